	.target	sm_80

	.elftype	@"ET_EXEC"


//--------------------- .note.nv.tkinfo           --------------------------
	.section	.note.nv.tkinfo,"",@"SHT_NOTE"
	.sectionflags	@"SHF_NOTE_NV_TKINFO"
	.tkinfo
        /*0018*/ 	.word	0x00000002
        /*0030*/ 	.string	""
        /*0030*/ 	.string	"ptxas"
        /*0030*/ 	.string	"Cuda compilation tools, release 13.0, V13.0.88"
        /*0030*/ 	.string	"Build cuda_13.0.r13.0/compiler.36424714_0"
        /*0030*/ 	.string	"-arch sm_80 -m 64 "



//--------------------- .note.nv.cuinfo           --------------------------
	.section	.note.nv.cuinfo,"",@"SHT_NOTE"
	.sectionflags	@"SHF_NOTE_NV_CUINFO"
        /*0018*/ 	.short	0x0002
        /*001a*/ 	.short	0x0050
        /*001c*/ 	.short	0x0082
	.zero		2


//--------------------- .nv.info                  --------------------------
	.section	.nv.info,"",@"SHT_CUDA_INFO"
	.align	4


	//----- nvinfo : EIATTR_REGCOUNT
	.align		4
        /*0000*/ 	.byte	0x04, 0x2f
        /*0002*/ 	.short	(.L_29 - .L_28)
	.align		4
.L_28:
        /*0004*/ 	.word	index@(_Z25selective_scan_bwd_kernelI32Selective_Scan_bwd_kernel_traitsILi32ELi4ELb1ELb1ELb1ELb1ELb1EN3c104HalfENS1_7complexIfEEEEv12SSMParamsBwd)
        /*0008*/ 	.word	0x0000009e


	//----- nvinfo : EIATTR_FRAME_SIZE
	.align		4
.L_29:
        /*000c*/ 	.byte	0x04, 0x11
        /*000e*/ 	.short	(.L_31 - .L_30)
	.align		4
.L_30:
        /*0010*/ 	.word	index@(_Z25selective_scan_bwd_kernelI32Selective_Scan_bwd_kernel_traitsILi32ELi4ELb1ELb1ELb1ELb1ELb1EN3c104HalfENS1_7complexIfEEEEv12SSMParamsBwd)
        /*0014*/ 	.word	0x00000000


	//----- nvinfo : EIATTR_REGCOUNT
	.align		4
.L_31:
        /*0018*/ 	.byte	0x04, 0x2f
        /*001a*/ 	.short	(.L_33 - .L_32)
	.align		4
.L_32:
        /*001c*/ 	.word	index@(_Z25selective_scan_bwd_kernelI32Selective_Scan_bwd_kernel_traitsILi32ELi4ELb1ELb1ELb1ELb1ELb0EN3c104HalfENS1_7complexIfEEEEv12SSMParamsBwd)
        /*0020*/ 	.word	0x0000009e


	//----- nvinfo : EIATTR_FRAME_SIZE
	.align		4
.L_33:
        /*0024*/ 	.byte	0x04, 0x11
        /*0026*/ 	.short	(.L_35 - .L_34)
	.align		4
.L_34:
        /*0028*/ 	.word	index@(_Z25selective_scan_bwd_kernelI32Selective_Scan_bwd_kernel_traitsILi32ELi4ELb1ELb1ELb1ELb1ELb0EN3c104HalfENS1_7complexIfEEEEv12SSMParamsBwd)
        /*002c*/ 	.word	0x00000000


	//----- nvinfo : EIATTR_REGCOUNT
	.align		4
.L_35:
        /*0030*/ 	.byte	0x04, 0x2f
        /*0032*/ 	.short	(.L_37 - .L_36)
	.align		4
.L_36:
        /*0034*/ 	.word	index@(_Z25selective_scan_bwd_kernelI32Selective_Scan_bwd_kernel_traitsILi32ELi4ELb1ELb1ELb1ELb0ELb1EN3c104HalfENS1_7complexIfEEEEv12SSMParamsBwd)
        /*0038*/ 	.word	0x000000a0


	//----- nvinfo : EIATTR_FRAME_SIZE
	.align		4
.L_37:
        /*003c*/ 	.byte	0x04, 0x11
        /*003e*/ 	.short	(.L_39 - .L_38)
	.align		4
.L_38:
        /*0040*/ 	.word	index@(_Z25selective_scan_bwd_kernelI32Selective_Scan_bwd_kernel_traitsILi32ELi4ELb1ELb1ELb1ELb0ELb1EN3c104HalfENS1_7complexIfEEEEv12SSMParamsBwd)
        /*0044*/ 	.word	0x00000000


	//----- nvinfo : EIATTR_REGCOUNT
	.align		4
.L_39:
        /*0048*/ 	.byte	0x04, 0x2f
        /*004a*/ 	.short	(.L_41 - .L_40)
	.align		4
.L_40:
        /*004c*/ 	.word	index@(_Z25selective_scan_bwd_kernelI32Selective_Scan_bwd_kernel_traitsILi32ELi4ELb1ELb1ELb1ELb0ELb0EN3c104HalfENS1_7complexIfEEEEv12SSMParamsBwd)
        /*0050*/ 	.word	0x0000009d


	//----- nvinfo : EIATTR_FRAME_SIZE
	.align		4
.L_41:
        /*0054*/ 	.byte	0x04, 0x11
        /*0056*/ 	.short	(.L_43 - .L_42)
	.align		4
.L_42:
        /*0058*/ 	.word	index@(_Z25selective_scan_bwd_kernelI32Selective_Scan_bwd_kernel_traitsILi32ELi4ELb1ELb1ELb1ELb0ELb0EN3c104HalfENS1_7complexIfEEEEv12SSMParamsBwd)
        /*005c*/ 	.word	0x00000000


	//----- nvinfo : EIATTR_REGCOUNT
	.align		4
.L_43:
        /*0060*/ 	.byte	0x04, 0x2f
        /*0062*/ 	.short	(.L_45 - .L_44)
	.align		4
.L_44:
        /*0064*/ 	.word	index@(_Z25selective_scan_bwd_kernelI32Selective_Scan_bwd_kernel_traitsILi32ELi4ELb1ELb1ELb0ELb1ELb1EN3c104HalfENS1_7complexIfEEEEv12SSMParamsBwd)
        /*0068*/ 	.word	0x00000099


	//----- nvinfo : EIATTR_FRAME_SIZE
	.align		4
.L_45:
        /*006c*/ 	.byte	0x04, 0x11
        /*006e*/ 	.short	(.L_47 - .L_46)
	.align		4
.L_46:
        /*0070*/ 	.word	index@(_Z25selective_scan_bwd_kernelI32Selective_Scan_bwd_kernel_traitsILi32ELi4ELb1ELb1ELb0ELb1ELb1EN3c104HalfENS1_7complexIfEEEEv12SSMParamsBwd)
        /*0074*/ 	.word	0x00000000


	//----- nvinfo : EIATTR_REGCOUNT
	.align		4
.L_47:
        /*0078*/ 	.byte	0x04, 0x2f
        /*007a*/ 	.short	(.L_49 - .L_48)
	.align		4
.L_48:
        /*007c*/ 	.word	index@(_Z25selective_scan_bwd_kernelI32Selective_Scan_bwd_kernel_traitsILi32ELi4ELb1ELb1ELb0ELb1ELb0EN3c104HalfENS1_7complexIfEEEEv12SSMParamsBwd)
        /*0080*/ 	.word	0x0000009a


	//----- nvinfo : EIATTR_FRAME_SIZE
	.align		4
.L_49:
        /*0084*/ 	.byte	0x04, 0x11
        /*0086*/ 	.short	(.L_51 - .L_50)
	.align		4
.L_50:
        /*0088*/ 	.word	index@(_Z25selective_scan_bwd_kernelI32Selective_Scan_bwd_kernel_traitsILi32ELi4ELb1ELb1ELb0ELb1ELb0EN3c104HalfENS1_7complexIfEEEEv12SSMParamsBwd)
        /*008c*/ 	.word	0x00000000


	//----- nvinfo : EIATTR_REGCOUNT
	.align		4
.L_51:
        /*0090*/ 	.byte	0x04, 0x2f
        /*0092*/ 	.short	(.L_53 - .L_52)
	.align		4
.L_52:
        /*0094*/ 	.word	index@(_Z25selective_scan_bwd_kernelI32Selective_Scan_bwd_kernel_traitsILi32ELi4ELb1ELb1ELb0ELb0ELb1EN3c104HalfENS1_7complexIfEEEEv12SSMParamsBwd)
        /*0098*/ 	.word	0x0000009a


	//----- nvinfo : EIATTR_FRAME_SIZE
	.align		4
.L_53:
        /*009c*/ 	.byte	0x04, 0x11
        /*009e*/ 	.short	(.L_55 - .L_54)
	.align		4
.L_54:
        /*00a0*/ 	.word	index@(_Z25selective_scan_bwd_kernelI32Selective_Scan_bwd_kernel_traitsILi32ELi4ELb1ELb1ELb0ELb0ELb1EN3c104HalfENS1_7complexIfEEEEv12SSMParamsBwd)
        /*00a4*/ 	.word	0x00000000


	//----- nvinfo : EIATTR_REGCOUNT
	.align		4
.L_55:
        /*00a8*/ 	.byte	0x04, 0x2f
        /*00aa*/ 	.short	(.L_57 - .L_56)
	.align		4
.L_56:
        /*00ac*/ 	.word	index@(_Z25selective_scan_bwd_kernelI32Selective_Scan_bwd_kernel_traitsILi32ELi4ELb1ELb1ELb0ELb0ELb0EN3c104HalfENS1_7complexIfEEEEv12SSMParamsBwd)
        /*00b0*/ 	.word	0x0000009b


	//----- nvinfo : EIATTR_FRAME_SIZE
	.align		4
.L_57:
        /*00b4*/ 	.byte	0x04, 0x11
        /*00b6*/ 	.short	(.L_59 - .L_58)
	.align		4
.L_58:
        /*00b8*/ 	.word	index@(_Z25selective_scan_bwd_kernelI32Selective_Scan_bwd_kernel_traitsILi32ELi4ELb1ELb1ELb0ELb0ELb0EN3c104HalfENS1_7complexIfEEEEv12SSMParamsBwd)
        /*00bc*/ 	.word	0x00000000


	//----- nvinfo : EIATTR_REGCOUNT
	.align		4
.L_59:
        /*00c0*/ 	.byte	0x04, 0x2f
        /*00c2*/ 	.short	(.L_61 - .L_60)
	.align		4
.L_60:
        /*00c4*/ 	.word	index@(_Z25selective_scan_bwd_kernelI32Selective_Scan_bwd_kernel_traitsILi32ELi4ELb1ELb0ELb1ELb1ELb1EN3c104HalfENS1_7complexIfEEEEv12SSMParamsBwd)
        /*00c8*/ 	.word	0x0000009b


	//----- nvinfo : EIATTR_FRAME_SIZE
	.align		4
.L_61:
        /*00cc*/ 	.byte	0x04, 0x11
        /*00ce*/ 	.short	(.L_63 - .L_62)
	.align		4
.L_62:
        /*00d0*/ 	.word	index@(_Z25selective_scan_bwd_kernelI32Selective_Scan_bwd_kernel_traitsILi32ELi4ELb1ELb0ELb1ELb1ELb1EN3c104HalfENS1_7complexIfEEEEv12SSMParamsBwd)
        /*00d4*/ 	.word	0x00000000


	//----- nvinfo : EIATTR_REGCOUNT
	.align		4
.L_63:
        /*00d8*/ 	.byte	0x04, 0x2f
        /*00da*/ 	.short	(.L_65 - .L_64)
	.align		4
.L_64:
        /*00dc*/ 	.word	index@(_Z25selective_scan_bwd_kernelI32Selective_Scan_bwd_kernel_traitsILi32ELi4ELb1ELb0ELb1ELb1ELb0EN3c104HalfENS1_7complexIfEEEEv12SSMParamsBwd)
        /*00e0*/ 	.word	0x00000094


	//----- nvinfo : EIATTR_FRAME_SIZE
	.align		4
.L_65:
        /*00e4*/ 	.byte	0x04, 0x11
        /*00e6*/ 	.short	(.L_67 - .L_66)
	.align		4
.L_66:
        /*00e8*/ 	.word	index@(_Z25selective_scan_bwd_kernelI32Selective_Scan_bwd_kernel_traitsILi32ELi4ELb1ELb0ELb1ELb1ELb0EN3c104HalfENS1_7complexIfEEEEv12SSMParamsBwd)
        /*00ec*/ 	.word	0x00000000


	//----- nvinfo : EIATTR_REGCOUNT
	.align		4
.L_67:
        /*00f0*/ 	.byte	0x04, 0x2f
        /*00f2*/ 	.short	(.L_69 - .L_68)
	.align		4
.L_68:
        /*00f4*/ 	.word	index@(_Z25selective_scan_bwd_kernelI32Selective_Scan_bwd_kernel_traitsILi32ELi4ELb1ELb0ELb1ELb0ELb1EN3c104HalfENS1_7complexIfEEEEv12SSMParamsBwd)
        /*00f8*/ 	.word	0x00000098


	//----- nvinfo : EIATTR_FRAME_SIZE
	.align		4
.L_69:
        /*00fc*/ 	.byte	0x04, 0x11
        /*00fe*/ 	.short	(.L_71 - .L_70)
	.align		4
.L_70:
        /*0100*/ 	.word	index@(_Z25selective_scan_bwd_kernelI32Selective_Scan_bwd_kernel_traitsILi32ELi4ELb1ELb0ELb1ELb0ELb1EN3c104HalfENS1_7complexIfEEEEv12SSMParamsBwd)
        /*0104*/ 	.word	0x00000000


	//----- nvinfo : EIATTR_REGCOUNT
	.align		4
.L_71:
        /*0108*/ 	.byte	0x04, 0x2f
        /*010a*/ 	.short	(.L_73 - .L_72)
	.align		4
.L_72:
        /*010c*/ 	.word	index@(_Z25selective_scan_bwd_kernelI32Selective_Scan_bwd_kernel_traitsILi32ELi4ELb1ELb0ELb1ELb0ELb0EN3c104HalfENS1_7complexIfEEEEv12SSMParamsBwd)
        /*0110*/ 	.word	0x00000097


	//----- nvinfo : EIATTR_FRAME_SIZE
	.align		4
.L_73:
        /*0114*/ 	.byte	0x04, 0x11
        /*0116*/ 	.short	(.L_75 - .L_74)
	.align		4
.L_74:
        /*0118*/ 	.word	index@(_Z25selective_scan_bwd_kernelI32Selective_Scan_bwd_kernel_traitsILi32ELi4ELb1ELb0ELb1ELb0ELb0EN3c104HalfENS1_7complexIfEEEEv12SSMParamsBwd)
        /*011c*/ 	.word	0x00000000


	//----- nvinfo : EIATTR_REGCOUNT
	.align		4
.L_75:
        /*0120*/ 	.byte	0x04, 0x2f
        /*0122*/ 	.short	(.L_77 - .L_76)
	.align		4
.L_76:
        /*0124*/ 	.word	index@(_Z25selective_scan_bwd_kernelI32Selective_Scan_bwd_kernel_traitsILi32ELi4ELb1ELb0ELb0ELb1ELb1EN3c104HalfENS1_7complexIfEEEEv12SSMParamsBwd)
        /*0128*/ 	.word	0x00000070


	//----- nvinfo : EIATTR_FRAME_SIZE
	.align		4
.L_77:
        /*012c*/ 	.byte	0x04, 0x11
        /*012e*/ 	.short	(.L_79 - .L_78)
	.align		4
.L_78:
        /*0130*/ 	.word	index@(_Z25selective_scan_bwd_kernelI32Selective_Scan_bwd_kernel_traitsILi32ELi4ELb1ELb0ELb0ELb1ELb1EN3c104HalfENS1_7complexIfEEEEv12SSMParamsBwd)
        /*0134*/ 	.word	0x00000000


	//----- nvinfo : EIATTR_REGCOUNT
	.align		4
.L_79:
        /*0138*/ 	.byte	0x04, 0x2f
        /*013a*/ 	.short	(.L_81 - .L_80)
	.align		4
.L_80:
        /*013c*/ 	.word	index@(_Z25selective_scan_bwd_kernelI32Selective_Scan_bwd_kernel_traitsILi32ELi4ELb1ELb0ELb0ELb1ELb0EN3c104HalfENS1_7complexIfEEEEv12SSMParamsBwd)
        /*0140*/ 	.word	0x0000007b


	//----- nvinfo : EIATTR_FRAME_SIZE
	.align		4
.L_81:
        /*0144*/ 	.byte	0x04, 0x11
        /*0146*/ 	.short	(.L_83 - .L_82)
	.align		4
.L_82:
        /*0148*/ 	.word	index@(_Z25selective_scan_bwd_kernelI32Selective_Scan_bwd_kernel_traitsILi32ELi4ELb1ELb0ELb0ELb1ELb0EN3c104HalfENS1_7complexIfEEEEv12SSMParamsBwd)
        /*014c*/ 	.word	0x00000000


	//----- nvinfo : EIATTR_REGCOUNT
	.align		4
.L_83:
        /*0150*/ 	.byte	0x04, 0x2f
        /*0152*/ 	.short	(.L_85 - .L_84)
	.align		4
.L_84:
        /*0154*/ 	.word	index@(_Z25selective_scan_bwd_kernelI32Selective_Scan_bwd_kernel_traitsILi32ELi4ELb1ELb0ELb0ELb0ELb1EN3c104HalfENS1_7complexIfEEEEv12SSMParamsBwd)
        /*0158*/ 	.word	0x00000070


	//----- nvinfo : EIATTR_FRAME_SIZE
	.align		4
.L_85:
        /*015c*/ 	.byte	0x04, 0x11
        /*015e*/ 	.short	(.L_87 - .L_86)
	.align		4
.L_86:
        /*0160*/ 	.word	index@(_Z25selective_scan_bwd_kernelI32Selective_Scan_bwd_kernel_traitsILi32ELi4ELb1ELb0ELb0ELb0ELb1EN3c104HalfENS1_7complexIfEEEEv12SSMParamsBwd)
        /*0164*/ 	.word	0x00000000


	//----- nvinfo : EIATTR_REGCOUNT
	.align		4
.L_87:
        /*0168*/ 	.byte	0x04, 0x2f
        /*016a*/ 	.short	(.L_89 - .L_88)
	.align		4
.L_88:
        /*016c*/ 	.word	index@(_Z25selective_scan_bwd_kernelI32Selective_Scan_bwd_kernel_traitsILi32ELi4ELb1ELb0ELb0ELb0ELb0EN3c104HalfENS1_7complexIfEEEEv12SSMParamsBwd)
        /*0170*/ 	.word	0x00000069


	//----- nvinfo : EIATTR_FRAME_SIZE
	.align		4
.L_89:
        /*0174*/ 	.byte	0x04, 0x11
        /*0176*/ 	.short	(.L_91 - .L_90)
	.align		4
.L_90:
        /*0178*/ 	.word	index@(_Z25selective_scan_bwd_kernelI32Selective_Scan_bwd_kernel_traitsILi32ELi4ELb1ELb0ELb0ELb0ELb0EN3c104HalfENS1_7complexIfEEEEv12SSMParamsBwd)
        /*017c*/ 	.word	0x00000000


	//----- nvinfo : EIATTR_REGCOUNT
	.align		4
.L_91:
        /*0180*/ 	.byte	0x04, 0x2f
        /*0182*/ 	.short	(.L_93 - .L_92)
	.align		4
.L_92:
        /*0184*/ 	.word	index@(_Z25selective_scan_bwd_kernelI32Selective_Scan_bwd_kernel_traitsILi32ELi4ELb0ELb1ELb1ELb1ELb1EN3c104HalfENS1_7complexIfEEEEv12SSMParamsBwd)
        /*0188*/ 	.word	0x000000b6


	//----- nvinfo : EIATTR_FRAME_SIZE
	.align		4
.L_93:
        /*018c*/ 	.byte	0x04, 0x11
        /*018e*/ 	.short	(.L_95 - .L_94)
	.align		4
.L_94:
        /*0190*/ 	.word	index@(_Z25selective_scan_bwd_kernelI32Selective_Scan_bwd_kernel_traitsILi32ELi4ELb0ELb1ELb1ELb1ELb1EN3c104HalfENS1_7complexIfEEEEv12SSMParamsBwd)
        /*0194*/ 	.word	0x00000000


	//----- nvinfo : EIATTR_REGCOUNT
	.align		4
.L_95:
        /*0198*/ 	.byte	0x04, 0x2f
        /*019a*/ 	.short	(.L_97 - .L_96)
	.align		4
.L_96:
        /*019c*/ 	.word	index@(_Z25selective_scan_bwd_kernelI32Selective_Scan_bwd_kernel_traitsILi32ELi4ELb0ELb1ELb1ELb1ELb0EN3c104HalfENS1_7complexIfEEEEv12SSMParamsBwd)
        /*01a0*/ 	.word	0x000000a8


	//----- nvinfo : EIATTR_FRAME_SIZE
	.align		4
.L_97:
        /*01a4*/ 	.byte	0x04, 0x11
        /*01a6*/ 	.short	(.L_99 - .L_98)
	.align		4
.L_98:
        /*01a8*/ 	.word	index@(_Z25selective_scan_bwd_kernelI32Selective_Scan_bwd_kernel_traitsILi32ELi4ELb0ELb1ELb1ELb1ELb0EN3c104HalfENS1_7complexIfEEEEv12SSMParamsBwd)
        /*01ac*/ 	.word	0x00000000


	//----- nvinfo : EIATTR_REGCOUNT
	.align		4
.L_99:
        /*01b0*/ 	.byte	0x04, 0x2f
        /*01b2*/ 	.short	(.L_101 - .L_100)
	.align		4
.L_100:
        /*01b4*/ 	.word	index@(_Z25selective_scan_bwd_kernelI32Selective_Scan_bwd_kernel_traitsILi32ELi4ELb0ELb1ELb1ELb0ELb1EN3c104HalfENS1_7complexIfEEEEv12SSMParamsBwd)
        /*01b8*/ 	.word	0x000000b2


	//----- nvinfo : EIATTR_FRAME_SIZE
	.align		4
.L_101:
        /*01bc*/ 	.byte	0x04, 0x11
        /*01be*/ 	.short	(.L_103 - .L_102)
	.align		4
.L_102:
        /*01c0*/ 	.word	index@(_Z25selective_scan_bwd_kernelI32Selective_Scan_bwd_kernel_traitsILi32ELi4ELb0ELb1ELb1ELb0ELb1EN3c104HalfENS1_7complexIfEEEEv12SSMParamsBwd)
        /*01c4*/ 	.word	0x00000000


	//----- nvinfo : EIATTR_REGCOUNT
	.align		4
.L_103:
        /*01c8*/ 	.byte	0x04, 0x2f
        /*01ca*/ 	.short	(.L_105 - .L_104)
	.align		4
.L_104:
        /*01cc*/ 	.word	index@(_Z25selective_scan_bwd_kernelI32Selective_Scan_bwd_kernel_traitsILi32ELi4ELb0ELb1ELb1ELb0ELb0EN3c104HalfENS1_7complexIfEEEEv12SSMParamsBwd)
        /*01d0*/ 	.word	0x000000a8


	//----- nvinfo : EIATTR_FRAME_SIZE
	.align		4
.L_105:
        /*01d4*/ 	.byte	0x04, 0x11
        /*01d6*/ 	.short	(.L_107 - .L_106)
	.align		4
.L_106:
        /*01d8*/ 	.word	index@(_Z25selective_scan_bwd_kernelI32Selective_Scan_bwd_kernel_traitsILi32ELi4ELb0ELb1ELb1ELb0ELb0EN3c104HalfENS1_7complexIfEEEEv12SSMParamsBwd)
        /*01dc*/ 	.word	0x00000000


	//----- nvinfo : EIATTR_REGCOUNT
	.align		4
.L_107:
        /*01e0*/ 	.byte	0x04, 0x2f
        /*01e2*/ 	.short	(.L_109 - .L_108)
	.align		4
.L_108:
        /*01e4*/ 	.word	index@(_Z25selective_scan_bwd_kernelI32Selective_Scan_bwd_kernel_traitsILi32ELi4ELb0ELb1ELb0ELb1ELb1EN3c104HalfENS1_7complexIfEEEEv12SSMParamsBwd)
        /*01e8*/ 	.word	0x000000a3


	//----- nvinfo : EIATTR_FRAME_SIZE
	.align		4
.L_109:
        /*01ec*/ 	.byte	0x04, 0x11
        /*01ee*/ 	.short	(.L_111 - .L_110)
	.align		4
.L_110:
        /*01f0*/ 	.word	index@(_Z25selective_scan_bwd_kernelI32Selective_Scan_bwd_kernel_traitsILi32ELi4ELb0ELb1ELb0ELb1ELb1EN3c104HalfENS1_7complexIfEEEEv12SSMParamsBwd)
        /*01f4*/ 	.word	0x00000000


	//----- nvinfo : EIATTR_REGCOUNT
	.align		4
.L_111:
        /*01f8*/ 	.byte	0x04, 0x2f
        /*01fa*/ 	.short	(.L_113 - .L_112)
	.align		4
.L_112:
        /*01fc*/ 	.word	index@(_Z25selective_scan_bwd_kernelI32Selective_Scan_bwd_kernel_traitsILi32ELi4ELb0ELb1ELb0ELb1ELb0EN3c104HalfENS1_7complexIfEEEEv12SSMParamsBwd)
        /*0200*/ 	.word	0x0000009d


	//----- nvinfo : EIATTR_FRAME_SIZE
	.align		4
.L_113:
        /*0204*/ 	.byte	0x04, 0x11
        /*0206*/ 	.short	(.L_115 - .L_114)
	.align		4
.L_114:
        /*0208*/ 	.word	index@(_Z25selective_scan_bwd_kernelI32Selective_Scan_bwd_kernel_traitsILi32ELi4ELb0ELb1ELb0ELb1ELb0EN3c104HalfENS1_7complexIfEEEEv12SSMParamsBwd)
        /*020c*/ 	.word	0x00000000


	//----- nvinfo : EIATTR_REGCOUNT
	.align		4
.L_115:
        /*0210*/ 	.byte	0x04, 0x2f
        /*0212*/ 	.short	(.L_117 - .L_116)
	.align		4
.L_116:
        /*0214*/ 	.word	index@(_Z25selective_scan_bwd_kernelI32Selective_Scan_bwd_kernel_traitsILi32ELi4ELb0ELb1ELb0ELb0ELb1EN3c104HalfENS1_7complexIfEEEEv12SSMParamsBwd)
        /*0218*/ 	.word	0x000000a3


	//----- nvinfo : EIATTR_FRAME_SIZE
	.align		4
.L_117:
        /*021c*/ 	.byte	0x04, 0x11
        /*021e*/ 	.short	(.L_119 - .L_118)
	.align		4
.L_118:
        /*0220*/ 	.word	index@(_Z25selective_scan_bwd_kernelI32Selective_Scan_bwd_kernel_traitsILi32ELi4ELb0ELb1ELb0ELb0ELb1EN3c104HalfENS1_7complexIfEEEEv12SSMParamsBwd)
        /*0224*/ 	.word	0x00000000


	//----- nvinfo : EIATTR_REGCOUNT
	.align		4
.L_119:
        /*0228*/ 	.byte	0x04, 0x2f
        /*022a*/ 	.short	(.L_121 - .L_120)
	.align		4
.L_120:
        /*022c*/ 	.word	index@(_Z25selective_scan_bwd_kernelI32Selective_Scan_bwd_kernel_traitsILi32ELi4ELb0ELb1ELb0ELb0ELb0EN3c104HalfENS1_7complexIfEEEEv12SSMParamsBwd)
        /*0230*/ 	.word	0x000000a3


	//----- nvinfo : EIATTR_FRAME_SIZE
	.align		4
.L_121:
        /*0234*/ 	.byte	0x04, 0x11
        /*0236*/ 	.short	(.L_123 - .L_122)
	.align		4
.L_122:
        /*0238*/ 	.word	index@(_Z25selective_scan_bwd_kernelI32Selective_Scan_bwd_kernel_traitsILi32ELi4ELb0ELb1ELb0ELb0ELb0EN3c104HalfENS1_7complexIfEEEEv12SSMParamsBwd)
        /*023c*/ 	.word	0x00000000


	//----- nvinfo : EIATTR_REGCOUNT
	.align		4
.L_123:
        /*0240*/ 	.byte	0x04, 0x2f
        /*0242*/ 	.short	(.L_125 - .L_124)
	.align		4
.L_124:
        /*0244*/ 	.word	index@(_Z25selective_scan_bwd_kernelI32Selective_Scan_bwd_kernel_traitsILi32ELi4ELb0ELb0ELb1ELb1ELb1EN3c104HalfENS1_7complexIfEEEEv12SSMParamsBwd)
        /*0248*/ 	.word	0x0000009f


	//----- nvinfo : EIATTR_FRAME_SIZE
	.align		4
.L_125:
        /*024c*/ 	.byte	0x04, 0x11
        /*024e*/ 	.short	(.L_127 - .L_126)
	.align		4
.L_126:
        /*0250*/ 	.word	index@(_Z25selective_scan_bwd_kernelI32Selective_Scan_bwd_kernel_traitsILi32ELi4ELb0ELb0ELb1ELb1ELb1EN3c104HalfENS1_7complexIfEEEEv12SSMParamsBwd)
        /*0254*/ 	.word	0x00000000


	//----- nvinfo : EIATTR_REGCOUNT
	.align		4
.L_127:
        /*0258*/ 	.byte	0x04, 0x2f
        /*025a*/ 	.short	(.L_129 - .L_128)
	.align		4
.L_128:
        /*025c*/ 	.word	index@(_Z25selective_scan_bwd_kernelI32Selective_Scan_bwd_kernel_traitsILi32ELi4ELb0ELb0ELb1ELb1ELb0EN3c104HalfENS1_7complexIfEEEEv12SSMParamsBwd)
        /*0260*/ 	.word	0x00000097


	//----- nvinfo : EIATTR_FRAME_SIZE
	.align		4
.L_129:
        /*0264*/ 	.byte	0x04, 0x11
        /*0266*/ 	.short	(.L_131 - .L_130)
	.align		4
.L_130:
        /*0268*/ 	.word	index@(_Z25selective_scan_bwd_kernelI32Selective_Scan_bwd_kernel_traitsILi32ELi4ELb0ELb0ELb1ELb1ELb0EN3c104HalfENS1_7complexIfEEEEv12SSMParamsBwd)
        /*026c*/ 	.word	0x00000000


	//----- nvinfo : EIATTR_REGCOUNT
	.align		4
.L_131:
        /*0270*/ 	.byte	0x04, 0x2f
        /*0272*/ 	.short	(.L_133 - .L_132)
	.align		4
.L_132:
        /*0274*/ 	.word	index@(_Z25selective_scan_bwd_kernelI32Selective_Scan_bwd_kernel_traitsILi32ELi4ELb0ELb0ELb1ELb0ELb1EN3c104HalfENS1_7complexIfEEEEv12SSMParamsBwd)
        /*0278*/ 	.word	0x0000009f


	//----- nvinfo : EIATTR_FRAME_SIZE
	.align		4
.L_133:
        /*027c*/ 	.byte	0x04, 0x11
        /*027e*/ 	.short	(.L_135 - .L_134)
	.align		4
.L_134:
        /*0280*/ 	.word	index@(_Z25selective_scan_bwd_kernelI32Selective_Scan_bwd_kernel_traitsILi32ELi4ELb0ELb0ELb1ELb0ELb1EN3c104HalfENS1_7complexIfEEEEv12SSMParamsBwd)
        /*0284*/ 	.word	0x00000000


	//----- nvinfo : EIATTR_REGCOUNT
	.align		4
.L_135:
        /*0288*/ 	.byte	0x04, 0x2f
        /*028a*/ 	.short	(.L_137 - .L_136)
	.align		4
.L_136:
        /*028c*/ 	.word	index@(_Z25selective_scan_bwd_kernelI32Selective_Scan_bwd_kernel_traitsILi32ELi4ELb0ELb0ELb1ELb0ELb0EN3c104HalfENS1_7complexIfEEEEv12SSMParamsBwd)
        /*0290*/ 	.word	0x00000096


	//----- nvinfo : EIATTR_FRAME_SIZE
	.align		4
.L_137:
        /*0294*/ 	.byte	0x04, 0x11
        /*0296*/ 	.short	(.L_139 - .L_138)
	.align		4
.L_138:
        /*0298*/ 	.word	index@(_Z25selective_scan_bwd_kernelI32Selective_Scan_bwd_kernel_traitsILi32ELi4ELb0ELb0ELb1ELb0ELb0EN3c104HalfENS1_7complexIfEEEEv12SSMParamsBwd)
        /*029c*/ 	.word	0x00000000


	//----- nvinfo : EIATTR_REGCOUNT
	.align		4
.L_139:
        /*02a0*/ 	.byte	0x04, 0x2f
        /*02a2*/ 	.short	(.L_141 - .L_140)
	.align		4
.L_140:
        /*02a4*/ 	.word	index@(_Z25selective_scan_bwd_kernelI32Selective_Scan_bwd_kernel_traitsILi32ELi4ELb0ELb0ELb0ELb1ELb1EN3c104HalfENS1_7complexIfEEEEv12SSMParamsBwd)
        /*02a8*/ 	.word	0x0000007a


	//----- nvinfo : EIATTR_FRAME_SIZE
	.align		4
.L_141:
        /*02ac*/ 	.byte	0x04, 0x11
        /*02ae*/ 	.short	(.L_143 - .L_142)
	.align		4
.L_142:
        /*02b0*/ 	.word	index@(_Z25selective_scan_bwd_kernelI32Selective_Scan_bwd_kernel_traitsILi32ELi4ELb0ELb0ELb0ELb1ELb1EN3c104HalfENS1_7complexIfEEEEv12SSMParamsBwd)
        /*02b4*/ 	.word	0x00000000


	//----- nvinfo : EIATTR_REGCOUNT
	.align		4
.L_143:
        /*02b8*/ 	.byte	0x04, 0x2f
        /*02ba*/ 	.short	(.L_145 - .L_144)
	.align		4
.L_144:
        /*02bc*/ 	.word	index@(_Z25selective_scan_bwd_kernelI32Selective_Scan_bwd_kernel_traitsILi32ELi4ELb0ELb0ELb0ELb1ELb0EN3c104HalfENS1_7complexIfEEEEv12SSMParamsBwd)
        /*02c0*/ 	.word	0x00000078


	//----- nvinfo : EIATTR_FRAME_SIZE
	.align		4
.L_145:
        /*02c4*/ 	.byte	0x04, 0x11
        /*02c6*/ 	.short	(.L_147 - .L_146)
	.align		4
.L_146:
        /*02c8*/ 	.word	index@(_Z25selective_scan_bwd_kernelI32Selective_Scan_bwd_kernel_traitsILi32ELi4ELb0ELb0ELb0ELb1ELb0EN3c104HalfENS1_7complexIfEEEEv12SSMParamsBwd)
        /*02cc*/ 	.word	0x00000000


	//----- nvinfo : EIATTR_REGCOUNT
	.align		4
.L_147:
        /*02d0*/ 	.byte	0x04, 0x2f
        /*02d2*/ 	.short	(.L_149 - .L_148)
	.align		4
.L_148:
        /*02d4*/ 	.word	index@(_Z25selective_scan_bwd_kernelI32Selective_Scan_bwd_kernel_traitsILi32ELi4ELb0ELb0ELb0ELb0ELb1EN3c104HalfENS1_7complexIfEEEEv12SSMParamsBwd)
        /*02d8*/ 	.word	0x00000078


	//----- nvinfo : EIATTR_FRAME_SIZE
	.align		4
.L_149:
        /*02dc*/ 	.byte	0x04, 0x11
        /*02de*/ 	.short	(.L_151 - .L_150)
	.align		4
.L_150:
        /*02e0*/ 	.word	index@(_Z25selective_scan_bwd_kernelI32Selective_Scan_bwd_kernel_traitsILi32ELi4ELb0ELb0ELb0ELb0ELb1EN3c104HalfENS1_7complexIfEEEEv12SSMParamsBwd)
        /*02e4*/ 	.word	0x00000000


	//----- nvinfo : EIATTR_REGCOUNT
	.align		4
.L_151:
        /*02e8*/ 	.byte	0x04, 0x2f
        /*02ea*/ 	.short	(.L_153 - .L_152)
	.align		4
.L_152:
        /*02ec*/ 	.word	index@(_Z25selective_scan_bwd_kernelI32Selective_Scan_bwd_kernel_traitsILi32ELi4ELb0ELb0ELb0ELb0ELb0EN3c104HalfENS1_7complexIfEEEEv12SSMParamsBwd)
        /*02f0*/ 	.word	0x00000076


	//----- nvinfo : EIATTR_FRAME_SIZE
	.align		4
.L_153:
        /*02f4*/ 	.byte	0x04, 0x11
        /*02f6*/ 	.short	(.L_155 - .L_154)
	.align		4
.L_154:
        /*02f8*/ 	.word	index@(_Z25selective_scan_bwd_kernelI32Selective_Scan_bwd_kernel_traitsILi32ELi4ELb0ELb0ELb0ELb0ELb0EN3c104HalfENS1_7complexIfEEEEv12SSMParamsBwd)
        /*02fc*/ 	.word	0x00000000


	//----- nvinfo : EIATTR_REGCOUNT
	.align		4
.L_155:
        /*0300*/ 	.byte	0x04, 0x2f
        /*0302*/ 	.short	(.L_157 - .L_156)
	.align		4
.L_156:
        /*0304*/ 	.word	index@(_Z25selective_scan_bwd_kernelI32Selective_Scan_bwd_kernel_traitsILi32ELi8ELb1ELb1ELb1ELb1ELb1EN3c104HalfENS1_7complexIfEEEEv12SSMParamsBwd)
        /*0308*/ 	.word	0x000000d6


	//----- nvinfo : EIATTR_FRAME_SIZE
	.align		4
.L_157:
        /*030c*/ 	.byte	0x04, 0x11
        /*030e*/ 	.short	(.L_159 - .L_158)
	.align		4
.L_158:
        /*0310*/ 	.word	index@(_Z25selective_scan_bwd_kernelI32Selective_Scan_bwd_kernel_traitsILi32ELi8ELb1ELb1ELb1ELb1ELb1EN3c104HalfENS1_7complexIfEEEEv12SSMParamsBwd)
        /*0314*/ 	.word	0x00000000


	//----- nvinfo : EIATTR_REGCOUNT
	.align		4
.L_159:
        /*0318*/ 	.byte	0x04, 0x2f
        /*031a*/ 	.short	(.L_161 - .L_160)
	.align		4
.L_160:
        /*031c*/ 	.word	index@(_Z25selective_scan_bwd_kernelI32Selective_Scan_bwd_kernel_traitsILi32ELi8ELb1ELb1ELb1ELb1ELb0EN3c104HalfENS1_7complexIfEEEEv12SSMParamsBwd)
        /*0320*/ 	.word	0x000000d4


	//----- nvinfo : EIATTR_FRAME_SIZE
	.align		4
.L_161:
        /*0324*/ 	.byte	0x04, 0x11
        /*0326*/ 	.short	(.L_163 - .L_162)
	.align		4
.L_162:
        /*0328*/ 	.word	index@(_Z25selective_scan_bwd_kernelI32Selective_Scan_bwd_kernel_traitsILi32ELi8ELb1ELb1ELb1ELb1ELb0EN3c104HalfENS1_7complexIfEEEEv12SSMParamsBwd)
        /*032c*/ 	.word	0x00000000


	//----- nvinfo : EIATTR_REGCOUNT
	.align		4
.L_163:
        /*0330*/ 	.byte	0x04, 0x2f
        /*0332*/ 	.short	(.L_165 - .L_164)
	.align		4
.L_164:
        /*0334*/ 	.word	index@(_Z25selective_scan_bwd_kernelI32Selective_Scan_bwd_kernel_traitsILi32ELi8ELb1ELb1ELb1ELb0ELb1EN3c104HalfENS1_7complexIfEEEEv12SSMParamsBwd)
        /*0338*/ 	.word	0x000000d2


	//----- nvinfo : EIATTR_FRAME_SIZE
	.align		4
.L_165:
        /*033c*/ 	.byte	0x04, 0x11
        /*033e*/ 	.short	(.L_167 - .L_166)
	.align		4
.L_166:
        /*0340*/ 	.word	index@(_Z25selective_scan_bwd_kernelI32Selective_Scan_bwd_kernel_traitsILi32ELi8ELb1ELb1ELb1ELb0ELb1EN3c104HalfENS1_7complexIfEEEEv12SSMParamsBwd)
        /*0344*/ 	.word	0x00000000


	//----- nvinfo : EIATTR_REGCOUNT
	.align		4
.L_167:
        /*0348*/ 	.byte	0x04, 0x2f
        /*034a*/ 	.short	(.L_169 - .L_168)
	.align		4
.L_168:
        /*034c*/ 	.word	index@(_Z25selective_scan_bwd_kernelI32Selective_Scan_bwd_kernel_traitsILi32ELi8ELb1ELb1ELb1ELb0ELb0EN3c104HalfENS1_7complexIfEEEEv12SSMParamsBwd)
        /*0350*/ 	.word	0x000000d2


	//----- nvinfo : EIATTR_FRAME_SIZE
	.align		4
.L_169:
        /*0354*/ 	.byte	0x04, 0x11
        /*0356*/ 	.short	(.L_171 - .L_170)
	.align		4
.L_170:
        /*0358*/ 	.word	index@(_Z25selective_scan_bwd_kernelI32Selective_Scan_bwd_kernel_traitsILi32ELi8ELb1ELb1ELb1ELb0ELb0EN3c104HalfENS1_7complexIfEEEEv12SSMParamsBwd)
        /*035c*/ 	.word	0x00000000


	//----- nvinfo : EIATTR_REGCOUNT
	.align		4
.L_171:
        /*0360*/ 	.byte	0x04, 0x2f
        /*0362*/ 	.short	(.L_173 - .L_172)
	.align		4
.L_172:
        /*0364*/ 	.word	index@(_Z25selective_scan_bwd_kernelI32Selective_Scan_bwd_kernel_traitsILi32ELi8ELb1ELb1ELb0ELb1ELb1EN3c104HalfENS1_7complexIfEEEEv12SSMParamsBwd)
        /*0368*/ 	.word	0x000000a8


	//----- nvinfo : EIATTR_FRAME_SIZE
	.align		4
.L_173:
        /*036c*/ 	.byte	0x04, 0x11
        /*036e*/ 	.short	(.L_175 - .L_174)
	.align		4
.L_174:
        /*0370*/ 	.word	index@(_Z25selective_scan_bwd_kernelI32Selective_Scan_bwd_kernel_traitsILi32ELi8ELb1ELb1ELb0ELb1ELb1EN3c104HalfENS1_7complexIfEEEEv12SSMParamsBwd)
        /*0374*/ 	.word	0x00000000


	//----- nvinfo : EIATTR_REGCOUNT
	.align		4
.L_175:
        /*0378*/ 	.byte	0x04, 0x2f
        /*037a*/ 	.short	(.L_177 - .L_176)
	.align		4
.L_176:
        /*037c*/ 	.word	index@(_Z25selective_scan_bwd_kernelI32Selective_Scan_bwd_kernel_traitsILi32ELi8ELb1ELb1ELb0ELb1ELb0EN3c104HalfENS1_7complexIfEEEEv12SSMParamsBwd)
        /*0380*/ 	.word	0x000000a8


	//----- nvinfo : EIATTR_FRAME_SIZE
	.align		4
.L_177:
        /*0384*/ 	.byte	0x04, 0x11
        /*0386*/ 	.short	(.L_179 - .L_178)
	.align		4
.L_178:
        /*0388*/ 	.word	index@(_Z25selective_scan_bwd_kernelI32Selective_Scan_bwd_kernel_traitsILi32ELi8ELb1ELb1ELb0ELb1ELb0EN3c104HalfENS1_7complexIfEEEEv12SSMParamsBwd)
        /*038c*/ 	.word	0x00000000


	//----- nvinfo : EIATTR_REGCOUNT
	.align		4
.L_179:
        /*0390*/ 	.byte	0x04, 0x2f
        /*0392*/ 	.short	(.L_181 - .L_180)
	.align		4
.L_180:
        /*0394*/ 	.word	index@(_Z25selective_scan_bwd_kernelI32Selective_Scan_bwd_kernel_traitsILi32ELi8ELb1ELb1ELb0ELb0ELb1EN3c104HalfENS1_7complexIfEEEEv12SSMParamsBwd)
        /*0398*/ 	.word	0x000000a8


	//----- nvinfo : EIATTR_FRAME_SIZE
	.align		4
.L_181:
        /*039c*/ 	.byte	0x04, 0x11
        /*039e*/ 	.short	(.L_183 - .L_182)
	.align		4
.L_182:
        /*03a0*/ 	.word	index@(_Z25selective_scan_bwd_kernelI32Selective_Scan_bwd_kernel_traitsILi32ELi8ELb1ELb1ELb0ELb0ELb1EN3c104HalfENS1_7complexIfEEEEv12SSMParamsBwd)
        /*03a4*/ 	.word	0x00000000


	//----- nvinfo : EIATTR_REGCOUNT
	.align		4
.L_183:
        /*03a8*/ 	.byte	0x04, 0x2f
        /*03aa*/ 	.short	(.L_185 - .L_184)
	.align		4
.L_184:
        /*03ac*/ 	.word	index@(_Z25selective_scan_bwd_kernelI32Selective_Scan_bwd_kernel_traitsILi32ELi8ELb1ELb1ELb0ELb0ELb0EN3c104HalfENS1_7complexIfEEEEv12SSMParamsBwd)
        /*03b0*/ 	.word	0x000000a8


	//----- nvinfo : EIATTR_FRAME_SIZE
	.align		4
.L_185:
        /*03b4*/ 	.byte	0x04, 0x11
        /*03b6*/ 	.short	(.L_187 - .L_186)
	.align		4
.L_186:
        /*03b8*/ 	.word	index@(_Z25selective_scan_bwd_kernelI32Selective_Scan_bwd_kernel_traitsILi32ELi8ELb1ELb1ELb0ELb0ELb0EN3c104HalfENS1_7complexIfEEEEv12SSMParamsBwd)
        /*03bc*/ 	.word	0x00000000


	//----- nvinfo : EIATTR_REGCOUNT
	.align		4
.L_187:
        /*03c0*/ 	.byte	0x04, 0x2f
        /*03c2*/ 	.short	(.L_189 - .L_188)
	.align		4
.L_188:
        /*03c4*/ 	.word	index@(_Z25selective_scan_bwd_kernelI32Selective_Scan_bwd_kernel_traitsILi32ELi8ELb1ELb0ELb1ELb1ELb1EN3c104HalfENS1_7complexIfEEEEv12SSMParamsBwd)
        /*03c8*/ 	.word	0x000000a8


	//----- nvinfo : EIATTR_FRAME_SIZE
	.align		4
.L_189:
        /*03cc*/ 	.byte	0x04, 0x11
        /*03ce*/ 	.short	(.L_191 - .L_190)
	.align		4
.L_190:
        /*03d0*/ 	.word	index@(_Z25selective_scan_bwd_kernelI32Selective_Scan_bwd_kernel_traitsILi32ELi8ELb1ELb0ELb1ELb1ELb1EN3c104HalfENS1_7complexIfEEEEv12SSMParamsBwd)
        /*03d4*/ 	.word	0x00000000


	//----- nvinfo : EIATTR_REGCOUNT
	.align		4
.L_191:
        /*03d8*/ 	.byte	0x04, 0x2f
        /*03da*/ 	.short	(.L_193 - .L_192)
	.align		4
.L_192:
        /*03dc*/ 	.word	index@(_Z25selective_scan_bwd_kernelI32Selective_Scan_bwd_kernel_traitsILi32ELi8ELb1ELb0ELb1ELb1ELb0EN3c104HalfENS1_7complexIfEEEEv12SSMParamsBwd)
        /*03e0*/ 	.word	0x000000a8


	//----- nvinfo : EIATTR_FRAME_SIZE
	.align		4
.L_193:
        /*03e4*/ 	.byte	0x04, 0x11
        /*03e6*/ 	.short	(.L_195 - .L_194)
	.align		4
.L_194:
        /*03e8*/ 	.word	index@(_Z25selective_scan_bwd_kernelI32Selective_Scan_bwd_kernel_traitsILi32ELi8ELb1ELb0ELb1ELb1ELb0EN3c104HalfENS1_7complexIfEEEEv12SSMParamsBwd)
        /*03ec*/ 	.word	0x00000000


	//----- nvinfo : EIATTR_REGCOUNT
	.align		4
.L_195:
        /*03f0*/ 	.byte	0x04, 0x2f
        /*03f2*/ 	.short	(.L_197 - .L_196)
	.align		4
.L_196:
        /*03f4*/ 	.word	index@(_Z25selective_scan_bwd_kernelI32Selective_Scan_bwd_kernel_traitsILi32ELi8ELb1ELb0ELb1ELb0ELb1EN3c104HalfENS1_7complexIfEEEEv12SSMParamsBwd)
        /*03f8*/ 	.word	0x000000ac


	//----- nvinfo : EIATTR_FRAME_SIZE
	.align		4
.L_197:
        /*03fc*/ 	.byte	0x04, 0x11
        /*03fe*/ 	.short	(.L_199 - .L_198)
	.align		4
.L_198:
        /*0400*/ 	.word	index@(_Z25selective_scan_bwd_kernelI32Selective_Scan_bwd_kernel_traitsILi32ELi8ELb1ELb0ELb1ELb0ELb1EN3c104HalfENS1_7complexIfEEEEv12SSMParamsBwd)
        /*0404*/ 	.word	0x00000000


	//----- nvinfo : EIATTR_REGCOUNT
	.align		4
.L_199:
        /*0408*/ 	.byte	0x04, 0x2f
        /*040a*/ 	.short	(.L_201 - .L_200)
	.align		4
.L_200:
        /*040c*/ 	.word	index@(_Z25selective_scan_bwd_kernelI32Selective_Scan_bwd_kernel_traitsILi32ELi8ELb1ELb0ELb1ELb0ELb0EN3c104HalfENS1_7complexIfEEEEv12SSMParamsBwd)
        /*0410*/ 	.word	0x000000aa


	//----- nvinfo : EIATTR_FRAME_SIZE
	.align		4
.L_201:
        /*0414*/ 	.byte	0x04, 0x11
        /*0416*/ 	.short	(.L_203 - .L_202)
	.align		4
.L_202:
        /*0418*/ 	.word	index@(_Z25selective_scan_bwd_kernelI32Selective_Scan_bwd_kernel_traitsILi32ELi8ELb1ELb0ELb1ELb0ELb0EN3c104HalfENS1_7complexIfEEEEv12SSMParamsBwd)
        /*041c*/ 	.word	0x00000000


	//----- nvinfo : EIATTR_REGCOUNT
	.align		4
.L_203:
        /*0420*/ 	.byte	0x04, 0x2f
        /*0422*/ 	.short	(.L_205 - .L_204)
	.align		4
.L_204:
        /*0424*/ 	.word	index@(_Z25selective_scan_bwd_kernelI32Selective_Scan_bwd_kernel_traitsILi32ELi8ELb1ELb0ELb0ELb1ELb1EN3c104HalfENS1_7complexIfEEEEv12SSMParamsBwd)
        /*0428*/ 	.word	0x0000008f


	//----- nvinfo : EIATTR_FRAME_SIZE
	.align		4
.L_205:
        /*042c*/ 	.byte	0x04, 0x11
        /*042e*/ 	.short	(.L_207 - .L_206)
	.align		4
.L_206:
        /*0430*/ 	.word	index@(_Z25selective_scan_bwd_kernelI32Selective_Scan_bwd_kernel_traitsILi32ELi8ELb1ELb0ELb0ELb1ELb1EN3c104HalfENS1_7complexIfEEEEv12SSMParamsBwd)
        /*0434*/ 	.word	0x00000000


	//----- nvinfo : EIATTR_REGCOUNT
	.align		4
.L_207:
        /*0438*/ 	.byte	0x04, 0x2f
        /*043a*/ 	.short	(.L_209 - .L_208)
	.align		4
.L_208:
        /*043c*/ 	.word	index@(_Z25selective_scan_bwd_kernelI32Selective_Scan_bwd_kernel_traitsILi32ELi8ELb1ELb0ELb0ELb1ELb0EN3c104HalfENS1_7complexIfEEEEv12SSMParamsBwd)
        /*0440*/ 	.word	0x00000092


	//----- nvinfo : EIATTR_FRAME_SIZE
	.align		4
.L_209:
        /*0444*/ 	.byte	0x04, 0x11
        /*0446*/ 	.short	(.L_211 - .L_210)
	.align		4
.L_210:
        /*0448*/ 	.word	index@(_Z25selective_scan_bwd_kernelI32Selective_Scan_bwd_kernel_traitsILi32ELi8ELb1ELb0ELb0ELb1ELb0EN3c104HalfENS1_7complexIfEEEEv12SSMParamsBwd)
        /*044c*/ 	.word	0x00000000


	//----- nvinfo : EIATTR_REGCOUNT
	.align		4
.L_211:
        /*0450*/ 	.byte	0x04, 0x2f
        /*0452*/ 	.short	(.L_213 - .L_212)
	.align		4
.L_212:
        /*0454*/ 	.word	index@(_Z25selective_scan_bwd_kernelI32Selective_Scan_bwd_kernel_traitsILi32ELi8ELb1ELb0ELb0ELb0ELb1EN3c104HalfENS1_7complexIfEEEEv12SSMParamsBwd)
        /*0458*/ 	.word	0x00000098


	//----- nvinfo : EIATTR_FRAME_SIZE
	.align		4
.L_213:
        /*045c*/ 	.byte	0x04, 0x11
        /*045e*/ 	.short	(.L_215 - .L_214)
	.align		4
.L_214:
        /*0460*/ 	.word	index@(_Z25selective_scan_bwd_kernelI32Selective_Scan_bwd_kernel_traitsILi32ELi8ELb1ELb0ELb0ELb0ELb1EN3c104HalfENS1_7complexIfEEEEv12SSMParamsBwd)
        /*0464*/ 	.word	0x00000000


	//----- nvinfo : EIATTR_REGCOUNT
	.align		4
.L_215:
        /*0468*/ 	.byte	0x04, 0x2f
        /*046a*/ 	.short	(.L_217 - .L_216)
	.align		4
.L_216:
        /*046c*/ 	.word	index@(_Z25selective_scan_bwd_kernelI32Selective_Scan_bwd_kernel_traitsILi32ELi8ELb1ELb0ELb0ELb0ELb0EN3c104HalfENS1_7complexIfEEEEv12SSMParamsBwd)
        /*0470*/ 	.word	0x00000090


	//----- nvinfo : EIATTR_FRAME_SIZE
	.align		4
.L_217:
        /*0474*/ 	.byte	0x04, 0x11
        /*0476*/ 	.short	(.L_219 - .L_218)
	.align		4
.L_218:
        /*0478*/ 	.word	index@(_Z25selective_scan_bwd_kernelI32Selective_Scan_bwd_kernel_traitsILi32ELi8ELb1ELb0ELb0ELb0ELb0EN3c104HalfENS1_7complexIfEEEEv12SSMParamsBwd)
        /*047c*/ 	.word	0x00000000


	//----- nvinfo : EIATTR_REGCOUNT
	.align		4
.L_219:
        /*0480*/ 	.byte	0x04, 0x2f
        /*0482*/ 	.short	(.L_221 - .L_220)
	.align		4
.L_220:
        /*0484*/ 	.word	index@(_Z25selective_scan_bwd_kernelI32Selective_Scan_bwd_kernel_traitsILi32ELi8ELb0ELb1ELb1ELb1ELb1EN3c104HalfENS1_7complexIfEEEEv12SSMParamsBwd)
        /*0488*/ 	.word	0x000000f6


	//----- nvinfo : EIATTR_FRAME_SIZE
	.align		4
.L_221:
        /*048c*/ 	.byte	0x04, 0x11
        /*048e*/ 	.short	(.L_223 - .L_222)
	.align		4
.L_222:
        /*0490*/ 	.word	index@(_Z25selective_scan_bwd_kernelI32Selective_Scan_bwd_kernel_traitsILi32ELi8ELb0ELb1ELb1ELb1ELb1EN3c104HalfENS1_7complexIfEEEEv12SSMParamsBwd)
        /*0494*/ 	.word	0x00000000


	//----- nvinfo : EIATTR_REGCOUNT
	.align		4
.L_223:
        /*0498*/ 	.byte	0x04, 0x2f
        /*049a*/ 	.short	(.L_225 - .L_224)
	.align		4
.L_224:
        /*049c*/ 	.word	index@(_Z25selective_scan_bwd_kernelI32Selective_Scan_bwd_kernel_traitsILi32ELi8ELb0ELb1ELb1ELb1ELb0EN3c104HalfENS1_7complexIfEEEEv12SSMParamsBwd)
        /*04a0*/ 	.word	0x000000e6


	//----- nvinfo : EIATTR_FRAME_SIZE
	.align		4
.L_225:
        /*04a4*/ 	.byte	0x04, 0x11
        /*04a6*/ 	.short	(.L_227 - .L_226)
	.align		4
.L_226:
        /*04a8*/ 	.word	index@(_Z25selective_scan_bwd_kernelI32Selective_Scan_bwd_kernel_traitsILi32ELi8ELb0ELb1ELb1ELb1ELb0EN3c104HalfENS1_7complexIfEEEEv12SSMParamsBwd)
        /*04ac*/ 	.word	0x00000000


	//----- nvinfo : EIATTR_REGCOUNT
	.align		4
.L_227:
        /*04b0*/ 	.byte	0x04, 0x2f
        /*04b2*/ 	.short	(.L_229 - .L_228)
	.align		4
.L_228:
        /*04b4*/ 	.word	index@(_Z25selective_scan_bwd_kernelI32Selective_Scan_bwd_kernel_traitsILi32ELi8ELb0ELb1ELb1ELb0ELb1EN3c104HalfENS1_7complexIfEEEEv12SSMParamsBwd)
        /*04b8*/ 	.word	0x000000f4


	//----- nvinfo : EIATTR_FRAME_SIZE
	.align		4
.L_229:
        /*04bc*/ 	.byte	0x04, 0x11
        /*04be*/ 	.short	(.L_231 - .L_230)
	.align		4
.L_230:
        /*04c0*/ 	.word	index@(_Z25selective_scan_bwd_kernelI32Selective_Scan_bwd_kernel_traitsILi32ELi8ELb0ELb1ELb1ELb0ELb1EN3c104HalfENS1_7complexIfEEEEv12SSMParamsBwd)
        /*04c4*/ 	.word	0x00000000


	//----- nvinfo : EIATTR_REGCOUNT
	.align		4
.L_231:
        /*04c8*/ 	.byte	0x04, 0x2f
        /*04ca*/ 	.short	(.L_233 - .L_232)
	.align		4
.L_232:
        /*04cc*/ 	.word	index@(_Z25selective_scan_bwd_kernelI32Selective_Scan_bwd_kernel_traitsILi32ELi8ELb0ELb1ELb1ELb0ELb0EN3c104HalfENS1_7complexIfEEEEv12SSMParamsBwd)
        /*04d0*/ 	.word	0x000000e4


	//----- nvinfo : EIATTR_FRAME_SIZE
	.align		4
.L_233:
        /*04d4*/ 	.byte	0x04, 0x11
        /*04d6*/ 	.short	(.L_235 - .L_234)
	.align		4
.L_234:
        /*04d8*/ 	.word	index@(_Z25selective_scan_bwd_kernelI32Selective_Scan_bwd_kernel_traitsILi32ELi8ELb0ELb1ELb1ELb0ELb0EN3c104HalfENS1_7complexIfEEEEv12SSMParamsBwd)
        /*04dc*/ 	.word	0x00000000


	//----- nvinfo : EIATTR_REGCOUNT
	.align		4
.L_235:
        /*04e0*/ 	.byte	0x04, 0x2f
        /*04e2*/ 	.short	(.L_237 - .L_236)
	.align		4
.L_236:
        /*04e4*/ 	.word	index@(_Z25selective_scan_bwd_kernelI32Selective_Scan_bwd_kernel_traitsILi32ELi8ELb0ELb1ELb0ELb1ELb1EN3c104HalfENS1_7complexIfEEEEv12SSMParamsBwd)
        /*04e8*/ 	.word	0x000000d2


	//----- nvinfo : EIATTR_FRAME_SIZE
	.align		4
.L_237:
        /*04ec*/ 	.byte	0x04, 0x11
        /*04ee*/ 	.short	(.L_239 - .L_238)
	.align		4
.L_238:
        /*04f0*/ 	.word	index@(_Z25selective_scan_bwd_kernelI32Selective_Scan_bwd_kernel_traitsILi32ELi8ELb0ELb1ELb0ELb1ELb1EN3c104HalfENS1_7complexIfEEEEv12SSMParamsBwd)
        /*04f4*/ 	.word	0x00000000


	//----- nvinfo : EIATTR_REGCOUNT
	.align		4
.L_239:
        /*04f8*/ 	.byte	0x04, 0x2f
        /*04fa*/ 	.short	(.L_241 - .L_240)
	.align		4
.L_240:
        /*04fc*/ 	.word	index@(_Z25selective_scan_bwd_kernelI32Selective_Scan_bwd_kernel_traitsILi32ELi8ELb0ELb1ELb0ELb1ELb0EN3c104HalfENS1_7complexIfEEEEv12SSMParamsBwd)
        /*0500*/ 	.word	0x000000be


	//----- nvinfo : EIATTR_FRAME_SIZE
	.align		4
.L_241:
        /*0504*/ 	.byte	0x04, 0x11
        /*0506*/ 	.short	(.L_243 - .L_242)
	.align		4
.L_242:
        /*0508*/ 	.word	index@(_Z25selective_scan_bwd_kernelI32Selective_Scan_bwd_kernel_traitsILi32ELi8ELb0ELb1ELb0ELb1ELb0EN3c104HalfENS1_7complexIfEEEEv12SSMParamsBwd)
        /*050c*/ 	.word	0x00000000


	//----- nvinfo : EIATTR_REGCOUNT
	.align		4
.L_243:
        /*0510*/ 	.byte	0x04, 0x2f
        /*0512*/ 	.short	(.L_245 - .L_244)
	.align		4
.L_244:
        /*0514*/ 	.word	index@(_Z25selective_scan_bwd_kernelI32Selective_Scan_bwd_kernel_traitsILi32ELi8ELb0ELb1ELb0ELb0ELb1EN3c104HalfENS1_7complexIfEEEEv12SSMParamsBwd)
        /*0518*/ 	.word	0x000000d0


	//----- nvinfo : EIATTR_FRAME_SIZE
	.align		4
.L_245:
        /*051c*/ 	.byte	0x04, 0x11
        /*051e*/ 	.short	(.L_247 - .L_246)
	.align		4
.L_246:
        /*0520*/ 	.word	index@(_Z25selective_scan_bwd_kernelI32Selective_Scan_bwd_kernel_traitsILi32ELi8ELb0ELb1ELb0ELb0ELb1EN3c104HalfENS1_7complexIfEEEEv12SSMParamsBwd)
        /*0524*/ 	.word	0x00000000


	//----- nvinfo : EIATTR_REGCOUNT
	.align		4
.L_247:
        /*0528*/ 	.byte	0x04, 0x2f
        /*052a*/ 	.short	(.L_249 - .L_248)
	.align		4
.L_248:
        /*052c*/ 	.word	index@(_Z25selective_scan_bwd_kernelI32Selective_Scan_bwd_kernel_traitsILi32ELi8ELb0ELb1ELb0ELb0ELb0EN3c104HalfENS1_7complexIfEEEEv12SSMParamsBwd)
        /*0530*/ 	.word	0x000000c6


	//----- nvinfo : EIATTR_FRAME_SIZE
	.align		4
.L_249:
        /*0534*/ 	.byte	0x04, 0x11
        /*0536*/ 	.short	(.L_251 - .L_250)
	.align		4
.L_250:
        /*0538*/ 	.word	index@(_Z25selective_scan_bwd_kernelI32Selective_Scan_bwd_kernel_traitsILi32ELi8ELb0ELb1ELb0ELb0ELb0EN3c104HalfENS1_7complexIfEEEEv12SSMParamsBwd)
        /*053c*/ 	.word	0x00000000


	//----- nvinfo : EIATTR_REGCOUNT
	.align		4
.L_251:
        /*0540*/ 	.byte	0x04, 0x2f
        /*0542*/ 	.short	(.L_253 - .L_252)
	.align		4
.L_252:
        /*0544*/ 	.word	index@(_Z25selective_scan_bwd_kernelI32Selective_Scan_bwd_kernel_traitsILi32ELi8ELb0ELb0ELb1ELb1ELb1EN3c104HalfENS1_7complexIfEEEEv12SSMParamsBwd)
        /*0548*/ 	.word	0x000000cc


	//----- nvinfo : EIATTR_FRAME_SIZE
	.align		4
.L_253:
        /*054c*/ 	.byte	0x04, 0x11
        /*054e*/ 	.short	(.L_255 - .L_254)
	.align		4
.L_254:
        /*0550*/ 	.word	index@(_Z25selective_scan_bwd_kernelI32Selective_Scan_bwd_kernel_traitsILi32ELi8ELb0ELb0ELb1ELb1ELb1EN3c104HalfENS1_7complexIfEEEEv12SSMParamsBwd)
        /*0554*/ 	.word	0x00000000


	//----- nvinfo : EIATTR_REGCOUNT
	.align		4
.L_255:
        /*0558*/ 	.byte	0x04, 0x2f
        /*055a*/ 	.short	(.L_257 - .L_256)
	.align		4
.L_256:
        /*055c*/ 	.word	index@(_Z25selective_scan_bwd_kernelI32Selective_Scan_bwd_kernel_traitsILi32ELi8ELb0ELb0ELb1ELb1ELb0EN3c104HalfENS1_7complexIfEEEEv12SSMParamsBwd)
        /*0560*/ 	.word	0x000000bd


	//----- nvinfo : EIATTR_FRAME_SIZE
	.align		4
.L_257:
        /*0564*/ 	.byte	0x04, 0x11
        /*0566*/ 	.short	(.L_259 - .L_258)
	.align		4
.L_258:
        /*0568*/ 	.word	index@(_Z25selective_scan_bwd_kernelI32Selective_Scan_bwd_kernel_traitsILi32ELi8ELb0ELb0ELb1ELb1ELb0EN3c104HalfENS1_7complexIfEEEEv12SSMParamsBwd)
        /*056c*/ 	.word	0x00000000


	//----- nvinfo : EIATTR_REGCOUNT
	.align		4
.L_259:
        /*0570*/ 	.byte	0x04, 0x2f
        /*0572*/ 	.short	(.L_261 - .L_260)
	.align		4
.L_260:
        /*0574*/ 	.word	index@(_Z25selective_scan_bwd_kernelI32Selective_Scan_bwd_kernel_traitsILi32ELi8ELb0ELb0ELb1ELb0ELb1EN3c104HalfENS1_7complexIfEEEEv12SSMParamsBwd)
        /*0578*/ 	.word	0x000000c5


	//----- nvinfo : EIATTR_FRAME_SIZE
	.align		4
.L_261:
        /*057c*/ 	.byte	0x04, 0x11
        /*057e*/ 	.short	(.L_263 - .L_262)
	.align		4
.L_262:
        /*0580*/ 	.word	index@(_Z25selective_scan_bwd_kernelI32Selective_Scan_bwd_kernel_traitsILi32ELi8ELb0ELb0ELb1ELb0ELb1EN3c104HalfENS1_7complexIfEEEEv12SSMParamsBwd)
        /*0584*/ 	.word	0x00000000


	//----- nvinfo : EIATTR_REGCOUNT
	.align		4
.L_263:
        /*0588*/ 	.byte	0x04, 0x2f
        /*058a*/ 	.short	(.L_265 - .L_264)
	.align		4
.L_264:
        /*058c*/ 	.word	index@(_Z25selective_scan_bwd_kernelI32Selective_Scan_bwd_kernel_traitsILi32ELi8ELb0ELb0ELb1ELb0ELb0EN3c104HalfENS1_7complexIfEEEEv12SSMParamsBwd)
        /*0590*/ 	.word	0x000000be


	//----- nvinfo : EIATTR_FRAME_SIZE
	.align		4
.L_265:
        /*0594*/ 	.byte	0x04, 0x11
        /*0596*/ 	.short	(.L_267 - .L_266)
	.align		4
.L_266:
        /*0598*/ 	.word	index@(_Z25selective_scan_bwd_kernelI32Selective_Scan_bwd_kernel_traitsILi32ELi8ELb0ELb0ELb1ELb0ELb0EN3c104HalfENS1_7complexIfEEEEv12SSMParamsBwd)
        /*059c*/ 	.word	0x00000000


	//----- nvinfo : EIATTR_REGCOUNT
	.align		4
.L_267:
        /*05a0*/ 	.byte	0x04, 0x2f
        /*05a2*/ 	.short	(.L_269 - .L_268)
	.align		4
.L_268:
        /*05a4*/ 	.word	index@(_Z25selective_scan_bwd_kernelI32Selective_Scan_bwd_kernel_traitsILi32ELi8ELb0ELb0ELb0ELb1ELb1EN3c104HalfENS1_7complexIfEEEEv12SSMParamsBwd)
        /*05a8*/ 	.word	0x000000b6


	//----- nvinfo : EIATTR_FRAME_SIZE
	.align		4
.L_269:
        /*05ac*/ 	.byte	0x04, 0x11
        /*05ae*/ 	.short	(.L_271 - .L_270)
	.align		4
.L_270:
        /*05b0*/ 	.word	index@(_Z25selective_scan_bwd_kernelI32Selective_Scan_bwd_kernel_traitsILi32ELi8ELb0ELb0ELb0ELb1ELb1EN3c104HalfENS1_7complexIfEEEEv12SSMParamsBwd)
        /*05b4*/ 	.word	0x00000000


	//----- nvinfo : EIATTR_REGCOUNT
	.align		4
.L_271:
        /*05b8*/ 	.byte	0x04, 0x2f
        /*05ba*/ 	.short	(.L_273 - .L_272)
	.align		4
.L_272:
        /*05bc*/ 	.word	index@(_Z25selective_scan_bwd_kernelI32Selective_Scan_bwd_kernel_traitsILi32ELi8ELb0ELb0ELb0ELb1ELb0EN3c104HalfENS1_7complexIfEEEEv12SSMParamsBwd)
        /*05c0*/ 	.word	0x000000b6


	//----- nvinfo : EIATTR_FRAME_SIZE
	.align		4
.L_273:
        /*05c4*/ 	.byte	0x04, 0x11
        /*05c6*/ 	.short	(.L_275 - .L_274)
	.align		4
.L_274:
        /*05c8*/ 	.word	index@(_Z25selective_scan_bwd_kernelI32Selective_Scan_bwd_kernel_traitsILi32ELi8ELb0ELb0ELb0ELb1ELb0EN3c104HalfENS1_7complexIfEEEEv12SSMParamsBwd)
        /*05cc*/ 	.word	0x00000000


	//----- nvinfo : EIATTR_REGCOUNT
	.align		4
.L_275:
        /*05d0*/ 	.byte	0x04, 0x2f
        /*05d2*/ 	.short	(.L_277 - .L_276)
	.align		4
.L_276:
        /*05d4*/ 	.word	index@(_Z25selective_scan_bwd_kernelI32Selective_Scan_bwd_kernel_traitsILi32ELi8ELb0ELb0ELb0ELb0ELb1EN3c104HalfENS1_7complexIfEEEEv12SSMParamsBwd)
        /*05d8*/ 	.word	0x000000a8


	//----- nvinfo : EIATTR_FRAME_SIZE
	.align		4
.L_277:
        /*05dc*/ 	.byte	0x04, 0x11
        /*05de*/ 	.short	(.L_279 - .L_278)
	.align		4
.L_278:
        /*05e0*/ 	.word	index@(_Z25selective_scan_bwd_kernelI32Selective_Scan_bwd_kernel_traitsILi32ELi8ELb0ELb0ELb0ELb0ELb1EN3c104HalfENS1_7complexIfEEEEv12SSMParamsBwd)
        /*05e4*/ 	.word	0x00000000


	//----- nvinfo : EIATTR_REGCOUNT
	.align		4
.L_279:
        /*05e8*/ 	.byte	0x04, 0x2f
        /*05ea*/ 	.short	(.L_281 - .L_280)
	.align		4
.L_280:
        /*05ec*/ 	.word	index@(_Z25selective_scan_bwd_kernelI32Selective_Scan_bwd_kernel_traitsILi32ELi8ELb0ELb0ELb0ELb0ELb0EN3c104HalfENS1_7complexIfEEEEv12SSMParamsBwd)
        /*05f0*/ 	.word	0x000000a8


	//----- nvinfo : EIATTR_FRAME_SIZE
	.align		4
.L_281:
        /*05f4*/ 	.byte	0x04, 0x11
        /*05f6*/ 	.short	(.L_283 - .L_282)
	.align		4
.L_282:
        /*05f8*/ 	.word	index@(_Z25selective_scan_bwd_kernelI32Selective_Scan_bwd_kernel_traitsILi32ELi8ELb0ELb0ELb0ELb0ELb0EN3c104HalfENS1_7complexIfEEEEv12SSMParamsBwd)
        /*05fc*/ 	.word	0x00000000


	//----- nvinfo : EIATTR_REGCOUNT
	.align		4
.L_283:
        /*0600*/ 	.byte	0x04, 0x2f
        /*0602*/ 	.short	(.L_285 - .L_284)
	.align		4
.L_284:
        /*0604*/ 	.word	index@(_Z25selective_scan_bwd_kernelI32Selective_Scan_bwd_kernel_traitsILi32ELi16ELb1ELb1ELb1ELb1ELb1EN3c104HalfENS1_7complexIfEEEEv12SSMParamsBwd)
        /*0608*/ 	.word	0x000000fe


	//----- nvinfo : EIATTR_FRAME_SIZE
	.align		4
.L_285:
        /*060c*/ 	.byte	0x04, 0x11
        /*060e*/ 	.short	(.L_287 - .L_286)
	.align		4
.L_286:
        /*0610*/ 	.word	index@(_Z25selective_scan_bwd_kernelI32Selective_Scan_bwd_kernel_traitsILi32ELi16ELb1ELb1ELb1ELb1ELb1EN3c104HalfENS1_7complexIfEEEEv12SSMParamsBwd)
        /*0614*/ 	.word	0x00000000


	//----- nvinfo : EIATTR_REGCOUNT
	.align		4
.L_287:
        /*0618*/ 	.byte	0x04, 0x2f
        /*061a*/ 	.short	(.L_289 - .L_288)
	.align		4
.L_288:
        /*061c*/ 	.word	index@(_Z25selective_scan_bwd_kernelI32Selective_Scan_bwd_kernel_traitsILi32ELi16ELb1ELb1ELb1ELb1ELb0EN3c104HalfENS1_7complexIfEEEEv12SSMParamsBwd)
        /*0620*/ 	.word	0x000000fe


	//----- nvinfo : EIATTR_FRAME_SIZE
	.align		4
.L_289:
        /*0624*/ 	.byte	0x04, 0x11
        /*0626*/ 	.short	(.L_291 - .L_290)
	.align		4
.L_290:
        /*0628*/ 	.word	index@(_Z25selective_scan_bwd_kernelI32Selective_Scan_bwd_kernel_traitsILi32ELi16ELb1ELb1ELb1ELb1ELb0EN3c104HalfENS1_7complexIfEEEEv12SSMParamsBwd)
        /*062c*/ 	.word	0x00000000


	//----- nvinfo : EIATTR_REGCOUNT
	.align		4
.L_291:
        /*0630*/ 	.byte	0x04, 0x2f
        /*0632*/ 	.short	(.L_293 - .L_292)
	.align		4
.L_292:
        /*0634*/ 	.word	index@(_Z25selective_scan_bwd_kernelI32Selective_Scan_bwd_kernel_traitsILi32ELi16ELb1ELb1ELb1ELb0ELb1EN3c104HalfENS1_7complexIfEEEEv12SSMParamsBwd)
        /*0638*/ 	.word	0x000000fe


	//----- nvinfo : EIATTR_FRAME_SIZE
	.align		4
.L_293:
        /*063c*/ 	.byte	0x04, 0x11
        /*063e*/ 	.short	(.L_295 - .L_294)
	.align		4
.L_294:
        /*0640*/ 	.word	index@(_Z25selective_scan_bwd_kernelI32Selective_Scan_bwd_kernel_traitsILi32ELi16ELb1ELb1ELb1ELb0ELb1EN3c104HalfENS1_7complexIfEEEEv12SSMParamsBwd)
        /*0644*/ 	.word	0x00000000


	//----- nvinfo : EIATTR_REGCOUNT
	.align		4
.L_295:
        /*0648*/ 	.byte	0x04, 0x2f
        /*064a*/ 	.short	(.L_297 - .L_296)
	.align		4
.L_296:
        /*064c*/ 	.word	index@(_Z25selective_scan_bwd_kernelI32Selective_Scan_bwd_kernel_traitsILi32ELi16ELb1ELb1ELb1ELb0ELb0EN3c104HalfENS1_7complexIfEEEEv12SSMParamsBwd)
        /*0650*/ 	.word	0x000000fe


	//----- nvinfo : EIATTR_FRAME_SIZE
	.align		4
.L_297:
        /*0654*/ 	.byte	0x04, 0x11
        /*0656*/ 	.short	(.L_299 - .L_298)
	.align		4
.L_298:
        /*0658*/ 	.word	index@(_Z25selective_scan_bwd_kernelI32Selective_Scan_bwd_kernel_traitsILi32ELi16ELb1ELb1ELb1ELb0ELb0EN3c104HalfENS1_7complexIfEEEEv12SSMParamsBwd)
        /*065c*/ 	.word	0x00000000


	//----- nvinfo : EIATTR_REGCOUNT
	.align		4
.L_299:
        /*0660*/ 	.byte	0x04, 0x2f
        /*0662*/ 	.short	(.L_301 - .L_300)
	.align		4
.L_300:
        /*0664*/ 	.word	index@(_Z25selective_scan_bwd_kernelI32Selective_Scan_bwd_kernel_traitsILi32ELi16ELb1ELb1ELb0ELb1ELb1EN3c104HalfENS1_7complexIfEEEEv12SSMParamsBwd)
        /*0668*/ 	.word	0x000000fb


	//----- nvinfo : EIATTR_FRAME_SIZE
	.align		4
.L_301:
        /*066c*/ 	.byte	0x04, 0x11
        /*066e*/ 	.short	(.L_303 - .L_302)
	.align		4
.L_302:
        /*0670*/ 	.word	index@(_Z25selective_scan_bwd_kernelI32Selective_Scan_bwd_kernel_traitsILi32ELi16ELb1ELb1ELb0ELb1ELb1EN3c104HalfENS1_7complexIfEEEEv12SSMParamsBwd)
        /*0674*/ 	.word	0x00000000


	//----- nvinfo : EIATTR_REGCOUNT
	.align		4
.L_303:
        /*0678*/ 	.byte	0x04, 0x2f
        /*067a*/ 	.short	(.L_305 - .L_304)
	.align		4
.L_304:
        /*067c*/ 	.word	index@(_Z25selective_scan_bwd_kernelI32Selective_Scan_bwd_kernel_traitsILi32ELi16ELb1ELb1ELb0ELb1ELb0EN3c104HalfENS1_7complexIfEEEEv12SSMParamsBwd)
        /*0680*/ 	.word	0x000000fb


	//----- nvinfo : EIATTR_FRAME_SIZE
	.align		4
.L_305:
        /*0684*/ 	.byte	0x04, 0x11
        /*0686*/ 	.short	(.L_307 - .L_306)
	.align		4
.L_306:
        /*0688*/ 	.word	index@(_Z25selective_scan_bwd_kernelI32Selective_Scan_bwd_kernel_traitsILi32ELi16ELb1ELb1ELb0ELb1ELb0EN3c104HalfENS1_7complexIfEEEEv12SSMParamsBwd)
        /*068c*/ 	.word	0x00000000


	//----- nvinfo : EIATTR_REGCOUNT
	.align		4
.L_307:
        /*0690*/ 	.byte	0x04, 0x2f
        /*0692*/ 	.short	(.L_309 - .L_308)
	.align		4
.L_308:
        /*0694*/ 	.word	index@(_Z25selective_scan_bwd_kernelI32Selective_Scan_bwd_kernel_traitsILi32ELi16ELb1ELb1ELb0ELb0ELb1EN3c104HalfENS1_7complexIfEEEEv12SSMParamsBwd)
        /*0698*/ 	.word	0x000000fb


	//----- nvinfo : EIATTR_FRAME_SIZE
	.align		4
.L_309:
        /*069c*/ 	.byte	0x04, 0x11
        /*069e*/ 	.short	(.L_311 - .L_310)
	.align		4
.L_310:
        /*06a0*/ 	.word	index@(_Z25selective_scan_bwd_kernelI32Selective_Scan_bwd_kernel_traitsILi32ELi16ELb1ELb1ELb0ELb0ELb1EN3c104HalfENS1_7complexIfEEEEv12SSMParamsBwd)
        /*06a4*/ 	.word	0x00000000


	//----- nvinfo : EIATTR_REGCOUNT
	.align		4
.L_311:
        /*06a8*/ 	.byte	0x04, 0x2f
        /*06aa*/ 	.short	(.L_313 - .L_312)
	.align		4
.L_312:
        /*06ac*/ 	.word	index@(_Z25selective_scan_bwd_kernelI32Selective_Scan_bwd_kernel_traitsILi32ELi16ELb1ELb1ELb0ELb0ELb0EN3c104HalfENS1_7complexIfEEEEv12SSMParamsBwd)
        /*06b0*/ 	.word	0x000000fb


	//----- nvinfo : EIATTR_FRAME_SIZE
	.align		4
.L_313:
        /*06b4*/ 	.byte	0x04, 0x11
        /*06b6*/ 	.short	(.L_315 - .L_314)
	.align		4
.L_314:
        /*06b8*/ 	.word	index@(_Z25selective_scan_bwd_kernelI32Selective_Scan_bwd_kernel_traitsILi32ELi16ELb1ELb1ELb0ELb0ELb0EN3c104HalfENS1_7complexIfEEEEv12SSMParamsBwd)
        /*06bc*/ 	.word	0x00000000


	//----- nvinfo : EIATTR_REGCOUNT
	.align		4
.L_315:
        /*06c0*/ 	.byte	0x04, 0x2f
        /*06c2*/ 	.short	(.L_317 - .L_316)
	.align		4
.L_316:
        /*06c4*/ 	.word	index@(_Z25selective_scan_bwd_kernelI32Selective_Scan_bwd_kernel_traitsILi32ELi16ELb1ELb0ELb1ELb1ELb1EN3c104HalfENS1_7complexIfEEEEv12SSMParamsBwd)
        /*06c8*/ 	.word	0x000000f5


	//----- nvinfo : EIATTR_FRAME_SIZE
	.align		4
.L_317:
        /*06cc*/ 	.byte	0x04, 0x11
        /*06ce*/ 	.short	(.L_319 - .L_318)
	.align		4
.L_318:
        /*06d0*/ 	.word	index@(_Z25selective_scan_bwd_kernelI32Selective_Scan_bwd_kernel_traitsILi32ELi16ELb1ELb0ELb1ELb1ELb1EN3c104HalfENS1_7complexIfEEEEv12SSMParamsBwd)
        /*06d4*/ 	.word	0x00000000


	//----- nvinfo : EIATTR_REGCOUNT
	.align		4
.L_319:
        /*06d8*/ 	.byte	0x04, 0x2f
        /*06da*/ 	.short	(.L_321 - .L_320)
	.align		4
.L_320:
        /*06dc*/ 	.word	index@(_Z25selective_scan_bwd_kernelI32Selective_Scan_bwd_kernel_traitsILi32ELi16ELb1ELb0ELb1ELb1ELb0EN3c104HalfENS1_7complexIfEEEEv12SSMParamsBwd)
        /*06e0*/ 	.word	0x000000f5


	//----- nvinfo : EIATTR_FRAME_SIZE
	.align		4
.L_321:
        /*06e4*/ 	.byte	0x04, 0x11
        /*06e6*/ 	.short	(.L_323 - .L_322)
	.align		4
.L_322:
        /*06e8*/ 	.word	index@(_Z25selective_scan_bwd_kernelI32Selective_Scan_bwd_kernel_traitsILi32ELi16ELb1ELb0ELb1ELb1ELb0EN3c104HalfENS1_7complexIfEEEEv12SSMParamsBwd)
        /*06ec*/ 	.word	0x00000000


	//----- nvinfo : EIATTR_REGCOUNT
	.align		4
.L_323:
        /*06f0*/ 	.byte	0x04, 0x2f
        /*06f2*/ 	.short	(.L_325 - .L_324)
	.align		4
.L_324:
        /*06f4*/ 	.word	index@(_Z25selective_scan_bwd_kernelI32Selective_Scan_bwd_kernel_traitsILi32ELi16ELb1ELb0ELb1ELb0ELb1EN3c104HalfENS1_7complexIfEEEEv12SSMParamsBwd)
        /*06f8*/ 	.word	0x000000f5


	//----- nvinfo : EIATTR_FRAME_SIZE
	.align		4
.L_325:
        /*06fc*/ 	.byte	0x04, 0x11
        /*06fe*/ 	.short	(.L_327 - .L_326)
	.align		4
.L_326:
        /*0700*/ 	.word	index@(_Z25selective_scan_bwd_kernelI32Selective_Scan_bwd_kernel_traitsILi32ELi16ELb1ELb0ELb1ELb0ELb1EN3c104HalfENS1_7complexIfEEEEv12SSMParamsBwd)
        /*0704*/ 	.word	0x00000000


	//----- nvinfo : EIATTR_REGCOUNT
	.align		4
.L_327:
        /*0708*/ 	.byte	0x04, 0x2f
        /*070a*/ 	.short	(.L_329 - .L_328)
	.align		4
.L_328:
        /*070c*/ 	.word	index@(_Z25selective_scan_bwd_kernelI32Selective_Scan_bwd_kernel_traitsILi32ELi16ELb1ELb0ELb1ELb0ELb0EN3c104HalfENS1_7complexIfEEEEv12SSMParamsBwd)
        /*0710*/ 	.word	0x000000f5


	//----- nvinfo : EIATTR_FRAME_SIZE
	.align		4
.L_329:
        /*0714*/ 	.byte	0x04, 0x11
        /*0716*/ 	.short	(.L_331 - .L_330)
	.align		4
.L_330:
        /*0718*/ 	.word	index@(_Z25selective_scan_bwd_kernelI32Selective_Scan_bwd_kernel_traitsILi32ELi16ELb1ELb0ELb1ELb0ELb0EN3c104HalfENS1_7complexIfEEEEv12SSMParamsBwd)
        /*071c*/ 	.word	0x00000000


	//----- nvinfo : EIATTR_REGCOUNT
	.align		4
.L_331:
        /*0720*/ 	.byte	0x04, 0x2f
        /*0722*/ 	.short	(.L_333 - .L_332)
	.align		4
.L_332:
        /*0724*/ 	.word	index@(_Z25selective_scan_bwd_kernelI32Selective_Scan_bwd_kernel_traitsILi32ELi16ELb1ELb0ELb0ELb1ELb1EN3c104HalfENS1_7complexIfEEEEv12SSMParamsBwd)
        /*0728*/ 	.word	0x000000e6


	//----- nvinfo : EIATTR_FRAME_SIZE
	.align		4
.L_333:
        /*072c*/ 	.byte	0x04, 0x11
        /*072e*/ 	.short	(.L_335 - .L_334)
	.align		4
.L_334:
        /*0730*/ 	.word	index@(_Z25selective_scan_bwd_kernelI32Selective_Scan_bwd_kernel_traitsILi32ELi16ELb1ELb0ELb0ELb1ELb1EN3c104HalfENS1_7complexIfEEEEv12SSMParamsBwd)
        /*0734*/ 	.word	0x00000000


	//----- nvinfo : EIATTR_REGCOUNT
	.align		4
.L_335:
        /*0738*/ 	.byte	0x04, 0x2f
        /*073a*/ 	.short	(.L_337 - .L_336)
	.align		4
.L_336:
        /*073c*/ 	.word	index@(_Z25selective_scan_bwd_kernelI32Selective_Scan_bwd_kernel_traitsILi32ELi16ELb1ELb0ELb0ELb1ELb0EN3c104HalfENS1_7complexIfEEEEv12SSMParamsBwd)
        /*0740*/ 	.word	0x000000e6


	//----- nvinfo : EIATTR_FRAME_SIZE
	.align		4
.L_337:
        /*0744*/ 	.byte	0x04, 0x11
        /*0746*/ 	.short	(.L_339 - .L_338)
	.align		4
.L_338:
        /*0748*/ 	.word	index@(_Z25selective_scan_bwd_kernelI32Selective_Scan_bwd_kernel_traitsILi32ELi16ELb1ELb0ELb0ELb1ELb0EN3c104HalfENS1_7complexIfEEEEv12SSMParamsBwd)
        /*074c*/ 	.word	0x00000000


	//----- nvinfo : EIATTR_REGCOUNT
	.align		4
.L_339:
        /*0750*/ 	.byte	0x04, 0x2f
        /*0752*/ 	.short	(.L_341 - .L_340)
	.align		4
.L_340:
        /*0754*/ 	.word	index@(_Z25selective_scan_bwd_kernelI32Selective_Scan_bwd_kernel_traitsILi32ELi16ELb1ELb0ELb0ELb0ELb1EN3c104HalfENS1_7complexIfEEEEv12SSMParamsBwd)
        /*0758*/ 	.word	0x000000e4


	//----- nvinfo : EIATTR_FRAME_SIZE
	.align		4
.L_341:
        /*075c*/ 	.byte	0x04, 0x11
        /*075e*/ 	.short	(.L_343 - .L_342)
	.align		4
.L_342:
        /*0760*/ 	.word	index@(_Z25selective_scan_bwd_kernelI32Selective_Scan_bwd_kernel_traitsILi32ELi16ELb1ELb0ELb0ELb0ELb1EN3c104HalfENS1_7complexIfEEEEv12SSMParamsBwd)
        /*0764*/ 	.word	0x00000000


	//----- nvinfo : EIATTR_REGCOUNT
	.align		4
.L_343:
        /*0768*/ 	.byte	0x04, 0x2f
        /*076a*/ 	.short	(.L_345 - .L_344)
	.align		4
.L_344:
        /*076c*/ 	.word	index@(_Z25selective_scan_bwd_kernelI32Selective_Scan_bwd_kernel_traitsILi32ELi16ELb1ELb0ELb0ELb0ELb0EN3c104HalfENS1_7complexIfEEEEv12SSMParamsBwd)
        /*0770*/ 	.word	0x000000e4


	//----- nvinfo : EIATTR_FRAME_SIZE
	.align		4
.L_345:
        /*0774*/ 	.byte	0x04, 0x11
        /*0776*/ 	.short	(.L_347 - .L_346)
	.align		4
.L_346:
        /*0778*/ 	.word	index@(_Z25selective_scan_bwd_kernelI32Selective_Scan_bwd_kernel_traitsILi32ELi16ELb1ELb0ELb0ELb0ELb0EN3c104HalfENS1_7complexIfEEEEv12SSMParamsBwd)
        /*077c*/ 	.word	0x00000000


	//----- nvinfo : EIATTR_REGCOUNT
	.align		4
.L_347:
        /*0780*/ 	.byte	0x04, 0x2f
        /*0782*/ 	.short	(.L_349 - .L_348)
	.align		4
.L_348:
        /*0784*/ 	.word	index@(_Z25selective_scan_bwd_kernelI32Selective_Scan_bwd_kernel_traitsILi32ELi16ELb0ELb1ELb1ELb1ELb1EN3c104HalfENS1_7complexIfEEEEv12SSMParamsBwd)
        /*0788*/ 	.word	0x000000ff


	//----- nvinfo : EIATTR_FRAME_SIZE
	.align		4
.L_349:
        /*078c*/ 	.byte	0x04, 0x11
        /*078e*/ 	.short	(.L_351 - .L_350)
	.align		4
.L_350:
        /*0790*/ 	.word	index@(_Z25selective_scan_bwd_kernelI32Selective_Scan_bwd_kernel_traitsILi32ELi16ELb0ELb1ELb1ELb1ELb1EN3c104HalfENS1_7complexIfEEEEv12SSMParamsBwd)
        /*0794*/ 	.word	0x00000030


	//----- nvinfo : EIATTR_REGCOUNT
	.align		4
.L_351:
        /*0798*/ 	.byte	0x04, 0x2f
        /*079a*/ 	.short	(.L_353 - .L_352)
	.align		4
.L_352:
        /*079c*/ 	.word	index@(_Z25selective_scan_bwd_kernelI32Selective_Scan_bwd_kernel_traitsILi32ELi16ELb0ELb1ELb1ELb1ELb0EN3c104HalfENS1_7complexIfEEEEv12SSMParamsBwd)
        /*07a0*/ 	.word	0x000000ff


	//----- nvinfo : EIATTR_FRAME_SIZE
	.align		4
.L_353:
        /*07a4*/ 	.byte	0x04, 0x11
        /*07a6*/ 	.short	(.L_355 - .L_354)
	.align		4
.L_354:
        /*07a8*/ 	.word	index@(_Z25selective_scan_bwd_kernelI32Selective_Scan_bwd_kernel_traitsILi32ELi16ELb0ELb1ELb1ELb1ELb0EN3c104HalfENS1_7complexIfEEEEv12SSMParamsBwd)
        /*07ac*/ 	.word	0x00000028


	//----- nvinfo : EIATTR_REGCOUNT
	.align		4
.L_355:
        /*07b0*/ 	.byte	0x04, 0x2f
        /*07b2*/ 	.short	(.L_357 - .L_356)
	.align		4
.L_356:
        /*07b4*/ 	.word	index@(_Z25selective_scan_bwd_kernelI32Selective_Scan_bwd_kernel_traitsILi32ELi16ELb0ELb1ELb1ELb0ELb1EN3c104HalfENS1_7complexIfEEEEv12SSMParamsBwd)
        /*07b8*/ 	.word	0x000000ff


	//----- nvinfo : EIATTR_FRAME_SIZE
	.align		4
.L_357:
        /*07bc*/ 	.byte	0x04, 0x11
        /*07be*/ 	.short	(.L_359 - .L_358)
	.align		4
.L_358:
        /*07c0*/ 	.word	index@(_Z25selective_scan_bwd_kernelI32Selective_Scan_bwd_kernel_traitsILi32ELi16ELb0ELb1ELb1ELb0ELb1EN3c104HalfENS1_7complexIfEEEEv12SSMParamsBwd)
        /*07c4*/ 	.word	0x00000028


	//----- nvinfo : EIATTR_REGCOUNT
	.align		4
.L_359:
        /*07c8*/ 	.byte	0x04, 0x2f
        /*07ca*/ 	.short	(.L_361 - .L_360)
	.align		4
.L_360:
        /*07cc*/ 	.word	index@(_Z25selective_scan_bwd_kernelI32Selective_Scan_bwd_kernel_traitsILi32ELi16ELb0ELb1ELb1ELb0ELb0EN3c104HalfENS1_7complexIfEEEEv12SSMParamsBwd)
        /*07d0*/ 	.word	0x000000ff


	//----- nvinfo : EIATTR_FRAME_SIZE
	.align		4
.L_361:
        /*07d4*/ 	.byte	0x04, 0x11
        /*07d6*/ 	.short	(.L_363 - .L_362)
	.align		4
.L_362:
        /*07d8*/ 	.word	index@(_Z25selective_scan_bwd_kernelI32Selective_Scan_bwd_kernel_traitsILi32ELi16ELb0ELb1ELb1ELb0ELb0EN3c104HalfENS1_7complexIfEEEEv12SSMParamsBwd)
        /*07dc*/ 	.word	0x00000020


	//----- nvinfo : EIATTR_REGCOUNT
	.align		4
.L_363:
        /*07e0*/ 	.byte	0x04, 0x2f
        /*07e2*/ 	.short	(.L_365 - .L_364)
	.align		4
.L_364:
        /*07e4*/ 	.word	index@(_Z25selective_scan_bwd_kernelI32Selective_Scan_bwd_kernel_traitsILi32ELi16ELb0ELb1ELb0ELb1ELb1EN3c104HalfENS1_7complexIfEEEEv12SSMParamsBwd)
        /*07e8*/ 	.word	0x000000ff


	//----- nvinfo : EIATTR_FRAME_SIZE
	.align		4
.L_365:
        /*07ec*/ 	.byte	0x04, 0x11
        /*07ee*/ 	.short	(.L_367 - .L_366)
	.align		4
.L_366:
        /*07f0*/ 	.word	index@(_Z25selective_scan_bwd_kernelI32Selective_Scan_bwd_kernel_traitsILi32ELi16ELb0ELb1ELb0ELb1ELb1EN3c104HalfENS1_7complexIfEEEEv12SSMParamsBwd)
        /*07f4*/ 	.word	0x00000030


	//----- nvinfo : EIATTR_REGCOUNT
	.align		4
.L_367:
        /*07f8*/ 	.byte	0x04, 0x2f
        /*07fa*/ 	.short	(.L_369 - .L_368)
	.align		4
.L_368:
        /*07fc*/ 	.word	index@(_Z25selective_scan_bwd_kernelI32Selective_Scan_bwd_kernel_traitsILi32ELi16ELb0ELb1ELb0ELb1ELb0EN3c104HalfENS1_7complexIfEEEEv12SSMParamsBwd)
        /*0800*/ 	.word	0x000000ff


	//----- nvinfo : EIATTR_FRAME_SIZE
	.align		4
.L_369:
        /*0804*/ 	.byte	0x04, 0x11
        /*0806*/ 	.short	(.L_371 - .L_370)
	.align		4
.L_370:
        /*0808*/ 	.word	index@(_Z25selective_scan_bwd_kernelI32Selective_Scan_bwd_kernel_traitsILi32ELi16ELb0ELb1ELb0ELb1ELb0EN3c104HalfENS1_7complexIfEEEEv12SSMParamsBwd)
        /*080c*/ 	.word	0x00000028


	//----- nvinfo : EIATTR_REGCOUNT
	.align		4
.L_371:
        /*0810*/ 	.byte	0x04, 0x2f
        /*0812*/ 	.short	(.L_373 - .L_372)
	.align		4
.L_372:
        /*0814*/ 	.word	index@(_Z25selective_scan_bwd_kernelI32Selective_Scan_bwd_kernel_traitsILi32ELi16ELb0ELb1ELb0ELb0ELb1EN3c104HalfENS1_7complexIfEEEEv12SSMParamsBwd)
        /*0818*/ 	.word	0x000000ff


	//----- nvinfo : EIATTR_FRAME_SIZE
	.align		4
.L_373:
        /*081c*/ 	.byte	0x04, 0x11
        /*081e*/ 	.short	(.L_375 - .L_374)
	.align		4
.L_374:
        /*0820*/ 	.word	index@(_Z25selective_scan_bwd_kernelI32Selective_Scan_bwd_kernel_traitsILi32ELi16ELb0ELb1ELb0ELb0ELb1EN3c104HalfENS1_7complexIfEEEEv12SSMParamsBwd)
        /*0824*/ 	.word	0x00000028


	//----- nvinfo : EIATTR_REGCOUNT
	.align		4
.L_375:
        /*0828*/ 	.byte	0x04, 0x2f
        /*082a*/ 	.short	(.L_377 - .L_376)
	.align		4
.L_376:
        /*082c*/ 	.word	index@(_Z25selective_scan_bwd_kernelI32Selective_Scan_bwd_kernel_traitsILi32ELi16ELb0ELb1ELb0ELb0ELb0EN3c104HalfENS1_7complexIfEEEEv12SSMParamsBwd)
        /*0830*/ 	.word	0x000000ff


	//----- nvinfo : EIATTR_FRAME_SIZE
	.align		4
.L_377:
        /*0834*/ 	.byte	0x04, 0x11
        /*0836*/ 	.short	(.L_379 - .L_378)
	.align		4
.L_378:
        /*0838*/ 	.word	index@(_Z25selective_scan_bwd_kernelI32Selective_Scan_bwd_kernel_traitsILi32ELi16ELb0ELb1ELb0ELb0ELb0EN3c104HalfENS1_7complexIfEEEEv12SSMParamsBwd)
        /*083c*/ 	.word	0x00000020


	//----- nvinfo : EIATTR_REGCOUNT
	.align		4
.L_379:
        /*0840*/ 	.byte	0x04, 0x2f
        /*0842*/ 	.short	(.L_381 - .L_380)
	.align		4
.L_380:
        /*0844*/ 	.word	index@(_Z25selective_scan_bwd_kernelI32Selective_Scan_bwd_kernel_traitsILi32ELi16ELb0ELb0ELb1ELb1ELb1EN3c104HalfENS1_7complexIfEEEEv12SSMParamsBwd)
        /*0848*/ 	.word	0x000000ff


	//----- nvinfo : EIATTR_FRAME_SIZE
	.align		4
.L_381:
        /*084c*/ 	.byte	0x04, 0x11
        /*084e*/ 	.short	(.L_383 - .L_382)
	.align		4
.L_382:
        /*0850*/ 	.word	index@(_Z25selective_scan_bwd_kernelI32Selective_Scan_bwd_kernel_traitsILi32ELi16ELb0ELb0ELb1ELb1ELb1EN3c104HalfENS1_7complexIfEEEEv12SSMParamsBwd)
        /*0854*/ 	.word	0x00000030


	//----- nvinfo : EIATTR_REGCOUNT
	.align		4
.L_383:
        /*0858*/ 	.byte	0x04, 0x2f
        /*085a*/ 	.short	(.L_385 - .L_384)
	.align		4
.L_384:
        /*085c*/ 	.word	index@(_Z25selective_scan_bwd_kernelI32Selective_Scan_bwd_kernel_traitsILi32ELi16ELb0ELb0ELb1ELb1ELb0EN3c104HalfENS1_7complexIfEEEEv12SSMParamsBwd)
        /*0860*/ 	.word	0x000000ff


	//----- nvinfo : EIATTR_FRAME_SIZE
	.align		4
.L_385:
        /*0864*/ 	.byte	0x04, 0x11
        /*0866*/ 	.short	(.L_387 - .L_386)
	.align		4
.L_386:
        /*0868*/ 	.word	index@(_Z25selective_scan_bwd_kernelI32Selective_Scan_bwd_kernel_traitsILi32ELi16ELb0ELb0ELb1ELb1ELb0EN3c104HalfENS1_7complexIfEEEEv12SSMParamsBwd)
        /*086c*/ 	.word	0x00000020


	//----- nvinfo : EIATTR_REGCOUNT
	.align		4
.L_387:
        /*0870*/ 	.byte	0x04, 0x2f
        /*0872*/ 	.short	(.L_389 - .L_388)
	.align		4
.L_388:
        /*0874*/ 	.word	index@(_Z25selective_scan_bwd_kernelI32Selective_Scan_bwd_kernel_traitsILi32ELi16ELb0ELb0ELb1ELb0ELb1EN3c104HalfENS1_7complexIfEEEEv12SSMParamsBwd)
        /*0878*/ 	.word	0x000000ff


	//----- nvinfo : EIATTR_FRAME_SIZE
	.align		4
.L_389:
        /*087c*/ 	.byte	0x04, 0x11
        /*087e*/ 	.short	(.L_391 - .L_390)
	.align		4
.L_390:
        /*0880*/ 	.word	index@(_Z25selective_scan_bwd_kernelI32Selective_Scan_bwd_kernel_traitsILi32ELi16ELb0ELb0ELb1ELb0ELb1EN3c104HalfENS1_7complexIfEEEEv12SSMParamsBwd)
        /*0884*/ 	.word	0x00000028


	//----- nvinfo : EIATTR_REGCOUNT
	.align		4
.L_391:
        /*0888*/ 	.byte	0x04, 0x2f
        /*088a*/ 	.short	(.L_393 - .L_392)
	.align		4
.L_392:
        /*088c*/ 	.word	index@(_Z25selective_scan_bwd_kernelI32Selective_Scan_bwd_kernel_traitsILi32ELi16ELb0ELb0ELb1ELb0ELb0EN3c104HalfENS1_7complexIfEEEEv12SSMParamsBwd)
        /*0890*/ 	.word	0x000000ff


	//----- nvinfo : EIATTR_FRAME_SIZE
	.align		4
.L_393:
        /*0894*/ 	.byte	0x04, 0x11
        /*0896*/ 	.short	(.L_395 - .L_394)
	.align		4
.L_394:
        /*0898*/ 	.word	index@(_Z25selective_scan_bwd_kernelI32Selective_Scan_bwd_kernel_traitsILi32ELi16ELb0ELb0ELb1ELb0ELb0EN3c104HalfENS1_7complexIfEEEEv12SSMParamsBwd)
        /*089c*/ 	.word	0x00000018


	//----- nvinfo : EIATTR_REGCOUNT
	.align		4
.L_395:
        /*08a0*/ 	.byte	0x04, 0x2f
        /*08a2*/ 	.short	(.L_397 - .L_396)
	.align		4
.L_396:
        /*08a4*/ 	.word	index@(_Z25selective_scan_bwd_kernelI32Selective_Scan_bwd_kernel_traitsILi32ELi16ELb0ELb0ELb0ELb1ELb1EN3c104HalfENS1_7complexIfEEEEv12SSMParamsBwd)
        /*08a8*/ 	.word	0x000000e3


	//----- nvinfo : EIATTR_FRAME_SIZE
	.align		4
.L_397:
        /*08ac*/ 	.byte	0x04, 0x11
        /*08ae*/ 	.short	(.L_399 - .L_398)
	.align		4
.L_398:
        /*08b0*/ 	.word	index@(_Z25selective_scan_bwd_kernelI32Selective_Scan_bwd_kernel_traitsILi32ELi16ELb0ELb0ELb0ELb1ELb1EN3c104HalfENS1_7complexIfEEEEv12SSMParamsBwd)
        /*08b4*/ 	.word	0x00000000


	//----- nvinfo : EIATTR_REGCOUNT
	.align		4
.L_399:
        /*08b8*/ 	.byte	0x04, 0x2f
        /*08ba*/ 	.short	(.L_401 - .L_400)
	.align		4
.L_400:
        /*08bc*/ 	.word	index@(_Z25selective_scan_bwd_kernelI32Selective_Scan_bwd_kernel_traitsILi32ELi16ELb0ELb0ELb0ELb1ELb0EN3c104HalfENS1_7complexIfEEEEv12SSMParamsBwd)
        /*08c0*/ 	.word	0x000000df


	//----- nvinfo : EIATTR_FRAME_SIZE
	.align		4
.L_401:
        /*08c4*/ 	.byte	0x04, 0x11
        /*08c6*/ 	.short	(.L_403 - .L_402)
	.align		4
.L_402:
        /*08c8*/ 	.word	index@(_Z25selective_scan_bwd_kernelI32Selective_Scan_bwd_kernel_traitsILi32ELi16ELb0ELb0ELb0ELb1ELb0EN3c104HalfENS1_7complexIfEEEEv12SSMParamsBwd)
        /*08cc*/ 	.word	0x00000000


	//----- nvinfo : EIATTR_REGCOUNT
	.align		4
.L_403:
        /*08d0*/ 	.byte	0x04, 0x2f
        /*08d2*/ 	.short	(.L_405 - .L_404)
	.align		4
.L_404:
        /*08d4*/ 	.word	index@(_Z25selective_scan_bwd_kernelI32Selective_Scan_bwd_kernel_traitsILi32ELi16ELb0ELb0ELb0ELb0ELb1EN3c104HalfENS1_7complexIfEEEEv12SSMParamsBwd)
        /*08d8*/ 	.word	0x000000e0


	//----- nvinfo : EIATTR_FRAME_SIZE
	.align		4
.L_405:
        /*08dc*/ 	.byte	0x04, 0x11
        /*08de*/ 	.short	(.L_407 - .L_406)
	.align		4
.L_406:
        /*08e0*/ 	.word	index@(_Z25selective_scan_bwd_kernelI32Selective_Scan_bwd_kernel_traitsILi32ELi16ELb0ELb0ELb0ELb0ELb1EN3c104HalfENS1_7complexIfEEEEv12SSMParamsBwd)
        /*08e4*/ 	.word	0x00000000


	//----- nvinfo : EIATTR_REGCOUNT
	.align		4
.L_407:
        /*08e8*/ 	.byte	0x04, 0x2f
        /*08ea*/ 	.short	(.L_409 - .L_408)
	.align		4
.L_408:
        /*08ec*/ 	.word	index@(_Z25selective_scan_bwd_kernelI32Selective_Scan_bwd_kernel_traitsILi32ELi16ELb0ELb0ELb0ELb0ELb0EN3c104HalfENS1_7complexIfEEEEv12SSMParamsBwd)
        /*08f0*/ 	.word	0x000000dc


	//----- nvinfo : EIATTR_FRAME_SIZE
	.align		4
.L_409:
        /*08f4*/ 	.byte	0x04, 0x11
        /*08f6*/ 	.short	(.L_411 - .L_410)
	.align		4
.L_410:
        /*08f8*/ 	.word	index@(_Z25selective_scan_bwd_kernelI32Selective_Scan_bwd_kernel_traitsILi32ELi16ELb0ELb0ELb0ELb0ELb0EN3c104HalfENS1_7complexIfEEEEv12SSMParamsBwd)
        /*08fc*/ 	.word	0x00000000


	//----- nvinfo : EIATTR_REGCOUNT
	.align		4
.L_411:
        /*0900*/ 	.byte	0x04, 0x2f
        /*0902*/ 	.short	(.L_413 - .L_412)
	.align		4
.L_412:
        /*0904*/ 	.word	index@(_Z25selective_scan_bwd_kernelI32Selective_Scan_bwd_kernel_traitsILi64ELi16ELb1ELb1ELb1ELb1ELb1EN3c104HalfENS1_7complexIfEEEEv12SSMParamsBwd)
        /*0908*/ 	.word	0x000000fe


	//----- nvinfo : EIATTR_FRAME_SIZE
	.align		4
.L_413:
        /*090c*/ 	.byte	0x04, 0x11
        /*090e*/ 	.short	(.L_415 - .L_414)
	.align		4
.L_414:
        /*0910*/ 	.word	index@($__internal_191_$__cuda_sm70_shflsync_up)
        /*0914*/ 	.word	0x00000000


	//----- nvinfo : EIATTR_FRAME_SIZE
	.align		4
.L_415:
        /*0918*/ 	.byte	0x04, 0x11
        /*091a*/ 	.short	(.L_417 - .L_416)
	.align		4
.L_416:
        /*091c*/ 	.word	index@($__internal_190_$__cuda_sm70_shflsync_idx_p)
        /*0920*/ 	.word	0x00000000


	//----- nvinfo : EIATTR_FRAME_SIZE
	.align		4
.L_417:
        /*0924*/ 	.byte	0x04, 0x11
        /*0926*/ 	.short	(.L_419 - .L_418)
	.align		4
.L_418:
        /*0928*/ 	.word	index@($__internal_189_$__cuda_sm70_shflsync_down)
        /*092c*/ 	.word	0x00000000


	//----- nvinfo : EIATTR_FRAME_SIZE
	.align		4
.L_419:
        /*0930*/ 	.byte	0x04, 0x11
        /*0932*/ 	.short	(.L_421 - .L_420)
	.align		4
.L_420:
        /*0934*/ 	.word	index@(_Z25selective_scan_bwd_kernelI32Selective_Scan_bwd_kernel_traitsILi64ELi16ELb1ELb1ELb1ELb1ELb1EN3c104HalfENS1_7complexIfEEEEv12SSMParamsBwd)
        /*0938*/ 	.word	0x00000000


	//----- nvinfo : EIATTR_REGCOUNT
	.align		4
.L_421:
        /*093c*/ 	.byte	0x04, 0x2f
        /*093e*/ 	.short	(.L_423 - .L_422)
	.align		4
.L_422:
        /*0940*/ 	.word	index@(_Z25selective_scan_bwd_kernelI32Selective_Scan_bwd_kernel_traitsILi64ELi16ELb1ELb1ELb1ELb1ELb0EN3c104HalfENS1_7complexIfEEEEv12SSMParamsBwd)
        /*0944*/ 	.word	0x000000fe


	//----- nvinfo : EIATTR_FRAME_SIZE
	.align		4
.L_423:
        /*0948*/ 	.byte	0x04, 0x11
        /*094a*/ 	.short	(.L_425 - .L_424)
	.align		4
.L_424:
        /*094c*/ 	.word	index@($__internal_188_$__cuda_sm70_shflsync_up)
        /*0950*/ 	.word	0x00000000


	//----- nvinfo : EIATTR_FRAME_SIZE
	.align		4
.L_425:
        /*0954*/ 	.byte	0x04, 0x11
        /*0956*/ 	.short	(.L_427 - .L_426)
	.align		4
.L_426:
        /*0958*/ 	.word	index@($__internal_187_$__cuda_sm70_shflsync_idx_p)
        /*095c*/ 	.word	0x00000000


	//----- nvinfo : EIATTR_FRAME_SIZE
	.align		4
.L_427:
        /*0960*/ 	.byte	0x04, 0x11
        /*0962*/ 	.short	(.L_429 - .L_428)
	.align		4
.L_428:
        /*0964*/ 	.word	index@($__internal_186_$__cuda_sm70_shflsync_down)
        /*0968*/ 	.word	0x00000000


	//----- nvinfo : EIATTR_FRAME_SIZE
	.align		4
.L_429:
        /*096c*/ 	.byte	0x04, 0x11
        /*096e*/ 	.short	(.L_431 - .L_430)
	.align		4
.L_430:
        /*0970*/ 	.word	index@(_Z25selective_scan_bwd_kernelI32Selective_Scan_bwd_kernel_traitsILi64ELi16ELb1ELb1ELb1ELb1ELb0EN3c104HalfENS1_7complexIfEEEEv12SSMParamsBwd)
        /*0974*/ 	.word	0x00000000


	//----- nvinfo : EIATTR_REGCOUNT
	.align		4
.L_431:
        /*0978*/ 	.byte	0x04, 0x2f
        /*097a*/ 	.short	(.L_433 - .L_432)
	.align		4
.L_432:
        /*097c*/ 	.word	index@(_Z25selective_scan_bwd_kernelI32Selective_Scan_bwd_kernel_traitsILi64ELi16ELb1ELb1ELb1ELb0ELb1EN3c104HalfENS1_7complexIfEEEEv12SSMParamsBwd)
        /*0980*/ 	.word	0x000000fe


	//----- nvinfo : EIATTR_FRAME_SIZE
	.align		4
.L_433:
        /*0984*/ 	.byte	0x04, 0x11
        /*0986*/ 	.short	(.L_435 - .L_434)
	.align		4
.L_434:
        /*0988*/ 	.word	index@($__internal_185_$__cuda_sm70_shflsync_up)
        /*098c*/ 	.word	0x00000000


	//----- nvinfo : EIATTR_FRAME_SIZE
	.align		4
.L_435:
        /*0990*/ 	.byte	0x04, 0x11
        /*0992*/ 	.short	(.L_437 - .L_436)
	.align		4
.L_436:
        /*0994*/ 	.word	index@($__internal_184_$__cuda_sm70_shflsync_idx_p)
        /*0998*/ 	.word	0x00000000


	//----- nvinfo : EIATTR_FRAME_SIZE
	.align		4
.L_437:
        /*099c*/ 	.byte	0x04, 0x11
        /*099e*/ 	.short	(.L_439 - .L_438)
	.align		4
.L_438:
        /*09a0*/ 	.word	index@($__internal_183_$__cuda_sm70_shflsync_down)
        /*09a4*/ 	.word	0x00000000


	//----- nvinfo : EIATTR_FRAME_SIZE
	.align		4
.L_439:
        /*09a8*/ 	.byte	0x04, 0x11
        /*09aa*/ 	.short	(.L_441 - .L_440)
	.align		4
.L_440:
        /*09ac*/ 	.word	index@(_Z25selective_scan_bwd_kernelI32Selective_Scan_bwd_kernel_traitsILi64ELi16ELb1ELb1ELb1ELb0ELb1EN3c104HalfENS1_7complexIfEEEEv12SSMParamsBwd)
        /*09b0*/ 	.word	0x00000000


	//----- nvinfo : EIATTR_REGCOUNT
	.align		4
.L_441:
        /*09b4*/ 	.byte	0x04, 0x2f
        /*09b6*/ 	.short	(.L_443 - .L_442)
	.align		4
.L_442:
        /*09b8*/ 	.word	index@(_Z25selective_scan_bwd_kernelI32Selective_Scan_bwd_kernel_traitsILi64ELi16ELb1ELb1ELb1ELb0ELb0EN3c104HalfENS1_7complexIfEEEEv12SSMParamsBwd)
        /*09bc*/ 	.word	0x000000fe


	//----- nvinfo : EIATTR_FRAME_SIZE
	.align		4
.L_443:
        /*09c0*/ 	.byte	0x04, 0x11
        /*09c2*/ 	.short	(.L_445 - .L_444)
	.align		4
.L_444:
        /*09c4*/ 	.word	index@($__internal_182_$__cuda_sm70_shflsync_up)
        /*09c8*/ 	.word	0x00000000


	//----- nvinfo : EIATTR_FRAME_SIZE
	.align		4
.L_445:
        /*09cc*/ 	.byte	0x04, 0x11
        /*09ce*/ 	.short	(.L_447 - .L_446)
	.align		4
.L_446:
        /*09d0*/ 	.word	index@($__internal_181_$__cuda_sm70_shflsync_idx_p)
        /*09d4*/ 	.word	0x00000000


	//----- nvinfo : EIATTR_FRAME_SIZE
	.align		4
.L_447:
        /*09d8*/ 	.byte	0x04, 0x11
        /*09da*/ 	.short	(.L_449 - .L_448)
	.align		4
.L_448:
        /*09dc*/ 	.word	index@($__internal_180_$__cuda_sm70_shflsync_down)
        /*09e0*/ 	.word	0x00000000


	//----- nvinfo : EIATTR_FRAME_SIZE
	.align		4
.L_449:
        /*09e4*/ 	.byte	0x04, 0x11
        /*09e6*/ 	.short	(.L_451 - .L_450)
	.align		4
.L_450:
        /*09e8*/ 	.word	index@(_Z25selective_scan_bwd_kernelI32Selective_Scan_bwd_kernel_traitsILi64ELi16ELb1ELb1ELb1ELb0ELb0EN3c104HalfENS1_7complexIfEEEEv12SSMParamsBwd)
        /*09ec*/ 	.word	0x00000000


	//----- nvinfo : EIATTR_REGCOUNT
	.align		4
.L_451:
        /*09f0*/ 	.byte	0x04, 0x2f
        /*09f2*/ 	.short	(.L_453 - .L_452)
	.align		4
.L_452:
        /*09f4*/ 	.word	index@(_Z25selective_scan_bwd_kernelI32Selective_Scan_bwd_kernel_traitsILi64ELi16ELb1ELb1ELb0ELb1ELb1EN3c104HalfENS1_7complexIfEEEEv12SSMParamsBwd)
        /*09f8*/ 	.word	0x000000ef


	//----- nvinfo : EIATTR_FRAME_SIZE
	.align		4
.L_453:
        /*09fc*/ 	.byte	0x04, 0x11
        /*09fe*/ 	.short	(.L_455 - .L_454)
	.align		4
.L_454:
        /*0a00*/ 	.word	index@($__internal_179_$__cuda_sm70_shflsync_up)
        /*0a04*/ 	.word	0x00000000


	//----- nvinfo : EIATTR_FRAME_SIZE
	.align		4
.L_455:
        /*0a08*/ 	.byte	0x04, 0x11
        /*0a0a*/ 	.short	(.L_457 - .L_456)
	.align		4
.L_456:
        /*0a0c*/ 	.word	index@($__internal_178_$__cuda_sm70_shflsync_idx_p)
        /*0a10*/ 	.word	0x00000000


	//----- nvinfo : EIATTR_FRAME_SIZE
	.align		4
.L_457:
        /*0a14*/ 	.byte	0x04, 0x11
        /*0a16*/ 	.short	(.L_459 - .L_458)
	.align		4
.L_458:
        /*0a18*/ 	.word	index@($__internal_177_$__cuda_sm70_shflsync_down)
        /*0a1c*/ 	.word	0x00000000


	//----- nvinfo : EIATTR_FRAME_SIZE
	.align		4
.L_459:
        /*0a20*/ 	.byte	0x04, 0x11
        /*0a22*/ 	.short	(.L_461 - .L_460)
	.align		4
.L_460:
        /*0a24*/ 	.word	index@(_Z25selective_scan_bwd_kernelI32Selective_Scan_bwd_kernel_traitsILi64ELi16ELb1ELb1ELb0ELb1ELb1EN3c104HalfENS1_7complexIfEEEEv12SSMParamsBwd)
        /*0a28*/ 	.word	0x00000000


	//----- nvinfo : EIATTR_REGCOUNT
	.align		4
.L_461:
        /*0a2c*/ 	.byte	0x04, 0x2f
        /*0a2e*/ 	.short	(.L_463 - .L_462)
	.align		4
.L_462:
        /*0a30*/ 	.word	index@(_Z25selective_scan_bwd_kernelI32Selective_Scan_bwd_kernel_traitsILi64ELi16ELb1ELb1ELb0ELb1ELb0EN3c104HalfENS1_7complexIfEEEEv12SSMParamsBwd)
        /*0a34*/ 	.word	0x000000ff


	//----- nvinfo : EIATTR_FRAME_SIZE
	.align		4
.L_463:
        /*0a38*/ 	.byte	0x04, 0x11
        /*0a3a*/ 	.short	(.L_465 - .L_464)
	.align		4
.L_464:
        /*0a3c*/ 	.word	index@($__internal_176_$__cuda_sm70_shflsync_up)
        /*0a40*/ 	.word	0x00000000


	//----- nvinfo : EIATTR_FRAME_SIZE
	.align		4
.L_465:
        /*0a44*/ 	.byte	0x04, 0x11
        /*0a46*/ 	.short	(.L_467 - .L_466)
	.align		4
.L_466:
        /*0a48*/ 	.word	index@($__internal_175_$__cuda_sm70_shflsync_idx_p)
        /*0a4c*/ 	.word	0x00000000


	//----- nvinfo : EIATTR_FRAME_SIZE
	.align		4
.L_467:
        /*0a50*/ 	.byte	0x04, 0x11
        /*0a52*/ 	.short	(.L_469 - .L_468)
	.align		4
.L_468:
        /*0a54*/ 	.word	index@($__internal_174_$__cuda_sm70_shflsync_down)
        /*0a58*/ 	.word	0x00000000


	//----- nvinfo : EIATTR_FRAME_SIZE
	.align		4
.L_469:
        /*0a5c*/ 	.byte	0x04, 0x11
        /*0a5e*/ 	.short	(.L_471 - .L_470)
	.align		4
.L_470:
        /*0a60*/ 	.word	index@(_Z25selective_scan_bwd_kernelI32Selective_Scan_bwd_kernel_traitsILi64ELi16ELb1ELb1ELb0ELb1ELb0EN3c104HalfENS1_7complexIfEEEEv12SSMParamsBwd)
        /*0a64*/ 	.word	0x00000000


	//----- nvinfo : EIATTR_REGCOUNT
	.align		4
.L_471:
        /*0a68*/ 	.byte	0x04, 0x2f
        /*0a6a*/ 	.short	(.L_473 - .L_472)
	.align		4
.L_472:
        /*0a6c*/ 	.word	index@(_Z25selective_scan_bwd_kernelI32Selective_Scan_bwd_kernel_traitsILi64ELi16ELb1ELb1ELb0ELb0ELb1EN3c104HalfENS1_7complexIfEEEEv12SSMParamsBwd)
        /*0a70*/ 	.word	0x000000ef


	//----- nvinfo : EIATTR_FRAME_SIZE
	.align		4
.L_473:
        /*0a74*/ 	.byte	0x04, 0x11
        /*0a76*/ 	.short	(.L_475 - .L_474)
	.align		4
.L_474:
        /*0a78*/ 	.word	index@($__internal_173_$__cuda_sm70_shflsync_up)
        /*0a7c*/ 	.word	0x00000000


	//----- nvinfo : EIATTR_FRAME_SIZE
	.align		4
.L_475:
        /*0a80*/ 	.byte	0x04, 0x11
        /*0a82*/ 	.short	(.L_477 - .L_476)
	.align		4
.L_476:
        /*0a84*/ 	.word	index@($__internal_172_$__cuda_sm70_shflsync_idx_p)
        /*0a88*/ 	.word	0x00000000


	//----- nvinfo : EIATTR_FRAME_SIZE
	.align		4
.L_477:
        /*0a8c*/ 	.byte	0x04, 0x11
        /*0a8e*/ 	.short	(.L_479 - .L_478)
	.align		4
.L_478:
        /*0a90*/ 	.word	index@($__internal_171_$__cuda_sm70_shflsync_down)
        /*0a94*/ 	.word	0x00000000


	//----- nvinfo : EIATTR_FRAME_SIZE
	.align		4
.L_479:
        /*0a98*/ 	.byte	0x04, 0x11
        /*0a9a*/ 	.short	(.L_481 - .L_480)
	.align		4
.L_480:
        /*0a9c*/ 	.word	index@(_Z25selective_scan_bwd_kernelI32Selective_Scan_bwd_kernel_traitsILi64ELi16ELb1ELb1ELb0ELb0ELb1EN3c104HalfENS1_7complexIfEEEEv12SSMParamsBwd)
        /*0aa0*/ 	.word	0x00000000


	//----- nvinfo : EIATTR_REGCOUNT
	.align		4
.L_481:
        /*0aa4*/ 	.byte	0x04, 0x2f
        /*0aa6*/ 	.short	(.L_483 - .L_482)
	.align		4
.L_482:
        /*0aa8*/ 	.word	index@(_Z25selective_scan_bwd_kernelI32Selective_Scan_bwd_kernel_traitsILi64ELi16ELb1ELb1ELb0ELb0ELb0EN3c104HalfENS1_7complexIfEEEEv12SSMParamsBwd)
        /*0aac*/ 	.word	0x000000fe


	//----- nvinfo : EIATTR_FRAME_SIZE
	.align		4
.L_483:
        /*0ab0*/ 	.byte	0x04, 0x11
        /*0ab2*/ 	.short	(.L_485 - .L_484)
	.align		4
.L_484:
        /*0ab4*/ 	.word	index@($__internal_170_$__cuda_sm70_shflsync_up)
        /*0ab8*/ 	.word	0x00000000


	//----- nvinfo : EIATTR_FRAME_SIZE
	.align		4
.L_485:
        /*0abc*/ 	.byte	0x04, 0x11
        /*0abe*/ 	.short	(.L_487 - .L_486)
	.align		4
.L_486:
        /*0ac0*/ 	.word	index@($__internal_169_$__cuda_sm70_shflsync_idx_p)
        /*0ac4*/ 	.word	0x00000000


	//----- nvinfo : EIATTR_FRAME_SIZE
	.align		4
.L_487:
        /*0ac8*/ 	.byte	0x04, 0x11
        /*0aca*/ 	.short	(.L_489 - .L_488)
	.align		4
.L_488:
        /*0acc*/ 	.word	index@($__internal_168_$__cuda_sm70_shflsync_down)
        /*0ad0*/ 	.word	0x00000000


	//----- nvinfo : EIATTR_FRAME_SIZE
	.align		4
.L_489:
        /*0ad4*/ 	.byte	0x04, 0x11
        /*0ad6*/ 	.short	(.L_491 - .L_490)
	.align		4
.L_490:
        /*0ad8*/ 	.word	index@(_Z25selective_scan_bwd_kernelI32Selective_Scan_bwd_kernel_traitsILi64ELi16ELb1ELb1ELb0ELb0ELb0EN3c104HalfENS1_7complexIfEEEEv12SSMParamsBwd)
        /*0adc*/ 	.word	0x00000000


	//----- nvinfo : EIATTR_REGCOUNT
	.align		4
.L_491:
        /*0ae0*/ 	.byte	0x04, 0x2f
        /*0ae2*/ 	.short	(.L_493 - .L_492)
	.align		4
.L_492:
        /*0ae4*/ 	.word	index@(_Z25selective_scan_bwd_kernelI32Selective_Scan_bwd_kernel_traitsILi64ELi16ELb1ELb0ELb1ELb1ELb1EN3c104HalfENS1_7complexIfEEEEv12SSMParamsBwd)
        /*0ae8*/ 	.word	0x000000f0


	//----- nvinfo : EIATTR_FRAME_SIZE
	.align		4
.L_493:
        /*0aec*/ 	.byte	0x04, 0x11
        /*0aee*/ 	.short	(.L_495 - .L_494)
	.align		4
.L_494:
        /*0af0*/ 	.word	index@($__internal_167_$__cuda_sm70_shflsync_up)
        /*0af4*/ 	.word	0x00000000


	//----- nvinfo : EIATTR_FRAME_SIZE
	.align		4
.L_495:
        /*0af8*/ 	.byte	0x04, 0x11
        /*0afa*/ 	.short	(.L_497 - .L_496)
	.align		4
.L_496:
        /*0afc*/ 	.word	index@($__internal_166_$__cuda_sm70_shflsync_idx_p)
        /*0b00*/ 	.word	0x00000000


	//----- nvinfo : EIATTR_FRAME_SIZE
	.align		4
.L_497:
        /*0b04*/ 	.byte	0x04, 0x11
        /*0b06*/ 	.short	(.L_499 - .L_498)
	.align		4
.L_498:
        /*0b08*/ 	.word	index@($__internal_165_$__cuda_sm70_shflsync_down)
        /*0b0c*/ 	.word	0x00000000


	//----- nvinfo : EIATTR_FRAME_SIZE
	.align		4
.L_499:
        /*0b10*/ 	.byte	0x04, 0x11
        /*0b12*/ 	.short	(.L_501 - .L_500)
	.align		4
.L_500:
        /*0b14*/ 	.word	index@(_Z25selective_scan_bwd_kernelI32Selective_Scan_bwd_kernel_traitsILi64ELi16ELb1ELb0ELb1ELb1ELb1EN3c104HalfENS1_7complexIfEEEEv12SSMParamsBwd)
        /*0b18*/ 	.word	0x00000000


	//----- nvinfo : EIATTR_REGCOUNT
	.align		4
.L_501:
        /*0b1c*/ 	.byte	0x04, 0x2f
        /*0b1e*/ 	.short	(.L_503 - .L_502)
	.align		4
.L_502:
        /*0b20*/ 	.word	index@(_Z25selective_scan_bwd_kernelI32Selective_Scan_bwd_kernel_traitsILi64ELi16ELb1ELb0ELb1ELb1ELb0EN3c104HalfENS1_7complexIfEEEEv12SSMParamsBwd)
        /*0b24*/ 	.word	0x000000ff


	//----- nvinfo : EIATTR_FRAME_SIZE
	.align		4
.L_503:
        /*0b28*/ 	.byte	0x04, 0x11
        /*0b2a*/ 	.short	(.L_505 - .L_504)
	.align		4
.L_504:
        /*0b2c*/ 	.word	index@($__internal_164_$__cuda_sm70_shflsync_up)
        /*0b30*/ 	.word	0x00000000


	//----- nvinfo : EIATTR_FRAME_SIZE
	.align		4
.L_505:
        /*0b34*/ 	.byte	0x04, 0x11
        /*0b36*/ 	.short	(.L_507 - .L_506)
	.align		4
.L_506:
        /*0b38*/ 	.word	index@($__internal_163_$__cuda_sm70_shflsync_idx_p)
        /*0b3c*/ 	.word	0x00000000


	//----- nvinfo : EIATTR_FRAME_SIZE
	.align		4
.L_507:
        /*0b40*/ 	.byte	0x04, 0x11
        /*0b42*/ 	.short	(.L_509 - .L_508)
	.align		4
.L_508:
        /*0b44*/ 	.word	index@($__internal_162_$__cuda_sm70_shflsync_down)
        /*0b48*/ 	.word	0x00000000


	//----- nvinfo : EIATTR_FRAME_SIZE
	.align		4
.L_509:
        /*0b4c*/ 	.byte	0x04, 0x11
        /*0b4e*/ 	.short	(.L_511 - .L_510)
	.align		4
.L_510:
        /*0b50*/ 	.word	index@(_Z25selective_scan_bwd_kernelI32Selective_Scan_bwd_kernel_traitsILi64ELi16ELb1ELb0ELb1ELb1ELb0EN3c104HalfENS1_7complexIfEEEEv12SSMParamsBwd)
        /*0b54*/ 	.word	0x00000000


	//----- nvinfo : EIATTR_REGCOUNT
	.align		4
.L_511:
        /*0b58*/ 	.byte	0x04, 0x2f
        /*0b5a*/ 	.short	(.L_513 - .L_512)
	.align		4
.L_512:
        /*0b5c*/ 	.word	index@(_Z25selective_scan_bwd_kernelI32Selective_Scan_bwd_kernel_traitsILi64ELi16ELb1ELb0ELb1ELb0ELb1EN3c104HalfENS1_7complexIfEEEEv12SSMParamsBwd)
        /*0b60*/ 	.word	0x000000f0


	//----- nvinfo : EIATTR_FRAME_SIZE
	.align		4
.L_513:
        /*0b64*/ 	.byte	0x04, 0x11
        /*0b66*/ 	.short	(.L_515 - .L_514)
	.align		4
.L_514:
        /*0b68*/ 	.word	index@($__internal_161_$__cuda_sm70_shflsync_up)
        /*0b6c*/ 	.word	0x00000000


	//----- nvinfo : EIATTR_FRAME_SIZE
	.align		4
.L_515:
        /*0b70*/ 	.byte	0x04, 0x11
        /*0b72*/ 	.short	(.L_517 - .L_516)
	.align		4
.L_516:
        /*0b74*/ 	.word	index@($__internal_160_$__cuda_sm70_shflsync_idx_p)
        /*0b78*/ 	.word	0x00000000


	//----- nvinfo : EIATTR_FRAME_SIZE
	.align		4
.L_517:
        /*0b7c*/ 	.byte	0x04, 0x11
        /*0b7e*/ 	.short	(.L_519 - .L_518)
	.align		4
.L_518:
        /*0b80*/ 	.word	index@($__internal_159_$__cuda_sm70_shflsync_down)
        /*0b84*/ 	.word	0x00000000


	//----- nvinfo : EIATTR_FRAME_SIZE
	.align		4
.L_519:
        /*0b88*/ 	.byte	0x04, 0x11
        /*0b8a*/ 	.short	(.L_521 - .L_520)
	.align		4
.L_520:
        /*0b8c*/ 	.word	index@(_Z25selective_scan_bwd_kernelI32Selective_Scan_bwd_kernel_traitsILi64ELi16ELb1ELb0ELb1ELb0ELb1EN3c104HalfENS1_7complexIfEEEEv12SSMParamsBwd)
        /*0b90*/ 	.word	0x00000000


	//----- nvinfo : EIATTR_REGCOUNT
	.align		4
.L_521:
        /*0b94*/ 	.byte	0x04, 0x2f
        /*0b96*/ 	.short	(.L_523 - .L_522)
	.align		4
.L_522:
        /*0b98*/ 	.word	index@(_Z25selective_scan_bwd_kernelI32Selective_Scan_bwd_kernel_traitsILi64ELi16ELb1ELb0ELb1ELb0ELb0EN3c104HalfENS1_7complexIfEEEEv12SSMParamsBwd)
        /*0b9c*/ 	.word	0x000000fc


	//----- nvinfo : EIATTR_FRAME_SIZE
	.align		4
.L_523:
        /*0ba0*/ 	.byte	0x04, 0x11
        /*0ba2*/ 	.short	(.L_525 - .L_524)
	.align		4
.L_524:
        /*0ba4*/ 	.word	index@($__internal_158_$__cuda_sm70_shflsync_up)
        /*0ba8*/ 	.word	0x00000000


	//----- nvinfo : EIATTR_FRAME_SIZE
	.align		4
.L_525:
        /*0bac*/ 	.byte	0x04, 0x11
        /*0bae*/ 	.short	(.L_527 - .L_526)
	.align		4
.L_526:
        /*0bb0*/ 	.word	index@($__internal_157_$__cuda_sm70_shflsync_idx_p)
        /*0bb4*/ 	.word	0x00000000


	//----- nvinfo : EIATTR_FRAME_SIZE
	.align		4
.L_527:
        /*0bb8*/ 	.byte	0x04, 0x11
        /*0bba*/ 	.short	(.L_529 - .L_528)
	.align		4
.L_528:
        /*0bbc*/ 	.word	index@($__internal_156_$__cuda_sm70_shflsync_down)
        /*0bc0*/ 	.word	0x00000000


	//----- nvinfo : EIATTR_FRAME_SIZE
	.align		4
.L_529:
        /*0bc4*/ 	.byte	0x04, 0x11
        /*0bc6*/ 	.short	(.L_531 - .L_530)
	.align		4
.L_530:
        /*0bc8*/ 	.word	index@(_Z25selective_scan_bwd_kernelI32Selective_Scan_bwd_kernel_traitsILi64ELi16ELb1ELb0ELb1ELb0ELb0EN3c104HalfENS1_7complexIfEEEEv12SSMParamsBwd)
        /*0bcc*/ 	.word	0x00000000


	//----- nvinfo : EIATTR_REGCOUNT
	.align		4
.L_531:
        /*0bd0*/ 	.byte	0x04, 0x2f
        /*0bd2*/ 	.short	(.L_533 - .L_532)
	.align		4
.L_532:
        /*0bd4*/ 	.word	index@(_Z25selective_scan_bwd_kernelI32Selective_Scan_bwd_kernel_traitsILi64ELi16ELb1ELb0ELb0ELb1ELb1EN3c104HalfENS1_7complexIfEEEEv12SSMParamsBwd)
        /*0bd8*/ 	.word	0x000000e7


	//----- nvinfo : EIATTR_FRAME_SIZE
	.align		4
.L_533:
        /*0bdc*/ 	.byte	0x04, 0x11
        /*0bde*/ 	.short	(.L_535 - .L_534)
	.align		4
.L_534:
        /*0be0*/ 	.word	index@($__internal_155_$__cuda_sm70_shflsync_up)
        /*0be4*/ 	.word	0x00000000


	//----- nvinfo : EIATTR_FRAME_SIZE
	.align		4
.L_535:
        /*0be8*/ 	.byte	0x04, 0x11
        /*0bea*/ 	.short	(.L_537 - .L_536)
	.align		4
.L_536:
        /*0bec*/ 	.word	index@($__internal_154_$__cuda_sm70_shflsync_idx_p)
        /*0bf0*/ 	.word	0x00000000


	//----- nvinfo : EIATTR_FRAME_SIZE
	.align		4
.L_537:
        /*0bf4*/ 	.byte	0x04, 0x11
        /*0bf6*/ 	.short	(.L_539 - .L_538)
	.align		4
.L_538:
        /*0bf8*/ 	.word	index@($__internal_153_$__cuda_sm70_shflsync_down)
        /*0bfc*/ 	.word	0x00000000


	//----- nvinfo : EIATTR_FRAME_SIZE
	.align		4
.L_539:
        /*0c00*/ 	.byte	0x04, 0x11
        /*0c02*/ 	.short	(.L_541 - .L_540)
	.align		4
.L_540:
        /*0c04*/ 	.word	index@(_Z25selective_scan_bwd_kernelI32Selective_Scan_bwd_kernel_traitsILi64ELi16ELb1ELb0ELb0ELb1ELb1EN3c104HalfENS1_7complexIfEEEEv12SSMParamsBwd)
        /*0c08*/ 	.word	0x00000000


	//----- nvinfo : EIATTR_REGCOUNT
	.align		4
.L_541:
        /*0c0c*/ 	.byte	0x04, 0x2f
        /*0c0e*/ 	.short	(.L_543 - .L_542)
	.align		4
.L_542:
        /*0c10*/ 	.word	index@(_Z25selective_scan_bwd_kernelI32Selective_Scan_bwd_kernel_traitsILi64ELi16ELb1ELb0ELb0ELb1ELb0EN3c104HalfENS1_7complexIfEEEEv12SSMParamsBwd)
        /*0c14*/ 	.word	0x000000e6


	//----- nvinfo : EIATTR_FRAME_SIZE
	.align		4
.L_543:
        /*0c18*/ 	.byte	0x04, 0x11
        /*0c1a*/ 	.short	(.L_545 - .L_544)
	.align		4
.L_544:
        /*0c1c*/ 	.word	index@($__internal_152_$__cuda_sm70_shflsync_up)
        /*0c20*/ 	.word	0x00000000


	//----- nvinfo : EIATTR_FRAME_SIZE
	.align		4
.L_545:
        /*0c24*/ 	.byte	0x04, 0x11
        /*0c26*/ 	.short	(.L_547 - .L_546)
	.align		4
.L_546:
        /*0c28*/ 	.word	index@($__internal_151_$__cuda_sm70_shflsync_idx_p)
        /*0c2c*/ 	.word	0x00000000


	//----- nvinfo : EIATTR_FRAME_SIZE
	.align		4
.L_547:
        /*0c30*/ 	.byte	0x04, 0x11
        /*0c32*/ 	.short	(.L_549 - .L_548)
	.align		4
.L_548:
        /*0c34*/ 	.word	index@($__internal_150_$__cuda_sm70_shflsync_down)
        /*0c38*/ 	.word	0x00000000


	//----- nvinfo : EIATTR_FRAME_SIZE
	.align		4
.L_549:
        /*0c3c*/ 	.byte	0x04, 0x11
        /*0c3e*/ 	.short	(.L_551 - .L_550)
	.align		4
.L_550:
        /*0c40*/ 	.word	index@(_Z25selective_scan_bwd_kernelI32Selective_Scan_bwd_kernel_traitsILi64ELi16ELb1ELb0ELb0ELb1ELb0EN3c104HalfENS1_7complexIfEEEEv12SSMParamsBwd)
        /*0c44*/ 	.word	0x00000000


	//----- nvinfo : EIATTR_REGCOUNT
	.align		4
.L_551:
        /*0c48*/ 	.byte	0x04, 0x2f
        /*0c4a*/ 	.short	(.L_553 - .L_552)
	.align		4
.L_552:
        /*0c4c*/ 	.word	index@(_Z25selective_scan_bwd_kernelI32Selective_Scan_bwd_kernel_traitsILi64ELi16ELb1ELb0ELb0ELb0ELb1EN3c104HalfENS1_7complexIfEEEEv12SSMParamsBwd)
        /*0c50*/ 	.word	0x000000e8


	//----- nvinfo : EIATTR_FRAME_SIZE
	.align		4
.L_553:
        /*0c54*/ 	.byte	0x04, 0x11
        /*0c56*/ 	.short	(.L_555 - .L_554)
	.align		4
.L_554:
        /*0c58*/ 	.word	index@($__internal_149_$__cuda_sm70_shflsync_up)
        /*0c5c*/ 	.word	0x00000000


	//----- nvinfo : EIATTR_FRAME_SIZE
	.align		4
.L_555:
        /*0c60*/ 	.byte	0x04, 0x11
        /*0c62*/ 	.short	(.L_557 - .L_556)
	.align		4
.L_556:
        /*0c64*/ 	.word	index@($__internal_148_$__cuda_sm70_shflsync_idx_p)
        /*0c68*/ 	.word	0x00000000


	//----- nvinfo : EIATTR_FRAME_SIZE
	.align		4
.L_557:
        /*0c6c*/ 	.byte	0x04, 0x11
        /*0c6e*/ 	.short	(.L_559 - .L_558)
	.align		4
.L_558:
        /*0c70*/ 	.word	index@($__internal_147_$__cuda_sm70_shflsync_down)
        /*0c74*/ 	.word	0x00000000


	//----- nvinfo : EIATTR_FRAME_SIZE
	.align		4
.L_559:
        /*0c78*/ 	.byte	0x04, 0x11
        /*0c7a*/ 	.short	(.L_561 - .L_560)
	.align		4
.L_560:
        /*0c7c*/ 	.word	index@(_Z25selective_scan_bwd_kernelI32Selective_Scan_bwd_kernel_traitsILi64ELi16ELb1ELb0ELb0ELb0ELb1EN3c104HalfENS1_7complexIfEEEEv12SSMParamsBwd)
        /*0c80*/ 	.word	0x00000000


	//----- nvinfo : EIATTR_REGCOUNT
	.align		4
.L_561:
        /*0c84*/ 	.byte	0x04, 0x2f
        /*0c86*/ 	.short	(.L_563 - .L_562)
	.align		4
.L_562:
        /*0c88*/ 	.word	index@(_Z25selective_scan_bwd_kernelI32Selective_Scan_bwd_kernel_traitsILi64ELi16ELb1ELb0ELb0ELb0ELb0EN3c104HalfENS1_7complexIfEEEEv12SSMParamsBwd)
        /*0c8c*/ 	.word	0x000000e7


	//----- nvinfo : EIATTR_FRAME_SIZE
	.align		4
.L_563:
        /*0c90*/ 	.byte	0x04, 0x11
        /*0c92*/ 	.short	(.L_565 - .L_564)
	.align		4
.L_564:
        /*0c94*/ 	.word	index@($__internal_146_$__cuda_sm70_shflsync_up)
        /*0c98*/ 	.word	0x00000000


	//----- nvinfo : EIATTR_FRAME_SIZE
	.align		4
.L_565:
        /*0c9c*/ 	.byte	0x04, 0x11
        /*0c9e*/ 	.short	(.L_567 - .L_566)
	.align		4
.L_566:
        /*0ca0*/ 	.word	index@($__internal_145_$__cuda_sm70_shflsync_idx_p)
        /*0ca4*/ 	.word	0x00000000


	//----- nvinfo : EIATTR_FRAME_SIZE
	.align		4
.L_567:
        /*0ca8*/ 	.byte	0x04, 0x11
        /*0caa*/ 	.short	(.L_569 - .L_568)
	.align		4
.L_568:
        /*0cac*/ 	.word	index@($__internal_144_$__cuda_sm70_shflsync_down)
        /*0cb0*/ 	.word	0x00000000


	//----- nvinfo : EIATTR_FRAME_SIZE
	.align		4
.L_569:
        /*0cb4*/ 	.byte	0x04, 0x11
        /*0cb6*/ 	.short	(.L_571 - .L_570)
	.align		4
.L_570:
        /*0cb8*/ 	.word	index@(_Z25selective_scan_bwd_kernelI32Selective_Scan_bwd_kernel_traitsILi64ELi16ELb1ELb0ELb0ELb0ELb0EN3c104HalfENS1_7complexIfEEEEv12SSMParamsBwd)
        /*0cbc*/ 	.word	0x00000000


	//----- nvinfo : EIATTR_REGCOUNT
	.align		4
.L_571:
        /*0cc0*/ 	.byte	0x04, 0x2f
        /*0cc2*/ 	.short	(.L_573 - .L_572)
	.align		4
.L_572:
        /*0cc4*/ 	.word	index@(_Z25selective_scan_bwd_kernelI32Selective_Scan_bwd_kernel_traitsILi64ELi16ELb0ELb1ELb1ELb1ELb1EN3c104HalfENS1_7complexIfEEEEv12SSMParamsBwd)
        /*0cc8*/ 	.word	0x000000ff


	//----- nvinfo : EIATTR_FRAME_SIZE
	.align		4
.L_573:
        /*0ccc*/ 	.byte	0x04, 0x11
        /*0cce*/ 	.short	(.L_575 - .L_574)
	.align		4
.L_574:
        /*0cd0*/ 	.word	index@($__internal_143_$__cuda_sm70_shflsync_up)
        /*0cd4*/ 	.word	0x00000000


	//----- nvinfo : EIATTR_FRAME_SIZE
	.align		4
.L_575:
        /*0cd8*/ 	.byte	0x04, 0x11
        /*0cda*/ 	.short	(.L_577 - .L_576)
	.align		4
.L_576:
        /*0cdc*/ 	.word	index@($__internal_142_$__cuda_sm70_shflsync_idx_p)
        /*0ce0*/ 	.word	0x00000000


	//----- nvinfo : EIATTR_FRAME_SIZE
	.align		4
.L_577:
        /*0ce4*/ 	.byte	0x04, 0x11
        /*0ce6*/ 	.short	(.L_579 - .L_578)
	.align		4
.L_578:
        /*0ce8*/ 	.word	index@($__internal_141_$__cuda_sm70_shflsync_down)
        /*0cec*/ 	.word	0x00000000


	//----- nvinfo : EIATTR_FRAME_SIZE
	.align		4
.L_579:
        /*0cf0*/ 	.byte	0x04, 0x11
        /*0cf2*/ 	.short	(.L_581 - .L_580)
	.align		4
.L_580:
        /*0cf4*/ 	.word	index@(_Z25selective_scan_bwd_kernelI32Selective_Scan_bwd_kernel_traitsILi64ELi16ELb0ELb1ELb1ELb1ELb1EN3c104HalfENS1_7complexIfEEEEv12SSMParamsBwd)
        /*0cf8*/ 	.word	0x00000020


	//----- nvinfo : EIATTR_REGCOUNT
	.align		4
.L_581:
        /*0cfc*/ 	.byte	0x04, 0x2f
        /*0cfe*/ 	.short	(.L_583 - .L_582)
	.align		4
.L_582:
        /*0d00*/ 	.word	index@(_Z25selective_scan_bwd_kernelI32Selective_Scan_bwd_kernel_traitsILi64ELi16ELb0ELb1ELb1ELb1ELb0EN3c104HalfENS1_7complexIfEEEEv12SSMParamsBwd)
        /*0d04*/ 	.word	0x000000ff


	//----- nvinfo : EIATTR_FRAME_SIZE
	.align		4
.L_583:
        /*0d08*/ 	.byte	0x04, 0x11
        /*0d0a*/ 	.short	(.L_585 - .L_584)
	.align		4
.L_584:
        /*0d0c*/ 	.word	index@($__internal_140_$__cuda_sm70_shflsync_up)
        /*0d10*/ 	.word	0x00000000


	//----- nvinfo : EIATTR_FRAME_SIZE
	.align		4
.L_585:
        /*0d14*/ 	.byte	0x04, 0x11
        /*0d16*/ 	.short	(.L_587 - .L_586)
	.align		4
.L_586:
        /*0d18*/ 	.word	index@($__internal_139_$__cuda_sm70_shflsync_idx_p)
        /*0d1c*/ 	.word	0x00000000


	//----- nvinfo : EIATTR_FRAME_SIZE
	.align		4
.L_587:
        /*0d20*/ 	.byte	0x04, 0x11
        /*0d22*/ 	.short	(.L_589 - .L_588)
	.align		4
.L_588:
        /*0d24*/ 	.word	index@($__internal_138_$__cuda_sm70_shflsync_down)
        /*0d28*/ 	.word	0x00000000


	//----- nvinfo : EIATTR_FRAME_SIZE
	.align		4
.L_589:
        /*0d2c*/ 	.byte	0x04, 0x11
        /*0d2e*/ 	.short	(.L_591 - .L_590)
	.align		4
.L_590:
        /*0d30*/ 	.word	index@(_Z25selective_scan_bwd_kernelI32Selective_Scan_bwd_kernel_traitsILi64ELi16ELb0ELb1ELb1ELb1ELb0EN3c104HalfENS1_7complexIfEEEEv12SSMParamsBwd)
        /*0d34*/ 	.word	0x00000018


	//----- nvinfo : EIATTR_REGCOUNT
	.align		4
.L_591:
        /*0d38*/ 	.byte	0x04, 0x2f
        /*0d3a*/ 	.short	(.L_593 - .L_592)
	.align		4
.L_592:
        /*0d3c*/ 	.word	index@(_Z25selective_scan_bwd_kernelI32Selective_Scan_bwd_kernel_traitsILi64ELi16ELb0ELb1ELb1ELb0ELb1EN3c104HalfENS1_7complexIfEEEEv12SSMParamsBwd)
        /*0d40*/ 	.word	0x000000ff


	//----- nvinfo : EIATTR_FRAME_SIZE
	.align		4
.L_593:
        /*0d44*/ 	.byte	0x04, 0x11
        /*0d46*/ 	.short	(.L_595 - .L_594)
	.align		4
.L_594:
        /*0d48*/ 	.word	index@($__internal_137_$__cuda_sm70_shflsync_up)
        /*0d4c*/ 	.word	0x00000000


	//----- nvinfo : EIATTR_FRAME_SIZE
	.align		4
.L_595:
        /*0d50*/ 	.byte	0x04, 0x11
        /*0d52*/ 	.short	(.L_597 - .L_596)
	.align		4
.L_596:
        /*0d54*/ 	.word	index@($__internal_136_$__cuda_sm70_shflsync_idx_p)
        /*0d58*/ 	.word	0x00000000


	//----- nvinfo : EIATTR_FRAME_SIZE
	.align		4
.L_597:
        /*0d5c*/ 	.byte	0x04, 0x11
        /*0d5e*/ 	.short	(.L_599 - .L_598)
	.align		4
.L_598:
        /*0d60*/ 	.word	index@($__internal_135_$__cuda_sm70_shflsync_down)
        /*0d64*/ 	.word	0x00000000


	//----- nvinfo : EIATTR_FRAME_SIZE
	.align		4
.L_599:
        /*0d68*/ 	.byte	0x04, 0x11
        /*0d6a*/ 	.short	(.L_601 - .L_600)
	.align		4
.L_600:
        /*0d6c*/ 	.word	index@(_Z25selective_scan_bwd_kernelI32Selective_Scan_bwd_kernel_traitsILi64ELi16ELb0ELb1ELb1ELb0ELb1EN3c104HalfENS1_7complexIfEEEEv12SSMParamsBwd)
        /*0d70*/ 	.word	0x00000018


	//----- nvinfo : EIATTR_REGCOUNT
	.align		4
.L_601:
        /*0d74*/ 	.byte	0x04, 0x2f
        /*0d76*/ 	.short	(.L_603 - .L_602)
	.align		4
.L_602:
        /*0d78*/ 	.word	index@(_Z25selective_scan_bwd_kernelI32Selective_Scan_bwd_kernel_traitsILi64ELi16ELb0ELb1ELb1ELb0ELb0EN3c104HalfENS1_7complexIfEEEEv12SSMParamsBwd)
        /*0d7c*/ 	.word	0x000000ff


	//----- nvinfo : EIATTR_FRAME_SIZE
	.align		4
.L_603:
        /*0d80*/ 	.byte	0x04, 0x11
        /*0d82*/ 	.short	(.L_605 - .L_604)
	.align		4
.L_604:
        /*0d84*/ 	.word	index@($__internal_134_$__cuda_sm70_shflsync_up)
        /*0d88*/ 	.word	0x00000000


	//----- nvinfo : EIATTR_FRAME_SIZE
	.align		4
.L_605:
        /*0d8c*/ 	.byte	0x04, 0x11
        /*0d8e*/ 	.short	(.L_607 - .L_606)
	.align		4
.L_606:
        /*0d90*/ 	.word	index@($__internal_133_$__cuda_sm70_shflsync_idx_p)
        /*0d94*/ 	.word	0x00000000


	//----- nvinfo : EIATTR_FRAME_SIZE
	.align		4
.L_607:
        /*0d98*/ 	.byte	0x04, 0x11
        /*0d9a*/ 	.short	(.L_609 - .L_608)
	.align		4
.L_608:
        /*0d9c*/ 	.word	index@($__internal_132_$__cuda_sm70_shflsync_down)
        /*0da0*/ 	.word	0x00000000


	//----- nvinfo : EIATTR_FRAME_SIZE
	.align		4
.L_609:
        /*0da4*/ 	.byte	0x04, 0x11
        /*0da6*/ 	.short	(.L_611 - .L_610)
	.align		4
.L_610:
        /*0da8*/ 	.word	index@(_Z25selective_scan_bwd_kernelI32Selective_Scan_bwd_kernel_traitsILi64ELi16ELb0ELb1ELb1ELb0ELb0EN3c104HalfENS1_7complexIfEEEEv12SSMParamsBwd)
        /*0dac*/ 	.word	0x00000008


	//----- nvinfo : EIATTR_REGCOUNT
	.align		4
.L_611:
        /*0db0*/ 	.byte	0x04, 0x2f
        /*0db2*/ 	.short	(.L_613 - .L_612)
	.align		4
.L_612:
        /*0db4*/ 	.word	index@(_Z25selective_scan_bwd_kernelI32Selective_Scan_bwd_kernel_traitsILi64ELi16ELb0ELb1ELb0ELb1ELb1EN3c104HalfENS1_7complexIfEEEEv12SSMParamsBwd)
        /*0db8*/ 	.word	0x000000ff


	//----- nvinfo : EIATTR_FRAME_SIZE
	.align		4
.L_613:
        /*0dbc*/ 	.byte	0x04, 0x11
        /*0dbe*/ 	.short	(.L_615 - .L_614)
	.align		4
.L_614:
        /*0dc0*/ 	.word	index@($__internal_131_$__cuda_sm70_shflsync_up)
        /*0dc4*/ 	.word	0x00000000


	//----- nvinfo : EIATTR_FRAME_SIZE
	.align		4
.L_615:
        /*0dc8*/ 	.byte	0x04, 0x11
        /*0dca*/ 	.short	(.L_617 - .L_616)
	.align		4
.L_616:
        /*0dcc*/ 	.word	index@($__internal_130_$__cuda_sm70_shflsync_idx_p)
        /*0dd0*/ 	.word	0x00000000


	//----- nvinfo : EIATTR_FRAME_SIZE
	.align		4
.L_617:
        /*0dd4*/ 	.byte	0x04, 0x11
        /*0dd6*/ 	.short	(.L_619 - .L_618)
	.align		4
.L_618:
        /*0dd8*/ 	.word	index@($__internal_129_$__cuda_sm70_shflsync_down)
        /*0ddc*/ 	.word	0x00000000


	//----- nvinfo : EIATTR_FRAME_SIZE
	.align		4
.L_619:
        /*0de0*/ 	.byte	0x04, 0x11
        /*0de2*/ 	.short	(.L_621 - .L_620)
	.align		4
.L_620:
        /*0de4*/ 	.word	index@(_Z25selective_scan_bwd_kernelI32Selective_Scan_bwd_kernel_traitsILi64ELi16ELb0ELb1ELb0ELb1ELb1EN3c104HalfENS1_7complexIfEEEEv12SSMParamsBwd)
        /*0de8*/ 	.word	0x00000020


	//----- nvinfo : EIATTR_REGCOUNT
	.align		4
.L_621:
        /*0dec*/ 	.byte	0x04, 0x2f
        /*0dee*/ 	.short	(.L_623 - .L_622)
	.align		4
.L_622:
        /*0df0*/ 	.word	index@(_Z25selective_scan_bwd_kernelI32Selective_Scan_bwd_kernel_traitsILi64ELi16ELb0ELb1ELb0ELb1ELb0EN3c104HalfENS1_7complexIfEEEEv12SSMParamsBwd)
        /*0df4*/ 	.word	0x000000ff


	//----- nvinfo : EIATTR_FRAME_SIZE
	.align		4
.L_623:
        /*0df8*/ 	.byte	0x04, 0x11
        /*0dfa*/ 	.short	(.L_625 - .L_624)
	.align		4
.L_624:
        /*0dfc*/ 	.word	index@($__internal_128_$__cuda_sm70_shflsync_up)
        /*0e00*/ 	.word	0x00000000


	//----- nvinfo : EIATTR_FRAME_SIZE
	.align		4
.L_625:
        /*0e04*/ 	.byte	0x04, 0x11
        /*0e06*/ 	.short	(.L_627 - .L_626)
	.align		4
.L_626:
        /*0e08*/ 	.word	index@($__internal_127_$__cuda_sm70_shflsync_idx_p)
        /*0e0c*/ 	.word	0x00000000


	//----- nvinfo : EIATTR_FRAME_SIZE
	.align		4
.L_627:
        /*0e10*/ 	.byte	0x04, 0x11
        /*0e12*/ 	.short	(.L_629 - .L_628)
	.align		4
.L_628:
        /*0e14*/ 	.word	index@($__internal_126_$__cuda_sm70_shflsync_down)
        /*0e18*/ 	.word	0x00000000


	//----- nvinfo : EIATTR_FRAME_SIZE
	.align		4
.L_629:
        /*0e1c*/ 	.byte	0x04, 0x11
        /*0e1e*/ 	.short	(.L_631 - .L_630)
	.align		4
.L_630:
        /*0e20*/ 	.word	index@(_Z25selective_scan_bwd_kernelI32Selective_Scan_bwd_kernel_traitsILi64ELi16ELb0ELb1ELb0ELb1ELb0EN3c104HalfENS1_7complexIfEEEEv12SSMParamsBwd)
        /*0e24*/ 	.word	0x00000018


	//----- nvinfo : EIATTR_REGCOUNT
	.align		4
.L_631:
        /*0e28*/ 	.byte	0x04, 0x2f
        /*0e2a*/ 	.short	(.L_633 - .L_632)
	.align		4
.L_632:
        /*0e2c*/ 	.word	index@(_Z25selective_scan_bwd_kernelI32Selective_Scan_bwd_kernel_traitsILi64ELi16ELb0ELb1ELb0ELb0ELb1EN3c104HalfENS1_7complexIfEEEEv12SSMParamsBwd)
        /*0e30*/ 	.word	0x000000ff


	//----- nvinfo : EIATTR_FRAME_SIZE
	.align		4
.L_633:
        /*0e34*/ 	.byte	0x04, 0x11
        /*0e36*/ 	.short	(.L_635 - .L_634)
	.align		4
.L_634:
        /*0e38*/ 	.word	index@($__internal_125_$__cuda_sm70_shflsync_up)
        /*0e3c*/ 	.word	0x00000000


	//----- nvinfo : EIATTR_FRAME_SIZE
	.align		4
.L_635:
        /*0e40*/ 	.byte	0x04, 0x11
        /*0e42*/ 	.short	(.L_637 - .L_636)
	.align		4
.L_636:
        /*0e44*/ 	.word	index@($__internal_124_$__cuda_sm70_shflsync_idx_p)
        /*0e48*/ 	.word	0x00000000


	//----- nvinfo : EIATTR_FRAME_SIZE
	.align		4
.L_637:
        /*0e4c*/ 	.byte	0x04, 0x11
        /*0e4e*/ 	.short	(.L_639 - .L_638)
	.align		4
.L_638:
        /*0e50*/ 	.word	index@($__internal_123_$__cuda_sm70_shflsync_down)
        /*0e54*/ 	.word	0x00000000


	//----- nvinfo : EIATTR_FRAME_SIZE
	.align		4
.L_639:
        /*0e58*/ 	.byte	0x04, 0x11
        /*0e5a*/ 	.short	(.L_641 - .L_640)
	.align		4
.L_640:
        /*0e5c*/ 	.word	index@(_Z25selective_scan_bwd_kernelI32Selective_Scan_bwd_kernel_traitsILi64ELi16ELb0ELb1ELb0ELb0ELb1EN3c104HalfENS1_7complexIfEEEEv12SSMParamsBwd)
        /*0e60*/ 	.word	0x00000018


	//----- nvinfo : EIATTR_REGCOUNT
	.align		4
.L_641:
        /*0e64*/ 	.byte	0x04, 0x2f
        /*0e66*/ 	.short	(.L_643 - .L_642)
	.align		4
.L_642:
        /*0e68*/ 	.word	index@(_Z25selective_scan_bwd_kernelI32Selective_Scan_bwd_kernel_traitsILi64ELi16ELb0ELb1ELb0ELb0ELb0EN3c104HalfENS1_7complexIfEEEEv12SSMParamsBwd)
        /*0e6c*/ 	.word	0x000000ff


	//----- nvinfo : EIATTR_FRAME_SIZE
	.align		4
.L_643:
        /*0e70*/ 	.byte	0x04, 0x11
        /*0e72*/ 	.short	(.L_645 - .L_644)
	.align		4
.L_644:
        /*0e74*/ 	.word	index@($__internal_122_$__cuda_sm70_shflsync_up)
        /*0e78*/ 	.word	0x00000000


	//----- nvinfo : EIATTR_FRAME_SIZE
	.align		4
.L_645:
        /*0e7c*/ 	.byte	0x04, 0x11
        /*0e7e*/ 	.short	(.L_647 - .L_646)
	.align		4
.L_646:
        /*0e80*/ 	.word	index@($__internal_121_$__cuda_sm70_shflsync_idx_p)
        /*0e84*/ 	.word	0x00000000


	//----- nvinfo : EIATTR_FRAME_SIZE
	.align		4
.L_647:
        /*0e88*/ 	.byte	0x04, 0x11
        /*0e8a*/ 	.short	(.L_649 - .L_648)
	.align		4
.L_648:
        /*0e8c*/ 	.word	index@($__internal_120_$__cuda_sm70_shflsync_down)
        /*0e90*/ 	.word	0x00000000


	//----- nvinfo : EIATTR_FRAME_SIZE
	.align		4
.L_649:
        /*0e94*/ 	.byte	0x04, 0x11
        /*0e96*/ 	.short	(.L_651 - .L_650)
	.align		4
.L_650:
        /*0e98*/ 	.word	index@(_Z25selective_scan_bwd_kernelI32Selective_Scan_bwd_kernel_traitsILi64ELi16ELb0ELb1ELb0ELb0ELb0EN3c104HalfENS1_7complexIfEEEEv12SSMParamsBwd)
        /*0e9c*/ 	.word	0x00000008


	//----- nvinfo : EIATTR_REGCOUNT
	.align		4
.L_651:
        /*0ea0*/ 	.byte	0x04, 0x2f
        /*0ea2*/ 	.short	(.L_653 - .L_652)
	.align		4
.L_652:
        /*0ea4*/ 	.word	index@(_Z25selective_scan_bwd_kernelI32Selective_Scan_bwd_kernel_traitsILi64ELi16ELb0ELb0ELb1ELb1ELb1EN3c104HalfENS1_7complexIfEEEEv12SSMParamsBwd)
        /*0ea8*/ 	.word	0x000000ff


	//----- nvinfo : EIATTR_FRAME_SIZE
	.align		4
.L_653:
        /*0eac*/ 	.byte	0x04, 0x11
        /*0eae*/ 	.short	(.L_655 - .L_654)
	.align		4
.L_654:
        /*0eb0*/ 	.word	index@($__internal_119_$__cuda_sm70_shflsync_up)
        /*0eb4*/ 	.word	0x00000000


	//----- nvinfo : EIATTR_FRAME_SIZE
	.align		4
.L_655:
        /*0eb8*/ 	.byte	0x04, 0x11
        /*0eba*/ 	.short	(.L_657 - .L_656)
	.align		4
.L_656:
        /*0ebc*/ 	.word	index@($__internal_118_$__cuda_sm70_shflsync_idx_p)
        /*0ec0*/ 	.word	0x00000000


	//----- nvinfo : EIATTR_FRAME_SIZE
	.align		4
.L_657:
        /*0ec4*/ 	.byte	0x04, 0x11
        /*0ec6*/ 	.short	(.L_659 - .L_658)
	.align		4
.L_658:
        /*0ec8*/ 	.word	index@($__internal_117_$__cuda_sm70_shflsync_down)
        /*0ecc*/ 	.word	0x00000000


	//----- nvinfo : EIATTR_FRAME_SIZE
	.align		4
.L_659:
        /*0ed0*/ 	.byte	0x04, 0x11
        /*0ed2*/ 	.short	(.L_661 - .L_660)
	.align		4
.L_660:
        /*0ed4*/ 	.word	index@(_Z25selective_scan_bwd_kernelI32Selective_Scan_bwd_kernel_traitsILi64ELi16ELb0ELb0ELb1ELb1ELb1EN3c104HalfENS1_7complexIfEEEEv12SSMParamsBwd)
        /*0ed8*/ 	.word	0x00000018


	//----- nvinfo : EIATTR_REGCOUNT
	.align		4
.L_661:
        /*0edc*/ 	.byte	0x04, 0x2f
        /*0ede*/ 	.short	(.L_663 - .L_662)
	.align		4
.L_662:
        /*0ee0*/ 	.word	index@(_Z25selective_scan_bwd_kernelI32Selective_Scan_bwd_kernel_traitsILi64ELi16ELb0ELb0ELb1ELb1ELb0EN3c104HalfENS1_7complexIfEEEEv12SSMParamsBwd)
        /*0ee4*/ 	.word	0x000000ff


	//----- nvinfo : EIATTR_FRAME_SIZE
	.align		4
.L_663:
        /*0ee8*/ 	.byte	0x04, 0x11
        /*0eea*/ 	.short	(.L_665 - .L_664)
	.align		4
.L_664:
        /*0eec*/ 	.word	index@($__internal_116_$__cuda_sm70_shflsync_up)
        /*0ef0*/ 	.word	0x00000000


	//----- nvinfo : EIATTR_FRAME_SIZE
	.align		4
.L_665:
        /*0ef4*/ 	.byte	0x04, 0x11
        /*0ef6*/ 	.short	(.L_667 - .L_666)
	.align		4
.L_666:
        /*0ef8*/ 	.word	index@($__internal_115_$__cuda_sm70_shflsync_idx_p)
        /*0efc*/ 	.word	0x00000000


	//----- nvinfo : EIATTR_FRAME_SIZE
	.align		4
.L_667:
        /*0f00*/ 	.byte	0x04, 0x11
        /*0f02*/ 	.short	(.L_669 - .L_668)
	.align		4
.L_668:
        /*0f04*/ 	.word	index@($__internal_114_$__cuda_sm70_shflsync_down)
        /*0f08*/ 	.word	0x00000000


	//----- nvinfo : EIATTR_FRAME_SIZE
	.align		4
.L_669:
        /*0f0c*/ 	.byte	0x04, 0x11
        /*0f0e*/ 	.short	(.L_671 - .L_670)
	.align		4
.L_670:
        /*0f10*/ 	.word	index@(_Z25selective_scan_bwd_kernelI32Selective_Scan_bwd_kernel_traitsILi64ELi16ELb0ELb0ELb1ELb1ELb0EN3c104HalfENS1_7complexIfEEEEv12SSMParamsBwd)
        /*0f14*/ 	.word	0x00000010


	//----- nvinfo : EIATTR_REGCOUNT
	.align		4
.L_671:
        /*0f18*/ 	.byte	0x04, 0x2f
        /*0f1a*/ 	.short	(.L_673 - .L_672)
	.align		4
.L_672:
        /*0f1c*/ 	.word	index@(_Z25selective_scan_bwd_kernelI32Selective_Scan_bwd_kernel_traitsILi64ELi16ELb0ELb0ELb1ELb0ELb1EN3c104HalfENS1_7complexIfEEEEv12SSMParamsBwd)
        /*0f20*/ 	.word	0x000000ff


	//----- nvinfo : EIATTR_FRAME_SIZE
	.align		4
.L_673:
        /*0f24*/ 	.byte	0x04, 0x11
        /*0f26*/ 	.short	(.L_675 - .L_674)
	.align		4
.L_674:
        /*0f28*/ 	.word	index@($__internal_113_$__cuda_sm70_shflsync_up)
        /*0f2c*/ 	.word	0x00000000


	//----- nvinfo : EIATTR_FRAME_SIZE
	.align		4
.L_675:
        /*0f30*/ 	.byte	0x04, 0x11
        /*0f32*/ 	.short	(.L_677 - .L_676)
	.align		4
.L_676:
        /*0f34*/ 	.word	index@($__internal_112_$__cuda_sm70_shflsync_idx_p)
        /*0f38*/ 	.word	0x00000000


	//----- nvinfo : EIATTR_FRAME_SIZE
	.align		4
.L_677:
        /*0f3c*/ 	.byte	0x04, 0x11
        /*0f3e*/ 	.short	(.L_679 - .L_678)
	.align		4
.L_678:
        /*0f40*/ 	.word	index@($__internal_111_$__cuda_sm70_shflsync_down)
        /*0f44*/ 	.word	0x00000000


	//----- nvinfo : EIATTR_FRAME_SIZE
	.align		4
.L_679:
        /*0f48*/ 	.byte	0x04, 0x11
        /*0f4a*/ 	.short	(.L_681 - .L_680)
	.align		4
.L_680:
        /*0f4c*/ 	.word	index@(_Z25selective_scan_bwd_kernelI32Selective_Scan_bwd_kernel_traitsILi64ELi16ELb0ELb0ELb1ELb0ELb1EN3c104HalfENS1_7complexIfEEEEv12SSMParamsBwd)
        /*0f50*/ 	.word	0x00000010


	//----- nvinfo : EIATTR_REGCOUNT
	.align		4
.L_681:
        /*0f54*/ 	.byte	0x04, 0x2f
        /*0f56*/ 	.short	(.L_683 - .L_682)
	.align		4
.L_682:
        /*0f58*/ 	.word	index@(_Z25selective_scan_bwd_kernelI32Selective_Scan_bwd_kernel_traitsILi64ELi16ELb0ELb0ELb1ELb0ELb0EN3c104HalfENS1_7complexIfEEEEv12SSMParamsBwd)
        /*0f5c*/ 	.word	0x000000ff


	//----- nvinfo : EIATTR_FRAME_SIZE
	.align		4
.L_683:
        /*0f60*/ 	.byte	0x04, 0x11
        /*0f62*/ 	.short	(.L_685 - .L_684)
	.align		4
.L_684:
        /*0f64*/ 	.word	index@($__internal_110_$__cuda_sm70_shflsync_up)
        /*0f68*/ 	.word	0x00000000


	//----- nvinfo : EIATTR_FRAME_SIZE
	.align		4
.L_685:
        /*0f6c*/ 	.byte	0x04, 0x11
        /*0f6e*/ 	.short	(.L_687 - .L_686)
	.align		4
.L_686:
        /*0f70*/ 	.word	index@($__internal_109_$__cuda_sm70_shflsync_idx_p)
        /*0f74*/ 	.word	0x00000000


	//----- nvinfo : EIATTR_FRAME_SIZE
	.align		4
.L_687:
        /*0f78*/ 	.byte	0x04, 0x11
        /*0f7a*/ 	.short	(.L_689 - .L_688)
	.align		4
.L_688:
        /*0f7c*/ 	.word	index@($__internal_108_$__cuda_sm70_shflsync_down)
        /*0f80*/ 	.word	0x00000000


	//----- nvinfo : EIATTR_FRAME_SIZE
	.align		4
.L_689:
        /*0f84*/ 	.byte	0x04, 0x11
        /*0f86*/ 	.short	(.L_691 - .L_690)
	.align		4
.L_690:
        /*0f88*/ 	.word	index@(_Z25selective_scan_bwd_kernelI32Selective_Scan_bwd_kernel_traitsILi64ELi16ELb0ELb0ELb1ELb0ELb0EN3c104HalfENS1_7complexIfEEEEv12SSMParamsBwd)
        /*0f8c*/ 	.word	0x00000008


	//----- nvinfo : EIATTR_REGCOUNT
	.align		4
.L_691:
        /*0f90*/ 	.byte	0x04, 0x2f
        /*0f92*/ 	.short	(.L_693 - .L_692)
	.align		4
.L_692:
        /*0f94*/ 	.word	index@(_Z25selective_scan_bwd_kernelI32Selective_Scan_bwd_kernel_traitsILi64ELi16ELb0ELb0ELb0ELb1ELb1EN3c104HalfENS1_7complexIfEEEEv12SSMParamsBwd)
        /*0f98*/ 	.word	0x000000ff


	//----- nvinfo : EIATTR_FRAME_SIZE
	.align		4
.L_693:
        /*0f9c*/ 	.byte	0x04, 0x11
        /*0f9e*/ 	.short	(.L_695 - .L_694)
	.align		4
.L_694:
        /*0fa0*/ 	.word	index@($__internal_107_$__cuda_sm70_shflsync_up)
        /*0fa4*/ 	.word	0x00000000


	//----- nvinfo : EIATTR_FRAME_SIZE
	.align		4
.L_695:
        /*0fa8*/ 	.byte	0x04, 0x11
        /*0faa*/ 	.short	(.L_697 - .L_696)
	.align		4
.L_696:
        /*0fac*/ 	.word	index@($__internal_106_$__cuda_sm70_shflsync_idx_p)
        /*0fb0*/ 	.word	0x00000000


	//----- nvinfo : EIATTR_FRAME_SIZE
	.align		4
.L_697:
        /*0fb4*/ 	.byte	0x04, 0x11
        /*0fb6*/ 	.short	(.L_699 - .L_698)
	.align		4
.L_698:
        /*0fb8*/ 	.word	index@($__internal_105_$__cuda_sm70_shflsync_down)
        /*0fbc*/ 	.word	0x00000000


	//----- nvinfo : EIATTR_FRAME_SIZE
	.align		4
.L_699:
        /*0fc0*/ 	.byte	0x04, 0x11
        /*0fc2*/ 	.short	(.L_701 - .L_700)
	.align		4
.L_700:
        /*0fc4*/ 	.word	index@(_Z25selective_scan_bwd_kernelI32Selective_Scan_bwd_kernel_traitsILi64ELi16ELb0ELb0ELb0ELb1ELb1EN3c104HalfENS1_7complexIfEEEEv12SSMParamsBwd)
        /*0fc8*/ 	.word	0x00000000


	//----- nvinfo : EIATTR_REGCOUNT
	.align		4
.L_701:
        /*0fcc*/ 	.byte	0x04, 0x2f
        /*0fce*/ 	.short	(.L_703 - .L_702)
	.align		4
.L_702:
        /*0fd0*/ 	.word	index@(_Z25selective_scan_bwd_kernelI32Selective_Scan_bwd_kernel_traitsILi64ELi16ELb0ELb0ELb0ELb1ELb0EN3c104HalfENS1_7complexIfEEEEv12SSMParamsBwd)
        /*0fd4*/ 	.word	0x000000f9


	//----- nvinfo : EIATTR_FRAME_SIZE
	.align		4
.L_703:
        /*0fd8*/ 	.byte	0x04, 0x11
        /*0fda*/ 	.short	(.L_705 - .L_704)
	.align		4
.L_704:
        /*0fdc*/ 	.word	index@($__internal_104_$__cuda_sm70_shflsync_up)
        /*0fe0*/ 	.word	0x00000000


	//----- nvinfo : EIATTR_FRAME_SIZE
	.align		4
.L_705:
        /*0fe4*/ 	.byte	0x04, 0x11
        /*0fe6*/ 	.short	(.L_707 - .L_706)
	.align		4
.L_706:
        /*0fe8*/ 	.word	index@($__internal_103_$__cuda_sm70_shflsync_idx_p)
        /*0fec*/ 	.word	0x00000000


	//----- nvinfo : EIATTR_FRAME_SIZE
	.align		4
.L_707:
        /*0ff0*/ 	.byte	0x04, 0x11
        /*0ff2*/ 	.short	(.L_709 - .L_708)
	.align		4
.L_708:
        /*0ff4*/ 	.word	index@($__internal_102_$__cuda_sm70_shflsync_down)
        /*0ff8*/ 	.word	0x00000000


	//----- nvinfo : EIATTR_FRAME_SIZE
	.align		4
.L_709:
        /*0ffc*/ 	.byte	0x04, 0x11
        /*0ffe*/ 	.short	(.L_711 - .L_710)
	.align		4
.L_710:
        /*1000*/ 	.word	index@(_Z25selective_scan_bwd_kernelI32Selective_Scan_bwd_kernel_traitsILi64ELi16ELb0ELb0ELb0ELb1ELb0EN3c104HalfENS1_7complexIfEEEEv12SSMParamsBwd)
        /*1004*/ 	.word	0x00000000


	//----- nvinfo : EIATTR_REGCOUNT
	.align		4
.L_711:
        /*1008*/ 	.byte	0x04, 0x2f
        /*100a*/ 	.short	(.L_713 - .L_712)
	.align		4
.L_712:
        /*100c*/ 	.word	index@(_Z25selective_scan_bwd_kernelI32Selective_Scan_bwd_kernel_traitsILi64ELi16ELb0ELb0ELb0ELb0ELb1EN3c104HalfENS1_7complexIfEEEEv12SSMParamsBwd)
        /*1010*/ 	.word	0x000000fe


	//----- nvinfo : EIATTR_FRAME_SIZE
	.align		4
.L_713:
        /*1014*/ 	.byte	0x04, 0x11
        /*1016*/ 	.short	(.L_715 - .L_714)
	.align		4
.L_714:
        /*1018*/ 	.word	index@($__internal_101_$__cuda_sm70_shflsync_up)
        /*101c*/ 	.word	0x00000000


	//----- nvinfo : EIATTR_FRAME_SIZE
	.align		4
.L_715:
        /*1020*/ 	.byte	0x04, 0x11
        /*1022*/ 	.short	(.L_717 - .L_716)
	.align		4
.L_716:
        /*1024*/ 	.word	index@($__internal_100_$__cuda_sm70_shflsync_idx_p)
        /*1028*/ 	.word	0x00000000


	//----- nvinfo : EIATTR_FRAME_SIZE
	.align		4
.L_717:
        /*102c*/ 	.byte	0x04, 0x11
        /*102e*/ 	.short	(.L_719 - .L_718)
	.align		4
.L_718:
        /*1030*/ 	.word	index@($__internal_99_$__cuda_sm70_shflsync_down)
        /*1034*/ 	.word	0x00000000


	//----- nvinfo : EIATTR_FRAME_SIZE
	.align		4
.L_719:
        /*1038*/ 	.byte	0x04, 0x11
        /*103a*/ 	.short	(.L_721 - .L_720)
	.align		4
.L_720:
        /*103c*/ 	.word	index@(_Z25selective_scan_bwd_kernelI32Selective_Scan_bwd_kernel_traitsILi64ELi16ELb0ELb0ELb0ELb0ELb1EN3c104HalfENS1_7complexIfEEEEv12SSMParamsBwd)
        /*1040*/ 	.word	0x00000000


	//----- nvinfo : EIATTR_REGCOUNT
	.align		4
.L_721:
        /*1044*/ 	.byte	0x04, 0x2f
        /*1046*/ 	.short	(.L_723 - .L_722)
	.align		4
.L_722:
        /*1048*/ 	.word	index@(_Z25selective_scan_bwd_kernelI32Selective_Scan_bwd_kernel_traitsILi64ELi16ELb0ELb0ELb0ELb0ELb0EN3c104HalfENS1_7complexIfEEEEv12SSMParamsBwd)
        /*104c*/ 	.word	0x000000f8


	//----- nvinfo : EIATTR_FRAME_SIZE
	.align		4
.L_723:
        /*1050*/ 	.byte	0x04, 0x11
        /*1052*/ 	.short	(.L_725 - .L_724)
	.align		4
.L_724:
        /*1054*/ 	.word	index@($__internal_98_$__cuda_sm70_shflsync_up)
        /*1058*/ 	.word	0x00000000


	//----- nvinfo : EIATTR_FRAME_SIZE
	.align		4
.L_725:
        /*105c*/ 	.byte	0x04, 0x11
        /*105e*/ 	.short	(.L_727 - .L_726)
	.align		4
.L_726:
        /*1060*/ 	.word	index@($__internal_97_$__cuda_sm70_shflsync_idx_p)
        /*1064*/ 	.word	0x00000000


	//----- nvinfo : EIATTR_FRAME_SIZE
	.align		4
.L_727:
        /*1068*/ 	.byte	0x04, 0x11
        /*106a*/ 	.short	(.L_729 - .L_728)
	.align		4
.L_728:
        /*106c*/ 	.word	index@($__internal_96_$__cuda_sm70_shflsync_down)
        /*1070*/ 	.word	0x00000000


	//----- nvinfo : EIATTR_FRAME_SIZE
	.align		4
.L_729:
        /*1074*/ 	.byte	0x04, 0x11
        /*1076*/ 	.short	(.L_731 - .L_730)
	.align		4
.L_730:
        /*1078*/ 	.word	index@(_Z25selective_scan_bwd_kernelI32Selective_Scan_bwd_kernel_traitsILi64ELi16ELb0ELb0ELb0ELb0ELb0EN3c104HalfENS1_7complexIfEEEEv12SSMParamsBwd)
        /*107c*/ 	.word	0x00000000


	//----- nvinfo : EIATTR_REGCOUNT
	.align		4
.L_731:
        /*1080*/ 	.byte	0x04, 0x2f
        /*1082*/ 	.short	(.L_733 - .L_732)
	.align		4
.L_732:
        /*1084*/ 	.word	index@(_Z25selective_scan_bwd_kernelI32Selective_Scan_bwd_kernel_traitsILi128ELi16ELb1ELb1ELb1ELb1ELb1EN3c104HalfENS1_7complexIfEEEEv12SSMParamsBwd)
        /*1088*/ 	.word	0x000000ff


	//----- nvinfo : EIATTR_FRAME_SIZE
	.align		4
.L_733:
        /*108c*/ 	.byte	0x04, 0x11
        /*108e*/ 	.short	(.L_735 - .L_734)
	.align		4
.L_734:
        /*1090*/ 	.word	index@($__internal_95_$__cuda_sm70_shflsync_up)
        /*1094*/ 	.word	0x00000000


	//----- nvinfo : EIATTR_FRAME_SIZE
	.align		4
.L_735:
        /*1098*/ 	.byte	0x04, 0x11
        /*109a*/ 	.short	(.L_737 - .L_736)
	.align		4
.L_736:
        /*109c*/ 	.word	index@($__internal_94_$__cuda_sm70_shflsync_idx_p)
        /*10a0*/ 	.word	0x00000000


	//----- nvinfo : EIATTR_FRAME_SIZE
	.align		4
.L_737:
        /*10a4*/ 	.byte	0x04, 0x11
        /*10a6*/ 	.short	(.L_739 - .L_738)
	.align		4
.L_738:
        /*10a8*/ 	.word	index@($__internal_93_$__cuda_sm70_shflsync_down)
        /*10ac*/ 	.word	0x00000000


	//----- nvinfo : EIATTR_FRAME_SIZE
	.align		4
.L_739:
        /*10b0*/ 	.byte	0x04, 0x11
        /*10b2*/ 	.short	(.L_741 - .L_740)
	.align		4
.L_740:
        /*10b4*/ 	.word	index@(_Z25selective_scan_bwd_kernelI32Selective_Scan_bwd_kernel_traitsILi128ELi16ELb1ELb1ELb1ELb1ELb1EN3c104HalfENS1_7complexIfEEEEv12SSMParamsBwd)
        /*10b8*/ 	.word	0x00000000


	//----- nvinfo : EIATTR_REGCOUNT
	.align		4
.L_741:
        /*10bc*/ 	.byte	0x04, 0x2f
        /*10be*/ 	.short	(.L_743 - .L_742)
	.align		4
.L_742:
        /*10c0*/ 	.word	index@(_Z25selective_scan_bwd_kernelI32Selective_Scan_bwd_kernel_traitsILi128ELi16ELb1ELb1ELb1ELb1ELb0EN3c104HalfENS1_7complexIfEEEEv12SSMParamsBwd)
        /*10c4*/ 	.word	0x000000ff


	//----- nvinfo : EIATTR_FRAME_SIZE
	.align		4
.L_743:
        /*10c8*/ 	.byte	0x04, 0x11
        /*10ca*/ 	.short	(.L_745 - .L_744)
	.align		4
.L_744:
        /*10cc*/ 	.word	index@($__internal_92_$__cuda_sm70_shflsync_up)
        /*10d0*/ 	.word	0x00000000


	//----- nvinfo : EIATTR_FRAME_SIZE
	.align		4
.L_745:
        /*10d4*/ 	.byte	0x04, 0x11
        /*10d6*/ 	.short	(.L_747 - .L_746)
	.align		4
.L_746:
        /*10d8*/ 	.word	index@($__internal_91_$__cuda_sm70_shflsync_idx_p)
        /*10dc*/ 	.word	0x00000000


	//----- nvinfo : EIATTR_FRAME_SIZE
	.align		4
.L_747:
        /*10e0*/ 	.byte	0x04, 0x11
        /*10e2*/ 	.short	(.L_749 - .L_748)
	.align		4
.L_748:
        /*10e4*/ 	.word	index@($__internal_90_$__cuda_sm70_shflsync_down)
        /*10e8*/ 	.word	0x00000000


	//----- nvinfo : EIATTR_FRAME_SIZE
	.align		4
.L_749:
        /*10ec*/ 	.byte	0x04, 0x11
        /*10ee*/ 	.short	(.L_751 - .L_750)
	.align		4
.L_750:
        /*10f0*/ 	.word	index@(_Z25selective_scan_bwd_kernelI32Selective_Scan_bwd_kernel_traitsILi128ELi16ELb1ELb1ELb1ELb1ELb0EN3c104HalfENS1_7complexIfEEEEv12SSMParamsBwd)
        /*10f4*/ 	.word	0x00000000


	//----- nvinfo : EIATTR_REGCOUNT
	.align		4
.L_751:
        /*10f8*/ 	.byte	0x04, 0x2f
        /*10fa*/ 	.short	(.L_753 - .L_752)
	.align		4
.L_752:
        /*10fc*/ 	.word	index@(_Z25selective_scan_bwd_kernelI32Selective_Scan_bwd_kernel_traitsILi128ELi16ELb1ELb1ELb1ELb0ELb1EN3c104HalfENS1_7complexIfEEEEv12SSMParamsBwd)
        /*1100*/ 	.word	0x000000fe


	//----- nvinfo : EIATTR_FRAME_SIZE
	.align		4
.L_753:
        /*1104*/ 	.byte	0x04, 0x11
        /*1106*/ 	.short	(.L_755 - .L_754)
	.align		4
.L_754:
        /*1108*/ 	.word	index@($__internal_89_$__cuda_sm70_shflsync_up)
        /*110c*/ 	.word	0x00000000


	//----- nvinfo : EIATTR_FRAME_SIZE
	.align		4
.L_755:
        /*1110*/ 	.byte	0x04, 0x11
        /*1112*/ 	.short	(.L_757 - .L_756)
	.align		4
.L_756:
        /*1114*/ 	.word	index@($__internal_88_$__cuda_sm70_shflsync_idx_p)
        /*1118*/ 	.word	0x00000000


	//----- nvinfo : EIATTR_FRAME_SIZE
	.align		4
.L_757:
        /*111c*/ 	.byte	0x04, 0x11
        /*111e*/ 	.short	(.L_759 - .L_758)
	.align		4
.L_758:
        /*1120*/ 	.word	index@($__internal_87_$__cuda_sm70_shflsync_down)
        /*1124*/ 	.word	0x00000000


	//----- nvinfo : EIATTR_FRAME_SIZE
	.align		4
.L_759:
        /*1128*/ 	.byte	0x04, 0x11
        /*112a*/ 	.short	(.L_761 - .L_760)
	.align		4
.L_760:
        /*112c*/ 	.word	index@(_Z25selective_scan_bwd_kernelI32Selective_Scan_bwd_kernel_traitsILi128ELi16ELb1ELb1ELb1ELb0ELb1EN3c104HalfENS1_7complexIfEEEEv12SSMParamsBwd)
        /*1130*/ 	.word	0x00000000


	//----- nvinfo : EIATTR_REGCOUNT
	.align		4
.L_761:
        /*1134*/ 	.byte	0x04, 0x2f
        /*1136*/ 	.short	(.L_763 - .L_762)
	.align		4
.L_762:
        /*1138*/ 	.word	index@(_Z25selective_scan_bwd_kernelI32Selective_Scan_bwd_kernel_traitsILi128ELi16ELb1ELb1ELb1ELb0ELb0EN3c104HalfENS1_7complexIfEEEEv12SSMParamsBwd)
        /*113c*/ 	.word	0x000000ff


	//----- nvinfo : EIATTR_FRAME_SIZE
	.align		4
.L_763:
        /*1140*/ 	.byte	0x04, 0x11
        /*1142*/ 	.short	(.L_765 - .L_764)
	.align		4
.L_764:
        /*1144*/ 	.word	index@($__internal_86_$__cuda_sm70_shflsync_up)
        /*1148*/ 	.word	0x00000000


	//----- nvinfo : EIATTR_FRAME_SIZE
	.align		4
.L_765:
        /*114c*/ 	.byte	0x04, 0x11
        /*114e*/ 	.short	(.L_767 - .L_766)
	.align		4
.L_766:
        /*1150*/ 	.word	index@($__internal_85_$__cuda_sm70_shflsync_idx_p)
        /*1154*/ 	.word	0x00000000


	//----- nvinfo : EIATTR_FRAME_SIZE
	.align		4
.L_767:
        /*1158*/ 	.byte	0x04, 0x11
        /*115a*/ 	.short	(.L_769 - .L_768)
	.align		4
.L_768:
        /*115c*/ 	.word	index@($__internal_84_$__cuda_sm70_shflsync_down)
        /*1160*/ 	.word	0x00000000


	//----- nvinfo : EIATTR_FRAME_SIZE
	.align		4
.L_769:
        /*1164*/ 	.byte	0x04, 0x11
        /*1166*/ 	.short	(.L_771 - .L_770)
	.align		4
.L_770:
        /*1168*/ 	.word	index@(_Z25selective_scan_bwd_kernelI32Selective_Scan_bwd_kernel_traitsILi128ELi16ELb1ELb1ELb1ELb0ELb0EN3c104HalfENS1_7complexIfEEEEv12SSMParamsBwd)
        /*116c*/ 	.word	0x00000000


	//----- nvinfo : EIATTR_REGCOUNT
	.align		4
.L_771:
        /*1170*/ 	.byte	0x04, 0x2f
        /*1172*/ 	.short	(.L_773 - .L_772)
	.align		4
.L_772:
        /*1174*/ 	.word	index@(_Z25selective_scan_bwd_kernelI32Selective_Scan_bwd_kernel_traitsILi128ELi16ELb1ELb1ELb0ELb1ELb1EN3c104HalfENS1_7complexIfEEEEv12SSMParamsBwd)
        /*1178*/ 	.word	0x000000f7


	//----- nvinfo : EIATTR_FRAME_SIZE
	.align		4
.L_773:
        /*117c*/ 	.byte	0x04, 0x11
        /*117e*/ 	.short	(.L_775 - .L_774)
	.align		4
.L_774:
        /*1180*/ 	.word	index@($__internal_83_$__cuda_sm70_shflsync_up)
        /*1184*/ 	.word	0x00000000


	//----- nvinfo : EIATTR_FRAME_SIZE
	.align		4
.L_775:
        /*1188*/ 	.byte	0x04, 0x11
        /*118a*/ 	.short	(.L_777 - .L_776)
	.align		4
.L_776:
        /*118c*/ 	.word	index@($__internal_82_$__cuda_sm70_shflsync_idx_p)
        /*1190*/ 	.word	0x00000000


	//----- nvinfo : EIATTR_FRAME_SIZE
	.align		4
.L_777:
        /*1194*/ 	.byte	0x04, 0x11
        /*1196*/ 	.short	(.L_779 - .L_778)
	.align		4
.L_778:
        /*1198*/ 	.word	index@($__internal_81_$__cuda_sm70_shflsync_down)
        /*119c*/ 	.word	0x00000000


	//----- nvinfo : EIATTR_FRAME_SIZE
	.align		4
.L_779:
        /*11a0*/ 	.byte	0x04, 0x11
        /*11a2*/ 	.short	(.L_781 - .L_780)
	.align		4
.L_780:
        /*11a4*/ 	.word	index@(_Z25selective_scan_bwd_kernelI32Selective_Scan_bwd_kernel_traitsILi128ELi16ELb1ELb1ELb0ELb1ELb1EN3c104HalfENS1_7complexIfEEEEv12SSMParamsBwd)
        /*11a8*/ 	.word	0x00000000


	//----- nvinfo : EIATTR_REGCOUNT
	.align		4
.L_781:
        /*11ac*/ 	.byte	0x04, 0x2f
        /*11ae*/ 	.short	(.L_783 - .L_782)
	.align		4
.L_782:
        /*11b0*/ 	.word	index@(_Z25selective_scan_bwd_kernelI32Selective_Scan_bwd_kernel_traitsILi128ELi16ELb1ELb1ELb0ELb1ELb0EN3c104HalfENS1_7complexIfEEEEv12SSMParamsBwd)
        /*11b4*/ 	.word	0x000000f9


	//----- nvinfo : EIATTR_FRAME_SIZE
	.align		4
.L_783:
        /*11b8*/ 	.byte	0x04, 0x11
        /*11ba*/ 	.short	(.L_785 - .L_784)
	.align		4
.L_784:
        /*11bc*/ 	.word	index@($__internal_80_$__cuda_sm70_shflsync_up)
        /*11c0*/ 	.word	0x00000000


	//----- nvinfo : EIATTR_FRAME_SIZE
	.align		4
.L_785:
        /*11c4*/ 	.byte	0x04, 0x11
        /*11c6*/ 	.short	(.L_787 - .L_786)
	.align		4
.L_786:
        /*11c8*/ 	.word	index@($__internal_79_$__cuda_sm70_shflsync_idx_p)
        /*11cc*/ 	.word	0x00000000


	//----- nvinfo : EIATTR_FRAME_SIZE
	.align		4
.L_787:
        /*11d0*/ 	.byte	0x04, 0x11
        /*11d2*/ 	.short	(.L_789 - .L_788)
	.align		4
.L_788:
        /*11d4*/ 	.word	index@($__internal_78_$__cuda_sm70_shflsync_down)
        /*11d8*/ 	.word	0x00000000


	//----- nvinfo : EIATTR_FRAME_SIZE
	.align		4
.L_789:
        /*11dc*/ 	.byte	0x04, 0x11
        /*11de*/ 	.short	(.L_791 - .L_790)
	.align		4
.L_790:
        /*11e0*/ 	.word	index@(_Z25selective_scan_bwd_kernelI32Selective_Scan_bwd_kernel_traitsILi128ELi16ELb1ELb1ELb0ELb1ELb0EN3c104HalfENS1_7complexIfEEEEv12SSMParamsBwd)
        /*11e4*/ 	.word	0x00000000


	//----- nvinfo : EIATTR_REGCOUNT
	.align		4
.L_791:
        /*11e8*/ 	.byte	0x04, 0x2f
        /*11ea*/ 	.short	(.L_793 - .L_792)
	.align		4
.L_792:
        /*11ec*/ 	.word	index@(_Z25selective_scan_bwd_kernelI32Selective_Scan_bwd_kernel_traitsILi128ELi16ELb1ELb1ELb0ELb0ELb1EN3c104HalfENS1_7complexIfEEEEv12SSMParamsBwd)
        /*11f0*/ 	.word	0x000000f7


	//----- nvinfo : EIATTR_FRAME_SIZE
	.align		4
.L_793:
        /*11f4*/ 	.byte	0x04, 0x11
        /*11f6*/ 	.short	(.L_795 - .L_794)
	.align		4
.L_794:
        /*11f8*/ 	.word	index@($__internal_77_$__cuda_sm70_shflsync_up)
        /*11fc*/ 	.word	0x00000000


	//----- nvinfo : EIATTR_FRAME_SIZE
	.align		4
.L_795:
        /*1200*/ 	.byte	0x04, 0x11
        /*1202*/ 	.short	(.L_797 - .L_796)
	.align		4
.L_796:
        /*1204*/ 	.word	index@($__internal_76_$__cuda_sm70_shflsync_idx_p)
        /*1208*/ 	.word	0x00000000


	//----- nvinfo : EIATTR_FRAME_SIZE
	.align		4
.L_797:
        /*120c*/ 	.byte	0x04, 0x11
        /*120e*/ 	.short	(.L_799 - .L_798)
	.align		4
.L_798:
        /*1210*/ 	.word	index@($__internal_75_$__cuda_sm70_shflsync_down)
        /*1214*/ 	.word	0x00000000


	//----- nvinfo : EIATTR_FRAME_SIZE
	.align		4
.L_799:
        /*1218*/ 	.byte	0x04, 0x11
        /*121a*/ 	.short	(.L_801 - .L_800)
	.align		4
.L_800:
        /*121c*/ 	.word	index@(_Z25selective_scan_bwd_kernelI32Selective_Scan_bwd_kernel_traitsILi128ELi16ELb1ELb1ELb0ELb0ELb1EN3c104HalfENS1_7complexIfEEEEv12SSMParamsBwd)
        /*1220*/ 	.word	0x00000000


	//----- nvinfo : EIATTR_REGCOUNT
	.align		4
.L_801:
        /*1224*/ 	.byte	0x04, 0x2f
        /*1226*/ 	.short	(.L_803 - .L_802)
	.align		4
.L_802:
        /*1228*/ 	.word	index@(_Z25selective_scan_bwd_kernelI32Selective_Scan_bwd_kernel_traitsILi128ELi16ELb1ELb1ELb0ELb0ELb0EN3c104HalfENS1_7complexIfEEEEv12SSMParamsBwd)
        /*122c*/ 	.word	0x000000f8


	//----- nvinfo : EIATTR_FRAME_SIZE
	.align		4
.L_803:
        /*1230*/ 	.byte	0x04, 0x11
        /*1232*/ 	.short	(.L_805 - .L_804)
	.align		4
.L_804:
        /*1234*/ 	.word	index@($__internal_74_$__cuda_sm70_shflsync_up)
        /*1238*/ 	.word	0x00000000


	//----- nvinfo : EIATTR_FRAME_SIZE
	.align		4
.L_805:
        /*123c*/ 	.byte	0x04, 0x11
        /*123e*/ 	.short	(.L_807 - .L_806)
	.align		4
.L_806:
        /*1240*/ 	.word	index@($__internal_73_$__cuda_sm70_shflsync_idx_p)
        /*1244*/ 	.word	0x00000000


	//----- nvinfo : EIATTR_FRAME_SIZE
	.align		4
.L_807:
        /*1248*/ 	.byte	0x04, 0x11
        /*124a*/ 	.short	(.L_809 - .L_808)
	.align		4
.L_808:
        /*124c*/ 	.word	index@($__internal_72_$__cuda_sm70_shflsync_down)
        /*1250*/ 	.word	0x00000000


	//----- nvinfo : EIATTR_FRAME_SIZE
	.align		4
.L_809:
        /*1254*/ 	.byte	0x04, 0x11
        /*1256*/ 	.short	(.L_811 - .L_810)
	.align		4
.L_810:
        /*1258*/ 	.word	index@(_Z25selective_scan_bwd_kernelI32Selective_Scan_bwd_kernel_traitsILi128ELi16ELb1ELb1ELb0ELb0ELb0EN3c104HalfENS1_7complexIfEEEEv12SSMParamsBwd)
        /*125c*/ 	.word	0x00000000


	//----- nvinfo : EIATTR_REGCOUNT
	.align		4
.L_811:
        /*1260*/ 	.byte	0x04, 0x2f
        /*1262*/ 	.short	(.L_813 - .L_812)
	.align		4
.L_812:
        /*1264*/ 	.word	index@(_Z25selective_scan_bwd_kernelI32Selective_Scan_bwd_kernel_traitsILi128ELi16ELb1ELb0ELb1ELb1ELb1EN3c104HalfENS1_7complexIfEEEEv12SSMParamsBwd)
        /*1268*/ 	.word	0x000000f5


	//----- nvinfo : EIATTR_FRAME_SIZE
	.align		4
.L_813:
        /*126c*/ 	.byte	0x04, 0x11
        /*126e*/ 	.short	(.L_815 - .L_814)
	.align		4
.L_814:
        /*1270*/ 	.word	index@($__internal_71_$__cuda_sm70_shflsync_up)
        /*1274*/ 	.word	0x00000000


	//----- nvinfo : EIATTR_FRAME_SIZE
	.align		4
.L_815:
        /*1278*/ 	.byte	0x04, 0x11
        /*127a*/ 	.short	(.L_817 - .L_816)
	.align		4
.L_816:
        /*127c*/ 	.word	index@($__internal_70_$__cuda_sm70_shflsync_idx_p)
        /*1280*/ 	.word	0x00000000


	//----- nvinfo : EIATTR_FRAME_SIZE
	.align		4
.L_817:
        /*1284*/ 	.byte	0x04, 0x11
        /*1286*/ 	.short	(.L_819 - .L_818)
	.align		4
.L_818:
        /*1288*/ 	.word	index@($__internal_69_$__cuda_sm70_shflsync_down)
        /*128c*/ 	.word	0x00000000


	//----- nvinfo : EIATTR_FRAME_SIZE
	.align		4
.L_819:
        /*1290*/ 	.byte	0x04, 0x11
        /*1292*/ 	.short	(.L_821 - .L_820)
	.align		4
.L_820:
        /*1294*/ 	.word	index@(_Z25selective_scan_bwd_kernelI32Selective_Scan_bwd_kernel_traitsILi128ELi16ELb1ELb0ELb1ELb1ELb1EN3c104HalfENS1_7complexIfEEEEv12SSMParamsBwd)
        /*1298*/ 	.word	0x00000000


	//----- nvinfo : EIATTR_REGCOUNT
	.align		4
.L_821:
        /*129c*/ 	.byte	0x04, 0x2f
        /*129e*/ 	.short	(.L_823 - .L_822)
	.align		4
.L_822:
        /*12a0*/ 	.word	index@(_Z25selective_scan_bwd_kernelI32Selective_Scan_bwd_kernel_traitsILi128ELi16ELb1ELb0ELb1ELb1ELb0EN3c104HalfENS1_7complexIfEEEEv12SSMParamsBwd)
        /*12a4*/ 	.word	0x000000f7


	//----- nvinfo : EIATTR_FRAME_SIZE
	.align		4
.L_823:
        /*12a8*/ 	.byte	0x04, 0x11
        /*12aa*/ 	.short	(.L_825 - .L_824)
	.align		4
.L_824:
        /*12ac*/ 	.word	index@($__internal_68_$__cuda_sm70_shflsync_up)
        /*12b0*/ 	.word	0x00000000


	//----- nvinfo : EIATTR_FRAME_SIZE
	.align		4
.L_825:
        /*12b4*/ 	.byte	0x04, 0x11
        /*12b6*/ 	.short	(.L_827 - .L_826)
	.align		4
.L_826:
        /*12b8*/ 	.word	index@($__internal_67_$__cuda_sm70_shflsync_idx_p)
        /*12bc*/ 	.word	0x00000000


	//----- nvinfo : EIATTR_FRAME_SIZE
	.align		4
.L_827:
        /*12c0*/ 	.byte	0x04, 0x11
        /*12c2*/ 	.short	(.L_829 - .L_828)
	.align		4
.L_828:
        /*12c4*/ 	.word	index@($__internal_66_$__cuda_sm70_shflsync_down)
        /*12c8*/ 	.word	0x00000000


	//----- nvinfo : EIATTR_FRAME_SIZE
	.align		4
.L_829:
        /*12cc*/ 	.byte	0x04, 0x11
        /*12ce*/ 	.short	(.L_831 - .L_830)
	.align		4
.L_830:
        /*12d0*/ 	.word	index@(_Z25selective_scan_bwd_kernelI32Selective_Scan_bwd_kernel_traitsILi128ELi16ELb1ELb0ELb1ELb1ELb0EN3c104HalfENS1_7complexIfEEEEv12SSMParamsBwd)
        /*12d4*/ 	.word	0x00000000


	//----- nvinfo : EIATTR_REGCOUNT
	.align		4
.L_831:
        /*12d8*/ 	.byte	0x04, 0x2f
        /*12da*/ 	.short	(.L_833 - .L_832)
	.align		4
.L_832:
        /*12dc*/ 	.word	index@(_Z25selective_scan_bwd_kernelI32Selective_Scan_bwd_kernel_traitsILi128ELi16ELb1ELb0ELb1ELb0ELb1EN3c104HalfENS1_7complexIfEEEEv12SSMParamsBwd)
        /*12e0*/ 	.word	0x000000f5


	//----- nvinfo : EIATTR_FRAME_SIZE
	.align		4
.L_833:
        /*12e4*/ 	.byte	0x04, 0x11
        /*12e6*/ 	.short	(.L_835 - .L_834)
	.align		4
.L_834:
        /*12e8*/ 	.word	index@($__internal_65_$__cuda_sm70_shflsync_up)
        /*12ec*/ 	.word	0x00000000


	//----- nvinfo : EIATTR_FRAME_SIZE
	.align		4
.L_835:
        /*12f0*/ 	.byte	0x04, 0x11
        /*12f2*/ 	.short	(.L_837 - .L_836)
	.align		4
.L_836:
        /*12f4*/ 	.word	index@($__internal_64_$__cuda_sm70_shflsync_idx_p)
        /*12f8*/ 	.word	0x00000000


	//----- nvinfo : EIATTR_FRAME_SIZE
	.align		4
.L_837:
        /*12fc*/ 	.byte	0x04, 0x11
        /*12fe*/ 	.short	(.L_839 - .L_838)
	.align		4
.L_838:
        /*1300*/ 	.word	index@($__internal_63_$__cuda_sm70_shflsync_down)
        /*1304*/ 	.word	0x00000000


	//----- nvinfo : EIATTR_FRAME_SIZE
	.align		4
.L_839:
        /*1308*/ 	.byte	0x04, 0x11
        /*130a*/ 	.short	(.L_841 - .L_840)
	.align		4
.L_840:
        /*130c*/ 	.word	index@(_Z25selective_scan_bwd_kernelI32Selective_Scan_bwd_kernel_traitsILi128ELi16ELb1ELb0ELb1ELb0ELb1EN3c104HalfENS1_7complexIfEEEEv12SSMParamsBwd)
        /*1310*/ 	.word	0x00000000


	//----- nvinfo : EIATTR_REGCOUNT
	.align		4
.L_841:
        /*1314*/ 	.byte	0x04, 0x2f
        /*1316*/ 	.short	(.L_843 - .L_842)
	.align		4
.L_842:
        /*1318*/ 	.word	index@(_Z25selective_scan_bwd_kernelI32Selective_Scan_bwd_kernel_traitsILi128ELi16ELb1ELb0ELb1ELb0ELb0EN3c104HalfENS1_7complexIfEEEEv12SSMParamsBwd)
        /*131c*/ 	.word	0x000000f7


	//----- nvinfo : EIATTR_FRAME_SIZE
	.align		4
.L_843:
        /*1320*/ 	.byte	0x04, 0x11
        /*1322*/ 	.short	(.L_845 - .L_844)
	.align		4
.L_844:
        /*1324*/ 	.word	index@($__internal_62_$__cuda_sm70_shflsync_up)
        /*1328*/ 	.word	0x00000000


	//----- nvinfo : EIATTR_FRAME_SIZE
	.align		4
.L_845:
        /*132c*/ 	.byte	0x04, 0x11
        /*132e*/ 	.short	(.L_847 - .L_846)
	.align		4
.L_846:
        /*1330*/ 	.word	index@($__internal_61_$__cuda_sm70_shflsync_idx_p)
        /*1334*/ 	.word	0x00000000


	//----- nvinfo : EIATTR_FRAME_SIZE
	.align		4
.L_847:
        /*1338*/ 	.byte	0x04, 0x11
        /*133a*/ 	.short	(.L_849 - .L_848)
	.align		4
.L_848:
        /*133c*/ 	.word	index@($__internal_60_$__cuda_sm70_shflsync_down)
        /*1340*/ 	.word	0x00000000


	//----- nvinfo : EIATTR_FRAME_SIZE
	.align		4
.L_849:
        /*1344*/ 	.byte	0x04, 0x11
        /*1346*/ 	.short	(.L_851 - .L_850)
	.align		4
.L_850:
        /*1348*/ 	.word	index@(_Z25selective_scan_bwd_kernelI32Selective_Scan_bwd_kernel_traitsILi128ELi16ELb1ELb0ELb1ELb0ELb0EN3c104HalfENS1_7complexIfEEEEv12SSMParamsBwd)
        /*134c*/ 	.word	0x00000000


	//----- nvinfo : EIATTR_REGCOUNT
	.align		4
.L_851:
        /*1350*/ 	.byte	0x04, 0x2f
        /*1352*/ 	.short	(.L_853 - .L_852)
	.align		4
.L_852:
        /*1354*/ 	.word	index@(_Z25selective_scan_bwd_kernelI32Selective_Scan_bwd_kernel_traitsILi128ELi16ELb1ELb0ELb0ELb1ELb1EN3c104HalfENS1_7complexIfEEEEv12SSMParamsBwd)
        /*1358*/ 	.word	0x000000ee


	//----- nvinfo : EIATTR_FRAME_SIZE
	.align		4
.L_853:
        /*135c*/ 	.byte	0x04, 0x11
        /*135e*/ 	.short	(.L_855 - .L_854)
	.align		4
.L_854:
        /*1360*/ 	.word	index@($__internal_59_$__cuda_sm70_shflsync_up)
        /*1364*/ 	.word	0x00000000


	//----- nvinfo : EIATTR_FRAME_SIZE
	.align		4
.L_855:
        /*1368*/ 	.byte	0x04, 0x11
        /*136a*/ 	.short	(.L_857 - .L_856)
	.align		4
.L_856:
        /*136c*/ 	.word	index@($__internal_58_$__cuda_sm70_shflsync_idx_p)
        /*1370*/ 	.word	0x00000000


	//----- nvinfo : EIATTR_FRAME_SIZE
	.align		4
.L_857:
        /*1374*/ 	.byte	0x04, 0x11
        /*1376*/ 	.short	(.L_859 - .L_858)
	.align		4
.L_858:
        /*1378*/ 	.word	index@($__internal_57_$__cuda_sm70_shflsync_down)
        /*137c*/ 	.word	0x00000000


	//----- nvinfo : EIATTR_FRAME_SIZE
	.align		4
.L_859:
        /*1380*/ 	.byte	0x04, 0x11
        /*1382*/ 	.short	(.L_861 - .L_860)
	.align		4
.L_860:
        /*1384*/ 	.word	index@(_Z25selective_scan_bwd_kernelI32Selective_Scan_bwd_kernel_traitsILi128ELi16ELb1ELb0ELb0ELb1ELb1EN3c104HalfENS1_7complexIfEEEEv12SSMParamsBwd)
        /*1388*/ 	.word	0x00000000


	//----- nvinfo : EIATTR_REGCOUNT
	.align		4
.L_861:
        /*138c*/ 	.byte	0x04, 0x2f
        /*138e*/ 	.short	(.L_863 - .L_862)
	.align		4
.L_862:
        /*1390*/ 	.word	index@(_Z25selective_scan_bwd_kernelI32Selective_Scan_bwd_kernel_traitsILi128ELi16ELb1ELb0ELb0ELb1ELb0EN3c104HalfENS1_7complexIfEEEEv12SSMParamsBwd)
        /*1394*/ 	.word	0x000000ed


	//----- nvinfo : EIATTR_FRAME_SIZE
	.align		4
.L_863:
        /*1398*/ 	.byte	0x04, 0x11
        /*139a*/ 	.short	(.L_865 - .L_864)
	.align		4
.L_864:
        /*139c*/ 	.word	index@($__internal_56_$__cuda_sm70_shflsync_up)
        /*13a0*/ 	.word	0x00000000


	//----- nvinfo : EIATTR_FRAME_SIZE
	.align		4
.L_865:
        /*13a4*/ 	.byte	0x04, 0x11
        /*13a6*/ 	.short	(.L_867 - .L_866)
	.align		4
.L_866:
        /*13a8*/ 	.word	index@($__internal_55_$__cuda_sm70_shflsync_idx_p)
        /*13ac*/ 	.word	0x00000000


	//----- nvinfo : EIATTR_FRAME_SIZE
	.align		4
.L_867:
        /*13b0*/ 	.byte	0x04, 0x11
        /*13b2*/ 	.short	(.L_869 - .L_868)
	.align		4
.L_868:
        /*13b4*/ 	.word	index@($__internal_54_$__cuda_sm70_shflsync_down)
        /*13b8*/ 	.word	0x00000000


	//----- nvinfo : EIATTR_FRAME_SIZE
	.align		4
.L_869:
        /*13bc*/ 	.byte	0x04, 0x11
        /*13be*/ 	.short	(.L_871 - .L_870)
	.align		4
.L_870:
        /*13c0*/ 	.word	index@(_Z25selective_scan_bwd_kernelI32Selective_Scan_bwd_kernel_traitsILi128ELi16ELb1ELb0ELb0ELb1ELb0EN3c104HalfENS1_7complexIfEEEEv12SSMParamsBwd)
        /*13c4*/ 	.word	0x00000000


	//----- nvinfo : EIATTR_REGCOUNT
	.align		4
.L_871:
        /*13c8*/ 	.byte	0x04, 0x2f
        /*13ca*/ 	.short	(.L_873 - .L_872)
	.align		4
.L_872:
        /*13cc*/ 	.word	index@(_Z25selective_scan_bwd_kernelI32Selective_Scan_bwd_kernel_traitsILi128ELi16ELb1ELb0ELb0ELb0ELb1EN3c104HalfENS1_7complexIfEEEEv12SSMParamsBwd)
        /*13d0*/ 	.word	0x000000f0


	//----- nvinfo : EIATTR_FRAME_SIZE
	.align		4
.L_873:
        /*13d4*/ 	.byte	0x04, 0x11
        /*13d6*/ 	.short	(.L_875 - .L_874)
	.align		4
.L_874:
        /*13d8*/ 	.word	index@($__internal_53_$__cuda_sm70_shflsync_up)
        /*13dc*/ 	.word	0x00000000


	//----- nvinfo : EIATTR_FRAME_SIZE
	.align		4
.L_875:
        /*13e0*/ 	.byte	0x04, 0x11
        /*13e2*/ 	.short	(.L_877 - .L_876)
	.align		4
.L_876:
        /*13e4*/ 	.word	index@($__internal_52_$__cuda_sm70_shflsync_idx_p)
        /*13e8*/ 	.word	0x00000000


	//----- nvinfo : EIATTR_FRAME_SIZE
	.align		4
.L_877:
        /*13ec*/ 	.byte	0x04, 0x11
        /*13ee*/ 	.short	(.L_879 - .L_878)
	.align		4
.L_878:
        /*13f0*/ 	.word	index@($__internal_51_$__cuda_sm70_shflsync_down)
        /*13f4*/ 	.word	0x00000000


	//----- nvinfo : EIATTR_FRAME_SIZE
	.align		4
.L_879:
        /*13f8*/ 	.byte	0x04, 0x11
        /*13fa*/ 	.short	(.L_881 - .L_880)
	.align		4
.L_880:
        /*13fc*/ 	.word	index@(_Z25selective_scan_bwd_kernelI32Selective_Scan_bwd_kernel_traitsILi128ELi16ELb1ELb0ELb0ELb0ELb1EN3c104HalfENS1_7complexIfEEEEv12SSMParamsBwd)
        /*1400*/ 	.word	0x00000000


	//----- nvinfo : EIATTR_REGCOUNT
	.align		4
.L_881:
        /*1404*/ 	.byte	0x04, 0x2f
        /*1406*/ 	.short	(.L_883 - .L_882)
	.align		4
.L_882:
        /*1408*/ 	.word	index@(_Z25selective_scan_bwd_kernelI32Selective_Scan_bwd_kernel_traitsILi128ELi16ELb1ELb0ELb0ELb0ELb0EN3c104HalfENS1_7complexIfEEEEv12SSMParamsBwd)
        /*140c*/ 	.word	0x000000ed


	//----- nvinfo : EIATTR_FRAME_SIZE
	.align		4
.L_883:
        /*1410*/ 	.byte	0x04, 0x11
        /*1412*/ 	.short	(.L_885 - .L_884)
	.align		4
.L_884:
        /*1414*/ 	.word	index@($__internal_50_$__cuda_sm70_shflsync_up)
        /*1418*/ 	.word	0x00000000


	//----- nvinfo : EIATTR_FRAME_SIZE
	.align		4
.L_885:
        /*141c*/ 	.byte	0x04, 0x11
        /*141e*/ 	.short	(.L_887 - .L_886)
	.align		4
.L_886:
        /*1420*/ 	.word	index@($__internal_49_$__cuda_sm70_shflsync_idx_p)
        /*1424*/ 	.word	0x00000000


	//----- nvinfo : EIATTR_FRAME_SIZE
	.align		4
.L_887:
        /*1428*/ 	.byte	0x04, 0x11
        /*142a*/ 	.short	(.L_889 - .L_888)
	.align		4
.L_888:
        /*142c*/ 	.word	index@($__internal_48_$__cuda_sm70_shflsync_down)
        /*1430*/ 	.word	0x00000000


	//----- nvinfo : EIATTR_FRAME_SIZE
	.align		4
.L_889:
        /*1434*/ 	.byte	0x04, 0x11
        /*1436*/ 	.short	(.L_891 - .L_890)
	.align		4
.L_890:
        /*1438*/ 	.word	index@(_Z25selective_scan_bwd_kernelI32Selective_Scan_bwd_kernel_traitsILi128ELi16ELb1ELb0ELb0ELb0ELb0EN3c104HalfENS1_7complexIfEEEEv12SSMParamsBwd)
        /*143c*/ 	.word	0x00000000


	//----- nvinfo : EIATTR_REGCOUNT
	.align		4
.L_891:
        /*1440*/ 	.byte	0x04, 0x2f
        /*1442*/ 	.short	(.L_893 - .L_892)
	.align		4
.L_892:
        /*1444*/ 	.word	index@(_Z25selective_scan_bwd_kernelI32Selective_Scan_bwd_kernel_traitsILi128ELi16ELb0ELb1ELb1ELb1ELb1EN3c104HalfENS1_7complexIfEEEEv12SSMParamsBwd)
        /*1448*/ 	.word	0x000000ff


	//----- nvinfo : EIATTR_FRAME_SIZE
	.align		4
.L_893:
        /*144c*/ 	.byte	0x04, 0x11
        /*144e*/ 	.short	(.L_895 - .L_894)
	.align		4
.L_894:
        /*1450*/ 	.word	index@($__internal_47_$__cuda_sm70_shflsync_up)
        /*1454*/ 	.word	0x00000000


	//----- nvinfo : EIATTR_FRAME_SIZE
	.align		4
.L_895:
        /*1458*/ 	.byte	0x04, 0x11
        /*145a*/ 	.short	(.L_897 - .L_896)
	.align		4
.L_896:
        /*145c*/ 	.word	index@($__internal_46_$__cuda_sm70_shflsync_idx_p)
        /*1460*/ 	.word	0x00000000


	//----- nvinfo : EIATTR_FRAME_SIZE
	.align		4
.L_897:
        /*1464*/ 	.byte	0x04, 0x11
        /*1466*/ 	.short	(.L_899 - .L_898)
	.align		4
.L_898:
        /*1468*/ 	.word	index@($__internal_45_$__cuda_sm70_shflsync_down)
        /*146c*/ 	.word	0x00000000


	//----- nvinfo : EIATTR_FRAME_SIZE
	.align		4
.L_899:
        /*1470*/ 	.byte	0x04, 0x11
        /*1472*/ 	.short	(.L_901 - .L_900)
	.align		4
.L_900:
        /*1474*/ 	.word	index@(_Z25selective_scan_bwd_kernelI32Selective_Scan_bwd_kernel_traitsILi128ELi16ELb0ELb1ELb1ELb1ELb1EN3c104HalfENS1_7complexIfEEEEv12SSMParamsBwd)
        /*1478*/ 	.word	0x00000020


	//----- nvinfo : EIATTR_REGCOUNT
	.align		4
.L_901:
        /*147c*/ 	.byte	0x04, 0x2f
        /*147e*/ 	.short	(.L_903 - .L_902)
	.align		4
.L_902:
        /*1480*/ 	.word	index@(_Z25selective_scan_bwd_kernelI32Selective_Scan_bwd_kernel_traitsILi128ELi16ELb0ELb1ELb1ELb1ELb0EN3c104HalfENS1_7complexIfEEEEv12SSMParamsBwd)
        /*1484*/ 	.word	0x000000ff


	//----- nvinfo : EIATTR_FRAME_SIZE
	.align		4
.L_903:
        /*1488*/ 	.byte	0x04, 0x11
        /*148a*/ 	.short	(.L_905 - .L_904)
	.align		4
.L_904:
        /*148c*/ 	.word	index@($__internal_44_$__cuda_sm70_shflsync_up)
        /*1490*/ 	.word	0x00000000


	//----- nvinfo : EIATTR_FRAME_SIZE
	.align		4
.L_905:
        /*1494*/ 	.byte	0x04, 0x11
        /*1496*/ 	.short	(.L_907 - .L_906)
	.align		4
.L_906:
        /*1498*/ 	.word	index@($__internal_43_$__cuda_sm70_shflsync_idx_p)
        /*149c*/ 	.word	0x00000000


	//----- nvinfo : EIATTR_FRAME_SIZE
	.align		4
.L_907:
        /*14a0*/ 	.byte	0x04, 0x11
        /*14a2*/ 	.short	(.L_909 - .L_908)
	.align		4
.L_908:
        /*14a4*/ 	.word	index@($__internal_42_$__cuda_sm70_shflsync_down)
        /*14a8*/ 	.word	0x00000000


	//----- nvinfo : EIATTR_FRAME_SIZE
	.align		4
.L_909:
        /*14ac*/ 	.byte	0x04, 0x11
        /*14ae*/ 	.short	(.L_911 - .L_910)
	.align		4
.L_910:
        /*14b0*/ 	.word	index@(_Z25selective_scan_bwd_kernelI32Selective_Scan_bwd_kernel_traitsILi128ELi16ELb0ELb1ELb1ELb1ELb0EN3c104HalfENS1_7complexIfEEEEv12SSMParamsBwd)
        /*14b4*/ 	.word	0x00000018


	//----- nvinfo : EIATTR_REGCOUNT
	.align		4
.L_911:
        /*14b8*/ 	.byte	0x04, 0x2f
        /*14ba*/ 	.short	(.L_913 - .L_912)
	.align		4
.L_912:
        /*14bc*/ 	.word	index@(_Z25selective_scan_bwd_kernelI32Selective_Scan_bwd_kernel_traitsILi128ELi16ELb0ELb1ELb1ELb0ELb1EN3c104HalfENS1_7complexIfEEEEv12SSMParamsBwd)
        /*14c0*/ 	.word	0x000000ff


	//----- nvinfo : EIATTR_FRAME_SIZE
	.align		4
.L_913:
        /*14c4*/ 	.byte	0x04, 0x11
        /*14c6*/ 	.short	(.L_915 - .L_914)
	.align		4
.L_914:
        /*14c8*/ 	.word	index@($__internal_41_$__cuda_sm70_shflsync_up)
        /*14cc*/ 	.word	0x00000000


	//----- nvinfo : EIATTR_FRAME_SIZE
	.align		4
.L_915:
        /*14d0*/ 	.byte	0x04, 0x11
        /*14d2*/ 	.short	(.L_917 - .L_916)
	.align		4
.L_916:
        /*14d4*/ 	.word	index@($__internal_40_$__cuda_sm70_shflsync_idx_p)
        /*14d8*/ 	.word	0x00000000


	//----- nvinfo : EIATTR_FRAME_SIZE
	.align		4
.L_917:
        /*14dc*/ 	.byte	0x04, 0x11
        /*14de*/ 	.short	(.L_919 - .L_918)
	.align		4
.L_918:
        /*14e0*/ 	.word	index@($__internal_39_$__cuda_sm70_shflsync_down)
        /*14e4*/ 	.word	0x00000000


	//----- nvinfo : EIATTR_FRAME_SIZE
	.align		4
.L_919:
        /*14e8*/ 	.byte	0x04, 0x11
        /*14ea*/ 	.short	(.L_921 - .L_920)
	.align		4
.L_920:
        /*14ec*/ 	.word	index@(_Z25selective_scan_bwd_kernelI32Selective_Scan_bwd_kernel_traitsILi128ELi16ELb0ELb1ELb1ELb0ELb1EN3c104HalfENS1_7complexIfEEEEv12SSMParamsBwd)
        /*14f0*/ 	.word	0x00000018


	//----- nvinfo : EIATTR_REGCOUNT
	.align		4
.L_921:
        /*14f4*/ 	.byte	0x04, 0x2f
        /*14f6*/ 	.short	(.L_923 - .L_922)
	.align		4
.L_922:
        /*14f8*/ 	.word	index@(_Z25selective_scan_bwd_kernelI32Selective_Scan_bwd_kernel_traitsILi128ELi16ELb0ELb1ELb1ELb0ELb0EN3c104HalfENS1_7complexIfEEEEv12SSMParamsBwd)
        /*14fc*/ 	.word	0x000000ff


	//----- nvinfo : EIATTR_FRAME_SIZE
	.align		4
.L_923:
        /*1500*/ 	.byte	0x04, 0x11
        /*1502*/ 	.short	(.L_925 - .L_924)
	.align		4
.L_924:
        /*1504*/ 	.word	index@($__internal_38_$__cuda_sm70_shflsync_up)
        /*1508*/ 	.word	0x00000000


	//----- nvinfo : EIATTR_FRAME_SIZE
	.align		4
.L_925:
        /*150c*/ 	.byte	0x04, 0x11
        /*150e*/ 	.short	(.L_927 - .L_926)
	.align		4
.L_926:
        /*1510*/ 	.word	index@($__internal_37_$__cuda_sm70_shflsync_idx_p)
        /*1514*/ 	.word	0x00000000


	//----- nvinfo : EIATTR_FRAME_SIZE
	.align		4
.L_927:
        /*1518*/ 	.byte	0x04, 0x11
        /*151a*/ 	.short	(.L_929 - .L_928)
	.align		4
.L_928:
        /*151c*/ 	.word	index@($__internal_36_$__cuda_sm70_shflsync_down)
        /*1520*/ 	.word	0x00000000


	//----- nvinfo : EIATTR_FRAME_SIZE
	.align		4
.L_929:
        /*1524*/ 	.byte	0x04, 0x11
        /*1526*/ 	.short	(.L_931 - .L_930)
	.align		4
.L_930:
        /*1528*/ 	.word	index@(_Z25selective_scan_bwd_kernelI32Selective_Scan_bwd_kernel_traitsILi128ELi16ELb0ELb1ELb1ELb0ELb0EN3c104HalfENS1_7complexIfEEEEv12SSMParamsBwd)
        /*152c*/ 	.word	0x00000010


	//----- nvinfo : EIATTR_REGCOUNT
	.align		4
.L_931:
        /*1530*/ 	.byte	0x04, 0x2f
        /*1532*/ 	.short	(.L_933 - .L_932)
	.align		4
.L_932:
        /*1534*/ 	.word	index@(_Z25selective_scan_bwd_kernelI32Selective_Scan_bwd_kernel_traitsILi128ELi16ELb0ELb1ELb0ELb1ELb1EN3c104HalfENS1_7complexIfEEEEv12SSMParamsBwd)
        /*1538*/ 	.word	0x000000ff


	//----- nvinfo : EIATTR_FRAME_SIZE
	.align		4
.L_933:
        /*153c*/ 	.byte	0x04, 0x11
        /*153e*/ 	.short	(.L_935 - .L_934)
	.align		4
.L_934:
        /*1540*/ 	.word	index@($__internal_35_$__cuda_sm70_shflsync_up)
        /*1544*/ 	.word	0x00000000


	//----- nvinfo : EIATTR_FRAME_SIZE
	.align		4
.L_935:
        /*1548*/ 	.byte	0x04, 0x11
        /*154a*/ 	.short	(.L_937 - .L_936)
	.align		4
.L_936:
        /*154c*/ 	.word	index@($__internal_34_$__cuda_sm70_shflsync_idx_p)
        /*1550*/ 	.word	0x00000000


	//----- nvinfo : EIATTR_FRAME_SIZE
	.align		4
.L_937:
        /*1554*/ 	.byte	0x04, 0x11
        /*1556*/ 	.short	(.L_939 - .L_938)
	.align		4
.L_938:
        /*1558*/ 	.word	index@($__internal_33_$__cuda_sm70_shflsync_down)
        /*155c*/ 	.word	0x00000000


	//----- nvinfo : EIATTR_FRAME_SIZE
	.align		4
.L_939:
        /*1560*/ 	.byte	0x04, 0x11
        /*1562*/ 	.short	(.L_941 - .L_940)
	.align		4
.L_940:
        /*1564*/ 	.word	index@(_Z25selective_scan_bwd_kernelI32Selective_Scan_bwd_kernel_traitsILi128ELi16ELb0ELb1ELb0ELb1ELb1EN3c104HalfENS1_7complexIfEEEEv12SSMParamsBwd)
        /*1568*/ 	.word	0x00000020


	//----- nvinfo : EIATTR_REGCOUNT
	.align		4
.L_941:
        /*156c*/ 	.byte	0x04, 0x2f
        /*156e*/ 	.short	(.L_943 - .L_942)
	.align		4
.L_942:
        /*1570*/ 	.word	index@(_Z25selective_scan_bwd_kernelI32Selective_Scan_bwd_kernel_traitsILi128ELi16ELb0ELb1ELb0ELb1ELb0EN3c104HalfENS1_7complexIfEEEEv12SSMParamsBwd)
        /*1574*/ 	.word	0x000000ff


	//----- nvinfo : EIATTR_FRAME_SIZE
	.align		4
.L_943:
        /*1578*/ 	.byte	0x04, 0x11
        /*157a*/ 	.short	(.L_945 - .L_944)
	.align		4
.L_944:
        /*157c*/ 	.word	index@($__internal_32_$__cuda_sm70_shflsync_up)
        /*1580*/ 	.word	0x00000000


	//----- nvinfo : EIATTR_FRAME_SIZE
	.align		4
.L_945:
        /*1584*/ 	.byte	0x04, 0x11
        /*1586*/ 	.short	(.L_947 - .L_946)
	.align		4
.L_946:
        /*1588*/ 	.word	index@($__internal_31_$__cuda_sm70_shflsync_idx_p)
        /*158c*/ 	.word	0x00000000


	//----- nvinfo : EIATTR_FRAME_SIZE
	.align		4
.L_947:
        /*1590*/ 	.byte	0x04, 0x11
        /*1592*/ 	.short	(.L_949 - .L_948)
	.align		4
.L_948:
        /*1594*/ 	.word	index@($__internal_30_$__cuda_sm70_shflsync_down)
        /*1598*/ 	.word	0x00000000


	//----- nvinfo : EIATTR_FRAME_SIZE
	.align		4
.L_949:
        /*159c*/ 	.byte	0x04, 0x11
        /*159e*/ 	.short	(.L_951 - .L_950)
	.align		4
.L_950:
        /*15a0*/ 	.word	index@(_Z25selective_scan_bwd_kernelI32Selective_Scan_bwd_kernel_traitsILi128ELi16ELb0ELb1ELb0ELb1ELb0EN3c104HalfENS1_7complexIfEEEEv12SSMParamsBwd)
        /*15a4*/ 	.word	0x00000018


	//----- nvinfo : EIATTR_REGCOUNT
	.align		4
.L_951:
        /*15a8*/ 	.byte	0x04, 0x2f
        /*15aa*/ 	.short	(.L_953 - .L_952)
	.align		4
.L_952:
        /*15ac*/ 	.word	index@(_Z25selective_scan_bwd_kernelI32Selective_Scan_bwd_kernel_traitsILi128ELi16ELb0ELb1ELb0ELb0ELb1EN3c104HalfENS1_7complexIfEEEEv12SSMParamsBwd)
        /*15b0*/ 	.word	0x000000ff


	//----- nvinfo : EIATTR_FRAME_SIZE
	.align		4
.L_953:
        /*15b4*/ 	.byte	0x04, 0x11
        /*15b6*/ 	.short	(.L_955 - .L_954)
	.align		4
.L_954:
        /*15b8*/ 	.word	index@($__internal_29_$__cuda_sm70_shflsync_up)
        /*15bc*/ 	.word	0x00000000


	//----- nvinfo : EIATTR_FRAME_SIZE
	.align		4
.L_955:
        /*15c0*/ 	.byte	0x04, 0x11
        /*15c2*/ 	.short	(.L_957 - .L_956)
	.align		4
.L_956:
        /*15c4*/ 	.word	index@($__internal_28_$__cuda_sm70_shflsync_idx_p)
        /*15c8*/ 	.word	0x00000000


	//----- nvinfo : EIATTR_FRAME_SIZE
	.align		4
.L_957:
        /*15cc*/ 	.byte	0x04, 0x11
        /*15ce*/ 	.short	(.L_959 - .L_958)
	.align		4
.L_958:
        /*15d0*/ 	.word	index@($__internal_27_$__cuda_sm70_shflsync_down)
        /*15d4*/ 	.word	0x00000000


	//----- nvinfo : EIATTR_FRAME_SIZE
	.align		4
.L_959:
        /*15d8*/ 	.byte	0x04, 0x11
        /*15da*/ 	.short	(.L_961 - .L_960)
	.align		4
.L_960:
        /*15dc*/ 	.word	index@(_Z25selective_scan_bwd_kernelI32Selective_Scan_bwd_kernel_traitsILi128ELi16ELb0ELb1ELb0ELb0ELb1EN3c104HalfENS1_7complexIfEEEEv12SSMParamsBwd)
        /*15e0*/ 	.word	0x00000018


	//----- nvinfo : EIATTR_REGCOUNT
	.align		4
.L_961:
        /*15e4*/ 	.byte	0x04, 0x2f
        /*15e6*/ 	.short	(.L_963 - .L_962)
	.align		4
.L_962:
        /*15e8*/ 	.word	index@(_Z25selective_scan_bwd_kernelI32Selective_Scan_bwd_kernel_traitsILi128ELi16ELb0ELb1ELb0ELb0ELb0EN3c104HalfENS1_7complexIfEEEEv12SSMParamsBwd)
        /*15ec*/ 	.word	0x000000ff


	//----- nvinfo : EIATTR_FRAME_SIZE
	.align		4
.L_963:
        /*15f0*/ 	.byte	0x04, 0x11
        /*15f2*/ 	.short	(.L_965 - .L_964)
	.align		4
.L_964:
        /*15f4*/ 	.word	index@($__internal_26_$__cuda_sm70_shflsync_up)
        /*15f8*/ 	.word	0x00000000


	//----- nvinfo : EIATTR_FRAME_SIZE
	.align		4
.L_965:
        /*15fc*/ 	.byte	0x04, 0x11
        /*15fe*/ 	.short	(.L_967 - .L_966)
	.align		4
.L_966:
        /*1600*/ 	.word	index@($__internal_25_$__cuda_sm70_shflsync_idx_p)
        /*1604*/ 	.word	0x00000000


	//----- nvinfo : EIATTR_FRAME_SIZE
	.align		4
.L_967:
        /*1608*/ 	.byte	0x04, 0x11
        /*160a*/ 	.short	(.L_969 - .L_968)
	.align		4
.L_968:
        /*160c*/ 	.word	index@($__internal_24_$__cuda_sm70_shflsync_down)
        /*1610*/ 	.word	0x00000000


	//----- nvinfo : EIATTR_FRAME_SIZE
	.align		4
.L_969:
        /*1614*/ 	.byte	0x04, 0x11
        /*1616*/ 	.short	(.L_971 - .L_970)
	.align		4
.L_970:
        /*1618*/ 	.word	index@(_Z25selective_scan_bwd_kernelI32Selective_Scan_bwd_kernel_traitsILi128ELi16ELb0ELb1ELb0ELb0ELb0EN3c104HalfENS1_7complexIfEEEEv12SSMParamsBwd)
        /*161c*/ 	.word	0x00000008


	//----- nvinfo : EIATTR_REGCOUNT
	.align		4
.L_971:
        /*1620*/ 	.byte	0x04, 0x2f
        /*1622*/ 	.short	(.L_973 - .L_972)
	.align		4
.L_972:
        /*1624*/ 	.word	index@(_Z25selective_scan_bwd_kernelI32Selective_Scan_bwd_kernel_traitsILi128ELi16ELb0ELb0ELb1ELb1ELb1EN3c104HalfENS1_7complexIfEEEEv12SSMParamsBwd)
        /*1628*/ 	.word	0x000000ff


	//----- nvinfo : EIATTR_FRAME_SIZE
	.align		4
.L_973:
        /*162c*/ 	.byte	0x04, 0x11
        /*162e*/ 	.short	(.L_975 - .L_974)
	.align		4
.L_974:
        /*1630*/ 	.word	index@($__internal_23_$__cuda_sm70_shflsync_up)
        /*1634*/ 	.word	0x00000000


	//----- nvinfo : EIATTR_FRAME_SIZE
	.align		4
.L_975:
        /*1638*/ 	.byte	0x04, 0x11
        /*163a*/ 	.short	(.L_977 - .L_976)
	.align		4
.L_976:
        /*163c*/ 	.word	index@($__internal_22_$__cuda_sm70_shflsync_idx_p)
        /*1640*/ 	.word	0x00000000


	//----- nvinfo : EIATTR_FRAME_SIZE
	.align		4
.L_977:
        /*1644*/ 	.byte	0x04, 0x11
        /*1646*/ 	.short	(.L_979 - .L_978)
	.align		4
.L_978:
        /*1648*/ 	.word	index@($__internal_21_$__cuda_sm70_shflsync_down)
        /*164c*/ 	.word	0x00000000


	//----- nvinfo : EIATTR_FRAME_SIZE
	.align		4
.L_979:
        /*1650*/ 	.byte	0x04, 0x11
        /*1652*/ 	.short	(.L_981 - .L_980)
	.align		4
.L_980:
        /*1654*/ 	.word	index@(_Z25selective_scan_bwd_kernelI32Selective_Scan_bwd_kernel_traitsILi128ELi16ELb0ELb0ELb1ELb1ELb1EN3c104HalfENS1_7complexIfEEEEv12SSMParamsBwd)
        /*1658*/ 	.word	0x00000020


	//----- nvinfo : EIATTR_REGCOUNT
	.align		4
.L_981:
        /*165c*/ 	.byte	0x04, 0x2f
        /*165e*/ 	.short	(.L_983 - .L_982)
	.align		4
.L_982:
        /*1660*/ 	.word	index@(_Z25selective_scan_bwd_kernelI32Selective_Scan_bwd_kernel_traitsILi128ELi16ELb0ELb0ELb1ELb1ELb0EN3c104HalfENS1_7complexIfEEEEv12SSMParamsBwd)
        /*1664*/ 	.word	0x000000ff


	//----- nvinfo : EIATTR_FRAME_SIZE
	.align		4
.L_983:
        /*1668*/ 	.byte	0x04, 0x11
        /*166a*/ 	.short	(.L_985 - .L_984)
	.align		4
.L_984:
        /*166c*/ 	.word	index@($__internal_20_$__cuda_sm70_shflsync_up)
        /*1670*/ 	.word	0x00000000


	//----- nvinfo : EIATTR_FRAME_SIZE
	.align		4
.L_985:
        /*1674*/ 	.byte	0x04, 0x11
        /*1676*/ 	.short	(.L_987 - .L_986)
	.align		4
.L_986:
        /*1678*/ 	.word	index@($__internal_19_$__cuda_sm70_shflsync_idx_p)
        /*167c*/ 	.word	0x00000000


	//----- nvinfo : EIATTR_FRAME_SIZE
	.align		4
.L_987:
        /*1680*/ 	.byte	0x04, 0x11
        /*1682*/ 	.short	(.L_989 - .L_988)
	.align		4
.L_988:
        /*1684*/ 	.word	index@($__internal_18_$__cuda_sm70_shflsync_down)
        /*1688*/ 	.word	0x00000000


	//----- nvinfo : EIATTR_FRAME_SIZE
	.align		4
.L_989:
        /*168c*/ 	.byte	0x04, 0x11
        /*168e*/ 	.short	(.L_991 - .L_990)
	.align		4
.L_990:
        /*1690*/ 	.word	index@(_Z25selective_scan_bwd_kernelI32Selective_Scan_bwd_kernel_traitsILi128ELi16ELb0ELb0ELb1ELb1ELb0EN3c104HalfENS1_7complexIfEEEEv12SSMParamsBwd)
        /*1694*/ 	.word	0x00000018


	//----- nvinfo : EIATTR_REGCOUNT
	.align		4
.L_991:
        /*1698*/ 	.byte	0x04, 0x2f
        /*169a*/ 	.short	(.L_993 - .L_992)
	.align		4
.L_992:
        /*169c*/ 	.word	index@(_Z25selective_scan_bwd_kernelI32Selective_Scan_bwd_kernel_traitsILi128ELi16ELb0ELb0ELb1ELb0ELb1EN3c104HalfENS1_7complexIfEEEEv12SSMParamsBwd)
        /*16a0*/ 	.word	0x000000ff


	//----- nvinfo : EIATTR_FRAME_SIZE
	.align		4
.L_993:
        /*16a4*/ 	.byte	0x04, 0x11
        /*16a6*/ 	.short	(.L_995 - .L_994)
	.align		4
.L_994:
        /*16a8*/ 	.word	index@($__internal_17_$__cuda_sm70_shflsync_up)
        /*16ac*/ 	.word	0x00000000


	//----- nvinfo : EIATTR_FRAME_SIZE
	.align		4
.L_995:
        /*16b0*/ 	.byte	0x04, 0x11
        /*16b2*/ 	.short	(.L_997 - .L_996)
	.align		4
.L_996:
        /*16b4*/ 	.word	index@($__internal_16_$__cuda_sm70_shflsync_idx_p)
        /*16b8*/ 	.word	0x00000000


	//----- nvinfo : EIATTR_FRAME_SIZE
	.align		4
.L_997:
        /*16bc*/ 	.byte	0x04, 0x11
        /*16be*/ 	.short	(.L_999 - .L_998)
	.align		4
.L_998:
        /*16c0*/ 	.word	index@($__internal_15_$__cuda_sm70_shflsync_down)
        /*16c4*/ 	.word	0x00000000


	//----- nvinfo : EIATTR_FRAME_SIZE
	.align		4
.L_999:
        /*16c8*/ 	.byte	0x04, 0x11
        /*16ca*/ 	.short	(.L_1001 - .L_1000)
	.align		4
.L_1000:
        /*16cc*/ 	.word	index@(_Z25selective_scan_bwd_kernelI32Selective_Scan_bwd_kernel_traitsILi128ELi16ELb0ELb0ELb1ELb0ELb1EN3c104HalfENS1_7complexIfEEEEv12SSMParamsBwd)
        /*16d0*/ 	.word	0x00000018


	//----- nvinfo : EIATTR_REGCOUNT
	.align		4
.L_1001:
        /*16d4*/ 	.byte	0x04, 0x2f
        /*16d6*/ 	.short	(.L_1003 - .L_1002)
	.align		4
.L_1002:
        /*16d8*/ 	.word	index@(_Z25selective_scan_bwd_kernelI32Selective_Scan_bwd_kernel_traitsILi128ELi16ELb0ELb0ELb1ELb0ELb0EN3c104HalfENS1_7complexIfEEEEv12SSMParamsBwd)
        /*16dc*/ 	.word	0x000000ff


	//----- nvinfo : EIATTR_FRAME_SIZE
	.align		4
.L_1003:
        /*16e0*/ 	.byte	0x04, 0x11
        /*16e2*/ 	.short	(.L_1005 - .L_1004)
	.align		4
.L_1004:
        /*16e4*/ 	.word	index@($__internal_14_$__cuda_sm70_shflsync_up)
        /*16e8*/ 	.word	0x00000000


	//----- nvinfo : EIATTR_FRAME_SIZE
	.align		4
.L_1005:
        /*16ec*/ 	.byte	0x04, 0x11
        /*16ee*/ 	.short	(.L_1007 - .L_1006)
	.align		4
.L_1006:
        /*16f0*/ 	.word	index@($__internal_13_$__cuda_sm70_shflsync_idx_p)
        /*16f4*/ 	.word	0x00000000


	//----- nvinfo : EIATTR_FRAME_SIZE
	.align		4
.L_1007:
        /*16f8*/ 	.byte	0x04, 0x11
        /*16fa*/ 	.short	(.L_1009 - .L_1008)
	.align		4
.L_1008:
        /*16fc*/ 	.word	index@($__internal_12_$__cuda_sm70_shflsync_down)
        /*1700*/ 	.word	0x00000000


	//----- nvinfo : EIATTR_FRAME_SIZE
	.align		4
.L_1009:
        /*1704*/ 	.byte	0x04, 0x11
        /*1706*/ 	.short	(.L_1011 - .L_1010)
	.align		4
.L_1010:
        /*1708*/ 	.word	index@(_Z25selective_scan_bwd_kernelI32Selective_Scan_bwd_kernel_traitsILi128ELi16ELb0ELb0ELb1ELb0ELb0EN3c104HalfENS1_7complexIfEEEEv12SSMParamsBwd)
        /*170c*/ 	.word	0x00000008


	//----- nvinfo : EIATTR_REGCOUNT
	.align		4
.L_1011:
        /*1710*/ 	.byte	0x04, 0x2f
        /*1712*/ 	.short	(.L_1013 - .L_1012)
	.align		4
.L_1012:
        /*1714*/ 	.word	index@(_Z25selective_scan_bwd_kernelI32Selective_Scan_bwd_kernel_traitsILi128ELi16ELb0ELb0ELb0ELb1ELb1EN3c104HalfENS1_7complexIfEEEEv12SSMParamsBwd)
        /*1718*/ 	.word	0x000000fd


	//----- nvinfo : EIATTR_FRAME_SIZE
	.align		4
.L_1013:
        /*171c*/ 	.byte	0x04, 0x11
        /*171e*/ 	.short	(.L_1015 - .L_1014)
	.align		4
.L_1014:
        /*1720*/ 	.word	index@($__internal_11_$__cuda_sm70_shflsync_up)
        /*1724*/ 	.word	0x00000000


	//----- nvinfo : EIATTR_FRAME_SIZE
	.align		4
.L_1015:
        /*1728*/ 	.byte	0x04, 0x11
        /*172a*/ 	.short	(.L_1017 - .L_1016)
	.align		4
.L_1016:
        /*172c*/ 	.word	index@($__internal_10_$__cuda_sm70_shflsync_idx_p)
        /*1730*/ 	.word	0x00000000


	//----- nvinfo : EIATTR_FRAME_SIZE
	.align		4
.L_1017:
        /*1734*/ 	.byte	0x04, 0x11
        /*1736*/ 	.short	(.L_1019 - .L_1018)
	.align		4
.L_1018:
        /*1738*/ 	.word	index@($__internal_9_$__cuda_sm70_shflsync_down)
        /*173c*/ 	.word	0x00000000


	//----- nvinfo : EIATTR_FRAME_SIZE
	.align		4
.L_1019:
        /*1740*/ 	.byte	0x04, 0x11
        /*1742*/ 	.short	(.L_1021 - .L_1020)
	.align		4
.L_1020:
        /*1744*/ 	.word	index@(_Z25selective_scan_bwd_kernelI32Selective_Scan_bwd_kernel_traitsILi128ELi16ELb0ELb0ELb0ELb1ELb1EN3c104HalfENS1_7complexIfEEEEv12SSMParamsBwd)
        /*1748*/ 	.word	0x00000010


	//----- nvinfo : EIATTR_REGCOUNT
	.align		4
.L_1021:
        /*174c*/ 	.byte	0x04, 0x2f
        /*174e*/ 	.short	(.L_1023 - .L_1022)
	.align		4
.L_1022:
        /*1750*/ 	.word	index@(_Z25selective_scan_bwd_kernelI32Selective_Scan_bwd_kernel_traitsILi128ELi16ELb0ELb0ELb0ELb1ELb0EN3c104HalfENS1_7complexIfEEEEv12SSMParamsBwd)
        /*1754*/ 	.word	0x000000ff


	//----- nvinfo : EIATTR_FRAME_SIZE
	.align		4
.L_1023:
        /*1758*/ 	.byte	0x04, 0x11
        /*175a*/ 	.short	(.L_1025 - .L_1024)
	.align		4
.L_1024:
        /*175c*/ 	.word	index@($__internal_8_$__cuda_sm70_shflsync_up)
        /*1760*/ 	.word	0x00000000


	//----- nvinfo : EIATTR_FRAME_SIZE
	.align		4
.L_1025:
        /*1764*/ 	.byte	0x04, 0x11
        /*1766*/ 	.short	(.L_1027 - .L_1026)
	.align		4
.L_1026:
        /*1768*/ 	.word	index@($__internal_7_$__cuda_sm70_shflsync_idx_p)
        /*176c*/ 	.word	0x00000000


	//----- nvinfo : EIATTR_FRAME_SIZE
	.align		4
.L_1027:
        /*1770*/ 	.byte	0x04, 0x11
        /*1772*/ 	.short	(.L_1029 - .L_1028)
	.align		4
.L_1028:
        /*1774*/ 	.word	index@($__internal_6_$__cuda_sm70_shflsync_down)
        /*1778*/ 	.word	0x00000000


	//----- nvinfo : EIATTR_FRAME_SIZE
	.align		4
.L_1029:
        /*177c*/ 	.byte	0x04, 0x11
        /*177e*/ 	.short	(.L_1031 - .L_1030)
	.align		4
.L_1030:
        /*1780*/ 	.word	index@(_Z25selective_scan_bwd_kernelI32Selective_Scan_bwd_kernel_traitsILi128ELi16ELb0ELb0ELb0ELb1ELb0EN3c104HalfENS1_7complexIfEEEEv12SSMParamsBwd)
        /*1784*/ 	.word	0x00000000


	//----- nvinfo : EIATTR_REGCOUNT
	.align		4
.L_1031:
        /*1788*/ 	.byte	0x04, 0x2f
        /*178a*/ 	.short	(.L_1033 - .L_1032)
	.align		4
.L_1032:
        /*178c*/ 	.word	index@(_Z25selective_scan_bwd_kernelI32Selective_Scan_bwd_kernel_traitsILi128ELi16ELb0ELb0ELb0ELb0ELb1EN3c104HalfENS1_7complexIfEEEEv12SSMParamsBwd)
        /*1790*/ 	.word	0x000000ff


	//----- nvinfo : EIATTR_FRAME_SIZE
	.align		4
.L_1033:
        /*1794*/ 	.byte	0x04, 0x11
        /*1796*/ 	.short	(.L_1035 - .L_1034)
	.align		4
.L_1034:
        /*1798*/ 	.word	index@($__internal_5_$__cuda_sm70_shflsync_up)
        /*179c*/ 	.word	0x00000000


	//----- nvinfo : EIATTR_FRAME_SIZE
	.align		4
.L_1035:
        /*17a0*/ 	.byte	0x04, 0x11
        /*17a2*/ 	.short	(.L_1037 - .L_1036)
	.align		4
.L_1036:
        /*17a4*/ 	.word	index@($__internal_4_$__cuda_sm70_shflsync_idx_p)
        /*17a8*/ 	.word	0x00000000


	//----- nvinfo : EIATTR_FRAME_SIZE
	.align		4
.L_1037:
        /*17ac*/ 	.byte	0x04, 0x11
        /*17ae*/ 	.short	(.L_1039 - .L_1038)
	.align		4
.L_1038:
        /*17b0*/ 	.word	index@($__internal_3_$__cuda_sm70_shflsync_down)
        /*17b4*/ 	.word	0x00000000


	//----- nvinfo : EIATTR_FRAME_SIZE
	.align		4
.L_1039:
        /*17b8*/ 	.byte	0x04, 0x11
        /*17ba*/ 	.short	(.L_1041 - .L_1040)
	.align		4
.L_1040:
        /*17bc*/ 	.word	index@(_Z25selective_scan_bwd_kernelI32Selective_Scan_bwd_kernel_traitsILi128ELi16ELb0ELb0ELb0ELb0ELb1EN3c104HalfENS1_7complexIfEEEEv12SSMParamsBwd)
        /*17c0*/ 	.word	0x00000000


	//----- nvinfo : EIATTR_REGCOUNT
	.align		4
.L_1041:
        /*17c4*/ 	.byte	0x04, 0x2f
        /*17c6*/ 	.short	(.L_1043 - .L_1042)
	.align		4
.L_1042:
        /*17c8*/ 	.word	index@(_Z25selective_scan_bwd_kernelI32Selective_Scan_bwd_kernel_traitsILi128ELi16ELb0ELb0ELb0ELb0ELb0EN3c104HalfENS1_7complexIfEEEEv12SSMParamsBwd)
        /*17cc*/ 	.word	0x000000fd


	//----- nvinfo : EIATTR_FRAME_SIZE
	.align		4
.L_1043:
        /*17d0*/ 	.byte	0x04, 0x11
        /*17d2*/ 	.short	(.L_1045 - .L_1044)
	.align		4
.L_1044:
        /*17d4*/ 	.word	index@($__internal_2_$__cuda_sm70_shflsync_up)
        /*17d8*/ 	.word	0x00000000


	//----- nvinfo : EIATTR_FRAME_SIZE
	.align		4
.L_1045:
        /*17dc*/ 	.byte	0x04, 0x11
        /*17de*/ 	.short	(.L_1047 - .L_1046)
	.align		4
.L_1046:
        /*17e0*/ 	.word	index@($__internal_1_$__cuda_sm70_shflsync_idx_p)
        /*17e4*/ 	.word	0x00000000


	//----- nvinfo : EIATTR_FRAME_SIZE
	.align		4
.L_1047:
        /*17e8*/ 	.byte	0x04, 0x11
        /*17ea*/ 	.short	(.L_1049 - .L_1048)
	.align		4
.L_1048:
        /*17ec*/ 	.word	index@($__internal_0_$__cuda_sm70_shflsync_down)
        /*17f0*/ 	.word	0x00000000


	//----- nvinfo : EIATTR_FRAME_SIZE
	.align		4
.L_1049:
        /*17f4*/ 	.byte	0x04, 0x11
        /*17f6*/ 	.short	(.L_1051 - .L_1050)
	.align		4
.L_1050:
        /*17f8*/ 	.word	index@(_Z25selective_scan_bwd_kernelI32Selective_Scan_bwd_kernel_traitsILi128ELi16ELb0ELb0ELb0ELb0ELb0EN3c104HalfENS1_7complexIfEEEEv12SSMParamsBwd)
        /*17fc*/ 	.word	0x00000000


	//----- nvinfo : EIATTR_MIN_STACK_SIZE
	.align		4
.L_1051:
        /*1800*/ 	.byte	0x04, 0x12
        /*1802*/ 	.short	(.L_1053 - .L_1052)
	.align		4
.L_1052:
        /*1804*/ 	.word	index@(_Z25selective_scan_bwd_kernelI32Selective_Scan_bwd_kernel_traitsILi128ELi16ELb0ELb0ELb0ELb0ELb0EN3c104HalfENS1_7complexIfEEEEv12SSMParamsBwd)
        /*1808*/ 	.word	0x00000000


	//----- nvinfo : EIATTR_MIN_STACK_SIZE
	.align		4
.L_1053:
        /*180c*/ 	.byte	0x04, 0x12
        /*180e*/ 	.short	(.L_1055 - .L_1054)
	.align		4
.L_1054:
        /*1810*/ 	.word	index@(_Z25selective_scan_bwd_kernelI32Selective_Scan_bwd_kernel_traitsILi128ELi16ELb0ELb0ELb0ELb0ELb1EN3c104HalfENS1_7complexIfEEEEv12SSMParamsBwd)
        /*1814*/ 	.word	0x00000000


	//----- nvinfo : EIATTR_MIN_STACK_SIZE
	.align		4
.L_1055:
        /*1818*/ 	.byte	0x04, 0x12
        /*181a*/ 	.short	(.L_1057 - .L_1056)
	.align		4
.L_1056:
        /*181c*/ 	.word	index@(_Z25selective_scan_bwd_kernelI32Selective_Scan_bwd_kernel_traitsILi128ELi16ELb0ELb0ELb0ELb1ELb0EN3c104HalfENS1_7complexIfEEEEv12SSMParamsBwd)
        /*1820*/ 	.word	0x00000000


	//----- nvinfo : EIATTR_MIN_STACK_SIZE
	.align		4
.L_1057:
        /*1824*/ 	.byte	0x04, 0x12
        /*1826*/ 	.short	(.L_1059 - .L_1058)
	.align		4
.L_1058:
        /*1828*/ 	.word	index@(_Z25selective_scan_bwd_kernelI32Selective_Scan_bwd_kernel_traitsILi128ELi16ELb0ELb0ELb0ELb1ELb1EN3c104HalfENS1_7complexIfEEEEv12SSMParamsBwd)
        /*182c*/ 	.word	0x00000010


	//----- nvinfo : EIATTR_MIN_STACK_SIZE
	.align		4
.L_1059:
        /*1830*/ 	.byte	0x04, 0x12
        /*1832*/ 	.short	(.L_1061 - .L_1060)
	.align		4
.L_1060:
        /*1834*/ 	.word	index@(_Z25selective_scan_bwd_kernelI32Selective_Scan_bwd_kernel_traitsILi128ELi16ELb0ELb0ELb1ELb0ELb0EN3c104HalfENS1_7complexIfEEEEv12SSMParamsBwd)
        /*1838*/ 	.word	0x00000008


	//----- nvinfo : EIATTR_MIN_STACK_SIZE
	.align		4
.L_1061:
        /*183c*/ 	.byte	0x04, 0x12
        /*183e*/ 	.short	(.L_1063 - .L_1062)
	.align		4
.L_1062:
        /*1840*/ 	.word	index@(_Z25selective_scan_bwd_kernelI32Selective_Scan_bwd_kernel_traitsILi128ELi16ELb0ELb0ELb1ELb0ELb1EN3c104HalfENS1_7complexIfEEEEv12SSMParamsBwd)
        /*1844*/ 	.word	0x00000018


	//----- nvinfo : EIATTR_MIN_STACK_SIZE
	.align		4
.L_1063:
        /*1848*/ 	.byte	0x04, 0x12
        /*184a*/ 	.short	(.L_1065 - .L_1064)
	.align		4
.L_1064:
        /*184c*/ 	.word	index@(_Z25selective_scan_bwd_kernelI32Selective_Scan_bwd_kernel_traitsILi128ELi16ELb0ELb0ELb1ELb1ELb0EN3c104HalfENS1_7complexIfEEEEv12SSMParamsBwd)
        /*1850*/ 	.word	0x00000018


	//----- nvinfo : EIATTR_MIN_STACK_SIZE
	.align		4
.L_1065:
        /*1854*/ 	.byte	0x04, 0x12
        /*1856*/ 	.short	(.L_1067 - .L_1066)
	.align		4
.L_1066:
        /*1858*/ 	.word	index@(_Z25selective_scan_bwd_kernelI32Selective_Scan_bwd_kernel_traitsILi128ELi16ELb0ELb0ELb1ELb1ELb1EN3c104HalfENS1_7complexIfEEEEv12SSMParamsBwd)
        /*185c*/ 	.word	0x00000020


	//----- nvinfo : EIATTR_MIN_STACK_SIZE
	.align		4
.L_1067:
        /*1860*/ 	.byte	0x04, 0x12
        /*1862*/ 	.short	(.L_1069 - .L_1068)
	.align		4
.L_1068:
        /*1864*/ 	.word	index@(_Z25selective_scan_bwd_kernelI32Selective_Scan_bwd_kernel_traitsILi128ELi16ELb0ELb1ELb0ELb0ELb0EN3c104HalfENS1_7complexIfEEEEv12SSMParamsBwd)
        /*1868*/ 	.word	0x00000008


	//----- nvinfo : EIATTR_MIN_STACK_SIZE
	.align		4
.L_1069:
        /*186c*/ 	.byte	0x04, 0x12
        /*186e*/ 	.short	(.L_1071 - .L_1070)
	.align		4
.L_1070:
        /*1870*/ 	.word	index@(_Z25selective_scan_bwd_kernelI32Selective_Scan_bwd_kernel_traitsILi128ELi16ELb0ELb1ELb0ELb0ELb1EN3c104HalfENS1_7complexIfEEEEv12SSMParamsBwd)
        /*1874*/ 	.word	0x00000018


	//----- nvinfo : EIATTR_MIN_STACK_SIZE
	.align		4
.L_1071:
        /*1878*/ 	.byte	0x04, 0x12
        /*187a*/ 	.short	(.L_1073 - .L_1072)
	.align		4
.L_1072:
        /*187c*/ 	.word	index@(_Z25selective_scan_bwd_kernelI32Selective_Scan_bwd_kernel_traitsILi128ELi16ELb0ELb1ELb0ELb1ELb0EN3c104HalfENS1_7complexIfEEEEv12SSMParamsBwd)
        /*1880*/ 	.word	0x00000018


	//----- nvinfo : EIATTR_MIN_STACK_SIZE
	.align		4
.L_1073:
        /*1884*/ 	.byte	0x04, 0x12
        /*1886*/ 	.short	(.L_1075 - .L_1074)
	.align		4
.L_1074:
        /*1888*/ 	.word	index@(_Z25selective_scan_bwd_kernelI32Selective_Scan_bwd_kernel_traitsILi128ELi16ELb0ELb1ELb0ELb1ELb1EN3c104HalfENS1_7complexIfEEEEv12SSMParamsBwd)
        /*188c*/ 	.word	0x00000020


	//----- nvinfo : EIATTR_MIN_STACK_SIZE
	.align		4
.L_1075:
        /*1890*/ 	.byte	0x04, 0x12
        /*1892*/ 	.short	(.L_1077 - .L_1076)
	.align		4
.L_1076:
        /*1894*/ 	.word	index@(_Z25selective_scan_bwd_kernelI32Selective_Scan_bwd_kernel_traitsILi128ELi16ELb0ELb1ELb1ELb0ELb0EN3c104HalfENS1_7complexIfEEEEv12SSMParamsBwd)
        /*1898*/ 	.word	0x00000010


	//----- nvinfo : EIATTR_MIN_STACK_SIZE
	.align		4
.L_1077:
        /*189c*/ 	.byte	0x04, 0x12
        /*189e*/ 	.short	(.L_1079 - .L_1078)
	.align		4
.L_1078:
        /*18a0*/ 	.word	index@(_Z25selective_scan_bwd_kernelI32Selective_Scan_bwd_kernel_traitsILi128ELi16ELb0ELb1ELb1ELb0ELb1EN3c104HalfENS1_7complexIfEEEEv12SSMParamsBwd)
        /*18a4*/ 	.word	0x00000018


	//----- nvinfo : EIATTR_MIN_STACK_SIZE
	.align		4
.L_1079:
        /*18a8*/ 	.byte	0x04, 0x12
        /*18aa*/ 	.short	(.L_1081 - .L_1080)
	.align		4
.L_1080:
        /*18ac*/ 	.word	index@(_Z25selective_scan_bwd_kernelI32Selective_Scan_bwd_kernel_traitsILi128ELi16ELb0ELb1ELb1ELb1ELb0EN3c104HalfENS1_7complexIfEEEEv12SSMParamsBwd)
        /*18b0*/ 	.word	0x00000018


	//----- nvinfo : EIATTR_MIN_STACK_SIZE
	.align		4
.L_1081:
        /*18b4*/ 	.byte	0x04, 0x12
        /*18b6*/ 	.short	(.L_1083 - .L_1082)
	.align		4
.L_1082:
        /*18b8*/ 	.word	index@(_Z25selective_scan_bwd_kernelI32Selective_Scan_bwd_kernel_traitsILi128ELi16ELb0ELb1ELb1ELb1ELb1EN3c104HalfENS1_7complexIfEEEEv12SSMParamsBwd)
        /*18bc*/ 	.word	0x00000020


	//----- nvinfo : EIATTR_MIN_STACK_SIZE
	.align		4
.L_1083:
        /*18c0*/ 	.byte	0x04, 0x12
        /*18c2*/ 	.short	(.L_1085 - .L_1084)
	.align		4
.L_1084:
        /*18c4*/ 	.word	index@(_Z25selective_scan_bwd_kernelI32Selective_Scan_bwd_kernel_traitsILi128ELi16ELb1ELb0ELb0ELb0ELb0EN3c104HalfENS1_7complexIfEEEEv12SSMParamsBwd)
        /*18c8*/ 	.word	0x00000000


	//----- nvinfo : EIATTR_MIN_STACK_SIZE
	.align		4
.L_1085:
        /*18cc*/ 	.byte	0x04, 0x12
        /*18ce*/ 	.short	(.L_1087 - .L_1086)
	.align		4
.L_1086:
        /*18d0*/ 	.word	index@(_Z25selective_scan_bwd_kernelI32Selective_Scan_bwd_kernel_traitsILi128ELi16ELb1ELb0ELb0ELb0ELb1EN3c104HalfENS1_7complexIfEEEEv12SSMParamsBwd)
        /*18d4*/ 	.word	0x00000000


	//----- nvinfo : EIATTR_MIN_STACK_SIZE
	.align		4
.L_1087:
        /*18d8*/ 	.byte	0x04, 0x12
        /*18da*/ 	.short	(.L_1089 - .L_1088)
	.align		4
.L_1088:
        /*18dc*/ 	.word	index@(_Z25selective_scan_bwd_kernelI32Selective_Scan_bwd_kernel_traitsILi128ELi16ELb1ELb0ELb0ELb1ELb0EN3c104HalfENS1_7complexIfEEEEv12SSMParamsBwd)
        /*18e0*/ 	.word	0x00000000


	//----- nvinfo : EIATTR_MIN_STACK_SIZE
	.align		4
.L_1089:
        /*18e4*/ 	.byte	0x04, 0x12
        /*18e6*/ 	.short	(.L_1091 - .L_1090)
	.align		4
.L_1090:
        /*18e8*/ 	.word	index@(_Z25selective_scan_bwd_kernelI32Selective_Scan_bwd_kernel_traitsILi128ELi16ELb1ELb0ELb0ELb1ELb1EN3c104HalfENS1_7complexIfEEEEv12SSMParamsBwd)
        /*18ec*/ 	.word	0x00000000


	//----- nvinfo : EIATTR_MIN_STACK_SIZE
	.align		4
.L_1091:
        /*18f0*/ 	.byte	0x04, 0x12
        /*18f2*/ 	.short	(.L_1093 - .L_1092)
	.align		4
.L_1092:
        /*18f4*/ 	.word	index@(_Z25selective_scan_bwd_kernelI32Selective_Scan_bwd_kernel_traitsILi128ELi16ELb1ELb0ELb1ELb0ELb0EN3c104HalfENS1_7complexIfEEEEv12SSMParamsBwd)
        /*18f8*/ 	.word	0x00000000


	//----- nvinfo : EIATTR_MIN_STACK_SIZE
	.align		4
.L_1093:
        /*18fc*/ 	.byte	0x04, 0x12
        /*18fe*/ 	.short	(.L_1095 - .L_1094)
	.align		4
.L_1094:
        /*1900*/ 	.word	index@(_Z25selective_scan_bwd_kernelI32Selective_Scan_bwd_kernel_traitsILi128ELi16ELb1ELb0ELb1ELb0ELb1EN3c104HalfENS1_7complexIfEEEEv12SSMParamsBwd)
        /*1904*/ 	.word	0x00000000


	//----- nvinfo : EIATTR_MIN_STACK_SIZE
	.align		4
.L_1095:
        /*1908*/ 	.byte	0x04, 0x12
        /*190a*/ 	.short	(.L_1097 - .L_1096)
	.align		4
.L_1096:
        /*190c*/ 	.word	index@(_Z25selective_scan_bwd_kernelI32Selective_Scan_bwd_kernel_traitsILi128ELi16ELb1ELb0ELb1ELb1ELb0EN3c104HalfENS1_7complexIfEEEEv12SSMParamsBwd)
        /*1910*/ 	.word	0x00000000


	//----- nvinfo : EIATTR_MIN_STACK_SIZE
	.align		4
.L_1097:
        /*1914*/ 	.byte	0x04, 0x12
        /*1916*/ 	.short	(.L_1099 - .L_1098)
	.align		4
.L_1098:
        /*1918*/ 	.word	index@(_Z25selective_scan_bwd_kernelI32Selective_Scan_bwd_kernel_traitsILi128ELi16ELb1ELb0ELb1ELb1ELb1EN3c104HalfENS1_7complexIfEEEEv12SSMParamsBwd)
        /*191c*/ 	.word	0x00000000


	//----- nvinfo : EIATTR_MIN_STACK_SIZE
	.align		4
.L_1099:
        /*1920*/ 	.byte	0x04, 0x12
        /*1922*/ 	.short	(.L_1101 - .L_1100)
	.align		4
.L_1100:
        /*1924*/ 	.word	index@(_Z25selective_scan_bwd_kernelI32Selective_Scan_bwd_kernel_traitsILi128ELi16ELb1ELb1ELb0ELb0ELb0EN3c104HalfENS1_7complexIfEEEEv12SSMParamsBwd)
        /*1928*/ 	.word	0x00000000


	//----- nvinfo : EIATTR_MIN_STACK_SIZE
	.align		4
.L_1101:
        /*192c*/ 	.byte	0x04, 0x12
        /*192e*/ 	.short	(.L_1103 - .L_1102)
	.align		4
.L_1102:
        /*1930*/ 	.word	index@(_Z25selective_scan_bwd_kernelI32Selective_Scan_bwd_kernel_traitsILi128ELi16ELb1ELb1ELb0ELb0ELb1EN3c104HalfENS1_7complexIfEEEEv12SSMParamsBwd)
        /*1934*/ 	.word	0x00000000


	//----- nvinfo : EIATTR_MIN_STACK_SIZE
	.align		4
.L_1103:
        /*1938*/ 	.byte	0x04, 0x12
        /*193a*/ 	.short	(.L_1105 - .L_1104)
	.align		4
.L_1104:
        /*193c*/ 	.word	index@(_Z25selective_scan_bwd_kernelI32Selective_Scan_bwd_kernel_traitsILi128ELi16ELb1ELb1ELb0ELb1ELb0EN3c104HalfENS1_7complexIfEEEEv12SSMParamsBwd)
        /*1940*/ 	.word	0x00000000


	//----- nvinfo : EIATTR_MIN_STACK_SIZE
	.align		4
.L_1105:
        /*1944*/ 	.byte	0x04, 0x12
        /*1946*/ 	.short	(.L_1107 - .L_1106)
	.align		4
.L_1106:
        /*1948*/ 	.word	index@(_Z25selective_scan_bwd_kernelI32Selective_Scan_bwd_kernel_traitsILi128ELi16ELb1ELb1ELb0ELb1ELb1EN3c104HalfENS1_7complexIfEEEEv12SSMParamsBwd)
        /*194c*/ 	.word	0x00000000


	//----- nvinfo : EIATTR_MIN_STACK_SIZE
	.align		4
.L_1107:
        /*1950*/ 	.byte	0x04, 0x12
        /*1952*/ 	.short	(.L_1109 - .L_1108)
	.align		4
.L_1108:
        /*1954*/ 	.word	index@(_Z25selective_scan_bwd_kernelI32Selective_Scan_bwd_kernel_traitsILi128ELi16ELb1ELb1ELb1ELb0ELb0EN3c104HalfENS1_7complexIfEEEEv12SSMParamsBwd)
        /*1958*/ 	.word	0x00000000


	//----- nvinfo : EIATTR_MIN_STACK_SIZE
	.align		4
.L_1109:
        /*195c*/ 	.byte	0x04, 0x12
        /*195e*/ 	.short	(.L_1111 - .L_1110)
	.align		4
.L_1110:
        /*1960*/ 	.word	index@(_Z25selective_scan_bwd_kernelI32Selective_Scan_bwd_kernel_traitsILi128ELi16ELb1ELb1ELb1ELb0ELb1EN3c104HalfENS1_7complexIfEEEEv12SSMParamsBwd)
        /*1964*/ 	.word	0x00000000


	//----- nvinfo : EIATTR_MIN_STACK_SIZE
	.align		4
.L_1111:
        /*1968*/ 	.byte	0x04, 0x12
        /*196a*/ 	.short	(.L_1113 - .L_1112)
	.align		4
.L_1112:
        /*196c*/ 	.word	index@(_Z25selective_scan_bwd_kernelI32Selective_Scan_bwd_kernel_traitsILi128ELi16ELb1ELb1ELb1ELb1ELb0EN3c104HalfENS1_7complexIfEEEEv12SSMParamsBwd)
        /*1970*/ 	.word	0x00000000


	//----- nvinfo : EIATTR_MIN_STACK_SIZE
	.align		4
.L_1113:
        /*1974*/ 	.byte	0x04, 0x12
        /*1976*/ 	.short	(.L_1115 - .L_1114)
	.align		4
.L_1114:
        /*1978*/ 	.word	index@(_Z25selective_scan_bwd_kernelI32Selective_Scan_bwd_kernel_traitsILi128ELi16ELb1ELb1ELb1ELb1ELb1EN3c104HalfENS1_7complexIfEEEEv12SSMParamsBwd)
        /*197c*/ 	.word	0x00000000


	//----- nvinfo : EIATTR_MIN_STACK_SIZE
	.align		4
.L_1115:
        /*1980*/ 	.byte	0x04, 0x12
        /*1982*/ 	.short	(.L_1117 - .L_1116)
	.align		4
.L_1116:
        /*1984*/ 	.word	index@(_Z25selective_scan_bwd_kernelI32Selective_Scan_bwd_kernel_traitsILi64ELi16ELb0ELb0ELb0ELb0ELb0EN3c104HalfENS1_7complexIfEEEEv12SSMParamsBwd)
        /*1988*/ 	.word	0x00000000


	//----- nvinfo : EIATTR_MIN_STACK_SIZE
	.align		4
.L_1117:
        /*198c*/ 	.byte	0x04, 0x12
        /*198e*/ 	.short	(.L_1119 - .L_1118)
	.align		4
.L_1118:
        /*1990*/ 	.word	index@(_Z25selective_scan_bwd_kernelI32Selective_Scan_bwd_kernel_traitsILi64ELi16ELb0ELb0ELb0ELb0ELb1EN3c104HalfENS1_7complexIfEEEEv12SSMParamsBwd)
        /*1994*/ 	.word	0x00000000


	//----- nvinfo : EIATTR_MIN_STACK_SIZE
	.align		4
.L_1119:
        /*1998*/ 	.byte	0x04, 0x12
        /*199a*/ 	.short	(.L_1121 - .L_1120)
	.align		4
.L_1120:
        /*199c*/ 	.word	index@(_Z25selective_scan_bwd_kernelI32Selective_Scan_bwd_kernel_traitsILi64ELi16ELb0ELb0ELb0ELb1ELb0EN3c104HalfENS1_7complexIfEEEEv12SSMParamsBwd)
        /*19a0*/ 	.word	0x00000000


	//----- nvinfo : EIATTR_MIN_STACK_SIZE
	.align		4
.L_1121:
        /*19a4*/ 	.byte	0x04, 0x12
        /*19a6*/ 	.short	(.L_1123 - .L_1122)
	.align		4
.L_1122:
        /*19a8*/ 	.word	index@(_Z25selective_scan_bwd_kernelI32Selective_Scan_bwd_kernel_traitsILi64ELi16ELb0ELb0ELb0ELb1ELb1EN3c104HalfENS1_7complexIfEEEEv12SSMParamsBwd)
        /*19ac*/ 	.word	0x00000000


	//----- nvinfo : EIATTR_MIN_STACK_SIZE
	.align		4
.L_1123:
        /*19b0*/ 	.byte	0x04, 0x12
        /*19b2*/ 	.short	(.L_1125 - .L_1124)
	.align		4
.L_1124:
        /*19b4*/ 	.word	index@(_Z25selective_scan_bwd_kernelI32Selective_Scan_bwd_kernel_traitsILi64ELi16ELb0ELb0ELb1ELb0ELb0EN3c104HalfENS1_7complexIfEEEEv12SSMParamsBwd)
        /*19b8*/ 	.word	0x00000008


	//----- nvinfo : EIATTR_MIN_STACK_SIZE
	.align		4
.L_1125:
        /*19bc*/ 	.byte	0x04, 0x12
        /*19be*/ 	.short	(.L_1127 - .L_1126)
	.align		4
.L_1126:
        /*19c0*/ 	.word	index@(_Z25selective_scan_bwd_kernelI32Selective_Scan_bwd_kernel_traitsILi64ELi16ELb0ELb0ELb1ELb0ELb1EN3c104HalfENS1_7complexIfEEEEv12SSMParamsBwd)
        /*19c4*/ 	.word	0x00000010


	//----- nvinfo : EIATTR_MIN_STACK_SIZE
	.align		4
.L_1127:
        /*19c8*/ 	.byte	0x04, 0x12
        /*19ca*/ 	.short	(.L_1129 - .L_1128)
	.align		4
.L_1128:
        /*19cc*/ 	.word	index@(_Z25selective_scan_bwd_kernelI32Selective_Scan_bwd_kernel_traitsILi64ELi16ELb0ELb0ELb1ELb1ELb0EN3c104HalfENS1_7complexIfEEEEv12SSMParamsBwd)
        /*19d0*/ 	.word	0x00000010


	//----- nvinfo : EIATTR_MIN_STACK_SIZE
	.align		4
.L_1129:
        /*19d4*/ 	.byte	0x04, 0x12
        /*19d6*/ 	.short	(.L_1131 - .L_1130)
	.align		4
.L_1130:
        /*19d8*/ 	.word	index@(_Z25selective_scan_bwd_kernelI32Selective_Scan_bwd_kernel_traitsILi64ELi16ELb0ELb0ELb1ELb1ELb1EN3c104HalfENS1_7complexIfEEEEv12SSMParamsBwd)
        /*19dc*/ 	.word	0x00000018


	//----- nvinfo : EIATTR_MIN_STACK_SIZE
	.align		4
.L_1131:
        /*19e0*/ 	.byte	0x04, 0x12
        /*19e2*/ 	.short	(.L_1133 - .L_1132)
	.align		4
.L_1132:
        /*19e4*/ 	.word	index@(_Z25selective_scan_bwd_kernelI32Selective_Scan_bwd_kernel_traitsILi64ELi16ELb0ELb1ELb0ELb0ELb0EN3c104HalfENS1_7complexIfEEEEv12SSMParamsBwd)
        /*19e8*/ 	.word	0x00000008


	//----- nvinfo : EIATTR_MIN_STACK_SIZE
	.align		4
.L_1133:
        /*19ec*/ 	.byte	0x04, 0x12
        /*19ee*/ 	.short	(.L_1135 - .L_1134)
	.align		4
.L_1134:
        /*19f0*/ 	.word	index@(_Z25selective_scan_bwd_kernelI32Selective_Scan_bwd_kernel_traitsILi64ELi16ELb0ELb1ELb0ELb0ELb1EN3c104HalfENS1_7complexIfEEEEv12SSMParamsBwd)
        /*19f4*/ 	.word	0x00000018


	//----- nvinfo : EIATTR_MIN_STACK_SIZE
	.align		4
.L_1135:
        /*19f8*/ 	.byte	0x04, 0x12
        /*19fa*/ 	.short	(.L_1137 - .L_1136)
	.align		4
.L_1136:
        /*19fc*/ 	.word	index@(_Z25selective_scan_bwd_kernelI32Selective_Scan_bwd_kernel_traitsILi64ELi16ELb0ELb1ELb0ELb1ELb0EN3c104HalfENS1_7complexIfEEEEv12SSMParamsBwd)
        /*1a00*/ 	.word	0x00000018


	//----- nvinfo : EIATTR_MIN_STACK_SIZE
	.align		4
.L_1137:
        /*1a04*/ 	.byte	0x04, 0x12
        /*1a06*/ 	.short	(.L_1139 - .L_1138)
	.align		4
.L_1138:
        /*1a08*/ 	.word	index@(_Z25selective_scan_bwd_kernelI32Selective_Scan_bwd_kernel_traitsILi64ELi16ELb0ELb1ELb0ELb1ELb1EN3c104HalfENS1_7complexIfEEEEv12SSMParamsBwd)
        /*1a0c*/ 	.word	0x00000020


	//----- nvinfo : EIATTR_MIN_STACK_SIZE
	.align		4
.L_1139:
        /*1a10*/ 	.byte	0x04, 0x12
        /*1a12*/ 	.short	(.L_1141 - .L_1140)
	.align		4
.L_1140:
        /*1a14*/ 	.word	index@(_Z25selective_scan_bwd_kernelI32Selective_Scan_bwd_kernel_traitsILi64ELi16ELb0ELb1ELb1ELb0ELb0EN3c104HalfENS1_7complexIfEEEEv12SSMParamsBwd)
        /*1a18*/ 	.word	0x00000008


	//----- nvinfo : EIATTR_MIN_STACK_SIZE
	.align		4
.L_1141:
        /*1a1c*/ 	.byte	0x04, 0x12
        /*1a1e*/ 	.short	(.L_1143 - .L_1142)
	.align		4
.L_1142:
        /*1a20*/ 	.word	index@(_Z25selective_scan_bwd_kernelI32Selective_Scan_bwd_kernel_traitsILi64ELi16ELb0ELb1ELb1ELb0ELb1EN3c104HalfENS1_7complexIfEEEEv12SSMParamsBwd)
        /*1a24*/ 	.word	0x00000018


	//----- nvinfo : EIATTR_MIN_STACK_SIZE
	.align		4
.L_1143:
        /*1a28*/ 	.byte	0x04, 0x12
        /*1a2a*/ 	.short	(.L_1145 - .L_1144)
	.align		4
.L_1144:
        /*1a2c*/ 	.word	index@(_Z25selective_scan_bwd_kernelI32Selective_Scan_bwd_kernel_traitsILi64ELi16ELb0ELb1ELb1ELb1ELb0EN3c104HalfENS1_7complexIfEEEEv12SSMParamsBwd)
        /*1a30*/ 	.word	0x00000018


	//----- nvinfo : EIATTR_MIN_STACK_SIZE
	.align		4
.L_1145:
        /*1a34*/ 	.byte	0x04, 0x12
        /*1a36*/ 	.short	(.L_1147 - .L_1146)
	.align		4
.L_1146:
        /*1a38*/ 	.word	index@(_Z25selective_scan_bwd_kernelI32Selective_Scan_bwd_kernel_traitsILi64ELi16ELb0ELb1ELb1ELb1ELb1EN3c104HalfENS1_7complexIfEEEEv12SSMParamsBwd)
        /*1a3c*/ 	.word	0x00000020


	//----- nvinfo : EIATTR_MIN_STACK_SIZE
	.align		4
.L_1147:
        /*1a40*/ 	.byte	0x04, 0x12
        /*1a42*/ 	.short	(.L_1149 - .L_1148)
	.align		4
.L_1148:
        /*1a44*/ 	.word	index@(_Z25selective_scan_bwd_kernelI32Selective_Scan_bwd_kernel_traitsILi64ELi16ELb1ELb0ELb0ELb0ELb0EN3c104HalfENS1_7complexIfEEEEv12SSMParamsBwd)
        /*1a48*/ 	.word	0x00000000


	//----- nvinfo : EIATTR_MIN_STACK_SIZE
	.align		4
.L_1149:
        /*1a4c*/ 	.byte	0x04, 0x12
        /*1a4e*/ 	.short	(.L_1151 - .L_1150)
	.align		4
.L_1150:
        /*1a50*/ 	.word	index@(_Z25selective_scan_bwd_kernelI32Selective_Scan_bwd_kernel_traitsILi64ELi16ELb1ELb0ELb0ELb0ELb1EN3c104HalfENS1_7complexIfEEEEv12SSMParamsBwd)
        /*1a54*/ 	.word	0x00000000


	//----- nvinfo : EIATTR_MIN_STACK_SIZE
	.align		4
.L_1151:
        /*1a58*/ 	.byte	0x04, 0x12
        /*1a5a*/ 	.short	(.L_1153 - .L_1152)
	.align		4
.L_1152:
        /*1a5c*/ 	.word	index@(_Z25selective_scan_bwd_kernelI32Selective_Scan_bwd_kernel_traitsILi64ELi16ELb1ELb0ELb0ELb1ELb0EN3c104HalfENS1_7complexIfEEEEv12SSMParamsBwd)
        /*1a60*/ 	.word	0x00000000


	//----- nvinfo : EIATTR_MIN_STACK_SIZE
	.align		4
.L_1153:
        /*1a64*/ 	.byte	0x04, 0x12
        /*1a66*/ 	.short	(.L_1155 - .L_1154)
	.align		4
.L_1154:
        /*1a68*/ 	.word	index@(_Z25selective_scan_bwd_kernelI32Selective_Scan_bwd_kernel_traitsILi64ELi16ELb1ELb0ELb0ELb1ELb1EN3c104HalfENS1_7complexIfEEEEv12SSMParamsBwd)
        /*1a6c*/ 	.word	0x00000000


	//----- nvinfo : EIATTR_MIN_STACK_SIZE
	.align		4
.L_1155:
        /*1a70*/ 	.byte	0x04, 0x12
        /*1a72*/ 	.short	(.L_1157 - .L_1156)
	.align		4
.L_1156:
        /*1a74*/ 	.word	index@(_Z25selective_scan_bwd_kernelI32Selective_Scan_bwd_kernel_traitsILi64ELi16ELb1ELb0ELb1ELb0ELb0EN3c104HalfENS1_7complexIfEEEEv12SSMParamsBwd)
        /*1a78*/ 	.word	0x00000000


	//----- nvinfo : EIATTR_MIN_STACK_SIZE
	.align		4
.L_1157:
        /*1a7c*/ 	.byte	0x04, 0x12
        /*1a7e*/ 	.short	(.L_1159 - .L_1158)
	.align		4
.L_1158:
        /*1a80*/ 	.word	index@(_Z25selective_scan_bwd_kernelI32Selective_Scan_bwd_kernel_traitsILi64ELi16ELb1ELb0ELb1ELb0ELb1EN3c104HalfENS1_7complexIfEEEEv12SSMParamsBwd)
        /*1a84*/ 	.word	0x00000000


	//----- nvinfo : EIATTR_MIN_STACK_SIZE
	.align		4
.L_1159:
        /*1a88*/ 	.byte	0x04, 0x12
        /*1a8a*/ 	.short	(.L_1161 - .L_1160)
	.align		4
.L_1160:
        /*1a8c*/ 	.word	index@(_Z25selective_scan_bwd_kernelI32Selective_Scan_bwd_kernel_traitsILi64ELi16ELb1ELb0ELb1ELb1ELb0EN3c104HalfENS1_7complexIfEEEEv12SSMParamsBwd)
        /*1a90*/ 	.word	0x00000000


	//----- nvinfo : EIATTR_MIN_STACK_SIZE
	.align		4
.L_1161:
        /*1a94*/ 	.byte	0x04, 0x12
        /*1a96*/ 	.short	(.L_1163 - .L_1162)
	.align		4
.L_1162:
        /*1a98*/ 	.word	index@(_Z25selective_scan_bwd_kernelI32Selective_Scan_bwd_kernel_traitsILi64ELi16ELb1ELb0ELb1ELb1ELb1EN3c104HalfENS1_7complexIfEEEEv12SSMParamsBwd)
        /*1a9c*/ 	.word	0x00000000


	//----- nvinfo : EIATTR_MIN_STACK_SIZE
	.align		4
.L_1163:
        /*1aa0*/ 	.byte	0x04, 0x12
        /*1aa2*/ 	.short	(.L_1165 - .L_1164)
	.align		4
.L_1164:
        /*1aa4*/ 	.word	index@(_Z25selective_scan_bwd_kernelI32Selective_Scan_bwd_kernel_traitsILi64ELi16ELb1ELb1ELb0ELb0ELb0EN3c104HalfENS1_7complexIfEEEEv12SSMParamsBwd)
        /*1aa8*/ 	.word	0x00000000


	//----- nvinfo : EIATTR_MIN_STACK_SIZE
	.align		4
.L_1165:
        /*1aac*/ 	.byte	0x04, 0x12
        /*1aae*/ 	.short	(.L_1167 - .L_1166)
	.align		4
.L_1166:
        /*1ab0*/ 	.word	index@(_Z25selective_scan_bwd_kernelI32Selective_Scan_bwd_kernel_traitsILi64ELi16ELb1ELb1ELb0ELb0ELb1EN3c104HalfENS1_7complexIfEEEEv12SSMParamsBwd)
        /*1ab4*/ 	.word	0x00000000


	//----- nvinfo : EIATTR_MIN_STACK_SIZE
	.align		4
.L_1167:
        /*1ab8*/ 	.byte	0x04, 0x12
        /*1aba*/ 	.short	(.L_1169 - .L_1168)
	.align		4
.L_1168:
        /*1abc*/ 	.word	index@(_Z25selective_scan_bwd_kernelI32Selective_Scan_bwd_kernel_traitsILi64ELi16ELb1ELb1ELb0ELb1ELb0EN3c104HalfENS1_7complexIfEEEEv12SSMParamsBwd)
        /*1ac0*/ 	.word	0x00000000


	//----- nvinfo : EIATTR_MIN_STACK_SIZE
	.align		4
.L_1169:
        /*1ac4*/ 	.byte	0x04, 0x12
        /*1ac6*/ 	.short	(.L_1171 - .L_1170)
	.align		4
.L_1170:
        /*1ac8*/ 	.word	index@(_Z25selective_scan_bwd_kernelI32Selective_Scan_bwd_kernel_traitsILi64ELi16ELb1ELb1ELb0ELb1ELb1EN3c104HalfENS1_7complexIfEEEEv12SSMParamsBwd)
        /*1acc*/ 	.word	0x00000000


	//----- nvinfo : EIATTR_MIN_STACK_SIZE
	.align		4
.L_1171:
        /*1ad0*/ 	.byte	0x04, 0x12
        /*1ad2*/ 	.short	(.L_1173 - .L_1172)
	.align		4
.L_1172:
        /*1ad4*/ 	.word	index@(_Z25selective_scan_bwd_kernelI32Selective_Scan_bwd_kernel_traitsILi64ELi16ELb1ELb1ELb1ELb0ELb0EN3c104HalfENS1_7complexIfEEEEv12SSMParamsBwd)
        /*1ad8*/ 	.word	0x00000000


	//----- nvinfo : EIATTR_MIN_STACK_SIZE
	.align		4
.L_1173:
        /*1adc*/ 	.byte	0x04, 0x12
        /*1ade*/ 	.short	(.L_1175 - .L_1174)
	.align		4
.L_1174:
        /*1ae0*/ 	.word	index@(_Z25selective_scan_bwd_kernelI32Selective_Scan_bwd_kernel_traitsILi64ELi16ELb1ELb1ELb1ELb0ELb1EN3c104HalfENS1_7complexIfEEEEv12SSMParamsBwd)
        /*1ae4*/ 	.word	0x00000000


	//----- nvinfo : EIATTR_MIN_STACK_SIZE
	.align		4
.L_1175:
        /*1ae8*/ 	.byte	0x04, 0x12
        /*1aea*/ 	.short	(.L_1177 - .L_1176)
	.align		4
.L_1176:
        /*1aec*/ 	.word	index@(_Z25selective_scan_bwd_kernelI32Selective_Scan_bwd_kernel_traitsILi64ELi16ELb1ELb1ELb1ELb1ELb0EN3c104HalfENS1_7complexIfEEEEv12SSMParamsBwd)
        /*1af0*/ 	.word	0x00000000


	//----- nvinfo : EIATTR_MIN_STACK_SIZE
	.align		4
.L_1177:
        /*1af4*/ 	.byte	0x04, 0x12
        /*1af6*/ 	.short	(.L_1179 - .L_1178)
	.align		4
.L_1178:
        /*1af8*/ 	.word	index@(_Z25selective_scan_bwd_kernelI32Selective_Scan_bwd_kernel_traitsILi64ELi16ELb1ELb1ELb1ELb1ELb1EN3c104HalfENS1_7complexIfEEEEv12SSMParamsBwd)
        /*1afc*/ 	.word	0x00000000


	//----- nvinfo : EIATTR_MIN_STACK_SIZE
	.align		4
.L_1179:
        /*1b00*/ 	.byte	0x04, 0x12
        /*1b02*/ 	.short	(.L_1181 - .L_1180)
	.align		4
.L_1180:
        /*1b04*/ 	.word	index@(_Z25selective_scan_bwd_kernelI32Selective_Scan_bwd_kernel_traitsILi32ELi16ELb0ELb0ELb0ELb0ELb0EN3c104HalfENS1_7complexIfEEEEv12SSMParamsBwd)
        /*1b08*/ 	.word	0x00000000


	//----- nvinfo : EIATTR_MIN_STACK_SIZE
	.align		4
.L_1181:
        /*1b0c*/ 	.byte	0x04, 0x12
        /*1b0e*/ 	.short	(.L_1183 - .L_1182)
	.align		4
.L_1182:
        /*1b10*/ 	.word	index@(_Z25selective_scan_bwd_kernelI32Selective_Scan_bwd_kernel_traitsILi32ELi16ELb0ELb0ELb0ELb0ELb1EN3c104HalfENS1_7complexIfEEEEv12SSMParamsBwd)
        /*1b14*/ 	.word	0x00000000


	//----- nvinfo : EIATTR_MIN_STACK_SIZE
	.align		4
.L_1183:
        /*1b18*/ 	.byte	0x04, 0x12
        /*1b1a*/ 	.short	(.L_1185 - .L_1184)
	.align		4
.L_1184:
        /*1b1c*/ 	.word	index@(_Z25selective_scan_bwd_kernelI32Selective_Scan_bwd_kernel_traitsILi32ELi16ELb0ELb0ELb0ELb1ELb0EN3c104HalfENS1_7complexIfEEEEv12SSMParamsBwd)
        /*1b20*/ 	.word	0x00000000


	//----- nvinfo : EIATTR_MIN_STACK_SIZE
	.align		4
.L_1185:
        /*1b24*/ 	.byte	0x04, 0x12
        /*1b26*/ 	.short	(.L_1187 - .L_1186)
	.align		4
.L_1186:
        /*1b28*/ 	.word	index@(_Z25selective_scan_bwd_kernelI32Selective_Scan_bwd_kernel_traitsILi32ELi16ELb0ELb0ELb0ELb1ELb1EN3c104HalfENS1_7complexIfEEEEv12SSMParamsBwd)
        /*1b2c*/ 	.word	0x00000000


	//----- nvinfo : EIATTR_MIN_STACK_SIZE
	.align		4
.L_1187:
        /*1b30*/ 	.byte	0x04, 0x12
        /*1b32*/ 	.short	(.L_1189 - .L_1188)
	.align		4
.L_1188:
        /*1b34*/ 	.word	index@(_Z25selective_scan_bwd_kernelI32Selective_Scan_bwd_kernel_traitsILi32ELi16ELb0ELb0ELb1ELb0ELb0EN3c104HalfENS1_7complexIfEEEEv12SSMParamsBwd)
        /*1b38*/ 	.word	0x00000018


	//----- nvinfo : EIATTR_MIN_STACK_SIZE
	.align		4
.L_1189:
        /*1b3c*/ 	.byte	0x04, 0x12
        /*1b3e*/ 	.short	(.L_1191 - .L_1190)
	.align		4
.L_1190:
        /*1b40*/ 	.word	index@(_Z25selective_scan_bwd_kernelI32Selective_Scan_bwd_kernel_traitsILi32ELi16ELb0ELb0ELb1ELb0ELb1EN3c104HalfENS1_7complexIfEEEEv12SSMParamsBwd)
        /*1b44*/ 	.word	0x00000028


	//----- nvinfo : EIATTR_MIN_STACK_SIZE
	.align		4
.L_1191:
        /*1b48*/ 	.byte	0x04, 0x12
        /*1b4a*/ 	.short	(.L_1193 - .L_1192)
	.align		4
.L_1192:
        /*1b4c*/ 	.word	index@(_Z25selective_scan_bwd_kernelI32Selective_Scan_bwd_kernel_traitsILi32ELi16ELb0ELb0ELb1ELb1ELb0EN3c104HalfENS1_7complexIfEEEEv12SSMParamsBwd)
        /*1b50*/ 	.word	0x00000020


	//----- nvinfo : EIATTR_MIN_STACK_SIZE
	.align		4
.L_1193:
        /*1b54*/ 	.byte	0x04, 0x12
        /*1b56*/ 	.short	(.L_1195 - .L_1194)
	.align		4
.L_1194:
        /*1b58*/ 	.word	index@(_Z25selective_scan_bwd_kernelI32Selective_Scan_bwd_kernel_traitsILi32ELi16ELb0ELb0ELb1ELb1ELb1EN3c104HalfENS1_7complexIfEEEEv12SSMParamsBwd)
        /*1b5c*/ 	.word	0x00000030


	//----- nvinfo : EIATTR_MIN_STACK_SIZE
	.align		4
.L_1195:
        /*1b60*/ 	.byte	0x04, 0x12
        /*1b62*/ 	.short	(.L_1197 - .L_1196)
	.align		4
.L_1196:
        /*1b64*/ 	.word	index@(_Z25selective_scan_bwd_kernelI32Selective_Scan_bwd_kernel_traitsILi32ELi16ELb0ELb1ELb0ELb0ELb0EN3c104HalfENS1_7complexIfEEEEv12SSMParamsBwd)
        /*1b68*/ 	.word	0x00000020


	//----- nvinfo : EIATTR_MIN_STACK_SIZE
	.align		4
.L_1197:
        /*1b6c*/ 	.byte	0x04, 0x12
        /*1b6e*/ 	.short	(.L_1199 - .L_1198)
	.align		4
.L_1198:
        /*1b70*/ 	.word	index@(_Z25selective_scan_bwd_kernelI32Selective_Scan_bwd_kernel_traitsILi32ELi16ELb0ELb1ELb0ELb0ELb1EN3c104HalfENS1_7complexIfEEEEv12SSMParamsBwd)
        /*1b74*/ 	.word	0x00000028


	//----- nvinfo : EIATTR_MIN_STACK_SIZE
	.align		4
.L_1199:
        /*1b78*/ 	.byte	0x04, 0x12
        /*1b7a*/ 	.short	(.L_1201 - .L_1200)
	.align		4
.L_1200:
        /*1b7c*/ 	.word	index@(_Z25selective_scan_bwd_kernelI32Selective_Scan_bwd_kernel_traitsILi32ELi16ELb0ELb1ELb0ELb1ELb0EN3c104HalfENS1_7complexIfEEEEv12SSMParamsBwd)
        /*1b80*/ 	.word	0x00000028


	//----- nvinfo : EIATTR_MIN_STACK_SIZE
	.align		4
.L_1201:
        /*1b84*/ 	.byte	0x04, 0x12
        /*1b86*/ 	.short	(.L_1203 - .L_1202)
	.align		4
.L_1202:
        /*1b88*/ 	.word	index@(_Z25selective_scan_bwd_kernelI32Selective_Scan_bwd_kernel_traitsILi32ELi16ELb0ELb1ELb0ELb1ELb1EN3c104HalfENS1_7complexIfEEEEv12SSMParamsBwd)
        /*1b8c*/ 	.word	0x00000030


	//----- nvinfo : EIATTR_MIN_STACK_SIZE
	.align		4
.L_1203:
        /*1b90*/ 	.byte	0x04, 0x12
        /*1b92*/ 	.short	(.L_1205 - .L_1204)
	.align		4
.L_1204:
        /*1b94*/ 	.word	index@(_Z25selective_scan_bwd_kernelI32Selective_Scan_bwd_kernel_traitsILi32ELi16ELb0ELb1ELb1ELb0ELb0EN3c104HalfENS1_7complexIfEEEEv12SSMParamsBwd)
        /*1b98*/ 	.word	0x00000020


	//----- nvinfo : EIATTR_MIN_STACK_SIZE
	.align		4
.L_1205:
        /*1b9c*/ 	.byte	0x04, 0x12
        /*1b9e*/ 	.short	(.L_1207 - .L_1206)
	.align		4
.L_1206:
        /*1ba0*/ 	.word	index@(_Z25selective_scan_bwd_kernelI32Selective_Scan_bwd_kernel_traitsILi32ELi16ELb0ELb1ELb1ELb0ELb1EN3c104HalfENS1_7complexIfEEEEv12SSMParamsBwd)
        /*1ba4*/ 	.word	0x00000028


	//----- nvinfo : EIATTR_MIN_STACK_SIZE
	.align		4
.L_1207:
        /*1ba8*/ 	.byte	0x04, 0x12
        /*1baa*/ 	.short	(.L_1209 - .L_1208)
	.align		4
.L_1208:
        /*1bac*/ 	.word	index@(_Z25selective_scan_bwd_kernelI32Selective_Scan_bwd_kernel_traitsILi32ELi16ELb0ELb1ELb1ELb1ELb0EN3c104HalfENS1_7complexIfEEEEv12SSMParamsBwd)
        /*1bb0*/ 	.word	0x00000028


	//----- nvinfo : EIATTR_MIN_STACK_SIZE
	.align		4
.L_1209:
        /*1bb4*/ 	.byte	0x04, 0x12
        /*1bb6*/ 	.short	(.L_1211 - .L_1210)
	.align		4
.L_1210:
        /*1bb8*/ 	.word	index@(_Z25selective_scan_bwd_kernelI32Selective_Scan_bwd_kernel_traitsILi32ELi16ELb0ELb1ELb1ELb1ELb1EN3c104HalfENS1_7complexIfEEEEv12SSMParamsBwd)
        /*1bbc*/ 	.word	0x00000030


	//----- nvinfo : EIATTR_MIN_STACK_SIZE
	.align		4
.L_1211:
        /*1bc0*/ 	.byte	0x04, 0x12
        /*1bc2*/ 	.short	(.L_1213 - .L_1212)
	.align		4
.L_1212:
        /*1bc4*/ 	.word	index@(_Z25selective_scan_bwd_kernelI32Selective_Scan_bwd_kernel_traitsILi32ELi16ELb1ELb0ELb0ELb0ELb0EN3c104HalfENS1_7complexIfEEEEv12SSMParamsBwd)
        /*1bc8*/ 	.word	0x00000000


	//----- nvinfo : EIATTR_MIN_STACK_SIZE
	.align		4
.L_1213:
        /*1bcc*/ 	.byte	0x04, 0x12
        /*1bce*/ 	.short	(.L_1215 - .L_1214)
	.align		4
.L_1214:
        /*1bd0*/ 	.word	index@(_Z25selective_scan_bwd_kernelI32Selective_Scan_bwd_kernel_traitsILi32ELi16ELb1ELb0ELb0ELb0ELb1EN3c104HalfENS1_7complexIfEEEEv12SSMParamsBwd)
        /*1bd4*/ 	.word	0x00000000


	//----- nvinfo : EIATTR_MIN_STACK_SIZE
	.align		4
.L_1215:
        /*1bd8*/ 	.byte	0x04, 0x12
        /*1bda*/ 	.short	(.L_1217 - .L_1216)
	.align		4
.L_1216:
        /*1bdc*/ 	.word	index@(_Z25selective_scan_bwd_kernelI32Selective_Scan_bwd_kernel_traitsILi32ELi16ELb1ELb0ELb0ELb1ELb0EN3c104HalfENS1_7complexIfEEEEv12SSMParamsBwd)
        /*1be0*/ 	.word	0x00000000


	//----- nvinfo : EIATTR_MIN_STACK_SIZE
	.align		4
.L_1217:
        /*1be4*/ 	.byte	0x04, 0x12
        /*1be6*/ 	.short	(.L_1219 - .L_1218)
	.align		4
.L_1218:
        /*1be8*/ 	.word	index@(_Z25selective_scan_bwd_kernelI32Selective_Scan_bwd_kernel_traitsILi32ELi16ELb1ELb0ELb0ELb1ELb1EN3c104HalfENS1_7complexIfEEEEv12SSMParamsBwd)
        /*1bec*/ 	.word	0x00000000


	//----- nvinfo : EIATTR_MIN_STACK_SIZE
	.align		4
.L_1219:
        /*1bf0*/ 	.byte	0x04, 0x12
        /*1bf2*/ 	.short	(.L_1221 - .L_1220)
	.align		4
.L_1220:
        /*1bf4*/ 	.word	index@(_Z25selective_scan_bwd_kernelI32Selective_Scan_bwd_kernel_traitsILi32ELi16ELb1ELb0ELb1ELb0ELb0EN3c104HalfENS1_7complexIfEEEEv12SSMParamsBwd)
        /*1bf8*/ 	.word	0x00000000


	//----- nvinfo : EIATTR_MIN_STACK_SIZE
	.align		4
.L_1221:
        /*1bfc*/ 	.byte	0x04, 0x12
        /*1bfe*/ 	.short	(.L_1223 - .L_1222)
	.align		4
.L_1222:
        /*1c00*/ 	.word	index@(_Z25selective_scan_bwd_kernelI32Selective_Scan_bwd_kernel_traitsILi32ELi16ELb1ELb0ELb1ELb0ELb1EN3c104HalfENS1_7complexIfEEEEv12SSMParamsBwd)
        /*1c04*/ 	.word	0x00000000


	//----- nvinfo : EIATTR_MIN_STACK_SIZE
	.align		4
.L_1223:
        /*1c08*/ 	.byte	0x04, 0x12
        /*1c0a*/ 	.short	(.L_1225 - .L_1224)
	.align		4
.L_1224:
        /*1c0c*/ 	.word	index@(_Z25selective_scan_bwd_kernelI32Selective_Scan_bwd_kernel_traitsILi32ELi16ELb1ELb0ELb1ELb1ELb0EN3c104HalfENS1_7complexIfEEEEv12SSMParamsBwd)
        /*1c10*/ 	.word	0x00000000


	//----- nvinfo : EIATTR_MIN_STACK_SIZE
	.align		4
.L_1225:
        /*1c14*/ 	.byte	0x04, 0x12
        /*1c16*/ 	.short	(.L_1227 - .L_1226)
	.align		4
.L_1226:
        /*1c18*/ 	.word	index@(_Z25selective_scan_bwd_kernelI32Selective_Scan_bwd_kernel_traitsILi32ELi16ELb1ELb0ELb1ELb1ELb1EN3c104HalfENS1_7complexIfEEEEv12SSMParamsBwd)
        /*1c1c*/ 	.word	0x00000000


	//----- nvinfo : EIATTR_MIN_STACK_SIZE
	.align		4
.L_1227:
        /*1c20*/ 	.byte	0x04, 0x12
        /*1c22*/ 	.short	(.L_1229 - .L_1228)
	.align		4
.L_1228:
        /*1c24*/ 	.word	index@(_Z25selective_scan_bwd_kernelI32Selective_Scan_bwd_kernel_traitsILi32ELi16ELb1ELb1ELb0ELb0ELb0EN3c104HalfENS1_7complexIfEEEEv12SSMParamsBwd)
        /*1c28*/ 	.word	0x00000000


	//----- nvinfo : EIATTR_MIN_STACK_SIZE
	.align		4
.L_1229:
        /*1c2c*/ 	.byte	0x04, 0x12
        /*1c2e*/ 	.short	(.L_1231 - .L_1230)
	.align		4
.L_1230:
        /*1c30*/ 	.word	index@(_Z25selective_scan_bwd_kernelI32Selective_Scan_bwd_kernel_traitsILi32ELi16ELb1ELb1ELb0ELb0ELb1EN3c104HalfENS1_7complexIfEEEEv12SSMParamsBwd)
        /*1c34*/ 	.word	0x00000000


	//----- nvinfo : EIATTR_MIN_STACK_SIZE
	.align		4
.L_1231:
        /*1c38*/ 	.byte	0x04, 0x12
        /*1c3a*/ 	.short	(.L_1233 - .L_1232)
	.align		4
.L_1232:
        /*1c3c*/ 	.word	index@(_Z25selective_scan_bwd_kernelI32Selective_Scan_bwd_kernel_traitsILi32ELi16ELb1ELb1ELb0ELb1ELb0EN3c104HalfENS1_7complexIfEEEEv12SSMParamsBwd)
        /*1c40*/ 	.word	0x00000000


	//----- nvinfo : EIATTR_MIN_STACK_SIZE
	.align		4
.L_1233:
        /*1c44*/ 	.byte	0x04, 0x12
        /*1c46*/ 	.short	(.L_1235 - .L_1234)
	.align		4
.L_1234:
        /*1c48*/ 	.word	index@(_Z25selective_scan_bwd_kernelI32Selective_Scan_bwd_kernel_traitsILi32ELi16ELb1ELb1ELb0ELb1ELb1EN3c104HalfENS1_7complexIfEEEEv12SSMParamsBwd)
        /*1c4c*/ 	.word	0x00000000


	//----- nvinfo : EIATTR_MIN_STACK_SIZE
	.align		4
.L_1235:
        /*1c50*/ 	.byte	0x04, 0x12
        /*1c52*/ 	.short	(.L_1237 - .L_1236)
	.align		4
.L_1236:
        /*1c54*/ 	.word	index@(_Z25selective_scan_bwd_kernelI32Selective_Scan_bwd_kernel_traitsILi32ELi16ELb1ELb1ELb1ELb0ELb0EN3c104HalfENS1_7complexIfEEEEv12SSMParamsBwd)
        /*1c58*/ 	.word	0x00000000


	//----- nvinfo : EIATTR_MIN_STACK_SIZE
	.align		4
.L_1237:
        /*1c5c*/ 	.byte	0x04, 0x12
        /*1c5e*/ 	.short	(.L_1239 - .L_1238)
	.align		4
.L_1238:
        /*1c60*/ 	.word	index@(_Z25selective_scan_bwd_kernelI32Selective_Scan_bwd_kernel_traitsILi32ELi16ELb1ELb1ELb1ELb0ELb1EN3c104HalfENS1_7complexIfEEEEv12SSMParamsBwd)
        /*1c64*/ 	.word	0x00000000


	//----- nvinfo : EIATTR_MIN_STACK_SIZE
	.align		4
.L_1239:
        /*1c68*/ 	.byte	0x04, 0x12
        /*1c6a*/ 	.short	(.L_1241 - .L_1240)
	.align		4
.L_1240:
        /*1c6c*/ 	.word	index@(_Z25selective_scan_bwd_kernelI32Selective_Scan_bwd_kernel_traitsILi32ELi16ELb1ELb1ELb1ELb1ELb0EN3c104HalfENS1_7complexIfEEEEv12SSMParamsBwd)
        /*1c70*/ 	.word	0x00000000


	//----- nvinfo : EIATTR_MIN_STACK_SIZE
	.align		4
.L_1241:
        /*1c74*/ 	.byte	0x04, 0x12
        /*1c76*/ 	.short	(.L_1243 - .L_1242)
	.align		4
.L_1242:
        /*1c78*/ 	.word	index@(_Z25selective_scan_bwd_kernelI32Selective_Scan_bwd_kernel_traitsILi32ELi16ELb1ELb1ELb1ELb1ELb1EN3c104HalfENS1_7complexIfEEEEv12SSMParamsBwd)
        /*1c7c*/ 	.word	0x00000000


	//----- nvinfo : EIATTR_MIN_STACK_SIZE
	.align		4
.L_1243:
        /*1c80*/ 	.byte	0x04, 0x12
        /*1c82*/ 	.short	(.L_1245 - .L_1244)
	.align		4
.L_1244:
        /*1c84*/ 	.word	index@(_Z25selective_scan_bwd_kernelI32Selective_Scan_bwd_kernel_traitsILi32ELi8ELb0ELb0ELb0ELb0ELb0EN3c104HalfENS1_7complexIfEEEEv12SSMParamsBwd)
        /*1c88*/ 	.word	0x00000000


	//----- nvinfo : EIATTR_MIN_STACK_SIZE
	.align		4
.L_1245:
        /*1c8c*/ 	.byte	0x04, 0x12
        /*1c8e*/ 	.short	(.L_1247 - .L_1246)
	.align		4
.L_1246:
        /*1c90*/ 	.word	index@(_Z25selective_scan_bwd_kernelI32Selective_Scan_bwd_kernel_traitsILi32ELi8ELb0ELb0ELb0ELb0ELb1EN3c104HalfENS1_7complexIfEEEEv12SSMParamsBwd)
        /*1c94*/ 	.word	0x00000000


	//----- nvinfo : EIATTR_MIN_STACK_SIZE
	.align		4
.L_1247:
        /*1c98*/ 	.byte	0x04, 0x12
        /*1c9a*/ 	.short	(.L_1249 - .L_1248)
	.align		4
.L_1248:
        /*1c9c*/ 	.word	index@(_Z25selective_scan_bwd_kernelI32Selective_Scan_bwd_kernel_traitsILi32ELi8ELb0ELb0ELb0ELb1ELb0EN3c104HalfENS1_7complexIfEEEEv12SSMParamsBwd)
        /*1ca0*/ 	.word	0x00000000


	//----- nvinfo : EIATTR_MIN_STACK_SIZE
	.align		4
.L_1249:
        /*1ca4*/ 	.byte	0x04, 0x12
        /*1ca6*/ 	.short	(.L_1251 - .L_1250)
	.align		4
.L_1250:
        /*1ca8*/ 	.word	index@(_Z25selective_scan_bwd_kernelI32Selective_Scan_bwd_kernel_traitsILi32ELi8ELb0ELb0ELb0ELb1ELb1EN3c104HalfENS1_7complexIfEEEEv12SSMParamsBwd)
        /*1cac*/ 	.word	0x00000000


	//----- nvinfo : EIATTR_MIN_STACK_SIZE
	.align		4
.L_1251:
        /*1cb0*/ 	.byte	0x04, 0x12
        /*1cb2*/ 	.short	(.L_1253 - .L_1252)
	.align		4
.L_1252:
        /*1cb4*/ 	.word	index@(_Z25selective_scan_bwd_kernelI32Selective_Scan_bwd_kernel_traitsILi32ELi8ELb0ELb0ELb1ELb0ELb0EN3c104HalfENS1_7complexIfEEEEv12SSMParamsBwd)
        /*1cb8*/ 	.word	0x00000000


	//----- nvinfo : EIATTR_MIN_STACK_SIZE
	.align		4
.L_1253:
        /*1cbc*/ 	.byte	0x04, 0x12
        /*1cbe*/ 	.short	(.L_1255 - .L_1254)
	.align		4
.L_1254:
        /*1cc0*/ 	.word	index@(_Z25selective_scan_bwd_kernelI32Selective_Scan_bwd_kernel_traitsILi32ELi8ELb0ELb0ELb1ELb0ELb1EN3c104HalfENS1_7complexIfEEEEv12SSMParamsBwd)
        /*1cc4*/ 	.word	0x00000000


	//----- nvinfo : EIATTR_MIN_STACK_SIZE
	.align		4
.L_1255:
        /*1cc8*/ 	.byte	0x04, 0x12
        /*1cca*/ 	.short	(.L_1257 - .L_1256)
	.align		4
.L_1256:
        /*1ccc*/ 	.word	index@(_Z25selective_scan_bwd_kernelI32Selective_Scan_bwd_kernel_traitsILi32ELi8ELb0ELb0ELb1ELb1ELb0EN3c104HalfENS1_7complexIfEEEEv12SSMParamsBwd)
        /*1cd0*/ 	.word	0x00000000


	//----- nvinfo : EIATTR_MIN_STACK_SIZE
	.align		4
.L_1257:
        /*1cd4*/ 	.byte	0x04, 0x12
        /*1cd6*/ 	.short	(.L_1259 - .L_1258)
	.align		4
.L_1258:
        /*1cd8*/ 	.word	index@(_Z25selective_scan_bwd_kernelI32Selective_Scan_bwd_kernel_traitsILi32ELi8ELb0ELb0ELb1ELb1ELb1EN3c104HalfENS1_7complexIfEEEEv12SSMParamsBwd)
        /*1cdc*/ 	.word	0x00000000


	//----- nvinfo : EIATTR_MIN_STACK_SIZE
	.align		4
.L_1259:
        /*1ce0*/ 	.byte	0x04, 0x12
        /*1ce2*/ 	.short	(.L_1261 - .L_1260)
	.align		4
.L_1260:
        /*1ce4*/ 	.word	index@(_Z25selective_scan_bwd_kernelI32Selective_Scan_bwd_kernel_traitsILi32ELi8ELb0ELb1ELb0ELb0ELb0EN3c104HalfENS1_7complexIfEEEEv12SSMParamsBwd)
        /*1ce8*/ 	.word	0x00000000


	//----- nvinfo : EIATTR_MIN_STACK_SIZE
	.align		4
.L_1261:
        /*1cec*/ 	.byte	0x04, 0x12
        /*1cee*/ 	.short	(.L_1263 - .L_1262)
	.align		4
.L_1262:
        /*1cf0*/ 	.word	index@(_Z25selective_scan_bwd_kernelI32Selective_Scan_bwd_kernel_traitsILi32ELi8ELb0ELb1ELb0ELb0ELb1EN3c104HalfENS1_7complexIfEEEEv12SSMParamsBwd)
        /*1cf4*/ 	.word	0x00000000


	//----- nvinfo : EIATTR_MIN_STACK_SIZE
	.align		4
.L_1263:
        /*1cf8*/ 	.byte	0x04, 0x12
        /*1cfa*/ 	.short	(.L_1265 - .L_1264)
	.align		4
.L_1264:
        /*1cfc*/ 	.word	index@(_Z25selective_scan_bwd_kernelI32Selective_Scan_bwd_kernel_traitsILi32ELi8ELb0ELb1ELb0ELb1ELb0EN3c104HalfENS1_7complexIfEEEEv12SSMParamsBwd)
        /*1d00*/ 	.word	0x00000000


	//----- nvinfo : EIATTR_MIN_STACK_SIZE
	.align		4
.L_1265:
        /*1d04*/ 	.byte	0x04, 0x12
        /*1d06*/ 	.short	(.L_1267 - .L_1266)
	.align		4
.L_1266:
        /*1d08*/ 	.word	index@(_Z25selective_scan_bwd_kernelI32Selective_Scan_bwd_kernel_traitsILi32ELi8ELb0ELb1ELb0ELb1ELb1EN3c104HalfENS1_7complexIfEEEEv12SSMParamsBwd)
        /*1d0c*/ 	.word	0x00000000


	//----- nvinfo : EIATTR_MIN_STACK_SIZE
	.align		4
.L_1267:
        /*1d10*/ 	.byte	0x04, 0x12
        /*1d12*/ 	.short	(.L_1269 - .L_1268)
	.align		4
.L_1268:
        /*1d14*/ 	.word	index@(_Z25selective_scan_bwd_kernelI32Selective_Scan_bwd_kernel_traitsILi32ELi8ELb0ELb1ELb1ELb0ELb0EN3c104HalfENS1_7complexIfEEEEv12SSMParamsBwd)
        /*1d18*/ 	.word	0x00000000


	//----- nvinfo : EIATTR_MIN_STACK_SIZE
	.align		4
.L_1269:
        /*1d1c*/ 	.byte	0x04, 0x12
        /*1d1e*/ 	.short	(.L_1271 - .L_1270)
	.align		4
.L_1270:
        /*1d20*/ 	.word	index@(_Z25selective_scan_bwd_kernelI32Selective_Scan_bwd_kernel_traitsILi32ELi8ELb0ELb1ELb1ELb0ELb1EN3c104HalfENS1_7complexIfEEEEv12SSMParamsBwd)
        /*1d24*/ 	.word	0x00000000


	//----- nvinfo : EIATTR_MIN_STACK_SIZE
	.align		4
.L_1271:
        /*1d28*/ 	.byte	0x04, 0x12
        /*1d2a*/ 	.short	(.L_1273 - .L_1272)
	.align		4
.L_1272:
        /*1d2c*/ 	.word	index@(_Z25selective_scan_bwd_kernelI32Selective_Scan_bwd_kernel_traitsILi32ELi8ELb0ELb1ELb1ELb1ELb0EN3c104HalfENS1_7complexIfEEEEv12SSMParamsBwd)
        /*1d30*/ 	.word	0x00000000


	//----- nvinfo : EIATTR_MIN_STACK_SIZE
	.align		4
.L_1273:
        /*1d34*/ 	.byte	0x04, 0x12
        /*1d36*/ 	.short	(.L_1275 - .L_1274)
	.align		4
.L_1274:
        /*1d38*/ 	.word	index@(_Z25selective_scan_bwd_kernelI32Selective_Scan_bwd_kernel_traitsILi32ELi8ELb0ELb1ELb1ELb1ELb1EN3c104HalfENS1_7complexIfEEEEv12SSMParamsBwd)
        /*1d3c*/ 	.word	0x00000000


	//----- nvinfo : EIATTR_MIN_STACK_SIZE
	.align		4
.L_1275:
        /*1d40*/ 	.byte	0x04, 0x12
        /*1d42*/ 	.short	(.L_1277 - .L_1276)
	.align		4
.L_1276:
        /*1d44*/ 	.word	index@(_Z25selective_scan_bwd_kernelI32Selective_Scan_bwd_kernel_traitsILi32ELi8ELb1ELb0ELb0ELb0ELb0EN3c104HalfENS1_7complexIfEEEEv12SSMParamsBwd)
        /*1d48*/ 	.word	0x00000000


	//----- nvinfo : EIATTR_MIN_STACK_SIZE
	.align		4
.L_1277:
        /*1d4c*/ 	.byte	0x04, 0x12
        /*1d4e*/ 	.short	(.L_1279 - .L_1278)
	.align		4
.L_1278:
        /*1d50*/ 	.word	index@(_Z25selective_scan_bwd_kernelI32Selective_Scan_bwd_kernel_traitsILi32ELi8ELb1ELb0ELb0ELb0ELb1EN3c104HalfENS1_7complexIfEEEEv12SSMParamsBwd)
        /*1d54*/ 	.word	0x00000000


	//----- nvinfo : EIATTR_MIN_STACK_SIZE
	.align		4
.L_1279:
        /*1d58*/ 	.byte	0x04, 0x12
        /*1d5a*/ 	.short	(.L_1281 - .L_1280)
	.align		4
.L_1280:
        /*1d5c*/ 	.word	index@(_Z25selective_scan_bwd_kernelI32Selective_Scan_bwd_kernel_traitsILi32ELi8ELb1ELb0ELb0ELb1ELb0EN3c104HalfENS1_7complexIfEEEEv12SSMParamsBwd)
        /*1d60*/ 	.word	0x00000000


	//----- nvinfo : EIATTR_MIN_STACK_SIZE
	.align		4
.L_1281:
        /*1d64*/ 	.byte	0x04, 0x12
        /*1d66*/ 	.short	(.L_1283 - .L_1282)
	.align		4
.L_1282:
        /*1d68*/ 	.word	index@(_Z25selective_scan_bwd_kernelI32Selective_Scan_bwd_kernel_traitsILi32ELi8ELb1ELb0ELb0ELb1ELb1EN3c104HalfENS1_7complexIfEEEEv12SSMParamsBwd)
        /*1d6c*/ 	.word	0x00000000


	//----- nvinfo : EIATTR_MIN_STACK_SIZE
	.align		4
.L_1283:
        /*1d70*/ 	.byte	0x04, 0x12
        /*1d72*/ 	.short	(.L_1285 - .L_1284)
	.align		4
.L_1284:
        /*1d74*/ 	.word	index@(_Z25selective_scan_bwd_kernelI32Selective_Scan_bwd_kernel_traitsILi32ELi8ELb1ELb0ELb1ELb0ELb0EN3c104HalfENS1_7complexIfEEEEv12SSMParamsBwd)
        /*1d78*/ 	.word	0x00000000


	//----- nvinfo : EIATTR_MIN_STACK_SIZE
	.align		4
.L_1285:
        /*1d7c*/ 	.byte	0x04, 0x12
        /*1d7e*/ 	.short	(.L_1287 - .L_1286)
	.align		4
.L_1286:
        /*1d80*/ 	.word	index@(_Z25selective_scan_bwd_kernelI32Selective_Scan_bwd_kernel_traitsILi32ELi8ELb1ELb0ELb1ELb0ELb1EN3c104HalfENS1_7complexIfEEEEv12SSMParamsBwd)
        /*1d84*/ 	.word	0x00000000


	//----- nvinfo : EIATTR_MIN_STACK_SIZE
	.align		4
.L_1287:
        /*1d88*/ 	.byte	0x04, 0x12
        /*1d8a*/ 	.short	(.L_1289 - .L_1288)
	.align		4
.L_1288:
        /*1d8c*/ 	.word	index@(_Z25selective_scan_bwd_kernelI32Selective_Scan_bwd_kernel_traitsILi32ELi8ELb1ELb0ELb1ELb1ELb0EN3c104HalfENS1_7complexIfEEEEv12SSMParamsBwd)
        /*1d90*/ 	.word	0x00000000


	//----- nvinfo : EIATTR_MIN_STACK_SIZE
	.align		4
.L_1289:
        /*1d94*/ 	.byte	0x04, 0x12
        /*1d96*/ 	.short	(.L_1291 - .L_1290)
	.align		4
.L_1290:
        /*1d98*/ 	.word	index@(_Z25selective_scan_bwd_kernelI32Selective_Scan_bwd_kernel_traitsILi32ELi8ELb1ELb0ELb1ELb1ELb1EN3c104HalfENS1_7complexIfEEEEv12SSMParamsBwd)
        /*1d9c*/ 	.word	0x00000000


	//----- nvinfo : EIATTR_MIN_STACK_SIZE
	.align		4
.L_1291:
        /*1da0*/ 	.byte	0x04, 0x12
        /*1da2*/ 	.short	(.L_1293 - .L_1292)
	.align		4
.L_1292:
        /*1da4*/ 	.word	index@(_Z25selective_scan_bwd_kernelI32Selective_Scan_bwd_kernel_traitsILi32ELi8ELb1ELb1ELb0ELb0ELb0EN3c104HalfENS1_7complexIfEEEEv12SSMParamsBwd)
        /*1da8*/ 	.word	0x00000000


	//----- nvinfo : EIATTR_MIN_STACK_SIZE
	.align		4
.L_1293:
        /*1dac*/ 	.byte	0x04, 0x12
        /*1dae*/ 	.short	(.L_1295 - .L_1294)
	.align		4
.L_1294:
        /*1db0*/ 	.word	index@(_Z25selective_scan_bwd_kernelI32Selective_Scan_bwd_kernel_traitsILi32ELi8ELb1ELb1ELb0ELb0ELb1EN3c104HalfENS1_7complexIfEEEEv12SSMParamsBwd)
        /*1db4*/ 	.word	0x00000000


	//----- nvinfo : EIATTR_MIN_STACK_SIZE
	.align		4
.L_1295:
        /*1db8*/ 	.byte	0x04, 0x12
        /*1dba*/ 	.short	(.L_1297 - .L_1296)
	.align		4
.L_1296:
        /*1dbc*/ 	.word	index@(_Z25selective_scan_bwd_kernelI32Selective_Scan_bwd_kernel_traitsILi32ELi8ELb1ELb1ELb0ELb1ELb0EN3c104HalfENS1_7complexIfEEEEv12SSMParamsBwd)
        /*1dc0*/ 	.word	0x00000000


	//----- nvinfo : EIATTR_MIN_STACK_SIZE
	.align		4
.L_1297:
        /*1dc4*/ 	.byte	0x04, 0x12
        /*1dc6*/ 	.short	(.L_1299 - .L_1298)
	.align		4
.L_1298:
        /*1dc8*/ 	.word	index@(_Z25selective_scan_bwd_kernelI32Selective_Scan_bwd_kernel_traitsILi32ELi8ELb1ELb1ELb0ELb1ELb1EN3c104HalfENS1_7complexIfEEEEv12SSMParamsBwd)
        /*1dcc*/ 	.word	0x00000000


	//----- nvinfo : EIATTR_MIN_STACK_SIZE
	.align		4
.L_1299:
        /*1dd0*/ 	.byte	0x04, 0x12
        /*1dd2*/ 	.short	(.L_1301 - .L_1300)
	.align		4
.L_1300:
        /*1dd4*/ 	.word	index@(_Z25selective_scan_bwd_kernelI32Selective_Scan_bwd_kernel_traitsILi32ELi8ELb1ELb1ELb1ELb0ELb0EN3c104HalfENS1_7complexIfEEEEv12SSMParamsBwd)
        /*1dd8*/ 	.word	0x00000000


	//----- nvinfo : EIATTR_MIN_STACK_SIZE
	.align		4
.L_1301:
        /*1ddc*/ 	.byte	0x04, 0x12
        /*1dde*/ 	.short	(.L_1303 - .L_1302)
	.align		4
.L_1302:
        /*1de0*/ 	.word	index@(_Z25selective_scan_bwd_kernelI32Selective_Scan_bwd_kernel_traitsILi32ELi8ELb1ELb1ELb1ELb0ELb1EN3c104HalfENS1_7complexIfEEEEv12SSMParamsBwd)
        /*1de4*/ 	.word	0x00000000


	//----- nvinfo : EIATTR_MIN_STACK_SIZE
	.align		4
.L_1303:
        /*1de8*/ 	.byte	0x04, 0x12
        /*1dea*/ 	.short	(.L_1305 - .L_1304)
	.align		4
.L_1304:
        /*1dec*/ 	.word	index@(_Z25selective_scan_bwd_kernelI32Selective_Scan_bwd_kernel_traitsILi32ELi8ELb1ELb1ELb1ELb1ELb0EN3c104HalfENS1_7complexIfEEEEv12SSMParamsBwd)
        /*1df0*/ 	.word	0x00000000


	//----- nvinfo : EIATTR_MIN_STACK_SIZE
	.align		4
.L_1305:
        /*1df4*/ 	.byte	0x04, 0x12
        /*1df6*/ 	.short	(.L_1307 - .L_1306)
	.align		4
.L_1306:
        /*1df8*/ 	.word	index@(_Z25selective_scan_bwd_kernelI32Selective_Scan_bwd_kernel_traitsILi32ELi8ELb1ELb1ELb1ELb1ELb1EN3c104HalfENS1_7complexIfEEEEv12SSMParamsBwd)
        /*1dfc*/ 	.word	0x00000000


	//----- nvinfo : EIATTR_MIN_STACK_SIZE
	.align		4
.L_1307:
        /*1e00*/ 	.byte	0x04, 0x12
        /*1e02*/ 	.short	(.L_1309 - .L_1308)
	.align		4
.L_1308:
        /*1e04*/ 	.word	index@(_Z25selective_scan_bwd_kernelI32Selective_Scan_bwd_kernel_traitsILi32ELi4ELb0ELb0ELb0ELb0ELb0EN3c104HalfENS1_7complexIfEEEEv12SSMParamsBwd)
        /*1e08*/ 	.word	0x00000000


	//----- nvinfo : EIATTR_MIN_STACK_SIZE
	.align		4
.L_1309:
        /*1e0c*/ 	.byte	0x04, 0x12
        /*1e0e*/ 	.short	(.L_1311 - .L_1310)
	.align		4
.L_1310:
        /*1e10*/ 	.word	index@(_Z25selective_scan_bwd_kernelI32Selective_Scan_bwd_kernel_traitsILi32ELi4ELb0ELb0ELb0ELb0ELb1EN3c104HalfENS1_7complexIfEEEEv12SSMParamsBwd)
        /*1e14*/ 	.word	0x00000000


	//----- nvinfo : EIATTR_MIN_STACK_SIZE
	.align		4
.L_1311:
        /*1e18*/ 	.byte	0x04, 0x12
        /*1e1a*/ 	.short	(.L_1313 - .L_1312)
	.align		4
.L_1312:
        /*1e1c*/ 	.word	index@(_Z25selective_scan_bwd_kernelI32Selective_Scan_bwd_kernel_traitsILi32ELi4ELb0ELb0ELb0ELb1ELb0EN3c104HalfENS1_7complexIfEEEEv12SSMParamsBwd)
        /*1e20*/ 	.word	0x00000000


	//----- nvinfo : EIATTR_MIN_STACK_SIZE
	.align		4
.L_1313:
        /*1e24*/ 	.byte	0x04, 0x12
        /*1e26*/ 	.short	(.L_1315 - .L_1314)
	.align		4
.L_1314:
        /*1e28*/ 	.word	index@(_Z25selective_scan_bwd_kernelI32Selective_Scan_bwd_kernel_traitsILi32ELi4ELb0ELb0ELb0ELb1ELb1EN3c104HalfENS1_7complexIfEEEEv12SSMParamsBwd)
        /*1e2c*/ 	.word	0x00000000


	//----- nvinfo : EIATTR_MIN_STACK_SIZE
	.align		4
.L_1315:
        /*1e30*/ 	.byte	0x04, 0x12
        /*1e32*/ 	.short	(.L_1317 - .L_1316)
	.align		4
.L_1316:
        /*1e34*/ 	.word	index@(_Z25selective_scan_bwd_kernelI32Selective_Scan_bwd_kernel_traitsILi32ELi4ELb0ELb0ELb1ELb0ELb0EN3c104HalfENS1_7complexIfEEEEv12SSMParamsBwd)
        /*1e38*/ 	.word	0x00000000


	//----- nvinfo : EIATTR_MIN_STACK_SIZE
	.align		4
.L_1317:
        /*1e3c*/ 	.byte	0x04, 0x12
        /*1e3e*/ 	.short	(.L_1319 - .L_1318)
	.align		4
.L_1318:
        /*1e40*/ 	.word	index@(_Z25selective_scan_bwd_kernelI32Selective_Scan_bwd_kernel_traitsILi32ELi4ELb0ELb0ELb1ELb0ELb1EN3c104HalfENS1_7complexIfEEEEv12SSMParamsBwd)
        /*1e44*/ 	.word	0x00000000


	//----- nvinfo : EIATTR_MIN_STACK_SIZE
	.align		4
.L_1319:
        /*1e48*/ 	.byte	0x04, 0x12
        /*1e4a*/ 	.short	(.L_1321 - .L_1320)
	.align		4
.L_1320:
        /*1e4c*/ 	.word	index@(_Z25selective_scan_bwd_kernelI32Selective_Scan_bwd_kernel_traitsILi32ELi4ELb0ELb0ELb1ELb1ELb0EN3c104HalfENS1_7complexIfEEEEv12SSMParamsBwd)
        /*1e50*/ 	.word	0x00000000


	//----- nvinfo : EIATTR_MIN_STACK_SIZE
	.align		4
.L_1321:
        /*1e54*/ 	.byte	0x04, 0x12
        /*1e56*/ 	.short	(.L_1323 - .L_1322)
	.align		4
.L_1322:
        /*1e58*/ 	.word	index@(_Z25selective_scan_bwd_kernelI32Selective_Scan_bwd_kernel_traitsILi32ELi4ELb0ELb0ELb1ELb1ELb1EN3c104HalfENS1_7complexIfEEEEv12SSMParamsBwd)
        /*1e5c*/ 	.word	0x00000000


	//----- nvinfo : EIATTR_MIN_STACK_SIZE
	.align		4
.L_1323:
        /*1e60*/ 	.byte	0x04, 0x12
        /*1e62*/ 	.short	(.L_1325 - .L_1324)
	.align		4
.L_1324:
        /*1e64*/ 	.word	index@(_Z25selective_scan_bwd_kernelI32Selective_Scan_bwd_kernel_traitsILi32ELi4ELb0ELb1ELb0ELb0ELb0EN3c104HalfENS1_7complexIfEEEEv12SSMParamsBwd)
        /*1e68*/ 	.word	0x00000000


	//----- nvinfo : EIATTR_MIN_STACK_SIZE
	.align		4
.L_1325:
        /*1e6c*/ 	.byte	0x04, 0x12
        /*1e6e*/ 	.short	(.L_1327 - .L_1326)
	.align		4
.L_1326:
        /*1e70*/ 	.word	index@(_Z25selective_scan_bwd_kernelI32Selective_Scan_bwd_kernel_traitsILi32ELi4ELb0ELb1ELb0ELb0ELb1EN3c104HalfENS1_7complexIfEEEEv12SSMParamsBwd)
        /*1e74*/ 	.word	0x00000000


	//----- nvinfo : EIATTR_MIN_STACK_SIZE
	.align		4
.L_1327:
        /*1e78*/ 	.byte	0x04, 0x12
        /*1e7a*/ 	.short	(.L_1329 - .L_1328)
	.align		4
.L_1328:
        /*1e7c*/ 	.word	index@(_Z25selective_scan_bwd_kernelI32Selective_Scan_bwd_kernel_traitsILi32ELi4ELb0ELb1ELb0ELb1ELb0EN3c104HalfENS1_7complexIfEEEEv12SSMParamsBwd)
        /*1e80*/ 	.word	0x00000000


	//----- nvinfo : EIATTR_MIN_STACK_SIZE
	.align		4
.L_1329:
        /*1e84*/ 	.byte	0x04, 0x12
        /*1e86*/ 	.short	(.L_1331 - .L_1330)
	.align		4
.L_1330:
        /*1e88*/ 	.word	index@(_Z25selective_scan_bwd_kernelI32Selective_Scan_bwd_kernel_traitsILi32ELi4ELb0ELb1ELb0ELb1ELb1EN3c104HalfENS1_7complexIfEEEEv12SSMParamsBwd)
        /*1e8c*/ 	.word	0x00000000


	//----- nvinfo : EIATTR_MIN_STACK_SIZE
	.align		4
.L_1331:
        /*1e90*/ 	.byte	0x04, 0x12
        /*1e92*/ 	.short	(.L_1333 - .L_1332)
	.align		4
.L_1332:
        /*1e94*/ 	.word	index@(_Z25selective_scan_bwd_kernelI32Selective_Scan_bwd_kernel_traitsILi32ELi4ELb0ELb1ELb1ELb0ELb0EN3c104HalfENS1_7complexIfEEEEv12SSMParamsBwd)
        /*1e98*/ 	.word	0x00000000


	//----- nvinfo : EIATTR_MIN_STACK_SIZE
	.align		4
.L_1333:
        /*1e9c*/ 	.byte	0x04, 0x12
        /*1e9e*/ 	.short	(.L_1335 - .L_1334)
	.align		4
.L_1334:
        /*1ea0*/ 	.word	index@(_Z25selective_scan_bwd_kernelI32Selective_Scan_bwd_kernel_traitsILi32ELi4ELb0ELb1ELb1ELb0ELb1EN3c104HalfENS1_7complexIfEEEEv12SSMParamsBwd)
        /*1ea4*/ 	.word	0x00000000


	//----- nvinfo : EIATTR_MIN_STACK_SIZE
	.align		4
.L_1335:
        /*1ea8*/ 	.byte	0x04, 0x12
        /*1eaa*/ 	.short	(.L_1337 - .L_1336)
	.align		4
.L_1336:
        /*1eac*/ 	.word	index@(_Z25selective_scan_bwd_kernelI32Selective_Scan_bwd_kernel_traitsILi32ELi4ELb0ELb1ELb1ELb1ELb0EN3c104HalfENS1_7complexIfEEEEv12SSMParamsBwd)
        /*1eb0*/ 	.word	0x00000000


	//----- nvinfo : EIATTR_MIN_STACK_SIZE
	.align		4
.L_1337:
        /*1eb4*/ 	.byte	0x04, 0x12
        /*1eb6*/ 	.short	(.L_1339 - .L_1338)
	.align		4
.L_1338:
        /*1eb8*/ 	.word	index@(_Z25selective_scan_bwd_kernelI32Selective_Scan_bwd_kernel_traitsILi32ELi4ELb0ELb1ELb1ELb1ELb1EN3c104HalfENS1_7complexIfEEEEv12SSMParamsBwd)
        /*1ebc*/ 	.word	0x00000000


	//----- nvinfo : EIATTR_MIN_STACK_SIZE
	.align		4
.L_1339:
        /*1ec0*/ 	.byte	0x04, 0x12
        /*1ec2*/ 	.short	(.L_1341 - .L_1340)
	.align		4
.L_1340:
        /*1ec4*/ 	.word	index@(_Z25selective_scan_bwd_kernelI32Selective_Scan_bwd_kernel_traitsILi32ELi4ELb1ELb0ELb0ELb0ELb0EN3c104HalfENS1_7complexIfEEEEv12SSMParamsBwd)
        /*1ec8*/ 	.word	0x00000000


	//----- nvinfo : EIATTR_MIN_STACK_SIZE
	.align		4
.L_1341:
        /*1ecc*/ 	.byte	0x04, 0x12
        /*1ece*/ 	.short	(.L_1343 - .L_1342)
	.align		4
.L_1342:
        /*1ed0*/ 	.word	index@(_Z25selective_scan_bwd_kernelI32Selective_Scan_bwd_kernel_traitsILi32ELi4ELb1ELb0ELb0ELb0ELb1EN3c104HalfENS1_7complexIfEEEEv12SSMParamsBwd)
        /*1ed4*/ 	.word	0x00000000


	//----- nvinfo : EIATTR_MIN_STACK_SIZE
	.align		4
.L_1343:
        /*1ed8*/ 	.byte	0x04, 0x12
        /*1eda*/ 	.short	(.L_1345 - .L_1344)
	.align		4
.L_1344:
        /*1edc*/ 	.word	index@(_Z25selective_scan_bwd_kernelI32Selective_Scan_bwd_kernel_traitsILi32ELi4ELb1ELb0ELb0ELb1ELb0EN3c104HalfENS1_7complexIfEEEEv12SSMParamsBwd)
        /*1ee0*/ 	.word	0x00000000


	//----- nvinfo : EIATTR_MIN_STACK_SIZE
	.align		4
.L_1345:
        /*1ee4*/ 	.byte	0x04, 0x12
        /*1ee6*/ 	.short	(.L_1347 - .L_1346)
	.align		4
.L_1346:
        /*1ee8*/ 	.word	index@(_Z25selective_scan_bwd_kernelI32Selective_Scan_bwd_kernel_traitsILi32ELi4ELb1ELb0ELb0ELb1ELb1EN3c104HalfENS1_7complexIfEEEEv12SSMParamsBwd)
        /*1eec*/ 	.word	0x00000000


	//----- nvinfo : EIATTR_MIN_STACK_SIZE
	.align		4
.L_1347:
        /*1ef0*/ 	.byte	0x04, 0x12
        /*1ef2*/ 	.short	(.L_1349 - .L_1348)
	.align		4
.L_1348:
        /*1ef4*/ 	.word	index@(_Z25selective_scan_bwd_kernelI32Selective_Scan_bwd_kernel_traitsILi32ELi4ELb1ELb0ELb1ELb0ELb0EN3c104HalfENS1_7complexIfEEEEv12SSMParamsBwd)
        /*1ef8*/ 	.word	0x00000000


	//----- nvinfo : EIATTR_MIN_STACK_SIZE
	.align		4
.L_1349:
        /*1efc*/ 	.byte	0x04, 0x12
        /*1efe*/ 	.short	(.L_1351 - .L_1350)
	.align		4
.L_1350:
        /*1f00*/ 	.word	index@(_Z25selective_scan_bwd_kernelI32Selective_Scan_bwd_kernel_traitsILi32ELi4ELb1ELb0ELb1ELb0ELb1EN3c104HalfENS1_7complexIfEEEEv12SSMParamsBwd)
        /*1f04*/ 	.word	0x00000000


	//----- nvinfo : EIATTR_MIN_STACK_SIZE
	.align		4
.L_1351:
        /*1f08*/ 	.byte	0x04, 0x12
        /*1f0a*/ 	.short	(.L_1353 - .L_1352)
	.align		4
.L_1352:
        /*1f0c*/ 	.word	index@(_Z25selective_scan_bwd_kernelI32Selective_Scan_bwd_kernel_traitsILi32ELi4ELb1ELb0ELb1ELb1ELb0EN3c104HalfENS1_7complexIfEEEEv12SSMParamsBwd)
        /*1f10*/ 	.word	0x00000000


	//----- nvinfo : EIATTR_MIN_STACK_SIZE
	.align		4
.L_1353:
        /*1f14*/ 	.byte	0x04, 0x12
        /*1f16*/ 	.short	(.L_1355 - .L_1354)
	.align		4
.L_1354:
        /*1f18*/ 	.word	index@(_Z25selective_scan_bwd_kernelI32Selective_Scan_bwd_kernel_traitsILi32ELi4ELb1ELb0ELb1ELb1ELb1EN3c104HalfENS1_7complexIfEEEEv12SSMParamsBwd)
        /*1f1c*/ 	.word	0x00000000


	//----- nvinfo : EIATTR_MIN_STACK_SIZE
	.align		4
.L_1355:
        /*1f20*/ 	.byte	0x04, 0x12
        /*1f22*/ 	.short	(.L_1357 - .L_1356)
	.align		4
.L_1356:
        /*1f24*/ 	.word	index@(_Z25selective_scan_bwd_kernelI32Selective_Scan_bwd_kernel_traitsILi32ELi4ELb1ELb1ELb0ELb0ELb0EN3c104HalfENS1_7complexIfEEEEv12SSMParamsBwd)
        /*1f28*/ 	.word	0x00000000


	//----- nvinfo : EIATTR_MIN_STACK_SIZE
	.align		4
.L_1357:
        /*1f2c*/ 	.byte	0x04, 0x12
        /*1f2e*/ 	.short	(.L_1359 - .L_1358)
	.align		4
.L_1358:
        /*1f30*/ 	.word	index@(_Z25selective_scan_bwd_kernelI32Selective_Scan_bwd_kernel_traitsILi32ELi4ELb1ELb1ELb0ELb0ELb1EN3c104HalfENS1_7complexIfEEEEv12SSMParamsBwd)
        /*1f34*/ 	.word	0x00000000


	//----- nvinfo : EIATTR_MIN_STACK_SIZE
	.align		4
.L_1359:
        /*1f38*/ 	.byte	0x04, 0x12
        /*1f3a*/ 	.short	(.L_1361 - .L_1360)
	.align		4
.L_1360:
        /*1f3c*/ 	.word	index@(_Z25selective_scan_bwd_kernelI32Selective_Scan_bwd_kernel_traitsILi32ELi4ELb1ELb1ELb0ELb1ELb0EN3c104HalfENS1_7complexIfEEEEv12SSMParamsBwd)
        /*1f40*/ 	.word	0x00000000


	//----- nvinfo : EIATTR_MIN_STACK_SIZE
	.align		4
.L_1361:
        /*1f44*/ 	.byte	0x04, 0x12
        /*1f46*/ 	.short	(.L_1363 - .L_1362)
	.align		4
.L_1362:
        /*1f48*/ 	.word	index@(_Z25selective_scan_bwd_kernelI32Selective_Scan_bwd_kernel_traitsILi32ELi4ELb1ELb1ELb0ELb1ELb1EN3c104HalfENS1_7complexIfEEEEv12SSMParamsBwd)
        /*1f4c*/ 	.word	0x00000000


	//----- nvinfo : EIATTR_MIN_STACK_SIZE
	.align		4
.L_1363:
        /*1f50*/ 	.byte	0x04, 0x12
        /*1f52*/ 	.short	(.L_1365 - .L_1364)
	.align		4
.L_1364:
        /*1f54*/ 	.word	index@(_Z25selective_scan_bwd_kernelI32Selective_Scan_bwd_kernel_traitsILi32ELi4ELb1ELb1ELb1ELb0ELb0EN3c104HalfENS1_7complexIfEEEEv12SSMParamsBwd)
        /*1f58*/ 	.word	0x00000000


	//----- nvinfo : EIATTR_MIN_STACK_SIZE
	.align		4
.L_1365:
        /*1f5c*/ 	.byte	0x04, 0x12
        /*1f5e*/ 	.short	(.L_1367 - .L_1366)
	.align		4
.L_1366:
        /*1f60*/ 	.word	index@(_Z25selective_scan_bwd_kernelI32Selective_Scan_bwd_kernel_traitsILi32ELi4ELb1ELb1ELb1ELb0ELb1EN3c104HalfENS1_7complexIfEEEEv12SSMParamsBwd)
        /*1f64*/ 	.word	0x00000000


	//----- nvinfo : EIATTR_MIN_STACK_SIZE
	.align		4
.L_1367:
        /*1f68*/ 	.byte	0x04, 0x12
        /*1f6a*/ 	.short	(.L_1369 - .L_1368)
	.align		4
.L_1368:
        /*1f6c*/ 	.word	index@(_Z25selective_scan_bwd_kernelI32Selective_Scan_bwd_kernel_traitsILi32ELi4ELb1ELb1ELb1ELb1ELb0EN3c104HalfENS1_7complexIfEEEEv12SSMParamsBwd)
        /*1f70*/ 	.word	0x00000000


	//----- nvinfo : EIATTR_MIN_STACK_SIZE
	.align		4
.L_1369:
        /*1f74*/ 	.byte	0x04, 0x12
        /*1f76*/ 	.short	(.L_1371 - .L_1370)
	.align		4
.L_1370:
        /*1f78*/ 	.word	index@(_Z25selective_scan_bwd_kernelI32Selective_Scan_bwd_kernel_traitsILi32ELi4ELb1ELb1ELb1ELb1ELb1EN3c104HalfENS1_7complexIfEEEEv12SSMParamsBwd)
        /*1f7c*/ 	.word	0x00000000
.L_1371:


//--------------------- .nv.info._Z25selective_scan_bwd_kernelI32Selective_Scan_bwd_kernel_traitsILi128ELi16ELb0ELb0ELb0ELb0ELb0EN3c104HalfENS1_7complexIfEEEEv12SSMParamsBwd --------------------------
	.section	.nv.info._Z25selective_scan_bwd_kernelI32Selective_Scan_bwd_kernel_traitsILi128ELi16ELb0ELb0ELb0ELb0ELb0EN3c104HalfENS1_7complexIfEEEEv12SSMParamsBwd,"",@"SHT_CUDA_INFO"
	.sectionflags	@""
	.align	4


	//----- nvinfo : EIATTR_CUDA_API_VERSION
	.align		4
        /*0000*/ 	.byte	0x04, 0x37
        /*0002*/ 	.short	(.L_1373 - .L_1372)
.L_1372:
        /*0004*/ 	.word	0x00000082


	//----- nvinfo : EIATTR_SW2861232_WAR
	.align		4
.L_1373:
        /*0008*/ 	.byte	0x01, 0x35
	.zero		2


	//----- nvinfo : EIATTR_PARAM_CBANK
	.align		4
        /*000c*/ 	.byte	0x04, 0x0a
        /*000e*/ 	.short	(.L_1375 - .L_1374)
	.align		4
.L_1374:
        /*0010*/ 	.word	index@(.nv.constant0._Z25selective_scan_bwd_kernelI32Selective_Scan_bwd_kernel_traitsILi128ELi16ELb0ELb0ELb0ELb0ELb0EN3c104HalfENS1_7complexIfEEEEv12SSMParamsBwd)
        /*0014*/ 	.short	0x0160
        /*0016*/ 	.short	0x01f0


	//----- nvinfo : EIATTR_CBANK_PARAM_SIZE
	.align		4
.L_1375:
        /*0018*/ 	.byte	0x03, 0x19
        /*001a*/ 	.short	0x01f0


	//----- nvinfo : EIATTR_KPARAM_INFO
	.align		4
        /*001c*/ 	.byte	0x04, 0x17
        /*001e*/ 	.short	(.L_1377 - .L_1376)
.L_1376:
        /*0020*/ 	.word	0x00000000
        /*0024*/ 	.short	0x0000
        /*0026*/ 	.short	0x0000
        /*0028*/ 	.byte	0x00, 0xf0, 0xc1, 0x07


	//----- nvinfo : EIATTR_MAXREG_COUNT
	.align		4
.L_1377:
        /*002c*/ 	.byte	0x03, 0x1b
        /*002e*/ 	.short	0x00ff


	//----- nvinfo : EIATTR_NUM_BARRIERS
	.align		4
        /*0030*/ 	.byte	0x02, 0x4c
        /*0032*/ 	.byte	0x01
	.zero		1


	//----- nvinfo : EIATTR_MERCURY_ISA_VERSION
	.align		4
        /*0034*/ 	.byte	0x03, 0x5f
        /*0036*/ 	.short	0x0000


	//----- nvinfo : EIATTR_COOP_GROUP_MASK_REGIDS
	.align		4
        /*0038*/ 	.byte	0x04, 0x29
        /*003a*/ 	.short	(.L_1379 - .L_1378)


	//   ....[0]....
.L_1378:
        /*003c*/ 	.word	0xffffffff


	//   ....[1]....
        /*0040*/ 	.word	0xffffffff


	//   ....[2]....
        /*0044*/ 	.word	0xffffffff


	//   ....[3]....
        /*0048*/ 	.word	0xffffffff


	//   ....[4]....
        /*004c*/ 	.word	0xffffffff


	//   ....[5]....
        /*0050*/ 	.word	0xffffffff


	//   ....[6]....
        /*0054*/ 	.word	0xffffffff


	//   ....[7]....
        /*0058*/ 	.word	0xffffffff


	//   ....[8]....
        /*005c*/ 	.word	0xffffffff


	//   ....[9]....
        /*0060*/ 	.word	0xffffffff


	//   ....[10]....
        /*0064*/ 	.word	0xffffffff


	//   ....[11]....
        /*0068*/ 	.word	0xffffffff


	//   ....[12]....
        /*006c*/ 	.word	0xffffffff


	//   ....[13]....
        /*0070*/ 	.word	0xffffffff


	//   ....[14]....
        /*0074*/ 	.word	0xffffffff


	//   ....[15]....
        /*0078*/ 	.word	0xffffffff


	//   ....[16]....
        /*007c*/ 	.word	0xffffffff


	//   ....[17]....
        /*0080*/ 	.word	0xffffffff


	//   ....[18]....
        /*0084*/ 	.word	0xffffffff


	//   ....[19]....
        /*0088*/ 	.word	0xffffffff


	//   ....[20]....
        /*008c*/ 	.word	0xffffffff


	//   ....[21]....
        /*0090*/ 	.word	0xffffffff


	//   ....[22]....
        /*0094*/ 	.word	0xffffffff


	//   ....[23]....
        /*0098*/ 	.word	0xffffffff


	//   ....[24]....
        /*009c*/ 	.word	0xffffffff


	//   ....[25]....
        /*00a0*/ 	.word	0xffffffff


	//   ....[26]....
        /*00a4*/ 	.word	0xffffffff


	//   ....[27]....
        /*00a8*/ 	.word	0xffffffff


	//   ....[28]....
        /*00ac*/ 	.word	0xffffffff


	//   ....[29]....
        /*00b0*/ 	.word	0xffffffff


	//   ....[30]....
        /*00b4*/ 	.word	0xffffffff


	//   ....[31]....
        /*00b8*/ 	.word	0xffffffff


	//   ....[32]....
        /*00bc*/ 	.word	0xffffffff


	//   ....[33]....
        /*00c0*/ 	.word	0xffffffff


	//   ....[34]....
        /*00c4*/ 	.word	0xffffffff


	//   ....[35]....
        /*00c8*/ 	.word	0xffffffff


	//   ....[36]....
        /*00cc*/ 	.word	0xffffffff


	//   ....[37]....
        /*00d0*/ 	.word	0xffffffff


	//   ....[38]....
        /*00d4*/ 	.word	0xffffffff


	//   ....[39]....
        /*00d8*/ 	.word	0xffffffff


	//   ....[40]....
        /*00dc*/ 	.word	0xffffffff


	//   ....[41]....
        /*00e0*/ 	.word	0xffffffff


	//   ....[42]....
        /*00e4*/ 	.word	0xffffffff


	//   ....[43]....
        /*00e8*/ 	.word	0xffffffff


	//   ....[44]....
        /*00ec*/ 	.word	0xffffffff


	//   ....[45]....
        /*00f0*/ 	.word	0xffffffff


	//   ....[46]....
        /*00f4*/ 	.word	0xffffffff


	//   ....[47]....
        /*00f8*/ 	.word	0xffffffff


	//   ....[48]....
        /*00fc*/ 	.word	0xffffffff


	//   ....[49]....
        /*0100*/ 	.word	0xffffffff


	//   ....[50]....
        /*0104*/ 	.word	0xffffffff


	//   ....[51]....
        /*0108*/ 	.word	0xffffffff


	//   ....[52]....
        /*010c*/ 	.word	0xffffffff


	//   ....[53]....
        /*0110*/ 	.word	0xffffffff


	//   ....[54]....
        /*0114*/ 	.word	0xffffffff


	//   ....[55]....
        /*0118*/ 	.word	0xffffffff


	//   ....[56]....
        /*011c*/ 	.word	0xffffffff


	//   ....[57]....
        /*0120*/ 	.word	0xffffffff


	//   ....[58]....
        /*0124*/ 	.word	0xffffffff


	//   ....[59]....
        /*0128*/ 	.word	0xffffffff


	//   ....[60]....
        /*012c*/ 	.word	0xffffffff


	//   ....[61]....
        /*0130*/ 	.word	0xffffffff


	//   ....[62]....
        /*0134*/ 	.word	0xffffffff


	//   ....[63]....
        /*0138*/ 	.word	0xffffffff


	//   ....[64]....
        /*013c*/ 	.word	0xffffffff


	//   ....[65]....
        /*0140*/ 	.word	0xffffffff


	//   ....[66]....
        /*0144*/ 	.word	0xffffffff


	//   ....[67]....
        /*0148*/ 	.word	0xffffffff


	//   ....[68]....
        /*014c*/ 	.word	0xffffffff


	//   ....[69]....
        /*0150*/ 	.word	0xffffffff


	//   ....[70]....
        /*0154*/ 	.word	0xffffffff


	//   ....[71]....
        /*0158*/ 	.word	0xffffffff


	//   ....[72]....
        /*015c*/ 	.word	0xffffffff


	//   ....[73]....
        /*0160*/ 	.word	0xffffffff


	//   ....[74]....
        /*0164*/ 	.word	0xffffffff


	//   ....[75]....
        /*0168*/ 	.word	0xffffffff


	//   ....[76]....
        /*016c*/ 	.word	0xffffffff


	//   ....[77]....
        /*0170*/ 	.word	0xffffffff


	//   ....[78]....
        /*0174*/ 	.word	0xffffffff


	//   ....[79]....
        /*0178*/ 	.word	0xffffffff


	//   ....[80]....
        /*017c*/ 	.word	0xffffffff


	//   ....[81]....
        /*0180*/ 	.word	0xffffffff


	//   ....[82]....
        /*0184*/ 	.word	0xffffffff


	//   ....[83]....
        /*0188*/ 	.word	0xffffffff


	//   ....[84]....
        /*018c*/ 	.word	0xffffffff


	//   ....[85]....
        /*0190*/ 	.word	0xffffffff


	//   ....[86]....
        /*0194*/ 	.word	0xffffffff


	//   ....[87]....
        /*0198*/ 	.word	0xffffffff


	//   ....[88]....
        /*019c*/ 	.word	0xffffffff


	//   ....[89]....
        /*01a0*/ 	.word	0xffffffff


	//   ....[90]....
        /*01a4*/ 	.word	0xffffffff


	//   ....[91]....
        /*01a8*/ 	.word	0xffffffff


	//   ....[92]....
        /*01ac*/ 	.word	0xffffffff


	//   ....[93]....
        /*01b0*/ 	.word	0xffffffff


	//   ....[94]....
        /*01b4*/ 	.word	0xffffffff


	//   ....[95]....
        /*01b8*/ 	.word	0xffffffff


	//   ....[96]....
        /*01bc*/ 	.word	0xffffffff


	//   ....[97]....
        /*01c0*/ 	.word	0xffffffff


	//   ....[98]....
        /*01c4*/ 	.word	0xffffffff


	//   ....[99]....
        /*01c8*/ 	.word	0xffffffff


	//   ....[100]....
        /*01cc*/ 	.word	0xffffffff


	//   ....[101]....
        /*01d0*/ 	.word	0xffffffff


	//   ....[102]....
        /*01d4*/ 	.word	0xffffffff


	//   ....[103]....
        /*01d8*/ 	.word	0xffffffff


	//   ....[104]....
        /*01dc*/ 	.word	0xffffffff


	//   ....[105]....
        /*01e0*/ 	.word	0xffffffff


	//   ....[106]....
        /*01e4*/ 	.word	0xffffffff


	//   ....[107]....
        /*01e8*/ 	.word	0xffffffff


	//   ....[108]....
        /*01ec*/ 	.word	0xffffffff


	//   ....[109]....
        /*01f0*/ 	.word	0xffffffff


	//   ....[110]....
        /*01f4*/ 	.word	0xffffffff


	//   ....[111]....
        /*01f8*/ 	.word	0xffffffff


	//   ....[112]....
        /*01fc*/ 	.word	0xffffffff


	//   ....[113]....
        /*0200*/ 	.word	0xffffffff


	//   ....[114]....
        /*0204*/ 	.word	0xffffffff


	//   ....[115]....
        /*0208*/ 	.word	0xffffffff


	//   ....[116]....
        /*020c*/ 	.word	0xffffffff


	//   ....[117]....
        /*0210*/ 	.word	0xffffffff


	//   ....[118]....
        /*0214*/ 	.word	0xffffffff


	//   ....[119]....
        /*0218*/ 	.word	0xffffffff


	//   ....[120]....
        /*021c*/ 	.word	0xffffffff


	//   ....[121]....
        /*0220*/ 	.word	0xffffffff


	//   ....[122]....
        /*0224*/ 	.word	0xffffffff


	//   ....[123]....
        /*0228*/ 	.word	0xffffffff


	//   ....[124]....
        /*022c*/ 	.word	0xffffffff


	//   ....[125]....
        /*0230*/ 	.word	0xffffffff


	//   ....[126]....
        /*0234*/ 	.word	0xffffffff


	//   ....[127]....
        /*0238*/ 	.word	0xffffffff


	//   ....[128]....
        /*023c*/ 	.word	0xffffffff


	//   ....[129]....
        /*0240*/ 	.word	0xffffffff


	//   ....[130]....
        /*0244*/ 	.word	0xffffffff


	//   ....[131]....
        /*0248*/ 	.word	0xffffffff


	//   ....[132]....
        /*024c*/ 	.word	0xffffffff


	//   ....[133]....
        /*0250*/ 	.word	0xffffffff


	//   ....[134]....
        /*0254*/ 	.word	0xffffffff


	//   ....[135]....
        /*0258*/ 	.word	0xffffffff


	//   ....[136]....
        /*025c*/ 	.word	0xffffffff


	//   ....[137]....
        /*0260*/ 	.word	0xffffffff


	//   ....[138]....
        /*0264*/ 	.word	0xffffffff


	//   ....[139]....
        /*0268*/ 	.word	0xffffffff


	//   ....[140]....
        /*026c*/ 	.word	0xffffffff


	//   ....[141]....
        /*0270*/ 	.word	0xffffffff


	//   ....[142]....
        /*0274*/ 	.word	0xffffffff


	//   ....[143]....
        /*0278*/ 	.word	0xffffffff


	//   ....[144]....
        /*027c*/ 	.word	0xffffffff


	//   ....[145]....
        /*0280*/ 	.word	0xffffffff


	//   ....[146]....
        /*0284*/ 	.word	0xffffffff


	//   ....[147]....
        /*0288*/ 	.word	0xffffffff


	//   ....[148]....
        /*028c*/ 	.word	0xffffffff


	//   ....[149]....
        /*0290*/ 	.word	0xffffffff


	//   ....[150]....
        /*0294*/ 	.word	0xffffffff


	//   ....[151]....
        /*0298*/ 	.word	0xffffffff


	//   ....[152]....
        /*029c*/ 	.word	0xffffffff


	//   ....[153]....
        /*02a0*/ 	.word	0xffffffff


	//   ....[154]....
        /*02a4*/ 	.word	0xffffffff


	//   ....[155]....
        /*02a8*/ 	.word	0xffffffff


	//   ....[156]....
        /*02ac*/ 	.word	0xffffffff


	//   ....[157]....
        /*02b0*/ 	.word	0xffffffff


	//   ....[158]....
        /*02b4*/ 	.word	0xffffffff


	//----- nvinfo : EIATTR_COOP_GROUP_INSTR_OFFSETS
	.align		4
.L_1379:
        /*02b8*/ 	.byte	0x04, 0x28
        /*02ba*/ 	.short	(.L_1381 - .L_1380)


	//   ....[0]....
.L_1380:
        /*02bc*/ 	.word	0x00000fa0


	//   ....[1]....
        /*02c0*/ 	.word	0x000014c0


	//   ....[2]....
        /*02c4*/ 	.word	0x00001930


	//   ....[3]....
        /*02c8*/ 	.word	0x00003ea0


	//   ....[4]....
        /*02cc*/ 	.word	0x00003ec0


	//   ....[5]....
        /*02d0*/ 	.word	0x00003ef0


	//   ....[6]....
        /*02d4*/ 	.word	0x00003f00


	//   ....[7]....
        /*02d8*/ 	.word	0x00003fb0


	//   ....[8]....
        /*02dc*/ 	.word	0x00003fd0


	//   ....[9]....
        /*02e0*/ 	.word	0x00003fe0


	//   ....[10]....
        /*02e4*/ 	.word	0x00003ff0


	//   ....[11]....
        /*02e8*/ 	.word	0x000040b0


	//   ....[12]....
        /*02ec*/ 	.word	0x000040d0


	//   ....[13]....
        /*02f0*/ 	.word	0x000040e0


	//   ....[14]....
        /*02f4*/ 	.word	0x000040f0


	//   ....[15]....
        /*02f8*/ 	.word	0x000041b0


	//   ....[16]....
        /*02fc*/ 	.word	0x000041d0


	//   ....[17]....
        /*0300*/ 	.word	0x000041e0


	//   ....[18]....
        /*0304*/ 	.word	0x000041f0


	//   ....[19]....
        /*0308*/ 	.word	0x000042b0


	//   ....[20]....
        /*030c*/ 	.word	0x000042c0


	//   ....[21]....
        /*0310*/ 	.word	0x000042e0


	//   ....[22]....
        /*0314*/ 	.word	0x000042f0


	//   ....[23]....
        /*0318*/ 	.word	0x00004440


	//   ....[24]....
        /*031c*/ 	.word	0x000044b0


	//   ....[25]....
        /*0320*/ 	.word	0x00004520


	//   ....[26]....
        /*0324*/ 	.word	0x00004590


	//   ....[27]....
        /*0328*/ 	.word	0x000045b0


	//   ....[28]....
        /*032c*/ 	.word	0x000045c0


	//   ....[29]....
        /*0330*/ 	.word	0x000045d0


	//   ....[30]....
        /*0334*/ 	.word	0x000045e0


	//   ....[31]....
        /*0338*/ 	.word	0x000045f0


	//   ....[32]....
        /*033c*/ 	.word	0x00004600


	//   ....[33]....
        /*0340*/ 	.word	0x00004610


	//   ....[34]....
        /*0344*/ 	.word	0x00004620


	//   ....[35]....
        /*0348*/ 	.word	0x00005c10


	//   ....[36]....
        /*034c*/ 	.word	0x00005c30


	//   ....[37]....
        /*0350*/ 	.word	0x00005c40


	//   ....[38]....
        /*0354*/ 	.word	0x00005c50


	//   ....[39]....
        /*0358*/ 	.word	0x00005d70


	//   ....[40]....
        /*035c*/ 	.word	0x00005d80


	//   ....[41]....
        /*0360*/ 	.word	0x00005d90


	//   ....[42]....
        /*0364*/ 	.word	0x00005da0


	//   ....[43]....
        /*0368*/ 	.word	0x00005ec0


	//   ....[44]....
        /*036c*/ 	.word	0x00005ee0


	//   ....[45]....
        /*0370*/ 	.word	0x00005ef0


	//   ....[46]....
        /*0374*/ 	.word	0x00005f00


	//   ....[47]....
        /*0378*/ 	.word	0x00006020


	//   ....[48]....
        /*037c*/ 	.word	0x00006030


	//   ....[49]....
        /*0380*/ 	.word	0x00006040


	//   ....[50]....
        /*0384*/ 	.word	0x00006050


	//   ....[51]....
        /*0388*/ 	.word	0x00006170


	//   ....[52]....
        /*038c*/ 	.word	0x00006190


	//   ....[53]....
        /*0390*/ 	.word	0x000061a0


	//   ....[54]....
        /*0394*/ 	.word	0x000061b0


	//   ....[55]....
        /*0398*/ 	.word	0x000062b0


	//   ....[56]....
        /*039c*/ 	.word	0x000062c0


	//   ....[57]....
        /*03a0*/ 	.word	0x000062d0


	//   ....[58]....
        /*03a4*/ 	.word	0x000062e0


	//   ....[59]....
        /*03a8*/ 	.word	0x000062f0


	//   ....[60]....
        /*03ac*/ 	.word	0x00006300


	//   ....[61]....
        /*03b0*/ 	.word	0x00006310


	//   ....[62]....
        /*03b4*/ 	.word	0x00006340


	//   ....[63]....
        /*03b8*/ 	.word	0x00006370


	//   ....[64]....
        /*03bc*/ 	.word	0x000063a0


	//   ....[65]....
        /*03c0*/ 	.word	0x000063c0


	//   ....[66]....
        /*03c4*/ 	.word	0x000063d0


	//   ....[67]....
        /*03c8*/ 	.word	0x00007af0


	//   ....[68]....
        /*03cc*/ 	.word	0x00007b30


	//   ....[69]....
        /*03d0*/ 	.word	0x00007b60


	//   ....[70]....
        /*03d4*/ 	.word	0x00007b90


	//   ....[71]....
        /*03d8*/ 	.word	0x00007c70


	//   ....[72]....
        /*03dc*/ 	.word	0x00007cc0


	//   ....[73]....
        /*03e0*/ 	.word	0x00007cf0


	//   ....[74]....
        /*03e4*/ 	.word	0x00007d20


	//   ....[75]....
        /*03e8*/ 	.word	0x00007db0


	//   ....[76]....
        /*03ec*/ 	.word	0x00007e10


	//   ....[77]....
        /*03f0*/ 	.word	0x00007e70


	//   ....[78]....
        /*03f4*/ 	.word	0x00007ea0


	//   ....[79]....
        /*03f8*/ 	.word	0x00007f60


	//   ....[80]....
        /*03fc*/ 	.word	0x00007fb0


	//   ....[81]....
        /*0400*/ 	.word	0x00008000


	//   ....[82]....
        /*0404*/ 	.word	0x00008040


	//   ....[83]....
        /*0408*/ 	.word	0x000080f0


	//   ....[84]....
        /*040c*/ 	.word	0x00008140


	//   ....[85]....
        /*0410*/ 	.word	0x000081b0


	//   ....[86]....
        /*0414*/ 	.word	0x000081e0


	//   ....[87]....
        /*0418*/ 	.word	0x00008a90


	//   ....[88]....
        /*041c*/ 	.word	0x00009650


	//   ....[89]....
        /*0420*/ 	.word	0x00009c40


	//   ....[90]....
        /*0424*/ 	.word	0x00009ca0


	//   ....[91]....
        /*0428*/ 	.word	0x00009cf0


	//   ....[92]....
        /*042c*/ 	.word	0x00009d10


	//   ....[93]....
        /*0430*/ 	.word	0x00009d30


	//   ....[94]....
        /*0434*/ 	.word	0x00009e30


	//   ....[95]....
        /*0438*/ 	.word	0x00009e80


	//   ....[96]....
        /*043c*/ 	.word	0x00009ed0


	//   ....[97]....
        /*0440*/ 	.word	0x00009ef0


	//   ....[98]....
        /*0444*/ 	.word	0x00009f10


	//   ....[99]....
        /*0448*/ 	.word	0x0000a5c0


	//   ....[100]....
        /*044c*/ 	.word	0x0000a640


	//   ....[101]....
        /*0450*/ 	.word	0x0000a6b0


	//   ....[102]....
        /*0454*/ 	.word	0x0000a720


	//   ....[103]....
        /*0458*/ 	.word	0x0000a870


	//   ....[104]....
        /*045c*/ 	.word	0x0000a8e0


	//   ....[105]....
        /*0460*/ 	.word	0x0000a950


	//   ....[106]....
        /*0464*/ 	.word	0x0000a9c0


	//   ....[107]....
        /*0468*/ 	.word	0x0000aae0


	//   ....[108]....
        /*046c*/ 	.word	0x0000ab50


	//   ....[109]....
        /*0470*/ 	.word	0x0000abc0


	//   ....[110]....
        /*0474*/ 	.word	0x0000ac30


	//   ....[111]....
        /*0478*/ 	.word	0x0000ad50


	//   ....[112]....
        /*047c*/ 	.word	0x0000adc0


	//   ....[113]....
        /*0480*/ 	.word	0x0000ae30


	//   ....[114]....
        /*0484*/ 	.word	0x0000aea0


	//   ....[115]....
        /*0488*/ 	.word	0x0000afe0


	//   ....[116]....
        /*048c*/ 	.word	0x0000b050


	//   ....[117]....
        /*0490*/ 	.word	0x0000b0c0


	//   ....[118]....
        /*0494*/ 	.word	0x0000b130


	//   ....[119]....
        /*0498*/ 	.word	0x0000b1a0


	//   ....[120]....
        /*049c*/ 	.word	0x0000b210


	//   ....[121]....
        /*04a0*/ 	.word	0x0000b280


	//   ....[122]....
        /*04a4*/ 	.word	0x0000b2f0


	//   ....[123]....
        /*04a8*/ 	.word	0x0000b380


	//   ....[124]....
        /*04ac*/ 	.word	0x0000b3f0


	//   ....[125]....
        /*04b0*/ 	.word	0x0000b460


	//   ....[126]....
        /*04b4*/ 	.word	0x0000b4d0


	//   ....[127]....
        /*04b8*/ 	.word	0x0000b540


	//   ....[128]....
        /*04bc*/ 	.word	0x0000b5c0


	//   ....[129]....
        /*04c0*/ 	.word	0x0000b630


	//   ....[130]....
        /*04c4*/ 	.word	0x0000b6a0


	//   ....[131]....
        /*04c8*/ 	.word	0x0000b710


	//   ....[132]....
        /*04cc*/ 	.word	0x0000b780


	//   ....[133]....
        /*04d0*/ 	.word	0x0000b7f0


	//   ....[134]....
        /*04d4*/ 	.word	0x0000b860


	//   ....[135]....
        /*04d8*/ 	.word	0x0000b8d0


	//   ....[136]....
        /*04dc*/ 	.word	0x0000b950


	//   ....[137]....
        /*04e0*/ 	.word	0x0000b9c0


	//   ....[138]....
        /*04e4*/ 	.word	0x0000ba30


	//   ....[139]....
        /*04e8*/ 	.word	0x0000baa0


	//   ....[140]....
        /*04ec*/ 	.word	0x0000bb10


	//   ....[141]....
        /*04f0*/ 	.word	0x0000bb80


	//   ....[142]....
        /*04f4*/ 	.word	0x0000bbf0


	//   ....[143]....
        /*04f8*/ 	.word	0x0000bc60


	//   ....[144]....
        /*04fc*/ 	.word	0x0000bce0


	//   ....[145]....
        /*0500*/ 	.word	0x0000bd50


	//   ....[146]....
        /*0504*/ 	.word	0x0000bdc0


	//   ....[147]....
        /*0508*/ 	.word	0x0000be30


	//   ....[148]....
        /*050c*/ 	.word	0x0000bea0


	//   ....[149]....
        /*0510*/ 	.word	0x0000bf10


	//   ....[150]....
        /*0514*/ 	.word	0x0000bf80


	//   ....[151]....
        /*0518*/ 	.word	0x0000bff0


	//   ....[152]....
        /*051c*/ 	.word	0x0000c060


	//   ....[153]....
        /*0520*/ 	.word	0x0000c0d0


	//   ....[154]....
        /*0524*/ 	.word	0x0000c140


	//   ....[155]....
        /*0528*/ 	.word	0x0000c210


	//   ....[156]....
        /*052c*/ 	.word	0x0000c280


	//   ....[157]....
        /*0530*/ 	.word	0x0000c2f0


	//   ....[158]....
        /*0534*/ 	.word	0x0000c360


	//----- nvinfo : EIATTR_EXIT_INSTR_OFFSETS
	.align		4
.L_1381:
        /*0538*/ 	.byte	0x04, 0x1c
        /*053a*/ 	.short	(.L_1383 - .L_1382)


	//   ....[0]....
.L_1382:
        /*053c*/ 	.word	0x0000a020


	//   ....[1]....
        /*0540*/ 	.word	0x0000a560


	//----- nvinfo : EIATTR_MAX_THREADS
	.align		4
.L_1383:
        /*0544*/ 	.byte	0x04, 0x05
        /*0546*/ 	.short	(.L_1385 - .L_1384)
.L_1384:
        /*0548*/ 	.word	0x00000080
        /*054c*/ 	.word	0x00000001
        /*0550*/ 	.word	0x00000001


	//----- nvinfo : EIATTR_CRS_STACK_SIZE
	.align		4
.L_1385:
        /*0554*/ 	.byte	0x04, 0x1e
        /*0556*/ 	.short	(.L_1387 - .L_1386)
.L_1386:
        /*0558*/ 	.word	0x00000000
.L_1387:


//--------------------- .nv.info._Z25selective_scan_bwd_kernelI32Selective_Scan_bwd_kernel_traitsILi128ELi16ELb0ELb0ELb0ELb0ELb1EN3c104HalfENS1_7complexIfEEEEv12SSMParamsBwd --------------------------
	.section	.nv.info._Z25selective_scan_bwd_kernelI32Selective_Scan_bwd_kernel_traitsILi128ELi16ELb0ELb0ELb0ELb0ELb1EN3c104HalfENS1_7complexIfEEEEv12SSMParamsBwd,"",@"SHT_CUDA_INFO"
	.sectionflags	@""
	.align	4


	//----- nvinfo : EIATTR_CUDA_API_VERSION
	.align		4
        /*0000*/ 	.byte	0x04, 0x37
        /*0002*/ 	.short	(.L_1389 - .L_1388)
.L_1388:
        /*0004*/ 	.word	0x00000082


	//----- nvinfo : EIATTR_SW2861232_WAR
	.align		4
.L_1389:
        /*0008*/ 	.byte	0x01, 0x35
	.zero		2


	//----- nvinfo : EIATTR_PARAM_CBANK
	.align		4
        /*000c*/ 	.byte	0x04, 0x0a
        /*000e*/ 	.short	(.L_1391 - .L_1390)
	.align		4
.L_1390:
        /*0010*/ 	.word	index@(.nv.constant0._Z25selective_scan_bwd_kernelI32Selective_Scan_bwd_kernel_traitsILi128ELi16ELb0ELb0ELb0ELb0ELb1EN3c104HalfENS1_7complexIfEEEEv12SSMParamsBwd)
        /*0014*/ 	.short	0x0160
        /*0016*/ 	.short	0x01f0


	//----- nvinfo : EIATTR_CBANK_PARAM_SIZE
	.align		4
.L_1391:
        /*0018*/ 	.byte	0x03, 0x19
        /*001a*/ 	.short	0x01f0


	//----- nvinfo : EIATTR_KPARAM_INFO
	.align		4
        /*001c*/ 	.byte	0x04, 0x17
        /*001e*/ 	.short	(.L_1393 - .L_1392)
.L_1392:
        /*0020*/ 	.word	0x00000000
        /*0024*/ 	.short	0x0000
        /*0026*/ 	.short	0x0000
        /*0028*/ 	.byte	0x00, 0xf0, 0xc1, 0x07


	//----- nvinfo : EIATTR_MAXREG_COUNT
	.align		4
.L_1393:
        /*002c*/ 	.byte	0x03, 0x1b
        /*002e*/ 	.short	0x00ff


	//----- nvinfo : EIATTR_NUM_BARRIERS
	.align		4
        /*0030*/ 	.byte	0x02, 0x4c
        /*0032*/ 	.byte	0x01
	.zero		1


	//----- nvinfo : EIATTR_MERCURY_ISA_VERSION
	.align		4
        /*0034*/ 	.byte	0x03, 0x5f
        /*0036*/ 	.short	0x0000


	//----- nvinfo : EIATTR_COOP_GROUP_MASK_REGIDS
	.align		4
        /*0038*/ 	.byte	0x04, 0x29
        /*003a*/ 	.short	(.L_1395 - .L_1394)


	//   ....[0]....
.L_1394:
        /*003c*/ 	.word	0xffffffff


	//   ....[1]....
        /*0040*/ 	.word	0xffffffff


	//   ....[2]....
        /*0044*/ 	.word	0xffffffff


	//   ....[3]....
        /*0048*/ 	.word	0xffffffff


	//   ....[4]....
        /*004c*/ 	.word	0xffffffff


	//   ....[5]....
        /*0050*/ 	.word	0xffffffff


	//   ....[6]....
        /*0054*/ 	.word	0xffffffff


	//   ....[7]....
        /*0058*/ 	.word	0xffffffff


	//   ....[8]....
        /*005c*/ 	.word	0xffffffff


	//   ....[9]....
        /*0060*/ 	.word	0xffffffff


	//   ....[10]....
        /*0064*/ 	.word	0xffffffff


	//   ....[11]....
        /*0068*/ 	.word	0xffffffff


	//   ....[12]....
        /*006c*/ 	.word	0xffffffff


	//   ....[13]....
        /*0070*/ 	.word	0xffffffff


	//   ....[14]....
        /*0074*/ 	.word	0xffffffff


	//   ....[15]....
        /*0078*/ 	.word	0xffffffff


	//   ....[16]....
        /*007c*/ 	.word	0xffffffff


	//   ....[17]....
        /*0080*/ 	.word	0xffffffff


	//   ....[18]....
        /*0084*/ 	.word	0xffffffff


	//   ....[19]....
        /*0088*/ 	.word	0xffffffff


	//   ....[20]....
        /*008c*/ 	.word	0xffffffff


	//   ....[21]....
        /*0090*/ 	.word	0xffffffff


	//   ....[22]....
        /*0094*/ 	.word	0xffffffff


	//   ....[23]....
        /*0098*/ 	.word	0xffffffff


	//   ....[24]....
        /*009c*/ 	.word	0xffffffff


	//   ....[25]....
        /*00a0*/ 	.word	0xffffffff


	//   ....[26]....
        /*00a4*/ 	.word	0xffffffff


	//   ....[27]....
        /*00a8*/ 	.word	0xffffffff


	//   ....[28]....
        /*00ac*/ 	.word	0xffffffff


	//   ....[29]....
        /*00b0*/ 	.word	0xffffffff


	//   ....[30]....
        /*00b4*/ 	.word	0xffffffff


	//   ....[31]....
        /*00b8*/ 	.word	0xffffffff


	//   ....[32]....
        /*00bc*/ 	.word	0xffffffff


	//   ....[33]....
        /*00c0*/ 	.word	0xffffffff


	//   ....[34]....
        /*00c4*/ 	.word	0xffffffff


	//   ....[35]....
        /*00c8*/ 	.word	0xffffffff


	//   ....[36]....
        /*00cc*/ 	.word	0xffffffff


	//   ....[37]....
        /*00d0*/ 	.word	0xffffffff


	//   ....[38]....
        /*00d4*/ 	.word	0xffffffff


	//   ....[39]....
        /*00d8*/ 	.word	0xffffffff


	//   ....[40]....
        /*00dc*/ 	.word	0xffffffff


	//   ....[41]....
        /*00e0*/ 	.word	0xffffffff


	//   ....[42]....
        /*00e4*/ 	.word	0xffffffff


	//   ....[43]....
        /*00e8*/ 	.word	0xffffffff


	//   ....[44]....
        /*00ec*/ 	.word	0xffffffff


	//   ....[45]....
        /*00f0*/ 	.word	0xffffffff


	//   ....[46]....
        /*00f4*/ 	.word	0xffffffff


	//   ....[47]....
        /*00f8*/ 	.word	0xffffffff


	//   ....[48]....
        /*00fc*/ 	.word	0xffffffff


	//   ....[49]....
        /*0100*/ 	.word	0xffffffff


	//   ....[50]....
        /*0104*/ 	.word	0xffffffff


	//   ....[51]....
        /*0108*/ 	.word	0xffffffff


	//   ....[52]....
        /*010c*/ 	.word	0xffffffff


	//   ....[53]....
        /*0110*/ 	.word	0xffffffff


	//   ....[54]....
        /*0114*/ 	.word	0xffffffff


	//   ....[55]....
        /*0118*/ 	.word	0xffffffff


	//   ....[56]....
        /*011c*/ 	.word	0xffffffff


	//   ....[57]....
        /*0120*/ 	.word	0xffffffff


	//   ....[58]....
        /*0124*/ 	.word	0xffffffff


	//   ....[59]....
        /*0128*/ 	.word	0xffffffff


	//   ....[60]....
        /*012c*/ 	.word	0xffffffff


	//   ....[61]....
        /*0130*/ 	.word	0xffffffff


	//   ....[62]....
        /*0134*/ 	.word	0xffffffff


	//   ....[63]....
        /*0138*/ 	.word	0xffffffff


	//   ....[64]....
        /*013c*/ 	.word	0xffffffff


	//   ....[65]....
        /*0140*/ 	.word	0xffffffff


	//   ....[66]....
        /*0144*/ 	.word	0xffffffff


	//   ....[67]....
        /*0148*/ 	.word	0xffffffff


	//   ....[68]....
        /*014c*/ 	.word	0xffffffff


	//   ....[69]....
        /*0150*/ 	.word	0xffffffff


	//   ....[70]....
        /*0154*/ 	.word	0xffffffff


	//   ....[71]....
        /*0158*/ 	.word	0xffffffff


	//   ....[72]....
        /*015c*/ 	.word	0xffffffff


	//   ....[73]....
        /*0160*/ 	.word	0xffffffff


	//   ....[74]....
        /*0164*/ 	.word	0xffffffff


	//   ....[75]....
        /*0168*/ 	.word	0xffffffff


	//   ....[76]....
        /*016c*/ 	.word	0xffffffff


	//   ....[77]....
        /*0170*/ 	.word	0xffffffff


	//   ....[78]....
        /*0174*/ 	.word	0xffffffff


	//   ....[79]....
        /*0178*/ 	.word	0xffffffff


	//   ....[80]....
        /*017c*/ 	.word	0xffffffff


	//   ....[81]....
        /*0180*/ 	.word	0xffffffff


	//   ....[82]....
        /*0184*/ 	.word	0xffffffff


	//   ....[83]....
        /*0188*/ 	.word	0xffffffff


	//   ....[84]....
        /*018c*/ 	.word	0xffffffff


	//   ....[85]....
        /*0190*/ 	.word	0xffffffff


	//   ....[86]....
        /*0194*/ 	.word	0xffffffff


	//   ....[87]....
        /*0198*/ 	.word	0xffffffff


	//   ....[88]....
        /*019c*/ 	.word	0xffffffff


	//   ....[89]....
        /*01a0*/ 	.word	0xffffffff


	//   ....[90]....
        /*01a4*/ 	.word	0xffffffff


	//   ....[91]....
        /*01a8*/ 	.word	0xffffffff


	//   ....[92]....
        /*01ac*/ 	.word	0xffffffff


	//   ....[93]....
        /*01b0*/ 	.word	0xffffffff


	//   ....[94]....
        /*01b4*/ 	.word	0xffffffff


	//   ....[95]....
        /*01b8*/ 	.word	0xffffffff


	//   ....[96]....
        /*01bc*/ 	.word	0xffffffff


	//   ....[97]....
        /*01c0*/ 	.word	0xffffffff


	//   ....[98]....
        /*01c4*/ 	.word	0xffffffff


	//   ....[99]....
        /*01c8*/ 	.word	0xffffffff


	//   ....[100]....
        /*01cc*/ 	.word	0xffffffff


	//   ....[101]....
        /*01d0*/ 	.word	0xffffffff


	//   ....[102]....
        /*01d4*/ 	.word	0xffffffff


	//   ....[103]....
        /*01d8*/ 	.word	0xffffffff


	//   ....[104]....
        /*01dc*/ 	.word	0xffffffff


	//   ....[105]....
        /*01e0*/ 	.word	0xffffffff


	//   ....[106]....
        /*01e4*/ 	.word	0xffffffff


	//   ....[107]....
        /*01e8*/ 	.word	0xffffffff


	//   ....[108]....
        /*01ec*/ 	.word	0xffffffff


	//   ....[109]....
        /*01f0*/ 	.word	0xffffffff


	//   ....[110]....
        /*01f4*/ 	.word	0xffffffff


	//   ....[111]....
        /*01f8*/ 	.word	0xffffffff


	//   ....[112]....
        /*01fc*/ 	.word	0xffffffff


	//   ....[113]....
        /*0200*/ 	.word	0xffffffff


	//   ....[114]....
        /*0204*/ 	.word	0xffffffff


	//   ....[115]....
        /*0208*/ 	.word	0xffffffff


	//   ....[116]....
        /*020c*/ 	.word	0xffffffff


	//   ....[117]....
        /*0210*/ 	.word	0xffffffff


	//   ....[118]....
        /*0214*/ 	.word	0xffffffff


	//   ....[119]....
        /*0218*/ 	.word	0xffffffff


	//   ....[120]....
        /*021c*/ 	.word	0xffffffff


	//   ....[121]....
        /*0220*/ 	.word	0xffffffff


	//   ....[122]....
        /*0224*/ 	.word	0xffffffff


	//   ....[123]....
        /*0228*/ 	.word	0xffffffff


	//   ....[124]....
        /*022c*/ 	.word	0xffffffff


	//   ....[125]....
        /*0230*/ 	.word	0xffffffff


	//   ....[126]....
        /*0234*/ 	.word	0xffffffff


	//   ....[127]....
        /*0238*/ 	.word	0xffffffff


	//   ....[128]....
        /*023c*/ 	.word	0xffffffff


	//   ....[129]....
        /*0240*/ 	.word	0xffffffff


	//   ....[130]....
        /*0244*/ 	.word	0xffffffff


	//   ....[131]....
        /*0248*/ 	.word	0xffffffff


	//   ....[132]....
        /*024c*/ 	.word	0xffffffff


	//   ....[133]....
        /*0250*/ 	.word	0xffffffff


	//   ....[134]....
        /*0254*/ 	.word	0xffffffff


	//   ....[135]....
        /*0258*/ 	.word	0xffffffff


	//   ....[136]....
        /*025c*/ 	.word	0xffffffff


	//   ....[137]....
        /*0260*/ 	.word	0xffffffff


	//   ....[138]....
        /*0264*/ 	.word	0xffffffff


	//   ....[139]....
        /*0268*/ 	.word	0xffffffff


	//   ....[140]....
        /*026c*/ 	.word	0xffffffff


	//   ....[141]....
        /*0270*/ 	.word	0xffffffff


	//   ....[142]....
        /*0274*/ 	.word	0xffffffff


	//   ....[143]....
        /*0278*/ 	.word	0xffffffff


	//   ....[144]....
        /*027c*/ 	.word	0xffffffff


	//   ....[145]....
        /*0280*/ 	.word	0xffffffff


	//   ....[146]....
        /*0284*/ 	.word	0xffffffff


	//   ....[147]....
        /*0288*/ 	.word	0xffffffff


	//   ....[148]....
        /*028c*/ 	.word	0xffffffff


	//   ....[149]....
        /*0290*/ 	.word	0xffffffff


	//   ....[150]....
        /*0294*/ 	.word	0xffffffff


	//   ....[151]....
        /*0298*/ 	.word	0xffffffff


	//   ....[152]....
        /*029c*/ 	.word	0xffffffff


	//   ....[153]....
        /*02a0*/ 	.word	0xffffffff


	//   ....[154]....
        /*02a4*/ 	.word	0xffffffff


	//   ....[155]....
        /*02a8*/ 	.word	0xffffffff


	//   ....[156]....
        /*02ac*/ 	.word	0xffffffff


	//   ....[157]....
        /*02b0*/ 	.word	0xffffffff


	//   ....[158]....
        /*02b4*/ 	.word	0xffffffff


	//   ....[159]....
        /*02b8*/ 	.word	0xffffffff


	//   ....[160]....
        /*02bc*/ 	.word	0xffffffff


	//   ....[161]....
        /*02c0*/ 	.word	0xffffffff


	//   ....[162]....
        /*02c4*/ 	.word	0xffffffff


	//----- nvinfo : EIATTR_COOP_GROUP_INSTR_OFFSETS
	.align		4
.L_1395:
        /*02c8*/ 	.byte	0x04, 0x28
        /*02ca*/ 	.short	(.L_1397 - .L_1396)


	//   ....[0]....
.L_1396:
        /*02cc*/ 	.word	0x00000f40


	//   ....[1]....
        /*02d0*/ 	.word	0x00001580


	//   ....[2]....
        /*02d4*/ 	.word	0x00001ce0


	//   ....[3]....
        /*02d8*/ 	.word	0x00002210


	//   ....[4]....
        /*02dc*/ 	.word	0x000029b0


	//   ....[5]....
        /*02e0*/ 	.word	0x00003540


	//   ....[6]....
        /*02e4*/ 	.word	0x000041b0


	//   ....[7]....
        /*02e8*/ 	.word	0x000067e0


	//   ....[8]....
        /*02ec*/ 	.word	0x00006800


	//   ....[9]....
        /*02f0*/ 	.word	0x00006830


	//   ....[10]....
        /*02f4*/ 	.word	0x00006840


	//   ....[11]....
        /*02f8*/ 	.word	0x000068f0


	//   ....[12]....
        /*02fc*/ 	.word	0x00006910


	//   ....[13]....
        /*0300*/ 	.word	0x00006920


	//   ....[14]....
        /*0304*/ 	.word	0x00006930


	//   ....[15]....
        /*0308*/ 	.word	0x000069f0


	//   ....[16]....
        /*030c*/ 	.word	0x00006a10


	//   ....[17]....
        /*0310*/ 	.word	0x00006a20


	//   ....[18]....
        /*0314*/ 	.word	0x00006a30


	//   ....[19]....
        /*0318*/ 	.word	0x00006af0


	//   ....[20]....
        /*031c*/ 	.word	0x00006b10


	//   ....[21]....
        /*0320*/ 	.word	0x00006b20


	//   ....[22]....
        /*0324*/ 	.word	0x00006b30


	//   ....[23]....
        /*0328*/ 	.word	0x00006bf0


	//   ....[24]....
        /*032c*/ 	.word	0x00006c10


	//   ....[25]....
        /*0330*/ 	.word	0x00006c30


	//   ....[26]....
        /*0334*/ 	.word	0x00006c40


	//   ....[27]....
        /*0338*/ 	.word	0x00006d80


	//   ....[28]....
        /*033c*/ 	.word	0x00006df0


	//   ....[29]....
        /*0340*/ 	.word	0x00006e60


	//   ....[30]....
        /*0344*/ 	.word	0x00006ed0


	//   ....[31]....
        /*0348*/ 	.word	0x00006ef0


	//   ....[32]....
        /*034c*/ 	.word	0x00006f00


	//   ....[33]....
        /*0350*/ 	.word	0x00006f10


	//   ....[34]....
        /*0354*/ 	.word	0x00006f20


	//   ....[35]....
        /*0358*/ 	.word	0x00006f30


	//   ....[36]....
        /*035c*/ 	.word	0x00006f40


	//   ....[37]....
        /*0360*/ 	.word	0x00006f50


	//   ....[38]....
        /*0364*/ 	.word	0x00006f60


	//   ....[39]....
        /*0368*/ 	.word	0x00008540


	//   ....[40]....
        /*036c*/ 	.word	0x00008560


	//   ....[41]....
        /*0370*/ 	.word	0x00008570


	//   ....[42]....
        /*0374*/ 	.word	0x00008580


	//   ....[43]....
        /*0378*/ 	.word	0x00008690


	//   ....[44]....
        /*037c*/ 	.word	0x000086a0


	//   ....[45]....
        /*0380*/ 	.word	0x000086b0


	//   ....[46]....
        /*0384*/ 	.word	0x000086c0


	//   ....[47]....
        /*0388*/ 	.word	0x000087d0


	//   ....[48]....
        /*038c*/ 	.word	0x000087f0


	//   ....[49]....
        /*0390*/ 	.word	0x00008800


	//   ....[50]....
        /*0394*/ 	.word	0x00008810


	//   ....[51]....
        /*0398*/ 	.word	0x00008920


	//   ....[52]....
        /*039c*/ 	.word	0x00008930


	//   ....[53]....
        /*03a0*/ 	.word	0x00008940


	//   ....[54]....
        /*03a4*/ 	.word	0x00008950


	//   ....[55]....
        /*03a8*/ 	.word	0x00008a60


	//   ....[56]....
        /*03ac*/ 	.word	0x00008a80


	//   ....[57]....
        /*03b0*/ 	.word	0x00008a90


	//   ....[58]....
        /*03b4*/ 	.word	0x00008aa0


	//   ....[59]....
        /*03b8*/ 	.word	0x00008ba0


	//   ....[60]....
        /*03bc*/ 	.word	0x00008bb0


	//   ....[61]....
        /*03c0*/ 	.word	0x00008bc0


	//   ....[62]....
        /*03c4*/ 	.word	0x00008bd0


	//   ....[63]....
        /*03c8*/ 	.word	0x00008be0


	//   ....[64]....
        /*03cc*/ 	.word	0x00008bf0


	//   ....[65]....
        /*03d0*/ 	.word	0x00008c00


	//   ....[66]....
        /*03d4*/ 	.word	0x00008c30


	//   ....[67]....
        /*03d8*/ 	.word	0x00008c60


	//   ....[68]....
        /*03dc*/ 	.word	0x00008c90


	//   ....[69]....
        /*03e0*/ 	.word	0x00008ca0


	//   ....[70]....
        /*03e4*/ 	.word	0x00008cb0


	//   ....[71]....
        /*03e8*/ 	.word	0x0000a3a0


	//   ....[72]....
        /*03ec*/ 	.word	0x0000a410


	//   ....[73]....
        /*03f0*/ 	.word	0x0000a480


	//   ....[74]....
        /*03f4*/ 	.word	0x0000a4b0


	//   ....[75]....
        /*03f8*/ 	.word	0x0000a590


	//   ....[76]....
        /*03fc*/ 	.word	0x0000a5c0


	//   ....[77]....
        /*0400*/ 	.word	0x0000a5f0


	//   ....[78]....
        /*0404*/ 	.word	0x0000a620


	//   ....[79]....
        /*0408*/ 	.word	0x0000a6c0


	//   ....[80]....
        /*040c*/ 	.word	0x0000a6f0


	//   ....[81]....
        /*0410*/ 	.word	0x0000a720


	//   ....[82]....
        /*0414*/ 	.word	0x0000a760


	//   ....[83]....
        /*0418*/ 	.word	0x0000a830


	//   ....[84]....
        /*041c*/ 	.word	0x0000a8c0


	//   ....[85]....
        /*0420*/ 	.word	0x0000a8f0


	//   ....[86]....
        /*0424*/ 	.word	0x0000a920


	//   ....[87]....
        /*0428*/ 	.word	0x0000aa00


	//   ....[88]....
        /*042c*/ 	.word	0x0000aab0


	//   ....[89]....
        /*0430*/ 	.word	0x0000aae0


	//   ....[90]....
        /*0434*/ 	.word	0x0000ab10


	//   ....[91]....
        /*0438*/ 	.word	0x0000b3a0


	//   ....[92]....
        /*043c*/ 	.word	0x0000bf50


	//   ....[93]....
        /*0440*/ 	.word	0x0000c520


	//   ....[94]....
        /*0444*/ 	.word	0x0000c580


	//   ....[95]....
        /*0448*/ 	.word	0x0000c5d0


	//   ....[96]....
        /*044c*/ 	.word	0x0000c5f0


	//   ....[97]....
        /*0450*/ 	.word	0x0000c610


	//   ....[98]....
        /*0454*/ 	.word	0x0000c710


	//   ....[99]....
        /*0458*/ 	.word	0x0000c760


	//   ....[100]....
        /*045c*/ 	.word	0x0000c7b0


	//   ....[101]....
        /*0460*/ 	.word	0x0000c7d0


	//   ....[102]....
        /*0464*/ 	.word	0x0000c7f0


	//   ....[103]....
        /*0468*/ 	.word	0x0000cea0


	//   ....[104]....
        /*046c*/ 	.word	0x0000cf20


	//   ....[105]....
        /*0470*/ 	.word	0x0000cf90


	//   ....[106]....
        /*0474*/ 	.word	0x0000d000


	//   ....[107]....
        /*0478*/ 	.word	0x0000d150


	//   ....[108]....
        /*047c*/ 	.word	0x0000d1c0


	//   ....[109]....
        /*0480*/ 	.word	0x0000d230


	//   ....[110]....
        /*0484*/ 	.word	0x0000d2a0


	//   ....[111]....
        /*0488*/ 	.word	0x0000d3c0


	//   ....[112]....
        /*048c*/ 	.word	0x0000d430


	//   ....[113]....
        /*0490*/ 	.word	0x0000d4a0


	//   ....[114]....
        /*0494*/ 	.word	0x0000d510


	//   ....[115]....
        /*0498*/ 	.word	0x0000d630


	//   ....[116]....
        /*049c*/ 	.word	0x0000d6a0


	//   ....[117]....
        /*04a0*/ 	.word	0x0000d710


	//   ....[118]....
        /*04a4*/ 	.word	0x0000d780


	//   ....[119]....
        /*04a8*/ 	.word	0x0000d8e0


	//   ....[120]....
        /*04ac*/ 	.word	0x0000d950


	//   ....[121]....
        /*04b0*/ 	.word	0x0000d9c0


	//   ....[122]....
        /*04b4*/ 	.word	0x0000da30


	//   ....[123]....
        /*04b8*/ 	.word	0x0000da90


	//   ....[124]....
        /*04bc*/ 	.word	0x0000db00


	//   ....[125]....
        /*04c0*/ 	.word	0x0000db70


	//   ....[126]....
        /*04c4*/ 	.word	0x0000dbe0


	//   ....[127]....
        /*04c8*/ 	.word	0x0000dc60


	//   ....[128]....
        /*04cc*/ 	.word	0x0000dcd0


	//   ....[129]....
        /*04d0*/ 	.word	0x0000dd40


	//   ....[130]....
        /*04d4*/ 	.word	0x0000ddb0


	//   ....[131]....
        /*04d8*/ 	.word	0x0000de20


	//   ....[132]....
        /*04dc*/ 	.word	0x0000dea0


	//   ....[133]....
        /*04e0*/ 	.word	0x0000df10


	//   ....[134]....
        /*04e4*/ 	.word	0x0000df80


	//   ....[135]....
        /*04e8*/ 	.word	0x0000dff0


	//   ....[136]....
        /*04ec*/ 	.word	0x0000e060


	//   ....[137]....
        /*04f0*/ 	.word	0x0000e0d0


	//   ....[138]....
        /*04f4*/ 	.word	0x0000e140


	//   ....[139]....
        /*04f8*/ 	.word	0x0000e1b0


	//   ....[140]....
        /*04fc*/ 	.word	0x0000e230


	//   ....[141]....
        /*0500*/ 	.word	0x0000e2a0


	//   ....[142]....
        /*0504*/ 	.word	0x0000e310


	//   ....[143]....
        /*0508*/ 	.word	0x0000e380


	//   ....[144]....
        /*050c*/ 	.word	0x0000e3f0


	//   ....[145]....
        /*0510*/ 	.word	0x0000e460


	//   ....[146]....
        /*0514*/ 	.word	0x0000e4d0


	//   ....[147]....
        /*0518*/ 	.word	0x0000e540


	//   ....[148]....
        /*051c*/ 	.word	0x0000e5c0


	//   ....[149]....
        /*0520*/ 	.word	0x0000e630


	//   ....[150]....
        /*0524*/ 	.word	0x0000e6a0


	//   ....[151]....
        /*0528*/ 	.word	0x0000e710


	//   ....[152]....
        /*052c*/ 	.word	0x0000e780


	//   ....[153]....
        /*0530*/ 	.word	0x0000e7f0


	//   ....[154]....
        /*0534*/ 	.word	0x0000e860


	//   ....[155]....
        /*0538*/ 	.word	0x0000e8d0


	//   ....[156]....
        /*053c*/ 	.word	0x0000e940


	//   ....[157]....
        /*0540*/ 	.word	0x0000e9b0


	//   ....[158]....
        /*0544*/ 	.word	0x0000ea20


	//   ....[159]....
        /*0548*/ 	.word	0x0000eaf0


	//   ....[160]....
        /*054c*/ 	.word	0x0000eb60


	//   ....[161]....
        /*0550*/ 	.word	0x0000ebd0


	//   ....[162]....
        /*0554*/ 	.word	0x0000ec40


	//----- nvinfo : EIATTR_EXIT_INSTR_OFFSETS
	.align		4
.L_1397:
        /*0558*/ 	.byte	0x04, 0x1c
        /*055a*/ 	.short	(.L_1399 - .L_1398)


	//   ....[0]....
.L_1398:
        /*055c*/ 	.word	0x0000c900


	//   ....[1]....
        /*0560*/ 	.word	0x0000ce40


	//----- nvinfo : EIATTR_MAX_THREADS
	.align		4
.L_1399:
        /*0564*/ 	.byte	0x04, 0x05
        /*0566*/ 	.short	(.L_1401 - .L_1400)
.L_1400:
        /*0568*/ 	.word	0x00000080
        /*056c*/ 	.word	0x00000001
        /*0570*/ 	.word	0x00000001


	//----- nvinfo : EIATTR_CRS_STACK_SIZE
	.align		4
.L_1401:
        /*0574*/ 	.byte	0x04, 0x1e
        /*0576*/ 	.short	(.L_1403 - .L_1402)
.L_1402:
        /*0578*/ 	.word	0x00000000
.L_1403:


//--------------------- .nv.info._Z25selective_scan_bwd_kernelI32Selective_Scan_bwd_kernel_traitsILi128ELi16ELb0ELb0ELb0ELb1ELb0EN3c104HalfENS1_7complexIfEEEEv12SSMParamsBwd --------------------------
	.section	.nv.info._Z25selective_scan_bwd_kernelI32Selective_Scan_bwd_kernel_traitsILi128ELi16ELb0ELb0ELb0ELb1ELb0EN3c104HalfENS1_7complexIfEEEEv12SSMParamsBwd,"",@"SHT_CUDA_INFO"
	.sectionflags	@""
	.align	4


	//----- nvinfo : EIATTR_CUDA_API_VERSION
	.align		4
        /*0000*/ 	.byte	0x04, 0x37
        /*0002*/ 	.short	(.L_1405 - .L_1404)
.L_1404:
        /*0004*/ 	.word	0x00000082


	//----- nvinfo : EIATTR_SW2861232_WAR
	.align		4
.L_1405:
        /*0008*/ 	.byte	0x01, 0x35
	.zero		2


	//----- nvinfo : EIATTR_PARAM_CBANK
	.align		4
        /*000c*/ 	.byte	0x04, 0x0a
        /*000e*/ 	.short	(.L_1407 - .L_1406)
	.align		4
.L_1406:
        /*0010*/ 	.word	index@(.nv.constant0._Z25selective_scan_bwd_kernelI32Selective_Scan_bwd_kernel_traitsILi128ELi16ELb0ELb0ELb0ELb1ELb0EN3c104HalfENS1_7complexIfEEEEv12SSMParamsBwd)
        /*0014*/ 	.short	0x0160
        /*0016*/ 	.short	0x01f0


	//----- nvinfo : EIATTR_CBANK_PARAM_SIZE
	.align		4
.L_1407:
        /*0018*/ 	.byte	0x03, 0x19
        /*001a*/ 	.short	0x01f0


	//----- nvinfo : EIATTR_KPARAM_INFO
	.align		4
        /*001c*/ 	.byte	0x04, 0x17
        /*001e*/ 	.short	(.L_1409 - .L_1408)
.L_1408:
        /*0020*/ 	.word	0x00000000
        /*0024*/ 	.short	0x0000
        /*0026*/ 	.short	0x0000
        /*0028*/ 	.byte	0x00, 0xf0, 0xc1, 0x07


	//----- nvinfo : EIATTR_MAXREG_COUNT
	.align		4
.L_1409:
        /*002c*/ 	.byte	0x03, 0x1b
        /*002e*/ 	.short	0x00ff


	//----- nvinfo : EIATTR_NUM_BARRIERS
	.align		4
        /*0030*/ 	.byte	0x02, 0x4c
        /*0032*/ 	.byte	0x01
	.zero		1


	//----- nvinfo : EIATTR_MERCURY_ISA_VERSION
	.align		4
        /*0034*/ 	.byte	0x03, 0x5f
        /*0036*/ 	.short	0x0000


	//----- nvinfo : EIATTR_COOP_GROUP_MASK_REGIDS
	.align		4
        /*0038*/ 	.byte	0x04, 0x29
        /*003a*/ 	.short	(.L_1411 - .L_1410)


	//   ....[0]....
.L_1410:
        /*003c*/ 	.word	0xffffffff


	//   ....[1]....
        /*0040*/ 	.word	0xffffffff


	//   ....[2]....
        /*0044*/ 	.word	0xffffffff


	//   ....[3]....
        /*0048*/ 	.word	0xffffffff


	//   ....[4]....
        /*004c*/ 	.word	0xffffffff


	//   ....[5]....
        /*0050*/ 	.word	0xffffffff


	//   ....[6]....
        /*0054*/ 	.word	0xffffffff


	//   ....[7]....
        /*0058*/ 	.word	0xffffffff


	//   ....[8]....
        /*005c*/ 	.word	0xffffffff


	//   ....[9]....
        /*0060*/ 	.word	0xffffffff


	//   ....[10]....
        /*0064*/ 	.word	0xffffffff


	//   ....[11]....
        /*0068*/ 	.word	0xffffffff


	//   ....[12]....
        /*006c*/ 	.word	0xffffffff


	//   ....[13]....
        /*0070*/ 	.word	0xffffffff


	//   ....[14]....
        /*0074*/ 	.word	0xffffffff


	//   ....[15]....
        /*0078*/ 	.word	0xffffffff


	//   ....[16]....
        /*007c*/ 	.word	0xffffffff


	//   ....[17]....
        /*0080*/ 	.word	0xffffffff


	//   ....[18]....
        /*0084*/ 	.word	0xffffffff


	//   ....[19]....
        /*0088*/ 	.word	0xffffffff


	//   ....[20]....
        /*008c*/ 	.word	0xffffffff


	//   ....[21]....
        /*0090*/ 	.word	0xffffffff


	//   ....[22]....
        /*0094*/ 	.word	0xffffffff


	//   ....[23]....
        /*0098*/ 	.word	0xffffffff


	//   ....[24]....
        /*009c*/ 	.word	0xffffffff


	//   ....[25]....
        /*00a0*/ 	.word	0xffffffff


	//   ....[26]....
        /*00a4*/ 	.word	0xffffffff


	//   ....[27]....
        /*00a8*/ 	.word	0xffffffff


	//   ....[28]....
        /*00ac*/ 	.word	0xffffffff


	//   ....[29]....
        /*00b0*/ 	.word	0xffffffff


	//   ....[30]....
        /*00b4*/ 	.word	0xffffffff


	//   ....[31]....
        /*00b8*/ 	.word	0xffffffff


	//   ....[32]....
        /*00bc*/ 	.word	0xffffffff


	//   ....[33]....
        /*00c0*/ 	.word	0xffffffff


	//   ....[34]....
        /*00c4*/ 	.word	0xffffffff


	//   ....[35]....
        /*00c8*/ 	.word	0xffffffff


	//   ....[36]....
        /*00cc*/ 	.word	0xffffffff


	//   ....[37]....
        /*00d0*/ 	.word	0xffffffff


	//   ....[38]....
        /*00d4*/ 	.word	0xffffffff


	//   ....[39]....
        /*00d8*/ 	.word	0xffffffff


	//   ....[40]....
        /*00dc*/ 	.word	0xffffffff


	//   ....[41]....
        /*00e0*/ 	.word	0xffffffff


	//   ....[42]....
        /*00e4*/ 	.word	0xffffffff


	//   ....[43]....
        /*00e8*/ 	.word	0xffffffff


	//   ....[44]....
        /*00ec*/ 	.word	0xffffffff


	//   ....[45]....
        /*00f0*/ 	.word	0xffffffff


	//   ....[46]....
        /*00f4*/ 	.word	0xffffffff


	//   ....[47]....
        /*00f8*/ 	.word	0xffffffff


	//   ....[48]....
        /*00fc*/ 	.word	0xffffffff


	//   ....[49]....
        /*0100*/ 	.word	0xffffffff


	//   ....[50]....
        /*0104*/ 	.word	0xffffffff


	//   ....[51]....
        /*0108*/ 	.word	0xffffffff


	//   ....[52]....
        /*010c*/ 	.word	0xffffffff


	//   ....[53]....
        /*0110*/ 	.word	0xffffffff


	//   ....[54]....
        /*0114*/ 	.word	0xffffffff


	//   ....[55]....
        /*0118*/ 	.word	0xffffffff


	//   ....[56]....
        /*011c*/ 	.word	0xffffffff


	//   ....[57]....
        /*0120*/ 	.word	0xffffffff


	//   ....[58]....
        /*0124*/ 	.word	0xffffffff


	//   ....[59]....
        /*0128*/ 	.word	0xffffffff


	//   ....[60]....
        /*012c*/ 	.word	0xffffffff


	//   ....[61]....
        /*0130*/ 	.word	0xffffffff


	//   ....[62]....
        /*0134*/ 	.word	0xffffffff


	//   ....[63]....
        /*0138*/ 	.word	0xffffffff


	//   ....[64]....
        /*013c*/ 	.word	0xffffffff


	//   ....[65]....
        /*0140*/ 	.word	0xffffffff


	//   ....[66]....
        /*0144*/ 	.word	0xffffffff


	//   ....[67]....
        /*0148*/ 	.word	0xffffffff


	//   ....[68]....
        /*014c*/ 	.word	0xffffffff


	//   ....[69]....
        /*0150*/ 	.word	0xffffffff


	//   ....[70]....
        /*0154*/ 	.word	0xffffffff


	//   ....[71]....
        /*0158*/ 	.word	0xffffffff


	//   ....[72]....
        /*015c*/ 	.word	0xffffffff


	//   ....[73]....
        /*0160*/ 	.word	0xffffffff


	//   ....[74]....
        /*0164*/ 	.word	0xffffffff


	//   ....[75]....
        /*0168*/ 	.word	0xffffffff


	//   ....[76]....
        /*016c*/ 	.word	0xffffffff


	//   ....[77]....
        /*0170*/ 	.word	0xffffffff


	//   ....[78]....
        /*0174*/ 	.word	0xffffffff


	//   ....[79]....
        /*0178*/ 	.word	0xffffffff


	//   ....[80]....
        /*017c*/ 	.word	0xffffffff


	//   ....[81]....
        /*0180*/ 	.word	0xffffffff


	//   ....[82]....
        /*0184*/ 	.word	0xffffffff


	//   ....[83]....
        /*0188*/ 	.word	0xffffffff


	//   ....[84]....
        /*018c*/ 	.word	0xffffffff


	//   ....[85]....
        /*0190*/ 	.word	0xffffffff


	//   ....[86]....
        /*0194*/ 	.word	0xffffffff


	//   ....[87]....
        /*0198*/ 	.word	0xffffffff


	//   ....[88]....
        /*019c*/ 	.word	0xffffffff


	//   ....[89]....
        /*01a0*/ 	.word	0xffffffff


	//   ....[90]....
        /*01a4*/ 	.word	0xffffffff


	//   ....[91]....
        /*01a8*/ 	.word	0xffffffff


	//   ....[92]....
        /*01ac*/ 	.word	0xffffffff


	//   ....[93]....
        /*01b0*/ 	.word	0xffffffff


	//   ....[94]....
        /*01b4*/ 	.word	0xffffffff


	//   ....[95]....
        /*01b8*/ 	.word	0xffffffff


	//   ....[96]....
        /*01bc*/ 	.word	0xffffffff


	//   ....[97]....
        /*01c0*/ 	.word	0xffffffff


	//   ....[98]....
        /*01c4*/ 	.word	0xffffffff


	//   ....[99]....
        /*01c8*/ 	.word	0xffffffff


	//   ....[100]....
        /*01cc*/ 	.word	0xffffffff


	//   ....[101]....
        /*01d0*/ 	.word	0xffffffff


	//   ....[102]....
        /*01d4*/ 	.word	0xffffffff


	//   ....[103]....
        /*01d8*/ 	.word	0xffffffff


	//   ....[104]....
        /*01dc*/ 	.word	0xffffffff


	//   ....[105]....
        /*01e0*/ 	.word	0xffffffff


	//   ....[106]....
        /*01e4*/ 	.word	0xffffffff


	//   ....[107]....
        /*01e8*/ 	.word	0xffffffff


	//   ....[108]....
        /*01ec*/ 	.word	0xffffffff


	//   ....[109]....
        /*01f0*/ 	.word	0xffffffff


	//   ....[110]....
        /*01f4*/ 	.word	0xffffffff


	//   ....[111]....
        /*01f8*/ 	.word	0xffffffff


	//   ....[112]....
        /*01fc*/ 	.word	0xffffffff


	//   ....[113]....
        /*0200*/ 	.word	0xffffffff


	//   ....[114]....
        /*0204*/ 	.word	0xffffffff


	//   ....[115]....
        /*0208*/ 	.word	0xffffffff


	//   ....[116]....
        /*020c*/ 	.word	0xffffffff


	//   ....[117]....
        /*0210*/ 	.word	0xffffffff


	//   ....[118]....
        /*0214*/ 	.word	0xffffffff


	//   ....[119]....
        /*0218*/ 	.word	0xffffffff


	//   ....[120]....
        /*021c*/ 	.word	0xffffffff


	//   ....[121]....
        /*0220*/ 	.word	0xffffffff


	//   ....[122]....
        /*0224*/ 	.word	0xffffffff


	//   ....[123]....
        /*0228*/ 	.word	0xffffffff


	//   ....[124]....
        /*022c*/ 	.word	0xffffffff


	//   ....[125]....
        /*0230*/ 	.word	0xffffffff


	//   ....[126]....
        /*0234*/ 	.word	0xffffffff


	//   ....[127]....
        /*0238*/ 	.word	0xffffffff


	//   ....[128]....
        /*023c*/ 	.word	0xffffffff


	//   ....[129]....
        /*0240*/ 	.word	0xffffffff


	//   ....[130]....
        /*0244*/ 	.word	0xffffffff


	//   ....[131]....
        /*0248*/ 	.word	0xffffffff


	//   ....[132]....
        /*024c*/ 	.word	0xffffffff


	//   ....[133]....
        /*0250*/ 	.word	0xffffffff


	//   ....[134]....
        /*0254*/ 	.word	0xffffffff


	//   ....[135]....
        /*0258*/ 	.word	0xffffffff


	//   ....[136]....
        /*025c*/ 	.word	0xffffffff


	//   ....[137]....
        /*0260*/ 	.word	0xffffffff


	//   ....[138]....
        /*0264*/ 	.word	0xffffffff


	//   ....[139]....
        /*0268*/ 	.word	0xffffffff


	//   ....[140]....
        /*026c*/ 	.word	0xffffffff


	//   ....[141]....
        /*0270*/ 	.word	0xffffffff


	//   ....[142]....
        /*0274*/ 	.word	0xffffffff


	//   ....[143]....
        /*0278*/ 	.word	0xffffffff


	//   ....[144]....
        /*027c*/ 	.word	0xffffffff


	//   ....[145]....
        /*0280*/ 	.word	0xffffffff


	//   ....[146]....
        /*0284*/ 	.word	0xffffffff


	//   ....[147]....
        /*0288*/ 	.word	0xffffffff


	//   ....[148]....
        /*028c*/ 	.word	0xffffffff


	//   ....[149]....
        /*0290*/ 	.word	0xffffffff


	//   ....[150]....
        /*0294*/ 	.word	0xffffffff


	//   ....[151]....
        /*0298*/ 	.word	0xffffffff


	//   ....[152]....
        /*029c*/ 	.word	0xffffffff


	//   ....[153]....
        /*02a0*/ 	.word	0xffffffff


	//   ....[154]....
        /*02a4*/ 	.word	0xffffffff


	//   ....[155]....
        /*02a8*/ 	.word	0xffffffff


	//   ....[156]....
        /*02ac*/ 	.word	0xffffffff


	//   ....[157]....
        /*02b0*/ 	.word	0xffffffff


	//   ....[158]....
        /*02b4*/ 	.word	0xffffffff


	//   ....[159]....
        /*02b8*/ 	.word	0xffffffff


	//----- nvinfo : EIATTR_COOP_GROUP_INSTR_OFFSETS
	.align		4
.L_1411:
        /*02bc*/ 	.byte	0x04, 0x28
        /*02be*/ 	.short	(.L_1413 - .L_1412)


	//   ....[0]....
.L_1412:
        /*02c0*/ 	.word	0x00000fd0


	//   ....[1]....
        /*02c4*/ 	.word	0x000015b0


	//   ....[2]....
        /*02c8*/ 	.word	0x00001ae0


	//   ....[3]....
        /*02cc*/ 	.word	0x00006390


	//   ....[4]....
        /*02d0*/ 	.word	0x000063b0


	//   ....[5]....
        /*02d4*/ 	.word	0x000063e0


	//   ....[6]....
        /*02d8*/ 	.word	0x000063f0


	//   ....[7]....
        /*02dc*/ 	.word	0x000064a0


	//   ....[8]....
        /*02e0*/ 	.word	0x000064c0


	//   ....[9]....
        /*02e4*/ 	.word	0x000064d0


	//   ....[10]....
        /*02e8*/ 	.word	0x000064e0


	//   ....[11]....
        /*02ec*/ 	.word	0x000065a0


	//   ....[12]....
        /*02f0*/ 	.word	0x000065c0


	//   ....[13]....
        /*02f4*/ 	.word	0x000065d0


	//   ....[14]....
        /*02f8*/ 	.word	0x000065e0


	//   ....[15]....
        /*02fc*/ 	.word	0x000066a0


	//   ....[16]....
        /*0300*/ 	.word	0x000066c0


	//   ....[17]....
        /*0304*/ 	.word	0x000066d0


	//   ....[18]....
        /*0308*/ 	.word	0x000066e0


	//   ....[19]....
        /*030c*/ 	.word	0x000067a0


	//   ....[20]....
        /*0310*/ 	.word	0x000067c0


	//   ....[21]....
        /*0314*/ 	.word	0x000067e0


	//   ....[22]....
        /*0318*/ 	.word	0x000067f0


	//   ....[23]....
        /*031c*/ 	.word	0x00006930


	//   ....[24]....
        /*0320*/ 	.word	0x000069a0


	//   ....[25]....
        /*0324*/ 	.word	0x00006a10


	//   ....[26]....
        /*0328*/ 	.word	0x00006a80


	//   ....[27]....
        /*032c*/ 	.word	0x00006aa0


	//   ....[28]....
        /*0330*/ 	.word	0x00006ab0


	//   ....[29]....
        /*0334*/ 	.word	0x00006ac0


	//   ....[30]....
        /*0338*/ 	.word	0x00006ad0


	//   ....[31]....
        /*033c*/ 	.word	0x00006ae0


	//   ....[32]....
        /*0340*/ 	.word	0x00006af0


	//   ....[33]....
        /*0344*/ 	.word	0x00006b00


	//   ....[34]....
        /*0348*/ 	.word	0x00006b10


	//   ....[35]....
        /*034c*/ 	.word	0x000080f0


	//   ....[36]....
        /*0350*/ 	.word	0x00008110


	//   ....[37]....
        /*0354*/ 	.word	0x00008120


	//   ....[38]....
        /*0358*/ 	.word	0x00008130


	//   ....[39]....
        /*035c*/ 	.word	0x00008240


	//   ....[40]....
        /*0360*/ 	.word	0x00008250


	//   ....[41]....
        /*0364*/ 	.word	0x00008260


	//   ....[42]....
        /*0368*/ 	.word	0x00008270


	//   ....[43]....
        /*036c*/ 	.word	0x00008380


	//   ....[44]....
        /*0370*/ 	.word	0x000083a0


	//   ....[45]....
        /*0374*/ 	.word	0x000083b0


	//   ....[46]....
        /*0378*/ 	.word	0x000083c0


	//   ....[47]....
        /*037c*/ 	.word	0x000084d0


	//   ....[48]....
        /*0380*/ 	.word	0x000084e0


	//   ....[49]....
        /*0384*/ 	.word	0x000084f0


	//   ....[50]....
        /*0388*/ 	.word	0x00008500


	//   ....[51]....
        /*038c*/ 	.word	0x00008610


	//   ....[52]....
        /*0390*/ 	.word	0x00008630


	//   ....[53]....
        /*0394*/ 	.word	0x00008640


	//   ....[54]....
        /*0398*/ 	.word	0x00008650


	//   ....[55]....
        /*039c*/ 	.word	0x00008750


	//   ....[56]....
        /*03a0*/ 	.word	0x00008760


	//   ....[57]....
        /*03a4*/ 	.word	0x00008770


	//   ....[58]....
        /*03a8*/ 	.word	0x00008780


	//   ....[59]....
        /*03ac*/ 	.word	0x00008790


	//   ....[60]....
        /*03b0*/ 	.word	0x000087a0


	//   ....[61]....
        /*03b4*/ 	.word	0x000087b0


	//   ....[62]....
        /*03b8*/ 	.word	0x000087e0


	//   ....[63]....
        /*03bc*/ 	.word	0x00008810


	//   ....[64]....
        /*03c0*/ 	.word	0x00008840


	//   ....[65]....
        /*03c4*/ 	.word	0x00008850


	//   ....[66]....
        /*03c8*/ 	.word	0x00008860


	//   ....[67]....
        /*03cc*/ 	.word	0x00009ef0


	//   ....[68]....
        /*03d0*/ 	.word	0x00009f40


	//   ....[69]....
        /*03d4*/ 	.word	0x00009fb0


	//   ....[70]....
        /*03d8*/ 	.word	0x0000a010


	//   ....[71]....
        /*03dc*/ 	.word	0x0000a0f0


	//   ....[72]....
        /*03e0*/ 	.word	0x0000a140


	//   ....[73]....
        /*03e4*/ 	.word	0x0000a1a0


	//   ....[74]....
        /*03e8*/ 	.word	0x0000a1d0


	//   ....[75]....
        /*03ec*/ 	.word	0x0000a250


	//   ....[76]....
        /*03f0*/ 	.word	0x0000a290


	//   ....[77]....
        /*03f4*/ 	.word	0x0000a300


	//   ....[78]....
        /*03f8*/ 	.word	0x0000a330


	//   ....[79]....
        /*03fc*/ 	.word	0x0000a400


	//   ....[80]....
        /*0400*/ 	.word	0x0000a460


	//   ....[81]....
        /*0404*/ 	.word	0x0000a4f0


	//   ....[82]....
        /*0408*/ 	.word	0x0000a530


	//   ....[83]....
        /*040c*/ 	.word	0x0000a620


	//   ....[84]....
        /*0410*/ 	.word	0x0000a690


	//   ....[85]....
        /*0414*/ 	.word	0x0000a700


	//   ....[86]....
        /*0418*/ 	.word	0x0000a730


	//   ....[87]....
        /*041c*/ 	.word	0x0000b1e0


	//   ....[88]....
        /*0420*/ 	.word	0x0000bcf0


	//   ....[89]....
        /*0424*/ 	.word	0x0000c850


	//   ....[90]....
        /*0428*/ 	.word	0x0000ce40


	//   ....[91]....
        /*042c*/ 	.word	0x0000cea0


	//   ....[92]....
        /*0430*/ 	.word	0x0000cef0


	//   ....[93]....
        /*0434*/ 	.word	0x0000cf10


	//   ....[94]....
        /*0438*/ 	.word	0x0000cf30


	//   ....[95]....
        /*043c*/ 	.word	0x0000d030


	//   ....[96]....
        /*0440*/ 	.word	0x0000d080


	//   ....[97]....
        /*0444*/ 	.word	0x0000d0d0


	//   ....[98]....
        /*0448*/ 	.word	0x0000d0f0


	//   ....[99]....
        /*044c*/ 	.word	0x0000d110


	//   ....[100]....
        /*0450*/ 	.word	0x0000d7c0


	//   ....[101]....
        /*0454*/ 	.word	0x0000d840


	//   ....[102]....
        /*0458*/ 	.word	0x0000d8b0


	//   ....[103]....
        /*045c*/ 	.word	0x0000d920


	//   ....[104]....
        /*0460*/ 	.word	0x0000da70


	//   ....[105]....
        /*0464*/ 	.word	0x0000dae0


	//   ....[106]....
        /*0468*/ 	.word	0x0000db50


	//   ....[107]....
        /*046c*/ 	.word	0x0000dbc0


	//   ....[108]....
        /*0470*/ 	.word	0x0000dce0


	//   ....[109]....
        /*0474*/ 	.word	0x0000dd50


	//   ....[110]....
        /*0478*/ 	.word	0x0000ddc0


	//   ....[111]....
        /*047c*/ 	.word	0x0000de30


	//   ....[112]....
        /*0480*/ 	.word	0x0000df50


	//   ....[113]....
        /*0484*/ 	.word	0x0000dfc0


	//   ....[114]....
        /*0488*/ 	.word	0x0000e030


	//   ....[115]....
        /*048c*/ 	.word	0x0000e0a0


	//   ....[116]....
        /*0490*/ 	.word	0x0000e200


	//   ....[117]....
        /*0494*/ 	.word	0x0000e270


	//   ....[118]....
        /*0498*/ 	.word	0x0000e2e0


	//   ....[119]....
        /*049c*/ 	.word	0x0000e350


	//   ....[120]....
        /*04a0*/ 	.word	0x0000e3c0


	//   ....[121]....
        /*04a4*/ 	.word	0x0000e430


	//   ....[122]....
        /*04a8*/ 	.word	0x0000e4a0


	//   ....[123]....
        /*04ac*/ 	.word	0x0000e510


	//   ....[124]....
        /*04b0*/ 	.word	0x0000e590


	//   ....[125]....
        /*04b4*/ 	.word	0x0000e600


	//   ....[126]....
        /*04b8*/ 	.word	0x0000e670


	//   ....[127]....
        /*04bc*/ 	.word	0x0000e6e0


	//   ....[128]....
        /*04c0*/ 	.word	0x0000e750


	//   ....[129]....
        /*04c4*/ 	.word	0x0000e7d0


	//   ....[130]....
        /*04c8*/ 	.word	0x0000e840


	//   ....[131]....
        /*04cc*/ 	.word	0x0000e8b0


	//   ....[132]....
        /*04d0*/ 	.word	0x0000e920


	//   ....[133]....
        /*04d4*/ 	.word	0x0000e990


	//   ....[134]....
        /*04d8*/ 	.word	0x0000ea00


	//   ....[135]....
        /*04dc*/ 	.word	0x0000ea70


	//   ....[136]....
        /*04e0*/ 	.word	0x0000eae0


	//   ....[137]....
        /*04e4*/ 	.word	0x0000eb60


	//   ....[138]....
        /*04e8*/ 	.word	0x0000ebd0


	//   ....[139]....
        /*04ec*/ 	.word	0x0000ec40


	//   ....[140]....
        /*04f0*/ 	.word	0x0000ecb0


	//   ....[141]....
        /*04f4*/ 	.word	0x0000ed20


	//   ....[142]....
        /*04f8*/ 	.word	0x0000ed90


	//   ....[143]....
        /*04fc*/ 	.word	0x0000ee00


	//   ....[144]....
        /*0500*/ 	.word	0x0000ee70


	//   ....[145]....
        /*0504*/ 	.word	0x0000eef0


	//   ....[146]....
        /*0508*/ 	.word	0x0000ef60


	//   ....[147]....
        /*050c*/ 	.word	0x0000efd0


	//   ....[148]....
        /*0510*/ 	.word	0x0000f040


	//   ....[149]....
        /*0514*/ 	.word	0x0000f0b0


	//   ....[150]....
        /*0518*/ 	.word	0x0000f120


	//   ....[151]....
        /*051c*/ 	.word	0x0000f190


	//   ....[152]....
        /*0520*/ 	.word	0x0000f200


	//   ....[153]....
        /*0524*/ 	.word	0x0000f270


	//   ....[154]....
        /*0528*/ 	.word	0x0000f2e0


	//   ....[155]....
        /*052c*/ 	.word	0x0000f350


	//   ....[156]....
        /*0530*/ 	.word	0x0000f420


	//   ....[157]....
        /*0534*/ 	.word	0x0000f490


	//   ....[158]....
        /*0538*/ 	.word	0x0000f500


	//   ....[159]....
        /*053c*/ 	.word	0x0000f570


	//----- nvinfo : EIATTR_EXIT_INSTR_OFFSETS
	.align		4
.L_1413:
        /*0540*/ 	.byte	0x04, 0x1c
        /*0542*/ 	.short	(.L_1415 - .L_1414)


	//   ....[0]....
.L_1414:
        /*0544*/ 	.word	0x0000d220


	//   ....[1]....
        /*0548*/ 	.word	0x0000d760


	//----- nvinfo : EIATTR_MAX_THREADS
	.align		4
.L_1415:
        /*054c*/ 	.byte	0x04, 0x05
        /*054e*/ 	.short	(.L_1417 - .L_1416)
.L_1416:
        /*0550*/ 	.word	0x00000080
        /*0554*/ 	.word	0x00000001
        /*0558*/ 	.word	0x00000001


	//----- nvinfo : EIATTR_CRS_STACK_SIZE
	.align		4
.L_1417:
        /*055c*/ 	.byte	0x04, 0x1e
        /*055e*/ 	.short	(.L_1419 - .L_1418)
.L_1418:
        /*0560*/ 	.word	0x00000000
.L_1419:


//--------------------- .nv.info._Z25selective_scan_bwd_kernelI32Selective_Scan_bwd_kernel_traitsILi128ELi16ELb0ELb0ELb0ELb1ELb1EN3c104HalfENS1_7complexIfEEEEv12SSMParamsBwd --------------------------
	.section	.nv.info._Z25selective_scan_bwd_kernelI32Selective_Scan_bwd_kernel_traitsILi128ELi16ELb0ELb0ELb0ELb1ELb1EN3c104HalfENS1_7complexIfEEEEv12SSMParamsBwd,"",@"SHT_CUDA_INFO"
	.sectionflags	@""
	.align	4


	//----- nvinfo : EIATTR_CUDA_API_VERSION
	.align		4
        /*0000*/ 	.byte	0x04, 0x37
        /*0002*/ 	.short	(.L_1421 - .L_1420)
.L_1420:
        /*0004*/ 	.word	0x00000082


	//----- nvinfo : EIATTR_SW2861232_WAR
	.align		4
.L_1421:
        /*0008*/ 	.byte	0x01, 0x35
	.zero		2


	//----- nvinfo : EIATTR_PARAM_CBANK
	.align		4
        /*000c*/ 	.byte	0x04, 0x0a
        /*000e*/ 	.short	(.L_1423 - .L_1422)
	.align		4
.L_1422:
        /*0010*/ 	.word	index@(.nv.constant0._Z25selective_scan_bwd_kernelI32Selective_Scan_bwd_kernel_traitsILi128ELi16ELb0ELb0ELb0ELb1ELb1EN3c104HalfENS1_7complexIfEEEEv12SSMParamsBwd)
        /*0014*/ 	.short	0x0160
        /*0016*/ 	.short	0x01f0


	//----- nvinfo : EIATTR_CBANK_PARAM_SIZE
	.align		4
.L_1423:
        /*0018*/ 	.byte	0x03, 0x19
        /*001a*/ 	.short	0x01f0


	//----- nvinfo : EIATTR_KPARAM_INFO
	.align		4
        /*001c*/ 	.byte	0x04, 0x17
        /*001e*/ 	.short	(.L_1425 - .L_1424)
.L_1424:
        /*0020*/ 	.word	0x00000000
        /*0024*/ 	.short	0x0000
        /*0026*/ 	.short	0x0000
        /*0028*/ 	.byte	0x00, 0xf0, 0xc1, 0x07


	//----- nvinfo : EIATTR_MAXREG_COUNT
	.align		4
.L_1425:
        /*002c*/ 	.byte	0x03, 0x1b
        /*002e*/ 	.short	0x00ff


	//----- nvinfo : EIATTR_NUM_BARRIERS
	.align		4
        /*0030*/ 	.byte	0x02, 0x4c
        /*0032*/ 	.byte	0x01
	.zero		1


	//----- nvinfo : EIATTR_ANNOTATIONS
	.align		4
        /*0034*/ 	.byte	0x04, 0x55
        /*0036*/ 	.short	(.L_1427 - .L_1426)


	//   ....[0]....
.L_1426:
        /*0038*/ 	.word	0x00000001
        /*003c*/ 	.byte	0x20, 0x05, 0x00, 0x00, 0x01, 0x00, 0x00, 0x00, 0x30, 0x05, 0x00, 0x00, 0x01, 0x00, 0x00, 0x00
        /*004c*/ 	.byte	0x30, 0xf7, 0x00, 0x00, 0x01, 0x00, 0x00, 0x00, 0x20, 0xf9, 0x00, 0x00


	//----- nvinfo : EIATTR_MERCURY_ISA_VERSION
	.align		4
.L_1427:
        /*0058*/ 	.byte	0x03, 0x5f
        /*005a*/ 	.short	0x0000


	//----- nvinfo : EIATTR_COOP_GROUP_MASK_REGIDS
	.align		4
        /*005c*/ 	.byte	0x04, 0x29
        /*005e*/ 	.short	(.L_1429 - .L_1428)


	//   ....[0]....
.L_1428:
        /*0060*/ 	.word	0xffffffff


	//   ....[1]....
        /*0064*/ 	.word	0xffffffff


	//   ....[2]....
        /*0068*/ 	.word	0xffffffff


	//   ....[3]....
        /*006c*/ 	.word	0xffffffff


	//   ....[4]....
        /*0070*/ 	.word	0xffffffff


	//   ....[5]....
        /*0074*/ 	.word	0xffffffff


	//   ....[6]....
        /*0078*/ 	.word	0xffffffff


	//   ....[7]....
        /*007c*/ 	.word	0xffffffff


	//   ....[8]....
        /*0080*/ 	.word	0xffffffff


	//   ....[9]....
        /*0084*/ 	.word	0xffffffff


	//   ....[10]....
        /*0088*/ 	.word	0xffffffff


	//   ....[11]....
        /*008c*/ 	.word	0xffffffff


	//   ....[12]....
        /*0090*/ 	.word	0xffffffff


	//   ....[13]....
        /*0094*/ 	.word	0xffffffff


	//   ....[14]....
        /*0098*/ 	.word	0xffffffff


	//   ....[15]....
        /*009c*/ 	.word	0xffffffff


	//   ....[16]....
        /*00a0*/ 	.word	0xffffffff


	//   ....[17]....
        /*00a4*/ 	.word	0xffffffff


	//   ....[18]....
        /*00a8*/ 	.word	0xffffffff


	//   ....[19]....
        /*00ac*/ 	.word	0xffffffff


	//   ....[20]....
        /*00b0*/ 	.word	0xffffffff


	//   ....[21]....
        /*00b4*/ 	.word	0xffffffff


	//   ....[22]....
        /*00b8*/ 	.word	0xffffffff


	//   ....[23]....
        /*00bc*/ 	.word	0xffffffff


	//   ....[24]....
        /*00c0*/ 	.word	0xffffffff


	//   ....[25]....
        /*00c4*/ 	.word	0xffffffff


	//   ....[26]....
        /*00c8*/ 	.word	0xffffffff


	//   ....[27]....
        /*00cc*/ 	.word	0xffffffff


	//   ....[28]....
        /*00d0*/ 	.word	0xffffffff


	//   ....[29]....
        /*00d4*/ 	.word	0xffffffff


	//   ....[30]....
        /*00d8*/ 	.word	0xffffffff


	//   ....[31]....
        /*00dc*/ 	.word	0xffffffff


	//   ....[32]....
        /*00e0*/ 	.word	0xffffffff


	//   ....[33]....
        /*00e4*/ 	.word	0xffffffff


	//   ....[34]....
        /*00e8*/ 	.word	0xffffffff


	//   ....[35]....
        /*00ec*/ 	.word	0xffffffff


	//   ....[36]....
        /*00f0*/ 	.word	0xffffffff


	//   ....[37]....
        /*00f4*/ 	.word	0xffffffff


	//   ....[38]....
        /*00f8*/ 	.word	0xffffffff


	//   ....[39]....
        /*00fc*/ 	.word	0xffffffff


	//   ....[40]....
        /*0100*/ 	.word	0xffffffff


	//   ....[41]....
        /*0104*/ 	.word	0xffffffff


	//   ....[42]....
        /*0108*/ 	.word	0xffffffff


	//   ....[43]....
        /*010c*/ 	.word	0xffffffff


	//   ....[44]....
        /*0110*/ 	.word	0xffffffff


	//   ....[45]....
        /*0114*/ 	.word	0xffffffff


	//   ....[46]....
        /*0118*/ 	.word	0xffffffff


	//   ....[47]....
        /*011c*/ 	.word	0xffffffff


	//   ....[48]....
        /*0120*/ 	.word	0xffffffff


	//   ....[49]....
        /*0124*/ 	.word	0xffffffff


	//   ....[50]....
        /*0128*/ 	.word	0xffffffff


	//   ....[51]....
        /*012c*/ 	.word	0xffffffff


	//   ....[52]....
        /*0130*/ 	.word	0xffffffff


	//   ....[53]....
        /*0134*/ 	.word	0xffffffff


	//   ....[54]....
        /*0138*/ 	.word	0xffffffff


	//   ....[55]....
        /*013c*/ 	.word	0xffffffff


	//   ....[56]....
        /*0140*/ 	.word	0xffffffff


	//   ....[57]....
        /*0144*/ 	.word	0xffffffff


	//   ....[58]....
        /*0148*/ 	.word	0xffffffff


	//   ....[59]....
        /*014c*/ 	.word	0xffffffff


	//   ....[60]....
        /*0150*/ 	.word	0xffffffff


	//   ....[61]....
        /*0154*/ 	.word	0xffffffff


	//   ....[62]....
        /*0158*/ 	.word	0xffffffff


	//   ....[63]....
        /*015c*/ 	.word	0xffffffff


	//   ....[64]....
        /*0160*/ 	.word	0xffffffff


	//   ....[65]....
        /*0164*/ 	.word	0xffffffff


	//   ....[66]....
        /*0168*/ 	.word	0xffffffff


	//   ....[67]....
        /*016c*/ 	.word	0xffffffff


	//   ....[68]....
        /*0170*/ 	.word	0xffffffff


	//   ....[69]....
        /*0174*/ 	.word	0xffffffff


	//   ....[70]....
        /*0178*/ 	.word	0xffffffff


	//   ....[71]....
        /*017c*/ 	.word	0xffffffff


	//   ....[72]....
        /*0180*/ 	.word	0xffffffff


	//   ....[73]....
        /*0184*/ 	.word	0xffffffff


	//   ....[74]....
        /*0188*/ 	.word	0xffffffff


	//   ....[75]....
        /*018c*/ 	.word	0xffffffff


	//   ....[76]....
        /*0190*/ 	.word	0xffffffff


	//   ....[77]....
        /*0194*/ 	.word	0xffffffff


	//   ....[78]....
        /*0198*/ 	.word	0xffffffff


	//   ....[79]....
        /*019c*/ 	.word	0xffffffff


	//   ....[80]....
        /*01a0*/ 	.word	0xffffffff


	//   ....[81]....
        /*01a4*/ 	.word	0xffffffff


	//   ....[82]....
        /*01a8*/ 	.word	0xffffffff


	//   ....[83]....
        /*01ac*/ 	.word	0xffffffff


	//   ....[84]....
        /*01b0*/ 	.word	0xffffffff


	//   ....[85]....
        /*01b4*/ 	.word	0xffffffff


	//   ....[86]....
        /*01b8*/ 	.word	0xffffffff


	//   ....[87]....
        /*01bc*/ 	.word	0xffffffff


	//   ....[88]....
        /*01c0*/ 	.word	0xffffffff


	//   ....[89]....
        /*01c4*/ 	.word	0xffffffff


	//   ....[90]....
        /*01c8*/ 	.word	0xffffffff


	//   ....[91]....
        /*01cc*/ 	.word	0xffffffff


	//   ....[92]....
        /*01d0*/ 	.word	0xffffffff


	//   ....[93]....
        /*01d4*/ 	.word	0xffffffff


	//   ....[94]....
        /*01d8*/ 	.word	0xffffffff


	//   ....[95]....
        /*01dc*/ 	.word	0xffffffff


	//   ....[96]....
        /*01e0*/ 	.word	0xffffffff


	//   ....[97]....
        /*01e4*/ 	.word	0xffffffff


	//   ....[98]....
        /*01e8*/ 	.word	0xffffffff


	//   ....[99]....
        /*01ec*/ 	.word	0xffffffff


	//   ....[100]....
        /*01f0*/ 	.word	0xffffffff


	//   ....[101]....
        /*01f4*/ 	.word	0xffffffff


	//   ....[102]....
        /*01f8*/ 	.word	0xffffffff


	//   ....[103]....
        /*01fc*/ 	.word	0xffffffff


	//   ....[104]....
        /*0200*/ 	.word	0xffffffff


	//   ....[105]....
        /*0204*/ 	.word	0xffffffff


	//   ....[106]....
        /*0208*/ 	.word	0xffffffff


	//   ....[107]....
        /*020c*/ 	.word	0xffffffff


	//   ....[108]....
        /*0210*/ 	.word	0xffffffff


	//   ....[109]....
        /*0214*/ 	.word	0xffffffff


	//   ....[110]....
        /*0218*/ 	.word	0xffffffff


	//   ....[111]....
        /*021c*/ 	.word	0xffffffff


	//   ....[112]....
        /*0220*/ 	.word	0xffffffff


	//   ....[113]....
        /*0224*/ 	.word	0xffffffff


	//   ....[114]....
        /*0228*/ 	.word	0xffffffff


	//   ....[115]....
        /*022c*/ 	.word	0xffffffff


	//   ....[116]....
        /*0230*/ 	.word	0xffffffff


	//   ....[117]....
        /*0234*/ 	.word	0xffffffff


	//   ....[118]....
        /*0238*/ 	.word	0xffffffff


	//   ....[119]....
        /*023c*/ 	.word	0xffffffff


	//   ....[120]....
        /*0240*/ 	.word	0xffffffff


	//   ....[121]....
        /*0244*/ 	.word	0xffffffff


	//   ....[122]....
        /*0248*/ 	.word	0xffffffff


	//   ....[123]....
        /*024c*/ 	.word	0xffffffff


	//   ....[124]....
        /*0250*/ 	.word	0xffffffff


	//   ....[125]....
        /*0254*/ 	.word	0xffffffff


	//   ....[126]....
        /*0258*/ 	.word	0xffffffff


	//   ....[127]....
        /*025c*/ 	.word	0xffffffff


	//   ....[128]....
        /*0260*/ 	.word	0xffffffff


	//   ....[129]....
        /*0264*/ 	.word	0xffffffff


	//   ....[130]....
        /*0268*/ 	.word	0xffffffff


	//   ....[131]....
        /*026c*/ 	.word	0xffffffff


	//   ....[132]....
        /*0270*/ 	.word	0xffffffff


	//   ....[133]....
        /*0274*/ 	.word	0xffffffff


	//   ....[134]....
        /*0278*/ 	.word	0xffffffff


	//   ....[135]....
        /*027c*/ 	.word	0xffffffff


	//   ....[136]....
        /*0280*/ 	.word	0xffffffff


	//   ....[137]....
        /*0284*/ 	.word	0xffffffff


	//   ....[138]....
        /*0288*/ 	.word	0xffffffff


	//   ....[139]....
        /*028c*/ 	.word	0xffffffff


	//   ....[140]....
        /*0290*/ 	.word	0xffffffff


	//   ....[141]....
        /*0294*/ 	.word	0xffffffff


	//   ....[142]....
        /*0298*/ 	.word	0xffffffff


	//   ....[143]....
        /*029c*/ 	.word	0xffffffff


	//   ....[144]....
        /*02a0*/ 	.word	0xffffffff


	//   ....[145]....
        /*02a4*/ 	.word	0xffffffff


	//   ....[146]....
        /*02a8*/ 	.word	0xffffffff


	//   ....[147]....
        /*02ac*/ 	.word	0xffffffff


	//   ....[148]....
        /*02b0*/ 	.word	0xffffffff


	//   ....[149]....
        /*02b4*/ 	.word	0xffffffff


	//   ....[150]....
        /*02b8*/ 	.word	0xffffffff


	//   ....[151]....
        /*02bc*/ 	.word	0xffffffff


	//   ....[152]....
        /*02c0*/ 	.word	0xffffffff


	//   ....[153]....
        /*02c4*/ 	.word	0xffffffff


	//   ....[154]....
        /*02c8*/ 	.word	0xffffffff


	//   ....[155]....
        /*02cc*/ 	.word	0xffffffff


	//   ....[156]....
        /*02d0*/ 	.word	0xffffffff


	//   ....[157]....
        /*02d4*/ 	.word	0xffffffff


	//   ....[158]....
        /*02d8*/ 	.word	0xffffffff


	//   ....[159]....
        /*02dc*/ 	.word	0xffffffff


	//   ....[160]....
        /*02e0*/ 	.word	0xffffffff


	//   ....[161]....
        /*02e4*/ 	.word	0xffffffff


	//   ....[162]....
        /*02e8*/ 	.word	0xffffffff


	//   ....[163]....
        /*02ec*/ 	.word	0xffffffff


	//----- nvinfo : EIATTR_COOP_GROUP_INSTR_OFFSETS
	.align		4
.L_1429:
        /*02f0*/ 	.byte	0x04, 0x28
        /*02f2*/ 	.short	(.L_1431 - .L_1430)


	//   ....[0]....
.L_1430:
        /*02f4*/ 	.word	0x00001020


	//   ....[1]....
        /*02f8*/ 	.word	0x000015b0


	//   ....[2]....
        /*02fc*/ 	.word	0x00001c60


	//   ....[3]....
        /*0300*/ 	.word	0x00004790


	//   ....[4]....
        /*0304*/ 	.word	0x00004ec0


	//   ....[5]....
        /*0308*/ 	.word	0x00005a90


	//   ....[6]....
        /*030c*/ 	.word	0x00006520


	//   ....[7]....
        /*0310*/ 	.word	0x00008b90


	//   ....[8]....
        /*0314*/ 	.word	0x00008bb0


	//   ....[9]....
        /*0318*/ 	.word	0x00008be0


	//   ....[10]....
        /*031c*/ 	.word	0x00008bf0


	//   ....[11]....
        /*0320*/ 	.word	0x00008ca0


	//   ....[12]....
        /*0324*/ 	.word	0x00008cc0


	//   ....[13]....
        /*0328*/ 	.word	0x00008cd0


	//   ....[14]....
        /*032c*/ 	.word	0x00008ce0


	//   ....[15]....
        /*0330*/ 	.word	0x00008da0


	//   ....[16]....
        /*0334*/ 	.word	0x00008dc0


	//   ....[17]....
        /*0338*/ 	.word	0x00008dd0


	//   ....[18]....
        /*033c*/ 	.word	0x00008de0


	//   ....[19]....
        /*0340*/ 	.word	0x00008ea0


	//   ....[20]....
        /*0344*/ 	.word	0x00008ec0


	//   ....[21]....
        /*0348*/ 	.word	0x00008ed0


	//   ....[22]....
        /*034c*/ 	.word	0x00008ee0


	//   ....[23]....
        /*0350*/ 	.word	0x00008fa0


	//   ....[24]....
        /*0354*/ 	.word	0x00008fc0


	//   ....[25]....
        /*0358*/ 	.word	0x00008fe0


	//   ....[26]....
        /*035c*/ 	.word	0x00008ff0


	//   ....[27]....
        /*0360*/ 	.word	0x00009130


	//   ....[28]....
        /*0364*/ 	.word	0x000091a0


	//   ....[29]....
        /*0368*/ 	.word	0x00009210


	//   ....[30]....
        /*036c*/ 	.word	0x00009280


	//   ....[31]....
        /*0370*/ 	.word	0x000092a0


	//   ....[32]....
        /*0374*/ 	.word	0x000092b0


	//   ....[33]....
        /*0378*/ 	.word	0x000092c0


	//   ....[34]....
        /*037c*/ 	.word	0x000092d0


	//   ....[35]....
        /*0380*/ 	.word	0x000092e0


	//   ....[36]....
        /*0384*/ 	.word	0x000092f0


	//   ....[37]....
        /*0388*/ 	.word	0x00009300


	//   ....[38]....
        /*038c*/ 	.word	0x00009310


	//   ....[39]....
        /*0390*/ 	.word	0x0000a8d0


	//   ....[40]....
        /*0394*/ 	.word	0x0000a8f0


	//   ....[41]....
        /*0398*/ 	.word	0x0000a900


	//   ....[42]....
        /*039c*/ 	.word	0x0000a910


	//   ....[43]....
        /*03a0*/ 	.word	0x0000aa20


	//   ....[44]....
        /*03a4*/ 	.word	0x0000aa30


	//   ....[45]....
        /*03a8*/ 	.word	0x0000aa40


	//   ....[46]....
        /*03ac*/ 	.word	0x0000aa50


	//   ....[47]....
        /*03b0*/ 	.word	0x0000ab60


	//   ....[48]....
        /*03b4*/ 	.word	0x0000ab80


	//   ....[49]....
        /*03b8*/ 	.word	0x0000ab90


	//   ....[50]....
        /*03bc*/ 	.word	0x0000aba0


	//   ....[51]....
        /*03c0*/ 	.word	0x0000acb0


	//   ....[52]....
        /*03c4*/ 	.word	0x0000acc0


	//   ....[53]....
        /*03c8*/ 	.word	0x0000acd0


	//   ....[54]....
        /*03cc*/ 	.word	0x0000ace0


	//   ....[55]....
        /*03d0*/ 	.word	0x0000adf0


	//   ....[56]....
        /*03d4*/ 	.word	0x0000ae10


	//   ....[57]....
        /*03d8*/ 	.word	0x0000ae20


	//   ....[58]....
        /*03dc*/ 	.word	0x0000ae30


	//   ....[59]....
        /*03e0*/ 	.word	0x0000af30


	//   ....[60]....
        /*03e4*/ 	.word	0x0000af40


	//   ....[61]....
        /*03e8*/ 	.word	0x0000af50


	//   ....[62]....
        /*03ec*/ 	.word	0x0000af60


	//   ....[63]....
        /*03f0*/ 	.word	0x0000af70


	//   ....[64]....
        /*03f4*/ 	.word	0x0000af80


	//   ....[65]....
        /*03f8*/ 	.word	0x0000af90


	//   ....[66]....
        /*03fc*/ 	.word	0x0000afc0


	//   ....[67]....
        /*0400*/ 	.word	0x0000aff0


	//   ....[68]....
        /*0404*/ 	.word	0x0000b020


	//   ....[69]....
        /*0408*/ 	.word	0x0000b030


	//   ....[70]....
        /*040c*/ 	.word	0x0000b040


	//   ....[71]....
        /*0410*/ 	.word	0x0000c730


	//   ....[72]....
        /*0414*/ 	.word	0x0000c760


	//   ....[73]....
        /*0418*/ 	.word	0x0000c7b0


	//   ....[74]....
        /*041c*/ 	.word	0x0000c7e0


	//   ....[75]....
        /*0420*/ 	.word	0x0000c8f0


	//   ....[76]....
        /*0424*/ 	.word	0x0000c920


	//   ....[77]....
        /*0428*/ 	.word	0x0000c960


	//   ....[78]....
        /*042c*/ 	.word	0x0000c990


	//   ....[79]....
        /*0430*/ 	.word	0x0000ca60


	//   ....[80]....
        /*0434*/ 	.word	0x0000cae0


	//   ....[81]....
        /*0438*/ 	.word	0x0000cb10


	//   ....[82]....
        /*043c*/ 	.word	0x0000cb40


	//   ....[83]....
        /*0440*/ 	.word	0x0000cc00


	//   ....[84]....
        /*0444*/ 	.word	0x0000cca0


	//   ....[85]....
        /*0448*/ 	.word	0x0000cce0


	//   ....[86]....
        /*044c*/ 	.word	0x0000cd10


	//   ....[87]....
        /*0450*/ 	.word	0x0000ce30


	//   ....[88]....
        /*0454*/ 	.word	0x0000cef0


	//   ....[89]....
        /*0458*/ 	.word	0x0000cf30


	//   ....[90]....
        /*045c*/ 	.word	0x0000cf60


	//   ....[91]....
        /*0460*/ 	.word	0x0000d9d0


	//   ....[92]....
        /*0464*/ 	.word	0x0000e4b0


	//   ....[93]....
        /*0468*/ 	.word	0x0000f010


	//   ....[94]....
        /*046c*/ 	.word	0x0000f5e0


	//   ....[95]....
        /*0470*/ 	.word	0x0000f640


	//   ....[96]....
        /*0474*/ 	.word	0x0000f690


	//   ....[97]....
        /*0478*/ 	.word	0x0000f6b0


	//   ....[98]....
        /*047c*/ 	.word	0x0000f6d0


	//   ....[99]....
        /*0480*/ 	.word	0x0000f7e0


	//   ....[100]....
        /*0484*/ 	.word	0x0000f830


	//   ....[101]....
        /*0488*/ 	.word	0x0000f880


	//   ....[102]....
        /*048c*/ 	.word	0x0000f8a0


	//   ....[103]....
        /*0490*/ 	.word	0x0000f8c0


	//   ....[104]....
        /*0494*/ 	.word	0x0000ff80


	//   ....[105]....
        /*0498*/ 	.word	0x00010000


	//   ....[106]....
        /*049c*/ 	.word	0x00010070


	//   ....[107]....
        /*04a0*/ 	.word	0x000100e0


	//   ....[108]....
        /*04a4*/ 	.word	0x00010230


	//   ....[109]....
        /*04a8*/ 	.word	0x000102a0


	//   ....[110]....
        /*04ac*/ 	.word	0x00010310


	//   ....[111]....
        /*04b0*/ 	.word	0x00010380


	//   ....[112]....
        /*04b4*/ 	.word	0x000104a0


	//   ....[113]....
        /*04b8*/ 	.word	0x00010510


	//   ....[114]....
        /*04bc*/ 	.word	0x00010580


	//   ....[115]....
        /*04c0*/ 	.word	0x000105f0


	//   ....[116]....
        /*04c4*/ 	.word	0x00010710


	//   ....[117]....
        /*04c8*/ 	.word	0x00010780


	//   ....[118]....
        /*04cc*/ 	.word	0x000107f0


	//   ....[119]....
        /*04d0*/ 	.word	0x00010860


	//   ....[120]....
        /*04d4*/ 	.word	0x000109c0


	//   ....[121]....
        /*04d8*/ 	.word	0x00010a30


	//   ....[122]....
        /*04dc*/ 	.word	0x00010aa0


	//   ....[123]....
        /*04e0*/ 	.word	0x00010b10


	//   ....[124]....
        /*04e4*/ 	.word	0x00010b70


	//   ....[125]....
        /*04e8*/ 	.word	0x00010be0


	//   ....[126]....
        /*04ec*/ 	.word	0x00010c50


	//   ....[127]....
        /*04f0*/ 	.word	0x00010cc0


	//   ....[128]....
        /*04f4*/ 	.word	0x00010d30


	//   ....[129]....
        /*04f8*/ 	.word	0x00010da0


	//   ....[130]....
        /*04fc*/ 	.word	0x00010e10


	//   ....[131]....
        /*0500*/ 	.word	0x00010e80


	//   ....[132]....
        /*0504*/ 	.word	0x00010f00


	//   ....[133]....
        /*0508*/ 	.word	0x00010f80


	//   ....[134]....
        /*050c*/ 	.word	0x00010ff0


	//   ....[135]....
        /*0510*/ 	.word	0x00011060


	//   ....[136]....
        /*0514*/ 	.word	0x000110d0


	//   ....[137]....
        /*0518*/ 	.word	0x00011140


	//   ....[138]....
        /*051c*/ 	.word	0x000111b0


	//   ....[139]....
        /*0520*/ 	.word	0x00011220


	//   ....[140]....
        /*0524*/ 	.word	0x00011290


	//   ....[141]....
        /*0528*/ 	.word	0x00011310


	//   ....[142]....
        /*052c*/ 	.word	0x00011380


	//   ....[143]....
        /*0530*/ 	.word	0x000113f0


	//   ....[144]....
        /*0534*/ 	.word	0x00011460


	//   ....[145]....
        /*0538*/ 	.word	0x000114d0


	//   ....[146]....
        /*053c*/ 	.word	0x00011540


	//   ....[147]....
        /*0540*/ 	.word	0x000115b0


	//   ....[148]....
        /*0544*/ 	.word	0x00011620


	//   ....[149]....
        /*0548*/ 	.word	0x000116a0


	//   ....[150]....
        /*054c*/ 	.word	0x00011710


	//   ....[151]....
        /*0550*/ 	.word	0x00011780


	//   ....[152]....
        /*0554*/ 	.word	0x000117f0


	//   ....[153]....
        /*0558*/ 	.word	0x00011860


	//   ....[154]....
        /*055c*/ 	.word	0x000118d0


	//   ....[155]....
        /*0560*/ 	.word	0x00011940


	//   ....[156]....
        /*0564*/ 	.word	0x000119b0


	//   ....[157]....
        /*0568*/ 	.word	0x00011a20


	//   ....[158]....
        /*056c*/ 	.word	0x00011a90


	//   ....[159]....
        /*0570*/ 	.word	0x00011b00


	//   ....[160]....
        /*0574*/ 	.word	0x00011be0


	//   ....[161]....
        /*0578*/ 	.word	0x00011c50


	//   ....[162]....
        /*057c*/ 	.word	0x00011cc0


	//   ....[163]....
        /*0580*/ 	.word	0x00011d30


	//----- nvinfo : EIATTR_EXIT_INSTR_OFFSETS
	.align		4
.L_1431:
        /*0584*/ 	.byte	0x04, 0x1c
        /*0586*/ 	.short	(.L_1433 - .L_1432)


	//   ....[0]....
.L_1432:
        /*0588*/ 	.word	0x0000f9e0


	//   ....[1]....
        /*058c*/ 	.word	0x0000ff20


	//----- nvinfo : EIATTR_MAX_THREADS
	.align		4
.L_1433:
        /*0590*/ 	.byte	0x04, 0x05
        /*0592*/ 	.short	(.L_1435 - .L_1434)
.L_1434:
        /*0594*/ 	.word	0x00000080
        /*0598*/ 	.word	0x00000001
        /*059c*/ 	.word	0x00000001


	//----- nvinfo : EIATTR_CRS_STACK_SIZE
	.align		4
.L_1435:
        /*05a0*/ 	.byte	0x04, 0x1e
        /*05a2*/ 	.short	(.L_1437 - .L_1436)
.L_1436:
        /*05a4*/ 	.word	0x00000000
.L_1437:


//--------------------- .nv.info._Z25selective_scan_bwd_kernelI32Selective_Scan_bwd_kernel_traitsILi128ELi16ELb0ELb0ELb1ELb0ELb0EN3c104HalfENS1_7complexIfEEEEv12SSMParamsBwd --------------------------
	.section	.nv.info._Z25selective_scan_bwd_kernelI32Selective_Scan_bwd_kernel_traitsILi128ELi16ELb0ELb0ELb1ELb0ELb0EN3c104HalfENS1_7complexIfEEEEv12SSMParamsBwd,"",@"SHT_CUDA_INFO"
	.sectionflags	@""
	.align	4


	//----- nvinfo : EIATTR_CUDA_API_VERSION
	.align		4
        /*0000*/ 	.byte	0x04, 0x37
        /*0002*/ 	.short	(.L_1439 - .L_1438)
.L_1438:
        /*0004*/ 	.word	0x00000082


	//----- nvinfo : EIATTR_SW2861232_WAR
	.align		4
.L_1439:
        /*0008*/ 	.byte	0x01, 0x35
	.zero		2


	//----- nvinfo : EIATTR_PARAM_CBANK
	.align		4
        /*000c*/ 	.byte	0x04, 0x0a
        /*000e*/ 	.short	(.L_1441 - .L_1440)
	.align		4
.L_1440:
        /*0010*/ 	.word	index@(.nv.constant0._Z25selective_scan_bwd_kernelI32Selective_Scan_bwd_kernel_traitsILi128ELi16ELb0ELb0ELb1ELb0ELb0EN3c104HalfENS1_7complexIfEEEEv12SSMParamsBwd)
        /*0014*/ 	.short	0x0160
        /*0016*/ 	.short	0x01f0


	//----- nvinfo : EIATTR_CBANK_PARAM_SIZE
	.align		4
.L_1441:
        /*0018*/ 	.byte	0x03, 0x19
        /*001a*/ 	.short	0x01f0


	//----- nvinfo : EIATTR_KPARAM_INFO
	.align		4
        /*001c*/ 	.byte	0x04, 0x17
        /*001e*/ 	.short	(.L_1443 - .L_1442)
.L_1442:
        /*0020*/ 	.word	0x00000000
        /*0024*/ 	.short	0x0000
        /*0026*/ 	.short	0x0000
        /*0028*/ 	.byte	0x00, 0xf0, 0xc1, 0x07


	//----- nvinfo : EIATTR_MAXREG_COUNT
	.align		4
.L_1443:
        /*002c*/ 	.byte	0x03, 0x1b
        /*002e*/ 	.short	0x00ff


	//----- nvinfo : EIATTR_NUM_BARRIERS
	.align		4
        /*0030*/ 	.byte	0x02, 0x4c
        /*0032*/ 	.byte	0x01
	.zero		1


	//----- nvinfo : EIATTR_ANNOTATIONS
	.align		4
        /*0034*/ 	.byte	0x04, 0x55
        /*0036*/ 	.short	(.L_1445 - .L_1444)


	//   ....[0]....
.L_1444:
        /*0038*/ 	.word	0x00000001
        /*003c*/ 	.byte	0x30, 0x02, 0x00, 0x00, 0x01, 0x00, 0x00, 0x00, 0x60, 0x02, 0x00, 0x00, 0x01, 0x00, 0x00, 0x00
        /*004c*/ 	.byte	0xf0, 0x09, 0x00, 0x00, 0x01, 0x00, 0x00, 0x00, 0x10, 0x0a, 0x00, 0x00, 0x01, 0x00, 0x00, 0x00
        /*005c*/ 	.byte	0xc0, 0x0a, 0x00, 0x00, 0x01, 0x00, 0x00, 0x00, 0xa0, 0x22, 0x00, 0x00, 0x01, 0x00, 0x00, 0x00
        /*006c*/ 	.byte	0xf0, 0xcd, 0x00, 0x00, 0x01, 0x00, 0x00, 0x00, 0x70, 0xd9, 0x00, 0x00, 0x01, 0x00, 0x00, 0x00
        /*007c*/ 	.byte	0x50, 0xde, 0x00, 0x00, 0x01, 0x00, 0x00, 0x00, 0x60, 0xe0, 0x00, 0x00


	//----- nvinfo : EIATTR_MERCURY_ISA_VERSION
	.align		4
.L_1445:
        /*0088*/ 	.byte	0x03, 0x5f
        /*008a*/ 	.short	0x0000


	//----- nvinfo : EIATTR_COOP_GROUP_MASK_REGIDS
	.align		4
        /*008c*/ 	.byte	0x04, 0x29
        /*008e*/ 	.short	(.L_1447 - .L_1446)


	//   ....[0]....
.L_1446:
        /*0090*/ 	.word	0xffffffff


	//   ....[1]....
        /*0094*/ 	.word	0xffffffff


	//   ....[2]....
        /*0098*/ 	.word	0xffffffff


	//   ....[3]....
        /*009c*/ 	.word	0xffffffff


	//   ....[4]....
        /*00a0*/ 	.word	0xffffffff


	//   ....[5]....
        /*00a4*/ 	.word	0xffffffff


	//   ....[6]....
        /*00a8*/ 	.word	0xffffffff


	//   ....[7]....
        /*00ac*/ 	.word	0xffffffff


	//   ....[8]....
        /*00b0*/ 	.word	0xffffffff


	//   ....[9]....
        /*00b4*/ 	.word	0xffffffff


	//   ....[10]....
        /*00b8*/ 	.word	0xffffffff


	//   ....[11]....
        /*00bc*/ 	.word	0xffffffff


	//   ....[12]....
        /*00c0*/ 	.word	0xffffffff


	//   ....[13]....
        /*00c4*/ 	.word	0xffffffff


	//   ....[14]....
        /*00c8*/ 	.word	0xffffffff


	//   ....[15]....
        /*00cc*/ 	.word	0xffffffff


	//   ....[16]....
        /*00d0*/ 	.word	0xffffffff


	//   ....[17]....
        /*00d4*/ 	.word	0xffffffff


	//   ....[18]....
        /*00d8*/ 	.word	0xffffffff


	//   ....[19]....
        /*00dc*/ 	.word	0xffffffff


	//   ....[20]....
        /*00e0*/ 	.word	0xffffffff


	//   ....[21]....
        /*00e4*/ 	.word	0xffffffff


	//   ....[22]....
        /*00e8*/ 	.word	0xffffffff


	//   ....[23]....
        /*00ec*/ 	.word	0xffffffff


	//   ....[24]....
        /*00f0*/ 	.word	0xffffffff


	//   ....[25]....
        /*00f4*/ 	.word	0xffffffff


	//   ....[26]....
        /*00f8*/ 	.word	0xffffffff


	//   ....[27]....
        /*00fc*/ 	.word	0xffffffff


	//   ....[28]....
        /*0100*/ 	.word	0xffffffff


	//   ....[29]....
        /*0104*/ 	.word	0xffffffff


	//   ....[30]....
        /*0108*/ 	.word	0xffffffff


	//   ....[31]....
        /*010c*/ 	.word	0xffffffff


	//   ....[32]....
        /*0110*/ 	.word	0xffffffff


	//   ....[33]....
        /*0114*/ 	.word	0xffffffff


	//   ....[34]....
        /*0118*/ 	.word	0xffffffff


	//   ....[35]....
        /*011c*/ 	.word	0xffffffff


	//   ....[36]....
        /*0120*/ 	.word	0xffffffff


	//   ....[37]....
        /*0124*/ 	.word	0xffffffff


	//   ....[38]....
        /*0128*/ 	.word	0xffffffff


	//   ....[39]....
        /*012c*/ 	.word	0xffffffff


	//   ....[40]....
        /*0130*/ 	.word	0xffffffff


	//   ....[41]....
        /*0134*/ 	.word	0xffffffff


	//   ....[42]....
        /*0138*/ 	.word	0xffffffff


	//   ....[43]....
        /*013c*/ 	.word	0xffffffff


	//   ....[44]....
        /*0140*/ 	.word	0xffffffff


	//   ....[45]....
        /*0144*/ 	.word	0xffffffff


	//   ....[46]....
        /*0148*/ 	.word	0xffffffff


	//   ....[47]....
        /*014c*/ 	.word	0xffffffff


	//   ....[48]....
        /*0150*/ 	.word	0xffffffff


	//   ....[49]....
        /*0154*/ 	.word	0xffffffff


	//   ....[50]....
        /*0158*/ 	.word	0xffffffff


	//   ....[51]....
        /*015c*/ 	.word	0xffffffff


	//   ....[52]....
        /*0160*/ 	.word	0xffffffff


	//   ....[53]....
        /*0164*/ 	.word	0xffffffff


	//   ....[54]....
        /*0168*/ 	.word	0xffffffff


	//   ....[55]....
        /*016c*/ 	.word	0xffffffff


	//   ....[56]....
        /*0170*/ 	.word	0xffffffff


	//   ....[57]....
        /*0174*/ 	.word	0xffffffff


	//   ....[58]....
        /*0178*/ 	.word	0xffffffff


	//   ....[59]....
        /*017c*/ 	.word	0xffffffff


	//   ....[60]....
        /*0180*/ 	.word	0xffffffff


	//   ....[61]....
        /*0184*/ 	.word	0xffffffff


	//   ....[62]....
        /*0188*/ 	.word	0xffffffff


	//   ....[63]....
        /*018c*/ 	.word	0xffffffff


	//   ....[64]....
        /*0190*/ 	.word	0xffffffff


	//   ....[65]....
        /*0194*/ 	.word	0xffffffff


	//   ....[66]....
        /*0198*/ 	.word	0xffffffff


	//   ....[67]....
        /*019c*/ 	.word	0xffffffff


	//   ....[68]....
        /*01a0*/ 	.word	0xffffffff


	//   ....[69]....
        /*01a4*/ 	.word	0xffffffff


	//   ....[70]....
        /*01a8*/ 	.word	0xffffffff


	//   ....[71]....
        /*01ac*/ 	.word	0xffffffff


	//   ....[72]....
        /*01b0*/ 	.word	0xffffffff


	//   ....[73]....
        /*01b4*/ 	.word	0xffffffff


	//   ....[74]....
        /*01b8*/ 	.word	0xffffffff


	//   ....[75]....
        /*01bc*/ 	.word	0xffffffff


	//   ....[76]....
        /*01c0*/ 	.word	0xffffffff


	//   ....[77]....
        /*01c4*/ 	.word	0xffffffff


	//   ....[78]....
        /*01c8*/ 	.word	0xffffffff


	//   ....[79]....
        /*01cc*/ 	.word	0xffffffff


	//   ....[80]....
        /*01d0*/ 	.word	0xffffffff


	//   ....[81]....
        /*01d4*/ 	.word	0xffffffff


	//   ....[82]....
        /*01d8*/ 	.word	0xffffffff


	//   ....[83]....
        /*01dc*/ 	.word	0xffffffff


	//   ....[84]....
        /*01e0*/ 	.word	0xffffffff


	//   ....[85]....
        /*01e4*/ 	.word	0xffffffff


	//   ....[86]....
        /*01e8*/ 	.word	0xffffffff


	//   ....[87]....
        /*01ec*/ 	.word	0xffffffff


	//   ....[88]....
        /*01f0*/ 	.word	0xffffffff


	//   ....[89]....
        /*01f4*/ 	.word	0xffffffff


	//   ....[90]....
        /*01f8*/ 	.word	0xffffffff


	//   ....[91]....
        /*01fc*/ 	.word	0xffffffff


	//   ....[92]....
        /*0200*/ 	.word	0xffffffff


	//   ....[93]....
        /*0204*/ 	.word	0xffffffff


	//   ....[94]....
        /*0208*/ 	.word	0xffffffff


	//   ....[95]....
        /*020c*/ 	.word	0xffffffff


	//   ....[96]....
        /*0210*/ 	.word	0xffffffff


	//   ....[97]....
        /*0214*/ 	.word	0xffffffff


	//   ....[98]....
        /*0218*/ 	.word	0xffffffff


	//   ....[99]....
        /*021c*/ 	.word	0xffffffff


	//   ....[100]....
        /*0220*/ 	.word	0xffffffff


	//   ....[101]....
        /*0224*/ 	.word	0xffffffff


	//   ....[102]....
        /*0228*/ 	.word	0xffffffff


	//   ....[103]....
        /*022c*/ 	.word	0xffffffff


	//   ....[104]....
        /*0230*/ 	.word	0xffffffff


	//   ....[105]....
        /*0234*/ 	.word	0xffffffff


	//   ....[106]....
        /*0238*/ 	.word	0xffffffff


	//   ....[107]....
        /*023c*/ 	.word	0xffffffff


	//   ....[108]....
        /*0240*/ 	.word	0xffffffff


	//   ....[109]....
        /*0244*/ 	.word	0xffffffff


	//   ....[110]....
        /*0248*/ 	.word	0xffffffff


	//   ....[111]....
        /*024c*/ 	.word	0xffffffff


	//   ....[112]....
        /*0250*/ 	.word	0xffffffff


	//   ....[113]....
        /*0254*/ 	.word	0xffffffff


	//   ....[114]....
        /*0258*/ 	.word	0xffffffff


	//   ....[115]....
        /*025c*/ 	.word	0xffffffff


	//   ....[116]....
        /*0260*/ 	.word	0xffffffff


	//   ....[117]....
        /*0264*/ 	.word	0xffffffff


	//   ....[118]....
        /*0268*/ 	.word	0xffffffff


	//   ....[119]....
        /*026c*/ 	.word	0xffffffff


	//   ....[120]....
        /*0270*/ 	.word	0xffffffff


	//   ....[121]....
        /*0274*/ 	.word	0xffffffff


	//   ....[122]....
        /*0278*/ 	.word	0xffffffff


	//   ....[123]....
        /*027c*/ 	.word	0xffffffff


	//   ....[124]....
        /*0280*/ 	.word	0xffffffff


	//   ....[125]....
        /*0284*/ 	.word	0xffffffff


	//   ....[126]....
        /*0288*/ 	.word	0xffffffff


	//   ....[127]....
        /*028c*/ 	.word	0xffffffff


	//   ....[128]....
        /*0290*/ 	.word	0xffffffff


	//   ....[129]....
        /*0294*/ 	.word	0xffffffff


	//   ....[130]....
        /*0298*/ 	.word	0xffffffff


	//   ....[131]....
        /*029c*/ 	.word	0xffffffff


	//   ....[132]....
        /*02a0*/ 	.word	0xffffffff


	//   ....[133]....
        /*02a4*/ 	.word	0xffffffff


	//   ....[134]....
        /*02a8*/ 	.word	0xffffffff


	//   ....[135]....
        /*02ac*/ 	.word	0xffffffff


	//   ....[136]....
        /*02b0*/ 	.word	0xffffffff


	//   ....[137]....
        /*02b4*/ 	.word	0xffffffff


	//   ....[138]....
        /*02b8*/ 	.word	0xffffffff


	//   ....[139]....
        /*02bc*/ 	.word	0xffffffff


	//   ....[140]....
        /*02c0*/ 	.word	0xffffffff


	//   ....[141]....
        /*02c4*/ 	.word	0xffffffff


	//   ....[142]....
        /*02c8*/ 	.word	0xffffffff


	//   ....[143]....
        /*02cc*/ 	.word	0xffffffff


	//   ....[144]....
        /*02d0*/ 	.word	0xffffffff


	//   ....[145]....
        /*02d4*/ 	.word	0xffffffff


	//   ....[146]....
        /*02d8*/ 	.word	0xffffffff


	//   ....[147]....
        /*02dc*/ 	.word	0xffffffff


	//   ....[148]....
        /*02e0*/ 	.word	0xffffffff


	//   ....[149]....
        /*02e4*/ 	.word	0xffffffff


	//   ....[150]....
        /*02e8*/ 	.word	0xffffffff


	//   ....[151]....
        /*02ec*/ 	.word	0xffffffff


	//   ....[152]....
        /*02f0*/ 	.word	0xffffffff


	//   ....[153]....
        /*02f4*/ 	.word	0xffffffff


	//   ....[154]....
        /*02f8*/ 	.word	0xffffffff


	//   ....[155]....
        /*02fc*/ 	.word	0xffffffff


	//   ....[156]....
        /*0300*/ 	.word	0xffffffff


	//   ....[157]....
        /*0304*/ 	.word	0xffffffff


	//   ....[158]....
        /*0308*/ 	.word	0xffffffff


	//   ....[159]....
        /*030c*/ 	.word	0xffffffff


	//----- nvinfo : EIATTR_COOP_GROUP_INSTR_OFFSETS
	.align		4
.L_1447:
        /*0310*/ 	.byte	0x04, 0x28
        /*0312*/ 	.short	(.L_1449 - .L_1448)


	//   ....[0]....
.L_1448:
        /*0314*/ 	.word	0x00001400


	//   ....[1]....
        /*0318*/ 	.word	0x00001a10


	//   ....[2]....
        /*031c*/ 	.word	0x00001e90


	//   ....[3]....
        /*0320*/ 	.word	0x00004370


	//   ....[4]....
        /*0324*/ 	.word	0x00005d60


	//   ....[5]....
        /*0328*/ 	.word	0x00005d80


	//   ....[6]....
        /*032c*/ 	.word	0x00005da0


	//   ....[7]....
        /*0330*/ 	.word	0x00005db0


	//   ....[8]....
        /*0334*/ 	.word	0x00005e30


	//   ....[9]....
        /*0338*/ 	.word	0x00005e70


	//   ....[10]....
        /*033c*/ 	.word	0x00005e90


	//   ....[11]....
        /*0340*/ 	.word	0x00005eb0


	//   ....[12]....
        /*0344*/ 	.word	0x00005f30


	//   ....[13]....
        /*0348*/ 	.word	0x00005f70


	//   ....[14]....
        /*034c*/ 	.word	0x00005fa0


	//   ....[15]....
        /*0350*/ 	.word	0x00005fb0


	//   ....[16]....
        /*0354*/ 	.word	0x00006040


	//   ....[17]....
        /*0358*/ 	.word	0x00006080


	//   ....[18]....
        /*035c*/ 	.word	0x000060a0


	//   ....[19]....
        /*0360*/ 	.word	0x000060b0


	//   ....[20]....
        /*0364*/ 	.word	0x00006170


	//   ....[21]....
        /*0368*/ 	.word	0x00006190


	//   ....[22]....
        /*036c*/ 	.word	0x000061a0


	//   ....[23]....
        /*0370*/ 	.word	0x000061b0


	//   ....[24]....
        /*0374*/ 	.word	0x000062f0


	//   ....[25]....
        /*0378*/ 	.word	0x00006340


	//   ....[26]....
        /*037c*/ 	.word	0x00006390


	//   ....[27]....
        /*0380*/ 	.word	0x000063e0


	//   ....[28]....
        /*0384*/ 	.word	0x00006400


	//   ....[29]....
        /*0388*/ 	.word	0x00006410


	//   ....[30]....
        /*038c*/ 	.word	0x00006420


	//   ....[31]....
        /*0390*/ 	.word	0x00006430


	//   ....[32]....
        /*0394*/ 	.word	0x00006440


	//   ....[33]....
        /*0398*/ 	.word	0x00006450


	//   ....[34]....
        /*039c*/ 	.word	0x00006460


	//   ....[35]....
        /*03a0*/ 	.word	0x00006470


	//   ....[36]....
        /*03a4*/ 	.word	0x00007a80


	//   ....[37]....
        /*03a8*/ 	.word	0x00007aa0


	//   ....[38]....
        /*03ac*/ 	.word	0x00007ab0


	//   ....[39]....
        /*03b0*/ 	.word	0x00007ac0


	//   ....[40]....
        /*03b4*/ 	.word	0x00007be0


	//   ....[41]....
        /*03b8*/ 	.word	0x00007bf0


	//   ....[42]....
        /*03bc*/ 	.word	0x00007c00


	//   ....[43]....
        /*03c0*/ 	.word	0x00007c10


	//   ....[44]....
        /*03c4*/ 	.word	0x00007d30


	//   ....[45]....
        /*03c8*/ 	.word	0x00007d50


	//   ....[46]....
        /*03cc*/ 	.word	0x00007d60


	//   ....[47]....
        /*03d0*/ 	.word	0x00007d70


	//   ....[48]....
        /*03d4*/ 	.word	0x00007e90


	//   ....[49]....
        /*03d8*/ 	.word	0x00007ea0


	//   ....[50]....
        /*03dc*/ 	.word	0x00007eb0


	//   ....[51]....
        /*03e0*/ 	.word	0x00007ec0


	//   ....[52]....
        /*03e4*/ 	.word	0x00007fe0


	//   ....[53]....
        /*03e8*/ 	.word	0x00008000


	//   ....[54]....
        /*03ec*/ 	.word	0x00008010


	//   ....[55]....
        /*03f0*/ 	.word	0x00008020


	//   ....[56]....
        /*03f4*/ 	.word	0x00008120


	//   ....[57]....
        /*03f8*/ 	.word	0x00008130


	//   ....[58]....
        /*03fc*/ 	.word	0x00008140


	//   ....[59]....
        /*0400*/ 	.word	0x00008150


	//   ....[60]....
        /*0404*/ 	.word	0x00008160


	//   ....[61]....
        /*0408*/ 	.word	0x00008170


	//   ....[62]....
        /*040c*/ 	.word	0x00008190


	//   ....[63]....
        /*0410*/ 	.word	0x000081c0


	//   ....[64]....
        /*0414*/ 	.word	0x000081f0


	//   ....[65]....
        /*0418*/ 	.word	0x00008200


	//   ....[66]....
        /*041c*/ 	.word	0x00008210


	//   ....[67]....
        /*0420*/ 	.word	0x00008220


	//   ....[68]....
        /*0424*/ 	.word	0x0000be80


	//   ....[69]....
        /*0428*/ 	.word	0x0000bec0


	//   ....[70]....
        /*042c*/ 	.word	0x0000bf00


	//   ....[71]....
        /*0430*/ 	.word	0x0000bf40


	//   ....[72]....
        /*0434*/ 	.word	0x0000c000


	//   ....[73]....
        /*0438*/ 	.word	0x0000c030


	//   ....[74]....
        /*043c*/ 	.word	0x0000c060


	//   ....[75]....
        /*0440*/ 	.word	0x0000c090


	//   ....[76]....
        /*0444*/ 	.word	0x0000c130


	//   ....[77]....
        /*0448*/ 	.word	0x0000c160


	//   ....[78]....
        /*044c*/ 	.word	0x0000c190


	//   ....[79]....
        /*0450*/ 	.word	0x0000c1c0


	//   ....[80]....
        /*0454*/ 	.word	0x0000c260


	//   ....[81]....
        /*0458*/ 	.word	0x0000c290


	//   ....[82]....
        /*045c*/ 	.word	0x0000c2c0


	//   ....[83]....
        /*0460*/ 	.word	0x0000c2f0


	//   ....[84]....
        /*0464*/ 	.word	0x0000c390


	//   ....[85]....
        /*0468*/ 	.word	0x0000c3c0


	//   ....[86]....
        /*046c*/ 	.word	0x0000c3f0


	//   ....[87]....
        /*0470*/ 	.word	0x0000c420


	//   ....[88]....
        /*0474*/ 	.word	0x0000cbb0


	//   ....[89]....
        /*0478*/ 	.word	0x0000d840


	//   ....[90]....
        /*047c*/ 	.word	0x0000ded0


	//   ....[91]....
        /*0480*/ 	.word	0x0000def0


	//   ....[92]....
        /*0484*/ 	.word	0x0000df10


	//   ....[93]....
        /*0488*/ 	.word	0x0000df30


	//   ....[94]....
        /*048c*/ 	.word	0x0000df50


	//   ....[95]....
        /*0490*/ 	.word	0x0000e0e0


	//   ....[96]....
        /*0494*/ 	.word	0x0000e100


	//   ....[97]....
        /*0498*/ 	.word	0x0000e120


	//   ....[98]....
        /*049c*/ 	.word	0x0000e140


	//   ....[99]....
        /*04a0*/ 	.word	0x0000e160


	//   ....[100]....
        /*04a4*/ 	.word	0x0000e590


	//   ....[101]....
        /*04a8*/ 	.word	0x0000e610


	//   ....[102]....
        /*04ac*/ 	.word	0x0000e680


	//   ....[103]....
        /*04b0*/ 	.word	0x0000e6f0


	//   ....[104]....
        /*04b4*/ 	.word	0x0000e840


	//   ....[105]....
        /*04b8*/ 	.word	0x0000e8b0


	//   ....[106]....
        /*04bc*/ 	.word	0x0000e920


	//   ....[107]....
        /*04c0*/ 	.word	0x0000e990


	//   ....[108]....
        /*04c4*/ 	.word	0x0000eac0


	//   ....[109]....
        /*04c8*/ 	.word	0x0000eb30


	//   ....[110]....
        /*04cc*/ 	.word	0x0000eba0


	//   ....[111]....
        /*04d0*/ 	.word	0x0000ec10


	//   ....[112]....
        /*04d4*/ 	.word	0x0000ed60


	//   ....[113]....
        /*04d8*/ 	.word	0x0000edd0


	//   ....[114]....
        /*04dc*/ 	.word	0x0000ee40


	//   ....[115]....
        /*04e0*/ 	.word	0x0000eeb0


	//   ....[116]....
        /*04e4*/ 	.word	0x0000eff0


	//   ....[117]....
        /*04e8*/ 	.word	0x0000f060


	//   ....[118]....
        /*04ec*/ 	.word	0x0000f0d0


	//   ....[119]....
        /*04f0*/ 	.word	0x0000f140


	//   ....[120]....
        /*04f4*/ 	.word	0x0000f1a0


	//   ....[121]....
        /*04f8*/ 	.word	0x0000f210


	//   ....[122]....
        /*04fc*/ 	.word	0x0000f280


	//   ....[123]....
        /*0500*/ 	.word	0x0000f2f0


	//   ....[124]....
        /*0504*/ 	.word	0x0000f360


	//   ....[125]....
        /*0508*/ 	.word	0x0000f3b0


	//   ....[126]....
        /*050c*/ 	.word	0x0000f400


	//   ....[127]....
        /*0510*/ 	.word	0x0000f450


	//   ....[128]....
        /*0514*/ 	.word	0x0000f4c0


	//   ....[129]....
        /*0518*/ 	.word	0x0000f540


	//   ....[130]....
        /*051c*/ 	.word	0x0000f5b0


	//   ....[131]....
        /*0520*/ 	.word	0x0000f620


	//   ....[132]....
        /*0524*/ 	.word	0x0000f690


	//   ....[133]....
        /*0528*/ 	.word	0x0000f700


	//   ....[134]....
        /*052c*/ 	.word	0x0000f770


	//   ....[135]....
        /*0530*/ 	.word	0x0000f7e0


	//   ....[136]....
        /*0534*/ 	.word	0x0000f850


	//   ....[137]....
        /*0538*/ 	.word	0x0000f8d0


	//   ....[138]....
        /*053c*/ 	.word	0x0000f940


	//   ....[139]....
        /*0540*/ 	.word	0x0000f9b0


	//   ....[140]....
        /*0544*/ 	.word	0x0000fa20


	//   ....[141]....
        /*0548*/ 	.word	0x0000fa90


	//   ....[142]....
        /*054c*/ 	.word	0x0000fb00


	//   ....[143]....
        /*0550*/ 	.word	0x0000fb70


	//   ....[144]....
        /*0554*/ 	.word	0x0000fbe0


	//   ....[145]....
        /*0558*/ 	.word	0x0000fc60


	//   ....[146]....
        /*055c*/ 	.word	0x0000fcd0


	//   ....[147]....
        /*0560*/ 	.word	0x0000fd40


	//   ....[148]....
        /*0564*/ 	.word	0x0000fd90


	//   ....[149]....
        /*0568*/ 	.word	0x0000fde0


	//   ....[150]....
        /*056c*/ 	.word	0x0000fe30


	//   ....[151]....
        /*0570*/ 	.word	0x0000fe80


	//   ....[152]....
        /*0574*/ 	.word	0x0000ff00


	//   ....[153]....
        /*0578*/ 	.word	0x0000ff70


	//   ....[154]....
        /*057c*/ 	.word	0x0000ffe0


	//   ....[155]....
        /*0580*/ 	.word	0x00010050


	//   ....[156]....
        /*0584*/ 	.word	0x00010110


	//   ....[157]....
        /*0588*/ 	.word	0x00010160


	//   ....[158]....
        /*058c*/ 	.word	0x000101b0


	//   ....[159]....
        /*0590*/ 	.word	0x00010200


	//----- nvinfo : EIATTR_EXIT_INSTR_OFFSETS
	.align		4
.L_1449:
        /*0594*/ 	.byte	0x04, 0x1c
        /*0596*/ 	.short	(.L_1451 - .L_1450)


	//   ....[0]....
.L_1450:
        /*0598*/ 	.word	0x0000e290


	//   ....[1]....
        /*059c*/ 	.word	0x0000e530


	//----- nvinfo : EIATTR_MAX_THREADS
	.align		4
.L_1451:
        /*05a0*/ 	.byte	0x04, 0x05
        /*05a2*/ 	.short	(.L_1453 - .L_1452)
.L_1452:
        /*05a4*/ 	.word	0x00000080
        /*05a8*/ 	.word	0x00000001
        /*05ac*/ 	.word	0x00000001


	//----- nvinfo : EIATTR_CRS_STACK_SIZE
	.align		4
.L_1453:
        /*05b0*/ 	.byte	0x04, 0x1e
        /*05b2*/ 	.short	(.L_1455 - .L_1454)
.L_1454:
        /*05b4*/ 	.word	0x00000000
.L_1455:


//--------------------- .nv.info._Z25selective_scan_bwd_kernelI32Selective_Scan_bwd_kernel_traitsILi128ELi16ELb0ELb0ELb1ELb0ELb1EN3c104HalfENS1_7complexIfEEEEv12SSMParamsBwd --------------------------
	.section	.nv.info._Z25selective_scan_bwd_kernelI32Selective_Scan_bwd_kernel_traitsILi128ELi16ELb0ELb0ELb1ELb0ELb1EN3c104HalfENS1_7complexIfEEEEv12SSMParamsBwd,"",@"SHT_CUDA_INFO"
	.sectionflags	@""
	.align	4


	//----- nvinfo : EIATTR_CUDA_API_VERSION
	.align		4
        /*0000*/ 	.byte	0x04, 0x37
        /*0002*/ 	.short	(.L_1457 - .L_1456)
.L_1456:
        /*0004*/ 	.word	0x00000082


	//----- nvinfo : EIATTR_SW2861232_WAR
	.align		4
.L_1457:
        /*0008*/ 	.byte	0x01, 0x35
	.zero		2


	//----- nvinfo : EIATTR_PARAM_CBANK
	.align		4
        /*000c*/ 	.byte	0x04, 0x0a
        /*000e*/ 	.short	(.L_1459 - .L_1458)
	.align		4
.L_1458:
        /*0010*/ 	.word	index@(.nv.constant0._Z25selective_scan_bwd_kernelI32Selective_Scan_bwd_kernel_traitsILi128ELi16ELb0ELb0ELb1ELb0ELb1EN3c104HalfENS1_7complexIfEEEEv12SSMParamsBwd)
        /*0014*/ 	.short	0x0160
        /*0016*/ 	.short	0x01f0


	//----- nvinfo : EIATTR_CBANK_PARAM_SIZE
	.align		4
.L_1459:
        /*0018*/ 	.byte	0x03, 0x19
        /*001a*/ 	.short	0x01f0


	//----- nvinfo : EIATTR_KPARAM_INFO
	.align		4
        /*001c*/ 	.byte	0x04, 0x17
        /*001e*/ 	.short	(.L_1461 - .L_1460)
.L_1460:
        /*0020*/ 	.word	0x00000000
        /*0024*/ 	.short	0x0000
        /*0026*/ 	.short	0x0000
        /*0028*/ 	.byte	0x00, 0xf0, 0xc1, 0x07


	//----- nvinfo : EIATTR_MAXREG_COUNT
	.align		4
.L_1461:
        /*002c*/ 	.byte	0x03, 0x1b
        /*002e*/ 	.short	0x00ff


	//----- nvinfo : EIATTR_NUM_BARRIERS
	.align		4
        /*0030*/ 	.byte	0x02, 0x4c
        /*0032*/ 	.byte	0x01
	.zero		1


	//----- nvinfo : EIATTR_ANNOTATIONS
	.align		4
        /*0034*/ 	.byte	0x04, 0x55
        /*0036*/ 	.short	(.L_1463 - .L_1462)


	//   ....[0]....
.L_1462:
        /*0038*/ 	.word	0x00000001
        /*003c*/ 	.byte	0x40, 0x02, 0x00, 0x00, 0x01, 0x00, 0x00, 0x00, 0x70, 0x02, 0x00, 0x00, 0x01, 0x00, 0x00, 0x00
        /*004c*/ 	.byte	0xc0, 0x09, 0x00, 0x00, 0x01, 0x00, 0x00, 0x00, 0xe0, 0x09, 0x00, 0x00, 0x01, 0x00, 0x00, 0x00
        /*005c*/ 	.byte	0x70, 0x21, 0x00, 0x00, 0x01, 0x00, 0x00, 0x00, 0x60, 0x3c, 0x00, 0x00, 0x01, 0x00, 0x00, 0x00
        /*006c*/ 	.byte	0x70, 0x3c, 0x00, 0x00, 0x01, 0x00, 0x00, 0x00, 0x10, 0x4d, 0x00, 0x00, 0x01, 0x00, 0x00, 0x00
        /*007c*/ 	.byte	0xe0, 0x50, 0x00, 0x00, 0x01, 0x00, 0x00, 0x00, 0xc0, 0xf3, 0x00, 0x00, 0x01, 0x00, 0x00, 0x00
        /*008c*/ 	.byte	0xd0, 0xf3, 0x00, 0x00, 0x01, 0x00, 0x00, 0x00, 0xe0, 0xf3, 0x00, 0x00, 0x01, 0x00, 0x00, 0x00
        /*009c*/ 	.byte	0x00, 0xf9, 0x00, 0x00, 0x01, 0x00, 0x00, 0x00, 0x30, 0x04, 0x01, 0x00, 0x01, 0x00, 0x00, 0x00
        /*00ac*/ 	.byte	0x90, 0x09, 0x01, 0x00, 0x01, 0x00, 0x00, 0x00, 0xa0, 0x0b, 0x01, 0x00


	//----- nvinfo : EIATTR_MERCURY_ISA_VERSION
	.align		4
.L_1463:
        /*00b8*/ 	.byte	0x03, 0x5f
        /*00ba*/ 	.short	0x0000


	//----- nvinfo : EIATTR_COOP_GROUP_MASK_REGIDS
	.align		4
        /*00bc*/ 	.byte	0x04, 0x29
        /*00be*/ 	.short	(.L_1465 - .L_1464)


	//   ....[0]....
.L_1464:
        /*00c0*/ 	.word	0xffffffff


	//   ....[1]....
        /*00c4*/ 	.word	0xffffffff


	//   ....[2]....
        /*00c8*/ 	.word	0xffffffff


	//   ....[3]....
        /*00cc*/ 	.word	0xffffffff


	//   ....[4]....
        /*00d0*/ 	.word	0xffffffff


	//   ....[5]....
        /*00d4*/ 	.word	0xffffffff


	//   ....[6]....
        /*00d8*/ 	.word	0xffffffff


	//   ....[7]....
        /*00dc*/ 	.word	0xffffffff


	//   ....[8]....
        /*00e0*/ 	.word	0xffffffff


	//   ....[9]....
        /*00e4*/ 	.word	0xffffffff


	//   ....[10]....
        /*00e8*/ 	.word	0xffffffff


	//   ....[11]....
        /*00ec*/ 	.word	0xffffffff


	//   ....[12]....
        /*00f0*/ 	.word	0xffffffff


	//   ....[13]....
        /*00f4*/ 	.word	0xffffffff


	//   ....[14]....
        /*00f8*/ 	.word	0xffffffff


	//   ....[15]....
        /*00fc*/ 	.word	0xffffffff


	//   ....[16]....
        /*0100*/ 	.word	0xffffffff


	//   ....[17]....
        /*0104*/ 	.word	0xffffffff


	//   ....[18]....
        /*0108*/ 	.word	0xffffffff


	//   ....[19]....
        /*010c*/ 	.word	0xffffffff


	//   ....[20]....
        /*0110*/ 	.word	0xffffffff


	//   ....[21]....
        /*0114*/ 	.word	0xffffffff


	//   ....[22]....
        /*0118*/ 	.word	0xffffffff


	//   ....[23]....
        /*011c*/ 	.word	0xffffffff


	//   ....[24]....
        /*0120*/ 	.word	0xffffffff


	//   ....[25]....
        /*0124*/ 	.word	0xffffffff


	//   ....[26]....
        /*0128*/ 	.word	0xffffffff


	//   ....[27]....
        /*012c*/ 	.word	0xffffffff


	//   ....[28]....
        /*0130*/ 	.word	0xffffffff


	//   ....[29]....
        /*0134*/ 	.word	0xffffffff


	//   ....[30]....
        /*0138*/ 	.word	0xffffffff


	//   ....[31]....
        /*013c*/ 	.word	0xffffffff


	//   ....[32]....
        /*0140*/ 	.word	0xffffffff


	//   ....[33]....
        /*0144*/ 	.word	0xffffffff


	//   ....[34]....
        /*0148*/ 	.word	0xffffffff


	//   ....[35]....
        /*014c*/ 	.word	0xffffffff


	//   ....[36]....
        /*0150*/ 	.word	0xffffffff


	//   ....[37]....
        /*0154*/ 	.word	0xffffffff


	//   ....[38]....
        /*0158*/ 	.word	0xffffffff


	//   ....[39]....
        /*015c*/ 	.word	0xffffffff


	//   ....[40]....
        /*0160*/ 	.word	0xffffffff


	//   ....[41]....
        /*0164*/ 	.word	0xffffffff


	//   ....[42]....
        /*0168*/ 	.word	0xffffffff


	//   ....[43]....
        /*016c*/ 	.word	0xffffffff


	//   ....[44]....
        /*0170*/ 	.word	0xffffffff


	//   ....[45]....
        /*0174*/ 	.word	0xffffffff


	//   ....[46]....
        /*0178*/ 	.word	0xffffffff


	//   ....[47]....
        /*017c*/ 	.word	0xffffffff


	//   ....[48]....
        /*0180*/ 	.word	0xffffffff


	//   ....[49]....
        /*0184*/ 	.word	0xffffffff


	//   ....[50]....
        /*0188*/ 	.word	0xffffffff


	//   ....[51]....
        /*018c*/ 	.word	0xffffffff


	//   ....[52]....
        /*0190*/ 	.word	0xffffffff


	//   ....[53]....
        /*0194*/ 	.word	0xffffffff


	//   ....[54]....
        /*0198*/ 	.word	0xffffffff


	//   ....[55]....
        /*019c*/ 	.word	0xffffffff


	//   ....[56]....
        /*01a0*/ 	.word	0xffffffff


	//   ....[57]....
        /*01a4*/ 	.word	0xffffffff


	//   ....[58]....
        /*01a8*/ 	.word	0xffffffff


	//   ....[59]....
        /*01ac*/ 	.word	0xffffffff


	//   ....[60]....
        /*01b0*/ 	.word	0xffffffff


	//   ....[61]....
        /*01b4*/ 	.word	0xffffffff


	//   ....[62]....
        /*01b8*/ 	.word	0xffffffff


	//   ....[63]....
        /*01bc*/ 	.word	0xffffffff


	//   ....[64]....
        /*01c0*/ 	.word	0xffffffff


	//   ....[65]....
        /*01c4*/ 	.word	0xffffffff


	//   ....[66]....
        /*01c8*/ 	.word	0xffffffff


	//   ....[67]....
        /*01cc*/ 	.word	0xffffffff


	//   ....[68]....
        /*01d0*/ 	.word	0xffffffff


	//   ....[69]....
        /*01d4*/ 	.word	0xffffffff


	//   ....[70]....
        /*01d8*/ 	.word	0xffffffff


	//   ....[71]....
        /*01dc*/ 	.word	0xffffffff


	//   ....[72]....
        /*01e0*/ 	.word	0xffffffff


	//   ....[73]....
        /*01e4*/ 	.word	0xffffffff


	//   ....[74]....
        /*01e8*/ 	.word	0xffffffff


	//   ....[75]....
        /*01ec*/ 	.word	0xffffffff


	//   ....[76]....
        /*01f0*/ 	.word	0xffffffff


	//   ....[77]....
        /*01f4*/ 	.word	0xffffffff


	//   ....[78]....
        /*01f8*/ 	.word	0xffffffff


	//   ....[79]....
        /*01fc*/ 	.word	0xffffffff


	//   ....[80]....
        /*0200*/ 	.word	0xffffffff


	//   ....[81]....
        /*0204*/ 	.word	0xffffffff


	//   ....[82]....
        /*0208*/ 	.word	0xffffffff


	//   ....[83]....
        /*020c*/ 	.word	0xffffffff


	//   ....[84]....
        /*0210*/ 	.word	0xffffffff


	//   ....[85]....
        /*0214*/ 	.word	0xffffffff


	//   ....[86]....
        /*0218*/ 	.word	0xffffffff


	//   ....[87]....
        /*021c*/ 	.word	0xffffffff


	//   ....[88]....
        /*0220*/ 	.word	0xffffffff


	//   ....[89]....
        /*0224*/ 	.word	0xffffffff


	//   ....[90]....
        /*0228*/ 	.word	0xffffffff


	//   ....[91]....
        /*022c*/ 	.word	0xffffffff


	//   ....[92]....
        /*0230*/ 	.word	0xffffffff


	//   ....[93]....
        /*0234*/ 	.word	0xffffffff


	//   ....[94]....
        /*0238*/ 	.word	0xffffffff


	//   ....[95]....
        /*023c*/ 	.word	0xffffffff


	//   ....[96]....
        /*0240*/ 	.word	0xffffffff


	//   ....[97]....
        /*0244*/ 	.word	0xffffffff


	//   ....[98]....
        /*0248*/ 	.word	0xffffffff


	//   ....[99]....
        /*024c*/ 	.word	0xffffffff


	//   ....[100]....
        /*0250*/ 	.word	0xffffffff


	//   ....[101]....
        /*0254*/ 	.word	0xffffffff


	//   ....[102]....
        /*0258*/ 	.word	0xffffffff


	//   ....[103]....
        /*025c*/ 	.word	0xffffffff


	//   ....[104]....
        /*0260*/ 	.word	0xffffffff


	//   ....[105]....
        /*0264*/ 	.word	0xffffffff


	//   ....[106]....
        /*0268*/ 	.word	0xffffffff


	//   ....[107]....
        /*026c*/ 	.word	0xffffffff


	//   ....[108]....
        /*0270*/ 	.word	0xffffffff


	//   ....[109]....
        /*0274*/ 	.word	0xffffffff


	//   ....[110]....
        /*0278*/ 	.word	0xffffffff


	//   ....[111]....
        /*027c*/ 	.word	0xffffffff


	//   ....[112]....
        /*0280*/ 	.word	0xffffffff


	//   ....[113]....
        /*0284*/ 	.word	0xffffffff


	//   ....[114]....
        /*0288*/ 	.word	0xffffffff


	//   ....[115]....
        /*028c*/ 	.word	0xffffffff


	//   ....[116]....
        /*0290*/ 	.word	0xffffffff


	//   ....[117]....
        /*0294*/ 	.word	0xffffffff


	//   ....[118]....
        /*0298*/ 	.word	0xffffffff


	//   ....[119]....
        /*029c*/ 	.word	0xffffffff


	//   ....[120]....
        /*02a0*/ 	.word	0xffffffff


	//   ....[121]....
        /*02a4*/ 	.word	0xffffffff


	//   ....[122]....
        /*02a8*/ 	.word	0xffffffff


	//   ....[123]....
        /*02ac*/ 	.word	0xffffffff


	//   ....[124]....
        /*02b0*/ 	.word	0xffffffff


	//   ....[125]....
        /*02b4*/ 	.word	0xffffffff


	//   ....[126]....
        /*02b8*/ 	.word	0xffffffff


	//   ....[127]....
        /*02bc*/ 	.word	0xffffffff


	//   ....[128]....
        /*02c0*/ 	.word	0xffffffff


	//   ....[129]....
        /*02c4*/ 	.word	0xffffffff


	//   ....[130]....
        /*02c8*/ 	.word	0xffffffff


	//   ....[131]....
        /*02cc*/ 	.word	0xffffffff


	//   ....[132]....
        /*02d0*/ 	.word	0xffffffff


	//   ....[133]....
        /*02d4*/ 	.word	0xffffffff


	//   ....[134]....
        /*02d8*/ 	.word	0xffffffff


	//   ....[135]....
        /*02dc*/ 	.word	0xffffffff


	//   ....[136]....
        /*02e0*/ 	.word	0xffffffff


	//   ....[137]....
        /*02e4*/ 	.word	0xffffffff


	//   ....[138]....
        /*02e8*/ 	.word	0xffffffff


	//   ....[139]....
        /*02ec*/ 	.word	0xffffffff


	//   ....[140]....
        /*02f0*/ 	.word	0xffffffff


	//   ....[141]....
        /*02f4*/ 	.word	0xffffffff


	//   ....[142]....
        /*02f8*/ 	.word	0xffffffff


	//   ....[143]....
        /*02fc*/ 	.word	0xffffffff


	//   ....[144]....
        /*0300*/ 	.word	0xffffffff


	//   ....[145]....
        /*0304*/ 	.word	0xffffffff


	//   ....[146]....
        /*0308*/ 	.word	0xffffffff


	//   ....[147]....
        /*030c*/ 	.word	0xffffffff


	//   ....[148]....
        /*0310*/ 	.word	0xffffffff


	//   ....[149]....
        /*0314*/ 	.word	0xffffffff


	//   ....[150]....
        /*0318*/ 	.word	0xffffffff


	//   ....[151]....
        /*031c*/ 	.word	0xffffffff


	//   ....[152]....
        /*0320*/ 	.word	0xffffffff


	//   ....[153]....
        /*0324*/ 	.word	0xffffffff


	//   ....[154]....
        /*0328*/ 	.word	0xffffffff


	//   ....[155]....
        /*032c*/ 	.word	0xffffffff


	//   ....[156]....
        /*0330*/ 	.word	0xffffffff


	//   ....[157]....
        /*0334*/ 	.word	0xffffffff


	//   ....[158]....
        /*0338*/ 	.word	0xffffffff


	//   ....[159]....
        /*033c*/ 	.word	0xffffffff


	//   ....[160]....
        /*0340*/ 	.word	0xffffffff


	//   ....[161]....
        /*0344*/ 	.word	0xffffffff


	//   ....[162]....
        /*0348*/ 	.word	0xffffffff


	//   ....[163]....
        /*034c*/ 	.word	0xffffffff


	//----- nvinfo : EIATTR_COOP_GROUP_INSTR_OFFSETS
	.align		4
.L_1465:
        /*0350*/ 	.byte	0x04, 0x28
        /*0352*/ 	.short	(.L_1467 - .L_1466)


	//   ....[0]....
.L_1466:
        /*0354*/ 	.word	0x00001440


	//   ....[1]....
        /*0358*/ 	.word	0x00001a50


	//   ....[2]....
        /*035c*/ 	.word	0x00002340


	//   ....[3]....
        /*0360*/ 	.word	0x000027e0


	//   ....[4]....
        /*0364*/ 	.word	0x00002f30


	//   ....[5]....
        /*0368*/ 	.word	0x00003b00


	//   ....[6]....
        /*036c*/ 	.word	0x00004810


	//   ....[7]....
        /*0370*/ 	.word	0x00006cc0


	//   ....[8]....
        /*0374*/ 	.word	0x000088a0


	//   ....[9]....
        /*0378*/ 	.word	0x000088c0


	//   ....[10]....
        /*037c*/ 	.word	0x000088e0


	//   ....[11]....
        /*0380*/ 	.word	0x000088f0


	//   ....[12]....
        /*0384*/ 	.word	0x00008970


	//   ....[13]....
        /*0388*/ 	.word	0x000089a0


	//   ....[14]....
        /*038c*/ 	.word	0x000089d0


	//   ....[15]....
        /*0390*/ 	.word	0x000089f0


	//   ....[16]....
        /*0394*/ 	.word	0x00008a70


	//   ....[17]....
        /*0398*/ 	.word	0x00008ab0


	//   ....[18]....
        /*039c*/ 	.word	0x00008ae0


	//   ....[19]....
        /*03a0*/ 	.word	0x00008af0


	//   ....[20]....
        /*03a4*/ 	.word	0x00008b90


	//   ....[21]....
        /*03a8*/ 	.word	0x00008bc0


	//   ....[22]....
        /*03ac*/ 	.word	0x00008be0


	//   ....[23]....
        /*03b0*/ 	.word	0x00008bf0


	//   ....[24]....
        /*03b4*/ 	.word	0x00008cb0


	//   ....[25]....
        /*03b8*/ 	.word	0x00008cd0


	//   ....[26]....
        /*03bc*/ 	.word	0x00008cf0


	//   ....[27]....
        /*03c0*/ 	.word	0x00008d00


	//   ....[28]....
        /*03c4*/ 	.word	0x00008e30


	//   ....[29]....
        /*03c8*/ 	.word	0x00008e90


	//   ....[30]....
        /*03cc*/ 	.word	0x00008ef0


	//   ....[31]....
        /*03d0*/ 	.word	0x00008f50


	//   ....[32]....
        /*03d4*/ 	.word	0x00008f70


	//   ....[33]....
        /*03d8*/ 	.word	0x00008f80


	//   ....[34]....
        /*03dc*/ 	.word	0x00008f90


	//   ....[35]....
        /*03e0*/ 	.word	0x00008fa0


	//   ....[36]....
        /*03e4*/ 	.word	0x00008fb0


	//   ....[37]....
        /*03e8*/ 	.word	0x00008fc0


	//   ....[38]....
        /*03ec*/ 	.word	0x00008fd0


	//   ....[39]....
        /*03f0*/ 	.word	0x00008fe0


	//   ....[40]....
        /*03f4*/ 	.word	0x0000a5c0


	//   ....[41]....
        /*03f8*/ 	.word	0x0000a5e0


	//   ....[42]....
        /*03fc*/ 	.word	0x0000a5f0


	//   ....[43]....
        /*0400*/ 	.word	0x0000a600


	//   ....[44]....
        /*0404*/ 	.word	0x0000a710


	//   ....[45]....
        /*0408*/ 	.word	0x0000a720


	//   ....[46]....
        /*040c*/ 	.word	0x0000a730


	//   ....[47]....
        /*0410*/ 	.word	0x0000a740


	//   ....[48]....
        /*0414*/ 	.word	0x0000a850


	//   ....[49]....
        /*0418*/ 	.word	0x0000a870


	//   ....[50]....
        /*041c*/ 	.word	0x0000a880


	//   ....[51]....
        /*0420*/ 	.word	0x0000a890


	//   ....[52]....
        /*0424*/ 	.word	0x0000a9a0


	//   ....[53]....
        /*0428*/ 	.word	0x0000a9b0


	//   ....[54]....
        /*042c*/ 	.word	0x0000a9c0


	//   ....[55]....
        /*0430*/ 	.word	0x0000a9d0


	//   ....[56]....
        /*0434*/ 	.word	0x0000aae0


	//   ....[57]....
        /*0438*/ 	.word	0x0000ab00


	//   ....[58]....
        /*043c*/ 	.word	0x0000ab10


	//   ....[59]....
        /*0440*/ 	.word	0x0000ab20


	//   ....[60]....
        /*0444*/ 	.word	0x0000ac20


	//   ....[61]....
        /*0448*/ 	.word	0x0000ac30


	//   ....[62]....
        /*044c*/ 	.word	0x0000ac40


	//   ....[63]....
        /*0450*/ 	.word	0x0000ac50


	//   ....[64]....
        /*0454*/ 	.word	0x0000ac60


	//   ....[65]....
        /*0458*/ 	.word	0x0000ac70


	//   ....[66]....
        /*045c*/ 	.word	0x0000ac80


	//   ....[67]....
        /*0460*/ 	.word	0x0000acb0


	//   ....[68]....
        /*0464*/ 	.word	0x0000ace0


	//   ....[69]....
        /*0468*/ 	.word	0x0000ad10


	//   ....[70]....
        /*046c*/ 	.word	0x0000ad20


	//   ....[71]....
        /*0470*/ 	.word	0x0000ad30


	//   ....[72]....
        /*0474*/ 	.word	0x0000e9c0


	//   ....[73]....
        /*0478*/ 	.word	0x0000ea00


	//   ....[74]....
        /*047c*/ 	.word	0x0000ea40


	//   ....[75]....
        /*0480*/ 	.word	0x0000ea80


	//   ....[76]....
        /*0484*/ 	.word	0x0000eb30


	//   ....[77]....
        /*0488*/ 	.word	0x0000eb60


	//   ....[78]....
        /*048c*/ 	.word	0x0000eb90


	//   ....[79]....
        /*0490*/ 	.word	0x0000ebc0


	//   ....[80]....
        /*0494*/ 	.word	0x0000ec60


	//   ....[81]....
        /*0498*/ 	.word	0x0000ec90


	//   ....[82]....
        /*049c*/ 	.word	0x0000ecc0


	//   ....[83]....
        /*04a0*/ 	.word	0x0000ecf0


	//   ....[84]....
        /*04a4*/ 	.word	0x0000ed90


	//   ....[85]....
        /*04a8*/ 	.word	0x0000edc0


	//   ....[86]....
        /*04ac*/ 	.word	0x0000edf0


	//   ....[87]....
        /*04b0*/ 	.word	0x0000ee20


	//   ....[88]....
        /*04b4*/ 	.word	0x0000eec0


	//   ....[89]....
        /*04b8*/ 	.word	0x0000eef0


	//   ....[90]....
        /*04bc*/ 	.word	0x0000ef20


	//   ....[91]....
        /*04c0*/ 	.word	0x0000ef50


	//   ....[92]....
        /*04c4*/ 	.word	0x0000f6b0


	//   ....[93]....
        /*04c8*/ 	.word	0x00010230


	//   ....[94]....
        /*04cc*/ 	.word	0x00010a10


	//   ....[95]....
        /*04d0*/ 	.word	0x00010a30


	//   ....[96]....
        /*04d4*/ 	.word	0x00010a50


	//   ....[97]....
        /*04d8*/ 	.word	0x00010a70


	//   ....[98]....
        /*04dc*/ 	.word	0x00010a90


	//   ....[99]....
        /*04e0*/ 	.word	0x00010c20


	//   ....[100]....
        /*04e4*/ 	.word	0x00010c40


	//   ....[101]....
        /*04e8*/ 	.word	0x00010c60


	//   ....[102]....
        /*04ec*/ 	.word	0x00010c80


	//   ....[103]....
        /*04f0*/ 	.word	0x00010ca0


	//   ....[104]....
        /*04f4*/ 	.word	0x000110d0


	//   ....[105]....
        /*04f8*/ 	.word	0x00011150


	//   ....[106]....
        /*04fc*/ 	.word	0x000111c0


	//   ....[107]....
        /*0500*/ 	.word	0x00011230


	//   ....[108]....
        /*0504*/ 	.word	0x00011380


	//   ....[109]....
        /*0508*/ 	.word	0x000113f0


	//   ....[110]....
        /*050c*/ 	.word	0x00011460


	//   ....[111]....
        /*0510*/ 	.word	0x000114d0


	//   ....[112]....
        /*0514*/ 	.word	0x000115f0


	//   ....[113]....
        /*0518*/ 	.word	0x00011660


	//   ....[114]....
        /*051c*/ 	.word	0x000116d0


	//   ....[115]....
        /*0520*/ 	.word	0x00011740


	//   ....[116]....
        /*0524*/ 	.word	0x00011860


	//   ....[117]....
        /*0528*/ 	.word	0x000118d0


	//   ....[118]....
        /*052c*/ 	.word	0x00011940


	//   ....[119]....
        /*0530*/ 	.word	0x000119b0


	//   ....[120]....
        /*0534*/ 	.word	0x00011af0


	//   ....[121]....
        /*0538*/ 	.word	0x00011b60


	//   ....[122]....
        /*053c*/ 	.word	0x00011bd0


	//   ....[123]....
        /*0540*/ 	.word	0x00011c40


	//   ....[124]....
        /*0544*/ 	.word	0x00011ca0


	//   ....[125]....
        /*0548*/ 	.word	0x00011d10


	//   ....[126]....
        /*054c*/ 	.word	0x00011d80


	//   ....[127]....
        /*0550*/ 	.word	0x00011df0


	//   ....[128]....
        /*0554*/ 	.word	0x00011e60


	//   ....[129]....
        /*0558*/ 	.word	0x00011ec0


	//   ....[130]....
        /*055c*/ 	.word	0x00011f20


	//   ....[131]....
        /*0560*/ 	.word	0x00011f80


	//   ....[132]....
        /*0564*/ 	.word	0x00012000


	//   ....[133]....
        /*0568*/ 	.word	0x00012080


	//   ....[134]....
        /*056c*/ 	.word	0x000120f0


	//   ....[135]....
        /*0570*/ 	.word	0x00012160


	//   ....[136]....
        /*0574*/ 	.word	0x000121d0


	//   ....[137]....
        /*0578*/ 	.word	0x00012240


	//   ....[138]....
        /*057c*/ 	.word	0x000122b0


	//   ....[139]....
        /*0580*/ 	.word	0x00012320


	//   ....[140]....
        /*0584*/ 	.word	0x00012390


	//   ....[141]....
        /*0588*/ 	.word	0x00012410


	//   ....[142]....
        /*058c*/ 	.word	0x00012480


	//   ....[143]....
        /*0590*/ 	.word	0x000124f0


	//   ....[144]....
        /*0594*/ 	.word	0x00012560


	//   ....[145]....
        /*0598*/ 	.word	0x000125d0


	//   ....[146]....
        /*059c*/ 	.word	0x00012640


	//   ....[147]....
        /*05a0*/ 	.word	0x000126b0


	//   ....[148]....
        /*05a4*/ 	.word	0x00012720


	//   ....[149]....
        /*05a8*/ 	.word	0x000127a0


	//   ....[150]....
        /*05ac*/ 	.word	0x00012810


	//   ....[151]....
        /*05b0*/ 	.word	0x00012880


	//   ....[152]....
        /*05b4*/ 	.word	0x000128e0


	//   ....[153]....
        /*05b8*/ 	.word	0x00012940


	//   ....[154]....
        /*05bc*/ 	.word	0x000129a0


	//   ....[155]....
        /*05c0*/ 	.word	0x00012a00


	//   ....[156]....
        /*05c4*/ 	.word	0x00012a90


	//   ....[157]....
        /*05c8*/ 	.word	0x00012b00


	//   ....[158]....
        /*05cc*/ 	.word	0x00012b70


	//   ....[159]....
        /*05d0*/ 	.word	0x00012be0


	//   ....[160]....
        /*05d4*/ 	.word	0x00012cb0


	//   ....[161]....
        /*05d8*/ 	.word	0x00012d10


	//   ....[162]....
        /*05dc*/ 	.word	0x00012d70


	//   ....[163]....
        /*05e0*/ 	.word	0x00012dd0


	//----- nvinfo : EIATTR_EXIT_INSTR_OFFSETS
	.align		4
.L_1467:
        /*05e4*/ 	.byte	0x04, 0x1c
        /*05e6*/ 	.short	(.L_1469 - .L_1468)


	//   ....[0]....
.L_1468:
        /*05e8*/ 	.word	0x00010dd0


	//   ....[1]....
        /*05ec*/ 	.word	0x00011070


	//----- nvinfo : EIATTR_MAX_THREADS
	.align		4
.L_1469:
        /*05f0*/ 	.byte	0x04, 0x05
        /*05f2*/ 	.short	(.L_1471 - .L_1470)
.L_1470:
        /*05f4*/ 	.word	0x00000080
        /*05f8*/ 	.word	0x00000001
        /*05fc*/ 	.word	0x00000001


	//----- nvinfo : EIATTR_CRS_STACK_SIZE
	.align		4
.L_1471:
        /*0600*/ 	.byte	0x04, 0x1e
        /*0602*/ 	.short	(.L_1473 - .L_1472)
.L_1472:
        /*0604*/ 	.word	0x00000000
.L_1473:


//--------------------- .nv.info._Z25selective_scan_bwd_kernelI32Selective_Scan_bwd_kernel_traitsILi128ELi16ELb0ELb0ELb1ELb1ELb0EN3c104HalfENS1_7complexIfEEEEv12SSMParamsBwd --------------------------
	.section	.nv.info._Z25selective_scan_bwd_kernelI32Selective_Scan_bwd_kernel_traitsILi128ELi16ELb0ELb0ELb1ELb1ELb0EN3c104HalfENS1_7complexIfEEEEv12SSMParamsBwd,"",@"SHT_CUDA_INFO"
	.sectionflags	@""
	.align	4


	//----- nvinfo : EIATTR_CUDA_API_VERSION
	.align		4
        /*0000*/ 	.byte	0x04, 0x37
        /*0002*/ 	.short	(.L_1475 - .L_1474)
.L_1474:
        /*0004*/ 	.word	0x00000082


	//----- nvinfo : EIATTR_SW2861232_WAR
	.align		4
.L_1475:
        /*0008*/ 	.byte	0x01, 0x35
	.zero		2


	//----- nvinfo : EIATTR_PARAM_CBANK
	.align		4
        /*000c*/ 	.byte	0x04, 0x0a
        /*000e*/ 	.short	(.L_1477 - .L_1476)
	.align		4
.L_1476:
        /*0010*/ 	.word	index@(.nv.constant0._Z25selective_scan_bwd_kernelI32Selective_Scan_bwd_kernel_traitsILi128ELi16ELb0ELb0ELb1ELb1ELb0EN3c104HalfENS1_7complexIfEEEEv12SSMParamsBwd)
        /*0014*/ 	.short	0x0160
        /*0016*/ 	.short	0x01f0


	//----- nvinfo : EIATTR_CBANK_PARAM_SIZE
	.align		4
.L_1477:
        /*0018*/ 	.byte	0x03, 0x19
        /*001a*/ 	.short	0x01f0


	//----- nvinfo : EIATTR_KPARAM_INFO
	.align		4
        /*001c*/ 	.byte	0x04, 0x17
        /*001e*/ 	.short	(.L_1479 - .L_1478)
.L_1478:
        /*0020*/ 	.word	0x00000000
        /*0024*/ 	.short	0x0000
        /*0026*/ 	.short	0x0000
        /*0028*/ 	.byte	0x00, 0xf0, 0xc1, 0x07


	//----- nvinfo : EIATTR_MAXREG_COUNT
	.align		4
.L_1479:
        /*002c*/ 	.byte	0x03, 0x1b
        /*002e*/ 	.short	0x00ff


	//----- nvinfo : EIATTR_NUM_BARRIERS
	.align		4
        /*0030*/ 	.byte	0x02, 0x4c
        /*0032*/ 	.byte	0x01
	.zero		1


	//----- nvinfo : EIATTR_ANNOTATIONS
	.align		4
        /*0034*/ 	.byte	0x04, 0x55
        /*0036*/ 	.short	(.L_1481 - .L_1480)


	//   ....[0]....
.L_1480:
        /* <DEDUP_REMOVED lines=9> */


	//----- nvinfo : EIATTR_MERCURY_ISA_VERSION
	.align		4
.L_1481:
        /*00b8*/ 	.byte	0x03, 0x5f
        /*00ba*/ 	.short	0x0000


	//----- nvinfo : EIATTR_COOP_GROUP_MASK_REGIDS
	.align		4
        /*00bc*/ 	.byte	0x04, 0x29
        /*00be*/ 	.short	(.L_1483 - .L_1482)


	//   ....[0]....
.L_1482:
        /*00c0*/ 	.word	0xffffffff


	//   ....[1]....
        /*00c4*/ 	.word	0xffffffff


	//   ....[2]....
        /*00c8*/ 	.word	0xffffffff


	//   ....[3]....
        /*00cc*/ 	.word	0xffffffff


	//   ....[4]....
        /*00d0*/ 	.word	0xffffffff


	//   ....[5]....
        /*00d4*/ 	.word	0xffffffff


	//   ....[6]....
        /*00d8*/ 	.word	0xffffffff


	//   ....[7]....
        /*00dc*/ 	.word	0xffffffff


	//   ....[8]....
        /*00e0*/ 	.word	0xffffffff


	//   ....[9]....
        /*00e4*/ 	.word	0xffffffff


	//   ....[10]....
        /*00e8*/ 	.word	0xffffffff


	//   ....[11]....
        /*00ec*/ 	.word	0xffffffff


	//   ....[12]....
        /*00f0*/ 	.word	0xffffffff


	//   ....[13]....
        /*00f4*/ 	.word	0xffffffff


	//   ....[14]....
        /*00f8*/ 	.word	0xffffffff


	//   ....[15]....
        /*00fc*/ 	.word	0xffffffff


	//   ....[16]....
        /*0100*/ 	.word	0xffffffff


	//   ....[17]....
        /*0104*/ 	.word	0xffffffff


	//   ....[18]....
        /*0108*/ 	.word	0xffffffff


	//   ....[19]....
        /*010c*/ 	.word	0xffffffff


	//   ....[20]....
        /*0110*/ 	.word	0xffffffff


	//   ....[21]....
        /*0114*/ 	.word	0xffffffff


	//   ....[22]....
        /*0118*/ 	.word	0xffffffff


	//   ....[23]....
        /*011c*/ 	.word	0xffffffff


	//   ....[24]....
        /*0120*/ 	.word	0xffffffff


	//   ....[25]....
        /*0124*/ 	.word	0xffffffff


	//   ....[26]....
        /*0128*/ 	.word	0xffffffff


	//   ....[27]....
        /*012c*/ 	.word	0xffffffff


	//   ....[28]....
        /*0130*/ 	.word	0xffffffff


	//   ....[29]....
        /*0134*/ 	.word	0xffffffff


	//   ....[30]....
        /*0138*/ 	.word	0xffffffff


	//   ....[31]....
        /*013c*/ 	.word	0xffffffff


	//   ....[32]....
        /*0140*/ 	.word	0xffffffff


	//   ....[33]....
        /*0144*/ 	.word	0xffffffff


	//   ....[34]....
        /*0148*/ 	.word	0xffffffff


	//   ....[35]....
        /*014c*/ 	.word	0xffffffff


	//   ....[36]....
        /*0150*/ 	.word	0xffffffff


	//   ....[37]....
        /*0154*/ 	.word	0xffffffff


	//   ....[38]....
        /*0158*/ 	.word	0xffffffff


	//   ....[39]....
        /*015c*/ 	.word	0xffffffff


	//   ....[40]....
        /*0160*/ 	.word	0xffffffff


	//   ....[41]....
        /*0164*/ 	.word	0xffffffff


	//   ....[42]....
        /*0168*/ 	.word	0xffffffff


	//   ....[43]....
        /*016c*/ 	.word	0xffffffff


	//   ....[44]....
        /*0170*/ 	.word	0xffffffff


	//   ....[45]....
        /*0174*/ 	.word	0xffffffff


	//   ....[46]....
        /*0178*/ 	.word	0xffffffff


	//   ....[47]....
        /*017c*/ 	.word	0xffffffff


	//   ....[48]....
        /*0180*/ 	.word	0xffffffff


	//   ....[49]....
        /*0184*/ 	.word	0xffffffff


	//   ....[50]....
        /*0188*/ 	.word	0xffffffff


	//   ....[51]....
        /*018c*/ 	.word	0xffffffff


	//   ....[52]....
        /*0190*/ 	.word	0xffffffff


	//   ....[53]....
        /*0194*/ 	.word	0xffffffff


	//   ....[54]....
        /*0198*/ 	.word	0xffffffff


	//   ....[55]....
        /*019c*/ 	.word	0xffffffff


	//   ....[56]....
        /*01a0*/ 	.word	0xffffffff


	//   ....[57]....
        /*01a4*/ 	.word	0xffffffff


	//   ....[58]....
        /*01a8*/ 	.word	0xffffffff


	//   ....[59]....
        /*01ac*/ 	.word	0xffffffff


	//   ....[60]....
        /*01b0*/ 	.word	0xffffffff


	//   ....[61]....
        /*01b4*/ 	.word	0xffffffff


	//   ....[62]....
        /*01b8*/ 	.word	0xffffffff


	//   ....[63]....
        /*01bc*/ 	.word	0xffffffff


	//   ....[64]....
        /*01c0*/ 	.word	0xffffffff


	//   ....[65]....
        /*01c4*/ 	.word	0xffffffff


	//   ....[66]....
        /*01c8*/ 	.word	0xffffffff


	//   ....[67]....
        /*01cc*/ 	.word	0xffffffff


	//   ....[68]....
        /*01d0*/ 	.word	0xffffffff


	//   ....[69]....
        /*01d4*/ 	.word	0xffffffff


	//   ....[70]....
        /*01d8*/ 	.word	0xffffffff


	//   ....[71]....
        /*01dc*/ 	.word	0xffffffff


	//   ....[72]....
        /*01e0*/ 	.word	0xffffffff


	//   ....[73]....
        /*01e4*/ 	.word	0xffffffff


	//   ....[74]....
        /*01e8*/ 	.word	0xffffffff


	//   ....[75]....
        /*01ec*/ 	.word	0xffffffff


	//   ....[76]....
        /*01f0*/ 	.word	0xffffffff


	//   ....[77]....
        /*01f4*/ 	.word	0xffffffff


	//   ....[78]....
        /*01f8*/ 	.word	0xffffffff


	//   ....[79]....
        /*01fc*/ 	.word	0xffffffff


	//   ....[80]....
        /*0200*/ 	.word	0xffffffff


	//   ....[81]....
        /*0204*/ 	.word	0xffffffff


	//   ....[82]....
        /*0208*/ 	.word	0xffffffff


	//   ....[83]....
        /*020c*/ 	.word	0xffffffff


	//   ....[84]....
        /*0210*/ 	.word	0xffffffff


	//   ....[85]....
        /*0214*/ 	.word	0xffffffff


	//   ....[86]....
        /*0218*/ 	.word	0xffffffff


	//   ....[87]....
        /*021c*/ 	.word	0xffffffff


	//   ....[88]....
        /*0220*/ 	.word	0xffffffff


	//   ....[89]....
        /*0224*/ 	.word	0xffffffff


	//   ....[90]....
        /*0228*/ 	.word	0xffffffff


	//   ....[91]....
        /*022c*/ 	.word	0xffffffff


	//   ....[92]....
        /*0230*/ 	.word	0xffffffff


	//   ....[93]....
        /*0234*/ 	.word	0xffffffff


	//   ....[94]....
        /*0238*/ 	.word	0xffffffff


	//   ....[95]....
        /*023c*/ 	.word	0xffffffff


	//   ....[96]....
        /*0240*/ 	.word	0xffffffff


	//   ....[97]....
        /*0244*/ 	.word	0xffffffff


	//   ....[98]....
        /*0248*/ 	.word	0xffffffff


	//   ....[99]....
        /*024c*/ 	.word	0xffffffff


	//   ....[100]....
        /*0250*/ 	.word	0xffffffff


	//   ....[101]....
        /*0254*/ 	.word	0xffffffff


	//   ....[102]....
        /*0258*/ 	.word	0xffffffff


	//   ....[103]....
        /*025c*/ 	.word	0xffffffff


	//   ....[104]....
        /*0260*/ 	.word	0xffffffff


	//   ....[105]....
        /*0264*/ 	.word	0xffffffff


	//   ....[106]....
        /*0268*/ 	.word	0xffffffff


	//   ....[107]....
        /*026c*/ 	.word	0xffffffff


	//   ....[108]....
        /*0270*/ 	.word	0xffffffff


	//   ....[109]....
        /*0274*/ 	.word	0xffffffff


	//   ....[110]....
        /*0278*/ 	.word	0xffffffff


	//   ....[111]....
        /*027c*/ 	.word	0xffffffff


	//   ....[112]....
        /*0280*/ 	.word	0xffffffff


	//   ....[113]....
        /*0284*/ 	.word	0xffffffff


	//   ....[114]....
        /*0288*/ 	.word	0xffffffff


	//   ....[115]....
        /*028c*/ 	.word	0xffffffff


	//   ....[116]....
        /*0290*/ 	.word	0xffffffff


	//   ....[117]....
        /*0294*/ 	.word	0xffffffff


	//   ....[118]....
        /*0298*/ 	.word	0xffffffff


	//   ....[119]....
        /*029c*/ 	.word	0xffffffff


	//   ....[120]....
        /*02a0*/ 	.word	0xffffffff


	//   ....[121]....
        /*02a4*/ 	.word	0xffffffff


	//   ....[122]....
        /*02a8*/ 	.word	0xffffffff


	//   ....[123]....
        /*02ac*/ 	.word	0xffffffff


	//   ....[124]....
        /*02b0*/ 	.word	0xffffffff


	//   ....[125]....
        /*02b4*/ 	.word	0xffffffff


	//   ....[126]....
        /*02b8*/ 	.word	0xffffffff


	//   ....[127]....
        /*02bc*/ 	.word	0xffffffff


	//   ....[128]....
        /*02c0*/ 	.word	0xffffffff


	//   ....[129]....
        /*02c4*/ 	.word	0xffffffff


	//   ....[130]....
        /*02c8*/ 	.word	0xffffffff


	//   ....[131]....
        /*02cc*/ 	.word	0xffffffff


	//   ....[132]....
        /*02d0*/ 	.word	0xffffffff


	//   ....[133]....
        /*02d4*/ 	.word	0xffffffff


	//   ....[134]....
        /*02d8*/ 	.word	0xffffffff


	//   ....[135]....
        /*02dc*/ 	.word	0xffffffff


	//   ....[136]....
        /*02e0*/ 	.word	0xffffffff


	//   ....[137]....
        /*02e4*/ 	.word	0xffffffff


	//   ....[138]....
        /*02e8*/ 	.word	0xffffffff


	//   ....[139]....
        /*02ec*/ 	.word	0xffffffff


	//   ....[140]....
        /*02f0*/ 	.word	0xffffffff


	//   ....[141]....
        /*02f4*/ 	.word	0xffffffff


	//   ....[142]....
        /*02f8*/ 	.word	0xffffffff


	//   ....[143]....
        /*02fc*/ 	.word	0xffffffff


	//   ....[144]....
        /*0300*/ 	.word	0xffffffff


	//   ....[145]....
        /*0304*/ 	.word	0xffffffff


	//   ....[146]....
        /*0308*/ 	.word	0xffffffff


	//   ....[147]....
        /*030c*/ 	.word	0xffffffff


	//   ....[148]....
        /*0310*/ 	.word	0xffffffff


	//   ....[149]....
        /*0314*/ 	.word	0xffffffff


	//   ....[150]....
        /*0318*/ 	.word	0xffffffff


	//   ....[151]....
        /*031c*/ 	.word	0xffffffff


	//   ....[152]....
        /*0320*/ 	.word	0xffffffff


	//   ....[153]....
        /*0324*/ 	.word	0xffffffff


	//   ....[154]....
        /*0328*/ 	.word	0xffffffff


	//   ....[155]....
        /*032c*/ 	.word	0xffffffff


	//   ....[156]....
        /*0330*/ 	.word	0xffffffff


	//   ....[157]....
        /*0334*/ 	.word	0xffffffff


	//   ....[158]....
        /*0338*/ 	.word	0xffffffff


	//   ....[159]....
        /*033c*/ 	.word	0xffffffff


	//   ....[160]....
        /*0340*/ 	.word	0xffffffff


	//----- nvinfo : EIATTR_COOP_GROUP_INSTR_OFFSETS
	.align		4
.L_1483:
        /*0344*/ 	.byte	0x04, 0x28
        /*0346*/ 	.short	(.L_1485 - .L_1484)


	//   ....[0]....
.L_1484:
        /*0348*/ 	.word	0x00001410


	//   ....[1]....
        /*034c*/ 	.word	0x00001990


	//   ....[2]....
        /*0350*/ 	.word	0x00001f70


	//   ....[3]....
        /*0354*/ 	.word	0x000066f0


	//   ....[4]....
        /*0358*/ 	.word	0x000080e0


	//   ....[5]....
        /*035c*/ 	.word	0x00008100


	//   ....[6]....
        /*0360*/ 	.word	0x00008120


	//   ....[7]....
        /*0364*/ 	.word	0x00008130


	//   ....[8]....
        /*0368*/ 	.word	0x000081a0


	//   ....[9]....
        /*036c*/ 	.word	0x000081d0


	//   ....[10]....
        /*0370*/ 	.word	0x00008210


	//   ....[11]....
        /*0374*/ 	.word	0x00008230


	//   ....[12]....
        /*0378*/ 	.word	0x000082a0


	//   ....[13]....
        /*037c*/ 	.word	0x000082e0


	//   ....[14]....
        /*0380*/ 	.word	0x00008320


	//   ....[15]....
        /*0384*/ 	.word	0x00008330


	//   ....[16]....
        /*0388*/ 	.word	0x000083c0


	//   ....[17]....
        /*038c*/ 	.word	0x000083f0


	//   ....[18]....
        /*0390*/ 	.word	0x00008410


	//   ....[19]....
        /*0394*/ 	.word	0x00008430


	//   ....[20]....
        /*0398*/ 	.word	0x000084f0


	//   ....[21]....
        /*039c*/ 	.word	0x00008500


	//   ....[22]....
        /*03a0*/ 	.word	0x00008520


	//   ....[23]....
        /*03a4*/ 	.word	0x00008530


	//   ....[24]....
        /*03a8*/ 	.word	0x00008680


	//   ....[25]....
        /*03ac*/ 	.word	0x000086e0


	//   ....[26]....
        /*03b0*/ 	.word	0x00008740


	//   ....[27]....
        /*03b4*/ 	.word	0x000087a0


	//   ....[28]....
        /*03b8*/ 	.word	0x000087c0


	//   ....[29]....
        /*03bc*/ 	.word	0x000087d0


	//   ....[30]....
        /*03c0*/ 	.word	0x000087e0


	//   ....[31]....
        /*03c4*/ 	.word	0x000087f0


	//   ....[32]....
        /*03c8*/ 	.word	0x00008800


	//   ....[33]....
        /*03cc*/ 	.word	0x00008810


	//   ....[34]....
        /*03d0*/ 	.word	0x00008820


	//   ....[35]....
        /*03d4*/ 	.word	0x00008830


	//   ....[36]....
        /*03d8*/ 	.word	0x00009e50


	//   ....[37]....
        /*03dc*/ 	.word	0x00009e70


	//   ....[38]....
        /*03e0*/ 	.word	0x00009e80


	//   ....[39]....
        /*03e4*/ 	.word	0x00009e90


	//   ....[40]....
        /*03e8*/ 	.word	0x00009fb0


	//   ....[41]....
        /*03ec*/ 	.word	0x00009fc0


	//   ....[42]....
        /*03f0*/ 	.word	0x00009fd0


	//   ....[43]....
        /*03f4*/ 	.word	0x00009fe0


	//   ....[44]....
        /*03f8*/ 	.word	0x0000a100


	//   ....[45]....
        /*03fc*/ 	.word	0x0000a120


	//   ....[46]....
        /*0400*/ 	.word	0x0000a130


	//   ....[47]....
        /*0404*/ 	.word	0x0000a140


	//   ....[48]....
        /*0408*/ 	.word	0x0000a260


	//   ....[49]....
        /*040c*/ 	.word	0x0000a270


	//   ....[50]....
        /*0410*/ 	.word	0x0000a280


	//   ....[51]....
        /*0414*/ 	.word	0x0000a290


	//   ....[52]....
        /*0418*/ 	.word	0x0000a3b0


	//   ....[53]....
        /*041c*/ 	.word	0x0000a3d0


	//   ....[54]....
        /*0420*/ 	.word	0x0000a3e0


	//   ....[55]....
        /*0424*/ 	.word	0x0000a3f0


	//   ....[56]....
        /*0428*/ 	.word	0x0000a4f0


	//   ....[57]....
        /*042c*/ 	.word	0x0000a500


	//   ....[58]....
        /*0430*/ 	.word	0x0000a510


	//   ....[59]....
        /*0434*/ 	.word	0x0000a520


	//   ....[60]....
        /*0438*/ 	.word	0x0000a530


	//   ....[61]....
        /*043c*/ 	.word	0x0000a540


	//   ....[62]....
        /*0440*/ 	.word	0x0000a550


	//   ....[63]....
        /*0444*/ 	.word	0x0000a580


	//   ....[64]....
        /*0448*/ 	.word	0x0000a5b0


	//   ....[65]....
        /*044c*/ 	.word	0x0000a5e0


	//   ....[66]....
        /*0450*/ 	.word	0x0000a5f0


	//   ....[67]....
        /*0454*/ 	.word	0x0000a600


	//   ....[68]....
        /*0458*/ 	.word	0x0000e260


	//   ....[69]....
        /*045c*/ 	.word	0x0000e2a0


	//   ....[70]....
        /*0460*/ 	.word	0x0000e2e0


	//   ....[71]....
        /*0464*/ 	.word	0x0000e320


	//   ....[72]....
        /*0468*/ 	.word	0x0000e3d0


	//   ....[73]....
        /*046c*/ 	.word	0x0000e400


	//   ....[74]....
        /*0470*/ 	.word	0x0000e430


	//   ....[75]....
        /*0474*/ 	.word	0x0000e460


	//   ....[76]....
        /*0478*/ 	.word	0x0000e500


	//   ....[77]....
        /*047c*/ 	.word	0x0000e530


	//   ....[78]....
        /*0480*/ 	.word	0x0000e560


	//   ....[79]....
        /*0484*/ 	.word	0x0000e590


	//   ....[80]....
        /*0488*/ 	.word	0x0000e630


	//   ....[81]....
        /*048c*/ 	.word	0x0000e660


	//   ....[82]....
        /*0490*/ 	.word	0x0000e690


	//   ....[83]....
        /*0494*/ 	.word	0x0000e6c0


	//   ....[84]....
        /*0498*/ 	.word	0x0000e760


	//   ....[85]....
        /*049c*/ 	.word	0x0000e790


	//   ....[86]....
        /*04a0*/ 	.word	0x0000e7c0


	//   ....[87]....
        /*04a4*/ 	.word	0x0000e7f0


	//   ....[88]....
        /*04a8*/ 	.word	0x0000f210


	//   ....[89]....
        /*04ac*/ 	.word	0x0000fd00


	//   ....[90]....
        /*04b0*/ 	.word	0x000109a0


	//   ....[91]....
        /*04b4*/ 	.word	0x00011030


	//   ....[92]....
        /*04b8*/ 	.word	0x00011050


	//   ....[93]....
        /*04bc*/ 	.word	0x00011070


	//   ....[94]....
        /*04c0*/ 	.word	0x00011090


	//   ....[95]....
        /*04c4*/ 	.word	0x000110b0


	//   ....[96]....
        /*04c8*/ 	.word	0x00011240


	//   ....[97]....
        /*04cc*/ 	.word	0x00011260


	//   ....[98]....
        /*04d0*/ 	.word	0x00011280


	//   ....[99]....
        /*04d4*/ 	.word	0x000112a0


	//   ....[100]....
        /*04d8*/ 	.word	0x000112c0


	//   ....[101]....
        /*04dc*/ 	.word	0x000116f0


	//   ....[102]....
        /*04e0*/ 	.word	0x00011770


	//   ....[103]....
        /*04e4*/ 	.word	0x000117e0


	//   ....[104]....
        /*04e8*/ 	.word	0x00011850


	//   ....[105]....
        /*04ec*/ 	.word	0x000119a0


	//   ....[106]....
        /*04f0*/ 	.word	0x00011a10


	//   ....[107]....
        /*04f4*/ 	.word	0x00011a80


	//   ....[108]....
        /*04f8*/ 	.word	0x00011af0


	//   ....[109]....
        /*04fc*/ 	.word	0x00011c20


	//   ....[110]....
        /*0500*/ 	.word	0x00011c90


	//   ....[111]....
        /*0504*/ 	.word	0x00011d00


	//   ....[112]....
        /*0508*/ 	.word	0x00011d70


	//   ....[113]....
        /*050c*/ 	.word	0x00011eb0


	//   ....[114]....
        /*0510*/ 	.word	0x00011f20


	//   ....[115]....
        /*0514*/ 	.word	0x00011f90


	//   ....[116]....
        /*0518*/ 	.word	0x00012000


	//   ....[117]....
        /*051c*/ 	.word	0x00012120


	//   ....[118]....
        /*0520*/ 	.word	0x00012190


	//   ....[119]....
        /*0524*/ 	.word	0x00012200


	//   ....[120]....
        /*0528*/ 	.word	0x00012270


	//   ....[121]....
        /*052c*/ 	.word	0x000122d0


	//   ....[122]....
        /*0530*/ 	.word	0x00012340


	//   ....[123]....
        /*0534*/ 	.word	0x000123b0


	//   ....[124]....
        /*0538*/ 	.word	0x00012420


	//   ....[125]....
        /*053c*/ 	.word	0x000124a0


	//   ....[126]....
        /*0540*/ 	.word	0x00012500


	//   ....[127]....
        /*0544*/ 	.word	0x00012560


	//   ....[128]....
        /*0548*/ 	.word	0x000125c0


	//   ....[129]....
        /*054c*/ 	.word	0x00012630


	//   ....[130]....
        /*0550*/ 	.word	0x000126b0


	//   ....[131]....
        /*0554*/ 	.word	0x00012720


	//   ....[132]....
        /*0558*/ 	.word	0x00012790


	//   ....[133]....
        /*055c*/ 	.word	0x00012800


	//   ....[134]....
        /*0560*/ 	.word	0x00012870


	//   ....[135]....
        /*0564*/ 	.word	0x000128e0


	//   ....[136]....
        /*0568*/ 	.word	0x00012950


	//   ....[137]....
        /*056c*/ 	.word	0x000129c0


	//   ....[138]....
        /*0570*/ 	.word	0x00012a40


	//   ....[139]....
        /*0574*/ 	.word	0x00012ab0


	//   ....[140]....
        /*0578*/ 	.word	0x00012b20


	//   ....[141]....
        /*057c*/ 	.word	0x00012b90


	//   ....[142]....
        /*0580*/ 	.word	0x00012c00


	//   ....[143]....
        /*0584*/ 	.word	0x00012c70


	//   ....[144]....
        /*0588*/ 	.word	0x00012ce0


	//   ....[145]....
        /*058c*/ 	.word	0x00012d50


	//   ....[146]....
        /*0590*/ 	.word	0x00012dd0


	//   ....[147]....
        /*0594*/ 	.word	0x00012e40


	//   ....[148]....
        /*0598*/ 	.word	0x00012eb0


	//   ....[149]....
        /*059c*/ 	.word	0x00012f10


	//   ....[150]....
        /*05a0*/ 	.word	0x00012f70


	//   ....[151]....
        /*05a4*/ 	.word	0x00012fd0


	//   ....[152]....
        /*05a8*/ 	.word	0x00013030


	//   ....[153]....
        /*05ac*/ 	.word	0x000130c0


	//   ....[154]....
        /*05b0*/ 	.word	0x00013130


	//   ....[155]....
        /*05b4*/ 	.word	0x000131a0


	//   ....[156]....
        /*05b8*/ 	.word	0x00013210


	//   ....[157]....
        /*05bc*/ 	.word	0x000132e0


	//   ....[158]....
        /*05c0*/ 	.word	0x00013340


	//   ....[159]....
        /*05c4*/ 	.word	0x000133a0


	//   ....[160]....
        /*05c8*/ 	.word	0x00013400


	//----- nvinfo : EIATTR_EXIT_INSTR_OFFSETS
	.align		4
.L_1485:
        /*05cc*/ 	.byte	0x04, 0x1c
        /*05ce*/ 	.short	(.L_1487 - .L_1486)


	//   ....[0]....
.L_1486:
        /*05d0*/ 	.word	0x000113f0


	//   ....[1]....
        /*05d4*/ 	.word	0x00011690


	//----- nvinfo : EIATTR_MAX_THREADS
	.align		4
.L_1487:
        /*05d8*/ 	.byte	0x04, 0x05
        /*05da*/ 	.short	(.L_1489 - .L_1488)
.L_1488:
        /*05dc*/ 	.word	0x00000080
        /*05e0*/ 	.word	0x00000001
        /*05e4*/ 	.word	0x00000001


	//----- nvinfo : EIATTR_CRS_STACK_SIZE
	.align		4
.L_1489:
        /*05e8*/ 	.byte	0x04, 0x1e
        /*05ea*/ 	.short	(.L_1491 - .L_1490)
.L_1490:
        /*05ec*/ 	.word	0x00000000
.L_1491:


//--------------------- .nv.info._Z25selective_scan_bwd_kernelI32Selective_Scan_bwd_kernel_traitsILi128ELi16ELb0ELb0ELb1ELb1ELb1EN3c104HalfENS1_7complexIfEEEEv12SSMParamsBwd --------------------------
	.section	.nv.info._Z25selective_scan_bwd_kernelI32Selective_Scan_bwd_kernel_traitsILi128ELi16ELb0ELb0ELb1ELb1ELb1EN3c104HalfENS1_7complexIfEEEEv12SSMParamsBwd,"",@"SHT_CUDA_INFO"
	.sectionflags	@""
	.align	4


	//----- nvinfo : EIATTR_CUDA_API_VERSION
	.align		4
        /*0000*/ 	.byte	0x04, 0x37
        /*0002*/ 	.short	(.L_1493 - .L_1492)
.L_1492:
        /*0004*/ 	.word	0x00000082


	//----- nvinfo : EIATTR_SW2861232_WAR
	.align		4
.L_1493:
        /*0008*/ 	.byte	0x01, 0x35
	.zero		2


	//----- nvinfo : EIATTR_PARAM_CBANK
	.align		4
        /*000c*/ 	.byte	0x04, 0x0a
        /*000e*/ 	.short	(.L_1495 - .L_1494)
	.align		4
.L_1494:
        /*0010*/ 	.word	index@(.nv.constant0._Z25selective_scan_bwd_kernelI32Selective_Scan_bwd_kernel_traitsILi128ELi16ELb0ELb0ELb1ELb1ELb1EN3c104HalfENS1_7complexIfEEEEv12SSMParamsBwd)
        /*0014*/ 	.short	0x0160
        /*0016*/ 	.short	0x01f0


	//----- nvinfo : EIATTR_CBANK_PARAM_SIZE
	.align		4
.L_1495:
        /*0018*/ 	.byte	0x03, 0x19
        /*001a*/ 	.short	0x01f0


	//----- nvinfo : EIATTR_KPARAM_INFO
	.align		4
        /*001c*/ 	.byte	0x04, 0x17
        /*001e*/ 	.short	(.L_1497 - .L_1496)
.L_1496:
        /*0020*/ 	.word	0x00000000
        /*0024*/ 	.short	0x0000
        /*0026*/ 	.short	0x0000
        /*0028*/ 	.byte	0x00, 0xf0, 0xc1, 0x07


	//----- nvinfo : EIATTR_MAXREG_COUNT
	.align		4
.L_1497:
        /*002c*/ 	.byte	0x03, 0x1b
        /*002e*/ 	.short	0x00ff


	//----- nvinfo : EIATTR_NUM_BARRIERS
	.align		4
        /*0030*/ 	.byte	0x02, 0x4c
        /*0032*/ 	.byte	0x01
	.zero		1


	//----- nvinfo : EIATTR_ANNOTATIONS
	.align		4
        /*0034*/ 	.byte	0x04, 0x55
        /*0036*/ 	.short	(.L_1499 - .L_1498)


	//   ....[0]....
.L_1498:
        /* <DEDUP_REMOVED lines=11> */


	//----- nvinfo : EIATTR_MERCURY_ISA_VERSION
	.align		4
.L_1499:
        /*00d8*/ 	.byte	0x03, 0x5f
        /*00da*/ 	.short	0x0000


	//----- nvinfo : EIATTR_COOP_GROUP_MASK_REGIDS
	.align		4
        /*00dc*/ 	.byte	0x04, 0x29
        /*00de*/ 	.short	(.L_1501 - .L_1500)


	//   ....[0]....
.L_1500:
        /*00e0*/ 	.word	0xffffffff


	//   ....[1]....
        /*00e4*/ 	.word	0xffffffff


	//   ....[2]....
        /*00e8*/ 	.word	0xffffffff


	//   ....[3]....
        /*00ec*/ 	.word	0xffffffff


	//   ....[4]....
        /*00f0*/ 	.word	0xffffffff


	//   ....[5]....
        /*00f4*/ 	.word	0xffffffff


	//   ....[6]....
        /*00f8*/ 	.word	0xffffffff


	//   ....[7]....
        /*00fc*/ 	.word	0xffffffff


	//   ....[8]....
        /*0100*/ 	.word	0xffffffff


	//   ....[9]....
        /*0104*/ 	.word	0xffffffff


	//   ....[10]....
        /*0108*/ 	.word	0xffffffff


	//   ....[11]....
        /*010c*/ 	.word	0xffffffff


	//   ....[12]....
        /*0110*/ 	.word	0xffffffff


	//   ....[13]....
        /*0114*/ 	.word	0xffffffff


	//   ....[14]....
        /*0118*/ 	.word	0xffffffff


	//   ....[15]....
        /*011c*/ 	.word	0xffffffff


	//   ....[16]....
        /*0120*/ 	.word	0xffffffff


	//   ....[17]....
        /*0124*/ 	.word	0xffffffff


	//   ....[18]....
        /*0128*/ 	.word	0xffffffff


	//   ....[19]....
        /*012c*/ 	.word	0xffffffff


	//   ....[20]....
        /*0130*/ 	.word	0xffffffff


	//   ....[21]....
        /*0134*/ 	.word	0xffffffff


	//   ....[22]....
        /*0138*/ 	.word	0xffffffff


	//   ....[23]....
        /*013c*/ 	.word	0xffffffff


	//   ....[24]....
        /*0140*/ 	.word	0xffffffff


	//   ....[25]....
        /*0144*/ 	.word	0xffffffff


	//   ....[26]....
        /*0148*/ 	.word	0xffffffff


	//   ....[27]....
        /*014c*/ 	.word	0xffffffff


	//   ....[28]....
        /*0150*/ 	.word	0xffffffff


	//   ....[29]....
        /*0154*/ 	.word	0xffffffff


	//   ....[30]....
        /*0158*/ 	.word	0xffffffff


	//   ....[31]....
        /*015c*/ 	.word	0xffffffff


	//   ....[32]....
        /*0160*/ 	.word	0xffffffff


	//   ....[33]....
        /*0164*/ 	.word	0xffffffff


	//   ....[34]....
        /*0168*/ 	.word	0xffffffff


	//   ....[35]....
        /*016c*/ 	.word	0xffffffff


	//   ....[36]....
        /*0170*/ 	.word	0xffffffff


	//   ....[37]....
        /*0174*/ 	.word	0xffffffff


	//   ....[38]....
        /*0178*/ 	.word	0xffffffff


	//   ....[39]....
        /*017c*/ 	.word	0xffffffff


	//   ....[40]....
        /*0180*/ 	.word	0xffffffff


	//   ....[41]....
        /*0184*/ 	.word	0xffffffff


	//   ....[42]....
        /*0188*/ 	.word	0xffffffff


	//   ....[43]....
        /*018c*/ 	.word	0xffffffff


	//   ....[44]....
        /*0190*/ 	.word	0xffffffff


	//   ....[45]....
        /*0194*/ 	.word	0xffffffff


	//   ....[46]....
        /*0198*/ 	.word	0xffffffff


	//   ....[47]....
        /*019c*/ 	.word	0xffffffff


	//   ....[48]....
        /*01a0*/ 	.word	0xffffffff


	//   ....[49]....
        /*01a4*/ 	.word	0xffffffff


	//   ....[50]....
        /*01a8*/ 	.word	0xffffffff


	//   ....[51]....
        /*01ac*/ 	.word	0xffffffff


	//   ....[52]....
        /*01b0*/ 	.word	0xffffffff


	//   ....[53]....
        /*01b4*/ 	.word	0xffffffff


	//   ....[54]....
        /*01b8*/ 	.word	0xffffffff


	//   ....[55]....
        /*01bc*/ 	.word	0xffffffff


	//   ....[56]....
        /*01c0*/ 	.word	0xffffffff


	//   ....[57]....
        /*01c4*/ 	.word	0xffffffff


	//   ....[58]....
        /*01c8*/ 	.word	0xffffffff


	//   ....[59]....
        /*01cc*/ 	.word	0xffffffff


	//   ....[60]....
        /*01d0*/ 	.word	0xffffffff


	//   ....[61]....
        /*01d4*/ 	.word	0xffffffff


	//   ....[62]....
        /*01d8*/ 	.word	0xffffffff


	//   ....[63]....
        /*01dc*/ 	.word	0xffffffff


	//   ....[64]....
        /*01e0*/ 	.word	0xffffffff


	//   ....[65]....
        /*01e4*/ 	.word	0xffffffff


	//   ....[66]....
        /*01e8*/ 	.word	0xffffffff


	//   ....[67]....
        /*01ec*/ 	.word	0xffffffff


	//   ....[68]....
        /*01f0*/ 	.word	0xffffffff


	//   ....[69]....
        /*01f4*/ 	.word	0xffffffff


	//   ....[70]....
        /*01f8*/ 	.word	0xffffffff


	//   ....[71]....
        /*01fc*/ 	.word	0xffffffff


	//   ....[72]....
        /*0200*/ 	.word	0xffffffff


	//   ....[73]....
        /*0204*/ 	.word	0xffffffff


	//   ....[74]....
        /*0208*/ 	.word	0xffffffff


	//   ....[75]....
        /*020c*/ 	.word	0xffffffff


	//   ....[76]....
        /*0210*/ 	.word	0xffffffff


	//   ....[77]....
        /*0214*/ 	.word	0xffffffff


	//   ....[78]....
        /*0218*/ 	.word	0xffffffff


	//   ....[79]....
        /*021c*/ 	.word	0xffffffff


	//   ....[80]....
        /*0220*/ 	.word	0xffffffff


	//   ....[81]....
        /*0224*/ 	.word	0xffffffff


	//   ....[82]....
        /*0228*/ 	.word	0xffffffff


	//   ....[83]....
        /*022c*/ 	.word	0xffffffff


	//   ....[84]....
        /*0230*/ 	.word	0xffffffff


	//   ....[85]....
        /*0234*/ 	.word	0xffffffff


	//   ....[86]....
        /*0238*/ 	.word	0xffffffff


	//   ....[87]....
        /*023c*/ 	.word	0xffffffff


	//   ....[88]....
        /*0240*/ 	.word	0xffffffff


	//   ....[89]....
        /*0244*/ 	.word	0xffffffff


	//   ....[90]....
        /*0248*/ 	.word	0xffffffff


	//   ....[91]....
        /*024c*/ 	.word	0xffffffff


	//   ....[92]....
        /*0250*/ 	.word	0xffffffff


	//   ....[93]....
        /*0254*/ 	.word	0xffffffff


	//   ....[94]....
        /*0258*/ 	.word	0xffffffff


	//   ....[95]....
        /*025c*/ 	.word	0xffffffff


	//   ....[96]....
        /*0260*/ 	.word	0xffffffff


	//   ....[97]....
        /*0264*/ 	.word	0xffffffff


	//   ....[98]....
        /*0268*/ 	.word	0xffffffff


	//   ....[99]....
        /*026c*/ 	.word	0xffffffff


	//   ....[100]....
        /*0270*/ 	.word	0xffffffff


	//   ....[101]....
        /*0274*/ 	.word	0xffffffff


	//   ....[102]....
        /*0278*/ 	.word	0xffffffff


	//   ....[103]....
        /*027c*/ 	.word	0xffffffff


	//   ....[104]....
        /*0280*/ 	.word	0xffffffff


	//   ....[105]....
        /*0284*/ 	.word	0xffffffff


	//   ....[106]....
        /*0288*/ 	.word	0xffffffff


	//   ....[107]....
        /*028c*/ 	.word	0xffffffff


	//   ....[108]....
        /*0290*/ 	.word	0xffffffff


	//   ....[109]....
        /*0294*/ 	.word	0xffffffff


	//   ....[110]....
        /*0298*/ 	.word	0xffffffff


	//   ....[111]....
        /*029c*/ 	.word	0xffffffff


	//   ....[112]....
        /*02a0*/ 	.word	0xffffffff


	//   ....[113]....
        /*02a4*/ 	.word	0xffffffff


	//   ....[114]....
        /*02a8*/ 	.word	0xffffffff


	//   ....[115]....
        /*02ac*/ 	.word	0xffffffff


	//   ....[116]....
        /*02b0*/ 	.word	0xffffffff


	//   ....[117]....
        /*02b4*/ 	.word	0xffffffff


	//   ....[118]....
        /*02b8*/ 	.word	0xffffffff


	//   ....[119]....
        /*02bc*/ 	.word	0xffffffff


	//   ....[120]....
        /*02c0*/ 	.word	0xffffffff


	//   ....[121]....
        /*02c4*/ 	.word	0xffffffff


	//   ....[122]....
        /*02c8*/ 	.word	0xffffffff


	//   ....[123]....
        /*02cc*/ 	.word	0xffffffff


	//   ....[124]....
        /*02d0*/ 	.word	0xffffffff


	//   ....[125]....
        /*02d4*/ 	.word	0xffffffff


	//   ....[126]....
        /*02d8*/ 	.word	0xffffffff


	//   ....[127]....
        /*02dc*/ 	.word	0xffffffff


	//   ....[128]....
        /*02e0*/ 	.word	0xffffffff


	//   ....[129]....
        /*02e4*/ 	.word	0xffffffff


	//   ....[130]....
        /*02e8*/ 	.word	0xffffffff


	//   ....[131]....
        /*02ec*/ 	.word	0xffffffff


	//   ....[132]....
        /*02f0*/ 	.word	0xffffffff


	//   ....[133]....
        /*02f4*/ 	.word	0xffffffff


	//   ....[134]....
        /*02f8*/ 	.word	0xffffffff


	//   ....[135]....
        /*02fc*/ 	.word	0xffffffff


	//   ....[136]....
        /*0300*/ 	.word	0xffffffff


	//   ....[137]....
        /*0304*/ 	.word	0xffffffff


	//   ....[138]....
        /*0308*/ 	.word	0xffffffff


	//   ....[139]....
        /*030c*/ 	.word	0xffffffff


	//   ....[140]....
        /*0310*/ 	.word	0xffffffff


	//   ....[141]....
        /*0314*/ 	.word	0xffffffff


	//   ....[142]....
        /*0318*/ 	.word	0xffffffff


	//   ....[143]....
        /*031c*/ 	.word	0xffffffff


	//   ....[144]....
        /*0320*/ 	.word	0xffffffff


	//   ....[145]....
        /*0324*/ 	.word	0xffffffff


	//   ....[146]....
        /*0328*/ 	.word	0xffffffff


	//   ....[147]....
        /*032c*/ 	.word	0xffffffff


	//   ....[148]....
        /*0330*/ 	.word	0xffffffff


	//   ....[149]....
        /*0334*/ 	.word	0xffffffff


	//   ....[150]....
        /*0338*/ 	.word	0xffffffff


	//   ....[151]....
        /*033c*/ 	.word	0xffffffff


	//   ....[152]....
        /*0340*/ 	.word	0xffffffff


	//   ....[153]....
        /*0344*/ 	.word	0xffffffff


	//   ....[154]....
        /*0348*/ 	.word	0xffffffff


	//   ....[155]....
        /*034c*/ 	.word	0xffffffff


	//   ....[156]....
        /*0350*/ 	.word	0xffffffff


	//   ....[157]....
        /*0354*/ 	.word	0xffffffff


	//   ....[158]....
        /*0358*/ 	.word	0xffffffff


	//   ....[159]....
        /*035c*/ 	.word	0xffffffff


	//   ....[160]....
        /*0360*/ 	.word	0xffffffff


	//   ....[161]....
        /*0364*/ 	.word	0xffffffff


	//   ....[162]....
        /*0368*/ 	.word	0xffffffff


	//   ....[163]....
        /*036c*/ 	.word	0xffffffff


	//   ....[164]....
        /*0370*/ 	.word	0xffffffff


	//----- nvinfo : EIATTR_COOP_GROUP_INSTR_OFFSETS
	.align		4
.L_1501:
        /*0374*/ 	.byte	0x04, 0x28
        /*0376*/ 	.short	(.L_1503 - .L_1502)


	//   ....[0]....
.L_1502:
        /*0378*/ 	.word	0x00001400


	//   ....[1]....
        /*037c*/ 	.word	0x000019a0


	//   ....[2]....
        /*0380*/ 	.word	0x00001f80


	//   ....[3]....
        /*0384*/ 	.word	0x00004d10


	//   ....[4]....
        /*0388*/ 	.word	0x00005430


	//   ....[5]....
        /*038c*/ 	.word	0x00006000


	//   ....[6]....
        /*0390*/ 	.word	0x00006b10


	//   ....[7]....
        /*0394*/ 	.word	0x00009060


	//   ....[8]....
        /*0398*/ 	.word	0x0000ac20


	//   ....[9]....
        /*039c*/ 	.word	0x0000ac40


	//   ....[10]....
        /*03a0*/ 	.word	0x0000ac60


	//   ....[11]....
        /*03a4*/ 	.word	0x0000ac70


	//   ....[12]....
        /*03a8*/ 	.word	0x0000ad20


	//   ....[13]....
        /*03ac*/ 	.word	0x0000ad40


	//   ....[14]....
        /*03b0*/ 	.word	0x0000ad60


	//   ....[15]....
        /*03b4*/ 	.word	0x0000ad70


	//   ....[16]....
        /*03b8*/ 	.word	0x0000ae00


	//   ....[17]....
        /*03bc*/ 	.word	0x0000ae30


	//   ....[18]....
        /*03c0*/ 	.word	0x0000ae60


	//   ....[19]....
        /*03c4*/ 	.word	0x0000ae70


	//   ....[20]....
        /*03c8*/ 	.word	0x0000af20


	//   ....[21]....
        /*03cc*/ 	.word	0x0000af50


	//   ....[22]....
        /*03d0*/ 	.word	0x0000af60


	//   ....[23]....
        /*03d4*/ 	.word	0x0000af70


	//   ....[24]....
        /*03d8*/ 	.word	0x0000b040


	//   ....[25]....
        /*03dc*/ 	.word	0x0000b060


	//   ....[26]....
        /*03e0*/ 	.word	0x0000b070


	//   ....[27]....
        /*03e4*/ 	.word	0x0000b080


	//   ....[28]....
        /*03e8*/ 	.word	0x0000b1b0


	//   ....[29]....
        /*03ec*/ 	.word	0x0000b210


	//   ....[30]....
        /*03f0*/ 	.word	0x0000b270


	//   ....[31]....
        /*03f4*/ 	.word	0x0000b2d0


	//   ....[32]....
        /*03f8*/ 	.word	0x0000b2f0


	//   ....[33]....
        /*03fc*/ 	.word	0x0000b300


	//   ....[34]....
        /*0400*/ 	.word	0x0000b310


	//   ....[35]....
        /*0404*/ 	.word	0x0000b320


	//   ....[36]....
        /*0408*/ 	.word	0x0000b330


	//   ....[37]....
        /*040c*/ 	.word	0x0000b340


	//   ....[38]....
        /*0410*/ 	.word	0x0000b350


	//   ....[39]....
        /*0414*/ 	.word	0x0000b360


	//   ....[40]....
        /*0418*/ 	.word	0x0000c950


	//   ....[41]....
        /*041c*/ 	.word	0x0000c970


	//   ....[42]....
        /*0420*/ 	.word	0x0000c980


	//   ....[43]....
        /*0424*/ 	.word	0x0000c990


	//   ....[44]....
        /*0428*/ 	.word	0x0000caa0


	//   ....[45]....
        /*042c*/ 	.word	0x0000cab0


	//   ....[46]....
        /*0430*/ 	.word	0x0000cac0


	//   ....[47]....
        /*0434*/ 	.word	0x0000cad0


	//   ....[48]....
        /*0438*/ 	.word	0x0000cbe0


	//   ....[49]....
        /*043c*/ 	.word	0x0000cc00


	//   ....[50]....
        /*0440*/ 	.word	0x0000cc10


	//   ....[51]....
        /*0444*/ 	.word	0x0000cc20


	//   ....[52]....
        /*0448*/ 	.word	0x0000cd30


	//   ....[53]....
        /*044c*/ 	.word	0x0000cd40


	//   ....[54]....
        /*0450*/ 	.word	0x0000cd50


	//   ....[55]....
        /*0454*/ 	.word	0x0000cd60


	//   ....[56]....
        /*0458*/ 	.word	0x0000ce70


	//   ....[57]....
        /*045c*/ 	.word	0x0000ce90


	//   ....[58]....
        /*0460*/ 	.word	0x0000cea0


	//   ....[59]....
        /*0464*/ 	.word	0x0000ceb0


	//   ....[60]....
        /*0468*/ 	.word	0x0000cfb0


	//   ....[61]....
        /*046c*/ 	.word	0x0000cfc0


	//   ....[62]....
        /*0470*/ 	.word	0x0000cfd0


	//   ....[63]....
        /*0474*/ 	.word	0x0000cfe0


	//   ....[64]....
        /*0478*/ 	.word	0x0000cff0


	//   ....[65]....
        /*047c*/ 	.word	0x0000d000


	//   ....[66]....
        /*0480*/ 	.word	0x0000d010


	//   ....[67]....
        /*0484*/ 	.word	0x0000d040


	//   ....[68]....
        /*0488*/ 	.word	0x0000d070


	//   ....[69]....
        /*048c*/ 	.word	0x0000d0a0


	//   ....[70]....
        /*0490*/ 	.word	0x0000d0b0


	//   ....[71]....
        /*0494*/ 	.word	0x0000d0c0


	//   ....[72]....
        /*0498*/ 	.word	0x00010d60


	//   ....[73]....
        /*049c*/ 	.word	0x00010da0


	//   ....[74]....
        /*04a0*/ 	.word	0x00010de0


	//   ....[75]....
        /*04a4*/ 	.word	0x00010e20


	//   ....[76]....
        /*04a8*/ 	.word	0x00010ee0


	//   ....[77]....
        /*04ac*/ 	.word	0x00010f10


	//   ....[78]....
        /*04b0*/ 	.word	0x00010f40


	//   ....[79]....
        /*04b4*/ 	.word	0x00010f70


	//   ....[80]....
        /*04b8*/ 	.word	0x00011010


	//   ....[81]....
        /*04bc*/ 	.word	0x00011040


	//   ....[82]....
        /*04c0*/ 	.word	0x00011070


	//   ....[83]....
        /*04c4*/ 	.word	0x000110a0


	//   ....[84]....
        /*04c8*/ 	.word	0x00011140


	//   ....[85]....
        /*04cc*/ 	.word	0x00011170


	//   ....[86]....
        /*04d0*/ 	.word	0x000111a0


	//   ....[87]....
        /*04d4*/ 	.word	0x000111d0


	//   ....[88]....
        /*04d8*/ 	.word	0x00011270


	//   ....[89]....
        /*04dc*/ 	.word	0x000112a0


	//   ....[90]....
        /*04e0*/ 	.word	0x000112d0


	//   ....[91]....
        /*04e4*/ 	.word	0x00011300


	//   ....[92]....
        /*04e8*/ 	.word	0x00011ce0


	//   ....[93]....
        /*04ec*/ 	.word	0x000127e0


	//   ....[94]....
        /*04f0*/ 	.word	0x00013350


	//   ....[95]....
        /*04f4*/ 	.word	0x00013b10


	//   ....[96]....
        /*04f8*/ 	.word	0x00013b30


	//   ....[97]....
        /*04fc*/ 	.word	0x00013b50


	//   ....[98]....
        /*0500*/ 	.word	0x00013b70


	//   ....[99]....
        /*0504*/ 	.word	0x00013b90


	//   ....[100]....
        /*0508*/ 	.word	0x00013d20


	//   ....[101]....
        /*050c*/ 	.word	0x00013d40


	//   ....[102]....
        /*0510*/ 	.word	0x00013d60


	//   ....[103]....
        /*0514*/ 	.word	0x00013d80


	//   ....[104]....
        /*0518*/ 	.word	0x00013da0


	//   ....[105]....
        /*051c*/ 	.word	0x000141d0


	//   ....[106]....
        /*0520*/ 	.word	0x00014250


	//   ....[107]....
        /*0524*/ 	.word	0x000142c0


	//   ....[108]....
        /*0528*/ 	.word	0x00014330


	//   ....[109]....
        /*052c*/ 	.word	0x00014480


	//   ....[110]....
        /*0530*/ 	.word	0x000144f0


	//   ....[111]....
        /*0534*/ 	.word	0x00014560


	//   ....[112]....
        /*0538*/ 	.word	0x000145d0


	//   ....[113]....
        /*053c*/ 	.word	0x00014720


	//   ....[114]....
        /*0540*/ 	.word	0x00014790


	//   ....[115]....
        /*0544*/ 	.word	0x00014800


	//   ....[116]....
        /*0548*/ 	.word	0x00014870


	//   ....[117]....
        /*054c*/ 	.word	0x00014990


	//   ....[118]....
        /*0550*/ 	.word	0x00014a00


	//   ....[119]....
        /*0554*/ 	.word	0x00014a70


	//   ....[120]....
        /*0558*/ 	.word	0x00014ae0


	//   ....[121]....
        /*055c*/ 	.word	0x00014c30


	//   ....[122]....
        /*0560*/ 	.word	0x00014ca0


	//   ....[123]....
        /*0564*/ 	.word	0x00014d10


	//   ....[124]....
        /*0568*/ 	.word	0x00014d80


	//   ....[125]....
        /*056c*/ 	.word	0x00014df0


	//   ....[126]....
        /*0570*/ 	.word	0x00014e60


	//   ....[127]....
        /*0574*/ 	.word	0x00014ed0


	//   ....[128]....
        /*0578*/ 	.word	0x00014f40


	//   ....[129]....
        /*057c*/ 	.word	0x00014fb0


	//   ....[130]....
        /*0580*/ 	.word	0x00015010


	//   ....[131]....
        /*0584*/ 	.word	0x00015070


	//   ....[132]....
        /*0588*/ 	.word	0x000150d0


	//   ....[133]....
        /*058c*/ 	.word	0x00015150


	//   ....[134]....
        /*0590*/ 	.word	0x000151d0


	//   ....[135]....
        /*0594*/ 	.word	0x00015240


	//   ....[136]....
        /*0598*/ 	.word	0x000152b0


	//   ....[137]....
        /*059c*/ 	.word	0x00015330


	//   ....[138]....
        /*05a0*/ 	.word	0x000153a0


	//   ....[139]....
        /*05a4*/ 	.word	0x00015410


	//   ....[140]....
        /*05a8*/ 	.word	0x00015480


	//   ....[141]....
        /*05ac*/ 	.word	0x00015500


	//   ....[142]....
        /*05b0*/ 	.word	0x00015580


	//   ....[143]....
        /*05b4*/ 	.word	0x000155f0


	//   ....[144]....
        /*05b8*/ 	.word	0x00015660


	//   ....[145]....
        /*05bc*/ 	.word	0x000156e0


	//   ....[146]....
        /*05c0*/ 	.word	0x00015750


	//   ....[147]....
        /*05c4*/ 	.word	0x000157c0


	//   ....[148]....
        /*05c8*/ 	.word	0x00015830


	//   ....[149]....
        /*05cc*/ 	.word	0x000158b0


	//   ....[150]....
        /*05d0*/ 	.word	0x00015930


	//   ....[151]....
        /*05d4*/ 	.word	0x000159a0


	//   ....[152]....
        /*05d8*/ 	.word	0x00015a10


	//   ....[153]....
        /*05dc*/ 	.word	0x00015a80


	//   ....[154]....
        /*05e0*/ 	.word	0x00015ae0


	//   ....[155]....
        /*05e4*/ 	.word	0x00015b40


	//   ....[156]....
        /*05e8*/ 	.word	0x00015ba0


	//   ....[157]....
        /*05ec*/ 	.word	0x00015c30


	//   ....[158]....
        /*05f0*/ 	.word	0x00015ca0


	//   ....[159]....
        /*05f4*/ 	.word	0x00015d10


	//   ....[160]....
        /*05f8*/ 	.word	0x00015d80


	//   ....[161]....
        /*05fc*/ 	.word	0x00015e50


	//   ....[162]....
        /*0600*/ 	.word	0x00015eb0


	//   ....[163]....
        /*0604*/ 	.word	0x00015f10


	//   ....[164]....
        /*0608*/ 	.word	0x00015f70


	//----- nvinfo : EIATTR_EXIT_INSTR_OFFSETS
	.align		4
.L_1503:
        /*060c*/ 	.byte	0x04, 0x1c
        /*060e*/ 	.short	(.L_1505 - .L_1504)


	//   ....[0]....
.L_1504:
        /*0610*/ 	.word	0x00013ed0


	//   ....[1]....
        /*0614*/ 	.word	0x00014170


	//----- nvinfo : EIATTR_MAX_THREADS
	.align		4
.L_1505:
        /*0618*/ 	.byte	0x04, 0x05
        /*061a*/ 	.short	(.L_1507 - .L_1506)
.L_1506:
        /*061c*/ 	.word	0x00000080
        /*0620*/ 	.word	0x00000001
        /*0624*/ 	.word	0x00000001


	//----- nvinfo : EIATTR_CRS_STACK_SIZE
	.align		4
.L_1507:
        /*0628*/ 	.byte	0x04, 0x1e
        /*062a*/ 	.short	(.L_1509 - .L_1508)
.L_1508:
        /*062c*/ 	.word	0x00000000
.L_1509:


//--------------------- .nv.info._Z25selective_scan_bwd_kernelI32Selective_Scan_bwd_kernel_traitsILi128ELi16ELb0ELb1ELb0ELb0ELb0EN3c104HalfENS1_7complexIfEEEEv12SSMParamsBwd --------------------------
	.section	.nv.info._Z25selective_scan_bwd_kernelI32Selective_Scan_bwd_kernel_traitsILi128ELi16ELb0ELb1ELb0ELb0ELb0EN3c104HalfENS1_7complexIfEEEEv12SSMParamsBwd,"",@"SHT_CUDA_INFO"
	.sectionflags	@""
	.align	4


	//----- nvinfo : EIATTR_CUDA_API_VERSION
	.align		4
        /*0000*/ 	.byte	0x04, 0x37
        /*0002*/ 	.short	(.L_1511 - .L_1510)
.L_1510:
        /*0004*/ 	.word	0x00000082


	//----- nvinfo : EIATTR_SW2861232_WAR
	.align		4
.L_1511:
        /*0008*/ 	.byte	0x01, 0x35
	.zero		2


	//----- nvinfo : EIATTR_PARAM_CBANK
	.align		4
        /*000c*/ 	.byte	0x04, 0x0a
        /*000e*/ 	.short	(.L_1513 - .L_1512)
	.align		4
.L_1512:
        /*0010*/ 	.word	index@(.nv.constant0._Z25selective_scan_bwd_kernelI32Selective_Scan_bwd_kernel_traitsILi128ELi16ELb0ELb1ELb0ELb0ELb0EN3c104HalfENS1_7complexIfEEEEv12SSMParamsBwd)
        /*0014*/ 	.short	0x0160
        /*0016*/ 	.short	0x01f0


	//----- nvinfo : EIATTR_CBANK_PARAM_SIZE
	.align		4
.L_1513:
        /*0018*/ 	.byte	0x03, 0x19
        /*001a*/ 	.short	0x01f0


	//----- nvinfo : EIATTR_KPARAM_INFO
	.align		4
        /*001c*/ 	.byte	0x04, 0x17
        /*001e*/ 	.short	(.L_1515 - .L_1514)
.L_1514:
        /*0020*/ 	.word	0x00000000
        /*0024*/ 	.short	0x0000
        /*0026*/ 	.short	0x0000
        /*0028*/ 	.byte	0x00, 0xf0, 0xc1, 0x07


	//----- nvinfo : EIATTR_MAXREG_COUNT
	.align		4
.L_1515:
        /*002c*/ 	.byte	0x03, 0x1b
        /*002e*/ 	.short	0x00ff


	//----- nvinfo : EIATTR_NUM_BARRIERS
	.align		4
        /*0030*/ 	.byte	0x02, 0x4c
        /*0032*/ 	.byte	0x01
	.zero		1


	//----- nvinfo : EIATTR_ANNOTATIONS
	.align		4
        /*0034*/ 	.byte	0x04, 0x55
        /*0036*/ 	.short	(.L_1517 - .L_1516)


	//   ....[0]....
.L_1516:
        /*0038*/ 	.word	0x00000001
        /*003c*/ 	.byte	0x30, 0x02, 0x00, 0x00, 0x01, 0x00, 0x00, 0x00, 0x60, 0x02, 0x00, 0x00, 0x01, 0x00, 0x00, 0x00
        /*004c*/ 	.byte	0xf0, 0x09, 0x00, 0x00, 0x01, 0x00, 0x00, 0x00, 0x10, 0x0a, 0x00, 0x00, 0x01, 0x00, 0x00, 0x00
        /*005c*/ 	.byte	0xc0, 0x0a, 0x00, 0x00, 0x01, 0x00, 0x00, 0x00, 0xb0, 0x22, 0x00, 0x00, 0x01, 0x00, 0x00, 0x00
        /*006c*/ 	.byte	0xa0, 0xc7, 0x00, 0x00, 0x01, 0x00, 0x00, 0x00, 0x20, 0xd3, 0x00, 0x00, 0x01, 0x00, 0x00, 0x00
        /*007c*/ 	.byte	0x00, 0xd8, 0x00, 0x00, 0x01, 0x00, 0x00, 0x00, 0x10, 0xda, 0x00, 0x00


	//----- nvinfo : EIATTR_MERCURY_ISA_VERSION
	.align		4
.L_1517:
        /*0088*/ 	.byte	0x03, 0x5f
        /*008a*/ 	.short	0x0000


	//----- nvinfo : EIATTR_COOP_GROUP_MASK_REGIDS
	.align		4
        /*008c*/ 	.byte	0x04, 0x29
        /*008e*/ 	.short	(.L_1519 - .L_1518)


	//   ....[0]....
.L_1518:
        /*0090*/ 	.word	0xffffffff


	//   ....[1]....
        /*0094*/ 	.word	0xffffffff


	//   ....[2]....
        /*0098*/ 	.word	0xffffffff


	//   ....[3]....
        /*009c*/ 	.word	0xffffffff


	//   ....[4]....
        /*00a0*/ 	.word	0xffffffff


	//   ....[5]....
        /*00a4*/ 	.word	0xffffffff


	//   ....[6]....
        /*00a8*/ 	.word	0xffffffff


	//   ....[7]....
        /*00ac*/ 	.word	0xffffffff


	//   ....[8]....
        /*00b0*/ 	.word	0xffffffff


	//   ....[9]....
        /*00b4*/ 	.word	0xffffffff


	//   ....[10]....
        /*00b8*/ 	.word	0xffffffff


	//   ....[11]....
        /*00bc*/ 	.word	0xffffffff


	//   ....[12]....
        /*00c0*/ 	.word	0xffffffff


	//   ....[13]....
        /*00c4*/ 	.word	0xffffffff


	//   ....[14]....
        /*00c8*/ 	.word	0xffffffff


	//   ....[15]....
        /*00cc*/ 	.word	0xffffffff


	//   ....[16]....
        /*00d0*/ 	.word	0xffffffff


	//   ....[17]....
        /*00d4*/ 	.word	0xffffffff


	//   ....[18]....
        /*00d8*/ 	.word	0xffffffff


	//   ....[19]....
        /*00dc*/ 	.word	0xffffffff


	//   ....[20]....
        /*00e0*/ 	.word	0xffffffff


	//   ....[21]....
        /*00e4*/ 	.word	0xffffffff


	//   ....[22]....
        /*00e8*/ 	.word	0xffffffff


	//   ....[23]....
        /*00ec*/ 	.word	0xffffffff


	//   ....[24]....
        /*00f0*/ 	.word	0xffffffff


	//   ....[25]....
        /*00f4*/ 	.word	0xffffffff


	//   ....[26]....
        /*00f8*/ 	.word	0xffffffff


	//   ....[27]....
        /*00fc*/ 	.word	0xffffffff


	//   ....[28]....
        /*0100*/ 	.word	0xffffffff


	//   ....[29]....
        /*0104*/ 	.word	0xffffffff


	//   ....[30]....
        /*0108*/ 	.word	0xffffffff


	//   ....[31]....
        /*010c*/ 	.word	0xffffffff


	//   ....[32]....
        /*0110*/ 	.word	0xffffffff


	//   ....[33]....
        /*0114*/ 	.word	0xffffffff


	//   ....[34]....
        /*0118*/ 	.word	0xffffffff


	//   ....[35]....
        /*011c*/ 	.word	0xffffffff


	//   ....[36]....
        /*0120*/ 	.word	0xffffffff


	//   ....[37]....
        /*0124*/ 	.word	0xffffffff


	//   ....[38]....
        /*0128*/ 	.word	0xffffffff


	//   ....[39]....
        /*012c*/ 	.word	0xffffffff


	//   ....[40]....
        /*0130*/ 	.word	0xffffffff


	//   ....[41]....
        /*0134*/ 	.word	0xffffffff


	//   ....[42]....
        /*0138*/ 	.word	0xffffffff


	//   ....[43]....
        /*013c*/ 	.word	0xffffffff


	//   ....[44]....
        /*0140*/ 	.word	0xffffffff


	//   ....[45]....
        /*0144*/ 	.word	0xffffffff


	//   ....[46]....
        /*0148*/ 	.word	0xffffffff


	//   ....[47]....
        /*014c*/ 	.word	0xffffffff


	//   ....[48]....
        /*0150*/ 	.word	0xffffffff


	//   ....[49]....
        /*0154*/ 	.word	0xffffffff


	//   ....[50]....
        /*0158*/ 	.word	0xffffffff


	//   ....[51]....
        /*015c*/ 	.word	0xffffffff


	//   ....[52]....
        /*0160*/ 	.word	0xffffffff


	//   ....[53]....
        /*0164*/ 	.word	0xffffffff


	//   ....[54]....
        /*0168*/ 	.word	0xffffffff


	//   ....[55]....
        /*016c*/ 	.word	0xffffffff


	//   ....[56]....
        /*0170*/ 	.word	0xffffffff


	//   ....[57]....
        /*0174*/ 	.word	0xffffffff


	//   ....[58]....
        /*0178*/ 	.word	0xffffffff


	//   ....[59]....
        /*017c*/ 	.word	0xffffffff


	//   ....[60]....
        /*0180*/ 	.word	0xffffffff


	//   ....[61]....
        /*0184*/ 	.word	0xffffffff


	//   ....[62]....
        /*0188*/ 	.word	0xffffffff


	//   ....[63]....
        /*018c*/ 	.word	0xffffffff


	//   ....[64]....
        /*0190*/ 	.word	0xffffffff


	//   ....[65]....
        /*0194*/ 	.word	0xffffffff


	//   ....[66]....
        /*0198*/ 	.word	0xffffffff


	//   ....[67]....
        /*019c*/ 	.word	0xffffffff


	//   ....[68]....
        /*01a0*/ 	.word	0xffffffff


	//   ....[69]....
        /*01a4*/ 	.word	0xffffffff


	//   ....[70]....
        /*01a8*/ 	.word	0xffffffff


	//   ....[71]....
        /*01ac*/ 	.word	0xffffffff


	//   ....[72]....
        /*01b0*/ 	.word	0xffffffff


	//   ....[73]....
        /*01b4*/ 	.word	0xffffffff


	//   ....[74]....
        /*01b8*/ 	.word	0xffffffff


	//   ....[75]....
        /*01bc*/ 	.word	0xffffffff


	//   ....[76]....
        /*01c0*/ 	.word	0xffffffff


	//   ....[77]....
        /*01c4*/ 	.word	0xffffffff


	//   ....[78]....
        /*01c8*/ 	.word	0xffffffff


	//   ....[79]....
        /*01cc*/ 	.word	0xffffffff


	//   ....[80]....
        /*01d0*/ 	.word	0xffffffff


	//   ....[81]....
        /*01d4*/ 	.word	0xffffffff


	//   ....[82]....
        /*01d8*/ 	.word	0xffffffff


	//   ....[83]....
        /*01dc*/ 	.word	0xffffffff


	//   ....[84]....
        /*01e0*/ 	.word	0xffffffff


	//   ....[85]....
        /*01e4*/ 	.word	0xffffffff


	//   ....[86]....
        /*01e8*/ 	.word	0xffffffff


	//   ....[87]....
        /*01ec*/ 	.word	0xffffffff


	//   ....[88]....
        /*01f0*/ 	.word	0xffffffff


	//   ....[89]....
        /*01f4*/ 	.word	0xffffffff


	//   ....[90]....
        /*01f8*/ 	.word	0xffffffff


	//   ....[91]....
        /*01fc*/ 	.word	0xffffffff


	//   ....[92]....
        /*0200*/ 	.word	0xffffffff


	//   ....[93]....
        /*0204*/ 	.word	0xffffffff


	//   ....[94]....
        /*0208*/ 	.word	0xffffffff


	//   ....[95]....
        /*020c*/ 	.word	0xffffffff


	//   ....[96]....
        /*0210*/ 	.word	0xffffffff


	//   ....[97]....
        /*0214*/ 	.word	0xffffffff


	//   ....[98]....
        /*0218*/ 	.word	0xffffffff


	//   ....[99]....
        /*021c*/ 	.word	0xffffffff


	//   ....[100]....
        /*0220*/ 	.word	0xffffffff


	//   ....[101]....
        /*0224*/ 	.word	0xffffffff


	//   ....[102]....
        /*0228*/ 	.word	0xffffffff


	//   ....[103]....
        /*022c*/ 	.word	0xffffffff


	//   ....[104]....
        /*0230*/ 	.word	0xffffffff


	//   ....[105]....
        /*0234*/ 	.word	0xffffffff


	//   ....[106]....
        /*0238*/ 	.word	0xffffffff


	//   ....[107]....
        /*023c*/ 	.word	0xffffffff


	//   ....[108]....
        /*0240*/ 	.word	0xffffffff


	//   ....[109]....
        /*0244*/ 	.word	0xffffffff


	//   ....[110]....
        /*0248*/ 	.word	0xffffffff


	//   ....[111]....
        /*024c*/ 	.word	0xffffffff


	//   ....[112]....
        /*0250*/ 	.word	0xffffffff


	//   ....[113]....
        /*0254*/ 	.word	0xffffffff


	//   ....[114]....
        /*0258*/ 	.word	0xffffffff


	//   ....[115]....
        /*025c*/ 	.word	0xffffffff


	//   ....[116]....
        /*0260*/ 	.word	0xffffffff


	//   ....[117]....
        /*0264*/ 	.word	0xffffffff


	//   ....[118]....
        /*0268*/ 	.word	0xffffffff


	//   ....[119]....
        /*026c*/ 	.word	0xffffffff


	//   ....[120]....
        /*0270*/ 	.word	0xffffffff


	//   ....[121]....
        /*0274*/ 	.word	0xffffffff


	//   ....[122]....
        /*0278*/ 	.word	0xffffffff


	//   ....[123]....
        /*027c*/ 	.word	0xffffffff


	//   ....[124]....
        /*0280*/ 	.word	0xffffffff


	//   ....[125]....
        /*0284*/ 	.word	0xffffffff


	//   ....[126]....
        /*0288*/ 	.word	0xffffffff


	//   ....[127]....
        /*028c*/ 	.word	0xffffffff


	//   ....[128]....
        /*0290*/ 	.word	0xffffffff


	//   ....[129]....
        /*0294*/ 	.word	0xffffffff


	//   ....[130]....
        /*0298*/ 	.word	0xffffffff


	//   ....[131]....
        /*029c*/ 	.word	0xffffffff


	//   ....[132]....
        /*02a0*/ 	.word	0xffffffff


	//   ....[133]....
        /*02a4*/ 	.word	0xffffffff


	//   ....[134]....
        /*02a8*/ 	.word	0xffffffff


	//   ....[135]....
        /*02ac*/ 	.word	0xffffffff


	//   ....[136]....
        /*02b0*/ 	.word	0xffffffff


	//   ....[137]....
        /*02b4*/ 	.word	0xffffffff


	//   ....[138]....
        /*02b8*/ 	.word	0xffffffff


	//   ....[139]....
        /*02bc*/ 	.word	0xffffffff


	//   ....[140]....
        /*02c0*/ 	.word	0xffffffff


	//   ....[141]....
        /*02c4*/ 	.word	0xffffffff


	//   ....[142]....
        /*02c8*/ 	.word	0xffffffff


	//   ....[143]....
        /*02cc*/ 	.word	0xffffffff


	//   ....[144]....
        /*02d0*/ 	.word	0xffffffff


	//   ....[145]....
        /*02d4*/ 	.word	0xffffffff


	//   ....[146]....
        /*02d8*/ 	.word	0xffffffff


	//   ....[147]....
        /*02dc*/ 	.word	0xffffffff


	//   ....[148]....
        /*02e0*/ 	.word	0xffffffff


	//   ....[149]....
        /*02e4*/ 	.word	0xffffffff


	//   ....[150]....
        /*02e8*/ 	.word	0xffffffff


	//   ....[151]....
        /*02ec*/ 	.word	0xffffffff


	//   ....[152]....
        /*02f0*/ 	.word	0xffffffff


	//   ....[153]....
        /*02f4*/ 	.word	0xffffffff


	//   ....[154]....
        /*02f8*/ 	.word	0xffffffff


	//   ....[155]....
        /*02fc*/ 	.word	0xffffffff


	//   ....[156]....
        /*0300*/ 	.word	0xffffffff


	//   ....[157]....
        /*0304*/ 	.word	0xffffffff


	//   ....[158]....
        /*0308*/ 	.word	0xffffffff


	//   ....[159]....
        /*030c*/ 	.word	0xffffffff


	//----- nvinfo : EIATTR_COOP_GROUP_INSTR_OFFSETS
	.align		4
.L_1519:
        /*0310*/ 	.byte	0x04, 0x28
        /*0312*/ 	.short	(.L_1521 - .L_1520)


	//   ....[0]....
.L_1520:
        /*0314*/ 	.word	0x00001400


	//   ....[1]....
        /*0318*/ 	.word	0x00001a10


	//   ....[2]....
        /*031c*/ 	.word	0x00001e90


	//   ....[3]....
        /*0320*/ 	.word	0x00004090


	//   ....[4]....
        /*0324*/ 	.word	0x00005c50


	//   ....[5]....
        /*0328*/ 	.word	0x00005c70


	//   ....[6]....
        /*032c*/ 	.word	0x00005c90


	//   ....[7]....
        /*0330*/ 	.word	0x00005ca0


	//   ....[8]....
        /*0334*/ 	.word	0x00005d20


	//   ....[9]....
        /*0338*/ 	.word	0x00005d50


	//   ....[10]....
        /*033c*/ 	.word	0x00005d90


	//   ....[11]....
        /*0340*/ 	.word	0x00005da0


	//   ....[12]....
        /*0344*/ 	.word	0x00005e20


	//   ....[13]....
        /*0348*/ 	.word	0x00005e40


	//   ....[14]....
        /*034c*/ 	.word	0x00005e80


	//   ....[15]....
        /*0350*/ 	.word	0x00005ea0


	//   ....[16]....
        /*0354*/ 	.word	0x00005f40


	//   ....[17]....
        /*0358*/ 	.word	0x00005f70


	//   ....[18]....
        /*035c*/ 	.word	0x00005f90


	//   ....[19]....
        /*0360*/ 	.word	0x00005fa0


	//   ....[20]....
        /*0364*/ 	.word	0x00006060


	//   ....[21]....
        /*0368*/ 	.word	0x00006070


	//   ....[22]....
        /*036c*/ 	.word	0x00006090


	//   ....[23]....
        /*0370*/ 	.word	0x000060a0


	//   ....[24]....
        /*0374*/ 	.word	0x000061f0


	//   ....[25]....
        /*0378*/ 	.word	0x00006240


	//   ....[26]....
        /*037c*/ 	.word	0x00006290


	//   ....[27]....
        /*0380*/ 	.word	0x000062e0


	//   ....[28]....
        /*0384*/ 	.word	0x00006300


	//   ....[29]....
        /*0388*/ 	.word	0x00006310


	//   ....[30]....
        /*038c*/ 	.word	0x00006320


	//   ....[31]....
        /*0390*/ 	.word	0x00006330


	//   ....[32]....
        /*0394*/ 	.word	0x00006340


	//   ....[33]....
        /*0398*/ 	.word	0x00006350


	//   ....[34]....
        /*039c*/ 	.word	0x00006360


	//   ....[35]....
        /*03a0*/ 	.word	0x00006370


	//   ....[36]....
        /*03a4*/ 	.word	0x00007950


	//   ....[37]....
        /*03a8*/ 	.word	0x00007970


	//   ....[38]....
        /*03ac*/ 	.word	0x00007980


	//   ....[39]....
        /*03b0*/ 	.word	0x00007990


	//   ....[40]....
        /*03b4*/ 	.word	0x00007ab0


	//   ....[41]....
        /*03b8*/ 	.word	0x00007ac0


	//   ....[42]....
        /*03bc*/ 	.word	0x00007ad0


	//   ....[43]....
        /*03c0*/ 	.word	0x00007ae0


	//   ....[44]....
        /*03c4*/ 	.word	0x00007c00


	//   ....[45]....
        /*03c8*/ 	.word	0x00007c20


	//   ....[46]....
        /*03cc*/ 	.word	0x00007c30


	//   ....[47]....
        /*03d0*/ 	.word	0x00007c40


	//   ....[48]....
        /*03d4*/ 	.word	0x00007d60


	//   ....[49]....
        /*03d8*/ 	.word	0x00007d70


	//   ....[50]....
        /*03dc*/ 	.word	0x00007d80


	//   ....[51]....
        /*03e0*/ 	.word	0x00007d90


	//   ....[52]....
        /*03e4*/ 	.word	0x00007eb0


	//   ....[53]....
        /*03e8*/ 	.word	0x00007ed0


	//   ....[54]....
        /*03ec*/ 	.word	0x00007ee0


	//   ....[55]....
        /*03f0*/ 	.word	0x00007ef0


	//   ....[56]....
        /*03f4*/ 	.word	0x00007ff0


	//   ....[57]....
        /*03f8*/ 	.word	0x00008000


	//   ....[58]....
        /*03fc*/ 	.word	0x00008010


	//   ....[59]....
        /*0400*/ 	.word	0x00008020


	//   ....[60]....
        /*0404*/ 	.word	0x00008030


	//   ....[61]....
        /*0408*/ 	.word	0x00008040


	//   ....[62]....
        /*040c*/ 	.word	0x00008060


	//   ....[63]....
        /*0410*/ 	.word	0x00008090


	//   ....[64]....
        /*0414*/ 	.word	0x000080c0


	//   ....[65]....
        /*0418*/ 	.word	0x000080d0


	//   ....[66]....
        /*041c*/ 	.word	0x000080e0


	//   ....[67]....
        /*0420*/ 	.word	0x000080f0


	//   ....[68]....
        /*0424*/ 	.word	0x0000b7a0


	//   ....[69]....
        /*0428*/ 	.word	0x0000b7e0


	//   ....[70]....
        /*042c*/ 	.word	0x0000b820


	//   ....[71]....
        /*0430*/ 	.word	0x0000b860


	//   ....[72]....
        /*0434*/ 	.word	0x0000b920


	//   ....[73]....
        /*0438*/ 	.word	0x0000b950


	//   ....[74]....
        /*043c*/ 	.word	0x0000b980


	//   ....[75]....
        /*0440*/ 	.word	0x0000b9b0


	//   ....[76]....
        /*0444*/ 	.word	0x0000ba50


	//   ....[77]....
        /*0448*/ 	.word	0x0000ba80


	//   ....[78]....
        /*044c*/ 	.word	0x0000bab0


	//   ....[79]....
        /*0450*/ 	.word	0x0000bae0


	//   ....[80]....
        /*0454*/ 	.word	0x0000bb80


	//   ....[81]....
        /*0458*/ 	.word	0x0000bbb0


	//   ....[82]....
        /*045c*/ 	.word	0x0000bbe0


	//   ....[83]....
        /*0460*/ 	.word	0x0000bc10


	//   ....[84]....
        /*0464*/ 	.word	0x0000bcb0


	//   ....[85]....
        /*0468*/ 	.word	0x0000bce0


	//   ....[86]....
        /*046c*/ 	.word	0x0000bd10


	//   ....[87]....
        /*0470*/ 	.word	0x0000bd40


	//   ....[88]....
        /*0474*/ 	.word	0x0000c560


	//   ....[89]....
        /*0478*/ 	.word	0x0000d1f0


	//   ....[90]....
        /*047c*/ 	.word	0x0000d880


	//   ....[91]....
        /*0480*/ 	.word	0x0000d8a0


	//   ....[92]....
        /*0484*/ 	.word	0x0000d8c0


	//   ....[93]....
        /*0488*/ 	.word	0x0000d8e0


	//   ....[94]....
        /*048c*/ 	.word	0x0000d900


	//   ....[95]....
        /*0490*/ 	.word	0x0000da90


	//   ....[96]....
        /*0494*/ 	.word	0x0000dab0


	//   ....[97]....
        /*0498*/ 	.word	0x0000dad0


	//   ....[98]....
        /*049c*/ 	.word	0x0000daf0


	//   ....[99]....
        /*04a0*/ 	.word	0x0000db10


	//   ....[100]....
        /*04a4*/ 	.word	0x0000df40


	//   ....[101]....
        /*04a8*/ 	.word	0x0000dfc0


	//   ....[102]....
        /*04ac*/ 	.word	0x0000e030


	//   ....[103]....
        /*04b0*/ 	.word	0x0000e0a0


	//   ....[104]....
        /*04b4*/ 	.word	0x0000e1f0


	//   ....[105]....
        /*04b8*/ 	.word	0x0000e260


	//   ....[106]....
        /*04bc*/ 	.word	0x0000e2d0


	//   ....[107]....
        /*04c0*/ 	.word	0x0000e340


	//   ....[108]....
        /*04c4*/ 	.word	0x0000e490


	//   ....[109]....
        /*04c8*/ 	.word	0x0000e500


	//   ....[110]....
        /*04cc*/ 	.word	0x0000e570


	//   ....[111]....
        /*04d0*/ 	.word	0x0000e5e0


	//   ....[112]....
        /*04d4*/ 	.word	0x0000e700


	//   ....[113]....
        /*04d8*/ 	.word	0x0000e770


	//   ....[114]....
        /*04dc*/ 	.word	0x0000e7e0


	//   ....[115]....
        /*04e0*/ 	.word	0x0000e850


	//   ....[116]....
        /*04e4*/ 	.word	0x0000e9a0


	//   ....[117]....
        /*04e8*/ 	.word	0x0000ea10


	//   ....[118]....
        /*04ec*/ 	.word	0x0000ea80


	//   ....[119]....
        /*04f0*/ 	.word	0x0000eaf0


	//   ....[120]....
        /*04f4*/ 	.word	0x0000eb60


	//   ....[121]....
        /*04f8*/ 	.word	0x0000ebd0


	//   ....[122]....
        /*04fc*/ 	.word	0x0000ec40


	//   ....[123]....
        /*0500*/ 	.word	0x0000ecb0


	//   ....[124]....
        /*0504*/ 	.word	0x0000ed00


	//   ....[125]....
        /*0508*/ 	.word	0x0000ed50


	//   ....[126]....
        /*050c*/ 	.word	0x0000eda0


	//   ....[127]....
        /*0510*/ 	.word	0x0000edf0


	//   ....[128]....
        /*0514*/ 	.word	0x0000ee70


	//   ....[129]....
        /*0518*/ 	.word	0x0000eef0


	//   ....[130]....
        /*051c*/ 	.word	0x0000ef60


	//   ....[131]....
        /*0520*/ 	.word	0x0000efd0


	//   ....[132]....
        /*0524*/ 	.word	0x0000f040


	//   ....[133]....
        /*0528*/ 	.word	0x0000f0b0


	//   ....[134]....
        /*052c*/ 	.word	0x0000f120


	//   ....[135]....
        /*0530*/ 	.word	0x0000f190


	//   ....[136]....
        /*0534*/ 	.word	0x0000f200


	//   ....[137]....
        /*0538*/ 	.word	0x0000f280


	//   ....[138]....
        /*053c*/ 	.word	0x0000f2f0


	//   ....[139]....
        /*0540*/ 	.word	0x0000f360


	//   ....[140]....
        /*0544*/ 	.word	0x0000f3d0


	//   ....[141]....
        /*0548*/ 	.word	0x0000f440


	//   ....[142]....
        /*054c*/ 	.word	0x0000f4b0


	//   ....[143]....
        /*0550*/ 	.word	0x0000f520


	//   ....[144]....
        /*0554*/ 	.word	0x0000f590


	//   ....[145]....
        /*0558*/ 	.word	0x0000f610


	//   ....[146]....
        /*055c*/ 	.word	0x0000f680


	//   ....[147]....
        /*0560*/ 	.word	0x0000f6f0


	//   ....[148]....
        /*0564*/ 	.word	0x0000f740


	//   ....[149]....
        /*0568*/ 	.word	0x0000f790


	//   ....[150]....
        /*056c*/ 	.word	0x0000f7e0


	//   ....[151]....
        /*0570*/ 	.word	0x0000f830


	//   ....[152]....
        /*0574*/ 	.word	0x0000f8b0


	//   ....[153]....
        /*0578*/ 	.word	0x0000f920


	//   ....[154]....
        /*057c*/ 	.word	0x0000f990


	//   ....[155]....
        /*0580*/ 	.word	0x0000fa00


	//   ....[156]....
        /*0584*/ 	.word	0x0000fac0


	//   ....[157]....
        /*0588*/ 	.word	0x0000fb10


	//   ....[158]....
        /*058c*/ 	.word	0x0000fb60


	//   ....[159]....
        /*0590*/ 	.word	0x0000fbb0


	//----- nvinfo : EIATTR_EXIT_INSTR_OFFSETS
	.align		4
.L_1521:
        /*0594*/ 	.byte	0x04, 0x1c
        /*0596*/ 	.short	(.L_1523 - .L_1522)


	//   ....[0]....
.L_1522:
        /*0598*/ 	.word	0x0000dc40


	//   ....[1]....
        /*059c*/ 	.word	0x0000dee0


	//----- nvinfo : EIATTR_MAX_THREADS
	.align		4
.L_1523:
        /*05a0*/ 	.byte	0x04, 0x05
        /*05a2*/ 	.short	(.L_1525 - .L_1524)
.L_1524:
        /*05a4*/ 	.word	0x00000080
        /*05a8*/ 	.word	0x00000001
        /*05ac*/ 	.word	0x00000001


	//----- nvinfo : EIATTR_CRS_STACK_SIZE
	.align		4
.L_1525:
        /*05b0*/ 	.byte	0x04, 0x1e
        /*05b2*/ 	.short	(.L_1527 - .L_1526)
.L_1526:
        /*05b4*/ 	.word	0x00000000
.L_1527:


//--------------------- .nv.info._Z25selective_scan_bwd_kernelI32Selective_Scan_bwd_kernel_traitsILi128ELi16ELb0ELb1ELb0ELb0ELb1EN3c104HalfENS1_7complexIfEEEEv12SSMParamsBwd --------------------------
	.section	.nv.info._Z25selective_scan_bwd_kernelI32Selective_Scan_bwd_kernel_traitsILi128ELi16ELb0ELb1ELb0ELb0ELb1EN3c104HalfENS1_7complexIfEEEEv12SSMParamsBwd,"",@"SHT_CUDA_INFO"
	.sectionflags	@""
	.align	4


	//----- nvinfo : EIATTR_CUDA_API_VERSION
	.align		4
        /*0000*/ 	.byte	0x04, 0x37
        /*0002*/ 	.short	(.L_1529 - .L_1528)
.L_1528:
        /*0004*/ 	.word	0x00000082


	//----- nvinfo : EIATTR_SW2861232_WAR
	.align		4
.L_1529:
        /*0008*/ 	.byte	0x01, 0x35
	.zero		2


	//----- nvinfo : EIATTR_PARAM_CBANK
	.align		4
        /*000c*/ 	.byte	0x04, 0x0a
        /*000e*/ 	.short	(.L_1531 - .L_1530)
	.align		4
.L_1530:
        /*0010*/ 	.word	index@(.nv.constant0._Z25selective_scan_bwd_kernelI32Selective_Scan_bwd_kernel_traitsILi128ELi16ELb0ELb1ELb0ELb0ELb1EN3c104HalfENS1_7complexIfEEEEv12SSMParamsBwd)
        /*0014*/ 	.short	0x0160
        /*0016*/ 	.short	0x01f0


	//----- nvinfo : EIATTR_CBANK_PARAM_SIZE
	.align		4
.L_1531:
        /*0018*/ 	.byte	0x03, 0x19
        /*001a*/ 	.short	0x01f0


	//----- nvinfo : EIATTR_KPARAM_INFO
	.align		4
        /*001c*/ 	.byte	0x04, 0x17
        /*001e*/ 	.short	(.L_1533 - .L_1532)
.L_1532:
        /*0020*/ 	.word	0x00000000
        /*0024*/ 	.short	0x0000
        /*0026*/ 	.short	0x0000
        /*0028*/ 	.byte	0x00, 0xf0, 0xc1, 0x07


	//----- nvinfo : EIATTR_MAXREG_COUNT
	.align		4
.L_1533:
        /*002c*/ 	.byte	0x03, 0x1b
        /*002e*/ 	.short	0x00ff


	//----- nvinfo : EIATTR_NUM_BARRIERS
	.align		4
        /*0030*/ 	.byte	0x02, 0x4c
        /*0032*/ 	.byte	0x01
	.zero		1


	//----- nvinfo : EIATTR_ANNOTATIONS
	.align		4
        /*0034*/ 	.byte	0x04, 0x55
        /*0036*/ 	.short	(.L_1535 - .L_1534)


	//   ....[0]....
.L_1534:
        /* <DEDUP_REMOVED lines=9> */


	//----- nvinfo : EIATTR_MERCURY_ISA_VERSION
	.align		4
.L_1535:
        /*00b8*/ 	.byte	0x03, 0x5f
        /*00ba*/ 	.short	0x0000


	//----- nvinfo : EIATTR_COOP_GROUP_MASK_REGIDS
	.align		4
        /*00bc*/ 	.byte	0x04, 0x29
        /*00be*/ 	.short	(.L_1537 - .L_1536)


	//   ....[0]....
.L_1536:
        /*00c0*/ 	.word	0xffffffff


	//   ....[1]....
        /*00c4*/ 	.word	0xffffffff


	//   ....[2]....
        /*00c8*/ 	.word	0xffffffff


	//   ....[3]....
        /*00cc*/ 	.word	0xffffffff


	//   ....[4]....
        /*00d0*/ 	.word	0xffffffff


	//   ....[5]....
        /*00d4*/ 	.word	0xffffffff


	//   ....[6]....
        /*00d8*/ 	.word	0xffffffff


	//   ....[7]....
        /*00dc*/ 	.word	0xffffffff


	//   ....[8]....
        /*00e0*/ 	.word	0xffffffff


	//   ....[9]....
        /*00e4*/ 	.word	0xffffffff


	//   ....[10]....
        /*00e8*/ 	.word	0xffffffff


	//   ....[11]....
        /*00ec*/ 	.word	0xffffffff


	//   ....[12]....
        /*00f0*/ 	.word	0xffffffff


	//   ....[13]....
        /*00f4*/ 	.word	0xffffffff


	//   ....[14]....
        /*00f8*/ 	.word	0xffffffff


	//   ....[15]....
        /*00fc*/ 	.word	0xffffffff


	//   ....[16]....
        /*0100*/ 	.word	0xffffffff


	//   ....[17]....
        /*0104*/ 	.word	0xffffffff


	//   ....[18]....
        /*0108*/ 	.word	0xffffffff


	//   ....[19]....
        /*010c*/ 	.word	0xffffffff


	//   ....[20]....
        /*0110*/ 	.word	0xffffffff


	//   ....[21]....
        /*0114*/ 	.word	0xffffffff


	//   ....[22]....
        /*0118*/ 	.word	0xffffffff


	//   ....[23]....
        /*011c*/ 	.word	0xffffffff


	//   ....[24]....
        /*0120*/ 	.word	0xffffffff


	//   ....[25]....
        /*0124*/ 	.word	0xffffffff


	//   ....[26]....
        /*0128*/ 	.word	0xffffffff


	//   ....[27]....
        /*012c*/ 	.word	0xffffffff


	//   ....[28]....
        /*0130*/ 	.word	0xffffffff


	//   ....[29]....
        /*0134*/ 	.word	0xffffffff


	//   ....[30]....
        /*0138*/ 	.word	0xffffffff


	//   ....[31]....
        /*013c*/ 	.word	0xffffffff


	//   ....[32]....
        /*0140*/ 	.word	0xffffffff


	//   ....[33]....
        /*0144*/ 	.word	0xffffffff


	//   ....[34]....
        /*0148*/ 	.word	0xffffffff


	//   ....[35]....
        /*014c*/ 	.word	0xffffffff


	//   ....[36]....
        /*0150*/ 	.word	0xffffffff


	//   ....[37]....
        /*0154*/ 	.word	0xffffffff


	//   ....[38]....
        /*0158*/ 	.word	0xffffffff


	//   ....[39]....
        /*015c*/ 	.word	0xffffffff


	//   ....[40]....
        /*0160*/ 	.word	0xffffffff


	//   ....[41]....
        /*0164*/ 	.word	0xffffffff


	//   ....[42]....
        /*0168*/ 	.word	0xffffffff


	//   ....[43]....
        /*016c*/ 	.word	0xffffffff


	//   ....[44]....
        /*0170*/ 	.word	0xffffffff


	//   ....[45]....
        /*0174*/ 	.word	0xffffffff


	//   ....[46]....
        /*0178*/ 	.word	0xffffffff


	//   ....[47]....
        /*017c*/ 	.word	0xffffffff


	//   ....[48]....
        /*0180*/ 	.word	0xffffffff


	//   ....[49]....
        /*0184*/ 	.word	0xffffffff


	//   ....[50]....
        /*0188*/ 	.word	0xffffffff


	//   ....[51]....
        /*018c*/ 	.word	0xffffffff


	//   ....[52]....
        /*0190*/ 	.word	0xffffffff


	//   ....[53]....
        /*0194*/ 	.word	0xffffffff


	//   ....[54]....
        /*0198*/ 	.word	0xffffffff


	//   ....[55]....
        /*019c*/ 	.word	0xffffffff


	//   ....[56]....
        /*01a0*/ 	.word	0xffffffff


	//   ....[57]....
        /*01a4*/ 	.word	0xffffffff


	//   ....[58]....
        /*01a8*/ 	.word	0xffffffff


	//   ....[59]....
        /*01ac*/ 	.word	0xffffffff


	//   ....[60]....
        /*01b0*/ 	.word	0xffffffff


	//   ....[61]....
        /*01b4*/ 	.word	0xffffffff


	//   ....[62]....
        /*01b8*/ 	.word	0xffffffff


	//   ....[63]....
        /*01bc*/ 	.word	0xffffffff


	//   ....[64]....
        /*01c0*/ 	.word	0xffffffff


	//   ....[65]....
        /*01c4*/ 	.word	0xffffffff


	//   ....[66]....
        /*01c8*/ 	.word	0xffffffff


	//   ....[67]....
        /*01cc*/ 	.word	0xffffffff


	//   ....[68]....
        /*01d0*/ 	.word	0xffffffff


	//   ....[69]....
        /*01d4*/ 	.word	0xffffffff


	//   ....[70]....
        /*01d8*/ 	.word	0xffffffff


	//   ....[71]....
        /*01dc*/ 	.word	0xffffffff


	//   ....[72]....
        /*01e0*/ 	.word	0xffffffff


	//   ....[73]....
        /*01e4*/ 	.word	0xffffffff


	//   ....[74]....
        /*01e8*/ 	.word	0xffffffff


	//   ....[75]....
        /*01ec*/ 	.word	0xffffffff


	//   ....[76]....
        /*01f0*/ 	.word	0xffffffff


	//   ....[77]....
        /*01f4*/ 	.word	0xffffffff


	//   ....[78]....
        /*01f8*/ 	.word	0xffffffff


	//   ....[79]....
        /*01fc*/ 	.word	0xffffffff


	//   ....[80]....
        /*0200*/ 	.word	0xffffffff


	//   ....[81]....
        /*0204*/ 	.word	0xffffffff


	//   ....[82]....
        /*0208*/ 	.word	0xffffffff


	//   ....[83]....
        /*020c*/ 	.word	0xffffffff


	//   ....[84]....
        /*0210*/ 	.word	0xffffffff


	//   ....[85]....
        /*0214*/ 	.word	0xffffffff


	//   ....[86]....
        /*0218*/ 	.word	0xffffffff


	//   ....[87]....
        /*021c*/ 	.word	0xffffffff


	//   ....[88]....
        /*0220*/ 	.word	0xffffffff


	//   ....[89]....
        /*0224*/ 	.word	0xffffffff


	//   ....[90]....
        /*0228*/ 	.word	0xffffffff


	//   ....[91]....
        /*022c*/ 	.word	0xffffffff


	//   ....[92]....
        /*0230*/ 	.word	0xffffffff


	//   ....[93]....
        /*0234*/ 	.word	0xffffffff


	//   ....[94]....
        /*0238*/ 	.word	0xffffffff


	//   ....[95]....
        /*023c*/ 	.word	0xffffffff


	//   ....[96]....
        /*0240*/ 	.word	0xffffffff


	//   ....[97]....
        /*0244*/ 	.word	0xffffffff


	//   ....[98]....
        /*0248*/ 	.word	0xffffffff


	//   ....[99]....
        /*024c*/ 	.word	0xffffffff


	//   ....[100]....
        /*0250*/ 	.word	0xffffffff


	//   ....[101]....
        /*0254*/ 	.word	0xffffffff


	//   ....[102]....
        /*0258*/ 	.word	0xffffffff


	//   ....[103]....
        /*025c*/ 	.word	0xffffffff


	//   ....[104]....
        /*0260*/ 	.word	0xffffffff


	//   ....[105]....
        /*0264*/ 	.word	0xffffffff


	//   ....[106]....
        /*0268*/ 	.word	0xffffffff


	//   ....[107]....
        /*026c*/ 	.word	0xffffffff


	//   ....[108]....
        /*0270*/ 	.word	0xffffffff


	//   ....[109]....
        /*0274*/ 	.word	0xffffffff


	//   ....[110]....
        /*0278*/ 	.word	0xffffffff


	//   ....[111]....
        /*027c*/ 	.word	0xffffffff


	//   ....[112]....
        /*0280*/ 	.word	0xffffffff


	//   ....[113]....
        /*0284*/ 	.word	0xffffffff


	//   ....[114]....
        /*0288*/ 	.word	0xffffffff


	//   ....[115]....
        /*028c*/ 	.word	0xffffffff


	//   ....[116]....
        /*0290*/ 	.word	0xffffffff


	//   ....[117]....
        /*0294*/ 	.word	0xffffffff


	//   ....[118]....
        /*0298*/ 	.word	0xffffffff


	//   ....[119]....
        /*029c*/ 	.word	0xffffffff


	//   ....[120]....
        /*02a0*/ 	.word	0xffffffff


	//   ....[121]....
        /*02a4*/ 	.word	0xffffffff


	//   ....[122]....
        /*02a8*/ 	.word	0xffffffff


	//   ....[123]....
        /*02ac*/ 	.word	0xffffffff


	//   ....[124]....
        /*02b0*/ 	.word	0xffffffff


	//   ....[125]....
        /*02b4*/ 	.word	0xffffffff


	//   ....[126]....
        /*02b8*/ 	.word	0xffffffff


	//   ....[127]....
        /*02bc*/ 	.word	0xffffffff


	//   ....[128]....
        /*02c0*/ 	.word	0xffffffff


	//   ....[129]....
        /*02c4*/ 	.word	0xffffffff


	//   ....[130]....
        /*02c8*/ 	.word	0xffffffff


	//   ....[131]....
        /*02cc*/ 	.word	0xffffffff


	//   ....[132]....
        /*02d0*/ 	.word	0xffffffff


	//   ....[133]....
        /*02d4*/ 	.word	0xffffffff


	//   ....[134]....
        /*02d8*/ 	.word	0xffffffff


	//   ....[135]....
        /*02dc*/ 	.word	0xffffffff


	//   ....[136]....
        /*02e0*/ 	.word	0xffffffff


	//   ....[137]....
        /*02e4*/ 	.word	0xffffffff


	//   ....[138]....
        /*02e8*/ 	.word	0xffffffff


	//   ....[139]....
        /*02ec*/ 	.word	0xffffffff


	//   ....[140]....
        /*02f0*/ 	.word	0xffffffff


	//   ....[141]....
        /*02f4*/ 	.word	0xffffffff


	//   ....[142]....
        /*02f8*/ 	.word	0xffffffff


	//   ....[143]....
        /*02fc*/ 	.word	0xffffffff


	//   ....[144]....
        /*0300*/ 	.word	0xffffffff


	//   ....[145]....
        /*0304*/ 	.word	0xffffffff


	//   ....[146]....
        /*0308*/ 	.word	0xffffffff


	//   ....[147]....
        /*030c*/ 	.word	0xffffffff


	//   ....[148]....
        /*0310*/ 	.word	0xffffffff


	//   ....[149]....
        /*0314*/ 	.word	0xffffffff


	//   ....[150]....
        /*0318*/ 	.word	0xffffffff


	//   ....[151]....
        /*031c*/ 	.word	0xffffffff


	//   ....[152]....
        /*0320*/ 	.word	0xffffffff


	//   ....[153]....
        /*0324*/ 	.word	0xffffffff


	//   ....[154]....
        /*0328*/ 	.word	0xffffffff


	//   ....[155]....
        /*032c*/ 	.word	0xffffffff


	//   ....[156]....
        /*0330*/ 	.word	0xffffffff


	//   ....[157]....
        /*0334*/ 	.word	0xffffffff


	//   ....[158]....
        /*0338*/ 	.word	0xffffffff


	//   ....[159]....
        /*033c*/ 	.word	0xffffffff


	//   ....[160]....
        /*0340*/ 	.word	0xffffffff


	//   ....[161]....
        /*0344*/ 	.word	0xffffffff


	//   ....[162]....
        /*0348*/ 	.word	0xffffffff


	//   ....[163]....
        /*034c*/ 	.word	0xffffffff


	//----- nvinfo : EIATTR_COOP_GROUP_INSTR_OFFSETS
	.align		4
.L_1537:
        /*0350*/ 	.byte	0x04, 0x28
        /*0352*/ 	.short	(.L_1539 - .L_1538)


	//   ....[0]....
.L_1538:
        /*0354*/ 	.word	0x00001440


	//   ....[1]....
        /*0358*/ 	.word	0x00001a40


	//   ....[2]....
        /*035c*/ 	.word	0x00002340


	//   ....[3]....
        /*0360*/ 	.word	0x000027e0


	//   ....[4]....
        /*0364*/ 	.word	0x00002ef0


	//   ....[5]....
        /*0368*/ 	.word	0x00003b00


	//   ....[6]....
        /*036c*/ 	.word	0x00004810


	//   ....[7]....
        /*0370*/ 	.word	0x00006be0


	//   ....[8]....
        /*0374*/ 	.word	0x00008790


	//   ....[9]....
        /*0378*/ 	.word	0x000087b0


	//   ....[10]....
        /*037c*/ 	.word	0x000087d0


	//   ....[11]....
        /*0380*/ 	.word	0x000087e0


	//   ....[12]....
        /*0384*/ 	.word	0x00008850


	//   ....[13]....
        /*0388*/ 	.word	0x000088c0


	//   ....[14]....
        /*038c*/ 	.word	0x000088d0


	//   ....[15]....
        /*0390*/ 	.word	0x00008950


	//   ....[16]....
        /*0394*/ 	.word	0x00008990


	//   ....[17]....
        /*0398*/ 	.word	0x000089c0


	//   ....[18]....
        /*039c*/ 	.word	0x000089d0


	//   ....[19]....
        /*03a0*/ 	.word	0x00008a30


	//   ....[20]....
        /*03a4*/ 	.word	0x00008a90


	//   ....[21]....
        /*03a8*/ 	.word	0x00008ac0


	//   ....[22]....
        /*03ac*/ 	.word	0x00008b20


	//   ....[23]....
        /*03b0*/ 	.word	0x00008b40


	//   ....[24]....
        /*03b4*/ 	.word	0x00008b50


	//   ....[25]....
        /*03b8*/ 	.word	0x00008bb0


	//   ....[26]....
        /*03bc*/ 	.word	0x00008bc0


	//   ....[27]....
        /*03c0*/ 	.word	0x00008bd0


	//   ....[28]....
        /*03c4*/ 	.word	0x00008d20


	//   ....[29]....
        /*03c8*/ 	.word	0x00008d80


	//   ....[30]....
        /*03cc*/ 	.word	0x00008de0


	//   ....[31]....
        /*03d0*/ 	.word	0x00008e40


	//   ....[32]....
        /*03d4*/ 	.word	0x00008e60


	//   ....[33]....
        /*03d8*/ 	.word	0x00008e70


	//   ....[34]....
        /*03dc*/ 	.word	0x00008e80


	//   ....[35]....
        /*03e0*/ 	.word	0x00008e90


	//   ....[36]....
        /*03e4*/ 	.word	0x00008ea0


	//   ....[37]....
        /*03e8*/ 	.word	0x00008eb0


	//   ....[38]....
        /*03ec*/ 	.word	0x00008ec0


	//   ....[39]....
        /*03f0*/ 	.word	0x00008ed0


	//   ....[40]....
        /*03f4*/ 	.word	0x0000a500


	//   ....[41]....
        /*03f8*/ 	.word	0x0000a520


	//   ....[42]....
        /*03fc*/ 	.word	0x0000a530


	//   ....[43]....
        /*0400*/ 	.word	0x0000a540


	//   ....[44]....
        /*0404*/ 	.word	0x0000a650


	//   ....[45]....
        /*0408*/ 	.word	0x0000a660


	//   ....[46]....
        /*040c*/ 	.word	0x0000a670


	//   ....[47]....
        /*0410*/ 	.word	0x0000a680


	//   ....[48]....
        /*0414*/ 	.word	0x0000a790


	//   ....[49]....
        /*0418*/ 	.word	0x0000a7b0


	//   ....[50]....
        /*041c*/ 	.word	0x0000a7c0


	//   ....[51]....
        /*0420*/ 	.word	0x0000a7d0


	//   ....[52]....
        /*0424*/ 	.word	0x0000a8e0


	//   ....[53]....
        /*0428*/ 	.word	0x0000a8f0


	//   ....[54]....
        /*042c*/ 	.word	0x0000a900


	//   ....[55]....
        /*0430*/ 	.word	0x0000a910


	//   ....[56]....
        /*0434*/ 	.word	0x0000aa20


	//   ....[57]....
        /*0438*/ 	.word	0x0000aa40


	//   ....[58]....
        /*043c*/ 	.word	0x0000aa50


	//   ....[59]....
        /*0440*/ 	.word	0x0000aa60


	//   ....[60]....
        /*0444*/ 	.word	0x0000ab60


	//   ....[61]....
        /*0448*/ 	.word	0x0000ab70


	//   ....[62]....
        /*044c*/ 	.word	0x0000ab80


	//   ....[63]....
        /*0450*/ 	.word	0x0000ab90


	//   ....[64]....
        /*0454*/ 	.word	0x0000aba0


	//   ....[65]....
        /*0458*/ 	.word	0x0000abb0


	//   ....[66]....
        /*045c*/ 	.word	0x0000abc0


	//   ....[67]....
        /*0460*/ 	.word	0x0000abf0


	//   ....[68]....
        /*0464*/ 	.word	0x0000ac20


	//   ....[69]....
        /*0468*/ 	.word	0x0000ac50


	//   ....[70]....
        /*046c*/ 	.word	0x0000ac60


	//   ....[71]....
        /*0470*/ 	.word	0x0000ac70


	//   ....[72]....
        /*0474*/ 	.word	0x0000e340


	//   ....[73]....
        /*0478*/ 	.word	0x0000e380


	//   ....[74]....
        /*047c*/ 	.word	0x0000e3c0


	//   ....[75]....
        /*0480*/ 	.word	0x0000e400


	//   ....[76]....
        /*0484*/ 	.word	0x0000e4c0


	//   ....[77]....
        /*0488*/ 	.word	0x0000e4f0


	//   ....[78]....
        /*048c*/ 	.word	0x0000e520


	//   ....[79]....
        /*0490*/ 	.word	0x0000e550


	//   ....[80]....
        /*0494*/ 	.word	0x0000e5f0


	//   ....[81]....
        /*0498*/ 	.word	0x0000e620


	//   ....[82]....
        /*049c*/ 	.word	0x0000e650


	//   ....[83]....
        /*04a0*/ 	.word	0x0000e680


	//   ....[84]....
        /*04a4*/ 	.word	0x0000e720


	//   ....[85]....
        /*04a8*/ 	.word	0x0000e750


	//   ....[86]....
        /*04ac*/ 	.word	0x0000e780


	//   ....[87]....
        /*04b0*/ 	.word	0x0000e7b0


	//   ....[88]....
        /*04b4*/ 	.word	0x0000e850


	//   ....[89]....
        /*04b8*/ 	.word	0x0000e880


	//   ....[90]....
        /*04bc*/ 	.word	0x0000e8b0


	//   ....[91]....
        /*04c0*/ 	.word	0x0000e8e0


	//   ....[92]....
        /*04c4*/ 	.word	0x0000f0d0


	//   ....[93]....
        /*04c8*/ 	.word	0x0000fc50


	//   ....[94]....
        /*04cc*/ 	.word	0x00010430


	//   ....[95]....
        /*04d0*/ 	.word	0x00010450


	//   ....[96]....
        /*04d4*/ 	.word	0x00010470


	//   ....[97]....
        /*04d8*/ 	.word	0x00010490


	//   ....[98]....
        /*04dc*/ 	.word	0x000104b0


	//   ....[99]....
        /*04e0*/ 	.word	0x00010640


	//   ....[100]....
        /*04e4*/ 	.word	0x00010660


	//   ....[101]....
        /*04e8*/ 	.word	0x00010680


	//   ....[102]....
        /*04ec*/ 	.word	0x000106a0


	//   ....[103]....
        /*04f0*/ 	.word	0x000106c0


	//   ....[104]....
        /*04f4*/ 	.word	0x00010af0


	//   ....[105]....
        /*04f8*/ 	.word	0x00010b70


	//   ....[106]....
        /*04fc*/ 	.word	0x00010be0


	//   ....[107]....
        /*0500*/ 	.word	0x00010c50


	//   ....[108]....
        /*0504*/ 	.word	0x00010da0


	//   ....[109]....
        /*0508*/ 	.word	0x00010e10


	//   ....[110]....
        /*050c*/ 	.word	0x00010e80


	//   ....[111]....
        /*0510*/ 	.word	0x00010ef0


	//   ....[112]....
        /*0514*/ 	.word	0x00011020


	//   ....[113]....
        /*0518*/ 	.word	0x00011090


	//   ....[114]....
        /*051c*/ 	.word	0x00011100


	//   ....[115]....
        /*0520*/ 	.word	0x00011170


	//   ....[116]....
        /*0524*/ 	.word	0x00011290


	//   ....[117]....
        /*0528*/ 	.word	0x00011300


	//   ....[118]....
        /*052c*/ 	.word	0x00011370


	//   ....[119]....
        /*0530*/ 	.word	0x000113e0


	//   ....[120]....
        /*0534*/ 	.word	0x00011520


	//   ....[121]....
        /*0538*/ 	.word	0x00011590


	//   ....[122]....
        /*053c*/ 	.word	0x00011600


	//   ....[123]....
        /*0540*/ 	.word	0x00011670


	//   ....[124]....
        /*0544*/ 	.word	0x000116e0


	//   ....[125]....
        /*0548*/ 	.word	0x00011750


	//   ....[126]....
        /*054c*/ 	.word	0x000117c0


	//   ....[127]....
        /*0550*/ 	.word	0x00011830


	//   ....[128]....
        /*0554*/ 	.word	0x00011890


	//   ....[129]....
        /*0558*/ 	.word	0x000118f0


	//   ....[130]....
        /*055c*/ 	.word	0x00011950


	//   ....[131]....
        /*0560*/ 	.word	0x000119b0


	//   ....[132]....
        /*0564*/ 	.word	0x00011a30


	//   ....[133]....
        /*0568*/ 	.word	0x00011ab0


	//   ....[134]....
        /*056c*/ 	.word	0x00011b20


	//   ....[135]....
        /*0570*/ 	.word	0x00011b90


	//   ....[136]....
        /*0574*/ 	.word	0x00011c00


	//   ....[137]....
        /*0578*/ 	.word	0x00011c70


	//   ....[138]....
        /*057c*/ 	.word	0x00011ce0


	//   ....[139]....
        /*0580*/ 	.word	0x00011d50


	//   ....[140]....
        /*0584*/ 	.word	0x00011dc0


	//   ....[141]....
        /*0588*/ 	.word	0x00011e40


	//   ....[142]....
        /*058c*/ 	.word	0x00011eb0


	//   ....[143]....
        /*0590*/ 	.word	0x00011f20


	//   ....[144]....
        /*0594*/ 	.word	0x00011f90


	//   ....[145]....
        /*0598*/ 	.word	0x00012000


	//   ....[146]....
        /*059c*/ 	.word	0x00012070


	//   ....[147]....
        /*05a0*/ 	.word	0x000120e0


	//   ....[148]....
        /*05a4*/ 	.word	0x00012150


	//   ....[149]....
        /*05a8*/ 	.word	0x000121d0


	//   ....[150]....
        /*05ac*/ 	.word	0x00012240


	//   ....[151]....
        /*05b0*/ 	.word	0x000122b0


	//   ....[152]....
        /*05b4*/ 	.word	0x00012310


	//   ....[153]....
        /*05b8*/ 	.word	0x00012370


	//   ....[154]....
        /*05bc*/ 	.word	0x000123d0


	//   ....[155]....
        /*05c0*/ 	.word	0x00012430


	//   ....[156]....
        /*05c4*/ 	.word	0x000124c0


	//   ....[157]....
        /*05c8*/ 	.word	0x00012530


	//   ....[158]....
        /*05cc*/ 	.word	0x000125a0


	//   ....[159]....
        /*05d0*/ 	.word	0x00012610


	//   ....[160]....
        /*05d4*/ 	.word	0x000126e0


	//   ....[161]....
        /*05d8*/ 	.word	0x00012740


	//   ....[162]....
        /*05dc*/ 	.word	0x000127a0


	//   ....[163]....
        /*05e0*/ 	.word	0x00012800


	//----- nvinfo : EIATTR_EXIT_INSTR_OFFSETS
	.align		4
.L_1539:
        /*05e4*/ 	.byte	0x04, 0x1c
        /*05e6*/ 	.short	(.L_1541 - .L_1540)


	//   ....[0]....
.L_1540:
        /*05e8*/ 	.word	0x000107f0


	//   ....[1]....
        /*05ec*/ 	.word	0x00010a90


	//----- nvinfo : EIATTR_MAX_THREADS
	.align		4
.L_1541:
        /*05f0*/ 	.byte	0x04, 0x05
        /*05f2*/ 	.short	(.L_1543 - .L_1542)
.L_1542:
        /*05f4*/ 	.word	0x00000080
        /*05f8*/ 	.word	0x00000001
        /*05fc*/ 	.word	0x00000001


	//----- nvinfo : EIATTR_CRS_STACK_SIZE
	.align		4
.L_1543:
        /*0600*/ 	.byte	0x04, 0x1e
        /*0602*/ 	.short	(.L_1545 - .L_1544)
.L_1544:
        /*0604*/ 	.word	0x00000000
.L_1545:


//--------------------- .nv.info._Z25selective_scan_bwd_kernelI32Selective_Scan_bwd_kernel_traitsILi128ELi16ELb0ELb1ELb0ELb1ELb0EN3c104HalfENS1_7complexIfEEEEv12SSMParamsBwd --------------------------
	.section	.nv.info._Z25selective_scan_bwd_kernelI32Selective_Scan_bwd_kernel_traitsILi128ELi16ELb0ELb1ELb0ELb1ELb0EN3c104HalfENS1_7complexIfEEEEv12SSMParamsBwd,"",@"SHT_CUDA_INFO"
	.sectionflags	@""
	.align	4


	//----- nvinfo : EIATTR_CUDA_API_VERSION
	.align		4
        /*0000*/ 	.byte	0x04, 0x37
        /*0002*/ 	.short	(.L_1547 - .L_1546)
.L_1546:
        /*0004*/ 	.word	0x00000082


	//----- nvinfo : EIATTR_SW2861232_WAR
	.align		4
.L_1547:
        /*0008*/ 	.byte	0x01, 0x35
	.zero		2


	//----- nvinfo : EIATTR_PARAM_CBANK
	.align		4
        /*000c*/ 	.byte	0x04, 0x0a
        /*000e*/ 	.short	(.L_1549 - .L_1548)
	.align		4
.L_1548:
        /*0010*/ 	.word	index@(.nv.constant0._Z25selective_scan_bwd_kernelI32Selective_Scan_bwd_kernel_traitsILi128ELi16ELb0ELb1ELb0ELb1ELb0EN3c104HalfENS1_7complexIfEEEEv12SSMParamsBwd)
        /*0014*/ 	.short	0x0160
        /*0016*/ 	.short	0x01f0


	//----- nvinfo : EIATTR_CBANK_PARAM_SIZE
	.align		4
.L_1549:
        /*0018*/ 	.byte	0x03, 0x19
        /*001a*/ 	.short	0x01f0


	//----- nvinfo : EIATTR_KPARAM_INFO
	.align		4
        /*001c*/ 	.byte	0x04, 0x17
        /*001e*/ 	.short	(.L_1551 - .L_1550)
.L_1550:
        /*0020*/ 	.word	0x00000000
        /*0024*/ 	.short	0x0000
        /*0026*/ 	.short	0x0000
        /*0028*/ 	.byte	0x00, 0xf0, 0xc1, 0x07


	//----- nvinfo : EIATTR_MAXREG_COUNT
	.align		4
.L_1551:
        /*002c*/ 	.byte	0x03, 0x1b
        /*002e*/ 	.short	0x00ff


	//----- nvinfo : EIATTR_NUM_BARRIERS
	.align		4
        /*0030*/ 	.byte	0x02, 0x4c
        /*0032*/ 	.byte	0x01
	.zero		1


	//----- nvinfo : EIATTR_ANNOTATIONS
	.align		4
        /*0034*/ 	.byte	0x04, 0x55
        /*0036*/ 	.short	(.L_1553 - .L_1552)


	//   ....[0]....
.L_1552:
        /* <DEDUP_REMOVED lines=9> */


	//----- nvinfo : EIATTR_MERCURY_ISA_VERSION
	.align		4
.L_1553:
        /*00b8*/ 	.byte	0x03, 0x5f
        /*00ba*/ 	.short	0x0000


	//----- nvinfo : EIATTR_COOP_GROUP_MASK_REGIDS
	.align		4
        /*00bc*/ 	.byte	0x04, 0x29
        /*00be*/ 	.short	(.L_1555 - .L_1554)


	//   ....[0]....
.L_1554:
        /*00c0*/ 	.word	0xffffffff


	//   ....[1]....
        /*00c4*/ 	.word	0xffffffff


	//   ....[2]....
        /*00c8*/ 	.word	0xffffffff


	//   ....[3]....
        /*00cc*/ 	.word	0xffffffff


	//   ....[4]....
        /*00d0*/ 	.word	0xffffffff


	//   ....[5]....
        /*00d4*/ 	.word	0xffffffff


	//   ....[6]....
        /*00d8*/ 	.word	0xffffffff


	//   ....[7]....
        /*00dc*/ 	.word	0xffffffff


	//   ....[8]....
        /*00e0*/ 	.word	0xffffffff


	//   ....[9]....
        /*00e4*/ 	.word	0xffffffff


	//   ....[10]....
        /*00e8*/ 	.word	0xffffffff


	//   ....[11]....
        /*00ec*/ 	.word	0xffffffff


	//   ....[12]....
        /*00f0*/ 	.word	0xffffffff


	//   ....[13]....
        /*00f4*/ 	.word	0xffffffff


	//   ....[14]....
        /*00f8*/ 	.word	0xffffffff


	//   ....[15]....
        /*00fc*/ 	.word	0xffffffff


	//   ....[16]....
        /*0100*/ 	.word	0xffffffff


	//   ....[17]....
        /*0104*/ 	.word	0xffffffff


	//   ....[18]....
        /*0108*/ 	.word	0xffffffff


	//   ....[19]....
        /*010c*/ 	.word	0xffffffff


	//   ....[20]....
        /*0110*/ 	.word	0xffffffff


	//   ....[21]....
        /*0114*/ 	.word	0xffffffff


	//   ....[22]....
        /*0118*/ 	.word	0xffffffff


	//   ....[23]....
        /*011c*/ 	.word	0xffffffff


	//   ....[24]....
        /*0120*/ 	.word	0xffffffff


	//   ....[25]....
        /*0124*/ 	.word	0xffffffff


	//   ....[26]....
        /*0128*/ 	.word	0xffffffff


	//   ....[27]....
        /*012c*/ 	.word	0xffffffff


	//   ....[28]....
        /*0130*/ 	.word	0xffffffff


	//   ....[29]....
        /*0134*/ 	.word	0xffffffff


	//   ....[30]....
        /*0138*/ 	.word	0xffffffff


	//   ....[31]....
        /*013c*/ 	.word	0xffffffff


	//   ....[32]....
        /*0140*/ 	.word	0xffffffff


	//   ....[33]....
        /*0144*/ 	.word	0xffffffff


	//   ....[34]....
        /*0148*/ 	.word	0xffffffff


	//   ....[35]....
        /*014c*/ 	.word	0xffffffff


	//   ....[36]....
        /*0150*/ 	.word	0xffffffff


	//   ....[37]....
        /*0154*/ 	.word	0xffffffff


	//   ....[38]....
        /*0158*/ 	.word	0xffffffff


	//   ....[39]....
        /*015c*/ 	.word	0xffffffff


	//   ....[40]....
        /*0160*/ 	.word	0xffffffff


	//   ....[41]....
        /*0164*/ 	.word	0xffffffff


	//   ....[42]....
        /*0168*/ 	.word	0xffffffff


	//   ....[43]....
        /*016c*/ 	.word	0xffffffff


	//   ....[44]....
        /*0170*/ 	.word	0xffffffff


	//   ....[45]....
        /*0174*/ 	.word	0xffffffff


	//   ....[46]....
        /*0178*/ 	.word	0xffffffff


	//   ....[47]....
        /*017c*/ 	.word	0xffffffff


	//   ....[48]....
        /*0180*/ 	.word	0xffffffff


	//   ....[49]....
        /*0184*/ 	.word	0xffffffff


	//   ....[50]....
        /*0188*/ 	.word	0xffffffff


	//   ....[51]....
        /*018c*/ 	.word	0xffffffff


	//   ....[52]....
        /*0190*/ 	.word	0xffffffff


	//   ....[53]....
        /*0194*/ 	.word	0xffffffff


	//   ....[54]....
        /*0198*/ 	.word	0xffffffff


	//   ....[55]....
        /*019c*/ 	.word	0xffffffff


	//   ....[56]....
        /*01a0*/ 	.word	0xffffffff


	//   ....[57]....
        /*01a4*/ 	.word	0xffffffff


	//   ....[58]....
        /*01a8*/ 	.word	0xffffffff


	//   ....[59]....
        /*01ac*/ 	.word	0xffffffff


	//   ....[60]....
        /*01b0*/ 	.word	0xffffffff


	//   ....[61]....
        /*01b4*/ 	.word	0xffffffff


	//   ....[62]....
        /*01b8*/ 	.word	0xffffffff


	//   ....[63]....
        /*01bc*/ 	.word	0xffffffff


	//   ....[64]....
        /*01c0*/ 	.word	0xffffffff


	//   ....[65]....
        /*01c4*/ 	.word	0xffffffff


	//   ....[66]....
        /*01c8*/ 	.word	0xffffffff


	//   ....[67]....
        /*01cc*/ 	.word	0xffffffff


	//   ....[68]....
        /*01d0*/ 	.word	0xffffffff


	//   ....[69]....
        /*01d4*/ 	.word	0xffffffff


	//   ....[70]....
        /*01d8*/ 	.word	0xffffffff


	//   ....[71]....
        /*01dc*/ 	.word	0xffffffff


	//   ....[72]....
        /*01e0*/ 	.word	0xffffffff


	//   ....[73]....
        /*01e4*/ 	.word	0xffffffff


	//   ....[74]....
        /*01e8*/ 	.word	0xffffffff


	//   ....[75]....
        /*01ec*/ 	.word	0xffffffff


	//   ....[76]....
        /*01f0*/ 	.word	0xffffffff


	//   ....[77]....
        /*01f4*/ 	.word	0xffffffff


	//   ....[78]....
        /*01f8*/ 	.word	0xffffffff


	//   ....[79]....
        /*01fc*/ 	.word	0xffffffff


	//   ....[80]....
        /*0200*/ 	.word	0xffffffff


	//   ....[81]....
        /*0204*/ 	.word	0xffffffff


	//   ....[82]....
        /*0208*/ 	.word	0xffffffff


	//   ....[83]....
        /*020c*/ 	.word	0xffffffff


	//   ....[84]....
        /*0210*/ 	.word	0xffffffff


	//   ....[85]....
        /*0214*/ 	.word	0xffffffff


	//   ....[86]....
        /*0218*/ 	.word	0xffffffff


	//   ....[87]....
        /*021c*/ 	.word	0xffffffff


	//   ....[88]....
        /*0220*/ 	.word	0xffffffff


	//   ....[89]....
        /*0224*/ 	.word	0xffffffff


	//   ....[90]....
        /*0228*/ 	.word	0xffffffff


	//   ....[91]....
        /*022c*/ 	.word	0xffffffff


	//   ....[92]....
        /*0230*/ 	.word	0xffffffff


	//   ....[93]....
        /*0234*/ 	.word	0xffffffff


	//   ....[94]....
        /*0238*/ 	.word	0xffffffff


	//   ....[95]....
        /*023c*/ 	.word	0xffffffff


	//   ....[96]....
        /*0240*/ 	.word	0xffffffff


	//   ....[97]....
        /*0244*/ 	.word	0xffffffff


	//   ....[98]....
        /*0248*/ 	.word	0xffffffff


	//   ....[99]....
        /*024c*/ 	.word	0xffffffff


	//   ....[100]....
        /*0250*/ 	.word	0xffffffff


	//   ....[101]....
        /*0254*/ 	.word	0xffffffff


	//   ....[102]....
        /*0258*/ 	.word	0xffffffff


	//   ....[103]....
        /*025c*/ 	.word	0xffffffff


	//   ....[104]....
        /*0260*/ 	.word	0xffffffff


	//   ....[105]....
        /*0264*/ 	.word	0xffffffff


	//   ....[106]....
        /*0268*/ 	.word	0xffffffff


	//   ....[107]....
        /*026c*/ 	.word	0xffffffff


	//   ....[108]....
        /*0270*/ 	.word	0xffffffff


	//   ....[109]....
        /*0274*/ 	.word	0xffffffff


	//   ....[110]....
        /*0278*/ 	.word	0xffffffff


	//   ....[111]....
        /*027c*/ 	.word	0xffffffff


	//   ....[112]....
        /*0280*/ 	.word	0xffffffff


	//   ....[113]....
        /*0284*/ 	.word	0xffffffff


	//   ....[114]....
        /*0288*/ 	.word	0xffffffff


	//   ....[115]....
        /*028c*/ 	.word	0xffffffff


	//   ....[116]....
        /*0290*/ 	.word	0xffffffff


	//   ....[117]....
        /*0294*/ 	.word	0xffffffff


	//   ....[118]....
        /*0298*/ 	.word	0xffffffff


	//   ....[119]....
        /*029c*/ 	.word	0xffffffff


	//   ....[120]....
        /*02a0*/ 	.word	0xffffffff


	//   ....[121]....
        /*02a4*/ 	.word	0xffffffff


	//   ....[122]....
        /*02a8*/ 	.word	0xffffffff


	//   ....[123]....
        /*02ac*/ 	.word	0xffffffff


	//   ....[124]....
        /*02b0*/ 	.word	0xffffffff


	//   ....[125]....
        /*02b4*/ 	.word	0xffffffff


	//   ....[126]....
        /*02b8*/ 	.word	0xffffffff


	//   ....[127]....
        /*02bc*/ 	.word	0xffffffff


	//   ....[128]....
        /*02c0*/ 	.word	0xffffffff


	//   ....[129]....
        /*02c4*/ 	.word	0xffffffff


	//   ....[130]....
        /*02c8*/ 	.word	0xffffffff


	//   ....[131]....
        /*02cc*/ 	.word	0xffffffff


	//   ....[132]....
        /*02d0*/ 	.word	0xffffffff


	//   ....[133]....
        /*02d4*/ 	.word	0xffffffff


	//   ....[134]....
        /*02d8*/ 	.word	0xffffffff


	//   ....[135]....
        /*02dc*/ 	.word	0xffffffff


	//   ....[136]....
        /*02e0*/ 	.word	0xffffffff


	//   ....[137]....
        /*02e4*/ 	.word	0xffffffff


	//   ....[138]....
        /*02e8*/ 	.word	0xffffffff


	//   ....[139]....
        /*02ec*/ 	.word	0xffffffff


	//   ....[140]....
        /*02f0*/ 	.word	0xffffffff


	//   ....[141]....
        /*02f4*/ 	.word	0xffffffff


	//   ....[142]....
        /*02f8*/ 	.word	0xffffffff


	//   ....[143]....
        /*02fc*/ 	.word	0xffffffff


	//   ....[144]....
        /*0300*/ 	.word	0xffffffff


	//   ....[145]....
        /*0304*/ 	.word	0xffffffff


	//   ....[146]....
        /*0308*/ 	.word	0xffffffff


	//   ....[147]....
        /*030c*/ 	.word	0xffffffff


	//   ....[148]....
        /*0310*/ 	.word	0xffffffff


	//   ....[149]....
        /*0314*/ 	.word	0xffffffff


	//   ....[150]....
        /*0318*/ 	.word	0xffffffff


	//   ....[151]....
        /*031c*/ 	.word	0xffffffff


	//   ....[152]....
        /*0320*/ 	.word	0xffffffff


	//   ....[153]....
        /*0324*/ 	.word	0xffffffff


	//   ....[154]....
        /*0328*/ 	.word	0xffffffff


	//   ....[155]....
        /*032c*/ 	.word	0xffffffff


	//   ....[156]....
        /*0330*/ 	.word	0xffffffff


	//   ....[157]....
        /*0334*/ 	.word	0xffffffff


	//   ....[158]....
        /*0338*/ 	.word	0xffffffff


	//   ....[159]....
        /*033c*/ 	.word	0xffffffff


	//   ....[160]....
        /*0340*/ 	.word	0xffffffff


	//----- nvinfo : EIATTR_COOP_GROUP_INSTR_OFFSETS
	.align		4
.L_1555:
        /*0344*/ 	.byte	0x04, 0x28
        /*0346*/ 	.short	(.L_1557 - .L_1556)


	//   ....[0]....
.L_1556:
        /*0348*/ 	.word	0x00001410


	//   ....[1]....
        /*034c*/ 	.word	0x00001990


	//   ....[2]....
        /*0350*/ 	.word	0x00001f70


	//   ....[3]....
        /*0354*/ 	.word	0x00006430


	//   ....[4]....
        /*0358*/ 	.word	0x00007ff0


	//   ....[5]....
        /*035c*/ 	.word	0x00008010


	//   ....[6]....
        /*0360*/ 	.word	0x00008030


	//   ....[7]....
        /*0364*/ 	.word	0x00008040


	//   ....[8]....
        /*0368*/ 	.word	0x000080e0


	//   ....[9]....
        /*036c*/ 	.word	0x00008120


	//   ....[10]....
        /*0370*/ 	.word	0x00008170


	//   ....[11]....
        /*0374*/ 	.word	0x000081a0


	//   ....[12]....
        /*0378*/ 	.word	0x000081b0


	//   ....[13]....
        /*037c*/ 	.word	0x00008210


	//   ....[14]....
        /*0380*/ 	.word	0x00008240


	//   ....[15]....
        /*0384*/ 	.word	0x00008270


	//   ....[16]....
        /*0388*/ 	.word	0x000082e0


	//   ....[17]....
        /*038c*/ 	.word	0x00008320


	//   ....[18]....
        /*0390*/ 	.word	0x00008330


	//   ....[19]....
        /*0394*/ 	.word	0x00008380


	//   ....[20]....
        /*0398*/ 	.word	0x000083c0


	//   ....[21]....
        /*039c*/ 	.word	0x00008410


	//   ....[22]....
        /*03a0*/ 	.word	0x00008430


	//   ....[23]....
        /*03a4*/ 	.word	0x00008440


	//   ....[24]....
        /*03a8*/ 	.word	0x00008590


	//   ....[25]....
        /*03ac*/ 	.word	0x000085f0


	//   ....[26]....
        /*03b0*/ 	.word	0x00008650


	//   ....[27]....
        /*03b4*/ 	.word	0x000086b0


	//   ....[28]....
        /*03b8*/ 	.word	0x000086d0


	//   ....[29]....
        /*03bc*/ 	.word	0x000086e0


	//   ....[30]....
        /*03c0*/ 	.word	0x000086f0


	//   ....[31]....
        /*03c4*/ 	.word	0x00008700


	//   ....[32]....
        /*03c8*/ 	.word	0x00008710


	//   ....[33]....
        /*03cc*/ 	.word	0x00008720


	//   ....[34]....
        /*03d0*/ 	.word	0x00008730


	//   ....[35]....
        /*03d4*/ 	.word	0x00008740


	//   ....[36]....
        /*03d8*/ 	.word	0x00009d30


	//   ....[37]....
        /*03dc*/ 	.word	0x00009d50


	//   ....[38]....
        /*03e0*/ 	.word	0x00009d60


	//   ....[39]....
        /*03e4*/ 	.word	0x00009d70


	//   ....[40]....
        /*03e8*/ 	.word	0x00009e90


	//   ....[41]....
        /*03ec*/ 	.word	0x00009ea0


	//   ....[42]....
        /*03f0*/ 	.word	0x00009eb0


	//   ....[43]....
        /*03f4*/ 	.word	0x00009ec0


	//   ....[44]....
        /*03f8*/ 	.word	0x00009fe0


	//   ....[45]....
        /*03fc*/ 	.word	0x0000a000


	//   ....[46]....
        /*0400*/ 	.word	0x0000a010


	//   ....[47]....
        /*0404*/ 	.word	0x0000a020


	//   ....[48]....
        /*0408*/ 	.word	0x0000a140


	//   ....[49]....
        /*040c*/ 	.word	0x0000a150


	//   ....[50]....
        /*0410*/ 	.word	0x0000a160


	//   ....[51]....
        /*0414*/ 	.word	0x0000a170


	//   ....[52]....
        /*0418*/ 	.word	0x0000a290


	//   ....[53]....
        /*041c*/ 	.word	0x0000a2b0


	//   ....[54]....
        /*0420*/ 	.word	0x0000a2c0


	//   ....[55]....
        /*0424*/ 	.word	0x0000a2d0


	//   ....[56]....
        /*0428*/ 	.word	0x0000a3d0


	//   ....[57]....
        /*042c*/ 	.word	0x0000a3e0


	//   ....[58]....
        /*0430*/ 	.word	0x0000a3f0


	//   ....[59]....
        /*0434*/ 	.word	0x0000a400


	//   ....[60]....
        /*0438*/ 	.word	0x0000a410


	//   ....[61]....
        /*043c*/ 	.word	0x0000a420


	//   ....[62]....
        /*0440*/ 	.word	0x0000a430


	//   ....[63]....
        /*0444*/ 	.word	0x0000a460


	//   ....[64]....
        /*0448*/ 	.word	0x0000a490


	//   ....[65]....
        /*044c*/ 	.word	0x0000a4c0


	//   ....[66]....
        /*0450*/ 	.word	0x0000a4d0


	//   ....[67]....
        /*0454*/ 	.word	0x0000a4e0


	//   ....[68]....
        /*0458*/ 	.word	0x0000db90


	//   ....[69]....
        /*045c*/ 	.word	0x0000dbd0


	//   ....[70]....
        /*0460*/ 	.word	0x0000dc10


	//   ....[71]....
        /*0464*/ 	.word	0x0000dc50


	//   ....[72]....
        /*0468*/ 	.word	0x0000dd00


	//   ....[73]....
        /*046c*/ 	.word	0x0000dd30


	//   ....[74]....
        /*0470*/ 	.word	0x0000dd60


	//   ....[75]....
        /*0474*/ 	.word	0x0000dd90


	//   ....[76]....
        /*0478*/ 	.word	0x0000de50


	//   ....[77]....
        /*047c*/ 	.word	0x0000de80


	//   ....[78]....
        /*0480*/ 	.word	0x0000deb0


	//   ....[79]....
        /*0484*/ 	.word	0x0000dee0


	//   ....[80]....
        /*0488*/ 	.word	0x0000df80


	//   ....[81]....
        /*048c*/ 	.word	0x0000dfb0


	//   ....[82]....
        /*0490*/ 	.word	0x0000dfe0


	//   ....[83]....
        /*0494*/ 	.word	0x0000e010


	//   ....[84]....
        /*0498*/ 	.word	0x0000e0b0


	//   ....[85]....
        /*049c*/ 	.word	0x0000e0e0


	//   ....[86]....
        /*04a0*/ 	.word	0x0000e110


	//   ....[87]....
        /*04a4*/ 	.word	0x0000e140


	//   ....[88]....
        /*04a8*/ 	.word	0x0000ebe0


	//   ....[89]....
        /*04ac*/ 	.word	0x0000f6c0


	//   ....[90]....
        /*04b0*/ 	.word	0x00010360


	//   ....[91]....
        /*04b4*/ 	.word	0x000109f0


	//   ....[92]....
        /*04b8*/ 	.word	0x00010a10


	//   ....[93]....
        /*04bc*/ 	.word	0x00010a30


	//   ....[94]....
        /*04c0*/ 	.word	0x00010a50


	//   ....[95]....
        /*04c4*/ 	.word	0x00010a70


	//   ....[96]....
        /*04c8*/ 	.word	0x00010c00


	//   ....[97]....
        /*04cc*/ 	.word	0x00010c20


	//   ....[98]....
        /*04d0*/ 	.word	0x00010c40


	//   ....[99]....
        /*04d4*/ 	.word	0x00010c60


	//   ....[100]....
        /*04d8*/ 	.word	0x00010c80


	//   ....[101]....
        /*04dc*/ 	.word	0x000110b0


	//   ....[102]....
        /*04e0*/ 	.word	0x00011130


	//   ....[103]....
        /*04e4*/ 	.word	0x000111a0


	//   ....[104]....
        /*04e8*/ 	.word	0x00011210


	//   ....[105]....
        /*04ec*/ 	.word	0x00011360


	//   ....[106]....
        /*04f0*/ 	.word	0x000113d0


	//   ....[107]....
        /*04f4*/ 	.word	0x00011440


	//   ....[108]....
        /*04f8*/ 	.word	0x000114b0


	//   ....[109]....
        /*04fc*/ 	.word	0x000115e0


	//   ....[110]....
        /*0500*/ 	.word	0x00011650


	//   ....[111]....
        /*0504*/ 	.word	0x000116c0


	//   ....[112]....
        /*0508*/ 	.word	0x00011730


	//   ....[113]....
        /*050c*/ 	.word	0x00011850


	//   ....[114]....
        /*0510*/ 	.word	0x000118c0


	//   ....[115]....
        /*0514*/ 	.word	0x00011930


	//   ....[116]....
        /*0518*/ 	.word	0x000119a0


	//   ....[117]....
        /*051c*/ 	.word	0x00011b00


	//   ....[118]....
        /*0520*/ 	.word	0x00011b70


	//   ....[119]....
        /*0524*/ 	.word	0x00011be0


	//   ....[120]....
        /*0528*/ 	.word	0x00011c50


	//   ....[121]....
        /*052c*/ 	.word	0x00011cd0


	//   ....[122]....
        /*0530*/ 	.word	0x00011d40


	//   ....[123]....
        /*0534*/ 	.word	0x00011db0


	//   ....[124]....
        /*0538*/ 	.word	0x00011e20


	//   ....[125]....
        /*053c*/ 	.word	0x00011e90


	//   ....[126]....
        /*0540*/ 	.word	0x00011ef0


	//   ....[127]....
        /*0544*/ 	.word	0x00011f50


	//   ....[128]....
        /*0548*/ 	.word	0x00011fb0


	//   ....[129]....
        /*054c*/ 	.word	0x00012030


	//   ....[130]....
        /*0550*/ 	.word	0x000120b0


	//   ....[131]....
        /*0554*/ 	.word	0x00012120


	//   ....[132]....
        /*0558*/ 	.word	0x00012190


	//   ....[133]....
        /*055c*/ 	.word	0x00012200


	//   ....[134]....
        /*0560*/ 	.word	0x00012270


	//   ....[135]....
        /*0564*/ 	.word	0x000122e0


	//   ....[136]....
        /*0568*/ 	.word	0x00012350


	//   ....[137]....
        /*056c*/ 	.word	0x000123c0


	//   ....[138]....
        /*0570*/ 	.word	0x00012440


	//   ....[139]....
        /*0574*/ 	.word	0x000124b0


	//   ....[140]....
        /*0578*/ 	.word	0x00012520


	//   ....[141]....
        /*057c*/ 	.word	0x00012590


	//   ....[142]....
        /*0580*/ 	.word	0x00012600


	//   ....[143]....
        /*0584*/ 	.word	0x00012670


	//   ....[144]....
        /*0588*/ 	.word	0x000126e0


	//   ....[145]....
        /*058c*/ 	.word	0x00012750


	//   ....[146]....
        /*0590*/ 	.word	0x000127d0


	//   ....[147]....
        /*0594*/ 	.word	0x00012840


	//   ....[148]....
        /*0598*/ 	.word	0x000128b0


	//   ....[149]....
        /*059c*/ 	.word	0x00012910


	//   ....[150]....
        /*05a0*/ 	.word	0x00012970


	//   ....[151]....
        /*05a4*/ 	.word	0x000129d0


	//   ....[152]....
        /*05a8*/ 	.word	0x00012a30


	//   ....[153]....
        /*05ac*/ 	.word	0x00012ac0


	//   ....[154]....
        /*05b0*/ 	.word	0x00012b30


	//   ....[155]....
        /*05b4*/ 	.word	0x00012ba0


	//   ....[156]....
        /*05b8*/ 	.word	0x00012c10


	//   ....[157]....
        /*05bc*/ 	.word	0x00012ce0


	//   ....[158]....
        /*05c0*/ 	.word	0x00012d40


	//   ....[159]....
        /*05c4*/ 	.word	0x00012da0


	//   ....[160]....
        /*05c8*/ 	.word	0x00012e00


	//----- nvinfo : EIATTR_EXIT_INSTR_OFFSETS
	.align		4
.L_1557:
        /*05cc*/ 	.byte	0x04, 0x1c
        /*05ce*/ 	.short	(.L_1559 - .L_1558)


	//   ....[0]....
.L_1558:
        /*05d0*/ 	.word	0x00010db0


	//   ....[1]....
        /*05d4*/ 	.word	0x00011050


	//----- nvinfo : EIATTR_MAX_THREADS
	.align		4
.L_1559:
        /*05d8*/ 	.byte	0x04, 0x05
        /*05da*/ 	.short	(.L_1561 - .L_1560)
.L_1560:
        /*05dc*/ 	.word	0x00000080
        /*05e0*/ 	.word	0x00000001
        /*05e4*/ 	.word	0x00000001


	//----- nvinfo : EIATTR_CRS_STACK_SIZE
	.align		4
.L_1561:
        /*05e8*/ 	.byte	0x04, 0x1e
        /*05ea*/ 	.short	(.L_1563 - .L_1562)
.L_1562:
        /*05ec*/ 	.word	0x00000000
.L_1563:


//--------------------- .nv.info._Z25selective_scan_bwd_kernelI32Selective_Scan_bwd_kernel_traitsILi128ELi16ELb0ELb1ELb0ELb1ELb1EN3c104HalfENS1_7complexIfEEEEv12SSMParamsBwd --------------------------
	.section	.nv.info._Z25selective_scan_bwd_kernelI32Selective_Scan_bwd_kernel_traitsILi128ELi16ELb0ELb1ELb0ELb1ELb1EN3c104HalfENS1_7complexIfEEEEv12SSMParamsBwd,"",@"SHT_CUDA_INFO"
	.sectionflags	@""
	.align	4


	//----- nvinfo : EIATTR_CUDA_API_VERSION
	.align		4
        /*0000*/ 	.byte	0x04, 0x37
        /*0002*/ 	.short	(.L_1565 - .L_1564)
.L_1564:
        /*0004*/ 	.word	0x00000082


	//----- nvinfo : EIATTR_SW2861232_WAR
	.align		4
.L_1565:
        /*0008*/ 	.byte	0x01, 0x35
	.zero		2


	//----- nvinfo : EIATTR_PARAM_CBANK
	.align		4
        /*000c*/ 	.byte	0x04, 0x0a
        /*000e*/ 	.short	(.L_1567 - .L_1566)
	.align		4
.L_1566:
        /*0010*/ 	.word	index@(.nv.constant0._Z25selective_scan_bwd_kernelI32Selective_Scan_bwd_kernel_traitsILi128ELi16ELb0ELb1ELb0ELb1ELb1EN3c104HalfENS1_7complexIfEEEEv12SSMParamsBwd)
        /*0014*/ 	.short	0x0160
        /*0016*/ 	.short	0x01f0


	//----- nvinfo : EIATTR_CBANK_PARAM_SIZE
	.align		4
.L_1567:
        /*0018*/ 	.byte	0x03, 0x19
        /*001a*/ 	.short	0x01f0


	//----- nvinfo : EIATTR_KPARAM_INFO
	.align		4
        /*001c*/ 	.byte	0x04, 0x17
        /*001e*/ 	.short	(.L_1569 - .L_1568)
.L_1568:
        /*0020*/ 	.word	0x00000000
        /*0024*/ 	.short	0x0000
        /*0026*/ 	.short	0x0000
        /*0028*/ 	.byte	0x00, 0xf0, 0xc1, 0x07


	//----- nvinfo : EIATTR_MAXREG_COUNT
	.align		4
.L_1569:
        /*002c*/ 	.byte	0x03, 0x1b
        /*002e*/ 	.short	0x00ff


	//----- nvinfo : EIATTR_NUM_BARRIERS
	.align		4
        /*0030*/ 	.byte	0x02, 0x4c
        /*0032*/ 	.byte	0x01
	.zero		1


	//----- nvinfo : EIATTR_ANNOTATIONS
	.align		4
        /*0034*/ 	.byte	0x04, 0x55
        /*0036*/ 	.short	(.L_1571 - .L_1570)


	//   ....[0]....
.L_1570:
        /* <DEDUP_REMOVED lines=11> */


	//----- nvinfo : EIATTR_MERCURY_ISA_VERSION
	.align		4
.L_1571:
        /*00d8*/ 	.byte	0x03, 0x5f
        /*00da*/ 	.short	0x0000


	//----- nvinfo : EIATTR_COOP_GROUP_MASK_REGIDS
	.align		4
        /*00dc*/ 	.byte	0x04, 0x29
        /*00de*/ 	.short	(.L_1573 - .L_1572)


	//   ....[0]....
.L_1572:
        /*00e0*/ 	.word	0xffffffff


	//   ....[1]....
        /*00e4*/ 	.word	0xffffffff


	//   ....[2]....
        /*00e8*/ 	.word	0xffffffff


	//   ....[3]....
        /*00ec*/ 	.word	0xffffffff


	//   ....[4]....
        /*00f0*/ 	.word	0xffffffff


	//   ....[5]....
        /*00f4*/ 	.word	0xffffffff


	//   ....[6]....
        /*00f8*/ 	.word	0xffffffff


	//   ....[7]....
        /*00fc*/ 	.word	0xffffffff


	//   ....[8]....
        /*0100*/ 	.word	0xffffffff


	//   ....[9]....
        /*0104*/ 	.word	0xffffffff


	//   ....[10]....
        /*0108*/ 	.word	0xffffffff


	//   ....[11]....
        /*010c*/ 	.word	0xffffffff


	//   ....[12]....
        /*0110*/ 	.word	0xffffffff


	//   ....[13]....
        /*0114*/ 	.word	0xffffffff


	//   ....[14]....
        /*0118*/ 	.word	0xffffffff


	//   ....[15]....
        /*011c*/ 	.word	0xffffffff


	//   ....[16]....
        /*0120*/ 	.word	0xffffffff


	//   ....[17]....
        /*0124*/ 	.word	0xffffffff


	//   ....[18]....
        /*0128*/ 	.word	0xffffffff


	//   ....[19]....
        /*012c*/ 	.word	0xffffffff


	//   ....[20]....
        /*0130*/ 	.word	0xffffffff


	//   ....[21]....
        /*0134*/ 	.word	0xffffffff


	//   ....[22]....
        /*0138*/ 	.word	0xffffffff


	//   ....[23]....
        /*013c*/ 	.word	0xffffffff


	//   ....[24]....
        /*0140*/ 	.word	0xffffffff


	//   ....[25]....
        /*0144*/ 	.word	0xffffffff


	//   ....[26]....
        /*0148*/ 	.word	0xffffffff


	//   ....[27]....
        /*014c*/ 	.word	0xffffffff


	//   ....[28]....
        /*0150*/ 	.word	0xffffffff


	//   ....[29]....
        /*0154*/ 	.word	0xffffffff


	//   ....[30]....
        /*0158*/ 	.word	0xffffffff


	//   ....[31]....
        /*015c*/ 	.word	0xffffffff


	//   ....[32]....
        /*0160*/ 	.word	0xffffffff


	//   ....[33]....
        /*0164*/ 	.word	0xffffffff


	//   ....[34]....
        /*0168*/ 	.word	0xffffffff


	//   ....[35]....
        /*016c*/ 	.word	0xffffffff


	//   ....[36]....
        /*0170*/ 	.word	0xffffffff


	//   ....[37]....
        /*0174*/ 	.word	0xffffffff


	//   ....[38]....
        /*0178*/ 	.word	0xffffffff


	//   ....[39]....
        /*017c*/ 	.word	0xffffffff


	//   ....[40]....
        /*0180*/ 	.word	0xffffffff


	//   ....[41]....
        /*0184*/ 	.word	0xffffffff


	//   ....[42]....
        /*0188*/ 	.word	0xffffffff


	//   ....[43]....
        /*018c*/ 	.word	0xffffffff


	//   ....[44]....
        /*0190*/ 	.word	0xffffffff


	//   ....[45]....
        /*0194*/ 	.word	0xffffffff


	//   ....[46]....
        /*0198*/ 	.word	0xffffffff


	//   ....[47]....
        /*019c*/ 	.word	0xffffffff


	//   ....[48]....
        /*01a0*/ 	.word	0xffffffff


	//   ....[49]....
        /*01a4*/ 	.word	0xffffffff


	//   ....[50]....
        /*01a8*/ 	.word	0xffffffff


	//   ....[51]....
        /*01ac*/ 	.word	0xffffffff


	//   ....[52]....
        /*01b0*/ 	.word	0xffffffff


	//   ....[53]....
        /*01b4*/ 	.word	0xffffffff


	//   ....[54]....
        /*01b8*/ 	.word	0xffffffff


	//   ....[55]....
        /*01bc*/ 	.word	0xffffffff


	//   ....[56]....
        /*01c0*/ 	.word	0xffffffff


	//   ....[57]....
        /*01c4*/ 	.word	0xffffffff


	//   ....[58]....
        /*01c8*/ 	.word	0xffffffff


	//   ....[59]....
        /*01cc*/ 	.word	0xffffffff


	//   ....[60]....
        /*01d0*/ 	.word	0xffffffff


	//   ....[61]....
        /*01d4*/ 	.word	0xffffffff


	//   ....[62]....
        /*01d8*/ 	.word	0xffffffff


	//   ....[63]....
        /*01dc*/ 	.word	0xffffffff


	//   ....[64]....
        /*01e0*/ 	.word	0xffffffff


	//   ....[65]....
        /*01e4*/ 	.word	0xffffffff


	//   ....[66]....
        /*01e8*/ 	.word	0xffffffff


	//   ....[67]....
        /*01ec*/ 	.word	0xffffffff


	//   ....[68]....
        /*01f0*/ 	.word	0xffffffff


	//   ....[69]....
        /*01f4*/ 	.word	0xffffffff


	//   ....[70]....
        /*01f8*/ 	.word	0xffffffff


	//   ....[71]....
        /*01fc*/ 	.word	0xffffffff


	//   ....[72]....
        /*0200*/ 	.word	0xffffffff


	//   ....[73]....
        /*0204*/ 	.word	0xffffffff


	//   ....[74]....
        /*0208*/ 	.word	0xffffffff


	//   ....[75]....
        /*020c*/ 	.word	0xffffffff


	//   ....[76]....
        /*0210*/ 	.word	0xffffffff


	//   ....[77]....
        /*0214*/ 	.word	0xffffffff


	//   ....[78]....
        /*0218*/ 	.word	0xffffffff


	//   ....[79]....
        /*021c*/ 	.word	0xffffffff


	//   ....[80]....
        /*0220*/ 	.word	0xffffffff


	//   ....[81]....
        /*0224*/ 	.word	0xffffffff


	//   ....[82]....
        /*0228*/ 	.word	0xffffffff


	//   ....[83]....
        /*022c*/ 	.word	0xffffffff


	//   ....[84]....
        /*0230*/ 	.word	0xffffffff


	//   ....[85]....
        /*0234*/ 	.word	0xffffffff


	//   ....[86]....
        /*0238*/ 	.word	0xffffffff


	//   ....[87]....
        /*023c*/ 	.word	0xffffffff


	//   ....[88]....
        /*0240*/ 	.word	0xffffffff


	//   ....[89]....
        /*0244*/ 	.word	0xffffffff


	//   ....[90]....
        /*0248*/ 	.word	0xffffffff


	//   ....[91]....
        /*024c*/ 	.word	0xffffffff


	//   ....[92]....
        /*0250*/ 	.word	0xffffffff


	//   ....[93]....
        /*0254*/ 	.word	0xffffffff


	//   ....[94]....
        /*0258*/ 	.word	0xffffffff


	//   ....[95]....
        /*025c*/ 	.word	0xffffffff


	//   ....[96]....
        /*0260*/ 	.word	0xffffffff


	//   ....[97]....
        /*0264*/ 	.word	0xffffffff


	//   ....[98]....
        /*0268*/ 	.word	0xffffffff


	//   ....[99]....
        /*026c*/ 	.word	0xffffffff


	//   ....[100]....
        /*0270*/ 	.word	0xffffffff


	//   ....[101]....
        /*0274*/ 	.word	0xffffffff


	//   ....[102]....
        /*0278*/ 	.word	0xffffffff


	//   ....[103]....
        /*027c*/ 	.word	0xffffffff


	//   ....[104]....
        /*0280*/ 	.word	0xffffffff


	//   ....[105]....
        /*0284*/ 	.word	0xffffffff


	//   ....[106]....
        /*0288*/ 	.word	0xffffffff


	//   ....[107]....
        /*028c*/ 	.word	0xffffffff


	//   ....[108]....
        /*0290*/ 	.word	0xffffffff


	//   ....[109]....
        /*0294*/ 	.word	0xffffffff


	//   ....[110]....
        /*0298*/ 	.word	0xffffffff


	//   ....[111]....
        /*029c*/ 	.word	0xffffffff


	//   ....[112]....
        /*02a0*/ 	.word	0xffffffff


	//   ....[113]....
        /*02a4*/ 	.word	0xffffffff


	//   ....[114]....
        /*02a8*/ 	.word	0xffffffff


	//   ....[115]....
        /*02ac*/ 	.word	0xffffffff


	//   ....[116]....
        /*02b0*/ 	.word	0xffffffff


	//   ....[117]....
        /*02b4*/ 	.word	0xffffffff


	//   ....[118]....
        /*02b8*/ 	.word	0xffffffff


	//   ....[119]....
        /*02bc*/ 	.word	0xffffffff


	//   ....[120]....
        /*02c0*/ 	.word	0xffffffff


	//   ....[121]....
        /*02c4*/ 	.word	0xffffffff


	//   ....[122]....
        /*02c8*/ 	.word	0xffffffff


	//   ....[123]....
        /*02cc*/ 	.word	0xffffffff


	//   ....[124]....
        /*02d0*/ 	.word	0xffffffff


	//   ....[125]....
        /*02d4*/ 	.word	0xffffffff


	//   ....[126]....
        /*02d8*/ 	.word	0xffffffff


	//   ....[127]....
        /*02dc*/ 	.word	0xffffffff


	//   ....[128]....
        /*02e0*/ 	.word	0xffffffff


	//   ....[129]....
        /*02e4*/ 	.word	0xffffffff


	//   ....[130]....
        /*02e8*/ 	.word	0xffffffff


	//   ....[131]....
        /*02ec*/ 	.word	0xffffffff


	//   ....[132]....
        /*02f0*/ 	.word	0xffffffff


	//   ....[133]....
        /*02f4*/ 	.word	0xffffffff


	//   ....[134]....
        /*02f8*/ 	.word	0xffffffff


	//   ....[135]....
        /*02fc*/ 	.word	0xffffffff


	//   ....[136]....
        /*0300*/ 	.word	0xffffffff


	//   ....[137]....
        /*0304*/ 	.word	0xffffffff


	//   ....[138]....
        /*0308*/ 	.word	0xffffffff


	//   ....[139]....
        /*030c*/ 	.word	0xffffffff


	//   ....[140]....
        /*0310*/ 	.word	0xffffffff


	//   ....[141]....
        /*0314*/ 	.word	0xffffffff


	//   ....[142]....
        /*0318*/ 	.word	0xffffffff


	//   ....[143]....
        /*031c*/ 	.word	0xffffffff


	//   ....[144]....
        /*0320*/ 	.word	0xffffffff


	//   ....[145]....
        /*0324*/ 	.word	0xffffffff


	//   ....[146]....
        /*0328*/ 	.word	0xffffffff


	//   ....[147]....
        /*032c*/ 	.word	0xffffffff


	//   ....[148]....
        /*0330*/ 	.word	0xffffffff


	//   ....[149]....
        /*0334*/ 	.word	0xffffffff


	//   ....[150]....
        /*0338*/ 	.word	0xffffffff


	//   ....[151]....
        /*033c*/ 	.word	0xffffffff


	//   ....[152]....
        /*0340*/ 	.word	0xffffffff


	//   ....[153]....
        /*0344*/ 	.word	0xffffffff


	//   ....[154]....
        /*0348*/ 	.word	0xffffffff


	//   ....[155]....
        /*034c*/ 	.word	0xffffffff


	//   ....[156]....
        /*0350*/ 	.word	0xffffffff


	//   ....[157]....
        /*0354*/ 	.word	0xffffffff


	//   ....[158]....
        /*0358*/ 	.word	0xffffffff


	//   ....[159]....
        /*035c*/ 	.word	0xffffffff


	//   ....[160]....
        /*0360*/ 	.word	0xffffffff


	//   ....[161]....
        /*0364*/ 	.word	0xffffffff


	//   ....[162]....
        /*0368*/ 	.word	0xffffffff


	//   ....[163]....
        /*036c*/ 	.word	0xffffffff


	//   ....[164]....
        /*0370*/ 	.word	0xffffffff


	//----- nvinfo : EIATTR_COOP_GROUP_INSTR_OFFSETS
	.align		4
.L_1573:
        /*0374*/ 	.byte	0x04, 0x28
        /*0376*/ 	.short	(.L_1575 - .L_1574)


	//   ....[0]....
.L_1574:
        /*0378*/ 	.word	0x00001400


	//   ....[1]....
        /*037c*/ 	.word	0x000019a0


	//   ....[2]....
        /*0380*/ 	.word	0x00001f80


	//   ....[3]....
        /*0384*/ 	.word	0x00004d40


	//   ....[4]....
        /*0388*/ 	.word	0x000053f0


	//   ....[5]....
        /*038c*/ 	.word	0x00006000


	//   ....[6]....
        /*0390*/ 	.word	0x00006b10


	//   ....[7]....
        /*0394*/ 	.word	0x00008f90


	//   ....[8]....
        /*0398*/ 	.word	0x0000ab00


	//   ....[9]....
        /*039c*/ 	.word	0x0000ab20


	//   ....[10]....
        /*03a0*/ 	.word	0x0000ab40


	//   ....[11]....
        /*03a4*/ 	.word	0x0000ab50


	//   ....[12]....
        /*03a8*/ 	.word	0x0000abc0


	//   ....[13]....
        /*03ac*/ 	.word	0x0000ac30


	//   ....[14]....
        /*03b0*/ 	.word	0x0000ac90


	//   ....[15]....
        /*03b4*/ 	.word	0x0000acb0


	//   ....[16]....
        /*03b8*/ 	.word	0x0000ad00


	//   ....[17]....
        /*03bc*/ 	.word	0x0000ad20


	//   ....[18]....
        /*03c0*/ 	.word	0x0000ad90


	//   ....[19]....
        /*03c4*/ 	.word	0x0000adb0


	//   ....[20]....
        /*03c8*/ 	.word	0x0000ae00


	//   ....[21]....
        /*03cc*/ 	.word	0x0000ae30


	//   ....[22]....
        /*03d0*/ 	.word	0x0000ae90


	//   ....[23]....
        /*03d4*/ 	.word	0x0000aeb0


	//   ....[24]....
        /*03d8*/ 	.word	0x0000aec0


	//   ....[25]....
        /*03dc*/ 	.word	0x0000af10


	//   ....[26]....
        /*03e0*/ 	.word	0x0000af30


	//   ....[27]....
        /*03e4*/ 	.word	0x0000af40


	//   ....[28]....
        /*03e8*/ 	.word	0x0000b090


	//   ....[29]....
        /*03ec*/ 	.word	0x0000b0f0


	//   ....[30]....
        /*03f0*/ 	.word	0x0000b150


	//   ....[31]....
        /*03f4*/ 	.word	0x0000b1b0


	//   ....[32]....
        /*03f8*/ 	.word	0x0000b1d0


	//   ....[33]....
        /*03fc*/ 	.word	0x0000b1e0


	//   ....[34]....
        /*0400*/ 	.word	0x0000b1f0


	//   ....[35]....
        /*0404*/ 	.word	0x0000b200


	//   ....[36]....
        /*0408*/ 	.word	0x0000b210


	//   ....[37]....
        /*040c*/ 	.word	0x0000b220


	//   ....[38]....
        /*0410*/ 	.word	0x0000b230


	//   ....[39]....
        /*0414*/ 	.word	0x0000b240


	//   ....[40]....
        /*0418*/ 	.word	0x0000c870


	//   ....[41]....
        /*041c*/ 	.word	0x0000c890


	//   ....[42]....
        /*0420*/ 	.word	0x0000c8a0


	//   ....[43]....
        /*0424*/ 	.word	0x0000c8b0


	//   ....[44]....
        /*0428*/ 	.word	0x0000c9c0


	//   ....[45]....
        /*042c*/ 	.word	0x0000c9d0


	//   ....[46]....
        /*0430*/ 	.word	0x0000c9e0


	//   ....[47]....
        /*0434*/ 	.word	0x0000c9f0


	//   ....[48]....
        /*0438*/ 	.word	0x0000cb00


	//   ....[49]....
        /*043c*/ 	.word	0x0000cb20


	//   ....[50]....
        /*0440*/ 	.word	0x0000cb30


	//   ....[51]....
        /*0444*/ 	.word	0x0000cb40


	//   ....[52]....
        /*0448*/ 	.word	0x0000cc50


	//   ....[53]....
        /*044c*/ 	.word	0x0000cc60


	//   ....[54]....
        /*0450*/ 	.word	0x0000cc70


	//   ....[55]....
        /*0454*/ 	.word	0x0000cc80


	//   ....[56]....
        /*0458*/ 	.word	0x0000cd90


	//   ....[57]....
        /*045c*/ 	.word	0x0000cdb0


	//   ....[58]....
        /*0460*/ 	.word	0x0000cdc0


	//   ....[59]....
        /*0464*/ 	.word	0x0000cdd0


	//   ....[60]....
        /*0468*/ 	.word	0x0000ced0


	//   ....[61]....
        /*046c*/ 	.word	0x0000cee0


	//   ....[62]....
        /*0470*/ 	.word	0x0000cef0


	//   ....[63]....
        /*0474*/ 	.word	0x0000cf00


	//   ....[64]....
        /*0478*/ 	.word	0x0000cf10


	//   ....[65]....
        /*047c*/ 	.word	0x0000cf20


	//   ....[66]....
        /*0480*/ 	.word	0x0000cf30


	//   ....[67]....
        /*0484*/ 	.word	0x0000cf60


	//   ....[68]....
        /*0488*/ 	.word	0x0000cf90


	//   ....[69]....
        /*048c*/ 	.word	0x0000cfc0


	//   ....[70]....
        /*0490*/ 	.word	0x0000cfd0


	//   ....[71]....
        /*0494*/ 	.word	0x0000cfe0


	//   ....[72]....
        /*0498*/ 	.word	0x000106d0


	//   ....[73]....
        /*049c*/ 	.word	0x00010710


	//   ....[74]....
        /*04a0*/ 	.word	0x00010750


	//   ....[75]....
        /*04a4*/ 	.word	0x00010790


	//   ....[76]....
        /*04a8*/ 	.word	0x00010840


	//   ....[77]....
        /*04ac*/ 	.word	0x00010870


	//   ....[78]....
        /*04b0*/ 	.word	0x000108a0


	//   ....[79]....
        /*04b4*/ 	.word	0x000108d0


	//   ....[80]....
        /*04b8*/ 	.word	0x00010970


	//   ....[81]....
        /*04bc*/ 	.word	0x000109a0


	//   ....[82]....
        /*04c0*/ 	.word	0x000109d0


	//   ....[83]....
        /*04c4*/ 	.word	0x00010a00


	//   ....[84]....
        /*04c8*/ 	.word	0x00010aa0


	//   ....[85]....
        /*04cc*/ 	.word	0x00010ad0


	//   ....[86]....
        /*04d0*/ 	.word	0x00010b00


	//   ....[87]....
        /*04d4*/ 	.word	0x00010b30


	//   ....[88]....
        /*04d8*/ 	.word	0x00010bd0


	//   ....[89]....
        /*04dc*/ 	.word	0x00010c00


	//   ....[90]....
        /*04e0*/ 	.word	0x00010c30


	//   ....[91]....
        /*04e4*/ 	.word	0x00010c60


	//   ....[92]....
        /*04e8*/ 	.word	0x00011700


	//   ....[93]....
        /*04ec*/ 	.word	0x000121e0


	//   ....[94]....
        /*04f0*/ 	.word	0x00012d50


	//   ....[95]....
        /*04f4*/ 	.word	0x00013510


	//   ....[96]....
        /*04f8*/ 	.word	0x00013530


	//   ....[97]....
        /*04fc*/ 	.word	0x00013550


	//   ....[98]....
        /*0500*/ 	.word	0x00013570


	//   ....[99]....
        /*0504*/ 	.word	0x00013590


	//   ....[100]....
        /*0508*/ 	.word	0x00013720


	//   ....[101]....
        /*050c*/ 	.word	0x00013740


	//   ....[102]....
        /*0510*/ 	.word	0x00013760


	//   ....[103]....
        /*0514*/ 	.word	0x00013780


	//   ....[104]....
        /*0518*/ 	.word	0x000137a0


	//   ....[105]....
        /*051c*/ 	.word	0x00013bd0


	//   ....[106]....
        /*0520*/ 	.word	0x00013c50


	//   ....[107]....
        /*0524*/ 	.word	0x00013cc0


	//   ....[108]....
        /*0528*/ 	.word	0x00013d30


	//   ....[109]....
        /*052c*/ 	.word	0x00013e80


	//   ....[110]....
        /*0530*/ 	.word	0x00013ef0


	//   ....[111]....
        /*0534*/ 	.word	0x00013f60


	//   ....[112]....
        /*0538*/ 	.word	0x00013fd0


	//   ....[113]....
        /*053c*/ 	.word	0x00014100


	//   ....[114]....
        /*0540*/ 	.word	0x00014170


	//   ....[115]....
        /*0544*/ 	.word	0x000141e0


	//   ....[116]....
        /*0548*/ 	.word	0x00014250


	//   ....[117]....
        /*054c*/ 	.word	0x00014370


	//   ....[118]....
        /*0550*/ 	.word	0x000143e0


	//   ....[119]....
        /*0554*/ 	.word	0x00014450


	//   ....[120]....
        /*0558*/ 	.word	0x000144c0


	//   ....[121]....
        /*055c*/ 	.word	0x00014600


	//   ....[122]....
        /*0560*/ 	.word	0x00014670


	//   ....[123]....
        /*0564*/ 	.word	0x000146e0


	//   ....[124]....
        /*0568*/ 	.word	0x00014750


	//   ....[125]....
        /*056c*/ 	.word	0x000147c0


	//   ....[126]....
        /*0570*/ 	.word	0x00014830


	//   ....[127]....
        /*0574*/ 	.word	0x000148a0


	//   ....[128]....
        /*0578*/ 	.word	0x00014910


	//   ....[129]....
        /*057c*/ 	.word	0x00014970


	//   ....[130]....
        /*0580*/ 	.word	0x000149d0


	//   ....[131]....
        /*0584*/ 	.word	0x00014a30


	//   ....[132]....
        /*0588*/ 	.word	0x00014a90


	//   ....[133]....
        /*058c*/ 	.word	0x00014b10


	//   ....[134]....
        /*0590*/ 	.word	0x00014b90


	//   ....[135]....
        /*0594*/ 	.word	0x00014c00


	//   ....[136]....
        /*0598*/ 	.word	0x00014c70


	//   ....[137]....
        /*059c*/ 	.word	0x00014cf0


	//   ....[138]....
        /*05a0*/ 	.word	0x00014d60


	//   ....[139]....
        /*05a4*/ 	.word	0x00014dd0


	//   ....[140]....
        /*05a8*/ 	.word	0x00014e40


	//   ....[141]....
        /*05ac*/ 	.word	0x00014ec0


	//   ....[142]....
        /*05b0*/ 	.word	0x00014f40


	//   ....[143]....
        /*05b4*/ 	.word	0x00014fb0


	//   ....[144]....
        /*05b8*/ 	.word	0x00015020


	//   ....[145]....
        /*05bc*/ 	.word	0x000150a0


	//   ....[146]....
        /*05c0*/ 	.word	0x00015110


	//   ....[147]....
        /*05c4*/ 	.word	0x00015180


	//   ....[148]....
        /*05c8*/ 	.word	0x000151f0


	//   ....[149]....
        /*05cc*/ 	.word	0x00015270


	//   ....[150]....
        /*05d0*/ 	.word	0x000152f0


	//   ....[151]....
        /*05d4*/ 	.word	0x00015360


	//   ....[152]....
        /*05d8*/ 	.word	0x000153d0


	//   ....[153]....
        /*05dc*/ 	.word	0x00015440


	//   ....[154]....
        /*05e0*/ 	.word	0x000154a0


	//   ....[155]....
        /*05e4*/ 	.word	0x00015500


	//   ....[156]....
        /*05e8*/ 	.word	0x00015560


	//   ....[157]....
        /*05ec*/ 	.word	0x000155f0


	//   ....[158]....
        /*05f0*/ 	.word	0x00015660


	//   ....[159]....
        /*05f4*/ 	.word	0x000156d0


	//   ....[160]....
        /*05f8*/ 	.word	0x00015740


	//   ....[161]....
        /*05fc*/ 	.word	0x00015810


	//   ....[162]....
        /*0600*/ 	.word	0x00015870


	//   ....[163]....
        /*0604*/ 	.word	0x000158d0


	//   ....[164]....
        /*0608*/ 	.word	0x00015930


	//----- nvinfo : EIATTR_EXIT_INSTR_OFFSETS
	.align		4
.L_1575:
        /*060c*/ 	.byte	0x04, 0x1c
        /*060e*/ 	.short	(.L_1577 - .L_1576)


	//   ....[0]....
.L_1576:
        /*0610*/ 	.word	0x000138d0


	//   ....[1]....
        /*0614*/ 	.word	0x00013b70


	//----- nvinfo : EIATTR_MAX_THREADS
	.align		4
.L_1577:
        /*0618*/ 	.byte	0x04, 0x05
        /*061a*/ 	.short	(.L_1579 - .L_1578)
.L_1578:
        /*061c*/ 	.word	0x00000080
        /*0620*/ 	.word	0x00000001
        /*0624*/ 	.word	0x00000001


	//----- nvinfo : EIATTR_CRS_STACK_SIZE
	.align		4
.L_1579:
        /*0628*/ 	.byte	0x04, 0x1e
        /*062a*/ 	.short	(.L_1581 - .L_1580)
.L_1580:
        /*062c*/ 	.word	0x00000000
.L_1581:


//--------------------- .nv.info._Z25selective_scan_bwd_kernelI32Selective_Scan_bwd_kernel_traitsILi128ELi16ELb0ELb1ELb1ELb0ELb0EN3c104HalfENS1_7complexIfEEEEv12SSMParamsBwd --------------------------
	.section	.nv.info._Z25selective_scan_bwd_kernelI32Selective_Scan_bwd_kernel_traitsILi128ELi16ELb0ELb1ELb1ELb0ELb0EN3c104HalfENS1_7complexIfEEEEv12SSMParamsBwd,"",@"SHT_CUDA_INFO"
	.sectionflags	@""
	.align	4


	//----- nvinfo : EIATTR_CUDA_API_VERSION
	.align		4
        /*0000*/ 	.byte	0x04, 0x37
        /*0002*/ 	.short	(.L_1583 - .L_1582)
.L_1582:
        /*0004*/ 	.word	0x00000082


	//----- nvinfo : EIATTR_SW2861232_WAR
	.align		4
.L_1583:
        /*0008*/ 	.byte	0x01, 0x35
	.zero		2


	//----- nvinfo : EIATTR_PARAM_CBANK
	.align		4
        /*000c*/ 	.byte	0x04, 0x0a
        /*000e*/ 	.short	(.L_1585 - .L_1584)
	.align		4
.L_1584:
        /*0010*/ 	.word	index@(.nv.constant0._Z25selective_scan_bwd_kernelI32Selective_Scan_bwd_kernel_traitsILi128ELi16ELb0ELb1ELb1ELb0ELb0EN3c104HalfENS1_7complexIfEEEEv12SSMParamsBwd)
        /*0014*/ 	.short	0x0160
        /*0016*/ 	.short	0x01f0


	//----- nvinfo : EIATTR_CBANK_PARAM_SIZE
	.align		4
.L_1585:
        /*0018*/ 	.byte	0x03, 0x19
        /*001a*/ 	.short	0x01f0


	//----- nvinfo : EIATTR_KPARAM_INFO
	.align		4
        /*001c*/ 	.byte	0x04, 0x17
        /*001e*/ 	.short	(.L_1587 - .L_1586)
.L_1586:
        /*0020*/ 	.word	0x00000000
        /*0024*/ 	.short	0x0000
        /*0026*/ 	.short	0x0000
        /*0028*/ 	.byte	0x00, 0xf0, 0xc1, 0x07


	//----- nvinfo : EIATTR_MAXREG_COUNT
	.align		4
.L_1587:
        /*002c*/ 	.byte	0x03, 0x1b
        /*002e*/ 	.short	0x00ff


	//----- nvinfo : EIATTR_NUM_BARRIERS
	.align		4
        /*0030*/ 	.byte	0x02, 0x4c
        /*0032*/ 	.byte	0x01
	.zero		1


	//----- nvinfo : EIATTR_ANNOTATIONS
	.align		4
        /*0034*/ 	.byte	0x04, 0x55
        /*0036*/ 	.short	(.L_1589 - .L_1588)


	//   ....[0]....
.L_1588:
        /*0038*/ 	.word	0x00000001
        /*003c*/ 	.byte	0x20, 0x02, 0x00, 0x00, 0x01, 0x00, 0x00, 0x00, 0x50, 0x02, 0x00, 0x00, 0x01, 0x00, 0x00, 0x00
        /*004c*/ 	.byte	0x80, 0x0a, 0x00, 0x00, 0x01, 0x00, 0x00, 0x00, 0xa0, 0x0a, 0x00, 0x00, 0x01, 0x00, 0x00, 0x00
        /*005c*/ 	.byte	0xa0, 0x19, 0x00, 0x00, 0x01, 0x00, 0x00, 0x00, 0xb0, 0x19, 0x00, 0x00, 0x01, 0x00, 0x00, 0x00
        /*006c*/ 	.byte	0xc0, 0x19, 0x00, 0x00, 0x01, 0x00, 0x00, 0x00, 0x50, 0x23, 0x00, 0x00, 0x01, 0x00, 0x00, 0x00
        /*007c*/ 	.byte	0xc0, 0xd5, 0x00, 0x00, 0x01, 0x00, 0x00, 0x00, 0xd0, 0xd5, 0x00, 0x00, 0x01, 0x00, 0x00, 0x00
        /*008c*/ 	.byte	0x20, 0xdb, 0x00, 0x00, 0x01, 0x00, 0x00, 0x00, 0xe0, 0xe6, 0x00, 0x00, 0x01, 0x00, 0x00, 0x00
        /*009c*/ 	.byte	0xe0, 0xeb, 0x00, 0x00, 0x01, 0x00, 0x00, 0x00, 0xf0, 0xed, 0x00, 0x00


	//----- nvinfo : EIATTR_MERCURY_ISA_VERSION
	.align		4
.L_1589:
        /*00a8*/ 	.byte	0x03, 0x5f
        /*00aa*/ 	.short	0x0000


	//----- nvinfo : EIATTR_COOP_GROUP_MASK_REGIDS
	.align		4
        /*00ac*/ 	.byte	0x04, 0x29
        /*00ae*/ 	.short	(.L_1591 - .L_1590)


	//   ....[0]....
.L_1590:
        /*00b0*/ 	.word	0xffffffff


	//   ....[1]....
        /*00b4*/ 	.word	0xffffffff


	//   ....[2]....
        /*00b8*/ 	.word	0xffffffff


	//   ....[3]....
        /*00bc*/ 	.word	0xffffffff


	//   ....[4]....
        /*00c0*/ 	.word	0xffffffff


	//   ....[5]....
        /*00c4*/ 	.word	0xffffffff


	//   ....[6]....
        /*00c8*/ 	.word	0xffffffff


	//   ....[7]....
        /*00cc*/ 	.word	0xffffffff


	//   ....[8]....
        /*00d0*/ 	.word	0xffffffff


	//   ....[9]....
        /*00d4*/ 	.word	0xffffffff


	//   ....[10]....
        /*00d8*/ 	.word	0xffffffff


	//   ....[11]....
        /*00dc*/ 	.word	0xffffffff


	//   ....[12]....
        /*00e0*/ 	.word	0xffffffff


	//   ....[13]....
        /*00e4*/ 	.word	0xffffffff


	//   ....[14]....
        /*00e8*/ 	.word	0xffffffff


	//   ....[15]....
        /*00ec*/ 	.word	0xffffffff


	//   ....[16]....
        /*00f0*/ 	.word	0xffffffff


	//   ....[17]....
        /*00f4*/ 	.word	0xffffffff


	//   ....[18]....
        /*00f8*/ 	.word	0xffffffff


	//   ....[19]....
        /*00fc*/ 	.word	0xffffffff


	//   ....[20]....
        /*0100*/ 	.word	0xffffffff


	//   ....[21]....
        /*0104*/ 	.word	0xffffffff


	//   ....[22]....
        /*0108*/ 	.word	0xffffffff


	//   ....[23]....
        /*010c*/ 	.word	0xffffffff


	//   ....[24]....
        /*0110*/ 	.word	0xffffffff


	//   ....[25]....
        /*0114*/ 	.word	0xffffffff


	//   ....[26]....
        /*0118*/ 	.word	0xffffffff


	//   ....[27]....
        /*011c*/ 	.word	0xffffffff


	//   ....[28]....
        /*0120*/ 	.word	0xffffffff


	//   ....[29]....
        /*0124*/ 	.word	0xffffffff


	//   ....[30]....
        /*0128*/ 	.word	0xffffffff


	//   ....[31]....
        /*012c*/ 	.word	0xffffffff


	//   ....[32]....
        /*0130*/ 	.word	0xffffffff


	//   ....[33]....
        /*0134*/ 	.word	0xffffffff


	//   ....[34]....
        /*0138*/ 	.word	0xffffffff


	//   ....[35]....
        /*013c*/ 	.word	0xffffffff


	//   ....[36]....
        /*0140*/ 	.word	0xffffffff


	//   ....[37]....
        /*0144*/ 	.word	0xffffffff


	//   ....[38]....
        /*0148*/ 	.word	0xffffffff


	//   ....[39]....
        /*014c*/ 	.word	0xffffffff


	//   ....[40]....
        /*0150*/ 	.word	0xffffffff


	//   ....[41]....
        /*0154*/ 	.word	0xffffffff


	//   ....[42]....
        /*0158*/ 	.word	0xffffffff


	//   ....[43]....
        /*015c*/ 	.word	0xffffffff


	//   ....[44]....
        /*0160*/ 	.word	0xffffffff


	//   ....[45]....
        /*0164*/ 	.word	0xffffffff


	//   ....[46]....
        /*0168*/ 	.word	0xffffffff


	//   ....[47]....
        /*016c*/ 	.word	0xffffffff


	//   ....[48]....
        /*0170*/ 	.word	0xffffffff


	//   ....[49]....
        /*0174*/ 	.word	0xffffffff


	//   ....[50]....
        /*0178*/ 	.word	0xffffffff


	//   ....[51]....
        /*017c*/ 	.word	0xffffffff


	//   ....[52]....
        /*0180*/ 	.word	0xffffffff


	//   ....[53]....
        /*0184*/ 	.word	0xffffffff


	//   ....[54]....
        /*0188*/ 	.word	0xffffffff


	//   ....[55]....
        /*018c*/ 	.word	0xffffffff


	//   ....[56]....
        /*0190*/ 	.word	0xffffffff


	//   ....[57]....
        /*0194*/ 	.word	0xffffffff


	//   ....[58]....
        /*0198*/ 	.word	0xffffffff


	//   ....[59]....
        /*019c*/ 	.word	0xffffffff


	//   ....[60]....
        /*01a0*/ 	.word	0xffffffff


	//   ....[61]....
        /*01a4*/ 	.word	0xffffffff


	//   ....[62]....
        /*01a8*/ 	.word	0xffffffff


	//   ....[63]....
        /*01ac*/ 	.word	0xffffffff


	//   ....[64]....
        /*01b0*/ 	.word	0xffffffff


	//   ....[65]....
        /*01b4*/ 	.word	0xffffffff


	//   ....[66]....
        /*01b8*/ 	.word	0xffffffff


	//   ....[67]....
        /*01bc*/ 	.word	0xffffffff


	//   ....[68]....
        /*01c0*/ 	.word	0xffffffff


	//   ....[69]....
        /*01c4*/ 	.word	0xffffffff


	//   ....[70]....
        /*01c8*/ 	.word	0xffffffff


	//   ....[71]....
        /*01cc*/ 	.word	0xffffffff


	//   ....[72]....
        /*01d0*/ 	.word	0xffffffff


	//   ....[73]....
        /*01d4*/ 	.word	0xffffffff


	//   ....[74]....
        /*01d8*/ 	.word	0xffffffff


	//   ....[75]....
        /*01dc*/ 	.word	0xffffffff


	//   ....[76]....
        /*01e0*/ 	.word	0xffffffff


	//   ....[77]....
        /*01e4*/ 	.word	0xffffffff


	//   ....[78]....
        /*01e8*/ 	.word	0xffffffff


	//   ....[79]....
        /*01ec*/ 	.word	0xffffffff


	//   ....[80]....
        /*01f0*/ 	.word	0xffffffff


	//   ....[81]....
        /*01f4*/ 	.word	0xffffffff


	//   ....[82]....
        /*01f8*/ 	.word	0xffffffff


	//   ....[83]....
        /*01fc*/ 	.word	0xffffffff


	//   ....[84]....
        /*0200*/ 	.word	0xffffffff


	//   ....[85]....
        /*0204*/ 	.word	0xffffffff


	//   ....[86]....
        /*0208*/ 	.word	0xffffffff


	//   ....[87]....
        /*020c*/ 	.word	0xffffffff


	//   ....[88]....
        /*0210*/ 	.word	0xffffffff


	//   ....[89]....
        /*0214*/ 	.word	0xffffffff


	//   ....[90]....
        /*0218*/ 	.word	0xffffffff


	//   ....[91]....
        /*021c*/ 	.word	0xffffffff


	//   ....[92]....
        /*0220*/ 	.word	0xffffffff


	//   ....[93]....
        /*0224*/ 	.word	0xffffffff


	//   ....[94]....
        /*0228*/ 	.word	0xffffffff


	//   ....[95]....
        /*022c*/ 	.word	0xffffffff


	//   ....[96]....
        /*0230*/ 	.word	0xffffffff


	//   ....[97]....
        /*0234*/ 	.word	0xffffffff


	//   ....[98]....
        /*0238*/ 	.word	0xffffffff


	//   ....[99]....
        /*023c*/ 	.word	0xffffffff


	//   ....[100]....
        /*0240*/ 	.word	0xffffffff


	//   ....[101]....
        /*0244*/ 	.word	0xffffffff


	//   ....[102]....
        /*0248*/ 	.word	0xffffffff


	//   ....[103]....
        /*024c*/ 	.word	0xffffffff


	//   ....[104]....
        /*0250*/ 	.word	0xffffffff


	//   ....[105]....
        /*0254*/ 	.word	0xffffffff


	//   ....[106]....
        /*0258*/ 	.word	0xffffffff


	//   ....[107]....
        /*025c*/ 	.word	0xffffffff


	//   ....[108]....
        /*0260*/ 	.word	0xffffffff


	//   ....[109]....
        /*0264*/ 	.word	0xffffffff


	//   ....[110]....
        /*0268*/ 	.word	0xffffffff


	//   ....[111]....
        /*026c*/ 	.word	0xffffffff


	//   ....[112]....
        /*0270*/ 	.word	0xffffffff


	//   ....[113]....
        /*0274*/ 	.word	0xffffffff


	//   ....[114]....
        /*0278*/ 	.word	0xffffffff


	//   ....[115]....
        /*027c*/ 	.word	0xffffffff


	//   ....[116]....
        /*0280*/ 	.word	0xffffffff


	//   ....[117]....
        /*0284*/ 	.word	0xffffffff


	//   ....[118]....
        /*0288*/ 	.word	0xffffffff


	//   ....[119]....
        /*028c*/ 	.word	0xffffffff


	//   ....[120]....
        /*0290*/ 	.word	0xffffffff


	//   ....[121]....
        /*0294*/ 	.word	0xffffffff


	//   ....[122]....
        /*0298*/ 	.word	0xffffffff


	//   ....[123]....
        /*029c*/ 	.word	0xffffffff


	//   ....[124]....
        /*02a0*/ 	.word	0xffffffff


	//   ....[125]....
        /*02a4*/ 	.word	0xffffffff


	//   ....[126]....
        /*02a8*/ 	.word	0xffffffff


	//   ....[127]....
        /*02ac*/ 	.word	0xffffffff


	//   ....[128]....
        /*02b0*/ 	.word	0xffffffff


	//   ....[129]....
        /*02b4*/ 	.word	0xffffffff


	//   ....[130]....
        /*02b8*/ 	.word	0xffffffff


	//   ....[131]....
        /*02bc*/ 	.word	0xffffffff


	//   ....[132]....
        /*02c0*/ 	.word	0xffffffff


	//   ....[133]....
        /*02c4*/ 	.word	0xffffffff


	//   ....[134]....
        /*02c8*/ 	.word	0xffffffff


	//   ....[135]....
        /*02cc*/ 	.word	0xffffffff


	//   ....[136]....
        /*02d0*/ 	.word	0xffffffff


	//   ....[137]....
        /*02d4*/ 	.word	0xffffffff


	//   ....[138]....
        /*02d8*/ 	.word	0xffffffff


	//   ....[139]....
        /*02dc*/ 	.word	0xffffffff


	//   ....[140]....
        /*02e0*/ 	.word	0xffffffff


	//   ....[141]....
        /*02e4*/ 	.word	0xffffffff


	//   ....[142]....
        /*02e8*/ 	.word	0xffffffff


	//   ....[143]....
        /*02ec*/ 	.word	0xffffffff


	//   ....[144]....
        /*02f0*/ 	.word	0xffffffff


	//   ....[145]....
        /*02f4*/ 	.word	0xffffffff


	//   ....[146]....
        /*02f8*/ 	.word	0xffffffff


	//   ....[147]....
        /*02fc*/ 	.word	0xffffffff


	//   ....[148]....
        /*0300*/ 	.word	0xffffffff


	//   ....[149]....
        /*0304*/ 	.word	0xffffffff


	//   ....[150]....
        /*0308*/ 	.word	0xffffffff


	//----- nvinfo : EIATTR_COOP_GROUP_INSTR_OFFSETS
	.align		4
.L_1591:
        /*030c*/ 	.byte	0x04, 0x28
        /*030e*/ 	.short	(.L_1593 - .L_1592)


	//   ....[0]....
.L_1592:
        /*0310*/ 	.word	0x00001470


	//   ....[1]....
        /*0314*/ 	.word	0x00001ad0


	//   ....[2]....
        /*0318*/ 	.word	0x00001f30


	//   ....[3]....
        /*031c*/ 	.word	0x00003b70


	//   ....[4]....
        /*0320*/ 	.word	0x00004e10


	//   ....[5]....
        /*0324*/ 	.word	0x000068b0


	//   ....[6]....
        /*0328*/ 	.word	0x000068d0


	//   ....[7]....
        /*032c*/ 	.word	0x000068f0


	//   ....[8]....
        /*0330*/ 	.word	0x00006900


	//   ....[9]....
        /*0334*/ 	.word	0x000069a0


	//   ....[10]....
        /*0338*/ 	.word	0x000069d0


	//   ....[11]....
        /*033c*/ 	.word	0x000069f0


	//   ....[12]....
        /*0340*/ 	.word	0x00006a00


	//   ....[13]....
        /*0344*/ 	.word	0x00006ab0


	//   ....[14]....
        /*0348*/ 	.word	0x00006ae0


	//   ....[15]....
        /*034c*/ 	.word	0x00006af0


	//   ....[16]....
        /*0350*/ 	.word	0x00006b00


	//   ....[17]....
        /*0354*/ 	.word	0x00006bd0


	//   ....[18]....
        /*0358*/ 	.word	0x00006be0


	//   ....[19]....
        /*035c*/ 	.word	0x00006bf0


	//   ....[20]....
        /*0360*/ 	.word	0x00006c00


	//   ....[21]....
        /*0364*/ 	.word	0x00006c90


	//   ....[22]....
        /*0368*/ 	.word	0x00006cd0


	//   ....[23]....
        /*036c*/ 	.word	0x00006cf0


	//   ....[24]....
        /*0370*/ 	.word	0x00006d00


	//   ....[25]....
        /*0374*/ 	.word	0x00006e60


	//   ....[26]....
        /*0378*/ 	.word	0x00006ec0


	//   ....[27]....
        /*037c*/ 	.word	0x00006f20


	//   ....[28]....
        /*0380*/ 	.word	0x00006f80


	//   ....[29]....
        /*0384*/ 	.word	0x00006fa0


	//   ....[30]....
        /*0388*/ 	.word	0x00006fb0


	//   ....[31]....
        /*038c*/ 	.word	0x00006fc0


	//   ....[32]....
        /*0390*/ 	.word	0x00006fd0


	//   ....[33]....
        /*0394*/ 	.word	0x00006fe0


	//   ....[34]....
        /*0398*/ 	.word	0x00006ff0


	//   ....[35]....
        /*039c*/ 	.word	0x00007000


	//   ....[36]....
        /*03a0*/ 	.word	0x00007010


	//   ....[37]....
        /*03a4*/ 	.word	0x00008600


	//   ....[38]....
        /*03a8*/ 	.word	0x00008620


	//   ....[39]....
        /*03ac*/ 	.word	0x00008630


	//   ....[40]....
        /*03b0*/ 	.word	0x00008640


	//   ....[41]....
        /*03b4*/ 	.word	0x00008750


	//   ....[42]....
        /*03b8*/ 	.word	0x00008760


	//   ....[43]....
        /*03bc*/ 	.word	0x00008770


	//   ....[44]....
        /*03c0*/ 	.word	0x00008780


	//   ....[45]....
        /*03c4*/ 	.word	0x00008890


	//   ....[46]....
        /*03c8*/ 	.word	0x000088b0


	//   ....[47]....
        /*03cc*/ 	.word	0x000088c0


	//   ....[48]....
        /*03d0*/ 	.word	0x000088d0


	//   ....[49]....
        /*03d4*/ 	.word	0x000089e0


	//   ....[50]....
        /*03d8*/ 	.word	0x000089f0


	//   ....[51]....
        /*03dc*/ 	.word	0x00008a00


	//   ....[52]....
        /*03e0*/ 	.word	0x00008a10


	//   ....[53]....
        /*03e4*/ 	.word	0x00008b20


	//   ....[54]....
        /*03e8*/ 	.word	0x00008b40


	//   ....[55]....
        /*03ec*/ 	.word	0x00008b50


	//   ....[56]....
        /*03f0*/ 	.word	0x00008b60


	//   ....[57]....
        /*03f4*/ 	.word	0x00008c60


	//   ....[58]....
        /*03f8*/ 	.word	0x00008c70


	//   ....[59]....
        /*03fc*/ 	.word	0x00008c80


	//   ....[60]....
        /*0400*/ 	.word	0x00008c90


	//   ....[61]....
        /*0404*/ 	.word	0x00008ca0


	//   ....[62]....
        /*0408*/ 	.word	0x00008cb0


	//   ....[63]....
        /*040c*/ 	.word	0x00008cc0


	//   ....[64]....
        /*0410*/ 	.word	0x00008cf0


	//   ....[65]....
        /*0414*/ 	.word	0x00008d20


	//   ....[66]....
        /*0418*/ 	.word	0x00008d50


	//   ....[67]....
        /*041c*/ 	.word	0x00008d60


	//   ....[68]....
        /*0420*/ 	.word	0x00008d70


	//   ....[69]....
        /*0424*/ 	.word	0x0000d030


	//   ....[70]....
        /*0428*/ 	.word	0x0000d070


	//   ....[71]....
        /*042c*/ 	.word	0x0000d160


	//   ....[72]....
        /*0430*/ 	.word	0x0000d190


	//   ....[73]....
        /*0434*/ 	.word	0x0000d270


	//   ....[74]....
        /*0438*/ 	.word	0x0000d2a0


	//   ....[75]....
        /*043c*/ 	.word	0x0000d350


	//   ....[76]....
        /*0440*/ 	.word	0x0000d370


	//   ....[77]....
        /*0444*/ 	.word	0x0000d3a0


	//   ....[78]....
        /*0448*/ 	.word	0x0000d3c0


	//   ....[79]....
        /*044c*/ 	.word	0x0000d8d0


	//   ....[80]....
        /*0450*/ 	.word	0x0000e5a0


	//   ....[81]....
        /*0454*/ 	.word	0x0000ec60


	//   ....[82]....
        /*0458*/ 	.word	0x0000ec80


	//   ....[83]....
        /*045c*/ 	.word	0x0000eca0


	//   ....[84]....
        /*0460*/ 	.word	0x0000ecc0


	//   ....[85]....
        /*0464*/ 	.word	0x0000ece0


	//   ....[86]....
        /*0468*/ 	.word	0x0000ee70


	//   ....[87]....
        /*046c*/ 	.word	0x0000ee90


	//   ....[88]....
        /*0470*/ 	.word	0x0000eeb0


	//   ....[89]....
        /*0474*/ 	.word	0x0000eed0


	//   ....[90]....
        /*0478*/ 	.word	0x0000eef0


	//   ....[91]....
        /*047c*/ 	.word	0x0000f200


	//   ....[92]....
        /*0480*/ 	.word	0x0000f280


	//   ....[93]....
        /*0484*/ 	.word	0x0000f2f0


	//   ....[94]....
        /*0488*/ 	.word	0x0000f360


	//   ....[95]....
        /*048c*/ 	.word	0x0000f4b0


	//   ....[96]....
        /*0490*/ 	.word	0x0000f520


	//   ....[97]....
        /*0494*/ 	.word	0x0000f590


	//   ....[98]....
        /*0498*/ 	.word	0x0000f600


	//   ....[99]....
        /*049c*/ 	.word	0x0000f750


	//   ....[100]....
        /*04a0*/ 	.word	0x0000f7c0


	//   ....[101]....
        /*04a4*/ 	.word	0x0000f830


	//   ....[102]....
        /*04a8*/ 	.word	0x0000f8a0


	//   ....[103]....
        /*04ac*/ 	.word	0x0000f9c0


	//   ....[104]....
        /*04b0*/ 	.word	0x0000fa30


	//   ....[105]....
        /*04b4*/ 	.word	0x0000faa0


	//   ....[106]....
        /*04b8*/ 	.word	0x0000fb10


	//   ....[107]....
        /*04bc*/ 	.word	0x0000fc60


	//   ....[108]....
        /*04c0*/ 	.word	0x0000fcd0


	//   ....[109]....
        /*04c4*/ 	.word	0x0000fd40


	//   ....[110]....
        /*04c8*/ 	.word	0x0000fdb0


	//   ....[111]....
        /*04cc*/ 	.word	0x0000fe20


	//   ....[112]....
        /*04d0*/ 	.word	0x0000fe90


	//   ....[113]....
        /*04d4*/ 	.word	0x0000ff00


	//   ....[114]....
        /*04d8*/ 	.word	0x0000ff70


	//   ....[115]....
        /*04dc*/ 	.word	0x0000ffd0


	//   ....[116]....
        /*04e0*/ 	.word	0x00010030


	//   ....[117]....
        /*04e4*/ 	.word	0x00010090


	//   ....[118]....
        /*04e8*/ 	.word	0x000100f0


	//   ....[119]....
        /*04ec*/ 	.word	0x00010170


	//   ....[120]....
        /*04f0*/ 	.word	0x000101f0


	//   ....[121]....
        /*04f4*/ 	.word	0x00010260


	//   ....[122]....
        /*04f8*/ 	.word	0x000102d0


	//   ....[123]....
        /*04fc*/ 	.word	0x00010340


	//   ....[124]....
        /*0500*/ 	.word	0x000103b0


	//   ....[125]....
        /*0504*/ 	.word	0x00010420


	//   ....[126]....
        /*0508*/ 	.word	0x00010490


	//   ....[127]....
        /*050c*/ 	.word	0x00010500


	//   ....[128]....
        /*0510*/ 	.word	0x00010580


	//   ....[129]....
        /*0514*/ 	.word	0x000105f0


	//   ....[130]....
        /*0518*/ 	.word	0x00010660


	//   ....[131]....
        /*051c*/ 	.word	0x000106d0


	//   ....[132]....
        /*0520*/ 	.word	0x00010740


	//   ....[133]....
        /*0524*/ 	.word	0x000107b0


	//   ....[134]....
        /*0528*/ 	.word	0x00010820


	//   ....[135]....
        /*052c*/ 	.word	0x00010890


	//   ....[136]....
        /*0530*/ 	.word	0x00010910


	//   ....[137]....
        /*0534*/ 	.word	0x00010980


	//   ....[138]....
        /*0538*/ 	.word	0x000109f0


	//   ....[139]....
        /*053c*/ 	.word	0x00010a50


	//   ....[140]....
        /*0540*/ 	.word	0x00010ab0


	//   ....[141]....
        /*0544*/ 	.word	0x00010b10


	//   ....[142]....
        /*0548*/ 	.word	0x00010b70


	//   ....[143]....
        /*054c*/ 	.word	0x00010c00


	//   ....[144]....
        /*0550*/ 	.word	0x00010c70


	//   ....[145]....
        /*0554*/ 	.word	0x00010ce0


	//   ....[146]....
        /*0558*/ 	.word	0x00010d50


	//   ....[147]....
        /*055c*/ 	.word	0x00010e20


	//   ....[148]....
        /*0560*/ 	.word	0x00010e80


	//   ....[149]....
        /*0564*/ 	.word	0x00010ee0


	//   ....[150]....
        /*0568*/ 	.word	0x00010f40


	//----- nvinfo : EIATTR_EXIT_INSTR_OFFSETS
	.align		4
.L_1593:
        /*056c*/ 	.byte	0x04, 0x1c
        /*056e*/ 	.short	(.L_1595 - .L_1594)


	//   ....[0]....
.L_1594:
        /*0570*/ 	.word	0x0000f020


	//   ....[1]....
        /*0574*/ 	.word	0x0000f1a0


	//----- nvinfo : EIATTR_MAX_THREADS
	.align		4
.L_1595:
        /*0578*/ 	.byte	0x04, 0x05
        /*057a*/ 	.short	(.L_1597 - .L_1596)
.L_1596:
        /*057c*/ 	.word	0x00000080
        /*0580*/ 	.word	0x00000001
        /*0584*/ 	.word	0x00000001


	//----- nvinfo : EIATTR_CRS_STACK_SIZE
	.align		4
.L_1597:
        /*0588*/ 	.byte	0x04, 0x1e
        /*058a*/ 	.short	(.L_1599 - .L_1598)
.L_1598:
        /*058c*/ 	.word	0x00000000
.L_1599:


//--------------------- .nv.info._Z25selective_scan_bwd_kernelI32Selective_Scan_bwd_kernel_traitsILi128ELi16ELb0ELb1ELb1ELb0ELb1EN3c104HalfENS1_7complexIfEEEEv12SSMParamsBwd --------------------------
	.section	.nv.info._Z25selective_scan_bwd_kernelI32Selective_Scan_bwd_kernel_traitsILi128ELi16ELb0ELb1ELb1ELb0ELb1EN3c104HalfENS1_7complexIfEEEEv12SSMParamsBwd,"",@"SHT_CUDA_INFO"
	.sectionflags	@""
	.align	4


	//----- nvinfo : EIATTR_CUDA_API_VERSION
	.align		4
        /*0000*/ 	.byte	0x04, 0x37
        /*0002*/ 	.short	(.L_1601 - .L_1600)
.L_1600:
        /*0004*/ 	.word	0x00000082


	//----- nvinfo : EIATTR_SW2861232_WAR
	.align		4
.L_1601:
        /*0008*/ 	.byte	0x01, 0x35
	.zero		2


	//----- nvinfo : EIATTR_PARAM_CBANK
	.align		4
        /*000c*/ 	.byte	0x04, 0x0a
        /*000e*/ 	.short	(.L_1603 - .L_1602)
	.align		4
.L_1602:
        /*0010*/ 	.word	index@(.nv.constant0._Z25selective_scan_bwd_kernelI32Selective_Scan_bwd_kernel_traitsILi128ELi16ELb0ELb1ELb1ELb0ELb1EN3c104HalfENS1_7complexIfEEEEv12SSMParamsBwd)
        /*0014*/ 	.short	0x0160
        /*0016*/ 	.short	0x01f0


	//----- nvinfo : EIATTR_CBANK_PARAM_SIZE
	.align		4
.L_1603:
        /*0018*/ 	.byte	0x03, 0x19
        /*001a*/ 	.short	0x01f0


	//----- nvinfo : EIATTR_KPARAM_INFO
	.align		4
        /*001c*/ 	.byte	0x04, 0x17
        /*001e*/ 	.short	(.L_1605 - .L_1604)
.L_1604:
        /*0020*/ 	.word	0x00000000
        /*0024*/ 	.short	0x0000
        /*0026*/ 	.short	0x0000
        /*0028*/ 	.byte	0x00, 0xf0, 0xc1, 0x07


	//----- nvinfo : EIATTR_MAXREG_COUNT
	.align		4
.L_1605:
        /*002c*/ 	.byte	0x03, 0x1b
        /*002e*/ 	.short	0x00ff


	//----- nvinfo : EIATTR_NUM_BARRIERS
	.align		4
        /*0030*/ 	.byte	0x02, 0x4c
        /*0032*/ 	.byte	0x01
	.zero		1


	//----- nvinfo : EIATTR_ANNOTATIONS
	.align		4
        /*0034*/ 	.byte	0x04, 0x55
        /*0036*/ 	.short	(.L_1607 - .L_1606)


	//   ....[0]....
.L_1606:
        /* <DEDUP_REMOVED lines=9> */


	//----- nvinfo : EIATTR_MERCURY_ISA_VERSION
	.align		4
.L_1607:
        /*00b8*/ 	.byte	0x03, 0x5f
        /*00ba*/ 	.short	0x0000


	//----- nvinfo : EIATTR_COOP_GROUP_MASK_REGIDS
	.align		4
        /*00bc*/ 	.byte	0x04, 0x29
        /*00be*/ 	.short	(.L_1609 - .L_1608)


	//   ....[0]....
.L_1608:
        /*00c0*/ 	.word	0xffffffff


	//   ....[1]....
        /*00c4*/ 	.word	0xffffffff


	//   ....[2]....
        /*00c8*/ 	.word	0xffffffff


	//   ....[3]....
        /*00cc*/ 	.word	0xffffffff


	//   ....[4]....
        /*00d0*/ 	.word	0xffffffff


	//   ....[5]....
        /*00d4*/ 	.word	0xffffffff


	//   ....[6]....
        /*00d8*/ 	.word	0xffffffff


	//   ....[7]....
        /*00dc*/ 	.word	0xffffffff


	//   ....[8]....
        /*00e0*/ 	.word	0xffffffff


	//   ....[9]....
        /*00e4*/ 	.word	0xffffffff


	//   ....[10]....
        /*00e8*/ 	.word	0xffffffff


	//   ....[11]....
        /*00ec*/ 	.word	0xffffffff


	//   ....[12]....
        /*00f0*/ 	.word	0xffffffff


	//   ....[13]....
        /*00f4*/ 	.word	0xffffffff


	//   ....[14]....
        /*00f8*/ 	.word	0xffffffff


	//   ....[15]....
        /*00fc*/ 	.word	0xffffffff


	//   ....[16]....
        /*0100*/ 	.word	0xffffffff


	//   ....[17]....
        /*0104*/ 	.word	0xffffffff


	//   ....[18]....
        /*0108*/ 	.word	0xffffffff


	//   ....[19]....
        /*010c*/ 	.word	0xffffffff


	//   ....[20]....
        /*0110*/ 	.word	0xffffffff


	//   ....[21]....
        /*0114*/ 	.word	0xffffffff


	//   ....[22]....
        /*0118*/ 	.word	0xffffffff


	//   ....[23]....
        /*011c*/ 	.word	0xffffffff


	//   ....[24]....
        /*0120*/ 	.word	0xffffffff


	//   ....[25]....
        /*0124*/ 	.word	0xffffffff


	//   ....[26]....
        /*0128*/ 	.word	0xffffffff


	//   ....[27]....
        /*012c*/ 	.word	0xffffffff


	//   ....[28]....
        /*0130*/ 	.word	0xffffffff


	//   ....[29]....
        /*0134*/ 	.word	0xffffffff


	//   ....[30]....
        /*0138*/ 	.word	0xffffffff


	//   ....[31]....
        /*013c*/ 	.word	0xffffffff


	//   ....[32]....
        /*0140*/ 	.word	0xffffffff


	//   ....[33]....
        /*0144*/ 	.word	0xffffffff


	//   ....[34]....
        /*0148*/ 	.word	0xffffffff


	//   ....[35]....
        /*014c*/ 	.word	0xffffffff


	//   ....[36]....
        /*0150*/ 	.word	0xffffffff


	//   ....[37]....
        /*0154*/ 	.word	0xffffffff


	//   ....[38]....
        /*0158*/ 	.word	0xffffffff


	//   ....[39]....
        /*015c*/ 	.word	0xffffffff


	//   ....[40]....
        /*0160*/ 	.word	0xffffffff


	//   ....[41]....
        /*0164*/ 	.word	0xffffffff


	//   ....[42]....
        /*0168*/ 	.word	0xffffffff


	//   ....[43]....
        /*016c*/ 	.word	0xffffffff


	//   ....[44]....
        /*0170*/ 	.word	0xffffffff


	//   ....[45]....
        /*0174*/ 	.word	0xffffffff


	//   ....[46]....
        /*0178*/ 	.word	0xffffffff


	//   ....[47]....
        /*017c*/ 	.word	0xffffffff


	//   ....[48]....
        /*0180*/ 	.word	0xffffffff


	//   ....[49]....
        /*0184*/ 	.word	0xffffffff


	//   ....[50]....
        /*0188*/ 	.word	0xffffffff


	//   ....[51]....
        /*018c*/ 	.word	0xffffffff


	//   ....[52]....
        /*0190*/ 	.word	0xffffffff


	//   ....[53]....
        /*0194*/ 	.word	0xffffffff


	//   ....[54]....
        /*0198*/ 	.word	0xffffffff


	//   ....[55]....
        /*019c*/ 	.word	0xffffffff


	//   ....[56]....
        /*01a0*/ 	.word	0xffffffff


	//   ....[57]....
        /*01a4*/ 	.word	0xffffffff


	//   ....[58]....
        /*01a8*/ 	.word	0xffffffff


	//   ....[59]....
        /*01ac*/ 	.word	0xffffffff


	//   ....[60]....
        /*01b0*/ 	.word	0xffffffff


	//   ....[61]....
        /*01b4*/ 	.word	0xffffffff


	//   ....[62]....
        /*01b8*/ 	.word	0xffffffff


	//   ....[63]....
        /*01bc*/ 	.word	0xffffffff


	//   ....[64]....
        /*01c0*/ 	.word	0xffffffff


	//   ....[65]....
        /*01c4*/ 	.word	0xffffffff


	//   ....[66]....
        /*01c8*/ 	.word	0xffffffff


	//   ....[67]....
        /*01cc*/ 	.word	0xffffffff


	//   ....[68]....
        /*01d0*/ 	.word	0xffffffff


	//   ....[69]....
        /*01d4*/ 	.word	0xffffffff


	//   ....[70]....
        /*01d8*/ 	.word	0xffffffff


	//   ....[71]....
        /*01dc*/ 	.word	0xffffffff


	//   ....[72]....
        /*01e0*/ 	.word	0xffffffff


	//   ....[73]....
        /*01e4*/ 	.word	0xffffffff


	//   ....[74]....
        /*01e8*/ 	.word	0xffffffff


	//   ....[75]....
        /*01ec*/ 	.word	0xffffffff


	//   ....[76]....
        /*01f0*/ 	.word	0xffffffff


	//   ....[77]....
        /*01f4*/ 	.word	0xffffffff


	//   ....[78]....
        /*01f8*/ 	.word	0xffffffff


	//   ....[79]....
        /*01fc*/ 	.word	0xffffffff


	//   ....[80]....
        /*0200*/ 	.word	0xffffffff


	//   ....[81]....
        /*0204*/ 	.word	0xffffffff


	//   ....[82]....
        /*0208*/ 	.word	0xffffffff


	//   ....[83]....
        /*020c*/ 	.word	0xffffffff


	//   ....[84]....
        /*0210*/ 	.word	0xffffffff


	//   ....[85]....
        /*0214*/ 	.word	0xffffffff


	//   ....[86]....
        /*0218*/ 	.word	0xffffffff


	//   ....[87]....
        /*021c*/ 	.word	0xffffffff


	//   ....[88]....
        /*0220*/ 	.word	0xffffffff


	//   ....[89]....
        /*0224*/ 	.word	0xffffffff


	//   ....[90]....
        /*0228*/ 	.word	0xffffffff


	//   ....[91]....
        /*022c*/ 	.word	0xffffffff


	//   ....[92]....
        /*0230*/ 	.word	0xffffffff


	//   ....[93]....
        /*0234*/ 	.word	0xffffffff


	//   ....[94]....
        /*0238*/ 	.word	0xffffffff


	//   ....[95]....
        /*023c*/ 	.word	0xffffffff


	//   ....[96]....
        /*0240*/ 	.word	0xffffffff


	//   ....[97]....
        /*0244*/ 	.word	0xffffffff


	//   ....[98]....
        /*0248*/ 	.word	0xffffffff


	//   ....[99]....
        /*024c*/ 	.word	0xffffffff


	//   ....[100]....
        /*0250*/ 	.word	0xffffffff


	//   ....[101]....
        /*0254*/ 	.word	0xffffffff


	//   ....[102]....
        /*0258*/ 	.word	0xffffffff


	//   ....[103]....
        /*025c*/ 	.word	0xffffffff


	//   ....[104]....
        /*0260*/ 	.word	0xffffffff


	//   ....[105]....
        /*0264*/ 	.word	0xffffffff


	//   ....[106]....
        /*0268*/ 	.word	0xffffffff


	//   ....[107]....
        /*026c*/ 	.word	0xffffffff


	//   ....[108]....
        /*0270*/ 	.word	0xffffffff


	//   ....[109]....
        /*0274*/ 	.word	0xffffffff


	//   ....[110]....
        /*0278*/ 	.word	0xffffffff


	//   ....[111]....
        /*027c*/ 	.word	0xffffffff


	//   ....[112]....
        /*0280*/ 	.word	0xffffffff


	//   ....[113]....
        /*0284*/ 	.word	0xffffffff


	//   ....[114]....
        /*0288*/ 	.word	0xffffffff


	//   ....[115]....
        /*028c*/ 	.word	0xffffffff


	//   ....[116]....
        /*0290*/ 	.word	0xffffffff


	//   ....[117]....
        /*0294*/ 	.word	0xffffffff


	//   ....[118]....
        /*0298*/ 	.word	0xffffffff


	//   ....[119]....
        /*029c*/ 	.word	0xffffffff


	//   ....[120]....
        /*02a0*/ 	.word	0xffffffff


	//   ....[121]....
        /*02a4*/ 	.word	0xffffffff


	//   ....[122]....
        /*02a8*/ 	.word	0xffffffff


	//   ....[123]....
        /*02ac*/ 	.word	0xffffffff


	//   ....[124]....
        /*02b0*/ 	.word	0xffffffff


	//   ....[125]....
        /*02b4*/ 	.word	0xffffffff


	//   ....[126]....
        /*02b8*/ 	.word	0xffffffff


	//   ....[127]....
        /*02bc*/ 	.word	0xffffffff


	//   ....[128]....
        /*02c0*/ 	.word	0xffffffff


	//   ....[129]....
        /*02c4*/ 	.word	0xffffffff


	//   ....[130]....
        /*02c8*/ 	.word	0xffffffff


	//   ....[131]....
        /*02cc*/ 	.word	0xffffffff


	//   ....[132]....
        /*02d0*/ 	.word	0xffffffff


	//   ....[133]....
        /*02d4*/ 	.word	0xffffffff


	//   ....[134]....
        /*02d8*/ 	.word	0xffffffff


	//   ....[135]....
        /*02dc*/ 	.word	0xffffffff


	//   ....[136]....
        /*02e0*/ 	.word	0xffffffff


	//   ....[137]....
        /*02e4*/ 	.word	0xffffffff


	//   ....[138]....
        /*02e8*/ 	.word	0xffffffff


	//   ....[139]....
        /*02ec*/ 	.word	0xffffffff


	//   ....[140]....
        /*02f0*/ 	.word	0xffffffff


	//   ....[141]....
        /*02f4*/ 	.word	0xffffffff


	//   ....[142]....
        /*02f8*/ 	.word	0xffffffff


	//   ....[143]....
        /*02fc*/ 	.word	0xffffffff


	//   ....[144]....
        /*0300*/ 	.word	0xffffffff


	//   ....[145]....
        /*0304*/ 	.word	0xffffffff


	//   ....[146]....
        /*0308*/ 	.word	0xffffffff


	//   ....[147]....
        /*030c*/ 	.word	0xffffffff


	//   ....[148]....
        /*0310*/ 	.word	0xffffffff


	//   ....[149]....
        /*0314*/ 	.word	0xffffffff


	//   ....[150]....
        /*0318*/ 	.word	0xffffffff


	//   ....[151]....
        /*031c*/ 	.word	0xffffffff


	//   ....[152]....
        /*0320*/ 	.word	0xffffffff


	//   ....[153]....
        /*0324*/ 	.word	0xffffffff


	//   ....[154]....
        /*0328*/ 	.word	0xffffffff


	//----- nvinfo : EIATTR_COOP_GROUP_INSTR_OFFSETS
	.align		4
.L_1609:
        /*032c*/ 	.byte	0x04, 0x28
        /*032e*/ 	.short	(.L_1611 - .L_1610)


	//   ....[0]....
.L_1610:
        /*0330*/ 	.word	0x00001570


	//   ....[1]....
        /*0334*/ 	.word	0x00001bb0


	//   ....[2]....
        /*0338*/ 	.word	0x000024c0


	//   ....[3]....
        /*033c*/ 	.word	0x00002930


	//   ....[4]....
        /*0340*/ 	.word	0x00003020


	//   ....[5]....
        /*0344*/ 	.word	0x00003c60


	//   ....[6]....
        /*0348*/ 	.word	0x00004990


	//   ....[7]....
        /*034c*/ 	.word	0x00006700


	//   ....[8]....
        /*0350*/ 	.word	0x00008920


	//   ....[9]....
        /*0354*/ 	.word	0x000094a0


	//   ....[10]....
        /*0358*/ 	.word	0x000094c0


	//   ....[11]....
        /*035c*/ 	.word	0x000094e0


	//   ....[12]....
        /*0360*/ 	.word	0x000094f0


	//   ....[13]....
        /*0364*/ 	.word	0x00009560


	//   ....[14]....
        /*0368*/ 	.word	0x000095d0


	//   ....[15]....
        /*036c*/ 	.word	0x000095e0


	//   ....[16]....
        /*0370*/ 	.word	0x00009660


	//   ....[17]....
        /*0374*/ 	.word	0x000096a0


	//   ....[18]....
        /*0378*/ 	.word	0x000096d0


	//   ....[19]....
        /*037c*/ 	.word	0x000096e0


	//   ....[20]....
        /*0380*/ 	.word	0x00009740


	//   ....[21]....
        /*0384*/ 	.word	0x000097a0


	//   ....[22]....
        /*0388*/ 	.word	0x000097d0


	//   ....[23]....
        /*038c*/ 	.word	0x00009830


	//   ....[24]....
        /*0390*/ 	.word	0x00009850


	//   ....[25]....
        /*0394*/ 	.word	0x00009860


	//   ....[26]....
        /*0398*/ 	.word	0x000098c0


	//   ....[27]....
        /*039c*/ 	.word	0x000098d0


	//   ....[28]....
        /*03a0*/ 	.word	0x000098e0


	//   ....[29]....
        /*03a4*/ 	.word	0x00009a30


	//   ....[30]....
        /*03a8*/ 	.word	0x00009a90


	//   ....[31]....
        /*03ac*/ 	.word	0x00009af0


	//   ....[32]....
        /*03b0*/ 	.word	0x00009b50


	//   ....[33]....
        /*03b4*/ 	.word	0x00009b70


	//   ....[34]....
        /*03b8*/ 	.word	0x00009b80


	//   ....[35]....
        /*03bc*/ 	.word	0x00009b90


	//   ....[36]....
        /*03c0*/ 	.word	0x00009ba0


	//   ....[37]....
        /*03c4*/ 	.word	0x00009bb0


	//   ....[38]....
        /*03c8*/ 	.word	0x00009bc0


	//   ....[39]....
        /*03cc*/ 	.word	0x00009bd0


	//   ....[40]....
        /*03d0*/ 	.word	0x00009be0


	//   ....[41]....
        /*03d4*/ 	.word	0x0000b210


	//   ....[42]....
        /*03d8*/ 	.word	0x0000b230


	//   ....[43]....
        /*03dc*/ 	.word	0x0000b240


	//   ....[44]....
        /*03e0*/ 	.word	0x0000b250


	//   ....[45]....
        /*03e4*/ 	.word	0x0000b360


	//   ....[46]....
        /*03e8*/ 	.word	0x0000b370


	//   ....[47]....
        /*03ec*/ 	.word	0x0000b380


	//   ....[48]....
        /*03f0*/ 	.word	0x0000b390


	//   ....[49]....
        /*03f4*/ 	.word	0x0000b4a0


	//   ....[50]....
        /*03f8*/ 	.word	0x0000b4c0


	//   ....[51]....
        /*03fc*/ 	.word	0x0000b4d0


	//   ....[52]....
        /*0400*/ 	.word	0x0000b4e0


	//   ....[53]....
        /*0404*/ 	.word	0x0000b5f0


	//   ....[54]....
        /*0408*/ 	.word	0x0000b600


	//   ....[55]....
        /*040c*/ 	.word	0x0000b610


	//   ....[56]....
        /*0410*/ 	.word	0x0000b620


	//   ....[57]....
        /*0414*/ 	.word	0x0000b730


	//   ....[58]....
        /*0418*/ 	.word	0x0000b750


	//   ....[59]....
        /*041c*/ 	.word	0x0000b760


	//   ....[60]....
        /*0420*/ 	.word	0x0000b770


	//   ....[61]....
        /*0424*/ 	.word	0x0000b870


	//   ....[62]....
        /*0428*/ 	.word	0x0000b880


	//   ....[63]....
        /*042c*/ 	.word	0x0000b890


	//   ....[64]....
        /*0430*/ 	.word	0x0000b8a0


	//   ....[65]....
        /*0434*/ 	.word	0x0000b8b0


	//   ....[66]....
        /*0438*/ 	.word	0x0000b8c0


	//   ....[67]....
        /*043c*/ 	.word	0x0000b8d0


	//   ....[68]....
        /*0440*/ 	.word	0x0000b900


	//   ....[69]....
        /*0444*/ 	.word	0x0000b930


	//   ....[70]....
        /*0448*/ 	.word	0x0000b960


	//   ....[71]....
        /*044c*/ 	.word	0x0000b970


	//   ....[72]....
        /*0450*/ 	.word	0x0000b980


	//   ....[73]....
        /*0454*/ 	.word	0x0000fc70


	//   ....[74]....
        /*0458*/ 	.word	0x0000fcb0


	//   ....[75]....
        /*045c*/ 	.word	0x0000fda0


	//   ....[76]....
        /*0460*/ 	.word	0x0000fdd0


	//   ....[77]....
        /*0464*/ 	.word	0x0000feb0


	//   ....[78]....
        /*0468*/ 	.word	0x0000fee0


	//   ....[79]....
        /*046c*/ 	.word	0x0000ff60


	//   ....[80]....
        /*0470*/ 	.word	0x0000ff80


	//   ....[81]....
        /*0474*/ 	.word	0x0000ffb0


	//   ....[82]....
        /*0478*/ 	.word	0x0000ffd0


	//   ....[83]....
        /*047c*/ 	.word	0x000104d0


	//   ....[84]....
        /*0480*/ 	.word	0x00011060


	//   ....[85]....
        /*0484*/ 	.word	0x00011860


	//   ....[86]....
        /*0488*/ 	.word	0x00011880


	//   ....[87]....
        /*048c*/ 	.word	0x000118a0


	//   ....[88]....
        /*0490*/ 	.word	0x000118c0


	//   ....[89]....
        /*0494*/ 	.word	0x000118e0


	//   ....[90]....
        /*0498*/ 	.word	0x00011a70


	//   ....[91]....
        /*049c*/ 	.word	0x00011a90


	//   ....[92]....
        /*04a0*/ 	.word	0x00011ab0


	//   ....[93]....
        /*04a4*/ 	.word	0x00011ad0


	//   ....[94]....
        /*04a8*/ 	.word	0x00011af0


	//   ....[95]....
        /*04ac*/ 	.word	0x00011e00


	//   ....[96]....
        /*04b0*/ 	.word	0x00011e80


	//   ....[97]....
        /*04b4*/ 	.word	0x00011ef0


	//   ....[98]....
        /*04b8*/ 	.word	0x00011f60


	//   ....[99]....
        /*04bc*/ 	.word	0x000120b0


	//   ....[100]....
        /*04c0*/ 	.word	0x00012120


	//   ....[101]....
        /*04c4*/ 	.word	0x00012190


	//   ....[102]....
        /*04c8*/ 	.word	0x00012200


	//   ....[103]....
        /*04cc*/ 	.word	0x00012330


	//   ....[104]....
        /*04d0*/ 	.word	0x000123a0


	//   ....[105]....
        /*04d4*/ 	.word	0x00012410


	//   ....[106]....
        /*04d8*/ 	.word	0x00012480


	//   ....[107]....
        /*04dc*/ 	.word	0x000125a0


	//   ....[108]....
        /*04e0*/ 	.word	0x00012610


	//   ....[109]....
        /*04e4*/ 	.word	0x00012680


	//   ....[110]....
        /*04e8*/ 	.word	0x000126f0


	//   ....[111]....
        /*04ec*/ 	.word	0x00012830


	//   ....[112]....
        /*04f0*/ 	.word	0x000128a0


	//   ....[113]....
        /*04f4*/ 	.word	0x00012910


	//   ....[114]....
        /*04f8*/ 	.word	0x00012980


	//   ....[115]....
        /*04fc*/ 	.word	0x000129f0


	//   ....[116]....
        /*0500*/ 	.word	0x00012a60


	//   ....[117]....
        /*0504*/ 	.word	0x00012ad0


	//   ....[118]....
        /*0508*/ 	.word	0x00012b40


	//   ....[119]....
        /*050c*/ 	.word	0x00012ba0


	//   ....[120]....
        /*0510*/ 	.word	0x00012c00


	//   ....[121]....
        /*0514*/ 	.word	0x00012c60


	//   ....[122]....
        /*0518*/ 	.word	0x00012cc0


	//   ....[123]....
        /*051c*/ 	.word	0x00012d40


	//   ....[124]....
        /*0520*/ 	.word	0x00012dc0


	//   ....[125]....
        /*0524*/ 	.word	0x00012e30


	//   ....[126]....
        /*0528*/ 	.word	0x00012ea0


	//   ....[127]....
        /*052c*/ 	.word	0x00012f10


	//   ....[128]....
        /*0530*/ 	.word	0x00012f80


	//   ....[129]....
        /*0534*/ 	.word	0x00012ff0


	//   ....[130]....
        /*0538*/ 	.word	0x00013060


	//   ....[131]....
        /*053c*/ 	.word	0x000130d0


	//   ....[132]....
        /*0540*/ 	.word	0x00013150


	//   ....[133]....
        /*0544*/ 	.word	0x000131c0


	//   ....[134]....
        /*0548*/ 	.word	0x00013230


	//   ....[135]....
        /*054c*/ 	.word	0x000132a0


	//   ....[136]....
        /*0550*/ 	.word	0x00013310


	//   ....[137]....
        /*0554*/ 	.word	0x00013380


	//   ....[138]....
        /*0558*/ 	.word	0x000133f0


	//   ....[139]....
        /*055c*/ 	.word	0x00013460


	//   ....[140]....
        /*0560*/ 	.word	0x000134e0


	//   ....[141]....
        /*0564*/ 	.word	0x00013550


	//   ....[142]....
        /*0568*/ 	.word	0x000135c0


	//   ....[143]....
        /*056c*/ 	.word	0x00013620


	//   ....[144]....
        /*0570*/ 	.word	0x00013680


	//   ....[145]....
        /*0574*/ 	.word	0x000136e0


	//   ....[146]....
        /*0578*/ 	.word	0x00013740


	//   ....[147]....
        /*057c*/ 	.word	0x000137d0


	//   ....[148]....
        /*0580*/ 	.word	0x00013840


	//   ....[149]....
        /*0584*/ 	.word	0x000138b0


	//   ....[150]....
        /*0588*/ 	.word	0x00013920


	//   ....[151]....
        /*058c*/ 	.word	0x000139f0


	//   ....[152]....
        /*0590*/ 	.word	0x00013a50


	//   ....[153]....
        /*0594*/ 	.word	0x00013ab0


	//   ....[154]....
        /*0598*/ 	.word	0x00013b10


	//----- nvinfo : EIATTR_EXIT_INSTR_OFFSETS
	.align		4
.L_1611:
        /*059c*/ 	.byte	0x04, 0x1c
        /*059e*/ 	.short	(.L_1613 - .L_1612)


	//   ....[0]....
.L_1612:
        /*05a0*/ 	.word	0x00011c20


	//   ....[1]....
        /*05a4*/ 	.word	0x00011da0


	//----- nvinfo : EIATTR_MAX_THREADS
	.align		4
.L_1613:
        /*05a8*/ 	.byte	0x04, 0x05
        /*05aa*/ 	.short	(.L_1615 - .L_1614)
.L_1614:
        /*05ac*/ 	.word	0x00000080
        /*05b0*/ 	.word	0x00000001
        /*05b4*/ 	.word	0x00000001


	//----- nvinfo : EIATTR_CRS_STACK_SIZE
	.align		4
.L_1615:
        /*05b8*/ 	.byte	0x04, 0x1e
        /*05ba*/ 	.short	(.L_1617 - .L_1616)
.L_1616:
        /*05bc*/ 	.word	0x00000000
.L_1617:


//--------------------- .nv.info._Z25selective_scan_bwd_kernelI32Selective_Scan_bwd_kernel_traitsILi128ELi16ELb0ELb1ELb1ELb1ELb0EN3c104HalfENS1_7complexIfEEEEv12SSMParamsBwd --------------------------
	.section	.nv.info._Z25selective_scan_bwd_kernelI32Selective_Scan_bwd_kernel_traitsILi128ELi16ELb0ELb1ELb1ELb1ELb0EN3c104HalfENS1_7complexIfEEEEv12SSMParamsBwd,"",@"SHT_CUDA_INFO"
	.sectionflags	@""
	.align	4


	//----- nvinfo : EIATTR_CUDA_API_VERSION
	.align		4
        /*0000*/ 	.byte	0x04, 0x37
        /*0002*/ 	.short	(.L_1619 - .L_1618)
.L_1618:
        /*0004*/ 	.word	0x00000082


	//----- nvinfo : EIATTR_SW2861232_WAR
	.align		4
.L_1619:
        /*0008*/ 	.byte	0x01, 0x35
	.zero		2


	//----- nvinfo : EIATTR_PARAM_CBANK
	.align		4
        /*000c*/ 	.byte	0x04, 0x0a
        /*000e*/ 	.short	(.L_1621 - .L_1620)
	.align		4
.L_1620:
        /*0010*/ 	.word	index@(.nv.constant0._Z25selective_scan_bwd_kernelI32Selective_Scan_bwd_kernel_traitsILi128ELi16ELb0ELb1ELb1ELb1ELb0EN3c104HalfENS1_7complexIfEEEEv12SSMParamsBwd)
        /*0014*/ 	.short	0x0160
        /*0016*/ 	.short	0x01f0


	//----- nvinfo : EIATTR_CBANK_PARAM_SIZE
	.align		4
.L_1621:
        /*0018*/ 	.byte	0x03, 0x19
        /*001a*/ 	.short	0x01f0


	//----- nvinfo : EIATTR_KPARAM_INFO
	.align		4
        /*001c*/ 	.byte	0x04, 0x17
        /*001e*/ 	.short	(.L_1623 - .L_1622)
.L_1622:
        /*0020*/ 	.word	0x00000000
        /*0024*/ 	.short	0x0000
        /*0026*/ 	.short	0x0000
        /*0028*/ 	.byte	0x00, 0xf0, 0xc1, 0x07


	//----- nvinfo : EIATTR_MAXREG_COUNT
	.align		4
.L_1623:
        /*002c*/ 	.byte	0x03, 0x1b
        /*002e*/ 	.short	0x00ff


	//----- nvinfo : EIATTR_NUM_BARRIERS
	.align		4
        /*0030*/ 	.byte	0x02, 0x4c
        /*0032*/ 	.byte	0x01
	.zero		1


	//----- nvinfo : EIATTR_ANNOTATIONS
	.align		4
        /*0034*/ 	.byte	0x04, 0x55
        /*0036*/ 	.short	(.L_1625 - .L_1624)


	//   ....[0]....
.L_1624:
        /* <DEDUP_REMOVED lines=10> */


	//----- nvinfo : EIATTR_MERCURY_ISA_VERSION
	.align		4
.L_1625:
        /*00c8*/ 	.byte	0x03, 0x5f
        /*00ca*/ 	.short	0x0000


	//----- nvinfo : EIATTR_COOP_GROUP_MASK_REGIDS
	.align		4
        /*00cc*/ 	.byte	0x04, 0x29
        /*00ce*/ 	.short	(.L_1627 - .L_1626)


	//   ....[0]....
.L_1626:
        /*00d0*/ 	.word	0xffffffff


	//   ....[1]....
        /*00d4*/ 	.word	0xffffffff


	//   ....[2]....
        /*00d8*/ 	.word	0xffffffff


	//   ....[3]....
        /*00dc*/ 	.word	0xffffffff


	//   ....[4]....
        /*00e0*/ 	.word	0xffffffff


	//   ....[5]....
        /*00e4*/ 	.word	0xffffffff


	//   ....[6]....
        /*00e8*/ 	.word	0xffffffff


	//   ....[7]....
        /*00ec*/ 	.word	0xffffffff


	//   ....[8]....
        /*00f0*/ 	.word	0xffffffff


	//   ....[9]....
        /*00f4*/ 	.word	0xffffffff


	//   ....[10]....
        /*00f8*/ 	.word	0xffffffff


	//   ....[11]....
        /*00fc*/ 	.word	0xffffffff


	//   ....[12]....
        /*0100*/ 	.word	0xffffffff


	//   ....[13]....
        /*0104*/ 	.word	0xffffffff


	//   ....[14]....
        /*0108*/ 	.word	0xffffffff


	//   ....[15]....
        /*010c*/ 	.word	0xffffffff


	//   ....[16]....
        /*0110*/ 	.word	0xffffffff


	//   ....[17]....
        /*0114*/ 	.word	0xffffffff


	//   ....[18]....
        /*0118*/ 	.word	0xffffffff


	//   ....[19]....
        /*011c*/ 	.word	0xffffffff


	//   ....[20]....
        /*0120*/ 	.word	0xffffffff


	//   ....[21]....
        /*0124*/ 	.word	0xffffffff


	//   ....[22]....
        /*0128*/ 	.word	0xffffffff


	//   ....[23]....
        /*012c*/ 	.word	0xffffffff


	//   ....[24]....
        /*0130*/ 	.word	0xffffffff


	//   ....[25]....
        /*0134*/ 	.word	0xffffffff


	//   ....[26]....
        /*0138*/ 	.word	0xffffffff


	//   ....[27]....
        /*013c*/ 	.word	0xffffffff


	//   ....[28]....
        /*0140*/ 	.word	0xffffffff


	//   ....[29]....
        /*0144*/ 	.word	0xffffffff


	//   ....[30]....
        /*0148*/ 	.word	0xffffffff


	//   ....[31]....
        /*014c*/ 	.word	0xffffffff


	//   ....[32]....
        /*0150*/ 	.word	0xffffffff


	//   ....[33]....
        /*0154*/ 	.word	0xffffffff


	//   ....[34]....
        /*0158*/ 	.word	0xffffffff


	//   ....[35]....
        /*015c*/ 	.word	0xffffffff


	//   ....[36]....
        /*0160*/ 	.word	0xffffffff


	//   ....[37]....
        /*0164*/ 	.word	0xffffffff


	//   ....[38]....
        /*0168*/ 	.word	0xffffffff


	//   ....[39]....
        /*016c*/ 	.word	0xffffffff


	//   ....[40]....
        /*0170*/ 	.word	0xffffffff


	//   ....[41]....
        /*0174*/ 	.word	0xffffffff


	//   ....[42]....
        /*0178*/ 	.word	0xffffffff


	//   ....[43]....
        /*017c*/ 	.word	0xffffffff


	//   ....[44]....
        /*0180*/ 	.word	0xffffffff


	//   ....[45]....
        /*0184*/ 	.word	0xffffffff


	//   ....[46]....
        /*0188*/ 	.word	0xffffffff


	//   ....[47]....
        /*018c*/ 	.word	0xffffffff


	//   ....[48]....
        /*0190*/ 	.word	0xffffffff


	//   ....[49]....
        /*0194*/ 	.word	0xffffffff


	//   ....[50]....
        /*0198*/ 	.word	0xffffffff


	//   ....[51]....
        /*019c*/ 	.word	0xffffffff


	//   ....[52]....
        /*01a0*/ 	.word	0xffffffff


	//   ....[53]....
        /*01a4*/ 	.word	0xffffffff


	//   ....[54]....
        /*01a8*/ 	.word	0xffffffff


	//   ....[55]....
        /*01ac*/ 	.word	0xffffffff


	//   ....[56]....
        /*01b0*/ 	.word	0xffffffff


	//   ....[57]....
        /*01b4*/ 	.word	0xffffffff


	//   ....[58]....
        /*01b8*/ 	.word	0xffffffff


	//   ....[59]....
        /*01bc*/ 	.word	0xffffffff


	//   ....[60]....
        /*01c0*/ 	.word	0xffffffff


	//   ....[61]....
        /*01c4*/ 	.word	0xffffffff


	//   ....[62]....
        /*01c8*/ 	.word	0xffffffff


	//   ....[63]....
        /*01cc*/ 	.word	0xffffffff


	//   ....[64]....
        /*01d0*/ 	.word	0xffffffff


	//   ....[65]....
        /*01d4*/ 	.word	0xffffffff


	//   ....[66]....
        /*01d8*/ 	.word	0xffffffff


	//   ....[67]....
        /*01dc*/ 	.word	0xffffffff


	//   ....[68]....
        /*01e0*/ 	.word	0xffffffff


	//   ....[69]....
        /*01e4*/ 	.word	0xffffffff


	//   ....[70]....
        /*01e8*/ 	.word	0xffffffff


	//   ....[71]....
        /*01ec*/ 	.word	0xffffffff


	//   ....[72]....
        /*01f0*/ 	.word	0xffffffff


	//   ....[73]....
        /*01f4*/ 	.word	0xffffffff


	//   ....[74]....
        /*01f8*/ 	.word	0xffffffff


	//   ....[75]....
        /*01fc*/ 	.word	0xffffffff


	//   ....[76]....
        /*0200*/ 	.word	0xffffffff


	//   ....[77]....
        /*0204*/ 	.word	0xffffffff


	//   ....[78]....
        /*0208*/ 	.word	0xffffffff


	//   ....[79]....
        /*020c*/ 	.word	0xffffffff


	//   ....[80]....
        /*0210*/ 	.word	0xffffffff


	//   ....[81]....
        /*0214*/ 	.word	0xffffffff


	//   ....[82]....
        /*0218*/ 	.word	0xffffffff


	//   ....[83]....
        /*021c*/ 	.word	0xffffffff


	//   ....[84]....
        /*0220*/ 	.word	0xffffffff


	//   ....[85]....
        /*0224*/ 	.word	0xffffffff


	//   ....[86]....
        /*0228*/ 	.word	0xffffffff


	//   ....[87]....
        /*022c*/ 	.word	0xffffffff


	//   ....[88]....
        /*0230*/ 	.word	0xffffffff


	//   ....[89]....
        /*0234*/ 	.word	0xffffffff


	//   ....[90]....
        /*0238*/ 	.word	0xffffffff


	//   ....[91]....
        /*023c*/ 	.word	0xffffffff


	//   ....[92]....
        /*0240*/ 	.word	0xffffffff


	//   ....[93]....
        /*0244*/ 	.word	0xffffffff


	//   ....[94]....
        /*0248*/ 	.word	0xffffffff


	//   ....[95]....
        /*024c*/ 	.word	0xffffffff


	//   ....[96]....
        /*0250*/ 	.word	0xffffffff


	//   ....[97]....
        /*0254*/ 	.word	0xffffffff


	//   ....[98]....
        /*0258*/ 	.word	0xffffffff


	//   ....[99]....
        /*025c*/ 	.word	0xffffffff


	//   ....[100]....
        /*0260*/ 	.word	0xffffffff


	//   ....[101]....
        /*0264*/ 	.word	0xffffffff


	//   ....[102]....
        /*0268*/ 	.word	0xffffffff


	//   ....[103]....
        /*026c*/ 	.word	0xffffffff


	//   ....[104]....
        /*0270*/ 	.word	0xffffffff


	//   ....[105]....
        /*0274*/ 	.word	0xffffffff


	//   ....[106]....
        /*0278*/ 	.word	0xffffffff


	//   ....[107]....
        /*027c*/ 	.word	0xffffffff


	//   ....[108]....
        /*0280*/ 	.word	0xffffffff


	//   ....[109]....
        /*0284*/ 	.word	0xffffffff


	//   ....[110]....
        /*0288*/ 	.word	0xffffffff


	//   ....[111]....
        /*028c*/ 	.word	0xffffffff


	//   ....[112]....
        /*0290*/ 	.word	0xffffffff


	//   ....[113]....
        /*0294*/ 	.word	0xffffffff


	//   ....[114]....
        /*0298*/ 	.word	0xffffffff


	//   ....[115]....
        /*029c*/ 	.word	0xffffffff


	//   ....[116]....
        /*02a0*/ 	.word	0xffffffff


	//   ....[117]....
        /*02a4*/ 	.word	0xffffffff


	//   ....[118]....
        /*02a8*/ 	.word	0xffffffff


	//   ....[119]....
        /*02ac*/ 	.word	0xffffffff


	//   ....[120]....
        /*02b0*/ 	.word	0xffffffff


	//   ....[121]....
        /*02b4*/ 	.word	0xffffffff


	//   ....[122]....
        /*02b8*/ 	.word	0xffffffff


	//   ....[123]....
        /*02bc*/ 	.word	0xffffffff


	//   ....[124]....
        /*02c0*/ 	.word	0xffffffff


	//   ....[125]....
        /*02c4*/ 	.word	0xffffffff


	//   ....[126]....
        /*02c8*/ 	.word	0xffffffff


	//   ....[127]....
        /*02cc*/ 	.word	0xffffffff


	//   ....[128]....
        /*02d0*/ 	.word	0xffffffff


	//   ....[129]....
        /*02d4*/ 	.word	0xffffffff


	//   ....[130]....
        /*02d8*/ 	.word	0xffffffff


	//   ....[131]....
        /*02dc*/ 	.word	0xffffffff


	//   ....[132]....
        /*02e0*/ 	.word	0xffffffff


	//   ....[133]....
        /*02e4*/ 	.word	0xffffffff


	//   ....[134]....
        /*02e8*/ 	.word	0xffffffff


	//   ....[135]....
        /*02ec*/ 	.word	0xffffffff


	//   ....[136]....
        /*02f0*/ 	.word	0xffffffff


	//   ....[137]....
        /*02f4*/ 	.word	0xffffffff


	//   ....[138]....
        /*02f8*/ 	.word	0xffffffff


	//   ....[139]....
        /*02fc*/ 	.word	0xffffffff


	//   ....[140]....
        /*0300*/ 	.word	0xffffffff


	//   ....[141]....
        /*0304*/ 	.word	0xffffffff


	//   ....[142]....
        /*0308*/ 	.word	0xffffffff


	//   ....[143]....
        /*030c*/ 	.word	0xffffffff


	//   ....[144]....
        /*0310*/ 	.word	0xffffffff


	//   ....[145]....
        /*0314*/ 	.word	0xffffffff


	//   ....[146]....
        /*0318*/ 	.word	0xffffffff


	//   ....[147]....
        /*031c*/ 	.word	0xffffffff


	//   ....[148]....
        /*0320*/ 	.word	0xffffffff


	//   ....[149]....
        /*0324*/ 	.word	0xffffffff


	//   ....[150]....
        /*0328*/ 	.word	0xffffffff


	//   ....[151]....
        /*032c*/ 	.word	0xffffffff


	//----- nvinfo : EIATTR_COOP_GROUP_INSTR_OFFSETS
	.align		4
.L_1627:
        /*0330*/ 	.byte	0x04, 0x28
        /*0332*/ 	.short	(.L_1629 - .L_1628)


	//   ....[0]....
.L_1628:
        /*0334*/ 	.word	0x00001490


	//   ....[1]....
        /*0338*/ 	.word	0x00001a20


	//   ....[2]....
        /*033c*/ 	.word	0x00002000


	//   ....[3]....
        /*0340*/ 	.word	0x00005eb0


	//   ....[4]....
        /*0344*/ 	.word	0x00007250


	//   ....[5]....
        /*0348*/ 	.word	0x00008c50


	//   ....[6]....
        /*034c*/ 	.word	0x00008c70


	//   ....[7]....
        /*0350*/ 	.word	0x00008c90


	//   ....[8]....
        /*0354*/ 	.word	0x00008ca0


	//   ....[9]....
        /*0358*/ 	.word	0x00008d50


	//   ....[10]....
        /*035c*/ 	.word	0x00008d80


	//   ....[11]....
        /*0360*/ 	.word	0x00008de0


	//   ....[12]....
        /*0364*/ 	.word	0x00008e00


	//   ....[13]....
        /*0368*/ 	.word	0x00008e40


	//   ....[14]....
        /*036c*/ 	.word	0x00008e70


	//   ....[15]....
        /*0370*/ 	.word	0x00008ee0


	//   ....[16]....
        /*0374*/ 	.word	0x00008f00


	//   ....[17]....
        /*0378*/ 	.word	0x00008f50


	//   ....[18]....
        /*037c*/ 	.word	0x00008f70


	//   ....[19]....
        /*0380*/ 	.word	0x00008fe0


	//   ....[20]....
        /*0384*/ 	.word	0x00009000


	//   ....[21]....
        /*0388*/ 	.word	0x00009010


	//   ....[22]....
        /*038c*/ 	.word	0x00009070


	//   ....[23]....
        /*0390*/ 	.word	0x00009090


	//   ....[24]....
        /*0394*/ 	.word	0x000090a0


	//   ....[25]....
        /*0398*/ 	.word	0x00009200


	//   ....[26]....
        /*039c*/ 	.word	0x00009260


	//   ....[27]....
        /*03a0*/ 	.word	0x000092c0


	//   ....[28]....
        /*03a4*/ 	.word	0x00009320


	//   ....[29]....
        /*03a8*/ 	.word	0x00009340


	//   ....[30]....
        /*03ac*/ 	.word	0x00009350


	//   ....[31]....
        /*03b0*/ 	.word	0x00009360


	//   ....[32]....
        /*03b4*/ 	.word	0x00009370


	//   ....[33]....
        /*03b8*/ 	.word	0x00009380


	//   ....[34]....
        /*03bc*/ 	.word	0x00009390


	//   ....[35]....
        /*03c0*/ 	.word	0x000093a0


	//   ....[36]....
        /*03c4*/ 	.word	0x000093b0


	//   ....[37]....
        /*03c8*/ 	.word	0x0000a9c0


	//   ....[38]....
        /*03cc*/ 	.word	0x0000a9e0


	//   ....[39]....
        /*03d0*/ 	.word	0x0000a9f0


	//   ....[40]....
        /*03d4*/ 	.word	0x0000aa00


	//   ....[41]....
        /*03d8*/ 	.word	0x0000ab10


	//   ....[42]....
        /*03dc*/ 	.word	0x0000ab20


	//   ....[43]....
        /*03e0*/ 	.word	0x0000ab30


	//   ....[44]....
        /*03e4*/ 	.word	0x0000ab40


	//   ....[45]....
        /*03e8*/ 	.word	0x0000ac50


	//   ....[46]....
        /*03ec*/ 	.word	0x0000ac70


	//   ....[47]....
        /*03f0*/ 	.word	0x0000ac80


	//   ....[48]....
        /*03f4*/ 	.word	0x0000ac90


	//   ....[49]....
        /*03f8*/ 	.word	0x0000ada0


	//   ....[50]....
        /*03fc*/ 	.word	0x0000adb0


	//   ....[51]....
        /*0400*/ 	.word	0x0000adc0


	//   ....[52]....
        /*0404*/ 	.word	0x0000add0


	//   ....[53]....
        /*0408*/ 	.word	0x0000aee0


	//   ....[54]....
        /*040c*/ 	.word	0x0000af00


	//   ....[55]....
        /*0410*/ 	.word	0x0000af10


	//   ....[56]....
        /*0414*/ 	.word	0x0000af20


	//   ....[57]....
        /*0418*/ 	.word	0x0000b020


	//   ....[58]....
        /*041c*/ 	.word	0x0000b030


	//   ....[59]....
        /*0420*/ 	.word	0x0000b040


	//   ....[60]....
        /*0424*/ 	.word	0x0000b050


	//   ....[61]....
        /*0428*/ 	.word	0x0000b060


	//   ....[62]....
        /*042c*/ 	.word	0x0000b070


	//   ....[63]....
        /*0430*/ 	.word	0x0000b080


	//   ....[64]....
        /*0434*/ 	.word	0x0000b0b0


	//   ....[65]....
        /*0438*/ 	.word	0x0000b0e0


	//   ....[66]....
        /*043c*/ 	.word	0x0000b110


	//   ....[67]....
        /*0440*/ 	.word	0x0000b120


	//   ....[68]....
        /*0444*/ 	.word	0x0000b130


	//   ....[69]....
        /*0448*/ 	.word	0x0000f400


	//   ....[70]....
        /*044c*/ 	.word	0x0000f440


	//   ....[71]....
        /*0450*/ 	.word	0x0000f530


	//   ....[72]....
        /*0454*/ 	.word	0x0000f560


	//   ....[73]....
        /*0458*/ 	.word	0x0000f640


	//   ....[74]....
        /*045c*/ 	.word	0x0000f670


	//   ....[75]....
        /*0460*/ 	.word	0x0000f710


	//   ....[76]....
        /*0464*/ 	.word	0x0000f730


	//   ....[77]....
        /*0468*/ 	.word	0x0000f760


	//   ....[78]....
        /*046c*/ 	.word	0x0000f780


	//   ....[79]....
        /*0470*/ 	.word	0x0000ff10


	//   ....[80]....
        /*0474*/ 	.word	0x00010a00


	//   ....[81]....
        /*0478*/ 	.word	0x000116b0


	//   ....[82]....
        /*047c*/ 	.word	0x00011d70


	//   ....[83]....
        /*0480*/ 	.word	0x00011d90


	//   ....[84]....
        /*0484*/ 	.word	0x00011db0


	//   ....[85]....
        /*0488*/ 	.word	0x00011dd0


	//   ....[86]....
        /*048c*/ 	.word	0x00011df0


	//   ....[87]....
        /*0490*/ 	.word	0x00011f80


	//   ....[88]....
        /*0494*/ 	.word	0x00011fa0


	//   ....[89]....
        /*0498*/ 	.word	0x00011fc0


	//   ....[90]....
        /*049c*/ 	.word	0x00011fe0


	//   ....[91]....
        /*04a0*/ 	.word	0x00012000


	//   ....[92]....
        /*04a4*/ 	.word	0x00012310


	//   ....[93]....
        /*04a8*/ 	.word	0x00012390


	//   ....[94]....
        /*04ac*/ 	.word	0x00012400


	//   ....[95]....
        /*04b0*/ 	.word	0x00012470


	//   ....[96]....
        /*04b4*/ 	.word	0x000125c0


	//   ....[97]....
        /*04b8*/ 	.word	0x00012630


	//   ....[98]....
        /*04bc*/ 	.word	0x000126a0


	//   ....[99]....
        /*04c0*/ 	.word	0x00012710


	//   ....[100]....
        /*04c4*/ 	.word	0x00012860


	//   ....[101]....
        /*04c8*/ 	.word	0x000128d0


	//   ....[102]....
        /*04cc*/ 	.word	0x00012940


	//   ....[103]....
        /*04d0*/ 	.word	0x000129b0


	//   ....[104]....
        /*04d4*/ 	.word	0x00012ad0


	//   ....[105]....
        /*04d8*/ 	.word	0x00012b40


	//   ....[106]....
        /*04dc*/ 	.word	0x00012bb0


	//   ....[107]....
        /*04e0*/ 	.word	0x00012c20


	//   ....[108]....
        /*04e4*/ 	.word	0x00012d60


	//   ....[109]....
        /*04e8*/ 	.word	0x00012dd0


	//   ....[110]....
        /*04ec*/ 	.word	0x00012e40


	//   ....[111]....
        /*04f0*/ 	.word	0x00012eb0


	//   ....[112]....
        /*04f4*/ 	.word	0x00012f30


	//   ....[113]....
        /*04f8*/ 	.word	0x00012fa0


	//   ....[114]....
        /*04fc*/ 	.word	0x00013010


	//   ....[115]....
        /*0500*/ 	.word	0x00013080


	//   ....[116]....
        /*0504*/ 	.word	0x00013110


	//   ....[117]....
        /*0508*/ 	.word	0x00013170


	//   ....[118]....
        /*050c*/ 	.word	0x000131d0


	//   ....[119]....
        /*0510*/ 	.word	0x00013230


	//   ....[120]....
        /*0514*/ 	.word	0x000132b0


	//   ....[121]....
        /*0518*/ 	.word	0x00013330


	//   ....[122]....
        /*051c*/ 	.word	0x000133a0


	//   ....[123]....
        /*0520*/ 	.word	0x00013410


	//   ....[124]....
        /*0524*/ 	.word	0x00013480


	//   ....[125]....
        /*0528*/ 	.word	0x000134f0


	//   ....[126]....
        /*052c*/ 	.word	0x00013560


	//   ....[127]....
        /*0530*/ 	.word	0x000135d0


	//   ....[128]....
        /*0534*/ 	.word	0x00013640


	//   ....[129]....
        /*0538*/ 	.word	0x000136c0


	//   ....[130]....
        /*053c*/ 	.word	0x00013730


	//   ....[131]....
        /*0540*/ 	.word	0x000137a0


	//   ....[132]....
        /*0544*/ 	.word	0x00013810


	//   ....[133]....
        /*0548*/ 	.word	0x00013880


	//   ....[134]....
        /*054c*/ 	.word	0x000138f0


	//   ....[135]....
        /*0550*/ 	.word	0x00013960


	//   ....[136]....
        /*0554*/ 	.word	0x000139d0


	//   ....[137]....
        /*0558*/ 	.word	0x00013a50


	//   ....[138]....
        /*055c*/ 	.word	0x00013ac0


	//   ....[139]....
        /*0560*/ 	.word	0x00013b30


	//   ....[140]....
        /*0564*/ 	.word	0x00013b90


	//   ....[141]....
        /*0568*/ 	.word	0x00013bf0


	//   ....[142]....
        /*056c*/ 	.word	0x00013c50


	//   ....[143]....
        /*0570*/ 	.word	0x00013cb0


	//   ....[144]....
        /*0574*/ 	.word	0x00013d40


	//   ....[145]....
        /*0578*/ 	.word	0x00013db0


	//   ....[146]....
        /*057c*/ 	.word	0x00013e20


	//   ....[147]....
        /*0580*/ 	.word	0x00013e90


	//   ....[148]....
        /*0584*/ 	.word	0x00013f60


	//   ....[149]....
        /*0588*/ 	.word	0x00013fc0


	//   ....[150]....
        /*058c*/ 	.word	0x00014020


	//   ....[151]....
        /*0590*/ 	.word	0x00014080


	//----- nvinfo : EIATTR_EXIT_INSTR_OFFSETS
	.align		4
.L_1629:
        /*0594*/ 	.byte	0x04, 0x1c
        /*0596*/ 	.short	(.L_1631 - .L_1630)


	//   ....[0]....
.L_1630:
        /*0598*/ 	.word	0x00012130


	//   ....[1]....
        /*059c*/ 	.word	0x000122b0


	//----- nvinfo : EIATTR_MAX_THREADS
	.align		4
.L_1631:
        /*05a0*/ 	.byte	0x04, 0x05
        /*05a2*/ 	.short	(.L_1633 - .L_1632)
.L_1632:
        /*05a4*/ 	.word	0x00000080
        /*05a8*/ 	.word	0x00000001
        /*05ac*/ 	.word	0x00000001


	//----- nvinfo : EIATTR_CRS_STACK_SIZE
	.align		4
.L_1633:
        /*05b0*/ 	.byte	0x04, 0x1e
        /*05b2*/ 	.short	(.L_1635 - .L_1634)
.L_1634:
        /*05b4*/ 	.word	0x00000000
.L_1635:


//--------------------- .nv.info._Z25selective_scan_bwd_kernelI32Selective_Scan_bwd_kernel_traitsILi128ELi16ELb0ELb1ELb1ELb1ELb1EN3c104HalfENS1_7complexIfEEEEv12SSMParamsBwd --------------------------
	.section	.nv.info._Z25selective_scan_bwd_kernelI32Selective_Scan_bwd_kernel_traitsILi128ELi16ELb0ELb1ELb1ELb1ELb1EN3c104HalfENS1_7complexIfEEEEv12SSMParamsBwd,"",@"SHT_CUDA_INFO"
	.sectionflags	@""
	.align	4


	//----- nvinfo : EIATTR_CUDA_API_VERSION
	.align		4
        /*0000*/ 	.byte	0x04, 0x37
        /*0002*/ 	.short	(.L_1637 - .L_1636)
.L_1636:
        /*0004*/ 	.word	0x00000082


	//----- nvinfo : EIATTR_SW2861232_WAR
	.align		4
.L_1637:
        /*0008*/ 	.byte	0x01, 0x35
	.zero		2


	//----- nvinfo : EIATTR_PARAM_CBANK
	.align		4
        /*000c*/ 	.byte	0x04, 0x0a
        /*000e*/ 	.short	(.L_1639 - .L_1638)
	.align		4
.L_1638:
        /*0010*/ 	.word	index@(.nv.constant0._Z25selective_scan_bwd_kernelI32Selective_Scan_bwd_kernel_traitsILi128ELi16ELb0ELb1ELb1ELb1ELb1EN3c104HalfENS1_7complexIfEEEEv12SSMParamsBwd)
        /*0014*/ 	.short	0x0160
        /*0016*/ 	.short	0x01f0


	//----- nvinfo : EIATTR_CBANK_PARAM_SIZE
	.align		4
.L_1639:
        /*0018*/ 	.byte	0x03, 0x19
        /*001a*/ 	.short	0x01f0


	//----- nvinfo : EIATTR_KPARAM_INFO
	.align		4
        /*001c*/ 	.byte	0x04, 0x17
        /*001e*/ 	.short	(.L_1641 - .L_1640)
.L_1640:
        /*0020*/ 	.word	0x00000000
        /*0024*/ 	.short	0x0000
        /*0026*/ 	.short	0x0000
        /*0028*/ 	.byte	0x00, 0xf0, 0xc1, 0x07


	//----- nvinfo : EIATTR_MAXREG_COUNT
	.align		4
.L_1641:
        /*002c*/ 	.byte	0x03, 0x1b
        /*002e*/ 	.short	0x00ff


	//----- nvinfo : EIATTR_NUM_BARRIERS
	.align		4
        /*0030*/ 	.byte	0x02, 0x4c
        /*0032*/ 	.byte	0x01
	.zero		1


	//----- nvinfo : EIATTR_ANNOTATIONS
	.align		4
        /*0034*/ 	.byte	0x04, 0x55
        /*0036*/ 	.short	(.L_1643 - .L_1642)


	//   ....[0]....
.L_1642:
        /* <DEDUP_REMOVED lines=11> */


	//----- nvinfo : EIATTR_MERCURY_ISA_VERSION
	.align		4
.L_1643:
        /*00d8*/ 	.byte	0x03, 0x5f
        /*00da*/ 	.short	0x0000


	//----- nvinfo : EIATTR_COOP_GROUP_MASK_REGIDS
	.align		4
        /*00dc*/ 	.byte	0x04, 0x29
        /*00de*/ 	.short	(.L_1645 - .L_1644)


	//   ....[0]....
.L_1644:
        /*00e0*/ 	.word	0xffffffff


	//   ....[1]....
        /*00e4*/ 	.word	0xffffffff


	//   ....[2]....
        /*00e8*/ 	.word	0xffffffff


	//   ....[3]....
        /*00ec*/ 	.word	0xffffffff


	//   ....[4]....
        /*00f0*/ 	.word	0xffffffff


	//   ....[5]....
        /*00f4*/ 	.word	0xffffffff


	//   ....[6]....
        /*00f8*/ 	.word	0xffffffff


	//   ....[7]....
        /*00fc*/ 	.word	0xffffffff


	//   ....[8]....
        /*0100*/ 	.word	0xffffffff


	//   ....[9]....
        /*0104*/ 	.word	0xffffffff


	//   ....[10]....
        /*0108*/ 	.word	0xffffffff


	//   ....[11]....
        /*010c*/ 	.word	0xffffffff


	//   ....[12]....
        /*0110*/ 	.word	0xffffffff


	//   ....[13]....
        /*0114*/ 	.word	0xffffffff


	//   ....[14]....
        /*0118*/ 	.word	0xffffffff


	//   ....[15]....
        /*011c*/ 	.word	0xffffffff


	//   ....[16]....
        /*0120*/ 	.word	0xffffffff


	//   ....[17]....
        /*0124*/ 	.word	0xffffffff


	//   ....[18]....
        /*0128*/ 	.word	0xffffffff


	//   ....[19]....
        /*012c*/ 	.word	0xffffffff


	//   ....[20]....
        /*0130*/ 	.word	0xffffffff


	//   ....[21]....
        /*0134*/ 	.word	0xffffffff


	//   ....[22]....
        /*0138*/ 	.word	0xffffffff


	//   ....[23]....
        /*013c*/ 	.word	0xffffffff


	//   ....[24]....
        /*0140*/ 	.word	0xffffffff


	//   ....[25]....
        /*0144*/ 	.word	0xffffffff


	//   ....[26]....
        /*0148*/ 	.word	0xffffffff


	//   ....[27]....
        /*014c*/ 	.word	0xffffffff


	//   ....[28]....
        /*0150*/ 	.word	0xffffffff


	//   ....[29]....
        /*0154*/ 	.word	0xffffffff


	//   ....[30]....
        /*0158*/ 	.word	0xffffffff


	//   ....[31]....
        /*015c*/ 	.word	0xffffffff


	//   ....[32]....
        /*0160*/ 	.word	0xffffffff


	//   ....[33]....
        /*0164*/ 	.word	0xffffffff


	//   ....[34]....
        /*0168*/ 	.word	0xffffffff


	//   ....[35]....
        /*016c*/ 	.word	0xffffffff


	//   ....[36]....
        /*0170*/ 	.word	0xffffffff


	//   ....[37]....
        /*0174*/ 	.word	0xffffffff


	//   ....[38]....
        /*0178*/ 	.word	0xffffffff


	//   ....[39]....
        /*017c*/ 	.word	0xffffffff


	//   ....[40]....
        /*0180*/ 	.word	0xffffffff


	//   ....[41]....
        /*0184*/ 	.word	0xffffffff


	//   ....[42]....
        /*0188*/ 	.word	0xffffffff


	//   ....[43]....
        /*018c*/ 	.word	0xffffffff


	//   ....[44]....
        /*0190*/ 	.word	0xffffffff


	//   ....[45]....
        /*0194*/ 	.word	0xffffffff


	//   ....[46]....
        /*0198*/ 	.word	0xffffffff


	//   ....[47]....
        /*019c*/ 	.word	0xffffffff


	//   ....[48]....
        /*01a0*/ 	.word	0xffffffff


	//   ....[49]....
        /*01a4*/ 	.word	0xffffffff


	//   ....[50]....
        /*01a8*/ 	.word	0xffffffff


	//   ....[51]....
        /*01ac*/ 	.word	0xffffffff


	//   ....[52]....
        /*01b0*/ 	.word	0xffffffff


	//   ....[53]....
        /*01b4*/ 	.word	0xffffffff


	//   ....[54]....
        /*01b8*/ 	.word	0xffffffff


	//   ....[55]....
        /*01bc*/ 	.word	0xffffffff


	//   ....[56]....
        /*01c0*/ 	.word	0xffffffff


	//   ....[57]....
        /*01c4*/ 	.word	0xffffffff


	//   ....[58]....
        /*01c8*/ 	.word	0xffffffff


	//   ....[59]....
        /*01cc*/ 	.word	0xffffffff


	//   ....[60]....
        /*01d0*/ 	.word	0xffffffff


	//   ....[61]....
        /*01d4*/ 	.word	0xffffffff


	//   ....[62]....
        /*01d8*/ 	.word	0xffffffff


	//   ....[63]....
        /*01dc*/ 	.word	0xffffffff


	//   ....[64]....
        /*01e0*/ 	.word	0xffffffff


	//   ....[65]....
        /*01e4*/ 	.word	0xffffffff


	//   ....[66]....
        /*01e8*/ 	.word	0xffffffff


	//   ....[67]....
        /*01ec*/ 	.word	0xffffffff


	//   ....[68]....
        /*01f0*/ 	.word	0xffffffff


	//   ....[69]....
        /*01f4*/ 	.word	0xffffffff


	//   ....[70]....
        /*01f8*/ 	.word	0xffffffff


	//   ....[71]....
        /*01fc*/ 	.word	0xffffffff


	//   ....[72]....
        /*0200*/ 	.word	0xffffffff


	//   ....[73]....
        /*0204*/ 	.word	0xffffffff


	//   ....[74]....
        /*0208*/ 	.word	0xffffffff


	//   ....[75]....
        /*020c*/ 	.word	0xffffffff


	//   ....[76]....
        /*0210*/ 	.word	0xffffffff


	//   ....[77]....
        /*0214*/ 	.word	0xffffffff


	//   ....[78]....
        /*0218*/ 	.word	0xffffffff


	//   ....[79]....
        /*021c*/ 	.word	0xffffffff


	//   ....[80]....
        /*0220*/ 	.word	0xffffffff


	//   ....[81]....
        /*0224*/ 	.word	0xffffffff


	//   ....[82]....
        /*0228*/ 	.word	0xffffffff


	//   ....[83]....
        /*022c*/ 	.word	0xffffffff


	//   ....[84]....
        /*0230*/ 	.word	0xffffffff


	//   ....[85]....
        /*0234*/ 	.word	0xffffffff


	//   ....[86]....
        /*0238*/ 	.word	0xffffffff


	//   ....[87]....
        /*023c*/ 	.word	0xffffffff


	//   ....[88]....
        /*0240*/ 	.word	0xffffffff


	//   ....[89]....
        /*0244*/ 	.word	0xffffffff


	//   ....[90]....
        /*0248*/ 	.word	0xffffffff


	//   ....[91]....
        /*024c*/ 	.word	0xffffffff


	//   ....[92]....
        /*0250*/ 	.word	0xffffffff


	//   ....[93]....
        /*0254*/ 	.word	0xffffffff


	//   ....[94]....
        /*0258*/ 	.word	0xffffffff


	//   ....[95]....
        /*025c*/ 	.word	0xffffffff


	//   ....[96]....
        /*0260*/ 	.word	0xffffffff


	//   ....[97]....
        /*0264*/ 	.word	0xffffffff


	//   ....[98]....
        /*0268*/ 	.word	0xffffffff


	//   ....[99]....
        /*026c*/ 	.word	0xffffffff


	//   ....[100]....
        /*0270*/ 	.word	0xffffffff


	//   ....[101]....
        /*0274*/ 	.word	0xffffffff


	//   ....[102]....
        /*0278*/ 	.word	0xffffffff


	//   ....[103]....
        /*027c*/ 	.word	0xffffffff


	//   ....[104]....
        /*0280*/ 	.word	0xffffffff


	//   ....[105]....
        /*0284*/ 	.word	0xffffffff


	//   ....[106]....
        /*0288*/ 	.word	0xffffffff


	//   ....[107]....
        /*028c*/ 	.word	0xffffffff


	//   ....[108]....
        /*0290*/ 	.word	0xffffffff


	//   ....[109]....
        /*0294*/ 	.word	0xffffffff


	//   ....[110]....
        /*0298*/ 	.word	0xffffffff


	//   ....[111]....
        /*029c*/ 	.word	0xffffffff


	//   ....[112]....
        /*02a0*/ 	.word	0xffffffff


	//   ....[113]....
        /*02a4*/ 	.word	0xffffffff


	//   ....[114]....
        /*02a8*/ 	.word	0xffffffff


	//   ....[115]....
        /*02ac*/ 	.word	0xffffffff


	//   ....[116]....
        /*02b0*/ 	.word	0xffffffff


	//   ....[117]....
        /*02b4*/ 	.word	0xffffffff


	//   ....[118]....
        /*02b8*/ 	.word	0xffffffff


	//   ....[119]....
        /*02bc*/ 	.word	0xffffffff


	//   ....[120]....
        /*02c0*/ 	.word	0xffffffff


	//   ....[121]....
        /*02c4*/ 	.word	0xffffffff


	//   ....[122]....
        /*02c8*/ 	.word	0xffffffff


	//   ....[123]....
        /*02cc*/ 	.word	0xffffffff


	//   ....[124]....
        /*02d0*/ 	.word	0xffffffff


	//   ....[125]....
        /*02d4*/ 	.word	0xffffffff


	//   ....[126]....
        /*02d8*/ 	.word	0xffffffff


	//   ....[127]....
        /*02dc*/ 	.word	0xffffffff


	//   ....[128]....
        /*02e0*/ 	.word	0xffffffff


	//   ....[129]....
        /*02e4*/ 	.word	0xffffffff


	//   ....[130]....
        /*02e8*/ 	.word	0xffffffff


	//   ....[131]....
        /*02ec*/ 	.word	0xffffffff


	//   ....[132]....
        /*02f0*/ 	.word	0xffffffff


	//   ....[133]....
        /*02f4*/ 	.word	0xffffffff


	//   ....[134]....
        /*02f8*/ 	.word	0xffffffff


	//   ....[135]....
        /*02fc*/ 	.word	0xffffffff


	//   ....[136]....
        /*0300*/ 	.word	0xffffffff


	//   ....[137]....
        /*0304*/ 	.word	0xffffffff


	//   ....[138]....
        /*0308*/ 	.word	0xffffffff


	//   ....[139]....
        /*030c*/ 	.word	0xffffffff


	//   ....[140]....
        /*0310*/ 	.word	0xffffffff


	//   ....[141]....
        /*0314*/ 	.word	0xffffffff


	//   ....[142]....
        /*0318*/ 	.word	0xffffffff


	//   ....[143]....
        /*031c*/ 	.word	0xffffffff


	//   ....[144]....
        /*0320*/ 	.word	0xffffffff


	//   ....[145]....
        /*0324*/ 	.word	0xffffffff


	//   ....[146]....
        /*0328*/ 	.word	0xffffffff


	//   ....[147]....
        /*032c*/ 	.word	0xffffffff


	//   ....[148]....
        /*0330*/ 	.word	0xffffffff


	//   ....[149]....
        /*0334*/ 	.word	0xffffffff


	//   ....[150]....
        /*0338*/ 	.word	0xffffffff


	//   ....[151]....
        /*033c*/ 	.word	0xffffffff


	//   ....[152]....
        /*0340*/ 	.word	0xffffffff


	//   ....[153]....
        /*0344*/ 	.word	0xffffffff


	//   ....[154]....
        /*0348*/ 	.word	0xffffffff


	//   ....[155]....
        /*034c*/ 	.word	0xffffffff


	//----- nvinfo : EIATTR_COOP_GROUP_INSTR_OFFSETS
	.align		4
.L_1645:
        /*0350*/ 	.byte	0x04, 0x28
        /*0352*/ 	.short	(.L_1647 - .L_1646)


	//   ....[0]....
.L_1646:
        /*0354*/ 	.word	0x00001550


	//   ....[1]....
        /*0358*/ 	.word	0x00001b40


	//   ....[2]....
        /*035c*/ 	.word	0x000020d0


	//   ....[3]....
        /*0360*/ 	.word	0x00004e70


	//   ....[4]....
        /*0364*/ 	.word	0x00005580


	//   ....[5]....
        /*0368*/ 	.word	0x00006170


	//   ....[6]....
        /*036c*/ 	.word	0x00006c90


	//   ....[7]....
        /*0370*/ 	.word	0x00008a80


	//   ....[8]....
        /*0374*/ 	.word	0x0000acb0


	//   ....[9]....
        /*0378*/ 	.word	0x0000b830


	//   ....[10]....
        /*037c*/ 	.word	0x0000b850


	//   ....[11]....
        /*0380*/ 	.word	0x0000b870


	//   ....[12]....
        /*0384*/ 	.word	0x0000b880


	//   ....[13]....
        /*0388*/ 	.word	0x0000b8f0


	//   ....[14]....
        /*038c*/ 	.word	0x0000b960


	//   ....[15]....
        /*0390*/ 	.word	0x0000b9c0


	//   ....[16]....
        /*0394*/ 	.word	0x0000b9e0


	//   ....[17]....
        /*0398*/ 	.word	0x0000ba30


	//   ....[18]....
        /*039c*/ 	.word	0x0000ba50


	//   ....[19]....
        /*03a0*/ 	.word	0x0000bac0


	//   ....[20]....
        /*03a4*/ 	.word	0x0000bae0


	//   ....[21]....
        /*03a8*/ 	.word	0x0000bb30


	//   ....[22]....
        /*03ac*/ 	.word	0x0000bb60


	//   ....[23]....
        /*03b0*/ 	.word	0x0000bbc0


	//   ....[24]....
        /*03b4*/ 	.word	0x0000bbe0


	//   ....[25]....
        /*03b8*/ 	.word	0x0000bbf0


	//   ....[26]....
        /*03bc*/ 	.word	0x0000bc40


	//   ....[27]....
        /*03c0*/ 	.word	0x0000bc60


	//   ....[28]....
        /*03c4*/ 	.word	0x0000bc70


	//   ....[29]....
        /*03c8*/ 	.word	0x0000bdc0


	//   ....[30]....
        /*03cc*/ 	.word	0x0000be20


	//   ....[31]....
        /*03d0*/ 	.word	0x0000be80


	//   ....[32]....
        /*03d4*/ 	.word	0x0000bee0


	//   ....[33]....
        /*03d8*/ 	.word	0x0000bf00


	//   ....[34]....
        /*03dc*/ 	.word	0x0000bf10


	//   ....[35]....
        /*03e0*/ 	.word	0x0000bf20


	//   ....[36]....
        /*03e4*/ 	.word	0x0000bf30


	//   ....[37]....
        /*03e8*/ 	.word	0x0000bf40


	//   ....[38]....
        /*03ec*/ 	.word	0x0000bf50


	//   ....[39]....
        /*03f0*/ 	.word	0x0000bf60


	//   ....[40]....
        /*03f4*/ 	.word	0x0000bf70


	//   ....[41]....
        /*03f8*/ 	.word	0x0000d5a0


	//   ....[42]....
        /*03fc*/ 	.word	0x0000d5c0


	//   ....[43]....
        /*0400*/ 	.word	0x0000d5d0


	//   ....[44]....
        /*0404*/ 	.word	0x0000d5e0


	//   ....[45]....
        /*0408*/ 	.word	0x0000d6f0


	//   ....[46]....
        /*040c*/ 	.word	0x0000d700


	//   ....[47]....
        /*0410*/ 	.word	0x0000d710


	//   ....[48]....
        /*0414*/ 	.word	0x0000d720


	//   ....[49]....
        /*0418*/ 	.word	0x0000d830


	//   ....[50]....
        /*041c*/ 	.word	0x0000d850


	//   ....[51]....
        /*0420*/ 	.word	0x0000d860


	//   ....[52]....
        /*0424*/ 	.word	0x0000d870


	//   ....[53]....
        /*0428*/ 	.word	0x0000d980


	//   ....[54]....
        /*042c*/ 	.word	0x0000d990


	//   ....[55]....
        /*0430*/ 	.word	0x0000d9a0


	//   ....[56]....
        /*0434*/ 	.word	0x0000d9b0


	//   ....[57]....
        /*0438*/ 	.word	0x0000dac0


	//   ....[58]....
        /*043c*/ 	.word	0x0000dae0


	//   ....[59]....
        /*0440*/ 	.word	0x0000daf0


	//   ....[60]....
        /*0444*/ 	.word	0x0000db00


	//   ....[61]....
        /*0448*/ 	.word	0x0000dc00


	//   ....[62]....
        /*044c*/ 	.word	0x0000dc10


	//   ....[63]....
        /*0450*/ 	.word	0x0000dc20


	//   ....[64]....
        /*0454*/ 	.word	0x0000dc30


	//   ....[65]....
        /*0458*/ 	.word	0x0000dc40


	//   ....[66]....
        /*045c*/ 	.word	0x0000dc50


	//   ....[67]....
        /*0460*/ 	.word	0x0000dc60


	//   ....[68]....
        /*0464*/ 	.word	0x0000dc90


	//   ....[69]....
        /*0468*/ 	.word	0x0000dcc0


	//   ....[70]....
        /*046c*/ 	.word	0x0000dcf0


	//   ....[71]....
        /*0470*/ 	.word	0x0000dd00


	//   ....[72]....
        /*0474*/ 	.word	0x0000dd10


	//   ....[73]....
        /*0478*/ 	.word	0x00012020


	//   ....[74]....
        /*047c*/ 	.word	0x00012060


	//   ....[75]....
        /*0480*/ 	.word	0x00012150


	//   ....[76]....
        /*0484*/ 	.word	0x00012180


	//   ....[77]....
        /*0488*/ 	.word	0x00012260


	//   ....[78]....
        /*048c*/ 	.word	0x00012290


	//   ....[79]....
        /*0490*/ 	.word	0x000122f0


	//   ....[80]....
        /*0494*/ 	.word	0x00012310


	//   ....[81]....
        /*0498*/ 	.word	0x00012340


	//   ....[82]....
        /*049c*/ 	.word	0x00012360


	//   ....[83]....
        /*04a0*/ 	.word	0x00012af0


	//   ....[84]....
        /*04a4*/ 	.word	0x00013610


	//   ....[85]....
        /*04a8*/ 	.word	0x00014230


	//   ....[86]....
        /*04ac*/ 	.word	0x00014960


	//   ....[87]....
        /*04b0*/ 	.word	0x00014980


	//   ....[88]....
        /*04b4*/ 	.word	0x000149a0


	//   ....[89]....
        /*04b8*/ 	.word	0x000149c0


	//   ....[90]....
        /*04bc*/ 	.word	0x000149e0


	//   ....[91]....
        /*04c0*/ 	.word	0x00014b70


	//   ....[92]....
        /*04c4*/ 	.word	0x00014b90


	//   ....[93]....
        /*04c8*/ 	.word	0x00014bb0


	//   ....[94]....
        /*04cc*/ 	.word	0x00014bd0


	//   ....[95]....
        /*04d0*/ 	.word	0x00014bf0


	//   ....[96]....
        /*04d4*/ 	.word	0x00014f00


	//   ....[97]....
        /*04d8*/ 	.word	0x00014f80


	//   ....[98]....
        /*04dc*/ 	.word	0x00014ff0


	//   ....[99]....
        /*04e0*/ 	.word	0x00015060


	//   ....[100]....
        /*04e4*/ 	.word	0x000151b0


	//   ....[101]....
        /*04e8*/ 	.word	0x00015220


	//   ....[102]....
        /*04ec*/ 	.word	0x00015290


	//   ....[103]....
        /*04f0*/ 	.word	0x00015300


	//   ....[104]....
        /*04f4*/ 	.word	0x00015430


	//   ....[105]....
        /*04f8*/ 	.word	0x000154a0


	//   ....[106]....
        /*04fc*/ 	.word	0x00015510


	//   ....[107]....
        /*0500*/ 	.word	0x00015580


	//   ....[108]....
        /*0504*/ 	.word	0x000156a0


	//   ....[109]....
        /*0508*/ 	.word	0x00015710


	//   ....[110]....
        /*050c*/ 	.word	0x00015780


	//   ....[111]....
        /*0510*/ 	.word	0x000157f0


	//   ....[112]....
        /*0514*/ 	.word	0x00015930


	//   ....[113]....
        /*0518*/ 	.word	0x000159a0


	//   ....[114]....
        /*051c*/ 	.word	0x00015a10


	//   ....[115]....
        /*0520*/ 	.word	0x00015a80


	//   ....[116]....
        /*0524*/ 	.word	0x00015af0


	//   ....[117]....
        /*0528*/ 	.word	0x00015b60


	//   ....[118]....
        /*052c*/ 	.word	0x00015bd0


	//   ....[119]....
        /*0530*/ 	.word	0x00015c40


	//   ....[120]....
        /*0534*/ 	.word	0x00015ca0


	//   ....[121]....
        /*0538*/ 	.word	0x00015d00


	//   ....[122]....
        /*053c*/ 	.word	0x00015d60


	//   ....[123]....
        /*0540*/ 	.word	0x00015dc0


	//   ....[124]....
        /*0544*/ 	.word	0x00015e40


	//   ....[125]....
        /*0548*/ 	.word	0x00015ec0


	//   ....[126]....
        /*054c*/ 	.word	0x00015f30


	//   ....[127]....
        /*0550*/ 	.word	0x00015fa0


	//   ....[128]....
        /*0554*/ 	.word	0x00016020


	//   ....[129]....
        /*0558*/ 	.word	0x00016090


	//   ....[130]....
        /*055c*/ 	.word	0x00016100


	//   ....[131]....
        /*0560*/ 	.word	0x00016170


	//   ....[132]....
        /*0564*/ 	.word	0x000161f0


	//   ....[133]....
        /*0568*/ 	.word	0x00016270


	//   ....[134]....
        /*056c*/ 	.word	0x000162e0


	//   ....[135]....
        /*0570*/ 	.word	0x00016350


	//   ....[136]....
        /*0574*/ 	.word	0x000163d0


	//   ....[137]....
        /*0578*/ 	.word	0x00016440


	//   ....[138]....
        /*057c*/ 	.word	0x000164b0


	//   ....[139]....
        /*0580*/ 	.word	0x00016520


	//   ....[140]....
        /*0584*/ 	.word	0x000165a0


	//   ....[141]....
        /*0588*/ 	.word	0x00016620


	//   ....[142]....
        /*058c*/ 	.word	0x00016690


	//   ....[143]....
        /*0590*/ 	.word	0x00016700


	//   ....[144]....
        /*0594*/ 	.word	0x00016770


	//   ....[145]....
        /*0598*/ 	.word	0x000167d0


	//   ....[146]....
        /*059c*/ 	.word	0x00016830


	//   ....[147]....
        /*05a0*/ 	.word	0x00016890


	//   ....[148]....
        /*05a4*/ 	.word	0x00016920


	//   ....[149]....
        /*05a8*/ 	.word	0x00016990


	//   ....[150]....
        /*05ac*/ 	.word	0x00016a00


	//   ....[151]....
        /*05b0*/ 	.word	0x00016a70


	//   ....[152]....
        /*05b4*/ 	.word	0x00016b40


	//   ....[153]....
        /*05b8*/ 	.word	0x00016ba0


	//   ....[154]....
        /*05bc*/ 	.word	0x00016c00


	//   ....[155]....
        /*05c0*/ 	.word	0x00016c60


	//----- nvinfo : EIATTR_EXIT_INSTR_OFFSETS
	.align		4
.L_1647:
        /*05c4*/ 	.byte	0x04, 0x1c
        /*05c6*/ 	.short	(.L_1649 - .L_1648)


	//   ....[0]....
.L_1648:
        /*05c8*/ 	.word	0x00014d20


	//   ....[1]....
        /*05cc*/ 	.word	0x00014ea0


	//----- nvinfo : EIATTR_MAX_THREADS
	.align		4
.L_1649:
        /*05d0*/ 	.byte	0x04, 0x05
        /*05d2*/ 	.short	(.L_1651 - .L_1650)
.L_1650:
        /*05d4*/ 	.word	0x00000080
        /*05d8*/ 	.word	0x00000001
        /*05dc*/ 	.word	0x00000001


	//----- nvinfo : EIATTR_CRS_STACK_SIZE
	.align		4
.L_1651:
        /*05e0*/ 	.byte	0x04, 0x1e
        /*05e2*/ 	.short	(.L_1653 - .L_1652)
.L_1652:
        /*05e4*/ 	.word	0x00000000
.L_1653:


//--------------------- .nv.info._Z25selective_scan_bwd_kernelI32Selective_Scan_bwd_kernel_traitsILi128ELi16ELb1ELb0ELb0ELb0ELb0EN3c104HalfENS1_7complexIfEEEEv12SSMParamsBwd --------------------------
	.section	.nv.info._Z25selective_scan_bwd_kernelI32Selective_Scan_bwd_kernel_traitsILi128ELi16ELb1ELb0ELb0ELb0ELb0EN3c104HalfENS1_7complexIfEEEEv12SSMParamsBwd,"",@"SHT_CUDA_INFO"
	.sectionflags	@""
	.align	4


	//----- nvinfo : EIATTR_CUDA_API_VERSION
	.align		4
        /*0000*/ 	.byte	0x04, 0x37
        /*0002*/ 	.short	(.L_1655 - .L_1654)
.L_1654:
        /*0004*/ 	.word	0x00000082


	//----- nvinfo : EIATTR_SW2861232_WAR
	.align		4
.L_1655:
        /*0008*/ 	.byte	0x01, 0x35
	.zero		2


	//----- nvinfo : EIATTR_PARAM_CBANK
	.align		4
        /*000c*/ 	.byte	0x04, 0x0a
        /*000e*/ 	.short	(.L_1657 - .L_1656)
	.align		4
.L_1656:
        /*0010*/ 	.word	index@(.nv.constant0._Z25selective_scan_bwd_kernelI32Selective_Scan_bwd_kernel_traitsILi128ELi16ELb1ELb0ELb0ELb0ELb0EN3c104HalfENS1_7complexIfEEEEv12SSMParamsBwd)
        /*0014*/ 	.short	0x0160
        /*0016*/ 	.short	0x01f0


	//----- nvinfo : EIATTR_CBANK_PARAM_SIZE
	.align		4
.L_1657:
        /*0018*/ 	.byte	0x03, 0x19
        /*001a*/ 	.short	0x01f0


	//----- nvinfo : EIATTR_KPARAM_INFO
	.align		4
        /*001c*/ 	.byte	0x04, 0x17
        /*001e*/ 	.short	(.L_1659 - .L_1658)
.L_1658:
        /*0020*/ 	.word	0x00000000
        /*0024*/ 	.short	0x0000
        /*0026*/ 	.short	0x0000
        /*0028*/ 	.byte	0x00, 0xf0, 0xc1, 0x07


	//----- nvinfo : EIATTR_MAXREG_COUNT
	.align		4
.L_1659:
        /*002c*/ 	.byte	0x03, 0x1b
        /*002e*/ 	.short	0x00ff


	//----- nvinfo : EIATTR_NUM_BARRIERS
	.align		4
        /*0030*/ 	.byte	0x02, 0x4c
        /*0032*/ 	.byte	0x01
	.zero		1


	//----- nvinfo : EIATTR_MERCURY_ISA_VERSION
	.align		4
        /*0034*/ 	.byte	0x03, 0x5f
        /*0036*/ 	.short	0x0000


	//----- nvinfo : EIATTR_COOP_GROUP_MASK_REGIDS
	.align		4
        /*0038*/ 	.byte	0x04, 0x29
        /*003a*/ 	.short	(.L_1661 - .L_1660)


	//   ....[0]....
.L_1660:
        /*003c*/ 	.word	0xffffffff


	//   ....[1]....
        /*0040*/ 	.word	0xffffffff


	//   ....[2]....
        /*0044*/ 	.word	0xffffffff


	//   ....[3]....
        /*0048*/ 	.word	0xffffffff


	//   ....[4]....
        /*004c*/ 	.word	0xffffffff


	//   ....[5]....
        /*0050*/ 	.word	0xffffffff


	//   ....[6]....
        /*0054*/ 	.word	0xffffffff


	//   ....[7]....
        /*0058*/ 	.word	0xffffffff


	//   ....[8]....
        /*005c*/ 	.word	0xffffffff


	//   ....[9]....
        /*0060*/ 	.word	0xffffffff


	//   ....[10]....
        /*0064*/ 	.word	0xffffffff


	//   ....[11]....
        /*0068*/ 	.word	0xffffffff


	//   ....[12]....
        /*006c*/ 	.word	0xffffffff


	//   ....[13]....
        /*0070*/ 	.word	0xffffffff


	//   ....[14]....
        /*0074*/ 	.word	0xffffffff


	//   ....[15]....
        /*0078*/ 	.word	0xffffffff


	//   ....[16]....
        /*007c*/ 	.word	0xffffffff


	//   ....[17]....
        /*0080*/ 	.word	0xffffffff


	//   ....[18]....
        /*0084*/ 	.word	0xffffffff


	//   ....[19]....
        /*0088*/ 	.word	0xffffffff


	//   ....[20]....
        /*008c*/ 	.word	0xffffffff


	//   ....[21]....
        /*0090*/ 	.word	0xffffffff


	//   ....[22]....
        /*0094*/ 	.word	0xffffffff


	//   ....[23]....
        /*0098*/ 	.word	0xffffffff


	//   ....[24]....
        /*009c*/ 	.word	0xffffffff


	//   ....[25]....
        /*00a0*/ 	.word	0xffffffff


	//   ....[26]....
        /*00a4*/ 	.word	0xffffffff


	//   ....[27]....
        /*00a8*/ 	.word	0xffffffff


	//   ....[28]....
        /*00ac*/ 	.word	0xffffffff


	//   ....[29]....
        /*00b0*/ 	.word	0xffffffff


	//   ....[30]....
        /*00b4*/ 	.word	0xffffffff


	//   ....[31]....
        /*00b8*/ 	.word	0xffffffff


	//   ....[32]....
        /*00bc*/ 	.word	0xffffffff


	//   ....[33]....
        /*00c0*/ 	.word	0xffffffff


	//   ....[34]....
        /*00c4*/ 	.word	0xffffffff


	//   ....[35]....
        /*00c8*/ 	.word	0xffffffff


	//   ....[36]....
        /*00cc*/ 	.word	0xffffffff


	//   ....[37]....
        /*00d0*/ 	.word	0xffffffff


	//   ....[38]....
        /*00d4*/ 	.word	0xffffffff


	//   ....[39]....
        /*00d8*/ 	.word	0xffffffff


	//   ....[40]....
        /*00dc*/ 	.word	0xffffffff


	//   ....[41]....
        /*00e0*/ 	.word	0xffffffff


	//   ....[42]....
        /*00e4*/ 	.word	0xffffffff


	//   ....[43]....
        /*00e8*/ 	.word	0xffffffff


	//   ....[44]....
        /*00ec*/ 	.word	0xffffffff


	//   ....[45]....
        /*00f0*/ 	.word	0xffffffff


	//   ....[46]....
        /*00f4*/ 	.word	0xffffffff


	//   ....[47]....
        /*00f8*/ 	.word	0xffffffff


	//   ....[48]....
        /*00fc*/ 	.word	0xffffffff


	//   ....[49]....
        /*0100*/ 	.word	0xffffffff


	//   ....[50]....
        /*0104*/ 	.word	0xffffffff


	//   ....[51]....
        /*0108*/ 	.word	0xffffffff


	//   ....[52]....
        /*010c*/ 	.word	0xffffffff


	//   ....[53]....
        /*0110*/ 	.word	0xffffffff


	//   ....[54]....
        /*0114*/ 	.word	0xffffffff


	//   ....[55]....
        /*0118*/ 	.word	0xffffffff


	//   ....[56]....
        /*011c*/ 	.word	0xffffffff


	//   ....[57]....
        /*0120*/ 	.word	0xffffffff


	//   ....[58]....
        /*0124*/ 	.word	0xffffffff


	//   ....[59]....
        /*0128*/ 	.word	0xffffffff


	//   ....[60]....
        /*012c*/ 	.word	0xffffffff


	//   ....[61]....
        /*0130*/ 	.word	0xffffffff


	//   ....[62]....
        /*0134*/ 	.word	0xffffffff


	//   ....[63]....
        /*0138*/ 	.word	0xffffffff


	//   ....[64]....
        /*013c*/ 	.word	0xffffffff


	//   ....[65]....
        /*0140*/ 	.word	0xffffffff


	//   ....[66]....
        /*0144*/ 	.word	0xffffffff


	//   ....[67]....
        /*0148*/ 	.word	0xffffffff


	//   ....[68]....
        /*014c*/ 	.word	0xffffffff


	//   ....[69]....
        /*0150*/ 	.word	0xffffffff


	//   ....[70]....
        /*0154*/ 	.word	0xffffffff


	//   ....[71]....
        /*0158*/ 	.word	0xffffffff


	//   ....[72]....
        /*015c*/ 	.word	0xffffffff


	//   ....[73]....
        /*0160*/ 	.word	0xffffffff


	//   ....[74]....
        /*0164*/ 	.word	0xffffffff


	//   ....[75]....
        /*0168*/ 	.word	0xffffffff


	//   ....[76]....
        /*016c*/ 	.word	0xffffffff


	//   ....[77]....
        /*0170*/ 	.word	0xffffffff


	//   ....[78]....
        /*0174*/ 	.word	0xffffffff


	//   ....[79]....
        /*0178*/ 	.word	0xffffffff


	//   ....[80]....
        /*017c*/ 	.word	0xffffffff


	//   ....[81]....
        /*0180*/ 	.word	0xffffffff


	//   ....[82]....
        /*0184*/ 	.word	0xffffffff


	//   ....[83]....
        /*0188*/ 	.word	0xffffffff


	//   ....[84]....
        /*018c*/ 	.word	0xffffffff


	//   ....[85]....
        /*0190*/ 	.word	0xffffffff


	//   ....[86]....
        /*0194*/ 	.word	0xffffffff


	//   ....[87]....
        /*0198*/ 	.word	0xffffffff


	//   ....[88]....
        /*019c*/ 	.word	0xffffffff


	//   ....[89]....
        /*01a0*/ 	.word	0xffffffff


	//   ....[90]....
        /*01a4*/ 	.word	0xffffffff


	//   ....[91]....
        /*01a8*/ 	.word	0xffffffff


	//   ....[92]....
        /*01ac*/ 	.word	0xffffffff


	//   ....[93]....
        /*01b0*/ 	.word	0xffffffff


	//   ....[94]....
        /*01b4*/ 	.word	0xffffffff


	//   ....[95]....
        /*01b8*/ 	.word	0xffffffff


	//   ....[96]....
        /*01bc*/ 	.word	0xffffffff


	//   ....[97]....
        /*01c0*/ 	.word	0xffffffff


	//   ....[98]....
        /*01c4*/ 	.word	0xffffffff


	//   ....[99]....
        /*01c8*/ 	.word	0xffffffff


	//   ....[100]....
        /*01cc*/ 	.word	0xffffffff


	//   ....[101]....
        /*01d0*/ 	.word	0xffffffff


	//   ....[102]....
        /*01d4*/ 	.word	0xffffffff


	//   ....[103]....
        /*01d8*/ 	.word	0xffffffff


	//   ....[104]....
        /*01dc*/ 	.word	0xffffffff


	//   ....[105]....
        /*01e0*/ 	.word	0xffffffff


	//   ....[106]....
        /*01e4*/ 	.word	0xffffffff


	//   ....[107]....
        /*01e8*/ 	.word	0xffffffff


	//   ....[108]....
        /*01ec*/ 	.word	0xffffffff


	//   ....[109]....
        /*01f0*/ 	.word	0xffffffff


	//   ....[110]....
        /*01f4*/ 	.word	0xffffffff


	//   ....[111]....
        /*01f8*/ 	.word	0xffffffff


	//   ....[112]....
        /*01fc*/ 	.word	0xffffffff


	//   ....[113]....
        /*0200*/ 	.word	0xffffffff


	//   ....[114]....
        /*0204*/ 	.word	0xffffffff


	//   ....[115]....
        /*0208*/ 	.word	0xffffffff


	//   ....[116]....
        /*020c*/ 	.word	0xffffffff


	//   ....[117]....
        /*0210*/ 	.word	0xffffffff


	//   ....[118]....
        /*0214*/ 	.word	0xffffffff


	//   ....[119]....
        /*0218*/ 	.word	0xffffffff


	//   ....[120]....
        /*021c*/ 	.word	0xffffffff


	//   ....[121]....
        /*0220*/ 	.word	0xffffffff


	//   ....[122]....
        /*0224*/ 	.word	0xffffffff


	//   ....[123]....
        /*0228*/ 	.word	0xffffffff


	//   ....[124]....
        /*022c*/ 	.word	0xffffffff


	//   ....[125]....
        /*0230*/ 	.word	0xffffffff


	//   ....[126]....
        /*0234*/ 	.word	0xffffffff


	//   ....[127]....
        /*0238*/ 	.word	0xffffffff


	//   ....[128]....
        /*023c*/ 	.word	0xffffffff


	//   ....[129]....
        /*0240*/ 	.word	0xffffffff


	//   ....[130]....
        /*0244*/ 	.word	0xffffffff


	//   ....[131]....
        /*0248*/ 	.word	0xffffffff


	//   ....[132]....
        /*024c*/ 	.word	0xffffffff


	//   ....[133]....
        /*0250*/ 	.word	0xffffffff


	//   ....[134]....
        /*0254*/ 	.word	0xffffffff


	//   ....[135]....
        /*0258*/ 	.word	0xffffffff


	//   ....[136]....
        /*025c*/ 	.word	0xffffffff


	//   ....[137]....
        /*0260*/ 	.word	0xffffffff


	//   ....[138]....
        /*0264*/ 	.word	0xffffffff


	//   ....[139]....
        /*0268*/ 	.word	0xffffffff


	//   ....[140]....
        /*026c*/ 	.word	0xffffffff


	//   ....[141]....
        /*0270*/ 	.word	0xffffffff


	//   ....[142]....
        /*0274*/ 	.word	0xffffffff


	//   ....[143]....
        /*0278*/ 	.word	0xffffffff


	//   ....[144]....
        /*027c*/ 	.word	0xffffffff


	//   ....[145]....
        /*0280*/ 	.word	0xffffffff


	//   ....[146]....
        /*0284*/ 	.word	0xffffffff


	//   ....[147]....
        /*0288*/ 	.word	0xffffffff


	//   ....[148]....
        /*028c*/ 	.word	0xffffffff


	//   ....[149]....
        /*0290*/ 	.word	0xffffffff


	//   ....[150]....
        /*0294*/ 	.word	0xffffffff


	//   ....[151]....
        /*0298*/ 	.word	0xffffffff


	//   ....[152]....
        /*029c*/ 	.word	0xffffffff


	//   ....[153]....
        /*02a0*/ 	.word	0xffffffff


	//   ....[154]....
        /*02a4*/ 	.word	0xffffffff


	//   ....[155]....
        /*02a8*/ 	.word	0xffffffff


	//   ....[156]....
        /*02ac*/ 	.word	0xffffffff


	//   ....[157]....
        /*02b0*/ 	.word	0xffffffff


	//   ....[158]....
        /*02b4*/ 	.word	0xffffffff


	//----- nvinfo : EIATTR_COOP_GROUP_INSTR_OFFSETS
	.align		4
.L_1661:
        /*02b8*/ 	.byte	0x04, 0x28
        /*02ba*/ 	.short	(.L_1663 - .L_1662)


	//   ....[0]....
.L_1662:
        /*02bc*/ 	.word	0x00000620


	//   ....[1]....
        /*02c0*/ 	.word	0x000006b0


	//   ....[2]....
        /*02c4*/ 	.word	0x00000770


	//   ....[3]....
        /*02c8*/ 	.word	0x00002c20


	//   ....[4]....
        /*02cc*/ 	.word	0x00002c40


	//   ....[5]....
        /*02d0*/ 	.word	0x00002c70


	//   ....[6]....
        /*02d4*/ 	.word	0x00002c80


	//   ....[7]....
        /*02d8*/ 	.word	0x00002d30


	//   ....[8]....
        /*02dc*/ 	.word	0x00002d50


	//   ....[9]....
        /*02e0*/ 	.word	0x00002d60


	//   ....[10]....
        /*02e4*/ 	.word	0x00002d70


	//   ....[11]....
        /*02e8*/ 	.word	0x00002e30


	//   ....[12]....
        /*02ec*/ 	.word	0x00002e50


	//   ....[13]....
        /*02f0*/ 	.word	0x00002e60


	//   ....[14]....
        /*02f4*/ 	.word	0x00002e70


	//   ....[15]....
        /*02f8*/ 	.word	0x00002f30


	//   ....[16]....
        /*02fc*/ 	.word	0x00002f50


	//   ....[17]....
        /*0300*/ 	.word	0x00002f60


	//   ....[18]....
        /*0304*/ 	.word	0x00002f70


	//   ....[19]....
        /*0308*/ 	.word	0x00003030


	//   ....[20]....
        /*030c*/ 	.word	0x00003040


	//   ....[21]....
        /*0310*/ 	.word	0x00003050


	//   ....[22]....
        /*0314*/ 	.word	0x00003060


	//   ....[23]....
        /*0318*/ 	.word	0x000031a0


	//   ....[24]....
        /*031c*/ 	.word	0x00003210


	//   ....[25]....
        /*0320*/ 	.word	0x00003280


	//   ....[26]....
        /*0324*/ 	.word	0x000032f0


	//   ....[27]....
        /*0328*/ 	.word	0x00003310


	//   ....[28]....
        /*032c*/ 	.word	0x00003320


	//   ....[29]....
        /*0330*/ 	.word	0x00003330


	//   ....[30]....
        /*0334*/ 	.word	0x00003340


	//   ....[31]....
        /*0338*/ 	.word	0x00003350


	//   ....[32]....
        /*033c*/ 	.word	0x00003360


	//   ....[33]....
        /*0340*/ 	.word	0x00003370


	//   ....[34]....
        /*0344*/ 	.word	0x00003380


	//   ....[35]....
        /*0348*/ 	.word	0x00004950


	//   ....[36]....
        /*034c*/ 	.word	0x00004970


	//   ....[37]....
        /*0350*/ 	.word	0x00004980


	//   ....[38]....
        /*0354*/ 	.word	0x00004990


	//   ....[39]....
        /*0358*/ 	.word	0x00004ab0


	//   ....[40]....
        /*035c*/ 	.word	0x00004ac0


	//   ....[41]....
        /*0360*/ 	.word	0x00004ad0


	//   ....[42]....
        /*0364*/ 	.word	0x00004ae0


	//   ....[43]....
        /*0368*/ 	.word	0x00004c00


	//   ....[44]....
        /*036c*/ 	.word	0x00004c20


	//   ....[45]....
        /*0370*/ 	.word	0x00004c30


	//   ....[46]....
        /*0374*/ 	.word	0x00004c40


	//   ....[47]....
        /*0378*/ 	.word	0x00004d60


	//   ....[48]....
        /*037c*/ 	.word	0x00004d70


	//   ....[49]....
        /*0380*/ 	.word	0x00004d80


	//   ....[50]....
        /*0384*/ 	.word	0x00004d90


	//   ....[51]....
        /*0388*/ 	.word	0x00004eb0


	//   ....[52]....
        /*038c*/ 	.word	0x00004ed0


	//   ....[53]....
        /*0390*/ 	.word	0x00004ee0


	//   ....[54]....
        /*0394*/ 	.word	0x00004ef0


	//   ....[55]....
        /*0398*/ 	.word	0x00004ff0


	//   ....[56]....
        /*039c*/ 	.word	0x00005000


	//   ....[57]....
        /*03a0*/ 	.word	0x00005010


	//   ....[58]....
        /*03a4*/ 	.word	0x00005020


	//   ....[59]....
        /*03a8*/ 	.word	0x00005030


	//   ....[60]....
        /*03ac*/ 	.word	0x00005040


	//   ....[61]....
        /*03b0*/ 	.word	0x00005050


	//   ....[62]....
        /*03b4*/ 	.word	0x00005080


	//   ....[63]....
        /*03b8*/ 	.word	0x000050b0


	//   ....[64]....
        /*03bc*/ 	.word	0x000050e0


	//   ....[65]....
        /*03c0*/ 	.word	0x00005100


	//   ....[66]....
        /*03c4*/ 	.word	0x00005110


	//   ....[67]....
        /*03c8*/ 	.word	0x00006840


	//   ....[68]....
        /*03cc*/ 	.word	0x000068b0


	//   ....[69]....
        /*03d0*/ 	.word	0x000068e0


	//   ....[70]....
        /*03d4*/ 	.word	0x00006910


	//   ....[71]....
        /*03d8*/ 	.word	0x00006a30


	//   ....[72]....
        /*03dc*/ 	.word	0x00006a60


	//   ....[73]....
        /*03e0*/ 	.word	0x00006a90


	//   ....[74]....
        /*03e4*/ 	.word	0x00006ac0


	//   ....[75]....
        /*03e8*/ 	.word	0x00006b60


	//   ....[76]....
        /*03ec*/ 	.word	0x00006b90


	//   ....[77]....
        /*03f0*/ 	.word	0x00006bc0


	//   ....[78]....
        /*03f4*/ 	.word	0x00006c00


	//   ....[79]....
        /*03f8*/ 	.word	0x00006d30


	//   ....[80]....
        /*03fc*/ 	.word	0x00006d70


	//   ....[81]....
        /*0400*/ 	.word	0x00006da0


	//   ....[82]....
        /*0404*/ 	.word	0x00006dd0


	//   ....[83]....
        /*0408*/ 	.word	0x00006f20


	//   ....[84]....
        /*040c*/ 	.word	0x00006f60


	//   ....[85]....
        /*0410*/ 	.word	0x00006f90


	//   ....[86]....
        /*0414*/ 	.word	0x00006fc0


	//   ....[87]....
        /*0418*/ 	.word	0x00007690


	//   ....[88]....
        /*041c*/ 	.word	0x000079a0


	//   ....[89]....
        /*0420*/ 	.word	0x00007ad0


	//   ....[90]....
        /*0424*/ 	.word	0x00007b30


	//   ....[91]....
        /*0428*/ 	.word	0x00007b80


	//   ....[92]....
        /*042c*/ 	.word	0x00007ba0


	//   ....[93]....
        /*0430*/ 	.word	0x00007bc0


	//   ....[94]....
        /*0434*/ 	.word	0x00007cc0


	//   ....[95]....
        /*0438*/ 	.word	0x00007d10


	//   ....[96]....
        /*043c*/ 	.word	0x00007d60


	//   ....[97]....
        /*0440*/ 	.word	0x00007d80


	//   ....[98]....
        /*0444*/ 	.word	0x00007da0


	//   ....[99]....
        /*0448*/ 	.word	0x00008450


	//   ....[100]....
        /*044c*/ 	.word	0x000084d0


	//   ....[101]....
        /*0450*/ 	.word	0x00008540


	//   ....[102]....
        /*0454*/ 	.word	0x000085b0


	//   ....[103]....
        /*0458*/ 	.word	0x00008700


	//   ....[104]....
        /*045c*/ 	.word	0x00008770


	//   ....[105]....
        /*0460*/ 	.word	0x000087e0


	//   ....[106]....
        /*0464*/ 	.word	0x00008850


	//   ....[107]....
        /*0468*/ 	.word	0x00008970


	//   ....[108]....
        /*046c*/ 	.word	0x000089e0


	//   ....[109]....
        /*0470*/ 	.word	0x00008a50


	//   ....[110]....
        /*0474*/ 	.word	0x00008ac0


	//   ....[111]....
        /*0478*/ 	.word	0x00008bf0


	//   ....[112]....
        /*047c*/ 	.word	0x00008c60


	//   ....[113]....
        /*0480*/ 	.word	0x00008cd0


	//   ....[114]....
        /*0484*/ 	.word	0x00008d40


	//   ....[115]....
        /*0488*/ 	.word	0x00008e70


	//   ....[116]....
        /*048c*/ 	.word	0x00008ee0


	//   ....[117]....
        /*0490*/ 	.word	0x00008f50


	//   ....[118]....
        /*0494*/ 	.word	0x00008fc0


	//   ....[119]....
        /*0498*/ 	.word	0x00009030


	//   ....[120]....
        /*049c*/ 	.word	0x000090a0


	//   ....[121]....
        /*04a0*/ 	.word	0x00009110


	//   ....[122]....
        /*04a4*/ 	.word	0x00009180


	//   ....[123]....
        /*04a8*/ 	.word	0x00009220


	//   ....[124]....
        /*04ac*/ 	.word	0x00009290


	//   ....[125]....
        /*04b0*/ 	.word	0x00009300


	//   ....[126]....
        /*04b4*/ 	.word	0x00009370


	//   ....[127]....
        /*04b8*/ 	.word	0x000093f0


	//   ....[128]....
        /*04bc*/ 	.word	0x00009470


	//   ....[129]....
        /*04c0*/ 	.word	0x000094e0


	//   ....[130]....
        /*04c4*/ 	.word	0x00009550


	//   ....[131]....
        /*04c8*/ 	.word	0x000095d0


	//   ....[132]....
        /*04cc*/ 	.word	0x00009640


	//   ....[133]....
        /*04d0*/ 	.word	0x000096b0


	//   ....[134]....
        /*04d4*/ 	.word	0x00009720


	//   ....[135]....
        /*04d8*/ 	.word	0x000097a0


	//   ....[136]....
        /*04dc*/ 	.word	0x00009820


	//   ....[137]....
        /*04e0*/ 	.word	0x00009890


	//   ....[138]....
        /*04e4*/ 	.word	0x00009900


	//   ....[139]....
        /*04e8*/ 	.word	0x00009980


	//   ....[140]....
        /*04ec*/ 	.word	0x000099f0


	//   ....[141]....
        /*04f0*/ 	.word	0x00009a60


	//   ....[142]....
        /*04f4*/ 	.word	0x00009ad0


	//   ....[143]....
        /*04f8*/ 	.word	0x00009b50


	//   ....[144]....
        /*04fc*/ 	.word	0x00009bd0


	//   ....[145]....
        /*0500*/ 	.word	0x00009c40


	//   ....[146]....
        /*0504*/ 	.word	0x00009cb0


	//   ....[147]....
        /*0508*/ 	.word	0x00009d30


	//   ....[148]....
        /*050c*/ 	.word	0x00009da0


	//   ....[149]....
        /*0510*/ 	.word	0x00009e10


	//   ....[150]....
        /*0514*/ 	.word	0x00009e80


	//   ....[151]....
        /*0518*/ 	.word	0x00009ef0


	//   ....[152]....
        /*051c*/ 	.word	0x00009f60


	//   ....[153]....
        /*0520*/ 	.word	0x00009fd0


	//   ....[154]....
        /*0524*/ 	.word	0x0000a040


	//   ....[155]....
        /*0528*/ 	.word	0x0000a110


	//   ....[156]....
        /*052c*/ 	.word	0x0000a180


	//   ....[157]....
        /*0530*/ 	.word	0x0000a1f0


	//   ....[158]....
        /*0534*/ 	.word	0x0000a260


	//----- nvinfo : EIATTR_EXIT_INSTR_OFFSETS
	.align		4
.L_1663:
        /*0538*/ 	.byte	0x04, 0x1c
        /*053a*/ 	.short	(.L_1665 - .L_1664)


	//   ....[0]....
.L_1664:
        /*053c*/ 	.word	0x00007eb0


	//   ....[1]....
        /*0540*/ 	.word	0x000083f0


	//----- nvinfo : EIATTR_MAX_THREADS
	.align		4
.L_1665:
        /*0544*/ 	.byte	0x04, 0x05
        /*0546*/ 	.short	(.L_1667 - .L_1666)
.L_1666:
        /*0548*/ 	.word	0x00000080
        /*054c*/ 	.word	0x00000001
        /*0550*/ 	.word	0x00000001


	//----- nvinfo : EIATTR_CRS_STACK_SIZE
	.align		4
.L_1667:
        /*0554*/ 	.byte	0x04, 0x1e
        /*0556*/ 	.short	(.L_1669 - .L_1668)
.L_1668:
        /*0558*/ 	.word	0x00000000
.L_1669:


//--------------------- .nv.info._Z25selective_scan_bwd_kernelI32Selective_Scan_bwd_kernel_traitsILi128ELi16ELb1ELb0ELb0ELb0ELb1EN3c104HalfENS1_7complexIfEEEEv12SSMParamsBwd --------------------------
	.section	.nv.info._Z25selective_scan_bwd_kernelI32Selective_Scan_bwd_kernel_traitsILi128ELi16ELb1ELb0ELb0ELb0ELb1EN3c104HalfENS1_7complexIfEEEEv12SSMParamsBwd,"",@"SHT_CUDA_INFO"
	.sectionflags	@""
	.align	4


	//----- nvinfo : EIATTR_CUDA_API_VERSION
	.align		4
        /*0000*/ 	.byte	0x04, 0x37
        /*0002*/ 	.short	(.L_1671 - .L_1670)
.L_1670:
        /*0004*/ 	.word	0x00000082


	//----- nvinfo : EIATTR_SW2861232_WAR
	.align		4
.L_1671:
        /*0008*/ 	.byte	0x01, 0x35
	.zero		2


	//----- nvinfo : EIATTR_PARAM_CBANK
	.align		4
        /*000c*/ 	.byte	0x04, 0x0a
        /*000e*/ 	.short	(.L_1673 - .L_1672)
	.align		4
.L_1672:
        /*0010*/ 	.word	index@(.nv.constant0._Z25selective_scan_bwd_kernelI32Selective_Scan_bwd_kernel_traitsILi128ELi16ELb1ELb0ELb0ELb0ELb1EN3c104HalfENS1_7complexIfEEEEv12SSMParamsBwd)
        /*0014*/ 	.short	0x0160
        /*0016*/ 	.short	0x01f0


	//----- nvinfo : EIATTR_CBANK_PARAM_SIZE
	.align		4
.L_1673:
        /*0018*/ 	.byte	0x03, 0x19
        /*001a*/ 	.short	0x01f0


	//----- nvinfo : EIATTR_KPARAM_INFO
	.align		4
        /*001c*/ 	.byte	0x04, 0x17
        /*001e*/ 	.short	(.L_1675 - .L_1674)
.L_1674:
        /*0020*/ 	.word	0x00000000
        /*0024*/ 	.short	0x0000
        /*0026*/ 	.short	0x0000
        /*0028*/ 	.byte	0x00, 0xf0, 0xc1, 0x07


	//----- nvinfo : EIATTR_MAXREG_COUNT
	.align		4
.L_1675:
        /*002c*/ 	.byte	0x03, 0x1b
        /*002e*/ 	.short	0x00ff


	//----- nvinfo : EIATTR_NUM_BARRIERS
	.align		4
        /*0030*/ 	.byte	0x02, 0x4c
        /*0032*/ 	.byte	0x01
	.zero		1


	//----- nvinfo : EIATTR_MERCURY_ISA_VERSION
	.align		4
        /*0034*/ 	.byte	0x03, 0x5f
        /*0036*/ 	.short	0x0000


	//----- nvinfo : EIATTR_COOP_GROUP_MASK_REGIDS
	.align		4
        /*0038*/ 	.byte	0x04, 0x29
        /*003a*/ 	.short	(.L_1677 - .L_1676)


	//   ....[0]....
.L_1676:
        /*003c*/ 	.word	0xffffffff


	//   ....[1]....
        /*0040*/ 	.word	0xffffffff


	//   ....[2]....
        /*0044*/ 	.word	0xffffffff


	//   ....[3]....
        /*0048*/ 	.word	0xffffffff


	//   ....[4]....
        /*004c*/ 	.word	0xffffffff


	//   ....[5]....
        /*0050*/ 	.word	0xffffffff


	//   ....[6]....
        /*0054*/ 	.word	0xffffffff


	//   ....[7]....
        /*0058*/ 	.word	0xffffffff


	//   ....[8]....
        /*005c*/ 	.word	0xffffffff


	//   ....[9]....
        /*0060*/ 	.word	0xffffffff


	//   ....[10]....
        /*0064*/ 	.word	0xffffffff


	//   ....[11]....
        /*0068*/ 	.word	0xffffffff


	//   ....[12]....
        /*006c*/ 	.word	0xffffffff


	//   ....[13]....
        /*0070*/ 	.word	0xffffffff


	//   ....[14]....
        /*0074*/ 	.word	0xffffffff


	//   ....[15]....
        /*0078*/ 	.word	0xffffffff


	//   ....[16]....
        /*007c*/ 	.word	0xffffffff


	//   ....[17]....
        /*0080*/ 	.word	0xffffffff


	//   ....[18]....
        /*0084*/ 	.word	0xffffffff


	//   ....[19]....
        /*0088*/ 	.word	0xffffffff


	//   ....[20]....
        /*008c*/ 	.word	0xffffffff


	//   ....[21]....
        /*0090*/ 	.word	0xffffffff


	//   ....[22]....
        /*0094*/ 	.word	0xffffffff


	//   ....[23]....
        /*0098*/ 	.word	0xffffffff


	//   ....[24]....
        /*009c*/ 	.word	0xffffffff


	//   ....[25]....
        /*00a0*/ 	.word	0xffffffff


	//   ....[26]....
        /*00a4*/ 	.word	0xffffffff


	//   ....[27]....
        /*00a8*/ 	.word	0xffffffff


	//   ....[28]....
        /*00ac*/ 	.word	0xffffffff


	//   ....[29]....
        /*00b0*/ 	.word	0xffffffff


	//   ....[30]....
        /*00b4*/ 	.word	0xffffffff


	//   ....[31]....
        /*00b8*/ 	.word	0xffffffff


	//   ....[32]....
        /*00bc*/ 	.word	0xffffffff


	//   ....[33]....
        /*00c0*/ 	.word	0xffffffff


	//   ....[34]....
        /*00c4*/ 	.word	0xffffffff


	//   ....[35]....
        /*00c8*/ 	.word	0xffffffff


	//   ....[36]....
        /*00cc*/ 	.word	0xffffffff


	//   ....[37]....
        /*00d0*/ 	.word	0xffffffff


	//   ....[38]....
        /*00d4*/ 	.word	0xffffffff


	//   ....[39]....
        /*00d8*/ 	.word	0xffffffff


	//   ....[40]....
        /*00dc*/ 	.word	0xffffffff


	//   ....[41]....
        /*00e0*/ 	.word	0xffffffff


	//   ....[42]....
        /*00e4*/ 	.word	0xffffffff


	//   ....[43]....
        /*00e8*/ 	.word	0xffffffff


	//   ....[44]....
        /*00ec*/ 	.word	0xffffffff


	//   ....[45]....
        /*00f0*/ 	.word	0xffffffff


	//   ....[46]....
        /*00f4*/ 	.word	0xffffffff


	//   ....[47]....
        /*00f8*/ 	.word	0xffffffff


	//   ....[48]....
        /*00fc*/ 	.word	0xffffffff


	//   ....[49]....
        /*0100*/ 	.word	0xffffffff


	//   ....[50]....
        /*0104*/ 	.word	0xffffffff


	//   ....[51]....
        /*0108*/ 	.word	0xffffffff


	//   ....[52]....
        /*010c*/ 	.word	0xffffffff


	//   ....[53]....
        /*0110*/ 	.word	0xffffffff


	//   ....[54]....
        /*0114*/ 	.word	0xffffffff


	//   ....[55]....
        /*0118*/ 	.word	0xffffffff


	//   ....[56]....
        /*011c*/ 	.word	0xffffffff


	//   ....[57]....
        /*0120*/ 	.word	0xffffffff


	//   ....[58]....
        /*0124*/ 	.word	0xffffffff


	//   ....[59]....
        /*0128*/ 	.word	0xffffffff


	//   ....[60]....
        /*012c*/ 	.word	0xffffffff


	//   ....[61]....
        /*0130*/ 	.word	0xffffffff


	//   ....[62]....
        /*0134*/ 	.word	0xffffffff


	//   ....[63]....
        /*0138*/ 	.word	0xffffffff


	//   ....[64]....
        /*013c*/ 	.word	0xffffffff


	//   ....[65]....
        /*0140*/ 	.word	0xffffffff


	//   ....[66]....
        /*0144*/ 	.word	0xffffffff


	//   ....[67]....
        /*0148*/ 	.word	0xffffffff


	//   ....[68]....
        /*014c*/ 	.word	0xffffffff


	//   ....[69]....
        /*0150*/ 	.word	0xffffffff


	//   ....[70]....
        /*0154*/ 	.word	0xffffffff


	//   ....[71]....
        /*0158*/ 	.word	0xffffffff


	//   ....[72]....
        /*015c*/ 	.word	0xffffffff


	//   ....[73]....
        /*0160*/ 	.word	0xffffffff


	//   ....[74]....
        /*0164*/ 	.word	0xffffffff


	//   ....[75]....
        /*0168*/ 	.word	0xffffffff


	//   ....[76]....
        /*016c*/ 	.word	0xffffffff


	//   ....[77]....
        /*0170*/ 	.word	0xffffffff


	//   ....[78]....
        /*0174*/ 	.word	0xffffffff


	//   ....[79]....
        /*0178*/ 	.word	0xffffffff


	//   ....[80]....
        /*017c*/ 	.word	0xffffffff


	//   ....[81]....
        /*0180*/ 	.word	0xffffffff


	//   ....[82]....
        /*0184*/ 	.word	0xffffffff


	//   ....[83]....
        /*0188*/ 	.word	0xffffffff


	//   ....[84]....
        /*018c*/ 	.word	0xffffffff


	//   ....[85]....
        /*0190*/ 	.word	0xffffffff


	//   ....[86]....
        /*0194*/ 	.word	0xffffffff


	//   ....[87]....
        /*0198*/ 	.word	0xffffffff


	//   ....[88]....
        /*019c*/ 	.word	0xffffffff


	//   ....[89]....
        /*01a0*/ 	.word	0xffffffff


	//   ....[90]....
        /*01a4*/ 	.word	0xffffffff


	//   ....[91]....
        /*01a8*/ 	.word	0xffffffff


	//   ....[92]....
        /*01ac*/ 	.word	0xffffffff


	//   ....[93]....
        /*01b0*/ 	.word	0xffffffff


	//   ....[94]....
        /*01b4*/ 	.word	0xffffffff


	//   ....[95]....
        /*01b8*/ 	.word	0xffffffff


	//   ....[96]....
        /*01bc*/ 	.word	0xffffffff


	//   ....[97]....
        /*01c0*/ 	.word	0xffffffff


	//   ....[98]....
        /*01c4*/ 	.word	0xffffffff


	//   ....[99]....
        /*01c8*/ 	.word	0xffffffff


	//   ....[100]....
        /*01cc*/ 	.word	0xffffffff


	//   ....[101]....
        /*01d0*/ 	.word	0xffffffff


	//   ....[102]....
        /*01d4*/ 	.word	0xffffffff


	//   ....[103]....
        /*01d8*/ 	.word	0xffffffff


	//   ....[104]....
        /*01dc*/ 	.word	0xffffffff


	//   ....[105]....
        /*01e0*/ 	.word	0xffffffff


	//   ....[106]....
        /*01e4*/ 	.word	0xffffffff


	//   ....[107]....
        /*01e8*/ 	.word	0xffffffff


	//   ....[108]....
        /*01ec*/ 	.word	0xffffffff


	//   ....[109]....
        /*01f0*/ 	.word	0xffffffff


	//   ....[110]....
        /*01f4*/ 	.word	0xffffffff


	//   ....[111]....
        /*01f8*/ 	.word	0xffffffff


	//   ....[112]....
        /*01fc*/ 	.word	0xffffffff


	//   ....[113]....
        /*0200*/ 	.word	0xffffffff


	//   ....[114]....
        /*0204*/ 	.word	0xffffffff


	//   ....[115]....
        /*0208*/ 	.word	0xffffffff


	//   ....[116]....
        /*020c*/ 	.word	0xffffffff


	//   ....[117]....
        /*0210*/ 	.word	0xffffffff


	//   ....[118]....
        /*0214*/ 	.word	0xffffffff


	//   ....[119]....
        /*0218*/ 	.word	0xffffffff


	//   ....[120]....
        /*021c*/ 	.word	0xffffffff


	//   ....[121]....
        /*0220*/ 	.word	0xffffffff


	//   ....[122]....
        /*0224*/ 	.word	0xffffffff


	//   ....[123]....
        /*0228*/ 	.word	0xffffffff


	//   ....[124]....
        /*022c*/ 	.word	0xffffffff


	//   ....[125]....
        /*0230*/ 	.word	0xffffffff


	//   ....[126]....
        /*0234*/ 	.word	0xffffffff


	//   ....[127]....
        /*0238*/ 	.word	0xffffffff


	//   ....[128]....
        /*023c*/ 	.word	0xffffffff


	//   ....[129]....
        /*0240*/ 	.word	0xffffffff


	//   ....[130]....
        /*0244*/ 	.word	0xffffffff


	//   ....[131]....
        /*0248*/ 	.word	0xffffffff


	//   ....[132]....
        /*024c*/ 	.word	0xffffffff


	//   ....[133]....
        /*0250*/ 	.word	0xffffffff


	//   ....[134]....
        /*0254*/ 	.word	0xffffffff


	//   ....[135]....
        /*0258*/ 	.word	0xffffffff


	//   ....[136]....
        /*025c*/ 	.word	0xffffffff


	//   ....[137]....
        /*0260*/ 	.word	0xffffffff


	//   ....[138]....
        /*0264*/ 	.word	0xffffffff


	//   ....[139]....
        /*0268*/ 	.word	0xffffffff


	//   ....[140]....
        /*026c*/ 	.word	0xffffffff


	//   ....[141]....
        /*0270*/ 	.word	0xffffffff


	//   ....[142]....
        /*0274*/ 	.word	0xffffffff


	//   ....[143]....
        /*0278*/ 	.word	0xffffffff


	//   ....[144]....
        /*027c*/ 	.word	0xffffffff


	//   ....[145]....
        /*0280*/ 	.word	0xffffffff


	//   ....[146]....
        /*0284*/ 	.word	0xffffffff


	//   ....[147]....
        /*0288*/ 	.word	0xffffffff


	//   ....[148]....
        /*028c*/ 	.word	0xffffffff


	//   ....[149]....
        /*0290*/ 	.word	0xffffffff


	//   ....[150]....
        /*0294*/ 	.word	0xffffffff


	//   ....[151]....
        /*0298*/ 	.word	0xffffffff


	//   ....[152]....
        /*029c*/ 	.word	0xffffffff


	//   ....[153]....
        /*02a0*/ 	.word	0xffffffff


	//   ....[154]....
        /*02a4*/ 	.word	0xffffffff


	//   ....[155]....
        /*02a8*/ 	.word	0xffffffff


	//   ....[156]....
        /*02ac*/ 	.word	0xffffffff


	//   ....[157]....
        /*02b0*/ 	.word	0xffffffff


	//   ....[158]....
        /*02b4*/ 	.word	0xffffffff


	//   ....[159]....
        /*02b8*/ 	.word	0xffffffff


	//   ....[160]....
        /*02bc*/ 	.word	0xffffffff


	//   ....[161]....
        /*02c0*/ 	.word	0xffffffff


	//   ....[162]....
        /*02c4*/ 	.word	0xffffffff


	//----- nvinfo : EIATTR_COOP_GROUP_INSTR_OFFSETS
	.align		4
.L_1677:
        /*02c8*/ 	.byte	0x04, 0x28
        /*02ca*/ 	.short	(.L_1679 - .L_1678)


	//   ....[0]....
.L_1678:
        /*02cc*/ 	.word	0x000005f0


	//   ....[1]....
        /*02d0*/ 	.word	0x00000680


	//   ....[2]....
        /*02d4*/ 	.word	0x000007d0


	//   ....[3]....
        /*02d8*/ 	.word	0x00000900


	//   ....[4]....
        /*02dc*/ 	.word	0x00001160


	//   ....[5]....
        /*02e0*/ 	.word	0x00001b70


	//   ....[6]....
        /*02e4*/ 	.word	0x00001ea0


	//   ....[7]....
        /*02e8*/ 	.word	0x00003fa0


	//   ....[8]....
        /*02ec*/ 	.word	0x00003fc0


	//   ....[9]....
        /*02f0*/ 	.word	0x00003ff0


	//   ....[10]....
        /*02f4*/ 	.word	0x00004000


	//   ....[11]....
        /*02f8*/ 	.word	0x000040b0


	//   ....[12]....
        /*02fc*/ 	.word	0x000040d0


	//   ....[13]....
        /*0300*/ 	.word	0x000040e0


	//   ....[14]....
        /*0304*/ 	.word	0x000040f0


	//   ....[15]....
        /*0308*/ 	.word	0x000041b0


	//   ....[16]....
        /*030c*/ 	.word	0x000041d0


	//   ....[17]....
        /*0310*/ 	.word	0x000041e0


	//   ....[18]....
        /*0314*/ 	.word	0x000041f0


	//   ....[19]....
        /*0318*/ 	.word	0x000042b0


	//   ....[20]....
        /*031c*/ 	.word	0x000042d0


	//   ....[21]....
        /*0320*/ 	.word	0x000042e0


	//   ....[22]....
        /*0324*/ 	.word	0x000042f0


	//   ....[23]....
        /*0328*/ 	.word	0x000043b0


	//   ....[24]....
        /*032c*/ 	.word	0x000043c0


	//   ....[25]....
        /*0330*/ 	.word	0x000043d0


	//   ....[26]....
        /*0334*/ 	.word	0x000043e0


	//   ....[27]....
        /*0338*/ 	.word	0x00004520


	//   ....[28]....
        /*033c*/ 	.word	0x00004590


	//   ....[29]....
        /*0340*/ 	.word	0x00004600


	//   ....[30]....
        /*0344*/ 	.word	0x00004670


	//   ....[31]....
        /*0348*/ 	.word	0x00004690


	//   ....[32]....
        /*034c*/ 	.word	0x000046a0


	//   ....[33]....
        /*0350*/ 	.word	0x000046b0


	//   ....[34]....
        /*0354*/ 	.word	0x000046c0


	//   ....[35]....
        /*0358*/ 	.word	0x000046d0


	//   ....[36]....
        /*035c*/ 	.word	0x000046e0


	//   ....[37]....
        /*0360*/ 	.word	0x000046f0


	//   ....[38]....
        /*0364*/ 	.word	0x00004700


	//   ....[39]....
        /*0368*/ 	.word	0x00005cd0


	//   ....[40]....
        /*036c*/ 	.word	0x00005cf0


	//   ....[41]....
        /*0370*/ 	.word	0x00005d00


	//   ....[42]....
        /*0374*/ 	.word	0x00005d10


	//   ....[43]....
        /*0378*/ 	.word	0x00005e30


	//   ....[44]....
        /*037c*/ 	.word	0x00005e40


	//   ....[45]....
        /*0380*/ 	.word	0x00005e50


	//   ....[46]....
        /*0384*/ 	.word	0x00005e60


	//   ....[47]....
        /*0388*/ 	.word	0x00005f80


	//   ....[48]....
        /*038c*/ 	.word	0x00005fa0


	//   ....[49]....
        /*0390*/ 	.word	0x00005fb0


	//   ....[50]....
        /*0394*/ 	.word	0x00005fc0


	//   ....[51]....
        /*0398*/ 	.word	0x000060e0


	//   ....[52]....
        /*039c*/ 	.word	0x000060f0


	//   ....[53]....
        /*03a0*/ 	.word	0x00006100


	//   ....[54]....
        /*03a4*/ 	.word	0x00006110


	//   ....[55]....
        /*03a8*/ 	.word	0x00006230


	//   ....[56]....
        /*03ac*/ 	.word	0x00006250


	//   ....[57]....
        /*03b0*/ 	.word	0x00006260


	//   ....[58]....
        /*03b4*/ 	.word	0x00006270


	//   ....[59]....
        /*03b8*/ 	.word	0x00006370


	//   ....[60]....
        /*03bc*/ 	.word	0x00006380


	//   ....[61]....
        /*03c0*/ 	.word	0x00006390


	//   ....[62]....
        /*03c4*/ 	.word	0x000063a0


	//   ....[63]....
        /*03c8*/ 	.word	0x000063b0


	//   ....[64]....
        /*03cc*/ 	.word	0x000063c0


	//   ....[65]....
        /*03d0*/ 	.word	0x000063d0


	//   ....[66]....
        /*03d4*/ 	.word	0x00006400


	//   ....[67]....
        /*03d8*/ 	.word	0x00006430


	//   ....[68]....
        /*03dc*/ 	.word	0x00006460


	//   ....[69]....
        /*03e0*/ 	.word	0x00006480


	//   ....[70]....
        /*03e4*/ 	.word	0x00006490


	//   ....[71]....
        /*03e8*/ 	.word	0x00007bc0


	//   ....[72]....
        /*03ec*/ 	.word	0x00007c00


	//   ....[73]....
        /*03f0*/ 	.word	0x00007c40


	//   ....[74]....
        /*03f4*/ 	.word	0x00007ca0


	//   ....[75]....
        /*03f8*/ 	.word	0x00007d80


	//   ....[76]....
        /*03fc*/ 	.word	0x00007dc0


	//   ....[77]....
        /*0400*/ 	.word	0x00007e00


	//   ....[78]....
        /*0404*/ 	.word	0x00007e30


	//   ....[79]....
        /*0408*/ 	.word	0x00007f00


	//   ....[80]....
        /*040c*/ 	.word	0x00007f60


	//   ....[81]....
        /*0410*/ 	.word	0x00007fa0


	//   ....[82]....
        /*0414*/ 	.word	0x00007fd0


	//   ....[83]....
        /*0418*/ 	.word	0x000080a0


	//   ....[84]....
        /*041c*/ 	.word	0x00008150


	//   ....[85]....
        /*0420*/ 	.word	0x00008180


	//   ....[86]....
        /*0424*/ 	.word	0x000081b0


	//   ....[87]....
        /*0428*/ 	.word	0x00008270


	//   ....[88]....
        /*042c*/ 	.word	0x000082d0


	//   ....[89]....
        /*0430*/ 	.word	0x00008310


	//   ....[90]....
        /*0434*/ 	.word	0x00008340


	//   ....[91]....
        /*0438*/ 	.word	0x00008a40


	//   ....[92]....
        /*043c*/ 	.word	0x00008d30


	//   ....[93]....
        /*0440*/ 	.word	0x00008e10


	//   ....[94]....
        /*0444*/ 	.word	0x00008e70


	//   ....[95]....
        /*0448*/ 	.word	0x00008ec0


	//   ....[96]....
        /*044c*/ 	.word	0x00008ee0


	//   ....[97]....
        /*0450*/ 	.word	0x00008f00


	//   ....[98]....
        /*0454*/ 	.word	0x00009000


	//   ....[99]....
        /*0458*/ 	.word	0x00009050


	//   ....[100]....
        /*045c*/ 	.word	0x000090a0


	//   ....[101]....
        /*0460*/ 	.word	0x000090c0


	//   ....[102]....
        /*0464*/ 	.word	0x000090e0


	//   ....[103]....
        /*0468*/ 	.word	0x00009790


	//   ....[104]....
        /*046c*/ 	.word	0x00009810


	//   ....[105]....
        /*0470*/ 	.word	0x00009880


	//   ....[106]....
        /*0474*/ 	.word	0x000098f0


	//   ....[107]....
        /*0478*/ 	.word	0x00009a40


	//   ....[108]....
        /*047c*/ 	.word	0x00009ab0


	//   ....[109]....
        /*0480*/ 	.word	0x00009b20


	//   ....[110]....
        /*0484*/ 	.word	0x00009b90


	//   ....[111]....
        /*0488*/ 	.word	0x00009cb0


	//   ....[112]....
        /*048c*/ 	.word	0x00009d20


	//   ....[113]....
        /*0490*/ 	.word	0x00009d90


	//   ....[114]....
        /*0494*/ 	.word	0x00009e00


	//   ....[115]....
        /*0498*/ 	.word	0x00009f30


	//   ....[116]....
        /*049c*/ 	.word	0x00009fa0


	//   ....[117]....
        /*04a0*/ 	.word	0x0000a010


	//   ....[118]....
        /*04a4*/ 	.word	0x0000a080


	//   ....[119]....
        /*04a8*/ 	.word	0x0000a1b0


	//   ....[120]....
        /*04ac*/ 	.word	0x0000a220


	//   ....[121]....
        /*04b0*/ 	.word	0x0000a290


	//   ....[122]....
        /*04b4*/ 	.word	0x0000a300


	//   ....[123]....
        /*04b8*/ 	.word	0x0000a370


	//   ....[124]....
        /*04bc*/ 	.word	0x0000a3e0


	//   ....[125]....
        /*04c0*/ 	.word	0x0000a450


	//   ....[126]....
        /*04c4*/ 	.word	0x0000a4c0


	//   ....[127]....
        /*04c8*/ 	.word	0x0000a560


	//   ....[128]....
        /*04cc*/ 	.word	0x0000a5d0


	//   ....[129]....
        /*04d0*/ 	.word	0x0000a640


	//   ....[130]....
        /*04d4*/ 	.word	0x0000a6b0


	//   ....[131]....
        /*04d8*/ 	.word	0x0000a730


	//   ....[132]....
        /*04dc*/ 	.word	0x0000a7b0


	//   ....[133]....
        /*04e0*/ 	.word	0x0000a820


	//   ....[134]....
        /*04e4*/ 	.word	0x0000a890


	//   ....[135]....
        /*04e8*/ 	.word	0x0000a910


	//   ....[136]....
        /*04ec*/ 	.word	0x0000a980


	//   ....[137]....
        /*04f0*/ 	.word	0x0000a9f0


	//   ....[138]....
        /*04f4*/ 	.word	0x0000aa60


	//   ....[139]....
        /*04f8*/ 	.word	0x0000aae0


	//   ....[140]....
        /*04fc*/ 	.word	0x0000ab60


	//   ....[141]....
        /*0500*/ 	.word	0x0000abd0


	//   ....[142]....
        /*0504*/ 	.word	0x0000ac40


	//   ....[143]....
        /*0508*/ 	.word	0x0000acc0


	//   ....[144]....
        /*050c*/ 	.word	0x0000ad30


	//   ....[145]....
        /*0510*/ 	.word	0x0000ada0


	//   ....[146]....
        /*0514*/ 	.word	0x0000ae10


	//   ....[147]....
        /*0518*/ 	.word	0x0000ae90


	//   ....[148]....
        /*051c*/ 	.word	0x0000af10


	//   ....[149]....
        /*0520*/ 	.word	0x0000af80


	//   ....[150]....
        /*0524*/ 	.word	0x0000aff0


	//   ....[151]....
        /*0528*/ 	.word	0x0000b070


	//   ....[152]....
        /*052c*/ 	.word	0x0000b0e0


	//   ....[153]....
        /*0530*/ 	.word	0x0000b150


	//   ....[154]....
        /*0534*/ 	.word	0x0000b1c0


	//   ....[155]....
        /*0538*/ 	.word	0x0000b230


	//   ....[156]....
        /*053c*/ 	.word	0x0000b2a0


	//   ....[157]....
        /*0540*/ 	.word	0x0000b310


	//   ....[158]....
        /*0544*/ 	.word	0x0000b380


	//   ....[159]....
        /*0548*/ 	.word	0x0000b450


	//   ....[160]....
        /*054c*/ 	.word	0x0000b4c0


	//   ....[161]....
        /*0550*/ 	.word	0x0000b530


	//   ....[162]....
        /*0554*/ 	.word	0x0000b5a0


	//----- nvinfo : EIATTR_EXIT_INSTR_OFFSETS
	.align		4
.L_1679:
        /*0558*/ 	.byte	0x04, 0x1c
        /*055a*/ 	.short	(.L_1681 - .L_1680)


	//   ....[0]....
.L_1680:
        /*055c*/ 	.word	0x000091f0


	//   ....[1]....
        /*0560*/ 	.word	0x00009730


	//----- nvinfo : EIATTR_MAX_THREADS
	.align		4
.L_1681:
        /*0564*/ 	.byte	0x04, 0x05
        /*0566*/ 	.short	(.L_1683 - .L_1682)
.L_1682:
        /*0568*/ 	.word	0x00000080
        /*056c*/ 	.word	0x00000001
        /*0570*/ 	.word	0x00000001


	//----- nvinfo : EIATTR_CRS_STACK_SIZE
	.align		4
.L_1683:
        /*0574*/ 	.byte	0x04, 0x1e
        /*0576*/ 	.short	(.L_1685 - .L_1684)
.L_1684:
        /*0578*/ 	.word	0x00000000
.L_1685:


//--------------------- .nv.info._Z25selective_scan_bwd_kernelI32Selective_Scan_bwd_kernel_traitsILi128ELi16ELb1ELb0ELb0ELb1ELb0EN3c104HalfENS1_7complexIfEEEEv12SSMParamsBwd --------------------------
	.section	.nv.info._Z25selective_scan_bwd_kernelI32Selective_Scan_bwd_kernel_traitsILi128ELi16ELb1ELb0ELb0ELb1ELb0EN3c104HalfENS1_7complexIfEEEEv12SSMParamsBwd,"",@"SHT_CUDA_INFO"
	.sectionflags	@""
	.align	4


	//----- nvinfo : EIATTR_CUDA_API_VERSION
	.align		4
        /*0000*/ 	.byte	0x04, 0x37
        /*0002*/ 	.short	(.L_1687 - .L_1686)
.L_1686:
        /*0004*/ 	.word	0x00000082


	//----- nvinfo : EIATTR_SW2861232_WAR
	.align		4
.L_1687:
        /*0008*/ 	.byte	0x01, 0x35
	.zero		2


	//----- nvinfo : EIATTR_PARAM_CBANK
	.align		4
        /*000c*/ 	.byte	0x04, 0x0a
        /*000e*/ 	.short	(.L_1689 - .L_1688)
	.align		4
.L_1688:
        /*0010*/ 	.word	index@(.nv.constant0._Z25selective_scan_bwd_kernelI32Selective_Scan_bwd_kernel_traitsILi128ELi16ELb1ELb0ELb0ELb1ELb0EN3c104HalfENS1_7complexIfEEEEv12SSMParamsBwd)
        /*0014*/ 	.short	0x0160
        /*0016*/ 	.short	0x01f0


	//----- nvinfo : EIATTR_CBANK_PARAM_SIZE
	.align		4
.L_1689:
        /*0018*/ 	.byte	0x03, 0x19
        /*001a*/ 	.short	0x01f0


	//----- nvinfo : EIATTR_KPARAM_INFO
	.align		4
        /*001c*/ 	.byte	0x04, 0x17
        /*001e*/ 	.short	(.L_1691 - .L_1690)
.L_1690:
        /*0020*/ 	.word	0x00000000
        /*0024*/ 	.short	0x0000
        /*0026*/ 	.short	0x0000
        /*0028*/ 	.byte	0x00, 0xf0, 0xc1, 0x07


	//----- nvinfo : EIATTR_MAXREG_COUNT
	.align		4
.L_1691:
        /*002c*/ 	.byte	0x03, 0x1b
        /*002e*/ 	.short	0x00ff


	//----- nvinfo : EIATTR_NUM_BARRIERS
	.align		4
        /*0030*/ 	.byte	0x02, 0x4c
        /*0032*/ 	.byte	0x01
	.zero		1


	//----- nvinfo : EIATTR_MERCURY_ISA_VERSION
	.align		4
        /*0034*/ 	.byte	0x03, 0x5f
        /*0036*/ 	.short	0x0000


	//----- nvinfo : EIATTR_COOP_GROUP_MASK_REGIDS
	.align		4
        /*0038*/ 	.byte	0x04, 0x29
        /*003a*/ 	.short	(.L_1693 - .L_1692)


	//   ....[0]....
.L_1692:
        /*003c*/ 	.word	0xffffffff


	//   ....[1]....
        /*0040*/ 	.word	0xffffffff


	//   ....[2]....
        /*0044*/ 	.word	0xffffffff


	//   ....[3]....
        /*0048*/ 	.word	0xffffffff


	//   ....[4]....
        /*004c*/ 	.word	0xffffffff


	//   ....[5]....
        /*0050*/ 	.word	0xffffffff


	//   ....[6]....
        /*0054*/ 	.word	0xffffffff


	//   ....[7]....
        /*0058*/ 	.word	0xffffffff


	//   ....[8]....
        /*005c*/ 	.word	0xffffffff


	//   ....[9]....
        /*0060*/ 	.word	0xffffffff


	//   ....[10]....
        /*0064*/ 	.word	0xffffffff


	//   ....[11]....
        /*0068*/ 	.word	0xffffffff


	//   ....[12]....
        /*006c*/ 	.word	0xffffffff


	//   ....[13]....
        /*0070*/ 	.word	0xffffffff


	//   ....[14]....
        /*0074*/ 	.word	0xffffffff


	//   ....[15]....
        /*0078*/ 	.word	0xffffffff


	//   ....[16]....
        /*007c*/ 	.word	0xffffffff


	//   ....[17]....
        /*0080*/ 	.word	0xffffffff


	//   ....[18]....
        /*0084*/ 	.word	0xffffffff


	//   ....[19]....
        /*0088*/ 	.word	0xffffffff


	//   ....[20]....
        /*008c*/ 	.word	0xffffffff


	//   ....[21]....
        /*0090*/ 	.word	0xffffffff


	//   ....[22]....
        /*0094*/ 	.word	0xffffffff


	//   ....[23]....
        /*0098*/ 	.word	0xffffffff


	//   ....[24]....
        /*009c*/ 	.word	0xffffffff


	//   ....[25]....
        /*00a0*/ 	.word	0xffffffff


	//   ....[26]....
        /*00a4*/ 	.word	0xffffffff


	//   ....[27]....
        /*00a8*/ 	.word	0xffffffff


	//   ....[28]....
        /*00ac*/ 	.word	0xffffffff


	//   ....[29]....
        /*00b0*/ 	.word	0xffffffff


	//   ....[30]....
        /*00b4*/ 	.word	0xffffffff


	//   ....[31]....
        /*00b8*/ 	.word	0xffffffff


	//   ....[32]....
        /*00bc*/ 	.word	0xffffffff


	//   ....[33]....
        /*00c0*/ 	.word	0xffffffff


	//   ....[34]....
        /*00c4*/ 	.word	0xffffffff


	//   ....[35]....
        /*00c8*/ 	.word	0xffffffff


	//   ....[36]....
        /*00cc*/ 	.word	0xffffffff


	//   ....[37]....
        /*00d0*/ 	.word	0xffffffff


	//   ....[38]....
        /*00d4*/ 	.word	0xffffffff


	//   ....[39]....
        /*00d8*/ 	.word	0xffffffff


	//   ....[40]....
        /*00dc*/ 	.word	0xffffffff


	//   ....[41]....
        /*00e0*/ 	.word	0xffffffff


	//   ....[42]....
        /*00e4*/ 	.word	0xffffffff


	//   ....[43]....
        /*00e8*/ 	.word	0xffffffff


	//   ....[44]....
        /*00ec*/ 	.word	0xffffffff


	//   ....[45]....
        /*00f0*/ 	.word	0xffffffff


	//   ....[46]....
        /*00f4*/ 	.word	0xffffffff


	//   ....[47]....
        /*00f8*/ 	.word	0xffffffff


	//   ....[48]....
        /*00fc*/ 	.word	0xffffffff


	//   ....[49]....
        /*0100*/ 	.word	0xffffffff


	//   ....[50]....
        /*0104*/ 	.word	0xffffffff


	//   ....[51]....
        /*0108*/ 	.word	0xffffffff


	//   ....[52]....
        /*010c*/ 	.word	0xffffffff


	//   ....[53]....
        /*0110*/ 	.word	0xffffffff


	//   ....[54]....
        /*0114*/ 	.word	0xffffffff


	//   ....[55]....
        /*0118*/ 	.word	0xffffffff


	//   ....[56]....
        /*011c*/ 	.word	0xffffffff


	//   ....[57]....
        /*0120*/ 	.word	0xffffffff


	//   ....[58]....
        /*0124*/ 	.word	0xffffffff


	//   ....[59]....
        /*0128*/ 	.word	0xffffffff


	//   ....[60]....
        /*012c*/ 	.word	0xffffffff


	//   ....[61]....
        /*0130*/ 	.word	0xffffffff


	//   ....[62]....
        /*0134*/ 	.word	0xffffffff


	//   ....[63]....
        /*0138*/ 	.word	0xffffffff


	//   ....[64]....
        /*013c*/ 	.word	0xffffffff


	//   ....[65]....
        /*0140*/ 	.word	0xffffffff


	//   ....[66]....
        /*0144*/ 	.word	0xffffffff


	//   ....[67]....
        /*0148*/ 	.word	0xffffffff


	//   ....[68]....
        /*014c*/ 	.word	0xffffffff


	//   ....[69]....
        /*0150*/ 	.word	0xffffffff


	//   ....[70]....
        /*0154*/ 	.word	0xffffffff


	//   ....[71]....
        /*0158*/ 	.word	0xffffffff


	//   ....[72]....
        /*015c*/ 	.word	0xffffffff


	//   ....[73]....
        /*0160*/ 	.word	0xffffffff


	//   ....[74]....
        /*0164*/ 	.word	0xffffffff


	//   ....[75]....
        /*0168*/ 	.word	0xffffffff


	//   ....[76]....
        /*016c*/ 	.word	0xffffffff


	//   ....[77]....
        /*0170*/ 	.word	0xffffffff


	//   ....[78]....
        /*0174*/ 	.word	0xffffffff


	//   ....[79]....
        /*0178*/ 	.word	0xffffffff


	//   ....[80]....
        /*017c*/ 	.word	0xffffffff


	//   ....[81]....
        /*0180*/ 	.word	0xffffffff


	//   ....[82]....
        /*0184*/ 	.word	0xffffffff


	//   ....[83]....
        /*0188*/ 	.word	0xffffffff


	//   ....[84]....
        /*018c*/ 	.word	0xffffffff


	//   ....[85]....
        /*0190*/ 	.word	0xffffffff


	//   ....[86]....
        /*0194*/ 	.word	0xffffffff


	//   ....[87]....
        /*0198*/ 	.word	0xffffffff


	//   ....[88]....
        /*019c*/ 	.word	0xffffffff


	//   ....[89]....
        /*01a0*/ 	.word	0xffffffff


	//   ....[90]....
        /*01a4*/ 	.word	0xffffffff


	//   ....[91]....
        /*01a8*/ 	.word	0xffffffff


	//   ....[92]....
        /*01ac*/ 	.word	0xffffffff


	//   ....[93]....
        /*01b0*/ 	.word	0xffffffff


	//   ....[94]....
        /*01b4*/ 	.word	0xffffffff


	//   ....[95]....
        /*01b8*/ 	.word	0xffffffff


	//   ....[96]....
        /*01bc*/ 	.word	0xffffffff


	//   ....[97]....
        /*01c0*/ 	.word	0xffffffff


	//   ....[98]....
        /*01c4*/ 	.word	0xffffffff


	//   ....[99]....
        /*01c8*/ 	.word	0xffffffff


	//   ....[100]....
        /*01cc*/ 	.word	0xffffffff


	//   ....[101]....
        /*01d0*/ 	.word	0xffffffff


	//   ....[102]....
        /*01d4*/ 	.word	0xffffffff


	//   ....[103]....
        /*01d8*/ 	.word	0xffffffff


	//   ....[104]....
        /*01dc*/ 	.word	0xffffffff


	//   ....[105]....
        /*01e0*/ 	.word	0xffffffff


	//   ....[106]....
        /*01e4*/ 	.word	0xffffffff


	//   ....[107]....
        /*01e8*/ 	.word	0xffffffff


	//   ....[108]....
        /*01ec*/ 	.word	0xffffffff


	//   ....[109]....
        /*01f0*/ 	.word	0xffffffff


	//   ....[110]....
        /*01f4*/ 	.word	0xffffffff


	//   ....[111]....
        /*01f8*/ 	.word	0xffffffff


	//   ....[112]....
        /*01fc*/ 	.word	0xffffffff


	//   ....[113]....
        /*0200*/ 	.word	0xffffffff


	//   ....[114]....
        /*0204*/ 	.word	0xffffffff


	//   ....[115]....
        /*0208*/ 	.word	0xffffffff


	//   ....[116]....
        /*020c*/ 	.word	0xffffffff


	//   ....[117]....
        /*0210*/ 	.word	0xffffffff


	//   ....[118]....
        /*0214*/ 	.word	0xffffffff


	//   ....[119]....
        /*0218*/ 	.word	0xffffffff


	//   ....[120]....
        /*021c*/ 	.word	0xffffffff


	//   ....[121]....
        /*0220*/ 	.word	0xffffffff


	//   ....[122]....
        /*0224*/ 	.word	0xffffffff


	//   ....[123]....
        /*0228*/ 	.word	0xffffffff


	//   ....[124]....
        /*022c*/ 	.word	0xffffffff


	//   ....[125]....
        /*0230*/ 	.word	0xffffffff


	//   ....[126]....
        /*0234*/ 	.word	0xffffffff


	//   ....[127]....
        /*0238*/ 	.word	0xffffffff


	//   ....[128]....
        /*023c*/ 	.word	0xffffffff


	//   ....[129]....
        /*0240*/ 	.word	0xffffffff


	//   ....[130]....
        /*0244*/ 	.word	0xffffffff


	//   ....[131]....
        /*0248*/ 	.word	0xffffffff


	//   ....[132]....
        /*024c*/ 	.word	0xffffffff


	//   ....[133]....
        /*0250*/ 	.word	0xffffffff


	//   ....[134]....
        /*0254*/ 	.word	0xffffffff


	//   ....[135]....
        /*0258*/ 	.word	0xffffffff


	//   ....[136]....
        /*025c*/ 	.word	0xffffffff


	//   ....[137]....
        /*0260*/ 	.word	0xffffffff


	//   ....[138]....
        /*0264*/ 	.word	0xffffffff


	//   ....[139]....
        /*0268*/ 	.word	0xffffffff


	//   ....[140]....
        /*026c*/ 	.word	0xffffffff


	//   ....[141]....
        /*0270*/ 	.word	0xffffffff


	//   ....[142]....
        /*0274*/ 	.word	0xffffffff


	//   ....[143]....
        /*0278*/ 	.word	0xffffffff


	//   ....[144]....
        /*027c*/ 	.word	0xffffffff


	//   ....[145]....
        /*0280*/ 	.word	0xffffffff


	//   ....[146]....
        /*0284*/ 	.word	0xffffffff


	//   ....[147]....
        /*0288*/ 	.word	0xffffffff


	//   ....[148]....
        /*028c*/ 	.word	0xffffffff


	//   ....[149]....
        /*0290*/ 	.word	0xffffffff


	//   ....[150]....
        /*0294*/ 	.word	0xffffffff


	//   ....[151]....
        /*0298*/ 	.word	0xffffffff


	//   ....[152]....
        /*029c*/ 	.word	0xffffffff


	//   ....[153]....
        /*02a0*/ 	.word	0xffffffff


	//   ....[154]....
        /*02a4*/ 	.word	0xffffffff


	//   ....[155]....
        /*02a8*/ 	.word	0xffffffff


	//   ....[156]....
        /*02ac*/ 	.word	0xffffffff


	//   ....[157]....
        /*02b0*/ 	.word	0xffffffff


	//   ....[158]....
        /*02b4*/ 	.word	0xffffffff


	//   ....[159]....
        /*02b8*/ 	.word	0xffffffff


	//----- nvinfo : EIATTR_COOP_GROUP_INSTR_OFFSETS
	.align		4
.L_1693:
        /*02bc*/ 	.byte	0x04, 0x28
        /*02be*/ 	.short	(.L_1695 - .L_1694)


	//   ....[0]....
.L_1694:
        /*02c0*/ 	.word	0x00000600


	//   ....[1]....
        /*02c4*/ 	.word	0x00000690


	//   ....[2]....
        /*02c8*/ 	.word	0x00000770


	//   ....[3]....
        /*02cc*/ 	.word	0x00004eb0


	//   ....[4]....
        /*02d0*/ 	.word	0x00004ed0


	//   ....[5]....
        /*02d4*/ 	.word	0x00004f00


	//   ....[6]....
        /*02d8*/ 	.word	0x00004f10


	//   ....[7]....
        /*02dc*/ 	.word	0x00004fc0


	//   ....[8]....
        /*02e0*/ 	.word	0x00004fe0


	//   ....[9]....
        /*02e4*/ 	.word	0x00004ff0


	//   ....[10]....
        /*02e8*/ 	.word	0x00005000


	//   ....[11]....
        /*02ec*/ 	.word	0x000050c0


	//   ....[12]....
        /*02f0*/ 	.word	0x000050e0


	//   ....[13]....
        /*02f4*/ 	.word	0x000050f0


	//   ....[14]....
        /*02f8*/ 	.word	0x00005100


	//   ....[15]....
        /*02fc*/ 	.word	0x000051c0


	//   ....[16]....
        /*0300*/ 	.word	0x000051e0


	//   ....[17]....
        /*0304*/ 	.word	0x000051f0


	//   ....[18]....
        /*0308*/ 	.word	0x00005200


	//   ....[19]....
        /*030c*/ 	.word	0x000052c0


	//   ....[20]....
        /*0310*/ 	.word	0x000052d0


	//   ....[21]....
        /*0314*/ 	.word	0x000052e0


	//   ....[22]....
        /*0318*/ 	.word	0x000052f0


	//   ....[23]....
        /*031c*/ 	.word	0x00005430


	//   ....[24]....
        /*0320*/ 	.word	0x000054a0


	//   ....[25]....
        /*0324*/ 	.word	0x00005510


	//   ....[26]....
        /*0328*/ 	.word	0x00005580


	//   ....[27]....
        /*032c*/ 	.word	0x000055a0


	//   ....[28]....
        /*0330*/ 	.word	0x000055b0


	//   ....[29]....
        /*0334*/ 	.word	0x000055c0


	//   ....[30]....
        /*0338*/ 	.word	0x000055d0


	//   ....[31]....
        /*033c*/ 	.word	0x000055e0


	//   ....[32]....
        /*0340*/ 	.word	0x000055f0


	//   ....[33]....
        /*0344*/ 	.word	0x00005600


	//   ....[34]....
        /*0348*/ 	.word	0x00005610


	//   ....[35]....
        /*034c*/ 	.word	0x00006be0


	//   ....[36]....
        /*0350*/ 	.word	0x00006c00


	//   ....[37]....
        /*0354*/ 	.word	0x00006c10


	//   ....[38]....
        /*0358*/ 	.word	0x00006c20


	//   ....[39]....
        /*035c*/ 	.word	0x00006d40


	//   ....[40]....
        /*0360*/ 	.word	0x00006d50


	//   ....[41]....
        /*0364*/ 	.word	0x00006d60


	//   ....[42]....
        /*0368*/ 	.word	0x00006d70


	//   ....[43]....
        /*036c*/ 	.word	0x00006e90


	//   ....[44]....
        /*0370*/ 	.word	0x00006eb0


	//   ....[45]....
        /*0374*/ 	.word	0x00006ec0


	//   ....[46]....
        /*0378*/ 	.word	0x00006ed0


	//   ....[47]....
        /*037c*/ 	.word	0x00006ff0


	//   ....[48]....
        /*0380*/ 	.word	0x00007000


	//   ....[49]....
        /*0384*/ 	.word	0x00007010


	//   ....[50]....
        /*0388*/ 	.word	0x00007020


	//   ....[51]....
        /*038c*/ 	.word	0x00007140


	//   ....[52]....
        /*0390*/ 	.word	0x00007160


	//   ....[53]....
        /*0394*/ 	.word	0x00007170


	//   ....[54]....
        /*0398*/ 	.word	0x00007180


	//   ....[55]....
        /*039c*/ 	.word	0x00007280


	//   ....[56]....
        /*03a0*/ 	.word	0x00007290


	//   ....[57]....
        /*03a4*/ 	.word	0x000072a0


	//   ....[58]....
        /*03a8*/ 	.word	0x000072b0


	//   ....[59]....
        /*03ac*/ 	.word	0x000072c0


	//   ....[60]....
        /*03b0*/ 	.word	0x000072d0


	//   ....[61]....
        /*03b4*/ 	.word	0x000072e0


	//   ....[62]....
        /*03b8*/ 	.word	0x00007310


	//   ....[63]....
        /*03bc*/ 	.word	0x00007340


	//   ....[64]....
        /*03c0*/ 	.word	0x00007370


	//   ....[65]....
        /*03c4*/ 	.word	0x00007390


	//   ....[66]....
        /*03c8*/ 	.word	0x000073a0


	//   ....[67]....
        /*03cc*/ 	.word	0x00008a90


	//   ....[68]....
        /*03d0*/ 	.word	0x00008b80


	//   ....[69]....
        /*03d4*/ 	.word	0x00008bb0


	//   ....[70]....
        /*03d8*/ 	.word	0x00008be0


	//   ....[71]....
        /*03dc*/ 	.word	0x00008ce0


	//   ....[72]....
        /*03e0*/ 	.word	0x00008d20


	//   ....[73]....
        /*03e4*/ 	.word	0x00008d50


	//   ....[74]....
        /*03e8*/ 	.word	0x00008d80


	//   ....[75]....
        /*03ec*/ 	.word	0x00008e20


	//   ....[76]....
        /*03f0*/ 	.word	0x00008e50


	//   ....[77]....
        /*03f4*/ 	.word	0x00008e80


	//   ....[78]....
        /*03f8*/ 	.word	0x00008ec0


	//   ....[79]....
        /*03fc*/ 	.word	0x00009010


	//   ....[80]....
        /*0400*/ 	.word	0x00009050


	//   ....[81]....
        /*0404*/ 	.word	0x00009080


	//   ....[82]....
        /*0408*/ 	.word	0x000090b0


	//   ....[83]....
        /*040c*/ 	.word	0x00009200


	//   ....[84]....
        /*0410*/ 	.word	0x00009230


	//   ....[85]....
        /*0414*/ 	.word	0x00009260


	//   ....[86]....
        /*0418*/ 	.word	0x00009290


	//   ....[87]....
        /*041c*/ 	.word	0x000098d0


	//   ....[88]....
        /*0420*/ 	.word	0x0000a0b0


	//   ....[89]....
        /*0424*/ 	.word	0x0000a420


	//   ....[90]....
        /*0428*/ 	.word	0x0000a600


	//   ....[91]....
        /*042c*/ 	.word	0x0000a660


	//   ....[92]....
        /*0430*/ 	.word	0x0000a6b0


	//   ....[93]....
        /*0434*/ 	.word	0x0000a6d0


	//   ....[94]....
        /*0438*/ 	.word	0x0000a6f0


	//   ....[95]....
        /*043c*/ 	.word	0x0000a7f0


	//   ....[96]....
        /*0440*/ 	.word	0x0000a840


	//   ....[97]....
        /*0444*/ 	.word	0x0000a890


	//   ....[98]....
        /*0448*/ 	.word	0x0000a8b0


	//   ....[99]....
        /*044c*/ 	.word	0x0000a8d0


	//   ....[100]....
        /*0450*/ 	.word	0x0000af80


	//   ....[101]....
        /*0454*/ 	.word	0x0000b000


	//   ....[102]....
        /*0458*/ 	.word	0x0000b070


	//   ....[103]....
        /*045c*/ 	.word	0x0000b0e0


	//   ....[104]....
        /*0460*/ 	.word	0x0000b230


	//   ....[105]....
        /*0464*/ 	.word	0x0000b2a0


	//   ....[106]....
        /*0468*/ 	.word	0x0000b310


	//   ....[107]....
        /*046c*/ 	.word	0x0000b380


	//   ....[108]....
        /*0470*/ 	.word	0x0000b4a0


	//   ....[109]....
        /*0474*/ 	.word	0x0000b510


	//   ....[110]....
        /*0478*/ 	.word	0x0000b580


	//   ....[111]....
        /*047c*/ 	.word	0x0000b5f0


	//   ....[112]....
        /*0480*/ 	.word	0x0000b720


	//   ....[113]....
        /*0484*/ 	.word	0x0000b790


	//   ....[114]....
        /*0488*/ 	.word	0x0000b800


	//   ....[115]....
        /*048c*/ 	.word	0x0000b870


	//   ....[116]....
        /*0490*/ 	.word	0x0000b9a0


	//   ....[117]....
        /*0494*/ 	.word	0x0000ba10


	//   ....[118]....
        /*0498*/ 	.word	0x0000ba80


	//   ....[119]....
        /*049c*/ 	.word	0x0000baf0


	//   ....[120]....
        /*04a0*/ 	.word	0x0000bb60


	//   ....[121]....
        /*04a4*/ 	.word	0x0000bbd0


	//   ....[122]....
        /*04a8*/ 	.word	0x0000bc40


	//   ....[123]....
        /*04ac*/ 	.word	0x0000bcb0


	//   ....[124]....
        /*04b0*/ 	.word	0x0000bd50


	//   ....[125]....
        /*04b4*/ 	.word	0x0000bdc0


	//   ....[126]....
        /*04b8*/ 	.word	0x0000be30


	//   ....[127]....
        /*04bc*/ 	.word	0x0000bea0


	//   ....[128]....
        /*04c0*/ 	.word	0x0000bf20


	//   ....[129]....
        /*04c4*/ 	.word	0x0000bfa0


	//   ....[130]....
        /*04c8*/ 	.word	0x0000c010


	//   ....[131]....
        /*04cc*/ 	.word	0x0000c080


	//   ....[132]....
        /*04d0*/ 	.word	0x0000c100


	//   ....[133]....
        /*04d4*/ 	.word	0x0000c170


	//   ....[134]....
        /*04d8*/ 	.word	0x0000c1e0


	//   ....[135]....
        /*04dc*/ 	.word	0x0000c250


	//   ....[136]....
        /*04e0*/ 	.word	0x0000c2d0


	//   ....[137]....
        /*04e4*/ 	.word	0x0000c350


	//   ....[138]....
        /*04e8*/ 	.word	0x0000c3c0


	//   ....[139]....
        /*04ec*/ 	.word	0x0000c430


	//   ....[140]....
        /*04f0*/ 	.word	0x0000c4b0


	//   ....[141]....
        /*04f4*/ 	.word	0x0000c520


	//   ....[142]....
        /*04f8*/ 	.word	0x0000c590


	//   ....[143]....
        /*04fc*/ 	.word	0x0000c600


	//   ....[144]....
        /*0500*/ 	.word	0x0000c680


	//   ....[145]....
        /*0504*/ 	.word	0x0000c700


	//   ....[146]....
        /*0508*/ 	.word	0x0000c770


	//   ....[147]....
        /*050c*/ 	.word	0x0000c7e0


	//   ....[148]....
        /*0510*/ 	.word	0x0000c860


	//   ....[149]....
        /*0514*/ 	.word	0x0000c8d0


	//   ....[150]....
        /*0518*/ 	.word	0x0000c940


	//   ....[151]....
        /*051c*/ 	.word	0x0000c9b0


	//   ....[152]....
        /*0520*/ 	.word	0x0000ca20


	//   ....[153]....
        /*0524*/ 	.word	0x0000ca90


	//   ....[154]....
        /*0528*/ 	.word	0x0000cb00


	//   ....[155]....
        /*052c*/ 	.word	0x0000cb70


	//   ....[156]....
        /*0530*/ 	.word	0x0000cc40


	//   ....[157]....
        /*0534*/ 	.word	0x0000ccb0


	//   ....[158]....
        /*0538*/ 	.word	0x0000cd20


	//   ....[159]....
        /*053c*/ 	.word	0x0000cd90


	//----- nvinfo : EIATTR_EXIT_INSTR_OFFSETS
	.align		4
.L_1695:
        /*0540*/ 	.byte	0x04, 0x1c
        /*0542*/ 	.short	(.L_1697 - .L_1696)


	//   ....[0]....
.L_1696:
        /*0544*/ 	.word	0x0000a9e0


	//   ....[1]....
        /*0548*/ 	.word	0x0000af20


	//----- nvinfo : EIATTR_MAX_THREADS
	.align		4
.L_1697:
        /*054c*/ 	.byte	0x04, 0x05
        /*054e*/ 	.short	(.L_1699 - .L_1698)
.L_1698:
        /*0550*/ 	.word	0x00000080
        /*0554*/ 	.word	0x00000001
        /*0558*/ 	.word	0x00000001


	//----- nvinfo : EIATTR_CRS_STACK_SIZE
	.align		4
.L_1699:
        /*055c*/ 	.byte	0x04, 0x1e
        /*055e*/ 	.short	(.L_1701 - .L_1700)
.L_1700:
        /*0560*/ 	.word	0x00000000
.L_1701:


//--------------------- .nv.info._Z25selective_scan_bwd_kernelI32Selective_Scan_bwd_kernel_traitsILi128ELi16ELb1ELb0ELb0ELb1ELb1EN3c104HalfENS1_7complexIfEEEEv12SSMParamsBwd --------------------------
	.section	.nv.info._Z25selective_scan_bwd_kernelI32Selective_Scan_bwd_kernel_traitsILi128ELi16ELb1ELb0ELb0ELb1ELb1EN3c104HalfENS1_7complexIfEEEEv12SSMParamsBwd,"",@"SHT_CUDA_INFO"
	.sectionflags	@""
	.align	4


	//----- nvinfo : EIATTR_CUDA_API_VERSION
	.align		4
        /*0000*/ 	.byte	0x04, 0x37
        /*0002*/ 	.short	(.L_1703 - .L_1702)
.L_1702:
        /*0004*/ 	.word	0x00000082


	//----- nvinfo : EIATTR_SW2861232_WAR
	.align		4
.L_1703:
        /*0008*/ 	.byte	0x01, 0x35
	.zero		2


	//----- nvinfo : EIATTR_PARAM_CBANK
	.align		4
        /*000c*/ 	.byte	0x04, 0x0a
        /*000e*/ 	.short	(.L_1705 - .L_1704)
	.align		4
.L_1704:
        /*0010*/ 	.word	index@(.nv.constant0._Z25selective_scan_bwd_kernelI32Selective_Scan_bwd_kernel_traitsILi128ELi16ELb1ELb0ELb0ELb1ELb1EN3c104HalfENS1_7complexIfEEEEv12SSMParamsBwd)
        /*0014*/ 	.short	0x0160
        /*0016*/ 	.short	0x01f0


	//----- nvinfo : EIATTR_CBANK_PARAM_SIZE
	.align		4
.L_1705:
        /*0018*/ 	.byte	0x03, 0x19
        /*001a*/ 	.short	0x01f0


	//----- nvinfo : EIATTR_KPARAM_INFO
	.align		4
        /*001c*/ 	.byte	0x04, 0x17
        /*001e*/ 	.short	(.L_1707 - .L_1706)
.L_1706:
        /*0020*/ 	.word	0x00000000
        /*0024*/ 	.short	0x0000
        /*0026*/ 	.short	0x0000
        /*0028*/ 	.byte	0x00, 0xf0, 0xc1, 0x07


	//----- nvinfo : EIATTR_MAXREG_COUNT
	.align		4
.L_1707:
        /*002c*/ 	.byte	0x03, 0x1b
        /*002e*/ 	.short	0x00ff


	//----- nvinfo : EIATTR_NUM_BARRIERS
	.align		4
        /*0030*/ 	.byte	0x02, 0x4c
        /*0032*/ 	.byte	0x01
	.zero		1


	//----- nvinfo : EIATTR_MERCURY_ISA_VERSION
	.align		4
        /*0034*/ 	.byte	0x03, 0x5f
        /*0036*/ 	.short	0x0000


	//----- nvinfo : EIATTR_COOP_GROUP_MASK_REGIDS
	.align		4
        /*0038*/ 	.byte	0x04, 0x29
        /*003a*/ 	.short	(.L_1709 - .L_1708)


	//   ....[0]....
.L_1708:
        /*003c*/ 	.word	0xffffffff


	//   ....[1]....
        /*0040*/ 	.word	0xffffffff


	//   ....[2]....
        /*0044*/ 	.word	0xffffffff


	//   ....[3]....
        /*0048*/ 	.word	0xffffffff


	//   ....[4]....
        /*004c*/ 	.word	0xffffffff


	//   ....[5]....
        /*0050*/ 	.word	0xffffffff


	//   ....[6]....
        /*0054*/ 	.word	0xffffffff


	//   ....[7]....
        /*0058*/ 	.word	0xffffffff


	//   ....[8]....
        /*005c*/ 	.word	0xffffffff


	//   ....[9]....
        /*0060*/ 	.word	0xffffffff


	//   ....[10]....
        /*0064*/ 	.word	0xffffffff


	//   ....[11]....
        /*0068*/ 	.word	0xffffffff


	//   ....[12]....
        /*006c*/ 	.word	0xffffffff


	//   ....[13]....
        /*0070*/ 	.word	0xffffffff


	//   ....[14]....
        /*0074*/ 	.word	0xffffffff


	//   ....[15]....
        /*0078*/ 	.word	0xffffffff


	//   ....[16]....
        /*007c*/ 	.word	0xffffffff


	//   ....[17]....
        /*0080*/ 	.word	0xffffffff


	//   ....[18]....
        /*0084*/ 	.word	0xffffffff


	//   ....[19]....
        /*0088*/ 	.word	0xffffffff


	//   ....[20]....
        /*008c*/ 	.word	0xffffffff


	//   ....[21]....
        /*0090*/ 	.word	0xffffffff


	//   ....[22]....
        /*0094*/ 	.word	0xffffffff


	//   ....[23]....
        /*0098*/ 	.word	0xffffffff


	//   ....[24]....
        /*009c*/ 	.word	0xffffffff


	//   ....[25]....
        /*00a0*/ 	.word	0xffffffff


	//   ....[26]....
        /*00a4*/ 	.word	0xffffffff


	//   ....[27]....
        /*00a8*/ 	.word	0xffffffff


	//   ....[28]....
        /*00ac*/ 	.word	0xffffffff


	//   ....[29]....
        /*00b0*/ 	.word	0xffffffff


	//   ....[30]....
        /*00b4*/ 	.word	0xffffffff


	//   ....[31]....
        /*00b8*/ 	.word	0xffffffff


	//   ....[32]....
        /*00bc*/ 	.word	0xffffffff


	//   ....[33]....
        /*00c0*/ 	.word	0xffffffff


	//   ....[34]....
        /*00c4*/ 	.word	0xffffffff


	//   ....[35]....
        /*00c8*/ 	.word	0xffffffff


	//   ....[36]....
        /*00cc*/ 	.word	0xffffffff


	//   ....[37]....
        /*00d0*/ 	.word	0xffffffff


	//   ....[38]....
        /*00d4*/ 	.word	0xffffffff


	//   ....[39]....
        /*00d8*/ 	.word	0xffffffff


	//   ....[40]....
        /*00dc*/ 	.word	0xffffffff


	//   ....[41]....
        /*00e0*/ 	.word	0xffffffff


	//   ....[42]....
        /*00e4*/ 	.word	0xffffffff


	//   ....[43]....
        /*00e8*/ 	.word	0xffffffff


	//   ....[44]....
        /*00ec*/ 	.word	0xffffffff


	//   ....[45]....
        /*00f0*/ 	.word	0xffffffff


	//   ....[46]....
        /*00f4*/ 	.word	0xffffffff


	//   ....[47]....
        /*00f8*/ 	.word	0xffffffff


	//   ....[48]....
        /*00fc*/ 	.word	0xffffffff


	//   ....[49]....
        /*0100*/ 	.word	0xffffffff


	//   ....[50]....
        /*0104*/ 	.word	0xffffffff


	//   ....[51]....
        /*0108*/ 	.word	0xffffffff


	//   ....[52]....
        /*010c*/ 	.word	0xffffffff


	//   ....[53]....
        /*0110*/ 	.word	0xffffffff


	//   ....[54]....
        /*0114*/ 	.word	0xffffffff


	//   ....[55]....
        /*0118*/ 	.word	0xffffffff


	//   ....[56]....
        /*011c*/ 	.word	0xffffffff


	//   ....[57]....
        /*0120*/ 	.word	0xffffffff


	//   ....[58]....
        /*0124*/ 	.word	0xffffffff


	//   ....[59]....
        /*0128*/ 	.word	0xffffffff


	//   ....[60]....
        /*012c*/ 	.word	0xffffffff


	//   ....[61]....
        /*0130*/ 	.word	0xffffffff


	//   ....[62]....
        /*0134*/ 	.word	0xffffffff


	//   ....[63]....
        /*0138*/ 	.word	0xffffffff


	//   ....[64]....
        /*013c*/ 	.word	0xffffffff


	//   ....[65]....
        /*0140*/ 	.word	0xffffffff


	//   ....[66]....
        /*0144*/ 	.word	0xffffffff


	//   ....[67]....
        /*0148*/ 	.word	0xffffffff


	//   ....[68]....
        /*014c*/ 	.word	0xffffffff


	//   ....[69]....
        /*0150*/ 	.word	0xffffffff


	//   ....[70]....
        /*0154*/ 	.word	0xffffffff


	//   ....[71]....
        /*0158*/ 	.word	0xffffffff


	//   ....[72]....
        /*015c*/ 	.word	0xffffffff


	//   ....[73]....
        /*0160*/ 	.word	0xffffffff


	//   ....[74]....
        /*0164*/ 	.word	0xffffffff


	//   ....[75]....
        /*0168*/ 	.word	0xffffffff


	//   ....[76]....
        /*016c*/ 	.word	0xffffffff


	//   ....[77]....
        /*0170*/ 	.word	0xffffffff


	//   ....[78]....
        /*0174*/ 	.word	0xffffffff


	//   ....[79]....
        /*0178*/ 	.word	0xffffffff


	//   ....[80]....
        /*017c*/ 	.word	0xffffffff


	//   ....[81]....
        /*0180*/ 	.word	0xffffffff


	//   ....[82]....
        /*0184*/ 	.word	0xffffffff


	//   ....[83]....
        /*0188*/ 	.word	0xffffffff


	//   ....[84]....
        /*018c*/ 	.word	0xffffffff


	//   ....[85]....
        /*0190*/ 	.word	0xffffffff


	//   ....[86]....
        /*0194*/ 	.word	0xffffffff


	//   ....[87]....
        /*0198*/ 	.word	0xffffffff


	//   ....[88]....
        /*019c*/ 	.word	0xffffffff


	//   ....[89]....
        /*01a0*/ 	.word	0xffffffff


	//   ....[90]....
        /*01a4*/ 	.word	0xffffffff


	//   ....[91]....
        /*01a8*/ 	.word	0xffffffff


	//   ....[92]....
        /*01ac*/ 	.word	0xffffffff


	//   ....[93]....
        /*01b0*/ 	.word	0xffffffff


	//   ....[94]....
        /*01b4*/ 	.word	0xffffffff


	//   ....[95]....
        /*01b8*/ 	.word	0xffffffff


	//   ....[96]....
        /*01bc*/ 	.word	0xffffffff


	//   ....[97]....
        /*01c0*/ 	.word	0xffffffff


	//   ....[98]....
        /*01c4*/ 	.word	0xffffffff


	//   ....[99]....
        /*01c8*/ 	.word	0xffffffff


	//   ....[100]....
        /*01cc*/ 	.word	0xffffffff


	//   ....[101]....
        /*01d0*/ 	.word	0xffffffff


	//   ....[102]....
        /*01d4*/ 	.word	0xffffffff


	//   ....[103]....
        /*01d8*/ 	.word	0xffffffff


	//   ....[104]....
        /*01dc*/ 	.word	0xffffffff


	//   ....[105]....
        /*01e0*/ 	.word	0xffffffff


	//   ....[106]....
        /*01e4*/ 	.word	0xffffffff


	//   ....[107]....
        /*01e8*/ 	.word	0xffffffff


	//   ....[108]....
        /*01ec*/ 	.word	0xffffffff


	//   ....[109]....
        /*01f0*/ 	.word	0xffffffff


	//   ....[110]....
        /*01f4*/ 	.word	0xffffffff


	//   ....[111]....
        /*01f8*/ 	.word	0xffffffff


	//   ....[112]....
        /*01fc*/ 	.word	0xffffffff


	//   ....[113]....
        /*0200*/ 	.word	0xffffffff


	//   ....[114]....
        /*0204*/ 	.word	0xffffffff


	//   ....[115]....
        /*0208*/ 	.word	0xffffffff


	//   ....[116]....
        /*020c*/ 	.word	0xffffffff


	//   ....[117]....
        /*0210*/ 	.word	0xffffffff


	//   ....[118]....
        /*0214*/ 	.word	0xffffffff


	//   ....[119]....
        /*0218*/ 	.word	0xffffffff


	//   ....[120]....
        /*021c*/ 	.word	0xffffffff


	//   ....[121]....
        /*0220*/ 	.word	0xffffffff


	//   ....[122]....
        /*0224*/ 	.word	0xffffffff


	//   ....[123]....
        /*0228*/ 	.word	0xffffffff


	//   ....[124]....
        /*022c*/ 	.word	0xffffffff


	//   ....[125]....
        /*0230*/ 	.word	0xffffffff


	//   ....[126]....
        /*0234*/ 	.word	0xffffffff


	//   ....[127]....
        /*0238*/ 	.word	0xffffffff


	//   ....[128]....
        /*023c*/ 	.word	0xffffffff


	//   ....[129]....
        /*0240*/ 	.word	0xffffffff


	//   ....[130]....
        /*0244*/ 	.word	0xffffffff


	//   ....[131]....
        /*0248*/ 	.word	0xffffffff


	//   ....[132]....
        /*024c*/ 	.word	0xffffffff


	//   ....[133]....
        /*0250*/ 	.word	0xffffffff


	//   ....[134]....
        /*0254*/ 	.word	0xffffffff


	//   ....[135]....
        /*0258*/ 	.word	0xffffffff


	//   ....[136]....
        /*025c*/ 	.word	0xffffffff


	//   ....[137]....
        /*0260*/ 	.word	0xffffffff


	//   ....[138]....
        /*0264*/ 	.word	0xffffffff


	//   ....[139]....
        /*0268*/ 	.word	0xffffffff


	//   ....[140]....
        /*026c*/ 	.word	0xffffffff


	//   ....[141]....
        /*0270*/ 	.word	0xffffffff


	//   ....[142]....
        /*0274*/ 	.word	0xffffffff


	//   ....[143]....
        /*0278*/ 	.word	0xffffffff


	//   ....[144]....
        /*027c*/ 	.word	0xffffffff


	//   ....[145]....
        /*0280*/ 	.word	0xffffffff


	//   ....[146]....
        /*0284*/ 	.word	0xffffffff


	//   ....[147]....
        /*0288*/ 	.word	0xffffffff


	//   ....[148]....
        /*028c*/ 	.word	0xffffffff


	//   ....[149]....
        /*0290*/ 	.word	0xffffffff


	//   ....[150]....
        /*0294*/ 	.word	0xffffffff


	//   ....[151]....
        /*0298*/ 	.word	0xffffffff


	//   ....[152]....
        /*029c*/ 	.word	0xffffffff


	//   ....[153]....
        /*02a0*/ 	.word	0xffffffff


	//   ....[154]....
        /*02a4*/ 	.word	0xffffffff


	//   ....[155]....
        /*02a8*/ 	.word	0xffffffff


	//   ....[156]....
        /*02ac*/ 	.word	0xffffffff


	//   ....[157]....
        /*02b0*/ 	.word	0xffffffff


	//   ....[158]....
        /*02b4*/ 	.word	0xffffffff


	//   ....[159]....
        /*02b8*/ 	.word	0xffffffff


	//   ....[160]....
        /*02bc*/ 	.word	0xffffffff


	//   ....[161]....
        /*02c0*/ 	.word	0xffffffff


	//   ....[162]....
        /*02c4*/ 	.word	0xffffffff


	//   ....[163]....
        /*02c8*/ 	.word	0xffffffff


	//----- nvinfo : EIATTR_COOP_GROUP_INSTR_OFFSETS
	.align		4
.L_1709:
        /*02cc*/ 	.byte	0x04, 0x28
        /*02ce*/ 	.short	(.L_1711 - .L_1710)


	//   ....[0]....
.L_1710:
        /*02d0*/ 	.word	0x00000600


	//   ....[1]....
        /*02d4*/ 	.word	0x00000690


	//   ....[2]....
        /*02d8*/ 	.word	0x00000850


	//   ....[3]....
        /*02dc*/ 	.word	0x00002e10


	//   ....[4]....
        /*02e0*/ 	.word	0x00003570


	//   ....[5]....
        /*02e4*/ 	.word	0x00003e20


	//   ....[6]....
        /*02e8*/ 	.word	0x000042a0


	//   ....[7]....
        /*02ec*/ 	.word	0x000062c0


	//   ....[8]....
        /*02f0*/ 	.word	0x000062e0


	//   ....[9]....
        /*02f4*/ 	.word	0x00006310


	//   ....[10]....
        /*02f8*/ 	.word	0x00006320


	//   ....[11]....
        /*02fc*/ 	.word	0x000063d0


	//   ....[12]....
        /*0300*/ 	.word	0x000063f0


	//   ....[13]....
        /*0304*/ 	.word	0x00006400


	//   ....[14]....
        /*0308*/ 	.word	0x00006410


	//   ....[15]....
        /*030c*/ 	.word	0x000064d0


	//   ....[16]....
        /*0310*/ 	.word	0x000064f0


	//   ....[17]....
        /*0314*/ 	.word	0x00006500


	//   ....[18]....
        /*0318*/ 	.word	0x00006510


	//   ....[19]....
        /*031c*/ 	.word	0x000065d0


	//   ....[20]....
        /*0320*/ 	.word	0x000065f0


	//   ....[21]....
        /*0324*/ 	.word	0x00006600


	//   ....[22]....
        /*0328*/ 	.word	0x00006610


	//   ....[23]....
        /*032c*/ 	.word	0x000066d0


	//   ....[24]....
        /*0330*/ 	.word	0x000066e0


	//   ....[25]....
        /*0334*/ 	.word	0x000066f0


	//   ....[26]....
        /*0338*/ 	.word	0x00006700


	//   ....[27]....
        /*033c*/ 	.word	0x00006840


	//   ....[28]....
        /*0340*/ 	.word	0x000068b0


	//   ....[29]....
        /*0344*/ 	.word	0x00006920


	//   ....[30]....
        /*0348*/ 	.word	0x00006990


	//   ....[31]....
        /*034c*/ 	.word	0x000069b0


	//   ....[32]....
        /*0350*/ 	.word	0x000069c0


	//   ....[33]....
        /*0354*/ 	.word	0x000069d0


	//   ....[34]....
        /*0358*/ 	.word	0x000069e0


	//   ....[35]....
        /*035c*/ 	.word	0x000069f0


	//   ....[36]....
        /*0360*/ 	.word	0x00006a00


	//   ....[37]....
        /*0364*/ 	.word	0x00006a10


	//   ....[38]....
        /*0368*/ 	.word	0x00006a20


	//   ....[39]....
        /*036c*/ 	.word	0x00007ff0


	//   ....[40]....
        /*0370*/ 	.word	0x00008010


	//   ....[41]....
        /*0374*/ 	.word	0x00008020


	//   ....[42]....
        /*0378*/ 	.word	0x00008030


	//   ....[43]....
        /*037c*/ 	.word	0x00008150


	//   ....[44]....
        /*0380*/ 	.word	0x00008160


	//   ....[45]....
        /*0384*/ 	.word	0x00008170


	//   ....[46]....
        /*0388*/ 	.word	0x00008180


	//   ....[47]....
        /*038c*/ 	.word	0x000082a0


	//   ....[48]....
        /*0390*/ 	.word	0x000082c0


	//   ....[49]....
        /*0394*/ 	.word	0x000082d0


	//   ....[50]....
        /*0398*/ 	.word	0x000082e0


	//   ....[51]....
        /*039c*/ 	.word	0x00008400


	//   ....[52]....
        /*03a0*/ 	.word	0x00008410


	//   ....[53]....
        /*03a4*/ 	.word	0x00008420


	//   ....[54]....
        /*03a8*/ 	.word	0x00008430


	//   ....[55]....
        /*03ac*/ 	.word	0x00008550


	//   ....[56]....
        /*03b0*/ 	.word	0x00008570


	//   ....[57]....
        /*03b4*/ 	.word	0x00008580


	//   ....[58]....
        /*03b8*/ 	.word	0x00008590


	//   ....[59]....
        /*03bc*/ 	.word	0x00008690


	//   ....[60]....
        /*03c0*/ 	.word	0x000086a0


	//   ....[61]....
        /*03c4*/ 	.word	0x000086b0


	//   ....[62]....
        /*03c8*/ 	.word	0x000086c0


	//   ....[63]....
        /*03cc*/ 	.word	0x000086d0


	//   ....[64]....
        /*03d0*/ 	.word	0x000086e0


	//   ....[65]....
        /*03d4*/ 	.word	0x000086f0


	//   ....[66]....
        /*03d8*/ 	.word	0x00008720


	//   ....[67]....
        /*03dc*/ 	.word	0x00008750


	//   ....[68]....
        /*03e0*/ 	.word	0x00008780


	//   ....[69]....
        /*03e4*/ 	.word	0x000087a0


	//   ....[70]....
        /*03e8*/ 	.word	0x000087b0


	//   ....[71]....
        /*03ec*/ 	.word	0x00009ec0


	//   ....[72]....
        /*03f0*/ 	.word	0x00009f60


	//   ....[73]....
        /*03f4*/ 	.word	0x00009f90


	//   ....[74]....
        /*03f8*/ 	.word	0x00009fc0


	//   ....[75]....
        /*03fc*/ 	.word	0x0000a0e0


	//   ....[76]....
        /*0400*/ 	.word	0x0000a120


	//   ....[77]....
        /*0404*/ 	.word	0x0000a150


	//   ....[78]....
        /*0408*/ 	.word	0x0000a180


	//   ....[79]....
        /*040c*/ 	.word	0x0000a240


	//   ....[80]....
        /*0410*/ 	.word	0x0000a270


	//   ....[81]....
        /*0414*/ 	.word	0x0000a2b0


	//   ....[82]....
        /*0418*/ 	.word	0x0000a2e0


	//   ....[83]....
        /*041c*/ 	.word	0x0000a460


	//   ....[84]....
        /*0420*/ 	.word	0x0000a490


	//   ....[85]....
        /*0424*/ 	.word	0x0000a4c0


	//   ....[86]....
        /*0428*/ 	.word	0x0000a4f0


	//   ....[87]....
        /*042c*/ 	.word	0x0000a610


	//   ....[88]....
        /*0430*/ 	.word	0x0000a650


	//   ....[89]....
        /*0434*/ 	.word	0x0000a680


	//   ....[90]....
        /*0438*/ 	.word	0x0000a6b0


	//   ....[91]....
        /*043c*/ 	.word	0x0000ace0


	//   ....[92]....
        /*0440*/ 	.word	0x0000af80


	//   ....[93]....
        /*0444*/ 	.word	0x0000b820


	//   ....[94]....
        /*0448*/ 	.word	0x0000ba00


	//   ....[95]....
        /*044c*/ 	.word	0x0000ba60


	//   ....[96]....
        /*0450*/ 	.word	0x0000bab0


	//   ....[97]....
        /*0454*/ 	.word	0x0000bad0


	//   ....[98]....
        /*0458*/ 	.word	0x0000baf0


	//   ....[99]....
        /*045c*/ 	.word	0x0000bbf0


	//   ....[100]....
        /*0460*/ 	.word	0x0000bc40


	//   ....[101]....
        /*0464*/ 	.word	0x0000bc90


	//   ....[102]....
        /*0468*/ 	.word	0x0000bcb0


	//   ....[103]....
        /*046c*/ 	.word	0x0000bcd0


	//   ....[104]....
        /*0470*/ 	.word	0x0000c380


	//   ....[105]....
        /*0474*/ 	.word	0x0000c400


	//   ....[106]....
        /*0478*/ 	.word	0x0000c470


	//   ....[107]....
        /*047c*/ 	.word	0x0000c4e0


	//   ....[108]....
        /*0480*/ 	.word	0x0000c630


	//   ....[109]....
        /*0484*/ 	.word	0x0000c6a0


	//   ....[110]....
        /*0488*/ 	.word	0x0000c710


	//   ....[111]....
        /*048c*/ 	.word	0x0000c780


	//   ....[112]....
        /*0490*/ 	.word	0x0000c8a0


	//   ....[113]....
        /*0494*/ 	.word	0x0000c910


	//   ....[114]....
        /*0498*/ 	.word	0x0000c980


	//   ....[115]....
        /*049c*/ 	.word	0x0000c9f0


	//   ....[116]....
        /*04a0*/ 	.word	0x0000cb20


	//   ....[117]....
        /*04a4*/ 	.word	0x0000cb90


	//   ....[118]....
        /*04a8*/ 	.word	0x0000cc00


	//   ....[119]....
        /*04ac*/ 	.word	0x0000cc70


	//   ....[120]....
        /*04b0*/ 	.word	0x0000cda0


	//   ....[121]....
        /*04b4*/ 	.word	0x0000ce10


	//   ....[122]....
        /*04b8*/ 	.word	0x0000ce80


	//   ....[123]....
        /*04bc*/ 	.word	0x0000cef0


	//   ....[124]....
        /*04c0*/ 	.word	0x0000cf60


	//   ....[125]....
        /*04c4*/ 	.word	0x0000cfd0


	//   ....[126]....
        /*04c8*/ 	.word	0x0000d040


	//   ....[127]....
        /*04cc*/ 	.word	0x0000d0b0


	//   ....[128]....
        /*04d0*/ 	.word	0x0000d150


	//   ....[129]....
        /*04d4*/ 	.word	0x0000d1c0


	//   ....[130]....
        /*04d8*/ 	.word	0x0000d230


	//   ....[131]....
        /*04dc*/ 	.word	0x0000d2a0


	//   ....[132]....
        /*04e0*/ 	.word	0x0000d320


	//   ....[133]....
        /*04e4*/ 	.word	0x0000d3a0


	//   ....[134]....
        /*04e8*/ 	.word	0x0000d410


	//   ....[135]....
        /*04ec*/ 	.word	0x0000d480


	//   ....[136]....
        /*04f0*/ 	.word	0x0000d500


	//   ....[137]....
        /*04f4*/ 	.word	0x0000d570


	//   ....[138]....
        /*04f8*/ 	.word	0x0000d5e0


	//   ....[139]....
        /*04fc*/ 	.word	0x0000d650


	//   ....[140]....
        /*0500*/ 	.word	0x0000d6d0


	//   ....[141]....
        /*0504*/ 	.word	0x0000d750


	//   ....[142]....
        /*0508*/ 	.word	0x0000d7c0


	//   ....[143]....
        /*050c*/ 	.word	0x0000d830


	//   ....[144]....
        /*0510*/ 	.word	0x0000d8b0


	//   ....[145]....
        /*0514*/ 	.word	0x0000d920


	//   ....[146]....
        /*0518*/ 	.word	0x0000d990


	//   ....[147]....
        /*051c*/ 	.word	0x0000da00


	//   ....[148]....
        /*0520*/ 	.word	0x0000da80


	//   ....[149]....
        /*0524*/ 	.word	0x0000db00


	//   ....[150]....
        /*0528*/ 	.word	0x0000db70


	//   ....[151]....
        /*052c*/ 	.word	0x0000dbe0


	//   ....[152]....
        /*0530*/ 	.word	0x0000dc60


	//   ....[153]....
        /*0534*/ 	.word	0x0000dcd0


	//   ....[154]....
        /*0538*/ 	.word	0x0000dd40


	//   ....[155]....
        /*053c*/ 	.word	0x0000ddb0


	//   ....[156]....
        /*0540*/ 	.word	0x0000de20


	//   ....[157]....
        /*0544*/ 	.word	0x0000de90


	//   ....[158]....
        /*0548*/ 	.word	0x0000df00


	//   ....[159]....
        /*054c*/ 	.word	0x0000df70


	//   ....[160]....
        /*0550*/ 	.word	0x0000e040


	//   ....[161]....
        /*0554*/ 	.word	0x0000e0b0


	//   ....[162]....
        /*0558*/ 	.word	0x0000e120


	//   ....[163]....
        /*055c*/ 	.word	0x0000e190


	//----- nvinfo : EIATTR_EXIT_INSTR_OFFSETS
	.align		4
.L_1711:
        /*0560*/ 	.byte	0x04, 0x1c
        /*0562*/ 	.short	(.L_1713 - .L_1712)


	//   ....[0]....
.L_1712:
        /*0564*/ 	.word	0x0000bde0


	//   ....[1]....
        /*0568*/ 	.word	0x0000c320


	//----- nvinfo : EIATTR_MAX_THREADS
	.align		4
.L_1713:
        /*056c*/ 	.byte	0x04, 0x05
        /*056e*/ 	.short	(.L_1715 - .L_1714)
.L_1714:
        /*0570*/ 	.word	0x00000080
        /*0574*/ 	.word	0x00000001
        /*0578*/ 	.word	0x00000001


	//----- nvinfo : EIATTR_CRS_STACK_SIZE
	.align		4
.L_1715:
        /*057c*/ 	.byte	0x04, 0x1e
        /*057e*/ 	.short	(.L_1717 - .L_1716)
.L_1716:
        /*0580*/ 	.word	0x00000000
.L_1717:


//--------------------- .nv.info._Z25selective_scan_bwd_kernelI32Selective_Scan_bwd_kernel_traitsILi128ELi16ELb1ELb0ELb1ELb0ELb0EN3c104HalfENS1_7complexIfEEEEv12SSMParamsBwd --------------------------
	.section	.nv.info._Z25selective_scan_bwd_kernelI32Selective_Scan_bwd_kernel_traitsILi128ELi16ELb1ELb0ELb1ELb0ELb0EN3c104HalfENS1_7complexIfEEEEv12SSMParamsBwd,"",@"SHT_CUDA_INFO"
	.sectionflags	@""
	.align	4


	//----- nvinfo : EIATTR_CUDA_API_VERSION
	.align		4
        /*0000*/ 	.byte	0x04, 0x37
        /*0002*/ 	.short	(.L_1719 - .L_1718)
.L_1718:
        /*0004*/ 	.word	0x00000082


	//----- nvinfo : EIATTR_SW2861232_WAR
	.align		4
.L_1719:
        /*0008*/ 	.byte	0x01, 0x35
	.zero		2


	//----- nvinfo : EIATTR_PARAM_CBANK
	.align		4
        /*000c*/ 	.byte	0x04, 0x0a
        /*000e*/ 	.short	(.L_1721 - .L_1720)
	.align		4
.L_1720:
        /*0010*/ 	.word	index@(.nv.constant0._Z25selective_scan_bwd_kernelI32Selective_Scan_bwd_kernel_traitsILi128ELi16ELb1ELb0ELb1ELb0ELb0EN3c104HalfENS1_7complexIfEEEEv12SSMParamsBwd)
        /*0014*/ 	.short	0x0160
        /*0016*/ 	.short	0x01f0


	//----- nvinfo : EIATTR_CBANK_PARAM_SIZE
	.align		4
.L_1721:
        /*0018*/ 	.byte	0x03, 0x19
        /*001a*/ 	.short	0x01f0


	//----- nvinfo : EIATTR_KPARAM_INFO
	.align		4
        /*001c*/ 	.byte	0x04, 0x17
        /*001e*/ 	.short	(.L_1723 - .L_1722)
.L_1722:
        /*0020*/ 	.word	0x00000000
        /*0024*/ 	.short	0x0000
        /*0026*/ 	.short	0x0000
        /*0028*/ 	.byte	0x00, 0xf0, 0xc1, 0x07


	//----- nvinfo : EIATTR_MAXREG_COUNT
	.align		4
.L_1723:
        /*002c*/ 	.byte	0x03, 0x1b
        /*002e*/ 	.short	0x00ff


	//----- nvinfo : EIATTR_NUM_BARRIERS
	.align		4
        /*0030*/ 	.byte	0x02, 0x4c
        /*0032*/ 	.byte	0x01
	.zero		1


	//----- nvinfo : EIATTR_MERCURY_ISA_VERSION
	.align		4
        /*0034*/ 	.byte	0x03, 0x5f
        /*0036*/ 	.short	0x0000


	//----- nvinfo : EIATTR_COOP_GROUP_MASK_REGIDS
	.align		4
        /*0038*/ 	.byte	0x04, 0x29
        /*003a*/ 	.short	(.L_1725 - .L_1724)


	//   ....[0]....
.L_1724:
        /*003c*/ 	.word	0xffffffff


	//   ....[1]....
        /*0040*/ 	.word	0xffffffff


	//   ....[2]....
        /*0044*/ 	.word	0xffffffff


	//   ....[3]....
        /*0048*/ 	.word	0xffffffff


	//   ....[4]....
        /*004c*/ 	.word	0xffffffff


	//   ....[5]....
        /*0050*/ 	.word	0xffffffff


	//   ....[6]....
        /*0054*/ 	.word	0xffffffff


	//   ....[7]....
        /*0058*/ 	.word	0xffffffff


	//   ....[8]....
        /*005c*/ 	.word	0xffffffff


	//   ....[9]....
        /*0060*/ 	.word	0xffffffff


	//   ....[10]....
        /*0064*/ 	.word	0xffffffff


	//   ....[11]....
        /*0068*/ 	.word	0xffffffff


	//   ....[12]....
        /*006c*/ 	.word	0xffffffff


	//   ....[13]....
        /*0070*/ 	.word	0xffffffff


	//   ....[14]....
        /*0074*/ 	.word	0xffffffff


	//   ....[15]....
        /*0078*/ 	.word	0xffffffff


	//   ....[16]....
        /*007c*/ 	.word	0xffffffff


	//   ....[17]....
        /*0080*/ 	.word	0xffffffff


	//   ....[18]....
        /*0084*/ 	.word	0xffffffff


	//   ....[19]....
        /*0088*/ 	.word	0xffffffff


	//   ....[20]....
        /*008c*/ 	.word	0xffffffff


	//   ....[21]....
        /*0090*/ 	.word	0xffffffff


	//   ....[22]....
        /*0094*/ 	.word	0xffffffff


	//   ....[23]....
        /*0098*/ 	.word	0xffffffff


	//   ....[24]....
        /*009c*/ 	.word	0xffffffff


	//   ....[25]....
        /*00a0*/ 	.word	0xffffffff


	//   ....[26]....
        /*00a4*/ 	.word	0xffffffff


	//   ....[27]....
        /*00a8*/ 	.word	0xffffffff


	//   ....[28]....
        /*00ac*/ 	.word	0xffffffff


	//   ....[29]....
        /*00b0*/ 	.word	0xffffffff


	//   ....[30]....
        /*00b4*/ 	.word	0xffffffff


	//   ....[31]....
        /*00b8*/ 	.word	0xffffffff


	//   ....[32]....
        /*00bc*/ 	.word	0xffffffff


	//   ....[33]....
        /*00c0*/ 	.word	0xffffffff


	//   ....[34]....
        /*00c4*/ 	.word	0xffffffff


	//   ....[35]....
        /*00c8*/ 	.word	0xffffffff


	//   ....[36]....
        /*00cc*/ 	.word	0xffffffff


	//   ....[37]....
        /*00d0*/ 	.word	0xffffffff


	//   ....[38]....
        /*00d4*/ 	.word	0xffffffff


	//   ....[39]....
        /*00d8*/ 	.word	0xffffffff


	//   ....[40]....
        /*00dc*/ 	.word	0xffffffff


	//   ....[41]....
        /*00e0*/ 	.word	0xffffffff


	//   ....[42]....
        /*00e4*/ 	.word	0xffffffff


	//   ....[43]....
        /*00e8*/ 	.word	0xffffffff


	//   ....[44]....
        /*00ec*/ 	.word	0xffffffff


	//   ....[45]....
        /*00f0*/ 	.word	0xffffffff


	//   ....[46]....
        /*00f4*/ 	.word	0xffffffff


	//   ....[47]....
        /*00f8*/ 	.word	0xffffffff


	//   ....[48]....
        /*00fc*/ 	.word	0xffffffff


	//   ....[49]....
        /*0100*/ 	.word	0xffffffff


	//   ....[50]....
        /*0104*/ 	.word	0xffffffff


	//   ....[51]....
        /*0108*/ 	.word	0xffffffff


	//   ....[52]....
        /*010c*/ 	.word	0xffffffff


	//   ....[53]....
        /*0110*/ 	.word	0xffffffff


	//   ....[54]....
        /*0114*/ 	.word	0xffffffff


	//   ....[55]....
        /*0118*/ 	.word	0xffffffff


	//   ....[56]....
        /*011c*/ 	.word	0xffffffff


	//   ....[57]....
        /*0120*/ 	.word	0xffffffff


	//   ....[58]....
        /*0124*/ 	.word	0xffffffff


	//   ....[59]....
        /*0128*/ 	.word	0xffffffff


	//   ....[60]....
        /*012c*/ 	.word	0xffffffff


	//   ....[61]....
        /*0130*/ 	.word	0xffffffff


	//   ....[62]....
        /*0134*/ 	.word	0xffffffff


	//   ....[63]....
        /*0138*/ 	.word	0xffffffff


	//   ....[64]....
        /*013c*/ 	.word	0xffffffff


	//   ....[65]....
        /*0140*/ 	.word	0xffffffff


	//   ....[66]....
        /*0144*/ 	.word	0xffffffff


	//   ....[67]....
        /*0148*/ 	.word	0xffffffff


	//   ....[68]....
        /*014c*/ 	.word	0xffffffff


	//   ....[69]....
        /*0150*/ 	.word	0xffffffff


	//   ....[70]....
        /*0154*/ 	.word	0xffffffff


	//   ....[71]....
        /*0158*/ 	.word	0xffffffff


	//   ....[72]....
        /*015c*/ 	.word	0xffffffff


	//   ....[73]....
        /*0160*/ 	.word	0xffffffff


	//   ....[74]....
        /*0164*/ 	.word	0xffffffff


	//   ....[75]....
        /*0168*/ 	.word	0xffffffff


	//   ....[76]....
        /*016c*/ 	.word	0xffffffff


	//   ....[77]....
        /*0170*/ 	.word	0xffffffff


	//   ....[78]....
        /*0174*/ 	.word	0xffffffff


	//   ....[79]....
        /*0178*/ 	.word	0xffffffff


	//   ....[80]....
        /*017c*/ 	.word	0xffffffff


	//   ....[81]....
        /*0180*/ 	.word	0xffffffff


	//   ....[82]....
        /*0184*/ 	.word	0xffffffff


	//   ....[83]....
        /*0188*/ 	.word	0xffffffff


	//   ....[84]....
        /*018c*/ 	.word	0xffffffff


	//   ....[85]....
        /*0190*/ 	.word	0xffffffff


	//   ....[86]....
        /*0194*/ 	.word	0xffffffff


	//   ....[87]....
        /*0198*/ 	.word	0xffffffff


	//   ....[88]....
        /*019c*/ 	.word	0xffffffff


	//   ....[89]....
        /*01a0*/ 	.word	0xffffffff


	//   ....[90]....
        /*01a4*/ 	.word	0xffffffff


	//   ....[91]....
        /*01a8*/ 	.word	0xffffffff


	//   ....[92]....
        /*01ac*/ 	.word	0xffffffff


	//   ....[93]....
        /*01b0*/ 	.word	0xffffffff


	//   ....[94]....
        /*01b4*/ 	.word	0xffffffff


	//   ....[95]....
        /*01b8*/ 	.word	0xffffffff


	//   ....[96]....
        /*01bc*/ 	.word	0xffffffff


	//   ....[97]....
        /*01c0*/ 	.word	0xffffffff


	//   ....[98]....
        /*01c4*/ 	.word	0xffffffff


	//   ....[99]....
        /*01c8*/ 	.word	0xffffffff


	//   ....[100]....
        /*01cc*/ 	.word	0xffffffff


	//   ....[101]....
        /*01d0*/ 	.word	0xffffffff


	//   ....[102]....
        /*01d4*/ 	.word	0xffffffff


	//   ....[103]....
        /*01d8*/ 	.word	0xffffffff


	//   ....[104]....
        /*01dc*/ 	.word	0xffffffff


	//   ....[105]....
        /*01e0*/ 	.word	0xffffffff


	//   ....[106]....
        /*01e4*/ 	.word	0xffffffff


	//   ....[107]....
        /*01e8*/ 	.word	0xffffffff


	//   ....[108]....
        /*01ec*/ 	.word	0xffffffff


	//   ....[109]....
        /*01f0*/ 	.word	0xffffffff


	//   ....[110]....
        /*01f4*/ 	.word	0xffffffff


	//   ....[111]....
        /*01f8*/ 	.word	0xffffffff


	//   ....[112]....
        /*01fc*/ 	.word	0xffffffff


	//   ....[113]....
        /*0200*/ 	.word	0xffffffff


	//   ....[114]....
        /*0204*/ 	.word	0xffffffff


	//   ....[115]....
        /*0208*/ 	.word	0xffffffff


	//   ....[116]....
        /*020c*/ 	.word	0xffffffff


	//   ....[117]....
        /*0210*/ 	.word	0xffffffff


	//   ....[118]....
        /*0214*/ 	.word	0xffffffff


	//   ....[119]....
        /*0218*/ 	.word	0xffffffff


	//   ....[120]....
        /*021c*/ 	.word	0xffffffff


	//   ....[121]....
        /*0220*/ 	.word	0xffffffff


	//   ....[122]....
        /*0224*/ 	.word	0xffffffff


	//   ....[123]....
        /*0228*/ 	.word	0xffffffff


	//   ....[124]....
        /*022c*/ 	.word	0xffffffff


	//   ....[125]....
        /*0230*/ 	.word	0xffffffff


	//   ....[126]....
        /*0234*/ 	.word	0xffffffff


	//   ....[127]....
        /*0238*/ 	.word	0xffffffff


	//   ....[128]....
        /*023c*/ 	.word	0xffffffff


	//   ....[129]....
        /*0240*/ 	.word	0xffffffff


	//   ....[130]....
        /*0244*/ 	.word	0xffffffff


	//   ....[131]....
        /*0248*/ 	.word	0xffffffff


	//   ....[132]....
        /*024c*/ 	.word	0xffffffff


	//   ....[133]....
        /*0250*/ 	.word	0xffffffff


	//   ....[134]....
        /*0254*/ 	.word	0xffffffff


	//   ....[135]....
        /*0258*/ 	.word	0xffffffff


	//   ....[136]....
        /*025c*/ 	.word	0xffffffff


	//   ....[137]....
        /*0260*/ 	.word	0xffffffff


	//   ....[138]....
        /*0264*/ 	.word	0xffffffff


	//   ....[139]....
        /*0268*/ 	.word	0xffffffff


	//   ....[140]....
        /*026c*/ 	.word	0xffffffff


	//   ....[141]....
        /*0270*/ 	.word	0xffffffff


	//   ....[142]....
        /*0274*/ 	.word	0xffffffff


	//   ....[143]....
        /*0278*/ 	.word	0xffffffff


	//   ....[144]....
        /*027c*/ 	.word	0xffffffff


	//   ....[145]....
        /*0280*/ 	.word	0xffffffff


	//   ....[146]....
        /*0284*/ 	.word	0xffffffff


	//   ....[147]....
        /*0288*/ 	.word	0xffffffff


	//   ....[148]....
        /*028c*/ 	.word	0xffffffff


	//   ....[149]....
        /*0290*/ 	.word	0xffffffff


	//   ....[150]....
        /*0294*/ 	.word	0xffffffff


	//   ....[151]....
        /*0298*/ 	.word	0xffffffff


	//   ....[152]....
        /*029c*/ 	.word	0xffffffff


	//   ....[153]....
        /*02a0*/ 	.word	0xffffffff


	//   ....[154]....
        /*02a4*/ 	.word	0xffffffff


	//   ....[155]....
        /*02a8*/ 	.word	0xffffffff


	//   ....[156]....
        /*02ac*/ 	.word	0xffffffff


	//   ....[157]....
        /*02b0*/ 	.word	0xffffffff


	//   ....[158]....
        /*02b4*/ 	.word	0xffffffff


	//   ....[159]....
        /*02b8*/ 	.word	0xffffffff


	//----- nvinfo : EIATTR_COOP_GROUP_INSTR_OFFSETS
	.align		4
.L_1725:
        /*02bc*/ 	.byte	0x04, 0x28
        /*02be*/ 	.short	(.L_1727 - .L_1726)


	//   ....[0]....
.L_1726:
        /*02c0*/ 	.word	0x00000b50


	//   ....[1]....
        /*02c4*/ 	.word	0x00000c00


	//   ....[2]....
        /*02c8*/ 	.word	0x00000e60


	//   ....[3]....
        /*02cc*/ 	.word	0x000021c0


	//   ....[4]....
        /*02d0*/ 	.word	0x00003a30


	//   ....[5]....
        /*02d4*/ 	.word	0x00003a50


	//   ....[6]....
        /*02d8*/ 	.word	0x00003a80


	//   ....[7]....
        /*02dc*/ 	.word	0x00003a90


	//   ....[8]....
        /*02e0*/ 	.word	0x00003b40


	//   ....[9]....
        /*02e4*/ 	.word	0x00003b60


	//   ....[10]....
        /*02e8*/ 	.word	0x00003b70


	//   ....[11]....
        /*02ec*/ 	.word	0x00003b80


	//   ....[12]....
        /*02f0*/ 	.word	0x00003c40


	//   ....[13]....
        /*02f4*/ 	.word	0x00003c60


	//   ....[14]....
        /*02f8*/ 	.word	0x00003c70


	//   ....[15]....
        /*02fc*/ 	.word	0x00003c80


	//   ....[16]....
        /*0300*/ 	.word	0x00003d40


	//   ....[17]....
        /*0304*/ 	.word	0x00003d60


	//   ....[18]....
        /*0308*/ 	.word	0x00003d70


	//   ....[19]....
        /*030c*/ 	.word	0x00003d80


	//   ....[20]....
        /*0310*/ 	.word	0x00003e40


	//   ....[21]....
        /*0314*/ 	.word	0x00003e50


	//   ....[22]....
        /*0318*/ 	.word	0x00003e60


	//   ....[23]....
        /*031c*/ 	.word	0x00003e70


	//   ....[24]....
        /*0320*/ 	.word	0x00003fd0


	//   ....[25]....
        /*0324*/ 	.word	0x00004040


	//   ....[26]....
        /*0328*/ 	.word	0x000040b0


	//   ....[27]....
        /*032c*/ 	.word	0x00004120


	//   ....[28]....
        /*0330*/ 	.word	0x00004140


	//   ....[29]....
        /*0334*/ 	.word	0x00004150


	//   ....[30]....
        /*0338*/ 	.word	0x00004160


	//   ....[31]....
        /*033c*/ 	.word	0x00004170


	//   ....[32]....
        /*0340*/ 	.word	0x00004180


	//   ....[33]....
        /*0344*/ 	.word	0x00004190


	//   ....[34]....
        /*0348*/ 	.word	0x000041a0


	//   ....[35]....
        /*034c*/ 	.word	0x000041b0


	//   ....[36]....
        /*0350*/ 	.word	0x000057a0


	//   ....[37]....
        /*0354*/ 	.word	0x000057c0


	//   ....[38]....
        /*0358*/ 	.word	0x000057d0


	//   ....[39]....
        /*035c*/ 	.word	0x000057e0


	//   ....[40]....
        /*0360*/ 	.word	0x00005900


	//   ....[41]....
        /*0364*/ 	.word	0x00005910


	//   ....[42]....
        /*0368*/ 	.word	0x00005920


	//   ....[43]....
        /*036c*/ 	.word	0x00005930


	//   ....[44]....
        /*0370*/ 	.word	0x00005a50


	//   ....[45]....
        /*0374*/ 	.word	0x00005a70


	//   ....[46]....
        /*0378*/ 	.word	0x00005a80


	//   ....[47]....
        /*037c*/ 	.word	0x00005a90


	//   ....[48]....
        /*0380*/ 	.word	0x00005bb0


	//   ....[49]....
        /*0384*/ 	.word	0x00005bc0


	//   ....[50]....
        /*0388*/ 	.word	0x00005bd0


	//   ....[51]....
        /*038c*/ 	.word	0x00005be0


	//   ....[52]....
        /*0390*/ 	.word	0x00005d00


	//   ....[53]....
        /*0394*/ 	.word	0x00005d20


	//   ....[54]....
        /*0398*/ 	.word	0x00005d30


	//   ....[55]....
        /*039c*/ 	.word	0x00005d40


	//   ....[56]....
        /*03a0*/ 	.word	0x00005e40


	//   ....[57]....
        /*03a4*/ 	.word	0x00005e50


	//   ....[58]....
        /*03a8*/ 	.word	0x00005e60


	//   ....[59]....
        /*03ac*/ 	.word	0x00005e70


	//   ....[60]....
        /*03b0*/ 	.word	0x00005e80


	//   ....[61]....
        /*03b4*/ 	.word	0x00005e90


	//   ....[62]....
        /*03b8*/ 	.word	0x00005ea0


	//   ....[63]....
        /*03bc*/ 	.word	0x00005ed0


	//   ....[64]....
        /*03c0*/ 	.word	0x00005f00


	//   ....[65]....
        /*03c4*/ 	.word	0x00005f30


	//   ....[66]....
        /*03c8*/ 	.word	0x00005f50


	//   ....[67]....
        /*03cc*/ 	.word	0x00005f60


	//   ....[68]....
        /*03d0*/ 	.word	0x00009b50


	//   ....[69]....
        /*03d4*/ 	.word	0x00009b90


	//   ....[70]....
        /*03d8*/ 	.word	0x00009bd0


	//   ....[71]....
        /*03dc*/ 	.word	0x00009c10


	//   ....[72]....
        /*03e0*/ 	.word	0x00009cd0


	//   ....[73]....
        /*03e4*/ 	.word	0x00009d20


	//   ....[74]....
        /*03e8*/ 	.word	0x00009d50


	//   ....[75]....
        /*03ec*/ 	.word	0x00009d80


	//   ....[76]....
        /*03f0*/ 	.word	0x00009e00


	//   ....[77]....
        /*03f4*/ 	.word	0x00009e50


	//   ....[78]....
        /*03f8*/ 	.word	0x00009e80


	//   ....[79]....
        /*03fc*/ 	.word	0x00009eb0


	//   ....[80]....
        /*0400*/ 	.word	0x00009f40


	//   ....[81]....
        /*0404*/ 	.word	0x00009f80


	//   ....[82]....
        /*0408*/ 	.word	0x00009fb0


	//   ....[83]....
        /*040c*/ 	.word	0x00009fe0


	//   ....[84]....
        /*0410*/ 	.word	0x0000a070


	//   ....[85]....
        /*0414*/ 	.word	0x0000a0b0


	//   ....[86]....
        /*0418*/ 	.word	0x0000a0e0


	//   ....[87]....
        /*041c*/ 	.word	0x0000a110


	//   ....[88]....
        /*0420*/ 	.word	0x0000a7d0


	//   ....[89]....
        /*0424*/ 	.word	0x0000abe0


	//   ....[90]....
        /*0428*/ 	.word	0x0000acb0


	//   ....[91]....
        /*042c*/ 	.word	0x0000ad10


	//   ....[92]....
        /*0430*/ 	.word	0x0000ad60


	//   ....[93]....
        /*0434*/ 	.word	0x0000ad80


	//   ....[94]....
        /*0438*/ 	.word	0x0000ada0


	//   ....[95]....
        /*043c*/ 	.word	0x0000aec0


	//   ....[96]....
        /*0440*/ 	.word	0x0000af10


	//   ....[97]....
        /*0444*/ 	.word	0x0000af60


	//   ....[98]....
        /*0448*/ 	.word	0x0000af80


	//   ....[99]....
        /*044c*/ 	.word	0x0000afa0


	//   ....[100]....
        /*0450*/ 	.word	0x0000b3d0


	//   ....[101]....
        /*0454*/ 	.word	0x0000b450


	//   ....[102]....
        /*0458*/ 	.word	0x0000b4c0


	//   ....[103]....
        /*045c*/ 	.word	0x0000b530


	//   ....[104]....
        /*0460*/ 	.word	0x0000b680


	//   ....[105]....
        /*0464*/ 	.word	0x0000b6f0


	//   ....[106]....
        /*0468*/ 	.word	0x0000b760


	//   ....[107]....
        /*046c*/ 	.word	0x0000b7d0


	//   ....[108]....
        /*0470*/ 	.word	0x0000b8f0


	//   ....[109]....
        /*0474*/ 	.word	0x0000b960


	//   ....[110]....
        /*0478*/ 	.word	0x0000b9d0


	//   ....[111]....
        /*047c*/ 	.word	0x0000ba40


	//   ....[112]....
        /*0480*/ 	.word	0x0000bb70


	//   ....[113]....
        /*0484*/ 	.word	0x0000bbe0


	//   ....[114]....
        /*0488*/ 	.word	0x0000bc50


	//   ....[115]....
        /*048c*/ 	.word	0x0000bcc0


	//   ....[116]....
        /*0490*/ 	.word	0x0000bdf0


	//   ....[117]....
        /*0494*/ 	.word	0x0000be60


	//   ....[118]....
        /*0498*/ 	.word	0x0000bed0


	//   ....[119]....
        /*049c*/ 	.word	0x0000bf40


	//   ....[120]....
        /*04a0*/ 	.word	0x0000bfb0


	//   ....[121]....
        /*04a4*/ 	.word	0x0000c020


	//   ....[122]....
        /*04a8*/ 	.word	0x0000c090


	//   ....[123]....
        /*04ac*/ 	.word	0x0000c100


	//   ....[124]....
        /*04b0*/ 	.word	0x0000c1a0


	//   ....[125]....
        /*04b4*/ 	.word	0x0000c210


	//   ....[126]....
        /*04b8*/ 	.word	0x0000c280


	//   ....[127]....
        /*04bc*/ 	.word	0x0000c2f0


	//   ....[128]....
        /*04c0*/ 	.word	0x0000c370


	//   ....[129]....
        /*04c4*/ 	.word	0x0000c3f0


	//   ....[130]....
        /*04c8*/ 	.word	0x0000c460


	//   ....[131]....
        /*04cc*/ 	.word	0x0000c4d0


	//   ....[132]....
        /*04d0*/ 	.word	0x0000c550


	//   ....[133]....
        /*04d4*/ 	.word	0x0000c5c0


	//   ....[134]....
        /*04d8*/ 	.word	0x0000c630


	//   ....[135]....
        /*04dc*/ 	.word	0x0000c6a0


	//   ....[136]....
        /*04e0*/ 	.word	0x0000c720


	//   ....[137]....
        /*04e4*/ 	.word	0x0000c7a0


	//   ....[138]....
        /*04e8*/ 	.word	0x0000c810


	//   ....[139]....
        /*04ec*/ 	.word	0x0000c880


	//   ....[140]....
        /*04f0*/ 	.word	0x0000c900


	//   ....[141]....
        /*04f4*/ 	.word	0x0000c970


	//   ....[142]....
        /*04f8*/ 	.word	0x0000c9e0


	//   ....[143]....
        /*04fc*/ 	.word	0x0000ca50


	//   ....[144]....
        /*0500*/ 	.word	0x0000cad0


	//   ....[145]....
        /*0504*/ 	.word	0x0000cb50


	//   ....[146]....
        /*0508*/ 	.word	0x0000cbc0


	//   ....[147]....
        /*050c*/ 	.word	0x0000cc30


	//   ....[148]....
        /*0510*/ 	.word	0x0000ccb0


	//   ....[149]....
        /*0514*/ 	.word	0x0000cd20


	//   ....[150]....
        /*0518*/ 	.word	0x0000cd90


	//   ....[151]....
        /*051c*/ 	.word	0x0000ce00


	//   ....[152]....
        /*0520*/ 	.word	0x0000ce70


	//   ....[153]....
        /*0524*/ 	.word	0x0000cee0


	//   ....[154]....
        /*0528*/ 	.word	0x0000cf50


	//   ....[155]....
        /*052c*/ 	.word	0x0000cfc0


	//   ....[156]....
        /*0530*/ 	.word	0x0000d090


	//   ....[157]....
        /*0534*/ 	.word	0x0000d100


	//   ....[158]....
        /*0538*/ 	.word	0x0000d170


	//   ....[159]....
        /*053c*/ 	.word	0x0000d1e0


	//----- nvinfo : EIATTR_EXIT_INSTR_OFFSETS
	.align		4
.L_1727:
        /*0540*/ 	.byte	0x04, 0x1c
        /*0542*/ 	.short	(.L_1729 - .L_1728)


	//   ....[0]....
.L_1728:
        /*0544*/ 	.word	0x0000b0d0


	//   ....[1]....
        /*0548*/ 	.word	0x0000b370


	//----- nvinfo : EIATTR_MAX_THREADS
	.align		4
.L_1729:
        /*054c*/ 	.byte	0x04, 0x05
        /*054e*/ 	.short	(.L_1731 - .L_1730)
.L_1730:
        /*0550*/ 	.word	0x00000080
        /*0554*/ 	.word	0x00000001
        /*0558*/ 	.word	0x00000001


	//----- nvinfo : EIATTR_CRS_STACK_SIZE
	.align		4
.L_1731:
        /*055c*/ 	.byte	0x04, 0x1e
        /*055e*/ 	.short	(.L_1733 - .L_1732)
.L_1732:
        /*0560*/ 	.word	0x00000000
.L_1733:


//--------------------- .nv.info._Z25selective_scan_bwd_kernelI32Selective_Scan_bwd_kernel_traitsILi128ELi16ELb1ELb0ELb1ELb0ELb1EN3c104HalfENS1_7complexIfEEEEv12SSMParamsBwd --------------------------
	.section	.nv.info._Z25selective_scan_bwd_kernelI32Selective_Scan_bwd_kernel_traitsILi128ELi16ELb1ELb0ELb1ELb0ELb1EN3c104HalfENS1_7complexIfEEEEv12SSMParamsBwd,"",@"SHT_CUDA_INFO"
	.sectionflags	@""
	.align	4


	//----- nvinfo : EIATTR_CUDA_API_VERSION
	.align		4
        /*0000*/ 	.byte	0x04, 0x37
        /*0002*/ 	.short	(.L_1735 - .L_1734)
.L_1734:
        /*0004*/ 	.word	0x00000082


	//----- nvinfo : EIATTR_SW2861232_WAR
	.align		4
.L_1735:
        /*0008*/ 	.byte	0x01, 0x35
	.zero		2


	//----- nvinfo : EIATTR_PARAM_CBANK
	.align		4
        /*000c*/ 	.byte	0x04, 0x0a
        /*000e*/ 	.short	(.L_1737 - .L_1736)
	.align		4
.L_1736:
        /*0010*/ 	.word	index@(.nv.constant0._Z25selective_scan_bwd_kernelI32Selective_Scan_bwd_kernel_traitsILi128ELi16ELb1ELb0ELb1ELb0ELb1EN3c104HalfENS1_7complexIfEEEEv12SSMParamsBwd)
        /*0014*/ 	.short	0x0160
        /*0016*/ 	.short	0x01f0


	//----- nvinfo : EIATTR_CBANK_PARAM_SIZE
	.align		4
.L_1737:
        /*0018*/ 	.byte	0x03, 0x19
        /*001a*/ 	.short	0x01f0


	//----- nvinfo : EIATTR_KPARAM_INFO
	.align		4
        /*001c*/ 	.byte	0x04, 0x17
        /*001e*/ 	.short	(.L_1739 - .L_1738)
.L_1738:
        /*0020*/ 	.word	0x00000000
        /*0024*/ 	.short	0x0000
        /*0026*/ 	.short	0x0000
        /*0028*/ 	.byte	0x00, 0xf0, 0xc1, 0x07


	//----- nvinfo : EIATTR_MAXREG_COUNT
	.align		4
.L_1739:
        /*002c*/ 	.byte	0x03, 0x1b
        /*002e*/ 	.short	0x00ff


	//----- nvinfo : EIATTR_NUM_BARRIERS
	.align		4
        /*0030*/ 	.byte	0x02, 0x4c
        /*0032*/ 	.byte	0x01
	.zero		1


	//----- nvinfo : EIATTR_MERCURY_ISA_VERSION
	.align		4
        /*0034*/ 	.byte	0x03, 0x5f
        /*0036*/ 	.short	0x0000


	//----- nvinfo : EIATTR_COOP_GROUP_MASK_REGIDS
	.align		4
        /*0038*/ 	.byte	0x04, 0x29
        /*003a*/ 	.short	(.L_1741 - .L_1740)


	//   ....[0]....
.L_1740:
        /*003c*/ 	.word	0xffffffff


	//   ....[1]....
        /*0040*/ 	.word	0xffffffff


	//   ....[2]....
        /*0044*/ 	.word	0xffffffff


	//   ....[3]....
        /*0048*/ 	.word	0xffffffff


	//   ....[4]....
        /*004c*/ 	.word	0xffffffff


	//   ....[5]....
        /*0050*/ 	.word	0xffffffff


	//   ....[6]....
        /*0054*/ 	.word	0xffffffff


	//   ....[7]....
        /*0058*/ 	.word	0xffffffff


	//   ....[8]....
        /*005c*/ 	.word	0xffffffff


	//   ....[9]....
        /*0060*/ 	.word	0xffffffff


	//   ....[10]....
        /*0064*/ 	.word	0xffffffff


	//   ....[11]....
        /*0068*/ 	.word	0xffffffff


	//   ....[12]....
        /*006c*/ 	.word	0xffffffff


	//   ....[13]....
        /*0070*/ 	.word	0xffffffff


	//   ....[14]....
        /*0074*/ 	.word	0xffffffff


	//   ....[15]....
        /*0078*/ 	.word	0xffffffff


	//   ....[16]....
        /*007c*/ 	.word	0xffffffff


	//   ....[17]....
        /*0080*/ 	.word	0xffffffff


	//   ....[18]....
        /*0084*/ 	.word	0xffffffff


	//   ....[19]....
        /*0088*/ 	.word	0xffffffff


	//   ....[20]....
        /*008c*/ 	.word	0xffffffff


	//   ....[21]....
        /*0090*/ 	.word	0xffffffff


	//   ....[22]....
        /*0094*/ 	.word	0xffffffff


	//   ....[23]....
        /*0098*/ 	.word	0xffffffff


	//   ....[24]....
        /*009c*/ 	.word	0xffffffff


	//   ....[25]....
        /*00a0*/ 	.word	0xffffffff


	//   ....[26]....
        /*00a4*/ 	.word	0xffffffff


	//   ....[27]....
        /*00a8*/ 	.word	0xffffffff


	//   ....[28]....
        /*00ac*/ 	.word	0xffffffff


	//   ....[29]....
        /*00b0*/ 	.word	0xffffffff


	//   ....[30]....
        /*00b4*/ 	.word	0xffffffff


	//   ....[31]....
        /*00b8*/ 	.word	0xffffffff


	//   ....[32]....
        /*00bc*/ 	.word	0xffffffff


	//   ....[33]....
        /*00c0*/ 	.word	0xffffffff


	//   ....[34]....
        /*00c4*/ 	.word	0xffffffff


	//   ....[35]....
        /*00c8*/ 	.word	0xffffffff


	//   ....[36]....
        /*00cc*/ 	.word	0xffffffff


	//   ....[37]....
        /*00d0*/ 	.word	0xffffffff


	//   ....[38]....
        /*00d4*/ 	.word	0xffffffff


	//   ....[39]....
        /*00d8*/ 	.word	0xffffffff


	//   ....[40]....
        /*00dc*/ 	.word	0xffffffff


	//   ....[41]....
        /*00e0*/ 	.word	0xffffffff


	//   ....[42]....
        /*00e4*/ 	.word	0xffffffff


	//   ....[43]....
        /*00e8*/ 	.word	0xffffffff


	//   ....[44]....
        /*00ec*/ 	.word	0xffffffff


	//   ....[45]....
        /*00f0*/ 	.word	0xffffffff


	//   ....[46]....
        /*00f4*/ 	.word	0xffffffff


	//   ....[47]....
        /*00f8*/ 	.word	0xffffffff


	//   ....[48]....
        /*00fc*/ 	.word	0xffffffff


	//   ....[49]....
        /*0100*/ 	.word	0xffffffff


	//   ....[50]....
        /*0104*/ 	.word	0xffffffff


	//   ....[51]....
        /*0108*/ 	.word	0xffffffff


	//   ....[52]....
        /*010c*/ 	.word	0xffffffff


	//   ....[53]....
        /*0110*/ 	.word	0xffffffff


	//   ....[54]....
        /*0114*/ 	.word	0xffffffff


	//   ....[55]....
        /*0118*/ 	.word	0xffffffff


	//   ....[56]....
        /*011c*/ 	.word	0xffffffff


	//   ....[57]....
        /*0120*/ 	.word	0xffffffff


	//   ....[58]....
        /*0124*/ 	.word	0xffffffff


	//   ....[59]....
        /*0128*/ 	.word	0xffffffff


	//   ....[60]....
        /*012c*/ 	.word	0xffffffff


	//   ....[61]....
        /*0130*/ 	.word	0xffffffff


	//   ....[62]....
        /*0134*/ 	.word	0xffffffff


	//   ....[63]....
        /*0138*/ 	.word	0xffffffff


	//   ....[64]....
        /*013c*/ 	.word	0xffffffff


	//   ....[65]....
        /*0140*/ 	.word	0xffffffff


	//   ....[66]....
        /*0144*/ 	.word	0xffffffff


	//   ....[67]....
        /*0148*/ 	.word	0xffffffff


	//   ....[68]....
        /*014c*/ 	.word	0xffffffff


	//   ....[69]....
        /*0150*/ 	.word	0xffffffff


	//   ....[70]....
        /*0154*/ 	.word	0xffffffff


	//   ....[71]....
        /*0158*/ 	.word	0xffffffff


	//   ....[72]....
        /*015c*/ 	.word	0xffffffff


	//   ....[73]....
        /*0160*/ 	.word	0xffffffff


	//   ....[74]....
        /*0164*/ 	.word	0xffffffff


	//   ....[75]....
        /*0168*/ 	.word	0xffffffff


	//   ....[76]....
        /*016c*/ 	.word	0xffffffff


	//   ....[77]....
        /*0170*/ 	.word	0xffffffff


	//   ....[78]....
        /*0174*/ 	.word	0xffffffff


	//   ....[79]....
        /*0178*/ 	.word	0xffffffff


	//   ....[80]....
        /*017c*/ 	.word	0xffffffff


	//   ....[81]....
        /*0180*/ 	.word	0xffffffff


	//   ....[82]....
        /*0184*/ 	.word	0xffffffff


	//   ....[83]....
        /*0188*/ 	.word	0xffffffff


	//   ....[84]....
        /*018c*/ 	.word	0xffffffff


	//   ....[85]....
        /*0190*/ 	.word	0xffffffff


	//   ....[86]....
        /*0194*/ 	.word	0xffffffff


	//   ....[87]....
        /*0198*/ 	.word	0xffffffff


	//   ....[88]....
        /*019c*/ 	.word	0xffffffff


	//   ....[89]....
        /*01a0*/ 	.word	0xffffffff


	//   ....[90]....
        /*01a4*/ 	.word	0xffffffff


	//   ....[91]....
        /*01a8*/ 	.word	0xffffffff


	//   ....[92]....
        /*01ac*/ 	.word	0xffffffff


	//   ....[93]....
        /*01b0*/ 	.word	0xffffffff


	//   ....[94]....
        /*01b4*/ 	.word	0xffffffff


	//   ....[95]....
        /*01b8*/ 	.word	0xffffffff


	//   ....[96]....
        /*01bc*/ 	.word	0xffffffff


	//   ....[97]....
        /*01c0*/ 	.word	0xffffffff


	//   ....[98]....
        /*01c4*/ 	.word	0xffffffff


	//   ....[99]....
        /*01c8*/ 	.word	0xffffffff


	//   ....[100]....
        /*01cc*/ 	.word	0xffffffff


	//   ....[101]....
        /*01d0*/ 	.word	0xffffffff


	//   ....[102]....
        /*01d4*/ 	.word	0xffffffff


	//   ....[103]....
        /*01d8*/ 	.word	0xffffffff


	//   ....[104]....
        /*01dc*/ 	.word	0xffffffff


	//   ....[105]....
        /*01e0*/ 	.word	0xffffffff


	//   ....[106]....
        /*01e4*/ 	.word	0xffffffff


	//   ....[107]....
        /*01e8*/ 	.word	0xffffffff


	//   ....[108]....
        /*01ec*/ 	.word	0xffffffff


	//   ....[109]....
        /*01f0*/ 	.word	0xffffffff


	//   ....[110]....
        /*01f4*/ 	.word	0xffffffff


	//   ....[111]....
        /*01f8*/ 	.word	0xffffffff


	//   ....[112]....
        /*01fc*/ 	.word	0xffffffff


	//   ....[113]....
        /*0200*/ 	.word	0xffffffff


	//   ....[114]....
        /*0204*/ 	.word	0xffffffff


	//   ....[115]....
        /*0208*/ 	.word	0xffffffff


	//   ....[116]....
        /*020c*/ 	.word	0xffffffff


	//   ....[117]....
        /*0210*/ 	.word	0xffffffff


	//   ....[118]....
        /*0214*/ 	.word	0xffffffff


	//   ....[119]....
        /*0218*/ 	.word	0xffffffff


	//   ....[120]....
        /*021c*/ 	.word	0xffffffff


	//   ....[121]....
        /*0220*/ 	.word	0xffffffff


	//   ....[122]....
        /*0224*/ 	.word	0xffffffff


	//   ....[123]....
        /*0228*/ 	.word	0xffffffff


	//   ....[124]....
        /*022c*/ 	.word	0xffffffff


	//   ....[125]....
        /*0230*/ 	.word	0xffffffff


	//   ....[126]....
        /*0234*/ 	.word	0xffffffff


	//   ....[127]....
        /*0238*/ 	.word	0xffffffff


	//   ....[128]....
        /*023c*/ 	.word	0xffffffff


	//   ....[129]....
        /*0240*/ 	.word	0xffffffff


	//   ....[130]....
        /*0244*/ 	.word	0xffffffff


	//   ....[131]....
        /*0248*/ 	.word	0xffffffff


	//   ....[132]....
        /*024c*/ 	.word	0xffffffff


	//   ....[133]....
        /*0250*/ 	.word	0xffffffff


	//   ....[134]....
        /*0254*/ 	.word	0xffffffff


	//   ....[135]....
        /*0258*/ 	.word	0xffffffff


	//   ....[136]....
        /*025c*/ 	.word	0xffffffff


	//   ....[137]....
        /*0260*/ 	.word	0xffffffff


	//   ....[138]....
        /*0264*/ 	.word	0xffffffff


	//   ....[139]....
        /*0268*/ 	.word	0xffffffff


	//   ....[140]....
        /*026c*/ 	.word	0xffffffff


	//   ....[141]....
        /*0270*/ 	.word	0xffffffff


	//   ....[142]....
        /*0274*/ 	.word	0xffffffff


	//   ....[143]....
        /*0278*/ 	.word	0xffffffff


	//   ....[144]....
        /*027c*/ 	.word	0xffffffff


	//   ....[145]....
        /*0280*/ 	.word	0xffffffff


	//   ....[146]....
        /*0284*/ 	.word	0xffffffff


	//   ....[147]....
        /*0288*/ 	.word	0xffffffff


	//   ....[148]....
        /*028c*/ 	.word	0xffffffff


	//   ....[149]....
        /*0290*/ 	.word	0xffffffff


	//   ....[150]....
        /*0294*/ 	.word	0xffffffff


	//   ....[151]....
        /*0298*/ 	.word	0xffffffff


	//   ....[152]....
        /*029c*/ 	.word	0xffffffff


	//   ....[153]....
        /*02a0*/ 	.word	0xffffffff


	//   ....[154]....
        /*02a4*/ 	.word	0xffffffff


	//   ....[155]....
        /*02a8*/ 	.word	0xffffffff


	//   ....[156]....
        /*02ac*/ 	.word	0xffffffff


	//   ....[157]....
        /*02b0*/ 	.word	0xffffffff


	//   ....[158]....
        /*02b4*/ 	.word	0xffffffff


	//   ....[159]....
        /*02b8*/ 	.word	0xffffffff


	//   ....[160]....
        /*02bc*/ 	.word	0xffffffff


	//   ....[161]....
        /*02c0*/ 	.word	0xffffffff


	//   ....[162]....
        /*02c4*/ 	.word	0xffffffff


	//   ....[163]....
        /*02c8*/ 	.word	0xffffffff


	//----- nvinfo : EIATTR_COOP_GROUP_INSTR_OFFSETS
	.align		4
.L_1741:
        /*02cc*/ 	.byte	0x04, 0x28
        /*02ce*/ 	.short	(.L_1743 - .L_1742)


	//   ....[0]....
.L_1742:
        /*02d0*/ 	.word	0x00000b70


	//   ....[1]....
        /*02d4*/ 	.word	0x00000c20


	//   ....[2]....
        /*02d8*/ 	.word	0x00000dd0


	//   ....[3]....
        /*02dc*/ 	.word	0x00000f70


	//   ....[4]....
        /*02e0*/ 	.word	0x00001900


	//   ....[5]....
        /*02e4*/ 	.word	0x00002170


	//   ....[6]....
        /*02e8*/ 	.word	0x00002590


	//   ....[7]....
        /*02ec*/ 	.word	0x000036e0


	//   ....[8]....
        /*02f0*/ 	.word	0x00004f30


	//   ....[9]....
        /*02f4*/ 	.word	0x00004f50


	//   ....[10]....
        /*02f8*/ 	.word	0x00004f80


	//   ....[11]....
        /*02fc*/ 	.word	0x00004f90


	//   ....[12]....
        /*0300*/ 	.word	0x00005040


	//   ....[13]....
        /*0304*/ 	.word	0x00005060


	//   ....[14]....
        /*0308*/ 	.word	0x00005070


	//   ....[15]....
        /*030c*/ 	.word	0x00005080


	//   ....[16]....
        /*0310*/ 	.word	0x00005140


	//   ....[17]....
        /*0314*/ 	.word	0x00005160


	//   ....[18]....
        /*0318*/ 	.word	0x00005170


	//   ....[19]....
        /*031c*/ 	.word	0x00005180


	//   ....[20]....
        /*0320*/ 	.word	0x00005240


	//   ....[21]....
        /*0324*/ 	.word	0x00005260


	//   ....[22]....
        /*0328*/ 	.word	0x00005270


	//   ....[23]....
        /*032c*/ 	.word	0x00005280


	//   ....[24]....
        /*0330*/ 	.word	0x00005340


	//   ....[25]....
        /*0334*/ 	.word	0x00005350


	//   ....[26]....
        /*0338*/ 	.word	0x00005360


	//   ....[27]....
        /*033c*/ 	.word	0x00005370


	//   ....[28]....
        /*0340*/ 	.word	0x000054b0


	//   ....[29]....
        /*0344*/ 	.word	0x00005520


	//   ....[30]....
        /*0348*/ 	.word	0x00005590


	//   ....[31]....
        /*034c*/ 	.word	0x00005600


	//   ....[32]....
        /*0350*/ 	.word	0x00005620


	//   ....[33]....
        /*0354*/ 	.word	0x00005630


	//   ....[34]....
        /*0358*/ 	.word	0x00005640


	//   ....[35]....
        /*035c*/ 	.word	0x00005650


	//   ....[36]....
        /*0360*/ 	.word	0x00005660


	//   ....[37]....
        /*0364*/ 	.word	0x00005670


	//   ....[38]....
        /*0368*/ 	.word	0x00005680


	//   ....[39]....
        /*036c*/ 	.word	0x00005690


	//   ....[40]....
        /*0370*/ 	.word	0x00006c70


	//   ....[41]....
        /*0374*/ 	.word	0x00006c90


	//   ....[42]....
        /*0378*/ 	.word	0x00006ca0


	//   ....[43]....
        /*037c*/ 	.word	0x00006cb0


	//   ....[44]....
        /*0380*/ 	.word	0x00006dd0


	//   ....[45]....
        /*0384*/ 	.word	0x00006de0


	//   ....[46]....
        /*0388*/ 	.word	0x00006df0


	//   ....[47]....
        /*038c*/ 	.word	0x00006e00


	//   ....[48]....
        /*0390*/ 	.word	0x00006f20


	//   ....[49]....
        /*0394*/ 	.word	0x00006f40


	//   ....[50]....
        /*0398*/ 	.word	0x00006f50


	//   ....[51]....
        /*039c*/ 	.word	0x00006f60


	//   ....[52]....
        /*03a0*/ 	.word	0x00007080


	//   ....[53]....
        /*03a4*/ 	.word	0x00007090


	//   ....[54]....
        /*03a8*/ 	.word	0x000070a0


	//   ....[55]....
        /*03ac*/ 	.word	0x000070b0


	//   ....[56]....
        /*03b0*/ 	.word	0x000071d0


	//   ....[57]....
        /*03b4*/ 	.word	0x000071f0


	//   ....[58]....
        /*03b8*/ 	.word	0x00007200


	//   ....[59]....
        /*03bc*/ 	.word	0x00007210


	//   ....[60]....
        /*03c0*/ 	.word	0x00007310


	//   ....[61]....
        /*03c4*/ 	.word	0x00007320


	//   ....[62]....
        /*03c8*/ 	.word	0x00007330


	//   ....[63]....
        /*03cc*/ 	.word	0x00007340


	//   ....[64]....
        /*03d0*/ 	.word	0x00007350


	//   ....[65]....
        /*03d4*/ 	.word	0x00007360


	//   ....[66]....
        /*03d8*/ 	.word	0x00007370


	//   ....[67]....
        /*03dc*/ 	.word	0x000073a0


	//   ....[68]....
        /*03e0*/ 	.word	0x000073d0


	//   ....[69]....
        /*03e4*/ 	.word	0x00007400


	//   ....[70]....
        /*03e8*/ 	.word	0x00007420


	//   ....[71]....
        /*03ec*/ 	.word	0x00007430


	//   ....[72]....
        /*03f0*/ 	.word	0x0000afd0


	//   ....[73]....
        /*03f4*/ 	.word	0x0000b010


	//   ....[74]....
        /*03f8*/ 	.word	0x0000b050


	//   ....[75]....
        /*03fc*/ 	.word	0x0000b090


	//   ....[76]....
        /*0400*/ 	.word	0x0000b150


	//   ....[77]....
        /*0404*/ 	.word	0x0000b1a0


	//   ....[78]....
        /*0408*/ 	.word	0x0000b1d0


	//   ....[79]....
        /*040c*/ 	.word	0x0000b200


	//   ....[80]....
        /*0410*/ 	.word	0x0000b280


	//   ....[81]....
        /*0414*/ 	.word	0x0000b2d0


	//   ....[82]....
        /*0418*/ 	.word	0x0000b300


	//   ....[83]....
        /*041c*/ 	.word	0x0000b330


	//   ....[84]....
        /*0420*/ 	.word	0x0000b3c0


	//   ....[85]....
        /*0424*/ 	.word	0x0000b400


	//   ....[86]....
        /*0428*/ 	.word	0x0000b430


	//   ....[87]....
        /*042c*/ 	.word	0x0000b460


	//   ....[88]....
        /*0430*/ 	.word	0x0000b4f0


	//   ....[89]....
        /*0434*/ 	.word	0x0000b530


	//   ....[90]....
        /*0438*/ 	.word	0x0000b560


	//   ....[91]....
        /*043c*/ 	.word	0x0000b590


	//   ....[92]....
        /*0440*/ 	.word	0x0000bc50


	//   ....[93]....
        /*0444*/ 	.word	0x0000bff0


	//   ....[94]....
        /*0448*/ 	.word	0x0000c0b0


	//   ....[95]....
        /*044c*/ 	.word	0x0000c110


	//   ....[96]....
        /*0450*/ 	.word	0x0000c160


	//   ....[97]....
        /*0454*/ 	.word	0x0000c180


	//   ....[98]....
        /*0458*/ 	.word	0x0000c1a0


	//   ....[99]....
        /*045c*/ 	.word	0x0000c2c0


	//   ....[100]....
        /*0460*/ 	.word	0x0000c310


	//   ....[101]....
        /*0464*/ 	.word	0x0000c360


	//   ....[102]....
        /*0468*/ 	.word	0x0000c380


	//   ....[103]....
        /*046c*/ 	.word	0x0000c3a0


	//   ....[104]....
        /*0470*/ 	.word	0x0000c7d0


	//   ....[105]....
        /*0474*/ 	.word	0x0000c850


	//   ....[106]....
        /*0478*/ 	.word	0x0000c8c0


	//   ....[107]....
        /*047c*/ 	.word	0x0000c930


	//   ....[108]....
        /*0480*/ 	.word	0x0000ca80


	//   ....[109]....
        /*0484*/ 	.word	0x0000caf0


	//   ....[110]....
        /*0488*/ 	.word	0x0000cb60


	//   ....[111]....
        /*048c*/ 	.word	0x0000cbd0


	//   ....[112]....
        /*0490*/ 	.word	0x0000ccf0


	//   ....[113]....
        /*0494*/ 	.word	0x0000cd60


	//   ....[114]....
        /*0498*/ 	.word	0x0000cdd0


	//   ....[115]....
        /*049c*/ 	.word	0x0000ce40


	//   ....[116]....
        /*04a0*/ 	.word	0x0000cf70


	//   ....[117]....
        /*04a4*/ 	.word	0x0000cfe0


	//   ....[118]....
        /*04a8*/ 	.word	0x0000d050


	//   ....[119]....
        /*04ac*/ 	.word	0x0000d0c0


	//   ....[120]....
        /*04b0*/ 	.word	0x0000d1f0


	//   ....[121]....
        /*04b4*/ 	.word	0x0000d260


	//   ....[122]....
        /*04b8*/ 	.word	0x0000d2d0


	//   ....[123]....
        /*04bc*/ 	.word	0x0000d340


	//   ....[124]....
        /*04c0*/ 	.word	0x0000d3b0


	//   ....[125]....
        /*04c4*/ 	.word	0x0000d420


	//   ....[126]....
        /*04c8*/ 	.word	0x0000d490


	//   ....[127]....
        /*04cc*/ 	.word	0x0000d500


	//   ....[128]....
        /*04d0*/ 	.word	0x0000d5a0


	//   ....[129]....
        /*04d4*/ 	.word	0x0000d610


	//   ....[130]....
        /*04d8*/ 	.word	0x0000d680


	//   ....[131]....
        /*04dc*/ 	.word	0x0000d6f0


	//   ....[132]....
        /*04e0*/ 	.word	0x0000d770


	//   ....[133]....
        /*04e4*/ 	.word	0x0000d7f0


	//   ....[134]....
        /*04e8*/ 	.word	0x0000d860


	//   ....[135]....
        /*04ec*/ 	.word	0x0000d8d0


	//   ....[136]....
        /*04f0*/ 	.word	0x0000d950


	//   ....[137]....
        /*04f4*/ 	.word	0x0000d9c0


	//   ....[138]....
        /*04f8*/ 	.word	0x0000da30


	//   ....[139]....
        /*04fc*/ 	.word	0x0000daa0


	//   ....[140]....
        /*0500*/ 	.word	0x0000db20


	//   ....[141]....
        /*0504*/ 	.word	0x0000dba0


	//   ....[142]....
        /*0508*/ 	.word	0x0000dc10


	//   ....[143]....
        /*050c*/ 	.word	0x0000dc80


	//   ....[144]....
        /*0510*/ 	.word	0x0000dd00


	//   ....[145]....
        /*0514*/ 	.word	0x0000dd70


	//   ....[146]....
        /*0518*/ 	.word	0x0000dde0


	//   ....[147]....
        /*051c*/ 	.word	0x0000de50


	//   ....[148]....
        /*0520*/ 	.word	0x0000ded0


	//   ....[149]....
        /*0524*/ 	.word	0x0000df50


	//   ....[150]....
        /*0528*/ 	.word	0x0000dfc0


	//   ....[151]....
        /*052c*/ 	.word	0x0000e030


	//   ....[152]....
        /*0530*/ 	.word	0x0000e0b0


	//   ....[153]....
        /*0534*/ 	.word	0x0000e120


	//   ....[154]....
        /*0538*/ 	.word	0x0000e190


	//   ....[155]....
        /*053c*/ 	.word	0x0000e200


	//   ....[156]....
        /*0540*/ 	.word	0x0000e270


	//   ....[157]....
        /*0544*/ 	.word	0x0000e2e0


	//   ....[158]....
        /*0548*/ 	.word	0x0000e350


	//   ....[159]....
        /*054c*/ 	.word	0x0000e3c0


	//   ....[160]....
        /*0550*/ 	.word	0x0000e490


	//   ....[161]....
        /*0554*/ 	.word	0x0000e500


	//   ....[162]....
        /*0558*/ 	.word	0x0000e570


	//   ....[163]....
        /*055c*/ 	.word	0x0000e5e0


	//----- nvinfo : EIATTR_EXIT_INSTR_OFFSETS
	.align		4
.L_1743:
        /*0560*/ 	.byte	0x04, 0x1c
        /*0562*/ 	.short	(.L_1745 - .L_1744)


	//   ....[0]....
.L_1744:
        /*0564*/ 	.word	0x0000c4d0


	//   ....[1]....
        /*0568*/ 	.word	0x0000c770


	//----- nvinfo : EIATTR_MAX_THREADS
	.align		4
.L_1745:
        /*056c*/ 	.byte	0x04, 0x05
        /*056e*/ 	.short	(.L_1747 - .L_1746)
.L_1746:
        /*0570*/ 	.word	0x00000080
        /*0574*/ 	.word	0x00000001
        /*0578*/ 	.word	0x00000001


	//----- nvinfo : EIATTR_CRS_STACK_SIZE
	.align		4
.L_1747:
        /*057c*/ 	.byte	0x04, 0x1e
        /*057e*/ 	.short	(.L_1749 - .L_1748)
.L_1748:
        /*0580*/ 	.word	0x00000000
.L_1749:


//--------------------- .nv.info._Z25selective_scan_bwd_kernelI32Selective_Scan_bwd_kernel_traitsILi128ELi16ELb1ELb0ELb1ELb1ELb0EN3c104HalfENS1_7complexIfEEEEv12SSMParamsBwd --------------------------
	.section	.nv.info._Z25selective_scan_bwd_kernelI32Selective_Scan_bwd_kernel_traitsILi128ELi16ELb1ELb0ELb1ELb1ELb0EN3c104HalfENS1_7complexIfEEEEv12SSMParamsBwd,"",@"SHT_CUDA_INFO"
	.sectionflags	@""
	.align	4


	//----- nvinfo : EIATTR_CUDA_API_VERSION
	.align		4
        /*0000*/ 	.byte	0x04, 0x37
        /*0002*/ 	.short	(.L_1751 - .L_1750)
.L_1750:
        /*0004*/ 	.word	0x00000082


	//----- nvinfo : EIATTR_SW2861232_WAR
	.align		4
.L_1751:
        /*0008*/ 	.byte	0x01, 0x35
	.zero		2


	//----- nvinfo : EIATTR_PARAM_CBANK
	.align		4
        /*000c*/ 	.byte	0x04, 0x0a
        /*000e*/ 	.short	(.L_1753 - .L_1752)
	.align		4
.L_1752:
        /*0010*/ 	.word	index@(.nv.constant0._Z25selective_scan_bwd_kernelI32Selective_Scan_bwd_kernel_traitsILi128ELi16ELb1ELb0ELb1ELb1ELb0EN3c104HalfENS1_7complexIfEEEEv12SSMParamsBwd)
        /*0014*/ 	.short	0x0160
        /*0016*/ 	.short	0x01f0


	//----- nvinfo : EIATTR_CBANK_PARAM_SIZE
	.align		4
.L_1753:
        /*0018*/ 	.byte	0x03, 0x19
        /*001a*/ 	.short	0x01f0


	//----- nvinfo : EIATTR_KPARAM_INFO
	.align		4
        /*001c*/ 	.byte	0x04, 0x17
        /*001e*/ 	.short	(.L_1755 - .L_1754)
.L_1754:
        /*0020*/ 	.word	0x00000000
        /*0024*/ 	.short	0x0000
        /*0026*/ 	.short	0x0000
        /*0028*/ 	.byte	0x00, 0xf0, 0xc1, 0x07


	//----- nvinfo : EIATTR_MAXREG_COUNT
	.align		4
.L_1755:
        /*002c*/ 	.byte	0x03, 0x1b
        /*002e*/ 	.short	0x00ff


	//----- nvinfo : EIATTR_NUM_BARRIERS
	.align		4
        /*0030*/ 	.byte	0x02, 0x4c
        /*0032*/ 	.byte	0x01
	.zero		1


	//----- nvinfo : EIATTR_MERCURY_ISA_VERSION
	.align		4
        /*0034*/ 	.byte	0x03, 0x5f
        /*0036*/ 	.short	0x0000


	//----- nvinfo : EIATTR_COOP_GROUP_MASK_REGIDS
	.align		4
        /*0038*/ 	.byte	0x04, 0x29
        /*003a*/ 	.short	(.L_1757 - .L_1756)


	//   ....[0]....
.L_1756:
        /*003c*/ 	.word	0xffffffff


	//   ....[1]....
        /*0040*/ 	.word	0xffffffff


	//   ....[2]....
        /*0044*/ 	.word	0xffffffff


	//   ....[3]....
        /*0048*/ 	.word	0xffffffff


	//   ....[4]....
        /*004c*/ 	.word	0xffffffff


	//   ....[5]....
        /*0050*/ 	.word	0xffffffff


	//   ....[6]....
        /*0054*/ 	.word	0xffffffff


	//   ....[7]....
        /*0058*/ 	.word	0xffffffff


	//   ....[8]....
        /*005c*/ 	.word	0xffffffff


	//   ....[9]....
        /*0060*/ 	.word	0xffffffff


	//   ....[10]....
        /*0064*/ 	.word	0xffffffff


	//   ....[11]....
        /*0068*/ 	.word	0xffffffff


	//   ....[12]....
        /*006c*/ 	.word	0xffffffff


	//   ....[13]....
        /*0070*/ 	.word	0xffffffff


	//   ....[14]....
        /*0074*/ 	.word	0xffffffff


	//   ....[15]....
        /*0078*/ 	.word	0xffffffff


	//   ....[16]....
        /*007c*/ 	.word	0xffffffff


	//   ....[17]....
        /*0080*/ 	.word	0xffffffff


	//   ....[18]....
        /*0084*/ 	.word	0xffffffff


	//   ....[19]....
        /*0088*/ 	.word	0xffffffff


	//   ....[20]....
        /*008c*/ 	.word	0xffffffff


	//   ....[21]....
        /*0090*/ 	.word	0xffffffff


	//   ....[22]....
        /*0094*/ 	.word	0xffffffff


	//   ....[23]....
        /*0098*/ 	.word	0xffffffff


	//   ....[24]....
        /*009c*/ 	.word	0xffffffff


	//   ....[25]....
        /*00a0*/ 	.word	0xffffffff


	//   ....[26]....
        /*00a4*/ 	.word	0xffffffff


	//   ....[27]....
        /*00a8*/ 	.word	0xffffffff


	//   ....[28]....
        /*00ac*/ 	.word	0xffffffff


	//   ....[29]....
        /*00b0*/ 	.word	0xffffffff


	//   ....[30]....
        /*00b4*/ 	.word	0xffffffff


	//   ....[31]....
        /*00b8*/ 	.word	0xffffffff


	//   ....[32]....
        /*00bc*/ 	.word	0xffffffff


	//   ....[33]....
        /*00c0*/ 	.word	0xffffffff


	//   ....[34]....
        /*00c4*/ 	.word	0xffffffff


	//   ....[35]....
        /*00c8*/ 	.word	0xffffffff


	//   ....[36]....
        /*00cc*/ 	.word	0xffffffff


	//   ....[37]....
        /*00d0*/ 	.word	0xffffffff


	//   ....[38]....
        /*00d4*/ 	.word	0xffffffff


	//   ....[39]....
        /*00d8*/ 	.word	0xffffffff


	//   ....[40]....
        /*00dc*/ 	.word	0xffffffff


	//   ....[41]....
        /*00e0*/ 	.word	0xffffffff


	//   ....[42]....
        /*00e4*/ 	.word	0xffffffff


	//   ....[43]....
        /*00e8*/ 	.word	0xffffffff


	//   ....[44]....
        /*00ec*/ 	.word	0xffffffff


	//   ....[45]....
        /*00f0*/ 	.word	0xffffffff


	//   ....[46]....
        /*00f4*/ 	.word	0xffffffff


	//   ....[47]....
        /*00f8*/ 	.word	0xffffffff


	//   ....[48]....
        /*00fc*/ 	.word	0xffffffff


	//   ....[49]....
        /*0100*/ 	.word	0xffffffff


	//   ....[50]....
        /*0104*/ 	.word	0xffffffff


	//   ....[51]....
        /*0108*/ 	.word	0xffffffff


	//   ....[52]....
        /*010c*/ 	.word	0xffffffff


	//   ....[53]....
        /*0110*/ 	.word	0xffffffff


	//   ....[54]....
        /*0114*/ 	.word	0xffffffff


	//   ....[55]....
        /*0118*/ 	.word	0xffffffff


	//   ....[56]....
        /*011c*/ 	.word	0xffffffff


	//   ....[57]....
        /*0120*/ 	.word	0xffffffff


	//   ....[58]....
        /*0124*/ 	.word	0xffffffff


	//   ....[59]....
        /*0128*/ 	.word	0xffffffff


	//   ....[60]....
        /*012c*/ 	.word	0xffffffff


	//   ....[61]....
        /*0130*/ 	.word	0xffffffff


	//   ....[62]....
        /*0134*/ 	.word	0xffffffff


	//   ....[63]....
        /*0138*/ 	.word	0xffffffff


	//   ....[64]....
        /*013c*/ 	.word	0xffffffff


	//   ....[65]....
        /*0140*/ 	.word	0xffffffff


	//   ....[66]....
        /*0144*/ 	.word	0xffffffff


	//   ....[67]....
        /*0148*/ 	.word	0xffffffff


	//   ....[68]....
        /*014c*/ 	.word	0xffffffff


	//   ....[69]....
        /*0150*/ 	.word	0xffffffff


	//   ....[70]....
        /*0154*/ 	.word	0xffffffff


	//   ....[71]....
        /*0158*/ 	.word	0xffffffff


	//   ....[72]....
        /*015c*/ 	.word	0xffffffff


	//   ....[73]....
        /*0160*/ 	.word	0xffffffff


	//   ....[74]....
        /*0164*/ 	.word	0xffffffff


	//   ....[75]....
        /*0168*/ 	.word	0xffffffff


	//   ....[76]....
        /*016c*/ 	.word	0xffffffff


	//   ....[77]....
        /*0170*/ 	.word	0xffffffff


	//   ....[78]....
        /*0174*/ 	.word	0xffffffff


	//   ....[79]....
        /*0178*/ 	.word	0xffffffff


	//   ....[80]....
        /*017c*/ 	.word	0xffffffff


	//   ....[81]....
        /*0180*/ 	.word	0xffffffff


	//   ....[82]....
        /*0184*/ 	.word	0xffffffff


	//   ....[83]....
        /*0188*/ 	.word	0xffffffff


	//   ....[84]....
        /*018c*/ 	.word	0xffffffff


	//   ....[85]....
        /*0190*/ 	.word	0xffffffff


	//   ....[86]....
        /*0194*/ 	.word	0xffffffff


	//   ....[87]....
        /*0198*/ 	.word	0xffffffff


	//   ....[88]....
        /*019c*/ 	.word	0xffffffff


	//   ....[89]....
        /*01a0*/ 	.word	0xffffffff


	//   ....[90]....
        /*01a4*/ 	.word	0xffffffff


	//   ....[91]....
        /*01a8*/ 	.word	0xffffffff


	//   ....[92]....
        /*01ac*/ 	.word	0xffffffff


	//   ....[93]....
        /*01b0*/ 	.word	0xffffffff


	//   ....[94]....
        /*01b4*/ 	.word	0xffffffff


	//   ....[95]....
        /*01b8*/ 	.word	0xffffffff


	//   ....[96]....
        /*01bc*/ 	.word	0xffffffff


	//   ....[97]....
        /*01c0*/ 	.word	0xffffffff


	//   ....[98]....
        /*01c4*/ 	.word	0xffffffff


	//   ....[99]....
        /*01c8*/ 	.word	0xffffffff


	//   ....[100]....
        /*01cc*/ 	.word	0xffffffff


	//   ....[101]....
        /*01d0*/ 	.word	0xffffffff


	//   ....[102]....
        /*01d4*/ 	.word	0xffffffff


	//   ....[103]....
        /*01d8*/ 	.word	0xffffffff


	//   ....[104]....
        /*01dc*/ 	.word	0xffffffff


	//   ....[105]....
        /*01e0*/ 	.word	0xffffffff


	//   ....[106]....
        /*01e4*/ 	.word	0xffffffff


	//   ....[107]....
        /*01e8*/ 	.word	0xffffffff


	//   ....[108]....
        /*01ec*/ 	.word	0xffffffff


	//   ....[109]....
        /*01f0*/ 	.word	0xffffffff


	//   ....[110]....
        /*01f4*/ 	.word	0xffffffff


	//   ....[111]....
        /*01f8*/ 	.word	0xffffffff


	//   ....[112]....
        /*01fc*/ 	.word	0xffffffff


	//   ....[113]....
        /*0200*/ 	.word	0xffffffff


	//   ....[114]....
        /*0204*/ 	.word	0xffffffff


	//   ....[115]....
        /*0208*/ 	.word	0xffffffff


	//   ....[116]....
        /*020c*/ 	.word	0xffffffff


	//   ....[117]....
        /*0210*/ 	.word	0xffffffff


	//   ....[118]....
        /*0214*/ 	.word	0xffffffff


	//   ....[119]....
        /*0218*/ 	.word	0xffffffff


	//   ....[120]....
        /*021c*/ 	.word	0xffffffff


	//   ....[121]....
        /*0220*/ 	.word	0xffffffff


	//   ....[122]....
        /*0224*/ 	.word	0xffffffff


	//   ....[123]....
        /*0228*/ 	.word	0xffffffff


	//   ....[124]....
        /*022c*/ 	.word	0xffffffff


	//   ....[125]....
        /*0230*/ 	.word	0xffffffff


	//   ....[126]....
        /*0234*/ 	.word	0xffffffff


	//   ....[127]....
        /*0238*/ 	.word	0xffffffff


	//   ....[128]....
        /*023c*/ 	.word	0xffffffff


	//   ....[129]....
        /*0240*/ 	.word	0xffffffff


	//   ....[130]....
        /*0244*/ 	.word	0xffffffff


	//   ....[131]....
        /*0248*/ 	.word	0xffffffff


	//   ....[132]....
        /*024c*/ 	.word	0xffffffff


	//   ....[133]....
        /*0250*/ 	.word	0xffffffff


	//   ....[134]....
        /*0254*/ 	.word	0xffffffff


	//   ....[135]....
        /*0258*/ 	.word	0xffffffff


	//   ....[136]....
        /*025c*/ 	.word	0xffffffff


	//   ....[137]....
        /*0260*/ 	.word	0xffffffff


	//   ....[138]....
        /*0264*/ 	.word	0xffffffff


	//   ....[139]....
        /*0268*/ 	.word	0xffffffff


	//   ....[140]....
        /*026c*/ 	.word	0xffffffff


	//   ....[141]....
        /*0270*/ 	.word	0xffffffff


	//   ....[142]....
        /*0274*/ 	.word	0xffffffff


	//   ....[143]....
        /*0278*/ 	.word	0xffffffff


	//   ....[144]....
        /*027c*/ 	.word	0xffffffff


	//   ....[145]....
        /*0280*/ 	.word	0xffffffff


	//   ....[146]....
        /*0284*/ 	.word	0xffffffff


	//   ....[147]....
        /*0288*/ 	.word	0xffffffff


	//   ....[148]....
        /*028c*/ 	.word	0xffffffff


	//   ....[149]....
        /*0290*/ 	.word	0xffffffff


	//   ....[150]....
        /*0294*/ 	.word	0xffffffff


	//   ....[151]....
        /*0298*/ 	.word	0xffffffff


	//   ....[152]....
        /*029c*/ 	.word	0xffffffff


	//   ....[153]....
        /*02a0*/ 	.word	0xffffffff


	//   ....[154]....
        /*02a4*/ 	.word	0xffffffff


	//   ....[155]....
        /*02a8*/ 	.word	0xffffffff


	//   ....[156]....
        /*02ac*/ 	.word	0xffffffff


	//   ....[157]....
        /*02b0*/ 	.word	0xffffffff


	//   ....[158]....
        /*02b4*/ 	.word	0xffffffff


	//   ....[159]....
        /*02b8*/ 	.word	0xffffffff


	//   ....[160]....
        /*02bc*/ 	.word	0xffffffff


	//----- nvinfo : EIATTR_COOP_GROUP_INSTR_OFFSETS
	.align		4
.L_1757:
        /*02c0*/ 	.byte	0x04, 0x28
        /*02c2*/ 	.short	(.L_1759 - .L_1758)


	//   ....[0]....
.L_1758:
        /*02c4*/ 	.word	0x00000b70


	//   ....[1]....
        /*02c8*/ 	.word	0x00000c20


	//   ....[2]....
        /*02cc*/ 	.word	0x00000e50


	//   ....[3]....
        /*02d0*/ 	.word	0x000044b0


	//   ....[4]....
        /*02d4*/ 	.word	0x00005ce0


	//   ....[5]....
        /*02d8*/ 	.word	0x00005d00


	//   ....[6]....
        /*02dc*/ 	.word	0x00005d30


	//   ....[7]....
        /*02e0*/ 	.word	0x00005d40


	//   ....[8]....
        /*02e4*/ 	.word	0x00005df0


	//   ....[9]....
        /*02e8*/ 	.word	0x00005e10


	//   ....[10]....
        /*02ec*/ 	.word	0x00005e20


	//   ....[11]....
        /*02f0*/ 	.word	0x00005e30


	//   ....[12]....
        /*02f4*/ 	.word	0x00005ef0


	//   ....[13]....
        /*02f8*/ 	.word	0x00005f10


	//   ....[14]....
        /*02fc*/ 	.word	0x00005f20


	//   ....[15]....
        /*0300*/ 	.word	0x00005f30


	//   ....[16]....
        /*0304*/ 	.word	0x00005ff0


	//   ....[17]....
        /*0308*/ 	.word	0x00006010


	//   ....[18]....
        /*030c*/ 	.word	0x00006020


	//   ....[19]....
        /*0310*/ 	.word	0x00006030


	//   ....[20]....
        /*0314*/ 	.word	0x000060f0


	//   ....[21]....
        /*0318*/ 	.word	0x00006100


	//   ....[22]....
        /*031c*/ 	.word	0x00006110


	//   ....[23]....
        /*0320*/ 	.word	0x00006120


	//   ....[24]....
        /*0324*/ 	.word	0x00006260


	//   ....[25]....
        /*0328*/ 	.word	0x000062d0


	//   ....[26]....
        /*032c*/ 	.word	0x00006340


	//   ....[27]....
        /*0330*/ 	.word	0x000063b0


	//   ....[28]....
        /*0334*/ 	.word	0x000063d0


	//   ....[29]....
        /*0338*/ 	.word	0x000063e0


	//   ....[30]....
        /*033c*/ 	.word	0x000063f0


	//   ....[31]....
        /*0340*/ 	.word	0x00006400


	//   ....[32]....
        /*0344*/ 	.word	0x00006410


	//   ....[33]....
        /*0348*/ 	.word	0x00006420


	//   ....[34]....
        /*034c*/ 	.word	0x00006430


	//   ....[35]....
        /*0350*/ 	.word	0x00006440


	//   ....[36]....
        /*0354*/ 	.word	0x00007a20


	//   ....[37]....
        /*0358*/ 	.word	0x00007a40


	//   ....[38]....
        /*035c*/ 	.word	0x00007a50


	//   ....[39]....
        /*0360*/ 	.word	0x00007a60


	//   ....[40]....
        /*0364*/ 	.word	0x00007b80


	//   ....[41]....
        /*0368*/ 	.word	0x00007b90


	//   ....[42]....
        /*036c*/ 	.word	0x00007ba0


	//   ....[43]....
        /*0370*/ 	.word	0x00007bb0


	//   ....[44]....
        /*0374*/ 	.word	0x00007cd0


	//   ....[45]....
        /*0378*/ 	.word	0x00007cf0


	//   ....[46]....
        /*037c*/ 	.word	0x00007d00


	//   ....[47]....
        /*0380*/ 	.word	0x00007d10


	//   ....[48]....
        /*0384*/ 	.word	0x00007e30


	//   ....[49]....
        /*0388*/ 	.word	0x00007e40


	//   ....[50]....
        /*038c*/ 	.word	0x00007e50


	//   ....[51]....
        /*0390*/ 	.word	0x00007e60


	//   ....[52]....
        /*0394*/ 	.word	0x00007f80


	//   ....[53]....
        /*0398*/ 	.word	0x00007fa0


	//   ....[54]....
        /*039c*/ 	.word	0x00007fb0


	//   ....[55]....
        /*03a0*/ 	.word	0x00007fc0


	//   ....[56]....
        /*03a4*/ 	.word	0x000080c0


	//   ....[57]....
        /*03a8*/ 	.word	0x000080d0


	//   ....[58]....
        /*03ac*/ 	.word	0x000080e0


	//   ....[59]....
        /*03b0*/ 	.word	0x000080f0


	//   ....[60]....
        /*03b4*/ 	.word	0x00008100


	//   ....[61]....
        /*03b8*/ 	.word	0x00008110


	//   ....[62]....
        /*03bc*/ 	.word	0x00008120


	//   ....[63]....
        /*03c0*/ 	.word	0x00008150


	//   ....[64]....
        /*03c4*/ 	.word	0x00008180


	//   ....[65]....
        /*03c8*/ 	.word	0x000081b0


	//   ....[66]....
        /*03cc*/ 	.word	0x000081d0


	//   ....[67]....
        /*03d0*/ 	.word	0x000081e0


	//   ....[68]....
        /*03d4*/ 	.word	0x0000bdc0


	//   ....[69]....
        /*03d8*/ 	.word	0x0000be00


	//   ....[70]....
        /*03dc*/ 	.word	0x0000be40


	//   ....[71]....
        /*03e0*/ 	.word	0x0000be80


	//   ....[72]....
        /*03e4*/ 	.word	0x0000bf40


	//   ....[73]....
        /*03e8*/ 	.word	0x0000bf70


	//   ....[74]....
        /*03ec*/ 	.word	0x0000bfa0


	//   ....[75]....
        /*03f0*/ 	.word	0x0000bfd0


	//   ....[76]....
        /*03f4*/ 	.word	0x0000c070


	//   ....[77]....
        /*03f8*/ 	.word	0x0000c0a0


	//   ....[78]....
        /*03fc*/ 	.word	0x0000c0d0


	//   ....[79]....
        /*0400*/ 	.word	0x0000c100


	//   ....[80]....
        /*0404*/ 	.word	0x0000c1a0


	//   ....[81]....
        /*0408*/ 	.word	0x0000c1d0


	//   ....[82]....
        /*040c*/ 	.word	0x0000c200


	//   ....[83]....
        /*0410*/ 	.word	0x0000c230


	//   ....[84]....
        /*0414*/ 	.word	0x0000c2d0


	//   ....[85]....
        /*0418*/ 	.word	0x0000c300


	//   ....[86]....
        /*041c*/ 	.word	0x0000c330


	//   ....[87]....
        /*0420*/ 	.word	0x0000c360


	//   ....[88]....
        /*0424*/ 	.word	0x0000cab0


	//   ....[89]....
        /*0428*/ 	.word	0x0000d1c0


	//   ....[90]....
        /*042c*/ 	.word	0x0000d6b0


	//   ....[91]....
        /*0430*/ 	.word	0x0000d7c0


	//   ....[92]....
        /*0434*/ 	.word	0x0000d820


	//   ....[93]....
        /*0438*/ 	.word	0x0000d870


	//   ....[94]....
        /*043c*/ 	.word	0x0000d890


	//   ....[95]....
        /*0440*/ 	.word	0x0000d8b0


	//   ....[96]....
        /*0444*/ 	.word	0x0000d9d0


	//   ....[97]....
        /*0448*/ 	.word	0x0000da20


	//   ....[98]....
        /*044c*/ 	.word	0x0000da70


	//   ....[99]....
        /*0450*/ 	.word	0x0000da90


	//   ....[100]....
        /*0454*/ 	.word	0x0000dab0


	//   ....[101]....
        /*0458*/ 	.word	0x0000dee0


	//   ....[102]....
        /*045c*/ 	.word	0x0000df60


	//   ....[103]....
        /*0460*/ 	.word	0x0000dfd0


	//   ....[104]....
        /*0464*/ 	.word	0x0000e040


	//   ....[105]....
        /*0468*/ 	.word	0x0000e190


	//   ....[106]....
        /*046c*/ 	.word	0x0000e200


	//   ....[107]....
        /*0470*/ 	.word	0x0000e270


	//   ....[108]....
        /*0474*/ 	.word	0x0000e2e0


	//   ....[109]....
        /*0478*/ 	.word	0x0000e400


	//   ....[110]....
        /*047c*/ 	.word	0x0000e470


	//   ....[111]....
        /*0480*/ 	.word	0x0000e4e0


	//   ....[112]....
        /*0484*/ 	.word	0x0000e550


	//   ....[113]....
        /*0488*/ 	.word	0x0000e680


	//   ....[114]....
        /*048c*/ 	.word	0x0000e6f0


	//   ....[115]....
        /*0490*/ 	.word	0x0000e760


	//   ....[116]....
        /*0494*/ 	.word	0x0000e7d0


	//   ....[117]....
        /*0498*/ 	.word	0x0000e900


	//   ....[118]....
        /*049c*/ 	.word	0x0000e970


	//   ....[119]....
        /*04a0*/ 	.word	0x0000e9e0


	//   ....[120]....
        /*04a4*/ 	.word	0x0000ea50


	//   ....[121]....
        /*04a8*/ 	.word	0x0000eac0


	//   ....[122]....
        /*04ac*/ 	.word	0x0000eb30


	//   ....[123]....
        /*04b0*/ 	.word	0x0000eba0


	//   ....[124]....
        /*04b4*/ 	.word	0x0000ec10


	//   ....[125]....
        /*04b8*/ 	.word	0x0000ecb0


	//   ....[126]....
        /*04bc*/ 	.word	0x0000ed20


	//   ....[127]....
        /*04c0*/ 	.word	0x0000ed90


	//   ....[128]....
        /*04c4*/ 	.word	0x0000ee00


	//   ....[129]....
        /*04c8*/ 	.word	0x0000ee80


	//   ....[130]....
        /*04cc*/ 	.word	0x0000ef00


	//   ....[131]....
        /*04d0*/ 	.word	0x0000ef70


	//   ....[132]....
        /*04d4*/ 	.word	0x0000efe0


	//   ....[133]....
        /*04d8*/ 	.word	0x0000f060


	//   ....[134]....
        /*04dc*/ 	.word	0x0000f0d0


	//   ....[135]....
        /*04e0*/ 	.word	0x0000f140


	//   ....[136]....
        /*04e4*/ 	.word	0x0000f1b0


	//   ....[137]....
        /*04e8*/ 	.word	0x0000f230


	//   ....[138]....
        /*04ec*/ 	.word	0x0000f2b0


	//   ....[139]....
        /*04f0*/ 	.word	0x0000f320


	//   ....[140]....
        /*04f4*/ 	.word	0x0000f390


	//   ....[141]....
        /*04f8*/ 	.word	0x0000f410


	//   ....[142]....
        /*04fc*/ 	.word	0x0000f480


	//   ....[143]....
        /*0500*/ 	.word	0x0000f4f0


	//   ....[144]....
        /*0504*/ 	.word	0x0000f560


	//   ....[145]....
        /*0508*/ 	.word	0x0000f5e0


	//   ....[146]....
        /*050c*/ 	.word	0x0000f660


	//   ....[147]....
        /*0510*/ 	.word	0x0000f6d0


	//   ....[148]....
        /*0514*/ 	.word	0x0000f740


	//   ....[149]....
        /*0518*/ 	.word	0x0000f7c0


	//   ....[150]....
        /*051c*/ 	.word	0x0000f830


	//   ....[151]....
        /*0520*/ 	.word	0x0000f8a0


	//   ....[152]....
        /*0524*/ 	.word	0x0000f910


	//   ....[153]....
        /*0528*/ 	.word	0x0000f980


	//   ....[154]....
        /*052c*/ 	.word	0x0000f9f0


	//   ....[155]....
        /*0530*/ 	.word	0x0000fa60


	//   ....[156]....
        /*0534*/ 	.word	0x0000fad0


	//   ....[157]....
        /*0538*/ 	.word	0x0000fba0


	//   ....[158]....
        /*053c*/ 	.word	0x0000fc10


	//   ....[159]....
        /*0540*/ 	.word	0x0000fc80


	//   ....[160]....
        /*0544*/ 	.word	0x0000fcf0


	//----- nvinfo : EIATTR_EXIT_INSTR_OFFSETS
	.align		4
.L_1759:
        /*0548*/ 	.byte	0x04, 0x1c
        /*054a*/ 	.short	(.L_1761 - .L_1760)


	//   ....[0]....
.L_1760:
        /*054c*/ 	.word	0x0000dbe0


	//   ....[1]....
        /*0550*/ 	.word	0x0000de80


	//----- nvinfo : EIATTR_MAX_THREADS
	.align		4
.L_1761:
        /*0554*/ 	.byte	0x04, 0x05
        /*0556*/ 	.short	(.L_1763 - .L_1762)
.L_1762:
        /*0558*/ 	.word	0x00000080
        /*055c*/ 	.word	0x00000001
        /*0560*/ 	.word	0x00000001


	//----- nvinfo : EIATTR_CRS_STACK_SIZE
	.align		4
.L_1763:
        /*0564*/ 	.byte	0x04, 0x1e
        /*0566*/ 	.short	(.L_1765 - .L_1764)
.L_1764:
        /*0568*/ 	.word	0x00000000
.L_1765:


//--------------------- .nv.info._Z25selective_scan_bwd_kernelI32Selective_Scan_bwd_kernel_traitsILi128ELi16ELb1ELb0ELb1ELb1ELb1EN3c104HalfENS1_7complexIfEEEEv12SSMParamsBwd --------------------------
	.section	.nv.info._Z25selective_scan_bwd_kernelI32Selective_Scan_bwd_kernel_traitsILi128ELi16ELb1ELb0ELb1ELb1ELb1EN3c104HalfENS1_7complexIfEEEEv12SSMParamsBwd,"",@"SHT_CUDA_INFO"
	.sectionflags	@""
	.align	4


	//----- nvinfo : EIATTR_CUDA_API_VERSION
	.align		4
        /*0000*/ 	.byte	0x04, 0x37
        /*0002*/ 	.short	(.L_1767 - .L_1766)
.L_1766:
        /*0004*/ 	.word	0x00000082


	//----- nvinfo : EIATTR_SW2861232_WAR
	.align		4
.L_1767:
        /*0008*/ 	.byte	0x01, 0x35
	.zero		2


	//----- nvinfo : EIATTR_PARAM_CBANK
	.align		4
        /*000c*/ 	.byte	0x04, 0x0a
        /*000e*/ 	.short	(.L_1769 - .L_1768)
	.align		4
.L_1768:
        /*0010*/ 	.word	index@(.nv.constant0._Z25selective_scan_bwd_kernelI32Selective_Scan_bwd_kernel_traitsILi128ELi16ELb1ELb0ELb1ELb1ELb1EN3c104HalfENS1_7complexIfEEEEv12SSMParamsBwd)
        /*0014*/ 	.short	0x0160
        /*0016*/ 	.short	0x01f0


	//----- nvinfo : EIATTR_CBANK_PARAM_SIZE
	.align		4
.L_1769:
        /*0018*/ 	.byte	0x03, 0x19
        /*001a*/ 	.short	0x01f0


	//----- nvinfo : EIATTR_KPARAM_INFO
	.align		4
        /*001c*/ 	.byte	0x04, 0x17
        /*001e*/ 	.short	(.L_1771 - .L_1770)
.L_1770:
        /*0020*/ 	.word	0x00000000
        /*0024*/ 	.short	0x0000
        /*0026*/ 	.short	0x0000
        /*0028*/ 	.byte	0x00, 0xf0, 0xc1, 0x07


	//----- nvinfo : EIATTR_MAXREG_COUNT
	.align		4
.L_1771:
        /*002c*/ 	.byte	0x03, 0x1b
        /*002e*/ 	.short	0x00ff


	//----- nvinfo : EIATTR_NUM_BARRIERS
	.align		4
        /*0030*/ 	.byte	0x02, 0x4c
        /*0032*/ 	.byte	0x01
	.zero		1


	//----- nvinfo : EIATTR_MERCURY_ISA_VERSION
	.align		4
        /*0034*/ 	.byte	0x03, 0x5f
        /*0036*/ 	.short	0x0000


	//----- nvinfo : EIATTR_COOP_GROUP_MASK_REGIDS
	.align		4
        /*0038*/ 	.byte	0x04, 0x29
        /*003a*/ 	.short	(.L_1773 - .L_1772)


	//   ....[0]....
.L_1772:
        /*003c*/ 	.word	0xffffffff


	//   ....[1]....
        /*0040*/ 	.word	0xffffffff


	//   ....[2]....
        /*0044*/ 	.word	0xffffffff


	//   ....[3]....
        /*0048*/ 	.word	0xffffffff


	//   ....[4]....
        /*004c*/ 	.word	0xffffffff


	//   ....[5]....
        /*0050*/ 	.word	0xffffffff


	//   ....[6]....
        /*0054*/ 	.word	0xffffffff


	//   ....[7]....
        /*0058*/ 	.word	0xffffffff


	//   ....[8]....
        /*005c*/ 	.word	0xffffffff


	//   ....[9]....
        /*0060*/ 	.word	0xffffffff


	//   ....[10]....
        /*0064*/ 	.word	0xffffffff


	//   ....[11]....
        /*0068*/ 	.word	0xffffffff


	//   ....[12]....
        /*006c*/ 	.word	0xffffffff


	//   ....[13]....
        /*0070*/ 	.word	0xffffffff


	//   ....[14]....
        /*0074*/ 	.word	0xffffffff


	//   ....[15]....
        /*0078*/ 	.word	0xffffffff


	//   ....[16]....
        /*007c*/ 	.word	0xffffffff


	//   ....[17]....
        /*0080*/ 	.word	0xffffffff


	//   ....[18]....
        /*0084*/ 	.word	0xffffffff


	//   ....[19]....
        /*0088*/ 	.word	0xffffffff


	//   ....[20]....
        /*008c*/ 	.word	0xffffffff


	//   ....[21]....
        /*0090*/ 	.word	0xffffffff


	//   ....[22]....
        /*0094*/ 	.word	0xffffffff


	//   ....[23]....
        /*0098*/ 	.word	0xffffffff


	//   ....[24]....
        /*009c*/ 	.word	0xffffffff


	//   ....[25]....
        /*00a0*/ 	.word	0xffffffff


	//   ....[26]....
        /*00a4*/ 	.word	0xffffffff


	//   ....[27]....
        /*00a8*/ 	.word	0xffffffff


	//   ....[28]....
        /*00ac*/ 	.word	0xffffffff


	//   ....[29]....
        /*00b0*/ 	.word	0xffffffff


	//   ....[30]....
        /*00b4*/ 	.word	0xffffffff


	//   ....[31]....
        /*00b8*/ 	.word	0xffffffff


	//   ....[32]....
        /*00bc*/ 	.word	0xffffffff


	//   ....[33]....
        /*00c0*/ 	.word	0xffffffff


	//   ....[34]....
        /*00c4*/ 	.word	0xffffffff


	//   ....[35]....
        /*00c8*/ 	.word	0xffffffff


	//   ....[36]....
        /*00cc*/ 	.word	0xffffffff


	//   ....[37]....
        /*00d0*/ 	.word	0xffffffff


	//   ....[38]....
        /*00d4*/ 	.word	0xffffffff


	//   ....[39]....
        /*00d8*/ 	.word	0xffffffff


	//   ....[40]....
        /*00dc*/ 	.word	0xffffffff


	//   ....[41]....
        /*00e0*/ 	.word	0xffffffff


	//   ....[42]....
        /*00e4*/ 	.word	0xffffffff


	//   ....[43]....
        /*00e8*/ 	.word	0xffffffff


	//   ....[44]....
        /*00ec*/ 	.word	0xffffffff


	//   ....[45]....
        /*00f0*/ 	.word	0xffffffff


	//   ....[46]....
        /*00f4*/ 	.word	0xffffffff


	//   ....[47]....
        /*00f8*/ 	.word	0xffffffff


	//   ....[48]....
        /*00fc*/ 	.word	0xffffffff


	//   ....[49]....
        /*0100*/ 	.word	0xffffffff


	//   ....[50]....
        /*0104*/ 	.word	0xffffffff


	//   ....[51]....
        /*0108*/ 	.word	0xffffffff


	//   ....[52]....
        /*010c*/ 	.word	0xffffffff


	//   ....[53]....
        /*0110*/ 	.word	0xffffffff


	//   ....[54]....
        /*0114*/ 	.word	0xffffffff


	//   ....[55]....
        /*0118*/ 	.word	0xffffffff


	//   ....[56]....
        /*011c*/ 	.word	0xffffffff


	//   ....[57]....
        /*0120*/ 	.word	0xffffffff


	//   ....[58]....
        /*0124*/ 	.word	0xffffffff


	//   ....[59]....
        /*0128*/ 	.word	0xffffffff


	//   ....[60]....
        /*012c*/ 	.word	0xffffffff


	//   ....[61]....
        /*0130*/ 	.word	0xffffffff


	//   ....[62]....
        /*0134*/ 	.word	0xffffffff


	//   ....[63]....
        /*0138*/ 	.word	0xffffffff


	//   ....[64]....
        /*013c*/ 	.word	0xffffffff


	//   ....[65]....
        /*0140*/ 	.word	0xffffffff


	//   ....[66]....
        /*0144*/ 	.word	0xffffffff


	//   ....[67]....
        /*0148*/ 	.word	0xffffffff


	//   ....[68]....
        /*014c*/ 	.word	0xffffffff


	//   ....[69]....
        /*0150*/ 	.word	0xffffffff


	//   ....[70]....
        /*0154*/ 	.word	0xffffffff


	//   ....[71]....
        /*0158*/ 	.word	0xffffffff


	//   ....[72]....
        /*015c*/ 	.word	0xffffffff


	//   ....[73]....
        /*0160*/ 	.word	0xffffffff


	//   ....[74]....
        /*0164*/ 	.word	0xffffffff


	//   ....[75]....
        /*0168*/ 	.word	0xffffffff


	//   ....[76]....
        /*016c*/ 	.word	0xffffffff


	//   ....[77]....
        /*0170*/ 	.word	0xffffffff


	//   ....[78]....
        /*0174*/ 	.word	0xffffffff


	//   ....[79]....
        /*0178*/ 	.word	0xffffffff


	//   ....[80]....
        /*017c*/ 	.word	0xffffffff


	//   ....[81]....
        /*0180*/ 	.word	0xffffffff


	//   ....[82]....
        /*0184*/ 	.word	0xffffffff


	//   ....[83]....
        /*0188*/ 	.word	0xffffffff


	//   ....[84]....
        /*018c*/ 	.word	0xffffffff


	//   ....[85]....
        /*0190*/ 	.word	0xffffffff


	//   ....[86]....
        /*0194*/ 	.word	0xffffffff


	//   ....[87]....
        /*0198*/ 	.word	0xffffffff


	//   ....[88]....
        /*019c*/ 	.word	0xffffffff


	//   ....[89]....
        /*01a0*/ 	.word	0xffffffff


	//   ....[90]....
        /*01a4*/ 	.word	0xffffffff


	//   ....[91]....
        /*01a8*/ 	.word	0xffffffff


	//   ....[92]....
        /*01ac*/ 	.word	0xffffffff


	//   ....[93]....
        /*01b0*/ 	.word	0xffffffff


	//   ....[94]....
        /*01b4*/ 	.word	0xffffffff


	//   ....[95]....
        /*01b8*/ 	.word	0xffffffff


	//   ....[96]....
        /*01bc*/ 	.word	0xffffffff


	//   ....[97]....
        /*01c0*/ 	.word	0xffffffff


	//   ....[98]....
        /*01c4*/ 	.word	0xffffffff


	//   ....[99]....
        /*01c8*/ 	.word	0xffffffff


	//   ....[100]....
        /*01cc*/ 	.word	0xffffffff


	//   ....[101]....
        /*01d0*/ 	.word	0xffffffff


	//   ....[102]....
        /*01d4*/ 	.word	0xffffffff


	//   ....[103]....
        /*01d8*/ 	.word	0xffffffff


	//   ....[104]....
        /*01dc*/ 	.word	0xffffffff


	//   ....[105]....
        /*01e0*/ 	.word	0xffffffff


	//   ....[106]....
        /*01e4*/ 	.word	0xffffffff


	//   ....[107]....
        /*01e8*/ 	.word	0xffffffff


	//   ....[108]....
        /*01ec*/ 	.word	0xffffffff


	//   ....[109]....
        /*01f0*/ 	.word	0xffffffff


	//   ....[110]....
        /*01f4*/ 	.word	0xffffffff


	//   ....[111]....
        /*01f8*/ 	.word	0xffffffff


	//   ....[112]....
        /*01fc*/ 	.word	0xffffffff


	//   ....[113]....
        /*0200*/ 	.word	0xffffffff


	//   ....[114]....
        /*0204*/ 	.word	0xffffffff


	//   ....[115]....
        /*0208*/ 	.word	0xffffffff


	//   ....[116]....
        /*020c*/ 	.word	0xffffffff


	//   ....[117]....
        /*0210*/ 	.word	0xffffffff


	//   ....[118]....
        /*0214*/ 	.word	0xffffffff


	//   ....[119]....
        /*0218*/ 	.word	0xffffffff


	//   ....[120]....
        /*021c*/ 	.word	0xffffffff


	//   ....[121]....
        /*0220*/ 	.word	0xffffffff


	//   ....[122]....
        /*0224*/ 	.word	0xffffffff


	//   ....[123]....
        /*0228*/ 	.word	0xffffffff


	//   ....[124]....
        /*022c*/ 	.word	0xffffffff


	//   ....[125]....
        /*0230*/ 	.word	0xffffffff


	//   ....[126]....
        /*0234*/ 	.word	0xffffffff


	//   ....[127]....
        /*0238*/ 	.word	0xffffffff


	//   ....[128]....
        /*023c*/ 	.word	0xffffffff


	//   ....[129]....
        /*0240*/ 	.word	0xffffffff


	//   ....[130]....
        /*0244*/ 	.word	0xffffffff


	//   ....[131]....
        /*0248*/ 	.word	0xffffffff


	//   ....[132]....
        /*024c*/ 	.word	0xffffffff


	//   ....[133]....
        /*0250*/ 	.word	0xffffffff


	//   ....[134]....
        /*0254*/ 	.word	0xffffffff


	//   ....[135]....
        /*0258*/ 	.word	0xffffffff


	//   ....[136]....
        /*025c*/ 	.word	0xffffffff


	//   ....[137]....
        /*0260*/ 	.word	0xffffffff


	//   ....[138]....
        /*0264*/ 	.word	0xffffffff


	//   ....[139]....
        /*0268*/ 	.word	0xffffffff


	//   ....[140]....
        /*026c*/ 	.word	0xffffffff


	//   ....[141]....
        /*0270*/ 	.word	0xffffffff


	//   ....[142]....
        /*0274*/ 	.word	0xffffffff


	//   ....[143]....
        /*0278*/ 	.word	0xffffffff


	//   ....[144]....
        /*027c*/ 	.word	0xffffffff


	//   ....[145]....
        /*0280*/ 	.word	0xffffffff


	//   ....[146]....
        /*0284*/ 	.word	0xffffffff


	//   ....[147]....
        /*0288*/ 	.word	0xffffffff


	//   ....[148]....
        /*028c*/ 	.word	0xffffffff


	//   ....[149]....
        /*0290*/ 	.word	0xffffffff


	//   ....[150]....
        /*0294*/ 	.word	0xffffffff


	//   ....[151]....
        /*0298*/ 	.word	0xffffffff


	//   ....[152]....
        /*029c*/ 	.word	0xffffffff


	//   ....[153]....
        /*02a0*/ 	.word	0xffffffff


	//   ....[154]....
        /*02a4*/ 	.word	0xffffffff


	//   ....[155]....
        /*02a8*/ 	.word	0xffffffff


	//   ....[156]....
        /*02ac*/ 	.word	0xffffffff


	//   ....[157]....
        /*02b0*/ 	.word	0xffffffff


	//   ....[158]....
        /*02b4*/ 	.word	0xffffffff


	//   ....[159]....
        /*02b8*/ 	.word	0xffffffff


	//   ....[160]....
        /*02bc*/ 	.word	0xffffffff


	//   ....[161]....
        /*02c0*/ 	.word	0xffffffff


	//   ....[162]....
        /*02c4*/ 	.word	0xffffffff


	//   ....[163]....
        /*02c8*/ 	.word	0xffffffff


	//   ....[164]....
        /*02cc*/ 	.word	0xffffffff


	//----- nvinfo : EIATTR_COOP_GROUP_INSTR_OFFSETS
	.align		4
.L_1773:
        /*02d0*/ 	.byte	0x04, 0x28
        /*02d2*/ 	.short	(.L_1775 - .L_1774)


	//   ....[0]....
.L_1774:
        /*02d4*/ 	.word	0x00000b30


	//   ....[1]....
        /*02d8*/ 	.word	0x00000be0


	//   ....[2]....
        /*02dc*/ 	.word	0x00000e00


	//   ....[3]....
        /*02e0*/ 	.word	0x00003460


	//   ....[4]....
        /*02e4*/ 	.word	0x00003bd0


	//   ....[5]....
        /*02e8*/ 	.word	0x00004450


	//   ....[6]....
        /*02ec*/ 	.word	0x00004980


	//   ....[7]....
        /*02f0*/ 	.word	0x000059a0


	//   ....[8]....
        /*02f4*/ 	.word	0x00007220


	//   ....[9]....
        /*02f8*/ 	.word	0x00007240


	//   ....[10]....
        /*02fc*/ 	.word	0x00007270


	//   ....[11]....
        /*0300*/ 	.word	0x00007280


	//   ....[12]....
        /*0304*/ 	.word	0x00007330


	//   ....[13]....
        /*0308*/ 	.word	0x00007350


	//   ....[14]....
        /*030c*/ 	.word	0x00007360


	//   ....[15]....
        /*0310*/ 	.word	0x00007370


	//   ....[16]....
        /*0314*/ 	.word	0x00007430


	//   ....[17]....
        /*0318*/ 	.word	0x00007450


	//   ....[18]....
        /*031c*/ 	.word	0x00007460


	//   ....[19]....
        /*0320*/ 	.word	0x00007470


	//   ....[20]....
        /*0324*/ 	.word	0x00007530


	//   ....[21]....
        /*0328*/ 	.word	0x00007550


	//   ....[22]....
        /*032c*/ 	.word	0x00007560


	//   ....[23]....
        /*0330*/ 	.word	0x00007570


	//   ....[24]....
        /*0334*/ 	.word	0x00007630


	//   ....[25]....
        /*0338*/ 	.word	0x00007640


	//   ....[26]....
        /*033c*/ 	.word	0x00007650


	//   ....[27]....
        /*0340*/ 	.word	0x00007660


	//   ....[28]....
        /*0344*/ 	.word	0x000077a0


	//   ....[29]....
        /*0348*/ 	.word	0x00007810


	//   ....[30]....
        /*034c*/ 	.word	0x00007880


	//   ....[31]....
        /*0350*/ 	.word	0x000078f0


	//   ....[32]....
        /*0354*/ 	.word	0x00007910


	//   ....[33]....
        /*0358*/ 	.word	0x00007920


	//   ....[34]....
        /*035c*/ 	.word	0x00007930


	//   ....[35]....
        /*0360*/ 	.word	0x00007940


	//   ....[36]....
        /*0364*/ 	.word	0x00007950


	//   ....[37]....
        /*0368*/ 	.word	0x00007960


	//   ....[38]....
        /*036c*/ 	.word	0x00007970


	//   ....[39]....
        /*0370*/ 	.word	0x00007980


	//   ....[40]....
        /*0374*/ 	.word	0x00008f60


	//   ....[41]....
        /*0378*/ 	.word	0x00008f80


	//   ....[42]....
        /*037c*/ 	.word	0x00008f90


	//   ....[43]....
        /*0380*/ 	.word	0x00008fa0


	//   ....[44]....
        /*0384*/ 	.word	0x000090c0


	//   ....[45]....
        /*0388*/ 	.word	0x000090d0


	//   ....[46]....
        /*038c*/ 	.word	0x000090e0


	//   ....[47]....
        /*0390*/ 	.word	0x000090f0


	//   ....[48]....
        /*0394*/ 	.word	0x00009210


	//   ....[49]....
        /*0398*/ 	.word	0x00009230


	//   ....[50]....
        /*039c*/ 	.word	0x00009240


	//   ....[51]....
        /*03a0*/ 	.word	0x00009250


	//   ....[52]....
        /*03a4*/ 	.word	0x00009370


	//   ....[53]....
        /*03a8*/ 	.word	0x00009380


	//   ....[54]....
        /*03ac*/ 	.word	0x00009390


	//   ....[55]....
        /*03b0*/ 	.word	0x000093a0


	//   ....[56]....
        /*03b4*/ 	.word	0x000094c0


	//   ....[57]....
        /*03b8*/ 	.word	0x000094e0


	//   ....[58]....
        /*03bc*/ 	.word	0x000094f0


	//   ....[59]....
        /*03c0*/ 	.word	0x00009500


	//   ....[60]....
        /*03c4*/ 	.word	0x00009600


	//   ....[61]....
        /*03c8*/ 	.word	0x00009610


	//   ....[62]....
        /*03cc*/ 	.word	0x00009620


	//   ....[63]....
        /*03d0*/ 	.word	0x00009630


	//   ....[64]....
        /*03d4*/ 	.word	0x00009640


	//   ....[65]....
        /*03d8*/ 	.word	0x00009650


	//   ....[66]....
        /*03dc*/ 	.word	0x00009660


	//   ....[67]....
        /*03e0*/ 	.word	0x00009690


	//   ....[68]....
        /*03e4*/ 	.word	0x000096c0


	//   ....[69]....
        /*03e8*/ 	.word	0x000096f0


	//   ....[70]....
        /*03ec*/ 	.word	0x00009710


	//   ....[71]....
        /*03f0*/ 	.word	0x00009720


	//   ....[72]....
        /*03f4*/ 	.word	0x0000d2f0


	//   ....[73]....
        /*03f8*/ 	.word	0x0000d330


	//   ....[74]....
        /*03fc*/ 	.word	0x0000d370


	//   ....[75]....
        /*0400*/ 	.word	0x0000d3b0


	//   ....[76]....
        /*0404*/ 	.word	0x0000d470


	//   ....[77]....
        /*0408*/ 	.word	0x0000d4a0


	//   ....[78]....
        /*040c*/ 	.word	0x0000d4d0


	//   ....[79]....
        /*0410*/ 	.word	0x0000d500


	//   ....[80]....
        /*0414*/ 	.word	0x0000d5a0


	//   ....[81]....
        /*0418*/ 	.word	0x0000d5d0


	//   ....[82]....
        /*041c*/ 	.word	0x0000d600


	//   ....[83]....
        /*0420*/ 	.word	0x0000d630


	//   ....[84]....
        /*0424*/ 	.word	0x0000d6d0


	//   ....[85]....
        /*0428*/ 	.word	0x0000d700


	//   ....[86]....
        /*042c*/ 	.word	0x0000d730


	//   ....[87]....
        /*0430*/ 	.word	0x0000d760


	//   ....[88]....
        /*0434*/ 	.word	0x0000d800


	//   ....[89]....
        /*0438*/ 	.word	0x0000d830


	//   ....[90]....
        /*043c*/ 	.word	0x0000d860


	//   ....[91]....
        /*0440*/ 	.word	0x0000d890


	//   ....[92]....
        /*0444*/ 	.word	0x0000dfb0


	//   ....[93]....
        /*0448*/ 	.word	0x0000e670


	//   ....[94]....
        /*044c*/ 	.word	0x0000eb20


	//   ....[95]....
        /*0450*/ 	.word	0x0000eca0


	//   ....[96]....
        /*0454*/ 	.word	0x0000ed00


	//   ....[97]....
        /*0458*/ 	.word	0x0000ed50


	//   ....[98]....
        /*045c*/ 	.word	0x0000ed70


	//   ....[99]....
        /*0460*/ 	.word	0x0000ed90


	//   ....[100]....
        /*0464*/ 	.word	0x0000eeb0


	//   ....[101]....
        /*0468*/ 	.word	0x0000ef00


	//   ....[102]....
        /*046c*/ 	.word	0x0000ef50


	//   ....[103]....
        /*0470*/ 	.word	0x0000ef70


	//   ....[104]....
        /*0474*/ 	.word	0x0000ef90


	//   ....[105]....
        /*0478*/ 	.word	0x0000f3c0


	//   ....[106]....
        /*047c*/ 	.word	0x0000f440


	//   ....[107]....
        /*0480*/ 	.word	0x0000f4b0


	//   ....[108]....
        /*0484*/ 	.word	0x0000f520


	//   ....[109]....
        /*0488*/ 	.word	0x0000f670


	//   ....[110]....
        /*048c*/ 	.word	0x0000f6e0


	//   ....[111]....
        /*0490*/ 	.word	0x0000f750


	//   ....[112]....
        /*0494*/ 	.word	0x0000f7c0


	//   ....[113]....
        /*0498*/ 	.word	0x0000f8e0


	//   ....[114]....
        /*049c*/ 	.word	0x0000f950


	//   ....[115]....
        /*04a0*/ 	.word	0x0000f9c0


	//   ....[116]....
        /*04a4*/ 	.word	0x0000fa30


	//   ....[117]....
        /*04a8*/ 	.word	0x0000fb60


	//   ....[118]....
        /*04ac*/ 	.word	0x0000fbd0


	//   ....[119]....
        /*04b0*/ 	.word	0x0000fc40


	//   ....[120]....
        /*04b4*/ 	.word	0x0000fcb0


	//   ....[121]....
        /*04b8*/ 	.word	0x0000fde0


	//   ....[122]....
        /*04bc*/ 	.word	0x0000fe50


	//   ....[123]....
        /*04c0*/ 	.word	0x0000fec0


	//   ....[124]....
        /*04c4*/ 	.word	0x0000ff30


	//   ....[125]....
        /*04c8*/ 	.word	0x0000ffa0


	//   ....[126]....
        /*04cc*/ 	.word	0x00010010


	//   ....[127]....
        /*04d0*/ 	.word	0x00010080


	//   ....[128]....
        /*04d4*/ 	.word	0x000100f0


	//   ....[129]....
        /*04d8*/ 	.word	0x00010190


	//   ....[130]....
        /*04dc*/ 	.word	0x00010200


	//   ....[131]....
        /*04e0*/ 	.word	0x00010270


	//   ....[132]....
        /*04e4*/ 	.word	0x000102e0


	//   ....[133]....
        /*04e8*/ 	.word	0x00010360


	//   ....[134]....
        /*04ec*/ 	.word	0x000103e0


	//   ....[135]....
        /*04f0*/ 	.word	0x00010450


	//   ....[136]....
        /*04f4*/ 	.word	0x000104c0


	//   ....[137]....
        /*04f8*/ 	.word	0x00010540


	//   ....[138]....
        /*04fc*/ 	.word	0x000105b0


	//   ....[139]....
        /*0500*/ 	.word	0x00010620


	//   ....[140]....
        /*0504*/ 	.word	0x00010690


	//   ....[141]....
        /*0508*/ 	.word	0x00010710


	//   ....[142]....
        /*050c*/ 	.word	0x00010790


	//   ....[143]....
        /*0510*/ 	.word	0x00010800


	//   ....[144]....
        /*0514*/ 	.word	0x00010870


	//   ....[145]....
        /*0518*/ 	.word	0x000108f0


	//   ....[146]....
        /*051c*/ 	.word	0x00010960


	//   ....[147]....
        /*0520*/ 	.word	0x000109d0


	//   ....[148]....
        /*0524*/ 	.word	0x00010a40


	//   ....[149]....
        /*0528*/ 	.word	0x00010ac0


	//   ....[150]....
        /*052c*/ 	.word	0x00010b40


	//   ....[151]....
        /*0530*/ 	.word	0x00010bb0


	//   ....[152]....
        /*0534*/ 	.word	0x00010c20


	//   ....[153]....
        /*0538*/ 	.word	0x00010ca0


	//   ....[154]....
        /*053c*/ 	.word	0x00010d10


	//   ....[155]....
        /*0540*/ 	.word	0x00010d80


	//   ....[156]....
        /*0544*/ 	.word	0x00010df0


	//   ....[157]....
        /*0548*/ 	.word	0x00010e60


	//   ....[158]....
        /*054c*/ 	.word	0x00010ed0


	//   ....[159]....
        /*0550*/ 	.word	0x00010f40


	//   ....[160]....
        /*0554*/ 	.word	0x00010fb0


	//   ....[161]....
        /*0558*/ 	.word	0x00011080


	//   ....[162]....
        /*055c*/ 	.word	0x000110f0


	//   ....[163]....
        /*0560*/ 	.word	0x00011160


	//   ....[164]....
        /*0564*/ 	.word	0x000111d0


	//----- nvinfo : EIATTR_EXIT_INSTR_OFFSETS
	.align		4
.L_1775:
        /*0568*/ 	.byte	0x04, 0x1c
        /*056a*/ 	.short	(.L_1777 - .L_1776)


	//   ....[0]....
.L_1776:
        /*056c*/ 	.word	0x0000f0c0


	//   ....[1]....
        /*0570*/ 	.word	0x0000f360


	//----- nvinfo : EIATTR_MAX_THREADS
	.align		4
.L_1777:
        /*0574*/ 	.byte	0x04, 0x05
        /*0576*/ 	.short	(.L_1779 - .L_1778)
.L_1778:
        /*0578*/ 	.word	0x00000080
        /*057c*/ 	.word	0x00000001
        /*0580*/ 	.word	0x00000001


	//----- nvinfo : EIATTR_CRS_STACK_SIZE
	.align		4
.L_1779:
        /*0584*/ 	.byte	0x04, 0x1e
        /*0586*/ 	.short	(.L_1781 - .L_1780)
.L_1780:
        /*0588*/ 	.word	0x00000000
.L_1781:


//--------------------- .nv.info._Z25selective_scan_bwd_kernelI32Selective_Scan_bwd_kernel_traitsILi128ELi16ELb1ELb1ELb0ELb0ELb0EN3c104HalfENS1_7complexIfEEEEv12SSMParamsBwd --------------------------
	.section	.nv.info._Z25selective_scan_bwd_kernelI32Selective_Scan_bwd_kernel_traitsILi128ELi16ELb1ELb1ELb0ELb0ELb0EN3c104HalfENS1_7complexIfEEEEv12SSMParamsBwd,"",@"SHT_CUDA_INFO"
	.sectionflags	@""
	.align	4


	//----- nvinfo : EIATTR_CUDA_API_VERSION
	.align		4
        /*0000*/ 	.byte	0x04, 0x37
        /*0002*/ 	.short	(.L_1783 - .L_1782)
.L_1782:
        /*0004*/ 	.word	0x00000082


	//----- nvinfo : EIATTR_SW2861232_WAR
	.align		4
.L_1783:
        /*0008*/ 	.byte	0x01, 0x35
	.zero		2


	//----- nvinfo : EIATTR_PARAM_CBANK
	.align		4
        /*000c*/ 	.byte	0x04, 0x0a
        /*000e*/ 	.short	(.L_1785 - .L_1784)
	.align		4
.L_1784:
        /*0010*/ 	.word	index@(.nv.constant0._Z25selective_scan_bwd_kernelI32Selective_Scan_bwd_kernel_traitsILi128ELi16ELb1ELb1ELb0ELb0ELb0EN3c104HalfENS1_7complexIfEEEEv12SSMParamsBwd)
        /*0014*/ 	.short	0x0160
        /*0016*/ 	.short	0x01f0


	//----- nvinfo : EIATTR_CBANK_PARAM_SIZE
	.align		4
.L_1785:
        /*0018*/ 	.byte	0x03, 0x19
        /*001a*/ 	.short	0x01f0


	//----- nvinfo : EIATTR_KPARAM_INFO
	.align		4
        /*001c*/ 	.byte	0x04, 0x17
        /*001e*/ 	.short	(.L_1787 - .L_1786)
.L_1786:
        /*0020*/ 	.word	0x00000000
        /*0024*/ 	.short	0x0000
        /*0026*/ 	.short	0x0000
        /*0028*/ 	.byte	0x00, 0xf0, 0xc1, 0x07


	//----- nvinfo : EIATTR_MAXREG_COUNT
	.align		4
.L_1787:
        /*002c*/ 	.byte	0x03, 0x1b
        /*002e*/ 	.short	0x00ff


	//----- nvinfo : EIATTR_NUM_BARRIERS
	.align		4
        /*0030*/ 	.byte	0x02, 0x4c
        /*0032*/ 	.byte	0x01
	.zero		1


	//----- nvinfo : EIATTR_MERCURY_ISA_VERSION
	.align		4
        /*0034*/ 	.byte	0x03, 0x5f
        /*0036*/ 	.short	0x0000


	//----- nvinfo : EIATTR_COOP_GROUP_MASK_REGIDS
	.align		4
        /*0038*/ 	.byte	0x04, 0x29
        /*003a*/ 	.short	(.L_1789 - .L_1788)


	//   ....[0]....
.L_1788:
        /*003c*/ 	.word	0xffffffff


	//   ....[1]....
        /*0040*/ 	.word	0xffffffff


	//   ....[2]....
        /*0044*/ 	.word	0xffffffff


	//   ....[3]....
        /*0048*/ 	.word	0xffffffff


	//   ....[4]....
        /*004c*/ 	.word	0xffffffff


	//   ....[5]....
        /*0050*/ 	.word	0xffffffff


	//   ....[6]....
        /*0054*/ 	.word	0xffffffff


	//   ....[7]....
        /*0058*/ 	.word	0xffffffff


	//   ....[8]....
        /*005c*/ 	.word	0xffffffff


	//   ....[9]....
        /*0060*/ 	.word	0xffffffff


	//   ....[10]....
        /*0064*/ 	.word	0xffffffff


	//   ....[11]....
        /*0068*/ 	.word	0xffffffff


	//   ....[12]....
        /*006c*/ 	.word	0xffffffff


	//   ....[13]....
        /*0070*/ 	.word	0xffffffff


	//   ....[14]....
        /*0074*/ 	.word	0xffffffff


	//   ....[15]....
        /*0078*/ 	.word	0xffffffff


	//   ....[16]....
        /*007c*/ 	.word	0xffffffff


	//   ....[17]....
        /*0080*/ 	.word	0xffffffff


	//   ....[18]....
        /*0084*/ 	.word	0xffffffff


	//   ....[19]....
        /*0088*/ 	.word	0xffffffff


	//   ....[20]....
        /*008c*/ 	.word	0xffffffff


	//   ....[21]....
        /*0090*/ 	.word	0xffffffff


	//   ....[22]....
        /*0094*/ 	.word	0xffffffff


	//   ....[23]....
        /*0098*/ 	.word	0xffffffff


	//   ....[24]....
        /*009c*/ 	.word	0xffffffff


	//   ....[25]....
        /*00a0*/ 	.word	0xffffffff


	//   ....[26]....
        /*00a4*/ 	.word	0xffffffff


	//   ....[27]....
        /*00a8*/ 	.word	0xffffffff


	//   ....[28]....
        /*00ac*/ 	.word	0xffffffff


	//   ....[29]....
        /*00b0*/ 	.word	0xffffffff


	//   ....[30]....
        /*00b4*/ 	.word	0xffffffff


	//   ....[31]....
        /*00b8*/ 	.word	0xffffffff


	//   ....[32]....
        /*00bc*/ 	.word	0xffffffff


	//   ....[33]....
        /*00c0*/ 	.word	0xffffffff


	//   ....[34]....
        /*00c4*/ 	.word	0xffffffff


	//   ....[35]....
        /*00c8*/ 	.word	0xffffffff


	//   ....[36]....
        /*00cc*/ 	.word	0xffffffff


	//   ....[37]....
        /*00d0*/ 	.word	0xffffffff


	//   ....[38]....
        /*00d4*/ 	.word	0xffffffff


	//   ....[39]....
        /*00d8*/ 	.word	0xffffffff


	//   ....[40]....
        /*00dc*/ 	.word	0xffffffff


	//   ....[41]....
        /*00e0*/ 	.word	0xffffffff


	//   ....[42]....
        /*00e4*/ 	.word	0xffffffff


	//   ....[43]....
        /*00e8*/ 	.word	0xffffffff


	//   ....[44]....
        /*00ec*/ 	.word	0xffffffff


	//   ....[45]....
        /*00f0*/ 	.word	0xffffffff


	//   ....[46]....
        /*00f4*/ 	.word	0xffffffff


	//   ....[47]....
        /*00f8*/ 	.word	0xffffffff


	//   ....[48]....
        /*00fc*/ 	.word	0xffffffff


	//   ....[49]....
        /*0100*/ 	.word	0xffffffff


	//   ....[50]....
        /*0104*/ 	.word	0xffffffff


	//   ....[51]....
        /*0108*/ 	.word	0xffffffff


	//   ....[52]....
        /*010c*/ 	.word	0xffffffff


	//   ....[53]....
        /*0110*/ 	.word	0xffffffff


	//   ....[54]....
        /*0114*/ 	.word	0xffffffff


	//   ....[55]....
        /*0118*/ 	.word	0xffffffff


	//   ....[56]....
        /*011c*/ 	.word	0xffffffff


	//   ....[57]....
        /*0120*/ 	.word	0xffffffff


	//   ....[58]....
        /*0124*/ 	.word	0xffffffff


	//   ....[59]....
        /*0128*/ 	.word	0xffffffff


	//   ....[60]....
        /*012c*/ 	.word	0xffffffff


	//   ....[61]....
        /*0130*/ 	.word	0xffffffff


	//   ....[62]....
        /*0134*/ 	.word	0xffffffff


	//   ....[63]....
        /*0138*/ 	.word	0xffffffff


	//   ....[64]....
        /*013c*/ 	.word	0xffffffff


	//   ....[65]....
        /*0140*/ 	.word	0xffffffff


	//   ....[66]....
        /*0144*/ 	.word	0xffffffff


	//   ....[67]....
        /*0148*/ 	.word	0xffffffff


	//   ....[68]....
        /*014c*/ 	.word	0xffffffff


	//   ....[69]....
        /*0150*/ 	.word	0xffffffff


	//   ....[70]....
        /*0154*/ 	.word	0xffffffff


	//   ....[71]....
        /*0158*/ 	.word	0xffffffff


	//   ....[72]....
        /*015c*/ 	.word	0xffffffff


	//   ....[73]....
        /*0160*/ 	.word	0xffffffff


	//   ....[74]....
        /*0164*/ 	.word	0xffffffff


	//   ....[75]....
        /*0168*/ 	.word	0xffffffff


	//   ....[76]....
        /*016c*/ 	.word	0xffffffff


	//   ....[77]....
        /*0170*/ 	.word	0xffffffff


	//   ....[78]....
        /*0174*/ 	.word	0xffffffff


	//   ....[79]....
        /*0178*/ 	.word	0xffffffff


	//   ....[80]....
        /*017c*/ 	.word	0xffffffff


	//   ....[81]....
        /*0180*/ 	.word	0xffffffff


	//   ....[82]....
        /*0184*/ 	.word	0xffffffff


	//   ....[83]....
        /*0188*/ 	.word	0xffffffff


	//   ....[84]....
        /*018c*/ 	.word	0xffffffff


	//   ....[85]....
        /*0190*/ 	.word	0xffffffff


	//   ....[86]....
        /*0194*/ 	.word	0xffffffff


	//   ....[87]....
        /*0198*/ 	.word	0xffffffff


	//   ....[88]....
        /*019c*/ 	.word	0xffffffff


	//   ....[89]....
        /*01a0*/ 	.word	0xffffffff


	//   ....[90]....
        /*01a4*/ 	.word	0xffffffff


	//   ....[91]....
        /*01a8*/ 	.word	0xffffffff


	//   ....[92]....
        /*01ac*/ 	.word	0xffffffff


	//   ....[93]....
        /*01b0*/ 	.word	0xffffffff


	//   ....[94]....
        /*01b4*/ 	.word	0xffffffff


	//   ....[95]....
        /*01b8*/ 	.word	0xffffffff


	//   ....[96]....
        /*01bc*/ 	.word	0xffffffff


	//   ....[97]....
        /*01c0*/ 	.word	0xffffffff


	//   ....[98]....
        /*01c4*/ 	.word	0xffffffff


	//   ....[99]....
        /*01c8*/ 	.word	0xffffffff


	//   ....[100]....
        /*01cc*/ 	.word	0xffffffff


	//   ....[101]....
        /*01d0*/ 	.word	0xffffffff


	//   ....[102]....
        /*01d4*/ 	.word	0xffffffff


	//   ....[103]....
        /*01d8*/ 	.word	0xffffffff


	//   ....[104]....
        /*01dc*/ 	.word	0xffffffff


	//   ....[105]....
        /*01e0*/ 	.word	0xffffffff


	//   ....[106]....
        /*01e4*/ 	.word	0xffffffff


	//   ....[107]....
        /*01e8*/ 	.word	0xffffffff


	//   ....[108]....
        /*01ec*/ 	.word	0xffffffff


	//   ....[109]....
        /*01f0*/ 	.word	0xffffffff


	//   ....[110]....
        /*01f4*/ 	.word	0xffffffff


	//   ....[111]....
        /*01f8*/ 	.word	0xffffffff


	//   ....[112]....
        /*01fc*/ 	.word	0xffffffff


	//   ....[113]....
        /*0200*/ 	.word	0xffffffff


	//   ....[114]....
        /*0204*/ 	.word	0xffffffff


	//   ....[115]....
        /*0208*/ 	.word	0xffffffff


	//   ....[116]....
        /*020c*/ 	.word	0xffffffff


	//   ....[117]....
        /*0210*/ 	.word	0xffffffff


	//   ....[118]....
        /*0214*/ 	.word	0xffffffff


	//   ....[119]....
        /*0218*/ 	.word	0xffffffff


	//   ....[120]....
        /*021c*/ 	.word	0xffffffff


	//   ....[121]....
        /*0220*/ 	.word	0xffffffff


	//   ....[122]....
        /*0224*/ 	.word	0xffffffff


	//   ....[123]....
        /*0228*/ 	.word	0xffffffff


	//   ....[124]....
        /*022c*/ 	.word	0xffffffff


	//   ....[125]....
        /*0230*/ 	.word	0xffffffff


	//   ....[126]....
        /*0234*/ 	.word	0xffffffff


	//   ....[127]....
        /*0238*/ 	.word	0xffffffff


	//   ....[128]....
        /*023c*/ 	.word	0xffffffff


	//   ....[129]....
        /*0240*/ 	.word	0xffffffff


	//   ....[130]....
        /*0244*/ 	.word	0xffffffff


	//   ....[131]....
        /*0248*/ 	.word	0xffffffff


	//   ....[132]....
        /*024c*/ 	.word	0xffffffff


	//   ....[133]....
        /*0250*/ 	.word	0xffffffff


	//   ....[134]....
        /*0254*/ 	.word	0xffffffff


	//   ....[135]....
        /*0258*/ 	.word	0xffffffff


	//   ....[136]....
        /*025c*/ 	.word	0xffffffff


	//   ....[137]....
        /*0260*/ 	.word	0xffffffff


	//   ....[138]....
        /*0264*/ 	.word	0xffffffff


	//   ....[139]....
        /*0268*/ 	.word	0xffffffff


	//   ....[140]....
        /*026c*/ 	.word	0xffffffff


	//   ....[141]....
        /*0270*/ 	.word	0xffffffff


	//   ....[142]....
        /*0274*/ 	.word	0xffffffff


	//   ....[143]....
        /*0278*/ 	.word	0xffffffff


	//   ....[144]....
        /*027c*/ 	.word	0xffffffff


	//   ....[145]....
        /*0280*/ 	.word	0xffffffff


	//   ....[146]....
        /*0284*/ 	.word	0xffffffff


	//   ....[147]....
        /*0288*/ 	.word	0xffffffff


	//   ....[148]....
        /*028c*/ 	.word	0xffffffff


	//   ....[149]....
        /*0290*/ 	.word	0xffffffff


	//   ....[150]....
        /*0294*/ 	.word	0xffffffff


	//   ....[151]....
        /*0298*/ 	.word	0xffffffff


	//   ....[152]....
        /*029c*/ 	.word	0xffffffff


	//   ....[153]....
        /*02a0*/ 	.word	0xffffffff


	//   ....[154]....
        /*02a4*/ 	.word	0xffffffff


	//   ....[155]....
        /*02a8*/ 	.word	0xffffffff


	//   ....[156]....
        /*02ac*/ 	.word	0xffffffff


	//   ....[157]....
        /*02b0*/ 	.word	0xffffffff


	//   ....[158]....
        /*02b4*/ 	.word	0xffffffff


	//   ....[159]....
        /*02b8*/ 	.word	0xffffffff


	//----- nvinfo : EIATTR_COOP_GROUP_INSTR_OFFSETS
	.align		4
.L_1789:
        /*02bc*/ 	.byte	0x04, 0x28
        /*02be*/ 	.short	(.L_1791 - .L_1790)


	//   ....[0]....
.L_1790:
        /*02c0*/ 	.word	0x00000b30


	//   ....[1]....
        /*02c4*/ 	.word	0x00000be0


	//   ....[2]....
        /*02c8*/ 	.word	0x00000eb0


	//   ....[3]....
        /*02cc*/ 	.word	0x00001e40


	//   ....[4]....
        /*02d0*/ 	.word	0x000038f0


	//   ....[5]....
        /*02d4*/ 	.word	0x00003910


	//   ....[6]....
        /*02d8*/ 	.word	0x00003940


	//   ....[7]....
        /*02dc*/ 	.word	0x00003950


	//   ....[8]....
        /*02e0*/ 	.word	0x00003a00


	//   ....[9]....
        /*02e4*/ 	.word	0x00003a20


	//   ....[10]....
        /*02e8*/ 	.word	0x00003a30


	//   ....[11]....
        /*02ec*/ 	.word	0x00003a40


	//   ....[12]....
        /*02f0*/ 	.word	0x00003b00


	//   ....[13]....
        /*02f4*/ 	.word	0x00003b20


	//   ....[14]....
        /*02f8*/ 	.word	0x00003b30


	//   ....[15]....
        /*02fc*/ 	.word	0x00003b40


	//   ....[16]....
        /*0300*/ 	.word	0x00003c00


	//   ....[17]....
        /*0304*/ 	.word	0x00003c20


	//   ....[18]....
        /*0308*/ 	.word	0x00003c30


	//   ....[19]....
        /*030c*/ 	.word	0x00003c40


	//   ....[20]....
        /*0310*/ 	.word	0x00003d00


	//   ....[21]....
        /*0314*/ 	.word	0x00003d20


	//   ....[22]....
        /*0318*/ 	.word	0x00003d40


	//   ....[23]....
        /*031c*/ 	.word	0x00003d50


	//   ....[24]....
        /*0320*/ 	.word	0x00003e90


	//   ....[25]....
        /*0324*/ 	.word	0x00003f00


	//   ....[26]....
        /*0328*/ 	.word	0x00003f70


	//   ....[27]....
        /*032c*/ 	.word	0x00003fe0


	//   ....[28]....
        /*0330*/ 	.word	0x00004000


	//   ....[29]....
        /*0334*/ 	.word	0x00004010


	//   ....[30]....
        /*0338*/ 	.word	0x00004020


	//   ....[31]....
        /*033c*/ 	.word	0x00004030


	//   ....[32]....
        /*0340*/ 	.word	0x00004040


	//   ....[33]....
        /*0344*/ 	.word	0x00004050


	//   ....[34]....
        /*0348*/ 	.word	0x00004060


	//   ....[35]....
        /*034c*/ 	.word	0x00004070


	//   ....[36]....
        /*0350*/ 	.word	0x00005670


	//   ....[37]....
        /*0354*/ 	.word	0x00005690


	//   ....[38]....
        /*0358*/ 	.word	0x000056a0


	//   ....[39]....
        /*035c*/ 	.word	0x000056b0


	//   ....[40]....
        /*0360*/ 	.word	0x000057d0


	//   ....[41]....
        /*0364*/ 	.word	0x000057e0


	//   ....[42]....
        /*0368*/ 	.word	0x000057f0


	//   ....[43]....
        /*036c*/ 	.word	0x00005800


	//   ....[44]....
        /*0370*/ 	.word	0x00005920


	//   ....[45]....
        /*0374*/ 	.word	0x00005940


	//   ....[46]....
        /*0378*/ 	.word	0x00005950


	//   ....[47]....
        /*037c*/ 	.word	0x00005960


	//   ....[48]....
        /*0380*/ 	.word	0x00005a80


	//   ....[49]....
        /*0384*/ 	.word	0x00005a90


	//   ....[50]....
        /*0388*/ 	.word	0x00005aa0


	//   ....[51]....
        /*038c*/ 	.word	0x00005ab0


	//   ....[52]....
        /*0390*/ 	.word	0x00005bd0


	//   ....[53]....
        /*0394*/ 	.word	0x00005bf0


	//   ....[54]....
        /*0398*/ 	.word	0x00005c00


	//   ....[55]....
        /*039c*/ 	.word	0x00005c10


	//   ....[56]....
        /*03a0*/ 	.word	0x00005d10


	//   ....[57]....
        /*03a4*/ 	.word	0x00005d20


	//   ....[58]....
        /*03a8*/ 	.word	0x00005d30


	//   ....[59]....
        /*03ac*/ 	.word	0x00005d40


	//   ....[60]....
        /*03b0*/ 	.word	0x00005d50


	//   ....[61]....
        /*03b4*/ 	.word	0x00005d60


	//   ....[62]....
        /*03b8*/ 	.word	0x00005d70


	//   ....[63]....
        /*03bc*/ 	.word	0x00005da0


	//   ....[64]....
        /*03c0*/ 	.word	0x00005dd0


	//   ....[65]....
        /*03c4*/ 	.word	0x00005e00


	//   ....[66]....
        /*03c8*/ 	.word	0x00005e20


	//   ....[67]....
        /*03cc*/ 	.word	0x00005e30


	//   ....[68]....
        /*03d0*/ 	.word	0x000093a0


	//   ....[69]....
        /*03d4*/ 	.word	0x000093e0


	//   ....[70]....
        /*03d8*/ 	.word	0x00009420


	//   ....[71]....
        /*03dc*/ 	.word	0x00009460


	//   ....[72]....
        /*03e0*/ 	.word	0x00009520


	//   ....[73]....
        /*03e4*/ 	.word	0x00009550


	//   ....[74]....
        /*03e8*/ 	.word	0x00009580


	//   ....[75]....
        /*03ec*/ 	.word	0x000095b0


	//   ....[76]....
        /*03f0*/ 	.word	0x00009650


	//   ....[77]....
        /*03f4*/ 	.word	0x00009680


	//   ....[78]....
        /*03f8*/ 	.word	0x000096b0


	//   ....[79]....
        /*03fc*/ 	.word	0x000096e0


	//   ....[80]....
        /*0400*/ 	.word	0x00009780


	//   ....[81]....
        /*0404*/ 	.word	0x000097b0


	//   ....[82]....
        /*0408*/ 	.word	0x000097e0


	//   ....[83]....
        /*040c*/ 	.word	0x00009810


	//   ....[84]....
        /*0410*/ 	.word	0x000098b0


	//   ....[85]....
        /*0414*/ 	.word	0x000098e0


	//   ....[86]....
        /*0418*/ 	.word	0x00009910


	//   ....[87]....
        /*041c*/ 	.word	0x00009940


	//   ....[88]....
        /*0420*/ 	.word	0x0000a170


	//   ....[89]....
        /*0424*/ 	.word	0x0000a580


	//   ....[90]....
        /*0428*/ 	.word	0x0000a650


	//   ....[91]....
        /*042c*/ 	.word	0x0000a6b0


	//   ....[92]....
        /*0430*/ 	.word	0x0000a700


	//   ....[93]....
        /*0434*/ 	.word	0x0000a720


	//   ....[94]....
        /*0438*/ 	.word	0x0000a740


	//   ....[95]....
        /*043c*/ 	.word	0x0000a860


	//   ....[96]....
        /*0440*/ 	.word	0x0000a8b0


	//   ....[97]....
        /*0444*/ 	.word	0x0000a900


	//   ....[98]....
        /*0448*/ 	.word	0x0000a920


	//   ....[99]....
        /*044c*/ 	.word	0x0000a940


	//   ....[100]....
        /*0450*/ 	.word	0x0000ad70


	//   ....[101]....
        /*0454*/ 	.word	0x0000adf0


	//   ....[102]....
        /*0458*/ 	.word	0x0000ae60


	//   ....[103]....
        /*045c*/ 	.word	0x0000aed0


	//   ....[104]....
        /*0460*/ 	.word	0x0000b020


	//   ....[105]....
        /*0464*/ 	.word	0x0000b090


	//   ....[106]....
        /*0468*/ 	.word	0x0000b100


	//   ....[107]....
        /*046c*/ 	.word	0x0000b170


	//   ....[108]....
        /*0470*/ 	.word	0x0000b290


	//   ....[109]....
        /*0474*/ 	.word	0x0000b300


	//   ....[110]....
        /*0478*/ 	.word	0x0000b370


	//   ....[111]....
        /*047c*/ 	.word	0x0000b3e0


	//   ....[112]....
        /*0480*/ 	.word	0x0000b500


	//   ....[113]....
        /*0484*/ 	.word	0x0000b570


	//   ....[114]....
        /*0488*/ 	.word	0x0000b5e0


	//   ....[115]....
        /*048c*/ 	.word	0x0000b650


	//   ....[116]....
        /*0490*/ 	.word	0x0000b7b0


	//   ....[117]....
        /*0494*/ 	.word	0x0000b820


	//   ....[118]....
        /*0498*/ 	.word	0x0000b890


	//   ....[119]....
        /*049c*/ 	.word	0x0000b900


	//   ....[120]....
        /*04a0*/ 	.word	0x0000b970


	//   ....[121]....
        /*04a4*/ 	.word	0x0000b9e0


	//   ....[122]....
        /*04a8*/ 	.word	0x0000ba50


	//   ....[123]....
        /*04ac*/ 	.word	0x0000bac0


	//   ....[124]....
        /*04b0*/ 	.word	0x0000bb40


	//   ....[125]....
        /*04b4*/ 	.word	0x0000bbb0


	//   ....[126]....
        /*04b8*/ 	.word	0x0000bc20


	//   ....[127]....
        /*04bc*/ 	.word	0x0000bc90


	//   ....[128]....
        /*04c0*/ 	.word	0x0000bd10


	//   ....[129]....
        /*04c4*/ 	.word	0x0000bd90


	//   ....[130]....
        /*04c8*/ 	.word	0x0000be00


	//   ....[131]....
        /*04cc*/ 	.word	0x0000be70


	//   ....[132]....
        /*04d0*/ 	.word	0x0000bef0


	//   ....[133]....
        /*04d4*/ 	.word	0x0000bf60


	//   ....[134]....
        /*04d8*/ 	.word	0x0000bfd0


	//   ....[135]....
        /*04dc*/ 	.word	0x0000c040


	//   ....[136]....
        /*04e0*/ 	.word	0x0000c0c0


	//   ....[137]....
        /*04e4*/ 	.word	0x0000c140


	//   ....[138]....
        /*04e8*/ 	.word	0x0000c1b0


	//   ....[139]....
        /*04ec*/ 	.word	0x0000c220


	//   ....[140]....
        /*04f0*/ 	.word	0x0000c2a0


	//   ....[141]....
        /*04f4*/ 	.word	0x0000c310


	//   ....[142]....
        /*04f8*/ 	.word	0x0000c380


	//   ....[143]....
        /*04fc*/ 	.word	0x0000c3f0


	//   ....[144]....
        /*0500*/ 	.word	0x0000c470


	//   ....[145]....
        /*0504*/ 	.word	0x0000c4f0


	//   ....[146]....
        /*0508*/ 	.word	0x0000c560


	//   ....[147]....
        /*050c*/ 	.word	0x0000c5d0


	//   ....[148]....
        /*0510*/ 	.word	0x0000c650


	//   ....[149]....
        /*0514*/ 	.word	0x0000c6c0


	//   ....[150]....
        /*0518*/ 	.word	0x0000c730


	//   ....[151]....
        /*051c*/ 	.word	0x0000c7a0


	//   ....[152]....
        /*0520*/ 	.word	0x0000c810


	//   ....[153]....
        /*0524*/ 	.word	0x0000c880


	//   ....[154]....
        /*0528*/ 	.word	0x0000c8f0


	//   ....[155]....
        /*052c*/ 	.word	0x0000c960


	//   ....[156]....
        /*0530*/ 	.word	0x0000ca30


	//   ....[157]....
        /*0534*/ 	.word	0x0000caa0


	//   ....[158]....
        /*0538*/ 	.word	0x0000cb10


	//   ....[159]....
        /*053c*/ 	.word	0x0000cb80


	//----- nvinfo : EIATTR_EXIT_INSTR_OFFSETS
	.align		4
.L_1791:
        /*0540*/ 	.byte	0x04, 0x1c
        /*0542*/ 	.short	(.L_1793 - .L_1792)


	//   ....[0]....
.L_1792:
        /*0544*/ 	.word	0x0000aa70


	//   ....[1]....
        /*0548*/ 	.word	0x0000ad10


	//----- nvinfo : EIATTR_MAX_THREADS
	.align		4
.L_1793:
        /*054c*/ 	.byte	0x04, 0x05
        /*054e*/ 	.short	(.L_1795 - .L_1794)
.L_1794:
        /*0550*/ 	.word	0x00000080
        /*0554*/ 	.word	0x00000001
        /*0558*/ 	.word	0x00000001


	//----- nvinfo : EIATTR_CRS_STACK_SIZE
	.align		4
.L_1795:
        /*055c*/ 	.byte	0x04, 0x1e
        /*055e*/ 	.short	(.L_1797 - .L_1796)
.L_1796:
        /*0560*/ 	.word	0x00000000
.L_1797:


//--------------------- .nv.info._Z25selective_scan_bwd_kernelI32Selective_Scan_bwd_kernel_traitsILi128ELi16ELb1ELb1ELb0ELb0ELb1EN3c104HalfENS1_7complexIfEEEEv12SSMParamsBwd --------------------------
	.section	.nv.info._Z25selective_scan_bwd_kernelI32Selective_Scan_bwd_kernel_traitsILi128ELi16ELb1ELb1ELb0ELb0ELb1EN3c104HalfENS1_7complexIfEEEEv12SSMParamsBwd,"",@"SHT_CUDA_INFO"
	.sectionflags	@""
	.align	4


	//----- nvinfo : EIATTR_CUDA_API_VERSION
	.align		4
        /*0000*/ 	.byte	0x04, 0x37
        /*0002*/ 	.short	(.L_1799 - .L_1798)
.L_1798:
        /*0004*/ 	.word	0x00000082


	//----- nvinfo : EIATTR_SW2861232_WAR
	.align		4
.L_1799:
        /*0008*/ 	.byte	0x01, 0x35
	.zero		2


	//----- nvinfo : EIATTR_PARAM_CBANK
	.align		4
        /*000c*/ 	.byte	0x04, 0x0a
        /*000e*/ 	.short	(.L_1801 - .L_1800)
	.align		4
.L_1800:
        /*0010*/ 	.word	index@(.nv.constant0._Z25selective_scan_bwd_kernelI32Selective_Scan_bwd_kernel_traitsILi128ELi16ELb1ELb1ELb0ELb0ELb1EN3c104HalfENS1_7complexIfEEEEv12SSMParamsBwd)
        /*0014*/ 	.short	0x0160
        /*0016*/ 	.short	0x01f0


	//----- nvinfo : EIATTR_CBANK_PARAM_SIZE
	.align		4
.L_1801:
        /*0018*/ 	.byte	0x03, 0x19
        /*001a*/ 	.short	0x01f0


	//----- nvinfo : EIATTR_KPARAM_INFO
	.align		4
        /*001c*/ 	.byte	0x04, 0x17
        /*001e*/ 	.short	(.L_1803 - .L_1802)
.L_1802:
        /*0020*/ 	.word	0x00000000
        /*0024*/ 	.short	0x0000
        /*0026*/ 	.short	0x0000
        /*0028*/ 	.byte	0x00, 0xf0, 0xc1, 0x07


	//----- nvinfo : EIATTR_MAXREG_COUNT
	.align		4
.L_1803:
        /*002c*/ 	.byte	0x03, 0x1b
        /*002e*/ 	.short	0x00ff


	//----- nvinfo : EIATTR_NUM_BARRIERS
	.align		4
        /*0030*/ 	.byte	0x02, 0x4c
        /*0032*/ 	.byte	0x01
	.zero		1


	//----- nvinfo : EIATTR_MERCURY_ISA_VERSION
	.align		4
        /*0034*/ 	.byte	0x03, 0x5f
        /*0036*/ 	.short	0x0000


	//----- nvinfo : EIATTR_COOP_GROUP_MASK_REGIDS
	.align		4
        /*0038*/ 	.byte	0x04, 0x29
        /*003a*/ 	.short	(.L_1805 - .L_1804)


	//   ....[0]....
.L_1804:
        /*003c*/ 	.word	0xffffffff


	//   ....[1]....
        /*0040*/ 	.word	0xffffffff


	//   ....[2]....
        /*0044*/ 	.word	0xffffffff


	//   ....[3]....
        /*0048*/ 	.word	0xffffffff


	//   ....[4]....
        /*004c*/ 	.word	0xffffffff


	//   ....[5]....
        /*0050*/ 	.word	0xffffffff


	//   ....[6]....
        /*0054*/ 	.word	0xffffffff


	//   ....[7]....
        /*0058*/ 	.word	0xffffffff


	//   ....[8]....
        /*005c*/ 	.word	0xffffffff


	//   ....[9]....
        /*0060*/ 	.word	0xffffffff


	//   ....[10]....
        /*0064*/ 	.word	0xffffffff


	//   ....[11]....
        /*0068*/ 	.word	0xffffffff


	//   ....[12]....
        /*006c*/ 	.word	0xffffffff


	//   ....[13]....
        /*0070*/ 	.word	0xffffffff


	//   ....[14]....
        /*0074*/ 	.word	0xffffffff


	//   ....[15]....
        /*0078*/ 	.word	0xffffffff


	//   ....[16]....
        /*007c*/ 	.word	0xffffffff


	//   ....[17]....
        /*0080*/ 	.word	0xffffffff


	//   ....[18]....
        /*0084*/ 	.word	0xffffffff


	//   ....[19]....
        /*0088*/ 	.word	0xffffffff


	//   ....[20]....
        /*008c*/ 	.word	0xffffffff


	//   ....[21]....
        /*0090*/ 	.word	0xffffffff


	//   ....[22]....
        /*0094*/ 	.word	0xffffffff


	//   ....[23]....
        /*0098*/ 	.word	0xffffffff


	//   ....[24]....
        /*009c*/ 	.word	0xffffffff


	//   ....[25]....
        /*00a0*/ 	.word	0xffffffff


	//   ....[26]....
        /*00a4*/ 	.word	0xffffffff


	//   ....[27]....
        /*00a8*/ 	.word	0xffffffff


	//   ....[28]....
        /*00ac*/ 	.word	0xffffffff


	//   ....[29]....
        /*00b0*/ 	.word	0xffffffff


	//   ....[30]....
        /*00b4*/ 	.word	0xffffffff


	//   ....[31]....
        /*00b8*/ 	.word	0xffffffff


	//   ....[32]....
        /*00bc*/ 	.word	0xffffffff


	//   ....[33]....
        /*00c0*/ 	.word	0xffffffff


	//   ....[34]....
        /*00c4*/ 	.word	0xffffffff


	//   ....[35]....
        /*00c8*/ 	.word	0xffffffff


	//   ....[36]....
        /*00cc*/ 	.word	0xffffffff


	//   ....[37]....
        /*00d0*/ 	.word	0xffffffff


	//   ....[38]....
        /*00d4*/ 	.word	0xffffffff


	//   ....[39]....
        /*00d8*/ 	.word	0xffffffff


	//   ....[40]....
        /*00dc*/ 	.word	0xffffffff


	//   ....[41]....
        /*00e0*/ 	.word	0xffffffff


	//   ....[42]....
        /*00e4*/ 	.word	0xffffffff


	//   ....[43]....
        /*00e8*/ 	.word	0xffffffff


	//   ....[44]....
        /*00ec*/ 	.word	0xffffffff


	//   ....[45]....
        /*00f0*/ 	.word	0xffffffff


	//   ....[46]....
        /*00f4*/ 	.word	0xffffffff


	//   ....[47]....
        /*00f8*/ 	.word	0xffffffff


	//   ....[48]....
        /*00fc*/ 	.word	0xffffffff


	//   ....[49]....
        /*0100*/ 	.word	0xffffffff


	//   ....[50]....
        /*0104*/ 	.word	0xffffffff


	//   ....[51]....
        /*0108*/ 	.word	0xffffffff


	//   ....[52]....
        /*010c*/ 	.word	0xffffffff


	//   ....[53]....
        /*0110*/ 	.word	0xffffffff


	//   ....[54]....
        /*0114*/ 	.word	0xffffffff


	//   ....[55]....
        /*0118*/ 	.word	0xffffffff


	//   ....[56]....
        /*011c*/ 	.word	0xffffffff


	//   ....[57]....
        /*0120*/ 	.word	0xffffffff


	//   ....[58]....
        /*0124*/ 	.word	0xffffffff


	//   ....[59]....
        /*0128*/ 	.word	0xffffffff


	//   ....[60]....
        /*012c*/ 	.word	0xffffffff


	//   ....[61]....
        /*0130*/ 	.word	0xffffffff


	//   ....[62]....
        /*0134*/ 	.word	0xffffffff


	//   ....[63]....
        /*0138*/ 	.word	0xffffffff


	//   ....[64]....
        /*013c*/ 	.word	0xffffffff


	//   ....[65]....
        /*0140*/ 	.word	0xffffffff


	//   ....[66]....
        /*0144*/ 	.word	0xffffffff


	//   ....[67]....
        /*0148*/ 	.word	0xffffffff


	//   ....[68]....
        /*014c*/ 	.word	0xffffffff


	//   ....[69]....
        /*0150*/ 	.word	0xffffffff


	//   ....[70]....
        /*0154*/ 	.word	0xffffffff


	//   ....[71]....
        /*0158*/ 	.word	0xffffffff


	//   ....[72]....
        /*015c*/ 	.word	0xffffffff


	//   ....[73]....
        /*0160*/ 	.word	0xffffffff


	//   ....[74]....
        /*0164*/ 	.word	0xffffffff


	//   ....[75]....
        /*0168*/ 	.word	0xffffffff


	//   ....[76]....
        /*016c*/ 	.word	0xffffffff


	//   ....[77]....
        /*0170*/ 	.word	0xffffffff


	//   ....[78]....
        /*0174*/ 	.word	0xffffffff


	//   ....[79]....
        /*0178*/ 	.word	0xffffffff


	//   ....[80]....
        /*017c*/ 	.word	0xffffffff


	//   ....[81]....
        /*0180*/ 	.word	0xffffffff


	//   ....[82]....
        /*0184*/ 	.word	0xffffffff


	//   ....[83]....
        /*0188*/ 	.word	0xffffffff


	//   ....[84]....
        /*018c*/ 	.word	0xffffffff


	//   ....[85]....
        /*0190*/ 	.word	0xffffffff


	//   ....[86]....
        /*0194*/ 	.word	0xffffffff


	//   ....[87]....
        /*0198*/ 	.word	0xffffffff


	//   ....[88]....
        /*019c*/ 	.word	0xffffffff


	//   ....[89]....
        /*01a0*/ 	.word	0xffffffff


	//   ....[90]....
        /*01a4*/ 	.word	0xffffffff


	//   ....[91]....
        /*01a8*/ 	.word	0xffffffff


	//   ....[92]....
        /*01ac*/ 	.word	0xffffffff


	//   ....[93]....
        /*01b0*/ 	.word	0xffffffff


	//   ....[94]....
        /*01b4*/ 	.word	0xffffffff


	//   ....[95]....
        /*01b8*/ 	.word	0xffffffff


	//   ....[96]....
        /*01bc*/ 	.word	0xffffffff


	//   ....[97]....
        /*01c0*/ 	.word	0xffffffff


	//   ....[98]....
        /*01c4*/ 	.word	0xffffffff


	//   ....[99]....
        /*01c8*/ 	.word	0xffffffff


	//   ....[100]....
        /*01cc*/ 	.word	0xffffffff


	//   ....[101]....
        /*01d0*/ 	.word	0xffffffff


	//   ....[102]....
        /*01d4*/ 	.word	0xffffffff


	//   ....[103]....
        /*01d8*/ 	.word	0xffffffff


	//   ....[104]....
        /*01dc*/ 	.word	0xffffffff


	//   ....[105]....
        /*01e0*/ 	.word	0xffffffff


	//   ....[106]....
        /*01e4*/ 	.word	0xffffffff


	//   ....[107]....
        /*01e8*/ 	.word	0xffffffff


	//   ....[108]....
        /*01ec*/ 	.word	0xffffffff


	//   ....[109]....
        /*01f0*/ 	.word	0xffffffff


	//   ....[110]....
        /*01f4*/ 	.word	0xffffffff


	//   ....[111]....
        /*01f8*/ 	.word	0xffffffff


	//   ....[112]....
        /*01fc*/ 	.word	0xffffffff


	//   ....[113]....
        /*0200*/ 	.word	0xffffffff


	//   ....[114]....
        /*0204*/ 	.word	0xffffffff


	//   ....[115]....
        /*0208*/ 	.word	0xffffffff


	//   ....[116]....
        /*020c*/ 	.word	0xffffffff


	//   ....[117]....
        /*0210*/ 	.word	0xffffffff


	//   ....[118]....
        /*0214*/ 	.word	0xffffffff


	//   ....[119]....
        /*0218*/ 	.word	0xffffffff


	//   ....[120]....
        /*021c*/ 	.word	0xffffffff


	//   ....[121]....
        /*0220*/ 	.word	0xffffffff


	//   ....[122]....
        /*0224*/ 	.word	0xffffffff


	//   ....[123]....
        /*0228*/ 	.word	0xffffffff


	//   ....[124]....
        /*022c*/ 	.word	0xffffffff


	//   ....[125]....
        /*0230*/ 	.word	0xffffffff


	//   ....[126]....
        /*0234*/ 	.word	0xffffffff


	//   ....[127]....
        /*0238*/ 	.word	0xffffffff


	//   ....[128]....
        /*023c*/ 	.word	0xffffffff


	//   ....[129]....
        /*0240*/ 	.word	0xffffffff


	//   ....[130]....
        /*0244*/ 	.word	0xffffffff


	//   ....[131]....
        /*0248*/ 	.word	0xffffffff


	//   ....[132]....
        /*024c*/ 	.word	0xffffffff


	//   ....[133]....
        /*0250*/ 	.word	0xffffffff


	//   ....[134]....
        /*0254*/ 	.word	0xffffffff


	//   ....[135]....
        /*0258*/ 	.word	0xffffffff


	//   ....[136]....
        /*025c*/ 	.word	0xffffffff


	//   ....[137]....
        /*0260*/ 	.word	0xffffffff


	//   ....[138]....
        /*0264*/ 	.word	0xffffffff


	//   ....[139]....
        /*0268*/ 	.word	0xffffffff


	//   ....[140]....
        /*026c*/ 	.word	0xffffffff


	//   ....[141]....
        /*0270*/ 	.word	0xffffffff


	//   ....[142]....
        /*0274*/ 	.word	0xffffffff


	//   ....[143]....
        /*0278*/ 	.word	0xffffffff


	//   ....[144]....
        /*027c*/ 	.word	0xffffffff


	//   ....[145]....
        /*0280*/ 	.word	0xffffffff


	//   ....[146]....
        /*0284*/ 	.word	0xffffffff


	//   ....[147]....
        /*0288*/ 	.word	0xffffffff


	//   ....[148]....
        /*028c*/ 	.word	0xffffffff


	//   ....[149]....
        /*0290*/ 	.word	0xffffffff


	//   ....[150]....
        /*0294*/ 	.word	0xffffffff


	//   ....[151]....
        /*0298*/ 	.word	0xffffffff


	//   ....[152]....
        /*029c*/ 	.word	0xffffffff


	//   ....[153]....
        /*02a0*/ 	.word	0xffffffff


	//   ....[154]....
        /*02a4*/ 	.word	0xffffffff


	//   ....[155]....
        /*02a8*/ 	.word	0xffffffff


	//   ....[156]....
        /*02ac*/ 	.word	0xffffffff


	//   ....[157]....
        /*02b0*/ 	.word	0xffffffff


	//   ....[158]....
        /*02b4*/ 	.word	0xffffffff


	//   ....[159]....
        /*02b8*/ 	.word	0xffffffff


	//   ....[160]....
        /*02bc*/ 	.word	0xffffffff


	//   ....[161]....
        /*02c0*/ 	.word	0xffffffff


	//   ....[162]....
        /*02c4*/ 	.word	0xffffffff


	//   ....[163]....
        /*02c8*/ 	.word	0xffffffff


	//----- nvinfo : EIATTR_COOP_GROUP_INSTR_OFFSETS
	.align		4
.L_1805:
        /*02cc*/ 	.byte	0x04, 0x28
        /*02ce*/ 	.short	(.L_1807 - .L_1806)


	//   ....[0]....
.L_1806:
        /*02d0*/ 	.word	0x00000b40


	//   ....[1]....
        /*02d4*/ 	.word	0x00000bf0


	//   ....[2]....
        /*02d8*/ 	.word	0x00000da0


	//   ....[3]....
        /*02dc*/ 	.word	0x00000f40


	//   ....[4]....
        /*02e0*/ 	.word	0x00001900


	//   ....[5]....
        /*02e4*/ 	.word	0x000021e0


	//   ....[6]....
        /*02e8*/ 	.word	0x00002560


	//   ....[7]....
        /*02ec*/ 	.word	0x00003420


	//   ....[8]....
        /*02f0*/ 	.word	0x00004de0


	//   ....[9]....
        /*02f4*/ 	.word	0x00004e00


	//   ....[10]....
        /*02f8*/ 	.word	0x00004e30


	//   ....[11]....
        /*02fc*/ 	.word	0x00004e40


	//   ....[12]....
        /*0300*/ 	.word	0x00004ef0


	//   ....[13]....
        /*0304*/ 	.word	0x00004f10


	//   ....[14]....
        /*0308*/ 	.word	0x00004f20


	//   ....[15]....
        /*030c*/ 	.word	0x00004f30


	//   ....[16]....
        /*0310*/ 	.word	0x00004ff0


	//   ....[17]....
        /*0314*/ 	.word	0x00005010


	//   ....[18]....
        /*0318*/ 	.word	0x00005020


	//   ....[19]....
        /*031c*/ 	.word	0x00005030


	//   ....[20]....
        /*0320*/ 	.word	0x000050f0


	//   ....[21]....
        /*0324*/ 	.word	0x00005110


	//   ....[22]....
        /*0328*/ 	.word	0x00005120


	//   ....[23]....
        /*032c*/ 	.word	0x00005130


	//   ....[24]....
        /*0330*/ 	.word	0x000051f0


	//   ....[25]....
        /*0334*/ 	.word	0x00005210


	//   ....[26]....
        /*0338*/ 	.word	0x00005230


	//   ....[27]....
        /*033c*/ 	.word	0x00005240


	//   ....[28]....
        /*0340*/ 	.word	0x00005380


	//   ....[29]....
        /*0344*/ 	.word	0x000053f0


	//   ....[30]....
        /*0348*/ 	.word	0x00005460


	//   ....[31]....
        /*034c*/ 	.word	0x000054d0


	//   ....[32]....
        /*0350*/ 	.word	0x000054f0


	//   ....[33]....
        /*0354*/ 	.word	0x00005500


	//   ....[34]....
        /*0358*/ 	.word	0x00005510


	//   ....[35]....
        /*035c*/ 	.word	0x00005520


	//   ....[36]....
        /*0360*/ 	.word	0x00005530


	//   ....[37]....
        /*0364*/ 	.word	0x00005540


	//   ....[38]....
        /*0368*/ 	.word	0x00005550


	//   ....[39]....
        /*036c*/ 	.word	0x00005560


	//   ....[40]....
        /*0370*/ 	.word	0x00006b70


	//   ....[41]....
        /*0374*/ 	.word	0x00006b90


	//   ....[42]....
        /*0378*/ 	.word	0x00006ba0


	//   ....[43]....
        /*037c*/ 	.word	0x00006bb0


	//   ....[44]....
        /*0380*/ 	.word	0x00006cd0


	//   ....[45]....
        /*0384*/ 	.word	0x00006ce0


	//   ....[46]....
        /*0388*/ 	.word	0x00006cf0


	//   ....[47]....
        /*038c*/ 	.word	0x00006d00


	//   ....[48]....
        /*0390*/ 	.word	0x00006e20


	//   ....[49]....
        /*0394*/ 	.word	0x00006e40


	//   ....[50]....
        /*0398*/ 	.word	0x00006e50


	//   ....[51]....
        /*039c*/ 	.word	0x00006e60


	//   ....[52]....
        /*03a0*/ 	.word	0x00006f80


	//   ....[53]....
        /*03a4*/ 	.word	0x00006f90


	//   ....[54]....
        /*03a8*/ 	.word	0x00006fa0


	//   ....[55]....
        /*03ac*/ 	.word	0x00006fb0


	//   ....[56]....
        /*03b0*/ 	.word	0x000070d0


	//   ....[57]....
        /*03b4*/ 	.word	0x000070f0


	//   ....[58]....
        /*03b8*/ 	.word	0x00007100


	//   ....[59]....
        /*03bc*/ 	.word	0x00007110


	//   ....[60]....
        /*03c0*/ 	.word	0x00007210


	//   ....[61]....
        /*03c4*/ 	.word	0x00007220


	//   ....[62]....
        /*03c8*/ 	.word	0x00007230


	//   ....[63]....
        /*03cc*/ 	.word	0x00007240


	//   ....[64]....
        /*03d0*/ 	.word	0x00007250


	//   ....[65]....
        /*03d4*/ 	.word	0x00007260


	//   ....[66]....
        /*03d8*/ 	.word	0x00007270


	//   ....[67]....
        /*03dc*/ 	.word	0x000072a0


	//   ....[68]....
        /*03e0*/ 	.word	0x000072d0


	//   ....[69]....
        /*03e4*/ 	.word	0x00007300


	//   ....[70]....
        /*03e8*/ 	.word	0x00007320


	//   ....[71]....
        /*03ec*/ 	.word	0x00007330


	//   ....[72]....
        /*03f0*/ 	.word	0x0000a870


	//   ....[73]....
        /*03f4*/ 	.word	0x0000a8b0


	//   ....[74]....
        /*03f8*/ 	.word	0x0000a8f0


	//   ....[75]....
        /*03fc*/ 	.word	0x0000a930


	//   ....[76]....
        /*0400*/ 	.word	0x0000a9f0


	//   ....[77]....
        /*0404*/ 	.word	0x0000aa20


	//   ....[78]....
        /*0408*/ 	.word	0x0000aa50


	//   ....[79]....
        /*040c*/ 	.word	0x0000aa80


	//   ....[80]....
        /*0410*/ 	.word	0x0000ab20


	//   ....[81]....
        /*0414*/ 	.word	0x0000ab50


	//   ....[82]....
        /*0418*/ 	.word	0x0000ab80


	//   ....[83]....
        /*041c*/ 	.word	0x0000abb0


	//   ....[84]....
        /*0420*/ 	.word	0x0000ac50


	//   ....[85]....
        /*0424*/ 	.word	0x0000ac80


	//   ....[86]....
        /*0428*/ 	.word	0x0000acb0


	//   ....[87]....
        /*042c*/ 	.word	0x0000ace0


	//   ....[88]....
        /*0430*/ 	.word	0x0000ad80


	//   ....[89]....
        /*0434*/ 	.word	0x0000add0


	//   ....[90]....
        /*0438*/ 	.word	0x0000ae10


	//   ....[91]....
        /*043c*/ 	.word	0x0000ae40


	//   ....[92]....
        /*0440*/ 	.word	0x0000b620


	//   ....[93]....
        /*0444*/ 	.word	0x0000b9c0


	//   ....[94]....
        /*0448*/ 	.word	0x0000ba80


	//   ....[95]....
        /*044c*/ 	.word	0x0000bae0


	//   ....[96]....
        /*0450*/ 	.word	0x0000bb30


	//   ....[97]....
        /*0454*/ 	.word	0x0000bb50


	//   ....[98]....
        /*0458*/ 	.word	0x0000bb70


	//   ....[99]....
        /*045c*/ 	.word	0x0000bc90


	//   ....[100]....
        /*0460*/ 	.word	0x0000bce0


	//   ....[101]....
        /*0464*/ 	.word	0x0000bd30


	//   ....[102]....
        /*0468*/ 	.word	0x0000bd50


	//   ....[103]....
        /*046c*/ 	.word	0x0000bd70


	//   ....[104]....
        /*0470*/ 	.word	0x0000c1a0


	//   ....[105]....
        /*0474*/ 	.word	0x0000c220


	//   ....[106]....
        /*0478*/ 	.word	0x0000c290


	//   ....[107]....
        /*047c*/ 	.word	0x0000c300


	//   ....[108]....
        /*0480*/ 	.word	0x0000c450


	//   ....[109]....
        /*0484*/ 	.word	0x0000c4c0


	//   ....[110]....
        /*0488*/ 	.word	0x0000c530


	//   ....[111]....
        /*048c*/ 	.word	0x0000c5a0


	//   ....[112]....
        /*0490*/ 	.word	0x0000c6c0


	//   ....[113]....
        /*0494*/ 	.word	0x0000c730


	//   ....[114]....
        /*0498*/ 	.word	0x0000c7a0


	//   ....[115]....
        /*049c*/ 	.word	0x0000c810


	//   ....[116]....
        /*04a0*/ 	.word	0x0000c930


	//   ....[117]....
        /*04a4*/ 	.word	0x0000c9a0


	//   ....[118]....
        /*04a8*/ 	.word	0x0000ca10


	//   ....[119]....
        /*04ac*/ 	.word	0x0000ca80


	//   ....[120]....
        /*04b0*/ 	.word	0x0000cbe0


	//   ....[121]....
        /*04b4*/ 	.word	0x0000cc50


	//   ....[122]....
        /*04b8*/ 	.word	0x0000ccc0


	//   ....[123]....
        /*04bc*/ 	.word	0x0000cd30


	//   ....[124]....
        /*04c0*/ 	.word	0x0000cda0


	//   ....[125]....
        /*04c4*/ 	.word	0x0000ce10


	//   ....[126]....
        /*04c8*/ 	.word	0x0000ce80


	//   ....[127]....
        /*04cc*/ 	.word	0x0000cef0


	//   ....[128]....
        /*04d0*/ 	.word	0x0000cf60


	//   ....[129]....
        /*04d4*/ 	.word	0x0000cfd0


	//   ....[130]....
        /*04d8*/ 	.word	0x0000d040


	//   ....[131]....
        /*04dc*/ 	.word	0x0000d0b0


	//   ....[132]....
        /*04e0*/ 	.word	0x0000d130


	//   ....[133]....
        /*04e4*/ 	.word	0x0000d1b0


	//   ....[134]....
        /*04e8*/ 	.word	0x0000d220


	//   ....[135]....
        /*04ec*/ 	.word	0x0000d290


	//   ....[136]....
        /*04f0*/ 	.word	0x0000d310


	//   ....[137]....
        /*04f4*/ 	.word	0x0000d380


	//   ....[138]....
        /*04f8*/ 	.word	0x0000d3f0


	//   ....[139]....
        /*04fc*/ 	.word	0x0000d460


	//   ....[140]....
        /*0500*/ 	.word	0x0000d4e0


	//   ....[141]....
        /*0504*/ 	.word	0x0000d560


	//   ....[142]....
        /*0508*/ 	.word	0x0000d5d0


	//   ....[143]....
        /*050c*/ 	.word	0x0000d640


	//   ....[144]....
        /*0510*/ 	.word	0x0000d6c0


	//   ....[145]....
        /*0514*/ 	.word	0x0000d730


	//   ....[146]....
        /*0518*/ 	.word	0x0000d7a0


	//   ....[147]....
        /*051c*/ 	.word	0x0000d810


	//   ....[148]....
        /*0520*/ 	.word	0x0000d890


	//   ....[149]....
        /*0524*/ 	.word	0x0000d910


	//   ....[150]....
        /*0528*/ 	.word	0x0000d980


	//   ....[151]....
        /*052c*/ 	.word	0x0000d9f0


	//   ....[152]....
        /*0530*/ 	.word	0x0000da70


	//   ....[153]....
        /*0534*/ 	.word	0x0000dae0


	//   ....[154]....
        /*0538*/ 	.word	0x0000db50


	//   ....[155]....
        /*053c*/ 	.word	0x0000dbc0


	//   ....[156]....
        /*0540*/ 	.word	0x0000dc30


	//   ....[157]....
        /*0544*/ 	.word	0x0000dca0


	//   ....[158]....
        /*0548*/ 	.word	0x0000dd10


	//   ....[159]....
        /*054c*/ 	.word	0x0000dd80


	//   ....[160]....
        /*0550*/ 	.word	0x0000de50


	//   ....[161]....
        /*0554*/ 	.word	0x0000dec0


	//   ....[162]....
        /*0558*/ 	.word	0x0000df30


	//   ....[163]....
        /*055c*/ 	.word	0x0000dfa0


	//----- nvinfo : EIATTR_EXIT_INSTR_OFFSETS
	.align		4
.L_1807:
        /*0560*/ 	.byte	0x04, 0x1c
        /*0562*/ 	.short	(.L_1809 - .L_1808)


	//   ....[0]....
.L_1808:
        /*0564*/ 	.word	0x0000bea0


	//   ....[1]....
        /*0568*/ 	.word	0x0000c140


	//----- nvinfo : EIATTR_MAX_THREADS
	.align		4
.L_1809:
        /*056c*/ 	.byte	0x04, 0x05
        /*056e*/ 	.short	(.L_1811 - .L_1810)
.L_1810:
        /*0570*/ 	.word	0x00000080
        /*0574*/ 	.word	0x00000001
        /*0578*/ 	.word	0x00000001


	//----- nvinfo : EIATTR_CRS_STACK_SIZE
	.align		4
.L_1811:
        /*057c*/ 	.byte	0x04, 0x1e
        /*057e*/ 	.short	(.L_1813 - .L_1812)
.L_1812:
        /*0580*/ 	.word	0x00000000
.L_1813:


//--------------------- .nv.info._Z25selective_scan_bwd_kernelI32Selective_Scan_bwd_kernel_traitsILi128ELi16ELb1ELb1ELb0ELb1ELb0EN3c104HalfENS1_7complexIfEEEEv12SSMParamsBwd --------------------------
	.section	.nv.info._Z25selective_scan_bwd_kernelI32Selective_Scan_bwd_kernel_traitsILi128ELi16ELb1ELb1ELb0ELb1ELb0EN3c104HalfENS1_7complexIfEEEEv12SSMParamsBwd,"",@"SHT_CUDA_INFO"
	.sectionflags	@""
	.align	4


	//----- nvinfo : EIATTR_CUDA_API_VERSION
	.align		4
        /*0000*/ 	.byte	0x04, 0x37
        /*0002*/ 	.short	(.L_1815 - .L_1814)
.L_1814:
        /*0004*/ 	.word	0x00000082


	//----- nvinfo : EIATTR_SW2861232_WAR
	.align		4
.L_1815:
        /*0008*/ 	.byte	0x01, 0x35
	.zero		2


	//----- nvinfo : EIATTR_PARAM_CBANK
	.align		4
        /*000c*/ 	.byte	0x04, 0x0a
        /*000e*/ 	.short	(.L_1817 - .L_1816)
	.align		4
.L_1816:
        /*0010*/ 	.word	index@(.nv.constant0._Z25selective_scan_bwd_kernelI32Selective_Scan_bwd_kernel_traitsILi128ELi16ELb1ELb1ELb0ELb1ELb0EN3c104HalfENS1_7complexIfEEEEv12SSMParamsBwd)
        /*0014*/ 	.short	0x0160
        /*0016*/ 	.short	0x01f0


	//----- nvinfo : EIATTR_CBANK_PARAM_SIZE
	.align		4
.L_1817:
        /*0018*/ 	.byte	0x03, 0x19
        /*001a*/ 	.short	0x01f0


	//----- nvinfo : EIATTR_KPARAM_INFO
	.align		4
        /*001c*/ 	.byte	0x04, 0x17
        /*001e*/ 	.short	(.L_1819 - .L_1818)
.L_1818:
        /*0020*/ 	.word	0x00000000
        /*0024*/ 	.short	0x0000
        /*0026*/ 	.short	0x0000
        /*0028*/ 	.byte	0x00, 0xf0, 0xc1, 0x07


	//----- nvinfo : EIATTR_MAXREG_COUNT
	.align		4
.L_1819:
        /*002c*/ 	.byte	0x03, 0x1b
        /*002e*/ 	.short	0x00ff


	//----- nvinfo : EIATTR_NUM_BARRIERS
	.align		4
        /*0030*/ 	.byte	0x02, 0x4c
        /*0032*/ 	.byte	0x01
	.zero		1


	//----- nvinfo : EIATTR_MERCURY_ISA_VERSION
	.align		4
        /*0034*/ 	.byte	0x03, 0x5f
        /*0036*/ 	.short	0x0000


	//----- nvinfo : EIATTR_COOP_GROUP_MASK_REGIDS
	.align		4
        /*0038*/ 	.byte	0x04, 0x29
        /*003a*/ 	.short	(.L_1821 - .L_1820)


	//   ....[0]....
.L_1820:
        /*003c*/ 	.word	0xffffffff


	//   ....[1]....
        /*0040*/ 	.word	0xffffffff


	//   ....[2]....
        /*0044*/ 	.word	0xffffffff


	//   ....[3]....
        /*0048*/ 	.word	0xffffffff


	//   ....[4]....
        /*004c*/ 	.word	0xffffffff


	//   ....[5]....
        /*0050*/ 	.word	0xffffffff


	//   ....[6]....
        /*0054*/ 	.word	0xffffffff


	//   ....[7]....
        /*0058*/ 	.word	0xffffffff


	//   ....[8]....
        /*005c*/ 	.word	0xffffffff


	//   ....[9]....
        /*0060*/ 	.word	0xffffffff


	//   ....[10]....
        /*0064*/ 	.word	0xffffffff


	//   ....[11]....
        /*0068*/ 	.word	0xffffffff


	//   ....[12]....
        /*006c*/ 	.word	0xffffffff


	//   ....[13]....
        /*0070*/ 	.word	0xffffffff


	//   ....[14]....
        /*0074*/ 	.word	0xffffffff


	//   ....[15]....
        /*0078*/ 	.word	0xffffffff


	//   ....[16]....
        /*007c*/ 	.word	0xffffffff


	//   ....[17]....
        /*0080*/ 	.word	0xffffffff


	//   ....[18]....
        /*0084*/ 	.word	0xffffffff


	//   ....[19]....
        /*0088*/ 	.word	0xffffffff


	//   ....[20]....
        /*008c*/ 	.word	0xffffffff


	//   ....[21]....
        /*0090*/ 	.word	0xffffffff


	//   ....[22]....
        /*0094*/ 	.word	0xffffffff


	//   ....[23]....
        /*0098*/ 	.word	0xffffffff


	//   ....[24]....
        /*009c*/ 	.word	0xffffffff


	//   ....[25]....
        /*00a0*/ 	.word	0xffffffff


	//   ....[26]....
        /*00a4*/ 	.word	0xffffffff


	//   ....[27]....
        /*00a8*/ 	.word	0xffffffff


	//   ....[28]....
        /*00ac*/ 	.word	0xffffffff


	//   ....[29]....
        /*00b0*/ 	.word	0xffffffff


	//   ....[30]....
        /*00b4*/ 	.word	0xffffffff


	//   ....[31]....
        /*00b8*/ 	.word	0xffffffff


	//   ....[32]....
        /*00bc*/ 	.word	0xffffffff


	//   ....[33]....
        /*00c0*/ 	.word	0xffffffff


	//   ....[34]....
        /*00c4*/ 	.word	0xffffffff


	//   ....[35]....
        /*00c8*/ 	.word	0xffffffff


	//   ....[36]....
        /*00cc*/ 	.word	0xffffffff


	//   ....[37]....
        /*00d0*/ 	.word	0xffffffff


	//   ....[38]....
        /*00d4*/ 	.word	0xffffffff


	//   ....[39]....
        /*00d8*/ 	.word	0xffffffff


	//   ....[40]....
        /*00dc*/ 	.word	0xffffffff


	//   ....[41]....
        /*00e0*/ 	.word	0xffffffff


	//   ....[42]....
        /*00e4*/ 	.word	0xffffffff


	//   ....[43]....
        /*00e8*/ 	.word	0xffffffff


	//   ....[44]....
        /*00ec*/ 	.word	0xffffffff


	//   ....[45]....
        /*00f0*/ 	.word	0xffffffff


	//   ....[46]....
        /*00f4*/ 	.word	0xffffffff


	//   ....[47]....
        /*00f8*/ 	.word	0xffffffff


	//   ....[48]....
        /*00fc*/ 	.word	0xffffffff


	//   ....[49]....
        /*0100*/ 	.word	0xffffffff


	//   ....[50]....
        /*0104*/ 	.word	0xffffffff


	//   ....[51]....
        /*0108*/ 	.word	0xffffffff


	//   ....[52]....
        /*010c*/ 	.word	0xffffffff


	//   ....[53]....
        /*0110*/ 	.word	0xffffffff


	//   ....[54]....
        /*0114*/ 	.word	0xffffffff


	//   ....[55]....
        /*0118*/ 	.word	0xffffffff


	//   ....[56]....
        /*011c*/ 	.word	0xffffffff


	//   ....[57]....
        /*0120*/ 	.word	0xffffffff


	//   ....[58]....
        /*0124*/ 	.word	0xffffffff


	//   ....[59]....
        /*0128*/ 	.word	0xffffffff


	//   ....[60]....
        /*012c*/ 	.word	0xffffffff


	//   ....[61]....
        /*0130*/ 	.word	0xffffffff


	//   ....[62]....
        /*0134*/ 	.word	0xffffffff


	//   ....[63]....
        /*0138*/ 	.word	0xffffffff


	//   ....[64]....
        /*013c*/ 	.word	0xffffffff


	//   ....[65]....
        /*0140*/ 	.word	0xffffffff


	//   ....[66]....
        /*0144*/ 	.word	0xffffffff


	//   ....[67]....
        /*0148*/ 	.word	0xffffffff


	//   ....[68]....
        /*014c*/ 	.word	0xffffffff


	//   ....[69]....
        /*0150*/ 	.word	0xffffffff


	//   ....[70]....
        /*0154*/ 	.word	0xffffffff


	//   ....[71]....
        /*0158*/ 	.word	0xffffffff


	//   ....[72]....
        /*015c*/ 	.word	0xffffffff


	//   ....[73]....
        /*0160*/ 	.word	0xffffffff


	//   ....[74]....
        /*0164*/ 	.word	0xffffffff


	//   ....[75]....
        /*0168*/ 	.word	0xffffffff


	//   ....[76]....
        /*016c*/ 	.word	0xffffffff


	//   ....[77]....
        /*0170*/ 	.word	0xffffffff


	//   ....[78]....
        /*0174*/ 	.word	0xffffffff


	//   ....[79]....
        /*0178*/ 	.word	0xffffffff


	//   ....[80]....
        /*017c*/ 	.word	0xffffffff


	//   ....[81]....
        /*0180*/ 	.word	0xffffffff


	//   ....[82]....
        /*0184*/ 	.word	0xffffffff


	//   ....[83]....
        /*0188*/ 	.word	0xffffffff


	//   ....[84]....
        /*018c*/ 	.word	0xffffffff


	//   ....[85]....
        /*0190*/ 	.word	0xffffffff


	//   ....[86]....
        /*0194*/ 	.word	0xffffffff


	//   ....[87]....
        /*0198*/ 	.word	0xffffffff


	//   ....[88]....
        /*019c*/ 	.word	0xffffffff


	//   ....[89]....
        /*01a0*/ 	.word	0xffffffff


	//   ....[90]....
        /*01a4*/ 	.word	0xffffffff


	//   ....[91]....
        /*01a8*/ 	.word	0xffffffff


	//   ....[92]....
        /*01ac*/ 	.word	0xffffffff


	//   ....[93]....
        /*01b0*/ 	.word	0xffffffff


	//   ....[94]....
        /*01b4*/ 	.word	0xffffffff


	//   ....[95]....
        /*01b8*/ 	.word	0xffffffff


	//   ....[96]....
        /*01bc*/ 	.word	0xffffffff


	//   ....[97]....
        /*01c0*/ 	.word	0xffffffff


	//   ....[98]....
        /*01c4*/ 	.word	0xffffffff


	//   ....[99]....
        /*01c8*/ 	.word	0xffffffff


	//   ....[100]....
        /*01cc*/ 	.word	0xffffffff


	//   ....[101]....
        /*01d0*/ 	.word	0xffffffff


	//   ....[102]....
        /*01d4*/ 	.word	0xffffffff


	//   ....[103]....
        /*01d8*/ 	.word	0xffffffff


	//   ....[104]....
        /*01dc*/ 	.word	0xffffffff


	//   ....[105]....
        /*01e0*/ 	.word	0xffffffff


	//   ....[106]....
        /*01e4*/ 	.word	0xffffffff


	//   ....[107]....
        /*01e8*/ 	.word	0xffffffff


	//   ....[108]....
        /*01ec*/ 	.word	0xffffffff


	//   ....[109]....
        /*01f0*/ 	.word	0xffffffff


	//   ....[110]....
        /*01f4*/ 	.word	0xffffffff


	//   ....[111]....
        /*01f8*/ 	.word	0xffffffff


	//   ....[112]....
        /*01fc*/ 	.word	0xffffffff


	//   ....[113]....
        /*0200*/ 	.word	0xffffffff


	//   ....[114]....
        /*0204*/ 	.word	0xffffffff


	//   ....[115]....
        /*0208*/ 	.word	0xffffffff


	//   ....[116]....
        /*020c*/ 	.word	0xffffffff


	//   ....[117]....
        /*0210*/ 	.word	0xffffffff


	//   ....[118]....
        /*0214*/ 	.word	0xffffffff


	//   ....[119]....
        /*0218*/ 	.word	0xffffffff


	//   ....[120]....
        /*021c*/ 	.word	0xffffffff


	//   ....[121]....
        /*0220*/ 	.word	0xffffffff


	//   ....[122]....
        /*0224*/ 	.word	0xffffffff


	//   ....[123]....
        /*0228*/ 	.word	0xffffffff


	//   ....[124]....
        /*022c*/ 	.word	0xffffffff


	//   ....[125]....
        /*0230*/ 	.word	0xffffffff


	//   ....[126]....
        /*0234*/ 	.word	0xffffffff


	//   ....[127]....
        /*0238*/ 	.word	0xffffffff


	//   ....[128]....
        /*023c*/ 	.word	0xffffffff


	//   ....[129]....
        /*0240*/ 	.word	0xffffffff


	//   ....[130]....
        /*0244*/ 	.word	0xffffffff


	//   ....[131]....
        /*0248*/ 	.word	0xffffffff


	//   ....[132]....
        /*024c*/ 	.word	0xffffffff


	//   ....[133]....
        /*0250*/ 	.word	0xffffffff


	//   ....[134]....
        /*0254*/ 	.word	0xffffffff


	//   ....[135]....
        /*0258*/ 	.word	0xffffffff


	//   ....[136]....
        /*025c*/ 	.word	0xffffffff


	//   ....[137]....
        /*0260*/ 	.word	0xffffffff


	//   ....[138]....
        /*0264*/ 	.word	0xffffffff


	//   ....[139]....
        /*0268*/ 	.word	0xffffffff


	//   ....[140]....
        /*026c*/ 	.word	0xffffffff


	//   ....[141]....
        /*0270*/ 	.word	0xffffffff


	//   ....[142]....
        /*0274*/ 	.word	0xffffffff


	//   ....[143]....
        /*0278*/ 	.word	0xffffffff


	//   ....[144]....
        /*027c*/ 	.word	0xffffffff


	//   ....[145]....
        /*0280*/ 	.word	0xffffffff


	//   ....[146]....
        /*0284*/ 	.word	0xffffffff


	//   ....[147]....
        /*0288*/ 	.word	0xffffffff


	//   ....[148]....
        /*028c*/ 	.word	0xffffffff


	//   ....[149]....
        /*0290*/ 	.word	0xffffffff


	//   ....[150]....
        /*0294*/ 	.word	0xffffffff


	//   ....[151]....
        /*0298*/ 	.word	0xffffffff


	//   ....[152]....
        /*029c*/ 	.word	0xffffffff


	//   ....[153]....
        /*02a0*/ 	.word	0xffffffff


	//   ....[154]....
        /*02a4*/ 	.word	0xffffffff


	//   ....[155]....
        /*02a8*/ 	.word	0xffffffff


	//   ....[156]....
        /*02ac*/ 	.word	0xffffffff


	//   ....[157]....
        /*02b0*/ 	.word	0xffffffff


	//   ....[158]....
        /*02b4*/ 	.word	0xffffffff


	//   ....[159]....
        /*02b8*/ 	.word	0xffffffff


	//   ....[160]....
        /*02bc*/ 	.word	0xffffffff


	//----- nvinfo : EIATTR_COOP_GROUP_INSTR_OFFSETS
	.align		4
.L_1821:
        /*02c0*/ 	.byte	0x04, 0x28
        /*02c2*/ 	.short	(.L_1823 - .L_1822)


	//   ....[0]....
.L_1822:
        /*02c4*/ 	.word	0x00000b70


	//   ....[1]....
        /*02c8*/ 	.word	0x00000c20


	//   ....[2]....
        /*02cc*/ 	.word	0x00000e60


	//   ....[3]....
        /*02d0*/ 	.word	0x00004180


	//   ....[4]....
        /*02d4*/ 	.word	0x00005bd0


	//   ....[5]....
        /*02d8*/ 	.word	0x00005bf0


	//   ....[6]....
        /*02dc*/ 	.word	0x00005c20


	//   ....[7]....
        /*02e0*/ 	.word	0x00005c30


	//   ....[8]....
        /*02e4*/ 	.word	0x00005ce0


	//   ....[9]....
        /*02e8*/ 	.word	0x00005d00


	//   ....[10]....
        /*02ec*/ 	.word	0x00005d10


	//   ....[11]....
        /*02f0*/ 	.word	0x00005d20


	//   ....[12]....
        /*02f4*/ 	.word	0x00005de0


	//   ....[13]....
        /*02f8*/ 	.word	0x00005e00


	//   ....[14]....
        /*02fc*/ 	.word	0x00005e10


	//   ....[15]....
        /*0300*/ 	.word	0x00005e20


	//   ....[16]....
        /*0304*/ 	.word	0x00005ee0


	//   ....[17]....
        /*0308*/ 	.word	0x00005f00


	//   ....[18]....
        /*030c*/ 	.word	0x00005f10


	//   ....[19]....
        /*0310*/ 	.word	0x00005f20


	//   ....[20]....
        /*0314*/ 	.word	0x00005fe0


	//   ....[21]....
        /*0318*/ 	.word	0x00006000


	//   ....[22]....
        /*031c*/ 	.word	0x00006020


	//   ....[23]....
        /*0320*/ 	.word	0x00006030


	//   ....[24]....
        /*0324*/ 	.word	0x00006170


	//   ....[25]....
        /*0328*/ 	.word	0x000061e0


	//   ....[26]....
        /*032c*/ 	.word	0x00006250


	//   ....[27]....
        /*0330*/ 	.word	0x000062c0


	//   ....[28]....
        /*0334*/ 	.word	0x000062e0


	//   ....[29]....
        /*0338*/ 	.word	0x000062f0


	//   ....[30]....
        /*033c*/ 	.word	0x00006300


	//   ....[31]....
        /*0340*/ 	.word	0x00006310


	//   ....[32]....
        /*0344*/ 	.word	0x00006320


	//   ....[33]....
        /*0348*/ 	.word	0x00006330


	//   ....[34]....
        /*034c*/ 	.word	0x00006340


	//   ....[35]....
        /*0350*/ 	.word	0x00006350


	//   ....[36]....
        /*0354*/ 	.word	0x00007950


	//   ....[37]....
        /*0358*/ 	.word	0x00007970


	//   ....[38]....
        /*035c*/ 	.word	0x00007980


	//   ....[39]....
        /*0360*/ 	.word	0x00007990


	//   ....[40]....
        /*0364*/ 	.word	0x00007ab0


	//   ....[41]....
        /*0368*/ 	.word	0x00007ac0


	//   ....[42]....
        /*036c*/ 	.word	0x00007ad0


	//   ....[43]....
        /*0370*/ 	.word	0x00007ae0


	//   ....[44]....
        /*0374*/ 	.word	0x00007c00


	//   ....[45]....
        /*0378*/ 	.word	0x00007c20


	//   ....[46]....
        /*037c*/ 	.word	0x00007c30


	//   ....[47]....
        /*0380*/ 	.word	0x00007c40


	//   ....[48]....
        /*0384*/ 	.word	0x00007d60


	//   ....[49]....
        /*0388*/ 	.word	0x00007d70


	//   ....[50]....
        /*038c*/ 	.word	0x00007d80


	//   ....[51]....
        /*0390*/ 	.word	0x00007d90


	//   ....[52]....
        /*0394*/ 	.word	0x00007eb0


	//   ....[53]....
        /*0398*/ 	.word	0x00007ed0


	//   ....[54]....
        /*039c*/ 	.word	0x00007ee0


	//   ....[55]....
        /*03a0*/ 	.word	0x00007ef0


	//   ....[56]....
        /*03a4*/ 	.word	0x00007ff0


	//   ....[57]....
        /*03a8*/ 	.word	0x00008000


	//   ....[58]....
        /*03ac*/ 	.word	0x00008010


	//   ....[59]....
        /*03b0*/ 	.word	0x00008020


	//   ....[60]....
        /*03b4*/ 	.word	0x00008030


	//   ....[61]....
        /*03b8*/ 	.word	0x00008040


	//   ....[62]....
        /*03bc*/ 	.word	0x00008050


	//   ....[63]....
        /*03c0*/ 	.word	0x00008080


	//   ....[64]....
        /*03c4*/ 	.word	0x000080b0


	//   ....[65]....
        /*03c8*/ 	.word	0x000080e0


	//   ....[66]....
        /*03cc*/ 	.word	0x00008100


	//   ....[67]....
        /*03d0*/ 	.word	0x00008110


	//   ....[68]....
        /*03d4*/ 	.word	0x0000b690


	//   ....[69]....
        /*03d8*/ 	.word	0x0000b6d0


	//   ....[70]....
        /*03dc*/ 	.word	0x0000b710


	//   ....[71]....
        /*03e0*/ 	.word	0x0000b750


	//   ....[72]....
        /*03e4*/ 	.word	0x0000b810


	//   ....[73]....
        /*03e8*/ 	.word	0x0000b860


	//   ....[74]....
        /*03ec*/ 	.word	0x0000b890


	//   ....[75]....
        /*03f0*/ 	.word	0x0000b8c0


	//   ....[76]....
        /*03f4*/ 	.word	0x0000b940


	//   ....[77]....
        /*03f8*/ 	.word	0x0000b990


	//   ....[78]....
        /*03fc*/ 	.word	0x0000b9c0


	//   ....[79]....
        /*0400*/ 	.word	0x0000b9f0


	//   ....[80]....
        /*0404*/ 	.word	0x0000ba80


	//   ....[81]....
        /*0408*/ 	.word	0x0000bac0


	//   ....[82]....
        /*040c*/ 	.word	0x0000baf0


	//   ....[83]....
        /*0410*/ 	.word	0x0000bb20


	//   ....[84]....
        /*0414*/ 	.word	0x0000bc00


	//   ....[85]....
        /*0418*/ 	.word	0x0000bc40


	//   ....[86]....
        /*041c*/ 	.word	0x0000bc70


	//   ....[87]....
        /*0420*/ 	.word	0x0000bca0


	//   ....[88]....
        /*0424*/ 	.word	0x0000c4d0


	//   ....[89]....
        /*0428*/ 	.word	0x0000cc20


	//   ....[90]....
        /*042c*/ 	.word	0x0000d090


	//   ....[91]....
        /*0430*/ 	.word	0x0000d1d0


	//   ....[92]....
        /*0434*/ 	.word	0x0000d230


	//   ....[93]....
        /*0438*/ 	.word	0x0000d280


	//   ....[94]....
        /*043c*/ 	.word	0x0000d2a0


	//   ....[95]....
        /*0440*/ 	.word	0x0000d2c0


	//   ....[96]....
        /*0444*/ 	.word	0x0000d3e0


	//   ....[97]....
        /*0448*/ 	.word	0x0000d430


	//   ....[98]....
        /*044c*/ 	.word	0x0000d480


	//   ....[99]....
        /*0450*/ 	.word	0x0000d4a0


	//   ....[100]....
        /*0454*/ 	.word	0x0000d4c0


	//   ....[101]....
        /*0458*/ 	.word	0x0000d8f0


	//   ....[102]....
        /*045c*/ 	.word	0x0000d970


	//   ....[103]....
        /*0460*/ 	.word	0x0000d9e0


	//   ....[104]....
        /*0464*/ 	.word	0x0000da50


	//   ....[105]....
        /*0468*/ 	.word	0x0000dba0


	//   ....[106]....
        /*046c*/ 	.word	0x0000dc10


	//   ....[107]....
        /*0470*/ 	.word	0x0000dc80


	//   ....[108]....
        /*0474*/ 	.word	0x0000dcf0


	//   ....[109]....
        /*0478*/ 	.word	0x0000de10


	//   ....[110]....
        /*047c*/ 	.word	0x0000de80


	//   ....[111]....
        /*0480*/ 	.word	0x0000def0


	//   ....[112]....
        /*0484*/ 	.word	0x0000df60


	//   ....[113]....
        /*0488*/ 	.word	0x0000e080


	//   ....[114]....
        /*048c*/ 	.word	0x0000e0f0


	//   ....[115]....
        /*0490*/ 	.word	0x0000e160


	//   ....[116]....
        /*0494*/ 	.word	0x0000e1d0


	//   ....[117]....
        /*0498*/ 	.word	0x0000e330


	//   ....[118]....
        /*049c*/ 	.word	0x0000e3a0


	//   ....[119]....
        /*04a0*/ 	.word	0x0000e410


	//   ....[120]....
        /*04a4*/ 	.word	0x0000e480


	//   ....[121]....
        /*04a8*/ 	.word	0x0000e4f0


	//   ....[122]....
        /*04ac*/ 	.word	0x0000e560


	//   ....[123]....
        /*04b0*/ 	.word	0x0000e5d0


	//   ....[124]....
        /*04b4*/ 	.word	0x0000e640


	//   ....[125]....
        /*04b8*/ 	.word	0x0000e6c0


	//   ....[126]....
        /*04bc*/ 	.word	0x0000e730


	//   ....[127]....
        /*04c0*/ 	.word	0x0000e7a0


	//   ....[128]....
        /*04c4*/ 	.word	0x0000e810


	//   ....[129]....
        /*04c8*/ 	.word	0x0000e890


	//   ....[130]....
        /*04cc*/ 	.word	0x0000e910


	//   ....[131]....
        /*04d0*/ 	.word	0x0000e980


	//   ....[132]....
        /*04d4*/ 	.word	0x0000e9f0


	//   ....[133]....
        /*04d8*/ 	.word	0x0000ea70


	//   ....[134]....
        /*04dc*/ 	.word	0x0000eae0


	//   ....[135]....
        /*04e0*/ 	.word	0x0000eb50


	//   ....[136]....
        /*04e4*/ 	.word	0x0000ebc0


	//   ....[137]....
        /*04e8*/ 	.word	0x0000ec40


	//   ....[138]....
        /*04ec*/ 	.word	0x0000ecc0


	//   ....[139]....
        /*04f0*/ 	.word	0x0000ed30


	//   ....[140]....
        /*04f4*/ 	.word	0x0000eda0


	//   ....[141]....
        /*04f8*/ 	.word	0x0000ee20


	//   ....[142]....
        /*04fc*/ 	.word	0x0000ee90


	//   ....[143]....
        /*0500*/ 	.word	0x0000ef00


	//   ....[144]....
        /*0504*/ 	.word	0x0000ef70


	//   ....[145]....
        /*0508*/ 	.word	0x0000eff0


	//   ....[146]....
        /*050c*/ 	.word	0x0000f070


	//   ....[147]....
        /*0510*/ 	.word	0x0000f0e0


	//   ....[148]....
        /*0514*/ 	.word	0x0000f150


	//   ....[149]....
        /*0518*/ 	.word	0x0000f1d0


	//   ....[150]....
        /*051c*/ 	.word	0x0000f240


	//   ....[151]....
        /*0520*/ 	.word	0x0000f2b0


	//   ....[152]....
        /*0524*/ 	.word	0x0000f320


	//   ....[153]....
        /*0528*/ 	.word	0x0000f390


	//   ....[154]....
        /*052c*/ 	.word	0x0000f400


	//   ....[155]....
        /*0530*/ 	.word	0x0000f470


	//   ....[156]....
        /*0534*/ 	.word	0x0000f4e0


	//   ....[157]....
        /*0538*/ 	.word	0x0000f5b0


	//   ....[158]....
        /*053c*/ 	.word	0x0000f620


	//   ....[159]....
        /*0540*/ 	.word	0x0000f690


	//   ....[160]....
        /*0544*/ 	.word	0x0000f700


	//----- nvinfo : EIATTR_EXIT_INSTR_OFFSETS
	.align		4
.L_1823:
        /*0548*/ 	.byte	0x04, 0x1c
        /*054a*/ 	.short	(.L_1825 - .L_1824)


	//   ....[0]....
.L_1824:
        /*054c*/ 	.word	0x0000d5f0


	//   ....[1]....
        /*0550*/ 	.word	0x0000d890


	//----- nvinfo : EIATTR_MAX_THREADS
	.align		4
.L_1825:
        /*0554*/ 	.byte	0x04, 0x05
        /*0556*/ 	.short	(.L_1827 - .L_1826)
.L_1826:
        /*0558*/ 	.word	0x00000080
        /*055c*/ 	.word	0x00000001
        /*0560*/ 	.word	0x00000001


	//----- nvinfo : EIATTR_CRS_STACK_SIZE
	.align		4
.L_1827:
        /*0564*/ 	.byte	0x04, 0x1e
        /*0566*/ 	.short	(.L_1829 - .L_1828)
.L_1828:
        /*0568*/ 	.word	0x00000000
.L_1829:


//--------------------- .nv.info._Z25selective_scan_bwd_kernelI32Selective_Scan_bwd_kernel_traitsILi128ELi16ELb1ELb1ELb0ELb1ELb1EN3c104HalfENS1_7complexIfEEEEv12SSMParamsBwd --------------------------
	.section	.nv.info._Z25selective_scan_bwd_kernelI32Selective_Scan_bwd_kernel_traitsILi128ELi16ELb1ELb1ELb0ELb1ELb1EN3c104HalfENS1_7complexIfEEEEv12SSMParamsBwd,"",@"SHT_CUDA_INFO"
	.sectionflags	@""
	.align	4


	//----- nvinfo : EIATTR_CUDA_API_VERSION
	.align		4
        /*0000*/ 	.byte	0x04, 0x37
        /*0002*/ 	.short	(.L_1831 - .L_1830)
.L_1830:
        /*0004*/ 	.word	0x00000082


	//----- nvinfo : EIATTR_SW2861232_WAR
	.align		4
.L_1831:
        /*0008*/ 	.byte	0x01, 0x35
	.zero		2


	//----- nvinfo : EIATTR_PARAM_CBANK
	.align		4
        /*000c*/ 	.byte	0x04, 0x0a
        /*000e*/ 	.short	(.L_1833 - .L_1832)
	.align		4
.L_1832:
        /*0010*/ 	.word	index@(.nv.constant0._Z25selective_scan_bwd_kernelI32Selective_Scan_bwd_kernel_traitsILi128ELi16ELb1ELb1ELb0ELb1ELb1EN3c104HalfENS1_7complexIfEEEEv12SSMParamsBwd)
        /*0014*/ 	.short	0x0160
        /*0016*/ 	.short	0x01f0


	//----- nvinfo : EIATTR_CBANK_PARAM_SIZE
	.align		4
.L_1833:
        /*0018*/ 	.byte	0x03, 0x19
        /*001a*/ 	.short	0x01f0


	//----- nvinfo : EIATTR_KPARAM_INFO
	.align		4
        /*001c*/ 	.byte	0x04, 0x17
        /*001e*/ 	.short	(.L_1835 - .L_1834)
.L_1834:
        /*0020*/ 	.word	0x00000000
        /*0024*/ 	.short	0x0000
        /*0026*/ 	.short	0x0000
        /*0028*/ 	.byte	0x00, 0xf0, 0xc1, 0x07


	//----- nvinfo : EIATTR_MAXREG_COUNT
	.align		4
.L_1835:
        /*002c*/ 	.byte	0x03, 0x1b
        /*002e*/ 	.short	0x00ff


	//----- nvinfo : EIATTR_NUM_BARRIERS
	.align		4
        /*0030*/ 	.byte	0x02, 0x4c
        /*0032*/ 	.byte	0x01
	.zero		1


	//----- nvinfo : EIATTR_MERCURY_ISA_VERSION
	.align		4
        /*0034*/ 	.byte	0x03, 0x5f
        /*0036*/ 	.short	0x0000


	//----- nvinfo : EIATTR_COOP_GROUP_MASK_REGIDS
	.align		4
        /*0038*/ 	.byte	0x04, 0x29
        /*003a*/ 	.short	(.L_1837 - .L_1836)


	//   ....[0]....
.L_1836:
        /*003c*/ 	.word	0xffffffff


	//   ....[1]....
        /*0040*/ 	.word	0xffffffff


	//   ....[2]....
        /*0044*/ 	.word	0xffffffff


	//   ....[3]....
        /*0048*/ 	.word	0xffffffff


	//   ....[4]....
        /*004c*/ 	.word	0xffffffff


	//   ....[5]....
        /*0050*/ 	.word	0xffffffff


	//   ....[6]....
        /*0054*/ 	.word	0xffffffff


	//   ....[7]....
        /*0058*/ 	.word	0xffffffff


	//   ....[8]....
        /*005c*/ 	.word	0xffffffff


	//   ....[9]....
        /*0060*/ 	.word	0xffffffff


	//   ....[10]....
        /*0064*/ 	.word	0xffffffff


	//   ....[11]....
        /*0068*/ 	.word	0xffffffff


	//   ....[12]....
        /*006c*/ 	.word	0xffffffff


	//   ....[13]....
        /*0070*/ 	.word	0xffffffff


	//   ....[14]....
        /*0074*/ 	.word	0xffffffff


	//   ....[15]....
        /*0078*/ 	.word	0xffffffff


	//   ....[16]....
        /*007c*/ 	.word	0xffffffff


	//   ....[17]....
        /*0080*/ 	.word	0xffffffff


	//   ....[18]....
        /*0084*/ 	.word	0xffffffff


	//   ....[19]....
        /*0088*/ 	.word	0xffffffff


	//   ....[20]....
        /*008c*/ 	.word	0xffffffff


	//   ....[21]....
        /*0090*/ 	.word	0xffffffff


	//   ....[22]....
        /*0094*/ 	.word	0xffffffff


	//   ....[23]....
        /*0098*/ 	.word	0xffffffff


	//   ....[24]....
        /*009c*/ 	.word	0xffffffff


	//   ....[25]....
        /*00a0*/ 	.word	0xffffffff


	//   ....[26]....
        /*00a4*/ 	.word	0xffffffff


	//   ....[27]....
        /*00a8*/ 	.word	0xffffffff


	//   ....[28]....
        /*00ac*/ 	.word	0xffffffff


	//   ....[29]....
        /*00b0*/ 	.word	0xffffffff


	//   ....[30]....
        /*00b4*/ 	.word	0xffffffff


	//   ....[31]....
        /*00b8*/ 	.word	0xffffffff


	//   ....[32]....
        /*00bc*/ 	.word	0xffffffff


	//   ....[33]....
        /*00c0*/ 	.word	0xffffffff


	//   ....[34]....
        /*00c4*/ 	.word	0xffffffff


	//   ....[35]....
        /*00c8*/ 	.word	0xffffffff


	//   ....[36]....
        /*00cc*/ 	.word	0xffffffff


	//   ....[37]....
        /*00d0*/ 	.word	0xffffffff


	//   ....[38]....
        /*00d4*/ 	.word	0xffffffff


	//   ....[39]....
        /*00d8*/ 	.word	0xffffffff


	//   ....[40]....
        /*00dc*/ 	.word	0xffffffff


	//   ....[41]....
        /*00e0*/ 	.word	0xffffffff


	//   ....[42]....
        /*00e4*/ 	.word	0xffffffff


	//   ....[43]....
        /*00e8*/ 	.word	0xffffffff


	//   ....[44]....
        /*00ec*/ 	.word	0xffffffff


	//   ....[45]....
        /*00f0*/ 	.word	0xffffffff


	//   ....[46]....
        /*00f4*/ 	.word	0xffffffff


	//   ....[47]....
        /*00f8*/ 	.word	0xffffffff


	//   ....[48]....
        /*00fc*/ 	.word	0xffffffff


	//   ....[49]....
        /*0100*/ 	.word	0xffffffff


	//   ....[50]....
        /*0104*/ 	.word	0xffffffff


	//   ....[51]....
        /*0108*/ 	.word	0xffffffff


	//   ....[52]....
        /*010c*/ 	.word	0xffffffff


	//   ....[53]....
        /*0110*/ 	.word	0xffffffff


	//   ....[54]....
        /*0114*/ 	.word	0xffffffff


	//   ....[55]....
        /*0118*/ 	.word	0xffffffff


	//   ....[56]....
        /*011c*/ 	.word	0xffffffff


	//   ....[57]....
        /*0120*/ 	.word	0xffffffff


	//   ....[58]....
        /*0124*/ 	.word	0xffffffff


	//   ....[59]....
        /*0128*/ 	.word	0xffffffff


	//   ....[60]....
        /*012c*/ 	.word	0xffffffff


	//   ....[61]....
        /*0130*/ 	.word	0xffffffff


	//   ....[62]....
        /*0134*/ 	.word	0xffffffff


	//   ....[63]....
        /*0138*/ 	.word	0xffffffff


	//   ....[64]....
        /*013c*/ 	.word	0xffffffff


	//   ....[65]....
        /*0140*/ 	.word	0xffffffff


	//   ....[66]....
        /*0144*/ 	.word	0xffffffff


	//   ....[67]....
        /*0148*/ 	.word	0xffffffff


	//   ....[68]....
        /*014c*/ 	.word	0xffffffff


	//   ....[69]....
        /*0150*/ 	.word	0xffffffff


	//   ....[70]....
        /*0154*/ 	.word	0xffffffff


	//   ....[71]....
        /*0158*/ 	.word	0xffffffff


	//   ....[72]....
        /*015c*/ 	.word	0xffffffff


	//   ....[73]....
        /*0160*/ 	.word	0xffffffff


	//   ....[74]....
        /*0164*/ 	.word	0xffffffff


	//   ....[75]....
        /*0168*/ 	.word	0xffffffff


	//   ....[76]....
        /*016c*/ 	.word	0xffffffff


	//   ....[77]....
        /*0170*/ 	.word	0xffffffff


	//   ....[78]....
        /*0174*/ 	.word	0xffffffff


	//   ....[79]....
        /*0178*/ 	.word	0xffffffff


	//   ....[80]....
        /*017c*/ 	.word	0xffffffff


	//   ....[81]....
        /*0180*/ 	.word	0xffffffff


	//   ....[82]....
        /*0184*/ 	.word	0xffffffff


	//   ....[83]....
        /*0188*/ 	.word	0xffffffff


	//   ....[84]....
        /*018c*/ 	.word	0xffffffff


	//   ....[85]....
        /*0190*/ 	.word	0xffffffff


	//   ....[86]....
        /*0194*/ 	.word	0xffffffff


	//   ....[87]....
        /*0198*/ 	.word	0xffffffff


	//   ....[88]....
        /*019c*/ 	.word	0xffffffff


	//   ....[89]....
        /*01a0*/ 	.word	0xffffffff


	//   ....[90]....
        /*01a4*/ 	.word	0xffffffff


	//   ....[91]....
        /*01a8*/ 	.word	0xffffffff


	//   ....[92]....
        /*01ac*/ 	.word	0xffffffff


	//   ....[93]....
        /*01b0*/ 	.word	0xffffffff


	//   ....[94]....
        /*01b4*/ 	.word	0xffffffff


	//   ....[95]....
        /*01b8*/ 	.word	0xffffffff


	//   ....[96]....
        /*01bc*/ 	.word	0xffffffff


	//   ....[97]....
        /*01c0*/ 	.word	0xffffffff


	//   ....[98]....
        /*01c4*/ 	.word	0xffffffff


	//   ....[99]....
        /*01c8*/ 	.word	0xffffffff


	//   ....[100]....
        /*01cc*/ 	.word	0xffffffff


	//   ....[101]....
        /*01d0*/ 	.word	0xffffffff


	//   ....[102]....
        /*01d4*/ 	.word	0xffffffff


	//   ....[103]....
        /*01d8*/ 	.word	0xffffffff


	//   ....[104]....
        /*01dc*/ 	.word	0xffffffff


	//   ....[105]....
        /*01e0*/ 	.word	0xffffffff


	//   ....[106]....
        /*01e4*/ 	.word	0xffffffff


	//   ....[107]....
        /*01e8*/ 	.word	0xffffffff


	//   ....[108]....
        /*01ec*/ 	.word	0xffffffff


	//   ....[109]....
        /*01f0*/ 	.word	0xffffffff


	//   ....[110]....
        /*01f4*/ 	.word	0xffffffff


	//   ....[111]....
        /*01f8*/ 	.word	0xffffffff


	//   ....[112]....
        /*01fc*/ 	.word	0xffffffff


	//   ....[113]....
        /*0200*/ 	.word	0xffffffff


	//   ....[114]....
        /*0204*/ 	.word	0xffffffff


	//   ....[115]....
        /*0208*/ 	.word	0xffffffff


	//   ....[116]....
        /*020c*/ 	.word	0xffffffff


	//   ....[117]....
        /*0210*/ 	.word	0xffffffff


	//   ....[118]....
        /*0214*/ 	.word	0xffffffff


	//   ....[119]....
        /*0218*/ 	.word	0xffffffff


	//   ....[120]....
        /*021c*/ 	.word	0xffffffff


	//   ....[121]....
        /*0220*/ 	.word	0xffffffff


	//   ....[122]....
        /*0224*/ 	.word	0xffffffff


	//   ....[123]....
        /*0228*/ 	.word	0xffffffff


	//   ....[124]....
        /*022c*/ 	.word	0xffffffff


	//   ....[125]....
        /*0230*/ 	.word	0xffffffff


	//   ....[126]....
        /*0234*/ 	.word	0xffffffff


	//   ....[127]....
        /*0238*/ 	.word	0xffffffff


	//   ....[128]....
        /*023c*/ 	.word	0xffffffff


	//   ....[129]....
        /*0240*/ 	.word	0xffffffff


	//   ....[130]....
        /*0244*/ 	.word	0xffffffff


	//   ....[131]....
        /*0248*/ 	.word	0xffffffff


	//   ....[132]....
        /*024c*/ 	.word	0xffffffff


	//   ....[133]....
        /*0250*/ 	.word	0xffffffff


	//   ....[134]....
        /*0254*/ 	.word	0xffffffff


	//   ....[135]....
        /*0258*/ 	.word	0xffffffff


	//   ....[136]....
        /*025c*/ 	.word	0xffffffff


	//   ....[137]....
        /*0260*/ 	.word	0xffffffff


	//   ....[138]....
        /*0264*/ 	.word	0xffffffff


	//   ....[139]....
        /*0268*/ 	.word	0xffffffff


	//   ....[140]....
        /*026c*/ 	.word	0xffffffff


	//   ....[141]....
        /*0270*/ 	.word	0xffffffff


	//   ....[142]....
        /*0274*/ 	.word	0xffffffff


	//   ....[143]....
        /*0278*/ 	.word	0xffffffff


	//   ....[144]....
        /*027c*/ 	.word	0xffffffff


	//   ....[145]....
        /*0280*/ 	.word	0xffffffff


	//   ....[146]....
        /*0284*/ 	.word	0xffffffff


	//   ....[147]....
        /*0288*/ 	.word	0xffffffff


	//   ....[148]....
        /*028c*/ 	.word	0xffffffff


	//   ....[149]....
        /*0290*/ 	.word	0xffffffff


	//   ....[150]....
        /*0294*/ 	.word	0xffffffff


	//   ....[151]....
        /*0298*/ 	.word	0xffffffff


	//   ....[152]....
        /*029c*/ 	.word	0xffffffff


	//   ....[153]....
        /*02a0*/ 	.word	0xffffffff


	//   ....[154]....
        /*02a4*/ 	.word	0xffffffff


	//   ....[155]....
        /*02a8*/ 	.word	0xffffffff


	//   ....[156]....
        /*02ac*/ 	.word	0xffffffff


	//   ....[157]....
        /*02b0*/ 	.word	0xffffffff


	//   ....[158]....
        /*02b4*/ 	.word	0xffffffff


	//   ....[159]....
        /*02b8*/ 	.word	0xffffffff


	//   ....[160]....
        /*02bc*/ 	.word	0xffffffff


	//   ....[161]....
        /*02c0*/ 	.word	0xffffffff


	//   ....[162]....
        /*02c4*/ 	.word	0xffffffff


	//   ....[163]....
        /*02c8*/ 	.word	0xffffffff


	//   ....[164]....
        /*02cc*/ 	.word	0xffffffff


	//----- nvinfo : EIATTR_COOP_GROUP_INSTR_OFFSETS
	.align		4
.L_1837:
        /*02d0*/ 	.byte	0x04, 0x28
        /*02d2*/ 	.short	(.L_1839 - .L_1838)


	//   ....[0]....
.L_1838:
        /*02d4*/ 	.word	0x00000b20


	//   ....[1]....
        /*02d8*/ 	.word	0x00000bd0


	//   ....[2]....
        /*02dc*/ 	.word	0x00000df0


	//   ....[3]....
        /*02e0*/ 	.word	0x00003480


	//   ....[4]....
        /*02e4*/ 	.word	0x00003c90


	//   ....[5]....
        /*02e8*/ 	.word	0x000045d0


	//   ....[6]....
        /*02ec*/ 	.word	0x00004960


	//   ....[7]....
        /*02f0*/ 	.word	0x000056e0


	//   ....[8]....
        /*02f4*/ 	.word	0x000070f0


	//   ....[9]....
        /*02f8*/ 	.word	0x00007110


	//   ....[10]....
        /*02fc*/ 	.word	0x00007140


	//   ....[11]....
        /*0300*/ 	.word	0x00007150


	//   ....[12]....
        /*0304*/ 	.word	0x00007200


	//   ....[13]....
        /*0308*/ 	.word	0x00007220


	//   ....[14]....
        /*030c*/ 	.word	0x00007230


	//   ....[15]....
        /*0310*/ 	.word	0x00007240


	//   ....[16]....
        /*0314*/ 	.word	0x00007300


	//   ....[17]....
        /*0318*/ 	.word	0x00007320


	//   ....[18]....
        /*031c*/ 	.word	0x00007330


	//   ....[19]....
        /*0320*/ 	.word	0x00007340


	//   ....[20]....
        /*0324*/ 	.word	0x00007400


	//   ....[21]....
        /*0328*/ 	.word	0x00007420


	//   ....[22]....
        /*032c*/ 	.word	0x00007430


	//   ....[23]....
        /*0330*/ 	.word	0x00007440


	//   ....[24]....
        /*0334*/ 	.word	0x00007500


	//   ....[25]....
        /*0338*/ 	.word	0x00007520


	//   ....[26]....
        /*033c*/ 	.word	0x00007540


	//   ....[27]....
        /*0340*/ 	.word	0x00007550


	//   ....[28]....
        /*0344*/ 	.word	0x00007690


	//   ....[29]....
        /*0348*/ 	.word	0x00007700


	//   ....[30]....
        /*034c*/ 	.word	0x00007770


	//   ....[31]....
        /*0350*/ 	.word	0x000077e0


	//   ....[32]....
        /*0354*/ 	.word	0x00007800


	//   ....[33]....
        /*0358*/ 	.word	0x00007810


	//   ....[34]....
        /*035c*/ 	.word	0x00007820


	//   ....[35]....
        /*0360*/ 	.word	0x00007830


	//   ....[36]....
        /*0364*/ 	.word	0x00007840


	//   ....[37]....
        /*0368*/ 	.word	0x00007850


	//   ....[38]....
        /*036c*/ 	.word	0x00007860


	//   ....[39]....
        /*0370*/ 	.word	0x00007870


	//   ....[40]....
        /*0374*/ 	.word	0x00008e80


	//   ....[41]....
        /*0378*/ 	.word	0x00008ea0


	//   ....[42]....
        /*037c*/ 	.word	0x00008eb0


	//   ....[43]....
        /*0380*/ 	.word	0x00008ec0


	//   ....[44]....
        /*0384*/ 	.word	0x00008fe0


	//   ....[45]....
        /*0388*/ 	.word	0x00008ff0


	//   ....[46]....
        /*038c*/ 	.word	0x00009000


	//   ....[47]....
        /*0390*/ 	.word	0x00009010


	//   ....[48]....
        /*0394*/ 	.word	0x00009130


	//   ....[49]....
        /*0398*/ 	.word	0x00009150


	//   ....[50]....
        /*039c*/ 	.word	0x00009160


	//   ....[51]....
        /*03a0*/ 	.word	0x00009170


	//   ....[52]....
        /*03a4*/ 	.word	0x00009290


	//   ....[53]....
        /*03a8*/ 	.word	0x000092a0


	//   ....[54]....
        /*03ac*/ 	.word	0x000092b0


	//   ....[55]....
        /*03b0*/ 	.word	0x000092c0


	//   ....[56]....
        /*03b4*/ 	.word	0x000093e0


	//   ....[57]....
        /*03b8*/ 	.word	0x00009400


	//   ....[58]....
        /*03bc*/ 	.word	0x00009410


	//   ....[59]....
        /*03c0*/ 	.word	0x00009420


	//   ....[60]....
        /*03c4*/ 	.word	0x00009520


	//   ....[61]....
        /*03c8*/ 	.word	0x00009530


	//   ....[62]....
        /*03cc*/ 	.word	0x00009540


	//   ....[63]....
        /*03d0*/ 	.word	0x00009550


	//   ....[64]....
        /*03d4*/ 	.word	0x00009560


	//   ....[65]....
        /*03d8*/ 	.word	0x00009570


	//   ....[66]....
        /*03dc*/ 	.word	0x00009580


	//   ....[67]....
        /*03e0*/ 	.word	0x000095b0


	//   ....[68]....
        /*03e4*/ 	.word	0x000095e0


	//   ....[69]....
        /*03e8*/ 	.word	0x00009610


	//   ....[70]....
        /*03ec*/ 	.word	0x00009630


	//   ....[71]....
        /*03f0*/ 	.word	0x00009640


	//   ....[72]....
        /*03f4*/ 	.word	0x0000cbb0


	//   ....[73]....
        /*03f8*/ 	.word	0x0000cbf0


	//   ....[74]....
        /*03fc*/ 	.word	0x0000cc30


	//   ....[75]....
        /*0400*/ 	.word	0x0000cc70


	//   ....[76]....
        /*0404*/ 	.word	0x0000cd30


	//   ....[77]....
        /*0408*/ 	.word	0x0000cd60


	//   ....[78]....
        /*040c*/ 	.word	0x0000cd90


	//   ....[79]....
        /*0410*/ 	.word	0x0000cdc0


	//   ....[80]....
        /*0414*/ 	.word	0x0000ce60


	//   ....[81]....
        /*0418*/ 	.word	0x0000ce90


	//   ....[82]....
        /*041c*/ 	.word	0x0000cec0


	//   ....[83]....
        /*0420*/ 	.word	0x0000cef0


	//   ....[84]....
        /*0424*/ 	.word	0x0000cf90


	//   ....[85]....
        /*0428*/ 	.word	0x0000cfc0


	//   ....[86]....
        /*042c*/ 	.word	0x0000cff0


	//   ....[87]....
        /*0430*/ 	.word	0x0000d020


	//   ....[88]....
        /*0434*/ 	.word	0x0000d100


	//   ....[89]....
        /*0438*/ 	.word	0x0000d140


	//   ....[90]....
        /*043c*/ 	.word	0x0000d170


	//   ....[91]....
        /*0440*/ 	.word	0x0000d1a0


	//   ....[92]....
        /*0444*/ 	.word	0x0000d9b0


	//   ....[93]....
        /*0448*/ 	.word	0x0000e0c0


	//   ....[94]....
        /*044c*/ 	.word	0x0000e510


	//   ....[95]....
        /*0450*/ 	.word	0x0000e690


	//   ....[96]....
        /*0454*/ 	.word	0x0000e6f0


	//   ....[97]....
        /*0458*/ 	.word	0x0000e740


	//   ....[98]....
        /*045c*/ 	.word	0x0000e760


	//   ....[99]....
        /*0460*/ 	.word	0x0000e780


	//   ....[100]....
        /*0464*/ 	.word	0x0000e8a0


	//   ....[101]....
        /*0468*/ 	.word	0x0000e8f0


	//   ....[102]....
        /*046c*/ 	.word	0x0000e940


	//   ....[103]....
        /*0470*/ 	.word	0x0000e960


	//   ....[104]....
        /*0474*/ 	.word	0x0000e980


	//   ....[105]....
        /*0478*/ 	.word	0x0000edb0


	//   ....[106]....
        /*047c*/ 	.word	0x0000ee30


	//   ....[107]....
        /*0480*/ 	.word	0x0000eea0


	//   ....[108]....
        /*0484*/ 	.word	0x0000ef10


	//   ....[109]....
        /*0488*/ 	.word	0x0000f060


	//   ....[110]....
        /*048c*/ 	.word	0x0000f0d0


	//   ....[111]....
        /*0490*/ 	.word	0x0000f140


	//   ....[112]....
        /*0494*/ 	.word	0x0000f1b0


	//   ....[113]....
        /*0498*/ 	.word	0x0000f2d0


	//   ....[114]....
        /*049c*/ 	.word	0x0000f340


	//   ....[115]....
        /*04a0*/ 	.word	0x0000f3b0


	//   ....[116]....
        /*04a4*/ 	.word	0x0000f420


	//   ....[117]....
        /*04a8*/ 	.word	0x0000f540


	//   ....[118]....
        /*04ac*/ 	.word	0x0000f5b0


	//   ....[119]....
        /*04b0*/ 	.word	0x0000f620


	//   ....[120]....
        /*04b4*/ 	.word	0x0000f690


	//   ....[121]....
        /*04b8*/ 	.word	0x0000f7f0


	//   ....[122]....
        /*04bc*/ 	.word	0x0000f860


	//   ....[123]....
        /*04c0*/ 	.word	0x0000f8d0


	//   ....[124]....
        /*04c4*/ 	.word	0x0000f940


	//   ....[125]....
        /*04c8*/ 	.word	0x0000f9b0


	//   ....[126]....
        /*04cc*/ 	.word	0x0000fa20


	//   ....[127]....
        /*04d0*/ 	.word	0x0000fa90


	//   ....[128]....
        /*04d4*/ 	.word	0x0000fb00


	//   ....[129]....
        /*04d8*/ 	.word	0x0000fb70


	//   ....[130]....
        /*04dc*/ 	.word	0x0000fbe0


	//   ....[131]....
        /*04e0*/ 	.word	0x0000fc50


	//   ....[132]....
        /*04e4*/ 	.word	0x0000fcc0


	//   ....[133]....
        /*04e8*/ 	.word	0x0000fd40


	//   ....[134]....
        /*04ec*/ 	.word	0x0000fdc0


	//   ....[135]....
        /*04f0*/ 	.word	0x0000fe30


	//   ....[136]....
        /*04f4*/ 	.word	0x0000fea0


	//   ....[137]....
        /*04f8*/ 	.word	0x0000ff20


	//   ....[138]....
        /*04fc*/ 	.word	0x0000ff90


	//   ....[139]....
        /*0500*/ 	.word	0x00010000


	//   ....[140]....
        /*0504*/ 	.word	0x00010070


	//   ....[141]....
        /*0508*/ 	.word	0x000100f0


	//   ....[142]....
        /*050c*/ 	.word	0x00010170


	//   ....[143]....
        /*0510*/ 	.word	0x000101e0


	//   ....[144]....
        /*0514*/ 	.word	0x00010250


	//   ....[145]....
        /*0518*/ 	.word	0x000102d0


	//   ....[146]....
        /*051c*/ 	.word	0x00010340


	//   ....[147]....
        /*0520*/ 	.word	0x000103b0


	//   ....[148]....
        /*0524*/ 	.word	0x00010420


	//   ....[149]....
        /*0528*/ 	.word	0x000104a0


	//   ....[150]....
        /*052c*/ 	.word	0x00010520


	//   ....[151]....
        /*0530*/ 	.word	0x00010590


	//   ....[152]....
        /*0534*/ 	.word	0x00010600


	//   ....[153]....
        /*0538*/ 	.word	0x00010680


	//   ....[154]....
        /*053c*/ 	.word	0x000106f0


	//   ....[155]....
        /*0540*/ 	.word	0x00010760


	//   ....[156]....
        /*0544*/ 	.word	0x000107d0


	//   ....[157]....
        /*0548*/ 	.word	0x00010840


	//   ....[158]....
        /*054c*/ 	.word	0x000108b0


	//   ....[159]....
        /*0550*/ 	.word	0x00010920


	//   ....[160]....
        /*0554*/ 	.word	0x00010990


	//   ....[161]....
        /*0558*/ 	.word	0x00010a60


	//   ....[162]....
        /*055c*/ 	.word	0x00010ad0


	//   ....[163]....
        /*0560*/ 	.word	0x00010b40


	//   ....[164]....
        /*0564*/ 	.word	0x00010bb0


	//----- nvinfo : EIATTR_EXIT_INSTR_OFFSETS
	.align		4
.L_1839:
        /*0568*/ 	.byte	0x04, 0x1c
        /*056a*/ 	.short	(.L_1841 - .L_1840)


	//   ....[0]....
.L_1840:
        /*056c*/ 	.word	0x0000eab0


	//   ....[1]....
        /*0570*/ 	.word	0x0000ed50


	//----- nvinfo : EIATTR_MAX_THREADS
	.align		4
.L_1841:
        /*0574*/ 	.byte	0x04, 0x05
        /*0576*/ 	.short	(.L_1843 - .L_1842)
.L_1842:
        /*0578*/ 	.word	0x00000080
        /*057c*/ 	.word	0x00000001
        /*0580*/ 	.word	0x00000001


	//----- nvinfo : EIATTR_CRS_STACK_SIZE
	.align		4
.L_1843:
        /*0584*/ 	.byte	0x04, 0x1e
        /*0586*/ 	.short	(.L_1845 - .L_1844)
.L_1844:
        /*0588*/ 	.word	0x00000000
.L_1845:


//--------------------- .nv.info._Z25selective_scan_bwd_kernelI32Selective_Scan_bwd_kernel_traitsILi128ELi16ELb1ELb1ELb1ELb0ELb0EN3c104HalfENS1_7complexIfEEEEv12SSMParamsBwd --------------------------
	.section	.nv.info._Z25selective_scan_bwd_kernelI32Selective_Scan_bwd_kernel_traitsILi128ELi16ELb1ELb1ELb1ELb0ELb0EN3c104HalfENS1_7complexIfEEEEv12SSMParamsBwd,"",@"SHT_CUDA_INFO"
	.sectionflags	@""
	.align	4


	//----- nvinfo : EIATTR_CUDA_API_VERSION
	.align		4
        /*0000*/ 	.byte	0x04, 0x37
        /*0002*/ 	.short	(.L_1847 - .L_1846)
.L_1846:
        /*0004*/ 	.word	0x00000082


	//----- nvinfo : EIATTR_SW2861232_WAR
	.align		4
.L_1847:
        /*0008*/ 	.byte	0x01, 0x35
	.zero		2


	//----- nvinfo : EIATTR_PARAM_CBANK
	.align		4
        /*000c*/ 	.byte	0x04, 0x0a
        /*000e*/ 	.short	(.L_1849 - .L_1848)
	.align		4
.L_1848:
        /*0010*/ 	.word	index@(.nv.constant0._Z25selective_scan_bwd_kernelI32Selective_Scan_bwd_kernel_traitsILi128ELi16ELb1ELb1ELb1ELb0ELb0EN3c104HalfENS1_7complexIfEEEEv12SSMParamsBwd)
        /*0014*/ 	.short	0x0160
        /*0016*/ 	.short	0x01f0


	//----- nvinfo : EIATTR_CBANK_PARAM_SIZE
	.align		4
.L_1849:
        /*0018*/ 	.byte	0x03, 0x19
        /*001a*/ 	.short	0x01f0


	//----- nvinfo : EIATTR_KPARAM_INFO
	.align		4
        /*001c*/ 	.byte	0x04, 0x17
        /*001e*/ 	.short	(.L_1851 - .L_1850)
.L_1850:
        /*0020*/ 	.word	0x00000000
        /*0024*/ 	.short	0x0000
        /*0026*/ 	.short	0x0000
        /*0028*/ 	.byte	0x00, 0xf0, 0xc1, 0x07


	//----- nvinfo : EIATTR_MAXREG_COUNT
	.align		4
.L_1851:
        /*002c*/ 	.byte	0x03, 0x1b
        /*002e*/ 	.short	0x00ff


	//----- nvinfo : EIATTR_NUM_BARRIERS
	.align		4
        /*0030*/ 	.byte	0x02, 0x4c
        /*0032*/ 	.byte	0x01
	.zero		1


	//----- nvinfo : EIATTR_MERCURY_ISA_VERSION
	.align		4
        /*0034*/ 	.byte	0x03, 0x5f
        /*0036*/ 	.short	0x0000


	//----- nvinfo : EIATTR_COOP_GROUP_MASK_REGIDS
	.align		4
        /*0038*/ 	.byte	0x04, 0x29
        /*003a*/ 	.short	(.L_1853 - .L_1852)


	//   ....[0]....
.L_1852:
        /*003c*/ 	.word	0xffffffff


	//   ....[1]....
        /*0040*/ 	.word	0xffffffff


	//   ....[2]....
        /*0044*/ 	.word	0xffffffff


	//   ....[3]....
        /*0048*/ 	.word	0xffffffff


	//   ....[4]....
        /*004c*/ 	.word	0xffffffff


	//   ....[5]....
        /*0050*/ 	.word	0xffffffff


	//   ....[6]....
        /*0054*/ 	.word	0xffffffff


	//   ....[7]....
        /*0058*/ 	.word	0xffffffff


	//   ....[8]....
        /*005c*/ 	.word	0xffffffff


	//   ....[9]....
        /*0060*/ 	.word	0xffffffff


	//   ....[10]....
        /*0064*/ 	.word	0xffffffff


	//   ....[11]....
        /*0068*/ 	.word	0xffffffff


	//   ....[12]....
        /*006c*/ 	.word	0xffffffff


	//   ....[13]....
        /*0070*/ 	.word	0xffffffff


	//   ....[14]....
        /*0074*/ 	.word	0xffffffff


	//   ....[15]....
        /*0078*/ 	.word	0xffffffff


	//   ....[16]....
        /*007c*/ 	.word	0xffffffff


	//   ....[17]....
        /*0080*/ 	.word	0xffffffff


	//   ....[18]....
        /*0084*/ 	.word	0xffffffff


	//   ....[19]....
        /*0088*/ 	.word	0xffffffff


	//   ....[20]....
        /*008c*/ 	.word	0xffffffff


	//   ....[21]....
        /*0090*/ 	.word	0xffffffff


	//   ....[22]....
        /*0094*/ 	.word	0xffffffff


	//   ....[23]....
        /*0098*/ 	.word	0xffffffff


	//   ....[24]....
        /*009c*/ 	.word	0xffffffff


	//   ....[25]....
        /*00a0*/ 	.word	0xffffffff


	//   ....[26]....
        /*00a4*/ 	.word	0xffffffff


	//   ....[27]....
        /*00a8*/ 	.word	0xffffffff


	//   ....[28]....
        /*00ac*/ 	.word	0xffffffff


	//   ....[29]....
        /*00b0*/ 	.word	0xffffffff


	//   ....[30]....
        /*00b4*/ 	.word	0xffffffff


	//   ....[31]....
        /*00b8*/ 	.word	0xffffffff


	//   ....[32]....
        /*00bc*/ 	.word	0xffffffff


	//   ....[33]....
        /*00c0*/ 	.word	0xffffffff


	//   ....[34]....
        /*00c4*/ 	.word	0xffffffff


	//   ....[35]....
        /*00c8*/ 	.word	0xffffffff


	//   ....[36]....
        /*00cc*/ 	.word	0xffffffff


	//   ....[37]....
        /*00d0*/ 	.word	0xffffffff


	//   ....[38]....
        /*00d4*/ 	.word	0xffffffff


	//   ....[39]....
        /*00d8*/ 	.word	0xffffffff


	//   ....[40]....
        /*00dc*/ 	.word	0xffffffff


	//   ....[41]....
        /*00e0*/ 	.word	0xffffffff


	//   ....[42]....
        /*00e4*/ 	.word	0xffffffff


	//   ....[43]....
        /*00e8*/ 	.word	0xffffffff


	//   ....[44]....
        /*00ec*/ 	.word	0xffffffff


	//   ....[45]....
        /*00f0*/ 	.word	0xffffffff


	//   ....[46]....
        /*00f4*/ 	.word	0xffffffff


	//   ....[47]....
        /*00f8*/ 	.word	0xffffffff


	//   ....[48]....
        /*00fc*/ 	.word	0xffffffff


	//   ....[49]....
        /*0100*/ 	.word	0xffffffff


	//   ....[50]....
        /*0104*/ 	.word	0xffffffff


	//   ....[51]....
        /*0108*/ 	.word	0xffffffff


	//   ....[52]....
        /*010c*/ 	.word	0xffffffff


	//   ....[53]....
        /*0110*/ 	.word	0xffffffff


	//   ....[54]....
        /*0114*/ 	.word	0xffffffff


	//   ....[55]....
        /*0118*/ 	.word	0xffffffff


	//   ....[56]....
        /*011c*/ 	.word	0xffffffff


	//   ....[57]....
        /*0120*/ 	.word	0xffffffff


	//   ....[58]....
        /*0124*/ 	.word	0xffffffff


	//   ....[59]....
        /*0128*/ 	.word	0xffffffff


	//   ....[60]....
        /*012c*/ 	.word	0xffffffff


	//   ....[61]....
        /*0130*/ 	.word	0xffffffff


	//   ....[62]....
        /*0134*/ 	.word	0xffffffff


	//   ....[63]....
        /*0138*/ 	.word	0xffffffff


	//   ....[64]....
        /*013c*/ 	.word	0xffffffff


	//   ....[65]....
        /*0140*/ 	.word	0xffffffff


	//   ....[66]....
        /*0144*/ 	.word	0xffffffff


	//   ....[67]....
        /*0148*/ 	.word	0xffffffff


	//   ....[68]....
        /*014c*/ 	.word	0xffffffff


	//   ....[69]....
        /*0150*/ 	.word	0xffffffff


	//   ....[70]....
        /*0154*/ 	.word	0xffffffff


	//   ....[71]....
        /*0158*/ 	.word	0xffffffff


	//   ....[72]....
        /*015c*/ 	.word	0xffffffff


	//   ....[73]....
        /*0160*/ 	.word	0xffffffff


	//   ....[74]....
        /*0164*/ 	.word	0xffffffff


	//   ....[75]....
        /*0168*/ 	.word	0xffffffff


	//   ....[76]....
        /*016c*/ 	.word	0xffffffff


	//   ....[77]....
        /*0170*/ 	.word	0xffffffff


	//   ....[78]....
        /*0174*/ 	.word	0xffffffff


	//   ....[79]....
        /*0178*/ 	.word	0xffffffff


	//   ....[80]....
        /*017c*/ 	.word	0xffffffff


	//   ....[81]....
        /*0180*/ 	.word	0xffffffff


	//   ....[82]....
        /*0184*/ 	.word	0xffffffff


	//   ....[83]....
        /*0188*/ 	.word	0xffffffff


	//   ....[84]....
        /*018c*/ 	.word	0xffffffff


	//   ....[85]....
        /*0190*/ 	.word	0xffffffff


	//   ....[86]....
        /*0194*/ 	.word	0xffffffff


	//   ....[87]....
        /*0198*/ 	.word	0xffffffff


	//   ....[88]....
        /*019c*/ 	.word	0xffffffff


	//   ....[89]....
        /*01a0*/ 	.word	0xffffffff


	//   ....[90]....
        /*01a4*/ 	.word	0xffffffff


	//   ....[91]....
        /*01a8*/ 	.word	0xffffffff


	//   ....[92]....
        /*01ac*/ 	.word	0xffffffff


	//   ....[93]....
        /*01b0*/ 	.word	0xffffffff


	//   ....[94]....
        /*01b4*/ 	.word	0xffffffff


	//   ....[95]....
        /*01b8*/ 	.word	0xffffffff


	//   ....[96]....
        /*01bc*/ 	.word	0xffffffff


	//   ....[97]....
        /*01c0*/ 	.word	0xffffffff


	//   ....[98]....
        /*01c4*/ 	.word	0xffffffff


	//   ....[99]....
        /*01c8*/ 	.word	0xffffffff


	//   ....[100]....
        /*01cc*/ 	.word	0xffffffff


	//   ....[101]....
        /*01d0*/ 	.word	0xffffffff


	//   ....[102]....
        /*01d4*/ 	.word	0xffffffff


	//   ....[103]....
        /*01d8*/ 	.word	0xffffffff


	//   ....[104]....
        /*01dc*/ 	.word	0xffffffff


	//   ....[105]....
        /*01e0*/ 	.word	0xffffffff


	//   ....[106]....
        /*01e4*/ 	.word	0xffffffff


	//   ....[107]....
        /*01e8*/ 	.word	0xffffffff


	//   ....[108]....
        /*01ec*/ 	.word	0xffffffff


	//   ....[109]....
        /*01f0*/ 	.word	0xffffffff


	//   ....[110]....
        /*01f4*/ 	.word	0xffffffff


	//   ....[111]....
        /*01f8*/ 	.word	0xffffffff


	//   ....[112]....
        /*01fc*/ 	.word	0xffffffff


	//   ....[113]....
        /*0200*/ 	.word	0xffffffff


	//   ....[114]....
        /*0204*/ 	.word	0xffffffff


	//   ....[115]....
        /*0208*/ 	.word	0xffffffff


	//   ....[116]....
        /*020c*/ 	.word	0xffffffff


	//   ....[117]....
        /*0210*/ 	.word	0xffffffff


	//   ....[118]....
        /*0214*/ 	.word	0xffffffff


	//   ....[119]....
        /*0218*/ 	.word	0xffffffff


	//   ....[120]....
        /*021c*/ 	.word	0xffffffff


	//   ....[121]....
        /*0220*/ 	.word	0xffffffff


	//   ....[122]....
        /*0224*/ 	.word	0xffffffff


	//   ....[123]....
        /*0228*/ 	.word	0xffffffff


	//   ....[124]....
        /*022c*/ 	.word	0xffffffff


	//   ....[125]....
        /*0230*/ 	.word	0xffffffff


	//   ....[126]....
        /*0234*/ 	.word	0xffffffff


	//   ....[127]....
        /*0238*/ 	.word	0xffffffff


	//   ....[128]....
        /*023c*/ 	.word	0xffffffff


	//   ....[129]....
        /*0240*/ 	.word	0xffffffff


	//   ....[130]....
        /*0244*/ 	.word	0xffffffff


	//   ....[131]....
        /*0248*/ 	.word	0xffffffff


	//   ....[132]....
        /*024c*/ 	.word	0xffffffff


	//   ....[133]....
        /*0250*/ 	.word	0xffffffff


	//   ....[134]....
        /*0254*/ 	.word	0xffffffff


	//   ....[135]....
        /*0258*/ 	.word	0xffffffff


	//   ....[136]....
        /*025c*/ 	.word	0xffffffff


	//   ....[137]....
        /*0260*/ 	.word	0xffffffff


	//   ....[138]....
        /*0264*/ 	.word	0xffffffff


	//   ....[139]....
        /*0268*/ 	.word	0xffffffff


	//   ....[140]....
        /*026c*/ 	.word	0xffffffff


	//   ....[141]....
        /*0270*/ 	.word	0xffffffff


	//   ....[142]....
        /*0274*/ 	.word	0xffffffff


	//   ....[143]....
        /*0278*/ 	.word	0xffffffff


	//   ....[144]....
        /*027c*/ 	.word	0xffffffff


	//   ....[145]....
        /*0280*/ 	.word	0xffffffff


	//   ....[146]....
        /*0284*/ 	.word	0xffffffff


	//   ....[147]....
        /*0288*/ 	.word	0xffffffff


	//   ....[148]....
        /*028c*/ 	.word	0xffffffff


	//   ....[149]....
        /*0290*/ 	.word	0xffffffff


	//   ....[150]....
        /*0294*/ 	.word	0xffffffff


	//----- nvinfo : EIATTR_COOP_GROUP_INSTR_OFFSETS
	.align		4
.L_1853:
        /*0298*/ 	.byte	0x04, 0x28
        /*029a*/ 	.short	(.L_1855 - .L_1854)


	//   ....[0]....
.L_1854:
        /*029c*/ 	.word	0x00000c10


	//   ....[1]....
        /*02a0*/ 	.word	0x00000cc0


	//   ....[2]....
        /*02a4*/ 	.word	0x00000f90


	//   ....[3]....
        /*02a8*/ 	.word	0x00001940


	//   ....[4]....
        /*02ac*/ 	.word	0x00002320


	//   ....[5]....
        /*02b0*/ 	.word	0x00003c50


	//   ....[6]....
        /*02b4*/ 	.word	0x00003c70


	//   ....[7]....
        /*02b8*/ 	.word	0x00003ca0


	//   ....[8]....
        /*02bc*/ 	.word	0x00003cb0


	//   ....[9]....
        /*02c0*/ 	.word	0x00003d60


	//   ....[10]....
        /*02c4*/ 	.word	0x00003d80


	//   ....[11]....
        /*02c8*/ 	.word	0x00003d90


	//   ....[12]....
        /*02cc*/ 	.word	0x00003da0


	//   ....[13]....
        /*02d0*/ 	.word	0x00003e60


	//   ....[14]....
        /*02d4*/ 	.word	0x00003e80


	//   ....[15]....
        /*02d8*/ 	.word	0x00003e90


	//   ....[16]....
        /*02dc*/ 	.word	0x00003ea0


	//   ....[17]....
        /*02e0*/ 	.word	0x00003f60


	//   ....[18]....
        /*02e4*/ 	.word	0x00003f80


	//   ....[19]....
        /*02e8*/ 	.word	0x00003f90


	//   ....[20]....
        /*02ec*/ 	.word	0x00003fa0


	//   ....[21]....
        /*02f0*/ 	.word	0x00004060


	//   ....[22]....
        /*02f4*/ 	.word	0x00004080


	//   ....[23]....
        /*02f8*/ 	.word	0x00004090


	//   ....[24]....
        /*02fc*/ 	.word	0x000040a0


	//   ....[25]....
        /*0300*/ 	.word	0x000041f0


	//   ....[26]....
        /*0304*/ 	.word	0x00004260


	//   ....[27]....
        /*0308*/ 	.word	0x000042d0


	//   ....[28]....
        /*030c*/ 	.word	0x00004340


	//   ....[29]....
        /*0310*/ 	.word	0x00004360


	//   ....[30]....
        /*0314*/ 	.word	0x00004370


	//   ....[31]....
        /*0318*/ 	.word	0x00004380


	//   ....[32]....
        /*031c*/ 	.word	0x00004390


	//   ....[33]....
        /*0320*/ 	.word	0x000043a0


	//   ....[34]....
        /*0324*/ 	.word	0x000043b0


	//   ....[35]....
        /*0328*/ 	.word	0x000043c0


	//   ....[36]....
        /*032c*/ 	.word	0x000043d0


	//   ....[37]....
        /*0330*/ 	.word	0x000059c0


	//   ....[38]....
        /*0334*/ 	.word	0x000059e0


	//   ....[39]....
        /*0338*/ 	.word	0x000059f0


	//   ....[40]....
        /*033c*/ 	.word	0x00005a00


	//   ....[41]....
        /*0340*/ 	.word	0x00005b10


	//   ....[42]....
        /*0344*/ 	.word	0x00005b20


	//   ....[43]....
        /*0348*/ 	.word	0x00005b30


	//   ....[44]....
        /*034c*/ 	.word	0x00005b40


	//   ....[45]....
        /*0350*/ 	.word	0x00005c50


	//   ....[46]....
        /*0354*/ 	.word	0x00005c70


	//   ....[47]....
        /*0358*/ 	.word	0x00005c80


	//   ....[48]....
        /*035c*/ 	.word	0x00005c90


	//   ....[49]....
        /*0360*/ 	.word	0x00005da0


	//   ....[50]....
        /*0364*/ 	.word	0x00005db0


	//   ....[51]....
        /*0368*/ 	.word	0x00005dc0


	//   ....[52]....
        /*036c*/ 	.word	0x00005dd0


	//   ....[53]....
        /*0370*/ 	.word	0x00005ee0


	//   ....[54]....
        /*0374*/ 	.word	0x00005f00


	//   ....[55]....
        /*0378*/ 	.word	0x00005f10


	//   ....[56]....
        /*037c*/ 	.word	0x00005f20


	//   ....[57]....
        /*0380*/ 	.word	0x00006020


	//   ....[58]....
        /*0384*/ 	.word	0x00006030


	//   ....[59]....
        /*0388*/ 	.word	0x00006040


	//   ....[60]....
        /*038c*/ 	.word	0x00006050


	//   ....[61]....
        /*0390*/ 	.word	0x00006060


	//   ....[62]....
        /*0394*/ 	.word	0x00006070


	//   ....[63]....
        /*0398*/ 	.word	0x00006080


	//   ....[64]....
        /*039c*/ 	.word	0x000060b0


	//   ....[65]....
        /*03a0*/ 	.word	0x000060e0


	//   ....[66]....
        /*03a4*/ 	.word	0x00006110


	//   ....[67]....
        /*03a8*/ 	.word	0x00006130


	//   ....[68]....
        /*03ac*/ 	.word	0x00006140


	//   ....[69]....
        /*03b0*/ 	.word	0x0000a2a0


	//   ....[70]....
        /*03b4*/ 	.word	0x0000a2e0


	//   ....[71]....
        /*03b8*/ 	.word	0x0000a3d0


	//   ....[72]....
        /*03bc*/ 	.word	0x0000a400


	//   ....[73]....
        /*03c0*/ 	.word	0x0000a4e0


	//   ....[74]....
        /*03c4*/ 	.word	0x0000a510


	//   ....[75]....
        /*03c8*/ 	.word	0x0000a5f0


	//   ....[76]....
        /*03cc*/ 	.word	0x0000a620


	//   ....[77]....
        /*03d0*/ 	.word	0x0000a700


	//   ....[78]....
        /*03d4*/ 	.word	0x0000a730


	//   ....[79]....
        /*03d8*/ 	.word	0x0000ab60


	//   ....[80]....
        /*03dc*/ 	.word	0x0000af90


	//   ....[81]....
        /*03e0*/ 	.word	0x0000b060


	//   ....[82]....
        /*03e4*/ 	.word	0x0000b0c0


	//   ....[83]....
        /*03e8*/ 	.word	0x0000b110


	//   ....[84]....
        /*03ec*/ 	.word	0x0000b130


	//   ....[85]....
        /*03f0*/ 	.word	0x0000b150


	//   ....[86]....
        /*03f4*/ 	.word	0x0000b270


	//   ....[87]....
        /*03f8*/ 	.word	0x0000b2c0


	//   ....[88]....
        /*03fc*/ 	.word	0x0000b310


	//   ....[89]....
        /*0400*/ 	.word	0x0000b330


	//   ....[90]....
        /*0404*/ 	.word	0x0000b350


	//   ....[91]....
        /*0408*/ 	.word	0x0000b660


	//   ....[92]....
        /*040c*/ 	.word	0x0000b6e0


	//   ....[93]....
        /*0410*/ 	.word	0x0000b750


	//   ....[94]....
        /*0414*/ 	.word	0x0000b7c0


	//   ....[95]....
        /*0418*/ 	.word	0x0000b910


	//   ....[96]....
        /*041c*/ 	.word	0x0000b980


	//   ....[97]....
        /*0420*/ 	.word	0x0000b9f0


	//   ....[98]....
        /*0424*/ 	.word	0x0000ba60


	//   ....[99]....
        /*0428*/ 	.word	0x0000bb80


	//   ....[100]....
        /*042c*/ 	.word	0x0000bbf0


	//   ....[101]....
        /*0430*/ 	.word	0x0000bc60


	//   ....[102]....
        /*0434*/ 	.word	0x0000bcd0


	//   ....[103]....
        /*0438*/ 	.word	0x0000bdf0


	//   ....[104]....
        /*043c*/ 	.word	0x0000be60


	//   ....[105]....
        /*0440*/ 	.word	0x0000bed0


	//   ....[106]....
        /*0444*/ 	.word	0x0000bf40


	//   ....[107]....
        /*0448*/ 	.word	0x0000c080


	//   ....[108]....
        /*044c*/ 	.word	0x0000c0f0


	//   ....[109]....
        /*0450*/ 	.word	0x0000c160


	//   ....[110]....
        /*0454*/ 	.word	0x0000c1d0


	//   ....[111]....
        /*0458*/ 	.word	0x0000c240


	//   ....[112]....
        /*045c*/ 	.word	0x0000c2b0


	//   ....[113]....
        /*0460*/ 	.word	0x0000c320


	//   ....[114]....
        /*0464*/ 	.word	0x0000c390


	//   ....[115]....
        /*0468*/ 	.word	0x0000c410


	//   ....[116]....
        /*046c*/ 	.word	0x0000c480


	//   ....[117]....
        /*0470*/ 	.word	0x0000c4f0


	//   ....[118]....
        /*0474*/ 	.word	0x0000c560


	//   ....[119]....
        /*0478*/ 	.word	0x0000c5e0


	//   ....[120]....
        /*047c*/ 	.word	0x0000c660


	//   ....[121]....
        /*0480*/ 	.word	0x0000c6d0


	//   ....[122]....
        /*0484*/ 	.word	0x0000c740


	//   ....[123]....
        /*0488*/ 	.word	0x0000c7c0


	//   ....[124]....
        /*048c*/ 	.word	0x0000c830


	//   ....[125]....
        /*0490*/ 	.word	0x0000c8a0


	//   ....[126]....
        /*0494*/ 	.word	0x0000c910


	//   ....[127]....
        /*0498*/ 	.word	0x0000c990


	//   ....[128]....
        /*049c*/ 	.word	0x0000ca10


	//   ....[129]....
        /*04a0*/ 	.word	0x0000ca80


	//   ....[130]....
        /*04a4*/ 	.word	0x0000caf0


	//   ....[131]....
        /*04a8*/ 	.word	0x0000cb70


	//   ....[132]....
        /*04ac*/ 	.word	0x0000cbe0


	//   ....[133]....
        /*04b0*/ 	.word	0x0000cc50


	//   ....[134]....
        /*04b4*/ 	.word	0x0000ccc0


	//   ....[135]....
        /*04b8*/ 	.word	0x0000cd40


	//   ....[136]....
        /*04bc*/ 	.word	0x0000cdc0


	//   ....[137]....
        /*04c0*/ 	.word	0x0000ce30


	//   ....[138]....
        /*04c4*/ 	.word	0x0000cea0


	//   ....[139]....
        /*04c8*/ 	.word	0x0000cf20


	//   ....[140]....
        /*04cc*/ 	.word	0x0000cf90


	//   ....[141]....
        /*04d0*/ 	.word	0x0000d000


	//   ....[142]....
        /*04d4*/ 	.word	0x0000d070


	//   ....[143]....
        /*04d8*/ 	.word	0x0000d0e0


	//   ....[144]....
        /*04dc*/ 	.word	0x0000d150


	//   ....[145]....
        /*04e0*/ 	.word	0x0000d1c0


	//   ....[146]....
        /*04e4*/ 	.word	0x0000d230


	//   ....[147]....
        /*04e8*/ 	.word	0x0000d300


	//   ....[148]....
        /*04ec*/ 	.word	0x0000d370


	//   ....[149]....
        /*04f0*/ 	.word	0x0000d3e0


	//   ....[150]....
        /*04f4*/ 	.word	0x0000d450


	//----- nvinfo : EIATTR_EXIT_INSTR_OFFSETS
	.align		4
.L_1855:
        /*04f8*/ 	.byte	0x04, 0x1c
        /*04fa*/ 	.short	(.L_1857 - .L_1856)


	//   ....[0]....
.L_1856:
        /*04fc*/ 	.word	0x0000b480


	//   ....[1]....
        /*0500*/ 	.word	0x0000b600


	//----- nvinfo : EIATTR_MAX_THREADS
	.align		4
.L_1857:
        /*0504*/ 	.byte	0x04, 0x05
        /*0506*/ 	.short	(.L_1859 - .L_1858)
.L_1858:
        /*0508*/ 	.word	0x00000080
        /*050c*/ 	.word	0x00000001
        /*0510*/ 	.word	0x00000001


	//----- nvinfo : EIATTR_CRS_STACK_SIZE
	.align		4
.L_1859:
        /*0514*/ 	.byte	0x04, 0x1e
        /*0516*/ 	.short	(.L_1861 - .L_1860)
.L_1860:
        /*0518*/ 	.word	0x00000000
.L_1861:


//--------------------- .nv.info._Z25selective_scan_bwd_kernelI32Selective_Scan_bwd_kernel_traitsILi128ELi16ELb1ELb1ELb1ELb0ELb1EN3c104HalfENS1_7complexIfEEEEv12SSMParamsBwd --------------------------
	.section	.nv.info._Z25selective_scan_bwd_kernelI32Selective_Scan_bwd_kernel_traitsILi128ELi16ELb1ELb1ELb1ELb0ELb1EN3c104HalfENS1_7complexIfEEEEv12SSMParamsBwd,"",@"SHT_CUDA_INFO"
	.sectionflags	@""
	.align	4


	//----- nvinfo : EIATTR_CUDA_API_VERSION
	.align		4
        /*0000*/ 	.byte	0x04, 0x37
        /*0002*/ 	.short	(.L_1863 - .L_1862)
.L_1862:
        /*0004*/ 	.word	0x00000082


	//----- nvinfo : EIATTR_SW2861232_WAR
	.align		4
.L_1863:
        /*0008*/ 	.byte	0x01, 0x35
	.zero		2


	//----- nvinfo : EIATTR_PARAM_CBANK
	.align		4
        /*000c*/ 	.byte	0x04, 0x0a
        /*000e*/ 	.short	(.L_1865 - .L_1864)
	.align		4
.L_1864:
        /*0010*/ 	.word	index@(.nv.constant0._Z25selective_scan_bwd_kernelI32Selective_Scan_bwd_kernel_traitsILi128ELi16ELb1ELb1ELb1ELb0ELb1EN3c104HalfENS1_7complexIfEEEEv12SSMParamsBwd)
        /*0014*/ 	.short	0x0160
        /*0016*/ 	.short	0x01f0


	//----- nvinfo : EIATTR_CBANK_PARAM_SIZE
	.align		4
.L_1865:
        /*0018*/ 	.byte	0x03, 0x19
        /*001a*/ 	.short	0x01f0


	//----- nvinfo : EIATTR_KPARAM_INFO
	.align		4
        /*001c*/ 	.byte	0x04, 0x17
        /*001e*/ 	.short	(.L_1867 - .L_1866)
.L_1866:
        /*0020*/ 	.word	0x00000000
        /*0024*/ 	.short	0x0000
        /*0026*/ 	.short	0x0000
        /*0028*/ 	.byte	0x00, 0xf0, 0xc1, 0x07


	//----- nvinfo : EIATTR_MAXREG_COUNT
	.align		4
.L_1867:
        /*002c*/ 	.byte	0x03, 0x1b
        /*002e*/ 	.short	0x00ff


	//----- nvinfo : EIATTR_NUM_BARRIERS
	.align		4
        /*0030*/ 	.byte	0x02, 0x4c
        /*0032*/ 	.byte	0x01
	.zero		1


	//----- nvinfo : EIATTR_MERCURY_ISA_VERSION
	.align		4
        /*0034*/ 	.byte	0x03, 0x5f
        /*0036*/ 	.short	0x0000


	//----- nvinfo : EIATTR_COOP_GROUP_MASK_REGIDS
	.align		4
        /*0038*/ 	.byte	0x04, 0x29
        /*003a*/ 	.short	(.L_1869 - .L_1868)


	//   ....[0]....
.L_1868:
        /*003c*/ 	.word	0xffffffff


	//   ....[1]....
        /*0040*/ 	.word	0xffffffff


	//   ....[2]....
        /*0044*/ 	.word	0xffffffff


	//   ....[3]....
        /*0048*/ 	.word	0xffffffff


	//   ....[4]....
        /*004c*/ 	.word	0xffffffff


	//   ....[5]....
        /*0050*/ 	.word	0xffffffff


	//   ....[6]....
        /*0054*/ 	.word	0xffffffff


	//   ....[7]....
        /*0058*/ 	.word	0xffffffff


	//   ....[8]....
        /*005c*/ 	.word	0xffffffff


	//   ....[9]....
        /*0060*/ 	.word	0xffffffff


	//   ....[10]....
        /*0064*/ 	.word	0xffffffff


	//   ....[11]....
        /*0068*/ 	.word	0xffffffff


	//   ....[12]....
        /*006c*/ 	.word	0xffffffff


	//   ....[13]....
        /*0070*/ 	.word	0xffffffff


	//   ....[14]....
        /*0074*/ 	.word	0xffffffff


	//   ....[15]....
        /*0078*/ 	.word	0xffffffff


	//   ....[16]....
        /*007c*/ 	.word	0xffffffff


	//   ....[17]....
        /*0080*/ 	.word	0xffffffff


	//   ....[18]....
        /*0084*/ 	.word	0xffffffff


	//   ....[19]....
        /*0088*/ 	.word	0xffffffff


	//   ....[20]....
        /*008c*/ 	.word	0xffffffff


	//   ....[21]....
        /*0090*/ 	.word	0xffffffff


	//   ....[22]....
        /*0094*/ 	.word	0xffffffff


	//   ....[23]....
        /*0098*/ 	.word	0xffffffff


	//   ....[24]....
        /*009c*/ 	.word	0xffffffff


	//   ....[25]....
        /*00a0*/ 	.word	0xffffffff


	//   ....[26]....
        /*00a4*/ 	.word	0xffffffff


	//   ....[27]....
        /*00a8*/ 	.word	0xffffffff


	//   ....[28]....
        /*00ac*/ 	.word	0xffffffff


	//   ....[29]....
        /*00b0*/ 	.word	0xffffffff


	//   ....[30]....
        /*00b4*/ 	.word	0xffffffff


	//   ....[31]....
        /*00b8*/ 	.word	0xffffffff


	//   ....[32]....
        /*00bc*/ 	.word	0xffffffff


	//   ....[33]....
        /*00c0*/ 	.word	0xffffffff


	//   ....[34]....
        /*00c4*/ 	.word	0xffffffff


	//   ....[35]....
        /*00c8*/ 	.word	0xffffffff


	//   ....[36]....
        /*00cc*/ 	.word	0xffffffff


	//   ....[37]....
        /*00d0*/ 	.word	0xffffffff


	//   ....[38]....
        /*00d4*/ 	.word	0xffffffff


	//   ....[39]....
        /*00d8*/ 	.word	0xffffffff


	//   ....[40]....
        /*00dc*/ 	.word	0xffffffff


	//   ....[41]....
        /*00e0*/ 	.word	0xffffffff


	//   ....[42]....
        /*00e4*/ 	.word	0xffffffff


	//   ....[43]....
        /*00e8*/ 	.word	0xffffffff


	//   ....[44]....
        /*00ec*/ 	.word	0xffffffff


	//   ....[45]....
        /*00f0*/ 	.word	0xffffffff


	//   ....[46]....
        /*00f4*/ 	.word	0xffffffff


	//   ....[47]....
        /*00f8*/ 	.word	0xffffffff


	//   ....[48]....
        /*00fc*/ 	.word	0xffffffff


	//   ....[49]....
        /*0100*/ 	.word	0xffffffff


	//   ....[50]....
        /*0104*/ 	.word	0xffffffff


	//   ....[51]....
        /*0108*/ 	.word	0xffffffff


	//   ....[52]....
        /*010c*/ 	.word	0xffffffff


	//   ....[53]....
        /*0110*/ 	.word	0xffffffff


	//   ....[54]....
        /*0114*/ 	.word	0xffffffff


	//   ....[55]....
        /*0118*/ 	.word	0xffffffff


	//   ....[56]....
        /*011c*/ 	.word	0xffffffff


	//   ....[57]....
        /*0120*/ 	.word	0xffffffff


	//   ....[58]....
        /*0124*/ 	.word	0xffffffff


	//   ....[59]....
        /*0128*/ 	.word	0xffffffff


	//   ....[60]....
        /*012c*/ 	.word	0xffffffff


	//   ....[61]....
        /*0130*/ 	.word	0xffffffff


	//   ....[62]....
        /*0134*/ 	.word	0xffffffff


	//   ....[63]....
        /*0138*/ 	.word	0xffffffff


	//   ....[64]....
        /*013c*/ 	.word	0xffffffff


	//   ....[65]....
        /*0140*/ 	.word	0xffffffff


	//   ....[66]....
        /*0144*/ 	.word	0xffffffff


	//   ....[67]....
        /*0148*/ 	.word	0xffffffff


	//   ....[68]....
        /*014c*/ 	.word	0xffffffff


	//   ....[69]....
        /*0150*/ 	.word	0xffffffff


	//   ....[70]....
        /*0154*/ 	.word	0xffffffff


	//   ....[71]....
        /*0158*/ 	.word	0xffffffff


	//   ....[72]....
        /*015c*/ 	.word	0xffffffff


	//   ....[73]....
        /*0160*/ 	.word	0xffffffff


	//   ....[74]....
        /*0164*/ 	.word	0xffffffff


	//   ....[75]....
        /*0168*/ 	.word	0xffffffff


	//   ....[76]....
        /*016c*/ 	.word	0xffffffff


	//   ....[77]....
        /*0170*/ 	.word	0xffffffff


	//   ....[78]....
        /*0174*/ 	.word	0xffffffff


	//   ....[79]....
        /*0178*/ 	.word	0xffffffff


	//   ....[80]....
        /*017c*/ 	.word	0xffffffff


	//   ....[81]....
        /*0180*/ 	.word	0xffffffff


	//   ....[82]....
        /*0184*/ 	.word	0xffffffff


	//   ....[83]....
        /*0188*/ 	.word	0xffffffff


	//   ....[84]....
        /*018c*/ 	.word	0xffffffff


	//   ....[85]....
        /*0190*/ 	.word	0xffffffff


	//   ....[86]....
        /*0194*/ 	.word	0xffffffff


	//   ....[87]....
        /*0198*/ 	.word	0xffffffff


	//   ....[88]....
        /*019c*/ 	.word	0xffffffff


	//   ....[89]....
        /*01a0*/ 	.word	0xffffffff


	//   ....[90]....
        /*01a4*/ 	.word	0xffffffff


	//   ....[91]....
        /*01a8*/ 	.word	0xffffffff


	//   ....[92]....
        /*01ac*/ 	.word	0xffffffff


	//   ....[93]....
        /*01b0*/ 	.word	0xffffffff


	//   ....[94]....
        /*01b4*/ 	.word	0xffffffff


	//   ....[95]....
        /*01b8*/ 	.word	0xffffffff


	//   ....[96]....
        /*01bc*/ 	.word	0xffffffff


	//   ....[97]....
        /*01c0*/ 	.word	0xffffffff


	//   ....[98]....
        /*01c4*/ 	.word	0xffffffff


	//   ....[99]....
        /*01c8*/ 	.word	0xffffffff


	//   ....[100]....
        /*01cc*/ 	.word	0xffffffff


	//   ....[101]....
        /*01d0*/ 	.word	0xffffffff


	//   ....[102]....
        /*01d4*/ 	.word	0xffffffff


	//   ....[103]....
        /*01d8*/ 	.word	0xffffffff


	//   ....[104]....
        /*01dc*/ 	.word	0xffffffff


	//   ....[105]....
        /*01e0*/ 	.word	0xffffffff


	//   ....[106]....
        /*01e4*/ 	.word	0xffffffff


	//   ....[107]....
        /*01e8*/ 	.word	0xffffffff


	//   ....[108]....
        /*01ec*/ 	.word	0xffffffff


	//   ....[109]....
        /*01f0*/ 	.word	0xffffffff


	//   ....[110]....
        /*01f4*/ 	.word	0xffffffff


	//   ....[111]....
        /*01f8*/ 	.word	0xffffffff


	//   ....[112]....
        /*01fc*/ 	.word	0xffffffff


	//   ....[113]....
        /*0200*/ 	.word	0xffffffff


	//   ....[114]....
        /*0204*/ 	.word	0xffffffff


	//   ....[115]....
        /*0208*/ 	.word	0xffffffff


	//   ....[116]....
        /*020c*/ 	.word	0xffffffff


	//   ....[117]....
        /*0210*/ 	.word	0xffffffff


	//   ....[118]....
        /*0214*/ 	.word	0xffffffff


	//   ....[119]....
        /*0218*/ 	.word	0xffffffff


	//   ....[120]....
        /*021c*/ 	.word	0xffffffff


	//   ....[121]....
        /*0220*/ 	.word	0xffffffff


	//   ....[122]....
        /*0224*/ 	.word	0xffffffff


	//   ....[123]....
        /*0228*/ 	.word	0xffffffff


	//   ....[124]....
        /*022c*/ 	.word	0xffffffff


	//   ....[125]....
        /*0230*/ 	.word	0xffffffff


	//   ....[126]....
        /*0234*/ 	.word	0xffffffff


	//   ....[127]....
        /*0238*/ 	.word	0xffffffff


	//   ....[128]....
        /*023c*/ 	.word	0xffffffff


	//   ....[129]....
        /*0240*/ 	.word	0xffffffff


	//   ....[130]....
        /*0244*/ 	.word	0xffffffff


	//   ....[131]....
        /*0248*/ 	.word	0xffffffff


	//   ....[132]....
        /*024c*/ 	.word	0xffffffff


	//   ....[133]....
        /*0250*/ 	.word	0xffffffff


	//   ....[134]....
        /*0254*/ 	.word	0xffffffff


	//   ....[135]....
        /*0258*/ 	.word	0xffffffff


	//   ....[136]....
        /*025c*/ 	.word	0xffffffff


	//   ....[137]....
        /*0260*/ 	.word	0xffffffff


	//   ....[138]....
        /*0264*/ 	.word	0xffffffff


	//   ....[139]....
        /*0268*/ 	.word	0xffffffff


	//   ....[140]....
        /*026c*/ 	.word	0xffffffff


	//   ....[141]....
        /*0270*/ 	.word	0xffffffff


	//   ....[142]....
        /*0274*/ 	.word	0xffffffff


	//   ....[143]....
        /*0278*/ 	.word	0xffffffff


	//   ....[144]....
        /*027c*/ 	.word	0xffffffff


	//   ....[145]....
        /*0280*/ 	.word	0xffffffff


	//   ....[146]....
        /*0284*/ 	.word	0xffffffff


	//   ....[147]....
        /*0288*/ 	.word	0xffffffff


	//   ....[148]....
        /*028c*/ 	.word	0xffffffff


	//   ....[149]....
        /*0290*/ 	.word	0xffffffff


	//   ....[150]....
        /*0294*/ 	.word	0xffffffff


	//   ....[151]....
        /*0298*/ 	.word	0xffffffff


	//   ....[152]....
        /*029c*/ 	.word	0xffffffff


	//   ....[153]....
        /*02a0*/ 	.word	0xffffffff


	//   ....[154]....
        /*02a4*/ 	.word	0xffffffff


	//----- nvinfo : EIATTR_COOP_GROUP_INSTR_OFFSETS
	.align		4
.L_1869:
        /*02a8*/ 	.byte	0x04, 0x28
        /*02aa*/ 	.short	(.L_1871 - .L_1870)


	//   ....[0]....
.L_1870:
        /*02ac*/ 	.word	0x00000ca0


	//   ....[1]....
        /*02b0*/ 	.word	0x00000d50


	//   ....[2]....
        /*02b4*/ 	.word	0x00000f00


	//   ....[3]....
        /*02b8*/ 	.word	0x000010d0


	//   ....[4]....
        /*02bc*/ 	.word	0x00001a80


	//   ....[5]....
        /*02c0*/ 	.word	0x00002310


	//   ....[6]....
        /*02c4*/ 	.word	0x000026b0


	//   ....[7]....
        /*02c8*/ 	.word	0x00002ea0


	//   ....[8]....
        /*02cc*/ 	.word	0x00003920


	//   ....[9]....
        /*02d0*/ 	.word	0x000051b0


	//   ....[10]....
        /*02d4*/ 	.word	0x000051d0


	//   ....[11]....
        /*02d8*/ 	.word	0x00005200


	//   ....[12]....
        /*02dc*/ 	.word	0x00005210


	//   ....[13]....
        /*02e0*/ 	.word	0x000052c0


	//   ....[14]....
        /*02e4*/ 	.word	0x000052e0


	//   ....[15]....
        /*02e8*/ 	.word	0x000052f0


	//   ....[16]....
        /*02ec*/ 	.word	0x00005300


	//   ....[17]....
        /*02f0*/ 	.word	0x000053c0


	//   ....[18]....
        /*02f4*/ 	.word	0x000053e0


	//   ....[19]....
        /*02f8*/ 	.word	0x000053f0


	//   ....[20]....
        /*02fc*/ 	.word	0x00005400


	//   ....[21]....
        /*0300*/ 	.word	0x000054c0


	//   ....[22]....
        /*0304*/ 	.word	0x000054e0


	//   ....[23]....
        /*0308*/ 	.word	0x000054f0


	//   ....[24]....
        /*030c*/ 	.word	0x00005500


	//   ....[25]....
        /*0310*/ 	.word	0x000055c0


	//   ....[26]....
        /*0314*/ 	.word	0x000055e0


	//   ....[27]....
        /*0318*/ 	.word	0x00005600


	//   ....[28]....
        /*031c*/ 	.word	0x00005610


	//   ....[29]....
        /*0320*/ 	.word	0x00005750


	//   ....[30]....
        /*0324*/ 	.word	0x000057c0


	//   ....[31]....
        /*0328*/ 	.word	0x00005830


	//   ....[32]....
        /*032c*/ 	.word	0x000058a0


	//   ....[33]....
        /*0330*/ 	.word	0x000058c0


	//   ....[34]....
        /*0334*/ 	.word	0x000058d0


	//   ....[35]....
        /*0338*/ 	.word	0x000058e0


	//   ....[36]....
        /*033c*/ 	.word	0x000058f0


	//   ....[37]....
        /*0340*/ 	.word	0x00005900


	//   ....[38]....
        /*0344*/ 	.word	0x00005910


	//   ....[39]....
        /*0348*/ 	.word	0x00005920


	//   ....[40]....
        /*034c*/ 	.word	0x00005930


	//   ....[41]....
        /*0350*/ 	.word	0x00006f40


	//   ....[42]....
        /*0354*/ 	.word	0x00006f60


	//   ....[43]....
        /*0358*/ 	.word	0x00006f70


	//   ....[44]....
        /*035c*/ 	.word	0x00006f80


	//   ....[45]....
        /*0360*/ 	.word	0x000070a0


	//   ....[46]....
        /*0364*/ 	.word	0x000070b0


	//   ....[47]....
        /*0368*/ 	.word	0x000070c0


	//   ....[48]....
        /*036c*/ 	.word	0x000070d0


	//   ....[49]....
        /*0370*/ 	.word	0x000071f0


	//   ....[50]....
        /*0374*/ 	.word	0x00007210


	//   ....[51]....
        /*0378*/ 	.word	0x00007220


	//   ....[52]....
        /*037c*/ 	.word	0x00007230


	//   ....[53]....
        /*0380*/ 	.word	0x00007350


	//   ....[54]....
        /*0384*/ 	.word	0x00007360


	//   ....[55]....
        /*0388*/ 	.word	0x00007370


	//   ....[56]....
        /*038c*/ 	.word	0x00007380


	//   ....[57]....
        /*0390*/ 	.word	0x000074a0


	//   ....[58]....
        /*0394*/ 	.word	0x000074c0


	//   ....[59]....
        /*0398*/ 	.word	0x000074d0


	//   ....[60]....
        /*039c*/ 	.word	0x000074e0


	//   ....[61]....
        /*03a0*/ 	.word	0x000075e0


	//   ....[62]....
        /*03a4*/ 	.word	0x000075f0


	//   ....[63]....
        /*03a8*/ 	.word	0x00007600


	//   ....[64]....
        /*03ac*/ 	.word	0x00007610


	//   ....[65]....
        /*03b0*/ 	.word	0x00007620


	//   ....[66]....
        /*03b4*/ 	.word	0x00007630


	//   ....[67]....
        /*03b8*/ 	.word	0x00007640


	//   ....[68]....
        /*03bc*/ 	.word	0x00007670


	//   ....[69]....
        /*03c0*/ 	.word	0x000076a0


	//   ....[70]....
        /*03c4*/ 	.word	0x000076d0


	//   ....[71]....
        /*03c8*/ 	.word	0x000076f0


	//   ....[72]....
        /*03cc*/ 	.word	0x00007700


	//   ....[73]....
        /*03d0*/ 	.word	0x0000b830


	//   ....[74]....
        /*03d4*/ 	.word	0x0000b870


	//   ....[75]....
        /*03d8*/ 	.word	0x0000b960


	//   ....[76]....
        /*03dc*/ 	.word	0x0000b990


	//   ....[77]....
        /*03e0*/ 	.word	0x0000ba70


	//   ....[78]....
        /*03e4*/ 	.word	0x0000baa0


	//   ....[79]....
        /*03e8*/ 	.word	0x0000bb80


	//   ....[80]....
        /*03ec*/ 	.word	0x0000bbb0


	//   ....[81]....
        /*03f0*/ 	.word	0x0000bc90


	//   ....[82]....
        /*03f4*/ 	.word	0x0000bcc0


	//   ....[83]....
        /*03f8*/ 	.word	0x0000c0d0


	//   ....[84]....
        /*03fc*/ 	.word	0x0000c480


	//   ....[85]....
        /*0400*/ 	.word	0x0000c540


	//   ....[86]....
        /*0404*/ 	.word	0x0000c5a0


	//   ....[87]....
        /*0408*/ 	.word	0x0000c5f0


	//   ....[88]....
        /*040c*/ 	.word	0x0000c610


	//   ....[89]....
        /*0410*/ 	.word	0x0000c630


	//   ....[90]....
        /*0414*/ 	.word	0x0000c750


	//   ....[91]....
        /*0418*/ 	.word	0x0000c7a0


	//   ....[92]....
        /*041c*/ 	.word	0x0000c7f0


	//   ....[93]....
        /*0420*/ 	.word	0x0000c810


	//   ....[94]....
        /*0424*/ 	.word	0x0000c830


	//   ....[95]....
        /*0428*/ 	.word	0x0000cb40


	//   ....[96]....
        /*042c*/ 	.word	0x0000cbc0


	//   ....[97]....
        /*0430*/ 	.word	0x0000cc30


	//   ....[98]....
        /*0434*/ 	.word	0x0000cca0


	//   ....[99]....
        /*0438*/ 	.word	0x0000cdf0


	//   ....[100]....
        /*043c*/ 	.word	0x0000ce60


	//   ....[101]....
        /*0440*/ 	.word	0x0000ced0


	//   ....[102]....
        /*0444*/ 	.word	0x0000cf40


	//   ....[103]....
        /*0448*/ 	.word	0x0000d060


	//   ....[104]....
        /*044c*/ 	.word	0x0000d0d0


	//   ....[105]....
        /*0450*/ 	.word	0x0000d140


	//   ....[106]....
        /*0454*/ 	.word	0x0000d1b0


	//   ....[107]....
        /*0458*/ 	.word	0x0000d2d0


	//   ....[108]....
        /*045c*/ 	.word	0x0000d340


	//   ....[109]....
        /*0460*/ 	.word	0x0000d3b0


	//   ....[110]....
        /*0464*/ 	.word	0x0000d420


	//   ....[111]....
        /*0468*/ 	.word	0x0000d580


	//   ....[112]....
        /*046c*/ 	.word	0x0000d5f0


	//   ....[113]....
        /*0470*/ 	.word	0x0000d660


	//   ....[114]....
        /*0474*/ 	.word	0x0000d6d0


	//   ....[115]....
        /*0478*/ 	.word	0x0000d740


	//   ....[116]....
        /*047c*/ 	.word	0x0000d7b0


	//   ....[117]....
        /*0480*/ 	.word	0x0000d820


	//   ....[118]....
        /*0484*/ 	.word	0x0000d890


	//   ....[119]....
        /*0488*/ 	.word	0x0000d900


	//   ....[120]....
        /*048c*/ 	.word	0x0000d970


	//   ....[121]....
        /*0490*/ 	.word	0x0000d9e0


	//   ....[122]....
        /*0494*/ 	.word	0x0000da50


	//   ....[123]....
        /*0498*/ 	.word	0x0000dad0


	//   ....[124]....
        /*049c*/ 	.word	0x0000db50


	//   ....[125]....
        /*04a0*/ 	.word	0x0000dbc0


	//   ....[126]....
        /*04a4*/ 	.word	0x0000dc30


	//   ....[127]....
        /*04a8*/ 	.word	0x0000dcb0


	//   ....[128]....
        /*04ac*/ 	.word	0x0000dd20


	//   ....[129]....
        /*04b0*/ 	.word	0x0000dd90


	//   ....[130]....
        /*04b4*/ 	.word	0x0000de00


	//   ....[131]....
        /*04b8*/ 	.word	0x0000de80


	//   ....[132]....
        /*04bc*/ 	.word	0x0000df00


	//   ....[133]....
        /*04c0*/ 	.word	0x0000df70


	//   ....[134]....
        /*04c4*/ 	.word	0x0000dfe0


	//   ....[135]....
        /*04c8*/ 	.word	0x0000e060


	//   ....[136]....
        /*04cc*/ 	.word	0x0000e0d0


	//   ....[137]....
        /*04d0*/ 	.word	0x0000e140


	//   ....[138]....
        /*04d4*/ 	.word	0x0000e1b0


	//   ....[139]....
        /*04d8*/ 	.word	0x0000e230


	//   ....[140]....
        /*04dc*/ 	.word	0x0000e2b0


	//   ....[141]....
        /*04e0*/ 	.word	0x0000e320


	//   ....[142]....
        /*04e4*/ 	.word	0x0000e390


	//   ....[143]....
        /*04e8*/ 	.word	0x0000e410


	//   ....[144]....
        /*04ec*/ 	.word	0x0000e480


	//   ....[145]....
        /*04f0*/ 	.word	0x0000e4f0


	//   ....[146]....
        /*04f4*/ 	.word	0x0000e560


	//   ....[147]....
        /*04f8*/ 	.word	0x0000e5d0


	//   ....[148]....
        /*04fc*/ 	.word	0x0000e640


	//   ....[149]....
        /*0500*/ 	.word	0x0000e6b0


	//   ....[150]....
        /*0504*/ 	.word	0x0000e720


	//   ....[151]....
        /*0508*/ 	.word	0x0000e7f0


	//   ....[152]....
        /*050c*/ 	.word	0x0000e860


	//   ....[153]....
        /*0510*/ 	.word	0x0000e8d0


	//   ....[154]....
        /*0514*/ 	.word	0x0000e940


	//----- nvinfo : EIATTR_EXIT_INSTR_OFFSETS
	.align		4
.L_1871:
        /*0518*/ 	.byte	0x04, 0x1c
        /*051a*/ 	.short	(.L_1873 - .L_1872)


	//   ....[0]....
.L_1872:
        /*051c*/ 	.word	0x0000c960


	//   ....[1]....
        /*0520*/ 	.word	0x0000cae0


	//----- nvinfo : EIATTR_MAX_THREADS
	.align		4
.L_1873:
        /*0524*/ 	.byte	0x04, 0x05
        /*0526*/ 	.short	(.L_1875 - .L_1874)
.L_1874:
        /*0528*/ 	.word	0x00000080
        /*052c*/ 	.word	0x00000001
        /*0530*/ 	.word	0x00000001


	//----- nvinfo : EIATTR_CRS_STACK_SIZE
	.align		4
.L_1875:
        /*0534*/ 	.byte	0x04, 0x1e
        /*0536*/ 	.short	(.L_1877 - .L_1876)
.L_1876:
        /*0538*/ 	.word	0x00000000
.L_1877:


//--------------------- .nv.info._Z25selective_scan_bwd_kernelI32Selective_Scan_bwd_kernel_traitsILi128ELi16ELb1ELb1ELb1ELb1ELb0EN3c104HalfENS1_7complexIfEEEEv12SSMParamsBwd --------------------------
	.section	.nv.info._Z25selective_scan_bwd_kernelI32Selective_Scan_bwd_kernel_traitsILi128ELi16ELb1ELb1ELb1ELb1ELb0EN3c104HalfENS1_7complexIfEEEEv12SSMParamsBwd,"",@"SHT_CUDA_INFO"
	.sectionflags	@""
	.align	4


	//----- nvinfo : EIATTR_CUDA_API_VERSION
	.align		4
        /*0000*/ 	.byte	0x04, 0x37
        /*0002*/ 	.short	(.L_1879 - .L_1878)
.L_1878:
        /*0004*/ 	.word	0x00000082


	//----- nvinfo : EIATTR_SW2861232_WAR
	.align		4
.L_1879:
        /*0008*/ 	.byte	0x01, 0x35
	.zero		2


	//----- nvinfo : EIATTR_PARAM_CBANK
	.align		4
        /*000c*/ 	.byte	0x04, 0x0a
        /*000e*/ 	.short	(.L_1881 - .L_1880)
	.align		4
.L_1880:
        /*0010*/ 	.word	index@(.nv.constant0._Z25selective_scan_bwd_kernelI32Selective_Scan_bwd_kernel_traitsILi128ELi16ELb1ELb1ELb1ELb1ELb0EN3c104HalfENS1_7complexIfEEEEv12SSMParamsBwd)
        /*0014*/ 	.short	0x0160
        /*0016*/ 	.short	0x01f0


	//----- nvinfo : EIATTR_CBANK_PARAM_SIZE
	.align		4
.L_1881:
        /*0018*/ 	.byte	0x03, 0x19
        /*001a*/ 	.short	0x01f0


	//----- nvinfo : EIATTR_KPARAM_INFO
	.align		4
        /*001c*/ 	.byte	0x04, 0x17
        /*001e*/ 	.short	(.L_1883 - .L_1882)
.L_1882:
        /*0020*/ 	.word	0x00000000
        /*0024*/ 	.short	0x0000
        /*0026*/ 	.short	0x0000
        /*0028*/ 	.byte	0x00, 0xf0, 0xc1, 0x07


	//----- nvinfo : EIATTR_MAXREG_COUNT
	.align		4
.L_1883:
        /*002c*/ 	.byte	0x03, 0x1b
        /*002e*/ 	.short	0x00ff


	//----- nvinfo : EIATTR_NUM_BARRIERS
	.align		4
        /*0030*/ 	.byte	0x02, 0x4c
        /*0032*/ 	.byte	0x01
	.zero		1


	//----- nvinfo : EIATTR_MERCURY_ISA_VERSION
	.align		4
        /*0034*/ 	.byte	0x03, 0x5f
        /*0036*/ 	.short	0x0000


	//----- nvinfo : EIATTR_COOP_GROUP_MASK_REGIDS
	.align		4
        /*0038*/ 	.byte	0x04, 0x29
        /*003a*/ 	.short	(.L_1885 - .L_1884)


	//   ....[0]....
.L_1884:
        /*003c*/ 	.word	0xffffffff


	//   ....[1]....
        /*0040*/ 	.word	0xffffffff


	//   ....[2]....
        /*0044*/ 	.word	0xffffffff


	//   ....[3]....
        /*0048*/ 	.word	0xffffffff


	//   ....[4]....
        /*004c*/ 	.word	0xffffffff


	//   ....[5]....
        /*0050*/ 	.word	0xffffffff


	//   ....[6]....
        /*0054*/ 	.word	0xffffffff


	//   ....[7]....
        /*0058*/ 	.word	0xffffffff


	//   ....[8]....
        /*005c*/ 	.word	0xffffffff


	//   ....[9]....
        /*0060*/ 	.word	0xffffffff


	//   ....[10]....
        /*0064*/ 	.word	0xffffffff


	//   ....[11]....
        /*0068*/ 	.word	0xffffffff


	//   ....[12]....
        /*006c*/ 	.word	0xffffffff


	//   ....[13]....
        /*0070*/ 	.word	0xffffffff


	//   ....[14]....
        /*0074*/ 	.word	0xffffffff


	//   ....[15]....
        /*0078*/ 	.word	0xffffffff


	//   ....[16]....
        /*007c*/ 	.word	0xffffffff


	//   ....[17]....
        /*0080*/ 	.word	0xffffffff


	//   ....[18]....
        /*0084*/ 	.word	0xffffffff


	//   ....[19]....
        /*0088*/ 	.word	0xffffffff


	//   ....[20]....
        /*008c*/ 	.word	0xffffffff


	//   ....[21]....
        /*0090*/ 	.word	0xffffffff


	//   ....[22]....
        /*0094*/ 	.word	0xffffffff


	//   ....[23]....
        /*0098*/ 	.word	0xffffffff


	//   ....[24]....
        /*009c*/ 	.word	0xffffffff


	//   ....[25]....
        /*00a0*/ 	.word	0xffffffff


	//   ....[26]....
        /*00a4*/ 	.word	0xffffffff


	//   ....[27]....
        /*00a8*/ 	.word	0xffffffff


	//   ....[28]....
        /*00ac*/ 	.word	0xffffffff


	//   ....[29]....
        /*00b0*/ 	.word	0xffffffff


	//   ....[30]....
        /*00b4*/ 	.word	0xffffffff


	//   ....[31]....
        /*00b8*/ 	.word	0xffffffff


	//   ....[32]....
        /*00bc*/ 	.word	0xffffffff


	//   ....[33]....
        /*00c0*/ 	.word	0xffffffff


	//   ....[34]....
        /*00c4*/ 	.word	0xffffffff


	//   ....[35]....
        /*00c8*/ 	.word	0xffffffff


	//   ....[36]....
        /*00cc*/ 	.word	0xffffffff


	//   ....[37]....
        /*00d0*/ 	.word	0xffffffff


	//   ....[38]....
        /*00d4*/ 	.word	0xffffffff


	//   ....[39]....
        /*00d8*/ 	.word	0xffffffff


	//   ....[40]....
        /*00dc*/ 	.word	0xffffffff


	//   ....[41]....
        /*00e0*/ 	.word	0xffffffff


	//   ....[42]....
        /*00e4*/ 	.word	0xffffffff


	//   ....[43]....
        /*00e8*/ 	.word	0xffffffff


	//   ....[44]....
        /*00ec*/ 	.word	0xffffffff


	//   ....[45]....
        /*00f0*/ 	.word	0xffffffff


	//   ....[46]....
        /*00f4*/ 	.word	0xffffffff


	//   ....[47]....
        /*00f8*/ 	.word	0xffffffff


	//   ....[48]....
        /*00fc*/ 	.word	0xffffffff


	//   ....[49]....
        /*0100*/ 	.word	0xffffffff


	//   ....[50]....
        /*0104*/ 	.word	0xffffffff


	//   ....[51]....
        /*0108*/ 	.word	0xffffffff


	//   ....[52]....
        /*010c*/ 	.word	0xffffffff


	//   ....[53]....
        /*0110*/ 	.word	0xffffffff


	//   ....[54]....
        /*0114*/ 	.word	0xffffffff


	//   ....[55]....
        /*0118*/ 	.word	0xffffffff


	//   ....[56]....
        /*011c*/ 	.word	0xffffffff


	//   ....[57]....
        /*0120*/ 	.word	0xffffffff


	//   ....[58]....
        /*0124*/ 	.word	0xffffffff


	//   ....[59]....
        /*0128*/ 	.word	0xffffffff


	//   ....[60]....
        /*012c*/ 	.word	0xffffffff


	//   ....[61]....
        /*0130*/ 	.word	0xffffffff


	//   ....[62]....
        /*0134*/ 	.word	0xffffffff


	//   ....[63]....
        /*0138*/ 	.word	0xffffffff


	//   ....[64]....
        /*013c*/ 	.word	0xffffffff


	//   ....[65]....
        /*0140*/ 	.word	0xffffffff


	//   ....[66]....
        /*0144*/ 	.word	0xffffffff


	//   ....[67]....
        /*0148*/ 	.word	0xffffffff


	//   ....[68]....
        /*014c*/ 	.word	0xffffffff


	//   ....[69]....
        /*0150*/ 	.word	0xffffffff


	//   ....[70]....
        /*0154*/ 	.word	0xffffffff


	//   ....[71]....
        /*0158*/ 	.word	0xffffffff


	//   ....[72]....
        /*015c*/ 	.word	0xffffffff


	//   ....[73]....
        /*0160*/ 	.word	0xffffffff


	//   ....[74]....
        /*0164*/ 	.word	0xffffffff


	//   ....[75]....
        /*0168*/ 	.word	0xffffffff


	//   ....[76]....
        /*016c*/ 	.word	0xffffffff


	//   ....[77]....
        /*0170*/ 	.word	0xffffffff


	//   ....[78]....
        /*0174*/ 	.word	0xffffffff


	//   ....[79]....
        /*0178*/ 	.word	0xffffffff


	//   ....[80]....
        /*017c*/ 	.word	0xffffffff


	//   ....[81]....
        /*0180*/ 	.word	0xffffffff


	//   ....[82]....
        /*0184*/ 	.word	0xffffffff


	//   ....[83]....
        /*0188*/ 	.word	0xffffffff


	//   ....[84]....
        /*018c*/ 	.word	0xffffffff


	//   ....[85]....
        /*0190*/ 	.word	0xffffffff


	//   ....[86]....
        /*0194*/ 	.word	0xffffffff


	//   ....[87]....
        /*0198*/ 	.word	0xffffffff


	//   ....[88]....
        /*019c*/ 	.word	0xffffffff


	//   ....[89]....
        /*01a0*/ 	.word	0xffffffff


	//   ....[90]....
        /*01a4*/ 	.word	0xffffffff


	//   ....[91]....
        /*01a8*/ 	.word	0xffffffff


	//   ....[92]....
        /*01ac*/ 	.word	0xffffffff


	//   ....[93]....
        /*01b0*/ 	.word	0xffffffff


	//   ....[94]....
        /*01b4*/ 	.word	0xffffffff


	//   ....[95]....
        /*01b8*/ 	.word	0xffffffff


	//   ....[96]....
        /*01bc*/ 	.word	0xffffffff


	//   ....[97]....
        /*01c0*/ 	.word	0xffffffff


	//   ....[98]....
        /*01c4*/ 	.word	0xffffffff


	//   ....[99]....
        /*01c8*/ 	.word	0xffffffff


	//   ....[100]....
        /*01cc*/ 	.word	0xffffffff


	//   ....[101]....
        /*01d0*/ 	.word	0xffffffff


	//   ....[102]....
        /*01d4*/ 	.word	0xffffffff


	//   ....[103]....
        /*01d8*/ 	.word	0xffffffff


	//   ....[104]....
        /*01dc*/ 	.word	0xffffffff


	//   ....[105]....
        /*01e0*/ 	.word	0xffffffff


	//   ....[106]....
        /*01e4*/ 	.word	0xffffffff


	//   ....[107]....
        /*01e8*/ 	.word	0xffffffff


	//   ....[108]....
        /*01ec*/ 	.word	0xffffffff


	//   ....[109]....
        /*01f0*/ 	.word	0xffffffff


	//   ....[110]....
        /*01f4*/ 	.word	0xffffffff


	//   ....[111]....
        /*01f8*/ 	.word	0xffffffff


	//   ....[112]....
        /*01fc*/ 	.word	0xffffffff


	//   ....[113]....
        /*0200*/ 	.word	0xffffffff


	//   ....[114]....
        /*0204*/ 	.word	0xffffffff


	//   ....[115]....
        /*0208*/ 	.word	0xffffffff


	//   ....[116]....
        /*020c*/ 	.word	0xffffffff


	//   ....[117]....
        /*0210*/ 	.word	0xffffffff


	//   ....[118]....
        /*0214*/ 	.word	0xffffffff


	//   ....[119]....
        /*0218*/ 	.word	0xffffffff


	//   ....[120]....
        /*021c*/ 	.word	0xffffffff


	//   ....[121]....
        /*0220*/ 	.word	0xffffffff


	//   ....[122]....
        /*0224*/ 	.word	0xffffffff


	//   ....[123]....
        /*0228*/ 	.word	0xffffffff


	//   ....[124]....
        /*022c*/ 	.word	0xffffffff


	//   ....[125]....
        /*0230*/ 	.word	0xffffffff


	//   ....[126]....
        /*0234*/ 	.word	0xffffffff


	//   ....[127]....
        /*0238*/ 	.word	0xffffffff


	//   ....[128]....
        /*023c*/ 	.word	0xffffffff


	//   ....[129]....
        /*0240*/ 	.word	0xffffffff


	//   ....[130]....
        /*0244*/ 	.word	0xffffffff


	//   ....[131]....
        /*0248*/ 	.word	0xffffffff


	//   ....[132]....
        /*024c*/ 	.word	0xffffffff


	//   ....[133]....
        /*0250*/ 	.word	0xffffffff


	//   ....[134]....
        /*0254*/ 	.word	0xffffffff


	//   ....[135]....
        /*0258*/ 	.word	0xffffffff


	//   ....[136]....
        /*025c*/ 	.word	0xffffffff


	//   ....[137]....
        /*0260*/ 	.word	0xffffffff


	//   ....[138]....
        /*0264*/ 	.word	0xffffffff


	//   ....[139]....
        /*0268*/ 	.word	0xffffffff


	//   ....[140]....
        /*026c*/ 	.word	0xffffffff


	//   ....[141]....
        /*0270*/ 	.word	0xffffffff


	//   ....[142]....
        /*0274*/ 	.word	0xffffffff


	//   ....[143]....
        /*0278*/ 	.word	0xffffffff


	//   ....[144]....
        /*027c*/ 	.word	0xffffffff


	//   ....[145]....
        /*0280*/ 	.word	0xffffffff


	//   ....[146]....
        /*0284*/ 	.word	0xffffffff


	//   ....[147]....
        /*0288*/ 	.word	0xffffffff


	//   ....[148]....
        /*028c*/ 	.word	0xffffffff


	//   ....[149]....
        /*0290*/ 	.word	0xffffffff


	//   ....[150]....
        /*0294*/ 	.word	0xffffffff


	//   ....[151]....
        /*0298*/ 	.word	0xffffffff


	//----- nvinfo : EIATTR_COOP_GROUP_INSTR_OFFSETS
	.align		4
.L_1885:
        /*029c*/ 	.byte	0x04, 0x28
        /*029e*/ 	.short	(.L_1887 - .L_1886)


	//   ....[0]....
.L_1886:
        /*02a0*/ 	.word	0x00000c50


	//   ....[1]....
        /*02a4*/ 	.word	0x00000d00


	//   ....[2]....
        /*02a8*/ 	.word	0x00000f40


	//   ....[3]....
        /*02ac*/ 	.word	0x00003c20


	//   ....[4]....
        /*02b0*/ 	.word	0x000046a0


	//   ....[5]....
        /*02b4*/ 	.word	0x00005f20


	//   ....[6]....
        /*02b8*/ 	.word	0x00005f40


	//   ....[7]....
        /*02bc*/ 	.word	0x00005f70


	//   ....[8]....
        /*02c0*/ 	.word	0x00005f80


	//   ....[9]....
        /*02c4*/ 	.word	0x00006030


	//   ....[10]....
        /*02c8*/ 	.word	0x00006050


	//   ....[11]....
        /*02cc*/ 	.word	0x00006060


	//   ....[12]....
        /*02d0*/ 	.word	0x00006070


	//   ....[13]....
        /*02d4*/ 	.word	0x00006130


	//   ....[14]....
        /*02d8*/ 	.word	0x00006150


	//   ....[15]....
        /*02dc*/ 	.word	0x00006160


	//   ....[16]....
        /*02e0*/ 	.word	0x00006170


	//   ....[17]....
        /*02e4*/ 	.word	0x00006230


	//   ....[18]....
        /*02e8*/ 	.word	0x00006250


	//   ....[19]....
        /*02ec*/ 	.word	0x00006260


	//   ....[20]....
        /*02f0*/ 	.word	0x00006270


	//   ....[21]....
        /*02f4*/ 	.word	0x00006330


	//   ....[22]....
        /*02f8*/ 	.word	0x00006350


	//   ....[23]....
        /*02fc*/ 	.word	0x00006370


	//   ....[24]....
        /*0300*/ 	.word	0x00006380


	//   ....[25]....
        /*0304*/ 	.word	0x000064c0


	//   ....[26]....
        /*0308*/ 	.word	0x00006530


	//   ....[27]....
        /*030c*/ 	.word	0x000065a0


	//   ....[28]....
        /*0310*/ 	.word	0x00006610


	//   ....[29]....
        /*0314*/ 	.word	0x00006630


	//   ....[30]....
        /*0318*/ 	.word	0x00006640


	//   ....[31]....
        /*031c*/ 	.word	0x00006650


	//   ....[32]....
        /*0320*/ 	.word	0x00006660


	//   ....[33]....
        /*0324*/ 	.word	0x00006670


	//   ....[34]....
        /*0328*/ 	.word	0x00006680


	//   ....[35]....
        /*032c*/ 	.word	0x00006690


	//   ....[36]....
        /*0330*/ 	.word	0x000066a0


	//   ....[37]....
        /*0334*/ 	.word	0x00007ca0


	//   ....[38]....
        /*0338*/ 	.word	0x00007cc0


	//   ....[39]....
        /*033c*/ 	.word	0x00007cd0


	//   ....[40]....
        /*0340*/ 	.word	0x00007ce0


	//   ....[41]....
        /*0344*/ 	.word	0x00007e00


	//   ....[42]....
        /*0348*/ 	.word	0x00007e10


	//   ....[43]....
        /*034c*/ 	.word	0x00007e20


	//   ....[44]....
        /*0350*/ 	.word	0x00007e30


	//   ....[45]....
        /*0354*/ 	.word	0x00007f50


	//   ....[46]....
        /*0358*/ 	.word	0x00007f70


	//   ....[47]....
        /*035c*/ 	.word	0x00007f80


	//   ....[48]....
        /*0360*/ 	.word	0x00007f90


	//   ....[49]....
        /*0364*/ 	.word	0x000080b0


	//   ....[50]....
        /*0368*/ 	.word	0x000080c0


	//   ....[51]....
        /*036c*/ 	.word	0x000080d0


	//   ....[52]....
        /*0370*/ 	.word	0x000080e0


	//   ....[53]....
        /*0374*/ 	.word	0x00008200


	//   ....[54]....
        /*0378*/ 	.word	0x00008220


	//   ....[55]....
        /*037c*/ 	.word	0x00008230


	//   ....[56]....
        /*0380*/ 	.word	0x00008240


	//   ....[57]....
        /*0384*/ 	.word	0x00008340


	//   ....[58]....
        /*0388*/ 	.word	0x00008350


	//   ....[59]....
        /*038c*/ 	.word	0x00008360


	//   ....[60]....
        /*0390*/ 	.word	0x00008370


	//   ....[61]....
        /*0394*/ 	.word	0x00008380


	//   ....[62]....
        /*0398*/ 	.word	0x00008390


	//   ....[63]....
        /*039c*/ 	.word	0x000083a0


	//   ....[64]....
        /*03a0*/ 	.word	0x000083d0


	//   ....[65]....
        /*03a4*/ 	.word	0x00008400


	//   ....[66]....
        /*03a8*/ 	.word	0x00008430


	//   ....[67]....
        /*03ac*/ 	.word	0x00008450


	//   ....[68]....
        /*03b0*/ 	.word	0x00008460


	//   ....[69]....
        /*03b4*/ 	.word	0x0000c5d0


	//   ....[70]....
        /*03b8*/ 	.word	0x0000c610


	//   ....[71]....
        /*03bc*/ 	.word	0x0000c700


	//   ....[72]....
        /*03c0*/ 	.word	0x0000c730


	//   ....[73]....
        /*03c4*/ 	.word	0x0000c810


	//   ....[74]....
        /*03c8*/ 	.word	0x0000c840


	//   ....[75]....
        /*03cc*/ 	.word	0x0000c920


	//   ....[76]....
        /*03d0*/ 	.word	0x0000c950


	//   ....[77]....
        /*03d4*/ 	.word	0x0000ca30


	//   ....[78]....
        /*03d8*/ 	.word	0x0000ca60


	//   ....[79]....
        /*03dc*/ 	.word	0x0000cf40


	//   ....[80]....
        /*03e0*/ 	.word	0x0000d6c0


	//   ....[81]....
        /*03e4*/ 	.word	0x0000dab0


	//   ....[82]....
        /*03e8*/ 	.word	0x0000dc20


	//   ....[83]....
        /*03ec*/ 	.word	0x0000dc80


	//   ....[84]....
        /*03f0*/ 	.word	0x0000dcd0


	//   ....[85]....
        /*03f4*/ 	.word	0x0000dcf0


	//   ....[86]....
        /*03f8*/ 	.word	0x0000dd10


	//   ....[87]....
        /*03fc*/ 	.word	0x0000de30


	//   ....[88]....
        /*0400*/ 	.word	0x0000de80


	//   ....[89]....
        /*0404*/ 	.word	0x0000ded0


	//   ....[90]....
        /*0408*/ 	.word	0x0000def0


	//   ....[91]....
        /*040c*/ 	.word	0x0000df10


	//   ....[92]....
        /*0410*/ 	.word	0x0000e220


	//   ....[93]....
        /*0414*/ 	.word	0x0000e2a0


	//   ....[94]....
        /*0418*/ 	.word	0x0000e310


	//   ....[95]....
        /*041c*/ 	.word	0x0000e380


	//   ....[96]....
        /*0420*/ 	.word	0x0000e4d0


	//   ....[97]....
        /*0424*/ 	.word	0x0000e540


	//   ....[98]....
        /*0428*/ 	.word	0x0000e5b0


	//   ....[99]....
        /*042c*/ 	.word	0x0000e620


	//   ....[100]....
        /*0430*/ 	.word	0x0000e740


	//   ....[101]....
        /*0434*/ 	.word	0x0000e7b0


	//   ....[102]....
        /*0438*/ 	.word	0x0000e820


	//   ....[103]....
        /*043c*/ 	.word	0x0000e890


	//   ....[104]....
        /*0440*/ 	.word	0x0000e9b0


	//   ....[105]....
        /*0444*/ 	.word	0x0000ea20


	//   ....[106]....
        /*0448*/ 	.word	0x0000ea90


	//   ....[107]....
        /*044c*/ 	.word	0x0000eb00


	//   ....[108]....
        /*0450*/ 	.word	0x0000ec60


	//   ....[109]....
        /*0454*/ 	.word	0x0000ecd0


	//   ....[110]....
        /*0458*/ 	.word	0x0000ed40


	//   ....[111]....
        /*045c*/ 	.word	0x0000edb0


	//   ....[112]....
        /*0460*/ 	.word	0x0000ee20


	//   ....[113]....
        /*0464*/ 	.word	0x0000ee90


	//   ....[114]....
        /*0468*/ 	.word	0x0000ef00


	//   ....[115]....
        /*046c*/ 	.word	0x0000ef70


	//   ....[116]....
        /*0470*/ 	.word	0x0000eff0


	//   ....[117]....
        /*0474*/ 	.word	0x0000f060


	//   ....[118]....
        /*0478*/ 	.word	0x0000f0d0


	//   ....[119]....
        /*047c*/ 	.word	0x0000f140


	//   ....[120]....
        /*0480*/ 	.word	0x0000f1c0


	//   ....[121]....
        /*0484*/ 	.word	0x0000f240


	//   ....[122]....
        /*0488*/ 	.word	0x0000f2b0


	//   ....[123]....
        /*048c*/ 	.word	0x0000f320


	//   ....[124]....
        /*0490*/ 	.word	0x0000f3a0


	//   ....[125]....
        /*0494*/ 	.word	0x0000f410


	//   ....[126]....
        /*0498*/ 	.word	0x0000f480


	//   ....[127]....
        /*049c*/ 	.word	0x0000f4f0


	//   ....[128]....
        /*04a0*/ 	.word	0x0000f570


	//   ....[129]....
        /*04a4*/ 	.word	0x0000f5f0


	//   ....[130]....
        /*04a8*/ 	.word	0x0000f660


	//   ....[131]....
        /*04ac*/ 	.word	0x0000f6d0


	//   ....[132]....
        /*04b0*/ 	.word	0x0000f750


	//   ....[133]....
        /*04b4*/ 	.word	0x0000f7c0


	//   ....[134]....
        /*04b8*/ 	.word	0x0000f830


	//   ....[135]....
        /*04bc*/ 	.word	0x0000f8a0


	//   ....[136]....
        /*04c0*/ 	.word	0x0000f920


	//   ....[137]....
        /*04c4*/ 	.word	0x0000f9a0


	//   ....[138]....
        /*04c8*/ 	.word	0x0000fa10


	//   ....[139]....
        /*04cc*/ 	.word	0x0000fa80


	//   ....[140]....
        /*04d0*/ 	.word	0x0000fb00


	//   ....[141]....
        /*04d4*/ 	.word	0x0000fb70


	//   ....[142]....
        /*04d8*/ 	.word	0x0000fbe0


	//   ....[143]....
        /*04dc*/ 	.word	0x0000fc50


	//   ....[144]....
        /*04e0*/ 	.word	0x0000fcc0


	//   ....[145]....
        /*04e4*/ 	.word	0x0000fd30


	//   ....[146]....
        /*04e8*/ 	.word	0x0000fda0


	//   ....[147]....
        /*04ec*/ 	.word	0x0000fe10


	//   ....[148]....
        /*04f0*/ 	.word	0x0000fee0


	//   ....[149]....
        /*04f4*/ 	.word	0x0000ff50


	//   ....[150]....
        /*04f8*/ 	.word	0x0000ffc0


	//   ....[151]....
        /*04fc*/ 	.word	0x00010030


	//----- nvinfo : EIATTR_EXIT_INSTR_OFFSETS
	.align		4
.L_1887:
        /*0500*/ 	.byte	0x04, 0x1c
        /*0502*/ 	.short	(.L_1889 - .L_1888)


	//   ....[0]....
.L_1888:
        /*0504*/ 	.word	0x0000e040


	//   ....[1]....
        /*0508*/ 	.word	0x0000e1c0


	//----- nvinfo : EIATTR_MAX_THREADS
	.align		4
.L_1889:
        /*050c*/ 	.byte	0x04, 0x05
        /*050e*/ 	.short	(.L_1891 - .L_1890)
.L_1890:
        /*0510*/ 	.word	0x00000080
        /*0514*/ 	.word	0x00000001
        /*0518*/ 	.word	0x00000001


	//----- nvinfo : EIATTR_CRS_STACK_SIZE
	.align		4
.L_1891:
        /*051c*/ 	.byte	0x04, 0x1e
        /*051e*/ 	.short	(.L_1893 - .L_1892)
.L_1892:
        /*0520*/ 	.word	0x00000000
.L_1893:


//--------------------- .nv.info._Z25selective_scan_bwd_kernelI32Selective_Scan_bwd_kernel_traitsILi128ELi16ELb1ELb1ELb1ELb1ELb1EN3c104HalfENS1_7complexIfEEEEv12SSMParamsBwd --------------------------
	.section	.nv.info._Z25selective_scan_bwd_kernelI32Selective_Scan_bwd_kernel_traitsILi128ELi16ELb1ELb1ELb1ELb1ELb1EN3c104HalfENS1_7complexIfEEEEv12SSMParamsBwd,"",@"SHT_CUDA_INFO"
	.sectionflags	@""
	.align	4


	//----- nvinfo : EIATTR_CUDA_API_VERSION
	.align		4
        /*0000*/ 	.byte	0x04, 0x37
        /*0002*/ 	.short	(.L_1895 - .L_1894)
.L_1894:
        /*0004*/ 	.word	0x00000082


	//----- nvinfo : EIATTR_SW2861232_WAR
	.align		4
.L_1895:
        /*0008*/ 	.byte	0x01, 0x35
	.zero		2


	//----- nvinfo : EIATTR_PARAM_CBANK
	.align		4
        /*000c*/ 	.byte	0x04, 0x0a
        /*000e*/ 	.short	(.L_1897 - .L_1896)
	.align		4
.L_1896:
        /*0010*/ 	.word	index@(.nv.constant0._Z25selective_scan_bwd_kernelI32Selective_Scan_bwd_kernel_traitsILi128ELi16ELb1ELb1ELb1ELb1ELb1EN3c104HalfENS1_7complexIfEEEEv12SSMParamsBwd)
        /*0014*/ 	.short	0x0160
        /*0016*/ 	.short	0x01f0


	//----- nvinfo : EIATTR_CBANK_PARAM_SIZE
	.align		4
.L_1897:
        /*0018*/ 	.byte	0x03, 0x19
        /*001a*/ 	.short	0x01f0


	//----- nvinfo : EIATTR_KPARAM_INFO
	.align		4
        /*001c*/ 	.byte	0x04, 0x17
        /*001e*/ 	.short	(.L_1899 - .L_1898)
.L_1898:
        /*0020*/ 	.word	0x00000000
        /*0024*/ 	.short	0x0000
        /*0026*/ 	.short	0x0000
        /*0028*/ 	.byte	0x00, 0xf0, 0xc1, 0x07


	//----- nvinfo : EIATTR_MAXREG_COUNT
	.align		4
.L_1899:
        /*002c*/ 	.byte	0x03, 0x1b
        /*002e*/ 	.short	0x00ff


	//----- nvinfo : EIATTR_NUM_BARRIERS
	.align		4
        /*0030*/ 	.byte	0x02, 0x4c
        /*0032*/ 	.byte	0x01
	.zero		1


	//----- nvinfo : EIATTR_MERCURY_ISA_VERSION
	.align		4
        /*0034*/ 	.byte	0x03, 0x5f
        /*0036*/ 	.short	0x0000


	//----- nvinfo : EIATTR_COOP_GROUP_MASK_REGIDS
	.align		4
        /*0038*/ 	.byte	0x04, 0x29
        /*003a*/ 	.short	(.L_1901 - .L_1900)


	//   ....[0]....
.L_1900:
        /*003c*/ 	.word	0xffffffff


	//   ....[1]....
        /*0040*/ 	.word	0xffffffff


	//   ....[2]....
        /*0044*/ 	.word	0xffffffff


	//   ....[3]....
        /*0048*/ 	.word	0xffffffff


	//   ....[4]....
        /*004c*/ 	.word	0xffffffff


	//   ....[5]....
        /*0050*/ 	.word	0xffffffff


	//   ....[6]....
        /*0054*/ 	.word	0xffffffff


	//   ....[7]....
        /*0058*/ 	.word	0xffffffff


	//   ....[8]....
        /*005c*/ 	.word	0xffffffff


	//   ....[9]....
        /*0060*/ 	.word	0xffffffff


	//   ....[10]....
        /*0064*/ 	.word	0xffffffff


	//   ....[11]....
        /*0068*/ 	.word	0xffffffff


	//   ....[12]....
        /*006c*/ 	.word	0xffffffff


	//   ....[13]....
        /*0070*/ 	.word	0xffffffff


	//   ....[14]....
        /*0074*/ 	.word	0xffffffff


	//   ....[15]....
        /*0078*/ 	.word	0xffffffff


	//   ....[16]....
        /*007c*/ 	.word	0xffffffff


	//   ....[17]....
        /*0080*/ 	.word	0xffffffff


	//   ....[18]....
        /*0084*/ 	.word	0xffffffff


	//   ....[19]....
        /*0088*/ 	.word	0xffffffff


	//   ....[20]....
        /*008c*/ 	.word	0xffffffff


	//   ....[21]....
        /*0090*/ 	.word	0xffffffff


	//   ....[22]....
        /*0094*/ 	.word	0xffffffff


	//   ....[23]....
        /*0098*/ 	.word	0xffffffff


	//   ....[24]....
        /*009c*/ 	.word	0xffffffff


	//   ....[25]....
        /*00a0*/ 	.word	0xffffffff


	//   ....[26]....
        /*00a4*/ 	.word	0xffffffff


	//   ....[27]....
        /*00a8*/ 	.word	0xffffffff


	//   ....[28]....
        /*00ac*/ 	.word	0xffffffff


	//   ....[29]....
        /*00b0*/ 	.word	0xffffffff


	//   ....[30]....
        /*00b4*/ 	.word	0xffffffff


	//   ....[31]....
        /*00b8*/ 	.word	0xffffffff


	//   ....[32]....
        /*00bc*/ 	.word	0xffffffff


	//   ....[33]....
        /*00c0*/ 	.word	0xffffffff


	//   ....[34]....
        /*00c4*/ 	.word	0xffffffff


	//   ....[35]....
        /*00c8*/ 	.word	0xffffffff


	//   ....[36]....
        /*00cc*/ 	.word	0xffffffff


	//   ....[37]....
        /*00d0*/ 	.word	0xffffffff


	//   ....[38]....
        /*00d4*/ 	.word	0xffffffff


	//   ....[39]....
        /*00d8*/ 	.word	0xffffffff


	//   ....[40]....
        /*00dc*/ 	.word	0xffffffff


	//   ....[41]....
        /*00e0*/ 	.word	0xffffffff


	//   ....[42]....
        /*00e4*/ 	.word	0xffffffff


	//   ....[43]....
        /*00e8*/ 	.word	0xffffffff


	//   ....[44]....
        /*00ec*/ 	.word	0xffffffff


	//   ....[45]....
        /*00f0*/ 	.word	0xffffffff


	//   ....[46]....
        /*00f4*/ 	.word	0xffffffff


	//   ....[47]....
        /*00f8*/ 	.word	0xffffffff


	//   ....[48]....
        /*00fc*/ 	.word	0xffffffff


	//   ....[49]....
        /*0100*/ 	.word	0xffffffff


	//   ....[50]....
        /*0104*/ 	.word	0xffffffff


	//   ....[51]....
        /*0108*/ 	.word	0xffffffff


	//   ....[52]....
        /*010c*/ 	.word	0xffffffff


	//   ....[53]....
        /*0110*/ 	.word	0xffffffff


	//   ....[54]....
        /*0114*/ 	.word	0xffffffff


	//   ....[55]....
        /*0118*/ 	.word	0xffffffff


	//   ....[56]....
        /*011c*/ 	.word	0xffffffff


	//   ....[57]....
        /*0120*/ 	.word	0xffffffff


	//   ....[58]....
        /*0124*/ 	.word	0xffffffff


	//   ....[59]....
        /*0128*/ 	.word	0xffffffff


	//   ....[60]....
        /*012c*/ 	.word	0xffffffff


	//   ....[61]....
        /*0130*/ 	.word	0xffffffff


	//   ....[62]....
        /*0134*/ 	.word	0xffffffff


	//   ....[63]....
        /*0138*/ 	.word	0xffffffff


	//   ....[64]....
        /*013c*/ 	.word	0xffffffff


	//   ....[65]....
        /*0140*/ 	.word	0xffffffff


	//   ....[66]....
        /*0144*/ 	.word	0xffffffff


	//   ....[67]....
        /*0148*/ 	.word	0xffffffff


	//   ....[68]....
        /*014c*/ 	.word	0xffffffff


	//   ....[69]....
        /*0150*/ 	.word	0xffffffff


	//   ....[70]....
        /*0154*/ 	.word	0xffffffff


	//   ....[71]....
        /*0158*/ 	.word	0xffffffff


	//   ....[72]....
        /*015c*/ 	.word	0xffffffff


	//   ....[73]....
        /*0160*/ 	.word	0xffffffff


	//   ....[74]....
        /*0164*/ 	.word	0xffffffff


	//   ....[75]....
        /*0168*/ 	.word	0xffffffff


	//   ....[76]....
        /*016c*/ 	.word	0xffffffff


	//   ....[77]....
        /*0170*/ 	.word	0xffffffff


	//   ....[78]....
        /*0174*/ 	.word	0xffffffff


	//   ....[79]....
        /*0178*/ 	.word	0xffffffff


	//   ....[80]....
        /*017c*/ 	.word	0xffffffff


	//   ....[81]....
        /*0180*/ 	.word	0xffffffff


	//   ....[82]....
        /*0184*/ 	.word	0xffffffff


	//   ....[83]....
        /*0188*/ 	.word	0xffffffff


	//   ....[84]....
        /*018c*/ 	.word	0xffffffff


	//   ....[85]....
        /*0190*/ 	.word	0xffffffff


	//   ....[86]....
        /*0194*/ 	.word	0xffffffff


	//   ....[87]....
        /*0198*/ 	.word	0xffffffff


	//   ....[88]....
        /*019c*/ 	.word	0xffffffff


	//   ....[89]....
        /*01a0*/ 	.word	0xffffffff


	//   ....[90]....
        /*01a4*/ 	.word	0xffffffff


	//   ....[91]....
        /*01a8*/ 	.word	0xffffffff


	//   ....[92]....
        /*01ac*/ 	.word	0xffffffff


	//   ....[93]....
        /*01b0*/ 	.word	0xffffffff


	//   ....[94]....
        /*01b4*/ 	.word	0xffffffff


	//   ....[95]....
        /*01b8*/ 	.word	0xffffffff


	//   ....[96]....
        /*01bc*/ 	.word	0xffffffff


	//   ....[97]....
        /*01c0*/ 	.word	0xffffffff


	//   ....[98]....
        /*01c4*/ 	.word	0xffffffff


	//   ....[99]....
        /*01c8*/ 	.word	0xffffffff


	//   ....[100]....
        /*01cc*/ 	.word	0xffffffff


	//   ....[101]....
        /*01d0*/ 	.word	0xffffffff


	//   ....[102]....
        /*01d4*/ 	.word	0xffffffff


	//   ....[103]....
        /*01d8*/ 	.word	0xffffffff


	//   ....[104]....
        /*01dc*/ 	.word	0xffffffff


	//   ....[105]....
        /*01e0*/ 	.word	0xffffffff


	//   ....[106]....
        /*01e4*/ 	.word	0xffffffff


	//   ....[107]....
        /*01e8*/ 	.word	0xffffffff


	//   ....[108]....
        /*01ec*/ 	.word	0xffffffff


	//   ....[109]....
        /*01f0*/ 	.word	0xffffffff


	//   ....[110]....
        /*01f4*/ 	.word	0xffffffff


	//   ....[111]....
        /*01f8*/ 	.word	0xffffffff


	//   ....[112]....
        /*01fc*/ 	.word	0xffffffff


	//   ....[113]....
        /*0200*/ 	.word	0xffffffff


	//   ....[114]....
        /*0204*/ 	.word	0xffffffff


	//   ....[115]....
        /*0208*/ 	.word	0xffffffff


	//   ....[116]....
        /*020c*/ 	.word	0xffffffff


	//   ....[117]....
        /*0210*/ 	.word	0xffffffff


	//   ....[118]....
        /*0214*/ 	.word	0xffffffff


	//   ....[119]....
        /*0218*/ 	.word	0xffffffff


	//   ....[120]....
        /*021c*/ 	.word	0xffffffff


	//   ....[121]....
        /*0220*/ 	.word	0xffffffff


	//   ....[122]....
        /*0224*/ 	.word	0xffffffff


	//   ....[123]....
        /*0228*/ 	.word	0xffffffff


	//   ....[124]....
        /*022c*/ 	.word	0xffffffff


	//   ....[125]....
        /*0230*/ 	.word	0xffffffff


	//   ....[126]....
        /*0234*/ 	.word	0xffffffff


	//   ....[127]....
        /*0238*/ 	.word	0xffffffff


	//   ....[128]....
        /*023c*/ 	.word	0xffffffff


	//   ....[129]....
        /*0240*/ 	.word	0xffffffff


	//   ....[130]....
        /*0244*/ 	.word	0xffffffff


	//   ....[131]....
        /*0248*/ 	.word	0xffffffff


	//   ....[132]....
        /*024c*/ 	.word	0xffffffff


	//   ....[133]....
        /*0250*/ 	.word	0xffffffff


	//   ....[134]....
        /*0254*/ 	.word	0xffffffff


	//   ....[135]....
        /*0258*/ 	.word	0xffffffff


	//   ....[136]....
        /*025c*/ 	.word	0xffffffff


	//   ....[137]....
        /*0260*/ 	.word	0xffffffff


	//   ....[138]....
        /*0264*/ 	.word	0xffffffff


	//   ....[139]....
        /*0268*/ 	.word	0xffffffff


	//   ....[140]....
        /*026c*/ 	.word	0xffffffff


	//   ....[141]....
        /*0270*/ 	.word	0xffffffff


	//   ....[142]....
        /*0274*/ 	.word	0xffffffff


	//   ....[143]....
        /*0278*/ 	.word	0xffffffff


	//   ....[144]....
        /*027c*/ 	.word	0xffffffff


	//   ....[145]....
        /*0280*/ 	.word	0xffffffff


	//   ....[146]....
        /*0284*/ 	.word	0xffffffff


	//   ....[147]....
        /*0288*/ 	.word	0xffffffff


	//   ....[148]....
        /*028c*/ 	.word	0xffffffff


	//   ....[149]....
        /*0290*/ 	.word	0xffffffff


	//   ....[150]....
        /*0294*/ 	.word	0xffffffff


	//   ....[151]....
        /*0298*/ 	.word	0xffffffff


	//   ....[152]....
        /*029c*/ 	.word	0xffffffff


	//   ....[153]....
        /*02a0*/ 	.word	0xffffffff


	//   ....[154]....
        /*02a4*/ 	.word	0xffffffff


	//   ....[155]....
        /*02a8*/ 	.word	0xffffffff


	//----- nvinfo : EIATTR_COOP_GROUP_INSTR_OFFSETS
	.align		4
.L_1901:
        /*02ac*/ 	.byte	0x04, 0x28
        /*02ae*/ 	.short	(.L_1903 - .L_1902)


	//   ....[0]....
.L_1902:
        /*02b0*/ 	.word	0x00000c60


	//   ....[1]....
        /*02b4*/ 	.word	0x00000d10


	//   ....[2]....
        /*02b8*/ 	.word	0x00000f30


	//   ....[3]....
        /*02bc*/ 	.word	0x000035c0


	//   ....[4]....
        /*02c0*/ 	.word	0x00003dd0


	//   ....[5]....
        /*02c4*/ 	.word	0x00004700


	//   ....[6]....
        /*02c8*/ 	.word	0x00004a90


	//   ....[7]....
        /*02cc*/ 	.word	0x000051d0


	//   ....[8]....
        /*02d0*/ 	.word	0x00005be0


	//   ....[9]....
        /*02d4*/ 	.word	0x000074a0


	//   ....[10]....
        /*02d8*/ 	.word	0x000074c0


	//   ....[11]....
        /*02dc*/ 	.word	0x000074f0


	//   ....[12]....
        /*02e0*/ 	.word	0x00007500


	//   ....[13]....
        /*02e4*/ 	.word	0x000075b0


	//   ....[14]....
        /*02e8*/ 	.word	0x000075d0


	//   ....[15]....
        /*02ec*/ 	.word	0x000075e0


	//   ....[16]....
        /*02f0*/ 	.word	0x000075f0


	//   ....[17]....
        /*02f4*/ 	.word	0x000076b0


	//   ....[18]....
        /*02f8*/ 	.word	0x000076d0


	//   ....[19]....
        /*02fc*/ 	.word	0x000076e0


	//   ....[20]....
        /*0300*/ 	.word	0x000076f0


	//   ....[21]....
        /*0304*/ 	.word	0x000077b0


	//   ....[22]....
        /*0308*/ 	.word	0x000077d0


	//   ....[23]....
        /*030c*/ 	.word	0x000077e0


	//   ....[24]....
        /*0310*/ 	.word	0x000077f0


	//   ....[25]....
        /*0314*/ 	.word	0x000078b0


	//   ....[26]....
        /*0318*/ 	.word	0x000078d0


	//   ....[27]....
        /*031c*/ 	.word	0x000078f0


	//   ....[28]....
        /*0320*/ 	.word	0x00007900


	//   ....[29]....
        /*0324*/ 	.word	0x00007a40


	//   ....[30]....
        /*0328*/ 	.word	0x00007ab0


	//   ....[31]....
        /*032c*/ 	.word	0x00007b20


	//   ....[32]....
        /*0330*/ 	.word	0x00007b90


	//   ....[33]....
        /*0334*/ 	.word	0x00007bb0


	//   ....[34]....
        /*0338*/ 	.word	0x00007bc0


	//   ....[35]....
        /*033c*/ 	.word	0x00007bd0


	//   ....[36]....
        /*0340*/ 	.word	0x00007be0


	//   ....[37]....
        /*0344*/ 	.word	0x00007bf0


	//   ....[38]....
        /*0348*/ 	.word	0x00007c00


	//   ....[39]....
        /*034c*/ 	.word	0x00007c10


	//   ....[40]....
        /*0350*/ 	.word	0x00007c20


	//   ....[41]....
        /*0354*/ 	.word	0x00009230


	//   ....[42]....
        /*0358*/ 	.word	0x00009250


	//   ....[43]....
        /*035c*/ 	.word	0x00009260


	//   ....[44]....
        /*0360*/ 	.word	0x00009270


	//   ....[45]....
        /*0364*/ 	.word	0x00009390


	//   ....[46]....
        /*0368*/ 	.word	0x000093a0


	//   ....[47]....
        /*036c*/ 	.word	0x000093b0


	//   ....[48]....
        /*0370*/ 	.word	0x000093c0


	//   ....[49]....
        /*0374*/ 	.word	0x000094e0


	//   ....[50]....
        /*0378*/ 	.word	0x00009500


	//   ....[51]....
        /*037c*/ 	.word	0x00009510


	//   ....[52]....
        /*0380*/ 	.word	0x00009520


	//   ....[53]....
        /*0384*/ 	.word	0x00009640


	//   ....[54]....
        /*0388*/ 	.word	0x00009650


	//   ....[55]....
        /*038c*/ 	.word	0x00009660


	//   ....[56]....
        /*0390*/ 	.word	0x00009670


	//   ....[57]....
        /*0394*/ 	.word	0x00009790


	//   ....[58]....
        /*0398*/ 	.word	0x000097b0


	//   ....[59]....
        /*039c*/ 	.word	0x000097c0


	//   ....[60]....
        /*03a0*/ 	.word	0x000097d0


	//   ....[61]....
        /*03a4*/ 	.word	0x000098d0


	//   ....[62]....
        /*03a8*/ 	.word	0x000098e0


	//   ....[63]....
        /*03ac*/ 	.word	0x000098f0


	//   ....[64]....
        /*03b0*/ 	.word	0x00009900


	//   ....[65]....
        /*03b4*/ 	.word	0x00009910


	//   ....[66]....
        /*03b8*/ 	.word	0x00009920


	//   ....[67]....
        /*03bc*/ 	.word	0x00009930


	//   ....[68]....
        /*03c0*/ 	.word	0x00009960


	//   ....[69]....
        /*03c4*/ 	.word	0x00009990


	//   ....[70]....
        /*03c8*/ 	.word	0x000099c0


	//   ....[71]....
        /*03cc*/ 	.word	0x000099e0


	//   ....[72]....
        /*03d0*/ 	.word	0x000099f0


	//   ....[73]....
        /*03d4*/ 	.word	0x0000db50


	//   ....[74]....
        /*03d8*/ 	.word	0x0000db90


	//   ....[75]....
        /*03dc*/ 	.word	0x0000dc80


	//   ....[76]....
        /*03e0*/ 	.word	0x0000dcb0


	//   ....[77]....
        /*03e4*/ 	.word	0x0000dd90


	//   ....[78]....
        /*03e8*/ 	.word	0x0000ddc0


	//   ....[79]....
        /*03ec*/ 	.word	0x0000dea0


	//   ....[80]....
        /*03f0*/ 	.word	0x0000ded0


	//   ....[81]....
        /*03f4*/ 	.word	0x0000dfb0


	//   ....[82]....
        /*03f8*/ 	.word	0x0000dfe0


	//   ....[83]....
        /*03fc*/ 	.word	0x0000e460


	//   ....[84]....
        /*0400*/ 	.word	0x0000eb70


	//   ....[85]....
        /*0404*/ 	.word	0x0000efb0


	//   ....[86]....
        /*0408*/ 	.word	0x0000f140


	//   ....[87]....
        /*040c*/ 	.word	0x0000f1a0


	//   ....[88]....
        /*0410*/ 	.word	0x0000f1f0


	//   ....[89]....
        /*0414*/ 	.word	0x0000f210


	//   ....[90]....
        /*0418*/ 	.word	0x0000f230


	//   ....[91]....
        /*041c*/ 	.word	0x0000f350


	//   ....[92]....
        /*0420*/ 	.word	0x0000f3a0


	//   ....[93]....
        /*0424*/ 	.word	0x0000f3f0


	//   ....[94]....
        /*0428*/ 	.word	0x0000f410


	//   ....[95]....
        /*042c*/ 	.word	0x0000f430


	//   ....[96]....
        /*0430*/ 	.word	0x0000f740


	//   ....[97]....
        /*0434*/ 	.word	0x0000f7c0


	//   ....[98]....
        /*0438*/ 	.word	0x0000f830


	//   ....[99]....
        /*043c*/ 	.word	0x0000f8a0


	//   ....[100]....
        /*0440*/ 	.word	0x0000f9f0


	//   ....[101]....
        /*0444*/ 	.word	0x0000fa60


	//   ....[102]....
        /*0448*/ 	.word	0x0000fad0


	//   ....[103]....
        /*044c*/ 	.word	0x0000fb40


	//   ....[104]....
        /*0450*/ 	.word	0x0000fc60


	//   ....[105]....
        /*0454*/ 	.word	0x0000fcd0


	//   ....[106]....
        /*0458*/ 	.word	0x0000fd40


	//   ....[107]....
        /*045c*/ 	.word	0x0000fdb0


	//   ....[108]....
        /*0460*/ 	.word	0x0000fed0


	//   ....[109]....
        /*0464*/ 	.word	0x0000ff40


	//   ....[110]....
        /*0468*/ 	.word	0x0000ffb0


	//   ....[111]....
        /*046c*/ 	.word	0x00010020


	//   ....[112]....
        /*0470*/ 	.word	0x00010180


	//   ....[113]....
        /*0474*/ 	.word	0x000101f0


	//   ....[114]....
        /*0478*/ 	.word	0x00010260


	//   ....[115]....
        /*047c*/ 	.word	0x000102d0


	//   ....[116]....
        /*0480*/ 	.word	0x00010340


	//   ....[117]....
        /*0484*/ 	.word	0x000103b0


	//   ....[118]....
        /*0488*/ 	.word	0x00010420


	//   ....[119]....
        /*048c*/ 	.word	0x00010490


	//   ....[120]....
        /*0490*/ 	.word	0x00010500


	//   ....[121]....
        /*0494*/ 	.word	0x00010570


	//   ....[122]....
        /*0498*/ 	.word	0x000105e0


	//   ....[123]....
        /*049c*/ 	.word	0x00010650


	//   ....[124]....
        /*04a0*/ 	.word	0x000106d0


	//   ....[125]....
        /*04a4*/ 	.word	0x00010750


	//   ....[126]....
        /*04a8*/ 	.word	0x000107c0


	//   ....[127]....
        /*04ac*/ 	.word	0x00010830


	//   ....[128]....
        /*04b0*/ 	.word	0x000108b0


	//   ....[129]....
        /*04b4*/ 	.word	0x00010920


	//   ....[130]....
        /*04b8*/ 	.word	0x00010990


	//   ....[131]....
        /*04bc*/ 	.word	0x00010a00


	//   ....[132]....
        /*04c0*/ 	.word	0x00010a80


	//   ....[133]....
        /*04c4*/ 	.word	0x00010b00


	//   ....[134]....
        /*04c8*/ 	.word	0x00010b70


	//   ....[135]....
        /*04cc*/ 	.word	0x00010be0


	//   ....[136]....
        /*04d0*/ 	.word	0x00010c60


	//   ....[137]....
        /*04d4*/ 	.word	0x00010cd0


	//   ....[138]....
        /*04d8*/ 	.word	0x00010d40


	//   ....[139]....
        /*04dc*/ 	.word	0x00010db0


	//   ....[140]....
        /*04e0*/ 	.word	0x00010e30


	//   ....[141]....
        /*04e4*/ 	.word	0x00010eb0


	//   ....[142]....
        /*04e8*/ 	.word	0x00010f20


	//   ....[143]....
        /*04ec*/ 	.word	0x00010f90


	//   ....[144]....
        /*04f0*/ 	.word	0x00011010


	//   ....[145]....
        /*04f4*/ 	.word	0x00011080


	//   ....[146]....
        /*04f8*/ 	.word	0x000110f0


	//   ....[147]....
        /*04fc*/ 	.word	0x00011160


	//   ....[148]....
        /*0500*/ 	.word	0x000111d0


	//   ....[149]....
        /*0504*/ 	.word	0x00011240


	//   ....[150]....
        /*0508*/ 	.word	0x000112b0


	//   ....[151]....
        /*050c*/ 	.word	0x00011320


	//   ....[152]....
        /*0510*/ 	.word	0x000113f0


	//   ....[153]....
        /*0514*/ 	.word	0x00011460


	//   ....[154]....
        /*0518*/ 	.word	0x000114d0


	//   ....[155]....
        /*051c*/ 	.word	0x00011540


	//----- nvinfo : EIATTR_EXIT_INSTR_OFFSETS
	.align		4
.L_1903:
        /*0520*/ 	.byte	0x04, 0x1c
        /*0522*/ 	.short	(.L_1905 - .L_1904)


	//   ....[0]....
.L_1904:
        /*0524*/ 	.word	0x0000f560


	//   ....[1]....
        /*0528*/ 	.word	0x0000f6e0


	//----- nvinfo : EIATTR_MAX_THREADS
	.align		4
.L_1905:
        /*052c*/ 	.byte	0x04, 0x05
        /*052e*/ 	.short	(.L_1907 - .L_1906)
.L_1906:
        /*0530*/ 	.word	0x00000080
        /*0534*/ 	.word	0x00000001
        /*0538*/ 	.word	0x00000001


	//----- nvinfo : EIATTR_CRS_STACK_SIZE
	.align		4
.L_1907:
        /*053c*/ 	.byte	0x04, 0x1e
        /*053e*/ 	.short	(.L_1909 - .L_1908)
.L_1908:
        /*0540*/ 	.word	0x00000000
.L_1909:


//--------------------- .nv.info._Z25selective_scan_bwd_kernelI32Selective_Scan_bwd_kernel_traitsILi64ELi16ELb0ELb0ELb0ELb0ELb0EN3c104HalfENS1_7complexIfEEEEv12SSMParamsBwd --------------------------
	.section	.nv.info._Z25selective_scan_bwd_kernelI32Selective_Scan_bwd_kernel_traitsILi64ELi16ELb0ELb0ELb0ELb0ELb0EN3c104HalfENS1_7complexIfEEEEv12SSMParamsBwd,"",@"SHT_CUDA_INFO"
	.sectionflags	@""
	.align	4


	//----- nvinfo : EIATTR_CUDA_API_VERSION
	.align		4
        /*0000*/ 	.byte	0x04, 0x37
        /*0002*/ 	.short	(.L_1911 - .L_1910)
.L_1910:
        /*0004*/ 	.word	0x00000082


	//----- nvinfo : EIATTR_SW2861232_WAR
	.align		4
.L_1911:
        /*0008*/ 	.byte	0x01, 0x35
	.zero		2


	//----- nvinfo : EIATTR_PARAM_CBANK
	.align		4
        /*000c*/ 	.byte	0x04, 0x0a
        /*000e*/ 	.short	(.L_1913 - .L_1912)
	.align		4
.L_1912:
        /*0010*/ 	.word	index@(.nv.constant0._Z25selective_scan_bwd_kernelI32Selective_Scan_bwd_kernel_traitsILi64ELi16ELb0ELb0ELb0ELb0ELb0EN3c104HalfENS1_7complexIfEEEEv12SSMParamsBwd)
        /*0014*/ 	.short	0x0160
        /*0016*/ 	.short	0x01f0


	//----- nvinfo : EIATTR_CBANK_PARAM_SIZE
	.align		4
.L_1913:
        /*0018*/ 	.byte	0x03, 0x19
        /*001a*/ 	.short	0x01f0


	//----- nvinfo : EIATTR_KPARAM_INFO
	.align		4
        /*001c*/ 	.byte	0x04, 0x17
        /*001e*/ 	.short	(.L_1915 - .L_1914)
.L_1914:
        /*0020*/ 	.word	0x00000000
        /*0024*/ 	.short	0x0000
        /*0026*/ 	.short	0x0000
        /*0028*/ 	.byte	0x00, 0xf0, 0xc1, 0x07


	//----- nvinfo : EIATTR_MAXREG_COUNT
	.align		4
.L_1915:
        /*002c*/ 	.byte	0x03, 0x1b
        /*002e*/ 	.short	0x00ff


	//----- nvinfo : EIATTR_NUM_BARRIERS
	.align		4
        /*0030*/ 	.byte	0x02, 0x4c
        /*0032*/ 	.byte	0x01
	.zero		1


	//----- nvinfo : EIATTR_MERCURY_ISA_VERSION
	.align		4
        /*0034*/ 	.byte	0x03, 0x5f
        /*0036*/ 	.short	0x0000


	//----- nvinfo : EIATTR_COOP_GROUP_MASK_REGIDS
	.align		4
        /*0038*/ 	.byte	0x04, 0x29
        /*003a*/ 	.short	(.L_1917 - .L_1916)


	//   ....[0]....
.L_1916:
        /*003c*/ 	.word	0xffffffff


	//   ....[1]....
        /*0040*/ 	.word	0xffffffff


	//   ....[2]....
        /*0044*/ 	.word	0xffffffff


	//   ....[3]....
        /*0048*/ 	.word	0xffffffff


	//   ....[4]....
        /*004c*/ 	.word	0xffffffff


	//   ....[5]....
        /*0050*/ 	.word	0xffffffff


	//   ....[6]....
        /*0054*/ 	.word	0xffffffff


	//   ....[7]....
        /*0058*/ 	.word	0xffffffff


	//   ....[8]....
        /*005c*/ 	.word	0xffffffff


	//   ....[9]....
        /*0060*/ 	.word	0xffffffff


	//   ....[10]....
        /*0064*/ 	.word	0xffffffff


	//   ....[11]....
        /*0068*/ 	.word	0xffffffff


	//   ....[12]....
        /*006c*/ 	.word	0xffffffff


	//   ....[13]....
        /*0070*/ 	.word	0xffffffff


	//   ....[14]....
        /*0074*/ 	.word	0xffffffff


	//   ....[15]....
        /*0078*/ 	.word	0xffffffff


	//   ....[16]....
        /*007c*/ 	.word	0xffffffff


	//   ....[17]....
        /*0080*/ 	.word	0xffffffff


	//   ....[18]....
        /*0084*/ 	.word	0xffffffff


	//   ....[19]....
        /*0088*/ 	.word	0xffffffff


	//   ....[20]....
        /*008c*/ 	.word	0xffffffff


	//   ....[21]....
        /*0090*/ 	.word	0xffffffff


	//   ....[22]....
        /*0094*/ 	.word	0xffffffff


	//   ....[23]....
        /*0098*/ 	.word	0xffffffff


	//   ....[24]....
        /*009c*/ 	.word	0xffffffff


	//   ....[25]....
        /*00a0*/ 	.word	0xffffffff


	//   ....[26]....
        /*00a4*/ 	.word	0xffffffff


	//   ....[27]....
        /*00a8*/ 	.word	0xffffffff


	//   ....[28]....
        /*00ac*/ 	.word	0xffffffff


	//   ....[29]....
        /*00b0*/ 	.word	0xffffffff


	//   ....[30]....
        /*00b4*/ 	.word	0xffffffff


	//   ....[31]....
        /*00b8*/ 	.word	0xffffffff


	//   ....[32]....
        /*00bc*/ 	.word	0xffffffff


	//   ....[33]....
        /*00c0*/ 	.word	0xffffffff


	//   ....[34]....
        /*00c4*/ 	.word	0xffffffff


	//   ....[35]....
        /*00c8*/ 	.word	0xffffffff


	//   ....[36]....
        /*00cc*/ 	.word	0xffffffff


	//   ....[37]....
        /*00d0*/ 	.word	0xffffffff


	//   ....[38]....
        /*00d4*/ 	.word	0xffffffff


	//   ....[39]....
        /*00d8*/ 	.word	0xffffffff


	//   ....[40]....
        /*00dc*/ 	.word	0xffffffff


	//   ....[41]....
        /*00e0*/ 	.word	0xffffffff


	//   ....[42]....
        /*00e4*/ 	.word	0xffffffff


	//   ....[43]....
        /*00e8*/ 	.word	0xffffffff


	//   ....[44]....
        /*00ec*/ 	.word	0xffffffff


	//   ....[45]....
        /*00f0*/ 	.word	0xffffffff


	//   ....[46]....
        /*00f4*/ 	.word	0xffffffff


	//   ....[47]....
        /*00f8*/ 	.word	0xffffffff


	//   ....[48]....
        /*00fc*/ 	.word	0xffffffff


	//   ....[49]....
        /*0100*/ 	.word	0xffffffff


	//   ....[50]....
        /*0104*/ 	.word	0xffffffff


	//   ....[51]....
        /*0108*/ 	.word	0xffffffff


	//   ....[52]....
        /*010c*/ 	.word	0xffffffff


	//   ....[53]....
        /*0110*/ 	.word	0xffffffff


	//   ....[54]....
        /*0114*/ 	.word	0xffffffff


	//   ....[55]....
        /*0118*/ 	.word	0xffffffff


	//   ....[56]....
        /*011c*/ 	.word	0xffffffff


	//   ....[57]....
        /*0120*/ 	.word	0xffffffff


	//   ....[58]....
        /*0124*/ 	.word	0xffffffff


	//   ....[59]....
        /*0128*/ 	.word	0xffffffff


	//   ....[60]....
        /*012c*/ 	.word	0xffffffff


	//   ....[61]....
        /*0130*/ 	.word	0xffffffff


	//   ....[62]....
        /*0134*/ 	.word	0xffffffff


	//   ....[63]....
        /*0138*/ 	.word	0xffffffff


	//   ....[64]....
        /*013c*/ 	.word	0xffffffff


	//   ....[65]....
        /*0140*/ 	.word	0xffffffff


	//   ....[66]....
        /*0144*/ 	.word	0xffffffff


	//   ....[67]....
        /*0148*/ 	.word	0xffffffff


	//   ....[68]....
        /*014c*/ 	.word	0xffffffff


	//   ....[69]....
        /*0150*/ 	.word	0xffffffff


	//   ....[70]....
        /*0154*/ 	.word	0xffffffff


	//   ....[71]....
        /*0158*/ 	.word	0xffffffff


	//   ....[72]....
        /*015c*/ 	.word	0xffffffff


	//   ....[73]....
        /*0160*/ 	.word	0xffffffff


	//   ....[74]....
        /*0164*/ 	.word	0xffffffff


	//   ....[75]....
        /*0168*/ 	.word	0xffffffff


	//   ....[76]....
        /*016c*/ 	.word	0xffffffff


	//   ....[77]....
        /*0170*/ 	.word	0xffffffff


	//   ....[78]....
        /*0174*/ 	.word	0xffffffff


	//   ....[79]....
        /*0178*/ 	.word	0xffffffff


	//   ....[80]....
        /*017c*/ 	.word	0xffffffff


	//   ....[81]....
        /*0180*/ 	.word	0xffffffff


	//   ....[82]....
        /*0184*/ 	.word	0xffffffff


	//   ....[83]....
        /*0188*/ 	.word	0xffffffff


	//   ....[84]....
        /*018c*/ 	.word	0xffffffff


	//   ....[85]....
        /*0190*/ 	.word	0xffffffff


	//   ....[86]....
        /*0194*/ 	.word	0xffffffff


	//   ....[87]....
        /*0198*/ 	.word	0xffffffff


	//   ....[88]....
        /*019c*/ 	.word	0xffffffff


	//   ....[89]....
        /*01a0*/ 	.word	0xffffffff


	//   ....[90]....
        /*01a4*/ 	.word	0xffffffff


	//   ....[91]....
        /*01a8*/ 	.word	0xffffffff


	//   ....[92]....
        /*01ac*/ 	.word	0xffffffff


	//   ....[93]....
        /*01b0*/ 	.word	0xffffffff


	//   ....[94]....
        /*01b4*/ 	.word	0xffffffff


	//   ....[95]....
        /*01b8*/ 	.word	0xffffffff


	//   ....[96]....
        /*01bc*/ 	.word	0xffffffff


	//   ....[97]....
        /*01c0*/ 	.word	0xffffffff


	//   ....[98]....
        /*01c4*/ 	.word	0xffffffff


	//   ....[99]....
        /*01c8*/ 	.word	0xffffffff


	//   ....[100]....
        /*01cc*/ 	.word	0xffffffff


	//   ....[101]....
        /*01d0*/ 	.word	0xffffffff


	//   ....[102]....
        /*01d4*/ 	.word	0xffffffff


	//   ....[103]....
        /*01d8*/ 	.word	0xffffffff


	//   ....[104]....
        /*01dc*/ 	.word	0xffffffff


	//   ....[105]....
        /*01e0*/ 	.word	0xffffffff


	//   ....[106]....
        /*01e4*/ 	.word	0xffffffff


	//   ....[107]....
        /*01e8*/ 	.word	0xffffffff


	//   ....[108]....
        /*01ec*/ 	.word	0xffffffff


	//   ....[109]....
        /*01f0*/ 	.word	0xffffffff


	//   ....[110]....
        /*01f4*/ 	.word	0xffffffff


	//   ....[111]....
        /*01f8*/ 	.word	0xffffffff


	//   ....[112]....
        /*01fc*/ 	.word	0xffffffff


	//   ....[113]....
        /*0200*/ 	.word	0xffffffff


	//   ....[114]....
        /*0204*/ 	.word	0xffffffff


	//   ....[115]....
        /*0208*/ 	.word	0xffffffff


	//   ....[116]....
        /*020c*/ 	.word	0xffffffff


	//   ....[117]....
        /*0210*/ 	.word	0xffffffff


	//   ....[118]....
        /*0214*/ 	.word	0xffffffff


	//   ....[119]....
        /*0218*/ 	.word	0xffffffff


	//   ....[120]....
        /*021c*/ 	.word	0xffffffff


	//   ....[121]....
        /*0220*/ 	.word	0xffffffff


	//   ....[122]....
        /*0224*/ 	.word	0xffffffff


	//   ....[123]....
        /*0228*/ 	.word	0xffffffff


	//   ....[124]....
        /*022c*/ 	.word	0xffffffff


	//   ....[125]....
        /*0230*/ 	.word	0xffffffff


	//   ....[126]....
        /*0234*/ 	.word	0xffffffff


	//   ....[127]....
        /*0238*/ 	.word	0xffffffff


	//   ....[128]....
        /*023c*/ 	.word	0xffffffff


	//   ....[129]....
        /*0240*/ 	.word	0xffffffff


	//   ....[130]....
        /*0244*/ 	.word	0xffffffff


	//   ....[131]....
        /*0248*/ 	.word	0xffffffff


	//   ....[132]....
        /*024c*/ 	.word	0xffffffff


	//   ....[133]....
        /*0250*/ 	.word	0xffffffff


	//   ....[134]....
        /*0254*/ 	.word	0xffffffff


	//   ....[135]....
        /*0258*/ 	.word	0xffffffff


	//   ....[136]....
        /*025c*/ 	.word	0xffffffff


	//   ....[137]....
        /*0260*/ 	.word	0xffffffff


	//   ....[138]....
        /*0264*/ 	.word	0xffffffff


	//   ....[139]....
        /*0268*/ 	.word	0xffffffff


	//   ....[140]....
        /*026c*/ 	.word	0xffffffff


	//   ....[141]....
        /*0270*/ 	.word	0xffffffff


	//   ....[142]....
        /*0274*/ 	.word	0xffffffff


	//   ....[143]....
        /*0278*/ 	.word	0xffffffff


	//   ....[144]....
        /*027c*/ 	.word	0xffffffff


	//   ....[145]....
        /*0280*/ 	.word	0xffffffff


	//   ....[146]....
        /*0284*/ 	.word	0xffffffff


	//   ....[147]....
        /*0288*/ 	.word	0xffffffff


	//   ....[148]....
        /*028c*/ 	.word	0xffffffff


	//   ....[149]....
        /*0290*/ 	.word	0xffffffff


	//   ....[150]....
        /*0294*/ 	.word	0xffffffff


	//   ....[151]....
        /*0298*/ 	.word	0xffffffff


	//   ....[152]....
        /*029c*/ 	.word	0xffffffff


	//   ....[153]....
        /*02a0*/ 	.word	0xffffffff


	//   ....[154]....
        /*02a4*/ 	.word	0xffffffff


	//   ....[155]....
        /*02a8*/ 	.word	0xffffffff


	//   ....[156]....
        /*02ac*/ 	.word	0xffffffff


	//   ....[157]....
        /*02b0*/ 	.word	0xffffffff


	//   ....[158]....
        /*02b4*/ 	.word	0xffffffff


	//----- nvinfo : EIATTR_COOP_GROUP_INSTR_OFFSETS
	.align		4
.L_1917:
        /*02b8*/ 	.byte	0x04, 0x28
        /*02ba*/ 	.short	(.L_1919 - .L_1918)


	//   ....[0]....
.L_1918:
        /*02bc*/ 	.word	0x00000f40


	//   ....[1]....
        /*02c0*/ 	.word	0x000014e0


	//   ....[2]....
        /*02c4*/ 	.word	0x000019e0


	//   ....[3]....
        /*02c8*/ 	.word	0x00003d70


	//   ....[4]....
        /*02cc*/ 	.word	0x00003d90


	//   ....[5]....
        /*02d0*/ 	.word	0x00003dc0


	//   ....[6]....
        /*02d4*/ 	.word	0x00003dd0


	//   ....[7]....
        /*02d8*/ 	.word	0x00003e80


	//   ....[8]....
        /*02dc*/ 	.word	0x00003ea0


	//   ....[9]....
        /*02e0*/ 	.word	0x00003eb0


	//   ....[10]....
        /*02e4*/ 	.word	0x00003ec0


	//   ....[11]....
        /*02e8*/ 	.word	0x00003f80


	//   ....[12]....
        /*02ec*/ 	.word	0x00003fa0


	//   ....[13]....
        /*02f0*/ 	.word	0x00003fb0


	//   ....[14]....
        /*02f4*/ 	.word	0x00003fc0


	//   ....[15]....
        /*02f8*/ 	.word	0x00004080


	//   ....[16]....
        /*02fc*/ 	.word	0x000040a0


	//   ....[17]....
        /*0300*/ 	.word	0x000040b0


	//   ....[18]....
        /*0304*/ 	.word	0x000040c0


	//   ....[19]....
        /*0308*/ 	.word	0x00004180


	//   ....[20]....
        /*030c*/ 	.word	0x000041a0


	//   ....[21]....
        /*0310*/ 	.word	0x000041b0


	//   ....[22]....
        /*0314*/ 	.word	0x000041d0


	//   ....[23]....
        /*0318*/ 	.word	0x00004310


	//   ....[24]....
        /*031c*/ 	.word	0x00004380


	//   ....[25]....
        /*0320*/ 	.word	0x000043f0


	//   ....[26]....
        /*0324*/ 	.word	0x00004460


	//   ....[27]....
        /*0328*/ 	.word	0x00004480


	//   ....[28]....
        /*032c*/ 	.word	0x00004490


	//   ....[29]....
        /*0330*/ 	.word	0x000044a0


	//   ....[30]....
        /*0334*/ 	.word	0x000044b0


	//   ....[31]....
        /*0338*/ 	.word	0x000044c0


	//   ....[32]....
        /*033c*/ 	.word	0x000044d0


	//   ....[33]....
        /*0340*/ 	.word	0x000044e0


	//   ....[34]....
        /*0344*/ 	.word	0x000044f0


	//   ....[35]....
        /*0348*/ 	.word	0x000057c0


	//   ....[36]....
        /*034c*/ 	.word	0x000057e0


	//   ....[37]....
        /*0350*/ 	.word	0x000057f0


	//   ....[38]....
        /*0354*/ 	.word	0x00005800


	//   ....[39]....
        /*0358*/ 	.word	0x00005910


	//   ....[40]....
        /*035c*/ 	.word	0x00005920


	//   ....[41]....
        /*0360*/ 	.word	0x00005930


	//   ....[42]....
        /*0364*/ 	.word	0x00005940


	//   ....[43]....
        /*0368*/ 	.word	0x00005a50


	//   ....[44]....
        /*036c*/ 	.word	0x00005a70


	//   ....[45]....
        /*0370*/ 	.word	0x00005a80


	//   ....[46]....
        /*0374*/ 	.word	0x00005a90


	//   ....[47]....
        /*0378*/ 	.word	0x00005ba0


	//   ....[48]....
        /*037c*/ 	.word	0x00005bb0


	//   ....[49]....
        /*0380*/ 	.word	0x00005bc0


	//   ....[50]....
        /*0384*/ 	.word	0x00005bd0


	//   ....[51]....
        /*0388*/ 	.word	0x00005ce0


	//   ....[52]....
        /*038c*/ 	.word	0x00005d00


	//   ....[53]....
        /*0390*/ 	.word	0x00005d10


	//   ....[54]....
        /*0394*/ 	.word	0x00005d20


	//   ....[55]....
        /*0398*/ 	.word	0x00005e20


	//   ....[56]....
        /*039c*/ 	.word	0x00005e30


	//   ....[57]....
        /*03a0*/ 	.word	0x00005e40


	//   ....[58]....
        /*03a4*/ 	.word	0x00005e50


	//   ....[59]....
        /*03a8*/ 	.word	0x00005e60


	//   ....[60]....
        /*03ac*/ 	.word	0x00005e70


	//   ....[61]....
        /*03b0*/ 	.word	0x00005e80


	//   ....[62]....
        /*03b4*/ 	.word	0x00005eb0


	//   ....[63]....
        /*03b8*/ 	.word	0x00005ee0


	//   ....[64]....
        /*03bc*/ 	.word	0x00005ef0


	//   ....[65]....
        /*03c0*/ 	.word	0x00005f00


	//   ....[66]....
        /*03c4*/ 	.word	0x00005f10


	//   ....[67]....
        /*03c8*/ 	.word	0x00007470


	//   ....[68]....
        /*03cc*/ 	.word	0x000074c0


	//   ....[69]....
        /*03d0*/ 	.word	0x000074f0


	//   ....[70]....
        /*03d4*/ 	.word	0x00007540


	//   ....[71]....
        /*03d8*/ 	.word	0x00007660


	//   ....[72]....
        /*03dc*/ 	.word	0x000076a0


	//   ....[73]....
        /*03e0*/ 	.word	0x000076d0


	//   ....[74]....
        /*03e4*/ 	.word	0x00007700


	//   ....[75]....
        /*03e8*/ 	.word	0x000077b0


	//   ....[76]....
        /*03ec*/ 	.word	0x000077e0


	//   ....[77]....
        /*03f0*/ 	.word	0x00007820


	//   ....[78]....
        /*03f4*/ 	.word	0x00007850


	//   ....[79]....
        /*03f8*/ 	.word	0x00007970


	//   ....[80]....
        /*03fc*/ 	.word	0x000079a0


	//   ....[81]....
        /*0400*/ 	.word	0x00007a40


	//   ....[82]....
        /*0404*/ 	.word	0x00007a70


	//   ....[83]....
        /*0408*/ 	.word	0x00007b80


	//   ....[84]....
        /*040c*/ 	.word	0x00007bb0


	//   ....[85]....
        /*0410*/ 	.word	0x00007c30


	//   ....[86]....
        /*0414*/ 	.word	0x00007c70


	//   ....[87]....
        /*0418*/ 	.word	0x00008440


	//   ....[88]....
        /*041c*/ 	.word	0x00008fc0


	//   ....[89]....
        /*0420*/ 	.word	0x00009590


	//   ....[90]....
        /*0424*/ 	.word	0x000095f0


	//   ....[91]....
        /*0428*/ 	.word	0x00009650


	//   ....[92]....
        /*042c*/ 	.word	0x00009670


	//   ....[93]....
        /*0430*/ 	.word	0x00009690


	//   ....[94]....
        /*0434*/ 	.word	0x00009750


	//   ....[95]....
        /*0438*/ 	.word	0x000097a0


	//   ....[96]....
        /*043c*/ 	.word	0x00009800


	//   ....[97]....
        /*0440*/ 	.word	0x00009820


	//   ....[98]....
        /*0444*/ 	.word	0x00009840


	//   ....[99]....
        /*0448*/ 	.word	0x00009eb0


	//   ....[100]....
        /*044c*/ 	.word	0x00009f30


	//   ....[101]....
        /*0450*/ 	.word	0x00009fa0


	//   ....[102]....
        /*0454*/ 	.word	0x0000a010


	//   ....[103]....
        /*0458*/ 	.word	0x0000a160


	//   ....[104]....
        /*045c*/ 	.word	0x0000a1d0


	//   ....[105]....
        /*0460*/ 	.word	0x0000a240


	//   ....[106]....
        /*0464*/ 	.word	0x0000a2b0


	//   ....[107]....
        /*0468*/ 	.word	0x0000a3d0


	//   ....[108]....
        /*046c*/ 	.word	0x0000a440


	//   ....[109]....
        /*0470*/ 	.word	0x0000a4b0


	//   ....[110]....
        /*0474*/ 	.word	0x0000a520


	//   ....[111]....
        /*0478*/ 	.word	0x0000a660


	//   ....[112]....
        /*047c*/ 	.word	0x0000a6d0


	//   ....[113]....
        /*0480*/ 	.word	0x0000a740


	//   ....[114]....
        /*0484*/ 	.word	0x0000a7b0


	//   ....[115]....
        /*0488*/ 	.word	0x0000a900


	//   ....[116]....
        /*048c*/ 	.word	0x0000a970


	//   ....[117]....
        /*0490*/ 	.word	0x0000a9e0


	//   ....[118]....
        /*0494*/ 	.word	0x0000aa50


	//   ....[119]....
        /*0498*/ 	.word	0x0000aab0


	//   ....[120]....
        /*049c*/ 	.word	0x0000ab20


	//   ....[121]....
        /*04a0*/ 	.word	0x0000ab90


	//   ....[122]....
        /*04a4*/ 	.word	0x0000ac00


	//   ....[123]....
        /*04a8*/ 	.word	0x0000ac80


	//   ....[124]....
        /*04ac*/ 	.word	0x0000acf0


	//   ....[125]....
        /*04b0*/ 	.word	0x0000ad60


	//   ....[126]....
        /*04b4*/ 	.word	0x0000add0


	//   ....[127]....
        /*04b8*/ 	.word	0x0000ae40


	//   ....[128]....
        /*04bc*/ 	.word	0x0000aec0


	//   ....[129]....
        /*04c0*/ 	.word	0x0000af30


	//   ....[130]....
        /*04c4*/ 	.word	0x0000afa0


	//   ....[131]....
        /*04c8*/ 	.word	0x0000b010


	//   ....[132]....
        /*04cc*/ 	.word	0x0000b080


	//   ....[133]....
        /*04d0*/ 	.word	0x0000b0f0


	//   ....[134]....
        /*04d4*/ 	.word	0x0000b160


	//   ....[135]....
        /*04d8*/ 	.word	0x0000b1d0


	//   ....[136]....
        /*04dc*/ 	.word	0x0000b250


	//   ....[137]....
        /*04e0*/ 	.word	0x0000b2c0


	//   ....[138]....
        /*04e4*/ 	.word	0x0000b330


	//   ....[139]....
        /*04e8*/ 	.word	0x0000b3a0


	//   ....[140]....
        /*04ec*/ 	.word	0x0000b410


	//   ....[141]....
        /*04f0*/ 	.word	0x0000b480


	//   ....[142]....
        /*04f4*/ 	.word	0x0000b4f0


	//   ....[143]....
        /*04f8*/ 	.word	0x0000b560


	//   ....[144]....
        /*04fc*/ 	.word	0x0000b5e0


	//   ....[145]....
        /*0500*/ 	.word	0x0000b650


	//   ....[146]....
        /*0504*/ 	.word	0x0000b6c0


	//   ....[147]....
        /*0508*/ 	.word	0x0000b730


	//   ....[148]....
        /*050c*/ 	.word	0x0000b7a0


	//   ....[149]....
        /*0510*/ 	.word	0x0000b810


	//   ....[150]....
        /*0514*/ 	.word	0x0000b880


	//   ....[151]....
        /*0518*/ 	.word	0x0000b8f0


	//   ....[152]....
        /*051c*/ 	.word	0x0000b960


	//   ....[153]....
        /*0520*/ 	.word	0x0000b9d0


	//   ....[154]....
        /*0524*/ 	.word	0x0000ba40


	//   ....[155]....
        /*0528*/ 	.word	0x0000bb10


	//   ....[156]....
        /*052c*/ 	.word	0x0000bb80


	//   ....[157]....
        /*0530*/ 	.word	0x0000bbf0


	//   ....[158]....
        /*0534*/ 	.word	0x0000bc60


	//----- nvinfo : EIATTR_EXIT_INSTR_OFFSETS
	.align		4
.L_1919:
        /*0538*/ 	.byte	0x04, 0x1c
        /*053a*/ 	.short	(.L_1921 - .L_1920)


	//   ....[0]....
.L_1920:
        /*053c*/ 	.word	0x00009910


	//   ....[1]....
        /*0540*/ 	.word	0x00009e50


	//----- nvinfo : EIATTR_MAX_THREADS
	.align		4
.L_1921:
        /*0544*/ 	.byte	0x04, 0x05
        /*0546*/ 	.short	(.L_1923 - .L_1922)
.L_1922:
        /*0548*/ 	.word	0x00000040
        /*054c*/ 	.word	0x00000001
        /*0550*/ 	.word	0x00000001


	//----- nvinfo : EIATTR_CRS_STACK_SIZE
	.align		4
.L_1923:
        /*0554*/ 	.byte	0x04, 0x1e
        /*0556*/ 	.short	(.L_1925 - .L_1924)
.L_1924:
        /*0558*/ 	.word	0x00000000
.L_1925:


//--------------------- .nv.info._Z25selective_scan_bwd_kernelI32Selective_Scan_bwd_kernel_traitsILi64ELi16ELb0ELb0ELb0ELb0ELb1EN3c104HalfENS1_7complexIfEEEEv12SSMParamsBwd --------------------------
	.section	.nv.info._Z25selective_scan_bwd_kernelI32Selective_Scan_bwd_kernel_traitsILi64ELi16ELb0ELb0ELb0ELb0ELb1EN3c104HalfENS1_7complexIfEEEEv12SSMParamsBwd,"",@"SHT_CUDA_INFO"
	.sectionflags	@""
	.align	4


	//----- nvinfo : EIATTR_CUDA_API_VERSION
	.align		4
        /*0000*/ 	.byte	0x04, 0x37
        /*0002*/ 	.short	(.L_1927 - .L_1926)
.L_1926:
        /*0004*/ 	.word	0x00000082


	//----- nvinfo : EIATTR_SW2861232_WAR
	.align		4
.L_1927:
        /*0008*/ 	.byte	0x01, 0x35
	.zero		2


	//----- nvinfo : EIATTR_PARAM_CBANK
	.align		4
        /*000c*/ 	.byte	0x04, 0x0a
        /*000e*/ 	.short	(.L_1929 - .L_1928)
	.align		4
.L_1928:
        /*0010*/ 	.word	index@(.nv.constant0._Z25selective_scan_bwd_kernelI32Selective_Scan_bwd_kernel_traitsILi64ELi16ELb0ELb0ELb0ELb0ELb1EN3c104HalfENS1_7complexIfEEEEv12SSMParamsBwd)
        /*0014*/ 	.short	0x0160
        /*0016*/ 	.short	0x01f0


	//----- nvinfo : EIATTR_CBANK_PARAM_SIZE
	.align		4
.L_1929:
        /*0018*/ 	.byte	0x03, 0x19
        /*001a*/ 	.short	0x01f0


	//----- nvinfo : EIATTR_KPARAM_INFO
	.align		4
        /*001c*/ 	.byte	0x04, 0x17
        /*001e*/ 	.short	(.L_1931 - .L_1930)
.L_1930:
        /*0020*/ 	.word	0x00000000
        /*0024*/ 	.short	0x0000
        /*0026*/ 	.short	0x0000
        /*0028*/ 	.byte	0x00, 0xf0, 0xc1, 0x07


	//----- nvinfo : EIATTR_MAXREG_COUNT
	.align		4
.L_1931:
        /*002c*/ 	.byte	0x03, 0x1b
        /*002e*/ 	.short	0x00ff


	//----- nvinfo : EIATTR_NUM_BARRIERS
	.align		4
        /*0030*/ 	.byte	0x02, 0x4c
        /*0032*/ 	.byte	0x01
	.zero		1


	//----- nvinfo : EIATTR_MERCURY_ISA_VERSION
	.align		4
        /*0034*/ 	.byte	0x03, 0x5f
        /*0036*/ 	.short	0x0000


	//----- nvinfo : EIATTR_COOP_GROUP_MASK_REGIDS
	.align		4
        /*0038*/ 	.byte	0x04, 0x29
        /*003a*/ 	.short	(.L_1933 - .L_1932)


	//   ....[0]....
.L_1932:
        /*003c*/ 	.word	0xffffffff


	//   ....[1]....
        /*0040*/ 	.word	0xffffffff


	//   ....[2]....
        /*0044*/ 	.word	0xffffffff


	//   ....[3]....
        /*0048*/ 	.word	0xffffffff


	//   ....[4]....
        /*004c*/ 	.word	0xffffffff


	//   ....[5]....
        /*0050*/ 	.word	0xffffffff


	//   ....[6]....
        /*0054*/ 	.word	0xffffffff


	//   ....[7]....
        /*0058*/ 	.word	0xffffffff


	//   ....[8]....
        /*005c*/ 	.word	0xffffffff


	//   ....[9]....
        /*0060*/ 	.word	0xffffffff


	//   ....[10]....
        /*0064*/ 	.word	0xffffffff


	//   ....[11]....
        /*0068*/ 	.word	0xffffffff


	//   ....[12]....
        /*006c*/ 	.word	0xffffffff


	//   ....[13]....
        /*0070*/ 	.word	0xffffffff


	//   ....[14]....
        /*0074*/ 	.word	0xffffffff


	//   ....[15]....
        /*0078*/ 	.word	0xffffffff


	//   ....[16]....
        /*007c*/ 	.word	0xffffffff


	//   ....[17]....
        /*0080*/ 	.word	0xffffffff


	//   ....[18]....
        /*0084*/ 	.word	0xffffffff


	//   ....[19]....
        /*0088*/ 	.word	0xffffffff


	//   ....[20]....
        /*008c*/ 	.word	0xffffffff


	//   ....[21]....
        /*0090*/ 	.word	0xffffffff


	//   ....[22]....
        /*0094*/ 	.word	0xffffffff


	//   ....[23]....
        /*0098*/ 	.word	0xffffffff


	//   ....[24]....
        /*009c*/ 	.word	0xffffffff


	//   ....[25]....
        /*00a0*/ 	.word	0xffffffff


	//   ....[26]....
        /*00a4*/ 	.word	0xffffffff


	//   ....[27]....
        /*00a8*/ 	.word	0xffffffff


	//   ....[28]....
        /*00ac*/ 	.word	0xffffffff


	//   ....[29]....
        /*00b0*/ 	.word	0xffffffff


	//   ....[30]....
        /*00b4*/ 	.word	0xffffffff


	//   ....[31]....
        /*00b8*/ 	.word	0xffffffff


	//   ....[32]....
        /*00bc*/ 	.word	0xffffffff


	//   ....[33]....
        /*00c0*/ 	.word	0xffffffff


	//   ....[34]....
        /*00c4*/ 	.word	0xffffffff


	//   ....[35]....
        /*00c8*/ 	.word	0xffffffff


	//   ....[36]....
        /*00cc*/ 	.word	0xffffffff


	//   ....[37]....
        /*00d0*/ 	.word	0xffffffff


	//   ....[38]....
        /*00d4*/ 	.word	0xffffffff


	//   ....[39]....
        /*00d8*/ 	.word	0xffffffff


	//   ....[40]....
        /*00dc*/ 	.word	0xffffffff


	//   ....[41]....
        /*00e0*/ 	.word	0xffffffff


	//   ....[42]....
        /*00e4*/ 	.word	0xffffffff


	//   ....[43]....
        /*00e8*/ 	.word	0xffffffff


	//   ....[44]....
        /*00ec*/ 	.word	0xffffffff


	//   ....[45]....
        /*00f0*/ 	.word	0xffffffff


	//   ....[46]....
        /*00f4*/ 	.word	0xffffffff


	//   ....[47]....
        /*00f8*/ 	.word	0xffffffff


	//   ....[48]....
        /*00fc*/ 	.word	0xffffffff


	//   ....[49]....
        /*0100*/ 	.word	0xffffffff


	//   ....[50]....
        /*0104*/ 	.word	0xffffffff


	//   ....[51]....
        /*0108*/ 	.word	0xffffffff


	//   ....[52]....
        /*010c*/ 	.word	0xffffffff


	//   ....[53]....
        /*0110*/ 	.word	0xffffffff


	//   ....[54]....
        /*0114*/ 	.word	0xffffffff


	//   ....[55]....
        /*0118*/ 	.word	0xffffffff


	//   ....[56]....
        /*011c*/ 	.word	0xffffffff


	//   ....[57]....
        /*0120*/ 	.word	0xffffffff


	//   ....[58]....
        /*0124*/ 	.word	0xffffffff


	//   ....[59]....
        /*0128*/ 	.word	0xffffffff


	//   ....[60]....
        /*012c*/ 	.word	0xffffffff


	//   ....[61]....
        /*0130*/ 	.word	0xffffffff


	//   ....[62]....
        /*0134*/ 	.word	0xffffffff


	//   ....[63]....
        /*0138*/ 	.word	0xffffffff


	//   ....[64]....
        /*013c*/ 	.word	0xffffffff


	//   ....[65]....
        /*0140*/ 	.word	0xffffffff


	//   ....[66]....
        /*0144*/ 	.word	0xffffffff


	//   ....[67]....
        /*0148*/ 	.word	0xffffffff


	//   ....[68]....
        /*014c*/ 	.word	0xffffffff


	//   ....[69]....
        /*0150*/ 	.word	0xffffffff


	//   ....[70]....
        /*0154*/ 	.word	0xffffffff


	//   ....[71]....
        /*0158*/ 	.word	0xffffffff


	//   ....[72]....
        /*015c*/ 	.word	0xffffffff


	//   ....[73]....
        /*0160*/ 	.word	0xffffffff


	//   ....[74]....
        /*0164*/ 	.word	0xffffffff


	//   ....[75]....
        /*0168*/ 	.word	0xffffffff


	//   ....[76]....
        /*016c*/ 	.word	0xffffffff


	//   ....[77]....
        /*0170*/ 	.word	0xffffffff


	//   ....[78]....
        /*0174*/ 	.word	0xffffffff


	//   ....[79]....
        /*0178*/ 	.word	0xffffffff


	//   ....[80]....
        /*017c*/ 	.word	0xffffffff


	//   ....[81]....
        /*0180*/ 	.word	0xffffffff


	//   ....[82]....
        /*0184*/ 	.word	0xffffffff


	//   ....[83]....
        /*0188*/ 	.word	0xffffffff


	//   ....[84]....
        /*018c*/ 	.word	0xffffffff


	//   ....[85]....
        /*0190*/ 	.word	0xffffffff


	//   ....[86]....
        /*0194*/ 	.word	0xffffffff


	//   ....[87]....
        /*0198*/ 	.word	0xffffffff


	//   ....[88]....
        /*019c*/ 	.word	0xffffffff


	//   ....[89]....
        /*01a0*/ 	.word	0xffffffff


	//   ....[90]....
        /*01a4*/ 	.word	0xffffffff


	//   ....[91]....
        /*01a8*/ 	.word	0xffffffff


	//   ....[92]....
        /*01ac*/ 	.word	0xffffffff


	//   ....[93]....
        /*01b0*/ 	.word	0xffffffff


	//   ....[94]....
        /*01b4*/ 	.word	0xffffffff


	//   ....[95]....
        /*01b8*/ 	.word	0xffffffff


	//   ....[96]....
        /*01bc*/ 	.word	0xffffffff


	//   ....[97]....
        /*01c0*/ 	.word	0xffffffff


	//   ....[98]....
        /*01c4*/ 	.word	0xffffffff


	//   ....[99]....
        /*01c8*/ 	.word	0xffffffff


	//   ....[100]....
        /*01cc*/ 	.word	0xffffffff


	//   ....[101]....
        /*01d0*/ 	.word	0xffffffff


	//   ....[102]....
        /*01d4*/ 	.word	0xffffffff


	//   ....[103]....
        /*01d8*/ 	.word	0xffffffff


	//   ....[104]....
        /*01dc*/ 	.word	0xffffffff


	//   ....[105]....
        /*01e0*/ 	.word	0xffffffff


	//   ....[106]....
        /*01e4*/ 	.word	0xffffffff


	//   ....[107]....
        /*01e8*/ 	.word	0xffffffff


	//   ....[108]....
        /*01ec*/ 	.word	0xffffffff


	//   ....[109]....
        /*01f0*/ 	.word	0xffffffff


	//   ....[110]....
        /*01f4*/ 	.word	0xffffffff


	//   ....[111]....
        /*01f8*/ 	.word	0xffffffff


	//   ....[112]....
        /*01fc*/ 	.word	0xffffffff


	//   ....[113]....
        /*0200*/ 	.word	0xffffffff


	//   ....[114]....
        /*0204*/ 	.word	0xffffffff


	//   ....[115]....
        /*0208*/ 	.word	0xffffffff


	//   ....[116]....
        /*020c*/ 	.word	0xffffffff


	//   ....[117]....
        /*0210*/ 	.word	0xffffffff


	//   ....[118]....
        /*0214*/ 	.word	0xffffffff


	//   ....[119]....
        /*0218*/ 	.word	0xffffffff


	//   ....[120]....
        /*021c*/ 	.word	0xffffffff


	//   ....[121]....
        /*0220*/ 	.word	0xffffffff


	//   ....[122]....
        /*0224*/ 	.word	0xffffffff


	//   ....[123]....
        /*0228*/ 	.word	0xffffffff


	//   ....[124]....
        /*022c*/ 	.word	0xffffffff


	//   ....[125]....
        /*0230*/ 	.word	0xffffffff


	//   ....[126]....
        /*0234*/ 	.word	0xffffffff


	//   ....[127]....
        /*0238*/ 	.word	0xffffffff


	//   ....[128]....
        /*023c*/ 	.word	0xffffffff


	//   ....[129]....
        /*0240*/ 	.word	0xffffffff


	//   ....[130]....
        /*0244*/ 	.word	0xffffffff


	//   ....[131]....
        /*0248*/ 	.word	0xffffffff


	//   ....[132]....
        /*024c*/ 	.word	0xffffffff


	//   ....[133]....
        /*0250*/ 	.word	0xffffffff


	//   ....[134]....
        /*0254*/ 	.word	0xffffffff


	//   ....[135]....
        /*0258*/ 	.word	0xffffffff


	//   ....[136]....
        /*025c*/ 	.word	0xffffffff


	//   ....[137]....
        /*0260*/ 	.word	0xffffffff


	//   ....[138]....
        /*0264*/ 	.word	0xffffffff


	//   ....[139]....
        /*0268*/ 	.word	0xffffffff


	//   ....[140]....
        /*026c*/ 	.word	0xffffffff


	//   ....[141]....
        /*0270*/ 	.word	0xffffffff


	//   ....[142]....
        /*0274*/ 	.word	0xffffffff


	//   ....[143]....
        /*0278*/ 	.word	0xffffffff


	//   ....[144]....
        /*027c*/ 	.word	0xffffffff


	//   ....[145]....
        /*0280*/ 	.word	0xffffffff


	//   ....[146]....
        /*0284*/ 	.word	0xffffffff


	//   ....[147]....
        /*0288*/ 	.word	0xffffffff


	//   ....[148]....
        /*028c*/ 	.word	0xffffffff


	//   ....[149]....
        /*0290*/ 	.word	0xffffffff


	//   ....[150]....
        /*0294*/ 	.word	0xffffffff


	//   ....[151]....
        /*0298*/ 	.word	0xffffffff


	//   ....[152]....
        /*029c*/ 	.word	0xffffffff


	//   ....[153]....
        /*02a0*/ 	.word	0xffffffff


	//   ....[154]....
        /*02a4*/ 	.word	0xffffffff


	//   ....[155]....
        /*02a8*/ 	.word	0xffffffff


	//   ....[156]....
        /*02ac*/ 	.word	0xffffffff


	//   ....[157]....
        /*02b0*/ 	.word	0xffffffff


	//   ....[158]....
        /*02b4*/ 	.word	0xffffffff


	//   ....[159]....
        /*02b8*/ 	.word	0xffffffff


	//   ....[160]....
        /*02bc*/ 	.word	0xffffffff


	//   ....[161]....
        /*02c0*/ 	.word	0xffffffff


	//   ....[162]....
        /*02c4*/ 	.word	0xffffffff


	//----- nvinfo : EIATTR_COOP_GROUP_INSTR_OFFSETS
	.align		4
.L_1933:
        /*02c8*/ 	.byte	0x04, 0x28
        /*02ca*/ 	.short	(.L_1935 - .L_1934)


	//   ....[0]....
.L_1934:
        /*02cc*/ 	.word	0x00000f40


	//   ....[1]....
        /*02d0*/ 	.word	0x00001580


	//   ....[2]....
        /*02d4*/ 	.word	0x00001ce0


	//   ....[3]....
        /*02d8*/ 	.word	0x00002230


	//   ....[4]....
        /*02dc*/ 	.word	0x00002940


	//   ....[5]....
        /*02e0*/ 	.word	0x00003540


	//   ....[6]....
        /*02e4*/ 	.word	0x000041a0


	//   ....[7]....
        /*02e8*/ 	.word	0x00006670


	//   ....[8]....
        /*02ec*/ 	.word	0x00006690


	//   ....[9]....
        /*02f0*/ 	.word	0x000066c0


	//   ....[10]....
        /*02f4*/ 	.word	0x000066d0


	//   ....[11]....
        /*02f8*/ 	.word	0x00006780


	//   ....[12]....
        /*02fc*/ 	.word	0x000067a0


	//   ....[13]....
        /*0300*/ 	.word	0x000067b0


	//   ....[14]....
        /*0304*/ 	.word	0x000067c0


	//   ....[15]....
        /*0308*/ 	.word	0x00006880


	//   ....[16]....
        /*030c*/ 	.word	0x000068a0


	//   ....[17]....
        /*0310*/ 	.word	0x000068b0


	//   ....[18]....
        /*0314*/ 	.word	0x000068c0


	//   ....[19]....
        /*0318*/ 	.word	0x00006980


	//   ....[20]....
        /*031c*/ 	.word	0x000069a0


	//   ....[21]....
        /*0320*/ 	.word	0x000069b0


	//   ....[22]....
        /*0324*/ 	.word	0x000069c0


	//   ....[23]....
        /*0328*/ 	.word	0x00006a80


	//   ....[24]....
        /*032c*/ 	.word	0x00006aa0


	//   ....[25]....
        /*0330*/ 	.word	0x00006ab0


	//   ....[26]....
        /*0334*/ 	.word	0x00006ac0


	//   ....[27]....
        /*0338*/ 	.word	0x00006c00


	//   ....[28]....
        /*033c*/ 	.word	0x00006c70


	//   ....[29]....
        /*0340*/ 	.word	0x00006ce0


	//   ....[30]....
        /*0344*/ 	.word	0x00006d50


	//   ....[31]....
        /*0348*/ 	.word	0x00006d70


	//   ....[32]....
        /*034c*/ 	.word	0x00006d80


	//   ....[33]....
        /*0350*/ 	.word	0x00006d90


	//   ....[34]....
        /*0354*/ 	.word	0x00006da0


	//   ....[35]....
        /*0358*/ 	.word	0x00006db0


	//   ....[36]....
        /*035c*/ 	.word	0x00006dc0


	//   ....[37]....
        /*0360*/ 	.word	0x00006dd0


	//   ....[38]....
        /*0364*/ 	.word	0x00006de0


	//   ....[39]....
        /*0368*/ 	.word	0x000080a0


	//   ....[40]....
        /*036c*/ 	.word	0x000080c0


	//   ....[41]....
        /*0370*/ 	.word	0x000080d0


	//   ....[42]....
        /*0374*/ 	.word	0x000080e0


	//   ....[43]....
        /*0378*/ 	.word	0x000081f0


	//   ....[44]....
        /*037c*/ 	.word	0x00008200


	//   ....[45]....
        /*0380*/ 	.word	0x00008210


	//   ....[46]....
        /*0384*/ 	.word	0x00008220


	//   ....[47]....
        /*0388*/ 	.word	0x00008330


	//   ....[48]....
        /*038c*/ 	.word	0x00008350


	//   ....[49]....
        /*0390*/ 	.word	0x00008360


	//   ....[50]....
        /*0394*/ 	.word	0x00008370


	//   ....[51]....
        /*0398*/ 	.word	0x00008480


	//   ....[52]....
        /*039c*/ 	.word	0x00008490


	//   ....[53]....
        /*03a0*/ 	.word	0x000084a0


	//   ....[54]....
        /*03a4*/ 	.word	0x000084b0


	//   ....[55]....
        /*03a8*/ 	.word	0x000085c0


	//   ....[56]....
        /*03ac*/ 	.word	0x000085e0


	//   ....[57]....
        /*03b0*/ 	.word	0x000085f0


	//   ....[58]....
        /*03b4*/ 	.word	0x00008600


	//   ....[59]....
        /*03b8*/ 	.word	0x00008700


	//   ....[60]....
        /*03bc*/ 	.word	0x00008710


	//   ....[61]....
        /*03c0*/ 	.word	0x00008720


	//   ....[62]....
        /*03c4*/ 	.word	0x00008730


	//   ....[63]....
        /*03c8*/ 	.word	0x00008740


	//   ....[64]....
        /*03cc*/ 	.word	0x00008750


	//   ....[65]....
        /*03d0*/ 	.word	0x00008760


	//   ....[66]....
        /*03d4*/ 	.word	0x00008790


	//   ....[67]....
        /*03d8*/ 	.word	0x000087b0


	//   ....[68]....
        /*03dc*/ 	.word	0x000087c0


	//   ....[69]....
        /*03e0*/ 	.word	0x000087d0


	//   ....[70]....
        /*03e4*/ 	.word	0x00008800


	//   ....[71]....
        /*03e8*/ 	.word	0x00009d90


	//   ....[72]....
        /*03ec*/ 	.word	0x00009e30


	//   ....[73]....
        /*03f0*/ 	.word	0x00009e60


	//   ....[74]....
        /*03f4*/ 	.word	0x00009e90


	//   ....[75]....
        /*03f8*/ 	.word	0x00009f40


	//   ....[76]....
        /*03fc*/ 	.word	0x00009fd0


	//   ....[77]....
        /*0400*/ 	.word	0x0000a000


	//   ....[78]....
        /*0404*/ 	.word	0x0000a030


	//   ....[79]....
        /*0408*/ 	.word	0x0000a090


	//   ....[80]....
        /*040c*/ 	.word	0x0000a100


	//   ....[81]....
        /*0410*/ 	.word	0x0000a150


	//   ....[82]....
        /*0414*/ 	.word	0x0000a180


	//   ....[83]....
        /*0418*/ 	.word	0x0000a240


	//   ....[84]....
        /*041c*/ 	.word	0x0000a300


	//   ....[85]....
        /*0420*/ 	.word	0x0000a330


	//   ....[86]....
        /*0424*/ 	.word	0x0000a360


	//   ....[87]....
        /*0428*/ 	.word	0x0000a400


	//   ....[88]....
        /*042c*/ 	.word	0x0000a4a0


	//   ....[89]....
        /*0430*/ 	.word	0x0000a4d0


	//   ....[90]....
        /*0434*/ 	.word	0x0000a500


	//   ....[91]....
        /*0438*/ 	.word	0x0000ace0


	//   ....[92]....
        /*043c*/ 	.word	0x0000b880


	//   ....[93]....
        /*0440*/ 	.word	0x0000be50


	//   ....[94]....
        /*0444*/ 	.word	0x0000beb0


	//   ....[95]....
        /*0448*/ 	.word	0x0000bf10


	//   ....[96]....
        /*044c*/ 	.word	0x0000bf30


	//   ....[97]....
        /*0450*/ 	.word	0x0000bf50


	//   ....[98]....
        /*0454*/ 	.word	0x0000c010


	//   ....[99]....
        /*0458*/ 	.word	0x0000c060


	//   ....[100]....
        /*045c*/ 	.word	0x0000c0c0


	//   ....[101]....
        /*0460*/ 	.word	0x0000c0e0


	//   ....[102]....
        /*0464*/ 	.word	0x0000c100


	//   ....[103]....
        /*0468*/ 	.word	0x0000c770


	//   ....[104]....
        /*046c*/ 	.word	0x0000c7f0


	//   ....[105]....
        /*0470*/ 	.word	0x0000c860


	//   ....[106]....
        /*0474*/ 	.word	0x0000c8d0


	//   ....[107]....
        /*0478*/ 	.word	0x0000ca20


	//   ....[108]....
        /*047c*/ 	.word	0x0000ca90


	//   ....[109]....
        /*0480*/ 	.word	0x0000cb00


	//   ....[110]....
        /*0484*/ 	.word	0x0000cb70


	//   ....[111]....
        /*0488*/ 	.word	0x0000cc90


	//   ....[112]....
        /*048c*/ 	.word	0x0000cd00


	//   ....[113]....
        /*0490*/ 	.word	0x0000cd70


	//   ....[114]....
        /*0494*/ 	.word	0x0000cde0


	//   ....[115]....
        /*0498*/ 	.word	0x0000cf00


	//   ....[116]....
        /*049c*/ 	.word	0x0000cf70


	//   ....[117]....
        /*04a0*/ 	.word	0x0000cfe0


	//   ....[118]....
        /*04a4*/ 	.word	0x0000d050


	//   ....[119]....
        /*04a8*/ 	.word	0x0000d190


	//   ....[120]....
        /*04ac*/ 	.word	0x0000d200


	//   ....[121]....
        /*04b0*/ 	.word	0x0000d270


	//   ....[122]....
        /*04b4*/ 	.word	0x0000d2e0


	//   ....[123]....
        /*04b8*/ 	.word	0x0000d340


	//   ....[124]....
        /*04bc*/ 	.word	0x0000d3b0


	//   ....[125]....
        /*04c0*/ 	.word	0x0000d420


	//   ....[126]....
        /*04c4*/ 	.word	0x0000d490


	//   ....[127]....
        /*04c8*/ 	.word	0x0000d520


	//   ....[128]....
        /*04cc*/ 	.word	0x0000d590


	//   ....[129]....
        /*04d0*/ 	.word	0x0000d600


	//   ....[130]....
        /*04d4*/ 	.word	0x0000d670


	//   ....[131]....
        /*04d8*/ 	.word	0x0000d6e0


	//   ....[132]....
        /*04dc*/ 	.word	0x0000d760


	//   ....[133]....
        /*04e0*/ 	.word	0x0000d7d0


	//   ....[134]....
        /*04e4*/ 	.word	0x0000d840


	//   ....[135]....
        /*04e8*/ 	.word	0x0000d8b0


	//   ....[136]....
        /*04ec*/ 	.word	0x0000d920


	//   ....[137]....
        /*04f0*/ 	.word	0x0000d990


	//   ....[138]....
        /*04f4*/ 	.word	0x0000da00


	//   ....[139]....
        /*04f8*/ 	.word	0x0000da70


	//   ....[140]....
        /*04fc*/ 	.word	0x0000daf0


	//   ....[141]....
        /*0500*/ 	.word	0x0000db60


	//   ....[142]....
        /*0504*/ 	.word	0x0000dbd0


	//   ....[143]....
        /*0508*/ 	.word	0x0000dc40


	//   ....[144]....
        /*050c*/ 	.word	0x0000dcb0


	//   ....[145]....
        /*0510*/ 	.word	0x0000dd20


	//   ....[146]....
        /*0514*/ 	.word	0x0000dd90


	//   ....[147]....
        /*0518*/ 	.word	0x0000de00


	//   ....[148]....
        /*051c*/ 	.word	0x0000de80


	//   ....[149]....
        /*0520*/ 	.word	0x0000def0


	//   ....[150]....
        /*0524*/ 	.word	0x0000df60


	//   ....[151]....
        /*0528*/ 	.word	0x0000dfd0


	//   ....[152]....
        /*052c*/ 	.word	0x0000e040


	//   ....[153]....
        /*0530*/ 	.word	0x0000e0b0


	//   ....[154]....
        /*0534*/ 	.word	0x0000e120


	//   ....[155]....
        /*0538*/ 	.word	0x0000e190


	//   ....[156]....
        /*053c*/ 	.word	0x0000e200


	//   ....[157]....
        /*0540*/ 	.word	0x0000e270


	//   ....[158]....
        /*0544*/ 	.word	0x0000e2e0


	//   ....[159]....
        /*0548*/ 	.word	0x0000e3b0


	//   ....[160]....
        /*054c*/ 	.word	0x0000e420


	//   ....[161]....
        /*0550*/ 	.word	0x0000e490


	//   ....[162]....
        /*0554*/ 	.word	0x0000e500


	//----- nvinfo : EIATTR_EXIT_INSTR_OFFSETS
	.align		4
.L_1935:
        /*0558*/ 	.byte	0x04, 0x1c
        /*055a*/ 	.short	(.L_1937 - .L_1936)


	//   ....[0]....
.L_1936:
        /*055c*/ 	.word	0x0000c1d0


	//   ....[1]....
        /*0560*/ 	.word	0x0000c710


	//----- nvinfo : EIATTR_MAX_THREADS
	.align		4
.L_1937:
        /*0564*/ 	.byte	0x04, 0x05
        /*0566*/ 	.short	(.L_1939 - .L_1938)
.L_1938:
        /*0568*/ 	.word	0x00000040
        /*056c*/ 	.word	0x00000001
        /*0570*/ 	.word	0x00000001


	//----- nvinfo : EIATTR_CRS_STACK_SIZE
	.align		4
.L_1939:
        /*0574*/ 	.byte	0x04, 0x1e
        /*0576*/ 	.short	(.L_1941 - .L_1940)
.L_1940:
        /*0578*/ 	.word	0x00000000
.L_1941:


//--------------------- .nv.info._Z25selective_scan_bwd_kernelI32Selective_Scan_bwd_kernel_traitsILi64ELi16ELb0ELb0ELb0ELb1ELb0EN3c104HalfENS1_7complexIfEEEEv12SSMParamsBwd --------------------------
	.section	.nv.info._Z25selective_scan_bwd_kernelI32Selective_Scan_bwd_kernel_traitsILi64ELi16ELb0ELb0ELb0ELb1ELb0EN3c104HalfENS1_7complexIfEEEEv12SSMParamsBwd,"",@"SHT_CUDA_INFO"
	.sectionflags	@""
	.align	4


	//----- nvinfo : EIATTR_CUDA_API_VERSION
	.align		4
        /*0000*/ 	.byte	0x04, 0x37
        /*0002*/ 	.short	(.L_1943 - .L_1942)
.L_1942:
        /*0004*/ 	.word	0x00000082


	//----- nvinfo : EIATTR_SW2861232_WAR
	.align		4
.L_1943:
        /*0008*/ 	.byte	0x01, 0x35
	.zero		2


	//----- nvinfo : EIATTR_PARAM_CBANK
	.align		4
        /*000c*/ 	.byte	0x04, 0x0a
        /*000e*/ 	.short	(.L_1945 - .L_1944)
	.align		4
.L_1944:
        /*0010*/ 	.word	index@(.nv.constant0._Z25selective_scan_bwd_kernelI32Selective_Scan_bwd_kernel_traitsILi64ELi16ELb0ELb0ELb0ELb1ELb0EN3c104HalfENS1_7complexIfEEEEv12SSMParamsBwd)
        /*0014*/ 	.short	0x0160
        /*0016*/ 	.short	0x01f0


	//----- nvinfo : EIATTR_CBANK_PARAM_SIZE
	.align		4
.L_1945:
        /*0018*/ 	.byte	0x03, 0x19
        /*001a*/ 	.short	0x01f0


	//----- nvinfo : EIATTR_KPARAM_INFO
	.align		4
        /*001c*/ 	.byte	0x04, 0x17
        /*001e*/ 	.short	(.L_1947 - .L_1946)
.L_1946:
        /*0020*/ 	.word	0x00000000
        /*0024*/ 	.short	0x0000
        /*0026*/ 	.short	0x0000
        /*0028*/ 	.byte	0x00, 0xf0, 0xc1, 0x07


	//----- nvinfo : EIATTR_MAXREG_COUNT
	.align		4
.L_1947:
        /*002c*/ 	.byte	0x03, 0x1b
        /*002e*/ 	.short	0x00ff


	//----- nvinfo : EIATTR_NUM_BARRIERS
	.align		4
        /*0030*/ 	.byte	0x02, 0x4c
        /*0032*/ 	.byte	0x01
	.zero		1


	//----- nvinfo : EIATTR_MERCURY_ISA_VERSION
	.align		4
        /*0034*/ 	.byte	0x03, 0x5f
        /*0036*/ 	.short	0x0000


	//----- nvinfo : EIATTR_COOP_GROUP_MASK_REGIDS
	.align		4
        /*0038*/ 	.byte	0x04, 0x29
        /*003a*/ 	.short	(.L_1949 - .L_1948)


	//   ....[0]....
.L_1948:
        /*003c*/ 	.word	0xffffffff


	//   ....[1]....
        /*0040*/ 	.word	0xffffffff


	//   ....[2]....
        /*0044*/ 	.word	0xffffffff


	//   ....[3]....
        /*0048*/ 	.word	0xffffffff


	//   ....[4]....
        /*004c*/ 	.word	0xffffffff


	//   ....[5]....
        /*0050*/ 	.word	0xffffffff


	//   ....[6]....
        /*0054*/ 	.word	0xffffffff


	//   ....[7]....
        /*0058*/ 	.word	0xffffffff


	//   ....[8]....
        /*005c*/ 	.word	0xffffffff


	//   ....[9]....
        /*0060*/ 	.word	0xffffffff


	//   ....[10]....
        /*0064*/ 	.word	0xffffffff


	//   ....[11]....
        /*0068*/ 	.word	0xffffffff


	//   ....[12]....
        /*006c*/ 	.word	0xffffffff


	//   ....[13]....
        /*0070*/ 	.word	0xffffffff


	//   ....[14]....
        /*0074*/ 	.word	0xffffffff


	//   ....[15]....
        /*0078*/ 	.word	0xffffffff


	//   ....[16]....
        /*007c*/ 	.word	0xffffffff


	//   ....[17]....
        /*0080*/ 	.word	0xffffffff


	//   ....[18]....
        /*0084*/ 	.word	0xffffffff


	//   ....[19]....
        /*0088*/ 	.word	0xffffffff


	//   ....[20]....
        /*008c*/ 	.word	0xffffffff


	//   ....[21]....
        /*0090*/ 	.word	0xffffffff


	//   ....[22]....
        /*0094*/ 	.word	0xffffffff


	//   ....[23]....
        /*0098*/ 	.word	0xffffffff


	//   ....[24]....
        /*009c*/ 	.word	0xffffffff


	//   ....[25]....
        /*00a0*/ 	.word	0xffffffff


	//   ....[26]....
        /*00a4*/ 	.word	0xffffffff


	//   ....[27]....
        /*00a8*/ 	.word	0xffffffff


	//   ....[28]....
        /*00ac*/ 	.word	0xffffffff


	//   ....[29]....
        /*00b0*/ 	.word	0xffffffff


	//   ....[30]....
        /*00b4*/ 	.word	0xffffffff


	//   ....[31]....
        /*00b8*/ 	.word	0xffffffff


	//   ....[32]....
        /*00bc*/ 	.word	0xffffffff


	//   ....[33]....
        /*00c0*/ 	.word	0xffffffff


	//   ....[34]....
        /*00c4*/ 	.word	0xffffffff


	//   ....[35]....
        /*00c8*/ 	.word	0xffffffff


	//   ....[36]....
        /*00cc*/ 	.word	0xffffffff


	//   ....[37]....
        /*00d0*/ 	.word	0xffffffff


	//   ....[38]....
        /*00d4*/ 	.word	0xffffffff


	//   ....[39]....
        /*00d8*/ 	.word	0xffffffff


	//   ....[40]....
        /*00dc*/ 	.word	0xffffffff


	//   ....[41]....
        /*00e0*/ 	.word	0xffffffff


	//   ....[42]....
        /*00e4*/ 	.word	0xffffffff


	//   ....[43]....
        /*00e8*/ 	.word	0xffffffff


	//   ....[44]....
        /*00ec*/ 	.word	0xffffffff


	//   ....[45]....
        /*00f0*/ 	.word	0xffffffff


	//   ....[46]....
        /*00f4*/ 	.word	0xffffffff


	//   ....[47]....
        /*00f8*/ 	.word	0xffffffff


	//   ....[48]....
        /*00fc*/ 	.word	0xffffffff


	//   ....[49]....
        /*0100*/ 	.word	0xffffffff


	//   ....[50]....
        /*0104*/ 	.word	0xffffffff


	//   ....[51]....
        /*0108*/ 	.word	0xffffffff


	//   ....[52]....
        /*010c*/ 	.word	0xffffffff


	//   ....[53]....
        /*0110*/ 	.word	0xffffffff


	//   ....[54]....
        /*0114*/ 	.word	0xffffffff


	//   ....[55]....
        /*0118*/ 	.word	0xffffffff


	//   ....[56]....
        /*011c*/ 	.word	0xffffffff


	//   ....[57]....
        /*0120*/ 	.word	0xffffffff


	//   ....[58]....
        /*0124*/ 	.word	0xffffffff


	//   ....[59]....
        /*0128*/ 	.word	0xffffffff


	//   ....[60]....
        /*012c*/ 	.word	0xffffffff


	//   ....[61]....
        /*0130*/ 	.word	0xffffffff


	//   ....[62]....
        /*0134*/ 	.word	0xffffffff


	//   ....[63]....
        /*0138*/ 	.word	0xffffffff


	//   ....[64]....
        /*013c*/ 	.word	0xffffffff


	//   ....[65]....
        /*0140*/ 	.word	0xffffffff


	//   ....[66]....
        /*0144*/ 	.word	0xffffffff


	//   ....[67]....
        /*0148*/ 	.word	0xffffffff


	//   ....[68]....
        /*014c*/ 	.word	0xffffffff


	//   ....[69]....
        /*0150*/ 	.word	0xffffffff


	//   ....[70]....
        /*0154*/ 	.word	0xffffffff


	//   ....[71]....
        /*0158*/ 	.word	0xffffffff


	//   ....[72]....
        /*015c*/ 	.word	0xffffffff


	//   ....[73]....
        /*0160*/ 	.word	0xffffffff


	//   ....[74]....
        /*0164*/ 	.word	0xffffffff


	//   ....[75]....
        /*0168*/ 	.word	0xffffffff


	//   ....[76]....
        /*016c*/ 	.word	0xffffffff


	//   ....[77]....
        /*0170*/ 	.word	0xffffffff


	//   ....[78]....
        /*0174*/ 	.word	0xffffffff


	//   ....[79]....
        /*0178*/ 	.word	0xffffffff


	//   ....[80]....
        /*017c*/ 	.word	0xffffffff


	//   ....[81]....
        /*0180*/ 	.word	0xffffffff


	//   ....[82]....
        /*0184*/ 	.word	0xffffffff


	//   ....[83]....
        /*0188*/ 	.word	0xffffffff


	//   ....[84]....
        /*018c*/ 	.word	0xffffffff


	//   ....[85]....
        /*0190*/ 	.word	0xffffffff


	//   ....[86]....
        /*0194*/ 	.word	0xffffffff


	//   ....[87]....
        /*0198*/ 	.word	0xffffffff


	//   ....[88]....
        /*019c*/ 	.word	0xffffffff


	//   ....[89]....
        /*01a0*/ 	.word	0xffffffff


	//   ....[90]....
        /*01a4*/ 	.word	0xffffffff


	//   ....[91]....
        /*01a8*/ 	.word	0xffffffff


	//   ....[92]....
        /*01ac*/ 	.word	0xffffffff


	//   ....[93]....
        /*01b0*/ 	.word	0xffffffff


	//   ....[94]....
        /*01b4*/ 	.word	0xffffffff


	//   ....[95]....
        /*01b8*/ 	.word	0xffffffff


	//   ....[96]....
        /*01bc*/ 	.word	0xffffffff


	//   ....[97]....
        /*01c0*/ 	.word	0xffffffff


	//   ....[98]....
        /*01c4*/ 	.word	0xffffffff


	//   ....[99]....
        /*01c8*/ 	.word	0xffffffff


	//   ....[100]....
        /*01cc*/ 	.word	0xffffffff


	//   ....[101]....
        /*01d0*/ 	.word	0xffffffff


	//   ....[102]....
        /*01d4*/ 	.word	0xffffffff


	//   ....[103]....
        /*01d8*/ 	.word	0xffffffff


	//   ....[104]....
        /*01dc*/ 	.word	0xffffffff


	//   ....[105]....
        /*01e0*/ 	.word	0xffffffff


	//   ....[106]....
        /*01e4*/ 	.word	0xffffffff


	//   ....[107]....
        /*01e8*/ 	.word	0xffffffff


	//   ....[108]....
        /*01ec*/ 	.word	0xffffffff


	//   ....[109]....
        /*01f0*/ 	.word	0xffffffff


	//   ....[110]....
        /*01f4*/ 	.word	0xffffffff


	//   ....[111]....
        /*01f8*/ 	.word	0xffffffff


	//   ....[112]....
        /*01fc*/ 	.word	0xffffffff


	//   ....[113]....
        /*0200*/ 	.word	0xffffffff


	//   ....[114]....
        /*0204*/ 	.word	0xffffffff


	//   ....[115]....
        /*0208*/ 	.word	0xffffffff


	//   ....[116]....
        /*020c*/ 	.word	0xffffffff


	//   ....[117]....
        /*0210*/ 	.word	0xffffffff


	//   ....[118]....
        /*0214*/ 	.word	0xffffffff


	//   ....[119]....
        /*0218*/ 	.word	0xffffffff


	//   ....[120]....
        /*021c*/ 	.word	0xffffffff


	//   ....[121]....
        /*0220*/ 	.word	0xffffffff


	//   ....[122]....
        /*0224*/ 	.word	0xffffffff


	//   ....[123]....
        /*0228*/ 	.word	0xffffffff


	//   ....[124]....
        /*022c*/ 	.word	0xffffffff


	//   ....[125]....
        /*0230*/ 	.word	0xffffffff


	//   ....[126]....
        /*0234*/ 	.word	0xffffffff


	//   ....[127]....
        /*0238*/ 	.word	0xffffffff


	//   ....[128]....
        /*023c*/ 	.word	0xffffffff


	//   ....[129]....
        /*0240*/ 	.word	0xffffffff


	//   ....[130]....
        /*0244*/ 	.word	0xffffffff


	//   ....[131]....
        /*0248*/ 	.word	0xffffffff


	//   ....[132]....
        /*024c*/ 	.word	0xffffffff


	//   ....[133]....
        /*0250*/ 	.word	0xffffffff


	//   ....[134]....
        /*0254*/ 	.word	0xffffffff


	//   ....[135]....
        /*0258*/ 	.word	0xffffffff


	//   ....[136]....
        /*025c*/ 	.word	0xffffffff


	//   ....[137]....
        /*0260*/ 	.word	0xffffffff


	//   ....[138]....
        /*0264*/ 	.word	0xffffffff


	//   ....[139]....
        /*0268*/ 	.word	0xffffffff


	//   ....[140]....
        /*026c*/ 	.word	0xffffffff


	//   ....[141]....
        /*0270*/ 	.word	0xffffffff


	//   ....[142]....
        /*0274*/ 	.word	0xffffffff


	//   ....[143]....
        /*0278*/ 	.word	0xffffffff


	//   ....[144]....
        /*027c*/ 	.word	0xffffffff


	//   ....[145]....
        /*0280*/ 	.word	0xffffffff


	//   ....[146]....
        /*0284*/ 	.word	0xffffffff


	//   ....[147]....
        /*0288*/ 	.word	0xffffffff


	//   ....[148]....
        /*028c*/ 	.word	0xffffffff


	//   ....[149]....
        /*0290*/ 	.word	0xffffffff


	//   ....[150]....
        /*0294*/ 	.word	0xffffffff


	//   ....[151]....
        /*0298*/ 	.word	0xffffffff


	//   ....[152]....
        /*029c*/ 	.word	0xffffffff


	//   ....[153]....
        /*02a0*/ 	.word	0xffffffff


	//   ....[154]....
        /*02a4*/ 	.word	0xffffffff


	//   ....[155]....
        /*02a8*/ 	.word	0xffffffff


	//   ....[156]....
        /*02ac*/ 	.word	0xffffffff


	//   ....[157]....
        /*02b0*/ 	.word	0xffffffff


	//   ....[158]....
        /*02b4*/ 	.word	0xffffffff


	//   ....[159]....
        /*02b8*/ 	.word	0xffffffff


	//----- nvinfo : EIATTR_COOP_GROUP_INSTR_OFFSETS
	.align		4
.L_1949:
        /*02bc*/ 	.byte	0x04, 0x28
        /*02be*/ 	.short	(.L_1951 - .L_1950)


	//   ....[0]....
.L_1950:
        /*02c0*/ 	.word	0x00000f80


	//   ....[1]....
        /*02c4*/ 	.word	0x000015f0


	//   ....[2]....
        /*02c8*/ 	.word	0x00001bd0


	//   ....[3]....
        /*02cc*/ 	.word	0x00006250


	//   ....[4]....
        /*02d0*/ 	.word	0x00006270


	//   ....[5]....
        /*02d4*/ 	.word	0x000062a0


	//   ....[6]....
        /*02d8*/ 	.word	0x000062b0


	//   ....[7]....
        /*02dc*/ 	.word	0x00006360


	//   ....[8]....
        /*02e0*/ 	.word	0x00006380


	//   ....[9]....
        /*02e4*/ 	.word	0x00006390


	//   ....[10]....
        /*02e8*/ 	.word	0x000063a0


	//   ....[11]....
        /*02ec*/ 	.word	0x00006460


	//   ....[12]....
        /*02f0*/ 	.word	0x00006480


	//   ....[13]....
        /*02f4*/ 	.word	0x00006490


	//   ....[14]....
        /*02f8*/ 	.word	0x000064a0


	//   ....[15]....
        /*02fc*/ 	.word	0x00006560


	//   ....[16]....
        /*0300*/ 	.word	0x00006580


	//   ....[17]....
        /*0304*/ 	.word	0x00006590


	//   ....[18]....
        /*0308*/ 	.word	0x000065a0


	//   ....[19]....
        /*030c*/ 	.word	0x00006660


	//   ....[20]....
        /*0310*/ 	.word	0x00006680


	//   ....[21]....
        /*0314*/ 	.word	0x00006690


	//   ....[22]....
        /*0318*/ 	.word	0x000066b0


	//   ....[23]....
        /*031c*/ 	.word	0x000067f0


	//   ....[24]....
        /*0320*/ 	.word	0x00006860


	//   ....[25]....
        /*0324*/ 	.word	0x000068d0


	//   ....[26]....
        /*0328*/ 	.word	0x00006940


	//   ....[27]....
        /*032c*/ 	.word	0x00006960


	//   ....[28]....
        /*0330*/ 	.word	0x00006970


	//   ....[29]....
        /*0334*/ 	.word	0x00006980


	//   ....[30]....
        /*0338*/ 	.word	0x00006990


	//   ....[31]....
        /*033c*/ 	.word	0x000069a0


	//   ....[32]....
        /*0340*/ 	.word	0x000069b0


	//   ....[33]....
        /*0344*/ 	.word	0x000069c0


	//   ....[34]....
        /*0348*/ 	.word	0x000069d0


	//   ....[35]....
        /*034c*/ 	.word	0x00007c70


	//   ....[36]....
        /*0350*/ 	.word	0x00007c90


	//   ....[37]....
        /*0354*/ 	.word	0x00007ca0


	//   ....[38]....
        /*0358*/ 	.word	0x00007cb0


	//   ....[39]....
        /*035c*/ 	.word	0x00007dc0


	//   ....[40]....
        /*0360*/ 	.word	0x00007dd0


	//   ....[41]....
        /*0364*/ 	.word	0x00007de0


	//   ....[42]....
        /*0368*/ 	.word	0x00007df0


	//   ....[43]....
        /*036c*/ 	.word	0x00007f00


	//   ....[44]....
        /*0370*/ 	.word	0x00007f20


	//   ....[45]....
        /*0374*/ 	.word	0x00007f30


	//   ....[46]....
        /*0378*/ 	.word	0x00007f40


	//   ....[47]....
        /*037c*/ 	.word	0x00008050


	//   ....[48]....
        /*0380*/ 	.word	0x00008060


	//   ....[49]....
        /*0384*/ 	.word	0x00008070


	//   ....[50]....
        /*0388*/ 	.word	0x00008080


	//   ....[51]....
        /*038c*/ 	.word	0x00008190


	//   ....[52]....
        /*0390*/ 	.word	0x000081b0


	//   ....[53]....
        /*0394*/ 	.word	0x000081c0


	//   ....[54]....
        /*0398*/ 	.word	0x000081d0


	//   ....[55]....
        /*039c*/ 	.word	0x000082d0


	//   ....[56]....
        /*03a0*/ 	.word	0x000082e0


	//   ....[57]....
        /*03a4*/ 	.word	0x000082f0


	//   ....[58]....
        /*03a8*/ 	.word	0x00008300


	//   ....[59]....
        /*03ac*/ 	.word	0x00008310


	//   ....[60]....
        /*03b0*/ 	.word	0x00008320


	//   ....[61]....
        /*03b4*/ 	.word	0x00008330


	//   ....[62]....
        /*03b8*/ 	.word	0x00008360


	//   ....[63]....
        /*03bc*/ 	.word	0x00008380


	//   ....[64]....
        /*03c0*/ 	.word	0x00008390


	//   ....[65]....
        /*03c4*/ 	.word	0x000083a0


	//   ....[66]....
        /*03c8*/ 	.word	0x000083b0


	//   ....[67]....
        /*03cc*/ 	.word	0x00009990


	//   ....[68]....
        /*03d0*/ 	.word	0x000099d0


	//   ....[69]....
        /*03d4*/ 	.word	0x00009a00


	//   ....[70]....
        /*03d8*/ 	.word	0x00009a70


	//   ....[71]....
        /*03dc*/ 	.word	0x00009b80


	//   ....[72]....
        /*03e0*/ 	.word	0x00009bb0


	//   ....[73]....
        /*03e4*/ 	.word	0x00009bf0


	//   ....[74]....
        /*03e8*/ 	.word	0x00009c20


	//   ....[75]....
        /*03ec*/ 	.word	0x00009cc0


	//   ....[76]....
        /*03f0*/ 	.word	0x00009cf0


	//   ....[77]....
        /*03f4*/ 	.word	0x00009d20


	//   ....[78]....
        /*03f8*/ 	.word	0x00009d60


	//   ....[79]....
        /*03fc*/ 	.word	0x00009e90


	//   ....[80]....
        /*0400*/ 	.word	0x00009f10


	//   ....[81]....
        /*0404*/ 	.word	0x00009f40


	//   ....[82]....
        /*0408*/ 	.word	0x00009f70


	//   ....[83]....
        /*040c*/ 	.word	0x0000a0a0


	//   ....[84]....
        /*0410*/ 	.word	0x0000a110


	//   ....[85]....
        /*0414*/ 	.word	0x0000a150


	//   ....[86]....
        /*0418*/ 	.word	0x0000a180


	//   ....[87]....
        /*041c*/ 	.word	0x0000ab80


	//   ....[88]....
        /*0420*/ 	.word	0x0000b700


	//   ....[89]....
        /*0424*/ 	.word	0x0000c1e0


	//   ....[90]....
        /*0428*/ 	.word	0x0000c7a0


	//   ....[91]....
        /*042c*/ 	.word	0x0000c800


	//   ....[92]....
        /*0430*/ 	.word	0x0000c860


	//   ....[93]....
        /*0434*/ 	.word	0x0000c880


	//   ....[94]....
        /*0438*/ 	.word	0x0000c8a0


	//   ....[95]....
        /*043c*/ 	.word	0x0000c960


	//   ....[96]....
        /*0440*/ 	.word	0x0000c9b0


	//   ....[97]....
        /*0444*/ 	.word	0x0000ca00


	//   ....[98]....
        /*0448*/ 	.word	0x0000ca30


	//   ....[99]....
        /*044c*/ 	.word	0x0000ca50


	//   ....[100]....
        /*0450*/ 	.word	0x0000d0c0


	//   ....[101]....
        /*0454*/ 	.word	0x0000d140


	//   ....[102]....
        /*0458*/ 	.word	0x0000d1b0


	//   ....[103]....
        /*045c*/ 	.word	0x0000d220


	//   ....[104]....
        /*0460*/ 	.word	0x0000d370


	//   ....[105]....
        /*0464*/ 	.word	0x0000d3e0


	//   ....[106]....
        /*0468*/ 	.word	0x0000d450


	//   ....[107]....
        /*046c*/ 	.word	0x0000d4c0


	//   ....[108]....
        /*0470*/ 	.word	0x0000d5e0


	//   ....[109]....
        /*0474*/ 	.word	0x0000d650


	//   ....[110]....
        /*0478*/ 	.word	0x0000d6c0


	//   ....[111]....
        /*047c*/ 	.word	0x0000d730


	//   ....[112]....
        /*0480*/ 	.word	0x0000d870


	//   ....[113]....
        /*0484*/ 	.word	0x0000d8e0


	//   ....[114]....
        /*0488*/ 	.word	0x0000d950


	//   ....[115]....
        /*048c*/ 	.word	0x0000d9c0


	//   ....[116]....
        /*0490*/ 	.word	0x0000db10


	//   ....[117]....
        /*0494*/ 	.word	0x0000db80


	//   ....[118]....
        /*0498*/ 	.word	0x0000dbf0


	//   ....[119]....
        /*049c*/ 	.word	0x0000dc60


	//   ....[120]....
        /*04a0*/ 	.word	0x0000dcc0


	//   ....[121]....
        /*04a4*/ 	.word	0x0000dd30


	//   ....[122]....
        /*04a8*/ 	.word	0x0000dda0


	//   ....[123]....
        /*04ac*/ 	.word	0x0000de10


	//   ....[124]....
        /*04b0*/ 	.word	0x0000de90


	//   ....[125]....
        /*04b4*/ 	.word	0x0000df00


	//   ....[126]....
        /*04b8*/ 	.word	0x0000df70


	//   ....[127]....
        /*04bc*/ 	.word	0x0000dfe0


	//   ....[128]....
        /*04c0*/ 	.word	0x0000e050


	//   ....[129]....
        /*04c4*/ 	.word	0x0000e0d0


	//   ....[130]....
        /*04c8*/ 	.word	0x0000e140


	//   ....[131]....
        /*04cc*/ 	.word	0x0000e1b0


	//   ....[132]....
        /*04d0*/ 	.word	0x0000e220


	//   ....[133]....
        /*04d4*/ 	.word	0x0000e290


	//   ....[134]....
        /*04d8*/ 	.word	0x0000e300


	//   ....[135]....
        /*04dc*/ 	.word	0x0000e370


	//   ....[136]....
        /*04e0*/ 	.word	0x0000e3e0


	//   ....[137]....
        /*04e4*/ 	.word	0x0000e460


	//   ....[138]....
        /*04e8*/ 	.word	0x0000e4d0


	//   ....[139]....
        /*04ec*/ 	.word	0x0000e540


	//   ....[140]....
        /*04f0*/ 	.word	0x0000e5b0


	//   ....[141]....
        /*04f4*/ 	.word	0x0000e620


	//   ....[142]....
        /*04f8*/ 	.word	0x0000e690


	//   ....[143]....
        /*04fc*/ 	.word	0x0000e700


	//   ....[144]....
        /*0500*/ 	.word	0x0000e770


	//   ....[145]....
        /*0504*/ 	.word	0x0000e7f0


	//   ....[146]....
        /*0508*/ 	.word	0x0000e860


	//   ....[147]....
        /*050c*/ 	.word	0x0000e8d0


	//   ....[148]....
        /*0510*/ 	.word	0x0000e940


	//   ....[149]....
        /*0514*/ 	.word	0x0000e9b0


	//   ....[150]....
        /*0518*/ 	.word	0x0000ea20


	//   ....[151]....
        /*051c*/ 	.word	0x0000ea90


	//   ....[152]....
        /*0520*/ 	.word	0x0000eb00


	//   ....[153]....
        /*0524*/ 	.word	0x0000eb70


	//   ....[154]....
        /*0528*/ 	.word	0x0000ebe0


	//   ....[155]....
        /*052c*/ 	.word	0x0000ec50


	//   ....[156]....
        /*0530*/ 	.word	0x0000ed20


	//   ....[157]....
        /*0534*/ 	.word	0x0000ed90


	//   ....[158]....
        /*0538*/ 	.word	0x0000ee00


	//   ....[159]....
        /*053c*/ 	.word	0x0000ee70


	//----- nvinfo : EIATTR_EXIT_INSTR_OFFSETS
	.align		4
.L_1951:
        /*0540*/ 	.byte	0x04, 0x1c
        /*0542*/ 	.short	(.L_1953 - .L_1952)


	//   ....[0]....
.L_1952:
        /*0544*/ 	.word	0x0000cb20


	//   ....[1]....
        /*0548*/ 	.word	0x0000d060


	//----- nvinfo : EIATTR_MAX_THREADS
	.align		4
.L_1953:
        /*054c*/ 	.byte	0x04, 0x05
        /*054e*/ 	.short	(.L_1955 - .L_1954)
.L_1954:
        /*0550*/ 	.word	0x00000040
        /*0554*/ 	.word	0x00000001
        /*0558*/ 	.word	0x00000001


	//----- nvinfo : EIATTR_CRS_STACK_SIZE
	.align		4
.L_1955:
        /*055c*/ 	.byte	0x04, 0x1e
        /*055e*/ 	.short	(.L_1957 - .L_1956)
.L_1956:
        /*0560*/ 	.word	0x00000000
.L_1957:


//--------------------- .nv.info._Z25selective_scan_bwd_kernelI32Selective_Scan_bwd_kernel_traitsILi64ELi16ELb0ELb0ELb0ELb1ELb1EN3c104HalfENS1_7complexIfEEEEv12SSMParamsBwd --------------------------
	.section	.nv.info._Z25selective_scan_bwd_kernelI32Selective_Scan_bwd_kernel_traitsILi64ELi16ELb0ELb0ELb0ELb1ELb1EN3c104HalfENS1_7complexIfEEEEv12SSMParamsBwd,"",@"SHT_CUDA_INFO"
	.sectionflags	@""
	.align	4


	//----- nvinfo : EIATTR_CUDA_API_VERSION
	.align		4
        /*0000*/ 	.byte	0x04, 0x37
        /*0002*/ 	.short	(.L_1959 - .L_1958)
.L_1958:
        /*0004*/ 	.word	0x00000082


	//----- nvinfo : EIATTR_SW2861232_WAR
	.align		4
.L_1959:
        /*0008*/ 	.byte	0x01, 0x35
	.zero		2


	//----- nvinfo : EIATTR_PARAM_CBANK
	.align		4
        /*000c*/ 	.byte	0x04, 0x0a
        /*000e*/ 	.short	(.L_1961 - .L_1960)
	.align		4
.L_1960:
        /*0010*/ 	.word	index@(.nv.constant0._Z25selective_scan_bwd_kernelI32Selective_Scan_bwd_kernel_traitsILi64ELi16ELb0ELb0ELb0ELb1ELb1EN3c104HalfENS1_7complexIfEEEEv12SSMParamsBwd)
        /*0014*/ 	.short	0x0160
        /*0016*/ 	.short	0x01f0


	//----- nvinfo : EIATTR_CBANK_PARAM_SIZE
	.align		4
.L_1961:
        /*0018*/ 	.byte	0x03, 0x19
        /*001a*/ 	.short	0x01f0


	//----- nvinfo : EIATTR_KPARAM_INFO
	.align		4
        /*001c*/ 	.byte	0x04, 0x17
        /*001e*/ 	.short	(.L_1963 - .L_1962)
.L_1962:
        /*0020*/ 	.word	0x00000000
        /*0024*/ 	.short	0x0000
        /*0026*/ 	.short	0x0000
        /*0028*/ 	.byte	0x00, 0xf0, 0xc1, 0x07


	//----- nvinfo : EIATTR_MAXREG_COUNT
	.align		4
.L_1963:
        /*002c*/ 	.byte	0x03, 0x1b
        /*002e*/ 	.short	0x00ff


	//----- nvinfo : EIATTR_NUM_BARRIERS
	.align		4
        /*0030*/ 	.byte	0x02, 0x4c
        /*0032*/ 	.byte	0x01
	.zero		1


	//----- nvinfo : EIATTR_MERCURY_ISA_VERSION
	.align		4
        /*0034*/ 	.byte	0x03, 0x5f
        /*0036*/ 	.short	0x0000


	//----- nvinfo : EIATTR_COOP_GROUP_MASK_REGIDS
	.align		4
        /*0038*/ 	.byte	0x04, 0x29
        /*003a*/ 	.short	(.L_1965 - .L_1964)


	//   ....[0]....
.L_1964:
        /*003c*/ 	.word	0xffffffff


	//   ....[1]....
        /*0040*/ 	.word	0xffffffff


	//   ....[2]....
        /*0044*/ 	.word	0xffffffff


	//   ....[3]....
        /*0048*/ 	.word	0xffffffff


	//   ....[4]....
        /*004c*/ 	.word	0xffffffff


	//   ....[5]....
        /*0050*/ 	.word	0xffffffff


	//   ....[6]....
        /*0054*/ 	.word	0xffffffff


	//   ....[7]....
        /*0058*/ 	.word	0xffffffff


	//   ....[8]....
        /*005c*/ 	.word	0xffffffff


	//   ....[9]....
        /*0060*/ 	.word	0xffffffff


	//   ....[10]....
        /*0064*/ 	.word	0xffffffff


	//   ....[11]....
        /*0068*/ 	.word	0xffffffff


	//   ....[12]....
        /*006c*/ 	.word	0xffffffff


	//   ....[13]....
        /*0070*/ 	.word	0xffffffff


	//   ....[14]....
        /*0074*/ 	.word	0xffffffff


	//   ....[15]....
        /*0078*/ 	.word	0xffffffff


	//   ....[16]....
        /*007c*/ 	.word	0xffffffff


	//   ....[17]....
        /*0080*/ 	.word	0xffffffff


	//   ....[18]....
        /*0084*/ 	.word	0xffffffff


	//   ....[19]....
        /*0088*/ 	.word	0xffffffff


	//   ....[20]....
        /*008c*/ 	.word	0xffffffff


	//   ....[21]....
        /*0090*/ 	.word	0xffffffff


	//   ....[22]....
        /*0094*/ 	.word	0xffffffff


	//   ....[23]....
        /*0098*/ 	.word	0xffffffff


	//   ....[24]....
        /*009c*/ 	.word	0xffffffff


	//   ....[25]....
        /*00a0*/ 	.word	0xffffffff


	//   ....[26]....
        /*00a4*/ 	.word	0xffffffff


	//   ....[27]....
        /*00a8*/ 	.word	0xffffffff


	//   ....[28]....
        /*00ac*/ 	.word	0xffffffff


	//   ....[29]....
        /*00b0*/ 	.word	0xffffffff


	//   ....[30]....
        /*00b4*/ 	.word	0xffffffff


	//   ....[31]....
        /*00b8*/ 	.word	0xffffffff


	//   ....[32]....
        /*00bc*/ 	.word	0xffffffff


	//   ....[33]....
        /*00c0*/ 	.word	0xffffffff


	//   ....[34]....
        /*00c4*/ 	.word	0xffffffff


	//   ....[35]....
        /*00c8*/ 	.word	0xffffffff


	//   ....[36]....
        /*00cc*/ 	.word	0xffffffff


	//   ....[37]....
        /*00d0*/ 	.word	0xffffffff


	//   ....[38]....
        /*00d4*/ 	.word	0xffffffff


	//   ....[39]....
        /*00d8*/ 	.word	0xffffffff


	//   ....[40]....
        /*00dc*/ 	.word	0xffffffff


	//   ....[41]....
        /*00e0*/ 	.word	0xffffffff


	//   ....[42]....
        /*00e4*/ 	.word	0xffffffff


	//   ....[43]....
        /*00e8*/ 	.word	0xffffffff


	//   ....[44]....
        /*00ec*/ 	.word	0xffffffff


	//   ....[45]....
        /*00f0*/ 	.word	0xffffffff


	//   ....[46]....
        /*00f4*/ 	.word	0xffffffff


	//   ....[47]....
        /*00f8*/ 	.word	0xffffffff


	//   ....[48]....
        /*00fc*/ 	.word	0xffffffff


	//   ....[49]....
        /*0100*/ 	.word	0xffffffff


	//   ....[50]....
        /*0104*/ 	.word	0xffffffff


	//   ....[51]....
        /*0108*/ 	.word	0xffffffff


	//   ....[52]....
        /*010c*/ 	.word	0xffffffff


	//   ....[53]....
        /*0110*/ 	.word	0xffffffff


	//   ....[54]....
        /*0114*/ 	.word	0xffffffff


	//   ....[55]....
        /*0118*/ 	.word	0xffffffff


	//   ....[56]....
        /*011c*/ 	.word	0xffffffff


	//   ....[57]....
        /*0120*/ 	.word	0xffffffff


	//   ....[58]....
        /*0124*/ 	.word	0xffffffff


	//   ....[59]....
        /*0128*/ 	.word	0xffffffff


	//   ....[60]....
        /*012c*/ 	.word	0xffffffff


	//   ....[61]....
        /*0130*/ 	.word	0xffffffff


	//   ....[62]....
        /*0134*/ 	.word	0xffffffff


	//   ....[63]....
        /*0138*/ 	.word	0xffffffff


	//   ....[64]....
        /*013c*/ 	.word	0xffffffff


	//   ....[65]....
        /*0140*/ 	.word	0xffffffff


	//   ....[66]....
        /*0144*/ 	.word	0xffffffff


	//   ....[67]....
        /*0148*/ 	.word	0xffffffff


	//   ....[68]....
        /*014c*/ 	.word	0xffffffff


	//   ....[69]....
        /*0150*/ 	.word	0xffffffff


	//   ....[70]....
        /*0154*/ 	.word	0xffffffff


	//   ....[71]....
        /*0158*/ 	.word	0xffffffff


	//   ....[72]....
        /*015c*/ 	.word	0xffffffff


	//   ....[73]....
        /*0160*/ 	.word	0xffffffff


	//   ....[74]....
        /*0164*/ 	.word	0xffffffff


	//   ....[75]....
        /*0168*/ 	.word	0xffffffff


	//   ....[76]....
        /*016c*/ 	.word	0xffffffff


	//   ....[77]....
        /*0170*/ 	.word	0xffffffff


	//   ....[78]....
        /*0174*/ 	.word	0xffffffff


	//   ....[79]....
        /*0178*/ 	.word	0xffffffff


	//   ....[80]....
        /*017c*/ 	.word	0xffffffff


	//   ....[81]....
        /*0180*/ 	.word	0xffffffff


	//   ....[82]....
        /*0184*/ 	.word	0xffffffff


	//   ....[83]....
        /*0188*/ 	.word	0xffffffff


	//   ....[84]....
        /*018c*/ 	.word	0xffffffff


	//   ....[85]....
        /*0190*/ 	.word	0xffffffff


	//   ....[86]....
        /*0194*/ 	.word	0xffffffff


	//   ....[87]....
        /*0198*/ 	.word	0xffffffff


	//   ....[88]....
        /*019c*/ 	.word	0xffffffff


	//   ....[89]....
        /*01a0*/ 	.word	0xffffffff


	//   ....[90]....
        /*01a4*/ 	.word	0xffffffff


	//   ....[91]....
        /*01a8*/ 	.word	0xffffffff


	//   ....[92]....
        /*01ac*/ 	.word	0xffffffff


	//   ....[93]....
        /*01b0*/ 	.word	0xffffffff


	//   ....[94]....
        /*01b4*/ 	.word	0xffffffff


	//   ....[95]....
        /*01b8*/ 	.word	0xffffffff


	//   ....[96]....
        /*01bc*/ 	.word	0xffffffff


	//   ....[97]....
        /*01c0*/ 	.word	0xffffffff


	//   ....[98]....
        /*01c4*/ 	.word	0xffffffff


	//   ....[99]....
        /*01c8*/ 	.word	0xffffffff


	//   ....[100]....
        /*01cc*/ 	.word	0xffffffff


	//   ....[101]....
        /*01d0*/ 	.word	0xffffffff


	//   ....[102]....
        /*01d4*/ 	.word	0xffffffff


	//   ....[103]....
        /*01d8*/ 	.word	0xffffffff


	//   ....[104]....
        /*01dc*/ 	.word	0xffffffff


	//   ....[105]....
        /*01e0*/ 	.word	0xffffffff


	//   ....[106]....
        /*01e4*/ 	.word	0xffffffff


	//   ....[107]....
        /*01e8*/ 	.word	0xffffffff


	//   ....[108]....
        /*01ec*/ 	.word	0xffffffff


	//   ....[109]....
        /*01f0*/ 	.word	0xffffffff


	//   ....[110]....
        /*01f4*/ 	.word	0xffffffff


	//   ....[111]....
        /*01f8*/ 	.word	0xffffffff


	//   ....[112]....
        /*01fc*/ 	.word	0xffffffff


	//   ....[113]....
        /*0200*/ 	.word	0xffffffff


	//   ....[114]....
        /*0204*/ 	.word	0xffffffff


	//   ....[115]....
        /*0208*/ 	.word	0xffffffff


	//   ....[116]....
        /*020c*/ 	.word	0xffffffff


	//   ....[117]....
        /*0210*/ 	.word	0xffffffff


	//   ....[118]....
        /*0214*/ 	.word	0xffffffff


	//   ....[119]....
        /*0218*/ 	.word	0xffffffff


	//   ....[120]....
        /*021c*/ 	.word	0xffffffff


	//   ....[121]....
        /*0220*/ 	.word	0xffffffff


	//   ....[122]....
        /*0224*/ 	.word	0xffffffff


	//   ....[123]....
        /*0228*/ 	.word	0xffffffff


	//   ....[124]....
        /*022c*/ 	.word	0xffffffff


	//   ....[125]....
        /*0230*/ 	.word	0xffffffff


	//   ....[126]....
        /*0234*/ 	.word	0xffffffff


	//   ....[127]....
        /*0238*/ 	.word	0xffffffff


	//   ....[128]....
        /*023c*/ 	.word	0xffffffff


	//   ....[129]....
        /*0240*/ 	.word	0xffffffff


	//   ....[130]....
        /*0244*/ 	.word	0xffffffff


	//   ....[131]....
        /*0248*/ 	.word	0xffffffff


	//   ....[132]....
        /*024c*/ 	.word	0xffffffff


	//   ....[133]....
        /*0250*/ 	.word	0xffffffff


	//   ....[134]....
        /*0254*/ 	.word	0xffffffff


	//   ....[135]....
        /*0258*/ 	.word	0xffffffff


	//   ....[136]....
        /*025c*/ 	.word	0xffffffff


	//   ....[137]....
        /*0260*/ 	.word	0xffffffff


	//   ....[138]....
        /*0264*/ 	.word	0xffffffff


	//   ....[139]....
        /*0268*/ 	.word	0xffffffff


	//   ....[140]....
        /*026c*/ 	.word	0xffffffff


	//   ....[141]....
        /*0270*/ 	.word	0xffffffff


	//   ....[142]....
        /*0274*/ 	.word	0xffffffff


	//   ....[143]....
        /*0278*/ 	.word	0xffffffff


	//   ....[144]....
        /*027c*/ 	.word	0xffffffff


	//   ....[145]....
        /*0280*/ 	.word	0xffffffff


	//   ....[146]....
        /*0284*/ 	.word	0xffffffff


	//   ....[147]....
        /*0288*/ 	.word	0xffffffff


	//   ....[148]....
        /*028c*/ 	.word	0xffffffff


	//   ....[149]....
        /*0290*/ 	.word	0xffffffff


	//   ....[150]....
        /*0294*/ 	.word	0xffffffff


	//   ....[151]....
        /*0298*/ 	.word	0xffffffff


	//   ....[152]....
        /*029c*/ 	.word	0xffffffff


	//   ....[153]....
        /*02a0*/ 	.word	0xffffffff


	//   ....[154]....
        /*02a4*/ 	.word	0xffffffff


	//   ....[155]....
        /*02a8*/ 	.word	0xffffffff


	//   ....[156]....
        /*02ac*/ 	.word	0xffffffff


	//   ....[157]....
        /*02b0*/ 	.word	0xffffffff


	//   ....[158]....
        /*02b4*/ 	.word	0xffffffff


	//   ....[159]....
        /*02b8*/ 	.word	0xffffffff


	//   ....[160]....
        /*02bc*/ 	.word	0xffffffff


	//   ....[161]....
        /*02c0*/ 	.word	0xffffffff


	//   ....[162]....
        /*02c4*/ 	.word	0xffffffff


	//   ....[163]....
        /*02c8*/ 	.word	0xffffffff


	//----- nvinfo : EIATTR_COOP_GROUP_INSTR_OFFSETS
	.align		4
.L_1965:
        /*02cc*/ 	.byte	0x04, 0x28
        /*02ce*/ 	.short	(.L_1967 - .L_1966)


	//   ....[0]....
.L_1966:
        /*02d0*/ 	.word	0x00000f40


	//   ....[1]....
        /*02d4*/ 	.word	0x000014c0


	//   ....[2]....
        /*02d8*/ 	.word	0x00001d50


	//   ....[3]....
        /*02dc*/ 	.word	0x00004710


	//   ....[4]....
        /*02e0*/ 	.word	0x00004dd0


	//   ....[5]....
        /*02e4*/ 	.word	0x00005a10


	//   ....[6]....
        /*02e8*/ 	.word	0x00006470


	//   ....[7]....
        /*02ec*/ 	.word	0x000089c0


	//   ....[8]....
        /*02f0*/ 	.word	0x000089e0


	//   ....[9]....
        /*02f4*/ 	.word	0x00008a10


	//   ....[10]....
        /*02f8*/ 	.word	0x00008a20


	//   ....[11]....
        /*02fc*/ 	.word	0x00008ad0


	//   ....[12]....
        /*0300*/ 	.word	0x00008af0


	//   ....[13]....
        /*0304*/ 	.word	0x00008b00


	//   ....[14]....
        /*0308*/ 	.word	0x00008b10


	//   ....[15]....
        /*030c*/ 	.word	0x00008bd0


	//   ....[16]....
        /*0310*/ 	.word	0x00008bf0


	//   ....[17]....
        /*0314*/ 	.word	0x00008c00


	//   ....[18]....
        /*0318*/ 	.word	0x00008c10


	//   ....[19]....
        /*031c*/ 	.word	0x00008cd0


	//   ....[20]....
        /*0320*/ 	.word	0x00008cf0


	//   ....[21]....
        /*0324*/ 	.word	0x00008d00


	//   ....[22]....
        /*0328*/ 	.word	0x00008d10


	//   ....[23]....
        /*032c*/ 	.word	0x00008dd0


	//   ....[24]....
        /*0330*/ 	.word	0x00008df0


	//   ....[25]....
        /*0334*/ 	.word	0x00008e00


	//   ....[26]....
        /*0338*/ 	.word	0x00008e10


	//   ....[27]....
        /*033c*/ 	.word	0x00008f50


	//   ....[28]....
        /*0340*/ 	.word	0x00008fc0


	//   ....[29]....
        /*0344*/ 	.word	0x00009030


	//   ....[30]....
        /*0348*/ 	.word	0x000090a0


	//   ....[31]....
        /*034c*/ 	.word	0x000090c0


	//   ....[32]....
        /*0350*/ 	.word	0x000090d0


	//   ....[33]....
        /*0354*/ 	.word	0x000090e0


	//   ....[34]....
        /*0358*/ 	.word	0x000090f0


	//   ....[35]....
        /*035c*/ 	.word	0x00009100


	//   ....[36]....
        /*0360*/ 	.word	0x00009110


	//   ....[37]....
        /*0364*/ 	.word	0x00009120


	//   ....[38]....
        /*0368*/ 	.word	0x00009130


	//   ....[39]....
        /*036c*/ 	.word	0x0000a3f0


	//   ....[40]....
        /*0370*/ 	.word	0x0000a410


	//   ....[41]....
        /*0374*/ 	.word	0x0000a420


	//   ....[42]....
        /*0378*/ 	.word	0x0000a430


	//   ....[43]....
        /*037c*/ 	.word	0x0000a540


	//   ....[44]....
        /*0380*/ 	.word	0x0000a550


	//   ....[45]....
        /*0384*/ 	.word	0x0000a560


	//   ....[46]....
        /*0388*/ 	.word	0x0000a570


	//   ....[47]....
        /*038c*/ 	.word	0x0000a680


	//   ....[48]....
        /*0390*/ 	.word	0x0000a6a0


	//   ....[49]....
        /*0394*/ 	.word	0x0000a6b0


	//   ....[50]....
        /*0398*/ 	.word	0x0000a6c0


	//   ....[51]....
        /*039c*/ 	.word	0x0000a7d0


	//   ....[52]....
        /*03a0*/ 	.word	0x0000a7e0


	//   ....[53]....
        /*03a4*/ 	.word	0x0000a7f0


	//   ....[54]....
        /*03a8*/ 	.word	0x0000a800


	//   ....[55]....
        /*03ac*/ 	.word	0x0000a910


	//   ....[56]....
        /*03b0*/ 	.word	0x0000a930


	//   ....[57]....
        /*03b4*/ 	.word	0x0000a940


	//   ....[58]....
        /*03b8*/ 	.word	0x0000a950


	//   ....[59]....
        /*03bc*/ 	.word	0x0000aa50


	//   ....[60]....
        /*03c0*/ 	.word	0x0000aa60


	//   ....[61]....
        /*03c4*/ 	.word	0x0000aa70


	//   ....[62]....
        /*03c8*/ 	.word	0x0000aa80


	//   ....[63]....
        /*03cc*/ 	.word	0x0000aa90


	//   ....[64]....
        /*03d0*/ 	.word	0x0000aaa0


	//   ....[65]....
        /*03d4*/ 	.word	0x0000aab0


	//   ....[66]....
        /*03d8*/ 	.word	0x0000aae0


	//   ....[67]....
        /*03dc*/ 	.word	0x0000ab00


	//   ....[68]....
        /*03e0*/ 	.word	0x0000ab10


	//   ....[69]....
        /*03e4*/ 	.word	0x0000ab20


	//   ....[70]....
        /*03e8*/ 	.word	0x0000ab50


	//   ....[71]....
        /*03ec*/ 	.word	0x0000c0e0


	//   ....[72]....
        /*03f0*/ 	.word	0x0000c180


	//   ....[73]....
        /*03f4*/ 	.word	0x0000c1b0


	//   ....[74]....
        /*03f8*/ 	.word	0x0000c1e0


	//   ....[75]....
        /*03fc*/ 	.word	0x0000c290


	//   ....[76]....
        /*0400*/ 	.word	0x0000c320


	//   ....[77]....
        /*0404*/ 	.word	0x0000c350


	//   ....[78]....
        /*0408*/ 	.word	0x0000c380


	//   ....[79]....
        /*040c*/ 	.word	0x0000c3e0


	//   ....[80]....
        /*0410*/ 	.word	0x0000c450


	//   ....[81]....
        /*0414*/ 	.word	0x0000c4a0


	//   ....[82]....
        /*0418*/ 	.word	0x0000c4d0


	//   ....[83]....
        /*041c*/ 	.word	0x0000c590


	//   ....[84]....
        /*0420*/ 	.word	0x0000c650


	//   ....[85]....
        /*0424*/ 	.word	0x0000c680


	//   ....[86]....
        /*0428*/ 	.word	0x0000c6b0


	//   ....[87]....
        /*042c*/ 	.word	0x0000c750


	//   ....[88]....
        /*0430*/ 	.word	0x0000c7f0


	//   ....[89]....
        /*0434*/ 	.word	0x0000c820


	//   ....[90]....
        /*0438*/ 	.word	0x0000c850


	//   ....[91]....
        /*043c*/ 	.word	0x0000d2c0


	//   ....[92]....
        /*0440*/ 	.word	0x0000dea0


	//   ....[93]....
        /*0444*/ 	.word	0x0000e910


	//   ....[94]....
        /*0448*/ 	.word	0x0000eef0


	//   ....[95]....
        /*044c*/ 	.word	0x0000ef50


	//   ....[96]....
        /*0450*/ 	.word	0x0000efb0


	//   ....[97]....
        /*0454*/ 	.word	0x0000efd0


	//   ....[98]....
        /*0458*/ 	.word	0x0000eff0


	//   ....[99]....
        /*045c*/ 	.word	0x0000f0b0


	//   ....[100]....
        /*0460*/ 	.word	0x0000f100


	//   ....[101]....
        /*0464*/ 	.word	0x0000f160


	//   ....[102]....
        /*0468*/ 	.word	0x0000f180


	//   ....[103]....
        /*046c*/ 	.word	0x0000f1a0


	//   ....[104]....
        /*0470*/ 	.word	0x0000f810


	//   ....[105]....
        /*0474*/ 	.word	0x0000f890


	//   ....[106]....
        /*0478*/ 	.word	0x0000f900


	//   ....[107]....
        /*047c*/ 	.word	0x0000f970


	//   ....[108]....
        /*0480*/ 	.word	0x0000fac0


	//   ....[109]....
        /*0484*/ 	.word	0x0000fb30


	//   ....[110]....
        /*0488*/ 	.word	0x0000fba0


	//   ....[111]....
        /*048c*/ 	.word	0x0000fc10


	//   ....[112]....
        /*0490*/ 	.word	0x0000fd30


	//   ....[113]....
        /*0494*/ 	.word	0x0000fda0


	//   ....[114]....
        /*0498*/ 	.word	0x0000fe10


	//   ....[115]....
        /*049c*/ 	.word	0x0000fe80


	//   ....[116]....
        /*04a0*/ 	.word	0x0000ffa0


	//   ....[117]....
        /*04a4*/ 	.word	0x00010010


	//   ....[118]....
        /*04a8*/ 	.word	0x00010080


	//   ....[119]....
        /*04ac*/ 	.word	0x000100f0


	//   ....[120]....
        /*04b0*/ 	.word	0x00010230


	//   ....[121]....
        /*04b4*/ 	.word	0x000102a0


	//   ....[122]....
        /*04b8*/ 	.word	0x00010310


	//   ....[123]....
        /*04bc*/ 	.word	0x00010380


	//   ....[124]....
        /*04c0*/ 	.word	0x000103e0


	//   ....[125]....
        /*04c4*/ 	.word	0x00010450


	//   ....[126]....
        /*04c8*/ 	.word	0x000104c0


	//   ....[127]....
        /*04cc*/ 	.word	0x00010530


	//   ....[128]....
        /*04d0*/ 	.word	0x000105b0


	//   ....[129]....
        /*04d4*/ 	.word	0x00010620


	//   ....[130]....
        /*04d8*/ 	.word	0x00010690


	//   ....[131]....
        /*04dc*/ 	.word	0x00010700


	//   ....[132]....
        /*04e0*/ 	.word	0x00010770


	//   ....[133]....
        /*04e4*/ 	.word	0x000107f0


	//   ....[134]....
        /*04e8*/ 	.word	0x00010860


	//   ....[135]....
        /*04ec*/ 	.word	0x000108d0


	//   ....[136]....
        /*04f0*/ 	.word	0x00010940


	//   ....[137]....
        /*04f4*/ 	.word	0x000109b0


	//   ....[138]....
        /*04f8*/ 	.word	0x00010a20


	//   ....[139]....
        /*04fc*/ 	.word	0x00010a90


	//   ....[140]....
        /*0500*/ 	.word	0x00010b00


	//   ....[141]....
        /*0504*/ 	.word	0x00010b80


	//   ....[142]....
        /*0508*/ 	.word	0x00010bf0


	//   ....[143]....
        /*050c*/ 	.word	0x00010c60


	//   ....[144]....
        /*0510*/ 	.word	0x00010cd0


	//   ....[145]....
        /*0514*/ 	.word	0x00010d40


	//   ....[146]....
        /*0518*/ 	.word	0x00010db0


	//   ....[147]....
        /*051c*/ 	.word	0x00010e20


	//   ....[148]....
        /*0520*/ 	.word	0x00010e90


	//   ....[149]....
        /*0524*/ 	.word	0x00010f10


	//   ....[150]....
        /*0528*/ 	.word	0x00010f80


	//   ....[151]....
        /*052c*/ 	.word	0x00010ff0


	//   ....[152]....
        /*0530*/ 	.word	0x00011060


	//   ....[153]....
        /*0534*/ 	.word	0x000110d0


	//   ....[154]....
        /*0538*/ 	.word	0x00011140


	//   ....[155]....
        /*053c*/ 	.word	0x000111b0


	//   ....[156]....
        /*0540*/ 	.word	0x00011220


	//   ....[157]....
        /*0544*/ 	.word	0x00011290


	//   ....[158]....
        /*0548*/ 	.word	0x00011300


	//   ....[159]....
        /*054c*/ 	.word	0x00011370


	//   ....[160]....
        /*0550*/ 	.word	0x00011440


	//   ....[161]....
        /*0554*/ 	.word	0x000114b0


	//   ....[162]....
        /*0558*/ 	.word	0x00011520


	//   ....[163]....
        /*055c*/ 	.word	0x00011590


	//----- nvinfo : EIATTR_EXIT_INSTR_OFFSETS
	.align		4
.L_1967:
        /*0560*/ 	.byte	0x04, 0x1c
        /*0562*/ 	.short	(.L_1969 - .L_1968)


	//   ....[0]....
.L_1968:
        /*0564*/ 	.word	0x0000f270


	//   ....[1]....
        /*0568*/ 	.word	0x0000f7b0


	//----- nvinfo : EIATTR_MAX_THREADS
	.align		4
.L_1969:
        /*056c*/ 	.byte	0x04, 0x05
        /*056e*/ 	.short	(.L_1971 - .L_1970)
.L_1970:
        /*0570*/ 	.word	0x00000040
        /*0574*/ 	.word	0x00000001
        /*0578*/ 	.word	0x00000001


	//----- nvinfo : EIATTR_CRS_STACK_SIZE
	.align		4
.L_1971:
        /*057c*/ 	.byte	0x04, 0x1e
        /*057e*/ 	.short	(.L_1973 - .L_1972)
.L_1972:
        /*0580*/ 	.word	0x00000000
.L_1973:


//--------------------- .nv.info._Z25selective_scan_bwd_kernelI32Selective_Scan_bwd_kernel_traitsILi64ELi16ELb0ELb0ELb1ELb0ELb0EN3c104HalfENS1_7complexIfEEEEv12SSMParamsBwd --------------------------
	.section	.nv.info._Z25selective_scan_bwd_kernelI32Selective_Scan_bwd_kernel_traitsILi64ELi16ELb0ELb0ELb1ELb0ELb0EN3c104HalfENS1_7complexIfEEEEv12SSMParamsBwd,"",@"SHT_CUDA_INFO"
	.sectionflags	@""
	.align	4


	//----- nvinfo : EIATTR_CUDA_API_VERSION
	.align		4
        /*0000*/ 	.byte	0x04, 0x37
        /*0002*/ 	.short	(.L_1975 - .L_1974)
.L_1974:
        /*0004*/ 	.word	0x00000082


	//----- nvinfo : EIATTR_SW2861232_WAR
	.align		4
.L_1975:
        /*0008*/ 	.byte	0x01, 0x35
	.zero		2


	//----- nvinfo : EIATTR_PARAM_CBANK
	.align		4
        /*000c*/ 	.byte	0x04, 0x0a
        /*000e*/ 	.short	(.L_1977 - .L_1976)
	.align		4
.L_1976:
        /*0010*/ 	.word	index@(.nv.constant0._Z25selective_scan_bwd_kernelI32Selective_Scan_bwd_kernel_traitsILi64ELi16ELb0ELb0ELb1ELb0ELb0EN3c104HalfENS1_7complexIfEEEEv12SSMParamsBwd)
        /*0014*/ 	.short	0x0160
        /*0016*/ 	.short	0x01f0


	//----- nvinfo : EIATTR_CBANK_PARAM_SIZE
	.align		4
.L_1977:
        /*0018*/ 	.byte	0x03, 0x19
        /*001a*/ 	.short	0x01f0


	//----- nvinfo : EIATTR_KPARAM_INFO
	.align		4
        /*001c*/ 	.byte	0x04, 0x17
        /*001e*/ 	.short	(.L_1979 - .L_1978)
.L_1978:
        /*0020*/ 	.word	0x00000000
        /*0024*/ 	.short	0x0000
        /*0026*/ 	.short	0x0000
        /*0028*/ 	.byte	0x00, 0xf0, 0xc1, 0x07


	//----- nvinfo : EIATTR_MAXREG_COUNT
	.align		4
.L_1979:
        /*002c*/ 	.byte	0x03, 0x1b
        /*002e*/ 	.short	0x00ff


	//----- nvinfo : EIATTR_NUM_BARRIERS
	.align		4
        /*0030*/ 	.byte	0x02, 0x4c
        /*0032*/ 	.byte	0x01
	.zero		1


	//----- nvinfo : EIATTR_ANNOTATIONS
	.align		4
        /*0034*/ 	.byte	0x04, 0x55
        /*0036*/ 	.short	(.L_1981 - .L_1980)


	//   ....[0]....
.L_1980:
        /*0038*/ 	.word	0x00000001
        /*003c*/ 	.byte	0x30, 0x02, 0x00, 0x00, 0x01, 0x00, 0x00, 0x00, 0x60, 0x02, 0x00, 0x00, 0x01, 0x00, 0x00, 0x00
        /*004c*/ 	.byte	0xf0, 0x09, 0x00, 0x00, 0x01, 0x00, 0x00, 0x00, 0x10, 0x0a, 0x00, 0x00, 0x01, 0x00, 0x00, 0x00
        /*005c*/ 	.byte	0xc0, 0x0a, 0x00, 0x00, 0x01, 0x00, 0x00, 0x00, 0x70, 0x22, 0x00, 0x00, 0x01, 0x00, 0x00, 0x00
        /*006c*/ 	.byte	0xb0, 0xc6, 0x00, 0x00, 0x01, 0x00, 0x00, 0x00, 0x20, 0xd2, 0x00, 0x00, 0x01, 0x00, 0x00, 0x00
        /*007c*/ 	.byte	0x00, 0xd7, 0x00, 0x00, 0x01, 0x00, 0x00, 0x00, 0xe0, 0xd8, 0x00, 0x00


	//----- nvinfo : EIATTR_MERCURY_ISA_VERSION
	.align		4
.L_1981:
        /*0088*/ 	.byte	0x03, 0x5f
        /*008a*/ 	.short	0x0000


	//----- nvinfo : EIATTR_COOP_GROUP_MASK_REGIDS
	.align		4
        /*008c*/ 	.byte	0x04, 0x29
        /*008e*/ 	.short	(.L_1983 - .L_1982)


	//   ....[0]....
.L_1982:
        /*0090*/ 	.word	0xffffffff


	//   ....[1]....
        /*0094*/ 	.word	0xffffffff


	//   ....[2]....
        /*0098*/ 	.word	0xffffffff


	//   ....[3]....
        /*009c*/ 	.word	0xffffffff


	//   ....[4]....
        /*00a0*/ 	.word	0xffffffff


	//   ....[5]....
        /*00a4*/ 	.word	0xffffffff


	//   ....[6]....
        /*00a8*/ 	.word	0xffffffff


	//   ....[7]....
        /*00ac*/ 	.word	0xffffffff


	//   ....[8]....
        /*00b0*/ 	.word	0xffffffff


	//   ....[9]....
        /*00b4*/ 	.word	0xffffffff


	//   ....[10]....
        /*00b8*/ 	.word	0xffffffff


	//   ....[11]....
        /*00bc*/ 	.word	0xffffffff


	//   ....[12]....
        /*00c0*/ 	.word	0xffffffff


	//   ....[13]....
        /*00c4*/ 	.word	0xffffffff


	//   ....[14]....
        /*00c8*/ 	.word	0xffffffff


	//   ....[15]....
        /*00cc*/ 	.word	0xffffffff


	//   ....[16]....
        /*00d0*/ 	.word	0xffffffff


	//   ....[17]....
        /*00d4*/ 	.word	0xffffffff


	//   ....[18]....
        /*00d8*/ 	.word	0xffffffff


	//   ....[19]....
        /*00dc*/ 	.word	0xffffffff


	//   ....[20]....
        /*00e0*/ 	.word	0xffffffff


	//   ....[21]....
        /*00e4*/ 	.word	0xffffffff


	//   ....[22]....
        /*00e8*/ 	.word	0xffffffff


	//   ....[23]....
        /*00ec*/ 	.word	0xffffffff


	//   ....[24]....
        /*00f0*/ 	.word	0xffffffff


	//   ....[25]....
        /*00f4*/ 	.word	0xffffffff


	//   ....[26]....
        /*00f8*/ 	.word	0xffffffff


	//   ....[27]....
        /*00fc*/ 	.word	0xffffffff


	//   ....[28]....
        /*0100*/ 	.word	0xffffffff


	//   ....[29]....
        /*0104*/ 	.word	0xffffffff


	//   ....[30]....
        /*0108*/ 	.word	0xffffffff


	//   ....[31]....
        /*010c*/ 	.word	0xffffffff


	//   ....[32]....
        /*0110*/ 	.word	0xffffffff


	//   ....[33]....
        /*0114*/ 	.word	0xffffffff


	//   ....[34]....
        /*0118*/ 	.word	0xffffffff


	//   ....[35]....
        /*011c*/ 	.word	0xffffffff


	//   ....[36]....
        /*0120*/ 	.word	0xffffffff


	//   ....[37]....
        /*0124*/ 	.word	0xffffffff


	//   ....[38]....
        /*0128*/ 	.word	0xffffffff


	//   ....[39]....
        /*012c*/ 	.word	0xffffffff


	//   ....[40]....
        /*0130*/ 	.word	0xffffffff


	//   ....[41]....
        /*0134*/ 	.word	0xffffffff


	//   ....[42]....
        /*0138*/ 	.word	0xffffffff


	//   ....[43]....
        /*013c*/ 	.word	0xffffffff


	//   ....[44]....
        /*0140*/ 	.word	0xffffffff


	//   ....[45]....
        /*0144*/ 	.word	0xffffffff


	//   ....[46]....
        /*0148*/ 	.word	0xffffffff


	//   ....[47]....
        /*014c*/ 	.word	0xffffffff


	//   ....[48]....
        /*0150*/ 	.word	0xffffffff


	//   ....[49]....
        /*0154*/ 	.word	0xffffffff


	//   ....[50]....
        /*0158*/ 	.word	0xffffffff


	//   ....[51]....
        /*015c*/ 	.word	0xffffffff


	//   ....[52]....
        /*0160*/ 	.word	0xffffffff


	//   ....[53]....
        /*0164*/ 	.word	0xffffffff


	//   ....[54]....
        /*0168*/ 	.word	0xffffffff


	//   ....[55]....
        /*016c*/ 	.word	0xffffffff


	//   ....[56]....
        /*0170*/ 	.word	0xffffffff


	//   ....[57]....
        /*0174*/ 	.word	0xffffffff


	//   ....[58]....
        /*0178*/ 	.word	0xffffffff


	//   ....[59]....
        /*017c*/ 	.word	0xffffffff


	//   ....[60]....
        /*0180*/ 	.word	0xffffffff


	//   ....[61]....
        /*0184*/ 	.word	0xffffffff


	//   ....[62]....
        /*0188*/ 	.word	0xffffffff


	//   ....[63]....
        /*018c*/ 	.word	0xffffffff


	//   ....[64]....
        /*0190*/ 	.word	0xffffffff


	//   ....[65]....
        /*0194*/ 	.word	0xffffffff


	//   ....[66]....
        /*0198*/ 	.word	0xffffffff


	//   ....[67]....
        /*019c*/ 	.word	0xffffffff


	//   ....[68]....
        /*01a0*/ 	.word	0xffffffff


	//   ....[69]....
        /*01a4*/ 	.word	0xffffffff


	//   ....[70]....
        /*01a8*/ 	.word	0xffffffff


	//   ....[71]....
        /*01ac*/ 	.word	0xffffffff


	//   ....[72]....
        /*01b0*/ 	.word	0xffffffff


	//   ....[73]....
        /*01b4*/ 	.word	0xffffffff


	//   ....[74]....
        /*01b8*/ 	.word	0xffffffff


	//   ....[75]....
        /*01bc*/ 	.word	0xffffffff


	//   ....[76]....
        /*01c0*/ 	.word	0xffffffff


	//   ....[77]....
        /*01c4*/ 	.word	0xffffffff


	//   ....[78]....
        /*01c8*/ 	.word	0xffffffff


	//   ....[79]....
        /*01cc*/ 	.word	0xffffffff


	//   ....[80]....
        /*01d0*/ 	.word	0xffffffff


	//   ....[81]....
        /*01d4*/ 	.word	0xffffffff


	//   ....[82]....
        /*01d8*/ 	.word	0xffffffff


	//   ....[83]....
        /*01dc*/ 	.word	0xffffffff


	//   ....[84]....
        /*01e0*/ 	.word	0xffffffff


	//   ....[85]....
        /*01e4*/ 	.word	0xffffffff


	//   ....[86]....
        /*01e8*/ 	.word	0xffffffff


	//   ....[87]....
        /*01ec*/ 	.word	0xffffffff


	//   ....[88]....
        /*01f0*/ 	.word	0xffffffff


	//   ....[89]....
        /*01f4*/ 	.word	0xffffffff


	//   ....[90]....
        /*01f8*/ 	.word	0xffffffff


	//   ....[91]....
        /*01fc*/ 	.word	0xffffffff


	//   ....[92]....
        /*0200*/ 	.word	0xffffffff


	//   ....[93]....
        /*0204*/ 	.word	0xffffffff


	//   ....[94]....
        /*0208*/ 	.word	0xffffffff


	//   ....[95]....
        /*020c*/ 	.word	0xffffffff


	//   ....[96]....
        /*0210*/ 	.word	0xffffffff


	//   ....[97]....
        /*0214*/ 	.word	0xffffffff


	//   ....[98]....
        /*0218*/ 	.word	0xffffffff


	//   ....[99]....
        /*021c*/ 	.word	0xffffffff


	//   ....[100]....
        /*0220*/ 	.word	0xffffffff


	//   ....[101]....
        /*0224*/ 	.word	0xffffffff


	//   ....[102]....
        /*0228*/ 	.word	0xffffffff


	//   ....[103]....
        /*022c*/ 	.word	0xffffffff


	//   ....[104]....
        /*0230*/ 	.word	0xffffffff


	//   ....[105]....
        /*0234*/ 	.word	0xffffffff


	//   ....[106]....
        /*0238*/ 	.word	0xffffffff


	//   ....[107]....
        /*023c*/ 	.word	0xffffffff


	//   ....[108]....
        /*0240*/ 	.word	0xffffffff


	//   ....[109]....
        /*0244*/ 	.word	0xffffffff


	//   ....[110]....
        /*0248*/ 	.word	0xffffffff


	//   ....[111]....
        /*024c*/ 	.word	0xffffffff


	//   ....[112]....
        /*0250*/ 	.word	0xffffffff


	//   ....[113]....
        /*0254*/ 	.word	0xffffffff


	//   ....[114]....
        /*0258*/ 	.word	0xffffffff


	//   ....[115]....
        /*025c*/ 	.word	0xffffffff


	//   ....[116]....
        /*0260*/ 	.word	0xffffffff


	//   ....[117]....
        /*0264*/ 	.word	0xffffffff


	//   ....[118]....
        /*0268*/ 	.word	0xffffffff


	//   ....[119]....
        /*026c*/ 	.word	0xffffffff


	//   ....[120]....
        /*0270*/ 	.word	0xffffffff


	//   ....[121]....
        /*0274*/ 	.word	0xffffffff


	//   ....[122]....
        /*0278*/ 	.word	0xffffffff


	//   ....[123]....
        /*027c*/ 	.word	0xffffffff


	//   ....[124]....
        /*0280*/ 	.word	0xffffffff


	//   ....[125]....
        /*0284*/ 	.word	0xffffffff


	//   ....[126]....
        /*0288*/ 	.word	0xffffffff


	//   ....[127]....
        /*028c*/ 	.word	0xffffffff


	//   ....[128]....
        /*0290*/ 	.word	0xffffffff


	//   ....[129]....
        /*0294*/ 	.word	0xffffffff


	//   ....[130]....
        /*0298*/ 	.word	0xffffffff


	//   ....[131]....
        /*029c*/ 	.word	0xffffffff


	//   ....[132]....
        /*02a0*/ 	.word	0xffffffff


	//   ....[133]....
        /*02a4*/ 	.word	0xffffffff


	//   ....[134]....
        /*02a8*/ 	.word	0xffffffff


	//   ....[135]....
        /*02ac*/ 	.word	0xffffffff


	//   ....[136]....
        /*02b0*/ 	.word	0xffffffff


	//   ....[137]....
        /*02b4*/ 	.word	0xffffffff


	//   ....[138]....
        /*02b8*/ 	.word	0xffffffff


	//   ....[139]....
        /*02bc*/ 	.word	0xffffffff


	//   ....[140]....
        /*02c0*/ 	.word	0xffffffff


	//   ....[141]....
        /*02c4*/ 	.word	0xffffffff


	//   ....[142]....
        /*02c8*/ 	.word	0xffffffff


	//   ....[143]....
        /*02cc*/ 	.word	0xffffffff


	//   ....[144]....
        /*02d0*/ 	.word	0xffffffff


	//   ....[145]....
        /*02d4*/ 	.word	0xffffffff


	//   ....[146]....
        /*02d8*/ 	.word	0xffffffff


	//   ....[147]....
        /*02dc*/ 	.word	0xffffffff


	//   ....[148]....
        /*02e0*/ 	.word	0xffffffff


	//   ....[149]....
        /*02e4*/ 	.word	0xffffffff


	//   ....[150]....
        /*02e8*/ 	.word	0xffffffff


	//   ....[151]....
        /*02ec*/ 	.word	0xffffffff


	//   ....[152]....
        /*02f0*/ 	.word	0xffffffff


	//   ....[153]....
        /*02f4*/ 	.word	0xffffffff


	//   ....[154]....
        /*02f8*/ 	.word	0xffffffff


	//   ....[155]....
        /*02fc*/ 	.word	0xffffffff


	//   ....[156]....
        /*0300*/ 	.word	0xffffffff


	//   ....[157]....
        /*0304*/ 	.word	0xffffffff


	//   ....[158]....
        /*0308*/ 	.word	0xffffffff


	//   ....[159]....
        /*030c*/ 	.word	0xffffffff


	//----- nvinfo : EIATTR_COOP_GROUP_INSTR_OFFSETS
	.align		4
.L_1983:
        /*0310*/ 	.byte	0x04, 0x28
        /*0312*/ 	.short	(.L_1985 - .L_1984)


	//   ....[0]....
.L_1984:
        /*0314*/ 	.word	0x00001400


	//   ....[1]....
        /*0318*/ 	.word	0x00001a30


	//   ....[2]....
        /*031c*/ 	.word	0x00001e60


	//   ....[3]....
        /*0320*/ 	.word	0x00004360


	//   ....[4]....
        /*0324*/ 	.word	0x00005c00


	//   ....[5]....
        /*0328*/ 	.word	0x00005c20


	//   ....[6]....
        /*032c*/ 	.word	0x00005c40


	//   ....[7]....
        /*0330*/ 	.word	0x00005c50


	//   ....[8]....
        /*0334*/ 	.word	0x00005cd0


	//   ....[9]....
        /*0338*/ 	.word	0x00005d00


	//   ....[10]....
        /*033c*/ 	.word	0x00005d30


	//   ....[11]....
        /*0340*/ 	.word	0x00005d50


	//   ....[12]....
        /*0344*/ 	.word	0x00005dd0


	//   ....[13]....
        /*0348*/ 	.word	0x00005e10


	//   ....[14]....
        /*034c*/ 	.word	0x00005e40


	//   ....[15]....
        /*0350*/ 	.word	0x00005e50


	//   ....[16]....
        /*0354*/ 	.word	0x00005f00


	//   ....[17]....
        /*0358*/ 	.word	0x00005f30


	//   ....[18]....
        /*035c*/ 	.word	0x00005f40


	//   ....[19]....
        /*0360*/ 	.word	0x00005f50


	//   ....[20]....
        /*0364*/ 	.word	0x00006010


	//   ....[21]....
        /*0368*/ 	.word	0x00006030


	//   ....[22]....
        /*036c*/ 	.word	0x00006040


	//   ....[23]....
        /*0370*/ 	.word	0x00006050


	//   ....[24]....
        /*0374*/ 	.word	0x00006190


	//   ....[25]....
        /*0378*/ 	.word	0x000061e0


	//   ....[26]....
        /*037c*/ 	.word	0x00006230


	//   ....[27]....
        /*0380*/ 	.word	0x00006280


	//   ....[28]....
        /*0384*/ 	.word	0x000062a0


	//   ....[29]....
        /*0388*/ 	.word	0x000062b0


	//   ....[30]....
        /*038c*/ 	.word	0x000062c0


	//   ....[31]....
        /*0390*/ 	.word	0x000062d0


	//   ....[32]....
        /*0394*/ 	.word	0x000062e0


	//   ....[33]....
        /*0398*/ 	.word	0x000062f0


	//   ....[34]....
        /*039c*/ 	.word	0x00006300


	//   ....[35]....
        /*03a0*/ 	.word	0x00006310


	//   ....[36]....
        /*03a4*/ 	.word	0x000075f0


	//   ....[37]....
        /*03a8*/ 	.word	0x00007610


	//   ....[38]....
        /*03ac*/ 	.word	0x00007620


	//   ....[39]....
        /*03b0*/ 	.word	0x00007630


	//   ....[40]....
        /*03b4*/ 	.word	0x00007740


	//   ....[41]....
        /*03b8*/ 	.word	0x00007750


	//   ....[42]....
        /*03bc*/ 	.word	0x00007760


	//   ....[43]....
        /*03c0*/ 	.word	0x00007770


	//   ....[44]....
        /*03c4*/ 	.word	0x00007880


	//   ....[45]....
        /*03c8*/ 	.word	0x000078a0


	//   ....[46]....
        /*03cc*/ 	.word	0x000078b0


	//   ....[47]....
        /*03d0*/ 	.word	0x000078c0


	//   ....[48]....
        /*03d4*/ 	.word	0x000079d0


	//   ....[49]....
        /*03d8*/ 	.word	0x000079e0


	//   ....[50]....
        /*03dc*/ 	.word	0x000079f0


	//   ....[51]....
        /*03e0*/ 	.word	0x00007a00


	//   ....[52]....
        /*03e4*/ 	.word	0x00007b10


	//   ....[53]....
        /*03e8*/ 	.word	0x00007b30


	//   ....[54]....
        /*03ec*/ 	.word	0x00007b40


	//   ....[55]....
        /*03f0*/ 	.word	0x00007b50


	//   ....[56]....
        /*03f4*/ 	.word	0x00007c50


	//   ....[57]....
        /*03f8*/ 	.word	0x00007c60


	//   ....[58]....
        /*03fc*/ 	.word	0x00007c70


	//   ....[59]....
        /*0400*/ 	.word	0x00007c80


	//   ....[60]....
        /*0404*/ 	.word	0x00007c90


	//   ....[61]....
        /*0408*/ 	.word	0x00007ca0


	//   ....[62]....
        /*040c*/ 	.word	0x00007cc0


	//   ....[63]....
        /*0410*/ 	.word	0x00007cf0


	//   ....[64]....
        /*0414*/ 	.word	0x00007d20


	//   ....[65]....
        /*0418*/ 	.word	0x00007d30


	//   ....[66]....
        /*041c*/ 	.word	0x00007d40


	//   ....[67]....
        /*0420*/ 	.word	0x00007d50


	//   ....[68]....
        /*0424*/ 	.word	0x0000b7f0


	//   ....[69]....
        /*0428*/ 	.word	0x0000b830


	//   ....[70]....
        /*042c*/ 	.word	0x0000b870


	//   ....[71]....
        /*0430*/ 	.word	0x0000b8b0


	//   ....[72]....
        /*0434*/ 	.word	0x0000b970


	//   ....[73]....
        /*0438*/ 	.word	0x0000b9c0


	//   ....[74]....
        /*043c*/ 	.word	0x0000b9f0


	//   ....[75]....
        /*0440*/ 	.word	0x0000ba20


	//   ....[76]....
        /*0444*/ 	.word	0x0000baa0


	//   ....[77]....
        /*0448*/ 	.word	0x0000baf0


	//   ....[78]....
        /*044c*/ 	.word	0x0000bb20


	//   ....[79]....
        /*0450*/ 	.word	0x0000bb50


	//   ....[80]....
        /*0454*/ 	.word	0x0000bbe0


	//   ....[81]....
        /*0458*/ 	.word	0x0000bc20


	//   ....[82]....
        /*045c*/ 	.word	0x0000bc50


	//   ....[83]....
        /*0460*/ 	.word	0x0000bc80


	//   ....[84]....
        /*0464*/ 	.word	0x0000bd10


	//   ....[85]....
        /*0468*/ 	.word	0x0000bd50


	//   ....[86]....
        /*046c*/ 	.word	0x0000bd80


	//   ....[87]....
        /*0470*/ 	.word	0x0000bdb0


	//   ....[88]....
        /*0474*/ 	.word	0x0000c460


	//   ....[89]....
        /*0478*/ 	.word	0x0000d0e0


	//   ....[90]....
        /*047c*/ 	.word	0x0000d790


	//   ....[91]....
        /*0480*/ 	.word	0x0000d7b0


	//   ....[92]....
        /*0484*/ 	.word	0x0000d7d0


	//   ....[93]....
        /*0488*/ 	.word	0x0000d7f0


	//   ....[94]....
        /*048c*/ 	.word	0x0000d810


	//   ....[95]....
        /*0490*/ 	.word	0x0000d960


	//   ....[96]....
        /*0494*/ 	.word	0x0000d980


	//   ....[97]....
        /*0498*/ 	.word	0x0000d9a0


	//   ....[98]....
        /*049c*/ 	.word	0x0000d9d0


	//   ....[99]....
        /*04a0*/ 	.word	0x0000d9f0


	//   ....[100]....
        /*04a4*/ 	.word	0x0000dde0


	//   ....[101]....
        /*04a8*/ 	.word	0x0000de60


	//   ....[102]....
        /*04ac*/ 	.word	0x0000ded0


	//   ....[103]....
        /*04b0*/ 	.word	0x0000df40


	//   ....[104]....
        /*04b4*/ 	.word	0x0000e090


	//   ....[105]....
        /*04b8*/ 	.word	0x0000e100


	//   ....[106]....
        /*04bc*/ 	.word	0x0000e170


	//   ....[107]....
        /*04c0*/ 	.word	0x0000e1e0


	//   ....[108]....
        /*04c4*/ 	.word	0x0000e320


	//   ....[109]....
        /*04c8*/ 	.word	0x0000e390


	//   ....[110]....
        /*04cc*/ 	.word	0x0000e400


	//   ....[111]....
        /*04d0*/ 	.word	0x0000e470


	//   ....[112]....
        /*04d4*/ 	.word	0x0000e5c0


	//   ....[113]....
        /*04d8*/ 	.word	0x0000e630


	//   ....[114]....
        /*04dc*/ 	.word	0x0000e6a0


	//   ....[115]....
        /*04e0*/ 	.word	0x0000e710


	//   ....[116]....
        /*04e4*/ 	.word	0x0000e850


	//   ....[117]....
        /*04e8*/ 	.word	0x0000e8c0


	//   ....[118]....
        /*04ec*/ 	.word	0x0000e930


	//   ....[119]....
        /*04f0*/ 	.word	0x0000e9a0


	//   ....[120]....
        /*04f4*/ 	.word	0x0000ea00


	//   ....[121]....
        /*04f8*/ 	.word	0x0000ea70


	//   ....[122]....
        /*04fc*/ 	.word	0x0000eae0


	//   ....[123]....
        /*0500*/ 	.word	0x0000eb50


	//   ....[124]....
        /*0504*/ 	.word	0x0000eba0


	//   ....[125]....
        /*0508*/ 	.word	0x0000ebf0


	//   ....[126]....
        /*050c*/ 	.word	0x0000ec40


	//   ....[127]....
        /*0510*/ 	.word	0x0000ec90


	//   ....[128]....
        /*0514*/ 	.word	0x0000ed10


	//   ....[129]....
        /*0518*/ 	.word	0x0000ed90


	//   ....[130]....
        /*051c*/ 	.word	0x0000ee00


	//   ....[131]....
        /*0520*/ 	.word	0x0000ee70


	//   ....[132]....
        /*0524*/ 	.word	0x0000eee0


	//   ....[133]....
        /*0528*/ 	.word	0x0000ef50


	//   ....[134]....
        /*052c*/ 	.word	0x0000efc0


	//   ....[135]....
        /*0530*/ 	.word	0x0000f030


	//   ....[136]....
        /*0534*/ 	.word	0x0000f0a0


	//   ....[137]....
        /*0538*/ 	.word	0x0000f120


	//   ....[138]....
        /*053c*/ 	.word	0x0000f190


	//   ....[139]....
        /*0540*/ 	.word	0x0000f200


	//   ....[140]....
        /*0544*/ 	.word	0x0000f270


	//   ....[141]....
        /*0548*/ 	.word	0x0000f2e0


	//   ....[142]....
        /*054c*/ 	.word	0x0000f350


	//   ....[143]....
        /*0550*/ 	.word	0x0000f3c0


	//   ....[144]....
        /*0554*/ 	.word	0x0000f430


	//   ....[145]....
        /*0558*/ 	.word	0x0000f4b0


	//   ....[146]....
        /*055c*/ 	.word	0x0000f520


	//   ....[147]....
        /*0560*/ 	.word	0x0000f590


	//   ....[148]....
        /*0564*/ 	.word	0x0000f5e0


	//   ....[149]....
        /*0568*/ 	.word	0x0000f630


	//   ....[150]....
        /*056c*/ 	.word	0x0000f680


	//   ....[151]....
        /*0570*/ 	.word	0x0000f6d0


	//   ....[152]....
        /*0574*/ 	.word	0x0000f740


	//   ....[153]....
        /*0578*/ 	.word	0x0000f7b0


	//   ....[154]....
        /*057c*/ 	.word	0x0000f820


	//   ....[155]....
        /*0580*/ 	.word	0x0000f890


	//   ....[156]....
        /*0584*/ 	.word	0x0000f950


	//   ....[157]....
        /*0588*/ 	.word	0x0000f9a0


	//   ....[158]....
        /*058c*/ 	.word	0x0000f9f0


	//   ....[159]....
        /*0590*/ 	.word	0x0000fa40


	//----- nvinfo : EIATTR_EXIT_INSTR_OFFSETS
	.align		4
.L_1985:
        /*0594*/ 	.byte	0x04, 0x1c
        /*0596*/ 	.short	(.L_1987 - .L_1986)


	//   ....[0]....
.L_1986:
        /*0598*/ 	.word	0x0000dae0


	//   ....[1]....
        /*059c*/ 	.word	0x0000dd80


	//----- nvinfo : EIATTR_MAX_THREADS
	.align		4
.L_1987:
        /*05a0*/ 	.byte	0x04, 0x05
        /*05a2*/ 	.short	(.L_1989 - .L_1988)
.L_1988:
        /*05a4*/ 	.word	0x00000040
        /*05a8*/ 	.word	0x00000001
        /*05ac*/ 	.word	0x00000001


	//----- nvinfo : EIATTR_CRS_STACK_SIZE
	.align		4
.L_1989:
        /*05b0*/ 	.byte	0x04, 0x1e
        /*05b2*/ 	.short	(.L_1991 - .L_1990)
.L_1990:
        /*05b4*/ 	.word	0x00000000
.L_1991:


//--------------------- .nv.info._Z25selective_scan_bwd_kernelI32Selective_Scan_bwd_kernel_traitsILi64ELi16ELb0ELb0ELb1ELb0ELb1EN3c104HalfENS1_7complexIfEEEEv12SSMParamsBwd --------------------------
	.section	.nv.info._Z25selective_scan_bwd_kernelI32Selective_Scan_bwd_kernel_traitsILi64ELi16ELb0ELb0ELb1ELb0ELb1EN3c104HalfENS1_7complexIfEEEEv12SSMParamsBwd,"",@"SHT_CUDA_INFO"
	.sectionflags	@""
	.align	4


	//----- nvinfo : EIATTR_CUDA_API_VERSION
	.align		4
        /*0000*/ 	.byte	0x04, 0x37
        /*0002*/ 	.short	(.L_1993 - .L_1992)
.L_1992:
        /*0004*/ 	.word	0x00000082


	//----- nvinfo : EIATTR_SW2861232_WAR
	.align		4
.L_1993:
        /*0008*/ 	.byte	0x01, 0x35
	.zero		2


	//----- nvinfo : EIATTR_PARAM_CBANK
	.align		4
        /*000c*/ 	.byte	0x04, 0x0a
        /*000e*/ 	.short	(.L_1995 - .L_1994)
	.align		4
.L_1994:
        /*0010*/ 	.word	index@(.nv.constant0._Z25selective_scan_bwd_kernelI32Selective_Scan_bwd_kernel_traitsILi64ELi16ELb0ELb0ELb1ELb0ELb1EN3c104HalfENS1_7complexIfEEEEv12SSMParamsBwd)
        /*0014*/ 	.short	0x0160
        /*0016*/ 	.short	0x01f0


	//----- nvinfo : EIATTR_CBANK_PARAM_SIZE
	.align		4
.L_1995:
        /*0018*/ 	.byte	0x03, 0x19
        /*001a*/ 	.short	0x01f0


	//----- nvinfo : EIATTR_KPARAM_INFO
	.align		4
        /*001c*/ 	.byte	0x04, 0x17
        /*001e*/ 	.short	(.L_1997 - .L_1996)
.L_1996:
        /*0020*/ 	.word	0x00000000
        /*0024*/ 	.short	0x0000
        /*0026*/ 	.short	0x0000
        /*0028*/ 	.byte	0x00, 0xf0, 0xc1, 0x07


	//----- nvinfo : EIATTR_MAXREG_COUNT
	.align		4
.L_1997:
        /*002c*/ 	.byte	0x03, 0x1b
        /*002e*/ 	.short	0x00ff


	//----- nvinfo : EIATTR_NUM_BARRIERS
	.align		4
        /*0030*/ 	.byte	0x02, 0x4c
        /*0032*/ 	.byte	0x01
	.zero		1


	//----- nvinfo : EIATTR_ANNOTATIONS
	.align		4
        /*0034*/ 	.byte	0x04, 0x55
        /*0036*/ 	.short	(.L_1999 - .L_1998)


	//   ....[0]....
.L_1998:
        /*0038*/ 	.word	0x00000001
        /*003c*/ 	.byte	0x40, 0x02, 0x00, 0x00, 0x01, 0x00, 0x00, 0x00, 0x70, 0x02, 0x00, 0x00, 0x01, 0x00, 0x00, 0x00
        /*004c*/ 	.byte	0xc0, 0x09, 0x00, 0x00, 0x01, 0x00, 0x00, 0x00, 0xe0, 0x09, 0x00, 0x00, 0x01, 0x00, 0x00, 0x00
        /*005c*/ 	.byte	0x50, 0x3c, 0x00, 0x00, 0x01, 0x00, 0x00, 0x00, 0xf0, 0x4c, 0x00, 0x00, 0x01, 0x00, 0x00, 0x00
        /*006c*/ 	.byte	0xb0, 0x50, 0x00, 0x00, 0x01, 0x00, 0x00, 0x00, 0xf0, 0xec, 0x00, 0x00, 0x01, 0x00, 0x00, 0x00
        /*007c*/ 	.byte	0x20, 0xf2, 0x00, 0x00, 0x01, 0x00, 0x00, 0x00, 0x50, 0xfd, 0x00, 0x00, 0x01, 0x00, 0x00, 0x00
        /*008c*/ 	.byte	0xb0, 0x02, 0x01, 0x00, 0x01, 0x00, 0x00, 0x00, 0x90, 0x04, 0x01, 0x00


	//----- nvinfo : EIATTR_MERCURY_ISA_VERSION
	.align		4
.L_1999:
        /*0098*/ 	.byte	0x03, 0x5f
        /*009a*/ 	.short	0x0000


	//----- nvinfo : EIATTR_COOP_GROUP_MASK_REGIDS
	.align		4
        /*009c*/ 	.byte	0x04, 0x29
        /*009e*/ 	.short	(.L_2001 - .L_2000)


	//   ....[0]....
.L_2000:
        /*00a0*/ 	.word	0xffffffff


	//   ....[1]....
        /*00a4*/ 	.word	0xffffffff


	//   ....[2]....
        /*00a8*/ 	.word	0xffffffff


	//   ....[3]....
        /*00ac*/ 	.word	0xffffffff


	//   ....[4]....
        /*00b0*/ 	.word	0xffffffff


	//   ....[5]....
        /*00b4*/ 	.word	0xffffffff


	//   ....[6]....
        /*00b8*/ 	.word	0xffffffff


	//   ....[7]....
        /*00bc*/ 	.word	0xffffffff


	//   ....[8]....
        /*00c0*/ 	.word	0xffffffff


	//   ....[9]....
        /*00c4*/ 	.word	0xffffffff


	//   ....[10]....
        /*00c8*/ 	.word	0xffffffff


	//   ....[11]....
        /*00cc*/ 	.word	0xffffffff


	//   ....[12]....
        /*00d0*/ 	.word	0xffffffff


	//   ....[13]....
        /*00d4*/ 	.word	0xffffffff


	//   ....[14]....
        /*00d8*/ 	.word	0xffffffff


	//   ....[15]....
        /*00dc*/ 	.word	0xffffffff


	//   ....[16]....
        /*00e0*/ 	.word	0xffffffff


	//   ....[17]....
        /*00e4*/ 	.word	0xffffffff


	//   ....[18]....
        /*00e8*/ 	.word	0xffffffff


	//   ....[19]....
        /*00ec*/ 	.word	0xffffffff


	//   ....[20]....
        /*00f0*/ 	.word	0xffffffff


	//   ....[21]....
        /*00f4*/ 	.word	0xffffffff


	//   ....[22]....
        /*00f8*/ 	.word	0xffffffff


	//   ....[23]....
        /*00fc*/ 	.word	0xffffffff


	//   ....[24]....
        /*0100*/ 	.word	0xffffffff


	//   ....[25]....
        /*0104*/ 	.word	0xffffffff


	//   ....[26]....
        /*0108*/ 	.word	0xffffffff


	//   ....[27]....
        /*010c*/ 	.word	0xffffffff


	//   ....[28]....
        /*0110*/ 	.word	0xffffffff


	//   ....[29]....
        /*0114*/ 	.word	0xffffffff


	//   ....[30]....
        /*0118*/ 	.word	0xffffffff


	//   ....[31]....
        /*011c*/ 	.word	0xffffffff


	//   ....[32]....
        /*0120*/ 	.word	0xffffffff


	//   ....[33]....
        /*0124*/ 	.word	0xffffffff


	//   ....[34]....
        /*0128*/ 	.word	0xffffffff


	//   ....[35]....
        /*012c*/ 	.word	0xffffffff


	//   ....[36]....
        /*0130*/ 	.word	0xffffffff


	//   ....[37]....
        /*0134*/ 	.word	0xffffffff


	//   ....[38]....
        /*0138*/ 	.word	0xffffffff


	//   ....[39]....
        /*013c*/ 	.word	0xffffffff


	//   ....[40]....
        /*0140*/ 	.word	0xffffffff


	//   ....[41]....
        /*0144*/ 	.word	0xffffffff


	//   ....[42]....
        /*0148*/ 	.word	0xffffffff


	//   ....[43]....
        /*014c*/ 	.word	0xffffffff


	//   ....[44]....
        /*0150*/ 	.word	0xffffffff


	//   ....[45]....
        /*0154*/ 	.word	0xffffffff


	//   ....[46]....
        /*0158*/ 	.word	0xffffffff


	//   ....[47]....
        /*015c*/ 	.word	0xffffffff


	//   ....[48]....
        /*0160*/ 	.word	0xffffffff


	//   ....[49]....
        /*0164*/ 	.word	0xffffffff


	//   ....[50]....
        /*0168*/ 	.word	0xffffffff


	//   ....[51]....
        /*016c*/ 	.word	0xffffffff


	//   ....[52]....
        /*0170*/ 	.word	0xffffffff


	//   ....[53]....
        /*0174*/ 	.word	0xffffffff


	//   ....[54]....
        /*0178*/ 	.word	0xffffffff


	//   ....[55]....
        /*017c*/ 	.word	0xffffffff


	//   ....[56]....
        /*0180*/ 	.word	0xffffffff


	//   ....[57]....
        /*0184*/ 	.word	0xffffffff


	//   ....[58]....
        /*0188*/ 	.word	0xffffffff


	//   ....[59]....
        /*018c*/ 	.word	0xffffffff


	//   ....[60]....
        /*0190*/ 	.word	0xffffffff


	//   ....[61]....
        /*0194*/ 	.word	0xffffffff


	//   ....[62]....
        /*0198*/ 	.word	0xffffffff


	//   ....[63]....
        /*019c*/ 	.word	0xffffffff


	//   ....[64]....
        /*01a0*/ 	.word	0xffffffff


	//   ....[65]....
        /*01a4*/ 	.word	0xffffffff


	//   ....[66]....
        /*01a8*/ 	.word	0xffffffff


	//   ....[67]....
        /*01ac*/ 	.word	0xffffffff


	//   ....[68]....
        /*01b0*/ 	.word	0xffffffff


	//   ....[69]....
        /*01b4*/ 	.word	0xffffffff


	//   ....[70]....
        /*01b8*/ 	.word	0xffffffff


	//   ....[71]....
        /*01bc*/ 	.word	0xffffffff


	//   ....[72]....
        /*01c0*/ 	.word	0xffffffff


	//   ....[73]....
        /*01c4*/ 	.word	0xffffffff


	//   ....[74]....
        /*01c8*/ 	.word	0xffffffff


	//   ....[75]....
        /*01cc*/ 	.word	0xffffffff


	//   ....[76]....
        /*01d0*/ 	.word	0xffffffff


	//   ....[77]....
        /*01d4*/ 	.word	0xffffffff


	//   ....[78]....
        /*01d8*/ 	.word	0xffffffff


	//   ....[79]....
        /*01dc*/ 	.word	0xffffffff


	//   ....[80]....
        /*01e0*/ 	.word	0xffffffff


	//   ....[81]....
        /*01e4*/ 	.word	0xffffffff


	//   ....[82]....
        /*01e8*/ 	.word	0xffffffff


	//   ....[83]....
        /*01ec*/ 	.word	0xffffffff


	//   ....[84]....
        /*01f0*/ 	.word	0xffffffff


	//   ....[85]....
        /*01f4*/ 	.word	0xffffffff


	//   ....[86]....
        /*01f8*/ 	.word	0xffffffff


	//   ....[87]....
        /*01fc*/ 	.word	0xffffffff


	//   ....[88]....
        /*0200*/ 	.word	0xffffffff


	//   ....[89]....
        /*0204*/ 	.word	0xffffffff


	//   ....[90]....
        /*0208*/ 	.word	0xffffffff


	//   ....[91]....
        /*020c*/ 	.word	0xffffffff


	//   ....[92]....
        /*0210*/ 	.word	0xffffffff


	//   ....[93]....
        /*0214*/ 	.word	0xffffffff


	//   ....[94]....
        /*0218*/ 	.word	0xffffffff


	//   ....[95]....
        /*021c*/ 	.word	0xffffffff


	//   ....[96]....
        /*0220*/ 	.word	0xffffffff


	//   ....[97]....
        /*0224*/ 	.word	0xffffffff


	//   ....[98]....
        /*0228*/ 	.word	0xffffffff


	//   ....[99]....
        /*022c*/ 	.word	0xffffffff


	//   ....[100]....
        /*0230*/ 	.word	0xffffffff


	//   ....[101]....
        /*0234*/ 	.word	0xffffffff


	//   ....[102]....
        /*0238*/ 	.word	0xffffffff


	//   ....[103]....
        /*023c*/ 	.word	0xffffffff


	//   ....[104]....
        /*0240*/ 	.word	0xffffffff


	//   ....[105]....
        /*0244*/ 	.word	0xffffffff


	//   ....[106]....
        /*0248*/ 	.word	0xffffffff


	//   ....[107]....
        /*024c*/ 	.word	0xffffffff


	//   ....[108]....
        /*0250*/ 	.word	0xffffffff


	//   ....[109]....
        /*0254*/ 	.word	0xffffffff


	//   ....[110]....
        /*0258*/ 	.word	0xffffffff


	//   ....[111]....
        /*025c*/ 	.word	0xffffffff


	//   ....[112]....
        /*0260*/ 	.word	0xffffffff


	//   ....[113]....
        /*0264*/ 	.word	0xffffffff


	//   ....[114]....
        /*0268*/ 	.word	0xffffffff


	//   ....[115]....
        /*026c*/ 	.word	0xffffffff


	//   ....[116]....
        /*0270*/ 	.word	0xffffffff


	//   ....[117]....
        /*0274*/ 	.word	0xffffffff


	//   ....[118]....
        /*0278*/ 	.word	0xffffffff


	//   ....[119]....
        /*027c*/ 	.word	0xffffffff


	//   ....[120]....
        /*0280*/ 	.word	0xffffffff


	//   ....[121]....
        /*0284*/ 	.word	0xffffffff


	//   ....[122]....
        /*0288*/ 	.word	0xffffffff


	//   ....[123]....
        /*028c*/ 	.word	0xffffffff


	//   ....[124]....
        /*0290*/ 	.word	0xffffffff


	//   ....[125]....
        /*0294*/ 	.word	0xffffffff


	//   ....[126]....
        /*0298*/ 	.word	0xffffffff


	//   ....[127]....
        /*029c*/ 	.word	0xffffffff


	//   ....[128]....
        /*02a0*/ 	.word	0xffffffff


	//   ....[129]....
        /*02a4*/ 	.word	0xffffffff


	//   ....[130]....
        /*02a8*/ 	.word	0xffffffff


	//   ....[131]....
        /*02ac*/ 	.word	0xffffffff


	//   ....[132]....
        /*02b0*/ 	.word	0xffffffff


	//   ....[133]....
        /*02b4*/ 	.word	0xffffffff


	//   ....[134]....
        /*02b8*/ 	.word	0xffffffff


	//   ....[135]....
        /*02bc*/ 	.word	0xffffffff


	//   ....[136]....
        /*02c0*/ 	.word	0xffffffff


	//   ....[137]....
        /*02c4*/ 	.word	0xffffffff


	//   ....[138]....
        /*02c8*/ 	.word	0xffffffff


	//   ....[139]....
        /*02cc*/ 	.word	0xffffffff


	//   ....[140]....
        /*02d0*/ 	.word	0xffffffff


	//   ....[141]....
        /*02d4*/ 	.word	0xffffffff


	//   ....[142]....
        /*02d8*/ 	.word	0xffffffff


	//   ....[143]....
        /*02dc*/ 	.word	0xffffffff


	//   ....[144]....
        /*02e0*/ 	.word	0xffffffff


	//   ....[145]....
        /*02e4*/ 	.word	0xffffffff


	//   ....[146]....
        /*02e8*/ 	.word	0xffffffff


	//   ....[147]....
        /*02ec*/ 	.word	0xffffffff


	//   ....[148]....
        /*02f0*/ 	.word	0xffffffff


	//   ....[149]....
        /*02f4*/ 	.word	0xffffffff


	//   ....[150]....
        /*02f8*/ 	.word	0xffffffff


	//   ....[151]....
        /*02fc*/ 	.word	0xffffffff


	//   ....[152]....
        /*0300*/ 	.word	0xffffffff


	//   ....[153]....
        /*0304*/ 	.word	0xffffffff


	//   ....[154]....
        /*0308*/ 	.word	0xffffffff


	//   ....[155]....
        /*030c*/ 	.word	0xffffffff


	//   ....[156]....
        /*0310*/ 	.word	0xffffffff


	//   ....[157]....
        /*0314*/ 	.word	0xffffffff


	//   ....[158]....
        /*0318*/ 	.word	0xffffffff


	//   ....[159]....
        /*031c*/ 	.word	0xffffffff


	//   ....[160]....
        /*0320*/ 	.word	0xffffffff


	//   ....[161]....
        /*0324*/ 	.word	0xffffffff


	//   ....[162]....
        /*0328*/ 	.word	0xffffffff


	//   ....[163]....
        /*032c*/ 	.word	0xffffffff


	//----- nvinfo : EIATTR_COOP_GROUP_INSTR_OFFSETS
	.align		4
.L_2001:
        /*0330*/ 	.byte	0x04, 0x28
        /*0332*/ 	.short	(.L_2003 - .L_2002)


	//   ....[0]....
.L_2002:
        /*0334*/ 	.word	0x00001430


	//   ....[1]....
        /*0338*/ 	.word	0x00001a20


	//   ....[2]....
        /*033c*/ 	.word	0x000022a0


	//   ....[3]....
        /*0340*/ 	.word	0x000027c0


	//   ....[4]....
        /*0344*/ 	.word	0x00002f20


	//   ....[5]....
        /*0348*/ 	.word	0x00003af0


	//   ....[6]....
        /*034c*/ 	.word	0x000047f0


	//   ....[7]....
        /*0350*/ 	.word	0x00006b20


	//   ....[8]....
        /*0354*/ 	.word	0x00008700


	//   ....[9]....
        /*0358*/ 	.word	0x00008720


	//   ....[10]....
        /*035c*/ 	.word	0x00008740


	//   ....[11]....
        /*0360*/ 	.word	0x00008750


	//   ....[12]....
        /*0364*/ 	.word	0x000087e0


	//   ....[13]....
        /*0368*/ 	.word	0x00008810


	//   ....[14]....
        /*036c*/ 	.word	0x00008830


	//   ....[15]....
        /*0370*/ 	.word	0x00008850


	//   ....[16]....
        /*0374*/ 	.word	0x000088d0


	//   ....[17]....
        /*0378*/ 	.word	0x00008910


	//   ....[18]....
        /*037c*/ 	.word	0x00008940


	//   ....[19]....
        /*0380*/ 	.word	0x00008950


	//   ....[20]....
        /*0384*/ 	.word	0x00008a00


	//   ....[21]....
        /*0388*/ 	.word	0x00008a30


	//   ....[22]....
        /*038c*/ 	.word	0x00008a40


	//   ....[23]....
        /*0390*/ 	.word	0x00008a50


	//   ....[24]....
        /*0394*/ 	.word	0x00008b10


	//   ....[25]....
        /*0398*/ 	.word	0x00008b20


	//   ....[26]....
        /*039c*/ 	.word	0x00008b40


	//   ....[27]....
        /*03a0*/ 	.word	0x00008b50


	//   ....[28]....
        /*03a4*/ 	.word	0x00008c90


	//   ....[29]....
        /*03a8*/ 	.word	0x00008cf0


	//   ....[30]....
        /*03ac*/ 	.word	0x00008d50


	//   ....[31]....
        /*03b0*/ 	.word	0x00008db0


	//   ....[32]....
        /*03b4*/ 	.word	0x00008dd0


	//   ....[33]....
        /*03b8*/ 	.word	0x00008de0


	//   ....[34]....
        /*03bc*/ 	.word	0x00008df0


	//   ....[35]....
        /*03c0*/ 	.word	0x00008e00


	//   ....[36]....
        /*03c4*/ 	.word	0x00008e10


	//   ....[37]....
        /*03c8*/ 	.word	0x00008e20


	//   ....[38]....
        /*03cc*/ 	.word	0x00008e30


	//   ....[39]....
        /*03d0*/ 	.word	0x00008e40


	//   ....[40]....
        /*03d4*/ 	.word	0x0000a150


	//   ....[41]....
        /*03d8*/ 	.word	0x0000a170


	//   ....[42]....
        /*03dc*/ 	.word	0x0000a180


	//   ....[43]....
        /*03e0*/ 	.word	0x0000a190


	//   ....[44]....
        /*03e4*/ 	.word	0x0000a2a0


	//   ....[45]....
        /*03e8*/ 	.word	0x0000a2b0


	//   ....[46]....
        /*03ec*/ 	.word	0x0000a2c0


	//   ....[47]....
        /*03f0*/ 	.word	0x0000a2d0


	//   ....[48]....
        /*03f4*/ 	.word	0x0000a3e0


	//   ....[49]....
        /*03f8*/ 	.word	0x0000a400


	//   ....[50]....
        /*03fc*/ 	.word	0x0000a410


	//   ....[51]....
        /*0400*/ 	.word	0x0000a420


	//   ....[52]....
        /*0404*/ 	.word	0x0000a530


	//   ....[53]....
        /*0408*/ 	.word	0x0000a540


	//   ....[54]....
        /*040c*/ 	.word	0x0000a550


	//   ....[55]....
        /*0410*/ 	.word	0x0000a560


	//   ....[56]....
        /*0414*/ 	.word	0x0000a670


	//   ....[57]....
        /*0418*/ 	.word	0x0000a690


	//   ....[58]....
        /*041c*/ 	.word	0x0000a6a0


	//   ....[59]....
        /*0420*/ 	.word	0x0000a6b0


	//   ....[60]....
        /*0424*/ 	.word	0x0000a7b0


	//   ....[61]....
        /*0428*/ 	.word	0x0000a7c0


	//   ....[62]....
        /*042c*/ 	.word	0x0000a7d0


	//   ....[63]....
        /*0430*/ 	.word	0x0000a7e0


	//   ....[64]....
        /*0434*/ 	.word	0x0000a7f0


	//   ....[65]....
        /*0438*/ 	.word	0x0000a800


	//   ....[66]....
        /*043c*/ 	.word	0x0000a810


	//   ....[67]....
        /*0440*/ 	.word	0x0000a840


	//   ....[68]....
        /*0444*/ 	.word	0x0000a870


	//   ....[69]....
        /*0448*/ 	.word	0x0000a8a0


	//   ....[70]....
        /*044c*/ 	.word	0x0000a8b0


	//   ....[71]....
        /*0450*/ 	.word	0x0000a8c0


	//   ....[72]....
        /*0454*/ 	.word	0x0000e390


	//   ....[73]....
        /*0458*/ 	.word	0x0000e3d0


	//   ....[74]....
        /*045c*/ 	.word	0x0000e410


	//   ....[75]....
        /*0460*/ 	.word	0x0000e450


	//   ....[76]....
        /*0464*/ 	.word	0x0000e500


	//   ....[77]....
        /*0468*/ 	.word	0x0000e530


	//   ....[78]....
        /*046c*/ 	.word	0x0000e560


	//   ....[79]....
        /*0470*/ 	.word	0x0000e590


	//   ....[80]....
        /*0474*/ 	.word	0x0000e630


	//   ....[81]....
        /*0478*/ 	.word	0x0000e660


	//   ....[82]....
        /*047c*/ 	.word	0x0000e690


	//   ....[83]....
        /*0480*/ 	.word	0x0000e6c0


	//   ....[84]....
        /*0484*/ 	.word	0x0000e760


	//   ....[85]....
        /*0488*/ 	.word	0x0000e790


	//   ....[86]....
        /*048c*/ 	.word	0x0000e7c0


	//   ....[87]....
        /*0490*/ 	.word	0x0000e7f0


	//   ....[88]....
        /*0494*/ 	.word	0x0000e890


	//   ....[89]....
        /*0498*/ 	.word	0x0000e8c0


	//   ....[90]....
        /*049c*/ 	.word	0x0000e8f0


	//   ....[91]....
        /*04a0*/ 	.word	0x0000e920


	//   ....[92]....
        /*04a4*/ 	.word	0x0000efd0


	//   ....[93]....
        /*04a8*/ 	.word	0x0000fb50


	//   ....[94]....
        /*04ac*/ 	.word	0x00010340


	//   ....[95]....
        /*04b0*/ 	.word	0x00010360


	//   ....[96]....
        /*04b4*/ 	.word	0x00010380


	//   ....[97]....
        /*04b8*/ 	.word	0x000103a0


	//   ....[98]....
        /*04bc*/ 	.word	0x000103c0


	//   ....[99]....
        /*04c0*/ 	.word	0x00010510


	//   ....[100]....
        /*04c4*/ 	.word	0x00010530


	//   ....[101]....
        /*04c8*/ 	.word	0x00010550


	//   ....[102]....
        /*04cc*/ 	.word	0x00010580


	//   ....[103]....
        /*04d0*/ 	.word	0x000105a0


	//   ....[104]....
        /*04d4*/ 	.word	0x00010990


	//   ....[105]....
        /*04d8*/ 	.word	0x00010a10


	//   ....[106]....
        /*04dc*/ 	.word	0x00010a80


	//   ....[107]....
        /*04e0*/ 	.word	0x00010af0


	//   ....[108]....
        /*04e4*/ 	.word	0x00010c40


	//   ....[109]....
        /*04e8*/ 	.word	0x00010cb0


	//   ....[110]....
        /*04ec*/ 	.word	0x00010d20


	//   ....[111]....
        /*04f0*/ 	.word	0x00010d90


	//   ....[112]....
        /*04f4*/ 	.word	0x00010eb0


	//   ....[113]....
        /*04f8*/ 	.word	0x00010f20


	//   ....[114]....
        /*04fc*/ 	.word	0x00010f90


	//   ....[115]....
        /*0500*/ 	.word	0x00011000


	//   ....[116]....
        /*0504*/ 	.word	0x00011120


	//   ....[117]....
        /*0508*/ 	.word	0x00011190


	//   ....[118]....
        /*050c*/ 	.word	0x00011200


	//   ....[119]....
        /*0510*/ 	.word	0x00011270


	//   ....[120]....
        /*0514*/ 	.word	0x000113b0


	//   ....[121]....
        /*0518*/ 	.word	0x00011420


	//   ....[122]....
        /*051c*/ 	.word	0x00011490


	//   ....[123]....
        /*0520*/ 	.word	0x00011500


	//   ....[124]....
        /*0524*/ 	.word	0x00011560


	//   ....[125]....
        /*0528*/ 	.word	0x000115d0


	//   ....[126]....
        /*052c*/ 	.word	0x00011640


	//   ....[127]....
        /*0530*/ 	.word	0x000116b0


	//   ....[128]....
        /*0534*/ 	.word	0x00011720


	//   ....[129]....
        /*0538*/ 	.word	0x00011780


	//   ....[130]....
        /*053c*/ 	.word	0x000117e0


	//   ....[131]....
        /*0540*/ 	.word	0x00011840


	//   ....[132]....
        /*0544*/ 	.word	0x000118c0


	//   ....[133]....
        /*0548*/ 	.word	0x00011940


	//   ....[134]....
        /*054c*/ 	.word	0x000119b0


	//   ....[135]....
        /*0550*/ 	.word	0x00011a20


	//   ....[136]....
        /*0554*/ 	.word	0x00011a90


	//   ....[137]....
        /*0558*/ 	.word	0x00011b00


	//   ....[138]....
        /*055c*/ 	.word	0x00011b70


	//   ....[139]....
        /*0560*/ 	.word	0x00011be0


	//   ....[140]....
        /*0564*/ 	.word	0x00011c50


	//   ....[141]....
        /*0568*/ 	.word	0x00011cd0


	//   ....[142]....
        /*056c*/ 	.word	0x00011d40


	//   ....[143]....
        /*0570*/ 	.word	0x00011db0


	//   ....[144]....
        /*0574*/ 	.word	0x00011e20


	//   ....[145]....
        /*0578*/ 	.word	0x00011e90


	//   ....[146]....
        /*057c*/ 	.word	0x00011f00


	//   ....[147]....
        /*0580*/ 	.word	0x00011f70


	//   ....[148]....
        /*0584*/ 	.word	0x00011fe0


	//   ....[149]....
        /*0588*/ 	.word	0x00012060


	//   ....[150]....
        /*058c*/ 	.word	0x000120d0


	//   ....[151]....
        /*0590*/ 	.word	0x00012140


	//   ....[152]....
        /*0594*/ 	.word	0x000121a0


	//   ....[153]....
        /*0598*/ 	.word	0x00012200


	//   ....[154]....
        /*059c*/ 	.word	0x00012260


	//   ....[155]....
        /*05a0*/ 	.word	0x000122c0


	//   ....[156]....
        /*05a4*/ 	.word	0x00012350


	//   ....[157]....
        /*05a8*/ 	.word	0x000123c0


	//   ....[158]....
        /*05ac*/ 	.word	0x00012430


	//   ....[159]....
        /*05b0*/ 	.word	0x000124a0


	//   ....[160]....
        /*05b4*/ 	.word	0x00012570


	//   ....[161]....
        /*05b8*/ 	.word	0x000125d0


	//   ....[162]....
        /*05bc*/ 	.word	0x00012630


	//   ....[163]....
        /*05c0*/ 	.word	0x00012690


	//----- nvinfo : EIATTR_EXIT_INSTR_OFFSETS
	.align		4
.L_2003:
        /*05c4*/ 	.byte	0x04, 0x1c
        /*05c6*/ 	.short	(.L_2005 - .L_2004)


	//   ....[0]....
.L_2004:
        /*05c8*/ 	.word	0x00010690


	//   ....[1]....
        /*05cc*/ 	.word	0x00010930


	//----- nvinfo : EIATTR_MAX_THREADS
	.align		4
.L_2005:
        /*05d0*/ 	.byte	0x04, 0x05
        /*05d2*/ 	.short	(.L_2007 - .L_2006)
.L_2006:
        /*05d4*/ 	.word	0x00000040
        /*05d8*/ 	.word	0x00000001
        /*05dc*/ 	.word	0x00000001


	//----- nvinfo : EIATTR_CRS_STACK_SIZE
	.align		4
.L_2007:
        /*05e0*/ 	.byte	0x04, 0x1e
        /*05e2*/ 	.short	(.L_2009 - .L_2008)
.L_2008:
        /*05e4*/ 	.word	0x00000000
.L_2009:


//--------------------- .nv.info._Z25selective_scan_bwd_kernelI32Selective_Scan_bwd_kernel_traitsILi64ELi16ELb0ELb0ELb1ELb1ELb0EN3c104HalfENS1_7complexIfEEEEv12SSMParamsBwd --------------------------
	.section	.nv.info._Z25selective_scan_bwd_kernelI32Selective_Scan_bwd_kernel_traitsILi64ELi16ELb0ELb0ELb1ELb1ELb0EN3c104HalfENS1_7complexIfEEEEv12SSMParamsBwd,"",@"SHT_CUDA_INFO"
	.sectionflags	@""
	.align	4


	//----- nvinfo : EIATTR_CUDA_API_VERSION
	.align		4
        /*0000*/ 	.byte	0x04, 0x37
        /*0002*/ 	.short	(.L_2011 - .L_2010)
.L_2010:
        /*0004*/ 	.word	0x00000082


	//----- nvinfo : EIATTR_SW2861232_WAR
	.align		4
.L_2011:
        /*0008*/ 	.byte	0x01, 0x35
	.zero		2


	//----- nvinfo : EIATTR_PARAM_CBANK
	.align		4
        /*000c*/ 	.byte	0x04, 0x0a
        /*000e*/ 	.short	(.L_2013 - .L_2012)
	.align		4
.L_2012:
        /*0010*/ 	.word	index@(.nv.constant0._Z25selective_scan_bwd_kernelI32Selective_Scan_bwd_kernel_traitsILi64ELi16ELb0ELb0ELb1ELb1ELb0EN3c104HalfENS1_7complexIfEEEEv12SSMParamsBwd)
        /*0014*/ 	.short	0x0160
        /*0016*/ 	.short	0x01f0


	//----- nvinfo : EIATTR_CBANK_PARAM_SIZE
	.align		4
.L_2013:
        /*0018*/ 	.byte	0x03, 0x19
        /*001a*/ 	.short	0x01f0


	//----- nvinfo : EIATTR_KPARAM_INFO
	.align		4
        /*001c*/ 	.byte	0x04, 0x17
        /*001e*/ 	.short	(.L_2015 - .L_2014)
.L_2014:
        /*0020*/ 	.word	0x00000000
        /*0024*/ 	.short	0x0000
        /*0026*/ 	.short	0x0000
        /*0028*/ 	.byte	0x00, 0xf0, 0xc1, 0x07


	//----- nvinfo : EIATTR_MAXREG_COUNT
	.align		4
.L_2015:
        /*002c*/ 	.byte	0x03, 0x1b
        /*002e*/ 	.short	0x00ff


	//----- nvinfo : EIATTR_NUM_BARRIERS
	.align		4
        /*0030*/ 	.byte	0x02, 0x4c
        /*0032*/ 	.byte	0x01
	.zero		1


	//----- nvinfo : EIATTR_ANNOTATIONS
	.align		4
        /*0034*/ 	.byte	0x04, 0x55
        /*0036*/ 	.short	(.L_2017 - .L_2016)


	//   ....[0]....
.L_2016:
        /* <DEDUP_REMOVED lines=8> */


	//----- nvinfo : EIATTR_MERCURY_ISA_VERSION
	.align		4
.L_2017:
        /*00a8*/ 	.byte	0x03, 0x5f
        /*00aa*/ 	.short	0x0000


	//----- nvinfo : EIATTR_COOP_GROUP_MASK_REGIDS
	.align		4
        /*00ac*/ 	.byte	0x04, 0x29
        /*00ae*/ 	.short	(.L_2019 - .L_2018)


	//   ....[0]....
.L_2018:
        /*00b0*/ 	.word	0xffffffff


	//   ....[1]....
        /*00b4*/ 	.word	0xffffffff


	//   ....[2]....
        /*00b8*/ 	.word	0xffffffff


	//   ....[3]....
        /*00bc*/ 	.word	0xffffffff


	//   ....[4]....
        /*00c0*/ 	.word	0xffffffff


	//   ....[5]....
        /*00c4*/ 	.word	0xffffffff


	//   ....[6]....
        /*00c8*/ 	.word	0xffffffff


	//   ....[7]....
        /*00cc*/ 	.word	0xffffffff


	//   ....[8]....
        /*00d0*/ 	.word	0xffffffff


	//   ....[9]....
        /*00d4*/ 	.word	0xffffffff


	//   ....[10]....
        /*00d8*/ 	.word	0xffffffff


	//   ....[11]....
        /*00dc*/ 	.word	0xffffffff


	//   ....[12]....
        /*00e0*/ 	.word	0xffffffff


	//   ....[13]....
        /*00e4*/ 	.word	0xffffffff


	//   ....[14]....
        /*00e8*/ 	.word	0xffffffff


	//   ....[15]....
        /*00ec*/ 	.word	0xffffffff


	//   ....[16]....
        /*00f0*/ 	.word	0xffffffff


	//   ....[17]....
        /*00f4*/ 	.word	0xffffffff


	//   ....[18]....
        /*00f8*/ 	.word	0xffffffff


	//   ....[19]....
        /*00fc*/ 	.word	0xffffffff


	//   ....[20]....
        /*0100*/ 	.word	0xffffffff


	//   ....[21]....
        /*0104*/ 	.word	0xffffffff


	//   ....[22]....
        /*0108*/ 	.word	0xffffffff


	//   ....[23]....
        /*010c*/ 	.word	0xffffffff


	//   ....[24]....
        /*0110*/ 	.word	0xffffffff


	//   ....[25]....
        /*0114*/ 	.word	0xffffffff


	//   ....[26]....
        /*0118*/ 	.word	0xffffffff


	//   ....[27]....
        /*011c*/ 	.word	0xffffffff


	//   ....[28]....
        /*0120*/ 	.word	0xffffffff


	//   ....[29]....
        /*0124*/ 	.word	0xffffffff


	//   ....[30]....
        /*0128*/ 	.word	0xffffffff


	//   ....[31]....
        /*012c*/ 	.word	0xffffffff


	//   ....[32]....
        /*0130*/ 	.word	0xffffffff


	//   ....[33]....
        /*0134*/ 	.word	0xffffffff


	//   ....[34]....
        /*0138*/ 	.word	0xffffffff


	//   ....[35]....
        /*013c*/ 	.word	0xffffffff


	//   ....[36]....
        /*0140*/ 	.word	0xffffffff


	//   ....[37]....
        /*0144*/ 	.word	0xffffffff


	//   ....[38]....
        /*0148*/ 	.word	0xffffffff


	//   ....[39]....
        /*014c*/ 	.word	0xffffffff


	//   ....[40]....
        /*0150*/ 	.word	0xffffffff


	//   ....[41]....
        /*0154*/ 	.word	0xffffffff


	//   ....[42]....
        /*0158*/ 	.word	0xffffffff


	//   ....[43]....
        /*015c*/ 	.word	0xffffffff


	//   ....[44]....
        /*0160*/ 	.word	0xffffffff


	//   ....[45]....
        /*0164*/ 	.word	0xffffffff


	//   ....[46]....
        /*0168*/ 	.word	0xffffffff


	//   ....[47]....
        /*016c*/ 	.word	0xffffffff


	//   ....[48]....
        /*0170*/ 	.word	0xffffffff


	//   ....[49]....
        /*0174*/ 	.word	0xffffffff


	//   ....[50]....
        /*0178*/ 	.word	0xffffffff


	//   ....[51]....
        /*017c*/ 	.word	0xffffffff


	//   ....[52]....
        /*0180*/ 	.word	0xffffffff


	//   ....[53]....
        /*0184*/ 	.word	0xffffffff


	//   ....[54]....
        /*0188*/ 	.word	0xffffffff


	//   ....[55]....
        /*018c*/ 	.word	0xffffffff


	//   ....[56]....
        /*0190*/ 	.word	0xffffffff


	//   ....[57]....
        /*0194*/ 	.word	0xffffffff


	//   ....[58]....
        /*0198*/ 	.word	0xffffffff


	//   ....[59]....
        /*019c*/ 	.word	0xffffffff


	//   ....[60]....
        /*01a0*/ 	.word	0xffffffff


	//   ....[61]....
        /*01a4*/ 	.word	0xffffffff


	//   ....[62]....
        /*01a8*/ 	.word	0xffffffff


	//   ....[63]....
        /*01ac*/ 	.word	0xffffffff


	//   ....[64]....
        /*01b0*/ 	.word	0xffffffff


	//   ....[65]....
        /*01b4*/ 	.word	0xffffffff


	//   ....[66]....
        /*01b8*/ 	.word	0xffffffff


	//   ....[67]....
        /*01bc*/ 	.word	0xffffffff


	//   ....[68]....
        /*01c0*/ 	.word	0xffffffff


	//   ....[69]....
        /*01c4*/ 	.word	0xffffffff


	//   ....[70]....
        /*01c8*/ 	.word	0xffffffff


	//   ....[71]....
        /*01cc*/ 	.word	0xffffffff


	//   ....[72]....
        /*01d0*/ 	.word	0xffffffff


	//   ....[73]....
        /*01d4*/ 	.word	0xffffffff


	//   ....[74]....
        /*01d8*/ 	.word	0xffffffff


	//   ....[75]....
        /*01dc*/ 	.word	0xffffffff


	//   ....[76]....
        /*01e0*/ 	.word	0xffffffff


	//   ....[77]....
        /*01e4*/ 	.word	0xffffffff


	//   ....[78]....
        /*01e8*/ 	.word	0xffffffff


	//   ....[79]....
        /*01ec*/ 	.word	0xffffffff


	//   ....[80]....
        /*01f0*/ 	.word	0xffffffff


	//   ....[81]....
        /*01f4*/ 	.word	0xffffffff


	//   ....[82]....
        /*01f8*/ 	.word	0xffffffff


	//   ....[83]....
        /*01fc*/ 	.word	0xffffffff


	//   ....[84]....
        /*0200*/ 	.word	0xffffffff


	//   ....[85]....
        /*0204*/ 	.word	0xffffffff


	//   ....[86]....
        /*0208*/ 	.word	0xffffffff


	//   ....[87]....
        /*020c*/ 	.word	0xffffffff


	//   ....[88]....
        /*0210*/ 	.word	0xffffffff


	//   ....[89]....
        /*0214*/ 	.word	0xffffffff


	//   ....[90]....
        /*0218*/ 	.word	0xffffffff


	//   ....[91]....
        /*021c*/ 	.word	0xffffffff


	//   ....[92]....
        /*0220*/ 	.word	0xffffffff


	//   ....[93]....
        /*0224*/ 	.word	0xffffffff


	//   ....[94]....
        /*0228*/ 	.word	0xffffffff


	//   ....[95]....
        /*022c*/ 	.word	0xffffffff


	//   ....[96]....
        /*0230*/ 	.word	0xffffffff


	//   ....[97]....
        /*0234*/ 	.word	0xffffffff


	//   ....[98]....
        /*0238*/ 	.word	0xffffffff


	//   ....[99]....
        /*023c*/ 	.word	0xffffffff


	//   ....[100]....
        /*0240*/ 	.word	0xffffffff


	//   ....[101]....
        /*0244*/ 	.word	0xffffffff


	//   ....[102]....
        /*0248*/ 	.word	0xffffffff


	//   ....[103]....
        /*024c*/ 	.word	0xffffffff


	//   ....[104]....
        /*0250*/ 	.word	0xffffffff


	//   ....[105]....
        /*0254*/ 	.word	0xffffffff


	//   ....[106]....
        /*0258*/ 	.word	0xffffffff


	//   ....[107]....
        /*025c*/ 	.word	0xffffffff


	//   ....[108]....
        /*0260*/ 	.word	0xffffffff


	//   ....[109]....
        /*0264*/ 	.word	0xffffffff


	//   ....[110]....
        /*0268*/ 	.word	0xffffffff


	//   ....[111]....
        /*026c*/ 	.word	0xffffffff


	//   ....[112]....
        /*0270*/ 	.word	0xffffffff


	//   ....[113]....
        /*0274*/ 	.word	0xffffffff


	//   ....[114]....
        /*0278*/ 	.word	0xffffffff


	//   ....[115]....
        /*027c*/ 	.word	0xffffffff


	//   ....[116]....
        /*0280*/ 	.word	0xffffffff


	//   ....[117]....
        /*0284*/ 	.word	0xffffffff


	//   ....[118]....
        /*0288*/ 	.word	0xffffffff


	//   ....[119]....
        /*028c*/ 	.word	0xffffffff


	//   ....[120]....
        /*0290*/ 	.word	0xffffffff


	//   ....[121]....
        /*0294*/ 	.word	0xffffffff


	//   ....[122]....
        /*0298*/ 	.word	0xffffffff


	//   ....[123]....
        /*029c*/ 	.word	0xffffffff


	//   ....[124]....
        /*02a0*/ 	.word	0xffffffff


	//   ....[125]....
        /*02a4*/ 	.word	0xffffffff


	//   ....[126]....
        /*02a8*/ 	.word	0xffffffff


	//   ....[127]....
        /*02ac*/ 	.word	0xffffffff


	//   ....[128]....
        /*02b0*/ 	.word	0xffffffff


	//   ....[129]....
        /*02b4*/ 	.word	0xffffffff


	//   ....[130]....
        /*02b8*/ 	.word	0xffffffff


	//   ....[131]....
        /*02bc*/ 	.word	0xffffffff


	//   ....[132]....
        /*02c0*/ 	.word	0xffffffff


	//   ....[133]....
        /*02c4*/ 	.word	0xffffffff


	//   ....[134]....
        /*02c8*/ 	.word	0xffffffff


	//   ....[135]....
        /*02cc*/ 	.word	0xffffffff


	//   ....[136]....
        /*02d0*/ 	.word	0xffffffff


	//   ....[137]....
        /*02d4*/ 	.word	0xffffffff


	//   ....[138]....
        /*02d8*/ 	.word	0xffffffff


	//   ....[139]....
        /*02dc*/ 	.word	0xffffffff


	//   ....[140]....
        /*02e0*/ 	.word	0xffffffff


	//   ....[141]....
        /*02e4*/ 	.word	0xffffffff


	//   ....[142]....
        /*02e8*/ 	.word	0xffffffff


	//   ....[143]....
        /*02ec*/ 	.word	0xffffffff


	//   ....[144]....
        /*02f0*/ 	.word	0xffffffff


	//   ....[145]....
        /*02f4*/ 	.word	0xffffffff


	//   ....[146]....
        /*02f8*/ 	.word	0xffffffff


	//   ....[147]....
        /*02fc*/ 	.word	0xffffffff


	//   ....[148]....
        /*0300*/ 	.word	0xffffffff


	//   ....[149]....
        /*0304*/ 	.word	0xffffffff


	//   ....[150]....
        /*0308*/ 	.word	0xffffffff


	//   ....[151]....
        /*030c*/ 	.word	0xffffffff


	//   ....[152]....
        /*0310*/ 	.word	0xffffffff


	//   ....[153]....
        /*0314*/ 	.word	0xffffffff


	//   ....[154]....
        /*0318*/ 	.word	0xffffffff


	//   ....[155]....
        /*031c*/ 	.word	0xffffffff


	//   ....[156]....
        /*0320*/ 	.word	0xffffffff


	//   ....[157]....
        /*0324*/ 	.word	0xffffffff


	//   ....[158]....
        /*0328*/ 	.word	0xffffffff


	//   ....[159]....
        /*032c*/ 	.word	0xffffffff


	//   ....[160]....
        /*0330*/ 	.word	0xffffffff


	//----- nvinfo : EIATTR_COOP_GROUP_INSTR_OFFSETS
	.align		4
.L_2019:
        /*0334*/ 	.byte	0x04, 0x28
        /*0336*/ 	.short	(.L_2021 - .L_2020)


	//   ....[0]....
.L_2020:
        /*0338*/ 	.word	0x00001410


	//   ....[1]....
        /*033c*/ 	.word	0x00001980


	//   ....[2]....
        /*0340*/ 	.word	0x00001f60


	//   ....[3]....
        /*0344*/ 	.word	0x00006740


	//   ....[4]....
        /*0348*/ 	.word	0x00007fa0


	//   ....[5]....
        /*034c*/ 	.word	0x00007fc0


	//   ....[6]....
        /*0350*/ 	.word	0x00007fe0


	//   ....[7]....
        /*0354*/ 	.word	0x00007ff0


	//   ....[8]....
        /*0358*/ 	.word	0x00008060


	//   ....[9]....
        /*035c*/ 	.word	0x000080a0


	//   ....[10]....
        /*0360*/ 	.word	0x000080d0


	//   ....[11]....
        /*0364*/ 	.word	0x000080f0


	//   ....[12]....
        /*0368*/ 	.word	0x00008190


	//   ....[13]....
        /*036c*/ 	.word	0x000081c0


	//   ....[14]....
        /*0370*/ 	.word	0x000081e0


	//   ....[15]....
        /*0374*/ 	.word	0x000081f0


	//   ....[16]....
        /*0378*/ 	.word	0x000082a0


	//   ....[17]....
        /*037c*/ 	.word	0x000082c0


	//   ....[18]....
        /*0380*/ 	.word	0x000082e0


	//   ....[19]....
        /*0384*/ 	.word	0x000082f0


	//   ....[20]....
        /*0388*/ 	.word	0x000083b0


	//   ....[21]....
        /*038c*/ 	.word	0x000083c0


	//   ....[22]....
        /*0390*/ 	.word	0x000083e0


	//   ....[23]....
        /*0394*/ 	.word	0x000083f0


	//   ....[24]....
        /*0398*/ 	.word	0x00008540


	//   ....[25]....
        /*039c*/ 	.word	0x000085a0


	//   ....[26]....
        /*03a0*/ 	.word	0x00008600


	//   ....[27]....
        /*03a4*/ 	.word	0x00008660


	//   ....[28]....
        /*03a8*/ 	.word	0x00008680


	//   ....[29]....
        /*03ac*/ 	.word	0x00008690


	//   ....[30]....
        /*03b0*/ 	.word	0x000086a0


	//   ....[31]....
        /*03b4*/ 	.word	0x000086b0


	//   ....[32]....
        /*03b8*/ 	.word	0x000086c0


	//   ....[33]....
        /*03bc*/ 	.word	0x000086d0


	//   ....[34]....
        /*03c0*/ 	.word	0x000086e0


	//   ....[35]....
        /*03c4*/ 	.word	0x000086f0


	//   ....[36]....
        /*03c8*/ 	.word	0x000099f0


	//   ....[37]....
        /*03cc*/ 	.word	0x00009a10


	//   ....[38]....
        /*03d0*/ 	.word	0x00009a20


	//   ....[39]....
        /*03d4*/ 	.word	0x00009a30


	//   ....[40]....
        /*03d8*/ 	.word	0x00009b40


	//   ....[41]....
        /*03dc*/ 	.word	0x00009b50


	//   ....[42]....
        /*03e0*/ 	.word	0x00009b60


	//   ....[43]....
        /*03e4*/ 	.word	0x00009b70


	//   ....[44]....
        /*03e8*/ 	.word	0x00009c80


	//   ....[45]....
        /*03ec*/ 	.word	0x00009ca0


	//   ....[46]....
        /*03f0*/ 	.word	0x00009cb0


	//   ....[47]....
        /*03f4*/ 	.word	0x00009cc0


	//   ....[48]....
        /*03f8*/ 	.word	0x00009dd0


	//   ....[49]....
        /*03fc*/ 	.word	0x00009de0


	//   ....[50]....
        /*0400*/ 	.word	0x00009df0


	//   ....[51]....
        /*0404*/ 	.word	0x00009e00


	//   ....[52]....
        /*0408*/ 	.word	0x00009f10


	//   ....[53]....
        /*040c*/ 	.word	0x00009f30


	//   ....[54]....
        /*0410*/ 	.word	0x00009f40


	//   ....[55]....
        /*0414*/ 	.word	0x00009f50


	//   ....[56]....
        /*0418*/ 	.word	0x0000a050


	//   ....[57]....
        /*041c*/ 	.word	0x0000a060


	//   ....[58]....
        /*0420*/ 	.word	0x0000a070


	//   ....[59]....
        /*0424*/ 	.word	0x0000a080


	//   ....[60]....
        /*0428*/ 	.word	0x0000a090


	//   ....[61]....
        /*042c*/ 	.word	0x0000a0a0


	//   ....[62]....
        /*0430*/ 	.word	0x0000a0b0


	//   ....[63]....
        /*0434*/ 	.word	0x0000a0e0


	//   ....[64]....
        /*0438*/ 	.word	0x0000a110


	//   ....[65]....
        /*043c*/ 	.word	0x0000a140


	//   ....[66]....
        /*0440*/ 	.word	0x0000a150


	//   ....[67]....
        /*0444*/ 	.word	0x0000a160


	//   ....[68]....
        /*0448*/ 	.word	0x0000dc20


	//   ....[69]....
        /*044c*/ 	.word	0x0000dc60


	//   ....[70]....
        /*0450*/ 	.word	0x0000dca0


	//   ....[71]....
        /*0454*/ 	.word	0x0000dce0


	//   ....[72]....
        /*0458*/ 	.word	0x0000dd90


	//   ....[73]....
        /*045c*/ 	.word	0x0000dde0


	//   ....[74]....
        /*0460*/ 	.word	0x0000de10


	//   ....[75]....
        /*0464*/ 	.word	0x0000de40


	//   ....[76]....
        /*0468*/ 	.word	0x0000dec0


	//   ....[77]....
        /*046c*/ 	.word	0x0000df10


	//   ....[78]....
        /*0470*/ 	.word	0x0000df40


	//   ....[79]....
        /*0474*/ 	.word	0x0000df70


	//   ....[80]....
        /*0478*/ 	.word	0x0000e000


	//   ....[81]....
        /*047c*/ 	.word	0x0000e040


	//   ....[82]....
        /*0480*/ 	.word	0x0000e070


	//   ....[83]....
        /*0484*/ 	.word	0x0000e0a0


	//   ....[84]....
        /*0488*/ 	.word	0x0000e130


	//   ....[85]....
        /*048c*/ 	.word	0x0000e170


	//   ....[86]....
        /*0490*/ 	.word	0x0000e1a0


	//   ....[87]....
        /*0494*/ 	.word	0x0000e1d0


	//   ....[88]....
        /*0498*/ 	.word	0x0000eae0


	//   ....[89]....
        /*049c*/ 	.word	0x0000f680


	//   ....[90]....
        /*04a0*/ 	.word	0x00010260


	//   ....[91]....
        /*04a4*/ 	.word	0x00010920


	//   ....[92]....
        /*04a8*/ 	.word	0x00010940


	//   ....[93]....
        /*04ac*/ 	.word	0x00010960


	//   ....[94]....
        /*04b0*/ 	.word	0x00010980


	//   ....[95]....
        /*04b4*/ 	.word	0x000109a0


	//   ....[96]....
        /*04b8*/ 	.word	0x00010af0


	//   ....[97]....
        /*04bc*/ 	.word	0x00010b10


	//   ....[98]....
        /*04c0*/ 	.word	0x00010b30


	//   ....[99]....
        /*04c4*/ 	.word	0x00010b60


	//   ....[100]....
        /*04c8*/ 	.word	0x00010b80


	//   ....[101]....
        /*04cc*/ 	.word	0x00010f70


	//   ....[102]....
        /*04d0*/ 	.word	0x00010ff0


	//   ....[103]....
        /*04d4*/ 	.word	0x00011060


	//   ....[104]....
        /*04d8*/ 	.word	0x000110d0


	//   ....[105]....
        /*04dc*/ 	.word	0x00011220


	//   ....[106]....
        /*04e0*/ 	.word	0x00011290


	//   ....[107]....
        /*04e4*/ 	.word	0x00011300


	//   ....[108]....
        /*04e8*/ 	.word	0x00011370


	//   ....[109]....
        /*04ec*/ 	.word	0x000114b0


	//   ....[110]....
        /*04f0*/ 	.word	0x00011520


	//   ....[111]....
        /*04f4*/ 	.word	0x00011590


	//   ....[112]....
        /*04f8*/ 	.word	0x00011600


	//   ....[113]....
        /*04fc*/ 	.word	0x00011730


	//   ....[114]....
        /*0500*/ 	.word	0x000117a0


	//   ....[115]....
        /*0504*/ 	.word	0x00011810


	//   ....[116]....
        /*0508*/ 	.word	0x00011880


	//   ....[117]....
        /*050c*/ 	.word	0x000119b0


	//   ....[118]....
        /*0510*/ 	.word	0x00011a20


	//   ....[119]....
        /*0514*/ 	.word	0x00011a90


	//   ....[120]....
        /*0518*/ 	.word	0x00011b00


	//   ....[121]....
        /*051c*/ 	.word	0x00011b60


	//   ....[122]....
        /*0520*/ 	.word	0x00011bd0


	//   ....[123]....
        /*0524*/ 	.word	0x00011c40


	//   ....[124]....
        /*0528*/ 	.word	0x00011cb0


	//   ....[125]....
        /*052c*/ 	.word	0x00011d20


	//   ....[126]....
        /*0530*/ 	.word	0x00011d80


	//   ....[127]....
        /*0534*/ 	.word	0x00011de0


	//   ....[128]....
        /*0538*/ 	.word	0x00011e40


	//   ....[129]....
        /*053c*/ 	.word	0x00011ec0


	//   ....[130]....
        /*0540*/ 	.word	0x00011f40


	//   ....[131]....
        /*0544*/ 	.word	0x00011fb0


	//   ....[132]....
        /*0548*/ 	.word	0x00012020


	//   ....[133]....
        /*054c*/ 	.word	0x00012090


	//   ....[134]....
        /*0550*/ 	.word	0x00012100


	//   ....[135]....
        /*0554*/ 	.word	0x00012170


	//   ....[136]....
        /*0558*/ 	.word	0x000121e0


	//   ....[137]....
        /*055c*/ 	.word	0x00012250


	//   ....[138]....
        /*0560*/ 	.word	0x000122d0


	//   ....[139]....
        /*0564*/ 	.word	0x00012340


	//   ....[140]....
        /*0568*/ 	.word	0x000123b0


	//   ....[141]....
        /*056c*/ 	.word	0x00012420


	//   ....[142]....
        /*0570*/ 	.word	0x00012490


	//   ....[143]....
        /*0574*/ 	.word	0x00012500


	//   ....[144]....
        /*0578*/ 	.word	0x00012570


	//   ....[145]....
        /*057c*/ 	.word	0x000125e0


	//   ....[146]....
        /*0580*/ 	.word	0x00012660


	//   ....[147]....
        /*0584*/ 	.word	0x000126d0


	//   ....[148]....
        /*0588*/ 	.word	0x00012740


	//   ....[149]....
        /*058c*/ 	.word	0x000127a0


	//   ....[150]....
        /*0590*/ 	.word	0x00012800


	//   ....[151]....
        /*0594*/ 	.word	0x00012860


	//   ....[152]....
        /*0598*/ 	.word	0x000128c0


	//   ....[153]....
        /*059c*/ 	.word	0x00012950


	//   ....[154]....
        /*05a0*/ 	.word	0x000129c0


	//   ....[155]....
        /*05a4*/ 	.word	0x00012a30


	//   ....[156]....
        /*05a8*/ 	.word	0x00012aa0


	//   ....[157]....
        /*05ac*/ 	.word	0x00012b70


	//   ....[158]....
        /*05b0*/ 	.word	0x00012bd0


	//   ....[159]....
        /*05b4*/ 	.word	0x00012c30


	//   ....[160]....
        /*05b8*/ 	.word	0x00012c90


	//----- nvinfo : EIATTR_EXIT_INSTR_OFFSETS
	.align		4
.L_2021:
        /*05bc*/ 	.byte	0x04, 0x1c
        /*05be*/ 	.short	(.L_2023 - .L_2022)


	//   ....[0]....
.L_2022:
        /*05c0*/ 	.word	0x00010c70


	//   ....[1]....
        /*05c4*/ 	.word	0x00010f10


	//----- nvinfo : EIATTR_MAX_THREADS
	.align		4
.L_2023:
        /*05c8*/ 	.byte	0x04, 0x05
        /*05ca*/ 	.short	(.L_2025 - .L_2024)
.L_2024:
        /*05cc*/ 	.word	0x00000040
        /*05d0*/ 	.word	0x00000001
        /*05d4*/ 	.word	0x00000001


	//----- nvinfo : EIATTR_CRS_STACK_SIZE
	.align		4
.L_2025:
        /*05d8*/ 	.byte	0x04, 0x1e
        /*05da*/ 	.short	(.L_2027 - .L_2026)
.L_2026:
        /*05dc*/ 	.word	0x00000000
.L_2027:


//--------------------- .nv.info._Z25selective_scan_bwd_kernelI32Selective_Scan_bwd_kernel_traitsILi64ELi16ELb0ELb0ELb1ELb1ELb1EN3c104HalfENS1_7complexIfEEEEv12SSMParamsBwd --------------------------
	.section	.nv.info._Z25selective_scan_bwd_kernelI32Selective_Scan_bwd_kernel_traitsILi64ELi16ELb0ELb0ELb1ELb1ELb1EN3c104HalfENS1_7complexIfEEEEv12SSMParamsBwd,"",@"SHT_CUDA_INFO"
	.sectionflags	@""
	.align	4


	//----- nvinfo : EIATTR_CUDA_API_VERSION
	.align		4
        /*0000*/ 	.byte	0x04, 0x37
        /*0002*/ 	.short	(.L_2029 - .L_2028)
.L_2028:
        /*0004*/ 	.word	0x00000082


	//----- nvinfo : EIATTR_SW2861232_WAR
	.align		4
.L_2029:
        /*0008*/ 	.byte	0x01, 0x35
	.zero		2


	//----- nvinfo : EIATTR_PARAM_CBANK
	.align		4
        /*000c*/ 	.byte	0x04, 0x0a
        /*000e*/ 	.short	(.L_2031 - .L_2030)
	.align		4
.L_2030:
        /*0010*/ 	.word	index@(.nv.constant0._Z25selective_scan_bwd_kernelI32Selective_Scan_bwd_kernel_traitsILi64ELi16ELb0ELb0ELb1ELb1ELb1EN3c104HalfENS1_7complexIfEEEEv12SSMParamsBwd)
        /*0014*/ 	.short	0x0160
        /*0016*/ 	.short	0x01f0


	//----- nvinfo : EIATTR_CBANK_PARAM_SIZE
	.align		4
.L_2031:
        /*0018*/ 	.byte	0x03, 0x19
        /*001a*/ 	.short	0x01f0


	//----- nvinfo : EIATTR_KPARAM_INFO
	.align		4
        /*001c*/ 	.byte	0x04, 0x17
        /*001e*/ 	.short	(.L_2033 - .L_2032)
.L_2032:
        /*0020*/ 	.word	0x00000000
        /*0024*/ 	.short	0x0000
        /*0026*/ 	.short	0x0000
        /*0028*/ 	.byte	0x00, 0xf0, 0xc1, 0x07


	//----- nvinfo : EIATTR_MAXREG_COUNT
	.align		4
.L_2033:
        /*002c*/ 	.byte	0x03, 0x1b
        /*002e*/ 	.short	0x00ff


	//----- nvinfo : EIATTR_NUM_BARRIERS
	.align		4
        /*0030*/ 	.byte	0x02, 0x4c
        /*0032*/ 	.byte	0x01
	.zero		1


	//----- nvinfo : EIATTR_ANNOTATIONS
	.align		4
        /*0034*/ 	.byte	0x04, 0x55
        /*0036*/ 	.short	(.L_2035 - .L_2034)


	//   ....[0]....
.L_2034:
        /* <DEDUP_REMOVED lines=9> */


	//----- nvinfo : EIATTR_MERCURY_ISA_VERSION
	.align		4
.L_2035:
        /*00b8*/ 	.byte	0x03, 0x5f
        /*00ba*/ 	.short	0x0000


	//----- nvinfo : EIATTR_COOP_GROUP_MASK_REGIDS
	.align		4
        /*00bc*/ 	.byte	0x04, 0x29
        /*00be*/ 	.short	(.L_2037 - .L_2036)


	//   ....[0]....
.L_2036:
        /*00c0*/ 	.word	0xffffffff


	//   ....[1]....
        /*00c4*/ 	.word	0xffffffff


	//   ....[2]....
        /*00c8*/ 	.word	0xffffffff


	//   ....[3]....
        /*00cc*/ 	.word	0xffffffff


	//   ....[4]....
        /*00d0*/ 	.word	0xffffffff


	//   ....[5]....
        /*00d4*/ 	.word	0xffffffff


	//   ....[6]....
        /*00d8*/ 	.word	0xffffffff


	//   ....[7]....
        /*00dc*/ 	.word	0xffffffff


	//   ....[8]....
        /*00e0*/ 	.word	0xffffffff


	//   ....[9]....
        /*00e4*/ 	.word	0xffffffff


	//   ....[10]....
        /*00e8*/ 	.word	0xffffffff


	//   ....[11]....
        /*00ec*/ 	.word	0xffffffff


	//   ....[12]....
        /*00f0*/ 	.word	0xffffffff


	//   ....[13]....
        /*00f4*/ 	.word	0xffffffff


	//   ....[14]....
        /*00f8*/ 	.word	0xffffffff


	//   ....[15]....
        /*00fc*/ 	.word	0xffffffff


	//   ....[16]....
        /*0100*/ 	.word	0xffffffff


	//   ....[17]....
        /*0104*/ 	.word	0xffffffff


	//   ....[18]....
        /*0108*/ 	.word	0xffffffff


	//   ....[19]....
        /*010c*/ 	.word	0xffffffff


	//   ....[20]....
        /*0110*/ 	.word	0xffffffff


	//   ....[21]....
        /*0114*/ 	.word	0xffffffff


	//   ....[22]....
        /*0118*/ 	.word	0xffffffff


	//   ....[23]....
        /*011c*/ 	.word	0xffffffff


	//   ....[24]....
        /*0120*/ 	.word	0xffffffff


	//   ....[25]....
        /*0124*/ 	.word	0xffffffff


	//   ....[26]....
        /*0128*/ 	.word	0xffffffff


	//   ....[27]....
        /*012c*/ 	.word	0xffffffff


	//   ....[28]....
        /*0130*/ 	.word	0xffffffff


	//   ....[29]....
        /*0134*/ 	.word	0xffffffff


	//   ....[30]....
        /*0138*/ 	.word	0xffffffff


	//   ....[31]....
        /*013c*/ 	.word	0xffffffff


	//   ....[32]....
        /*0140*/ 	.word	0xffffffff


	//   ....[33]....
        /*0144*/ 	.word	0xffffffff


	//   ....[34]....
        /*0148*/ 	.word	0xffffffff


	//   ....[35]....
        /*014c*/ 	.word	0xffffffff


	//   ....[36]....
        /*0150*/ 	.word	0xffffffff


	//   ....[37]....
        /*0154*/ 	.word	0xffffffff


	//   ....[38]....
        /*0158*/ 	.word	0xffffffff


	//   ....[39]....
        /*015c*/ 	.word	0xffffffff


	//   ....[40]....
        /*0160*/ 	.word	0xffffffff


	//   ....[41]....
        /*0164*/ 	.word	0xffffffff


	//   ....[42]....
        /*0168*/ 	.word	0xffffffff


	//   ....[43]....
        /*016c*/ 	.word	0xffffffff


	//   ....[44]....
        /*0170*/ 	.word	0xffffffff


	//   ....[45]....
        /*0174*/ 	.word	0xffffffff


	//   ....[46]....
        /*0178*/ 	.word	0xffffffff


	//   ....[47]....
        /*017c*/ 	.word	0xffffffff


	//   ....[48]....
        /*0180*/ 	.word	0xffffffff


	//   ....[49]....
        /*0184*/ 	.word	0xffffffff


	//   ....[50]....
        /*0188*/ 	.word	0xffffffff


	//   ....[51]....
        /*018c*/ 	.word	0xffffffff


	//   ....[52]....
        /*0190*/ 	.word	0xffffffff


	//   ....[53]....
        /*0194*/ 	.word	0xffffffff


	//   ....[54]....
        /*0198*/ 	.word	0xffffffff


	//   ....[55]....
        /*019c*/ 	.word	0xffffffff


	//   ....[56]....
        /*01a0*/ 	.word	0xffffffff


	//   ....[57]....
        /*01a4*/ 	.word	0xffffffff


	//   ....[58]....
        /*01a8*/ 	.word	0xffffffff


	//   ....[59]....
        /*01ac*/ 	.word	0xffffffff


	//   ....[60]....
        /*01b0*/ 	.word	0xffffffff


	//   ....[61]....
        /*01b4*/ 	.word	0xffffffff


	//   ....[62]....
        /*01b8*/ 	.word	0xffffffff


	//   ....[63]....
        /*01bc*/ 	.word	0xffffffff


	//   ....[64]....
        /*01c0*/ 	.word	0xffffffff


	//   ....[65]....
        /*01c4*/ 	.word	0xffffffff


	//   ....[66]....
        /*01c8*/ 	.word	0xffffffff


	//   ....[67]....
        /*01cc*/ 	.word	0xffffffff


	//   ....[68]....
        /*01d0*/ 	.word	0xffffffff


	//   ....[69]....
        /*01d4*/ 	.word	0xffffffff


	//   ....[70]....
        /*01d8*/ 	.word	0xffffffff


	//   ....[71]....
        /*01dc*/ 	.word	0xffffffff


	//   ....[72]....
        /*01e0*/ 	.word	0xffffffff


	//   ....[73]....
        /*01e4*/ 	.word	0xffffffff


	//   ....[74]....
        /*01e8*/ 	.word	0xffffffff


	//   ....[75]....
        /*01ec*/ 	.word	0xffffffff


	//   ....[76]....
        /*01f0*/ 	.word	0xffffffff


	//   ....[77]....
        /*01f4*/ 	.word	0xffffffff


	//   ....[78]....
        /*01f8*/ 	.word	0xffffffff


	//   ....[79]....
        /*01fc*/ 	.word	0xffffffff


	//   ....[80]....
        /*0200*/ 	.word	0xffffffff


	//   ....[81]....
        /*0204*/ 	.word	0xffffffff


	//   ....[82]....
        /*0208*/ 	.word	0xffffffff


	//   ....[83]....
        /*020c*/ 	.word	0xffffffff


	//   ....[84]....
        /*0210*/ 	.word	0xffffffff


	//   ....[85]....
        /*0214*/ 	.word	0xffffffff


	//   ....[86]....
        /*0218*/ 	.word	0xffffffff


	//   ....[87]....
        /*021c*/ 	.word	0xffffffff


	//   ....[88]....
        /*0220*/ 	.word	0xffffffff


	//   ....[89]....
        /*0224*/ 	.word	0xffffffff


	//   ....[90]....
        /*0228*/ 	.word	0xffffffff


	//   ....[91]....
        /*022c*/ 	.word	0xffffffff


	//   ....[92]....
        /*0230*/ 	.word	0xffffffff


	//   ....[93]....
        /*0234*/ 	.word	0xffffffff


	//   ....[94]....
        /*0238*/ 	.word	0xffffffff


	//   ....[95]....
        /*023c*/ 	.word	0xffffffff


	//   ....[96]....
        /*0240*/ 	.word	0xffffffff


	//   ....[97]....
        /*0244*/ 	.word	0xffffffff


	//   ....[98]....
        /*0248*/ 	.word	0xffffffff


	//   ....[99]....
        /*024c*/ 	.word	0xffffffff


	//   ....[100]....
        /*0250*/ 	.word	0xffffffff


	//   ....[101]....
        /*0254*/ 	.word	0xffffffff


	//   ....[102]....
        /*0258*/ 	.word	0xffffffff


	//   ....[103]....
        /*025c*/ 	.word	0xffffffff


	//   ....[104]....
        /*0260*/ 	.word	0xffffffff


	//   ....[105]....
        /*0264*/ 	.word	0xffffffff


	//   ....[106]....
        /*0268*/ 	.word	0xffffffff


	//   ....[107]....
        /*026c*/ 	.word	0xffffffff


	//   ....[108]....
        /*0270*/ 	.word	0xffffffff


	//   ....[109]....
        /*0274*/ 	.word	0xffffffff


	//   ....[110]....
        /*0278*/ 	.word	0xffffffff


	//   ....[111]....
        /*027c*/ 	.word	0xffffffff


	//   ....[112]....
        /*0280*/ 	.word	0xffffffff


	//   ....[113]....
        /*0284*/ 	.word	0xffffffff


	//   ....[114]....
        /*0288*/ 	.word	0xffffffff


	//   ....[115]....
        /*028c*/ 	.word	0xffffffff


	//   ....[116]....
        /*0290*/ 	.word	0xffffffff


	//   ....[117]....
        /*0294*/ 	.word	0xffffffff


	//   ....[118]....
        /*0298*/ 	.word	0xffffffff


	//   ....[119]....
        /*029c*/ 	.word	0xffffffff


	//   ....[120]....
        /*02a0*/ 	.word	0xffffffff


	//   ....[121]....
        /*02a4*/ 	.word	0xffffffff


	//   ....[122]....
        /*02a8*/ 	.word	0xffffffff


	//   ....[123]....
        /*02ac*/ 	.word	0xffffffff


	//   ....[124]....
        /*02b0*/ 	.word	0xffffffff


	//   ....[125]....
        /*02b4*/ 	.word	0xffffffff


	//   ....[126]....
        /*02b8*/ 	.word	0xffffffff


	//   ....[127]....
        /*02bc*/ 	.word	0xffffffff


	//   ....[128]....
        /*02c0*/ 	.word	0xffffffff


	//   ....[129]....
        /*02c4*/ 	.word	0xffffffff


	//   ....[130]....
        /*02c8*/ 	.word	0xffffffff


	//   ....[131]....
        /*02cc*/ 	.word	0xffffffff


	//   ....[132]....
        /*02d0*/ 	.word	0xffffffff


	//   ....[133]....
        /*02d4*/ 	.word	0xffffffff


	//   ....[134]....
        /*02d8*/ 	.word	0xffffffff


	//   ....[135]....
        /*02dc*/ 	.word	0xffffffff


	//   ....[136]....
        /*02e0*/ 	.word	0xffffffff


	//   ....[137]....
        /*02e4*/ 	.word	0xffffffff


	//   ....[138]....
        /*02e8*/ 	.word	0xffffffff


	//   ....[139]....
        /*02ec*/ 	.word	0xffffffff


	//   ....[140]....
        /*02f0*/ 	.word	0xffffffff


	//   ....[141]....
        /*02f4*/ 	.word	0xffffffff


	//   ....[142]....
        /*02f8*/ 	.word	0xffffffff


	//   ....[143]....
        /*02fc*/ 	.word	0xffffffff


	//   ....[144]....
        /*0300*/ 	.word	0xffffffff


	//   ....[145]....
        /*0304*/ 	.word	0xffffffff


	//   ....[146]....
        /*0308*/ 	.word	0xffffffff


	//   ....[147]....
        /*030c*/ 	.word	0xffffffff


	//   ....[148]....
        /*0310*/ 	.word	0xffffffff


	//   ....[149]....
        /*0314*/ 	.word	0xffffffff


	//   ....[150]....
        /*0318*/ 	.word	0xffffffff


	//   ....[151]....
        /*031c*/ 	.word	0xffffffff


	//   ....[152]....
        /*0320*/ 	.word	0xffffffff


	//   ....[153]....
        /*0324*/ 	.word	0xffffffff


	//   ....[154]....
        /*0328*/ 	.word	0xffffffff


	//   ....[155]....
        /*032c*/ 	.word	0xffffffff


	//   ....[156]....
        /*0330*/ 	.word	0xffffffff


	//   ....[157]....
        /*0334*/ 	.word	0xffffffff


	//   ....[158]....
        /*0338*/ 	.word	0xffffffff


	//   ....[159]....
        /*033c*/ 	.word	0xffffffff


	//   ....[160]....
        /*0340*/ 	.word	0xffffffff


	//   ....[161]....
        /*0344*/ 	.word	0xffffffff


	//   ....[162]....
        /*0348*/ 	.word	0xffffffff


	//   ....[163]....
        /*034c*/ 	.word	0xffffffff


	//   ....[164]....
        /*0350*/ 	.word	0xffffffff


	//----- nvinfo : EIATTR_COOP_GROUP_INSTR_OFFSETS
	.align		4
.L_2037:
        /*0354*/ 	.byte	0x04, 0x28
        /*0356*/ 	.short	(.L_2039 - .L_2038)


	//   ....[0]....
.L_2038:
        /*0358*/ 	.word	0x00001400


	//   ....[1]....
        /*035c*/ 	.word	0x00001980


	//   ....[2]....
        /*0360*/ 	.word	0x00001f60


	//   ....[3]....
        /*0364*/ 	.word	0x00004cf0


	//   ....[4]....
        /*0368*/ 	.word	0x000053f0


	//   ....[5]....
        /*036c*/ 	.word	0x00005fe0


	//   ....[6]....
        /*0370*/ 	.word	0x00006af0


	//   ....[7]....
        /*0374*/ 	.word	0x00008e80


	//   ....[8]....
        /*0378*/ 	.word	0x0000aa80


	//   ....[9]....
        /*037c*/ 	.word	0x0000aaa0


	//   ....[10]....
        /*0380*/ 	.word	0x0000aac0


	//   ....[11]....
        /*0384*/ 	.word	0x0000aad0


	//   ....[12]....
        /*0388*/ 	.word	0x0000ab90


	//   ....[13]....
        /*038c*/ 	.word	0x0000abb0


	//   ....[14]....
        /*0390*/ 	.word	0x0000abc0


	//   ....[15]....
        /*0394*/ 	.word	0x0000abd0


	//   ....[16]....
        /*0398*/ 	.word	0x0000ac50


	//   ....[17]....
        /*039c*/ 	.word	0x0000ac90


	//   ....[18]....
        /*03a0*/ 	.word	0x0000acc0


	//   ....[19]....
        /*03a4*/ 	.word	0x0000acd0


	//   ....[20]....
        /*03a8*/ 	.word	0x0000ada0


	//   ....[21]....
        /*03ac*/ 	.word	0x0000adb0


	//   ....[22]....
        /*03b0*/ 	.word	0x0000adc0


	//   ....[23]....
        /*03b4*/ 	.word	0x0000add0


	//   ....[24]....
        /*03b8*/ 	.word	0x0000ae90


	//   ....[25]....
        /*03bc*/ 	.word	0x0000aea0


	//   ....[26]....
        /*03c0*/ 	.word	0x0000aec0


	//   ....[27]....
        /*03c4*/ 	.word	0x0000aed0


	//   ....[28]....
        /*03c8*/ 	.word	0x0000b010


	//   ....[29]....
        /*03cc*/ 	.word	0x0000b070


	//   ....[30]....
        /*03d0*/ 	.word	0x0000b0d0


	//   ....[31]....
        /*03d4*/ 	.word	0x0000b130


	//   ....[32]....
        /*03d8*/ 	.word	0x0000b150


	//   ....[33]....
        /*03dc*/ 	.word	0x0000b160


	//   ....[34]....
        /*03e0*/ 	.word	0x0000b170


	//   ....[35]....
        /*03e4*/ 	.word	0x0000b180


	//   ....[36]....
        /*03e8*/ 	.word	0x0000b190


	//   ....[37]....
        /*03ec*/ 	.word	0x0000b1a0


	//   ....[38]....
        /*03f0*/ 	.word	0x0000b1b0


	//   ....[39]....
        /*03f4*/ 	.word	0x0000b1c0


	//   ....[40]....
        /*03f8*/ 	.word	0x0000c4d0


	//   ....[41]....
        /*03fc*/ 	.word	0x0000c4f0


	//   ....[42]....
        /*0400*/ 	.word	0x0000c500


	//   ....[43]....
        /*0404*/ 	.word	0x0000c510


	//   ....[44]....
        /*0408*/ 	.word	0x0000c620


	//   ....[45]....
        /*040c*/ 	.word	0x0000c630


	//   ....[46]....
        /*0410*/ 	.word	0x0000c640


	//   ....[47]....
        /*0414*/ 	.word	0x0000c650


	//   ....[48]....
        /*0418*/ 	.word	0x0000c760


	//   ....[49]....
        /*041c*/ 	.word	0x0000c780


	//   ....[50]....
        /*0420*/ 	.word	0x0000c790


	//   ....[51]....
        /*0424*/ 	.word	0x0000c7a0


	//   ....[52]....
        /*0428*/ 	.word	0x0000c8b0


	//   ....[53]....
        /*042c*/ 	.word	0x0000c8c0


	//   ....[54]....
        /*0430*/ 	.word	0x0000c8d0


	//   ....[55]....
        /*0434*/ 	.word	0x0000c8e0


	//   ....[56]....
        /*0438*/ 	.word	0x0000c9f0


	//   ....[57]....
        /*043c*/ 	.word	0x0000ca10


	//   ....[58]....
        /*0440*/ 	.word	0x0000ca20


	//   ....[59]....
        /*0444*/ 	.word	0x0000ca30


	//   ....[60]....
        /*0448*/ 	.word	0x0000cb30


	//   ....[61]....
        /*044c*/ 	.word	0x0000cb40


	//   ....[62]....
        /*0450*/ 	.word	0x0000cb50


	//   ....[63]....
        /*0454*/ 	.word	0x0000cb60


	//   ....[64]....
        /*0458*/ 	.word	0x0000cb70


	//   ....[65]....
        /*045c*/ 	.word	0x0000cb80


	//   ....[66]....
        /*0460*/ 	.word	0x0000cb90


	//   ....[67]....
        /*0464*/ 	.word	0x0000cbc0


	//   ....[68]....
        /*0468*/ 	.word	0x0000cbf0


	//   ....[69]....
        /*046c*/ 	.word	0x0000cc20


	//   ....[70]....
        /*0470*/ 	.word	0x0000cc30


	//   ....[71]....
        /*0474*/ 	.word	0x0000cc40


	//   ....[72]....
        /*0478*/ 	.word	0x00010740


	//   ....[73]....
        /*047c*/ 	.word	0x00010780


	//   ....[74]....
        /*0480*/ 	.word	0x000107c0


	//   ....[75]....
        /*0484*/ 	.word	0x00010800


	//   ....[76]....
        /*0488*/ 	.word	0x000108b0


	//   ....[77]....
        /*048c*/ 	.word	0x000108e0


	//   ....[78]....
        /*0490*/ 	.word	0x00010910


	//   ....[79]....
        /*0494*/ 	.word	0x00010940


	//   ....[80]....
        /*0498*/ 	.word	0x00010a00


	//   ....[81]....
        /*049c*/ 	.word	0x00010a30


	//   ....[82]....
        /*04a0*/ 	.word	0x00010a60


	//   ....[83]....
        /*04a4*/ 	.word	0x00010a90


	//   ....[84]....
        /*04a8*/ 	.word	0x00010b50


	//   ....[85]....
        /*04ac*/ 	.word	0x00010b80


	//   ....[86]....
        /*04b0*/ 	.word	0x00010bb0


	//   ....[87]....
        /*04b4*/ 	.word	0x00010be0


	//   ....[88]....
        /*04b8*/ 	.word	0x00010c80


	//   ....[89]....
        /*04bc*/ 	.word	0x00010cb0


	//   ....[90]....
        /*04c0*/ 	.word	0x00010ce0


	//   ....[91]....
        /*04c4*/ 	.word	0x00010d10


	//   ....[92]....
        /*04c8*/ 	.word	0x000115e0


	//   ....[93]....
        /*04cc*/ 	.word	0x000121e0


	//   ....[94]....
        /*04d0*/ 	.word	0x00012c70


	//   ....[95]....
        /*04d4*/ 	.word	0x00013440


	//   ....[96]....
        /*04d8*/ 	.word	0x00013460


	//   ....[97]....
        /*04dc*/ 	.word	0x00013480


	//   ....[98]....
        /*04e0*/ 	.word	0x000134a0


	//   ....[99]....
        /*04e4*/ 	.word	0x000134c0


	//   ....[100]....
        /*04e8*/ 	.word	0x00013610


	//   ....[101]....
        /*04ec*/ 	.word	0x00013630


	//   ....[102]....
        /*04f0*/ 	.word	0x00013650


	//   ....[103]....
        /*04f4*/ 	.word	0x00013680


	//   ....[104]....
        /*04f8*/ 	.word	0x000136a0


	//   ....[105]....
        /*04fc*/ 	.word	0x00013a90


	//   ....[106]....
        /*0500*/ 	.word	0x00013b10


	//   ....[107]....
        /*0504*/ 	.word	0x00013b80


	//   ....[108]....
        /*0508*/ 	.word	0x00013bf0


	//   ....[109]....
        /*050c*/ 	.word	0x00013d40


	//   ....[110]....
        /*0510*/ 	.word	0x00013db0


	//   ....[111]....
        /*0514*/ 	.word	0x00013e20


	//   ....[112]....
        /*0518*/ 	.word	0x00013e90


	//   ....[113]....
        /*051c*/ 	.word	0x00013fb0


	//   ....[114]....
        /*0520*/ 	.word	0x00014020


	//   ....[115]....
        /*0524*/ 	.word	0x00014090


	//   ....[116]....
        /*0528*/ 	.word	0x00014100


	//   ....[117]....
        /*052c*/ 	.word	0x00014240


	//   ....[118]....
        /*0530*/ 	.word	0x000142b0


	//   ....[119]....
        /*0534*/ 	.word	0x00014320


	//   ....[120]....
        /*0538*/ 	.word	0x00014390


	//   ....[121]....
        /*053c*/ 	.word	0x000144c0


	//   ....[122]....
        /*0540*/ 	.word	0x00014530


	//   ....[123]....
        /*0544*/ 	.word	0x000145a0


	//   ....[124]....
        /*0548*/ 	.word	0x00014610


	//   ....[125]....
        /*054c*/ 	.word	0x00014680


	//   ....[126]....
        /*0550*/ 	.word	0x000146f0


	//   ....[127]....
        /*0554*/ 	.word	0x00014760


	//   ....[128]....
        /*0558*/ 	.word	0x000147d0


	//   ....[129]....
        /*055c*/ 	.word	0x00014840


	//   ....[130]....
        /*0560*/ 	.word	0x000148a0


	//   ....[131]....
        /*0564*/ 	.word	0x00014900


	//   ....[132]....
        /*0568*/ 	.word	0x00014960


	//   ....[133]....
        /*056c*/ 	.word	0x000149e0


	//   ....[134]....
        /*0570*/ 	.word	0x00014a60


	//   ....[135]....
        /*0574*/ 	.word	0x00014ad0


	//   ....[136]....
        /*0578*/ 	.word	0x00014b40


	//   ....[137]....
        /*057c*/ 	.word	0x00014bc0


	//   ....[138]....
        /*0580*/ 	.word	0x00014c30


	//   ....[139]....
        /*0584*/ 	.word	0x00014ca0


	//   ....[140]....
        /*0588*/ 	.word	0x00014d10


	//   ....[141]....
        /*058c*/ 	.word	0x00014d90


	//   ....[142]....
        /*0590*/ 	.word	0x00014e10


	//   ....[143]....
        /*0594*/ 	.word	0x00014e80


	//   ....[144]....
        /*0598*/ 	.word	0x00014ef0


	//   ....[145]....
        /*059c*/ 	.word	0x00014f70


	//   ....[146]....
        /*05a0*/ 	.word	0x00014fe0


	//   ....[147]....
        /*05a4*/ 	.word	0x00015050


	//   ....[148]....
        /*05a8*/ 	.word	0x000150c0


	//   ....[149]....
        /*05ac*/ 	.word	0x00015140


	//   ....[150]....
        /*05b0*/ 	.word	0x000151c0


	//   ....[151]....
        /*05b4*/ 	.word	0x00015230


	//   ....[152]....
        /*05b8*/ 	.word	0x000152a0


	//   ....[153]....
        /*05bc*/ 	.word	0x00015310


	//   ....[154]....
        /*05c0*/ 	.word	0x00015370


	//   ....[155]....
        /*05c4*/ 	.word	0x000153d0


	//   ....[156]....
        /*05c8*/ 	.word	0x00015430


	//   ....[157]....
        /*05cc*/ 	.word	0x000154c0


	//   ....[158]....
        /*05d0*/ 	.word	0x00015530


	//   ....[159]....
        /*05d4*/ 	.word	0x000155a0


	//   ....[160]....
        /*05d8*/ 	.word	0x00015610


	//   ....[161]....
        /*05dc*/ 	.word	0x000156e0


	//   ....[162]....
        /*05e0*/ 	.word	0x00015740


	//   ....[163]....
        /*05e4*/ 	.word	0x000157a0


	//   ....[164]....
        /*05e8*/ 	.word	0x00015800


	//----- nvinfo : EIATTR_EXIT_INSTR_OFFSETS
	.align		4
.L_2039:
        /*05ec*/ 	.byte	0x04, 0x1c
        /*05ee*/ 	.short	(.L_2041 - .L_2040)


	//   ....[0]....
.L_2040:
        /*05f0*/ 	.word	0x00013790


	//   ....[1]....
        /*05f4*/ 	.word	0x00013a30


	//----- nvinfo : EIATTR_MAX_THREADS
	.align		4
.L_2041:
        /*05f8*/ 	.byte	0x04, 0x05
        /*05fa*/ 	.short	(.L_2043 - .L_2042)
.L_2042:
        /*05fc*/ 	.word	0x00000040
        /*0600*/ 	.word	0x00000001
        /*0604*/ 	.word	0x00000001


	//----- nvinfo : EIATTR_CRS_STACK_SIZE
	.align		4
.L_2043:
        /*0608*/ 	.byte	0x04, 0x1e
        /*060a*/ 	.short	(.L_2045 - .L_2044)
.L_2044:
        /*060c*/ 	.word	0x00000000
.L_2045:


//--------------------- .nv.info._Z25selective_scan_bwd_kernelI32Selective_Scan_bwd_kernel_traitsILi64ELi16ELb0ELb1ELb0ELb0ELb0EN3c104HalfENS1_7complexIfEEEEv12SSMParamsBwd --------------------------
	.section	.nv.info._Z25selective_scan_bwd_kernelI32Selective_Scan_bwd_kernel_traitsILi64ELi16ELb0ELb1ELb0ELb0ELb0EN3c104HalfENS1_7complexIfEEEEv12SSMParamsBwd,"",@"SHT_CUDA_INFO"
	.sectionflags	@""
	.align	4


	//----- nvinfo : EIATTR_CUDA_API_VERSION
	.align		4
        /*0000*/ 	.byte	0x04, 0x37
        /*0002*/ 	.short	(.L_2047 - .L_2046)
.L_2046:
        /*0004*/ 	.word	0x00000082


	//----- nvinfo : EIATTR_SW2861232_WAR
	.align		4
.L_2047:
        /*0008*/ 	.byte	0x01, 0x35
	.zero		2


	//----- nvinfo : EIATTR_PARAM_CBANK
	.align		4
        /*000c*/ 	.byte	0x04, 0x0a
        /*000e*/ 	.short	(.L_2049 - .L_2048)
	.align		4
.L_2048:
        /*0010*/ 	.word	index@(.nv.constant0._Z25selective_scan_bwd_kernelI32Selective_Scan_bwd_kernel_traitsILi64ELi16ELb0ELb1ELb0ELb0ELb0EN3c104HalfENS1_7complexIfEEEEv12SSMParamsBwd)
        /*0014*/ 	.short	0x0160
        /*0016*/ 	.short	0x01f0


	//----- nvinfo : EIATTR_CBANK_PARAM_SIZE
	.align		4
.L_2049:
        /*0018*/ 	.byte	0x03, 0x19
        /*001a*/ 	.short	0x01f0


	//----- nvinfo : EIATTR_KPARAM_INFO
	.align		4
        /*001c*/ 	.byte	0x04, 0x17
        /*001e*/ 	.short	(.L_2051 - .L_2050)
.L_2050:
        /*0020*/ 	.word	0x00000000
        /*0024*/ 	.short	0x0000
        /*0026*/ 	.short	0x0000
        /*0028*/ 	.byte	0x00, 0xf0, 0xc1, 0x07


	//----- nvinfo : EIATTR_MAXREG_COUNT
	.align		4
.L_2051:
        /*002c*/ 	.byte	0x03, 0x1b
        /*002e*/ 	.short	0x00ff


	//----- nvinfo : EIATTR_NUM_BARRIERS
	.align		4
        /*0030*/ 	.byte	0x02, 0x4c
        /*0032*/ 	.byte	0x01
	.zero		1


	//----- nvinfo : EIATTR_ANNOTATIONS
	.align		4
        /*0034*/ 	.byte	0x04, 0x55
        /*0036*/ 	.short	(.L_2053 - .L_2052)


	//   ....[0]....
.L_2052:
        /*0038*/ 	.word	0x00000001
        /*003c*/ 	.byte	0x30, 0x02, 0x00, 0x00, 0x01, 0x00, 0x00, 0x00, 0x60, 0x02, 0x00, 0x00, 0x01, 0x00, 0x00, 0x00
        /*004c*/ 	.byte	0xf0, 0x09, 0x00, 0x00, 0x01, 0x00, 0x00, 0x00, 0x10, 0x0a, 0x00, 0x00, 0x01, 0x00, 0x00, 0x00
        /*005c*/ 	.byte	0xc0, 0x0a, 0x00, 0x00, 0x01, 0x00, 0x00, 0x00, 0xa0, 0x22, 0x00, 0x00, 0x01, 0x00, 0x00, 0x00
        /*006c*/ 	.byte	0xb0, 0xc0, 0x00, 0x00, 0x01, 0x00, 0x00, 0x00, 0x20, 0xcc, 0x00, 0x00, 0x01, 0x00, 0x00, 0x00
        /*007c*/ 	.byte	0x00, 0xd1, 0x00, 0x00, 0x01, 0x00, 0x00, 0x00, 0xe0, 0xd2, 0x00, 0x00


	//----- nvinfo : EIATTR_MERCURY_ISA_VERSION
	.align		4
.L_2053:
        /*0088*/ 	.byte	0x03, 0x5f
        /*008a*/ 	.short	0x0000


	//----- nvinfo : EIATTR_COOP_GROUP_MASK_REGIDS
	.align		4
        /*008c*/ 	.byte	0x04, 0x29
        /*008e*/ 	.short	(.L_2055 - .L_2054)


	//   ....[0]....
.L_2054:
        /*0090*/ 	.word	0xffffffff


	//   ....[1]....
        /*0094*/ 	.word	0xffffffff


	//   ....[2]....
        /*0098*/ 	.word	0xffffffff


	//   ....[3]....
        /*009c*/ 	.word	0xffffffff


	//   ....[4]....
        /*00a0*/ 	.word	0xffffffff


	//   ....[5]....
        /*00a4*/ 	.word	0xffffffff


	//   ....[6]....
        /*00a8*/ 	.word	0xffffffff


	//   ....[7]....
        /*00ac*/ 	.word	0xffffffff


	//   ....[8]....
        /*00b0*/ 	.word	0xffffffff


	//   ....[9]....
        /*00b4*/ 	.word	0xffffffff


	//   ....[10]....
        /*00b8*/ 	.word	0xffffffff


	//   ....[11]....
        /*00bc*/ 	.word	0xffffffff


	//   ....[12]....
        /*00c0*/ 	.word	0xffffffff


	//   ....[13]....
        /*00c4*/ 	.word	0xffffffff


	//   ....[14]....
        /*00c8*/ 	.word	0xffffffff


	//   ....[15]....
        /*00cc*/ 	.word	0xffffffff


	//   ....[16]....
        /*00d0*/ 	.word	0xffffffff


	//   ....[17]....
        /*00d4*/ 	.word	0xffffffff


	//   ....[18]....
        /*00d8*/ 	.word	0xffffffff


	//   ....[19]....
        /*00dc*/ 	.word	0xffffffff


	//   ....[20]....
        /*00e0*/ 	.word	0xffffffff


	//   ....[21]....
        /*00e4*/ 	.word	0xffffffff


	//   ....[22]....
        /*00e8*/ 	.word	0xffffffff


	//   ....[23]....
        /*00ec*/ 	.word	0xffffffff


	//   ....[24]....
        /*00f0*/ 	.word	0xffffffff


	//   ....[25]....
        /*00f4*/ 	.word	0xffffffff


	//   ....[26]....
        /*00f8*/ 	.word	0xffffffff


	//   ....[27]....
        /*00fc*/ 	.word	0xffffffff


	//   ....[28]....
        /*0100*/ 	.word	0xffffffff


	//   ....[29]....
        /*0104*/ 	.word	0xffffffff


	//   ....[30]....
        /*0108*/ 	.word	0xffffffff


	//   ....[31]....
        /*010c*/ 	.word	0xffffffff


	//   ....[32]....
        /*0110*/ 	.word	0xffffffff


	//   ....[33]....
        /*0114*/ 	.word	0xffffffff


	//   ....[34]....
        /*0118*/ 	.word	0xffffffff


	//   ....[35]....
        /*011c*/ 	.word	0xffffffff


	//   ....[36]....
        /*0120*/ 	.word	0xffffffff


	//   ....[37]....
        /*0124*/ 	.word	0xffffffff


	//   ....[38]....
        /*0128*/ 	.word	0xffffffff


	//   ....[39]....
        /*012c*/ 	.word	0xffffffff


	//   ....[40]....
        /*0130*/ 	.word	0xffffffff


	//   ....[41]....
        /*0134*/ 	.word	0xffffffff


	//   ....[42]....
        /*0138*/ 	.word	0xffffffff


	//   ....[43]....
        /*013c*/ 	.word	0xffffffff


	//   ....[44]....
        /*0140*/ 	.word	0xffffffff


	//   ....[45]....
        /*0144*/ 	.word	0xffffffff


	//   ....[46]....
        /*0148*/ 	.word	0xffffffff


	//   ....[47]....
        /*014c*/ 	.word	0xffffffff


	//   ....[48]....
        /*0150*/ 	.word	0xffffffff


	//   ....[49]....
        /*0154*/ 	.word	0xffffffff


	//   ....[50]....
        /*0158*/ 	.word	0xffffffff


	//   ....[51]....
        /*015c*/ 	.word	0xffffffff


	//   ....[52]....
        /*0160*/ 	.word	0xffffffff


	//   ....[53]....
        /*0164*/ 	.word	0xffffffff


	//   ....[54]....
        /*0168*/ 	.word	0xffffffff


	//   ....[55]....
        /*016c*/ 	.word	0xffffffff


	//   ....[56]....
        /*0170*/ 	.word	0xffffffff


	//   ....[57]....
        /*0174*/ 	.word	0xffffffff


	//   ....[58]....
        /*0178*/ 	.word	0xffffffff


	//   ....[59]....
        /*017c*/ 	.word	0xffffffff


	//   ....[60]....
        /*0180*/ 	.word	0xffffffff


	//   ....[61]....
        /*0184*/ 	.word	0xffffffff


	//   ....[62]....
        /*0188*/ 	.word	0xffffffff


	//   ....[63]....
        /*018c*/ 	.word	0xffffffff


	//   ....[64]....
        /*0190*/ 	.word	0xffffffff


	//   ....[65]....
        /*0194*/ 	.word	0xffffffff


	//   ....[66]....
        /*0198*/ 	.word	0xffffffff


	//   ....[67]....
        /*019c*/ 	.word	0xffffffff


	//   ....[68]....
        /*01a0*/ 	.word	0xffffffff


	//   ....[69]....
        /*01a4*/ 	.word	0xffffffff


	//   ....[70]....
        /*01a8*/ 	.word	0xffffffff


	//   ....[71]....
        /*01ac*/ 	.word	0xffffffff


	//   ....[72]....
        /*01b0*/ 	.word	0xffffffff


	//   ....[73]....
        /*01b4*/ 	.word	0xffffffff


	//   ....[74]....
        /*01b8*/ 	.word	0xffffffff


	//   ....[75]....
        /*01bc*/ 	.word	0xffffffff


	//   ....[76]....
        /*01c0*/ 	.word	0xffffffff


	//   ....[77]....
        /*01c4*/ 	.word	0xffffffff


	//   ....[78]....
        /*01c8*/ 	.word	0xffffffff


	//   ....[79]....
        /*01cc*/ 	.word	0xffffffff


	//   ....[80]....
        /*01d0*/ 	.word	0xffffffff


	//   ....[81]....
        /*01d4*/ 	.word	0xffffffff


	//   ....[82]....
        /*01d8*/ 	.word	0xffffffff


	//   ....[83]....
        /*01dc*/ 	.word	0xffffffff


	//   ....[84]....
        /*01e0*/ 	.word	0xffffffff


	//   ....[85]....
        /*01e4*/ 	.word	0xffffffff


	//   ....[86]....
        /*01e8*/ 	.word	0xffffffff


	//   ....[87]....
        /*01ec*/ 	.word	0xffffffff


	//   ....[88]....
        /*01f0*/ 	.word	0xffffffff


	//   ....[89]....
        /*01f4*/ 	.word	0xffffffff


	//   ....[90]....
        /*01f8*/ 	.word	0xffffffff


	//   ....[91]....
        /*01fc*/ 	.word	0xffffffff


	//   ....[92]....
        /*0200*/ 	.word	0xffffffff


	//   ....[93]....
        /*0204*/ 	.word	0xffffffff


	//   ....[94]....
        /*0208*/ 	.word	0xffffffff


	//   ....[95]....
        /*020c*/ 	.word	0xffffffff


	//   ....[96]....
        /*0210*/ 	.word	0xffffffff


	//   ....[97]....
        /*0214*/ 	.word	0xffffffff


	//   ....[98]....
        /*0218*/ 	.word	0xffffffff


	//   ....[99]....
        /*021c*/ 	.word	0xffffffff


	//   ....[100]....
        /*0220*/ 	.word	0xffffffff


	//   ....[101]....
        /*0224*/ 	.word	0xffffffff


	//   ....[102]....
        /*0228*/ 	.word	0xffffffff


	//   ....[103]....
        /*022c*/ 	.word	0xffffffff


	//   ....[104]....
        /*0230*/ 	.word	0xffffffff


	//   ....[105]....
        /*0234*/ 	.word	0xffffffff


	//   ....[106]....
        /*0238*/ 	.word	0xffffffff


	//   ....[107]....
        /*023c*/ 	.word	0xffffffff


	//   ....[108]....
        /*0240*/ 	.word	0xffffffff


	//   ....[109]....
        /*0244*/ 	.word	0xffffffff


	//   ....[110]....
        /*0248*/ 	.word	0xffffffff


	//   ....[111]....
        /*024c*/ 	.word	0xffffffff


	//   ....[112]....
        /*0250*/ 	.word	0xffffffff


	//   ....[113]....
        /*0254*/ 	.word	0xffffffff


	//   ....[114]....
        /*0258*/ 	.word	0xffffffff


	//   ....[115]....
        /*025c*/ 	.word	0xffffffff


	//   ....[116]....
        /*0260*/ 	.word	0xffffffff


	//   ....[117]....
        /*0264*/ 	.word	0xffffffff


	//   ....[118]....
        /*0268*/ 	.word	0xffffffff


	//   ....[119]....
        /*026c*/ 	.word	0xffffffff


	//   ....[120]....
        /*0270*/ 	.word	0xffffffff


	//   ....[121]....
        /*0274*/ 	.word	0xffffffff


	//   ....[122]....
        /*0278*/ 	.word	0xffffffff


	//   ....[123]....
        /*027c*/ 	.word	0xffffffff


	//   ....[124]....
        /*0280*/ 	.word	0xffffffff


	//   ....[125]....
        /*0284*/ 	.word	0xffffffff


	//   ....[126]....
        /*0288*/ 	.word	0xffffffff


	//   ....[127]....
        /*028c*/ 	.word	0xffffffff


	//   ....[128]....
        /*0290*/ 	.word	0xffffffff


	//   ....[129]....
        /*0294*/ 	.word	0xffffffff


	//   ....[130]....
        /*0298*/ 	.word	0xffffffff


	//   ....[131]....
        /*029c*/ 	.word	0xffffffff


	//   ....[132]....
        /*02a0*/ 	.word	0xffffffff


	//   ....[133]....
        /*02a4*/ 	.word	0xffffffff


	//   ....[134]....
        /*02a8*/ 	.word	0xffffffff


	//   ....[135]....
        /*02ac*/ 	.word	0xffffffff


	//   ....[136]....
        /*02b0*/ 	.word	0xffffffff


	//   ....[137]....
        /*02b4*/ 	.word	0xffffffff


	//   ....[138]....
        /*02b8*/ 	.word	0xffffffff


	//   ....[139]....
        /*02bc*/ 	.word	0xffffffff


	//   ....[140]....
        /*02c0*/ 	.word	0xffffffff


	//   ....[141]....
        /*02c4*/ 	.word	0xffffffff


	//   ....[142]....
        /*02c8*/ 	.word	0xffffffff


	//   ....[143]....
        /*02cc*/ 	.word	0xffffffff


	//   ....[144]....
        /*02d0*/ 	.word	0xffffffff


	//   ....[145]....
        /*02d4*/ 	.word	0xffffffff


	//   ....[146]....
        /*02d8*/ 	.word	0xffffffff


	//   ....[147]....
        /*02dc*/ 	.word	0xffffffff


	//   ....[148]....
        /*02e0*/ 	.word	0xffffffff


	//   ....[149]....
        /*02e4*/ 	.word	0xffffffff


	//   ....[150]....
        /*02e8*/ 	.word	0xffffffff


	//   ....[151]....
        /*02ec*/ 	.word	0xffffffff


	//   ....[152]....
        /*02f0*/ 	.word	0xffffffff


	//   ....[153]....
        /*02f4*/ 	.word	0xffffffff


	//   ....[154]....
        /*02f8*/ 	.word	0xffffffff


	//   ....[155]....
        /*02fc*/ 	.word	0xffffffff


	//   ....[156]....
        /*0300*/ 	.word	0xffffffff


	//   ....[157]....
        /*0304*/ 	.word	0xffffffff


	//   ....[158]....
        /*0308*/ 	.word	0xffffffff


	//   ....[159]....
        /*030c*/ 	.word	0xffffffff


	//----- nvinfo : EIATTR_COOP_GROUP_INSTR_OFFSETS
	.align		4
.L_2055:
        /*0310*/ 	.byte	0x04, 0x28
        /*0312*/ 	.short	(.L_2057 - .L_2056)


	//   ....[0]....
.L_2056:
        /*0314*/ 	.word	0x00001400


	//   ....[1]....
        /*0318*/ 	.word	0x00001a10


	//   ....[2]....
        /*031c*/ 	.word	0x00001e90


	//   ....[3]....
        /*0320*/ 	.word	0x00004060


	//   ....[4]....
        /*0324*/ 	.word	0x00005ae0


	//   ....[5]....
        /*0328*/ 	.word	0x00005b00


	//   ....[6]....
        /*032c*/ 	.word	0x00005b20


	//   ....[7]....
        /*0330*/ 	.word	0x00005b30


	//   ....[8]....
        /*0334*/ 	.word	0x00005bb0


	//   ....[9]....
        /*0338*/ 	.word	0x00005be0


	//   ....[10]....
        /*033c*/ 	.word	0x00005c20


	//   ....[11]....
        /*0340*/ 	.word	0x00005c30


	//   ....[12]....
        /*0344*/ 	.word	0x00005cb0


	//   ....[13]....
        /*0348*/ 	.word	0x00005cd0


	//   ....[14]....
        /*034c*/ 	.word	0x00005d10


	//   ....[15]....
        /*0350*/ 	.word	0x00005d30


	//   ....[16]....
        /*0354*/ 	.word	0x00005dc0


	//   ....[17]....
        /*0358*/ 	.word	0x00005e00


	//   ....[18]....
        /*035c*/ 	.word	0x00005e20


	//   ....[19]....
        /*0360*/ 	.word	0x00005e30


	//   ....[20]....
        /*0364*/ 	.word	0x00005f00


	//   ....[21]....
        /*0368*/ 	.word	0x00005f10


	//   ....[22]....
        /*036c*/ 	.word	0x00005f20


	//   ....[23]....
        /*0370*/ 	.word	0x00005f30


	//   ....[24]....
        /*0374*/ 	.word	0x00006070


	//   ....[25]....
        /*0378*/ 	.word	0x000060c0


	//   ....[26]....
        /*037c*/ 	.word	0x00006110


	//   ....[27]....
        /*0380*/ 	.word	0x00006160


	//   ....[28]....
        /*0384*/ 	.word	0x00006180


	//   ....[29]....
        /*0388*/ 	.word	0x00006190


	//   ....[30]....
        /*038c*/ 	.word	0x000061a0


	//   ....[31]....
        /*0390*/ 	.word	0x000061b0


	//   ....[32]....
        /*0394*/ 	.word	0x000061c0


	//   ....[33]....
        /*0398*/ 	.word	0x000061d0


	//   ....[34]....
        /*039c*/ 	.word	0x000061e0


	//   ....[35]....
        /*03a0*/ 	.word	0x000061f0


	//   ....[36]....
        /*03a4*/ 	.word	0x00007510


	//   ....[37]....
        /*03a8*/ 	.word	0x00007530


	//   ....[38]....
        /*03ac*/ 	.word	0x00007540


	//   ....[39]....
        /*03b0*/ 	.word	0x00007550


	//   ....[40]....
        /*03b4*/ 	.word	0x00007660


	//   ....[41]....
        /*03b8*/ 	.word	0x00007670


	//   ....[42]....
        /*03bc*/ 	.word	0x00007680


	//   ....[43]....
        /*03c0*/ 	.word	0x00007690


	//   ....[44]....
        /*03c4*/ 	.word	0x000077a0


	//   ....[45]....
        /*03c8*/ 	.word	0x000077c0


	//   ....[46]....
        /*03cc*/ 	.word	0x000077d0


	//   ....[47]....
        /*03d0*/ 	.word	0x000077e0


	//   ....[48]....
        /*03d4*/ 	.word	0x000078f0


	//   ....[49]....
        /*03d8*/ 	.word	0x00007900


	//   ....[50]....
        /*03dc*/ 	.word	0x00007910


	//   ....[51]....
        /*03e0*/ 	.word	0x00007920


	//   ....[52]....
        /*03e4*/ 	.word	0x00007a30


	//   ....[53]....
        /*03e8*/ 	.word	0x00007a50


	//   ....[54]....
        /*03ec*/ 	.word	0x00007a60


	//   ....[55]....
        /*03f0*/ 	.word	0x00007a70


	//   ....[56]....
        /*03f4*/ 	.word	0x00007b70


	//   ....[57]....
        /*03f8*/ 	.word	0x00007b80


	//   ....[58]....
        /*03fc*/ 	.word	0x00007b90


	//   ....[59]....
        /*0400*/ 	.word	0x00007ba0


	//   ....[60]....
        /*0404*/ 	.word	0x00007bb0


	//   ....[61]....
        /*0408*/ 	.word	0x00007bc0


	//   ....[62]....
        /*040c*/ 	.word	0x00007be0


	//   ....[63]....
        /*0410*/ 	.word	0x00007c10


	//   ....[64]....
        /*0414*/ 	.word	0x00007c40


	//   ....[65]....
        /*0418*/ 	.word	0x00007c50


	//   ....[66]....
        /*041c*/ 	.word	0x00007c60


	//   ....[67]....
        /*0420*/ 	.word	0x00007c70


	//   ....[68]....
        /*0424*/ 	.word	0x0000b160


	//   ....[69]....
        /*0428*/ 	.word	0x0000b1a0


	//   ....[70]....
        /*042c*/ 	.word	0x0000b1e0


	//   ....[71]....
        /*0430*/ 	.word	0x0000b220


	//   ....[72]....
        /*0434*/ 	.word	0x0000b2e0


	//   ....[73]....
        /*0438*/ 	.word	0x0000b310


	//   ....[74]....
        /*043c*/ 	.word	0x0000b340


	//   ....[75]....
        /*0440*/ 	.word	0x0000b370


	//   ....[76]....
        /*0444*/ 	.word	0x0000b410


	//   ....[77]....
        /*0448*/ 	.word	0x0000b440


	//   ....[78]....
        /*044c*/ 	.word	0x0000b470


	//   ....[79]....
        /*0450*/ 	.word	0x0000b4a0


	//   ....[80]....
        /*0454*/ 	.word	0x0000b540


	//   ....[81]....
        /*0458*/ 	.word	0x0000b590


	//   ....[82]....
        /*045c*/ 	.word	0x0000b5c0


	//   ....[83]....
        /*0460*/ 	.word	0x0000b5f0


	//   ....[84]....
        /*0464*/ 	.word	0x0000b670


	//   ....[85]....
        /*0468*/ 	.word	0x0000b6c0


	//   ....[86]....
        /*046c*/ 	.word	0x0000b6f0


	//   ....[87]....
        /*0470*/ 	.word	0x0000b720


	//   ....[88]....
        /*0474*/ 	.word	0x0000be70


	//   ....[89]....
        /*0478*/ 	.word	0x0000cad0


	//   ....[90]....
        /*047c*/ 	.word	0x0000d190


	//   ....[91]....
        /*0480*/ 	.word	0x0000d1b0


	//   ....[92]....
        /*0484*/ 	.word	0x0000d1d0


	//   ....[93]....
        /*0488*/ 	.word	0x0000d1f0


	//   ....[94]....
        /*048c*/ 	.word	0x0000d210


	//   ....[95]....
        /*0490*/ 	.word	0x0000d360


	//   ....[96]....
        /*0494*/ 	.word	0x0000d380


	//   ....[97]....
        /*0498*/ 	.word	0x0000d3a0


	//   ....[98]....
        /*049c*/ 	.word	0x0000d3d0


	//   ....[99]....
        /*04a0*/ 	.word	0x0000d3f0


	//   ....[100]....
        /*04a4*/ 	.word	0x0000d7e0


	//   ....[101]....
        /*04a8*/ 	.word	0x0000d860


	//   ....[102]....
        /*04ac*/ 	.word	0x0000d8d0


	//   ....[103]....
        /*04b0*/ 	.word	0x0000d940


	//   ....[104]....
        /*04b4*/ 	.word	0x0000da90


	//   ....[105]....
        /*04b8*/ 	.word	0x0000db00


	//   ....[106]....
        /*04bc*/ 	.word	0x0000db70


	//   ....[107]....
        /*04c0*/ 	.word	0x0000dbe0


	//   ....[108]....
        /*04c4*/ 	.word	0x0000dd20


	//   ....[109]....
        /*04c8*/ 	.word	0x0000dd90


	//   ....[110]....
        /*04cc*/ 	.word	0x0000de00


	//   ....[111]....
        /*04d0*/ 	.word	0x0000de70


	//   ....[112]....
        /*04d4*/ 	.word	0x0000df90


	//   ....[113]....
        /*04d8*/ 	.word	0x0000e000


	//   ....[114]....
        /*04dc*/ 	.word	0x0000e070


	//   ....[115]....
        /*04e0*/ 	.word	0x0000e0e0


	//   ....[116]....
        /*04e4*/ 	.word	0x0000e220


	//   ....[117]....
        /*04e8*/ 	.word	0x0000e290


	//   ....[118]....
        /*04ec*/ 	.word	0x0000e300


	//   ....[119]....
        /*04f0*/ 	.word	0x0000e370


	//   ....[120]....
        /*04f4*/ 	.word	0x0000e3e0


	//   ....[121]....
        /*04f8*/ 	.word	0x0000e450


	//   ....[122]....
        /*04fc*/ 	.word	0x0000e4c0


	//   ....[123]....
        /*0500*/ 	.word	0x0000e530


	//   ....[124]....
        /*0504*/ 	.word	0x0000e5a0


	//   ....[125]....
        /*0508*/ 	.word	0x0000e5f0


	//   ....[126]....
        /*050c*/ 	.word	0x0000e640


	//   ....[127]....
        /*0510*/ 	.word	0x0000e690


	//   ....[128]....
        /*0514*/ 	.word	0x0000e710


	//   ....[129]....
        /*0518*/ 	.word	0x0000e790


	//   ....[130]....
        /*051c*/ 	.word	0x0000e800


	//   ....[131]....
        /*0520*/ 	.word	0x0000e870


	//   ....[132]....
        /*0524*/ 	.word	0x0000e8e0


	//   ....[133]....
        /*0528*/ 	.word	0x0000e950


	//   ....[134]....
        /*052c*/ 	.word	0x0000e9c0


	//   ....[135]....
        /*0530*/ 	.word	0x0000ea30


	//   ....[136]....
        /*0534*/ 	.word	0x0000eaa0


	//   ....[137]....
        /*0538*/ 	.word	0x0000eb20


	//   ....[138]....
        /*053c*/ 	.word	0x0000eb90


	//   ....[139]....
        /*0540*/ 	.word	0x0000ec00


	//   ....[140]....
        /*0544*/ 	.word	0x0000ec70


	//   ....[141]....
        /*0548*/ 	.word	0x0000ece0


	//   ....[142]....
        /*054c*/ 	.word	0x0000ed50


	//   ....[143]....
        /*0550*/ 	.word	0x0000edc0


	//   ....[144]....
        /*0554*/ 	.word	0x0000ee30


	//   ....[145]....
        /*0558*/ 	.word	0x0000eeb0


	//   ....[146]....
        /*055c*/ 	.word	0x0000ef20


	//   ....[147]....
        /*0560*/ 	.word	0x0000ef90


	//   ....[148]....
        /*0564*/ 	.word	0x0000efe0


	//   ....[149]....
        /*0568*/ 	.word	0x0000f030


	//   ....[150]....
        /*056c*/ 	.word	0x0000f080


	//   ....[151]....
        /*0570*/ 	.word	0x0000f0d0


	//   ....[152]....
        /*0574*/ 	.word	0x0000f140


	//   ....[153]....
        /*0578*/ 	.word	0x0000f1b0


	//   ....[154]....
        /*057c*/ 	.word	0x0000f220


	//   ....[155]....
        /*0580*/ 	.word	0x0000f290


	//   ....[156]....
        /*0584*/ 	.word	0x0000f350


	//   ....[157]....
        /*0588*/ 	.word	0x0000f3a0


	//   ....[158]....
        /*058c*/ 	.word	0x0000f3f0


	//   ....[159]....
        /*0590*/ 	.word	0x0000f440


	//----- nvinfo : EIATTR_EXIT_INSTR_OFFSETS
	.align		4
.L_2057:
        /*0594*/ 	.byte	0x04, 0x1c
        /*0596*/ 	.short	(.L_2059 - .L_2058)


	//   ....[0]....
.L_2058:
        /*0598*/ 	.word	0x0000d4e0


	//   ....[1]....
        /*059c*/ 	.word	0x0000d780


	//----- nvinfo : EIATTR_MAX_THREADS
	.align		4
.L_2059:
        /*05a0*/ 	.byte	0x04, 0x05
        /*05a2*/ 	.short	(.L_2061 - .L_2060)
.L_2060:
        /*05a4*/ 	.word	0x00000040
        /*05a8*/ 	.word	0x00000001
        /*05ac*/ 	.word	0x00000001


	//----- nvinfo : EIATTR_CRS_STACK_SIZE
	.align		4
.L_2061:
        /*05b0*/ 	.byte	0x04, 0x1e
        /*05b2*/ 	.short	(.L_2063 - .L_2062)
.L_2062:
        /*05b4*/ 	.word	0x00000000
.L_2063:


//--------------------- .nv.info._Z25selective_scan_bwd_kernelI32Selective_Scan_bwd_kernel_traitsILi64ELi16ELb0ELb1ELb0ELb0ELb1EN3c104HalfENS1_7complexIfEEEEv12SSMParamsBwd --------------------------
	.section	.nv.info._Z25selective_scan_bwd_kernelI32Selective_Scan_bwd_kernel_traitsILi64ELi16ELb0ELb1ELb0ELb0ELb1EN3c104HalfENS1_7complexIfEEEEv12SSMParamsBwd,"",@"SHT_CUDA_INFO"
	.sectionflags	@""
	.align	4


	//----- nvinfo : EIATTR_CUDA_API_VERSION
	.align		4
        /*0000*/ 	.byte	0x04, 0x37
        /*0002*/ 	.short	(.L_2065 - .L_2064)
.L_2064:
        /*0004*/ 	.word	0x00000082


	//----- nvinfo : EIATTR_SW2861232_WAR
	.align		4
.L_2065:
        /*0008*/ 	.byte	0x01, 0x35
	.zero		2


	//----- nvinfo : EIATTR_PARAM_CBANK
	.align		4
        /*000c*/ 	.byte	0x04, 0x0a
        /*000e*/ 	.short	(.L_2067 - .L_2066)
	.align		4
.L_2066:
        /*0010*/ 	.word	index@(.nv.constant0._Z25selective_scan_bwd_kernelI32Selective_Scan_bwd_kernel_traitsILi64ELi16ELb0ELb1ELb0ELb0ELb1EN3c104HalfENS1_7complexIfEEEEv12SSMParamsBwd)
        /*0014*/ 	.short	0x0160
        /*0016*/ 	.short	0x01f0


	//----- nvinfo : EIATTR_CBANK_PARAM_SIZE
	.align		4
.L_2067:
        /*0018*/ 	.byte	0x03, 0x19
        /*001a*/ 	.short	0x01f0


	//----- nvinfo : EIATTR_KPARAM_INFO
	.align		4
        /*001c*/ 	.byte	0x04, 0x17
        /*001e*/ 	.short	(.L_2069 - .L_2068)
.L_2068:
        /*0020*/ 	.word	0x00000000
        /*0024*/ 	.short	0x0000
        /*0026*/ 	.short	0x0000
        /*0028*/ 	.byte	0x00, 0xf0, 0xc1, 0x07


	//----- nvinfo : EIATTR_MAXREG_COUNT
	.align		4
.L_2069:
        /*002c*/ 	.byte	0x03, 0x1b
        /*002e*/ 	.short	0x00ff


	//----- nvinfo : EIATTR_NUM_BARRIERS
	.align		4
        /*0030*/ 	.byte	0x02, 0x4c
        /*0032*/ 	.byte	0x01
	.zero		1


	//----- nvinfo : EIATTR_ANNOTATIONS
	.align		4
        /*0034*/ 	.byte	0x04, 0x55
        /*0036*/ 	.short	(.L_2071 - .L_2070)


	//   ....[0]....
.L_2070:
        /*0038*/ 	.word	0x00000001
        /*003c*/ 	.byte	0x40, 0x02, 0x00, 0x00, 0x01, 0x00, 0x00, 0x00, 0x70, 0x02, 0x00, 0x00, 0x01, 0x00, 0x00, 0x00
        /*004c*/ 	.byte	0xc0, 0x09, 0x00, 0x00, 0x01, 0x00, 0x00, 0x00, 0xe0, 0x09, 0x00, 0x00, 0x01, 0x00, 0x00, 0x00
        /*005c*/ 	.byte	0x60, 0x3c, 0x00, 0x00, 0x01, 0x00, 0x00, 0x00, 0x00, 0x4d, 0x00, 0x00, 0x01, 0x00, 0x00, 0x00
        /*006c*/ 	.byte	0xd0, 0x50, 0x00, 0x00, 0x01, 0x00, 0x00, 0x00, 0xf0, 0xe6, 0x00, 0x00, 0x01, 0x00, 0x00, 0x00
        /*007c*/ 	.byte	0x20, 0xec, 0x00, 0x00, 0x01, 0x00, 0x00, 0x00, 0x40, 0xf7, 0x00, 0x00, 0x01, 0x00, 0x00, 0x00
        /*008c*/ 	.byte	0xa0, 0xfc, 0x00, 0x00, 0x01, 0x00, 0x00, 0x00, 0x80, 0xfe, 0x00, 0x00


	//----- nvinfo : EIATTR_MERCURY_ISA_VERSION
	.align		4
.L_2071:
        /*0098*/ 	.byte	0x03, 0x5f
        /*009a*/ 	.short	0x0000


	//----- nvinfo : EIATTR_COOP_GROUP_MASK_REGIDS
	.align		4
        /*009c*/ 	.byte	0x04, 0x29
        /*009e*/ 	.short	(.L_2073 - .L_2072)


	//   ....[0]....
.L_2072:
        /*00a0*/ 	.word	0xffffffff


	//   ....[1]....
        /*00a4*/ 	.word	0xffffffff


	//   ....[2]....
        /*00a8*/ 	.word	0xffffffff


	//   ....[3]....
        /*00ac*/ 	.word	0xffffffff


	//   ....[4]....
        /*00b0*/ 	.word	0xffffffff


	//   ....[5]....
        /*00b4*/ 	.word	0xffffffff


	//   ....[6]....
        /*00b8*/ 	.word	0xffffffff


	//   ....[7]....
        /*00bc*/ 	.word	0xffffffff


	//   ....[8]....
        /*00c0*/ 	.word	0xffffffff


	//   ....[9]....
        /*00c4*/ 	.word	0xffffffff


	//   ....[10]....
        /*00c8*/ 	.word	0xffffffff


	//   ....[11]....
        /*00cc*/ 	.word	0xffffffff


	//   ....[12]....
        /*00d0*/ 	.word	0xffffffff


	//   ....[13]....
        /*00d4*/ 	.word	0xffffffff


	//   ....[14]....
        /*00d8*/ 	.word	0xffffffff


	//   ....[15]....
        /*00dc*/ 	.word	0xffffffff


	//   ....[16]....
        /*00e0*/ 	.word	0xffffffff


	//   ....[17]....
        /*00e4*/ 	.word	0xffffffff


	//   ....[18]....
        /*00e8*/ 	.word	0xffffffff


	//   ....[19]....
        /*00ec*/ 	.word	0xffffffff


	//   ....[20]....
        /*00f0*/ 	.word	0xffffffff


	//   ....[21]....
        /*00f4*/ 	.word	0xffffffff


	//   ....[22]....
        /*00f8*/ 	.word	0xffffffff


	//   ....[23]....
        /*00fc*/ 	.word	0xffffffff


	//   ....[24]....
        /*0100*/ 	.word	0xffffffff


	//   ....[25]....
        /*0104*/ 	.word	0xffffffff


	//   ....[26]....
        /*0108*/ 	.word	0xffffffff


	//   ....[27]....
        /*010c*/ 	.word	0xffffffff


	//   ....[28]....
        /*0110*/ 	.word	0xffffffff


	//   ....[29]....
        /*0114*/ 	.word	0xffffffff


	//   ....[30]....
        /*0118*/ 	.word	0xffffffff


	//   ....[31]....
        /*011c*/ 	.word	0xffffffff


	//   ....[32]....
        /*0120*/ 	.word	0xffffffff


	//   ....[33]....
        /*0124*/ 	.word	0xffffffff


	//   ....[34]....
        /*0128*/ 	.word	0xffffffff


	//   ....[35]....
        /*012c*/ 	.word	0xffffffff


	//   ....[36]....
        /*0130*/ 	.word	0xffffffff


	//   ....[37]....
        /*0134*/ 	.word	0xffffffff


	//   ....[38]....
        /*0138*/ 	.word	0xffffffff


	//   ....[39]....
        /*013c*/ 	.word	0xffffffff


	//   ....[40]....
        /*0140*/ 	.word	0xffffffff


	//   ....[41]....
        /*0144*/ 	.word	0xffffffff


	//   ....[42]....
        /*0148*/ 	.word	0xffffffff


	//   ....[43]....
        /*014c*/ 	.word	0xffffffff


	//   ....[44]....
        /*0150*/ 	.word	0xffffffff


	//   ....[45]....
        /*0154*/ 	.word	0xffffffff


	//   ....[46]....
        /*0158*/ 	.word	0xffffffff


	//   ....[47]....
        /*015c*/ 	.word	0xffffffff


	//   ....[48]....
        /*0160*/ 	.word	0xffffffff


	//   ....[49]....
        /*0164*/ 	.word	0xffffffff


	//   ....[50]....
        /*0168*/ 	.word	0xffffffff


	//   ....[51]....
        /*016c*/ 	.word	0xffffffff


	//   ....[52]....
        /*0170*/ 	.word	0xffffffff


	//   ....[53]....
        /*0174*/ 	.word	0xffffffff


	//   ....[54]....
        /*0178*/ 	.word	0xffffffff


	//   ....[55]....
        /*017c*/ 	.word	0xffffffff


	//   ....[56]....
        /*0180*/ 	.word	0xffffffff


	//   ....[57]....
        /*0184*/ 	.word	0xffffffff


	//   ....[58]....
        /*0188*/ 	.word	0xffffffff


	//   ....[59]....
        /*018c*/ 	.word	0xffffffff


	//   ....[60]....
        /*0190*/ 	.word	0xffffffff


	//   ....[61]....
        /*0194*/ 	.word	0xffffffff


	//   ....[62]....
        /*0198*/ 	.word	0xffffffff


	//   ....[63]....
        /*019c*/ 	.word	0xffffffff


	//   ....[64]....
        /*01a0*/ 	.word	0xffffffff


	//   ....[65]....
        /*01a4*/ 	.word	0xffffffff


	//   ....[66]....
        /*01a8*/ 	.word	0xffffffff


	//   ....[67]....
        /*01ac*/ 	.word	0xffffffff


	//   ....[68]....
        /*01b0*/ 	.word	0xffffffff


	//   ....[69]....
        /*01b4*/ 	.word	0xffffffff


	//   ....[70]....
        /*01b8*/ 	.word	0xffffffff


	//   ....[71]....
        /*01bc*/ 	.word	0xffffffff


	//   ....[72]....
        /*01c0*/ 	.word	0xffffffff


	//   ....[73]....
        /*01c4*/ 	.word	0xffffffff


	//   ....[74]....
        /*01c8*/ 	.word	0xffffffff


	//   ....[75]....
        /*01cc*/ 	.word	0xffffffff


	//   ....[76]....
        /*01d0*/ 	.word	0xffffffff


	//   ....[77]....
        /*01d4*/ 	.word	0xffffffff


	//   ....[78]....
        /*01d8*/ 	.word	0xffffffff


	//   ....[79]....
        /*01dc*/ 	.word	0xffffffff


	//   ....[80]....
        /*01e0*/ 	.word	0xffffffff


	//   ....[81]....
        /*01e4*/ 	.word	0xffffffff


	//   ....[82]....
        /*01e8*/ 	.word	0xffffffff


	//   ....[83]....
        /*01ec*/ 	.word	0xffffffff


	//   ....[84]....
        /*01f0*/ 	.word	0xffffffff


	//   ....[85]....
        /*01f4*/ 	.word	0xffffffff


	//   ....[86]....
        /*01f8*/ 	.word	0xffffffff


	//   ....[87]....
        /*01fc*/ 	.word	0xffffffff


	//   ....[88]....
        /*0200*/ 	.word	0xffffffff


	//   ....[89]....
        /*0204*/ 	.word	0xffffffff


	//   ....[90]....
        /*0208*/ 	.word	0xffffffff


	//   ....[91]....
        /*020c*/ 	.word	0xffffffff


	//   ....[92]....
        /*0210*/ 	.word	0xffffffff


	//   ....[93]....
        /*0214*/ 	.word	0xffffffff


	//   ....[94]....
        /*0218*/ 	.word	0xffffffff


	//   ....[95]....
        /*021c*/ 	.word	0xffffffff


	//   ....[96]....
        /*0220*/ 	.word	0xffffffff


	//   ....[97]....
        /*0224*/ 	.word	0xffffffff


	//   ....[98]....
        /*0228*/ 	.word	0xffffffff


	//   ....[99]....
        /*022c*/ 	.word	0xffffffff


	//   ....[100]....
        /*0230*/ 	.word	0xffffffff


	//   ....[101]....
        /*0234*/ 	.word	0xffffffff


	//   ....[102]....
        /*0238*/ 	.word	0xffffffff


	//   ....[103]....
        /*023c*/ 	.word	0xffffffff


	//   ....[104]....
        /*0240*/ 	.word	0xffffffff


	//   ....[105]....
        /*0244*/ 	.word	0xffffffff


	//   ....[106]....
        /*0248*/ 	.word	0xffffffff


	//   ....[107]....
        /*024c*/ 	.word	0xffffffff


	//   ....[108]....
        /*0250*/ 	.word	0xffffffff


	//   ....[109]....
        /*0254*/ 	.word	0xffffffff


	//   ....[110]....
        /*0258*/ 	.word	0xffffffff


	//   ....[111]....
        /*025c*/ 	.word	0xffffffff


	//   ....[112]....
        /*0260*/ 	.word	0xffffffff


	//   ....[113]....
        /*0264*/ 	.word	0xffffffff


	//   ....[114]....
        /*0268*/ 	.word	0xffffffff


	//   ....[115]....
        /*026c*/ 	.word	0xffffffff


	//   ....[116]....
        /*0270*/ 	.word	0xffffffff


	//   ....[117]....
        /*0274*/ 	.word	0xffffffff


	//   ....[118]....
        /*0278*/ 	.word	0xffffffff


	//   ....[119]....
        /*027c*/ 	.word	0xffffffff


	//   ....[120]....
        /*0280*/ 	.word	0xffffffff


	//   ....[121]....
        /*0284*/ 	.word	0xffffffff


	//   ....[122]....
        /*0288*/ 	.word	0xffffffff


	//   ....[123]....
        /*028c*/ 	.word	0xffffffff


	//   ....[124]....
        /*0290*/ 	.word	0xffffffff


	//   ....[125]....
        /*0294*/ 	.word	0xffffffff


	//   ....[126]....
        /*0298*/ 	.word	0xffffffff


	//   ....[127]....
        /*029c*/ 	.word	0xffffffff


	//   ....[128]....
        /*02a0*/ 	.word	0xffffffff


	//   ....[129]....
        /*02a4*/ 	.word	0xffffffff


	//   ....[130]....
        /*02a8*/ 	.word	0xffffffff


	//   ....[131]....
        /*02ac*/ 	.word	0xffffffff


	//   ....[132]....
        /*02b0*/ 	.word	0xffffffff


	//   ....[133]....
        /*02b4*/ 	.word	0xffffffff


	//   ....[134]....
        /*02b8*/ 	.word	0xffffffff


	//   ....[135]....
        /*02bc*/ 	.word	0xffffffff


	//   ....[136]....
        /*02c0*/ 	.word	0xffffffff


	//   ....[137]....
        /*02c4*/ 	.word	0xffffffff


	//   ....[138]....
        /*02c8*/ 	.word	0xffffffff


	//   ....[139]....
        /*02cc*/ 	.word	0xffffffff


	//   ....[140]....
        /*02d0*/ 	.word	0xffffffff


	//   ....[141]....
        /*02d4*/ 	.word	0xffffffff


	//   ....[142]....
        /*02d8*/ 	.word	0xffffffff


	//   ....[143]....
        /*02dc*/ 	.word	0xffffffff


	//   ....[144]....
        /*02e0*/ 	.word	0xffffffff


	//   ....[145]....
        /*02e4*/ 	.word	0xffffffff


	//   ....[146]....
        /*02e8*/ 	.word	0xffffffff


	//   ....[147]....
        /*02ec*/ 	.word	0xffffffff


	//   ....[148]....
        /*02f0*/ 	.word	0xffffffff


	//   ....[149]....
        /*02f4*/ 	.word	0xffffffff


	//   ....[150]....
        /*02f8*/ 	.word	0xffffffff


	//   ....[151]....
        /*02fc*/ 	.word	0xffffffff


	//   ....[152]....
        /*0300*/ 	.word	0xffffffff


	//   ....[153]....
        /*0304*/ 	.word	0xffffffff


	//   ....[154]....
        /*0308*/ 	.word	0xffffffff


	//   ....[155]....
        /*030c*/ 	.word	0xffffffff


	//   ....[156]....
        /*0310*/ 	.word	0xffffffff


	//   ....[157]....
        /*0314*/ 	.word	0xffffffff


	//   ....[158]....
        /*0318*/ 	.word	0xffffffff


	//   ....[159]....
        /*031c*/ 	.word	0xffffffff


	//   ....[160]....
        /*0320*/ 	.word	0xffffffff


	//   ....[161]....
        /*0324*/ 	.word	0xffffffff


	//   ....[162]....
        /*0328*/ 	.word	0xffffffff


	//   ....[163]....
        /*032c*/ 	.word	0xffffffff


	//----- nvinfo : EIATTR_COOP_GROUP_INSTR_OFFSETS
	.align		4
.L_2073:
        /*0330*/ 	.byte	0x04, 0x28
        /*0332*/ 	.short	(.L_2075 - .L_2074)


	//   ....[0]....
.L_2074:
        /*0334*/ 	.word	0x00001430


	//   ....[1]....
        /*0338*/ 	.word	0x00001a30


	//   ....[2]....
        /*033c*/ 	.word	0x000022a0


	//   ....[3]....
        /*0340*/ 	.word	0x000027d0


	//   ....[4]....
        /*0344*/ 	.word	0x00002ed0


	//   ....[5]....
        /*0348*/ 	.word	0x00003b00


	//   ....[6]....
        /*034c*/ 	.word	0x00004800


	//   ....[7]....
        /*0350*/ 	.word	0x00006b60


	//   ....[8]....
        /*0354*/ 	.word	0x000085f0


	//   ....[9]....
        /*0358*/ 	.word	0x00008610


	//   ....[10]....
        /*035c*/ 	.word	0x00008630


	//   ....[11]....
        /*0360*/ 	.word	0x00008640


	//   ....[12]....
        /*0364*/ 	.word	0x000086e0


	//   ....[13]....
        /*0368*/ 	.word	0x00008720


	//   ....[14]....
        /*036c*/ 	.word	0x00008780


	//   ....[15]....
        /*0370*/ 	.word	0x000087a0


	//   ....[16]....
        /*0374*/ 	.word	0x000087f0


	//   ....[17]....
        /*0378*/ 	.word	0x00008810


	//   ....[18]....
        /*037c*/ 	.word	0x00008880


	//   ....[19]....
        /*0380*/ 	.word	0x000088a0


	//   ....[20]....
        /*0384*/ 	.word	0x000088b0


	//   ....[21]....
        /*0388*/ 	.word	0x00008900


	//   ....[22]....
        /*038c*/ 	.word	0x00008980


	//   ....[23]....
        /*0390*/ 	.word	0x000089a0


	//   ....[24]....
        /*0394*/ 	.word	0x000089b0


	//   ....[25]....
        /*0398*/ 	.word	0x00008a00


	//   ....[26]....
        /*039c*/ 	.word	0x00008a30


	//   ....[27]....
        /*03a0*/ 	.word	0x00008a40


	//   ....[28]....
        /*03a4*/ 	.word	0x00008ba0


	//   ....[29]....
        /*03a8*/ 	.word	0x00008c00


	//   ....[30]....
        /*03ac*/ 	.word	0x00008c60


	//   ....[31]....
        /*03b0*/ 	.word	0x00008cc0


	//   ....[32]....
        /*03b4*/ 	.word	0x00008ce0


	//   ....[33]....
        /*03b8*/ 	.word	0x00008cf0


	//   ....[34]....
        /*03bc*/ 	.word	0x00008d00


	//   ....[35]....
        /*03c0*/ 	.word	0x00008d10


	//   ....[36]....
        /*03c4*/ 	.word	0x00008d20


	//   ....[37]....
        /*03c8*/ 	.word	0x00008d30


	//   ....[38]....
        /*03cc*/ 	.word	0x00008d40


	//   ....[39]....
        /*03d0*/ 	.word	0x00008d50


	//   ....[40]....
        /*03d4*/ 	.word	0x0000a070


	//   ....[41]....
        /*03d8*/ 	.word	0x0000a090


	//   ....[42]....
        /*03dc*/ 	.word	0x0000a0a0


	//   ....[43]....
        /*03e0*/ 	.word	0x0000a0b0


	//   ....[44]....
        /*03e4*/ 	.word	0x0000a1c0


	//   ....[45]....
        /*03e8*/ 	.word	0x0000a1d0


	//   ....[46]....
        /*03ec*/ 	.word	0x0000a1e0


	//   ....[47]....
        /*03f0*/ 	.word	0x0000a1f0


	//   ....[48]....
        /*03f4*/ 	.word	0x0000a300


	//   ....[49]....
        /*03f8*/ 	.word	0x0000a320


	//   ....[50]....
        /*03fc*/ 	.word	0x0000a330


	//   ....[51]....
        /*0400*/ 	.word	0x0000a340


	//   ....[52]....
        /*0404*/ 	.word	0x0000a450


	//   ....[53]....
        /*0408*/ 	.word	0x0000a460


	//   ....[54]....
        /*040c*/ 	.word	0x0000a470


	//   ....[55]....
        /*0410*/ 	.word	0x0000a480


	//   ....[56]....
        /*0414*/ 	.word	0x0000a590


	//   ....[57]....
        /*0418*/ 	.word	0x0000a5b0


	//   ....[58]....
        /*041c*/ 	.word	0x0000a5c0


	//   ....[59]....
        /*0420*/ 	.word	0x0000a5d0


	//   ....[60]....
        /*0424*/ 	.word	0x0000a6d0


	//   ....[61]....
        /*0428*/ 	.word	0x0000a6e0


	//   ....[62]....
        /*042c*/ 	.word	0x0000a6f0


	//   ....[63]....
        /*0430*/ 	.word	0x0000a700


	//   ....[64]....
        /*0434*/ 	.word	0x0000a710


	//   ....[65]....
        /*0438*/ 	.word	0x0000a720


	//   ....[66]....
        /*043c*/ 	.word	0x0000a730


	//   ....[67]....
        /*0440*/ 	.word	0x0000a760


	//   ....[68]....
        /*0444*/ 	.word	0x0000a790


	//   ....[69]....
        /*0448*/ 	.word	0x0000a7c0


	//   ....[70]....
        /*044c*/ 	.word	0x0000a7d0


	//   ....[71]....
        /*0450*/ 	.word	0x0000a7e0


	//   ....[72]....
        /*0454*/ 	.word	0x0000dd10


	//   ....[73]....
        /*0458*/ 	.word	0x0000dd50


	//   ....[74]....
        /*045c*/ 	.word	0x0000dd90


	//   ....[75]....
        /*0460*/ 	.word	0x0000ddd0


	//   ....[76]....
        /*0464*/ 	.word	0x0000de90


	//   ....[77]....
        /*0468*/ 	.word	0x0000dec0


	//   ....[78]....
        /*046c*/ 	.word	0x0000def0


	//   ....[79]....
        /*0470*/ 	.word	0x0000df20


	//   ....[80]....
        /*0474*/ 	.word	0x0000dfc0


	//   ....[81]....
        /*0478*/ 	.word	0x0000dff0


	//   ....[82]....
        /*047c*/ 	.word	0x0000e020


	//   ....[83]....
        /*0480*/ 	.word	0x0000e050


	//   ....[84]....
        /*0484*/ 	.word	0x0000e0f0


	//   ....[85]....
        /*0488*/ 	.word	0x0000e120


	//   ....[86]....
        /*048c*/ 	.word	0x0000e150


	//   ....[87]....
        /*0490*/ 	.word	0x0000e180


	//   ....[88]....
        /*0494*/ 	.word	0x0000e220


	//   ....[89]....
        /*0498*/ 	.word	0x0000e250


	//   ....[90]....
        /*049c*/ 	.word	0x0000e280


	//   ....[91]....
        /*04a0*/ 	.word	0x0000e2b0


	//   ....[92]....
        /*04a4*/ 	.word	0x0000e9d0


	//   ....[93]....
        /*04a8*/ 	.word	0x0000f540


	//   ....[94]....
        /*04ac*/ 	.word	0x0000fd30


	//   ....[95]....
        /*04b0*/ 	.word	0x0000fd50


	//   ....[96]....
        /*04b4*/ 	.word	0x0000fd70


	//   ....[97]....
        /*04b8*/ 	.word	0x0000fd90


	//   ....[98]....
        /*04bc*/ 	.word	0x0000fdb0


	//   ....[99]....
        /*04c0*/ 	.word	0x0000ff00


	//   ....[100]....
        /*04c4*/ 	.word	0x0000ff20


	//   ....[101]....
        /*04c8*/ 	.word	0x0000ff40


	//   ....[102]....
        /*04cc*/ 	.word	0x0000ff70


	//   ....[103]....
        /*04d0*/ 	.word	0x0000ff90


	//   ....[104]....
        /*04d4*/ 	.word	0x00010380


	//   ....[105]....
        /*04d8*/ 	.word	0x00010400


	//   ....[106]....
        /*04dc*/ 	.word	0x00010470


	//   ....[107]....
        /*04e0*/ 	.word	0x000104e0


	//   ....[108]....
        /*04e4*/ 	.word	0x00010630


	//   ....[109]....
        /*04e8*/ 	.word	0x000106a0


	//   ....[110]....
        /*04ec*/ 	.word	0x00010710


	//   ....[111]....
        /*04f0*/ 	.word	0x00010780


	//   ....[112]....
        /*04f4*/ 	.word	0x000108c0


	//   ....[113]....
        /*04f8*/ 	.word	0x00010930


	//   ....[114]....
        /*04fc*/ 	.word	0x000109a0


	//   ....[115]....
        /*0500*/ 	.word	0x00010a10


	//   ....[116]....
        /*0504*/ 	.word	0x00010b30


	//   ....[117]....
        /*0508*/ 	.word	0x00010ba0


	//   ....[118]....
        /*050c*/ 	.word	0x00010c10


	//   ....[119]....
        /*0510*/ 	.word	0x00010c80


	//   ....[120]....
        /*0514*/ 	.word	0x00010de0


	//   ....[121]....
        /*0518*/ 	.word	0x00010e50


	//   ....[122]....
        /*051c*/ 	.word	0x00010ec0


	//   ....[123]....
        /*0520*/ 	.word	0x00010f30


	//   ....[124]....
        /*0524*/ 	.word	0x00010fb0


	//   ....[125]....
        /*0528*/ 	.word	0x00011020


	//   ....[126]....
        /*052c*/ 	.word	0x00011090


	//   ....[127]....
        /*0530*/ 	.word	0x00011100


	//   ....[128]....
        /*0534*/ 	.word	0x00011160


	//   ....[129]....
        /*0538*/ 	.word	0x000111c0


	//   ....[130]....
        /*053c*/ 	.word	0x00011220


	//   ....[131]....
        /*0540*/ 	.word	0x00011280


	//   ....[132]....
        /*0544*/ 	.word	0x00011300


	//   ....[133]....
        /*0548*/ 	.word	0x00011380


	//   ....[134]....
        /*054c*/ 	.word	0x000113f0


	//   ....[135]....
        /*0550*/ 	.word	0x00011460


	//   ....[136]....
        /*0554*/ 	.word	0x000114d0


	//   ....[137]....
        /*0558*/ 	.word	0x00011540


	//   ....[138]....
        /*055c*/ 	.word	0x000115b0


	//   ....[139]....
        /*0560*/ 	.word	0x00011620


	//   ....[140]....
        /*0564*/ 	.word	0x00011690


	//   ....[141]....
        /*0568*/ 	.word	0x00011710


	//   ....[142]....
        /*056c*/ 	.word	0x00011780


	//   ....[143]....
        /*0570*/ 	.word	0x000117f0


	//   ....[144]....
        /*0574*/ 	.word	0x00011860


	//   ....[145]....
        /*0578*/ 	.word	0x000118d0


	//   ....[146]....
        /*057c*/ 	.word	0x00011940


	//   ....[147]....
        /*0580*/ 	.word	0x000119b0


	//   ....[148]....
        /*0584*/ 	.word	0x00011a20


	//   ....[149]....
        /*0588*/ 	.word	0x00011aa0


	//   ....[150]....
        /*058c*/ 	.word	0x00011b10


	//   ....[151]....
        /*0590*/ 	.word	0x00011b80


	//   ....[152]....
        /*0594*/ 	.word	0x00011be0


	//   ....[153]....
        /*0598*/ 	.word	0x00011c40


	//   ....[154]....
        /*059c*/ 	.word	0x00011ca0


	//   ....[155]....
        /*05a0*/ 	.word	0x00011d00


	//   ....[156]....
        /*05a4*/ 	.word	0x00011d90


	//   ....[157]....
        /*05a8*/ 	.word	0x00011e00


	//   ....[158]....
        /*05ac*/ 	.word	0x00011e70


	//   ....[159]....
        /*05b0*/ 	.word	0x00011ee0


	//   ....[160]....
        /*05b4*/ 	.word	0x00011fb0


	//   ....[161]....
        /*05b8*/ 	.word	0x00012010


	//   ....[162]....
        /*05bc*/ 	.word	0x00012070


	//   ....[163]....
        /*05c0*/ 	.word	0x000120d0


	//----- nvinfo : EIATTR_EXIT_INSTR_OFFSETS
	.align		4
.L_2075:
        /*05c4*/ 	.byte	0x04, 0x1c
        /*05c6*/ 	.short	(.L_2077 - .L_2076)


	//   ....[0]....
.L_2076:
        /*05c8*/ 	.word	0x00010080


	//   ....[1]....
        /*05cc*/ 	.word	0x00010320


	//----- nvinfo : EIATTR_MAX_THREADS
	.align		4
.L_2077:
        /*05d0*/ 	.byte	0x04, 0x05
        /*05d2*/ 	.short	(.L_2079 - .L_2078)
.L_2078:
        /*05d4*/ 	.word	0x00000040
        /*05d8*/ 	.word	0x00000001
        /*05dc*/ 	.word	0x00000001


	//----- nvinfo : EIATTR_CRS_STACK_SIZE
	.align		4
.L_2079:
        /*05e0*/ 	.byte	0x04, 0x1e
        /*05e2*/ 	.short	(.L_2081 - .L_2080)
.L_2080:
        /*05e4*/ 	.word	0x00000000
.L_2081:


//--------------------- .nv.info._Z25selective_scan_bwd_kernelI32Selective_Scan_bwd_kernel_traitsILi64ELi16ELb0ELb1ELb0ELb1ELb0EN3c104HalfENS1_7complexIfEEEEv12SSMParamsBwd --------------------------
	.section	.nv.info._Z25selective_scan_bwd_kernelI32Selective_Scan_bwd_kernel_traitsILi64ELi16ELb0ELb1ELb0ELb1ELb0EN3c104HalfENS1_7complexIfEEEEv12SSMParamsBwd,"",@"SHT_CUDA_INFO"
	.sectionflags	@""
	.align	4


	//----- nvinfo : EIATTR_CUDA_API_VERSION
	.align		4
        /*0000*/ 	.byte	0x04, 0x37
        /*0002*/ 	.short	(.L_2083 - .L_2082)
.L_2082:
        /*0004*/ 	.word	0x00000082


	//----- nvinfo : EIATTR_SW2861232_WAR
	.align		4
.L_2083:
        /*0008*/ 	.byte	0x01, 0x35
	.zero		2


	//----- nvinfo : EIATTR_PARAM_CBANK
	.align		4
        /*000c*/ 	.byte	0x04, 0x0a
        /*000e*/ 	.short	(.L_2085 - .L_2084)
	.align		4
.L_2084:
        /*0010*/ 	.word	index@(.nv.constant0._Z25selective_scan_bwd_kernelI32Selective_Scan_bwd_kernel_traitsILi64ELi16ELb0ELb1ELb0ELb1ELb0EN3c104HalfENS1_7complexIfEEEEv12SSMParamsBwd)
        /*0014*/ 	.short	0x0160
        /*0016*/ 	.short	0x01f0


	//----- nvinfo : EIATTR_CBANK_PARAM_SIZE
	.align		4
.L_2085:
        /*0018*/ 	.byte	0x03, 0x19
        /*001a*/ 	.short	0x01f0


	//----- nvinfo : EIATTR_KPARAM_INFO
	.align		4
        /*001c*/ 	.byte	0x04, 0x17
        /*001e*/ 	.short	(.L_2087 - .L_2086)
.L_2086:
        /*0020*/ 	.word	0x00000000
        /*0024*/ 	.short	0x0000
        /*0026*/ 	.short	0x0000
        /*0028*/ 	.byte	0x00, 0xf0, 0xc1, 0x07


	//----- nvinfo : EIATTR_MAXREG_COUNT
	.align		4
.L_2087:
        /*002c*/ 	.byte	0x03, 0x1b
        /*002e*/ 	.short	0x00ff


	//----- nvinfo : EIATTR_NUM_BARRIERS
	.align		4
        /*0030*/ 	.byte	0x02, 0x4c
        /*0032*/ 	.byte	0x01
	.zero		1


	//----- nvinfo : EIATTR_ANNOTATIONS
	.align		4
        /*0034*/ 	.byte	0x04, 0x55
        /*0036*/ 	.short	(.L_2089 - .L_2088)


	//   ....[0]....
.L_2088:
        /* <DEDUP_REMOVED lines=9> */


	//----- nvinfo : EIATTR_MERCURY_ISA_VERSION
	.align		4
.L_2089:
        /*00b8*/ 	.byte	0x03, 0x5f
        /*00ba*/ 	.short	0x0000


	//----- nvinfo : EIATTR_COOP_GROUP_MASK_REGIDS
	.align		4
        /*00bc*/ 	.byte	0x04, 0x29
        /*00be*/ 	.short	(.L_2091 - .L_2090)


	//   ....[0]....
.L_2090:
        /*00c0*/ 	.word	0xffffffff


	//   ....[1]....
        /*00c4*/ 	.word	0xffffffff


	//   ....[2]....
        /*00c8*/ 	.word	0xffffffff


	//   ....[3]....
        /*00cc*/ 	.word	0xffffffff


	//   ....[4]....
        /*00d0*/ 	.word	0xffffffff


	//   ....[5]....
        /*00d4*/ 	.word	0xffffffff


	//   ....[6]....
        /*00d8*/ 	.word	0xffffffff


	//   ....[7]....
        /*00dc*/ 	.word	0xffffffff


	//   ....[8]....
        /*00e0*/ 	.word	0xffffffff


	//   ....[9]....
        /*00e4*/ 	.word	0xffffffff


	//   ....[10]....
        /*00e8*/ 	.word	0xffffffff


	//   ....[11]....
        /*00ec*/ 	.word	0xffffffff


	//   ....[12]....
        /*00f0*/ 	.word	0xffffffff


	//   ....[13]....
        /*00f4*/ 	.word	0xffffffff


	//   ....[14]....
        /*00f8*/ 	.word	0xffffffff


	//   ....[15]....
        /*00fc*/ 	.word	0xffffffff


	//   ....[16]....
        /*0100*/ 	.word	0xffffffff


	//   ....[17]....
        /*0104*/ 	.word	0xffffffff


	//   ....[18]....
        /*0108*/ 	.word	0xffffffff


	//   ....[19]....
        /*010c*/ 	.word	0xffffffff


	//   ....[20]....
        /*0110*/ 	.word	0xffffffff


	//   ....[21]....
        /*0114*/ 	.word	0xffffffff


	//   ....[22]....
        /*0118*/ 	.word	0xffffffff


	//   ....[23]....
        /*011c*/ 	.word	0xffffffff


	//   ....[24]....
        /*0120*/ 	.word	0xffffffff


	//   ....[25]....
        /*0124*/ 	.word	0xffffffff


	//   ....[26]....
        /*0128*/ 	.word	0xffffffff


	//   ....[27]....
        /*012c*/ 	.word	0xffffffff


	//   ....[28]....
        /*0130*/ 	.word	0xffffffff


	//   ....[29]....
        /*0134*/ 	.word	0xffffffff


	//   ....[30]....
        /*0138*/ 	.word	0xffffffff


	//   ....[31]....
        /*013c*/ 	.word	0xffffffff


	//   ....[32]....
        /*0140*/ 	.word	0xffffffff


	//   ....[33]....
        /*0144*/ 	.word	0xffffffff


	//   ....[34]....
        /*0148*/ 	.word	0xffffffff


	//   ....[35]....
        /*014c*/ 	.word	0xffffffff


	//   ....[36]....
        /*0150*/ 	.word	0xffffffff


	//   ....[37]....
        /*0154*/ 	.word	0xffffffff


	//   ....[38]....
        /*0158*/ 	.word	0xffffffff


	//   ....[39]....
        /*015c*/ 	.word	0xffffffff


	//   ....[40]....
        /*0160*/ 	.word	0xffffffff


	//   ....[41]....
        /*0164*/ 	.word	0xffffffff


	//   ....[42]....
        /*0168*/ 	.word	0xffffffff


	//   ....[43]....
        /*016c*/ 	.word	0xffffffff


	//   ....[44]....
        /*0170*/ 	.word	0xffffffff


	//   ....[45]....
        /*0174*/ 	.word	0xffffffff


	//   ....[46]....
        /*0178*/ 	.word	0xffffffff


	//   ....[47]....
        /*017c*/ 	.word	0xffffffff


	//   ....[48]....
        /*0180*/ 	.word	0xffffffff


	//   ....[49]....
        /*0184*/ 	.word	0xffffffff


	//   ....[50]....
        /*0188*/ 	.word	0xffffffff


	//   ....[51]....
        /*018c*/ 	.word	0xffffffff


	//   ....[52]....
        /*0190*/ 	.word	0xffffffff


	//   ....[53]....
        /*0194*/ 	.word	0xffffffff


	//   ....[54]....
        /*0198*/ 	.word	0xffffffff


	//   ....[55]....
        /*019c*/ 	.word	0xffffffff


	//   ....[56]....
        /*01a0*/ 	.word	0xffffffff


	//   ....[57]....
        /*01a4*/ 	.word	0xffffffff


	//   ....[58]....
        /*01a8*/ 	.word	0xffffffff


	//   ....[59]....
        /*01ac*/ 	.word	0xffffffff


	//   ....[60]....
        /*01b0*/ 	.word	0xffffffff


	//   ....[61]....
        /*01b4*/ 	.word	0xffffffff


	//   ....[62]....
        /*01b8*/ 	.word	0xffffffff


	//   ....[63]....
        /*01bc*/ 	.word	0xffffffff


	//   ....[64]....
        /*01c0*/ 	.word	0xffffffff


	//   ....[65]....
        /*01c4*/ 	.word	0xffffffff


	//   ....[66]....
        /*01c8*/ 	.word	0xffffffff


	//   ....[67]....
        /*01cc*/ 	.word	0xffffffff


	//   ....[68]....
        /*01d0*/ 	.word	0xffffffff


	//   ....[69]....
        /*01d4*/ 	.word	0xffffffff


	//   ....[70]....
        /*01d8*/ 	.word	0xffffffff


	//   ....[71]....
        /*01dc*/ 	.word	0xffffffff


	//   ....[72]....
        /*01e0*/ 	.word	0xffffffff


	//   ....[73]....
        /*01e4*/ 	.word	0xffffffff


	//   ....[74]....
        /*01e8*/ 	.word	0xffffffff


	//   ....[75]....
        /*01ec*/ 	.word	0xffffffff


	//   ....[76]....
        /*01f0*/ 	.word	0xffffffff


	//   ....[77]....
        /*01f4*/ 	.word	0xffffffff


	//   ....[78]....
        /*01f8*/ 	.word	0xffffffff


	//   ....[79]....
        /*01fc*/ 	.word	0xffffffff


	//   ....[80]....
        /*0200*/ 	.word	0xffffffff


	//   ....[81]....
        /*0204*/ 	.word	0xffffffff


	//   ....[82]....
        /*0208*/ 	.word	0xffffffff


	//   ....[83]....
        /*020c*/ 	.word	0xffffffff


	//   ....[84]....
        /*0210*/ 	.word	0xffffffff


	//   ....[85]....
        /*0214*/ 	.word	0xffffffff


	//   ....[86]....
        /*0218*/ 	.word	0xffffffff


	//   ....[87]....
        /*021c*/ 	.word	0xffffffff


	//   ....[88]....
        /*0220*/ 	.word	0xffffffff


	//   ....[89]....
        /*0224*/ 	.word	0xffffffff


	//   ....[90]....
        /*0228*/ 	.word	0xffffffff


	//   ....[91]....
        /*022c*/ 	.word	0xffffffff


	//   ....[92]....
        /*0230*/ 	.word	0xffffffff


	//   ....[93]....
        /*0234*/ 	.word	0xffffffff


	//   ....[94]....
        /*0238*/ 	.word	0xffffffff


	//   ....[95]....
        /*023c*/ 	.word	0xffffffff


	//   ....[96]....
        /*0240*/ 	.word	0xffffffff


	//   ....[97]....
        /*0244*/ 	.word	0xffffffff


	//   ....[98]....
        /*0248*/ 	.word	0xffffffff


	//   ....[99]....
        /*024c*/ 	.word	0xffffffff


	//   ....[100]....
        /*0250*/ 	.word	0xffffffff


	//   ....[101]....
        /*0254*/ 	.word	0xffffffff


	//   ....[102]....
        /*0258*/ 	.word	0xffffffff


	//   ....[103]....
        /*025c*/ 	.word	0xffffffff


	//   ....[104]....
        /*0260*/ 	.word	0xffffffff


	//   ....[105]....
        /*0264*/ 	.word	0xffffffff


	//   ....[106]....
        /*0268*/ 	.word	0xffffffff


	//   ....[107]....
        /*026c*/ 	.word	0xffffffff


	//   ....[108]....
        /*0270*/ 	.word	0xffffffff


	//   ....[109]....
        /*0274*/ 	.word	0xffffffff


	//   ....[110]....
        /*0278*/ 	.word	0xffffffff


	//   ....[111]....
        /*027c*/ 	.word	0xffffffff


	//   ....[112]....
        /*0280*/ 	.word	0xffffffff


	//   ....[113]....
        /*0284*/ 	.word	0xffffffff


	//   ....[114]....
        /*0288*/ 	.word	0xffffffff


	//   ....[115]....
        /*028c*/ 	.word	0xffffffff


	//   ....[116]....
        /*0290*/ 	.word	0xffffffff


	//   ....[117]....
        /*0294*/ 	.word	0xffffffff


	//   ....[118]....
        /*0298*/ 	.word	0xffffffff


	//   ....[119]....
        /*029c*/ 	.word	0xffffffff


	//   ....[120]....
        /*02a0*/ 	.word	0xffffffff


	//   ....[121]....
        /*02a4*/ 	.word	0xffffffff


	//   ....[122]....
        /*02a8*/ 	.word	0xffffffff


	//   ....[123]....
        /*02ac*/ 	.word	0xffffffff


	//   ....[124]....
        /*02b0*/ 	.word	0xffffffff


	//   ....[125]....
        /*02b4*/ 	.word	0xffffffff


	//   ....[126]....
        /*02b8*/ 	.word	0xffffffff


	//   ....[127]....
        /*02bc*/ 	.word	0xffffffff


	//   ....[128]....
        /*02c0*/ 	.word	0xffffffff


	//   ....[129]....
        /*02c4*/ 	.word	0xffffffff


	//   ....[130]....
        /*02c8*/ 	.word	0xffffffff


	//   ....[131]....
        /*02cc*/ 	.word	0xffffffff


	//   ....[132]....
        /*02d0*/ 	.word	0xffffffff


	//   ....[133]....
        /*02d4*/ 	.word	0xffffffff


	//   ....[134]....
        /*02d8*/ 	.word	0xffffffff


	//   ....[135]....
        /*02dc*/ 	.word	0xffffffff


	//   ....[136]....
        /*02e0*/ 	.word	0xffffffff


	//   ....[137]....
        /*02e4*/ 	.word	0xffffffff


	//   ....[138]....
        /*02e8*/ 	.word	0xffffffff


	//   ....[139]....
        /*02ec*/ 	.word	0xffffffff


	//   ....[140]....
        /*02f0*/ 	.word	0xffffffff


	//   ....[141]....
        /*02f4*/ 	.word	0xffffffff


	//   ....[142]....
        /*02f8*/ 	.word	0xffffffff


	//   ....[143]....
        /*02fc*/ 	.word	0xffffffff


	//   ....[144]....
        /*0300*/ 	.word	0xffffffff


	//   ....[145]....
        /*0304*/ 	.word	0xffffffff


	//   ....[146]....
        /*0308*/ 	.word	0xffffffff


	//   ....[147]....
        /*030c*/ 	.word	0xffffffff


	//   ....[148]....
        /*0310*/ 	.word	0xffffffff


	//   ....[149]....
        /*0314*/ 	.word	0xffffffff


	//   ....[150]....
        /*0318*/ 	.word	0xffffffff


	//   ....[151]....
        /*031c*/ 	.word	0xffffffff


	//   ....[152]....
        /*0320*/ 	.word	0xffffffff


	//   ....[153]....
        /*0324*/ 	.word	0xffffffff


	//   ....[154]....
        /*0328*/ 	.word	0xffffffff


	//   ....[155]....
        /*032c*/ 	.word	0xffffffff


	//   ....[156]....
        /*0330*/ 	.word	0xffffffff


	//   ....[157]....
        /*0334*/ 	.word	0xffffffff


	//   ....[158]....
        /*0338*/ 	.word	0xffffffff


	//   ....[159]....
        /*033c*/ 	.word	0xffffffff


	//   ....[160]....
        /*0340*/ 	.word	0xffffffff


	//----- nvinfo : EIATTR_COOP_GROUP_INSTR_OFFSETS
	.align		4
.L_2091:
        /*0344*/ 	.byte	0x04, 0x28
        /*0346*/ 	.short	(.L_2093 - .L_2092)


	//   ....[0]....
.L_2092:
        /*0348*/ 	.word	0x00001410


	//   ....[1]....
        /*034c*/ 	.word	0x00001960


	//   ....[2]....
        /*0350*/ 	.word	0x00001f40


	//   ....[3]....
        /*0354*/ 	.word	0x00006430


	//   ....[4]....
        /*0358*/ 	.word	0x00007e80


	//   ....[5]....
        /*035c*/ 	.word	0x00007ea0


	//   ....[6]....
        /*0360*/ 	.word	0x00007ec0


	//   ....[7]....
        /*0364*/ 	.word	0x00007ed0


	//   ....[8]....
        /*0368*/ 	.word	0x00007f70


	//   ....[9]....
        /*036c*/ 	.word	0x00007fa0


	//   ....[10]....
        /*0370*/ 	.word	0x00007fe0


	//   ....[11]....
        /*0374*/ 	.word	0x00008010


	//   ....[12]....
        /*0378*/ 	.word	0x00008040


	//   ....[13]....
        /*037c*/ 	.word	0x000080a0


	//   ....[14]....
        /*0380*/ 	.word	0x000080f0


	//   ....[15]....
        /*0384*/ 	.word	0x00008120


	//   ....[16]....
        /*0388*/ 	.word	0x00008140


	//   ....[17]....
        /*038c*/ 	.word	0x000081a0


	//   ....[18]....
        /*0390*/ 	.word	0x00008200


	//   ....[19]....
        /*0394*/ 	.word	0x00008230


	//   ....[20]....
        /*0398*/ 	.word	0x00008240


	//   ....[21]....
        /*039c*/ 	.word	0x00008290


	//   ....[22]....
        /*03a0*/ 	.word	0x000082c0


	//   ....[23]....
        /*03a4*/ 	.word	0x000082d0


	//   ....[24]....
        /*03a8*/ 	.word	0x00008430


	//   ....[25]....
        /*03ac*/ 	.word	0x00008490


	//   ....[26]....
        /*03b0*/ 	.word	0x000084f0


	//   ....[27]....
        /*03b4*/ 	.word	0x00008550


	//   ....[28]....
        /*03b8*/ 	.word	0x00008570


	//   ....[29]....
        /*03bc*/ 	.word	0x00008580


	//   ....[30]....
        /*03c0*/ 	.word	0x00008590


	//   ....[31]....
        /*03c4*/ 	.word	0x000085a0


	//   ....[32]....
        /*03c8*/ 	.word	0x000085b0


	//   ....[33]....
        /*03cc*/ 	.word	0x000085c0


	//   ....[34]....
        /*03d0*/ 	.word	0x000085d0


	//   ....[35]....
        /*03d4*/ 	.word	0x000085e0


	//   ....[36]....
        /*03d8*/ 	.word	0x00009930


	//   ....[37]....
        /*03dc*/ 	.word	0x00009950


	//   ....[38]....
        /*03e0*/ 	.word	0x00009960


	//   ....[39]....
        /*03e4*/ 	.word	0x00009970


	//   ....[40]....
        /*03e8*/ 	.word	0x00009a80


	//   ....[41]....
        /*03ec*/ 	.word	0x00009a90


	//   ....[42]....
        /*03f0*/ 	.word	0x00009aa0


	//   ....[43]....
        /*03f4*/ 	.word	0x00009ab0


	//   ....[44]....
        /*03f8*/ 	.word	0x00009bc0


	//   ....[45]....
        /*03fc*/ 	.word	0x00009be0


	//   ....[46]....
        /*0400*/ 	.word	0x00009bf0


	//   ....[47]....
        /*0404*/ 	.word	0x00009c00


	//   ....[48]....
        /*0408*/ 	.word	0x00009d10


	//   ....[49]....
        /*040c*/ 	.word	0x00009d20


	//   ....[50]....
        /*0410*/ 	.word	0x00009d30


	//   ....[51]....
        /*0414*/ 	.word	0x00009d40


	//   ....[52]....
        /*0418*/ 	.word	0x00009e50


	//   ....[53]....
        /*041c*/ 	.word	0x00009e70


	//   ....[54]....
        /*0420*/ 	.word	0x00009e80


	//   ....[55]....
        /*0424*/ 	.word	0x00009e90


	//   ....[56]....
        /*0428*/ 	.word	0x00009f90


	//   ....[57]....
        /*042c*/ 	.word	0x00009fa0


	//   ....[58]....
        /*0430*/ 	.word	0x00009fb0


	//   ....[59]....
        /*0434*/ 	.word	0x00009fc0


	//   ....[60]....
        /*0438*/ 	.word	0x00009fd0


	//   ....[61]....
        /*043c*/ 	.word	0x00009fe0


	//   ....[62]....
        /*0440*/ 	.word	0x00009ff0


	//   ....[63]....
        /*0444*/ 	.word	0x0000a020


	//   ....[64]....
        /*0448*/ 	.word	0x0000a050


	//   ....[65]....
        /*044c*/ 	.word	0x0000a080


	//   ....[66]....
        /*0450*/ 	.word	0x0000a090


	//   ....[67]....
        /*0454*/ 	.word	0x0000a0a0


	//   ....[68]....
        /*0458*/ 	.word	0x0000d590


	//   ....[69]....
        /*045c*/ 	.word	0x0000d5d0


	//   ....[70]....
        /*0460*/ 	.word	0x0000d610


	//   ....[71]....
        /*0464*/ 	.word	0x0000d650


	//   ....[72]....
        /*0468*/ 	.word	0x0000d710


	//   ....[73]....
        /*046c*/ 	.word	0x0000d760


	//   ....[74]....
        /*0470*/ 	.word	0x0000d790


	//   ....[75]....
        /*0474*/ 	.word	0x0000d7c0


	//   ....[76]....
        /*0478*/ 	.word	0x0000d840


	//   ....[77]....
        /*047c*/ 	.word	0x0000d890


	//   ....[78]....
        /*0480*/ 	.word	0x0000d8c0


	//   ....[79]....
        /*0484*/ 	.word	0x0000d8f0


	//   ....[80]....
        /*0488*/ 	.word	0x0000d980


	//   ....[81]....
        /*048c*/ 	.word	0x0000d9c0


	//   ....[82]....
        /*0490*/ 	.word	0x0000d9f0


	//   ....[83]....
        /*0494*/ 	.word	0x0000da20


	//   ....[84]....
        /*0498*/ 	.word	0x0000dab0


	//   ....[85]....
        /*049c*/ 	.word	0x0000daf0


	//   ....[86]....
        /*04a0*/ 	.word	0x0000db20


	//   ....[87]....
        /*04a4*/ 	.word	0x0000db50


	//   ....[88]....
        /*04a8*/ 	.word	0x0000e5b0


	//   ....[89]....
        /*04ac*/ 	.word	0x0000efe0


	//   ....[90]....
        /*04b0*/ 	.word	0x0000fc80


	//   ....[91]....
        /*04b4*/ 	.word	0x00010340


	//   ....[92]....
        /*04b8*/ 	.word	0x00010360


	//   ....[93]....
        /*04bc*/ 	.word	0x00010380


	//   ....[94]....
        /*04c0*/ 	.word	0x000103a0


	//   ....[95]....
        /*04c4*/ 	.word	0x000103c0


	//   ....[96]....
        /*04c8*/ 	.word	0x00010510


	//   ....[97]....
        /*04cc*/ 	.word	0x00010530


	//   ....[98]....
        /*04d0*/ 	.word	0x00010550


	//   ....[99]....
        /*04d4*/ 	.word	0x00010580


	//   ....[100]....
        /*04d8*/ 	.word	0x000105a0


	//   ....[101]....
        /*04dc*/ 	.word	0x00010990


	//   ....[102]....
        /*04e0*/ 	.word	0x00010a10


	//   ....[103]....
        /*04e4*/ 	.word	0x00010a80


	//   ....[104]....
        /*04e8*/ 	.word	0x00010af0


	//   ....[105]....
        /*04ec*/ 	.word	0x00010c40


	//   ....[106]....
        /*04f0*/ 	.word	0x00010cb0


	//   ....[107]....
        /*04f4*/ 	.word	0x00010d20


	//   ....[108]....
        /*04f8*/ 	.word	0x00010d90


	//   ....[109]....
        /*04fc*/ 	.word	0x00010ed0


	//   ....[110]....
        /*0500*/ 	.word	0x00010f40


	//   ....[111]....
        /*0504*/ 	.word	0x00010fb0


	//   ....[112]....
        /*0508*/ 	.word	0x00011020


	//   ....[113]....
        /*050c*/ 	.word	0x00011140


	//   ....[114]....
        /*0510*/ 	.word	0x000111b0


	//   ....[115]....
        /*0514*/ 	.word	0x00011220


	//   ....[116]....
        /*0518*/ 	.word	0x00011290


	//   ....[117]....
        /*051c*/ 	.word	0x000113e0


	//   ....[118]....
        /*0520*/ 	.word	0x00011450


	//   ....[119]....
        /*0524*/ 	.word	0x000114c0


	//   ....[120]....
        /*0528*/ 	.word	0x00011530


	//   ....[121]....
        /*052c*/ 	.word	0x000115b0


	//   ....[122]....
        /*0530*/ 	.word	0x00011620


	//   ....[123]....
        /*0534*/ 	.word	0x00011690


	//   ....[124]....
        /*0538*/ 	.word	0x00011700


	//   ....[125]....
        /*053c*/ 	.word	0x00011770


	//   ....[126]....
        /*0540*/ 	.word	0x000117d0


	//   ....[127]....
        /*0544*/ 	.word	0x00011830


	//   ....[128]....
        /*0548*/ 	.word	0x00011890


	//   ....[129]....
        /*054c*/ 	.word	0x00011900


	//   ....[130]....
        /*0550*/ 	.word	0x00011980


	//   ....[131]....
        /*0554*/ 	.word	0x000119f0


	//   ....[132]....
        /*0558*/ 	.word	0x00011a60


	//   ....[133]....
        /*055c*/ 	.word	0x00011ad0


	//   ....[134]....
        /*0560*/ 	.word	0x00011b40


	//   ....[135]....
        /*0564*/ 	.word	0x00011bb0


	//   ....[136]....
        /*0568*/ 	.word	0x00011c20


	//   ....[137]....
        /*056c*/ 	.word	0x00011c90


	//   ....[138]....
        /*0570*/ 	.word	0x00011d10


	//   ....[139]....
        /*0574*/ 	.word	0x00011d80


	//   ....[140]....
        /*0578*/ 	.word	0x00011df0


	//   ....[141]....
        /*057c*/ 	.word	0x00011e60


	//   ....[142]....
        /*0580*/ 	.word	0x00011ed0


	//   ....[143]....
        /*0584*/ 	.word	0x00011f40


	//   ....[144]....
        /*0588*/ 	.word	0x00011fb0


	//   ....[145]....
        /*058c*/ 	.word	0x00012020


	//   ....[146]....
        /*0590*/ 	.word	0x000120a0


	//   ....[147]....
        /*0594*/ 	.word	0x00012110


	//   ....[148]....
        /*0598*/ 	.word	0x00012180


	//   ....[149]....
        /*059c*/ 	.word	0x000121e0


	//   ....[150]....
        /*05a0*/ 	.word	0x00012240


	//   ....[151]....
        /*05a4*/ 	.word	0x000122a0


	//   ....[152]....
        /*05a8*/ 	.word	0x00012300


	//   ....[153]....
        /*05ac*/ 	.word	0x00012390


	//   ....[154]....
        /*05b0*/ 	.word	0x00012400


	//   ....[155]....
        /*05b4*/ 	.word	0x00012470


	//   ....[156]....
        /*05b8*/ 	.word	0x000124e0


	//   ....[157]....
        /*05bc*/ 	.word	0x000125b0


	//   ....[158]....
        /*05c0*/ 	.word	0x00012610


	//   ....[159]....
        /*05c4*/ 	.word	0x00012670


	//   ....[160]....
        /*05c8*/ 	.word	0x000126d0


	//----- nvinfo : EIATTR_EXIT_INSTR_OFFSETS
	.align		4
.L_2093:
        /*05cc*/ 	.byte	0x04, 0x1c
        /*05ce*/ 	.short	(.L_2095 - .L_2094)


	//   ....[0]....
.L_2094:
        /*05d0*/ 	.word	0x00010690


	//   ....[1]....
        /*05d4*/ 	.word	0x00010930


	//----- nvinfo : EIATTR_MAX_THREADS
	.align		4
.L_2095:
        /*05d8*/ 	.byte	0x04, 0x05
        /*05da*/ 	.short	(.L_2097 - .L_2096)
.L_2096:
        /*05dc*/ 	.word	0x00000040
        /*05e0*/ 	.word	0x00000001
        /*05e4*/ 	.word	0x00000001


	//----- nvinfo : EIATTR_CRS_STACK_SIZE
	.align		4
.L_2097:
        /*05e8*/ 	.byte	0x04, 0x1e
        /*05ea*/ 	.short	(.L_2099 - .L_2098)
.L_2098:
        /*05ec*/ 	.word	0x00000000
.L_2099:


//--------------------- .nv.info._Z25selective_scan_bwd_kernelI32Selective_Scan_bwd_kernel_traitsILi64ELi16ELb0ELb1ELb0ELb1ELb1EN3c104HalfENS1_7complexIfEEEEv12SSMParamsBwd --------------------------
	.section	.nv.info._Z25selective_scan_bwd_kernelI32Selective_Scan_bwd_kernel_traitsILi64ELi16ELb0ELb1ELb0ELb1ELb1EN3c104HalfENS1_7complexIfEEEEv12SSMParamsBwd,"",@"SHT_CUDA_INFO"
	.sectionflags	@""
	.align	4


	//----- nvinfo : EIATTR_CUDA_API_VERSION
	.align		4
        /*0000*/ 	.byte	0x04, 0x37
        /*0002*/ 	.short	(.L_2101 - .L_2100)
.L_2100:
        /*0004*/ 	.word	0x00000082


	//----- nvinfo : EIATTR_SW2861232_WAR
	.align		4
.L_2101:
        /*0008*/ 	.byte	0x01, 0x35
	.zero		2


	//----- nvinfo : EIATTR_PARAM_CBANK
	.align		4
        /*000c*/ 	.byte	0x04, 0x0a
        /*000e*/ 	.short	(.L_2103 - .L_2102)
	.align		4
.L_2102:
        /*0010*/ 	.word	index@(.nv.constant0._Z25selective_scan_bwd_kernelI32Selective_Scan_bwd_kernel_traitsILi64ELi16ELb0ELb1ELb0ELb1ELb1EN3c104HalfENS1_7complexIfEEEEv12SSMParamsBwd)
        /*0014*/ 	.short	0x0160
        /*0016*/ 	.short	0x01f0


	//----- nvinfo : EIATTR_CBANK_PARAM_SIZE
	.align		4
.L_2103:
        /*0018*/ 	.byte	0x03, 0x19
        /*001a*/ 	.short	0x01f0


	//----- nvinfo : EIATTR_KPARAM_INFO
	.align		4
        /*001c*/ 	.byte	0x04, 0x17
        /*001e*/ 	.short	(.L_2105 - .L_2104)
.L_2104:
        /*0020*/ 	.word	0x00000000
        /*0024*/ 	.short	0x0000
        /*0026*/ 	.short	0x0000
        /*0028*/ 	.byte	0x00, 0xf0, 0xc1, 0x07


	//----- nvinfo : EIATTR_MAXREG_COUNT
	.align		4
.L_2105:
        /*002c*/ 	.byte	0x03, 0x1b
        /*002e*/ 	.short	0x00ff


	//----- nvinfo : EIATTR_NUM_BARRIERS
	.align		4
        /*0030*/ 	.byte	0x02, 0x4c
        /*0032*/ 	.byte	0x01
	.zero		1


	//----- nvinfo : EIATTR_ANNOTATIONS
	.align		4
        /*0034*/ 	.byte	0x04, 0x55
        /*0036*/ 	.short	(.L_2107 - .L_2106)


	//   ....[0]....
.L_2106:
        /* <DEDUP_REMOVED lines=9> */


	//----- nvinfo : EIATTR_MERCURY_ISA_VERSION
	.align		4
.L_2107:
        /*00b8*/ 	.byte	0x03, 0x5f
        /*00ba*/ 	.short	0x0000


	//----- nvinfo : EIATTR_COOP_GROUP_MASK_REGIDS
	.align		4
        /*00bc*/ 	.byte	0x04, 0x29
        /*00be*/ 	.short	(.L_2109 - .L_2108)


	//   ....[0]....
.L_2108:
        /*00c0*/ 	.word	0xffffffff


	//   ....[1]....
        /*00c4*/ 	.word	0xffffffff


	//   ....[2]....
        /*00c8*/ 	.word	0xffffffff


	//   ....[3]....
        /*00cc*/ 	.word	0xffffffff


	//   ....[4]....
        /*00d0*/ 	.word	0xffffffff


	//   ....[5]....
        /*00d4*/ 	.word	0xffffffff


	//   ....[6]....
        /*00d8*/ 	.word	0xffffffff


	//   ....[7]....
        /*00dc*/ 	.word	0xffffffff


	//   ....[8]....
        /*00e0*/ 	.word	0xffffffff


	//   ....[9]....
        /*00e4*/ 	.word	0xffffffff


	//   ....[10]....
        /*00e8*/ 	.word	0xffffffff


	//   ....[11]....
        /*00ec*/ 	.word	0xffffffff


	//   ....[12]....
        /*00f0*/ 	.word	0xffffffff


	//   ....[13]....
        /*00f4*/ 	.word	0xffffffff


	//   ....[14]....
        /*00f8*/ 	.word	0xffffffff


	//   ....[15]....
        /*00fc*/ 	.word	0xffffffff


	//   ....[16]....
        /*0100*/ 	.word	0xffffffff


	//   ....[17]....
        /*0104*/ 	.word	0xffffffff


	//   ....[18]....
        /*0108*/ 	.word	0xffffffff


	//   ....[19]....
        /*010c*/ 	.word	0xffffffff


	//   ....[20]....
        /*0110*/ 	.word	0xffffffff


	//   ....[21]....
        /*0114*/ 	.word	0xffffffff


	//   ....[22]....
        /*0118*/ 	.word	0xffffffff


	//   ....[23]....
        /*011c*/ 	.word	0xffffffff


	//   ....[24]....
        /*0120*/ 	.word	0xffffffff


	//   ....[25]....
        /*0124*/ 	.word	0xffffffff


	//   ....[26]....
        /*0128*/ 	.word	0xffffffff


	//   ....[27]....
        /*012c*/ 	.word	0xffffffff


	//   ....[28]....
        /*0130*/ 	.word	0xffffffff


	//   ....[29]....
        /*0134*/ 	.word	0xffffffff


	//   ....[30]....
        /*0138*/ 	.word	0xffffffff


	//   ....[31]....
        /*013c*/ 	.word	0xffffffff


	//   ....[32]....
        /*0140*/ 	.word	0xffffffff


	//   ....[33]....
        /*0144*/ 	.word	0xffffffff


	//   ....[34]....
        /*0148*/ 	.word	0xffffffff


	//   ....[35]....
        /*014c*/ 	.word	0xffffffff


	//   ....[36]....
        /*0150*/ 	.word	0xffffffff


	//   ....[37]....
        /*0154*/ 	.word	0xffffffff


	//   ....[38]....
        /*0158*/ 	.word	0xffffffff


	//   ....[39]....
        /*015c*/ 	.word	0xffffffff


	//   ....[40]....
        /*0160*/ 	.word	0xffffffff


	//   ....[41]....
        /*0164*/ 	.word	0xffffffff


	//   ....[42]....
        /*0168*/ 	.word	0xffffffff


	//   ....[43]....
        /*016c*/ 	.word	0xffffffff


	//   ....[44]....
        /*0170*/ 	.word	0xffffffff


	//   ....[45]....
        /*0174*/ 	.word	0xffffffff


	//   ....[46]....
        /*0178*/ 	.word	0xffffffff


	//   ....[47]....
        /*017c*/ 	.word	0xffffffff


	//   ....[48]....
        /*0180*/ 	.word	0xffffffff


	//   ....[49]....
        /*0184*/ 	.word	0xffffffff


	//   ....[50]....
        /*0188*/ 	.word	0xffffffff


	//   ....[51]....
        /*018c*/ 	.word	0xffffffff


	//   ....[52]....
        /*0190*/ 	.word	0xffffffff


	//   ....[53]....
        /*0194*/ 	.word	0xffffffff


	//   ....[54]....
        /*0198*/ 	.word	0xffffffff


	//   ....[55]....
        /*019c*/ 	.word	0xffffffff


	//   ....[56]....
        /*01a0*/ 	.word	0xffffffff


	//   ....[57]....
        /*01a4*/ 	.word	0xffffffff


	//   ....[58]....
        /*01a8*/ 	.word	0xffffffff


	//   ....[59]....
        /*01ac*/ 	.word	0xffffffff


	//   ....[60]....
        /*01b0*/ 	.word	0xffffffff


	//   ....[61]....
        /*01b4*/ 	.word	0xffffffff


	//   ....[62]....
        /*01b8*/ 	.word	0xffffffff


	//   ....[63]....
        /*01bc*/ 	.word	0xffffffff


	//   ....[64]....
        /*01c0*/ 	.word	0xffffffff


	//   ....[65]....
        /*01c4*/ 	.word	0xffffffff


	//   ....[66]....
        /*01c8*/ 	.word	0xffffffff


	//   ....[67]....
        /*01cc*/ 	.word	0xffffffff


	//   ....[68]....
        /*01d0*/ 	.word	0xffffffff


	//   ....[69]....
        /*01d4*/ 	.word	0xffffffff


	//   ....[70]....
        /*01d8*/ 	.word	0xffffffff


	//   ....[71]....
        /*01dc*/ 	.word	0xffffffff


	//   ....[72]....
        /*01e0*/ 	.word	0xffffffff


	//   ....[73]....
        /*01e4*/ 	.word	0xffffffff


	//   ....[74]....
        /*01e8*/ 	.word	0xffffffff


	//   ....[75]....
        /*01ec*/ 	.word	0xffffffff


	//   ....[76]....
        /*01f0*/ 	.word	0xffffffff


	//   ....[77]....
        /*01f4*/ 	.word	0xffffffff


	//   ....[78]....
        /*01f8*/ 	.word	0xffffffff


	//   ....[79]....
        /*01fc*/ 	.word	0xffffffff


	//   ....[80]....
        /*0200*/ 	.word	0xffffffff


	//   ....[81]....
        /*0204*/ 	.word	0xffffffff


	//   ....[82]....
        /*0208*/ 	.word	0xffffffff


	//   ....[83]....
        /*020c*/ 	.word	0xffffffff


	//   ....[84]....
        /*0210*/ 	.word	0xffffffff


	//   ....[85]....
        /*0214*/ 	.word	0xffffffff


	//   ....[86]....
        /*0218*/ 	.word	0xffffffff


	//   ....[87]....
        /*021c*/ 	.word	0xffffffff


	//   ....[88]....
        /*0220*/ 	.word	0xffffffff


	//   ....[89]....
        /*0224*/ 	.word	0xffffffff


	//   ....[90]....
        /*0228*/ 	.word	0xffffffff


	//   ....[91]....
        /*022c*/ 	.word	0xffffffff


	//   ....[92]....
        /*0230*/ 	.word	0xffffffff


	//   ....[93]....
        /*0234*/ 	.word	0xffffffff


	//   ....[94]....
        /*0238*/ 	.word	0xffffffff


	//   ....[95]....
        /*023c*/ 	.word	0xffffffff


	//   ....[96]....
        /*0240*/ 	.word	0xffffffff


	//   ....[97]....
        /*0244*/ 	.word	0xffffffff


	//   ....[98]....
        /*0248*/ 	.word	0xffffffff


	//   ....[99]....
        /*024c*/ 	.word	0xffffffff


	//   ....[100]....
        /*0250*/ 	.word	0xffffffff


	//   ....[101]....
        /*0254*/ 	.word	0xffffffff


	//   ....[102]....
        /*0258*/ 	.word	0xffffffff


	//   ....[103]....
        /*025c*/ 	.word	0xffffffff


	//   ....[104]....
        /*0260*/ 	.word	0xffffffff


	//   ....[105]....
        /*0264*/ 	.word	0xffffffff


	//   ....[106]....
        /*0268*/ 	.word	0xffffffff


	//   ....[107]....
        /*026c*/ 	.word	0xffffffff


	//   ....[108]....
        /*0270*/ 	.word	0xffffffff


	//   ....[109]....
        /*0274*/ 	.word	0xffffffff


	//   ....[110]....
        /*0278*/ 	.word	0xffffffff


	//   ....[111]....
        /*027c*/ 	.word	0xffffffff


	//   ....[112]....
        /*0280*/ 	.word	0xffffffff


	//   ....[113]....
        /*0284*/ 	.word	0xffffffff


	//   ....[114]....
        /*0288*/ 	.word	0xffffffff


	//   ....[115]....
        /*028c*/ 	.word	0xffffffff


	//   ....[116]....
        /*0290*/ 	.word	0xffffffff


	//   ....[117]....
        /*0294*/ 	.word	0xffffffff


	//   ....[118]....
        /*0298*/ 	.word	0xffffffff


	//   ....[119]....
        /*029c*/ 	.word	0xffffffff


	//   ....[120]....
        /*02a0*/ 	.word	0xffffffff


	//   ....[121]....
        /*02a4*/ 	.word	0xffffffff


	//   ....[122]....
        /*02a8*/ 	.word	0xffffffff


	//   ....[123]....
        /*02ac*/ 	.word	0xffffffff


	//   ....[124]....
        /*02b0*/ 	.word	0xffffffff


	//   ....[125]....
        /*02b4*/ 	.word	0xffffffff


	//   ....[126]....
        /*02b8*/ 	.word	0xffffffff


	//   ....[127]....
        /*02bc*/ 	.word	0xffffffff


	//   ....[128]....
        /*02c0*/ 	.word	0xffffffff


	//   ....[129]....
        /*02c4*/ 	.word	0xffffffff


	//   ....[130]....
        /*02c8*/ 	.word	0xffffffff


	//   ....[131]....
        /*02cc*/ 	.word	0xffffffff


	//   ....[132]....
        /*02d0*/ 	.word	0xffffffff


	//   ....[133]....
        /*02d4*/ 	.word	0xffffffff


	//   ....[134]....
        /*02d8*/ 	.word	0xffffffff


	//   ....[135]....
        /*02dc*/ 	.word	0xffffffff


	//   ....[136]....
        /*02e0*/ 	.word	0xffffffff


	//   ....[137]....
        /*02e4*/ 	.word	0xffffffff


	//   ....[138]....
        /*02e8*/ 	.word	0xffffffff


	//   ....[139]....
        /*02ec*/ 	.word	0xffffffff


	//   ....[140]....
        /*02f0*/ 	.word	0xffffffff


	//   ....[141]....
        /*02f4*/ 	.word	0xffffffff


	//   ....[142]....
        /*02f8*/ 	.word	0xffffffff


	//   ....[143]....
        /*02fc*/ 	.word	0xffffffff


	//   ....[144]....
        /*0300*/ 	.word	0xffffffff


	//   ....[145]....
        /*0304*/ 	.word	0xffffffff


	//   ....[146]....
        /*0308*/ 	.word	0xffffffff


	//   ....[147]....
        /*030c*/ 	.word	0xffffffff


	//   ....[148]....
        /*0310*/ 	.word	0xffffffff


	//   ....[149]....
        /*0314*/ 	.word	0xffffffff


	//   ....[150]....
        /*0318*/ 	.word	0xffffffff


	//   ....[151]....
        /*031c*/ 	.word	0xffffffff


	//   ....[152]....
        /*0320*/ 	.word	0xffffffff


	//   ....[153]....
        /*0324*/ 	.word	0xffffffff


	//   ....[154]....
        /*0328*/ 	.word	0xffffffff


	//   ....[155]....
        /*032c*/ 	.word	0xffffffff


	//   ....[156]....
        /*0330*/ 	.word	0xffffffff


	//   ....[157]....
        /*0334*/ 	.word	0xffffffff


	//   ....[158]....
        /*0338*/ 	.word	0xffffffff


	//   ....[159]....
        /*033c*/ 	.word	0xffffffff


	//   ....[160]....
        /*0340*/ 	.word	0xffffffff


	//   ....[161]....
        /*0344*/ 	.word	0xffffffff


	//   ....[162]....
        /*0348*/ 	.word	0xffffffff


	//   ....[163]....
        /*034c*/ 	.word	0xffffffff


	//   ....[164]....
        /*0350*/ 	.word	0xffffffff


	//----- nvinfo : EIATTR_COOP_GROUP_INSTR_OFFSETS
	.align		4
.L_2109:
        /*0354*/ 	.byte	0x04, 0x28
        /*0356*/ 	.short	(.L_2111 - .L_2110)


	//   ....[0]....
.L_2110:
        /*0358*/ 	.word	0x00001400


	//   ....[1]....
        /*035c*/ 	.word	0x00001990


	//   ....[2]....
        /*0360*/ 	.word	0x00001f60


	//   ....[3]....
        /*0364*/ 	.word	0x00004cf0


	//   ....[4]....
        /*0368*/ 	.word	0x00005420


	//   ....[5]....
        /*036c*/ 	.word	0x00005fe0


	//   ....[6]....
        /*0370*/ 	.word	0x00006b00


	//   ....[7]....
        /*0374*/ 	.word	0x00008f40


	//   ....[8]....
        /*0378*/ 	.word	0x0000a970


	//   ....[9]....
        /*037c*/ 	.word	0x0000a990


	//   ....[10]....
        /*0380*/ 	.word	0x0000a9b0


	//   ....[11]....
        /*0384*/ 	.word	0x0000a9c0


	//   ....[12]....
        /*0388*/ 	.word	0x0000aa30


	//   ....[13]....
        /*038c*/ 	.word	0x0000aaa0


	//   ....[14]....
        /*0390*/ 	.word	0x0000ab00


	//   ....[15]....
        /*0394*/ 	.word	0x0000ab20


	//   ....[16]....
        /*0398*/ 	.word	0x0000ab70


	//   ....[17]....
        /*039c*/ 	.word	0x0000aba0


	//   ....[18]....
        /*03a0*/ 	.word	0x0000ac00


	//   ....[19]....
        /*03a4*/ 	.word	0x0000ac20


	//   ....[20]....
        /*03a8*/ 	.word	0x0000ac70


	//   ....[21]....
        /*03ac*/ 	.word	0x0000ac90


	//   ....[22]....
        /*03b0*/ 	.word	0x0000ad00


	//   ....[23]....
        /*03b4*/ 	.word	0x0000ad20


	//   ....[24]....
        /*03b8*/ 	.word	0x0000ad30


	//   ....[25]....
        /*03bc*/ 	.word	0x0000ad90


	//   ....[26]....
        /*03c0*/ 	.word	0x0000adb0


	//   ....[27]....
        /*03c4*/ 	.word	0x0000adc0


	//   ....[28]....
        /*03c8*/ 	.word	0x0000af20


	//   ....[29]....
        /*03cc*/ 	.word	0x0000af80


	//   ....[30]....
        /*03d0*/ 	.word	0x0000afe0


	//   ....[31]....
        /*03d4*/ 	.word	0x0000b040


	//   ....[32]....
        /*03d8*/ 	.word	0x0000b060


	//   ....[33]....
        /*03dc*/ 	.word	0x0000b070


	//   ....[34]....
        /*03e0*/ 	.word	0x0000b080


	//   ....[35]....
        /*03e4*/ 	.word	0x0000b090


	//   ....[36]....
        /*03e8*/ 	.word	0x0000b0a0


	//   ....[37]....
        /*03ec*/ 	.word	0x0000b0b0


	//   ....[38]....
        /*03f0*/ 	.word	0x0000b0c0


	//   ....[39]....
        /*03f4*/ 	.word	0x0000b0d0


	//   ....[40]....
        /*03f8*/ 	.word	0x0000c3f0


	//   ....[41]....
        /*03fc*/ 	.word	0x0000c410


	//   ....[42]....
        /*0400*/ 	.word	0x0000c420


	//   ....[43]....
        /*0404*/ 	.word	0x0000c430


	//   ....[44]....
        /*0408*/ 	.word	0x0000c540


	//   ....[45]....
        /*040c*/ 	.word	0x0000c550


	//   ....[46]....
        /*0410*/ 	.word	0x0000c560


	//   ....[47]....
        /*0414*/ 	.word	0x0000c570


	//   ....[48]....
        /*0418*/ 	.word	0x0000c680


	//   ....[49]....
        /*041c*/ 	.word	0x0000c6a0


	//   ....[50]....
        /*0420*/ 	.word	0x0000c6b0


	//   ....[51]....
        /*0424*/ 	.word	0x0000c6c0


	//   ....[52]....
        /*0428*/ 	.word	0x0000c7d0


	//   ....[53]....
        /*042c*/ 	.word	0x0000c7e0


	//   ....[54]....
        /*0430*/ 	.word	0x0000c7f0


	//   ....[55]....
        /*0434*/ 	.word	0x0000c800


	//   ....[56]....
        /*0438*/ 	.word	0x0000c910


	//   ....[57]....
        /*043c*/ 	.word	0x0000c930


	//   ....[58]....
        /*0440*/ 	.word	0x0000c940


	//   ....[59]....
        /*0444*/ 	.word	0x0000c950


	//   ....[60]....
        /*0448*/ 	.word	0x0000ca50


	//   ....[61]....
        /*044c*/ 	.word	0x0000ca60


	//   ....[62]....
        /*0450*/ 	.word	0x0000ca70


	//   ....[63]....
        /*0454*/ 	.word	0x0000ca80


	//   ....[64]....
        /*0458*/ 	.word	0x0000ca90


	//   ....[65]....
        /*045c*/ 	.word	0x0000caa0


	//   ....[66]....
        /*0460*/ 	.word	0x0000cab0


	//   ....[67]....
        /*0464*/ 	.word	0x0000cae0


	//   ....[68]....
        /*0468*/ 	.word	0x0000cb10


	//   ....[69]....
        /*046c*/ 	.word	0x0000cb40


	//   ....[70]....
        /*0470*/ 	.word	0x0000cb50


	//   ....[71]....
        /*0474*/ 	.word	0x0000cb60


	//   ....[72]....
        /*0478*/ 	.word	0x000100a0


	//   ....[73]....
        /*047c*/ 	.word	0x000100e0


	//   ....[74]....
        /*0480*/ 	.word	0x00010120


	//   ....[75]....
        /*0484*/ 	.word	0x00010160


	//   ....[76]....
        /*0488*/ 	.word	0x00010220


	//   ....[77]....
        /*048c*/ 	.word	0x00010270


	//   ....[78]....
        /*0490*/ 	.word	0x000102a0


	//   ....[79]....
        /*0494*/ 	.word	0x000102d0


	//   ....[80]....
        /*0498*/ 	.word	0x00010350


	//   ....[81]....
        /*049c*/ 	.word	0x000103a0


	//   ....[82]....
        /*04a0*/ 	.word	0x000103d0


	//   ....[83]....
        /*04a4*/ 	.word	0x00010400


	//   ....[84]....
        /*04a8*/ 	.word	0x00010490


	//   ....[85]....
        /*04ac*/ 	.word	0x000104d0


	//   ....[86]....
        /*04b0*/ 	.word	0x00010500


	//   ....[87]....
        /*04b4*/ 	.word	0x00010530


	//   ....[88]....
        /*04b8*/ 	.word	0x000105c0


	//   ....[89]....
        /*04bc*/ 	.word	0x00010600


	//   ....[90]....
        /*04c0*/ 	.word	0x00010630


	//   ....[91]....
        /*04c4*/ 	.word	0x00010660


	//   ....[92]....
        /*04c8*/ 	.word	0x00010fe0


	//   ....[93]....
        /*04cc*/ 	.word	0x00011af0


	//   ....[94]....
        /*04d0*/ 	.word	0x00012650


	//   ....[95]....
        /*04d4*/ 	.word	0x00012e20


	//   ....[96]....
        /*04d8*/ 	.word	0x00012e40


	//   ....[97]....
        /*04dc*/ 	.word	0x00012e60


	//   ....[98]....
        /*04e0*/ 	.word	0x00012e80


	//   ....[99]....
        /*04e4*/ 	.word	0x00012ea0


	//   ....[100]....
        /*04e8*/ 	.word	0x00012ff0


	//   ....[101]....
        /*04ec*/ 	.word	0x00013010


	//   ....[102]....
        /*04f0*/ 	.word	0x00013030


	//   ....[103]....
        /*04f4*/ 	.word	0x00013060


	//   ....[104]....
        /*04f8*/ 	.word	0x00013080


	//   ....[105]....
        /*04fc*/ 	.word	0x00013470


	//   ....[106]....
        /*0500*/ 	.word	0x000134f0


	//   ....[107]....
        /*0504*/ 	.word	0x00013560


	//   ....[108]....
        /*0508*/ 	.word	0x000135d0


	//   ....[109]....
        /*050c*/ 	.word	0x00013720


	//   ....[110]....
        /*0510*/ 	.word	0x00013790


	//   ....[111]....
        /*0514*/ 	.word	0x00013800


	//   ....[112]....
        /*0518*/ 	.word	0x00013870


	//   ....[113]....
        /*051c*/ 	.word	0x000139b0


	//   ....[114]....
        /*0520*/ 	.word	0x00013a20


	//   ....[115]....
        /*0524*/ 	.word	0x00013a90


	//   ....[116]....
        /*0528*/ 	.word	0x00013b00


	//   ....[117]....
        /*052c*/ 	.word	0x00013c20


	//   ....[118]....
        /*0530*/ 	.word	0x00013c90


	//   ....[119]....
        /*0534*/ 	.word	0x00013d00


	//   ....[120]....
        /*0538*/ 	.word	0x00013d70


	//   ....[121]....
        /*053c*/ 	.word	0x00013ed0


	//   ....[122]....
        /*0540*/ 	.word	0x00013f40


	//   ....[123]....
        /*0544*/ 	.word	0x00013fb0


	//   ....[124]....
        /*0548*/ 	.word	0x00014020


	//   ....[125]....
        /*054c*/ 	.word	0x000140a0


	//   ....[126]....
        /*0550*/ 	.word	0x00014110


	//   ....[127]....
        /*0554*/ 	.word	0x00014180


	//   ....[128]....
        /*0558*/ 	.word	0x000141f0


	//   ....[129]....
        /*055c*/ 	.word	0x00014250


	//   ....[130]....
        /*0560*/ 	.word	0x000142b0


	//   ....[131]....
        /*0564*/ 	.word	0x00014310


	//   ....[132]....
        /*0568*/ 	.word	0x00014370


	//   ....[133]....
        /*056c*/ 	.word	0x000143f0


	//   ....[134]....
        /*0570*/ 	.word	0x00014470


	//   ....[135]....
        /*0574*/ 	.word	0x000144e0


	//   ....[136]....
        /*0578*/ 	.word	0x00014550


	//   ....[137]....
        /*057c*/ 	.word	0x000145d0


	//   ....[138]....
        /*0580*/ 	.word	0x00014640


	//   ....[139]....
        /*0584*/ 	.word	0x000146b0


	//   ....[140]....
        /*0588*/ 	.word	0x00014720


	//   ....[141]....
        /*058c*/ 	.word	0x000147a0


	//   ....[142]....
        /*0590*/ 	.word	0x00014820


	//   ....[143]....
        /*0594*/ 	.word	0x00014890


	//   ....[144]....
        /*0598*/ 	.word	0x00014900


	//   ....[145]....
        /*059c*/ 	.word	0x00014980


	//   ....[146]....
        /*05a0*/ 	.word	0x000149f0


	//   ....[147]....
        /*05a4*/ 	.word	0x00014a60


	//   ....[148]....
        /*05a8*/ 	.word	0x00014ad0


	//   ....[149]....
        /*05ac*/ 	.word	0x00014b50


	//   ....[150]....
        /*05b0*/ 	.word	0x00014bd0


	//   ....[151]....
        /*05b4*/ 	.word	0x00014c40


	//   ....[152]....
        /*05b8*/ 	.word	0x00014cb0


	//   ....[153]....
        /*05bc*/ 	.word	0x00014d20


	//   ....[154]....
        /*05c0*/ 	.word	0x00014d80


	//   ....[155]....
        /*05c4*/ 	.word	0x00014de0


	//   ....[156]....
        /*05c8*/ 	.word	0x00014e40


	//   ....[157]....
        /*05cc*/ 	.word	0x00014ed0


	//   ....[158]....
        /*05d0*/ 	.word	0x00014f40


	//   ....[159]....
        /*05d4*/ 	.word	0x00014fb0


	//   ....[160]....
        /*05d8*/ 	.word	0x00015020


	//   ....[161]....
        /*05dc*/ 	.word	0x000150f0


	//   ....[162]....
        /*05e0*/ 	.word	0x00015150


	//   ....[163]....
        /*05e4*/ 	.word	0x000151b0


	//   ....[164]....
        /*05e8*/ 	.word	0x00015210


	//----- nvinfo : EIATTR_EXIT_INSTR_OFFSETS
	.align		4
.L_2111:
        /*05ec*/ 	.byte	0x04, 0x1c
        /*05ee*/ 	.short	(.L_2113 - .L_2112)


	//   ....[0]....
.L_2112:
        /*05f0*/ 	.word	0x00013170


	//   ....[1]....
        /*05f4*/ 	.word	0x00013410


	//----- nvinfo : EIATTR_MAX_THREADS
	.align		4
.L_2113:
        /*05f8*/ 	.byte	0x04, 0x05
        /*05fa*/ 	.short	(.L_2115 - .L_2114)
.L_2114:
        /*05fc*/ 	.word	0x00000040
        /*0600*/ 	.word	0x00000001
        /*0604*/ 	.word	0x00000001


	//----- nvinfo : EIATTR_CRS_STACK_SIZE
	.align		4
.L_2115:
        /*0608*/ 	.byte	0x04, 0x1e
        /*060a*/ 	.short	(.L_2117 - .L_2116)
.L_2116:
        /*060c*/ 	.word	0x00000000
.L_2117:


//--------------------- .nv.info._Z25selective_scan_bwd_kernelI32Selective_Scan_bwd_kernel_traitsILi64ELi16ELb0ELb1ELb1ELb0ELb0EN3c104HalfENS1_7complexIfEEEEv12SSMParamsBwd --------------------------
	.section	.nv.info._Z25selective_scan_bwd_kernelI32Selective_Scan_bwd_kernel_traitsILi64ELi16ELb0ELb1ELb1ELb0ELb0EN3c104HalfENS1_7complexIfEEEEv12SSMParamsBwd,"",@"SHT_CUDA_INFO"
	.sectionflags	@""
	.align	4


	//----- nvinfo : EIATTR_CUDA_API_VERSION
	.align		4
        /*0000*/ 	.byte	0x04, 0x37
        /*0002*/ 	.short	(.L_2119 - .L_2118)
.L_2118:
        /*0004*/ 	.word	0x00000082


	//----- nvinfo : EIATTR_SW2861232_WAR
	.align		4
.L_2119:
        /*0008*/ 	.byte	0x01, 0x35
	.zero		2


	//----- nvinfo : EIATTR_PARAM_CBANK
	.align		4
        /*000c*/ 	.byte	0x04, 0x0a
        /*000e*/ 	.short	(.L_2121 - .L_2120)
	.align		4
.L_2120:
        /*0010*/ 	.word	index@(.nv.constant0._Z25selective_scan_bwd_kernelI32Selective_Scan_bwd_kernel_traitsILi64ELi16ELb0ELb1ELb1ELb0ELb0EN3c104HalfENS1_7complexIfEEEEv12SSMParamsBwd)
        /*0014*/ 	.short	0x0160
        /*0016*/ 	.short	0x01f0


	//----- nvinfo : EIATTR_CBANK_PARAM_SIZE
	.align		4
.L_2121:
        /*0018*/ 	.byte	0x03, 0x19
        /*001a*/ 	.short	0x01f0


	//----- nvinfo : EIATTR_KPARAM_INFO
	.align		4
        /*001c*/ 	.byte	0x04, 0x17
        /*001e*/ 	.short	(.L_2123 - .L_2122)
.L_2122:
        /*0020*/ 	.word	0x00000000
        /*0024*/ 	.short	0x0000
        /*0026*/ 	.short	0x0000
        /*0028*/ 	.byte	0x00, 0xf0, 0xc1, 0x07


	//----- nvinfo : EIATTR_MAXREG_COUNT
	.align		4
.L_2123:
        /*002c*/ 	.byte	0x03, 0x1b
        /*002e*/ 	.short	0x00ff


	//----- nvinfo : EIATTR_NUM_BARRIERS
	.align		4
        /*0030*/ 	.byte	0x02, 0x4c
        /*0032*/ 	.byte	0x01
	.zero		1


	//----- nvinfo : EIATTR_ANNOTATIONS
	.align		4
        /*0034*/ 	.byte	0x04, 0x55
        /*0036*/ 	.short	(.L_2125 - .L_2124)


	//   ....[0]....
.L_2124:
        /*0038*/ 	.word	0x00000001
        /*003c*/ 	.byte	0x20, 0x02, 0x00, 0x00, 0x01, 0x00, 0x00, 0x00, 0x50, 0x02, 0x00, 0x00, 0x01, 0x00, 0x00, 0x00
        /*004c*/ 	.byte	0x80, 0x0a, 0x00, 0x00, 0x01, 0x00, 0x00, 0x00, 0xa0, 0x0a, 0x00, 0x00, 0x01, 0x00, 0x00, 0x00
        /*005c*/ 	.byte	0x70, 0x0b, 0x00, 0x00, 0x01, 0x00, 0x00, 0x00, 0x20, 0x23, 0x00, 0x00, 0x01, 0x00, 0x00, 0x00
        /*006c*/ 	.byte	0x10, 0xd4, 0x00, 0x00, 0x01, 0x00, 0x00, 0x00, 0xb0, 0xdf, 0x00, 0x00, 0x01, 0x00, 0x00, 0x00
        /*007c*/ 	.byte	0xc0, 0xe4, 0x00, 0x00, 0x01, 0x00, 0x00, 0x00, 0xa0, 0xe6, 0x00, 0x00


	//----- nvinfo : EIATTR_MERCURY_ISA_VERSION
	.align		4
.L_2125:
        /*0088*/ 	.byte	0x03, 0x5f
        /*008a*/ 	.short	0x0000


	//----- nvinfo : EIATTR_COOP_GROUP_MASK_REGIDS
	.align		4
        /*008c*/ 	.byte	0x04, 0x29
        /*008e*/ 	.short	(.L_2127 - .L_2126)


	//   ....[0]....
.L_2126:
        /*0090*/ 	.word	0xffffffff


	//   ....[1]....
        /*0094*/ 	.word	0xffffffff


	//   ....[2]....
        /*0098*/ 	.word	0xffffffff


	//   ....[3]....
        /*009c*/ 	.word	0xffffffff


	//   ....[4]....
        /*00a0*/ 	.word	0xffffffff


	//   ....[5]....
        /*00a4*/ 	.word	0xffffffff


	//   ....[6]....
        /*00a8*/ 	.word	0xffffffff


	//   ....[7]....
        /*00ac*/ 	.word	0xffffffff


	//   ....[8]....
        /*00b0*/ 	.word	0xffffffff


	//   ....[9]....
        /*00b4*/ 	.word	0xffffffff


	//   ....[10]....
        /*00b8*/ 	.word	0xffffffff


	//   ....[11]....
        /*00bc*/ 	.word	0xffffffff


	//   ....[12]....
        /*00c0*/ 	.word	0xffffffff


	//   ....[13]....
        /*00c4*/ 	.word	0xffffffff


	//   ....[14]....
        /*00c8*/ 	.word	0xffffffff


	//   ....[15]....
        /*00cc*/ 	.word	0xffffffff


	//   ....[16]....
        /*00d0*/ 	.word	0xffffffff


	//   ....[17]....
        /*00d4*/ 	.word	0xffffffff


	//   ....[18]....
        /*00d8*/ 	.word	0xffffffff


	//   ....[19]....
        /*00dc*/ 	.word	0xffffffff


	//   ....[20]....
        /*00e0*/ 	.word	0xffffffff


	//   ....[21]....
        /*00e4*/ 	.word	0xffffffff


	//   ....[22]....
        /*00e8*/ 	.word	0xffffffff


	//   ....[23]....
        /*00ec*/ 	.word	0xffffffff


	//   ....[24]....
        /*00f0*/ 	.word	0xffffffff


	//   ....[25]....
        /*00f4*/ 	.word	0xffffffff


	//   ....[26]....
        /*00f8*/ 	.word	0xffffffff


	//   ....[27]....
        /*00fc*/ 	.word	0xffffffff


	//   ....[28]....
        /*0100*/ 	.word	0xffffffff


	//   ....[29]....
        /*0104*/ 	.word	0xffffffff


	//   ....[30]....
        /*0108*/ 	.word	0xffffffff


	//   ....[31]....
        /*010c*/ 	.word	0xffffffff


	//   ....[32]....
        /*0110*/ 	.word	0xffffffff


	//   ....[33]....
        /*0114*/ 	.word	0xffffffff


	//   ....[34]....
        /*0118*/ 	.word	0xffffffff


	//   ....[35]....
        /*011c*/ 	.word	0xffffffff


	//   ....[36]....
        /*0120*/ 	.word	0xffffffff


	//   ....[37]....
        /*0124*/ 	.word	0xffffffff


	//   ....[38]....
        /*0128*/ 	.word	0xffffffff


	//   ....[39]....
        /*012c*/ 	.word	0xffffffff


	//   ....[40]....
        /*0130*/ 	.word	0xffffffff


	//   ....[41]....
        /*0134*/ 	.word	0xffffffff


	//   ....[42]....
        /*0138*/ 	.word	0xffffffff


	//   ....[43]....
        /*013c*/ 	.word	0xffffffff


	//   ....[44]....
        /*0140*/ 	.word	0xffffffff


	//   ....[45]....
        /*0144*/ 	.word	0xffffffff


	//   ....[46]....
        /*0148*/ 	.word	0xffffffff


	//   ....[47]....
        /*014c*/ 	.word	0xffffffff


	//   ....[48]....
        /*0150*/ 	.word	0xffffffff


	//   ....[49]....
        /*0154*/ 	.word	0xffffffff


	//   ....[50]....
        /*0158*/ 	.word	0xffffffff


	//   ....[51]....
        /*015c*/ 	.word	0xffffffff


	//   ....[52]....
        /*0160*/ 	.word	0xffffffff


	//   ....[53]....
        /*0164*/ 	.word	0xffffffff


	//   ....[54]....
        /*0168*/ 	.word	0xffffffff


	//   ....[55]....
        /*016c*/ 	.word	0xffffffff


	//   ....[56]....
        /*0170*/ 	.word	0xffffffff


	//   ....[57]....
        /*0174*/ 	.word	0xffffffff


	//   ....[58]....
        /*0178*/ 	.word	0xffffffff


	//   ....[59]....
        /*017c*/ 	.word	0xffffffff


	//   ....[60]....
        /*0180*/ 	.word	0xffffffff


	//   ....[61]....
        /*0184*/ 	.word	0xffffffff


	//   ....[62]....
        /*0188*/ 	.word	0xffffffff


	//   ....[63]....
        /*018c*/ 	.word	0xffffffff


	//   ....[64]....
        /*0190*/ 	.word	0xffffffff


	//   ....[65]....
        /*0194*/ 	.word	0xffffffff


	//   ....[66]....
        /*0198*/ 	.word	0xffffffff


	//   ....[67]....
        /*019c*/ 	.word	0xffffffff


	//   ....[68]....
        /*01a0*/ 	.word	0xffffffff


	//   ....[69]....
        /*01a4*/ 	.word	0xffffffff


	//   ....[70]....
        /*01a8*/ 	.word	0xffffffff


	//   ....[71]....
        /*01ac*/ 	.word	0xffffffff


	//   ....[72]....
        /*01b0*/ 	.word	0xffffffff


	//   ....[73]....
        /*01b4*/ 	.word	0xffffffff


	//   ....[74]....
        /*01b8*/ 	.word	0xffffffff


	//   ....[75]....
        /*01bc*/ 	.word	0xffffffff


	//   ....[76]....
        /*01c0*/ 	.word	0xffffffff


	//   ....[77]....
        /*01c4*/ 	.word	0xffffffff


	//   ....[78]....
        /*01c8*/ 	.word	0xffffffff


	//   ....[79]....
        /*01cc*/ 	.word	0xffffffff


	//   ....[80]....
        /*01d0*/ 	.word	0xffffffff


	//   ....[81]....
        /*01d4*/ 	.word	0xffffffff


	//   ....[82]....
        /*01d8*/ 	.word	0xffffffff


	//   ....[83]....
        /*01dc*/ 	.word	0xffffffff


	//   ....[84]....
        /*01e0*/ 	.word	0xffffffff


	//   ....[85]....
        /*01e4*/ 	.word	0xffffffff


	//   ....[86]....
        /*01e8*/ 	.word	0xffffffff


	//   ....[87]....
        /*01ec*/ 	.word	0xffffffff


	//   ....[88]....
        /*01f0*/ 	.word	0xffffffff


	//   ....[89]....
        /*01f4*/ 	.word	0xffffffff


	//   ....[90]....
        /*01f8*/ 	.word	0xffffffff


	//   ....[91]....
        /*01fc*/ 	.word	0xffffffff


	//   ....[92]....
        /*0200*/ 	.word	0xffffffff


	//   ....[93]....
        /*0204*/ 	.word	0xffffffff


	//   ....[94]....
        /*0208*/ 	.word	0xffffffff


	//   ....[95]....
        /*020c*/ 	.word	0xffffffff


	//   ....[96]....
        /*0210*/ 	.word	0xffffffff


	//   ....[97]....
        /*0214*/ 	.word	0xffffffff


	//   ....[98]....
        /*0218*/ 	.word	0xffffffff


	//   ....[99]....
        /*021c*/ 	.word	0xffffffff


	//   ....[100]....
        /*0220*/ 	.word	0xffffffff


	//   ....[101]....
        /*0224*/ 	.word	0xffffffff


	//   ....[102]....
        /*0228*/ 	.word	0xffffffff


	//   ....[103]....
        /*022c*/ 	.word	0xffffffff


	//   ....[104]....
        /*0230*/ 	.word	0xffffffff


	//   ....[105]....
        /*0234*/ 	.word	0xffffffff


	//   ....[106]....
        /*0238*/ 	.word	0xffffffff


	//   ....[107]....
        /*023c*/ 	.word	0xffffffff


	//   ....[108]....
        /*0240*/ 	.word	0xffffffff


	//   ....[109]....
        /*0244*/ 	.word	0xffffffff


	//   ....[110]....
        /*0248*/ 	.word	0xffffffff


	//   ....[111]....
        /*024c*/ 	.word	0xffffffff


	//   ....[112]....
        /*0250*/ 	.word	0xffffffff


	//   ....[113]....
        /*0254*/ 	.word	0xffffffff


	//   ....[114]....
        /*0258*/ 	.word	0xffffffff


	//   ....[115]....
        /*025c*/ 	.word	0xffffffff


	//   ....[116]....
        /*0260*/ 	.word	0xffffffff


	//   ....[117]....
        /*0264*/ 	.word	0xffffffff


	//   ....[118]....
        /*0268*/ 	.word	0xffffffff


	//   ....[119]....
        /*026c*/ 	.word	0xffffffff


	//   ....[120]....
        /*0270*/ 	.word	0xffffffff


	//   ....[121]....
        /*0274*/ 	.word	0xffffffff


	//   ....[122]....
        /*0278*/ 	.word	0xffffffff


	//   ....[123]....
        /*027c*/ 	.word	0xffffffff


	//   ....[124]....
        /*0280*/ 	.word	0xffffffff


	//   ....[125]....
        /*0284*/ 	.word	0xffffffff


	//   ....[126]....
        /*0288*/ 	.word	0xffffffff


	//   ....[127]....
        /*028c*/ 	.word	0xffffffff


	//   ....[128]....
        /*0290*/ 	.word	0xffffffff


	//   ....[129]....
        /*0294*/ 	.word	0xffffffff


	//   ....[130]....
        /*0298*/ 	.word	0xffffffff


	//   ....[131]....
        /*029c*/ 	.word	0xffffffff


	//   ....[132]....
        /*02a0*/ 	.word	0xffffffff


	//   ....[133]....
        /*02a4*/ 	.word	0xffffffff


	//   ....[134]....
        /*02a8*/ 	.word	0xffffffff


	//   ....[135]....
        /*02ac*/ 	.word	0xffffffff


	//   ....[136]....
        /*02b0*/ 	.word	0xffffffff


	//   ....[137]....
        /*02b4*/ 	.word	0xffffffff


	//   ....[138]....
        /*02b8*/ 	.word	0xffffffff


	//   ....[139]....
        /*02bc*/ 	.word	0xffffffff


	//   ....[140]....
        /*02c0*/ 	.word	0xffffffff


	//   ....[141]....
        /*02c4*/ 	.word	0xffffffff


	//   ....[142]....
        /*02c8*/ 	.word	0xffffffff


	//   ....[143]....
        /*02cc*/ 	.word	0xffffffff


	//   ....[144]....
        /*02d0*/ 	.word	0xffffffff


	//   ....[145]....
        /*02d4*/ 	.word	0xffffffff


	//   ....[146]....
        /*02d8*/ 	.word	0xffffffff


	//   ....[147]....
        /*02dc*/ 	.word	0xffffffff


	//   ....[148]....
        /*02e0*/ 	.word	0xffffffff


	//   ....[149]....
        /*02e4*/ 	.word	0xffffffff


	//   ....[150]....
        /*02e8*/ 	.word	0xffffffff


	//----- nvinfo : EIATTR_COOP_GROUP_INSTR_OFFSETS
	.align		4
.L_2127:
        /*02ec*/ 	.byte	0x04, 0x28
        /*02ee*/ 	.short	(.L_2129 - .L_2128)


	//   ....[0]....
.L_2128:
        /*02f0*/ 	.word	0x00001480


	//   ....[1]....
        /*02f4*/ 	.word	0x00001aa0


	//   ....[2]....
        /*02f8*/ 	.word	0x00001f00


	//   ....[3]....
        /*02fc*/ 	.word	0x00003b30


	//   ....[4]....
        /*0300*/ 	.word	0x00004dd0


	//   ....[5]....
        /*0304*/ 	.word	0x00006700


	//   ....[6]....
        /*0308*/ 	.word	0x00006720


	//   ....[7]....
        /*030c*/ 	.word	0x00006740


	//   ....[8]....
        /*0310*/ 	.word	0x00006750


	//   ....[9]....
        /*0314*/ 	.word	0x000067d0


	//   ....[10]....
        /*0318*/ 	.word	0x00006800


	//   ....[11]....
        /*031c*/ 	.word	0x00006840


	//   ....[12]....
        /*0320*/ 	.word	0x00006850


	//   ....[13]....
        /*0324*/ 	.word	0x000068d0


	//   ....[14]....
        /*0328*/ 	.word	0x000068f0


	//   ....[15]....
        /*032c*/ 	.word	0x00006930


	//   ....[16]....
        /*0330*/ 	.word	0x00006950


	//   ....[17]....
        /*0334*/ 	.word	0x000069e0


	//   ....[18]....
        /*0338*/ 	.word	0x00006a20


	//   ....[19]....
        /*033c*/ 	.word	0x00006a40


	//   ....[20]....
        /*0340*/ 	.word	0x00006a50


	//   ....[21]....
        /*0344*/ 	.word	0x00006b20


	//   ....[22]....
        /*0348*/ 	.word	0x00006b30


	//   ....[23]....
        /*034c*/ 	.word	0x00006b40


	//   ....[24]....
        /*0350*/ 	.word	0x00006b50


	//   ....[25]....
        /*0354*/ 	.word	0x00006c90


	//   ....[26]....
        /*0358*/ 	.word	0x00006ce0


	//   ....[27]....
        /*035c*/ 	.word	0x00006d30


	//   ....[28]....
        /*0360*/ 	.word	0x00006d80


	//   ....[29]....
        /*0364*/ 	.word	0x00006da0


	//   ....[30]....
        /*0368*/ 	.word	0x00006db0


	//   ....[31]....
        /*036c*/ 	.word	0x00006dc0


	//   ....[32]....
        /*0370*/ 	.word	0x00006dd0


	//   ....[33]....
        /*0374*/ 	.word	0x00006de0


	//   ....[34]....
        /*0378*/ 	.word	0x00006df0


	//   ....[35]....
        /*037c*/ 	.word	0x00006e00


	//   ....[36]....
        /*0380*/ 	.word	0x00006e10


	//   ....[37]....
        /*0384*/ 	.word	0x00008130


	//   ....[38]....
        /*0388*/ 	.word	0x00008150


	//   ....[39]....
        /*038c*/ 	.word	0x00008160


	//   ....[40]....
        /*0390*/ 	.word	0x00008170


	//   ....[41]....
        /*0394*/ 	.word	0x00008280


	//   ....[42]....
        /*0398*/ 	.word	0x00008290


	//   ....[43]....
        /*039c*/ 	.word	0x000082a0


	//   ....[44]....
        /*03a0*/ 	.word	0x000082b0


	//   ....[45]....
        /*03a4*/ 	.word	0x000083c0


	//   ....[46]....
        /*03a8*/ 	.word	0x000083e0


	//   ....[47]....
        /*03ac*/ 	.word	0x000083f0


	//   ....[48]....
        /*03b0*/ 	.word	0x00008400


	//   ....[49]....
        /*03b4*/ 	.word	0x00008510


	//   ....[50]....
        /*03b8*/ 	.word	0x00008520


	//   ....[51]....
        /*03bc*/ 	.word	0x00008530


	//   ....[52]....
        /*03c0*/ 	.word	0x00008540


	//   ....[53]....
        /*03c4*/ 	.word	0x00008650


	//   ....[54]....
        /*03c8*/ 	.word	0x00008670


	//   ....[55]....
        /*03cc*/ 	.word	0x00008680


	//   ....[56]....
        /*03d0*/ 	.word	0x00008690


	//   ....[57]....
        /*03d4*/ 	.word	0x00008790


	//   ....[58]....
        /*03d8*/ 	.word	0x000087a0


	//   ....[59]....
        /*03dc*/ 	.word	0x000087b0


	//   ....[60]....
        /*03e0*/ 	.word	0x000087c0


	//   ....[61]....
        /*03e4*/ 	.word	0x000087d0


	//   ....[62]....
        /*03e8*/ 	.word	0x000087e0


	//   ....[63]....
        /*03ec*/ 	.word	0x00008800


	//   ....[64]....
        /*03f0*/ 	.word	0x00008830


	//   ....[65]....
        /*03f4*/ 	.word	0x00008860


	//   ....[66]....
        /*03f8*/ 	.word	0x00008870


	//   ....[67]....
        /*03fc*/ 	.word	0x00008880


	//   ....[68]....
        /*0400*/ 	.word	0x00008890


	//   ....[69]....
        /*0404*/ 	.word	0x0000c970


	//   ....[70]....
        /*0408*/ 	.word	0x0000c9b0


	//   ....[71]....
        /*040c*/ 	.word	0x0000caa0


	//   ....[72]....
        /*0410*/ 	.word	0x0000cad0


	//   ....[73]....
        /*0414*/ 	.word	0x0000cbb0


	//   ....[74]....
        /*0418*/ 	.word	0x0000cbe0


	//   ....[75]....
        /*041c*/ 	.word	0x0000ccc0


	//   ....[76]....
        /*0420*/ 	.word	0x0000ccd0


	//   ....[77]....
        /*0424*/ 	.word	0x0000cd00


	//   ....[78]....
        /*0428*/ 	.word	0x0000cd20


	//   ....[79]....
        /*042c*/ 	.word	0x0000d1c0


	//   ....[80]....
        /*0430*/ 	.word	0x0000de60


	//   ....[81]....
        /*0434*/ 	.word	0x0000e550


	//   ....[82]....
        /*0438*/ 	.word	0x0000e570


	//   ....[83]....
        /*043c*/ 	.word	0x0000e590


	//   ....[84]....
        /*0440*/ 	.word	0x0000e5b0


	//   ....[85]....
        /*0444*/ 	.word	0x0000e5d0


	//   ....[86]....
        /*0448*/ 	.word	0x0000e720


	//   ....[87]....
        /*044c*/ 	.word	0x0000e740


	//   ....[88]....
        /*0450*/ 	.word	0x0000e760


	//   ....[89]....
        /*0454*/ 	.word	0x0000e790


	//   ....[90]....
        /*0458*/ 	.word	0x0000e7b0


	//   ....[91]....
        /*045c*/ 	.word	0x0000ea80


	//   ....[92]....
        /*0460*/ 	.word	0x0000eb00


	//   ....[93]....
        /*0464*/ 	.word	0x0000eb70


	//   ....[94]....
        /*0468*/ 	.word	0x0000ebe0


	//   ....[95]....
        /*046c*/ 	.word	0x0000ed30


	//   ....[96]....
        /*0470*/ 	.word	0x0000eda0


	//   ....[97]....
        /*0474*/ 	.word	0x0000ee10


	//   ....[98]....
        /*0478*/ 	.word	0x0000ee80


	//   ....[99]....
        /*047c*/ 	.word	0x0000efc0


	//   ....[100]....
        /*0480*/ 	.word	0x0000f030


	//   ....[101]....
        /*0484*/ 	.word	0x0000f0a0


	//   ....[102]....
        /*0488*/ 	.word	0x0000f110


	//   ....[103]....
        /*048c*/ 	.word	0x0000f230


	//   ....[104]....
        /*0490*/ 	.word	0x0000f2a0


	//   ....[105]....
        /*0494*/ 	.word	0x0000f310


	//   ....[106]....
        /*0498*/ 	.word	0x0000f380


	//   ....[107]....
        /*049c*/ 	.word	0x0000f4c0


	//   ....[108]....
        /*04a0*/ 	.word	0x0000f530


	//   ....[109]....
        /*04a4*/ 	.word	0x0000f5a0


	//   ....[110]....
        /*04a8*/ 	.word	0x0000f610


	//   ....[111]....
        /*04ac*/ 	.word	0x0000f680


	//   ....[112]....
        /*04b0*/ 	.word	0x0000f6f0


	//   ....[113]....
        /*04b4*/ 	.word	0x0000f760


	//   ....[114]....
        /*04b8*/ 	.word	0x0000f7d0


	//   ....[115]....
        /*04bc*/ 	.word	0x0000f840


	//   ....[116]....
        /*04c0*/ 	.word	0x0000f890


	//   ....[117]....
        /*04c4*/ 	.word	0x0000f8e0


	//   ....[118]....
        /*04c8*/ 	.word	0x0000f930


	//   ....[119]....
        /*04cc*/ 	.word	0x0000f9b0


	//   ....[120]....
        /*04d0*/ 	.word	0x0000fa30


	//   ....[121]....
        /*04d4*/ 	.word	0x0000faa0


	//   ....[122]....
        /*04d8*/ 	.word	0x0000fb10


	//   ....[123]....
        /*04dc*/ 	.word	0x0000fb80


	//   ....[124]....
        /*04e0*/ 	.word	0x0000fbf0


	//   ....[125]....
        /*04e4*/ 	.word	0x0000fc60


	//   ....[126]....
        /*04e8*/ 	.word	0x0000fcd0


	//   ....[127]....
        /*04ec*/ 	.word	0x0000fd40


	//   ....[128]....
        /*04f0*/ 	.word	0x0000fdc0


	//   ....[129]....
        /*04f4*/ 	.word	0x0000fe30


	//   ....[130]....
        /*04f8*/ 	.word	0x0000fea0


	//   ....[131]....
        /*04fc*/ 	.word	0x0000ff10


	//   ....[132]....
        /*0500*/ 	.word	0x0000ff80


	//   ....[133]....
        /*0504*/ 	.word	0x0000fff0


	//   ....[134]....
        /*0508*/ 	.word	0x00010060


	//   ....[135]....
        /*050c*/ 	.word	0x000100d0


	//   ....[136]....
        /*0510*/ 	.word	0x00010150


	//   ....[137]....
        /*0514*/ 	.word	0x000101c0


	//   ....[138]....
        /*0518*/ 	.word	0x00010230


	//   ....[139]....
        /*051c*/ 	.word	0x00010280


	//   ....[140]....
        /*0520*/ 	.word	0x000102d0


	//   ....[141]....
        /*0524*/ 	.word	0x00010320


	//   ....[142]....
        /*0528*/ 	.word	0x00010370


	//   ....[143]....
        /*052c*/ 	.word	0x000103e0


	//   ....[144]....
        /*0530*/ 	.word	0x00010450


	//   ....[145]....
        /*0534*/ 	.word	0x000104c0


	//   ....[146]....
        /*0538*/ 	.word	0x00010530


	//   ....[147]....
        /*053c*/ 	.word	0x000105f0


	//   ....[148]....
        /*0540*/ 	.word	0x00010640


	//   ....[149]....
        /*0544*/ 	.word	0x00010690


	//   ....[150]....
        /*0548*/ 	.word	0x000106e0


	//----- nvinfo : EIATTR_EXIT_INSTR_OFFSETS
	.align		4
.L_2129:
        /*054c*/ 	.byte	0x04, 0x1c
        /*054e*/ 	.short	(.L_2131 - .L_2130)


	//   ....[0]....
.L_2130:
        /*0550*/ 	.word	0x0000e8a0


	//   ....[1]....
        /*0554*/ 	.word	0x0000ea20


	//----- nvinfo : EIATTR_MAX_THREADS
	.align		4
.L_2131:
        /*0558*/ 	.byte	0x04, 0x05
        /*055a*/ 	.short	(.L_2133 - .L_2132)
.L_2132:
        /*055c*/ 	.word	0x00000040
        /*0560*/ 	.word	0x00000001
        /*0564*/ 	.word	0x00000001


	//----- nvinfo : EIATTR_CRS_STACK_SIZE
	.align		4
.L_2133:
        /*0568*/ 	.byte	0x04, 0x1e
        /*056a*/ 	.short	(.L_2135 - .L_2134)
.L_2134:
        /*056c*/ 	.word	0x00000000
.L_2135:


//--------------------- .nv.info._Z25selective_scan_bwd_kernelI32Selective_Scan_bwd_kernel_traitsILi64ELi16ELb0ELb1ELb1ELb0ELb1EN3c104HalfENS1_7complexIfEEEEv12SSMParamsBwd --------------------------
	.section	.nv.info._Z25selective_scan_bwd_kernelI32Selective_Scan_bwd_kernel_traitsILi64ELi16ELb0ELb1ELb1ELb0ELb1EN3c104HalfENS1_7complexIfEEEEv12SSMParamsBwd,"",@"SHT_CUDA_INFO"
	.sectionflags	@""
	.align	4


	//----- nvinfo : EIATTR_CUDA_API_VERSION
	.align		4
        /*0000*/ 	.byte	0x04, 0x37
        /*0002*/ 	.short	(.L_2137 - .L_2136)
.L_2136:
        /*0004*/ 	.word	0x00000082


	//----- nvinfo : EIATTR_SW2861232_WAR
	.align		4
.L_2137:
        /*0008*/ 	.byte	0x01, 0x35
	.zero		2


	//----- nvinfo : EIATTR_PARAM_CBANK
	.align		4
        /*000c*/ 	.byte	0x04, 0x0a
        /*000e*/ 	.short	(.L_2139 - .L_2138)
	.align		4
.L_2138:
        /*0010*/ 	.word	index@(.nv.constant0._Z25selective_scan_bwd_kernelI32Selective_Scan_bwd_kernel_traitsILi64ELi16ELb0ELb1ELb1ELb0ELb1EN3c104HalfENS1_7complexIfEEEEv12SSMParamsBwd)
        /*0014*/ 	.short	0x0160
        /*0016*/ 	.short	0x01f0


	//----- nvinfo : EIATTR_CBANK_PARAM_SIZE
	.align		4
.L_2139:
        /*0018*/ 	.byte	0x03, 0x19
        /*001a*/ 	.short	0x01f0


	//----- nvinfo : EIATTR_KPARAM_INFO
	.align		4
        /*001c*/ 	.byte	0x04, 0x17
        /*001e*/ 	.short	(.L_2141 - .L_2140)
.L_2140:
        /*0020*/ 	.word	0x00000000
        /*0024*/ 	.short	0x0000
        /*0026*/ 	.short	0x0000
        /*0028*/ 	.byte	0x00, 0xf0, 0xc1, 0x07


	//----- nvinfo : EIATTR_MAXREG_COUNT
	.align		4
.L_2141:
        /*002c*/ 	.byte	0x03, 0x1b
        /*002e*/ 	.short	0x00ff


	//----- nvinfo : EIATTR_NUM_BARRIERS
	.align		4
        /*0030*/ 	.byte	0x02, 0x4c
        /*0032*/ 	.byte	0x01
	.zero		1


	//----- nvinfo : EIATTR_ANNOTATIONS
	.align		4
        /*0034*/ 	.byte	0x04, 0x55
        /*0036*/ 	.short	(.L_2143 - .L_2142)


	//   ....[0]....
.L_2142:
        /*0038*/ 	.word	0x00000001
        /*003c*/ 	.byte	0x20, 0x02, 0x00, 0x00, 0x01, 0x00, 0x00, 0x00, 0x50, 0x02, 0x00, 0x00, 0x01, 0x00, 0x00, 0x00
        /*004c*/ 	.byte	0xb0, 0x0a, 0x00, 0x00, 0x01, 0x00, 0x00, 0x00, 0x10, 0x0b, 0x00, 0x00, 0x01, 0x00, 0x00, 0x00
        /*005c*/ 	.byte	0xc0, 0x3d, 0x00, 0x00, 0x01, 0x00, 0x00, 0x00, 0x70, 0x4e, 0x00, 0x00, 0x01, 0x00, 0x00, 0x00
        /*006c*/ 	.byte	0x40, 0x52, 0x00, 0x00, 0x01, 0x00, 0x00, 0x00, 0x30, 0xfb, 0x00, 0x00, 0x01, 0x00, 0x00, 0x00
        /*007c*/ 	.byte	0x60, 0x00, 0x01, 0x00, 0x01, 0x00, 0x00, 0x00, 0xa0, 0x0b, 0x01, 0x00, 0x01, 0x00, 0x00, 0x00
        /*008c*/ 	.byte	0x20, 0x11, 0x01, 0x00, 0x01, 0x00, 0x00, 0x00, 0x00, 0x13, 0x01, 0x00


	//----- nvinfo : EIATTR_MERCURY_ISA_VERSION
	.align		4
.L_2143:
        /*0098*/ 	.byte	0x03, 0x5f
        /*009a*/ 	.short	0x0000


	//----- nvinfo : EIATTR_COOP_GROUP_MASK_REGIDS
	.align		4
        /*009c*/ 	.byte	0x04, 0x29
        /*009e*/ 	.short	(.L_2145 - .L_2144)


	//   ....[0]....
.L_2144:
        /*00a0*/ 	.word	0xffffffff


	//   ....[1]....
        /*00a4*/ 	.word	0xffffffff


	//   ....[2]....
        /*00a8*/ 	.word	0xffffffff


	//   ....[3]....
        /*00ac*/ 	.word	0xffffffff


	//   ....[4]....
        /*00b0*/ 	.word	0xffffffff


	//   ....[5]....
        /*00b4*/ 	.word	0xffffffff


	//   ....[6]....
        /*00b8*/ 	.word	0xffffffff


	//   ....[7]....
        /*00bc*/ 	.word	0xffffffff


	//   ....[8]....
        /*00c0*/ 	.word	0xffffffff


	//   ....[9]....
        /*00c4*/ 	.word	0xffffffff


	//   ....[10]....
        /*00c8*/ 	.word	0xffffffff


	//   ....[11]....
        /*00cc*/ 	.word	0xffffffff


	//   ....[12]....
        /*00d0*/ 	.word	0xffffffff


	//   ....[13]....
        /*00d4*/ 	.word	0xffffffff


	//   ....[14]....
        /*00d8*/ 	.word	0xffffffff


	//   ....[15]....
        /*00dc*/ 	.word	0xffffffff


	//   ....[16]....
        /*00e0*/ 	.word	0xffffffff


	//   ....[17]....
        /*00e4*/ 	.word	0xffffffff


	//   ....[18]....
        /*00e8*/ 	.word	0xffffffff


	//   ....[19]....
        /*00ec*/ 	.word	0xffffffff


	//   ....[20]....
        /*00f0*/ 	.word	0xffffffff


	//   ....[21]....
        /*00f4*/ 	.word	0xffffffff


	//   ....[22]....
        /*00f8*/ 	.word	0xffffffff


	//   ....[23]....
        /*00fc*/ 	.word	0xffffffff


	//   ....[24]....
        /*0100*/ 	.word	0xffffffff


	//   ....[25]....
        /*0104*/ 	.word	0xffffffff


	//   ....[26]....
        /*0108*/ 	.word	0xffffffff


	//   ....[27]....
        /*010c*/ 	.word	0xffffffff


	//   ....[28]....
        /*0110*/ 	.word	0xffffffff


	//   ....[29]....
        /*0114*/ 	.word	0xffffffff


	//   ....[30]....
        /*0118*/ 	.word	0xffffffff


	//   ....[31]....
        /*011c*/ 	.word	0xffffffff


	//   ....[32]....
        /*0120*/ 	.word	0xffffffff


	//   ....[33]....
        /*0124*/ 	.word	0xffffffff


	//   ....[34]....
        /*0128*/ 	.word	0xffffffff


	//   ....[35]....
        /*012c*/ 	.word	0xffffffff


	//   ....[36]....
        /*0130*/ 	.word	0xffffffff


	//   ....[37]....
        /*0134*/ 	.word	0xffffffff


	//   ....[38]....
        /*0138*/ 	.word	0xffffffff


	//   ....[39]....
        /*013c*/ 	.word	0xffffffff


	//   ....[40]....
        /*0140*/ 	.word	0xffffffff


	//   ....[41]....
        /*0144*/ 	.word	0xffffffff


	//   ....[42]....
        /*0148*/ 	.word	0xffffffff


	//   ....[43]....
        /*014c*/ 	.word	0xffffffff


	//   ....[44]....
        /*0150*/ 	.word	0xffffffff


	//   ....[45]....
        /*0154*/ 	.word	0xffffffff


	//   ....[46]....
        /*0158*/ 	.word	0xffffffff


	//   ....[47]....
        /*015c*/ 	.word	0xffffffff


	//   ....[48]....
        /*0160*/ 	.word	0xffffffff


	//   ....[49]....
        /*0164*/ 	.word	0xffffffff


	//   ....[50]....
        /*0168*/ 	.word	0xffffffff


	//   ....[51]....
        /*016c*/ 	.word	0xffffffff


	//   ....[52]....
        /*0170*/ 	.word	0xffffffff


	//   ....[53]....
        /*0174*/ 	.word	0xffffffff


	//   ....[54]....
        /*0178*/ 	.word	0xffffffff


	//   ....[55]....
        /*017c*/ 	.word	0xffffffff


	//   ....[56]....
        /*0180*/ 	.word	0xffffffff


	//   ....[57]....
        /*0184*/ 	.word	0xffffffff


	//   ....[58]....
        /*0188*/ 	.word	0xffffffff


	//   ....[59]....
        /*018c*/ 	.word	0xffffffff


	//   ....[60]....
        /*0190*/ 	.word	0xffffffff


	//   ....[61]....
        /*0194*/ 	.word	0xffffffff


	//   ....[62]....
        /*0198*/ 	.word	0xffffffff


	//   ....[63]....
        /*019c*/ 	.word	0xffffffff


	//   ....[64]....
        /*01a0*/ 	.word	0xffffffff


	//   ....[65]....
        /*01a4*/ 	.word	0xffffffff


	//   ....[66]....
        /*01a8*/ 	.word	0xffffffff


	//   ....[67]....
        /*01ac*/ 	.word	0xffffffff


	//   ....[68]....
        /*01b0*/ 	.word	0xffffffff


	//   ....[69]....
        /*01b4*/ 	.word	0xffffffff


	//   ....[70]....
        /*01b8*/ 	.word	0xffffffff


	//   ....[71]....
        /*01bc*/ 	.word	0xffffffff


	//   ....[72]....
        /*01c0*/ 	.word	0xffffffff


	//   ....[73]....
        /*01c4*/ 	.word	0xffffffff


	//   ....[74]....
        /*01c8*/ 	.word	0xffffffff


	//   ....[75]....
        /*01cc*/ 	.word	0xffffffff


	//   ....[76]....
        /*01d0*/ 	.word	0xffffffff


	//   ....[77]....
        /*01d4*/ 	.word	0xffffffff


	//   ....[78]....
        /*01d8*/ 	.word	0xffffffff


	//   ....[79]....
        /*01dc*/ 	.word	0xffffffff


	//   ....[80]....
        /*01e0*/ 	.word	0xffffffff


	//   ....[81]....
        /*01e4*/ 	.word	0xffffffff


	//   ....[82]....
        /*01e8*/ 	.word	0xffffffff


	//   ....[83]....
        /*01ec*/ 	.word	0xffffffff


	//   ....[84]....
        /*01f0*/ 	.word	0xffffffff


	//   ....[85]....
        /*01f4*/ 	.word	0xffffffff


	//   ....[86]....
        /*01f8*/ 	.word	0xffffffff


	//   ....[87]....
        /*01fc*/ 	.word	0xffffffff


	//   ....[88]....
        /*0200*/ 	.word	0xffffffff


	//   ....[89]....
        /*0204*/ 	.word	0xffffffff


	//   ....[90]....
        /*0208*/ 	.word	0xffffffff


	//   ....[91]....
        /*020c*/ 	.word	0xffffffff


	//   ....[92]....
        /*0210*/ 	.word	0xffffffff


	//   ....[93]....
        /*0214*/ 	.word	0xffffffff


	//   ....[94]....
        /*0218*/ 	.word	0xffffffff


	//   ....[95]....
        /*021c*/ 	.word	0xffffffff


	//   ....[96]....
        /*0220*/ 	.word	0xffffffff


	//   ....[97]....
        /*0224*/ 	.word	0xffffffff


	//   ....[98]....
        /*0228*/ 	.word	0xffffffff


	//   ....[99]....
        /*022c*/ 	.word	0xffffffff


	//   ....[100]....
        /*0230*/ 	.word	0xffffffff


	//   ....[101]....
        /*0234*/ 	.word	0xffffffff


	//   ....[102]....
        /*0238*/ 	.word	0xffffffff


	//   ....[103]....
        /*023c*/ 	.word	0xffffffff


	//   ....[104]....
        /*0240*/ 	.word	0xffffffff


	//   ....[105]....
        /*0244*/ 	.word	0xffffffff


	//   ....[106]....
        /*0248*/ 	.word	0xffffffff


	//   ....[107]....
        /*024c*/ 	.word	0xffffffff


	//   ....[108]....
        /*0250*/ 	.word	0xffffffff


	//   ....[109]....
        /*0254*/ 	.word	0xffffffff


	//   ....[110]....
        /*0258*/ 	.word	0xffffffff


	//   ....[111]....
        /*025c*/ 	.word	0xffffffff


	//   ....[112]....
        /*0260*/ 	.word	0xffffffff


	//   ....[113]....
        /*0264*/ 	.word	0xffffffff


	//   ....[114]....
        /*0268*/ 	.word	0xffffffff


	//   ....[115]....
        /*026c*/ 	.word	0xffffffff


	//   ....[116]....
        /*0270*/ 	.word	0xffffffff


	//   ....[117]....
        /*0274*/ 	.word	0xffffffff


	//   ....[118]....
        /*0278*/ 	.word	0xffffffff


	//   ....[119]....
        /*027c*/ 	.word	0xffffffff


	//   ....[120]....
        /*0280*/ 	.word	0xffffffff


	//   ....[121]....
        /*0284*/ 	.word	0xffffffff


	//   ....[122]....
        /*0288*/ 	.word	0xffffffff


	//   ....[123]....
        /*028c*/ 	.word	0xffffffff


	//   ....[124]....
        /*0290*/ 	.word	0xffffffff


	//   ....[125]....
        /*0294*/ 	.word	0xffffffff


	//   ....[126]....
        /*0298*/ 	.word	0xffffffff


	//   ....[127]....
        /*029c*/ 	.word	0xffffffff


	//   ....[128]....
        /*02a0*/ 	.word	0xffffffff


	//   ....[129]....
        /*02a4*/ 	.word	0xffffffff


	//   ....[130]....
        /*02a8*/ 	.word	0xffffffff


	//   ....[131]....
        /*02ac*/ 	.word	0xffffffff


	//   ....[132]....
        /*02b0*/ 	.word	0xffffffff


	//   ....[133]....
        /*02b4*/ 	.word	0xffffffff


	//   ....[134]....
        /*02b8*/ 	.word	0xffffffff


	//   ....[135]....
        /*02bc*/ 	.word	0xffffffff


	//   ....[136]....
        /*02c0*/ 	.word	0xffffffff


	//   ....[137]....
        /*02c4*/ 	.word	0xffffffff


	//   ....[138]....
        /*02c8*/ 	.word	0xffffffff


	//   ....[139]....
        /*02cc*/ 	.word	0xffffffff


	//   ....[140]....
        /*02d0*/ 	.word	0xffffffff


	//   ....[141]....
        /*02d4*/ 	.word	0xffffffff


	//   ....[142]....
        /*02d8*/ 	.word	0xffffffff


	//   ....[143]....
        /*02dc*/ 	.word	0xffffffff


	//   ....[144]....
        /*02e0*/ 	.word	0xffffffff


	//   ....[145]....
        /*02e4*/ 	.word	0xffffffff


	//   ....[146]....
        /*02e8*/ 	.word	0xffffffff


	//   ....[147]....
        /*02ec*/ 	.word	0xffffffff


	//   ....[148]....
        /*02f0*/ 	.word	0xffffffff


	//   ....[149]....
        /*02f4*/ 	.word	0xffffffff


	//   ....[150]....
        /*02f8*/ 	.word	0xffffffff


	//   ....[151]....
        /*02fc*/ 	.word	0xffffffff


	//   ....[152]....
        /*0300*/ 	.word	0xffffffff


	//   ....[153]....
        /*0304*/ 	.word	0xffffffff


	//   ....[154]....
        /*0308*/ 	.word	0xffffffff


	//----- nvinfo : EIATTR_COOP_GROUP_INSTR_OFFSETS
	.align		4
.L_2145:
        /*030c*/ 	.byte	0x04, 0x28
        /*030e*/ 	.short	(.L_2147 - .L_2146)


	//   ....[0]....
.L_2146:
        /*0310*/ 	.word	0x00001570


	//   ....[1]....
        /*0314*/ 	.word	0x00001bb0


	//   ....[2]....
        /*0318*/ 	.word	0x000023e0


	//   ....[3]....
        /*031c*/ 	.word	0x00002920


	//   ....[4]....
        /*0320*/ 	.word	0x00003040


	//   ....[5]....
        /*0324*/ 	.word	0x00003c60


	//   ....[6]....
        /*0328*/ 	.word	0x00004970


	//   ....[7]....
        /*032c*/ 	.word	0x000066d0


	//   ....[8]....
        /*0330*/ 	.word	0x000088e0


	//   ....[9]....
        /*0334*/ 	.word	0x000092f0


	//   ....[10]....
        /*0338*/ 	.word	0x00009310


	//   ....[11]....
        /*033c*/ 	.word	0x00009330


	//   ....[12]....
        /*0340*/ 	.word	0x00009340


	//   ....[13]....
        /*0344*/ 	.word	0x000093b0


	//   ....[14]....
        /*0348*/ 	.word	0x00009420


	//   ....[15]....
        /*034c*/ 	.word	0x00009480


	//   ....[16]....
        /*0350*/ 	.word	0x000094a0


	//   ....[17]....
        /*0354*/ 	.word	0x000094f0


	//   ....[18]....
        /*0358*/ 	.word	0x00009510


	//   ....[19]....
        /*035c*/ 	.word	0x00009530


	//   ....[20]....
        /*0360*/ 	.word	0x00009590


	//   ....[21]....
        /*0364*/ 	.word	0x000095f0


	//   ....[22]....
        /*0368*/ 	.word	0x00009610


	//   ....[23]....
        /*036c*/ 	.word	0x00009660


	//   ....[24]....
        /*0370*/ 	.word	0x00009690


	//   ....[25]....
        /*0374*/ 	.word	0x000096b0


	//   ....[26]....
        /*0378*/ 	.word	0x00009700


	//   ....[27]....
        /*037c*/ 	.word	0x00009730


	//   ....[28]....
        /*0380*/ 	.word	0x00009740


	//   ....[29]....
        /*0384*/ 	.word	0x000098a0


	//   ....[30]....
        /*0388*/ 	.word	0x00009900


	//   ....[31]....
        /*038c*/ 	.word	0x00009960


	//   ....[32]....
        /*0390*/ 	.word	0x000099c0


	//   ....[33]....
        /*0394*/ 	.word	0x000099e0


	//   ....[34]....
        /*0398*/ 	.word	0x000099f0


	//   ....[35]....
        /*039c*/ 	.word	0x00009a00


	//   ....[36]....
        /*03a0*/ 	.word	0x00009a10


	//   ....[37]....
        /*03a4*/ 	.word	0x00009a20


	//   ....[38]....
        /*03a8*/ 	.word	0x00009a30


	//   ....[39]....
        /*03ac*/ 	.word	0x00009a40


	//   ....[40]....
        /*03b0*/ 	.word	0x00009a50


	//   ....[41]....
        /*03b4*/ 	.word	0x0000ad70


	//   ....[42]....
        /*03b8*/ 	.word	0x0000ad90


	//   ....[43]....
        /*03bc*/ 	.word	0x0000ada0


	//   ....[44]....
        /*03c0*/ 	.word	0x0000adb0


	//   ....[45]....
        /*03c4*/ 	.word	0x0000aec0


	//   ....[46]....
        /*03c8*/ 	.word	0x0000aed0


	//   ....[47]....
        /*03cc*/ 	.word	0x0000aee0


	//   ....[48]....
        /*03d0*/ 	.word	0x0000aef0


	//   ....[49]....
        /*03d4*/ 	.word	0x0000b000


	//   ....[50]....
        /*03d8*/ 	.word	0x0000b020


	//   ....[51]....
        /*03dc*/ 	.word	0x0000b030


	//   ....[52]....
        /*03e0*/ 	.word	0x0000b040


	//   ....[53]....
        /*03e4*/ 	.word	0x0000b150


	//   ....[54]....
        /*03e8*/ 	.word	0x0000b160


	//   ....[55]....
        /*03ec*/ 	.word	0x0000b170


	//   ....[56]....
        /*03f0*/ 	.word	0x0000b180


	//   ....[57]....
        /*03f4*/ 	.word	0x0000b290


	//   ....[58]....
        /*03f8*/ 	.word	0x0000b2b0


	//   ....[59]....
        /*03fc*/ 	.word	0x0000b2c0


	//   ....[60]....
        /*0400*/ 	.word	0x0000b2d0


	//   ....[61]....
        /*0404*/ 	.word	0x0000b3d0


	//   ....[62]....
        /*0408*/ 	.word	0x0000b3e0


	//   ....[63]....
        /*040c*/ 	.word	0x0000b3f0


	//   ....[64]....
        /*0410*/ 	.word	0x0000b400


	//   ....[65]....
        /*0414*/ 	.word	0x0000b410


	//   ....[66]....
        /*0418*/ 	.word	0x0000b420


	//   ....[67]....
        /*041c*/ 	.word	0x0000b430


	//   ....[68]....
        /*0420*/ 	.word	0x0000b460


	//   ....[69]....
        /*0424*/ 	.word	0x0000b490


	//   ....[70]....
        /*0428*/ 	.word	0x0000b4c0


	//   ....[71]....
        /*042c*/ 	.word	0x0000b4d0


	//   ....[72]....
        /*0430*/ 	.word	0x0000b4e0


	//   ....[73]....
        /*0434*/ 	.word	0x0000f600


	//   ....[74]....
        /*0438*/ 	.word	0x0000f640


	//   ....[75]....
        /*043c*/ 	.word	0x0000f730


	//   ....[76]....
        /*0440*/ 	.word	0x0000f760


	//   ....[77]....
        /*0444*/ 	.word	0x0000f840


	//   ....[78]....
        /*0448*/ 	.word	0x0000f870


	//   ....[79]....
        /*044c*/ 	.word	0x0000f900


	//   ....[80]....
        /*0450*/ 	.word	0x0000f920


	//   ....[81]....
        /*0454*/ 	.word	0x0000f950


	//   ....[82]....
        /*0458*/ 	.word	0x0000f970


	//   ....[83]....
        /*045c*/ 	.word	0x0000fe10


	//   ....[84]....
        /*0460*/ 	.word	0x000109a0


	//   ....[85]....
        /*0464*/ 	.word	0x000111b0


	//   ....[86]....
        /*0468*/ 	.word	0x000111d0


	//   ....[87]....
        /*046c*/ 	.word	0x000111f0


	//   ....[88]....
        /*0470*/ 	.word	0x00011210


	//   ....[89]....
        /*0474*/ 	.word	0x00011230


	//   ....[90]....
        /*0478*/ 	.word	0x00011380


	//   ....[91]....
        /*047c*/ 	.word	0x000113a0


	//   ....[92]....
        /*0480*/ 	.word	0x000113c0


	//   ....[93]....
        /*0484*/ 	.word	0x000113f0


	//   ....[94]....
        /*0488*/ 	.word	0x00011410


	//   ....[95]....
        /*048c*/ 	.word	0x000116e0


	//   ....[96]....
        /*0490*/ 	.word	0x00011760


	//   ....[97]....
        /*0494*/ 	.word	0x000117d0


	//   ....[98]....
        /*0498*/ 	.word	0x00011840


	//   ....[99]....
        /*049c*/ 	.word	0x00011990


	//   ....[100]....
        /*04a0*/ 	.word	0x00011a00


	//   ....[101]....
        /*04a4*/ 	.word	0x00011a70


	//   ....[102]....
        /*04a8*/ 	.word	0x00011ae0


	//   ....[103]....
        /*04ac*/ 	.word	0x00011c20


	//   ....[104]....
        /*04b0*/ 	.word	0x00011c90


	//   ....[105]....
        /*04b4*/ 	.word	0x00011d00


	//   ....[106]....
        /*04b8*/ 	.word	0x00011d70


	//   ....[107]....
        /*04bc*/ 	.word	0x00011e90


	//   ....[108]....
        /*04c0*/ 	.word	0x00011f00


	//   ....[109]....
        /*04c4*/ 	.word	0x00011f70


	//   ....[110]....
        /*04c8*/ 	.word	0x00011fe0


	//   ....[111]....
        /*04cc*/ 	.word	0x00012140


	//   ....[112]....
        /*04d0*/ 	.word	0x000121b0


	//   ....[113]....
        /*04d4*/ 	.word	0x00012220


	//   ....[114]....
        /*04d8*/ 	.word	0x00012290


	//   ....[115]....
        /*04dc*/ 	.word	0x00012310


	//   ....[116]....
        /*04e0*/ 	.word	0x00012380


	//   ....[117]....
        /*04e4*/ 	.word	0x000123f0


	//   ....[118]....
        /*04e8*/ 	.word	0x00012460


	//   ....[119]....
        /*04ec*/ 	.word	0x000124c0


	//   ....[120]....
        /*04f0*/ 	.word	0x00012520


	//   ....[121]....
        /*04f4*/ 	.word	0x00012580


	//   ....[122]....
        /*04f8*/ 	.word	0x000125e0


	//   ....[123]....
        /*04fc*/ 	.word	0x00012660


	//   ....[124]....
        /*0500*/ 	.word	0x000126e0


	//   ....[125]....
        /*0504*/ 	.word	0x00012750


	//   ....[126]....
        /*0508*/ 	.word	0x000127c0


	//   ....[127]....
        /*050c*/ 	.word	0x00012830


	//   ....[128]....
        /*0510*/ 	.word	0x000128a0


	//   ....[129]....
        /*0514*/ 	.word	0x00012910


	//   ....[130]....
        /*0518*/ 	.word	0x00012980


	//   ....[131]....
        /*051c*/ 	.word	0x000129f0


	//   ....[132]....
        /*0520*/ 	.word	0x00012a70


	//   ....[133]....
        /*0524*/ 	.word	0x00012ae0


	//   ....[134]....
        /*0528*/ 	.word	0x00012b50


	//   ....[135]....
        /*052c*/ 	.word	0x00012bc0


	//   ....[136]....
        /*0530*/ 	.word	0x00012c30


	//   ....[137]....
        /*0534*/ 	.word	0x00012ca0


	//   ....[138]....
        /*0538*/ 	.word	0x00012d10


	//   ....[139]....
        /*053c*/ 	.word	0x00012d80


	//   ....[140]....
        /*0540*/ 	.word	0x00012e00


	//   ....[141]....
        /*0544*/ 	.word	0x00012e70


	//   ....[142]....
        /*0548*/ 	.word	0x00012ee0


	//   ....[143]....
        /*054c*/ 	.word	0x00012f40


	//   ....[144]....
        /*0550*/ 	.word	0x00012fa0


	//   ....[145]....
        /*0554*/ 	.word	0x00013000


	//   ....[146]....
        /*0558*/ 	.word	0x00013060


	//   ....[147]....
        /*055c*/ 	.word	0x000130f0


	//   ....[148]....
        /*0560*/ 	.word	0x00013160


	//   ....[149]....
        /*0564*/ 	.word	0x000131d0


	//   ....[150]....
        /*0568*/ 	.word	0x00013240


	//   ....[151]....
        /*056c*/ 	.word	0x00013310


	//   ....[152]....
        /*0570*/ 	.word	0x00013370


	//   ....[153]....
        /*0574*/ 	.word	0x000133d0


	//   ....[154]....
        /*0578*/ 	.word	0x00013430


	//----- nvinfo : EIATTR_EXIT_INSTR_OFFSETS
	.align		4
.L_2147:
        /*057c*/ 	.byte	0x04, 0x1c
        /*057e*/ 	.short	(.L_2149 - .L_2148)


	//   ....[0]....
.L_2148:
        /*0580*/ 	.word	0x00011500


	//   ....[1]....
        /*0584*/ 	.word	0x00011680


	//----- nvinfo : EIATTR_MAX_THREADS
	.align		4
.L_2149:
        /*0588*/ 	.byte	0x04, 0x05
        /*058a*/ 	.short	(.L_2151 - .L_2150)
.L_2150:
        /*058c*/ 	.word	0x00000040
        /*0590*/ 	.word	0x00000001
        /*0594*/ 	.word	0x00000001


	//----- nvinfo : EIATTR_CRS_STACK_SIZE
	.align		4
.L_2151:
        /*0598*/ 	.byte	0x04, 0x1e
        /*059a*/ 	.short	(.L_2153 - .L_2152)
.L_2152:
        /*059c*/ 	.word	0x00000000
.L_2153:


//--------------------- .nv.info._Z25selective_scan_bwd_kernelI32Selective_Scan_bwd_kernel_traitsILi64ELi16ELb0ELb1ELb1ELb1ELb0EN3c104HalfENS1_7complexIfEEEEv12SSMParamsBwd --------------------------
	.section	.nv.info._Z25selective_scan_bwd_kernelI32Selective_Scan_bwd_kernel_traitsILi64ELi16ELb0ELb1ELb1ELb1ELb0EN3c104HalfENS1_7complexIfEEEEv12SSMParamsBwd,"",@"SHT_CUDA_INFO"
	.sectionflags	@""
	.align	4


	//----- nvinfo : EIATTR_CUDA_API_VERSION
	.align		4
        /*0000*/ 	.byte	0x04, 0x37
        /*0002*/ 	.short	(.L_2155 - .L_2154)
.L_2154:
        /*0004*/ 	.word	0x00000082


	//----- nvinfo : EIATTR_SW2861232_WAR
	.align		4
.L_2155:
        /*0008*/ 	.byte	0x01, 0x35
	.zero		2


	//----- nvinfo : EIATTR_PARAM_CBANK
	.align		4
        /*000c*/ 	.byte	0x04, 0x0a
        /*000e*/ 	.short	(.L_2157 - .L_2156)
	.align		4
.L_2156:
        /*0010*/ 	.word	index@(.nv.constant0._Z25selective_scan_bwd_kernelI32Selective_Scan_bwd_kernel_traitsILi64ELi16ELb0ELb1ELb1ELb1ELb0EN3c104HalfENS1_7complexIfEEEEv12SSMParamsBwd)
        /*0014*/ 	.short	0x0160
        /*0016*/ 	.short	0x01f0


	//----- nvinfo : EIATTR_CBANK_PARAM_SIZE
	.align		4
.L_2157:
        /*0018*/ 	.byte	0x03, 0x19
        /*001a*/ 	.short	0x01f0


	//----- nvinfo : EIATTR_KPARAM_INFO
	.align		4
        /*001c*/ 	.byte	0x04, 0x17
        /*001e*/ 	.short	(.L_2159 - .L_2158)
.L_2158:
        /*0020*/ 	.word	0x00000000
        /*0024*/ 	.short	0x0000
        /*0026*/ 	.short	0x0000
        /*0028*/ 	.byte	0x00, 0xf0, 0xc1, 0x07


	//----- nvinfo : EIATTR_MAXREG_COUNT
	.align		4
.L_2159:
        /*002c*/ 	.byte	0x03, 0x1b
        /*002e*/ 	.short	0x00ff


	//----- nvinfo : EIATTR_NUM_BARRIERS
	.align		4
        /*0030*/ 	.byte	0x02, 0x4c
        /*0032*/ 	.byte	0x01
	.zero		1


	//----- nvinfo : EIATTR_ANNOTATIONS
	.align		4
        /*0034*/ 	.byte	0x04, 0x55
        /*0036*/ 	.short	(.L_2161 - .L_2160)


	//   ....[0]....
.L_2160:
        /* <DEDUP_REMOVED lines=9> */


	//----- nvinfo : EIATTR_MERCURY_ISA_VERSION
	.align		4
.L_2161:
        /*00b8*/ 	.byte	0x03, 0x5f
        /*00ba*/ 	.short	0x0000


	//----- nvinfo : EIATTR_COOP_GROUP_MASK_REGIDS
	.align		4
        /*00bc*/ 	.byte	0x04, 0x29
        /*00be*/ 	.short	(.L_2163 - .L_2162)


	//   ....[0]....
.L_2162:
        /*00c0*/ 	.word	0xffffffff


	//   ....[1]....
        /*00c4*/ 	.word	0xffffffff


	//   ....[2]....
        /*00c8*/ 	.word	0xffffffff


	//   ....[3]....
        /*00cc*/ 	.word	0xffffffff


	//   ....[4]....
        /*00d0*/ 	.word	0xffffffff


	//   ....[5]....
        /*00d4*/ 	.word	0xffffffff


	//   ....[6]....
        /*00d8*/ 	.word	0xffffffff


	//   ....[7]....
        /*00dc*/ 	.word	0xffffffff


	//   ....[8]....
        /*00e0*/ 	.word	0xffffffff


	//   ....[9]....
        /*00e4*/ 	.word	0xffffffff


	//   ....[10]....
        /*00e8*/ 	.word	0xffffffff


	//   ....[11]....
        /*00ec*/ 	.word	0xffffffff


	//   ....[12]....
        /*00f0*/ 	.word	0xffffffff


	//   ....[13]....
        /*00f4*/ 	.word	0xffffffff


	//   ....[14]....
        /*00f8*/ 	.word	0xffffffff


	//   ....[15]....
        /*00fc*/ 	.word	0xffffffff


	//   ....[16]....
        /*0100*/ 	.word	0xffffffff


	//   ....[17]....
        /*0104*/ 	.word	0xffffffff


	//   ....[18]....
        /*0108*/ 	.word	0xffffffff


	//   ....[19]....
        /*010c*/ 	.word	0xffffffff


	//   ....[20]....
        /*0110*/ 	.word	0xffffffff


	//   ....[21]....
        /*0114*/ 	.word	0xffffffff


	//   ....[22]....
        /*0118*/ 	.word	0xffffffff


	//   ....[23]....
        /*011c*/ 	.word	0xffffffff


	//   ....[24]....
        /*0120*/ 	.word	0xffffffff


	//   ....[25]....
        /*0124*/ 	.word	0xffffffff


	//   ....[26]....
        /*0128*/ 	.word	0xffffffff


	//   ....[27]....
        /*012c*/ 	.word	0xffffffff


	//   ....[28]....
        /*0130*/ 	.word	0xffffffff


	//   ....[29]....
        /*0134*/ 	.word	0xffffffff


	//   ....[30]....
        /*0138*/ 	.word	0xffffffff


	//   ....[31]....
        /*013c*/ 	.word	0xffffffff


	//   ....[32]....
        /*0140*/ 	.word	0xffffffff


	//   ....[33]....
        /*0144*/ 	.word	0xffffffff


	//   ....[34]....
        /*0148*/ 	.word	0xffffffff


	//   ....[35]....
        /*014c*/ 	.word	0xffffffff


	//   ....[36]....
        /*0150*/ 	.word	0xffffffff


	//   ....[37]....
        /*0154*/ 	.word	0xffffffff


	//   ....[38]....
        /*0158*/ 	.word	0xffffffff


	//   ....[39]....
        /*015c*/ 	.word	0xffffffff


	//   ....[40]....
        /*0160*/ 	.word	0xffffffff


	//   ....[41]....
        /*0164*/ 	.word	0xffffffff


	//   ....[42]....
        /*0168*/ 	.word	0xffffffff


	//   ....[43]....
        /*016c*/ 	.word	0xffffffff


	//   ....[44]....
        /*0170*/ 	.word	0xffffffff


	//   ....[45]....
        /*0174*/ 	.word	0xffffffff


	//   ....[46]....
        /*0178*/ 	.word	0xffffffff


	//   ....[47]....
        /*017c*/ 	.word	0xffffffff


	//   ....[48]....
        /*0180*/ 	.word	0xffffffff


	//   ....[49]....
        /*0184*/ 	.word	0xffffffff


	//   ....[50]....
        /*0188*/ 	.word	0xffffffff


	//   ....[51]....
        /*018c*/ 	.word	0xffffffff


	//   ....[52]....
        /*0190*/ 	.word	0xffffffff


	//   ....[53]....
        /*0194*/ 	.word	0xffffffff


	//   ....[54]....
        /*0198*/ 	.word	0xffffffff


	//   ....[55]....
        /*019c*/ 	.word	0xffffffff


	//   ....[56]....
        /*01a0*/ 	.word	0xffffffff


	//   ....[57]....
        /*01a4*/ 	.word	0xffffffff


	//   ....[58]....
        /*01a8*/ 	.word	0xffffffff


	//   ....[59]....
        /*01ac*/ 	.word	0xffffffff


	//   ....[60]....
        /*01b0*/ 	.word	0xffffffff


	//   ....[61]....
        /*01b4*/ 	.word	0xffffffff


	//   ....[62]....
        /*01b8*/ 	.word	0xffffffff


	//   ....[63]....
        /*01bc*/ 	.word	0xffffffff


	//   ....[64]....
        /*01c0*/ 	.word	0xffffffff


	//   ....[65]....
        /*01c4*/ 	.word	0xffffffff


	//   ....[66]....
        /*01c8*/ 	.word	0xffffffff


	//   ....[67]....
        /*01cc*/ 	.word	0xffffffff


	//   ....[68]....
        /*01d0*/ 	.word	0xffffffff


	//   ....[69]....
        /*01d4*/ 	.word	0xffffffff


	//   ....[70]....
        /*01d8*/ 	.word	0xffffffff


	//   ....[71]....
        /*01dc*/ 	.word	0xffffffff


	//   ....[72]....
        /*01e0*/ 	.word	0xffffffff


	//   ....[73]....
        /*01e4*/ 	.word	0xffffffff


	//   ....[74]....
        /*01e8*/ 	.word	0xffffffff


	//   ....[75]....
        /*01ec*/ 	.word	0xffffffff


	//   ....[76]....
        /*01f0*/ 	.word	0xffffffff


	//   ....[77]....
        /*01f4*/ 	.word	0xffffffff


	//   ....[78]....
        /*01f8*/ 	.word	0xffffffff


	//   ....[79]....
        /*01fc*/ 	.word	0xffffffff


	//   ....[80]....
        /*0200*/ 	.word	0xffffffff


	//   ....[81]....
        /*0204*/ 	.word	0xffffffff


	//   ....[82]....
        /*0208*/ 	.word	0xffffffff


	//   ....[83]....
        /*020c*/ 	.word	0xffffffff


	//   ....[84]....
        /*0210*/ 	.word	0xffffffff


	//   ....[85]....
        /*0214*/ 	.word	0xffffffff


	//   ....[86]....
        /*0218*/ 	.word	0xffffffff


	//   ....[87]....
        /*021c*/ 	.word	0xffffffff


	//   ....[88]....
        /*0220*/ 	.word	0xffffffff


	//   ....[89]....
        /*0224*/ 	.word	0xffffffff


	//   ....[90]....
        /*0228*/ 	.word	0xffffffff


	//   ....[91]....
        /*022c*/ 	.word	0xffffffff


	//   ....[92]....
        /*0230*/ 	.word	0xffffffff


	//   ....[93]....
        /*0234*/ 	.word	0xffffffff


	//   ....[94]....
        /*0238*/ 	.word	0xffffffff


	//   ....[95]....
        /*023c*/ 	.word	0xffffffff


	//   ....[96]....
        /*0240*/ 	.word	0xffffffff


	//   ....[97]....
        /*0244*/ 	.word	0xffffffff


	//   ....[98]....
        /*0248*/ 	.word	0xffffffff


	//   ....[99]....
        /*024c*/ 	.word	0xffffffff


	//   ....[100]....
        /*0250*/ 	.word	0xffffffff


	//   ....[101]....
        /*0254*/ 	.word	0xffffffff


	//   ....[102]....
        /*0258*/ 	.word	0xffffffff


	//   ....[103]....
        /*025c*/ 	.word	0xffffffff


	//   ....[104]....
        /*0260*/ 	.word	0xffffffff


	//   ....[105]....
        /*0264*/ 	.word	0xffffffff


	//   ....[106]....
        /*0268*/ 	.word	0xffffffff


	//   ....[107]....
        /*026c*/ 	.word	0xffffffff


	//   ....[108]....
        /*0270*/ 	.word	0xffffffff


	//   ....[109]....
        /*0274*/ 	.word	0xffffffff


	//   ....[110]....
        /*0278*/ 	.word	0xffffffff


	//   ....[111]....
        /*027c*/ 	.word	0xffffffff


	//   ....[112]....
        /*0280*/ 	.word	0xffffffff


	//   ....[113]....
        /*0284*/ 	.word	0xffffffff


	//   ....[114]....
        /*0288*/ 	.word	0xffffffff


	//   ....[115]....
        /*028c*/ 	.word	0xffffffff


	//   ....[116]....
        /*0290*/ 	.word	0xffffffff


	//   ....[117]....
        /*0294*/ 	.word	0xffffffff


	//   ....[118]....
        /*0298*/ 	.word	0xffffffff


	//   ....[119]....
        /*029c*/ 	.word	0xffffffff


	//   ....[120]....
        /*02a0*/ 	.word	0xffffffff


	//   ....[121]....
        /*02a4*/ 	.word	0xffffffff


	//   ....[122]....
        /*02a8*/ 	.word	0xffffffff


	//   ....[123]....
        /*02ac*/ 	.word	0xffffffff


	//   ....[124]....
        /*02b0*/ 	.word	0xffffffff


	//   ....[125]....
        /*02b4*/ 	.word	0xffffffff


	//   ....[126]....
        /*02b8*/ 	.word	0xffffffff


	//   ....[127]....
        /*02bc*/ 	.word	0xffffffff


	//   ....[128]....
        /*02c0*/ 	.word	0xffffffff


	//   ....[129]....
        /*02c4*/ 	.word	0xffffffff


	//   ....[130]....
        /*02c8*/ 	.word	0xffffffff


	//   ....[131]....
        /*02cc*/ 	.word	0xffffffff


	//   ....[132]....
        /*02d0*/ 	.word	0xffffffff


	//   ....[133]....
        /*02d4*/ 	.word	0xffffffff


	//   ....[134]....
        /*02d8*/ 	.word	0xffffffff


	//   ....[135]....
        /*02dc*/ 	.word	0xffffffff


	//   ....[136]....
        /*02e0*/ 	.word	0xffffffff


	//   ....[137]....
        /*02e4*/ 	.word	0xffffffff


	//   ....[138]....
        /*02e8*/ 	.word	0xffffffff


	//   ....[139]....
        /*02ec*/ 	.word	0xffffffff


	//   ....[140]....
        /*02f0*/ 	.word	0xffffffff


	//   ....[141]....
        /*02f4*/ 	.word	0xffffffff


	//   ....[142]....
        /*02f8*/ 	.word	0xffffffff


	//   ....[143]....
        /*02fc*/ 	.word	0xffffffff


	//   ....[144]....
        /*0300*/ 	.word	0xffffffff


	//   ....[145]....
        /*0304*/ 	.word	0xffffffff


	//   ....[146]....
        /*0308*/ 	.word	0xffffffff


	//   ....[147]....
        /*030c*/ 	.word	0xffffffff


	//   ....[148]....
        /*0310*/ 	.word	0xffffffff


	//   ....[149]....
        /*0314*/ 	.word	0xffffffff


	//   ....[150]....
        /*0318*/ 	.word	0xffffffff


	//   ....[151]....
        /*031c*/ 	.word	0xffffffff


	//----- nvinfo : EIATTR_COOP_GROUP_INSTR_OFFSETS
	.align		4
.L_2163:
        /*0320*/ 	.byte	0x04, 0x28
        /*0322*/ 	.short	(.L_2165 - .L_2164)


	//   ....[0]....
.L_2164:
        /*0324*/ 	.word	0x00001490


	//   ....[1]....
        /*0328*/ 	.word	0x00001a40


	//   ....[2]....
        /*032c*/ 	.word	0x00001ff0


	//   ....[3]....
        /*0330*/ 	.word	0x00005e90


	//   ....[4]....
        /*0334*/ 	.word	0x00007270


	//   ....[5]....
        /*0338*/ 	.word	0x00008aa0


	//   ....[6]....
        /*033c*/ 	.word	0x00008ac0


	//   ....[7]....
        /*0340*/ 	.word	0x00008ae0


	//   ....[8]....
        /*0344*/ 	.word	0x00008af0


	//   ....[9]....
        /*0348*/ 	.word	0x00008b90


	//   ....[10]....
        /*034c*/ 	.word	0x00008bc0


	//   ....[11]....
        /*0350*/ 	.word	0x00008c20


	//   ....[12]....
        /*0354*/ 	.word	0x00008c50


	//   ....[13]....
        /*0358*/ 	.word	0x00008c60


	//   ....[14]....
        /*035c*/ 	.word	0x00008cc0


	//   ....[15]....
        /*0360*/ 	.word	0x00008cf0


	//   ....[16]....
        /*0364*/ 	.word	0x00008d20


	//   ....[17]....
        /*0368*/ 	.word	0x00008d70


	//   ....[18]....
        /*036c*/ 	.word	0x00008d80


	//   ....[19]....
        /*0370*/ 	.word	0x00008df0


	//   ....[20]....
        /*0374*/ 	.word	0x00008e30


	//   ....[21]....
        /*0378*/ 	.word	0x00008e60


	//   ....[22]....
        /*037c*/ 	.word	0x00008eb0


	//   ....[23]....
        /*0380*/ 	.word	0x00008ee0


	//   ....[24]....
        /*0384*/ 	.word	0x00008ef0


	//   ....[25]....
        /*0388*/ 	.word	0x00009050


	//   ....[26]....
        /*038c*/ 	.word	0x000090b0


	//   ....[27]....
        /*0390*/ 	.word	0x00009110


	//   ....[28]....
        /*0394*/ 	.word	0x00009170


	//   ....[29]....
        /*0398*/ 	.word	0x00009190


	//   ....[30]....
        /*039c*/ 	.word	0x000091a0


	//   ....[31]....
        /*03a0*/ 	.word	0x000091b0


	//   ....[32]....
        /*03a4*/ 	.word	0x000091c0


	//   ....[33]....
        /*03a8*/ 	.word	0x000091d0


	//   ....[34]....
        /*03ac*/ 	.word	0x000091e0


	//   ....[35]....
        /*03b0*/ 	.word	0x000091f0


	//   ....[36]....
        /*03b4*/ 	.word	0x00009200


	//   ....[37]....
        /*03b8*/ 	.word	0x0000a550


	//   ....[38]....
        /*03bc*/ 	.word	0x0000a570


	//   ....[39]....
        /*03c0*/ 	.word	0x0000a580


	//   ....[40]....
        /*03c4*/ 	.word	0x0000a590


	//   ....[41]....
        /*03c8*/ 	.word	0x0000a6a0


	//   ....[42]....
        /*03cc*/ 	.word	0x0000a6b0


	//   ....[43]....
        /*03d0*/ 	.word	0x0000a6c0


	//   ....[44]....
        /*03d4*/ 	.word	0x0000a6d0


	//   ....[45]....
        /*03d8*/ 	.word	0x0000a7e0


	//   ....[46]....
        /*03dc*/ 	.word	0x0000a800


	//   ....[47]....
        /*03e0*/ 	.word	0x0000a810


	//   ....[48]....
        /*03e4*/ 	.word	0x0000a820


	//   ....[49]....
        /*03e8*/ 	.word	0x0000a930


	//   ....[50]....
        /*03ec*/ 	.word	0x0000a940


	//   ....[51]....
        /*03f0*/ 	.word	0x0000a950


	//   ....[52]....
        /*03f4*/ 	.word	0x0000a960


	//   ....[53]....
        /*03f8*/ 	.word	0x0000aa70


	//   ....[54]....
        /*03fc*/ 	.word	0x0000aa90


	//   ....[55]....
        /*0400*/ 	.word	0x0000aaa0


	//   ....[56]....
        /*0404*/ 	.word	0x0000aab0


	//   ....[57]....
        /*0408*/ 	.word	0x0000abb0


	//   ....[58]....
        /*040c*/ 	.word	0x0000abc0


	//   ....[59]....
        /*0410*/ 	.word	0x0000abd0


	//   ....[60]....
        /*0414*/ 	.word	0x0000abe0


	//   ....[61]....
        /*0418*/ 	.word	0x0000abf0


	//   ....[62]....
        /*041c*/ 	.word	0x0000ac00


	//   ....[63]....
        /*0420*/ 	.word	0x0000ac10


	//   ....[64]....
        /*0424*/ 	.word	0x0000ac40


	//   ....[65]....
        /*0428*/ 	.word	0x0000ac70


	//   ....[66]....
        /*042c*/ 	.word	0x0000aca0


	//   ....[67]....
        /*0430*/ 	.word	0x0000acb0


	//   ....[68]....
        /*0434*/ 	.word	0x0000acc0


	//   ....[69]....
        /*0438*/ 	.word	0x0000edb0


	//   ....[70]....
        /*043c*/ 	.word	0x0000edf0


	//   ....[71]....
        /*0440*/ 	.word	0x0000eee0


	//   ....[72]....
        /*0444*/ 	.word	0x0000ef10


	//   ....[73]....
        /*0448*/ 	.word	0x0000eff0


	//   ....[74]....
        /*044c*/ 	.word	0x0000f020


	//   ....[75]....
        /*0450*/ 	.word	0x0000f0d0


	//   ....[76]....
        /*0454*/ 	.word	0x0000f0f0


	//   ....[77]....
        /*0458*/ 	.word	0x0000f120


	//   ....[78]....
        /*045c*/ 	.word	0x0000f140


	//   ....[79]....
        /*0460*/ 	.word	0x0000f880


	//   ....[80]....
        /*0464*/ 	.word	0x00010360


	//   ....[81]....
        /*0468*/ 	.word	0x00010fe0


	//   ....[82]....
        /*046c*/ 	.word	0x000116d0


	//   ....[83]....
        /*0470*/ 	.word	0x000116f0


	//   ....[84]....
        /*0474*/ 	.word	0x00011710


	//   ....[85]....
        /*0478*/ 	.word	0x00011730


	//   ....[86]....
        /*047c*/ 	.word	0x00011750


	//   ....[87]....
        /*0480*/ 	.word	0x000118a0


	//   ....[88]....
        /*0484*/ 	.word	0x000118c0


	//   ....[89]....
        /*0488*/ 	.word	0x000118e0


	//   ....[90]....
        /*048c*/ 	.word	0x00011910


	//   ....[91]....
        /*0490*/ 	.word	0x00011930


	//   ....[92]....
        /*0494*/ 	.word	0x00011c00


	//   ....[93]....
        /*0498*/ 	.word	0x00011c80


	//   ....[94]....
        /*049c*/ 	.word	0x00011cf0


	//   ....[95]....
        /*04a0*/ 	.word	0x00011d60


	//   ....[96]....
        /*04a4*/ 	.word	0x00011eb0


	//   ....[97]....
        /*04a8*/ 	.word	0x00011f20


	//   ....[98]....
        /*04ac*/ 	.word	0x00011f90


	//   ....[99]....
        /*04b0*/ 	.word	0x00012000


	//   ....[100]....
        /*04b4*/ 	.word	0x00012140


	//   ....[101]....
        /*04b8*/ 	.word	0x000121b0


	//   ....[102]....
        /*04bc*/ 	.word	0x00012220


	//   ....[103]....
        /*04c0*/ 	.word	0x00012290


	//   ....[104]....
        /*04c4*/ 	.word	0x000123b0


	//   ....[105]....
        /*04c8*/ 	.word	0x00012420


	//   ....[106]....
        /*04cc*/ 	.word	0x00012490


	//   ....[107]....
        /*04d0*/ 	.word	0x00012500


	//   ....[108]....
        /*04d4*/ 	.word	0x00012650


	//   ....[109]....
        /*04d8*/ 	.word	0x000126c0


	//   ....[110]....
        /*04dc*/ 	.word	0x00012730


	//   ....[111]....
        /*04e0*/ 	.word	0x000127a0


	//   ....[112]....
        /*04e4*/ 	.word	0x00012820


	//   ....[113]....
        /*04e8*/ 	.word	0x00012890


	//   ....[114]....
        /*04ec*/ 	.word	0x00012900


	//   ....[115]....
        /*04f0*/ 	.word	0x00012970


	//   ....[116]....
        /*04f4*/ 	.word	0x000129e0


	//   ....[117]....
        /*04f8*/ 	.word	0x00012a40


	//   ....[118]....
        /*04fc*/ 	.word	0x00012aa0


	//   ....[119]....
        /*0500*/ 	.word	0x00012b00


	//   ....[120]....
        /*0504*/ 	.word	0x00012b70


	//   ....[121]....
        /*0508*/ 	.word	0x00012bf0


	//   ....[122]....
        /*050c*/ 	.word	0x00012c60


	//   ....[123]....
        /*0510*/ 	.word	0x00012cd0


	//   ....[124]....
        /*0514*/ 	.word	0x00012d40


	//   ....[125]....
        /*0518*/ 	.word	0x00012db0


	//   ....[126]....
        /*051c*/ 	.word	0x00012e20


	//   ....[127]....
        /*0520*/ 	.word	0x00012e90


	//   ....[128]....
        /*0524*/ 	.word	0x00012f00


	//   ....[129]....
        /*0528*/ 	.word	0x00012f80


	//   ....[130]....
        /*052c*/ 	.word	0x00012ff0


	//   ....[131]....
        /*0530*/ 	.word	0x00013060


	//   ....[132]....
        /*0534*/ 	.word	0x000130d0


	//   ....[133]....
        /*0538*/ 	.word	0x00013140


	//   ....[134]....
        /*053c*/ 	.word	0x000131b0


	//   ....[135]....
        /*0540*/ 	.word	0x00013220


	//   ....[136]....
        /*0544*/ 	.word	0x00013290


	//   ....[137]....
        /*0548*/ 	.word	0x00013310


	//   ....[138]....
        /*054c*/ 	.word	0x00013380


	//   ....[139]....
        /*0550*/ 	.word	0x000133f0


	//   ....[140]....
        /*0554*/ 	.word	0x00013450


	//   ....[141]....
        /*0558*/ 	.word	0x000134b0


	//   ....[142]....
        /*055c*/ 	.word	0x00013510


	//   ....[143]....
        /*0560*/ 	.word	0x00013570


	//   ....[144]....
        /*0564*/ 	.word	0x00013600


	//   ....[145]....
        /*0568*/ 	.word	0x00013670


	//   ....[146]....
        /*056c*/ 	.word	0x000136e0


	//   ....[147]....
        /*0570*/ 	.word	0x00013750


	//   ....[148]....
        /*0574*/ 	.word	0x00013820


	//   ....[149]....
        /*0578*/ 	.word	0x00013880


	//   ....[150]....
        /*057c*/ 	.word	0x000138e0


	//   ....[151]....
        /*0580*/ 	.word	0x00013940


	//----- nvinfo : EIATTR_EXIT_INSTR_OFFSETS
	.align		4
.L_2165:
        /*0584*/ 	.byte	0x04, 0x1c
        /*0586*/ 	.short	(.L_2167 - .L_2166)


	//   ....[0]....
.L_2166:
        /*0588*/ 	.word	0x00011a20


	//   ....[1]....
        /*058c*/ 	.word	0x00011ba0


	//----- nvinfo : EIATTR_MAX_THREADS
	.align		4
.L_2167:
        /*0590*/ 	.byte	0x04, 0x05
        /*0592*/ 	.short	(.L_2169 - .L_2168)
.L_2168:
        /*0594*/ 	.word	0x00000040
        /*0598*/ 	.word	0x00000001
        /*059c*/ 	.word	0x00000001


	//----- nvinfo : EIATTR_CRS_STACK_SIZE
	.align		4
.L_2169:
        /*05a0*/ 	.byte	0x04, 0x1e
        /*05a2*/ 	.short	(.L_2171 - .L_2170)
.L_2170:
        /*05a4*/ 	.word	0x00000000
.L_2171:


//--------------------- .nv.info._Z25selective_scan_bwd_kernelI32Selective_Scan_bwd_kernel_traitsILi64ELi16ELb0ELb1ELb1ELb1ELb1EN3c104HalfENS1_7complexIfEEEEv12SSMParamsBwd --------------------------
	.section	.nv.info._Z25selective_scan_bwd_kernelI32Selective_Scan_bwd_kernel_traitsILi64ELi16ELb0ELb1ELb1ELb1ELb1EN3c104HalfENS1_7complexIfEEEEv12SSMParamsBwd,"",@"SHT_CUDA_INFO"
	.sectionflags	@""
	.align	4


	//----- nvinfo : EIATTR_CUDA_API_VERSION
	.align		4
        /*0000*/ 	.byte	0x04, 0x37
        /*0002*/ 	.short	(.L_2173 - .L_2172)
.L_2172:
        /*0004*/ 	.word	0x00000082


	//----- nvinfo : EIATTR_SW2861232_WAR
	.align		4
.L_2173:
        /*0008*/ 	.byte	0x01, 0x35
	.zero		2


	//----- nvinfo : EIATTR_PARAM_CBANK
	.align		4
        /*000c*/ 	.byte	0x04, 0x0a
        /*000e*/ 	.short	(.L_2175 - .L_2174)
	.align		4
.L_2174:
        /*0010*/ 	.word	index@(.nv.constant0._Z25selective_scan_bwd_kernelI32Selective_Scan_bwd_kernel_traitsILi64ELi16ELb0ELb1ELb1ELb1ELb1EN3c104HalfENS1_7complexIfEEEEv12SSMParamsBwd)
        /*0014*/ 	.short	0x0160
        /*0016*/ 	.short	0x01f0


	//----- nvinfo : EIATTR_CBANK_PARAM_SIZE
	.align		4
.L_2175:
        /*0018*/ 	.byte	0x03, 0x19
        /*001a*/ 	.short	0x01f0


	//----- nvinfo : EIATTR_KPARAM_INFO
	.align		4
        /*001c*/ 	.byte	0x04, 0x17
        /*001e*/ 	.short	(.L_2177 - .L_2176)
.L_2176:
        /*0020*/ 	.word	0x00000000
        /*0024*/ 	.short	0x0000
        /*0026*/ 	.short	0x0000
        /*0028*/ 	.byte	0x00, 0xf0, 0xc1, 0x07


	//----- nvinfo : EIATTR_MAXREG_COUNT
	.align		4
.L_2177:
        /*002c*/ 	.byte	0x03, 0x1b
        /*002e*/ 	.short	0x00ff


	//----- nvinfo : EIATTR_NUM_BARRIERS
	.align		4
        /*0030*/ 	.byte	0x02, 0x4c
        /*0032*/ 	.byte	0x01
	.zero		1


	//----- nvinfo : EIATTR_ANNOTATIONS
	.align		4
        /*0034*/ 	.byte	0x04, 0x55
        /*0036*/ 	.short	(.L_2179 - .L_2178)


	//   ....[0]....
.L_2178:
        /* <DEDUP_REMOVED lines=9> */


	//----- nvinfo : EIATTR_MERCURY_ISA_VERSION
	.align		4
.L_2179:
        /*00b8*/ 	.byte	0x03, 0x5f
        /*00ba*/ 	.short	0x0000


	//----- nvinfo : EIATTR_COOP_GROUP_MASK_REGIDS
	.align		4
        /*00bc*/ 	.byte	0x04, 0x29
        /*00be*/ 	.short	(.L_2181 - .L_2180)


	//   ....[0]....
.L_2180:
        /*00c0*/ 	.word	0xffffffff


	//   ....[1]....
        /*00c4*/ 	.word	0xffffffff


	//   ....[2]....
        /*00c8*/ 	.word	0xffffffff


	//   ....[3]....
        /*00cc*/ 	.word	0xffffffff


	//   ....[4]....
        /*00d0*/ 	.word	0xffffffff


	//   ....[5]....
        /*00d4*/ 	.word	0xffffffff


	//   ....[6]....
        /*00d8*/ 	.word	0xffffffff


	//   ....[7]....
        /*00dc*/ 	.word	0xffffffff


	//   ....[8]....
        /*00e0*/ 	.word	0xffffffff


	//   ....[9]....
        /*00e4*/ 	.word	0xffffffff


	//   ....[10]....
        /*00e8*/ 	.word	0xffffffff


	//   ....[11]....
        /*00ec*/ 	.word	0xffffffff


	//   ....[12]....
        /*00f0*/ 	.word	0xffffffff


	//   ....[13]....
        /*00f4*/ 	.word	0xffffffff


	//   ....[14]....
        /*00f8*/ 	.word	0xffffffff


	//   ....[15]....
        /*00fc*/ 	.word	0xffffffff


	//   ....[16]....
        /*0100*/ 	.word	0xffffffff


	//   ....[17]....
        /*0104*/ 	.word	0xffffffff


	//   ....[18]....
        /*0108*/ 	.word	0xffffffff


	//   ....[19]....
        /*010c*/ 	.word	0xffffffff


	//   ....[20]....
        /*0110*/ 	.word	0xffffffff


	//   ....[21]....
        /*0114*/ 	.word	0xffffffff


	//   ....[22]....
        /*0118*/ 	.word	0xffffffff


	//   ....[23]....
        /*011c*/ 	.word	0xffffffff


	//   ....[24]....
        /*0120*/ 	.word	0xffffffff


	//   ....[25]....
        /*0124*/ 	.word	0xffffffff


	//   ....[26]....
        /*0128*/ 	.word	0xffffffff


	//   ....[27]....
        /*012c*/ 	.word	0xffffffff


	//   ....[28]....
        /*0130*/ 	.word	0xffffffff


	//   ....[29]....
        /*0134*/ 	.word	0xffffffff


	//   ....[30]....
        /*0138*/ 	.word	0xffffffff


	//   ....[31]....
        /*013c*/ 	.word	0xffffffff


	//   ....[32]....
        /*0140*/ 	.word	0xffffffff


	//   ....[33]....
        /*0144*/ 	.word	0xffffffff


	//   ....[34]....
        /*0148*/ 	.word	0xffffffff


	//   ....[35]....
        /*014c*/ 	.word	0xffffffff


	//   ....[36]....
        /*0150*/ 	.word	0xffffffff


	//   ....[37]....
        /*0154*/ 	.word	0xffffffff


	//   ....[38]....
        /*0158*/ 	.word	0xffffffff


	//   ....[39]....
        /*015c*/ 	.word	0xffffffff


	//   ....[40]....
        /*0160*/ 	.word	0xffffffff


	//   ....[41]....
        /*0164*/ 	.word	0xffffffff


	//   ....[42]....
        /*0168*/ 	.word	0xffffffff


	//   ....[43]....
        /*016c*/ 	.word	0xffffffff


	//   ....[44]....
        /*0170*/ 	.word	0xffffffff


	//   ....[45]....
        /*0174*/ 	.word	0xffffffff


	//   ....[46]....
        /*0178*/ 	.word	0xffffffff


	//   ....[47]....
        /*017c*/ 	.word	0xffffffff


	//   ....[48]....
        /*0180*/ 	.word	0xffffffff


	//   ....[49]....
        /*0184*/ 	.word	0xffffffff


	//   ....[50]....
        /*0188*/ 	.word	0xffffffff


	//   ....[51]....
        /*018c*/ 	.word	0xffffffff


	//   ....[52]....
        /*0190*/ 	.word	0xffffffff


	//   ....[53]....
        /*0194*/ 	.word	0xffffffff


	//   ....[54]....
        /*0198*/ 	.word	0xffffffff


	//   ....[55]....
        /*019c*/ 	.word	0xffffffff


	//   ....[56]....
        /*01a0*/ 	.word	0xffffffff


	//   ....[57]....
        /*01a4*/ 	.word	0xffffffff


	//   ....[58]....
        /*01a8*/ 	.word	0xffffffff


	//   ....[59]....
        /*01ac*/ 	.word	0xffffffff


	//   ....[60]....
        /*01b0*/ 	.word	0xffffffff


	//   ....[61]....
        /*01b4*/ 	.word	0xffffffff


	//   ....[62]....
        /*01b8*/ 	.word	0xffffffff


	//   ....[63]....
        /*01bc*/ 	.word	0xffffffff


	//   ....[64]....
        /*01c0*/ 	.word	0xffffffff


	//   ....[65]....
        /*01c4*/ 	.word	0xffffffff


	//   ....[66]....
        /*01c8*/ 	.word	0xffffffff


	//   ....[67]....
        /*01cc*/ 	.word	0xffffffff


	//   ....[68]....
        /*01d0*/ 	.word	0xffffffff


	//   ....[69]....
        /*01d4*/ 	.word	0xffffffff


	//   ....[70]....
        /*01d8*/ 	.word	0xffffffff


	//   ....[71]....
        /*01dc*/ 	.word	0xffffffff


	//   ....[72]....
        /*01e0*/ 	.word	0xffffffff


	//   ....[73]....
        /*01e4*/ 	.word	0xffffffff


	//   ....[74]....
        /*01e8*/ 	.word	0xffffffff


	//   ....[75]....
        /*01ec*/ 	.word	0xffffffff


	//   ....[76]....
        /*01f0*/ 	.word	0xffffffff


	//   ....[77]....
        /*01f4*/ 	.word	0xffffffff


	//   ....[78]....
        /*01f8*/ 	.word	0xffffffff


	//   ....[79]....
        /*01fc*/ 	.word	0xffffffff


	//   ....[80]....
        /*0200*/ 	.word	0xffffffff


	//   ....[81]....
        /*0204*/ 	.word	0xffffffff


	//   ....[82]....
        /*0208*/ 	.word	0xffffffff


	//   ....[83]....
        /*020c*/ 	.word	0xffffffff


	//   ....[84]....
        /*0210*/ 	.word	0xffffffff


	//   ....[85]....
        /*0214*/ 	.word	0xffffffff


	//   ....[86]....
        /*0218*/ 	.word	0xffffffff


	//   ....[87]....
        /*021c*/ 	.word	0xffffffff


	//   ....[88]....
        /*0220*/ 	.word	0xffffffff


	//   ....[89]....
        /*0224*/ 	.word	0xffffffff


	//   ....[90]....
        /*0228*/ 	.word	0xffffffff


	//   ....[91]....
        /*022c*/ 	.word	0xffffffff


	//   ....[92]....
        /*0230*/ 	.word	0xffffffff


	//   ....[93]....
        /*0234*/ 	.word	0xffffffff


	//   ....[94]....
        /*0238*/ 	.word	0xffffffff


	//   ....[95]....
        /*023c*/ 	.word	0xffffffff


	//   ....[96]....
        /*0240*/ 	.word	0xffffffff


	//   ....[97]....
        /*0244*/ 	.word	0xffffffff


	//   ....[98]....
        /*0248*/ 	.word	0xffffffff


	//   ....[99]....
        /*024c*/ 	.word	0xffffffff


	//   ....[100]....
        /*0250*/ 	.word	0xffffffff


	//   ....[101]....
        /*0254*/ 	.word	0xffffffff


	//   ....[102]....
        /*0258*/ 	.word	0xffffffff


	//   ....[103]....
        /*025c*/ 	.word	0xffffffff


	//   ....[104]....
        /*0260*/ 	.word	0xffffffff


	//   ....[105]....
        /*0264*/ 	.word	0xffffffff


	//   ....[106]....
        /*0268*/ 	.word	0xffffffff


	//   ....[107]....
        /*026c*/ 	.word	0xffffffff


	//   ....[108]....
        /*0270*/ 	.word	0xffffffff


	//   ....[109]....
        /*0274*/ 	.word	0xffffffff


	//   ....[110]....
        /*0278*/ 	.word	0xffffffff


	//   ....[111]....
        /*027c*/ 	.word	0xffffffff


	//   ....[112]....
        /*0280*/ 	.word	0xffffffff


	//   ....[113]....
        /*0284*/ 	.word	0xffffffff


	//   ....[114]....
        /*0288*/ 	.word	0xffffffff


	//   ....[115]....
        /*028c*/ 	.word	0xffffffff


	//   ....[116]....
        /*0290*/ 	.word	0xffffffff


	//   ....[117]....
        /*0294*/ 	.word	0xffffffff


	//   ....[118]....
        /*0298*/ 	.word	0xffffffff


	//   ....[119]....
        /*029c*/ 	.word	0xffffffff


	//   ....[120]....
        /*02a0*/ 	.word	0xffffffff


	//   ....[121]....
        /*02a4*/ 	.word	0xffffffff


	//   ....[122]....
        /*02a8*/ 	.word	0xffffffff


	//   ....[123]....
        /*02ac*/ 	.word	0xffffffff


	//   ....[124]....
        /*02b0*/ 	.word	0xffffffff


	//   ....[125]....
        /*02b4*/ 	.word	0xffffffff


	//   ....[126]....
        /*02b8*/ 	.word	0xffffffff


	//   ....[127]....
        /*02bc*/ 	.word	0xffffffff


	//   ....[128]....
        /*02c0*/ 	.word	0xffffffff


	//   ....[129]....
        /*02c4*/ 	.word	0xffffffff


	//   ....[130]....
        /*02c8*/ 	.word	0xffffffff


	//   ....[131]....
        /*02cc*/ 	.word	0xffffffff


	//   ....[132]....
        /*02d0*/ 	.word	0xffffffff


	//   ....[133]....
        /*02d4*/ 	.word	0xffffffff


	//   ....[134]....
        /*02d8*/ 	.word	0xffffffff


	//   ....[135]....
        /*02dc*/ 	.word	0xffffffff


	//   ....[136]....
        /*02e0*/ 	.word	0xffffffff


	//   ....[137]....
        /*02e4*/ 	.word	0xffffffff


	//   ....[138]....
        /*02e8*/ 	.word	0xffffffff


	//   ....[139]....
        /*02ec*/ 	.word	0xffffffff


	//   ....[140]....
        /*02f0*/ 	.word	0xffffffff


	//   ....[141]....
        /*02f4*/ 	.word	0xffffffff


	//   ....[142]....
        /*02f8*/ 	.word	0xffffffff


	//   ....[143]....
        /*02fc*/ 	.word	0xffffffff


	//   ....[144]....
        /*0300*/ 	.word	0xffffffff


	//   ....[145]....
        /*0304*/ 	.word	0xffffffff


	//   ....[146]....
        /*0308*/ 	.word	0xffffffff


	//   ....[147]....
        /*030c*/ 	.word	0xffffffff


	//   ....[148]....
        /*0310*/ 	.word	0xffffffff


	//   ....[149]....
        /*0314*/ 	.word	0xffffffff


	//   ....[150]....
        /*0318*/ 	.word	0xffffffff


	//   ....[151]....
        /*031c*/ 	.word	0xffffffff


	//   ....[152]....
        /*0320*/ 	.word	0xffffffff


	//   ....[153]....
        /*0324*/ 	.word	0xffffffff


	//   ....[154]....
        /*0328*/ 	.word	0xffffffff


	//   ....[155]....
        /*032c*/ 	.word	0xffffffff


	//----- nvinfo : EIATTR_COOP_GROUP_INSTR_OFFSETS
	.align		4
.L_2181:
        /*0330*/ 	.byte	0x04, 0x28
        /*0332*/ 	.short	(.L_2183 - .L_2182)


	//   ....[0]....
.L_2182:
        /*0334*/ 	.word	0x00001550


	//   ....[1]....
        /*0338*/ 	.word	0x00001b40


	//   ....[2]....
        /*033c*/ 	.word	0x000020b0


	//   ....[3]....
        /*0340*/ 	.word	0x00004e50


	//   ....[4]....
        /*0344*/ 	.word	0x00005550


	//   ....[5]....
        /*0348*/ 	.word	0x00006150


	//   ....[6]....
        /*034c*/ 	.word	0x00006c70


	//   ....[7]....
        /*0350*/ 	.word	0x00008a50


	//   ....[8]....
        /*0354*/ 	.word	0x0000ac70


	//   ....[9]....
        /*0358*/ 	.word	0x0000b670


	//   ....[10]....
        /*035c*/ 	.word	0x0000b690


	//   ....[11]....
        /*0360*/ 	.word	0x0000b6b0


	//   ....[12]....
        /*0364*/ 	.word	0x0000b6c0


	//   ....[13]....
        /*0368*/ 	.word	0x0000b730


	//   ....[14]....
        /*036c*/ 	.word	0x0000b7a0


	//   ....[15]....
        /*0370*/ 	.word	0x0000b800


	//   ....[16]....
        /*0374*/ 	.word	0x0000b820


	//   ....[17]....
        /*0378*/ 	.word	0x0000b870


	//   ....[18]....
        /*037c*/ 	.word	0x0000b8a0


	//   ....[19]....
        /*0380*/ 	.word	0x0000b900


	//   ....[20]....
        /*0384*/ 	.word	0x0000b920


	//   ....[21]....
        /*0388*/ 	.word	0x0000b970


	//   ....[22]....
        /*038c*/ 	.word	0x0000b990


	//   ....[23]....
        /*0390*/ 	.word	0x0000ba00


	//   ....[24]....
        /*0394*/ 	.word	0x0000ba20


	//   ....[25]....
        /*0398*/ 	.word	0x0000ba30


	//   ....[26]....
        /*039c*/ 	.word	0x0000ba90


	//   ....[27]....
        /*03a0*/ 	.word	0x0000bab0


	//   ....[28]....
        /*03a4*/ 	.word	0x0000bac0


	//   ....[29]....
        /*03a8*/ 	.word	0x0000bc20


	//   ....[30]....
        /*03ac*/ 	.word	0x0000bc80


	//   ....[31]....
        /*03b0*/ 	.word	0x0000bce0


	//   ....[32]....
        /*03b4*/ 	.word	0x0000bd40


	//   ....[33]....
        /*03b8*/ 	.word	0x0000bd60


	//   ....[34]....
        /*03bc*/ 	.word	0x0000bd70


	//   ....[35]....
        /*03c0*/ 	.word	0x0000bd80


	//   ....[36]....
        /*03c4*/ 	.word	0x0000bd90


	//   ....[37]....
        /*03c8*/ 	.word	0x0000bda0


	//   ....[38]....
        /*03cc*/ 	.word	0x0000bdb0


	//   ....[39]....
        /*03d0*/ 	.word	0x0000bdc0


	//   ....[40]....
        /*03d4*/ 	.word	0x0000bdd0


	//   ....[41]....
        /*03d8*/ 	.word	0x0000d0f0


	//   ....[42]....
        /*03dc*/ 	.word	0x0000d110


	//   ....[43]....
        /*03e0*/ 	.word	0x0000d120


	//   ....[44]....
        /*03e4*/ 	.word	0x0000d130


	//   ....[45]....
        /*03e8*/ 	.word	0x0000d240


	//   ....[46]....
        /*03ec*/ 	.word	0x0000d250


	//   ....[47]....
        /*03f0*/ 	.word	0x0000d260


	//   ....[48]....
        /*03f4*/ 	.word	0x0000d270


	//   ....[49]....
        /*03f8*/ 	.word	0x0000d380


	//   ....[50]....
        /*03fc*/ 	.word	0x0000d3a0


	//   ....[51]....
        /*0400*/ 	.word	0x0000d3b0


	//   ....[52]....
        /*0404*/ 	.word	0x0000d3c0


	//   ....[53]....
        /*0408*/ 	.word	0x0000d4d0


	//   ....[54]....
        /*040c*/ 	.word	0x0000d4e0


	//   ....[55]....
        /*0410*/ 	.word	0x0000d4f0


	//   ....[56]....
        /*0414*/ 	.word	0x0000d500


	//   ....[57]....
        /*0418*/ 	.word	0x0000d610


	//   ....[58]....
        /*041c*/ 	.word	0x0000d630


	//   ....[59]....
        /*0420*/ 	.word	0x0000d640


	//   ....[60]....
        /*0424*/ 	.word	0x0000d650


	//   ....[61]....
        /*0428*/ 	.word	0x0000d750


	//   ....[62]....
        /*042c*/ 	.word	0x0000d760


	//   ....[63]....
        /*0430*/ 	.word	0x0000d770


	//   ....[64]....
        /*0434*/ 	.word	0x0000d780


	//   ....[65]....
        /*0438*/ 	.word	0x0000d790


	//   ....[66]....
        /*043c*/ 	.word	0x0000d7a0


	//   ....[67]....
        /*0440*/ 	.word	0x0000d7b0


	//   ....[68]....
        /*0444*/ 	.word	0x0000d7e0


	//   ....[69]....
        /*0448*/ 	.word	0x0000d810


	//   ....[70]....
        /*044c*/ 	.word	0x0000d840


	//   ....[71]....
        /*0450*/ 	.word	0x0000d850


	//   ....[72]....
        /*0454*/ 	.word	0x0000d860


	//   ....[73]....
        /*0458*/ 	.word	0x00011990


	//   ....[74]....
        /*045c*/ 	.word	0x000119d0


	//   ....[75]....
        /*0460*/ 	.word	0x00011ac0


	//   ....[76]....
        /*0464*/ 	.word	0x00011af0


	//   ....[77]....
        /*0468*/ 	.word	0x00011bd0


	//   ....[78]....
        /*046c*/ 	.word	0x00011c00


	//   ....[79]....
        /*0470*/ 	.word	0x00011c80


	//   ....[80]....
        /*0474*/ 	.word	0x00011ca0


	//   ....[81]....
        /*0478*/ 	.word	0x00011cd0


	//   ....[82]....
        /*047c*/ 	.word	0x00011cf0


	//   ....[83]....
        /*0480*/ 	.word	0x00012410


	//   ....[84]....
        /*0484*/ 	.word	0x00012f20


	//   ....[85]....
        /*0488*/ 	.word	0x00013b40


	//   ....[86]....
        /*048c*/ 	.word	0x00014280


	//   ....[87]....
        /*0490*/ 	.word	0x000142a0


	//   ....[88]....
        /*0494*/ 	.word	0x000142c0


	//   ....[89]....
        /*0498*/ 	.word	0x000142e0


	//   ....[90]....
        /*049c*/ 	.word	0x00014300


	//   ....[91]....
        /*04a0*/ 	.word	0x00014450


	//   ....[92]....
        /*04a4*/ 	.word	0x00014470


	//   ....[93]....
        /*04a8*/ 	.word	0x00014490


	//   ....[94]....
        /*04ac*/ 	.word	0x000144c0


	//   ....[95]....
        /*04b0*/ 	.word	0x000144e0


	//   ....[96]....
        /*04b4*/ 	.word	0x000147b0


	//   ....[97]....
        /*04b8*/ 	.word	0x00014830


	//   ....[98]....
        /*04bc*/ 	.word	0x000148a0


	//   ....[99]....
        /*04c0*/ 	.word	0x00014910


	//   ....[100]....
        /*04c4*/ 	.word	0x00014a60


	//   ....[101]....
        /*04c8*/ 	.word	0x00014ad0


	//   ....[102]....
        /*04cc*/ 	.word	0x00014b40


	//   ....[103]....
        /*04d0*/ 	.word	0x00014bb0


	//   ....[104]....
        /*04d4*/ 	.word	0x00014cf0


	//   ....[105]....
        /*04d8*/ 	.word	0x00014d60


	//   ....[106]....
        /*04dc*/ 	.word	0x00014dd0


	//   ....[107]....
        /*04e0*/ 	.word	0x00014e40


	//   ....[108]....
        /*04e4*/ 	.word	0x00014f60


	//   ....[109]....
        /*04e8*/ 	.word	0x00014fd0


	//   ....[110]....
        /*04ec*/ 	.word	0x00015040


	//   ....[111]....
        /*04f0*/ 	.word	0x000150b0


	//   ....[112]....
        /*04f4*/ 	.word	0x00015210


	//   ....[113]....
        /*04f8*/ 	.word	0x00015280


	//   ....[114]....
        /*04fc*/ 	.word	0x000152f0


	//   ....[115]....
        /*0500*/ 	.word	0x00015360


	//   ....[116]....
        /*0504*/ 	.word	0x000153e0


	//   ....[117]....
        /*0508*/ 	.word	0x00015450


	//   ....[118]....
        /*050c*/ 	.word	0x000154c0


	//   ....[119]....
        /*0510*/ 	.word	0x00015530


	//   ....[120]....
        /*0514*/ 	.word	0x00015590


	//   ....[121]....
        /*0518*/ 	.word	0x000155f0


	//   ....[122]....
        /*051c*/ 	.word	0x00015650


	//   ....[123]....
        /*0520*/ 	.word	0x000156b0


	//   ....[124]....
        /*0524*/ 	.word	0x00015730


	//   ....[125]....
        /*0528*/ 	.word	0x000157b0


	//   ....[126]....
        /*052c*/ 	.word	0x00015820


	//   ....[127]....
        /*0530*/ 	.word	0x00015890


	//   ....[128]....
        /*0534*/ 	.word	0x00015910


	//   ....[129]....
        /*0538*/ 	.word	0x00015980


	//   ....[130]....
        /*053c*/ 	.word	0x000159f0


	//   ....[131]....
        /*0540*/ 	.word	0x00015a60


	//   ....[132]....
        /*0544*/ 	.word	0x00015ae0


	//   ....[133]....
        /*0548*/ 	.word	0x00015b60


	//   ....[134]....
        /*054c*/ 	.word	0x00015bd0


	//   ....[135]....
        /*0550*/ 	.word	0x00015c40


	//   ....[136]....
        /*0554*/ 	.word	0x00015cc0


	//   ....[137]....
        /*0558*/ 	.word	0x00015d30


	//   ....[138]....
        /*055c*/ 	.word	0x00015da0


	//   ....[139]....
        /*0560*/ 	.word	0x00015e10


	//   ....[140]....
        /*0564*/ 	.word	0x00015e90


	//   ....[141]....
        /*0568*/ 	.word	0x00015f10


	//   ....[142]....
        /*056c*/ 	.word	0x00015f80


	//   ....[143]....
        /*0570*/ 	.word	0x00015ff0


	//   ....[144]....
        /*0574*/ 	.word	0x00016060


	//   ....[145]....
        /*0578*/ 	.word	0x000160c0


	//   ....[146]....
        /*057c*/ 	.word	0x00016120


	//   ....[147]....
        /*0580*/ 	.word	0x00016180


	//   ....[148]....
        /*0584*/ 	.word	0x00016210


	//   ....[149]....
        /*0588*/ 	.word	0x00016280


	//   ....[150]....
        /*058c*/ 	.word	0x000162f0


	//   ....[151]....
        /*0590*/ 	.word	0x00016360


	//   ....[152]....
        /*0594*/ 	.word	0x00016430


	//   ....[153]....
        /*0598*/ 	.word	0x00016490


	//   ....[154]....
        /*059c*/ 	.word	0x000164f0


	//   ....[155]....
        /*05a0*/ 	.word	0x00016550


	//----- nvinfo : EIATTR_EXIT_INSTR_OFFSETS
	.align		4
.L_2183:
        /*05a4*/ 	.byte	0x04, 0x1c
        /*05a6*/ 	.short	(.L_2185 - .L_2184)


	//   ....[0]....
.L_2184:
        /*05a8*/ 	.word	0x000145d0


	//   ....[1]....
        /*05ac*/ 	.word	0x00014750


	//----- nvinfo : EIATTR_MAX_THREADS
	.align		4
.L_2185:
        /*05b0*/ 	.byte	0x04, 0x05
        /*05b2*/ 	.short	(.L_2187 - .L_2186)
.L_2186:
        /*05b4*/ 	.word	0x00000040
        /*05b8*/ 	.word	0x00000001
        /*05bc*/ 	.word	0x00000001


	//----- nvinfo : EIATTR_CRS_STACK_SIZE
	.align		4
.L_2187:
        /*05c0*/ 	.byte	0x04, 0x1e
        /*05c2*/ 	.short	(.L_2189 - .L_2188)
.L_2188:
        /*05c4*/ 	.word	0x00000000
.L_2189:


//--------------------- .nv.info._Z25selective_scan_bwd_kernelI32Selective_Scan_bwd_kernel_traitsILi64ELi16ELb1ELb0ELb0ELb0ELb0EN3c104HalfENS1_7complexIfEEEEv12SSMParamsBwd --------------------------
	.section	.nv.info._Z25selective_scan_bwd_kernelI32Selective_Scan_bwd_kernel_traitsILi64ELi16ELb1ELb0ELb0ELb0ELb0EN3c104HalfENS1_7complexIfEEEEv12SSMParamsBwd,"",@"SHT_CUDA_INFO"
	.sectionflags	@""
	.align	4


	//----- nvinfo : EIATTR_CUDA_API_VERSION
	.align		4
        /*0000*/ 	.byte	0x04, 0x37
        /*0002*/ 	.short	(.L_2191 - .L_2190)
.L_2190:
        /*0004*/ 	.word	0x00000082


	//----- nvinfo : EIATTR_SW2861232_WAR
	.align		4
.L_2191:
        /*0008*/ 	.byte	0x01, 0x35
	.zero		2


	//----- nvinfo : EIATTR_PARAM_CBANK
	.align		4
        /*000c*/ 	.byte	0x04, 0x0a
        /*000e*/ 	.short	(.L_2193 - .L_2192)
	.align		4
.L_2192:
        /*0010*/ 	.word	index@(.nv.constant0._Z25selective_scan_bwd_kernelI32Selective_Scan_bwd_kernel_traitsILi64ELi16ELb1ELb0ELb0ELb0ELb0EN3c104HalfENS1_7complexIfEEEEv12SSMParamsBwd)
        /*0014*/ 	.short	0x0160
        /*0016*/ 	.short	0x01f0


	//----- nvinfo : EIATTR_CBANK_PARAM_SIZE
	.align		4
.L_2193:
        /*0018*/ 	.byte	0x03, 0x19
        /*001a*/ 	.short	0x01f0


	//----- nvinfo : EIATTR_KPARAM_INFO
	.align		4
        /*001c*/ 	.byte	0x04, 0x17
        /*001e*/ 	.short	(.L_2195 - .L_2194)
.L_2194:
        /*0020*/ 	.word	0x00000000
        /*0024*/ 	.short	0x0000
        /*0026*/ 	.short	0x0000
        /*0028*/ 	.byte	0x00, 0xf0, 0xc1, 0x07


	//----- nvinfo : EIATTR_MAXREG_COUNT
	.align		4
.L_2195:
        /*002c*/ 	.byte	0x03, 0x1b
        /*002e*/ 	.short	0x00ff


	//----- nvinfo : EIATTR_NUM_BARRIERS
	.align		4
        /*0030*/ 	.byte	0x02, 0x4c
        /*0032*/ 	.byte	0x01
	.zero		1


	//----- nvinfo : EIATTR_MERCURY_ISA_VERSION
	.align		4
        /*0034*/ 	.byte	0x03, 0x5f
        /*0036*/ 	.short	0x0000


	//----- nvinfo : EIATTR_COOP_GROUP_MASK_REGIDS
	.align		4
        /*0038*/ 	.byte	0x04, 0x29
        /*003a*/ 	.short	(.L_2197 - .L_2196)


	//   ....[0]....
.L_2196:
        /*003c*/ 	.word	0xffffffff


	//   ....[1]....
        /*0040*/ 	.word	0xffffffff


	//   ....[2]....
        /*0044*/ 	.word	0xffffffff


	//   ....[3]....
        /*0048*/ 	.word	0xffffffff


	//   ....[4]....
        /*004c*/ 	.word	0xffffffff


	//   ....[5]....
        /*0050*/ 	.word	0xffffffff


	//   ....[6]....
        /*0054*/ 	.word	0xffffffff


	//   ....[7]....
        /*0058*/ 	.word	0xffffffff


	//   ....[8]....
        /*005c*/ 	.word	0xffffffff


	//   ....[9]....
        /*0060*/ 	.word	0xffffffff


	//   ....[10]....
        /*0064*/ 	.word	0xffffffff


	//   ....[11]....
        /*0068*/ 	.word	0xffffffff


	//   ....[12]....
        /*006c*/ 	.word	0xffffffff


	//   ....[13]....
        /*0070*/ 	.word	0xffffffff


	//   ....[14]....
        /*0074*/ 	.word	0xffffffff


	//   ....[15]....
        /*0078*/ 	.word	0xffffffff


	//   ....[16]....
        /*007c*/ 	.word	0xffffffff


	//   ....[17]....
        /*0080*/ 	.word	0xffffffff


	//   ....[18]....
        /*0084*/ 	.word	0xffffffff


	//   ....[19]....
        /*0088*/ 	.word	0xffffffff


	//   ....[20]....
        /*008c*/ 	.word	0xffffffff


	//   ....[21]....
        /*0090*/ 	.word	0xffffffff


	//   ....[22]....
        /*0094*/ 	.word	0xffffffff


	//   ....[23]....
        /*0098*/ 	.word	0xffffffff


	//   ....[24]....
        /*009c*/ 	.word	0xffffffff


	//   ....[25]....
        /*00a0*/ 	.word	0xffffffff


	//   ....[26]....
        /*00a4*/ 	.word	0xffffffff


	//   ....[27]....
        /*00a8*/ 	.word	0xffffffff


	//   ....[28]....
        /*00ac*/ 	.word	0xffffffff


	//   ....[29]....
        /*00b0*/ 	.word	0xffffffff


	//   ....[30]....
        /*00b4*/ 	.word	0xffffffff


	//   ....[31]....
        /*00b8*/ 	.word	0xffffffff


	//   ....[32]....
        /*00bc*/ 	.word	0xffffffff


	//   ....[33]....
        /*00c0*/ 	.word	0xffffffff


	//   ....[34]....
        /*00c4*/ 	.word	0xffffffff


	//   ....[35]....
        /*00c8*/ 	.word	0xffffffff


	//   ....[36]....
        /*00cc*/ 	.word	0xffffffff


	//   ....[37]....
        /*00d0*/ 	.word	0xffffffff


	//   ....[38]....
        /*00d4*/ 	.word	0xffffffff


	//   ....[39]....
        /*00d8*/ 	.word	0xffffffff


	//   ....[40]....
        /*00dc*/ 	.word	0xffffffff


	//   ....[41]....
        /*00e0*/ 	.word	0xffffffff


	//   ....[42]....
        /*00e4*/ 	.word	0xffffffff


	//   ....[43]....
        /*00e8*/ 	.word	0xffffffff


	//   ....[44]....
        /*00ec*/ 	.word	0xffffffff


	//   ....[45]....
        /*00f0*/ 	.word	0xffffffff


	//   ....[46]....
        /*00f4*/ 	.word	0xffffffff


	//   ....[47]....
        /*00f8*/ 	.word	0xffffffff


	//   ....[48]....
        /*00fc*/ 	.word	0xffffffff


	//   ....[49]....
        /*0100*/ 	.word	0xffffffff


	//   ....[50]....
        /*0104*/ 	.word	0xffffffff


	//   ....[51]....
        /*0108*/ 	.word	0xffffffff


	//   ....[52]....
        /*010c*/ 	.word	0xffffffff


	//   ....[53]....
        /*0110*/ 	.word	0xffffffff


	//   ....[54]....
        /*0114*/ 	.word	0xffffffff


	//   ....[55]....
        /*0118*/ 	.word	0xffffffff


	//   ....[56]....
        /*011c*/ 	.word	0xffffffff


	//   ....[57]....
        /*0120*/ 	.word	0xffffffff


	//   ....[58]....
        /*0124*/ 	.word	0xffffffff


	//   ....[59]....
        /*0128*/ 	.word	0xffffffff


	//   ....[60]....
        /*012c*/ 	.word	0xffffffff


	//   ....[61]....
        /*0130*/ 	.word	0xffffffff


	//   ....[62]....
        /*0134*/ 	.word	0xffffffff


	//   ....[63]....
        /*0138*/ 	.word	0xffffffff


	//   ....[64]....
        /*013c*/ 	.word	0xffffffff


	//   ....[65]....
        /*0140*/ 	.word	0xffffffff


	//   ....[66]....
        /*0144*/ 	.word	0xffffffff


	//   ....[67]....
        /*0148*/ 	.word	0xffffffff


	//   ....[68]....
        /*014c*/ 	.word	0xffffffff


	//   ....[69]....
        /*0150*/ 	.word	0xffffffff


	//   ....[70]....
        /*0154*/ 	.word	0xffffffff


	//   ....[71]....
        /*0158*/ 	.word	0xffffffff


	//   ....[72]....
        /*015c*/ 	.word	0xffffffff


	//   ....[73]....
        /*0160*/ 	.word	0xffffffff


	//   ....[74]....
        /*0164*/ 	.word	0xffffffff


	//   ....[75]....
        /*0168*/ 	.word	0xffffffff


	//   ....[76]....
        /*016c*/ 	.word	0xffffffff


	//   ....[77]....
        /*0170*/ 	.word	0xffffffff


	//   ....[78]....
        /*0174*/ 	.word	0xffffffff


	//   ....[79]....
        /*0178*/ 	.word	0xffffffff


	//   ....[80]....
        /*017c*/ 	.word	0xffffffff


	//   ....[81]....
        /*0180*/ 	.word	0xffffffff


	//   ....[82]....
        /*0184*/ 	.word	0xffffffff


	//   ....[83]....
        /*0188*/ 	.word	0xffffffff


	//   ....[84]....
        /*018c*/ 	.word	0xffffffff


	//   ....[85]....
        /*0190*/ 	.word	0xffffffff


	//   ....[86]....
        /*0194*/ 	.word	0xffffffff


	//   ....[87]....
        /*0198*/ 	.word	0xffffffff


	//   ....[88]....
        /*019c*/ 	.word	0xffffffff


	//   ....[89]....
        /*01a0*/ 	.word	0xffffffff


	//   ....[90]....
        /*01a4*/ 	.word	0xffffffff


	//   ....[91]....
        /*01a8*/ 	.word	0xffffffff


	//   ....[92]....
        /*01ac*/ 	.word	0xffffffff


	//   ....[93]....
        /*01b0*/ 	.word	0xffffffff


	//   ....[94]....
        /*01b4*/ 	.word	0xffffffff


	//   ....[95]....
        /*01b8*/ 	.word	0xffffffff


	//   ....[96]....
        /*01bc*/ 	.word	0xffffffff


	//   ....[97]....
        /*01c0*/ 	.word	0xffffffff


	//   ....[98]....
        /*01c4*/ 	.word	0xffffffff


	//   ....[99]....
        /*01c8*/ 	.word	0xffffffff


	//   ....[100]....
        /*01cc*/ 	.word	0xffffffff


	//   ....[101]....
        /*01d0*/ 	.word	0xffffffff


	//   ....[102]....
        /*01d4*/ 	.word	0xffffffff


	//   ....[103]....
        /*01d8*/ 	.word	0xffffffff


	//   ....[104]....
        /*01dc*/ 	.word	0xffffffff


	//   ....[105]....
        /*01e0*/ 	.word	0xffffffff


	//   ....[106]....
        /*01e4*/ 	.word	0xffffffff


	//   ....[107]....
        /*01e8*/ 	.word	0xffffffff


	//   ....[108]....
        /*01ec*/ 	.word	0xffffffff


	//   ....[109]....
        /*01f0*/ 	.word	0xffffffff


	//   ....[110]....
        /*01f4*/ 	.word	0xffffffff


	//   ....[111]....
        /*01f8*/ 	.word	0xffffffff


	//   ....[112]....
        /*01fc*/ 	.word	0xffffffff


	//   ....[113]....
        /*0200*/ 	.word	0xffffffff


	//   ....[114]....
        /*0204*/ 	.word	0xffffffff


	//   ....[115]....
        /*0208*/ 	.word	0xffffffff


	//   ....[116]....
        /*020c*/ 	.word	0xffffffff


	//   ....[117]....
        /*0210*/ 	.word	0xffffffff


	//   ....[118]....
        /*0214*/ 	.word	0xffffffff


	//   ....[119]....
        /*0218*/ 	.word	0xffffffff


	//   ....[120]....
        /*021c*/ 	.word	0xffffffff


	//   ....[121]....
        /*0220*/ 	.word	0xffffffff


	//   ....[122]....
        /*0224*/ 	.word	0xffffffff


	//   ....[123]....
        /*0228*/ 	.word	0xffffffff


	//   ....[124]....
        /*022c*/ 	.word	0xffffffff


	//   ....[125]....
        /*0230*/ 	.word	0xffffffff


	//   ....[126]....
        /*0234*/ 	.word	0xffffffff


	//   ....[127]....
        /*0238*/ 	.word	0xffffffff


	//   ....[128]....
        /*023c*/ 	.word	0xffffffff


	//   ....[129]....
        /*0240*/ 	.word	0xffffffff


	//   ....[130]....
        /*0244*/ 	.word	0xffffffff


	//   ....[131]....
        /*0248*/ 	.word	0xffffffff


	//   ....[132]....
        /*024c*/ 	.word	0xffffffff


	//   ....[133]....
        /*0250*/ 	.word	0xffffffff


	//   ....[134]....
        /*0254*/ 	.word	0xffffffff


	//   ....[135]....
        /*0258*/ 	.word	0xffffffff


	//   ....[136]....
        /*025c*/ 	.word	0xffffffff


	//   ....[137]....
        /*0260*/ 	.word	0xffffffff


	//   ....[138]....
        /*0264*/ 	.word	0xffffffff


	//   ....[139]....
        /*0268*/ 	.word	0xffffffff


	//   ....[140]....
        /*026c*/ 	.word	0xffffffff


	//   ....[141]....
        /*0270*/ 	.word	0xffffffff


	//   ....[142]....
        /*0274*/ 	.word	0xffffffff


	//   ....[143]....
        /*0278*/ 	.word	0xffffffff


	//   ....[144]....
        /*027c*/ 	.word	0xffffffff


	//   ....[145]....
        /*0280*/ 	.word	0xffffffff


	//   ....[146]....
        /*0284*/ 	.word	0xffffffff


	//   ....[147]....
        /*0288*/ 	.word	0xffffffff


	//   ....[148]....
        /*028c*/ 	.word	0xffffffff


	//   ....[149]....
        /*0290*/ 	.word	0xffffffff


	//   ....[150]....
        /*0294*/ 	.word	0xffffffff


	//   ....[151]....
        /*0298*/ 	.word	0xffffffff


	//   ....[152]....
        /*029c*/ 	.word	0xffffffff


	//   ....[153]....
        /*02a0*/ 	.word	0xffffffff


	//   ....[154]....
        /*02a4*/ 	.word	0xffffffff


	//   ....[155]....
        /*02a8*/ 	.word	0xffffffff


	//   ....[156]....
        /*02ac*/ 	.word	0xffffffff


	//   ....[157]....
        /*02b0*/ 	.word	0xffffffff


	//   ....[158]....
        /*02b4*/ 	.word	0xffffffff


	//----- nvinfo : EIATTR_COOP_GROUP_INSTR_OFFSETS
	.align		4
.L_2197:
        /*02b8*/ 	.byte	0x04, 0x28
        /*02ba*/ 	.short	(.L_2199 - .L_2198)


	//   ....[0]....
.L_2198:
        /*02bc*/ 	.word	0x00000640


	//   ....[1]....
        /*02c0*/ 	.word	0x000006f0


	//   ....[2]....
        /*02c4*/ 	.word	0x00000830


	//   ....[3]....
        /*02c8*/ 	.word	0x00002af0


	//   ....[4]....
        /*02cc*/ 	.word	0x00002b10


	//   ....[5]....
        /*02d0*/ 	.word	0x00002b40


	//   ....[6]....
        /*02d4*/ 	.word	0x00002b50


	//   ....[7]....
        /*02d8*/ 	.word	0x00002c00


	//   ....[8]....
        /*02dc*/ 	.word	0x00002c20


	//   ....[9]....
        /*02e0*/ 	.word	0x00002c30


	//   ....[10]....
        /*02e4*/ 	.word	0x00002c40


	//   ....[11]....
        /*02e8*/ 	.word	0x00002d00


	//   ....[12]....
        /*02ec*/ 	.word	0x00002d20


	//   ....[13]....
        /*02f0*/ 	.word	0x00002d30


	//   ....[14]....
        /*02f4*/ 	.word	0x00002d40


	//   ....[15]....
        /*02f8*/ 	.word	0x00002e00


	//   ....[16]....
        /*02fc*/ 	.word	0x00002e20


	//   ....[17]....
        /*0300*/ 	.word	0x00002e30


	//   ....[18]....
        /*0304*/ 	.word	0x00002e40


	//   ....[19]....
        /*0308*/ 	.word	0x00002f00


	//   ....[20]....
        /*030c*/ 	.word	0x00002f10


	//   ....[21]....
        /*0310*/ 	.word	0x00002f20


	//   ....[22]....
        /*0314*/ 	.word	0x00002f30


	//   ....[23]....
        /*0318*/ 	.word	0x00003070


	//   ....[24]....
        /*031c*/ 	.word	0x000030e0


	//   ....[25]....
        /*0320*/ 	.word	0x00003150


	//   ....[26]....
        /*0324*/ 	.word	0x000031c0


	//   ....[27]....
        /*0328*/ 	.word	0x000031e0


	//   ....[28]....
        /*032c*/ 	.word	0x000031f0


	//   ....[29]....
        /*0330*/ 	.word	0x00003200


	//   ....[30]....
        /*0334*/ 	.word	0x00003210


	//   ....[31]....
        /*0338*/ 	.word	0x00003220


	//   ....[32]....
        /*033c*/ 	.word	0x00003230


	//   ....[33]....
        /*0340*/ 	.word	0x00003240


	//   ....[34]....
        /*0344*/ 	.word	0x00003250


	//   ....[35]....
        /*0348*/ 	.word	0x00004520


	//   ....[36]....
        /*034c*/ 	.word	0x00004540


	//   ....[37]....
        /*0350*/ 	.word	0x00004550


	//   ....[38]....
        /*0354*/ 	.word	0x00004560


	//   ....[39]....
        /*0358*/ 	.word	0x00004680


	//   ....[40]....
        /*035c*/ 	.word	0x00004690


	//   ....[41]....
        /*0360*/ 	.word	0x000046a0


	//   ....[42]....
        /*0364*/ 	.word	0x000046b0


	//   ....[43]....
        /*0368*/ 	.word	0x000047d0


	//   ....[44]....
        /*036c*/ 	.word	0x000047f0


	//   ....[45]....
        /*0370*/ 	.word	0x00004800


	//   ....[46]....
        /*0374*/ 	.word	0x00004810


	//   ....[47]....
        /*0378*/ 	.word	0x00004930


	//   ....[48]....
        /*037c*/ 	.word	0x00004940


	//   ....[49]....
        /*0380*/ 	.word	0x00004950


	//   ....[50]....
        /*0384*/ 	.word	0x00004960


	//   ....[51]....
        /*0388*/ 	.word	0x00004a80


	//   ....[52]....
        /*038c*/ 	.word	0x00004aa0


	//   ....[53]....
        /*0390*/ 	.word	0x00004ab0


	//   ....[54]....
        /*0394*/ 	.word	0x00004ac0


	//   ....[55]....
        /*0398*/ 	.word	0x00004bc0


	//   ....[56]....
        /*039c*/ 	.word	0x00004bd0


	//   ....[57]....
        /*03a0*/ 	.word	0x00004be0


	//   ....[58]....
        /*03a4*/ 	.word	0x00004bf0


	//   ....[59]....
        /*03a8*/ 	.word	0x00004c00


	//   ....[60]....
        /*03ac*/ 	.word	0x00004c10


	//   ....[61]....
        /*03b0*/ 	.word	0x00004c20


	//   ....[62]....
        /*03b4*/ 	.word	0x00004c50


	//   ....[63]....
        /*03b8*/ 	.word	0x00004c80


	//   ....[64]....
        /*03bc*/ 	.word	0x00004cb0


	//   ....[65]....
        /*03c0*/ 	.word	0x00004cd0


	//   ....[66]....
        /*03c4*/ 	.word	0x00004ce0


	//   ....[67]....
        /*03c8*/ 	.word	0x000062a0


	//   ....[68]....
        /*03cc*/ 	.word	0x00006340


	//   ....[69]....
        /*03d0*/ 	.word	0x00006370


	//   ....[70]....
        /*03d4*/ 	.word	0x000063a0


	//   ....[71]....
        /*03d8*/ 	.word	0x00006480


	//   ....[72]....
        /*03dc*/ 	.word	0x000064b0


	//   ....[73]....
        /*03e0*/ 	.word	0x000064f0


	//   ....[74]....
        /*03e4*/ 	.word	0x00006520


	//   ....[75]....
        /*03e8*/ 	.word	0x000065e0


	//   ....[76]....
        /*03ec*/ 	.word	0x00006610


	//   ....[77]....
        /*03f0*/ 	.word	0x00006650


	//   ....[78]....
        /*03f4*/ 	.word	0x00006680


	//   ....[79]....
        /*03f8*/ 	.word	0x00006730


	//   ....[80]....
        /*03fc*/ 	.word	0x000067b0


	//   ....[81]....
        /*0400*/ 	.word	0x000067e0


	//   ....[82]....
        /*0404*/ 	.word	0x00006810


	//   ....[83]....
        /*0408*/ 	.word	0x00006970


	//   ....[84]....
        /*040c*/ 	.word	0x000069b0


	//   ....[85]....
        /*0410*/ 	.word	0x000069e0


	//   ....[86]....
        /*0414*/ 	.word	0x00006a10


	//   ....[87]....
        /*0418*/ 	.word	0x00007030


	//   ....[88]....
        /*041c*/ 	.word	0x00007340


	//   ....[89]....
        /*0420*/ 	.word	0x00007480


	//   ....[90]....
        /*0424*/ 	.word	0x000074e0


	//   ....[91]....
        /*0428*/ 	.word	0x00007540


	//   ....[92]....
        /*042c*/ 	.word	0x00007560


	//   ....[93]....
        /*0430*/ 	.word	0x00007580


	//   ....[94]....
        /*0434*/ 	.word	0x00007640


	//   ....[95]....
        /*0438*/ 	.word	0x00007690


	//   ....[96]....
        /*043c*/ 	.word	0x000076e0


	//   ....[97]....
        /*0440*/ 	.word	0x00007710


	//   ....[98]....
        /*0444*/ 	.word	0x00007730


	//   ....[99]....
        /*0448*/ 	.word	0x00007da0


	//   ....[100]....
        /*044c*/ 	.word	0x00007e20


	//   ....[101]....
        /*0450*/ 	.word	0x00007e90


	//   ....[102]....
        /*0454*/ 	.word	0x00007f00


	//   ....[103]....
        /*0458*/ 	.word	0x00008050


	//   ....[104]....
        /*045c*/ 	.word	0x000080c0


	//   ....[105]....
        /*0460*/ 	.word	0x00008130


	//   ....[106]....
        /*0464*/ 	.word	0x000081a0


	//   ....[107]....
        /*0468*/ 	.word	0x000082c0


	//   ....[108]....
        /*046c*/ 	.word	0x00008330


	//   ....[109]....
        /*0470*/ 	.word	0x000083a0


	//   ....[110]....
        /*0474*/ 	.word	0x00008410


	//   ....[111]....
        /*0478*/ 	.word	0x00008530


	//   ....[112]....
        /*047c*/ 	.word	0x000085a0


	//   ....[113]....
        /*0480*/ 	.word	0x00008610


	//   ....[114]....
        /*0484*/ 	.word	0x00008680


	//   ....[115]....
        /*0488*/ 	.word	0x000087c0


	//   ....[116]....
        /*048c*/ 	.word	0x00008830


	//   ....[117]....
        /*0490*/ 	.word	0x000088a0


	//   ....[118]....
        /*0494*/ 	.word	0x00008910


	//   ....[119]....
        /*0498*/ 	.word	0x00008980


	//   ....[120]....
        /*049c*/ 	.word	0x000089f0


	//   ....[121]....
        /*04a0*/ 	.word	0x00008a60


	//   ....[122]....
        /*04a4*/ 	.word	0x00008ad0


	//   ....[123]....
        /*04a8*/ 	.word	0x00008b40


	//   ....[124]....
        /*04ac*/ 	.word	0x00008bb0


	//   ....[125]....
        /*04b0*/ 	.word	0x00008c20


	//   ....[126]....
        /*04b4*/ 	.word	0x00008c90


	//   ....[127]....
        /*04b8*/ 	.word	0x00008d10


	//   ....[128]....
        /*04bc*/ 	.word	0x00008d90


	//   ....[129]....
        /*04c0*/ 	.word	0x00008e00


	//   ....[130]....
        /*04c4*/ 	.word	0x00008e70


	//   ....[131]....
        /*04c8*/ 	.word	0x00008ef0


	//   ....[132]....
        /*04cc*/ 	.word	0x00008f60


	//   ....[133]....
        /*04d0*/ 	.word	0x00008fd0


	//   ....[134]....
        /*04d4*/ 	.word	0x00009040


	//   ....[135]....
        /*04d8*/ 	.word	0x000090c0


	//   ....[136]....
        /*04dc*/ 	.word	0x00009140


	//   ....[137]....
        /*04e0*/ 	.word	0x000091b0


	//   ....[138]....
        /*04e4*/ 	.word	0x00009220


	//   ....[139]....
        /*04e8*/ 	.word	0x000092a0


	//   ....[140]....
        /*04ec*/ 	.word	0x00009310


	//   ....[141]....
        /*04f0*/ 	.word	0x00009380


	//   ....[142]....
        /*04f4*/ 	.word	0x000093f0


	//   ....[143]....
        /*04f8*/ 	.word	0x00009470


	//   ....[144]....
        /*04fc*/ 	.word	0x000094f0


	//   ....[145]....
        /*0500*/ 	.word	0x00009560


	//   ....[146]....
        /*0504*/ 	.word	0x000095d0


	//   ....[147]....
        /*0508*/ 	.word	0x00009650


	//   ....[148]....
        /*050c*/ 	.word	0x000096c0


	//   ....[149]....
        /*0510*/ 	.word	0x00009730


	//   ....[150]....
        /*0514*/ 	.word	0x000097a0


	//   ....[151]....
        /*0518*/ 	.word	0x00009810


	//   ....[152]....
        /*051c*/ 	.word	0x00009880


	//   ....[153]....
        /*0520*/ 	.word	0x000098f0


	//   ....[154]....
        /*0524*/ 	.word	0x00009960


	//   ....[155]....
        /*0528*/ 	.word	0x00009a40


	//   ....[156]....
        /*052c*/ 	.word	0x00009ab0


	//   ....[157]....
        /*0530*/ 	.word	0x00009b20


	//   ....[158]....
        /*0534*/ 	.word	0x00009b90


	//----- nvinfo : EIATTR_EXIT_INSTR_OFFSETS
	.align		4
.L_2199:
        /*0538*/ 	.byte	0x04, 0x1c
        /*053a*/ 	.short	(.L_2201 - .L_2200)


	//   ....[0]....
.L_2200:
        /*053c*/ 	.word	0x00007800


	//   ....[1]....
        /*0540*/ 	.word	0x00007d40


	//----- nvinfo : EIATTR_MAX_THREADS
	.align		4
.L_2201:
        /*0544*/ 	.byte	0x04, 0x05
        /*0546*/ 	.short	(.L_2203 - .L_2202)
.L_2202:
        /*0548*/ 	.word	0x00000040
        /*054c*/ 	.word	0x00000001
        /*0550*/ 	.word	0x00000001


	//----- nvinfo : EIATTR_CRS_STACK_SIZE
	.align		4
.L_2203:
        /*0554*/ 	.byte	0x04, 0x1e
        /*0556*/ 	.short	(.L_2205 - .L_2204)
.L_2204:
        /*0558*/ 	.word	0x00000000
.L_2205:


//--------------------- .nv.info._Z25selective_scan_bwd_kernelI32Selective_Scan_bwd_kernel_traitsILi64ELi16ELb1ELb0ELb0ELb0ELb1EN3c104HalfENS1_7complexIfEEEEv12SSMParamsBwd --------------------------
	.section	.nv.info._Z25selective_scan_bwd_kernelI32Selective_Scan_bwd_kernel_traitsILi64ELi16ELb1ELb0ELb0ELb0ELb1EN3c104HalfENS1_7complexIfEEEEv12SSMParamsBwd,"",@"SHT_CUDA_INFO"
	.sectionflags	@""
	.align	4


	//----- nvinfo : EIATTR_CUDA_API_VERSION
	.align		4
        /*0000*/ 	.byte	0x04, 0x37
        /*0002*/ 	.short	(.L_2207 - .L_2206)
.L_2206:
        /*0004*/ 	.word	0x00000082


	//----- nvinfo : EIATTR_SW2861232_WAR
	.align		4
.L_2207:
        /*0008*/ 	.byte	0x01, 0x35
	.zero		2


	//----- nvinfo : EIATTR_PARAM_CBANK
	.align		4
        /*000c*/ 	.byte	0x04, 0x0a
        /*000e*/ 	.short	(.L_2209 - .L_2208)
	.align		4
.L_2208:
        /*0010*/ 	.word	index@(.nv.constant0._Z25selective_scan_bwd_kernelI32Selective_Scan_bwd_kernel_traitsILi64ELi16ELb1ELb0ELb0ELb0ELb1EN3c104HalfENS1_7complexIfEEEEv12SSMParamsBwd)
        /*0014*/ 	.short	0x0160
        /*0016*/ 	.short	0x01f0


	//----- nvinfo : EIATTR_CBANK_PARAM_SIZE
	.align		4
.L_2209:
        /*0018*/ 	.byte	0x03, 0x19
        /*001a*/ 	.short	0x01f0


	//----- nvinfo : EIATTR_KPARAM_INFO
	.align		4
        /*001c*/ 	.byte	0x04, 0x17
        /*001e*/ 	.short	(.L_2211 - .L_2210)
.L_2210:
        /*0020*/ 	.word	0x00000000
        /*0024*/ 	.short	0x0000
        /*0026*/ 	.short	0x0000
        /*0028*/ 	.byte	0x00, 0xf0, 0xc1, 0x07


	//----- nvinfo : EIATTR_MAXREG_COUNT
	.align		4
.L_2211:
        /*002c*/ 	.byte	0x03, 0x1b
        /*002e*/ 	.short	0x00ff


	//----- nvinfo : EIATTR_NUM_BARRIERS
	.align		4
        /*0030*/ 	.byte	0x02, 0x4c
        /*0032*/ 	.byte	0x01
	.zero		1


	//----- nvinfo : EIATTR_MERCURY_ISA_VERSION
	.align		4
        /*0034*/ 	.byte	0x03, 0x5f
        /*0036*/ 	.short	0x0000


	//----- nvinfo : EIATTR_COOP_GROUP_MASK_REGIDS
	.align		4
        /*0038*/ 	.byte	0x04, 0x29
        /*003a*/ 	.short	(.L_2213 - .L_2212)


	//   ....[0]....
.L_2212:
        /*003c*/ 	.word	0xffffffff


	//   ....[1]....
        /*0040*/ 	.word	0xffffffff


	//   ....[2]....
        /*0044*/ 	.word	0xffffffff


	//   ....[3]....
        /*0048*/ 	.word	0xffffffff


	//   ....[4]....
        /*004c*/ 	.word	0xffffffff


	//   ....[5]....
        /*0050*/ 	.word	0xffffffff


	//   ....[6]....
        /*0054*/ 	.word	0xffffffff


	//   ....[7]....
        /*0058*/ 	.word	0xffffffff


	//   ....[8]....
        /*005c*/ 	.word	0xffffffff


	//   ....[9]....
        /*0060*/ 	.word	0xffffffff


	//   ....[10]....
        /*0064*/ 	.word	0xffffffff


	//   ....[11]....
        /*0068*/ 	.word	0xffffffff


	//   ....[12]....
        /*006c*/ 	.word	0xffffffff


	//   ....[13]....
        /*0070*/ 	.word	0xffffffff


	//   ....[14]....
        /*0074*/ 	.word	0xffffffff


	//   ....[15]....
        /*0078*/ 	.word	0xffffffff


	//   ....[16]....
        /*007c*/ 	.word	0xffffffff


	//   ....[17]....
        /*0080*/ 	.word	0xffffffff


	//   ....[18]....
        /*0084*/ 	.word	0xffffffff


	//   ....[19]....
        /*0088*/ 	.word	0xffffffff


	//   ....[20]....
        /*008c*/ 	.word	0xffffffff


	//   ....[21]....
        /*0090*/ 	.word	0xffffffff


	//   ....[22]....
        /*0094*/ 	.word	0xffffffff


	//   ....[23]....
        /*0098*/ 	.word	0xffffffff


	//   ....[24]....
        /*009c*/ 	.word	0xffffffff


	//   ....[25]....
        /*00a0*/ 	.word	0xffffffff


	//   ....[26]....
        /*00a4*/ 	.word	0xffffffff


	//   ....[27]....
        /*00a8*/ 	.word	0xffffffff


	//   ....[28]....
        /*00ac*/ 	.word	0xffffffff


	//   ....[29]....
        /*00b0*/ 	.word	0xffffffff


	//   ....[30]....
        /*00b4*/ 	.word	0xffffffff


	//   ....[31]....
        /*00b8*/ 	.word	0xffffffff


	//   ....[32]....
        /*00bc*/ 	.word	0xffffffff


	//   ....[33]....
        /*00c0*/ 	.word	0xffffffff


	//   ....[34]....
        /*00c4*/ 	.word	0xffffffff


	//   ....[35]....
        /*00c8*/ 	.word	0xffffffff


	//   ....[36]....
        /*00cc*/ 	.word	0xffffffff


	//   ....[37]....
        /*00d0*/ 	.word	0xffffffff


	//   ....[38]....
        /*00d4*/ 	.word	0xffffffff


	//   ....[39]....
        /*00d8*/ 	.word	0xffffffff


	//   ....[40]....
        /*00dc*/ 	.word	0xffffffff


	//   ....[41]....
        /*00e0*/ 	.word	0xffffffff


	//   ....[42]....
        /*00e4*/ 	.word	0xffffffff


	//   ....[43]....
        /*00e8*/ 	.word	0xffffffff


	//   ....[44]....
        /*00ec*/ 	.word	0xffffffff


	//   ....[45]....
        /*00f0*/ 	.word	0xffffffff


	//   ....[46]....
        /*00f4*/ 	.word	0xffffffff


	//   ....[47]....
        /*00f8*/ 	.word	0xffffffff


	//   ....[48]....
        /*00fc*/ 	.word	0xffffffff


	//   ....[49]....
        /*0100*/ 	.word	0xffffffff


	//   ....[50]....
        /*0104*/ 	.word	0xffffffff


	//   ....[51]....
        /*0108*/ 	.word	0xffffffff


	//   ....[52]....
        /*010c*/ 	.word	0xffffffff


	//   ....[53]....
        /*0110*/ 	.word	0xffffffff


	//   ....[54]....
        /*0114*/ 	.word	0xffffffff


	//   ....[55]....
        /*0118*/ 	.word	0xffffffff


	//   ....[56]....
        /*011c*/ 	.word	0xffffffff


	//   ....[57]....
        /*0120*/ 	.word	0xffffffff


	//   ....[58]....
        /*0124*/ 	.word	0xffffffff


	//   ....[59]....
        /*0128*/ 	.word	0xffffffff


	//   ....[60]....
        /*012c*/ 	.word	0xffffffff


	//   ....[61]....
        /*0130*/ 	.word	0xffffffff


	//   ....[62]....
        /*0134*/ 	.word	0xffffffff


	//   ....[63]....
        /*0138*/ 	.word	0xffffffff


	//   ....[64]....
        /*013c*/ 	.word	0xffffffff


	//   ....[65]....
        /*0140*/ 	.word	0xffffffff


	//   ....[66]....
        /*0144*/ 	.word	0xffffffff


	//   ....[67]....
        /*0148*/ 	.word	0xffffffff


	//   ....[68]....
        /*014c*/ 	.word	0xffffffff


	//   ....[69]....
        /*0150*/ 	.word	0xffffffff


	//   ....[70]....
        /*0154*/ 	.word	0xffffffff


	//   ....[71]....
        /*0158*/ 	.word	0xffffffff


	//   ....[72]....
        /*015c*/ 	.word	0xffffffff


	//   ....[73]....
        /*0160*/ 	.word	0xffffffff


	//   ....[74]....
        /*0164*/ 	.word	0xffffffff


	//   ....[75]....
        /*0168*/ 	.word	0xffffffff


	//   ....[76]....
        /*016c*/ 	.word	0xffffffff


	//   ....[77]....
        /*0170*/ 	.word	0xffffffff


	//   ....[78]....
        /*0174*/ 	.word	0xffffffff


	//   ....[79]....
        /*0178*/ 	.word	0xffffffff


	//   ....[80]....
        /*017c*/ 	.word	0xffffffff


	//   ....[81]....
        /*0180*/ 	.word	0xffffffff


	//   ....[82]....
        /*0184*/ 	.word	0xffffffff


	//   ....[83]....
        /*0188*/ 	.word	0xffffffff


	//   ....[84]....
        /*018c*/ 	.word	0xffffffff


	//   ....[85]....
        /*0190*/ 	.word	0xffffffff


	//   ....[86]....
        /*0194*/ 	.word	0xffffffff


	//   ....[87]....
        /*0198*/ 	.word	0xffffffff


	//   ....[88]....
        /*019c*/ 	.word	0xffffffff


	//   ....[89]....
        /*01a0*/ 	.word	0xffffffff


	//   ....[90]....
        /*01a4*/ 	.word	0xffffffff


	//   ....[91]....
        /*01a8*/ 	.word	0xffffffff


	//   ....[92]....
        /*01ac*/ 	.word	0xffffffff


	//   ....[93]....
        /*01b0*/ 	.word	0xffffffff


	//   ....[94]....
        /*01b4*/ 	.word	0xffffffff


	//   ....[95]....
        /*01b8*/ 	.word	0xffffffff


	//   ....[96]....
        /*01bc*/ 	.word	0xffffffff


	//   ....[97]....
        /*01c0*/ 	.word	0xffffffff


	//   ....[98]....
        /*01c4*/ 	.word	0xffffffff


	//   ....[99]....
        /*01c8*/ 	.word	0xffffffff


	//   ....[100]....
        /*01cc*/ 	.word	0xffffffff


	//   ....[101]....
        /*01d0*/ 	.word	0xffffffff


	//   ....[102]....
        /*01d4*/ 	.word	0xffffffff


	//   ....[103]....
        /*01d8*/ 	.word	0xffffffff


	//   ....[104]....
        /*01dc*/ 	.word	0xffffffff


	//   ....[105]....
        /*01e0*/ 	.word	0xffffffff


	//   ....[106]....
        /*01e4*/ 	.word	0xffffffff


	//   ....[107]....
        /*01e8*/ 	.word	0xffffffff


	//   ....[108]....
        /*01ec*/ 	.word	0xffffffff


	//   ....[109]....
        /*01f0*/ 	.word	0xffffffff


	//   ....[110]....
        /*01f4*/ 	.word	0xffffffff


	//   ....[111]....
        /*01f8*/ 	.word	0xffffffff


	//   ....[112]....
        /*01fc*/ 	.word	0xffffffff


	//   ....[113]....
        /*0200*/ 	.word	0xffffffff


	//   ....[114]....
        /*0204*/ 	.word	0xffffffff


	//   ....[115]....
        /*0208*/ 	.word	0xffffffff


	//   ....[116]....
        /*020c*/ 	.word	0xffffffff


	//   ....[117]....
        /*0210*/ 	.word	0xffffffff


	//   ....[118]....
        /*0214*/ 	.word	0xffffffff


	//   ....[119]....
        /*0218*/ 	.word	0xffffffff


	//   ....[120]....
        /*021c*/ 	.word	0xffffffff


	//   ....[121]....
        /*0220*/ 	.word	0xffffffff


	//   ....[122]....
        /*0224*/ 	.word	0xffffffff


	//   ....[123]....
        /*0228*/ 	.word	0xffffffff


	//   ....[124]....
        /*022c*/ 	.word	0xffffffff


	//   ....[125]....
        /*0230*/ 	.word	0xffffffff


	//   ....[126]....
        /*0234*/ 	.word	0xffffffff


	//   ....[127]....
        /*0238*/ 	.word	0xffffffff


	//   ....[128]....
        /*023c*/ 	.word	0xffffffff


	//   ....[129]....
        /*0240*/ 	.word	0xffffffff


	//   ....[130]....
        /*0244*/ 	.word	0xffffffff


	//   ....[131]....
        /*0248*/ 	.word	0xffffffff


	//   ....[132]....
        /*024c*/ 	.word	0xffffffff


	//   ....[133]....
        /*0250*/ 	.word	0xffffffff


	//   ....[134]....
        /*0254*/ 	.word	0xffffffff


	//   ....[135]....
        /*0258*/ 	.word	0xffffffff


	//   ....[136]....
        /*025c*/ 	.word	0xffffffff


	//   ....[137]....
        /*0260*/ 	.word	0xffffffff


	//   ....[138]....
        /*0264*/ 	.word	0xffffffff


	//   ....[139]....
        /*0268*/ 	.word	0xffffffff


	//   ....[140]....
        /*026c*/ 	.word	0xffffffff


	//   ....[141]....
        /*0270*/ 	.word	0xffffffff


	//   ....[142]....
        /*0274*/ 	.word	0xffffffff


	//   ....[143]....
        /*0278*/ 	.word	0xffffffff


	//   ....[144]....
        /*027c*/ 	.word	0xffffffff


	//   ....[145]....
        /*0280*/ 	.word	0xffffffff


	//   ....[146]....
        /*0284*/ 	.word	0xffffffff


	//   ....[147]....
        /*0288*/ 	.word	0xffffffff


	//   ....[148]....
        /*028c*/ 	.word	0xffffffff


	//   ....[149]....
        /*0290*/ 	.word	0xffffffff


	//   ....[150]....
        /*0294*/ 	.word	0xffffffff


	//   ....[151]....
        /*0298*/ 	.word	0xffffffff


	//   ....[152]....
        /*029c*/ 	.word	0xffffffff


	//   ....[153]....
        /*02a0*/ 	.word	0xffffffff


	//   ....[154]....
        /*02a4*/ 	.word	0xffffffff


	//   ....[155]....
        /*02a8*/ 	.word	0xffffffff


	//   ....[156]....
        /*02ac*/ 	.word	0xffffffff


	//   ....[157]....
        /*02b0*/ 	.word	0xffffffff


	//   ....[158]....
        /*02b4*/ 	.word	0xffffffff


	//   ....[159]....
        /*02b8*/ 	.word	0xffffffff


	//   ....[160]....
        /*02bc*/ 	.word	0xffffffff


	//   ....[161]....
        /*02c0*/ 	.word	0xffffffff


	//   ....[162]....
        /*02c4*/ 	.word	0xffffffff


	//----- nvinfo : EIATTR_COOP_GROUP_INSTR_OFFSETS
	.align		4
.L_2213:
        /*02c8*/ 	.byte	0x04, 0x28
        /*02ca*/ 	.short	(.L_2215 - .L_2214)


	//   ....[0]....
.L_2214:
        /*02cc*/ 	.word	0x00000620


	//   ....[1]....
        /*02d0*/ 	.word	0x000006c0


	//   ....[2]....
        /*02d4*/ 	.word	0x00000810


	//   ....[3]....
        /*02d8*/ 	.word	0x00000940


	//   ....[4]....
        /*02dc*/ 	.word	0x000011e0


	//   ....[5]....
        /*02e0*/ 	.word	0x00001bc0


	//   ....[6]....
        /*02e4*/ 	.word	0x00001ee0


	//   ....[7]....
        /*02e8*/ 	.word	0x00003ef0


	//   ....[8]....
        /*02ec*/ 	.word	0x00003f10


	//   ....[9]....
        /*02f0*/ 	.word	0x00003f40


	//   ....[10]....
        /*02f4*/ 	.word	0x00003f50


	//   ....[11]....
        /*02f8*/ 	.word	0x00004000


	//   ....[12]....
        /*02fc*/ 	.word	0x00004020


	//   ....[13]....
        /*0300*/ 	.word	0x00004030


	//   ....[14]....
        /*0304*/ 	.word	0x00004040


	//   ....[15]....
        /*0308*/ 	.word	0x00004100


	//   ....[16]....
        /*030c*/ 	.word	0x00004120


	//   ....[17]....
        /*0310*/ 	.word	0x00004130


	//   ....[18]....
        /*0314*/ 	.word	0x00004140


	//   ....[19]....
        /*0318*/ 	.word	0x00004200


	//   ....[20]....
        /*031c*/ 	.word	0x00004220


	//   ....[21]....
        /*0320*/ 	.word	0x00004230


	//   ....[22]....
        /*0324*/ 	.word	0x00004240


	//   ....[23]....
        /*0328*/ 	.word	0x00004300


	//   ....[24]....
        /*032c*/ 	.word	0x00004310


	//   ....[25]....
        /*0330*/ 	.word	0x00004320


	//   ....[26]....
        /*0334*/ 	.word	0x00004330


	//   ....[27]....
        /*0338*/ 	.word	0x00004480


	//   ....[28]....
        /*033c*/ 	.word	0x000044f0


	//   ....[29]....
        /*0340*/ 	.word	0x00004560


	//   ....[30]....
        /*0344*/ 	.word	0x000045d0


	//   ....[31]....
        /*0348*/ 	.word	0x000045f0


	//   ....[32]....
        /*034c*/ 	.word	0x00004600


	//   ....[33]....
        /*0350*/ 	.word	0x00004610


	//   ....[34]....
        /*0354*/ 	.word	0x00004620


	//   ....[35]....
        /*0358*/ 	.word	0x00004630


	//   ....[36]....
        /*035c*/ 	.word	0x00004640


	//   ....[37]....
        /*0360*/ 	.word	0x00004650


	//   ....[38]....
        /*0364*/ 	.word	0x00004660


	//   ....[39]....
        /*0368*/ 	.word	0x00005930


	//   ....[40]....
        /*036c*/ 	.word	0x00005950


	//   ....[41]....
        /*0370*/ 	.word	0x00005960


	//   ....[42]....
        /*0374*/ 	.word	0x00005970


	//   ....[43]....
        /*0378*/ 	.word	0x00005a90


	//   ....[44]....
        /*037c*/ 	.word	0x00005aa0


	//   ....[45]....
        /*0380*/ 	.word	0x00005ab0


	//   ....[46]....
        /*0384*/ 	.word	0x00005ac0


	//   ....[47]....
        /*0388*/ 	.word	0x00005be0


	//   ....[48]....
        /*038c*/ 	.word	0x00005c00


	//   ....[49]....
        /*0390*/ 	.word	0x00005c10


	//   ....[50]....
        /*0394*/ 	.word	0x00005c20


	//   ....[51]....
        /*0398*/ 	.word	0x00005d40


	//   ....[52]....
        /*039c*/ 	.word	0x00005d50


	//   ....[53]....
        /*03a0*/ 	.word	0x00005d60


	//   ....[54]....
        /*03a4*/ 	.word	0x00005d70


	//   ....[55]....
        /*03a8*/ 	.word	0x00005e90


	//   ....[56]....
        /*03ac*/ 	.word	0x00005eb0


	//   ....[57]....
        /*03b0*/ 	.word	0x00005ec0


	//   ....[58]....
        /*03b4*/ 	.word	0x00005ed0


	//   ....[59]....
        /*03b8*/ 	.word	0x00005fd0


	//   ....[60]....
        /*03bc*/ 	.word	0x00005fe0


	//   ....[61]....
        /*03c0*/ 	.word	0x00005ff0


	//   ....[62]....
        /*03c4*/ 	.word	0x00006000


	//   ....[63]....
        /*03c8*/ 	.word	0x00006010


	//   ....[64]....
        /*03cc*/ 	.word	0x00006020


	//   ....[65]....
        /*03d0*/ 	.word	0x00006030


	//   ....[66]....
        /*03d4*/ 	.word	0x00006060


	//   ....[67]....
        /*03d8*/ 	.word	0x00006090


	//   ....[68]....
        /*03dc*/ 	.word	0x000060a0


	//   ....[69]....
        /*03e0*/ 	.word	0x000060b0


	//   ....[70]....
        /*03e4*/ 	.word	0x000060c0


	//   ....[71]....
        /*03e8*/ 	.word	0x000076e0


	//   ....[72]....
        /*03ec*/ 	.word	0x00007750


	//   ....[73]....
        /*03f0*/ 	.word	0x00007780


	//   ....[74]....
        /*03f4*/ 	.word	0x000077b0


	//   ....[75]....
        /*03f8*/ 	.word	0x00007880


	//   ....[76]....
        /*03fc*/ 	.word	0x000078c0


	//   ....[77]....
        /*0400*/ 	.word	0x00007900


	//   ....[78]....
        /*0404*/ 	.word	0x00007930


	//   ....[79]....
        /*0408*/ 	.word	0x000079d0


	//   ....[80]....
        /*040c*/ 	.word	0x00007a00


	//   ....[81]....
        /*0410*/ 	.word	0x00007a30


	//   ....[82]....
        /*0414*/ 	.word	0x00007a60


	//   ....[83]....
        /*0418*/ 	.word	0x00007b10


	//   ....[84]....
        /*041c*/ 	.word	0x00007b40


	//   ....[85]....
        /*0420*/ 	.word	0x00007b80


	//   ....[86]....
        /*0424*/ 	.word	0x00007bb0


	//   ....[87]....
        /*0428*/ 	.word	0x00007d40


	//   ....[88]....
        /*042c*/ 	.word	0x00007d80


	//   ....[89]....
        /*0430*/ 	.word	0x00007db0


	//   ....[90]....
        /*0434*/ 	.word	0x00007de0


	//   ....[91]....
        /*0438*/ 	.word	0x000084a0


	//   ....[92]....
        /*043c*/ 	.word	0x00008710


	//   ....[93]....
        /*0440*/ 	.word	0x00008850


	//   ....[94]....
        /*0444*/ 	.word	0x000088b0


	//   ....[95]....
        /*0448*/ 	.word	0x00008910


	//   ....[96]....
        /*044c*/ 	.word	0x00008930


	//   ....[97]....
        /*0450*/ 	.word	0x00008950


	//   ....[98]....
        /*0454*/ 	.word	0x00008a10


	//   ....[99]....
        /*0458*/ 	.word	0x00008a60


	//   ....[100]....
        /*045c*/ 	.word	0x00008ac0


	//   ....[101]....
        /*0460*/ 	.word	0x00008ae0


	//   ....[102]....
        /*0464*/ 	.word	0x00008b00


	//   ....[103]....
        /*0468*/ 	.word	0x00009170


	//   ....[104]....
        /*046c*/ 	.word	0x000091f0


	//   ....[105]....
        /*0470*/ 	.word	0x00009260


	//   ....[106]....
        /*0474*/ 	.word	0x000092d0


	//   ....[107]....
        /*0478*/ 	.word	0x00009420


	//   ....[108]....
        /*047c*/ 	.word	0x00009490


	//   ....[109]....
        /*0480*/ 	.word	0x00009500


	//   ....[110]....
        /*0484*/ 	.word	0x00009570


	//   ....[111]....
        /*0488*/ 	.word	0x00009690


	//   ....[112]....
        /*048c*/ 	.word	0x00009700


	//   ....[113]....
        /*0490*/ 	.word	0x00009770


	//   ....[114]....
        /*0494*/ 	.word	0x000097e0


	//   ....[115]....
        /*0498*/ 	.word	0x00009900


	//   ....[116]....
        /*049c*/ 	.word	0x00009970


	//   ....[117]....
        /*04a0*/ 	.word	0x000099e0


	//   ....[118]....
        /*04a4*/ 	.word	0x00009a50


	//   ....[119]....
        /*04a8*/ 	.word	0x00009b90


	//   ....[120]....
        /*04ac*/ 	.word	0x00009c00


	//   ....[121]....
        /*04b0*/ 	.word	0x00009c70


	//   ....[122]....
        /*04b4*/ 	.word	0x00009ce0


	//   ....[123]....
        /*04b8*/ 	.word	0x00009d40


	//   ....[124]....
        /*04bc*/ 	.word	0x00009db0


	//   ....[125]....
        /*04c0*/ 	.word	0x00009e20


	//   ....[126]....
        /*04c4*/ 	.word	0x00009e90


	//   ....[127]....
        /*04c8*/ 	.word	0x00009f20


	//   ....[128]....
        /*04cc*/ 	.word	0x00009f90


	//   ....[129]....
        /*04d0*/ 	.word	0x0000a000


	//   ....[130]....
        /*04d4*/ 	.word	0x0000a070


	//   ....[131]....
        /*04d8*/ 	.word	0x0000a0f0


	//   ....[132]....
        /*04dc*/ 	.word	0x0000a170


	//   ....[133]....
        /*04e0*/ 	.word	0x0000a1e0


	//   ....[134]....
        /*04e4*/ 	.word	0x0000a250


	//   ....[135]....
        /*04e8*/ 	.word	0x0000a2d0


	//   ....[136]....
        /*04ec*/ 	.word	0x0000a340


	//   ....[137]....
        /*04f0*/ 	.word	0x0000a3b0


	//   ....[138]....
        /*04f4*/ 	.word	0x0000a420


	//   ....[139]....
        /*04f8*/ 	.word	0x0000a4a0


	//   ....[140]....
        /*04fc*/ 	.word	0x0000a520


	//   ....[141]....
        /*0500*/ 	.word	0x0000a590


	//   ....[142]....
        /*0504*/ 	.word	0x0000a600


	//   ....[143]....
        /*0508*/ 	.word	0x0000a680


	//   ....[144]....
        /*050c*/ 	.word	0x0000a6f0


	//   ....[145]....
        /*0510*/ 	.word	0x0000a760


	//   ....[146]....
        /*0514*/ 	.word	0x0000a7d0


	//   ....[147]....
        /*0518*/ 	.word	0x0000a850


	//   ....[148]....
        /*051c*/ 	.word	0x0000a8d0


	//   ....[149]....
        /*0520*/ 	.word	0x0000a940


	//   ....[150]....
        /*0524*/ 	.word	0x0000a9b0


	//   ....[151]....
        /*0528*/ 	.word	0x0000aa30


	//   ....[152]....
        /*052c*/ 	.word	0x0000aaa0


	//   ....[153]....
        /*0530*/ 	.word	0x0000ab10


	//   ....[154]....
        /*0534*/ 	.word	0x0000ab80


	//   ....[155]....
        /*0538*/ 	.word	0x0000abf0


	//   ....[156]....
        /*053c*/ 	.word	0x0000ac60


	//   ....[157]....
        /*0540*/ 	.word	0x0000acd0


	//   ....[158]....
        /*0544*/ 	.word	0x0000ad40


	//   ....[159]....
        /*0548*/ 	.word	0x0000ae20


	//   ....[160]....
        /*054c*/ 	.word	0x0000ae90


	//   ....[161]....
        /*0550*/ 	.word	0x0000af00


	//   ....[162]....
        /*0554*/ 	.word	0x0000af70


	//----- nvinfo : EIATTR_EXIT_INSTR_OFFSETS
	.align		4
.L_2215:
        /*0558*/ 	.byte	0x04, 0x1c
        /*055a*/ 	.short	(.L_2217 - .L_2216)


	//   ....[0]....
.L_2216:
        /*055c*/ 	.word	0x00008bd0


	//   ....[1]....
        /*0560*/ 	.word	0x00009110


	//----- nvinfo : EIATTR_MAX_THREADS
	.align		4
.L_2217:
        /*0564*/ 	.byte	0x04, 0x05
        /*0566*/ 	.short	(.L_2219 - .L_2218)
.L_2218:
        /*0568*/ 	.word	0x00000040
        /*056c*/ 	.word	0x00000001
        /*0570*/ 	.word	0x00000001


	//----- nvinfo : EIATTR_CRS_STACK_SIZE
	.align		4
.L_2219:
        /*0574*/ 	.byte	0x04, 0x1e
        /*0576*/ 	.short	(.L_2221 - .L_2220)
.L_2220:
        /*0578*/ 	.word	0x00000000
.L_2221:


//--------------------- .nv.info._Z25selective_scan_bwd_kernelI32Selective_Scan_bwd_kernel_traitsILi64ELi16ELb1ELb0ELb0ELb1ELb0EN3c104HalfENS1_7complexIfEEEEv12SSMParamsBwd --------------------------
	.section	.nv.info._Z25selective_scan_bwd_kernelI32Selective_Scan_bwd_kernel_traitsILi64ELi16ELb1ELb0ELb0ELb1ELb0EN3c104HalfENS1_7complexIfEEEEv12SSMParamsBwd,"",@"SHT_CUDA_INFO"
	.sectionflags	@""
	.align	4


	//----- nvinfo : EIATTR_CUDA_API_VERSION
	.align		4
        /*0000*/ 	.byte	0x04, 0x37
        /*0002*/ 	.short	(.L_2223 - .L_2222)
.L_2222:
        /*0004*/ 	.word	0x00000082


	//----- nvinfo : EIATTR_SW2861232_WAR
	.align		4
.L_2223:
        /*0008*/ 	.byte	0x01, 0x35
	.zero		2


	//----- nvinfo : EIATTR_PARAM_CBANK
	.align		4
        /*000c*/ 	.byte	0x04, 0x0a
        /*000e*/ 	.short	(.L_2225 - .L_2224)
	.align		4
.L_2224:
        /*0010*/ 	.word	index@(.nv.constant0._Z25selective_scan_bwd_kernelI32Selective_Scan_bwd_kernel_traitsILi64ELi16ELb1ELb0ELb0ELb1ELb0EN3c104HalfENS1_7complexIfEEEEv12SSMParamsBwd)
        /*0014*/ 	.short	0x0160
        /*0016*/ 	.short	0x01f0


	//----- nvinfo : EIATTR_CBANK_PARAM_SIZE
	.align		4
.L_2225:
        /*0018*/ 	.byte	0x03, 0x19
        /*001a*/ 	.short	0x01f0


	//----- nvinfo : EIATTR_KPARAM_INFO
	.align		4
        /*001c*/ 	.byte	0x04, 0x17
        /*001e*/ 	.short	(.L_2227 - .L_2226)
.L_2226:
        /*0020*/ 	.word	0x00000000
        /*0024*/ 	.short	0x0000
        /*0026*/ 	.short	0x0000
        /*0028*/ 	.byte	0x00, 0xf0, 0xc1, 0x07


	//----- nvinfo : EIATTR_MAXREG_COUNT
	.align		4
.L_2227:
        /*002c*/ 	.byte	0x03, 0x1b
        /*002e*/ 	.short	0x00ff


	//----- nvinfo : EIATTR_NUM_BARRIERS
	.align		4
        /*0030*/ 	.byte	0x02, 0x4c
        /*0032*/ 	.byte	0x01
	.zero		1


	//----- nvinfo : EIATTR_MERCURY_ISA_VERSION
	.align		4
        /*0034*/ 	.byte	0x03, 0x5f
        /*0036*/ 	.short	0x0000


	//----- nvinfo : EIATTR_COOP_GROUP_MASK_REGIDS
	.align		4
        /*0038*/ 	.byte	0x04, 0x29
        /*003a*/ 	.short	(.L_2229 - .L_2228)


	//   ....[0]....
.L_2228:
        /*003c*/ 	.word	0xffffffff


	//   ....[1]....
        /*0040*/ 	.word	0xffffffff


	//   ....[2]....
        /*0044*/ 	.word	0xffffffff


	//   ....[3]....
        /*0048*/ 	.word	0xffffffff


	//   ....[4]....
        /*004c*/ 	.word	0xffffffff


	//   ....[5]....
        /*0050*/ 	.word	0xffffffff


	//   ....[6]....
        /*0054*/ 	.word	0xffffffff


	//   ....[7]....
        /*0058*/ 	.word	0xffffffff


	//   ....[8]....
        /*005c*/ 	.word	0xffffffff


	//   ....[9]....
        /*0060*/ 	.word	0xffffffff


	//   ....[10]....
        /*0064*/ 	.word	0xffffffff


	//   ....[11]....
        /*0068*/ 	.word	0xffffffff


	//   ....[12]....
        /*006c*/ 	.word	0xffffffff


	//   ....[13]....
        /*0070*/ 	.word	0xffffffff


	//   ....[14]....
        /*0074*/ 	.word	0xffffffff


	//   ....[15]....
        /*0078*/ 	.word	0xffffffff


	//   ....[16]....
        /*007c*/ 	.word	0xffffffff


	//   ....[17]....
        /*0080*/ 	.word	0xffffffff


	//   ....[18]....
        /*0084*/ 	.word	0xffffffff


	//   ....[19]....
        /*0088*/ 	.word	0xffffffff


	//   ....[20]....
        /*008c*/ 	.word	0xffffffff


	//   ....[21]....
        /*0090*/ 	.word	0xffffffff


	//   ....[22]....
        /*0094*/ 	.word	0xffffffff


	//   ....[23]....
        /*0098*/ 	.word	0xffffffff


	//   ....[24]....
        /*009c*/ 	.word	0xffffffff


	//   ....[25]....
        /*00a0*/ 	.word	0xffffffff


	//   ....[26]....
        /*00a4*/ 	.word	0xffffffff


	//   ....[27]....
        /*00a8*/ 	.word	0xffffffff


	//   ....[28]....
        /*00ac*/ 	.word	0xffffffff


	//   ....[29]....
        /*00b0*/ 	.word	0xffffffff


	//   ....[30]....
        /*00b4*/ 	.word	0xffffffff


	//   ....[31]....
        /*00b8*/ 	.word	0xffffffff


	//   ....[32]....
        /*00bc*/ 	.word	0xffffffff


	//   ....[33]....
        /*00c0*/ 	.word	0xffffffff


	//   ....[34]....
        /*00c4*/ 	.word	0xffffffff


	//   ....[35]....
        /*00c8*/ 	.word	0xffffffff


	//   ....[36]....
        /*00cc*/ 	.word	0xffffffff


	//   ....[37]....
        /*00d0*/ 	.word	0xffffffff


	//   ....[38]....
        /*00d4*/ 	.word	0xffffffff


	//   ....[39]....
        /*00d8*/ 	.word	0xffffffff


	//   ....[40]....
        /*00dc*/ 	.word	0xffffffff


	//   ....[41]....
        /*00e0*/ 	.word	0xffffffff


	//   ....[42]....
        /*00e4*/ 	.word	0xffffffff


	//   ....[43]....
        /*00e8*/ 	.word	0xffffffff


	//   ....[44]....
        /*00ec*/ 	.word	0xffffffff


	//   ....[45]....
        /*00f0*/ 	.word	0xffffffff


	//   ....[46]....
        /*00f4*/ 	.word	0xffffffff


	//   ....[47]....
        /*00f8*/ 	.word	0xffffffff


	//   ....[48]....
        /*00fc*/ 	.word	0xffffffff


	//   ....[49]....
        /*0100*/ 	.word	0xffffffff


	//   ....[50]....
        /*0104*/ 	.word	0xffffffff


	//   ....[51]....
        /*0108*/ 	.word	0xffffffff


	//   ....[52]....
        /*010c*/ 	.word	0xffffffff


	//   ....[53]....
        /*0110*/ 	.word	0xffffffff


	//   ....[54]....
        /*0114*/ 	.word	0xffffffff


	//   ....[55]....
        /*0118*/ 	.word	0xffffffff


	//   ....[56]....
        /*011c*/ 	.word	0xffffffff


	//   ....[57]....
        /*0120*/ 	.word	0xffffffff


	//   ....[58]....
        /*0124*/ 	.word	0xffffffff


	//   ....[59]....
        /*0128*/ 	.word	0xffffffff


	//   ....[60]....
        /*012c*/ 	.word	0xffffffff


	//   ....[61]....
        /*0130*/ 	.word	0xffffffff


	//   ....[62]....
        /*0134*/ 	.word	0xffffffff


	//   ....[63]....
        /*0138*/ 	.word	0xffffffff


	//   ....[64]....
        /*013c*/ 	.word	0xffffffff


	//   ....[65]....
        /*0140*/ 	.word	0xffffffff


	//   ....[66]....
        /*0144*/ 	.word	0xffffffff


	//   ....[67]....
        /*0148*/ 	.word	0xffffffff


	//   ....[68]....
        /*014c*/ 	.word	0xffffffff


	//   ....[69]....
        /*0150*/ 	.word	0xffffffff


	//   ....[70]....
        /*0154*/ 	.word	0xffffffff


	//   ....[71]....
        /*0158*/ 	.word	0xffffffff


	//   ....[72]....
        /*015c*/ 	.word	0xffffffff


	//   ....[73]....
        /*0160*/ 	.word	0xffffffff


	//   ....[74]....
        /*0164*/ 	.word	0xffffffff


	//   ....[75]....
        /*0168*/ 	.word	0xffffffff


	//   ....[76]....
        /*016c*/ 	.word	0xffffffff


	//   ....[77]....
        /*0170*/ 	.word	0xffffffff


	//   ....[78]....
        /*0174*/ 	.word	0xffffffff


	//   ....[79]....
        /*0178*/ 	.word	0xffffffff


	//   ....[80]....
        /*017c*/ 	.word	0xffffffff


	//   ....[81]....
        /*0180*/ 	.word	0xffffffff


	//   ....[82]....
        /*0184*/ 	.word	0xffffffff


	//   ....[83]....
        /*0188*/ 	.word	0xffffffff


	//   ....[84]....
        /*018c*/ 	.word	0xffffffff


	//   ....[85]....
        /*0190*/ 	.word	0xffffffff


	//   ....[86]....
        /*0194*/ 	.word	0xffffffff


	//   ....[87]....
        /*0198*/ 	.word	0xffffffff


	//   ....[88]....
        /*019c*/ 	.word	0xffffffff


	//   ....[89]....
        /*01a0*/ 	.word	0xffffffff


	//   ....[90]....
        /*01a4*/ 	.word	0xffffffff


	//   ....[91]....
        /*01a8*/ 	.word	0xffffffff


	//   ....[92]....
        /*01ac*/ 	.word	0xffffffff


	//   ....[93]....
        /*01b0*/ 	.word	0xffffffff


	//   ....[94]....
        /*01b4*/ 	.word	0xffffffff


	//   ....[95]....
        /*01b8*/ 	.word	0xffffffff


	//   ....[96]....
        /*01bc*/ 	.word	0xffffffff


	//   ....[97]....
        /*01c0*/ 	.word	0xffffffff


	//   ....[98]....
        /*01c4*/ 	.word	0xffffffff


	//   ....[99]....
        /*01c8*/ 	.word	0xffffffff


	//   ....[100]....
        /*01cc*/ 	.word	0xffffffff


	//   ....[101]....
        /*01d0*/ 	.word	0xffffffff


	//   ....[102]....
        /*01d4*/ 	.word	0xffffffff


	//   ....[103]....
        /*01d8*/ 	.word	0xffffffff


	//   ....[104]....
        /*01dc*/ 	.word	0xffffffff


	//   ....[105]....
        /*01e0*/ 	.word	0xffffffff


	//   ....[106]....
        /*01e4*/ 	.word	0xffffffff


	//   ....[107]....
        /*01e8*/ 	.word	0xffffffff


	//   ....[108]....
        /*01ec*/ 	.word	0xffffffff


	//   ....[109]....
        /*01f0*/ 	.word	0xffffffff


	//   ....[110]....
        /*01f4*/ 	.word	0xffffffff


	//   ....[111]....
        /*01f8*/ 	.word	0xffffffff


	//   ....[112]....
        /*01fc*/ 	.word	0xffffffff


	//   ....[113]....
        /*0200*/ 	.word	0xffffffff


	//   ....[114]....
        /*0204*/ 	.word	0xffffffff


	//   ....[115]....
        /*0208*/ 	.word	0xffffffff


	//   ....[116]....
        /*020c*/ 	.word	0xffffffff


	//   ....[117]....
        /*0210*/ 	.word	0xffffffff


	//   ....[118]....
        /*0214*/ 	.word	0xffffffff


	//   ....[119]....
        /*0218*/ 	.word	0xffffffff


	//   ....[120]....
        /*021c*/ 	.word	0xffffffff


	//   ....[121]....
        /*0220*/ 	.word	0xffffffff


	//   ....[122]....
        /*0224*/ 	.word	0xffffffff


	//   ....[123]....
        /*0228*/ 	.word	0xffffffff


	//   ....[124]....
        /*022c*/ 	.word	0xffffffff


	//   ....[125]....
        /*0230*/ 	.word	0xffffffff


	//   ....[126]....
        /*0234*/ 	.word	0xffffffff


	//   ....[127]....
        /*0238*/ 	.word	0xffffffff


	//   ....[128]....
        /*023c*/ 	.word	0xffffffff


	//   ....[129]....
        /*0240*/ 	.word	0xffffffff


	//   ....[130]....
        /*0244*/ 	.word	0xffffffff


	//   ....[131]....
        /*0248*/ 	.word	0xffffffff


	//   ....[132]....
        /*024c*/ 	.word	0xffffffff


	//   ....[133]....
        /*0250*/ 	.word	0xffffffff


	//   ....[134]....
        /*0254*/ 	.word	0xffffffff


	//   ....[135]....
        /*0258*/ 	.word	0xffffffff


	//   ....[136]....
        /*025c*/ 	.word	0xffffffff


	//   ....[137]....
        /*0260*/ 	.word	0xffffffff


	//   ....[138]....
        /*0264*/ 	.word	0xffffffff


	//   ....[139]....
        /*0268*/ 	.word	0xffffffff


	//   ....[140]....
        /*026c*/ 	.word	0xffffffff


	//   ....[141]....
        /*0270*/ 	.word	0xffffffff


	//   ....[142]....
        /*0274*/ 	.word	0xffffffff


	//   ....[143]....
        /*0278*/ 	.word	0xffffffff


	//   ....[144]....
        /*027c*/ 	.word	0xffffffff


	//   ....[145]....
        /*0280*/ 	.word	0xffffffff


	//   ....[146]....
        /*0284*/ 	.word	0xffffffff


	//   ....[147]....
        /*0288*/ 	.word	0xffffffff


	//   ....[148]....
        /*028c*/ 	.word	0xffffffff


	//   ....[149]....
        /*0290*/ 	.word	0xffffffff


	//   ....[150]....
        /*0294*/ 	.word	0xffffffff


	//   ....[151]....
        /*0298*/ 	.word	0xffffffff


	//   ....[152]....
        /*029c*/ 	.word	0xffffffff


	//   ....[153]....
        /*02a0*/ 	.word	0xffffffff


	//   ....[154]....
        /*02a4*/ 	.word	0xffffffff


	//   ....[155]....
        /*02a8*/ 	.word	0xffffffff


	//   ....[156]....
        /*02ac*/ 	.word	0xffffffff


	//   ....[157]....
        /*02b0*/ 	.word	0xffffffff


	//   ....[158]....
        /*02b4*/ 	.word	0xffffffff


	//   ....[159]....
        /*02b8*/ 	.word	0xffffffff


	//----- nvinfo : EIATTR_COOP_GROUP_INSTR_OFFSETS
	.align		4
.L_2229:
        /*02bc*/ 	.byte	0x04, 0x28
        /*02be*/ 	.short	(.L_2231 - .L_2230)


	//   ....[0]....
.L_2230:
        /*02c0*/ 	.word	0x00000610


	//   ....[1]....
        /*02c4*/ 	.word	0x000006b0


	//   ....[2]....
        /*02c8*/ 	.word	0x000008f0


	//   ....[3]....
        /*02cc*/ 	.word	0x00004d90


	//   ....[4]....
        /*02d0*/ 	.word	0x00004db0


	//   ....[5]....
        /*02d4*/ 	.word	0x00004de0


	//   ....[6]....
        /*02d8*/ 	.word	0x00004df0


	//   ....[7]....
        /*02dc*/ 	.word	0x00004ea0


	//   ....[8]....
        /*02e0*/ 	.word	0x00004ec0


	//   ....[9]....
        /*02e4*/ 	.word	0x00004ed0


	//   ....[10]....
        /*02e8*/ 	.word	0x00004ee0


	//   ....[11]....
        /*02ec*/ 	.word	0x00004fa0


	//   ....[12]....
        /*02f0*/ 	.word	0x00004fc0


	//   ....[13]....
        /*02f4*/ 	.word	0x00004fd0


	//   ....[14]....
        /*02f8*/ 	.word	0x00004fe0


	//   ....[15]....
        /*02fc*/ 	.word	0x000050a0


	//   ....[16]....
        /*0300*/ 	.word	0x000050c0


	//   ....[17]....
        /*0304*/ 	.word	0x000050d0


	//   ....[18]....
        /*0308*/ 	.word	0x000050e0


	//   ....[19]....
        /*030c*/ 	.word	0x000051a0


	//   ....[20]....
        /*0310*/ 	.word	0x000051b0


	//   ....[21]....
        /*0314*/ 	.word	0x000051c0


	//   ....[22]....
        /*0318*/ 	.word	0x000051d0


	//   ....[23]....
        /*031c*/ 	.word	0x00005320


	//   ....[24]....
        /*0320*/ 	.word	0x00005390


	//   ....[25]....
        /*0324*/ 	.word	0x00005400


	//   ....[26]....
        /*0328*/ 	.word	0x00005470


	//   ....[27]....
        /*032c*/ 	.word	0x00005490


	//   ....[28]....
        /*0330*/ 	.word	0x000054a0


	//   ....[29]....
        /*0334*/ 	.word	0x000054b0


	//   ....[30]....
        /*0338*/ 	.word	0x000054c0


	//   ....[31]....
        /*033c*/ 	.word	0x000054d0


	//   ....[32]....
        /*0340*/ 	.word	0x000054e0


	//   ....[33]....
        /*0344*/ 	.word	0x000054f0


	//   ....[34]....
        /*0348*/ 	.word	0x00005500


	//   ....[35]....
        /*034c*/ 	.word	0x000067b0


	//   ....[36]....
        /*0350*/ 	.word	0x000067d0


	//   ....[37]....
        /*0354*/ 	.word	0x000067e0


	//   ....[38]....
        /*0358*/ 	.word	0x000067f0


	//   ....[39]....
        /*035c*/ 	.word	0x00006910


	//   ....[40]....
        /*0360*/ 	.word	0x00006920


	//   ....[41]....
        /*0364*/ 	.word	0x00006930


	//   ....[42]....
        /*0368*/ 	.word	0x00006940


	//   ....[43]....
        /*036c*/ 	.word	0x00006a60


	//   ....[44]....
        /*0370*/ 	.word	0x00006a80


	//   ....[45]....
        /*0374*/ 	.word	0x00006a90


	//   ....[46]....
        /*0378*/ 	.word	0x00006aa0


	//   ....[47]....
        /*037c*/ 	.word	0x00006bc0


	//   ....[48]....
        /*0380*/ 	.word	0x00006bd0


	//   ....[49]....
        /*0384*/ 	.word	0x00006be0


	//   ....[50]....
        /*0388*/ 	.word	0x00006bf0


	//   ....[51]....
        /*038c*/ 	.word	0x00006d10


	//   ....[52]....
        /*0390*/ 	.word	0x00006d30


	//   ....[53]....
        /*0394*/ 	.word	0x00006d40


	//   ....[54]....
        /*0398*/ 	.word	0x00006d50


	//   ....[55]....
        /*039c*/ 	.word	0x00006e50


	//   ....[56]....
        /*03a0*/ 	.word	0x00006e60


	//   ....[57]....
        /*03a4*/ 	.word	0x00006e70


	//   ....[58]....
        /*03a8*/ 	.word	0x00006e80


	//   ....[59]....
        /*03ac*/ 	.word	0x00006e90


	//   ....[60]....
        /*03b0*/ 	.word	0x00006ea0


	//   ....[61]....
        /*03b4*/ 	.word	0x00006eb0


	//   ....[62]....
        /*03b8*/ 	.word	0x00006ee0


	//   ....[63]....
        /*03bc*/ 	.word	0x00006f10


	//   ....[64]....
        /*03c0*/ 	.word	0x00006f40


	//   ....[65]....
        /*03c4*/ 	.word	0x00006f60


	//   ....[66]....
        /*03c8*/ 	.word	0x00006f70


	//   ....[67]....
        /*03cc*/ 	.word	0x00008540


	//   ....[68]....
        /*03d0*/ 	.word	0x000085b0


	//   ....[69]....
        /*03d4*/ 	.word	0x00008630


	//   ....[70]....
        /*03d8*/ 	.word	0x00008660


	//   ....[71]....
        /*03dc*/ 	.word	0x00008760


	//   ....[72]....
        /*03e0*/ 	.word	0x000087a0


	//   ....[73]....
        /*03e4*/ 	.word	0x000087d0


	//   ....[74]....
        /*03e8*/ 	.word	0x00008800


	//   ....[75]....
        /*03ec*/ 	.word	0x000088a0


	//   ....[76]....
        /*03f0*/ 	.word	0x000088d0


	//   ....[77]....
        /*03f4*/ 	.word	0x00008900


	//   ....[78]....
        /*03f8*/ 	.word	0x00008940


	//   ....[79]....
        /*03fc*/ 	.word	0x00008a20


	//   ....[80]....
        /*0400*/ 	.word	0x00008a60


	//   ....[81]....
        /*0404*/ 	.word	0x00008a90


	//   ....[82]....
        /*0408*/ 	.word	0x00008ac0


	//   ....[83]....
        /*040c*/ 	.word	0x00008c20


	//   ....[84]....
        /*0410*/ 	.word	0x00008c60


	//   ....[85]....
        /*0414*/ 	.word	0x00008c90


	//   ....[86]....
        /*0418*/ 	.word	0x00008cc0


	//   ....[87]....
        /*041c*/ 	.word	0x00009270


	//   ....[88]....
        /*0420*/ 	.word	0x00009ac0


	//   ....[89]....
        /*0424*/ 	.word	0x00009ed0


	//   ....[90]....
        /*0428*/ 	.word	0x00009ff0


	//   ....[91]....
        /*042c*/ 	.word	0x0000a050


	//   ....[92]....
        /*0430*/ 	.word	0x0000a0b0


	//   ....[93]....
        /*0434*/ 	.word	0x0000a0d0


	//   ....[94]....
        /*0438*/ 	.word	0x0000a0f0


	//   ....[95]....
        /*043c*/ 	.word	0x0000a1b0


	//   ....[96]....
        /*0440*/ 	.word	0x0000a200


	//   ....[97]....
        /*0444*/ 	.word	0x0000a250


	//   ....[98]....
        /*0448*/ 	.word	0x0000a280


	//   ....[99]....
        /*044c*/ 	.word	0x0000a2a0


	//   ....[100]....
        /*0450*/ 	.word	0x0000a910


	//   ....[101]....
        /*0454*/ 	.word	0x0000a990


	//   ....[102]....
        /*0458*/ 	.word	0x0000aa00


	//   ....[103]....
        /*045c*/ 	.word	0x0000aa70


	//   ....[104]....
        /*0460*/ 	.word	0x0000abc0


	//   ....[105]....
        /*0464*/ 	.word	0x0000ac30


	//   ....[106]....
        /*0468*/ 	.word	0x0000aca0


	//   ....[107]....
        /*046c*/ 	.word	0x0000ad10


	//   ....[108]....
        /*0470*/ 	.word	0x0000ae30


	//   ....[109]....
        /*0474*/ 	.word	0x0000aea0


	//   ....[110]....
        /*0478*/ 	.word	0x0000af10


	//   ....[111]....
        /*047c*/ 	.word	0x0000af80


	//   ....[112]....
        /*0480*/ 	.word	0x0000b0a0


	//   ....[113]....
        /*0484*/ 	.word	0x0000b110


	//   ....[114]....
        /*0488*/ 	.word	0x0000b180


	//   ....[115]....
        /*048c*/ 	.word	0x0000b1f0


	//   ....[116]....
        /*0490*/ 	.word	0x0000b330


	//   ....[117]....
        /*0494*/ 	.word	0x0000b3a0


	//   ....[118]....
        /*0498*/ 	.word	0x0000b410


	//   ....[119]....
        /*049c*/ 	.word	0x0000b480


	//   ....[120]....
        /*04a0*/ 	.word	0x0000b4f0


	//   ....[121]....
        /*04a4*/ 	.word	0x0000b560


	//   ....[122]....
        /*04a8*/ 	.word	0x0000b5d0


	//   ....[123]....
        /*04ac*/ 	.word	0x0000b640


	//   ....[124]....
        /*04b0*/ 	.word	0x0000b6b0


	//   ....[125]....
        /*04b4*/ 	.word	0x0000b720


	//   ....[126]....
        /*04b8*/ 	.word	0x0000b790


	//   ....[127]....
        /*04bc*/ 	.word	0x0000b800


	//   ....[128]....
        /*04c0*/ 	.word	0x0000b880


	//   ....[129]....
        /*04c4*/ 	.word	0x0000b900


	//   ....[130]....
        /*04c8*/ 	.word	0x0000b970


	//   ....[131]....
        /*04cc*/ 	.word	0x0000b9e0


	//   ....[132]....
        /*04d0*/ 	.word	0x0000ba60


	//   ....[133]....
        /*04d4*/ 	.word	0x0000bad0


	//   ....[134]....
        /*04d8*/ 	.word	0x0000bb40


	//   ....[135]....
        /*04dc*/ 	.word	0x0000bbb0


	//   ....[136]....
        /*04e0*/ 	.word	0x0000bc30


	//   ....[137]....
        /*04e4*/ 	.word	0x0000bcb0


	//   ....[138]....
        /*04e8*/ 	.word	0x0000bd20


	//   ....[139]....
        /*04ec*/ 	.word	0x0000bd90


	//   ....[140]....
        /*04f0*/ 	.word	0x0000be10


	//   ....[141]....
        /*04f4*/ 	.word	0x0000be80


	//   ....[142]....
        /*04f8*/ 	.word	0x0000bef0


	//   ....[143]....
        /*04fc*/ 	.word	0x0000bf60


	//   ....[144]....
        /*0500*/ 	.word	0x0000bfe0


	//   ....[145]....
        /*0504*/ 	.word	0x0000c060


	//   ....[146]....
        /*0508*/ 	.word	0x0000c0d0


	//   ....[147]....
        /*050c*/ 	.word	0x0000c140


	//   ....[148]....
        /*0510*/ 	.word	0x0000c1c0


	//   ....[149]....
        /*0514*/ 	.word	0x0000c230


	//   ....[150]....
        /*0518*/ 	.word	0x0000c2a0


	//   ....[151]....
        /*051c*/ 	.word	0x0000c310


	//   ....[152]....
        /*0520*/ 	.word	0x0000c380


	//   ....[153]....
        /*0524*/ 	.word	0x0000c3f0


	//   ....[154]....
        /*0528*/ 	.word	0x0000c460


	//   ....[155]....
        /*052c*/ 	.word	0x0000c4d0


	//   ....[156]....
        /*0530*/ 	.word	0x0000c5c0


	//   ....[157]....
        /*0534*/ 	.word	0x0000c630


	//   ....[158]....
        /*0538*/ 	.word	0x0000c6a0


	//   ....[159]....
        /*053c*/ 	.word	0x0000c710


	//----- nvinfo : EIATTR_EXIT_INSTR_OFFSETS
	.align		4
.L_2231:
        /*0540*/ 	.byte	0x04, 0x1c
        /*0542*/ 	.short	(.L_2233 - .L_2232)


	//   ....[0]....
.L_2232:
        /*0544*/ 	.word	0x0000a370


	//   ....[1]....
        /*0548*/ 	.word	0x0000a8b0


	//----- nvinfo : EIATTR_MAX_THREADS
	.align		4
.L_2233:
        /*054c*/ 	.byte	0x04, 0x05
        /*054e*/ 	.short	(.L_2235 - .L_2234)
.L_2234:
        /*0550*/ 	.word	0x00000040
        /*0554*/ 	.word	0x00000001
        /*0558*/ 	.word	0x00000001


	//----- nvinfo : EIATTR_CRS_STACK_SIZE
	.align		4
.L_2235:
        /*055c*/ 	.byte	0x04, 0x1e
        /*055e*/ 	.short	(.L_2237 - .L_2236)
.L_2236:
        /*0560*/ 	.word	0x00000000
.L_2237:


//--------------------- .nv.info._Z25selective_scan_bwd_kernelI32Selective_Scan_bwd_kernel_traitsILi64ELi16ELb1ELb0ELb0ELb1ELb1EN3c104HalfENS1_7complexIfEEEEv12SSMParamsBwd --------------------------
	.section	.nv.info._Z25selective_scan_bwd_kernelI32Selective_Scan_bwd_kernel_traitsILi64ELi16ELb1ELb0ELb0ELb1ELb1EN3c104HalfENS1_7complexIfEEEEv12SSMParamsBwd,"",@"SHT_CUDA_INFO"
	.sectionflags	@""
	.align	4


	//----- nvinfo : EIATTR_CUDA_API_VERSION
	.align		4
        /*0000*/ 	.byte	0x04, 0x37
        /*0002*/ 	.short	(.L_2239 - .L_2238)
.L_2238:
        /*0004*/ 	.word	0x00000082


	//----- nvinfo : EIATTR_SW2861232_WAR
	.align		4
.L_2239:
        /*0008*/ 	.byte	0x01, 0x35
	.zero		2


	//----- nvinfo : EIATTR_PARAM_CBANK
	.align		4
        /*000c*/ 	.byte	0x04, 0x0a
        /*000e*/ 	.short	(.L_2241 - .L_2240)
	.align		4
.L_2240:
        /*0010*/ 	.word	index@(.nv.constant0._Z25selective_scan_bwd_kernelI32Selective_Scan_bwd_kernel_traitsILi64ELi16ELb1ELb0ELb0ELb1ELb1EN3c104HalfENS1_7complexIfEEEEv12SSMParamsBwd)
        /*0014*/ 	.short	0x0160
        /*0016*/ 	.short	0x01f0


	//----- nvinfo : EIATTR_CBANK_PARAM_SIZE
	.align		4
.L_2241:
        /*0018*/ 	.byte	0x03, 0x19
        /*001a*/ 	.short	0x01f0


	//----- nvinfo : EIATTR_KPARAM_INFO
	.align		4
        /*001c*/ 	.byte	0x04, 0x17
        /*001e*/ 	.short	(.L_2243 - .L_2242)
.L_2242:
        /*0020*/ 	.word	0x00000000
        /*0024*/ 	.short	0x0000
        /*0026*/ 	.short	0x0000
        /*0028*/ 	.byte	0x00, 0xf0, 0xc1, 0x07


	//----- nvinfo : EIATTR_MAXREG_COUNT
	.align		4
.L_2243:
        /*002c*/ 	.byte	0x03, 0x1b
        /*002e*/ 	.short	0x00ff


	//----- nvinfo : EIATTR_NUM_BARRIERS
	.align		4
        /*0030*/ 	.byte	0x02, 0x4c
        /*0032*/ 	.byte	0x01
	.zero		1


	//----- nvinfo : EIATTR_MERCURY_ISA_VERSION
	.align		4
        /*0034*/ 	.byte	0x03, 0x5f
        /*0036*/ 	.short	0x0000


	//----- nvinfo : EIATTR_COOP_GROUP_MASK_REGIDS
	.align		4
        /*0038*/ 	.byte	0x04, 0x29
        /*003a*/ 	.short	(.L_2245 - .L_2244)


	//   ....[0]....
.L_2244:
        /*003c*/ 	.word	0xffffffff


	//   ....[1]....
        /*0040*/ 	.word	0xffffffff


	//   ....[2]....
        /*0044*/ 	.word	0xffffffff


	//   ....[3]....
        /*0048*/ 	.word	0xffffffff


	//   ....[4]....
        /*004c*/ 	.word	0xffffffff


	//   ....[5]....
        /*0050*/ 	.word	0xffffffff


	//   ....[6]....
        /*0054*/ 	.word	0xffffffff


	//   ....[7]....
        /*0058*/ 	.word	0xffffffff


	//   ....[8]....
        /*005c*/ 	.word	0xffffffff


	//   ....[9]....
        /*0060*/ 	.word	0xffffffff


	//   ....[10]....
        /*0064*/ 	.word	0xffffffff


	//   ....[11]....
        /*0068*/ 	.word	0xffffffff


	//   ....[12]....
        /*006c*/ 	.word	0xffffffff


	//   ....[13]....
        /*0070*/ 	.word	0xffffffff


	//   ....[14]....
        /*0074*/ 	.word	0xffffffff


	//   ....[15]....
        /*0078*/ 	.word	0xffffffff


	//   ....[16]....
        /*007c*/ 	.word	0xffffffff


	//   ....[17]....
        /*0080*/ 	.word	0xffffffff


	//   ....[18]....
        /*0084*/ 	.word	0xffffffff


	//   ....[19]....
        /*0088*/ 	.word	0xffffffff


	//   ....[20]....
        /*008c*/ 	.word	0xffffffff


	//   ....[21]....
        /*0090*/ 	.word	0xffffffff


	//   ....[22]....
        /*0094*/ 	.word	0xffffffff


	//   ....[23]....
        /*0098*/ 	.word	0xffffffff


	//   ....[24]....
        /*009c*/ 	.word	0xffffffff


	//   ....[25]....
        /*00a0*/ 	.word	0xffffffff


	//   ....[26]....
        /*00a4*/ 	.word	0xffffffff


	//   ....[27]....
        /*00a8*/ 	.word	0xffffffff


	//   ....[28]....
        /*00ac*/ 	.word	0xffffffff


	//   ....[29]....
        /*00b0*/ 	.word	0xffffffff


	//   ....[30]....
        /*00b4*/ 	.word	0xffffffff


	//   ....[31]....
        /*00b8*/ 	.word	0xffffffff


	//   ....[32]....
        /*00bc*/ 	.word	0xffffffff


	//   ....[33]....
        /*00c0*/ 	.word	0xffffffff


	//   ....[34]....
        /*00c4*/ 	.word	0xffffffff


	//   ....[35]....
        /*00c8*/ 	.word	0xffffffff


	//   ....[36]....
        /*00cc*/ 	.word	0xffffffff


	//   ....[37]....
        /*00d0*/ 	.word	0xffffffff


	//   ....[38]....
        /*00d4*/ 	.word	0xffffffff


	//   ....[39]....
        /*00d8*/ 	.word	0xffffffff


	//   ....[40]....
        /*00dc*/ 	.word	0xffffffff


	//   ....[41]....
        /*00e0*/ 	.word	0xffffffff


	//   ....[42]....
        /*00e4*/ 	.word	0xffffffff


	//   ....[43]....
        /*00e8*/ 	.word	0xffffffff


	//   ....[44]....
        /*00ec*/ 	.word	0xffffffff


	//   ....[45]....
        /*00f0*/ 	.word	0xffffffff


	//   ....[46]....
        /*00f4*/ 	.word	0xffffffff


	//   ....[47]....
        /*00f8*/ 	.word	0xffffffff


	//   ....[48]....
        /*00fc*/ 	.word	0xffffffff


	//   ....[49]....
        /*0100*/ 	.word	0xffffffff


	//   ....[50]....
        /*0104*/ 	.word	0xffffffff


	//   ....[51]....
        /*0108*/ 	.word	0xffffffff


	//   ....[52]....
        /*010c*/ 	.word	0xffffffff


	//   ....[53]....
        /*0110*/ 	.word	0xffffffff


	//   ....[54]....
        /*0114*/ 	.word	0xffffffff


	//   ....[55]....
        /*0118*/ 	.word	0xffffffff


	//   ....[56]....
        /*011c*/ 	.word	0xffffffff


	//   ....[57]....
        /*0120*/ 	.word	0xffffffff


	//   ....[58]....
        /*0124*/ 	.word	0xffffffff


	//   ....[59]....
        /*0128*/ 	.word	0xffffffff


	//   ....[60]....
        /*012c*/ 	.word	0xffffffff


	//   ....[61]....
        /*0130*/ 	.word	0xffffffff


	//   ....[62]....
        /*0134*/ 	.word	0xffffffff


	//   ....[63]....
        /*0138*/ 	.word	0xffffffff


	//   ....[64]....
        /*013c*/ 	.word	0xffffffff


	//   ....[65]....
        /*0140*/ 	.word	0xffffffff


	//   ....[66]....
        /*0144*/ 	.word	0xffffffff


	//   ....[67]....
        /*0148*/ 	.word	0xffffffff


	//   ....[68]....
        /*014c*/ 	.word	0xffffffff


	//   ....[69]....
        /*0150*/ 	.word	0xffffffff


	//   ....[70]....
        /*0154*/ 	.word	0xffffffff


	//   ....[71]....
        /*0158*/ 	.word	0xffffffff


	//   ....[72]....
        /*015c*/ 	.word	0xffffffff


	//   ....[73]....
        /*0160*/ 	.word	0xffffffff


	//   ....[74]....
        /*0164*/ 	.word	0xffffffff


	//   ....[75]....
        /*0168*/ 	.word	0xffffffff


	//   ....[76]....
        /*016c*/ 	.word	0xffffffff


	//   ....[77]....
        /*0170*/ 	.word	0xffffffff


	//   ....[78]....
        /*0174*/ 	.word	0xffffffff


	//   ....[79]....
        /*0178*/ 	.word	0xffffffff


	//   ....[80]....
        /*017c*/ 	.word	0xffffffff


	//   ....[81]....
        /*0180*/ 	.word	0xffffffff


	//   ....[82]....
        /*0184*/ 	.word	0xffffffff


	//   ....[83]....
        /*0188*/ 	.word	0xffffffff


	//   ....[84]....
        /*018c*/ 	.word	0xffffffff


	//   ....[85]....
        /*0190*/ 	.word	0xffffffff


	//   ....[86]....
        /*0194*/ 	.word	0xffffffff


	//   ....[87]....
        /*0198*/ 	.word	0xffffffff


	//   ....[88]....
        /*019c*/ 	.word	0xffffffff


	//   ....[89]....
        /*01a0*/ 	.word	0xffffffff


	//   ....[90]....
        /*01a4*/ 	.word	0xffffffff


	//   ....[91]....
        /*01a8*/ 	.word	0xffffffff


	//   ....[92]....
        /*01ac*/ 	.word	0xffffffff


	//   ....[93]....
        /*01b0*/ 	.word	0xffffffff


	//   ....[94]....
        /*01b4*/ 	.word	0xffffffff


	//   ....[95]....
        /*01b8*/ 	.word	0xffffffff


	//   ....[96]....
        /*01bc*/ 	.word	0xffffffff


	//   ....[97]....
        /*01c0*/ 	.word	0xffffffff


	//   ....[98]....
        /*01c4*/ 	.word	0xffffffff


	//   ....[99]....
        /*01c8*/ 	.word	0xffffffff


	//   ....[100]....
        /*01cc*/ 	.word	0xffffffff


	//   ....[101]....
        /*01d0*/ 	.word	0xffffffff


	//   ....[102]....
        /*01d4*/ 	.word	0xffffffff


	//   ....[103]....
        /*01d8*/ 	.word	0xffffffff


	//   ....[104]....
        /*01dc*/ 	.word	0xffffffff


	//   ....[105]....
        /*01e0*/ 	.word	0xffffffff


	//   ....[106]....
        /*01e4*/ 	.word	0xffffffff


	//   ....[107]....
        /*01e8*/ 	.word	0xffffffff


	//   ....[108]....
        /*01ec*/ 	.word	0xffffffff


	//   ....[109]....
        /*01f0*/ 	.word	0xffffffff


	//   ....[110]....
        /*01f4*/ 	.word	0xffffffff


	//   ....[111]....
        /*01f8*/ 	.word	0xffffffff


	//   ....[112]....
        /*01fc*/ 	.word	0xffffffff


	//   ....[113]....
        /*0200*/ 	.word	0xffffffff


	//   ....[114]....
        /*0204*/ 	.word	0xffffffff


	//   ....[115]....
        /*0208*/ 	.word	0xffffffff


	//   ....[116]....
        /*020c*/ 	.word	0xffffffff


	//   ....[117]....
        /*0210*/ 	.word	0xffffffff


	//   ....[118]....
        /*0214*/ 	.word	0xffffffff


	//   ....[119]....
        /*0218*/ 	.word	0xffffffff


	//   ....[120]....
        /*021c*/ 	.word	0xffffffff


	//   ....[121]....
        /*0220*/ 	.word	0xffffffff


	//   ....[122]....
        /*0224*/ 	.word	0xffffffff


	//   ....[123]....
        /*0228*/ 	.word	0xffffffff


	//   ....[124]....
        /*022c*/ 	.word	0xffffffff


	//   ....[125]....
        /*0230*/ 	.word	0xffffffff


	//   ....[126]....
        /*0234*/ 	.word	0xffffffff


	//   ....[127]....
        /*0238*/ 	.word	0xffffffff


	//   ....[128]....
        /*023c*/ 	.word	0xffffffff


	//   ....[129]....
        /*0240*/ 	.word	0xffffffff


	//   ....[130]....
        /*0244*/ 	.word	0xffffffff


	//   ....[131]....
        /*0248*/ 	.word	0xffffffff


	//   ....[132]....
        /*024c*/ 	.word	0xffffffff


	//   ....[133]....
        /*0250*/ 	.word	0xffffffff


	//   ....[134]....
        /*0254*/ 	.word	0xffffffff


	//   ....[135]....
        /*0258*/ 	.word	0xffffffff


	//   ....[136]....
        /*025c*/ 	.word	0xffffffff


	//   ....[137]....
        /*0260*/ 	.word	0xffffffff


	//   ....[138]....
        /*0264*/ 	.word	0xffffffff


	//   ....[139]....
        /*0268*/ 	.word	0xffffffff


	//   ....[140]....
        /*026c*/ 	.word	0xffffffff


	//   ....[141]....
        /*0270*/ 	.word	0xffffffff


	//   ....[142]....
        /*0274*/ 	.word	0xffffffff


	//   ....[143]....
        /*0278*/ 	.word	0xffffffff


	//   ....[144]....
        /*027c*/ 	.word	0xffffffff


	//   ....[145]....
        /*0280*/ 	.word	0xffffffff


	//   ....[146]....
        /*0284*/ 	.word	0xffffffff


	//   ....[147]....
        /*0288*/ 	.word	0xffffffff


	//   ....[148]....
        /*028c*/ 	.word	0xffffffff


	//   ....[149]....
        /*0290*/ 	.word	0xffffffff


	//   ....[150]....
        /*0294*/ 	.word	0xffffffff


	//   ....[151]....
        /*0298*/ 	.word	0xffffffff


	//   ....[152]....
        /*029c*/ 	.word	0xffffffff


	//   ....[153]....
        /*02a0*/ 	.word	0xffffffff


	//   ....[154]....
        /*02a4*/ 	.word	0xffffffff


	//   ....[155]....
        /*02a8*/ 	.word	0xffffffff


	//   ....[156]....
        /*02ac*/ 	.word	0xffffffff


	//   ....[157]....
        /*02b0*/ 	.word	0xffffffff


	//   ....[158]....
        /*02b4*/ 	.word	0xffffffff


	//   ....[159]....
        /*02b8*/ 	.word	0xffffffff


	//   ....[160]....
        /*02bc*/ 	.word	0xffffffff


	//   ....[161]....
        /*02c0*/ 	.word	0xffffffff


	//   ....[162]....
        /*02c4*/ 	.word	0xffffffff


	//   ....[163]....
        /*02c8*/ 	.word	0xffffffff


	//----- nvinfo : EIATTR_COOP_GROUP_INSTR_OFFSETS
	.align		4
.L_2245:
        /*02cc*/ 	.byte	0x04, 0x28
        /*02ce*/ 	.short	(.L_2247 - .L_2246)


	//   ....[0]....
.L_2246:
        /*02d0*/ 	.word	0x00000610


	//   ....[1]....
        /*02d4*/ 	.word	0x000006b0


	//   ....[2]....
        /*02d8*/ 	.word	0x00000970


	//   ....[3]....
        /*02dc*/ 	.word	0x00002e30


	//   ....[4]....
        /*02e0*/ 	.word	0x000035a0


	//   ....[5]....
        /*02e4*/ 	.word	0x00003e40


	//   ....[6]....
        /*02e8*/ 	.word	0x000042c0


	//   ....[7]....
        /*02ec*/ 	.word	0x00006160


	//   ....[8]....
        /*02f0*/ 	.word	0x00006180


	//   ....[9]....
        /*02f4*/ 	.word	0x000061b0


	//   ....[10]....
        /*02f8*/ 	.word	0x000061c0


	//   ....[11]....
        /*02fc*/ 	.word	0x00006270


	//   ....[12]....
        /*0300*/ 	.word	0x00006290


	//   ....[13]....
        /*0304*/ 	.word	0x000062a0


	//   ....[14]....
        /*0308*/ 	.word	0x000062b0


	//   ....[15]....
        /*030c*/ 	.word	0x00006370


	//   ....[16]....
        /*0310*/ 	.word	0x00006390


	//   ....[17]....
        /*0314*/ 	.word	0x000063a0


	//   ....[18]....
        /*0318*/ 	.word	0x000063b0


	//   ....[19]....
        /*031c*/ 	.word	0x00006470


	//   ....[20]....
        /*0320*/ 	.word	0x00006490


	//   ....[21]....
        /*0324*/ 	.word	0x000064a0


	//   ....[22]....
        /*0328*/ 	.word	0x000064b0


	//   ....[23]....
        /*032c*/ 	.word	0x00006570


	//   ....[24]....
        /*0330*/ 	.word	0x00006580


	//   ....[25]....
        /*0334*/ 	.word	0x00006590


	//   ....[26]....
        /*0338*/ 	.word	0x000065a0


	//   ....[27]....
        /*033c*/ 	.word	0x000066e0


	//   ....[28]....
        /*0340*/ 	.word	0x00006750


	//   ....[29]....
        /*0344*/ 	.word	0x000067c0


	//   ....[30]....
        /*0348*/ 	.word	0x00006830


	//   ....[31]....
        /*034c*/ 	.word	0x00006850


	//   ....[32]....
        /*0350*/ 	.word	0x00006860


	//   ....[33]....
        /*0354*/ 	.word	0x00006870


	//   ....[34]....
        /*0358*/ 	.word	0x00006880


	//   ....[35]....
        /*035c*/ 	.word	0x00006890


	//   ....[36]....
        /*0360*/ 	.word	0x000068a0


	//   ....[37]....
        /*0364*/ 	.word	0x000068b0


	//   ....[38]....
        /*0368*/ 	.word	0x000068c0


	//   ....[39]....
        /*036c*/ 	.word	0x00007b60


	//   ....[40]....
        /*0370*/ 	.word	0x00007b80


	//   ....[41]....
        /*0374*/ 	.word	0x00007b90


	//   ....[42]....
        /*0378*/ 	.word	0x00007ba0


	//   ....[43]....
        /*037c*/ 	.word	0x00007cc0


	//   ....[44]....
        /*0380*/ 	.word	0x00007cd0


	//   ....[45]....
        /*0384*/ 	.word	0x00007ce0


	//   ....[46]....
        /*0388*/ 	.word	0x00007cf0


	//   ....[47]....
        /*038c*/ 	.word	0x00007e10


	//   ....[48]....
        /*0390*/ 	.word	0x00007e30


	//   ....[49]....
        /*0394*/ 	.word	0x00007e40


	//   ....[50]....
        /*0398*/ 	.word	0x00007e50


	//   ....[51]....
        /*039c*/ 	.word	0x00007f70


	//   ....[52]....
        /*03a0*/ 	.word	0x00007f80


	//   ....[53]....
        /*03a4*/ 	.word	0x00007f90


	//   ....[54]....
        /*03a8*/ 	.word	0x00007fa0


	//   ....[55]....
        /*03ac*/ 	.word	0x000080c0


	//   ....[56]....
        /*03b0*/ 	.word	0x000080e0


	//   ....[57]....
        /*03b4*/ 	.word	0x000080f0


	//   ....[58]....
        /*03b8*/ 	.word	0x00008100


	//   ....[59]....
        /*03bc*/ 	.word	0x00008200


	//   ....[60]....
        /*03c0*/ 	.word	0x00008210


	//   ....[61]....
        /*03c4*/ 	.word	0x00008220


	//   ....[62]....
        /*03c8*/ 	.word	0x00008230


	//   ....[63]....
        /*03cc*/ 	.word	0x00008240


	//   ....[64]....
        /*03d0*/ 	.word	0x00008250


	//   ....[65]....
        /*03d4*/ 	.word	0x00008260


	//   ....[66]....
        /*03d8*/ 	.word	0x00008290


	//   ....[67]....
        /*03dc*/ 	.word	0x000082c0


	//   ....[68]....
        /*03e0*/ 	.word	0x000082f0


	//   ....[69]....
        /*03e4*/ 	.word	0x00008310


	//   ....[70]....
        /*03e8*/ 	.word	0x00008320


	//   ....[71]....
        /*03ec*/ 	.word	0x000098c0


	//   ....[72]....
        /*03f0*/ 	.word	0x00009910


	//   ....[73]....
        /*03f4*/ 	.word	0x000099a0


	//   ....[74]....
        /*03f8*/ 	.word	0x000099d0


	//   ....[75]....
        /*03fc*/ 	.word	0x00009b00


	//   ....[76]....
        /*0400*/ 	.word	0x00009b30


	//   ....[77]....
        /*0404*/ 	.word	0x00009b60


	//   ....[78]....
        /*0408*/ 	.word	0x00009b90


	//   ....[79]....
        /*040c*/ 	.word	0x00009c30


	//   ....[80]....
        /*0410*/ 	.word	0x00009c60


	//   ....[81]....
        /*0414*/ 	.word	0x00009c90


	//   ....[82]....
        /*0418*/ 	.word	0x00009cd0


	//   ....[83]....
        /*041c*/ 	.word	0x00009dc0


	//   ....[84]....
        /*0420*/ 	.word	0x00009e00


	//   ....[85]....
        /*0424*/ 	.word	0x00009e30


	//   ....[86]....
        /*0428*/ 	.word	0x00009e60


	//   ....[87]....
        /*042c*/ 	.word	0x00009fd0


	//   ....[88]....
        /*0430*/ 	.word	0x0000a010


	//   ....[89]....
        /*0434*/ 	.word	0x0000a040


	//   ....[90]....
        /*0438*/ 	.word	0x0000a070


	//   ....[91]....
        /*043c*/ 	.word	0x0000a610


	//   ....[92]....
        /*0440*/ 	.word	0x0000ae50


	//   ....[93]....
        /*0444*/ 	.word	0x0000b1b0


	//   ....[94]....
        /*0448*/ 	.word	0x0000b380


	//   ....[95]....
        /*044c*/ 	.word	0x0000b3e0


	//   ....[96]....
        /*0450*/ 	.word	0x0000b440


	//   ....[97]....
        /*0454*/ 	.word	0x0000b460


	//   ....[98]....
        /*0458*/ 	.word	0x0000b480


	//   ....[99]....
        /*045c*/ 	.word	0x0000b540


	//   ....[100]....
        /*0460*/ 	.word	0x0000b590


	//   ....[101]....
        /*0464*/ 	.word	0x0000b5e0


	//   ....[102]....
        /*0468*/ 	.word	0x0000b610


	//   ....[103]....
        /*046c*/ 	.word	0x0000b630


	//   ....[104]....
        /*0470*/ 	.word	0x0000bca0


	//   ....[105]....
        /*0474*/ 	.word	0x0000bd20


	//   ....[106]....
        /*0478*/ 	.word	0x0000bd90


	//   ....[107]....
        /*047c*/ 	.word	0x0000be00


	//   ....[108]....
        /*0480*/ 	.word	0x0000bf50


	//   ....[109]....
        /*0484*/ 	.word	0x0000bfc0


	//   ....[110]....
        /*0488*/ 	.word	0x0000c030


	//   ....[111]....
        /*048c*/ 	.word	0x0000c0a0


	//   ....[112]....
        /*0490*/ 	.word	0x0000c1c0


	//   ....[113]....
        /*0494*/ 	.word	0x0000c230


	//   ....[114]....
        /*0498*/ 	.word	0x0000c2a0


	//   ....[115]....
        /*049c*/ 	.word	0x0000c310


	//   ....[116]....
        /*04a0*/ 	.word	0x0000c430


	//   ....[117]....
        /*04a4*/ 	.word	0x0000c4a0


	//   ....[118]....
        /*04a8*/ 	.word	0x0000c510


	//   ....[119]....
        /*04ac*/ 	.word	0x0000c580


	//   ....[120]....
        /*04b0*/ 	.word	0x0000c6c0


	//   ....[121]....
        /*04b4*/ 	.word	0x0000c730


	//   ....[122]....
        /*04b8*/ 	.word	0x0000c7a0


	//   ....[123]....
        /*04bc*/ 	.word	0x0000c810


	//   ....[124]....
        /*04c0*/ 	.word	0x0000c880


	//   ....[125]....
        /*04c4*/ 	.word	0x0000c8f0


	//   ....[126]....
        /*04c8*/ 	.word	0x0000c960


	//   ....[127]....
        /*04cc*/ 	.word	0x0000c9d0


	//   ....[128]....
        /*04d0*/ 	.word	0x0000ca40


	//   ....[129]....
        /*04d4*/ 	.word	0x0000cab0


	//   ....[130]....
        /*04d8*/ 	.word	0x0000cb20


	//   ....[131]....
        /*04dc*/ 	.word	0x0000cb90


	//   ....[132]....
        /*04e0*/ 	.word	0x0000cc10


	//   ....[133]....
        /*04e4*/ 	.word	0x0000cc90


	//   ....[134]....
        /*04e8*/ 	.word	0x0000cd00


	//   ....[135]....
        /*04ec*/ 	.word	0x0000cd70


	//   ....[136]....
        /*04f0*/ 	.word	0x0000cdf0


	//   ....[137]....
        /*04f4*/ 	.word	0x0000ce60


	//   ....[138]....
        /*04f8*/ 	.word	0x0000ced0


	//   ....[139]....
        /*04fc*/ 	.word	0x0000cf40


	//   ....[140]....
        /*0500*/ 	.word	0x0000cfc0


	//   ....[141]....
        /*0504*/ 	.word	0x0000d040


	//   ....[142]....
        /*0508*/ 	.word	0x0000d0b0


	//   ....[143]....
        /*050c*/ 	.word	0x0000d120


	//   ....[144]....
        /*0510*/ 	.word	0x0000d1a0


	//   ....[145]....
        /*0514*/ 	.word	0x0000d210


	//   ....[146]....
        /*0518*/ 	.word	0x0000d280


	//   ....[147]....
        /*051c*/ 	.word	0x0000d2f0


	//   ....[148]....
        /*0520*/ 	.word	0x0000d370


	//   ....[149]....
        /*0524*/ 	.word	0x0000d3f0


	//   ....[150]....
        /*0528*/ 	.word	0x0000d460


	//   ....[151]....
        /*052c*/ 	.word	0x0000d4d0


	//   ....[152]....
        /*0530*/ 	.word	0x0000d550


	//   ....[153]....
        /*0534*/ 	.word	0x0000d5c0


	//   ....[154]....
        /*0538*/ 	.word	0x0000d630


	//   ....[155]....
        /*053c*/ 	.word	0x0000d6a0


	//   ....[156]....
        /*0540*/ 	.word	0x0000d710


	//   ....[157]....
        /*0544*/ 	.word	0x0000d780


	//   ....[158]....
        /*0548*/ 	.word	0x0000d7f0


	//   ....[159]....
        /*054c*/ 	.word	0x0000d860


	//   ....[160]....
        /*0550*/ 	.word	0x0000d940


	//   ....[161]....
        /*0554*/ 	.word	0x0000d9b0


	//   ....[162]....
        /*0558*/ 	.word	0x0000da20


	//   ....[163]....
        /*055c*/ 	.word	0x0000da90


	//----- nvinfo : EIATTR_EXIT_INSTR_OFFSETS
	.align		4
.L_2247:
        /*0560*/ 	.byte	0x04, 0x1c
        /*0562*/ 	.short	(.L_2249 - .L_2248)


	//   ....[0]....
.L_2248:
        /*0564*/ 	.word	0x0000b700


	//   ....[1]....
        /*0568*/ 	.word	0x0000bc40


	//----- nvinfo : EIATTR_MAX_THREADS
	.align		4
.L_2249:
        /*056c*/ 	.byte	0x04, 0x05
        /*056e*/ 	.short	(.L_2251 - .L_2250)
.L_2250:
        /*0570*/ 	.word	0x00000040
        /*0574*/ 	.word	0x00000001
        /*0578*/ 	.word	0x00000001


	//----- nvinfo : EIATTR_CRS_STACK_SIZE
	.align		4
.L_2251:
        /*057c*/ 	.byte	0x04, 0x1e
        /*057e*/ 	.short	(.L_2253 - .L_2252)
.L_2252:
        /*0580*/ 	.word	0x00000000
.L_2253:


//--------------------- .nv.info._Z25selective_scan_bwd_kernelI32Selective_Scan_bwd_kernel_traitsILi64ELi16ELb1ELb0ELb1ELb0ELb0EN3c104HalfENS1_7complexIfEEEEv12SSMParamsBwd --------------------------
	.section	.nv.info._Z25selective_scan_bwd_kernelI32Selective_Scan_bwd_kernel_traitsILi64ELi16ELb1ELb0ELb1ELb0ELb0EN3c104HalfENS1_7complexIfEEEEv12SSMParamsBwd,"",@"SHT_CUDA_INFO"
	.sectionflags	@""
	.align	4


	//----- nvinfo : EIATTR_CUDA_API_VERSION
	.align		4
        /*0000*/ 	.byte	0x04, 0x37
        /*0002*/ 	.short	(.L_2255 - .L_2254)
.L_2254:
        /*0004*/ 	.word	0x00000082


	//----- nvinfo : EIATTR_SW2861232_WAR
	.align		4
.L_2255:
        /*0008*/ 	.byte	0x01, 0x35
	.zero		2


	//----- nvinfo : EIATTR_PARAM_CBANK
	.align		4
        /*000c*/ 	.byte	0x04, 0x0a
        /*000e*/ 	.short	(.L_2257 - .L_2256)
	.align		4
.L_2256:
        /*0010*/ 	.word	index@(.nv.constant0._Z25selective_scan_bwd_kernelI32Selective_Scan_bwd_kernel_traitsILi64ELi16ELb1ELb0ELb1ELb0ELb0EN3c104HalfENS1_7complexIfEEEEv12SSMParamsBwd)
        /*0014*/ 	.short	0x0160
        /*0016*/ 	.short	0x01f0


	//----- nvinfo : EIATTR_CBANK_PARAM_SIZE
	.align		4
.L_2257:
        /*0018*/ 	.byte	0x03, 0x19
        /*001a*/ 	.short	0x01f0


	//----- nvinfo : EIATTR_KPARAM_INFO
	.align		4
        /*001c*/ 	.byte	0x04, 0x17
        /*001e*/ 	.short	(.L_2259 - .L_2258)
.L_2258:
        /*0020*/ 	.word	0x00000000
        /*0024*/ 	.short	0x0000
        /*0026*/ 	.short	0x0000
        /*0028*/ 	.byte	0x00, 0xf0, 0xc1, 0x07


	//----- nvinfo : EIATTR_MAXREG_COUNT
	.align		4
.L_2259:
        /*002c*/ 	.byte	0x03, 0x1b
        /*002e*/ 	.short	0x00ff


	//----- nvinfo : EIATTR_NUM_BARRIERS
	.align		4
        /*0030*/ 	.byte	0x02, 0x4c
        /*0032*/ 	.byte	0x01
	.zero		1


	//----- nvinfo : EIATTR_MERCURY_ISA_VERSION
	.align		4
        /*0034*/ 	.byte	0x03, 0x5f
        /*0036*/ 	.short	0x0000


	//----- nvinfo : EIATTR_COOP_GROUP_MASK_REGIDS
	.align		4
        /*0038*/ 	.byte	0x04, 0x29
        /*003a*/ 	.short	(.L_2261 - .L_2260)


	//   ....[0]....
.L_2260:
        /*003c*/ 	.word	0xffffffff


	//   ....[1]....
        /*0040*/ 	.word	0xffffffff


	//   ....[2]....
        /*0044*/ 	.word	0xffffffff


	//   ....[3]....
        /*0048*/ 	.word	0xffffffff


	//   ....[4]....
        /*004c*/ 	.word	0xffffffff


	//   ....[5]....
        /*0050*/ 	.word	0xffffffff


	//   ....[6]....
        /*0054*/ 	.word	0xffffffff


	//   ....[7]....
        /*0058*/ 	.word	0xffffffff


	//   ....[8]....
        /*005c*/ 	.word	0xffffffff


	//   ....[9]....
        /*0060*/ 	.word	0xffffffff


	//   ....[10]....
        /*0064*/ 	.word	0xffffffff


	//   ....[11]....
        /*0068*/ 	.word	0xffffffff


	//   ....[12]....
        /*006c*/ 	.word	0xffffffff


	//   ....[13]....
        /*0070*/ 	.word	0xffffffff


	//   ....[14]....
        /*0074*/ 	.word	0xffffffff


	//   ....[15]....
        /*0078*/ 	.word	0xffffffff


	//   ....[16]....
        /*007c*/ 	.word	0xffffffff


	//   ....[17]....
        /*0080*/ 	.word	0xffffffff


	//   ....[18]....
        /*0084*/ 	.word	0xffffffff


	//   ....[19]....
        /*0088*/ 	.word	0xffffffff


	//   ....[20]....
        /*008c*/ 	.word	0xffffffff


	//   ....[21]....
        /*0090*/ 	.word	0xffffffff


	//   ....[22]....
        /*0094*/ 	.word	0xffffffff


	//   ....[23]....
        /*0098*/ 	.word	0xffffffff


	//   ....[24]....
        /*009c*/ 	.word	0xffffffff


	//   ....[25]....
        /*00a0*/ 	.word	0xffffffff


	//   ....[26]....
        /*00a4*/ 	.word	0xffffffff


	//   ....[27]....
        /*00a8*/ 	.word	0xffffffff


	//   ....[28]....
        /*00ac*/ 	.word	0xffffffff


	//   ....[29]....
        /*00b0*/ 	.word	0xffffffff


	//   ....[30]....
        /*00b4*/ 	.word	0xffffffff


	//   ....[31]....
        /*00b8*/ 	.word	0xffffffff


	//   ....[32]....
        /*00bc*/ 	.word	0xffffffff


	//   ....[33]....
        /*00c0*/ 	.word	0xffffffff


	//   ....[34]....
        /*00c4*/ 	.word	0xffffffff


	//   ....[35]....
        /*00c8*/ 	.word	0xffffffff


	//   ....[36]....
        /*00cc*/ 	.word	0xffffffff


	//   ....[37]....
        /*00d0*/ 	.word	0xffffffff


	//   ....[38]....
        /*00d4*/ 	.word	0xffffffff


	//   ....[39]....
        /*00d8*/ 	.word	0xffffffff


	//   ....[40]....
        /*00dc*/ 	.word	0xffffffff


	//   ....[41]....
        /*00e0*/ 	.word	0xffffffff


	//   ....[42]....
        /*00e4*/ 	.word	0xffffffff


	//   ....[43]....
        /*00e8*/ 	.word	0xffffffff


	//   ....[44]....
        /*00ec*/ 	.word	0xffffffff


	//   ....[45]....
        /*00f0*/ 	.word	0xffffffff


	//   ....[46]....
        /*00f4*/ 	.word	0xffffffff


	//   ....[47]....
        /*00f8*/ 	.word	0xffffffff


	//   ....[48]....
        /*00fc*/ 	.word	0xffffffff


	//   ....[49]....
        /*0100*/ 	.word	0xffffffff


	//   ....[50]....
        /*0104*/ 	.word	0xffffffff


	//   ....[51]....
        /*0108*/ 	.word	0xffffffff


	//   ....[52]....
        /*010c*/ 	.word	0xffffffff


	//   ....[53]....
        /*0110*/ 	.word	0xffffffff


	//   ....[54]....
        /*0114*/ 	.word	0xffffffff


	//   ....[55]....
        /*0118*/ 	.word	0xffffffff


	//   ....[56]....
        /*011c*/ 	.word	0xffffffff


	//   ....[57]....
        /*0120*/ 	.word	0xffffffff


	//   ....[58]....
        /*0124*/ 	.word	0xffffffff


	//   ....[59]....
        /*0128*/ 	.word	0xffffffff


	//   ....[60]....
        /*012c*/ 	.word	0xffffffff


	//   ....[61]....
        /*0130*/ 	.word	0xffffffff


	//   ....[62]....
        /*0134*/ 	.word	0xffffffff


	//   ....[63]....
        /*0138*/ 	.word	0xffffffff


	//   ....[64]....
        /*013c*/ 	.word	0xffffffff


	//   ....[65]....
        /*0140*/ 	.word	0xffffffff


	//   ....[66]....
        /*0144*/ 	.word	0xffffffff


	//   ....[67]....
        /*0148*/ 	.word	0xffffffff


	//   ....[68]....
        /*014c*/ 	.word	0xffffffff


	//   ....[69]....
        /*0150*/ 	.word	0xffffffff


	//   ....[70]....
        /*0154*/ 	.word	0xffffffff


	//   ....[71]....
        /*0158*/ 	.word	0xffffffff


	//   ....[72]....
        /*015c*/ 	.word	0xffffffff


	//   ....[73]....
        /*0160*/ 	.word	0xffffffff


	//   ....[74]....
        /*0164*/ 	.word	0xffffffff


	//   ....[75]....
        /*0168*/ 	.word	0xffffffff


	//   ....[76]....
        /*016c*/ 	.word	0xffffffff


	//   ....[77]....
        /*0170*/ 	.word	0xffffffff


	//   ....[78]....
        /*0174*/ 	.word	0xffffffff


	//   ....[79]....
        /*0178*/ 	.word	0xffffffff


	//   ....[80]....
        /*017c*/ 	.word	0xffffffff


	//   ....[81]....
        /*0180*/ 	.word	0xffffffff


	//   ....[82]....
        /*0184*/ 	.word	0xffffffff


	//   ....[83]....
        /*0188*/ 	.word	0xffffffff


	//   ....[84]....
        /*018c*/ 	.word	0xffffffff


	//   ....[85]....
        /*0190*/ 	.word	0xffffffff


	//   ....[86]....
        /*0194*/ 	.word	0xffffffff


	//   ....[87]....
        /*0198*/ 	.word	0xffffffff


	//   ....[88]....
        /*019c*/ 	.word	0xffffffff


	//   ....[89]....
        /*01a0*/ 	.word	0xffffffff


	//   ....[90]....
        /*01a4*/ 	.word	0xffffffff


	//   ....[91]....
        /*01a8*/ 	.word	0xffffffff


	//   ....[92]....
        /*01ac*/ 	.word	0xffffffff


	//   ....[93]....
        /*01b0*/ 	.word	0xffffffff


	//   ....[94]....
        /*01b4*/ 	.word	0xffffffff


	//   ....[95]....
        /*01b8*/ 	.word	0xffffffff


	//   ....[96]....
        /*01bc*/ 	.word	0xffffffff


	//   ....[97]....
        /*01c0*/ 	.word	0xffffffff


	//   ....[98]....
        /*01c4*/ 	.word	0xffffffff


	//   ....[99]....
        /*01c8*/ 	.word	0xffffffff


	//   ....[100]....
        /*01cc*/ 	.word	0xffffffff


	//   ....[101]....
        /*01d0*/ 	.word	0xffffffff


	//   ....[102]....
        /*01d4*/ 	.word	0xffffffff


	//   ....[103]....
        /*01d8*/ 	.word	0xffffffff


	//   ....[104]....
        /*01dc*/ 	.word	0xffffffff


	//   ....[105]....
        /*01e0*/ 	.word	0xffffffff


	//   ....[106]....
        /*01e4*/ 	.word	0xffffffff


	//   ....[107]....
        /*01e8*/ 	.word	0xffffffff


	//   ....[108]....
        /*01ec*/ 	.word	0xffffffff


	//   ....[109]....
        /*01f0*/ 	.word	0xffffffff


	//   ....[110]....
        /*01f4*/ 	.word	0xffffffff


	//   ....[111]....
        /*01f8*/ 	.word	0xffffffff


	//   ....[112]....
        /*01fc*/ 	.word	0xffffffff


	//   ....[113]....
        /*0200*/ 	.word	0xffffffff


	//   ....[114]....
        /*0204*/ 	.word	0xffffffff


	//   ....[115]....
        /*0208*/ 	.word	0xffffffff


	//   ....[116]....
        /*020c*/ 	.word	0xffffffff


	//   ....[117]....
        /*0210*/ 	.word	0xffffffff


	//   ....[118]....
        /*0214*/ 	.word	0xffffffff


	//   ....[119]....
        /*0218*/ 	.word	0xffffffff


	//   ....[120]....
        /*021c*/ 	.word	0xffffffff


	//   ....[121]....
        /*0220*/ 	.word	0xffffffff


	//   ....[122]....
        /*0224*/ 	.word	0xffffffff


	//   ....[123]....
        /*0228*/ 	.word	0xffffffff


	//   ....[124]....
        /*022c*/ 	.word	0xffffffff


	//   ....[125]....
        /*0230*/ 	.word	0xffffffff


	//   ....[126]....
        /*0234*/ 	.word	0xffffffff


	//   ....[127]....
        /*0238*/ 	.word	0xffffffff


	//   ....[128]....
        /*023c*/ 	.word	0xffffffff


	//   ....[129]....
        /*0240*/ 	.word	0xffffffff


	//   ....[130]....
        /*0244*/ 	.word	0xffffffff


	//   ....[131]....
        /*0248*/ 	.word	0xffffffff


	//   ....[132]....
        /*024c*/ 	.word	0xffffffff


	//   ....[133]....
        /*0250*/ 	.word	0xffffffff


	//   ....[134]....
        /*0254*/ 	.word	0xffffffff


	//   ....[135]....
        /*0258*/ 	.word	0xffffffff


	//   ....[136]....
        /*025c*/ 	.word	0xffffffff


	//   ....[137]....
        /*0260*/ 	.word	0xffffffff


	//   ....[138]....
        /*0264*/ 	.word	0xffffffff


	//   ....[139]....
        /*0268*/ 	.word	0xffffffff


	//   ....[140]....
        /*026c*/ 	.word	0xffffffff


	//   ....[141]....
        /*0270*/ 	.word	0xffffffff


	//   ....[142]....
        /*0274*/ 	.word	0xffffffff


	//   ....[143]....
        /*0278*/ 	.word	0xffffffff


	//   ....[144]....
        /*027c*/ 	.word	0xffffffff


	//   ....[145]....
        /*0280*/ 	.word	0xffffffff


	//   ....[146]....
        /*0284*/ 	.word	0xffffffff


	//   ....[147]....
        /*0288*/ 	.word	0xffffffff


	//   ....[148]....
        /*028c*/ 	.word	0xffffffff


	//   ....[149]....
        /*0290*/ 	.word	0xffffffff


	//   ....[150]....
        /*0294*/ 	.word	0xffffffff


	//   ....[151]....
        /*0298*/ 	.word	0xffffffff


	//   ....[152]....
        /*029c*/ 	.word	0xffffffff


	//   ....[153]....
        /*02a0*/ 	.word	0xffffffff


	//   ....[154]....
        /*02a4*/ 	.word	0xffffffff


	//   ....[155]....
        /*02a8*/ 	.word	0xffffffff


	//   ....[156]....
        /*02ac*/ 	.word	0xffffffff


	//   ....[157]....
        /*02b0*/ 	.word	0xffffffff


	//   ....[158]....
        /*02b4*/ 	.word	0xffffffff


	//   ....[159]....
        /*02b8*/ 	.word	0xffffffff


	//----- nvinfo : EIATTR_COOP_GROUP_INSTR_OFFSETS
	.align		4
.L_2261:
        /*02bc*/ 	.byte	0x04, 0x28
        /*02be*/ 	.short	(.L_2263 - .L_2262)


	//   ....[0]....
.L_2262:
        /*02c0*/ 	.word	0x00000900


	//   ....[1]....
        /*02c4*/ 	.word	0x000009b0


	//   ....[2]....
        /*02c8*/ 	.word	0x00000c30


	//   ....[3]....
        /*02cc*/ 	.word	0x00001e90


	//   ....[4]....
        /*02d0*/ 	.word	0x000034f0


	//   ....[5]....
        /*02d4*/ 	.word	0x00003510


	//   ....[6]....
        /*02d8*/ 	.word	0x00003540


	//   ....[7]....
        /*02dc*/ 	.word	0x00003550


	//   ....[8]....
        /*02e0*/ 	.word	0x00003600


	//   ....[9]....
        /*02e4*/ 	.word	0x00003620


	//   ....[10]....
        /*02e8*/ 	.word	0x00003630


	//   ....[11]....
        /*02ec*/ 	.word	0x00003640


	//   ....[12]....
        /*02f0*/ 	.word	0x00003700


	//   ....[13]....
        /*02f4*/ 	.word	0x00003720


	//   ....[14]....
        /*02f8*/ 	.word	0x00003730


	//   ....[15]....
        /*02fc*/ 	.word	0x00003740


	//   ....[16]....
        /*0300*/ 	.word	0x00003800


	//   ....[17]....
        /*0304*/ 	.word	0x00003820


	//   ....[18]....
        /*0308*/ 	.word	0x00003830


	//   ....[19]....
        /*030c*/ 	.word	0x00003840


	//   ....[20]....
        /*0310*/ 	.word	0x00003900


	//   ....[21]....
        /*0314*/ 	.word	0x00003920


	//   ....[22]....
        /*0318*/ 	.word	0x00003930


	//   ....[23]....
        /*031c*/ 	.word	0x00003940


	//   ....[24]....
        /*0320*/ 	.word	0x00003a80


	//   ....[25]....
        /*0324*/ 	.word	0x00003af0


	//   ....[26]....
        /*0328*/ 	.word	0x00003b60


	//   ....[27]....
        /*032c*/ 	.word	0x00003bd0


	//   ....[28]....
        /*0330*/ 	.word	0x00003bf0


	//   ....[29]....
        /*0334*/ 	.word	0x00003c00


	//   ....[30]....
        /*0338*/ 	.word	0x00003c10


	//   ....[31]....
        /*033c*/ 	.word	0x00003c20


	//   ....[32]....
        /*0340*/ 	.word	0x00003c30


	//   ....[33]....
        /*0344*/ 	.word	0x00003c40


	//   ....[34]....
        /*0348*/ 	.word	0x00003c50


	//   ....[35]....
        /*034c*/ 	.word	0x00003c60


	//   ....[36]....
        /*0350*/ 	.word	0x00004f20


	//   ....[37]....
        /*0354*/ 	.word	0x00004f40


	//   ....[38]....
        /*0358*/ 	.word	0x00004f50


	//   ....[39]....
        /*035c*/ 	.word	0x00004f60


	//   ....[40]....
        /*0360*/ 	.word	0x00005080


	//   ....[41]....
        /*0364*/ 	.word	0x00005090


	//   ....[42]....
        /*0368*/ 	.word	0x000050a0


	//   ....[43]....
        /*036c*/ 	.word	0x000050b0


	//   ....[44]....
        /*0370*/ 	.word	0x000051d0


	//   ....[45]....
        /*0374*/ 	.word	0x000051f0


	//   ....[46]....
        /*0378*/ 	.word	0x00005200


	//   ....[47]....
        /*037c*/ 	.word	0x00005210


	//   ....[48]....
        /*0380*/ 	.word	0x00005330


	//   ....[49]....
        /*0384*/ 	.word	0x00005340


	//   ....[50]....
        /*0388*/ 	.word	0x00005350


	//   ....[51]....
        /*038c*/ 	.word	0x00005360


	//   ....[52]....
        /*0390*/ 	.word	0x00005480


	//   ....[53]....
        /*0394*/ 	.word	0x000054a0


	//   ....[54]....
        /*0398*/ 	.word	0x000054b0


	//   ....[55]....
        /*039c*/ 	.word	0x000054c0


	//   ....[56]....
        /*03a0*/ 	.word	0x000055c0


	//   ....[57]....
        /*03a4*/ 	.word	0x000055d0


	//   ....[58]....
        /*03a8*/ 	.word	0x000055e0


	//   ....[59]....
        /*03ac*/ 	.word	0x000055f0


	//   ....[60]....
        /*03b0*/ 	.word	0x00005600


	//   ....[61]....
        /*03b4*/ 	.word	0x00005610


	//   ....[62]....
        /*03b8*/ 	.word	0x00005620


	//   ....[63]....
        /*03bc*/ 	.word	0x00005650


	//   ....[64]....
        /*03c0*/ 	.word	0x00005670


	//   ....[65]....
        /*03c4*/ 	.word	0x00005680


	//   ....[66]....
        /*03c8*/ 	.word	0x00005690


	//   ....[67]....
        /*03cc*/ 	.word	0x000056a0


	//   ....[68]....
        /*03d0*/ 	.word	0x00009040


	//   ....[69]....
        /*03d4*/ 	.word	0x00009080


	//   ....[70]....
        /*03d8*/ 	.word	0x000090c0


	//   ....[71]....
        /*03dc*/ 	.word	0x00009100


	//   ....[72]....
        /*03e0*/ 	.word	0x000091c0


	//   ....[73]....
        /*03e4*/ 	.word	0x000091f0


	//   ....[74]....
        /*03e8*/ 	.word	0x00009220


	//   ....[75]....
        /*03ec*/ 	.word	0x00009250


	//   ....[76]....
        /*03f0*/ 	.word	0x000092f0


	//   ....[77]....
        /*03f4*/ 	.word	0x00009320


	//   ....[78]....
        /*03f8*/ 	.word	0x00009350


	//   ....[79]....
        /*03fc*/ 	.word	0x00009380


	//   ....[80]....
        /*0400*/ 	.word	0x00009420


	//   ....[81]....
        /*0404*/ 	.word	0x00009450


	//   ....[82]....
        /*0408*/ 	.word	0x00009480


	//   ....[83]....
        /*040c*/ 	.word	0x000094b0


	//   ....[84]....
        /*0410*/ 	.word	0x00009550


	//   ....[85]....
        /*0414*/ 	.word	0x00009580


	//   ....[86]....
        /*0418*/ 	.word	0x000095b0


	//   ....[87]....
        /*041c*/ 	.word	0x000095e0


	//   ....[88]....
        /*0420*/ 	.word	0x00009be0


	//   ....[89]....
        /*0424*/ 	.word	0x00009ef0


	//   ....[90]....
        /*0428*/ 	.word	0x0000a010


	//   ....[91]....
        /*042c*/ 	.word	0x0000a070


	//   ....[92]....
        /*0430*/ 	.word	0x0000a0d0


	//   ....[93]....
        /*0434*/ 	.word	0x0000a0f0


	//   ....[94]....
        /*0438*/ 	.word	0x0000a110


	//   ....[95]....
        /*043c*/ 	.word	0x0000a1d0


	//   ....[96]....
        /*0440*/ 	.word	0x0000a220


	//   ....[97]....
        /*0444*/ 	.word	0x0000a270


	//   ....[98]....
        /*0448*/ 	.word	0x0000a2a0


	//   ....[99]....
        /*044c*/ 	.word	0x0000a2c0


	//   ....[100]....
        /*0450*/ 	.word	0x0000a630


	//   ....[101]....
        /*0454*/ 	.word	0x0000a6b0


	//   ....[102]....
        /*0458*/ 	.word	0x0000a720


	//   ....[103]....
        /*045c*/ 	.word	0x0000a790


	//   ....[104]....
        /*0460*/ 	.word	0x0000a8e0


	//   ....[105]....
        /*0464*/ 	.word	0x0000a950


	//   ....[106]....
        /*0468*/ 	.word	0x0000a9c0


	//   ....[107]....
        /*046c*/ 	.word	0x0000aa30


	//   ....[108]....
        /*0470*/ 	.word	0x0000ab50


	//   ....[109]....
        /*0474*/ 	.word	0x0000abc0


	//   ....[110]....
        /*0478*/ 	.word	0x0000ac30


	//   ....[111]....
        /*047c*/ 	.word	0x0000aca0


	//   ....[112]....
        /*0480*/ 	.word	0x0000adc0


	//   ....[113]....
        /*0484*/ 	.word	0x0000ae30


	//   ....[114]....
        /*0488*/ 	.word	0x0000aea0


	//   ....[115]....
        /*048c*/ 	.word	0x0000af10


	//   ....[116]....
        /*0490*/ 	.word	0x0000b050


	//   ....[117]....
        /*0494*/ 	.word	0x0000b0c0


	//   ....[118]....
        /*0498*/ 	.word	0x0000b130


	//   ....[119]....
        /*049c*/ 	.word	0x0000b1a0


	//   ....[120]....
        /*04a0*/ 	.word	0x0000b200


	//   ....[121]....
        /*04a4*/ 	.word	0x0000b270


	//   ....[122]....
        /*04a8*/ 	.word	0x0000b2e0


	//   ....[123]....
        /*04ac*/ 	.word	0x0000b350


	//   ....[124]....
        /*04b0*/ 	.word	0x0000b3d0


	//   ....[125]....
        /*04b4*/ 	.word	0x0000b440


	//   ....[126]....
        /*04b8*/ 	.word	0x0000b4b0


	//   ....[127]....
        /*04bc*/ 	.word	0x0000b520


	//   ....[128]....
        /*04c0*/ 	.word	0x0000b5a0


	//   ....[129]....
        /*04c4*/ 	.word	0x0000b620


	//   ....[130]....
        /*04c8*/ 	.word	0x0000b690


	//   ....[131]....
        /*04cc*/ 	.word	0x0000b700


	//   ....[132]....
        /*04d0*/ 	.word	0x0000b770


	//   ....[133]....
        /*04d4*/ 	.word	0x0000b7e0


	//   ....[134]....
        /*04d8*/ 	.word	0x0000b850


	//   ....[135]....
        /*04dc*/ 	.word	0x0000b8c0


	//   ....[136]....
        /*04e0*/ 	.word	0x0000b930


	//   ....[137]....
        /*04e4*/ 	.word	0x0000b9b0


	//   ....[138]....
        /*04e8*/ 	.word	0x0000ba20


	//   ....[139]....
        /*04ec*/ 	.word	0x0000ba90


	//   ....[140]....
        /*04f0*/ 	.word	0x0000bb00


	//   ....[141]....
        /*04f4*/ 	.word	0x0000bb70


	//   ....[142]....
        /*04f8*/ 	.word	0x0000bbe0


	//   ....[143]....
        /*04fc*/ 	.word	0x0000bc50


	//   ....[144]....
        /*0500*/ 	.word	0x0000bcc0


	//   ....[145]....
        /*0504*/ 	.word	0x0000bd40


	//   ....[146]....
        /*0508*/ 	.word	0x0000bdb0


	//   ....[147]....
        /*050c*/ 	.word	0x0000be20


	//   ....[148]....
        /*0510*/ 	.word	0x0000be90


	//   ....[149]....
        /*0514*/ 	.word	0x0000bf00


	//   ....[150]....
        /*0518*/ 	.word	0x0000bf70


	//   ....[151]....
        /*051c*/ 	.word	0x0000bfe0


	//   ....[152]....
        /*0520*/ 	.word	0x0000c050


	//   ....[153]....
        /*0524*/ 	.word	0x0000c0c0


	//   ....[154]....
        /*0528*/ 	.word	0x0000c130


	//   ....[155]....
        /*052c*/ 	.word	0x0000c1a0


	//   ....[156]....
        /*0530*/ 	.word	0x0000c270


	//   ....[157]....
        /*0534*/ 	.word	0x0000c2e0


	//   ....[158]....
        /*0538*/ 	.word	0x0000c350


	//   ....[159]....
        /*053c*/ 	.word	0x0000c3c0


	//----- nvinfo : EIATTR_EXIT_INSTR_OFFSETS
	.align		4
.L_2263:
        /*0540*/ 	.byte	0x04, 0x1c
        /*0542*/ 	.short	(.L_2265 - .L_2264)


	//   ....[0]....
.L_2264:
        /*0544*/ 	.word	0x0000a390


	//   ....[1]....
        /*0548*/ 	.word	0x0000a5d0


	//----- nvinfo : EIATTR_MAX_THREADS
	.align		4
.L_2265:
        /*054c*/ 	.byte	0x04, 0x05
        /*054e*/ 	.short	(.L_2267 - .L_2266)
.L_2266:
        /*0550*/ 	.word	0x00000040
        /*0554*/ 	.word	0x00000001
        /*0558*/ 	.word	0x00000001


	//----- nvinfo : EIATTR_CRS_STACK_SIZE
	.align		4
.L_2267:
        /*055c*/ 	.byte	0x04, 0x1e
        /*055e*/ 	.short	(.L_2269 - .L_2268)
.L_2268:
        /*0560*/ 	.word	0x00000000
.L_2269:


//--------------------- .nv.info._Z25selective_scan_bwd_kernelI32Selective_Scan_bwd_kernel_traitsILi64ELi16ELb1ELb0ELb1ELb0ELb1EN3c104HalfENS1_7complexIfEEEEv12SSMParamsBwd --------------------------
	.section	.nv.info._Z25selective_scan_bwd_kernelI32Selective_Scan_bwd_kernel_traitsILi64ELi16ELb1ELb0ELb1ELb0ELb1EN3c104HalfENS1_7complexIfEEEEv12SSMParamsBwd,"",@"SHT_CUDA_INFO"
	.sectionflags	@""
	.align	4


	//----- nvinfo : EIATTR_CUDA_API_VERSION
	.align		4
        /*0000*/ 	.byte	0x04, 0x37
        /*0002*/ 	.short	(.L_2271 - .L_2270)
.L_2270:
        /*0004*/ 	.word	0x00000082


	//----- nvinfo : EIATTR_SW2861232_WAR
	.align		4
.L_2271:
        /*0008*/ 	.byte	0x01, 0x35
	.zero		2


	//----- nvinfo : EIATTR_PARAM_CBANK
	.align		4
        /*000c*/ 	.byte	0x04, 0x0a
        /*000e*/ 	.short	(.L_2273 - .L_2272)
	.align		4
.L_2272:
        /*0010*/ 	.word	index@(.nv.constant0._Z25selective_scan_bwd_kernelI32Selective_Scan_bwd_kernel_traitsILi64ELi16ELb1ELb0ELb1ELb0ELb1EN3c104HalfENS1_7complexIfEEEEv12SSMParamsBwd)
        /*0014*/ 	.short	0x0160
        /*0016*/ 	.short	0x01f0


	//----- nvinfo : EIATTR_CBANK_PARAM_SIZE
	.align		4
.L_2273:
        /*0018*/ 	.byte	0x03, 0x19
        /*001a*/ 	.short	0x01f0


	//----- nvinfo : EIATTR_KPARAM_INFO
	.align		4
        /*001c*/ 	.byte	0x04, 0x17
        /*001e*/ 	.short	(.L_2275 - .L_2274)
.L_2274:
        /*0020*/ 	.word	0x00000000
        /*0024*/ 	.short	0x0000
        /*0026*/ 	.short	0x0000
        /*0028*/ 	.byte	0x00, 0xf0, 0xc1, 0x07


	//----- nvinfo : EIATTR_MAXREG_COUNT
	.align		4
.L_2275:
        /*002c*/ 	.byte	0x03, 0x1b
        /*002e*/ 	.short	0x00ff


	//----- nvinfo : EIATTR_NUM_BARRIERS
	.align		4
        /*0030*/ 	.byte	0x02, 0x4c
        /*0032*/ 	.byte	0x01
	.zero		1


	//----- nvinfo : EIATTR_MERCURY_ISA_VERSION
	.align		4
        /*0034*/ 	.byte	0x03, 0x5f
        /*0036*/ 	.short	0x0000


	//----- nvinfo : EIATTR_COOP_GROUP_MASK_REGIDS
	.align		4
        /*0038*/ 	.byte	0x04, 0x29
        /*003a*/ 	.short	(.L_2277 - .L_2276)


	//   ....[0]....
.L_2276:
        /*003c*/ 	.word	0xffffffff


	//   ....[1]....
        /*0040*/ 	.word	0xffffffff


	//   ....[2]....
        /*0044*/ 	.word	0xffffffff


	//   ....[3]....
        /*0048*/ 	.word	0xffffffff


	//   ....[4]....
        /*004c*/ 	.word	0xffffffff


	//   ....[5]....
        /*0050*/ 	.word	0xffffffff


	//   ....[6]....
        /*0054*/ 	.word	0xffffffff


	//   ....[7]....
        /*0058*/ 	.word	0xffffffff


	//   ....[8]....
        /*005c*/ 	.word	0xffffffff


	//   ....[9]....
        /*0060*/ 	.word	0xffffffff


	//   ....[10]....
        /*0064*/ 	.word	0xffffffff


	//   ....[11]....
        /*0068*/ 	.word	0xffffffff


	//   ....[12]....
        /*006c*/ 	.word	0xffffffff


	//   ....[13]....
        /*0070*/ 	.word	0xffffffff


	//   ....[14]....
        /*0074*/ 	.word	0xffffffff


	//   ....[15]....
        /*0078*/ 	.word	0xffffffff


	//   ....[16]....
        /*007c*/ 	.word	0xffffffff


	//   ....[17]....
        /*0080*/ 	.word	0xffffffff


	//   ....[18]....
        /*0084*/ 	.word	0xffffffff


	//   ....[19]....
        /*0088*/ 	.word	0xffffffff


	//   ....[20]....
        /*008c*/ 	.word	0xffffffff


	//   ....[21]....
        /*0090*/ 	.word	0xffffffff


	//   ....[22]....
        /*0094*/ 	.word	0xffffffff


	//   ....[23]....
        /*0098*/ 	.word	0xffffffff


	//   ....[24]....
        /*009c*/ 	.word	0xffffffff


	//   ....[25]....
        /*00a0*/ 	.word	0xffffffff


	//   ....[26]....
        /*00a4*/ 	.word	0xffffffff


	//   ....[27]....
        /*00a8*/ 	.word	0xffffffff


	//   ....[28]....
        /*00ac*/ 	.word	0xffffffff


	//   ....[29]....
        /*00b0*/ 	.word	0xffffffff


	//   ....[30]....
        /*00b4*/ 	.word	0xffffffff


	//   ....[31]....
        /*00b8*/ 	.word	0xffffffff


	//   ....[32]....
        /*00bc*/ 	.word	0xffffffff


	//   ....[33]....
        /*00c0*/ 	.word	0xffffffff


	//   ....[34]....
        /*00c4*/ 	.word	0xffffffff


	//   ....[35]....
        /*00c8*/ 	.word	0xffffffff


	//   ....[36]....
        /*00cc*/ 	.word	0xffffffff


	//   ....[37]....
        /*00d0*/ 	.word	0xffffffff


	//   ....[38]....
        /*00d4*/ 	.word	0xffffffff


	//   ....[39]....
        /*00d8*/ 	.word	0xffffffff


	//   ....[40]....
        /*00dc*/ 	.word	0xffffffff


	//   ....[41]....
        /*00e0*/ 	.word	0xffffffff


	//   ....[42]....
        /*00e4*/ 	.word	0xffffffff


	//   ....[43]....
        /*00e8*/ 	.word	0xffffffff


	//   ....[44]....
        /*00ec*/ 	.word	0xffffffff


	//   ....[45]....
        /*00f0*/ 	.word	0xffffffff


	//   ....[46]....
        /*00f4*/ 	.word	0xffffffff


	//   ....[47]....
        /*00f8*/ 	.word	0xffffffff


	//   ....[48]....
        /*00fc*/ 	.word	0xffffffff


	//   ....[49]....
        /*0100*/ 	.word	0xffffffff


	//   ....[50]....
        /*0104*/ 	.word	0xffffffff


	//   ....[51]....
        /*0108*/ 	.word	0xffffffff


	//   ....[52]....
        /*010c*/ 	.word	0xffffffff


	//   ....[53]....
        /*0110*/ 	.word	0xffffffff


	//   ....[54]....
        /*0114*/ 	.word	0xffffffff


	//   ....[55]....
        /*0118*/ 	.word	0xffffffff


	//   ....[56]....
        /*011c*/ 	.word	0xffffffff


	//   ....[57]....
        /*0120*/ 	.word	0xffffffff


	//   ....[58]....
        /*0124*/ 	.word	0xffffffff


	//   ....[59]....
        /*0128*/ 	.word	0xffffffff


	//   ....[60]....
        /*012c*/ 	.word	0xffffffff


	//   ....[61]....
        /*0130*/ 	.word	0xffffffff


	//   ....[62]....
        /*0134*/ 	.word	0xffffffff


	//   ....[63]....
        /*0138*/ 	.word	0xffffffff


	//   ....[64]....
        /*013c*/ 	.word	0xffffffff


	//   ....[65]....
        /*0140*/ 	.word	0xffffffff


	//   ....[66]....
        /*0144*/ 	.word	0xffffffff


	//   ....[67]....
        /*0148*/ 	.word	0xffffffff


	//   ....[68]....
        /*014c*/ 	.word	0xffffffff


	//   ....[69]....
        /*0150*/ 	.word	0xffffffff


	//   ....[70]....
        /*0154*/ 	.word	0xffffffff


	//   ....[71]....
        /*0158*/ 	.word	0xffffffff


	//   ....[72]....
        /*015c*/ 	.word	0xffffffff


	//   ....[73]....
        /*0160*/ 	.word	0xffffffff


	//   ....[74]....
        /*0164*/ 	.word	0xffffffff


	//   ....[75]....
        /*0168*/ 	.word	0xffffffff


	//   ....[76]....
        /*016c*/ 	.word	0xffffffff


	//   ....[77]....
        /*0170*/ 	.word	0xffffffff


	//   ....[78]....
        /*0174*/ 	.word	0xffffffff


	//   ....[79]....
        /*0178*/ 	.word	0xffffffff


	//   ....[80]....
        /*017c*/ 	.word	0xffffffff


	//   ....[81]....
        /*0180*/ 	.word	0xffffffff


	//   ....[82]....
        /*0184*/ 	.word	0xffffffff


	//   ....[83]....
        /*0188*/ 	.word	0xffffffff


	//   ....[84]....
        /*018c*/ 	.word	0xffffffff


	//   ....[85]....
        /*0190*/ 	.word	0xffffffff


	//   ....[86]....
        /*0194*/ 	.word	0xffffffff


	//   ....[87]....
        /*0198*/ 	.word	0xffffffff


	//   ....[88]....
        /*019c*/ 	.word	0xffffffff


	//   ....[89]....
        /*01a0*/ 	.word	0xffffffff


	//   ....[90]....
        /*01a4*/ 	.word	0xffffffff


	//   ....[91]....
        /*01a8*/ 	.word	0xffffffff


	//   ....[92]....
        /*01ac*/ 	.word	0xffffffff


	//   ....[93]....
        /*01b0*/ 	.word	0xffffffff


	//   ....[94]....
        /*01b4*/ 	.word	0xffffffff


	//   ....[95]....
        /*01b8*/ 	.word	0xffffffff


	//   ....[96]....
        /*01bc*/ 	.word	0xffffffff


	//   ....[97]....
        /*01c0*/ 	.word	0xffffffff


	//   ....[98]....
        /*01c4*/ 	.word	0xffffffff


	//   ....[99]....
        /*01c8*/ 	.word	0xffffffff


	//   ....[100]....
        /*01cc*/ 	.word	0xffffffff


	//   ....[101]....
        /*01d0*/ 	.word	0xffffffff


	//   ....[102]....
        /*01d4*/ 	.word	0xffffffff


	//   ....[103]....
        /*01d8*/ 	.word	0xffffffff


	//   ....[104]....
        /*01dc*/ 	.word	0xffffffff


	//   ....[105]....
        /*01e0*/ 	.word	0xffffffff


	//   ....[106]....
        /*01e4*/ 	.word	0xffffffff


	//   ....[107]....
        /*01e8*/ 	.word	0xffffffff


	//   ....[108]....
        /*01ec*/ 	.word	0xffffffff


	//   ....[109]....
        /*01f0*/ 	.word	0xffffffff


	//   ....[110]....
        /*01f4*/ 	.word	0xffffffff


	//   ....[111]....
        /*01f8*/ 	.word	0xffffffff


	//   ....[112]....
        /*01fc*/ 	.word	0xffffffff


	//   ....[113]....
        /*0200*/ 	.word	0xffffffff


	//   ....[114]....
        /*0204*/ 	.word	0xffffffff


	//   ....[115]....
        /*0208*/ 	.word	0xffffffff


	//   ....[116]....
        /*020c*/ 	.word	0xffffffff


	//   ....[117]....
        /*0210*/ 	.word	0xffffffff


	//   ....[118]....
        /*0214*/ 	.word	0xffffffff


	//   ....[119]....
        /*0218*/ 	.word	0xffffffff


	//   ....[120]....
        /*021c*/ 	.word	0xffffffff


	//   ....[121]....
        /*0220*/ 	.word	0xffffffff


	//   ....[122]....
        /*0224*/ 	.word	0xffffffff


	//   ....[123]....
        /*0228*/ 	.word	0xffffffff


	//   ....[124]....
        /*022c*/ 	.word	0xffffffff


	//   ....[125]....
        /*0230*/ 	.word	0xffffffff


	//   ....[126]....
        /*0234*/ 	.word	0xffffffff


	//   ....[127]....
        /*0238*/ 	.word	0xffffffff


	//   ....[128]....
        /*023c*/ 	.word	0xffffffff


	//   ....[129]....
        /*0240*/ 	.word	0xffffffff


	//   ....[130]....
        /*0244*/ 	.word	0xffffffff


	//   ....[131]....
        /*0248*/ 	.word	0xffffffff


	//   ....[132]....
        /*024c*/ 	.word	0xffffffff


	//   ....[133]....
        /*0250*/ 	.word	0xffffffff


	//   ....[134]....
        /*0254*/ 	.word	0xffffffff


	//   ....[135]....
        /*0258*/ 	.word	0xffffffff


	//   ....[136]....
        /*025c*/ 	.word	0xffffffff


	//   ....[137]....
        /*0260*/ 	.word	0xffffffff


	//   ....[138]....
        /*0264*/ 	.word	0xffffffff


	//   ....[139]....
        /*0268*/ 	.word	0xffffffff


	//   ....[140]....
        /*026c*/ 	.word	0xffffffff


	//   ....[141]....
        /*0270*/ 	.word	0xffffffff


	//   ....[142]....
        /*0274*/ 	.word	0xffffffff


	//   ....[143]....
        /*0278*/ 	.word	0xffffffff


	//   ....[144]....
        /*027c*/ 	.word	0xffffffff


	//   ....[145]....
        /*0280*/ 	.word	0xffffffff


	//   ....[146]....
        /*0284*/ 	.word	0xffffffff


	//   ....[147]....
        /*0288*/ 	.word	0xffffffff


	//   ....[148]....
        /*028c*/ 	.word	0xffffffff


	//   ....[149]....
        /*0290*/ 	.word	0xffffffff


	//   ....[150]....
        /*0294*/ 	.word	0xffffffff


	//   ....[151]....
        /*0298*/ 	.word	0xffffffff


	//   ....[152]....
        /*029c*/ 	.word	0xffffffff


	//   ....[153]....
        /*02a0*/ 	.word	0xffffffff


	//   ....[154]....
        /*02a4*/ 	.word	0xffffffff


	//   ....[155]....
        /*02a8*/ 	.word	0xffffffff


	//   ....[156]....
        /*02ac*/ 	.word	0xffffffff


	//   ....[157]....
        /*02b0*/ 	.word	0xffffffff


	//   ....[158]....
        /*02b4*/ 	.word	0xffffffff


	//   ....[159]....
        /*02b8*/ 	.word	0xffffffff


	//   ....[160]....
        /*02bc*/ 	.word	0xffffffff


	//   ....[161]....
        /*02c0*/ 	.word	0xffffffff


	//   ....[162]....
        /*02c4*/ 	.word	0xffffffff


	//   ....[163]....
        /*02c8*/ 	.word	0xffffffff


	//----- nvinfo : EIATTR_COOP_GROUP_INSTR_OFFSETS
	.align		4
.L_2277:
        /*02cc*/ 	.byte	0x04, 0x28
        /*02ce*/ 	.short	(.L_2279 - .L_2278)


	//   ....[0]....
.L_2278:
        /*02d0*/ 	.word	0x00000b70


	//   ....[1]....
        /*02d4*/ 	.word	0x00000c20


	//   ....[2]....
        /*02d8*/ 	.word	0x00000dd0


	//   ....[3]....
        /*02dc*/ 	.word	0x00000f70


	//   ....[4]....
        /*02e0*/ 	.word	0x00001870


	//   ....[5]....
        /*02e4*/ 	.word	0x00002290


	//   ....[6]....
        /*02e8*/ 	.word	0x00002590


	//   ....[7]....
        /*02ec*/ 	.word	0x000036e0


	//   ....[8]....
        /*02f0*/ 	.word	0x00004dc0


	//   ....[9]....
        /*02f4*/ 	.word	0x00004de0


	//   ....[10]....
        /*02f8*/ 	.word	0x00004e10


	//   ....[11]....
        /*02fc*/ 	.word	0x00004e20


	//   ....[12]....
        /*0300*/ 	.word	0x00004ed0


	//   ....[13]....
        /*0304*/ 	.word	0x00004ef0


	//   ....[14]....
        /*0308*/ 	.word	0x00004f00


	//   ....[15]....
        /*030c*/ 	.word	0x00004f10


	//   ....[16]....
        /*0310*/ 	.word	0x00004fd0


	//   ....[17]....
        /*0314*/ 	.word	0x00004ff0


	//   ....[18]....
        /*0318*/ 	.word	0x00005000


	//   ....[19]....
        /*031c*/ 	.word	0x00005010


	//   ....[20]....
        /*0320*/ 	.word	0x000050d0


	//   ....[21]....
        /*0324*/ 	.word	0x000050f0


	//   ....[22]....
        /*0328*/ 	.word	0x00005100


	//   ....[23]....
        /*032c*/ 	.word	0x00005110


	//   ....[24]....
        /*0330*/ 	.word	0x000051d0


	//   ....[25]....
        /*0334*/ 	.word	0x000051e0


	//   ....[26]....
        /*0338*/ 	.word	0x000051f0


	//   ....[27]....
        /*033c*/ 	.word	0x00005200


	//   ....[28]....
        /*0340*/ 	.word	0x00005350


	//   ....[29]....
        /*0344*/ 	.word	0x000053c0


	//   ....[30]....
        /*0348*/ 	.word	0x00005430


	//   ....[31]....
        /*034c*/ 	.word	0x000054a0


	//   ....[32]....
        /*0350*/ 	.word	0x000054c0


	//   ....[33]....
        /*0354*/ 	.word	0x000054d0


	//   ....[34]....
        /*0358*/ 	.word	0x000054e0


	//   ....[35]....
        /*035c*/ 	.word	0x000054f0


	//   ....[36]....
        /*0360*/ 	.word	0x00005500


	//   ....[37]....
        /*0364*/ 	.word	0x00005510


	//   ....[38]....
        /*0368*/ 	.word	0x00005520


	//   ....[39]....
        /*036c*/ 	.word	0x00005530


	//   ....[40]....
        /*0370*/ 	.word	0x00006810


	//   ....[41]....
        /*0374*/ 	.word	0x00006830


	//   ....[42]....
        /*0378*/ 	.word	0x00006840


	//   ....[43]....
        /*037c*/ 	.word	0x00006850


	//   ....[44]....
        /*0380*/ 	.word	0x00006970


	//   ....[45]....
        /*0384*/ 	.word	0x00006980


	//   ....[46]....
        /*0388*/ 	.word	0x00006990


	//   ....[47]....
        /*038c*/ 	.word	0x000069a0


	//   ....[48]....
        /*0390*/ 	.word	0x00006ac0


	//   ....[49]....
        /*0394*/ 	.word	0x00006ae0


	//   ....[50]....
        /*0398*/ 	.word	0x00006af0


	//   ....[51]....
        /*039c*/ 	.word	0x00006b00


	//   ....[52]....
        /*03a0*/ 	.word	0x00006c20


	//   ....[53]....
        /*03a4*/ 	.word	0x00006c30


	//   ....[54]....
        /*03a8*/ 	.word	0x00006c40


	//   ....[55]....
        /*03ac*/ 	.word	0x00006c50


	//   ....[56]....
        /*03b0*/ 	.word	0x00006d70


	//   ....[57]....
        /*03b4*/ 	.word	0x00006d90


	//   ....[58]....
        /*03b8*/ 	.word	0x00006da0


	//   ....[59]....
        /*03bc*/ 	.word	0x00006db0


	//   ....[60]....
        /*03c0*/ 	.word	0x00006eb0


	//   ....[61]....
        /*03c4*/ 	.word	0x00006ec0


	//   ....[62]....
        /*03c8*/ 	.word	0x00006ed0


	//   ....[63]....
        /*03cc*/ 	.word	0x00006ee0


	//   ....[64]....
        /*03d0*/ 	.word	0x00006ef0


	//   ....[65]....
        /*03d4*/ 	.word	0x00006f00


	//   ....[66]....
        /*03d8*/ 	.word	0x00006f10


	//   ....[67]....
        /*03dc*/ 	.word	0x00006f40


	//   ....[68]....
        /*03e0*/ 	.word	0x00006f70


	//   ....[69]....
        /*03e4*/ 	.word	0x00006f80


	//   ....[70]....
        /*03e8*/ 	.word	0x00006f90


	//   ....[71]....
        /*03ec*/ 	.word	0x00006fa0


	//   ....[72]....
        /*03f0*/ 	.word	0x0000a9c0


	//   ....[73]....
        /*03f4*/ 	.word	0x0000aa00


	//   ....[74]....
        /*03f8*/ 	.word	0x0000aa40


	//   ....[75]....
        /*03fc*/ 	.word	0x0000aa80


	//   ....[76]....
        /*0400*/ 	.word	0x0000ab40


	//   ....[77]....
        /*0404*/ 	.word	0x0000ab90


	//   ....[78]....
        /*0408*/ 	.word	0x0000abc0


	//   ....[79]....
        /*040c*/ 	.word	0x0000abf0


	//   ....[80]....
        /*0410*/ 	.word	0x0000ac70


	//   ....[81]....
        /*0414*/ 	.word	0x0000acc0


	//   ....[82]....
        /*0418*/ 	.word	0x0000acf0


	//   ....[83]....
        /*041c*/ 	.word	0x0000ad20


	//   ....[84]....
        /*0420*/ 	.word	0x0000adb0


	//   ....[85]....
        /*0424*/ 	.word	0x0000adf0


	//   ....[86]....
        /*0428*/ 	.word	0x0000ae20


	//   ....[87]....
        /*042c*/ 	.word	0x0000ae50


	//   ....[88]....
        /*0430*/ 	.word	0x0000aee0


	//   ....[89]....
        /*0434*/ 	.word	0x0000af20


	//   ....[90]....
        /*0438*/ 	.word	0x0000af50


	//   ....[91]....
        /*043c*/ 	.word	0x0000af80


	//   ....[92]....
        /*0440*/ 	.word	0x0000b590


	//   ....[93]....
        /*0444*/ 	.word	0x0000b940


	//   ....[94]....
        /*0448*/ 	.word	0x0000ba00


	//   ....[95]....
        /*044c*/ 	.word	0x0000ba60


	//   ....[96]....
        /*0450*/ 	.word	0x0000bac0


	//   ....[97]....
        /*0454*/ 	.word	0x0000bae0


	//   ....[98]....
        /*0458*/ 	.word	0x0000bb00


	//   ....[99]....
        /*045c*/ 	.word	0x0000bbe0


	//   ....[100]....
        /*0460*/ 	.word	0x0000bc30


	//   ....[101]....
        /*0464*/ 	.word	0x0000bc80


	//   ....[102]....
        /*0468*/ 	.word	0x0000bcb0


	//   ....[103]....
        /*046c*/ 	.word	0x0000bcd0


	//   ....[104]....
        /*0470*/ 	.word	0x0000c0c0


	//   ....[105]....
        /*0474*/ 	.word	0x0000c140


	//   ....[106]....
        /*0478*/ 	.word	0x0000c1b0


	//   ....[107]....
        /*047c*/ 	.word	0x0000c220


	//   ....[108]....
        /*0480*/ 	.word	0x0000c370


	//   ....[109]....
        /*0484*/ 	.word	0x0000c3e0


	//   ....[110]....
        /*0488*/ 	.word	0x0000c450


	//   ....[111]....
        /*048c*/ 	.word	0x0000c4c0


	//   ....[112]....
        /*0490*/ 	.word	0x0000c5e0


	//   ....[113]....
        /*0494*/ 	.word	0x0000c650


	//   ....[114]....
        /*0498*/ 	.word	0x0000c6c0


	//   ....[115]....
        /*049c*/ 	.word	0x0000c730


	//   ....[116]....
        /*04a0*/ 	.word	0x0000c850


	//   ....[117]....
        /*04a4*/ 	.word	0x0000c8c0


	//   ....[118]....
        /*04a8*/ 	.word	0x0000c930


	//   ....[119]....
        /*04ac*/ 	.word	0x0000c9a0


	//   ....[120]....
        /*04b0*/ 	.word	0x0000cae0


	//   ....[121]....
        /*04b4*/ 	.word	0x0000cb50


	//   ....[122]....
        /*04b8*/ 	.word	0x0000cbc0


	//   ....[123]....
        /*04bc*/ 	.word	0x0000cc30


	//   ....[124]....
        /*04c0*/ 	.word	0x0000cc90


	//   ....[125]....
        /*04c4*/ 	.word	0x0000cd00


	//   ....[126]....
        /*04c8*/ 	.word	0x0000cd70


	//   ....[127]....
        /*04cc*/ 	.word	0x0000cde0


	//   ....[128]....
        /*04d0*/ 	.word	0x0000ce70


	//   ....[129]....
        /*04d4*/ 	.word	0x0000cee0


	//   ....[130]....
        /*04d8*/ 	.word	0x0000cf50


	//   ....[131]....
        /*04dc*/ 	.word	0x0000cfc0


	//   ....[132]....
        /*04e0*/ 	.word	0x0000d040


	//   ....[133]....
        /*04e4*/ 	.word	0x0000d0c0


	//   ....[134]....
        /*04e8*/ 	.word	0x0000d130


	//   ....[135]....
        /*04ec*/ 	.word	0x0000d1a0


	//   ....[136]....
        /*04f0*/ 	.word	0x0000d220


	//   ....[137]....
        /*04f4*/ 	.word	0x0000d290


	//   ....[138]....
        /*04f8*/ 	.word	0x0000d300


	//   ....[139]....
        /*04fc*/ 	.word	0x0000d370


	//   ....[140]....
        /*0500*/ 	.word	0x0000d3f0


	//   ....[141]....
        /*0504*/ 	.word	0x0000d470


	//   ....[142]....
        /*0508*/ 	.word	0x0000d4e0


	//   ....[143]....
        /*050c*/ 	.word	0x0000d550


	//   ....[144]....
        /*0510*/ 	.word	0x0000d5d0


	//   ....[145]....
        /*0514*/ 	.word	0x0000d640


	//   ....[146]....
        /*0518*/ 	.word	0x0000d6b0


	//   ....[147]....
        /*051c*/ 	.word	0x0000d720


	//   ....[148]....
        /*0520*/ 	.word	0x0000d7a0


	//   ....[149]....
        /*0524*/ 	.word	0x0000d820


	//   ....[150]....
        /*0528*/ 	.word	0x0000d890


	//   ....[151]....
        /*052c*/ 	.word	0x0000d900


	//   ....[152]....
        /*0530*/ 	.word	0x0000d980


	//   ....[153]....
        /*0534*/ 	.word	0x0000d9f0


	//   ....[154]....
        /*0538*/ 	.word	0x0000da60


	//   ....[155]....
        /*053c*/ 	.word	0x0000dad0


	//   ....[156]....
        /*0540*/ 	.word	0x0000db40


	//   ....[157]....
        /*0544*/ 	.word	0x0000dbb0


	//   ....[158]....
        /*0548*/ 	.word	0x0000dc20


	//   ....[159]....
        /*054c*/ 	.word	0x0000dc90


	//   ....[160]....
        /*0550*/ 	.word	0x0000dd60


	//   ....[161]....
        /*0554*/ 	.word	0x0000ddd0


	//   ....[162]....
        /*0558*/ 	.word	0x0000de40


	//   ....[163]....
        /*055c*/ 	.word	0x0000deb0


	//----- nvinfo : EIATTR_EXIT_INSTR_OFFSETS
	.align		4
.L_2279:
        /*0560*/ 	.byte	0x04, 0x1c
        /*0562*/ 	.short	(.L_2281 - .L_2280)


	//   ....[0]....
.L_2280:
        /*0564*/ 	.word	0x0000bdc0


	//   ....[1]....
        /*0568*/ 	.word	0x0000c060


	//----- nvinfo : EIATTR_MAX_THREADS
	.align		4
.L_2281:
        /*056c*/ 	.byte	0x04, 0x05
        /*056e*/ 	.short	(.L_2283 - .L_2282)
.L_2282:
        /*0570*/ 	.word	0x00000040
        /*0574*/ 	.word	0x00000001
        /*0578*/ 	.word	0x00000001


	//----- nvinfo : EIATTR_CRS_STACK_SIZE
	.align		4
.L_2283:
        /*057c*/ 	.byte	0x04, 0x1e
        /*057e*/ 	.short	(.L_2285 - .L_2284)
.L_2284:
        /*0580*/ 	.word	0x00000000
.L_2285:


//--------------------- .nv.info._Z25selective_scan_bwd_kernelI32Selective_Scan_bwd_kernel_traitsILi64ELi16ELb1ELb0ELb1ELb1ELb0EN3c104HalfENS1_7complexIfEEEEv12SSMParamsBwd --------------------------
	.section	.nv.info._Z25selective_scan_bwd_kernelI32Selective_Scan_bwd_kernel_traitsILi64ELi16ELb1ELb0ELb1ELb1ELb0EN3c104HalfENS1_7complexIfEEEEv12SSMParamsBwd,"",@"SHT_CUDA_INFO"
	.sectionflags	@""
	.align	4


	//----- nvinfo : EIATTR_CUDA_API_VERSION
	.align		4
        /*0000*/ 	.byte	0x04, 0x37
        /*0002*/ 	.short	(.L_2287 - .L_2286)
.L_2286:
        /*0004*/ 	.word	0x00000082


	//----- nvinfo : EIATTR_SW2861232_WAR
	.align		4
.L_2287:
        /*0008*/ 	.byte	0x01, 0x35
	.zero		2


	//----- nvinfo : EIATTR_PARAM_CBANK
	.align		4
        /*000c*/ 	.byte	0x04, 0x0a
        /*000e*/ 	.short	(.L_2289 - .L_2288)
	.align		4
.L_2288:
        /*0010*/ 	.word	index@(.nv.constant0._Z25selective_scan_bwd_kernelI32Selective_Scan_bwd_kernel_traitsILi64ELi16ELb1ELb0ELb1ELb1ELb0EN3c104HalfENS1_7complexIfEEEEv12SSMParamsBwd)
        /*0014*/ 	.short	0x0160
        /*0016*/ 	.short	0x01f0


	//----- nvinfo : EIATTR_CBANK_PARAM_SIZE
	.align		4
.L_2289:
        /*0018*/ 	.byte	0x03, 0x19
        /*001a*/ 	.short	0x01f0


	//----- nvinfo : EIATTR_KPARAM_INFO
	.align		4
        /*001c*/ 	.byte	0x04, 0x17
        /*001e*/ 	.short	(.L_2291 - .L_2290)
.L_2290:
        /*0020*/ 	.word	0x00000000
        /*0024*/ 	.short	0x0000
        /*0026*/ 	.short	0x0000
        /*0028*/ 	.byte	0x00, 0xf0, 0xc1, 0x07


	//----- nvinfo : EIATTR_MAXREG_COUNT
	.align		4
.L_2291:
        /*002c*/ 	.byte	0x03, 0x1b
        /*002e*/ 	.short	0x00ff


	//----- nvinfo : EIATTR_NUM_BARRIERS
	.align		4
        /*0030*/ 	.byte	0x02, 0x4c
        /*0032*/ 	.byte	0x01
	.zero		1


	//----- nvinfo : EIATTR_MERCURY_ISA_VERSION
	.align		4
        /*0034*/ 	.byte	0x03, 0x5f
        /*0036*/ 	.short	0x0000


	//----- nvinfo : EIATTR_COOP_GROUP_MASK_REGIDS
	.align		4
        /*0038*/ 	.byte	0x04, 0x29
        /*003a*/ 	.short	(.L_2293 - .L_2292)


	//   ....[0]....
.L_2292:
        /*003c*/ 	.word	0xffffffff


	//   ....[1]....
        /*0040*/ 	.word	0xffffffff


	//   ....[2]....
        /*0044*/ 	.word	0xffffffff


	//   ....[3]....
        /*0048*/ 	.word	0xffffffff


	//   ....[4]....
        /*004c*/ 	.word	0xffffffff


	//   ....[5]....
        /*0050*/ 	.word	0xffffffff


	//   ....[6]....
        /*0054*/ 	.word	0xffffffff


	//   ....[7]....
        /*0058*/ 	.word	0xffffffff


	//   ....[8]....
        /*005c*/ 	.word	0xffffffff


	//   ....[9]....
        /*0060*/ 	.word	0xffffffff


	//   ....[10]....
        /*0064*/ 	.word	0xffffffff


	//   ....[11]....
        /*0068*/ 	.word	0xffffffff


	//   ....[12]....
        /*006c*/ 	.word	0xffffffff


	//   ....[13]....
        /*0070*/ 	.word	0xffffffff


	//   ....[14]....
        /*0074*/ 	.word	0xffffffff


	//   ....[15]....
        /*0078*/ 	.word	0xffffffff


	//   ....[16]....
        /*007c*/ 	.word	0xffffffff


	//   ....[17]....
        /*0080*/ 	.word	0xffffffff


	//   ....[18]....
        /*0084*/ 	.word	0xffffffff


	//   ....[19]....
        /*0088*/ 	.word	0xffffffff


	//   ....[20]....
        /*008c*/ 	.word	0xffffffff


	//   ....[21]....
        /*0090*/ 	.word	0xffffffff


	//   ....[22]....
        /*0094*/ 	.word	0xffffffff


	//   ....[23]....
        /*0098*/ 	.word	0xffffffff


	//   ....[24]....
        /*009c*/ 	.word	0xffffffff


	//   ....[25]....
        /*00a0*/ 	.word	0xffffffff


	//   ....[26]....
        /*00a4*/ 	.word	0xffffffff


	//   ....[27]....
        /*00a8*/ 	.word	0xffffffff


	//   ....[28]....
        /*00ac*/ 	.word	0xffffffff


	//   ....[29]....
        /*00b0*/ 	.word	0xffffffff


	//   ....[30]....
        /*00b4*/ 	.word	0xffffffff


	//   ....[31]....
        /*00b8*/ 	.word	0xffffffff


	//   ....[32]....
        /*00bc*/ 	.word	0xffffffff


	//   ....[33]....
        /*00c0*/ 	.word	0xffffffff


	//   ....[34]....
        /*00c4*/ 	.word	0xffffffff


	//   ....[35]....
        /*00c8*/ 	.word	0xffffffff


	//   ....[36]....
        /*00cc*/ 	.word	0xffffffff


	//   ....[37]....
        /*00d0*/ 	.word	0xffffffff


	//   ....[38]....
        /*00d4*/ 	.word	0xffffffff


	//   ....[39]....
        /*00d8*/ 	.word	0xffffffff


	//   ....[40]....
        /*00dc*/ 	.word	0xffffffff


	//   ....[41]....
        /*00e0*/ 	.word	0xffffffff


	//   ....[42]....
        /*00e4*/ 	.word	0xffffffff


	//   ....[43]....
        /*00e8*/ 	.word	0xffffffff


	//   ....[44]....
        /*00ec*/ 	.word	0xffffffff


	//   ....[45]....
        /*00f0*/ 	.word	0xffffffff


	//   ....[46]....
        /*00f4*/ 	.word	0xffffffff


	//   ....[47]....
        /*00f8*/ 	.word	0xffffffff


	//   ....[48]....
        /*00fc*/ 	.word	0xffffffff


	//   ....[49]....
        /*0100*/ 	.word	0xffffffff


	//   ....[50]....
        /*0104*/ 	.word	0xffffffff


	//   ....[51]....
        /*0108*/ 	.word	0xffffffff


	//   ....[52]....
        /*010c*/ 	.word	0xffffffff


	//   ....[53]....
        /*0110*/ 	.word	0xffffffff


	//   ....[54]....
        /*0114*/ 	.word	0xffffffff


	//   ....[55]....
        /*0118*/ 	.word	0xffffffff


	//   ....[56]....
        /*011c*/ 	.word	0xffffffff


	//   ....[57]....
        /*0120*/ 	.word	0xffffffff


	//   ....[58]....
        /*0124*/ 	.word	0xffffffff


	//   ....[59]....
        /*0128*/ 	.word	0xffffffff


	//   ....[60]....
        /*012c*/ 	.word	0xffffffff


	//   ....[61]....
        /*0130*/ 	.word	0xffffffff


	//   ....[62]....
        /*0134*/ 	.word	0xffffffff


	//   ....[63]....
        /*0138*/ 	.word	0xffffffff


	//   ....[64]....
        /*013c*/ 	.word	0xffffffff


	//   ....[65]....
        /*0140*/ 	.word	0xffffffff


	//   ....[66]....
        /*0144*/ 	.word	0xffffffff


	//   ....[67]....
        /*0148*/ 	.word	0xffffffff


	//   ....[68]....
        /*014c*/ 	.word	0xffffffff


	//   ....[69]....
        /*0150*/ 	.word	0xffffffff


	//   ....[70]....
        /*0154*/ 	.word	0xffffffff


	//   ....[71]....
        /*0158*/ 	.word	0xffffffff


	//   ....[72]....
        /*015c*/ 	.word	0xffffffff


	//   ....[73]....
        /*0160*/ 	.word	0xffffffff


	//   ....[74]....
        /*0164*/ 	.word	0xffffffff


	//   ....[75]....
        /*0168*/ 	.word	0xffffffff


	//   ....[76]....
        /*016c*/ 	.word	0xffffffff


	//   ....[77]....
        /*0170*/ 	.word	0xffffffff


	//   ....[78]....
        /*0174*/ 	.word	0xffffffff


	//   ....[79]....
        /*0178*/ 	.word	0xffffffff


	//   ....[80]....
        /*017c*/ 	.word	0xffffffff


	//   ....[81]....
        /*0180*/ 	.word	0xffffffff


	//   ....[82]....
        /*0184*/ 	.word	0xffffffff


	//   ....[83]....
        /*0188*/ 	.word	0xffffffff


	//   ....[84]....
        /*018c*/ 	.word	0xffffffff


	//   ....[85]....
        /*0190*/ 	.word	0xffffffff


	//   ....[86]....
        /*0194*/ 	.word	0xffffffff


	//   ....[87]....
        /*0198*/ 	.word	0xffffffff


	//   ....[88]....
        /*019c*/ 	.word	0xffffffff


	//   ....[89]....
        /*01a0*/ 	.word	0xffffffff


	//   ....[90]....
        /*01a4*/ 	.word	0xffffffff


	//   ....[91]....
        /*01a8*/ 	.word	0xffffffff


	//   ....[92]....
        /*01ac*/ 	.word	0xffffffff


	//   ....[93]....
        /*01b0*/ 	.word	0xffffffff


	//   ....[94]....
        /*01b4*/ 	.word	0xffffffff


	//   ....[95]....
        /*01b8*/ 	.word	0xffffffff


	//   ....[96]....
        /*01bc*/ 	.word	0xffffffff


	//   ....[97]....
        /*01c0*/ 	.word	0xffffffff


	//   ....[98]....
        /*01c4*/ 	.word	0xffffffff


	//   ....[99]....
        /*01c8*/ 	.word	0xffffffff


	//   ....[100]....
        /*01cc*/ 	.word	0xffffffff


	//   ....[101]....
        /*01d0*/ 	.word	0xffffffff


	//   ....[102]....
        /*01d4*/ 	.word	0xffffffff


	//   ....[103]....
        /*01d8*/ 	.word	0xffffffff


	//   ....[104]....
        /*01dc*/ 	.word	0xffffffff


	//   ....[105]....
        /*01e0*/ 	.word	0xffffffff


	//   ....[106]....
        /*01e4*/ 	.word	0xffffffff


	//   ....[107]....
        /*01e8*/ 	.word	0xffffffff


	//   ....[108]....
        /*01ec*/ 	.word	0xffffffff


	//   ....[109]....
        /*01f0*/ 	.word	0xffffffff


	//   ....[110]....
        /*01f4*/ 	.word	0xffffffff


	//   ....[111]....
        /*01f8*/ 	.word	0xffffffff


	//   ....[112]....
        /*01fc*/ 	.word	0xffffffff


	//   ....[113]....
        /*0200*/ 	.word	0xffffffff


	//   ....[114]....
        /*0204*/ 	.word	0xffffffff


	//   ....[115]....
        /*0208*/ 	.word	0xffffffff


	//   ....[116]....
        /*020c*/ 	.word	0xffffffff


	//   ....[117]....
        /*0210*/ 	.word	0xffffffff


	//   ....[118]....
        /*0214*/ 	.word	0xffffffff


	//   ....[119]....
        /*0218*/ 	.word	0xffffffff


	//   ....[120]....
        /*021c*/ 	.word	0xffffffff


	//   ....[121]....
        /*0220*/ 	.word	0xffffffff


	//   ....[122]....
        /*0224*/ 	.word	0xffffffff


	//   ....[123]....
        /*0228*/ 	.word	0xffffffff


	//   ....[124]....
        /*022c*/ 	.word	0xffffffff


	//   ....[125]....
        /*0230*/ 	.word	0xffffffff


	//   ....[126]....
        /*0234*/ 	.word	0xffffffff


	//   ....[127]....
        /*0238*/ 	.word	0xffffffff


	//   ....[128]....
        /*023c*/ 	.word	0xffffffff


	//   ....[129]....
        /*0240*/ 	.word	0xffffffff


	//   ....[130]....
        /*0244*/ 	.word	0xffffffff


	//   ....[131]....
        /*0248*/ 	.word	0xffffffff


	//   ....[132]....
        /*024c*/ 	.word	0xffffffff


	//   ....[133]....
        /*0250*/ 	.word	0xffffffff


	//   ....[134]....
        /*0254*/ 	.word	0xffffffff


	//   ....[135]....
        /*0258*/ 	.word	0xffffffff


	//   ....[136]....
        /*025c*/ 	.word	0xffffffff


	//   ....[137]....
        /*0260*/ 	.word	0xffffffff


	//   ....[138]....
        /*0264*/ 	.word	0xffffffff


	//   ....[139]....
        /*0268*/ 	.word	0xffffffff


	//   ....[140]....
        /*026c*/ 	.word	0xffffffff


	//   ....[141]....
        /*0270*/ 	.word	0xffffffff


	//   ....[142]....
        /*0274*/ 	.word	0xffffffff


	//   ....[143]....
        /*0278*/ 	.word	0xffffffff


	//   ....[144]....
        /*027c*/ 	.word	0xffffffff


	//   ....[145]....
        /*0280*/ 	.word	0xffffffff


	//   ....[146]....
        /*0284*/ 	.word	0xffffffff


	//   ....[147]....
        /*0288*/ 	.word	0xffffffff


	//   ....[148]....
        /*028c*/ 	.word	0xffffffff


	//   ....[149]....
        /*0290*/ 	.word	0xffffffff


	//   ....[150]....
        /*0294*/ 	.word	0xffffffff


	//   ....[151]....
        /*0298*/ 	.word	0xffffffff


	//   ....[152]....
        /*029c*/ 	.word	0xffffffff


	//   ....[153]....
        /*02a0*/ 	.word	0xffffffff


	//   ....[154]....
        /*02a4*/ 	.word	0xffffffff


	//   ....[155]....
        /*02a8*/ 	.word	0xffffffff


	//   ....[156]....
        /*02ac*/ 	.word	0xffffffff


	//   ....[157]....
        /*02b0*/ 	.word	0xffffffff


	//   ....[158]....
        /*02b4*/ 	.word	0xffffffff


	//   ....[159]....
        /*02b8*/ 	.word	0xffffffff


	//   ....[160]....
        /*02bc*/ 	.word	0xffffffff


	//----- nvinfo : EIATTR_COOP_GROUP_INSTR_OFFSETS
	.align		4
.L_2293:
        /*02c0*/ 	.byte	0x04, 0x28
        /*02c2*/ 	.short	(.L_2295 - .L_2294)


	//   ....[0]....
.L_2294:
        /*02c4*/ 	.word	0x00000910


	//   ....[1]....
        /*02c8*/ 	.word	0x000009c0


	//   ....[2]....
        /*02cc*/ 	.word	0x00000be0


	//   ....[3]....
        /*02d0*/ 	.word	0x00004150


	//   ....[4]....
        /*02d4*/ 	.word	0x000057b0


	//   ....[5]....
        /*02d8*/ 	.word	0x000057d0


	//   ....[6]....
        /*02dc*/ 	.word	0x00005800


	//   ....[7]....
        /*02e0*/ 	.word	0x00005810


	//   ....[8]....
        /*02e4*/ 	.word	0x000058c0


	//   ....[9]....
        /*02e8*/ 	.word	0x000058e0


	//   ....[10]....
        /*02ec*/ 	.word	0x000058f0


	//   ....[11]....
        /*02f0*/ 	.word	0x00005900


	//   ....[12]....
        /*02f4*/ 	.word	0x000059c0


	//   ....[13]....
        /*02f8*/ 	.word	0x000059e0


	//   ....[14]....
        /*02fc*/ 	.word	0x000059f0


	//   ....[15]....
        /*0300*/ 	.word	0x00005a00


	//   ....[16]....
        /*0304*/ 	.word	0x00005ac0


	//   ....[17]....
        /*0308*/ 	.word	0x00005ae0


	//   ....[18]....
        /*030c*/ 	.word	0x00005af0


	//   ....[19]....
        /*0310*/ 	.word	0x00005b00


	//   ....[20]....
        /*0314*/ 	.word	0x00005bc0


	//   ....[21]....
        /*0318*/ 	.word	0x00005be0


	//   ....[22]....
        /*031c*/ 	.word	0x00005bf0


	//   ....[23]....
        /*0320*/ 	.word	0x00005c00


	//   ....[24]....
        /*0324*/ 	.word	0x00005d40


	//   ....[25]....
        /*0328*/ 	.word	0x00005db0


	//   ....[26]....
        /*032c*/ 	.word	0x00005e20


	//   ....[27]....
        /*0330*/ 	.word	0x00005e90


	//   ....[28]....
        /*0334*/ 	.word	0x00005eb0


	//   ....[29]....
        /*0338*/ 	.word	0x00005ec0


	//   ....[30]....
        /*033c*/ 	.word	0x00005ed0


	//   ....[31]....
        /*0340*/ 	.word	0x00005ee0


	//   ....[32]....
        /*0344*/ 	.word	0x00005ef0


	//   ....[33]....
        /*0348*/ 	.word	0x00005f00


	//   ....[34]....
        /*034c*/ 	.word	0x00005f10


	//   ....[35]....
        /*0350*/ 	.word	0x00005f20


	//   ....[36]....
        /*0354*/ 	.word	0x000071e0


	//   ....[37]....
        /*0358*/ 	.word	0x00007200


	//   ....[38]....
        /*035c*/ 	.word	0x00007210


	//   ....[39]....
        /*0360*/ 	.word	0x00007220


	//   ....[40]....
        /*0364*/ 	.word	0x00007340


	//   ....[41]....
        /*0368*/ 	.word	0x00007350


	//   ....[42]....
        /*036c*/ 	.word	0x00007360


	//   ....[43]....
        /*0370*/ 	.word	0x00007370


	//   ....[44]....
        /*0374*/ 	.word	0x00007490


	//   ....[45]....
        /*0378*/ 	.word	0x000074b0


	//   ....[46]....
        /*037c*/ 	.word	0x000074c0


	//   ....[47]....
        /*0380*/ 	.word	0x000074d0


	//   ....[48]....
        /*0384*/ 	.word	0x000075f0


	//   ....[49]....
        /*0388*/ 	.word	0x00007600


	//   ....[50]....
        /*038c*/ 	.word	0x00007610


	//   ....[51]....
        /*0390*/ 	.word	0x00007620


	//   ....[52]....
        /*0394*/ 	.word	0x00007740


	//   ....[53]....
        /*0398*/ 	.word	0x00007760


	//   ....[54]....
        /*039c*/ 	.word	0x00007770


	//   ....[55]....
        /*03a0*/ 	.word	0x00007780


	//   ....[56]....
        /*03a4*/ 	.word	0x00007880


	//   ....[57]....
        /*03a8*/ 	.word	0x00007890


	//   ....[58]....
        /*03ac*/ 	.word	0x000078a0


	//   ....[59]....
        /*03b0*/ 	.word	0x000078b0


	//   ....[60]....
        /*03b4*/ 	.word	0x000078c0


	//   ....[61]....
        /*03b8*/ 	.word	0x000078d0


	//   ....[62]....
        /*03bc*/ 	.word	0x000078e0


	//   ....[63]....
        /*03c0*/ 	.word	0x00007910


	//   ....[64]....
        /*03c4*/ 	.word	0x00007930


	//   ....[65]....
        /*03c8*/ 	.word	0x00007940


	//   ....[66]....
        /*03cc*/ 	.word	0x00007950


	//   ....[67]....
        /*03d0*/ 	.word	0x00007980


	//   ....[68]....
        /*03d4*/ 	.word	0x0000b310


	//   ....[69]....
        /*03d8*/ 	.word	0x0000b350


	//   ....[70]....
        /*03dc*/ 	.word	0x0000b390


	//   ....[71]....
        /*03e0*/ 	.word	0x0000b3d0


	//   ....[72]....
        /*03e4*/ 	.word	0x0000b490


	//   ....[73]....
        /*03e8*/ 	.word	0x0000b4c0


	//   ....[74]....
        /*03ec*/ 	.word	0x0000b4f0


	//   ....[75]....
        /*03f0*/ 	.word	0x0000b520


	//   ....[76]....
        /*03f4*/ 	.word	0x0000b5c0


	//   ....[77]....
        /*03f8*/ 	.word	0x0000b5f0


	//   ....[78]....
        /*03fc*/ 	.word	0x0000b620


	//   ....[79]....
        /*0400*/ 	.word	0x0000b650


	//   ....[80]....
        /*0404*/ 	.word	0x0000b6f0


	//   ....[81]....
        /*0408*/ 	.word	0x0000b720


	//   ....[82]....
        /*040c*/ 	.word	0x0000b750


	//   ....[83]....
        /*0410*/ 	.word	0x0000b780


	//   ....[84]....
        /*0414*/ 	.word	0x0000b820


	//   ....[85]....
        /*0418*/ 	.word	0x0000b850


	//   ....[86]....
        /*041c*/ 	.word	0x0000b880


	//   ....[87]....
        /*0420*/ 	.word	0x0000b8b0


	//   ....[88]....
        /*0424*/ 	.word	0x0000be00


	//   ....[89]....
        /*0428*/ 	.word	0x0000c690


	//   ....[90]....
        /*042c*/ 	.word	0x0000c970


	//   ....[91]....
        /*0430*/ 	.word	0x0000cb70


	//   ....[92]....
        /*0434*/ 	.word	0x0000cbd0


	//   ....[93]....
        /*0438*/ 	.word	0x0000cc30


	//   ....[94]....
        /*043c*/ 	.word	0x0000cc50


	//   ....[95]....
        /*0440*/ 	.word	0x0000cc70


	//   ....[96]....
        /*0444*/ 	.word	0x0000cd30


	//   ....[97]....
        /*0448*/ 	.word	0x0000cd80


	//   ....[98]....
        /*044c*/ 	.word	0x0000cdd0


	//   ....[99]....
        /*0450*/ 	.word	0x0000ce00


	//   ....[100]....
        /*0454*/ 	.word	0x0000ce20


	//   ....[101]....
        /*0458*/ 	.word	0x0000d190


	//   ....[102]....
        /*045c*/ 	.word	0x0000d210


	//   ....[103]....
        /*0460*/ 	.word	0x0000d280


	//   ....[104]....
        /*0464*/ 	.word	0x0000d2f0


	//   ....[105]....
        /*0468*/ 	.word	0x0000d440


	//   ....[106]....
        /*046c*/ 	.word	0x0000d4b0


	//   ....[107]....
        /*0470*/ 	.word	0x0000d520


	//   ....[108]....
        /*0474*/ 	.word	0x0000d590


	//   ....[109]....
        /*0478*/ 	.word	0x0000d6b0


	//   ....[110]....
        /*047c*/ 	.word	0x0000d720


	//   ....[111]....
        /*0480*/ 	.word	0x0000d790


	//   ....[112]....
        /*0484*/ 	.word	0x0000d800


	//   ....[113]....
        /*0488*/ 	.word	0x0000d920


	//   ....[114]....
        /*048c*/ 	.word	0x0000d990


	//   ....[115]....
        /*0490*/ 	.word	0x0000da00


	//   ....[116]....
        /*0494*/ 	.word	0x0000da70


	//   ....[117]....
        /*0498*/ 	.word	0x0000dbb0


	//   ....[118]....
        /*049c*/ 	.word	0x0000dc20


	//   ....[119]....
        /*04a0*/ 	.word	0x0000dc90


	//   ....[120]....
        /*04a4*/ 	.word	0x0000dd00


	//   ....[121]....
        /*04a8*/ 	.word	0x0000dd60


	//   ....[122]....
        /*04ac*/ 	.word	0x0000ddd0


	//   ....[123]....
        /*04b0*/ 	.word	0x0000de40


	//   ....[124]....
        /*04b4*/ 	.word	0x0000deb0


	//   ....[125]....
        /*04b8*/ 	.word	0x0000df30


	//   ....[126]....
        /*04bc*/ 	.word	0x0000dfa0


	//   ....[127]....
        /*04c0*/ 	.word	0x0000e010


	//   ....[128]....
        /*04c4*/ 	.word	0x0000e080


	//   ....[129]....
        /*04c8*/ 	.word	0x0000e100


	//   ....[130]....
        /*04cc*/ 	.word	0x0000e180


	//   ....[131]....
        /*04d0*/ 	.word	0x0000e1f0


	//   ....[132]....
        /*04d4*/ 	.word	0x0000e260


	//   ....[133]....
        /*04d8*/ 	.word	0x0000e2d0


	//   ....[134]....
        /*04dc*/ 	.word	0x0000e340


	//   ....[135]....
        /*04e0*/ 	.word	0x0000e3b0


	//   ....[136]....
        /*04e4*/ 	.word	0x0000e420


	//   ....[137]....
        /*04e8*/ 	.word	0x0000e490


	//   ....[138]....
        /*04ec*/ 	.word	0x0000e510


	//   ....[139]....
        /*04f0*/ 	.word	0x0000e580


	//   ....[140]....
        /*04f4*/ 	.word	0x0000e5f0


	//   ....[141]....
        /*04f8*/ 	.word	0x0000e660


	//   ....[142]....
        /*04fc*/ 	.word	0x0000e6d0


	//   ....[143]....
        /*0500*/ 	.word	0x0000e740


	//   ....[144]....
        /*0504*/ 	.word	0x0000e7b0


	//   ....[145]....
        /*0508*/ 	.word	0x0000e820


	//   ....[146]....
        /*050c*/ 	.word	0x0000e8a0


	//   ....[147]....
        /*0510*/ 	.word	0x0000e910


	//   ....[148]....
        /*0514*/ 	.word	0x0000e980


	//   ....[149]....
        /*0518*/ 	.word	0x0000e9f0


	//   ....[150]....
        /*051c*/ 	.word	0x0000ea60


	//   ....[151]....
        /*0520*/ 	.word	0x0000ead0


	//   ....[152]....
        /*0524*/ 	.word	0x0000eb40


	//   ....[153]....
        /*0528*/ 	.word	0x0000ebb0


	//   ....[154]....
        /*052c*/ 	.word	0x0000ec20


	//   ....[155]....
        /*0530*/ 	.word	0x0000ec90


	//   ....[156]....
        /*0534*/ 	.word	0x0000ed00


	//   ....[157]....
        /*0538*/ 	.word	0x0000edd0


	//   ....[158]....
        /*053c*/ 	.word	0x0000ee40


	//   ....[159]....
        /*0540*/ 	.word	0x0000eeb0


	//   ....[160]....
        /*0544*/ 	.word	0x0000ef20


	//----- nvinfo : EIATTR_EXIT_INSTR_OFFSETS
	.align		4
.L_2295:
        /*0548*/ 	.byte	0x04, 0x1c
        /*054a*/ 	.short	(.L_2297 - .L_2296)


	//   ....[0]....
.L_2296:
        /*054c*/ 	.word	0x0000cef0


	//   ....[1]....
        /*0550*/ 	.word	0x0000d130


	//----- nvinfo : EIATTR_MAX_THREADS
	.align		4
.L_2297:
        /*0554*/ 	.byte	0x04, 0x05
        /*0556*/ 	.short	(.L_2299 - .L_2298)
.L_2298:
        /*0558*/ 	.word	0x00000040
        /*055c*/ 	.word	0x00000001
        /*0560*/ 	.word	0x00000001


	//----- nvinfo : EIATTR_CRS_STACK_SIZE
	.align		4
.L_2299:
        /*0564*/ 	.byte	0x04, 0x1e
        /*0566*/ 	.short	(.L_2301 - .L_2300)
.L_2300:
        /*0568*/ 	.word	0x00000000
.L_2301:


//--------------------- .nv.info._Z25selective_scan_bwd_kernelI32Selective_Scan_bwd_kernel_traitsILi64ELi16ELb1ELb0ELb1ELb1ELb1EN3c104HalfENS1_7complexIfEEEEv12SSMParamsBwd --------------------------
	.section	.nv.info._Z25selective_scan_bwd_kernelI32Selective_Scan_bwd_kernel_traitsILi64ELi16ELb1ELb0ELb1ELb1ELb1EN3c104HalfENS1_7complexIfEEEEv12SSMParamsBwd,"",@"SHT_CUDA_INFO"
	.sectionflags	@""
	.align	4


	//----- nvinfo : EIATTR_CUDA_API_VERSION
	.align		4
        /*0000*/ 	.byte	0x04, 0x37
        /*0002*/ 	.short	(.L_2303 - .L_2302)
.L_2302:
        /*0004*/ 	.word	0x00000082


	//----- nvinfo : EIATTR_SW2861232_WAR
	.align		4
.L_2303:
        /*0008*/ 	.byte	0x01, 0x35
	.zero		2


	//----- nvinfo : EIATTR_PARAM_CBANK
	.align		4
        /*000c*/ 	.byte	0x04, 0x0a
        /*000e*/ 	.short	(.L_2305 - .L_2304)
	.align		4
.L_2304:
        /*0010*/ 	.word	index@(.nv.constant0._Z25selective_scan_bwd_kernelI32Selective_Scan_bwd_kernel_traitsILi64ELi16ELb1ELb0ELb1ELb1ELb1EN3c104HalfENS1_7complexIfEEEEv12SSMParamsBwd)
        /*0014*/ 	.short	0x0160
        /*0016*/ 	.short	0x01f0


	//----- nvinfo : EIATTR_CBANK_PARAM_SIZE
	.align		4
.L_2305:
        /*0018*/ 	.byte	0x03, 0x19
        /*001a*/ 	.short	0x01f0


	//----- nvinfo : EIATTR_KPARAM_INFO
	.align		4
        /*001c*/ 	.byte	0x04, 0x17
        /*001e*/ 	.short	(.L_2307 - .L_2306)
.L_2306:
        /*0020*/ 	.word	0x00000000
        /*0024*/ 	.short	0x0000
        /*0026*/ 	.short	0x0000
        /*0028*/ 	.byte	0x00, 0xf0, 0xc1, 0x07


	//----- nvinfo : EIATTR_MAXREG_COUNT
	.align		4
.L_2307:
        /*002c*/ 	.byte	0x03, 0x1b
        /*002e*/ 	.short	0x00ff


	//----- nvinfo : EIATTR_NUM_BARRIERS
	.align		4
        /*0030*/ 	.byte	0x02, 0x4c
        /*0032*/ 	.byte	0x01
	.zero		1


	//----- nvinfo : EIATTR_MERCURY_ISA_VERSION
	.align		4
        /*0034*/ 	.byte	0x03, 0x5f
        /*0036*/ 	.short	0x0000


	//----- nvinfo : EIATTR_COOP_GROUP_MASK_REGIDS
	.align		4
        /*0038*/ 	.byte	0x04, 0x29
        /*003a*/ 	.short	(.L_2309 - .L_2308)


	//   ....[0]....
.L_2308:
        /*003c*/ 	.word	0xffffffff


	//   ....[1]....
        /*0040*/ 	.word	0xffffffff


	//   ....[2]....
        /*0044*/ 	.word	0xffffffff


	//   ....[3]....
        /*0048*/ 	.word	0xffffffff


	//   ....[4]....
        /*004c*/ 	.word	0xffffffff


	//   ....[5]....
        /*0050*/ 	.word	0xffffffff


	//   ....[6]....
        /*0054*/ 	.word	0xffffffff


	//   ....[7]....
        /*0058*/ 	.word	0xffffffff


	//   ....[8]....
        /*005c*/ 	.word	0xffffffff


	//   ....[9]....
        /*0060*/ 	.word	0xffffffff


	//   ....[10]....
        /*0064*/ 	.word	0xffffffff


	//   ....[11]....
        /*0068*/ 	.word	0xffffffff


	//   ....[12]....
        /*006c*/ 	.word	0xffffffff


	//   ....[13]....
        /*0070*/ 	.word	0xffffffff


	//   ....[14]....
        /*0074*/ 	.word	0xffffffff


	//   ....[15]....
        /*0078*/ 	.word	0xffffffff


	//   ....[16]....
        /*007c*/ 	.word	0xffffffff


	//   ....[17]....
        /*0080*/ 	.word	0xffffffff


	//   ....[18]....
        /*0084*/ 	.word	0xffffffff


	//   ....[19]....
        /*0088*/ 	.word	0xffffffff


	//   ....[20]....
        /*008c*/ 	.word	0xffffffff


	//   ....[21]....
        /*0090*/ 	.word	0xffffffff


	//   ....[22]....
        /*0094*/ 	.word	0xffffffff


	//   ....[23]....
        /*0098*/ 	.word	0xffffffff


	//   ....[24]....
        /*009c*/ 	.word	0xffffffff


	//   ....[25]....
        /*00a0*/ 	.word	0xffffffff


	//   ....[26]....
        /*00a4*/ 	.word	0xffffffff


	//   ....[27]....
        /*00a8*/ 	.word	0xffffffff


	//   ....[28]....
        /*00ac*/ 	.word	0xffffffff


	//   ....[29]....
        /*00b0*/ 	.word	0xffffffff


	//   ....[30]....
        /*00b4*/ 	.word	0xffffffff


	//   ....[31]....
        /*00b8*/ 	.word	0xffffffff


	//   ....[32]....
        /*00bc*/ 	.word	0xffffffff


	//   ....[33]....
        /*00c0*/ 	.word	0xffffffff


	//   ....[34]....
        /*00c4*/ 	.word	0xffffffff


	//   ....[35]....
        /*00c8*/ 	.word	0xffffffff


	//   ....[36]....
        /*00cc*/ 	.word	0xffffffff


	//   ....[37]....
        /*00d0*/ 	.word	0xffffffff


	//   ....[38]....
        /*00d4*/ 	.word	0xffffffff


	//   ....[39]....
        /*00d8*/ 	.word	0xffffffff


	//   ....[40]....
        /*00dc*/ 	.word	0xffffffff


	//   ....[41]....
        /*00e0*/ 	.word	0xffffffff


	//   ....[42]....
        /*00e4*/ 	.word	0xffffffff


	//   ....[43]....
        /*00e8*/ 	.word	0xffffffff


	//   ....[44]....
        /*00ec*/ 	.word	0xffffffff


	//   ....[45]....
        /*00f0*/ 	.word	0xffffffff


	//   ....[46]....
        /*00f4*/ 	.word	0xffffffff


	//   ....[47]....
        /*00f8*/ 	.word	0xffffffff


	//   ....[48]....
        /*00fc*/ 	.word	0xffffffff


	//   ....[49]....
        /*0100*/ 	.word	0xffffffff


	//   ....[50]....
        /*0104*/ 	.word	0xffffffff


	//   ....[51]....
        /*0108*/ 	.word	0xffffffff


	//   ....[52]....
        /*010c*/ 	.word	0xffffffff


	//   ....[53]....
        /*0110*/ 	.word	0xffffffff


	//   ....[54]....
        /*0114*/ 	.word	0xffffffff


	//   ....[55]....
        /*0118*/ 	.word	0xffffffff


	//   ....[56]....
        /*011c*/ 	.word	0xffffffff


	//   ....[57]....
        /*0120*/ 	.word	0xffffffff


	//   ....[58]....
        /*0124*/ 	.word	0xffffffff


	//   ....[59]....
        /*0128*/ 	.word	0xffffffff


	//   ....[60]....
        /*012c*/ 	.word	0xffffffff


	//   ....[61]....
        /*0130*/ 	.word	0xffffffff


	//   ....[62]....
        /*0134*/ 	.word	0xffffffff


	//   ....[63]....
        /*0138*/ 	.word	0xffffffff


	//   ....[64]....
        /*013c*/ 	.word	0xffffffff


	//   ....[65]....
        /*0140*/ 	.word	0xffffffff


	//   ....[66]....
        /*0144*/ 	.word	0xffffffff


	//   ....[67]....
        /*0148*/ 	.word	0xffffffff


	//   ....[68]....
        /*014c*/ 	.word	0xffffffff


	//   ....[69]....
        /*0150*/ 	.word	0xffffffff


	//   ....[70]....
        /*0154*/ 	.word	0xffffffff


	//   ....[71]....
        /*0158*/ 	.word	0xffffffff


	//   ....[72]....
        /*015c*/ 	.word	0xffffffff


	//   ....[73]....
        /*0160*/ 	.word	0xffffffff


	//   ....[74]....
        /*0164*/ 	.word	0xffffffff


	//   ....[75]....
        /*0168*/ 	.word	0xffffffff


	//   ....[76]....
        /*016c*/ 	.word	0xffffffff


	//   ....[77]....
        /*0170*/ 	.word	0xffffffff


	//   ....[78]....
        /*0174*/ 	.word	0xffffffff


	//   ....[79]....
        /*0178*/ 	.word	0xffffffff


	//   ....[80]....
        /*017c*/ 	.word	0xffffffff


	//   ....[81]....
        /*0180*/ 	.word	0xffffffff


	//   ....[82]....
        /*0184*/ 	.word	0xffffffff


	//   ....[83]....
        /*0188*/ 	.word	0xffffffff


	//   ....[84]....
        /*018c*/ 	.word	0xffffffff


	//   ....[85]....
        /*0190*/ 	.word	0xffffffff


	//   ....[86]....
        /*0194*/ 	.word	0xffffffff


	//   ....[87]....
        /*0198*/ 	.word	0xffffffff


	//   ....[88]....
        /*019c*/ 	.word	0xffffffff


	//   ....[89]....
        /*01a0*/ 	.word	0xffffffff


	//   ....[90]....
        /*01a4*/ 	.word	0xffffffff


	//   ....[91]....
        /*01a8*/ 	.word	0xffffffff


	//   ....[92]....
        /*01ac*/ 	.word	0xffffffff


	//   ....[93]....
        /*01b0*/ 	.word	0xffffffff


	//   ....[94]....
        /*01b4*/ 	.word	0xffffffff


	//   ....[95]....
        /*01b8*/ 	.word	0xffffffff


	//   ....[96]....
        /*01bc*/ 	.word	0xffffffff


	//   ....[97]....
        /*01c0*/ 	.word	0xffffffff


	//   ....[98]....
        /*01c4*/ 	.word	0xffffffff


	//   ....[99]....
        /*01c8*/ 	.word	0xffffffff


	//   ....[100]....
        /*01cc*/ 	.word	0xffffffff


	//   ....[101]....
        /*01d0*/ 	.word	0xffffffff


	//   ....[102]....
        /*01d4*/ 	.word	0xffffffff


	//   ....[103]....
        /*01d8*/ 	.word	0xffffffff


	//   ....[104]....
        /*01dc*/ 	.word	0xffffffff


	//   ....[105]....
        /*01e0*/ 	.word	0xffffffff


	//   ....[106]....
        /*01e4*/ 	.word	0xffffffff


	//   ....[107]....
        /*01e8*/ 	.word	0xffffffff


	//   ....[108]....
        /*01ec*/ 	.word	0xffffffff


	//   ....[109]....
        /*01f0*/ 	.word	0xffffffff


	//   ....[110]....
        /*01f4*/ 	.word	0xffffffff


	//   ....[111]....
        /*01f8*/ 	.word	0xffffffff


	//   ....[112]....
        /*01fc*/ 	.word	0xffffffff


	//   ....[113]....
        /*0200*/ 	.word	0xffffffff


	//   ....[114]....
        /*0204*/ 	.word	0xffffffff


	//   ....[115]....
        /*0208*/ 	.word	0xffffffff


	//   ....[116]....
        /*020c*/ 	.word	0xffffffff


	//   ....[117]....
        /*0210*/ 	.word	0xffffffff


	//   ....[118]....
        /*0214*/ 	.word	0xffffffff


	//   ....[119]....
        /*0218*/ 	.word	0xffffffff


	//   ....[120]....
        /*021c*/ 	.word	0xffffffff


	//   ....[121]....
        /*0220*/ 	.word	0xffffffff


	//   ....[122]....
        /*0224*/ 	.word	0xffffffff


	//   ....[123]....
        /*0228*/ 	.word	0xffffffff


	//   ....[124]....
        /*022c*/ 	.word	0xffffffff


	//   ....[125]....
        /*0230*/ 	.word	0xffffffff


	//   ....[126]....
        /*0234*/ 	.word	0xffffffff


	//   ....[127]....
        /*0238*/ 	.word	0xffffffff


	//   ....[128]....
        /*023c*/ 	.word	0xffffffff


	//   ....[129]....
        /*0240*/ 	.word	0xffffffff


	//   ....[130]....
        /*0244*/ 	.word	0xffffffff


	//   ....[131]....
        /*0248*/ 	.word	0xffffffff


	//   ....[132]....
        /*024c*/ 	.word	0xffffffff


	//   ....[133]....
        /*0250*/ 	.word	0xffffffff


	//   ....[134]....
        /*0254*/ 	.word	0xffffffff


	//   ....[135]....
        /*0258*/ 	.word	0xffffffff


	//   ....[136]....
        /*025c*/ 	.word	0xffffffff


	//   ....[137]....
        /*0260*/ 	.word	0xffffffff


	//   ....[138]....
        /*0264*/ 	.word	0xffffffff


	//   ....[139]....
        /*0268*/ 	.word	0xffffffff


	//   ....[140]....
        /*026c*/ 	.word	0xffffffff


	//   ....[141]....
        /*0270*/ 	.word	0xffffffff


	//   ....[142]....
        /*0274*/ 	.word	0xffffffff


	//   ....[143]....
        /*0278*/ 	.word	0xffffffff


	//   ....[144]....
        /*027c*/ 	.word	0xffffffff


	//   ....[145]....
        /*0280*/ 	.word	0xffffffff


	//   ....[146]....
        /*0284*/ 	.word	0xffffffff


	//   ....[147]....
        /*0288*/ 	.word	0xffffffff


	//   ....[148]....
        /*028c*/ 	.word	0xffffffff


	//   ....[149]....
        /*0290*/ 	.word	0xffffffff


	//   ....[150]....
        /*0294*/ 	.word	0xffffffff


	//   ....[151]....
        /*0298*/ 	.word	0xffffffff


	//   ....[152]....
        /*029c*/ 	.word	0xffffffff


	//   ....[153]....
        /*02a0*/ 	.word	0xffffffff


	//   ....[154]....
        /*02a4*/ 	.word	0xffffffff


	//   ....[155]....
        /*02a8*/ 	.word	0xffffffff


	//   ....[156]....
        /*02ac*/ 	.word	0xffffffff


	//   ....[157]....
        /*02b0*/ 	.word	0xffffffff


	//   ....[158]....
        /*02b4*/ 	.word	0xffffffff


	//   ....[159]....
        /*02b8*/ 	.word	0xffffffff


	//   ....[160]....
        /*02bc*/ 	.word	0xffffffff


	//   ....[161]....
        /*02c0*/ 	.word	0xffffffff


	//   ....[162]....
        /*02c4*/ 	.word	0xffffffff


	//   ....[163]....
        /*02c8*/ 	.word	0xffffffff


	//   ....[164]....
        /*02cc*/ 	.word	0xffffffff


	//----- nvinfo : EIATTR_COOP_GROUP_INSTR_OFFSETS
	.align		4
.L_2309:
        /*02d0*/ 	.byte	0x04, 0x28
        /*02d2*/ 	.short	(.L_2311 - .L_2310)


	//   ....[0]....
.L_2310:
        /*02d4*/ 	.word	0x00000b30


	//   ....[1]....
        /*02d8*/ 	.word	0x00000be0


	//   ....[2]....
        /*02dc*/ 	.word	0x00000e00


	//   ....[3]....
        /*02e0*/ 	.word	0x00003460


	//   ....[4]....
        /*02e4*/ 	.word	0x00003cc0


	//   ....[5]....
        /*02e8*/ 	.word	0x000045d0


	//   ....[6]....
        /*02ec*/ 	.word	0x00004970


	//   ....[7]....
        /*02f0*/ 	.word	0x000059c0


	//   ....[8]....
        /*02f4*/ 	.word	0x000070b0


	//   ....[9]....
        /*02f8*/ 	.word	0x000070d0


	//   ....[10]....
        /*02fc*/ 	.word	0x00007100


	//   ....[11]....
        /*0300*/ 	.word	0x00007110


	//   ....[12]....
        /*0304*/ 	.word	0x000071c0


	//   ....[13]....
        /*0308*/ 	.word	0x000071e0


	//   ....[14]....
        /*030c*/ 	.word	0x000071f0


	//   ....[15]....
        /*0310*/ 	.word	0x00007200


	//   ....[16]....
        /*0314*/ 	.word	0x000072c0


	//   ....[17]....
        /*0318*/ 	.word	0x000072e0


	//   ....[18]....
        /*031c*/ 	.word	0x000072f0


	//   ....[19]....
        /*0320*/ 	.word	0x00007300


	//   ....[20]....
        /*0324*/ 	.word	0x000073c0


	//   ....[21]....
        /*0328*/ 	.word	0x000073e0


	//   ....[22]....
        /*032c*/ 	.word	0x000073f0


	//   ....[23]....
        /*0330*/ 	.word	0x00007400


	//   ....[24]....
        /*0334*/ 	.word	0x000074c0


	//   ....[25]....
        /*0338*/ 	.word	0x000074d0


	//   ....[26]....
        /*033c*/ 	.word	0x000074e0


	//   ....[27]....
        /*0340*/ 	.word	0x000074f0


	//   ....[28]....
        /*0344*/ 	.word	0x00007640


	//   ....[29]....
        /*0348*/ 	.word	0x000076b0


	//   ....[30]....
        /*034c*/ 	.word	0x00007720


	//   ....[31]....
        /*0350*/ 	.word	0x00007790


	//   ....[32]....
        /*0354*/ 	.word	0x000077b0


	//   ....[33]....
        /*0358*/ 	.word	0x000077c0


	//   ....[34]....
        /*035c*/ 	.word	0x000077d0


	//   ....[35]....
        /*0360*/ 	.word	0x000077e0


	//   ....[36]....
        /*0364*/ 	.word	0x000077f0


	//   ....[37]....
        /*0368*/ 	.word	0x00007800


	//   ....[38]....
        /*036c*/ 	.word	0x00007810


	//   ....[39]....
        /*0370*/ 	.word	0x00007820


	//   ....[40]....
        /*0374*/ 	.word	0x00008b00


	//   ....[41]....
        /*0378*/ 	.word	0x00008b20


	//   ....[42]....
        /*037c*/ 	.word	0x00008b30


	//   ....[43]....
        /*0380*/ 	.word	0x00008b40


	//   ....[44]....
        /*0384*/ 	.word	0x00008c60


	//   ....[45]....
        /*0388*/ 	.word	0x00008c70


	//   ....[46]....
        /*038c*/ 	.word	0x00008c80


	//   ....[47]....
        /*0390*/ 	.word	0x00008c90


	//   ....[48]....
        /*0394*/ 	.word	0x00008db0


	//   ....[49]....
        /*0398*/ 	.word	0x00008dd0


	//   ....[50]....
        /*039c*/ 	.word	0x00008de0


	//   ....[51]....
        /*03a0*/ 	.word	0x00008df0


	//   ....[52]....
        /*03a4*/ 	.word	0x00008f10


	//   ....[53]....
        /*03a8*/ 	.word	0x00008f20


	//   ....[54]....
        /*03ac*/ 	.word	0x00008f30


	//   ....[55]....
        /*03b0*/ 	.word	0x00008f40


	//   ....[56]....
        /*03b4*/ 	.word	0x00009060


	//   ....[57]....
        /*03b8*/ 	.word	0x00009080


	//   ....[58]....
        /*03bc*/ 	.word	0x00009090


	//   ....[59]....
        /*03c0*/ 	.word	0x000090a0


	//   ....[60]....
        /*03c4*/ 	.word	0x000091a0


	//   ....[61]....
        /*03c8*/ 	.word	0x000091b0


	//   ....[62]....
        /*03cc*/ 	.word	0x000091c0


	//   ....[63]....
        /*03d0*/ 	.word	0x000091d0


	//   ....[64]....
        /*03d4*/ 	.word	0x000091e0


	//   ....[65]....
        /*03d8*/ 	.word	0x000091f0


	//   ....[66]....
        /*03dc*/ 	.word	0x00009200


	//   ....[67]....
        /*03e0*/ 	.word	0x00009230


	//   ....[68]....
        /*03e4*/ 	.word	0x00009260


	//   ....[69]....
        /*03e8*/ 	.word	0x00009270


	//   ....[70]....
        /*03ec*/ 	.word	0x00009280


	//   ....[71]....
        /*03f0*/ 	.word	0x00009290


	//   ....[72]....
        /*03f4*/ 	.word	0x0000cce0


	//   ....[73]....
        /*03f8*/ 	.word	0x0000cd20


	//   ....[74]....
        /*03fc*/ 	.word	0x0000cd60


	//   ....[75]....
        /*0400*/ 	.word	0x0000cda0


	//   ....[76]....
        /*0404*/ 	.word	0x0000ce60


	//   ....[77]....
        /*0408*/ 	.word	0x0000ceb0


	//   ....[78]....
        /*040c*/ 	.word	0x0000cee0


	//   ....[79]....
        /*0410*/ 	.word	0x0000cf10


	//   ....[80]....
        /*0414*/ 	.word	0x0000cf90


	//   ....[81]....
        /*0418*/ 	.word	0x0000cfe0


	//   ....[82]....
        /*041c*/ 	.word	0x0000d010


	//   ....[83]....
        /*0420*/ 	.word	0x0000d040


	//   ....[84]....
        /*0424*/ 	.word	0x0000d0d0


	//   ....[85]....
        /*0428*/ 	.word	0x0000d110


	//   ....[86]....
        /*042c*/ 	.word	0x0000d140


	//   ....[87]....
        /*0430*/ 	.word	0x0000d170


	//   ....[88]....
        /*0434*/ 	.word	0x0000d200


	//   ....[89]....
        /*0438*/ 	.word	0x0000d240


	//   ....[90]....
        /*043c*/ 	.word	0x0000d270


	//   ....[91]....
        /*0440*/ 	.word	0x0000d2a0


	//   ....[92]....
        /*0444*/ 	.word	0x0000d940


	//   ....[93]....
        /*0448*/ 	.word	0x0000e010


	//   ....[94]....
        /*044c*/ 	.word	0x0000e470


	//   ....[95]....
        /*0450*/ 	.word	0x0000e5f0


	//   ....[96]....
        /*0454*/ 	.word	0x0000e650


	//   ....[97]....
        /*0458*/ 	.word	0x0000e6b0


	//   ....[98]....
        /*045c*/ 	.word	0x0000e6d0


	//   ....[99]....
        /*0460*/ 	.word	0x0000e6f0


	//   ....[100]....
        /*0464*/ 	.word	0x0000e7d0


	//   ....[101]....
        /*0468*/ 	.word	0x0000e820


	//   ....[102]....
        /*046c*/ 	.word	0x0000e870


	//   ....[103]....
        /*0470*/ 	.word	0x0000e8a0


	//   ....[104]....
        /*0474*/ 	.word	0x0000e8c0


	//   ....[105]....
        /*0478*/ 	.word	0x0000ecb0


	//   ....[106]....
        /*047c*/ 	.word	0x0000ed30


	//   ....[107]....
        /*0480*/ 	.word	0x0000eda0


	//   ....[108]....
        /*0484*/ 	.word	0x0000ee10


	//   ....[109]....
        /*0488*/ 	.word	0x0000ef60


	//   ....[110]....
        /*048c*/ 	.word	0x0000efd0


	//   ....[111]....
        /*0490*/ 	.word	0x0000f040


	//   ....[112]....
        /*0494*/ 	.word	0x0000f0b0


	//   ....[113]....
        /*0498*/ 	.word	0x0000f1d0


	//   ....[114]....
        /*049c*/ 	.word	0x0000f240


	//   ....[115]....
        /*04a0*/ 	.word	0x0000f2b0


	//   ....[116]....
        /*04a4*/ 	.word	0x0000f320


	//   ....[117]....
        /*04a8*/ 	.word	0x0000f440


	//   ....[118]....
        /*04ac*/ 	.word	0x0000f4b0


	//   ....[119]....
        /*04b0*/ 	.word	0x0000f520


	//   ....[120]....
        /*04b4*/ 	.word	0x0000f590


	//   ....[121]....
        /*04b8*/ 	.word	0x0000f6d0


	//   ....[122]....
        /*04bc*/ 	.word	0x0000f740


	//   ....[123]....
        /*04c0*/ 	.word	0x0000f7b0


	//   ....[124]....
        /*04c4*/ 	.word	0x0000f820


	//   ....[125]....
        /*04c8*/ 	.word	0x0000f880


	//   ....[126]....
        /*04cc*/ 	.word	0x0000f8f0


	//   ....[127]....
        /*04d0*/ 	.word	0x0000f960


	//   ....[128]....
        /*04d4*/ 	.word	0x0000f9d0


	//   ....[129]....
        /*04d8*/ 	.word	0x0000fa60


	//   ....[130]....
        /*04dc*/ 	.word	0x0000fad0


	//   ....[131]....
        /*04e0*/ 	.word	0x0000fb40


	//   ....[132]....
        /*04e4*/ 	.word	0x0000fbb0


	//   ....[133]....
        /*04e8*/ 	.word	0x0000fc30


	//   ....[134]....
        /*04ec*/ 	.word	0x0000fcb0


	//   ....[135]....
        /*04f0*/ 	.word	0x0000fd20


	//   ....[136]....
        /*04f4*/ 	.word	0x0000fd90


	//   ....[137]....
        /*04f8*/ 	.word	0x0000fe10


	//   ....[138]....
        /*04fc*/ 	.word	0x0000fe80


	//   ....[139]....
        /*0500*/ 	.word	0x0000fef0


	//   ....[140]....
        /*0504*/ 	.word	0x0000ff60


	//   ....[141]....
        /*0508*/ 	.word	0x0000ffe0


	//   ....[142]....
        /*050c*/ 	.word	0x00010060


	//   ....[143]....
        /*0510*/ 	.word	0x000100d0


	//   ....[144]....
        /*0514*/ 	.word	0x00010140


	//   ....[145]....
        /*0518*/ 	.word	0x000101c0


	//   ....[146]....
        /*051c*/ 	.word	0x00010230


	//   ....[147]....
        /*0520*/ 	.word	0x000102a0


	//   ....[148]....
        /*0524*/ 	.word	0x00010310


	//   ....[149]....
        /*0528*/ 	.word	0x00010390


	//   ....[150]....
        /*052c*/ 	.word	0x00010410


	//   ....[151]....
        /*0530*/ 	.word	0x00010480


	//   ....[152]....
        /*0534*/ 	.word	0x000104f0


	//   ....[153]....
        /*0538*/ 	.word	0x00010570


	//   ....[154]....
        /*053c*/ 	.word	0x000105e0


	//   ....[155]....
        /*0540*/ 	.word	0x00010650


	//   ....[156]....
        /*0544*/ 	.word	0x000106c0


	//   ....[157]....
        /*0548*/ 	.word	0x00010730


	//   ....[158]....
        /*054c*/ 	.word	0x000107a0


	//   ....[159]....
        /*0550*/ 	.word	0x00010810


	//   ....[160]....
        /*0554*/ 	.word	0x00010880


	//   ....[161]....
        /*0558*/ 	.word	0x00010950


	//   ....[162]....
        /*055c*/ 	.word	0x000109c0


	//   ....[163]....
        /*0560*/ 	.word	0x00010a30


	//   ....[164]....
        /*0564*/ 	.word	0x00010aa0


	//----- nvinfo : EIATTR_EXIT_INSTR_OFFSETS
	.align		4
.L_2311:
        /*0568*/ 	.byte	0x04, 0x1c
        /*056a*/ 	.short	(.L_2313 - .L_2312)


	//   ....[0]....
.L_2312:
        /*056c*/ 	.word	0x0000e9b0


	//   ....[1]....
        /*0570*/ 	.word	0x0000ec50


	//----- nvinfo : EIATTR_MAX_THREADS
	.align		4
.L_2313:
        /*0574*/ 	.byte	0x04, 0x05
        /*0576*/ 	.short	(.L_2315 - .L_2314)
.L_2314:
        /*0578*/ 	.word	0x00000040
        /*057c*/ 	.word	0x00000001
        /*0580*/ 	.word	0x00000001


	//----- nvinfo : EIATTR_CRS_STACK_SIZE
	.align		4
.L_2315:
        /*0584*/ 	.byte	0x04, 0x1e
        /*0586*/ 	.short	(.L_2317 - .L_2316)
.L_2316:
        /*0588*/ 	.word	0x00000000
.L_2317:


//--------------------- .nv.info._Z25selective_scan_bwd_kernelI32Selective_Scan_bwd_kernel_traitsILi64ELi16ELb1ELb1ELb0ELb0ELb0EN3c104HalfENS1_7complexIfEEEEv12SSMParamsBwd --------------------------
	.section	.nv.info._Z25selective_scan_bwd_kernelI32Selective_Scan_bwd_kernel_traitsILi64ELi16ELb1ELb1ELb0ELb0ELb0EN3c104HalfENS1_7complexIfEEEEv12SSMParamsBwd,"",@"SHT_CUDA_INFO"
	.sectionflags	@""
	.align	4


	//----- nvinfo : EIATTR_CUDA_API_VERSION
	.align		4
        /*0000*/ 	.byte	0x04, 0x37
        /*0002*/ 	.short	(.L_2319 - .L_2318)
.L_2318:
        /*0004*/ 	.word	0x00000082


	//----- nvinfo : EIATTR_SW2861232_WAR
	.align		4
.L_2319:
        /*0008*/ 	.byte	0x01, 0x35
	.zero		2


	//----- nvinfo : EIATTR_PARAM_CBANK
	.align		4
        /*000c*/ 	.byte	0x04, 0x0a
        /*000e*/ 	.short	(.L_2321 - .L_2320)
	.align		4
.L_2320:
        /*0010*/ 	.word	index@(.nv.constant0._Z25selective_scan_bwd_kernelI32Selective_Scan_bwd_kernel_traitsILi64ELi16ELb1ELb1ELb0ELb0ELb0EN3c104HalfENS1_7complexIfEEEEv12SSMParamsBwd)
        /*0014*/ 	.short	0x0160
        /*0016*/ 	.short	0x01f0


	//----- nvinfo : EIATTR_CBANK_PARAM_SIZE
	.align		4
.L_2321:
        /*0018*/ 	.byte	0x03, 0x19
        /*001a*/ 	.short	0x01f0


	//----- nvinfo : EIATTR_KPARAM_INFO
	.align		4
        /*001c*/ 	.byte	0x04, 0x17
        /*001e*/ 	.short	(.L_2323 - .L_2322)
.L_2322:
        /*0020*/ 	.word	0x00000000
        /*0024*/ 	.short	0x0000
        /*0026*/ 	.short	0x0000
        /*0028*/ 	.byte	0x00, 0xf0, 0xc1, 0x07


	//----- nvinfo : EIATTR_MAXREG_COUNT
	.align		4
.L_2323:
        /*002c*/ 	.byte	0x03, 0x1b
        /*002e*/ 	.short	0x00ff


	//----- nvinfo : EIATTR_NUM_BARRIERS
	.align		4
        /*0030*/ 	.byte	0x02, 0x4c
        /*0032*/ 	.byte	0x01
	.zero		1


	//----- nvinfo : EIATTR_MERCURY_ISA_VERSION
	.align		4
        /*0034*/ 	.byte	0x03, 0x5f
        /*0036*/ 	.short	0x0000


	//----- nvinfo : EIATTR_COOP_GROUP_MASK_REGIDS
	.align		4
        /*0038*/ 	.byte	0x04, 0x29
        /*003a*/ 	.short	(.L_2325 - .L_2324)


	//   ....[0]....
.L_2324:
        /*003c*/ 	.word	0xffffffff


	//   ....[1]....
        /*0040*/ 	.word	0xffffffff


	//   ....[2]....
        /*0044*/ 	.word	0xffffffff


	//   ....[3]....
        /*0048*/ 	.word	0xffffffff


	//   ....[4]....
        /*004c*/ 	.word	0xffffffff


	//   ....[5]....
        /*0050*/ 	.word	0xffffffff


	//   ....[6]....
        /*0054*/ 	.word	0xffffffff


	//   ....[7]....
        /*0058*/ 	.word	0xffffffff


	//   ....[8]....
        /*005c*/ 	.word	0xffffffff


	//   ....[9]....
        /*0060*/ 	.word	0xffffffff


	//   ....[10]....
        /*0064*/ 	.word	0xffffffff


	//   ....[11]....
        /*0068*/ 	.word	0xffffffff


	//   ....[12]....
        /*006c*/ 	.word	0xffffffff


	//   ....[13]....
        /*0070*/ 	.word	0xffffffff


	//   ....[14]....
        /*0074*/ 	.word	0xffffffff


	//   ....[15]....
        /*0078*/ 	.word	0xffffffff


	//   ....[16]....
        /*007c*/ 	.word	0xffffffff


	//   ....[17]....
        /*0080*/ 	.word	0xffffffff


	//   ....[18]....
        /*0084*/ 	.word	0xffffffff


	//   ....[19]....
        /*0088*/ 	.word	0xffffffff


	//   ....[20]....
        /*008c*/ 	.word	0xffffffff


	//   ....[21]....
        /*0090*/ 	.word	0xffffffff


	//   ....[22]....
        /*0094*/ 	.word	0xffffffff


	//   ....[23]....
        /*0098*/ 	.word	0xffffffff


	//   ....[24]....
        /*009c*/ 	.word	0xffffffff


	//   ....[25]....
        /*00a0*/ 	.word	0xffffffff


	//   ....[26]....
        /*00a4*/ 	.word	0xffffffff


	//   ....[27]....
        /*00a8*/ 	.word	0xffffffff


	//   ....[28]....
        /*00ac*/ 	.word	0xffffffff


	//   ....[29]....
        /*00b0*/ 	.word	0xffffffff


	//   ....[30]....
        /*00b4*/ 	.word	0xffffffff


	//   ....[31]....
        /*00b8*/ 	.word	0xffffffff


	//   ....[32]....
        /*00bc*/ 	.word	0xffffffff


	//   ....[33]....
        /*00c0*/ 	.word	0xffffffff


	//   ....[34]....
        /*00c4*/ 	.word	0xffffffff


	//   ....[35]....
        /*00c8*/ 	.word	0xffffffff


	//   ....[36]....
        /*00cc*/ 	.word	0xffffffff


	//   ....[37]....
        /*00d0*/ 	.word	0xffffffff


	//   ....[38]....
        /*00d4*/ 	.word	0xffffffff


	//   ....[39]....
        /*00d8*/ 	.word	0xffffffff


	//   ....[40]....
        /*00dc*/ 	.word	0xffffffff


	//   ....[41]....
        /*00e0*/ 	.word	0xffffffff


	//   ....[42]....
        /*00e4*/ 	.word	0xffffffff


	//   ....[43]....
        /*00e8*/ 	.word	0xffffffff


	//   ....[44]....
        /*00ec*/ 	.word	0xffffffff


	//   ....[45]....
        /*00f0*/ 	.word	0xffffffff


	//   ....[46]....
        /*00f4*/ 	.word	0xffffffff


	//   ....[47]....
        /*00f8*/ 	.word	0xffffffff


	//   ....[48]....
        /*00fc*/ 	.word	0xffffffff


	//   ....[49]....
        /*0100*/ 	.word	0xffffffff


	//   ....[50]....
        /*0104*/ 	.word	0xffffffff


	//   ....[51]....
        /*0108*/ 	.word	0xffffffff


	//   ....[52]....
        /*010c*/ 	.word	0xffffffff


	//   ....[53]....
        /*0110*/ 	.word	0xffffffff


	//   ....[54]....
        /*0114*/ 	.word	0xffffffff


	//   ....[55]....
        /*0118*/ 	.word	0xffffffff


	//   ....[56]....
        /*011c*/ 	.word	0xffffffff


	//   ....[57]....
        /*0120*/ 	.word	0xffffffff


	//   ....[58]....
        /*0124*/ 	.word	0xffffffff


	//   ....[59]....
        /*0128*/ 	.word	0xffffffff


	//   ....[60]....
        /*012c*/ 	.word	0xffffffff


	//   ....[61]....
        /*0130*/ 	.word	0xffffffff


	//   ....[62]....
        /*0134*/ 	.word	0xffffffff


	//   ....[63]....
        /*0138*/ 	.word	0xffffffff


	//   ....[64]....
        /*013c*/ 	.word	0xffffffff


	//   ....[65]....
        /*0140*/ 	.word	0xffffffff


	//   ....[66]....
        /*0144*/ 	.word	0xffffffff


	//   ....[67]....
        /*0148*/ 	.word	0xffffffff


	//   ....[68]....
        /*014c*/ 	.word	0xffffffff


	//   ....[69]....
        /*0150*/ 	.word	0xffffffff


	//   ....[70]....
        /*0154*/ 	.word	0xffffffff


	//   ....[71]....
        /*0158*/ 	.word	0xffffffff


	//   ....[72]....
        /*015c*/ 	.word	0xffffffff


	//   ....[73]....
        /*0160*/ 	.word	0xffffffff


	//   ....[74]....
        /*0164*/ 	.word	0xffffffff


	//   ....[75]....
        /*0168*/ 	.word	0xffffffff


	//   ....[76]....
        /*016c*/ 	.word	0xffffffff


	//   ....[77]....
        /*0170*/ 	.word	0xffffffff


	//   ....[78]....
        /*0174*/ 	.word	0xffffffff


	//   ....[79]....
        /*0178*/ 	.word	0xffffffff


	//   ....[80]....
        /*017c*/ 	.word	0xffffffff


	//   ....[81]....
        /*0180*/ 	.word	0xffffffff


	//   ....[82]....
        /*0184*/ 	.word	0xffffffff


	//   ....[83]....
        /*0188*/ 	.word	0xffffffff


	//   ....[84]....
        /*018c*/ 	.word	0xffffffff


	//   ....[85]....
        /*0190*/ 	.word	0xffffffff


	//   ....[86]....
        /*0194*/ 	.word	0xffffffff


	//   ....[87]....
        /*0198*/ 	.word	0xffffffff


	//   ....[88]....
        /*019c*/ 	.word	0xffffffff


	//   ....[89]....
        /*01a0*/ 	.word	0xffffffff


	//   ....[90]....
        /*01a4*/ 	.word	0xffffffff


	//   ....[91]....
        /*01a8*/ 	.word	0xffffffff


	//   ....[92]....
        /*01ac*/ 	.word	0xffffffff


	//   ....[93]....
        /*01b0*/ 	.word	0xffffffff


	//   ....[94]....
        /*01b4*/ 	.word	0xffffffff


	//   ....[95]....
        /*01b8*/ 	.word	0xffffffff


	//   ....[96]....
        /*01bc*/ 	.word	0xffffffff


	//   ....[97]....
        /*01c0*/ 	.word	0xffffffff


	//   ....[98]....
        /*01c4*/ 	.word	0xffffffff


	//   ....[99]....
        /*01c8*/ 	.word	0xffffffff


	//   ....[100]....
        /*01cc*/ 	.word	0xffffffff


	//   ....[101]....
        /*01d0*/ 	.word	0xffffffff


	//   ....[102]....
        /*01d4*/ 	.word	0xffffffff


	//   ....[103]....
        /*01d8*/ 	.word	0xffffffff


	//   ....[104]....
        /*01dc*/ 	.word	0xffffffff


	//   ....[105]....
        /*01e0*/ 	.word	0xffffffff


	//   ....[106]....
        /*01e4*/ 	.word	0xffffffff


	//   ....[107]....
        /*01e8*/ 	.word	0xffffffff


	//   ....[108]....
        /*01ec*/ 	.word	0xffffffff


	//   ....[109]....
        /*01f0*/ 	.word	0xffffffff


	//   ....[110]....
        /*01f4*/ 	.word	0xffffffff


	//   ....[111]....
        /*01f8*/ 	.word	0xffffffff


	//   ....[112]....
        /*01fc*/ 	.word	0xffffffff


	//   ....[113]....
        /*0200*/ 	.word	0xffffffff


	//   ....[114]....
        /*0204*/ 	.word	0xffffffff


	//   ....[115]....
        /*0208*/ 	.word	0xffffffff


	//   ....[116]....
        /*020c*/ 	.word	0xffffffff


	//   ....[117]....
        /*0210*/ 	.word	0xffffffff


	//   ....[118]....
        /*0214*/ 	.word	0xffffffff


	//   ....[119]....
        /*0218*/ 	.word	0xffffffff


	//   ....[120]....
        /*021c*/ 	.word	0xffffffff


	//   ....[121]....
        /*0220*/ 	.word	0xffffffff


	//   ....[122]....
        /*0224*/ 	.word	0xffffffff


	//   ....[123]....
        /*0228*/ 	.word	0xffffffff


	//   ....[124]....
        /*022c*/ 	.word	0xffffffff


	//   ....[125]....
        /*0230*/ 	.word	0xffffffff


	//   ....[126]....
        /*0234*/ 	.word	0xffffffff


	//   ....[127]....
        /*0238*/ 	.word	0xffffffff


	//   ....[128]....
        /*023c*/ 	.word	0xffffffff


	//   ....[129]....
        /*0240*/ 	.word	0xffffffff


	//   ....[130]....
        /*0244*/ 	.word	0xffffffff


	//   ....[131]....
        /*0248*/ 	.word	0xffffffff


	//   ....[132]....
        /*024c*/ 	.word	0xffffffff


	//   ....[133]....
        /*0250*/ 	.word	0xffffffff


	//   ....[134]....
        /*0254*/ 	.word	0xffffffff


	//   ....[135]....
        /*0258*/ 	.word	0xffffffff


	//   ....[136]....
        /*025c*/ 	.word	0xffffffff


	//   ....[137]....
        /*0260*/ 	.word	0xffffffff


	//   ....[138]....
        /*0264*/ 	.word	0xffffffff


	//   ....[139]....
        /*0268*/ 	.word	0xffffffff


	//   ....[140]....
        /*026c*/ 	.word	0xffffffff


	//   ....[141]....
        /*0270*/ 	.word	0xffffffff


	//   ....[142]....
        /*0274*/ 	.word	0xffffffff


	//   ....[143]....
        /*0278*/ 	.word	0xffffffff


	//   ....[144]....
        /*027c*/ 	.word	0xffffffff


	//   ....[145]....
        /*0280*/ 	.word	0xffffffff


	//   ....[146]....
        /*0284*/ 	.word	0xffffffff


	//   ....[147]....
        /*0288*/ 	.word	0xffffffff


	//   ....[148]....
        /*028c*/ 	.word	0xffffffff


	//   ....[149]....
        /*0290*/ 	.word	0xffffffff


	//   ....[150]....
        /*0294*/ 	.word	0xffffffff


	//   ....[151]....
        /*0298*/ 	.word	0xffffffff


	//   ....[152]....
        /*029c*/ 	.word	0xffffffff


	//   ....[153]....
        /*02a0*/ 	.word	0xffffffff


	//   ....[154]....
        /*02a4*/ 	.word	0xffffffff


	//   ....[155]....
        /*02a8*/ 	.word	0xffffffff


	//   ....[156]....
        /*02ac*/ 	.word	0xffffffff


	//   ....[157]....
        /*02b0*/ 	.word	0xffffffff


	//   ....[158]....
        /*02b4*/ 	.word	0xffffffff


	//   ....[159]....
        /*02b8*/ 	.word	0xffffffff


	//----- nvinfo : EIATTR_COOP_GROUP_INSTR_OFFSETS
	.align		4
.L_2325:
        /*02bc*/ 	.byte	0x04, 0x28
        /*02be*/ 	.short	(.L_2327 - .L_2326)


	//   ....[0]....
.L_2326:
        /*02c0*/ 	.word	0x00000900


	//   ....[1]....
        /*02c4*/ 	.word	0x000009b0


	//   ....[2]....
        /*02c8*/ 	.word	0x00000c70


	//   ....[3]....
        /*02cc*/ 	.word	0x00001ae0


	//   ....[4]....
        /*02d0*/ 	.word	0x000033d0


	//   ....[5]....
        /*02d4*/ 	.word	0x000033f0


	//   ....[6]....
        /*02d8*/ 	.word	0x00003410


	//   ....[7]....
        /*02dc*/ 	.word	0x00003420


	//   ....[8]....
        /*02e0*/ 	.word	0x000034b0


	//   ....[9]....
        /*02e4*/ 	.word	0x000034e0


	//   ....[10]....
        /*02e8*/ 	.word	0x00003500


	//   ....[11]....
        /*02ec*/ 	.word	0x00003520


	//   ....[12]....
        /*02f0*/ 	.word	0x000035a0


	//   ....[13]....
        /*02f4*/ 	.word	0x000035e0


	//   ....[14]....
        /*02f8*/ 	.word	0x00003610


	//   ....[15]....
        /*02fc*/ 	.word	0x00003620


	//   ....[16]....
        /*0300*/ 	.word	0x000036f0


	//   ....[17]....
        /*0304*/ 	.word	0x00003700


	//   ....[18]....
        /*0308*/ 	.word	0x00003710


	//   ....[19]....
        /*030c*/ 	.word	0x00003720


	//   ....[20]....
        /*0310*/ 	.word	0x000037e0


	//   ....[21]....
        /*0314*/ 	.word	0x00003810


	//   ....[22]....
        /*0318*/ 	.word	0x00003820


	//   ....[23]....
        /*031c*/ 	.word	0x00003830


	//   ....[24]....
        /*0320*/ 	.word	0x00003960


	//   ....[25]....
        /*0324*/ 	.word	0x000039d0


	//   ....[26]....
        /*0328*/ 	.word	0x00003a40


	//   ....[27]....
        /*032c*/ 	.word	0x00003ab0


	//   ....[28]....
        /*0330*/ 	.word	0x00003ad0


	//   ....[29]....
        /*0334*/ 	.word	0x00003ae0


	//   ....[30]....
        /*0338*/ 	.word	0x00003af0


	//   ....[31]....
        /*033c*/ 	.word	0x00003b00


	//   ....[32]....
        /*0340*/ 	.word	0x00003b10


	//   ....[33]....
        /*0344*/ 	.word	0x00003b20


	//   ....[34]....
        /*0348*/ 	.word	0x00003b30


	//   ....[35]....
        /*034c*/ 	.word	0x00003b40


	//   ....[36]....
        /*0350*/ 	.word	0x00004e20


	//   ....[37]....
        /*0354*/ 	.word	0x00004e40


	//   ....[38]....
        /*0358*/ 	.word	0x00004e50


	//   ....[39]....
        /*035c*/ 	.word	0x00004e60


	//   ....[40]....
        /*0360*/ 	.word	0x00004f80


	//   ....[41]....
        /*0364*/ 	.word	0x00004f90


	//   ....[42]....
        /*0368*/ 	.word	0x00004fa0


	//   ....[43]....
        /*036c*/ 	.word	0x00004fb0


	//   ....[44]....
        /*0370*/ 	.word	0x000050d0


	//   ....[45]....
        /*0374*/ 	.word	0x000050f0


	//   ....[46]....
        /*0378*/ 	.word	0x00005100


	//   ....[47]....
        /*037c*/ 	.word	0x00005110


	//   ....[48]....
        /*0380*/ 	.word	0x00005230


	//   ....[49]....
        /*0384*/ 	.word	0x00005240


	//   ....[50]....
        /*0388*/ 	.word	0x00005250


	//   ....[51]....
        /*038c*/ 	.word	0x00005260


	//   ....[52]....
        /*0390*/ 	.word	0x00005380


	//   ....[53]....
        /*0394*/ 	.word	0x000053a0


	//   ....[54]....
        /*0398*/ 	.word	0x000053b0


	//   ....[55]....
        /*039c*/ 	.word	0x000053c0


	//   ....[56]....
        /*03a0*/ 	.word	0x000054c0


	//   ....[57]....
        /*03a4*/ 	.word	0x000054d0


	//   ....[58]....
        /*03a8*/ 	.word	0x000054e0


	//   ....[59]....
        /*03ac*/ 	.word	0x000054f0


	//   ....[60]....
        /*03b0*/ 	.word	0x00005500


	//   ....[61]....
        /*03b4*/ 	.word	0x00005510


	//   ....[62]....
        /*03b8*/ 	.word	0x00005520


	//   ....[63]....
        /*03bc*/ 	.word	0x00005550


	//   ....[64]....
        /*03c0*/ 	.word	0x00005580


	//   ....[65]....
        /*03c4*/ 	.word	0x00005590


	//   ....[66]....
        /*03c8*/ 	.word	0x000055a0


	//   ....[67]....
        /*03cc*/ 	.word	0x000055c0


	//   ....[68]....
        /*03d0*/ 	.word	0x00008980


	//   ....[69]....
        /*03d4*/ 	.word	0x000089c0


	//   ....[70]....
        /*03d8*/ 	.word	0x00008a00


	//   ....[71]....
        /*03dc*/ 	.word	0x00008a40


	//   ....[72]....
        /*03e0*/ 	.word	0x00008af0


	//   ....[73]....
        /*03e4*/ 	.word	0x00008b40


	//   ....[74]....
        /*03e8*/ 	.word	0x00008b70


	//   ....[75]....
        /*03ec*/ 	.word	0x00008ba0


	//   ....[76]....
        /*03f0*/ 	.word	0x00008c20


	//   ....[77]....
        /*03f4*/ 	.word	0x00008c70


	//   ....[78]....
        /*03f8*/ 	.word	0x00008cb0


	//   ....[79]....
        /*03fc*/ 	.word	0x00008ce0


	//   ....[80]....
        /*0400*/ 	.word	0x00008d60


	//   ....[81]....
        /*0404*/ 	.word	0x00008da0


	//   ....[82]....
        /*0408*/ 	.word	0x00008de0


	//   ....[83]....
        /*040c*/ 	.word	0x00008e10


	//   ....[84]....
        /*0410*/ 	.word	0x00008ea0


	//   ....[85]....
        /*0414*/ 	.word	0x00008ed0


	//   ....[86]....
        /*0418*/ 	.word	0x00008f10


	//   ....[87]....
        /*041c*/ 	.word	0x00008f40


	//   ....[88]....
        /*0420*/ 	.word	0x000095c0


	//   ....[89]....
        /*0424*/ 	.word	0x000098d0


	//   ....[90]....
        /*0428*/ 	.word	0x000099f0


	//   ....[91]....
        /*042c*/ 	.word	0x00009a50


	//   ....[92]....
        /*0430*/ 	.word	0x00009ab0


	//   ....[93]....
        /*0434*/ 	.word	0x00009ad0


	//   ....[94]....
        /*0438*/ 	.word	0x00009af0


	//   ....[95]....
        /*043c*/ 	.word	0x00009bb0


	//   ....[96]....
        /*0440*/ 	.word	0x00009c00


	//   ....[97]....
        /*0444*/ 	.word	0x00009c50


	//   ....[98]....
        /*0448*/ 	.word	0x00009c80


	//   ....[99]....
        /*044c*/ 	.word	0x00009ca0


	//   ....[100]....
        /*0450*/ 	.word	0x0000a010


	//   ....[101]....
        /*0454*/ 	.word	0x0000a090


	//   ....[102]....
        /*0458*/ 	.word	0x0000a100


	//   ....[103]....
        /*045c*/ 	.word	0x0000a170


	//   ....[104]....
        /*0460*/ 	.word	0x0000a2c0


	//   ....[105]....
        /*0464*/ 	.word	0x0000a330


	//   ....[106]....
        /*0468*/ 	.word	0x0000a3a0


	//   ....[107]....
        /*046c*/ 	.word	0x0000a410


	//   ....[108]....
        /*0470*/ 	.word	0x0000a530


	//   ....[109]....
        /*0474*/ 	.word	0x0000a5a0


	//   ....[110]....
        /*0478*/ 	.word	0x0000a610


	//   ....[111]....
        /*047c*/ 	.word	0x0000a680


	//   ....[112]....
        /*0480*/ 	.word	0x0000a7c0


	//   ....[113]....
        /*0484*/ 	.word	0x0000a830


	//   ....[114]....
        /*0488*/ 	.word	0x0000a8a0


	//   ....[115]....
        /*048c*/ 	.word	0x0000a910


	//   ....[116]....
        /*0490*/ 	.word	0x0000aa60


	//   ....[117]....
        /*0494*/ 	.word	0x0000aad0


	//   ....[118]....
        /*0498*/ 	.word	0x0000ab40


	//   ....[119]....
        /*049c*/ 	.word	0x0000abb0


	//   ....[120]....
        /*04a0*/ 	.word	0x0000ac20


	//   ....[121]....
        /*04a4*/ 	.word	0x0000ac90


	//   ....[122]....
        /*04a8*/ 	.word	0x0000ad00


	//   ....[123]....
        /*04ac*/ 	.word	0x0000ad70


	//   ....[124]....
        /*04b0*/ 	.word	0x0000adf0


	//   ....[125]....
        /*04b4*/ 	.word	0x0000ae60


	//   ....[126]....
        /*04b8*/ 	.word	0x0000aed0


	//   ....[127]....
        /*04bc*/ 	.word	0x0000af40


	//   ....[128]....
        /*04c0*/ 	.word	0x0000afc0


	//   ....[129]....
        /*04c4*/ 	.word	0x0000b040


	//   ....[130]....
        /*04c8*/ 	.word	0x0000b0b0


	//   ....[131]....
        /*04cc*/ 	.word	0x0000b120


	//   ....[132]....
        /*04d0*/ 	.word	0x0000b190


	//   ....[133]....
        /*04d4*/ 	.word	0x0000b200


	//   ....[134]....
        /*04d8*/ 	.word	0x0000b270


	//   ....[135]....
        /*04dc*/ 	.word	0x0000b2e0


	//   ....[136]....
        /*04e0*/ 	.word	0x0000b350


	//   ....[137]....
        /*04e4*/ 	.word	0x0000b3d0


	//   ....[138]....
        /*04e8*/ 	.word	0x0000b440


	//   ....[139]....
        /*04ec*/ 	.word	0x0000b4b0


	//   ....[140]....
        /*04f0*/ 	.word	0x0000b520


	//   ....[141]....
        /*04f4*/ 	.word	0x0000b590


	//   ....[142]....
        /*04f8*/ 	.word	0x0000b600


	//   ....[143]....
        /*04fc*/ 	.word	0x0000b670


	//   ....[144]....
        /*0500*/ 	.word	0x0000b6e0


	//   ....[145]....
        /*0504*/ 	.word	0x0000b760


	//   ....[146]....
        /*0508*/ 	.word	0x0000b7d0


	//   ....[147]....
        /*050c*/ 	.word	0x0000b840


	//   ....[148]....
        /*0510*/ 	.word	0x0000b8b0


	//   ....[149]....
        /*0514*/ 	.word	0x0000b920


	//   ....[150]....
        /*0518*/ 	.word	0x0000b990


	//   ....[151]....
        /*051c*/ 	.word	0x0000ba00


	//   ....[152]....
        /*0520*/ 	.word	0x0000ba70


	//   ....[153]....
        /*0524*/ 	.word	0x0000bae0


	//   ....[154]....
        /*0528*/ 	.word	0x0000bb50


	//   ....[155]....
        /*052c*/ 	.word	0x0000bbc0


	//   ....[156]....
        /*0530*/ 	.word	0x0000bc90


	//   ....[157]....
        /*0534*/ 	.word	0x0000bd00


	//   ....[158]....
        /*0538*/ 	.word	0x0000bd70


	//   ....[159]....
        /*053c*/ 	.word	0x0000bde0


	//----- nvinfo : EIATTR_EXIT_INSTR_OFFSETS
	.align		4
.L_2327:
        /*0540*/ 	.byte	0x04, 0x1c
        /*0542*/ 	.short	(.L_2329 - .L_2328)


	//   ....[0]....
.L_2328:
        /*0544*/ 	.word	0x00009d70


	//   ....[1]....
        /*0548*/ 	.word	0x00009fb0


	//----- nvinfo : EIATTR_MAX_THREADS
	.align		4
.L_2329:
        /*054c*/ 	.byte	0x04, 0x05
        /*054e*/ 	.short	(.L_2331 - .L_2330)
.L_2330:
        /*0550*/ 	.word	0x00000040
        /*0554*/ 	.word	0x00000001
        /*0558*/ 	.word	0x00000001


	//----- nvinfo : EIATTR_CRS_STACK_SIZE
	.align		4
.L_2331:
        /*055c*/ 	.byte	0x04, 0x1e
        /*055e*/ 	.short	(.L_2333 - .L_2332)
.L_2332:
        /*0560*/ 	.word	0x00000000
.L_2333:


//--------------------- .nv.info._Z25selective_scan_bwd_kernelI32Selective_Scan_bwd_kernel_traitsILi64ELi16ELb1ELb1ELb0ELb0ELb1EN3c104HalfENS1_7complexIfEEEEv12SSMParamsBwd --------------------------
	.section	.nv.info._Z25selective_scan_bwd_kernelI32Selective_Scan_bwd_kernel_traitsILi64ELi16ELb1ELb1ELb0ELb0ELb1EN3c104HalfENS1_7complexIfEEEEv12SSMParamsBwd,"",@"SHT_CUDA_INFO"
	.sectionflags	@""
	.align	4


	//----- nvinfo : EIATTR_CUDA_API_VERSION
	.align		4
        /*0000*/ 	.byte	0x04, 0x37
        /*0002*/ 	.short	(.L_2335 - .L_2334)
.L_2334:
        /*0004*/ 	.word	0x00000082


	//----- nvinfo : EIATTR_SW2861232_WAR
	.align		4
.L_2335:
        /*0008*/ 	.byte	0x01, 0x35
	.zero		2


	//----- nvinfo : EIATTR_PARAM_CBANK
	.align		4
        /*000c*/ 	.byte	0x04, 0x0a
        /*000e*/ 	.short	(.L_2337 - .L_2336)
	.align		4
.L_2336:
        /*0010*/ 	.word	index@(.nv.constant0._Z25selective_scan_bwd_kernelI32Selective_Scan_bwd_kernel_traitsILi64ELi16ELb1ELb1ELb0ELb0ELb1EN3c104HalfENS1_7complexIfEEEEv12SSMParamsBwd)
        /*0014*/ 	.short	0x0160
        /*0016*/ 	.short	0x01f0


	//----- nvinfo : EIATTR_CBANK_PARAM_SIZE
	.align		4
.L_2337:
        /*0018*/ 	.byte	0x03, 0x19
        /*001a*/ 	.short	0x01f0


	//----- nvinfo : EIATTR_KPARAM_INFO
	.align		4
        /*001c*/ 	.byte	0x04, 0x17
        /*001e*/ 	.short	(.L_2339 - .L_2338)
.L_2338:
        /*0020*/ 	.word	0x00000000
        /*0024*/ 	.short	0x0000
        /*0026*/ 	.short	0x0000
        /*0028*/ 	.byte	0x00, 0xf0, 0xc1, 0x07


	//----- nvinfo : EIATTR_MAXREG_COUNT
	.align		4
.L_2339:
        /*002c*/ 	.byte	0x03, 0x1b
        /*002e*/ 	.short	0x00ff


	//----- nvinfo : EIATTR_NUM_BARRIERS
	.align		4
        /*0030*/ 	.byte	0x02, 0x4c
        /*0032*/ 	.byte	0x01
	.zero		1


	//----- nvinfo : EIATTR_MERCURY_ISA_VERSION
	.align		4
        /*0034*/ 	.byte	0x03, 0x5f
        /*0036*/ 	.short	0x0000


	//----- nvinfo : EIATTR_COOP_GROUP_MASK_REGIDS
	.align		4
        /*0038*/ 	.byte	0x04, 0x29
        /*003a*/ 	.short	(.L_2341 - .L_2340)


	//   ....[0]....
.L_2340:
        /*003c*/ 	.word	0xffffffff


	//   ....[1]....
        /*0040*/ 	.word	0xffffffff


	//   ....[2]....
        /*0044*/ 	.word	0xffffffff


	//   ....[3]....
        /*0048*/ 	.word	0xffffffff


	//   ....[4]....
        /*004c*/ 	.word	0xffffffff


	//   ....[5]....
        /*0050*/ 	.word	0xffffffff


	//   ....[6]....
        /*0054*/ 	.word	0xffffffff


	//   ....[7]....
        /*0058*/ 	.word	0xffffffff


	//   ....[8]....
        /*005c*/ 	.word	0xffffffff


	//   ....[9]....
        /*0060*/ 	.word	0xffffffff


	//   ....[10]....
        /*0064*/ 	.word	0xffffffff


	//   ....[11]....
        /*0068*/ 	.word	0xffffffff


	//   ....[12]....
        /*006c*/ 	.word	0xffffffff


	//   ....[13]....
        /*0070*/ 	.word	0xffffffff


	//   ....[14]....
        /*0074*/ 	.word	0xffffffff


	//   ....[15]....
        /*0078*/ 	.word	0xffffffff


	//   ....[16]....
        /*007c*/ 	.word	0xffffffff


	//   ....[17]....
        /*0080*/ 	.word	0xffffffff


	//   ....[18]....
        /*0084*/ 	.word	0xffffffff


	//   ....[19]....
        /*0088*/ 	.word	0xffffffff


	//   ....[20]....
        /*008c*/ 	.word	0xffffffff


	//   ....[21]....
        /*0090*/ 	.word	0xffffffff


	//   ....[22]....
        /*0094*/ 	.word	0xffffffff


	//   ....[23]....
        /*0098*/ 	.word	0xffffffff


	//   ....[24]....
        /*009c*/ 	.word	0xffffffff


	//   ....[25]....
        /*00a0*/ 	.word	0xffffffff


	//   ....[26]....
        /*00a4*/ 	.word	0xffffffff


	//   ....[27]....
        /*00a8*/ 	.word	0xffffffff


	//   ....[28]....
        /*00ac*/ 	.word	0xffffffff


	//   ....[29]....
        /*00b0*/ 	.word	0xffffffff


	//   ....[30]....
        /*00b4*/ 	.word	0xffffffff


	//   ....[31]....
        /*00b8*/ 	.word	0xffffffff


	//   ....[32]....
        /*00bc*/ 	.word	0xffffffff


	//   ....[33]....
        /*00c0*/ 	.word	0xffffffff


	//   ....[34]....
        /*00c4*/ 	.word	0xffffffff


	//   ....[35]....
        /*00c8*/ 	.word	0xffffffff


	//   ....[36]....
        /*00cc*/ 	.word	0xffffffff


	//   ....[37]....
        /*00d0*/ 	.word	0xffffffff


	//   ....[38]....
        /*00d4*/ 	.word	0xffffffff


	//   ....[39]....
        /*00d8*/ 	.word	0xffffffff


	//   ....[40]....
        /*00dc*/ 	.word	0xffffffff


	//   ....[41]....
        /*00e0*/ 	.word	0xffffffff


	//   ....[42]....
        /*00e4*/ 	.word	0xffffffff


	//   ....[43]....
        /*00e8*/ 	.word	0xffffffff


	//   ....[44]....
        /*00ec*/ 	.word	0xffffffff


	//   ....[45]....
        /*00f0*/ 	.word	0xffffffff


	//   ....[46]....
        /*00f4*/ 	.word	0xffffffff


	//   ....[47]....
        /*00f8*/ 	.word	0xffffffff


	//   ....[48]....
        /*00fc*/ 	.word	0xffffffff


	//   ....[49]....
        /*0100*/ 	.word	0xffffffff


	//   ....[50]....
        /*0104*/ 	.word	0xffffffff


	//   ....[51]....
        /*0108*/ 	.word	0xffffffff


	//   ....[52]....
        /*010c*/ 	.word	0xffffffff


	//   ....[53]....
        /*0110*/ 	.word	0xffffffff


	//   ....[54]....
        /*0114*/ 	.word	0xffffffff


	//   ....[55]....
        /*0118*/ 	.word	0xffffffff


	//   ....[56]....
        /*011c*/ 	.word	0xffffffff


	//   ....[57]....
        /*0120*/ 	.word	0xffffffff


	//   ....[58]....
        /*0124*/ 	.word	0xffffffff


	//   ....[59]....
        /*0128*/ 	.word	0xffffffff


	//   ....[60]....
        /*012c*/ 	.word	0xffffffff


	//   ....[61]....
        /*0130*/ 	.word	0xffffffff


	//   ....[62]....
        /*0134*/ 	.word	0xffffffff


	//   ....[63]....
        /*0138*/ 	.word	0xffffffff


	//   ....[64]....
        /*013c*/ 	.word	0xffffffff


	//   ....[65]....
        /*0140*/ 	.word	0xffffffff


	//   ....[66]....
        /*0144*/ 	.word	0xffffffff


	//   ....[67]....
        /*0148*/ 	.word	0xffffffff


	//   ....[68]....
        /*014c*/ 	.word	0xffffffff


	//   ....[69]....
        /*0150*/ 	.word	0xffffffff


	//   ....[70]....
        /*0154*/ 	.word	0xffffffff


	//   ....[71]....
        /*0158*/ 	.word	0xffffffff


	//   ....[72]....
        /*015c*/ 	.word	0xffffffff


	//   ....[73]....
        /*0160*/ 	.word	0xffffffff


	//   ....[74]....
        /*0164*/ 	.word	0xffffffff


	//   ....[75]....
        /*0168*/ 	.word	0xffffffff


	//   ....[76]....
        /*016c*/ 	.word	0xffffffff


	//   ....[77]....
        /*0170*/ 	.word	0xffffffff


	//   ....[78]....
        /*0174*/ 	.word	0xffffffff


	//   ....[79]....
        /*0178*/ 	.word	0xffffffff


	//   ....[80]....
        /*017c*/ 	.word	0xffffffff


	//   ....[81]....
        /*0180*/ 	.word	0xffffffff


	//   ....[82]....
        /*0184*/ 	.word	0xffffffff


	//   ....[83]....
        /*0188*/ 	.word	0xffffffff


	//   ....[84]....
        /*018c*/ 	.word	0xffffffff


	//   ....[85]....
        /*0190*/ 	.word	0xffffffff


	//   ....[86]....
        /*0194*/ 	.word	0xffffffff


	//   ....[87]....
        /*0198*/ 	.word	0xffffffff


	//   ....[88]....
        /*019c*/ 	.word	0xffffffff


	//   ....[89]....
        /*01a0*/ 	.word	0xffffffff


	//   ....[90]....
        /*01a4*/ 	.word	0xffffffff


	//   ....[91]....
        /*01a8*/ 	.word	0xffffffff


	//   ....[92]....
        /*01ac*/ 	.word	0xffffffff


	//   ....[93]....
        /*01b0*/ 	.word	0xffffffff


	//   ....[94]....
        /*01b4*/ 	.word	0xffffffff


	//   ....[95]....
        /*01b8*/ 	.word	0xffffffff


	//   ....[96]....
        /*01bc*/ 	.word	0xffffffff


	//   ....[97]....
        /*01c0*/ 	.word	0xffffffff


	//   ....[98]....
        /*01c4*/ 	.word	0xffffffff


	//   ....[99]....
        /*01c8*/ 	.word	0xffffffff


	//   ....[100]....
        /*01cc*/ 	.word	0xffffffff


	//   ....[101]....
        /*01d0*/ 	.word	0xffffffff


	//   ....[102]....
        /*01d4*/ 	.word	0xffffffff


	//   ....[103]....
        /*01d8*/ 	.word	0xffffffff


	//   ....[104]....
        /*01dc*/ 	.word	0xffffffff


	//   ....[105]....
        /*01e0*/ 	.word	0xffffffff


	//   ....[106]....
        /*01e4*/ 	.word	0xffffffff


	//   ....[107]....
        /*01e8*/ 	.word	0xffffffff


	//   ....[108]....
        /*01ec*/ 	.word	0xffffffff


	//   ....[109]....
        /*01f0*/ 	.word	0xffffffff


	//   ....[110]....
        /*01f4*/ 	.word	0xffffffff


	//   ....[111]....
        /*01f8*/ 	.word	0xffffffff


	//   ....[112]....
        /*01fc*/ 	.word	0xffffffff


	//   ....[113]....
        /*0200*/ 	.word	0xffffffff


	//   ....[114]....
        /*0204*/ 	.word	0xffffffff


	//   ....[115]....
        /*0208*/ 	.word	0xffffffff


	//   ....[116]....
        /*020c*/ 	.word	0xffffffff


	//   ....[117]....
        /*0210*/ 	.word	0xffffffff


	//   ....[118]....
        /*0214*/ 	.word	0xffffffff


	//   ....[119]....
        /*0218*/ 	.word	0xffffffff


	//   ....[120]....
        /*021c*/ 	.word	0xffffffff


	//   ....[121]....
        /*0220*/ 	.word	0xffffffff


	//   ....[122]....
        /*0224*/ 	.word	0xffffffff


	//   ....[123]....
        /*0228*/ 	.word	0xffffffff


	//   ....[124]....
        /*022c*/ 	.word	0xffffffff


	//   ....[125]....
        /*0230*/ 	.word	0xffffffff


	//   ....[126]....
        /*0234*/ 	.word	0xffffffff


	//   ....[127]....
        /*0238*/ 	.word	0xffffffff


	//   ....[128]....
        /*023c*/ 	.word	0xffffffff


	//   ....[129]....
        /*0240*/ 	.word	0xffffffff


	//   ....[130]....
        /*0244*/ 	.word	0xffffffff


	//   ....[131]....
        /*0248*/ 	.word	0xffffffff


	//   ....[132]....
        /*024c*/ 	.word	0xffffffff


	//   ....[133]....
        /*0250*/ 	.word	0xffffffff


	//   ....[134]....
        /*0254*/ 	.word	0xffffffff


	//   ....[135]....
        /*0258*/ 	.word	0xffffffff


	//   ....[136]....
        /*025c*/ 	.word	0xffffffff


	//   ....[137]....
        /*0260*/ 	.word	0xffffffff


	//   ....[138]....
        /*0264*/ 	.word	0xffffffff


	//   ....[139]....
        /*0268*/ 	.word	0xffffffff


	//   ....[140]....
        /*026c*/ 	.word	0xffffffff


	//   ....[141]....
        /*0270*/ 	.word	0xffffffff


	//   ....[142]....
        /*0274*/ 	.word	0xffffffff


	//   ....[143]....
        /*0278*/ 	.word	0xffffffff


	//   ....[144]....
        /*027c*/ 	.word	0xffffffff


	//   ....[145]....
        /*0280*/ 	.word	0xffffffff


	//   ....[146]....
        /*0284*/ 	.word	0xffffffff


	//   ....[147]....
        /*0288*/ 	.word	0xffffffff


	//   ....[148]....
        /*028c*/ 	.word	0xffffffff


	//   ....[149]....
        /*0290*/ 	.word	0xffffffff


	//   ....[150]....
        /*0294*/ 	.word	0xffffffff


	//   ....[151]....
        /*0298*/ 	.word	0xffffffff


	//   ....[152]....
        /*029c*/ 	.word	0xffffffff


	//   ....[153]....
        /*02a0*/ 	.word	0xffffffff


	//   ....[154]....
        /*02a4*/ 	.word	0xffffffff


	//   ....[155]....
        /*02a8*/ 	.word	0xffffffff


	//   ....[156]....
        /*02ac*/ 	.word	0xffffffff


	//   ....[157]....
        /*02b0*/ 	.word	0xffffffff


	//   ....[158]....
        /*02b4*/ 	.word	0xffffffff


	//   ....[159]....
        /*02b8*/ 	.word	0xffffffff


	//   ....[160]....
        /*02bc*/ 	.word	0xffffffff


	//   ....[161]....
        /*02c0*/ 	.word	0xffffffff


	//   ....[162]....
        /*02c4*/ 	.word	0xffffffff


	//   ....[163]....
        /*02c8*/ 	.word	0xffffffff


	//----- nvinfo : EIATTR_COOP_GROUP_INSTR_OFFSETS
	.align		4
.L_2341:
        /*02cc*/ 	.byte	0x04, 0x28
        /*02ce*/ 	.short	(.L_2343 - .L_2342)


	//   ....[0]....
.L_2342:
        /*02d0*/ 	.word	0x00000b40


	//   ....[1]....
        /*02d4*/ 	.word	0x00000bf0


	//   ....[2]....
        /*02d8*/ 	.word	0x00000da0


	//   ....[3]....
        /*02dc*/ 	.word	0x00000f40


	//   ....[4]....
        /*02e0*/ 	.word	0x00001900


	//   ....[5]....
        /*02e4*/ 	.word	0x000021e0


	//   ....[6]....
        /*02e8*/ 	.word	0x00002560


	//   ....[7]....
        /*02ec*/ 	.word	0x00003310


	//   ....[8]....
        /*02f0*/ 	.word	0x00004c70


	//   ....[9]....
        /*02f4*/ 	.word	0x00004c90


	//   ....[10]....
        /*02f8*/ 	.word	0x00004cc0


	//   ....[11]....
        /*02fc*/ 	.word	0x00004cd0


	//   ....[12]....
        /*0300*/ 	.word	0x00004d80


	//   ....[13]....
        /*0304*/ 	.word	0x00004da0


	//   ....[14]....
        /*0308*/ 	.word	0x00004db0


	//   ....[15]....
        /*030c*/ 	.word	0x00004dc0


	//   ....[16]....
        /*0310*/ 	.word	0x00004e80


	//   ....[17]....
        /*0314*/ 	.word	0x00004ea0


	//   ....[18]....
        /*0318*/ 	.word	0x00004eb0


	//   ....[19]....
        /*031c*/ 	.word	0x00004ec0


	//   ....[20]....
        /*0320*/ 	.word	0x00004f80


	//   ....[21]....
        /*0324*/ 	.word	0x00004fa0


	//   ....[22]....
        /*0328*/ 	.word	0x00004fb0


	//   ....[23]....
        /*032c*/ 	.word	0x00004fc0


	//   ....[24]....
        /*0330*/ 	.word	0x00005070


	//   ....[25]....
        /*0334*/ 	.word	0x00005090


	//   ....[26]....
        /*0338*/ 	.word	0x000050b0


	//   ....[27]....
        /*033c*/ 	.word	0x000050c0


	//   ....[28]....
        /*0340*/ 	.word	0x00005220


	//   ....[29]....
        /*0344*/ 	.word	0x00005290


	//   ....[30]....
        /*0348*/ 	.word	0x00005300


	//   ....[31]....
        /*034c*/ 	.word	0x00005370


	//   ....[32]....
        /*0350*/ 	.word	0x00005390


	//   ....[33]....
        /*0354*/ 	.word	0x000053a0


	//   ....[34]....
        /*0358*/ 	.word	0x000053b0


	//   ....[35]....
        /*035c*/ 	.word	0x000053c0


	//   ....[36]....
        /*0360*/ 	.word	0x000053d0


	//   ....[37]....
        /*0364*/ 	.word	0x000053e0


	//   ....[38]....
        /*0368*/ 	.word	0x000053f0


	//   ....[39]....
        /*036c*/ 	.word	0x00005400


	//   ....[40]....
        /*0370*/ 	.word	0x000066f0


	//   ....[41]....
        /*0374*/ 	.word	0x00006710


	//   ....[42]....
        /*0378*/ 	.word	0x00006720


	//   ....[43]....
        /*037c*/ 	.word	0x00006730


	//   ....[44]....
        /*0380*/ 	.word	0x00006850


	//   ....[45]....
        /*0384*/ 	.word	0x00006860


	//   ....[46]....
        /*0388*/ 	.word	0x00006870


	//   ....[47]....
        /*038c*/ 	.word	0x00006880


	//   ....[48]....
        /*0390*/ 	.word	0x000069a0


	//   ....[49]....
        /*0394*/ 	.word	0x000069c0


	//   ....[50]....
        /*0398*/ 	.word	0x000069d0


	//   ....[51]....
        /*039c*/ 	.word	0x000069e0


	//   ....[52]....
        /*03a0*/ 	.word	0x00006b00


	//   ....[53]....
        /*03a4*/ 	.word	0x00006b10


	//   ....[54]....
        /*03a8*/ 	.word	0x00006b20


	//   ....[55]....
        /*03ac*/ 	.word	0x00006b30


	//   ....[56]....
        /*03b0*/ 	.word	0x00006c50


	//   ....[57]....
        /*03b4*/ 	.word	0x00006c70


	//   ....[58]....
        /*03b8*/ 	.word	0x00006c80


	//   ....[59]....
        /*03bc*/ 	.word	0x00006c90


	//   ....[60]....
        /*03c0*/ 	.word	0x00006d90


	//   ....[61]....
        /*03c4*/ 	.word	0x00006da0


	//   ....[62]....
        /*03c8*/ 	.word	0x00006db0


	//   ....[63]....
        /*03cc*/ 	.word	0x00006dc0


	//   ....[64]....
        /*03d0*/ 	.word	0x00006dd0


	//   ....[65]....
        /*03d4*/ 	.word	0x00006de0


	//   ....[66]....
        /*03d8*/ 	.word	0x00006df0


	//   ....[67]....
        /*03dc*/ 	.word	0x00006e20


	//   ....[68]....
        /*03e0*/ 	.word	0x00006e50


	//   ....[69]....
        /*03e4*/ 	.word	0x00006e60


	//   ....[70]....
        /*03e8*/ 	.word	0x00006e70


	//   ....[71]....
        /*03ec*/ 	.word	0x00006e80


	//   ....[72]....
        /*03f0*/ 	.word	0x0000a240


	//   ....[73]....
        /*03f4*/ 	.word	0x0000a280


	//   ....[74]....
        /*03f8*/ 	.word	0x0000a2c0


	//   ....[75]....
        /*03fc*/ 	.word	0x0000a300


	//   ....[76]....
        /*0400*/ 	.word	0x0000a3b0


	//   ....[77]....
        /*0404*/ 	.word	0x0000a3e0


	//   ....[78]....
        /*0408*/ 	.word	0x0000a410


	//   ....[79]....
        /*040c*/ 	.word	0x0000a440


	//   ....[80]....
        /*0410*/ 	.word	0x0000a4e0


	//   ....[81]....
        /*0414*/ 	.word	0x0000a510


	//   ....[82]....
        /*0418*/ 	.word	0x0000a540


	//   ....[83]....
        /*041c*/ 	.word	0x0000a570


	//   ....[84]....
        /*0420*/ 	.word	0x0000a610


	//   ....[85]....
        /*0424*/ 	.word	0x0000a640


	//   ....[86]....
        /*0428*/ 	.word	0x0000a670


	//   ....[87]....
        /*042c*/ 	.word	0x0000a6a0


	//   ....[88]....
        /*0430*/ 	.word	0x0000a740


	//   ....[89]....
        /*0434*/ 	.word	0x0000a770


	//   ....[90]....
        /*0438*/ 	.word	0x0000a7a0


	//   ....[91]....
        /*043c*/ 	.word	0x0000a7d0


	//   ....[92]....
        /*0440*/ 	.word	0x0000af50


	//   ....[93]....
        /*0444*/ 	.word	0x0000b2f0


	//   ....[94]....
        /*0448*/ 	.word	0x0000b3b0


	//   ....[95]....
        /*044c*/ 	.word	0x0000b410


	//   ....[96]....
        /*0450*/ 	.word	0x0000b470


	//   ....[97]....
        /*0454*/ 	.word	0x0000b490


	//   ....[98]....
        /*0458*/ 	.word	0x0000b4b0


	//   ....[99]....
        /*045c*/ 	.word	0x0000b590


	//   ....[100]....
        /*0460*/ 	.word	0x0000b5e0


	//   ....[101]....
        /*0464*/ 	.word	0x0000b630


	//   ....[102]....
        /*0468*/ 	.word	0x0000b660


	//   ....[103]....
        /*046c*/ 	.word	0x0000b680


	//   ....[104]....
        /*0470*/ 	.word	0x0000ba70


	//   ....[105]....
        /*0474*/ 	.word	0x0000baf0


	//   ....[106]....
        /*0478*/ 	.word	0x0000bb60


	//   ....[107]....
        /*047c*/ 	.word	0x0000bbd0


	//   ....[108]....
        /*0480*/ 	.word	0x0000bd20


	//   ....[109]....
        /*0484*/ 	.word	0x0000bd90


	//   ....[110]....
        /*0488*/ 	.word	0x0000be00


	//   ....[111]....
        /*048c*/ 	.word	0x0000be70


	//   ....[112]....
        /*0490*/ 	.word	0x0000bf90


	//   ....[113]....
        /*0494*/ 	.word	0x0000c000


	//   ....[114]....
        /*0498*/ 	.word	0x0000c070


	//   ....[115]....
        /*049c*/ 	.word	0x0000c0e0


	//   ....[116]....
        /*04a0*/ 	.word	0x0000c200


	//   ....[117]....
        /*04a4*/ 	.word	0x0000c270


	//   ....[118]....
        /*04a8*/ 	.word	0x0000c2e0


	//   ....[119]....
        /*04ac*/ 	.word	0x0000c350


	//   ....[120]....
        /*04b0*/ 	.word	0x0000c4b0


	//   ....[121]....
        /*04b4*/ 	.word	0x0000c520


	//   ....[122]....
        /*04b8*/ 	.word	0x0000c590


	//   ....[123]....
        /*04bc*/ 	.word	0x0000c600


	//   ....[124]....
        /*04c0*/ 	.word	0x0000c660


	//   ....[125]....
        /*04c4*/ 	.word	0x0000c6d0


	//   ....[126]....
        /*04c8*/ 	.word	0x0000c740


	//   ....[127]....
        /*04cc*/ 	.word	0x0000c7b0


	//   ....[128]....
        /*04d0*/ 	.word	0x0000c840


	//   ....[129]....
        /*04d4*/ 	.word	0x0000c8b0


	//   ....[130]....
        /*04d8*/ 	.word	0x0000c920


	//   ....[131]....
        /*04dc*/ 	.word	0x0000c990


	//   ....[132]....
        /*04e0*/ 	.word	0x0000ca10


	//   ....[133]....
        /*04e4*/ 	.word	0x0000ca90


	//   ....[134]....
        /*04e8*/ 	.word	0x0000cb00


	//   ....[135]....
        /*04ec*/ 	.word	0x0000cb70


	//   ....[136]....
        /*04f0*/ 	.word	0x0000cbf0


	//   ....[137]....
        /*04f4*/ 	.word	0x0000cc60


	//   ....[138]....
        /*04f8*/ 	.word	0x0000ccd0


	//   ....[139]....
        /*04fc*/ 	.word	0x0000cd40


	//   ....[140]....
        /*0500*/ 	.word	0x0000cdc0


	//   ....[141]....
        /*0504*/ 	.word	0x0000ce40


	//   ....[142]....
        /*0508*/ 	.word	0x0000ceb0


	//   ....[143]....
        /*050c*/ 	.word	0x0000cf20


	//   ....[144]....
        /*0510*/ 	.word	0x0000cfa0


	//   ....[145]....
        /*0514*/ 	.word	0x0000d010


	//   ....[146]....
        /*0518*/ 	.word	0x0000d080


	//   ....[147]....
        /*051c*/ 	.word	0x0000d0f0


	//   ....[148]....
        /*0520*/ 	.word	0x0000d170


	//   ....[149]....
        /*0524*/ 	.word	0x0000d1f0


	//   ....[150]....
        /*0528*/ 	.word	0x0000d260


	//   ....[151]....
        /*052c*/ 	.word	0x0000d2d0


	//   ....[152]....
        /*0530*/ 	.word	0x0000d350


	//   ....[153]....
        /*0534*/ 	.word	0x0000d3c0


	//   ....[154]....
        /*0538*/ 	.word	0x0000d430


	//   ....[155]....
        /*053c*/ 	.word	0x0000d4a0


	//   ....[156]....
        /*0540*/ 	.word	0x0000d510


	//   ....[157]....
        /*0544*/ 	.word	0x0000d580


	//   ....[158]....
        /*0548*/ 	.word	0x0000d5f0


	//   ....[159]....
        /*054c*/ 	.word	0x0000d660


	//   ....[160]....
        /*0550*/ 	.word	0x0000d730


	//   ....[161]....
        /*0554*/ 	.word	0x0000d7a0


	//   ....[162]....
        /*0558*/ 	.word	0x0000d810


	//   ....[163]....
        /*055c*/ 	.word	0x0000d880


	//----- nvinfo : EIATTR_EXIT_INSTR_OFFSETS
	.align		4
.L_2343:
        /*0560*/ 	.byte	0x04, 0x1c
        /*0562*/ 	.short	(.L_2345 - .L_2344)


	//   ....[0]....
.L_2344:
        /*0564*/ 	.word	0x0000b770


	//   ....[1]....
        /*0568*/ 	.word	0x0000ba10


	//----- nvinfo : EIATTR_MAX_THREADS
	.align		4
.L_2345:
        /*056c*/ 	.byte	0x04, 0x05
        /*056e*/ 	.short	(.L_2347 - .L_2346)
.L_2346:
        /*0570*/ 	.word	0x00000040
        /*0574*/ 	.word	0x00000001
        /*0578*/ 	.word	0x00000001


	//----- nvinfo : EIATTR_CRS_STACK_SIZE
	.align		4
.L_2347:
        /*057c*/ 	.byte	0x04, 0x1e
        /*057e*/ 	.short	(.L_2349 - .L_2348)
.L_2348:
        /*0580*/ 	.word	0x00000000
.L_2349:


//--------------------- .nv.info._Z25selective_scan_bwd_kernelI32Selective_Scan_bwd_kernel_traitsILi64ELi16ELb1ELb1ELb0ELb1ELb0EN3c104HalfENS1_7complexIfEEEEv12SSMParamsBwd --------------------------
	.section	.nv.info._Z25selective_scan_bwd_kernelI32Selective_Scan_bwd_kernel_traitsILi64ELi16ELb1ELb1ELb0ELb1ELb0EN3c104HalfENS1_7complexIfEEEEv12SSMParamsBwd,"",@"SHT_CUDA_INFO"
	.sectionflags	@""
	.align	4


	//----- nvinfo : EIATTR_CUDA_API_VERSION
	.align		4
        /*0000*/ 	.byte	0x04, 0x37
        /*0002*/ 	.short	(.L_2351 - .L_2350)
.L_2350:
        /*0004*/ 	.word	0x00000082


	//----- nvinfo : EIATTR_SW2861232_WAR
	.align		4
.L_2351:
        /*0008*/ 	.byte	0x01, 0x35
	.zero		2


	//----- nvinfo : EIATTR_PARAM_CBANK
	.align		4
        /*000c*/ 	.byte	0x04, 0x0a
        /*000e*/ 	.short	(.L_2353 - .L_2352)
	.align		4
.L_2352:
        /*0010*/ 	.word	index@(.nv.constant0._Z25selective_scan_bwd_kernelI32Selective_Scan_bwd_kernel_traitsILi64ELi16ELb1ELb1ELb0ELb1ELb0EN3c104HalfENS1_7complexIfEEEEv12SSMParamsBwd)
        /*0014*/ 	.short	0x0160
        /*0016*/ 	.short	0x01f0


	//----- nvinfo : EIATTR_CBANK_PARAM_SIZE
	.align		4
.L_2353:
        /*0018*/ 	.byte	0x03, 0x19
        /*001a*/ 	.short	0x01f0


	//----- nvinfo : EIATTR_KPARAM_INFO
	.align		4
        /*001c*/ 	.byte	0x04, 0x17
        /*001e*/ 	.short	(.L_2355 - .L_2354)
.L_2354:
        /*0020*/ 	.word	0x00000000
        /*0024*/ 	.short	0x0000
        /*0026*/ 	.short	0x0000
        /*0028*/ 	.byte	0x00, 0xf0, 0xc1, 0x07


	//----- nvinfo : EIATTR_MAXREG_COUNT
	.align		4
.L_2355:
        /*002c*/ 	.byte	0x03, 0x1b
        /*002e*/ 	.short	0x00ff


	//----- nvinfo : EIATTR_NUM_BARRIERS
	.align		4
        /*0030*/ 	.byte	0x02, 0x4c
        /*0032*/ 	.byte	0x01
	.zero		1


	//----- nvinfo : EIATTR_MERCURY_ISA_VERSION
	.align		4
        /*0034*/ 	.byte	0x03, 0x5f
        /*0036*/ 	.short	0x0000


	//----- nvinfo : EIATTR_COOP_GROUP_MASK_REGIDS
	.align		4
        /*0038*/ 	.byte	0x04, 0x29
        /*003a*/ 	.short	(.L_2357 - .L_2356)


	//   ....[0]....
.L_2356:
        /*003c*/ 	.word	0xffffffff


	//   ....[1]....
        /*0040*/ 	.word	0xffffffff


	//   ....[2]....
        /*0044*/ 	.word	0xffffffff


	//   ....[3]....
        /*0048*/ 	.word	0xffffffff


	//   ....[4]....
        /*004c*/ 	.word	0xffffffff


	//   ....[5]....
        /*0050*/ 	.word	0xffffffff


	//   ....[6]....
        /*0054*/ 	.word	0xffffffff


	//   ....[7]....
        /*0058*/ 	.word	0xffffffff


	//   ....[8]....
        /*005c*/ 	.word	0xffffffff


	//   ....[9]....
        /*0060*/ 	.word	0xffffffff


	//   ....[10]....
        /*0064*/ 	.word	0xffffffff


	//   ....[11]....
        /*0068*/ 	.word	0xffffffff


	//   ....[12]....
        /*006c*/ 	.word	0xffffffff


	//   ....[13]....
        /*0070*/ 	.word	0xffffffff


	//   ....[14]....
        /*0074*/ 	.word	0xffffffff


	//   ....[15]....
        /*0078*/ 	.word	0xffffffff


	//   ....[16]....
        /*007c*/ 	.word	0xffffffff


	//   ....[17]....
        /*0080*/ 	.word	0xffffffff


	//   ....[18]....
        /*0084*/ 	.word	0xffffffff


	//   ....[19]....
        /*0088*/ 	.word	0xffffffff


	//   ....[20]....
        /*008c*/ 	.word	0xffffffff


	//   ....[21]....
        /*0090*/ 	.word	0xffffffff


	//   ....[22]....
        /*0094*/ 	.word	0xffffffff


	//   ....[23]....
        /*0098*/ 	.word	0xffffffff


	//   ....[24]....
        /*009c*/ 	.word	0xffffffff


	//   ....[25]....
        /*00a0*/ 	.word	0xffffffff


	//   ....[26]....
        /*00a4*/ 	.word	0xffffffff


	//   ....[27]....
        /*00a8*/ 	.word	0xffffffff


	//   ....[28]....
        /*00ac*/ 	.word	0xffffffff


	//   ....[29]....
        /*00b0*/ 	.word	0xffffffff


	//   ....[30]....
        /*00b4*/ 	.word	0xffffffff


	//   ....[31]....
        /*00b8*/ 	.word	0xffffffff


	//   ....[32]....
        /*00bc*/ 	.word	0xffffffff


	//   ....[33]....
        /*00c0*/ 	.word	0xffffffff


	//   ....[34]....
        /*00c4*/ 	.word	0xffffffff


	//   ....[35]....
        /*00c8*/ 	.word	0xffffffff


	//   ....[36]....
        /*00cc*/ 	.word	0xffffffff


	//   ....[37]....
        /*00d0*/ 	.word	0xffffffff


	//   ....[38]....
        /*00d4*/ 	.word	0xffffffff


	//   ....[39]....
        /*00d8*/ 	.word	0xffffffff


	//   ....[40]....
        /*00dc*/ 	.word	0xffffffff


	//   ....[41]....
        /*00e0*/ 	.word	0xffffffff


	//   ....[42]....
        /*00e4*/ 	.word	0xffffffff


	//   ....[43]....
        /*00e8*/ 	.word	0xffffffff


	//   ....[44]....
        /*00ec*/ 	.word	0xffffffff


	//   ....[45]....
        /*00f0*/ 	.word	0xffffffff


	//   ....[46]....
        /*00f4*/ 	.word	0xffffffff


	//   ....[47]....
        /*00f8*/ 	.word	0xffffffff


	//   ....[48]....
        /*00fc*/ 	.word	0xffffffff


	//   ....[49]....
        /*0100*/ 	.word	0xffffffff


	//   ....[50]....
        /*0104*/ 	.word	0xffffffff


	//   ....[51]....
        /*0108*/ 	.word	0xffffffff


	//   ....[52]....
        /*010c*/ 	.word	0xffffffff


	//   ....[53]....
        /*0110*/ 	.word	0xffffffff


	//   ....[54]....
        /*0114*/ 	.word	0xffffffff


	//   ....[55]....
        /*0118*/ 	.word	0xffffffff


	//   ....[56]....
        /*011c*/ 	.word	0xffffffff


	//   ....[57]....
        /*0120*/ 	.word	0xffffffff


	//   ....[58]....
        /*0124*/ 	.word	0xffffffff


	//   ....[59]....
        /*0128*/ 	.word	0xffffffff


	//   ....[60]....
        /*012c*/ 	.word	0xffffffff


	//   ....[61]....
        /*0130*/ 	.word	0xffffffff


	//   ....[62]....
        /*0134*/ 	.word	0xffffffff


	//   ....[63]....
        /*0138*/ 	.word	0xffffffff


	//   ....[64]....
        /*013c*/ 	.word	0xffffffff


	//   ....[65]....
        /*0140*/ 	.word	0xffffffff


	//   ....[66]....
        /*0144*/ 	.word	0xffffffff


	//   ....[67]....
        /*0148*/ 	.word	0xffffffff


	//   ....[68]....
        /*014c*/ 	.word	0xffffffff


	//   ....[69]....
        /*0150*/ 	.word	0xffffffff


	//   ....[70]....
        /*0154*/ 	.word	0xffffffff


	//   ....[71]....
        /*0158*/ 	.word	0xffffffff


	//   ....[72]....
        /*015c*/ 	.word	0xffffffff


	//   ....[73]....
        /*0160*/ 	.word	0xffffffff


	//   ....[74]....
        /*0164*/ 	.word	0xffffffff


	//   ....[75]....
        /*0168*/ 	.word	0xffffffff


	//   ....[76]....
        /*016c*/ 	.word	0xffffffff


	//   ....[77]....
        /*0170*/ 	.word	0xffffffff


	//   ....[78]....
        /*0174*/ 	.word	0xffffffff


	//   ....[79]....
        /*0178*/ 	.word	0xffffffff


	//   ....[80]....
        /*017c*/ 	.word	0xffffffff


	//   ....[81]....
        /*0180*/ 	.word	0xffffffff


	//   ....[82]....
        /*0184*/ 	.word	0xffffffff


	//   ....[83]....
        /*0188*/ 	.word	0xffffffff


	//   ....[84]....
        /*018c*/ 	.word	0xffffffff


	//   ....[85]....
        /*0190*/ 	.word	0xffffffff


	//   ....[86]....
        /*0194*/ 	.word	0xffffffff


	//   ....[87]....
        /*0198*/ 	.word	0xffffffff


	//   ....[88]....
        /*019c*/ 	.word	0xffffffff


	//   ....[89]....
        /*01a0*/ 	.word	0xffffffff


	//   ....[90]....
        /*01a4*/ 	.word	0xffffffff


	//   ....[91]....
        /*01a8*/ 	.word	0xffffffff


	//   ....[92]....
        /*01ac*/ 	.word	0xffffffff


	//   ....[93]....
        /*01b0*/ 	.word	0xffffffff


	//   ....[94]....
        /*01b4*/ 	.word	0xffffffff


	//   ....[95]....
        /*01b8*/ 	.word	0xffffffff


	//   ....[96]....
        /*01bc*/ 	.word	0xffffffff


	//   ....[97]....
        /*01c0*/ 	.word	0xffffffff


	//   ....[98]....
        /*01c4*/ 	.word	0xffffffff


	//   ....[99]....
        /*01c8*/ 	.word	0xffffffff


	//   ....[100]....
        /*01cc*/ 	.word	0xffffffff


	//   ....[101]....
        /*01d0*/ 	.word	0xffffffff


	//   ....[102]....
        /*01d4*/ 	.word	0xffffffff


	//   ....[103]....
        /*01d8*/ 	.word	0xffffffff


	//   ....[104]....
        /*01dc*/ 	.word	0xffffffff


	//   ....[105]....
        /*01e0*/ 	.word	0xffffffff


	//   ....[106]....
        /*01e4*/ 	.word	0xffffffff


	//   ....[107]....
        /*01e8*/ 	.word	0xffffffff


	//   ....[108]....
        /*01ec*/ 	.word	0xffffffff


	//   ....[109]....
        /*01f0*/ 	.word	0xffffffff


	//   ....[110]....
        /*01f4*/ 	.word	0xffffffff


	//   ....[111]....
        /*01f8*/ 	.word	0xffffffff


	//   ....[112]....
        /*01fc*/ 	.word	0xffffffff


	//   ....[113]....
        /*0200*/ 	.word	0xffffffff


	//   ....[114]....
        /*0204*/ 	.word	0xffffffff


	//   ....[115]....
        /*0208*/ 	.word	0xffffffff


	//   ....[116]....
        /*020c*/ 	.word	0xffffffff


	//   ....[117]....
        /*0210*/ 	.word	0xffffffff


	//   ....[118]....
        /*0214*/ 	.word	0xffffffff


	//   ....[119]....
        /*0218*/ 	.word	0xffffffff


	//   ....[120]....
        /*021c*/ 	.word	0xffffffff


	//   ....[121]....
        /*0220*/ 	.word	0xffffffff


	//   ....[122]....
        /*0224*/ 	.word	0xffffffff


	//   ....[123]....
        /*0228*/ 	.word	0xffffffff


	//   ....[124]....
        /*022c*/ 	.word	0xffffffff


	//   ....[125]....
        /*0230*/ 	.word	0xffffffff


	//   ....[126]....
        /*0234*/ 	.word	0xffffffff


	//   ....[127]....
        /*0238*/ 	.word	0xffffffff


	//   ....[128]....
        /*023c*/ 	.word	0xffffffff


	//   ....[129]....
        /*0240*/ 	.word	0xffffffff


	//   ....[130]....
        /*0244*/ 	.word	0xffffffff


	//   ....[131]....
        /*0248*/ 	.word	0xffffffff


	//   ....[132]....
        /*024c*/ 	.word	0xffffffff


	//   ....[133]....
        /*0250*/ 	.word	0xffffffff


	//   ....[134]....
        /*0254*/ 	.word	0xffffffff


	//   ....[135]....
        /*0258*/ 	.word	0xffffffff


	//   ....[136]....
        /*025c*/ 	.word	0xffffffff


	//   ....[137]....
        /*0260*/ 	.word	0xffffffff


	//   ....[138]....
        /*0264*/ 	.word	0xffffffff


	//   ....[139]....
        /*0268*/ 	.word	0xffffffff


	//   ....[140]....
        /*026c*/ 	.word	0xffffffff


	//   ....[141]....
        /*0270*/ 	.word	0xffffffff


	//   ....[142]....
        /*0274*/ 	.word	0xffffffff


	//   ....[143]....
        /*0278*/ 	.word	0xffffffff


	//   ....[144]....
        /*027c*/ 	.word	0xffffffff


	//   ....[145]....
        /*0280*/ 	.word	0xffffffff


	//   ....[146]....
        /*0284*/ 	.word	0xffffffff


	//   ....[147]....
        /*0288*/ 	.word	0xffffffff


	//   ....[148]....
        /*028c*/ 	.word	0xffffffff


	//   ....[149]....
        /*0290*/ 	.word	0xffffffff


	//   ....[150]....
        /*0294*/ 	.word	0xffffffff


	//   ....[151]....
        /*0298*/ 	.word	0xffffffff


	//   ....[152]....
        /*029c*/ 	.word	0xffffffff


	//   ....[153]....
        /*02a0*/ 	.word	0xffffffff


	//   ....[154]....
        /*02a4*/ 	.word	0xffffffff


	//   ....[155]....
        /*02a8*/ 	.word	0xffffffff


	//   ....[156]....
        /*02ac*/ 	.word	0xffffffff


	//   ....[157]....
        /*02b0*/ 	.word	0xffffffff


	//   ....[158]....
        /*02b4*/ 	.word	0xffffffff


	//   ....[159]....
        /*02b8*/ 	.word	0xffffffff


	//   ....[160]....
        /*02bc*/ 	.word	0xffffffff


	//----- nvinfo : EIATTR_COOP_GROUP_INSTR_OFFSETS
	.align		4
.L_2357:
        /*02c0*/ 	.byte	0x04, 0x28
        /*02c2*/ 	.short	(.L_2359 - .L_2358)


	//   ....[0]....
.L_2358:
        /*02c4*/ 	.word	0x00000910


	//   ....[1]....
        /*02c8*/ 	.word	0x000009c0


	//   ....[2]....
        /*02cc*/ 	.word	0x00000c00


	//   ....[3]....
        /*02d0*/ 	.word	0x00003de0


	//   ....[4]....
        /*02d4*/ 	.word	0x00005690


	//   ....[5]....
        /*02d8*/ 	.word	0x000056b0


	//   ....[6]....
        /*02dc*/ 	.word	0x000056d0


	//   ....[7]....
        /*02e0*/ 	.word	0x000056e0


	//   ....[8]....
        /*02e4*/ 	.word	0x00005760


	//   ....[9]....
        /*02e8*/ 	.word	0x00005790


	//   ....[10]....
        /*02ec*/ 	.word	0x000057c0


	//   ....[11]....
        /*02f0*/ 	.word	0x000057e0


	//   ....[12]....
        /*02f4*/ 	.word	0x00005860


	//   ....[13]....
        /*02f8*/ 	.word	0x000058a0


	//   ....[14]....
        /*02fc*/ 	.word	0x000058d0


	//   ....[15]....
        /*0300*/ 	.word	0x000058e0


	//   ....[16]....
        /*0304*/ 	.word	0x000059b0


	//   ....[17]....
        /*0308*/ 	.word	0x000059c0


	//   ....[18]....
        /*030c*/ 	.word	0x000059d0


	//   ....[19]....
        /*0310*/ 	.word	0x000059e0


	//   ....[20]....
        /*0314*/ 	.word	0x00005aa0


	//   ....[21]....
        /*0318*/ 	.word	0x00005ac0


	//   ....[22]....
        /*031c*/ 	.word	0x00005ae0


	//   ....[23]....
        /*0320*/ 	.word	0x00005af0


	//   ....[24]....
        /*0324*/ 	.word	0x00005c30


	//   ....[25]....
        /*0328*/ 	.word	0x00005ca0


	//   ....[26]....
        /*032c*/ 	.word	0x00005d10


	//   ....[27]....
        /*0330*/ 	.word	0x00005d80


	//   ....[28]....
        /*0334*/ 	.word	0x00005da0


	//   ....[29]....
        /*0338*/ 	.word	0x00005db0


	//   ....[30]....
        /*033c*/ 	.word	0x00005dc0


	//   ....[31]....
        /*0340*/ 	.word	0x00005dd0


	//   ....[32]....
        /*0344*/ 	.word	0x00005de0


	//   ....[33]....
        /*0348*/ 	.word	0x00005df0


	//   ....[34]....
        /*034c*/ 	.word	0x00005e00


	//   ....[35]....
        /*0350*/ 	.word	0x00005e10


	//   ....[36]....
        /*0354*/ 	.word	0x000070f0


	//   ....[37]....
        /*0358*/ 	.word	0x00007110


	//   ....[38]....
        /*035c*/ 	.word	0x00007120


	//   ....[39]....
        /*0360*/ 	.word	0x00007130


	//   ....[40]....
        /*0364*/ 	.word	0x00007250


	//   ....[41]....
        /*0368*/ 	.word	0x00007260


	//   ....[42]....
        /*036c*/ 	.word	0x00007270


	//   ....[43]....
        /*0370*/ 	.word	0x00007280


	//   ....[44]....
        /*0374*/ 	.word	0x000073a0


	//   ....[45]....
        /*0378*/ 	.word	0x000073c0


	//   ....[46]....
        /*037c*/ 	.word	0x000073d0


	//   ....[47]....
        /*0380*/ 	.word	0x000073e0


	//   ....[48]....
        /*0384*/ 	.word	0x00007500


	//   ....[49]....
        /*0388*/ 	.word	0x00007510


	//   ....[50]....
        /*038c*/ 	.word	0x00007520


	//   ....[51]....
        /*0390*/ 	.word	0x00007530


	//   ....[52]....
        /*0394*/ 	.word	0x00007650


	//   ....[53]....
        /*0398*/ 	.word	0x00007670


	//   ....[54]....
        /*039c*/ 	.word	0x00007680


	//   ....[55]....
        /*03a0*/ 	.word	0x00007690


	//   ....[56]....
        /*03a4*/ 	.word	0x00007790


	//   ....[57]....
        /*03a8*/ 	.word	0x000077a0


	//   ....[58]....
        /*03ac*/ 	.word	0x000077b0


	//   ....[59]....
        /*03b0*/ 	.word	0x000077c0


	//   ....[60]....
        /*03b4*/ 	.word	0x000077d0


	//   ....[61]....
        /*03b8*/ 	.word	0x000077e0


	//   ....[62]....
        /*03bc*/ 	.word	0x000077f0


	//   ....[63]....
        /*03c0*/ 	.word	0x00007820


	//   ....[64]....
        /*03c4*/ 	.word	0x00007840


	//   ....[65]....
        /*03c8*/ 	.word	0x00007850


	//   ....[66]....
        /*03cc*/ 	.word	0x00007860


	//   ....[67]....
        /*03d0*/ 	.word	0x00007870


	//   ....[68]....
        /*03d4*/ 	.word	0x0000ac60


	//   ....[69]....
        /*03d8*/ 	.word	0x0000aca0


	//   ....[70]....
        /*03dc*/ 	.word	0x0000ace0


	//   ....[71]....
        /*03e0*/ 	.word	0x0000ad20


	//   ....[72]....
        /*03e4*/ 	.word	0x0000add0


	//   ....[73]....
        /*03e8*/ 	.word	0x0000ae00


	//   ....[74]....
        /*03ec*/ 	.word	0x0000ae30


	//   ....[75]....
        /*03f0*/ 	.word	0x0000ae60


	//   ....[76]....
        /*03f4*/ 	.word	0x0000af00


	//   ....[77]....
        /*03f8*/ 	.word	0x0000af30


	//   ....[78]....
        /*03fc*/ 	.word	0x0000af60


	//   ....[79]....
        /*0400*/ 	.word	0x0000af90


	//   ....[80]....
        /*0404*/ 	.word	0x0000b030


	//   ....[81]....
        /*0408*/ 	.word	0x0000b060


	//   ....[82]....
        /*040c*/ 	.word	0x0000b090


	//   ....[83]....
        /*0410*/ 	.word	0x0000b0c0


	//   ....[84]....
        /*0414*/ 	.word	0x0000b160


	//   ....[85]....
        /*0418*/ 	.word	0x0000b190


	//   ....[86]....
        /*041c*/ 	.word	0x0000b1c0


	//   ....[87]....
        /*0420*/ 	.word	0x0000b1f0


	//   ....[88]....
        /*0424*/ 	.word	0x0000b800


	//   ....[89]....
        /*0428*/ 	.word	0x0000c090


	//   ....[90]....
        /*042c*/ 	.word	0x0000c3b0


	//   ....[91]....
        /*0430*/ 	.word	0x0000c560


	//   ....[92]....
        /*0434*/ 	.word	0x0000c5c0


	//   ....[93]....
        /*0438*/ 	.word	0x0000c620


	//   ....[94]....
        /*043c*/ 	.word	0x0000c640


	//   ....[95]....
        /*0440*/ 	.word	0x0000c660


	//   ....[96]....
        /*0444*/ 	.word	0x0000c720


	//   ....[97]....
        /*0448*/ 	.word	0x0000c770


	//   ....[98]....
        /*044c*/ 	.word	0x0000c7c0


	//   ....[99]....
        /*0450*/ 	.word	0x0000c7f0


	//   ....[100]....
        /*0454*/ 	.word	0x0000c810


	//   ....[101]....
        /*0458*/ 	.word	0x0000cb80


	//   ....[102]....
        /*045c*/ 	.word	0x0000cc00


	//   ....[103]....
        /*0460*/ 	.word	0x0000cc70


	//   ....[104]....
        /*0464*/ 	.word	0x0000cce0


	//   ....[105]....
        /*0468*/ 	.word	0x0000ce30


	//   ....[106]....
        /*046c*/ 	.word	0x0000cea0


	//   ....[107]....
        /*0470*/ 	.word	0x0000cf10


	//   ....[108]....
        /*0474*/ 	.word	0x0000cf80


	//   ....[109]....
        /*0478*/ 	.word	0x0000d0a0


	//   ....[110]....
        /*047c*/ 	.word	0x0000d110


	//   ....[111]....
        /*0480*/ 	.word	0x0000d180


	//   ....[112]....
        /*0484*/ 	.word	0x0000d1f0


	//   ....[113]....
        /*0488*/ 	.word	0x0000d330


	//   ....[114]....
        /*048c*/ 	.word	0x0000d3a0


	//   ....[115]....
        /*0490*/ 	.word	0x0000d410


	//   ....[116]....
        /*0494*/ 	.word	0x0000d480


	//   ....[117]....
        /*0498*/ 	.word	0x0000d5d0


	//   ....[118]....
        /*049c*/ 	.word	0x0000d640


	//   ....[119]....
        /*04a0*/ 	.word	0x0000d6b0


	//   ....[120]....
        /*04a4*/ 	.word	0x0000d720


	//   ....[121]....
        /*04a8*/ 	.word	0x0000d780


	//   ....[122]....
        /*04ac*/ 	.word	0x0000d7f0


	//   ....[123]....
        /*04b0*/ 	.word	0x0000d860


	//   ....[124]....
        /*04b4*/ 	.word	0x0000d8d0


	//   ....[125]....
        /*04b8*/ 	.word	0x0000d950


	//   ....[126]....
        /*04bc*/ 	.word	0x0000d9c0


	//   ....[127]....
        /*04c0*/ 	.word	0x0000da30


	//   ....[128]....
        /*04c4*/ 	.word	0x0000daa0


	//   ....[129]....
        /*04c8*/ 	.word	0x0000db20


	//   ....[130]....
        /*04cc*/ 	.word	0x0000dba0


	//   ....[131]....
        /*04d0*/ 	.word	0x0000dc10


	//   ....[132]....
        /*04d4*/ 	.word	0x0000dc80


	//   ....[133]....
        /*04d8*/ 	.word	0x0000dcf0


	//   ....[134]....
        /*04dc*/ 	.word	0x0000dd60


	//   ....[135]....
        /*04e0*/ 	.word	0x0000ddd0


	//   ....[136]....
        /*04e4*/ 	.word	0x0000de40


	//   ....[137]....
        /*04e8*/ 	.word	0x0000deb0


	//   ....[138]....
        /*04ec*/ 	.word	0x0000df30


	//   ....[139]....
        /*04f0*/ 	.word	0x0000dfa0


	//   ....[140]....
        /*04f4*/ 	.word	0x0000e010


	//   ....[141]....
        /*04f8*/ 	.word	0x0000e080


	//   ....[142]....
        /*04fc*/ 	.word	0x0000e0f0


	//   ....[143]....
        /*0500*/ 	.word	0x0000e160


	//   ....[144]....
        /*0504*/ 	.word	0x0000e1d0


	//   ....[145]....
        /*0508*/ 	.word	0x0000e240


	//   ....[146]....
        /*050c*/ 	.word	0x0000e2c0


	//   ....[147]....
        /*0510*/ 	.word	0x0000e330


	//   ....[148]....
        /*0514*/ 	.word	0x0000e3a0


	//   ....[149]....
        /*0518*/ 	.word	0x0000e410


	//   ....[150]....
        /*051c*/ 	.word	0x0000e480


	//   ....[151]....
        /*0520*/ 	.word	0x0000e4f0


	//   ....[152]....
        /*0524*/ 	.word	0x0000e560


	//   ....[153]....
        /*0528*/ 	.word	0x0000e5d0


	//   ....[154]....
        /*052c*/ 	.word	0x0000e640


	//   ....[155]....
        /*0530*/ 	.word	0x0000e6b0


	//   ....[156]....
        /*0534*/ 	.word	0x0000e720


	//   ....[157]....
        /*0538*/ 	.word	0x0000e7f0


	//   ....[158]....
        /*053c*/ 	.word	0x0000e860


	//   ....[159]....
        /*0540*/ 	.word	0x0000e8d0


	//   ....[160]....
        /*0544*/ 	.word	0x0000e940


	//----- nvinfo : EIATTR_EXIT_INSTR_OFFSETS
	.align		4
.L_2359:
        /*0548*/ 	.byte	0x04, 0x1c
        /*054a*/ 	.short	(.L_2361 - .L_2360)


	//   ....[0]....
.L_2360:
        /*054c*/ 	.word	0x0000c8e0


	//   ....[1]....
        /*0550*/ 	.word	0x0000cb20


	//----- nvinfo : EIATTR_MAX_THREADS
	.align		4
.L_2361:
        /*0554*/ 	.byte	0x04, 0x05
        /*0556*/ 	.short	(.L_2363 - .L_2362)
.L_2362:
        /*0558*/ 	.word	0x00000040
        /*055c*/ 	.word	0x00000001
        /*0560*/ 	.word	0x00000001


	//----- nvinfo : EIATTR_CRS_STACK_SIZE
	.align		4
.L_2363:
        /*0564*/ 	.byte	0x04, 0x1e
        /*0566*/ 	.short	(.L_2365 - .L_2364)
.L_2364:
        /*0568*/ 	.word	0x00000000
.L_2365:


//--------------------- .nv.info._Z25selective_scan_bwd_kernelI32Selective_Scan_bwd_kernel_traitsILi64ELi16ELb1ELb1ELb0ELb1ELb1EN3c104HalfENS1_7complexIfEEEEv12SSMParamsBwd --------------------------
	.section	.nv.info._Z25selective_scan_bwd_kernelI32Selective_Scan_bwd_kernel_traitsILi64ELi16ELb1ELb1ELb0ELb1ELb1EN3c104HalfENS1_7complexIfEEEEv12SSMParamsBwd,"",@"SHT_CUDA_INFO"
	.sectionflags	@""
	.align	4


	//----- nvinfo : EIATTR_CUDA_API_VERSION
	.align		4
        /*0000*/ 	.byte	0x04, 0x37
        /*0002*/ 	.short	(.L_2367 - .L_2366)
.L_2366:
        /*0004*/ 	.word	0x00000082


	//----- nvinfo : EIATTR_SW2861232_WAR
	.align		4
.L_2367:
        /*0008*/ 	.byte	0x01, 0x35
	.zero		2


	//----- nvinfo : EIATTR_PARAM_CBANK
	.align		4
        /*000c*/ 	.byte	0x04, 0x0a
        /*000e*/ 	.short	(.L_2369 - .L_2368)
	.align		4
.L_2368:
        /*0010*/ 	.word	index@(.nv.constant0._Z25selective_scan_bwd_kernelI32Selective_Scan_bwd_kernel_traitsILi64ELi16ELb1ELb1ELb0ELb1ELb1EN3c104HalfENS1_7complexIfEEEEv12SSMParamsBwd)
        /*0014*/ 	.short	0x0160
        /*0016*/ 	.short	0x01f0


	//----- nvinfo : EIATTR_CBANK_PARAM_SIZE
	.align		4
.L_2369:
        /*0018*/ 	.byte	0x03, 0x19
        /*001a*/ 	.short	0x01f0


	//----- nvinfo : EIATTR_KPARAM_INFO
	.align		4
        /*001c*/ 	.byte	0x04, 0x17
        /*001e*/ 	.short	(.L_2371 - .L_2370)
.L_2370:
        /*0020*/ 	.word	0x00000000
        /*0024*/ 	.short	0x0000
        /*0026*/ 	.short	0x0000
        /*0028*/ 	.byte	0x00, 0xf0, 0xc1, 0x07


	//----- nvinfo : EIATTR_MAXREG_COUNT
	.align		4
.L_2371:
        /*002c*/ 	.byte	0x03, 0x1b
        /*002e*/ 	.short	0x00ff


	//----- nvinfo : EIATTR_NUM_BARRIERS
	.align		4
        /*0030*/ 	.byte	0x02, 0x4c
        /*0032*/ 	.byte	0x01
	.zero		1


	//----- nvinfo : EIATTR_MERCURY_ISA_VERSION
	.align		4
        /*0034*/ 	.byte	0x03, 0x5f
        /*0036*/ 	.short	0x0000


	//----- nvinfo : EIATTR_COOP_GROUP_MASK_REGIDS
	.align		4
        /*0038*/ 	.byte	0x04, 0x29
        /*003a*/ 	.short	(.L_2373 - .L_2372)


	//   ....[0]....
.L_2372:
        /*003c*/ 	.word	0xffffffff


	//   ....[1]....
        /*0040*/ 	.word	0xffffffff


	//   ....[2]....
        /*0044*/ 	.word	0xffffffff


	//   ....[3]....
        /*0048*/ 	.word	0xffffffff


	//   ....[4]....
        /*004c*/ 	.word	0xffffffff


	//   ....[5]....
        /*0050*/ 	.word	0xffffffff


	//   ....[6]....
        /*0054*/ 	.word	0xffffffff


	//   ....[7]....
        /*0058*/ 	.word	0xffffffff


	//   ....[8]....
        /*005c*/ 	.word	0xffffffff


	//   ....[9]....
        /*0060*/ 	.word	0xffffffff


	//   ....[10]....
        /*0064*/ 	.word	0xffffffff


	//   ....[11]....
        /*0068*/ 	.word	0xffffffff


	//   ....[12]....
        /*006c*/ 	.word	0xffffffff


	//   ....[13]....
        /*0070*/ 	.word	0xffffffff


	//   ....[14]....
        /*0074*/ 	.word	0xffffffff


	//   ....[15]....
        /*0078*/ 	.word	0xffffffff


	//   ....[16]....
        /*007c*/ 	.word	0xffffffff


	//   ....[17]....
        /*0080*/ 	.word	0xffffffff


	//   ....[18]....
        /*0084*/ 	.word	0xffffffff


	//   ....[19]....
        /*0088*/ 	.word	0xffffffff


	//   ....[20]....
        /*008c*/ 	.word	0xffffffff


	//   ....[21]....
        /*0090*/ 	.word	0xffffffff


	//   ....[22]....
        /*0094*/ 	.word	0xffffffff


	//   ....[23]....
        /*0098*/ 	.word	0xffffffff


	//   ....[24]....
        /*009c*/ 	.word	0xffffffff


	//   ....[25]....
        /*00a0*/ 	.word	0xffffffff


	//   ....[26]....
        /*00a4*/ 	.word	0xffffffff


	//   ....[27]....
        /*00a8*/ 	.word	0xffffffff


	//   ....[28]....
        /*00ac*/ 	.word	0xffffffff


	//   ....[29]....
        /*00b0*/ 	.word	0xffffffff


	//   ....[30]....
        /*00b4*/ 	.word	0xffffffff


	//   ....[31]....
        /*00b8*/ 	.word	0xffffffff


	//   ....[32]....
        /*00bc*/ 	.word	0xffffffff


	//   ....[33]....
        /*00c0*/ 	.word	0xffffffff


	//   ....[34]....
        /*00c4*/ 	.word	0xffffffff


	//   ....[35]....
        /*00c8*/ 	.word	0xffffffff


	//   ....[36]....
        /*00cc*/ 	.word	0xffffffff


	//   ....[37]....
        /*00d0*/ 	.word	0xffffffff


	//   ....[38]....
        /*00d4*/ 	.word	0xffffffff


	//   ....[39]....
        /*00d8*/ 	.word	0xffffffff


	//   ....[40]....
        /*00dc*/ 	.word	0xffffffff


	//   ....[41]....
        /*00e0*/ 	.word	0xffffffff


	//   ....[42]....
        /*00e4*/ 	.word	0xffffffff


	//   ....[43]....
        /*00e8*/ 	.word	0xffffffff


	//   ....[44]....
        /*00ec*/ 	.word	0xffffffff


	//   ....[45]....
        /*00f0*/ 	.word	0xffffffff


	//   ....[46]....
        /*00f4*/ 	.word	0xffffffff


	//   ....[47]....
        /*00f8*/ 	.word	0xffffffff


	//   ....[48]....
        /*00fc*/ 	.word	0xffffffff


	//   ....[49]....
        /*0100*/ 	.word	0xffffffff


	//   ....[50]....
        /*0104*/ 	.word	0xffffffff


	//   ....[51]....
        /*0108*/ 	.word	0xffffffff


	//   ....[52]....
        /*010c*/ 	.word	0xffffffff


	//   ....[53]....
        /*0110*/ 	.word	0xffffffff


	//   ....[54]....
        /*0114*/ 	.word	0xffffffff


	//   ....[55]....
        /*0118*/ 	.word	0xffffffff


	//   ....[56]....
        /*011c*/ 	.word	0xffffffff


	//   ....[57]....
        /*0120*/ 	.word	0xffffffff


	//   ....[58]....
        /*0124*/ 	.word	0xffffffff


	//   ....[59]....
        /*0128*/ 	.word	0xffffffff


	//   ....[60]....
        /*012c*/ 	.word	0xffffffff


	//   ....[61]....
        /*0130*/ 	.word	0xffffffff


	//   ....[62]....
        /*0134*/ 	.word	0xffffffff


	//   ....[63]....
        /*0138*/ 	.word	0xffffffff


	//   ....[64]....
        /*013c*/ 	.word	0xffffffff


	//   ....[65]....
        /*0140*/ 	.word	0xffffffff


	//   ....[66]....
        /*0144*/ 	.word	0xffffffff


	//   ....[67]....
        /*0148*/ 	.word	0xffffffff


	//   ....[68]....
        /*014c*/ 	.word	0xffffffff


	//   ....[69]....
        /*0150*/ 	.word	0xffffffff


	//   ....[70]....
        /*0154*/ 	.word	0xffffffff


	//   ....[71]....
        /*0158*/ 	.word	0xffffffff


	//   ....[72]....
        /*015c*/ 	.word	0xffffffff


	//   ....[73]....
        /*0160*/ 	.word	0xffffffff


	//   ....[74]....
        /*0164*/ 	.word	0xffffffff


	//   ....[75]....
        /*0168*/ 	.word	0xffffffff


	//   ....[76]....
        /*016c*/ 	.word	0xffffffff


	//   ....[77]....
        /*0170*/ 	.word	0xffffffff


	//   ....[78]....
        /*0174*/ 	.word	0xffffffff


	//   ....[79]....
        /*0178*/ 	.word	0xffffffff


	//   ....[80]....
        /*017c*/ 	.word	0xffffffff


	//   ....[81]....
        /*0180*/ 	.word	0xffffffff


	//   ....[82]....
        /*0184*/ 	.word	0xffffffff


	//   ....[83]....
        /*0188*/ 	.word	0xffffffff


	//   ....[84]....
        /*018c*/ 	.word	0xffffffff


	//   ....[85]....
        /*0190*/ 	.word	0xffffffff


	//   ....[86]....
        /*0194*/ 	.word	0xffffffff


	//   ....[87]....
        /*0198*/ 	.word	0xffffffff


	//   ....[88]....
        /*019c*/ 	.word	0xffffffff


	//   ....[89]....
        /*01a0*/ 	.word	0xffffffff


	//   ....[90]....
        /*01a4*/ 	.word	0xffffffff


	//   ....[91]....
        /*01a8*/ 	.word	0xffffffff


	//   ....[92]....
        /*01ac*/ 	.word	0xffffffff


	//   ....[93]....
        /*01b0*/ 	.word	0xffffffff


	//   ....[94]....
        /*01b4*/ 	.word	0xffffffff


	//   ....[95]....
        /*01b8*/ 	.word	0xffffffff


	//   ....[96]....
        /*01bc*/ 	.word	0xffffffff


	//   ....[97]....
        /*01c0*/ 	.word	0xffffffff


	//   ....[98]....
        /*01c4*/ 	.word	0xffffffff


	//   ....[99]....
        /*01c8*/ 	.word	0xffffffff


	//   ....[100]....
        /*01cc*/ 	.word	0xffffffff


	//   ....[101]....
        /*01d0*/ 	.word	0xffffffff


	//   ....[102]....
        /*01d4*/ 	.word	0xffffffff


	//   ....[103]....
        /*01d8*/ 	.word	0xffffffff


	//   ....[104]....
        /*01dc*/ 	.word	0xffffffff


	//   ....[105]....
        /*01e0*/ 	.word	0xffffffff


	//   ....[106]....
        /*01e4*/ 	.word	0xffffffff


	//   ....[107]....
        /*01e8*/ 	.word	0xffffffff


	//   ....[108]....
        /*01ec*/ 	.word	0xffffffff


	//   ....[109]....
        /*01f0*/ 	.word	0xffffffff


	//   ....[110]....
        /*01f4*/ 	.word	0xffffffff


	//   ....[111]....
        /*01f8*/ 	.word	0xffffffff


	//   ....[112]....
        /*01fc*/ 	.word	0xffffffff


	//   ....[113]....
        /*0200*/ 	.word	0xffffffff


	//   ....[114]....
        /*0204*/ 	.word	0xffffffff


	//   ....[115]....
        /*0208*/ 	.word	0xffffffff


	//   ....[116]....
        /*020c*/ 	.word	0xffffffff


	//   ....[117]....
        /*0210*/ 	.word	0xffffffff


	//   ....[118]....
        /*0214*/ 	.word	0xffffffff


	//   ....[119]....
        /*0218*/ 	.word	0xffffffff


	//   ....[120]....
        /*021c*/ 	.word	0xffffffff


	//   ....[121]....
        /*0220*/ 	.word	0xffffffff


	//   ....[122]....
        /*0224*/ 	.word	0xffffffff


	//   ....[123]....
        /*0228*/ 	.word	0xffffffff


	//   ....[124]....
        /*022c*/ 	.word	0xffffffff


	//   ....[125]....
        /*0230*/ 	.word	0xffffffff


	//   ....[126]....
        /*0234*/ 	.word	0xffffffff


	//   ....[127]....
        /*0238*/ 	.word	0xffffffff


	//   ....[128]....
        /*023c*/ 	.word	0xffffffff


	//   ....[129]....
        /*0240*/ 	.word	0xffffffff


	//   ....[130]....
        /*0244*/ 	.word	0xffffffff


	//   ....[131]....
        /*0248*/ 	.word	0xffffffff


	//   ....[132]....
        /*024c*/ 	.word	0xffffffff


	//   ....[133]....
        /*0250*/ 	.word	0xffffffff


	//   ....[134]....
        /*0254*/ 	.word	0xffffffff


	//   ....[135]....
        /*0258*/ 	.word	0xffffffff


	//   ....[136]....
        /*025c*/ 	.word	0xffffffff


	//   ....[137]....
        /*0260*/ 	.word	0xffffffff


	//   ....[138]....
        /*0264*/ 	.word	0xffffffff


	//   ....[139]....
        /*0268*/ 	.word	0xffffffff


	//   ....[140]....
        /*026c*/ 	.word	0xffffffff


	//   ....[141]....
        /*0270*/ 	.word	0xffffffff


	//   ....[142]....
        /*0274*/ 	.word	0xffffffff


	//   ....[143]....
        /*0278*/ 	.word	0xffffffff


	//   ....[144]....
        /*027c*/ 	.word	0xffffffff


	//   ....[145]....
        /*0280*/ 	.word	0xffffffff


	//   ....[146]....
        /*0284*/ 	.word	0xffffffff


	//   ....[147]....
        /*0288*/ 	.word	0xffffffff


	//   ....[148]....
        /*028c*/ 	.word	0xffffffff


	//   ....[149]....
        /*0290*/ 	.word	0xffffffff


	//   ....[150]....
        /*0294*/ 	.word	0xffffffff


	//   ....[151]....
        /*0298*/ 	.word	0xffffffff


	//   ....[152]....
        /*029c*/ 	.word	0xffffffff


	//   ....[153]....
        /*02a0*/ 	.word	0xffffffff


	//   ....[154]....
        /*02a4*/ 	.word	0xffffffff


	//   ....[155]....
        /*02a8*/ 	.word	0xffffffff


	//   ....[156]....
        /*02ac*/ 	.word	0xffffffff


	//   ....[157]....
        /*02b0*/ 	.word	0xffffffff


	//   ....[158]....
        /*02b4*/ 	.word	0xffffffff


	//   ....[159]....
        /*02b8*/ 	.word	0xffffffff


	//   ....[160]....
        /*02bc*/ 	.word	0xffffffff


	//   ....[161]....
        /*02c0*/ 	.word	0xffffffff


	//   ....[162]....
        /*02c4*/ 	.word	0xffffffff


	//   ....[163]....
        /*02c8*/ 	.word	0xffffffff


	//   ....[164]....
        /*02cc*/ 	.word	0xffffffff


	//----- nvinfo : EIATTR_COOP_GROUP_INSTR_OFFSETS
	.align		4
.L_2373:
        /*02d0*/ 	.byte	0x04, 0x28
        /*02d2*/ 	.short	(.L_2375 - .L_2374)


	//   ....[0]....
.L_2374:
        /*02d4*/ 	.word	0x00000b20


	//   ....[1]....
        /*02d8*/ 	.word	0x00000bd0


	//   ....[2]....
        /*02dc*/ 	.word	0x00000df0


	//   ....[3]....
        /*02e0*/ 	.word	0x00003480


	//   ....[4]....
        /*02e4*/ 	.word	0x00003c90


	//   ....[5]....
        /*02e8*/ 	.word	0x000045c0


	//   ....[6]....
        /*02ec*/ 	.word	0x00004960


	//   ....[7]....
        /*02f0*/ 	.word	0x00005760


	//   ....[8]....
        /*02f4*/ 	.word	0x00006f80


	//   ....[9]....
        /*02f8*/ 	.word	0x00006fa0


	//   ....[10]....
        /*02fc*/ 	.word	0x00006fd0


	//   ....[11]....
        /*0300*/ 	.word	0x00006fe0


	//   ....[12]....
        /*0304*/ 	.word	0x00007090


	//   ....[13]....
        /*0308*/ 	.word	0x000070b0


	//   ....[14]....
        /*030c*/ 	.word	0x000070c0


	//   ....[15]....
        /*0310*/ 	.word	0x000070d0


	//   ....[16]....
        /*0314*/ 	.word	0x00007190


	//   ....[17]....
        /*0318*/ 	.word	0x000071b0


	//   ....[18]....
        /*031c*/ 	.word	0x000071c0


	//   ....[19]....
        /*0320*/ 	.word	0x000071d0


	//   ....[20]....
        /*0324*/ 	.word	0x00007290


	//   ....[21]....
        /*0328*/ 	.word	0x000072b0


	//   ....[22]....
        /*032c*/ 	.word	0x000072c0


	//   ....[23]....
        /*0330*/ 	.word	0x000072d0


	//   ....[24]....
        /*0334*/ 	.word	0x00007380


	//   ....[25]....
        /*0338*/ 	.word	0x000073a0


	//   ....[26]....
        /*033c*/ 	.word	0x000073c0


	//   ....[27]....
        /*0340*/ 	.word	0x000073d0


	//   ....[28]....
        /*0344*/ 	.word	0x00007530


	//   ....[29]....
        /*0348*/ 	.word	0x000075a0


	//   ....[30]....
        /*034c*/ 	.word	0x00007610


	//   ....[31]....
        /*0350*/ 	.word	0x00007680


	//   ....[32]....
        /*0354*/ 	.word	0x000076a0


	//   ....[33]....
        /*0358*/ 	.word	0x000076b0


	//   ....[34]....
        /*035c*/ 	.word	0x000076c0


	//   ....[35]....
        /*0360*/ 	.word	0x000076d0


	//   ....[36]....
        /*0364*/ 	.word	0x000076e0


	//   ....[37]....
        /*0368*/ 	.word	0x000076f0


	//   ....[38]....
        /*036c*/ 	.word	0x00007700


	//   ....[39]....
        /*0370*/ 	.word	0x00007710


	//   ....[40]....
        /*0374*/ 	.word	0x00008a00


	//   ....[41]....
        /*0378*/ 	.word	0x00008a20


	//   ....[42]....
        /*037c*/ 	.word	0x00008a30


	//   ....[43]....
        /*0380*/ 	.word	0x00008a40


	//   ....[44]....
        /*0384*/ 	.word	0x00008b60


	//   ....[45]....
        /*0388*/ 	.word	0x00008b70


	//   ....[46]....
        /*038c*/ 	.word	0x00008b80


	//   ....[47]....
        /*0390*/ 	.word	0x00008b90


	//   ....[48]....
        /*0394*/ 	.word	0x00008cb0


	//   ....[49]....
        /*0398*/ 	.word	0x00008cd0


	//   ....[50]....
        /*039c*/ 	.word	0x00008ce0


	//   ....[51]....
        /*03a0*/ 	.word	0x00008cf0


	//   ....[52]....
        /*03a4*/ 	.word	0x00008e10


	//   ....[53]....
        /*03a8*/ 	.word	0x00008e20


	//   ....[54]....
        /*03ac*/ 	.word	0x00008e30


	//   ....[55]....
        /*03b0*/ 	.word	0x00008e40


	//   ....[56]....
        /*03b4*/ 	.word	0x00008f60


	//   ....[57]....
        /*03b8*/ 	.word	0x00008f80


	//   ....[58]....
        /*03bc*/ 	.word	0x00008f90


	//   ....[59]....
        /*03c0*/ 	.word	0x00008fa0


	//   ....[60]....
        /*03c4*/ 	.word	0x000090a0


	//   ....[61]....
        /*03c8*/ 	.word	0x000090b0


	//   ....[62]....
        /*03cc*/ 	.word	0x000090c0


	//   ....[63]....
        /*03d0*/ 	.word	0x000090d0


	//   ....[64]....
        /*03d4*/ 	.word	0x000090e0


	//   ....[65]....
        /*03d8*/ 	.word	0x000090f0


	//   ....[66]....
        /*03dc*/ 	.word	0x00009100


	//   ....[67]....
        /*03e0*/ 	.word	0x00009130


	//   ....[68]....
        /*03e4*/ 	.word	0x00009160


	//   ....[69]....
        /*03e8*/ 	.word	0x00009170


	//   ....[70]....
        /*03ec*/ 	.word	0x00009180


	//   ....[71]....
        /*03f0*/ 	.word	0x00009190


	//   ....[72]....
        /*03f4*/ 	.word	0x0000c580


	//   ....[73]....
        /*03f8*/ 	.word	0x0000c5c0


	//   ....[74]....
        /*03fc*/ 	.word	0x0000c600


	//   ....[75]....
        /*0400*/ 	.word	0x0000c640


	//   ....[76]....
        /*0404*/ 	.word	0x0000c6f0


	//   ....[77]....
        /*0408*/ 	.word	0x0000c720


	//   ....[78]....
        /*040c*/ 	.word	0x0000c750


	//   ....[79]....
        /*0410*/ 	.word	0x0000c780


	//   ....[80]....
        /*0414*/ 	.word	0x0000c820


	//   ....[81]....
        /*0418*/ 	.word	0x0000c850


	//   ....[82]....
        /*041c*/ 	.word	0x0000c880


	//   ....[83]....
        /*0420*/ 	.word	0x0000c8b0


	//   ....[84]....
        /*0424*/ 	.word	0x0000c950


	//   ....[85]....
        /*0428*/ 	.word	0x0000c980


	//   ....[86]....
        /*042c*/ 	.word	0x0000c9b0


	//   ....[87]....
        /*0430*/ 	.word	0x0000c9e0


	//   ....[88]....
        /*0434*/ 	.word	0x0000ca80


	//   ....[89]....
        /*0438*/ 	.word	0x0000cab0


	//   ....[90]....
        /*043c*/ 	.word	0x0000cae0


	//   ....[91]....
        /*0440*/ 	.word	0x0000cb10


	//   ....[92]....
        /*0444*/ 	.word	0x0000d2e0


	//   ....[93]....
        /*0448*/ 	.word	0x0000d9f0


	//   ....[94]....
        /*044c*/ 	.word	0x0000de40


	//   ....[95]....
        /*0450*/ 	.word	0x0000dfc0


	//   ....[96]....
        /*0454*/ 	.word	0x0000e020


	//   ....[97]....
        /*0458*/ 	.word	0x0000e080


	//   ....[98]....
        /*045c*/ 	.word	0x0000e0a0


	//   ....[99]....
        /*0460*/ 	.word	0x0000e0c0


	//   ....[100]....
        /*0464*/ 	.word	0x0000e1a0


	//   ....[101]....
        /*0468*/ 	.word	0x0000e1f0


	//   ....[102]....
        /*046c*/ 	.word	0x0000e250


	//   ....[103]....
        /*0470*/ 	.word	0x0000e270


	//   ....[104]....
        /*0474*/ 	.word	0x0000e290


	//   ....[105]....
        /*0478*/ 	.word	0x0000e680


	//   ....[106]....
        /*047c*/ 	.word	0x0000e700


	//   ....[107]....
        /*0480*/ 	.word	0x0000e770


	//   ....[108]....
        /*0484*/ 	.word	0x0000e7e0


	//   ....[109]....
        /*0488*/ 	.word	0x0000e930


	//   ....[110]....
        /*048c*/ 	.word	0x0000e9a0


	//   ....[111]....
        /*0490*/ 	.word	0x0000ea10


	//   ....[112]....
        /*0494*/ 	.word	0x0000ea80


	//   ....[113]....
        /*0498*/ 	.word	0x0000eba0


	//   ....[114]....
        /*049c*/ 	.word	0x0000ec10


	//   ....[115]....
        /*04a0*/ 	.word	0x0000ec80


	//   ....[116]....
        /*04a4*/ 	.word	0x0000ecf0


	//   ....[117]....
        /*04a8*/ 	.word	0x0000ee10


	//   ....[118]....
        /*04ac*/ 	.word	0x0000ee80


	//   ....[119]....
        /*04b0*/ 	.word	0x0000eef0


	//   ....[120]....
        /*04b4*/ 	.word	0x0000ef60


	//   ....[121]....
        /*04b8*/ 	.word	0x0000f0c0


	//   ....[122]....
        /*04bc*/ 	.word	0x0000f130


	//   ....[123]....
        /*04c0*/ 	.word	0x0000f1a0


	//   ....[124]....
        /*04c4*/ 	.word	0x0000f210


	//   ....[125]....
        /*04c8*/ 	.word	0x0000f270


	//   ....[126]....
        /*04cc*/ 	.word	0x0000f2e0


	//   ....[127]....
        /*04d0*/ 	.word	0x0000f350


	//   ....[128]....
        /*04d4*/ 	.word	0x0000f3c0


	//   ....[129]....
        /*04d8*/ 	.word	0x0000f450


	//   ....[130]....
        /*04dc*/ 	.word	0x0000f4c0


	//   ....[131]....
        /*04e0*/ 	.word	0x0000f530


	//   ....[132]....
        /*04e4*/ 	.word	0x0000f5a0


	//   ....[133]....
        /*04e8*/ 	.word	0x0000f620


	//   ....[134]....
        /*04ec*/ 	.word	0x0000f6a0


	//   ....[135]....
        /*04f0*/ 	.word	0x0000f710


	//   ....[136]....
        /*04f4*/ 	.word	0x0000f780


	//   ....[137]....
        /*04f8*/ 	.word	0x0000f800


	//   ....[138]....
        /*04fc*/ 	.word	0x0000f870


	//   ....[139]....
        /*0500*/ 	.word	0x0000f8e0


	//   ....[140]....
        /*0504*/ 	.word	0x0000f950


	//   ....[141]....
        /*0508*/ 	.word	0x0000f9d0


	//   ....[142]....
        /*050c*/ 	.word	0x0000fa50


	//   ....[143]....
        /*0510*/ 	.word	0x0000fac0


	//   ....[144]....
        /*0514*/ 	.word	0x0000fb30


	//   ....[145]....
        /*0518*/ 	.word	0x0000fbb0


	//   ....[146]....
        /*051c*/ 	.word	0x0000fc20


	//   ....[147]....
        /*0520*/ 	.word	0x0000fc90


	//   ....[148]....
        /*0524*/ 	.word	0x0000fd00


	//   ....[149]....
        /*0528*/ 	.word	0x0000fd80


	//   ....[150]....
        /*052c*/ 	.word	0x0000fe00


	//   ....[151]....
        /*0530*/ 	.word	0x0000fe70


	//   ....[152]....
        /*0534*/ 	.word	0x0000fee0


	//   ....[153]....
        /*0538*/ 	.word	0x0000ff60


	//   ....[154]....
        /*053c*/ 	.word	0x0000ffd0


	//   ....[155]....
        /*0540*/ 	.word	0x00010040


	//   ....[156]....
        /*0544*/ 	.word	0x000100b0


	//   ....[157]....
        /*0548*/ 	.word	0x00010120


	//   ....[158]....
        /*054c*/ 	.word	0x00010190


	//   ....[159]....
        /*0550*/ 	.word	0x00010200


	//   ....[160]....
        /*0554*/ 	.word	0x00010270


	//   ....[161]....
        /*0558*/ 	.word	0x00010340


	//   ....[162]....
        /*055c*/ 	.word	0x000103b0


	//   ....[163]....
        /*0560*/ 	.word	0x00010420


	//   ....[164]....
        /*0564*/ 	.word	0x00010490


	//----- nvinfo : EIATTR_EXIT_INSTR_OFFSETS
	.align		4
.L_2375:
        /*0568*/ 	.byte	0x04, 0x1c
        /*056a*/ 	.short	(.L_2377 - .L_2376)


	//   ....[0]....
.L_2376:
        /*056c*/ 	.word	0x0000e380


	//   ....[1]....
        /*0570*/ 	.word	0x0000e620


	//----- nvinfo : EIATTR_MAX_THREADS
	.align		4
.L_2377:
        /*0574*/ 	.byte	0x04, 0x05
        /*0576*/ 	.short	(.L_2379 - .L_2378)
.L_2378:
        /*0578*/ 	.word	0x00000040
        /*057c*/ 	.word	0x00000001
        /*0580*/ 	.word	0x00000001


	//----- nvinfo : EIATTR_CRS_STACK_SIZE
	.align		4
.L_2379:
        /*0584*/ 	.byte	0x04, 0x1e
        /*0586*/ 	.short	(.L_2381 - .L_2380)
.L_2380:
        /*0588*/ 	.word	0x00000000
.L_2381:


//--------------------- .nv.info._Z25selective_scan_bwd_kernelI32Selective_Scan_bwd_kernel_traitsILi64ELi16ELb1ELb1ELb1ELb0ELb0EN3c104HalfENS1_7complexIfEEEEv12SSMParamsBwd --------------------------
	.section	.nv.info._Z25selective_scan_bwd_kernelI32Selective_Scan_bwd_kernel_traitsILi64ELi16ELb1ELb1ELb1ELb0ELb0EN3c104HalfENS1_7complexIfEEEEv12SSMParamsBwd,"",@"SHT_CUDA_INFO"
	.sectionflags	@""
	.align	4


	//----- nvinfo : EIATTR_CUDA_API_VERSION
	.align		4
        /*0000*/ 	.byte	0x04, 0x37
        /*0002*/ 	.short	(.L_2383 - .L_2382)
.L_2382:
        /*0004*/ 	.word	0x00000082


	//----- nvinfo : EIATTR_SW2861232_WAR
	.align		4
.L_2383:
        /*0008*/ 	.byte	0x01, 0x35
	.zero		2


	//----- nvinfo : EIATTR_PARAM_CBANK
	.align		4
        /*000c*/ 	.byte	0x04, 0x0a
        /*000e*/ 	.short	(.L_2385 - .L_2384)
	.align		4
.L_2384:
        /*0010*/ 	.word	index@(.nv.constant0._Z25selective_scan_bwd_kernelI32Selective_Scan_bwd_kernel_traitsILi64ELi16ELb1ELb1ELb1ELb0ELb0EN3c104HalfENS1_7complexIfEEEEv12SSMParamsBwd)
        /*0014*/ 	.short	0x0160
        /*0016*/ 	.short	0x01f0


	//----- nvinfo : EIATTR_CBANK_PARAM_SIZE
	.align		4
.L_2385:
        /*0018*/ 	.byte	0x03, 0x19
        /*001a*/ 	.short	0x01f0


	//----- nvinfo : EIATTR_KPARAM_INFO
	.align		4
        /*001c*/ 	.byte	0x04, 0x17
        /*001e*/ 	.short	(.L_2387 - .L_2386)
.L_2386:
        /*0020*/ 	.word	0x00000000
        /*0024*/ 	.short	0x0000
        /*0026*/ 	.short	0x0000
        /*0028*/ 	.byte	0x00, 0xf0, 0xc1, 0x07


	//----- nvinfo : EIATTR_MAXREG_COUNT
	.align		4
.L_2387:
        /*002c*/ 	.byte	0x03, 0x1b
        /*002e*/ 	.short	0x00ff


	//----- nvinfo : EIATTR_NUM_BARRIERS
	.align		4
        /*0030*/ 	.byte	0x02, 0x4c
        /*0032*/ 	.byte	0x01
	.zero		1


	//----- nvinfo : EIATTR_MERCURY_ISA_VERSION
	.align		4
        /*0034*/ 	.byte	0x03, 0x5f
        /*0036*/ 	.short	0x0000


	//----- nvinfo : EIATTR_COOP_GROUP_MASK_REGIDS
	.align		4
        /*0038*/ 	.byte	0x04, 0x29
        /*003a*/ 	.short	(.L_2389 - .L_2388)


	//   ....[0]....
.L_2388:
        /*003c*/ 	.word	0xffffffff


	//   ....[1]....
        /*0040*/ 	.word	0xffffffff


	//   ....[2]....
        /*0044*/ 	.word	0xffffffff


	//   ....[3]....
        /*0048*/ 	.word	0xffffffff


	//   ....[4]....
        /*004c*/ 	.word	0xffffffff


	//   ....[5]....
        /*0050*/ 	.word	0xffffffff


	//   ....[6]....
        /*0054*/ 	.word	0xffffffff


	//   ....[7]....
        /*0058*/ 	.word	0xffffffff


	//   ....[8]....
        /*005c*/ 	.word	0xffffffff


	//   ....[9]....
        /*0060*/ 	.word	0xffffffff


	//   ....[10]....
        /*0064*/ 	.word	0xffffffff


	//   ....[11]....
        /*0068*/ 	.word	0xffffffff


	//   ....[12]....
        /*006c*/ 	.word	0xffffffff


	//   ....[13]....
        /*0070*/ 	.word	0xffffffff


	//   ....[14]....
        /*0074*/ 	.word	0xffffffff


	//   ....[15]....
        /*0078*/ 	.word	0xffffffff


	//   ....[16]....
        /*007c*/ 	.word	0xffffffff


	//   ....[17]....
        /*0080*/ 	.word	0xffffffff


	//   ....[18]....
        /*0084*/ 	.word	0xffffffff


	//   ....[19]....
        /*0088*/ 	.word	0xffffffff


	//   ....[20]....
        /*008c*/ 	.word	0xffffffff


	//   ....[21]....
        /*0090*/ 	.word	0xffffffff


	//   ....[22]....
        /*0094*/ 	.word	0xffffffff


	//   ....[23]....
        /*0098*/ 	.word	0xffffffff


	//   ....[24]....
        /*009c*/ 	.word	0xffffffff


	//   ....[25]....
        /*00a0*/ 	.word	0xffffffff


	//   ....[26]....
        /*00a4*/ 	.word	0xffffffff


	//   ....[27]....
        /*00a8*/ 	.word	0xffffffff


	//   ....[28]....
        /*00ac*/ 	.word	0xffffffff


	//   ....[29]....
        /*00b0*/ 	.word	0xffffffff


	//   ....[30]....
        /*00b4*/ 	.word	0xffffffff


	//   ....[31]....
        /*00b8*/ 	.word	0xffffffff


	//   ....[32]....
        /*00bc*/ 	.word	0xffffffff


	//   ....[33]....
        /*00c0*/ 	.word	0xffffffff


	//   ....[34]....
        /*00c4*/ 	.word	0xffffffff


	//   ....[35]....
        /*00c8*/ 	.word	0xffffffff


	//   ....[36]....
        /*00cc*/ 	.word	0xffffffff


	//   ....[37]....
        /*00d0*/ 	.word	0xffffffff


	//   ....[38]....
        /*00d4*/ 	.word	0xffffffff


	//   ....[39]....
        /*00d8*/ 	.word	0xffffffff


	//   ....[40]....
        /*00dc*/ 	.word	0xffffffff


	//   ....[41]....
        /*00e0*/ 	.word	0xffffffff


	//   ....[42]....
        /*00e4*/ 	.word	0xffffffff


	//   ....[43]....
        /*00e8*/ 	.word	0xffffffff


	//   ....[44]....
        /*00ec*/ 	.word	0xffffffff


	//   ....[45]....
        /*00f0*/ 	.word	0xffffffff


	//   ....[46]....
        /*00f4*/ 	.word	0xffffffff


	//   ....[47]....
        /*00f8*/ 	.word	0xffffffff


	//   ....[48]....
        /*00fc*/ 	.word	0xffffffff


	//   ....[49]....
        /*0100*/ 	.word	0xffffffff


	//   ....[50]....
        /*0104*/ 	.word	0xffffffff


	//   ....[51]....
        /*0108*/ 	.word	0xffffffff


	//   ....[52]....
        /*010c*/ 	.word	0xffffffff


	//   ....[53]....
        /*0110*/ 	.word	0xffffffff


	//   ....[54]....
        /*0114*/ 	.word	0xffffffff


	//   ....[55]....
        /*0118*/ 	.word	0xffffffff


	//   ....[56]....
        /*011c*/ 	.word	0xffffffff


	//   ....[57]....
        /*0120*/ 	.word	0xffffffff


	//   ....[58]....
        /*0124*/ 	.word	0xffffffff


	//   ....[59]....
        /*0128*/ 	.word	0xffffffff


	//   ....[60]....
        /*012c*/ 	.word	0xffffffff


	//   ....[61]....
        /*0130*/ 	.word	0xffffffff


	//   ....[62]....
        /*0134*/ 	.word	0xffffffff


	//   ....[63]....
        /*0138*/ 	.word	0xffffffff


	//   ....[64]....
        /*013c*/ 	.word	0xffffffff


	//   ....[65]....
        /*0140*/ 	.word	0xffffffff


	//   ....[66]....
        /*0144*/ 	.word	0xffffffff


	//   ....[67]....
        /*0148*/ 	.word	0xffffffff


	//   ....[68]....
        /*014c*/ 	.word	0xffffffff


	//   ....[69]....
        /*0150*/ 	.word	0xffffffff


	//   ....[70]....
        /*0154*/ 	.word	0xffffffff


	//   ....[71]....
        /*0158*/ 	.word	0xffffffff


	//   ....[72]....
        /*015c*/ 	.word	0xffffffff


	//   ....[73]....
        /*0160*/ 	.word	0xffffffff


	//   ....[74]....
        /*0164*/ 	.word	0xffffffff


	//   ....[75]....
        /*0168*/ 	.word	0xffffffff


	//   ....[76]....
        /*016c*/ 	.word	0xffffffff


	//   ....[77]....
        /*0170*/ 	.word	0xffffffff


	//   ....[78]....
        /*0174*/ 	.word	0xffffffff


	//   ....[79]....
        /*0178*/ 	.word	0xffffffff


	//   ....[80]....
        /*017c*/ 	.word	0xffffffff


	//   ....[81]....
        /*0180*/ 	.word	0xffffffff


	//   ....[82]....
        /*0184*/ 	.word	0xffffffff


	//   ....[83]....
        /*0188*/ 	.word	0xffffffff


	//   ....[84]....
        /*018c*/ 	.word	0xffffffff


	//   ....[85]....
        /*0190*/ 	.word	0xffffffff


	//   ....[86]....
        /*0194*/ 	.word	0xffffffff


	//   ....[87]....
        /*0198*/ 	.word	0xffffffff


	//   ....[88]....
        /*019c*/ 	.word	0xffffffff


	//   ....[89]....
        /*01a0*/ 	.word	0xffffffff


	//   ....[90]....
        /*01a4*/ 	.word	0xffffffff


	//   ....[91]....
        /*01a8*/ 	.word	0xffffffff


	//   ....[92]....
        /*01ac*/ 	.word	0xffffffff


	//   ....[93]....
        /*01b0*/ 	.word	0xffffffff


	//   ....[94]....
        /*01b4*/ 	.word	0xffffffff


	//   ....[95]....
        /*01b8*/ 	.word	0xffffffff


	//   ....[96]....
        /*01bc*/ 	.word	0xffffffff


	//   ....[97]....
        /*01c0*/ 	.word	0xffffffff


	//   ....[98]....
        /*01c4*/ 	.word	0xffffffff


	//   ....[99]....
        /*01c8*/ 	.word	0xffffffff


	//   ....[100]....
        /*01cc*/ 	.word	0xffffffff


	//   ....[101]....
        /*01d0*/ 	.word	0xffffffff


	//   ....[102]....
        /*01d4*/ 	.word	0xffffffff


	//   ....[103]....
        /*01d8*/ 	.word	0xffffffff


	//   ....[104]....
        /*01dc*/ 	.word	0xffffffff


	//   ....[105]....
        /*01e0*/ 	.word	0xffffffff


	//   ....[106]....
        /*01e4*/ 	.word	0xffffffff


	//   ....[107]....
        /*01e8*/ 	.word	0xffffffff


	//   ....[108]....
        /*01ec*/ 	.word	0xffffffff


	//   ....[109]....
        /*01f0*/ 	.word	0xffffffff


	//   ....[110]....
        /*01f4*/ 	.word	0xffffffff


	//   ....[111]....
        /*01f8*/ 	.word	0xffffffff


	//   ....[112]....
        /*01fc*/ 	.word	0xffffffff


	//   ....[113]....
        /*0200*/ 	.word	0xffffffff


	//   ....[114]....
        /*0204*/ 	.word	0xffffffff


	//   ....[115]....
        /*0208*/ 	.word	0xffffffff


	//   ....[116]....
        /*020c*/ 	.word	0xffffffff


	//   ....[117]....
        /*0210*/ 	.word	0xffffffff


	//   ....[118]....
        /*0214*/ 	.word	0xffffffff


	//   ....[119]....
        /*0218*/ 	.word	0xffffffff


	//   ....[120]....
        /*021c*/ 	.word	0xffffffff


	//   ....[121]....
        /*0220*/ 	.word	0xffffffff


	//   ....[122]....
        /*0224*/ 	.word	0xffffffff


	//   ....[123]....
        /*0228*/ 	.word	0xffffffff


	//   ....[124]....
        /*022c*/ 	.word	0xffffffff


	//   ....[125]....
        /*0230*/ 	.word	0xffffffff


	//   ....[126]....
        /*0234*/ 	.word	0xffffffff


	//   ....[127]....
        /*0238*/ 	.word	0xffffffff


	//   ....[128]....
        /*023c*/ 	.word	0xffffffff


	//   ....[129]....
        /*0240*/ 	.word	0xffffffff


	//   ....[130]....
        /*0244*/ 	.word	0xffffffff


	//   ....[131]....
        /*0248*/ 	.word	0xffffffff


	//   ....[132]....
        /*024c*/ 	.word	0xffffffff


	//   ....[133]....
        /*0250*/ 	.word	0xffffffff


	//   ....[134]....
        /*0254*/ 	.word	0xffffffff


	//   ....[135]....
        /*0258*/ 	.word	0xffffffff


	//   ....[136]....
        /*025c*/ 	.word	0xffffffff


	//   ....[137]....
        /*0260*/ 	.word	0xffffffff


	//   ....[138]....
        /*0264*/ 	.word	0xffffffff


	//   ....[139]....
        /*0268*/ 	.word	0xffffffff


	//   ....[140]....
        /*026c*/ 	.word	0xffffffff


	//   ....[141]....
        /*0270*/ 	.word	0xffffffff


	//   ....[142]....
        /*0274*/ 	.word	0xffffffff


	//   ....[143]....
        /*0278*/ 	.word	0xffffffff


	//   ....[144]....
        /*027c*/ 	.word	0xffffffff


	//   ....[145]....
        /*0280*/ 	.word	0xffffffff


	//   ....[146]....
        /*0284*/ 	.word	0xffffffff


	//   ....[147]....
        /*0288*/ 	.word	0xffffffff


	//   ....[148]....
        /*028c*/ 	.word	0xffffffff


	//   ....[149]....
        /*0290*/ 	.word	0xffffffff


	//   ....[150]....
        /*0294*/ 	.word	0xffffffff


	//----- nvinfo : EIATTR_COOP_GROUP_INSTR_OFFSETS
	.align		4
.L_2389:
        /*0298*/ 	.byte	0x04, 0x28
        /*029a*/ 	.short	(.L_2391 - .L_2390)


	//   ....[0]....
.L_2390:
        /*029c*/ 	.word	0x000009f0


	//   ....[1]....
        /*02a0*/ 	.word	0x00000aa0


	//   ....[2]....
        /*02a4*/ 	.word	0x00000b60


	//   ....[3]....
        /*02a8*/ 	.word	0x00001670


	//   ....[4]....
        /*02ac*/ 	.word	0x00001fa0


	//   ....[5]....
        /*02b0*/ 	.word	0x00003770


	//   ....[6]....
        /*02b4*/ 	.word	0x00003790


	//   ....[7]....
        /*02b8*/ 	.word	0x000037b0


	//   ....[8]....
        /*02bc*/ 	.word	0x000037c0


	//   ....[9]....
        /*02c0*/ 	.word	0x00003860


	//   ....[10]....
        /*02c4*/ 	.word	0x00003880


	//   ....[11]....
        /*02c8*/ 	.word	0x000038b0


	//   ....[12]....
        /*02cc*/ 	.word	0x000038c0


	//   ....[13]....
        /*02d0*/ 	.word	0x00003950


	//   ....[14]....
        /*02d4*/ 	.word	0x00003980


	//   ....[15]....
        /*02d8*/ 	.word	0x000039b0


	//   ....[16]....
        /*02dc*/ 	.word	0x000039c0


	//   ....[17]....
        /*02e0*/ 	.word	0x00003a70


	//   ....[18]....
        /*02e4*/ 	.word	0x00003aa0


	//   ....[19]....
        /*02e8*/ 	.word	0x00003ab0


	//   ....[20]....
        /*02ec*/ 	.word	0x00003ac0


	//   ....[21]....
        /*02f0*/ 	.word	0x00003b80


	//   ....[22]....
        /*02f4*/ 	.word	0x00003bb0


	//   ....[23]....
        /*02f8*/ 	.word	0x00003bc0


	//   ....[24]....
        /*02fc*/ 	.word	0x00003bd0


	//   ....[25]....
        /*0300*/ 	.word	0x00003d30


	//   ....[26]....
        /*0304*/ 	.word	0x00003da0


	//   ....[27]....
        /*0308*/ 	.word	0x00003e10


	//   ....[28]....
        /*030c*/ 	.word	0x00003e80


	//   ....[29]....
        /*0310*/ 	.word	0x00003ea0


	//   ....[30]....
        /*0314*/ 	.word	0x00003eb0


	//   ....[31]....
        /*0318*/ 	.word	0x00003ec0


	//   ....[32]....
        /*031c*/ 	.word	0x00003ed0


	//   ....[33]....
        /*0320*/ 	.word	0x00003ee0


	//   ....[34]....
        /*0324*/ 	.word	0x00003ef0


	//   ....[35]....
        /*0328*/ 	.word	0x00003f00


	//   ....[36]....
        /*032c*/ 	.word	0x00003f10


	//   ....[37]....
        /*0330*/ 	.word	0x00005230


	//   ....[38]....
        /*0334*/ 	.word	0x00005250


	//   ....[39]....
        /*0338*/ 	.word	0x00005260


	//   ....[40]....
        /*033c*/ 	.word	0x00005270


	//   ....[41]....
        /*0340*/ 	.word	0x00005390


	//   ....[42]....
        /*0344*/ 	.word	0x000053a0


	//   ....[43]....
        /*0348*/ 	.word	0x000053b0


	//   ....[44]....
        /*034c*/ 	.word	0x000053c0


	//   ....[45]....
        /*0350*/ 	.word	0x000054e0


	//   ....[46]....
        /*0354*/ 	.word	0x00005500


	//   ....[47]....
        /*0358*/ 	.word	0x00005510


	//   ....[48]....
        /*035c*/ 	.word	0x00005520


	//   ....[49]....
        /*0360*/ 	.word	0x00005640


	//   ....[50]....
        /*0364*/ 	.word	0x00005650


	//   ....[51]....
        /*0368*/ 	.word	0x00005660


	//   ....[52]....
        /*036c*/ 	.word	0x00005670


	//   ....[53]....
        /*0370*/ 	.word	0x00005790


	//   ....[54]....
        /*0374*/ 	.word	0x000057b0


	//   ....[55]....
        /*0378*/ 	.word	0x000057c0


	//   ....[56]....
        /*037c*/ 	.word	0x000057d0


	//   ....[57]....
        /*0380*/ 	.word	0x000058d0


	//   ....[58]....
        /*0384*/ 	.word	0x000058e0


	//   ....[59]....
        /*0388*/ 	.word	0x000058f0


	//   ....[60]....
        /*038c*/ 	.word	0x00005900


	//   ....[61]....
        /*0390*/ 	.word	0x00005910


	//   ....[62]....
        /*0394*/ 	.word	0x00005920


	//   ....[63]....
        /*0398*/ 	.word	0x00005930


	//   ....[64]....
        /*039c*/ 	.word	0x00005960


	//   ....[65]....
        /*03a0*/ 	.word	0x00005980


	//   ....[66]....
        /*03a4*/ 	.word	0x00005990


	//   ....[67]....
        /*03a8*/ 	.word	0x000059a0


	//   ....[68]....
        /*03ac*/ 	.word	0x000059c0


	//   ....[69]....
        /*03b0*/ 	.word	0x00009950


	//   ....[70]....
        /*03b4*/ 	.word	0x00009990


	//   ....[71]....
        /*03b8*/ 	.word	0x00009a80


	//   ....[72]....
        /*03bc*/ 	.word	0x00009ab0


	//   ....[73]....
        /*03c0*/ 	.word	0x00009b90


	//   ....[74]....
        /*03c4*/ 	.word	0x00009bc0


	//   ....[75]....
        /*03c8*/ 	.word	0x00009ca0


	//   ....[76]....
        /*03cc*/ 	.word	0x00009cd0


	//   ....[77]....
        /*03d0*/ 	.word	0x00009d50


	//   ....[78]....
        /*03d4*/ 	.word	0x00009d70


	//   ....[79]....
        /*03d8*/ 	.word	0x0000a0a0


	//   ....[80]....
        /*03dc*/ 	.word	0x0000a3e0


	//   ....[81]....
        /*03e0*/ 	.word	0x0000a500


	//   ....[82]....
        /*03e4*/ 	.word	0x0000a560


	//   ....[83]....
        /*03e8*/ 	.word	0x0000a5c0


	//   ....[84]....
        /*03ec*/ 	.word	0x0000a5e0


	//   ....[85]....
        /*03f0*/ 	.word	0x0000a600


	//   ....[86]....
        /*03f4*/ 	.word	0x0000a6c0


	//   ....[87]....
        /*03f8*/ 	.word	0x0000a710


	//   ....[88]....
        /*03fc*/ 	.word	0x0000a770


	//   ....[89]....
        /*0400*/ 	.word	0x0000a790


	//   ....[90]....
        /*0404*/ 	.word	0x0000a7b0


	//   ....[91]....
        /*0408*/ 	.word	0x0000aa30


	//   ....[92]....
        /*040c*/ 	.word	0x0000aab0


	//   ....[93]....
        /*0410*/ 	.word	0x0000ab20


	//   ....[94]....
        /*0414*/ 	.word	0x0000ab90


	//   ....[95]....
        /*0418*/ 	.word	0x0000ace0


	//   ....[96]....
        /*041c*/ 	.word	0x0000ad50


	//   ....[97]....
        /*0420*/ 	.word	0x0000adc0


	//   ....[98]....
        /*0424*/ 	.word	0x0000ae30


	//   ....[99]....
        /*0428*/ 	.word	0x0000af60


	//   ....[100]....
        /*042c*/ 	.word	0x0000afd0


	//   ....[101]....
        /*0430*/ 	.word	0x0000b040


	//   ....[102]....
        /*0434*/ 	.word	0x0000b0b0


	//   ....[103]....
        /*0438*/ 	.word	0x0000b1f0


	//   ....[104]....
        /*043c*/ 	.word	0x0000b260


	//   ....[105]....
        /*0440*/ 	.word	0x0000b2d0


	//   ....[106]....
        /*0444*/ 	.word	0x0000b340


	//   ....[107]....
        /*0448*/ 	.word	0x0000b480


	//   ....[108]....
        /*044c*/ 	.word	0x0000b4f0


	//   ....[109]....
        /*0450*/ 	.word	0x0000b560


	//   ....[110]....
        /*0454*/ 	.word	0x0000b5d0


	//   ....[111]....
        /*0458*/ 	.word	0x0000b630


	//   ....[112]....
        /*045c*/ 	.word	0x0000b6a0


	//   ....[113]....
        /*0460*/ 	.word	0x0000b710


	//   ....[114]....
        /*0464*/ 	.word	0x0000b780


	//   ....[115]....
        /*0468*/ 	.word	0x0000b810


	//   ....[116]....
        /*046c*/ 	.word	0x0000b880


	//   ....[117]....
        /*0470*/ 	.word	0x0000b8f0


	//   ....[118]....
        /*0474*/ 	.word	0x0000b960


	//   ....[119]....
        /*0478*/ 	.word	0x0000b9d0


	//   ....[120]....
        /*047c*/ 	.word	0x0000ba50


	//   ....[121]....
        /*0480*/ 	.word	0x0000bac0


	//   ....[122]....
        /*0484*/ 	.word	0x0000bb30


	//   ....[123]....
        /*0488*/ 	.word	0x0000bba0


	//   ....[124]....
        /*048c*/ 	.word	0x0000bc10


	//   ....[125]....
        /*0490*/ 	.word	0x0000bc80


	//   ....[126]....
        /*0494*/ 	.word	0x0000bcf0


	//   ....[127]....
        /*0498*/ 	.word	0x0000bd60


	//   ....[128]....
        /*049c*/ 	.word	0x0000bde0


	//   ....[129]....
        /*04a0*/ 	.word	0x0000be50


	//   ....[130]....
        /*04a4*/ 	.word	0x0000bec0


	//   ....[131]....
        /*04a8*/ 	.word	0x0000bf30


	//   ....[132]....
        /*04ac*/ 	.word	0x0000bfa0


	//   ....[133]....
        /*04b0*/ 	.word	0x0000c010


	//   ....[134]....
        /*04b4*/ 	.word	0x0000c080


	//   ....[135]....
        /*04b8*/ 	.word	0x0000c0f0


	//   ....[136]....
        /*04bc*/ 	.word	0x0000c170


	//   ....[137]....
        /*04c0*/ 	.word	0x0000c1e0


	//   ....[138]....
        /*04c4*/ 	.word	0x0000c250


	//   ....[139]....
        /*04c8*/ 	.word	0x0000c2c0


	//   ....[140]....
        /*04cc*/ 	.word	0x0000c330


	//   ....[141]....
        /*04d0*/ 	.word	0x0000c3a0


	//   ....[142]....
        /*04d4*/ 	.word	0x0000c410


	//   ....[143]....
        /*04d8*/ 	.word	0x0000c480


	//   ....[144]....
        /*04dc*/ 	.word	0x0000c4f0


	//   ....[145]....
        /*04e0*/ 	.word	0x0000c560


	//   ....[146]....
        /*04e4*/ 	.word	0x0000c5d0


	//   ....[147]....
        /*04e8*/ 	.word	0x0000c6a0


	//   ....[148]....
        /*04ec*/ 	.word	0x0000c710


	//   ....[149]....
        /*04f0*/ 	.word	0x0000c780


	//   ....[150]....
        /*04f4*/ 	.word	0x0000c7f0


	//----- nvinfo : EIATTR_EXIT_INSTR_OFFSETS
	.align		4
.L_2391:
        /*04f8*/ 	.byte	0x04, 0x1c
        /*04fa*/ 	.short	(.L_2393 - .L_2392)


	//   ....[0]....
.L_2392:
        /*04fc*/ 	.word	0x0000a880


	//   ....[1]....
        /*0500*/ 	.word	0x0000a9d0


	//----- nvinfo : EIATTR_MAX_THREADS
	.align		4
.L_2393:
        /*0504*/ 	.byte	0x04, 0x05
        /*0506*/ 	.short	(.L_2395 - .L_2394)
.L_2394:
        /*0508*/ 	.word	0x00000040
        /*050c*/ 	.word	0x00000001
        /*0510*/ 	.word	0x00000001


	//----- nvinfo : EIATTR_CRS_STACK_SIZE
	.align		4
.L_2395:
        /*0514*/ 	.byte	0x04, 0x1e
        /*0516*/ 	.short	(.L_2397 - .L_2396)
.L_2396:
        /*0518*/ 	.word	0x00000000
.L_2397:


//--------------------- .nv.info._Z25selective_scan_bwd_kernelI32Selective_Scan_bwd_kernel_traitsILi64ELi16ELb1ELb1ELb1ELb0ELb1EN3c104HalfENS1_7complexIfEEEEv12SSMParamsBwd --------------------------
	.section	.nv.info._Z25selective_scan_bwd_kernelI32Selective_Scan_bwd_kernel_traitsILi64ELi16ELb1ELb1ELb1ELb0ELb1EN3c104HalfENS1_7complexIfEEEEv12SSMParamsBwd,"",@"SHT_CUDA_INFO"
	.sectionflags	@""
	.align	4


	//----- nvinfo : EIATTR_CUDA_API_VERSION
	.align		4
        /*0000*/ 	.byte	0x04, 0x37
        /*0002*/ 	.short	(.L_2399 - .L_2398)
.L_2398:
        /*0004*/ 	.word	0x00000082


	//----- nvinfo : EIATTR_SW2861232_WAR
	.align		4
.L_2399:
        /*0008*/ 	.byte	0x01, 0x35
	.zero		2


	//----- nvinfo : EIATTR_PARAM_CBANK
	.align		4
        /*000c*/ 	.byte	0x04, 0x0a
        /*000e*/ 	.short	(.L_2401 - .L_2400)
	.align		4
.L_2400:
        /*0010*/ 	.word	index@(.nv.constant0._Z25selective_scan_bwd_kernelI32Selective_Scan_bwd_kernel_traitsILi64ELi16ELb1ELb1ELb1ELb0ELb1EN3c104HalfENS1_7complexIfEEEEv12SSMParamsBwd)
        /*0014*/ 	.short	0x0160
        /*0016*/ 	.short	0x01f0


	//----- nvinfo : EIATTR_CBANK_PARAM_SIZE
	.align		4
.L_2401:
        /*0018*/ 	.byte	0x03, 0x19
        /*001a*/ 	.short	0x01f0


	//----- nvinfo : EIATTR_KPARAM_INFO
	.align		4
        /*001c*/ 	.byte	0x04, 0x17
        /*001e*/ 	.short	(.L_2403 - .L_2402)
.L_2402:
        /*0020*/ 	.word	0x00000000
        /*0024*/ 	.short	0x0000
        /*0026*/ 	.short	0x0000
        /*0028*/ 	.byte	0x00, 0xf0, 0xc1, 0x07


	//----- nvinfo : EIATTR_MAXREG_COUNT
	.align		4
.L_2403:
        /*002c*/ 	.byte	0x03, 0x1b
        /*002e*/ 	.short	0x00ff


	//----- nvinfo : EIATTR_NUM_BARRIERS
	.align		4
        /*0030*/ 	.byte	0x02, 0x4c
        /*0032*/ 	.byte	0x01
	.zero		1


	//----- nvinfo : EIATTR_MERCURY_ISA_VERSION
	.align		4
        /*0034*/ 	.byte	0x03, 0x5f
        /*0036*/ 	.short	0x0000


	//----- nvinfo : EIATTR_COOP_GROUP_MASK_REGIDS
	.align		4
        /*0038*/ 	.byte	0x04, 0x29
        /*003a*/ 	.short	(.L_2405 - .L_2404)


	//   ....[0]....
.L_2404:
        /*003c*/ 	.word	0xffffffff


	//   ....[1]....
        /*0040*/ 	.word	0xffffffff


	//   ....[2]....
        /*0044*/ 	.word	0xffffffff


	//   ....[3]....
        /*0048*/ 	.word	0xffffffff


	//   ....[4]....
        /*004c*/ 	.word	0xffffffff


	//   ....[5]....
        /*0050*/ 	.word	0xffffffff


	//   ....[6]....
        /*0054*/ 	.word	0xffffffff


	//   ....[7]....
        /*0058*/ 	.word	0xffffffff


	//   ....[8]....
        /*005c*/ 	.word	0xffffffff


	//   ....[9]....
        /*0060*/ 	.word	0xffffffff


	//   ....[10]....
        /*0064*/ 	.word	0xffffffff


	//   ....[11]....
        /*0068*/ 	.word	0xffffffff


	//   ....[12]....
        /*006c*/ 	.word	0xffffffff


	//   ....[13]....
        /*0070*/ 	.word	0xffffffff


	//   ....[14]....
        /*0074*/ 	.word	0xffffffff


	//   ....[15]....
        /*0078*/ 	.word	0xffffffff


	//   ....[16]....
        /*007c*/ 	.word	0xffffffff


	//   ....[17]....
        /*0080*/ 	.word	0xffffffff


	//   ....[18]....
        /*0084*/ 	.word	0xffffffff


	//   ....[19]....
        /*0088*/ 	.word	0xffffffff


	//   ....[20]....
        /*008c*/ 	.word	0xffffffff


	//   ....[21]....
        /*0090*/ 	.word	0xffffffff


	//   ....[22]....
        /*0094*/ 	.word	0xffffffff


	//   ....[23]....
        /*0098*/ 	.word	0xffffffff


	//   ....[24]....
        /*009c*/ 	.word	0xffffffff


	//   ....[25]....
        /*00a0*/ 	.word	0xffffffff


	//   ....[26]....
        /*00a4*/ 	.word	0xffffffff


	//   ....[27]....
        /*00a8*/ 	.word	0xffffffff


	//   ....[28]....
        /*00ac*/ 	.word	0xffffffff


	//   ....[29]....
        /*00b0*/ 	.word	0xffffffff


	//   ....[30]....
        /*00b4*/ 	.word	0xffffffff


	//   ....[31]....
        /*00b8*/ 	.word	0xffffffff


	//   ....[32]....
        /*00bc*/ 	.word	0xffffffff


	//   ....[33]....
        /*00c0*/ 	.word	0xffffffff


	//   ....[34]....
        /*00c4*/ 	.word	0xffffffff


	//   ....[35]....
        /*00c8*/ 	.word	0xffffffff


	//   ....[36]....
        /*00cc*/ 	.word	0xffffffff


	//   ....[37]....
        /*00d0*/ 	.word	0xffffffff


	//   ....[38]....
        /*00d4*/ 	.word	0xffffffff


	//   ....[39]....
        /*00d8*/ 	.word	0xffffffff


	//   ....[40]....
        /*00dc*/ 	.word	0xffffffff


	//   ....[41]....
        /*00e0*/ 	.word	0xffffffff


	//   ....[42]....
        /*00e4*/ 	.word	0xffffffff


	//   ....[43]....
        /*00e8*/ 	.word	0xffffffff


	//   ....[44]....
        /*00ec*/ 	.word	0xffffffff


	//   ....[45]....
        /*00f0*/ 	.word	0xffffffff


	//   ....[46]....
        /*00f4*/ 	.word	0xffffffff


	//   ....[47]....
        /*00f8*/ 	.word	0xffffffff


	//   ....[48]....
        /*00fc*/ 	.word	0xffffffff


	//   ....[49]....
        /*0100*/ 	.word	0xffffffff


	//   ....[50]....
        /*0104*/ 	.word	0xffffffff


	//   ....[51]....
        /*0108*/ 	.word	0xffffffff


	//   ....[52]....
        /*010c*/ 	.word	0xffffffff


	//   ....[53]....
        /*0110*/ 	.word	0xffffffff


	//   ....[54]....
        /*0114*/ 	.word	0xffffffff


	//   ....[55]....
        /*0118*/ 	.word	0xffffffff


	//   ....[56]....
        /*011c*/ 	.word	0xffffffff


	//   ....[57]....
        /*0120*/ 	.word	0xffffffff


	//   ....[58]....
        /*0124*/ 	.word	0xffffffff


	//   ....[59]....
        /*0128*/ 	.word	0xffffffff


	//   ....[60]....
        /*012c*/ 	.word	0xffffffff


	//   ....[61]....
        /*0130*/ 	.word	0xffffffff


	//   ....[62]....
        /*0134*/ 	.word	0xffffffff


	//   ....[63]....
        /*0138*/ 	.word	0xffffffff


	//   ....[64]....
        /*013c*/ 	.word	0xffffffff


	//   ....[65]....
        /*0140*/ 	.word	0xffffffff


	//   ....[66]....
        /*0144*/ 	.word	0xffffffff


	//   ....[67]....
        /*0148*/ 	.word	0xffffffff


	//   ....[68]....
        /*014c*/ 	.word	0xffffffff


	//   ....[69]....
        /*0150*/ 	.word	0xffffffff


	//   ....[70]....
        /*0154*/ 	.word	0xffffffff


	//   ....[71]....
        /*0158*/ 	.word	0xffffffff


	//   ....[72]....
        /*015c*/ 	.word	0xffffffff


	//   ....[73]....
        /*0160*/ 	.word	0xffffffff


	//   ....[74]....
        /*0164*/ 	.word	0xffffffff


	//   ....[75]....
        /*0168*/ 	.word	0xffffffff


	//   ....[76]....
        /*016c*/ 	.word	0xffffffff


	//   ....[77]....
        /*0170*/ 	.word	0xffffffff


	//   ....[78]....
        /*0174*/ 	.word	0xffffffff


	//   ....[79]....
        /*0178*/ 	.word	0xffffffff


	//   ....[80]....
        /*017c*/ 	.word	0xffffffff


	//   ....[81]....
        /*0180*/ 	.word	0xffffffff


	//   ....[82]....
        /*0184*/ 	.word	0xffffffff


	//   ....[83]....
        /*0188*/ 	.word	0xffffffff


	//   ....[84]....
        /*018c*/ 	.word	0xffffffff


	//   ....[85]....
        /*0190*/ 	.word	0xffffffff


	//   ....[86]....
        /*0194*/ 	.word	0xffffffff


	//   ....[87]....
        /*0198*/ 	.word	0xffffffff


	//   ....[88]....
        /*019c*/ 	.word	0xffffffff


	//   ....[89]....
        /*01a0*/ 	.word	0xffffffff


	//   ....[90]....
        /*01a4*/ 	.word	0xffffffff


	//   ....[91]....
        /*01a8*/ 	.word	0xffffffff


	//   ....[92]....
        /*01ac*/ 	.word	0xffffffff


	//   ....[93]....
        /*01b0*/ 	.word	0xffffffff


	//   ....[94]....
        /*01b4*/ 	.word	0xffffffff


	//   ....[95]....
        /*01b8*/ 	.word	0xffffffff


	//   ....[96]....
        /*01bc*/ 	.word	0xffffffff


	//   ....[97]....
        /*01c0*/ 	.word	0xffffffff


	//   ....[98]....
        /*01c4*/ 	.word	0xffffffff


	//   ....[99]....
        /*01c8*/ 	.word	0xffffffff


	//   ....[100]....
        /*01cc*/ 	.word	0xffffffff


	//   ....[101]....
        /*01d0*/ 	.word	0xffffffff


	//   ....[102]....
        /*01d4*/ 	.word	0xffffffff


	//   ....[103]....
        /*01d8*/ 	.word	0xffffffff


	//   ....[104]....
        /*01dc*/ 	.word	0xffffffff


	//   ....[105]....
        /*01e0*/ 	.word	0xffffffff


	//   ....[106]....
        /*01e4*/ 	.word	0xffffffff


	//   ....[107]....
        /*01e8*/ 	.word	0xffffffff


	//   ....[108]....
        /*01ec*/ 	.word	0xffffffff


	//   ....[109]....
        /*01f0*/ 	.word	0xffffffff


	//   ....[110]....
        /*01f4*/ 	.word	0xffffffff


	//   ....[111]....
        /*01f8*/ 	.word	0xffffffff


	//   ....[112]....
        /*01fc*/ 	.word	0xffffffff


	//   ....[113]....
        /*0200*/ 	.word	0xffffffff


	//   ....[114]....
        /*0204*/ 	.word	0xffffffff


	//   ....[115]....
        /*0208*/ 	.word	0xffffffff


	//   ....[116]....
        /*020c*/ 	.word	0xffffffff


	//   ....[117]....
        /*0210*/ 	.word	0xffffffff


	//   ....[118]....
        /*0214*/ 	.word	0xffffffff


	//   ....[119]....
        /*0218*/ 	.word	0xffffffff


	//   ....[120]....
        /*021c*/ 	.word	0xffffffff


	//   ....[121]....
        /*0220*/ 	.word	0xffffffff


	//   ....[122]....
        /*0224*/ 	.word	0xffffffff


	//   ....[123]....
        /*0228*/ 	.word	0xffffffff


	//   ....[124]....
        /*022c*/ 	.word	0xffffffff


	//   ....[125]....
        /*0230*/ 	.word	0xffffffff


	//   ....[126]....
        /*0234*/ 	.word	0xffffffff


	//   ....[127]....
        /*0238*/ 	.word	0xffffffff


	//   ....[128]....
        /*023c*/ 	.word	0xffffffff


	//   ....[129]....
        /*0240*/ 	.word	0xffffffff


	//   ....[130]....
        /*0244*/ 	.word	0xffffffff


	//   ....[131]....
        /*0248*/ 	.word	0xffffffff


	//   ....[132]....
        /*024c*/ 	.word	0xffffffff


	//   ....[133]....
        /*0250*/ 	.word	0xffffffff


	//   ....[134]....
        /*0254*/ 	.word	0xffffffff


	//   ....[135]....
        /*0258*/ 	.word	0xffffffff


	//   ....[136]....
        /*025c*/ 	.word	0xffffffff


	//   ....[137]....
        /*0260*/ 	.word	0xffffffff


	//   ....[138]....
        /*0264*/ 	.word	0xffffffff


	//   ....[139]....
        /*0268*/ 	.word	0xffffffff


	//   ....[140]....
        /*026c*/ 	.word	0xffffffff


	//   ....[141]....
        /*0270*/ 	.word	0xffffffff


	//   ....[142]....
        /*0274*/ 	.word	0xffffffff


	//   ....[143]....
        /*0278*/ 	.word	0xffffffff


	//   ....[144]....
        /*027c*/ 	.word	0xffffffff


	//   ....[145]....
        /*0280*/ 	.word	0xffffffff


	//   ....[146]....
        /*0284*/ 	.word	0xffffffff


	//   ....[147]....
        /*0288*/ 	.word	0xffffffff


	//   ....[148]....
        /*028c*/ 	.word	0xffffffff


	//   ....[149]....
        /*0290*/ 	.word	0xffffffff


	//   ....[150]....
        /*0294*/ 	.word	0xffffffff


	//   ....[151]....
        /*0298*/ 	.word	0xffffffff


	//   ....[152]....
        /*029c*/ 	.word	0xffffffff


	//   ....[153]....
        /*02a0*/ 	.word	0xffffffff


	//   ....[154]....
        /*02a4*/ 	.word	0xffffffff


	//----- nvinfo : EIATTR_COOP_GROUP_INSTR_OFFSETS
	.align		4
.L_2405:
        /*02a8*/ 	.byte	0x04, 0x28
        /*02aa*/ 	.short	(.L_2407 - .L_2406)


	//   ....[0]....
.L_2406:
        /*02ac*/ 	.word	0x00000ca0


	//   ....[1]....
        /*02b0*/ 	.word	0x00000d50


	//   ....[2]....
        /*02b4*/ 	.word	0x00000f00


	//   ....[3]....
        /*02b8*/ 	.word	0x00001080


	//   ....[4]....
        /*02bc*/ 	.word	0x000019d0


	//   ....[5]....
        /*02c0*/ 	.word	0x000022d0


	//   ....[6]....
        /*02c4*/ 	.word	0x000026b0


	//   ....[7]....
        /*02c8*/ 	.word	0x00002ea0


	//   ....[8]....
        /*02cc*/ 	.word	0x00003870


	//   ....[9]....
        /*02d0*/ 	.word	0x00005040


	//   ....[10]....
        /*02d4*/ 	.word	0x00005060


	//   ....[11]....
        /*02d8*/ 	.word	0x00005090


	//   ....[12]....
        /*02dc*/ 	.word	0x000050a0


	//   ....[13]....
        /*02e0*/ 	.word	0x00005150


	//   ....[14]....
        /*02e4*/ 	.word	0x00005170


	//   ....[15]....
        /*02e8*/ 	.word	0x00005180


	//   ....[16]....
        /*02ec*/ 	.word	0x00005190


	//   ....[17]....
        /*02f0*/ 	.word	0x00005250


	//   ....[18]....
        /*02f4*/ 	.word	0x00005270


	//   ....[19]....
        /*02f8*/ 	.word	0x00005280


	//   ....[20]....
        /*02fc*/ 	.word	0x00005290


	//   ....[21]....
        /*0300*/ 	.word	0x00005350


	//   ....[22]....
        /*0304*/ 	.word	0x00005370


	//   ....[23]....
        /*0308*/ 	.word	0x00005380


	//   ....[24]....
        /*030c*/ 	.word	0x00005390


	//   ....[25]....
        /*0310*/ 	.word	0x00005440


	//   ....[26]....
        /*0314*/ 	.word	0x00005460


	//   ....[27]....
        /*0318*/ 	.word	0x00005480


	//   ....[28]....
        /*031c*/ 	.word	0x00005490


	//   ....[29]....
        /*0320*/ 	.word	0x000055f0


	//   ....[30]....
        /*0324*/ 	.word	0x00005660


	//   ....[31]....
        /*0328*/ 	.word	0x000056d0


	//   ....[32]....
        /*032c*/ 	.word	0x00005740


	//   ....[33]....
        /*0330*/ 	.word	0x00005760


	//   ....[34]....
        /*0334*/ 	.word	0x00005770


	//   ....[35]....
        /*0338*/ 	.word	0x00005780


	//   ....[36]....
        /*033c*/ 	.word	0x00005790


	//   ....[37]....
        /*0340*/ 	.word	0x000057a0


	//   ....[38]....
        /*0344*/ 	.word	0x000057b0


	//   ....[39]....
        /*0348*/ 	.word	0x000057c0


	//   ....[40]....
        /*034c*/ 	.word	0x000057d0


	//   ....[41]....
        /*0350*/ 	.word	0x00006ac0


	//   ....[42]....
        /*0354*/ 	.word	0x00006ae0


	//   ....[43]....
        /*0358*/ 	.word	0x00006af0


	//   ....[44]....
        /*035c*/ 	.word	0x00006b00


	//   ....[45]....
        /*0360*/ 	.word	0x00006c20


	//   ....[46]....
        /*0364*/ 	.word	0x00006c30


	//   ....[47]....
        /*0368*/ 	.word	0x00006c40


	//   ....[48]....
        /*036c*/ 	.word	0x00006c50


	//   ....[49]....
        /*0370*/ 	.word	0x00006d70


	//   ....[50]....
        /*0374*/ 	.word	0x00006d90


	//   ....[51]....
        /*0378*/ 	.word	0x00006da0


	//   ....[52]....
        /*037c*/ 	.word	0x00006db0


	//   ....[53]....
        /*0380*/ 	.word	0x00006ed0


	//   ....[54]....
        /*0384*/ 	.word	0x00006ee0


	//   ....[55]....
        /*0388*/ 	.word	0x00006ef0


	//   ....[56]....
        /*038c*/ 	.word	0x00006f00


	//   ....[57]....
        /*0390*/ 	.word	0x00007020


	//   ....[58]....
        /*0394*/ 	.word	0x00007040


	//   ....[59]....
        /*0398*/ 	.word	0x00007050


	//   ....[60]....
        /*039c*/ 	.word	0x00007060


	//   ....[61]....
        /*03a0*/ 	.word	0x00007160


	//   ....[62]....
        /*03a4*/ 	.word	0x00007170


	//   ....[63]....
        /*03a8*/ 	.word	0x00007180


	//   ....[64]....
        /*03ac*/ 	.word	0x00007190


	//   ....[65]....
        /*03b0*/ 	.word	0x000071a0


	//   ....[66]....
        /*03b4*/ 	.word	0x000071b0


	//   ....[67]....
        /*03b8*/ 	.word	0x000071c0


	//   ....[68]....
        /*03bc*/ 	.word	0x000071f0


	//   ....[69]....
        /*03c0*/ 	.word	0x00007220


	//   ....[70]....
        /*03c4*/ 	.word	0x00007230


	//   ....[71]....
        /*03c8*/ 	.word	0x00007240


	//   ....[72]....
        /*03cc*/ 	.word	0x00007250


	//   ....[73]....
        /*03d0*/ 	.word	0x0000b200


	//   ....[74]....
        /*03d4*/ 	.word	0x0000b240


	//   ....[75]....
        /*03d8*/ 	.word	0x0000b340


	//   ....[76]....
        /*03dc*/ 	.word	0x0000b370


	//   ....[77]....
        /*03e0*/ 	.word	0x0000b450


	//   ....[78]....
        /*03e4*/ 	.word	0x0000b480


	//   ....[79]....
        /*03e8*/ 	.word	0x0000b560


	//   ....[80]....
        /*03ec*/ 	.word	0x0000b590


	//   ....[81]....
        /*03f0*/ 	.word	0x0000b670


	//   ....[82]....
        /*03f4*/ 	.word	0x0000b6a0


	//   ....[83]....
        /*03f8*/ 	.word	0x0000ba70


	//   ....[84]....
        /*03fc*/ 	.word	0x0000be00


	//   ....[85]....
        /*0400*/ 	.word	0x0000bee0


	//   ....[86]....
        /*0404*/ 	.word	0x0000bf40


	//   ....[87]....
        /*0408*/ 	.word	0x0000bf90


	//   ....[88]....
        /*040c*/ 	.word	0x0000bfc0


	//   ....[89]....
        /*0410*/ 	.word	0x0000bfe0


	//   ....[90]....
        /*0414*/ 	.word	0x0000c0c0


	//   ....[91]....
        /*0418*/ 	.word	0x0000c110


	//   ....[92]....
        /*041c*/ 	.word	0x0000c170


	//   ....[93]....
        /*0420*/ 	.word	0x0000c190


	//   ....[94]....
        /*0424*/ 	.word	0x0000c1b0


	//   ....[95]....
        /*0428*/ 	.word	0x0000c480


	//   ....[96]....
        /*042c*/ 	.word	0x0000c500


	//   ....[97]....
        /*0430*/ 	.word	0x0000c570


	//   ....[98]....
        /*0434*/ 	.word	0x0000c5e0


	//   ....[99]....
        /*0438*/ 	.word	0x0000c730


	//   ....[100]....
        /*043c*/ 	.word	0x0000c7a0


	//   ....[101]....
        /*0440*/ 	.word	0x0000c810


	//   ....[102]....
        /*0444*/ 	.word	0x0000c880


	//   ....[103]....
        /*0448*/ 	.word	0x0000c9a0


	//   ....[104]....
        /*044c*/ 	.word	0x0000ca10


	//   ....[105]....
        /*0450*/ 	.word	0x0000ca80


	//   ....[106]....
        /*0454*/ 	.word	0x0000caf0


	//   ....[107]....
        /*0458*/ 	.word	0x0000cc10


	//   ....[108]....
        /*045c*/ 	.word	0x0000cc80


	//   ....[109]....
        /*0460*/ 	.word	0x0000ccf0


	//   ....[110]....
        /*0464*/ 	.word	0x0000cd60


	//   ....[111]....
        /*0468*/ 	.word	0x0000cec0


	//   ....[112]....
        /*046c*/ 	.word	0x0000cf30


	//   ....[113]....
        /*0470*/ 	.word	0x0000cfa0


	//   ....[114]....
        /*0474*/ 	.word	0x0000d010


	//   ....[115]....
        /*0478*/ 	.word	0x0000d070


	//   ....[116]....
        /*047c*/ 	.word	0x0000d0e0


	//   ....[117]....
        /*0480*/ 	.word	0x0000d150


	//   ....[118]....
        /*0484*/ 	.word	0x0000d1c0


	//   ....[119]....
        /*0488*/ 	.word	0x0000d250


	//   ....[120]....
        /*048c*/ 	.word	0x0000d2c0


	//   ....[121]....
        /*0490*/ 	.word	0x0000d330


	//   ....[122]....
        /*0494*/ 	.word	0x0000d3a0


	//   ....[123]....
        /*0498*/ 	.word	0x0000d420


	//   ....[124]....
        /*049c*/ 	.word	0x0000d4a0


	//   ....[125]....
        /*04a0*/ 	.word	0x0000d510


	//   ....[126]....
        /*04a4*/ 	.word	0x0000d580


	//   ....[127]....
        /*04a8*/ 	.word	0x0000d600


	//   ....[128]....
        /*04ac*/ 	.word	0x0000d670


	//   ....[129]....
        /*04b0*/ 	.word	0x0000d6e0


	//   ....[130]....
        /*04b4*/ 	.word	0x0000d750


	//   ....[131]....
        /*04b8*/ 	.word	0x0000d7d0


	//   ....[132]....
        /*04bc*/ 	.word	0x0000d850


	//   ....[133]....
        /*04c0*/ 	.word	0x0000d8c0


	//   ....[134]....
        /*04c4*/ 	.word	0x0000d930


	//   ....[135]....
        /*04c8*/ 	.word	0x0000d9b0


	//   ....[136]....
        /*04cc*/ 	.word	0x0000da20


	//   ....[137]....
        /*04d0*/ 	.word	0x0000da90


	//   ....[138]....
        /*04d4*/ 	.word	0x0000db00


	//   ....[139]....
        /*04d8*/ 	.word	0x0000db80


	//   ....[140]....
        /*04dc*/ 	.word	0x0000dc00


	//   ....[141]....
        /*04e0*/ 	.word	0x0000dc70


	//   ....[142]....
        /*04e4*/ 	.word	0x0000dce0


	//   ....[143]....
        /*04e8*/ 	.word	0x0000dd60


	//   ....[144]....
        /*04ec*/ 	.word	0x0000ddd0


	//   ....[145]....
        /*04f0*/ 	.word	0x0000de40


	//   ....[146]....
        /*04f4*/ 	.word	0x0000deb0


	//   ....[147]....
        /*04f8*/ 	.word	0x0000df20


	//   ....[148]....
        /*04fc*/ 	.word	0x0000df90


	//   ....[149]....
        /*0500*/ 	.word	0x0000e000


	//   ....[150]....
        /*0504*/ 	.word	0x0000e070


	//   ....[151]....
        /*0508*/ 	.word	0x0000e140


	//   ....[152]....
        /*050c*/ 	.word	0x0000e1b0


	//   ....[153]....
        /*0510*/ 	.word	0x0000e220


	//   ....[154]....
        /*0514*/ 	.word	0x0000e290


	//----- nvinfo : EIATTR_EXIT_INSTR_OFFSETS
	.align		4
.L_2407:
        /*0518*/ 	.byte	0x04, 0x1c
        /*051a*/ 	.short	(.L_2409 - .L_2408)


	//   ....[0]....
.L_2408:
        /*051c*/ 	.word	0x0000c2a0


	//   ....[1]....
        /*0520*/ 	.word	0x0000c420


	//----- nvinfo : EIATTR_MAX_THREADS
	.align		4
.L_2409:
        /*0524*/ 	.byte	0x04, 0x05
        /*0526*/ 	.short	(.L_2411 - .L_2410)
.L_2410:
        /*0528*/ 	.word	0x00000040
        /*052c*/ 	.word	0x00000001
        /*0530*/ 	.word	0x00000001


	//----- nvinfo : EIATTR_CRS_STACK_SIZE
	.align		4
.L_2411:
        /*0534*/ 	.byte	0x04, 0x1e
        /*0536*/ 	.short	(.L_2413 - .L_2412)
.L_2412:
        /*0538*/ 	.word	0x00000000
.L_2413:


//--------------------- .nv.info._Z25selective_scan_bwd_kernelI32Selective_Scan_bwd_kernel_traitsILi64ELi16ELb1ELb1ELb1ELb1ELb0EN3c104HalfENS1_7complexIfEEEEv12SSMParamsBwd --------------------------
	.section	.nv.info._Z25selective_scan_bwd_kernelI32Selective_Scan_bwd_kernel_traitsILi64ELi16ELb1ELb1ELb1ELb1ELb0EN3c104HalfENS1_7complexIfEEEEv12SSMParamsBwd,"",@"SHT_CUDA_INFO"
	.sectionflags	@""
	.align	4


	//----- nvinfo : EIATTR_CUDA_API_VERSION
	.align		4
        /*0000*/ 	.byte	0x04, 0x37
        /*0002*/ 	.short	(.L_2415 - .L_2414)
.L_2414:
        /*0004*/ 	.word	0x00000082


	//----- nvinfo : EIATTR_SW2861232_WAR
	.align		4
.L_2415:
        /*0008*/ 	.byte	0x01, 0x35
	.zero		2


	//----- nvinfo : EIATTR_PARAM_CBANK
	.align		4
        /*000c*/ 	.byte	0x04, 0x0a
        /*000e*/ 	.short	(.L_2417 - .L_2416)
	.align		4
.L_2416:
        /*0010*/ 	.word	index@(.nv.constant0._Z25selective_scan_bwd_kernelI32Selective_Scan_bwd_kernel_traitsILi64ELi16ELb1ELb1ELb1ELb1ELb0EN3c104HalfENS1_7complexIfEEEEv12SSMParamsBwd)
        /*0014*/ 	.short	0x0160
        /*0016*/ 	.short	0x01f0


	//----- nvinfo : EIATTR_CBANK_PARAM_SIZE
	.align		4
.L_2417:
        /*0018*/ 	.byte	0x03, 0x19
        /*001a*/ 	.short	0x01f0


	//----- nvinfo : EIATTR_KPARAM_INFO
	.align		4
        /*001c*/ 	.byte	0x04, 0x17
        /*001e*/ 	.short	(.L_2419 - .L_2418)
.L_2418:
        /*0020*/ 	.word	0x00000000
        /*0024*/ 	.short	0x0000
        /*0026*/ 	.short	0x0000
        /*0028*/ 	.byte	0x00, 0xf0, 0xc1, 0x07


	//----- nvinfo : EIATTR_MAXREG_COUNT
	.align		4
.L_2419:
        /*002c*/ 	.byte	0x03, 0x1b
        /*002e*/ 	.short	0x00ff


	//----- nvinfo : EIATTR_NUM_BARRIERS
	.align		4
        /*0030*/ 	.byte	0x02, 0x4c
        /*0032*/ 	.byte	0x01
	.zero		1


	//----- nvinfo : EIATTR_MERCURY_ISA_VERSION
	.align		4
        /*0034*/ 	.byte	0x03, 0x5f
        /*0036*/ 	.short	0x0000


	//----- nvinfo : EIATTR_COOP_GROUP_MASK_REGIDS
	.align		4
        /*0038*/ 	.byte	0x04, 0x29
        /*003a*/ 	.short	(.L_2421 - .L_2420)


	//   ....[0]....
.L_2420:
        /*003c*/ 	.word	0xffffffff


	//   ....[1]....
        /*0040*/ 	.word	0xffffffff


	//   ....[2]....
        /*0044*/ 	.word	0xffffffff


	//   ....[3]....
        /*0048*/ 	.word	0xffffffff


	//   ....[4]....
        /*004c*/ 	.word	0xffffffff


	//   ....[5]....
        /*0050*/ 	.word	0xffffffff


	//   ....[6]....
        /*0054*/ 	.word	0xffffffff


	//   ....[7]....
        /*0058*/ 	.word	0xffffffff


	//   ....[8]....
        /*005c*/ 	.word	0xffffffff


	//   ....[9]....
        /*0060*/ 	.word	0xffffffff


	//   ....[10]....
        /*0064*/ 	.word	0xffffffff


	//   ....[11]....
        /*0068*/ 	.word	0xffffffff


	//   ....[12]....
        /*006c*/ 	.word	0xffffffff


	//   ....[13]....
        /*0070*/ 	.word	0xffffffff


	//   ....[14]....
        /*0074*/ 	.word	0xffffffff


	//   ....[15]....
        /*0078*/ 	.word	0xffffffff


	//   ....[16]....
        /*007c*/ 	.word	0xffffffff


	//   ....[17]....
        /*0080*/ 	.word	0xffffffff


	//   ....[18]....
        /*0084*/ 	.word	0xffffffff


	//   ....[19]....
        /*0088*/ 	.word	0xffffffff


	//   ....[20]....
        /*008c*/ 	.word	0xffffffff


	//   ....[21]....
        /*0090*/ 	.word	0xffffffff


	//   ....[22]....
        /*0094*/ 	.word	0xffffffff


	//   ....[23]....
        /*0098*/ 	.word	0xffffffff


	//   ....[24]....
        /*009c*/ 	.word	0xffffffff


	//   ....[25]....
        /*00a0*/ 	.word	0xffffffff


	//   ....[26]....
        /*00a4*/ 	.word	0xffffffff


	//   ....[27]....
        /*00a8*/ 	.word	0xffffffff


	//   ....[28]....
        /*00ac*/ 	.word	0xffffffff


	//   ....[29]....
        /*00b0*/ 	.word	0xffffffff


	//   ....[30]....
        /*00b4*/ 	.word	0xffffffff


	//   ....[31]....
        /*00b8*/ 	.word	0xffffffff


	//   ....[32]....
        /*00bc*/ 	.word	0xffffffff


	//   ....[33]....
        /*00c0*/ 	.word	0xffffffff


	//   ....[34]....
        /*00c4*/ 	.word	0xffffffff


	//   ....[35]....
        /*00c8*/ 	.word	0xffffffff


	//   ....[36]....
        /*00cc*/ 	.word	0xffffffff


	//   ....[37]....
        /*00d0*/ 	.word	0xffffffff


	//   ....[38]....
        /*00d4*/ 	.word	0xffffffff


	//   ....[39]....
        /*00d8*/ 	.word	0xffffffff


	//   ....[40]....
        /*00dc*/ 	.word	0xffffffff


	//   ....[41]....
        /*00e0*/ 	.word	0xffffffff


	//   ....[42]....
        /*00e4*/ 	.word	0xffffffff


	//   ....[43]....
        /*00e8*/ 	.word	0xffffffff


	//   ....[44]....
        /*00ec*/ 	.word	0xffffffff


	//   ....[45]....
        /*00f0*/ 	.word	0xffffffff


	//   ....[46]....
        /*00f4*/ 	.word	0xffffffff


	//   ....[47]....
        /*00f8*/ 	.word	0xffffffff


	//   ....[48]....
        /*00fc*/ 	.word	0xffffffff


	//   ....[49]....
        /*0100*/ 	.word	0xffffffff


	//   ....[50]....
        /*0104*/ 	.word	0xffffffff


	//   ....[51]....
        /*0108*/ 	.word	0xffffffff


	//   ....[52]....
        /*010c*/ 	.word	0xffffffff


	//   ....[53]....
        /*0110*/ 	.word	0xffffffff


	//   ....[54]....
        /*0114*/ 	.word	0xffffffff


	//   ....[55]....
        /*0118*/ 	.word	0xffffffff


	//   ....[56]....
        /*011c*/ 	.word	0xffffffff


	//   ....[57]....
        /*0120*/ 	.word	0xffffffff


	//   ....[58]....
        /*0124*/ 	.word	0xffffffff


	//   ....[59]....
        /*0128*/ 	.word	0xffffffff


	//   ....[60]....
        /*012c*/ 	.word	0xffffffff


	//   ....[61]....
        /*0130*/ 	.word	0xffffffff


	//   ....[62]....
        /*0134*/ 	.word	0xffffffff


	//   ....[63]....
        /*0138*/ 	.word	0xffffffff


	//   ....[64]....
        /*013c*/ 	.word	0xffffffff


	//   ....[65]....
        /*0140*/ 	.word	0xffffffff


	//   ....[66]....
        /*0144*/ 	.word	0xffffffff


	//   ....[67]....
        /*0148*/ 	.word	0xffffffff


	//   ....[68]....
        /*014c*/ 	.word	0xffffffff


	//   ....[69]....
        /*0150*/ 	.word	0xffffffff


	//   ....[70]....
        /*0154*/ 	.word	0xffffffff


	//   ....[71]....
        /*0158*/ 	.word	0xffffffff


	//   ....[72]....
        /*015c*/ 	.word	0xffffffff


	//   ....[73]....
        /*0160*/ 	.word	0xffffffff


	//   ....[74]....
        /*0164*/ 	.word	0xffffffff


	//   ....[75]....
        /*0168*/ 	.word	0xffffffff


	//   ....[76]....
        /*016c*/ 	.word	0xffffffff


	//   ....[77]....
        /*0170*/ 	.word	0xffffffff


	//   ....[78]....
        /*0174*/ 	.word	0xffffffff


	//   ....[79]....
        /*0178*/ 	.word	0xffffffff


	//   ....[80]....
        /*017c*/ 	.word	0xffffffff


	//   ....[81]....
        /*0180*/ 	.word	0xffffffff


	//   ....[82]....
        /*0184*/ 	.word	0xffffffff


	//   ....[83]....
        /*0188*/ 	.word	0xffffffff


	//   ....[84]....
        /*018c*/ 	.word	0xffffffff


	//   ....[85]....
        /*0190*/ 	.word	0xffffffff


	//   ....[86]....
        /*0194*/ 	.word	0xffffffff


	//   ....[87]....
        /*0198*/ 	.word	0xffffffff


	//   ....[88]....
        /*019c*/ 	.word	0xffffffff


	//   ....[89]....
        /*01a0*/ 	.word	0xffffffff


	//   ....[90]....
        /*01a4*/ 	.word	0xffffffff


	//   ....[91]....
        /*01a8*/ 	.word	0xffffffff


	//   ....[92]....
        /*01ac*/ 	.word	0xffffffff


	//   ....[93]....
        /*01b0*/ 	.word	0xffffffff


	//   ....[94]....
        /*01b4*/ 	.word	0xffffffff


	//   ....[95]....
        /*01b8*/ 	.word	0xffffffff


	//   ....[96]....
        /*01bc*/ 	.word	0xffffffff


	//   ....[97]....
        /*01c0*/ 	.word	0xffffffff


	//   ....[98]....
        /*01c4*/ 	.word	0xffffffff


	//   ....[99]....
        /*01c8*/ 	.word	0xffffffff


	//   ....[100]....
        /*01cc*/ 	.word	0xffffffff


	//   ....[101]....
        /*01d0*/ 	.word	0xffffffff


	//   ....[102]....
        /*01d4*/ 	.word	0xffffffff


	//   ....[103]....
        /*01d8*/ 	.word	0xffffffff


	//   ....[104]....
        /*01dc*/ 	.word	0xffffffff


	//   ....[105]....
        /*01e0*/ 	.word	0xffffffff


	//   ....[106]....
        /*01e4*/ 	.word	0xffffffff


	//   ....[107]....
        /*01e8*/ 	.word	0xffffffff


	//   ....[108]....
        /*01ec*/ 	.word	0xffffffff


	//   ....[109]....
        /*01f0*/ 	.word	0xffffffff


	//   ....[110]....
        /*01f4*/ 	.word	0xffffffff


	//   ....[111]....
        /*01f8*/ 	.word	0xffffffff


	//   ....[112]....
        /*01fc*/ 	.word	0xffffffff


	//   ....[113]....
        /*0200*/ 	.word	0xffffffff


	//   ....[114]....
        /*0204*/ 	.word	0xffffffff


	//   ....[115]....
        /*0208*/ 	.word	0xffffffff


	//   ....[116]....
        /*020c*/ 	.word	0xffffffff


	//   ....[117]....
        /*0210*/ 	.word	0xffffffff


	//   ....[118]....
        /*0214*/ 	.word	0xffffffff


	//   ....[119]....
        /*0218*/ 	.word	0xffffffff


	//   ....[120]....
        /*021c*/ 	.word	0xffffffff


	//   ....[121]....
        /*0220*/ 	.word	0xffffffff


	//   ....[122]....
        /*0224*/ 	.word	0xffffffff


	//   ....[123]....
        /*0228*/ 	.word	0xffffffff


	//   ....[124]....
        /*022c*/ 	.word	0xffffffff


	//   ....[125]....
        /*0230*/ 	.word	0xffffffff


	//   ....[126]....
        /*0234*/ 	.word	0xffffffff


	//   ....[127]....
        /*0238*/ 	.word	0xffffffff


	//   ....[128]....
        /*023c*/ 	.word	0xffffffff


	//   ....[129]....
        /*0240*/ 	.word	0xffffffff


	//   ....[130]....
        /*0244*/ 	.word	0xffffffff


	//   ....[131]....
        /*0248*/ 	.word	0xffffffff


	//   ....[132]....
        /*024c*/ 	.word	0xffffffff


	//   ....[133]....
        /*0250*/ 	.word	0xffffffff


	//   ....[134]....
        /*0254*/ 	.word	0xffffffff


	//   ....[135]....
        /*0258*/ 	.word	0xffffffff


	//   ....[136]....
        /*025c*/ 	.word	0xffffffff


	//   ....[137]....
        /*0260*/ 	.word	0xffffffff


	//   ....[138]....
        /*0264*/ 	.word	0xffffffff


	//   ....[139]....
        /*0268*/ 	.word	0xffffffff


	//   ....[140]....
        /*026c*/ 	.word	0xffffffff


	//   ....[141]....
        /*0270*/ 	.word	0xffffffff


	//   ....[142]....
        /*0274*/ 	.word	0xffffffff


	//   ....[143]....
        /*0278*/ 	.word	0xffffffff


	//   ....[144]....
        /*027c*/ 	.word	0xffffffff


	//   ....[145]....
        /*0280*/ 	.word	0xffffffff


	//   ....[146]....
        /*0284*/ 	.word	0xffffffff


	//   ....[147]....
        /*0288*/ 	.word	0xffffffff


	//   ....[148]....
        /*028c*/ 	.word	0xffffffff


	//   ....[149]....
        /*0290*/ 	.word	0xffffffff


	//   ....[150]....
        /*0294*/ 	.word	0xffffffff


	//   ....[151]....
        /*0298*/ 	.word	0xffffffff


	//----- nvinfo : EIATTR_COOP_GROUP_INSTR_OFFSETS
	.align		4
.L_2421:
        /*029c*/ 	.byte	0x04, 0x28
        /*029e*/ 	.short	(.L_2423 - .L_2422)


	//   ....[0]....
.L_2422:
        /*02a0*/ 	.word	0x000009e0


	//   ....[1]....
        /*02a4*/ 	.word	0x00000a90


	//   ....[2]....
        /*02a8*/ 	.word	0x00000b50


	//   ....[3]....
        /*02ac*/ 	.word	0x00003930


	//   ....[4]....
        /*02b0*/ 	.word	0x00004250


	//   ....[5]....
        /*02b4*/ 	.word	0x00005a30


	//   ....[6]....
        /*02b8*/ 	.word	0x00005a50


	//   ....[7]....
        /*02bc*/ 	.word	0x00005a70


	//   ....[8]....
        /*02c0*/ 	.word	0x00005a80


	//   ....[9]....
        /*02c4*/ 	.word	0x00005b20


	//   ....[10]....
        /*02c8*/ 	.word	0x00005b40


	//   ....[11]....
        /*02cc*/ 	.word	0x00005b70


	//   ....[12]....
        /*02d0*/ 	.word	0x00005b80


	//   ....[13]....
        /*02d4*/ 	.word	0x00005c10


	//   ....[14]....
        /*02d8*/ 	.word	0x00005c40


	//   ....[15]....
        /*02dc*/ 	.word	0x00005c70


	//   ....[16]....
        /*02e0*/ 	.word	0x00005c80


	//   ....[17]....
        /*02e4*/ 	.word	0x00005d30


	//   ....[18]....
        /*02e8*/ 	.word	0x00005d60


	//   ....[19]....
        /*02ec*/ 	.word	0x00005d70


	//   ....[20]....
        /*02f0*/ 	.word	0x00005d80


	//   ....[21]....
        /*02f4*/ 	.word	0x00005e40


	//   ....[22]....
        /*02f8*/ 	.word	0x00005e60


	//   ....[23]....
        /*02fc*/ 	.word	0x00005e70


	//   ....[24]....
        /*0300*/ 	.word	0x00005e80


	//   ....[25]....
        /*0304*/ 	.word	0x00005fd0


	//   ....[26]....
        /*0308*/ 	.word	0x00006040


	//   ....[27]....
        /*030c*/ 	.word	0x000060b0


	//   ....[28]....
        /*0310*/ 	.word	0x00006120


	//   ....[29]....
        /*0314*/ 	.word	0x00006140


	//   ....[30]....
        /*0318*/ 	.word	0x00006150


	//   ....[31]....
        /*031c*/ 	.word	0x00006160


	//   ....[32]....
        /*0320*/ 	.word	0x00006170


	//   ....[33]....
        /*0324*/ 	.word	0x00006180


	//   ....[34]....
        /*0328*/ 	.word	0x00006190


	//   ....[35]....
        /*032c*/ 	.word	0x000061a0


	//   ....[36]....
        /*0330*/ 	.word	0x000061b0


	//   ....[37]....
        /*0334*/ 	.word	0x000074a0


	//   ....[38]....
        /*0338*/ 	.word	0x000074c0


	//   ....[39]....
        /*033c*/ 	.word	0x000074d0


	//   ....[40]....
        /*0340*/ 	.word	0x000074e0


	//   ....[41]....
        /*0344*/ 	.word	0x00007600


	//   ....[42]....
        /*0348*/ 	.word	0x00007610


	//   ....[43]....
        /*034c*/ 	.word	0x00007620


	//   ....[44]....
        /*0350*/ 	.word	0x00007630


	//   ....[45]....
        /*0354*/ 	.word	0x00007750


	//   ....[46]....
        /*0358*/ 	.word	0x00007770


	//   ....[47]....
        /*035c*/ 	.word	0x00007780


	//   ....[48]....
        /*0360*/ 	.word	0x00007790


	//   ....[49]....
        /*0364*/ 	.word	0x000078b0


	//   ....[50]....
        /*0368*/ 	.word	0x000078c0


	//   ....[51]....
        /*036c*/ 	.word	0x000078d0


	//   ....[52]....
        /*0370*/ 	.word	0x000078e0


	//   ....[53]....
        /*0374*/ 	.word	0x00007a00


	//   ....[54]....
        /*0378*/ 	.word	0x00007a20


	//   ....[55]....
        /*037c*/ 	.word	0x00007a30


	//   ....[56]....
        /*0380*/ 	.word	0x00007a40


	//   ....[57]....
        /*0384*/ 	.word	0x00007b40


	//   ....[58]....
        /*0388*/ 	.word	0x00007b50


	//   ....[59]....
        /*038c*/ 	.word	0x00007b60


	//   ....[60]....
        /*0390*/ 	.word	0x00007b70


	//   ....[61]....
        /*0394*/ 	.word	0x00007b80


	//   ....[62]....
        /*0398*/ 	.word	0x00007b90


	//   ....[63]....
        /*039c*/ 	.word	0x00007ba0


	//   ....[64]....
        /*03a0*/ 	.word	0x00007bd0


	//   ....[65]....
        /*03a4*/ 	.word	0x00007c00


	//   ....[66]....
        /*03a8*/ 	.word	0x00007c30


	//   ....[67]....
        /*03ac*/ 	.word	0x00007c40


	//   ....[68]....
        /*03b0*/ 	.word	0x00007c50


	//   ....[69]....
        /*03b4*/ 	.word	0x0000bbd0


	//   ....[70]....
        /*03b8*/ 	.word	0x0000bc10


	//   ....[71]....
        /*03bc*/ 	.word	0x0000bd00


	//   ....[72]....
        /*03c0*/ 	.word	0x0000bd30


	//   ....[73]....
        /*03c4*/ 	.word	0x0000be10


	//   ....[74]....
        /*03c8*/ 	.word	0x0000be40


	//   ....[75]....
        /*03cc*/ 	.word	0x0000bf20


	//   ....[76]....
        /*03d0*/ 	.word	0x0000bf50


	//   ....[77]....
        /*03d4*/ 	.word	0x0000bfc0


	//   ....[78]....
        /*03d8*/ 	.word	0x0000bfe0


	//   ....[79]....
        /*03dc*/ 	.word	0x0000c280


	//   ....[80]....
        /*03e0*/ 	.word	0x0000cb40


	//   ....[81]....
        /*03e4*/ 	.word	0x0000cef0


	//   ....[82]....
        /*03e8*/ 	.word	0x0000d010


	//   ....[83]....
        /*03ec*/ 	.word	0x0000d070


	//   ....[84]....
        /*03f0*/ 	.word	0x0000d0d0


	//   ....[85]....
        /*03f4*/ 	.word	0x0000d0f0


	//   ....[86]....
        /*03f8*/ 	.word	0x0000d110


	//   ....[87]....
        /*03fc*/ 	.word	0x0000d1d0


	//   ....[88]....
        /*0400*/ 	.word	0x0000d220


	//   ....[89]....
        /*0404*/ 	.word	0x0000d280


	//   ....[90]....
        /*0408*/ 	.word	0x0000d2a0


	//   ....[91]....
        /*040c*/ 	.word	0x0000d2c0


	//   ....[92]....
        /*0410*/ 	.word	0x0000d540


	//   ....[93]....
        /*0414*/ 	.word	0x0000d5c0


	//   ....[94]....
        /*0418*/ 	.word	0x0000d630


	//   ....[95]....
        /*041c*/ 	.word	0x0000d6a0


	//   ....[96]....
        /*0420*/ 	.word	0x0000d7f0


	//   ....[97]....
        /*0424*/ 	.word	0x0000d860


	//   ....[98]....
        /*0428*/ 	.word	0x0000d8d0


	//   ....[99]....
        /*042c*/ 	.word	0x0000d940


	//   ....[100]....
        /*0430*/ 	.word	0x0000da60


	//   ....[101]....
        /*0434*/ 	.word	0x0000dad0


	//   ....[102]....
        /*0438*/ 	.word	0x0000db40


	//   ....[103]....
        /*043c*/ 	.word	0x0000dbb0


	//   ....[104]....
        /*0440*/ 	.word	0x0000dcd0


	//   ....[105]....
        /*0444*/ 	.word	0x0000dd40


	//   ....[106]....
        /*0448*/ 	.word	0x0000ddb0


	//   ....[107]....
        /*044c*/ 	.word	0x0000de20


	//   ....[108]....
        /*0450*/ 	.word	0x0000df40


	//   ....[109]....
        /*0454*/ 	.word	0x0000dfb0


	//   ....[110]....
        /*0458*/ 	.word	0x0000e020


	//   ....[111]....
        /*045c*/ 	.word	0x0000e090


	//   ....[112]....
        /*0460*/ 	.word	0x0000e0f0


	//   ....[113]....
        /*0464*/ 	.word	0x0000e160


	//   ....[114]....
        /*0468*/ 	.word	0x0000e1d0


	//   ....[115]....
        /*046c*/ 	.word	0x0000e240


	//   ....[116]....
        /*0470*/ 	.word	0x0000e2c0


	//   ....[117]....
        /*0474*/ 	.word	0x0000e330


	//   ....[118]....
        /*0478*/ 	.word	0x0000e3a0


	//   ....[119]....
        /*047c*/ 	.word	0x0000e410


	//   ....[120]....
        /*0480*/ 	.word	0x0000e480


	//   ....[121]....
        /*0484*/ 	.word	0x0000e500


	//   ....[122]....
        /*0488*/ 	.word	0x0000e570


	//   ....[123]....
        /*048c*/ 	.word	0x0000e5e0


	//   ....[124]....
        /*0490*/ 	.word	0x0000e650


	//   ....[125]....
        /*0494*/ 	.word	0x0000e6c0


	//   ....[126]....
        /*0498*/ 	.word	0x0000e730


	//   ....[127]....
        /*049c*/ 	.word	0x0000e7a0


	//   ....[128]....
        /*04a0*/ 	.word	0x0000e810


	//   ....[129]....
        /*04a4*/ 	.word	0x0000e890


	//   ....[130]....
        /*04a8*/ 	.word	0x0000e900


	//   ....[131]....
        /*04ac*/ 	.word	0x0000e970


	//   ....[132]....
        /*04b0*/ 	.word	0x0000e9e0


	//   ....[133]....
        /*04b4*/ 	.word	0x0000ea50


	//   ....[134]....
        /*04b8*/ 	.word	0x0000eac0


	//   ....[135]....
        /*04bc*/ 	.word	0x0000eb30


	//   ....[136]....
        /*04c0*/ 	.word	0x0000eba0


	//   ....[137]....
        /*04c4*/ 	.word	0x0000ec20


	//   ....[138]....
        /*04c8*/ 	.word	0x0000ec90


	//   ....[139]....
        /*04cc*/ 	.word	0x0000ed00


	//   ....[140]....
        /*04d0*/ 	.word	0x0000ed70


	//   ....[141]....
        /*04d4*/ 	.word	0x0000ede0


	//   ....[142]....
        /*04d8*/ 	.word	0x0000ee50


	//   ....[143]....
        /*04dc*/ 	.word	0x0000eec0


	//   ....[144]....
        /*04e0*/ 	.word	0x0000ef30


	//   ....[145]....
        /*04e4*/ 	.word	0x0000efa0


	//   ....[146]....
        /*04e8*/ 	.word	0x0000f010


	//   ....[147]....
        /*04ec*/ 	.word	0x0000f080


	//   ....[148]....
        /*04f0*/ 	.word	0x0000f160


	//   ....[149]....
        /*04f4*/ 	.word	0x0000f1d0


	//   ....[150]....
        /*04f8*/ 	.word	0x0000f240


	//   ....[151]....
        /*04fc*/ 	.word	0x0000f2b0


	//----- nvinfo : EIATTR_EXIT_INSTR_OFFSETS
	.align		4
.L_2423:
        /*0500*/ 	.byte	0x04, 0x1c
        /*0502*/ 	.short	(.L_2425 - .L_2424)


	//   ....[0]....
.L_2424:
        /*0504*/ 	.word	0x0000d390


	//   ....[1]....
        /*0508*/ 	.word	0x0000d4e0


	//----- nvinfo : EIATTR_MAX_THREADS
	.align		4
.L_2425:
        /*050c*/ 	.byte	0x04, 0x05
        /*050e*/ 	.short	(.L_2427 - .L_2426)
.L_2426:
        /*0510*/ 	.word	0x00000040
        /*0514*/ 	.word	0x00000001
        /*0518*/ 	.word	0x00000001


	//----- nvinfo : EIATTR_CRS_STACK_SIZE
	.align		4
.L_2427:
        /*051c*/ 	.byte	0x04, 0x1e
        /*051e*/ 	.short	(.L_2429 - .L_2428)
.L_2428:
        /*0520*/ 	.word	0x00000000
.L_2429:


//--------------------- .nv.info._Z25selective_scan_bwd_kernelI32Selective_Scan_bwd_kernel_traitsILi64ELi16ELb1ELb1ELb1ELb1ELb1EN3c104HalfENS1_7complexIfEEEEv12SSMParamsBwd --------------------------
	.section	.nv.info._Z25selective_scan_bwd_kernelI32Selective_Scan_bwd_kernel_traitsILi64ELi16ELb1ELb1ELb1ELb1ELb1EN3c104HalfENS1_7complexIfEEEEv12SSMParamsBwd,"",@"SHT_CUDA_INFO"
	.sectionflags	@""
	.align	4


	//----- nvinfo : EIATTR_CUDA_API_VERSION
	.align		4
        /*0000*/ 	.byte	0x04, 0x37
        /*0002*/ 	.short	(.L_2431 - .L_2430)
.L_2430:
        /*0004*/ 	.word	0x00000082


	//----- nvinfo : EIATTR_SW2861232_WAR
	.align		4
.L_2431:
        /*0008*/ 	.byte	0x01, 0x35
	.zero		2


	//----- nvinfo : EIATTR_PARAM_CBANK
	.align		4
        /*000c*/ 	.byte	0x04, 0x0a
        /*000e*/ 	.short	(.L_2433 - .L_2432)
	.align		4
.L_2432:
        /*0010*/ 	.word	index@(.nv.constant0._Z25selective_scan_bwd_kernelI32Selective_Scan_bwd_kernel_traitsILi64ELi16ELb1ELb1ELb1ELb1ELb1EN3c104HalfENS1_7complexIfEEEEv12SSMParamsBwd)
        /*0014*/ 	.short	0x0160
        /*0016*/ 	.short	0x01f0


	//----- nvinfo : EIATTR_CBANK_PARAM_SIZE
	.align		4
.L_2433:
        /*0018*/ 	.byte	0x03, 0x19
        /*001a*/ 	.short	0x01f0


	//----- nvinfo : EIATTR_KPARAM_INFO
	.align		4
        /*001c*/ 	.byte	0x04, 0x17
        /*001e*/ 	.short	(.L_2435 - .L_2434)
.L_2434:
        /*0020*/ 	.word	0x00000000
        /*0024*/ 	.short	0x0000
        /*0026*/ 	.short	0x0000
        /*0028*/ 	.byte	0x00, 0xf0, 0xc1, 0x07


	//----- nvinfo : EIATTR_MAXREG_COUNT
	.align		4
.L_2435:
        /*002c*/ 	.byte	0x03, 0x1b
        /*002e*/ 	.short	0x00ff


	//----- nvinfo : EIATTR_NUM_BARRIERS
	.align		4
        /*0030*/ 	.byte	0x02, 0x4c
        /*0032*/ 	.byte	0x01
	.zero		1


	//----- nvinfo : EIATTR_MERCURY_ISA_VERSION
	.align		4
        /*0034*/ 	.byte	0x03, 0x5f
        /*0036*/ 	.short	0x0000


	//----- nvinfo : EIATTR_COOP_GROUP_MASK_REGIDS
	.align		4
        /*0038*/ 	.byte	0x04, 0x29
        /*003a*/ 	.short	(.L_2437 - .L_2436)


	//   ....[0]....
.L_2436:
        /*003c*/ 	.word	0xffffffff


	//   ....[1]....
        /*0040*/ 	.word	0xffffffff


	//   ....[2]....
        /*0044*/ 	.word	0xffffffff


	//   ....[3]....
        /*0048*/ 	.word	0xffffffff


	//   ....[4]....
        /*004c*/ 	.word	0xffffffff


	//   ....[5]....
        /*0050*/ 	.word	0xffffffff


	//   ....[6]....
        /*0054*/ 	.word	0xffffffff


	//   ....[7]....
        /*0058*/ 	.word	0xffffffff


	//   ....[8]....
        /*005c*/ 	.word	0xffffffff


	//   ....[9]....
        /*0060*/ 	.word	0xffffffff


	//   ....[10]....
        /*0064*/ 	.word	0xffffffff


	//   ....[11]....
        /*0068*/ 	.word	0xffffffff


	//   ....[12]....
        /*006c*/ 	.word	0xffffffff


	//   ....[13]....
        /*0070*/ 	.word	0xffffffff


	//   ....[14]....
        /*0074*/ 	.word	0xffffffff


	//   ....[15]....
        /*0078*/ 	.word	0xffffffff


	//   ....[16]....
        /*007c*/ 	.word	0xffffffff


	//   ....[17]....
        /*0080*/ 	.word	0xffffffff


	//   ....[18]....
        /*0084*/ 	.word	0xffffffff


	//   ....[19]....
        /*0088*/ 	.word	0xffffffff


	//   ....[20]....
        /*008c*/ 	.word	0xffffffff


	//   ....[21]....
        /*0090*/ 	.word	0xffffffff


	//   ....[22]....
        /*0094*/ 	.word	0xffffffff


	//   ....[23]....
        /*0098*/ 	.word	0xffffffff


	//   ....[24]....
        /*009c*/ 	.word	0xffffffff


	//   ....[25]....
        /*00a0*/ 	.word	0xffffffff


	//   ....[26]....
        /*00a4*/ 	.word	0xffffffff


	//   ....[27]....
        /*00a8*/ 	.word	0xffffffff


	//   ....[28]....
        /*00ac*/ 	.word	0xffffffff


	//   ....[29]....
        /*00b0*/ 	.word	0xffffffff


	//   ....[30]....
        /*00b4*/ 	.word	0xffffffff


	//   ....[31]....
        /*00b8*/ 	.word	0xffffffff


	//   ....[32]....
        /*00bc*/ 	.word	0xffffffff


	//   ....[33]....
        /*00c0*/ 	.word	0xffffffff


	//   ....[34]....
        /*00c4*/ 	.word	0xffffffff


	//   ....[35]....
        /*00c8*/ 	.word	0xffffffff


	//   ....[36]....
        /*00cc*/ 	.word	0xffffffff


	//   ....[37]....
        /*00d0*/ 	.word	0xffffffff


	//   ....[38]....
        /*00d4*/ 	.word	0xffffffff


	//   ....[39]....
        /*00d8*/ 	.word	0xffffffff


	//   ....[40]....
        /*00dc*/ 	.word	0xffffffff


	//   ....[41]....
        /*00e0*/ 	.word	0xffffffff


	//   ....[42]....
        /*00e4*/ 	.word	0xffffffff


	//   ....[43]....
        /*00e8*/ 	.word	0xffffffff


	//   ....[44]....
        /*00ec*/ 	.word	0xffffffff


	//   ....[45]....
        /*00f0*/ 	.word	0xffffffff


	//   ....[46]....
        /*00f4*/ 	.word	0xffffffff


	//   ....[47]....
        /*00f8*/ 	.word	0xffffffff


	//   ....[48]....
        /*00fc*/ 	.word	0xffffffff


	//   ....[49]....
        /*0100*/ 	.word	0xffffffff


	//   ....[50]....
        /*0104*/ 	.word	0xffffffff


	//   ....[51]....
        /*0108*/ 	.word	0xffffffff


	//   ....[52]....
        /*010c*/ 	.word	0xffffffff


	//   ....[53]....
        /*0110*/ 	.word	0xffffffff


	//   ....[54]....
        /*0114*/ 	.word	0xffffffff


	//   ....[55]....
        /*0118*/ 	.word	0xffffffff


	//   ....[56]....
        /*011c*/ 	.word	0xffffffff


	//   ....[57]....
        /*0120*/ 	.word	0xffffffff


	//   ....[58]....
        /*0124*/ 	.word	0xffffffff


	//   ....[59]....
        /*0128*/ 	.word	0xffffffff


	//   ....[60]....
        /*012c*/ 	.word	0xffffffff


	//   ....[61]....
        /*0130*/ 	.word	0xffffffff


	//   ....[62]....
        /*0134*/ 	.word	0xffffffff


	//   ....[63]....
        /*0138*/ 	.word	0xffffffff


	//   ....[64]....
        /*013c*/ 	.word	0xffffffff


	//   ....[65]....
        /*0140*/ 	.word	0xffffffff


	//   ....[66]....
        /*0144*/ 	.word	0xffffffff


	//   ....[67]....
        /*0148*/ 	.word	0xffffffff


	//   ....[68]....
        /*014c*/ 	.word	0xffffffff


	//   ....[69]....
        /*0150*/ 	.word	0xffffffff


	//   ....[70]....
        /*0154*/ 	.word	0xffffffff


	//   ....[71]....
        /*0158*/ 	.word	0xffffffff


	//   ....[72]....
        /*015c*/ 	.word	0xffffffff


	//   ....[73]....
        /*0160*/ 	.word	0xffffffff


	//   ....[74]....
        /*0164*/ 	.word	0xffffffff


	//   ....[75]....
        /*0168*/ 	.word	0xffffffff


	//   ....[76]....
        /*016c*/ 	.word	0xffffffff


	//   ....[77]....
        /*0170*/ 	.word	0xffffffff


	//   ....[78]....
        /*0174*/ 	.word	0xffffffff


	//   ....[79]....
        /*0178*/ 	.word	0xffffffff


	//   ....[80]....
        /*017c*/ 	.word	0xffffffff


	//   ....[81]....
        /*0180*/ 	.word	0xffffffff


	//   ....[82]....
        /*0184*/ 	.word	0xffffffff


	//   ....[83]....
        /*0188*/ 	.word	0xffffffff


	//   ....[84]....
        /*018c*/ 	.word	0xffffffff


	//   ....[85]....
        /*0190*/ 	.word	0xffffffff


	//   ....[86]....
        /*0194*/ 	.word	0xffffffff


	//   ....[87]....
        /*0198*/ 	.word	0xffffffff


	//   ....[88]....
        /*019c*/ 	.word	0xffffffff


	//   ....[89]....
        /*01a0*/ 	.word	0xffffffff


	//   ....[90]....
        /*01a4*/ 	.word	0xffffffff


	//   ....[91]....
        /*01a8*/ 	.word	0xffffffff


	//   ....[92]....
        /*01ac*/ 	.word	0xffffffff


	//   ....[93]....
        /*01b0*/ 	.word	0xffffffff


	//   ....[94]....
        /*01b4*/ 	.word	0xffffffff


	//   ....[95]....
        /*01b8*/ 	.word	0xffffffff


	//   ....[96]....
        /*01bc*/ 	.word	0xffffffff


	//   ....[97]....
        /*01c0*/ 	.word	0xffffffff


	//   ....[98]....
        /*01c4*/ 	.word	0xffffffff


	//   ....[99]....
        /*01c8*/ 	.word	0xffffffff


	//   ....[100]....
        /*01cc*/ 	.word	0xffffffff


	//   ....[101]....
        /*01d0*/ 	.word	0xffffffff


	//   ....[102]....
        /*01d4*/ 	.word	0xffffffff


	//   ....[103]....
        /*01d8*/ 	.word	0xffffffff


	//   ....[104]....
        /*01dc*/ 	.word	0xffffffff


	//   ....[105]....
        /*01e0*/ 	.word	0xffffffff


	//   ....[106]....
        /*01e4*/ 	.word	0xffffffff


	//   ....[107]....
        /*01e8*/ 	.word	0xffffffff


	//   ....[108]....
        /*01ec*/ 	.word	0xffffffff


	//   ....[109]....
        /*01f0*/ 	.word	0xffffffff


	//   ....[110]....
        /*01f4*/ 	.word	0xffffffff


	//   ....[111]....
        /*01f8*/ 	.word	0xffffffff


	//   ....[112]....
        /*01fc*/ 	.word	0xffffffff


	//   ....[113]....
        /*0200*/ 	.word	0xffffffff


	//   ....[114]....
        /*0204*/ 	.word	0xffffffff


	//   ....[115]....
        /*0208*/ 	.word	0xffffffff


	//   ....[116]....
        /*020c*/ 	.word	0xffffffff


	//   ....[117]....
        /*0210*/ 	.word	0xffffffff


	//   ....[118]....
        /*0214*/ 	.word	0xffffffff


	//   ....[119]....
        /*0218*/ 	.word	0xffffffff


	//   ....[120]....
        /*021c*/ 	.word	0xffffffff


	//   ....[121]....
        /*0220*/ 	.word	0xffffffff


	//   ....[122]....
        /*0224*/ 	.word	0xffffffff


	//   ....[123]....
        /*0228*/ 	.word	0xffffffff


	//   ....[124]....
        /*022c*/ 	.word	0xffffffff


	//   ....[125]....
        /*0230*/ 	.word	0xffffffff


	//   ....[126]....
        /*0234*/ 	.word	0xffffffff


	//   ....[127]....
        /*0238*/ 	.word	0xffffffff


	//   ....[128]....
        /*023c*/ 	.word	0xffffffff


	//   ....[129]....
        /*0240*/ 	.word	0xffffffff


	//   ....[130]....
        /*0244*/ 	.word	0xffffffff


	//   ....[131]....
        /*0248*/ 	.word	0xffffffff


	//   ....[132]....
        /*024c*/ 	.word	0xffffffff


	//   ....[133]....
        /*0250*/ 	.word	0xffffffff


	//   ....[134]....
        /*0254*/ 	.word	0xffffffff


	//   ....[135]....
        /*0258*/ 	.word	0xffffffff


	//   ....[136]....
        /*025c*/ 	.word	0xffffffff


	//   ....[137]....
        /*0260*/ 	.word	0xffffffff


	//   ....[138]....
        /*0264*/ 	.word	0xffffffff


	//   ....[139]....
        /*0268*/ 	.word	0xffffffff


	//   ....[140]....
        /*026c*/ 	.word	0xffffffff


	//   ....[141]....
        /*0270*/ 	.word	0xffffffff


	//   ....[142]....
        /*0274*/ 	.word	0xffffffff


	//   ....[143]....
        /*0278*/ 	.word	0xffffffff


	//   ....[144]....
        /*027c*/ 	.word	0xffffffff


	//   ....[145]....
        /*0280*/ 	.word	0xffffffff


	//   ....[146]....
        /*0284*/ 	.word	0xffffffff


	//   ....[147]....
        /*0288*/ 	.word	0xffffffff


	//   ....[148]....
        /*028c*/ 	.word	0xffffffff


	//   ....[149]....
        /*0290*/ 	.word	0xffffffff


	//   ....[150]....
        /*0294*/ 	.word	0xffffffff


	//   ....[151]....
        /*0298*/ 	.word	0xffffffff


	//   ....[152]....
        /*029c*/ 	.word	0xffffffff


	//   ....[153]....
        /*02a0*/ 	.word	0xffffffff


	//   ....[154]....
        /*02a4*/ 	.word	0xffffffff


	//   ....[155]....
        /*02a8*/ 	.word	0xffffffff


	//----- nvinfo : EIATTR_COOP_GROUP_INSTR_OFFSETS
	.align		4
.L_2437:
        /*02ac*/ 	.byte	0x04, 0x28
        /*02ae*/ 	.short	(.L_2439 - .L_2438)


	//   ....[0]....
.L_2438:
        /*02b0*/ 	.word	0x00000c60


	//   ....[1]....
        /*02b4*/ 	.word	0x00000d10


	//   ....[2]....
        /*02b8*/ 	.word	0x00000f30


	//   ....[3]....
        /*02bc*/ 	.word	0x00003570


	//   ....[4]....
        /*02c0*/ 	.word	0x00003e00


	//   ....[5]....
        /*02c4*/ 	.word	0x00004720


	//   ....[6]....
        /*02c8*/ 	.word	0x00004a90


	//   ....[7]....
        /*02cc*/ 	.word	0x000051d0


	//   ....[8]....
        /*02d0*/ 	.word	0x00005b60


	//   ....[9]....
        /*02d4*/ 	.word	0x00007330


	//   ....[10]....
        /*02d8*/ 	.word	0x00007350


	//   ....[11]....
        /*02dc*/ 	.word	0x00007380


	//   ....[12]....
        /*02e0*/ 	.word	0x00007390


	//   ....[13]....
        /*02e4*/ 	.word	0x00007440


	//   ....[14]....
        /*02e8*/ 	.word	0x00007460


	//   ....[15]....
        /*02ec*/ 	.word	0x00007470


	//   ....[16]....
        /*02f0*/ 	.word	0x00007480


	//   ....[17]....
        /*02f4*/ 	.word	0x00007540


	//   ....[18]....
        /*02f8*/ 	.word	0x00007560


	//   ....[19]....
        /*02fc*/ 	.word	0x00007570


	//   ....[20]....
        /*0300*/ 	.word	0x00007580


	//   ....[21]....
        /*0304*/ 	.word	0x00007640


	//   ....[22]....
        /*0308*/ 	.word	0x00007660


	//   ....[23]....
        /*030c*/ 	.word	0x00007670


	//   ....[24]....
        /*0310*/ 	.word	0x00007680


	//   ....[25]....
        /*0314*/ 	.word	0x00007730


	//   ....[26]....
        /*0318*/ 	.word	0x00007750


	//   ....[27]....
        /*031c*/ 	.word	0x00007770


	//   ....[28]....
        /*0320*/ 	.word	0x00007780


	//   ....[29]....
        /*0324*/ 	.word	0x000078e0


	//   ....[30]....
        /*0328*/ 	.word	0x00007950


	//   ....[31]....
        /*032c*/ 	.word	0x000079c0


	//   ....[32]....
        /*0330*/ 	.word	0x00007a30


	//   ....[33]....
        /*0334*/ 	.word	0x00007a50


	//   ....[34]....
        /*0338*/ 	.word	0x00007a60


	//   ....[35]....
        /*033c*/ 	.word	0x00007a70


	//   ....[36]....
        /*0340*/ 	.word	0x00007a80


	//   ....[37]....
        /*0344*/ 	.word	0x00007a90


	//   ....[38]....
        /*0348*/ 	.word	0x00007aa0


	//   ....[39]....
        /*034c*/ 	.word	0x00007ab0


	//   ....[40]....
        /*0350*/ 	.word	0x00007ac0


	//   ....[41]....
        /*0354*/ 	.word	0x00008db0


	//   ....[42]....
        /*0358*/ 	.word	0x00008dd0


	//   ....[43]....
        /*035c*/ 	.word	0x00008de0


	//   ....[44]....
        /*0360*/ 	.word	0x00008df0


	//   ....[45]....
        /*0364*/ 	.word	0x00008f10


	//   ....[46]....
        /*0368*/ 	.word	0x00008f20


	//   ....[47]....
        /*036c*/ 	.word	0x00008f30


	//   ....[48]....
        /*0370*/ 	.word	0x00008f40


	//   ....[49]....
        /*0374*/ 	.word	0x00009060


	//   ....[50]....
        /*0378*/ 	.word	0x00009080


	//   ....[51]....
        /*037c*/ 	.word	0x00009090


	//   ....[52]....
        /*0380*/ 	.word	0x000090a0


	//   ....[53]....
        /*0384*/ 	.word	0x000091c0


	//   ....[54]....
        /*0388*/ 	.word	0x000091d0


	//   ....[55]....
        /*038c*/ 	.word	0x000091e0


	//   ....[56]....
        /*0390*/ 	.word	0x000091f0


	//   ....[57]....
        /*0394*/ 	.word	0x00009310


	//   ....[58]....
        /*0398*/ 	.word	0x00009330


	//   ....[59]....
        /*039c*/ 	.word	0x00009340


	//   ....[60]....
        /*03a0*/ 	.word	0x00009350


	//   ....[61]....
        /*03a4*/ 	.word	0x00009450


	//   ....[62]....
        /*03a8*/ 	.word	0x00009460


	//   ....[63]....
        /*03ac*/ 	.word	0x00009470


	//   ....[64]....
        /*03b0*/ 	.word	0x00009480


	//   ....[65]....
        /*03b4*/ 	.word	0x00009490


	//   ....[66]....
        /*03b8*/ 	.word	0x000094a0


	//   ....[67]....
        /*03bc*/ 	.word	0x000094b0


	//   ....[68]....
        /*03c0*/ 	.word	0x000094e0


	//   ....[69]....
        /*03c4*/ 	.word	0x00009510


	//   ....[70]....
        /*03c8*/ 	.word	0x00009520


	//   ....[71]....
        /*03cc*/ 	.word	0x00009530


	//   ....[72]....
        /*03d0*/ 	.word	0x00009540


	//   ....[73]....
        /*03d4*/ 	.word	0x0000d520


	//   ....[74]....
        /*03d8*/ 	.word	0x0000d560


	//   ....[75]....
        /*03dc*/ 	.word	0x0000d650


	//   ....[76]....
        /*03e0*/ 	.word	0x0000d680


	//   ....[77]....
        /*03e4*/ 	.word	0x0000d760


	//   ....[78]....
        /*03e8*/ 	.word	0x0000d790


	//   ....[79]....
        /*03ec*/ 	.word	0x0000d870


	//   ....[80]....
        /*03f0*/ 	.word	0x0000d8a0


	//   ....[81]....
        /*03f4*/ 	.word	0x0000d980


	//   ....[82]....
        /*03f8*/ 	.word	0x0000d9b0


	//   ....[83]....
        /*03fc*/ 	.word	0x0000de70


	//   ....[84]....
        /*0400*/ 	.word	0x0000e3e0


	//   ....[85]....
        /*0404*/ 	.word	0x0000e960


	//   ....[86]....
        /*0408*/ 	.word	0x0000eae0


	//   ....[87]....
        /*040c*/ 	.word	0x0000eb40


	//   ....[88]....
        /*0410*/ 	.word	0x0000eb90


	//   ....[89]....
        /*0414*/ 	.word	0x0000ebc0


	//   ....[90]....
        /*0418*/ 	.word	0x0000ebe0


	//   ....[91]....
        /*041c*/ 	.word	0x0000ecc0


	//   ....[92]....
        /*0420*/ 	.word	0x0000ed10


	//   ....[93]....
        /*0424*/ 	.word	0x0000ed70


	//   ....[94]....
        /*0428*/ 	.word	0x0000ed90


	//   ....[95]....
        /*042c*/ 	.word	0x0000edb0


	//   ....[96]....
        /*0430*/ 	.word	0x0000f080


	//   ....[97]....
        /*0434*/ 	.word	0x0000f100


	//   ....[98]....
        /*0438*/ 	.word	0x0000f170


	//   ....[99]....
        /*043c*/ 	.word	0x0000f1e0


	//   ....[100]....
        /*0440*/ 	.word	0x0000f330


	//   ....[101]....
        /*0444*/ 	.word	0x0000f3a0


	//   ....[102]....
        /*0448*/ 	.word	0x0000f410


	//   ....[103]....
        /*044c*/ 	.word	0x0000f480


	//   ....[104]....
        /*0450*/ 	.word	0x0000f5a0


	//   ....[105]....
        /*0454*/ 	.word	0x0000f610


	//   ....[106]....
        /*0458*/ 	.word	0x0000f680


	//   ....[107]....
        /*045c*/ 	.word	0x0000f6f0


	//   ....[108]....
        /*0460*/ 	.word	0x0000f810


	//   ....[109]....
        /*0464*/ 	.word	0x0000f880


	//   ....[110]....
        /*0468*/ 	.word	0x0000f8f0


	//   ....[111]....
        /*046c*/ 	.word	0x0000f960


	//   ....[112]....
        /*0470*/ 	.word	0x0000fac0


	//   ....[113]....
        /*0474*/ 	.word	0x0000fb30


	//   ....[114]....
        /*0478*/ 	.word	0x0000fba0


	//   ....[115]....
        /*047c*/ 	.word	0x0000fc10


	//   ....[116]....
        /*0480*/ 	.word	0x0000fc70


	//   ....[117]....
        /*0484*/ 	.word	0x0000fce0


	//   ....[118]....
        /*0488*/ 	.word	0x0000fd50


	//   ....[119]....
        /*048c*/ 	.word	0x0000fdc0


	//   ....[120]....
        /*0490*/ 	.word	0x0000fe50


	//   ....[121]....
        /*0494*/ 	.word	0x0000fec0


	//   ....[122]....
        /*0498*/ 	.word	0x0000ff30


	//   ....[123]....
        /*049c*/ 	.word	0x0000ffa0


	//   ....[124]....
        /*04a0*/ 	.word	0x00010020


	//   ....[125]....
        /*04a4*/ 	.word	0x000100a0


	//   ....[126]....
        /*04a8*/ 	.word	0x00010110


	//   ....[127]....
        /*04ac*/ 	.word	0x00010180


	//   ....[128]....
        /*04b0*/ 	.word	0x00010200


	//   ....[129]....
        /*04b4*/ 	.word	0x00010270


	//   ....[130]....
        /*04b8*/ 	.word	0x000102e0


	//   ....[131]....
        /*04bc*/ 	.word	0x00010350


	//   ....[132]....
        /*04c0*/ 	.word	0x000103d0


	//   ....[133]....
        /*04c4*/ 	.word	0x00010450


	//   ....[134]....
        /*04c8*/ 	.word	0x000104c0


	//   ....[135]....
        /*04cc*/ 	.word	0x00010530


	//   ....[136]....
        /*04d0*/ 	.word	0x000105b0


	//   ....[137]....
        /*04d4*/ 	.word	0x00010620


	//   ....[138]....
        /*04d8*/ 	.word	0x00010690


	//   ....[139]....
        /*04dc*/ 	.word	0x00010700


	//   ....[140]....
        /*04e0*/ 	.word	0x00010780


	//   ....[141]....
        /*04e4*/ 	.word	0x00010800


	//   ....[142]....
        /*04e8*/ 	.word	0x00010870


	//   ....[143]....
        /*04ec*/ 	.word	0x000108e0


	//   ....[144]....
        /*04f0*/ 	.word	0x00010960


	//   ....[145]....
        /*04f4*/ 	.word	0x000109d0


	//   ....[146]....
        /*04f8*/ 	.word	0x00010a40


	//   ....[147]....
        /*04fc*/ 	.word	0x00010ab0


	//   ....[148]....
        /*0500*/ 	.word	0x00010b20


	//   ....[149]....
        /*0504*/ 	.word	0x00010b90


	//   ....[150]....
        /*0508*/ 	.word	0x00010c00


	//   ....[151]....
        /*050c*/ 	.word	0x00010c70


	//   ....[152]....
        /*0510*/ 	.word	0x00010d40


	//   ....[153]....
        /*0514*/ 	.word	0x00010db0


	//   ....[154]....
        /*0518*/ 	.word	0x00010e20


	//   ....[155]....
        /*051c*/ 	.word	0x00010e90


	//----- nvinfo : EIATTR_EXIT_INSTR_OFFSETS
	.align		4
.L_2439:
        /*0520*/ 	.byte	0x04, 0x1c
        /*0522*/ 	.short	(.L_2441 - .L_2440)


	//   ....[0]....
.L_2440:
        /*0524*/ 	.word	0x0000eea0


	//   ....[1]....
        /*0528*/ 	.word	0x0000f020


	//----- nvinfo : EIATTR_MAX_THREADS
	.align		4
.L_2441:
        /*052c*/ 	.byte	0x04, 0x05
        /*052e*/ 	.short	(.L_2443 - .L_2442)
.L_2442:
        /*0530*/ 	.word	0x00000040
        /*0534*/ 	.word	0x00000001
        /*0538*/ 	.word	0x00000001


	//----- nvinfo : EIATTR_CRS_STACK_SIZE
	.align		4
.L_2443:
        /*053c*/ 	.byte	0x04, 0x1e
        /*053e*/ 	.short	(.L_2445 - .L_2444)
.L_2444:
        /*0540*/ 	.word	0x00000000
.L_2445:


//--------------------- .nv.info._Z25selective_scan_bwd_kernelI32Selective_Scan_bwd_kernel_traitsILi32ELi16ELb0ELb0ELb0ELb0ELb0EN3c104HalfENS1_7complexIfEEEEv12SSMParamsBwd --------------------------
	.section	.nv.info._Z25selective_scan_bwd_kernelI32Selective_Scan_bwd_kernel_traitsILi32ELi16ELb0ELb0ELb0ELb0ELb0EN3c104HalfENS1_7complexIfEEEEv12SSMParamsBwd,"",@"SHT_CUDA_INFO"
	.sectionflags	@""
	.align	4


	//----- nvinfo : EIATTR_CUDA_API_VERSION
	.align		4
        /*0000*/ 	.byte	0x04, 0x37
        /*0002*/ 	.short	(.L_2447 - .L_2446)
.L_2446:
        /*0004*/ 	.word	0x00000082


	//----- nvinfo : EIATTR_SW2861232_WAR
	.align		4
.L_2447:
        /*0008*/ 	.byte	0x01, 0x35
	.zero		2


	//----- nvinfo : EIATTR_PARAM_CBANK
	.align		4
        /*000c*/ 	.byte	0x04, 0x0a
        /*000e*/ 	.short	(.L_2449 - .L_2448)
	.align		4
.L_2448:
        /*0010*/ 	.word	index@(.nv.constant0._Z25selective_scan_bwd_kernelI32Selective_Scan_bwd_kernel_traitsILi32ELi16ELb0ELb0ELb0ELb0ELb0EN3c104HalfENS1_7complexIfEEEEv12SSMParamsBwd)
        /*0014*/ 	.short	0x0160
        /*0016*/ 	.short	0x01f0


	//----- nvinfo : EIATTR_CBANK_PARAM_SIZE
	.align		4
.L_2449:
        /*0018*/ 	.byte	0x03, 0x19
        /*001a*/ 	.short	0x01f0


	//----- nvinfo : EIATTR_KPARAM_INFO
	.align		4
        /*001c*/ 	.byte	0x04, 0x17
        /*001e*/ 	.short	(.L_2451 - .L_2450)
.L_2450:
        /*0020*/ 	.word	0x00000000
        /*0024*/ 	.short	0x0000
        /*0026*/ 	.short	0x0000
        /*0028*/ 	.byte	0x00, 0xf0, 0xc1, 0x07


	//----- nvinfo : EIATTR_MAXREG_COUNT
	.align		4
.L_2451:
        /*002c*/ 	.byte	0x03, 0x1b
        /*002e*/ 	.short	0x00ff


	//----- nvinfo : EIATTR_NUM_BARRIERS
	.align		4
        /*0030*/ 	.byte	0x02, 0x4c
        /*0032*/ 	.byte	0x01
	.zero		1


	//----- nvinfo : EIATTR_MERCURY_ISA_VERSION
	.align		4
        /*0034*/ 	.byte	0x03, 0x5f
        /*0036*/ 	.short	0x0000


	//----- nvinfo : EIATTR_COOP_GROUP_MASK_REGIDS
	.align		4
        /*0038*/ 	.byte	0x04, 0x29
        /*003a*/ 	.short	(.L_2453 - .L_2452)


	//   ....[0]....
.L_2452:
        /*003c*/ 	.word	0xffffffff


	//   ....[1]....
        /*0040*/ 	.word	0xffffffff


	//   ....[2]....
        /*0044*/ 	.word	0xffffffff


	//   ....[3]....
        /*0048*/ 	.word	0xffffffff


	//   ....[4]....
        /*004c*/ 	.word	0xffffffff


	//   ....[5]....
        /*0050*/ 	.word	0xffffffff


	//   ....[6]....
        /*0054*/ 	.word	0xffffffff


	//   ....[7]....
        /*0058*/ 	.word	0xffffffff


	//   ....[8]....
        /*005c*/ 	.word	0xffffffff


	//   ....[9]....
        /*0060*/ 	.word	0xffffffff


	//   ....[10]....
        /*0064*/ 	.word	0xffffffff


	//   ....[11]....
        /*0068*/ 	.word	0xffffffff


	//   ....[12]....
        /*006c*/ 	.word	0xffffffff


	//   ....[13]....
        /*0070*/ 	.word	0xffffffff


	//   ....[14]....
        /*0074*/ 	.word	0xffffffff


	//   ....[15]....
        /*0078*/ 	.word	0xffffffff


	//   ....[16]....
        /*007c*/ 	.word	0xffffffff


	//   ....[17]....
        /*0080*/ 	.word	0xffffffff


	//   ....[18]....
        /*0084*/ 	.word	0xffffffff


	//   ....[19]....
        /*0088*/ 	.word	0xffffffff


	//   ....[20]....
        /*008c*/ 	.word	0xffffffff


	//   ....[21]....
        /*0090*/ 	.word	0xffffffff


	//   ....[22]....
        /*0094*/ 	.word	0xffffffff


	//   ....[23]....
        /*0098*/ 	.word	0xffffffff


	//   ....[24]....
        /*009c*/ 	.word	0xffffffff


	//   ....[25]....
        /*00a0*/ 	.word	0xffffffff


	//   ....[26]....
        /*00a4*/ 	.word	0xffffffff


	//   ....[27]....
        /*00a8*/ 	.word	0xffffffff


	//   ....[28]....
        /*00ac*/ 	.word	0xffffffff


	//   ....[29]....
        /*00b0*/ 	.word	0xffffffff


	//   ....[30]....
        /*00b4*/ 	.word	0xffffffff


	//   ....[31]....
        /*00b8*/ 	.word	0xffffffff


	//   ....[32]....
        /*00bc*/ 	.word	0xffffffff


	//   ....[33]....
        /*00c0*/ 	.word	0xffffffff


	//   ....[34]....
        /*00c4*/ 	.word	0xffffffff


	//   ....[35]....
        /*00c8*/ 	.word	0xffffffff


	//   ....[36]....
        /*00cc*/ 	.word	0xffffffff


	//   ....[37]....
        /*00d0*/ 	.word	0xffffffff


	//   ....[38]....
        /*00d4*/ 	.word	0xffffffff


	//   ....[39]....
        /*00d8*/ 	.word	0xffffffff


	//   ....[40]....
        /*00dc*/ 	.word	0xffffffff


	//   ....[41]....
        /*00e0*/ 	.word	0xffffffff


	//   ....[42]....
        /*00e4*/ 	.word	0xffffffff


	//   ....[43]....
        /*00e8*/ 	.word	0xffffffff


	//   ....[44]....
        /*00ec*/ 	.word	0xffffffff


	//   ....[45]....
        /*00f0*/ 	.word	0xffffffff


	//   ....[46]....
        /*00f4*/ 	.word	0xffffffff


	//   ....[47]....
        /*00f8*/ 	.word	0xffffffff


	//   ....[48]....
        /*00fc*/ 	.word	0xffffffff


	//   ....[49]....
        /*0100*/ 	.word	0xffffffff


	//   ....[50]....
        /*0104*/ 	.word	0xffffffff


	//   ....[51]....
        /*0108*/ 	.word	0xffffffff


	//   ....[52]....
        /*010c*/ 	.word	0xffffffff


	//   ....[53]....
        /*0110*/ 	.word	0xffffffff


	//   ....[54]....
        /*0114*/ 	.word	0xffffffff


	//   ....[55]....
        /*0118*/ 	.word	0xffffffff


	//   ....[56]....
        /*011c*/ 	.word	0xffffffff


	//   ....[57]....
        /*0120*/ 	.word	0xffffffff


	//   ....[58]....
        /*0124*/ 	.word	0xffffffff


	//   ....[59]....
        /*0128*/ 	.word	0xffffffff


	//   ....[60]....
        /*012c*/ 	.word	0xffffffff


	//   ....[61]....
        /*0130*/ 	.word	0xffffffff


	//   ....[62]....
        /*0134*/ 	.word	0xffffffff


	//   ....[63]....
        /*0138*/ 	.word	0xffffffff


	//   ....[64]....
        /*013c*/ 	.word	0xffffffff


	//   ....[65]....
        /*0140*/ 	.word	0xffffffff


	//   ....[66]....
        /*0144*/ 	.word	0xffffffff


	//   ....[67]....
        /*0148*/ 	.word	0xffffffff


	//   ....[68]....
        /*014c*/ 	.word	0xffffffff


	//   ....[69]....
        /*0150*/ 	.word	0xffffffff


	//   ....[70]....
        /*0154*/ 	.word	0xffffffff


	//   ....[71]....
        /*0158*/ 	.word	0xffffffff


	//   ....[72]....
        /*015c*/ 	.word	0xffffffff


	//   ....[73]....
        /*0160*/ 	.word	0xffffffff


	//   ....[74]....
        /*0164*/ 	.word	0xffffffff


	//   ....[75]....
        /*0168*/ 	.word	0xffffffff


	//   ....[76]....
        /*016c*/ 	.word	0xffffffff


	//   ....[77]....
        /*0170*/ 	.word	0xffffffff


	//   ....[78]....
        /*0174*/ 	.word	0xffffffff


	//   ....[79]....
        /*0178*/ 	.word	0xffffffff


	//   ....[80]....
        /*017c*/ 	.word	0xffffffff


	//   ....[81]....
        /*0180*/ 	.word	0xffffffff


	//   ....[82]....
        /*0184*/ 	.word	0xffffffff


	//   ....[83]....
        /*0188*/ 	.word	0xffffffff


	//   ....[84]....
        /*018c*/ 	.word	0xffffffff


	//   ....[85]....
        /*0190*/ 	.word	0xffffffff


	//   ....[86]....
        /*0194*/ 	.word	0xffffffff


	//   ....[87]....
        /*0198*/ 	.word	0xffffffff


	//   ....[88]....
        /*019c*/ 	.word	0xffffffff


	//   ....[89]....
        /*01a0*/ 	.word	0xffffffff


	//   ....[90]....
        /*01a4*/ 	.word	0xffffffff


	//----- nvinfo : EIATTR_COOP_GROUP_INSTR_OFFSETS
	.align		4
.L_2453:
        /*01a8*/ 	.byte	0x04, 0x28
        /*01aa*/ 	.short	(.L_2455 - .L_2454)


	//   ....[0]....
.L_2454:
        /*01ac*/ 	.word	0x000010a0


	//   ....[1]....
        /*01b0*/ 	.word	0x000016a0


	//   ....[2]....
        /*01b4*/ 	.word	0x00001b30


	//   ....[3]....
        /*01b8*/ 	.word	0x00003d00


	//   ....[4]....
        /*01bc*/ 	.word	0x00003d60


	//   ....[5]....
        /*01c0*/ 	.word	0x00003da0


	//   ....[6]....
        /*01c4*/ 	.word	0x00003de0


	//   ....[7]....
        /*01c8*/ 	.word	0x00003e10


	//   ....[8]....
        /*01cc*/ 	.word	0x00003f60


	//   ....[9]....
        /*01d0*/ 	.word	0x00003fa0


	//   ....[10]....
        /*01d4*/ 	.word	0x00003fd0


	//   ....[11]....
        /*01d8*/ 	.word	0x00004000


	//   ....[12]....
        /*01dc*/ 	.word	0x00004250


	//   ....[13]....
        /*01e0*/ 	.word	0x00004280


	//   ....[14]....
        /*01e4*/ 	.word	0x000042b0


	//   ....[15]....
        /*01e8*/ 	.word	0x000042e0


	//   ....[16]....
        /*01ec*/ 	.word	0x000044f0


	//   ....[17]....
        /*01f0*/ 	.word	0x00004530


	//   ....[18]....
        /*01f4*/ 	.word	0x00004560


	//   ....[19]....
        /*01f8*/ 	.word	0x00004590


	//   ....[20]....
        /*01fc*/ 	.word	0x000047a0


	//   ....[21]....
        /*0200*/ 	.word	0x000047d0


	//   ....[22]....
        /*0204*/ 	.word	0x00004830


	//   ....[23]....
        /*0208*/ 	.word	0x00004860


	//   ....[24]....
        /*020c*/ 	.word	0x00004a10


	//   ....[25]....
        /*0210*/ 	.word	0x00004a40


	//   ....[26]....
        /*0214*/ 	.word	0x00004a90


	//   ....[27]....
        /*0218*/ 	.word	0x00004ad0


	//   ....[28]....
        /*021c*/ 	.word	0x00004b00


	//   ....[29]....
        /*0220*/ 	.word	0x00004cf0


	//   ....[30]....
        /*0224*/ 	.word	0x00004d30


	//   ....[31]....
        /*0228*/ 	.word	0x00004d40


	//   ....[32]....
        /*022c*/ 	.word	0x00004d50


	//   ....[33]....
        /*0230*/ 	.word	0x00004e40


	//   ....[34]....
        /*0234*/ 	.word	0x00004e70


	//   ....[35]....
        /*0238*/ 	.word	0x00004e90


	//   ....[36]....
        /*023c*/ 	.word	0x00004ea0


	//   ....[37]....
        /*0240*/ 	.word	0x00004fa0


	//   ....[38]....
        /*0244*/ 	.word	0x00004fe0


	//   ....[39]....
        /*0248*/ 	.word	0x00005020


	//   ....[40]....
        /*024c*/ 	.word	0x00005050


	//   ....[41]....
        /*0250*/ 	.word	0x00005130


	//   ....[42]....
        /*0254*/ 	.word	0x00005160


	//   ....[43]....
        /*0258*/ 	.word	0x00005180


	//   ....[44]....
        /*025c*/ 	.word	0x00005190


	//   ....[45]....
        /*0260*/ 	.word	0x00005270


	//   ....[46]....
        /*0264*/ 	.word	0x000052a0


	//   ....[47]....
        /*0268*/ 	.word	0x000052c0


	//   ....[48]....
        /*026c*/ 	.word	0x000052d0


	//   ....[49]....
        /*0270*/ 	.word	0x000053c0


	//   ....[50]....
        /*0274*/ 	.word	0x00005400


	//   ....[51]....
        /*0278*/ 	.word	0x00005440


	//   ....[52]....
        /*027c*/ 	.word	0x00005480


	//   ....[53]....
        /*0280*/ 	.word	0x000054b0


	//   ....[54]....
        /*0284*/ 	.word	0x000054e0


	//   ....[55]....
        /*0288*/ 	.word	0x00005510


	//   ....[56]....
        /*028c*/ 	.word	0x00005540


	//   ....[57]....
        /*0290*/ 	.word	0x00005570


	//   ....[58]....
        /*0294*/ 	.word	0x000055a0


	//   ....[59]....
        /*0298*/ 	.word	0x00006c70


	//   ....[60]....
        /*029c*/ 	.word	0x00006cd0


	//   ....[61]....
        /*02a0*/ 	.word	0x00006d00


	//   ....[62]....
        /*02a4*/ 	.word	0x00006d30


	//   ....[63]....
        /*02a8*/ 	.word	0x00006e60


	//   ....[64]....
        /*02ac*/ 	.word	0x00006ea0


	//   ....[65]....
        /*02b0*/ 	.word	0x00006ed0


	//   ....[66]....
        /*02b4*/ 	.word	0x00006f00


	//   ....[67]....
        /*02b8*/ 	.word	0x00006fc0


	//   ....[68]....
        /*02bc*/ 	.word	0x00007010


	//   ....[69]....
        /*02c0*/ 	.word	0x00007040


	//   ....[70]....
        /*02c4*/ 	.word	0x00007070


	//   ....[71]....
        /*02c8*/ 	.word	0x00007190


	//   ....[72]....
        /*02cc*/ 	.word	0x000071f0


	//   ....[73]....
        /*02d0*/ 	.word	0x00007220


	//   ....[74]....
        /*02d4*/ 	.word	0x00007250


	//   ....[75]....
        /*02d8*/ 	.word	0x00007390


	//   ....[76]....
        /*02dc*/ 	.word	0x00007410


	//   ....[77]....
        /*02e0*/ 	.word	0x00007440


	//   ....[78]....
        /*02e4*/ 	.word	0x00007480


	//   ....[79]....
        /*02e8*/ 	.word	0x00007cf0


	//   ....[80]....
        /*02ec*/ 	.word	0x00008660


	//   ....[81]....
        /*02f0*/ 	.word	0x00008c40


	//   ....[82]....
        /*02f4*/ 	.word	0x00008c90


	//   ....[83]....
        /*02f8*/ 	.word	0x00008cc0


	//   ....[84]....
        /*02fc*/ 	.word	0x00008ce0


	//   ....[85]....
        /*0300*/ 	.word	0x00008d00


	//   ....[86]....
        /*0304*/ 	.word	0x00008dd0


	//   ....[87]....
        /*0308*/ 	.word	0x00008e20


	//   ....[88]....
        /*030c*/ 	.word	0x00008e40


	//   ....[89]....
        /*0310*/ 	.word	0x00008e60


	//   ....[90]....
        /*0314*/ 	.word	0x00008e80


	//----- nvinfo : EIATTR_EXIT_INSTR_OFFSETS
	.align		4
.L_2455:
        /*0318*/ 	.byte	0x04, 0x1c
        /*031a*/ 	.short	(.L_2457 - .L_2456)


	//   ....[0]....
.L_2456:
        /*031c*/ 	.word	0x00008f60


	//   ....[1]....
        /*0320*/ 	.word	0x000095b0


	//----- nvinfo : EIATTR_MAX_THREADS
	.align		4
.L_2457:
        /*0324*/ 	.byte	0x04, 0x05
        /*0326*/ 	.short	(.L_2459 - .L_2458)
.L_2458:
        /*0328*/ 	.word	0x00000020
        /*032c*/ 	.word	0x00000001
        /*0330*/ 	.word	0x00000001


	//----- nvinfo : EIATTR_CRS_STACK_SIZE
	.align		4
.L_2459:
        /*0334*/ 	.byte	0x04, 0x1e
        /*0336*/ 	.short	(.L_2461 - .L_2460)
.L_2460:
        /*0338*/ 	.word	0x00000000
.L_2461:


//--------------------- .nv.info._Z25selective_scan_bwd_kernelI32Selective_Scan_bwd_kernel_traitsILi32ELi16ELb0ELb0ELb0ELb0ELb1EN3c104HalfENS1_7complexIfEEEEv12SSMParamsBwd --------------------------
	.section	.nv.info._Z25selective_scan_bwd_kernelI32Selective_Scan_bwd_kernel_traitsILi32ELi16ELb0ELb0ELb0ELb0ELb1EN3c104HalfENS1_7complexIfEEEEv12SSMParamsBwd,"",@"SHT_CUDA_INFO"
	.sectionflags	@""
	.align	4


	//----- nvinfo : EIATTR_CUDA_API_VERSION
	.align		4
        /*0000*/ 	.byte	0x04, 0x37
        /*0002*/ 	.short	(.L_2463 - .L_2462)
.L_2462:
        /*0004*/ 	.word	0x00000082


	//----- nvinfo : EIATTR_SW2861232_WAR
	.align		4
.L_2463:
        /*0008*/ 	.byte	0x01, 0x35
	.zero		2


	//----- nvinfo : EIATTR_PARAM_CBANK
	.align		4
        /*000c*/ 	.byte	0x04, 0x0a
        /*000e*/ 	.short	(.L_2465 - .L_2464)
	.align		4
.L_2464:
        /*0010*/ 	.word	index@(.nv.constant0._Z25selective_scan_bwd_kernelI32Selective_Scan_bwd_kernel_traitsILi32ELi16ELb0ELb0ELb0ELb0ELb1EN3c104HalfENS1_7complexIfEEEEv12SSMParamsBwd)
        /*0014*/ 	.short	0x0160
        /*0016*/ 	.short	0x01f0


	//----- nvinfo : EIATTR_CBANK_PARAM_SIZE
	.align		4
.L_2465:
        /*0018*/ 	.byte	0x03, 0x19
        /*001a*/ 	.short	0x01f0


	//----- nvinfo : EIATTR_KPARAM_INFO
	.align		4
        /*001c*/ 	.byte	0x04, 0x17
        /*001e*/ 	.short	(.L_2467 - .L_2466)
.L_2466:
        /*0020*/ 	.word	0x00000000
        /*0024*/ 	.short	0x0000
        /*0026*/ 	.short	0x0000
        /*0028*/ 	.byte	0x00, 0xf0, 0xc1, 0x07


	//----- nvinfo : EIATTR_MAXREG_COUNT
	.align		4
.L_2467:
        /*002c*/ 	.byte	0x03, 0x1b
        /*002e*/ 	.short	0x00ff


	//----- nvinfo : EIATTR_NUM_BARRIERS
	.align		4
        /*0030*/ 	.byte	0x02, 0x4c
        /*0032*/ 	.byte	0x01
	.zero		1


	//----- nvinfo : EIATTR_MERCURY_ISA_VERSION
	.align		4
        /*0034*/ 	.byte	0x03, 0x5f
        /*0036*/ 	.short	0x0000


	//----- nvinfo : EIATTR_COOP_GROUP_MASK_REGIDS
	.align		4
        /*0038*/ 	.byte	0x04, 0x29
        /*003a*/ 	.short	(.L_2469 - .L_2468)


	//   ....[0]....
.L_2468:
        /*003c*/ 	.word	0xffffffff


	//   ....[1]....
        /*0040*/ 	.word	0xffffffff


	//   ....[2]....
        /*0044*/ 	.word	0xffffffff


	//   ....[3]....
        /*0048*/ 	.word	0xffffffff


	//   ....[4]....
        /*004c*/ 	.word	0xffffffff


	//   ....[5]....
        /*0050*/ 	.word	0xffffffff


	//   ....[6]....
        /*0054*/ 	.word	0xffffffff


	//   ....[7]....
        /*0058*/ 	.word	0xffffffff


	//   ....[8]....
        /*005c*/ 	.word	0xffffffff


	//   ....[9]....
        /*0060*/ 	.word	0xffffffff


	//   ....[10]....
        /*0064*/ 	.word	0xffffffff


	//   ....[11]....
        /*0068*/ 	.word	0xffffffff


	//   ....[12]....
        /*006c*/ 	.word	0xffffffff


	//   ....[13]....
        /*0070*/ 	.word	0xffffffff


	//   ....[14]....
        /*0074*/ 	.word	0xffffffff


	//   ....[15]....
        /*0078*/ 	.word	0xffffffff


	//   ....[16]....
        /*007c*/ 	.word	0xffffffff


	//   ....[17]....
        /*0080*/ 	.word	0xffffffff


	//   ....[18]....
        /*0084*/ 	.word	0xffffffff


	//   ....[19]....
        /*0088*/ 	.word	0xffffffff


	//   ....[20]....
        /*008c*/ 	.word	0xffffffff


	//   ....[21]....
        /*0090*/ 	.word	0xffffffff


	//   ....[22]....
        /*0094*/ 	.word	0xffffffff


	//   ....[23]....
        /*0098*/ 	.word	0xffffffff


	//   ....[24]....
        /*009c*/ 	.word	0xffffffff


	//   ....[25]....
        /*00a0*/ 	.word	0xffffffff


	//   ....[26]....
        /*00a4*/ 	.word	0xffffffff


	//   ....[27]....
        /*00a8*/ 	.word	0xffffffff


	//   ....[28]....
        /*00ac*/ 	.word	0xffffffff


	//   ....[29]....
        /*00b0*/ 	.word	0xffffffff


	//   ....[30]....
        /*00b4*/ 	.word	0xffffffff


	//   ....[31]....
        /*00b8*/ 	.word	0xffffffff


	//   ....[32]....
        /*00bc*/ 	.word	0xffffffff


	//   ....[33]....
        /*00c0*/ 	.word	0xffffffff


	//   ....[34]....
        /*00c4*/ 	.word	0xffffffff


	//   ....[35]....
        /*00c8*/ 	.word	0xffffffff


	//   ....[36]....
        /*00cc*/ 	.word	0xffffffff


	//   ....[37]....
        /*00d0*/ 	.word	0xffffffff


	//   ....[38]....
        /*00d4*/ 	.word	0xffffffff


	//   ....[39]....
        /*00d8*/ 	.word	0xffffffff


	//   ....[40]....
        /*00dc*/ 	.word	0xffffffff


	//   ....[41]....
        /*00e0*/ 	.word	0xffffffff


	//   ....[42]....
        /*00e4*/ 	.word	0xffffffff


	//   ....[43]....
        /*00e8*/ 	.word	0xffffffff


	//   ....[44]....
        /*00ec*/ 	.word	0xffffffff


	//   ....[45]....
        /*00f0*/ 	.word	0xffffffff


	//   ....[46]....
        /*00f4*/ 	.word	0xffffffff


	//   ....[47]....
        /*00f8*/ 	.word	0xffffffff


	//   ....[48]....
        /*00fc*/ 	.word	0xffffffff


	//   ....[49]....
        /*0100*/ 	.word	0xffffffff


	//   ....[50]....
        /*0104*/ 	.word	0xffffffff


	//   ....[51]....
        /*0108*/ 	.word	0xffffffff


	//   ....[52]....
        /*010c*/ 	.word	0xffffffff


	//   ....[53]....
        /*0110*/ 	.word	0xffffffff


	//   ....[54]....
        /*0114*/ 	.word	0xffffffff


	//   ....[55]....
        /*0118*/ 	.word	0xffffffff


	//   ....[56]....
        /*011c*/ 	.word	0xffffffff


	//   ....[57]....
        /*0120*/ 	.word	0xffffffff


	//   ....[58]....
        /*0124*/ 	.word	0xffffffff


	//   ....[59]....
        /*0128*/ 	.word	0xffffffff


	//   ....[60]....
        /*012c*/ 	.word	0xffffffff


	//   ....[61]....
        /*0130*/ 	.word	0xffffffff


	//   ....[62]....
        /*0134*/ 	.word	0xffffffff


	//   ....[63]....
        /*0138*/ 	.word	0xffffffff


	//   ....[64]....
        /*013c*/ 	.word	0xffffffff


	//   ....[65]....
        /*0140*/ 	.word	0xffffffff


	//   ....[66]....
        /*0144*/ 	.word	0xffffffff


	//   ....[67]....
        /*0148*/ 	.word	0xffffffff


	//   ....[68]....
        /*014c*/ 	.word	0xffffffff


	//   ....[69]....
        /*0150*/ 	.word	0xffffffff


	//   ....[70]....
        /*0154*/ 	.word	0xffffffff


	//   ....[71]....
        /*0158*/ 	.word	0xffffffff


	//   ....[72]....
        /*015c*/ 	.word	0xffffffff


	//   ....[73]....
        /*0160*/ 	.word	0xffffffff


	//   ....[74]....
        /*0164*/ 	.word	0xffffffff


	//   ....[75]....
        /*0168*/ 	.word	0xffffffff


	//   ....[76]....
        /*016c*/ 	.word	0xffffffff


	//   ....[77]....
        /*0170*/ 	.word	0xffffffff


	//   ....[78]....
        /*0174*/ 	.word	0xffffffff


	//   ....[79]....
        /*0178*/ 	.word	0xffffffff


	//   ....[80]....
        /*017c*/ 	.word	0xffffffff


	//   ....[81]....
        /*0180*/ 	.word	0xffffffff


	//   ....[82]....
        /*0184*/ 	.word	0xffffffff


	//   ....[83]....
        /*0188*/ 	.word	0xffffffff


	//   ....[84]....
        /*018c*/ 	.word	0xffffffff


	//   ....[85]....
        /*0190*/ 	.word	0xffffffff


	//   ....[86]....
        /*0194*/ 	.word	0xffffffff


	//   ....[87]....
        /*0198*/ 	.word	0xffffffff


	//   ....[88]....
        /*019c*/ 	.word	0xffffffff


	//   ....[89]....
        /*01a0*/ 	.word	0xffffffff


	//   ....[90]....
        /*01a4*/ 	.word	0xffffffff


	//   ....[91]....
        /*01a8*/ 	.word	0xffffffff


	//   ....[92]....
        /*01ac*/ 	.word	0xffffffff


	//   ....[93]....
        /*01b0*/ 	.word	0xffffffff


	//   ....[94]....
        /*01b4*/ 	.word	0xffffffff


	//----- nvinfo : EIATTR_COOP_GROUP_INSTR_OFFSETS
	.align		4
.L_2469:
        /*01b8*/ 	.byte	0x04, 0x28
        /*01ba*/ 	.short	(.L_2471 - .L_2470)


	//   ....[0]....
.L_2470:
        /*01bc*/ 	.word	0x00001190


	//   ....[1]....
        /*01c0*/ 	.word	0x000016f0


	//   ....[2]....
        /*01c4*/ 	.word	0x00001f40


	//   ....[3]....
        /*01c8*/ 	.word	0x00002480


	//   ....[4]....
        /*01cc*/ 	.word	0x00002b60


	//   ....[5]....
        /*01d0*/ 	.word	0x000037b0


	//   ....[6]....
        /*01d4*/ 	.word	0x000044a0


	//   ....[7]....
        /*01d8*/ 	.word	0x000067f0


	//   ....[8]....
        /*01dc*/ 	.word	0x00006830


	//   ....[9]....
        /*01e0*/ 	.word	0x00006870


	//   ....[10]....
        /*01e4*/ 	.word	0x000068b0


	//   ....[11]....
        /*01e8*/ 	.word	0x000068f0


	//   ....[12]....
        /*01ec*/ 	.word	0x00006a50


	//   ....[13]....
        /*01f0*/ 	.word	0x00006a90


	//   ....[14]....
        /*01f4*/ 	.word	0x00006ac0


	//   ....[15]....
        /*01f8*/ 	.word	0x00006af0


	//   ....[16]....
        /*01fc*/ 	.word	0x00006d30


	//   ....[17]....
        /*0200*/ 	.word	0x00006d70


	//   ....[18]....
        /*0204*/ 	.word	0x00006da0


	//   ....[19]....
        /*0208*/ 	.word	0x00006dd0


	//   ....[20]....
        /*020c*/ 	.word	0x00007000


	//   ....[21]....
        /*0210*/ 	.word	0x00007040


	//   ....[22]....
        /*0214*/ 	.word	0x00007070


	//   ....[23]....
        /*0218*/ 	.word	0x000070a0


	//   ....[24]....
        /*021c*/ 	.word	0x000072a0


	//   ....[25]....
        /*0220*/ 	.word	0x000072d0


	//   ....[26]....
        /*0224*/ 	.word	0x00007310


	//   ....[27]....
        /*0228*/ 	.word	0x00007340


	//   ....[28]....
        /*022c*/ 	.word	0x00007520


	//   ....[29]....
        /*0230*/ 	.word	0x00007550


	//   ....[30]....
        /*0234*/ 	.word	0x000075a0


	//   ....[31]....
        /*0238*/ 	.word	0x000075e0


	//   ....[32]....
        /*023c*/ 	.word	0x00007610


	//   ....[33]....
        /*0240*/ 	.word	0x00007800


	//   ....[34]....
        /*0244*/ 	.word	0x00007830


	//   ....[35]....
        /*0248*/ 	.word	0x00007850


	//   ....[36]....
        /*024c*/ 	.word	0x00007860


	//   ....[37]....
        /*0250*/ 	.word	0x00007940


	//   ....[38]....
        /*0254*/ 	.word	0x00007970


	//   ....[39]....
        /*0258*/ 	.word	0x00007990


	//   ....[40]....
        /*025c*/ 	.word	0x000079a0


	//   ....[41]....
        /*0260*/ 	.word	0x00007a80


	//   ....[42]....
        /*0264*/ 	.word	0x00007ab0


	//   ....[43]....
        /*0268*/ 	.word	0x00007ac0


	//   ....[44]....
        /*026c*/ 	.word	0x00007ad0


	//   ....[45]....
        /*0270*/ 	.word	0x00007bb0


	//   ....[46]....
        /*0274*/ 	.word	0x00007be0


	//   ....[47]....
        /*0278*/ 	.word	0x00007c00


	//   ....[48]....
        /*027c*/ 	.word	0x00007c10


	//   ....[49]....
        /*0280*/ 	.word	0x00007cf0


	//   ....[50]....
        /*0284*/ 	.word	0x00007d20


	//   ....[51]....
        /*0288*/ 	.word	0x00007d40


	//   ....[52]....
        /*028c*/ 	.word	0x00007d50


	//   ....[53]....
        /*0290*/ 	.word	0x00007e40


	//   ....[54]....
        /*0294*/ 	.word	0x00007e80


	//   ....[55]....
        /*0298*/ 	.word	0x00007ec0


	//   ....[56]....
        /*029c*/ 	.word	0x00007f00


	//   ....[57]....
        /*02a0*/ 	.word	0x00007f30


	//   ....[58]....
        /*02a4*/ 	.word	0x00007f50


	//   ....[59]....
        /*02a8*/ 	.word	0x00007f80


	//   ....[60]....
        /*02ac*/ 	.word	0x00007fb0


	//   ....[61]....
        /*02b0*/ 	.word	0x00007fe0


	//   ....[62]....
        /*02b4*/ 	.word	0x00008010


	//   ....[63]....
        /*02b8*/ 	.word	0x00009680


	//   ....[64]....
        /*02bc*/ 	.word	0x000097b0


	//   ....[65]....
        /*02c0*/ 	.word	0x000097e0


	//   ....[66]....
        /*02c4*/ 	.word	0x00009810


	//   ....[67]....
        /*02c8*/ 	.word	0x00009940


	//   ....[68]....
        /*02cc*/ 	.word	0x00009980


	//   ....[69]....
        /*02d0*/ 	.word	0x000099b0


	//   ....[70]....
        /*02d4*/ 	.word	0x000099e0


	//   ....[71]....
        /*02d8*/ 	.word	0x00009a80


	//   ....[72]....
        /*02dc*/ 	.word	0x00009ad0


	//   ....[73]....
        /*02e0*/ 	.word	0x00009b10


	//   ....[74]....
        /*02e4*/ 	.word	0x00009b40


	//   ....[75]....
        /*02e8*/ 	.word	0x00009cd0


	//   ....[76]....
        /*02ec*/ 	.word	0x00009d00


	//   ....[77]....
        /*02f0*/ 	.word	0x00009d30


	//   ....[78]....
        /*02f4*/ 	.word	0x00009d60


	//   ....[79]....
        /*02f8*/ 	.word	0x00009eb0


	//   ....[80]....
        /*02fc*/ 	.word	0x00009ef0


	//   ....[81]....
        /*0300*/ 	.word	0x00009f20


	//   ....[82]....
        /*0304*/ 	.word	0x00009f50


	//   ....[83]....
        /*0308*/ 	.word	0x0000a780


	//   ....[84]....
        /*030c*/ 	.word	0x0000b0d0


	//   ....[85]....
        /*0310*/ 	.word	0x0000b6d0


	//   ....[86]....
        /*0314*/ 	.word	0x0000b720


	//   ....[87]....
        /*0318*/ 	.word	0x0000b750


	//   ....[88]....
        /*031c*/ 	.word	0x0000b770


	//   ....[89]....
        /*0320*/ 	.word	0x0000b790


	//   ....[90]....
        /*0324*/ 	.word	0x0000b860


	//   ....[91]....
        /*0328*/ 	.word	0x0000b8b0


	//   ....[92]....
        /*032c*/ 	.word	0x0000b8d0


	//   ....[93]....
        /*0330*/ 	.word	0x0000b8f0


	//   ....[94]....
        /*0334*/ 	.word	0x0000b910


	//----- nvinfo : EIATTR_EXIT_INSTR_OFFSETS
	.align		4
.L_2471:
        /*0338*/ 	.byte	0x04, 0x1c
        /*033a*/ 	.short	(.L_2473 - .L_2472)


	//   ....[0]....
.L_2472:
        /*033c*/ 	.word	0x0000b9f0


	//   ....[1]....
        /*0340*/ 	.word	0x0000c040


	//----- nvinfo : EIATTR_MAX_THREADS
	.align		4
.L_2473:
        /*0344*/ 	.byte	0x04, 0x05
        /*0346*/ 	.short	(.L_2475 - .L_2474)
.L_2474:
        /*0348*/ 	.word	0x00000020
        /*034c*/ 	.word	0x00000001
        /*0350*/ 	.word	0x00000001


	//----- nvinfo : EIATTR_CRS_STACK_SIZE
	.align		4
.L_2475:
        /*0354*/ 	.byte	0x04, 0x1e
        /*0356*/ 	.short	(.L_2477 - .L_2476)
.L_2476:
        /*0358*/ 	.word	0x00000000
.L_2477:


//--------------------- .nv.info._Z25selective_scan_bwd_kernelI32Selective_Scan_bwd_kernel_traitsILi32ELi16ELb0ELb0ELb0ELb1ELb0EN3c104HalfENS1_7complexIfEEEEv12SSMParamsBwd --------------------------
	.section	.nv.info._Z25selective_scan_bwd_kernelI32Selective_Scan_bwd_kernel_traitsILi32ELi16ELb0ELb0ELb0ELb1ELb0EN3c104HalfENS1_7complexIfEEEEv12SSMParamsBwd,"",@"SHT_CUDA_INFO"
	.sectionflags	@""
	.align	4


	//----- nvinfo : EIATTR_CUDA_API_VERSION
	.align		4
        /*0000*/ 	.byte	0x04, 0x37
        /*0002*/ 	.short	(.L_2479 - .L_2478)
.L_2478:
        /*0004*/ 	.word	0x00000082


	//----- nvinfo : EIATTR_SW2861232_WAR
	.align		4
.L_2479:
        /*0008*/ 	.byte	0x01, 0x35
	.zero		2


	//----- nvinfo : EIATTR_PARAM_CBANK
	.align		4
        /*000c*/ 	.byte	0x04, 0x0a
        /*000e*/ 	.short	(.L_2481 - .L_2480)
	.align		4
.L_2480:
        /*0010*/ 	.word	index@(.nv.constant0._Z25selective_scan_bwd_kernelI32Selective_Scan_bwd_kernel_traitsILi32ELi16ELb0ELb0ELb0ELb1ELb0EN3c104HalfENS1_7complexIfEEEEv12SSMParamsBwd)
        /*0014*/ 	.short	0x0160
        /*0016*/ 	.short	0x01f0


	//----- nvinfo : EIATTR_CBANK_PARAM_SIZE
	.align		4
.L_2481:
        /*0018*/ 	.byte	0x03, 0x19
        /*001a*/ 	.short	0x01f0


	//----- nvinfo : EIATTR_KPARAM_INFO
	.align		4
        /*001c*/ 	.byte	0x04, 0x17
        /*001e*/ 	.short	(.L_2483 - .L_2482)
.L_2482:
        /*0020*/ 	.word	0x00000000
        /*0024*/ 	.short	0x0000
        /*0026*/ 	.short	0x0000
        /*0028*/ 	.byte	0x00, 0xf0, 0xc1, 0x07


	//----- nvinfo : EIATTR_MAXREG_COUNT
	.align		4
.L_2483:
        /*002c*/ 	.byte	0x03, 0x1b
        /*002e*/ 	.short	0x00ff


	//----- nvinfo : EIATTR_NUM_BARRIERS
	.align		4
        /*0030*/ 	.byte	0x02, 0x4c
        /*0032*/ 	.byte	0x01
	.zero		1


	//----- nvinfo : EIATTR_MERCURY_ISA_VERSION
	.align		4
        /*0034*/ 	.byte	0x03, 0x5f
        /*0036*/ 	.short	0x0000


	//----- nvinfo : EIATTR_COOP_GROUP_MASK_REGIDS
	.align		4
        /*0038*/ 	.byte	0x04, 0x29
        /*003a*/ 	.short	(.L_2485 - .L_2484)


	//   ....[0]....
.L_2484:
        /*003c*/ 	.word	0xffffffff


	//   ....[1]....
        /*0040*/ 	.word	0xffffffff


	//   ....[2]....
        /*0044*/ 	.word	0xffffffff


	//   ....[3]....
        /*0048*/ 	.word	0xffffffff


	//   ....[4]....
        /*004c*/ 	.word	0xffffffff


	//   ....[5]....
        /*0050*/ 	.word	0xffffffff


	//   ....[6]....
        /*0054*/ 	.word	0xffffffff


	//   ....[7]....
        /*0058*/ 	.word	0xffffffff


	//   ....[8]....
        /*005c*/ 	.word	0xffffffff


	//   ....[9]....
        /*0060*/ 	.word	0xffffffff


	//   ....[10]....
        /*0064*/ 	.word	0xffffffff


	//   ....[11]....
        /*0068*/ 	.word	0xffffffff


	//   ....[12]....
        /*006c*/ 	.word	0xffffffff


	//   ....[13]....
        /*0070*/ 	.word	0xffffffff


	//   ....[14]....
        /*0074*/ 	.word	0xffffffff


	//   ....[15]....
        /*0078*/ 	.word	0xffffffff


	//   ....[16]....
        /*007c*/ 	.word	0xffffffff


	//   ....[17]....
        /*0080*/ 	.word	0xffffffff


	//   ....[18]....
        /*0084*/ 	.word	0xffffffff


	//   ....[19]....
        /*0088*/ 	.word	0xffffffff


	//   ....[20]....
        /*008c*/ 	.word	0xffffffff


	//   ....[21]....
        /*0090*/ 	.word	0xffffffff


	//   ....[22]....
        /*0094*/ 	.word	0xffffffff


	//   ....[23]....
        /*0098*/ 	.word	0xffffffff


	//   ....[24]....
        /*009c*/ 	.word	0xffffffff


	//   ....[25]....
        /*00a0*/ 	.word	0xffffffff


	//   ....[26]....
        /*00a4*/ 	.word	0xffffffff


	//   ....[27]....
        /*00a8*/ 	.word	0xffffffff


	//   ....[28]....
        /*00ac*/ 	.word	0xffffffff


	//   ....[29]....
        /*00b0*/ 	.word	0xffffffff


	//   ....[30]....
        /*00b4*/ 	.word	0xffffffff


	//   ....[31]....
        /*00b8*/ 	.word	0xffffffff


	//   ....[32]....
        /*00bc*/ 	.word	0xffffffff


	//   ....[33]....
        /*00c0*/ 	.word	0xffffffff


	//   ....[34]....
        /*00c4*/ 	.word	0xffffffff


	//   ....[35]....
        /*00c8*/ 	.word	0xffffffff


	//   ....[36]....
        /*00cc*/ 	.word	0xffffffff


	//   ....[37]....
        /*00d0*/ 	.word	0xffffffff


	//   ....[38]....
        /*00d4*/ 	.word	0xffffffff


	//   ....[39]....
        /*00d8*/ 	.word	0xffffffff


	//   ....[40]....
        /*00dc*/ 	.word	0xffffffff


	//   ....[41]....
        /*00e0*/ 	.word	0xffffffff


	//   ....[42]....
        /*00e4*/ 	.word	0xffffffff


	//   ....[43]....
        /*00e8*/ 	.word	0xffffffff


	//   ....[44]....
        /*00ec*/ 	.word	0xffffffff


	//   ....[45]....
        /*00f0*/ 	.word	0xffffffff


	//   ....[46]....
        /*00f4*/ 	.word	0xffffffff


	//   ....[47]....
        /*00f8*/ 	.word	0xffffffff


	//   ....[48]....
        /*00fc*/ 	.word	0xffffffff


	//   ....[49]....
        /*0100*/ 	.word	0xffffffff


	//   ....[50]....
        /*0104*/ 	.word	0xffffffff


	//   ....[51]....
        /*0108*/ 	.word	0xffffffff


	//   ....[52]....
        /*010c*/ 	.word	0xffffffff


	//   ....[53]....
        /*0110*/ 	.word	0xffffffff


	//   ....[54]....
        /*0114*/ 	.word	0xffffffff


	//   ....[55]....
        /*0118*/ 	.word	0xffffffff


	//   ....[56]....
        /*011c*/ 	.word	0xffffffff


	//   ....[57]....
        /*0120*/ 	.word	0xffffffff


	//   ....[58]....
        /*0124*/ 	.word	0xffffffff


	//   ....[59]....
        /*0128*/ 	.word	0xffffffff


	//   ....[60]....
        /*012c*/ 	.word	0xffffffff


	//   ....[61]....
        /*0130*/ 	.word	0xffffffff


	//   ....[62]....
        /*0134*/ 	.word	0xffffffff


	//   ....[63]....
        /*0138*/ 	.word	0xffffffff


	//   ....[64]....
        /*013c*/ 	.word	0xffffffff


	//   ....[65]....
        /*0140*/ 	.word	0xffffffff


	//   ....[66]....
        /*0144*/ 	.word	0xffffffff


	//   ....[67]....
        /*0148*/ 	.word	0xffffffff


	//   ....[68]....
        /*014c*/ 	.word	0xffffffff


	//   ....[69]....
        /*0150*/ 	.word	0xffffffff


	//   ....[70]....
        /*0154*/ 	.word	0xffffffff


	//   ....[71]....
        /*0158*/ 	.word	0xffffffff


	//   ....[72]....
        /*015c*/ 	.word	0xffffffff


	//   ....[73]....
        /*0160*/ 	.word	0xffffffff


	//   ....[74]....
        /*0164*/ 	.word	0xffffffff


	//   ....[75]....
        /*0168*/ 	.word	0xffffffff


	//   ....[76]....
        /*016c*/ 	.word	0xffffffff


	//   ....[77]....
        /*0170*/ 	.word	0xffffffff


	//   ....[78]....
        /*0174*/ 	.word	0xffffffff


	//   ....[79]....
        /*0178*/ 	.word	0xffffffff


	//   ....[80]....
        /*017c*/ 	.word	0xffffffff


	//   ....[81]....
        /*0180*/ 	.word	0xffffffff


	//   ....[82]....
        /*0184*/ 	.word	0xffffffff


	//   ....[83]....
        /*0188*/ 	.word	0xffffffff


	//   ....[84]....
        /*018c*/ 	.word	0xffffffff


	//   ....[85]....
        /*0190*/ 	.word	0xffffffff


	//   ....[86]....
        /*0194*/ 	.word	0xffffffff


	//   ....[87]....
        /*0198*/ 	.word	0xffffffff


	//   ....[88]....
        /*019c*/ 	.word	0xffffffff


	//   ....[89]....
        /*01a0*/ 	.word	0xffffffff


	//   ....[90]....
        /*01a4*/ 	.word	0xffffffff


	//   ....[91]....
        /*01a8*/ 	.word	0xffffffff


	//----- nvinfo : EIATTR_COOP_GROUP_INSTR_OFFSETS
	.align		4
.L_2485:
        /*01ac*/ 	.byte	0x04, 0x28
        /*01ae*/ 	.short	(.L_2487 - .L_2486)


	//   ....[0]....
.L_2486:
        /*01b0*/ 	.word	0x00001110


	//   ....[1]....
        /*01b4*/ 	.word	0x00001780


	//   ....[2]....
        /*01b8*/ 	.word	0x00001ca0


	//   ....[3]....
        /*01bc*/ 	.word	0x00006230


	//   ....[4]....
        /*01c0*/ 	.word	0x00006290


	//   ....[5]....
        /*01c4*/ 	.word	0x000062d0


	//   ....[6]....
        /*01c8*/ 	.word	0x00006310


	//   ....[7]....
        /*01cc*/ 	.word	0x00006340


	//   ....[8]....
        /*01d0*/ 	.word	0x00006480


	//   ....[9]....
        /*01d4*/ 	.word	0x000064c0


	//   ....[10]....
        /*01d8*/ 	.word	0x000064f0


	//   ....[11]....
        /*01dc*/ 	.word	0x00006520


	//   ....[12]....
        /*01e0*/ 	.word	0x00006770


	//   ....[13]....
        /*01e4*/ 	.word	0x000067a0


	//   ....[14]....
        /*01e8*/ 	.word	0x000067d0


	//   ....[15]....
        /*01ec*/ 	.word	0x00006800


	//   ....[16]....
        /*01f0*/ 	.word	0x00006a40


	//   ....[17]....
        /*01f4*/ 	.word	0x00006a70


	//   ....[18]....
        /*01f8*/ 	.word	0x00006aa0


	//   ....[19]....
        /*01fc*/ 	.word	0x00006ad0


	//   ....[20]....
        /*0200*/ 	.word	0x00006cd0


	//   ....[21]....
        /*0204*/ 	.word	0x00006d00


	//   ....[22]....
        /*0208*/ 	.word	0x00006d30


	//   ....[23]....
        /*020c*/ 	.word	0x00006d90


	//   ....[24]....
        /*0210*/ 	.word	0x00006f50


	//   ....[25]....
        /*0214*/ 	.word	0x00006f90


	//   ....[26]....
        /*0218*/ 	.word	0x00006fd0


	//   ....[27]....
        /*021c*/ 	.word	0x00007010


	//   ....[28]....
        /*0220*/ 	.word	0x00007040


	//   ....[29]....
        /*0224*/ 	.word	0x00007210


	//   ....[30]....
        /*0228*/ 	.word	0x00007240


	//   ....[31]....
        /*022c*/ 	.word	0x00007270


	//   ....[32]....
        /*0230*/ 	.word	0x00007280


	//   ....[33]....
        /*0234*/ 	.word	0x00007370


	//   ....[34]....
        /*0238*/ 	.word	0x000073b0


	//   ....[35]....
        /*023c*/ 	.word	0x000073c0


	//   ....[36]....
        /*0240*/ 	.word	0x000073d0


	//   ....[37]....
        /*0244*/ 	.word	0x000074d0


	//   ....[38]....
        /*0248*/ 	.word	0x00007510


	//   ....[39]....
        /*024c*/ 	.word	0x00007550


	//   ....[40]....
        /*0250*/ 	.word	0x00007580


	//   ....[41]....
        /*0254*/ 	.word	0x00007660


	//   ....[42]....
        /*0258*/ 	.word	0x00007690


	//   ....[43]....
        /*025c*/ 	.word	0x000076b0


	//   ....[44]....
        /*0260*/ 	.word	0x000076c0


	//   ....[45]....
        /*0264*/ 	.word	0x000077b0


	//   ....[46]....
        /*0268*/ 	.word	0x000077e0


	//   ....[47]....
        /*026c*/ 	.word	0x000077f0


	//   ....[48]....
        /*0270*/ 	.word	0x00007800


	//   ....[49]....
        /*0274*/ 	.word	0x000078f0


	//   ....[50]....
        /*0278*/ 	.word	0x00007930


	//   ....[51]....
        /*027c*/ 	.word	0x00007970


	//   ....[52]....
        /*0280*/ 	.word	0x000079b0


	//   ....[53]....
        /*0284*/ 	.word	0x000079e0


	//   ....[54]....
        /*0288*/ 	.word	0x00007a10


	//   ....[55]....
        /*028c*/ 	.word	0x00007a40


	//   ....[56]....
        /*0290*/ 	.word	0x00007a70


	//   ....[57]....
        /*0294*/ 	.word	0x00007aa0


	//   ....[58]....
        /*0298*/ 	.word	0x00007ad0


	//   ....[59]....
        /*029c*/ 	.word	0x00009180


	//   ....[60]....
        /*02a0*/ 	.word	0x000091e0


	//   ....[61]....
        /*02a4*/ 	.word	0x00009220


	//   ....[62]....
        /*02a8*/ 	.word	0x00009250


	//   ....[63]....
        /*02ac*/ 	.word	0x00009340


	//   ....[64]....
        /*02b0*/ 	.word	0x00009380


	//   ....[65]....
        /*02b4*/ 	.word	0x000093c0


	//   ....[66]....
        /*02b8*/ 	.word	0x000093f0


	//   ....[67]....
        /*02bc*/ 	.word	0x00009480


	//   ....[68]....
        /*02c0*/ 	.word	0x00009510


	//   ....[69]....
        /*02c4*/ 	.word	0x00009540


	//   ....[70]....
        /*02c8*/ 	.word	0x00009570


	//   ....[71]....
        /*02cc*/ 	.word	0x000096b0


	//   ....[72]....
        /*02d0*/ 	.word	0x00009720


	//   ....[73]....
        /*02d4*/ 	.word	0x00009780


	//   ....[74]....
        /*02d8*/ 	.word	0x000097b0


	//   ....[75]....
        /*02dc*/ 	.word	0x000098c0


	//   ....[76]....
        /*02e0*/ 	.word	0x00009920


	//   ....[77]....
        /*02e4*/ 	.word	0x00009960


	//   ....[78]....
        /*02e8*/ 	.word	0x00009990


	//   ....[79]....
        /*02ec*/ 	.word	0x0000a490


	//   ....[80]....
        /*02f0*/ 	.word	0x0000ac70


	//   ....[81]....
        /*02f4*/ 	.word	0x0000b8c0


	//   ....[82]....
        /*02f8*/ 	.word	0x0000bea0


	//   ....[83]....
        /*02fc*/ 	.word	0x0000bef0


	//   ....[84]....
        /*0300*/ 	.word	0x0000bf20


	//   ....[85]....
        /*0304*/ 	.word	0x0000bf40


	//   ....[86]....
        /*0308*/ 	.word	0x0000bf60


	//   ....[87]....
        /*030c*/ 	.word	0x0000c030


	//   ....[88]....
        /*0310*/ 	.word	0x0000c080


	//   ....[89]....
        /*0314*/ 	.word	0x0000c0a0


	//   ....[90]....
        /*0318*/ 	.word	0x0000c0c0


	//   ....[91]....
        /*031c*/ 	.word	0x0000c0e0


	//----- nvinfo : EIATTR_EXIT_INSTR_OFFSETS
	.align		4
.L_2487:
        /*0320*/ 	.byte	0x04, 0x1c
        /*0322*/ 	.short	(.L_2489 - .L_2488)


	//   ....[0]....
.L_2488:
        /*0324*/ 	.word	0x0000c1c0


	//   ....[1]....
        /*0328*/ 	.word	0x0000c810


	//----- nvinfo : EIATTR_MAX_THREADS
	.align		4
.L_2489:
        /*032c*/ 	.byte	0x04, 0x05
        /*032e*/ 	.short	(.L_2491 - .L_2490)
.L_2490:
        /*0330*/ 	.word	0x00000020
        /*0334*/ 	.word	0x00000001
        /*0338*/ 	.word	0x00000001


	//----- nvinfo : EIATTR_CRS_STACK_SIZE
	.align		4
.L_2491:
        /*033c*/ 	.byte	0x04, 0x1e
        /*033e*/ 	.short	(.L_2493 - .L_2492)
.L_2492:
        /*0340*/ 	.word	0x00000000
.L_2493:


//--------------------- .nv.info._Z25selective_scan_bwd_kernelI32Selective_Scan_bwd_kernel_traitsILi32ELi16ELb0ELb0ELb0ELb1ELb1EN3c104HalfENS1_7complexIfEEEEv12SSMParamsBwd --------------------------
	.section	.nv.info._Z25selective_scan_bwd_kernelI32Selective_Scan_bwd_kernel_traitsILi32ELi16ELb0ELb0ELb0ELb1ELb1EN3c104HalfENS1_7complexIfEEEEv12SSMParamsBwd,"",@"SHT_CUDA_INFO"
	.sectionflags	@""
	.align	4


	//----- nvinfo : EIATTR_CUDA_API_VERSION
	.align		4
        /*0000*/ 	.byte	0x04, 0x37
        /*0002*/ 	.short	(.L_2495 - .L_2494)
.L_2494:
        /*0004*/ 	.word	0x00000082


	//----- nvinfo : EIATTR_SW2861232_WAR
	.align		4
.L_2495:
        /*0008*/ 	.byte	0x01, 0x35
	.zero		2


	//----- nvinfo : EIATTR_PARAM_CBANK
	.align		4
        /*000c*/ 	.byte	0x04, 0x0a
        /*000e*/ 	.short	(.L_2497 - .L_2496)
	.align		4
.L_2496:
        /*0010*/ 	.word	index@(.nv.constant0._Z25selective_scan_bwd_kernelI32Selective_Scan_bwd_kernel_traitsILi32ELi16ELb0ELb0ELb0ELb1ELb1EN3c104HalfENS1_7complexIfEEEEv12SSMParamsBwd)
        /*0014*/ 	.short	0x0160
        /*0016*/ 	.short	0x01f0


	//----- nvinfo : EIATTR_CBANK_PARAM_SIZE
	.align		4
.L_2497:
        /*0018*/ 	.byte	0x03, 0x19
        /*001a*/ 	.short	0x01f0


	//----- nvinfo : EIATTR_KPARAM_INFO
	.align		4
        /*001c*/ 	.byte	0x04, 0x17
        /*001e*/ 	.short	(.L_2499 - .L_2498)
.L_2498:
        /*0020*/ 	.word	0x00000000
        /*0024*/ 	.short	0x0000
        /*0026*/ 	.short	0x0000
        /*0028*/ 	.byte	0x00, 0xf0, 0xc1, 0x07


	//----- nvinfo : EIATTR_MAXREG_COUNT
	.align		4
.L_2499:
        /*002c*/ 	.byte	0x03, 0x1b
        /*002e*/ 	.short	0x00ff


	//----- nvinfo : EIATTR_NUM_BARRIERS
	.align		4
        /*0030*/ 	.byte	0x02, 0x4c
        /*0032*/ 	.byte	0x01
	.zero		1


	//----- nvinfo : EIATTR_MERCURY_ISA_VERSION
	.align		4
        /*0034*/ 	.byte	0x03, 0x5f
        /*0036*/ 	.short	0x0000


	//----- nvinfo : EIATTR_COOP_GROUP_MASK_REGIDS
	.align		4
        /*0038*/ 	.byte	0x04, 0x29
        /*003a*/ 	.short	(.L_2501 - .L_2500)


	//   ....[0]....
.L_2500:
        /*003c*/ 	.word	0xffffffff


	//   ....[1]....
        /*0040*/ 	.word	0xffffffff


	//   ....[2]....
        /*0044*/ 	.word	0xffffffff


	//   ....[3]....
        /*0048*/ 	.word	0xffffffff


	//   ....[4]....
        /*004c*/ 	.word	0xffffffff


	//   ....[5]....
        /*0050*/ 	.word	0xffffffff


	//   ....[6]....
        /*0054*/ 	.word	0xffffffff


	//   ....[7]....
        /*0058*/ 	.word	0xffffffff


	//   ....[8]....
        /*005c*/ 	.word	0xffffffff


	//   ....[9]....
        /*0060*/ 	.word	0xffffffff


	//   ....[10]....
        /*0064*/ 	.word	0xffffffff


	//   ....[11]....
        /*0068*/ 	.word	0xffffffff


	//   ....[12]....
        /*006c*/ 	.word	0xffffffff


	//   ....[13]....
        /*0070*/ 	.word	0xffffffff


	//   ....[14]....
        /*0074*/ 	.word	0xffffffff


	//   ....[15]....
        /*0078*/ 	.word	0xffffffff


	//   ....[16]....
        /*007c*/ 	.word	0xffffffff


	//   ....[17]....
        /*0080*/ 	.word	0xffffffff


	//   ....[18]....
        /*0084*/ 	.word	0xffffffff


	//   ....[19]....
        /*0088*/ 	.word	0xffffffff


	//   ....[20]....
        /*008c*/ 	.word	0xffffffff


	//   ....[21]....
        /*0090*/ 	.word	0xffffffff


	//   ....[22]....
        /*0094*/ 	.word	0xffffffff


	//   ....[23]....
        /*0098*/ 	.word	0xffffffff


	//   ....[24]....
        /*009c*/ 	.word	0xffffffff


	//   ....[25]....
        /*00a0*/ 	.word	0xffffffff


	//   ....[26]....
        /*00a4*/ 	.word	0xffffffff


	//   ....[27]....
        /*00a8*/ 	.word	0xffffffff


	//   ....[28]....
        /*00ac*/ 	.word	0xffffffff


	//   ....[29]....
        /*00b0*/ 	.word	0xffffffff


	//   ....[30]....
        /*00b4*/ 	.word	0xffffffff


	//   ....[31]....
        /*00b8*/ 	.word	0xffffffff


	//   ....[32]....
        /*00bc*/ 	.word	0xffffffff


	//   ....[33]....
        /*00c0*/ 	.word	0xffffffff


	//   ....[34]....
        /*00c4*/ 	.word	0xffffffff


	//   ....[35]....
        /*00c8*/ 	.word	0xffffffff


	//   ....[36]....
        /*00cc*/ 	.word	0xffffffff


	//   ....[37]....
        /*00d0*/ 	.word	0xffffffff


	//   ....[38]....
        /*00d4*/ 	.word	0xffffffff


	//   ....[39]....
        /*00d8*/ 	.word	0xffffffff


	//   ....[40]....
        /*00dc*/ 	.word	0xffffffff


	//   ....[41]....
        /*00e0*/ 	.word	0xffffffff


	//   ....[42]....
        /*00e4*/ 	.word	0xffffffff


	//   ....[43]....
        /*00e8*/ 	.word	0xffffffff


	//   ....[44]....
        /*00ec*/ 	.word	0xffffffff


	//   ....[45]....
        /*00f0*/ 	.word	0xffffffff


	//   ....[46]....
        /*00f4*/ 	.word	0xffffffff


	//   ....[47]....
        /*00f8*/ 	.word	0xffffffff


	//   ....[48]....
        /*00fc*/ 	.word	0xffffffff


	//   ....[49]....
        /*0100*/ 	.word	0xffffffff


	//   ....[50]....
        /*0104*/ 	.word	0xffffffff


	//   ....[51]....
        /*0108*/ 	.word	0xffffffff


	//   ....[52]....
        /*010c*/ 	.word	0xffffffff


	//   ....[53]....
        /*0110*/ 	.word	0xffffffff


	//   ....[54]....
        /*0114*/ 	.word	0xffffffff


	//   ....[55]....
        /*0118*/ 	.word	0xffffffff


	//   ....[56]....
        /*011c*/ 	.word	0xffffffff


	//   ....[57]....
        /*0120*/ 	.word	0xffffffff


	//   ....[58]....
        /*0124*/ 	.word	0xffffffff


	//   ....[59]....
        /*0128*/ 	.word	0xffffffff


	//   ....[60]....
        /*012c*/ 	.word	0xffffffff


	//   ....[61]....
        /*0130*/ 	.word	0xffffffff


	//   ....[62]....
        /*0134*/ 	.word	0xffffffff


	//   ....[63]....
        /*0138*/ 	.word	0xffffffff


	//   ....[64]....
        /*013c*/ 	.word	0xffffffff


	//   ....[65]....
        /*0140*/ 	.word	0xffffffff


	//   ....[66]....
        /*0144*/ 	.word	0xffffffff


	//   ....[67]....
        /*0148*/ 	.word	0xffffffff


	//   ....[68]....
        /*014c*/ 	.word	0xffffffff


	//   ....[69]....
        /*0150*/ 	.word	0xffffffff


	//   ....[70]....
        /*0154*/ 	.word	0xffffffff


	//   ....[71]....
        /*0158*/ 	.word	0xffffffff


	//   ....[72]....
        /*015c*/ 	.word	0xffffffff


	//   ....[73]....
        /*0160*/ 	.word	0xffffffff


	//   ....[74]....
        /*0164*/ 	.word	0xffffffff


	//   ....[75]....
        /*0168*/ 	.word	0xffffffff


	//   ....[76]....
        /*016c*/ 	.word	0xffffffff


	//   ....[77]....
        /*0170*/ 	.word	0xffffffff


	//   ....[78]....
        /*0174*/ 	.word	0xffffffff


	//   ....[79]....
        /*0178*/ 	.word	0xffffffff


	//   ....[80]....
        /*017c*/ 	.word	0xffffffff


	//   ....[81]....
        /*0180*/ 	.word	0xffffffff


	//   ....[82]....
        /*0184*/ 	.word	0xffffffff


	//   ....[83]....
        /*0188*/ 	.word	0xffffffff


	//   ....[84]....
        /*018c*/ 	.word	0xffffffff


	//   ....[85]....
        /*0190*/ 	.word	0xffffffff


	//   ....[86]....
        /*0194*/ 	.word	0xffffffff


	//   ....[87]....
        /*0198*/ 	.word	0xffffffff


	//   ....[88]....
        /*019c*/ 	.word	0xffffffff


	//   ....[89]....
        /*01a0*/ 	.word	0xffffffff


	//   ....[90]....
        /*01a4*/ 	.word	0xffffffff


	//   ....[91]....
        /*01a8*/ 	.word	0xffffffff


	//   ....[92]....
        /*01ac*/ 	.word	0xffffffff


	//   ....[93]....
        /*01b0*/ 	.word	0xffffffff


	//   ....[94]....
        /*01b4*/ 	.word	0xffffffff


	//   ....[95]....
        /*01b8*/ 	.word	0xffffffff


	//----- nvinfo : EIATTR_COOP_GROUP_INSTR_OFFSETS
	.align		4
.L_2501:
        /*01bc*/ 	.byte	0x04, 0x28
        /*01be*/ 	.short	(.L_2503 - .L_2502)


	//   ....[0]....
.L_2502:
        /*01c0*/ 	.word	0x00001120


	//   ....[1]....
        /*01c4*/ 	.word	0x00001690


	//   ....[2]....
        /*01c8*/ 	.word	0x00001bf0


	//   ....[3]....
        /*01cc*/ 	.word	0x00004960


	//   ....[4]....
        /*01d0*/ 	.word	0x00005080


	//   ....[5]....
        /*01d4*/ 	.word	0x00005c80


	//   ....[6]....
        /*01d8*/ 	.word	0x00006770


	//   ....[7]....
        /*01dc*/ 	.word	0x00008b40


	//   ....[8]....
        /*01e0*/ 	.word	0x00008b80


	//   ....[9]....
        /*01e4*/ 	.word	0x00008bc0


	//   ....[10]....
        /*01e8*/ 	.word	0x00008c00


	//   ....[11]....
        /*01ec*/ 	.word	0x00008c40


	//   ....[12]....
        /*01f0*/ 	.word	0x00008d80


	//   ....[13]....
        /*01f4*/ 	.word	0x00008db0


	//   ....[14]....
        /*01f8*/ 	.word	0x00008df0


	//   ....[15]....
        /*01fc*/ 	.word	0x00008e20


	//   ....[16]....
        /*0200*/ 	.word	0x00009080


	//   ....[17]....
        /*0204*/ 	.word	0x000090c0


	//   ....[18]....
        /*0208*/ 	.word	0x000090f0


	//   ....[19]....
        /*020c*/ 	.word	0x00009120


	//   ....[20]....
        /*0210*/ 	.word	0x00009340


	//   ....[21]....
        /*0214*/ 	.word	0x00009380


	//   ....[22]....
        /*0218*/ 	.word	0x000093b0


	//   ....[23]....
        /*021c*/ 	.word	0x000093e0


	//   ....[24]....
        /*0220*/ 	.word	0x000095f0


	//   ....[25]....
        /*0224*/ 	.word	0x00009620


	//   ....[26]....
        /*0228*/ 	.word	0x00009660


	//   ....[27]....
        /*022c*/ 	.word	0x00009690


	//   ....[28]....
        /*0230*/ 	.word	0x00009860


	//   ....[29]....
        /*0234*/ 	.word	0x00009890


	//   ....[30]....
        /*0238*/ 	.word	0x000098e0


	//   ....[31]....
        /*023c*/ 	.word	0x00009920


	//   ....[32]....
        /*0240*/ 	.word	0x00009960


	//   ....[33]....
        /*0244*/ 	.word	0x00009b60


	//   ....[34]....
        /*0248*/ 	.word	0x00009b90


	//   ....[35]....
        /*024c*/ 	.word	0x00009ba0


	//   ....[36]....
        /*0250*/ 	.word	0x00009bb0


	//   ....[37]....
        /*0254*/ 	.word	0x00009c90


	//   ....[38]....
        /*0258*/ 	.word	0x00009cc0


	//   ....[39]....
        /*025c*/ 	.word	0x00009ce0


	//   ....[40]....
        /*0260*/ 	.word	0x00009cf0


	//   ....[41]....
        /*0264*/ 	.word	0x00009dd0


	//   ....[42]....
        /*0268*/ 	.word	0x00009e00


	//   ....[43]....
        /*026c*/ 	.word	0x00009e10


	//   ....[44]....
        /*0270*/ 	.word	0x00009e20


	//   ....[45]....
        /*0274*/ 	.word	0x00009f00


	//   ....[46]....
        /*0278*/ 	.word	0x00009f30


	//   ....[47]....
        /*027c*/ 	.word	0x00009f50


	//   ....[48]....
        /*0280*/ 	.word	0x00009f60


	//   ....[49]....
        /*0284*/ 	.word	0x0000a040


	//   ....[50]....
        /*0288*/ 	.word	0x0000a070


	//   ....[51]....
        /*028c*/ 	.word	0x0000a090


	//   ....[52]....
        /*0290*/ 	.word	0x0000a0a0


	//   ....[53]....
        /*0294*/ 	.word	0x0000a190


	//   ....[54]....
        /*0298*/ 	.word	0x0000a1d0


	//   ....[55]....
        /*029c*/ 	.word	0x0000a210


	//   ....[56]....
        /*02a0*/ 	.word	0x0000a250


	//   ....[57]....
        /*02a4*/ 	.word	0x0000a280


	//   ....[58]....
        /*02a8*/ 	.word	0x0000a2a0


	//   ....[59]....
        /*02ac*/ 	.word	0x0000a2d0


	//   ....[60]....
        /*02b0*/ 	.word	0x0000a300


	//   ....[61]....
        /*02b4*/ 	.word	0x0000a330


	//   ....[62]....
        /*02b8*/ 	.word	0x0000a360


	//   ....[63]....
        /*02bc*/ 	.word	0x0000ba60


	//   ....[64]....
        /*02c0*/ 	.word	0x0000baf0


	//   ....[65]....
        /*02c4*/ 	.word	0x0000bb20


	//   ....[66]....
        /*02c8*/ 	.word	0x0000bb50


	//   ....[67]....
        /*02cc*/ 	.word	0x0000bc50


	//   ....[68]....
        /*02d0*/ 	.word	0x0000bc90


	//   ....[69]....
        /*02d4*/ 	.word	0x0000bcc0


	//   ....[70]....
        /*02d8*/ 	.word	0x0000bcf0


	//   ....[71]....
        /*02dc*/ 	.word	0x0000bdf0


	//   ....[72]....
        /*02e0*/ 	.word	0x0000be30


	//   ....[73]....
        /*02e4*/ 	.word	0x0000be60


	//   ....[74]....
        /*02e8*/ 	.word	0x0000be90


	//   ....[75]....
        /*02ec*/ 	.word	0x0000c020


	//   ....[76]....
        /*02f0*/ 	.word	0x0000c050


	//   ....[77]....
        /*02f4*/ 	.word	0x0000c080


	//   ....[78]....
        /*02f8*/ 	.word	0x0000c0b0


	//   ....[79]....
        /*02fc*/ 	.word	0x0000c200


	//   ....[80]....
        /*0300*/ 	.word	0x0000c240


	//   ....[81]....
        /*0304*/ 	.word	0x0000c270


	//   ....[82]....
        /*0308*/ 	.word	0x0000c2a0


	//   ....[83]....
        /*030c*/ 	.word	0x0000cd90


	//   ....[84]....
        /*0310*/ 	.word	0x0000d560


	//   ....[85]....
        /*0314*/ 	.word	0x0000e130


	//   ....[86]....
        /*0318*/ 	.word	0x0000e730


	//   ....[87]....
        /*031c*/ 	.word	0x0000e790


	//   ....[88]....
        /*0320*/ 	.word	0x0000e7b0


	//   ....[89]....
        /*0324*/ 	.word	0x0000e7d0


	//   ....[90]....
        /*0328*/ 	.word	0x0000e7f0


	//   ....[91]....
        /*032c*/ 	.word	0x0000e8c0


	//   ....[92]....
        /*0330*/ 	.word	0x0000e910


	//   ....[93]....
        /*0334*/ 	.word	0x0000e930


	//   ....[94]....
        /*0338*/ 	.word	0x0000e950


	//   ....[95]....
        /*033c*/ 	.word	0x0000e970


	//----- nvinfo : EIATTR_EXIT_INSTR_OFFSETS
	.align		4
.L_2503:
        /*0340*/ 	.byte	0x04, 0x1c
        /*0342*/ 	.short	(.L_2505 - .L_2504)


	//   ....[0]....
.L_2504:
        /*0344*/ 	.word	0x0000ea50


	//   ....[1]....
        /*0348*/ 	.word	0x0000f0a0


	//----- nvinfo : EIATTR_MAX_THREADS
	.align		4
.L_2505:
        /*034c*/ 	.byte	0x04, 0x05
        /*034e*/ 	.short	(.L_2507 - .L_2506)
.L_2506:
        /*0350*/ 	.word	0x00000020
        /*0354*/ 	.word	0x00000001
        /*0358*/ 	.word	0x00000001


	//----- nvinfo : EIATTR_CRS_STACK_SIZE
	.align		4
.L_2507:
        /*035c*/ 	.byte	0x04, 0x1e
        /*035e*/ 	.short	(.L_2509 - .L_2508)
.L_2508:
        /*0360*/ 	.word	0x00000000
.L_2509:


//--------------------- .nv.info._Z25selective_scan_bwd_kernelI32Selective_Scan_bwd_kernel_traitsILi32ELi16ELb0ELb0ELb1ELb0ELb0EN3c104HalfENS1_7complexIfEEEEv12SSMParamsBwd --------------------------
	.section	.nv.info._Z25selective_scan_bwd_kernelI32Selective_Scan_bwd_kernel_traitsILi32ELi16ELb0ELb0ELb1ELb0ELb0EN3c104HalfENS1_7complexIfEEEEv12SSMParamsBwd,"",@"SHT_CUDA_INFO"
	.sectionflags	@""
	.align	4


	//----- nvinfo : EIATTR_CUDA_API_VERSION
	.align		4
        /*0000*/ 	.byte	0x04, 0x37
        /*0002*/ 	.short	(.L_2511 - .L_2510)
.L_2510:
        /*0004*/ 	.word	0x00000082


	//----- nvinfo : EIATTR_SW2861232_WAR
	.align		4
.L_2511:
        /*0008*/ 	.byte	0x01, 0x35
	.zero		2


	//----- nvinfo : EIATTR_PARAM_CBANK
	.align		4
        /*000c*/ 	.byte	0x04, 0x0a
        /*000e*/ 	.short	(.L_2513 - .L_2512)
	.align		4
.L_2512:
        /*0010*/ 	.word	index@(.nv.constant0._Z25selective_scan_bwd_kernelI32Selective_Scan_bwd_kernel_traitsILi32ELi16ELb0ELb0ELb1ELb0ELb0EN3c104HalfENS1_7complexIfEEEEv12SSMParamsBwd)
        /*0014*/ 	.short	0x0160
        /*0016*/ 	.short	0x01f0


	//----- nvinfo : EIATTR_CBANK_PARAM_SIZE
	.align		4
.L_2513:
        /*0018*/ 	.byte	0x03, 0x19
        /*001a*/ 	.short	0x01f0


	//----- nvinfo : EIATTR_KPARAM_INFO
	.align		4
        /*001c*/ 	.byte	0x04, 0x17
        /*001e*/ 	.short	(.L_2515 - .L_2514)
.L_2514:
        /*0020*/ 	.word	0x00000000
        /*0024*/ 	.short	0x0000
        /*0026*/ 	.short	0x0000
        /*0028*/ 	.byte	0x00, 0xf0, 0xc1, 0x07


	//----- nvinfo : EIATTR_MAXREG_COUNT
	.align		4
.L_2515:
        /*002c*/ 	.byte	0x03, 0x1b
        /*002e*/ 	.short	0x00ff


	//----- nvinfo : EIATTR_NUM_BARRIERS
	.align		4
        /*0030*/ 	.byte	0x02, 0x4c
        /*0032*/ 	.byte	0x01
	.zero		1


	//----- nvinfo : EIATTR_ANNOTATIONS
	.align		4
        /*0034*/ 	.byte	0x04, 0x55
        /*0036*/ 	.short	(.L_2517 - .L_2516)


	//   ....[0]....
.L_2516:
        /* <DEDUP_REMOVED lines=9> */


	//----- nvinfo : EIATTR_MERCURY_ISA_VERSION
	.align		4
.L_2517:
        /*00b8*/ 	.byte	0x03, 0x5f
        /*00ba*/ 	.short	0x0000


	//----- nvinfo : EIATTR_COOP_GROUP_MASK_REGIDS
	.align		4
        /*00bc*/ 	.byte	0x04, 0x29
        /*00be*/ 	.short	(.L_2519 - .L_2518)


	//   ....[0]....
.L_2518:
        /*00c0*/ 	.word	0xffffffff


	//   ....[1]....
        /*00c4*/ 	.word	0xffffffff


	//   ....[2]....
        /*00c8*/ 	.word	0xffffffff


	//   ....[3]....
        /*00cc*/ 	.word	0xffffffff


	//   ....[4]....
        /*00d0*/ 	.word	0xffffffff


	//   ....[5]....
        /*00d4*/ 	.word	0xffffffff


	//   ....[6]....
        /*00d8*/ 	.word	0xffffffff


	//   ....[7]....
        /*00dc*/ 	.word	0xffffffff


	//   ....[8]....
        /*00e0*/ 	.word	0xffffffff


	//   ....[9]....
        /*00e4*/ 	.word	0xffffffff


	//   ....[10]....
        /*00e8*/ 	.word	0xffffffff


	//   ....[11]....
        /*00ec*/ 	.word	0xffffffff


	//   ....[12]....
        /*00f0*/ 	.word	0xffffffff


	//   ....[13]....
        /*00f4*/ 	.word	0xffffffff


	//   ....[14]....
        /*00f8*/ 	.word	0xffffffff


	//   ....[15]....
        /*00fc*/ 	.word	0xffffffff


	//   ....[16]....
        /*0100*/ 	.word	0xffffffff


	//   ....[17]....
        /*0104*/ 	.word	0xffffffff


	//   ....[18]....
        /*0108*/ 	.word	0xffffffff


	//   ....[19]....
        /*010c*/ 	.word	0xffffffff


	//   ....[20]....
        /*0110*/ 	.word	0xffffffff


	//   ....[21]....
        /*0114*/ 	.word	0xffffffff


	//   ....[22]....
        /*0118*/ 	.word	0xffffffff


	//   ....[23]....
        /*011c*/ 	.word	0xffffffff


	//   ....[24]....
        /*0120*/ 	.word	0xffffffff


	//   ....[25]....
        /*0124*/ 	.word	0xffffffff


	//   ....[26]....
        /*0128*/ 	.word	0xffffffff


	//   ....[27]....
        /*012c*/ 	.word	0xffffffff


	//   ....[28]....
        /*0130*/ 	.word	0xffffffff


	//   ....[29]....
        /*0134*/ 	.word	0xffffffff


	//   ....[30]....
        /*0138*/ 	.word	0xffffffff


	//   ....[31]....
        /*013c*/ 	.word	0xffffffff


	//   ....[32]....
        /*0140*/ 	.word	0xffffffff


	//   ....[33]....
        /*0144*/ 	.word	0xffffffff


	//   ....[34]....
        /*0148*/ 	.word	0xffffffff


	//   ....[35]....
        /*014c*/ 	.word	0xffffffff


	//   ....[36]....
        /*0150*/ 	.word	0xffffffff


	//   ....[37]....
        /*0154*/ 	.word	0xffffffff


	//   ....[38]....
        /*0158*/ 	.word	0xffffffff


	//   ....[39]....
        /*015c*/ 	.word	0xffffffff


	//   ....[40]....
        /*0160*/ 	.word	0xffffffff


	//   ....[41]....
        /*0164*/ 	.word	0xffffffff


	//   ....[42]....
        /*0168*/ 	.word	0xffffffff


	//   ....[43]....
        /*016c*/ 	.word	0xffffffff


	//   ....[44]....
        /*0170*/ 	.word	0xffffffff


	//   ....[45]....
        /*0174*/ 	.word	0xffffffff


	//   ....[46]....
        /*0178*/ 	.word	0xffffffff


	//   ....[47]....
        /*017c*/ 	.word	0xffffffff


	//   ....[48]....
        /*0180*/ 	.word	0xffffffff


	//   ....[49]....
        /*0184*/ 	.word	0xffffffff


	//   ....[50]....
        /*0188*/ 	.word	0xffffffff


	//   ....[51]....
        /*018c*/ 	.word	0xffffffff


	//   ....[52]....
        /*0190*/ 	.word	0xffffffff


	//   ....[53]....
        /*0194*/ 	.word	0xffffffff


	//   ....[54]....
        /*0198*/ 	.word	0xffffffff


	//   ....[55]....
        /*019c*/ 	.word	0xffffffff


	//   ....[56]....
        /*01a0*/ 	.word	0xffffffff


	//   ....[57]....
        /*01a4*/ 	.word	0xffffffff


	//   ....[58]....
        /*01a8*/ 	.word	0xffffffff


	//   ....[59]....
        /*01ac*/ 	.word	0xffffffff


	//   ....[60]....
        /*01b0*/ 	.word	0xffffffff


	//   ....[61]....
        /*01b4*/ 	.word	0xffffffff


	//   ....[62]....
        /*01b8*/ 	.word	0xffffffff


	//   ....[63]....
        /*01bc*/ 	.word	0xffffffff


	//   ....[64]....
        /*01c0*/ 	.word	0xffffffff


	//   ....[65]....
        /*01c4*/ 	.word	0xffffffff


	//   ....[66]....
        /*01c8*/ 	.word	0xffffffff


	//   ....[67]....
        /*01cc*/ 	.word	0xffffffff


	//   ....[68]....
        /*01d0*/ 	.word	0xffffffff


	//   ....[69]....
        /*01d4*/ 	.word	0xffffffff


	//   ....[70]....
        /*01d8*/ 	.word	0xffffffff


	//   ....[71]....
        /*01dc*/ 	.word	0xffffffff


	//   ....[72]....
        /*01e0*/ 	.word	0xffffffff


	//   ....[73]....
        /*01e4*/ 	.word	0xffffffff


	//   ....[74]....
        /*01e8*/ 	.word	0xffffffff


	//   ....[75]....
        /*01ec*/ 	.word	0xffffffff


	//   ....[76]....
        /*01f0*/ 	.word	0xffffffff


	//   ....[77]....
        /*01f4*/ 	.word	0xffffffff


	//   ....[78]....
        /*01f8*/ 	.word	0xffffffff


	//   ....[79]....
        /*01fc*/ 	.word	0xffffffff


	//   ....[80]....
        /*0200*/ 	.word	0xffffffff


	//   ....[81]....
        /*0204*/ 	.word	0xffffffff


	//   ....[82]....
        /*0208*/ 	.word	0xffffffff


	//   ....[83]....
        /*020c*/ 	.word	0xffffffff


	//   ....[84]....
        /*0210*/ 	.word	0xffffffff


	//   ....[85]....
        /*0214*/ 	.word	0xffffffff


	//   ....[86]....
        /*0218*/ 	.word	0xffffffff


	//   ....[87]....
        /*021c*/ 	.word	0xffffffff


	//   ....[88]....
        /*0220*/ 	.word	0xffffffff


	//   ....[89]....
        /*0224*/ 	.word	0xffffffff


	//   ....[90]....
        /*0228*/ 	.word	0xffffffff


	//   ....[91]....
        /*022c*/ 	.word	0xffffffff


	//----- nvinfo : EIATTR_COOP_GROUP_INSTR_OFFSETS
	.align		4
.L_2519:
        /*0230*/ 	.byte	0x04, 0x28
        /*0232*/ 	.short	(.L_2521 - .L_2520)


	//   ....[0]....
.L_2520:
        /*0234*/ 	.word	0x00001460


	//   ....[1]....
        /*0238*/ 	.word	0x00001900


	//   ....[2]....
        /*023c*/ 	.word	0x00001e10


	//   ....[3]....
        /*0240*/ 	.word	0x00003d70


	//   ....[4]....
        /*0244*/ 	.word	0x000054a0


	//   ....[5]....
        /*0248*/ 	.word	0x000054e0


	//   ....[6]....
        /*024c*/ 	.word	0x00005520


	//   ....[7]....
        /*0250*/ 	.word	0x00005560


	//   ....[8]....
        /*0254*/ 	.word	0x000056a0


	//   ....[9]....
        /*0258*/ 	.word	0x000057d0


	//   ....[10]....
        /*025c*/ 	.word	0x00005860


	//   ....[11]....
        /*0260*/ 	.word	0x000058b0


	//   ....[12]....
        /*0264*/ 	.word	0x000058e0


	//   ....[13]....
        /*0268*/ 	.word	0x00005ac0


	//   ....[14]....
        /*026c*/ 	.word	0x00005b10


	//   ....[15]....
        /*0270*/ 	.word	0x00005b40


	//   ....[16]....
        /*0274*/ 	.word	0x00005b70


	//   ....[17]....
        /*0278*/ 	.word	0x00005d90


	//   ....[18]....
        /*027c*/ 	.word	0x00005dd0


	//   ....[19]....
        /*0280*/ 	.word	0x00005e00


	//   ....[20]....
        /*0284*/ 	.word	0x00005e30


	//   ....[21]....
        /*0288*/ 	.word	0x00006020


	//   ....[22]....
        /*028c*/ 	.word	0x00006050


	//   ....[23]....
        /*0290*/ 	.word	0x00006080


	//   ....[24]....
        /*0294*/ 	.word	0x000060d0


	//   ....[25]....
        /*0298*/ 	.word	0x00006230


	//   ....[26]....
        /*029c*/ 	.word	0x00006290


	//   ....[27]....
        /*02a0*/ 	.word	0x000062d0


	//   ....[28]....
        /*02a4*/ 	.word	0x00006300


	//   ....[29]....
        /*02a8*/ 	.word	0x00006330


	//   ....[30]....
        /*02ac*/ 	.word	0x00006650


	//   ....[31]....
        /*02b0*/ 	.word	0x000067c0


	//   ....[32]....
        /*02b4*/ 	.word	0x000067f0


	//   ....[33]....
        /*02b8*/ 	.word	0x00006820


	//   ....[34]....
        /*02bc*/ 	.word	0x00006a30


	//   ....[35]....
        /*02c0*/ 	.word	0x00006b10


	//   ....[36]....
        /*02c4*/ 	.word	0x00006b60


	//   ....[37]....
        /*02c8*/ 	.word	0x00006ba0


	//   ....[38]....
        /*02cc*/ 	.word	0x00006cb0


	//   ....[39]....
        /*02d0*/ 	.word	0x00006cf0


	//   ....[40]....
        /*02d4*/ 	.word	0x00006dc0


	//   ....[41]....
        /*02d8*/ 	.word	0x00006df0


	//   ....[42]....
        /*02dc*/ 	.word	0x00006f00


	//   ....[43]....
        /*02e0*/ 	.word	0x00006f40


	//   ....[44]....
        /*02e4*/ 	.word	0x00007030


	//   ....[45]....
        /*02e8*/ 	.word	0x00007050


	//   ....[46]....
        /*02ec*/ 	.word	0x00007160


	//   ....[47]....
        /*02f0*/ 	.word	0x00007210


	//   ....[48]....
        /*02f4*/ 	.word	0x00007290


	//   ....[49]....
        /*02f8*/ 	.word	0x000072a0


	//   ....[50]....
        /*02fc*/ 	.word	0x00007380


	//   ....[51]....
        /*0300*/ 	.word	0x000073c0


	//   ....[52]....
        /*0304*/ 	.word	0x00007400


	//   ....[53]....
        /*0308*/ 	.word	0x00007430


	//   ....[54]....
        /*030c*/ 	.word	0x00007460


	//   ....[55]....
        /*0310*/ 	.word	0x00007490


	//   ....[56]....
        /*0314*/ 	.word	0x000074c0


	//   ....[57]....
        /*0318*/ 	.word	0x00007850


	//   ....[58]....
        /*031c*/ 	.word	0x00007880


	//   ....[59]....
        /*0320*/ 	.word	0x00007a20


	//   ....[60]....
        /*0324*/ 	.word	0x0000a8e0


	//   ....[61]....
        /*0328*/ 	.word	0x0000a920


	//   ....[62]....
        /*032c*/ 	.word	0x0000a960


	//   ....[63]....
        /*0330*/ 	.word	0x0000a9a0


	//   ....[64]....
        /*0334*/ 	.word	0x0000aa60


	//   ....[65]....
        /*0338*/ 	.word	0x0000aa90


	//   ....[66]....
        /*033c*/ 	.word	0x0000aac0


	//   ....[67]....
        /*0340*/ 	.word	0x0000aaf0


	//   ....[68]....
        /*0344*/ 	.word	0x0000ab90


	//   ....[69]....
        /*0348*/ 	.word	0x0000abc0


	//   ....[70]....
        /*034c*/ 	.word	0x0000abf0


	//   ....[71]....
        /*0350*/ 	.word	0x0000ac20


	//   ....[72]....
        /*0354*/ 	.word	0x0000acc0


	//   ....[73]....
        /*0358*/ 	.word	0x0000acf0


	//   ....[74]....
        /*035c*/ 	.word	0x0000ad20


	//   ....[75]....
        /*0360*/ 	.word	0x0000ad50


	//   ....[76]....
        /*0364*/ 	.word	0x0000adf0


	//   ....[77]....
        /*0368*/ 	.word	0x0000ae20


	//   ....[78]....
        /*036c*/ 	.word	0x0000ae50


	//   ....[79]....
        /*0370*/ 	.word	0x0000ae80


	//   ....[80]....
        /*0374*/ 	.word	0x0000b5e0


	//   ....[81]....
        /*0378*/ 	.word	0x0000bf50


	//   ....[82]....
        /*037c*/ 	.word	0x0000c620


	//   ....[83]....
        /*0380*/ 	.word	0x0000c640


	//   ....[84]....
        /*0384*/ 	.word	0x0000c660


	//   ....[85]....
        /*0388*/ 	.word	0x0000c680


	//   ....[86]....
        /*038c*/ 	.word	0x0000c6a0


	//   ....[87]....
        /*0390*/ 	.word	0x0000c7b0


	//   ....[88]....
        /*0394*/ 	.word	0x0000c7d0


	//   ....[89]....
        /*0398*/ 	.word	0x0000c7f0


	//   ....[90]....
        /*039c*/ 	.word	0x0000c810


	//   ....[91]....
        /*03a0*/ 	.word	0x0000c830


	//----- nvinfo : EIATTR_EXIT_INSTR_OFFSETS
	.align		4
.L_2521:
        /*03a4*/ 	.byte	0x04, 0x1c
        /*03a6*/ 	.short	(.L_2523 - .L_2522)


	//   ....[0]....
.L_2522:
        /*03a8*/ 	.word	0x0000c910


	//   ....[1]....
        /*03ac*/ 	.word	0x0000cbb0


	//----- nvinfo : EIATTR_MAX_THREADS
	.align		4
.L_2523:
        /*03b0*/ 	.byte	0x04, 0x05
        /*03b2*/ 	.short	(.L_2525 - .L_2524)
.L_2524:
        /*03b4*/ 	.word	0x00000020
        /*03b8*/ 	.word	0x00000001
        /*03bc*/ 	.word	0x00000001


	//----- nvinfo : EIATTR_CRS_STACK_SIZE
	.align		4
.L_2525:
        /*03c0*/ 	.byte	0x04, 0x1e
        /*03c2*/ 	.short	(.L_2527 - .L_2526)
.L_2526:
        /*03c4*/ 	.word	0x00000000
.L_2527:


//--------------------- .nv.info._Z25selective_scan_bwd_kernelI32Selective_Scan_bwd_kernel_traitsILi32ELi16ELb0ELb0ELb1ELb0ELb1EN3c104HalfENS1_7complexIfEEEEv12SSMParamsBwd --------------------------
	.section	.nv.info._Z25selective_scan_bwd_kernelI32Selective_Scan_bwd_kernel_traitsILi32ELi16ELb0ELb0ELb1ELb0ELb1EN3c104HalfENS1_7complexIfEEEEv12SSMParamsBwd,"",@"SHT_CUDA_INFO"
	.sectionflags	@""
	.align	4


	//----- nvinfo : EIATTR_CUDA_API_VERSION
	.align		4
        /*0000*/ 	.byte	0x04, 0x37
        /*0002*/ 	.short	(.L_2529 - .L_2528)
.L_2528:
        /*0004*/ 	.word	0x00000082


	//----- nvinfo : EIATTR_SW2861232_WAR
	.align		4
.L_2529:
        /*0008*/ 	.byte	0x01, 0x35
	.zero		2


	//----- nvinfo : EIATTR_PARAM_CBANK
	.align		4
        /*000c*/ 	.byte	0x04, 0x0a
        /*000e*/ 	.short	(.L_2531 - .L_2530)
	.align		4
.L_2530:
        /*0010*/ 	.word	index@(.nv.constant0._Z25selective_scan_bwd_kernelI32Selective_Scan_bwd_kernel_traitsILi32ELi16ELb0ELb0ELb1ELb0ELb1EN3c104HalfENS1_7complexIfEEEEv12SSMParamsBwd)
        /*0014*/ 	.short	0x0160
        /*0016*/ 	.short	0x01f0


	//----- nvinfo : EIATTR_CBANK_PARAM_SIZE
	.align		4
.L_2531:
        /*0018*/ 	.byte	0x03, 0x19
        /*001a*/ 	.short	0x01f0


	//----- nvinfo : EIATTR_KPARAM_INFO
	.align		4
        /*001c*/ 	.byte	0x04, 0x17
        /*001e*/ 	.short	(.L_2533 - .L_2532)
.L_2532:
        /*0020*/ 	.word	0x00000000
        /*0024*/ 	.short	0x0000
        /*0026*/ 	.short	0x0000
        /*0028*/ 	.byte	0x00, 0xf0, 0xc1, 0x07


	//----- nvinfo : EIATTR_MAXREG_COUNT
	.align		4
.L_2533:
        /*002c*/ 	.byte	0x03, 0x1b
        /*002e*/ 	.short	0x00ff


	//----- nvinfo : EIATTR_NUM_BARRIERS
	.align		4
        /*0030*/ 	.byte	0x02, 0x4c
        /*0032*/ 	.byte	0x01
	.zero		1


	//----- nvinfo : EIATTR_ANNOTATIONS
	.align		4
        /*0034*/ 	.byte	0x04, 0x55
        /*0036*/ 	.short	(.L_2535 - .L_2534)


	//   ....[0]....
.L_2534:
        /* <DEDUP_REMOVED lines=11> */


	//----- nvinfo : EIATTR_MERCURY_ISA_VERSION
	.align		4
.L_2535:
        /*00d8*/ 	.byte	0x03, 0x5f
        /*00da*/ 	.short	0x0000


	//----- nvinfo : EIATTR_COOP_GROUP_MASK_REGIDS
	.align		4
        /*00dc*/ 	.byte	0x04, 0x29
        /*00de*/ 	.short	(.L_2537 - .L_2536)


	//   ....[0]....
.L_2536:
        /*00e0*/ 	.word	0xffffffff


	//   ....[1]....
        /*00e4*/ 	.word	0xffffffff


	//   ....[2]....
        /*00e8*/ 	.word	0xffffffff


	//   ....[3]....
        /*00ec*/ 	.word	0xffffffff


	//   ....[4]....
        /*00f0*/ 	.word	0xffffffff


	//   ....[5]....
        /*00f4*/ 	.word	0xffffffff


	//   ....[6]....
        /*00f8*/ 	.word	0xffffffff


	//   ....[7]....
        /*00fc*/ 	.word	0xffffffff


	//   ....[8]....
        /*0100*/ 	.word	0xffffffff


	//   ....[9]....
        /*0104*/ 	.word	0xffffffff


	//   ....[10]....
        /*0108*/ 	.word	0xffffffff


	//   ....[11]....
        /*010c*/ 	.word	0xffffffff


	//   ....[12]....
        /*0110*/ 	.word	0xffffffff


	//   ....[13]....
        /*0114*/ 	.word	0xffffffff


	//   ....[14]....
        /*0118*/ 	.word	0xffffffff


	//   ....[15]....
        /*011c*/ 	.word	0xffffffff


	//   ....[16]....
        /*0120*/ 	.word	0xffffffff


	//   ....[17]....
        /*0124*/ 	.word	0xffffffff


	//   ....[18]....
        /*0128*/ 	.word	0xffffffff


	//   ....[19]....
        /*012c*/ 	.word	0xffffffff


	//   ....[20]....
        /*0130*/ 	.word	0xffffffff


	//   ....[21]....
        /*0134*/ 	.word	0xffffffff


	//   ....[22]....
        /*0138*/ 	.word	0xffffffff


	//   ....[23]....
        /*013c*/ 	.word	0xffffffff


	//   ....[24]....
        /*0140*/ 	.word	0xffffffff


	//   ....[25]....
        /*0144*/ 	.word	0xffffffff


	//   ....[26]....
        /*0148*/ 	.word	0xffffffff


	//   ....[27]....
        /*014c*/ 	.word	0xffffffff


	//   ....[28]....
        /*0150*/ 	.word	0xffffffff


	//   ....[29]....
        /*0154*/ 	.word	0xffffffff


	//   ....[30]....
        /*0158*/ 	.word	0xffffffff


	//   ....[31]....
        /*015c*/ 	.word	0xffffffff


	//   ....[32]....
        /*0160*/ 	.word	0xffffffff


	//   ....[33]....
        /*0164*/ 	.word	0xffffffff


	//   ....[34]....
        /*0168*/ 	.word	0xffffffff


	//   ....[35]....
        /*016c*/ 	.word	0xffffffff


	//   ....[36]....
        /*0170*/ 	.word	0xffffffff


	//   ....[37]....
        /*0174*/ 	.word	0xffffffff


	//   ....[38]....
        /*0178*/ 	.word	0xffffffff


	//   ....[39]....
        /*017c*/ 	.word	0xffffffff


	//   ....[40]....
        /*0180*/ 	.word	0xffffffff


	//   ....[41]....
        /*0184*/ 	.word	0xffffffff


	//   ....[42]....
        /*0188*/ 	.word	0xffffffff


	//   ....[43]....
        /*018c*/ 	.word	0xffffffff


	//   ....[44]....
        /*0190*/ 	.word	0xffffffff


	//   ....[45]....
        /*0194*/ 	.word	0xffffffff


	//   ....[46]....
        /*0198*/ 	.word	0xffffffff


	//   ....[47]....
        /*019c*/ 	.word	0xffffffff


	//   ....[48]....
        /*01a0*/ 	.word	0xffffffff


	//   ....[49]....
        /*01a4*/ 	.word	0xffffffff


	//   ....[50]....
        /*01a8*/ 	.word	0xffffffff


	//   ....[51]....
        /*01ac*/ 	.word	0xffffffff


	//   ....[52]....
        /*01b0*/ 	.word	0xffffffff


	//   ....[53]....
        /*01b4*/ 	.word	0xffffffff


	//   ....[54]....
        /*01b8*/ 	.word	0xffffffff


	//   ....[55]....
        /*01bc*/ 	.word	0xffffffff


	//   ....[56]....
        /*01c0*/ 	.word	0xffffffff


	//   ....[57]....
        /*01c4*/ 	.word	0xffffffff


	//   ....[58]....
        /*01c8*/ 	.word	0xffffffff


	//   ....[59]....
        /*01cc*/ 	.word	0xffffffff


	//   ....[60]....
        /*01d0*/ 	.word	0xffffffff


	//   ....[61]....
        /*01d4*/ 	.word	0xffffffff


	//   ....[62]....
        /*01d8*/ 	.word	0xffffffff


	//   ....[63]....
        /*01dc*/ 	.word	0xffffffff


	//   ....[64]....
        /*01e0*/ 	.word	0xffffffff


	//   ....[65]....
        /*01e4*/ 	.word	0xffffffff


	//   ....[66]....
        /*01e8*/ 	.word	0xffffffff


	//   ....[67]....
        /*01ec*/ 	.word	0xffffffff


	//   ....[68]....
        /*01f0*/ 	.word	0xffffffff


	//   ....[69]....
        /*01f4*/ 	.word	0xffffffff


	//   ....[70]....
        /*01f8*/ 	.word	0xffffffff


	//   ....[71]....
        /*01fc*/ 	.word	0xffffffff


	//   ....[72]....
        /*0200*/ 	.word	0xffffffff


	//   ....[73]....
        /*0204*/ 	.word	0xffffffff


	//   ....[74]....
        /*0208*/ 	.word	0xffffffff


	//   ....[75]....
        /*020c*/ 	.word	0xffffffff


	//   ....[76]....
        /*0210*/ 	.word	0xffffffff


	//   ....[77]....
        /*0214*/ 	.word	0xffffffff


	//   ....[78]....
        /*0218*/ 	.word	0xffffffff


	//   ....[79]....
        /*021c*/ 	.word	0xffffffff


	//   ....[80]....
        /*0220*/ 	.word	0xffffffff


	//   ....[81]....
        /*0224*/ 	.word	0xffffffff


	//   ....[82]....
        /*0228*/ 	.word	0xffffffff


	//   ....[83]....
        /*022c*/ 	.word	0xffffffff


	//   ....[84]....
        /*0230*/ 	.word	0xffffffff


	//   ....[85]....
        /*0234*/ 	.word	0xffffffff


	//   ....[86]....
        /*0238*/ 	.word	0xffffffff


	//   ....[87]....
        /*023c*/ 	.word	0xffffffff


	//   ....[88]....
        /*0240*/ 	.word	0xffffffff


	//   ....[89]....
        /*0244*/ 	.word	0xffffffff


	//   ....[90]....
        /*0248*/ 	.word	0xffffffff


	//   ....[91]....
        /*024c*/ 	.word	0xffffffff


	//   ....[92]....
        /*0250*/ 	.word	0xffffffff


	//   ....[93]....
        /*0254*/ 	.word	0xffffffff


	//   ....[94]....
        /*0258*/ 	.word	0xffffffff


	//   ....[95]....
        /*025c*/ 	.word	0xffffffff


	//----- nvinfo : EIATTR_COOP_GROUP_INSTR_OFFSETS
	.align		4
.L_2537:
        /*0260*/ 	.byte	0x04, 0x28
        /*0262*/ 	.short	(.L_2539 - .L_2538)


	//   ....[0]....
.L_2538:
        /*0264*/ 	.word	0x000013b0


	//   ....[1]....
        /*0268*/ 	.word	0x000019f0


	//   ....[2]....
        /*026c*/ 	.word	0x000022e0


	//   ....[3]....
        /*0270*/ 	.word	0x00002750


	//   ....[4]....
        /*0274*/ 	.word	0x00002ee0


	//   ....[5]....
        /*0278*/ 	.word	0x00003aa0


	//   ....[6]....
        /*027c*/ 	.word	0x000047e0


	//   ....[7]....
        /*0280*/ 	.word	0x00006870


	//   ....[8]....
        /*0284*/ 	.word	0x00007ff0


	//   ....[9]....
        /*0288*/ 	.word	0x00008030


	//   ....[10]....
        /*028c*/ 	.word	0x00008070


	//   ....[11]....
        /*0290*/ 	.word	0x000080b0


	//   ....[12]....
        /*0294*/ 	.word	0x00008210


	//   ....[13]....
        /*0298*/ 	.word	0x00008250


	//   ....[14]....
        /*029c*/ 	.word	0x00008330


	//   ....[15]....
        /*02a0*/ 	.word	0x00008360


	//   ....[16]....
        /*02a4*/ 	.word	0x00008390


	//   ....[17]....
        /*02a8*/ 	.word	0x000083f0


	//   ....[18]....
        /*02ac*/ 	.word	0x00008600


	//   ....[19]....
        /*02b0*/ 	.word	0x00008640


	//   ....[20]....
        /*02b4*/ 	.word	0x00008670


	//   ....[21]....
        /*02b8*/ 	.word	0x000086a0


	//   ....[22]....
        /*02bc*/ 	.word	0x000088c0


	//   ....[23]....
        /*02c0*/ 	.word	0x00008900


	//   ....[24]....
        /*02c4*/ 	.word	0x00008930


	//   ....[25]....
        /*02c8*/ 	.word	0x00008960


	//   ....[26]....
        /*02cc*/ 	.word	0x00008b60


	//   ....[27]....
        /*02d0*/ 	.word	0x00008ba0


	//   ....[28]....
        /*02d4*/ 	.word	0x00008bd0


	//   ....[29]....
        /*02d8*/ 	.word	0x00008c00


	//   ....[30]....
        /*02dc*/ 	.word	0x00008df0


	//   ....[31]....
        /*02e0*/ 	.word	0x00008e20


	//   ....[32]....
        /*02e4*/ 	.word	0x00008e50


	//   ....[33]....
        /*02e8*/ 	.word	0x00008e80


	//   ....[34]....
        /*02ec*/ 	.word	0x00009440


	//   ....[35]....
        /*02f0*/ 	.word	0x00009470


	//   ....[36]....
        /*02f4*/ 	.word	0x00009490


	//   ....[37]....
        /*02f8*/ 	.word	0x000094a0


	//   ....[38]....
        /*02fc*/ 	.word	0x000096a0


	//   ....[39]....
        /*0300*/ 	.word	0x000096d0


	//   ....[40]....
        /*0304*/ 	.word	0x000096f0


	//   ....[41]....
        /*0308*/ 	.word	0x00009700


	//   ....[42]....
        /*030c*/ 	.word	0x00009810


	//   ....[43]....
        /*0310*/ 	.word	0x00009910


	//   ....[44]....
        /*0314*/ 	.word	0x00009a10


	//   ....[45]....
        /*0318*/ 	.word	0x00009a40


	//   ....[46]....
        /*031c*/ 	.word	0x00009b60


	//   ....[47]....
        /*0320*/ 	.word	0x00009ba0


	//   ....[48]....
        /*0324*/ 	.word	0x00009be0


	//   ....[49]....
        /*0328*/ 	.word	0x00009c70


	//   ....[50]....
        /*032c*/ 	.word	0x00009da0


	//   ....[51]....
        /*0330*/ 	.word	0x00009dd0


	//   ....[52]....
        /*0334*/ 	.word	0x00009de0


	//   ....[53]....
        /*0338*/ 	.word	0x00009df0


	//   ....[54]....
        /*033c*/ 	.word	0x00009ed0


	//   ....[55]....
        /*0340*/ 	.word	0x00009f10


	//   ....[56]....
        /*0344*/ 	.word	0x00009f50


	//   ....[57]....
        /*0348*/ 	.word	0x00009f80


	//   ....[58]....
        /*034c*/ 	.word	0x00009fb0


	//   ....[59]....
        /*0350*/ 	.word	0x00009fe0


	//   ....[60]....
        /*0354*/ 	.word	0x0000a010


	//   ....[61]....
        /*0358*/ 	.word	0x0000a3a0


	//   ....[62]....
        /*035c*/ 	.word	0x0000a3d0


	//   ....[63]....
        /*0360*/ 	.word	0x0000a570


	//   ....[64]....
        /*0364*/ 	.word	0x0000d440


	//   ....[65]....
        /*0368*/ 	.word	0x0000d480


	//   ....[66]....
        /*036c*/ 	.word	0x0000d4c0


	//   ....[67]....
        /*0370*/ 	.word	0x0000d500


	//   ....[68]....
        /*0374*/ 	.word	0x0000d5c0


	//   ....[69]....
        /*0378*/ 	.word	0x0000d5f0


	//   ....[70]....
        /*037c*/ 	.word	0x0000d620


	//   ....[71]....
        /*0380*/ 	.word	0x0000d650


	//   ....[72]....
        /*0384*/ 	.word	0x0000d6f0


	//   ....[73]....
        /*0388*/ 	.word	0x0000d740


	//   ....[74]....
        /*038c*/ 	.word	0x0000d770


	//   ....[75]....
        /*0390*/ 	.word	0x0000d7a0


	//   ....[76]....
        /*0394*/ 	.word	0x0000d820


	//   ....[77]....
        /*0398*/ 	.word	0x0000d870


	//   ....[78]....
        /*039c*/ 	.word	0x0000d8a0


	//   ....[79]....
        /*03a0*/ 	.word	0x0000d8d0


	//   ....[80]....
        /*03a4*/ 	.word	0x0000d960


	//   ....[81]....
        /*03a8*/ 	.word	0x0000d9a0


	//   ....[82]....
        /*03ac*/ 	.word	0x0000d9e0


	//   ....[83]....
        /*03b0*/ 	.word	0x0000da10


	//   ....[84]....
        /*03b4*/ 	.word	0x0000e100


	//   ....[85]....
        /*03b8*/ 	.word	0x0000e9d0


	//   ....[86]....
        /*03bc*/ 	.word	0x0000f160


	//   ....[87]....
        /*03c0*/ 	.word	0x0000f180


	//   ....[88]....
        /*03c4*/ 	.word	0x0000f1a0


	//   ....[89]....
        /*03c8*/ 	.word	0x0000f1c0


	//   ....[90]....
        /*03cc*/ 	.word	0x0000f1e0


	//   ....[91]....
        /*03d0*/ 	.word	0x0000f2f0


	//   ....[92]....
        /*03d4*/ 	.word	0x0000f310


	//   ....[93]....
        /*03d8*/ 	.word	0x0000f330


	//   ....[94]....
        /*03dc*/ 	.word	0x0000f350


	//   ....[95]....
        /*03e0*/ 	.word	0x0000f370


	//----- nvinfo : EIATTR_EXIT_INSTR_OFFSETS
	.align		4
.L_2539:
        /*03e4*/ 	.byte	0x04, 0x1c
        /*03e6*/ 	.short	(.L_2541 - .L_2540)


	//   ....[0]....
.L_2540:
        /*03e8*/ 	.word	0x0000f450


	//   ....[1]....
        /*03ec*/ 	.word	0x0000f6f0


	//----- nvinfo : EIATTR_MAX_THREADS
	.align		4
.L_2541:
        /*03f0*/ 	.byte	0x04, 0x05
        /*03f2*/ 	.short	(.L_2543 - .L_2542)
.L_2542:
        /*03f4*/ 	.word	0x00000020
        /*03f8*/ 	.word	0x00000001
        /*03fc*/ 	.word	0x00000001


	//----- nvinfo : EIATTR_CRS_STACK_SIZE
	.align		4
.L_2543:
        /*0400*/ 	.byte	0x04, 0x1e
        /*0402*/ 	.short	(.L_2545 - .L_2544)
.L_2544:
        /*0404*/ 	.word	0x00000000
.L_2545:


//--------------------- .nv.info._Z25selective_scan_bwd_kernelI32Selective_Scan_bwd_kernel_traitsILi32ELi16ELb0ELb0ELb1ELb1ELb0EN3c104HalfENS1_7complexIfEEEEv12SSMParamsBwd --------------------------
	.section	.nv.info._Z25selective_scan_bwd_kernelI32Selective_Scan_bwd_kernel_traitsILi32ELi16ELb0ELb0ELb1ELb1ELb0EN3c104HalfENS1_7complexIfEEEEv12SSMParamsBwd,"",@"SHT_CUDA_INFO"
	.sectionflags	@""
	.align	4


	//----- nvinfo : EIATTR_CUDA_API_VERSION
	.align		4
        /*0000*/ 	.byte	0x04, 0x37
        /*0002*/ 	.short	(.L_2547 - .L_2546)
.L_2546:
        /*0004*/ 	.word	0x00000082


	//----- nvinfo : EIATTR_SW2861232_WAR
	.align		4
.L_2547:
        /*0008*/ 	.byte	0x01, 0x35
	.zero		2


	//----- nvinfo : EIATTR_PARAM_CBANK
	.align		4
        /*000c*/ 	.byte	0x04, 0x0a
        /*000e*/ 	.short	(.L_2549 - .L_2548)
	.align		4
.L_2548:
        /*0010*/ 	.word	index@(.nv.constant0._Z25selective_scan_bwd_kernelI32Selective_Scan_bwd_kernel_traitsILi32ELi16ELb0ELb0ELb1ELb1ELb0EN3c104HalfENS1_7complexIfEEEEv12SSMParamsBwd)
        /*0014*/ 	.short	0x0160
        /*0016*/ 	.short	0x01f0


	//----- nvinfo : EIATTR_CBANK_PARAM_SIZE
	.align		4
.L_2549:
        /*0018*/ 	.byte	0x03, 0x19
        /*001a*/ 	.short	0x01f0


	//----- nvinfo : EIATTR_KPARAM_INFO
	.align		4
        /*001c*/ 	.byte	0x04, 0x17
        /*001e*/ 	.short	(.L_2551 - .L_2550)
.L_2550:
        /*0020*/ 	.word	0x00000000
        /*0024*/ 	.short	0x0000
        /*0026*/ 	.short	0x0000
        /*0028*/ 	.byte	0x00, 0xf0, 0xc1, 0x07


	//----- nvinfo : EIATTR_MAXREG_COUNT
	.align		4
.L_2551:
        /*002c*/ 	.byte	0x03, 0x1b
        /*002e*/ 	.short	0x00ff


	//----- nvinfo : EIATTR_NUM_BARRIERS
	.align		4
        /*0030*/ 	.byte	0x02, 0x4c
        /*0032*/ 	.byte	0x01
	.zero		1


	//----- nvinfo : EIATTR_ANNOTATIONS
	.align		4
        /*0034*/ 	.byte	0x04, 0x55
        /*0036*/ 	.short	(.L_2553 - .L_2552)


	//   ....[0]....
.L_2552:
        /* <DEDUP_REMOVED lines=11> */


	//----- nvinfo : EIATTR_MERCURY_ISA_VERSION
	.align		4
.L_2553:
        /*00d8*/ 	.byte	0x03, 0x5f
        /*00da*/ 	.short	0x0000


	//----- nvinfo : EIATTR_COOP_GROUP_MASK_REGIDS
	.align		4
        /*00dc*/ 	.byte	0x04, 0x29
        /*00de*/ 	.short	(.L_2555 - .L_2554)


	//   ....[0]....
.L_2554:
        /*00e0*/ 	.word	0xffffffff


	//   ....[1]....
        /*00e4*/ 	.word	0xffffffff


	//   ....[2]....
        /*00e8*/ 	.word	0xffffffff


	//   ....[3]....
        /*00ec*/ 	.word	0xffffffff


	//   ....[4]....
        /*00f0*/ 	.word	0xffffffff


	//   ....[5]....
        /*00f4*/ 	.word	0xffffffff


	//   ....[6]....
        /*00f8*/ 	.word	0xffffffff


	//   ....[7]....
        /*00fc*/ 	.word	0xffffffff


	//   ....[8]....
        /*0100*/ 	.word	0xffffffff


	//   ....[9]....
        /*0104*/ 	.word	0xffffffff


	//   ....[10]....
        /*0108*/ 	.word	0xffffffff


	//   ....[11]....
        /*010c*/ 	.word	0xffffffff


	//   ....[12]....
        /*0110*/ 	.word	0xffffffff


	//   ....[13]....
        /*0114*/ 	.word	0xffffffff


	//   ....[14]....
        /*0118*/ 	.word	0xffffffff


	//   ....[15]....
        /*011c*/ 	.word	0xffffffff


	//   ....[16]....
        /*0120*/ 	.word	0xffffffff


	//   ....[17]....
        /*0124*/ 	.word	0xffffffff


	//   ....[18]....
        /*0128*/ 	.word	0xffffffff


	//   ....[19]....
        /*012c*/ 	.word	0xffffffff


	//   ....[20]....
        /*0130*/ 	.word	0xffffffff


	//   ....[21]....
        /*0134*/ 	.word	0xffffffff


	//   ....[22]....
        /*0138*/ 	.word	0xffffffff


	//   ....[23]....
        /*013c*/ 	.word	0xffffffff


	//   ....[24]....
        /*0140*/ 	.word	0xffffffff


	//   ....[25]....
        /*0144*/ 	.word	0xffffffff


	//   ....[26]....
        /*0148*/ 	.word	0xffffffff


	//   ....[27]....
        /*014c*/ 	.word	0xffffffff


	//   ....[28]....
        /*0150*/ 	.word	0xffffffff


	//   ....[29]....
        /*0154*/ 	.word	0xffffffff


	//   ....[30]....
        /*0158*/ 	.word	0xffffffff


	//   ....[31]....
        /*015c*/ 	.word	0xffffffff


	//   ....[32]....
        /*0160*/ 	.word	0xffffffff


	//   ....[33]....
        /*0164*/ 	.word	0xffffffff


	//   ....[34]....
        /*0168*/ 	.word	0xffffffff


	//   ....[35]....
        /*016c*/ 	.word	0xffffffff


	//   ....[36]....
        /*0170*/ 	.word	0xffffffff


	//   ....[37]....
        /*0174*/ 	.word	0xffffffff


	//   ....[38]....
        /*0178*/ 	.word	0xffffffff


	//   ....[39]....
        /*017c*/ 	.word	0xffffffff


	//   ....[40]....
        /*0180*/ 	.word	0xffffffff


	//   ....[41]....
        /*0184*/ 	.word	0xffffffff


	//   ....[42]....
        /*0188*/ 	.word	0xffffffff


	//   ....[43]....
        /*018c*/ 	.word	0xffffffff


	//   ....[44]....
        /*0190*/ 	.word	0xffffffff


	//   ....[45]....
        /*0194*/ 	.word	0xffffffff


	//   ....[46]....
        /*0198*/ 	.word	0xffffffff


	//   ....[47]....
        /*019c*/ 	.word	0xffffffff


	//   ....[48]....
        /*01a0*/ 	.word	0xffffffff


	//   ....[49]....
        /*01a4*/ 	.word	0xffffffff


	//   ....[50]....
        /*01a8*/ 	.word	0xffffffff


	//   ....[51]....
        /*01ac*/ 	.word	0xffffffff


	//   ....[52]....
        /*01b0*/ 	.word	0xffffffff


	//   ....[53]....
        /*01b4*/ 	.word	0xffffffff


	//   ....[54]....
        /*01b8*/ 	.word	0xffffffff


	//   ....[55]....
        /*01bc*/ 	.word	0xffffffff


	//   ....[56]....
        /*01c0*/ 	.word	0xffffffff


	//   ....[57]....
        /*01c4*/ 	.word	0xffffffff


	//   ....[58]....
        /*01c8*/ 	.word	0xffffffff


	//   ....[59]....
        /*01cc*/ 	.word	0xffffffff


	//   ....[60]....
        /*01d0*/ 	.word	0xffffffff


	//   ....[61]....
        /*01d4*/ 	.word	0xffffffff


	//   ....[62]....
        /*01d8*/ 	.word	0xffffffff


	//   ....[63]....
        /*01dc*/ 	.word	0xffffffff


	//   ....[64]....
        /*01e0*/ 	.word	0xffffffff


	//   ....[65]....
        /*01e4*/ 	.word	0xffffffff


	//   ....[66]....
        /*01e8*/ 	.word	0xffffffff


	//   ....[67]....
        /*01ec*/ 	.word	0xffffffff


	//   ....[68]....
        /*01f0*/ 	.word	0xffffffff


	//   ....[69]....
        /*01f4*/ 	.word	0xffffffff


	//   ....[70]....
        /*01f8*/ 	.word	0xffffffff


	//   ....[71]....
        /*01fc*/ 	.word	0xffffffff


	//   ....[72]....
        /*0200*/ 	.word	0xffffffff


	//   ....[73]....
        /*0204*/ 	.word	0xffffffff


	//   ....[74]....
        /*0208*/ 	.word	0xffffffff


	//   ....[75]....
        /*020c*/ 	.word	0xffffffff


	//   ....[76]....
        /*0210*/ 	.word	0xffffffff


	//   ....[77]....
        /*0214*/ 	.word	0xffffffff


	//   ....[78]....
        /*0218*/ 	.word	0xffffffff


	//   ....[79]....
        /*021c*/ 	.word	0xffffffff


	//   ....[80]....
        /*0220*/ 	.word	0xffffffff


	//   ....[81]....
        /*0224*/ 	.word	0xffffffff


	//   ....[82]....
        /*0228*/ 	.word	0xffffffff


	//   ....[83]....
        /*022c*/ 	.word	0xffffffff


	//   ....[84]....
        /*0230*/ 	.word	0xffffffff


	//   ....[85]....
        /*0234*/ 	.word	0xffffffff


	//   ....[86]....
        /*0238*/ 	.word	0xffffffff


	//   ....[87]....
        /*023c*/ 	.word	0xffffffff


	//   ....[88]....
        /*0240*/ 	.word	0xffffffff


	//   ....[89]....
        /*0244*/ 	.word	0xffffffff


	//   ....[90]....
        /*0248*/ 	.word	0xffffffff


	//   ....[91]....
        /*024c*/ 	.word	0xffffffff


	//   ....[92]....
        /*0250*/ 	.word	0xffffffff


	//----- nvinfo : EIATTR_COOP_GROUP_INSTR_OFFSETS
	.align		4
.L_2555:
        /*0254*/ 	.byte	0x04, 0x28
        /*0256*/ 	.short	(.L_2557 - .L_2556)


	//   ....[0]....
.L_2556:
        /*0258*/ 	.word	0x00001440


	//   ....[1]....
        /*025c*/ 	.word	0x00001930


	//   ....[2]....
        /*0260*/ 	.word	0x00001ef0


	//   ....[3]....
        /*0264*/ 	.word	0x00006100


	//   ....[4]....
        /*0268*/ 	.word	0x00007870


	//   ....[5]....
        /*026c*/ 	.word	0x000078b0


	//   ....[6]....
        /*0270*/ 	.word	0x000078f0


	//   ....[7]....
        /*0274*/ 	.word	0x00007930


	//   ....[8]....
        /*0278*/ 	.word	0x00007a90


	//   ....[9]....
        /*027c*/ 	.word	0x00007bb0


	//   ....[10]....
        /*0280*/ 	.word	0x00007c20


	//   ....[11]....
        /*0284*/ 	.word	0x00007c50


	//   ....[12]....
        /*0288*/ 	.word	0x00007c80


	//   ....[13]....
        /*028c*/ 	.word	0x00007ea0


	//   ....[14]....
        /*0290*/ 	.word	0x00007ee0


	//   ....[15]....
        /*0294*/ 	.word	0x00007f10


	//   ....[16]....
        /*0298*/ 	.word	0x00007f40


	//   ....[17]....
        /*029c*/ 	.word	0x00008150


	//   ....[18]....
        /*02a0*/ 	.word	0x00008190


	//   ....[19]....
        /*02a4*/ 	.word	0x000081c0


	//   ....[20]....
        /*02a8*/ 	.word	0x000081f0


	//   ....[21]....
        /*02ac*/ 	.word	0x000083e0


	//   ....[22]....
        /*02b0*/ 	.word	0x00008420


	//   ....[23]....
        /*02b4*/ 	.word	0x00008450


	//   ....[24]....
        /*02b8*/ 	.word	0x00008480


	//   ....[25]....
        /*02bc*/ 	.word	0x00008630


	//   ....[26]....
        /*02c0*/ 	.word	0x00008690


	//   ....[27]....
        /*02c4*/ 	.word	0x000086c0


	//   ....[28]....
        /*02c8*/ 	.word	0x000086f0


	//   ....[29]....
        /*02cc*/ 	.word	0x00008720


	//   ....[30]....
        /*02d0*/ 	.word	0x00008b20


	//   ....[31]....
        /*02d4*/ 	.word	0x00008bb0


	//   ....[32]....
        /*02d8*/ 	.word	0x00008c00


	//   ....[33]....
        /*02dc*/ 	.word	0x00008c20


	//   ....[34]....
        /*02e0*/ 	.word	0x00008eb0


	//   ....[35]....
        /*02e4*/ 	.word	0x00008f10


	//   ....[36]....
        /*02e8*/ 	.word	0x00008f60


	//   ....[37]....
        /*02ec*/ 	.word	0x00008f70


	//   ....[38]....
        /*02f0*/ 	.word	0x00009080


	//   ....[39]....
        /*02f4*/ 	.word	0x00009150


	//   ....[40]....
        /*02f8*/ 	.word	0x000091b0


	//   ....[41]....
        /*02fc*/ 	.word	0x000091c0


	//   ....[42]....
        /*0300*/ 	.word	0x000092d0


	//   ....[43]....
        /*0304*/ 	.word	0x000093d0


	//   ....[44]....
        /*0308*/ 	.word	0x00009400


	//   ....[45]....
        /*030c*/ 	.word	0x00009420


	//   ....[46]....
        /*0310*/ 	.word	0x00009530


	//   ....[47]....
        /*0314*/ 	.word	0x00009570


	//   ....[48]....
        /*0318*/ 	.word	0x00009660


	//   ....[49]....
        /*031c*/ 	.word	0x00009670


	//   ....[50]....
        /*0320*/ 	.word	0x00009750


	//   ....[51]....
        /*0324*/ 	.word	0x00009790


	//   ....[52]....
        /*0328*/ 	.word	0x000097d0


	//   ....[53]....
        /*032c*/ 	.word	0x00009800


	//   ....[54]....
        /*0330*/ 	.word	0x00009830


	//   ....[55]....
        /*0334*/ 	.word	0x00009860


	//   ....[56]....
        /*0338*/ 	.word	0x00009890


	//   ....[57]....
        /*033c*/ 	.word	0x00009c20


	//   ....[58]....
        /*0340*/ 	.word	0x00009c50


	//   ....[59]....
        /*0344*/ 	.word	0x00009d40


	//   ....[60]....
        /*0348*/ 	.word	0x0000ccb0


	//   ....[61]....
        /*034c*/ 	.word	0x0000ccf0


	//   ....[62]....
        /*0350*/ 	.word	0x0000cd30


	//   ....[63]....
        /*0354*/ 	.word	0x0000cd70


	//   ....[64]....
        /*0358*/ 	.word	0x0000ce30


	//   ....[65]....
        /*035c*/ 	.word	0x0000ce80


	//   ....[66]....
        /*0360*/ 	.word	0x0000ceb0


	//   ....[67]....
        /*0364*/ 	.word	0x0000cee0


	//   ....[68]....
        /*0368*/ 	.word	0x0000cf60


	//   ....[69]....
        /*036c*/ 	.word	0x0000cfb0


	//   ....[70]....
        /*0370*/ 	.word	0x0000cfe0


	//   ....[71]....
        /*0374*/ 	.word	0x0000d010


	//   ....[72]....
        /*0378*/ 	.word	0x0000d0a0


	//   ....[73]....
        /*037c*/ 	.word	0x0000d0e0


	//   ....[74]....
        /*0380*/ 	.word	0x0000d110


	//   ....[75]....
        /*0384*/ 	.word	0x0000d140


	//   ....[76]....
        /*0388*/ 	.word	0x0000d1d0


	//   ....[77]....
        /*038c*/ 	.word	0x0000d210


	//   ....[78]....
        /*0390*/ 	.word	0x0000d240


	//   ....[79]....
        /*0394*/ 	.word	0x0000d270


	//   ....[80]....
        /*0398*/ 	.word	0x0000dbf0


	//   ....[81]....
        /*039c*/ 	.word	0x0000e480


	//   ....[82]....
        /*03a0*/ 	.word	0x0000f050


	//   ....[83]....
        /*03a4*/ 	.word	0x0000f720


	//   ....[84]....
        /*03a8*/ 	.word	0x0000f740


	//   ....[85]....
        /*03ac*/ 	.word	0x0000f760


	//   ....[86]....
        /*03b0*/ 	.word	0x0000f780


	//   ....[87]....
        /*03b4*/ 	.word	0x0000f7a0


	//   ....[88]....
        /*03b8*/ 	.word	0x0000f8b0


	//   ....[89]....
        /*03bc*/ 	.word	0x0000f8d0


	//   ....[90]....
        /*03c0*/ 	.word	0x0000f8f0


	//   ....[91]....
        /*03c4*/ 	.word	0x0000f910


	//   ....[92]....
        /*03c8*/ 	.word	0x0000f930


	//----- nvinfo : EIATTR_EXIT_INSTR_OFFSETS
	.align		4
.L_2557:
        /*03cc*/ 	.byte	0x04, 0x1c
        /*03ce*/ 	.short	(.L_2559 - .L_2558)


	//   ....[0]....
.L_2558:
        /*03d0*/ 	.word	0x0000fa10


	//   ....[1]....
        /*03d4*/ 	.word	0x0000fcb0


	//----- nvinfo : EIATTR_MAX_THREADS
	.align		4
.L_2559:
        /*03d8*/ 	.byte	0x04, 0x05
        /*03da*/ 	.short	(.L_2561 - .L_2560)
.L_2560:
        /*03dc*/ 	.word	0x00000020
        /*03e0*/ 	.word	0x00000001
        /*03e4*/ 	.word	0x00000001


	//----- nvinfo : EIATTR_CRS_STACK_SIZE
	.align		4
.L_2561:
        /*03e8*/ 	.byte	0x04, 0x1e
        /*03ea*/ 	.short	(.L_2563 - .L_2562)
.L_2562:
        /*03ec*/ 	.word	0x00000000
.L_2563:


//--------------------- .nv.info._Z25selective_scan_bwd_kernelI32Selective_Scan_bwd_kernel_traitsILi32ELi16ELb0ELb0ELb1ELb1ELb1EN3c104HalfENS1_7complexIfEEEEv12SSMParamsBwd --------------------------
	.section	.nv.info._Z25selective_scan_bwd_kernelI32Selective_Scan_bwd_kernel_traitsILi32ELi16ELb0ELb0ELb1ELb1ELb1EN3c104HalfENS1_7complexIfEEEEv12SSMParamsBwd,"",@"SHT_CUDA_INFO"
	.sectionflags	@""
	.align	4


	//----- nvinfo : EIATTR_CUDA_API_VERSION
	.align		4
        /*0000*/ 	.byte	0x04, 0x37
        /*0002*/ 	.short	(.L_2565 - .L_2564)
.L_2564:
        /*0004*/ 	.word	0x00000082


	//----- nvinfo : EIATTR_SW2861232_WAR
	.align		4
.L_2565:
        /*0008*/ 	.byte	0x01, 0x35
	.zero		2


	//----- nvinfo : EIATTR_PARAM_CBANK
	.align		4
        /*000c*/ 	.byte	0x04, 0x0a
        /*000e*/ 	.short	(.L_2567 - .L_2566)
	.align		4
.L_2566:
        /*0010*/ 	.word	index@(.nv.constant0._Z25selective_scan_bwd_kernelI32Selective_Scan_bwd_kernel_traitsILi32ELi16ELb0ELb0ELb1ELb1ELb1EN3c104HalfENS1_7complexIfEEEEv12SSMParamsBwd)
        /*0014*/ 	.short	0x0160
        /*0016*/ 	.short	0x01f0


	//----- nvinfo : EIATTR_CBANK_PARAM_SIZE
	.align		4
.L_2567:
        /*0018*/ 	.byte	0x03, 0x19
        /*001a*/ 	.short	0x01f0


	//----- nvinfo : EIATTR_KPARAM_INFO
	.align		4
        /*001c*/ 	.byte	0x04, 0x17
        /*001e*/ 	.short	(.L_2569 - .L_2568)
.L_2568:
        /*0020*/ 	.word	0x00000000
        /*0024*/ 	.short	0x0000
        /*0026*/ 	.short	0x0000
        /*0028*/ 	.byte	0x00, 0xf0, 0xc1, 0x07


	//----- nvinfo : EIATTR_MAXREG_COUNT
	.align		4
.L_2569:
        /*002c*/ 	.byte	0x03, 0x1b
        /*002e*/ 	.short	0x00ff


	//----- nvinfo : EIATTR_NUM_BARRIERS
	.align		4
        /*0030*/ 	.byte	0x02, 0x4c
        /*0032*/ 	.byte	0x01
	.zero		1


	//----- nvinfo : EIATTR_ANNOTATIONS
	.align		4
        /*0034*/ 	.byte	0x04, 0x55
        /*0036*/ 	.short	(.L_2571 - .L_2570)


	//   ....[0]....
.L_2570:
        /* <DEDUP_REMOVED lines=13> */


	//----- nvinfo : EIATTR_MERCURY_ISA_VERSION
	.align		4
.L_2571:
        /*00f8*/ 	.byte	0x03, 0x5f
        /*00fa*/ 	.short	0x0000


	//----- nvinfo : EIATTR_COOP_GROUP_MASK_REGIDS
	.align		4
        /*00fc*/ 	.byte	0x04, 0x29
        /*00fe*/ 	.short	(.L_2573 - .L_2572)


	//   ....[0]....
.L_2572:
        /*0100*/ 	.word	0xffffffff


	//   ....[1]....
        /*0104*/ 	.word	0xffffffff


	//   ....[2]....
        /*0108*/ 	.word	0xffffffff


	//   ....[3]....
        /*010c*/ 	.word	0xffffffff


	//   ....[4]....
        /*0110*/ 	.word	0xffffffff


	//   ....[5]....
        /*0114*/ 	.word	0xffffffff


	//   ....[6]....
        /*0118*/ 	.word	0xffffffff


	//   ....[7]....
        /*011c*/ 	.word	0xffffffff


	//   ....[8]....
        /*0120*/ 	.word	0xffffffff


	//   ....[9]....
        /*0124*/ 	.word	0xffffffff


	//   ....[10]....
        /*0128*/ 	.word	0xffffffff


	//   ....[11]....
        /*012c*/ 	.word	0xffffffff


	//   ....[12]....
        /*0130*/ 	.word	0xffffffff


	//   ....[13]....
        /*0134*/ 	.word	0xffffffff


	//   ....[14]....
        /*0138*/ 	.word	0xffffffff


	//   ....[15]....
        /*013c*/ 	.word	0xffffffff


	//   ....[16]....
        /*0140*/ 	.word	0xffffffff


	//   ....[17]....
        /*0144*/ 	.word	0xffffffff


	//   ....[18]....
        /*0148*/ 	.word	0xffffffff


	//   ....[19]....
        /*014c*/ 	.word	0xffffffff


	//   ....[20]....
        /*0150*/ 	.word	0xffffffff


	//   ....[21]....
        /*0154*/ 	.word	0xffffffff


	//   ....[22]....
        /*0158*/ 	.word	0xffffffff


	//   ....[23]....
        /*015c*/ 	.word	0xffffffff


	//   ....[24]....
        /*0160*/ 	.word	0xffffffff


	//   ....[25]....
        /*0164*/ 	.word	0xffffffff


	//   ....[26]....
        /*0168*/ 	.word	0xffffffff


	//   ....[27]....
        /*016c*/ 	.word	0xffffffff


	//   ....[28]....
        /*0170*/ 	.word	0xffffffff


	//   ....[29]....
        /*0174*/ 	.word	0xffffffff


	//   ....[30]....
        /*0178*/ 	.word	0xffffffff


	//   ....[31]....
        /*017c*/ 	.word	0xffffffff


	//   ....[32]....
        /*0180*/ 	.word	0xffffffff


	//   ....[33]....
        /*0184*/ 	.word	0xffffffff


	//   ....[34]....
        /*0188*/ 	.word	0xffffffff


	//   ....[35]....
        /*018c*/ 	.word	0xffffffff


	//   ....[36]....
        /*0190*/ 	.word	0xffffffff


	//   ....[37]....
        /*0194*/ 	.word	0xffffffff


	//   ....[38]....
        /*0198*/ 	.word	0xffffffff


	//   ....[39]....
        /*019c*/ 	.word	0xffffffff


	//   ....[40]....
        /*01a0*/ 	.word	0xffffffff


	//   ....[41]....
        /*01a4*/ 	.word	0xffffffff


	//   ....[42]....
        /*01a8*/ 	.word	0xffffffff


	//   ....[43]....
        /*01ac*/ 	.word	0xffffffff


	//   ....[44]....
        /*01b0*/ 	.word	0xffffffff


	//   ....[45]....
        /*01b4*/ 	.word	0xffffffff


	//   ....[46]....
        /*01b8*/ 	.word	0xffffffff


	//   ....[47]....
        /*01bc*/ 	.word	0xffffffff


	//   ....[48]....
        /*01c0*/ 	.word	0xffffffff


	//   ....[49]....
        /*01c4*/ 	.word	0xffffffff


	//   ....[50]....
        /*01c8*/ 	.word	0xffffffff


	//   ....[51]....
        /*01cc*/ 	.word	0xffffffff


	//   ....[52]....
        /*01d0*/ 	.word	0xffffffff


	//   ....[53]....
        /*01d4*/ 	.word	0xffffffff


	//   ....[54]....
        /*01d8*/ 	.word	0xffffffff


	//   ....[55]....
        /*01dc*/ 	.word	0xffffffff


	//   ....[56]....
        /*01e0*/ 	.word	0xffffffff


	//   ....[57]....
        /*01e4*/ 	.word	0xffffffff


	//   ....[58]....
        /*01e8*/ 	.word	0xffffffff


	//   ....[59]....
        /*01ec*/ 	.word	0xffffffff


	//   ....[60]....
        /*01f0*/ 	.word	0xffffffff


	//   ....[61]....
        /*01f4*/ 	.word	0xffffffff


	//   ....[62]....
        /*01f8*/ 	.word	0xffffffff


	//   ....[63]....
        /*01fc*/ 	.word	0xffffffff


	//   ....[64]....
        /*0200*/ 	.word	0xffffffff


	//   ....[65]....
        /*0204*/ 	.word	0xffffffff


	//   ....[66]....
        /*0208*/ 	.word	0xffffffff


	//   ....[67]....
        /*020c*/ 	.word	0xffffffff


	//   ....[68]....
        /*0210*/ 	.word	0xffffffff


	//   ....[69]....
        /*0214*/ 	.word	0xffffffff


	//   ....[70]....
        /*0218*/ 	.word	0xffffffff


	//   ....[71]....
        /*021c*/ 	.word	0xffffffff


	//   ....[72]....
        /*0220*/ 	.word	0xffffffff


	//   ....[73]....
        /*0224*/ 	.word	0xffffffff


	//   ....[74]....
        /*0228*/ 	.word	0xffffffff


	//   ....[75]....
        /*022c*/ 	.word	0xffffffff


	//   ....[76]....
        /*0230*/ 	.word	0xffffffff


	//   ....[77]....
        /*0234*/ 	.word	0xffffffff


	//   ....[78]....
        /*0238*/ 	.word	0xffffffff


	//   ....[79]....
        /*023c*/ 	.word	0xffffffff


	//   ....[80]....
        /*0240*/ 	.word	0xffffffff


	//   ....[81]....
        /*0244*/ 	.word	0xffffffff


	//   ....[82]....
        /*0248*/ 	.word	0xffffffff


	//   ....[83]....
        /*024c*/ 	.word	0xffffffff


	//   ....[84]....
        /*0250*/ 	.word	0xffffffff


	//   ....[85]....
        /*0254*/ 	.word	0xffffffff


	//   ....[86]....
        /*0258*/ 	.word	0xffffffff


	//   ....[87]....
        /*025c*/ 	.word	0xffffffff


	//   ....[88]....
        /*0260*/ 	.word	0xffffffff


	//   ....[89]....
        /*0264*/ 	.word	0xffffffff


	//   ....[90]....
        /*0268*/ 	.word	0xffffffff


	//   ....[91]....
        /*026c*/ 	.word	0xffffffff


	//   ....[92]....
        /*0270*/ 	.word	0xffffffff


	//   ....[93]....
        /*0274*/ 	.word	0xffffffff


	//   ....[94]....
        /*0278*/ 	.word	0xffffffff


	//   ....[95]....
        /*027c*/ 	.word	0xffffffff


	//   ....[96]....
        /*0280*/ 	.word	0xffffffff


	//----- nvinfo : EIATTR_COOP_GROUP_INSTR_OFFSETS
	.align		4
.L_2573:
        /*0284*/ 	.byte	0x04, 0x28
        /*0286*/ 	.short	(.L_2575 - .L_2574)


	//   ....[0]....
.L_2574:
        /*0288*/ 	.word	0x00001390


	//   ....[1]....
        /*028c*/ 	.word	0x00001970


	//   ....[2]....
        /*0290*/ 	.word	0x00001f20


	//   ....[3]....
        /*0294*/ 	.word	0x00004cb0


	//   ....[4]....
        /*0298*/ 	.word	0x00005390


	//   ....[5]....
        /*029c*/ 	.word	0x00005fc0


	//   ....[6]....
        /*02a0*/ 	.word	0x00006ae0


	//   ....[7]....
        /*02a4*/ 	.word	0x00008c70


	//   ....[8]....
        /*02a8*/ 	.word	0x0000a390


	//   ....[9]....
        /*02ac*/ 	.word	0x0000a3d0


	//   ....[10]....
        /*02b0*/ 	.word	0x0000a410


	//   ....[11]....
        /*02b4*/ 	.word	0x0000a450


	//   ....[12]....
        /*02b8*/ 	.word	0x0000a5b0


	//   ....[13]....
        /*02bc*/ 	.word	0x0000a6c0


	//   ....[14]....
        /*02c0*/ 	.word	0x0000a750


	//   ....[15]....
        /*02c4*/ 	.word	0x0000a780


	//   ....[16]....
        /*02c8*/ 	.word	0x0000a7b0


	//   ....[17]....
        /*02cc*/ 	.word	0x0000a9b0


	//   ....[18]....
        /*02d0*/ 	.word	0x0000aa00


	//   ....[19]....
        /*02d4*/ 	.word	0x0000aa30


	//   ....[20]....
        /*02d8*/ 	.word	0x0000aa60


	//   ....[21]....
        /*02dc*/ 	.word	0x0000ac50


	//   ....[22]....
        /*02e0*/ 	.word	0x0000ac90


	//   ....[23]....
        /*02e4*/ 	.word	0x0000acc0


	//   ....[24]....
        /*02e8*/ 	.word	0x0000acf0


	//   ....[25]....
        /*02ec*/ 	.word	0x0000aee0


	//   ....[26]....
        /*02f0*/ 	.word	0x0000af20


	//   ....[27]....
        /*02f4*/ 	.word	0x0000af50


	//   ....[28]....
        /*02f8*/ 	.word	0x0000af80


	//   ....[29]....
        /*02fc*/ 	.word	0x0000b130


	//   ....[30]....
        /*0300*/ 	.word	0x0000b160


	//   ....[31]....
        /*0304*/ 	.word	0x0000b1d0


	//   ....[32]....
        /*0308*/ 	.word	0x0000b230


	//   ....[33]....
        /*030c*/ 	.word	0x0000b260


	//   ....[34]....
        /*0310*/ 	.word	0x0000b770


	//   ....[35]....
        /*0314*/ 	.word	0x0000b7d0


	//   ....[36]....
        /*0318*/ 	.word	0x0000b820


	//   ....[37]....
        /*031c*/ 	.word	0x0000b840


	//   ....[38]....
        /*0320*/ 	.word	0x0000ba40


	//   ....[39]....
        /*0324*/ 	.word	0x0000ba70


	//   ....[40]....
        /*0328*/ 	.word	0x0000ba90


	//   ....[41]....
        /*032c*/ 	.word	0x0000baa0


	//   ....[42]....
        /*0330*/ 	.word	0x0000bbb0


	//   ....[43]....
        /*0334*/ 	.word	0x0000bcb0


	//   ....[44]....
        /*0338*/ 	.word	0x0000bdb0


	//   ....[45]....
        /*033c*/ 	.word	0x0000bde0


	//   ....[46]....
        /*0340*/ 	.word	0x0000bf00


	//   ....[47]....
        /*0344*/ 	.word	0x0000bf40


	//   ....[48]....
        /*0348*/ 	.word	0x0000bf80


	//   ....[49]....
        /*034c*/ 	.word	0x0000c030


	//   ....[50]....
        /*0350*/ 	.word	0x0000c140


	//   ....[51]....
        /*0354*/ 	.word	0x0000c170


	//   ....[52]....
        /*0358*/ 	.word	0x0000c180


	//   ....[53]....
        /*035c*/ 	.word	0x0000c190


	//   ....[54]....
        /*0360*/ 	.word	0x0000c270


	//   ....[55]....
        /*0364*/ 	.word	0x0000c2b0


	//   ....[56]....
        /*0368*/ 	.word	0x0000c2f0


	//   ....[57]....
        /*036c*/ 	.word	0x0000c320


	//   ....[58]....
        /*0370*/ 	.word	0x0000c350


	//   ....[59]....
        /*0374*/ 	.word	0x0000c380


	//   ....[60]....
        /*0378*/ 	.word	0x0000c3b0


	//   ....[61]....
        /*037c*/ 	.word	0x0000c740


	//   ....[62]....
        /*0380*/ 	.word	0x0000c770


	//   ....[63]....
        /*0384*/ 	.word	0x0000c860


	//   ....[64]....
        /*0388*/ 	.word	0x0000f7e0


	//   ....[65]....
        /*038c*/ 	.word	0x0000f820


	//   ....[66]....
        /*0390*/ 	.word	0x0000f860


	//   ....[67]....
        /*0394*/ 	.word	0x0000f8a0


	//   ....[68]....
        /*0398*/ 	.word	0x0000f960


	//   ....[69]....
        /*039c*/ 	.word	0x0000f9b0


	//   ....[70]....
        /*03a0*/ 	.word	0x0000f9e0


	//   ....[71]....
        /*03a4*/ 	.word	0x0000fa10


	//   ....[72]....
        /*03a8*/ 	.word	0x0000fa90


	//   ....[73]....
        /*03ac*/ 	.word	0x0000fae0


	//   ....[74]....
        /*03b0*/ 	.word	0x0000fb20


	//   ....[75]....
        /*03b4*/ 	.word	0x0000fb50


	//   ....[76]....
        /*03b8*/ 	.word	0x0000fbd0


	//   ....[77]....
        /*03bc*/ 	.word	0x0000fc10


	//   ....[78]....
        /*03c0*/ 	.word	0x0000fc50


	//   ....[79]....
        /*03c4*/ 	.word	0x0000fc80


	//   ....[80]....
        /*03c8*/ 	.word	0x0000fd10


	//   ....[81]....
        /*03cc*/ 	.word	0x0000fd40


	//   ....[82]....
        /*03d0*/ 	.word	0x0000fd90


	//   ....[83]....
        /*03d4*/ 	.word	0x0000fdc0


	//   ....[84]....
        /*03d8*/ 	.word	0x000106e0


	//   ....[85]....
        /*03dc*/ 	.word	0x00010fa0


	//   ....[86]....
        /*03e0*/ 	.word	0x00011aa0


	//   ....[87]....
        /*03e4*/ 	.word	0x00012230


	//   ....[88]....
        /*03e8*/ 	.word	0x00012250


	//   ....[89]....
        /*03ec*/ 	.word	0x00012270


	//   ....[90]....
        /*03f0*/ 	.word	0x00012290


	//   ....[91]....
        /*03f4*/ 	.word	0x000122b0


	//   ....[92]....
        /*03f8*/ 	.word	0x000123c0


	//   ....[93]....
        /*03fc*/ 	.word	0x000123e0


	//   ....[94]....
        /*0400*/ 	.word	0x00012400


	//   ....[95]....
        /*0404*/ 	.word	0x00012420


	//   ....[96]....
        /*0408*/ 	.word	0x00012440


	//----- nvinfo : EIATTR_EXIT_INSTR_OFFSETS
	.align		4
.L_2575:
        /*040c*/ 	.byte	0x04, 0x1c
        /*040e*/ 	.short	(.L_2577 - .L_2576)


	//   ....[0]....
.L_2576:
        /*0410*/ 	.word	0x00012520


	//   ....[1]....
        /*0414*/ 	.word	0x000127c0


	//----- nvinfo : EIATTR_MAX_THREADS
	.align		4
.L_2577:
        /*0418*/ 	.byte	0x04, 0x05
        /*041a*/ 	.short	(.L_2579 - .L_2578)
.L_2578:
        /*041c*/ 	.word	0x00000020
        /*0420*/ 	.word	0x00000001
        /*0424*/ 	.word	0x00000001


	//----- nvinfo : EIATTR_CRS_STACK_SIZE
	.align		4
.L_2579:
        /*0428*/ 	.byte	0x04, 0x1e
        /*042a*/ 	.short	(.L_2581 - .L_2580)
.L_2580:
        /*042c*/ 	.word	0x00000000
.L_2581:


//--------------------- .nv.info._Z25selective_scan_bwd_kernelI32Selective_Scan_bwd_kernel_traitsILi32ELi16ELb0ELb1ELb0ELb0ELb0EN3c104HalfENS1_7complexIfEEEEv12SSMParamsBwd --------------------------
	.section	.nv.info._Z25selective_scan_bwd_kernelI32Selective_Scan_bwd_kernel_traitsILi32ELi16ELb0ELb1ELb0ELb0ELb0EN3c104HalfENS1_7complexIfEEEEv12SSMParamsBwd,"",@"SHT_CUDA_INFO"
	.sectionflags	@""
	.align	4


	//----- nvinfo : EIATTR_CUDA_API_VERSION
	.align		4
        /*0000*/ 	.byte	0x04, 0x37
        /*0002*/ 	.short	(.L_2583 - .L_2582)
.L_2582:
        /*0004*/ 	.word	0x00000082


	//----- nvinfo : EIATTR_SW2861232_WAR
	.align		4
.L_2583:
        /*0008*/ 	.byte	0x01, 0x35
	.zero		2


	//----- nvinfo : EIATTR_PARAM_CBANK
	.align		4
        /*000c*/ 	.byte	0x04, 0x0a
        /*000e*/ 	.short	(.L_2585 - .L_2584)
	.align		4
.L_2584:
        /*0010*/ 	.word	index@(.nv.constant0._Z25selective_scan_bwd_kernelI32Selective_Scan_bwd_kernel_traitsILi32ELi16ELb0ELb1ELb0ELb0ELb0EN3c104HalfENS1_7complexIfEEEEv12SSMParamsBwd)
        /*0014*/ 	.short	0x0160
        /*0016*/ 	.short	0x01f0


	//----- nvinfo : EIATTR_CBANK_PARAM_SIZE
	.align		4
.L_2585:
        /*0018*/ 	.byte	0x03, 0x19
        /*001a*/ 	.short	0x01f0


	//----- nvinfo : EIATTR_KPARAM_INFO
	.align		4
        /*001c*/ 	.byte	0x04, 0x17
        /*001e*/ 	.short	(.L_2587 - .L_2586)
.L_2586:
        /*0020*/ 	.word	0x00000000
        /*0024*/ 	.short	0x0000
        /*0026*/ 	.short	0x0000
        /*0028*/ 	.byte	0x00, 0xf0, 0xc1, 0x07


	//----- nvinfo : EIATTR_MAXREG_COUNT
	.align		4
.L_2587:
        /*002c*/ 	.byte	0x03, 0x1b
        /*002e*/ 	.short	0x00ff


	//----- nvinfo : EIATTR_NUM_BARRIERS
	.align		4
        /*0030*/ 	.byte	0x02, 0x4c
        /*0032*/ 	.byte	0x01
	.zero		1


	//----- nvinfo : EIATTR_ANNOTATIONS
	.align		4
        /*0034*/ 	.byte	0x04, 0x55
        /*0036*/ 	.short	(.L_2589 - .L_2588)


	//   ....[0]....
.L_2588:
        /* <DEDUP_REMOVED lines=11> */


	//----- nvinfo : EIATTR_MERCURY_ISA_VERSION
	.align		4
.L_2589:
        /*00d8*/ 	.byte	0x03, 0x5f
        /*00da*/ 	.short	0x0000


	//----- nvinfo : EIATTR_COOP_GROUP_MASK_REGIDS
	.align		4
        /*00dc*/ 	.byte	0x04, 0x29
        /*00de*/ 	.short	(.L_2591 - .L_2590)


	//   ....[0]....
.L_2590:
        /*00e0*/ 	.word	0xffffffff


	//   ....[1]....
        /*00e4*/ 	.word	0xffffffff


	//   ....[2]....
        /*00e8*/ 	.word	0xffffffff


	//   ....[3]....
        /*00ec*/ 	.word	0xffffffff


	//   ....[4]....
        /*00f0*/ 	.word	0xffffffff


	//   ....[5]....
        /*00f4*/ 	.word	0xffffffff


	//   ....[6]....
        /*00f8*/ 	.word	0xffffffff


	//   ....[7]....
        /*00fc*/ 	.word	0xffffffff


	//   ....[8]....
        /*0100*/ 	.word	0xffffffff


	//   ....[9]....
        /*0104*/ 	.word	0xffffffff


	//   ....[10]....
        /*0108*/ 	.word	0xffffffff


	//   ....[11]....
        /*010c*/ 	.word	0xffffffff


	//   ....[12]....
        /*0110*/ 	.word	0xffffffff


	//   ....[13]....
        /*0114*/ 	.word	0xffffffff


	//   ....[14]....
        /*0118*/ 	.word	0xffffffff


	//   ....[15]....
        /*011c*/ 	.word	0xffffffff


	//   ....[16]....
        /*0120*/ 	.word	0xffffffff


	//   ....[17]....
        /*0124*/ 	.word	0xffffffff


	//   ....[18]....
        /*0128*/ 	.word	0xffffffff


	//   ....[19]....
        /*012c*/ 	.word	0xffffffff


	//   ....[20]....
        /*0130*/ 	.word	0xffffffff


	//   ....[21]....
        /*0134*/ 	.word	0xffffffff


	//   ....[22]....
        /*0138*/ 	.word	0xffffffff


	//   ....[23]....
        /*013c*/ 	.word	0xffffffff


	//   ....[24]....
        /*0140*/ 	.word	0xffffffff


	//   ....[25]....
        /*0144*/ 	.word	0xffffffff


	//   ....[26]....
        /*0148*/ 	.word	0xffffffff


	//   ....[27]....
        /*014c*/ 	.word	0xffffffff


	//   ....[28]....
        /*0150*/ 	.word	0xffffffff


	//   ....[29]....
        /*0154*/ 	.word	0xffffffff


	//   ....[30]....
        /*0158*/ 	.word	0xffffffff


	//   ....[31]....
        /*015c*/ 	.word	0xffffffff


	//   ....[32]....
        /*0160*/ 	.word	0xffffffff


	//   ....[33]....
        /*0164*/ 	.word	0xffffffff


	//   ....[34]....
        /*0168*/ 	.word	0xffffffff


	//   ....[35]....
        /*016c*/ 	.word	0xffffffff


	//   ....[36]....
        /*0170*/ 	.word	0xffffffff


	//   ....[37]....
        /*0174*/ 	.word	0xffffffff


	//   ....[38]....
        /*0178*/ 	.word	0xffffffff


	//   ....[39]....
        /*017c*/ 	.word	0xffffffff


	//   ....[40]....
        /*0180*/ 	.word	0xffffffff


	//   ....[41]....
        /*0184*/ 	.word	0xffffffff


	//   ....[42]....
        /*0188*/ 	.word	0xffffffff


	//   ....[43]....
        /*018c*/ 	.word	0xffffffff


	//   ....[44]....
        /*0190*/ 	.word	0xffffffff


	//   ....[45]....
        /*0194*/ 	.word	0xffffffff


	//   ....[46]....
        /*0198*/ 	.word	0xffffffff


	//   ....[47]....
        /*019c*/ 	.word	0xffffffff


	//   ....[48]....
        /*01a0*/ 	.word	0xffffffff


	//   ....[49]....
        /*01a4*/ 	.word	0xffffffff


	//   ....[50]....
        /*01a8*/ 	.word	0xffffffff


	//   ....[51]....
        /*01ac*/ 	.word	0xffffffff


	//   ....[52]....
        /*01b0*/ 	.word	0xffffffff


	//   ....[53]....
        /*01b4*/ 	.word	0xffffffff


	//   ....[54]....
        /*01b8*/ 	.word	0xffffffff


	//   ....[55]....
        /*01bc*/ 	.word	0xffffffff


	//   ....[56]....
        /*01c0*/ 	.word	0xffffffff


	//   ....[57]....
        /*01c4*/ 	.word	0xffffffff


	//   ....[58]....
        /*01c8*/ 	.word	0xffffffff


	//   ....[59]....
        /*01cc*/ 	.word	0xffffffff


	//   ....[60]....
        /*01d0*/ 	.word	0xffffffff


	//   ....[61]....
        /*01d4*/ 	.word	0xffffffff


	//   ....[62]....
        /*01d8*/ 	.word	0xffffffff


	//   ....[63]....
        /*01dc*/ 	.word	0xffffffff


	//   ....[64]....
        /*01e0*/ 	.word	0xffffffff


	//   ....[65]....
        /*01e4*/ 	.word	0xffffffff


	//   ....[66]....
        /*01e8*/ 	.word	0xffffffff


	//   ....[67]....
        /*01ec*/ 	.word	0xffffffff


	//   ....[68]....
        /*01f0*/ 	.word	0xffffffff


	//   ....[69]....
        /*01f4*/ 	.word	0xffffffff


	//   ....[70]....
        /*01f8*/ 	.word	0xffffffff


	//   ....[71]....
        /*01fc*/ 	.word	0xffffffff


	//   ....[72]....
        /*0200*/ 	.word	0xffffffff


	//   ....[73]....
        /*0204*/ 	.word	0xffffffff


	//   ....[74]....
        /*0208*/ 	.word	0xffffffff


	//   ....[75]....
        /*020c*/ 	.word	0xffffffff


	//   ....[76]....
        /*0210*/ 	.word	0xffffffff


	//   ....[77]....
        /*0214*/ 	.word	0xffffffff


	//   ....[78]....
        /*0218*/ 	.word	0xffffffff


	//   ....[79]....
        /*021c*/ 	.word	0xffffffff


	//   ....[80]....
        /*0220*/ 	.word	0xffffffff


	//   ....[81]....
        /*0224*/ 	.word	0xffffffff


	//   ....[82]....
        /*0228*/ 	.word	0xffffffff


	//   ....[83]....
        /*022c*/ 	.word	0xffffffff


	//   ....[84]....
        /*0230*/ 	.word	0xffffffff


	//   ....[85]....
        /*0234*/ 	.word	0xffffffff


	//   ....[86]....
        /*0238*/ 	.word	0xffffffff


	//   ....[87]....
        /*023c*/ 	.word	0xffffffff


	//   ....[88]....
        /*0240*/ 	.word	0xffffffff


	//   ....[89]....
        /*0244*/ 	.word	0xffffffff


	//   ....[90]....
        /*0248*/ 	.word	0xffffffff


	//   ....[91]....
        /*024c*/ 	.word	0xffffffff


	//----- nvinfo : EIATTR_COOP_GROUP_INSTR_OFFSETS
	.align		4
.L_2591:
        /*0250*/ 	.byte	0x04, 0x28
        /*0252*/ 	.short	(.L_2593 - .L_2592)


	//   ....[0]....
.L_2592:
        /*0254*/ 	.word	0x00001360


	//   ....[1]....
        /*0258*/ 	.word	0x000019b0


	//   ....[2]....
        /*025c*/ 	.word	0x00001e40


	//   ....[3]....
        /*0260*/ 	.word	0x00003d00


	//   ....[4]....
        /*0264*/ 	.word	0x000052d0


	//   ....[5]....
        /*0268*/ 	.word	0x00005310


	//   ....[6]....
        /*026c*/ 	.word	0x00005340


	//   ....[7]....
        /*0270*/ 	.word	0x00005370


	//   ....[8]....
        /*0274*/ 	.word	0x000053a0


	//   ....[9]....
        /*0278*/ 	.word	0x000054c0


	//   ....[10]....
        /*027c*/ 	.word	0x000054f0


	//   ....[11]....
        /*0280*/ 	.word	0x00005500


	//   ....[12]....
        /*0284*/ 	.word	0x00005510


	//   ....[13]....
        /*0288*/ 	.word	0x000055d0


	//   ....[14]....
        /*028c*/ 	.word	0x000055f0


	//   ....[15]....
        /*0290*/ 	.word	0x00005600


	//   ....[16]....
        /*0294*/ 	.word	0x00005610


	//   ....[17]....
        /*0298*/ 	.word	0x00005710


	//   ....[18]....
        /*029c*/ 	.word	0x00005750


	//   ....[19]....
        /*02a0*/ 	.word	0x00005780


	//   ....[20]....
        /*02a4*/ 	.word	0x000057b0


	//   ....[21]....
        /*02a8*/ 	.word	0x00005900


	//   ....[22]....
        /*02ac*/ 	.word	0x00005960


	//   ....[23]....
        /*02b0*/ 	.word	0x00005990


	//   ....[24]....
        /*02b4*/ 	.word	0x000059c0


	//   ....[25]....
        /*02b8*/ 	.word	0x00005ae0


	//   ....[26]....
        /*02bc*/ 	.word	0x00005b10


	//   ....[27]....
        /*02c0*/ 	.word	0x00005b40


	//   ....[28]....
        /*02c4*/ 	.word	0x00005b70


	//   ....[29]....
        /*02c8*/ 	.word	0x00005c30


	//   ....[30]....
        /*02cc*/ 	.word	0x00006a20


	//   ....[31]....
        /*02d0*/ 	.word	0x00006a40


	//   ....[32]....
        /*02d4*/ 	.word	0x00006a50


	//   ....[33]....
        /*02d8*/ 	.word	0x00006a60


	//   ....[34]....
        /*02dc*/ 	.word	0x00006b90


	//   ....[35]....
        /*02e0*/ 	.word	0x00006bb0


	//   ....[36]....
        /*02e4*/ 	.word	0x00006bd0


	//   ....[37]....
        /*02e8*/ 	.word	0x00006be0


	//   ....[38]....
        /*02ec*/ 	.word	0x00006cd0


	//   ....[39]....
        /*02f0*/ 	.word	0x00006cf0


	//   ....[40]....
        /*02f4*/ 	.word	0x00006d00


	//   ....[41]....
        /*02f8*/ 	.word	0x00006d10


	//   ....[42]....
        /*02fc*/ 	.word	0x00006e00


	//   ....[43]....
        /*0300*/ 	.word	0x00006e20


	//   ....[44]....
        /*0304*/ 	.word	0x00006e30


	//   ....[45]....
        /*0308*/ 	.word	0x00006e40


	//   ....[46]....
        /*030c*/ 	.word	0x00006f30


	//   ....[47]....
        /*0310*/ 	.word	0x00006f50


	//   ....[48]....
        /*0314*/ 	.word	0x00006f60


	//   ....[49]....
        /*0318*/ 	.word	0x00006f70


	//   ....[50]....
        /*031c*/ 	.word	0x00007050


	//   ....[51]....
        /*0320*/ 	.word	0x00007080


	//   ....[52]....
        /*0324*/ 	.word	0x00007090


	//   ....[53]....
        /*0328*/ 	.word	0x000070a0


	//   ....[54]....
        /*032c*/ 	.word	0x000070b0


	//   ....[55]....
        /*0330*/ 	.word	0x000070c0


	//   ....[56]....
        /*0334*/ 	.word	0x000070e0


	//   ....[57]....
        /*0338*/ 	.word	0x00007110


	//   ....[58]....
        /*033c*/ 	.word	0x00007140


	//   ....[59]....
        /*0340*/ 	.word	0x00007180


	//   ....[60]....
        /*0344*/ 	.word	0x0000a250


	//   ....[61]....
        /*0348*/ 	.word	0x0000a290


	//   ....[62]....
        /*034c*/ 	.word	0x0000a2d0


	//   ....[63]....
        /*0350*/ 	.word	0x0000a310


	//   ....[64]....
        /*0354*/ 	.word	0x0000a3d0


	//   ....[65]....
        /*0358*/ 	.word	0x0000a400


	//   ....[66]....
        /*035c*/ 	.word	0x0000a430


	//   ....[67]....
        /*0360*/ 	.word	0x0000a460


	//   ....[68]....
        /*0364*/ 	.word	0x0000a500


	//   ....[69]....
        /*0368*/ 	.word	0x0000a550


	//   ....[70]....
        /*036c*/ 	.word	0x0000a580


	//   ....[71]....
        /*0370*/ 	.word	0x0000a5b0


	//   ....[72]....
        /*0374*/ 	.word	0x0000a630


	//   ....[73]....
        /*0378*/ 	.word	0x0000a680


	//   ....[74]....
        /*037c*/ 	.word	0x0000a6c0


	//   ....[75]....
        /*0380*/ 	.word	0x0000a6f0


	//   ....[76]....
        /*0384*/ 	.word	0x0000a770


	//   ....[77]....
        /*0388*/ 	.word	0x0000a7b0


	//   ....[78]....
        /*038c*/ 	.word	0x0000a7f0


	//   ....[79]....
        /*0390*/ 	.word	0x0000a820


	//   ....[80]....
        /*0394*/ 	.word	0x0000afc0


	//   ....[81]....
        /*0398*/ 	.word	0x0000b960


	//   ....[82]....
        /*039c*/ 	.word	0x0000c010


	//   ....[83]....
        /*03a0*/ 	.word	0x0000c030


	//   ....[84]....
        /*03a4*/ 	.word	0x0000c050


	//   ....[85]....
        /*03a8*/ 	.word	0x0000c070


	//   ....[86]....
        /*03ac*/ 	.word	0x0000c090


	//   ....[87]....
        /*03b0*/ 	.word	0x0000c1a0


	//   ....[88]....
        /*03b4*/ 	.word	0x0000c1c0


	//   ....[89]....
        /*03b8*/ 	.word	0x0000c1e0


	//   ....[90]....
        /*03bc*/ 	.word	0x0000c200


	//   ....[91]....
        /*03c0*/ 	.word	0x0000c220


	//----- nvinfo : EIATTR_EXIT_INSTR_OFFSETS
	.align		4
.L_2593:
        /*03c4*/ 	.byte	0x04, 0x1c
        /*03c6*/ 	.short	(.L_2595 - .L_2594)


	//   ....[0]....
.L_2594:
        /*03c8*/ 	.word	0x0000c300


	//   ....[1]....
        /*03cc*/ 	.word	0x0000c5a0


	//----- nvinfo : EIATTR_MAX_THREADS
	.align		4
.L_2595:
        /*03d0*/ 	.byte	0x04, 0x05
        /*03d2*/ 	.short	(.L_2597 - .L_2596)
.L_2596:
        /*03d4*/ 	.word	0x00000020
        /*03d8*/ 	.word	0x00000001
        /*03dc*/ 	.word	0x00000001


	//----- nvinfo : EIATTR_CRS_STACK_SIZE
	.align		4
.L_2597:
        /*03e0*/ 	.byte	0x04, 0x1e
        /*03e2*/ 	.short	(.L_2599 - .L_2598)
.L_2598:
        /*03e4*/ 	.word	0x00000000
.L_2599:


//--------------------- .nv.info._Z25selective_scan_bwd_kernelI32Selective_Scan_bwd_kernel_traitsILi32ELi16ELb0ELb1ELb0ELb0ELb1EN3c104HalfENS1_7complexIfEEEEv12SSMParamsBwd --------------------------
	.section	.nv.info._Z25selective_scan_bwd_kernelI32Selective_Scan_bwd_kernel_traitsILi32ELi16ELb0ELb1ELb0ELb0ELb1EN3c104HalfENS1_7complexIfEEEEv12SSMParamsBwd,"",@"SHT_CUDA_INFO"
	.sectionflags	@""
	.align	4


	//----- nvinfo : EIATTR_CUDA_API_VERSION
	.align		4
        /*0000*/ 	.byte	0x04, 0x37
        /*0002*/ 	.short	(.L_2601 - .L_2600)
.L_2600:
        /*0004*/ 	.word	0x00000082


	//----- nvinfo : EIATTR_SW2861232_WAR
	.align		4
.L_2601:
        /*0008*/ 	.byte	0x01, 0x35
	.zero		2


	//----- nvinfo : EIATTR_PARAM_CBANK
	.align		4
        /*000c*/ 	.byte	0x04, 0x0a
        /*000e*/ 	.short	(.L_2603 - .L_2602)
	.align		4
.L_2602:
        /*0010*/ 	.word	index@(.nv.constant0._Z25selective_scan_bwd_kernelI32Selective_Scan_bwd_kernel_traitsILi32ELi16ELb0ELb1ELb0ELb0ELb1EN3c104HalfENS1_7complexIfEEEEv12SSMParamsBwd)
        /*0014*/ 	.short	0x0160
        /*0016*/ 	.short	0x01f0


	//----- nvinfo : EIATTR_CBANK_PARAM_SIZE
	.align		4
.L_2603:
        /*0018*/ 	.byte	0x03, 0x19
        /*001a*/ 	.short	0x01f0


	//----- nvinfo : EIATTR_KPARAM_INFO
	.align		4
        /*001c*/ 	.byte	0x04, 0x17
        /*001e*/ 	.short	(.L_2605 - .L_2604)
.L_2604:
        /*0020*/ 	.word	0x00000000
        /*0024*/ 	.short	0x0000
        /*0026*/ 	.short	0x0000
        /*0028*/ 	.byte	0x00, 0xf0, 0xc1, 0x07


	//----- nvinfo : EIATTR_MAXREG_COUNT
	.align		4
.L_2605:
        /*002c*/ 	.byte	0x03, 0x1b
        /*002e*/ 	.short	0x00ff


	//----- nvinfo : EIATTR_NUM_BARRIERS
	.align		4
        /*0030*/ 	.byte	0x02, 0x4c
        /*0032*/ 	.byte	0x01
	.zero		1


	//----- nvinfo : EIATTR_ANNOTATIONS
	.align		4
        /*0034*/ 	.byte	0x04, 0x55
        /*0036*/ 	.short	(.L_2607 - .L_2606)


	//   ....[0]....
.L_2606:
        /* <DEDUP_REMOVED lines=12> */


	//----- nvinfo : EIATTR_MERCURY_ISA_VERSION
	.align		4
.L_2607:
        /*00e8*/ 	.byte	0x03, 0x5f
        /*00ea*/ 	.short	0x0000


	//----- nvinfo : EIATTR_COOP_GROUP_MASK_REGIDS
	.align		4
        /*00ec*/ 	.byte	0x04, 0x29
        /*00ee*/ 	.short	(.L_2609 - .L_2608)


	//   ....[0]....
.L_2608:
        /*00f0*/ 	.word	0xffffffff


	//   ....[1]....
        /*00f4*/ 	.word	0xffffffff


	//   ....[2]....
        /*00f8*/ 	.word	0xffffffff


	//   ....[3]....
        /*00fc*/ 	.word	0xffffffff


	//   ....[4]....
        /*0100*/ 	.word	0xffffffff


	//   ....[5]....
        /*0104*/ 	.word	0xffffffff


	//   ....[6]....
        /*0108*/ 	.word	0xffffffff


	//   ....[7]....
        /*010c*/ 	.word	0xffffffff


	//   ....[8]....
        /*0110*/ 	.word	0xffffffff


	//   ....[9]....
        /*0114*/ 	.word	0xffffffff


	//   ....[10]....
        /*0118*/ 	.word	0xffffffff


	//   ....[11]....
        /*011c*/ 	.word	0xffffffff


	//   ....[12]....
        /*0120*/ 	.word	0xffffffff


	//   ....[13]....
        /*0124*/ 	.word	0xffffffff


	//   ....[14]....
        /*0128*/ 	.word	0xffffffff


	//   ....[15]....
        /*012c*/ 	.word	0xffffffff


	//   ....[16]....
        /*0130*/ 	.word	0xffffffff


	//   ....[17]....
        /*0134*/ 	.word	0xffffffff


	//   ....[18]....
        /*0138*/ 	.word	0xffffffff


	//   ....[19]....
        /*013c*/ 	.word	0xffffffff


	//   ....[20]....
        /*0140*/ 	.word	0xffffffff


	//   ....[21]....
        /*0144*/ 	.word	0xffffffff


	//   ....[22]....
        /*0148*/ 	.word	0xffffffff


	//   ....[23]....
        /*014c*/ 	.word	0xffffffff


	//   ....[24]....
        /*0150*/ 	.word	0xffffffff


	//   ....[25]....
        /*0154*/ 	.word	0xffffffff


	//   ....[26]....
        /*0158*/ 	.word	0xffffffff


	//   ....[27]....
        /*015c*/ 	.word	0xffffffff


	//   ....[28]....
        /*0160*/ 	.word	0xffffffff


	//   ....[29]....
        /*0164*/ 	.word	0xffffffff


	//   ....[30]....
        /*0168*/ 	.word	0xffffffff


	//   ....[31]....
        /*016c*/ 	.word	0xffffffff


	//   ....[32]....
        /*0170*/ 	.word	0xffffffff


	//   ....[33]....
        /*0174*/ 	.word	0xffffffff


	//   ....[34]....
        /*0178*/ 	.word	0xffffffff


	//   ....[35]....
        /*017c*/ 	.word	0xffffffff


	//   ....[36]....
        /*0180*/ 	.word	0xffffffff


	//   ....[37]....
        /*0184*/ 	.word	0xffffffff


	//   ....[38]....
        /*0188*/ 	.word	0xffffffff


	//   ....[39]....
        /*018c*/ 	.word	0xffffffff


	//   ....[40]....
        /*0190*/ 	.word	0xffffffff


	//   ....[41]....
        /*0194*/ 	.word	0xffffffff


	//   ....[42]....
        /*0198*/ 	.word	0xffffffff


	//   ....[43]....
        /*019c*/ 	.word	0xffffffff


	//   ....[44]....
        /*01a0*/ 	.word	0xffffffff


	//   ....[45]....
        /*01a4*/ 	.word	0xffffffff


	//   ....[46]....
        /*01a8*/ 	.word	0xffffffff


	//   ....[47]....
        /*01ac*/ 	.word	0xffffffff


	//   ....[48]....
        /*01b0*/ 	.word	0xffffffff


	//   ....[49]....
        /*01b4*/ 	.word	0xffffffff


	//   ....[50]....
        /*01b8*/ 	.word	0xffffffff


	//   ....[51]....
        /*01bc*/ 	.word	0xffffffff


	//   ....[52]....
        /*01c0*/ 	.word	0xffffffff


	//   ....[53]....
        /*01c4*/ 	.word	0xffffffff


	//   ....[54]....
        /*01c8*/ 	.word	0xffffffff


	//   ....[55]....
        /*01cc*/ 	.word	0xffffffff


	//   ....[56]....
        /*01d0*/ 	.word	0xffffffff


	//   ....[57]....
        /*01d4*/ 	.word	0xffffffff


	//   ....[58]....
        /*01d8*/ 	.word	0xffffffff


	//   ....[59]....
        /*01dc*/ 	.word	0xffffffff


	//   ....[60]....
        /*01e0*/ 	.word	0xffffffff


	//   ....[61]....
        /*01e4*/ 	.word	0xffffffff


	//   ....[62]....
        /*01e8*/ 	.word	0xffffffff


	//   ....[63]....
        /*01ec*/ 	.word	0xffffffff


	//   ....[64]....
        /*01f0*/ 	.word	0xffffffff


	//   ....[65]....
        /*01f4*/ 	.word	0xffffffff


	//   ....[66]....
        /*01f8*/ 	.word	0xffffffff


	//   ....[67]....
        /*01fc*/ 	.word	0xffffffff


	//   ....[68]....
        /*0200*/ 	.word	0xffffffff


	//   ....[69]....
        /*0204*/ 	.word	0xffffffff


	//   ....[70]....
        /*0208*/ 	.word	0xffffffff


	//   ....[71]....
        /*020c*/ 	.word	0xffffffff


	//   ....[72]....
        /*0210*/ 	.word	0xffffffff


	//   ....[73]....
        /*0214*/ 	.word	0xffffffff


	//   ....[74]....
        /*0218*/ 	.word	0xffffffff


	//   ....[75]....
        /*021c*/ 	.word	0xffffffff


	//   ....[76]....
        /*0220*/ 	.word	0xffffffff


	//   ....[77]....
        /*0224*/ 	.word	0xffffffff


	//   ....[78]....
        /*0228*/ 	.word	0xffffffff


	//   ....[79]....
        /*022c*/ 	.word	0xffffffff


	//   ....[80]....
        /*0230*/ 	.word	0xffffffff


	//   ....[81]....
        /*0234*/ 	.word	0xffffffff


	//   ....[82]....
        /*0238*/ 	.word	0xffffffff


	//   ....[83]....
        /*023c*/ 	.word	0xffffffff


	//   ....[84]....
        /*0240*/ 	.word	0xffffffff


	//   ....[85]....
        /*0244*/ 	.word	0xffffffff


	//   ....[86]....
        /*0248*/ 	.word	0xffffffff


	//   ....[87]....
        /*024c*/ 	.word	0xffffffff


	//   ....[88]....
        /*0250*/ 	.word	0xffffffff


	//   ....[89]....
        /*0254*/ 	.word	0xffffffff


	//   ....[90]....
        /*0258*/ 	.word	0xffffffff


	//   ....[91]....
        /*025c*/ 	.word	0xffffffff


	//   ....[92]....
        /*0260*/ 	.word	0xffffffff


	//   ....[93]....
        /*0264*/ 	.word	0xffffffff


	//   ....[94]....
        /*0268*/ 	.word	0xffffffff


	//   ....[95]....
        /*026c*/ 	.word	0xffffffff


	//----- nvinfo : EIATTR_COOP_GROUP_INSTR_OFFSETS
	.align		4
.L_2609:
        /*0270*/ 	.byte	0x04, 0x28
        /*0272*/ 	.short	(.L_2611 - .L_2610)


	//   ....[0]....
.L_2610:
        /*0274*/ 	.word	0x000013b0


	//   ....[1]....
        /*0278*/ 	.word	0x000019f0


	//   ....[2]....
        /*027c*/ 	.word	0x000022c0


	//   ....[3]....
        /*0280*/ 	.word	0x00002730


	//   ....[4]....
        /*0284*/ 	.word	0x00002ec0


	//   ....[5]....
        /*0288*/ 	.word	0x00003aa0


	//   ....[6]....
        /*028c*/ 	.word	0x000047f0


	//   ....[7]....
        /*0290*/ 	.word	0x00006890


	//   ....[8]....
        /*0294*/ 	.word	0x00007df0


	//   ....[9]....
        /*0298*/ 	.word	0x00007e30


	//   ....[10]....
        /*029c*/ 	.word	0x00007e60


	//   ....[11]....
        /*02a0*/ 	.word	0x00007e90


	//   ....[12]....
        /*02a4*/ 	.word	0x00007ec0


	//   ....[13]....
        /*02a8*/ 	.word	0x00007fe0


	//   ....[14]....
        /*02ac*/ 	.word	0x00008010


	//   ....[15]....
        /*02b0*/ 	.word	0x00008040


	//   ....[16]....
        /*02b4*/ 	.word	0x00008060


	//   ....[17]....
        /*02b8*/ 	.word	0x00008120


	//   ....[18]....
        /*02bc*/ 	.word	0x00008140


	//   ....[19]....
        /*02c0*/ 	.word	0x00008150


	//   ....[20]....
        /*02c4*/ 	.word	0x00008160


	//   ....[21]....
        /*02c8*/ 	.word	0x00008220


	//   ....[22]....
        /*02cc*/ 	.word	0x00008260


	//   ....[23]....
        /*02d0*/ 	.word	0x00008290


	//   ....[24]....
        /*02d4*/ 	.word	0x000082c0


	//   ....[25]....
        /*02d8*/ 	.word	0x000083c0


	//   ....[26]....
        /*02dc*/ 	.word	0x000083f0


	//   ....[27]....
        /*02e0*/ 	.word	0x00008430


	//   ....[28]....
        /*02e4*/ 	.word	0x00008460


	//   ....[29]....
        /*02e8*/ 	.word	0x000085b0


	//   ....[30]....
        /*02ec*/ 	.word	0x000085e0


	//   ....[31]....
        /*02f0*/ 	.word	0x00008610


	//   ....[32]....
        /*02f4*/ 	.word	0x00008640


	//   ....[33]....
        /*02f8*/ 	.word	0x00008700


	//   ....[34]....
        /*02fc*/ 	.word	0x000094c0


	//   ....[35]....
        /*0300*/ 	.word	0x00009560


	//   ....[36]....
        /*0304*/ 	.word	0x00009570


	//   ....[37]....
        /*0308*/ 	.word	0x00009580


	//   ....[38]....
        /*030c*/ 	.word	0x000096b0


	//   ....[39]....
        /*0310*/ 	.word	0x000096d0


	//   ....[40]....
        /*0314*/ 	.word	0x000096f0


	//   ....[41]....
        /*0318*/ 	.word	0x00009700


	//   ....[42]....
        /*031c*/ 	.word	0x000097f0


	//   ....[43]....
        /*0320*/ 	.word	0x00009820


	//   ....[44]....
        /*0324*/ 	.word	0x00009830


	//   ....[45]....
        /*0328*/ 	.word	0x00009840


	//   ....[46]....
        /*032c*/ 	.word	0x00009930


	//   ....[47]....
        /*0330*/ 	.word	0x00009960


	//   ....[48]....
        /*0334*/ 	.word	0x00009970


	//   ....[49]....
        /*0338*/ 	.word	0x00009980


	//   ....[50]....
        /*033c*/ 	.word	0x00009a70


	//   ....[51]....
        /*0340*/ 	.word	0x00009aa0


	//   ....[52]....
        /*0344*/ 	.word	0x00009ab0


	//   ....[53]....
        /*0348*/ 	.word	0x00009ac0


	//   ....[54]....
        /*034c*/ 	.word	0x00009ba0


	//   ....[55]....
        /*0350*/ 	.word	0x00009bd0


	//   ....[56]....
        /*0354*/ 	.word	0x00009be0


	//   ....[57]....
        /*0358*/ 	.word	0x00009c60


	//   ....[58]....
        /*035c*/ 	.word	0x00009c80


	//   ....[59]....
        /*0360*/ 	.word	0x00009c90


	//   ....[60]....
        /*0364*/ 	.word	0x00009ca0


	//   ....[61]....
        /*0368*/ 	.word	0x00009cb0


	//   ....[62]....
        /*036c*/ 	.word	0x00009cd0


	//   ....[63]....
        /*0370*/ 	.word	0x00009ce0


	//   ....[64]....
        /*0374*/ 	.word	0x0000cdc0


	//   ....[65]....
        /*0378*/ 	.word	0x0000ce00


	//   ....[66]....
        /*037c*/ 	.word	0x0000ce40


	//   ....[67]....
        /*0380*/ 	.word	0x0000ce80


	//   ....[68]....
        /*0384*/ 	.word	0x0000cf40


	//   ....[69]....
        /*0388*/ 	.word	0x0000cf70


	//   ....[70]....
        /*038c*/ 	.word	0x0000cfa0


	//   ....[71]....
        /*0390*/ 	.word	0x0000cfd0


	//   ....[72]....
        /*0394*/ 	.word	0x0000d070


	//   ....[73]....
        /*0398*/ 	.word	0x0000d0c0


	//   ....[74]....
        /*039c*/ 	.word	0x0000d0f0


	//   ....[75]....
        /*03a0*/ 	.word	0x0000d120


	//   ....[76]....
        /*03a4*/ 	.word	0x0000d1a0


	//   ....[77]....
        /*03a8*/ 	.word	0x0000d1f0


	//   ....[78]....
        /*03ac*/ 	.word	0x0000d230


	//   ....[79]....
        /*03b0*/ 	.word	0x0000d260


	//   ....[80]....
        /*03b4*/ 	.word	0x0000d2e0


	//   ....[81]....
        /*03b8*/ 	.word	0x0000d320


	//   ....[82]....
        /*03bc*/ 	.word	0x0000d360


	//   ....[83]....
        /*03c0*/ 	.word	0x0000d390


	//   ....[84]....
        /*03c4*/ 	.word	0x0000db00


	//   ....[85]....
        /*03c8*/ 	.word	0x0000e3d0


	//   ....[86]....
        /*03cc*/ 	.word	0x0000eb60


	//   ....[87]....
        /*03d0*/ 	.word	0x0000eb80


	//   ....[88]....
        /*03d4*/ 	.word	0x0000eba0


	//   ....[89]....
        /*03d8*/ 	.word	0x0000ebc0


	//   ....[90]....
        /*03dc*/ 	.word	0x0000ebe0


	//   ....[91]....
        /*03e0*/ 	.word	0x0000ecf0


	//   ....[92]....
        /*03e4*/ 	.word	0x0000ed10


	//   ....[93]....
        /*03e8*/ 	.word	0x0000ed30


	//   ....[94]....
        /*03ec*/ 	.word	0x0000ed50


	//   ....[95]....
        /*03f0*/ 	.word	0x0000ed70


	//----- nvinfo : EIATTR_EXIT_INSTR_OFFSETS
	.align		4
.L_2611:
        /*03f4*/ 	.byte	0x04, 0x1c
        /*03f6*/ 	.short	(.L_2613 - .L_2612)


	//   ....[0]....
.L_2612:
        /*03f8*/ 	.word	0x0000ee50


	//   ....[1]....
        /*03fc*/ 	.word	0x0000f0f0


	//----- nvinfo : EIATTR_MAX_THREADS
	.align		4
.L_2613:
        /*0400*/ 	.byte	0x04, 0x05
        /*0402*/ 	.short	(.L_2615 - .L_2614)
.L_2614:
        /*0404*/ 	.word	0x00000020
        /*0408*/ 	.word	0x00000001
        /*040c*/ 	.word	0x00000001


	//----- nvinfo : EIATTR_CRS_STACK_SIZE
	.align		4
.L_2615:
        /*0410*/ 	.byte	0x04, 0x1e
        /*0412*/ 	.short	(.L_2617 - .L_2616)
.L_2616:
        /*0414*/ 	.word	0x00000000
.L_2617:


//--------------------- .nv.info._Z25selective_scan_bwd_kernelI32Selective_Scan_bwd_kernel_traitsILi32ELi16ELb0ELb1ELb0ELb1ELb0EN3c104HalfENS1_7complexIfEEEEv12SSMParamsBwd --------------------------
	.section	.nv.info._Z25selective_scan_bwd_kernelI32Selective_Scan_bwd_kernel_traitsILi32ELi16ELb0ELb1ELb0ELb1ELb0EN3c104HalfENS1_7complexIfEEEEv12SSMParamsBwd,"",@"SHT_CUDA_INFO"
	.sectionflags	@""
	.align	4


	//----- nvinfo : EIATTR_CUDA_API_VERSION
	.align		4
        /*0000*/ 	.byte	0x04, 0x37
        /*0002*/ 	.short	(.L_2619 - .L_2618)
.L_2618:
        /*0004*/ 	.word	0x00000082


	//----- nvinfo : EIATTR_SW2861232_WAR
	.align		4
.L_2619:
        /*0008*/ 	.byte	0x01, 0x35
	.zero		2


	//----- nvinfo : EIATTR_PARAM_CBANK
	.align		4
        /*000c*/ 	.byte	0x04, 0x0a
        /*000e*/ 	.short	(.L_2621 - .L_2620)
	.align		4
.L_2620:
        /*0010*/ 	.word	index@(.nv.constant0._Z25selective_scan_bwd_kernelI32Selective_Scan_bwd_kernel_traitsILi32ELi16ELb0ELb1ELb0ELb1ELb0EN3c104HalfENS1_7complexIfEEEEv12SSMParamsBwd)
        /*0014*/ 	.short	0x0160
        /*0016*/ 	.short	0x01f0


	//----- nvinfo : EIATTR_CBANK_PARAM_SIZE
	.align		4
.L_2621:
        /*0018*/ 	.byte	0x03, 0x19
        /*001a*/ 	.short	0x01f0


	//----- nvinfo : EIATTR_KPARAM_INFO
	.align		4
        /*001c*/ 	.byte	0x04, 0x17
        /*001e*/ 	.short	(.L_2623 - .L_2622)
.L_2622:
        /*0020*/ 	.word	0x00000000
        /*0024*/ 	.short	0x0000
        /*0026*/ 	.short	0x0000
        /*0028*/ 	.byte	0x00, 0xf0, 0xc1, 0x07


	//----- nvinfo : EIATTR_MAXREG_COUNT
	.align		4
.L_2623:
        /*002c*/ 	.byte	0x03, 0x1b
        /*002e*/ 	.short	0x00ff


	//----- nvinfo : EIATTR_NUM_BARRIERS
	.align		4
        /*0030*/ 	.byte	0x02, 0x4c
        /*0032*/ 	.byte	0x01
	.zero		1


	//----- nvinfo : EIATTR_ANNOTATIONS
	.align		4
        /*0034*/ 	.byte	0x04, 0x55
        /*0036*/ 	.short	(.L_2625 - .L_2624)


	//   ....[0]....
.L_2624:
        /* <DEDUP_REMOVED lines=13> */


	//----- nvinfo : EIATTR_MERCURY_ISA_VERSION
	.align		4
.L_2625:
        /*00f8*/ 	.byte	0x03, 0x5f
        /*00fa*/ 	.short	0x0000


	//----- nvinfo : EIATTR_COOP_GROUP_MASK_REGIDS
	.align		4
        /*00fc*/ 	.byte	0x04, 0x29
        /*00fe*/ 	.short	(.L_2627 - .L_2626)


	//   ....[0]....
.L_2626:
        /*0100*/ 	.word	0xffffffff


	//   ....[1]....
        /*0104*/ 	.word	0xffffffff


	//   ....[2]....
        /*0108*/ 	.word	0xffffffff


	//   ....[3]....
        /*010c*/ 	.word	0xffffffff


	//   ....[4]....
        /*0110*/ 	.word	0xffffffff


	//   ....[5]....
        /*0114*/ 	.word	0xffffffff


	//   ....[6]....
        /*0118*/ 	.word	0xffffffff


	//   ....[7]....
        /*011c*/ 	.word	0xffffffff


	//   ....[8]....
        /*0120*/ 	.word	0xffffffff


	//   ....[9]....
        /*0124*/ 	.word	0xffffffff


	//   ....[10]....
        /*0128*/ 	.word	0xffffffff


	//   ....[11]....
        /*012c*/ 	.word	0xffffffff


	//   ....[12]....
        /*0130*/ 	.word	0xffffffff


	//   ....[13]....
        /*0134*/ 	.word	0xffffffff


	//   ....[14]....
        /*0138*/ 	.word	0xffffffff


	//   ....[15]....
        /*013c*/ 	.word	0xffffffff


	//   ....[16]....
        /*0140*/ 	.word	0xffffffff


	//   ....[17]....
        /*0144*/ 	.word	0xffffffff


	//   ....[18]....
        /*0148*/ 	.word	0xffffffff


	//   ....[19]....
        /*014c*/ 	.word	0xffffffff


	//   ....[20]....
        /*0150*/ 	.word	0xffffffff


	//   ....[21]....
        /*0154*/ 	.word	0xffffffff


	//   ....[22]....
        /*0158*/ 	.word	0xffffffff


	//   ....[23]....
        /*015c*/ 	.word	0xffffffff


	//   ....[24]....
        /*0160*/ 	.word	0xffffffff


	//   ....[25]....
        /*0164*/ 	.word	0xffffffff


	//   ....[26]....
        /*0168*/ 	.word	0xffffffff


	//   ....[27]....
        /*016c*/ 	.word	0xffffffff


	//   ....[28]....
        /*0170*/ 	.word	0xffffffff


	//   ....[29]....
        /*0174*/ 	.word	0xffffffff


	//   ....[30]....
        /*0178*/ 	.word	0xffffffff


	//   ....[31]....
        /*017c*/ 	.word	0xffffffff


	//   ....[32]....
        /*0180*/ 	.word	0xffffffff


	//   ....[33]....
        /*0184*/ 	.word	0xffffffff


	//   ....[34]....
        /*0188*/ 	.word	0xffffffff


	//   ....[35]....
        /*018c*/ 	.word	0xffffffff


	//   ....[36]....
        /*0190*/ 	.word	0xffffffff


	//   ....[37]....
        /*0194*/ 	.word	0xffffffff


	//   ....[38]....
        /*0198*/ 	.word	0xffffffff


	//   ....[39]....
        /*019c*/ 	.word	0xffffffff


	//   ....[40]....
        /*01a0*/ 	.word	0xffffffff


	//   ....[41]....
        /*01a4*/ 	.word	0xffffffff


	//   ....[42]....
        /*01a8*/ 	.word	0xffffffff


	//   ....[43]....
        /*01ac*/ 	.word	0xffffffff


	//   ....[44]....
        /*01b0*/ 	.word	0xffffffff


	//   ....[45]....
        /*01b4*/ 	.word	0xffffffff


	//   ....[46]....
        /*01b8*/ 	.word	0xffffffff


	//   ....[47]....
        /*01bc*/ 	.word	0xffffffff


	//   ....[48]....
        /*01c0*/ 	.word	0xffffffff


	//   ....[49]....
        /*01c4*/ 	.word	0xffffffff


	//   ....[50]....
        /*01c8*/ 	.word	0xffffffff


	//   ....[51]....
        /*01cc*/ 	.word	0xffffffff


	//   ....[52]....
        /*01d0*/ 	.word	0xffffffff


	//   ....[53]....
        /*01d4*/ 	.word	0xffffffff


	//   ....[54]....
        /*01d8*/ 	.word	0xffffffff


	//   ....[55]....
        /*01dc*/ 	.word	0xffffffff


	//   ....[56]....
        /*01e0*/ 	.word	0xffffffff


	//   ....[57]....
        /*01e4*/ 	.word	0xffffffff


	//   ....[58]....
        /*01e8*/ 	.word	0xffffffff


	//   ....[59]....
        /*01ec*/ 	.word	0xffffffff


	//   ....[60]....
        /*01f0*/ 	.word	0xffffffff


	//   ....[61]....
        /*01f4*/ 	.word	0xffffffff


	//   ....[62]....
        /*01f8*/ 	.word	0xffffffff


	//   ....[63]....
        /*01fc*/ 	.word	0xffffffff


	//   ....[64]....
        /*0200*/ 	.word	0xffffffff


	//   ....[65]....
        /*0204*/ 	.word	0xffffffff


	//   ....[66]....
        /*0208*/ 	.word	0xffffffff


	//   ....[67]....
        /*020c*/ 	.word	0xffffffff


	//   ....[68]....
        /*0210*/ 	.word	0xffffffff


	//   ....[69]....
        /*0214*/ 	.word	0xffffffff


	//   ....[70]....
        /*0218*/ 	.word	0xffffffff


	//   ....[71]....
        /*021c*/ 	.word	0xffffffff


	//   ....[72]....
        /*0220*/ 	.word	0xffffffff


	//   ....[73]....
        /*0224*/ 	.word	0xffffffff


	//   ....[74]....
        /*0228*/ 	.word	0xffffffff


	//   ....[75]....
        /*022c*/ 	.word	0xffffffff


	//   ....[76]....
        /*0230*/ 	.word	0xffffffff


	//   ....[77]....
        /*0234*/ 	.word	0xffffffff


	//   ....[78]....
        /*0238*/ 	.word	0xffffffff


	//   ....[79]....
        /*023c*/ 	.word	0xffffffff


	//   ....[80]....
        /*0240*/ 	.word	0xffffffff


	//   ....[81]....
        /*0244*/ 	.word	0xffffffff


	//   ....[82]....
        /*0248*/ 	.word	0xffffffff


	//   ....[83]....
        /*024c*/ 	.word	0xffffffff


	//   ....[84]....
        /*0250*/ 	.word	0xffffffff


	//   ....[85]....
        /*0254*/ 	.word	0xffffffff


	//   ....[86]....
        /*0258*/ 	.word	0xffffffff


	//   ....[87]....
        /*025c*/ 	.word	0xffffffff


	//   ....[88]....
        /*0260*/ 	.word	0xffffffff


	//   ....[89]....
        /*0264*/ 	.word	0xffffffff


	//   ....[90]....
        /*0268*/ 	.word	0xffffffff


	//   ....[91]....
        /*026c*/ 	.word	0xffffffff


	//   ....[92]....
        /*0270*/ 	.word	0xffffffff


	//----- nvinfo : EIATTR_COOP_GROUP_INSTR_OFFSETS
	.align		4
.L_2627:
        /*0274*/ 	.byte	0x04, 0x28
        /*0276*/ 	.short	(.L_2629 - .L_2628)


	//   ....[0]....
.L_2628:
        /*0278*/ 	.word	0x00001380


	//   ....[1]....
        /*027c*/ 	.word	0x00001980


	//   ....[2]....
        /*0280*/ 	.word	0x00001f30


	//   ....[3]....
        /*0284*/ 	.word	0x00006070


	//   ....[4]....
        /*0288*/ 	.word	0x000076a0


	//   ....[5]....
        /*028c*/ 	.word	0x000076e0


	//   ....[6]....
        /*0290*/ 	.word	0x00007710


	//   ....[7]....
        /*0294*/ 	.word	0x00007740


	//   ....[8]....
        /*0298*/ 	.word	0x00007770


	//   ....[9]....
        /*029c*/ 	.word	0x00007890


	//   ....[10]....
        /*02a0*/ 	.word	0x000078c0


	//   ....[11]....
        /*02a4*/ 	.word	0x000078e0


	//   ....[12]....
        /*02a8*/ 	.word	0x000078f0


	//   ....[13]....
        /*02ac*/ 	.word	0x000079b0


	//   ....[14]....
        /*02b0*/ 	.word	0x000079d0


	//   ....[15]....
        /*02b4*/ 	.word	0x000079e0


	//   ....[16]....
        /*02b8*/ 	.word	0x000079f0


	//   ....[17]....
        /*02bc*/ 	.word	0x00007af0


	//   ....[18]....
        /*02c0*/ 	.word	0x00007b30


	//   ....[19]....
        /*02c4*/ 	.word	0x00007b60


	//   ....[20]....
        /*02c8*/ 	.word	0x00007b90


	//   ....[21]....
        /*02cc*/ 	.word	0x00007ce0


	//   ....[22]....
        /*02d0*/ 	.word	0x00007d20


	//   ....[23]....
        /*02d4*/ 	.word	0x00007d50


	//   ....[24]....
        /*02d8*/ 	.word	0x00007d80


	//   ....[25]....
        /*02dc*/ 	.word	0x00007ec0


	//   ....[26]....
        /*02e0*/ 	.word	0x00007ef0


	//   ....[27]....
        /*02e4*/ 	.word	0x00007f20


	//   ....[28]....
        /*02e8*/ 	.word	0x00007f50


	//   ....[29]....
        /*02ec*/ 	.word	0x00008040


	//   ....[30]....
        /*02f0*/ 	.word	0x00008df0


	//   ....[31]....
        /*02f4*/ 	.word	0x00008e10


	//   ....[32]....
        /*02f8*/ 	.word	0x00008e20


	//   ....[33]....
        /*02fc*/ 	.word	0x00008e30


	//   ....[34]....
        /*0300*/ 	.word	0x00008f60


	//   ....[35]....
        /*0304*/ 	.word	0x00008f80


	//   ....[36]....
        /*0308*/ 	.word	0x00008fa0


	//   ....[37]....
        /*030c*/ 	.word	0x00008fb0


	//   ....[38]....
        /*0310*/ 	.word	0x000090a0


	//   ....[39]....
        /*0314*/ 	.word	0x000090c0


	//   ....[40]....
        /*0318*/ 	.word	0x000090d0


	//   ....[41]....
        /*031c*/ 	.word	0x000090e0


	//   ....[42]....
        /*0320*/ 	.word	0x000091d0


	//   ....[43]....
        /*0324*/ 	.word	0x000091f0


	//   ....[44]....
        /*0328*/ 	.word	0x00009200


	//   ....[45]....
        /*032c*/ 	.word	0x00009210


	//   ....[46]....
        /*0330*/ 	.word	0x00009300


	//   ....[47]....
        /*0334*/ 	.word	0x00009320


	//   ....[48]....
        /*0338*/ 	.word	0x00009330


	//   ....[49]....
        /*033c*/ 	.word	0x00009340


	//   ....[50]....
        /*0340*/ 	.word	0x00009420


	//   ....[51]....
        /*0344*/ 	.word	0x00009450


	//   ....[52]....
        /*0348*/ 	.word	0x00009460


	//   ....[53]....
        /*034c*/ 	.word	0x00009470


	//   ....[54]....
        /*0350*/ 	.word	0x00009480


	//   ....[55]....
        /*0354*/ 	.word	0x00009490


	//   ....[56]....
        /*0358*/ 	.word	0x000094b0


	//   ....[57]....
        /*035c*/ 	.word	0x000094e0


	//   ....[58]....
        /*0360*/ 	.word	0x00009510


	//   ....[59]....
        /*0364*/ 	.word	0x00009550


	//   ....[60]....
        /*0368*/ 	.word	0x0000c630


	//   ....[61]....
        /*036c*/ 	.word	0x0000c670


	//   ....[62]....
        /*0370*/ 	.word	0x0000c6b0


	//   ....[63]....
        /*0374*/ 	.word	0x0000c6f0


	//   ....[64]....
        /*0378*/ 	.word	0x0000c7b0


	//   ....[65]....
        /*037c*/ 	.word	0x0000c7e0


	//   ....[66]....
        /*0380*/ 	.word	0x0000c810


	//   ....[67]....
        /*0384*/ 	.word	0x0000c840


	//   ....[68]....
        /*0388*/ 	.word	0x0000c8e0


	//   ....[69]....
        /*038c*/ 	.word	0x0000c930


	//   ....[70]....
        /*0390*/ 	.word	0x0000c960


	//   ....[71]....
        /*0394*/ 	.word	0x0000c990


	//   ....[72]....
        /*0398*/ 	.word	0x0000ca10


	//   ....[73]....
        /*039c*/ 	.word	0x0000ca60


	//   ....[74]....
        /*03a0*/ 	.word	0x0000caa0


	//   ....[75]....
        /*03a4*/ 	.word	0x0000cad0


	//   ....[76]....
        /*03a8*/ 	.word	0x0000cb50


	//   ....[77]....
        /*03ac*/ 	.word	0x0000cb90


	//   ....[78]....
        /*03b0*/ 	.word	0x0000cbd0


	//   ....[79]....
        /*03b4*/ 	.word	0x0000cc00


	//   ....[80]....
        /*03b8*/ 	.word	0x0000d5f0


	//   ....[81]....
        /*03bc*/ 	.word	0x0000df10


	//   ....[82]....
        /*03c0*/ 	.word	0x0000ea80


	//   ....[83]....
        /*03c4*/ 	.word	0x0000f120


	//   ....[84]....
        /*03c8*/ 	.word	0x0000f140


	//   ....[85]....
        /*03cc*/ 	.word	0x0000f160


	//   ....[86]....
        /*03d0*/ 	.word	0x0000f180


	//   ....[87]....
        /*03d4*/ 	.word	0x0000f1a0


	//   ....[88]....
        /*03d8*/ 	.word	0x0000f2b0


	//   ....[89]....
        /*03dc*/ 	.word	0x0000f2d0


	//   ....[90]....
        /*03e0*/ 	.word	0x0000f2f0


	//   ....[91]....
        /*03e4*/ 	.word	0x0000f310


	//   ....[92]....
        /*03e8*/ 	.word	0x0000f330


	//----- nvinfo : EIATTR_EXIT_INSTR_OFFSETS
	.align		4
.L_2629:
        /*03ec*/ 	.byte	0x04, 0x1c
        /*03ee*/ 	.short	(.L_2631 - .L_2630)


	//   ....[0]....
.L_2630:
        /*03f0*/ 	.word	0x0000f410


	//   ....[1]....
        /*03f4*/ 	.word	0x0000f6b0


	//----- nvinfo : EIATTR_MAX_THREADS
	.align		4
.L_2631:
        /*03f8*/ 	.byte	0x04, 0x05
        /*03fa*/ 	.short	(.L_2633 - .L_2632)
.L_2632:
        /*03fc*/ 	.word	0x00000020
        /*0400*/ 	.word	0x00000001
        /*0404*/ 	.word	0x00000001


	//----- nvinfo : EIATTR_CRS_STACK_SIZE
	.align		4
.L_2633:
        /*0408*/ 	.byte	0x04, 0x1e
        /*040a*/ 	.short	(.L_2635 - .L_2634)
.L_2634:
        /*040c*/ 	.word	0x00000000
.L_2635:


//--------------------- .nv.info._Z25selective_scan_bwd_kernelI32Selective_Scan_bwd_kernel_traitsILi32ELi16ELb0ELb1ELb0ELb1ELb1EN3c104HalfENS1_7complexIfEEEEv12SSMParamsBwd --------------------------
	.section	.nv.info._Z25selective_scan_bwd_kernelI32Selective_Scan_bwd_kernel_traitsILi32ELi16ELb0ELb1ELb0ELb1ELb1EN3c104HalfENS1_7complexIfEEEEv12SSMParamsBwd,"",@"SHT_CUDA_INFO"
	.sectionflags	@""
	.align	4


	//----- nvinfo : EIATTR_CUDA_API_VERSION
	.align		4
        /*0000*/ 	.byte	0x04, 0x37
        /*0002*/ 	.short	(.L_2637 - .L_2636)
.L_2636:
        /*0004*/ 	.word	0x00000082


	//----- nvinfo : EIATTR_SW2861232_WAR
	.align		4
.L_2637:
        /*0008*/ 	.byte	0x01, 0x35
	.zero		2


	//----- nvinfo : EIATTR_PARAM_CBANK
	.align		4
        /*000c*/ 	.byte	0x04, 0x0a
        /*000e*/ 	.short	(.L_2639 - .L_2638)
	.align		4
.L_2638:
        /*0010*/ 	.word	index@(.nv.constant0._Z25selective_scan_bwd_kernelI32Selective_Scan_bwd_kernel_traitsILi32ELi16ELb0ELb1ELb0ELb1ELb1EN3c104HalfENS1_7complexIfEEEEv12SSMParamsBwd)
        /*0014*/ 	.short	0x0160
        /*0016*/ 	.short	0x01f0


	//----- nvinfo : EIATTR_CBANK_PARAM_SIZE
	.align		4
.L_2639:
        /*0018*/ 	.byte	0x03, 0x19
        /*001a*/ 	.short	0x01f0


	//----- nvinfo : EIATTR_KPARAM_INFO
	.align		4
        /*001c*/ 	.byte	0x04, 0x17
        /*001e*/ 	.short	(.L_2641 - .L_2640)
.L_2640:
        /*0020*/ 	.word	0x00000000
        /*0024*/ 	.short	0x0000
        /*0026*/ 	.short	0x0000
        /*0028*/ 	.byte	0x00, 0xf0, 0xc1, 0x07


	//----- nvinfo : EIATTR_MAXREG_COUNT
	.align		4
.L_2641:
        /*002c*/ 	.byte	0x03, 0x1b
        /*002e*/ 	.short	0x00ff


	//----- nvinfo : EIATTR_NUM_BARRIERS
	.align		4
        /*0030*/ 	.byte	0x02, 0x4c
        /*0032*/ 	.byte	0x01
	.zero		1


	//----- nvinfo : EIATTR_ANNOTATIONS
	.align		4
        /*0034*/ 	.byte	0x04, 0x55
        /*0036*/ 	.short	(.L_2643 - .L_2642)


	//   ....[0]....
.L_2642:
        /* <DEDUP_REMOVED lines=14> */


	//----- nvinfo : EIATTR_MERCURY_ISA_VERSION
	.align		4
.L_2643:
        /*0108*/ 	.byte	0x03, 0x5f
        /*010a*/ 	.short	0x0000


	//----- nvinfo : EIATTR_COOP_GROUP_MASK_REGIDS
	.align		4
        /*010c*/ 	.byte	0x04, 0x29
        /*010e*/ 	.short	(.L_2645 - .L_2644)


	//   ....[0]....
.L_2644:
        /*0110*/ 	.word	0xffffffff


	//   ....[1]....
        /*0114*/ 	.word	0xffffffff


	//   ....[2]....
        /*0118*/ 	.word	0xffffffff


	//   ....[3]....
        /*011c*/ 	.word	0xffffffff


	//   ....[4]....
        /*0120*/ 	.word	0xffffffff


	//   ....[5]....
        /*0124*/ 	.word	0xffffffff


	//   ....[6]....
        /*0128*/ 	.word	0xffffffff


	//   ....[7]....
        /*012c*/ 	.word	0xffffffff


	//   ....[8]....
        /*0130*/ 	.word	0xffffffff


	//   ....[9]....
        /*0134*/ 	.word	0xffffffff


	//   ....[10]....
        /*0138*/ 	.word	0xffffffff


	//   ....[11]....
        /*013c*/ 	.word	0xffffffff


	//   ....[12]....
        /*0140*/ 	.word	0xffffffff


	//   ....[13]....
        /*0144*/ 	.word	0xffffffff


	//   ....[14]....
        /*0148*/ 	.word	0xffffffff


	//   ....[15]....
        /*014c*/ 	.word	0xffffffff


	//   ....[16]....
        /*0150*/ 	.word	0xffffffff


	//   ....[17]....
        /*0154*/ 	.word	0xffffffff


	//   ....[18]....
        /*0158*/ 	.word	0xffffffff


	//   ....[19]....
        /*015c*/ 	.word	0xffffffff


	//   ....[20]....
        /*0160*/ 	.word	0xffffffff


	//   ....[21]....
        /*0164*/ 	.word	0xffffffff


	//   ....[22]....
        /*0168*/ 	.word	0xffffffff


	//   ....[23]....
        /*016c*/ 	.word	0xffffffff


	//   ....[24]....
        /*0170*/ 	.word	0xffffffff


	//   ....[25]....
        /*0174*/ 	.word	0xffffffff


	//   ....[26]....
        /*0178*/ 	.word	0xffffffff


	//   ....[27]....
        /*017c*/ 	.word	0xffffffff


	//   ....[28]....
        /*0180*/ 	.word	0xffffffff


	//   ....[29]....
        /*0184*/ 	.word	0xffffffff


	//   ....[30]....
        /*0188*/ 	.word	0xffffffff


	//   ....[31]....
        /*018c*/ 	.word	0xffffffff


	//   ....[32]....
        /*0190*/ 	.word	0xffffffff


	//   ....[33]....
        /*0194*/ 	.word	0xffffffff


	//   ....[34]....
        /*0198*/ 	.word	0xffffffff


	//   ....[35]....
        /*019c*/ 	.word	0xffffffff


	//   ....[36]....
        /*01a0*/ 	.word	0xffffffff


	//   ....[37]....
        /*01a4*/ 	.word	0xffffffff


	//   ....[38]....
        /*01a8*/ 	.word	0xffffffff


	//   ....[39]....
        /*01ac*/ 	.word	0xffffffff


	//   ....[40]....
        /*01b0*/ 	.word	0xffffffff


	//   ....[41]....
        /*01b4*/ 	.word	0xffffffff


	//   ....[42]....
        /*01b8*/ 	.word	0xffffffff


	//   ....[43]....
        /*01bc*/ 	.word	0xffffffff


	//   ....[44]....
        /*01c0*/ 	.word	0xffffffff


	//   ....[45]....
        /*01c4*/ 	.word	0xffffffff


	//   ....[46]....
        /*01c8*/ 	.word	0xffffffff


	//   ....[47]....
        /*01cc*/ 	.word	0xffffffff


	//   ....[48]....
        /*01d0*/ 	.word	0xffffffff


	//   ....[49]....
        /*01d4*/ 	.word	0xffffffff


	//   ....[50]....
        /*01d8*/ 	.word	0xffffffff


	//   ....[51]....
        /*01dc*/ 	.word	0xffffffff


	//   ....[52]....
        /*01e0*/ 	.word	0xffffffff


	//   ....[53]....
        /*01e4*/ 	.word	0xffffffff


	//   ....[54]....
        /*01e8*/ 	.word	0xffffffff


	//   ....[55]....
        /*01ec*/ 	.word	0xffffffff


	//   ....[56]....
        /*01f0*/ 	.word	0xffffffff


	//   ....[57]....
        /*01f4*/ 	.word	0xffffffff


	//   ....[58]....
        /*01f8*/ 	.word	0xffffffff


	//   ....[59]....
        /*01fc*/ 	.word	0xffffffff


	//   ....[60]....
        /*0200*/ 	.word	0xffffffff


	//   ....[61]....
        /*0204*/ 	.word	0xffffffff


	//   ....[62]....
        /*0208*/ 	.word	0xffffffff


	//   ....[63]....
        /*020c*/ 	.word	0xffffffff


	//   ....[64]....
        /*0210*/ 	.word	0xffffffff


	//   ....[65]....
        /*0214*/ 	.word	0xffffffff


	//   ....[66]....
        /*0218*/ 	.word	0xffffffff


	//   ....[67]....
        /*021c*/ 	.word	0xffffffff


	//   ....[68]....
        /*0220*/ 	.word	0xffffffff


	//   ....[69]....
        /*0224*/ 	.word	0xffffffff


	//   ....[70]....
        /*0228*/ 	.word	0xffffffff


	//   ....[71]....
        /*022c*/ 	.word	0xffffffff


	//   ....[72]....
        /*0230*/ 	.word	0xffffffff


	//   ....[73]....
        /*0234*/ 	.word	0xffffffff


	//   ....[74]....
        /*0238*/ 	.word	0xffffffff


	//   ....[75]....
        /*023c*/ 	.word	0xffffffff


	//   ....[76]....
        /*0240*/ 	.word	0xffffffff


	//   ....[77]....
        /*0244*/ 	.word	0xffffffff


	//   ....[78]....
        /*0248*/ 	.word	0xffffffff


	//   ....[79]....
        /*024c*/ 	.word	0xffffffff


	//   ....[80]....
        /*0250*/ 	.word	0xffffffff


	//   ....[81]....
        /*0254*/ 	.word	0xffffffff


	//   ....[82]....
        /*0258*/ 	.word	0xffffffff


	//   ....[83]....
        /*025c*/ 	.word	0xffffffff


	//   ....[84]....
        /*0260*/ 	.word	0xffffffff


	//   ....[85]....
        /*0264*/ 	.word	0xffffffff


	//   ....[86]....
        /*0268*/ 	.word	0xffffffff


	//   ....[87]....
        /*026c*/ 	.word	0xffffffff


	//   ....[88]....
        /*0270*/ 	.word	0xffffffff


	//   ....[89]....
        /*0274*/ 	.word	0xffffffff


	//   ....[90]....
        /*0278*/ 	.word	0xffffffff


	//   ....[91]....
        /*027c*/ 	.word	0xffffffff


	//   ....[92]....
        /*0280*/ 	.word	0xffffffff


	//   ....[93]....
        /*0284*/ 	.word	0xffffffff


	//   ....[94]....
        /*0288*/ 	.word	0xffffffff


	//   ....[95]....
        /*028c*/ 	.word	0xffffffff


	//   ....[96]....
        /*0290*/ 	.word	0xffffffff


	//----- nvinfo : EIATTR_COOP_GROUP_INSTR_OFFSETS
	.align		4
.L_2645:
        /*0294*/ 	.byte	0x04, 0x28
        /*0296*/ 	.short	(.L_2647 - .L_2646)


	//   ....[0]....
.L_2646:
        /*0298*/ 	.word	0x00001390


	//   ....[1]....
        /*029c*/ 	.word	0x00001970


	//   ....[2]....
        /*02a0*/ 	.word	0x00001f30


	//   ....[3]....
        /*02a4*/ 	.word	0x00004cc0


	//   ....[4]....
        /*02a8*/ 	.word	0x000053e0


	//   ....[5]....
        /*02ac*/ 	.word	0x00005fd0


	//   ....[6]....
        /*02b0*/ 	.word	0x00006ae0


	//   ....[7]....
        /*02b4*/ 	.word	0x00008cd0


	//   ....[8]....
        /*02b8*/ 	.word	0x0000a170


	//   ....[9]....
        /*02bc*/ 	.word	0x0000a1b0


	//   ....[10]....
        /*02c0*/ 	.word	0x0000a1e0


	//   ....[11]....
        /*02c4*/ 	.word	0x0000a210


	//   ....[12]....
        /*02c8*/ 	.word	0x0000a240


	//   ....[13]....
        /*02cc*/ 	.word	0x0000a350


	//   ....[14]....
        /*02d0*/ 	.word	0x0000a380


	//   ....[15]....
        /*02d4*/ 	.word	0x0000a3b0


	//   ....[16]....
        /*02d8*/ 	.word	0x0000a3c0


	//   ....[17]....
        /*02dc*/ 	.word	0x0000a480


	//   ....[18]....
        /*02e0*/ 	.word	0x0000a4a0


	//   ....[19]....
        /*02e4*/ 	.word	0x0000a4b0


	//   ....[20]....
        /*02e8*/ 	.word	0x0000a4c0


	//   ....[21]....
        /*02ec*/ 	.word	0x0000a580


	//   ....[22]....
        /*02f0*/ 	.word	0x0000a5c0


	//   ....[23]....
        /*02f4*/ 	.word	0x0000a5f0


	//   ....[24]....
        /*02f8*/ 	.word	0x0000a620


	//   ....[25]....
        /*02fc*/ 	.word	0x0000a730


	//   ....[26]....
        /*0300*/ 	.word	0x0000a770


	//   ....[27]....
        /*0304*/ 	.word	0x0000a7a0


	//   ....[28]....
        /*0308*/ 	.word	0x0000a7d0


	//   ....[29]....
        /*030c*/ 	.word	0x0000a8f0


	//   ....[30]....
        /*0310*/ 	.word	0x0000a940


	//   ....[31]....
        /*0314*/ 	.word	0x0000a970


	//   ....[32]....
        /*0318*/ 	.word	0x0000a9a0


	//   ....[33]....
        /*031c*/ 	.word	0x0000aa70


	//   ....[34]....
        /*0320*/ 	.word	0x0000b840


	//   ....[35]....
        /*0324*/ 	.word	0x0000b8e0


	//   ....[36]....
        /*0328*/ 	.word	0x0000b8f0


	//   ....[37]....
        /*032c*/ 	.word	0x0000b900


	//   ....[38]....
        /*0330*/ 	.word	0x0000ba30


	//   ....[39]....
        /*0334*/ 	.word	0x0000ba50


	//   ....[40]....
        /*0338*/ 	.word	0x0000ba70


	//   ....[41]....
        /*033c*/ 	.word	0x0000ba80


	//   ....[42]....
        /*0340*/ 	.word	0x0000bb70


	//   ....[43]....
        /*0344*/ 	.word	0x0000bba0


	//   ....[44]....
        /*0348*/ 	.word	0x0000bbb0


	//   ....[45]....
        /*034c*/ 	.word	0x0000bbc0


	//   ....[46]....
        /*0350*/ 	.word	0x0000bcb0


	//   ....[47]....
        /*0354*/ 	.word	0x0000bce0


	//   ....[48]....
        /*0358*/ 	.word	0x0000bcf0


	//   ....[49]....
        /*035c*/ 	.word	0x0000bd00


	//   ....[50]....
        /*0360*/ 	.word	0x0000bdf0


	//   ....[51]....
        /*0364*/ 	.word	0x0000be20


	//   ....[52]....
        /*0368*/ 	.word	0x0000be30


	//   ....[53]....
        /*036c*/ 	.word	0x0000be40


	//   ....[54]....
        /*0370*/ 	.word	0x0000bf20


	//   ....[55]....
        /*0374*/ 	.word	0x0000bf50


	//   ....[56]....
        /*0378*/ 	.word	0x0000bf60


	//   ....[57]....
        /*037c*/ 	.word	0x0000bfe0


	//   ....[58]....
        /*0380*/ 	.word	0x0000c000


	//   ....[59]....
        /*0384*/ 	.word	0x0000c010


	//   ....[60]....
        /*0388*/ 	.word	0x0000c020


	//   ....[61]....
        /*038c*/ 	.word	0x0000c030


	//   ....[62]....
        /*0390*/ 	.word	0x0000c050


	//   ....[63]....
        /*0394*/ 	.word	0x0000c060


	//   ....[64]....
        /*0398*/ 	.word	0x0000f140


	//   ....[65]....
        /*039c*/ 	.word	0x0000f180


	//   ....[66]....
        /*03a0*/ 	.word	0x0000f1c0


	//   ....[67]....
        /*03a4*/ 	.word	0x0000f200


	//   ....[68]....
        /*03a8*/ 	.word	0x0000f2c0


	//   ....[69]....
        /*03ac*/ 	.word	0x0000f2f0


	//   ....[70]....
        /*03b0*/ 	.word	0x0000f320


	//   ....[71]....
        /*03b4*/ 	.word	0x0000f350


	//   ....[72]....
        /*03b8*/ 	.word	0x0000f3f0


	//   ....[73]....
        /*03bc*/ 	.word	0x0000f440


	//   ....[74]....
        /*03c0*/ 	.word	0x0000f470


	//   ....[75]....
        /*03c4*/ 	.word	0x0000f4a0


	//   ....[76]....
        /*03c8*/ 	.word	0x0000f520


	//   ....[77]....
        /*03cc*/ 	.word	0x0000f570


	//   ....[78]....
        /*03d0*/ 	.word	0x0000f5b0


	//   ....[79]....
        /*03d4*/ 	.word	0x0000f5e0


	//   ....[80]....
        /*03d8*/ 	.word	0x0000f660


	//   ....[81]....
        /*03dc*/ 	.word	0x0000f6a0


	//   ....[82]....
        /*03e0*/ 	.word	0x0000f6e0


	//   ....[83]....
        /*03e4*/ 	.word	0x0000f710


	//   ....[84]....
        /*03e8*/ 	.word	0x00010120


	//   ....[85]....
        /*03ec*/ 	.word	0x00010910


	//   ....[86]....
        /*03f0*/ 	.word	0x00011470


	//   ....[87]....
        /*03f4*/ 	.word	0x00011c00


	//   ....[88]....
        /*03f8*/ 	.word	0x00011c20


	//   ....[89]....
        /*03fc*/ 	.word	0x00011c40


	//   ....[90]....
        /*0400*/ 	.word	0x00011c60


	//   ....[91]....
        /*0404*/ 	.word	0x00011c80


	//   ....[92]....
        /*0408*/ 	.word	0x00011d90


	//   ....[93]....
        /*040c*/ 	.word	0x00011db0


	//   ....[94]....
        /*0410*/ 	.word	0x00011dd0


	//   ....[95]....
        /*0414*/ 	.word	0x00011df0


	//   ....[96]....
        /*0418*/ 	.word	0x00011e10


	//----- nvinfo : EIATTR_EXIT_INSTR_OFFSETS
	.align		4
.L_2647:
        /*041c*/ 	.byte	0x04, 0x1c
        /*041e*/ 	.short	(.L_2649 - .L_2648)


	//   ....[0]....
.L_2648:
        /*0420*/ 	.word	0x00011ef0


	//   ....[1]....
        /*0424*/ 	.word	0x00012190


	//----- nvinfo : EIATTR_MAX_THREADS
	.align		4
.L_2649:
        /*0428*/ 	.byte	0x04, 0x05
        /*042a*/ 	.short	(.L_2651 - .L_2650)
.L_2650:
        /*042c*/ 	.word	0x00000020
        /*0430*/ 	.word	0x00000001
        /*0434*/ 	.word	0x00000001


	//----- nvinfo : EIATTR_CRS_STACK_SIZE
	.align		4
.L_2651:
        /*0438*/ 	.byte	0x04, 0x1e
        /*043a*/ 	.short	(.L_2653 - .L_2652)
.L_2652:
        /*043c*/ 	.word	0x00000000
.L_2653:


//--------------------- .nv.info._Z25selective_scan_bwd_kernelI32Selective_Scan_bwd_kernel_traitsILi32ELi16ELb0ELb1ELb1ELb0ELb0EN3c104HalfENS1_7complexIfEEEEv12SSMParamsBwd --------------------------
	.section	.nv.info._Z25selective_scan_bwd_kernelI32Selective_Scan_bwd_kernel_traitsILi32ELi16ELb0ELb1ELb1ELb0ELb0EN3c104HalfENS1_7complexIfEEEEv12SSMParamsBwd,"",@"SHT_CUDA_INFO"
	.sectionflags	@""
	.align	4


	//----- nvinfo : EIATTR_CUDA_API_VERSION
	.align		4
        /*0000*/ 	.byte	0x04, 0x37
        /*0002*/ 	.short	(.L_2655 - .L_2654)
.L_2654:
        /*0004*/ 	.word	0x00000082


	//----- nvinfo : EIATTR_SW2861232_WAR
	.align		4
.L_2655:
        /*0008*/ 	.byte	0x01, 0x35
	.zero		2


	//----- nvinfo : EIATTR_PARAM_CBANK
	.align		4
        /*000c*/ 	.byte	0x04, 0x0a
        /*000e*/ 	.short	(.L_2657 - .L_2656)
	.align		4
.L_2656:
        /*0010*/ 	.word	index@(.nv.constant0._Z25selective_scan_bwd_kernelI32Selective_Scan_bwd_kernel_traitsILi32ELi16ELb0ELb1ELb1ELb0ELb0EN3c104HalfENS1_7complexIfEEEEv12SSMParamsBwd)
        /*0014*/ 	.short	0x0160
        /*0016*/ 	.short	0x01f0


	//----- nvinfo : EIATTR_CBANK_PARAM_SIZE
	.align		4
.L_2657:
        /*0018*/ 	.byte	0x03, 0x19
        /*001a*/ 	.short	0x01f0


	//----- nvinfo : EIATTR_KPARAM_INFO
	.align		4
        /*001c*/ 	.byte	0x04, 0x17
        /*001e*/ 	.short	(.L_2659 - .L_2658)
.L_2658:
        /*0020*/ 	.word	0x00000000
        /*0024*/ 	.short	0x0000
        /*0026*/ 	.short	0x0000
        /*0028*/ 	.byte	0x00, 0xf0, 0xc1, 0x07


	//----- nvinfo : EIATTR_MAXREG_COUNT
	.align		4
.L_2659:
        /*002c*/ 	.byte	0x03, 0x1b
        /*002e*/ 	.short	0x00ff


	//----- nvinfo : EIATTR_NUM_BARRIERS
	.align		4
        /*0030*/ 	.byte	0x02, 0x4c
        /*0032*/ 	.byte	0x01
	.zero		1


	//----- nvinfo : EIATTR_ANNOTATIONS
	.align		4
        /*0034*/ 	.byte	0x04, 0x55
        /*0036*/ 	.short	(.L_2661 - .L_2660)


	//   ....[0]....
.L_2660:
        /* <DEDUP_REMOVED lines=11> */


	//----- nvinfo : EIATTR_MERCURY_ISA_VERSION
	.align		4
.L_2661:
        /*00d8*/ 	.byte	0x03, 0x5f
        /*00da*/ 	.short	0x0000


	//----- nvinfo : EIATTR_COOP_GROUP_MASK_REGIDS
	.align		4
        /*00dc*/ 	.byte	0x04, 0x29
        /*00de*/ 	.short	(.L_2663 - .L_2662)


	//   ....[0]....
.L_2662:
        /*00e0*/ 	.word	0xffffffff


	//   ....[1]....
        /*00e4*/ 	.word	0xffffffff


	//   ....[2]....
        /*00e8*/ 	.word	0xffffffff


	//   ....[3]....
        /*00ec*/ 	.word	0xffffffff


	//   ....[4]....
        /*00f0*/ 	.word	0xffffffff


	//   ....[5]....
        /*00f4*/ 	.word	0xffffffff


	//   ....[6]....
        /*00f8*/ 	.word	0xffffffff


	//   ....[7]....
        /*00fc*/ 	.word	0xffffffff


	//   ....[8]....
        /*0100*/ 	.word	0xffffffff


	//   ....[9]....
        /*0104*/ 	.word	0xffffffff


	//   ....[10]....
        /*0108*/ 	.word	0xffffffff


	//   ....[11]....
        /*010c*/ 	.word	0xffffffff


	//   ....[12]....
        /*0110*/ 	.word	0xffffffff


	//   ....[13]....
        /*0114*/ 	.word	0xffffffff


	//   ....[14]....
        /*0118*/ 	.word	0xffffffff


	//   ....[15]....
        /*011c*/ 	.word	0xffffffff


	//   ....[16]....
        /*0120*/ 	.word	0xffffffff


	//   ....[17]....
        /*0124*/ 	.word	0xffffffff


	//   ....[18]....
        /*0128*/ 	.word	0xffffffff


	//   ....[19]....
        /*012c*/ 	.word	0xffffffff


	//   ....[20]....
        /*0130*/ 	.word	0xffffffff


	//   ....[21]....
        /*0134*/ 	.word	0xffffffff


	//   ....[22]....
        /*0138*/ 	.word	0xffffffff


	//   ....[23]....
        /*013c*/ 	.word	0xffffffff


	//   ....[24]....
        /*0140*/ 	.word	0xffffffff


	//   ....[25]....
        /*0144*/ 	.word	0xffffffff


	//   ....[26]....
        /*0148*/ 	.word	0xffffffff


	//   ....[27]....
        /*014c*/ 	.word	0xffffffff


	//   ....[28]....
        /*0150*/ 	.word	0xffffffff


	//   ....[29]....
        /*0154*/ 	.word	0xffffffff


	//   ....[30]....
        /*0158*/ 	.word	0xffffffff


	//   ....[31]....
        /*015c*/ 	.word	0xffffffff


	//   ....[32]....
        /*0160*/ 	.word	0xffffffff


	//   ....[33]....
        /*0164*/ 	.word	0xffffffff


	//   ....[34]....
        /*0168*/ 	.word	0xffffffff


	//   ....[35]....
        /*016c*/ 	.word	0xffffffff


	//   ....[36]....
        /*0170*/ 	.word	0xffffffff


	//   ....[37]....
        /*0174*/ 	.word	0xffffffff


	//   ....[38]....
        /*0178*/ 	.word	0xffffffff


	//   ....[39]....
        /*017c*/ 	.word	0xffffffff


	//   ....[40]....
        /*0180*/ 	.word	0xffffffff


	//   ....[41]....
        /*0184*/ 	.word	0xffffffff


	//   ....[42]....
        /*0188*/ 	.word	0xffffffff


	//   ....[43]....
        /*018c*/ 	.word	0xffffffff


	//   ....[44]....
        /*0190*/ 	.word	0xffffffff


	//   ....[45]....
        /*0194*/ 	.word	0xffffffff


	//   ....[46]....
        /*0198*/ 	.word	0xffffffff


	//   ....[47]....
        /*019c*/ 	.word	0xffffffff


	//   ....[48]....
        /*01a0*/ 	.word	0xffffffff


	//   ....[49]....
        /*01a4*/ 	.word	0xffffffff


	//   ....[50]....
        /*01a8*/ 	.word	0xffffffff


	//   ....[51]....
        /*01ac*/ 	.word	0xffffffff


	//   ....[52]....
        /*01b0*/ 	.word	0xffffffff


	//   ....[53]....
        /*01b4*/ 	.word	0xffffffff


	//   ....[54]....
        /*01b8*/ 	.word	0xffffffff


	//   ....[55]....
        /*01bc*/ 	.word	0xffffffff


	//   ....[56]....
        /*01c0*/ 	.word	0xffffffff


	//   ....[57]....
        /*01c4*/ 	.word	0xffffffff


	//   ....[58]....
        /*01c8*/ 	.word	0xffffffff


	//   ....[59]....
        /*01cc*/ 	.word	0xffffffff


	//   ....[60]....
        /*01d0*/ 	.word	0xffffffff


	//   ....[61]....
        /*01d4*/ 	.word	0xffffffff


	//   ....[62]....
        /*01d8*/ 	.word	0xffffffff


	//   ....[63]....
        /*01dc*/ 	.word	0xffffffff


	//   ....[64]....
        /*01e0*/ 	.word	0xffffffff


	//   ....[65]....
        /*01e4*/ 	.word	0xffffffff


	//   ....[66]....
        /*01e8*/ 	.word	0xffffffff


	//   ....[67]....
        /*01ec*/ 	.word	0xffffffff


	//   ....[68]....
        /*01f0*/ 	.word	0xffffffff


	//   ....[69]....
        /*01f4*/ 	.word	0xffffffff


	//   ....[70]....
        /*01f8*/ 	.word	0xffffffff


	//   ....[71]....
        /*01fc*/ 	.word	0xffffffff


	//   ....[72]....
        /*0200*/ 	.word	0xffffffff


	//   ....[73]....
        /*0204*/ 	.word	0xffffffff


	//   ....[74]....
        /*0208*/ 	.word	0xffffffff


	//   ....[75]....
        /*020c*/ 	.word	0xffffffff


	//   ....[76]....
        /*0210*/ 	.word	0xffffffff


	//   ....[77]....
        /*0214*/ 	.word	0xffffffff


	//   ....[78]....
        /*0218*/ 	.word	0xffffffff


	//   ....[79]....
        /*021c*/ 	.word	0xffffffff


	//   ....[80]....
        /*0220*/ 	.word	0xffffffff


	//   ....[81]....
        /*0224*/ 	.word	0xffffffff


	//   ....[82]....
        /*0228*/ 	.word	0xffffffff


	//----- nvinfo : EIATTR_COOP_GROUP_INSTR_OFFSETS
	.align		4
.L_2663:
        /*022c*/ 	.byte	0x04, 0x28
        /*022e*/ 	.short	(.L_2665 - .L_2664)


	//   ....[0]....
.L_2664:
        /*0230*/ 	.word	0x000014c0


	//   ....[1]....
        /*0234*/ 	.word	0x00001b10


	//   ....[2]....
        /*0238*/ 	.word	0x00001fb0


	//   ....[3]....
        /*023c*/ 	.word	0x000038e0


	//   ....[4]....
        /*0240*/ 	.word	0x00004ab0


	//   ....[5]....
        /*0244*/ 	.word	0x00006040


	//   ....[6]....
        /*0248*/ 	.word	0x00006080


	//   ....[7]....
        /*024c*/ 	.word	0x000060c0


	//   ....[8]....
        /*0250*/ 	.word	0x00006100


	//   ....[9]....
        /*0254*/ 	.word	0x00006230


	//   ....[10]....
        /*0258*/ 	.word	0x00006270


	//   ....[11]....
        /*025c*/ 	.word	0x000062d0


	//   ....[12]....
        /*0260*/ 	.word	0x000063d0


	//   ....[13]....
        /*0264*/ 	.word	0x00006420


	//   ....[14]....
        /*0268*/ 	.word	0x00006450


	//   ....[15]....
        /*026c*/ 	.word	0x00006470


	//   ....[16]....
        /*0270*/ 	.word	0x000064b0


	//   ....[17]....
        /*0274*/ 	.word	0x000064f0


	//   ....[18]....
        /*0278*/ 	.word	0x00006500


	//   ....[19]....
        /*027c*/ 	.word	0x000065a0


	//   ....[20]....
        /*0280*/ 	.word	0x000065d0


	//   ....[21]....
        /*0284*/ 	.word	0x000065f0


	//   ....[22]....
        /*0288*/ 	.word	0x00006630


	//   ....[23]....
        /*028c*/ 	.word	0x00006680


	//   ....[24]....
        /*0290*/ 	.word	0x000066e0


	//   ....[25]....
        /*0294*/ 	.word	0x000066f0


	//   ....[26]....
        /*0298*/ 	.word	0x00006700


	//   ....[27]....
        /*029c*/ 	.word	0x00006780


	//   ....[28]....
        /*02a0*/ 	.word	0x000067b0


	//   ....[29]....
        /*02a4*/ 	.word	0x000067e0


	//   ....[30]....
        /*02a8*/ 	.word	0x000067f0


	//   ....[31]....
        /*02ac*/ 	.word	0x00007980


	//   ....[32]....
        /*02b0*/ 	.word	0x00007a30


	//   ....[33]....
        /*02b4*/ 	.word	0x00007a40


	//   ....[34]....
        /*02b8*/ 	.word	0x00007a50


	//   ....[35]....
        /*02bc*/ 	.word	0x00007b80


	//   ....[36]....
        /*02c0*/ 	.word	0x00007ba0


	//   ....[37]....
        /*02c4*/ 	.word	0x00007bc0


	//   ....[38]....
        /*02c8*/ 	.word	0x00007bd0


	//   ....[39]....
        /*02cc*/ 	.word	0x00007cc0


	//   ....[40]....
        /*02d0*/ 	.word	0x00007ce0


	//   ....[41]....
        /*02d4*/ 	.word	0x00007cf0


	//   ....[42]....
        /*02d8*/ 	.word	0x00007d00


	//   ....[43]....
        /*02dc*/ 	.word	0x00007df0


	//   ....[44]....
        /*02e0*/ 	.word	0x00007e10


	//   ....[45]....
        /*02e4*/ 	.word	0x00007e20


	//   ....[46]....
        /*02e8*/ 	.word	0x00007e30


	//   ....[47]....
        /*02ec*/ 	.word	0x00007f20


	//   ....[48]....
        /*02f0*/ 	.word	0x00007f40


	//   ....[49]....
        /*02f4*/ 	.word	0x00007f50


	//   ....[50]....
        /*02f8*/ 	.word	0x00007f60


	//   ....[51]....
        /*02fc*/ 	.word	0x00008040


	//   ....[52]....
        /*0300*/ 	.word	0x00008070


	//   ....[53]....
        /*0304*/ 	.word	0x00008080


	//   ....[54]....
        /*0308*/ 	.word	0x00008090


	//   ....[55]....
        /*030c*/ 	.word	0x000080a0


	//   ....[56]....
        /*0310*/ 	.word	0x000080b0


	//   ....[57]....
        /*0314*/ 	.word	0x000080d0


	//   ....[58]....
        /*0318*/ 	.word	0x00008140


	//   ....[59]....
        /*031c*/ 	.word	0x00008160


	//   ....[60]....
        /*0320*/ 	.word	0x00008170


	//   ....[61]....
        /*0324*/ 	.word	0x0000be40


	//   ....[62]....
        /*0328*/ 	.word	0x0000be80


	//   ....[63]....
        /*032c*/ 	.word	0x0000bf70


	//   ....[64]....
        /*0330*/ 	.word	0x0000bfa0


	//   ....[65]....
        /*0334*/ 	.word	0x0000c080


	//   ....[66]....
        /*0338*/ 	.word	0x0000c0b0


	//   ....[67]....
        /*033c*/ 	.word	0x0000c190


	//   ....[68]....
        /*0340*/ 	.word	0x0000c1c0


	//   ....[69]....
        /*0344*/ 	.word	0x0000c270


	//   ....[70]....
        /*0348*/ 	.word	0x0000c290


	//   ....[71]....
        /*034c*/ 	.word	0x0000c730


	//   ....[72]....
        /*0350*/ 	.word	0x0000d0c0


	//   ....[73]....
        /*0354*/ 	.word	0x0000d790


	//   ....[74]....
        /*0358*/ 	.word	0x0000d7b0


	//   ....[75]....
        /*035c*/ 	.word	0x0000d7d0


	//   ....[76]....
        /*0360*/ 	.word	0x0000d7f0


	//   ....[77]....
        /*0364*/ 	.word	0x0000d810


	//   ....[78]....
        /*0368*/ 	.word	0x0000d920


	//   ....[79]....
        /*036c*/ 	.word	0x0000d940


	//   ....[80]....
        /*0370*/ 	.word	0x0000d960


	//   ....[81]....
        /*0374*/ 	.word	0x0000d980


	//   ....[82]....
        /*0378*/ 	.word	0x0000d9a0


	//----- nvinfo : EIATTR_EXIT_INSTR_OFFSETS
	.align		4
.L_2665:
        /*037c*/ 	.byte	0x04, 0x1c
        /*037e*/ 	.short	(.L_2667 - .L_2666)


	//   ....[0]....
.L_2666:
        /*0380*/ 	.word	0x0000da80


	//   ....[1]....
        /*0384*/ 	.word	0x0000dc00


	//----- nvinfo : EIATTR_MAX_THREADS
	.align		4
.L_2667:
        /*0388*/ 	.byte	0x04, 0x05
        /*038a*/ 	.short	(.L_2669 - .L_2668)
.L_2668:
        /*038c*/ 	.word	0x00000020
        /*0390*/ 	.word	0x00000001
        /*0394*/ 	.word	0x00000001


	//----- nvinfo : EIATTR_CRS_STACK_SIZE
	.align		4
.L_2669:
        /*0398*/ 	.byte	0x04, 0x1e
        /*039a*/ 	.short	(.L_2671 - .L_2670)
.L_2670:
        /*039c*/ 	.word	0x00000000
.L_2671:


//--------------------- .nv.info._Z25selective_scan_bwd_kernelI32Selective_Scan_bwd_kernel_traitsILi32ELi16ELb0ELb1ELb1ELb0ELb1EN3c104HalfENS1_7complexIfEEEEv12SSMParamsBwd --------------------------
	.section	.nv.info._Z25selective_scan_bwd_kernelI32Selective_Scan_bwd_kernel_traitsILi32ELi16ELb0ELb1ELb1ELb0ELb1EN3c104HalfENS1_7complexIfEEEEv12SSMParamsBwd,"",@"SHT_CUDA_INFO"
	.sectionflags	@""
	.align	4


	//----- nvinfo : EIATTR_CUDA_API_VERSION
	.align		4
        /*0000*/ 	.byte	0x04, 0x37
        /*0002*/ 	.short	(.L_2673 - .L_2672)
.L_2672:
        /*0004*/ 	.word	0x00000082


	//----- nvinfo : EIATTR_SW2861232_WAR
	.align		4
.L_2673:
        /*0008*/ 	.byte	0x01, 0x35
	.zero		2


	//----- nvinfo : EIATTR_PARAM_CBANK
	.align		4
        /*000c*/ 	.byte	0x04, 0x0a
        /*000e*/ 	.short	(.L_2675 - .L_2674)
	.align		4
.L_2674:
        /*0010*/ 	.word	index@(.nv.constant0._Z25selective_scan_bwd_kernelI32Selective_Scan_bwd_kernel_traitsILi32ELi16ELb0ELb1ELb1ELb0ELb1EN3c104HalfENS1_7complexIfEEEEv12SSMParamsBwd)
        /*0014*/ 	.short	0x0160
        /*0016*/ 	.short	0x01f0


	//----- nvinfo : EIATTR_CBANK_PARAM_SIZE
	.align		4
.L_2675:
        /*0018*/ 	.byte	0x03, 0x19
        /*001a*/ 	.short	0x01f0


	//----- nvinfo : EIATTR_KPARAM_INFO
	.align		4
        /*001c*/ 	.byte	0x04, 0x17
        /*001e*/ 	.short	(.L_2677 - .L_2676)
.L_2676:
        /*0020*/ 	.word	0x00000000
        /*0024*/ 	.short	0x0000
        /*0026*/ 	.short	0x0000
        /*0028*/ 	.byte	0x00, 0xf0, 0xc1, 0x07


	//----- nvinfo : EIATTR_MAXREG_COUNT
	.align		4
.L_2677:
        /*002c*/ 	.byte	0x03, 0x1b
        /*002e*/ 	.short	0x00ff


	//----- nvinfo : EIATTR_NUM_BARRIERS
	.align		4
        /*0030*/ 	.byte	0x02, 0x4c
        /*0032*/ 	.byte	0x01
	.zero		1


	//----- nvinfo : EIATTR_ANNOTATIONS
	.align		4
        /*0034*/ 	.byte	0x04, 0x55
        /*0036*/ 	.short	(.L_2679 - .L_2678)


	//   ....[0]....
.L_2678:
        /* <DEDUP_REMOVED lines=12> */


	//----- nvinfo : EIATTR_MERCURY_ISA_VERSION
	.align		4
.L_2679:
        /*00e8*/ 	.byte	0x03, 0x5f
        /*00ea*/ 	.short	0x0000


	//----- nvinfo : EIATTR_COOP_GROUP_MASK_REGIDS
	.align		4
        /*00ec*/ 	.byte	0x04, 0x29
        /*00ee*/ 	.short	(.L_2681 - .L_2680)


	//   ....[0]....
.L_2680:
        /*00f0*/ 	.word	0xffffffff


	//   ....[1]....
        /*00f4*/ 	.word	0xffffffff


	//   ....[2]....
        /*00f8*/ 	.word	0xffffffff


	//   ....[3]....
        /*00fc*/ 	.word	0xffffffff


	//   ....[4]....
        /*0100*/ 	.word	0xffffffff


	//   ....[5]....
        /*0104*/ 	.word	0xffffffff


	//   ....[6]....
        /*0108*/ 	.word	0xffffffff


	//   ....[7]....
        /*010c*/ 	.word	0xffffffff


	//   ....[8]....
        /*0110*/ 	.word	0xffffffff


	//   ....[9]....
        /*0114*/ 	.word	0xffffffff


	//   ....[10]....
        /*0118*/ 	.word	0xffffffff


	//   ....[11]....
        /*011c*/ 	.word	0xffffffff


	//   ....[12]....
        /*0120*/ 	.word	0xffffffff


	//   ....[13]....
        /*0124*/ 	.word	0xffffffff


	//   ....[14]....
        /*0128*/ 	.word	0xffffffff


	//   ....[15]....
        /*012c*/ 	.word	0xffffffff


	//   ....[16]....
        /*0130*/ 	.word	0xffffffff


	//   ....[17]....
        /*0134*/ 	.word	0xffffffff


	//   ....[18]....
        /*0138*/ 	.word	0xffffffff


	//   ....[19]....
        /*013c*/ 	.word	0xffffffff


	//   ....[20]....
        /*0140*/ 	.word	0xffffffff


	//   ....[21]....
        /*0144*/ 	.word	0xffffffff


	//   ....[22]....
        /*0148*/ 	.word	0xffffffff


	//   ....[23]....
        /*014c*/ 	.word	0xffffffff


	//   ....[24]....
        /*0150*/ 	.word	0xffffffff


	//   ....[25]....
        /*0154*/ 	.word	0xffffffff


	//   ....[26]....
        /*0158*/ 	.word	0xffffffff


	//   ....[27]....
        /*015c*/ 	.word	0xffffffff


	//   ....[28]....
        /*0160*/ 	.word	0xffffffff


	//   ....[29]....
        /*0164*/ 	.word	0xffffffff


	//   ....[30]....
        /*0168*/ 	.word	0xffffffff


	//   ....[31]....
        /*016c*/ 	.word	0xffffffff


	//   ....[32]....
        /*0170*/ 	.word	0xffffffff


	//   ....[33]....
        /*0174*/ 	.word	0xffffffff


	//   ....[34]....
        /*0178*/ 	.word	0xffffffff


	//   ....[35]....
        /*017c*/ 	.word	0xffffffff


	//   ....[36]....
        /*0180*/ 	.word	0xffffffff


	//   ....[37]....
        /*0184*/ 	.word	0xffffffff


	//   ....[38]....
        /*0188*/ 	.word	0xffffffff


	//   ....[39]....
        /*018c*/ 	.word	0xffffffff


	//   ....[40]....
        /*0190*/ 	.word	0xffffffff


	//   ....[41]....
        /*0194*/ 	.word	0xffffffff


	//   ....[42]....
        /*0198*/ 	.word	0xffffffff


	//   ....[43]....
        /*019c*/ 	.word	0xffffffff


	//   ....[44]....
        /*01a0*/ 	.word	0xffffffff


	//   ....[45]....
        /*01a4*/ 	.word	0xffffffff


	//   ....[46]....
        /*01a8*/ 	.word	0xffffffff


	//   ....[47]....
        /*01ac*/ 	.word	0xffffffff


	//   ....[48]....
        /*01b0*/ 	.word	0xffffffff


	//   ....[49]....
        /*01b4*/ 	.word	0xffffffff


	//   ....[50]....
        /*01b8*/ 	.word	0xffffffff


	//   ....[51]....
        /*01bc*/ 	.word	0xffffffff


	//   ....[52]....
        /*01c0*/ 	.word	0xffffffff


	//   ....[53]....
        /*01c4*/ 	.word	0xffffffff


	//   ....[54]....
        /*01c8*/ 	.word	0xffffffff


	//   ....[55]....
        /*01cc*/ 	.word	0xffffffff


	//   ....[56]....
        /*01d0*/ 	.word	0xffffffff


	//   ....[57]....
        /*01d4*/ 	.word	0xffffffff


	//   ....[58]....
        /*01d8*/ 	.word	0xffffffff


	//   ....[59]....
        /*01dc*/ 	.word	0xffffffff


	//   ....[60]....
        /*01e0*/ 	.word	0xffffffff


	//   ....[61]....
        /*01e4*/ 	.word	0xffffffff


	//   ....[62]....
        /*01e8*/ 	.word	0xffffffff


	//   ....[63]....
        /*01ec*/ 	.word	0xffffffff


	//   ....[64]....
        /*01f0*/ 	.word	0xffffffff


	//   ....[65]....
        /*01f4*/ 	.word	0xffffffff


	//   ....[66]....
        /*01f8*/ 	.word	0xffffffff


	//   ....[67]....
        /*01fc*/ 	.word	0xffffffff


	//   ....[68]....
        /*0200*/ 	.word	0xffffffff


	//   ....[69]....
        /*0204*/ 	.word	0xffffffff


	//   ....[70]....
        /*0208*/ 	.word	0xffffffff


	//   ....[71]....
        /*020c*/ 	.word	0xffffffff


	//   ....[72]....
        /*0210*/ 	.word	0xffffffff


	//   ....[73]....
        /*0214*/ 	.word	0xffffffff


	//   ....[74]....
        /*0218*/ 	.word	0xffffffff


	//   ....[75]....
        /*021c*/ 	.word	0xffffffff


	//   ....[76]....
        /*0220*/ 	.word	0xffffffff


	//   ....[77]....
        /*0224*/ 	.word	0xffffffff


	//   ....[78]....
        /*0228*/ 	.word	0xffffffff


	//   ....[79]....
        /*022c*/ 	.word	0xffffffff


	//   ....[80]....
        /*0230*/ 	.word	0xffffffff


	//   ....[81]....
        /*0234*/ 	.word	0xffffffff


	//   ....[82]....
        /*0238*/ 	.word	0xffffffff


	//   ....[83]....
        /*023c*/ 	.word	0xffffffff


	//   ....[84]....
        /*0240*/ 	.word	0xffffffff


	//   ....[85]....
        /*0244*/ 	.word	0xffffffff


	//   ....[86]....
        /*0248*/ 	.word	0xffffffff


	//----- nvinfo : EIATTR_COOP_GROUP_INSTR_OFFSETS
	.align		4
.L_2681:
        /*024c*/ 	.byte	0x04, 0x28
        /*024e*/ 	.short	(.L_2683 - .L_2682)


	//   ....[0]....
.L_2682:
        /*0250*/ 	.word	0x00001500


	//   ....[1]....
        /*0254*/ 	.word	0x00001b40


	//   ....[2]....
        /*0258*/ 	.word	0x00002420


	//   ....[3]....
        /*025c*/ 	.word	0x00002890


	//   ....[4]....
        /*0260*/ 	.word	0x00002ff0


	//   ....[5]....
        /*0264*/ 	.word	0x00003c00


	//   ....[6]....
        /*0268*/ 	.word	0x00004950


	//   ....[7]....
        /*026c*/ 	.word	0x00006580


	//   ....[8]....
        /*0270*/ 	.word	0x000086f0


	//   ....[9]....
        /*0274*/ 	.word	0x00008aa0


	//   ....[10]....
        /*0278*/ 	.word	0x00008ad0


	//   ....[11]....
        /*027c*/ 	.word	0x00008b90


	//   ....[12]....
        /*0280*/ 	.word	0x00008bc0


	//   ....[13]....
        /*0284*/ 	.word	0x00008be0


	//   ....[14]....
        /*0288*/ 	.word	0x00008c40


	//   ....[15]....
        /*028c*/ 	.word	0x00008c90


	//   ....[16]....
        /*0290*/ 	.word	0x00008cc0


	//   ....[17]....
        /*0294*/ 	.word	0x00008ce0


	//   ....[18]....
        /*0298*/ 	.word	0x00008d20


	//   ....[19]....
        /*029c*/ 	.word	0x00008d60


	//   ....[20]....
        /*02a0*/ 	.word	0x00008d70


	//   ....[21]....
        /*02a4*/ 	.word	0x00008e10


	//   ....[22]....
        /*02a8*/ 	.word	0x00008e40


	//   ....[23]....
        /*02ac*/ 	.word	0x00008e60


	//   ....[24]....
        /*02b0*/ 	.word	0x00008ea0


	//   ....[25]....
        /*02b4*/ 	.word	0x00008ef0


	//   ....[26]....
        /*02b8*/ 	.word	0x00008f50


	//   ....[27]....
        /*02bc*/ 	.word	0x00008f60


	//   ....[28]....
        /*02c0*/ 	.word	0x00008f70


	//   ....[29]....
        /*02c4*/ 	.word	0x00009100


	//   ....[30]....
        /*02c8*/ 	.word	0x00009130


	//   ....[31]....
        /*02cc*/ 	.word	0x00009160


	//   ....[32]....
        /*02d0*/ 	.word	0x00009190


	//   ....[33]....
        /*02d4*/ 	.word	0x000093f0


	//   ....[34]....
        /*02d8*/ 	.word	0x00009400


	//   ....[35]....
        /*02dc*/ 	.word	0x0000a4b0


	//   ....[36]....
        /*02e0*/ 	.word	0x0000a540


	//   ....[37]....
        /*02e4*/ 	.word	0x0000a550


	//   ....[38]....
        /*02e8*/ 	.word	0x0000a560


	//   ....[39]....
        /*02ec*/ 	.word	0x0000a690


	//   ....[40]....
        /*02f0*/ 	.word	0x0000a6b0


	//   ....[41]....
        /*02f4*/ 	.word	0x0000a6d0


	//   ....[42]....
        /*02f8*/ 	.word	0x0000a6e0


	//   ....[43]....
        /*02fc*/ 	.word	0x0000a7d0


	//   ....[44]....
        /*0300*/ 	.word	0x0000a800


	//   ....[45]....
        /*0304*/ 	.word	0x0000a810


	//   ....[46]....
        /*0308*/ 	.word	0x0000a820


	//   ....[47]....
        /*030c*/ 	.word	0x0000a910


	//   ....[48]....
        /*0310*/ 	.word	0x0000a940


	//   ....[49]....
        /*0314*/ 	.word	0x0000a950


	//   ....[50]....
        /*0318*/ 	.word	0x0000a960


	//   ....[51]....
        /*031c*/ 	.word	0x0000aa50


	//   ....[52]....
        /*0320*/ 	.word	0x0000aa80


	//   ....[53]....
        /*0324*/ 	.word	0x0000aa90


	//   ....[54]....
        /*0328*/ 	.word	0x0000aaa0


	//   ....[55]....
        /*032c*/ 	.word	0x0000ab80


	//   ....[56]....
        /*0330*/ 	.word	0x0000abb0


	//   ....[57]....
        /*0334*/ 	.word	0x0000abc0


	//   ....[58]....
        /*0338*/ 	.word	0x0000ac40


	//   ....[59]....
        /*033c*/ 	.word	0x0000ac70


	//   ....[60]....
        /*0340*/ 	.word	0x0000ac80


	//   ....[61]....
        /*0344*/ 	.word	0x0000ac90


	//   ....[62]....
        /*0348*/ 	.word	0x0000aca0


	//   ....[63]....
        /*034c*/ 	.word	0x0000acc0


	//   ....[64]....
        /*0350*/ 	.word	0x0000acd0


	//   ....[65]....
        /*0354*/ 	.word	0x0000e9b0


	//   ....[66]....
        /*0358*/ 	.word	0x0000e9f0


	//   ....[67]....
        /*035c*/ 	.word	0x0000eaf0


	//   ....[68]....
        /*0360*/ 	.word	0x0000eb20


	//   ....[69]....
        /*0364*/ 	.word	0x0000ec00


	//   ....[70]....
        /*0368*/ 	.word	0x0000ec30


	//   ....[71]....
        /*036c*/ 	.word	0x0000ed10


	//   ....[72]....
        /*0370*/ 	.word	0x0000ed40


	//   ....[73]....
        /*0374*/ 	.word	0x0000edc0


	//   ....[74]....
        /*0378*/ 	.word	0x0000ede0


	//   ....[75]....
        /*037c*/ 	.word	0x0000f250


	//   ....[76]....
        /*0380*/ 	.word	0x0000fb20


	//   ....[77]....
        /*0384*/ 	.word	0x000102d0


	//   ....[78]....
        /*0388*/ 	.word	0x000102f0


	//   ....[79]....
        /*038c*/ 	.word	0x00010310


	//   ....[80]....
        /*0390*/ 	.word	0x00010330


	//   ....[81]....
        /*0394*/ 	.word	0x00010350


	//   ....[82]....
        /*0398*/ 	.word	0x00010460


	//   ....[83]....
        /*039c*/ 	.word	0x00010480


	//   ....[84]....
        /*03a0*/ 	.word	0x000104a0


	//   ....[85]....
        /*03a4*/ 	.word	0x000104c0


	//   ....[86]....
        /*03a8*/ 	.word	0x000104e0


	//----- nvinfo : EIATTR_EXIT_INSTR_OFFSETS
	.align		4
.L_2683:
        /*03ac*/ 	.byte	0x04, 0x1c
        /*03ae*/ 	.short	(.L_2685 - .L_2684)


	//   ....[0]....
.L_2684:
        /*03b0*/ 	.word	0x000105c0


	//   ....[1]....
        /*03b4*/ 	.word	0x00010740


	//----- nvinfo : EIATTR_MAX_THREADS
	.align		4
.L_2685:
        /*03b8*/ 	.byte	0x04, 0x05
        /*03ba*/ 	.short	(.L_2687 - .L_2686)
.L_2686:
        /*03bc*/ 	.word	0x00000020
        /*03c0*/ 	.word	0x00000001
        /*03c4*/ 	.word	0x00000001


	//----- nvinfo : EIATTR_CRS_STACK_SIZE
	.align		4
.L_2687:
        /*03c8*/ 	.byte	0x04, 0x1e
        /*03ca*/ 	.short	(.L_2689 - .L_2688)
.L_2688:
        /*03cc*/ 	.word	0x00000000
.L_2689:


//--------------------- .nv.info._Z25selective_scan_bwd_kernelI32Selective_Scan_bwd_kernel_traitsILi32ELi16ELb0ELb1ELb1ELb1ELb0EN3c104HalfENS1_7complexIfEEEEv12SSMParamsBwd --------------------------
	.section	.nv.info._Z25selective_scan_bwd_kernelI32Selective_Scan_bwd_kernel_traitsILi32ELi16ELb0ELb1ELb1ELb1ELb0EN3c104HalfENS1_7complexIfEEEEv12SSMParamsBwd,"",@"SHT_CUDA_INFO"
	.sectionflags	@""
	.align	4


	//----- nvinfo : EIATTR_CUDA_API_VERSION
	.align		4
        /*0000*/ 	.byte	0x04, 0x37
        /*0002*/ 	.short	(.L_2691 - .L_2690)
.L_2690:
        /*0004*/ 	.word	0x00000082


	//----- nvinfo : EIATTR_SW2861232_WAR
	.align		4
.L_2691:
        /*0008*/ 	.byte	0x01, 0x35
	.zero		2


	//----- nvinfo : EIATTR_PARAM_CBANK
	.align		4
        /*000c*/ 	.byte	0x04, 0x0a
        /*000e*/ 	.short	(.L_2693 - .L_2692)
	.align		4
.L_2692:
        /*0010*/ 	.word	index@(.nv.constant0._Z25selective_scan_bwd_kernelI32Selective_Scan_bwd_kernel_traitsILi32ELi16ELb0ELb1ELb1ELb1ELb0EN3c104HalfENS1_7complexIfEEEEv12SSMParamsBwd)
        /*0014*/ 	.short	0x0160
        /*0016*/ 	.short	0x01f0


	//----- nvinfo : EIATTR_CBANK_PARAM_SIZE
	.align		4
.L_2693:
        /*0018*/ 	.byte	0x03, 0x19
        /*001a*/ 	.short	0x01f0


	//----- nvinfo : EIATTR_KPARAM_INFO
	.align		4
        /*001c*/ 	.byte	0x04, 0x17
        /*001e*/ 	.short	(.L_2695 - .L_2694)
.L_2694:
        /*0020*/ 	.word	0x00000000
        /*0024*/ 	.short	0x0000
        /*0026*/ 	.short	0x0000
        /*0028*/ 	.byte	0x00, 0xf0, 0xc1, 0x07


	//----- nvinfo : EIATTR_MAXREG_COUNT
	.align		4
.L_2695:
        /*002c*/ 	.byte	0x03, 0x1b
        /*002e*/ 	.short	0x00ff


	//----- nvinfo : EIATTR_NUM_BARRIERS
	.align		4
        /*0030*/ 	.byte	0x02, 0x4c
        /*0032*/ 	.byte	0x01
	.zero		1


	//----- nvinfo : EIATTR_ANNOTATIONS
	.align		4
        /*0034*/ 	.byte	0x04, 0x55
        /*0036*/ 	.short	(.L_2697 - .L_2696)


	//   ....[0]....
.L_2696:
        /* <DEDUP_REMOVED lines=13> */


	//----- nvinfo : EIATTR_MERCURY_ISA_VERSION
	.align		4
.L_2697:
        /*00f8*/ 	.byte	0x03, 0x5f
        /*00fa*/ 	.short	0x0000


	//----- nvinfo : EIATTR_COOP_GROUP_MASK_REGIDS
	.align		4
        /*00fc*/ 	.byte	0x04, 0x29
        /*00fe*/ 	.short	(.L_2699 - .L_2698)


	//   ....[0]....
.L_2698:
        /*0100*/ 	.word	0xffffffff


	//   ....[1]....
        /*0104*/ 	.word	0xffffffff


	//   ....[2]....
        /*0108*/ 	.word	0xffffffff


	//   ....[3]....
        /*010c*/ 	.word	0xffffffff


	//   ....[4]....
        /*0110*/ 	.word	0xffffffff


	//   ....[5]....
        /*0114*/ 	.word	0xffffffff


	//   ....[6]....
        /*0118*/ 	.word	0xffffffff


	//   ....[7]....
        /*011c*/ 	.word	0xffffffff


	//   ....[8]....
        /*0120*/ 	.word	0xffffffff


	//   ....[9]....
        /*0124*/ 	.word	0xffffffff


	//   ....[10]....
        /*0128*/ 	.word	0xffffffff


	//   ....[11]....
        /*012c*/ 	.word	0xffffffff


	//   ....[12]....
        /*0130*/ 	.word	0xffffffff


	//   ....[13]....
        /*0134*/ 	.word	0xffffffff


	//   ....[14]....
        /*0138*/ 	.word	0xffffffff


	//   ....[15]....
        /*013c*/ 	.word	0xffffffff


	//   ....[16]....
        /*0140*/ 	.word	0xffffffff


	//   ....[17]....
        /*0144*/ 	.word	0xffffffff


	//   ....[18]....
        /*0148*/ 	.word	0xffffffff


	//   ....[19]....
        /*014c*/ 	.word	0xffffffff


	//   ....[20]....
        /*0150*/ 	.word	0xffffffff


	//   ....[21]....
        /*0154*/ 	.word	0xffffffff


	//   ....[22]....
        /*0158*/ 	.word	0xffffffff


	//   ....[23]....
        /*015c*/ 	.word	0xffffffff


	//   ....[24]....
        /*0160*/ 	.word	0xffffffff


	//   ....[25]....
        /*0164*/ 	.word	0xffffffff


	//   ....[26]....
        /*0168*/ 	.word	0xffffffff


	//   ....[27]....
        /*016c*/ 	.word	0xffffffff


	//   ....[28]....
        /*0170*/ 	.word	0xffffffff


	//   ....[29]....
        /*0174*/ 	.word	0xffffffff


	//   ....[30]....
        /*0178*/ 	.word	0xffffffff


	//   ....[31]....
        /*017c*/ 	.word	0xffffffff


	//   ....[32]....
        /*0180*/ 	.word	0xffffffff


	//   ....[33]....
        /*0184*/ 	.word	0xffffffff


	//   ....[34]....
        /*0188*/ 	.word	0xffffffff


	//   ....[35]....
        /*018c*/ 	.word	0xffffffff


	//   ....[36]....
        /*0190*/ 	.word	0xffffffff


	//   ....[37]....
        /*0194*/ 	.word	0xffffffff


	//   ....[38]....
        /*0198*/ 	.word	0xffffffff


	//   ....[39]....
        /*019c*/ 	.word	0xffffffff


	//   ....[40]....
        /*01a0*/ 	.word	0xffffffff


	//   ....[41]....
        /*01a4*/ 	.word	0xffffffff


	//   ....[42]....
        /*01a8*/ 	.word	0xffffffff


	//   ....[43]....
        /*01ac*/ 	.word	0xffffffff


	//   ....[44]....
        /*01b0*/ 	.word	0xffffffff


	//   ....[45]....
        /*01b4*/ 	.word	0xffffffff


	//   ....[46]....
        /*01b8*/ 	.word	0xffffffff


	//   ....[47]....
        /*01bc*/ 	.word	0xffffffff


	//   ....[48]....
        /*01c0*/ 	.word	0xffffffff


	//   ....[49]....
        /*01c4*/ 	.word	0xffffffff


	//   ....[50]....
        /*01c8*/ 	.word	0xffffffff


	//   ....[51]....
        /*01cc*/ 	.word	0xffffffff


	//   ....[52]....
        /*01d0*/ 	.word	0xffffffff


	//   ....[53]....
        /*01d4*/ 	.word	0xffffffff


	//   ....[54]....
        /*01d8*/ 	.word	0xffffffff


	//   ....[55]....
        /*01dc*/ 	.word	0xffffffff


	//   ....[56]....
        /*01e0*/ 	.word	0xffffffff


	//   ....[57]....
        /*01e4*/ 	.word	0xffffffff


	//   ....[58]....
        /*01e8*/ 	.word	0xffffffff


	//   ....[59]....
        /*01ec*/ 	.word	0xffffffff


	//   ....[60]....
        /*01f0*/ 	.word	0xffffffff


	//   ....[61]....
        /*01f4*/ 	.word	0xffffffff


	//   ....[62]....
        /*01f8*/ 	.word	0xffffffff


	//   ....[63]....
        /*01fc*/ 	.word	0xffffffff


	//   ....[64]....
        /*0200*/ 	.word	0xffffffff


	//   ....[65]....
        /*0204*/ 	.word	0xffffffff


	//   ....[66]....
        /*0208*/ 	.word	0xffffffff


	//   ....[67]....
        /*020c*/ 	.word	0xffffffff


	//   ....[68]....
        /*0210*/ 	.word	0xffffffff


	//   ....[69]....
        /*0214*/ 	.word	0xffffffff


	//   ....[70]....
        /*0218*/ 	.word	0xffffffff


	//   ....[71]....
        /*021c*/ 	.word	0xffffffff


	//   ....[72]....
        /*0220*/ 	.word	0xffffffff


	//   ....[73]....
        /*0224*/ 	.word	0xffffffff


	//   ....[74]....
        /*0228*/ 	.word	0xffffffff


	//   ....[75]....
        /*022c*/ 	.word	0xffffffff


	//   ....[76]....
        /*0230*/ 	.word	0xffffffff


	//   ....[77]....
        /*0234*/ 	.word	0xffffffff


	//   ....[78]....
        /*0238*/ 	.word	0xffffffff


	//   ....[79]....
        /*023c*/ 	.word	0xffffffff


	//   ....[80]....
        /*0240*/ 	.word	0xffffffff


	//   ....[81]....
        /*0244*/ 	.word	0xffffffff


	//   ....[82]....
        /*0248*/ 	.word	0xffffffff


	//   ....[83]....
        /*024c*/ 	.word	0xffffffff


	//----- nvinfo : EIATTR_COOP_GROUP_INSTR_OFFSETS
	.align		4
.L_2699:
        /*0250*/ 	.byte	0x04, 0x28
        /*0252*/ 	.short	(.L_2701 - .L_2700)


	//   ....[0]....
.L_2700:
        /*0254*/ 	.word	0x000014e0


	//   ....[1]....
        /*0258*/ 	.word	0x00001ae0


	//   ....[2]....
        /*025c*/ 	.word	0x00002080


	//   ....[3]....
        /*0260*/ 	.word	0x00005c70


	//   ....[4]....
        /*0264*/ 	.word	0x00006dd0


	//   ....[5]....
        /*0268*/ 	.word	0x000083f0


	//   ....[6]....
        /*026c*/ 	.word	0x00008430


	//   ....[7]....
        /*0270*/ 	.word	0x00008470


	//   ....[8]....
        /*0274*/ 	.word	0x000084b0


	//   ....[9]....
        /*0278*/ 	.word	0x000085e0


	//   ....[10]....
        /*027c*/ 	.word	0x00008620


	//   ....[11]....
        /*0280*/ 	.word	0x00008680


	//   ....[12]....
        /*0284*/ 	.word	0x00008780


	//   ....[13]....
        /*0288*/ 	.word	0x000087d0


	//   ....[14]....
        /*028c*/ 	.word	0x00008800


	//   ....[15]....
        /*0290*/ 	.word	0x00008820


	//   ....[16]....
        /*0294*/ 	.word	0x00008860


	//   ....[17]....
        /*0298*/ 	.word	0x000088a0


	//   ....[18]....
        /*029c*/ 	.word	0x000088b0


	//   ....[19]....
        /*02a0*/ 	.word	0x00008950


	//   ....[20]....
        /*02a4*/ 	.word	0x00008980


	//   ....[21]....
        /*02a8*/ 	.word	0x000089a0


	//   ....[22]....
        /*02ac*/ 	.word	0x000089e0


	//   ....[23]....
        /*02b0*/ 	.word	0x00008a30


	//   ....[24]....
        /*02b4*/ 	.word	0x00008a90


	//   ....[25]....
        /*02b8*/ 	.word	0x00008aa0


	//   ....[26]....
        /*02bc*/ 	.word	0x00008ab0


	//   ....[27]....
        /*02c0*/ 	.word	0x00008b30


	//   ....[28]....
        /*02c4*/ 	.word	0x00008b60


	//   ....[29]....
        /*02c8*/ 	.word	0x00008b90


	//   ....[30]....
        /*02cc*/ 	.word	0x00008ba0


	//   ....[31]....
        /*02d0*/ 	.word	0x00009d30


	//   ....[32]....
        /*02d4*/ 	.word	0x00009de0


	//   ....[33]....
        /*02d8*/ 	.word	0x00009df0


	//   ....[34]....
        /*02dc*/ 	.word	0x00009e00


	//   ....[35]....
        /*02e0*/ 	.word	0x00009f30


	//   ....[36]....
        /*02e4*/ 	.word	0x00009f50


	//   ....[37]....
        /*02e8*/ 	.word	0x00009f70


	//   ....[38]....
        /*02ec*/ 	.word	0x00009f80


	//   ....[39]....
        /*02f0*/ 	.word	0x0000a070


	//   ....[40]....
        /*02f4*/ 	.word	0x0000a090


	//   ....[41]....
        /*02f8*/ 	.word	0x0000a0a0


	//   ....[42]....
        /*02fc*/ 	.word	0x0000a0b0


	//   ....[43]....
        /*0300*/ 	.word	0x0000a1a0


	//   ....[44]....
        /*0304*/ 	.word	0x0000a1c0


	//   ....[45]....
        /*0308*/ 	.word	0x0000a1d0


	//   ....[46]....
        /*030c*/ 	.word	0x0000a1e0


	//   ....[47]....
        /*0310*/ 	.word	0x0000a2d0


	//   ....[48]....
        /*0314*/ 	.word	0x0000a2f0


	//   ....[49]....
        /*0318*/ 	.word	0x0000a300


	//   ....[50]....
        /*031c*/ 	.word	0x0000a310


	//   ....[51]....
        /*0320*/ 	.word	0x0000a3f0


	//   ....[52]....
        /*0324*/ 	.word	0x0000a420


	//   ....[53]....
        /*0328*/ 	.word	0x0000a430


	//   ....[54]....
        /*032c*/ 	.word	0x0000a440


	//   ....[55]....
        /*0330*/ 	.word	0x0000a450


	//   ....[56]....
        /*0334*/ 	.word	0x0000a460


	//   ....[57]....
        /*0338*/ 	.word	0x0000a480


	//   ....[58]....
        /*033c*/ 	.word	0x0000a4f0


	//   ....[59]....
        /*0340*/ 	.word	0x0000a510


	//   ....[60]....
        /*0344*/ 	.word	0x0000a520


	//   ....[61]....
        /*0348*/ 	.word	0x0000e200


	//   ....[62]....
        /*034c*/ 	.word	0x0000e240


	//   ....[63]....
        /*0350*/ 	.word	0x0000e330


	//   ....[64]....
        /*0354*/ 	.word	0x0000e360


	//   ....[65]....
        /*0358*/ 	.word	0x0000e440


	//   ....[66]....
        /*035c*/ 	.word	0x0000e470


	//   ....[67]....
        /*0360*/ 	.word	0x0000e550


	//   ....[68]....
        /*0364*/ 	.word	0x0000e580


	//   ....[69]....
        /*0368*/ 	.word	0x0000e630


	//   ....[70]....
        /*036c*/ 	.word	0x0000e650


	//   ....[71]....
        /*0370*/ 	.word	0x0000ed40


	//   ....[72]....
        /*0374*/ 	.word	0x0000f650


	//   ....[73]....
        /*0378*/ 	.word	0x000101b0


	//   ....[74]....
        /*037c*/ 	.word	0x00010880


	//   ....[75]....
        /*0380*/ 	.word	0x000108a0


	//   ....[76]....
        /*0384*/ 	.word	0x000108c0


	//   ....[77]....
        /*0388*/ 	.word	0x000108e0


	//   ....[78]....
        /*038c*/ 	.word	0x00010900


	//   ....[79]....
        /*0390*/ 	.word	0x00010a10


	//   ....[80]....
        /*0394*/ 	.word	0x00010a30


	//   ....[81]....
        /*0398*/ 	.word	0x00010a50


	//   ....[82]....
        /*039c*/ 	.word	0x00010a70


	//   ....[83]....
        /*03a0*/ 	.word	0x00010a90


	//----- nvinfo : EIATTR_EXIT_INSTR_OFFSETS
	.align		4
.L_2701:
        /*03a4*/ 	.byte	0x04, 0x1c
        /*03a6*/ 	.short	(.L_2703 - .L_2702)


	//   ....[0]....
.L_2702:
        /*03a8*/ 	.word	0x00010b70


	//   ....[1]....
        /*03ac*/ 	.word	0x00010cf0


	//----- nvinfo : EIATTR_MAX_THREADS
	.align		4
.L_2703:
        /*03b0*/ 	.byte	0x04, 0x05
        /*03b2*/ 	.short	(.L_2705 - .L_2704)
.L_2704:
        /*03b4*/ 	.word	0x00000020
        /*03b8*/ 	.word	0x00000001
        /*03bc*/ 	.word	0x00000001


	//----- nvinfo : EIATTR_CRS_STACK_SIZE
	.align		4
.L_2705:
        /*03c0*/ 	.byte	0x04, 0x1e
        /*03c2*/ 	.short	(.L_2707 - .L_2706)
.L_2706:
        /*03c4*/ 	.word	0x00000000
.L_2707:


//--------------------- .nv.info._Z25selective_scan_bwd_kernelI32Selective_Scan_bwd_kernel_traitsILi32ELi16ELb0ELb1ELb1ELb1ELb1EN3c104HalfENS1_7complexIfEEEEv12SSMParamsBwd --------------------------
	.section	.nv.info._Z25selective_scan_bwd_kernelI32Selective_Scan_bwd_kernel_traitsILi32ELi16ELb0ELb1ELb1ELb1ELb1EN3c104HalfENS1_7complexIfEEEEv12SSMParamsBwd,"",@"SHT_CUDA_INFO"
	.sectionflags	@""
	.align	4


	//----- nvinfo : EIATTR_CUDA_API_VERSION
	.align		4
        /*0000*/ 	.byte	0x04, 0x37
        /*0002*/ 	.short	(.L_2709 - .L_2708)
.L_2708:
        /*0004*/ 	.word	0x00000082


	//----- nvinfo : EIATTR_SW2861232_WAR
	.align		4
.L_2709:
        /*0008*/ 	.byte	0x01, 0x35
	.zero		2


	//----- nvinfo : EIATTR_PARAM_CBANK
	.align		4
        /*000c*/ 	.byte	0x04, 0x0a
        /*000e*/ 	.short	(.L_2711 - .L_2710)
	.align		4
.L_2710:
        /*0010*/ 	.word	index@(.nv.constant0._Z25selective_scan_bwd_kernelI32Selective_Scan_bwd_kernel_traitsILi32ELi16ELb0ELb1ELb1ELb1ELb1EN3c104HalfENS1_7complexIfEEEEv12SSMParamsBwd)
        /*0014*/ 	.short	0x0160
        /*0016*/ 	.short	0x01f0


	//----- nvinfo : EIATTR_CBANK_PARAM_SIZE
	.align		4
.L_2711:
        /*0018*/ 	.byte	0x03, 0x19
        /*001a*/ 	.short	0x01f0


	//----- nvinfo : EIATTR_KPARAM_INFO
	.align		4
        /*001c*/ 	.byte	0x04, 0x17
        /*001e*/ 	.short	(.L_2713 - .L_2712)
.L_2712:
        /*0020*/ 	.word	0x00000000
        /*0024*/ 	.short	0x0000
        /*0026*/ 	.short	0x0000
        /*0028*/ 	.byte	0x00, 0xf0, 0xc1, 0x07


	//----- nvinfo : EIATTR_MAXREG_COUNT
	.align		4
.L_2713:
        /*002c*/ 	.byte	0x03, 0x1b
        /*002e*/ 	.short	0x00ff


	//----- nvinfo : EIATTR_NUM_BARRIERS
	.align		4
        /*0030*/ 	.byte	0x02, 0x4c
        /*0032*/ 	.byte	0x01
	.zero		1


	//----- nvinfo : EIATTR_ANNOTATIONS
	.align		4
        /*0034*/ 	.byte	0x04, 0x55
        /*0036*/ 	.short	(.L_2715 - .L_2714)


	//   ....[0]....
.L_2714:
        /* <DEDUP_REMOVED lines=14> */


	//----- nvinfo : EIATTR_MERCURY_ISA_VERSION
	.align		4
.L_2715:
        /*0108*/ 	.byte	0x03, 0x5f
        /*010a*/ 	.short	0x0000


	//----- nvinfo : EIATTR_COOP_GROUP_MASK_REGIDS
	.align		4
        /*010c*/ 	.byte	0x04, 0x29
        /*010e*/ 	.short	(.L_2717 - .L_2716)


	//   ....[0]....
.L_2716:
        /*0110*/ 	.word	0xffffffff


	//   ....[1]....
        /*0114*/ 	.word	0xffffffff


	//   ....[2]....
        /*0118*/ 	.word	0xffffffff


	//   ....[3]....
        /*011c*/ 	.word	0xffffffff


	//   ....[4]....
        /*0120*/ 	.word	0xffffffff


	//   ....[5]....
        /*0124*/ 	.word	0xffffffff


	//   ....[6]....
        /*0128*/ 	.word	0xffffffff


	//   ....[7]....
        /*012c*/ 	.word	0xffffffff


	//   ....[8]....
        /*0130*/ 	.word	0xffffffff


	//   ....[9]....
        /*0134*/ 	.word	0xffffffff


	//   ....[10]....
        /*0138*/ 	.word	0xffffffff


	//   ....[11]....
        /*013c*/ 	.word	0xffffffff


	//   ....[12]....
        /*0140*/ 	.word	0xffffffff


	//   ....[13]....
        /*0144*/ 	.word	0xffffffff


	//   ....[14]....
        /*0148*/ 	.word	0xffffffff


	//   ....[15]....
        /*014c*/ 	.word	0xffffffff


	//   ....[16]....
        /*0150*/ 	.word	0xffffffff


	//   ....[17]....
        /*0154*/ 	.word	0xffffffff


	//   ....[18]....
        /*0158*/ 	.word	0xffffffff


	//   ....[19]....
        /*015c*/ 	.word	0xffffffff


	//   ....[20]....
        /*0160*/ 	.word	0xffffffff


	//   ....[21]....
        /*0164*/ 	.word	0xffffffff


	//   ....[22]....
        /*0168*/ 	.word	0xffffffff


	//   ....[23]....
        /*016c*/ 	.word	0xffffffff


	//   ....[24]....
        /*0170*/ 	.word	0xffffffff


	//   ....[25]....
        /*0174*/ 	.word	0xffffffff


	//   ....[26]....
        /*0178*/ 	.word	0xffffffff


	//   ....[27]....
        /*017c*/ 	.word	0xffffffff


	//   ....[28]....
        /*0180*/ 	.word	0xffffffff


	//   ....[29]....
        /*0184*/ 	.word	0xffffffff


	//   ....[30]....
        /*0188*/ 	.word	0xffffffff


	//   ....[31]....
        /*018c*/ 	.word	0xffffffff


	//   ....[32]....
        /*0190*/ 	.word	0xffffffff


	//   ....[33]....
        /*0194*/ 	.word	0xffffffff


	//   ....[34]....
        /*0198*/ 	.word	0xffffffff


	//   ....[35]....
        /*019c*/ 	.word	0xffffffff


	//   ....[36]....
        /*01a0*/ 	.word	0xffffffff


	//   ....[37]....
        /*01a4*/ 	.word	0xffffffff


	//   ....[38]....
        /*01a8*/ 	.word	0xffffffff


	//   ....[39]....
        /*01ac*/ 	.word	0xffffffff


	//   ....[40]....
        /*01b0*/ 	.word	0xffffffff


	//   ....[41]....
        /*01b4*/ 	.word	0xffffffff


	//   ....[42]....
        /*01b8*/ 	.word	0xffffffff


	//   ....[43]....
        /*01bc*/ 	.word	0xffffffff


	//   ....[44]....
        /*01c0*/ 	.word	0xffffffff


	//   ....[45]....
        /*01c4*/ 	.word	0xffffffff


	//   ....[46]....
        /*01c8*/ 	.word	0xffffffff


	//   ....[47]....
        /*01cc*/ 	.word	0xffffffff


	//   ....[48]....
        /*01d0*/ 	.word	0xffffffff


	//   ....[49]....
        /*01d4*/ 	.word	0xffffffff


	//   ....[50]....
        /*01d8*/ 	.word	0xffffffff


	//   ....[51]....
        /*01dc*/ 	.word	0xffffffff


	//   ....[52]....
        /*01e0*/ 	.word	0xffffffff


	//   ....[53]....
        /*01e4*/ 	.word	0xffffffff


	//   ....[54]....
        /*01e8*/ 	.word	0xffffffff


	//   ....[55]....
        /*01ec*/ 	.word	0xffffffff


	//   ....[56]....
        /*01f0*/ 	.word	0xffffffff


	//   ....[57]....
        /*01f4*/ 	.word	0xffffffff


	//   ....[58]....
        /*01f8*/ 	.word	0xffffffff


	//   ....[59]....
        /*01fc*/ 	.word	0xffffffff


	//   ....[60]....
        /*0200*/ 	.word	0xffffffff


	//   ....[61]....
        /*0204*/ 	.word	0xffffffff


	//   ....[62]....
        /*0208*/ 	.word	0xffffffff


	//   ....[63]....
        /*020c*/ 	.word	0xffffffff


	//   ....[64]....
        /*0210*/ 	.word	0xffffffff


	//   ....[65]....
        /*0214*/ 	.word	0xffffffff


	//   ....[66]....
        /*0218*/ 	.word	0xffffffff


	//   ....[67]....
        /*021c*/ 	.word	0xffffffff


	//   ....[68]....
        /*0220*/ 	.word	0xffffffff


	//   ....[69]....
        /*0224*/ 	.word	0xffffffff


	//   ....[70]....
        /*0228*/ 	.word	0xffffffff


	//   ....[71]....
        /*022c*/ 	.word	0xffffffff


	//   ....[72]....
        /*0230*/ 	.word	0xffffffff


	//   ....[73]....
        /*0234*/ 	.word	0xffffffff


	//   ....[74]....
        /*0238*/ 	.word	0xffffffff


	//   ....[75]....
        /*023c*/ 	.word	0xffffffff


	//   ....[76]....
        /*0240*/ 	.word	0xffffffff


	//   ....[77]....
        /*0244*/ 	.word	0xffffffff


	//   ....[78]....
        /*0248*/ 	.word	0xffffffff


	//   ....[79]....
        /*024c*/ 	.word	0xffffffff


	//   ....[80]....
        /*0250*/ 	.word	0xffffffff


	//   ....[81]....
        /*0254*/ 	.word	0xffffffff


	//   ....[82]....
        /*0258*/ 	.word	0xffffffff


	//   ....[83]....
        /*025c*/ 	.word	0xffffffff


	//   ....[84]....
        /*0260*/ 	.word	0xffffffff


	//   ....[85]....
        /*0264*/ 	.word	0xffffffff


	//   ....[86]....
        /*0268*/ 	.word	0xffffffff


	//   ....[87]....
        /*026c*/ 	.word	0xffffffff


	//----- nvinfo : EIATTR_COOP_GROUP_INSTR_OFFSETS
	.align		4
.L_2717:
        /*0270*/ 	.byte	0x04, 0x28
        /*0272*/ 	.short	(.L_2719 - .L_2718)


	//   ....[0]....
.L_2718:
        /*0274*/ 	.word	0x000014f0


	//   ....[1]....
        /*0278*/ 	.word	0x00001ad0


	//   ....[2]....
        /*027c*/ 	.word	0x00002090


	//   ....[3]....
        /*0280*/ 	.word	0x00004e20


	//   ....[4]....
        /*0284*/ 	.word	0x00005520


	//   ....[5]....
        /*0288*/ 	.word	0x00006130


	//   ....[6]....
        /*028c*/ 	.word	0x00006c60


	//   ....[7]....
        /*0290*/ 	.word	0x00008940


	//   ....[8]....
        /*0294*/ 	.word	0x0000aa30


	//   ....[9]....
        /*0298*/ 	.word	0x0000ae30


	//   ....[10]....
        /*029c*/ 	.word	0x0000ae60


	//   ....[11]....
        /*02a0*/ 	.word	0x0000af20


	//   ....[12]....
        /*02a4*/ 	.word	0x0000af50


	//   ....[13]....
        /*02a8*/ 	.word	0x0000af70


	//   ....[14]....
        /*02ac*/ 	.word	0x0000afd0


	//   ....[15]....
        /*02b0*/ 	.word	0x0000b020


	//   ....[16]....
        /*02b4*/ 	.word	0x0000b050


	//   ....[17]....
        /*02b8*/ 	.word	0x0000b070


	//   ....[18]....
        /*02bc*/ 	.word	0x0000b0b0


	//   ....[19]....
        /*02c0*/ 	.word	0x0000b0f0


	//   ....[20]....
        /*02c4*/ 	.word	0x0000b100


	//   ....[21]....
        /*02c8*/ 	.word	0x0000b1a0


	//   ....[22]....
        /*02cc*/ 	.word	0x0000b1d0


	//   ....[23]....
        /*02d0*/ 	.word	0x0000b1f0


	//   ....[24]....
        /*02d4*/ 	.word	0x0000b230


	//   ....[25]....
        /*02d8*/ 	.word	0x0000b280


	//   ....[26]....
        /*02dc*/ 	.word	0x0000b2e0


	//   ....[27]....
        /*02e0*/ 	.word	0x0000b2f0


	//   ....[28]....
        /*02e4*/ 	.word	0x0000b300


	//   ....[29]....
        /*02e8*/ 	.word	0x0000b490


	//   ....[30]....
        /*02ec*/ 	.word	0x0000b4c0


	//   ....[31]....
        /*02f0*/ 	.word	0x0000b4f0


	//   ....[32]....
        /*02f4*/ 	.word	0x0000b520


	//   ....[33]....
        /*02f8*/ 	.word	0x0000b780


	//   ....[34]....
        /*02fc*/ 	.word	0x0000b790


	//   ....[35]....
        /*0300*/ 	.word	0x0000c840


	//   ....[36]....
        /*0304*/ 	.word	0x0000c8d0


	//   ....[37]....
        /*0308*/ 	.word	0x0000c8e0


	//   ....[38]....
        /*030c*/ 	.word	0x0000c8f0


	//   ....[39]....
        /*0310*/ 	.word	0x0000ca20


	//   ....[40]....
        /*0314*/ 	.word	0x0000ca40


	//   ....[41]....
        /*0318*/ 	.word	0x0000ca60


	//   ....[42]....
        /*031c*/ 	.word	0x0000ca70


	//   ....[43]....
        /*0320*/ 	.word	0x0000cb60


	//   ....[44]....
        /*0324*/ 	.word	0x0000cb90


	//   ....[45]....
        /*0328*/ 	.word	0x0000cba0


	//   ....[46]....
        /*032c*/ 	.word	0x0000cbb0


	//   ....[47]....
        /*0330*/ 	.word	0x0000cca0


	//   ....[48]....
        /*0334*/ 	.word	0x0000ccd0


	//   ....[49]....
        /*0338*/ 	.word	0x0000cce0


	//   ....[50]....
        /*033c*/ 	.word	0x0000ccf0


	//   ....[51]....
        /*0340*/ 	.word	0x0000cde0


	//   ....[52]....
        /*0344*/ 	.word	0x0000ce10


	//   ....[53]....
        /*0348*/ 	.word	0x0000ce20


	//   ....[54]....
        /*034c*/ 	.word	0x0000ce30


	//   ....[55]....
        /*0350*/ 	.word	0x0000cf10


	//   ....[56]....
        /*0354*/ 	.word	0x0000cf40


	//   ....[57]....
        /*0358*/ 	.word	0x0000cf50


	//   ....[58]....
        /*035c*/ 	.word	0x0000cfd0


	//   ....[59]....
        /*0360*/ 	.word	0x0000d000


	//   ....[60]....
        /*0364*/ 	.word	0x0000d010


	//   ....[61]....
        /*0368*/ 	.word	0x0000d020


	//   ....[62]....
        /*036c*/ 	.word	0x0000d030


	//   ....[63]....
        /*0370*/ 	.word	0x0000d050


	//   ....[64]....
        /*0374*/ 	.word	0x0000d060


	//   ....[65]....
        /*0378*/ 	.word	0x00010d40


	//   ....[66]....
        /*037c*/ 	.word	0x00010d80


	//   ....[67]....
        /*0380*/ 	.word	0x00010e80


	//   ....[68]....
        /*0384*/ 	.word	0x00010eb0


	//   ....[69]....
        /*0388*/ 	.word	0x00010f90


	//   ....[70]....
        /*038c*/ 	.word	0x00010fc0


	//   ....[71]....
        /*0390*/ 	.word	0x000110a0


	//   ....[72]....
        /*0394*/ 	.word	0x000110d0


	//   ....[73]....
        /*0398*/ 	.word	0x00011150


	//   ....[74]....
        /*039c*/ 	.word	0x00011170


	//   ....[75]....
        /*03a0*/ 	.word	0x00011880


	//   ....[76]....
        /*03a4*/ 	.word	0x00012070


	//   ....[77]....
        /*03a8*/ 	.word	0x00012bd0


	//   ....[78]....
        /*03ac*/ 	.word	0x00013380


	//   ....[79]....
        /*03b0*/ 	.word	0x000133a0


	//   ....[80]....
        /*03b4*/ 	.word	0x000133c0


	//   ....[81]....
        /*03b8*/ 	.word	0x000133e0


	//   ....[82]....
        /*03bc*/ 	.word	0x00013400


	//   ....[83]....
        /*03c0*/ 	.word	0x00013510


	//   ....[84]....
        /*03c4*/ 	.word	0x00013530


	//   ....[85]....
        /*03c8*/ 	.word	0x00013550


	//   ....[86]....
        /*03cc*/ 	.word	0x00013570


	//   ....[87]....
        /*03d0*/ 	.word	0x00013590


	//----- nvinfo : EIATTR_EXIT_INSTR_OFFSETS
	.align		4
.L_2719:
        /*03d4*/ 	.byte	0x04, 0x1c
        /*03d6*/ 	.short	(.L_2721 - .L_2720)


	//   ....[0]....
.L_2720:
        /*03d8*/ 	.word	0x00013670


	//   ....[1]....
        /*03dc*/ 	.word	0x000137f0


	//----- nvinfo : EIATTR_MAX_THREADS
	.align		4
.L_2721:
        /*03e0*/ 	.byte	0x04, 0x05
        /*03e2*/ 	.short	(.L_2723 - .L_2722)
.L_2722:
        /*03e4*/ 	.word	0x00000020
        /*03e8*/ 	.word	0x00000001
        /*03ec*/ 	.word	0x00000001


	//----- nvinfo : EIATTR_CRS_STACK_SIZE
	.align		4
.L_2723:
        /*03f0*/ 	.byte	0x04, 0x1e
        /*03f2*/ 	.short	(.L_2725 - .L_2724)
.L_2724:
        /*03f4*/ 	.word	0x00000000
.L_2725:


//--------------------- .nv.info._Z25selective_scan_bwd_kernelI32Selective_Scan_bwd_kernel_traitsILi32ELi16ELb1ELb0ELb0ELb0ELb0EN3c104HalfENS1_7complexIfEEEEv12SSMParamsBwd --------------------------
	.section	.nv.info._Z25selective_scan_bwd_kernelI32Selective_Scan_bwd_kernel_traitsILi32ELi16ELb1ELb0ELb0ELb0ELb0EN3c104HalfENS1_7complexIfEEEEv12SSMParamsBwd,"",@"SHT_CUDA_INFO"
	.sectionflags	@""
	.align	4


	//----- nvinfo : EIATTR_CUDA_API_VERSION
	.align		4
        /*0000*/ 	.byte	0x04, 0x37
        /*0002*/ 	.short	(.L_2727 - .L_2726)
.L_2726:
        /*0004*/ 	.word	0x00000082


	//----- nvinfo : EIATTR_SW2861232_WAR
	.align		4
.L_2727:
        /*0008*/ 	.byte	0x01, 0x35
	.zero		2


	//----- nvinfo : EIATTR_PARAM_CBANK
	.align		4
        /*000c*/ 	.byte	0x04, 0x0a
        /*000e*/ 	.short	(.L_2729 - .L_2728)
	.align		4
.L_2728:
        /*0010*/ 	.word	index@(.nv.constant0._Z25selective_scan_bwd_kernelI32Selective_Scan_bwd_kernel_traitsILi32ELi16ELb1ELb0ELb0ELb0ELb0EN3c104HalfENS1_7complexIfEEEEv12SSMParamsBwd)
        /*0014*/ 	.short	0x0160
        /*0016*/ 	.short	0x01f0


	//----- nvinfo : EIATTR_CBANK_PARAM_SIZE
	.align		4
.L_2729:
        /*0018*/ 	.byte	0x03, 0x19
        /*001a*/ 	.short	0x01f0


	//----- nvinfo : EIATTR_KPARAM_INFO
	.align		4
        /*001c*/ 	.byte	0x04, 0x17
        /*001e*/ 	.short	(.L_2731 - .L_2730)
.L_2730:
        /*0020*/ 	.word	0x00000000
        /*0024*/ 	.short	0x0000
        /*0026*/ 	.short	0x0000
        /*0028*/ 	.byte	0x00, 0xf0, 0xc1, 0x07


	//----- nvinfo : EIATTR_MAXREG_COUNT
	.align		4
.L_2731:
        /*002c*/ 	.byte	0x03, 0x1b
        /*002e*/ 	.short	0x00ff


	//----- nvinfo : EIATTR_NUM_BARRIERS
	.align		4
        /*0030*/ 	.byte	0x02, 0x4c
        /*0032*/ 	.byte	0x01
	.zero		1


	//----- nvinfo : EIATTR_MERCURY_ISA_VERSION
	.align		4
        /*0034*/ 	.byte	0x03, 0x5f
        /*0036*/ 	.short	0x0000


	//----- nvinfo : EIATTR_COOP_GROUP_MASK_REGIDS
	.align		4
        /*0038*/ 	.byte	0x04, 0x29
        /*003a*/ 	.short	(.L_2733 - .L_2732)


	//   ....[0]....
.L_2732:
        /*003c*/ 	.word	0xffffffff


	//   ....[1]....
        /*0040*/ 	.word	0xffffffff


	//   ....[2]....
        /*0044*/ 	.word	0xffffffff


	//   ....[3]....
        /*0048*/ 	.word	0xffffffff


	//   ....[4]....
        /*004c*/ 	.word	0xffffffff


	//   ....[5]....
        /*0050*/ 	.word	0xffffffff


	//   ....[6]....
        /*0054*/ 	.word	0xffffffff


	//   ....[7]....
        /*0058*/ 	.word	0xffffffff


	//   ....[8]....
        /*005c*/ 	.word	0xffffffff


	//   ....[9]....
        /*0060*/ 	.word	0xffffffff


	//   ....[10]....
        /*0064*/ 	.word	0xffffffff


	//   ....[11]....
        /*0068*/ 	.word	0xffffffff


	//   ....[12]....
        /*006c*/ 	.word	0xffffffff


	//   ....[13]....
        /*0070*/ 	.word	0xffffffff


	//   ....[14]....
        /*0074*/ 	.word	0xffffffff


	//   ....[15]....
        /*0078*/ 	.word	0xffffffff


	//   ....[16]....
        /*007c*/ 	.word	0xffffffff


	//   ....[17]....
        /*0080*/ 	.word	0xffffffff


	//   ....[18]....
        /*0084*/ 	.word	0xffffffff


	//   ....[19]....
        /*0088*/ 	.word	0xffffffff


	//   ....[20]....
        /*008c*/ 	.word	0xffffffff


	//   ....[21]....
        /*0090*/ 	.word	0xffffffff


	//   ....[22]....
        /*0094*/ 	.word	0xffffffff


	//   ....[23]....
        /*0098*/ 	.word	0xffffffff


	//   ....[24]....
        /*009c*/ 	.word	0xffffffff


	//   ....[25]....
        /*00a0*/ 	.word	0xffffffff


	//   ....[26]....
        /*00a4*/ 	.word	0xffffffff


	//   ....[27]....
        /*00a8*/ 	.word	0xffffffff


	//   ....[28]....
        /*00ac*/ 	.word	0xffffffff


	//   ....[29]....
        /*00b0*/ 	.word	0xffffffff


	//   ....[30]....
        /*00b4*/ 	.word	0xffffffff


	//   ....[31]....
        /*00b8*/ 	.word	0xffffffff


	//   ....[32]....
        /*00bc*/ 	.word	0xffffffff


	//   ....[33]....
        /*00c0*/ 	.word	0xffffffff


	//   ....[34]....
        /*00c4*/ 	.word	0xffffffff


	//   ....[35]....
        /*00c8*/ 	.word	0xffffffff


	//   ....[36]....
        /*00cc*/ 	.word	0xffffffff


	//   ....[37]....
        /*00d0*/ 	.word	0xffffffff


	//   ....[38]....
        /*00d4*/ 	.word	0xffffffff


	//   ....[39]....
        /*00d8*/ 	.word	0xffffffff


	//   ....[40]....
        /*00dc*/ 	.word	0xffffffff


	//   ....[41]....
        /*00e0*/ 	.word	0xffffffff


	//   ....[42]....
        /*00e4*/ 	.word	0xffffffff


	//   ....[43]....
        /*00e8*/ 	.word	0xffffffff


	//   ....[44]....
        /*00ec*/ 	.word	0xffffffff


	//   ....[45]....
        /*00f0*/ 	.word	0xffffffff


	//   ....[46]....
        /*00f4*/ 	.word	0xffffffff


	//   ....[47]....
        /*00f8*/ 	.word	0xffffffff


	//   ....[48]....
        /*00fc*/ 	.word	0xffffffff


	//   ....[49]....
        /*0100*/ 	.word	0xffffffff


	//   ....[50]....
        /*0104*/ 	.word	0xffffffff


	//   ....[51]....
        /*0108*/ 	.word	0xffffffff


	//   ....[52]....
        /*010c*/ 	.word	0xffffffff


	//   ....[53]....
        /*0110*/ 	.word	0xffffffff


	//   ....[54]....
        /*0114*/ 	.word	0xffffffff


	//   ....[55]....
        /*0118*/ 	.word	0xffffffff


	//   ....[56]....
        /*011c*/ 	.word	0xffffffff


	//   ....[57]....
        /*0120*/ 	.word	0xffffffff


	//   ....[58]....
        /*0124*/ 	.word	0xffffffff


	//   ....[59]....
        /*0128*/ 	.word	0xffffffff


	//   ....[60]....
        /*012c*/ 	.word	0xffffffff


	//   ....[61]....
        /*0130*/ 	.word	0xffffffff


	//   ....[62]....
        /*0134*/ 	.word	0xffffffff


	//   ....[63]....
        /*0138*/ 	.word	0xffffffff


	//   ....[64]....
        /*013c*/ 	.word	0xffffffff


	//   ....[65]....
        /*0140*/ 	.word	0xffffffff


	//   ....[66]....
        /*0144*/ 	.word	0xffffffff


	//   ....[67]....
        /*0148*/ 	.word	0xffffffff


	//   ....[68]....
        /*014c*/ 	.word	0xffffffff


	//   ....[69]....
        /*0150*/ 	.word	0xffffffff


	//   ....[70]....
        /*0154*/ 	.word	0xffffffff


	//   ....[71]....
        /*0158*/ 	.word	0xffffffff


	//   ....[72]....
        /*015c*/ 	.word	0xffffffff


	//   ....[73]....
        /*0160*/ 	.word	0xffffffff


	//   ....[74]....
        /*0164*/ 	.word	0xffffffff


	//   ....[75]....
        /*0168*/ 	.word	0xffffffff


	//   ....[76]....
        /*016c*/ 	.word	0xffffffff


	//   ....[77]....
        /*0170*/ 	.word	0xffffffff


	//   ....[78]....
        /*0174*/ 	.word	0xffffffff


	//   ....[79]....
        /*0178*/ 	.word	0xffffffff


	//   ....[80]....
        /*017c*/ 	.word	0xffffffff


	//   ....[81]....
        /*0180*/ 	.word	0xffffffff


	//   ....[82]....
        /*0184*/ 	.word	0xffffffff


	//   ....[83]....
        /*0188*/ 	.word	0xffffffff


	//   ....[84]....
        /*018c*/ 	.word	0xffffffff


	//   ....[85]....
        /*0190*/ 	.word	0xffffffff


	//   ....[86]....
        /*0194*/ 	.word	0xffffffff


	//   ....[87]....
        /*0198*/ 	.word	0xffffffff


	//   ....[88]....
        /*019c*/ 	.word	0xffffffff


	//   ....[89]....
        /*01a0*/ 	.word	0xffffffff


	//   ....[90]....
        /*01a4*/ 	.word	0xffffffff


	//----- nvinfo : EIATTR_COOP_GROUP_INSTR_OFFSETS
	.align		4
.L_2733:
        /*01a8*/ 	.byte	0x04, 0x28
        /*01aa*/ 	.short	(.L_2735 - .L_2734)


	//   ....[0]....
.L_2734:
        /*01ac*/ 	.word	0x00000670


	//   ....[1]....
        /*01b0*/ 	.word	0x00000720


	//   ....[2]....
        /*01b4*/ 	.word	0x00000830


	//   ....[3]....
        /*01b8*/ 	.word	0x000028b0


	//   ....[4]....
        /*01bc*/ 	.word	0x000028f0


	//   ....[5]....
        /*01c0*/ 	.word	0x00002930


	//   ....[6]....
        /*01c4*/ 	.word	0x00002970


	//   ....[7]....
        /*01c8*/ 	.word	0x000029a0


	//   ....[8]....
        /*01cc*/ 	.word	0x00002ac0


	//   ....[9]....
        /*01d0*/ 	.word	0x00002b30


	//   ....[10]....
        /*01d4*/ 	.word	0x00002b60


	//   ....[11]....
        /*01d8*/ 	.word	0x00002ba0


	//   ....[12]....
        /*01dc*/ 	.word	0x00002de0


	//   ....[13]....
        /*01e0*/ 	.word	0x00002e20


	//   ....[14]....
        /*01e4*/ 	.word	0x00002e50


	//   ....[15]....
        /*01e8*/ 	.word	0x00002e80


	//   ....[16]....
        /*01ec*/ 	.word	0x000030b0


	//   ....[17]....
        /*01f0*/ 	.word	0x000030e0


	//   ....[18]....
        /*01f4*/ 	.word	0x00003110


	//   ....[19]....
        /*01f8*/ 	.word	0x00003140


	//   ....[20]....
        /*01fc*/ 	.word	0x00003360


	//   ....[21]....
        /*0200*/ 	.word	0x00003390


	//   ....[22]....
        /*0204*/ 	.word	0x000033d0


	//   ....[23]....
        /*0208*/ 	.word	0x00003400


	//   ....[24]....
        /*020c*/ 	.word	0x000035d0


	//   ....[25]....
        /*0210*/ 	.word	0x00003630


	//   ....[26]....
        /*0214*/ 	.word	0x00003660


	//   ....[27]....
        /*0218*/ 	.word	0x00003690


	//   ....[28]....
        /*021c*/ 	.word	0x000036c0


	//   ....[29]....
        /*0220*/ 	.word	0x00003880


	//   ....[30]....
        /*0224*/ 	.word	0x000038b0


	//   ....[31]....
        /*0228*/ 	.word	0x000038e0


	//   ....[32]....
        /*022c*/ 	.word	0x000038f0


	//   ....[33]....
        /*0230*/ 	.word	0x000039e0


	//   ....[34]....
        /*0234*/ 	.word	0x00003a20


	//   ....[35]....
        /*0238*/ 	.word	0x00003a30


	//   ....[36]....
        /*023c*/ 	.word	0x00003a40


	//   ....[37]....
        /*0240*/ 	.word	0x00003b40


	//   ....[38]....
        /*0244*/ 	.word	0x00003b80


	//   ....[39]....
        /*0248*/ 	.word	0x00003bc0


	//   ....[40]....
        /*024c*/ 	.word	0x00003bf0


	//   ....[41]....
        /*0250*/ 	.word	0x00003cd0


	//   ....[42]....
        /*0254*/ 	.word	0x00003d00


	//   ....[43]....
        /*0258*/ 	.word	0x00003d20


	//   ....[44]....
        /*025c*/ 	.word	0x00003d30


	//   ....[45]....
        /*0260*/ 	.word	0x00003e10


	//   ....[46]....
        /*0264*/ 	.word	0x00003e40


	//   ....[47]....
        /*0268*/ 	.word	0x00003e60


	//   ....[48]....
        /*026c*/ 	.word	0x00003e70


	//   ....[49]....
        /*0270*/ 	.word	0x00003f60


	//   ....[50]....
        /*0274*/ 	.word	0x00003fa0


	//   ....[51]....
        /*0278*/ 	.word	0x00003fe0


	//   ....[52]....
        /*027c*/ 	.word	0x00004020


	//   ....[53]....
        /*0280*/ 	.word	0x00004050


	//   ....[54]....
        /*0284*/ 	.word	0x00004080


	//   ....[55]....
        /*0288*/ 	.word	0x000040b0


	//   ....[56]....
        /*028c*/ 	.word	0x000040e0


	//   ....[57]....
        /*0290*/ 	.word	0x00004110


	//   ....[58]....
        /*0294*/ 	.word	0x00004140


	//   ....[59]....
        /*0298*/ 	.word	0x000058c0


	//   ....[60]....
        /*029c*/ 	.word	0x000058f0


	//   ....[61]....
        /*02a0*/ 	.word	0x00005930


	//   ....[62]....
        /*02a4*/ 	.word	0x00005960


	//   ....[63]....
        /*02a8*/ 	.word	0x00005a20


	//   ....[64]....
        /*02ac*/ 	.word	0x00005a50


	//   ....[65]....
        /*02b0*/ 	.word	0x00005a80


	//   ....[66]....
        /*02b4*/ 	.word	0x00005ab0


	//   ....[67]....
        /*02b8*/ 	.word	0x00005bb0


	//   ....[68]....
        /*02bc*/ 	.word	0x00005bf0


	//   ....[69]....
        /*02c0*/ 	.word	0x00005c20


	//   ....[70]....
        /*02c4*/ 	.word	0x00005c50


	//   ....[71]....
        /*02c8*/ 	.word	0x00005d80


	//   ....[72]....
        /*02cc*/ 	.word	0x00005dc0


	//   ....[73]....
        /*02d0*/ 	.word	0x00005df0


	//   ....[74]....
        /*02d4*/ 	.word	0x00005e20


	//   ....[75]....
        /*02d8*/ 	.word	0x00005f40


	//   ....[76]....
        /*02dc*/ 	.word	0x00005f80


	//   ....[77]....
        /*02e0*/ 	.word	0x00005fb0


	//   ....[78]....
        /*02e4*/ 	.word	0x00005fe0


	//   ....[79]....
        /*02e8*/ 	.word	0x00006710


	//   ....[80]....
        /*02ec*/ 	.word	0x000069c0


	//   ....[81]....
        /*02f0*/ 	.word	0x00006af0


	//   ....[82]....
        /*02f4*/ 	.word	0x00006b40


	//   ....[83]....
        /*02f8*/ 	.word	0x00006b70


	//   ....[84]....
        /*02fc*/ 	.word	0x00006b90


	//   ....[85]....
        /*0300*/ 	.word	0x00006bb0


	//   ....[86]....
        /*0304*/ 	.word	0x00006c60


	//   ....[87]....
        /*0308*/ 	.word	0x00006cb0


	//   ....[88]....
        /*030c*/ 	.word	0x00006cd0


	//   ....[89]....
        /*0310*/ 	.word	0x00006cf0


	//   ....[90]....
        /*0314*/ 	.word	0x00006d10


	//----- nvinfo : EIATTR_EXIT_INSTR_OFFSETS
	.align		4
.L_2735:
        /*0318*/ 	.byte	0x04, 0x1c
        /*031a*/ 	.short	(.L_2737 - .L_2736)


	//   ....[0]....
.L_2736:
        /*031c*/ 	.word	0x00006dd0


	//   ....[1]....
        /*0320*/ 	.word	0x00007310


	//----- nvinfo : EIATTR_MAX_THREADS
	.align		4
.L_2737:
        /*0324*/ 	.byte	0x04, 0x05
        /*0326*/ 	.short	(.L_2739 - .L_2738)
.L_2738:
        /*0328*/ 	.word	0x00000020
        /*032c*/ 	.word	0x00000001
        /*0330*/ 	.word	0x00000001


	//----- nvinfo : EIATTR_CRS_STACK_SIZE
	.align		4
.L_2739:
        /*0334*/ 	.byte	0x04, 0x1e
        /*0336*/ 	.short	(.L_2741 - .L_2740)
.L_2740:
        /*0338*/ 	.word	0x00000000
.L_2741:


//--------------------- .nv.info._Z25selective_scan_bwd_kernelI32Selective_Scan_bwd_kernel_traitsILi32ELi16ELb1ELb0ELb0ELb0ELb1EN3c104HalfENS1_7complexIfEEEEv12SSMParamsBwd --------------------------
	.section	.nv.info._Z25selective_scan_bwd_kernelI32Selective_Scan_bwd_kernel_traitsILi32ELi16ELb1ELb0ELb0ELb0ELb1EN3c104HalfENS1_7complexIfEEEEv12SSMParamsBwd,"",@"SHT_CUDA_INFO"
	.sectionflags	@""
	.align	4


	//----- nvinfo : EIATTR_CUDA_API_VERSION
	.align		4
        /*0000*/ 	.byte	0x04, 0x37
        /*0002*/ 	.short	(.L_2743 - .L_2742)
.L_2742:
        /*0004*/ 	.word	0x00000082


	//----- nvinfo : EIATTR_SW2861232_WAR
	.align		4
.L_2743:
        /*0008*/ 	.byte	0x01, 0x35
	.zero		2


	//----- nvinfo : EIATTR_PARAM_CBANK
	.align		4
        /*000c*/ 	.byte	0x04, 0x0a
        /*000e*/ 	.short	(.L_2745 - .L_2744)
	.align		4
.L_2744:
        /*0010*/ 	.word	index@(.nv.constant0._Z25selective_scan_bwd_kernelI32Selective_Scan_bwd_kernel_traitsILi32ELi16ELb1ELb0ELb0ELb0ELb1EN3c104HalfENS1_7complexIfEEEEv12SSMParamsBwd)
        /*0014*/ 	.short	0x0160
        /*0016*/ 	.short	0x01f0


	//----- nvinfo : EIATTR_CBANK_PARAM_SIZE
	.align		4
.L_2745:
        /*0018*/ 	.byte	0x03, 0x19
        /*001a*/ 	.short	0x01f0


	//----- nvinfo : EIATTR_KPARAM_INFO
	.align		4
        /*001c*/ 	.byte	0x04, 0x17
        /*001e*/ 	.short	(.L_2747 - .L_2746)
.L_2746:
        /*0020*/ 	.word	0x00000000
        /*0024*/ 	.short	0x0000
        /*0026*/ 	.short	0x0000
        /*0028*/ 	.byte	0x00, 0xf0, 0xc1, 0x07


	//----- nvinfo : EIATTR_MAXREG_COUNT
	.align		4
.L_2747:
        /*002c*/ 	.byte	0x03, 0x1b
        /*002e*/ 	.short	0x00ff


	//----- nvinfo : EIATTR_NUM_BARRIERS
	.align		4
        /*0030*/ 	.byte	0x02, 0x4c
        /*0032*/ 	.byte	0x01
	.zero		1


	//----- nvinfo : EIATTR_MERCURY_ISA_VERSION
	.align		4
        /*0034*/ 	.byte	0x03, 0x5f
        /*0036*/ 	.short	0x0000


	//----- nvinfo : EIATTR_COOP_GROUP_MASK_REGIDS
	.align		4
        /*0038*/ 	.byte	0x04, 0x29
        /*003a*/ 	.short	(.L_2749 - .L_2748)


	//   ....[0]....
.L_2748:
        /*003c*/ 	.word	0xffffffff


	//   ....[1]....
        /*0040*/ 	.word	0xffffffff


	//   ....[2]....
        /*0044*/ 	.word	0xffffffff


	//   ....[3]....
        /*0048*/ 	.word	0xffffffff


	//   ....[4]....
        /*004c*/ 	.word	0xffffffff


	//   ....[5]....
        /*0050*/ 	.word	0xffffffff


	//   ....[6]....
        /*0054*/ 	.word	0xffffffff


	//   ....[7]....
        /*0058*/ 	.word	0xffffffff


	//   ....[8]....
        /*005c*/ 	.word	0xffffffff


	//   ....[9]....
        /*0060*/ 	.word	0xffffffff


	//   ....[10]....
        /*0064*/ 	.word	0xffffffff


	//   ....[11]....
        /*0068*/ 	.word	0xffffffff


	//   ....[12]....
        /*006c*/ 	.word	0xffffffff


	//   ....[13]....
        /*0070*/ 	.word	0xffffffff


	//   ....[14]....
        /*0074*/ 	.word	0xffffffff


	//   ....[15]....
        /*0078*/ 	.word	0xffffffff


	//   ....[16]....
        /*007c*/ 	.word	0xffffffff


	//   ....[17]....
        /*0080*/ 	.word	0xffffffff


	//   ....[18]....
        /*0084*/ 	.word	0xffffffff


	//   ....[19]....
        /*0088*/ 	.word	0xffffffff


	//   ....[20]....
        /*008c*/ 	.word	0xffffffff


	//   ....[21]....
        /*0090*/ 	.word	0xffffffff


	//   ....[22]....
        /*0094*/ 	.word	0xffffffff


	//   ....[23]....
        /*0098*/ 	.word	0xffffffff


	//   ....[24]....
        /*009c*/ 	.word	0xffffffff


	//   ....[25]....
        /*00a0*/ 	.word	0xffffffff


	//   ....[26]....
        /*00a4*/ 	.word	0xffffffff


	//   ....[27]....
        /*00a8*/ 	.word	0xffffffff


	//   ....[28]....
        /*00ac*/ 	.word	0xffffffff


	//   ....[29]....
        /*00b0*/ 	.word	0xffffffff


	//   ....[30]....
        /*00b4*/ 	.word	0xffffffff


	//   ....[31]....
        /*00b8*/ 	.word	0xffffffff


	//   ....[32]....
        /*00bc*/ 	.word	0xffffffff


	//   ....[33]....
        /*00c0*/ 	.word	0xffffffff


	//   ....[34]....
        /*00c4*/ 	.word	0xffffffff


	//   ....[35]....
        /*00c8*/ 	.word	0xffffffff


	//   ....[36]....
        /*00cc*/ 	.word	0xffffffff


	//   ....[37]....
        /*00d0*/ 	.word	0xffffffff


	//   ....[38]....
        /*00d4*/ 	.word	0xffffffff


	//   ....[39]....
        /*00d8*/ 	.word	0xffffffff


	//   ....[40]....
        /*00dc*/ 	.word	0xffffffff


	//   ....[41]....
        /*00e0*/ 	.word	0xffffffff


	//   ....[42]....
        /*00e4*/ 	.word	0xffffffff


	//   ....[43]....
        /*00e8*/ 	.word	0xffffffff


	//   ....[44]....
        /*00ec*/ 	.word	0xffffffff


	//   ....[45]....
        /*00f0*/ 	.word	0xffffffff


	//   ....[46]....
        /*00f4*/ 	.word	0xffffffff


	//   ....[47]....
        /*00f8*/ 	.word	0xffffffff


	//   ....[48]....
        /*00fc*/ 	.word	0xffffffff


	//   ....[49]....
        /*0100*/ 	.word	0xffffffff


	//   ....[50]....
        /*0104*/ 	.word	0xffffffff


	//   ....[51]....
        /*0108*/ 	.word	0xffffffff


	//   ....[52]....
        /*010c*/ 	.word	0xffffffff


	//   ....[53]....
        /*0110*/ 	.word	0xffffffff


	//   ....[54]....
        /*0114*/ 	.word	0xffffffff


	//   ....[55]....
        /*0118*/ 	.word	0xffffffff


	//   ....[56]....
        /*011c*/ 	.word	0xffffffff


	//   ....[57]....
        /*0120*/ 	.word	0xffffffff


	//   ....[58]....
        /*0124*/ 	.word	0xffffffff


	//   ....[59]....
        /*0128*/ 	.word	0xffffffff


	//   ....[60]....
        /*012c*/ 	.word	0xffffffff


	//   ....[61]....
        /*0130*/ 	.word	0xffffffff


	//   ....[62]....
        /*0134*/ 	.word	0xffffffff


	//   ....[63]....
        /*0138*/ 	.word	0xffffffff


	//   ....[64]....
        /*013c*/ 	.word	0xffffffff


	//   ....[65]....
        /*0140*/ 	.word	0xffffffff


	//   ....[66]....
        /*0144*/ 	.word	0xffffffff


	//   ....[67]....
        /*0148*/ 	.word	0xffffffff


	//   ....[68]....
        /*014c*/ 	.word	0xffffffff


	//   ....[69]....
        /*0150*/ 	.word	0xffffffff


	//   ....[70]....
        /*0154*/ 	.word	0xffffffff


	//   ....[71]....
        /*0158*/ 	.word	0xffffffff


	//   ....[72]....
        /*015c*/ 	.word	0xffffffff


	//   ....[73]....
        /*0160*/ 	.word	0xffffffff


	//   ....[74]....
        /*0164*/ 	.word	0xffffffff


	//   ....[75]....
        /*0168*/ 	.word	0xffffffff


	//   ....[76]....
        /*016c*/ 	.word	0xffffffff


	//   ....[77]....
        /*0170*/ 	.word	0xffffffff


	//   ....[78]....
        /*0174*/ 	.word	0xffffffff


	//   ....[79]....
        /*0178*/ 	.word	0xffffffff


	//   ....[80]....
        /*017c*/ 	.word	0xffffffff


	//   ....[81]....
        /*0180*/ 	.word	0xffffffff


	//   ....[82]....
        /*0184*/ 	.word	0xffffffff


	//   ....[83]....
        /*0188*/ 	.word	0xffffffff


	//   ....[84]....
        /*018c*/ 	.word	0xffffffff


	//   ....[85]....
        /*0190*/ 	.word	0xffffffff


	//   ....[86]....
        /*0194*/ 	.word	0xffffffff


	//   ....[87]....
        /*0198*/ 	.word	0xffffffff


	//   ....[88]....
        /*019c*/ 	.word	0xffffffff


	//   ....[89]....
        /*01a0*/ 	.word	0xffffffff


	//   ....[90]....
        /*01a4*/ 	.word	0xffffffff


	//   ....[91]....
        /*01a8*/ 	.word	0xffffffff


	//   ....[92]....
        /*01ac*/ 	.word	0xffffffff


	//   ....[93]....
        /*01b0*/ 	.word	0xffffffff


	//   ....[94]....
        /*01b4*/ 	.word	0xffffffff


	//----- nvinfo : EIATTR_COOP_GROUP_INSTR_OFFSETS
	.align		4
.L_2749:
        /*01b8*/ 	.byte	0x04, 0x28
        /*01ba*/ 	.short	(.L_2751 - .L_2750)


	//   ....[0]....
.L_2750:
        /*01bc*/ 	.word	0x00000660


	//   ....[1]....
        /*01c0*/ 	.word	0x00000710


	//   ....[2]....
        /*01c4*/ 	.word	0x00000860


	//   ....[3]....
        /*01c8*/ 	.word	0x00000990


	//   ....[4]....
        /*01cc*/ 	.word	0x000011f0


	//   ....[5]....
        /*01d0*/ 	.word	0x00001ba0


	//   ....[6]....
        /*01d4*/ 	.word	0x00001f30


	//   ....[7]....
        /*01d8*/ 	.word	0x00003cd0


	//   ....[8]....
        /*01dc*/ 	.word	0x00003d10


	//   ....[9]....
        /*01e0*/ 	.word	0x00003d50


	//   ....[10]....
        /*01e4*/ 	.word	0x00003d90


	//   ....[11]....
        /*01e8*/ 	.word	0x00003dc0


	//   ....[12]....
        /*01ec*/ 	.word	0x00003ee0


	//   ....[13]....
        /*01f0*/ 	.word	0x00003f50


	//   ....[14]....
        /*01f4*/ 	.word	0x00003f80


	//   ....[15]....
        /*01f8*/ 	.word	0x00003fc0


	//   ....[16]....
        /*01fc*/ 	.word	0x00004200


	//   ....[17]....
        /*0200*/ 	.word	0x00004240


	//   ....[18]....
        /*0204*/ 	.word	0x00004270


	//   ....[19]....
        /*0208*/ 	.word	0x000042a0


	//   ....[20]....
        /*020c*/ 	.word	0x000044d0


	//   ....[21]....
        /*0210*/ 	.word	0x00004500


	//   ....[22]....
        /*0214*/ 	.word	0x00004530


	//   ....[23]....
        /*0218*/ 	.word	0x00004560


	//   ....[24]....
        /*021c*/ 	.word	0x00004780


	//   ....[25]....
        /*0220*/ 	.word	0x000047b0


	//   ....[26]....
        /*0224*/ 	.word	0x000047f0


	//   ....[27]....
        /*0228*/ 	.word	0x00004820


	//   ....[28]....
        /*022c*/ 	.word	0x000049f0


	//   ....[29]....
        /*0230*/ 	.word	0x00004a50


	//   ....[30]....
        /*0234*/ 	.word	0x00004a80


	//   ....[31]....
        /*0238*/ 	.word	0x00004ab0


	//   ....[32]....
        /*023c*/ 	.word	0x00004ae0


	//   ....[33]....
        /*0240*/ 	.word	0x00004ca0


	//   ....[34]....
        /*0244*/ 	.word	0x00004cd0


	//   ....[35]....
        /*0248*/ 	.word	0x00004d00


	//   ....[36]....
        /*024c*/ 	.word	0x00004d10


	//   ....[37]....
        /*0250*/ 	.word	0x00004e00


	//   ....[38]....
        /*0254*/ 	.word	0x00004e40


	//   ....[39]....
        /*0258*/ 	.word	0x00004e50


	//   ....[40]....
        /*025c*/ 	.word	0x00004e60


	//   ....[41]....
        /*0260*/ 	.word	0x00004f60


	//   ....[42]....
        /*0264*/ 	.word	0x00004fa0


	//   ....[43]....
        /*0268*/ 	.word	0x00004fe0


	//   ....[44]....
        /*026c*/ 	.word	0x00005010


	//   ....[45]....
        /*0270*/ 	.word	0x000050f0


	//   ....[46]....
        /*0274*/ 	.word	0x00005120


	//   ....[47]....
        /*0278*/ 	.word	0x00005140


	//   ....[48]....
        /*027c*/ 	.word	0x00005150


	//   ....[49]....
        /*0280*/ 	.word	0x00005230


	//   ....[50]....
        /*0284*/ 	.word	0x00005260


	//   ....[51]....
        /*0288*/ 	.word	0x00005280


	//   ....[52]....
        /*028c*/ 	.word	0x00005290


	//   ....[53]....
        /*0290*/ 	.word	0x00005380


	//   ....[54]....
        /*0294*/ 	.word	0x000053c0


	//   ....[55]....
        /*0298*/ 	.word	0x00005400


	//   ....[56]....
        /*029c*/ 	.word	0x00005440


	//   ....[57]....
        /*02a0*/ 	.word	0x00005470


	//   ....[58]....
        /*02a4*/ 	.word	0x000054a0


	//   ....[59]....
        /*02a8*/ 	.word	0x000054d0


	//   ....[60]....
        /*02ac*/ 	.word	0x00005500


	//   ....[61]....
        /*02b0*/ 	.word	0x00005530


	//   ....[62]....
        /*02b4*/ 	.word	0x00005560


	//   ....[63]....
        /*02b8*/ 	.word	0x00006ce0


	//   ....[64]....
        /*02bc*/ 	.word	0x00006d10


	//   ....[65]....
        /*02c0*/ 	.word	0x00006d50


	//   ....[66]....
        /*02c4*/ 	.word	0x00006d80


	//   ....[67]....
        /*02c8*/ 	.word	0x00006e40


	//   ....[68]....
        /*02cc*/ 	.word	0x00006e70


	//   ....[69]....
        /*02d0*/ 	.word	0x00006ea0


	//   ....[70]....
        /*02d4*/ 	.word	0x00006ed0


	//   ....[71]....
        /*02d8*/ 	.word	0x00006fd0


	//   ....[72]....
        /*02dc*/ 	.word	0x00007010


	//   ....[73]....
        /*02e0*/ 	.word	0x00007040


	//   ....[74]....
        /*02e4*/ 	.word	0x00007070


	//   ....[75]....
        /*02e8*/ 	.word	0x000071a0


	//   ....[76]....
        /*02ec*/ 	.word	0x000071e0


	//   ....[77]....
        /*02f0*/ 	.word	0x00007210


	//   ....[78]....
        /*02f4*/ 	.word	0x00007240


	//   ....[79]....
        /*02f8*/ 	.word	0x00007360


	//   ....[80]....
        /*02fc*/ 	.word	0x000073a0


	//   ....[81]....
        /*0300*/ 	.word	0x000073d0


	//   ....[82]....
        /*0304*/ 	.word	0x00007400


	//   ....[83]....
        /*0308*/ 	.word	0x00007b00


	//   ....[84]....
        /*030c*/ 	.word	0x00007d90


	//   ....[85]....
        /*0310*/ 	.word	0x00007ef0


	//   ....[86]....
        /*0314*/ 	.word	0x00007f40


	//   ....[87]....
        /*0318*/ 	.word	0x00007f70


	//   ....[88]....
        /*031c*/ 	.word	0x00007f90


	//   ....[89]....
        /*0320*/ 	.word	0x00007fb0


	//   ....[90]....
        /*0324*/ 	.word	0x00008060


	//   ....[91]....
        /*0328*/ 	.word	0x000080b0


	//   ....[92]....
        /*032c*/ 	.word	0x000080d0


	//   ....[93]....
        /*0330*/ 	.word	0x000080f0


	//   ....[94]....
        /*0334*/ 	.word	0x00008110


	//----- nvinfo : EIATTR_EXIT_INSTR_OFFSETS
	.align		4
.L_2751:
        /*0338*/ 	.byte	0x04, 0x1c
        /*033a*/ 	.short	(.L_2753 - .L_2752)


	//   ....[0]....
.L_2752:
        /*033c*/ 	.word	0x000081d0


	//   ....[1]....
        /*0340*/ 	.word	0x00008710


	//----- nvinfo : EIATTR_MAX_THREADS
	.align		4
.L_2753:
        /*0344*/ 	.byte	0x04, 0x05
        /*0346*/ 	.short	(.L_2755 - .L_2754)
.L_2754:
        /*0348*/ 	.word	0x00000020
        /*034c*/ 	.word	0x00000001
        /*0350*/ 	.word	0x00000001


	//----- nvinfo : EIATTR_CRS_STACK_SIZE
	.align		4
.L_2755:
        /*0354*/ 	.byte	0x04, 0x1e
        /*0356*/ 	.short	(.L_2757 - .L_2756)
.L_2756:
        /*0358*/ 	.word	0x00000000
.L_2757:


//--------------------- .nv.info._Z25selective_scan_bwd_kernelI32Selective_Scan_bwd_kernel_traitsILi32ELi16ELb1ELb0ELb0ELb1ELb0EN3c104HalfENS1_7complexIfEEEEv12SSMParamsBwd --------------------------
	.section	.nv.info._Z25selective_scan_bwd_kernelI32Selective_Scan_bwd_kernel_traitsILi32ELi16ELb1ELb0ELb0ELb1ELb0EN3c104HalfENS1_7complexIfEEEEv12SSMParamsBwd,"",@"SHT_CUDA_INFO"
	.sectionflags	@""
	.align	4


	//----- nvinfo : EIATTR_CUDA_API_VERSION
	.align		4
        /*0000*/ 	.byte	0x04, 0x37
        /*0002*/ 	.short	(.L_2759 - .L_2758)
.L_2758:
        /*0004*/ 	.word	0x00000082


	//----- nvinfo : EIATTR_SW2861232_WAR
	.align		4
.L_2759:
        /*0008*/ 	.byte	0x01, 0x35
	.zero		2


	//----- nvinfo : EIATTR_PARAM_CBANK
	.align		4
        /*000c*/ 	.byte	0x04, 0x0a
        /*000e*/ 	.short	(.L_2761 - .L_2760)
	.align		4
.L_2760:
        /*0010*/ 	.word	index@(.nv.constant0._Z25selective_scan_bwd_kernelI32Selective_Scan_bwd_kernel_traitsILi32ELi16ELb1ELb0ELb0ELb1ELb0EN3c104HalfENS1_7complexIfEEEEv12SSMParamsBwd)
        /*0014*/ 	.short	0x0160
        /*0016*/ 	.short	0x01f0


	//----- nvinfo : EIATTR_CBANK_PARAM_SIZE
	.align		4
.L_2761:
        /*0018*/ 	.byte	0x03, 0x19
        /*001a*/ 	.short	0x01f0


	//----- nvinfo : EIATTR_KPARAM_INFO
	.align		4
        /*001c*/ 	.byte	0x04, 0x17
        /*001e*/ 	.short	(.L_2763 - .L_2762)
.L_2762:
        /*0020*/ 	.word	0x00000000
        /*0024*/ 	.short	0x0000
        /*0026*/ 	.short	0x0000
        /*0028*/ 	.byte	0x00, 0xf0, 0xc1, 0x07


	//----- nvinfo : EIATTR_MAXREG_COUNT
	.align		4
.L_2763:
        /*002c*/ 	.byte	0x03, 0x1b
        /*002e*/ 	.short	0x00ff


	//----- nvinfo : EIATTR_NUM_BARRIERS
	.align		4
        /*0030*/ 	.byte	0x02, 0x4c
        /*0032*/ 	.byte	0x01
	.zero		1


	//----- nvinfo : EIATTR_MERCURY_ISA_VERSION
	.align		4
        /*0034*/ 	.byte	0x03, 0x5f
        /*0036*/ 	.short	0x0000


	//----- nvinfo : EIATTR_COOP_GROUP_MASK_REGIDS
	.align		4
        /*0038*/ 	.byte	0x04, 0x29
        /*003a*/ 	.short	(.L_2765 - .L_2764)


	//   ....[0]....
.L_2764:
        /*003c*/ 	.word	0xffffffff


	//   ....[1]....
        /*0040*/ 	.word	0xffffffff


	//   ....[2]....
        /*0044*/ 	.word	0xffffffff


	//   ....[3]....
        /*0048*/ 	.word	0xffffffff


	//   ....[4]....
        /*004c*/ 	.word	0xffffffff


	//   ....[5]....
        /*0050*/ 	.word	0xffffffff


	//   ....[6]....
        /*0054*/ 	.word	0xffffffff


	//   ....[7]....
        /*0058*/ 	.word	0xffffffff


	//   ....[8]....
        /*005c*/ 	.word	0xffffffff


	//   ....[9]....
        /*0060*/ 	.word	0xffffffff


	//   ....[10]....
        /*0064*/ 	.word	0xffffffff


	//   ....[11]....
        /*0068*/ 	.word	0xffffffff


	//   ....[12]....
        /*006c*/ 	.word	0xffffffff


	//   ....[13]....
        /*0070*/ 	.word	0xffffffff


	//   ....[14]....
        /*0074*/ 	.word	0xffffffff


	//   ....[15]....
        /*0078*/ 	.word	0xffffffff


	//   ....[16]....
        /*007c*/ 	.word	0xffffffff


	//   ....[17]....
        /*0080*/ 	.word	0xffffffff


	//   ....[18]....
        /*0084*/ 	.word	0xffffffff


	//   ....[19]....
        /*0088*/ 	.word	0xffffffff


	//   ....[20]....
        /*008c*/ 	.word	0xffffffff


	//   ....[21]....
        /*0090*/ 	.word	0xffffffff


	//   ....[22]....
        /*0094*/ 	.word	0xffffffff


	//   ....[23]....
        /*0098*/ 	.word	0xffffffff


	//   ....[24]....
        /*009c*/ 	.word	0xffffffff


	//   ....[25]....
        /*00a0*/ 	.word	0xffffffff


	//   ....[26]....
        /*00a4*/ 	.word	0xffffffff


	//   ....[27]....
        /*00a8*/ 	.word	0xffffffff


	//   ....[28]....
        /*00ac*/ 	.word	0xffffffff


	//   ....[29]....
        /*00b0*/ 	.word	0xffffffff


	//   ....[30]....
        /*00b4*/ 	.word	0xffffffff


	//   ....[31]....
        /*00b8*/ 	.word	0xffffffff


	//   ....[32]....
        /*00bc*/ 	.word	0xffffffff


	//   ....[33]....
        /*00c0*/ 	.word	0xffffffff


	//   ....[34]....
        /*00c4*/ 	.word	0xffffffff


	//   ....[35]....
        /*00c8*/ 	.word	0xffffffff


	//   ....[36]....
        /*00cc*/ 	.word	0xffffffff


	//   ....[37]....
        /*00d0*/ 	.word	0xffffffff


	//   ....[38]....
        /*00d4*/ 	.word	0xffffffff


	//   ....[39]....
        /*00d8*/ 	.word	0xffffffff


	//   ....[40]....
        /*00dc*/ 	.word	0xffffffff


	//   ....[41]....
        /*00e0*/ 	.word	0xffffffff


	//   ....[42]....
        /*00e4*/ 	.word	0xffffffff


	//   ....[43]....
        /*00e8*/ 	.word	0xffffffff


	//   ....[44]....
        /*00ec*/ 	.word	0xffffffff


	//   ....[45]....
        /*00f0*/ 	.word	0xffffffff


	//   ....[46]....
        /*00f4*/ 	.word	0xffffffff


	//   ....[47]....
        /*00f8*/ 	.word	0xffffffff


	//   ....[48]....
        /*00fc*/ 	.word	0xffffffff


	//   ....[49]....
        /*0100*/ 	.word	0xffffffff


	//   ....[50]....
        /*0104*/ 	.word	0xffffffff


	//   ....[51]....
        /*0108*/ 	.word	0xffffffff


	//   ....[52]....
        /*010c*/ 	.word	0xffffffff


	//   ....[53]....
        /*0110*/ 	.word	0xffffffff


	//   ....[54]....
        /*0114*/ 	.word	0xffffffff


	//   ....[55]....
        /*0118*/ 	.word	0xffffffff


	//   ....[56]....
        /*011c*/ 	.word	0xffffffff


	//   ....[57]....
        /*0120*/ 	.word	0xffffffff


	//   ....[58]....
        /*0124*/ 	.word	0xffffffff


	//   ....[59]....
        /*0128*/ 	.word	0xffffffff


	//   ....[60]....
        /*012c*/ 	.word	0xffffffff


	//   ....[61]....
        /*0130*/ 	.word	0xffffffff


	//   ....[62]....
        /*0134*/ 	.word	0xffffffff


	//   ....[63]....
        /*0138*/ 	.word	0xffffffff


	//   ....[64]....
        /*013c*/ 	.word	0xffffffff


	//   ....[65]....
        /*0140*/ 	.word	0xffffffff


	//   ....[66]....
        /*0144*/ 	.word	0xffffffff


	//   ....[67]....
        /*0148*/ 	.word	0xffffffff


	//   ....[68]....
        /*014c*/ 	.word	0xffffffff


	//   ....[69]....
        /*0150*/ 	.word	0xffffffff


	//   ....[70]....
        /*0154*/ 	.word	0xffffffff


	//   ....[71]....
        /*0158*/ 	.word	0xffffffff


	//   ....[72]....
        /*015c*/ 	.word	0xffffffff


	//   ....[73]....
        /*0160*/ 	.word	0xffffffff


	//   ....[74]....
        /*0164*/ 	.word	0xffffffff


	//   ....[75]....
        /*0168*/ 	.word	0xffffffff


	//   ....[76]....
        /*016c*/ 	.word	0xffffffff


	//   ....[77]....
        /*0170*/ 	.word	0xffffffff


	//   ....[78]....
        /*0174*/ 	.word	0xffffffff


	//   ....[79]....
        /*0178*/ 	.word	0xffffffff


	//   ....[80]....
        /*017c*/ 	.word	0xffffffff


	//   ....[81]....
        /*0180*/ 	.word	0xffffffff


	//   ....[82]....
        /*0184*/ 	.word	0xffffffff


	//   ....[83]....
        /*0188*/ 	.word	0xffffffff


	//   ....[84]....
        /*018c*/ 	.word	0xffffffff


	//   ....[85]....
        /*0190*/ 	.word	0xffffffff


	//   ....[86]....
        /*0194*/ 	.word	0xffffffff


	//   ....[87]....
        /*0198*/ 	.word	0xffffffff


	//   ....[88]....
        /*019c*/ 	.word	0xffffffff


	//   ....[89]....
        /*01a0*/ 	.word	0xffffffff


	//   ....[90]....
        /*01a4*/ 	.word	0xffffffff


	//   ....[91]....
        /*01a8*/ 	.word	0xffffffff


	//----- nvinfo : EIATTR_COOP_GROUP_INSTR_OFFSETS
	.align		4
.L_2765:
        /*01ac*/ 	.byte	0x04, 0x28
        /*01ae*/ 	.short	(.L_2767 - .L_2766)


	//   ....[0]....
.L_2766:
        /*01b0*/ 	.word	0x00000670


	//   ....[1]....
        /*01b4*/ 	.word	0x00000720


	//   ....[2]....
        /*01b8*/ 	.word	0x00000970


	//   ....[3]....
        /*01bc*/ 	.word	0x00004bc0


	//   ....[4]....
        /*01c0*/ 	.word	0x00004c00


	//   ....[5]....
        /*01c4*/ 	.word	0x00004c40


	//   ....[6]....
        /*01c8*/ 	.word	0x00004c80


	//   ....[7]....
        /*01cc*/ 	.word	0x00004cb0


	//   ....[8]....
        /*01d0*/ 	.word	0x00004dd0


	//   ....[9]....
        /*01d4*/ 	.word	0x00004e00


	//   ....[10]....
        /*01d8*/ 	.word	0x00004e40


	//   ....[11]....
        /*01dc*/ 	.word	0x00004ea0


	//   ....[12]....
        /*01e0*/ 	.word	0x000050c0


	//   ....[13]....
        /*01e4*/ 	.word	0x00005100


	//   ....[14]....
        /*01e8*/ 	.word	0x00005130


	//   ....[15]....
        /*01ec*/ 	.word	0x00005160


	//   ....[16]....
        /*01f0*/ 	.word	0x00005390


	//   ....[17]....
        /*01f4*/ 	.word	0x000053d0


	//   ....[18]....
        /*01f8*/ 	.word	0x00005400


	//   ....[19]....
        /*01fc*/ 	.word	0x00005430


	//   ....[20]....
        /*0200*/ 	.word	0x00005660


	//   ....[21]....
        /*0204*/ 	.word	0x000056a0


	//   ....[22]....
        /*0208*/ 	.word	0x000056d0


	//   ....[23]....
        /*020c*/ 	.word	0x00005700


	//   ....[24]....
        /*0210*/ 	.word	0x00005900


	//   ....[25]....
        /*0214*/ 	.word	0x00005940


	//   ....[26]....
        /*0218*/ 	.word	0x00005980


	//   ....[27]....
        /*021c*/ 	.word	0x000059b0


	//   ....[28]....
        /*0220*/ 	.word	0x000059e0


	//   ....[29]....
        /*0224*/ 	.word	0x00005b80


	//   ....[30]....
        /*0228*/ 	.word	0x00005bb0


	//   ....[31]....
        /*022c*/ 	.word	0x00005be0


	//   ....[32]....
        /*0230*/ 	.word	0x00005bf0


	//   ....[33]....
        /*0234*/ 	.word	0x00005ce0


	//   ....[34]....
        /*0238*/ 	.word	0x00005d20


	//   ....[35]....
        /*023c*/ 	.word	0x00005d30


	//   ....[36]....
        /*0240*/ 	.word	0x00005d40


	//   ....[37]....
        /*0244*/ 	.word	0x00005e40


	//   ....[38]....
        /*0248*/ 	.word	0x00005e80


	//   ....[39]....
        /*024c*/ 	.word	0x00005ec0


	//   ....[40]....
        /*0250*/ 	.word	0x00005ef0


	//   ....[41]....
        /*0254*/ 	.word	0x00005fd0


	//   ....[42]....
        /*0258*/ 	.word	0x00006000


	//   ....[43]....
        /*025c*/ 	.word	0x00006020


	//   ....[44]....
        /*0260*/ 	.word	0x00006030


	//   ....[45]....
        /*0264*/ 	.word	0x00006110


	//   ....[46]....
        /*0268*/ 	.word	0x00006140


	//   ....[47]....
        /*026c*/ 	.word	0x00006160


	//   ....[48]....
        /*0270*/ 	.word	0x00006170


	//   ....[49]....
        /*0274*/ 	.word	0x00006260


	//   ....[50]....
        /*0278*/ 	.word	0x000062a0


	//   ....[51]....
        /*027c*/ 	.word	0x000062e0


	//   ....[52]....
        /*0280*/ 	.word	0x00006320


	//   ....[53]....
        /*0284*/ 	.word	0x00006350


	//   ....[54]....
        /*0288*/ 	.word	0x00006380


	//   ....[55]....
        /*028c*/ 	.word	0x000063b0


	//   ....[56]....
        /*0290*/ 	.word	0x000063e0


	//   ....[57]....
        /*0294*/ 	.word	0x00006410


	//   ....[58]....
        /*0298*/ 	.word	0x00006440


	//   ....[59]....
        /*029c*/ 	.word	0x00007bd0


	//   ....[60]....
        /*02a0*/ 	.word	0x00007c10


	//   ....[61]....
        /*02a4*/ 	.word	0x00007c50


	//   ....[62]....
        /*02a8*/ 	.word	0x00007c80


	//   ....[63]....
        /*02ac*/ 	.word	0x00007d40


	//   ....[64]....
        /*02b0*/ 	.word	0x00007d70


	//   ....[65]....
        /*02b4*/ 	.word	0x00007da0


	//   ....[66]....
        /*02b8*/ 	.word	0x00007de0


	//   ....[67]....
        /*02bc*/ 	.word	0x00007ef0


	//   ....[68]....
        /*02c0*/ 	.word	0x00007f30


	//   ....[69]....
        /*02c4*/ 	.word	0x00007f60


	//   ....[70]....
        /*02c8*/ 	.word	0x00007f90


	//   ....[71]....
        /*02cc*/ 	.word	0x00008050


	//   ....[72]....
        /*02d0*/ 	.word	0x000080b0


	//   ....[73]....
        /*02d4*/ 	.word	0x000080e0


	//   ....[74]....
        /*02d8*/ 	.word	0x00008110


	//   ....[75]....
        /*02dc*/ 	.word	0x00008200


	//   ....[76]....
        /*02e0*/ 	.word	0x00008240


	//   ....[77]....
        /*02e4*/ 	.word	0x00008270


	//   ....[78]....
        /*02e8*/ 	.word	0x000082a0


	//   ....[79]....
        /*02ec*/ 	.word	0x000089c0


	//   ....[80]....
        /*02f0*/ 	.word	0x00009070


	//   ....[81]....
        /*02f4*/ 	.word	0x00009570


	//   ....[82]....
        /*02f8*/ 	.word	0x000096d0


	//   ....[83]....
        /*02fc*/ 	.word	0x00009720


	//   ....[84]....
        /*0300*/ 	.word	0x00009750


	//   ....[85]....
        /*0304*/ 	.word	0x00009770


	//   ....[86]....
        /*0308*/ 	.word	0x00009790


	//   ....[87]....
        /*030c*/ 	.word	0x00009840


	//   ....[88]....
        /*0310*/ 	.word	0x00009890


	//   ....[89]....
        /*0314*/ 	.word	0x000098b0


	//   ....[90]....
        /*0318*/ 	.word	0x000098d0


	//   ....[91]....
        /*031c*/ 	.word	0x000098f0


	//----- nvinfo : EIATTR_EXIT_INSTR_OFFSETS
	.align		4
.L_2767:
        /*0320*/ 	.byte	0x04, 0x1c
        /*0322*/ 	.short	(.L_2769 - .L_2768)


	//   ....[0]....
.L_2768:
        /*0324*/ 	.word	0x000099b0


	//   ....[1]....
        /*0328*/ 	.word	0x00009ef0


	//----- nvinfo : EIATTR_MAX_THREADS
	.align		4
.L_2769:
        /*032c*/ 	.byte	0x04, 0x05
        /*032e*/ 	.short	(.L_2771 - .L_2770)
.L_2770:
        /*0330*/ 	.word	0x00000020
        /*0334*/ 	.word	0x00000001
        /*0338*/ 	.word	0x00000001


	//----- nvinfo : EIATTR_CRS_STACK_SIZE
	.align		4
.L_2771:
        /*033c*/ 	.byte	0x04, 0x1e
        /*033e*/ 	.short	(.L_2773 - .L_2772)
.L_2772:
        /*0340*/ 	.word	0x00000000
.L_2773:


//--------------------- .nv.info._Z25selective_scan_bwd_kernelI32Selective_Scan_bwd_kernel_traitsILi32ELi16ELb1ELb0ELb0ELb1ELb1EN3c104HalfENS1_7complexIfEEEEv12SSMParamsBwd --------------------------
	.section	.nv.info._Z25selective_scan_bwd_kernelI32Selective_Scan_bwd_kernel_traitsILi32ELi16ELb1ELb0ELb0ELb1ELb1EN3c104HalfENS1_7complexIfEEEEv12SSMParamsBwd,"",@"SHT_CUDA_INFO"
	.sectionflags	@""
	.align	4


	//----- nvinfo : EIATTR_CUDA_API_VERSION
	.align		4
        /*0000*/ 	.byte	0x04, 0x37
        /*0002*/ 	.short	(.L_2775 - .L_2774)
.L_2774:
        /*0004*/ 	.word	0x00000082


	//----- nvinfo : EIATTR_SW2861232_WAR
	.align		4
.L_2775:
        /*0008*/ 	.byte	0x01, 0x35
	.zero		2


	//----- nvinfo : EIATTR_PARAM_CBANK
	.align		4
        /*000c*/ 	.byte	0x04, 0x0a
        /*000e*/ 	.short	(.L_2777 - .L_2776)
	.align		4
.L_2776:
        /*0010*/ 	.word	index@(.nv.constant0._Z25selective_scan_bwd_kernelI32Selective_Scan_bwd_kernel_traitsILi32ELi16ELb1ELb0ELb0ELb1ELb1EN3c104HalfENS1_7complexIfEEEEv12SSMParamsBwd)
        /*0014*/ 	.short	0x0160
        /*0016*/ 	.short	0x01f0


	//----- nvinfo : EIATTR_CBANK_PARAM_SIZE
	.align		4
.L_2777:
        /*0018*/ 	.byte	0x03, 0x19
        /*001a*/ 	.short	0x01f0


	//----- nvinfo : EIATTR_KPARAM_INFO
	.align		4
        /*001c*/ 	.byte	0x04, 0x17
        /*001e*/ 	.short	(.L_2779 - .L_2778)
.L_2778:
        /*0020*/ 	.word	0x00000000
        /*0024*/ 	.short	0x0000
        /*0026*/ 	.short	0x0000
        /*0028*/ 	.byte	0x00, 0xf0, 0xc1, 0x07


	//----- nvinfo : EIATTR_MAXREG_COUNT
	.align		4
.L_2779:
        /*002c*/ 	.byte	0x03, 0x1b
        /*002e*/ 	.short	0x00ff


	//----- nvinfo : EIATTR_NUM_BARRIERS
	.align		4
        /*0030*/ 	.byte	0x02, 0x4c
        /*0032*/ 	.byte	0x01
	.zero		1


	//----- nvinfo : EIATTR_MERCURY_ISA_VERSION
	.align		4
        /*0034*/ 	.byte	0x03, 0x5f
        /*0036*/ 	.short	0x0000


	//----- nvinfo : EIATTR_COOP_GROUP_MASK_REGIDS
	.align		4
        /*0038*/ 	.byte	0x04, 0x29
        /*003a*/ 	.short	(.L_2781 - .L_2780)


	//   ....[0]....
.L_2780:
        /*003c*/ 	.word	0xffffffff


	//   ....[1]....
        /*0040*/ 	.word	0xffffffff


	//   ....[2]....
        /*0044*/ 	.word	0xffffffff


	//   ....[3]....
        /*0048*/ 	.word	0xffffffff


	//   ....[4]....
        /*004c*/ 	.word	0xffffffff


	//   ....[5]....
        /*0050*/ 	.word	0xffffffff


	//   ....[6]....
        /*0054*/ 	.word	0xffffffff


	//   ....[7]....
        /*0058*/ 	.word	0xffffffff


	//   ....[8]....
        /*005c*/ 	.word	0xffffffff


	//   ....[9]....
        /*0060*/ 	.word	0xffffffff


	//   ....[10]....
        /*0064*/ 	.word	0xffffffff


	//   ....[11]....
        /*0068*/ 	.word	0xffffffff


	//   ....[12]....
        /*006c*/ 	.word	0xffffffff


	//   ....[13]....
        /*0070*/ 	.word	0xffffffff


	//   ....[14]....
        /*0074*/ 	.word	0xffffffff


	//   ....[15]....
        /*0078*/ 	.word	0xffffffff


	//   ....[16]....
        /*007c*/ 	.word	0xffffffff


	//   ....[17]....
        /*0080*/ 	.word	0xffffffff


	//   ....[18]....
        /*0084*/ 	.word	0xffffffff


	//   ....[19]....
        /*0088*/ 	.word	0xffffffff


	//   ....[20]....
        /*008c*/ 	.word	0xffffffff


	//   ....[21]....
        /*0090*/ 	.word	0xffffffff


	//   ....[22]....
        /*0094*/ 	.word	0xffffffff


	//   ....[23]....
        /*0098*/ 	.word	0xffffffff


	//   ....[24]....
        /*009c*/ 	.word	0xffffffff


	//   ....[25]....
        /*00a0*/ 	.word	0xffffffff


	//   ....[26]....
        /*00a4*/ 	.word	0xffffffff


	//   ....[27]....
        /*00a8*/ 	.word	0xffffffff


	//   ....[28]....
        /*00ac*/ 	.word	0xffffffff


	//   ....[29]....
        /*00b0*/ 	.word	0xffffffff


	//   ....[30]....
        /*00b4*/ 	.word	0xffffffff


	//   ....[31]....
        /*00b8*/ 	.word	0xffffffff


	//   ....[32]....
        /*00bc*/ 	.word	0xffffffff


	//   ....[33]....
        /*00c0*/ 	.word	0xffffffff


	//   ....[34]....
        /*00c4*/ 	.word	0xffffffff


	//   ....[35]....
        /*00c8*/ 	.word	0xffffffff


	//   ....[36]....
        /*00cc*/ 	.word	0xffffffff


	//   ....[37]....
        /*00d0*/ 	.word	0xffffffff


	//   ....[38]....
        /*00d4*/ 	.word	0xffffffff


	//   ....[39]....
        /*00d8*/ 	.word	0xffffffff


	//   ....[40]....
        /*00dc*/ 	.word	0xffffffff


	//   ....[41]....
        /*00e0*/ 	.word	0xffffffff


	//   ....[42]....
        /*00e4*/ 	.word	0xffffffff


	//   ....[43]....
        /*00e8*/ 	.word	0xffffffff


	//   ....[44]....
        /*00ec*/ 	.word	0xffffffff


	//   ....[45]....
        /*00f0*/ 	.word	0xffffffff


	//   ....[46]....
        /*00f4*/ 	.word	0xffffffff


	//   ....[47]....
        /*00f8*/ 	.word	0xffffffff


	//   ....[48]....
        /*00fc*/ 	.word	0xffffffff


	//   ....[49]....
        /*0100*/ 	.word	0xffffffff


	//   ....[50]....
        /*0104*/ 	.word	0xffffffff


	//   ....[51]....
        /*0108*/ 	.word	0xffffffff


	//   ....[52]....
        /*010c*/ 	.word	0xffffffff


	//   ....[53]....
        /*0110*/ 	.word	0xffffffff


	//   ....[54]....
        /*0114*/ 	.word	0xffffffff


	//   ....[55]....
        /*0118*/ 	.word	0xffffffff


	//   ....[56]....
        /*011c*/ 	.word	0xffffffff


	//   ....[57]....
        /*0120*/ 	.word	0xffffffff


	//   ....[58]....
        /*0124*/ 	.word	0xffffffff


	//   ....[59]....
        /*0128*/ 	.word	0xffffffff


	//   ....[60]....
        /*012c*/ 	.word	0xffffffff


	//   ....[61]....
        /*0130*/ 	.word	0xffffffff


	//   ....[62]....
        /*0134*/ 	.word	0xffffffff


	//   ....[63]....
        /*0138*/ 	.word	0xffffffff


	//   ....[64]....
        /*013c*/ 	.word	0xffffffff


	//   ....[65]....
        /*0140*/ 	.word	0xffffffff


	//   ....[66]....
        /*0144*/ 	.word	0xffffffff


	//   ....[67]....
        /*0148*/ 	.word	0xffffffff


	//   ....[68]....
        /*014c*/ 	.word	0xffffffff


	//   ....[69]....
        /*0150*/ 	.word	0xffffffff


	//   ....[70]....
        /*0154*/ 	.word	0xffffffff


	//   ....[71]....
        /*0158*/ 	.word	0xffffffff


	//   ....[72]....
        /*015c*/ 	.word	0xffffffff


	//   ....[73]....
        /*0160*/ 	.word	0xffffffff


	//   ....[74]....
        /*0164*/ 	.word	0xffffffff


	//   ....[75]....
        /*0168*/ 	.word	0xffffffff


	//   ....[76]....
        /*016c*/ 	.word	0xffffffff


	//   ....[77]....
        /*0170*/ 	.word	0xffffffff


	//   ....[78]....
        /*0174*/ 	.word	0xffffffff


	//   ....[79]....
        /*0178*/ 	.word	0xffffffff


	//   ....[80]....
        /*017c*/ 	.word	0xffffffff


	//   ....[81]....
        /*0180*/ 	.word	0xffffffff


	//   ....[82]....
        /*0184*/ 	.word	0xffffffff


	//   ....[83]....
        /*0188*/ 	.word	0xffffffff


	//   ....[84]....
        /*018c*/ 	.word	0xffffffff


	//   ....[85]....
        /*0190*/ 	.word	0xffffffff


	//   ....[86]....
        /*0194*/ 	.word	0xffffffff


	//   ....[87]....
        /*0198*/ 	.word	0xffffffff


	//   ....[88]....
        /*019c*/ 	.word	0xffffffff


	//   ....[89]....
        /*01a0*/ 	.word	0xffffffff


	//   ....[90]....
        /*01a4*/ 	.word	0xffffffff


	//   ....[91]....
        /*01a8*/ 	.word	0xffffffff


	//   ....[92]....
        /*01ac*/ 	.word	0xffffffff


	//   ....[93]....
        /*01b0*/ 	.word	0xffffffff


	//   ....[94]....
        /*01b4*/ 	.word	0xffffffff


	//   ....[95]....
        /*01b8*/ 	.word	0xffffffff


	//----- nvinfo : EIATTR_COOP_GROUP_INSTR_OFFSETS
	.align		4
.L_2781:
        /*01bc*/ 	.byte	0x04, 0x28
        /*01be*/ 	.short	(.L_2783 - .L_2782)


	//   ....[0]....
.L_2782:
        /*01c0*/ 	.word	0x00000690


	//   ....[1]....
        /*01c4*/ 	.word	0x00000740


	//   ....[2]....
        /*01c8*/ 	.word	0x00000a00


	//   ....[3]....
        /*01cc*/ 	.word	0x00002ec0


	//   ....[4]....
        /*01d0*/ 	.word	0x00003620


	//   ....[5]....
        /*01d4*/ 	.word	0x00003ed0


	//   ....[6]....
        /*01d8*/ 	.word	0x00004340


	//   ....[7]....
        /*01dc*/ 	.word	0x00005fc0


	//   ....[8]....
        /*01e0*/ 	.word	0x00006000


	//   ....[9]....
        /*01e4*/ 	.word	0x00006040


	//   ....[10]....
        /*01e8*/ 	.word	0x00006080


	//   ....[11]....
        /*01ec*/ 	.word	0x000060b0


	//   ....[12]....
        /*01f0*/ 	.word	0x000061d0


	//   ....[13]....
        /*01f4*/ 	.word	0x00006200


	//   ....[14]....
        /*01f8*/ 	.word	0x00006240


	//   ....[15]....
        /*01fc*/ 	.word	0x000062a0


	//   ....[16]....
        /*0200*/ 	.word	0x000064c0


	//   ....[17]....
        /*0204*/ 	.word	0x00006500


	//   ....[18]....
        /*0208*/ 	.word	0x00006530


	//   ....[19]....
        /*020c*/ 	.word	0x00006560


	//   ....[20]....
        /*0210*/ 	.word	0x00006790


	//   ....[21]....
        /*0214*/ 	.word	0x000067d0


	//   ....[22]....
        /*0218*/ 	.word	0x00006800


	//   ....[23]....
        /*021c*/ 	.word	0x00006830


	//   ....[24]....
        /*0220*/ 	.word	0x00006a60


	//   ....[25]....
        /*0224*/ 	.word	0x00006aa0


	//   ....[26]....
        /*0228*/ 	.word	0x00006ad0


	//   ....[27]....
        /*022c*/ 	.word	0x00006b00


	//   ....[28]....
        /*0230*/ 	.word	0x00006d00


	//   ....[29]....
        /*0234*/ 	.word	0x00006d40


	//   ....[30]....
        /*0238*/ 	.word	0x00006d80


	//   ....[31]....
        /*023c*/ 	.word	0x00006db0


	//   ....[32]....
        /*0240*/ 	.word	0x00006de0


	//   ....[33]....
        /*0244*/ 	.word	0x00006f80


	//   ....[34]....
        /*0248*/ 	.word	0x00006fb0


	//   ....[35]....
        /*024c*/ 	.word	0x00006fe0


	//   ....[36]....
        /*0250*/ 	.word	0x00006ff0


	//   ....[37]....
        /*0254*/ 	.word	0x000070e0


	//   ....[38]....
        /*0258*/ 	.word	0x00007120


	//   ....[39]....
        /*025c*/ 	.word	0x00007130


	//   ....[40]....
        /*0260*/ 	.word	0x00007140


	//   ....[41]....
        /*0264*/ 	.word	0x00007240


	//   ....[42]....
        /*0268*/ 	.word	0x00007280


	//   ....[43]....
        /*026c*/ 	.word	0x000072c0


	//   ....[44]....
        /*0270*/ 	.word	0x000072f0


	//   ....[45]....
        /*0274*/ 	.word	0x000073d0


	//   ....[46]....
        /*0278*/ 	.word	0x00007400


	//   ....[47]....
        /*027c*/ 	.word	0x00007420


	//   ....[48]....
        /*0280*/ 	.word	0x00007430


	//   ....[49]....
        /*0284*/ 	.word	0x00007510


	//   ....[50]....
        /*0288*/ 	.word	0x00007540


	//   ....[51]....
        /*028c*/ 	.word	0x00007560


	//   ....[52]....
        /*0290*/ 	.word	0x00007570


	//   ....[53]....
        /*0294*/ 	.word	0x00007660


	//   ....[54]....
        /*0298*/ 	.word	0x000076a0


	//   ....[55]....
        /*029c*/ 	.word	0x000076e0


	//   ....[56]....
        /*02a0*/ 	.word	0x00007720


	//   ....[57]....
        /*02a4*/ 	.word	0x00007750


	//   ....[58]....
        /*02a8*/ 	.word	0x00007780


	//   ....[59]....
        /*02ac*/ 	.word	0x000077b0


	//   ....[60]....
        /*02b0*/ 	.word	0x000077e0


	//   ....[61]....
        /*02b4*/ 	.word	0x00007810


	//   ....[62]....
        /*02b8*/ 	.word	0x00007840


	//   ....[63]....
        /*02bc*/ 	.word	0x00008fd0


	//   ....[64]....
        /*02c0*/ 	.word	0x00009010


	//   ....[65]....
        /*02c4*/ 	.word	0x00009050


	//   ....[66]....
        /*02c8*/ 	.word	0x00009080


	//   ....[67]....
        /*02cc*/ 	.word	0x00009140


	//   ....[68]....
        /*02d0*/ 	.word	0x00009170


	//   ....[69]....
        /*02d4*/ 	.word	0x000091a0


	//   ....[70]....
        /*02d8*/ 	.word	0x000091e0


	//   ....[71]....
        /*02dc*/ 	.word	0x000092f0


	//   ....[72]....
        /*02e0*/ 	.word	0x00009330


	//   ....[73]....
        /*02e4*/ 	.word	0x00009360


	//   ....[74]....
        /*02e8*/ 	.word	0x00009390


	//   ....[75]....
        /*02ec*/ 	.word	0x00009450


	//   ....[76]....
        /*02f0*/ 	.word	0x000094b0


	//   ....[77]....
        /*02f4*/ 	.word	0x000094e0


	//   ....[78]....
        /*02f8*/ 	.word	0x00009510


	//   ....[79]....
        /*02fc*/ 	.word	0x00009600


	//   ....[80]....
        /*0300*/ 	.word	0x00009640


	//   ....[81]....
        /*0304*/ 	.word	0x00009670


	//   ....[82]....
        /*0308*/ 	.word	0x000096a0


	//   ....[83]....
        /*030c*/ 	.word	0x00009da0


	//   ....[84]....
        /*0310*/ 	.word	0x0000a4f0


	//   ....[85]....
        /*0314*/ 	.word	0x0000a910


	//   ....[86]....
        /*0318*/ 	.word	0x0000aad0


	//   ....[87]....
        /*031c*/ 	.word	0x0000ab20


	//   ....[88]....
        /*0320*/ 	.word	0x0000ab50


	//   ....[89]....
        /*0324*/ 	.word	0x0000ab70


	//   ....[90]....
        /*0328*/ 	.word	0x0000ab90


	//   ....[91]....
        /*032c*/ 	.word	0x0000ac40


	//   ....[92]....
        /*0330*/ 	.word	0x0000ac90


	//   ....[93]....
        /*0334*/ 	.word	0x0000acb0


	//   ....[94]....
        /*0338*/ 	.word	0x0000acd0


	//   ....[95]....
        /*033c*/ 	.word	0x0000acf0


	//----- nvinfo : EIATTR_EXIT_INSTR_OFFSETS
	.align		4
.L_2783:
        /*0340*/ 	.byte	0x04, 0x1c
        /*0342*/ 	.short	(.L_2785 - .L_2784)


	//   ....[0]....
.L_2784:
        /*0344*/ 	.word	0x0000adb0


	//   ....[1]....
        /*0348*/ 	.word	0x0000b2f0


	//----- nvinfo : EIATTR_MAX_THREADS
	.align		4
.L_2785:
        /*034c*/ 	.byte	0x04, 0x05
        /*034e*/ 	.short	(.L_2787 - .L_2786)
.L_2786:
        /*0350*/ 	.word	0x00000020
        /*0354*/ 	.word	0x00000001
        /*0358*/ 	.word	0x00000001


	//----- nvinfo : EIATTR_CRS_STACK_SIZE
	.align		4
.L_2787:
        /*035c*/ 	.byte	0x04, 0x1e
        /*035e*/ 	.short	(.L_2789 - .L_2788)
.L_2788:
        /*0360*/ 	.word	0x00000000
.L_2789:


//--------------------- .nv.info._Z25selective_scan_bwd_kernelI32Selective_Scan_bwd_kernel_traitsILi32ELi16ELb1ELb0ELb1ELb0ELb0EN3c104HalfENS1_7complexIfEEEEv12SSMParamsBwd --------------------------
	.section	.nv.info._Z25selective_scan_bwd_kernelI32Selective_Scan_bwd_kernel_traitsILi32ELi16ELb1ELb0ELb1ELb0ELb0EN3c104HalfENS1_7complexIfEEEEv12SSMParamsBwd,"",@"SHT_CUDA_INFO"
	.sectionflags	@""
	.align	4


	//----- nvinfo : EIATTR_CUDA_API_VERSION
	.align		4
        /*0000*/ 	.byte	0x04, 0x37
        /*0002*/ 	.short	(.L_2791 - .L_2790)
.L_2790:
        /*0004*/ 	.word	0x00000082


	//----- nvinfo : EIATTR_SW2861232_WAR
	.align		4
.L_2791:
        /*0008*/ 	.byte	0x01, 0x35
	.zero		2


	//----- nvinfo : EIATTR_PARAM_CBANK
	.align		4
        /*000c*/ 	.byte	0x04, 0x0a
        /*000e*/ 	.short	(.L_2793 - .L_2792)
	.align		4
.L_2792:
        /*0010*/ 	.word	index@(.nv.constant0._Z25selective_scan_bwd_kernelI32Selective_Scan_bwd_kernel_traitsILi32ELi16ELb1ELb0ELb1ELb0ELb0EN3c104HalfENS1_7complexIfEEEEv12SSMParamsBwd)
        /*0014*/ 	.short	0x0160
        /*0016*/ 	.short	0x01f0


	//----- nvinfo : EIATTR_CBANK_PARAM_SIZE
	.align		4
.L_2793:
        /*0018*/ 	.byte	0x03, 0x19
        /*001a*/ 	.short	0x01f0


	//----- nvinfo : EIATTR_KPARAM_INFO
	.align		4
        /*001c*/ 	.byte	0x04, 0x17
        /*001e*/ 	.short	(.L_2795 - .L_2794)
.L_2794:
        /*0020*/ 	.word	0x00000000
        /*0024*/ 	.short	0x0000
        /*0026*/ 	.short	0x0000
        /*0028*/ 	.byte	0x00, 0xf0, 0xc1, 0x07


	//----- nvinfo : EIATTR_MAXREG_COUNT
	.align		4
.L_2795:
        /*002c*/ 	.byte	0x03, 0x1b
        /*002e*/ 	.short	0x00ff


	//----- nvinfo : EIATTR_NUM_BARRIERS
	.align		4
        /*0030*/ 	.byte	0x02, 0x4c
        /*0032*/ 	.byte	0x01
	.zero		1


	//----- nvinfo : EIATTR_MERCURY_ISA_VERSION
	.align		4
        /*0034*/ 	.byte	0x03, 0x5f
        /*0036*/ 	.short	0x0000


	//----- nvinfo : EIATTR_COOP_GROUP_MASK_REGIDS
	.align		4
        /*0038*/ 	.byte	0x04, 0x29
        /*003a*/ 	.short	(.L_2797 - .L_2796)


	//   ....[0]....
.L_2796:
        /*003c*/ 	.word	0xffffffff


	//   ....[1]....
        /*0040*/ 	.word	0xffffffff


	//   ....[2]....
        /*0044*/ 	.word	0xffffffff


	//   ....[3]....
        /*0048*/ 	.word	0xffffffff


	//   ....[4]....
        /*004c*/ 	.word	0xffffffff


	//   ....[5]....
        /*0050*/ 	.word	0xffffffff


	//   ....[6]....
        /*0054*/ 	.word	0xffffffff


	//   ....[7]....
        /*0058*/ 	.word	0xffffffff


	//   ....[8]....
        /*005c*/ 	.word	0xffffffff


	//   ....[9]....
        /*0060*/ 	.word	0xffffffff


	//   ....[10]....
        /*0064*/ 	.word	0xffffffff


	//   ....[11]....
        /*0068*/ 	.word	0xffffffff


	//   ....[12]....
        /*006c*/ 	.word	0xffffffff


	//   ....[13]....
        /*0070*/ 	.word	0xffffffff


	//   ....[14]....
        /*0074*/ 	.word	0xffffffff


	//   ....[15]....
        /*0078*/ 	.word	0xffffffff


	//   ....[16]....
        /*007c*/ 	.word	0xffffffff


	//   ....[17]....
        /*0080*/ 	.word	0xffffffff


	//   ....[18]....
        /*0084*/ 	.word	0xffffffff


	//   ....[19]....
        /*0088*/ 	.word	0xffffffff


	//   ....[20]....
        /*008c*/ 	.word	0xffffffff


	//   ....[21]....
        /*0090*/ 	.word	0xffffffff


	//   ....[22]....
        /*0094*/ 	.word	0xffffffff


	//   ....[23]....
        /*0098*/ 	.word	0xffffffff


	//   ....[24]....
        /*009c*/ 	.word	0xffffffff


	//   ....[25]....
        /*00a0*/ 	.word	0xffffffff


	//   ....[26]....
        /*00a4*/ 	.word	0xffffffff


	//   ....[27]....
        /*00a8*/ 	.word	0xffffffff


	//   ....[28]....
        /*00ac*/ 	.word	0xffffffff


	//   ....[29]....
        /*00b0*/ 	.word	0xffffffff


	//   ....[30]....
        /*00b4*/ 	.word	0xffffffff


	//   ....[31]....
        /*00b8*/ 	.word	0xffffffff


	//   ....[32]....
        /*00bc*/ 	.word	0xffffffff


	//   ....[33]....
        /*00c0*/ 	.word	0xffffffff


	//   ....[34]....
        /*00c4*/ 	.word	0xffffffff


	//   ....[35]....
        /*00c8*/ 	.word	0xffffffff


	//   ....[36]....
        /*00cc*/ 	.word	0xffffffff


	//   ....[37]....
        /*00d0*/ 	.word	0xffffffff


	//   ....[38]....
        /*00d4*/ 	.word	0xffffffff


	//   ....[39]....
        /*00d8*/ 	.word	0xffffffff


	//   ....[40]....
        /*00dc*/ 	.word	0xffffffff


	//   ....[41]....
        /*00e0*/ 	.word	0xffffffff


	//   ....[42]....
        /*00e4*/ 	.word	0xffffffff


	//   ....[43]....
        /*00e8*/ 	.word	0xffffffff


	//   ....[44]....
        /*00ec*/ 	.word	0xffffffff


	//   ....[45]....
        /*00f0*/ 	.word	0xffffffff


	//   ....[46]....
        /*00f4*/ 	.word	0xffffffff


	//   ....[47]....
        /*00f8*/ 	.word	0xffffffff


	//   ....[48]....
        /*00fc*/ 	.word	0xffffffff


	//   ....[49]....
        /*0100*/ 	.word	0xffffffff


	//   ....[50]....
        /*0104*/ 	.word	0xffffffff


	//   ....[51]....
        /*0108*/ 	.word	0xffffffff


	//   ....[52]....
        /*010c*/ 	.word	0xffffffff


	//   ....[53]....
        /*0110*/ 	.word	0xffffffff


	//   ....[54]....
        /*0114*/ 	.word	0xffffffff


	//   ....[55]....
        /*0118*/ 	.word	0xffffffff


	//   ....[56]....
        /*011c*/ 	.word	0xffffffff


	//   ....[57]....
        /*0120*/ 	.word	0xffffffff


	//   ....[58]....
        /*0124*/ 	.word	0xffffffff


	//   ....[59]....
        /*0128*/ 	.word	0xffffffff


	//   ....[60]....
        /*012c*/ 	.word	0xffffffff


	//   ....[61]....
        /*0130*/ 	.word	0xffffffff


	//   ....[62]....
        /*0134*/ 	.word	0xffffffff


	//   ....[63]....
        /*0138*/ 	.word	0xffffffff


	//   ....[64]....
        /*013c*/ 	.word	0xffffffff


	//   ....[65]....
        /*0140*/ 	.word	0xffffffff


	//   ....[66]....
        /*0144*/ 	.word	0xffffffff


	//   ....[67]....
        /*0148*/ 	.word	0xffffffff


	//   ....[68]....
        /*014c*/ 	.word	0xffffffff


	//   ....[69]....
        /*0150*/ 	.word	0xffffffff


	//   ....[70]....
        /*0154*/ 	.word	0xffffffff


	//   ....[71]....
        /*0158*/ 	.word	0xffffffff


	//   ....[72]....
        /*015c*/ 	.word	0xffffffff


	//   ....[73]....
        /*0160*/ 	.word	0xffffffff


	//   ....[74]....
        /*0164*/ 	.word	0xffffffff


	//   ....[75]....
        /*0168*/ 	.word	0xffffffff


	//   ....[76]....
        /*016c*/ 	.word	0xffffffff


	//   ....[77]....
        /*0170*/ 	.word	0xffffffff


	//   ....[78]....
        /*0174*/ 	.word	0xffffffff


	//   ....[79]....
        /*0178*/ 	.word	0xffffffff


	//   ....[80]....
        /*017c*/ 	.word	0xffffffff


	//   ....[81]....
        /*0180*/ 	.word	0xffffffff


	//   ....[82]....
        /*0184*/ 	.word	0xffffffff


	//   ....[83]....
        /*0188*/ 	.word	0xffffffff


	//   ....[84]....
        /*018c*/ 	.word	0xffffffff


	//   ....[85]....
        /*0190*/ 	.word	0xffffffff


	//   ....[86]....
        /*0194*/ 	.word	0xffffffff


	//   ....[87]....
        /*0198*/ 	.word	0xffffffff


	//   ....[88]....
        /*019c*/ 	.word	0xffffffff


	//   ....[89]....
        /*01a0*/ 	.word	0xffffffff


	//   ....[90]....
        /*01a4*/ 	.word	0xffffffff


	//   ....[91]....
        /*01a8*/ 	.word	0xffffffff


	//----- nvinfo : EIATTR_COOP_GROUP_INSTR_OFFSETS
	.align		4
.L_2797:
        /*01ac*/ 	.byte	0x04, 0x28
        /*01ae*/ 	.short	(.L_2799 - .L_2798)


	//   ....[0]....
.L_2798:
        /*01b0*/ 	.word	0x00000b10


	//   ....[1]....
        /*01b4*/ 	.word	0x00000bc0


	//   ....[2]....
        /*01b8*/ 	.word	0x00000e80


	//   ....[3]....
        /*01bc*/ 	.word	0x00001b40


	//   ....[4]....
        /*01c0*/ 	.word	0x00002cd0


	//   ....[5]....
        /*01c4*/ 	.word	0x00002d10


	//   ....[6]....
        /*01c8*/ 	.word	0x00002d50


	//   ....[7]....
        /*01cc*/ 	.word	0x00002d90


	//   ....[8]....
        /*01d0*/ 	.word	0x00002fa0


	//   ....[9]....
        /*01d4*/ 	.word	0x00002fe0


	//   ....[10]....
        /*01d8*/ 	.word	0x00003020


	//   ....[11]....
        /*01dc*/ 	.word	0x00003060


	//   ....[12]....
        /*01e0*/ 	.word	0x000031b0


	//   ....[13]....
        /*01e4*/ 	.word	0x000031f0


	//   ....[14]....
        /*01e8*/ 	.word	0x00003220


	//   ....[15]....
        /*01ec*/ 	.word	0x00003250


	//   ....[16]....
        /*01f0*/ 	.word	0x000034d0


	//   ....[17]....
        /*01f4*/ 	.word	0x00003500


	//   ....[18]....
        /*01f8*/ 	.word	0x00003530


	//   ....[19]....
        /*01fc*/ 	.word	0x00003560


	//   ....[20]....
        /*0200*/ 	.word	0x00003700


	//   ....[21]....
        /*0204*/ 	.word	0x00003740


	//   ....[22]....
        /*0208*/ 	.word	0x00003780


	//   ....[23]....
        /*020c*/ 	.word	0x000037b0


	//   ....[24]....
        /*0210*/ 	.word	0x00003960


	//   ....[25]....
        /*0214*/ 	.word	0x00003990


	//   ....[26]....
        /*0218*/ 	.word	0x000039c0


	//   ....[27]....
        /*021c*/ 	.word	0x000039f0


	//   ....[28]....
        /*0220*/ 	.word	0x00003a30


	//   ....[29]....
        /*0224*/ 	.word	0x00003a80


	//   ....[30]....
        /*0228*/ 	.word	0x00004580


	//   ....[31]....
        /*022c*/ 	.word	0x000045b0


	//   ....[32]....
        /*0230*/ 	.word	0x00004620


	//   ....[33]....
        /*0234*/ 	.word	0x00004650


	//   ....[34]....
        /*0238*/ 	.word	0x00004750


	//   ....[35]....
        /*023c*/ 	.word	0x00004780


	//   ....[36]....
        /*0240*/ 	.word	0x000047a0


	//   ....[37]....
        /*0244*/ 	.word	0x000047b0


	//   ....[38]....
        /*0248*/ 	.word	0x000048a0


	//   ....[39]....
        /*024c*/ 	.word	0x000048e0


	//   ....[40]....
        /*0250*/ 	.word	0x00004910


	//   ....[41]....
        /*0254*/ 	.word	0x00004940


	//   ....[42]....
        /*0258*/ 	.word	0x00004ae0


	//   ....[43]....
        /*025c*/ 	.word	0x00004b20


	//   ....[44]....
        /*0260*/ 	.word	0x00004b50


	//   ....[45]....
        /*0264*/ 	.word	0x00004b80


	//   ....[46]....
        /*0268*/ 	.word	0x00004d40


	//   ....[47]....
        /*026c*/ 	.word	0x00004d80


	//   ....[48]....
        /*0270*/ 	.word	0x00004db0


	//   ....[49]....
        /*0274*/ 	.word	0x00004de0


	//   ....[50]....
        /*0278*/ 	.word	0x000054c0


	//   ....[51]....
        /*027c*/ 	.word	0x00005630


	//   ....[52]....
        /*0280*/ 	.word	0x00005680


	//   ....[53]....
        /*0284*/ 	.word	0x000056b0


	//   ....[54]....
        /*0288*/ 	.word	0x000056e0


	//   ....[55]....
        /*028c*/ 	.word	0x00005710


	//   ....[56]....
        /*0290*/ 	.word	0x00005740


	//   ....[57]....
        /*0294*/ 	.word	0x00005840


	//   ....[58]....
        /*0298*/ 	.word	0x00005a10


	//   ....[59]....
        /*029c*/ 	.word	0x00005b10


	//   ....[60]....
        /*02a0*/ 	.word	0x00008860


	//   ....[61]....
        /*02a4*/ 	.word	0x000088a0


	//   ....[62]....
        /*02a8*/ 	.word	0x000088e0


	//   ....[63]....
        /*02ac*/ 	.word	0x00008920


	//   ....[64]....
        /*02b0*/ 	.word	0x000089e0


	//   ....[65]....
        /*02b4*/ 	.word	0x00008a30


	//   ....[66]....
        /*02b8*/ 	.word	0x00008a60


	//   ....[67]....
        /*02bc*/ 	.word	0x00008a90


	//   ....[68]....
        /*02c0*/ 	.word	0x00008b10


	//   ....[69]....
        /*02c4*/ 	.word	0x00008b60


	//   ....[70]....
        /*02c8*/ 	.word	0x00008b90


	//   ....[71]....
        /*02cc*/ 	.word	0x00008bc0


	//   ....[72]....
        /*02d0*/ 	.word	0x00008c50


	//   ....[73]....
        /*02d4*/ 	.word	0x00008c90


	//   ....[74]....
        /*02d8*/ 	.word	0x00008cd0


	//   ....[75]....
        /*02dc*/ 	.word	0x00008d00


	//   ....[76]....
        /*02e0*/ 	.word	0x00008d80


	//   ....[77]....
        /*02e4*/ 	.word	0x00008dc0


	//   ....[78]....
        /*02e8*/ 	.word	0x00008e00


	//   ....[79]....
        /*02ec*/ 	.word	0x00008e30


	//   ....[80]....
        /*02f0*/ 	.word	0x000093a0


	//   ....[81]....
        /*02f4*/ 	.word	0x000097a0


	//   ....[82]....
        /*02f8*/ 	.word	0x00009880


	//   ....[83]....
        /*02fc*/ 	.word	0x000098d0


	//   ....[84]....
        /*0300*/ 	.word	0x00009900


	//   ....[85]....
        /*0304*/ 	.word	0x00009920


	//   ....[86]....
        /*0308*/ 	.word	0x00009940


	//   ....[87]....
        /*030c*/ 	.word	0x00009a10


	//   ....[88]....
        /*0310*/ 	.word	0x00009a60


	//   ....[89]....
        /*0314*/ 	.word	0x00009a80


	//   ....[90]....
        /*0318*/ 	.word	0x00009aa0


	//   ....[91]....
        /*031c*/ 	.word	0x00009ac0


	//----- nvinfo : EIATTR_EXIT_INSTR_OFFSETS
	.align		4
.L_2799:
        /*0320*/ 	.byte	0x04, 0x1c
        /*0322*/ 	.short	(.L_2801 - .L_2800)


	//   ....[0]....
.L_2800:
        /*0324*/ 	.word	0x00009ba0


	//   ....[1]....
        /*0328*/ 	.word	0x00009e40


	//----- nvinfo : EIATTR_MAX_THREADS
	.align		4
.L_2801:
        /*032c*/ 	.byte	0x04, 0x05
        /*032e*/ 	.short	(.L_2803 - .L_2802)
.L_2802:
        /*0330*/ 	.word	0x00000020
        /*0334*/ 	.word	0x00000001
        /*0338*/ 	.word	0x00000001


	//----- nvinfo : EIATTR_CRS_STACK_SIZE
	.align		4
.L_2803:
        /*033c*/ 	.byte	0x04, 0x1e
        /*033e*/ 	.short	(.L_2805 - .L_2804)
.L_2804:
        /*0340*/ 	.word	0x00000000
.L_2805:


//--------------------- .nv.info._Z25selective_scan_bwd_kernelI32Selective_Scan_bwd_kernel_traitsILi32ELi16ELb1ELb0ELb1ELb0ELb1EN3c104HalfENS1_7complexIfEEEEv12SSMParamsBwd --------------------------
	.section	.nv.info._Z25selective_scan_bwd_kernelI32Selective_Scan_bwd_kernel_traitsILi32ELi16ELb1ELb0ELb1ELb0ELb1EN3c104HalfENS1_7complexIfEEEEv12SSMParamsBwd,"",@"SHT_CUDA_INFO"
	.sectionflags	@""
	.align	4


	//----- nvinfo : EIATTR_CUDA_API_VERSION
	.align		4
        /*0000*/ 	.byte	0x04, 0x37
        /*0002*/ 	.short	(.L_2807 - .L_2806)
.L_2806:
        /*0004*/ 	.word	0x00000082


	//----- nvinfo : EIATTR_SW2861232_WAR
	.align		4
.L_2807:
        /*0008*/ 	.byte	0x01, 0x35
	.zero		2


	//----- nvinfo : EIATTR_PARAM_CBANK
	.align		4
        /*000c*/ 	.byte	0x04, 0x0a
        /*000e*/ 	.short	(.L_2809 - .L_2808)
	.align		4
.L_2808:
        /*0010*/ 	.word	index@(.nv.constant0._Z25selective_scan_bwd_kernelI32Selective_Scan_bwd_kernel_traitsILi32ELi16ELb1ELb0ELb1ELb0ELb1EN3c104HalfENS1_7complexIfEEEEv12SSMParamsBwd)
        /*0014*/ 	.short	0x0160
        /*0016*/ 	.short	0x01f0


	//----- nvinfo : EIATTR_CBANK_PARAM_SIZE
	.align		4
.L_2809:
        /*0018*/ 	.byte	0x03, 0x19
        /*001a*/ 	.short	0x01f0


	//----- nvinfo : EIATTR_KPARAM_INFO
	.align		4
        /*001c*/ 	.byte	0x04, 0x17
        /*001e*/ 	.short	(.L_2811 - .L_2810)
.L_2810:
        /*0020*/ 	.word	0x00000000
        /*0024*/ 	.short	0x0000
        /*0026*/ 	.short	0x0000
        /*0028*/ 	.byte	0x00, 0xf0, 0xc1, 0x07


	//----- nvinfo : EIATTR_MAXREG_COUNT
	.align		4
.L_2811:
        /*002c*/ 	.byte	0x03, 0x1b
        /*002e*/ 	.short	0x00ff


	//----- nvinfo : EIATTR_NUM_BARRIERS
	.align		4
        /*0030*/ 	.byte	0x02, 0x4c
        /*0032*/ 	.byte	0x01
	.zero		1


	//----- nvinfo : EIATTR_MERCURY_ISA_VERSION
	.align		4
        /*0034*/ 	.byte	0x03, 0x5f
        /*0036*/ 	.short	0x0000


	//----- nvinfo : EIATTR_COOP_GROUP_MASK_REGIDS
	.align		4
        /*0038*/ 	.byte	0x04, 0x29
        /*003a*/ 	.short	(.L_2813 - .L_2812)


	//   ....[0]....
.L_2812:
        /*003c*/ 	.word	0xffffffff


	//   ....[1]....
        /*0040*/ 	.word	0xffffffff


	//   ....[2]....
        /*0044*/ 	.word	0xffffffff


	//   ....[3]....
        /*0048*/ 	.word	0xffffffff


	//   ....[4]....
        /*004c*/ 	.word	0xffffffff


	//   ....[5]....
        /*0050*/ 	.word	0xffffffff


	//   ....[6]....
        /*0054*/ 	.word	0xffffffff


	//   ....[7]....
        /*0058*/ 	.word	0xffffffff


	//   ....[8]....
        /*005c*/ 	.word	0xffffffff


	//   ....[9]....
        /*0060*/ 	.word	0xffffffff


	//   ....[10]....
        /*0064*/ 	.word	0xffffffff


	//   ....[11]....
        /*0068*/ 	.word	0xffffffff


	//   ....[12]....
        /*006c*/ 	.word	0xffffffff


	//   ....[13]....
        /*0070*/ 	.word	0xffffffff


	//   ....[14]....
        /*0074*/ 	.word	0xffffffff


	//   ....[15]....
        /*0078*/ 	.word	0xffffffff


	//   ....[16]....
        /*007c*/ 	.word	0xffffffff


	//   ....[17]....
        /*0080*/ 	.word	0xffffffff


	//   ....[18]....
        /*0084*/ 	.word	0xffffffff


	//   ....[19]....
        /*0088*/ 	.word	0xffffffff


	//   ....[20]....
        /*008c*/ 	.word	0xffffffff


	//   ....[21]....
        /*0090*/ 	.word	0xffffffff


	//   ....[22]....
        /*0094*/ 	.word	0xffffffff


	//   ....[23]....
        /*0098*/ 	.word	0xffffffff


	//   ....[24]....
        /*009c*/ 	.word	0xffffffff


	//   ....[25]....
        /*00a0*/ 	.word	0xffffffff


	//   ....[26]....
        /*00a4*/ 	.word	0xffffffff


	//   ....[27]....
        /*00a8*/ 	.word	0xffffffff


	//   ....[28]....
        /*00ac*/ 	.word	0xffffffff


	//   ....[29]....
        /*00b0*/ 	.word	0xffffffff


	//   ....[30]....
        /*00b4*/ 	.word	0xffffffff


	//   ....[31]....
        /*00b8*/ 	.word	0xffffffff


	//   ....[32]....
        /*00bc*/ 	.word	0xffffffff


	//   ....[33]....
        /*00c0*/ 	.word	0xffffffff


	//   ....[34]....
        /*00c4*/ 	.word	0xffffffff


	//   ....[35]....
        /*00c8*/ 	.word	0xffffffff


	//   ....[36]....
        /*00cc*/ 	.word	0xffffffff


	//   ....[37]....
        /*00d0*/ 	.word	0xffffffff


	//   ....[38]....
        /*00d4*/ 	.word	0xffffffff


	//   ....[39]....
        /*00d8*/ 	.word	0xffffffff


	//   ....[40]....
        /*00dc*/ 	.word	0xffffffff


	//   ....[41]....
        /*00e0*/ 	.word	0xffffffff


	//   ....[42]....
        /*00e4*/ 	.word	0xffffffff


	//   ....[43]....
        /*00e8*/ 	.word	0xffffffff


	//   ....[44]....
        /*00ec*/ 	.word	0xffffffff


	//   ....[45]....
        /*00f0*/ 	.word	0xffffffff


	//   ....[46]....
        /*00f4*/ 	.word	0xffffffff


	//   ....[47]....
        /*00f8*/ 	.word	0xffffffff


	//   ....[48]....
        /*00fc*/ 	.word	0xffffffff


	//   ....[49]....
        /*0100*/ 	.word	0xffffffff


	//   ....[50]....
        /*0104*/ 	.word	0xffffffff


	//   ....[51]....
        /*0108*/ 	.word	0xffffffff


	//   ....[52]....
        /*010c*/ 	.word	0xffffffff


	//   ....[53]....
        /*0110*/ 	.word	0xffffffff


	//   ....[54]....
        /*0114*/ 	.word	0xffffffff


	//   ....[55]....
        /*0118*/ 	.word	0xffffffff


	//   ....[56]....
        /*011c*/ 	.word	0xffffffff


	//   ....[57]....
        /*0120*/ 	.word	0xffffffff


	//   ....[58]....
        /*0124*/ 	.word	0xffffffff


	//   ....[59]....
        /*0128*/ 	.word	0xffffffff


	//   ....[60]....
        /*012c*/ 	.word	0xffffffff


	//   ....[61]....
        /*0130*/ 	.word	0xffffffff


	//   ....[62]....
        /*0134*/ 	.word	0xffffffff


	//   ....[63]....
        /*0138*/ 	.word	0xffffffff


	//   ....[64]....
        /*013c*/ 	.word	0xffffffff


	//   ....[65]....
        /*0140*/ 	.word	0xffffffff


	//   ....[66]....
        /*0144*/ 	.word	0xffffffff


	//   ....[67]....
        /*0148*/ 	.word	0xffffffff


	//   ....[68]....
        /*014c*/ 	.word	0xffffffff


	//   ....[69]....
        /*0150*/ 	.word	0xffffffff


	//   ....[70]....
        /*0154*/ 	.word	0xffffffff


	//   ....[71]....
        /*0158*/ 	.word	0xffffffff


	//   ....[72]....
        /*015c*/ 	.word	0xffffffff


	//   ....[73]....
        /*0160*/ 	.word	0xffffffff


	//   ....[74]....
        /*0164*/ 	.word	0xffffffff


	//   ....[75]....
        /*0168*/ 	.word	0xffffffff


	//   ....[76]....
        /*016c*/ 	.word	0xffffffff


	//   ....[77]....
        /*0170*/ 	.word	0xffffffff


	//   ....[78]....
        /*0174*/ 	.word	0xffffffff


	//   ....[79]....
        /*0178*/ 	.word	0xffffffff


	//   ....[80]....
        /*017c*/ 	.word	0xffffffff


	//   ....[81]....
        /*0180*/ 	.word	0xffffffff


	//   ....[82]....
        /*0184*/ 	.word	0xffffffff


	//   ....[83]....
        /*0188*/ 	.word	0xffffffff


	//   ....[84]....
        /*018c*/ 	.word	0xffffffff


	//   ....[85]....
        /*0190*/ 	.word	0xffffffff


	//   ....[86]....
        /*0194*/ 	.word	0xffffffff


	//   ....[87]....
        /*0198*/ 	.word	0xffffffff


	//   ....[88]....
        /*019c*/ 	.word	0xffffffff


	//   ....[89]....
        /*01a0*/ 	.word	0xffffffff


	//   ....[90]....
        /*01a4*/ 	.word	0xffffffff


	//   ....[91]....
        /*01a8*/ 	.word	0xffffffff


	//   ....[92]....
        /*01ac*/ 	.word	0xffffffff


	//   ....[93]....
        /*01b0*/ 	.word	0xffffffff


	//   ....[94]....
        /*01b4*/ 	.word	0xffffffff


	//   ....[95]....
        /*01b8*/ 	.word	0xffffffff


	//----- nvinfo : EIATTR_COOP_GROUP_INSTR_OFFSETS
	.align		4
.L_2813:
        /*01bc*/ 	.byte	0x04, 0x28
        /*01be*/ 	.short	(.L_2815 - .L_2814)


	//   ....[0]....
.L_2814:
        /*01c0*/ 	.word	0x00000b40


	//   ....[1]....
        /*01c4*/ 	.word	0x00000bf0


	//   ....[2]....
        /*01c8*/ 	.word	0x00000da0


	//   ....[3]....
        /*01cc*/ 	.word	0x00000f20


	//   ....[4]....
        /*01d0*/ 	.word	0x000018d0


	//   ....[5]....
        /*01d4*/ 	.word	0x00002260


	//   ....[6]....
        /*01d8*/ 	.word	0x00002540


	//   ....[7]....
        /*01dc*/ 	.word	0x00003000


	//   ....[8]....
        /*01e0*/ 	.word	0x000041b0


	//   ....[9]....
        /*01e4*/ 	.word	0x000041f0


	//   ....[10]....
        /*01e8*/ 	.word	0x00004230


	//   ....[11]....
        /*01ec*/ 	.word	0x00004270


	//   ....[12]....
        /*01f0*/ 	.word	0x000042c0


	//   ....[13]....
        /*01f4*/ 	.word	0x00004480


	//   ....[14]....
        /*01f8*/ 	.word	0x000044c0


	//   ....[15]....
        /*01fc*/ 	.word	0x00004500


	//   ....[16]....
        /*0200*/ 	.word	0x00004540


	//   ....[17]....
        /*0204*/ 	.word	0x000046c0


	//   ....[18]....
        /*0208*/ 	.word	0x00004700


	//   ....[19]....
        /*020c*/ 	.word	0x00004730


	//   ....[20]....
        /*0210*/ 	.word	0x00004760


	//   ....[21]....
        /*0214*/ 	.word	0x000049f0


	//   ....[22]....
        /*0218*/ 	.word	0x00004a20


	//   ....[23]....
        /*021c*/ 	.word	0x00004a50


	//   ....[24]....
        /*0220*/ 	.word	0x00004a80


	//   ....[25]....
        /*0224*/ 	.word	0x00004c10


	//   ....[26]....
        /*0228*/ 	.word	0x00004c40


	//   ....[27]....
        /*022c*/ 	.word	0x00004ca0


	//   ....[28]....
        /*0230*/ 	.word	0x00004cd0


	//   ....[29]....
        /*0234*/ 	.word	0x00004e70


	//   ....[30]....
        /*0238*/ 	.word	0x00004ea0


	//   ....[31]....
        /*023c*/ 	.word	0x00004ee0


	//   ....[32]....
        /*0240*/ 	.word	0x00004f10


	//   ....[33]....
        /*0244*/ 	.word	0x00004f40


	//   ....[34]....
        /*0248*/ 	.word	0x00005a70


	//   ....[35]....
        /*024c*/ 	.word	0x00005af0


	//   ....[36]....
        /*0250*/ 	.word	0x00005b20


	//   ....[37]....
        /*0254*/ 	.word	0x00005b40


	//   ....[38]....
        /*0258*/ 	.word	0x00005c30


	//   ....[39]....
        /*025c*/ 	.word	0x00005c60


	//   ....[40]....
        /*0260*/ 	.word	0x00005c80


	//   ....[41]....
        /*0264*/ 	.word	0x00005c90


	//   ....[42]....
        /*0268*/ 	.word	0x00005d80


	//   ....[43]....
        /*026c*/ 	.word	0x00005dc0


	//   ....[44]....
        /*0270*/ 	.word	0x00005df0


	//   ....[45]....
        /*0274*/ 	.word	0x00005e20


	//   ....[46]....
        /*0278*/ 	.word	0x00005fc0


	//   ....[47]....
        /*027c*/ 	.word	0x00006000


	//   ....[48]....
        /*0280*/ 	.word	0x00006030


	//   ....[49]....
        /*0284*/ 	.word	0x00006060


	//   ....[50]....
        /*0288*/ 	.word	0x00006220


	//   ....[51]....
        /*028c*/ 	.word	0x00006260


	//   ....[52]....
        /*0290*/ 	.word	0x00006290


	//   ....[53]....
        /*0294*/ 	.word	0x000062c0


	//   ....[54]....
        /*0298*/ 	.word	0x000069a0


	//   ....[55]....
        /*029c*/ 	.word	0x00006b20


	//   ....[56]....
        /*02a0*/ 	.word	0x00006b50


	//   ....[57]....
        /*02a4*/ 	.word	0x00006b80


	//   ....[58]....
        /*02a8*/ 	.word	0x00006bb0


	//   ....[59]....
        /*02ac*/ 	.word	0x00006be0


	//   ....[60]....
        /*02b0*/ 	.word	0x00006c70


	//   ....[61]....
        /*02b4*/ 	.word	0x00006dd0


	//   ....[62]....
        /*02b8*/ 	.word	0x00006e00


	//   ....[63]....
        /*02bc*/ 	.word	0x00006f00


	//   ....[64]....
        /*02c0*/ 	.word	0x00009d30


	//   ....[65]....
        /*02c4*/ 	.word	0x00009d70


	//   ....[66]....
        /*02c8*/ 	.word	0x00009db0


	//   ....[67]....
        /*02cc*/ 	.word	0x00009df0


	//   ....[68]....
        /*02d0*/ 	.word	0x00009eb0


	//   ....[69]....
        /*02d4*/ 	.word	0x00009ee0


	//   ....[70]....
        /*02d8*/ 	.word	0x00009f10


	//   ....[71]....
        /*02dc*/ 	.word	0x00009f40


	//   ....[72]....
        /*02e0*/ 	.word	0x00009fe0


	//   ....[73]....
        /*02e4*/ 	.word	0x0000a010


	//   ....[74]....
        /*02e8*/ 	.word	0x0000a040


	//   ....[75]....
        /*02ec*/ 	.word	0x0000a070


	//   ....[76]....
        /*02f0*/ 	.word	0x0000a110


	//   ....[77]....
        /*02f4*/ 	.word	0x0000a160


	//   ....[78]....
        /*02f8*/ 	.word	0x0000a190


	//   ....[79]....
        /*02fc*/ 	.word	0x0000a1c0


	//   ....[80]....
        /*0300*/ 	.word	0x0000a240


	//   ....[81]....
        /*0304*/ 	.word	0x0000a290


	//   ....[82]....
        /*0308*/ 	.word	0x0000a2d0


	//   ....[83]....
        /*030c*/ 	.word	0x0000a300


	//   ....[84]....
        /*0310*/ 	.word	0x0000a8c0


	//   ....[85]....
        /*0314*/ 	.word	0x0000ac60


	//   ....[86]....
        /*0318*/ 	.word	0x0000ad20


	//   ....[87]....
        /*031c*/ 	.word	0x0000ad80


	//   ....[88]....
        /*0320*/ 	.word	0x0000ada0


	//   ....[89]....
        /*0324*/ 	.word	0x0000adc0


	//   ....[90]....
        /*0328*/ 	.word	0x0000ade0


	//   ....[91]....
        /*032c*/ 	.word	0x0000aeb0


	//   ....[92]....
        /*0330*/ 	.word	0x0000af00


	//   ....[93]....
        /*0334*/ 	.word	0x0000af20


	//   ....[94]....
        /*0338*/ 	.word	0x0000af40


	//   ....[95]....
        /*033c*/ 	.word	0x0000af60


	//----- nvinfo : EIATTR_EXIT_INSTR_OFFSETS
	.align		4
.L_2815:
        /*0340*/ 	.byte	0x04, 0x1c
        /*0342*/ 	.short	(.L_2817 - .L_2816)


	//   ....[0]....
.L_2816:
        /*0344*/ 	.word	0x0000b040


	//   ....[1]....
        /*0348*/ 	.word	0x0000b2e0


	//----- nvinfo : EIATTR_MAX_THREADS
	.align		4
.L_2817:
        /*034c*/ 	.byte	0x04, 0x05
        /*034e*/ 	.short	(.L_2819 - .L_2818)
.L_2818:
        /*0350*/ 	.word	0x00000020
        /*0354*/ 	.word	0x00000001
        /*0358*/ 	.word	0x00000001


	//----- nvinfo : EIATTR_CRS_STACK_SIZE
	.align		4
.L_2819:
        /*035c*/ 	.byte	0x04, 0x1e
        /*035e*/ 	.short	(.L_2821 - .L_2820)
.L_2820:
        /*0360*/ 	.word	0x00000000
.L_2821:


//--------------------- .nv.info._Z25selective_scan_bwd_kernelI32Selective_Scan_bwd_kernel_traitsILi32ELi16ELb1ELb0ELb1ELb1ELb0EN3c104HalfENS1_7complexIfEEEEv12SSMParamsBwd --------------------------
	.section	.nv.info._Z25selective_scan_bwd_kernelI32Selective_Scan_bwd_kernel_traitsILi32ELi16ELb1ELb0ELb1ELb1ELb0EN3c104HalfENS1_7complexIfEEEEv12SSMParamsBwd,"",@"SHT_CUDA_INFO"
	.sectionflags	@""
	.align	4


	//----- nvinfo : EIATTR_CUDA_API_VERSION
	.align		4
        /*0000*/ 	.byte	0x04, 0x37
        /*0002*/ 	.short	(.L_2823 - .L_2822)
.L_2822:
        /*0004*/ 	.word	0x00000082


	//----- nvinfo : EIATTR_SW2861232_WAR
	.align		4
.L_2823:
        /*0008*/ 	.byte	0x01, 0x35
	.zero		2


	//----- nvinfo : EIATTR_PARAM_CBANK
	.align		4
        /*000c*/ 	.byte	0x04, 0x0a
        /*000e*/ 	.short	(.L_2825 - .L_2824)
	.align		4
.L_2824:
        /*0010*/ 	.word	index@(.nv.constant0._Z25selective_scan_bwd_kernelI32Selective_Scan_bwd_kernel_traitsILi32ELi16ELb1ELb0ELb1ELb1ELb0EN3c104HalfENS1_7complexIfEEEEv12SSMParamsBwd)
        /*0014*/ 	.short	0x0160
        /*0016*/ 	.short	0x01f0


	//----- nvinfo : EIATTR_CBANK_PARAM_SIZE
	.align		4
.L_2825:
        /*0018*/ 	.byte	0x03, 0x19
        /*001a*/ 	.short	0x01f0


	//----- nvinfo : EIATTR_KPARAM_INFO
	.align		4
        /*001c*/ 	.byte	0x04, 0x17
        /*001e*/ 	.short	(.L_2827 - .L_2826)
.L_2826:
        /*0020*/ 	.word	0x00000000
        /*0024*/ 	.short	0x0000
        /*0026*/ 	.short	0x0000
        /*0028*/ 	.byte	0x00, 0xf0, 0xc1, 0x07


	//----- nvinfo : EIATTR_MAXREG_COUNT
	.align		4
.L_2827:
        /*002c*/ 	.byte	0x03, 0x1b
        /*002e*/ 	.short	0x00ff


	//----- nvinfo : EIATTR_NUM_BARRIERS
	.align		4
        /*0030*/ 	.byte	0x02, 0x4c
        /*0032*/ 	.byte	0x01
	.zero		1


	//----- nvinfo : EIATTR_MERCURY_ISA_VERSION
	.align		4
        /*0034*/ 	.byte	0x03, 0x5f
        /*0036*/ 	.short	0x0000


	//----- nvinfo : EIATTR_COOP_GROUP_MASK_REGIDS
	.align		4
        /*0038*/ 	.byte	0x04, 0x29
        /*003a*/ 	.short	(.L_2829 - .L_2828)


	//   ....[0]....
.L_2828:
        /*003c*/ 	.word	0xffffffff


	//   ....[1]....
        /*0040*/ 	.word	0xffffffff


	//   ....[2]....
        /*0044*/ 	.word	0xffffffff


	//   ....[3]....
        /*0048*/ 	.word	0xffffffff


	//   ....[4]....
        /*004c*/ 	.word	0xffffffff


	//   ....[5]....
        /*0050*/ 	.word	0xffffffff


	//   ....[6]....
        /*0054*/ 	.word	0xffffffff


	//   ....[7]....
        /*0058*/ 	.word	0xffffffff


	//   ....[8]....
        /*005c*/ 	.word	0xffffffff


	//   ....[9]....
        /*0060*/ 	.word	0xffffffff


	//   ....[10]....
        /*0064*/ 	.word	0xffffffff


	//   ....[11]....
        /*0068*/ 	.word	0xffffffff


	//   ....[12]....
        /*006c*/ 	.word	0xffffffff


	//   ....[13]....
        /*0070*/ 	.word	0xffffffff


	//   ....[14]....
        /*0074*/ 	.word	0xffffffff


	//   ....[15]....
        /*0078*/ 	.word	0xffffffff


	//   ....[16]....
        /*007c*/ 	.word	0xffffffff


	//   ....[17]....
        /*0080*/ 	.word	0xffffffff


	//   ....[18]....
        /*0084*/ 	.word	0xffffffff


	//   ....[19]....
        /*0088*/ 	.word	0xffffffff


	//   ....[20]....
        /*008c*/ 	.word	0xffffffff


	//   ....[21]....
        /*0090*/ 	.word	0xffffffff


	//   ....[22]....
        /*0094*/ 	.word	0xffffffff


	//   ....[23]....
        /*0098*/ 	.word	0xffffffff


	//   ....[24]....
        /*009c*/ 	.word	0xffffffff


	//   ....[25]....
        /*00a0*/ 	.word	0xffffffff


	//   ....[26]....
        /*00a4*/ 	.word	0xffffffff


	//   ....[27]....
        /*00a8*/ 	.word	0xffffffff


	//   ....[28]....
        /*00ac*/ 	.word	0xffffffff


	//   ....[29]....
        /*00b0*/ 	.word	0xffffffff


	//   ....[30]....
        /*00b4*/ 	.word	0xffffffff


	//   ....[31]....
        /*00b8*/ 	.word	0xffffffff


	//   ....[32]....
        /*00bc*/ 	.word	0xffffffff


	//   ....[33]....
        /*00c0*/ 	.word	0xffffffff


	//   ....[34]....
        /*00c4*/ 	.word	0xffffffff


	//   ....[35]....
        /*00c8*/ 	.word	0xffffffff


	//   ....[36]....
        /*00cc*/ 	.word	0xffffffff


	//   ....[37]....
        /*00d0*/ 	.word	0xffffffff


	//   ....[38]....
        /*00d4*/ 	.word	0xffffffff


	//   ....[39]....
        /*00d8*/ 	.word	0xffffffff


	//   ....[40]....
        /*00dc*/ 	.word	0xffffffff


	//   ....[41]....
        /*00e0*/ 	.word	0xffffffff


	//   ....[42]....
        /*00e4*/ 	.word	0xffffffff


	//   ....[43]....
        /*00e8*/ 	.word	0xffffffff


	//   ....[44]....
        /*00ec*/ 	.word	0xffffffff


	//   ....[45]....
        /*00f0*/ 	.word	0xffffffff


	//   ....[46]....
        /*00f4*/ 	.word	0xffffffff


	//   ....[47]....
        /*00f8*/ 	.word	0xffffffff


	//   ....[48]....
        /*00fc*/ 	.word	0xffffffff


	//   ....[49]....
        /*0100*/ 	.word	0xffffffff


	//   ....[50]....
        /*0104*/ 	.word	0xffffffff


	//   ....[51]....
        /*0108*/ 	.word	0xffffffff


	//   ....[52]....
        /*010c*/ 	.word	0xffffffff


	//   ....[53]....
        /*0110*/ 	.word	0xffffffff


	//   ....[54]....
        /*0114*/ 	.word	0xffffffff


	//   ....[55]....
        /*0118*/ 	.word	0xffffffff


	//   ....[56]....
        /*011c*/ 	.word	0xffffffff


	//   ....[57]....
        /*0120*/ 	.word	0xffffffff


	//   ....[58]....
        /*0124*/ 	.word	0xffffffff


	//   ....[59]....
        /*0128*/ 	.word	0xffffffff


	//   ....[60]....
        /*012c*/ 	.word	0xffffffff


	//   ....[61]....
        /*0130*/ 	.word	0xffffffff


	//   ....[62]....
        /*0134*/ 	.word	0xffffffff


	//   ....[63]....
        /*0138*/ 	.word	0xffffffff


	//   ....[64]....
        /*013c*/ 	.word	0xffffffff


	//   ....[65]....
        /*0140*/ 	.word	0xffffffff


	//   ....[66]....
        /*0144*/ 	.word	0xffffffff


	//   ....[67]....
        /*0148*/ 	.word	0xffffffff


	//   ....[68]....
        /*014c*/ 	.word	0xffffffff


	//   ....[69]....
        /*0150*/ 	.word	0xffffffff


	//   ....[70]....
        /*0154*/ 	.word	0xffffffff


	//   ....[71]....
        /*0158*/ 	.word	0xffffffff


	//   ....[72]....
        /*015c*/ 	.word	0xffffffff


	//   ....[73]....
        /*0160*/ 	.word	0xffffffff


	//   ....[74]....
        /*0164*/ 	.word	0xffffffff


	//   ....[75]....
        /*0168*/ 	.word	0xffffffff


	//   ....[76]....
        /*016c*/ 	.word	0xffffffff


	//   ....[77]....
        /*0170*/ 	.word	0xffffffff


	//   ....[78]....
        /*0174*/ 	.word	0xffffffff


	//   ....[79]....
        /*0178*/ 	.word	0xffffffff


	//   ....[80]....
        /*017c*/ 	.word	0xffffffff


	//   ....[81]....
        /*0180*/ 	.word	0xffffffff


	//   ....[82]....
        /*0184*/ 	.word	0xffffffff


	//   ....[83]....
        /*0188*/ 	.word	0xffffffff


	//   ....[84]....
        /*018c*/ 	.word	0xffffffff


	//   ....[85]....
        /*0190*/ 	.word	0xffffffff


	//   ....[86]....
        /*0194*/ 	.word	0xffffffff


	//   ....[87]....
        /*0198*/ 	.word	0xffffffff


	//   ....[88]....
        /*019c*/ 	.word	0xffffffff


	//   ....[89]....
        /*01a0*/ 	.word	0xffffffff


	//   ....[90]....
        /*01a4*/ 	.word	0xffffffff


	//   ....[91]....
        /*01a8*/ 	.word	0xffffffff


	//   ....[92]....
        /*01ac*/ 	.word	0xffffffff


	//----- nvinfo : EIATTR_COOP_GROUP_INSTR_OFFSETS
	.align		4
.L_2829:
        /*01b0*/ 	.byte	0x04, 0x28
        /*01b2*/ 	.short	(.L_2831 - .L_2830)


	//   ....[0]....
.L_2830:
        /*01b4*/ 	.word	0x00000b30


	//   ....[1]....
        /*01b8*/ 	.word	0x00000be0


	//   ....[2]....
        /*01bc*/ 	.word	0x00000e00


	//   ....[3]....
        /*01c0*/ 	.word	0x00003e00


	//   ....[4]....
        /*01c4*/ 	.word	0x00004f80


	//   ....[5]....
        /*01c8*/ 	.word	0x00004fc0


	//   ....[6]....
        /*01cc*/ 	.word	0x00005000


	//   ....[7]....
        /*01d0*/ 	.word	0x00005040


	//   ....[8]....
        /*01d4*/ 	.word	0x00005250


	//   ....[9]....
        /*01d8*/ 	.word	0x00005290


	//   ....[10]....
        /*01dc*/ 	.word	0x000052d0


	//   ....[11]....
        /*01e0*/ 	.word	0x00005310


	//   ....[12]....
        /*01e4*/ 	.word	0x00005430


	//   ....[13]....
        /*01e8*/ 	.word	0x00005470


	//   ....[14]....
        /*01ec*/ 	.word	0x000054a0


	//   ....[15]....
        /*01f0*/ 	.word	0x000054d0


	//   ....[16]....
        /*01f4*/ 	.word	0x00005750


	//   ....[17]....
        /*01f8*/ 	.word	0x00005780


	//   ....[18]....
        /*01fc*/ 	.word	0x000057b0


	//   ....[19]....
        /*0200*/ 	.word	0x000057e0


	//   ....[20]....
        /*0204*/ 	.word	0x00005970


	//   ....[21]....
        /*0208*/ 	.word	0x000059f0


	//   ....[22]....
        /*020c*/ 	.word	0x00005a20


	//   ....[23]....
        /*0210*/ 	.word	0x00005a50


	//   ....[24]....
        /*0214*/ 	.word	0x00005c10


	//   ....[25]....
        /*0218*/ 	.word	0x00005c40


	//   ....[26]....
        /*021c*/ 	.word	0x00005c70


	//   ....[27]....
        /*0220*/ 	.word	0x00005ca0


	//   ....[28]....
        /*0224*/ 	.word	0x00005ce0


	//   ....[29]....
        /*0228*/ 	.word	0x00005d10


	//   ....[30]....
        /*022c*/ 	.word	0x00006860


	//   ....[31]....
        /*0230*/ 	.word	0x000068d0


	//   ....[32]....
        /*0234*/ 	.word	0x00006900


	//   ....[33]....
        /*0238*/ 	.word	0x00006910


	//   ....[34]....
        /*023c*/ 	.word	0x00006a00


	//   ....[35]....
        /*0240*/ 	.word	0x00006a30


	//   ....[36]....
        /*0244*/ 	.word	0x00006a50


	//   ....[37]....
        /*0248*/ 	.word	0x00006a60


	//   ....[38]....
        /*024c*/ 	.word	0x00006b50


	//   ....[39]....
        /*0250*/ 	.word	0x00006b90


	//   ....[40]....
        /*0254*/ 	.word	0x00006c20


	//   ....[41]....
        /*0258*/ 	.word	0x00006c70


	//   ....[42]....
        /*025c*/ 	.word	0x00006e90


	//   ....[43]....
        /*0260*/ 	.word	0x00006ec0


	//   ....[44]....
        /*0264*/ 	.word	0x00006ef0


	//   ....[45]....
        /*0268*/ 	.word	0x00006f00


	//   ....[46]....
        /*026c*/ 	.word	0x00006ff0


	//   ....[47]....
        /*0270*/ 	.word	0x00007030


	//   ....[48]....
        /*0274*/ 	.word	0x00007060


	//   ....[49]....
        /*0278*/ 	.word	0x000071f0


	//   ....[50]....
        /*027c*/ 	.word	0x000078c0


	//   ....[51]....
        /*0280*/ 	.word	0x000078f0


	//   ....[52]....
        /*0284*/ 	.word	0x00007920


	//   ....[53]....
        /*0288*/ 	.word	0x00007950


	//   ....[54]....
        /*028c*/ 	.word	0x00007980


	//   ....[55]....
        /*0290*/ 	.word	0x000079b0


	//   ....[56]....
        /*0294*/ 	.word	0x000079f0


	//   ....[57]....
        /*0298*/ 	.word	0x00007b20


	//   ....[58]....
        /*029c*/ 	.word	0x00007ce0


	//   ....[59]....
        /*02a0*/ 	.word	0x00007d60


	//   ....[60]....
        /*02a4*/ 	.word	0x0000ab10


	//   ....[61]....
        /*02a8*/ 	.word	0x0000ab50


	//   ....[62]....
        /*02ac*/ 	.word	0x0000ab90


	//   ....[63]....
        /*02b0*/ 	.word	0x0000abd0


	//   ....[64]....
        /*02b4*/ 	.word	0x0000ac90


	//   ....[65]....
        /*02b8*/ 	.word	0x0000ace0


	//   ....[66]....
        /*02bc*/ 	.word	0x0000ad10


	//   ....[67]....
        /*02c0*/ 	.word	0x0000ad40


	//   ....[68]....
        /*02c4*/ 	.word	0x0000adc0


	//   ....[69]....
        /*02c8*/ 	.word	0x0000ae10


	//   ....[70]....
        /*02cc*/ 	.word	0x0000ae40


	//   ....[71]....
        /*02d0*/ 	.word	0x0000ae70


	//   ....[72]....
        /*02d4*/ 	.word	0x0000af00


	//   ....[73]....
        /*02d8*/ 	.word	0x0000af40


	//   ....[74]....
        /*02dc*/ 	.word	0x0000af70


	//   ....[75]....
        /*02e0*/ 	.word	0x0000afa0


	//   ....[76]....
        /*02e4*/ 	.word	0x0000b030


	//   ....[77]....
        /*02e8*/ 	.word	0x0000b070


	//   ....[78]....
        /*02ec*/ 	.word	0x0000b0a0


	//   ....[79]....
        /*02f0*/ 	.word	0x0000b0d0


	//   ....[80]....
        /*02f4*/ 	.word	0x0000b710


	//   ....[81]....
        /*02f8*/ 	.word	0x0000bde0


	//   ....[82]....
        /*02fc*/ 	.word	0x0000c2d0


	//   ....[83]....
        /*0300*/ 	.word	0x0000c3d0


	//   ....[84]....
        /*0304*/ 	.word	0x0000c420


	//   ....[85]....
        /*0308*/ 	.word	0x0000c450


	//   ....[86]....
        /*030c*/ 	.word	0x0000c470


	//   ....[87]....
        /*0310*/ 	.word	0x0000c490


	//   ....[88]....
        /*0314*/ 	.word	0x0000c560


	//   ....[89]....
        /*0318*/ 	.word	0x0000c5b0


	//   ....[90]....
        /*031c*/ 	.word	0x0000c5d0


	//   ....[91]....
        /*0320*/ 	.word	0x0000c5f0


	//   ....[92]....
        /*0324*/ 	.word	0x0000c610


	//----- nvinfo : EIATTR_EXIT_INSTR_OFFSETS
	.align		4
.L_2831:
        /*0328*/ 	.byte	0x04, 0x1c
        /*032a*/ 	.short	(.L_2833 - .L_2832)


	//   ....[0]....
.L_2832:
        /*032c*/ 	.word	0x0000c6f0


	//   ....[1]....
        /*0330*/ 	.word	0x0000c990


	//----- nvinfo : EIATTR_MAX_THREADS
	.align		4
.L_2833:
        /*0334*/ 	.byte	0x04, 0x05
        /*0336*/ 	.short	(.L_2835 - .L_2834)
.L_2834:
        /*0338*/ 	.word	0x00000020
        /*033c*/ 	.word	0x00000001
        /*0340*/ 	.word	0x00000001


	//----- nvinfo : EIATTR_CRS_STACK_SIZE
	.align		4
.L_2835:
        /*0344*/ 	.byte	0x04, 0x1e
        /*0346*/ 	.short	(.L_2837 - .L_2836)
.L_2836:
        /*0348*/ 	.word	0x00000000
.L_2837:


//--------------------- .nv.info._Z25selective_scan_bwd_kernelI32Selective_Scan_bwd_kernel_traitsILi32ELi16ELb1ELb0ELb1ELb1ELb1EN3c104HalfENS1_7complexIfEEEEv12SSMParamsBwd --------------------------
	.section	.nv.info._Z25selective_scan_bwd_kernelI32Selective_Scan_bwd_kernel_traitsILi32ELi16ELb1ELb0ELb1ELb1ELb1EN3c104HalfENS1_7complexIfEEEEv12SSMParamsBwd,"",@"SHT_CUDA_INFO"
	.sectionflags	@""
	.align	4


	//----- nvinfo : EIATTR_CUDA_API_VERSION
	.align		4
        /*0000*/ 	.byte	0x04, 0x37
        /*0002*/ 	.short	(.L_2839 - .L_2838)
.L_2838:
        /*0004*/ 	.word	0x00000082


	//----- nvinfo : EIATTR_SW2861232_WAR
	.align		4
.L_2839:
        /*0008*/ 	.byte	0x01, 0x35
	.zero		2


	//----- nvinfo : EIATTR_PARAM_CBANK
	.align		4
        /*000c*/ 	.byte	0x04, 0x0a
        /*000e*/ 	.short	(.L_2841 - .L_2840)
	.align		4
.L_2840:
        /*0010*/ 	.word	index@(.nv.constant0._Z25selective_scan_bwd_kernelI32Selective_Scan_bwd_kernel_traitsILi32ELi16ELb1ELb0ELb1ELb1ELb1EN3c104HalfENS1_7complexIfEEEEv12SSMParamsBwd)
        /*0014*/ 	.short	0x0160
        /*0016*/ 	.short	0x01f0


	//----- nvinfo : EIATTR_CBANK_PARAM_SIZE
	.align		4
.L_2841:
        /*0018*/ 	.byte	0x03, 0x19
        /*001a*/ 	.short	0x01f0


	//----- nvinfo : EIATTR_KPARAM_INFO
	.align		4
        /*001c*/ 	.byte	0x04, 0x17
        /*001e*/ 	.short	(.L_2843 - .L_2842)
.L_2842:
        /*0020*/ 	.word	0x00000000
        /*0024*/ 	.short	0x0000
        /*0026*/ 	.short	0x0000
        /*0028*/ 	.byte	0x00, 0xf0, 0xc1, 0x07


	//----- nvinfo : EIATTR_MAXREG_COUNT
	.align		4
.L_2843:
        /*002c*/ 	.byte	0x03, 0x1b
        /*002e*/ 	.short	0x00ff


	//----- nvinfo : EIATTR_NUM_BARRIERS
	.align		4
        /*0030*/ 	.byte	0x02, 0x4c
        /*0032*/ 	.byte	0x01
	.zero		1


	//----- nvinfo : EIATTR_MERCURY_ISA_VERSION
	.align		4
        /*0034*/ 	.byte	0x03, 0x5f
        /*0036*/ 	.short	0x0000


	//----- nvinfo : EIATTR_COOP_GROUP_MASK_REGIDS
	.align		4
        /*0038*/ 	.byte	0x04, 0x29
        /*003a*/ 	.short	(.L_2845 - .L_2844)


	//   ....[0]....
.L_2844:
        /*003c*/ 	.word	0xffffffff


	//   ....[1]....
        /*0040*/ 	.word	0xffffffff


	//   ....[2]....
        /*0044*/ 	.word	0xffffffff


	//   ....[3]....
        /*0048*/ 	.word	0xffffffff


	//   ....[4]....
        /*004c*/ 	.word	0xffffffff


	//   ....[5]....
        /*0050*/ 	.word	0xffffffff


	//   ....[6]....
        /*0054*/ 	.word	0xffffffff


	//   ....[7]....
        /*0058*/ 	.word	0xffffffff


	//   ....[8]....
        /*005c*/ 	.word	0xffffffff


	//   ....[9]....
        /*0060*/ 	.word	0xffffffff


	//   ....[10]....
        /*0064*/ 	.word	0xffffffff


	//   ....[11]....
        /*0068*/ 	.word	0xffffffff


	//   ....[12]....
        /*006c*/ 	.word	0xffffffff


	//   ....[13]....
        /*0070*/ 	.word	0xffffffff


	//   ....[14]....
        /*0074*/ 	.word	0xffffffff


	//   ....[15]....
        /*0078*/ 	.word	0xffffffff


	//   ....[16]....
        /*007c*/ 	.word	0xffffffff


	//   ....[17]....
        /*0080*/ 	.word	0xffffffff


	//   ....[18]....
        /*0084*/ 	.word	0xffffffff


	//   ....[19]....
        /*0088*/ 	.word	0xffffffff


	//   ....[20]....
        /*008c*/ 	.word	0xffffffff


	//   ....[21]....
        /*0090*/ 	.word	0xffffffff


	//   ....[22]....
        /*0094*/ 	.word	0xffffffff


	//   ....[23]....
        /*0098*/ 	.word	0xffffffff


	//   ....[24]....
        /*009c*/ 	.word	0xffffffff


	//   ....[25]....
        /*00a0*/ 	.word	0xffffffff


	//   ....[26]....
        /*00a4*/ 	.word	0xffffffff


	//   ....[27]....
        /*00a8*/ 	.word	0xffffffff


	//   ....[28]....
        /*00ac*/ 	.word	0xffffffff


	//   ....[29]....
        /*00b0*/ 	.word	0xffffffff


	//   ....[30]....
        /*00b4*/ 	.word	0xffffffff


	//   ....[31]....
        /*00b8*/ 	.word	0xffffffff


	//   ....[32]....
        /*00bc*/ 	.word	0xffffffff


	//   ....[33]....
        /*00c0*/ 	.word	0xffffffff


	//   ....[34]....
        /*00c4*/ 	.word	0xffffffff


	//   ....[35]....
        /*00c8*/ 	.word	0xffffffff


	//   ....[36]....
        /*00cc*/ 	.word	0xffffffff


	//   ....[37]....
        /*00d0*/ 	.word	0xffffffff


	//   ....[38]....
        /*00d4*/ 	.word	0xffffffff


	//   ....[39]....
        /*00d8*/ 	.word	0xffffffff


	//   ....[40]....
        /*00dc*/ 	.word	0xffffffff


	//   ....[41]....
        /*00e0*/ 	.word	0xffffffff


	//   ....[42]....
        /*00e4*/ 	.word	0xffffffff


	//   ....[43]....
        /*00e8*/ 	.word	0xffffffff


	//   ....[44]....
        /*00ec*/ 	.word	0xffffffff


	//   ....[45]....
        /*00f0*/ 	.word	0xffffffff


	//   ....[46]....
        /*00f4*/ 	.word	0xffffffff


	//   ....[47]....
        /*00f8*/ 	.word	0xffffffff


	//   ....[48]....
        /*00fc*/ 	.word	0xffffffff


	//   ....[49]....
        /*0100*/ 	.word	0xffffffff


	//   ....[50]....
        /*0104*/ 	.word	0xffffffff


	//   ....[51]....
        /*0108*/ 	.word	0xffffffff


	//   ....[52]....
        /*010c*/ 	.word	0xffffffff


	//   ....[53]....
        /*0110*/ 	.word	0xffffffff


	//   ....[54]....
        /*0114*/ 	.word	0xffffffff


	//   ....[55]....
        /*0118*/ 	.word	0xffffffff


	//   ....[56]....
        /*011c*/ 	.word	0xffffffff


	//   ....[57]....
        /*0120*/ 	.word	0xffffffff


	//   ....[58]....
        /*0124*/ 	.word	0xffffffff


	//   ....[59]....
        /*0128*/ 	.word	0xffffffff


	//   ....[60]....
        /*012c*/ 	.word	0xffffffff


	//   ....[61]....
        /*0130*/ 	.word	0xffffffff


	//   ....[62]....
        /*0134*/ 	.word	0xffffffff


	//   ....[63]....
        /*0138*/ 	.word	0xffffffff


	//   ....[64]....
        /*013c*/ 	.word	0xffffffff


	//   ....[65]....
        /*0140*/ 	.word	0xffffffff


	//   ....[66]....
        /*0144*/ 	.word	0xffffffff


	//   ....[67]....
        /*0148*/ 	.word	0xffffffff


	//   ....[68]....
        /*014c*/ 	.word	0xffffffff


	//   ....[69]....
        /*0150*/ 	.word	0xffffffff


	//   ....[70]....
        /*0154*/ 	.word	0xffffffff


	//   ....[71]....
        /*0158*/ 	.word	0xffffffff


	//   ....[72]....
        /*015c*/ 	.word	0xffffffff


	//   ....[73]....
        /*0160*/ 	.word	0xffffffff


	//   ....[74]....
        /*0164*/ 	.word	0xffffffff


	//   ....[75]....
        /*0168*/ 	.word	0xffffffff


	//   ....[76]....
        /*016c*/ 	.word	0xffffffff


	//   ....[77]....
        /*0170*/ 	.word	0xffffffff


	//   ....[78]....
        /*0174*/ 	.word	0xffffffff


	//   ....[79]....
        /*0178*/ 	.word	0xffffffff


	//   ....[80]....
        /*017c*/ 	.word	0xffffffff


	//   ....[81]....
        /*0180*/ 	.word	0xffffffff


	//   ....[82]....
        /*0184*/ 	.word	0xffffffff


	//   ....[83]....
        /*0188*/ 	.word	0xffffffff


	//   ....[84]....
        /*018c*/ 	.word	0xffffffff


	//   ....[85]....
        /*0190*/ 	.word	0xffffffff


	//   ....[86]....
        /*0194*/ 	.word	0xffffffff


	//   ....[87]....
        /*0198*/ 	.word	0xffffffff


	//   ....[88]....
        /*019c*/ 	.word	0xffffffff


	//   ....[89]....
        /*01a0*/ 	.word	0xffffffff


	//   ....[90]....
        /*01a4*/ 	.word	0xffffffff


	//   ....[91]....
        /*01a8*/ 	.word	0xffffffff


	//   ....[92]....
        /*01ac*/ 	.word	0xffffffff


	//   ....[93]....
        /*01b0*/ 	.word	0xffffffff


	//   ....[94]....
        /*01b4*/ 	.word	0xffffffff


	//   ....[95]....
        /*01b8*/ 	.word	0xffffffff


	//   ....[96]....
        /*01bc*/ 	.word	0xffffffff


	//----- nvinfo : EIATTR_COOP_GROUP_INSTR_OFFSETS
	.align		4
.L_2845:
        /*01c0*/ 	.byte	0x04, 0x28
        /*01c2*/ 	.short	(.L_2847 - .L_2846)


	//   ....[0]....
.L_2846:
        /*01c4*/ 	.word	0x00000af0


	//   ....[1]....
        /*01c8*/ 	.word	0x00000ba0


	//   ....[2]....
        /*01cc*/ 	.word	0x00000dc0


	//   ....[3]....
        /*01d0*/ 	.word	0x00003420


	//   ....[4]....
        /*01d4*/ 	.word	0x00003b80


	//   ....[5]....
        /*01d8*/ 	.word	0x00004420


	//   ....[6]....
        /*01dc*/ 	.word	0x00004920


	//   ....[7]....
        /*01e0*/ 	.word	0x00005300


	//   ....[8]....
        /*01e4*/ 	.word	0x000064a0


	//   ....[9]....
        /*01e8*/ 	.word	0x000064e0


	//   ....[10]....
        /*01ec*/ 	.word	0x00006520


	//   ....[11]....
        /*01f0*/ 	.word	0x00006560


	//   ....[12]....
        /*01f4*/ 	.word	0x000065b0


	//   ....[13]....
        /*01f8*/ 	.word	0x00006770


	//   ....[14]....
        /*01fc*/ 	.word	0x000067b0


	//   ....[15]....
        /*0200*/ 	.word	0x000067f0


	//   ....[16]....
        /*0204*/ 	.word	0x00006830


	//   ....[17]....
        /*0208*/ 	.word	0x000069b0


	//   ....[18]....
        /*020c*/ 	.word	0x000069f0


	//   ....[19]....
        /*0210*/ 	.word	0x00006a20


	//   ....[20]....
        /*0214*/ 	.word	0x00006a50


	//   ....[21]....
        /*0218*/ 	.word	0x00006ce0


	//   ....[22]....
        /*021c*/ 	.word	0x00006d10


	//   ....[23]....
        /*0220*/ 	.word	0x00006d40


	//   ....[24]....
        /*0224*/ 	.word	0x00006d70


	//   ....[25]....
        /*0228*/ 	.word	0x00006f00


	//   ....[26]....
        /*022c*/ 	.word	0x00006f30


	//   ....[27]....
        /*0230*/ 	.word	0x00006f90


	//   ....[28]....
        /*0234*/ 	.word	0x00006fc0


	//   ....[29]....
        /*0238*/ 	.word	0x00007160


	//   ....[30]....
        /*023c*/ 	.word	0x00007190


	//   ....[31]....
        /*0240*/ 	.word	0x000071d0


	//   ....[32]....
        /*0244*/ 	.word	0x00007200


	//   ....[33]....
        /*0248*/ 	.word	0x00007230


	//   ....[34]....
        /*024c*/ 	.word	0x00007d60


	//   ....[35]....
        /*0250*/ 	.word	0x00007de0


	//   ....[36]....
        /*0254*/ 	.word	0x00007e10


	//   ....[37]....
        /*0258*/ 	.word	0x00007e30


	//   ....[38]....
        /*025c*/ 	.word	0x00007f20


	//   ....[39]....
        /*0260*/ 	.word	0x00007f50


	//   ....[40]....
        /*0264*/ 	.word	0x00007f70


	//   ....[41]....
        /*0268*/ 	.word	0x00007f80


	//   ....[42]....
        /*026c*/ 	.word	0x00008070


	//   ....[43]....
        /*0270*/ 	.word	0x000080b0


	//   ....[44]....
        /*0274*/ 	.word	0x000080e0


	//   ....[45]....
        /*0278*/ 	.word	0x00008110


	//   ....[46]....
        /*027c*/ 	.word	0x000082b0


	//   ....[47]....
        /*0280*/ 	.word	0x000082f0


	//   ....[48]....
        /*0284*/ 	.word	0x00008320


	//   ....[49]....
        /*0288*/ 	.word	0x00008350


	//   ....[50]....
        /*028c*/ 	.word	0x00008510


	//   ....[51]....
        /*0290*/ 	.word	0x00008550


	//   ....[52]....
        /*0294*/ 	.word	0x00008580


	//   ....[53]....
        /*0298*/ 	.word	0x000085b0


	//   ....[54]....
        /*029c*/ 	.word	0x00008c90


	//   ....[55]....
        /*02a0*/ 	.word	0x00008e10


	//   ....[56]....
        /*02a4*/ 	.word	0x00008e40


	//   ....[57]....
        /*02a8*/ 	.word	0x00008e70


	//   ....[58]....
        /*02ac*/ 	.word	0x00008ea0


	//   ....[59]....
        /*02b0*/ 	.word	0x00008ed0


	//   ....[60]....
        /*02b4*/ 	.word	0x00008f60


	//   ....[61]....
        /*02b8*/ 	.word	0x000090c0


	//   ....[62]....
        /*02bc*/ 	.word	0x000090f0


	//   ....[63]....
        /*02c0*/ 	.word	0x000091f0


	//   ....[64]....
        /*02c4*/ 	.word	0x0000c050


	//   ....[65]....
        /*02c8*/ 	.word	0x0000c090


	//   ....[66]....
        /*02cc*/ 	.word	0x0000c0d0


	//   ....[67]....
        /*02d0*/ 	.word	0x0000c110


	//   ....[68]....
        /*02d4*/ 	.word	0x0000c1d0


	//   ....[69]....
        /*02d8*/ 	.word	0x0000c200


	//   ....[70]....
        /*02dc*/ 	.word	0x0000c230


	//   ....[71]....
        /*02e0*/ 	.word	0x0000c260


	//   ....[72]....
        /*02e4*/ 	.word	0x0000c300


	//   ....[73]....
        /*02e8*/ 	.word	0x0000c330


	//   ....[74]....
        /*02ec*/ 	.word	0x0000c360


	//   ....[75]....
        /*02f0*/ 	.word	0x0000c390


	//   ....[76]....
        /*02f4*/ 	.word	0x0000c430


	//   ....[77]....
        /*02f8*/ 	.word	0x0000c460


	//   ....[78]....
        /*02fc*/ 	.word	0x0000c490


	//   ....[79]....
        /*0300*/ 	.word	0x0000c4c0


	//   ....[80]....
        /*0304*/ 	.word	0x0000c560


	//   ....[81]....
        /*0308*/ 	.word	0x0000c5b0


	//   ....[82]....
        /*030c*/ 	.word	0x0000c5e0


	//   ....[83]....
        /*0310*/ 	.word	0x0000c610


	//   ....[84]....
        /*0314*/ 	.word	0x0000cc70


	//   ....[85]....
        /*0318*/ 	.word	0x0000d350


	//   ....[86]....
        /*031c*/ 	.word	0x0000d750


	//   ....[87]....
        /*0320*/ 	.word	0x0000d8e0


	//   ....[88]....
        /*0324*/ 	.word	0x0000d940


	//   ....[89]....
        /*0328*/ 	.word	0x0000d960


	//   ....[90]....
        /*032c*/ 	.word	0x0000d980


	//   ....[91]....
        /*0330*/ 	.word	0x0000d9a0


	//   ....[92]....
        /*0334*/ 	.word	0x0000da70


	//   ....[93]....
        /*0338*/ 	.word	0x0000dac0


	//   ....[94]....
        /*033c*/ 	.word	0x0000dae0


	//   ....[95]....
        /*0340*/ 	.word	0x0000db00


	//   ....[96]....
        /*0344*/ 	.word	0x0000db20


	//----- nvinfo : EIATTR_EXIT_INSTR_OFFSETS
	.align		4
.L_2847:
        /*0348*/ 	.byte	0x04, 0x1c
        /*034a*/ 	.short	(.L_2849 - .L_2848)


	//   ....[0]....
.L_2848:
        /*034c*/ 	.word	0x0000dc00


	//   ....[1]....
        /*0350*/ 	.word	0x0000dea0


	//----- nvinfo : EIATTR_MAX_THREADS
	.align		4
.L_2849:
        /*0354*/ 	.byte	0x04, 0x05
        /*0356*/ 	.short	(.L_2851 - .L_2850)
.L_2850:
        /*0358*/ 	.word	0x00000020
        /*035c*/ 	.word	0x00000001
        /*0360*/ 	.word	0x00000001


	//----- nvinfo : EIATTR_CRS_STACK_SIZE
	.align		4
.L_2851:
        /*0364*/ 	.byte	0x04, 0x1e
        /*0366*/ 	.short	(.L_2853 - .L_2852)
.L_2852:
        /*0368*/ 	.word	0x00000000
.L_2853:


//--------------------- .nv.info._Z25selective_scan_bwd_kernelI32Selective_Scan_bwd_kernel_traitsILi32ELi16ELb1ELb1ELb0ELb0ELb0EN3c104HalfENS1_7complexIfEEEEv12SSMParamsBwd --------------------------
	.section	.nv.info._Z25selective_scan_bwd_kernelI32Selective_Scan_bwd_kernel_traitsILi32ELi16ELb1ELb1ELb0ELb0ELb0EN3c104HalfENS1_7complexIfEEEEv12SSMParamsBwd,"",@"SHT_CUDA_INFO"
	.sectionflags	@""
	.align	4


	//----- nvinfo : EIATTR_CUDA_API_VERSION
	.align		4
        /*0000*/ 	.byte	0x04, 0x37
        /*0002*/ 	.short	(.L_2855 - .L_2854)
.L_2854:
        /*0004*/ 	.word	0x00000082


	//----- nvinfo : EIATTR_SW2861232_WAR
	.align		4
.L_2855:
        /*0008*/ 	.byte	0x01, 0x35
	.zero		2


	//----- nvinfo : EIATTR_PARAM_CBANK
	.align		4
        /*000c*/ 	.byte	0x04, 0x0a
        /*000e*/ 	.short	(.L_2857 - .L_2856)
	.align		4
.L_2856:
        /*0010*/ 	.word	index@(.nv.constant0._Z25selective_scan_bwd_kernelI32Selective_Scan_bwd_kernel_traitsILi32ELi16ELb1ELb1ELb0ELb0ELb0EN3c104HalfENS1_7complexIfEEEEv12SSMParamsBwd)
        /*0014*/ 	.short	0x0160
        /*0016*/ 	.short	0x01f0


	//----- nvinfo : EIATTR_CBANK_PARAM_SIZE
	.align		4
.L_2857:
        /*0018*/ 	.byte	0x03, 0x19
        /*001a*/ 	.short	0x01f0


	//----- nvinfo : EIATTR_KPARAM_INFO
	.align		4
        /*001c*/ 	.byte	0x04, 0x17
        /*001e*/ 	.short	(.L_2859 - .L_2858)
.L_2858:
        /*0020*/ 	.word	0x00000000
        /*0024*/ 	.short	0x0000
        /*0026*/ 	.short	0x0000
        /*0028*/ 	.byte	0x00, 0xf0, 0xc1, 0x07


	//----- nvinfo : EIATTR_MAXREG_COUNT
	.align		4
.L_2859:
        /*002c*/ 	.byte	0x03, 0x1b
        /*002e*/ 	.short	0x00ff


	//----- nvinfo : EIATTR_NUM_BARRIERS
	.align		4
        /*0030*/ 	.byte	0x02, 0x4c
        /*0032*/ 	.byte	0x01
	.zero		1


	//----- nvinfo : EIATTR_MERCURY_ISA_VERSION
	.align		4
        /*0034*/ 	.byte	0x03, 0x5f
        /*0036*/ 	.short	0x0000


	//----- nvinfo : EIATTR_COOP_GROUP_MASK_REGIDS
	.align		4
        /*0038*/ 	.byte	0x04, 0x29
        /*003a*/ 	.short	(.L_2861 - .L_2860)


	//   ....[0]....
.L_2860:
        /*003c*/ 	.word	0xffffffff


	//   ....[1]....
        /*0040*/ 	.word	0xffffffff


	//   ....[2]....
        /*0044*/ 	.word	0xffffffff


	//   ....[3]....
        /*0048*/ 	.word	0xffffffff


	//   ....[4]....
        /*004c*/ 	.word	0xffffffff


	//   ....[5]....
        /*0050*/ 	.word	0xffffffff


	//   ....[6]....
        /*0054*/ 	.word	0xffffffff


	//   ....[7]....
        /*0058*/ 	.word	0xffffffff


	//   ....[8]....
        /*005c*/ 	.word	0xffffffff


	//   ....[9]....
        /*0060*/ 	.word	0xffffffff


	//   ....[10]....
        /*0064*/ 	.word	0xffffffff


	//   ....[11]....
        /*0068*/ 	.word	0xffffffff


	//   ....[12]....
        /*006c*/ 	.word	0xffffffff


	//   ....[13]....
        /*0070*/ 	.word	0xffffffff


	//   ....[14]....
        /*0074*/ 	.word	0xffffffff


	//   ....[15]....
        /*0078*/ 	.word	0xffffffff


	//   ....[16]....
        /*007c*/ 	.word	0xffffffff


	//   ....[17]....
        /*0080*/ 	.word	0xffffffff


	//   ....[18]....
        /*0084*/ 	.word	0xffffffff


	//   ....[19]....
        /*0088*/ 	.word	0xffffffff


	//   ....[20]....
        /*008c*/ 	.word	0xffffffff


	//   ....[21]....
        /*0090*/ 	.word	0xffffffff


	//   ....[22]....
        /*0094*/ 	.word	0xffffffff


	//   ....[23]....
        /*0098*/ 	.word	0xffffffff


	//   ....[24]....
        /*009c*/ 	.word	0xffffffff


	//   ....[25]....
        /*00a0*/ 	.word	0xffffffff


	//   ....[26]....
        /*00a4*/ 	.word	0xffffffff


	//   ....[27]....
        /*00a8*/ 	.word	0xffffffff


	//   ....[28]....
        /*00ac*/ 	.word	0xffffffff


	//   ....[29]....
        /*00b0*/ 	.word	0xffffffff


	//   ....[30]....
        /*00b4*/ 	.word	0xffffffff


	//   ....[31]....
        /*00b8*/ 	.word	0xffffffff


	//   ....[32]....
        /*00bc*/ 	.word	0xffffffff


	//   ....[33]....
        /*00c0*/ 	.word	0xffffffff


	//   ....[34]....
        /*00c4*/ 	.word	0xffffffff


	//   ....[35]....
        /*00c8*/ 	.word	0xffffffff


	//   ....[36]....
        /*00cc*/ 	.word	0xffffffff


	//   ....[37]....
        /*00d0*/ 	.word	0xffffffff


	//   ....[38]....
        /*00d4*/ 	.word	0xffffffff


	//   ....[39]....
        /*00d8*/ 	.word	0xffffffff


	//   ....[40]....
        /*00dc*/ 	.word	0xffffffff


	//   ....[41]....
        /*00e0*/ 	.word	0xffffffff


	//   ....[42]....
        /*00e4*/ 	.word	0xffffffff


	//   ....[43]....
        /*00e8*/ 	.word	0xffffffff


	//   ....[44]....
        /*00ec*/ 	.word	0xffffffff


	//   ....[45]....
        /*00f0*/ 	.word	0xffffffff


	//   ....[46]....
        /*00f4*/ 	.word	0xffffffff


	//   ....[47]....
        /*00f8*/ 	.word	0xffffffff


	//   ....[48]....
        /*00fc*/ 	.word	0xffffffff


	//   ....[49]....
        /*0100*/ 	.word	0xffffffff


	//   ....[50]....
        /*0104*/ 	.word	0xffffffff


	//   ....[51]....
        /*0108*/ 	.word	0xffffffff


	//   ....[52]....
        /*010c*/ 	.word	0xffffffff


	//   ....[53]....
        /*0110*/ 	.word	0xffffffff


	//   ....[54]....
        /*0114*/ 	.word	0xffffffff


	//   ....[55]....
        /*0118*/ 	.word	0xffffffff


	//   ....[56]....
        /*011c*/ 	.word	0xffffffff


	//   ....[57]....
        /*0120*/ 	.word	0xffffffff


	//   ....[58]....
        /*0124*/ 	.word	0xffffffff


	//   ....[59]....
        /*0128*/ 	.word	0xffffffff


	//   ....[60]....
        /*012c*/ 	.word	0xffffffff


	//   ....[61]....
        /*0130*/ 	.word	0xffffffff


	//   ....[62]....
        /*0134*/ 	.word	0xffffffff


	//   ....[63]....
        /*0138*/ 	.word	0xffffffff


	//   ....[64]....
        /*013c*/ 	.word	0xffffffff


	//   ....[65]....
        /*0140*/ 	.word	0xffffffff


	//   ....[66]....
        /*0144*/ 	.word	0xffffffff


	//   ....[67]....
        /*0148*/ 	.word	0xffffffff


	//   ....[68]....
        /*014c*/ 	.word	0xffffffff


	//   ....[69]....
        /*0150*/ 	.word	0xffffffff


	//   ....[70]....
        /*0154*/ 	.word	0xffffffff


	//   ....[71]....
        /*0158*/ 	.word	0xffffffff


	//   ....[72]....
        /*015c*/ 	.word	0xffffffff


	//   ....[73]....
        /*0160*/ 	.word	0xffffffff


	//   ....[74]....
        /*0164*/ 	.word	0xffffffff


	//   ....[75]....
        /*0168*/ 	.word	0xffffffff


	//   ....[76]....
        /*016c*/ 	.word	0xffffffff


	//   ....[77]....
        /*0170*/ 	.word	0xffffffff


	//   ....[78]....
        /*0174*/ 	.word	0xffffffff


	//   ....[79]....
        /*0178*/ 	.word	0xffffffff


	//   ....[80]....
        /*017c*/ 	.word	0xffffffff


	//   ....[81]....
        /*0180*/ 	.word	0xffffffff


	//   ....[82]....
        /*0184*/ 	.word	0xffffffff


	//   ....[83]....
        /*0188*/ 	.word	0xffffffff


	//   ....[84]....
        /*018c*/ 	.word	0xffffffff


	//   ....[85]....
        /*0190*/ 	.word	0xffffffff


	//   ....[86]....
        /*0194*/ 	.word	0xffffffff


	//   ....[87]....
        /*0198*/ 	.word	0xffffffff


	//   ....[88]....
        /*019c*/ 	.word	0xffffffff


	//   ....[89]....
        /*01a0*/ 	.word	0xffffffff


	//   ....[90]....
        /*01a4*/ 	.word	0xffffffff


	//   ....[91]....
        /*01a8*/ 	.word	0xffffffff


	//----- nvinfo : EIATTR_COOP_GROUP_INSTR_OFFSETS
	.align		4
.L_2861:
        /*01ac*/ 	.byte	0x04, 0x28
        /*01ae*/ 	.short	(.L_2863 - .L_2862)


	//   ....[0]....
.L_2862:
        /*01b0*/ 	.word	0x00000b10


	//   ....[1]....
        /*01b4*/ 	.word	0x00000bc0


	//   ....[2]....
        /*01b8*/ 	.word	0x00000e80


	//   ....[3]....
        /*01bc*/ 	.word	0x00001930


	//   ....[4]....
        /*01c0*/ 	.word	0x00003260


	//   ....[5]....
        /*01c4*/ 	.word	0x00003280


	//   ....[6]....
        /*01c8*/ 	.word	0x00003290


	//   ....[7]....
        /*01cc*/ 	.word	0x000032a0


	//   ....[8]....
        /*01d0*/ 	.word	0x00003440


	//   ....[9]....
        /*01d4*/ 	.word	0x00003470


	//   ....[10]....
        /*01d8*/ 	.word	0x00003490


	//   ....[11]....
        /*01dc*/ 	.word	0x000034b0


	//   ....[12]....
        /*01e0*/ 	.word	0x00003660


	//   ....[13]....
        /*01e4*/ 	.word	0x00003680


	//   ....[14]....
        /*01e8*/ 	.word	0x000036a0


	//   ....[15]....
        /*01ec*/ 	.word	0x000036c0


	//   ....[16]....
        /*01f0*/ 	.word	0x00003900


	//   ....[17]....
        /*01f4*/ 	.word	0x00003950


	//   ....[18]....
        /*01f8*/ 	.word	0x00003970


	//   ....[19]....
        /*01fc*/ 	.word	0x00003990


	//   ....[20]....
        /*0200*/ 	.word	0x00003bb0


	//   ....[21]....
        /*0204*/ 	.word	0x00003bd0


	//   ....[22]....
        /*0208*/ 	.word	0x00003be0


	//   ....[23]....
        /*020c*/ 	.word	0x00003bf0


	//   ....[24]....
        /*0210*/ 	.word	0x00004250


	//   ....[25]....
        /*0214*/ 	.word	0x00004270


	//   ....[26]....
        /*0218*/ 	.word	0x00004280


	//   ....[27]....
        /*021c*/ 	.word	0x00004290


	//   ....[28]....
        /*0220*/ 	.word	0x000042a0


	//   ....[29]....
        /*0224*/ 	.word	0x000042b0


	//   ....[30]....
        /*0228*/ 	.word	0x000042c0


	//   ....[31]....
        /*022c*/ 	.word	0x000042d0


	//   ....[32]....
        /*0230*/ 	.word	0x000042e0


	//   ....[33]....
        /*0234*/ 	.word	0x000042f0


	//   ....[34]....
        /*0238*/ 	.word	0x00004420


	//   ....[35]....
        /*023c*/ 	.word	0x00004460


	//   ....[36]....
        /*0240*/ 	.word	0x00004470


	//   ....[37]....
        /*0244*/ 	.word	0x00004490


	//   ....[38]....
        /*0248*/ 	.word	0x00004580


	//   ....[39]....
        /*024c*/ 	.word	0x000045a0


	//   ....[40]....
        /*0250*/ 	.word	0x000045b0


	//   ....[41]....
        /*0254*/ 	.word	0x000045c0


	//   ....[42]....
        /*0258*/ 	.word	0x000046b0


	//   ....[43]....
        /*025c*/ 	.word	0x000046d0


	//   ....[44]....
        /*0260*/ 	.word	0x000046e0


	//   ....[45]....
        /*0264*/ 	.word	0x000046f0


	//   ....[46]....
        /*0268*/ 	.word	0x000047e0


	//   ....[47]....
        /*026c*/ 	.word	0x00004800


	//   ....[48]....
        /*0270*/ 	.word	0x00004810


	//   ....[49]....
        /*0274*/ 	.word	0x00004820


	//   ....[50]....
        /*0278*/ 	.word	0x00004910


	//   ....[51]....
        /*027c*/ 	.word	0x00004950


	//   ....[52]....
        /*0280*/ 	.word	0x00004990


	//   ....[53]....
        /*0284*/ 	.word	0x000049d0


	//   ....[54]....
        /*0288*/ 	.word	0x00004a00


	//   ....[55]....
        /*028c*/ 	.word	0x00004a30


	//   ....[56]....
        /*0290*/ 	.word	0x00004a50


	//   ....[57]....
        /*0294*/ 	.word	0x00004a60


	//   ....[58]....
        /*0298*/ 	.word	0x00004aa0


	//   ....[59]....
        /*029c*/ 	.word	0x00004ad0


	//   ....[60]....
        /*02a0*/ 	.word	0x00008100


	//   ....[61]....
        /*02a4*/ 	.word	0x00008140


	//   ....[62]....
        /*02a8*/ 	.word	0x00008180


	//   ....[63]....
        /*02ac*/ 	.word	0x000081c0


	//   ....[64]....
        /*02b0*/ 	.word	0x00008270


	//   ....[65]....
        /*02b4*/ 	.word	0x000082a0


	//   ....[66]....
        /*02b8*/ 	.word	0x000082d0


	//   ....[67]....
        /*02bc*/ 	.word	0x00008300


	//   ....[68]....
        /*02c0*/ 	.word	0x000083a0


	//   ....[69]....
        /*02c4*/ 	.word	0x000083d0


	//   ....[70]....
        /*02c8*/ 	.word	0x00008400


	//   ....[71]....
        /*02cc*/ 	.word	0x00008430


	//   ....[72]....
        /*02d0*/ 	.word	0x000084d0


	//   ....[73]....
        /*02d4*/ 	.word	0x00008500


	//   ....[74]....
        /*02d8*/ 	.word	0x00008530


	//   ....[75]....
        /*02dc*/ 	.word	0x00008560


	//   ....[76]....
        /*02e0*/ 	.word	0x00008600


	//   ....[77]....
        /*02e4*/ 	.word	0x00008630


	//   ....[78]....
        /*02e8*/ 	.word	0x00008660


	//   ....[79]....
        /*02ec*/ 	.word	0x00008690


	//   ....[80]....
        /*02f0*/ 	.word	0x00008dd0


	//   ....[81]....
        /*02f4*/ 	.word	0x000091a0


	//   ....[82]....
        /*02f8*/ 	.word	0x00009260


	//   ....[83]....
        /*02fc*/ 	.word	0x000092b0


	//   ....[84]....
        /*0300*/ 	.word	0x000092e0


	//   ....[85]....
        /*0304*/ 	.word	0x00009300


	//   ....[86]....
        /*0308*/ 	.word	0x00009320


	//   ....[87]....
        /*030c*/ 	.word	0x000093f0


	//   ....[88]....
        /*0310*/ 	.word	0x00009440


	//   ....[89]....
        /*0314*/ 	.word	0x00009460


	//   ....[90]....
        /*0318*/ 	.word	0x00009480


	//   ....[91]....
        /*031c*/ 	.word	0x000094a0


	//----- nvinfo : EIATTR_EXIT_INSTR_OFFSETS
	.align		4
.L_2863:
        /*0320*/ 	.byte	0x04, 0x1c
        /*0322*/ 	.short	(.L_2865 - .L_2864)


	//   ....[0]....
.L_2864:
        /*0324*/ 	.word	0x00009580


	//   ....[1]....
        /*0328*/ 	.word	0x00009820


	//----- nvinfo : EIATTR_MAX_THREADS
	.align		4
.L_2865:
        /*032c*/ 	.byte	0x04, 0x05
        /*032e*/ 	.short	(.L_2867 - .L_2866)
.L_2866:
        /*0330*/ 	.word	0x00000020
        /*0334*/ 	.word	0x00000001
        /*0338*/ 	.word	0x00000001


	//----- nvinfo : EIATTR_CRS_STACK_SIZE
	.align		4
.L_2867:
        /*033c*/ 	.byte	0x04, 0x1e
        /*033e*/ 	.short	(.L_2869 - .L_2868)
.L_2868:
        /*0340*/ 	.word	0x00000000
.L_2869:


//--------------------- .nv.info._Z25selective_scan_bwd_kernelI32Selective_Scan_bwd_kernel_traitsILi32ELi16ELb1ELb1ELb0ELb0ELb1EN3c104HalfENS1_7complexIfEEEEv12SSMParamsBwd --------------------------
	.section	.nv.info._Z25selective_scan_bwd_kernelI32Selective_Scan_bwd_kernel_traitsILi32ELi16ELb1ELb1ELb0ELb0ELb1EN3c104HalfENS1_7complexIfEEEEv12SSMParamsBwd,"",@"SHT_CUDA_INFO"
	.sectionflags	@""
	.align	4


	//----- nvinfo : EIATTR_CUDA_API_VERSION
	.align		4
        /*0000*/ 	.byte	0x04, 0x37
        /*0002*/ 	.short	(.L_2871 - .L_2870)
.L_2870:
        /*0004*/ 	.word	0x00000082


	//----- nvinfo : EIATTR_SW2861232_WAR
	.align		4
.L_2871:
        /*0008*/ 	.byte	0x01, 0x35
	.zero		2


	//----- nvinfo : EIATTR_PARAM_CBANK
	.align		4
        /*000c*/ 	.byte	0x04, 0x0a
        /*000e*/ 	.short	(.L_2873 - .L_2872)
	.align		4
.L_2872:
        /*0010*/ 	.word	index@(.nv.constant0._Z25selective_scan_bwd_kernelI32Selective_Scan_bwd_kernel_traitsILi32ELi16ELb1ELb1ELb0ELb0ELb1EN3c104HalfENS1_7complexIfEEEEv12SSMParamsBwd)
        /*0014*/ 	.short	0x0160
        /*0016*/ 	.short	0x01f0


	//----- nvinfo : EIATTR_CBANK_PARAM_SIZE
	.align		4
.L_2873:
        /*0018*/ 	.byte	0x03, 0x19
        /*001a*/ 	.short	0x01f0


	//----- nvinfo : EIATTR_KPARAM_INFO
	.align		4
        /*001c*/ 	.byte	0x04, 0x17
        /*001e*/ 	.short	(.L_2875 - .L_2874)
.L_2874:
        /*0020*/ 	.word	0x00000000
        /*0024*/ 	.short	0x0000
        /*0026*/ 	.short	0x0000
        /*0028*/ 	.byte	0x00, 0xf0, 0xc1, 0x07


	//----- nvinfo : EIATTR_MAXREG_COUNT
	.align		4
.L_2875:
        /*002c*/ 	.byte	0x03, 0x1b
        /*002e*/ 	.short	0x00ff


	//----- nvinfo : EIATTR_NUM_BARRIERS
	.align		4
        /*0030*/ 	.byte	0x02, 0x4c
        /*0032*/ 	.byte	0x01
	.zero		1


	//----- nvinfo : EIATTR_MERCURY_ISA_VERSION
	.align		4
        /*0034*/ 	.byte	0x03, 0x5f
        /*0036*/ 	.short	0x0000


	//----- nvinfo : EIATTR_COOP_GROUP_MASK_REGIDS
	.align		4
        /*0038*/ 	.byte	0x04, 0x29
        /*003a*/ 	.short	(.L_2877 - .L_2876)


	//   ....[0]....
.L_2876:
        /*003c*/ 	.word	0xffffffff


	//   ....[1]....
        /*0040*/ 	.word	0xffffffff


	//   ....[2]....
        /*0044*/ 	.word	0xffffffff


	//   ....[3]....
        /*0048*/ 	.word	0xffffffff


	//   ....[4]....
        /*004c*/ 	.word	0xffffffff


	//   ....[5]....
        /*0050*/ 	.word	0xffffffff


	//   ....[6]....
        /*0054*/ 	.word	0xffffffff


	//   ....[7]....
        /*0058*/ 	.word	0xffffffff


	//   ....[8]....
        /*005c*/ 	.word	0xffffffff


	//   ....[9]....
        /*0060*/ 	.word	0xffffffff


	//   ....[10]....
        /*0064*/ 	.word	0xffffffff


	//   ....[11]....
        /*0068*/ 	.word	0xffffffff


	//   ....[12]....
        /*006c*/ 	.word	0xffffffff


	//   ....[13]....
        /*0070*/ 	.word	0xffffffff


	//   ....[14]....
        /*0074*/ 	.word	0xffffffff


	//   ....[15]....
        /*0078*/ 	.word	0xffffffff


	//   ....[16]....
        /*007c*/ 	.word	0xffffffff


	//   ....[17]....
        /*0080*/ 	.word	0xffffffff


	//   ....[18]....
        /*0084*/ 	.word	0xffffffff


	//   ....[19]....
        /*0088*/ 	.word	0xffffffff


	//   ....[20]....
        /*008c*/ 	.word	0xffffffff


	//   ....[21]....
        /*0090*/ 	.word	0xffffffff


	//   ....[22]....
        /*0094*/ 	.word	0xffffffff


	//   ....[23]....
        /*0098*/ 	.word	0xffffffff


	//   ....[24]....
        /*009c*/ 	.word	0xffffffff


	//   ....[25]....
        /*00a0*/ 	.word	0xffffffff


	//   ....[26]....
        /*00a4*/ 	.word	0xffffffff


	//   ....[27]....
        /*00a8*/ 	.word	0xffffffff


	//   ....[28]....
        /*00ac*/ 	.word	0xffffffff


	//   ....[29]....
        /*00b0*/ 	.word	0xffffffff


	//   ....[30]....
        /*00b4*/ 	.word	0xffffffff


	//   ....[31]....
        /*00b8*/ 	.word	0xffffffff


	//   ....[32]....
        /*00bc*/ 	.word	0xffffffff


	//   ....[33]....
        /*00c0*/ 	.word	0xffffffff


	//   ....[34]....
        /*00c4*/ 	.word	0xffffffff


	//   ....[35]....
        /*00c8*/ 	.word	0xffffffff


	//   ....[36]....
        /*00cc*/ 	.word	0xffffffff


	//   ....[37]....
        /*00d0*/ 	.word	0xffffffff


	//   ....[38]....
        /*00d4*/ 	.word	0xffffffff


	//   ....[39]....
        /*00d8*/ 	.word	0xffffffff


	//   ....[40]....
        /*00dc*/ 	.word	0xffffffff


	//   ....[41]....
        /*00e0*/ 	.word	0xffffffff


	//   ....[42]....
        /*00e4*/ 	.word	0xffffffff


	//   ....[43]....
        /*00e8*/ 	.word	0xffffffff


	//   ....[44]....
        /*00ec*/ 	.word	0xffffffff


	//   ....[45]....
        /*00f0*/ 	.word	0xffffffff


	//   ....[46]....
        /*00f4*/ 	.word	0xffffffff


	//   ....[47]....
        /*00f8*/ 	.word	0xffffffff


	//   ....[48]....
        /*00fc*/ 	.word	0xffffffff


	//   ....[49]....
        /*0100*/ 	.word	0xffffffff


	//   ....[50]....
        /*0104*/ 	.word	0xffffffff


	//   ....[51]....
        /*0108*/ 	.word	0xffffffff


	//   ....[52]....
        /*010c*/ 	.word	0xffffffff


	//   ....[53]....
        /*0110*/ 	.word	0xffffffff


	//   ....[54]....
        /*0114*/ 	.word	0xffffffff


	//   ....[55]....
        /*0118*/ 	.word	0xffffffff


	//   ....[56]....
        /*011c*/ 	.word	0xffffffff


	//   ....[57]....
        /*0120*/ 	.word	0xffffffff


	//   ....[58]....
        /*0124*/ 	.word	0xffffffff


	//   ....[59]....
        /*0128*/ 	.word	0xffffffff


	//   ....[60]....
        /*012c*/ 	.word	0xffffffff


	//   ....[61]....
        /*0130*/ 	.word	0xffffffff


	//   ....[62]....
        /*0134*/ 	.word	0xffffffff


	//   ....[63]....
        /*0138*/ 	.word	0xffffffff


	//   ....[64]....
        /*013c*/ 	.word	0xffffffff


	//   ....[65]....
        /*0140*/ 	.word	0xffffffff


	//   ....[66]....
        /*0144*/ 	.word	0xffffffff


	//   ....[67]....
        /*0148*/ 	.word	0xffffffff


	//   ....[68]....
        /*014c*/ 	.word	0xffffffff


	//   ....[69]....
        /*0150*/ 	.word	0xffffffff


	//   ....[70]....
        /*0154*/ 	.word	0xffffffff


	//   ....[71]....
        /*0158*/ 	.word	0xffffffff


	//   ....[72]....
        /*015c*/ 	.word	0xffffffff


	//   ....[73]....
        /*0160*/ 	.word	0xffffffff


	//   ....[74]....
        /*0164*/ 	.word	0xffffffff


	//   ....[75]....
        /*0168*/ 	.word	0xffffffff


	//   ....[76]....
        /*016c*/ 	.word	0xffffffff


	//   ....[77]....
        /*0170*/ 	.word	0xffffffff


	//   ....[78]....
        /*0174*/ 	.word	0xffffffff


	//   ....[79]....
        /*0178*/ 	.word	0xffffffff


	//   ....[80]....
        /*017c*/ 	.word	0xffffffff


	//   ....[81]....
        /*0180*/ 	.word	0xffffffff


	//   ....[82]....
        /*0184*/ 	.word	0xffffffff


	//   ....[83]....
        /*0188*/ 	.word	0xffffffff


	//   ....[84]....
        /*018c*/ 	.word	0xffffffff


	//   ....[85]....
        /*0190*/ 	.word	0xffffffff


	//   ....[86]....
        /*0194*/ 	.word	0xffffffff


	//   ....[87]....
        /*0198*/ 	.word	0xffffffff


	//   ....[88]....
        /*019c*/ 	.word	0xffffffff


	//   ....[89]....
        /*01a0*/ 	.word	0xffffffff


	//   ....[90]....
        /*01a4*/ 	.word	0xffffffff


	//   ....[91]....
        /*01a8*/ 	.word	0xffffffff


	//   ....[92]....
        /*01ac*/ 	.word	0xffffffff


	//   ....[93]....
        /*01b0*/ 	.word	0xffffffff


	//   ....[94]....
        /*01b4*/ 	.word	0xffffffff


	//   ....[95]....
        /*01b8*/ 	.word	0xffffffff


	//----- nvinfo : EIATTR_COOP_GROUP_INSTR_OFFSETS
	.align		4
.L_2877:
        /*01bc*/ 	.byte	0x04, 0x28
        /*01be*/ 	.short	(.L_2879 - .L_2878)


	//   ....[0]....
.L_2878:
        /*01c0*/ 	.word	0x00000b40


	//   ....[1]....
        /*01c4*/ 	.word	0x00000bf0


	//   ....[2]....
        /*01c8*/ 	.word	0x00000da0


	//   ....[3]....
        /*01cc*/ 	.word	0x00000f20


	//   ....[4]....
        /*01d0*/ 	.word	0x00001980


	//   ....[5]....
        /*01d4*/ 	.word	0x000021f0


	//   ....[6]....
        /*01d8*/ 	.word	0x00002540


	//   ....[7]....
        /*01dc*/ 	.word	0x00002e30


	//   ....[8]....
        /*01e0*/ 	.word	0x00004750


	//   ....[9]....
        /*01e4*/ 	.word	0x00004770


	//   ....[10]....
        /*01e8*/ 	.word	0x00004780


	//   ....[11]....
        /*01ec*/ 	.word	0x00004790


	//   ....[12]....
        /*01f0*/ 	.word	0x00004930


	//   ....[13]....
        /*01f4*/ 	.word	0x00004960


	//   ....[14]....
        /*01f8*/ 	.word	0x00004980


	//   ....[15]....
        /*01fc*/ 	.word	0x000049a0


	//   ....[16]....
        /*0200*/ 	.word	0x00004b50


	//   ....[17]....
        /*0204*/ 	.word	0x00004b70


	//   ....[18]....
        /*0208*/ 	.word	0x00004b90


	//   ....[19]....
        /*020c*/ 	.word	0x00004bb0


	//   ....[20]....
        /*0210*/ 	.word	0x00004df0


	//   ....[21]....
        /*0214*/ 	.word	0x00004e40


	//   ....[22]....
        /*0218*/ 	.word	0x00004e60


	//   ....[23]....
        /*021c*/ 	.word	0x00004e80


	//   ....[24]....
        /*0220*/ 	.word	0x000050a0


	//   ....[25]....
        /*0224*/ 	.word	0x000050c0


	//   ....[26]....
        /*0228*/ 	.word	0x000050d0


	//   ....[27]....
        /*022c*/ 	.word	0x000050e0


	//   ....[28]....
        /*0230*/ 	.word	0x00005740


	//   ....[29]....
        /*0234*/ 	.word	0x00005760


	//   ....[30]....
        /*0238*/ 	.word	0x00005770


	//   ....[31]....
        /*023c*/ 	.word	0x00005780


	//   ....[32]....
        /*0240*/ 	.word	0x00005790


	//   ....[33]....
        /*0244*/ 	.word	0x000057a0


	//   ....[34]....
        /*0248*/ 	.word	0x000057b0


	//   ....[35]....
        /*024c*/ 	.word	0x000057c0


	//   ....[36]....
        /*0250*/ 	.word	0x000057d0


	//   ....[37]....
        /*0254*/ 	.word	0x000057e0


	//   ....[38]....
        /*0258*/ 	.word	0x00005910


	//   ....[39]....
        /*025c*/ 	.word	0x00005950


	//   ....[40]....
        /*0260*/ 	.word	0x00005960


	//   ....[41]....
        /*0264*/ 	.word	0x00005980


	//   ....[42]....
        /*0268*/ 	.word	0x00005a70


	//   ....[43]....
        /*026c*/ 	.word	0x00005a90


	//   ....[44]....
        /*0270*/ 	.word	0x00005aa0


	//   ....[45]....
        /*0274*/ 	.word	0x00005ab0


	//   ....[46]....
        /*0278*/ 	.word	0x00005ba0


	//   ....[47]....
        /*027c*/ 	.word	0x00005bc0


	//   ....[48]....
        /*0280*/ 	.word	0x00005bd0


	//   ....[49]....
        /*0284*/ 	.word	0x00005be0


	//   ....[50]....
        /*0288*/ 	.word	0x00005cd0


	//   ....[51]....
        /*028c*/ 	.word	0x00005cf0


	//   ....[52]....
        /*0290*/ 	.word	0x00005d00


	//   ....[53]....
        /*0294*/ 	.word	0x00005d10


	//   ....[54]....
        /*0298*/ 	.word	0x00005e00


	//   ....[55]....
        /*029c*/ 	.word	0x00005e40


	//   ....[56]....
        /*02a0*/ 	.word	0x00005e80


	//   ....[57]....
        /*02a4*/ 	.word	0x00005eb0


	//   ....[58]....
        /*02a8*/ 	.word	0x00005ee0


	//   ....[59]....
        /*02ac*/ 	.word	0x00005f10


	//   ....[60]....
        /*02b0*/ 	.word	0x00005f20


	//   ....[61]....
        /*02b4*/ 	.word	0x00005f30


	//   ....[62]....
        /*02b8*/ 	.word	0x00005f70


	//   ....[63]....
        /*02bc*/ 	.word	0x00005fa0


	//   ....[64]....
        /*02c0*/ 	.word	0x000095e0


	//   ....[65]....
        /*02c4*/ 	.word	0x00009620


	//   ....[66]....
        /*02c8*/ 	.word	0x00009660


	//   ....[67]....
        /*02cc*/ 	.word	0x000096a0


	//   ....[68]....
        /*02d0*/ 	.word	0x00009760


	//   ....[69]....
        /*02d4*/ 	.word	0x00009790


	//   ....[70]....
        /*02d8*/ 	.word	0x000097c0


	//   ....[71]....
        /*02dc*/ 	.word	0x000097f0


	//   ....[72]....
        /*02e0*/ 	.word	0x00009890


	//   ....[73]....
        /*02e4*/ 	.word	0x000098c0


	//   ....[74]....
        /*02e8*/ 	.word	0x000098f0


	//   ....[75]....
        /*02ec*/ 	.word	0x00009920


	//   ....[76]....
        /*02f0*/ 	.word	0x000099c0


	//   ....[77]....
        /*02f4*/ 	.word	0x000099f0


	//   ....[78]....
        /*02f8*/ 	.word	0x00009a20


	//   ....[79]....
        /*02fc*/ 	.word	0x00009a50


	//   ....[80]....
        /*0300*/ 	.word	0x00009af0


	//   ....[81]....
        /*0304*/ 	.word	0x00009b20


	//   ....[82]....
        /*0308*/ 	.word	0x00009b50


	//   ....[83]....
        /*030c*/ 	.word	0x00009b80


	//   ....[84]....
        /*0310*/ 	.word	0x0000a2b0


	//   ....[85]....
        /*0314*/ 	.word	0x0000a650


	//   ....[86]....
        /*0318*/ 	.word	0x0000a710


	//   ....[87]....
        /*031c*/ 	.word	0x0000a760


	//   ....[88]....
        /*0320*/ 	.word	0x0000a790


	//   ....[89]....
        /*0324*/ 	.word	0x0000a7b0


	//   ....[90]....
        /*0328*/ 	.word	0x0000a7d0


	//   ....[91]....
        /*032c*/ 	.word	0x0000a8a0


	//   ....[92]....
        /*0330*/ 	.word	0x0000a8f0


	//   ....[93]....
        /*0334*/ 	.word	0x0000a910


	//   ....[94]....
        /*0338*/ 	.word	0x0000a930


	//   ....[95]....
        /*033c*/ 	.word	0x0000a950


	//----- nvinfo : EIATTR_EXIT_INSTR_OFFSETS
	.align		4
.L_2879:
        /*0340*/ 	.byte	0x04, 0x1c
        /*0342*/ 	.short	(.L_2881 - .L_2880)


	//   ....[0]....
.L_2880:
        /*0344*/ 	.word	0x0000aa30


	//   ....[1]....
        /*0348*/ 	.word	0x0000acd0


	//----- nvinfo : EIATTR_MAX_THREADS
	.align		4
.L_2881:
        /*034c*/ 	.byte	0x04, 0x05
        /*034e*/ 	.short	(.L_2883 - .L_2882)
.L_2882:
        /*0350*/ 	.word	0x00000020
        /*0354*/ 	.word	0x00000001
        /*0358*/ 	.word	0x00000001


	//----- nvinfo : EIATTR_CRS_STACK_SIZE
	.align		4
.L_2883:
        /*035c*/ 	.byte	0x04, 0x1e
        /*035e*/ 	.short	(.L_2885 - .L_2884)
.L_2884:
        /*0360*/ 	.word	0x00000000
.L_2885:


//--------------------- .nv.info._Z25selective_scan_bwd_kernelI32Selective_Scan_bwd_kernel_traitsILi32ELi16ELb1ELb1ELb0ELb1ELb0EN3c104HalfENS1_7complexIfEEEEv12SSMParamsBwd --------------------------
	.section	.nv.info._Z25selective_scan_bwd_kernelI32Selective_Scan_bwd_kernel_traitsILi32ELi16ELb1ELb1ELb0ELb1ELb0EN3c104HalfENS1_7complexIfEEEEv12SSMParamsBwd,"",@"SHT_CUDA_INFO"
	.sectionflags	@""
	.align	4


	//----- nvinfo : EIATTR_CUDA_API_VERSION
	.align		4
        /*0000*/ 	.byte	0x04, 0x37
        /*0002*/ 	.short	(.L_2887 - .L_2886)
.L_2886:
        /*0004*/ 	.word	0x00000082


	//----- nvinfo : EIATTR_SW2861232_WAR
	.align		4
.L_2887:
        /*0008*/ 	.byte	0x01, 0x35
	.zero		2


	//----- nvinfo : EIATTR_PARAM_CBANK
	.align		4
        /*000c*/ 	.byte	0x04, 0x0a
        /*000e*/ 	.short	(.L_2889 - .L_2888)
	.align		4
.L_2888:
        /*0010*/ 	.word	index@(.nv.constant0._Z25selective_scan_bwd_kernelI32Selective_Scan_bwd_kernel_traitsILi32ELi16ELb1ELb1ELb0ELb1ELb0EN3c104HalfENS1_7complexIfEEEEv12SSMParamsBwd)
        /*0014*/ 	.short	0x0160
        /*0016*/ 	.short	0x01f0


	//----- nvinfo : EIATTR_CBANK_PARAM_SIZE
	.align		4
.L_2889:
        /*0018*/ 	.byte	0x03, 0x19
        /*001a*/ 	.short	0x01f0


	//----- nvinfo : EIATTR_KPARAM_INFO
	.align		4
        /*001c*/ 	.byte	0x04, 0x17
        /*001e*/ 	.short	(.L_2891 - .L_2890)
.L_2890:
        /*0020*/ 	.word	0x00000000
        /*0024*/ 	.short	0x0000
        /*0026*/ 	.short	0x0000
        /*0028*/ 	.byte	0x00, 0xf0, 0xc1, 0x07


	//----- nvinfo : EIATTR_MAXREG_COUNT
	.align		4
.L_2891:
        /*002c*/ 	.byte	0x03, 0x1b
        /*002e*/ 	.short	0x00ff


	//----- nvinfo : EIATTR_NUM_BARRIERS
	.align		4
        /*0030*/ 	.byte	0x02, 0x4c
        /*0032*/ 	.byte	0x01
	.zero		1


	//----- nvinfo : EIATTR_MERCURY_ISA_VERSION
	.align		4
        /*0034*/ 	.byte	0x03, 0x5f
        /*0036*/ 	.short	0x0000


	//----- nvinfo : EIATTR_COOP_GROUP_MASK_REGIDS
	.align		4
        /*0038*/ 	.byte	0x04, 0x29
        /*003a*/ 	.short	(.L_2893 - .L_2892)


	//   ....[0]....
.L_2892:
        /*003c*/ 	.word	0xffffffff


	//   ....[1]....
        /*0040*/ 	.word	0xffffffff


	//   ....[2]....
        /*0044*/ 	.word	0xffffffff


	//   ....[3]....
        /*0048*/ 	.word	0xffffffff


	//   ....[4]....
        /*004c*/ 	.word	0xffffffff


	//   ....[5]....
        /*0050*/ 	.word	0xffffffff


	//   ....[6]....
        /*0054*/ 	.word	0xffffffff


	//   ....[7]....
        /*0058*/ 	.word	0xffffffff


	//   ....[8]....
        /*005c*/ 	.word	0xffffffff


	//   ....[9]....
        /*0060*/ 	.word	0xffffffff


	//   ....[10]....
        /*0064*/ 	.word	0xffffffff


	//   ....[11]....
        /*0068*/ 	.word	0xffffffff


	//   ....[12]....
        /*006c*/ 	.word	0xffffffff


	//   ....[13]....
        /*0070*/ 	.word	0xffffffff


	//   ....[14]....
        /*0074*/ 	.word	0xffffffff


	//   ....[15]....
        /*0078*/ 	.word	0xffffffff


	//   ....[16]....
        /*007c*/ 	.word	0xffffffff


	//   ....[17]....
        /*0080*/ 	.word	0xffffffff


	//   ....[18]....
        /*0084*/ 	.word	0xffffffff


	//   ....[19]....
        /*0088*/ 	.word	0xffffffff


	//   ....[20]....
        /*008c*/ 	.word	0xffffffff


	//   ....[21]....
        /*0090*/ 	.word	0xffffffff


	//   ....[22]....
        /*0094*/ 	.word	0xffffffff


	//   ....[23]....
        /*0098*/ 	.word	0xffffffff


	//   ....[24]....
        /*009c*/ 	.word	0xffffffff


	//   ....[25]....
        /*00a0*/ 	.word	0xffffffff


	//   ....[26]....
        /*00a4*/ 	.word	0xffffffff


	//   ....[27]....
        /*00a8*/ 	.word	0xffffffff


	//   ....[28]....
        /*00ac*/ 	.word	0xffffffff


	//   ....[29]....
        /*00b0*/ 	.word	0xffffffff


	//   ....[30]....
        /*00b4*/ 	.word	0xffffffff


	//   ....[31]....
        /*00b8*/ 	.word	0xffffffff


	//   ....[32]....
        /*00bc*/ 	.word	0xffffffff


	//   ....[33]....
        /*00c0*/ 	.word	0xffffffff


	//   ....[34]....
        /*00c4*/ 	.word	0xffffffff


	//   ....[35]....
        /*00c8*/ 	.word	0xffffffff


	//   ....[36]....
        /*00cc*/ 	.word	0xffffffff


	//   ....[37]....
        /*00d0*/ 	.word	0xffffffff


	//   ....[38]....
        /*00d4*/ 	.word	0xffffffff


	//   ....[39]....
        /*00d8*/ 	.word	0xffffffff


	//   ....[40]....
        /*00dc*/ 	.word	0xffffffff


	//   ....[41]....
        /*00e0*/ 	.word	0xffffffff


	//   ....[42]....
        /*00e4*/ 	.word	0xffffffff


	//   ....[43]....
        /*00e8*/ 	.word	0xffffffff


	//   ....[44]....
        /*00ec*/ 	.word	0xffffffff


	//   ....[45]....
        /*00f0*/ 	.word	0xffffffff


	//   ....[46]....
        /*00f4*/ 	.word	0xffffffff


	//   ....[47]....
        /*00f8*/ 	.word	0xffffffff


	//   ....[48]....
        /*00fc*/ 	.word	0xffffffff


	//   ....[49]....
        /*0100*/ 	.word	0xffffffff


	//   ....[50]....
        /*0104*/ 	.word	0xffffffff


	//   ....[51]....
        /*0108*/ 	.word	0xffffffff


	//   ....[52]....
        /*010c*/ 	.word	0xffffffff


	//   ....[53]....
        /*0110*/ 	.word	0xffffffff


	//   ....[54]....
        /*0114*/ 	.word	0xffffffff


	//   ....[55]....
        /*0118*/ 	.word	0xffffffff


	//   ....[56]....
        /*011c*/ 	.word	0xffffffff


	//   ....[57]....
        /*0120*/ 	.word	0xffffffff


	//   ....[58]....
        /*0124*/ 	.word	0xffffffff


	//   ....[59]....
        /*0128*/ 	.word	0xffffffff


	//   ....[60]....
        /*012c*/ 	.word	0xffffffff


	//   ....[61]....
        /*0130*/ 	.word	0xffffffff


	//   ....[62]....
        /*0134*/ 	.word	0xffffffff


	//   ....[63]....
        /*0138*/ 	.word	0xffffffff


	//   ....[64]....
        /*013c*/ 	.word	0xffffffff


	//   ....[65]....
        /*0140*/ 	.word	0xffffffff


	//   ....[66]....
        /*0144*/ 	.word	0xffffffff


	//   ....[67]....
        /*0148*/ 	.word	0xffffffff


	//   ....[68]....
        /*014c*/ 	.word	0xffffffff


	//   ....[69]....
        /*0150*/ 	.word	0xffffffff


	//   ....[70]....
        /*0154*/ 	.word	0xffffffff


	//   ....[71]....
        /*0158*/ 	.word	0xffffffff


	//   ....[72]....
        /*015c*/ 	.word	0xffffffff


	//   ....[73]....
        /*0160*/ 	.word	0xffffffff


	//   ....[74]....
        /*0164*/ 	.word	0xffffffff


	//   ....[75]....
        /*0168*/ 	.word	0xffffffff


	//   ....[76]....
        /*016c*/ 	.word	0xffffffff


	//   ....[77]....
        /*0170*/ 	.word	0xffffffff


	//   ....[78]....
        /*0174*/ 	.word	0xffffffff


	//   ....[79]....
        /*0178*/ 	.word	0xffffffff


	//   ....[80]....
        /*017c*/ 	.word	0xffffffff


	//   ....[81]....
        /*0180*/ 	.word	0xffffffff


	//   ....[82]....
        /*0184*/ 	.word	0xffffffff


	//   ....[83]....
        /*0188*/ 	.word	0xffffffff


	//   ....[84]....
        /*018c*/ 	.word	0xffffffff


	//   ....[85]....
        /*0190*/ 	.word	0xffffffff


	//   ....[86]....
        /*0194*/ 	.word	0xffffffff


	//   ....[87]....
        /*0198*/ 	.word	0xffffffff


	//   ....[88]....
        /*019c*/ 	.word	0xffffffff


	//   ....[89]....
        /*01a0*/ 	.word	0xffffffff


	//   ....[90]....
        /*01a4*/ 	.word	0xffffffff


	//   ....[91]....
        /*01a8*/ 	.word	0xffffffff


	//   ....[92]....
        /*01ac*/ 	.word	0xffffffff


	//----- nvinfo : EIATTR_COOP_GROUP_INSTR_OFFSETS
	.align		4
.L_2893:
        /*01b0*/ 	.byte	0x04, 0x28
        /*01b2*/ 	.short	(.L_2895 - .L_2894)


	//   ....[0]....
.L_2894:
        /*01b4*/ 	.word	0x00000b30


	//   ....[1]....
        /*01b8*/ 	.word	0x00000be0


	//   ....[2]....
        /*01bc*/ 	.word	0x00000e00


	//   ....[3]....
        /*01c0*/ 	.word	0x00003bf0


	//   ....[4]....
        /*01c4*/ 	.word	0x00005520


	//   ....[5]....
        /*01c8*/ 	.word	0x00005540


	//   ....[6]....
        /*01cc*/ 	.word	0x00005550


	//   ....[7]....
        /*01d0*/ 	.word	0x00005560


	//   ....[8]....
        /*01d4*/ 	.word	0x00005700


	//   ....[9]....
        /*01d8*/ 	.word	0x00005730


	//   ....[10]....
        /*01dc*/ 	.word	0x00005750


	//   ....[11]....
        /*01e0*/ 	.word	0x00005770


	//   ....[12]....
        /*01e4*/ 	.word	0x00005920


	//   ....[13]....
        /*01e8*/ 	.word	0x00005940


	//   ....[14]....
        /*01ec*/ 	.word	0x00005960


	//   ....[15]....
        /*01f0*/ 	.word	0x00005980


	//   ....[16]....
        /*01f4*/ 	.word	0x00005bc0


	//   ....[17]....
        /*01f8*/ 	.word	0x00005c10


	//   ....[18]....
        /*01fc*/ 	.word	0x00005c30


	//   ....[19]....
        /*0200*/ 	.word	0x00005c50


	//   ....[20]....
        /*0204*/ 	.word	0x00005e70


	//   ....[21]....
        /*0208*/ 	.word	0x00005e90


	//   ....[22]....
        /*020c*/ 	.word	0x00005ea0


	//   ....[23]....
        /*0210*/ 	.word	0x00005eb0


	//   ....[24]....
        /*0214*/ 	.word	0x00006510


	//   ....[25]....
        /*0218*/ 	.word	0x00006530


	//   ....[26]....
        /*021c*/ 	.word	0x00006540


	//   ....[27]....
        /*0220*/ 	.word	0x00006550


	//   ....[28]....
        /*0224*/ 	.word	0x00006560


	//   ....[29]....
        /*0228*/ 	.word	0x00006570


	//   ....[30]....
        /*022c*/ 	.word	0x00006580


	//   ....[31]....
        /*0230*/ 	.word	0x00006590


	//   ....[32]....
        /*0234*/ 	.word	0x000065a0


	//   ....[33]....
        /*0238*/ 	.word	0x000065b0


	//   ....[34]....
        /*023c*/ 	.word	0x000066e0


	//   ....[35]....
        /*0240*/ 	.word	0x00006720


	//   ....[36]....
        /*0244*/ 	.word	0x00006730


	//   ....[37]....
        /*0248*/ 	.word	0x00006750


	//   ....[38]....
        /*024c*/ 	.word	0x00006840


	//   ....[39]....
        /*0250*/ 	.word	0x00006860


	//   ....[40]....
        /*0254*/ 	.word	0x00006870


	//   ....[41]....
        /*0258*/ 	.word	0x00006880


	//   ....[42]....
        /*025c*/ 	.word	0x00006970


	//   ....[43]....
        /*0260*/ 	.word	0x00006990


	//   ....[44]....
        /*0264*/ 	.word	0x000069a0


	//   ....[45]....
        /*0268*/ 	.word	0x000069b0


	//   ....[46]....
        /*026c*/ 	.word	0x00006aa0


	//   ....[47]....
        /*0270*/ 	.word	0x00006ac0


	//   ....[48]....
        /*0274*/ 	.word	0x00006ad0


	//   ....[49]....
        /*0278*/ 	.word	0x00006ae0


	//   ....[50]....
        /*027c*/ 	.word	0x00006bd0


	//   ....[51]....
        /*0280*/ 	.word	0x00006c10


	//   ....[52]....
        /*0284*/ 	.word	0x00006c50


	//   ....[53]....
        /*0288*/ 	.word	0x00006c90


	//   ....[54]....
        /*028c*/ 	.word	0x00006cc0


	//   ....[55]....
        /*0290*/ 	.word	0x00006cf0


	//   ....[56]....
        /*0294*/ 	.word	0x00006d10


	//   ....[57]....
        /*0298*/ 	.word	0x00006d20


	//   ....[58]....
        /*029c*/ 	.word	0x00006d60


	//   ....[59]....
        /*02a0*/ 	.word	0x00006d90


	//   ....[60]....
        /*02a4*/ 	.word	0x0000a3c0


	//   ....[61]....
        /*02a8*/ 	.word	0x0000a400


	//   ....[62]....
        /*02ac*/ 	.word	0x0000a440


	//   ....[63]....
        /*02b0*/ 	.word	0x0000a480


	//   ....[64]....
        /*02b4*/ 	.word	0x0000a530


	//   ....[65]....
        /*02b8*/ 	.word	0x0000a560


	//   ....[66]....
        /*02bc*/ 	.word	0x0000a590


	//   ....[67]....
        /*02c0*/ 	.word	0x0000a5c0


	//   ....[68]....
        /*02c4*/ 	.word	0x0000a660


	//   ....[69]....
        /*02c8*/ 	.word	0x0000a690


	//   ....[70]....
        /*02cc*/ 	.word	0x0000a6c0


	//   ....[71]....
        /*02d0*/ 	.word	0x0000a6f0


	//   ....[72]....
        /*02d4*/ 	.word	0x0000a790


	//   ....[73]....
        /*02d8*/ 	.word	0x0000a7c0


	//   ....[74]....
        /*02dc*/ 	.word	0x0000a7f0


	//   ....[75]....
        /*02e0*/ 	.word	0x0000a820


	//   ....[76]....
        /*02e4*/ 	.word	0x0000a8c0


	//   ....[77]....
        /*02e8*/ 	.word	0x0000a8f0


	//   ....[78]....
        /*02ec*/ 	.word	0x0000a920


	//   ....[79]....
        /*02f0*/ 	.word	0x0000a950


	//   ....[80]....
        /*02f4*/ 	.word	0x0000b0d0


	//   ....[81]....
        /*02f8*/ 	.word	0x0000b7d0


	//   ....[82]....
        /*02fc*/ 	.word	0x0000bc80


	//   ....[83]....
        /*0300*/ 	.word	0x0000bdc0


	//   ....[84]....
        /*0304*/ 	.word	0x0000be10


	//   ....[85]....
        /*0308*/ 	.word	0x0000be40


	//   ....[86]....
        /*030c*/ 	.word	0x0000be60


	//   ....[87]....
        /*0310*/ 	.word	0x0000be80


	//   ....[88]....
        /*0314*/ 	.word	0x0000bf50


	//   ....[89]....
        /*0318*/ 	.word	0x0000bfa0


	//   ....[90]....
        /*031c*/ 	.word	0x0000bfc0


	//   ....[91]....
        /*0320*/ 	.word	0x0000bfe0


	//   ....[92]....
        /*0324*/ 	.word	0x0000c000


	//----- nvinfo : EIATTR_EXIT_INSTR_OFFSETS
	.align		4
.L_2895:
        /*0328*/ 	.byte	0x04, 0x1c
        /*032a*/ 	.short	(.L_2897 - .L_2896)


	//   ....[0]....
.L_2896:
        /*032c*/ 	.word	0x0000c0e0


	//   ....[1]....
        /*0330*/ 	.word	0x0000c380


	//----- nvinfo : EIATTR_MAX_THREADS
	.align		4
.L_2897:
        /*0334*/ 	.byte	0x04, 0x05
        /*0336*/ 	.short	(.L_2899 - .L_2898)
.L_2898:
        /*0338*/ 	.word	0x00000020
        /*033c*/ 	.word	0x00000001
        /*0340*/ 	.word	0x00000001


	//----- nvinfo : EIATTR_CRS_STACK_SIZE
	.align		4
.L_2899:
        /*0344*/ 	.byte	0x04, 0x1e
        /*0346*/ 	.short	(.L_2901 - .L_2900)
.L_2900:
        /*0348*/ 	.word	0x00000000
.L_2901:


//--------------------- .nv.info._Z25selective_scan_bwd_kernelI32Selective_Scan_bwd_kernel_traitsILi32ELi16ELb1ELb1ELb0ELb1ELb1EN3c104HalfENS1_7complexIfEEEEv12SSMParamsBwd --------------------------
	.section	.nv.info._Z25selective_scan_bwd_kernelI32Selective_Scan_bwd_kernel_traitsILi32ELi16ELb1ELb1ELb0ELb1ELb1EN3c104HalfENS1_7complexIfEEEEv12SSMParamsBwd,"",@"SHT_CUDA_INFO"
	.sectionflags	@""
	.align	4


	//----- nvinfo : EIATTR_CUDA_API_VERSION
	.align		4
        /*0000*/ 	.byte	0x04, 0x37
        /*0002*/ 	.short	(.L_2903 - .L_2902)
.L_2902:
        /*0004*/ 	.word	0x00000082


	//----- nvinfo : EIATTR_SW2861232_WAR
	.align		4
.L_2903:
        /*0008*/ 	.byte	0x01, 0x35
	.zero		2


	//----- nvinfo : EIATTR_PARAM_CBANK
	.align		4
        /*000c*/ 	.byte	0x04, 0x0a
        /*000e*/ 	.short	(.L_2905 - .L_2904)
	.align		4
.L_2904:
        /*0010*/ 	.word	index@(.nv.constant0._Z25selective_scan_bwd_kernelI32Selective_Scan_bwd_kernel_traitsILi32ELi16ELb1ELb1ELb0ELb1ELb1EN3c104HalfENS1_7complexIfEEEEv12SSMParamsBwd)
        /*0014*/ 	.short	0x0160
        /*0016*/ 	.short	0x01f0


	//----- nvinfo : EIATTR_CBANK_PARAM_SIZE
	.align		4
.L_2905:
        /*0018*/ 	.byte	0x03, 0x19
        /*001a*/ 	.short	0x01f0


	//----- nvinfo : EIATTR_KPARAM_INFO
	.align		4
        /*001c*/ 	.byte	0x04, 0x17
        /*001e*/ 	.short	(.L_2907 - .L_2906)
.L_2906:
        /*0020*/ 	.word	0x00000000
        /*0024*/ 	.short	0x0000
        /*0026*/ 	.short	0x0000
        /*0028*/ 	.byte	0x00, 0xf0, 0xc1, 0x07


	//----- nvinfo : EIATTR_MAXREG_COUNT
	.align		4
.L_2907:
        /*002c*/ 	.byte	0x03, 0x1b
        /*002e*/ 	.short	0x00ff


	//----- nvinfo : EIATTR_NUM_BARRIERS
	.align		4
        /*0030*/ 	.byte	0x02, 0x4c
        /*0032*/ 	.byte	0x01
	.zero		1


	//----- nvinfo : EIATTR_MERCURY_ISA_VERSION
	.align		4
        /*0034*/ 	.byte	0x03, 0x5f
        /*0036*/ 	.short	0x0000


	//----- nvinfo : EIATTR_COOP_GROUP_MASK_REGIDS
	.align		4
        /*0038*/ 	.byte	0x04, 0x29
        /*003a*/ 	.short	(.L_2909 - .L_2908)


	//   ....[0]....
.L_2908:
        /*003c*/ 	.word	0xffffffff


	//   ....[1]....
        /*0040*/ 	.word	0xffffffff


	//   ....[2]....
        /*0044*/ 	.word	0xffffffff


	//   ....[3]....
        /*0048*/ 	.word	0xffffffff


	//   ....[4]....
        /*004c*/ 	.word	0xffffffff


	//   ....[5]....
        /*0050*/ 	.word	0xffffffff


	//   ....[6]....
        /*0054*/ 	.word	0xffffffff


	//   ....[7]....
        /*0058*/ 	.word	0xffffffff


	//   ....[8]....
        /*005c*/ 	.word	0xffffffff


	//   ....[9]....
        /*0060*/ 	.word	0xffffffff


	//   ....[10]....
        /*0064*/ 	.word	0xffffffff


	//   ....[11]....
        /*0068*/ 	.word	0xffffffff


	//   ....[12]....
        /*006c*/ 	.word	0xffffffff


	//   ....[13]....
        /*0070*/ 	.word	0xffffffff


	//   ....[14]....
        /*0074*/ 	.word	0xffffffff


	//   ....[15]....
        /*0078*/ 	.word	0xffffffff


	//   ....[16]....
        /*007c*/ 	.word	0xffffffff


	//   ....[17]....
        /*0080*/ 	.word	0xffffffff


	//   ....[18]....
        /*0084*/ 	.word	0xffffffff


	//   ....[19]....
        /*0088*/ 	.word	0xffffffff


	//   ....[20]....
        /*008c*/ 	.word	0xffffffff


	//   ....[21]....
        /*0090*/ 	.word	0xffffffff


	//   ....[22]....
        /*0094*/ 	.word	0xffffffff


	//   ....[23]....
        /*0098*/ 	.word	0xffffffff


	//   ....[24]....
        /*009c*/ 	.word	0xffffffff


	//   ....[25]....
        /*00a0*/ 	.word	0xffffffff


	//   ....[26]....
        /*00a4*/ 	.word	0xffffffff


	//   ....[27]....
        /*00a8*/ 	.word	0xffffffff


	//   ....[28]....
        /*00ac*/ 	.word	0xffffffff


	//   ....[29]....
        /*00b0*/ 	.word	0xffffffff


	//   ....[30]....
        /*00b4*/ 	.word	0xffffffff


	//   ....[31]....
        /*00b8*/ 	.word	0xffffffff


	//   ....[32]....
        /*00bc*/ 	.word	0xffffffff


	//   ....[33]....
        /*00c0*/ 	.word	0xffffffff


	//   ....[34]....
        /*00c4*/ 	.word	0xffffffff


	//   ....[35]....
        /*00c8*/ 	.word	0xffffffff


	//   ....[36]....
        /*00cc*/ 	.word	0xffffffff


	//   ....[37]....
        /*00d0*/ 	.word	0xffffffff


	//   ....[38]....
        /*00d4*/ 	.word	0xffffffff


	//   ....[39]....
        /*00d8*/ 	.word	0xffffffff


	//   ....[40]....
        /*00dc*/ 	.word	0xffffffff


	//   ....[41]....
        /*00e0*/ 	.word	0xffffffff


	//   ....[42]....
        /*00e4*/ 	.word	0xffffffff


	//   ....[43]....
        /*00e8*/ 	.word	0xffffffff


	//   ....[44]....
        /*00ec*/ 	.word	0xffffffff


	//   ....[45]....
        /*00f0*/ 	.word	0xffffffff


	//   ....[46]....
        /*00f4*/ 	.word	0xffffffff


	//   ....[47]....
        /*00f8*/ 	.word	0xffffffff


	//   ....[48]....
        /*00fc*/ 	.word	0xffffffff


	//   ....[49]....
        /*0100*/ 	.word	0xffffffff


	//   ....[50]....
        /*0104*/ 	.word	0xffffffff


	//   ....[51]....
        /*0108*/ 	.word	0xffffffff


	//   ....[52]....
        /*010c*/ 	.word	0xffffffff


	//   ....[53]....
        /*0110*/ 	.word	0xffffffff


	//   ....[54]....
        /*0114*/ 	.word	0xffffffff


	//   ....[55]....
        /*0118*/ 	.word	0xffffffff


	//   ....[56]....
        /*011c*/ 	.word	0xffffffff


	//   ....[57]....
        /*0120*/ 	.word	0xffffffff


	//   ....[58]....
        /*0124*/ 	.word	0xffffffff


	//   ....[59]....
        /*0128*/ 	.word	0xffffffff


	//   ....[60]....
        /*012c*/ 	.word	0xffffffff


	//   ....[61]....
        /*0130*/ 	.word	0xffffffff


	//   ....[62]....
        /*0134*/ 	.word	0xffffffff


	//   ....[63]....
        /*0138*/ 	.word	0xffffffff


	//   ....[64]....
        /*013c*/ 	.word	0xffffffff


	//   ....[65]....
        /*0140*/ 	.word	0xffffffff


	//   ....[66]....
        /*0144*/ 	.word	0xffffffff


	//   ....[67]....
        /*0148*/ 	.word	0xffffffff


	//   ....[68]....
        /*014c*/ 	.word	0xffffffff


	//   ....[69]....
        /*0150*/ 	.word	0xffffffff


	//   ....[70]....
        /*0154*/ 	.word	0xffffffff


	//   ....[71]....
        /*0158*/ 	.word	0xffffffff


	//   ....[72]....
        /*015c*/ 	.word	0xffffffff


	//   ....[73]....
        /*0160*/ 	.word	0xffffffff


	//   ....[74]....
        /*0164*/ 	.word	0xffffffff


	//   ....[75]....
        /*0168*/ 	.word	0xffffffff


	//   ....[76]....
        /*016c*/ 	.word	0xffffffff


	//   ....[77]....
        /*0170*/ 	.word	0xffffffff


	//   ....[78]....
        /*0174*/ 	.word	0xffffffff


	//   ....[79]....
        /*0178*/ 	.word	0xffffffff


	//   ....[80]....
        /*017c*/ 	.word	0xffffffff


	//   ....[81]....
        /*0180*/ 	.word	0xffffffff


	//   ....[82]....
        /*0184*/ 	.word	0xffffffff


	//   ....[83]....
        /*0188*/ 	.word	0xffffffff


	//   ....[84]....
        /*018c*/ 	.word	0xffffffff


	//   ....[85]....
        /*0190*/ 	.word	0xffffffff


	//   ....[86]....
        /*0194*/ 	.word	0xffffffff


	//   ....[87]....
        /*0198*/ 	.word	0xffffffff


	//   ....[88]....
        /*019c*/ 	.word	0xffffffff


	//   ....[89]....
        /*01a0*/ 	.word	0xffffffff


	//   ....[90]....
        /*01a4*/ 	.word	0xffffffff


	//   ....[91]....
        /*01a8*/ 	.word	0xffffffff


	//   ....[92]....
        /*01ac*/ 	.word	0xffffffff


	//   ....[93]....
        /*01b0*/ 	.word	0xffffffff


	//   ....[94]....
        /*01b4*/ 	.word	0xffffffff


	//   ....[95]....
        /*01b8*/ 	.word	0xffffffff


	//   ....[96]....
        /*01bc*/ 	.word	0xffffffff


	//----- nvinfo : EIATTR_COOP_GROUP_INSTR_OFFSETS
	.align		4
.L_2909:
        /*01c0*/ 	.byte	0x04, 0x28
        /*01c2*/ 	.short	(.L_2911 - .L_2910)


	//   ....[0]....
.L_2910:
        /*01c4*/ 	.word	0x00000af0


	//   ....[1]....
        /*01c8*/ 	.word	0x00000ba0


	//   ....[2]....
        /*01cc*/ 	.word	0x00000dc0


	//   ....[3]....
        /*01d0*/ 	.word	0x00003420


	//   ....[4]....
        /*01d4*/ 	.word	0x00003b80


	//   ....[5]....
        /*01d8*/ 	.word	0x00004420


	//   ....[6]....
        /*01dc*/ 	.word	0x00004920


	//   ....[7]....
        /*01e0*/ 	.word	0x00005160


	//   ....[8]....
        /*01e4*/ 	.word	0x00006a40


	//   ....[9]....
        /*01e8*/ 	.word	0x00006a60


	//   ....[10]....
        /*01ec*/ 	.word	0x00006a70


	//   ....[11]....
        /*01f0*/ 	.word	0x00006a80


	//   ....[12]....
        /*01f4*/ 	.word	0x00006c20


	//   ....[13]....
        /*01f8*/ 	.word	0x00006c50


	//   ....[14]....
        /*01fc*/ 	.word	0x00006c70


	//   ....[15]....
        /*0200*/ 	.word	0x00006c90


	//   ....[16]....
        /*0204*/ 	.word	0x00006e40


	//   ....[17]....
        /*0208*/ 	.word	0x00006e60


	//   ....[18]....
        /*020c*/ 	.word	0x00006e80


	//   ....[19]....
        /*0210*/ 	.word	0x00006ea0


	//   ....[20]....
        /*0214*/ 	.word	0x000070e0


	//   ....[21]....
        /*0218*/ 	.word	0x00007130


	//   ....[22]....
        /*021c*/ 	.word	0x00007150


	//   ....[23]....
        /*0220*/ 	.word	0x00007170


	//   ....[24]....
        /*0224*/ 	.word	0x00007390


	//   ....[25]....
        /*0228*/ 	.word	0x000073b0


	//   ....[26]....
        /*022c*/ 	.word	0x000073c0


	//   ....[27]....
        /*0230*/ 	.word	0x000073d0


	//   ....[28]....
        /*0234*/ 	.word	0x00007a30


	//   ....[29]....
        /*0238*/ 	.word	0x00007a50


	//   ....[30]....
        /*023c*/ 	.word	0x00007a60


	//   ....[31]....
        /*0240*/ 	.word	0x00007a70


	//   ....[32]....
        /*0244*/ 	.word	0x00007a80


	//   ....[33]....
        /*0248*/ 	.word	0x00007a90


	//   ....[34]....
        /*024c*/ 	.word	0x00007aa0


	//   ....[35]....
        /*0250*/ 	.word	0x00007ab0


	//   ....[36]....
        /*0254*/ 	.word	0x00007ac0


	//   ....[37]....
        /*0258*/ 	.word	0x00007ad0


	//   ....[38]....
        /*025c*/ 	.word	0x00007c00


	//   ....[39]....
        /*0260*/ 	.word	0x00007c40


	//   ....[40]....
        /*0264*/ 	.word	0x00007c50


	//   ....[41]....
        /*0268*/ 	.word	0x00007c70


	//   ....[42]....
        /*026c*/ 	.word	0x00007d60


	//   ....[43]....
        /*0270*/ 	.word	0x00007d80


	//   ....[44]....
        /*0274*/ 	.word	0x00007d90


	//   ....[45]....
        /*0278*/ 	.word	0x00007da0


	//   ....[46]....
        /*027c*/ 	.word	0x00007e90


	//   ....[47]....
        /*0280*/ 	.word	0x00007eb0


	//   ....[48]....
        /*0284*/ 	.word	0x00007ec0


	//   ....[49]....
        /*0288*/ 	.word	0x00007ed0


	//   ....[50]....
        /*028c*/ 	.word	0x00007fc0


	//   ....[51]....
        /*0290*/ 	.word	0x00007fe0


	//   ....[52]....
        /*0294*/ 	.word	0x00007ff0


	//   ....[53]....
        /*0298*/ 	.word	0x00008000


	//   ....[54]....
        /*029c*/ 	.word	0x000080f0


	//   ....[55]....
        /*02a0*/ 	.word	0x00008130


	//   ....[56]....
        /*02a4*/ 	.word	0x00008170


	//   ....[57]....
        /*02a8*/ 	.word	0x00008190


	//   ....[58]....
        /*02ac*/ 	.word	0x000081c0


	//   ....[59]....
        /*02b0*/ 	.word	0x000081f0


	//   ....[60]....
        /*02b4*/ 	.word	0x00008220


	//   ....[61]....
        /*02b8*/ 	.word	0x00008250


	//   ....[62]....
        /*02bc*/ 	.word	0x000082a0


	//   ....[63]....
        /*02c0*/ 	.word	0x000082d0


	//   ....[64]....
        /*02c4*/ 	.word	0x0000b900


	//   ....[65]....
        /*02c8*/ 	.word	0x0000b940


	//   ....[66]....
        /*02cc*/ 	.word	0x0000b980


	//   ....[67]....
        /*02d0*/ 	.word	0x0000b9c0


	//   ....[68]....
        /*02d4*/ 	.word	0x0000ba70


	//   ....[69]....
        /*02d8*/ 	.word	0x0000baa0


	//   ....[70]....
        /*02dc*/ 	.word	0x0000baf0


	//   ....[71]....
        /*02e0*/ 	.word	0x0000bb20


	//   ....[72]....
        /*02e4*/ 	.word	0x0000bba0


	//   ....[73]....
        /*02e8*/ 	.word	0x0000bbd0


	//   ....[74]....
        /*02ec*/ 	.word	0x0000bc20


	//   ....[75]....
        /*02f0*/ 	.word	0x0000bc50


	//   ....[76]....
        /*02f4*/ 	.word	0x0000bce0


	//   ....[77]....
        /*02f8*/ 	.word	0x0000bd10


	//   ....[78]....
        /*02fc*/ 	.word	0x0000bd50


	//   ....[79]....
        /*0300*/ 	.word	0x0000bd80


	//   ....[80]....
        /*0304*/ 	.word	0x0000be10


	//   ....[81]....
        /*0308*/ 	.word	0x0000be40


	//   ....[82]....
        /*030c*/ 	.word	0x0000be80


	//   ....[83]....
        /*0310*/ 	.word	0x0000beb0


	//   ....[84]....
        /*0314*/ 	.word	0x0000c620


	//   ....[85]....
        /*0318*/ 	.word	0x0000cce0


	//   ....[86]....
        /*031c*/ 	.word	0x0000d190


	//   ....[87]....
        /*0320*/ 	.word	0x0000d2d0


	//   ....[88]....
        /*0324*/ 	.word	0x0000d320


	//   ....[89]....
        /*0328*/ 	.word	0x0000d350


	//   ....[90]....
        /*032c*/ 	.word	0x0000d370


	//   ....[91]....
        /*0330*/ 	.word	0x0000d390


	//   ....[92]....
        /*0334*/ 	.word	0x0000d460


	//   ....[93]....
        /*0338*/ 	.word	0x0000d4b0


	//   ....[94]....
        /*033c*/ 	.word	0x0000d4d0


	//   ....[95]....
        /*0340*/ 	.word	0x0000d4f0


	//   ....[96]....
        /*0344*/ 	.word	0x0000d510


	//----- nvinfo : EIATTR_EXIT_INSTR_OFFSETS
	.align		4
.L_2911:
        /*0348*/ 	.byte	0x04, 0x1c
        /*034a*/ 	.short	(.L_2913 - .L_2912)


	//   ....[0]....
.L_2912:
        /*034c*/ 	.word	0x0000d5f0


	//   ....[1]....
        /*0350*/ 	.word	0x0000d890


	//----- nvinfo : EIATTR_MAX_THREADS
	.align		4
.L_2913:
        /*0354*/ 	.byte	0x04, 0x05
        /*0356*/ 	.short	(.L_2915 - .L_2914)
.L_2914:
        /*0358*/ 	.word	0x00000020
        /*035c*/ 	.word	0x00000001
        /*0360*/ 	.word	0x00000001


	//----- nvinfo : EIATTR_CRS_STACK_SIZE
	.align		4
.L_2915:
        /*0364*/ 	.byte	0x04, 0x1e
        /*0366*/ 	.short	(.L_2917 - .L_2916)
.L_2916:
        /*0368*/ 	.word	0x00000000
.L_2917:


//--------------------- .nv.info._Z25selective_scan_bwd_kernelI32Selective_Scan_bwd_kernel_traitsILi32ELi16ELb1ELb1ELb1ELb0ELb0EN3c104HalfENS1_7complexIfEEEEv12SSMParamsBwd --------------------------
	.section	.nv.info._Z25selective_scan_bwd_kernelI32Selective_Scan_bwd_kernel_traitsILi32ELi16ELb1ELb1ELb1ELb0ELb0EN3c104HalfENS1_7complexIfEEEEv12SSMParamsBwd,"",@"SHT_CUDA_INFO"
	.sectionflags	@""
	.align	4


	//----- nvinfo : EIATTR_CUDA_API_VERSION
	.align		4
        /*0000*/ 	.byte	0x04, 0x37
        /*0002*/ 	.short	(.L_2919 - .L_2918)
.L_2918:
        /*0004*/ 	.word	0x00000082


	//----- nvinfo : EIATTR_SW2861232_WAR
	.align		4
.L_2919:
        /*0008*/ 	.byte	0x01, 0x35
	.zero		2


	//----- nvinfo : EIATTR_PARAM_CBANK
	.align		4
        /*000c*/ 	.byte	0x04, 0x0a
        /*000e*/ 	.short	(.L_2921 - .L_2920)
	.align		4
.L_2920:
        /*0010*/ 	.word	index@(.nv.constant0._Z25selective_scan_bwd_kernelI32Selective_Scan_bwd_kernel_traitsILi32ELi16ELb1ELb1ELb1ELb0ELb0EN3c104HalfENS1_7complexIfEEEEv12SSMParamsBwd)
        /*0014*/ 	.short	0x0160
        /*0016*/ 	.short	0x01f0


	//----- nvinfo : EIATTR_CBANK_PARAM_SIZE
	.align		4
.L_2921:
        /*0018*/ 	.byte	0x03, 0x19
        /*001a*/ 	.short	0x01f0


	//----- nvinfo : EIATTR_KPARAM_INFO
	.align		4
        /*001c*/ 	.byte	0x04, 0x17
        /*001e*/ 	.short	(.L_2923 - .L_2922)
.L_2922:
        /*0020*/ 	.word	0x00000000
        /*0024*/ 	.short	0x0000
        /*0026*/ 	.short	0x0000
        /*0028*/ 	.byte	0x00, 0xf0, 0xc1, 0x07


	//----- nvinfo : EIATTR_MAXREG_COUNT
	.align		4
.L_2923:
        /*002c*/ 	.byte	0x03, 0x1b
        /*002e*/ 	.short	0x00ff


	//----- nvinfo : EIATTR_NUM_BARRIERS
	.align		4
        /*0030*/ 	.byte	0x02, 0x4c
        /*0032*/ 	.byte	0x01
	.zero		1


	//----- nvinfo : EIATTR_MERCURY_ISA_VERSION
	.align		4
        /*0034*/ 	.byte	0x03, 0x5f
        /*0036*/ 	.short	0x0000


	//----- nvinfo : EIATTR_COOP_GROUP_MASK_REGIDS
	.align		4
        /*0038*/ 	.byte	0x04, 0x29
        /*003a*/ 	.short	(.L_2925 - .L_2924)


	//   ....[0]....
.L_2924:
        /*003c*/ 	.word	0xffffffff


	//   ....[1]....
        /*0040*/ 	.word	0xffffffff


	//   ....[2]....
        /*0044*/ 	.word	0xffffffff


	//   ....[3]....
        /*0048*/ 	.word	0xffffffff


	//   ....[4]....
        /*004c*/ 	.word	0xffffffff


	//   ....[5]....
        /*0050*/ 	.word	0xffffffff


	//   ....[6]....
        /*0054*/ 	.word	0xffffffff


	//   ....[7]....
        /*0058*/ 	.word	0xffffffff


	//   ....[8]....
        /*005c*/ 	.word	0xffffffff


	//   ....[9]....
        /*0060*/ 	.word	0xffffffff


	//   ....[10]....
        /*0064*/ 	.word	0xffffffff


	//   ....[11]....
        /*0068*/ 	.word	0xffffffff


	//   ....[12]....
        /*006c*/ 	.word	0xffffffff


	//   ....[13]....
        /*0070*/ 	.word	0xffffffff


	//   ....[14]....
        /*0074*/ 	.word	0xffffffff


	//   ....[15]....
        /*0078*/ 	.word	0xffffffff


	//   ....[16]....
        /*007c*/ 	.word	0xffffffff


	//   ....[17]....
        /*0080*/ 	.word	0xffffffff


	//   ....[18]....
        /*0084*/ 	.word	0xffffffff


	//   ....[19]....
        /*0088*/ 	.word	0xffffffff


	//   ....[20]....
        /*008c*/ 	.word	0xffffffff


	//   ....[21]....
        /*0090*/ 	.word	0xffffffff


	//   ....[22]....
        /*0094*/ 	.word	0xffffffff


	//   ....[23]....
        /*0098*/ 	.word	0xffffffff


	//   ....[24]....
        /*009c*/ 	.word	0xffffffff


	//   ....[25]....
        /*00a0*/ 	.word	0xffffffff


	//   ....[26]....
        /*00a4*/ 	.word	0xffffffff


	//   ....[27]....
        /*00a8*/ 	.word	0xffffffff


	//   ....[28]....
        /*00ac*/ 	.word	0xffffffff


	//   ....[29]....
        /*00b0*/ 	.word	0xffffffff


	//   ....[30]....
        /*00b4*/ 	.word	0xffffffff


	//   ....[31]....
        /*00b8*/ 	.word	0xffffffff


	//   ....[32]....
        /*00bc*/ 	.word	0xffffffff


	//   ....[33]....
        /*00c0*/ 	.word	0xffffffff


	//   ....[34]....
        /*00c4*/ 	.word	0xffffffff


	//   ....[35]....
        /*00c8*/ 	.word	0xffffffff


	//   ....[36]....
        /*00cc*/ 	.word	0xffffffff


	//   ....[37]....
        /*00d0*/ 	.word	0xffffffff


	//   ....[38]....
        /*00d4*/ 	.word	0xffffffff


	//   ....[39]....
        /*00d8*/ 	.word	0xffffffff


	//   ....[40]....
        /*00dc*/ 	.word	0xffffffff


	//   ....[41]....
        /*00e0*/ 	.word	0xffffffff


	//   ....[42]....
        /*00e4*/ 	.word	0xffffffff


	//   ....[43]....
        /*00e8*/ 	.word	0xffffffff


	//   ....[44]....
        /*00ec*/ 	.word	0xffffffff


	//   ....[45]....
        /*00f0*/ 	.word	0xffffffff


	//   ....[46]....
        /*00f4*/ 	.word	0xffffffff


	//   ....[47]....
        /*00f8*/ 	.word	0xffffffff


	//   ....[48]....
        /*00fc*/ 	.word	0xffffffff


	//   ....[49]....
        /*0100*/ 	.word	0xffffffff


	//   ....[50]....
        /*0104*/ 	.word	0xffffffff


	//   ....[51]....
        /*0108*/ 	.word	0xffffffff


	//   ....[52]....
        /*010c*/ 	.word	0xffffffff


	//   ....[53]....
        /*0110*/ 	.word	0xffffffff


	//   ....[54]....
        /*0114*/ 	.word	0xffffffff


	//   ....[55]....
        /*0118*/ 	.word	0xffffffff


	//   ....[56]....
        /*011c*/ 	.word	0xffffffff


	//   ....[57]....
        /*0120*/ 	.word	0xffffffff


	//   ....[58]....
        /*0124*/ 	.word	0xffffffff


	//   ....[59]....
        /*0128*/ 	.word	0xffffffff


	//   ....[60]....
        /*012c*/ 	.word	0xffffffff


	//   ....[61]....
        /*0130*/ 	.word	0xffffffff


	//   ....[62]....
        /*0134*/ 	.word	0xffffffff


	//   ....[63]....
        /*0138*/ 	.word	0xffffffff


	//   ....[64]....
        /*013c*/ 	.word	0xffffffff


	//   ....[65]....
        /*0140*/ 	.word	0xffffffff


	//   ....[66]....
        /*0144*/ 	.word	0xffffffff


	//   ....[67]....
        /*0148*/ 	.word	0xffffffff


	//   ....[68]....
        /*014c*/ 	.word	0xffffffff


	//   ....[69]....
        /*0150*/ 	.word	0xffffffff


	//   ....[70]....
        /*0154*/ 	.word	0xffffffff


	//   ....[71]....
        /*0158*/ 	.word	0xffffffff


	//   ....[72]....
        /*015c*/ 	.word	0xffffffff


	//   ....[73]....
        /*0160*/ 	.word	0xffffffff


	//   ....[74]....
        /*0164*/ 	.word	0xffffffff


	//   ....[75]....
        /*0168*/ 	.word	0xffffffff


	//   ....[76]....
        /*016c*/ 	.word	0xffffffff


	//   ....[77]....
        /*0170*/ 	.word	0xffffffff


	//   ....[78]....
        /*0174*/ 	.word	0xffffffff


	//   ....[79]....
        /*0178*/ 	.word	0xffffffff


	//   ....[80]....
        /*017c*/ 	.word	0xffffffff


	//   ....[81]....
        /*0180*/ 	.word	0xffffffff


	//   ....[82]....
        /*0184*/ 	.word	0xffffffff


	//----- nvinfo : EIATTR_COOP_GROUP_INSTR_OFFSETS
	.align		4
.L_2925:
        /*0188*/ 	.byte	0x04, 0x28
        /*018a*/ 	.short	(.L_2927 - .L_2926)


	//   ....[0]....
.L_2926:
        /*018c*/ 	.word	0x00000bf0


	//   ....[1]....
        /*0190*/ 	.word	0x00000ca0


	//   ....[2]....
        /*0194*/ 	.word	0x00000f60


	//   ....[3]....
        /*0198*/ 	.word	0x00001a20


	//   ....[4]....
        /*019c*/ 	.word	0x000030b0


	//   ....[5]....
        /*01a0*/ 	.word	0x00003260


	//   ....[6]....
        /*01a4*/ 	.word	0x000032a0


	//   ....[7]....
        /*01a8*/ 	.word	0x000032d0


	//   ....[8]....
        /*01ac*/ 	.word	0x00003300


	//   ....[9]....
        /*01b0*/ 	.word	0x00003400


	//   ....[10]....
        /*01b4*/ 	.word	0x00003440


	//   ....[11]....
        /*01b8*/ 	.word	0x00003480


	//   ....[12]....
        /*01bc*/ 	.word	0x000034b0


	//   ....[13]....
        /*01c0*/ 	.word	0x00003680


	//   ....[14]....
        /*01c4*/ 	.word	0x00003740


	//   ....[15]....
        /*01c8*/ 	.word	0x00003760


	//   ....[16]....
        /*01cc*/ 	.word	0x00003770


	//   ....[17]....
        /*01d0*/ 	.word	0x000038d0


	//   ....[18]....
        /*01d4*/ 	.word	0x000038f0


	//   ....[19]....
        /*01d8*/ 	.word	0x00003910


	//   ....[20]....
        /*01dc*/ 	.word	0x00003950


	//   ....[21]....
        /*01e0*/ 	.word	0x00003af0


	//   ....[22]....
        /*01e4*/ 	.word	0x00003b20


	//   ....[23]....
        /*01e8*/ 	.word	0x00003b60


	//   ....[24]....
        /*01ec*/ 	.word	0x00003b90


	//   ....[25]....
        /*01f0*/ 	.word	0x000045a0


	//   ....[26]....
        /*01f4*/ 	.word	0x000045c0


	//   ....[27]....
        /*01f8*/ 	.word	0x000045d0


	//   ....[28]....
        /*01fc*/ 	.word	0x000045e0


	//   ....[29]....
        /*0200*/ 	.word	0x000045f0


	//   ....[30]....
        /*0204*/ 	.word	0x00004600


	//   ....[31]....
        /*0208*/ 	.word	0x00004610


	//   ....[32]....
        /*020c*/ 	.word	0x00004620


	//   ....[33]....
        /*0210*/ 	.word	0x00004630


	//   ....[34]....
        /*0214*/ 	.word	0x00004640


	//   ....[35]....
        /*0218*/ 	.word	0x00004790


	//   ....[36]....
        /*021c*/ 	.word	0x000047b0


	//   ....[37]....
        /*0220*/ 	.word	0x000047c0


	//   ....[38]....
        /*0224*/ 	.word	0x000047e0


	//   ....[39]....
        /*0228*/ 	.word	0x000048d0


	//   ....[40]....
        /*022c*/ 	.word	0x000048f0


	//   ....[41]....
        /*0230*/ 	.word	0x00004900


	//   ....[42]....
        /*0234*/ 	.word	0x00004910


	//   ....[43]....
        /*0238*/ 	.word	0x00004a00


	//   ....[44]....
        /*023c*/ 	.word	0x00004a20


	//   ....[45]....
        /*0240*/ 	.word	0x00004a30


	//   ....[46]....
        /*0244*/ 	.word	0x00004a40


	//   ....[47]....
        /*0248*/ 	.word	0x00004b30


	//   ....[48]....
        /*024c*/ 	.word	0x00004b50


	//   ....[49]....
        /*0250*/ 	.word	0x00004b60


	//   ....[50]....
        /*0254*/ 	.word	0x00004b70


	//   ....[51]....
        /*0258*/ 	.word	0x00004ce0


	//   ....[52]....
        /*025c*/ 	.word	0x00004d10


	//   ....[53]....
        /*0260*/ 	.word	0x00004d70


	//   ....[54]....
        /*0264*/ 	.word	0x00004d90


	//   ....[55]....
        /*0268*/ 	.word	0x00004fe0


	//   ....[56]....
        /*026c*/ 	.word	0x000050d0


	//   ....[57]....
        /*0270*/ 	.word	0x00005110


	//   ....[58]....
        /*0274*/ 	.word	0x00005140


	//   ....[59]....
        /*0278*/ 	.word	0x00005160


	//   ....[60]....
        /*027c*/ 	.word	0x00005330


	//   ....[61]....
        /*0280*/ 	.word	0x00009010


	//   ....[62]....
        /*0284*/ 	.word	0x00009050


	//   ....[63]....
        /*0288*/ 	.word	0x00009150


	//   ....[64]....
        /*028c*/ 	.word	0x00009180


	//   ....[65]....
        /*0290*/ 	.word	0x00009260


	//   ....[66]....
        /*0294*/ 	.word	0x00009290


	//   ....[67]....
        /*0298*/ 	.word	0x00009370


	//   ....[68]....
        /*029c*/ 	.word	0x000093a0


	//   ....[69]....
        /*02a0*/ 	.word	0x00009480


	//   ....[70]....
        /*02a4*/ 	.word	0x000094b0


	//   ....[71]....
        /*02a8*/ 	.word	0x00009870


	//   ....[72]....
        /*02ac*/ 	.word	0x00009c60


	//   ....[73]....
        /*02b0*/ 	.word	0x00009d20


	//   ....[74]....
        /*02b4*/ 	.word	0x00009d70


	//   ....[75]....
        /*02b8*/ 	.word	0x00009da0


	//   ....[76]....
        /*02bc*/ 	.word	0x00009dc0


	//   ....[77]....
        /*02c0*/ 	.word	0x00009de0


	//   ....[78]....
        /*02c4*/ 	.word	0x00009eb0


	//   ....[79]....
        /*02c8*/ 	.word	0x00009f00


	//   ....[80]....
        /*02cc*/ 	.word	0x00009f20


	//   ....[81]....
        /*02d0*/ 	.word	0x00009f40


	//   ....[82]....
        /*02d4*/ 	.word	0x00009f60


	//----- nvinfo : EIATTR_EXIT_INSTR_OFFSETS
	.align		4
.L_2927:
        /*02d8*/ 	.byte	0x04, 0x1c
        /*02da*/ 	.short	(.L_2929 - .L_2928)


	//   ....[0]....
.L_2928:
        /*02dc*/ 	.word	0x0000a040


	//   ....[1]....
        /*02e0*/ 	.word	0x0000a1c0


	//----- nvinfo : EIATTR_MAX_THREADS
	.align		4
.L_2929:
        /*02e4*/ 	.byte	0x04, 0x05
        /*02e6*/ 	.short	(.L_2931 - .L_2930)
.L_2930:
        /*02e8*/ 	.word	0x00000020
        /*02ec*/ 	.word	0x00000001
        /*02f0*/ 	.word	0x00000001


	//----- nvinfo : EIATTR_CRS_STACK_SIZE
	.align		4
.L_2931:
        /*02f4*/ 	.byte	0x04, 0x1e
        /*02f6*/ 	.short	(.L_2933 - .L_2932)
.L_2932:
        /*02f8*/ 	.word	0x00000000
.L_2933:


//--------------------- .nv.info._Z25selective_scan_bwd_kernelI32Selective_Scan_bwd_kernel_traitsILi32ELi16ELb1ELb1ELb1ELb0ELb1EN3c104HalfENS1_7complexIfEEEEv12SSMParamsBwd --------------------------
	.section	.nv.info._Z25selective_scan_bwd_kernelI32Selective_Scan_bwd_kernel_traitsILi32ELi16ELb1ELb1ELb1ELb0ELb1EN3c104HalfENS1_7complexIfEEEEv12SSMParamsBwd,"",@"SHT_CUDA_INFO"
	.sectionflags	@""
	.align	4


	//----- nvinfo : EIATTR_CUDA_API_VERSION
	.align		4
        /*0000*/ 	.byte	0x04, 0x37
        /*0002*/ 	.short	(.L_2935 - .L_2934)
.L_2934:
        /*0004*/ 	.word	0x00000082


	//----- nvinfo : EIATTR_SW2861232_WAR
	.align		4
.L_2935:
        /*0008*/ 	.byte	0x01, 0x35
	.zero		2


	//----- nvinfo : EIATTR_PARAM_CBANK
	.align		4
        /*000c*/ 	.byte	0x04, 0x0a
        /*000e*/ 	.short	(.L_2937 - .L_2936)
	.align		4
.L_2936:
        /*0010*/ 	.word	index@(.nv.constant0._Z25selective_scan_bwd_kernelI32Selective_Scan_bwd_kernel_traitsILi32ELi16ELb1ELb1ELb1ELb0ELb1EN3c104HalfENS1_7complexIfEEEEv12SSMParamsBwd)
        /*0014*/ 	.short	0x0160
        /*0016*/ 	.short	0x01f0


	//----- nvinfo : EIATTR_CBANK_PARAM_SIZE
	.align		4
.L_2937:
        /*0018*/ 	.byte	0x03, 0x19
        /*001a*/ 	.short	0x01f0


	//----- nvinfo : EIATTR_KPARAM_INFO
	.align		4
        /*001c*/ 	.byte	0x04, 0x17
        /*001e*/ 	.short	(.L_2939 - .L_2938)
.L_2938:
        /*0020*/ 	.word	0x00000000
        /*0024*/ 	.short	0x0000
        /*0026*/ 	.short	0x0000
        /*0028*/ 	.byte	0x00, 0xf0, 0xc1, 0x07


	//----- nvinfo : EIATTR_MAXREG_COUNT
	.align		4
.L_2939:
        /*002c*/ 	.byte	0x03, 0x1b
        /*002e*/ 	.short	0x00ff


	//----- nvinfo : EIATTR_NUM_BARRIERS
	.align		4
        /*0030*/ 	.byte	0x02, 0x4c
        /*0032*/ 	.byte	0x01
	.zero		1


	//----- nvinfo : EIATTR_MERCURY_ISA_VERSION
	.align		4
        /*0034*/ 	.byte	0x03, 0x5f
        /*0036*/ 	.short	0x0000


	//----- nvinfo : EIATTR_COOP_GROUP_MASK_REGIDS
	.align		4
        /*0038*/ 	.byte	0x04, 0x29
        /*003a*/ 	.short	(.L_2941 - .L_2940)


	//   ....[0]....
.L_2940:
        /*003c*/ 	.word	0xffffffff


	//   ....[1]....
        /*0040*/ 	.word	0xffffffff


	//   ....[2]....
        /*0044*/ 	.word	0xffffffff


	//   ....[3]....
        /*0048*/ 	.word	0xffffffff


	//   ....[4]....
        /*004c*/ 	.word	0xffffffff


	//   ....[5]....
        /*0050*/ 	.word	0xffffffff


	//   ....[6]....
        /*0054*/ 	.word	0xffffffff


	//   ....[7]....
        /*0058*/ 	.word	0xffffffff


	//   ....[8]....
        /*005c*/ 	.word	0xffffffff


	//   ....[9]....
        /*0060*/ 	.word	0xffffffff


	//   ....[10]....
        /*0064*/ 	.word	0xffffffff


	//   ....[11]....
        /*0068*/ 	.word	0xffffffff


	//   ....[12]....
        /*006c*/ 	.word	0xffffffff


	//   ....[13]....
        /*0070*/ 	.word	0xffffffff


	//   ....[14]....
        /*0074*/ 	.word	0xffffffff


	//   ....[15]....
        /*0078*/ 	.word	0xffffffff


	//   ....[16]....
        /*007c*/ 	.word	0xffffffff


	//   ....[17]....
        /*0080*/ 	.word	0xffffffff


	//   ....[18]....
        /*0084*/ 	.word	0xffffffff


	//   ....[19]....
        /*0088*/ 	.word	0xffffffff


	//   ....[20]....
        /*008c*/ 	.word	0xffffffff


	//   ....[21]....
        /*0090*/ 	.word	0xffffffff


	//   ....[22]....
        /*0094*/ 	.word	0xffffffff


	//   ....[23]....
        /*0098*/ 	.word	0xffffffff


	//   ....[24]....
        /*009c*/ 	.word	0xffffffff


	//   ....[25]....
        /*00a0*/ 	.word	0xffffffff


	//   ....[26]....
        /*00a4*/ 	.word	0xffffffff


	//   ....[27]....
        /*00a8*/ 	.word	0xffffffff


	//   ....[28]....
        /*00ac*/ 	.word	0xffffffff


	//   ....[29]....
        /*00b0*/ 	.word	0xffffffff


	//   ....[30]....
        /*00b4*/ 	.word	0xffffffff


	//   ....[31]....
        /*00b8*/ 	.word	0xffffffff


	//   ....[32]....
        /*00bc*/ 	.word	0xffffffff


	//   ....[33]....
        /*00c0*/ 	.word	0xffffffff


	//   ....[34]....
        /*00c4*/ 	.word	0xffffffff


	//   ....[35]....
        /*00c8*/ 	.word	0xffffffff


	//   ....[36]....
        /*00cc*/ 	.word	0xffffffff


	//   ....[37]....
        /*00d0*/ 	.word	0xffffffff


	//   ....[38]....
        /*00d4*/ 	.word	0xffffffff


	//   ....[39]....
        /*00d8*/ 	.word	0xffffffff


	//   ....[40]....
        /*00dc*/ 	.word	0xffffffff


	//   ....[41]....
        /*00e0*/ 	.word	0xffffffff


	//   ....[42]....
        /*00e4*/ 	.word	0xffffffff


	//   ....[43]....
        /*00e8*/ 	.word	0xffffffff


	//   ....[44]....
        /*00ec*/ 	.word	0xffffffff


	//   ....[45]....
        /*00f0*/ 	.word	0xffffffff


	//   ....[46]....
        /*00f4*/ 	.word	0xffffffff


	//   ....[47]....
        /*00f8*/ 	.word	0xffffffff


	//   ....[48]....
        /*00fc*/ 	.word	0xffffffff


	//   ....[49]....
        /*0100*/ 	.word	0xffffffff


	//   ....[50]....
        /*0104*/ 	.word	0xffffffff


	//   ....[51]....
        /*0108*/ 	.word	0xffffffff


	//   ....[52]....
        /*010c*/ 	.word	0xffffffff


	//   ....[53]....
        /*0110*/ 	.word	0xffffffff


	//   ....[54]....
        /*0114*/ 	.word	0xffffffff


	//   ....[55]....
        /*0118*/ 	.word	0xffffffff


	//   ....[56]....
        /*011c*/ 	.word	0xffffffff


	//   ....[57]....
        /*0120*/ 	.word	0xffffffff


	//   ....[58]....
        /*0124*/ 	.word	0xffffffff


	//   ....[59]....
        /*0128*/ 	.word	0xffffffff


	//   ....[60]....
        /*012c*/ 	.word	0xffffffff


	//   ....[61]....
        /*0130*/ 	.word	0xffffffff


	//   ....[62]....
        /*0134*/ 	.word	0xffffffff


	//   ....[63]....
        /*0138*/ 	.word	0xffffffff


	//   ....[64]....
        /*013c*/ 	.word	0xffffffff


	//   ....[65]....
        /*0140*/ 	.word	0xffffffff


	//   ....[66]....
        /*0144*/ 	.word	0xffffffff


	//   ....[67]....
        /*0148*/ 	.word	0xffffffff


	//   ....[68]....
        /*014c*/ 	.word	0xffffffff


	//   ....[69]....
        /*0150*/ 	.word	0xffffffff


	//   ....[70]....
        /*0154*/ 	.word	0xffffffff


	//   ....[71]....
        /*0158*/ 	.word	0xffffffff


	//   ....[72]....
        /*015c*/ 	.word	0xffffffff


	//   ....[73]....
        /*0160*/ 	.word	0xffffffff


	//   ....[74]....
        /*0164*/ 	.word	0xffffffff


	//   ....[75]....
        /*0168*/ 	.word	0xffffffff


	//   ....[76]....
        /*016c*/ 	.word	0xffffffff


	//   ....[77]....
        /*0170*/ 	.word	0xffffffff


	//   ....[78]....
        /*0174*/ 	.word	0xffffffff


	//   ....[79]....
        /*0178*/ 	.word	0xffffffff


	//   ....[80]....
        /*017c*/ 	.word	0xffffffff


	//   ....[81]....
        /*0180*/ 	.word	0xffffffff


	//   ....[82]....
        /*0184*/ 	.word	0xffffffff


	//   ....[83]....
        /*0188*/ 	.word	0xffffffff


	//   ....[84]....
        /*018c*/ 	.word	0xffffffff


	//   ....[85]....
        /*0190*/ 	.word	0xffffffff


	//   ....[86]....
        /*0194*/ 	.word	0xffffffff


	//----- nvinfo : EIATTR_COOP_GROUP_INSTR_OFFSETS
	.align		4
.L_2941:
        /*0198*/ 	.byte	0x04, 0x28
        /*019a*/ 	.short	(.L_2943 - .L_2942)


	//   ....[0]....
.L_2942:
        /*019c*/ 	.word	0x00000c60


	//   ....[1]....
        /*01a0*/ 	.word	0x00000d10


	//   ....[2]....
        /*01a4*/ 	.word	0x00000ec0


	//   ....[3]....
        /*01a8*/ 	.word	0x00001060


	//   ....[4]....
        /*01ac*/ 	.word	0x00001a30


	//   ....[5]....
        /*01b0*/ 	.word	0x00002340


	//   ....[6]....
        /*01b4*/ 	.word	0x00002660


	//   ....[7]....
        /*01b8*/ 	.word	0x00002f50


	//   ....[8]....
        /*01bc*/ 	.word	0x000045e0


	//   ....[9]....
        /*01c0*/ 	.word	0x000047a0


	//   ....[10]....
        /*01c4*/ 	.word	0x000047e0


	//   ....[11]....
        /*01c8*/ 	.word	0x00004810


	//   ....[12]....
        /*01cc*/ 	.word	0x00004840


	//   ....[13]....
        /*01d0*/ 	.word	0x00004940


	//   ....[14]....
        /*01d4*/ 	.word	0x00004980


	//   ....[15]....
        /*01d8*/ 	.word	0x000049c0


	//   ....[16]....
        /*01dc*/ 	.word	0x000049f0


	//   ....[17]....
        /*01e0*/ 	.word	0x00004bc0


	//   ....[18]....
        /*01e4*/ 	.word	0x00004c80


	//   ....[19]....
        /*01e8*/ 	.word	0x00004ca0


	//   ....[20]....
        /*01ec*/ 	.word	0x00004cb0


	//   ....[21]....
        /*01f0*/ 	.word	0x00004e10


	//   ....[22]....
        /*01f4*/ 	.word	0x00004e30


	//   ....[23]....
        /*01f8*/ 	.word	0x00004e50


	//   ....[24]....
        /*01fc*/ 	.word	0x00004e90


	//   ....[25]....
        /*0200*/ 	.word	0x00005030


	//   ....[26]....
        /*0204*/ 	.word	0x00005060


	//   ....[27]....
        /*0208*/ 	.word	0x000050a0


	//   ....[28]....
        /*020c*/ 	.word	0x000050d0


	//   ....[29]....
        /*0210*/ 	.word	0x00005ae0


	//   ....[30]....
        /*0214*/ 	.word	0x00005b00


	//   ....[31]....
        /*0218*/ 	.word	0x00005b10


	//   ....[32]....
        /*021c*/ 	.word	0x00005b20


	//   ....[33]....
        /*0220*/ 	.word	0x00005b30


	//   ....[34]....
        /*0224*/ 	.word	0x00005b40


	//   ....[35]....
        /*0228*/ 	.word	0x00005b50


	//   ....[36]....
        /*022c*/ 	.word	0x00005b60


	//   ....[37]....
        /*0230*/ 	.word	0x00005b70


	//   ....[38]....
        /*0234*/ 	.word	0x00005b80


	//   ....[39]....
        /*0238*/ 	.word	0x00005cd0


	//   ....[40]....
        /*023c*/ 	.word	0x00005cf0


	//   ....[41]....
        /*0240*/ 	.word	0x00005d00


	//   ....[42]....
        /*0244*/ 	.word	0x00005d20


	//   ....[43]....
        /*0248*/ 	.word	0x00005e10


	//   ....[44]....
        /*024c*/ 	.word	0x00005e30


	//   ....[45]....
        /*0250*/ 	.word	0x00005e40


	//   ....[46]....
        /*0254*/ 	.word	0x00005e50


	//   ....[47]....
        /*0258*/ 	.word	0x00005f40


	//   ....[48]....
        /*025c*/ 	.word	0x00005f60


	//   ....[49]....
        /*0260*/ 	.word	0x00005f70


	//   ....[50]....
        /*0264*/ 	.word	0x00005f80


	//   ....[51]....
        /*0268*/ 	.word	0x00006070


	//   ....[52]....
        /*026c*/ 	.word	0x00006090


	//   ....[53]....
        /*0270*/ 	.word	0x000060a0


	//   ....[54]....
        /*0274*/ 	.word	0x000060b0


	//   ....[55]....
        /*0278*/ 	.word	0x00006210


	//   ....[56]....
        /*027c*/ 	.word	0x00006240


	//   ....[57]....
        /*0280*/ 	.word	0x000062a0


	//   ....[58]....
        /*0284*/ 	.word	0x000062c0


	//   ....[59]....
        /*0288*/ 	.word	0x00006510


	//   ....[60]....
        /*028c*/ 	.word	0x00006600


	//   ....[61]....
        /*0290*/ 	.word	0x00006640


	//   ....[62]....
        /*0294*/ 	.word	0x00006670


	//   ....[63]....
        /*0298*/ 	.word	0x00006690


	//   ....[64]....
        /*029c*/ 	.word	0x00006860


	//   ....[65]....
        /*02a0*/ 	.word	0x0000a540


	//   ....[66]....
        /*02a4*/ 	.word	0x0000a580


	//   ....[67]....
        /*02a8*/ 	.word	0x0000a680


	//   ....[68]....
        /*02ac*/ 	.word	0x0000a6b0


	//   ....[69]....
        /*02b0*/ 	.word	0x0000a790


	//   ....[70]....
        /*02b4*/ 	.word	0x0000a7c0


	//   ....[71]....
        /*02b8*/ 	.word	0x0000a8a0


	//   ....[72]....
        /*02bc*/ 	.word	0x0000a8d0


	//   ....[73]....
        /*02c0*/ 	.word	0x0000a9b0


	//   ....[74]....
        /*02c4*/ 	.word	0x0000a9e0


	//   ....[75]....
        /*02c8*/ 	.word	0x0000ada0


	//   ....[76]....
        /*02cc*/ 	.word	0x0000b150


	//   ....[77]....
        /*02d0*/ 	.word	0x0000b210


	//   ....[78]....
        /*02d4*/ 	.word	0x0000b260


	//   ....[79]....
        /*02d8*/ 	.word	0x0000b290


	//   ....[80]....
        /*02dc*/ 	.word	0x0000b2b0


	//   ....[81]....
        /*02e0*/ 	.word	0x0000b2d0


	//   ....[82]....
        /*02e4*/ 	.word	0x0000b3a0


	//   ....[83]....
        /*02e8*/ 	.word	0x0000b3f0


	//   ....[84]....
        /*02ec*/ 	.word	0x0000b410


	//   ....[85]....
        /*02f0*/ 	.word	0x0000b430


	//   ....[86]....
        /*02f4*/ 	.word	0x0000b450


	//----- nvinfo : EIATTR_EXIT_INSTR_OFFSETS
	.align		4
.L_2943:
        /*02f8*/ 	.byte	0x04, 0x1c
        /*02fa*/ 	.short	(.L_2945 - .L_2944)


	//   ....[0]....
.L_2944:
        /*02fc*/ 	.word	0x0000b530


	//   ....[1]....
        /*0300*/ 	.word	0x0000b6b0


	//----- nvinfo : EIATTR_MAX_THREADS
	.align		4
.L_2945:
        /*0304*/ 	.byte	0x04, 0x05
        /*0306*/ 	.short	(.L_2947 - .L_2946)
.L_2946:
        /*0308*/ 	.word	0x00000020
        /*030c*/ 	.word	0x00000001
        /*0310*/ 	.word	0x00000001


	//----- nvinfo : EIATTR_CRS_STACK_SIZE
	.align		4
.L_2947:
        /*0314*/ 	.byte	0x04, 0x1e
        /*0316*/ 	.short	(.L_2949 - .L_2948)
.L_2948:
        /*0318*/ 	.word	0x00000000
.L_2949:


//--------------------- .nv.info._Z25selective_scan_bwd_kernelI32Selective_Scan_bwd_kernel_traitsILi32ELi16ELb1ELb1ELb1ELb1ELb0EN3c104HalfENS1_7complexIfEEEEv12SSMParamsBwd --------------------------
	.section	.nv.info._Z25selective_scan_bwd_kernelI32Selective_Scan_bwd_kernel_traitsILi32ELi16ELb1ELb1ELb1ELb1ELb0EN3c104HalfENS1_7complexIfEEEEv12SSMParamsBwd,"",@"SHT_CUDA_INFO"
	.sectionflags	@""
	.align	4


	//----- nvinfo : EIATTR_CUDA_API_VERSION
	.align		4
        /*0000*/ 	.byte	0x04, 0x37
        /*0002*/ 	.short	(.L_2951 - .L_2950)
.L_2950:
        /*0004*/ 	.word	0x00000082


	//----- nvinfo : EIATTR_SW2861232_WAR
	.align		4
.L_2951:
        /*0008*/ 	.byte	0x01, 0x35
	.zero		2


	//----- nvinfo : EIATTR_PARAM_CBANK
	.align		4
        /*000c*/ 	.byte	0x04, 0x0a
        /*000e*/ 	.short	(.L_2953 - .L_2952)
	.align		4
.L_2952:
        /*0010*/ 	.word	index@(.nv.constant0._Z25selective_scan_bwd_kernelI32Selective_Scan_bwd_kernel_traitsILi32ELi16ELb1ELb1ELb1ELb1ELb0EN3c104HalfENS1_7complexIfEEEEv12SSMParamsBwd)
        /*0014*/ 	.short	0x0160
        /*0016*/ 	.short	0x01f0


	//----- nvinfo : EIATTR_CBANK_PARAM_SIZE
	.align		4
.L_2953:
        /*0018*/ 	.byte	0x03, 0x19
        /*001a*/ 	.short	0x01f0


	//----- nvinfo : EIATTR_KPARAM_INFO
	.align		4
        /*001c*/ 	.byte	0x04, 0x17
        /*001e*/ 	.short	(.L_2955 - .L_2954)
.L_2954:
        /*0020*/ 	.word	0x00000000
        /*0024*/ 	.short	0x0000
        /*0026*/ 	.short	0x0000
        /*0028*/ 	.byte	0x00, 0xf0, 0xc1, 0x07


	//----- nvinfo : EIATTR_MAXREG_COUNT
	.align		4
.L_2955:
        /*002c*/ 	.byte	0x03, 0x1b
        /*002e*/ 	.short	0x00ff


	//----- nvinfo : EIATTR_NUM_BARRIERS
	.align		4
        /*0030*/ 	.byte	0x02, 0x4c
        /*0032*/ 	.byte	0x01
	.zero		1


	//----- nvinfo : EIATTR_MERCURY_ISA_VERSION
	.align		4
        /*0034*/ 	.byte	0x03, 0x5f
        /*0036*/ 	.short	0x0000


	//----- nvinfo : EIATTR_COOP_GROUP_MASK_REGIDS
	.align		4
        /*0038*/ 	.byte	0x04, 0x29
        /*003a*/ 	.short	(.L_2957 - .L_2956)


	//   ....[0]....
.L_2956:
        /*003c*/ 	.word	0xffffffff


	//   ....[1]....
        /*0040*/ 	.word	0xffffffff


	//   ....[2]....
        /*0044*/ 	.word	0xffffffff


	//   ....[3]....
        /*0048*/ 	.word	0xffffffff


	//   ....[4]....
        /*004c*/ 	.word	0xffffffff


	//   ....[5]....
        /*0050*/ 	.word	0xffffffff


	//   ....[6]....
        /*0054*/ 	.word	0xffffffff


	//   ....[7]....
        /*0058*/ 	.word	0xffffffff


	//   ....[8]....
        /*005c*/ 	.word	0xffffffff


	//   ....[9]....
        /*0060*/ 	.word	0xffffffff


	//   ....[10]....
        /*0064*/ 	.word	0xffffffff


	//   ....[11]....
        /*0068*/ 	.word	0xffffffff


	//   ....[12]....
        /*006c*/ 	.word	0xffffffff


	//   ....[13]....
        /*0070*/ 	.word	0xffffffff


	//   ....[14]....
        /*0074*/ 	.word	0xffffffff


	//   ....[15]....
        /*0078*/ 	.word	0xffffffff


	//   ....[16]....
        /*007c*/ 	.word	0xffffffff


	//   ....[17]....
        /*0080*/ 	.word	0xffffffff


	//   ....[18]....
        /*0084*/ 	.word	0xffffffff


	//   ....[19]....
        /*0088*/ 	.word	0xffffffff


	//   ....[20]....
        /*008c*/ 	.word	0xffffffff


	//   ....[21]....
        /*0090*/ 	.word	0xffffffff


	//   ....[22]....
        /*0094*/ 	.word	0xffffffff


	//   ....[23]....
        /*0098*/ 	.word	0xffffffff


	//   ....[24]....
        /*009c*/ 	.word	0xffffffff


	//   ....[25]....
        /*00a0*/ 	.word	0xffffffff


	//   ....[26]....
        /*00a4*/ 	.word	0xffffffff


	//   ....[27]....
        /*00a8*/ 	.word	0xffffffff


	//   ....[28]....
        /*00ac*/ 	.word	0xffffffff


	//   ....[29]....
        /*00b0*/ 	.word	0xffffffff


	//   ....[30]....
        /*00b4*/ 	.word	0xffffffff


	//   ....[31]....
        /*00b8*/ 	.word	0xffffffff


	//   ....[32]....
        /*00bc*/ 	.word	0xffffffff


	//   ....[33]....
        /*00c0*/ 	.word	0xffffffff


	//   ....[34]....
        /*00c4*/ 	.word	0xffffffff


	//   ....[35]....
        /*00c8*/ 	.word	0xffffffff


	//   ....[36]....
        /*00cc*/ 	.word	0xffffffff


	//   ....[37]....
        /*00d0*/ 	.word	0xffffffff


	//   ....[38]....
        /*00d4*/ 	.word	0xffffffff


	//   ....[39]....
        /*00d8*/ 	.word	0xffffffff


	//   ....[40]....
        /*00dc*/ 	.word	0xffffffff


	//   ....[41]....
        /*00e0*/ 	.word	0xffffffff


	//   ....[42]....
        /*00e4*/ 	.word	0xffffffff


	//   ....[43]....
        /*00e8*/ 	.word	0xffffffff


	//   ....[44]....
        /*00ec*/ 	.word	0xffffffff


	//   ....[45]....
        /*00f0*/ 	.word	0xffffffff


	//   ....[46]....
        /*00f4*/ 	.word	0xffffffff


	//   ....[47]....
        /*00f8*/ 	.word	0xffffffff


	//   ....[48]....
        /*00fc*/ 	.word	0xffffffff


	//   ....[49]....
        /*0100*/ 	.word	0xffffffff


	//   ....[50]....
        /*0104*/ 	.word	0xffffffff


	//   ....[51]....
        /*0108*/ 	.word	0xffffffff


	//   ....[52]....
        /*010c*/ 	.word	0xffffffff


	//   ....[53]....
        /*0110*/ 	.word	0xffffffff


	//   ....[54]....
        /*0114*/ 	.word	0xffffffff


	//   ....[55]....
        /*0118*/ 	.word	0xffffffff


	//   ....[56]....
        /*011c*/ 	.word	0xffffffff


	//   ....[57]....
        /*0120*/ 	.word	0xffffffff


	//   ....[58]....
        /*0124*/ 	.word	0xffffffff


	//   ....[59]....
        /*0128*/ 	.word	0xffffffff


	//   ....[60]....
        /*012c*/ 	.word	0xffffffff


	//   ....[61]....
        /*0130*/ 	.word	0xffffffff


	//   ....[62]....
        /*0134*/ 	.word	0xffffffff


	//   ....[63]....
        /*0138*/ 	.word	0xffffffff


	//   ....[64]....
        /*013c*/ 	.word	0xffffffff


	//   ....[65]....
        /*0140*/ 	.word	0xffffffff


	//   ....[66]....
        /*0144*/ 	.word	0xffffffff


	//   ....[67]....
        /*0148*/ 	.word	0xffffffff


	//   ....[68]....
        /*014c*/ 	.word	0xffffffff


	//   ....[69]....
        /*0150*/ 	.word	0xffffffff


	//   ....[70]....
        /*0154*/ 	.word	0xffffffff


	//   ....[71]....
        /*0158*/ 	.word	0xffffffff


	//   ....[72]....
        /*015c*/ 	.word	0xffffffff


	//   ....[73]....
        /*0160*/ 	.word	0xffffffff


	//   ....[74]....
        /*0164*/ 	.word	0xffffffff


	//   ....[75]....
        /*0168*/ 	.word	0xffffffff


	//   ....[76]....
        /*016c*/ 	.word	0xffffffff


	//   ....[77]....
        /*0170*/ 	.word	0xffffffff


	//   ....[78]....
        /*0174*/ 	.word	0xffffffff


	//   ....[79]....
        /*0178*/ 	.word	0xffffffff


	//   ....[80]....
        /*017c*/ 	.word	0xffffffff


	//   ....[81]....
        /*0180*/ 	.word	0xffffffff


	//   ....[82]....
        /*0184*/ 	.word	0xffffffff


	//   ....[83]....
        /*0188*/ 	.word	0xffffffff


	//----- nvinfo : EIATTR_COOP_GROUP_INSTR_OFFSETS
	.align		4
.L_2957:
        /*018c*/ 	.byte	0x04, 0x28
        /*018e*/ 	.short	(.L_2959 - .L_2958)


	//   ....[0]....
.L_2958:
        /*0190*/ 	.word	0x00000c10


	//   ....[1]....
        /*0194*/ 	.word	0x00000cc0


	//   ....[2]....
        /*0198*/ 	.word	0x00000f30


	//   ....[3]....
        /*019c*/ 	.word	0x00003cf0


	//   ....[4]....
        /*01a0*/ 	.word	0x00005370


	//   ....[5]....
        /*01a4*/ 	.word	0x00005520


	//   ....[6]....
        /*01a8*/ 	.word	0x00005560


	//   ....[7]....
        /*01ac*/ 	.word	0x00005590


	//   ....[8]....
        /*01b0*/ 	.word	0x000055c0


	//   ....[9]....
        /*01b4*/ 	.word	0x000056c0


	//   ....[10]....
        /*01b8*/ 	.word	0x00005700


	//   ....[11]....
        /*01bc*/ 	.word	0x00005740


	//   ....[12]....
        /*01c0*/ 	.word	0x00005770


	//   ....[13]....
        /*01c4*/ 	.word	0x00005940


	//   ....[14]....
        /*01c8*/ 	.word	0x00005a00


	//   ....[15]....
        /*01cc*/ 	.word	0x00005a20


	//   ....[16]....
        /*01d0*/ 	.word	0x00005a30


	//   ....[17]....
        /*01d4*/ 	.word	0x00005b90


	//   ....[18]....
        /*01d8*/ 	.word	0x00005bb0


	//   ....[19]....
        /*01dc*/ 	.word	0x00005bd0


	//   ....[20]....
        /*01e0*/ 	.word	0x00005c10


	//   ....[21]....
        /*01e4*/ 	.word	0x00005db0


	//   ....[22]....
        /*01e8*/ 	.word	0x00005de0


	//   ....[23]....
        /*01ec*/ 	.word	0x00005e20


	//   ....[24]....
        /*01f0*/ 	.word	0x00005e50


	//   ....[25]....
        /*01f4*/ 	.word	0x00006860


	//   ....[26]....
        /*01f8*/ 	.word	0x00006880


	//   ....[27]....
        /*01fc*/ 	.word	0x00006890


	//   ....[28]....
        /*0200*/ 	.word	0x000068a0


	//   ....[29]....
        /*0204*/ 	.word	0x000068b0


	//   ....[30]....
        /*0208*/ 	.word	0x000068c0


	//   ....[31]....
        /*020c*/ 	.word	0x000068d0


	//   ....[32]....
        /*0210*/ 	.word	0x000068e0


	//   ....[33]....
        /*0214*/ 	.word	0x000068f0


	//   ....[34]....
        /*0218*/ 	.word	0x00006900


	//   ....[35]....
        /*021c*/ 	.word	0x00006a50


	//   ....[36]....
        /*0220*/ 	.word	0x00006a70


	//   ....[37]....
        /*0224*/ 	.word	0x00006a80


	//   ....[38]....
        /*0228*/ 	.word	0x00006aa0


	//   ....[39]....
        /*022c*/ 	.word	0x00006b90


	//   ....[40]....
        /*0230*/ 	.word	0x00006bb0


	//   ....[41]....
        /*0234*/ 	.word	0x00006bc0


	//   ....[42]....
        /*0238*/ 	.word	0x00006bd0


	//   ....[43]....
        /*023c*/ 	.word	0x00006cc0


	//   ....[44]....
        /*0240*/ 	.word	0x00006ce0


	//   ....[45]....
        /*0244*/ 	.word	0x00006cf0


	//   ....[46]....
        /*0248*/ 	.word	0x00006d00


	//   ....[47]....
        /*024c*/ 	.word	0x00006df0


	//   ....[48]....
        /*0250*/ 	.word	0x00006e10


	//   ....[49]....
        /*0254*/ 	.word	0x00006e20


	//   ....[50]....
        /*0258*/ 	.word	0x00006e30


	//   ....[51]....
        /*025c*/ 	.word	0x00006fa0


	//   ....[52]....
        /*0260*/ 	.word	0x00006fd0


	//   ....[53]....
        /*0264*/ 	.word	0x00007030


	//   ....[54]....
        /*0268*/ 	.word	0x00007050


	//   ....[55]....
        /*026c*/ 	.word	0x000072a0


	//   ....[56]....
        /*0270*/ 	.word	0x00007390


	//   ....[57]....
        /*0274*/ 	.word	0x000073d0


	//   ....[58]....
        /*0278*/ 	.word	0x00007400


	//   ....[59]....
        /*027c*/ 	.word	0x00007420


	//   ....[60]....
        /*0280*/ 	.word	0x000075f0


	//   ....[61]....
        /*0284*/ 	.word	0x0000b2d0


	//   ....[62]....
        /*0288*/ 	.word	0x0000b310


	//   ....[63]....
        /*028c*/ 	.word	0x0000b410


	//   ....[64]....
        /*0290*/ 	.word	0x0000b440


	//   ....[65]....
        /*0294*/ 	.word	0x0000b520


	//   ....[66]....
        /*0298*/ 	.word	0x0000b550


	//   ....[67]....
        /*029c*/ 	.word	0x0000b630


	//   ....[68]....
        /*02a0*/ 	.word	0x0000b660


	//   ....[69]....
        /*02a4*/ 	.word	0x0000b740


	//   ....[70]....
        /*02a8*/ 	.word	0x0000b770


	//   ....[71]....
        /*02ac*/ 	.word	0x0000bbb0


	//   ....[72]....
        /*02b0*/ 	.word	0x0000c2b0


	//   ....[73]....
        /*02b4*/ 	.word	0x0000c740


	//   ....[74]....
        /*02b8*/ 	.word	0x0000c880


	//   ....[75]....
        /*02bc*/ 	.word	0x0000c8d0


	//   ....[76]....
        /*02c0*/ 	.word	0x0000c900


	//   ....[77]....
        /*02c4*/ 	.word	0x0000c920


	//   ....[78]....
        /*02c8*/ 	.word	0x0000c940


	//   ....[79]....
        /*02cc*/ 	.word	0x0000ca10


	//   ....[80]....
        /*02d0*/ 	.word	0x0000ca60


	//   ....[81]....
        /*02d4*/ 	.word	0x0000ca80


	//   ....[82]....
        /*02d8*/ 	.word	0x0000caa0


	//   ....[83]....
        /*02dc*/ 	.word	0x0000cac0


	//----- nvinfo : EIATTR_EXIT_INSTR_OFFSETS
	.align		4
.L_2959:
        /*02e0*/ 	.byte	0x04, 0x1c
        /*02e2*/ 	.short	(.L_2961 - .L_2960)


	//   ....[0]....
.L_2960:
        /*02e4*/ 	.word	0x0000cba0


	//   ....[1]....
        /*02e8*/ 	.word	0x0000cd20


	//----- nvinfo : EIATTR_MAX_THREADS
	.align		4
.L_2961:
        /*02ec*/ 	.byte	0x04, 0x05
        /*02ee*/ 	.short	(.L_2963 - .L_2962)
.L_2962:
        /*02f0*/ 	.word	0x00000020
        /*02f4*/ 	.word	0x00000001
        /*02f8*/ 	.word	0x00000001


	//----- nvinfo : EIATTR_CRS_STACK_SIZE
	.align		4
.L_2963:
        /*02fc*/ 	.byte	0x04, 0x1e
        /*02fe*/ 	.short	(.L_2965 - .L_2964)
.L_2964:
        /*0300*/ 	.word	0x00000000
.L_2965:


//--------------------- .nv.info._Z25selective_scan_bwd_kernelI32Selective_Scan_bwd_kernel_traitsILi32ELi16ELb1ELb1ELb1ELb1ELb1EN3c104HalfENS1_7complexIfEEEEv12SSMParamsBwd --------------------------
	.section	.nv.info._Z25selective_scan_bwd_kernelI32Selective_Scan_bwd_kernel_traitsILi32ELi16ELb1ELb1ELb1ELb1ELb1EN3c104HalfENS1_7complexIfEEEEv12SSMParamsBwd,"",@"SHT_CUDA_INFO"
	.sectionflags	@""
	.align	4


	//----- nvinfo : EIATTR_CUDA_API_VERSION
	.align		4
        /*0000*/ 	.byte	0x04, 0x37
        /*0002*/ 	.short	(.L_2967 - .L_2966)
.L_2966:
        /*0004*/ 	.word	0x00000082


	//----- nvinfo : EIATTR_SW2861232_WAR
	.align		4
.L_2967:
        /*0008*/ 	.byte	0x01, 0x35
	.zero		2


	//----- nvinfo : EIATTR_PARAM_CBANK
	.align		4
        /*000c*/ 	.byte	0x04, 0x0a
        /*000e*/ 	.short	(.L_2969 - .L_2968)
	.align		4
.L_2968:
        /*0010*/ 	.word	index@(.nv.constant0._Z25selective_scan_bwd_kernelI32Selective_Scan_bwd_kernel_traitsILi32ELi16ELb1ELb1ELb1ELb1ELb1EN3c104HalfENS1_7complexIfEEEEv12SSMParamsBwd)
        /*0014*/ 	.short	0x0160
        /*0016*/ 	.short	0x01f0


	//----- nvinfo : EIATTR_CBANK_PARAM_SIZE
	.align		4
.L_2969:
        /*0018*/ 	.byte	0x03, 0x19
        /*001a*/ 	.short	0x01f0


	//----- nvinfo : EIATTR_KPARAM_INFO
	.align		4
        /*001c*/ 	.byte	0x04, 0x17
        /*001e*/ 	.short	(.L_2971 - .L_2970)
.L_2970:
        /*0020*/ 	.word	0x00000000
        /*0024*/ 	.short	0x0000
        /*0026*/ 	.short	0x0000
        /*0028*/ 	.byte	0x00, 0xf0, 0xc1, 0x07


	//----- nvinfo : EIATTR_MAXREG_COUNT
	.align		4
.L_2971:
        /*002c*/ 	.byte	0x03, 0x1b
        /*002e*/ 	.short	0x00ff


	//----- nvinfo : EIATTR_NUM_BARRIERS
	.align		4
        /*0030*/ 	.byte	0x02, 0x4c
        /*0032*/ 	.byte	0x01
	.zero		1


	//----- nvinfo : EIATTR_MERCURY_ISA_VERSION
	.align		4
        /*0034*/ 	.byte	0x03, 0x5f
        /*0036*/ 	.short	0x0000


	//----- nvinfo : EIATTR_COOP_GROUP_MASK_REGIDS
	.align		4
        /*0038*/ 	.byte	0x04, 0x29
        /*003a*/ 	.short	(.L_2973 - .L_2972)


	//   ....[0]....
.L_2972:
        /*003c*/ 	.word	0xffffffff


	//   ....[1]....
        /*0040*/ 	.word	0xffffffff


	//   ....[2]....
        /*0044*/ 	.word	0xffffffff


	//   ....[3]....
        /*0048*/ 	.word	0xffffffff


	//   ....[4]....
        /*004c*/ 	.word	0xffffffff


	//   ....[5]....
        /*0050*/ 	.word	0xffffffff


	//   ....[6]....
        /*0054*/ 	.word	0xffffffff


	//   ....[7]....
        /*0058*/ 	.word	0xffffffff


	//   ....[8]....
        /*005c*/ 	.word	0xffffffff


	//   ....[9]....
        /*0060*/ 	.word	0xffffffff


	//   ....[10]....
        /*0064*/ 	.word	0xffffffff


	//   ....[11]....
        /*0068*/ 	.word	0xffffffff


	//   ....[12]....
        /*006c*/ 	.word	0xffffffff


	//   ....[13]....
        /*0070*/ 	.word	0xffffffff


	//   ....[14]....
        /*0074*/ 	.word	0xffffffff


	//   ....[15]....
        /*0078*/ 	.word	0xffffffff


	//   ....[16]....
        /*007c*/ 	.word	0xffffffff


	//   ....[17]....
        /*0080*/ 	.word	0xffffffff


	//   ....[18]....
        /*0084*/ 	.word	0xffffffff


	//   ....[19]....
        /*0088*/ 	.word	0xffffffff


	//   ....[20]....
        /*008c*/ 	.word	0xffffffff


	//   ....[21]....
        /*0090*/ 	.word	0xffffffff


	//   ....[22]....
        /*0094*/ 	.word	0xffffffff


	//   ....[23]....
        /*0098*/ 	.word	0xffffffff


	//   ....[24]....
        /*009c*/ 	.word	0xffffffff


	//   ....[25]....
        /*00a0*/ 	.word	0xffffffff


	//   ....[26]....
        /*00a4*/ 	.word	0xffffffff


	//   ....[27]....
        /*00a8*/ 	.word	0xffffffff


	//   ....[28]....
        /*00ac*/ 	.word	0xffffffff


	//   ....[29]....
        /*00b0*/ 	.word	0xffffffff


	//   ....[30]....
        /*00b4*/ 	.word	0xffffffff


	//   ....[31]....
        /*00b8*/ 	.word	0xffffffff


	//   ....[32]....
        /*00bc*/ 	.word	0xffffffff


	//   ....[33]....
        /*00c0*/ 	.word	0xffffffff


	//   ....[34]....
        /*00c4*/ 	.word	0xffffffff


	//   ....[35]....
        /*00c8*/ 	.word	0xffffffff


	//   ....[36]....
        /*00cc*/ 	.word	0xffffffff


	//   ....[37]....
        /*00d0*/ 	.word	0xffffffff


	//   ....[38]....
        /*00d4*/ 	.word	0xffffffff


	//   ....[39]....
        /*00d8*/ 	.word	0xffffffff


	//   ....[40]....
        /*00dc*/ 	.word	0xffffffff


	//   ....[41]....
        /*00e0*/ 	.word	0xffffffff


	//   ....[42]....
        /*00e4*/ 	.word	0xffffffff


	//   ....[43]....
        /*00e8*/ 	.word	0xffffffff


	//   ....[44]....
        /*00ec*/ 	.word	0xffffffff


	//   ....[45]....
        /*00f0*/ 	.word	0xffffffff


	//   ....[46]....
        /*00f4*/ 	.word	0xffffffff


	//   ....[47]....
        /*00f8*/ 	.word	0xffffffff


	//   ....[48]....
        /*00fc*/ 	.word	0xffffffff


	//   ....[49]....
        /*0100*/ 	.word	0xffffffff


	//   ....[50]....
        /*0104*/ 	.word	0xffffffff


	//   ....[51]....
        /*0108*/ 	.word	0xffffffff


	//   ....[52]....
        /*010c*/ 	.word	0xffffffff


	//   ....[53]....
        /*0110*/ 	.word	0xffffffff


	//   ....[54]....
        /*0114*/ 	.word	0xffffffff


	//   ....[55]....
        /*0118*/ 	.word	0xffffffff


	//   ....[56]....
        /*011c*/ 	.word	0xffffffff


	//   ....[57]....
        /*0120*/ 	.word	0xffffffff


	//   ....[58]....
        /*0124*/ 	.word	0xffffffff


	//   ....[59]....
        /*0128*/ 	.word	0xffffffff


	//   ....[60]....
        /*012c*/ 	.word	0xffffffff


	//   ....[61]....
        /*0130*/ 	.word	0xffffffff


	//   ....[62]....
        /*0134*/ 	.word	0xffffffff


	//   ....[63]....
        /*0138*/ 	.word	0xffffffff


	//   ....[64]....
        /*013c*/ 	.word	0xffffffff


	//   ....[65]....
        /*0140*/ 	.word	0xffffffff


	//   ....[66]....
        /*0144*/ 	.word	0xffffffff


	//   ....[67]....
        /*0148*/ 	.word	0xffffffff


	//   ....[68]....
        /*014c*/ 	.word	0xffffffff


	//   ....[69]....
        /*0150*/ 	.word	0xffffffff


	//   ....[70]....
        /*0154*/ 	.word	0xffffffff


	//   ....[71]....
        /*0158*/ 	.word	0xffffffff


	//   ....[72]....
        /*015c*/ 	.word	0xffffffff


	//   ....[73]....
        /*0160*/ 	.word	0xffffffff


	//   ....[74]....
        /*0164*/ 	.word	0xffffffff


	//   ....[75]....
        /*0168*/ 	.word	0xffffffff


	//   ....[76]....
        /*016c*/ 	.word	0xffffffff


	//   ....[77]....
        /*0170*/ 	.word	0xffffffff


	//   ....[78]....
        /*0174*/ 	.word	0xffffffff


	//   ....[79]....
        /*0178*/ 	.word	0xffffffff


	//   ....[80]....
        /*017c*/ 	.word	0xffffffff


	//   ....[81]....
        /*0180*/ 	.word	0xffffffff


	//   ....[82]....
        /*0184*/ 	.word	0xffffffff


	//   ....[83]....
        /*0188*/ 	.word	0xffffffff


	//   ....[84]....
        /*018c*/ 	.word	0xffffffff


	//   ....[85]....
        /*0190*/ 	.word	0xffffffff


	//   ....[86]....
        /*0194*/ 	.word	0xffffffff


	//   ....[87]....
        /*0198*/ 	.word	0xffffffff


	//----- nvinfo : EIATTR_COOP_GROUP_INSTR_OFFSETS
	.align		4
.L_2973:
        /*019c*/ 	.byte	0x04, 0x28
        /*019e*/ 	.short	(.L_2975 - .L_2974)


	//   ....[0]....
.L_2974:
        /*01a0*/ 	.word	0x00000c20


	//   ....[1]....
        /*01a4*/ 	.word	0x00000cd0


	//   ....[2]....
        /*01a8*/ 	.word	0x00000ef0


	//   ....[3]....
        /*01ac*/ 	.word	0x00003530


	//   ....[4]....
        /*01b0*/ 	.word	0x00003d50


	//   ....[5]....
        /*01b4*/ 	.word	0x000046a0


	//   ....[6]....
        /*01b8*/ 	.word	0x00004a40


	//   ....[7]....
        /*01bc*/ 	.word	0x00005280


	//   ....[8]....
        /*01c0*/ 	.word	0x000068d0


	//   ....[9]....
        /*01c4*/ 	.word	0x00006a80


	//   ....[10]....
        /*01c8*/ 	.word	0x00006ac0


	//   ....[11]....
        /*01cc*/ 	.word	0x00006af0


	//   ....[12]....
        /*01d0*/ 	.word	0x00006b20


	//   ....[13]....
        /*01d4*/ 	.word	0x00006c20


	//   ....[14]....
        /*01d8*/ 	.word	0x00006c60


	//   ....[15]....
        /*01dc*/ 	.word	0x00006ca0


	//   ....[16]....
        /*01e0*/ 	.word	0x00006cd0


	//   ....[17]....
        /*01e4*/ 	.word	0x00006ec0


	//   ....[18]....
        /*01e8*/ 	.word	0x00006f70


	//   ....[19]....
        /*01ec*/ 	.word	0x00006fb0


	//   ....[20]....
        /*01f0*/ 	.word	0x00006fc0


	//   ....[21]....
        /*01f4*/ 	.word	0x000070d0


	//   ....[22]....
        /*01f8*/ 	.word	0x00007100


	//   ....[23]....
        /*01fc*/ 	.word	0x00007140


	//   ....[24]....
        /*0200*/ 	.word	0x00007180


	//   ....[25]....
        /*0204*/ 	.word	0x00007300


	//   ....[26]....
        /*0208*/ 	.word	0x00007320


	//   ....[27]....
        /*020c*/ 	.word	0x00007350


	//   ....[28]....
        /*0210*/ 	.word	0x00007360


	//   ....[29]....
        /*0214*/ 	.word	0x00007dd0


	//   ....[30]....
        /*0218*/ 	.word	0x00007df0


	//   ....[31]....
        /*021c*/ 	.word	0x00007e00


	//   ....[32]....
        /*0220*/ 	.word	0x00007e10


	//   ....[33]....
        /*0224*/ 	.word	0x00007e20


	//   ....[34]....
        /*0228*/ 	.word	0x00007e30


	//   ....[35]....
        /*022c*/ 	.word	0x00007e40


	//   ....[36]....
        /*0230*/ 	.word	0x00007e50


	//   ....[37]....
        /*0234*/ 	.word	0x00007e60


	//   ....[38]....
        /*0238*/ 	.word	0x00007e70


	//   ....[39]....
        /*023c*/ 	.word	0x00007fc0


	//   ....[40]....
        /*0240*/ 	.word	0x00007fe0


	//   ....[41]....
        /*0244*/ 	.word	0x00007ff0


	//   ....[42]....
        /*0248*/ 	.word	0x00008010


	//   ....[43]....
        /*024c*/ 	.word	0x00008100


	//   ....[44]....
        /*0250*/ 	.word	0x00008120


	//   ....[45]....
        /*0254*/ 	.word	0x00008130


	//   ....[46]....
        /*0258*/ 	.word	0x00008140


	//   ....[47]....
        /*025c*/ 	.word	0x00008230


	//   ....[48]....
        /*0260*/ 	.word	0x00008250


	//   ....[49]....
        /*0264*/ 	.word	0x00008260


	//   ....[50]....
        /*0268*/ 	.word	0x00008270


	//   ....[51]....
        /*026c*/ 	.word	0x00008360


	//   ....[52]....
        /*0270*/ 	.word	0x00008380


	//   ....[53]....
        /*0274*/ 	.word	0x00008390


	//   ....[54]....
        /*0278*/ 	.word	0x000083a0


	//   ....[55]....
        /*027c*/ 	.word	0x00008510


	//   ....[56]....
        /*0280*/ 	.word	0x00008540


	//   ....[57]....
        /*0284*/ 	.word	0x00008570


	//   ....[58]....
        /*0288*/ 	.word	0x000085a0


	//   ....[59]....
        /*028c*/ 	.word	0x000085d0


	//   ....[60]....
        /*0290*/ 	.word	0x000085f0


	//   ....[61]....
        /*0294*/ 	.word	0x000087b0


	//   ....[62]....
        /*0298*/ 	.word	0x00008920


	//   ....[63]....
        /*029c*/ 	.word	0x00008950


	//   ....[64]....
        /*02a0*/ 	.word	0x00008bc0


	//   ....[65]....
        /*02a4*/ 	.word	0x0000c860


	//   ....[66]....
        /*02a8*/ 	.word	0x0000c8a0


	//   ....[67]....
        /*02ac*/ 	.word	0x0000c9a0


	//   ....[68]....
        /*02b0*/ 	.word	0x0000c9d0


	//   ....[69]....
        /*02b4*/ 	.word	0x0000cab0


	//   ....[70]....
        /*02b8*/ 	.word	0x0000cae0


	//   ....[71]....
        /*02bc*/ 	.word	0x0000cbc0


	//   ....[72]....
        /*02c0*/ 	.word	0x0000cbf0


	//   ....[73]....
        /*02c4*/ 	.word	0x0000cce0


	//   ....[74]....
        /*02c8*/ 	.word	0x0000cd10


	//   ....[75]....
        /*02cc*/ 	.word	0x0000d0f0


	//   ....[76]....
        /*02d0*/ 	.word	0x0000d820


	//   ....[77]....
        /*02d4*/ 	.word	0x0000dc60


	//   ....[78]....
        /*02d8*/ 	.word	0x0000ddd0


	//   ....[79]....
        /*02dc*/ 	.word	0x0000de20


	//   ....[80]....
        /*02e0*/ 	.word	0x0000de50


	//   ....[81]....
        /*02e4*/ 	.word	0x0000de70


	//   ....[82]....
        /*02e8*/ 	.word	0x0000de90


	//   ....[83]....
        /*02ec*/ 	.word	0x0000df60


	//   ....[84]....
        /*02f0*/ 	.word	0x0000dfb0


	//   ....[85]....
        /*02f4*/ 	.word	0x0000dfd0


	//   ....[86]....
        /*02f8*/ 	.word	0x0000dff0


	//   ....[87]....
        /*02fc*/ 	.word	0x0000e010


	//----- nvinfo : EIATTR_EXIT_INSTR_OFFSETS
	.align		4
.L_2975:
        /*0300*/ 	.byte	0x04, 0x1c
        /*0302*/ 	.short	(.L_2977 - .L_2976)


	//   ....[0]....
.L_2976:
        /*0304*/ 	.word	0x0000e0f0


	//   ....[1]....
        /*0308*/ 	.word	0x0000e270


	//----- nvinfo : EIATTR_MAX_THREADS
	.align		4
.L_2977:
        /*030c*/ 	.byte	0x04, 0x05
        /*030e*/ 	.short	(.L_2979 - .L_2978)
.L_2978:
        /*0310*/ 	.word	0x00000020
        /*0314*/ 	.word	0x00000001
        /*0318*/ 	.word	0x00000001


	//----- nvinfo : EIATTR_CRS_STACK_SIZE
	.align		4
.L_2979:
        /*031c*/ 	.byte	0x04, 0x1e
        /*031e*/ 	.short	(.L_2981 - .L_2980)
.L_2980:
        /*0320*/ 	.word	0x00000000
.L_2981:


//--------------------- .nv.info._Z25selective_scan_bwd_kernelI32Selective_Scan_bwd_kernel_traitsILi32ELi8ELb0ELb0ELb0ELb0ELb0EN3c104HalfENS1_7complexIfEEEEv12SSMParamsBwd --------------------------
	.section	.nv.info._Z25selective_scan_bwd_kernelI32Selective_Scan_bwd_kernel_traitsILi32ELi8ELb0ELb0ELb0ELb0ELb0EN3c104HalfENS1_7complexIfEEEEv12SSMParamsBwd,"",@"SHT_CUDA_INFO"
	.sectionflags	@""
	.align	4


	//----- nvinfo : EIATTR_CUDA_API_VERSION
	.align		4
        /*0000*/ 	.byte	0x04, 0x37
        /*0002*/ 	.short	(.L_2983 - .L_2982)
.L_2982:
        /*0004*/ 	.word	0x00000082


	//----- nvinfo : EIATTR_SW2861232_WAR
	.align		4
.L_2983:
        /*0008*/ 	.byte	0x01, 0x35
	.zero		2


	//----- nvinfo : EIATTR_PARAM_CBANK
	.align		4
        /*000c*/ 	.byte	0x04, 0x0a
        /*000e*/ 	.short	(.L_2985 - .L_2984)
	.align		4
.L_2984:
        /*0010*/ 	.word	index@(.nv.constant0._Z25selective_scan_bwd_kernelI32Selective_Scan_bwd_kernel_traitsILi32ELi8ELb0ELb0ELb0ELb0ELb0EN3c104HalfENS1_7complexIfEEEEv12SSMParamsBwd)
        /*0014*/ 	.short	0x0160
        /*0016*/ 	.short	0x01f0


	//----- nvinfo : EIATTR_CBANK_PARAM_SIZE
	.align		4
.L_2985:
        /*0018*/ 	.byte	0x03, 0x19
        /*001a*/ 	.short	0x01f0


	//----- nvinfo : EIATTR_KPARAM_INFO
	.align		4
        /*001c*/ 	.byte	0x04, 0x17
        /*001e*/ 	.short	(.L_2987 - .L_2986)
.L_2986:
        /*0020*/ 	.word	0x00000000
        /*0024*/ 	.short	0x0000
        /*0026*/ 	.short	0x0000
        /*0028*/ 	.byte	0x00, 0xf0, 0xc1, 0x07


	//----- nvinfo : EIATTR_MAXREG_COUNT
	.align		4
.L_2987:
        /*002c*/ 	.byte	0x03, 0x1b
        /*002e*/ 	.short	0x00ff


	//----- nvinfo : EIATTR_NUM_BARRIERS
	.align		4
        /*0030*/ 	.byte	0x02, 0x4c
        /*0032*/ 	.byte	0x01
	.zero		1


	//----- nvinfo : EIATTR_MERCURY_ISA_VERSION
	.align		4
        /*0034*/ 	.byte	0x03, 0x5f
        /*0036*/ 	.short	0x0000


	//----- nvinfo : EIATTR_COOP_GROUP_MASK_REGIDS
	.align		4
        /*0038*/ 	.byte	0x04, 0x29
        /*003a*/ 	.short	(.L_2989 - .L_2988)


	//   ....[0]....
.L_2988:
        /*003c*/ 	.word	0xffffffff


	//   ....[1]....
        /*0040*/ 	.word	0xffffffff


	//   ....[2]....
        /*0044*/ 	.word	0xffffffff


	//   ....[3]....
        /*0048*/ 	.word	0xffffffff


	//   ....[4]....
        /*004c*/ 	.word	0xffffffff


	//   ....[5]....
        /*0050*/ 	.word	0xffffffff


	//   ....[6]....
        /*0054*/ 	.word	0xffffffff


	//   ....[7]....
        /*0058*/ 	.word	0xffffffff


	//   ....[8]....
        /*005c*/ 	.word	0xffffffff


	//   ....[9]....
        /*0060*/ 	.word	0xffffffff


	//   ....[10]....
        /*0064*/ 	.word	0xffffffff


	//   ....[11]....
        /*0068*/ 	.word	0xffffffff


	//   ....[12]....
        /*006c*/ 	.word	0xffffffff


	//   ....[13]....
        /*0070*/ 	.word	0xffffffff


	//   ....[14]....
        /*0074*/ 	.word	0xffffffff


	//   ....[15]....
        /*0078*/ 	.word	0xffffffff


	//   ....[16]....
        /*007c*/ 	.word	0xffffffff


	//   ....[17]....
        /*0080*/ 	.word	0xffffffff


	//   ....[18]....
        /*0084*/ 	.word	0xffffffff


	//   ....[19]....
        /*0088*/ 	.word	0xffffffff


	//   ....[20]....
        /*008c*/ 	.word	0xffffffff


	//   ....[21]....
        /*0090*/ 	.word	0xffffffff


	//   ....[22]....
        /*0094*/ 	.word	0xffffffff


	//   ....[23]....
        /*0098*/ 	.word	0xffffffff


	//   ....[24]....
        /*009c*/ 	.word	0xffffffff


	//   ....[25]....
        /*00a0*/ 	.word	0xffffffff


	//   ....[26]....
        /*00a4*/ 	.word	0xffffffff


	//   ....[27]....
        /*00a8*/ 	.word	0xffffffff


	//   ....[28]....
        /*00ac*/ 	.word	0xffffffff


	//   ....[29]....
        /*00b0*/ 	.word	0xffffffff


	//   ....[30]....
        /*00b4*/ 	.word	0xffffffff


	//   ....[31]....
        /*00b8*/ 	.word	0xffffffff


	//   ....[32]....
        /*00bc*/ 	.word	0xffffffff


	//   ....[33]....
        /*00c0*/ 	.word	0xffffffff


	//   ....[34]....
        /*00c4*/ 	.word	0xffffffff


	//   ....[35]....
        /*00c8*/ 	.word	0xffffffff


	//   ....[36]....
        /*00cc*/ 	.word	0xffffffff


	//   ....[37]....
        /*00d0*/ 	.word	0xffffffff


	//   ....[38]....
        /*00d4*/ 	.word	0xffffffff


	//   ....[39]....
        /*00d8*/ 	.word	0xffffffff


	//   ....[40]....
        /*00dc*/ 	.word	0xffffffff


	//   ....[41]....
        /*00e0*/ 	.word	0xffffffff


	//   ....[42]....
        /*00e4*/ 	.word	0xffffffff


	//   ....[43]....
        /*00e8*/ 	.word	0xffffffff


	//   ....[44]....
        /*00ec*/ 	.word	0xffffffff


	//   ....[45]....
        /*00f0*/ 	.word	0xffffffff


	//   ....[46]....
        /*00f4*/ 	.word	0xffffffff


	//   ....[47]....
        /*00f8*/ 	.word	0xffffffff


	//   ....[48]....
        /*00fc*/ 	.word	0xffffffff


	//   ....[49]....
        /*0100*/ 	.word	0xffffffff


	//   ....[50]....
        /*0104*/ 	.word	0xffffffff


	//   ....[51]....
        /*0108*/ 	.word	0xffffffff


	//   ....[52]....
        /*010c*/ 	.word	0xffffffff


	//   ....[53]....
        /*0110*/ 	.word	0xffffffff


	//   ....[54]....
        /*0114*/ 	.word	0xffffffff


	//   ....[55]....
        /*0118*/ 	.word	0xffffffff


	//   ....[56]....
        /*011c*/ 	.word	0xffffffff


	//   ....[57]....
        /*0120*/ 	.word	0xffffffff


	//   ....[58]....
        /*0124*/ 	.word	0xffffffff


	//   ....[59]....
        /*0128*/ 	.word	0xffffffff


	//   ....[60]....
        /*012c*/ 	.word	0xffffffff


	//   ....[61]....
        /*0130*/ 	.word	0xffffffff


	//   ....[62]....
        /*0134*/ 	.word	0xffffffff


	//   ....[63]....
        /*0138*/ 	.word	0xffffffff


	//   ....[64]....
        /*013c*/ 	.word	0xffffffff


	//   ....[65]....
        /*0140*/ 	.word	0xffffffff


	//   ....[66]....
        /*0144*/ 	.word	0xffffffff


	//   ....[67]....
        /*0148*/ 	.word	0xffffffff


	//   ....[68]....
        /*014c*/ 	.word	0xffffffff


	//   ....[69]....
        /*0150*/ 	.word	0xffffffff


	//   ....[70]....
        /*0154*/ 	.word	0xffffffff


	//   ....[71]....
        /*0158*/ 	.word	0xffffffff


	//   ....[72]....
        /*015c*/ 	.word	0xffffffff


	//   ....[73]....
        /*0160*/ 	.word	0xffffffff


	//   ....[74]....
        /*0164*/ 	.word	0xffffffff


	//   ....[75]....
        /*0168*/ 	.word	0xffffffff


	//   ....[76]....
        /*016c*/ 	.word	0xffffffff


	//   ....[77]....
        /*0170*/ 	.word	0xffffffff


	//   ....[78]....
        /*0174*/ 	.word	0xffffffff


	//   ....[79]....
        /*0178*/ 	.word	0xffffffff


	//   ....[80]....
        /*017c*/ 	.word	0xffffffff


	//   ....[81]....
        /*0180*/ 	.word	0xffffffff


	//   ....[82]....
        /*0184*/ 	.word	0xffffffff


	//   ....[83]....
        /*0188*/ 	.word	0xffffffff


	//   ....[84]....
        /*018c*/ 	.word	0xffffffff


	//   ....[85]....
        /*0190*/ 	.word	0xffffffff


	//   ....[86]....
        /*0194*/ 	.word	0xffffffff


	//   ....[87]....
        /*0198*/ 	.word	0xffffffff


	//   ....[88]....
        /*019c*/ 	.word	0xffffffff


	//   ....[89]....
        /*01a0*/ 	.word	0xffffffff


	//   ....[90]....
        /*01a4*/ 	.word	0xffffffff


	//----- nvinfo : EIATTR_COOP_GROUP_INSTR_OFFSETS
	.align		4
.L_2989:
        /*01a8*/ 	.byte	0x04, 0x28
        /*01aa*/ 	.short	(.L_2991 - .L_2990)


	//   ....[0]....
.L_2990:
        /*01ac*/ 	.word	0x00000a70


	//   ....[1]....
        /*01b0*/ 	.word	0x00000d20


	//   ....[2]....
        /*01b4*/ 	.word	0x00000f60


	//   ....[3]....
        /*01b8*/ 	.word	0x00002050


	//   ....[4]....
        /*01bc*/ 	.word	0x00002090


	//   ....[5]....
        /*01c0*/ 	.word	0x000020d0


	//   ....[6]....
        /*01c4*/ 	.word	0x00002110


	//   ....[7]....
        /*01c8*/ 	.word	0x00002150


	//   ....[8]....
        /*01cc*/ 	.word	0x00002190


	//   ....[9]....
        /*01d0*/ 	.word	0x00002270


	//   ....[10]....
        /*01d4*/ 	.word	0x000022b0


	//   ....[11]....
        /*01d8*/ 	.word	0x000022e0


	//   ....[12]....
        /*01dc*/ 	.word	0x00002310


	//   ....[13]....
        /*01e0*/ 	.word	0x00002440


	//   ....[14]....
        /*01e4*/ 	.word	0x00002480


	//   ....[15]....
        /*01e8*/ 	.word	0x000024b0


	//   ....[16]....
        /*01ec*/ 	.word	0x000024e0


	//   ....[17]....
        /*01f0*/ 	.word	0x00002660


	//   ....[18]....
        /*01f4*/ 	.word	0x000026a0


	//   ....[19]....
        /*01f8*/ 	.word	0x000026d0


	//   ....[20]....
        /*01fc*/ 	.word	0x00002700


	//   ....[21]....
        /*0200*/ 	.word	0x000028e0


	//   ....[22]....
        /*0204*/ 	.word	0x00002920


	//   ....[23]....
        /*0208*/ 	.word	0x00002960


	//   ....[24]....
        /*020c*/ 	.word	0x00002990


	//   ....[25]....
        /*0210*/ 	.word	0x00002b40


	//   ....[26]....
        /*0214*/ 	.word	0x00002b90


	//   ....[27]....
        /*0218*/ 	.word	0x00002bd0


	//   ....[28]....
        /*021c*/ 	.word	0x00002bf0


	//   ....[29]....
        /*0220*/ 	.word	0x00002c00


	//   ....[30]....
        /*0224*/ 	.word	0x00002c10


	//   ....[31]....
        /*0228*/ 	.word	0x00002c20


	//   ....[32]....
        /*022c*/ 	.word	0x00002c30


	//   ....[33]....
        /*0230*/ 	.word	0x00002d10


	//   ....[34]....
        /*0234*/ 	.word	0x00002d30


	//   ....[35]....
        /*0238*/ 	.word	0x00002d40


	//   ....[36]....
        /*023c*/ 	.word	0x00002d50


	//   ....[37]....
        /*0240*/ 	.word	0x00002e30


	//   ....[38]....
        /*0244*/ 	.word	0x00002e50


	//   ....[39]....
        /*0248*/ 	.word	0x00002e60


	//   ....[40]....
        /*024c*/ 	.word	0x00002e70


	//   ....[41]....
        /*0250*/ 	.word	0x00002f50


	//   ....[42]....
        /*0254*/ 	.word	0x00002f70


	//   ....[43]....
        /*0258*/ 	.word	0x00002f80


	//   ....[44]....
        /*025c*/ 	.word	0x00002f90


	//   ....[45]....
        /*0260*/ 	.word	0x00003070


	//   ....[46]....
        /*0264*/ 	.word	0x00003090


	//   ....[47]....
        /*0268*/ 	.word	0x000030a0


	//   ....[48]....
        /*026c*/ 	.word	0x000030b0


	//   ....[49]....
        /*0270*/ 	.word	0x00003190


	//   ....[50]....
        /*0274*/ 	.word	0x000031c0


	//   ....[51]....
        /*0278*/ 	.word	0x000031d0


	//   ....[52]....
        /*027c*/ 	.word	0x000031e0


	//   ....[53]....
        /*0280*/ 	.word	0x000031f0


	//   ....[54]....
        /*0284*/ 	.word	0x00003200


	//   ....[55]....
        /*0288*/ 	.word	0x00003210


	//   ....[56]....
        /*028c*/ 	.word	0x00003230


	//   ....[57]....
        /*0290*/ 	.word	0x00003250


	//   ....[58]....
        /*0294*/ 	.word	0x00003270


	//   ....[59]....
        /*0298*/ 	.word	0x00003e80


	//   ....[60]....
        /*029c*/ 	.word	0x00003ed0


	//   ....[61]....
        /*02a0*/ 	.word	0x00003f00


	//   ....[62]....
        /*02a4*/ 	.word	0x00003f30


	//   ....[63]....
        /*02a8*/ 	.word	0x00003fb0


	//   ....[64]....
        /*02ac*/ 	.word	0x00004000


	//   ....[65]....
        /*02b0*/ 	.word	0x00004040


	//   ....[66]....
        /*02b4*/ 	.word	0x00004070


	//   ....[67]....
        /*02b8*/ 	.word	0x00004130


	//   ....[68]....
        /*02bc*/ 	.word	0x00004170


	//   ....[69]....
        /*02c0*/ 	.word	0x000041a0


	//   ....[70]....
        /*02c4*/ 	.word	0x000041d0


	//   ....[71]....
        /*02c8*/ 	.word	0x00004270


	//   ....[72]....
        /*02cc*/ 	.word	0x000042a0


	//   ....[73]....
        /*02d0*/ 	.word	0x000042d0


	//   ....[74]....
        /*02d4*/ 	.word	0x00004300


	//   ....[75]....
        /*02d8*/ 	.word	0x000043c0


	//   ....[76]....
        /*02dc*/ 	.word	0x000043f0


	//   ....[77]....
        /*02e0*/ 	.word	0x00004430


	//   ....[78]....
        /*02e4*/ 	.word	0x00004460


	//   ....[79]....
        /*02e8*/ 	.word	0x00004a80


	//   ....[80]....
        /*02ec*/ 	.word	0x00004f60


	//   ....[81]....
        /*02f0*/ 	.word	0x000053d0


	//   ....[82]....
        /*02f4*/ 	.word	0x00005420


	//   ....[83]....
        /*02f8*/ 	.word	0x00005450


	//   ....[84]....
        /*02fc*/ 	.word	0x00005470


	//   ....[85]....
        /*0300*/ 	.word	0x00005490


	//   ....[86]....
        /*0304*/ 	.word	0x00005540


	//   ....[87]....
        /*0308*/ 	.word	0x00005590


	//   ....[88]....
        /*030c*/ 	.word	0x000055b0


	//   ....[89]....
        /*0310*/ 	.word	0x000055d0


	//   ....[90]....
        /*0314*/ 	.word	0x000055f0


	//----- nvinfo : EIATTR_EXIT_INSTR_OFFSETS
	.align		4
.L_2991:
        /*0318*/ 	.byte	0x04, 0x1c
        /*031a*/ 	.short	(.L_2993 - .L_2992)


	//   ....[0]....
.L_2992:
        /*031c*/ 	.word	0x000056b0


	//   ....[1]....
        /*0320*/ 	.word	0x00005bf0


	//----- nvinfo : EIATTR_MAX_THREADS
	.align		4
.L_2993:
        /*0324*/ 	.byte	0x04, 0x05
        /*0326*/ 	.short	(.L_2995 - .L_2994)
.L_2994:
        /*0328*/ 	.word	0x00000020
        /*032c*/ 	.word	0x00000001
        /*0330*/ 	.word	0x00000001


	//----- nvinfo : EIATTR_CRS_STACK_SIZE
	.align		4
.L_2995:
        /*0334*/ 	.byte	0x04, 0x1e
        /*0336*/ 	.short	(.L_2997 - .L_2996)
.L_2996:
        /*0338*/ 	.word	0x00000000
.L_2997:


//--------------------- .nv.info._Z25selective_scan_bwd_kernelI32Selective_Scan_bwd_kernel_traitsILi32ELi8ELb0ELb0ELb0ELb0ELb1EN3c104HalfENS1_7complexIfEEEEv12SSMParamsBwd --------------------------
	.section	.nv.info._Z25selective_scan_bwd_kernelI32Selective_Scan_bwd_kernel_traitsILi32ELi8ELb0ELb0ELb0ELb0ELb1EN3c104HalfENS1_7complexIfEEEEv12SSMParamsBwd,"",@"SHT_CUDA_INFO"
	.sectionflags	@""
	.align	4


	//----- nvinfo : EIATTR_CUDA_API_VERSION
	.align		4
        /*0000*/ 	.byte	0x04, 0x37
        /*0002*/ 	.short	(.L_2999 - .L_2998)
.L_2998:
        /*0004*/ 	.word	0x00000082


	//----- nvinfo : EIATTR_SW2861232_WAR
	.align		4
.L_2999:
        /*0008*/ 	.byte	0x01, 0x35
	.zero		2


	//----- nvinfo : EIATTR_PARAM_CBANK
	.align		4
        /*000c*/ 	.byte	0x04, 0x0a
        /*000e*/ 	.short	(.L_3001 - .L_3000)
	.align		4
.L_3000:
        /*0010*/ 	.word	index@(.nv.constant0._Z25selective_scan_bwd_kernelI32Selective_Scan_bwd_kernel_traitsILi32ELi8ELb0ELb0ELb0ELb0ELb1EN3c104HalfENS1_7complexIfEEEEv12SSMParamsBwd)
        /*0014*/ 	.short	0x0160
        /*0016*/ 	.short	0x01f0


	//----- nvinfo : EIATTR_CBANK_PARAM_SIZE
	.align		4
.L_3001:
        /*0018*/ 	.byte	0x03, 0x19
        /*001a*/ 	.short	0x01f0


	//----- nvinfo : EIATTR_KPARAM_INFO
	.align		4
        /*001c*/ 	.byte	0x04, 0x17
        /*001e*/ 	.short	(.L_3003 - .L_3002)
.L_3002:
        /*0020*/ 	.word	0x00000000
        /*0024*/ 	.short	0x0000
        /*0026*/ 	.short	0x0000
        /*0028*/ 	.byte	0x00, 0xf0, 0xc1, 0x07


	//----- nvinfo : EIATTR_MAXREG_COUNT
	.align		4
.L_3003:
        /*002c*/ 	.byte	0x03, 0x1b
        /*002e*/ 	.short	0x00ff


	//----- nvinfo : EIATTR_NUM_BARRIERS
	.align		4
        /*0030*/ 	.byte	0x02, 0x4c
        /*0032*/ 	.byte	0x01
	.zero		1


	//----- nvinfo : EIATTR_MERCURY_ISA_VERSION
	.align		4
        /*0034*/ 	.byte	0x03, 0x5f
        /*0036*/ 	.short	0x0000


	//----- nvinfo : EIATTR_COOP_GROUP_MASK_REGIDS
	.align		4
        /*0038*/ 	.byte	0x04, 0x29
        /*003a*/ 	.short	(.L_3005 - .L_3004)


	//   ....[0]....
.L_3004:
        /*003c*/ 	.word	0xffffffff


	//   ....[1]....
        /*0040*/ 	.word	0xffffffff


	//   ....[2]....
        /*0044*/ 	.word	0xffffffff


	//   ....[3]....
        /*0048*/ 	.word	0xffffffff


	//   ....[4]....
        /*004c*/ 	.word	0xffffffff


	//   ....[5]....
        /*0050*/ 	.word	0xffffffff


	//   ....[6]....
        /*0054*/ 	.word	0xffffffff


	//   ....[7]....
        /*0058*/ 	.word	0xffffffff


	//   ....[8]....
        /*005c*/ 	.word	0xffffffff


	//   ....[9]....
        /*0060*/ 	.word	0xffffffff


	//   ....[10]....
        /*0064*/ 	.word	0xffffffff


	//   ....[11]....
        /*0068*/ 	.word	0xffffffff


	//   ....[12]....
        /*006c*/ 	.word	0xffffffff


	//   ....[13]....
        /*0070*/ 	.word	0xffffffff


	//   ....[14]....
        /*0074*/ 	.word	0xffffffff


	//   ....[15]....
        /*0078*/ 	.word	0xffffffff


	//   ....[16]....
        /*007c*/ 	.word	0xffffffff


	//   ....[17]....
        /*0080*/ 	.word	0xffffffff


	//   ....[18]....
        /*0084*/ 	.word	0xffffffff


	//   ....[19]....
        /*0088*/ 	.word	0xffffffff


	//   ....[20]....
        /*008c*/ 	.word	0xffffffff


	//   ....[21]....
        /*0090*/ 	.word	0xffffffff


	//   ....[22]....
        /*0094*/ 	.word	0xffffffff


	//   ....[23]....
        /*0098*/ 	.word	0xffffffff


	//   ....[24]....
        /*009c*/ 	.word	0xffffffff


	//   ....[25]....
        /*00a0*/ 	.word	0xffffffff


	//   ....[26]....
        /*00a4*/ 	.word	0xffffffff


	//   ....[27]....
        /*00a8*/ 	.word	0xffffffff


	//   ....[28]....
        /*00ac*/ 	.word	0xffffffff


	//   ....[29]....
        /*00b0*/ 	.word	0xffffffff


	//   ....[30]....
        /*00b4*/ 	.word	0xffffffff


	//   ....[31]....
        /*00b8*/ 	.word	0xffffffff


	//   ....[32]....
        /*00bc*/ 	.word	0xffffffff


	//   ....[33]....
        /*00c0*/ 	.word	0xffffffff


	//   ....[34]....
        /*00c4*/ 	.word	0xffffffff


	//   ....[35]....
        /*00c8*/ 	.word	0xffffffff


	//   ....[36]....
        /*00cc*/ 	.word	0xffffffff


	//   ....[37]....
        /*00d0*/ 	.word	0xffffffff


	//   ....[38]....
        /*00d4*/ 	.word	0xffffffff


	//   ....[39]....
        /*00d8*/ 	.word	0xffffffff


	//   ....[40]....
        /*00dc*/ 	.word	0xffffffff


	//   ....[41]....
        /*00e0*/ 	.word	0xffffffff


	//   ....[42]....
        /*00e4*/ 	.word	0xffffffff


	//   ....[43]....
        /*00e8*/ 	.word	0xffffffff


	//   ....[44]....
        /*00ec*/ 	.word	0xffffffff


	//   ....[45]....
        /*00f0*/ 	.word	0xffffffff


	//   ....[46]....
        /*00f4*/ 	.word	0xffffffff


	//   ....[47]....
        /*00f8*/ 	.word	0xffffffff


	//   ....[48]....
        /*00fc*/ 	.word	0xffffffff


	//   ....[49]....
        /*0100*/ 	.word	0xffffffff


	//   ....[50]....
        /*0104*/ 	.word	0xffffffff


	//   ....[51]....
        /*0108*/ 	.word	0xffffffff


	//   ....[52]....
        /*010c*/ 	.word	0xffffffff


	//   ....[53]....
        /*0110*/ 	.word	0xffffffff


	//   ....[54]....
        /*0114*/ 	.word	0xffffffff


	//   ....[55]....
        /*0118*/ 	.word	0xffffffff


	//   ....[56]....
        /*011c*/ 	.word	0xffffffff


	//   ....[57]....
        /*0120*/ 	.word	0xffffffff


	//   ....[58]....
        /*0124*/ 	.word	0xffffffff


	//   ....[59]....
        /*0128*/ 	.word	0xffffffff


	//   ....[60]....
        /*012c*/ 	.word	0xffffffff


	//   ....[61]....
        /*0130*/ 	.word	0xffffffff


	//   ....[62]....
        /*0134*/ 	.word	0xffffffff


	//   ....[63]....
        /*0138*/ 	.word	0xffffffff


	//   ....[64]....
        /*013c*/ 	.word	0xffffffff


	//   ....[65]....
        /*0140*/ 	.word	0xffffffff


	//   ....[66]....
        /*0144*/ 	.word	0xffffffff


	//   ....[67]....
        /*0148*/ 	.word	0xffffffff


	//   ....[68]....
        /*014c*/ 	.word	0xffffffff


	//   ....[69]....
        /*0150*/ 	.word	0xffffffff


	//   ....[70]....
        /*0154*/ 	.word	0xffffffff


	//   ....[71]....
        /*0158*/ 	.word	0xffffffff


	//   ....[72]....
        /*015c*/ 	.word	0xffffffff


	//   ....[73]....
        /*0160*/ 	.word	0xffffffff


	//   ....[74]....
        /*0164*/ 	.word	0xffffffff


	//   ....[75]....
        /*0168*/ 	.word	0xffffffff


	//   ....[76]....
        /*016c*/ 	.word	0xffffffff


	//   ....[77]....
        /*0170*/ 	.word	0xffffffff


	//   ....[78]....
        /*0174*/ 	.word	0xffffffff


	//   ....[79]....
        /*0178*/ 	.word	0xffffffff


	//   ....[80]....
        /*017c*/ 	.word	0xffffffff


	//   ....[81]....
        /*0180*/ 	.word	0xffffffff


	//   ....[82]....
        /*0184*/ 	.word	0xffffffff


	//   ....[83]....
        /*0188*/ 	.word	0xffffffff


	//   ....[84]....
        /*018c*/ 	.word	0xffffffff


	//   ....[85]....
        /*0190*/ 	.word	0xffffffff


	//   ....[86]....
        /*0194*/ 	.word	0xffffffff


	//   ....[87]....
        /*0198*/ 	.word	0xffffffff


	//   ....[88]....
        /*019c*/ 	.word	0xffffffff


	//   ....[89]....
        /*01a0*/ 	.word	0xffffffff


	//   ....[90]....
        /*01a4*/ 	.word	0xffffffff


	//   ....[91]....
        /*01a8*/ 	.word	0xffffffff


	//   ....[92]....
        /*01ac*/ 	.word	0xffffffff


	//   ....[93]....
        /*01b0*/ 	.word	0xffffffff


	//   ....[94]....
        /*01b4*/ 	.word	0xffffffff


	//----- nvinfo : EIATTR_COOP_GROUP_INSTR_OFFSETS
	.align		4
.L_3005:
        /*01b8*/ 	.byte	0x04, 0x28
        /*01ba*/ 	.short	(.L_3007 - .L_3006)


	//   ....[0]....
.L_3006:
        /*01bc*/ 	.word	0x00000aa0


	//   ....[1]....
        /*01c0*/ 	.word	0x00000dc0


	//   ....[2]....
        /*01c4*/ 	.word	0x00001310


	//   ....[3]....
        /*01c8*/ 	.word	0x00001580


	//   ....[4]....
        /*01cc*/ 	.word	0x00001a30


	//   ....[5]....
        /*01d0*/ 	.word	0x00001f00


	//   ....[6]....
        /*01d4*/ 	.word	0x000026a0


	//   ....[7]....
        /*01d8*/ 	.word	0x00003950


	//   ....[8]....
        /*01dc*/ 	.word	0x00003990


	//   ....[9]....
        /*01e0*/ 	.word	0x000039d0


	//   ....[10]....
        /*01e4*/ 	.word	0x00003a10


	//   ....[11]....
        /*01e8*/ 	.word	0x00003a50


	//   ....[12]....
        /*01ec*/ 	.word	0x00003a70


	//   ....[13]....
        /*01f0*/ 	.word	0x00003b30


	//   ....[14]....
        /*01f4*/ 	.word	0x00003b70


	//   ....[15]....
        /*01f8*/ 	.word	0x00003ba0


	//   ....[16]....
        /*01fc*/ 	.word	0x00003bd0


	//   ....[17]....
        /*0200*/ 	.word	0x00003d00


	//   ....[18]....
        /*0204*/ 	.word	0x00003d40


	//   ....[19]....
        /*0208*/ 	.word	0x00003d70


	//   ....[20]....
        /*020c*/ 	.word	0x00003da0


	//   ....[21]....
        /*0210*/ 	.word	0x00003f60


	//   ....[22]....
        /*0214*/ 	.word	0x00003fa0


	//   ....[23]....
        /*0218*/ 	.word	0x00003fd0


	//   ....[24]....
        /*021c*/ 	.word	0x00004000


	//   ....[25]....
        /*0220*/ 	.word	0x00004210


	//   ....[26]....
        /*0224*/ 	.word	0x00004250


	//   ....[27]....
        /*0228*/ 	.word	0x00004280


	//   ....[28]....
        /*022c*/ 	.word	0x000042b0


	//   ....[29]....
        /*0230*/ 	.word	0x00004480


	//   ....[30]....
        /*0234*/ 	.word	0x000044b0


	//   ....[31]....
        /*0238*/ 	.word	0x000044e0


	//   ....[32]....
        /*023c*/ 	.word	0x000044f0


	//   ....[33]....
        /*0240*/ 	.word	0x00004500


	//   ....[34]....
        /*0244*/ 	.word	0x00004510


	//   ....[35]....
        /*0248*/ 	.word	0x00004520


	//   ....[36]....
        /*024c*/ 	.word	0x00004530


	//   ....[37]....
        /*0250*/ 	.word	0x00004610


	//   ....[38]....
        /*0254*/ 	.word	0x00004630


	//   ....[39]....
        /*0258*/ 	.word	0x00004640


	//   ....[40]....
        /*025c*/ 	.word	0x00004650


	//   ....[41]....
        /*0260*/ 	.word	0x00004730


	//   ....[42]....
        /*0264*/ 	.word	0x00004750


	//   ....[43]....
        /*0268*/ 	.word	0x00004760


	//   ....[44]....
        /*026c*/ 	.word	0x00004770


	//   ....[45]....
        /*0270*/ 	.word	0x00004850


	//   ....[46]....
        /*0274*/ 	.word	0x00004870


	//   ....[47]....
        /*0278*/ 	.word	0x00004880


	//   ....[48]....
        /*027c*/ 	.word	0x00004890


	//   ....[49]....
        /*0280*/ 	.word	0x00004970


	//   ....[50]....
        /*0284*/ 	.word	0x00004990


	//   ....[51]....
        /*0288*/ 	.word	0x000049a0


	//   ....[52]....
        /*028c*/ 	.word	0x000049b0


	//   ....[53]....
        /*0290*/ 	.word	0x00004a90


	//   ....[54]....
        /*0294*/ 	.word	0x00004ac0


	//   ....[55]....
        /*0298*/ 	.word	0x00004ad0


	//   ....[56]....
        /*029c*/ 	.word	0x00004ae0


	//   ....[57]....
        /*02a0*/ 	.word	0x00004af0


	//   ....[58]....
        /*02a4*/ 	.word	0x00004b00


	//   ....[59]....
        /*02a8*/ 	.word	0x00004b10


	//   ....[60]....
        /*02ac*/ 	.word	0x00004b30


	//   ....[61]....
        /*02b0*/ 	.word	0x00004b50


	//   ....[62]....
        /*02b4*/ 	.word	0x00004b70


	//   ....[63]....
        /*02b8*/ 	.word	0x000057c0


	//   ....[64]....
        /*02bc*/ 	.word	0x00005800


	//   ....[65]....
        /*02c0*/ 	.word	0x00005830


	//   ....[66]....
        /*02c4*/ 	.word	0x00005860


	//   ....[67]....
        /*02c8*/ 	.word	0x000058d0


	//   ....[68]....
        /*02cc*/ 	.word	0x00005900


	//   ....[69]....
        /*02d0*/ 	.word	0x00005930


	//   ....[70]....
        /*02d4*/ 	.word	0x00005960


	//   ....[71]....
        /*02d8*/ 	.word	0x00005a00


	//   ....[72]....
        /*02dc*/ 	.word	0x00005a30


	//   ....[73]....
        /*02e0*/ 	.word	0x00005a60


	//   ....[74]....
        /*02e4*/ 	.word	0x00005a90


	//   ....[75]....
        /*02e8*/ 	.word	0x00005b40


	//   ....[76]....
        /*02ec*/ 	.word	0x00005b70


	//   ....[77]....
        /*02f0*/ 	.word	0x00005ba0


	//   ....[78]....
        /*02f4*/ 	.word	0x00005bd0


	//   ....[79]....
        /*02f8*/ 	.word	0x00005ce0


	//   ....[80]....
        /*02fc*/ 	.word	0x00005d10


	//   ....[81]....
        /*0300*/ 	.word	0x00005d40


	//   ....[82]....
        /*0304*/ 	.word	0x00005d70


	//   ....[83]....
        /*0308*/ 	.word	0x00006380


	//   ....[84]....
        /*030c*/ 	.word	0x000068c0


	//   ....[85]....
        /*0310*/ 	.word	0x00006d00


	//   ....[86]....
        /*0314*/ 	.word	0x00006d50


	//   ....[87]....
        /*0318*/ 	.word	0x00006d80


	//   ....[88]....
        /*031c*/ 	.word	0x00006da0


	//   ....[89]....
        /*0320*/ 	.word	0x00006dc0


	//   ....[90]....
        /*0324*/ 	.word	0x00006e70


	//   ....[91]....
        /*0328*/ 	.word	0x00006ec0


	//   ....[92]....
        /*032c*/ 	.word	0x00006ee0


	//   ....[93]....
        /*0330*/ 	.word	0x00006f00


	//   ....[94]....
        /*0334*/ 	.word	0x00006f20


	//----- nvinfo : EIATTR_EXIT_INSTR_OFFSETS
	.align		4
.L_3007:
        /*0338*/ 	.byte	0x04, 0x1c
        /*033a*/ 	.short	(.L_3009 - .L_3008)


	//   ....[0]....
.L_3008:
        /*033c*/ 	.word	0x00006fe0


	//   ....[1]....
        /*0340*/ 	.word	0x00007520


	//----- nvinfo : EIATTR_MAX_THREADS
	.align		4
.L_3009:
        /*0344*/ 	.byte	0x04, 0x05
        /*0346*/ 	.short	(.L_3011 - .L_3010)
.L_3010:
        /*0348*/ 	.word	0x00000020
        /*034c*/ 	.word	0x00000001
        /*0350*/ 	.word	0x00000001


	//----- nvinfo : EIATTR_CRS_STACK_SIZE
	.align		4
.L_3011:
        /*0354*/ 	.byte	0x04, 0x1e
        /*0356*/ 	.short	(.L_3013 - .L_3012)
.L_3012:
        /*0358*/ 	.word	0x00000000
.L_3013:


//--------------------- .nv.info._Z25selective_scan_bwd_kernelI32Selective_Scan_bwd_kernel_traitsILi32ELi8ELb0ELb0ELb0ELb1ELb0EN3c104HalfENS1_7complexIfEEEEv12SSMParamsBwd --------------------------
	.section	.nv.info._Z25selective_scan_bwd_kernelI32Selective_Scan_bwd_kernel_traitsILi32ELi8ELb0ELb0ELb0ELb1ELb0EN3c104HalfENS1_7complexIfEEEEv12SSMParamsBwd,"",@"SHT_CUDA_INFO"
	.sectionflags	@""
	.align	4


	//----- nvinfo : EIATTR_CUDA_API_VERSION
	.align		4
        /*0000*/ 	.byte	0x04, 0x37
        /*0002*/ 	.short	(.L_3015 - .L_3014)
.L_3014:
        /*0004*/ 	.word	0x00000082


	//----- nvinfo : EIATTR_SW2861232_WAR
	.align		4
.L_3015:
        /*0008*/ 	.byte	0x01, 0x35
	.zero		2


	//----- nvinfo : EIATTR_PARAM_CBANK
	.align		4
        /*000c*/ 	.byte	0x04, 0x0a
        /*000e*/ 	.short	(.L_3017 - .L_3016)
	.align		4
.L_3016:
        /*0010*/ 	.word	index@(.nv.constant0._Z25selective_scan_bwd_kernelI32Selective_Scan_bwd_kernel_traitsILi32ELi8ELb0ELb0ELb0ELb1ELb0EN3c104HalfENS1_7complexIfEEEEv12SSMParamsBwd)
        /*0014*/ 	.short	0x0160
        /*0016*/ 	.short	0x01f0


	//----- nvinfo : EIATTR_CBANK_PARAM_SIZE
	.align		4
.L_3017:
        /*0018*/ 	.byte	0x03, 0x19
        /*001a*/ 	.short	0x01f0


	//----- nvinfo : EIATTR_KPARAM_INFO
	.align		4
        /*001c*/ 	.byte	0x04, 0x17
        /*001e*/ 	.short	(.L_3019 - .L_3018)
.L_3018:
        /*0020*/ 	.word	0x00000000
        /*0024*/ 	.short	0x0000
        /*0026*/ 	.short	0x0000
        /*0028*/ 	.byte	0x00, 0xf0, 0xc1, 0x07


	//----- nvinfo : EIATTR_MAXREG_COUNT
	.align		4
.L_3019:
        /*002c*/ 	.byte	0x03, 0x1b
        /*002e*/ 	.short	0x00ff


	//----- nvinfo : EIATTR_NUM_BARRIERS
	.align		4
        /*0030*/ 	.byte	0x02, 0x4c
        /*0032*/ 	.byte	0x01
	.zero		1


	//----- nvinfo : EIATTR_MERCURY_ISA_VERSION
	.align		4
        /*0034*/ 	.byte	0x03, 0x5f
        /*0036*/ 	.short	0x0000


	//----- nvinfo : EIATTR_COOP_GROUP_MASK_REGIDS
	.align		4
        /*0038*/ 	.byte	0x04, 0x29
        /*003a*/ 	.short	(.L_3021 - .L_3020)


	//   ....[0]....
.L_3020:
        /*003c*/ 	.word	0xffffffff


	//   ....[1]....
        /*0040*/ 	.word	0xffffffff


	//   ....[2]....
        /*0044*/ 	.word	0xffffffff


	//   ....[3]....
        /*0048*/ 	.word	0xffffffff


	//   ....[4]....
        /*004c*/ 	.word	0xffffffff


	//   ....[5]....
        /*0050*/ 	.word	0xffffffff


	//   ....[6]....
        /*0054*/ 	.word	0xffffffff


	//   ....[7]....
        /*0058*/ 	.word	0xffffffff


	//   ....[8]....
        /*005c*/ 	.word	0xffffffff


	//   ....[9]....
        /*0060*/ 	.word	0xffffffff


	//   ....[10]....
        /*0064*/ 	.word	0xffffffff


	//   ....[11]....
        /*0068*/ 	.word	0xffffffff


	//   ....[12]....
        /*006c*/ 	.word	0xffffffff


	//   ....[13]....
        /*0070*/ 	.word	0xffffffff


	//   ....[14]....
        /*0074*/ 	.word	0xffffffff


	//   ....[15]....
        /*0078*/ 	.word	0xffffffff


	//   ....[16]....
        /*007c*/ 	.word	0xffffffff


	//   ....[17]....
        /*0080*/ 	.word	0xffffffff


	//   ....[18]....
        /*0084*/ 	.word	0xffffffff


	//   ....[19]....
        /*0088*/ 	.word	0xffffffff


	//   ....[20]....
        /*008c*/ 	.word	0xffffffff


	//   ....[21]....
        /*0090*/ 	.word	0xffffffff


	//   ....[22]....
        /*0094*/ 	.word	0xffffffff


	//   ....[23]....
        /*0098*/ 	.word	0xffffffff


	//   ....[24]....
        /*009c*/ 	.word	0xffffffff


	//   ....[25]....
        /*00a0*/ 	.word	0xffffffff


	//   ....[26]....
        /*00a4*/ 	.word	0xffffffff


	//   ....[27]....
        /*00a8*/ 	.word	0xffffffff


	//   ....[28]....
        /*00ac*/ 	.word	0xffffffff


	//   ....[29]....
        /*00b0*/ 	.word	0xffffffff


	//   ....[30]....
        /*00b4*/ 	.word	0xffffffff


	//   ....[31]....
        /*00b8*/ 	.word	0xffffffff


	//   ....[32]....
        /*00bc*/ 	.word	0xffffffff


	//   ....[33]....
        /*00c0*/ 	.word	0xffffffff


	//   ....[34]....
        /*00c4*/ 	.word	0xffffffff


	//   ....[35]....
        /*00c8*/ 	.word	0xffffffff


	//   ....[36]....
        /*00cc*/ 	.word	0xffffffff


	//   ....[37]....
        /*00d0*/ 	.word	0xffffffff


	//   ....[38]....
        /*00d4*/ 	.word	0xffffffff


	//   ....[39]....
        /*00d8*/ 	.word	0xffffffff


	//   ....[40]....
        /*00dc*/ 	.word	0xffffffff


	//   ....[41]....
        /*00e0*/ 	.word	0xffffffff


	//   ....[42]....
        /*00e4*/ 	.word	0xffffffff


	//   ....[43]....
        /*00e8*/ 	.word	0xffffffff


	//   ....[44]....
        /*00ec*/ 	.word	0xffffffff


	//   ....[45]....
        /*00f0*/ 	.word	0xffffffff


	//   ....[46]....
        /*00f4*/ 	.word	0xffffffff


	//   ....[47]....
        /*00f8*/ 	.word	0xffffffff


	//   ....[48]....
        /*00fc*/ 	.word	0xffffffff


	//   ....[49]....
        /*0100*/ 	.word	0xffffffff


	//   ....[50]....
        /*0104*/ 	.word	0xffffffff


	//   ....[51]....
        /*0108*/ 	.word	0xffffffff


	//   ....[52]....
        /*010c*/ 	.word	0xffffffff


	//   ....[53]....
        /*0110*/ 	.word	0xffffffff


	//   ....[54]....
        /*0114*/ 	.word	0xffffffff


	//   ....[55]....
        /*0118*/ 	.word	0xffffffff


	//   ....[56]....
        /*011c*/ 	.word	0xffffffff


	//   ....[57]....
        /*0120*/ 	.word	0xffffffff


	//   ....[58]....
        /*0124*/ 	.word	0xffffffff


	//   ....[59]....
        /*0128*/ 	.word	0xffffffff


	//   ....[60]....
        /*012c*/ 	.word	0xffffffff


	//   ....[61]....
        /*0130*/ 	.word	0xffffffff


	//   ....[62]....
        /*0134*/ 	.word	0xffffffff


	//   ....[63]....
        /*0138*/ 	.word	0xffffffff


	//   ....[64]....
        /*013c*/ 	.word	0xffffffff


	//   ....[65]....
        /*0140*/ 	.word	0xffffffff


	//   ....[66]....
        /*0144*/ 	.word	0xffffffff


	//   ....[67]....
        /*0148*/ 	.word	0xffffffff


	//   ....[68]....
        /*014c*/ 	.word	0xffffffff


	//   ....[69]....
        /*0150*/ 	.word	0xffffffff


	//   ....[70]....
        /*0154*/ 	.word	0xffffffff


	//   ....[71]....
        /*0158*/ 	.word	0xffffffff


	//   ....[72]....
        /*015c*/ 	.word	0xffffffff


	//   ....[73]....
        /*0160*/ 	.word	0xffffffff


	//   ....[74]....
        /*0164*/ 	.word	0xffffffff


	//   ....[75]....
        /*0168*/ 	.word	0xffffffff


	//   ....[76]....
        /*016c*/ 	.word	0xffffffff


	//   ....[77]....
        /*0170*/ 	.word	0xffffffff


	//   ....[78]....
        /*0174*/ 	.word	0xffffffff


	//   ....[79]....
        /*0178*/ 	.word	0xffffffff


	//   ....[80]....
        /*017c*/ 	.word	0xffffffff


	//   ....[81]....
        /*0180*/ 	.word	0xffffffff


	//   ....[82]....
        /*0184*/ 	.word	0xffffffff


	//   ....[83]....
        /*0188*/ 	.word	0xffffffff


	//   ....[84]....
        /*018c*/ 	.word	0xffffffff


	//   ....[85]....
        /*0190*/ 	.word	0xffffffff


	//   ....[86]....
        /*0194*/ 	.word	0xffffffff


	//   ....[87]....
        /*0198*/ 	.word	0xffffffff


	//   ....[88]....
        /*019c*/ 	.word	0xffffffff


	//   ....[89]....
        /*01a0*/ 	.word	0xffffffff


	//   ....[90]....
        /*01a4*/ 	.word	0xffffffff


	//   ....[91]....
        /*01a8*/ 	.word	0xffffffff


	//----- nvinfo : EIATTR_COOP_GROUP_INSTR_OFFSETS
	.align		4
.L_3021:
        /*01ac*/ 	.byte	0x04, 0x28
        /*01ae*/ 	.short	(.L_3023 - .L_3022)


	//   ....[0]....
.L_3022:
        /*01b0*/ 	.word	0x00000a50


	//   ....[1]....
        /*01b4*/ 	.word	0x00000cb0


	//   ....[2]....
        /*01b8*/ 	.word	0x00000f20


	//   ....[3]....
        /*01bc*/ 	.word	0x000031e0


	//   ....[4]....
        /*01c0*/ 	.word	0x00003220


	//   ....[5]....
        /*01c4*/ 	.word	0x00003260


	//   ....[6]....
        /*01c8*/ 	.word	0x00003290


	//   ....[7]....
        /*01cc*/ 	.word	0x000032c0


	//   ....[8]....
        /*01d0*/ 	.word	0x000032e0


	//   ....[9]....
        /*01d4*/ 	.word	0x000033a0


	//   ....[10]....
        /*01d8*/ 	.word	0x000033e0


	//   ....[11]....
        /*01dc*/ 	.word	0x00003410


	//   ....[12]....
        /*01e0*/ 	.word	0x00003440


	//   ....[13]....
        /*01e4*/ 	.word	0x00003590


	//   ....[14]....
        /*01e8*/ 	.word	0x000035c0


	//   ....[15]....
        /*01ec*/ 	.word	0x000035f0


	//   ....[16]....
        /*01f0*/ 	.word	0x00003620


	//   ....[17]....
        /*01f4*/ 	.word	0x000037f0


	//   ....[18]....
        /*01f8*/ 	.word	0x00003820


	//   ....[19]....
        /*01fc*/ 	.word	0x00003860


	//   ....[20]....
        /*0200*/ 	.word	0x00003890


	//   ....[21]....
        /*0204*/ 	.word	0x00003a70


	//   ....[22]....
        /*0208*/ 	.word	0x00003ab0


	//   ....[23]....
        /*020c*/ 	.word	0x00003b00


	//   ....[24]....
        /*0210*/ 	.word	0x00003b30


	//   ....[25]....
        /*0214*/ 	.word	0x00003ce0


	//   ....[26]....
        /*0218*/ 	.word	0x00003d10


	//   ....[27]....
        /*021c*/ 	.word	0x00003d50


	//   ....[28]....
        /*0220*/ 	.word	0x00003d80


	//   ....[29]....
        /*0224*/ 	.word	0x00003d90


	//   ....[30]....
        /*0228*/ 	.word	0x00003da0


	//   ....[31]....
        /*022c*/ 	.word	0x00003db0


	//   ....[32]....
        /*0230*/ 	.word	0x00003dc0


	//   ....[33]....
        /*0234*/ 	.word	0x00003ea0


	//   ....[34]....
        /*0238*/ 	.word	0x00003ec0


	//   ....[35]....
        /*023c*/ 	.word	0x00003ed0


	//   ....[36]....
        /*0240*/ 	.word	0x00003ee0


	//   ....[37]....
        /*0244*/ 	.word	0x00003fc0


	//   ....[38]....
        /*0248*/ 	.word	0x00003fe0


	//   ....[39]....
        /*024c*/ 	.word	0x00003ff0


	//   ....[40]....
        /*0250*/ 	.word	0x00004000


	//   ....[41]....
        /*0254*/ 	.word	0x000040e0


	//   ....[42]....
        /*0258*/ 	.word	0x00004100


	//   ....[43]....
        /*025c*/ 	.word	0x00004110


	//   ....[44]....
        /*0260*/ 	.word	0x00004120


	//   ....[45]....
        /*0264*/ 	.word	0x00004200


	//   ....[46]....
        /*0268*/ 	.word	0x00004220


	//   ....[47]....
        /*026c*/ 	.word	0x00004230


	//   ....[48]....
        /*0270*/ 	.word	0x00004240


	//   ....[49]....
        /*0274*/ 	.word	0x00004320


	//   ....[50]....
        /*0278*/ 	.word	0x00004350


	//   ....[51]....
        /*027c*/ 	.word	0x00004360


	//   ....[52]....
        /*0280*/ 	.word	0x00004370


	//   ....[53]....
        /*0284*/ 	.word	0x00004380


	//   ....[54]....
        /*0288*/ 	.word	0x00004390


	//   ....[55]....
        /*028c*/ 	.word	0x000043a0


	//   ....[56]....
        /*0290*/ 	.word	0x000043c0


	//   ....[57]....
        /*0294*/ 	.word	0x000043e0


	//   ....[58]....
        /*0298*/ 	.word	0x00004400


	//   ....[59]....
        /*029c*/ 	.word	0x00004f40


	//   ....[60]....
        /*02a0*/ 	.word	0x00005050


	//   ....[61]....
        /*02a4*/ 	.word	0x00005090


	//   ....[62]....
        /*02a8*/ 	.word	0x000050d0


	//   ....[63]....
        /*02ac*/ 	.word	0x00005100


	//   ....[64]....
        /*02b0*/ 	.word	0x000051a0


	//   ....[65]....
        /*02b4*/ 	.word	0x000051d0


	//   ....[66]....
        /*02b8*/ 	.word	0x00005200


	//   ....[67]....
        /*02bc*/ 	.word	0x00005290


	//   ....[68]....
        /*02c0*/ 	.word	0x000052e0


	//   ....[69]....
        /*02c4*/ 	.word	0x00005310


	//   ....[70]....
        /*02c8*/ 	.word	0x00005340


	//   ....[71]....
        /*02cc*/ 	.word	0x000053b0


	//   ....[72]....
        /*02d0*/ 	.word	0x00005410


	//   ....[73]....
        /*02d4*/ 	.word	0x00005440


	//   ....[74]....
        /*02d8*/ 	.word	0x00005470


	//   ....[75]....
        /*02dc*/ 	.word	0x00005570


	//   ....[76]....
        /*02e0*/ 	.word	0x000055b0


	//   ....[77]....
        /*02e4*/ 	.word	0x000055e0


	//   ....[78]....
        /*02e8*/ 	.word	0x00005610


	//   ....[79]....
        /*02ec*/ 	.word	0x00005d10


	//   ....[80]....
        /*02f0*/ 	.word	0x00005fe0


	//   ....[81]....
        /*02f4*/ 	.word	0x000067b0


	//   ....[82]....
        /*02f8*/ 	.word	0x00006bf0


	//   ....[83]....
        /*02fc*/ 	.word	0x00006c40


	//   ....[84]....
        /*0300*/ 	.word	0x00006c70


	//   ....[85]....
        /*0304*/ 	.word	0x00006c90


	//   ....[86]....
        /*0308*/ 	.word	0x00006cb0


	//   ....[87]....
        /*030c*/ 	.word	0x00006d60


	//   ....[88]....
        /*0310*/ 	.word	0x00006db0


	//   ....[89]....
        /*0314*/ 	.word	0x00006dd0


	//   ....[90]....
        /*0318*/ 	.word	0x00006df0


	//   ....[91]....
        /*031c*/ 	.word	0x00006e10


	//----- nvinfo : EIATTR_EXIT_INSTR_OFFSETS
	.align		4
.L_3023:
        /*0320*/ 	.byte	0x04, 0x1c
        /*0322*/ 	.short	(.L_3025 - .L_3024)


	//   ....[0]....
.L_3024:
        /*0324*/ 	.word	0x00006ed0


	//   ....[1]....
        /*0328*/ 	.word	0x00007410


	//----- nvinfo : EIATTR_MAX_THREADS
	.align		4
.L_3025:
        /*032c*/ 	.byte	0x04, 0x05
        /*032e*/ 	.short	(.L_3027 - .L_3026)
.L_3026:
        /*0330*/ 	.word	0x00000020
        /*0334*/ 	.word	0x00000001
        /*0338*/ 	.word	0x00000001


	//----- nvinfo : EIATTR_CRS_STACK_SIZE
	.align		4
.L_3027:
        /*033c*/ 	.byte	0x04, 0x1e
        /*033e*/ 	.short	(.L_3029 - .L_3028)
.L_3028:
        /*0340*/ 	.word	0x00000000
.L_3029:


//--------------------- .nv.info._Z25selective_scan_bwd_kernelI32Selective_Scan_bwd_kernel_traitsILi32ELi8ELb0ELb0ELb0ELb1ELb1EN3c104HalfENS1_7complexIfEEEEv12SSMParamsBwd --------------------------
	.section	.nv.info._Z25selective_scan_bwd_kernelI32Selective_Scan_bwd_kernel_traitsILi32ELi8ELb0ELb0ELb0ELb1ELb1EN3c104HalfENS1_7complexIfEEEEv12SSMParamsBwd,"",@"SHT_CUDA_INFO"
	.sectionflags	@""
	.align	4


	//----- nvinfo : EIATTR_CUDA_API_VERSION
	.align		4
        /*0000*/ 	.byte	0x04, 0x37
        /*0002*/ 	.short	(.L_3031 - .L_3030)
.L_3030:
        /*0004*/ 	.word	0x00000082


	//----- nvinfo : EIATTR_SW2861232_WAR
	.align		4
.L_3031:
        /*0008*/ 	.byte	0x01, 0x35
	.zero		2


	//----- nvinfo : EIATTR_PARAM_CBANK
	.align		4
        /*000c*/ 	.byte	0x04, 0x0a
        /*000e*/ 	.short	(.L_3033 - .L_3032)
	.align		4
.L_3032:
        /*0010*/ 	.word	index@(.nv.constant0._Z25selective_scan_bwd_kernelI32Selective_Scan_bwd_kernel_traitsILi32ELi8ELb0ELb0ELb0ELb1ELb1EN3c104HalfENS1_7complexIfEEEEv12SSMParamsBwd)
        /*0014*/ 	.short	0x0160
        /*0016*/ 	.short	0x01f0


	//----- nvinfo : EIATTR_CBANK_PARAM_SIZE
	.align		4
.L_3033:
        /*0018*/ 	.byte	0x03, 0x19
        /*001a*/ 	.short	0x01f0


	//----- nvinfo : EIATTR_KPARAM_INFO
	.align		4
        /*001c*/ 	.byte	0x04, 0x17
        /*001e*/ 	.short	(.L_3035 - .L_3034)
.L_3034:
        /*0020*/ 	.word	0x00000000
        /*0024*/ 	.short	0x0000
        /*0026*/ 	.short	0x0000
        /*0028*/ 	.byte	0x00, 0xf0, 0xc1, 0x07


	//----- nvinfo : EIATTR_MAXREG_COUNT
	.align		4
.L_3035:
        /*002c*/ 	.byte	0x03, 0x1b
        /*002e*/ 	.short	0x00ff


	//----- nvinfo : EIATTR_NUM_BARRIERS
	.align		4
        /*0030*/ 	.byte	0x02, 0x4c
        /*0032*/ 	.byte	0x01
	.zero		1


	//----- nvinfo : EIATTR_MERCURY_ISA_VERSION
	.align		4
        /*0034*/ 	.byte	0x03, 0x5f
        /*0036*/ 	.short	0x0000


	//----- nvinfo : EIATTR_COOP_GROUP_MASK_REGIDS
	.align		4
        /*0038*/ 	.byte	0x04, 0x29
        /*003a*/ 	.short	(.L_3037 - .L_3036)


	//   ....[0]....
.L_3036:
        /*003c*/ 	.word	0xffffffff


	//   ....[1]....
        /*0040*/ 	.word	0xffffffff


	//   ....[2]....
        /*0044*/ 	.word	0xffffffff


	//   ....[3]....
        /*0048*/ 	.word	0xffffffff


	//   ....[4]....
        /*004c*/ 	.word	0xffffffff


	//   ....[5]....
        /*0050*/ 	.word	0xffffffff


	//   ....[6]....
        /*0054*/ 	.word	0xffffffff


	//   ....[7]....
        /*0058*/ 	.word	0xffffffff


	//   ....[8]....
        /*005c*/ 	.word	0xffffffff


	//   ....[9]....
        /*0060*/ 	.word	0xffffffff


	//   ....[10]....
        /*0064*/ 	.word	0xffffffff


	//   ....[11]....
        /*0068*/ 	.word	0xffffffff


	//   ....[12]....
        /*006c*/ 	.word	0xffffffff


	//   ....[13]....
        /*0070*/ 	.word	0xffffffff


	//   ....[14]....
        /*0074*/ 	.word	0xffffffff


	//   ....[15]....
        /*0078*/ 	.word	0xffffffff


	//   ....[16]....
        /*007c*/ 	.word	0xffffffff


	//   ....[17]....
        /*0080*/ 	.word	0xffffffff


	//   ....[18]....
        /*0084*/ 	.word	0xffffffff


	//   ....[19]....
        /*0088*/ 	.word	0xffffffff


	//   ....[20]....
        /*008c*/ 	.word	0xffffffff


	//   ....[21]....
        /*0090*/ 	.word	0xffffffff


	//   ....[22]....
        /*0094*/ 	.word	0xffffffff


	//   ....[23]....
        /*0098*/ 	.word	0xffffffff


	//   ....[24]....
        /*009c*/ 	.word	0xffffffff


	//   ....[25]....
        /*00a0*/ 	.word	0xffffffff


	//   ....[26]....
        /*00a4*/ 	.word	0xffffffff


	//   ....[27]....
        /*00a8*/ 	.word	0xffffffff


	//   ....[28]....
        /*00ac*/ 	.word	0xffffffff


	//   ....[29]....
        /*00b0*/ 	.word	0xffffffff


	//   ....[30]....
        /*00b4*/ 	.word	0xffffffff


	//   ....[31]....
        /*00b8*/ 	.word	0xffffffff


	//   ....[32]....
        /*00bc*/ 	.word	0xffffffff


	//   ....[33]....
        /*00c0*/ 	.word	0xffffffff


	//   ....[34]....
        /*00c4*/ 	.word	0xffffffff


	//   ....[35]....
        /*00c8*/ 	.word	0xffffffff


	//   ....[36]....
        /*00cc*/ 	.word	0xffffffff


	//   ....[37]....
        /*00d0*/ 	.word	0xffffffff


	//   ....[38]....
        /*00d4*/ 	.word	0xffffffff


	//   ....[39]....
        /*00d8*/ 	.word	0xffffffff


	//   ....[40]....
        /*00dc*/ 	.word	0xffffffff


	//   ....[41]....
        /*00e0*/ 	.word	0xffffffff


	//   ....[42]....
        /*00e4*/ 	.word	0xffffffff


	//   ....[43]....
        /*00e8*/ 	.word	0xffffffff


	//   ....[44]....
        /*00ec*/ 	.word	0xffffffff


	//   ....[45]....
        /*00f0*/ 	.word	0xffffffff


	//   ....[46]....
        /*00f4*/ 	.word	0xffffffff


	//   ....[47]....
        /*00f8*/ 	.word	0xffffffff


	//   ....[48]....
        /*00fc*/ 	.word	0xffffffff


	//   ....[49]....
        /*0100*/ 	.word	0xffffffff


	//   ....[50]....
        /*0104*/ 	.word	0xffffffff


	//   ....[51]....
        /*0108*/ 	.word	0xffffffff


	//   ....[52]....
        /*010c*/ 	.word	0xffffffff


	//   ....[53]....
        /*0110*/ 	.word	0xffffffff


	//   ....[54]....
        /*0114*/ 	.word	0xffffffff


	//   ....[55]....
        /*0118*/ 	.word	0xffffffff


	//   ....[56]....
        /*011c*/ 	.word	0xffffffff


	//   ....[57]....
        /*0120*/ 	.word	0xffffffff


	//   ....[58]....
        /*0124*/ 	.word	0xffffffff


	//   ....[59]....
        /*0128*/ 	.word	0xffffffff


	//   ....[60]....
        /*012c*/ 	.word	0xffffffff


	//   ....[61]....
        /*0130*/ 	.word	0xffffffff


	//   ....[62]....
        /*0134*/ 	.word	0xffffffff


	//   ....[63]....
        /*0138*/ 	.word	0xffffffff


	//   ....[64]....
        /*013c*/ 	.word	0xffffffff


	//   ....[65]....
        /*0140*/ 	.word	0xffffffff


	//   ....[66]....
        /*0144*/ 	.word	0xffffffff


	//   ....[67]....
        /*0148*/ 	.word	0xffffffff


	//   ....[68]....
        /*014c*/ 	.word	0xffffffff


	//   ....[69]....
        /*0150*/ 	.word	0xffffffff


	//   ....[70]....
        /*0154*/ 	.word	0xffffffff


	//   ....[71]....
        /*0158*/ 	.word	0xffffffff


	//   ....[72]....
        /*015c*/ 	.word	0xffffffff


	//   ....[73]....
        /*0160*/ 	.word	0xffffffff


	//   ....[74]....
        /*0164*/ 	.word	0xffffffff


	//   ....[75]....
        /*0168*/ 	.word	0xffffffff


	//   ....[76]....
        /*016c*/ 	.word	0xffffffff


	//   ....[77]....
        /*0170*/ 	.word	0xffffffff


	//   ....[78]....
        /*0174*/ 	.word	0xffffffff


	//   ....[79]....
        /*0178*/ 	.word	0xffffffff


	//   ....[80]....
        /*017c*/ 	.word	0xffffffff


	//   ....[81]....
        /*0180*/ 	.word	0xffffffff


	//   ....[82]....
        /*0184*/ 	.word	0xffffffff


	//   ....[83]....
        /*0188*/ 	.word	0xffffffff


	//   ....[84]....
        /*018c*/ 	.word	0xffffffff


	//   ....[85]....
        /*0190*/ 	.word	0xffffffff


	//   ....[86]....
        /*0194*/ 	.word	0xffffffff


	//   ....[87]....
        /*0198*/ 	.word	0xffffffff


	//   ....[88]....
        /*019c*/ 	.word	0xffffffff


	//   ....[89]....
        /*01a0*/ 	.word	0xffffffff


	//   ....[90]....
        /*01a4*/ 	.word	0xffffffff


	//   ....[91]....
        /*01a8*/ 	.word	0xffffffff


	//   ....[92]....
        /*01ac*/ 	.word	0xffffffff


	//   ....[93]....
        /*01b0*/ 	.word	0xffffffff


	//   ....[94]....
        /*01b4*/ 	.word	0xffffffff


	//   ....[95]....
        /*01b8*/ 	.word	0xffffffff


	//----- nvinfo : EIATTR_COOP_GROUP_INSTR_OFFSETS
	.align		4
.L_3037:
        /*01bc*/ 	.byte	0x04, 0x28
        /*01be*/ 	.short	(.L_3039 - .L_3038)


	//   ....[0]....
.L_3038:
        /*01c0*/ 	.word	0x00000a90


	//   ....[1]....
        /*01c4*/ 	.word	0x00000d70


	//   ....[2]....
        /*01c8*/ 	.word	0x000012f0


	//   ....[3]....
        /*01cc*/ 	.word	0x00002790


	//   ....[4]....
        /*01d0*/ 	.word	0x00002bd0


	//   ....[5]....
        /*01d4*/ 	.word	0x00003110


	//   ....[6]....
        /*01d8*/ 	.word	0x000037a0


	//   ....[7]....
        /*01dc*/ 	.word	0x00004a40


	//   ....[8]....
        /*01e0*/ 	.word	0x00004a80


	//   ....[9]....
        /*01e4*/ 	.word	0x00004ac0


	//   ....[10]....
        /*01e8*/ 	.word	0x00004b00


	//   ....[11]....
        /*01ec*/ 	.word	0x00004b30


	//   ....[12]....
        /*01f0*/ 	.word	0x00004b40


	//   ....[13]....
        /*01f4*/ 	.word	0x00004c00


	//   ....[14]....
        /*01f8*/ 	.word	0x00004c40


	//   ....[15]....
        /*01fc*/ 	.word	0x00004c70


	//   ....[16]....
        /*0200*/ 	.word	0x00004ca0


	//   ....[17]....
        /*0204*/ 	.word	0x00004de0


	//   ....[18]....
        /*0208*/ 	.word	0x00004e20


	//   ....[19]....
        /*020c*/ 	.word	0x00004e50


	//   ....[20]....
        /*0210*/ 	.word	0x00004e80


	//   ....[21]....
        /*0214*/ 	.word	0x00005050


	//   ....[22]....
        /*0218*/ 	.word	0x00005090


	//   ....[23]....
        /*021c*/ 	.word	0x000050c0


	//   ....[24]....
        /*0220*/ 	.word	0x000050f0


	//   ....[25]....
        /*0224*/ 	.word	0x00005330


	//   ....[26]....
        /*0228*/ 	.word	0x00005370


	//   ....[27]....
        /*022c*/ 	.word	0x000053a0


	//   ....[28]....
        /*0230*/ 	.word	0x000053d0


	//   ....[29]....
        /*0234*/ 	.word	0x00005520


	//   ....[30]....
        /*0238*/ 	.word	0x00005550


	//   ....[31]....
        /*023c*/ 	.word	0x00005580


	//   ....[32]....
        /*0240*/ 	.word	0x000055d0


	//   ....[33]....
        /*0244*/ 	.word	0x000055f0


	//   ....[34]....
        /*0248*/ 	.word	0x00005600


	//   ....[35]....
        /*024c*/ 	.word	0x00005610


	//   ....[36]....
        /*0250*/ 	.word	0x00005620


	//   ....[37]....
        /*0254*/ 	.word	0x00005700


	//   ....[38]....
        /*0258*/ 	.word	0x00005720


	//   ....[39]....
        /*025c*/ 	.word	0x00005730


	//   ....[40]....
        /*0260*/ 	.word	0x00005740


	//   ....[41]....
        /*0264*/ 	.word	0x00005820


	//   ....[42]....
        /*0268*/ 	.word	0x00005840


	//   ....[43]....
        /*026c*/ 	.word	0x00005850


	//   ....[44]....
        /*0270*/ 	.word	0x00005860


	//   ....[45]....
        /*0274*/ 	.word	0x00005940


	//   ....[46]....
        /*0278*/ 	.word	0x00005960


	//   ....[47]....
        /*027c*/ 	.word	0x00005970


	//   ....[48]....
        /*0280*/ 	.word	0x00005980


	//   ....[49]....
        /*0284*/ 	.word	0x00005a60


	//   ....[50]....
        /*0288*/ 	.word	0x00005a80


	//   ....[51]....
        /*028c*/ 	.word	0x00005a90


	//   ....[52]....
        /*0290*/ 	.word	0x00005aa0


	//   ....[53]....
        /*0294*/ 	.word	0x00005b80


	//   ....[54]....
        /*0298*/ 	.word	0x00005bb0


	//   ....[55]....
        /*029c*/ 	.word	0x00005bc0


	//   ....[56]....
        /*02a0*/ 	.word	0x00005bd0


	//   ....[57]....
        /*02a4*/ 	.word	0x00005be0


	//   ....[58]....
        /*02a8*/ 	.word	0x00005bf0


	//   ....[59]....
        /*02ac*/ 	.word	0x00005c00


	//   ....[60]....
        /*02b0*/ 	.word	0x00005c20


	//   ....[61]....
        /*02b4*/ 	.word	0x00005c40


	//   ....[62]....
        /*02b8*/ 	.word	0x00005c60


	//   ....[63]....
        /*02bc*/ 	.word	0x000067a0


	//   ....[64]....
        /*02c0*/ 	.word	0x000068c0


	//   ....[65]....
        /*02c4*/ 	.word	0x00006900


	//   ....[66]....
        /*02c8*/ 	.word	0x00006930


	//   ....[67]....
        /*02cc*/ 	.word	0x00006960


	//   ....[68]....
        /*02d0*/ 	.word	0x000069e0


	//   ....[69]....
        /*02d4*/ 	.word	0x00006a00


	//   ....[70]....
        /*02d8*/ 	.word	0x00006a20


	//   ....[71]....
        /*02dc*/ 	.word	0x00006a50


	//   ....[72]....
        /*02e0*/ 	.word	0x00006a80


	//   ....[73]....
        /*02e4*/ 	.word	0x00006ab0


	//   ....[74]....
        /*02e8*/ 	.word	0x00006ae0


	//   ....[75]....
        /*02ec*/ 	.word	0x00006c10


	//   ....[76]....
        /*02f0*/ 	.word	0x00006c50


	//   ....[77]....
        /*02f4*/ 	.word	0x00006c80


	//   ....[78]....
        /*02f8*/ 	.word	0x00006cb0


	//   ....[79]....
        /*02fc*/ 	.word	0x00006de0


	//   ....[80]....
        /*0300*/ 	.word	0x00006e20


	//   ....[81]....
        /*0304*/ 	.word	0x00006e50


	//   ....[82]....
        /*0308*/ 	.word	0x00006e80


	//   ....[83]....
        /*030c*/ 	.word	0x00007610


	//   ....[84]....
        /*0310*/ 	.word	0x000079e0


	//   ....[85]....
        /*0314*/ 	.word	0x00008050


	//   ....[86]....
        /*0318*/ 	.word	0x000084b0


	//   ....[87]....
        /*031c*/ 	.word	0x00008500


	//   ....[88]....
        /*0320*/ 	.word	0x00008530


	//   ....[89]....
        /*0324*/ 	.word	0x00008550


	//   ....[90]....
        /*0328*/ 	.word	0x00008570


	//   ....[91]....
        /*032c*/ 	.word	0x00008620


	//   ....[92]....
        /*0330*/ 	.word	0x00008670


	//   ....[93]....
        /*0334*/ 	.word	0x00008690


	//   ....[94]....
        /*0338*/ 	.word	0x000086b0


	//   ....[95]....
        /*033c*/ 	.word	0x000086d0


	//----- nvinfo : EIATTR_EXIT_INSTR_OFFSETS
	.align		4
.L_3039:
        /*0340*/ 	.byte	0x04, 0x1c
        /*0342*/ 	.short	(.L_3041 - .L_3040)


	//   ....[0]....
.L_3040:
        /*0344*/ 	.word	0x00008790


	//   ....[1]....
        /*0348*/ 	.word	0x00008cd0


	//----- nvinfo : EIATTR_MAX_THREADS
	.align		4
.L_3041:
        /*034c*/ 	.byte	0x04, 0x05
        /*034e*/ 	.short	(.L_3043 - .L_3042)
.L_3042:
        /*0350*/ 	.word	0x00000020
        /*0354*/ 	.word	0x00000001
        /*0358*/ 	.word	0x00000001


	//----- nvinfo : EIATTR_CRS_STACK_SIZE
	.align		4
.L_3043:
        /*035c*/ 	.byte	0x04, 0x1e
        /*035e*/ 	.short	(.L_3045 - .L_3044)
.L_3044:
        /*0360*/ 	.word	0x00000000
.L_3045:


//--------------------- .nv.info._Z25selective_scan_bwd_kernelI32Selective_Scan_bwd_kernel_traitsILi32ELi8ELb0ELb0ELb1ELb0ELb0EN3c104HalfENS1_7complexIfEEEEv12SSMParamsBwd --------------------------
	.section	.nv.info._Z25selective_scan_bwd_kernelI32Selective_Scan_bwd_kernel_traitsILi32ELi8ELb0ELb0ELb1ELb0ELb0EN3c104HalfENS1_7complexIfEEEEv12SSMParamsBwd,"",@"SHT_CUDA_INFO"
	.sectionflags	@""
	.align	4


	//----- nvinfo : EIATTR_CUDA_API_VERSION
	.align		4
        /*0000*/ 	.byte	0x04, 0x37
        /*0002*/ 	.short	(.L_3047 - .L_3046)
.L_3046:
        /*0004*/ 	.word	0x00000082


	//----- nvinfo : EIATTR_SW2861232_WAR
	.align		4
.L_3047:
        /*0008*/ 	.byte	0x01, 0x35
	.zero		2


	//----- nvinfo : EIATTR_PARAM_CBANK
	.align		4
        /*000c*/ 	.byte	0x04, 0x0a
        /*000e*/ 	.short	(.L_3049 - .L_3048)
	.align		4
.L_3048:
        /*0010*/ 	.word	index@(.nv.constant0._Z25selective_scan_bwd_kernelI32Selective_Scan_bwd_kernel_traitsILi32ELi8ELb0ELb0ELb1ELb0ELb0EN3c104HalfENS1_7complexIfEEEEv12SSMParamsBwd)
        /*0014*/ 	.short	0x0160
        /*0016*/ 	.short	0x01f0


	//----- nvinfo : EIATTR_CBANK_PARAM_SIZE
	.align		4
.L_3049:
        /*0018*/ 	.byte	0x03, 0x19
        /*001a*/ 	.short	0x01f0


	//----- nvinfo : EIATTR_KPARAM_INFO
	.align		4
        /*001c*/ 	.byte	0x04, 0x17
        /*001e*/ 	.short	(.L_3051 - .L_3050)
.L_3050:
        /*0020*/ 	.word	0x00000000
        /*0024*/ 	.short	0x0000
        /*0026*/ 	.short	0x0000
        /*0028*/ 	.byte	0x00, 0xf0, 0xc1, 0x07


	//----- nvinfo : EIATTR_MAXREG_COUNT
	.align		4
.L_3051:
        /*002c*/ 	.byte	0x03, 0x1b
        /*002e*/ 	.short	0x00ff


	//----- nvinfo : EIATTR_NUM_BARRIERS
	.align		4
        /*0030*/ 	.byte	0x02, 0x4c
        /*0032*/ 	.byte	0x01
	.zero		1


	//----- nvinfo : EIATTR_MERCURY_ISA_VERSION
	.align		4
        /*0034*/ 	.byte	0x03, 0x5f
        /*0036*/ 	.short	0x0000


	//----- nvinfo : EIATTR_COOP_GROUP_MASK_REGIDS
	.align		4
        /*0038*/ 	.byte	0x04, 0x29
        /*003a*/ 	.short	(.L_3053 - .L_3052)


	//   ....[0]....
.L_3052:
        /*003c*/ 	.word	0xffffffff


	//   ....[1]....
        /*0040*/ 	.word	0xffffffff


	//   ....[2]....
        /*0044*/ 	.word	0xffffffff


	//   ....[3]....
        /*0048*/ 	.word	0xffffffff


	//   ....[4]....
        /*004c*/ 	.word	0xffffffff


	//   ....[5]....
        /*0050*/ 	.word	0xffffffff


	//   ....[6]....
        /*0054*/ 	.word	0xffffffff


	//   ....[7]....
        /*0058*/ 	.word	0xffffffff


	//   ....[8]....
        /*005c*/ 	.word	0xffffffff


	//   ....[9]....
        /*0060*/ 	.word	0xffffffff


	//   ....[10]....
        /*0064*/ 	.word	0xffffffff


	//   ....[11]....
        /*0068*/ 	.word	0xffffffff


	//   ....[12]....
        /*006c*/ 	.word	0xffffffff


	//   ....[13]....
        /*0070*/ 	.word	0xffffffff


	//   ....[14]....
        /*0074*/ 	.word	0xffffffff


	//   ....[15]....
        /*0078*/ 	.word	0xffffffff


	//   ....[16]....
        /*007c*/ 	.word	0xffffffff


	//   ....[17]....
        /*0080*/ 	.word	0xffffffff


	//   ....[18]....
        /*0084*/ 	.word	0xffffffff


	//   ....[19]....
        /*0088*/ 	.word	0xffffffff


	//   ....[20]....
        /*008c*/ 	.word	0xffffffff


	//   ....[21]....
        /*0090*/ 	.word	0xffffffff


	//   ....[22]....
        /*0094*/ 	.word	0xffffffff


	//   ....[23]....
        /*0098*/ 	.word	0xffffffff


	//   ....[24]....
        /*009c*/ 	.word	0xffffffff


	//   ....[25]....
        /*00a0*/ 	.word	0xffffffff


	//   ....[26]....
        /*00a4*/ 	.word	0xffffffff


	//   ....[27]....
        /*00a8*/ 	.word	0xffffffff


	//   ....[28]....
        /*00ac*/ 	.word	0xffffffff


	//   ....[29]....
        /*00b0*/ 	.word	0xffffffff


	//   ....[30]....
        /*00b4*/ 	.word	0xffffffff


	//   ....[31]....
        /*00b8*/ 	.word	0xffffffff


	//   ....[32]....
        /*00bc*/ 	.word	0xffffffff


	//   ....[33]....
        /*00c0*/ 	.word	0xffffffff


	//   ....[34]....
        /*00c4*/ 	.word	0xffffffff


	//   ....[35]....
        /*00c8*/ 	.word	0xffffffff


	//   ....[36]....
        /*00cc*/ 	.word	0xffffffff


	//   ....[37]....
        /*00d0*/ 	.word	0xffffffff


	//   ....[38]....
        /*00d4*/ 	.word	0xffffffff


	//   ....[39]....
        /*00d8*/ 	.word	0xffffffff


	//   ....[40]....
        /*00dc*/ 	.word	0xffffffff


	//   ....[41]....
        /*00e0*/ 	.word	0xffffffff


	//   ....[42]....
        /*00e4*/ 	.word	0xffffffff


	//   ....[43]....
        /*00e8*/ 	.word	0xffffffff


	//   ....[44]....
        /*00ec*/ 	.word	0xffffffff


	//   ....[45]....
        /*00f0*/ 	.word	0xffffffff


	//   ....[46]....
        /*00f4*/ 	.word	0xffffffff


	//   ....[47]....
        /*00f8*/ 	.word	0xffffffff


	//   ....[48]....
        /*00fc*/ 	.word	0xffffffff


	//   ....[49]....
        /*0100*/ 	.word	0xffffffff


	//   ....[50]....
        /*0104*/ 	.word	0xffffffff


	//   ....[51]....
        /*0108*/ 	.word	0xffffffff


	//   ....[52]....
        /*010c*/ 	.word	0xffffffff


	//   ....[53]....
        /*0110*/ 	.word	0xffffffff


	//   ....[54]....
        /*0114*/ 	.word	0xffffffff


	//   ....[55]....
        /*0118*/ 	.word	0xffffffff


	//   ....[56]....
        /*011c*/ 	.word	0xffffffff


	//   ....[57]....
        /*0120*/ 	.word	0xffffffff


	//   ....[58]....
        /*0124*/ 	.word	0xffffffff


	//   ....[59]....
        /*0128*/ 	.word	0xffffffff


	//   ....[60]....
        /*012c*/ 	.word	0xffffffff


	//   ....[61]....
        /*0130*/ 	.word	0xffffffff


	//   ....[62]....
        /*0134*/ 	.word	0xffffffff


	//   ....[63]....
        /*0138*/ 	.word	0xffffffff


	//   ....[64]....
        /*013c*/ 	.word	0xffffffff


	//   ....[65]....
        /*0140*/ 	.word	0xffffffff


	//   ....[66]....
        /*0144*/ 	.word	0xffffffff


	//   ....[67]....
        /*0148*/ 	.word	0xffffffff


	//   ....[68]....
        /*014c*/ 	.word	0xffffffff


	//   ....[69]....
        /*0150*/ 	.word	0xffffffff


	//   ....[70]....
        /*0154*/ 	.word	0xffffffff


	//   ....[71]....
        /*0158*/ 	.word	0xffffffff


	//   ....[72]....
        /*015c*/ 	.word	0xffffffff


	//   ....[73]....
        /*0160*/ 	.word	0xffffffff


	//   ....[74]....
        /*0164*/ 	.word	0xffffffff


	//   ....[75]....
        /*0168*/ 	.word	0xffffffff


	//   ....[76]....
        /*016c*/ 	.word	0xffffffff


	//   ....[77]....
        /*0170*/ 	.word	0xffffffff


	//   ....[78]....
        /*0174*/ 	.word	0xffffffff


	//   ....[79]....
        /*0178*/ 	.word	0xffffffff


	//   ....[80]....
        /*017c*/ 	.word	0xffffffff


	//   ....[81]....
        /*0180*/ 	.word	0xffffffff


	//   ....[82]....
        /*0184*/ 	.word	0xffffffff


	//   ....[83]....
        /*0188*/ 	.word	0xffffffff


	//   ....[84]....
        /*018c*/ 	.word	0xffffffff


	//   ....[85]....
        /*0190*/ 	.word	0xffffffff


	//   ....[86]....
        /*0194*/ 	.word	0xffffffff


	//   ....[87]....
        /*0198*/ 	.word	0xffffffff


	//   ....[88]....
        /*019c*/ 	.word	0xffffffff


	//   ....[89]....
        /*01a0*/ 	.word	0xffffffff


	//   ....[90]....
        /*01a4*/ 	.word	0xffffffff


	//   ....[91]....
        /*01a8*/ 	.word	0xffffffff


	//----- nvinfo : EIATTR_COOP_GROUP_INSTR_OFFSETS
	.align		4
.L_3053:
        /*01ac*/ 	.byte	0x04, 0x28
        /*01ae*/ 	.short	(.L_3055 - .L_3054)


	//   ....[0]....
.L_3054:
        /*01b0*/ 	.word	0x00000c50


	//   ....[1]....
        /*01b4*/ 	.word	0x00000f80


	//   ....[2]....
        /*01b8*/ 	.word	0x00001180


	//   ....[3]....
        /*01bc*/ 	.word	0x00001fc0


	//   ....[4]....
        /*01c0*/ 	.word	0x00002a70


	//   ....[5]....
        /*01c4*/ 	.word	0x00002ab0


	//   ....[6]....
        /*01c8*/ 	.word	0x00002af0


	//   ....[7]....
        /*01cc*/ 	.word	0x00002b30


	//   ....[8]....
        /*01d0*/ 	.word	0x00002c30


	//   ....[9]....
        /*01d4*/ 	.word	0x00002c60


	//   ....[10]....
        /*01d8*/ 	.word	0x00002c90


	//   ....[11]....
        /*01dc*/ 	.word	0x00002cc0


	//   ....[12]....
        /*01e0*/ 	.word	0x00002e00


	//   ....[13]....
        /*01e4*/ 	.word	0x00002e70


	//   ....[14]....
        /*01e8*/ 	.word	0x00002f30


	//   ....[15]....
        /*01ec*/ 	.word	0x00002f90


	//   ....[16]....
        /*01f0*/ 	.word	0x000031d0


	//   ....[17]....
        /*01f4*/ 	.word	0x00003260


	//   ....[18]....
        /*01f8*/ 	.word	0x00003290


	//   ....[19]....
        /*01fc*/ 	.word	0x000032d0


	//   ....[20]....
        /*0200*/ 	.word	0x000034b0


	//   ....[21]....
        /*0204*/ 	.word	0x00003530


	//   ....[22]....
        /*0208*/ 	.word	0x00003570


	//   ....[23]....
        /*020c*/ 	.word	0x000035a0


	//   ....[24]....
        /*0210*/ 	.word	0x00003780


	//   ....[25]....
        /*0214*/ 	.word	0x000037b0


	//   ....[26]....
        /*0218*/ 	.word	0x000037e0


	//   ....[27]....
        /*021c*/ 	.word	0x00003810


	//   ....[28]....
        /*0220*/ 	.word	0x00003840


	//   ....[29]....
        /*0224*/ 	.word	0x00003870


	//   ....[30]....
        /*0228*/ 	.word	0x00003a70


	//   ....[31]....
        /*022c*/ 	.word	0x00003b20


	//   ....[32]....
        /*0230*/ 	.word	0x00003b30


	//   ....[33]....
        /*0234*/ 	.word	0x00003b40


	//   ....[34]....
        /*0238*/ 	.word	0x00003c40


	//   ....[35]....
        /*023c*/ 	.word	0x00003c80


	//   ....[36]....
        /*0240*/ 	.word	0x00003ca0


	//   ....[37]....
        /*0244*/ 	.word	0x00003cb0


	//   ....[38]....
        /*0248*/ 	.word	0x00003dc0


	//   ....[39]....
        /*024c*/ 	.word	0x00003e00


	//   ....[40]....
        /*0250*/ 	.word	0x00003e30


	//   ....[41]....
        /*0254*/ 	.word	0x00003e60


	//   ....[42]....
        /*0258*/ 	.word	0x00004030


	//   ....[43]....
        /*025c*/ 	.word	0x00004070


	//   ....[44]....
        /*0260*/ 	.word	0x000040b0


	//   ....[45]....
        /*0264*/ 	.word	0x000040e0


	//   ....[46]....
        /*0268*/ 	.word	0x000042d0


	//   ....[47]....
        /*026c*/ 	.word	0x00004350


	//   ....[48]....
        /*0270*/ 	.word	0x00004380


	//   ....[49]....
        /*0274*/ 	.word	0x00004450


	//   ....[50]....
        /*0278*/ 	.word	0x00004600


	//   ....[51]....
        /*027c*/ 	.word	0x00004640


	//   ....[52]....
        /*0280*/ 	.word	0x00004680


	//   ....[53]....
        /*0284*/ 	.word	0x000046b0


	//   ....[54]....
        /*0288*/ 	.word	0x000046e0


	//   ....[55]....
        /*028c*/ 	.word	0x00004710


	//   ....[56]....
        /*0290*/ 	.word	0x00004740


	//   ....[57]....
        /*0294*/ 	.word	0x00004770


	//   ....[58]....
        /*0298*/ 	.word	0x00004800


	//   ....[59]....
        /*029c*/ 	.word	0x00004830


	//   ....[60]....
        /*02a0*/ 	.word	0x00005df0


	//   ....[61]....
        /*02a4*/ 	.word	0x00005e30


	//   ....[62]....
        /*02a8*/ 	.word	0x00005e70


	//   ....[63]....
        /*02ac*/ 	.word	0x00005eb0


	//   ....[64]....
        /*02b0*/ 	.word	0x00005f50


	//   ....[65]....
        /*02b4*/ 	.word	0x00005f70


	//   ....[66]....
        /*02b8*/ 	.word	0x00005f90


	//   ....[67]....
        /*02bc*/ 	.word	0x00005fb0


	//   ....[68]....
        /*02c0*/ 	.word	0x00005ff0


	//   ....[69]....
        /*02c4*/ 	.word	0x00006020


	//   ....[70]....
        /*02c8*/ 	.word	0x00006050


	//   ....[71]....
        /*02cc*/ 	.word	0x00006080


	//   ....[72]....
        /*02d0*/ 	.word	0x00006120


	//   ....[73]....
        /*02d4*/ 	.word	0x00006150


	//   ....[74]....
        /*02d8*/ 	.word	0x00006180


	//   ....[75]....
        /*02dc*/ 	.word	0x000061b0


	//   ....[76]....
        /*02e0*/ 	.word	0x00006270


	//   ....[77]....
        /*02e4*/ 	.word	0x000062a0


	//   ....[78]....
        /*02e8*/ 	.word	0x000062e0


	//   ....[79]....
        /*02ec*/ 	.word	0x00006310


	//   ....[80]....
        /*02f0*/ 	.word	0x00006890


	//   ....[81]....
        /*02f4*/ 	.word	0x00006de0


	//   ....[82]....
        /*02f8*/ 	.word	0x00007240


	//   ....[83]....
        /*02fc*/ 	.word	0x00007290


	//   ....[84]....
        /*0300*/ 	.word	0x000072c0


	//   ....[85]....
        /*0304*/ 	.word	0x000072e0


	//   ....[86]....
        /*0308*/ 	.word	0x00007300


	//   ....[87]....
        /*030c*/ 	.word	0x000073b0


	//   ....[88]....
        /*0310*/ 	.word	0x00007400


	//   ....[89]....
        /*0314*/ 	.word	0x00007420


	//   ....[90]....
        /*0318*/ 	.word	0x00007440


	//   ....[91]....
        /*031c*/ 	.word	0x00007460


	//----- nvinfo : EIATTR_EXIT_INSTR_OFFSETS
	.align		4
.L_3055:
        /*0320*/ 	.byte	0x04, 0x1c
        /*0322*/ 	.short	(.L_3057 - .L_3056)


	//   ....[0]....
.L_3056:
        /*0324*/ 	.word	0x00007520


	//   ....[1]....
        /*0328*/ 	.word	0x00007760


	//----- nvinfo : EIATTR_MAX_THREADS
	.align		4
.L_3057:
        /*032c*/ 	.byte	0x04, 0x05
        /*032e*/ 	.short	(.L_3059 - .L_3058)
.L_3058:
        /*0330*/ 	.word	0x00000020
        /*0334*/ 	.word	0x00000001
        /*0338*/ 	.word	0x00000001


	//----- nvinfo : EIATTR_CRS_STACK_SIZE
	.align		4
.L_3059:
        /*033c*/ 	.byte	0x04, 0x1e
        /*033e*/ 	.short	(.L_3061 - .L_3060)
.L_3060:
        /*0340*/ 	.word	0x00000000
.L_3061:


//--------------------- .nv.info._Z25selective_scan_bwd_kernelI32Selective_Scan_bwd_kernel_traitsILi32ELi8ELb0ELb0ELb1ELb0ELb1EN3c104HalfENS1_7complexIfEEEEv12SSMParamsBwd --------------------------
	.section	.nv.info._Z25selective_scan_bwd_kernelI32Selective_Scan_bwd_kernel_traitsILi32ELi8ELb0ELb0ELb1ELb0ELb1EN3c104HalfENS1_7complexIfEEEEv12SSMParamsBwd,"",@"SHT_CUDA_INFO"
	.sectionflags	@""
	.align	4


	//----- nvinfo : EIATTR_CUDA_API_VERSION
	.align		4
        /*0000*/ 	.byte	0x04, 0x37
        /*0002*/ 	.short	(.L_3063 - .L_3062)
.L_3062:
        /*0004*/ 	.word	0x00000082


	//----- nvinfo : EIATTR_SW2861232_WAR
	.align		4
.L_3063:
        /*0008*/ 	.byte	0x01, 0x35
	.zero		2


	//----- nvinfo : EIATTR_PARAM_CBANK
	.align		4
        /*000c*/ 	.byte	0x04, 0x0a
        /*000e*/ 	.short	(.L_3065 - .L_3064)
	.align		4
.L_3064:
        /*0010*/ 	.word	index@(.nv.constant0._Z25selective_scan_bwd_kernelI32Selective_Scan_bwd_kernel_traitsILi32ELi8ELb0ELb0ELb1ELb0ELb1EN3c104HalfENS1_7complexIfEEEEv12SSMParamsBwd)
        /*0014*/ 	.short	0x0160
        /*0016*/ 	.short	0x01f0


	//----- nvinfo : EIATTR_CBANK_PARAM_SIZE
	.align		4
.L_3065:
        /*0018*/ 	.byte	0x03, 0x19
        /*001a*/ 	.short	0x01f0


	//----- nvinfo : EIATTR_KPARAM_INFO
	.align		4
        /*001c*/ 	.byte	0x04, 0x17
        /*001e*/ 	.short	(.L_3067 - .L_3066)
.L_3066:
        /*0020*/ 	.word	0x00000000
        /*0024*/ 	.short	0x0000
        /*0026*/ 	.short	0x0000
        /*0028*/ 	.byte	0x00, 0xf0, 0xc1, 0x07


	//----- nvinfo : EIATTR_MAXREG_COUNT
	.align		4
.L_3067:
        /*002c*/ 	.byte	0x03, 0x1b
        /*002e*/ 	.short	0x00ff


	//----- nvinfo : EIATTR_NUM_BARRIERS
	.align		4
        /*0030*/ 	.byte	0x02, 0x4c
        /*0032*/ 	.byte	0x01
	.zero		1


	//----- nvinfo : EIATTR_MERCURY_ISA_VERSION
	.align		4
        /*0034*/ 	.byte	0x03, 0x5f
        /*0036*/ 	.short	0x0000


	//----- nvinfo : EIATTR_COOP_GROUP_MASK_REGIDS
	.align		4
        /*0038*/ 	.byte	0x04, 0x29
        /*003a*/ 	.short	(.L_3069 - .L_3068)


	//   ....[0]....
.L_3068:
        /*003c*/ 	.word	0xffffffff


	//   ....[1]....
        /*0040*/ 	.word	0xffffffff


	//   ....[2]....
        /*0044*/ 	.word	0xffffffff


	//   ....[3]....
        /*0048*/ 	.word	0xffffffff


	//   ....[4]....
        /*004c*/ 	.word	0xffffffff


	//   ....[5]....
        /*0050*/ 	.word	0xffffffff


	//   ....[6]....
        /*0054*/ 	.word	0xffffffff


	//   ....[7]....
        /*0058*/ 	.word	0xffffffff


	//   ....[8]....
        /*005c*/ 	.word	0xffffffff


	//   ....[9]....
        /*0060*/ 	.word	0xffffffff


	//   ....[10]....
        /*0064*/ 	.word	0xffffffff


	//   ....[11]....
        /*0068*/ 	.word	0xffffffff


	//   ....[12]....
        /*006c*/ 	.word	0xffffffff


	//   ....[13]....
        /*0070*/ 	.word	0xffffffff


	//   ....[14]....
        /*0074*/ 	.word	0xffffffff


	//   ....[15]....
        /*0078*/ 	.word	0xffffffff


	//   ....[16]....
        /*007c*/ 	.word	0xffffffff


	//   ....[17]....
        /*0080*/ 	.word	0xffffffff


	//   ....[18]....
        /*0084*/ 	.word	0xffffffff


	//   ....[19]....
        /*0088*/ 	.word	0xffffffff


	//   ....[20]....
        /*008c*/ 	.word	0xffffffff


	//   ....[21]....
        /*0090*/ 	.word	0xffffffff


	//   ....[22]....
        /*0094*/ 	.word	0xffffffff


	//   ....[23]....
        /*0098*/ 	.word	0xffffffff


	//   ....[24]....
        /*009c*/ 	.word	0xffffffff


	//   ....[25]....
        /*00a0*/ 	.word	0xffffffff


	//   ....[26]....
        /*00a4*/ 	.word	0xffffffff


	//   ....[27]....
        /*00a8*/ 	.word	0xffffffff


	//   ....[28]....
        /*00ac*/ 	.word	0xffffffff


	//   ....[29]....
        /*00b0*/ 	.word	0xffffffff


	//   ....[30]....
        /*00b4*/ 	.word	0xffffffff


	//   ....[31]....
        /*00b8*/ 	.word	0xffffffff


	//   ....[32]....
        /*00bc*/ 	.word	0xffffffff


	//   ....[33]....
        /*00c0*/ 	.word	0xffffffff


	//   ....[34]....
        /*00c4*/ 	.word	0xffffffff


	//   ....[35]....
        /*00c8*/ 	.word	0xffffffff


	//   ....[36]....
        /*00cc*/ 	.word	0xffffffff


	//   ....[37]....
        /*00d0*/ 	.word	0xffffffff


	//   ....[38]....
        /*00d4*/ 	.word	0xffffffff


	//   ....[39]....
        /*00d8*/ 	.word	0xffffffff


	//   ....[40]....
        /*00dc*/ 	.word	0xffffffff


	//   ....[41]....
        /*00e0*/ 	.word	0xffffffff


	//   ....[42]....
        /*00e4*/ 	.word	0xffffffff


	//   ....[43]....
        /*00e8*/ 	.word	0xffffffff


	//   ....[44]....
        /*00ec*/ 	.word	0xffffffff


	//   ....[45]....
        /*00f0*/ 	.word	0xffffffff


	//   ....[46]....
        /*00f4*/ 	.word	0xffffffff


	//   ....[47]....
        /*00f8*/ 	.word	0xffffffff


	//   ....[48]....
        /*00fc*/ 	.word	0xffffffff


	//   ....[49]....
        /*0100*/ 	.word	0xffffffff


	//   ....[50]....
        /*0104*/ 	.word	0xffffffff


	//   ....[51]....
        /*0108*/ 	.word	0xffffffff


	//   ....[52]....
        /*010c*/ 	.word	0xffffffff


	//   ....[53]....
        /*0110*/ 	.word	0xffffffff


	//   ....[54]....
        /*0114*/ 	.word	0xffffffff


	//   ....[55]....
        /*0118*/ 	.word	0xffffffff


	//   ....[56]....
        /*011c*/ 	.word	0xffffffff


	//   ....[57]....
        /*0120*/ 	.word	0xffffffff


	//   ....[58]....
        /*0124*/ 	.word	0xffffffff


	//   ....[59]....
        /*0128*/ 	.word	0xffffffff


	//   ....[60]....
        /*012c*/ 	.word	0xffffffff


	//   ....[61]....
        /*0130*/ 	.word	0xffffffff


	//   ....[62]....
        /*0134*/ 	.word	0xffffffff


	//   ....[63]....
        /*0138*/ 	.word	0xffffffff


	//   ....[64]....
        /*013c*/ 	.word	0xffffffff


	//   ....[65]....
        /*0140*/ 	.word	0xffffffff


	//   ....[66]....
        /*0144*/ 	.word	0xffffffff


	//   ....[67]....
        /*0148*/ 	.word	0xffffffff


	//   ....[68]....
        /*014c*/ 	.word	0xffffffff


	//   ....[69]....
        /*0150*/ 	.word	0xffffffff


	//   ....[70]....
        /*0154*/ 	.word	0xffffffff


	//   ....[71]....
        /*0158*/ 	.word	0xffffffff


	//   ....[72]....
        /*015c*/ 	.word	0xffffffff


	//   ....[73]....
        /*0160*/ 	.word	0xffffffff


	//   ....[74]....
        /*0164*/ 	.word	0xffffffff


	//   ....[75]....
        /*0168*/ 	.word	0xffffffff


	//   ....[76]....
        /*016c*/ 	.word	0xffffffff


	//   ....[77]....
        /*0170*/ 	.word	0xffffffff


	//   ....[78]....
        /*0174*/ 	.word	0xffffffff


	//   ....[79]....
        /*0178*/ 	.word	0xffffffff


	//   ....[80]....
        /*017c*/ 	.word	0xffffffff


	//   ....[81]....
        /*0180*/ 	.word	0xffffffff


	//   ....[82]....
        /*0184*/ 	.word	0xffffffff


	//   ....[83]....
        /*0188*/ 	.word	0xffffffff


	//   ....[84]....
        /*018c*/ 	.word	0xffffffff


	//   ....[85]....
        /*0190*/ 	.word	0xffffffff


	//   ....[86]....
        /*0194*/ 	.word	0xffffffff


	//   ....[87]....
        /*0198*/ 	.word	0xffffffff


	//   ....[88]....
        /*019c*/ 	.word	0xffffffff


	//   ....[89]....
        /*01a0*/ 	.word	0xffffffff


	//   ....[90]....
        /*01a4*/ 	.word	0xffffffff


	//   ....[91]....
        /*01a8*/ 	.word	0xffffffff


	//   ....[92]....
        /*01ac*/ 	.word	0xffffffff


	//   ....[93]....
        /*01b0*/ 	.word	0xffffffff


	//   ....[94]....
        /*01b4*/ 	.word	0xffffffff


	//   ....[95]....
        /*01b8*/ 	.word	0xffffffff


	//----- nvinfo : EIATTR_COOP_GROUP_INSTR_OFFSETS
	.align		4
.L_3069:
        /*01bc*/ 	.byte	0x04, 0x28
        /*01be*/ 	.short	(.L_3071 - .L_3070)


	//   ....[0]....
.L_3070:
        /*01c0*/ 	.word	0x00000ce0


	//   ....[1]....
        /*01c4*/ 	.word	0x00001010


	//   ....[2]....
        /*01c8*/ 	.word	0x00001560


	//   ....[3]....
        /*01cc*/ 	.word	0x000017b0


	//   ....[4]....
        /*01d0*/ 	.word	0x00001bc0


	//   ....[5]....
        /*01d4*/ 	.word	0x00002140


	//   ....[6]....
        /*01d8*/ 	.word	0x000028d0


	//   ....[7]....
        /*01dc*/ 	.word	0x00003820


	//   ....[8]....
        /*01e0*/ 	.word	0x000042e0


	//   ....[9]....
        /*01e4*/ 	.word	0x00004320


	//   ....[10]....
        /*01e8*/ 	.word	0x00004360


	//   ....[11]....
        /*01ec*/ 	.word	0x000043a0


	//   ....[12]....
        /*01f0*/ 	.word	0x000044b0


	//   ....[13]....
        /*01f4*/ 	.word	0x000044f0


	//   ....[14]....
        /*01f8*/ 	.word	0x00004510


	//   ....[15]....
        /*01fc*/ 	.word	0x00004540


	//   ....[16]....
        /*0200*/ 	.word	0x00004660


	//   ....[17]....
        /*0204*/ 	.word	0x000047b0


	//   ....[18]....
        /*0208*/ 	.word	0x000047e0


	//   ....[19]....
        /*020c*/ 	.word	0x00004810


	//   ....[20]....
        /*0210*/ 	.word	0x00004a60


	//   ....[21]....
        /*0214*/ 	.word	0x00004a90


	//   ....[22]....
        /*0218*/ 	.word	0x00004b00


	//   ....[23]....
        /*021c*/ 	.word	0x00004b40


	//   ....[24]....
        /*0220*/ 	.word	0x00004d40


	//   ....[25]....
        /*0224*/ 	.word	0x00004d70


	//   ....[26]....
        /*0228*/ 	.word	0x00004da0


	//   ....[27]....
        /*022c*/ 	.word	0x00004de0


	//   ....[28]....
        /*0230*/ 	.word	0x00004fd0


	//   ....[29]....
        /*0234*/ 	.word	0x00005000


	//   ....[30]....
        /*0238*/ 	.word	0x00005040


	//   ....[31]....
        /*023c*/ 	.word	0x00005080


	//   ....[32]....
        /*0240*/ 	.word	0x000050b0


	//   ....[33]....
        /*0244*/ 	.word	0x000050e0


	//   ....[34]....
        /*0248*/ 	.word	0x00005270


	//   ....[35]....
        /*024c*/ 	.word	0x00005370


	//   ....[36]....
        /*0250*/ 	.word	0x000053a0


	//   ....[37]....
        /*0254*/ 	.word	0x000053b0


	//   ....[38]....
        /*0258*/ 	.word	0x000054b0


	//   ....[39]....
        /*025c*/ 	.word	0x000054e0


	//   ....[40]....
        /*0260*/ 	.word	0x00005510


	//   ....[41]....
        /*0264*/ 	.word	0x00005520


	//   ....[42]....
        /*0268*/ 	.word	0x00005630


	//   ....[43]....
        /*026c*/ 	.word	0x00005670


	//   ....[44]....
        /*0270*/ 	.word	0x000056a0


	//   ....[45]....
        /*0274*/ 	.word	0x000056d0


	//   ....[46]....
        /*0278*/ 	.word	0x000058a0


	//   ....[47]....
        /*027c*/ 	.word	0x000058e0


	//   ....[48]....
        /*0280*/ 	.word	0x000059c0


	//   ....[49]....
        /*0284*/ 	.word	0x000059f0


	//   ....[50]....
        /*0288*/ 	.word	0x00005b40


	//   ....[51]....
        /*028c*/ 	.word	0x00005bc0


	//   ....[52]....
        /*0290*/ 	.word	0x00005cb0


	//   ....[53]....
        /*0294*/ 	.word	0x00005cf0


	//   ....[54]....
        /*0298*/ 	.word	0x00005e70


	//   ....[55]....
        /*029c*/ 	.word	0x00005eb0


	//   ....[56]....
        /*02a0*/ 	.word	0x00005ef0


	//   ....[57]....
        /*02a4*/ 	.word	0x00005f20


	//   ....[58]....
        /*02a8*/ 	.word	0x00005f50


	//   ....[59]....
        /*02ac*/ 	.word	0x00005f80


	//   ....[60]....
        /*02b0*/ 	.word	0x00005fb0


	//   ....[61]....
        /*02b4*/ 	.word	0x00005fe0


	//   ....[62]....
        /*02b8*/ 	.word	0x00006060


	//   ....[63]....
        /*02bc*/ 	.word	0x00006090


	//   ....[64]....
        /*02c0*/ 	.word	0x00007650


	//   ....[65]....
        /*02c4*/ 	.word	0x00007690


	//   ....[66]....
        /*02c8*/ 	.word	0x000076d0


	//   ....[67]....
        /*02cc*/ 	.word	0x00007710


	//   ....[68]....
        /*02d0*/ 	.word	0x000077b0


	//   ....[69]....
        /*02d4*/ 	.word	0x000077d0


	//   ....[70]....
        /*02d8*/ 	.word	0x000077f0


	//   ....[71]....
        /*02dc*/ 	.word	0x00007810


	//   ....[72]....
        /*02e0*/ 	.word	0x00007860


	//   ....[73]....
        /*02e4*/ 	.word	0x00007880


	//   ....[74]....
        /*02e8*/ 	.word	0x000078b0


	//   ....[75]....
        /*02ec*/ 	.word	0x000078e0


	//   ....[76]....
        /*02f0*/ 	.word	0x00007980


	//   ....[77]....
        /*02f4*/ 	.word	0x000079b0


	//   ....[78]....
        /*02f8*/ 	.word	0x000079e0


	//   ....[79]....
        /*02fc*/ 	.word	0x00007a10


	//   ....[80]....
        /*0300*/ 	.word	0x00007ad0


	//   ....[81]....
        /*0304*/ 	.word	0x00007b00


	//   ....[82]....
        /*0308*/ 	.word	0x00007b40


	//   ....[83]....
        /*030c*/ 	.word	0x00007b70


	//   ....[84]....
        /*0310*/ 	.word	0x000080d0


	//   ....[85]....
        /*0314*/ 	.word	0x00008600


	//   ....[86]....
        /*0318*/ 	.word	0x00008a80


	//   ....[87]....
        /*031c*/ 	.word	0x00008ad0


	//   ....[88]....
        /*0320*/ 	.word	0x00008b00


	//   ....[89]....
        /*0324*/ 	.word	0x00008b20


	//   ....[90]....
        /*0328*/ 	.word	0x00008b40


	//   ....[91]....
        /*032c*/ 	.word	0x00008bf0


	//   ....[92]....
        /*0330*/ 	.word	0x00008c40


	//   ....[93]....
        /*0334*/ 	.word	0x00008c60


	//   ....[94]....
        /*0338*/ 	.word	0x00008c80


	//   ....[95]....
        /*033c*/ 	.word	0x00008ca0


	//----- nvinfo : EIATTR_EXIT_INSTR_OFFSETS
	.align		4
.L_3071:
        /*0340*/ 	.byte	0x04, 0x1c
        /*0342*/ 	.short	(.L_3073 - .L_3072)


	//   ....[0]....
.L_3072:
        /*0344*/ 	.word	0x00008d60


	//   ....[1]....
        /*0348*/ 	.word	0x00008fa0


	//----- nvinfo : EIATTR_MAX_THREADS
	.align		4
.L_3073:
        /*034c*/ 	.byte	0x04, 0x05
        /*034e*/ 	.short	(.L_3075 - .L_3074)
.L_3074:
        /*0350*/ 	.word	0x00000020
        /*0354*/ 	.word	0x00000001
        /*0358*/ 	.word	0x00000001


	//----- nvinfo : EIATTR_CRS_STACK_SIZE
	.align		4
.L_3075:
        /*035c*/ 	.byte	0x04, 0x1e
        /*035e*/ 	.short	(.L_3077 - .L_3076)
.L_3076:
        /*0360*/ 	.word	0x00000000
.L_3077:


//--------------------- .nv.info._Z25selective_scan_bwd_kernelI32Selective_Scan_bwd_kernel_traitsILi32ELi8ELb0ELb0ELb1ELb1ELb0EN3c104HalfENS1_7complexIfEEEEv12SSMParamsBwd --------------------------
	.section	.nv.info._Z25selective_scan_bwd_kernelI32Selective_Scan_bwd_kernel_traitsILi32ELi8ELb0ELb0ELb1ELb1ELb0EN3c104HalfENS1_7complexIfEEEEv12SSMParamsBwd,"",@"SHT_CUDA_INFO"
	.sectionflags	@""
	.align	4


	//----- nvinfo : EIATTR_CUDA_API_VERSION
	.align		4
        /*0000*/ 	.byte	0x04, 0x37
        /*0002*/ 	.short	(.L_3079 - .L_3078)
.L_3078:
        /*0004*/ 	.word	0x00000082


	//----- nvinfo : EIATTR_SW2861232_WAR
	.align		4
.L_3079:
        /*0008*/ 	.byte	0x01, 0x35
	.zero		2


	//----- nvinfo : EIATTR_PARAM_CBANK
	.align		4
        /*000c*/ 	.byte	0x04, 0x0a
        /*000e*/ 	.short	(.L_3081 - .L_3080)
	.align		4
.L_3080:
        /*0010*/ 	.word	index@(.nv.constant0._Z25selective_scan_bwd_kernelI32Selective_Scan_bwd_kernel_traitsILi32ELi8ELb0ELb0ELb1ELb1ELb0EN3c104HalfENS1_7complexIfEEEEv12SSMParamsBwd)
        /*0014*/ 	.short	0x0160
        /*0016*/ 	.short	0x01f0


	//----- nvinfo : EIATTR_CBANK_PARAM_SIZE
	.align		4
.L_3081:
        /*0018*/ 	.byte	0x03, 0x19
        /*001a*/ 	.short	0x01f0


	//----- nvinfo : EIATTR_KPARAM_INFO
	.align		4
        /*001c*/ 	.byte	0x04, 0x17
        /*001e*/ 	.short	(.L_3083 - .L_3082)
.L_3082:
        /*0020*/ 	.word	0x00000000
        /*0024*/ 	.short	0x0000
        /*0026*/ 	.short	0x0000
        /*0028*/ 	.byte	0x00, 0xf0, 0xc1, 0x07


	//----- nvinfo : EIATTR_MAXREG_COUNT
	.align		4
.L_3083:
        /*002c*/ 	.byte	0x03, 0x1b
        /*002e*/ 	.short	0x00ff


	//----- nvinfo : EIATTR_NUM_BARRIERS
	.align		4
        /*0030*/ 	.byte	0x02, 0x4c
        /*0032*/ 	.byte	0x01
	.zero		1


	//----- nvinfo : EIATTR_MERCURY_ISA_VERSION
	.align		4
        /*0034*/ 	.byte	0x03, 0x5f
        /*0036*/ 	.short	0x0000


	//----- nvinfo : EIATTR_COOP_GROUP_MASK_REGIDS
	.align		4
        /*0038*/ 	.byte	0x04, 0x29
        /*003a*/ 	.short	(.L_3085 - .L_3084)


	//   ....[0]....
.L_3084:
        /*003c*/ 	.word	0xffffffff


	//   ....[1]....
        /*0040*/ 	.word	0xffffffff


	//   ....[2]....
        /*0044*/ 	.word	0xffffffff


	//   ....[3]....
        /*0048*/ 	.word	0xffffffff


	//   ....[4]....
        /*004c*/ 	.word	0xffffffff


	//   ....[5]....
        /*0050*/ 	.word	0xffffffff


	//   ....[6]....
        /*0054*/ 	.word	0xffffffff


	//   ....[7]....
        /*0058*/ 	.word	0xffffffff


	//   ....[8]....
        /*005c*/ 	.word	0xffffffff


	//   ....[9]....
        /*0060*/ 	.word	0xffffffff


	//   ....[10]....
        /*0064*/ 	.word	0xffffffff


	//   ....[11]....
        /*0068*/ 	.word	0xffffffff


	//   ....[12]....
        /*006c*/ 	.word	0xffffffff


	//   ....[13]....
        /*0070*/ 	.word	0xffffffff


	//   ....[14]....
        /*0074*/ 	.word	0xffffffff


	//   ....[15]....
        /*0078*/ 	.word	0xffffffff


	//   ....[16]....
        /*007c*/ 	.word	0xffffffff


	//   ....[17]....
        /*0080*/ 	.word	0xffffffff


	//   ....[18]....
        /*0084*/ 	.word	0xffffffff


	//   ....[19]....
        /*0088*/ 	.word	0xffffffff


	//   ....[20]....
        /*008c*/ 	.word	0xffffffff


	//   ....[21]....
        /*0090*/ 	.word	0xffffffff


	//   ....[22]....
        /*0094*/ 	.word	0xffffffff


	//   ....[23]....
        /*0098*/ 	.word	0xffffffff


	//   ....[24]....
        /*009c*/ 	.word	0xffffffff


	//   ....[25]....
        /*00a0*/ 	.word	0xffffffff


	//   ....[26]....
        /*00a4*/ 	.word	0xffffffff


	//   ....[27]....
        /*00a8*/ 	.word	0xffffffff


	//   ....[28]....
        /*00ac*/ 	.word	0xffffffff


	//   ....[29]....
        /*00b0*/ 	.word	0xffffffff


	//   ....[30]....
        /*00b4*/ 	.word	0xffffffff


	//   ....[31]....
        /*00b8*/ 	.word	0xffffffff


	//   ....[32]....
        /*00bc*/ 	.word	0xffffffff


	//   ....[33]....
        /*00c0*/ 	.word	0xffffffff


	//   ....[34]....
        /*00c4*/ 	.word	0xffffffff


	//   ....[35]....
        /*00c8*/ 	.word	0xffffffff


	//   ....[36]....
        /*00cc*/ 	.word	0xffffffff


	//   ....[37]....
        /*00d0*/ 	.word	0xffffffff


	//   ....[38]....
        /*00d4*/ 	.word	0xffffffff


	//   ....[39]....
        /*00d8*/ 	.word	0xffffffff


	//   ....[40]....
        /*00dc*/ 	.word	0xffffffff


	//   ....[41]....
        /*00e0*/ 	.word	0xffffffff


	//   ....[42]....
        /*00e4*/ 	.word	0xffffffff


	//   ....[43]....
        /*00e8*/ 	.word	0xffffffff


	//   ....[44]....
        /*00ec*/ 	.word	0xffffffff


	//   ....[45]....
        /*00f0*/ 	.word	0xffffffff


	//   ....[46]....
        /*00f4*/ 	.word	0xffffffff


	//   ....[47]....
        /*00f8*/ 	.word	0xffffffff


	//   ....[48]....
        /*00fc*/ 	.word	0xffffffff


	//   ....[49]....
        /*0100*/ 	.word	0xffffffff


	//   ....[50]....
        /*0104*/ 	.word	0xffffffff


	//   ....[51]....
        /*0108*/ 	.word	0xffffffff


	//   ....[52]....
        /*010c*/ 	.word	0xffffffff


	//   ....[53]....
        /*0110*/ 	.word	0xffffffff


	//   ....[54]....
        /*0114*/ 	.word	0xffffffff


	//   ....[55]....
        /*0118*/ 	.word	0xffffffff


	//   ....[56]....
        /*011c*/ 	.word	0xffffffff


	//   ....[57]....
        /*0120*/ 	.word	0xffffffff


	//   ....[58]....
        /*0124*/ 	.word	0xffffffff


	//   ....[59]....
        /*0128*/ 	.word	0xffffffff


	//   ....[60]....
        /*012c*/ 	.word	0xffffffff


	//   ....[61]....
        /*0130*/ 	.word	0xffffffff


	//   ....[62]....
        /*0134*/ 	.word	0xffffffff


	//   ....[63]....
        /*0138*/ 	.word	0xffffffff


	//   ....[64]....
        /*013c*/ 	.word	0xffffffff


	//   ....[65]....
        /*0140*/ 	.word	0xffffffff


	//   ....[66]....
        /*0144*/ 	.word	0xffffffff


	//   ....[67]....
        /*0148*/ 	.word	0xffffffff


	//   ....[68]....
        /*014c*/ 	.word	0xffffffff


	//   ....[69]....
        /*0150*/ 	.word	0xffffffff


	//   ....[70]....
        /*0154*/ 	.word	0xffffffff


	//   ....[71]....
        /*0158*/ 	.word	0xffffffff


	//   ....[72]....
        /*015c*/ 	.word	0xffffffff


	//   ....[73]....
        /*0160*/ 	.word	0xffffffff


	//   ....[74]....
        /*0164*/ 	.word	0xffffffff


	//   ....[75]....
        /*0168*/ 	.word	0xffffffff


	//   ....[76]....
        /*016c*/ 	.word	0xffffffff


	//   ....[77]....
        /*0170*/ 	.word	0xffffffff


	//   ....[78]....
        /*0174*/ 	.word	0xffffffff


	//   ....[79]....
        /*0178*/ 	.word	0xffffffff


	//   ....[80]....
        /*017c*/ 	.word	0xffffffff


	//   ....[81]....
        /*0180*/ 	.word	0xffffffff


	//   ....[82]....
        /*0184*/ 	.word	0xffffffff


	//   ....[83]....
        /*0188*/ 	.word	0xffffffff


	//   ....[84]....
        /*018c*/ 	.word	0xffffffff


	//   ....[85]....
        /*0190*/ 	.word	0xffffffff


	//   ....[86]....
        /*0194*/ 	.word	0xffffffff


	//   ....[87]....
        /*0198*/ 	.word	0xffffffff


	//   ....[88]....
        /*019c*/ 	.word	0xffffffff


	//   ....[89]....
        /*01a0*/ 	.word	0xffffffff


	//   ....[90]....
        /*01a4*/ 	.word	0xffffffff


	//   ....[91]....
        /*01a8*/ 	.word	0xffffffff


	//   ....[92]....
        /*01ac*/ 	.word	0xffffffff


	//----- nvinfo : EIATTR_COOP_GROUP_INSTR_OFFSETS
	.align		4
.L_3085:
        /*01b0*/ 	.byte	0x04, 0x28
        /*01b2*/ 	.short	(.L_3087 - .L_3086)


	//   ....[0]....
.L_3086:
        /*01b4*/ 	.word	0x00000ca0


	//   ....[1]....
        /*01b8*/ 	.word	0x00000f20


	//   ....[2]....
        /*01bc*/ 	.word	0x00001290


	//   ....[3]....
        /*01c0*/ 	.word	0x00003140


	//   ....[4]....
        /*01c4*/ 	.word	0x00003bf0


	//   ....[5]....
        /*01c8*/ 	.word	0x00003c30


	//   ....[6]....
        /*01cc*/ 	.word	0x00003c70


	//   ....[7]....
        /*01d0*/ 	.word	0x00003cb0


	//   ....[8]....
        /*01d4*/ 	.word	0x00003cf0


	//   ....[9]....
        /*01d8*/ 	.word	0x00003d30


	//   ....[10]....
        /*01dc*/ 	.word	0x00003e20


	//   ....[11]....
        /*01e0*/ 	.word	0x00003e40


	//   ....[12]....
        /*01e4*/ 	.word	0x00003e50


	//   ....[13]....
        /*01e8*/ 	.word	0x00003e60


	//   ....[14]....
        /*01ec*/ 	.word	0x00003f20


	//   ....[15]....
        /*01f0*/ 	.word	0x00003f40


	//   ....[16]....
        /*01f4*/ 	.word	0x00003f50


	//   ....[17]....
        /*01f8*/ 	.word	0x00003f60


	//   ....[18]....
        /*01fc*/ 	.word	0x00004030


	//   ....[19]....
        /*0200*/ 	.word	0x00004060


	//   ....[20]....
        /*0204*/ 	.word	0x00004090


	//   ....[21]....
        /*0208*/ 	.word	0x000040b0


	//   ....[22]....
        /*020c*/ 	.word	0x000041b0


	//   ....[23]....
        /*0210*/ 	.word	0x00004200


	//   ....[24]....
        /*0214*/ 	.word	0x00004240


	//   ....[25]....
        /*0218*/ 	.word	0x00004280


	//   ....[26]....
        /*021c*/ 	.word	0x00004510


	//   ....[27]....
        /*0220*/ 	.word	0x00004540


	//   ....[28]....
        /*0224*/ 	.word	0x00004570


	//   ....[29]....
        /*0228*/ 	.word	0x000045a0


	//   ....[30]....
        /*022c*/ 	.word	0x00004c50


	//   ....[31]....
        /*0230*/ 	.word	0x00004cd0


	//   ....[32]....
        /*0234*/ 	.word	0x00004ce0


	//   ....[33]....
        /*0238*/ 	.word	0x00004cf0


	//   ....[34]....
        /*023c*/ 	.word	0x00004de0


	//   ....[35]....
        /*0240*/ 	.word	0x00004e20


	//   ....[36]....
        /*0244*/ 	.word	0x00004e40


	//   ....[37]....
        /*0248*/ 	.word	0x00004e50


	//   ....[38]....
        /*024c*/ 	.word	0x00004f40


	//   ....[39]....
        /*0250*/ 	.word	0x00004f80


	//   ....[40]....
        /*0254*/ 	.word	0x00004fb0


	//   ....[41]....
        /*0258*/ 	.word	0x00005020


	//   ....[42]....
        /*025c*/ 	.word	0x00005180


	//   ....[43]....
        /*0260*/ 	.word	0x000051c0


	//   ....[44]....
        /*0264*/ 	.word	0x00005200


	//   ....[45]....
        /*0268*/ 	.word	0x00005230


	//   ....[46]....
        /*026c*/ 	.word	0x00005470


	//   ....[47]....
        /*0270*/ 	.word	0x000054a0


	//   ....[48]....
        /*0274*/ 	.word	0x000054d0


	//   ....[49]....
        /*0278*/ 	.word	0x00005640


	//   ....[50]....
        /*027c*/ 	.word	0x00005770


	//   ....[51]....
        /*0280*/ 	.word	0x000057b0


	//   ....[52]....
        /*0284*/ 	.word	0x000057f0


	//   ....[53]....
        /*0288*/ 	.word	0x00005820


	//   ....[54]....
        /*028c*/ 	.word	0x00005850


	//   ....[55]....
        /*0290*/ 	.word	0x00005880


	//   ....[56]....
        /*0294*/ 	.word	0x000058b0


	//   ....[57]....
        /*0298*/ 	.word	0x000058e0


	//   ....[58]....
        /*029c*/ 	.word	0x00005910


	//   ....[59]....
        /*02a0*/ 	.word	0x00005940


	//   ....[60]....
        /*02a4*/ 	.word	0x00006f60


	//   ....[61]....
        /*02a8*/ 	.word	0x00006fa0


	//   ....[62]....
        /*02ac*/ 	.word	0x00006fe0


	//   ....[63]....
        /*02b0*/ 	.word	0x00007020


	//   ....[64]....
        /*02b4*/ 	.word	0x000070c0


	//   ....[65]....
        /*02b8*/ 	.word	0x000070e0


	//   ....[66]....
        /*02bc*/ 	.word	0x00007100


	//   ....[67]....
        /*02c0*/ 	.word	0x00007120


	//   ....[68]....
        /*02c4*/ 	.word	0x00007160


	//   ....[69]....
        /*02c8*/ 	.word	0x00007180


	//   ....[70]....
        /*02cc*/ 	.word	0x000071b0


	//   ....[71]....
        /*02d0*/ 	.word	0x000071e0


	//   ....[72]....
        /*02d4*/ 	.word	0x00007280


	//   ....[73]....
        /*02d8*/ 	.word	0x000072b0


	//   ....[74]....
        /*02dc*/ 	.word	0x000072e0


	//   ....[75]....
        /*02e0*/ 	.word	0x00007310


	//   ....[76]....
        /*02e4*/ 	.word	0x000073b0


	//   ....[77]....
        /*02e8*/ 	.word	0x000073f0


	//   ....[78]....
        /*02ec*/ 	.word	0x00007430


	//   ....[79]....
        /*02f0*/ 	.word	0x00007460


	//   ....[80]....
        /*02f4*/ 	.word	0x00007b90


	//   ....[81]....
        /*02f8*/ 	.word	0x00007f30


	//   ....[82]....
        /*02fc*/ 	.word	0x00008600


	//   ....[83]....
        /*0300*/ 	.word	0x00008a50


	//   ....[84]....
        /*0304*/ 	.word	0x00008aa0


	//   ....[85]....
        /*0308*/ 	.word	0x00008ad0


	//   ....[86]....
        /*030c*/ 	.word	0x00008af0


	//   ....[87]....
        /*0310*/ 	.word	0x00008b10


	//   ....[88]....
        /*0314*/ 	.word	0x00008bc0


	//   ....[89]....
        /*0318*/ 	.word	0x00008c10


	//   ....[90]....
        /*031c*/ 	.word	0x00008c30


	//   ....[91]....
        /*0320*/ 	.word	0x00008c50


	//   ....[92]....
        /*0324*/ 	.word	0x00008c70


	//----- nvinfo : EIATTR_EXIT_INSTR_OFFSETS
	.align		4
.L_3087:
        /*0328*/ 	.byte	0x04, 0x1c
        /*032a*/ 	.short	(.L_3089 - .L_3088)


	//   ....[0]....
.L_3088:
        /*032c*/ 	.word	0x00008d30


	//   ....[1]....
        /*0330*/ 	.word	0x00008f70


	//----- nvinfo : EIATTR_MAX_THREADS
	.align		4
.L_3089:
        /*0334*/ 	.byte	0x04, 0x05
        /*0336*/ 	.short	(.L_3091 - .L_3090)
.L_3090:
        /*0338*/ 	.word	0x00000020
        /*033c*/ 	.word	0x00000001
        /*0340*/ 	.word	0x00000001


	//----- nvinfo : EIATTR_CRS_STACK_SIZE
	.align		4
.L_3091:
        /*0344*/ 	.byte	0x04, 0x1e
        /*0346*/ 	.short	(.L_3093 - .L_3092)
.L_3092:
        /*0348*/ 	.word	0x00000000
.L_3093:


//--------------------- .nv.info._Z25selective_scan_bwd_kernelI32Selective_Scan_bwd_kernel_traitsILi32ELi8ELb0ELb0ELb1ELb1ELb1EN3c104HalfENS1_7complexIfEEEEv12SSMParamsBwd --------------------------
	.section	.nv.info._Z25selective_scan_bwd_kernelI32Selective_Scan_bwd_kernel_traitsILi32ELi8ELb0ELb0ELb1ELb1ELb1EN3c104HalfENS1_7complexIfEEEEv12SSMParamsBwd,"",@"SHT_CUDA_INFO"
	.sectionflags	@""
	.align	4


	//----- nvinfo : EIATTR_CUDA_API_VERSION
	.align		4
        /*0000*/ 	.byte	0x04, 0x37
        /*0002*/ 	.short	(.L_3095 - .L_3094)
.L_3094:
        /*0004*/ 	.word	0x00000082


	//----- nvinfo : EIATTR_SW2861232_WAR
	.align		4
.L_3095:
        /*0008*/ 	.byte	0x01, 0x35
	.zero		2


	//----- nvinfo : EIATTR_PARAM_CBANK
	.align		4
        /*000c*/ 	.byte	0x04, 0x0a
        /*000e*/ 	.short	(.L_3097 - .L_3096)
	.align		4
.L_3096:
        /*0010*/ 	.word	index@(.nv.constant0._Z25selective_scan_bwd_kernelI32Selective_Scan_bwd_kernel_traitsILi32ELi8ELb0ELb0ELb1ELb1ELb1EN3c104HalfENS1_7complexIfEEEEv12SSMParamsBwd)
        /*0014*/ 	.short	0x0160
        /*0016*/ 	.short	0x01f0


	//----- nvinfo : EIATTR_CBANK_PARAM_SIZE
	.align		4
.L_3097:
        /*0018*/ 	.byte	0x03, 0x19
        /*001a*/ 	.short	0x01f0


	//----- nvinfo : EIATTR_KPARAM_INFO
	.align		4
        /*001c*/ 	.byte	0x04, 0x17
        /*001e*/ 	.short	(.L_3099 - .L_3098)
.L_3098:
        /*0020*/ 	.word	0x00000000
        /*0024*/ 	.short	0x0000
        /*0026*/ 	.short	0x0000
        /*0028*/ 	.byte	0x00, 0xf0, 0xc1, 0x07


	//----- nvinfo : EIATTR_MAXREG_COUNT
	.align		4
.L_3099:
        /*002c*/ 	.byte	0x03, 0x1b
        /*002e*/ 	.short	0x00ff


	//----- nvinfo : EIATTR_NUM_BARRIERS
	.align		4
        /*0030*/ 	.byte	0x02, 0x4c
        /*0032*/ 	.byte	0x01
	.zero		1


	//----- nvinfo : EIATTR_MERCURY_ISA_VERSION
	.align		4
        /*0034*/ 	.byte	0x03, 0x5f
        /*0036*/ 	.short	0x0000


	//----- nvinfo : EIATTR_COOP_GROUP_MASK_REGIDS
	.align		4
        /*0038*/ 	.byte	0x04, 0x29
        /*003a*/ 	.short	(.L_3101 - .L_3100)


	//   ....[0]....
.L_3100:
        /*003c*/ 	.word	0xffffffff


	//   ....[1]....
        /*0040*/ 	.word	0xffffffff


	//   ....[2]....
        /*0044*/ 	.word	0xffffffff


	//   ....[3]....
        /*0048*/ 	.word	0xffffffff


	//   ....[4]....
        /*004c*/ 	.word	0xffffffff


	//   ....[5]....
        /*0050*/ 	.word	0xffffffff


	//   ....[6]....
        /*0054*/ 	.word	0xffffffff


	//   ....[7]....
        /*0058*/ 	.word	0xffffffff


	//   ....[8]....
        /*005c*/ 	.word	0xffffffff


	//   ....[9]....
        /*0060*/ 	.word	0xffffffff


	//   ....[10]....
        /*0064*/ 	.word	0xffffffff


	//   ....[11]....
        /*0068*/ 	.word	0xffffffff


	//   ....[12]....
        /*006c*/ 	.word	0xffffffff


	//   ....[13]....
        /*0070*/ 	.word	0xffffffff


	//   ....[14]....
        /*0074*/ 	.word	0xffffffff


	//   ....[15]....
        /*0078*/ 	.word	0xffffffff


	//   ....[16]....
        /*007c*/ 	.word	0xffffffff


	//   ....[17]....
        /*0080*/ 	.word	0xffffffff


	//   ....[18]....
        /*0084*/ 	.word	0xffffffff


	//   ....[19]....
        /*0088*/ 	.word	0xffffffff


	//   ....[20]....
        /*008c*/ 	.word	0xffffffff


	//   ....[21]....
        /*0090*/ 	.word	0xffffffff


	//   ....[22]....
        /*0094*/ 	.word	0xffffffff


	//   ....[23]....
        /*0098*/ 	.word	0xffffffff


	//   ....[24]....
        /*009c*/ 	.word	0xffffffff


	//   ....[25]....
        /*00a0*/ 	.word	0xffffffff


	//   ....[26]....
        /*00a4*/ 	.word	0xffffffff


	//   ....[27]....
        /*00a8*/ 	.word	0xffffffff


	//   ....[28]....
        /*00ac*/ 	.word	0xffffffff


	//   ....[29]....
        /*00b0*/ 	.word	0xffffffff


	//   ....[30]....
        /*00b4*/ 	.word	0xffffffff


	//   ....[31]....
        /*00b8*/ 	.word	0xffffffff


	//   ....[32]....
        /*00bc*/ 	.word	0xffffffff


	//   ....[33]....
        /*00c0*/ 	.word	0xffffffff


	//   ....[34]....
        /*00c4*/ 	.word	0xffffffff


	//   ....[35]....
        /*00c8*/ 	.word	0xffffffff


	//   ....[36]....
        /*00cc*/ 	.word	0xffffffff


	//   ....[37]....
        /*00d0*/ 	.word	0xffffffff


	//   ....[38]....
        /*00d4*/ 	.word	0xffffffff


	//   ....[39]....
        /*00d8*/ 	.word	0xffffffff


	//   ....[40]....
        /*00dc*/ 	.word	0xffffffff


	//   ....[41]....
        /*00e0*/ 	.word	0xffffffff


	//   ....[42]....
        /*00e4*/ 	.word	0xffffffff


	//   ....[43]....
        /*00e8*/ 	.word	0xffffffff


	//   ....[44]....
        /*00ec*/ 	.word	0xffffffff


	//   ....[45]....
        /*00f0*/ 	.word	0xffffffff


	//   ....[46]....
        /*00f4*/ 	.word	0xffffffff


	//   ....[47]....
        /*00f8*/ 	.word	0xffffffff


	//   ....[48]....
        /*00fc*/ 	.word	0xffffffff


	//   ....[49]....
        /*0100*/ 	.word	0xffffffff


	//   ....[50]....
        /*0104*/ 	.word	0xffffffff


	//   ....[51]....
        /*0108*/ 	.word	0xffffffff


	//   ....[52]....
        /*010c*/ 	.word	0xffffffff


	//   ....[53]....
        /*0110*/ 	.word	0xffffffff


	//   ....[54]....
        /*0114*/ 	.word	0xffffffff


	//   ....[55]....
        /*0118*/ 	.word	0xffffffff


	//   ....[56]....
        /*011c*/ 	.word	0xffffffff


	//   ....[57]....
        /*0120*/ 	.word	0xffffffff


	//   ....[58]....
        /*0124*/ 	.word	0xffffffff


	//   ....[59]....
        /*0128*/ 	.word	0xffffffff


	//   ....[60]....
        /*012c*/ 	.word	0xffffffff


	//   ....[61]....
        /*0130*/ 	.word	0xffffffff


	//   ....[62]....
        /*0134*/ 	.word	0xffffffff


	//   ....[63]....
        /*0138*/ 	.word	0xffffffff


	//   ....[64]....
        /*013c*/ 	.word	0xffffffff


	//   ....[65]....
        /*0140*/ 	.word	0xffffffff


	//   ....[66]....
        /*0144*/ 	.word	0xffffffff


	//   ....[67]....
        /*0148*/ 	.word	0xffffffff


	//   ....[68]....
        /*014c*/ 	.word	0xffffffff


	//   ....[69]....
        /*0150*/ 	.word	0xffffffff


	//   ....[70]....
        /*0154*/ 	.word	0xffffffff


	//   ....[71]....
        /*0158*/ 	.word	0xffffffff


	//   ....[72]....
        /*015c*/ 	.word	0xffffffff


	//   ....[73]....
        /*0160*/ 	.word	0xffffffff


	//   ....[74]....
        /*0164*/ 	.word	0xffffffff


	//   ....[75]....
        /*0168*/ 	.word	0xffffffff


	//   ....[76]....
        /*016c*/ 	.word	0xffffffff


	//   ....[77]....
        /*0170*/ 	.word	0xffffffff


	//   ....[78]....
        /*0174*/ 	.word	0xffffffff


	//   ....[79]....
        /*0178*/ 	.word	0xffffffff


	//   ....[80]....
        /*017c*/ 	.word	0xffffffff


	//   ....[81]....
        /*0180*/ 	.word	0xffffffff


	//   ....[82]....
        /*0184*/ 	.word	0xffffffff


	//   ....[83]....
        /*0188*/ 	.word	0xffffffff


	//   ....[84]....
        /*018c*/ 	.word	0xffffffff


	//   ....[85]....
        /*0190*/ 	.word	0xffffffff


	//   ....[86]....
        /*0194*/ 	.word	0xffffffff


	//   ....[87]....
        /*0198*/ 	.word	0xffffffff


	//   ....[88]....
        /*019c*/ 	.word	0xffffffff


	//   ....[89]....
        /*01a0*/ 	.word	0xffffffff


	//   ....[90]....
        /*01a4*/ 	.word	0xffffffff


	//   ....[91]....
        /*01a8*/ 	.word	0xffffffff


	//   ....[92]....
        /*01ac*/ 	.word	0xffffffff


	//   ....[93]....
        /*01b0*/ 	.word	0xffffffff


	//   ....[94]....
        /*01b4*/ 	.word	0xffffffff


	//   ....[95]....
        /*01b8*/ 	.word	0xffffffff


	//   ....[96]....
        /*01bc*/ 	.word	0xffffffff


	//----- nvinfo : EIATTR_COOP_GROUP_INSTR_OFFSETS
	.align		4
.L_3101:
        /*01c0*/ 	.byte	0x04, 0x28
        /*01c2*/ 	.short	(.L_3103 - .L_3102)


	//   ....[0]....
.L_3102:
        /*01c4*/ 	.word	0x00000cf0


	//   ....[1]....
        /*01c8*/ 	.word	0x00000fb0


	//   ....[2]....
        /*01cc*/ 	.word	0x00001480


	//   ....[3]....
        /*01d0*/ 	.word	0x000029e0


	//   ....[4]....
        /*01d4*/ 	.word	0x00002eb0


	//   ....[5]....
        /*01d8*/ 	.word	0x00003360


	//   ....[6]....
        /*01dc*/ 	.word	0x00003a00


	//   ....[7]....
        /*01e0*/ 	.word	0x000049d0


	//   ....[8]....
        /*01e4*/ 	.word	0x00005490


	//   ....[9]....
        /*01e8*/ 	.word	0x000054d0


	//   ....[10]....
        /*01ec*/ 	.word	0x00005510


	//   ....[11]....
        /*01f0*/ 	.word	0x00005550


	//   ....[12]....
        /*01f4*/ 	.word	0x00005680


	//   ....[13]....
        /*01f8*/ 	.word	0x000056c0


	//   ....[14]....
        /*01fc*/ 	.word	0x000056e0


	//   ....[15]....
        /*0200*/ 	.word	0x00005710


	//   ....[16]....
        /*0204*/ 	.word	0x00005810


	//   ....[17]....
        /*0208*/ 	.word	0x00005850


	//   ....[18]....
        /*020c*/ 	.word	0x000058c0


	//   ....[19]....
        /*0210*/ 	.word	0x00005980


	//   ....[20]....
        /*0214*/ 	.word	0x00005bf0


	//   ....[21]....
        /*0218*/ 	.word	0x00005c50


	//   ....[22]....
        /*021c*/ 	.word	0x00005cb0


	//   ....[23]....
        /*0220*/ 	.word	0x00005cf0


	//   ....[24]....
        /*0224*/ 	.word	0x00005f30


	//   ....[25]....
        /*0228*/ 	.word	0x00005f70


	//   ....[26]....
        /*022c*/ 	.word	0x00005fa0


	//   ....[27]....
        /*0230*/ 	.word	0x00005fd0


	//   ....[28]....
        /*0234*/ 	.word	0x00006170


	//   ....[29]....
        /*0238*/ 	.word	0x000061b0


	//   ....[30]....
        /*023c*/ 	.word	0x000061f0


	//   ....[31]....
        /*0240*/ 	.word	0x00006230


	//   ....[32]....
        /*0244*/ 	.word	0x00006260


	//   ....[33]....
        /*0248*/ 	.word	0x00006290


	//   ....[34]....
        /*024c*/ 	.word	0x000064f0


	//   ....[35]....
        /*0250*/ 	.word	0x00006540


	//   ....[36]....
        /*0254*/ 	.word	0x00006550


	//   ....[37]....
        /*0258*/ 	.word	0x00006560


	//   ....[38]....
        /*025c*/ 	.word	0x00006660


	//   ....[39]....
        /*0260*/ 	.word	0x000066a0


	//   ....[40]....
        /*0264*/ 	.word	0x000066c0


	//   ....[41]....
        /*0268*/ 	.word	0x000066d0


	//   ....[42]....
        /*026c*/ 	.word	0x000067e0


	//   ....[43]....
        /*0270*/ 	.word	0x00006820


	//   ....[44]....
        /*0274*/ 	.word	0x00006850


	//   ....[45]....
        /*0278*/ 	.word	0x00006880


	//   ....[46]....
        /*027c*/ 	.word	0x00006a50


	//   ....[47]....
        /*0280*/ 	.word	0x00006a90


	//   ....[48]....
        /*0284*/ 	.word	0x00006ad0


	//   ....[49]....
        /*0288*/ 	.word	0x00006b00


	//   ....[50]....
        /*028c*/ 	.word	0x00006cf0


	//   ....[51]....
        /*0290*/ 	.word	0x00006d70


	//   ....[52]....
        /*0294*/ 	.word	0x00006da0


	//   ....[53]....
        /*0298*/ 	.word	0x00006dd0


	//   ....[54]....
        /*029c*/ 	.word	0x00007020


	//   ....[55]....
        /*02a0*/ 	.word	0x00007060


	//   ....[56]....
        /*02a4*/ 	.word	0x000070a0


	//   ....[57]....
        /*02a8*/ 	.word	0x000070d0


	//   ....[58]....
        /*02ac*/ 	.word	0x00007100


	//   ....[59]....
        /*02b0*/ 	.word	0x00007130


	//   ....[60]....
        /*02b4*/ 	.word	0x00007160


	//   ....[61]....
        /*02b8*/ 	.word	0x000071a0


	//   ....[62]....
        /*02bc*/ 	.word	0x00007200


	//   ....[63]....
        /*02c0*/ 	.word	0x00007230


	//   ....[64]....
        /*02c4*/ 	.word	0x00008800


	//   ....[65]....
        /*02c8*/ 	.word	0x00008840


	//   ....[66]....
        /*02cc*/ 	.word	0x00008880


	//   ....[67]....
        /*02d0*/ 	.word	0x000088c0


	//   ....[68]....
        /*02d4*/ 	.word	0x00008960


	//   ....[69]....
        /*02d8*/ 	.word	0x00008980


	//   ....[70]....
        /*02dc*/ 	.word	0x000089a0


	//   ....[71]....
        /*02e0*/ 	.word	0x000089c0


	//   ....[72]....
        /*02e4*/ 	.word	0x00008a00


	//   ....[73]....
        /*02e8*/ 	.word	0x00008a30


	//   ....[74]....
        /*02ec*/ 	.word	0x00008a60


	//   ....[75]....
        /*02f0*/ 	.word	0x00008a90


	//   ....[76]....
        /*02f4*/ 	.word	0x00008b30


	//   ....[77]....
        /*02f8*/ 	.word	0x00008b60


	//   ....[78]....
        /*02fc*/ 	.word	0x00008b90


	//   ....[79]....
        /*0300*/ 	.word	0x00008bc0


	//   ....[80]....
        /*0304*/ 	.word	0x00008c70


	//   ....[81]....
        /*0308*/ 	.word	0x00008cf0


	//   ....[82]....
        /*030c*/ 	.word	0x00008d20


	//   ....[83]....
        /*0310*/ 	.word	0x00008d50


	//   ....[84]....
        /*0314*/ 	.word	0x00009430


	//   ....[85]....
        /*0318*/ 	.word	0x00009760


	//   ....[86]....
        /*031c*/ 	.word	0x00009e50


	//   ....[87]....
        /*0320*/ 	.word	0x0000a2d0


	//   ....[88]....
        /*0324*/ 	.word	0x0000a320


	//   ....[89]....
        /*0328*/ 	.word	0x0000a350


	//   ....[90]....
        /*032c*/ 	.word	0x0000a370


	//   ....[91]....
        /*0330*/ 	.word	0x0000a390


	//   ....[92]....
        /*0334*/ 	.word	0x0000a440


	//   ....[93]....
        /*0338*/ 	.word	0x0000a490


	//   ....[94]....
        /*033c*/ 	.word	0x0000a4b0


	//   ....[95]....
        /*0340*/ 	.word	0x0000a4d0


	//   ....[96]....
        /*0344*/ 	.word	0x0000a4f0


	//----- nvinfo : EIATTR_EXIT_INSTR_OFFSETS
	.align		4
.L_3103:
        /*0348*/ 	.byte	0x04, 0x1c
        /*034a*/ 	.short	(.L_3105 - .L_3104)


	//   ....[0]....
.L_3104:
        /*034c*/ 	.word	0x0000a5b0


	//   ....[1]....
        /*0350*/ 	.word	0x0000a7f0


	//----- nvinfo : EIATTR_MAX_THREADS
	.align		4
.L_3105:
        /*0354*/ 	.byte	0x04, 0x05
        /*0356*/ 	.short	(.L_3107 - .L_3106)
.L_3106:
        /*0358*/ 	.word	0x00000020
        /*035c*/ 	.word	0x00000001
        /*0360*/ 	.word	0x00000001


	//----- nvinfo : EIATTR_CRS_STACK_SIZE
	.align		4
.L_3107:
        /*0364*/ 	.byte	0x04, 0x1e
        /*0366*/ 	.short	(.L_3109 - .L_3108)
.L_3108:
        /*0368*/ 	.word	0x00000000
.L_3109:


//--------------------- .nv.info._Z25selective_scan_bwd_kernelI32Selective_Scan_bwd_kernel_traitsILi32ELi8ELb0ELb1ELb0ELb0ELb0EN3c104HalfENS1_7complexIfEEEEv12SSMParamsBwd --------------------------
	.section	.nv.info._Z25selective_scan_bwd_kernelI32Selective_Scan_bwd_kernel_traitsILi32ELi8ELb0ELb1ELb0ELb0ELb0EN3c104HalfENS1_7complexIfEEEEv12SSMParamsBwd,"",@"SHT_CUDA_INFO"
	.sectionflags	@""
	.align	4


	//----- nvinfo : EIATTR_CUDA_API_VERSION
	.align		4
        /*0000*/ 	.byte	0x04, 0x37
        /*0002*/ 	.short	(.L_3111 - .L_3110)
.L_3110:
        /*0004*/ 	.word	0x00000082


	//----- nvinfo : EIATTR_SW2861232_WAR
	.align		4
.L_3111:
        /*0008*/ 	.byte	0x01, 0x35
	.zero		2


	//----- nvinfo : EIATTR_PARAM_CBANK
	.align		4
        /*000c*/ 	.byte	0x04, 0x0a
        /*000e*/ 	.short	(.L_3113 - .L_3112)
	.align		4
.L_3112:
        /*0010*/ 	.word	index@(.nv.constant0._Z25selective_scan_bwd_kernelI32Selective_Scan_bwd_kernel_traitsILi32ELi8ELb0ELb1ELb0ELb0ELb0EN3c104HalfENS1_7complexIfEEEEv12SSMParamsBwd)
        /*0014*/ 	.short	0x0160
        /*0016*/ 	.short	0x01f0


	//----- nvinfo : EIATTR_CBANK_PARAM_SIZE
	.align		4
.L_3113:
        /*0018*/ 	.byte	0x03, 0x19
        /*001a*/ 	.short	0x01f0


	//----- nvinfo : EIATTR_KPARAM_INFO
	.align		4
        /*001c*/ 	.byte	0x04, 0x17
        /*001e*/ 	.short	(.L_3115 - .L_3114)
.L_3114:
        /*0020*/ 	.word	0x00000000
        /*0024*/ 	.short	0x0000
        /*0026*/ 	.short	0x0000
        /*0028*/ 	.byte	0x00, 0xf0, 0xc1, 0x07


	//----- nvinfo : EIATTR_MAXREG_COUNT
	.align		4
.L_3115:
        /*002c*/ 	.byte	0x03, 0x1b
        /*002e*/ 	.short	0x00ff


	//----- nvinfo : EIATTR_NUM_BARRIERS
	.align		4
        /*0030*/ 	.byte	0x02, 0x4c
        /*0032*/ 	.byte	0x01
	.zero		1


	//----- nvinfo : EIATTR_MERCURY_ISA_VERSION
	.align		4
        /*0034*/ 	.byte	0x03, 0x5f
        /*0036*/ 	.short	0x0000


	//----- nvinfo : EIATTR_COOP_GROUP_MASK_REGIDS
	.align		4
        /*0038*/ 	.byte	0x04, 0x29
        /*003a*/ 	.short	(.L_3117 - .L_3116)


	//   ....[0]....
.L_3116:
        /*003c*/ 	.word	0xffffffff


	//   ....[1]....
        /*0040*/ 	.word	0xffffffff


	//   ....[2]....
        /*0044*/ 	.word	0xffffffff


	//   ....[3]....
        /*0048*/ 	.word	0xffffffff


	//   ....[4]....
        /*004c*/ 	.word	0xffffffff


	//   ....[5]....
        /*0050*/ 	.word	0xffffffff


	//   ....[6]....
        /*0054*/ 	.word	0xffffffff


	//   ....[7]....
        /*0058*/ 	.word	0xffffffff


	//   ....[8]....
        /*005c*/ 	.word	0xffffffff


	//   ....[9]....
        /*0060*/ 	.word	0xffffffff


	//   ....[10]....
        /*0064*/ 	.word	0xffffffff


	//   ....[11]....
        /*0068*/ 	.word	0xffffffff


	//   ....[12]....
        /*006c*/ 	.word	0xffffffff


	//   ....[13]....
        /*0070*/ 	.word	0xffffffff


	//   ....[14]....
        /*0074*/ 	.word	0xffffffff


	//   ....[15]....
        /*0078*/ 	.word	0xffffffff


	//   ....[16]....
        /*007c*/ 	.word	0xffffffff


	//   ....[17]....
        /*0080*/ 	.word	0xffffffff


	//   ....[18]....
        /*0084*/ 	.word	0xffffffff


	//   ....[19]....
        /*0088*/ 	.word	0xffffffff


	//   ....[20]....
        /*008c*/ 	.word	0xffffffff


	//   ....[21]....
        /*0090*/ 	.word	0xffffffff


	//   ....[22]....
        /*0094*/ 	.word	0xffffffff


	//   ....[23]....
        /*0098*/ 	.word	0xffffffff


	//   ....[24]....
        /*009c*/ 	.word	0xffffffff


	//   ....[25]....
        /*00a0*/ 	.word	0xffffffff


	//   ....[26]....
        /*00a4*/ 	.word	0xffffffff


	//   ....[27]....
        /*00a8*/ 	.word	0xffffffff


	//   ....[28]....
        /*00ac*/ 	.word	0xffffffff


	//   ....[29]....
        /*00b0*/ 	.word	0xffffffff


	//   ....[30]....
        /*00b4*/ 	.word	0xffffffff


	//   ....[31]....
        /*00b8*/ 	.word	0xffffffff


	//   ....[32]....
        /*00bc*/ 	.word	0xffffffff


	//   ....[33]....
        /*00c0*/ 	.word	0xffffffff


	//   ....[34]....
        /*00c4*/ 	.word	0xffffffff


	//   ....[35]....
        /*00c8*/ 	.word	0xffffffff


	//   ....[36]....
        /*00cc*/ 	.word	0xffffffff


	//   ....[37]....
        /*00d0*/ 	.word	0xffffffff


	//   ....[38]....
        /*00d4*/ 	.word	0xffffffff


	//   ....[39]....
        /*00d8*/ 	.word	0xffffffff


	//   ....[40]....
        /*00dc*/ 	.word	0xffffffff


	//   ....[41]....
        /*00e0*/ 	.word	0xffffffff


	//   ....[42]....
        /*00e4*/ 	.word	0xffffffff


	//   ....[43]....
        /*00e8*/ 	.word	0xffffffff


	//   ....[44]....
        /*00ec*/ 	.word	0xffffffff


	//   ....[45]....
        /*00f0*/ 	.word	0xffffffff


	//   ....[46]....
        /*00f4*/ 	.word	0xffffffff


	//   ....[47]....
        /*00f8*/ 	.word	0xffffffff


	//   ....[48]....
        /*00fc*/ 	.word	0xffffffff


	//   ....[49]....
        /*0100*/ 	.word	0xffffffff


	//   ....[50]....
        /*0104*/ 	.word	0xffffffff


	//   ....[51]....
        /*0108*/ 	.word	0xffffffff


	//   ....[52]....
        /*010c*/ 	.word	0xffffffff


	//   ....[53]....
        /*0110*/ 	.word	0xffffffff


	//   ....[54]....
        /*0114*/ 	.word	0xffffffff


	//   ....[55]....
        /*0118*/ 	.word	0xffffffff


	//   ....[56]....
        /*011c*/ 	.word	0xffffffff


	//   ....[57]....
        /*0120*/ 	.word	0xffffffff


	//   ....[58]....
        /*0124*/ 	.word	0xffffffff


	//   ....[59]....
        /*0128*/ 	.word	0xffffffff


	//   ....[60]....
        /*012c*/ 	.word	0xffffffff


	//   ....[61]....
        /*0130*/ 	.word	0xffffffff


	//   ....[62]....
        /*0134*/ 	.word	0xffffffff


	//   ....[63]....
        /*0138*/ 	.word	0xffffffff


	//   ....[64]....
        /*013c*/ 	.word	0xffffffff


	//   ....[65]....
        /*0140*/ 	.word	0xffffffff


	//   ....[66]....
        /*0144*/ 	.word	0xffffffff


	//   ....[67]....
        /*0148*/ 	.word	0xffffffff


	//   ....[68]....
        /*014c*/ 	.word	0xffffffff


	//   ....[69]....
        /*0150*/ 	.word	0xffffffff


	//   ....[70]....
        /*0154*/ 	.word	0xffffffff


	//   ....[71]....
        /*0158*/ 	.word	0xffffffff


	//   ....[72]....
        /*015c*/ 	.word	0xffffffff


	//   ....[73]....
        /*0160*/ 	.word	0xffffffff


	//   ....[74]....
        /*0164*/ 	.word	0xffffffff


	//   ....[75]....
        /*0168*/ 	.word	0xffffffff


	//   ....[76]....
        /*016c*/ 	.word	0xffffffff


	//   ....[77]....
        /*0170*/ 	.word	0xffffffff


	//   ....[78]....
        /*0174*/ 	.word	0xffffffff


	//   ....[79]....
        /*0178*/ 	.word	0xffffffff


	//   ....[80]....
        /*017c*/ 	.word	0xffffffff


	//   ....[81]....
        /*0180*/ 	.word	0xffffffff


	//   ....[82]....
        /*0184*/ 	.word	0xffffffff


	//   ....[83]....
        /*0188*/ 	.word	0xffffffff


	//   ....[84]....
        /*018c*/ 	.word	0xffffffff


	//   ....[85]....
        /*0190*/ 	.word	0xffffffff


	//   ....[86]....
        /*0194*/ 	.word	0xffffffff


	//   ....[87]....
        /*0198*/ 	.word	0xffffffff


	//   ....[88]....
        /*019c*/ 	.word	0xffffffff


	//   ....[89]....
        /*01a0*/ 	.word	0xffffffff


	//   ....[90]....
        /*01a4*/ 	.word	0xffffffff


	//   ....[91]....
        /*01a8*/ 	.word	0xffffffff


	//----- nvinfo : EIATTR_COOP_GROUP_INSTR_OFFSETS
	.align		4
.L_3117:
        /*01ac*/ 	.byte	0x04, 0x28
        /*01ae*/ 	.short	(.L_3119 - .L_3118)


	//   ....[0]....
.L_3118:
        /*01b0*/ 	.word	0x00000c70


	//   ....[1]....
        /*01b4*/ 	.word	0x00000f90


	//   ....[2]....
        /*01b8*/ 	.word	0x000011a0


	//   ....[3]....
        /*01bc*/ 	.word	0x00002010


	//   ....[4]....
        /*01c0*/ 	.word	0x00002cf0


	//   ....[5]....
        /*01c4*/ 	.word	0x00002d30


	//   ....[6]....
        /*01c8*/ 	.word	0x00002d70


	//   ....[7]....
        /*01cc*/ 	.word	0x00002d90


	//   ....[8]....
        /*01d0*/ 	.word	0x00002da0


	//   ....[9]....
        /*01d4*/ 	.word	0x00002db0


	//   ....[10]....
        /*01d8*/ 	.word	0x00002e70


	//   ....[11]....
        /*01dc*/ 	.word	0x00002ea0


	//   ....[12]....
        /*01e0*/ 	.word	0x00002ee0


	//   ....[13]....
        /*01e4*/ 	.word	0x00002f00


	//   ....[14]....
        /*01e8*/ 	.word	0x00003050


	//   ....[15]....
        /*01ec*/ 	.word	0x00003080


	//   ....[16]....
        /*01f0*/ 	.word	0x000030b0


	//   ....[17]....
        /*01f4*/ 	.word	0x000030e0


	//   ....[18]....
        /*01f8*/ 	.word	0x00003290


	//   ....[19]....
        /*01fc*/ 	.word	0x000032c0


	//   ....[20]....
        /*0200*/ 	.word	0x000032f0


	//   ....[21]....
        /*0204*/ 	.word	0x00003320


	//   ....[22]....
        /*0208*/ 	.word	0x000034d0


	//   ....[23]....
        /*020c*/ 	.word	0x00003500


	//   ....[24]....
        /*0210*/ 	.word	0x00003560


	//   ....[25]....
        /*0214*/ 	.word	0x00003590


	//   ....[26]....
        /*0218*/ 	.word	0x00003770


	//   ....[27]....
        /*021c*/ 	.word	0x000037e0


	//   ....[28]....
        /*0220*/ 	.word	0x00003810


	//   ....[29]....
        /*0224*/ 	.word	0x00003840


	//   ....[30]....
        /*0228*/ 	.word	0x00003a30


	//   ....[31]....
        /*022c*/ 	.word	0x00003a60


	//   ....[32]....
        /*0230*/ 	.word	0x00003a80


	//   ....[33]....
        /*0234*/ 	.word	0x00003a90


	//   ....[34]....
        /*0238*/ 	.word	0x00003b90


	//   ....[35]....
        /*023c*/ 	.word	0x00003bd0


	//   ....[36]....
        /*0240*/ 	.word	0x00003c00


	//   ....[37]....
        /*0244*/ 	.word	0x00003c20


	//   ....[38]....
        /*0248*/ 	.word	0x00003d20


	//   ....[39]....
        /*024c*/ 	.word	0x00003d60


	//   ....[40]....
        /*0250*/ 	.word	0x00003d90


	//   ....[41]....
        /*0254*/ 	.word	0x00003dc0


	//   ....[42]....
        /*0258*/ 	.word	0x00003f50


	//   ....[43]....
        /*025c*/ 	.word	0x00003f90


	//   ....[44]....
        /*0260*/ 	.word	0x00003fc0


	//   ....[45]....
        /*0264*/ 	.word	0x00003ff0


	//   ....[46]....
        /*0268*/ 	.word	0x00004140


	//   ....[47]....
        /*026c*/ 	.word	0x00004180


	//   ....[48]....
        /*0270*/ 	.word	0x000041b0


	//   ....[49]....
        /*0274*/ 	.word	0x00004210


	//   ....[50]....
        /*0278*/ 	.word	0x00004320


	//   ....[51]....
        /*027c*/ 	.word	0x00004360


	//   ....[52]....
        /*0280*/ 	.word	0x000043a0


	//   ....[53]....
        /*0284*/ 	.word	0x000043d0


	//   ....[54]....
        /*0288*/ 	.word	0x00004400


	//   ....[55]....
        /*028c*/ 	.word	0x00004430


	//   ....[56]....
        /*0290*/ 	.word	0x00004460


	//   ....[57]....
        /*0294*/ 	.word	0x00004490


	//   ....[58]....
        /*0298*/ 	.word	0x000044e0


	//   ....[59]....
        /*029c*/ 	.word	0x00004510


	//   ....[60]....
        /*02a0*/ 	.word	0x000059f0


	//   ....[61]....
        /*02a4*/ 	.word	0x00005a30


	//   ....[62]....
        /*02a8*/ 	.word	0x00005a60


	//   ....[63]....
        /*02ac*/ 	.word	0x00005a90


	//   ....[64]....
        /*02b0*/ 	.word	0x00005b00


	//   ....[65]....
        /*02b4*/ 	.word	0x00005b30


	//   ....[66]....
        /*02b8*/ 	.word	0x00005b60


	//   ....[67]....
        /*02bc*/ 	.word	0x00005b70


	//   ....[68]....
        /*02c0*/ 	.word	0x00005ba0


	//   ....[69]....
        /*02c4*/ 	.word	0x00005bd0


	//   ....[70]....
        /*02c8*/ 	.word	0x00005c00


	//   ....[71]....
        /*02cc*/ 	.word	0x00005c40


	//   ....[72]....
        /*02d0*/ 	.word	0x00005d30


	//   ....[73]....
        /*02d4*/ 	.word	0x00005d70


	//   ....[74]....
        /*02d8*/ 	.word	0x00005da0


	//   ....[75]....
        /*02dc*/ 	.word	0x00005dd0


	//   ....[76]....
        /*02e0*/ 	.word	0x00005f40


	//   ....[77]....
        /*02e4*/ 	.word	0x00005f80


	//   ....[78]....
        /*02e8*/ 	.word	0x00005fb0


	//   ....[79]....
        /*02ec*/ 	.word	0x00005ff0


	//   ....[80]....
        /*02f0*/ 	.word	0x000065c0


	//   ....[81]....
        /*02f4*/ 	.word	0x00006ae0


	//   ....[82]....
        /*02f8*/ 	.word	0x00006f40


	//   ....[83]....
        /*02fc*/ 	.word	0x00006f90


	//   ....[84]....
        /*0300*/ 	.word	0x00006fc0


	//   ....[85]....
        /*0304*/ 	.word	0x00006fe0


	//   ....[86]....
        /*0308*/ 	.word	0x00007000


	//   ....[87]....
        /*030c*/ 	.word	0x000070b0


	//   ....[88]....
        /*0310*/ 	.word	0x00007100


	//   ....[89]....
        /*0314*/ 	.word	0x00007120


	//   ....[90]....
        /*0318*/ 	.word	0x00007140


	//   ....[91]....
        /*031c*/ 	.word	0x00007160


	//----- nvinfo : EIATTR_EXIT_INSTR_OFFSETS
	.align		4
.L_3119:
        /*0320*/ 	.byte	0x04, 0x1c
        /*0322*/ 	.short	(.L_3121 - .L_3120)


	//   ....[0]....
.L_3120:
        /*0324*/ 	.word	0x00007220


	//   ....[1]....
        /*0328*/ 	.word	0x00007460


	//----- nvinfo : EIATTR_MAX_THREADS
	.align		4
.L_3121:
        /*032c*/ 	.byte	0x04, 0x05
        /*032e*/ 	.short	(.L_3123 - .L_3122)
.L_3122:
        /*0330*/ 	.word	0x00000020
        /*0334*/ 	.word	0x00000001
        /*0338*/ 	.word	0x00000001


	//----- nvinfo : EIATTR_CRS_STACK_SIZE
	.align		4
.L_3123:
        /*033c*/ 	.byte	0x04, 0x1e
        /*033e*/ 	.short	(.L_3125 - .L_3124)
.L_3124:
        /*0340*/ 	.word	0x00000000
.L_3125:


//--------------------- .nv.info._Z25selective_scan_bwd_kernelI32Selective_Scan_bwd_kernel_traitsILi32ELi8ELb0ELb1ELb0ELb0ELb1EN3c104HalfENS1_7complexIfEEEEv12SSMParamsBwd --------------------------
	.section	.nv.info._Z25selective_scan_bwd_kernelI32Selective_Scan_bwd_kernel_traitsILi32ELi8ELb0ELb1ELb0ELb0ELb1EN3c104HalfENS1_7complexIfEEEEv12SSMParamsBwd,"",@"SHT_CUDA_INFO"
	.sectionflags	@""
	.align	4


	//----- nvinfo : EIATTR_CUDA_API_VERSION
	.align		4
        /*0000*/ 	.byte	0x04, 0x37
        /*0002*/ 	.short	(.L_3127 - .L_3126)
.L_3126:
        /*0004*/ 	.word	0x00000082


	//----- nvinfo : EIATTR_SW2861232_WAR
	.align		4
.L_3127:
        /*0008*/ 	.byte	0x01, 0x35
	.zero		2


	//----- nvinfo : EIATTR_PARAM_CBANK
	.align		4
        /*000c*/ 	.byte	0x04, 0x0a
        /*000e*/ 	.short	(.L_3129 - .L_3128)
	.align		4
.L_3128:
        /*0010*/ 	.word	index@(.nv.constant0._Z25selective_scan_bwd_kernelI32Selective_Scan_bwd_kernel_traitsILi32ELi8ELb0ELb1ELb0ELb0ELb1EN3c104HalfENS1_7complexIfEEEEv12SSMParamsBwd)
        /*0014*/ 	.short	0x0160
        /*0016*/ 	.short	0x01f0


	//----- nvinfo : EIATTR_CBANK_PARAM_SIZE
	.align		4
.L_3129:
        /*0018*/ 	.byte	0x03, 0x19
        /*001a*/ 	.short	0x01f0


	//----- nvinfo : EIATTR_KPARAM_INFO
	.align		4
        /*001c*/ 	.byte	0x04, 0x17
        /*001e*/ 	.short	(.L_3131 - .L_3130)
.L_3130:
        /*0020*/ 	.word	0x00000000
        /*0024*/ 	.short	0x0000
        /*0026*/ 	.short	0x0000
        /*0028*/ 	.byte	0x00, 0xf0, 0xc1, 0x07


	//----- nvinfo : EIATTR_MAXREG_COUNT
	.align		4
.L_3131:
        /*002c*/ 	.byte	0x03, 0x1b
        /*002e*/ 	.short	0x00ff


	//----- nvinfo : EIATTR_NUM_BARRIERS
	.align		4
        /*0030*/ 	.byte	0x02, 0x4c
        /*0032*/ 	.byte	0x01
	.zero		1


	//----- nvinfo : EIATTR_MERCURY_ISA_VERSION
	.align		4
        /*0034*/ 	.byte	0x03, 0x5f
        /*0036*/ 	.short	0x0000


	//----- nvinfo : EIATTR_COOP_GROUP_MASK_REGIDS
	.align		4
        /*0038*/ 	.byte	0x04, 0x29
        /*003a*/ 	.short	(.L_3133 - .L_3132)


	//   ....[0]....
.L_3132:
        /*003c*/ 	.word	0xffffffff


	//   ....[1]....
        /*0040*/ 	.word	0xffffffff


	//   ....[2]....
        /*0044*/ 	.word	0xffffffff


	//   ....[3]....
        /*0048*/ 	.word	0xffffffff


	//   ....[4]....
        /*004c*/ 	.word	0xffffffff


	//   ....[5]....
        /*0050*/ 	.word	0xffffffff


	//   ....[6]....
        /*0054*/ 	.word	0xffffffff


	//   ....[7]....
        /*0058*/ 	.word	0xffffffff


	//   ....[8]....
        /*005c*/ 	.word	0xffffffff


	//   ....[9]....
        /*0060*/ 	.word	0xffffffff


	//   ....[10]....
        /*0064*/ 	.word	0xffffffff


	//   ....[11]....
        /*0068*/ 	.word	0xffffffff


	//   ....[12]....
        /*006c*/ 	.word	0xffffffff


	//   ....[13]....
        /*0070*/ 	.word	0xffffffff


	//   ....[14]....
        /*0074*/ 	.word	0xffffffff


	//   ....[15]....
        /*0078*/ 	.word	0xffffffff


	//   ....[16]....
        /*007c*/ 	.word	0xffffffff


	//   ....[17]....
        /*0080*/ 	.word	0xffffffff


	//   ....[18]....
        /*0084*/ 	.word	0xffffffff


	//   ....[19]....
        /*0088*/ 	.word	0xffffffff


	//   ....[20]....
        /*008c*/ 	.word	0xffffffff


	//   ....[21]....
        /*0090*/ 	.word	0xffffffff


	//   ....[22]....
        /*0094*/ 	.word	0xffffffff


	//   ....[23]....
        /*0098*/ 	.word	0xffffffff


	//   ....[24]....
        /*009c*/ 	.word	0xffffffff


	//   ....[25]....
        /*00a0*/ 	.word	0xffffffff


	//   ....[26]....
        /*00a4*/ 	.word	0xffffffff


	//   ....[27]....
        /*00a8*/ 	.word	0xffffffff


	//   ....[28]....
        /*00ac*/ 	.word	0xffffffff


	//   ....[29]....
        /*00b0*/ 	.word	0xffffffff


	//   ....[30]....
        /*00b4*/ 	.word	0xffffffff


	//   ....[31]....
        /*00b8*/ 	.word	0xffffffff


	//   ....[32]....
        /*00bc*/ 	.word	0xffffffff


	//   ....[33]....
        /*00c0*/ 	.word	0xffffffff


	//   ....[34]....
        /*00c4*/ 	.word	0xffffffff


	//   ....[35]....
        /*00c8*/ 	.word	0xffffffff


	//   ....[36]....
        /*00cc*/ 	.word	0xffffffff


	//   ....[37]....
        /*00d0*/ 	.word	0xffffffff


	//   ....[38]....
        /*00d4*/ 	.word	0xffffffff


	//   ....[39]....
        /*00d8*/ 	.word	0xffffffff


	//   ....[40]....
        /*00dc*/ 	.word	0xffffffff


	//   ....[41]....
        /*00e0*/ 	.word	0xffffffff


	//   ....[42]....
        /*00e4*/ 	.word	0xffffffff


	//   ....[43]....
        /*00e8*/ 	.word	0xffffffff


	//   ....[44]....
        /*00ec*/ 	.word	0xffffffff


	//   ....[45]....
        /*00f0*/ 	.word	0xffffffff


	//   ....[46]....
        /*00f4*/ 	.word	0xffffffff


	//   ....[47]....
        /*00f8*/ 	.word	0xffffffff


	//   ....[48]....
        /*00fc*/ 	.word	0xffffffff


	//   ....[49]....
        /*0100*/ 	.word	0xffffffff


	//   ....[50]....
        /*0104*/ 	.word	0xffffffff


	//   ....[51]....
        /*0108*/ 	.word	0xffffffff


	//   ....[52]....
        /*010c*/ 	.word	0xffffffff


	//   ....[53]....
        /*0110*/ 	.word	0xffffffff


	//   ....[54]....
        /*0114*/ 	.word	0xffffffff


	//   ....[55]....
        /*0118*/ 	.word	0xffffffff


	//   ....[56]....
        /*011c*/ 	.word	0xffffffff


	//   ....[57]....
        /*0120*/ 	.word	0xffffffff


	//   ....[58]....
        /*0124*/ 	.word	0xffffffff


	//   ....[59]....
        /*0128*/ 	.word	0xffffffff


	//   ....[60]....
        /*012c*/ 	.word	0xffffffff


	//   ....[61]....
        /*0130*/ 	.word	0xffffffff


	//   ....[62]....
        /*0134*/ 	.word	0xffffffff


	//   ....[63]....
        /*0138*/ 	.word	0xffffffff


	//   ....[64]....
        /*013c*/ 	.word	0xffffffff


	//   ....[65]....
        /*0140*/ 	.word	0xffffffff


	//   ....[66]....
        /*0144*/ 	.word	0xffffffff


	//   ....[67]....
        /*0148*/ 	.word	0xffffffff


	//   ....[68]....
        /*014c*/ 	.word	0xffffffff


	//   ....[69]....
        /*0150*/ 	.word	0xffffffff


	//   ....[70]....
        /*0154*/ 	.word	0xffffffff


	//   ....[71]....
        /*0158*/ 	.word	0xffffffff


	//   ....[72]....
        /*015c*/ 	.word	0xffffffff


	//   ....[73]....
        /*0160*/ 	.word	0xffffffff


	//   ....[74]....
        /*0164*/ 	.word	0xffffffff


	//   ....[75]....
        /*0168*/ 	.word	0xffffffff


	//   ....[76]....
        /*016c*/ 	.word	0xffffffff


	//   ....[77]....
        /*0170*/ 	.word	0xffffffff


	//   ....[78]....
        /*0174*/ 	.word	0xffffffff


	//   ....[79]....
        /*0178*/ 	.word	0xffffffff


	//   ....[80]....
        /*017c*/ 	.word	0xffffffff


	//   ....[81]....
        /*0180*/ 	.word	0xffffffff


	//   ....[82]....
        /*0184*/ 	.word	0xffffffff


	//   ....[83]....
        /*0188*/ 	.word	0xffffffff


	//   ....[84]....
        /*018c*/ 	.word	0xffffffff


	//   ....[85]....
        /*0190*/ 	.word	0xffffffff


	//   ....[86]....
        /*0194*/ 	.word	0xffffffff


	//   ....[87]....
        /*0198*/ 	.word	0xffffffff


	//   ....[88]....
        /*019c*/ 	.word	0xffffffff


	//   ....[89]....
        /*01a0*/ 	.word	0xffffffff


	//   ....[90]....
        /*01a4*/ 	.word	0xffffffff


	//   ....[91]....
        /*01a8*/ 	.word	0xffffffff


	//   ....[92]....
        /*01ac*/ 	.word	0xffffffff


	//   ....[93]....
        /*01b0*/ 	.word	0xffffffff


	//   ....[94]....
        /*01b4*/ 	.word	0xffffffff


	//   ....[95]....
        /*01b8*/ 	.word	0xffffffff


	//----- nvinfo : EIATTR_COOP_GROUP_INSTR_OFFSETS
	.align		4
.L_3133:
        /*01bc*/ 	.byte	0x04, 0x28
        /*01be*/ 	.short	(.L_3135 - .L_3134)


	//   ....[0]....
.L_3134:
        /*01c0*/ 	.word	0x00000cd0


	//   ....[1]....
        /*01c4*/ 	.word	0x00001010


	//   ....[2]....
        /*01c8*/ 	.word	0x00001560


	//   ....[3]....
        /*01cc*/ 	.word	0x000017b0


	//   ....[4]....
        /*01d0*/ 	.word	0x00001c40


	//   ....[5]....
        /*01d4*/ 	.word	0x00002140


	//   ....[6]....
        /*01d8*/ 	.word	0x000028b0


	//   ....[7]....
        /*01dc*/ 	.word	0x000038a0


	//   ....[8]....
        /*01e0*/ 	.word	0x00004560


	//   ....[9]....
        /*01e4*/ 	.word	0x000045a0


	//   ....[10]....
        /*01e8*/ 	.word	0x000045e0


	//   ....[11]....
        /*01ec*/ 	.word	0x00004600


	//   ....[12]....
        /*01f0*/ 	.word	0x00004610


	//   ....[13]....
        /*01f4*/ 	.word	0x000046d0


	//   ....[14]....
        /*01f8*/ 	.word	0x00004700


	//   ....[15]....
        /*01fc*/ 	.word	0x00004740


	//   ....[16]....
        /*0200*/ 	.word	0x00004770


	//   ....[17]....
        /*0204*/ 	.word	0x000048b0


	//   ....[18]....
        /*0208*/ 	.word	0x000048e0


	//   ....[19]....
        /*020c*/ 	.word	0x00004910


	//   ....[20]....
        /*0210*/ 	.word	0x00004940


	//   ....[21]....
        /*0214*/ 	.word	0x00004af0


	//   ....[22]....
        /*0218*/ 	.word	0x00004b20


	//   ....[23]....
        /*021c*/ 	.word	0x00004b50


	//   ....[24]....
        /*0220*/ 	.word	0x00004b80


	//   ....[25]....
        /*0224*/ 	.word	0x00004d30


	//   ....[26]....
        /*0228*/ 	.word	0x00004d60


	//   ....[27]....
        /*022c*/ 	.word	0x00004dc0


	//   ....[28]....
        /*0230*/ 	.word	0x00004df0


	//   ....[29]....
        /*0234*/ 	.word	0x00004fd0


	//   ....[30]....
        /*0238*/ 	.word	0x00005030


	//   ....[31]....
        /*023c*/ 	.word	0x00005060


	//   ....[32]....
        /*0240*/ 	.word	0x00005090


	//   ....[33]....
        /*0244*/ 	.word	0x000050c0


	//   ....[34]....
        /*0248*/ 	.word	0x00005250


	//   ....[35]....
        /*024c*/ 	.word	0x000052d0


	//   ....[36]....
        /*0250*/ 	.word	0x000052f0


	//   ....[37]....
        /*0254*/ 	.word	0x00005300


	//   ....[38]....
        /*0258*/ 	.word	0x00005400


	//   ....[39]....
        /*025c*/ 	.word	0x00005440


	//   ....[40]....
        /*0260*/ 	.word	0x00005470


	//   ....[41]....
        /*0264*/ 	.word	0x00005490


	//   ....[42]....
        /*0268*/ 	.word	0x00005590


	//   ....[43]....
        /*026c*/ 	.word	0x000055d0


	//   ....[44]....
        /*0270*/ 	.word	0x00005600


	//   ....[45]....
        /*0274*/ 	.word	0x00005630


	//   ....[46]....
        /*0278*/ 	.word	0x000057c0


	//   ....[47]....
        /*027c*/ 	.word	0x00005800


	//   ....[48]....
        /*0280*/ 	.word	0x00005830


	//   ....[49]....
        /*0284*/ 	.word	0x00005860


	//   ....[50]....
        /*0288*/ 	.word	0x000059b0


	//   ....[51]....
        /*028c*/ 	.word	0x000059f0


	//   ....[52]....
        /*0290*/ 	.word	0x00005a20


	//   ....[53]....
        /*0294*/ 	.word	0x00005a80


	//   ....[54]....
        /*0298*/ 	.word	0x00005b90


	//   ....[55]....
        /*029c*/ 	.word	0x00005bd0


	//   ....[56]....
        /*02a0*/ 	.word	0x00005c10


	//   ....[57]....
        /*02a4*/ 	.word	0x00005c40


	//   ....[58]....
        /*02a8*/ 	.word	0x00005c90


	//   ....[59]....
        /*02ac*/ 	.word	0x00005cc0


	//   ....[60]....
        /*02b0*/ 	.word	0x00005d20


	//   ....[61]....
        /*02b4*/ 	.word	0x00005d50


	//   ....[62]....
        /*02b8*/ 	.word	0x00005d80


	//   ....[63]....
        /*02bc*/ 	.word	0x00005db0


	//   ....[64]....
        /*02c0*/ 	.word	0x00007250


	//   ....[65]....
        /*02c4*/ 	.word	0x00007290


	//   ....[66]....
        /*02c8*/ 	.word	0x000072c0


	//   ....[67]....
        /*02cc*/ 	.word	0x000072f0


	//   ....[68]....
        /*02d0*/ 	.word	0x00007360


	//   ....[69]....
        /*02d4*/ 	.word	0x00007390


	//   ....[70]....
        /*02d8*/ 	.word	0x000073c0


	//   ....[71]....
        /*02dc*/ 	.word	0x000073d0


	//   ....[72]....
        /*02e0*/ 	.word	0x00007400


	//   ....[73]....
        /*02e4*/ 	.word	0x00007430


	//   ....[74]....
        /*02e8*/ 	.word	0x00007460


	//   ....[75]....
        /*02ec*/ 	.word	0x00007490


	//   ....[76]....
        /*02f0*/ 	.word	0x00007550


	//   ....[77]....
        /*02f4*/ 	.word	0x00007580


	//   ....[78]....
        /*02f8*/ 	.word	0x000075d0


	//   ....[79]....
        /*02fc*/ 	.word	0x00007600


	//   ....[80]....
        /*0300*/ 	.word	0x00007770


	//   ....[81]....
        /*0304*/ 	.word	0x000077b0


	//   ....[82]....
        /*0308*/ 	.word	0x000077e0


	//   ....[83]....
        /*030c*/ 	.word	0x00007810


	//   ....[84]....
        /*0310*/ 	.word	0x00007dc0


	//   ....[85]....
        /*0314*/ 	.word	0x00008300


	//   ....[86]....
        /*0318*/ 	.word	0x00008780


	//   ....[87]....
        /*031c*/ 	.word	0x000087d0


	//   ....[88]....
        /*0320*/ 	.word	0x00008800


	//   ....[89]....
        /*0324*/ 	.word	0x00008820


	//   ....[90]....
        /*0328*/ 	.word	0x00008840


	//   ....[91]....
        /*032c*/ 	.word	0x000088f0


	//   ....[92]....
        /*0330*/ 	.word	0x00008940


	//   ....[93]....
        /*0334*/ 	.word	0x00008960


	//   ....[94]....
        /*0338*/ 	.word	0x00008980


	//   ....[95]....
        /*033c*/ 	.word	0x000089a0


	//----- nvinfo : EIATTR_EXIT_INSTR_OFFSETS
	.align		4
.L_3135:
        /*0340*/ 	.byte	0x04, 0x1c
        /*0342*/ 	.short	(.L_3137 - .L_3136)


	//   ....[0]....
.L_3136:
        /*0344*/ 	.word	0x00008a60


	//   ....[1]....
        /*0348*/ 	.word	0x00008ca0


	//----- nvinfo : EIATTR_MAX_THREADS
	.align		4
.L_3137:
        /*034c*/ 	.byte	0x04, 0x05
        /*034e*/ 	.short	(.L_3139 - .L_3138)
.L_3138:
        /*0350*/ 	.word	0x00000020
        /*0354*/ 	.word	0x00000001
        /*0358*/ 	.word	0x00000001


	//----- nvinfo : EIATTR_CRS_STACK_SIZE
	.align		4
.L_3139:
        /*035c*/ 	.byte	0x04, 0x1e
        /*035e*/ 	.short	(.L_3141 - .L_3140)
.L_3140:
        /*0360*/ 	.word	0x00000000
.L_3141:


//--------------------- .nv.info._Z25selective_scan_bwd_kernelI32Selective_Scan_bwd_kernel_traitsILi32ELi8ELb0ELb1ELb0ELb1ELb0EN3c104HalfENS1_7complexIfEEEEv12SSMParamsBwd --------------------------
	.section	.nv.info._Z25selective_scan_bwd_kernelI32Selective_Scan_bwd_kernel_traitsILi32ELi8ELb0ELb1ELb0ELb1ELb0EN3c104HalfENS1_7complexIfEEEEv12SSMParamsBwd,"",@"SHT_CUDA_INFO"
	.sectionflags	@""
	.align	4


	//----- nvinfo : EIATTR_CUDA_API_VERSION
	.align		4
        /*0000*/ 	.byte	0x04, 0x37
        /*0002*/ 	.short	(.L_3143 - .L_3142)
.L_3142:
        /*0004*/ 	.word	0x00000082


	//----- nvinfo : EIATTR_SW2861232_WAR
	.align		4
.L_3143:
        /*0008*/ 	.byte	0x01, 0x35
	.zero		2


	//----- nvinfo : EIATTR_PARAM_CBANK
	.align		4
        /*000c*/ 	.byte	0x04, 0x0a
        /*000e*/ 	.short	(.L_3145 - .L_3144)
	.align		4
.L_3144:
        /*0010*/ 	.word	index@(.nv.constant0._Z25selective_scan_bwd_kernelI32Selective_Scan_bwd_kernel_traitsILi32ELi8ELb0ELb1ELb0ELb1ELb0EN3c104HalfENS1_7complexIfEEEEv12SSMParamsBwd)
        /*0014*/ 	.short	0x0160
        /*0016*/ 	.short	0x01f0


	//----- nvinfo : EIATTR_CBANK_PARAM_SIZE
	.align		4
.L_3145:
        /*0018*/ 	.byte	0x03, 0x19
        /*001a*/ 	.short	0x01f0


	//----- nvinfo : EIATTR_KPARAM_INFO
	.align		4
        /*001c*/ 	.byte	0x04, 0x17
        /*001e*/ 	.short	(.L_3147 - .L_3146)
.L_3146:
        /*0020*/ 	.word	0x00000000
        /*0024*/ 	.short	0x0000
        /*0026*/ 	.short	0x0000
        /*0028*/ 	.byte	0x00, 0xf0, 0xc1, 0x07


	//----- nvinfo : EIATTR_MAXREG_COUNT
	.align		4
.L_3147:
        /*002c*/ 	.byte	0x03, 0x1b
        /*002e*/ 	.short	0x00ff


	//----- nvinfo : EIATTR_NUM_BARRIERS
	.align		4
        /*0030*/ 	.byte	0x02, 0x4c
        /*0032*/ 	.byte	0x01
	.zero		1


	//----- nvinfo : EIATTR_MERCURY_ISA_VERSION
	.align		4
        /*0034*/ 	.byte	0x03, 0x5f
        /*0036*/ 	.short	0x0000


	//----- nvinfo : EIATTR_COOP_GROUP_MASK_REGIDS
	.align		4
        /*0038*/ 	.byte	0x04, 0x29
        /*003a*/ 	.short	(.L_3149 - .L_3148)


	//   ....[0]....
.L_3148:
        /*003c*/ 	.word	0xffffffff


	//   ....[1]....
        /*0040*/ 	.word	0xffffffff


	//   ....[2]....
        /*0044*/ 	.word	0xffffffff


	//   ....[3]....
        /*0048*/ 	.word	0xffffffff


	//   ....[4]....
        /*004c*/ 	.word	0xffffffff


	//   ....[5]....
        /*0050*/ 	.word	0xffffffff


	//   ....[6]....
        /*0054*/ 	.word	0xffffffff


	//   ....[7]....
        /*0058*/ 	.word	0xffffffff


	//   ....[8]....
        /*005c*/ 	.word	0xffffffff


	//   ....[9]....
        /*0060*/ 	.word	0xffffffff


	//   ....[10]....
        /*0064*/ 	.word	0xffffffff


	//   ....[11]....
        /*0068*/ 	.word	0xffffffff


	//   ....[12]....
        /*006c*/ 	.word	0xffffffff


	//   ....[13]....
        /*0070*/ 	.word	0xffffffff


	//   ....[14]....
        /*0074*/ 	.word	0xffffffff


	//   ....[15]....
        /*0078*/ 	.word	0xffffffff


	//   ....[16]....
        /*007c*/ 	.word	0xffffffff


	//   ....[17]....
        /*0080*/ 	.word	0xffffffff


	//   ....[18]....
        /*0084*/ 	.word	0xffffffff


	//   ....[19]....
        /*0088*/ 	.word	0xffffffff


	//   ....[20]....
        /*008c*/ 	.word	0xffffffff


	//   ....[21]....
        /*0090*/ 	.word	0xffffffff


	//   ....[22]....
        /*0094*/ 	.word	0xffffffff


	//   ....[23]....
        /*0098*/ 	.word	0xffffffff


	//   ....[24]....
        /*009c*/ 	.word	0xffffffff


	//   ....[25]....
        /*00a0*/ 	.word	0xffffffff


	//   ....[26]....
        /*00a4*/ 	.word	0xffffffff


	//   ....[27]....
        /*00a8*/ 	.word	0xffffffff


	//   ....[28]....
        /*00ac*/ 	.word	0xffffffff


	//   ....[29]....
        /*00b0*/ 	.word	0xffffffff


	//   ....[30]....
        /*00b4*/ 	.word	0xffffffff


	//   ....[31]....
        /*00b8*/ 	.word	0xffffffff


	//   ....[32]....
        /*00bc*/ 	.word	0xffffffff


	//   ....[33]....
        /*00c0*/ 	.word	0xffffffff


	//   ....[34]....
        /*00c4*/ 	.word	0xffffffff


	//   ....[35]....
        /*00c8*/ 	.word	0xffffffff


	//   ....[36]....
        /*00cc*/ 	.word	0xffffffff


	//   ....[37]....
        /*00d0*/ 	.word	0xffffffff


	//   ....[38]....
        /*00d4*/ 	.word	0xffffffff


	//   ....[39]....
        /*00d8*/ 	.word	0xffffffff


	//   ....[40]....
        /*00dc*/ 	.word	0xffffffff


	//   ....[41]....
        /*00e0*/ 	.word	0xffffffff


	//   ....[42]....
        /*00e4*/ 	.word	0xffffffff


	//   ....[43]....
        /*00e8*/ 	.word	0xffffffff


	//   ....[44]....
        /*00ec*/ 	.word	0xffffffff


	//   ....[45]....
        /*00f0*/ 	.word	0xffffffff


	//   ....[46]....
        /*00f4*/ 	.word	0xffffffff


	//   ....[47]....
        /*00f8*/ 	.word	0xffffffff


	//   ....[48]....
        /*00fc*/ 	.word	0xffffffff


	//   ....[49]....
        /*0100*/ 	.word	0xffffffff


	//   ....[50]....
        /*0104*/ 	.word	0xffffffff


	//   ....[51]....
        /*0108*/ 	.word	0xffffffff


	//   ....[52]....
        /*010c*/ 	.word	0xffffffff


	//   ....[53]....
        /*0110*/ 	.word	0xffffffff


	//   ....[54]....
        /*0114*/ 	.word	0xffffffff


	//   ....[55]....
        /*0118*/ 	.word	0xffffffff


	//   ....[56]....
        /*011c*/ 	.word	0xffffffff


	//   ....[57]....
        /*0120*/ 	.word	0xffffffff


	//   ....[58]....
        /*0124*/ 	.word	0xffffffff


	//   ....[59]....
        /*0128*/ 	.word	0xffffffff


	//   ....[60]....
        /*012c*/ 	.word	0xffffffff


	//   ....[61]....
        /*0130*/ 	.word	0xffffffff


	//   ....[62]....
        /*0134*/ 	.word	0xffffffff


	//   ....[63]....
        /*0138*/ 	.word	0xffffffff


	//   ....[64]....
        /*013c*/ 	.word	0xffffffff


	//   ....[65]....
        /*0140*/ 	.word	0xffffffff


	//   ....[66]....
        /*0144*/ 	.word	0xffffffff


	//   ....[67]....
        /*0148*/ 	.word	0xffffffff


	//   ....[68]....
        /*014c*/ 	.word	0xffffffff


	//   ....[69]....
        /*0150*/ 	.word	0xffffffff


	//   ....[70]....
        /*0154*/ 	.word	0xffffffff


	//   ....[71]....
        /*0158*/ 	.word	0xffffffff


	//   ....[72]....
        /*015c*/ 	.word	0xffffffff


	//   ....[73]....
        /*0160*/ 	.word	0xffffffff


	//   ....[74]....
        /*0164*/ 	.word	0xffffffff


	//   ....[75]....
        /*0168*/ 	.word	0xffffffff


	//   ....[76]....
        /*016c*/ 	.word	0xffffffff


	//   ....[77]....
        /*0170*/ 	.word	0xffffffff


	//   ....[78]....
        /*0174*/ 	.word	0xffffffff


	//   ....[79]....
        /*0178*/ 	.word	0xffffffff


	//   ....[80]....
        /*017c*/ 	.word	0xffffffff


	//   ....[81]....
        /*0180*/ 	.word	0xffffffff


	//   ....[82]....
        /*0184*/ 	.word	0xffffffff


	//   ....[83]....
        /*0188*/ 	.word	0xffffffff


	//   ....[84]....
        /*018c*/ 	.word	0xffffffff


	//   ....[85]....
        /*0190*/ 	.word	0xffffffff


	//   ....[86]....
        /*0194*/ 	.word	0xffffffff


	//   ....[87]....
        /*0198*/ 	.word	0xffffffff


	//   ....[88]....
        /*019c*/ 	.word	0xffffffff


	//   ....[89]....
        /*01a0*/ 	.word	0xffffffff


	//   ....[90]....
        /*01a4*/ 	.word	0xffffffff


	//   ....[91]....
        /*01a8*/ 	.word	0xffffffff


	//   ....[92]....
        /*01ac*/ 	.word	0xffffffff


	//----- nvinfo : EIATTR_COOP_GROUP_INSTR_OFFSETS
	.align		4
.L_3149:
        /*01b0*/ 	.byte	0x04, 0x28
        /*01b2*/ 	.short	(.L_3151 - .L_3150)


	//   ....[0]....
.L_3150:
        /*01b4*/ 	.word	0x00000ca0


	//   ....[1]....
        /*01b8*/ 	.word	0x00000f20


	//   ....[2]....
        /*01bc*/ 	.word	0x00001230


	//   ....[3]....
        /*01c0*/ 	.word	0x00003190


	//   ....[4]....
        /*01c4*/ 	.word	0x00003e70


	//   ....[5]....
        /*01c8*/ 	.word	0x00003eb0


	//   ....[6]....
        /*01cc*/ 	.word	0x00003ee0


	//   ....[7]....
        /*01d0*/ 	.word	0x00003f10


	//   ....[8]....
        /*01d4*/ 	.word	0x00003f20


	//   ....[9]....
        /*01d8*/ 	.word	0x00003f30


	//   ....[10]....
        /*01dc*/ 	.word	0x00004000


	//   ....[11]....
        /*01e0*/ 	.word	0x00004010


	//   ....[12]....
        /*01e4*/ 	.word	0x00004020


	//   ....[13]....
        /*01e8*/ 	.word	0x00004030


	//   ....[14]....
        /*01ec*/ 	.word	0x000040f0


	//   ....[15]....
        /*01f0*/ 	.word	0x00004110


	//   ....[16]....
        /*01f4*/ 	.word	0x00004120


	//   ....[17]....
        /*01f8*/ 	.word	0x00004130


	//   ....[18]....
        /*01fc*/ 	.word	0x00004200


	//   ....[19]....
        /*0200*/ 	.word	0x00004230


	//   ....[20]....
        /*0204*/ 	.word	0x00004250


	//   ....[21]....
        /*0208*/ 	.word	0x00004270


	//   ....[22]....
        /*020c*/ 	.word	0x00004340


	//   ....[23]....
        /*0210*/ 	.word	0x00004380


	//   ....[24]....
        /*0214*/ 	.word	0x000043b0


	//   ....[25]....
        /*0218*/ 	.word	0x000043e0


	//   ....[26]....
        /*021c*/ 	.word	0x000044f0


	//   ....[27]....
        /*0220*/ 	.word	0x00004520


	//   ....[28]....
        /*0224*/ 	.word	0x00004550


	//   ....[29]....
        /*0228*/ 	.word	0x000045d0


	//   ....[30]....
        /*022c*/ 	.word	0x00004c20


	//   ....[31]....
        /*0230*/ 	.word	0x00004c40


	//   ....[32]....
        /*0234*/ 	.word	0x00004c50


	//   ....[33]....
        /*0238*/ 	.word	0x00004c60


	//   ....[34]....
        /*023c*/ 	.word	0x00004d50


	//   ....[35]....
        /*0240*/ 	.word	0x00004d90


	//   ....[36]....
        /*0244*/ 	.word	0x00004db0


	//   ....[37]....
        /*0248*/ 	.word	0x00004dc0


	//   ....[38]....
        /*024c*/ 	.word	0x00004f40


	//   ....[39]....
        /*0250*/ 	.word	0x00004fb0


	//   ....[40]....
        /*0254*/ 	.word	0x00004fe0


	//   ....[41]....
        /*0258*/ 	.word	0x00005000


	//   ....[42]....
        /*025c*/ 	.word	0x000050f0


	//   ....[43]....
        /*0260*/ 	.word	0x00005130


	//   ....[44]....
        /*0264*/ 	.word	0x00005190


	//   ....[45]....
        /*0268*/ 	.word	0x000051c0


	//   ....[46]....
        /*026c*/ 	.word	0x000052c0


	//   ....[47]....
        /*0270*/ 	.word	0x00005340


	//   ....[48]....
        /*0274*/ 	.word	0x00005370


	//   ....[49]....
        /*0278*/ 	.word	0x000053a0


	//   ....[50]....
        /*027c*/ 	.word	0x00005490


	//   ....[51]....
        /*0280*/ 	.word	0x000054d0


	//   ....[52]....
        /*0284*/ 	.word	0x00005540


	//   ....[53]....
        /*0288*/ 	.word	0x00005580


	//   ....[54]....
        /*028c*/ 	.word	0x000055b0


	//   ....[55]....
        /*0290*/ 	.word	0x000055e0


	//   ....[56]....
        /*0294*/ 	.word	0x00005610


	//   ....[57]....
        /*0298*/ 	.word	0x00005640


	//   ....[58]....
        /*029c*/ 	.word	0x00005670


	//   ....[59]....
        /*02a0*/ 	.word	0x000056a0


	//   ....[60]....
        /*02a4*/ 	.word	0x00006b60


	//   ....[61]....
        /*02a8*/ 	.word	0x00006ba0


	//   ....[62]....
        /*02ac*/ 	.word	0x00006be0


	//   ....[63]....
        /*02b0*/ 	.word	0x00006c20


	//   ....[64]....
        /*02b4*/ 	.word	0x00006cb0


	//   ....[65]....
        /*02b8*/ 	.word	0x00006cd0


	//   ....[66]....
        /*02bc*/ 	.word	0x00006d00


	//   ....[67]....
        /*02c0*/ 	.word	0x00006d20


	//   ....[68]....
        /*02c4*/ 	.word	0x00006da0


	//   ....[69]....
        /*02c8*/ 	.word	0x00006dd0


	//   ....[70]....
        /*02cc*/ 	.word	0x00006e00


	//   ....[71]....
        /*02d0*/ 	.word	0x00006e30


	//   ....[72]....
        /*02d4*/ 	.word	0x00006ed0


	//   ....[73]....
        /*02d8*/ 	.word	0x00006f20


	//   ....[74]....
        /*02dc*/ 	.word	0x00006f60


	//   ....[75]....
        /*02e0*/ 	.word	0x00006f90


	//   ....[76]....
        /*02e4*/ 	.word	0x00007110


	//   ....[77]....
        /*02e8*/ 	.word	0x00007140


	//   ....[78]....
        /*02ec*/ 	.word	0x00007170


	//   ....[79]....
        /*02f0*/ 	.word	0x000071a0


	//   ....[80]....
        /*02f4*/ 	.word	0x00007870


	//   ....[81]....
        /*02f8*/ 	.word	0x00007bd0


	//   ....[82]....
        /*02fc*/ 	.word	0x000082f0


	//   ....[83]....
        /*0300*/ 	.word	0x00008750


	//   ....[84]....
        /*0304*/ 	.word	0x000087a0


	//   ....[85]....
        /*0308*/ 	.word	0x000087d0


	//   ....[86]....
        /*030c*/ 	.word	0x000087f0


	//   ....[87]....
        /*0310*/ 	.word	0x00008810


	//   ....[88]....
        /*0314*/ 	.word	0x000088c0


	//   ....[89]....
        /*0318*/ 	.word	0x00008910


	//   ....[90]....
        /*031c*/ 	.word	0x00008930


	//   ....[91]....
        /*0320*/ 	.word	0x00008950


	//   ....[92]....
        /*0324*/ 	.word	0x00008970


	//----- nvinfo : EIATTR_EXIT_INSTR_OFFSETS
	.align		4
.L_3151:
        /*0328*/ 	.byte	0x04, 0x1c
        /*032a*/ 	.short	(.L_3153 - .L_3152)


	//   ....[0]....
.L_3152:
        /*032c*/ 	.word	0x00008a30


	//   ....[1]....
        /*0330*/ 	.word	0x00008c70


	//----- nvinfo : EIATTR_MAX_THREADS
	.align		4
.L_3153:
        /*0334*/ 	.byte	0x04, 0x05
        /*0336*/ 	.short	(.L_3155 - .L_3154)
.L_3154:
        /*0338*/ 	.word	0x00000020
        /*033c*/ 	.word	0x00000001
        /*0340*/ 	.word	0x00000001


	//----- nvinfo : EIATTR_CRS_STACK_SIZE
	.align		4
.L_3155:
        /*0344*/ 	.byte	0x04, 0x1e
        /*0346*/ 	.short	(.L_3157 - .L_3156)
.L_3156:
        /*0348*/ 	.word	0x00000000
.L_3157:


//--------------------- .nv.info._Z25selective_scan_bwd_kernelI32Selective_Scan_bwd_kernel_traitsILi32ELi8ELb0ELb1ELb0ELb1ELb1EN3c104HalfENS1_7complexIfEEEEv12SSMParamsBwd --------------------------
	.section	.nv.info._Z25selective_scan_bwd_kernelI32Selective_Scan_bwd_kernel_traitsILi32ELi8ELb0ELb1ELb0ELb1ELb1EN3c104HalfENS1_7complexIfEEEEv12SSMParamsBwd,"",@"SHT_CUDA_INFO"
	.sectionflags	@""
	.align	4


	//----- nvinfo : EIATTR_CUDA_API_VERSION
	.align		4
        /*0000*/ 	.byte	0x04, 0x37
        /*0002*/ 	.short	(.L_3159 - .L_3158)
.L_3158:
        /*0004*/ 	.word	0x00000082


	//----- nvinfo : EIATTR_SW2861232_WAR
	.align		4
.L_3159:
        /*0008*/ 	.byte	0x01, 0x35
	.zero		2


	//----- nvinfo : EIATTR_PARAM_CBANK
	.align		4
        /*000c*/ 	.byte	0x04, 0x0a
        /*000e*/ 	.short	(.L_3161 - .L_3160)
	.align		4
.L_3160:
        /*0010*/ 	.word	index@(.nv.constant0._Z25selective_scan_bwd_kernelI32Selective_Scan_bwd_kernel_traitsILi32ELi8ELb0ELb1ELb0ELb1ELb1EN3c104HalfENS1_7complexIfEEEEv12SSMParamsBwd)
        /*0014*/ 	.short	0x0160
        /*0016*/ 	.short	0x01f0


	//----- nvinfo : EIATTR_CBANK_PARAM_SIZE
	.align		4
.L_3161:
        /*0018*/ 	.byte	0x03, 0x19
        /*001a*/ 	.short	0x01f0


	//----- nvinfo : EIATTR_KPARAM_INFO
	.align		4
        /*001c*/ 	.byte	0x04, 0x17
        /*001e*/ 	.short	(.L_3163 - .L_3162)
.L_3162:
        /*0020*/ 	.word	0x00000000
        /*0024*/ 	.short	0x0000
        /*0026*/ 	.short	0x0000
        /*0028*/ 	.byte	0x00, 0xf0, 0xc1, 0x07


	//----- nvinfo : EIATTR_MAXREG_COUNT
	.align		4
.L_3163:
        /*002c*/ 	.byte	0x03, 0x1b
        /*002e*/ 	.short	0x00ff


	//----- nvinfo : EIATTR_NUM_BARRIERS
	.align		4
        /*0030*/ 	.byte	0x02, 0x4c
        /*0032*/ 	.byte	0x01
	.zero		1


	//----- nvinfo : EIATTR_MERCURY_ISA_VERSION
	.align		4
        /*0034*/ 	.byte	0x03, 0x5f
        /*0036*/ 	.short	0x0000


	//----- nvinfo : EIATTR_COOP_GROUP_MASK_REGIDS
	.align		4
        /*0038*/ 	.byte	0x04, 0x29
        /*003a*/ 	.short	(.L_3165 - .L_3164)


	//   ....[0]....
.L_3164:
        /*003c*/ 	.word	0xffffffff


	//   ....[1]....
        /*0040*/ 	.word	0xffffffff


	//   ....[2]....
        /*0044*/ 	.word	0xffffffff


	//   ....[3]....
        /*0048*/ 	.word	0xffffffff


	//   ....[4]....
        /*004c*/ 	.word	0xffffffff


	//   ....[5]....
        /*0050*/ 	.word	0xffffffff


	//   ....[6]....
        /*0054*/ 	.word	0xffffffff


	//   ....[7]....
        /*0058*/ 	.word	0xffffffff


	//   ....[8]....
        /*005c*/ 	.word	0xffffffff


	//   ....[9]....
        /*0060*/ 	.word	0xffffffff


	//   ....[10]....
        /*0064*/ 	.word	0xffffffff


	//   ....[11]....
        /*0068*/ 	.word	0xffffffff


	//   ....[12]....
        /*006c*/ 	.word	0xffffffff


	//   ....[13]....
        /*0070*/ 	.word	0xffffffff


	//   ....[14]....
        /*0074*/ 	.word	0xffffffff


	//   ....[15]....
        /*0078*/ 	.word	0xffffffff


	//   ....[16]....
        /*007c*/ 	.word	0xffffffff


	//   ....[17]....
        /*0080*/ 	.word	0xffffffff


	//   ....[18]....
        /*0084*/ 	.word	0xffffffff


	//   ....[19]....
        /*0088*/ 	.word	0xffffffff


	//   ....[20]....
        /*008c*/ 	.word	0xffffffff


	//   ....[21]....
        /*0090*/ 	.word	0xffffffff


	//   ....[22]....
        /*0094*/ 	.word	0xffffffff


	//   ....[23]....
        /*0098*/ 	.word	0xffffffff


	//   ....[24]....
        /*009c*/ 	.word	0xffffffff


	//   ....[25]....
        /*00a0*/ 	.word	0xffffffff


	//   ....[26]....
        /*00a4*/ 	.word	0xffffffff


	//   ....[27]....
        /*00a8*/ 	.word	0xffffffff


	//   ....[28]....
        /*00ac*/ 	.word	0xffffffff


	//   ....[29]....
        /*00b0*/ 	.word	0xffffffff


	//   ....[30]....
        /*00b4*/ 	.word	0xffffffff


	//   ....[31]....
        /*00b8*/ 	.word	0xffffffff


	//   ....[32]....
        /*00bc*/ 	.word	0xffffffff


	//   ....[33]....
        /*00c0*/ 	.word	0xffffffff


	//   ....[34]....
        /*00c4*/ 	.word	0xffffffff


	//   ....[35]....
        /*00c8*/ 	.word	0xffffffff


	//   ....[36]....
        /*00cc*/ 	.word	0xffffffff


	//   ....[37]....
        /*00d0*/ 	.word	0xffffffff


	//   ....[38]....
        /*00d4*/ 	.word	0xffffffff


	//   ....[39]....
        /*00d8*/ 	.word	0xffffffff


	//   ....[40]....
        /*00dc*/ 	.word	0xffffffff


	//   ....[41]....
        /*00e0*/ 	.word	0xffffffff


	//   ....[42]....
        /*00e4*/ 	.word	0xffffffff


	//   ....[43]....
        /*00e8*/ 	.word	0xffffffff


	//   ....[44]....
        /*00ec*/ 	.word	0xffffffff


	//   ....[45]....
        /*00f0*/ 	.word	0xffffffff


	//   ....[46]....
        /*00f4*/ 	.word	0xffffffff


	//   ....[47]....
        /*00f8*/ 	.word	0xffffffff


	//   ....[48]....
        /*00fc*/ 	.word	0xffffffff


	//   ....[49]....
        /*0100*/ 	.word	0xffffffff


	//   ....[50]....
        /*0104*/ 	.word	0xffffffff


	//   ....[51]....
        /*0108*/ 	.word	0xffffffff


	//   ....[52]....
        /*010c*/ 	.word	0xffffffff


	//   ....[53]....
        /*0110*/ 	.word	0xffffffff


	//   ....[54]....
        /*0114*/ 	.word	0xffffffff


	//   ....[55]....
        /*0118*/ 	.word	0xffffffff


	//   ....[56]....
        /*011c*/ 	.word	0xffffffff


	//   ....[57]....
        /*0120*/ 	.word	0xffffffff


	//   ....[58]....
        /*0124*/ 	.word	0xffffffff


	//   ....[59]....
        /*0128*/ 	.word	0xffffffff


	//   ....[60]....
        /*012c*/ 	.word	0xffffffff


	//   ....[61]....
        /*0130*/ 	.word	0xffffffff


	//   ....[62]....
        /*0134*/ 	.word	0xffffffff


	//   ....[63]....
        /*0138*/ 	.word	0xffffffff


	//   ....[64]....
        /*013c*/ 	.word	0xffffffff


	//   ....[65]....
        /*0140*/ 	.word	0xffffffff


	//   ....[66]....
        /*0144*/ 	.word	0xffffffff


	//   ....[67]....
        /*0148*/ 	.word	0xffffffff


	//   ....[68]....
        /*014c*/ 	.word	0xffffffff


	//   ....[69]....
        /*0150*/ 	.word	0xffffffff


	//   ....[70]....
        /*0154*/ 	.word	0xffffffff


	//   ....[71]....
        /*0158*/ 	.word	0xffffffff


	//   ....[72]....
        /*015c*/ 	.word	0xffffffff


	//   ....[73]....
        /*0160*/ 	.word	0xffffffff


	//   ....[74]....
        /*0164*/ 	.word	0xffffffff


	//   ....[75]....
        /*0168*/ 	.word	0xffffffff


	//   ....[76]....
        /*016c*/ 	.word	0xffffffff


	//   ....[77]....
        /*0170*/ 	.word	0xffffffff


	//   ....[78]....
        /*0174*/ 	.word	0xffffffff


	//   ....[79]....
        /*0178*/ 	.word	0xffffffff


	//   ....[80]....
        /*017c*/ 	.word	0xffffffff


	//   ....[81]....
        /*0180*/ 	.word	0xffffffff


	//   ....[82]....
        /*0184*/ 	.word	0xffffffff


	//   ....[83]....
        /*0188*/ 	.word	0xffffffff


	//   ....[84]....
        /*018c*/ 	.word	0xffffffff


	//   ....[85]....
        /*0190*/ 	.word	0xffffffff


	//   ....[86]....
        /*0194*/ 	.word	0xffffffff


	//   ....[87]....
        /*0198*/ 	.word	0xffffffff


	//   ....[88]....
        /*019c*/ 	.word	0xffffffff


	//   ....[89]....
        /*01a0*/ 	.word	0xffffffff


	//   ....[90]....
        /*01a4*/ 	.word	0xffffffff


	//   ....[91]....
        /*01a8*/ 	.word	0xffffffff


	//   ....[92]....
        /*01ac*/ 	.word	0xffffffff


	//   ....[93]....
        /*01b0*/ 	.word	0xffffffff


	//   ....[94]....
        /*01b4*/ 	.word	0xffffffff


	//   ....[95]....
        /*01b8*/ 	.word	0xffffffff


	//   ....[96]....
        /*01bc*/ 	.word	0xffffffff


	//----- nvinfo : EIATTR_COOP_GROUP_INSTR_OFFSETS
	.align		4
.L_3165:
        /*01c0*/ 	.byte	0x04, 0x28
        /*01c2*/ 	.short	(.L_3167 - .L_3166)


	//   ....[0]....
.L_3166:
        /*01c4*/ 	.word	0x00000cf0


	//   ....[1]....
        /*01c8*/ 	.word	0x00000fb0


	//   ....[2]....
        /*01cc*/ 	.word	0x00001470


	//   ....[3]....
        /*01d0*/ 	.word	0x000029e0


	//   ....[4]....
        /*01d4*/ 	.word	0x00002ea0


	//   ....[5]....
        /*01d8*/ 	.word	0x00003360


	//   ....[6]....
        /*01dc*/ 	.word	0x00003a10


	//   ....[7]....
        /*01e0*/ 	.word	0x00004a00


	//   ....[8]....
        /*01e4*/ 	.word	0x000056c0


	//   ....[9]....
        /*01e8*/ 	.word	0x00005700


	//   ....[10]....
        /*01ec*/ 	.word	0x00005740


	//   ....[11]....
        /*01f0*/ 	.word	0x00005760


	//   ....[12]....
        /*01f4*/ 	.word	0x00005770


	//   ....[13]....
        /*01f8*/ 	.word	0x00005830


	//   ....[14]....
        /*01fc*/ 	.word	0x00005860


	//   ....[15]....
        /*0200*/ 	.word	0x000058a0


	//   ....[16]....
        /*0204*/ 	.word	0x000058d0


	//   ....[17]....
        /*0208*/ 	.word	0x00005a10


	//   ....[18]....
        /*020c*/ 	.word	0x00005a40


	//   ....[19]....
        /*0210*/ 	.word	0x00005a70


	//   ....[20]....
        /*0214*/ 	.word	0x00005aa0


	//   ....[21]....
        /*0218*/ 	.word	0x00005c50


	//   ....[22]....
        /*021c*/ 	.word	0x00005c80


	//   ....[23]....
        /*0220*/ 	.word	0x00005cb0


	//   ....[24]....
        /*0224*/ 	.word	0x00005ce0


	//   ....[25]....
        /*0228*/ 	.word	0x00005e90


	//   ....[26]....
        /*022c*/ 	.word	0x00005ec0


	//   ....[27]....
        /*0230*/ 	.word	0x00005f20


	//   ....[28]....
        /*0234*/ 	.word	0x00005f50


	//   ....[29]....
        /*0238*/ 	.word	0x00006130


	//   ....[30]....
        /*023c*/ 	.word	0x00006190


	//   ....[31]....
        /*0240*/ 	.word	0x000061c0


	//   ....[32]....
        /*0244*/ 	.word	0x000061f0


	//   ....[33]....
        /*0248*/ 	.word	0x00006220


	//   ....[34]....
        /*024c*/ 	.word	0x000063b0


	//   ....[35]....
        /*0250*/ 	.word	0x00006430


	//   ....[36]....
        /*0254*/ 	.word	0x00006450


	//   ....[37]....
        /*0258*/ 	.word	0x00006460


	//   ....[38]....
        /*025c*/ 	.word	0x00006560


	//   ....[39]....
        /*0260*/ 	.word	0x000065a0


	//   ....[40]....
        /*0264*/ 	.word	0x000065d0


	//   ....[41]....
        /*0268*/ 	.word	0x000065f0


	//   ....[42]....
        /*026c*/ 	.word	0x000066f0


	//   ....[43]....
        /*0270*/ 	.word	0x00006730


	//   ....[44]....
        /*0274*/ 	.word	0x00006760


	//   ....[45]....
        /*0278*/ 	.word	0x00006790


	//   ....[46]....
        /*027c*/ 	.word	0x00006920


	//   ....[47]....
        /*0280*/ 	.word	0x00006960


	//   ....[48]....
        /*0284*/ 	.word	0x000069a0


	//   ....[49]....
        /*0288*/ 	.word	0x000069d0


	//   ....[50]....
        /*028c*/ 	.word	0x00006b10


	//   ....[51]....
        /*0290*/ 	.word	0x00006b50


	//   ....[52]....
        /*0294*/ 	.word	0x00006b80


	//   ....[53]....
        /*0298*/ 	.word	0x00006bc0


	//   ....[54]....
        /*029c*/ 	.word	0x00006cf0


	//   ....[55]....
        /*02a0*/ 	.word	0x00006d30


	//   ....[56]....
        /*02a4*/ 	.word	0x00006da0


	//   ....[57]....
        /*02a8*/ 	.word	0x00006de0


	//   ....[58]....
        /*02ac*/ 	.word	0x00006e10


	//   ....[59]....
        /*02b0*/ 	.word	0x00006e40


	//   ....[60]....
        /*02b4*/ 	.word	0x00006e70


	//   ....[61]....
        /*02b8*/ 	.word	0x00006ea0


	//   ....[62]....
        /*02bc*/ 	.word	0x00006ed0


	//   ....[63]....
        /*02c0*/ 	.word	0x00006f00


	//   ....[64]....
        /*02c4*/ 	.word	0x000083b0


	//   ....[65]....
        /*02c8*/ 	.word	0x000083f0


	//   ....[66]....
        /*02cc*/ 	.word	0x00008420


	//   ....[67]....
        /*02d0*/ 	.word	0x00008450


	//   ....[68]....
        /*02d4*/ 	.word	0x000084c0


	//   ....[69]....
        /*02d8*/ 	.word	0x000084f0


	//   ....[70]....
        /*02dc*/ 	.word	0x00008520


	//   ....[71]....
        /*02e0*/ 	.word	0x00008530


	//   ....[72]....
        /*02e4*/ 	.word	0x00008560


	//   ....[73]....
        /*02e8*/ 	.word	0x00008590


	//   ....[74]....
        /*02ec*/ 	.word	0x000085c0


	//   ....[75]....
        /*02f0*/ 	.word	0x000085f0


	//   ....[76]....
        /*02f4*/ 	.word	0x000086b0


	//   ....[77]....
        /*02f8*/ 	.word	0x000086e0


	//   ....[78]....
        /*02fc*/ 	.word	0x00008730


	//   ....[79]....
        /*0300*/ 	.word	0x00008760


	//   ....[80]....
        /*0304*/ 	.word	0x000088d0


	//   ....[81]....
        /*0308*/ 	.word	0x00008910


	//   ....[82]....
        /*030c*/ 	.word	0x00008940


	//   ....[83]....
        /*0310*/ 	.word	0x00008970


	//   ....[84]....
        /*0314*/ 	.word	0x000090d0


	//   ....[85]....
        /*0318*/ 	.word	0x00009440


	//   ....[86]....
        /*031c*/ 	.word	0x00009b00


	//   ....[87]....
        /*0320*/ 	.word	0x00009f80


	//   ....[88]....
        /*0324*/ 	.word	0x00009fd0


	//   ....[89]....
        /*0328*/ 	.word	0x0000a000


	//   ....[90]....
        /*032c*/ 	.word	0x0000a020


	//   ....[91]....
        /*0330*/ 	.word	0x0000a040


	//   ....[92]....
        /*0334*/ 	.word	0x0000a0f0


	//   ....[93]....
        /*0338*/ 	.word	0x0000a140


	//   ....[94]....
        /*033c*/ 	.word	0x0000a160


	//   ....[95]....
        /*0340*/ 	.word	0x0000a180


	//   ....[96]....
        /*0344*/ 	.word	0x0000a1a0


	//----- nvinfo : EIATTR_EXIT_INSTR_OFFSETS
	.align		4
.L_3167:
        /*0348*/ 	.byte	0x04, 0x1c
        /*034a*/ 	.short	(.L_3169 - .L_3168)


	//   ....[0]....
.L_3168:
        /*034c*/ 	.word	0x0000a260


	//   ....[1]....
        /*0350*/ 	.word	0x0000a4a0


	//----- nvinfo : EIATTR_MAX_THREADS
	.align		4
.L_3169:
        /*0354*/ 	.byte	0x04, 0x05
        /*0356*/ 	.short	(.L_3171 - .L_3170)
.L_3170:
        /*0358*/ 	.word	0x00000020
        /*035c*/ 	.word	0x00000001
        /*0360*/ 	.word	0x00000001


	//----- nvinfo : EIATTR_CRS_STACK_SIZE
	.align		4
.L_3171:
        /*0364*/ 	.byte	0x04, 0x1e
        /*0366*/ 	.short	(.L_3173 - .L_3172)
.L_3172:
        /*0368*/ 	.word	0x00000000
.L_3173:


//--------------------- .nv.info._Z25selective_scan_bwd_kernelI32Selective_Scan_bwd_kernel_traitsILi32ELi8ELb0ELb1ELb1ELb0ELb0EN3c104HalfENS1_7complexIfEEEEv12SSMParamsBwd --------------------------
	.section	.nv.info._Z25selective_scan_bwd_kernelI32Selective_Scan_bwd_kernel_traitsILi32ELi8ELb0ELb1ELb1ELb0ELb0EN3c104HalfENS1_7complexIfEEEEv12SSMParamsBwd,"",@"SHT_CUDA_INFO"
	.sectionflags	@""
	.align	4


	//----- nvinfo : EIATTR_CUDA_API_VERSION
	.align		4
        /*0000*/ 	.byte	0x04, 0x37
        /*0002*/ 	.short	(.L_3175 - .L_3174)
.L_3174:
        /*0004*/ 	.word	0x00000082


	//----- nvinfo : EIATTR_SW2861232_WAR
	.align		4
.L_3175:
        /*0008*/ 	.byte	0x01, 0x35
	.zero		2


	//----- nvinfo : EIATTR_PARAM_CBANK
	.align		4
        /*000c*/ 	.byte	0x04, 0x0a
        /*000e*/ 	.short	(.L_3177 - .L_3176)
	.align		4
.L_3176:
        /*0010*/ 	.word	index@(.nv.constant0._Z25selective_scan_bwd_kernelI32Selective_Scan_bwd_kernel_traitsILi32ELi8ELb0ELb1ELb1ELb0ELb0EN3c104HalfENS1_7complexIfEEEEv12SSMParamsBwd)
        /*0014*/ 	.short	0x0160
        /*0016*/ 	.short	0x01f0


	//----- nvinfo : EIATTR_CBANK_PARAM_SIZE
	.align		4
.L_3177:
        /*0018*/ 	.byte	0x03, 0x19
        /*001a*/ 	.short	0x01f0


	//----- nvinfo : EIATTR_KPARAM_INFO
	.align		4
        /*001c*/ 	.byte	0x04, 0x17
        /*001e*/ 	.short	(.L_3179 - .L_3178)
.L_3178:
        /*0020*/ 	.word	0x00000000
        /*0024*/ 	.short	0x0000
        /*0026*/ 	.short	0x0000
        /*0028*/ 	.byte	0x00, 0xf0, 0xc1, 0x07


	//----- nvinfo : EIATTR_MAXREG_COUNT
	.align		4
.L_3179:
        /*002c*/ 	.byte	0x03, 0x1b
        /*002e*/ 	.short	0x00ff


	//----- nvinfo : EIATTR_NUM_BARRIERS
	.align		4
        /*0030*/ 	.byte	0x02, 0x4c
        /*0032*/ 	.byte	0x01
	.zero		1


	//----- nvinfo : EIATTR_MERCURY_ISA_VERSION
	.align		4
        /*0034*/ 	.byte	0x03, 0x5f
        /*0036*/ 	.short	0x0000


	//----- nvinfo : EIATTR_COOP_GROUP_MASK_REGIDS
	.align		4
        /*0038*/ 	.byte	0x04, 0x29
        /*003a*/ 	.short	(.L_3181 - .L_3180)


	//   ....[0]....
.L_3180:
        /*003c*/ 	.word	0xffffffff


	//   ....[1]....
        /*0040*/ 	.word	0xffffffff


	//   ....[2]....
        /*0044*/ 	.word	0xffffffff


	//   ....[3]....
        /*0048*/ 	.word	0xffffffff


	//   ....[4]....
        /*004c*/ 	.word	0xffffffff


	//   ....[5]....
        /*0050*/ 	.word	0xffffffff


	//   ....[6]....
        /*0054*/ 	.word	0xffffffff


	//   ....[7]....
        /*0058*/ 	.word	0xffffffff


	//   ....[8]....
        /*005c*/ 	.word	0xffffffff


	//   ....[9]....
        /*0060*/ 	.word	0xffffffff


	//   ....[10]....
        /*0064*/ 	.word	0xffffffff


	//   ....[11]....
        /*0068*/ 	.word	0xffffffff


	//   ....[12]....
        /*006c*/ 	.word	0xffffffff


	//   ....[13]....
        /*0070*/ 	.word	0xffffffff


	//   ....[14]....
        /*0074*/ 	.word	0xffffffff


	//   ....[15]....
        /*0078*/ 	.word	0xffffffff


	//   ....[16]....
        /*007c*/ 	.word	0xffffffff


	//   ....[17]....
        /*0080*/ 	.word	0xffffffff


	//   ....[18]....
        /*0084*/ 	.word	0xffffffff


	//   ....[19]....
        /*0088*/ 	.word	0xffffffff


	//   ....[20]....
        /*008c*/ 	.word	0xffffffff


	//   ....[21]....
        /*0090*/ 	.word	0xffffffff


	//   ....[22]....
        /*0094*/ 	.word	0xffffffff


	//   ....[23]....
        /*0098*/ 	.word	0xffffffff


	//   ....[24]....
        /*009c*/ 	.word	0xffffffff


	//   ....[25]....
        /*00a0*/ 	.word	0xffffffff


	//   ....[26]....
        /*00a4*/ 	.word	0xffffffff


	//   ....[27]....
        /*00a8*/ 	.word	0xffffffff


	//   ....[28]....
        /*00ac*/ 	.word	0xffffffff


	//   ....[29]....
        /*00b0*/ 	.word	0xffffffff


	//   ....[30]....
        /*00b4*/ 	.word	0xffffffff


	//   ....[31]....
        /*00b8*/ 	.word	0xffffffff


	//   ....[32]....
        /*00bc*/ 	.word	0xffffffff


	//   ....[33]....
        /*00c0*/ 	.word	0xffffffff


	//   ....[34]....
        /*00c4*/ 	.word	0xffffffff


	//   ....[35]....
        /*00c8*/ 	.word	0xffffffff


	//   ....[36]....
        /*00cc*/ 	.word	0xffffffff


	//   ....[37]....
        /*00d0*/ 	.word	0xffffffff


	//   ....[38]....
        /*00d4*/ 	.word	0xffffffff


	//   ....[39]....
        /*00d8*/ 	.word	0xffffffff


	//   ....[40]....
        /*00dc*/ 	.word	0xffffffff


	//   ....[41]....
        /*00e0*/ 	.word	0xffffffff


	//   ....[42]....
        /*00e4*/ 	.word	0xffffffff


	//   ....[43]....
        /*00e8*/ 	.word	0xffffffff


	//   ....[44]....
        /*00ec*/ 	.word	0xffffffff


	//   ....[45]....
        /*00f0*/ 	.word	0xffffffff


	//   ....[46]....
        /*00f4*/ 	.word	0xffffffff


	//   ....[47]....
        /*00f8*/ 	.word	0xffffffff


	//   ....[48]....
        /*00fc*/ 	.word	0xffffffff


	//   ....[49]....
        /*0100*/ 	.word	0xffffffff


	//   ....[50]....
        /*0104*/ 	.word	0xffffffff


	//   ....[51]....
        /*0108*/ 	.word	0xffffffff


	//   ....[52]....
        /*010c*/ 	.word	0xffffffff


	//   ....[53]....
        /*0110*/ 	.word	0xffffffff


	//   ....[54]....
        /*0114*/ 	.word	0xffffffff


	//   ....[55]....
        /*0118*/ 	.word	0xffffffff


	//   ....[56]....
        /*011c*/ 	.word	0xffffffff


	//   ....[57]....
        /*0120*/ 	.word	0xffffffff


	//   ....[58]....
        /*0124*/ 	.word	0xffffffff


	//   ....[59]....
        /*0128*/ 	.word	0xffffffff


	//   ....[60]....
        /*012c*/ 	.word	0xffffffff


	//   ....[61]....
        /*0130*/ 	.word	0xffffffff


	//   ....[62]....
        /*0134*/ 	.word	0xffffffff


	//   ....[63]....
        /*0138*/ 	.word	0xffffffff


	//   ....[64]....
        /*013c*/ 	.word	0xffffffff


	//   ....[65]....
        /*0140*/ 	.word	0xffffffff


	//   ....[66]....
        /*0144*/ 	.word	0xffffffff


	//   ....[67]....
        /*0148*/ 	.word	0xffffffff


	//   ....[68]....
        /*014c*/ 	.word	0xffffffff


	//   ....[69]....
        /*0150*/ 	.word	0xffffffff


	//   ....[70]....
        /*0154*/ 	.word	0xffffffff


	//   ....[71]....
        /*0158*/ 	.word	0xffffffff


	//   ....[72]....
        /*015c*/ 	.word	0xffffffff


	//   ....[73]....
        /*0160*/ 	.word	0xffffffff


	//   ....[74]....
        /*0164*/ 	.word	0xffffffff


	//   ....[75]....
        /*0168*/ 	.word	0xffffffff


	//   ....[76]....
        /*016c*/ 	.word	0xffffffff


	//   ....[77]....
        /*0170*/ 	.word	0xffffffff


	//   ....[78]....
        /*0174*/ 	.word	0xffffffff


	//   ....[79]....
        /*0178*/ 	.word	0xffffffff


	//   ....[80]....
        /*017c*/ 	.word	0xffffffff


	//   ....[81]....
        /*0180*/ 	.word	0xffffffff


	//   ....[82]....
        /*0184*/ 	.word	0xffffffff


	//----- nvinfo : EIATTR_COOP_GROUP_INSTR_OFFSETS
	.align		4
.L_3181:
        /*0188*/ 	.byte	0x04, 0x28
        /*018a*/ 	.short	(.L_3183 - .L_3182)


	//   ....[0]....
.L_3182:
        /*018c*/ 	.word	0x00000d40


	//   ....[1]....
        /*0190*/ 	.word	0x00001050


	//   ....[2]....
        /*0194*/ 	.word	0x00001230


	//   ....[3]....
        /*0198*/ 	.word	0x00002040


	//   ....[4]....
        /*019c*/ 	.word	0x000027e0


	//   ....[5]....
        /*01a0*/ 	.word	0x000033d0


	//   ....[6]....
        /*01a4*/ 	.word	0x00003410


	//   ....[7]....
        /*01a8*/ 	.word	0x00003450


	//   ....[8]....
        /*01ac*/ 	.word	0x00003490


	//   ....[9]....
        /*01b0*/ 	.word	0x00003640


	//   ....[10]....
        /*01b4*/ 	.word	0x00003670


	//   ....[11]....
        /*01b8*/ 	.word	0x000036a0


	//   ....[12]....
        /*01bc*/ 	.word	0x000036d0


	//   ....[13]....
        /*01c0*/ 	.word	0x00003850


	//   ....[14]....
        /*01c4*/ 	.word	0x00003890


	//   ....[15]....
        /*01c8*/ 	.word	0x000038d0


	//   ....[16]....
        /*01cc*/ 	.word	0x00003900


	//   ....[17]....
        /*01d0*/ 	.word	0x00003ab0


	//   ....[18]....
        /*01d4*/ 	.word	0x00003af0


	//   ....[19]....
        /*01d8*/ 	.word	0x00003b20


	//   ....[20]....
        /*01dc*/ 	.word	0x00003b50


	//   ....[21]....
        /*01e0*/ 	.word	0x00003d60


	//   ....[22]....
        /*01e4*/ 	.word	0x00003d90


	//   ....[23]....
        /*01e8*/ 	.word	0x00003dd0


	//   ....[24]....
        /*01ec*/ 	.word	0x00003e00


	//   ....[25]....
        /*01f0*/ 	.word	0x00003f50


	//   ....[26]....
        /*01f4*/ 	.word	0x00003f80


	//   ....[27]....
        /*01f8*/ 	.word	0x00003fc0


	//   ....[28]....
        /*01fc*/ 	.word	0x00004000


	//   ....[29]....
        /*0200*/ 	.word	0x00004030


	//   ....[30]....
        /*0204*/ 	.word	0x00004070


	//   ....[31]....
        /*0208*/ 	.word	0x000042c0


	//   ....[32]....
        /*020c*/ 	.word	0x00004350


	//   ....[33]....
        /*0210*/ 	.word	0x00004380


	//   ....[34]....
        /*0214*/ 	.word	0x000043a0


	//   ....[35]....
        /*0218*/ 	.word	0x000044a0


	//   ....[36]....
        /*021c*/ 	.word	0x000044e0


	//   ....[37]....
        /*0220*/ 	.word	0x00004510


	//   ....[38]....
        /*0224*/ 	.word	0x00004530


	//   ....[39]....
        /*0228*/ 	.word	0x00004630


	//   ....[40]....
        /*022c*/ 	.word	0x00004670


	//   ....[41]....
        /*0230*/ 	.word	0x000046a0


	//   ....[42]....
        /*0234*/ 	.word	0x000046c0


	//   ....[43]....
        /*0238*/ 	.word	0x000047c0


	//   ....[44]....
        /*023c*/ 	.word	0x00004800


	//   ....[45]....
        /*0240*/ 	.word	0x00004830


	//   ....[46]....
        /*0244*/ 	.word	0x00004850


	//   ....[47]....
        /*0248*/ 	.word	0x00004950


	//   ....[48]....
        /*024c*/ 	.word	0x00004990


	//   ....[49]....
        /*0250*/ 	.word	0x000049c0


	//   ....[50]....
        /*0254*/ 	.word	0x000049d0


	//   ....[51]....
        /*0258*/ 	.word	0x00004ab0


	//   ....[52]....
        /*025c*/ 	.word	0x00004af0


	//   ....[53]....
        /*0260*/ 	.word	0x00004b30


	//   ....[54]....
        /*0264*/ 	.word	0x00004b70


	//   ....[55]....
        /*0268*/ 	.word	0x00004bb0


	//   ....[56]....
        /*026c*/ 	.word	0x00004bf0


	//   ....[57]....
        /*0270*/ 	.word	0x00004c30


	//   ....[58]....
        /*0274*/ 	.word	0x00004c70


	//   ....[59]....
        /*0278*/ 	.word	0x00004ca0


	//   ....[60]....
        /*027c*/ 	.word	0x00004d70


	//   ....[61]....
        /*0280*/ 	.word	0x00006760


	//   ....[62]....
        /*0284*/ 	.word	0x000067a0


	//   ....[63]....
        /*0288*/ 	.word	0x00006840


	//   ....[64]....
        /*028c*/ 	.word	0x00006860


	//   ....[65]....
        /*0290*/ 	.word	0x000068a0


	//   ....[66]....
        /*0294*/ 	.word	0x000068d0


	//   ....[67]....
        /*0298*/ 	.word	0x000069b0


	//   ....[68]....
        /*029c*/ 	.word	0x000069f0


	//   ....[69]....
        /*02a0*/ 	.word	0x00006b30


	//   ....[70]....
        /*02a4*/ 	.word	0x00006b60


	//   ....[71]....
        /*02a8*/ 	.word	0x00007130


	//   ....[72]....
        /*02ac*/ 	.word	0x000076b0


	//   ....[73]....
        /*02b0*/ 	.word	0x00007b30


	//   ....[74]....
        /*02b4*/ 	.word	0x00007b80


	//   ....[75]....
        /*02b8*/ 	.word	0x00007bb0


	//   ....[76]....
        /*02bc*/ 	.word	0x00007bd0


	//   ....[77]....
        /*02c0*/ 	.word	0x00007bf0


	//   ....[78]....
        /*02c4*/ 	.word	0x00007ca0


	//   ....[79]....
        /*02c8*/ 	.word	0x00007cf0


	//   ....[80]....
        /*02cc*/ 	.word	0x00007d10


	//   ....[81]....
        /*02d0*/ 	.word	0x00007d30


	//   ....[82]....
        /*02d4*/ 	.word	0x00007d50


	//----- nvinfo : EIATTR_EXIT_INSTR_OFFSETS
	.align		4
.L_3183:
        /*02d8*/ 	.byte	0x04, 0x1c
        /*02da*/ 	.short	(.L_3185 - .L_3184)


	//   ....[0]....
.L_3184:
        /*02dc*/ 	.word	0x00007e10


	//   ....[1]....
        /*02e0*/ 	.word	0x00007f60


	//----- nvinfo : EIATTR_MAX_THREADS
	.align		4
.L_3185:
        /*02e4*/ 	.byte	0x04, 0x05
        /*02e6*/ 	.short	(.L_3187 - .L_3186)
.L_3186:
        /*02e8*/ 	.word	0x00000020
        /*02ec*/ 	.word	0x00000001
        /*02f0*/ 	.word	0x00000001


	//----- nvinfo : EIATTR_CRS_STACK_SIZE
	.align		4
.L_3187:
        /*02f4*/ 	.byte	0x04, 0x1e
        /*02f6*/ 	.short	(.L_3189 - .L_3188)
.L_3188:
        /*02f8*/ 	.word	0x00000000
.L_3189:


//--------------------- .nv.info._Z25selective_scan_bwd_kernelI32Selective_Scan_bwd_kernel_traitsILi32ELi8ELb0ELb1ELb1ELb0ELb1EN3c104HalfENS1_7complexIfEEEEv12SSMParamsBwd --------------------------
	.section	.nv.info._Z25selective_scan_bwd_kernelI32Selective_Scan_bwd_kernel_traitsILi32ELi8ELb0ELb1ELb1ELb0ELb1EN3c104HalfENS1_7complexIfEEEEv12SSMParamsBwd,"",@"SHT_CUDA_INFO"
	.sectionflags	@""
	.align	4


	//----- nvinfo : EIATTR_CUDA_API_VERSION
	.align		4
        /*0000*/ 	.byte	0x04, 0x37
        /*0002*/ 	.short	(.L_3191 - .L_3190)
.L_3190:
        /*0004*/ 	.word	0x00000082


	//----- nvinfo : EIATTR_SW2861232_WAR
	.align		4
.L_3191:
        /*0008*/ 	.byte	0x01, 0x35
	.zero		2


	//----- nvinfo : EIATTR_PARAM_CBANK
	.align		4
        /*000c*/ 	.byte	0x04, 0x0a
        /*000e*/ 	.short	(.L_3193 - .L_3192)
	.align		4
.L_3192:
        /*0010*/ 	.word	index@(.nv.constant0._Z25selective_scan_bwd_kernelI32Selective_Scan_bwd_kernel_traitsILi32ELi8ELb0ELb1ELb1ELb0ELb1EN3c104HalfENS1_7complexIfEEEEv12SSMParamsBwd)
        /*0014*/ 	.short	0x0160
        /*0016*/ 	.short	0x01f0


	//----- nvinfo : EIATTR_CBANK_PARAM_SIZE
	.align		4
.L_3193:
        /*0018*/ 	.byte	0x03, 0x19
        /*001a*/ 	.short	0x01f0


	//----- nvinfo : EIATTR_KPARAM_INFO
	.align		4
        /*001c*/ 	.byte	0x04, 0x17
        /*001e*/ 	.short	(.L_3195 - .L_3194)
.L_3194:
        /*0020*/ 	.word	0x00000000
        /*0024*/ 	.short	0x0000
        /*0026*/ 	.short	0x0000
        /*0028*/ 	.byte	0x00, 0xf0, 0xc1, 0x07


	//----- nvinfo : EIATTR_MAXREG_COUNT
	.align		4
.L_3195:
        /*002c*/ 	.byte	0x03, 0x1b
        /*002e*/ 	.short	0x00ff


	//----- nvinfo : EIATTR_NUM_BARRIERS
	.align		4
        /*0030*/ 	.byte	0x02, 0x4c
        /*0032*/ 	.byte	0x01
	.zero		1


	//----- nvinfo : EIATTR_MERCURY_ISA_VERSION
	.align		4
        /*0034*/ 	.byte	0x03, 0x5f
        /*0036*/ 	.short	0x0000


	//----- nvinfo : EIATTR_COOP_GROUP_MASK_REGIDS
	.align		4
        /*0038*/ 	.byte	0x04, 0x29
        /*003a*/ 	.short	(.L_3197 - .L_3196)


	//   ....[0]....
.L_3196:
        /*003c*/ 	.word	0xffffffff


	//   ....[1]....
        /*0040*/ 	.word	0xffffffff


	//   ....[2]....
        /*0044*/ 	.word	0xffffffff


	//   ....[3]....
        /*0048*/ 	.word	0xffffffff


	//   ....[4]....
        /*004c*/ 	.word	0xffffffff


	//   ....[5]....
        /*0050*/ 	.word	0xffffffff


	//   ....[6]....
        /*0054*/ 	.word	0xffffffff


	//   ....[7]....
        /*0058*/ 	.word	0xffffffff


	//   ....[8]....
        /*005c*/ 	.word	0xffffffff


	//   ....[9]....
        /*0060*/ 	.word	0xffffffff


	//   ....[10]....
        /*0064*/ 	.word	0xffffffff


	//   ....[11]....
        /*0068*/ 	.word	0xffffffff


	//   ....[12]....
        /*006c*/ 	.word	0xffffffff


	//   ....[13]....
        /*0070*/ 	.word	0xffffffff


	//   ....[14]....
        /*0074*/ 	.word	0xffffffff


	//   ....[15]....
        /*0078*/ 	.word	0xffffffff


	//   ....[16]....
        /*007c*/ 	.word	0xffffffff


	//   ....[17]....
        /*0080*/ 	.word	0xffffffff


	//   ....[18]....
        /*0084*/ 	.word	0xffffffff


	//   ....[19]....
        /*0088*/ 	.word	0xffffffff


	//   ....[20]....
        /*008c*/ 	.word	0xffffffff


	//   ....[21]....
        /*0090*/ 	.word	0xffffffff


	//   ....[22]....
        /*0094*/ 	.word	0xffffffff


	//   ....[23]....
        /*0098*/ 	.word	0xffffffff


	//   ....[24]....
        /*009c*/ 	.word	0xffffffff


	//   ....[25]....
        /*00a0*/ 	.word	0xffffffff


	//   ....[26]....
        /*00a4*/ 	.word	0xffffffff


	//   ....[27]....
        /*00a8*/ 	.word	0xffffffff


	//   ....[28]....
        /*00ac*/ 	.word	0xffffffff


	//   ....[29]....
        /*00b0*/ 	.word	0xffffffff


	//   ....[30]....
        /*00b4*/ 	.word	0xffffffff


	//   ....[31]....
        /*00b8*/ 	.word	0xffffffff


	//   ....[32]....
        /*00bc*/ 	.word	0xffffffff


	//   ....[33]....
        /*00c0*/ 	.word	0xffffffff


	//   ....[34]....
        /*00c4*/ 	.word	0xffffffff


	//   ....[35]....
        /*00c8*/ 	.word	0xffffffff


	//   ....[36]....
        /*00cc*/ 	.word	0xffffffff


	//   ....[37]....
        /*00d0*/ 	.word	0xffffffff


	//   ....[38]....
        /*00d4*/ 	.word	0xffffffff


	//   ....[39]....
        /*00d8*/ 	.word	0xffffffff


	//   ....[40]....
        /*00dc*/ 	.word	0xffffffff


	//   ....[41]....
        /*00e0*/ 	.word	0xffffffff


	//   ....[42]....
        /*00e4*/ 	.word	0xffffffff


	//   ....[43]....
        /*00e8*/ 	.word	0xffffffff


	//   ....[44]....
        /*00ec*/ 	.word	0xffffffff


	//   ....[45]....
        /*00f0*/ 	.word	0xffffffff


	//   ....[46]....
        /*00f4*/ 	.word	0xffffffff


	//   ....[47]....
        /*00f8*/ 	.word	0xffffffff


	//   ....[48]....
        /*00fc*/ 	.word	0xffffffff


	//   ....[49]....
        /*0100*/ 	.word	0xffffffff


	//   ....[50]....
        /*0104*/ 	.word	0xffffffff


	//   ....[51]....
        /*0108*/ 	.word	0xffffffff


	//   ....[52]....
        /*010c*/ 	.word	0xffffffff


	//   ....[53]....
        /*0110*/ 	.word	0xffffffff


	//   ....[54]....
        /*0114*/ 	.word	0xffffffff


	//   ....[55]....
        /*0118*/ 	.word	0xffffffff


	//   ....[56]....
        /*011c*/ 	.word	0xffffffff


	//   ....[57]....
        /*0120*/ 	.word	0xffffffff


	//   ....[58]....
        /*0124*/ 	.word	0xffffffff


	//   ....[59]....
        /*0128*/ 	.word	0xffffffff


	//   ....[60]....
        /*012c*/ 	.word	0xffffffff


	//   ....[61]....
        /*0130*/ 	.word	0xffffffff


	//   ....[62]....
        /*0134*/ 	.word	0xffffffff


	//   ....[63]....
        /*0138*/ 	.word	0xffffffff


	//   ....[64]....
        /*013c*/ 	.word	0xffffffff


	//   ....[65]....
        /*0140*/ 	.word	0xffffffff


	//   ....[66]....
        /*0144*/ 	.word	0xffffffff


	//   ....[67]....
        /*0148*/ 	.word	0xffffffff


	//   ....[68]....
        /*014c*/ 	.word	0xffffffff


	//   ....[69]....
        /*0150*/ 	.word	0xffffffff


	//   ....[70]....
        /*0154*/ 	.word	0xffffffff


	//   ....[71]....
        /*0158*/ 	.word	0xffffffff


	//   ....[72]....
        /*015c*/ 	.word	0xffffffff


	//   ....[73]....
        /*0160*/ 	.word	0xffffffff


	//   ....[74]....
        /*0164*/ 	.word	0xffffffff


	//   ....[75]....
        /*0168*/ 	.word	0xffffffff


	//   ....[76]....
        /*016c*/ 	.word	0xffffffff


	//   ....[77]....
        /*0170*/ 	.word	0xffffffff


	//   ....[78]....
        /*0174*/ 	.word	0xffffffff


	//   ....[79]....
        /*0178*/ 	.word	0xffffffff


	//   ....[80]....
        /*017c*/ 	.word	0xffffffff


	//   ....[81]....
        /*0180*/ 	.word	0xffffffff


	//   ....[82]....
        /*0184*/ 	.word	0xffffffff


	//   ....[83]....
        /*0188*/ 	.word	0xffffffff


	//   ....[84]....
        /*018c*/ 	.word	0xffffffff


	//   ....[85]....
        /*0190*/ 	.word	0xffffffff


	//   ....[86]....
        /*0194*/ 	.word	0xffffffff


	//----- nvinfo : EIATTR_COOP_GROUP_INSTR_OFFSETS
	.align		4
.L_3197:
        /*0198*/ 	.byte	0x04, 0x28
        /*019a*/ 	.short	(.L_3199 - .L_3198)


	//   ....[0]....
.L_3198:
        /*019c*/ 	.word	0x00000db0


	//   ....[1]....
        /*01a0*/ 	.word	0x000010c0


	//   ....[2]....
        /*01a4*/ 	.word	0x00001610


	//   ....[3]....
        /*01a8*/ 	.word	0x00001850


	//   ....[4]....
        /*01ac*/ 	.word	0x00001d40


	//   ....[5]....
        /*01b0*/ 	.word	0x000021e0


	//   ....[6]....
        /*01b4*/ 	.word	0x00002980


	//   ....[7]....
        /*01b8*/ 	.word	0x00003860


	//   ....[8]....
        /*01bc*/ 	.word	0x00004020


	//   ....[9]....
        /*01c0*/ 	.word	0x00004c20


	//   ....[10]....
        /*01c4*/ 	.word	0x00004c60


	//   ....[11]....
        /*01c8*/ 	.word	0x00004ca0


	//   ....[12]....
        /*01cc*/ 	.word	0x00004ce0


	//   ....[13]....
        /*01d0*/ 	.word	0x00004e60


	//   ....[14]....
        /*01d4*/ 	.word	0x00004e90


	//   ....[15]....
        /*01d8*/ 	.word	0x00004eb0


	//   ....[16]....
        /*01dc*/ 	.word	0x00004ee0


	//   ....[17]....
        /*01e0*/ 	.word	0x00005090


	//   ....[18]....
        /*01e4*/ 	.word	0x000050d0


	//   ....[19]....
        /*01e8*/ 	.word	0x00005100


	//   ....[20]....
        /*01ec*/ 	.word	0x00005130


	//   ....[21]....
        /*01f0*/ 	.word	0x000052f0


	//   ....[22]....
        /*01f4*/ 	.word	0x00005330


	//   ....[23]....
        /*01f8*/ 	.word	0x00005370


	//   ....[24]....
        /*01fc*/ 	.word	0x000053b0


	//   ....[25]....
        /*0200*/ 	.word	0x000055b0


	//   ....[26]....
        /*0204*/ 	.word	0x000055e0


	//   ....[27]....
        /*0208*/ 	.word	0x00005620


	//   ....[28]....
        /*020c*/ 	.word	0x00005660


	//   ....[29]....
        /*0210*/ 	.word	0x000057e0


	//   ....[30]....
        /*0214*/ 	.word	0x00005850


	//   ....[31]....
        /*0218*/ 	.word	0x00005890


	//   ....[32]....
        /*021c*/ 	.word	0x000058c0


	//   ....[33]....
        /*0220*/ 	.word	0x000058f0


	//   ....[34]....
        /*0224*/ 	.word	0x00005930


	//   ....[35]....
        /*0228*/ 	.word	0x00005af0


	//   ....[36]....
        /*022c*/ 	.word	0x00005b90


	//   ....[37]....
        /*0230*/ 	.word	0x00005bc0


	//   ....[38]....
        /*0234*/ 	.word	0x00005bf0


	//   ....[39]....
        /*0238*/ 	.word	0x00005cf0


	//   ....[40]....
        /*023c*/ 	.word	0x00005d30


	//   ....[41]....
        /*0240*/ 	.word	0x00005d60


	//   ....[42]....
        /*0244*/ 	.word	0x00005d80


	//   ....[43]....
        /*0248*/ 	.word	0x00005e80


	//   ....[44]....
        /*024c*/ 	.word	0x00005ec0


	//   ....[45]....
        /*0250*/ 	.word	0x00005ef0


	//   ....[46]....
        /*0254*/ 	.word	0x00005f10


	//   ....[47]....
        /*0258*/ 	.word	0x00006010


	//   ....[48]....
        /*025c*/ 	.word	0x00006050


	//   ....[49]....
        /*0260*/ 	.word	0x00006080


	//   ....[50]....
        /*0264*/ 	.word	0x000060a0


	//   ....[51]....
        /*0268*/ 	.word	0x000061a0


	//   ....[52]....
        /*026c*/ 	.word	0x000061e0


	//   ....[53]....
        /*0270*/ 	.word	0x00006210


	//   ....[54]....
        /*0274*/ 	.word	0x00006220


	//   ....[55]....
        /*0278*/ 	.word	0x00006300


	//   ....[56]....
        /*027c*/ 	.word	0x00006340


	//   ....[57]....
        /*0280*/ 	.word	0x00006380


	//   ....[58]....
        /*0284*/ 	.word	0x000063c0


	//   ....[59]....
        /*0288*/ 	.word	0x00006400


	//   ....[60]....
        /*028c*/ 	.word	0x00006430


	//   ....[61]....
        /*0290*/ 	.word	0x00006460


	//   ....[62]....
        /*0294*/ 	.word	0x00006480


	//   ....[63]....
        /*0298*/ 	.word	0x00006510


	//   ....[64]....
        /*029c*/ 	.word	0x00006570


	//   ....[65]....
        /*02a0*/ 	.word	0x00007fa0


	//   ....[66]....
        /*02a4*/ 	.word	0x00007fe0


	//   ....[67]....
        /*02a8*/ 	.word	0x00008030


	//   ....[68]....
        /*02ac*/ 	.word	0x00008050


	//   ....[69]....
        /*02b0*/ 	.word	0x00008090


	//   ....[70]....
        /*02b4*/ 	.word	0x000080c0


	//   ....[71]....
        /*02b8*/ 	.word	0x000081a0


	//   ....[72]....
        /*02bc*/ 	.word	0x000081e0


	//   ....[73]....
        /*02c0*/ 	.word	0x00008310


	//   ....[74]....
        /*02c4*/ 	.word	0x00008340


	//   ....[75]....
        /*02c8*/ 	.word	0x00008980


	//   ....[76]....
        /*02cc*/ 	.word	0x00008eb0


	//   ....[77]....
        /*02d0*/ 	.word	0x00009350


	//   ....[78]....
        /*02d4*/ 	.word	0x000093a0


	//   ....[79]....
        /*02d8*/ 	.word	0x000093d0


	//   ....[80]....
        /*02dc*/ 	.word	0x000093f0


	//   ....[81]....
        /*02e0*/ 	.word	0x00009410


	//   ....[82]....
        /*02e4*/ 	.word	0x000094c0


	//   ....[83]....
        /*02e8*/ 	.word	0x00009510


	//   ....[84]....
        /*02ec*/ 	.word	0x00009530


	//   ....[85]....
        /*02f0*/ 	.word	0x00009550


	//   ....[86]....
        /*02f4*/ 	.word	0x00009570


	//----- nvinfo : EIATTR_EXIT_INSTR_OFFSETS
	.align		4
.L_3199:
        /*02f8*/ 	.byte	0x04, 0x1c
        /*02fa*/ 	.short	(.L_3201 - .L_3200)


	//   ....[0]....
.L_3200:
        /*02fc*/ 	.word	0x00009630


	//   ....[1]....
        /*0300*/ 	.word	0x00009780


	//----- nvinfo : EIATTR_MAX_THREADS
	.align		4
.L_3201:
        /*0304*/ 	.byte	0x04, 0x05
        /*0306*/ 	.short	(.L_3203 - .L_3202)
.L_3202:
        /*0308*/ 	.word	0x00000020
        /*030c*/ 	.word	0x00000001
        /*0310*/ 	.word	0x00000001


	//----- nvinfo : EIATTR_CRS_STACK_SIZE
	.align		4
.L_3203:
        /*0314*/ 	.byte	0x04, 0x1e
        /*0316*/ 	.short	(.L_3205 - .L_3204)
.L_3204:
        /*0318*/ 	.word	0x00000000
.L_3205:


//--------------------- .nv.info._Z25selective_scan_bwd_kernelI32Selective_Scan_bwd_kernel_traitsILi32ELi8ELb0ELb1ELb1ELb1ELb0EN3c104HalfENS1_7complexIfEEEEv12SSMParamsBwd --------------------------
	.section	.nv.info._Z25selective_scan_bwd_kernelI32Selective_Scan_bwd_kernel_traitsILi32ELi8ELb0ELb1ELb1ELb1ELb0EN3c104HalfENS1_7complexIfEEEEv12SSMParamsBwd,"",@"SHT_CUDA_INFO"
	.sectionflags	@""
	.align	4


	//----- nvinfo : EIATTR_CUDA_API_VERSION
	.align		4
        /*0000*/ 	.byte	0x04, 0x37
        /*0002*/ 	.short	(.L_3207 - .L_3206)
.L_3206:
        /*0004*/ 	.word	0x00000082


	//----- nvinfo : EIATTR_SW2861232_WAR
	.align		4
.L_3207:
        /*0008*/ 	.byte	0x01, 0x35
	.zero		2


	//----- nvinfo : EIATTR_PARAM_CBANK
	.align		4
        /*000c*/ 	.byte	0x04, 0x0a
        /*000e*/ 	.short	(.L_3209 - .L_3208)
	.align		4
.L_3208:
        /*0010*/ 	.word	index@(.nv.constant0._Z25selective_scan_bwd_kernelI32Selective_Scan_bwd_kernel_traitsILi32ELi8ELb0ELb1ELb1ELb1ELb0EN3c104HalfENS1_7complexIfEEEEv12SSMParamsBwd)
        /*0014*/ 	.short	0x0160
        /*0016*/ 	.short	0x01f0


	//----- nvinfo : EIATTR_CBANK_PARAM_SIZE
	.align		4
.L_3209:
        /*0018*/ 	.byte	0x03, 0x19
        /*001a*/ 	.short	0x01f0


	//----- nvinfo : EIATTR_KPARAM_INFO
	.align		4
        /*001c*/ 	.byte	0x04, 0x17
        /*001e*/ 	.short	(.L_3211 - .L_3210)
.L_3210:
        /*0020*/ 	.word	0x00000000
        /*0024*/ 	.short	0x0000
        /*0026*/ 	.short	0x0000
        /*0028*/ 	.byte	0x00, 0xf0, 0xc1, 0x07


	//----- nvinfo : EIATTR_MAXREG_COUNT
	.align		4
.L_3211:
        /*002c*/ 	.byte	0x03, 0x1b
        /*002e*/ 	.short	0x00ff


	//----- nvinfo : EIATTR_NUM_BARRIERS
	.align		4
        /*0030*/ 	.byte	0x02, 0x4c
        /*0032*/ 	.byte	0x01
	.zero		1


	//----- nvinfo : EIATTR_MERCURY_ISA_VERSION
	.align		4
        /*0034*/ 	.byte	0x03, 0x5f
        /*0036*/ 	.short	0x0000


	//----- nvinfo : EIATTR_COOP_GROUP_MASK_REGIDS
	.align		4
        /*0038*/ 	.byte	0x04, 0x29
        /*003a*/ 	.short	(.L_3213 - .L_3212)


	//   ....[0]....
.L_3212:
        /*003c*/ 	.word	0xffffffff


	//   ....[1]....
        /*0040*/ 	.word	0xffffffff


	//   ....[2]....
        /*0044*/ 	.word	0xffffffff


	//   ....[3]....
        /*0048*/ 	.word	0xffffffff


	//   ....[4]....
        /*004c*/ 	.word	0xffffffff


	//   ....[5]....
        /*0050*/ 	.word	0xffffffff


	//   ....[6]....
        /*0054*/ 	.word	0xffffffff


	//   ....[7]....
        /*0058*/ 	.word	0xffffffff


	//   ....[8]....
        /*005c*/ 	.word	0xffffffff


	//   ....[9]....
        /*0060*/ 	.word	0xffffffff


	//   ....[10]....
        /*0064*/ 	.word	0xffffffff


	//   ....[11]....
        /*0068*/ 	.word	0xffffffff


	//   ....[12]....
        /*006c*/ 	.word	0xffffffff


	//   ....[13]....
        /*0070*/ 	.word	0xffffffff


	//   ....[14]....
        /*0074*/ 	.word	0xffffffff


	//   ....[15]....
        /*0078*/ 	.word	0xffffffff


	//   ....[16]....
        /*007c*/ 	.word	0xffffffff


	//   ....[17]....
        /*0080*/ 	.word	0xffffffff


	//   ....[18]....
        /*0084*/ 	.word	0xffffffff


	//   ....[19]....
        /*0088*/ 	.word	0xffffffff


	//   ....[20]....
        /*008c*/ 	.word	0xffffffff


	//   ....[21]....
        /*0090*/ 	.word	0xffffffff


	//   ....[22]....
        /*0094*/ 	.word	0xffffffff


	//   ....[23]....
        /*0098*/ 	.word	0xffffffff


	//   ....[24]....
        /*009c*/ 	.word	0xffffffff


	//   ....[25]....
        /*00a0*/ 	.word	0xffffffff


	//   ....[26]....
        /*00a4*/ 	.word	0xffffffff


	//   ....[27]....
        /*00a8*/ 	.word	0xffffffff


	//   ....[28]....
        /*00ac*/ 	.word	0xffffffff


	//   ....[29]....
        /*00b0*/ 	.word	0xffffffff


	//   ....[30]....
        /*00b4*/ 	.word	0xffffffff


	//   ....[31]....
        /*00b8*/ 	.word	0xffffffff


	//   ....[32]....
        /*00bc*/ 	.word	0xffffffff


	//   ....[33]....
        /*00c0*/ 	.word	0xffffffff


	//   ....[34]....
        /*00c4*/ 	.word	0xffffffff


	//   ....[35]....
        /*00c8*/ 	.word	0xffffffff


	//   ....[36]....
        /*00cc*/ 	.word	0xffffffff


	//   ....[37]....
        /*00d0*/ 	.word	0xffffffff


	//   ....[38]....
        /*00d4*/ 	.word	0xffffffff


	//   ....[39]....
        /*00d8*/ 	.word	0xffffffff


	//   ....[40]....
        /*00dc*/ 	.word	0xffffffff


	//   ....[41]....
        /*00e0*/ 	.word	0xffffffff


	//   ....[42]....
        /*00e4*/ 	.word	0xffffffff


	//   ....[43]....
        /*00e8*/ 	.word	0xffffffff


	//   ....[44]....
        /*00ec*/ 	.word	0xffffffff


	//   ....[45]....
        /*00f0*/ 	.word	0xffffffff


	//   ....[46]....
        /*00f4*/ 	.word	0xffffffff


	//   ....[47]....
        /*00f8*/ 	.word	0xffffffff


	//   ....[48]....
        /*00fc*/ 	.word	0xffffffff


	//   ....[49]....
        /*0100*/ 	.word	0xffffffff


	//   ....[50]....
        /*0104*/ 	.word	0xffffffff


	//   ....[51]....
        /*0108*/ 	.word	0xffffffff


	//   ....[52]....
        /*010c*/ 	.word	0xffffffff


	//   ....[53]....
        /*0110*/ 	.word	0xffffffff


	//   ....[54]....
        /*0114*/ 	.word	0xffffffff


	//   ....[55]....
        /*0118*/ 	.word	0xffffffff


	//   ....[56]....
        /*011c*/ 	.word	0xffffffff


	//   ....[57]....
        /*0120*/ 	.word	0xffffffff


	//   ....[58]....
        /*0124*/ 	.word	0xffffffff


	//   ....[59]....
        /*0128*/ 	.word	0xffffffff


	//   ....[60]....
        /*012c*/ 	.word	0xffffffff


	//   ....[61]....
        /*0130*/ 	.word	0xffffffff


	//   ....[62]....
        /*0134*/ 	.word	0xffffffff


	//   ....[63]....
        /*0138*/ 	.word	0xffffffff


	//   ....[64]....
        /*013c*/ 	.word	0xffffffff


	//   ....[65]....
        /*0140*/ 	.word	0xffffffff


	//   ....[66]....
        /*0144*/ 	.word	0xffffffff


	//   ....[67]....
        /*0148*/ 	.word	0xffffffff


	//   ....[68]....
        /*014c*/ 	.word	0xffffffff


	//   ....[69]....
        /*0150*/ 	.word	0xffffffff


	//   ....[70]....
        /*0154*/ 	.word	0xffffffff


	//   ....[71]....
        /*0158*/ 	.word	0xffffffff


	//   ....[72]....
        /*015c*/ 	.word	0xffffffff


	//   ....[73]....
        /*0160*/ 	.word	0xffffffff


	//   ....[74]....
        /*0164*/ 	.word	0xffffffff


	//   ....[75]....
        /*0168*/ 	.word	0xffffffff


	//   ....[76]....
        /*016c*/ 	.word	0xffffffff


	//   ....[77]....
        /*0170*/ 	.word	0xffffffff


	//   ....[78]....
        /*0174*/ 	.word	0xffffffff


	//   ....[79]....
        /*0178*/ 	.word	0xffffffff


	//   ....[80]....
        /*017c*/ 	.word	0xffffffff


	//   ....[81]....
        /*0180*/ 	.word	0xffffffff


	//   ....[82]....
        /*0184*/ 	.word	0xffffffff


	//   ....[83]....
        /*0188*/ 	.word	0xffffffff


	//----- nvinfo : EIATTR_COOP_GROUP_INSTR_OFFSETS
	.align		4
.L_3213:
        /*018c*/ 	.byte	0x04, 0x28
        /*018e*/ 	.short	(.L_3215 - .L_3214)


	//   ....[0]....
.L_3214:
        /*0190*/ 	.word	0x00000d60


	//   ....[1]....
        /*0194*/ 	.word	0x00000fd0


	//   ....[2]....
        /*0198*/ 	.word	0x000012e0


	//   ....[3]....
        /*019c*/ 	.word	0x00003210


	//   ....[4]....
        /*01a0*/ 	.word	0x00003910


	//   ....[5]....
        /*01a4*/ 	.word	0x000045c0


	//   ....[6]....
        /*01a8*/ 	.word	0x00004600


	//   ....[7]....
        /*01ac*/ 	.word	0x00004640


	//   ....[8]....
        /*01b0*/ 	.word	0x00004680


	//   ....[9]....
        /*01b4*/ 	.word	0x000046d0


	//   ....[10]....
        /*01b8*/ 	.word	0x000047f0


	//   ....[11]....
        /*01bc*/ 	.word	0x00004810


	//   ....[12]....
        /*01c0*/ 	.word	0x00004820


	//   ....[13]....
        /*01c4*/ 	.word	0x00004830


	//   ....[14]....
        /*01c8*/ 	.word	0x000048f0


	//   ....[15]....
        /*01cc*/ 	.word	0x00004910


	//   ....[16]....
        /*01d0*/ 	.word	0x00004920


	//   ....[17]....
        /*01d4*/ 	.word	0x00004930


	//   ....[18]....
        /*01d8*/ 	.word	0x00004a20


	//   ....[19]....
        /*01dc*/ 	.word	0x00004a50


	//   ....[20]....
        /*01e0*/ 	.word	0x00004a90


	//   ....[21]....
        /*01e4*/ 	.word	0x00004ab0


	//   ....[22]....
        /*01e8*/ 	.word	0x00004bf0


	//   ....[23]....
        /*01ec*/ 	.word	0x00004c30


	//   ....[24]....
        /*01f0*/ 	.word	0x00004c60


	//   ....[25]....
        /*01f4*/ 	.word	0x00004ca0


	//   ....[26]....
        /*01f8*/ 	.word	0x00004e40


	//   ....[27]....
        /*01fc*/ 	.word	0x00004e90


	//   ....[28]....
        /*0200*/ 	.word	0x00004ed0


	//   ....[29]....
        /*0204*/ 	.word	0x00004f10


	//   ....[30]....
        /*0208*/ 	.word	0x00004f50


	//   ....[31]....
        /*020c*/ 	.word	0x00005610


	//   ....[32]....
        /*0210*/ 	.word	0x00005630


	//   ....[33]....
        /*0214*/ 	.word	0x00005650


	//   ....[34]....
        /*0218*/ 	.word	0x00005660


	//   ....[35]....
        /*021c*/ 	.word	0x00005750


	//   ....[36]....
        /*0220*/ 	.word	0x00005780


	//   ....[37]....
        /*0224*/ 	.word	0x000057a0


	//   ....[38]....
        /*0228*/ 	.word	0x000057b0


	//   ....[39]....
        /*022c*/ 	.word	0x000058a0


	//   ....[40]....
        /*0230*/ 	.word	0x000058d0


	//   ....[41]....
        /*0234*/ 	.word	0x000058f0


	//   ....[42]....
        /*0238*/ 	.word	0x00005900


	//   ....[43]....
        /*023c*/ 	.word	0x000059f0


	//   ....[44]....
        /*0240*/ 	.word	0x00005a20


	//   ....[45]....
        /*0244*/ 	.word	0x00005a40


	//   ....[46]....
        /*0248*/ 	.word	0x00005a50


	//   ....[47]....
        /*024c*/ 	.word	0x00005b40


	//   ....[48]....
        /*0250*/ 	.word	0x00005b80


	//   ....[49]....
        /*0254*/ 	.word	0x00005ba0


	//   ....[50]....
        /*0258*/ 	.word	0x00005bb0


	//   ....[51]....
        /*025c*/ 	.word	0x00005c90


	//   ....[52]....
        /*0260*/ 	.word	0x00005cd0


	//   ....[53]....
        /*0264*/ 	.word	0x00005d10


	//   ....[54]....
        /*0268*/ 	.word	0x00005d50


	//   ....[55]....
        /*026c*/ 	.word	0x00005d90


	//   ....[56]....
        /*0270*/ 	.word	0x00005dd0


	//   ....[57]....
        /*0274*/ 	.word	0x00005e10


	//   ....[58]....
        /*0278*/ 	.word	0x00005e50


	//   ....[59]....
        /*027c*/ 	.word	0x00005e90


	//   ....[60]....
        /*0280*/ 	.word	0x00005ec0


	//   ....[61]....
        /*0284*/ 	.word	0x00007940


	//   ....[62]....
        /*0288*/ 	.word	0x00007980


	//   ....[63]....
        /*028c*/ 	.word	0x00007a20


	//   ....[64]....
        /*0290*/ 	.word	0x00007a40


	//   ....[65]....
        /*0294*/ 	.word	0x00007a70


	//   ....[66]....
        /*0298*/ 	.word	0x00007aa0


	//   ....[67]....
        /*029c*/ 	.word	0x00007b80


	//   ....[68]....
        /*02a0*/ 	.word	0x00007bc0


	//   ....[69]....
        /*02a4*/ 	.word	0x00007ce0


	//   ....[70]....
        /*02a8*/ 	.word	0x00007d60


	//   ....[71]....
        /*02ac*/ 	.word	0x00008490


	//   ....[72]....
        /*02b0*/ 	.word	0x00008830


	//   ....[73]....
        /*02b4*/ 	.word	0x00008f20


	//   ....[74]....
        /*02b8*/ 	.word	0x000093a0


	//   ....[75]....
        /*02bc*/ 	.word	0x000093f0


	//   ....[76]....
        /*02c0*/ 	.word	0x00009420


	//   ....[77]....
        /*02c4*/ 	.word	0x00009440


	//   ....[78]....
        /*02c8*/ 	.word	0x00009460


	//   ....[79]....
        /*02cc*/ 	.word	0x00009510


	//   ....[80]....
        /*02d0*/ 	.word	0x00009560


	//   ....[81]....
        /*02d4*/ 	.word	0x00009580


	//   ....[82]....
        /*02d8*/ 	.word	0x000095a0


	//   ....[83]....
        /*02dc*/ 	.word	0x000095c0


	//----- nvinfo : EIATTR_EXIT_INSTR_OFFSETS
	.align		4
.L_3215:
        /*02e0*/ 	.byte	0x04, 0x1c
        /*02e2*/ 	.short	(.L_3217 - .L_3216)


	//   ....[0]....
.L_3216:
        /*02e4*/ 	.word	0x00009680


	//   ....[1]....
        /*02e8*/ 	.word	0x000097d0


	//----- nvinfo : EIATTR_MAX_THREADS
	.align		4
.L_3217:
        /*02ec*/ 	.byte	0x04, 0x05
        /*02ee*/ 	.short	(.L_3219 - .L_3218)
.L_3218:
        /*02f0*/ 	.word	0x00000020
        /*02f4*/ 	.word	0x00000001
        /*02f8*/ 	.word	0x00000001


	//----- nvinfo : EIATTR_CRS_STACK_SIZE
	.align		4
.L_3219:
        /*02fc*/ 	.byte	0x04, 0x1e
        /*02fe*/ 	.short	(.L_3221 - .L_3220)
.L_3220:
        /*0300*/ 	.word	0x00000000
.L_3221:


//--------------------- .nv.info._Z25selective_scan_bwd_kernelI32Selective_Scan_bwd_kernel_traitsILi32ELi8ELb0ELb1ELb1ELb1ELb1EN3c104HalfENS1_7complexIfEEEEv12SSMParamsBwd --------------------------
	.section	.nv.info._Z25selective_scan_bwd_kernelI32Selective_Scan_bwd_kernel_traitsILi32ELi8ELb0ELb1ELb1ELb1ELb1EN3c104HalfENS1_7complexIfEEEEv12SSMParamsBwd,"",@"SHT_CUDA_INFO"
	.sectionflags	@""
	.align	4


	//----- nvinfo : EIATTR_CUDA_API_VERSION
	.align		4
        /*0000*/ 	.byte	0x04, 0x37
        /*0002*/ 	.short	(.L_3223 - .L_3222)
.L_3222:
        /*0004*/ 	.word	0x00000082


	//----- nvinfo : EIATTR_SW2861232_WAR
	.align		4
.L_3223:
        /*0008*/ 	.byte	0x01, 0x35
	.zero		2


	//----- nvinfo : EIATTR_PARAM_CBANK
	.align		4
        /*000c*/ 	.byte	0x04, 0x0a
        /*000e*/ 	.short	(.L_3225 - .L_3224)
	.align		4
.L_3224:
        /*0010*/ 	.word	index@(.nv.constant0._Z25selective_scan_bwd_kernelI32Selective_Scan_bwd_kernel_traitsILi32ELi8ELb0ELb1ELb1ELb1ELb1EN3c104HalfENS1_7complexIfEEEEv12SSMParamsBwd)
        /*0014*/ 	.short	0x0160
        /*0016*/ 	.short	0x01f0


	//----- nvinfo : EIATTR_CBANK_PARAM_SIZE
	.align		4
.L_3225:
        /*0018*/ 	.byte	0x03, 0x19
        /*001a*/ 	.short	0x01f0


	//----- nvinfo : EIATTR_KPARAM_INFO
	.align		4
        /*001c*/ 	.byte	0x04, 0x17
        /*001e*/ 	.short	(.L_3227 - .L_3226)
.L_3226:
        /*0020*/ 	.word	0x00000000
        /*0024*/ 	.short	0x0000
        /*0026*/ 	.short	0x0000
        /*0028*/ 	.byte	0x00, 0xf0, 0xc1, 0x07


	//----- nvinfo : EIATTR_MAXREG_COUNT
	.align		4
.L_3227:
        /*002c*/ 	.byte	0x03, 0x1b
        /*002e*/ 	.short	0x00ff


	//----- nvinfo : EIATTR_NUM_BARRIERS
	.align		4
        /*0030*/ 	.byte	0x02, 0x4c
        /*0032*/ 	.byte	0x01
	.zero		1


	//----- nvinfo : EIATTR_MERCURY_ISA_VERSION
	.align		4
        /*0034*/ 	.byte	0x03, 0x5f
        /*0036*/ 	.short	0x0000


	//----- nvinfo : EIATTR_COOP_GROUP_MASK_REGIDS
	.align		4
        /*0038*/ 	.byte	0x04, 0x29
        /*003a*/ 	.short	(.L_3229 - .L_3228)


	//   ....[0]....
.L_3228:
        /*003c*/ 	.word	0xffffffff


	//   ....[1]....
        /*0040*/ 	.word	0xffffffff


	//   ....[2]....
        /*0044*/ 	.word	0xffffffff


	//   ....[3]....
        /*0048*/ 	.word	0xffffffff


	//   ....[4]....
        /*004c*/ 	.word	0xffffffff


	//   ....[5]....
        /*0050*/ 	.word	0xffffffff


	//   ....[6]....
        /*0054*/ 	.word	0xffffffff


	//   ....[7]....
        /*0058*/ 	.word	0xffffffff


	//   ....[8]....
        /*005c*/ 	.word	0xffffffff


	//   ....[9]....
        /*0060*/ 	.word	0xffffffff


	//   ....[10]....
        /*0064*/ 	.word	0xffffffff


	//   ....[11]....
        /*0068*/ 	.word	0xffffffff


	//   ....[12]....
        /*006c*/ 	.word	0xffffffff


	//   ....[13]....
        /*0070*/ 	.word	0xffffffff


	//   ....[14]....
        /*0074*/ 	.word	0xffffffff


	//   ....[15]....
        /*0078*/ 	.word	0xffffffff


	//   ....[16]....
        /*007c*/ 	.word	0xffffffff


	//   ....[17]....
        /*0080*/ 	.word	0xffffffff


	//   ....[18]....
        /*0084*/ 	.word	0xffffffff


	//   ....[19]....
        /*0088*/ 	.word	0xffffffff


	//   ....[20]....
        /*008c*/ 	.word	0xffffffff


	//   ....[21]....
        /*0090*/ 	.word	0xffffffff


	//   ....[22]....
        /*0094*/ 	.word	0xffffffff


	//   ....[23]....
        /*0098*/ 	.word	0xffffffff


	//   ....[24]....
        /*009c*/ 	.word	0xffffffff


	//   ....[25]....
        /*00a0*/ 	.word	0xffffffff


	//   ....[26]....
        /*00a4*/ 	.word	0xffffffff


	//   ....[27]....
        /*00a8*/ 	.word	0xffffffff


	//   ....[28]....
        /*00ac*/ 	.word	0xffffffff


	//   ....[29]....
        /*00b0*/ 	.word	0xffffffff


	//   ....[30]....
        /*00b4*/ 	.word	0xffffffff


	//   ....[31]....
        /*00b8*/ 	.word	0xffffffff


	//   ....[32]....
        /*00bc*/ 	.word	0xffffffff


	//   ....[33]....
        /*00c0*/ 	.word	0xffffffff


	//   ....[34]....
        /*00c4*/ 	.word	0xffffffff


	//   ....[35]....
        /*00c8*/ 	.word	0xffffffff


	//   ....[36]....
        /*00cc*/ 	.word	0xffffffff


	//   ....[37]....
        /*00d0*/ 	.word	0xffffffff


	//   ....[38]....
        /*00d4*/ 	.word	0xffffffff


	//   ....[39]....
        /*00d8*/ 	.word	0xffffffff


	//   ....[40]....
        /*00dc*/ 	.word	0xffffffff


	//   ....[41]....
        /*00e0*/ 	.word	0xffffffff


	//   ....[42]....
        /*00e4*/ 	.word	0xffffffff


	//   ....[43]....
        /*00e8*/ 	.word	0xffffffff


	//   ....[44]....
        /*00ec*/ 	.word	0xffffffff


	//   ....[45]....
        /*00f0*/ 	.word	0xffffffff


	//   ....[46]....
        /*00f4*/ 	.word	0xffffffff


	//   ....[47]....
        /*00f8*/ 	.word	0xffffffff


	//   ....[48]....
        /*00fc*/ 	.word	0xffffffff


	//   ....[49]....
        /*0100*/ 	.word	0xffffffff


	//   ....[50]....
        /*0104*/ 	.word	0xffffffff


	//   ....[51]....
        /*0108*/ 	.word	0xffffffff


	//   ....[52]....
        /*010c*/ 	.word	0xffffffff


	//   ....[53]....
        /*0110*/ 	.word	0xffffffff


	//   ....[54]....
        /*0114*/ 	.word	0xffffffff


	//   ....[55]....
        /*0118*/ 	.word	0xffffffff


	//   ....[56]....
        /*011c*/ 	.word	0xffffffff


	//   ....[57]....
        /*0120*/ 	.word	0xffffffff


	//   ....[58]....
        /*0124*/ 	.word	0xffffffff


	//   ....[59]....
        /*0128*/ 	.word	0xffffffff


	//   ....[60]....
        /*012c*/ 	.word	0xffffffff


	//   ....[61]....
        /*0130*/ 	.word	0xffffffff


	//   ....[62]....
        /*0134*/ 	.word	0xffffffff


	//   ....[63]....
        /*0138*/ 	.word	0xffffffff


	//   ....[64]....
        /*013c*/ 	.word	0xffffffff


	//   ....[65]....
        /*0140*/ 	.word	0xffffffff


	//   ....[66]....
        /*0144*/ 	.word	0xffffffff


	//   ....[67]....
        /*0148*/ 	.word	0xffffffff


	//   ....[68]....
        /*014c*/ 	.word	0xffffffff


	//   ....[69]....
        /*0150*/ 	.word	0xffffffff


	//   ....[70]....
        /*0154*/ 	.word	0xffffffff


	//   ....[71]....
        /*0158*/ 	.word	0xffffffff


	//   ....[72]....
        /*015c*/ 	.word	0xffffffff


	//   ....[73]....
        /*0160*/ 	.word	0xffffffff


	//   ....[74]....
        /*0164*/ 	.word	0xffffffff


	//   ....[75]....
        /*0168*/ 	.word	0xffffffff


	//   ....[76]....
        /*016c*/ 	.word	0xffffffff


	//   ....[77]....
        /*0170*/ 	.word	0xffffffff


	//   ....[78]....
        /*0174*/ 	.word	0xffffffff


	//   ....[79]....
        /*0178*/ 	.word	0xffffffff


	//   ....[80]....
        /*017c*/ 	.word	0xffffffff


	//   ....[81]....
        /*0180*/ 	.word	0xffffffff


	//   ....[82]....
        /*0184*/ 	.word	0xffffffff


	//   ....[83]....
        /*0188*/ 	.word	0xffffffff


	//   ....[84]....
        /*018c*/ 	.word	0xffffffff


	//   ....[85]....
        /*0190*/ 	.word	0xffffffff


	//   ....[86]....
        /*0194*/ 	.word	0xffffffff


	//   ....[87]....
        /*0198*/ 	.word	0xffffffff


	//----- nvinfo : EIATTR_COOP_GROUP_INSTR_OFFSETS
	.align		4
.L_3229:
        /*019c*/ 	.byte	0x04, 0x28
        /*019e*/ 	.short	(.L_3231 - .L_3230)


	//   ....[0]....
.L_3230:
        /*01a0*/ 	.word	0x00000da0


	//   ....[1]....
        /*01a4*/ 	.word	0x00001070


	//   ....[2]....
        /*01a8*/ 	.word	0x000015f0


	//   ....[3]....
        /*01ac*/ 	.word	0x00002a80


	//   ....[4]....
        /*01b0*/ 	.word	0x00002f10


	//   ....[5]....
        /*01b4*/ 	.word	0x00003410


	//   ....[6]....
        /*01b8*/ 	.word	0x00003aa0


	//   ....[7]....
        /*01bc*/ 	.word	0x000049e0


	//   ....[8]....
        /*01c0*/ 	.word	0x00005110


	//   ....[9]....
        /*01c4*/ 	.word	0x00005d90


	//   ....[10]....
        /*01c8*/ 	.word	0x00005dd0


	//   ....[11]....
        /*01cc*/ 	.word	0x00005e10


	//   ....[12]....
        /*01d0*/ 	.word	0x00005e50


	//   ....[13]....
        /*01d4*/ 	.word	0x00005f70


	//   ....[14]....
        /*01d8*/ 	.word	0x00005fd0


	//   ....[15]....
        /*01dc*/ 	.word	0x00006010


	//   ....[16]....
        /*01e0*/ 	.word	0x00006040


	//   ....[17]....
        /*01e4*/ 	.word	0x000061a0


	//   ....[18]....
        /*01e8*/ 	.word	0x000061d0


	//   ....[19]....
        /*01ec*/ 	.word	0x00006210


	//   ....[20]....
        /*01f0*/ 	.word	0x00006250


	//   ....[21]....
        /*01f4*/ 	.word	0x00006440


	//   ....[22]....
        /*01f8*/ 	.word	0x00006480


	//   ....[23]....
        /*01fc*/ 	.word	0x000064c0


	//   ....[24]....
        /*0200*/ 	.word	0x00006500


	//   ....[25]....
        /*0204*/ 	.word	0x000066e0


	//   ....[26]....
        /*0208*/ 	.word	0x00006710


	//   ....[27]....
        /*020c*/ 	.word	0x00006740


	//   ....[28]....
        /*0210*/ 	.word	0x00006780


	//   ....[29]....
        /*0214*/ 	.word	0x00006940


	//   ....[30]....
        /*0218*/ 	.word	0x00006970


	//   ....[31]....
        /*021c*/ 	.word	0x000069d0


	//   ....[32]....
        /*0220*/ 	.word	0x00006a10


	//   ....[33]....
        /*0224*/ 	.word	0x00006a40


	//   ....[34]....
        /*0228*/ 	.word	0x00006a80


	//   ....[35]....
        /*022c*/ 	.word	0x00006c80


	//   ....[36]....
        /*0230*/ 	.word	0x00006ce0


	//   ....[37]....
        /*0234*/ 	.word	0x00006d20


	//   ....[38]....
        /*0238*/ 	.word	0x00006d50


	//   ....[39]....
        /*023c*/ 	.word	0x00006e60


	//   ....[40]....
        /*0240*/ 	.word	0x00006ea0


	//   ....[41]....
        /*0244*/ 	.word	0x00006ed0


	//   ....[42]....
        /*0248*/ 	.word	0x00006ef0


	//   ....[43]....
        /*024c*/ 	.word	0x00006ff0


	//   ....[44]....
        /*0250*/ 	.word	0x00007030


	//   ....[45]....
        /*0254*/ 	.word	0x00007060


	//   ....[46]....
        /*0258*/ 	.word	0x00007080


	//   ....[47]....
        /*025c*/ 	.word	0x00007180


	//   ....[48]....
        /*0260*/ 	.word	0x000071c0


	//   ....[49]....
        /*0264*/ 	.word	0x000071f0


	//   ....[50]....
        /*0268*/ 	.word	0x00007210


	//   ....[51]....
        /*026c*/ 	.word	0x00007310


	//   ....[52]....
        /*0270*/ 	.word	0x00007350


	//   ....[53]....
        /*0274*/ 	.word	0x00007380


	//   ....[54]....
        /*0278*/ 	.word	0x00007390


	//   ....[55]....
        /*027c*/ 	.word	0x00007480


	//   ....[56]....
        /*0280*/ 	.word	0x000074c0


	//   ....[57]....
        /*0284*/ 	.word	0x00007500


	//   ....[58]....
        /*0288*/ 	.word	0x00007540


	//   ....[59]....
        /*028c*/ 	.word	0x00007570


	//   ....[60]....
        /*0290*/ 	.word	0x000075a0


	//   ....[61]....
        /*0294*/ 	.word	0x000075d0


	//   ....[62]....
        /*0298*/ 	.word	0x00007610


	//   ....[63]....
        /*029c*/ 	.word	0x000076c0


	//   ....[64]....
        /*02a0*/ 	.word	0x00007730


	//   ....[65]....
        /*02a4*/ 	.word	0x00009110


	//   ....[66]....
        /*02a8*/ 	.word	0x00009150


	//   ....[67]....
        /*02ac*/ 	.word	0x000091a0


	//   ....[68]....
        /*02b0*/ 	.word	0x000091c0


	//   ....[69]....
        /*02b4*/ 	.word	0x00009200


	//   ....[70]....
        /*02b8*/ 	.word	0x00009230


	//   ....[71]....
        /*02bc*/ 	.word	0x00009310


	//   ....[72]....
        /*02c0*/ 	.word	0x00009350


	//   ....[73]....
        /*02c4*/ 	.word	0x00009470


	//   ....[74]....
        /*02c8*/ 	.word	0x000094b0


	//   ....[75]....
        /*02cc*/ 	.word	0x00009c80


	//   ....[76]....
        /*02d0*/ 	.word	0x0000a090


	//   ....[77]....
        /*02d4*/ 	.word	0x0000a6c0


	//   ....[78]....
        /*02d8*/ 	.word	0x0000ab60


	//   ....[79]....
        /*02dc*/ 	.word	0x0000abb0


	//   ....[80]....
        /*02e0*/ 	.word	0x0000abe0


	//   ....[81]....
        /*02e4*/ 	.word	0x0000ac00


	//   ....[82]....
        /*02e8*/ 	.word	0x0000ac20


	//   ....[83]....
        /*02ec*/ 	.word	0x0000acd0


	//   ....[84]....
        /*02f0*/ 	.word	0x0000ad20


	//   ....[85]....
        /*02f4*/ 	.word	0x0000ad40


	//   ....[86]....
        /*02f8*/ 	.word	0x0000ad60


	//   ....[87]....
        /*02fc*/ 	.word	0x0000ad80


	//----- nvinfo : EIATTR_EXIT_INSTR_OFFSETS
	.align		4
.L_3231:
        /*0300*/ 	.byte	0x04, 0x1c
        /*0302*/ 	.short	(.L_3233 - .L_3232)


	//   ....[0]....
.L_3232:
        /*0304*/ 	.word	0x0000ae40


	//   ....[1]....
        /*0308*/ 	.word	0x0000af90


	//----- nvinfo : EIATTR_MAX_THREADS
	.align		4
.L_3233:
        /*030c*/ 	.byte	0x04, 0x05
        /*030e*/ 	.short	(.L_3235 - .L_3234)
.L_3234:
        /*0310*/ 	.word	0x00000020
        /*0314*/ 	.word	0x00000001
        /*0318*/ 	.word	0x00000001


	//----- nvinfo : EIATTR_CRS_STACK_SIZE
	.align		4
.L_3235:
        /*031c*/ 	.byte	0x04, 0x1e
        /*031e*/ 	.short	(.L_3237 - .L_3236)
.L_3236:
        /*0320*/ 	.word	0x00000000
.L_3237:


//--------------------- .nv.info._Z25selective_scan_bwd_kernelI32Selective_Scan_bwd_kernel_traitsILi32ELi8ELb1ELb0ELb0ELb0ELb0EN3c104HalfENS1_7complexIfEEEEv12SSMParamsBwd --------------------------
	.section	.nv.info._Z25selective_scan_bwd_kernelI32Selective_Scan_bwd_kernel_traitsILi32ELi8ELb1ELb0ELb0ELb0ELb0EN3c104HalfENS1_7complexIfEEEEv12SSMParamsBwd,"",@"SHT_CUDA_INFO"
	.sectionflags	@""
	.align	4


	//----- nvinfo : EIATTR_CUDA_API_VERSION
	.align		4
        /*0000*/ 	.byte	0x04, 0x37
        /*0002*/ 	.short	(.L_3239 - .L_3238)
.L_3238:
        /*0004*/ 	.word	0x00000082


	//----- nvinfo : EIATTR_SW2861232_WAR
	.align		4
.L_3239:
        /*0008*/ 	.byte	0x01, 0x35
	.zero		2


	//----- nvinfo : EIATTR_PARAM_CBANK
	.align		4
        /*000c*/ 	.byte	0x04, 0x0a
        /*000e*/ 	.short	(.L_3241 - .L_3240)
	.align		4
.L_3240:
        /*0010*/ 	.word	index@(.nv.constant0._Z25selective_scan_bwd_kernelI32Selective_Scan_bwd_kernel_traitsILi32ELi8ELb1ELb0ELb0ELb0ELb0EN3c104HalfENS1_7complexIfEEEEv12SSMParamsBwd)
        /*0014*/ 	.short	0x0160
        /*0016*/ 	.short	0x01f0


	//----- nvinfo : EIATTR_CBANK_PARAM_SIZE
	.align		4
.L_3241:
        /*0018*/ 	.byte	0x03, 0x19
        /*001a*/ 	.short	0x01f0


	//----- nvinfo : EIATTR_KPARAM_INFO
	.align		4
        /*001c*/ 	.byte	0x04, 0x17
        /*001e*/ 	.short	(.L_3243 - .L_3242)
.L_3242:
        /*0020*/ 	.word	0x00000000
        /*0024*/ 	.short	0x0000
        /*0026*/ 	.short	0x0000
        /*0028*/ 	.byte	0x00, 0xf0, 0xc1, 0x07


	//----- nvinfo : EIATTR_MAXREG_COUNT
	.align		4
.L_3243:
        /*002c*/ 	.byte	0x03, 0x1b
        /*002e*/ 	.short	0x00ff


	//----- nvinfo : EIATTR_NUM_BARRIERS
	.align		4
        /*0030*/ 	.byte	0x02, 0x4c
        /*0032*/ 	.byte	0x01
	.zero		1


	//----- nvinfo : EIATTR_MERCURY_ISA_VERSION
	.align		4
        /*0034*/ 	.byte	0x03, 0x5f
        /*0036*/ 	.short	0x0000


	//----- nvinfo : EIATTR_COOP_GROUP_MASK_REGIDS
	.align		4
        /*0038*/ 	.byte	0x04, 0x29
        /*003a*/ 	.short	(.L_3245 - .L_3244)


	//   ....[0]....
.L_3244:
        /*003c*/ 	.word	0xffffffff


	//   ....[1]....
        /*0040*/ 	.word	0xffffffff


	//   ....[2]....
        /*0044*/ 	.word	0xffffffff


	//   ....[3]....
        /*0048*/ 	.word	0xffffffff


	//   ....[4]....
        /*004c*/ 	.word	0xffffffff


	//   ....[5]....
        /*0050*/ 	.word	0xffffffff


	//   ....[6]....
        /*0054*/ 	.word	0xffffffff


	//   ....[7]....
        /*0058*/ 	.word	0xffffffff


	//   ....[8]....
        /*005c*/ 	.word	0xffffffff


	//   ....[9]....
        /*0060*/ 	.word	0xffffffff


	//   ....[10]....
        /*0064*/ 	.word	0xffffffff


	//   ....[11]....
        /*0068*/ 	.word	0xffffffff


	//   ....[12]....
        /*006c*/ 	.word	0xffffffff


	//   ....[13]....
        /*0070*/ 	.word	0xffffffff


	//   ....[14]....
        /*0074*/ 	.word	0xffffffff


	//   ....[15]....
        /*0078*/ 	.word	0xffffffff


	//   ....[16]....
        /*007c*/ 	.word	0xffffffff


	//   ....[17]....
        /*0080*/ 	.word	0xffffffff


	//   ....[18]....
        /*0084*/ 	.word	0xffffffff


	//   ....[19]....
        /*0088*/ 	.word	0xffffffff


	//   ....[20]....
        /*008c*/ 	.word	0xffffffff


	//   ....[21]....
        /*0090*/ 	.word	0xffffffff


	//   ....[22]....
        /*0094*/ 	.word	0xffffffff


	//   ....[23]....
        /*0098*/ 	.word	0xffffffff


	//   ....[24]....
        /*009c*/ 	.word	0xffffffff


	//   ....[25]....
        /*00a0*/ 	.word	0xffffffff


	//   ....[26]....
        /*00a4*/ 	.word	0xffffffff


	//   ....[27]....
        /*00a8*/ 	.word	0xffffffff


	//   ....[28]....
        /*00ac*/ 	.word	0xffffffff


	//   ....[29]....
        /*00b0*/ 	.word	0xffffffff


	//   ....[30]....
        /*00b4*/ 	.word	0xffffffff


	//   ....[31]....
        /*00b8*/ 	.word	0xffffffff


	//   ....[32]....
        /*00bc*/ 	.word	0xffffffff


	//   ....[33]....
        /*00c0*/ 	.word	0xffffffff


	//   ....[34]....
        /*00c4*/ 	.word	0xffffffff


	//   ....[35]....
        /*00c8*/ 	.word	0xffffffff


	//   ....[36]....
        /*00cc*/ 	.word	0xffffffff


	//   ....[37]....
        /*00d0*/ 	.word	0xffffffff


	//   ....[38]....
        /*00d4*/ 	.word	0xffffffff


	//   ....[39]....
        /*00d8*/ 	.word	0xffffffff


	//   ....[40]....
        /*00dc*/ 	.word	0xffffffff


	//   ....[41]....
        /*00e0*/ 	.word	0xffffffff


	//   ....[42]....
        /*00e4*/ 	.word	0xffffffff


	//   ....[43]....
        /*00e8*/ 	.word	0xffffffff


	//   ....[44]....
        /*00ec*/ 	.word	0xffffffff


	//   ....[45]....
        /*00f0*/ 	.word	0xffffffff


	//   ....[46]....
        /*00f4*/ 	.word	0xffffffff


	//   ....[47]....
        /*00f8*/ 	.word	0xffffffff


	//   ....[48]....
        /*00fc*/ 	.word	0xffffffff


	//   ....[49]....
        /*0100*/ 	.word	0xffffffff


	//   ....[50]....
        /*0104*/ 	.word	0xffffffff


	//   ....[51]....
        /*0108*/ 	.word	0xffffffff


	//   ....[52]....
        /*010c*/ 	.word	0xffffffff


	//   ....[53]....
        /*0110*/ 	.word	0xffffffff


	//   ....[54]....
        /*0114*/ 	.word	0xffffffff


	//   ....[55]....
        /*0118*/ 	.word	0xffffffff


	//   ....[56]....
        /*011c*/ 	.word	0xffffffff


	//   ....[57]....
        /*0120*/ 	.word	0xffffffff


	//   ....[58]....
        /*0124*/ 	.word	0xffffffff


	//   ....[59]....
        /*0128*/ 	.word	0xffffffff


	//   ....[60]....
        /*012c*/ 	.word	0xffffffff


	//   ....[61]....
        /*0130*/ 	.word	0xffffffff


	//   ....[62]....
        /*0134*/ 	.word	0xffffffff


	//   ....[63]....
        /*0138*/ 	.word	0xffffffff


	//   ....[64]....
        /*013c*/ 	.word	0xffffffff


	//   ....[65]....
        /*0140*/ 	.word	0xffffffff


	//   ....[66]....
        /*0144*/ 	.word	0xffffffff


	//   ....[67]....
        /*0148*/ 	.word	0xffffffff


	//   ....[68]....
        /*014c*/ 	.word	0xffffffff


	//   ....[69]....
        /*0150*/ 	.word	0xffffffff


	//   ....[70]....
        /*0154*/ 	.word	0xffffffff


	//   ....[71]....
        /*0158*/ 	.word	0xffffffff


	//   ....[72]....
        /*015c*/ 	.word	0xffffffff


	//   ....[73]....
        /*0160*/ 	.word	0xffffffff


	//   ....[74]....
        /*0164*/ 	.word	0xffffffff


	//   ....[75]....
        /*0168*/ 	.word	0xffffffff


	//   ....[76]....
        /*016c*/ 	.word	0xffffffff


	//   ....[77]....
        /*0170*/ 	.word	0xffffffff


	//   ....[78]....
        /*0174*/ 	.word	0xffffffff


	//   ....[79]....
        /*0178*/ 	.word	0xffffffff


	//   ....[80]....
        /*017c*/ 	.word	0xffffffff


	//   ....[81]....
        /*0180*/ 	.word	0xffffffff


	//   ....[82]....
        /*0184*/ 	.word	0xffffffff


	//   ....[83]....
        /*0188*/ 	.word	0xffffffff


	//   ....[84]....
        /*018c*/ 	.word	0xffffffff


	//   ....[85]....
        /*0190*/ 	.word	0xffffffff


	//   ....[86]....
        /*0194*/ 	.word	0xffffffff


	//   ....[87]....
        /*0198*/ 	.word	0xffffffff


	//   ....[88]....
        /*019c*/ 	.word	0xffffffff


	//   ....[89]....
        /*01a0*/ 	.word	0xffffffff


	//   ....[90]....
        /*01a4*/ 	.word	0xffffffff


	//----- nvinfo : EIATTR_COOP_GROUP_INSTR_OFFSETS
	.align		4
.L_3245:
        /*01a8*/ 	.byte	0x04, 0x28
        /*01aa*/ 	.short	(.L_3247 - .L_3246)


	//   ....[0]....
.L_3246:
        /*01ac*/ 	.word	0x00000530


	//   ....[1]....
        /*01b0*/ 	.word	0x00000590


	//   ....[2]....
        /*01b4*/ 	.word	0x00000640


	//   ....[3]....
        /*01b8*/ 	.word	0x000016a0


	//   ....[4]....
        /*01bc*/ 	.word	0x000016e0


	//   ....[5]....
        /*01c0*/ 	.word	0x000016f0


	//   ....[6]....
        /*01c4*/ 	.word	0x00001700


	//   ....[7]....
        /*01c8*/ 	.word	0x00001710


	//   ....[8]....
        /*01cc*/ 	.word	0x00001720


	//   ....[9]....
        /*01d0*/ 	.word	0x000017d0


	//   ....[10]....
        /*01d4*/ 	.word	0x00001800


	//   ....[11]....
        /*01d8*/ 	.word	0x00001810


	//   ....[12]....
        /*01dc*/ 	.word	0x00001820


	//   ....[13]....
        /*01e0*/ 	.word	0x000018d0


	//   ....[14]....
        /*01e4*/ 	.word	0x00001900


	//   ....[15]....
        /*01e8*/ 	.word	0x00001910


	//   ....[16]....
        /*01ec*/ 	.word	0x00001920


	//   ....[17]....
        /*01f0*/ 	.word	0x000019e0


	//   ....[18]....
        /*01f4*/ 	.word	0x00001a10


	//   ....[19]....
        /*01f8*/ 	.word	0x00001a40


	//   ....[20]....
        /*01fc*/ 	.word	0x00001a70


	//   ....[21]....
        /*0200*/ 	.word	0x00001bd0


	//   ....[22]....
        /*0204*/ 	.word	0x00001c10


	//   ....[23]....
        /*0208*/ 	.word	0x00001c40


	//   ....[24]....
        /*020c*/ 	.word	0x00001c70


	//   ....[25]....
        /*0210*/ 	.word	0x00001dd0


	//   ....[26]....
        /*0214*/ 	.word	0x000021c0


	//   ....[27]....
        /*0218*/ 	.word	0x000021f0


	//   ....[28]....
        /*021c*/ 	.word	0x00002250


	//   ....[29]....
        /*0220*/ 	.word	0x00002260


	//   ....[30]....
        /*0224*/ 	.word	0x00002270


	//   ....[31]....
        /*0228*/ 	.word	0x00002280


	//   ....[32]....
        /*022c*/ 	.word	0x00002290


	//   ....[33]....
        /*0230*/ 	.word	0x00002370


	//   ....[34]....
        /*0234*/ 	.word	0x00002390


	//   ....[35]....
        /*0238*/ 	.word	0x000023a0


	//   ....[36]....
        /*023c*/ 	.word	0x000023b0


	//   ....[37]....
        /*0240*/ 	.word	0x00002490


	//   ....[38]....
        /*0244*/ 	.word	0x000024b0


	//   ....[39]....
        /*0248*/ 	.word	0x000024c0


	//   ....[40]....
        /*024c*/ 	.word	0x000024d0


	//   ....[41]....
        /*0250*/ 	.word	0x000025b0


	//   ....[42]....
        /*0254*/ 	.word	0x000025d0


	//   ....[43]....
        /*0258*/ 	.word	0x000025e0


	//   ....[44]....
        /*025c*/ 	.word	0x000025f0


	//   ....[45]....
        /*0260*/ 	.word	0x000026d0


	//   ....[46]....
        /*0264*/ 	.word	0x000026f0


	//   ....[47]....
        /*0268*/ 	.word	0x00002700


	//   ....[48]....
        /*026c*/ 	.word	0x00002710


	//   ....[49]....
        /*0270*/ 	.word	0x000027f0


	//   ....[50]....
        /*0274*/ 	.word	0x00002820


	//   ....[51]....
        /*0278*/ 	.word	0x00002830


	//   ....[52]....
        /*027c*/ 	.word	0x00002840


	//   ....[53]....
        /*0280*/ 	.word	0x00002850


	//   ....[54]....
        /*0284*/ 	.word	0x00002860


	//   ....[55]....
        /*0288*/ 	.word	0x00002870


	//   ....[56]....
        /*028c*/ 	.word	0x00002890


	//   ....[57]....
        /*0290*/ 	.word	0x000028b0


	//   ....[58]....
        /*0294*/ 	.word	0x000028d0


	//   ....[59]....
        /*0298*/ 	.word	0x00003490


	//   ....[60]....
        /*029c*/ 	.word	0x00003520


	//   ....[61]....
        /*02a0*/ 	.word	0x00003560


	//   ....[62]....
        /*02a4*/ 	.word	0x000035a0


	//   ....[63]....
        /*02a8*/ 	.word	0x00003660


	//   ....[64]....
        /*02ac*/ 	.word	0x00003690


	//   ....[65]....
        /*02b0*/ 	.word	0x000036c0


	//   ....[66]....
        /*02b4*/ 	.word	0x000036f0


	//   ....[67]....
        /*02b8*/ 	.word	0x000037a0


	//   ....[68]....
        /*02bc*/ 	.word	0x000037d0


	//   ....[69]....
        /*02c0*/ 	.word	0x00003810


	//   ....[70]....
        /*02c4*/ 	.word	0x00003840


	//   ....[71]....
        /*02c8*/ 	.word	0x000038e0


	//   ....[72]....
        /*02cc*/ 	.word	0x00003910


	//   ....[73]....
        /*02d0*/ 	.word	0x00003940


	//   ....[74]....
        /*02d4*/ 	.word	0x00003970


	//   ....[75]....
        /*02d8*/ 	.word	0x00003a20


	//   ....[76]....
        /*02dc*/ 	.word	0x00003a50


	//   ....[77]....
        /*02e0*/ 	.word	0x00003a90


	//   ....[78]....
        /*02e4*/ 	.word	0x00003ac0


	//   ....[79]....
        /*02e8*/ 	.word	0x000040b0


	//   ....[80]....
        /*02ec*/ 	.word	0x000042a0


	//   ....[81]....
        /*02f0*/ 	.word	0x00004380


	//   ....[82]....
        /*02f4*/ 	.word	0x000043d0


	//   ....[83]....
        /*02f8*/ 	.word	0x00004400


	//   ....[84]....
        /*02fc*/ 	.word	0x00004420


	//   ....[85]....
        /*0300*/ 	.word	0x00004440


	//   ....[86]....
        /*0304*/ 	.word	0x000044f0


	//   ....[87]....
        /*0308*/ 	.word	0x00004540


	//   ....[88]....
        /*030c*/ 	.word	0x00004560


	//   ....[89]....
        /*0310*/ 	.word	0x00004580


	//   ....[90]....
        /*0314*/ 	.word	0x000045a0


	//----- nvinfo : EIATTR_EXIT_INSTR_OFFSETS
	.align		4
.L_3247:
        /*0318*/ 	.byte	0x04, 0x1c
        /*031a*/ 	.short	(.L_3249 - .L_3248)


	//   ....[0]....
.L_3248:
        /*031c*/ 	.word	0x00004660


	//   ....[1]....
        /*0320*/ 	.word	0x00004ba0


	//----- nvinfo : EIATTR_MAX_THREADS
	.align		4
.L_3249:
        /*0324*/ 	.byte	0x04, 0x05
        /*0326*/ 	.short	(.L_3251 - .L_3250)
.L_3250:
        /*0328*/ 	.word	0x00000020
        /*032c*/ 	.word	0x00000001
        /*0330*/ 	.word	0x00000001


	//----- nvinfo : EIATTR_CRS_STACK_SIZE
	.align		4
.L_3251:
        /*0334*/ 	.byte	0x04, 0x1e
        /*0336*/ 	.short	(.L_3253 - .L_3252)
.L_3252:
        /*0338*/ 	.word	0x00000000
.L_3253:


//--------------------- .nv.info._Z25selective_scan_bwd_kernelI32Selective_Scan_bwd_kernel_traitsILi32ELi8ELb1ELb0ELb0ELb0ELb1EN3c104HalfENS1_7complexIfEEEEv12SSMParamsBwd --------------------------
	.section	.nv.info._Z25selective_scan_bwd_kernelI32Selective_Scan_bwd_kernel_traitsILi32ELi8ELb1ELb0ELb0ELb0ELb1EN3c104HalfENS1_7complexIfEEEEv12SSMParamsBwd,"",@"SHT_CUDA_INFO"
	.sectionflags	@""
	.align	4


	//----- nvinfo : EIATTR_CUDA_API_VERSION
	.align		4
        /*0000*/ 	.byte	0x04, 0x37
        /*0002*/ 	.short	(.L_3255 - .L_3254)
.L_3254:
        /*0004*/ 	.word	0x00000082


	//----- nvinfo : EIATTR_SW2861232_WAR
	.align		4
.L_3255:
        /*0008*/ 	.byte	0x01, 0x35
	.zero		2


	//----- nvinfo : EIATTR_PARAM_CBANK
	.align		4
        /*000c*/ 	.byte	0x04, 0x0a
        /*000e*/ 	.short	(.L_3257 - .L_3256)
	.align		4
.L_3256:
        /*0010*/ 	.word	index@(.nv.constant0._Z25selective_scan_bwd_kernelI32Selective_Scan_bwd_kernel_traitsILi32ELi8ELb1ELb0ELb0ELb0ELb1EN3c104HalfENS1_7complexIfEEEEv12SSMParamsBwd)
        /*0014*/ 	.short	0x0160
        /*0016*/ 	.short	0x01f0


	//----- nvinfo : EIATTR_CBANK_PARAM_SIZE
	.align		4
.L_3257:
        /*0018*/ 	.byte	0x03, 0x19
        /*001a*/ 	.short	0x01f0


	//----- nvinfo : EIATTR_KPARAM_INFO
	.align		4
        /*001c*/ 	.byte	0x04, 0x17
        /*001e*/ 	.short	(.L_3259 - .L_3258)
.L_3258:
        /*0020*/ 	.word	0x00000000
        /*0024*/ 	.short	0x0000
        /*0026*/ 	.short	0x0000
        /*0028*/ 	.byte	0x00, 0xf0, 0xc1, 0x07


	//----- nvinfo : EIATTR_MAXREG_COUNT
	.align		4
.L_3259:
        /*002c*/ 	.byte	0x03, 0x1b
        /*002e*/ 	.short	0x00ff


	//----- nvinfo : EIATTR_NUM_BARRIERS
	.align		4
        /*0030*/ 	.byte	0x02, 0x4c
        /*0032*/ 	.byte	0x01
	.zero		1


	//----- nvinfo : EIATTR_MERCURY_ISA_VERSION
	.align		4
        /*0034*/ 	.byte	0x03, 0x5f
        /*0036*/ 	.short	0x0000


	//----- nvinfo : EIATTR_COOP_GROUP_MASK_REGIDS
	.align		4
        /*0038*/ 	.byte	0x04, 0x29
        /*003a*/ 	.short	(.L_3261 - .L_3260)


	//   ....[0]....
.L_3260:
        /*003c*/ 	.word	0xffffffff


	//   ....[1]....
        /*0040*/ 	.word	0xffffffff


	//   ....[2]....
        /*0044*/ 	.word	0xffffffff


	//   ....[3]....
        /*0048*/ 	.word	0xffffffff


	//   ....[4]....
        /*004c*/ 	.word	0xffffffff


	//   ....[5]....
        /*0050*/ 	.word	0xffffffff


	//   ....[6]....
        /*0054*/ 	.word	0xffffffff


	//   ....[7]....
        /*0058*/ 	.word	0xffffffff


	//   ....[8]....
        /*005c*/ 	.word	0xffffffff


	//   ....[9]....
        /*0060*/ 	.word	0xffffffff


	//   ....[10]....
        /*0064*/ 	.word	0xffffffff


	//   ....[11]....
        /*0068*/ 	.word	0xffffffff


	//   ....[12]....
        /*006c*/ 	.word	0xffffffff


	//   ....[13]....
        /*0070*/ 	.word	0xffffffff


	//   ....[14]....
        /*0074*/ 	.word	0xffffffff


	//   ....[15]....
        /*0078*/ 	.word	0xffffffff


	//   ....[16]....
        /*007c*/ 	.word	0xffffffff


	//   ....[17]....
        /*0080*/ 	.word	0xffffffff


	//   ....[18]....
        /*0084*/ 	.word	0xffffffff


	//   ....[19]....
        /*0088*/ 	.word	0xffffffff


	//   ....[20]....
        /*008c*/ 	.word	0xffffffff


	//   ....[21]....
        /*0090*/ 	.word	0xffffffff


	//   ....[22]....
        /*0094*/ 	.word	0xffffffff


	//   ....[23]....
        /*0098*/ 	.word	0xffffffff


	//   ....[24]....
        /*009c*/ 	.word	0xffffffff


	//   ....[25]....
        /*00a0*/ 	.word	0xffffffff


	//   ....[26]....
        /*00a4*/ 	.word	0xffffffff


	//   ....[27]....
        /*00a8*/ 	.word	0xffffffff


	//   ....[28]....
        /*00ac*/ 	.word	0xffffffff


	//   ....[29]....
        /*00b0*/ 	.word	0xffffffff


	//   ....[30]....
        /*00b4*/ 	.word	0xffffffff


	//   ....[31]....
        /*00b8*/ 	.word	0xffffffff


	//   ....[32]....
        /*00bc*/ 	.word	0xffffffff


	//   ....[33]....
        /*00c0*/ 	.word	0xffffffff


	//   ....[34]....
        /*00c4*/ 	.word	0xffffffff


	//   ....[35]....
        /*00c8*/ 	.word	0xffffffff


	//   ....[36]....
        /*00cc*/ 	.word	0xffffffff


	//   ....[37]....
        /*00d0*/ 	.word	0xffffffff


	//   ....[38]....
        /*00d4*/ 	.word	0xffffffff


	//   ....[39]....
        /*00d8*/ 	.word	0xffffffff


	//   ....[40]....
        /*00dc*/ 	.word	0xffffffff


	//   ....[41]....
        /*00e0*/ 	.word	0xffffffff


	//   ....[42]....
        /*00e4*/ 	.word	0xffffffff


	//   ....[43]....
        /*00e8*/ 	.word	0xffffffff


	//   ....[44]....
        /*00ec*/ 	.word	0xffffffff


	//   ....[45]....
        /*00f0*/ 	.word	0xffffffff


	//   ....[46]....
        /*00f4*/ 	.word	0xffffffff


	//   ....[47]....
        /*00f8*/ 	.word	0xffffffff


	//   ....[48]....
        /*00fc*/ 	.word	0xffffffff


	//   ....[49]....
        /*0100*/ 	.word	0xffffffff


	//   ....[50]....
        /*0104*/ 	.word	0xffffffff


	//   ....[51]....
        /*0108*/ 	.word	0xffffffff


	//   ....[52]....
        /*010c*/ 	.word	0xffffffff


	//   ....[53]....
        /*0110*/ 	.word	0xffffffff


	//   ....[54]....
        /*0114*/ 	.word	0xffffffff


	//   ....[55]....
        /*0118*/ 	.word	0xffffffff


	//   ....[56]....
        /*011c*/ 	.word	0xffffffff


	//   ....[57]....
        /*0120*/ 	.word	0xffffffff


	//   ....[58]....
        /*0124*/ 	.word	0xffffffff


	//   ....[59]....
        /*0128*/ 	.word	0xffffffff


	//   ....[60]....
        /*012c*/ 	.word	0xffffffff


	//   ....[61]....
        /*0130*/ 	.word	0xffffffff


	//   ....[62]....
        /*0134*/ 	.word	0xffffffff


	//   ....[63]....
        /*0138*/ 	.word	0xffffffff


	//   ....[64]....
        /*013c*/ 	.word	0xffffffff


	//   ....[65]....
        /*0140*/ 	.word	0xffffffff


	//   ....[66]....
        /*0144*/ 	.word	0xffffffff


	//   ....[67]....
        /*0148*/ 	.word	0xffffffff


	//   ....[68]....
        /*014c*/ 	.word	0xffffffff


	//   ....[69]....
        /*0150*/ 	.word	0xffffffff


	//   ....[70]....
        /*0154*/ 	.word	0xffffffff


	//   ....[71]....
        /*0158*/ 	.word	0xffffffff


	//   ....[72]....
        /*015c*/ 	.word	0xffffffff


	//   ....[73]....
        /*0160*/ 	.word	0xffffffff


	//   ....[74]....
        /*0164*/ 	.word	0xffffffff


	//   ....[75]....
        /*0168*/ 	.word	0xffffffff


	//   ....[76]....
        /*016c*/ 	.word	0xffffffff


	//   ....[77]....
        /*0170*/ 	.word	0xffffffff


	//   ....[78]....
        /*0174*/ 	.word	0xffffffff


	//   ....[79]....
        /*0178*/ 	.word	0xffffffff


	//   ....[80]....
        /*017c*/ 	.word	0xffffffff


	//   ....[81]....
        /*0180*/ 	.word	0xffffffff


	//   ....[82]....
        /*0184*/ 	.word	0xffffffff


	//   ....[83]....
        /*0188*/ 	.word	0xffffffff


	//   ....[84]....
        /*018c*/ 	.word	0xffffffff


	//   ....[85]....
        /*0190*/ 	.word	0xffffffff


	//   ....[86]....
        /*0194*/ 	.word	0xffffffff


	//   ....[87]....
        /*0198*/ 	.word	0xffffffff


	//   ....[88]....
        /*019c*/ 	.word	0xffffffff


	//   ....[89]....
        /*01a0*/ 	.word	0xffffffff


	//   ....[90]....
        /*01a4*/ 	.word	0xffffffff


	//   ....[91]....
        /*01a8*/ 	.word	0xffffffff


	//   ....[92]....
        /*01ac*/ 	.word	0xffffffff


	//   ....[93]....
        /*01b0*/ 	.word	0xffffffff


	//   ....[94]....
        /*01b4*/ 	.word	0xffffffff


	//----- nvinfo : EIATTR_COOP_GROUP_INSTR_OFFSETS
	.align		4
.L_3261:
        /*01b8*/ 	.byte	0x04, 0x28
        /*01ba*/ 	.short	(.L_3263 - .L_3262)


	//   ....[0]....
.L_3262:
        /*01bc*/ 	.word	0x00000560


	//   ....[1]....
        /*01c0*/ 	.word	0x000005c0


	//   ....[2]....
        /*01c4*/ 	.word	0x000006e0


	//   ....[3]....
        /*01c8*/ 	.word	0x000007e0


	//   ....[4]....
        /*01cc*/ 	.word	0x00000c40


	//   ....[5]....
        /*01d0*/ 	.word	0x000010c0


	//   ....[6]....
        /*01d4*/ 	.word	0x00001370


	//   ....[7]....
        /*01d8*/ 	.word	0x000022b0


	//   ....[8]....
        /*01dc*/ 	.word	0x000022f0


	//   ....[9]....
        /*01e0*/ 	.word	0x00002320


	//   ....[10]....
        /*01e4*/ 	.word	0x00002340


	//   ....[11]....
        /*01e8*/ 	.word	0x00002370


	//   ....[12]....
        /*01ec*/ 	.word	0x00002390


	//   ....[13]....
        /*01f0*/ 	.word	0x00002450


	//   ....[14]....
        /*01f4*/ 	.word	0x00002470


	//   ....[15]....
        /*01f8*/ 	.word	0x00002480


	//   ....[16]....
        /*01fc*/ 	.word	0x00002490


	//   ....[17]....
        /*0200*/ 	.word	0x00002550


	//   ....[18]....
        /*0204*/ 	.word	0x00002570


	//   ....[19]....
        /*0208*/ 	.word	0x00002580


	//   ....[20]....
        /*020c*/ 	.word	0x00002590


	//   ....[21]....
        /*0210*/ 	.word	0x00002650


	//   ....[22]....
        /*0214*/ 	.word	0x00002680


	//   ....[23]....
        /*0218*/ 	.word	0x000026a0


	//   ....[24]....
        /*021c*/ 	.word	0x000026c0


	//   ....[25]....
        /*0220*/ 	.word	0x000027b0


	//   ....[26]....
        /*0224*/ 	.word	0x00002800


	//   ....[27]....
        /*0228*/ 	.word	0x00002830


	//   ....[28]....
        /*022c*/ 	.word	0x00002860


	//   ....[29]....
        /*0230*/ 	.word	0x000029d0


	//   ....[30]....
        /*0234*/ 	.word	0x00002a10


	//   ....[31]....
        /*0238*/ 	.word	0x00002d70


	//   ....[32]....
        /*023c*/ 	.word	0x00002e30


	//   ....[33]....
        /*0240*/ 	.word	0x00002e70


	//   ....[34]....
        /*0244*/ 	.word	0x00002e80


	//   ....[35]....
        /*0248*/ 	.word	0x00002e90


	//   ....[36]....
        /*024c*/ 	.word	0x00002ea0


	//   ....[37]....
        /*0250*/ 	.word	0x00002f80


	//   ....[38]....
        /*0254*/ 	.word	0x00002fa0


	//   ....[39]....
        /*0258*/ 	.word	0x00002fb0


	//   ....[40]....
        /*025c*/ 	.word	0x00002fc0


	//   ....[41]....
        /*0260*/ 	.word	0x000030a0


	//   ....[42]....
        /*0264*/ 	.word	0x000030c0


	//   ....[43]....
        /*0268*/ 	.word	0x000030d0


	//   ....[44]....
        /*026c*/ 	.word	0x000030e0


	//   ....[45]....
        /*0270*/ 	.word	0x000031c0


	//   ....[46]....
        /*0274*/ 	.word	0x000031e0


	//   ....[47]....
        /*0278*/ 	.word	0x000031f0


	//   ....[48]....
        /*027c*/ 	.word	0x00003200


	//   ....[49]....
        /*0280*/ 	.word	0x000032e0


	//   ....[50]....
        /*0284*/ 	.word	0x00003300


	//   ....[51]....
        /*0288*/ 	.word	0x00003310


	//   ....[52]....
        /*028c*/ 	.word	0x00003320


	//   ....[53]....
        /*0290*/ 	.word	0x00003400


	//   ....[54]....
        /*0294*/ 	.word	0x00003430


	//   ....[55]....
        /*0298*/ 	.word	0x00003440


	//   ....[56]....
        /*029c*/ 	.word	0x00003450


	//   ....[57]....
        /*02a0*/ 	.word	0x00003460


	//   ....[58]....
        /*02a4*/ 	.word	0x00003470


	//   ....[59]....
        /*02a8*/ 	.word	0x00003480


	//   ....[60]....
        /*02ac*/ 	.word	0x000034a0


	//   ....[61]....
        /*02b0*/ 	.word	0x000034c0


	//   ....[62]....
        /*02b4*/ 	.word	0x000034e0


	//   ....[63]....
        /*02b8*/ 	.word	0x00004030


	//   ....[64]....
        /*02bc*/ 	.word	0x00004130


	//   ....[65]....
        /*02c0*/ 	.word	0x00004170


	//   ....[66]....
        /*02c4*/ 	.word	0x000041b0


	//   ....[67]....
        /*02c8*/ 	.word	0x000041e0


	//   ....[68]....
        /*02cc*/ 	.word	0x00004280


	//   ....[69]....
        /*02d0*/ 	.word	0x000042b0


	//   ....[70]....
        /*02d4*/ 	.word	0x000042e0


	//   ....[71]....
        /*02d8*/ 	.word	0x000043a0


	//   ....[72]....
        /*02dc*/ 	.word	0x000043d0


	//   ....[73]....
        /*02e0*/ 	.word	0x00004400


	//   ....[74]....
        /*02e4*/ 	.word	0x00004430


	//   ....[75]....
        /*02e8*/ 	.word	0x000044e0


	//   ....[76]....
        /*02ec*/ 	.word	0x00004510


	//   ....[77]....
        /*02f0*/ 	.word	0x00004540


	//   ....[78]....
        /*02f4*/ 	.word	0x00004580


	//   ....[79]....
        /*02f8*/ 	.word	0x00004680


	//   ....[80]....
        /*02fc*/ 	.word	0x000046b0


	//   ....[81]....
        /*0300*/ 	.word	0x000046e0


	//   ....[82]....
        /*0304*/ 	.word	0x00004710


	//   ....[83]....
        /*0308*/ 	.word	0x00004cd0


	//   ....[84]....
        /*030c*/ 	.word	0x00004ea0


	//   ....[85]....
        /*0310*/ 	.word	0x00004f80


	//   ....[86]....
        /*0314*/ 	.word	0x00004fd0


	//   ....[87]....
        /*0318*/ 	.word	0x00005000


	//   ....[88]....
        /*031c*/ 	.word	0x00005020


	//   ....[89]....
        /*0320*/ 	.word	0x00005040


	//   ....[90]....
        /*0324*/ 	.word	0x000050f0


	//   ....[91]....
        /*0328*/ 	.word	0x00005140


	//   ....[92]....
        /*032c*/ 	.word	0x00005160


	//   ....[93]....
        /*0330*/ 	.word	0x00005180


	//   ....[94]....
        /*0334*/ 	.word	0x000051a0


	//----- nvinfo : EIATTR_EXIT_INSTR_OFFSETS
	.align		4
.L_3263:
        /*0338*/ 	.byte	0x04, 0x1c
        /*033a*/ 	.short	(.L_3265 - .L_3264)


	//   ....[0]....
.L_3264:
        /*033c*/ 	.word	0x00005260


	//   ....[1]....
        /*0340*/ 	.word	0x000057a0


	//----- nvinfo : EIATTR_MAX_THREADS
	.align		4
.L_3265:
        /*0344*/ 	.byte	0x04, 0x05
        /*0346*/ 	.short	(.L_3267 - .L_3266)
.L_3266:
        /*0348*/ 	.word	0x00000020
        /*034c*/ 	.word	0x00000001
        /*0350*/ 	.word	0x00000001


	//----- nvinfo : EIATTR_CRS_STACK_SIZE
	.align		4
.L_3267:
        /*0354*/ 	.byte	0x04, 0x1e
        /*0356*/ 	.short	(.L_3269 - .L_3268)
.L_3268:
        /*0358*/ 	.word	0x00000000
.L_3269:


//--------------------- .nv.info._Z25selective_scan_bwd_kernelI32Selective_Scan_bwd_kernel_traitsILi32ELi8ELb1ELb0ELb0ELb1ELb0EN3c104HalfENS1_7complexIfEEEEv12SSMParamsBwd --------------------------
	.section	.nv.info._Z25selective_scan_bwd_kernelI32Selective_Scan_bwd_kernel_traitsILi32ELi8ELb1ELb0ELb0ELb1ELb0EN3c104HalfENS1_7complexIfEEEEv12SSMParamsBwd,"",@"SHT_CUDA_INFO"
	.sectionflags	@""
	.align	4


	//----- nvinfo : EIATTR_CUDA_API_VERSION
	.align		4
        /*0000*/ 	.byte	0x04, 0x37
        /*0002*/ 	.short	(.L_3271 - .L_3270)
.L_3270:
        /*0004*/ 	.word	0x00000082


	//----- nvinfo : EIATTR_SW2861232_WAR
	.align		4
.L_3271:
        /*0008*/ 	.byte	0x01, 0x35
	.zero		2


	//----- nvinfo : EIATTR_PARAM_CBANK
	.align		4
        /*000c*/ 	.byte	0x04, 0x0a
        /*000e*/ 	.short	(.L_3273 - .L_3272)
	.align		4
.L_3272:
        /*0010*/ 	.word	index@(.nv.constant0._Z25selective_scan_bwd_kernelI32Selective_Scan_bwd_kernel_traitsILi32ELi8ELb1ELb0ELb0ELb1ELb0EN3c104HalfENS1_7complexIfEEEEv12SSMParamsBwd)
        /*0014*/ 	.short	0x0160
        /*0016*/ 	.short	0x01f0


	//----- nvinfo : EIATTR_CBANK_PARAM_SIZE
	.align		4
.L_3273:
        /*0018*/ 	.byte	0x03, 0x19
        /*001a*/ 	.short	0x01f0


	//----- nvinfo : EIATTR_KPARAM_INFO
	.align		4
        /*001c*/ 	.byte	0x04, 0x17
        /*001e*/ 	.short	(.L_3275 - .L_3274)
.L_3274:
        /*0020*/ 	.word	0x00000000
        /*0024*/ 	.short	0x0000
        /*0026*/ 	.short	0x0000
        /*0028*/ 	.byte	0x00, 0xf0, 0xc1, 0x07


	//----- nvinfo : EIATTR_MAXREG_COUNT
	.align		4
.L_3275:
        /*002c*/ 	.byte	0x03, 0x1b
        /*002e*/ 	.short	0x00ff


	//----- nvinfo : EIATTR_NUM_BARRIERS
	.align		4
        /*0030*/ 	.byte	0x02, 0x4c
        /*0032*/ 	.byte	0x01
	.zero		1


	//----- nvinfo : EIATTR_MERCURY_ISA_VERSION
	.align		4
        /*0034*/ 	.byte	0x03, 0x5f
        /*0036*/ 	.short	0x0000


	//----- nvinfo : EIATTR_COOP_GROUP_MASK_REGIDS
	.align		4
        /*0038*/ 	.byte	0x04, 0x29
        /*003a*/ 	.short	(.L_3277 - .L_3276)


	//   ....[0]....
.L_3276:
        /*003c*/ 	.word	0xffffffff


	//   ....[1]....
        /*0040*/ 	.word	0xffffffff


	//   ....[2]....
        /*0044*/ 	.word	0xffffffff


	//   ....[3]....
        /*0048*/ 	.word	0xffffffff


	//   ....[4]....
        /*004c*/ 	.word	0xffffffff


	//   ....[5]....
        /*0050*/ 	.word	0xffffffff


	//   ....[6]....
        /*0054*/ 	.word	0xffffffff


	//   ....[7]....
        /*0058*/ 	.word	0xffffffff


	//   ....[8]....
        /*005c*/ 	.word	0xffffffff


	//   ....[9]....
        /*0060*/ 	.word	0xffffffff


	//   ....[10]....
        /*0064*/ 	.word	0xffffffff


	//   ....[11]....
        /*0068*/ 	.word	0xffffffff


	//   ....[12]....
        /*006c*/ 	.word	0xffffffff


	//   ....[13]....
        /*0070*/ 	.word	0xffffffff


	//   ....[14]....
        /*0074*/ 	.word	0xffffffff


	//   ....[15]....
        /*0078*/ 	.word	0xffffffff


	//   ....[16]....
        /*007c*/ 	.word	0xffffffff


	//   ....[17]....
        /*0080*/ 	.word	0xffffffff


	//   ....[18]....
        /*0084*/ 	.word	0xffffffff


	//   ....[19]....
        /*0088*/ 	.word	0xffffffff


	//   ....[20]....
        /*008c*/ 	.word	0xffffffff


	//   ....[21]....
        /*0090*/ 	.word	0xffffffff


	//   ....[22]....
        /*0094*/ 	.word	0xffffffff


	//   ....[23]....
        /*0098*/ 	.word	0xffffffff


	//   ....[24]....
        /*009c*/ 	.word	0xffffffff


	//   ....[25]....
        /*00a0*/ 	.word	0xffffffff


	//   ....[26]....
        /*00a4*/ 	.word	0xffffffff


	//   ....[27]....
        /*00a8*/ 	.word	0xffffffff


	//   ....[28]....
        /*00ac*/ 	.word	0xffffffff


	//   ....[29]....
        /*00b0*/ 	.word	0xffffffff


	//   ....[30]....
        /*00b4*/ 	.word	0xffffffff


	//   ....[31]....
        /*00b8*/ 	.word	0xffffffff


	//   ....[32]....
        /*00bc*/ 	.word	0xffffffff


	//   ....[33]....
        /*00c0*/ 	.word	0xffffffff


	//   ....[34]....
        /*00c4*/ 	.word	0xffffffff


	//   ....[35]....
        /*00c8*/ 	.word	0xffffffff


	//   ....[36]....
        /*00cc*/ 	.word	0xffffffff


	//   ....[37]....
        /*00d0*/ 	.word	0xffffffff


	//   ....[38]....
        /*00d4*/ 	.word	0xffffffff


	//   ....[39]....
        /*00d8*/ 	.word	0xffffffff


	//   ....[40]....
        /*00dc*/ 	.word	0xffffffff


	//   ....[41]....
        /*00e0*/ 	.word	0xffffffff


	//   ....[42]....
        /*00e4*/ 	.word	0xffffffff


	//   ....[43]....
        /*00e8*/ 	.word	0xffffffff


	//   ....[44]....
        /*00ec*/ 	.word	0xffffffff


	//   ....[45]....
        /*00f0*/ 	.word	0xffffffff


	//   ....[46]....
        /*00f4*/ 	.word	0xffffffff


	//   ....[47]....
        /*00f8*/ 	.word	0xffffffff


	//   ....[48]....
        /*00fc*/ 	.word	0xffffffff


	//   ....[49]....
        /*0100*/ 	.word	0xffffffff


	//   ....[50]....
        /*0104*/ 	.word	0xffffffff


	//   ....[51]....
        /*0108*/ 	.word	0xffffffff


	//   ....[52]....
        /*010c*/ 	.word	0xffffffff


	//   ....[53]....
        /*0110*/ 	.word	0xffffffff


	//   ....[54]....
        /*0114*/ 	.word	0xffffffff


	//   ....[55]....
        /*0118*/ 	.word	0xffffffff


	//   ....[56]....
        /*011c*/ 	.word	0xffffffff


	//   ....[57]....
        /*0120*/ 	.word	0xffffffff


	//   ....[58]....
        /*0124*/ 	.word	0xffffffff


	//   ....[59]....
        /*0128*/ 	.word	0xffffffff


	//   ....[60]....
        /*012c*/ 	.word	0xffffffff


	//   ....[61]....
        /*0130*/ 	.word	0xffffffff


	//   ....[62]....
        /*0134*/ 	.word	0xffffffff


	//   ....[63]....
        /*0138*/ 	.word	0xffffffff


	//   ....[64]....
        /*013c*/ 	.word	0xffffffff


	//   ....[65]....
        /*0140*/ 	.word	0xffffffff


	//   ....[66]....
        /*0144*/ 	.word	0xffffffff


	//   ....[67]....
        /*0148*/ 	.word	0xffffffff


	//   ....[68]....
        /*014c*/ 	.word	0xffffffff


	//   ....[69]....
        /*0150*/ 	.word	0xffffffff


	//   ....[70]....
        /*0154*/ 	.word	0xffffffff


	//   ....[71]....
        /*0158*/ 	.word	0xffffffff


	//   ....[72]....
        /*015c*/ 	.word	0xffffffff


	//   ....[73]....
        /*0160*/ 	.word	0xffffffff


	//   ....[74]....
        /*0164*/ 	.word	0xffffffff


	//   ....[75]....
        /*0168*/ 	.word	0xffffffff


	//   ....[76]....
        /*016c*/ 	.word	0xffffffff


	//   ....[77]....
        /*0170*/ 	.word	0xffffffff


	//   ....[78]....
        /*0174*/ 	.word	0xffffffff


	//   ....[79]....
        /*0178*/ 	.word	0xffffffff


	//   ....[80]....
        /*017c*/ 	.word	0xffffffff


	//   ....[81]....
        /*0180*/ 	.word	0xffffffff


	//   ....[82]....
        /*0184*/ 	.word	0xffffffff


	//   ....[83]....
        /*0188*/ 	.word	0xffffffff


	//   ....[84]....
        /*018c*/ 	.word	0xffffffff


	//   ....[85]....
        /*0190*/ 	.word	0xffffffff


	//   ....[86]....
        /*0194*/ 	.word	0xffffffff


	//   ....[87]....
        /*0198*/ 	.word	0xffffffff


	//   ....[88]....
        /*019c*/ 	.word	0xffffffff


	//   ....[89]....
        /*01a0*/ 	.word	0xffffffff


	//   ....[90]....
        /*01a4*/ 	.word	0xffffffff


	//   ....[91]....
        /*01a8*/ 	.word	0xffffffff


	//----- nvinfo : EIATTR_COOP_GROUP_INSTR_OFFSETS
	.align		4
.L_3277:
        /*01ac*/ 	.byte	0x04, 0x28
        /*01ae*/ 	.short	(.L_3279 - .L_3278)


	//   ....[0]....
.L_3278:
        /*01b0*/ 	.word	0x00000590


	//   ....[1]....
        /*01b4*/ 	.word	0x000005f0


	//   ....[2]....
        /*01b8*/ 	.word	0x00000720


	//   ....[3]....
        /*01bc*/ 	.word	0x00002930


	//   ....[4]....
        /*01c0*/ 	.word	0x00002970


	//   ....[5]....
        /*01c4*/ 	.word	0x00002980


	//   ....[6]....
        /*01c8*/ 	.word	0x00002990


	//   ....[7]....
        /*01cc*/ 	.word	0x000029a0


	//   ....[8]....
        /*01d0*/ 	.word	0x000029b0


	//   ....[9]....
        /*01d4*/ 	.word	0x00002a70


	//   ....[10]....
        /*01d8*/ 	.word	0x00002a90


	//   ....[11]....
        /*01dc*/ 	.word	0x00002aa0


	//   ....[12]....
        /*01e0*/ 	.word	0x00002ab0


	//   ....[13]....
        /*01e4*/ 	.word	0x00002b70


	//   ....[14]....
        /*01e8*/ 	.word	0x00002b90


	//   ....[15]....
        /*01ec*/ 	.word	0x00002ba0


	//   ....[16]....
        /*01f0*/ 	.word	0x00002bb0


	//   ....[17]....
        /*01f4*/ 	.word	0x00002c70


	//   ....[18]....
        /*01f8*/ 	.word	0x00002ca0


	//   ....[19]....
        /*01fc*/ 	.word	0x00002cd0


	//   ....[20]....
        /*0200*/ 	.word	0x00002d00


	//   ....[21]....
        /*0204*/ 	.word	0x00002e60


	//   ....[22]....
        /*0208*/ 	.word	0x00002ea0


	//   ....[23]....
        /*020c*/ 	.word	0x00002ed0


	//   ....[24]....
        /*0210*/ 	.word	0x00002f00


	//   ....[25]....
        /*0214*/ 	.word	0x00003130


	//   ....[26]....
        /*0218*/ 	.word	0x00003160


	//   ....[27]....
        /*021c*/ 	.word	0x000033f0


	//   ....[28]....
        /*0220*/ 	.word	0x000034d0


	//   ....[29]....
        /*0224*/ 	.word	0x000034f0


	//   ....[30]....
        /*0228*/ 	.word	0x00003500


	//   ....[31]....
        /*022c*/ 	.word	0x00003510


	//   ....[32]....
        /*0230*/ 	.word	0x00003520


	//   ....[33]....
        /*0234*/ 	.word	0x00003600


	//   ....[34]....
        /*0238*/ 	.word	0x00003620


	//   ....[35]....
        /*023c*/ 	.word	0x00003630


	//   ....[36]....
        /*0240*/ 	.word	0x00003640


	//   ....[37]....
        /*0244*/ 	.word	0x00003720


	//   ....[38]....
        /*0248*/ 	.word	0x00003740


	//   ....[39]....
        /*024c*/ 	.word	0x00003750


	//   ....[40]....
        /*0250*/ 	.word	0x00003760


	//   ....[41]....
        /*0254*/ 	.word	0x00003840


	//   ....[42]....
        /*0258*/ 	.word	0x00003860


	//   ....[43]....
        /*025c*/ 	.word	0x00003870


	//   ....[44]....
        /*0260*/ 	.word	0x00003880


	//   ....[45]....
        /*0264*/ 	.word	0x00003960


	//   ....[46]....
        /*0268*/ 	.word	0x00003980


	//   ....[47]....
        /*026c*/ 	.word	0x00003990


	//   ....[48]....
        /*0270*/ 	.word	0x000039a0


	//   ....[49]....
        /*0274*/ 	.word	0x00003a80


	//   ....[50]....
        /*0278*/ 	.word	0x00003ab0


	//   ....[51]....
        /*027c*/ 	.word	0x00003ac0


	//   ....[52]....
        /*0280*/ 	.word	0x00003ad0


	//   ....[53]....
        /*0284*/ 	.word	0x00003ae0


	//   ....[54]....
        /*0288*/ 	.word	0x00003af0


	//   ....[55]....
        /*028c*/ 	.word	0x00003b00


	//   ....[56]....
        /*0290*/ 	.word	0x00003b20


	//   ....[57]....
        /*0294*/ 	.word	0x00003b40


	//   ....[58]....
        /*0298*/ 	.word	0x00003b60


	//   ....[59]....
        /*029c*/ 	.word	0x000046a0


	//   ....[60]....
        /*02a0*/ 	.word	0x000047c0


	//   ....[61]....
        /*02a4*/ 	.word	0x00004800


	//   ....[62]....
        /*02a8*/ 	.word	0x00004830


	//   ....[63]....
        /*02ac*/ 	.word	0x00004860


	//   ....[64]....
        /*02b0*/ 	.word	0x000048f0


	//   ....[65]....
        /*02b4*/ 	.word	0x00004920


	//   ....[66]....
        /*02b8*/ 	.word	0x00004940


	//   ....[67]....
        /*02bc*/ 	.word	0x000049c0


	//   ....[68]....
        /*02c0*/ 	.word	0x00004a10


	//   ....[69]....
        /*02c4*/ 	.word	0x00004a40


	//   ....[70]....
        /*02c8*/ 	.word	0x00004a70


	//   ....[71]....
        /*02cc*/ 	.word	0x00004b10


	//   ....[72]....
        /*02d0*/ 	.word	0x00004b50


	//   ....[73]....
        /*02d4*/ 	.word	0x00004b80


	//   ....[74]....
        /*02d8*/ 	.word	0x00004bb0


	//   ....[75]....
        /*02dc*/ 	.word	0x00004ca0


	//   ....[76]....
        /*02e0*/ 	.word	0x00004d00


	//   ....[77]....
        /*02e4*/ 	.word	0x00004d30


	//   ....[78]....
        /*02e8*/ 	.word	0x00004d60


	//   ....[79]....
        /*02ec*/ 	.word	0x00005280


	//   ....[80]....
        /*02f0*/ 	.word	0x00005620


	//   ....[81]....
        /*02f4*/ 	.word	0x00005980


	//   ....[82]....
        /*02f8*/ 	.word	0x00005a70


	//   ....[83]....
        /*02fc*/ 	.word	0x00005ac0


	//   ....[84]....
        /*0300*/ 	.word	0x00005af0


	//   ....[85]....
        /*0304*/ 	.word	0x00005b10


	//   ....[86]....
        /*0308*/ 	.word	0x00005b30


	//   ....[87]....
        /*030c*/ 	.word	0x00005be0


	//   ....[88]....
        /*0310*/ 	.word	0x00005c30


	//   ....[89]....
        /*0314*/ 	.word	0x00005c50


	//   ....[90]....
        /*0318*/ 	.word	0x00005c70


	//   ....[91]....
        /*031c*/ 	.word	0x00005c90


	//----- nvinfo : EIATTR_EXIT_INSTR_OFFSETS
	.align		4
.L_3279:
        /*0320*/ 	.byte	0x04, 0x1c
        /*0322*/ 	.short	(.L_3281 - .L_3280)


	//   ....[0]....
.L_3280:
        /*0324*/ 	.word	0x00005d50


	//   ....[1]....
        /*0328*/ 	.word	0x00006290


	//----- nvinfo : EIATTR_MAX_THREADS
	.align		4
.L_3281:
        /*032c*/ 	.byte	0x04, 0x05
        /*032e*/ 	.short	(.L_3283 - .L_3282)
.L_3282:
        /*0330*/ 	.word	0x00000020
        /*0334*/ 	.word	0x00000001
        /*0338*/ 	.word	0x00000001


	//----- nvinfo : EIATTR_CRS_STACK_SIZE
	.align		4
.L_3283:
        /*033c*/ 	.byte	0x04, 0x1e
        /*033e*/ 	.short	(.L_3285 - .L_3284)
.L_3284:
        /*0340*/ 	.word	0x00000000
.L_3285:


//--------------------- .nv.info._Z25selective_scan_bwd_kernelI32Selective_Scan_bwd_kernel_traitsILi32ELi8ELb1ELb0ELb0ELb1ELb1EN3c104HalfENS1_7complexIfEEEEv12SSMParamsBwd --------------------------
	.section	.nv.info._Z25selective_scan_bwd_kernelI32Selective_Scan_bwd_kernel_traitsILi32ELi8ELb1ELb0ELb0ELb1ELb1EN3c104HalfENS1_7complexIfEEEEv12SSMParamsBwd,"",@"SHT_CUDA_INFO"
	.sectionflags	@""
	.align	4


	//----- nvinfo : EIATTR_CUDA_API_VERSION
	.align		4
        /*0000*/ 	.byte	0x04, 0x37
        /*0002*/ 	.short	(.L_3287 - .L_3286)
.L_3286:
        /*0004*/ 	.word	0x00000082


	//----- nvinfo : EIATTR_SW2861232_WAR
	.align		4
.L_3287:
        /*0008*/ 	.byte	0x01, 0x35
	.zero		2


	//----- nvinfo : EIATTR_PARAM_CBANK
	.align		4
        /*000c*/ 	.byte	0x04, 0x0a
        /*000e*/ 	.short	(.L_3289 - .L_3288)
	.align		4
.L_3288:
        /*0010*/ 	.word	index@(.nv.constant0._Z25selective_scan_bwd_kernelI32Selective_Scan_bwd_kernel_traitsILi32ELi8ELb1ELb0ELb0ELb1ELb1EN3c104HalfENS1_7complexIfEEEEv12SSMParamsBwd)
        /*0014*/ 	.short	0x0160
        /*0016*/ 	.short	0x01f0


	//----- nvinfo : EIATTR_CBANK_PARAM_SIZE
	.align		4
.L_3289:
        /*0018*/ 	.byte	0x03, 0x19
        /*001a*/ 	.short	0x01f0


	//----- nvinfo : EIATTR_KPARAM_INFO
	.align		4
        /*001c*/ 	.byte	0x04, 0x17
        /*001e*/ 	.short	(.L_3291 - .L_3290)
.L_3290:
        /*0020*/ 	.word	0x00000000
        /*0024*/ 	.short	0x0000
        /*0026*/ 	.short	0x0000
        /*0028*/ 	.byte	0x00, 0xf0, 0xc1, 0x07


	//----- nvinfo : EIATTR_MAXREG_COUNT
	.align		4
.L_3291:
        /*002c*/ 	.byte	0x03, 0x1b
        /*002e*/ 	.short	0x00ff


	//----- nvinfo : EIATTR_NUM_BARRIERS
	.align		4
        /*0030*/ 	.byte	0x02, 0x4c
        /*0032*/ 	.byte	0x01
	.zero		1


	//----- nvinfo : EIATTR_MERCURY_ISA_VERSION
	.align		4
        /*0034*/ 	.byte	0x03, 0x5f
        /*0036*/ 	.short	0x0000


	//----- nvinfo : EIATTR_COOP_GROUP_MASK_REGIDS
	.align		4
        /*0038*/ 	.byte	0x04, 0x29
        /*003a*/ 	.short	(.L_3293 - .L_3292)


	//   ....[0]....
.L_3292:
        /*003c*/ 	.word	0xffffffff


	//   ....[1]....
        /*0040*/ 	.word	0xffffffff


	//   ....[2]....
        /*0044*/ 	.word	0xffffffff


	//   ....[3]....
        /*0048*/ 	.word	0xffffffff


	//   ....[4]....
        /*004c*/ 	.word	0xffffffff


	//   ....[5]....
        /*0050*/ 	.word	0xffffffff


	//   ....[6]....
        /*0054*/ 	.word	0xffffffff


	//   ....[7]....
        /*0058*/ 	.word	0xffffffff


	//   ....[8]....
        /*005c*/ 	.word	0xffffffff


	//   ....[9]....
        /*0060*/ 	.word	0xffffffff


	//   ....[10]....
        /*0064*/ 	.word	0xffffffff


	//   ....[11]....
        /*0068*/ 	.word	0xffffffff


	//   ....[12]....
        /*006c*/ 	.word	0xffffffff


	//   ....[13]....
        /*0070*/ 	.word	0xffffffff


	//   ....[14]....
        /*0074*/ 	.word	0xffffffff


	//   ....[15]....
        /*0078*/ 	.word	0xffffffff


	//   ....[16]....
        /*007c*/ 	.word	0xffffffff


	//   ....[17]....
        /*0080*/ 	.word	0xffffffff


	//   ....[18]....
        /*0084*/ 	.word	0xffffffff


	//   ....[19]....
        /*0088*/ 	.word	0xffffffff


	//   ....[20]....
        /*008c*/ 	.word	0xffffffff


	//   ....[21]....
        /*0090*/ 	.word	0xffffffff


	//   ....[22]....
        /*0094*/ 	.word	0xffffffff


	//   ....[23]....
        /*0098*/ 	.word	0xffffffff


	//   ....[24]....
        /*009c*/ 	.word	0xffffffff


	//   ....[25]....
        /*00a0*/ 	.word	0xffffffff


	//   ....[26]....
        /*00a4*/ 	.word	0xffffffff


	//   ....[27]....
        /*00a8*/ 	.word	0xffffffff


	//   ....[28]....
        /*00ac*/ 	.word	0xffffffff


	//   ....[29]....
        /*00b0*/ 	.word	0xffffffff


	//   ....[30]....
        /*00b4*/ 	.word	0xffffffff


	//   ....[31]....
        /*00b8*/ 	.word	0xffffffff


	//   ....[32]....
        /*00bc*/ 	.word	0xffffffff


	//   ....[33]....
        /*00c0*/ 	.word	0xffffffff


	//   ....[34]....
        /*00c4*/ 	.word	0xffffffff


	//   ....[35]....
        /*00c8*/ 	.word	0xffffffff


	//   ....[36]....
        /*00cc*/ 	.word	0xffffffff


	//   ....[37]....
        /*00d0*/ 	.word	0xffffffff


	//   ....[38]....
        /*00d4*/ 	.word	0xffffffff


	//   ....[39]....
        /*00d8*/ 	.word	0xffffffff


	//   ....[40]....
        /*00dc*/ 	.word	0xffffffff


	//   ....[41]....
        /*00e0*/ 	.word	0xffffffff


	//   ....[42]....
        /*00e4*/ 	.word	0xffffffff


	//   ....[43]....
        /*00e8*/ 	.word	0xffffffff


	//   ....[44]....
        /*00ec*/ 	.word	0xffffffff


	//   ....[45]....
        /*00f0*/ 	.word	0xffffffff


	//   ....[46]....
        /*00f4*/ 	.word	0xffffffff


	//   ....[47]....
        /*00f8*/ 	.word	0xffffffff


	//   ....[48]....
        /*00fc*/ 	.word	0xffffffff


	//   ....[49]....
        /*0100*/ 	.word	0xffffffff


	//   ....[50]....
        /*0104*/ 	.word	0xffffffff


	//   ....[51]....
        /*0108*/ 	.word	0xffffffff


	//   ....[52]....
        /*010c*/ 	.word	0xffffffff


	//   ....[53]....
        /*0110*/ 	.word	0xffffffff


	//   ....[54]....
        /*0114*/ 	.word	0xffffffff


	//   ....[55]....
        /*0118*/ 	.word	0xffffffff


	//   ....[56]....
        /*011c*/ 	.word	0xffffffff


	//   ....[57]....
        /*0120*/ 	.word	0xffffffff


	//   ....[58]....
        /*0124*/ 	.word	0xffffffff


	//   ....[59]....
        /*0128*/ 	.word	0xffffffff


	//   ....[60]....
        /*012c*/ 	.word	0xffffffff


	//   ....[61]....
        /*0130*/ 	.word	0xffffffff


	//   ....[62]....
        /*0134*/ 	.word	0xffffffff


	//   ....[63]....
        /*0138*/ 	.word	0xffffffff


	//   ....[64]....
        /*013c*/ 	.word	0xffffffff


	//   ....[65]....
        /*0140*/ 	.word	0xffffffff


	//   ....[66]....
        /*0144*/ 	.word	0xffffffff


	//   ....[67]....
        /*0148*/ 	.word	0xffffffff


	//   ....[68]....
        /*014c*/ 	.word	0xffffffff


	//   ....[69]....
        /*0150*/ 	.word	0xffffffff


	//   ....[70]....
        /*0154*/ 	.word	0xffffffff


	//   ....[71]....
        /*0158*/ 	.word	0xffffffff


	//   ....[72]....
        /*015c*/ 	.word	0xffffffff


	//   ....[73]....
        /*0160*/ 	.word	0xffffffff


	//   ....[74]....
        /*0164*/ 	.word	0xffffffff


	//   ....[75]....
        /*0168*/ 	.word	0xffffffff


	//   ....[76]....
        /*016c*/ 	.word	0xffffffff


	//   ....[77]....
        /*0170*/ 	.word	0xffffffff


	//   ....[78]....
        /*0174*/ 	.word	0xffffffff


	//   ....[79]....
        /*0178*/ 	.word	0xffffffff


	//   ....[80]....
        /*017c*/ 	.word	0xffffffff


	//   ....[81]....
        /*0180*/ 	.word	0xffffffff


	//   ....[82]....
        /*0184*/ 	.word	0xffffffff


	//   ....[83]....
        /*0188*/ 	.word	0xffffffff


	//   ....[84]....
        /*018c*/ 	.word	0xffffffff


	//   ....[85]....
        /*0190*/ 	.word	0xffffffff


	//   ....[86]....
        /*0194*/ 	.word	0xffffffff


	//   ....[87]....
        /*0198*/ 	.word	0xffffffff


	//   ....[88]....
        /*019c*/ 	.word	0xffffffff


	//   ....[89]....
        /*01a0*/ 	.word	0xffffffff


	//   ....[90]....
        /*01a4*/ 	.word	0xffffffff


	//   ....[91]....
        /*01a8*/ 	.word	0xffffffff


	//   ....[92]....
        /*01ac*/ 	.word	0xffffffff


	//   ....[93]....
        /*01b0*/ 	.word	0xffffffff


	//   ....[94]....
        /*01b4*/ 	.word	0xffffffff


	//   ....[95]....
        /*01b8*/ 	.word	0xffffffff


	//----- nvinfo : EIATTR_COOP_GROUP_INSTR_OFFSETS
	.align		4
.L_3293:
        /*01bc*/ 	.byte	0x04, 0x28
        /*01be*/ 	.short	(.L_3295 - .L_3294)


	//   ....[0]....
.L_3294:
        /*01c0*/ 	.word	0x00000590


	//   ....[1]....
        /*01c4*/ 	.word	0x000005f0


	//   ....[2]....
        /*01c8*/ 	.word	0x00000830


	//   ....[3]....
        /*01cc*/ 	.word	0x00001a90


	//   ....[4]....
        /*01d0*/ 	.word	0x00001e10


	//   ....[5]....
        /*01d4*/ 	.word	0x000022d0


	//   ....[6]....
        /*01d8*/ 	.word	0x000025a0


	//   ....[7]....
        /*01dc*/ 	.word	0x00003510


	//   ....[8]....
        /*01e0*/ 	.word	0x00003550


	//   ....[9]....
        /*01e4*/ 	.word	0x00003560


	//   ....[10]....
        /*01e8*/ 	.word	0x00003570


	//   ....[11]....
        /*01ec*/ 	.word	0x00003580


	//   ....[12]....
        /*01f0*/ 	.word	0x00003590


	//   ....[13]....
        /*01f4*/ 	.word	0x00003650


	//   ....[14]....
        /*01f8*/ 	.word	0x00003670


	//   ....[15]....
        /*01fc*/ 	.word	0x00003680


	//   ....[16]....
        /*0200*/ 	.word	0x00003690


	//   ....[17]....
        /*0204*/ 	.word	0x00003750


	//   ....[18]....
        /*0208*/ 	.word	0x00003770


	//   ....[19]....
        /*020c*/ 	.word	0x00003780


	//   ....[20]....
        /*0210*/ 	.word	0x00003790


	//   ....[21]....
        /*0214*/ 	.word	0x00003850


	//   ....[22]....
        /*0218*/ 	.word	0x00003880


	//   ....[23]....
        /*021c*/ 	.word	0x000038b0


	//   ....[24]....
        /*0220*/ 	.word	0x000038e0


	//   ....[25]....
        /*0224*/ 	.word	0x00003a60


	//   ....[26]....
        /*0228*/ 	.word	0x00003a90


	//   ....[27]....
        /*022c*/ 	.word	0x00003ac0


	//   ....[28]....
        /*0230*/ 	.word	0x00003af0


	//   ....[29]....
        /*0234*/ 	.word	0x00003c60


	//   ....[30]....
        /*0238*/ 	.word	0x00004040


	//   ....[31]....
        /*023c*/ 	.word	0x000040a0


	//   ....[32]....
        /*0240*/ 	.word	0x000040c0


	//   ....[33]....
        /*0244*/ 	.word	0x000040d0


	//   ....[34]....
        /*0248*/ 	.word	0x000040e0


	//   ....[35]....
        /*024c*/ 	.word	0x000040f0


	//   ....[36]....
        /*0250*/ 	.word	0x00004100


	//   ....[37]....
        /*0254*/ 	.word	0x000041e0


	//   ....[38]....
        /*0258*/ 	.word	0x00004200


	//   ....[39]....
        /*025c*/ 	.word	0x00004210


	//   ....[40]....
        /*0260*/ 	.word	0x00004220


	//   ....[41]....
        /*0264*/ 	.word	0x00004300


	//   ....[42]....
        /*0268*/ 	.word	0x00004320


	//   ....[43]....
        /*026c*/ 	.word	0x00004330


	//   ....[44]....
        /*0270*/ 	.word	0x00004340


	//   ....[45]....
        /*0274*/ 	.word	0x00004420


	//   ....[46]....
        /*0278*/ 	.word	0x00004440


	//   ....[47]....
        /*027c*/ 	.word	0x00004450


	//   ....[48]....
        /*0280*/ 	.word	0x00004460


	//   ....[49]....
        /*0284*/ 	.word	0x00004540


	//   ....[50]....
        /*0288*/ 	.word	0x00004560


	//   ....[51]....
        /*028c*/ 	.word	0x00004570


	//   ....[52]....
        /*0290*/ 	.word	0x00004580


	//   ....[53]....
        /*0294*/ 	.word	0x00004660


	//   ....[54]....
        /*0298*/ 	.word	0x00004690


	//   ....[55]....
        /*029c*/ 	.word	0x000046a0


	//   ....[56]....
        /*02a0*/ 	.word	0x000046b0


	//   ....[57]....
        /*02a4*/ 	.word	0x000046c0


	//   ....[58]....
        /*02a8*/ 	.word	0x000046d0


	//   ....[59]....
        /*02ac*/ 	.word	0x000046e0


	//   ....[60]....
        /*02b0*/ 	.word	0x00004700


	//   ....[61]....
        /*02b4*/ 	.word	0x00004720


	//   ....[62]....
        /*02b8*/ 	.word	0x00004740


	//   ....[63]....
        /*02bc*/ 	.word	0x00005280


	//   ....[64]....
        /*02c0*/ 	.word	0x000053a0


	//   ....[65]....
        /*02c4*/ 	.word	0x000053e0


	//   ....[66]....
        /*02c8*/ 	.word	0x00005410


	//   ....[67]....
        /*02cc*/ 	.word	0x00005440


	//   ....[68]....
        /*02d0*/ 	.word	0x000054e0


	//   ....[69]....
        /*02d4*/ 	.word	0x00005510


	//   ....[70]....
        /*02d8*/ 	.word	0x00005540


	//   ....[71]....
        /*02dc*/ 	.word	0x000055e0


	//   ....[72]....
        /*02e0*/ 	.word	0x00005620


	//   ....[73]....
        /*02e4*/ 	.word	0x00005650


	//   ....[74]....
        /*02e8*/ 	.word	0x00005680


	//   ....[75]....
        /*02ec*/ 	.word	0x00005710


	//   ....[76]....
        /*02f0*/ 	.word	0x00005750


	//   ....[77]....
        /*02f4*/ 	.word	0x00005780


	//   ....[78]....
        /*02f8*/ 	.word	0x000057b0


	//   ....[79]....
        /*02fc*/ 	.word	0x00005840


	//   ....[80]....
        /*0300*/ 	.word	0x00005880


	//   ....[81]....
        /*0304*/ 	.word	0x000058c0


	//   ....[82]....
        /*0308*/ 	.word	0x000058f0


	//   ....[83]....
        /*030c*/ 	.word	0x00005e60


	//   ....[84]....
        /*0310*/ 	.word	0x000061f0


	//   ....[85]....
        /*0314*/ 	.word	0x00006550


	//   ....[86]....
        /*0318*/ 	.word	0x00006650


	//   ....[87]....
        /*031c*/ 	.word	0x000066a0


	//   ....[88]....
        /*0320*/ 	.word	0x000066d0


	//   ....[89]....
        /*0324*/ 	.word	0x000066f0


	//   ....[90]....
        /*0328*/ 	.word	0x00006710


	//   ....[91]....
        /*032c*/ 	.word	0x000067c0


	//   ....[92]....
        /*0330*/ 	.word	0x00006810


	//   ....[93]....
        /*0334*/ 	.word	0x00006830


	//   ....[94]....
        /*0338*/ 	.word	0x00006850


	//   ....[95]....
        /*033c*/ 	.word	0x00006870


	//----- nvinfo : EIATTR_EXIT_INSTR_OFFSETS
	.align		4
.L_3295:
        /*0340*/ 	.byte	0x04, 0x1c
        /*0342*/ 	.short	(.L_3297 - .L_3296)


	//   ....[0]....
.L_3296:
        /*0344*/ 	.word	0x00006930


	//   ....[1]....
        /*0348*/ 	.word	0x00006e70


	//----- nvinfo : EIATTR_MAX_THREADS
	.align		4
.L_3297:
        /*034c*/ 	.byte	0x04, 0x05
        /*034e*/ 	.short	(.L_3299 - .L_3298)
.L_3298:
        /*0350*/ 	.word	0x00000020
        /*0354*/ 	.word	0x00000001
        /*0358*/ 	.word	0x00000001


	//----- nvinfo : EIATTR_CRS_STACK_SIZE
	.align		4
.L_3299:
        /*035c*/ 	.byte	0x04, 0x1e
        /*035e*/ 	.short	(.L_3301 - .L_3300)
.L_3300:
        /*0360*/ 	.word	0x00000000
.L_3301:


//--------------------- .nv.info._Z25selective_scan_bwd_kernelI32Selective_Scan_bwd_kernel_traitsILi32ELi8ELb1ELb0ELb1ELb0ELb0EN3c104HalfENS1_7complexIfEEEEv12SSMParamsBwd --------------------------
	.section	.nv.info._Z25selective_scan_bwd_kernelI32Selective_Scan_bwd_kernel_traitsILi32ELi8ELb1ELb0ELb1ELb0ELb0EN3c104HalfENS1_7complexIfEEEEv12SSMParamsBwd,"",@"SHT_CUDA_INFO"
	.sectionflags	@""
	.align	4


	//----- nvinfo : EIATTR_CUDA_API_VERSION
	.align		4
        /*0000*/ 	.byte	0x04, 0x37
        /*0002*/ 	.short	(.L_3303 - .L_3302)
.L_3302:
        /*0004*/ 	.word	0x00000082


	//----- nvinfo : EIATTR_SW2861232_WAR
	.align		4
.L_3303:
        /*0008*/ 	.byte	0x01, 0x35
	.zero		2


	//----- nvinfo : EIATTR_PARAM_CBANK
	.align		4
        /*000c*/ 	.byte	0x04, 0x0a
        /*000e*/ 	.short	(.L_3305 - .L_3304)
	.align		4
.L_3304:
        /*0010*/ 	.word	index@(.nv.constant0._Z25selective_scan_bwd_kernelI32Selective_Scan_bwd_kernel_traitsILi32ELi8ELb1ELb0ELb1ELb0ELb0EN3c104HalfENS1_7complexIfEEEEv12SSMParamsBwd)
        /*0014*/ 	.short	0x0160
        /*0016*/ 	.short	0x01f0


	//----- nvinfo : EIATTR_CBANK_PARAM_SIZE
	.align		4
.L_3305:
        /*0018*/ 	.byte	0x03, 0x19
        /*001a*/ 	.short	0x01f0


	//----- nvinfo : EIATTR_KPARAM_INFO
	.align		4
        /*001c*/ 	.byte	0x04, 0x17
        /*001e*/ 	.short	(.L_3307 - .L_3306)
.L_3306:
        /*0020*/ 	.word	0x00000000
        /*0024*/ 	.short	0x0000
        /*0026*/ 	.short	0x0000
        /*0028*/ 	.byte	0x00, 0xf0, 0xc1, 0x07


	//----- nvinfo : EIATTR_MAXREG_COUNT
	.align		4
.L_3307:
        /*002c*/ 	.byte	0x03, 0x1b
        /*002e*/ 	.short	0x00ff


	//----- nvinfo : EIATTR_NUM_BARRIERS
	.align		4
        /*0030*/ 	.byte	0x02, 0x4c
        /*0032*/ 	.byte	0x01
	.zero		1


	//----- nvinfo : EIATTR_MERCURY_ISA_VERSION
	.align		4
        /*0034*/ 	.byte	0x03, 0x5f
        /*0036*/ 	.short	0x0000


	//----- nvinfo : EIATTR_COOP_GROUP_MASK_REGIDS
	.align		4
        /*0038*/ 	.byte	0x04, 0x29
        /*003a*/ 	.short	(.L_3309 - .L_3308)


	//   ....[0]....
.L_3308:
        /*003c*/ 	.word	0xffffffff


	//   ....[1]....
        /*0040*/ 	.word	0xffffffff


	//   ....[2]....
        /*0044*/ 	.word	0xffffffff


	//   ....[3]....
        /*0048*/ 	.word	0xffffffff


	//   ....[4]....
        /*004c*/ 	.word	0xffffffff


	//   ....[5]....
        /*0050*/ 	.word	0xffffffff


	//   ....[6]....
        /*0054*/ 	.word	0xffffffff


	//   ....[7]....
        /*0058*/ 	.word	0xffffffff


	//   ....[8]....
        /*005c*/ 	.word	0xffffffff


	//   ....[9]....
        /*0060*/ 	.word	0xffffffff


	//   ....[10]....
        /*0064*/ 	.word	0xffffffff


	//   ....[11]....
        /*0068*/ 	.word	0xffffffff


	//   ....[12]....
        /*006c*/ 	.word	0xffffffff


	//   ....[13]....
        /*0070*/ 	.word	0xffffffff


	//   ....[14]....
        /*0074*/ 	.word	0xffffffff


	//   ....[15]....
        /*0078*/ 	.word	0xffffffff


	//   ....[16]....
        /*007c*/ 	.word	0xffffffff


	//   ....[17]....
        /*0080*/ 	.word	0xffffffff


	//   ....[18]....
        /*0084*/ 	.word	0xffffffff


	//   ....[19]....
        /*0088*/ 	.word	0xffffffff


	//   ....[20]....
        /*008c*/ 	.word	0xffffffff


	//   ....[21]....
        /*0090*/ 	.word	0xffffffff


	//   ....[22]....
        /*0094*/ 	.word	0xffffffff


	//   ....[23]....
        /*0098*/ 	.word	0xffffffff


	//   ....[24]....
        /*009c*/ 	.word	0xffffffff


	//   ....[25]....
        /*00a0*/ 	.word	0xffffffff


	//   ....[26]....
        /*00a4*/ 	.word	0xffffffff


	//   ....[27]....
        /*00a8*/ 	.word	0xffffffff


	//   ....[28]....
        /*00ac*/ 	.word	0xffffffff


	//   ....[29]....
        /*00b0*/ 	.word	0xffffffff


	//   ....[30]....
        /*00b4*/ 	.word	0xffffffff


	//   ....[31]....
        /*00b8*/ 	.word	0xffffffff


	//   ....[32]....
        /*00bc*/ 	.word	0xffffffff


	//   ....[33]....
        /*00c0*/ 	.word	0xffffffff


	//   ....[34]....
        /*00c4*/ 	.word	0xffffffff


	//   ....[35]....
        /*00c8*/ 	.word	0xffffffff


	//   ....[36]....
        /*00cc*/ 	.word	0xffffffff


	//   ....[37]....
        /*00d0*/ 	.word	0xffffffff


	//   ....[38]....
        /*00d4*/ 	.word	0xffffffff


	//   ....[39]....
        /*00d8*/ 	.word	0xffffffff


	//   ....[40]....
        /*00dc*/ 	.word	0xffffffff


	//   ....[41]....
        /*00e0*/ 	.word	0xffffffff


	//   ....[42]....
        /*00e4*/ 	.word	0xffffffff


	//   ....[43]....
        /*00e8*/ 	.word	0xffffffff


	//   ....[44]....
        /*00ec*/ 	.word	0xffffffff


	//   ....[45]....
        /*00f0*/ 	.word	0xffffffff


	//   ....[46]....
        /*00f4*/ 	.word	0xffffffff


	//   ....[47]....
        /*00f8*/ 	.word	0xffffffff


	//   ....[48]....
        /*00fc*/ 	.word	0xffffffff


	//   ....[49]....
        /*0100*/ 	.word	0xffffffff


	//   ....[50]....
        /*0104*/ 	.word	0xffffffff


	//   ....[51]....
        /*0108*/ 	.word	0xffffffff


	//   ....[52]....
        /*010c*/ 	.word	0xffffffff


	//   ....[53]....
        /*0110*/ 	.word	0xffffffff


	//   ....[54]....
        /*0114*/ 	.word	0xffffffff


	//   ....[55]....
        /*0118*/ 	.word	0xffffffff


	//   ....[56]....
        /*011c*/ 	.word	0xffffffff


	//   ....[57]....
        /*0120*/ 	.word	0xffffffff


	//   ....[58]....
        /*0124*/ 	.word	0xffffffff


	//   ....[59]....
        /*0128*/ 	.word	0xffffffff


	//   ....[60]....
        /*012c*/ 	.word	0xffffffff


	//   ....[61]....
        /*0130*/ 	.word	0xffffffff


	//   ....[62]....
        /*0134*/ 	.word	0xffffffff


	//   ....[63]....
        /*0138*/ 	.word	0xffffffff


	//   ....[64]....
        /*013c*/ 	.word	0xffffffff


	//   ....[65]....
        /*0140*/ 	.word	0xffffffff


	//   ....[66]....
        /*0144*/ 	.word	0xffffffff


	//   ....[67]....
        /*0148*/ 	.word	0xffffffff


	//   ....[68]....
        /*014c*/ 	.word	0xffffffff


	//   ....[69]....
        /*0150*/ 	.word	0xffffffff


	//   ....[70]....
        /*0154*/ 	.word	0xffffffff


	//   ....[71]....
        /*0158*/ 	.word	0xffffffff


	//   ....[72]....
        /*015c*/ 	.word	0xffffffff


	//   ....[73]....
        /*0160*/ 	.word	0xffffffff


	//   ....[74]....
        /*0164*/ 	.word	0xffffffff


	//   ....[75]....
        /*0168*/ 	.word	0xffffffff


	//   ....[76]....
        /*016c*/ 	.word	0xffffffff


	//   ....[77]....
        /*0170*/ 	.word	0xffffffff


	//   ....[78]....
        /*0174*/ 	.word	0xffffffff


	//   ....[79]....
        /*0178*/ 	.word	0xffffffff


	//   ....[80]....
        /*017c*/ 	.word	0xffffffff


	//   ....[81]....
        /*0180*/ 	.word	0xffffffff


	//   ....[82]....
        /*0184*/ 	.word	0xffffffff


	//   ....[83]....
        /*0188*/ 	.word	0xffffffff


	//   ....[84]....
        /*018c*/ 	.word	0xffffffff


	//   ....[85]....
        /*0190*/ 	.word	0xffffffff


	//   ....[86]....
        /*0194*/ 	.word	0xffffffff


	//   ....[87]....
        /*0198*/ 	.word	0xffffffff


	//   ....[88]....
        /*019c*/ 	.word	0xffffffff


	//   ....[89]....
        /*01a0*/ 	.word	0xffffffff


	//   ....[90]....
        /*01a4*/ 	.word	0xffffffff


	//   ....[91]....
        /*01a8*/ 	.word	0xffffffff


	//----- nvinfo : EIATTR_COOP_GROUP_INSTR_OFFSETS
	.align		4
.L_3309:
        /*01ac*/ 	.byte	0x04, 0x28
        /*01ae*/ 	.short	(.L_3311 - .L_3310)


	//   ....[0]....
.L_3310:
        /*01b0*/ 	.word	0x00000790


	//   ....[1]....
        /*01b4*/ 	.word	0x000007f0


	//   ....[2]....
        /*01b8*/ 	.word	0x000008d0


	//   ....[3]....
        /*01bc*/ 	.word	0x00000fe0


	//   ....[4]....
        /*01c0*/ 	.word	0x000019a0


	//   ....[5]....
        /*01c4*/ 	.word	0x000019e0


	//   ....[6]....
        /*01c8*/ 	.word	0x00001a20


	//   ....[7]....
        /*01cc*/ 	.word	0x00001a60


	//   ....[8]....
        /*01d0*/ 	.word	0x00001aa0


	//   ....[9]....
        /*01d4*/ 	.word	0x00001ad0


	//   ....[10]....
        /*01d8*/ 	.word	0x00001b90


	//   ....[11]....
        /*01dc*/ 	.word	0x00001bb0


	//   ....[12]....
        /*01e0*/ 	.word	0x00001bc0


	//   ....[13]....
        /*01e4*/ 	.word	0x00001bd0


	//   ....[14]....
        /*01e8*/ 	.word	0x00001c90


	//   ....[15]....
        /*01ec*/ 	.word	0x00001cb0


	//   ....[16]....
        /*01f0*/ 	.word	0x00001cc0


	//   ....[17]....
        /*01f4*/ 	.word	0x00001cd0


	//   ....[18]....
        /*01f8*/ 	.word	0x00001d90


	//   ....[19]....
        /*01fc*/ 	.word	0x00001db0


	//   ....[20]....
        /*0200*/ 	.word	0x00001dc0


	//   ....[21]....
        /*0204*/ 	.word	0x00001dd0


	//   ....[22]....
        /*0208*/ 	.word	0x00001eb0


	//   ....[23]....
        /*020c*/ 	.word	0x00001ee0


	//   ....[24]....
        /*0210*/ 	.word	0x00001f10


	//   ....[25]....
        /*0214*/ 	.word	0x00001f30


	//   ....[26]....
        /*0218*/ 	.word	0x00001ff0


	//   ....[27]....
        /*021c*/ 	.word	0x00002050


	//   ....[28]....
        /*0220*/ 	.word	0x00002080


	//   ....[29]....
        /*0224*/ 	.word	0x000020b0


	//   ....[30]....
        /*0228*/ 	.word	0x00002a60


	//   ....[31]....
        /*022c*/ 	.word	0x00002a90


	//   ....[32]....
        /*0230*/ 	.word	0x00002aa0


	//   ....[33]....
        /*0234*/ 	.word	0x00002ab0


	//   ....[34]....
        /*0238*/ 	.word	0x00002ba0


	//   ....[35]....
        /*023c*/ 	.word	0x00002be0


	//   ....[36]....
        /*0240*/ 	.word	0x00002c00


	//   ....[37]....
        /*0244*/ 	.word	0x00002c10


	//   ....[38]....
        /*0248*/ 	.word	0x00002d00


	//   ....[39]....
        /*024c*/ 	.word	0x00002d40


	//   ....[40]....
        /*0250*/ 	.word	0x00002d70


	//   ....[41]....
        /*0254*/ 	.word	0x00002e30


	//   ....[42]....
        /*0258*/ 	.word	0x00002f40


	//   ....[43]....
        /*025c*/ 	.word	0x00002f80


	//   ....[44]....
        /*0260*/ 	.word	0x00002fc0


	//   ....[45]....
        /*0264*/ 	.word	0x00002ff0


	//   ....[46]....
        /*0268*/ 	.word	0x00003230


	//   ....[47]....
        /*026c*/ 	.word	0x00003260


	//   ....[48]....
        /*0270*/ 	.word	0x00003290


	//   ....[49]....
        /*0274*/ 	.word	0x000033f0


	//   ....[50]....
        /*0278*/ 	.word	0x00003530


	//   ....[51]....
        /*027c*/ 	.word	0x00003570


	//   ....[52]....
        /*0280*/ 	.word	0x000035b0


	//   ....[53]....
        /*0284*/ 	.word	0x000035e0


	//   ....[54]....
        /*0288*/ 	.word	0x00003690


	//   ....[55]....
        /*028c*/ 	.word	0x000036c0


	//   ....[56]....
        /*0290*/ 	.word	0x00003720


	//   ....[57]....
        /*0294*/ 	.word	0x00003750


	//   ....[58]....
        /*0298*/ 	.word	0x00003780


	//   ....[59]....
        /*029c*/ 	.word	0x000037b0


	//   ....[60]....
        /*02a0*/ 	.word	0x00004d40


	//   ....[61]....
        /*02a4*/ 	.word	0x00004d80


	//   ....[62]....
        /*02a8*/ 	.word	0x00004dc0


	//   ....[63]....
        /*02ac*/ 	.word	0x00004e00


	//   ....[64]....
        /*02b0*/ 	.word	0x00004ea0


	//   ....[65]....
        /*02b4*/ 	.word	0x00004ed0


	//   ....[66]....
        /*02b8*/ 	.word	0x00004ef0


	//   ....[67]....
        /*02bc*/ 	.word	0x00004f00


	//   ....[68]....
        /*02c0*/ 	.word	0x00004f20


	//   ....[69]....
        /*02c4*/ 	.word	0x00004f50


	//   ....[70]....
        /*02c8*/ 	.word	0x00004f70


	//   ....[71]....
        /*02cc*/ 	.word	0x00004fa0


	//   ....[72]....
        /*02d0*/ 	.word	0x00005020


	//   ....[73]....
        /*02d4*/ 	.word	0x00005060


	//   ....[74]....
        /*02d8*/ 	.word	0x00005090


	//   ....[75]....
        /*02dc*/ 	.word	0x000050d0


	//   ....[76]....
        /*02e0*/ 	.word	0x00005220


	//   ....[77]....
        /*02e4*/ 	.word	0x00005250


	//   ....[78]....
        /*02e8*/ 	.word	0x00005280


	//   ....[79]....
        /*02ec*/ 	.word	0x000052b0


	//   ....[80]....
        /*02f0*/ 	.word	0x00005760


	//   ....[81]....
        /*02f4*/ 	.word	0x000059b0


	//   ....[82]....
        /*02f8*/ 	.word	0x00005a90


	//   ....[83]....
        /*02fc*/ 	.word	0x00005ae0


	//   ....[84]....
        /*0300*/ 	.word	0x00005b10


	//   ....[85]....
        /*0304*/ 	.word	0x00005b30


	//   ....[86]....
        /*0308*/ 	.word	0x00005b50


	//   ....[87]....
        /*030c*/ 	.word	0x00005c00


	//   ....[88]....
        /*0310*/ 	.word	0x00005c50


	//   ....[89]....
        /*0314*/ 	.word	0x00005c70


	//   ....[90]....
        /*0318*/ 	.word	0x00005c90


	//   ....[91]....
        /*031c*/ 	.word	0x00005cb0


	//----- nvinfo : EIATTR_EXIT_INSTR_OFFSETS
	.align		4
.L_3311:
        /*0320*/ 	.byte	0x04, 0x1c
        /*0322*/ 	.short	(.L_3313 - .L_3312)


	//   ....[0]....
.L_3312:
        /*0324*/ 	.word	0x00005d70


	//   ....[1]....
        /*0328*/ 	.word	0x00005fb0


	//----- nvinfo : EIATTR_MAX_THREADS
	.align		4
.L_3313:
        /*032c*/ 	.byte	0x04, 0x05
        /*032e*/ 	.short	(.L_3315 - .L_3314)
.L_3314:
        /*0330*/ 	.word	0x00000020
        /*0334*/ 	.word	0x00000001
        /*0338*/ 	.word	0x00000001


	//----- nvinfo : EIATTR_CRS_STACK_SIZE
	.align		4
.L_3315:
        /*033c*/ 	.byte	0x04, 0x1e
        /*033e*/ 	.short	(.L_3317 - .L_3316)
.L_3316:
        /*0340*/ 	.word	0x00000000
.L_3317:


//--------------------- .nv.info._Z25selective_scan_bwd_kernelI32Selective_Scan_bwd_kernel_traitsILi32ELi8ELb1ELb0ELb1ELb0ELb1EN3c104HalfENS1_7complexIfEEEEv12SSMParamsBwd --------------------------
	.section	.nv.info._Z25selective_scan_bwd_kernelI32Selective_Scan_bwd_kernel_traitsILi32ELi8ELb1ELb0ELb1ELb0ELb1EN3c104HalfENS1_7complexIfEEEEv12SSMParamsBwd,"",@"SHT_CUDA_INFO"
	.sectionflags	@""
	.align	4


	//----- nvinfo : EIATTR_CUDA_API_VERSION
	.align		4
        /*0000*/ 	.byte	0x04, 0x37
        /*0002*/ 	.short	(.L_3319 - .L_3318)
.L_3318:
        /*0004*/ 	.word	0x00000082


	//----- nvinfo : EIATTR_SW2861232_WAR
	.align		4
.L_3319:
        /*0008*/ 	.byte	0x01, 0x35
	.zero		2


	//----- nvinfo : EIATTR_PARAM_CBANK
	.align		4
        /*000c*/ 	.byte	0x04, 0x0a
        /*000e*/ 	.short	(.L_3321 - .L_3320)
	.align		4
.L_3320:
        /*0010*/ 	.word	index@(.nv.constant0._Z25selective_scan_bwd_kernelI32Selective_Scan_bwd_kernel_traitsILi32ELi8ELb1ELb0ELb1ELb0ELb1EN3c104HalfENS1_7complexIfEEEEv12SSMParamsBwd)
        /*0014*/ 	.short	0x0160
        /*0016*/ 	.short	0x01f0


	//----- nvinfo : EIATTR_CBANK_PARAM_SIZE
	.align		4
.L_3321:
        /*0018*/ 	.byte	0x03, 0x19
        /*001a*/ 	.short	0x01f0


	//----- nvinfo : EIATTR_KPARAM_INFO
	.align		4
        /*001c*/ 	.byte	0x04, 0x17
        /*001e*/ 	.short	(.L_3323 - .L_3322)
.L_3322:
        /*0020*/ 	.word	0x00000000
        /*0024*/ 	.short	0x0000
        /*0026*/ 	.short	0x0000
        /*0028*/ 	.byte	0x00, 0xf0, 0xc1, 0x07


	//----- nvinfo : EIATTR_MAXREG_COUNT
	.align		4
.L_3323:
        /*002c*/ 	.byte	0x03, 0x1b
        /*002e*/ 	.short	0x00ff


	//----- nvinfo : EIATTR_NUM_BARRIERS
	.align		4
        /*0030*/ 	.byte	0x02, 0x4c
        /*0032*/ 	.byte	0x01
	.zero		1


	//----- nvinfo : EIATTR_MERCURY_ISA_VERSION
	.align		4
        /*0034*/ 	.byte	0x03, 0x5f
        /*0036*/ 	.short	0x0000


	//----- nvinfo : EIATTR_COOP_GROUP_MASK_REGIDS
	.align		4
        /*0038*/ 	.byte	0x04, 0x29
        /*003a*/ 	.short	(.L_3325 - .L_3324)


	//   ....[0]....
.L_3324:
        /*003c*/ 	.word	0xffffffff


	//   ....[1]....
        /*0040*/ 	.word	0xffffffff


	//   ....[2]....
        /*0044*/ 	.word	0xffffffff


	//   ....[3]....
        /*0048*/ 	.word	0xffffffff


	//   ....[4]....
        /*004c*/ 	.word	0xffffffff


	//   ....[5]....
        /*0050*/ 	.word	0xffffffff


	//   ....[6]....
        /*0054*/ 	.word	0xffffffff


	//   ....[7]....
        /*0058*/ 	.word	0xffffffff


	//   ....[8]....
        /*005c*/ 	.word	0xffffffff


	//   ....[9]....
        /*0060*/ 	.word	0xffffffff


	//   ....[10]....
        /*0064*/ 	.word	0xffffffff


	//   ....[11]....
        /*0068*/ 	.word	0xffffffff


	//   ....[12]....
        /*006c*/ 	.word	0xffffffff


	//   ....[13]....
        /*0070*/ 	.word	0xffffffff


	//   ....[14]....
        /*0074*/ 	.word	0xffffffff


	//   ....[15]....
        /*0078*/ 	.word	0xffffffff


	//   ....[16]....
        /*007c*/ 	.word	0xffffffff


	//   ....[17]....
        /*0080*/ 	.word	0xffffffff


	//   ....[18]....
        /*0084*/ 	.word	0xffffffff


	//   ....[19]....
        /*0088*/ 	.word	0xffffffff


	//   ....[20]....
        /*008c*/ 	.word	0xffffffff


	//   ....[21]....
        /*0090*/ 	.word	0xffffffff


	//   ....[22]....
        /*0094*/ 	.word	0xffffffff


	//   ....[23]....
        /*0098*/ 	.word	0xffffffff


	//   ....[24]....
        /*009c*/ 	.word	0xffffffff


	//   ....[25]....
        /*00a0*/ 	.word	0xffffffff


	//   ....[26]....
        /*00a4*/ 	.word	0xffffffff


	//   ....[27]....
        /*00a8*/ 	.word	0xffffffff


	//   ....[28]....
        /*00ac*/ 	.word	0xffffffff


	//   ....[29]....
        /*00b0*/ 	.word	0xffffffff


	//   ....[30]....
        /*00b4*/ 	.word	0xffffffff


	//   ....[31]....
        /*00b8*/ 	.word	0xffffffff


	//   ....[32]....
        /*00bc*/ 	.word	0xffffffff


	//   ....[33]....
        /*00c0*/ 	.word	0xffffffff


	//   ....[34]....
        /*00c4*/ 	.word	0xffffffff


	//   ....[35]....
        /*00c8*/ 	.word	0xffffffff


	//   ....[36]....
        /*00cc*/ 	.word	0xffffffff


	//   ....[37]....
        /*00d0*/ 	.word	0xffffffff


	//   ....[38]....
        /*00d4*/ 	.word	0xffffffff


	//   ....[39]....
        /*00d8*/ 	.word	0xffffffff


	//   ....[40]....
        /*00dc*/ 	.word	0xffffffff


	//   ....[41]....
        /*00e0*/ 	.word	0xffffffff


	//   ....[42]....
        /*00e4*/ 	.word	0xffffffff


	//   ....[43]....
        /*00e8*/ 	.word	0xffffffff


	//   ....[44]....
        /*00ec*/ 	.word	0xffffffff


	//   ....[45]....
        /*00f0*/ 	.word	0xffffffff


	//   ....[46]....
        /*00f4*/ 	.word	0xffffffff


	//   ....[47]....
        /*00f8*/ 	.word	0xffffffff


	//   ....[48]....
        /*00fc*/ 	.word	0xffffffff


	//   ....[49]....
        /*0100*/ 	.word	0xffffffff


	//   ....[50]....
        /*0104*/ 	.word	0xffffffff


	//   ....[51]....
        /*0108*/ 	.word	0xffffffff


	//   ....[52]....
        /*010c*/ 	.word	0xffffffff


	//   ....[53]....
        /*0110*/ 	.word	0xffffffff


	//   ....[54]....
        /*0114*/ 	.word	0xffffffff


	//   ....[55]....
        /*0118*/ 	.word	0xffffffff


	//   ....[56]....
        /*011c*/ 	.word	0xffffffff


	//   ....[57]....
        /*0120*/ 	.word	0xffffffff


	//   ....[58]....
        /*0124*/ 	.word	0xffffffff


	//   ....[59]....
        /*0128*/ 	.word	0xffffffff


	//   ....[60]....
        /*012c*/ 	.word	0xffffffff


	//   ....[61]....
        /*0130*/ 	.word	0xffffffff


	//   ....[62]....
        /*0134*/ 	.word	0xffffffff


	//   ....[63]....
        /*0138*/ 	.word	0xffffffff


	//   ....[64]....
        /*013c*/ 	.word	0xffffffff


	//   ....[65]....
        /*0140*/ 	.word	0xffffffff


	//   ....[66]....
        /*0144*/ 	.word	0xffffffff


	//   ....[67]....
        /*0148*/ 	.word	0xffffffff


	//   ....[68]....
        /*014c*/ 	.word	0xffffffff


	//   ....[69]....
        /*0150*/ 	.word	0xffffffff


	//   ....[70]....
        /*0154*/ 	.word	0xffffffff


	//   ....[71]....
        /*0158*/ 	.word	0xffffffff


	//   ....[72]....
        /*015c*/ 	.word	0xffffffff


	//   ....[73]....
        /*0160*/ 	.word	0xffffffff


	//   ....[74]....
        /*0164*/ 	.word	0xffffffff


	//   ....[75]....
        /*0168*/ 	.word	0xffffffff


	//   ....[76]....
        /*016c*/ 	.word	0xffffffff


	//   ....[77]....
        /*0170*/ 	.word	0xffffffff


	//   ....[78]....
        /*0174*/ 	.word	0xffffffff


	//   ....[79]....
        /*0178*/ 	.word	0xffffffff


	//   ....[80]....
        /*017c*/ 	.word	0xffffffff


	//   ....[81]....
        /*0180*/ 	.word	0xffffffff


	//   ....[82]....
        /*0184*/ 	.word	0xffffffff


	//   ....[83]....
        /*0188*/ 	.word	0xffffffff


	//   ....[84]....
        /*018c*/ 	.word	0xffffffff


	//   ....[85]....
        /*0190*/ 	.word	0xffffffff


	//   ....[86]....
        /*0194*/ 	.word	0xffffffff


	//   ....[87]....
        /*0198*/ 	.word	0xffffffff


	//   ....[88]....
        /*019c*/ 	.word	0xffffffff


	//   ....[89]....
        /*01a0*/ 	.word	0xffffffff


	//   ....[90]....
        /*01a4*/ 	.word	0xffffffff


	//   ....[91]....
        /*01a8*/ 	.word	0xffffffff


	//   ....[92]....
        /*01ac*/ 	.word	0xffffffff


	//   ....[93]....
        /*01b0*/ 	.word	0xffffffff


	//   ....[94]....
        /*01b4*/ 	.word	0xffffffff


	//   ....[95]....
        /*01b8*/ 	.word	0xffffffff


	//----- nvinfo : EIATTR_COOP_GROUP_INSTR_OFFSETS
	.align		4
.L_3325:
        /*01bc*/ 	.byte	0x04, 0x28
        /*01be*/ 	.short	(.L_3327 - .L_3326)


	//   ....[0]....
.L_3326:
        /*01c0*/ 	.word	0x000007b0


	//   ....[1]....
        /*01c4*/ 	.word	0x00000820


	//   ....[2]....
        /*01c8*/ 	.word	0x00000940


	//   ....[3]....
        /*01cc*/ 	.word	0x00000a40


	//   ....[4]....
        /*01d0*/ 	.word	0x00000e00


	//   ....[5]....
        /*01d4*/ 	.word	0x000012d0


	//   ....[6]....
        /*01d8*/ 	.word	0x000015d0


	//   ....[7]....
        /*01dc*/ 	.word	0x00001c10


	//   ....[8]....
        /*01e0*/ 	.word	0x000025d0


	//   ....[9]....
        /*01e4*/ 	.word	0x00002610


	//   ....[10]....
        /*01e8*/ 	.word	0x00002650


	//   ....[11]....
        /*01ec*/ 	.word	0x00002690


	//   ....[12]....
        /*01f0*/ 	.word	0x000026d0


	//   ....[13]....
        /*01f4*/ 	.word	0x00002710


	//   ....[14]....
        /*01f8*/ 	.word	0x00002810


	//   ....[15]....
        /*01fc*/ 	.word	0x00002830


	//   ....[16]....
        /*0200*/ 	.word	0x00002840


	//   ....[17]....
        /*0204*/ 	.word	0x00002850


	//   ....[18]....
        /*0208*/ 	.word	0x00002910


	//   ....[19]....
        /*020c*/ 	.word	0x00002930


	//   ....[20]....
        /*0210*/ 	.word	0x00002940


	//   ....[21]....
        /*0214*/ 	.word	0x00002950


	//   ....[22]....
        /*0218*/ 	.word	0x00002a10


	//   ....[23]....
        /*021c*/ 	.word	0x00002a30


	//   ....[24]....
        /*0220*/ 	.word	0x00002a40


	//   ....[25]....
        /*0224*/ 	.word	0x00002a50


	//   ....[26]....
        /*0228*/ 	.word	0x00002b30


	//   ....[27]....
        /*022c*/ 	.word	0x00002b60


	//   ....[28]....
        /*0230*/ 	.word	0x00002b90


	//   ....[29]....
        /*0234*/ 	.word	0x00002bb0


	//   ....[30]....
        /*0238*/ 	.word	0x00002c70


	//   ....[31]....
        /*023c*/ 	.word	0x00002cb0


	//   ....[32]....
        /*0240*/ 	.word	0x00002ce0


	//   ....[33]....
        /*0244*/ 	.word	0x00002d20


	//   ....[34]....
        /*0248*/ 	.word	0x00003610


	//   ....[35]....
        /*024c*/ 	.word	0x00003660


	//   ....[36]....
        /*0250*/ 	.word	0x000036d0


	//   ....[37]....
        /*0254*/ 	.word	0x000036e0


	//   ....[38]....
        /*0258*/ 	.word	0x000037d0


	//   ....[39]....
        /*025c*/ 	.word	0x00003810


	//   ....[40]....
        /*0260*/ 	.word	0x00003830


	//   ....[41]....
        /*0264*/ 	.word	0x00003840


	//   ....[42]....
        /*0268*/ 	.word	0x00003930


	//   ....[43]....
        /*026c*/ 	.word	0x00003970


	//   ....[44]....
        /*0270*/ 	.word	0x000039a0


	//   ....[45]....
        /*0274*/ 	.word	0x00003a30


	//   ....[46]....
        /*0278*/ 	.word	0x00003b70


	//   ....[47]....
        /*027c*/ 	.word	0x00003bb0


	//   ....[48]....
        /*0280*/ 	.word	0x00003bf0


	//   ....[49]....
        /*0284*/ 	.word	0x00003c20


	//   ....[50]....
        /*0288*/ 	.word	0x00003e60


	//   ....[51]....
        /*028c*/ 	.word	0x00003e90


	//   ....[52]....
        /*0290*/ 	.word	0x00003ec0


	//   ....[53]....
        /*0294*/ 	.word	0x00003ef0


	//   ....[54]....
        /*0298*/ 	.word	0x00004160


	//   ....[55]....
        /*029c*/ 	.word	0x000041a0


	//   ....[56]....
        /*02a0*/ 	.word	0x000041e0


	//   ....[57]....
        /*02a4*/ 	.word	0x00004210


	//   ....[58]....
        /*02a8*/ 	.word	0x00004240


	//   ....[59]....
        /*02ac*/ 	.word	0x00004270


	//   ....[60]....
        /*02b0*/ 	.word	0x000042a0


	//   ....[61]....
        /*02b4*/ 	.word	0x000042d0


	//   ....[62]....
        /*02b8*/ 	.word	0x00004330


	//   ....[63]....
        /*02bc*/ 	.word	0x00004360


	//   ....[64]....
        /*02c0*/ 	.word	0x00005960


	//   ....[65]....
        /*02c4*/ 	.word	0x000059a0


	//   ....[66]....
        /*02c8*/ 	.word	0x000059e0


	//   ....[67]....
        /*02cc*/ 	.word	0x00005a20


	//   ....[68]....
        /*02d0*/ 	.word	0x00005ac0


	//   ....[69]....
        /*02d4*/ 	.word	0x00005ae0


	//   ....[70]....
        /*02d8*/ 	.word	0x00005b00


	//   ....[71]....
        /*02dc*/ 	.word	0x00005b20


	//   ....[72]....
        /*02e0*/ 	.word	0x00005b60


	//   ....[73]....
        /*02e4*/ 	.word	0x00005b80


	//   ....[74]....
        /*02e8*/ 	.word	0x00005ba0


	//   ....[75]....
        /*02ec*/ 	.word	0x00005bd0


	//   ....[76]....
        /*02f0*/ 	.word	0x00005c70


	//   ....[77]....
        /*02f4*/ 	.word	0x00005ca0


	//   ....[78]....
        /*02f8*/ 	.word	0x00005cd0


	//   ....[79]....
        /*02fc*/ 	.word	0x00005d10


	//   ....[80]....
        /*0300*/ 	.word	0x00005df0


	//   ....[81]....
        /*0304*/ 	.word	0x00005e30


	//   ....[82]....
        /*0308*/ 	.word	0x00005e60


	//   ....[83]....
        /*030c*/ 	.word	0x00005e90


	//   ....[84]....
        /*0310*/ 	.word	0x000063b0


	//   ....[85]....
        /*0314*/ 	.word	0x000065c0


	//   ....[86]....
        /*0318*/ 	.word	0x00006690


	//   ....[87]....
        /*031c*/ 	.word	0x000066e0


	//   ....[88]....
        /*0320*/ 	.word	0x00006710


	//   ....[89]....
        /*0324*/ 	.word	0x00006730


	//   ....[90]....
        /*0328*/ 	.word	0x00006750


	//   ....[91]....
        /*032c*/ 	.word	0x00006800


	//   ....[92]....
        /*0330*/ 	.word	0x00006850


	//   ....[93]....
        /*0334*/ 	.word	0x00006870


	//   ....[94]....
        /*0338*/ 	.word	0x00006890


	//   ....[95]....
        /*033c*/ 	.word	0x000068b0


	//----- nvinfo : EIATTR_EXIT_INSTR_OFFSETS
	.align		4
.L_3327:
        /*0340*/ 	.byte	0x04, 0x1c
        /*0342*/ 	.short	(.L_3329 - .L_3328)


	//   ....[0]....
.L_3328:
        /*0344*/ 	.word	0x00006970


	//   ....[1]....
        /*0348*/ 	.word	0x00006bb0


	//----- nvinfo : EIATTR_MAX_THREADS
	.align		4
.L_3329:
        /*034c*/ 	.byte	0x04, 0x05
        /*034e*/ 	.short	(.L_3331 - .L_3330)
.L_3330:
        /*0350*/ 	.word	0x00000020
        /*0354*/ 	.word	0x00000001
        /*0358*/ 	.word	0x00000001


	//----- nvinfo : EIATTR_CRS_STACK_SIZE
	.align		4
.L_3331:
        /*035c*/ 	.byte	0x04, 0x1e
        /*035e*/ 	.short	(.L_3333 - .L_3332)
.L_3332:
        /*0360*/ 	.word	0x00000000
.L_3333:


//--------------------- .nv.info._Z25selective_scan_bwd_kernelI32Selective_Scan_bwd_kernel_traitsILi32ELi8ELb1ELb0ELb1ELb1ELb0EN3c104HalfENS1_7complexIfEEEEv12SSMParamsBwd --------------------------
	.section	.nv.info._Z25selective_scan_bwd_kernelI32Selective_Scan_bwd_kernel_traitsILi32ELi8ELb1ELb0ELb1ELb1ELb0EN3c104HalfENS1_7complexIfEEEEv12SSMParamsBwd,"",@"SHT_CUDA_INFO"
	.sectionflags	@""
	.align	4


	//----- nvinfo : EIATTR_CUDA_API_VERSION
	.align		4
        /*0000*/ 	.byte	0x04, 0x37
        /*0002*/ 	.short	(.L_3335 - .L_3334)
.L_3334:
        /*0004*/ 	.word	0x00000082


	//----- nvinfo : EIATTR_SW2861232_WAR
	.align		4
.L_3335:
        /*0008*/ 	.byte	0x01, 0x35
	.zero		2


	//----- nvinfo : EIATTR_PARAM_CBANK
	.align		4
        /*000c*/ 	.byte	0x04, 0x0a
        /*000e*/ 	.short	(.L_3337 - .L_3336)
	.align		4
.L_3336:
        /*0010*/ 	.word	index@(.nv.constant0._Z25selective_scan_bwd_kernelI32Selective_Scan_bwd_kernel_traitsILi32ELi8ELb1ELb0ELb1ELb1ELb0EN3c104HalfENS1_7complexIfEEEEv12SSMParamsBwd)
        /*0014*/ 	.short	0x0160
        /*0016*/ 	.short	0x01f0


	//----- nvinfo : EIATTR_CBANK_PARAM_SIZE
	.align		4
.L_3337:
        /*0018*/ 	.byte	0x03, 0x19
        /*001a*/ 	.short	0x01f0


	//----- nvinfo : EIATTR_KPARAM_INFO
	.align		4
        /*001c*/ 	.byte	0x04, 0x17
        /*001e*/ 	.short	(.L_3339 - .L_3338)
.L_3338:
        /*0020*/ 	.word	0x00000000
        /*0024*/ 	.short	0x0000
        /*0026*/ 	.short	0x0000
        /*0028*/ 	.byte	0x00, 0xf0, 0xc1, 0x07


	//----- nvinfo : EIATTR_MAXREG_COUNT
	.align		4
.L_3339:
        /*002c*/ 	.byte	0x03, 0x1b
        /*002e*/ 	.short	0x00ff


	//----- nvinfo : EIATTR_NUM_BARRIERS
	.align		4
        /*0030*/ 	.byte	0x02, 0x4c
        /*0032*/ 	.byte	0x01
	.zero		1


	//----- nvinfo : EIATTR_MERCURY_ISA_VERSION
	.align		4
        /*0034*/ 	.byte	0x03, 0x5f
        /*0036*/ 	.short	0x0000


	//----- nvinfo : EIATTR_COOP_GROUP_MASK_REGIDS
	.align		4
        /*0038*/ 	.byte	0x04, 0x29
        /*003a*/ 	.short	(.L_3341 - .L_3340)


	//   ....[0]....
.L_3340:
        /*003c*/ 	.word	0xffffffff


	//   ....[1]....
        /*0040*/ 	.word	0xffffffff


	//   ....[2]....
        /*0044*/ 	.word	0xffffffff


	//   ....[3]....
        /*0048*/ 	.word	0xffffffff


	//   ....[4]....
        /*004c*/ 	.word	0xffffffff


	//   ....[5]....
        /*0050*/ 	.word	0xffffffff


	//   ....[6]....
        /*0054*/ 	.word	0xffffffff


	//   ....[7]....
        /*0058*/ 	.word	0xffffffff


	//   ....[8]....
        /*005c*/ 	.word	0xffffffff


	//   ....[9]....
        /*0060*/ 	.word	0xffffffff


	//   ....[10]....
        /*0064*/ 	.word	0xffffffff


	//   ....[11]....
        /*0068*/ 	.word	0xffffffff


	//   ....[12]....
        /*006c*/ 	.word	0xffffffff


	//   ....[13]....
        /*0070*/ 	.word	0xffffffff


	//   ....[14]....
        /*0074*/ 	.word	0xffffffff


	//   ....[15]....
        /*0078*/ 	.word	0xffffffff


	//   ....[16]....
        /*007c*/ 	.word	0xffffffff


	//   ....[17]....
        /*0080*/ 	.word	0xffffffff


	//   ....[18]....
        /*0084*/ 	.word	0xffffffff


	//   ....[19]....
        /*0088*/ 	.word	0xffffffff


	//   ....[20]....
        /*008c*/ 	.word	0xffffffff


	//   ....[21]....
        /*0090*/ 	.word	0xffffffff


	//   ....[22]....
        /*0094*/ 	.word	0xffffffff


	//   ....[23]....
        /*0098*/ 	.word	0xffffffff


	//   ....[24]....
        /*009c*/ 	.word	0xffffffff


	//   ....[25]....
        /*00a0*/ 	.word	0xffffffff


	//   ....[26]....
        /*00a4*/ 	.word	0xffffffff


	//   ....[27]....
        /*00a8*/ 	.word	0xffffffff


	//   ....[28]....
        /*00ac*/ 	.word	0xffffffff


	//   ....[29]....
        /*00b0*/ 	.word	0xffffffff


	//   ....[30]....
        /*00b4*/ 	.word	0xffffffff


	//   ....[31]....
        /*00b8*/ 	.word	0xffffffff


	//   ....[32]....
        /*00bc*/ 	.word	0xffffffff


	//   ....[33]....
        /*00c0*/ 	.word	0xffffffff


	//   ....[34]....
        /*00c4*/ 	.word	0xffffffff


	//   ....[35]....
        /*00c8*/ 	.word	0xffffffff


	//   ....[36]....
        /*00cc*/ 	.word	0xffffffff


	//   ....[37]....
        /*00d0*/ 	.word	0xffffffff


	//   ....[38]....
        /*00d4*/ 	.word	0xffffffff


	//   ....[39]....
        /*00d8*/ 	.word	0xffffffff


	//   ....[40]....
        /*00dc*/ 	.word	0xffffffff


	//   ....[41]....
        /*00e0*/ 	.word	0xffffffff


	//   ....[42]....
        /*00e4*/ 	.word	0xffffffff


	//   ....[43]....
        /*00e8*/ 	.word	0xffffffff


	//   ....[44]....
        /*00ec*/ 	.word	0xffffffff


	//   ....[45]....
        /*00f0*/ 	.word	0xffffffff


	//   ....[46]....
        /*00f4*/ 	.word	0xffffffff


	//   ....[47]....
        /*00f8*/ 	.word	0xffffffff


	//   ....[48]....
        /*00fc*/ 	.word	0xffffffff


	//   ....[49]....
        /*0100*/ 	.word	0xffffffff


	//   ....[50]....
        /*0104*/ 	.word	0xffffffff


	//   ....[51]....
        /*0108*/ 	.word	0xffffffff


	//   ....[52]....
        /*010c*/ 	.word	0xffffffff


	//   ....[53]....
        /*0110*/ 	.word	0xffffffff


	//   ....[54]....
        /*0114*/ 	.word	0xffffffff


	//   ....[55]....
        /*0118*/ 	.word	0xffffffff


	//   ....[56]....
        /*011c*/ 	.word	0xffffffff


	//   ....[57]....
        /*0120*/ 	.word	0xffffffff


	//   ....[58]....
        /*0124*/ 	.word	0xffffffff


	//   ....[59]....
        /*0128*/ 	.word	0xffffffff


	//   ....[60]....
        /*012c*/ 	.word	0xffffffff


	//   ....[61]....
        /*0130*/ 	.word	0xffffffff


	//   ....[62]....
        /*0134*/ 	.word	0xffffffff


	//   ....[63]....
        /*0138*/ 	.word	0xffffffff


	//   ....[64]....
        /*013c*/ 	.word	0xffffffff


	//   ....[65]....
        /*0140*/ 	.word	0xffffffff


	//   ....[66]....
        /*0144*/ 	.word	0xffffffff


	//   ....[67]....
        /*0148*/ 	.word	0xffffffff


	//   ....[68]....
        /*014c*/ 	.word	0xffffffff


	//   ....[69]....
        /*0150*/ 	.word	0xffffffff


	//   ....[70]....
        /*0154*/ 	.word	0xffffffff


	//   ....[71]....
        /*0158*/ 	.word	0xffffffff


	//   ....[72]....
        /*015c*/ 	.word	0xffffffff


	//   ....[73]....
        /*0160*/ 	.word	0xffffffff


	//   ....[74]....
        /*0164*/ 	.word	0xffffffff


	//   ....[75]....
        /*0168*/ 	.word	0xffffffff


	//   ....[76]....
        /*016c*/ 	.word	0xffffffff


	//   ....[77]....
        /*0170*/ 	.word	0xffffffff


	//   ....[78]....
        /*0174*/ 	.word	0xffffffff


	//   ....[79]....
        /*0178*/ 	.word	0xffffffff


	//   ....[80]....
        /*017c*/ 	.word	0xffffffff


	//   ....[81]....
        /*0180*/ 	.word	0xffffffff


	//   ....[82]....
        /*0184*/ 	.word	0xffffffff


	//   ....[83]....
        /*0188*/ 	.word	0xffffffff


	//   ....[84]....
        /*018c*/ 	.word	0xffffffff


	//   ....[85]....
        /*0190*/ 	.word	0xffffffff


	//   ....[86]....
        /*0194*/ 	.word	0xffffffff


	//   ....[87]....
        /*0198*/ 	.word	0xffffffff


	//   ....[88]....
        /*019c*/ 	.word	0xffffffff


	//   ....[89]....
        /*01a0*/ 	.word	0xffffffff


	//   ....[90]....
        /*01a4*/ 	.word	0xffffffff


	//   ....[91]....
        /*01a8*/ 	.word	0xffffffff


	//   ....[92]....
        /*01ac*/ 	.word	0xffffffff


	//----- nvinfo : EIATTR_COOP_GROUP_INSTR_OFFSETS
	.align		4
.L_3341:
        /*01b0*/ 	.byte	0x04, 0x28
        /*01b2*/ 	.short	(.L_3343 - .L_3342)


	//   ....[0]....
.L_3342:
        /*01b4*/ 	.word	0x00000800


	//   ....[1]....
        /*01b8*/ 	.word	0x00000880


	//   ....[2]....
        /*01bc*/ 	.word	0x00000a50


	//   ....[3]....
        /*01c0*/ 	.word	0x000021d0


	//   ....[4]....
        /*01c4*/ 	.word	0x00002b90


	//   ....[5]....
        /*01c8*/ 	.word	0x00002bd0


	//   ....[6]....
        /*01cc*/ 	.word	0x00002c10


	//   ....[7]....
        /*01d0*/ 	.word	0x00002c50


	//   ....[8]....
        /*01d4*/ 	.word	0x00002c90


	//   ....[9]....
        /*01d8*/ 	.word	0x00002cc0


	//   ....[10]....
        /*01dc*/ 	.word	0x00002d90


	//   ....[11]....
        /*01e0*/ 	.word	0x00002db0


	//   ....[12]....
        /*01e4*/ 	.word	0x00002dc0


	//   ....[13]....
        /*01e8*/ 	.word	0x00002dd0


	//   ....[14]....
        /*01ec*/ 	.word	0x00002e90


	//   ....[15]....
        /*01f0*/ 	.word	0x00002eb0


	//   ....[16]....
        /*01f4*/ 	.word	0x00002ec0


	//   ....[17]....
        /*01f8*/ 	.word	0x00002ed0


	//   ....[18]....
        /*01fc*/ 	.word	0x00002f90


	//   ....[19]....
        /*0200*/ 	.word	0x00002fb0


	//   ....[20]....
        /*0204*/ 	.word	0x00002fc0


	//   ....[21]....
        /*0208*/ 	.word	0x00002fd0


	//   ....[22]....
        /*020c*/ 	.word	0x000030b0


	//   ....[23]....
        /*0210*/ 	.word	0x000030e0


	//   ....[24]....
        /*0214*/ 	.word	0x00003110


	//   ....[25]....
        /*0218*/ 	.word	0x00003130


	//   ....[26]....
        /*021c*/ 	.word	0x000031f0


	//   ....[27]....
        /*0220*/ 	.word	0x00003240


	//   ....[28]....
        /*0224*/ 	.word	0x00003280


	//   ....[29]....
        /*0228*/ 	.word	0x000032a0


	//   ....[30]....
        /*022c*/ 	.word	0x00003c70


	//   ....[31]....
        /*0230*/ 	.word	0x00003c80


	//   ....[32]....
        /*0234*/ 	.word	0x00003c90


	//   ....[33]....
        /*0238*/ 	.word	0x00003ca0


	//   ....[34]....
        /*023c*/ 	.word	0x00003d90


	//   ....[35]....
        /*0240*/ 	.word	0x00003dd0


	//   ....[36]....
        /*0244*/ 	.word	0x00003df0


	//   ....[37]....
        /*0248*/ 	.word	0x00003e00


	//   ....[38]....
        /*024c*/ 	.word	0x00003ef0


	//   ....[39]....
        /*0250*/ 	.word	0x00003f30


	//   ....[40]....
        /*0254*/ 	.word	0x00003f60


	//   ....[41]....
        /*0258*/ 	.word	0x00003f90


	//   ....[42]....
        /*025c*/ 	.word	0x00004130


	//   ....[43]....
        /*0260*/ 	.word	0x00004170


	//   ....[44]....
        /*0264*/ 	.word	0x000041b0


	//   ....[45]....
        /*0268*/ 	.word	0x000041e0


	//   ....[46]....
        /*026c*/ 	.word	0x00004420


	//   ....[47]....
        /*0270*/ 	.word	0x00004450


	//   ....[48]....
        /*0274*/ 	.word	0x000045a0


	//   ....[49]....
        /*0278*/ 	.word	0x00004610


	//   ....[50]....
        /*027c*/ 	.word	0x00004720


	//   ....[51]....
        /*0280*/ 	.word	0x00004760


	//   ....[52]....
        /*0284*/ 	.word	0x00004830


	//   ....[53]....
        /*0288*/ 	.word	0x00004890


	//   ....[54]....
        /*028c*/ 	.word	0x000048d0


	//   ....[55]....
        /*0290*/ 	.word	0x00004900


	//   ....[56]....
        /*0294*/ 	.word	0x00004930


	//   ....[57]....
        /*0298*/ 	.word	0x00004960


	//   ....[58]....
        /*029c*/ 	.word	0x00004990


	//   ....[59]....
        /*02a0*/ 	.word	0x000049c0


	//   ....[60]....
        /*02a4*/ 	.word	0x00005f30


	//   ....[61]....
        /*02a8*/ 	.word	0x00005f70


	//   ....[62]....
        /*02ac*/ 	.word	0x00005fb0


	//   ....[63]....
        /*02b0*/ 	.word	0x00005ff0


	//   ....[64]....
        /*02b4*/ 	.word	0x00006090


	//   ....[65]....
        /*02b8*/ 	.word	0x000060d0


	//   ....[66]....
        /*02bc*/ 	.word	0x000060f0


	//   ....[67]....
        /*02c0*/ 	.word	0x00006100


	//   ....[68]....
        /*02c4*/ 	.word	0x00006120


	//   ....[69]....
        /*02c8*/ 	.word	0x00006160


	//   ....[70]....
        /*02cc*/ 	.word	0x00006180


	//   ....[71]....
        /*02d0*/ 	.word	0x000061b0


	//   ....[72]....
        /*02d4*/ 	.word	0x00006240


	//   ....[73]....
        /*02d8*/ 	.word	0x00006270


	//   ....[74]....
        /*02dc*/ 	.word	0x000062a0


	//   ....[75]....
        /*02e0*/ 	.word	0x000062d0


	//   ....[76]....
        /*02e4*/ 	.word	0x000063b0


	//   ....[77]....
        /*02e8*/ 	.word	0x00006400


	//   ....[78]....
        /*02ec*/ 	.word	0x00006440


	//   ....[79]....
        /*02f0*/ 	.word	0x00006470


	//   ....[80]....
        /*02f4*/ 	.word	0x00006890


	//   ....[81]....
        /*02f8*/ 	.word	0x00006c20


	//   ....[82]....
        /*02fc*/ 	.word	0x00006fe0


	//   ....[83]....
        /*0300*/ 	.word	0x000070e0


	//   ....[84]....
        /*0304*/ 	.word	0x00007130


	//   ....[85]....
        /*0308*/ 	.word	0x00007160


	//   ....[86]....
        /*030c*/ 	.word	0x00007180


	//   ....[87]....
        /*0310*/ 	.word	0x000071a0


	//   ....[88]....
        /*0314*/ 	.word	0x00007250


	//   ....[89]....
        /*0318*/ 	.word	0x000072a0


	//   ....[90]....
        /*031c*/ 	.word	0x000072c0


	//   ....[91]....
        /*0320*/ 	.word	0x000072e0


	//   ....[92]....
        /*0324*/ 	.word	0x00007300


	//----- nvinfo : EIATTR_EXIT_INSTR_OFFSETS
	.align		4
.L_3343:
        /*0328*/ 	.byte	0x04, 0x1c
        /*032a*/ 	.short	(.L_3345 - .L_3344)


	//   ....[0]....
.L_3344:
        /*032c*/ 	.word	0x000073c0


	//   ....[1]....
        /*0330*/ 	.word	0x00007600


	//----- nvinfo : EIATTR_MAX_THREADS
	.align		4
.L_3345:
        /*0334*/ 	.byte	0x04, 0x05
        /*0336*/ 	.short	(.L_3347 - .L_3346)
.L_3346:
        /*0338*/ 	.word	0x00000020
        /*033c*/ 	.word	0x00000001
        /*0340*/ 	.word	0x00000001


	//----- nvinfo : EIATTR_CRS_STACK_SIZE
	.align		4
.L_3347:
        /*0344*/ 	.byte	0x04, 0x1e
        /*0346*/ 	.short	(.L_3349 - .L_3348)
.L_3348:
        /*0348*/ 	.word	0x00000000
.L_3349:


//--------------------- .nv.info._Z25selective_scan_bwd_kernelI32Selective_Scan_bwd_kernel_traitsILi32ELi8ELb1ELb0ELb1ELb1ELb1EN3c104HalfENS1_7complexIfEEEEv12SSMParamsBwd --------------------------
	.section	.nv.info._Z25selective_scan_bwd_kernelI32Selective_Scan_bwd_kernel_traitsILi32ELi8ELb1ELb0ELb1ELb1ELb1EN3c104HalfENS1_7complexIfEEEEv12SSMParamsBwd,"",@"SHT_CUDA_INFO"
	.sectionflags	@""
	.align	4


	//----- nvinfo : EIATTR_CUDA_API_VERSION
	.align		4
        /*0000*/ 	.byte	0x04, 0x37
        /*0002*/ 	.short	(.L_3351 - .L_3350)
.L_3350:
        /*0004*/ 	.word	0x00000082


	//----- nvinfo : EIATTR_SW2861232_WAR
	.align		4
.L_3351:
        /*0008*/ 	.byte	0x01, 0x35
	.zero		2


	//----- nvinfo : EIATTR_PARAM_CBANK
	.align		4
        /*000c*/ 	.byte	0x04, 0x0a
        /*000e*/ 	.short	(.L_3353 - .L_3352)
	.align		4
.L_3352:
        /*0010*/ 	.word	index@(.nv.constant0._Z25selective_scan_bwd_kernelI32Selective_Scan_bwd_kernel_traitsILi32ELi8ELb1ELb0ELb1ELb1ELb1EN3c104HalfENS1_7complexIfEEEEv12SSMParamsBwd)
        /*0014*/ 	.short	0x0160
        /*0016*/ 	.short	0x01f0


	//----- nvinfo : EIATTR_CBANK_PARAM_SIZE
	.align		4
.L_3353:
        /*0018*/ 	.byte	0x03, 0x19
        /*001a*/ 	.short	0x01f0


	//----- nvinfo : EIATTR_KPARAM_INFO
	.align		4
        /*001c*/ 	.byte	0x04, 0x17
        /*001e*/ 	.short	(.L_3355 - .L_3354)
.L_3354:
        /*0020*/ 	.word	0x00000000
        /*0024*/ 	.short	0x0000
        /*0026*/ 	.short	0x0000
        /*0028*/ 	.byte	0x00, 0xf0, 0xc1, 0x07


	//----- nvinfo : EIATTR_MAXREG_COUNT
	.align		4
.L_3355:
        /*002c*/ 	.byte	0x03, 0x1b
        /*002e*/ 	.short	0x00ff


	//----- nvinfo : EIATTR_NUM_BARRIERS
	.align		4
        /*0030*/ 	.byte	0x02, 0x4c
        /*0032*/ 	.byte	0x01
	.zero		1


	//----- nvinfo : EIATTR_MERCURY_ISA_VERSION
	.align		4
        /*0034*/ 	.byte	0x03, 0x5f
        /*0036*/ 	.short	0x0000


	//----- nvinfo : EIATTR_COOP_GROUP_MASK_REGIDS
	.align		4
        /*0038*/ 	.byte	0x04, 0x29
        /*003a*/ 	.short	(.L_3357 - .L_3356)


	//   ....[0]....
.L_3356:
        /*003c*/ 	.word	0xffffffff


	//   ....[1]....
        /*0040*/ 	.word	0xffffffff


	//   ....[2]....
        /*0044*/ 	.word	0xffffffff


	//   ....[3]....
        /*0048*/ 	.word	0xffffffff


	//   ....[4]....
        /*004c*/ 	.word	0xffffffff


	//   ....[5]....
        /*0050*/ 	.word	0xffffffff


	//   ....[6]....
        /*0054*/ 	.word	0xffffffff


	//   ....[7]....
        /*0058*/ 	.word	0xffffffff


	//   ....[8]....
        /*005c*/ 	.word	0xffffffff


	//   ....[9]....
        /*0060*/ 	.word	0xffffffff


	//   ....[10]....
        /*0064*/ 	.word	0xffffffff


	//   ....[11]....
        /*0068*/ 	.word	0xffffffff


	//   ....[12]....
        /*006c*/ 	.word	0xffffffff


	//   ....[13]....
        /*0070*/ 	.word	0xffffffff


	//   ....[14]....
        /*0074*/ 	.word	0xffffffff


	//   ....[15]....
        /*0078*/ 	.word	0xffffffff


	//   ....[16]....
        /*007c*/ 	.word	0xffffffff


	//   ....[17]....
        /*0080*/ 	.word	0xffffffff


	//   ....[18]....
        /*0084*/ 	.word	0xffffffff


	//   ....[19]....
        /*0088*/ 	.word	0xffffffff


	//   ....[20]....
        /*008c*/ 	.word	0xffffffff


	//   ....[21]....
        /*0090*/ 	.word	0xffffffff


	//   ....[22]....
        /*0094*/ 	.word	0xffffffff


	//   ....[23]....
        /*0098*/ 	.word	0xffffffff


	//   ....[24]....
        /*009c*/ 	.word	0xffffffff


	//   ....[25]....
        /*00a0*/ 	.word	0xffffffff


	//   ....[26]....
        /*00a4*/ 	.word	0xffffffff


	//   ....[27]....
        /*00a8*/ 	.word	0xffffffff


	//   ....[28]....
        /*00ac*/ 	.word	0xffffffff


	//   ....[29]....
        /*00b0*/ 	.word	0xffffffff


	//   ....[30]....
        /*00b4*/ 	.word	0xffffffff


	//   ....[31]....
        /*00b8*/ 	.word	0xffffffff


	//   ....[32]....
        /*00bc*/ 	.word	0xffffffff


	//   ....[33]....
        /*00c0*/ 	.word	0xffffffff


	//   ....[34]....
        /*00c4*/ 	.word	0xffffffff


	//   ....[35]....
        /*00c8*/ 	.word	0xffffffff


	//   ....[36]....
        /*00cc*/ 	.word	0xffffffff


	//   ....[37]....
        /*00d0*/ 	.word	0xffffffff


	//   ....[38]....
        /*00d4*/ 	.word	0xffffffff


	//   ....[39]....
        /*00d8*/ 	.word	0xffffffff


	//   ....[40]....
        /*00dc*/ 	.word	0xffffffff


	//   ....[41]....
        /*00e0*/ 	.word	0xffffffff


	//   ....[42]....
        /*00e4*/ 	.word	0xffffffff


	//   ....[43]....
        /*00e8*/ 	.word	0xffffffff


	//   ....[44]....
        /*00ec*/ 	.word	0xffffffff


	//   ....[45]....
        /*00f0*/ 	.word	0xffffffff


	//   ....[46]....
        /*00f4*/ 	.word	0xffffffff


	//   ....[47]....
        /*00f8*/ 	.word	0xffffffff


	//   ....[48]....
        /*00fc*/ 	.word	0xffffffff


	//   ....[49]....
        /*0100*/ 	.word	0xffffffff


	//   ....[50]....
        /*0104*/ 	.word	0xffffffff


	//   ....[51]....
        /*0108*/ 	.word	0xffffffff


	//   ....[52]....
        /*010c*/ 	.word	0xffffffff


	//   ....[53]....
        /*0110*/ 	.word	0xffffffff


	//   ....[54]....
        /*0114*/ 	.word	0xffffffff


	//   ....[55]....
        /*0118*/ 	.word	0xffffffff


	//   ....[56]....
        /*011c*/ 	.word	0xffffffff


	//   ....[57]....
        /*0120*/ 	.word	0xffffffff


	//   ....[58]....
        /*0124*/ 	.word	0xffffffff


	//   ....[59]....
        /*0128*/ 	.word	0xffffffff


	//   ....[60]....
        /*012c*/ 	.word	0xffffffff


	//   ....[61]....
        /*0130*/ 	.word	0xffffffff


	//   ....[62]....
        /*0134*/ 	.word	0xffffffff


	//   ....[63]....
        /*0138*/ 	.word	0xffffffff


	//   ....[64]....
        /*013c*/ 	.word	0xffffffff


	//   ....[65]....
        /*0140*/ 	.word	0xffffffff


	//   ....[66]....
        /*0144*/ 	.word	0xffffffff


	//   ....[67]....
        /*0148*/ 	.word	0xffffffff


	//   ....[68]....
        /*014c*/ 	.word	0xffffffff


	//   ....[69]....
        /*0150*/ 	.word	0xffffffff


	//   ....[70]....
        /*0154*/ 	.word	0xffffffff


	//   ....[71]....
        /*0158*/ 	.word	0xffffffff


	//   ....[72]....
        /*015c*/ 	.word	0xffffffff


	//   ....[73]....
        /*0160*/ 	.word	0xffffffff


	//   ....[74]....
        /*0164*/ 	.word	0xffffffff


	//   ....[75]....
        /*0168*/ 	.word	0xffffffff


	//   ....[76]....
        /*016c*/ 	.word	0xffffffff


	//   ....[77]....
        /*0170*/ 	.word	0xffffffff


	//   ....[78]....
        /*0174*/ 	.word	0xffffffff


	//   ....[79]....
        /*0178*/ 	.word	0xffffffff


	//   ....[80]....
        /*017c*/ 	.word	0xffffffff


	//   ....[81]....
        /*0180*/ 	.word	0xffffffff


	//   ....[82]....
        /*0184*/ 	.word	0xffffffff


	//   ....[83]....
        /*0188*/ 	.word	0xffffffff


	//   ....[84]....
        /*018c*/ 	.word	0xffffffff


	//   ....[85]....
        /*0190*/ 	.word	0xffffffff


	//   ....[86]....
        /*0194*/ 	.word	0xffffffff


	//   ....[87]....
        /*0198*/ 	.word	0xffffffff


	//   ....[88]....
        /*019c*/ 	.word	0xffffffff


	//   ....[89]....
        /*01a0*/ 	.word	0xffffffff


	//   ....[90]....
        /*01a4*/ 	.word	0xffffffff


	//   ....[91]....
        /*01a8*/ 	.word	0xffffffff


	//   ....[92]....
        /*01ac*/ 	.word	0xffffffff


	//   ....[93]....
        /*01b0*/ 	.word	0xffffffff


	//   ....[94]....
        /*01b4*/ 	.word	0xffffffff


	//   ....[95]....
        /*01b8*/ 	.word	0xffffffff


	//   ....[96]....
        /*01bc*/ 	.word	0xffffffff


	//----- nvinfo : EIATTR_COOP_GROUP_INSTR_OFFSETS
	.align		4
.L_3357:
        /*01c0*/ 	.byte	0x04, 0x28
        /*01c2*/ 	.short	(.L_3359 - .L_3358)


	//   ....[0]....
.L_3358:
        /*01c4*/ 	.word	0x000007f0


	//   ....[1]....
        /*01c8*/ 	.word	0x00000870


	//   ....[2]....
        /*01cc*/ 	.word	0x00000a40


	//   ....[3]....
        /*01d0*/ 	.word	0x00001d10


	//   ....[4]....
        /*01d4*/ 	.word	0x00002050


	//   ....[5]....
        /*01d8*/ 	.word	0x00002530


	//   ....[6]....
        /*01dc*/ 	.word	0x00002820


	//   ....[7]....
        /*01e0*/ 	.word	0x00002d90


	//   ....[8]....
        /*01e4*/ 	.word	0x00003750


	//   ....[9]....
        /*01e8*/ 	.word	0x00003790


	//   ....[10]....
        /*01ec*/ 	.word	0x000037d0


	//   ....[11]....
        /*01f0*/ 	.word	0x00003810


	//   ....[12]....
        /*01f4*/ 	.word	0x00003850


	//   ....[13]....
        /*01f8*/ 	.word	0x00003880


	//   ....[14]....
        /*01fc*/ 	.word	0x00003950


	//   ....[15]....
        /*0200*/ 	.word	0x00003970


	//   ....[16]....
        /*0204*/ 	.word	0x00003980


	//   ....[17]....
        /*0208*/ 	.word	0x00003990


	//   ....[18]....
        /*020c*/ 	.word	0x00003a50


	//   ....[19]....
        /*0210*/ 	.word	0x00003a70


	//   ....[20]....
        /*0214*/ 	.word	0x00003a80


	//   ....[21]....
        /*0218*/ 	.word	0x00003a90


	//   ....[22]....
        /*021c*/ 	.word	0x00003b50


	//   ....[23]....
        /*0220*/ 	.word	0x00003b70


	//   ....[24]....
        /*0224*/ 	.word	0x00003b80


	//   ....[25]....
        /*0228*/ 	.word	0x00003b90


	//   ....[26]....
        /*022c*/ 	.word	0x00003c70


	//   ....[27]....
        /*0230*/ 	.word	0x00003ca0


	//   ....[28]....
        /*0234*/ 	.word	0x00003cd0


	//   ....[29]....
        /*0238*/ 	.word	0x00003cf0


	//   ....[30]....
        /*023c*/ 	.word	0x00003db0


	//   ....[31]....
        /*0240*/ 	.word	0x00003e10


	//   ....[32]....
        /*0244*/ 	.word	0x00003e50


	//   ....[33]....
        /*0248*/ 	.word	0x00003e70


	//   ....[34]....
        /*024c*/ 	.word	0x00004830


	//   ....[35]....
        /*0250*/ 	.word	0x00004840


	//   ....[36]....
        /*0254*/ 	.word	0x00004850


	//   ....[37]....
        /*0258*/ 	.word	0x00004860


	//   ....[38]....
        /*025c*/ 	.word	0x00004950


	//   ....[39]....
        /*0260*/ 	.word	0x00004990


	//   ....[40]....
        /*0264*/ 	.word	0x000049b0


	//   ....[41]....
        /*0268*/ 	.word	0x000049c0


	//   ....[42]....
        /*026c*/ 	.word	0x00004ab0


	//   ....[43]....
        /*0270*/ 	.word	0x00004af0


	//   ....[44]....
        /*0274*/ 	.word	0x00004b20


	//   ....[45]....
        /*0278*/ 	.word	0x00004b50


	//   ....[46]....
        /*027c*/ 	.word	0x00004cf0


	//   ....[47]....
        /*0280*/ 	.word	0x00004d30


	//   ....[48]....
        /*0284*/ 	.word	0x00004d70


	//   ....[49]....
        /*0288*/ 	.word	0x00004da0


	//   ....[50]....
        /*028c*/ 	.word	0x00004fe0


	//   ....[51]....
        /*0290*/ 	.word	0x00005150


	//   ....[52]....
        /*0294*/ 	.word	0x000051c0


	//   ....[53]....
        /*0298*/ 	.word	0x000051f0


	//   ....[54]....
        /*029c*/ 	.word	0x000052e0


	//   ....[55]....
        /*02a0*/ 	.word	0x00005320


	//   ....[56]....
        /*02a4*/ 	.word	0x00005400


	//   ....[57]....
        /*02a8*/ 	.word	0x00005430


	//   ....[58]....
        /*02ac*/ 	.word	0x00005460


	//   ....[59]....
        /*02b0*/ 	.word	0x00005490


	//   ....[60]....
        /*02b4*/ 	.word	0x000054e0


	//   ....[61]....
        /*02b8*/ 	.word	0x00005510


	//   ....[62]....
        /*02bc*/ 	.word	0x00005540


	//   ....[63]....
        /*02c0*/ 	.word	0x00005570


	//   ....[64]....
        /*02c4*/ 	.word	0x00006af0


	//   ....[65]....
        /*02c8*/ 	.word	0x00006b30


	//   ....[66]....
        /*02cc*/ 	.word	0x00006b70


	//   ....[67]....
        /*02d0*/ 	.word	0x00006bb0


	//   ....[68]....
        /*02d4*/ 	.word	0x00006c50


	//   ....[69]....
        /*02d8*/ 	.word	0x00006c80


	//   ....[70]....
        /*02dc*/ 	.word	0x00006ca0


	//   ....[71]....
        /*02e0*/ 	.word	0x00006cb0


	//   ....[72]....
        /*02e4*/ 	.word	0x00006cd0


	//   ....[73]....
        /*02e8*/ 	.word	0x00006d10


	//   ....[74]....
        /*02ec*/ 	.word	0x00006d30


	//   ....[75]....
        /*02f0*/ 	.word	0x00006d60


	//   ....[76]....
        /*02f4*/ 	.word	0x00006df0


	//   ....[77]....
        /*02f8*/ 	.word	0x00006e20


	//   ....[78]....
        /*02fc*/ 	.word	0x00006e60


	//   ....[79]....
        /*0300*/ 	.word	0x00006e90


	//   ....[80]....
        /*0304*/ 	.word	0x00006fb0


	//   ....[81]....
        /*0308*/ 	.word	0x00007000


	//   ....[82]....
        /*030c*/ 	.word	0x00007030


	//   ....[83]....
        /*0310*/ 	.word	0x00007060


	//   ....[84]....
        /*0314*/ 	.word	0x00007460


	//   ....[85]....
        /*0318*/ 	.word	0x00007820


	//   ....[86]....
        /*031c*/ 	.word	0x00007b80


	//   ....[87]....
        /*0320*/ 	.word	0x00007ca0


	//   ....[88]....
        /*0324*/ 	.word	0x00007cf0


	//   ....[89]....
        /*0328*/ 	.word	0x00007d20


	//   ....[90]....
        /*032c*/ 	.word	0x00007d40


	//   ....[91]....
        /*0330*/ 	.word	0x00007d60


	//   ....[92]....
        /*0334*/ 	.word	0x00007e10


	//   ....[93]....
        /*0338*/ 	.word	0x00007e60


	//   ....[94]....
        /*033c*/ 	.word	0x00007e80


	//   ....[95]....
        /*0340*/ 	.word	0x00007ea0


	//   ....[96]....
        /*0344*/ 	.word	0x00007ec0


	//----- nvinfo : EIATTR_EXIT_INSTR_OFFSETS
	.align		4
.L_3359:
        /*0348*/ 	.byte	0x04, 0x1c
        /*034a*/ 	.short	(.L_3361 - .L_3360)


	//   ....[0]....
.L_3360:
        /*034c*/ 	.word	0x00007f80


	//   ....[1]....
        /*0350*/ 	.word	0x000081c0


	//----- nvinfo : EIATTR_MAX_THREADS
	.align		4
.L_3361:
        /*0354*/ 	.byte	0x04, 0x05
        /*0356*/ 	.short	(.L_3363 - .L_3362)
.L_3362:
        /*0358*/ 	.word	0x00000020
        /*035c*/ 	.word	0x00000001
        /*0360*/ 	.word	0x00000001


	//----- nvinfo : EIATTR_CRS_STACK_SIZE
	.align		4
.L_3363:
        /*0364*/ 	.byte	0x04, 0x1e
        /*0366*/ 	.short	(.L_3365 - .L_3364)
.L_3364:
        /*0368*/ 	.word	0x00000000
.L_3365:


//--------------------- .nv.info._Z25selective_scan_bwd_kernelI32Selective_Scan_bwd_kernel_traitsILi32ELi8ELb1ELb1ELb0ELb0ELb0EN3c104HalfENS1_7complexIfEEEEv12SSMParamsBwd --------------------------
	.section	.nv.info._Z25selective_scan_bwd_kernelI32Selective_Scan_bwd_kernel_traitsILi32ELi8ELb1ELb1ELb0ELb0ELb0EN3c104HalfENS1_7complexIfEEEEv12SSMParamsBwd,"",@"SHT_CUDA_INFO"
	.sectionflags	@""
	.align	4


	//----- nvinfo : EIATTR_CUDA_API_VERSION
	.align		4
        /*0000*/ 	.byte	0x04, 0x37
        /*0002*/ 	.short	(.L_3367 - .L_3366)
.L_3366:
        /*0004*/ 	.word	0x00000082


	//----- nvinfo : EIATTR_SW2861232_WAR
	.align		4
.L_3367:
        /*0008*/ 	.byte	0x01, 0x35
	.zero		2


	//----- nvinfo : EIATTR_PARAM_CBANK
	.align		4
        /*000c*/ 	.byte	0x04, 0x0a
        /*000e*/ 	.short	(.L_3369 - .L_3368)
	.align		4
.L_3368:
        /*0010*/ 	.word	index@(.nv.constant0._Z25selective_scan_bwd_kernelI32Selective_Scan_bwd_kernel_traitsILi32ELi8ELb1ELb1ELb0ELb0ELb0EN3c104HalfENS1_7complexIfEEEEv12SSMParamsBwd)
        /*0014*/ 	.short	0x0160
        /*0016*/ 	.short	0x01f0


	//----- nvinfo : EIATTR_CBANK_PARAM_SIZE
	.align		4
.L_3369:
        /*0018*/ 	.byte	0x03, 0x19
        /*001a*/ 	.short	0x01f0


	//----- nvinfo : EIATTR_KPARAM_INFO
	.align		4
        /*001c*/ 	.byte	0x04, 0x17
        /*001e*/ 	.short	(.L_3371 - .L_3370)
.L_3370:
        /*0020*/ 	.word	0x00000000
        /*0024*/ 	.short	0x0000
        /*0026*/ 	.short	0x0000
        /*0028*/ 	.byte	0x00, 0xf0, 0xc1, 0x07


	//----- nvinfo : EIATTR_MAXREG_COUNT
	.align		4
.L_3371:
        /*002c*/ 	.byte	0x03, 0x1b
        /*002e*/ 	.short	0x00ff


	//----- nvinfo : EIATTR_NUM_BARRIERS
	.align		4
        /*0030*/ 	.byte	0x02, 0x4c
        /*0032*/ 	.byte	0x01
	.zero		1


	//----- nvinfo : EIATTR_MERCURY_ISA_VERSION
	.align		4
        /*0034*/ 	.byte	0x03, 0x5f
        /*0036*/ 	.short	0x0000


	//----- nvinfo : EIATTR_COOP_GROUP_MASK_REGIDS
	.align		4
        /*0038*/ 	.byte	0x04, 0x29
        /*003a*/ 	.short	(.L_3373 - .L_3372)


	//   ....[0]....
.L_3372:
        /*003c*/ 	.word	0xffffffff


	//   ....[1]....
        /*0040*/ 	.word	0xffffffff


	//   ....[2]....
        /*0044*/ 	.word	0xffffffff


	//   ....[3]....
        /*0048*/ 	.word	0xffffffff


	//   ....[4]....
        /*004c*/ 	.word	0xffffffff


	//   ....[5]....
        /*0050*/ 	.word	0xffffffff


	//   ....[6]....
        /*0054*/ 	.word	0xffffffff


	//   ....[7]....
        /*0058*/ 	.word	0xffffffff


	//   ....[8]....
        /*005c*/ 	.word	0xffffffff


	//   ....[9]....
        /*0060*/ 	.word	0xffffffff


	//   ....[10]....
        /*0064*/ 	.word	0xffffffff


	//   ....[11]....
        /*0068*/ 	.word	0xffffffff


	//   ....[12]....
        /*006c*/ 	.word	0xffffffff


	//   ....[13]....
        /*0070*/ 	.word	0xffffffff


	//   ....[14]....
        /*0074*/ 	.word	0xffffffff


	//   ....[15]....
        /*0078*/ 	.word	0xffffffff


	//   ....[16]....
        /*007c*/ 	.word	0xffffffff


	//   ....[17]....
        /*0080*/ 	.word	0xffffffff


	//   ....[18]....
        /*0084*/ 	.word	0xffffffff


	//   ....[19]....
        /*0088*/ 	.word	0xffffffff


	//   ....[20]....
        /*008c*/ 	.word	0xffffffff


	//   ....[21]....
        /*0090*/ 	.word	0xffffffff


	//   ....[22]....
        /*0094*/ 	.word	0xffffffff


	//   ....[23]....
        /*0098*/ 	.word	0xffffffff


	//   ....[24]....
        /*009c*/ 	.word	0xffffffff


	//   ....[25]....
        /*00a0*/ 	.word	0xffffffff


	//   ....[26]....
        /*00a4*/ 	.word	0xffffffff


	//   ....[27]....
        /*00a8*/ 	.word	0xffffffff


	//   ....[28]....
        /*00ac*/ 	.word	0xffffffff


	//   ....[29]....
        /*00b0*/ 	.word	0xffffffff


	//   ....[30]....
        /*00b4*/ 	.word	0xffffffff


	//   ....[31]....
        /*00b8*/ 	.word	0xffffffff


	//   ....[32]....
        /*00bc*/ 	.word	0xffffffff


	//   ....[33]....
        /*00c0*/ 	.word	0xffffffff


	//   ....[34]....
        /*00c4*/ 	.word	0xffffffff


	//   ....[35]....
        /*00c8*/ 	.word	0xffffffff


	//   ....[36]....
        /*00cc*/ 	.word	0xffffffff


	//   ....[37]....
        /*00d0*/ 	.word	0xffffffff


	//   ....[38]....
        /*00d4*/ 	.word	0xffffffff


	//   ....[39]....
        /*00d8*/ 	.word	0xffffffff


	//   ....[40]....
        /*00dc*/ 	.word	0xffffffff


	//   ....[41]....
        /*00e0*/ 	.word	0xffffffff


	//   ....[42]....
        /*00e4*/ 	.word	0xffffffff


	//   ....[43]....
        /*00e8*/ 	.word	0xffffffff


	//   ....[44]....
        /*00ec*/ 	.word	0xffffffff


	//   ....[45]....
        /*00f0*/ 	.word	0xffffffff


	//   ....[46]....
        /*00f4*/ 	.word	0xffffffff


	//   ....[47]....
        /*00f8*/ 	.word	0xffffffff


	//   ....[48]....
        /*00fc*/ 	.word	0xffffffff


	//   ....[49]....
        /*0100*/ 	.word	0xffffffff


	//   ....[50]....
        /*0104*/ 	.word	0xffffffff


	//   ....[51]....
        /*0108*/ 	.word	0xffffffff


	//   ....[52]....
        /*010c*/ 	.word	0xffffffff


	//   ....[53]....
        /*0110*/ 	.word	0xffffffff


	//   ....[54]....
        /*0114*/ 	.word	0xffffffff


	//   ....[55]....
        /*0118*/ 	.word	0xffffffff


	//   ....[56]....
        /*011c*/ 	.word	0xffffffff


	//   ....[57]....
        /*0120*/ 	.word	0xffffffff


	//   ....[58]....
        /*0124*/ 	.word	0xffffffff


	//   ....[59]....
        /*0128*/ 	.word	0xffffffff


	//   ....[60]....
        /*012c*/ 	.word	0xffffffff


	//   ....[61]....
        /*0130*/ 	.word	0xffffffff


	//   ....[62]....
        /*0134*/ 	.word	0xffffffff


	//   ....[63]....
        /*0138*/ 	.word	0xffffffff


	//   ....[64]....
        /*013c*/ 	.word	0xffffffff


	//   ....[65]....
        /*0140*/ 	.word	0xffffffff


	//   ....[66]....
        /*0144*/ 	.word	0xffffffff


	//   ....[67]....
        /*0148*/ 	.word	0xffffffff


	//   ....[68]....
        /*014c*/ 	.word	0xffffffff


	//   ....[69]....
        /*0150*/ 	.word	0xffffffff


	//   ....[70]....
        /*0154*/ 	.word	0xffffffff


	//   ....[71]....
        /*0158*/ 	.word	0xffffffff


	//   ....[72]....
        /*015c*/ 	.word	0xffffffff


	//   ....[73]....
        /*0160*/ 	.word	0xffffffff


	//   ....[74]....
        /*0164*/ 	.word	0xffffffff


	//   ....[75]....
        /*0168*/ 	.word	0xffffffff


	//   ....[76]....
        /*016c*/ 	.word	0xffffffff


	//   ....[77]....
        /*0170*/ 	.word	0xffffffff


	//   ....[78]....
        /*0174*/ 	.word	0xffffffff


	//   ....[79]....
        /*0178*/ 	.word	0xffffffff


	//   ....[80]....
        /*017c*/ 	.word	0xffffffff


	//   ....[81]....
        /*0180*/ 	.word	0xffffffff


	//   ....[82]....
        /*0184*/ 	.word	0xffffffff


	//   ....[83]....
        /*0188*/ 	.word	0xffffffff


	//   ....[84]....
        /*018c*/ 	.word	0xffffffff


	//   ....[85]....
        /*0190*/ 	.word	0xffffffff


	//   ....[86]....
        /*0194*/ 	.word	0xffffffff


	//   ....[87]....
        /*0198*/ 	.word	0xffffffff


	//   ....[88]....
        /*019c*/ 	.word	0xffffffff


	//   ....[89]....
        /*01a0*/ 	.word	0xffffffff


	//   ....[90]....
        /*01a4*/ 	.word	0xffffffff


	//   ....[91]....
        /*01a8*/ 	.word	0xffffffff


	//----- nvinfo : EIATTR_COOP_GROUP_INSTR_OFFSETS
	.align		4
.L_3373:
        /*01ac*/ 	.byte	0x04, 0x28
        /*01ae*/ 	.short	(.L_3375 - .L_3374)


	//   ....[0]....
.L_3374:
        /*01b0*/ 	.word	0x00000790


	//   ....[1]....
        /*01b4*/ 	.word	0x000007f0


	//   ....[2]....
        /*01b8*/ 	.word	0x00000910


	//   ....[3]....
        /*01bc*/ 	.word	0x00001070


	//   ....[4]....
        /*01c0*/ 	.word	0x00001c30


	//   ....[5]....
        /*01c4*/ 	.word	0x00001c70


	//   ....[6]....
        /*01c8*/ 	.word	0x00001c90


	//   ....[7]....
        /*01cc*/ 	.word	0x00001ca0


	//   ....[8]....
        /*01d0*/ 	.word	0x00001cb0


	//   ....[9]....
        /*01d4*/ 	.word	0x00001cc0


	//   ....[10]....
        /*01d8*/ 	.word	0x00001da0


	//   ....[11]....
        /*01dc*/ 	.word	0x00001dc0


	//   ....[12]....
        /*01e0*/ 	.word	0x00001dd0


	//   ....[13]....
        /*01e4*/ 	.word	0x00001de0


	//   ....[14]....
        /*01e8*/ 	.word	0x00001ea0


	//   ....[15]....
        /*01ec*/ 	.word	0x00001ec0


	//   ....[16]....
        /*01f0*/ 	.word	0x00001ed0


	//   ....[17]....
        /*01f4*/ 	.word	0x00001ee0


	//   ....[18]....
        /*01f8*/ 	.word	0x00001fc0


	//   ....[19]....
        /*01fc*/ 	.word	0x00001ff0


	//   ....[20]....
        /*0200*/ 	.word	0x00002020


	//   ....[21]....
        /*0204*/ 	.word	0x00002040


	//   ....[22]....
        /*0208*/ 	.word	0x00002140


	//   ....[23]....
        /*020c*/ 	.word	0x00002170


	//   ....[24]....
        /*0210*/ 	.word	0x000021a0


	//   ....[25]....
        /*0214*/ 	.word	0x000021c0


	//   ....[26]....
        /*0218*/ 	.word	0x000022b0


	//   ....[27]....
        /*021c*/ 	.word	0x00002300


	//   ....[28]....
        /*0220*/ 	.word	0x00002330


	//   ....[29]....
        /*0224*/ 	.word	0x00002360


	//   ....[30]....
        /*0228*/ 	.word	0x000029d0


	//   ....[31]....
        /*022c*/ 	.word	0x00002a40


	//   ....[32]....
        /*0230*/ 	.word	0x00002a60


	//   ....[33]....
        /*0234*/ 	.word	0x00002a80


	//   ....[34]....
        /*0238*/ 	.word	0x00002b70


	//   ....[35]....
        /*023c*/ 	.word	0x00002ba0


	//   ....[36]....
        /*0240*/ 	.word	0x00002bc0


	//   ....[37]....
        /*0244*/ 	.word	0x00002bd0


	//   ....[38]....
        /*0248*/ 	.word	0x00002cc0


	//   ....[39]....
        /*024c*/ 	.word	0x00002d00


	//   ....[40]....
        /*0250*/ 	.word	0x00002db0


	//   ....[41]....
        /*0254*/ 	.word	0x00002de0


	//   ....[42]....
        /*0258*/ 	.word	0x00002f00


	//   ....[43]....
        /*025c*/ 	.word	0x00002f40


	//   ....[44]....
        /*0260*/ 	.word	0x00002fa0


	//   ....[45]....
        /*0264*/ 	.word	0x00002fd0


	//   ....[46]....
        /*0268*/ 	.word	0x000030d0


	//   ....[47]....
        /*026c*/ 	.word	0x00003110


	//   ....[48]....
        /*0270*/ 	.word	0x00003140


	//   ....[49]....
        /*0274*/ 	.word	0x00003170


	//   ....[50]....
        /*0278*/ 	.word	0x000032a0


	//   ....[51]....
        /*027c*/ 	.word	0x000032e0


	//   ....[52]....
        /*0280*/ 	.word	0x00003320


	//   ....[53]....
        /*0284*/ 	.word	0x00003370


	//   ....[54]....
        /*0288*/ 	.word	0x000033a0


	//   ....[55]....
        /*028c*/ 	.word	0x000033d0


	//   ....[56]....
        /*0290*/ 	.word	0x00003400


	//   ....[57]....
        /*0294*/ 	.word	0x00003430


	//   ....[58]....
        /*0298*/ 	.word	0x00003460


	//   ....[59]....
        /*029c*/ 	.word	0x00003490


	//   ....[60]....
        /*02a0*/ 	.word	0x00004950


	//   ....[61]....
        /*02a4*/ 	.word	0x00004990


	//   ....[62]....
        /*02a8*/ 	.word	0x000049d0


	//   ....[63]....
        /*02ac*/ 	.word	0x00004a10


	//   ....[64]....
        /*02b0*/ 	.word	0x00004a70


	//   ....[65]....
        /*02b4*/ 	.word	0x00004a90


	//   ....[66]....
        /*02b8*/ 	.word	0x00004ac0


	//   ....[67]....
        /*02bc*/ 	.word	0x00004ae0


	//   ....[68]....
        /*02c0*/ 	.word	0x00004b80


	//   ....[69]....
        /*02c4*/ 	.word	0x00004bb0


	//   ....[70]....
        /*02c8*/ 	.word	0x00004be0


	//   ....[71]....
        /*02cc*/ 	.word	0x00004c10


	//   ....[72]....
        /*02d0*/ 	.word	0x00004cb0


	//   ....[73]....
        /*02d4*/ 	.word	0x00004d00


	//   ....[74]....
        /*02d8*/ 	.word	0x00004d40


	//   ....[75]....
        /*02dc*/ 	.word	0x00004d70


	//   ....[76]....
        /*02e0*/ 	.word	0x00004ec0


	//   ....[77]....
        /*02e4*/ 	.word	0x00004f00


	//   ....[78]....
        /*02e8*/ 	.word	0x00004f40


	//   ....[79]....
        /*02ec*/ 	.word	0x00004f70


	//   ....[80]....
        /*02f0*/ 	.word	0x00005470


	//   ....[81]....
        /*02f4*/ 	.word	0x000056c0


	//   ....[82]....
        /*02f8*/ 	.word	0x000057a0


	//   ....[83]....
        /*02fc*/ 	.word	0x000057f0


	//   ....[84]....
        /*0300*/ 	.word	0x00005820


	//   ....[85]....
        /*0304*/ 	.word	0x00005840


	//   ....[86]....
        /*0308*/ 	.word	0x00005860


	//   ....[87]....
        /*030c*/ 	.word	0x00005910


	//   ....[88]....
        /*0310*/ 	.word	0x00005960


	//   ....[89]....
        /*0314*/ 	.word	0x00005980


	//   ....[90]....
        /*0318*/ 	.word	0x000059a0


	//   ....[91]....
        /*031c*/ 	.word	0x000059c0


	//----- nvinfo : EIATTR_EXIT_INSTR_OFFSETS
	.align		4
.L_3375:
        /*0320*/ 	.byte	0x04, 0x1c
        /*0322*/ 	.short	(.L_3377 - .L_3376)


	//   ....[0]....
.L_3376:
        /*0324*/ 	.word	0x00005a80


	//   ....[1]....
        /*0328*/ 	.word	0x00005cc0


	//----- nvinfo : EIATTR_MAX_THREADS
	.align		4
.L_3377:
        /*032c*/ 	.byte	0x04, 0x05
        /*032e*/ 	.short	(.L_3379 - .L_3378)
.L_3378:
        /*0330*/ 	.word	0x00000020
        /*0334*/ 	.word	0x00000001
        /*0338*/ 	.word	0x00000001


	//----- nvinfo : EIATTR_CRS_STACK_SIZE
	.align		4
.L_3379:
        /*033c*/ 	.byte	0x04, 0x1e
        /*033e*/ 	.short	(.L_3381 - .L_3380)
.L_3380:
        /*0340*/ 	.word	0x00000000
.L_3381:


//--------------------- .nv.info._Z25selective_scan_bwd_kernelI32Selective_Scan_bwd_kernel_traitsILi32ELi8ELb1ELb1ELb0ELb0ELb1EN3c104HalfENS1_7complexIfEEEEv12SSMParamsBwd --------------------------
	.section	.nv.info._Z25selective_scan_bwd_kernelI32Selective_Scan_bwd_kernel_traitsILi32ELi8ELb1ELb1ELb0ELb0ELb1EN3c104HalfENS1_7complexIfEEEEv12SSMParamsBwd,"",@"SHT_CUDA_INFO"
	.sectionflags	@""
	.align	4


	//----- nvinfo : EIATTR_CUDA_API_VERSION
	.align		4
        /*0000*/ 	.byte	0x04, 0x37
        /*0002*/ 	.short	(.L_3383 - .L_3382)
.L_3382:
        /*0004*/ 	.word	0x00000082


	//----- nvinfo : EIATTR_SW2861232_WAR
	.align		4
.L_3383:
        /*0008*/ 	.byte	0x01, 0x35
	.zero		2


	//----- nvinfo : EIATTR_PARAM_CBANK
	.align		4
        /*000c*/ 	.byte	0x04, 0x0a
        /*000e*/ 	.short	(.L_3385 - .L_3384)
	.align		4
.L_3384:
        /*0010*/ 	.word	index@(.nv.constant0._Z25selective_scan_bwd_kernelI32Selective_Scan_bwd_kernel_traitsILi32ELi8ELb1ELb1ELb0ELb0ELb1EN3c104HalfENS1_7complexIfEEEEv12SSMParamsBwd)
        /*0014*/ 	.short	0x0160
        /*0016*/ 	.short	0x01f0


	//----- nvinfo : EIATTR_CBANK_PARAM_SIZE
	.align		4
.L_3385:
        /*0018*/ 	.byte	0x03, 0x19
        /*001a*/ 	.short	0x01f0


	//----- nvinfo : EIATTR_KPARAM_INFO
	.align		4
        /*001c*/ 	.byte	0x04, 0x17
        /*001e*/ 	.short	(.L_3387 - .L_3386)
.L_3386:
        /*0020*/ 	.word	0x00000000
        /*0024*/ 	.short	0x0000
        /*0026*/ 	.short	0x0000
        /*0028*/ 	.byte	0x00, 0xf0, 0xc1, 0x07


	//----- nvinfo : EIATTR_MAXREG_COUNT
	.align		4
.L_3387:
        /*002c*/ 	.byte	0x03, 0x1b
        /*002e*/ 	.short	0x00ff


	//----- nvinfo : EIATTR_NUM_BARRIERS
	.align		4
        /*0030*/ 	.byte	0x02, 0x4c
        /*0032*/ 	.byte	0x01
	.zero		1


	//----- nvinfo : EIATTR_MERCURY_ISA_VERSION
	.align		4
        /*0034*/ 	.byte	0x03, 0x5f
        /*0036*/ 	.short	0x0000


	//----- nvinfo : EIATTR_COOP_GROUP_MASK_REGIDS
	.align		4
        /*0038*/ 	.byte	0x04, 0x29
        /*003a*/ 	.short	(.L_3389 - .L_3388)


	//   ....[0]....
.L_3388:
        /*003c*/ 	.word	0xffffffff


	//   ....[1]....
        /*0040*/ 	.word	0xffffffff


	//   ....[2]....
        /*0044*/ 	.word	0xffffffff


	//   ....[3]....
        /*0048*/ 	.word	0xffffffff


	//   ....[4]....
        /*004c*/ 	.word	0xffffffff


	//   ....[5]....
        /*0050*/ 	.word	0xffffffff


	//   ....[6]....
        /*0054*/ 	.word	0xffffffff


	//   ....[7]....
        /*0058*/ 	.word	0xffffffff


	//   ....[8]....
        /*005c*/ 	.word	0xffffffff


	//   ....[9]....
        /*0060*/ 	.word	0xffffffff


	//   ....[10]....
        /*0064*/ 	.word	0xffffffff


	//   ....[11]....
        /*0068*/ 	.word	0xffffffff


	//   ....[12]....
        /*006c*/ 	.word	0xffffffff


	//   ....[13]....
        /*0070*/ 	.word	0xffffffff


	//   ....[14]....
        /*0074*/ 	.word	0xffffffff


	//   ....[15]....
        /*0078*/ 	.word	0xffffffff


	//   ....[16]....
        /*007c*/ 	.word	0xffffffff


	//   ....[17]....
        /*0080*/ 	.word	0xffffffff


	//   ....[18]....
        /*0084*/ 	.word	0xffffffff


	//   ....[19]....
        /*0088*/ 	.word	0xffffffff


	//   ....[20]....
        /*008c*/ 	.word	0xffffffff


	//   ....[21]....
        /*0090*/ 	.word	0xffffffff


	//   ....[22]....
        /*0094*/ 	.word	0xffffffff


	//   ....[23]....
        /*0098*/ 	.word	0xffffffff


	//   ....[24]....
        /*009c*/ 	.word	0xffffffff


	//   ....[25]....
        /*00a0*/ 	.word	0xffffffff


	//   ....[26]....
        /*00a4*/ 	.word	0xffffffff


	//   ....[27]....
        /*00a8*/ 	.word	0xffffffff


	//   ....[28]....
        /*00ac*/ 	.word	0xffffffff


	//   ....[29]....
        /*00b0*/ 	.word	0xffffffff


	//   ....[30]....
        /*00b4*/ 	.word	0xffffffff


	//   ....[31]....
        /*00b8*/ 	.word	0xffffffff


	//   ....[32]....
        /*00bc*/ 	.word	0xffffffff


	//   ....[33]....
        /*00c0*/ 	.word	0xffffffff


	//   ....[34]....
        /*00c4*/ 	.word	0xffffffff


	//   ....[35]....
        /*00c8*/ 	.word	0xffffffff


	//   ....[36]....
        /*00cc*/ 	.word	0xffffffff


	//   ....[37]....
        /*00d0*/ 	.word	0xffffffff


	//   ....[38]....
        /*00d4*/ 	.word	0xffffffff


	//   ....[39]....
        /*00d8*/ 	.word	0xffffffff


	//   ....[40]....
        /*00dc*/ 	.word	0xffffffff


	//   ....[41]....
        /*00e0*/ 	.word	0xffffffff


	//   ....[42]....
        /*00e4*/ 	.word	0xffffffff


	//   ....[43]....
        /*00e8*/ 	.word	0xffffffff


	//   ....[44]....
        /*00ec*/ 	.word	0xffffffff


	//   ....[45]....
        /*00f0*/ 	.word	0xffffffff


	//   ....[46]....
        /*00f4*/ 	.word	0xffffffff


	//   ....[47]....
        /*00f8*/ 	.word	0xffffffff


	//   ....[48]....
        /*00fc*/ 	.word	0xffffffff


	//   ....[49]....
        /*0100*/ 	.word	0xffffffff


	//   ....[50]....
        /*0104*/ 	.word	0xffffffff


	//   ....[51]....
        /*0108*/ 	.word	0xffffffff


	//   ....[52]....
        /*010c*/ 	.word	0xffffffff


	//   ....[53]....
        /*0110*/ 	.word	0xffffffff


	//   ....[54]....
        /*0114*/ 	.word	0xffffffff


	//   ....[55]....
        /*0118*/ 	.word	0xffffffff


	//   ....[56]....
        /*011c*/ 	.word	0xffffffff


	//   ....[57]....
        /*0120*/ 	.word	0xffffffff


	//   ....[58]....
        /*0124*/ 	.word	0xffffffff


	//   ....[59]....
        /*0128*/ 	.word	0xffffffff


	//   ....[60]....
        /*012c*/ 	.word	0xffffffff


	//   ....[61]....
        /*0130*/ 	.word	0xffffffff


	//   ....[62]....
        /*0134*/ 	.word	0xffffffff


	//   ....[63]....
        /*0138*/ 	.word	0xffffffff


	//   ....[64]....
        /*013c*/ 	.word	0xffffffff


	//   ....[65]....
        /*0140*/ 	.word	0xffffffff


	//   ....[66]....
        /*0144*/ 	.word	0xffffffff


	//   ....[67]....
        /*0148*/ 	.word	0xffffffff


	//   ....[68]....
        /*014c*/ 	.word	0xffffffff


	//   ....[69]....
        /*0150*/ 	.word	0xffffffff


	//   ....[70]....
        /*0154*/ 	.word	0xffffffff


	//   ....[71]....
        /*0158*/ 	.word	0xffffffff


	//   ....[72]....
        /*015c*/ 	.word	0xffffffff


	//   ....[73]....
        /*0160*/ 	.word	0xffffffff


	//   ....[74]....
        /*0164*/ 	.word	0xffffffff


	//   ....[75]....
        /*0168*/ 	.word	0xffffffff


	//   ....[76]....
        /*016c*/ 	.word	0xffffffff


	//   ....[77]....
        /*0170*/ 	.word	0xffffffff


	//   ....[78]....
        /*0174*/ 	.word	0xffffffff


	//   ....[79]....
        /*0178*/ 	.word	0xffffffff


	//   ....[80]....
        /*017c*/ 	.word	0xffffffff


	//   ....[81]....
        /*0180*/ 	.word	0xffffffff


	//   ....[82]....
        /*0184*/ 	.word	0xffffffff


	//   ....[83]....
        /*0188*/ 	.word	0xffffffff


	//   ....[84]....
        /*018c*/ 	.word	0xffffffff


	//   ....[85]....
        /*0190*/ 	.word	0xffffffff


	//   ....[86]....
        /*0194*/ 	.word	0xffffffff


	//   ....[87]....
        /*0198*/ 	.word	0xffffffff


	//   ....[88]....
        /*019c*/ 	.word	0xffffffff


	//   ....[89]....
        /*01a0*/ 	.word	0xffffffff


	//   ....[90]....
        /*01a4*/ 	.word	0xffffffff


	//   ....[91]....
        /*01a8*/ 	.word	0xffffffff


	//   ....[92]....
        /*01ac*/ 	.word	0xffffffff


	//   ....[93]....
        /*01b0*/ 	.word	0xffffffff


	//   ....[94]....
        /*01b4*/ 	.word	0xffffffff


	//   ....[95]....
        /*01b8*/ 	.word	0xffffffff


	//----- nvinfo : EIATTR_COOP_GROUP_INSTR_OFFSETS
	.align		4
.L_3389:
        /*01bc*/ 	.byte	0x04, 0x28
        /*01be*/ 	.short	(.L_3391 - .L_3390)


	//   ....[0]....
.L_3390:
        /*01c0*/ 	.word	0x000007f0


	//   ....[1]....
        /*01c4*/ 	.word	0x00000870


	//   ....[2]....
        /*01c8*/ 	.word	0x000009a0


	//   ....[3]....
        /*01cc*/ 	.word	0x00000aa0


	//   ....[4]....
        /*01d0*/ 	.word	0x00000e70


	//   ....[5]....
        /*01d4*/ 	.word	0x00001390


	//   ....[6]....
        /*01d8*/ 	.word	0x00001630


	//   ....[7]....
        /*01dc*/ 	.word	0x00001c80


	//   ....[8]....
        /*01e0*/ 	.word	0x00002880


	//   ....[9]....
        /*01e4*/ 	.word	0x000028c0


	//   ....[10]....
        /*01e8*/ 	.word	0x00002900


	//   ....[11]....
        /*01ec*/ 	.word	0x00002930


	//   ....[12]....
        /*01f0*/ 	.word	0x00002940


	//   ....[13]....
        /*01f4*/ 	.word	0x00002950


	//   ....[14]....
        /*01f8*/ 	.word	0x00002a10


	//   ....[15]....
        /*01fc*/ 	.word	0x00002a30


	//   ....[16]....
        /*0200*/ 	.word	0x00002a40


	//   ....[17]....
        /*0204*/ 	.word	0x00002a50


	//   ....[18]....
        /*0208*/ 	.word	0x00002b10


	//   ....[19]....
        /*020c*/ 	.word	0x00002b40


	//   ....[20]....
        /*0210*/ 	.word	0x00002b60


	//   ....[21]....
        /*0214*/ 	.word	0x00002b80


	//   ....[22]....
        /*0218*/ 	.word	0x00002c60


	//   ....[23]....
        /*021c*/ 	.word	0x00002c80


	//   ....[24]....
        /*0220*/ 	.word	0x00002c90


	//   ....[25]....
        /*0224*/ 	.word	0x00002ca0


	//   ....[26]....
        /*0228*/ 	.word	0x00002d60


	//   ....[27]....
        /*022c*/ 	.word	0x00002d90


	//   ....[28]....
        /*0230*/ 	.word	0x00002dc0


	//   ....[29]....
        /*0234*/ 	.word	0x00002df0


	//   ....[30]....
        /*0238*/ 	.word	0x00002f10


	//   ....[31]....
        /*023c*/ 	.word	0x00002f50


	//   ....[32]....
        /*0240*/ 	.word	0x00002f80


	//   ....[33]....
        /*0244*/ 	.word	0x00002fb0


	//   ....[34]....
        /*0248*/ 	.word	0x00003630


	//   ....[35]....
        /*024c*/ 	.word	0x00003660


	//   ....[36]....
        /*0250*/ 	.word	0x00003670


	//   ....[37]....
        /*0254*/ 	.word	0x00003680


	//   ....[38]....
        /*0258*/ 	.word	0x00003770


	//   ....[39]....
        /*025c*/ 	.word	0x000037b0


	//   ....[40]....
        /*0260*/ 	.word	0x000037d0


	//   ....[41]....
        /*0264*/ 	.word	0x000037e0


	//   ....[42]....
        /*0268*/ 	.word	0x000038d0


	//   ....[43]....
        /*026c*/ 	.word	0x000039f0


	//   ....[44]....
        /*0270*/ 	.word	0x00003a10


	//   ....[45]....
        /*0274*/ 	.word	0x00003a20


	//   ....[46]....
        /*0278*/ 	.word	0x00003b60


	//   ....[47]....
        /*027c*/ 	.word	0x00003bc0


	//   ....[48]....
        /*0280*/ 	.word	0x00003be0


	//   ....[49]....
        /*0284*/ 	.word	0x00003bf0


	//   ....[50]....
        /*0288*/ 	.word	0x00003d50


	//   ....[51]....
        /*028c*/ 	.word	0x00003d90


	//   ....[52]....
        /*0290*/ 	.word	0x00003db0


	//   ....[53]....
        /*0294*/ 	.word	0x00003dc0


	//   ....[54]....
        /*0298*/ 	.word	0x00003f50


	//   ....[55]....
        /*029c*/ 	.word	0x00003f80


	//   ....[56]....
        /*02a0*/ 	.word	0x00003fb0


	//   ....[57]....
        /*02a4*/ 	.word	0x00003fe0


	//   ....[58]....
        /*02a8*/ 	.word	0x00004010


	//   ....[59]....
        /*02ac*/ 	.word	0x00004040


	//   ....[60]....
        /*02b0*/ 	.word	0x00004070


	//   ....[61]....
        /*02b4*/ 	.word	0x000040a0


	//   ....[62]....
        /*02b8*/ 	.word	0x000040d0


	//   ....[63]....
        /*02bc*/ 	.word	0x00004100


	//   ....[64]....
        /*02c0*/ 	.word	0x00005590


	//   ....[65]....
        /*02c4*/ 	.word	0x000055d0


	//   ....[66]....
        /*02c8*/ 	.word	0x00005610


	//   ....[67]....
        /*02cc*/ 	.word	0x00005650


	//   ....[68]....
        /*02d0*/ 	.word	0x00005730


	//   ....[69]....
        /*02d4*/ 	.word	0x00005760


	//   ....[70]....
        /*02d8*/ 	.word	0x00005790


	//   ....[71]....
        /*02dc*/ 	.word	0x000057c0


	//   ....[72]....
        /*02e0*/ 	.word	0x00005860


	//   ....[73]....
        /*02e4*/ 	.word	0x00005890


	//   ....[74]....
        /*02e8*/ 	.word	0x000058c0


	//   ....[75]....
        /*02ec*/ 	.word	0x000058f0


	//   ....[76]....
        /*02f0*/ 	.word	0x00005990


	//   ....[77]....
        /*02f4*/ 	.word	0x000059c0


	//   ....[78]....
        /*02f8*/ 	.word	0x000059f0


	//   ....[79]....
        /*02fc*/ 	.word	0x00005a30


	//   ....[80]....
        /*0300*/ 	.word	0x00005b10


	//   ....[81]....
        /*0304*/ 	.word	0x00005b50


	//   ....[82]....
        /*0308*/ 	.word	0x00005b80


	//   ....[83]....
        /*030c*/ 	.word	0x00005bb0


	//   ....[84]....
        /*0310*/ 	.word	0x000060c0


	//   ....[85]....
        /*0314*/ 	.word	0x000062e0


	//   ....[86]....
        /*0318*/ 	.word	0x000063c0


	//   ....[87]....
        /*031c*/ 	.word	0x00006410


	//   ....[88]....
        /*0320*/ 	.word	0x00006440


	//   ....[89]....
        /*0324*/ 	.word	0x00006460


	//   ....[90]....
        /*0328*/ 	.word	0x00006480


	//   ....[91]....
        /*032c*/ 	.word	0x00006530


	//   ....[92]....
        /*0330*/ 	.word	0x00006580


	//   ....[93]....
        /*0334*/ 	.word	0x000065a0


	//   ....[94]....
        /*0338*/ 	.word	0x000065c0


	//   ....[95]....
        /*033c*/ 	.word	0x000065e0


	//----- nvinfo : EIATTR_EXIT_INSTR_OFFSETS
	.align		4
.L_3391:
        /*0340*/ 	.byte	0x04, 0x1c
        /*0342*/ 	.short	(.L_3393 - .L_3392)


	//   ....[0]....
.L_3392:
        /*0344*/ 	.word	0x000066a0


	//   ....[1]....
        /*0348*/ 	.word	0x000068e0


	//----- nvinfo : EIATTR_MAX_THREADS
	.align		4
.L_3393:
        /*034c*/ 	.byte	0x04, 0x05
        /*034e*/ 	.short	(.L_3395 - .L_3394)
.L_3394:
        /*0350*/ 	.word	0x00000020
        /*0354*/ 	.word	0x00000001
        /*0358*/ 	.word	0x00000001


	//----- nvinfo : EIATTR_CRS_STACK_SIZE
	.align		4
.L_3395:
        /*035c*/ 	.byte	0x04, 0x1e
        /*035e*/ 	.short	(.L_3397 - .L_3396)
.L_3396:
        /*0360*/ 	.word	0x00000000
.L_3397:


//--------------------- .nv.info._Z25selective_scan_bwd_kernelI32Selective_Scan_bwd_kernel_traitsILi32ELi8ELb1ELb1ELb0ELb1ELb0EN3c104HalfENS1_7complexIfEEEEv12SSMParamsBwd --------------------------
	.section	.nv.info._Z25selective_scan_bwd_kernelI32Selective_Scan_bwd_kernel_traitsILi32ELi8ELb1ELb1ELb0ELb1ELb0EN3c104HalfENS1_7complexIfEEEEv12SSMParamsBwd,"",@"SHT_CUDA_INFO"
	.sectionflags	@""
	.align	4


	//----- nvinfo : EIATTR_CUDA_API_VERSION
	.align		4
        /*0000*/ 	.byte	0x04, 0x37
        /*0002*/ 	.short	(.L_3399 - .L_3398)
.L_3398:
        /*0004*/ 	.word	0x00000082


	//----- nvinfo : EIATTR_SW2861232_WAR
	.align		4
.L_3399:
        /*0008*/ 	.byte	0x01, 0x35
	.zero		2


	//----- nvinfo : EIATTR_PARAM_CBANK
	.align		4
        /*000c*/ 	.byte	0x04, 0x0a
        /*000e*/ 	.short	(.L_3401 - .L_3400)
	.align		4
.L_3400:
        /*0010*/ 	.word	index@(.nv.constant0._Z25selective_scan_bwd_kernelI32Selective_Scan_bwd_kernel_traitsILi32ELi8ELb1ELb1ELb0ELb1ELb0EN3c104HalfENS1_7complexIfEEEEv12SSMParamsBwd)
        /*0014*/ 	.short	0x0160
        /*0016*/ 	.short	0x01f0


	//----- nvinfo : EIATTR_CBANK_PARAM_SIZE
	.align		4
.L_3401:
        /*0018*/ 	.byte	0x03, 0x19
        /*001a*/ 	.short	0x01f0


	//----- nvinfo : EIATTR_KPARAM_INFO
	.align		4
        /*001c*/ 	.byte	0x04, 0x17
        /*001e*/ 	.short	(.L_3403 - .L_3402)
.L_3402:
        /*0020*/ 	.word	0x00000000
        /*0024*/ 	.short	0x0000
        /*0026*/ 	.short	0x0000
        /*0028*/ 	.byte	0x00, 0xf0, 0xc1, 0x07


	//----- nvinfo : EIATTR_MAXREG_COUNT
	.align		4
.L_3403:
        /*002c*/ 	.byte	0x03, 0x1b
        /*002e*/ 	.short	0x00ff


	//----- nvinfo : EIATTR_NUM_BARRIERS
	.align		4
        /*0030*/ 	.byte	0x02, 0x4c
        /*0032*/ 	.byte	0x01
	.zero		1


	//----- nvinfo : EIATTR_MERCURY_ISA_VERSION
	.align		4
        /*0034*/ 	.byte	0x03, 0x5f
        /*0036*/ 	.short	0x0000


	//----- nvinfo : EIATTR_COOP_GROUP_MASK_REGIDS
	.align		4
        /*0038*/ 	.byte	0x04, 0x29
        /*003a*/ 	.short	(.L_3405 - .L_3404)


	//   ....[0]....
.L_3404:
        /*003c*/ 	.word	0xffffffff


	//   ....[1]....
        /*0040*/ 	.word	0xffffffff


	//   ....[2]....
        /*0044*/ 	.word	0xffffffff


	//   ....[3]....
        /*0048*/ 	.word	0xffffffff


	//   ....[4]....
        /*004c*/ 	.word	0xffffffff


	//   ....[5]....
        /*0050*/ 	.word	0xffffffff


	//   ....[6]....
        /*0054*/ 	.word	0xffffffff


	//   ....[7]....
        /*0058*/ 	.word	0xffffffff


	//   ....[8]....
        /*005c*/ 	.word	0xffffffff


	//   ....[9]....
        /*0060*/ 	.word	0xffffffff


	//   ....[10]....
        /*0064*/ 	.word	0xffffffff


	//   ....[11]....
        /*0068*/ 	.word	0xffffffff


	//   ....[12]....
        /*006c*/ 	.word	0xffffffff


	//   ....[13]....
        /*0070*/ 	.word	0xffffffff


	//   ....[14]....
        /*0074*/ 	.word	0xffffffff


	//   ....[15]....
        /*0078*/ 	.word	0xffffffff


	//   ....[16]....
        /*007c*/ 	.word	0xffffffff


	//   ....[17]....
        /*0080*/ 	.word	0xffffffff


	//   ....[18]....
        /*0084*/ 	.word	0xffffffff


	//   ....[19]....
        /*0088*/ 	.word	0xffffffff


	//   ....[20]....
        /*008c*/ 	.word	0xffffffff


	//   ....[21]....
        /*0090*/ 	.word	0xffffffff


	//   ....[22]....
        /*0094*/ 	.word	0xffffffff


	//   ....[23]....
        /*0098*/ 	.word	0xffffffff


	//   ....[24]....
        /*009c*/ 	.word	0xffffffff


	//   ....[25]....
        /*00a0*/ 	.word	0xffffffff


	//   ....[26]....
        /*00a4*/ 	.word	0xffffffff


	//   ....[27]....
        /*00a8*/ 	.word	0xffffffff


	//   ....[28]....
        /*00ac*/ 	.word	0xffffffff


	//   ....[29]....
        /*00b0*/ 	.word	0xffffffff


	//   ....[30]....
        /*00b4*/ 	.word	0xffffffff


	//   ....[31]....
        /*00b8*/ 	.word	0xffffffff


	//   ....[32]....
        /*00bc*/ 	.word	0xffffffff


	//   ....[33]....
        /*00c0*/ 	.word	0xffffffff


	//   ....[34]....
        /*00c4*/ 	.word	0xffffffff


	//   ....[35]....
        /*00c8*/ 	.word	0xffffffff


	//   ....[36]....
        /*00cc*/ 	.word	0xffffffff


	//   ....[37]....
        /*00d0*/ 	.word	0xffffffff


	//   ....[38]....
        /*00d4*/ 	.word	0xffffffff


	//   ....[39]....
        /*00d8*/ 	.word	0xffffffff


	//   ....[40]....
        /*00dc*/ 	.word	0xffffffff


	//   ....[41]....
        /*00e0*/ 	.word	0xffffffff


	//   ....[42]....
        /*00e4*/ 	.word	0xffffffff


	//   ....[43]....
        /*00e8*/ 	.word	0xffffffff


	//   ....[44]....
        /*00ec*/ 	.word	0xffffffff


	//   ....[45]....
        /*00f0*/ 	.word	0xffffffff


	//   ....[46]....
        /*00f4*/ 	.word	0xffffffff


	//   ....[47]....
        /*00f8*/ 	.word	0xffffffff


	//   ....[48]....
        /*00fc*/ 	.word	0xffffffff


	//   ....[49]....
        /*0100*/ 	.word	0xffffffff


	//   ....[50]....
        /*0104*/ 	.word	0xffffffff


	//   ....[51]....
        /*0108*/ 	.word	0xffffffff


	//   ....[52]....
        /*010c*/ 	.word	0xffffffff


	//   ....[53]....
        /*0110*/ 	.word	0xffffffff


	//   ....[54]....
        /*0114*/ 	.word	0xffffffff


	//   ....[55]....
        /*0118*/ 	.word	0xffffffff


	//   ....[56]....
        /*011c*/ 	.word	0xffffffff


	//   ....[57]....
        /*0120*/ 	.word	0xffffffff


	//   ....[58]....
        /*0124*/ 	.word	0xffffffff


	//   ....[59]....
        /*0128*/ 	.word	0xffffffff


	//   ....[60]....
        /*012c*/ 	.word	0xffffffff


	//   ....[61]....
        /*0130*/ 	.word	0xffffffff


	//   ....[62]....
        /*0134*/ 	.word	0xffffffff


	//   ....[63]....
        /*0138*/ 	.word	0xffffffff


	//   ....[64]....
        /*013c*/ 	.word	0xffffffff


	//   ....[65]....
        /*0140*/ 	.word	0xffffffff


	//   ....[66]....
        /*0144*/ 	.word	0xffffffff


	//   ....[67]....
        /*0148*/ 	.word	0xffffffff


	//   ....[68]....
        /*014c*/ 	.word	0xffffffff


	//   ....[69]....
        /*0150*/ 	.word	0xffffffff


	//   ....[70]....
        /*0154*/ 	.word	0xffffffff


	//   ....[71]....
        /*0158*/ 	.word	0xffffffff


	//   ....[72]....
        /*015c*/ 	.word	0xffffffff


	//   ....[73]....
        /*0160*/ 	.word	0xffffffff


	//   ....[74]....
        /*0164*/ 	.word	0xffffffff


	//   ....[75]....
        /*0168*/ 	.word	0xffffffff


	//   ....[76]....
        /*016c*/ 	.word	0xffffffff


	//   ....[77]....
        /*0170*/ 	.word	0xffffffff


	//   ....[78]....
        /*0174*/ 	.word	0xffffffff


	//   ....[79]....
        /*0178*/ 	.word	0xffffffff


	//   ....[80]....
        /*017c*/ 	.word	0xffffffff


	//   ....[81]....
        /*0180*/ 	.word	0xffffffff


	//   ....[82]....
        /*0184*/ 	.word	0xffffffff


	//   ....[83]....
        /*0188*/ 	.word	0xffffffff


	//   ....[84]....
        /*018c*/ 	.word	0xffffffff


	//   ....[85]....
        /*0190*/ 	.word	0xffffffff


	//   ....[86]....
        /*0194*/ 	.word	0xffffffff


	//   ....[87]....
        /*0198*/ 	.word	0xffffffff


	//   ....[88]....
        /*019c*/ 	.word	0xffffffff


	//   ....[89]....
        /*01a0*/ 	.word	0xffffffff


	//   ....[90]....
        /*01a4*/ 	.word	0xffffffff


	//   ....[91]....
        /*01a8*/ 	.word	0xffffffff


	//   ....[92]....
        /*01ac*/ 	.word	0xffffffff


	//----- nvinfo : EIATTR_COOP_GROUP_INSTR_OFFSETS
	.align		4
.L_3405:
        /*01b0*/ 	.byte	0x04, 0x28
        /*01b2*/ 	.short	(.L_3407 - .L_3406)


	//   ....[0]....
.L_3406:
        /*01b4*/ 	.word	0x000007e0


	//   ....[1]....
        /*01b8*/ 	.word	0x00000860


	//   ....[2]....
        /*01bc*/ 	.word	0x00000a10


	//   ....[3]....
        /*01c0*/ 	.word	0x00002240


	//   ....[4]....
        /*01c4*/ 	.word	0x00002e00


	//   ....[5]....
        /*01c8*/ 	.word	0x00002e40


	//   ....[6]....
        /*01cc*/ 	.word	0x00002e60


	//   ....[7]....
        /*01d0*/ 	.word	0x00002e70


	//   ....[8]....
        /*01d4*/ 	.word	0x00002e80


	//   ....[9]....
        /*01d8*/ 	.word	0x00002e90


	//   ....[10]....
        /*01dc*/ 	.word	0x00002f70


	//   ....[11]....
        /*01e0*/ 	.word	0x00002f90


	//   ....[12]....
        /*01e4*/ 	.word	0x00002fa0


	//   ....[13]....
        /*01e8*/ 	.word	0x00002fb0


	//   ....[14]....
        /*01ec*/ 	.word	0x00003070


	//   ....[15]....
        /*01f0*/ 	.word	0x00003090


	//   ....[16]....
        /*01f4*/ 	.word	0x000030a0


	//   ....[17]....
        /*01f8*/ 	.word	0x000030b0


	//   ....[18]....
        /*01fc*/ 	.word	0x00003190


	//   ....[19]....
        /*0200*/ 	.word	0x000031c0


	//   ....[20]....
        /*0204*/ 	.word	0x000031f0


	//   ....[21]....
        /*0208*/ 	.word	0x00003210


	//   ....[22]....
        /*020c*/ 	.word	0x00003310


	//   ....[23]....
        /*0210*/ 	.word	0x00003340


	//   ....[24]....
        /*0214*/ 	.word	0x00003370


	//   ....[25]....
        /*0218*/ 	.word	0x00003390


	//   ....[26]....
        /*021c*/ 	.word	0x00003480


	//   ....[27]....
        /*0220*/ 	.word	0x000034d0


	//   ....[28]....
        /*0224*/ 	.word	0x00003500


	//   ....[29]....
        /*0228*/ 	.word	0x00003530


	//   ....[30]....
        /*022c*/ 	.word	0x00003ba0


	//   ....[31]....
        /*0230*/ 	.word	0x00003c10


	//   ....[32]....
        /*0234*/ 	.word	0x00003c30


	//   ....[33]....
        /*0238*/ 	.word	0x00003c50


	//   ....[34]....
        /*023c*/ 	.word	0x00003d40


	//   ....[35]....
        /*0240*/ 	.word	0x00003d70


	//   ....[36]....
        /*0244*/ 	.word	0x00003d90


	//   ....[37]....
        /*0248*/ 	.word	0x00003da0


	//   ....[38]....
        /*024c*/ 	.word	0x00003e90


	//   ....[39]....
        /*0250*/ 	.word	0x00003ed0


	//   ....[40]....
        /*0254*/ 	.word	0x00003f80


	//   ....[41]....
        /*0258*/ 	.word	0x00003fb0


	//   ....[42]....
        /*025c*/ 	.word	0x000040d0


	//   ....[43]....
        /*0260*/ 	.word	0x00004110


	//   ....[44]....
        /*0264*/ 	.word	0x00004170


	//   ....[45]....
        /*0268*/ 	.word	0x000041a0


	//   ....[46]....
        /*026c*/ 	.word	0x000042a0


	//   ....[47]....
        /*0270*/ 	.word	0x000042e0


	//   ....[48]....
        /*0274*/ 	.word	0x00004310


	//   ....[49]....
        /*0278*/ 	.word	0x00004340


	//   ....[50]....
        /*027c*/ 	.word	0x00004470


	//   ....[51]....
        /*0280*/ 	.word	0x000044b0


	//   ....[52]....
        /*0284*/ 	.word	0x000044f0


	//   ....[53]....
        /*0288*/ 	.word	0x00004540


	//   ....[54]....
        /*028c*/ 	.word	0x00004570


	//   ....[55]....
        /*0290*/ 	.word	0x000045a0


	//   ....[56]....
        /*0294*/ 	.word	0x000045d0


	//   ....[57]....
        /*0298*/ 	.word	0x00004600


	//   ....[58]....
        /*029c*/ 	.word	0x00004630


	//   ....[59]....
        /*02a0*/ 	.word	0x00004660


	//   ....[60]....
        /*02a4*/ 	.word	0x00005b20


	//   ....[61]....
        /*02a8*/ 	.word	0x00005b60


	//   ....[62]....
        /*02ac*/ 	.word	0x00005ba0


	//   ....[63]....
        /*02b0*/ 	.word	0x00005be0


	//   ....[64]....
        /*02b4*/ 	.word	0x00005c40


	//   ....[65]....
        /*02b8*/ 	.word	0x00005c60


	//   ....[66]....
        /*02bc*/ 	.word	0x00005c90


	//   ....[67]....
        /*02c0*/ 	.word	0x00005cb0


	//   ....[68]....
        /*02c4*/ 	.word	0x00005d50


	//   ....[69]....
        /*02c8*/ 	.word	0x00005d80


	//   ....[70]....
        /*02cc*/ 	.word	0x00005db0


	//   ....[71]....
        /*02d0*/ 	.word	0x00005de0


	//   ....[72]....
        /*02d4*/ 	.word	0x00005e80


	//   ....[73]....
        /*02d8*/ 	.word	0x00005eb0


	//   ....[74]....
        /*02dc*/ 	.word	0x00005f00


	//   ....[75]....
        /*02e0*/ 	.word	0x00005f30


	//   ....[76]....
        /*02e4*/ 	.word	0x00006080


	//   ....[77]....
        /*02e8*/ 	.word	0x000060c0


	//   ....[78]....
        /*02ec*/ 	.word	0x00006100


	//   ....[79]....
        /*02f0*/ 	.word	0x00006130


	//   ....[80]....
        /*02f4*/ 	.word	0x00006580


	//   ....[81]....
        /*02f8*/ 	.word	0x000068f0


	//   ....[82]....
        /*02fc*/ 	.word	0x00006cd0


	//   ....[83]....
        /*0300*/ 	.word	0x00006dd0


	//   ....[84]....
        /*0304*/ 	.word	0x00006e20


	//   ....[85]....
        /*0308*/ 	.word	0x00006e50


	//   ....[86]....
        /*030c*/ 	.word	0x00006e70


	//   ....[87]....
        /*0310*/ 	.word	0x00006e90


	//   ....[88]....
        /*0314*/ 	.word	0x00006f40


	//   ....[89]....
        /*0318*/ 	.word	0x00006f90


	//   ....[90]....
        /*031c*/ 	.word	0x00006fb0


	//   ....[91]....
        /*0320*/ 	.word	0x00006fd0


	//   ....[92]....
        /*0324*/ 	.word	0x00006ff0


	//----- nvinfo : EIATTR_EXIT_INSTR_OFFSETS
	.align		4
.L_3407:
        /*0328*/ 	.byte	0x04, 0x1c
        /*032a*/ 	.short	(.L_3409 - .L_3408)


	//   ....[0]....
.L_3408:
        /*032c*/ 	.word	0x000070b0


	//   ....[1]....
        /*0330*/ 	.word	0x000072f0


	//----- nvinfo : EIATTR_MAX_THREADS
	.align		4
.L_3409:
        /*0334*/ 	.byte	0x04, 0x05
        /*0336*/ 	.short	(.L_3411 - .L_3410)
.L_3410:
        /*0338*/ 	.word	0x00000020
        /*033c*/ 	.word	0x00000001
        /*0340*/ 	.word	0x00000001


	//----- nvinfo : EIATTR_CRS_STACK_SIZE
	.align		4
.L_3411:
        /*0344*/ 	.byte	0x04, 0x1e
        /*0346*/ 	.short	(.L_3413 - .L_3412)
.L_3412:
        /*0348*/ 	.word	0x00000000
.L_3413:


//--------------------- .nv.info._Z25selective_scan_bwd_kernelI32Selective_Scan_bwd_kernel_traitsILi32ELi8ELb1ELb1ELb0ELb1ELb1EN3c104HalfENS1_7complexIfEEEEv12SSMParamsBwd --------------------------
	.section	.nv.info._Z25selective_scan_bwd_kernelI32Selective_Scan_bwd_kernel_traitsILi32ELi8ELb1ELb1ELb0ELb1ELb1EN3c104HalfENS1_7complexIfEEEEv12SSMParamsBwd,"",@"SHT_CUDA_INFO"
	.sectionflags	@""
	.align	4


	//----- nvinfo : EIATTR_CUDA_API_VERSION
	.align		4
        /*0000*/ 	.byte	0x04, 0x37
        /*0002*/ 	.short	(.L_3415 - .L_3414)
.L_3414:
        /*0004*/ 	.word	0x00000082


	//----- nvinfo : EIATTR_SW2861232_WAR
	.align		4
.L_3415:
        /*0008*/ 	.byte	0x01, 0x35
	.zero		2


	//----- nvinfo : EIATTR_PARAM_CBANK
	.align		4
        /*000c*/ 	.byte	0x04, 0x0a
        /*000e*/ 	.short	(.L_3417 - .L_3416)
	.align		4
.L_3416:
        /*0010*/ 	.word	index@(.nv.constant0._Z25selective_scan_bwd_kernelI32Selective_Scan_bwd_kernel_traitsILi32ELi8ELb1ELb1ELb0ELb1ELb1EN3c104HalfENS1_7complexIfEEEEv12SSMParamsBwd)
        /*0014*/ 	.short	0x0160
        /*0016*/ 	.short	0x01f0


	//----- nvinfo : EIATTR_CBANK_PARAM_SIZE
	.align		4
.L_3417:
        /*0018*/ 	.byte	0x03, 0x19
        /*001a*/ 	.short	0x01f0


	//----- nvinfo : EIATTR_KPARAM_INFO
	.align		4
        /*001c*/ 	.byte	0x04, 0x17
        /*001e*/ 	.short	(.L_3419 - .L_3418)
.L_3418:
        /*0020*/ 	.word	0x00000000
        /*0024*/ 	.short	0x0000
        /*0026*/ 	.short	0x0000
        /*0028*/ 	.byte	0x00, 0xf0, 0xc1, 0x07


	//----- nvinfo : EIATTR_MAXREG_COUNT
	.align		4
.L_3419:
        /*002c*/ 	.byte	0x03, 0x1b
        /*002e*/ 	.short	0x00ff


	//----- nvinfo : EIATTR_NUM_BARRIERS
	.align		4
        /*0030*/ 	.byte	0x02, 0x4c
        /*0032*/ 	.byte	0x01
	.zero		1


	//----- nvinfo : EIATTR_MERCURY_ISA_VERSION
	.align		4
        /*0034*/ 	.byte	0x03, 0x5f
        /*0036*/ 	.short	0x0000


	//----- nvinfo : EIATTR_COOP_GROUP_MASK_REGIDS
	.align		4
        /*0038*/ 	.byte	0x04, 0x29
        /*003a*/ 	.short	(.L_3421 - .L_3420)


	//   ....[0]....
.L_3420:
        /*003c*/ 	.word	0xffffffff


	//   ....[1]....
        /*0040*/ 	.word	0xffffffff


	//   ....[2]....
        /*0044*/ 	.word	0xffffffff


	//   ....[3]....
        /*0048*/ 	.word	0xffffffff


	//   ....[4]....
        /*004c*/ 	.word	0xffffffff


	//   ....[5]....
        /*0050*/ 	.word	0xffffffff


	//   ....[6]....
        /*0054*/ 	.word	0xffffffff


	//   ....[7]....
        /*0058*/ 	.word	0xffffffff


	//   ....[8]....
        /*005c*/ 	.word	0xffffffff


	//   ....[9]....
        /*0060*/ 	.word	0xffffffff


	//   ....[10]....
        /*0064*/ 	.word	0xffffffff


	//   ....[11]....
        /*0068*/ 	.word	0xffffffff


	//   ....[12]....
        /*006c*/ 	.word	0xffffffff


	//   ....[13]....
        /*0070*/ 	.word	0xffffffff


	//   ....[14]....
        /*0074*/ 	.word	0xffffffff


	//   ....[15]....
        /*0078*/ 	.word	0xffffffff


	//   ....[16]....
        /*007c*/ 	.word	0xffffffff


	//   ....[17]....
        /*0080*/ 	.word	0xffffffff


	//   ....[18]....
        /*0084*/ 	.word	0xffffffff


	//   ....[19]....
        /*0088*/ 	.word	0xffffffff


	//   ....[20]....
        /*008c*/ 	.word	0xffffffff


	//   ....[21]....
        /*0090*/ 	.word	0xffffffff


	//   ....[22]....
        /*0094*/ 	.word	0xffffffff


	//   ....[23]....
        /*0098*/ 	.word	0xffffffff


	//   ....[24]....
        /*009c*/ 	.word	0xffffffff


	//   ....[25]....
        /*00a0*/ 	.word	0xffffffff


	//   ....[26]....
        /*00a4*/ 	.word	0xffffffff


	//   ....[27]....
        /*00a8*/ 	.word	0xffffffff


	//   ....[28]....
        /*00ac*/ 	.word	0xffffffff


	//   ....[29]....
        /*00b0*/ 	.word	0xffffffff


	//   ....[30]....
        /*00b4*/ 	.word	0xffffffff


	//   ....[31]....
        /*00b8*/ 	.word	0xffffffff


	//   ....[32]....
        /*00bc*/ 	.word	0xffffffff


	//   ....[33]....
        /*00c0*/ 	.word	0xffffffff


	//   ....[34]....
        /*00c4*/ 	.word	0xffffffff


	//   ....[35]....
        /*00c8*/ 	.word	0xffffffff


	//   ....[36]....
        /*00cc*/ 	.word	0xffffffff


	//   ....[37]....
        /*00d0*/ 	.word	0xffffffff


	//   ....[38]....
        /*00d4*/ 	.word	0xffffffff


	//   ....[39]....
        /*00d8*/ 	.word	0xffffffff


	//   ....[40]....
        /*00dc*/ 	.word	0xffffffff


	//   ....[41]....
        /*00e0*/ 	.word	0xffffffff


	//   ....[42]....
        /*00e4*/ 	.word	0xffffffff


	//   ....[43]....
        /*00e8*/ 	.word	0xffffffff


	//   ....[44]....
        /*00ec*/ 	.word	0xffffffff


	//   ....[45]....
        /*00f0*/ 	.word	0xffffffff


	//   ....[46]....
        /*00f4*/ 	.word	0xffffffff


	//   ....[47]....
        /*00f8*/ 	.word	0xffffffff


	//   ....[48]....
        /*00fc*/ 	.word	0xffffffff


	//   ....[49]....
        /*0100*/ 	.word	0xffffffff


	//   ....[50]....
        /*0104*/ 	.word	0xffffffff


	//   ....[51]....
        /*0108*/ 	.word	0xffffffff


	//   ....[52]....
        /*010c*/ 	.word	0xffffffff


	//   ....[53]....
        /*0110*/ 	.word	0xffffffff


	//   ....[54]....
        /*0114*/ 	.word	0xffffffff


	//   ....[55]....
        /*0118*/ 	.word	0xffffffff


	//   ....[56]....
        /*011c*/ 	.word	0xffffffff


	//   ....[57]....
        /*0120*/ 	.word	0xffffffff


	//   ....[58]....
        /*0124*/ 	.word	0xffffffff


	//   ....[59]....
        /*0128*/ 	.word	0xffffffff


	//   ....[60]....
        /*012c*/ 	.word	0xffffffff


	//   ....[61]....
        /*0130*/ 	.word	0xffffffff


	//   ....[62]....
        /*0134*/ 	.word	0xffffffff


	//   ....[63]....
        /*0138*/ 	.word	0xffffffff


	//   ....[64]....
        /*013c*/ 	.word	0xffffffff


	//   ....[65]....
        /*0140*/ 	.word	0xffffffff


	//   ....[66]....
        /*0144*/ 	.word	0xffffffff


	//   ....[67]....
        /*0148*/ 	.word	0xffffffff


	//   ....[68]....
        /*014c*/ 	.word	0xffffffff


	//   ....[69]....
        /*0150*/ 	.word	0xffffffff


	//   ....[70]....
        /*0154*/ 	.word	0xffffffff


	//   ....[71]....
        /*0158*/ 	.word	0xffffffff


	//   ....[72]....
        /*015c*/ 	.word	0xffffffff


	//   ....[73]....
        /*0160*/ 	.word	0xffffffff


	//   ....[74]....
        /*0164*/ 	.word	0xffffffff


	//   ....[75]....
        /*0168*/ 	.word	0xffffffff


	//   ....[76]....
        /*016c*/ 	.word	0xffffffff


	//   ....[77]....
        /*0170*/ 	.word	0xffffffff


	//   ....[78]....
        /*0174*/ 	.word	0xffffffff


	//   ....[79]....
        /*0178*/ 	.word	0xffffffff


	//   ....[80]....
        /*017c*/ 	.word	0xffffffff


	//   ....[81]....
        /*0180*/ 	.word	0xffffffff


	//   ....[82]....
        /*0184*/ 	.word	0xffffffff


	//   ....[83]....
        /*0188*/ 	.word	0xffffffff


	//   ....[84]....
        /*018c*/ 	.word	0xffffffff


	//   ....[85]....
        /*0190*/ 	.word	0xffffffff


	//   ....[86]....
        /*0194*/ 	.word	0xffffffff


	//   ....[87]....
        /*0198*/ 	.word	0xffffffff


	//   ....[88]....
        /*019c*/ 	.word	0xffffffff


	//   ....[89]....
        /*01a0*/ 	.word	0xffffffff


	//   ....[90]....
        /*01a4*/ 	.word	0xffffffff


	//   ....[91]....
        /*01a8*/ 	.word	0xffffffff


	//   ....[92]....
        /*01ac*/ 	.word	0xffffffff


	//   ....[93]....
        /*01b0*/ 	.word	0xffffffff


	//   ....[94]....
        /*01b4*/ 	.word	0xffffffff


	//   ....[95]....
        /*01b8*/ 	.word	0xffffffff


	//   ....[96]....
        /*01bc*/ 	.word	0xffffffff


	//----- nvinfo : EIATTR_COOP_GROUP_INSTR_OFFSETS
	.align		4
.L_3421:
        /*01c0*/ 	.byte	0x04, 0x28
        /*01c2*/ 	.short	(.L_3423 - .L_3422)


	//   ....[0]....
.L_3422:
        /*01c4*/ 	.word	0x000007e0


	//   ....[1]....
        /*01c8*/ 	.word	0x00000860


	//   ....[2]....
        /*01cc*/ 	.word	0x00000af0


	//   ....[3]....
        /*01d0*/ 	.word	0x00001d00


	//   ....[4]....
        /*01d4*/ 	.word	0x00002060


	//   ....[5]....
        /*01d8*/ 	.word	0x00002520


	//   ....[6]....
        /*01dc*/ 	.word	0x00002800


	//   ....[7]....
        /*01e0*/ 	.word	0x00002e10


	//   ....[8]....
        /*01e4*/ 	.word	0x000039d0


	//   ....[9]....
        /*01e8*/ 	.word	0x00003a10


	//   ....[10]....
        /*01ec*/ 	.word	0x00003a30


	//   ....[11]....
        /*01f0*/ 	.word	0x00003a40


	//   ....[12]....
        /*01f4*/ 	.word	0x00003a50


	//   ....[13]....
        /*01f8*/ 	.word	0x00003a60


	//   ....[14]....
        /*01fc*/ 	.word	0x00003b40


	//   ....[15]....
        /*0200*/ 	.word	0x00003b60


	//   ....[16]....
        /*0204*/ 	.word	0x00003b70


	//   ....[17]....
        /*0208*/ 	.word	0x00003b80


	//   ....[18]....
        /*020c*/ 	.word	0x00003c40


	//   ....[19]....
        /*0210*/ 	.word	0x00003c60


	//   ....[20]....
        /*0214*/ 	.word	0x00003c70


	//   ....[21]....
        /*0218*/ 	.word	0x00003c80


	//   ....[22]....
        /*021c*/ 	.word	0x00003d60


	//   ....[23]....
        /*0220*/ 	.word	0x00003d90


	//   ....[24]....
        /*0224*/ 	.word	0x00003dc0


	//   ....[25]....
        /*0228*/ 	.word	0x00003de0


	//   ....[26]....
        /*022c*/ 	.word	0x00003ee0


	//   ....[27]....
        /*0230*/ 	.word	0x00003f10


	//   ....[28]....
        /*0234*/ 	.word	0x00003f40


	//   ....[29]....
        /*0238*/ 	.word	0x00003f60


	//   ....[30]....
        /*023c*/ 	.word	0x00004050


	//   ....[31]....
        /*0240*/ 	.word	0x000040a0


	//   ....[32]....
        /*0244*/ 	.word	0x000040d0


	//   ....[33]....
        /*0248*/ 	.word	0x00004100


	//   ....[34]....
        /*024c*/ 	.word	0x00004770


	//   ....[35]....
        /*0250*/ 	.word	0x000047e0


	//   ....[36]....
        /*0254*/ 	.word	0x00004800


	//   ....[37]....
        /*0258*/ 	.word	0x00004820


	//   ....[38]....
        /*025c*/ 	.word	0x00004910


	//   ....[39]....
        /*0260*/ 	.word	0x00004940


	//   ....[40]....
        /*0264*/ 	.word	0x00004960


	//   ....[41]....
        /*0268*/ 	.word	0x00004970


	//   ....[42]....
        /*026c*/ 	.word	0x00004a60


	//   ....[43]....
        /*0270*/ 	.word	0x00004aa0


	//   ....[44]....
        /*0274*/ 	.word	0x00004b50


	//   ....[45]....
        /*0278*/ 	.word	0x00004b80


	//   ....[46]....
        /*027c*/ 	.word	0x00004ca0


	//   ....[47]....
        /*0280*/ 	.word	0x00004ce0


	//   ....[48]....
        /*0284*/ 	.word	0x00004d40


	//   ....[49]....
        /*0288*/ 	.word	0x00004d70


	//   ....[50]....
        /*028c*/ 	.word	0x00004e70


	//   ....[51]....
        /*0290*/ 	.word	0x00004eb0


	//   ....[52]....
        /*0294*/ 	.word	0x00004ee0


	//   ....[53]....
        /*0298*/ 	.word	0x00004f10


	//   ....[54]....
        /*029c*/ 	.word	0x00005040


	//   ....[55]....
        /*02a0*/ 	.word	0x00005080


	//   ....[56]....
        /*02a4*/ 	.word	0x000050c0


	//   ....[57]....
        /*02a8*/ 	.word	0x00005110


	//   ....[58]....
        /*02ac*/ 	.word	0x00005140


	//   ....[59]....
        /*02b0*/ 	.word	0x00005170


	//   ....[60]....
        /*02b4*/ 	.word	0x000051a0


	//   ....[61]....
        /*02b8*/ 	.word	0x000051d0


	//   ....[62]....
        /*02bc*/ 	.word	0x00005200


	//   ....[63]....
        /*02c0*/ 	.word	0x00005230


	//   ....[64]....
        /*02c4*/ 	.word	0x000066f0


	//   ....[65]....
        /*02c8*/ 	.word	0x00006730


	//   ....[66]....
        /*02cc*/ 	.word	0x00006770


	//   ....[67]....
        /*02d0*/ 	.word	0x000067b0


	//   ....[68]....
        /*02d4*/ 	.word	0x00006810


	//   ....[69]....
        /*02d8*/ 	.word	0x00006830


	//   ....[70]....
        /*02dc*/ 	.word	0x00006860


	//   ....[71]....
        /*02e0*/ 	.word	0x00006880


	//   ....[72]....
        /*02e4*/ 	.word	0x00006920


	//   ....[73]....
        /*02e8*/ 	.word	0x00006950


	//   ....[74]....
        /*02ec*/ 	.word	0x00006980


	//   ....[75]....
        /*02f0*/ 	.word	0x000069b0


	//   ....[76]....
        /*02f4*/ 	.word	0x00006a50


	//   ....[77]....
        /*02f8*/ 	.word	0x00006a80


	//   ....[78]....
        /*02fc*/ 	.word	0x00006ad0


	//   ....[79]....
        /*0300*/ 	.word	0x00006b00


	//   ....[80]....
        /*0304*/ 	.word	0x00006c50


	//   ....[81]....
        /*0308*/ 	.word	0x00006c90


	//   ....[82]....
        /*030c*/ 	.word	0x00006cd0


	//   ....[83]....
        /*0310*/ 	.word	0x00006d00


	//   ....[84]....
        /*0314*/ 	.word	0x00007150


	//   ....[85]....
        /*0318*/ 	.word	0x000074c0


	//   ....[86]....
        /*031c*/ 	.word	0x000078a0


	//   ....[87]....
        /*0320*/ 	.word	0x000079a0


	//   ....[88]....
        /*0324*/ 	.word	0x000079f0


	//   ....[89]....
        /*0328*/ 	.word	0x00007a20


	//   ....[90]....
        /*032c*/ 	.word	0x00007a40


	//   ....[91]....
        /*0330*/ 	.word	0x00007a60


	//   ....[92]....
        /*0334*/ 	.word	0x00007b10


	//   ....[93]....
        /*0338*/ 	.word	0x00007b60


	//   ....[94]....
        /*033c*/ 	.word	0x00007b80


	//   ....[95]....
        /*0340*/ 	.word	0x00007ba0


	//   ....[96]....
        /*0344*/ 	.word	0x00007bc0


	//----- nvinfo : EIATTR_EXIT_INSTR_OFFSETS
	.align		4
.L_3423:
        /*0348*/ 	.byte	0x04, 0x1c
        /*034a*/ 	.short	(.L_3425 - .L_3424)


	//   ....[0]....
.L_3424:
        /*034c*/ 	.word	0x00007c80


	//   ....[1]....
        /*0350*/ 	.word	0x00007ec0


	//----- nvinfo : EIATTR_MAX_THREADS
	.align		4
.L_3425:
        /*0354*/ 	.byte	0x04, 0x05
        /*0356*/ 	.short	(.L_3427 - .L_3426)
.L_3426:
        /*0358*/ 	.word	0x00000020
        /*035c*/ 	.word	0x00000001
        /*0360*/ 	.word	0x00000001


	//----- nvinfo : EIATTR_CRS_STACK_SIZE
	.align		4
.L_3427:
        /*0364*/ 	.byte	0x04, 0x1e
        /*0366*/ 	.short	(.L_3429 - .L_3428)
.L_3428:
        /*0368*/ 	.word	0x00000000
.L_3429:


//--------------------- .nv.info._Z25selective_scan_bwd_kernelI32Selective_Scan_bwd_kernel_traitsILi32ELi8ELb1ELb1ELb1ELb0ELb0EN3c104HalfENS1_7complexIfEEEEv12SSMParamsBwd --------------------------
	.section	.nv.info._Z25selective_scan_bwd_kernelI32Selective_Scan_bwd_kernel_traitsILi32ELi8ELb1ELb1ELb1ELb0ELb0EN3c104HalfENS1_7complexIfEEEEv12SSMParamsBwd,"",@"SHT_CUDA_INFO"
	.sectionflags	@""
	.align	4


	//----- nvinfo : EIATTR_CUDA_API_VERSION
	.align		4
        /*0000*/ 	.byte	0x04, 0x37
        /*0002*/ 	.short	(.L_3431 - .L_3430)
.L_3430:
        /*0004*/ 	.word	0x00000082


	//----- nvinfo : EIATTR_SW2861232_WAR
	.align		4
.L_3431:
        /*0008*/ 	.byte	0x01, 0x35
	.zero		2


	//----- nvinfo : EIATTR_PARAM_CBANK
	.align		4
        /*000c*/ 	.byte	0x04, 0x0a
        /*000e*/ 	.short	(.L_3433 - .L_3432)
	.align		4
.L_3432:
        /*0010*/ 	.word	index@(.nv.constant0._Z25selective_scan_bwd_kernelI32Selective_Scan_bwd_kernel_traitsILi32ELi8ELb1ELb1ELb1ELb0ELb0EN3c104HalfENS1_7complexIfEEEEv12SSMParamsBwd)
        /*0014*/ 	.short	0x0160
        /*0016*/ 	.short	0x01f0


	//----- nvinfo : EIATTR_CBANK_PARAM_SIZE
	.align		4
.L_3433:
        /*0018*/ 	.byte	0x03, 0x19
        /*001a*/ 	.short	0x01f0


	//----- nvinfo : EIATTR_KPARAM_INFO
	.align		4
        /*001c*/ 	.byte	0x04, 0x17
        /*001e*/ 	.short	(.L_3435 - .L_3434)
.L_3434:
        /*0020*/ 	.word	0x00000000
        /*0024*/ 	.short	0x0000
        /*0026*/ 	.short	0x0000
        /*0028*/ 	.byte	0x00, 0xf0, 0xc1, 0x07


	//----- nvinfo : EIATTR_MAXREG_COUNT
	.align		4
.L_3435:
        /*002c*/ 	.byte	0x03, 0x1b
        /*002e*/ 	.short	0x00ff


	//----- nvinfo : EIATTR_NUM_BARRIERS
	.align		4
        /*0030*/ 	.byte	0x02, 0x4c
        /*0032*/ 	.byte	0x01
	.zero		1


	//----- nvinfo : EIATTR_MERCURY_ISA_VERSION
	.align		4
        /*0034*/ 	.byte	0x03, 0x5f
        /*0036*/ 	.short	0x0000


	//----- nvinfo : EIATTR_COOP_GROUP_MASK_REGIDS
	.align		4
        /*0038*/ 	.byte	0x04, 0x29
        /*003a*/ 	.short	(.L_3437 - .L_3436)


	//   ....[0]....
.L_3436:
        /*003c*/ 	.word	0xffffffff


	//   ....[1]....
        /*0040*/ 	.word	0xffffffff


	//   ....[2]....
        /*0044*/ 	.word	0xffffffff


	//   ....[3]....
        /*0048*/ 	.word	0xffffffff


	//   ....[4]....
        /*004c*/ 	.word	0xffffffff


	//   ....[5]....
        /*0050*/ 	.word	0xffffffff


	//   ....[6]....
        /*0054*/ 	.word	0xffffffff


	//   ....[7]....
        /*0058*/ 	.word	0xffffffff


	//   ....[8]....
        /*005c*/ 	.word	0xffffffff


	//   ....[9]....
        /*0060*/ 	.word	0xffffffff


	//   ....[10]....
        /*0064*/ 	.word	0xffffffff


	//   ....[11]....
        /*0068*/ 	.word	0xffffffff


	//   ....[12]....
        /*006c*/ 	.word	0xffffffff


	//   ....[13]....
        /*0070*/ 	.word	0xffffffff


	//   ....[14]....
        /*0074*/ 	.word	0xffffffff


	//   ....[15]....
        /*0078*/ 	.word	0xffffffff


	//   ....[16]....
        /*007c*/ 	.word	0xffffffff


	//   ....[17]....
        /*0080*/ 	.word	0xffffffff


	//   ....[18]....
        /*0084*/ 	.word	0xffffffff


	//   ....[19]....
        /*0088*/ 	.word	0xffffffff


	//   ....[20]....
        /*008c*/ 	.word	0xffffffff


	//   ....[21]....
        /*0090*/ 	.word	0xffffffff


	//   ....[22]....
        /*0094*/ 	.word	0xffffffff


	//   ....[23]....
        /*0098*/ 	.word	0xffffffff


	//   ....[24]....
        /*009c*/ 	.word	0xffffffff


	//   ....[25]....
        /*00a0*/ 	.word	0xffffffff


	//   ....[26]....
        /*00a4*/ 	.word	0xffffffff


	//   ....[27]....
        /*00a8*/ 	.word	0xffffffff


	//   ....[28]....
        /*00ac*/ 	.word	0xffffffff


	//   ....[29]....
        /*00b0*/ 	.word	0xffffffff


	//   ....[30]....
        /*00b4*/ 	.word	0xffffffff


	//   ....[31]....
        /*00b8*/ 	.word	0xffffffff


	//   ....[32]....
        /*00bc*/ 	.word	0xffffffff


	//   ....[33]....
        /*00c0*/ 	.word	0xffffffff


	//   ....[34]....
        /*00c4*/ 	.word	0xffffffff


	//   ....[35]....
        /*00c8*/ 	.word	0xffffffff


	//   ....[36]....
        /*00cc*/ 	.word	0xffffffff


	//   ....[37]....
        /*00d0*/ 	.word	0xffffffff


	//   ....[38]....
        /*00d4*/ 	.word	0xffffffff


	//   ....[39]....
        /*00d8*/ 	.word	0xffffffff


	//   ....[40]....
        /*00dc*/ 	.word	0xffffffff


	//   ....[41]....
        /*00e0*/ 	.word	0xffffffff


	//   ....[42]....
        /*00e4*/ 	.word	0xffffffff


	//   ....[43]....
        /*00e8*/ 	.word	0xffffffff


	//   ....[44]....
        /*00ec*/ 	.word	0xffffffff


	//   ....[45]....
        /*00f0*/ 	.word	0xffffffff


	//   ....[46]....
        /*00f4*/ 	.word	0xffffffff


	//   ....[47]....
        /*00f8*/ 	.word	0xffffffff


	//   ....[48]....
        /*00fc*/ 	.word	0xffffffff


	//   ....[49]....
        /*0100*/ 	.word	0xffffffff


	//   ....[50]....
        /*0104*/ 	.word	0xffffffff


	//   ....[51]....
        /*0108*/ 	.word	0xffffffff


	//   ....[52]....
        /*010c*/ 	.word	0xffffffff


	//   ....[53]....
        /*0110*/ 	.word	0xffffffff


	//   ....[54]....
        /*0114*/ 	.word	0xffffffff


	//   ....[55]....
        /*0118*/ 	.word	0xffffffff


	//   ....[56]....
        /*011c*/ 	.word	0xffffffff


	//   ....[57]....
        /*0120*/ 	.word	0xffffffff


	//   ....[58]....
        /*0124*/ 	.word	0xffffffff


	//   ....[59]....
        /*0128*/ 	.word	0xffffffff


	//   ....[60]....
        /*012c*/ 	.word	0xffffffff


	//   ....[61]....
        /*0130*/ 	.word	0xffffffff


	//   ....[62]....
        /*0134*/ 	.word	0xffffffff


	//   ....[63]....
        /*0138*/ 	.word	0xffffffff


	//   ....[64]....
        /*013c*/ 	.word	0xffffffff


	//   ....[65]....
        /*0140*/ 	.word	0xffffffff


	//   ....[66]....
        /*0144*/ 	.word	0xffffffff


	//   ....[67]....
        /*0148*/ 	.word	0xffffffff


	//   ....[68]....
        /*014c*/ 	.word	0xffffffff


	//   ....[69]....
        /*0150*/ 	.word	0xffffffff


	//   ....[70]....
        /*0154*/ 	.word	0xffffffff


	//   ....[71]....
        /*0158*/ 	.word	0xffffffff


	//   ....[72]....
        /*015c*/ 	.word	0xffffffff


	//   ....[73]....
        /*0160*/ 	.word	0xffffffff


	//   ....[74]....
        /*0164*/ 	.word	0xffffffff


	//   ....[75]....
        /*0168*/ 	.word	0xffffffff


	//   ....[76]....
        /*016c*/ 	.word	0xffffffff


	//   ....[77]....
        /*0170*/ 	.word	0xffffffff


	//   ....[78]....
        /*0174*/ 	.word	0xffffffff


	//   ....[79]....
        /*0178*/ 	.word	0xffffffff


	//   ....[80]....
        /*017c*/ 	.word	0xffffffff


	//   ....[81]....
        /*0180*/ 	.word	0xffffffff


	//   ....[82]....
        /*0184*/ 	.word	0xffffffff


	//----- nvinfo : EIATTR_COOP_GROUP_INSTR_OFFSETS
	.align		4
.L_3437:
        /*0188*/ 	.byte	0x04, 0x28
        /*018a*/ 	.short	(.L_3439 - .L_3438)


	//   ....[0]....
.L_3438:
        /*018c*/ 	.word	0x00000870


	//   ....[1]....
        /*0190*/ 	.word	0x000008d0


	//   ....[2]....
        /*0194*/ 	.word	0x000009e0


	//   ....[3]....
        /*0198*/ 	.word	0x00000fa0


	//   ....[4]....
        /*019c*/ 	.word	0x00001290


	//   ....[5]....
        /*01a0*/ 	.word	0x00001d40


	//   ....[6]....
        /*01a4*/ 	.word	0x00001d80


	//   ....[7]....
        /*01a8*/ 	.word	0x00001da0


	//   ....[8]....
        /*01ac*/ 	.word	0x00001db0


	//   ....[9]....
        /*01b0*/ 	.word	0x00001e70


	//   ....[10]....
        /*01b4*/ 	.word	0x00001e90


	//   ....[11]....
        /*01b8*/ 	.word	0x00001ea0


	//   ....[12]....
        /*01bc*/ 	.word	0x00001eb0


	//   ....[13]....
        /*01c0*/ 	.word	0x00001f80


	//   ....[14]....
        /*01c4*/ 	.word	0x00001f90


	//   ....[15]....
        /*01c8*/ 	.word	0x00001fa0


	//   ....[16]....
        /*01cc*/ 	.word	0x00001fb0


	//   ....[17]....
        /*01d0*/ 	.word	0x00002090


	//   ....[18]....
        /*01d4*/ 	.word	0x000020c0


	//   ....[19]....
        /*01d8*/ 	.word	0x000020f0


	//   ....[20]....
        /*01dc*/ 	.word	0x00002120


	//   ....[21]....
        /*01e0*/ 	.word	0x00002200


	//   ....[22]....
        /*01e4*/ 	.word	0x00002270


	//   ....[23]....
        /*01e8*/ 	.word	0x000022b0


	//   ....[24]....
        /*01ec*/ 	.word	0x000022e0


	//   ....[25]....
        /*01f0*/ 	.word	0x00002490


	//   ....[26]....
        /*01f4*/ 	.word	0x000024c0


	//   ....[27]....
        /*01f8*/ 	.word	0x00002510


	//   ....[28]....
        /*01fc*/ 	.word	0x00002540


	//   ....[29]....
        /*0200*/ 	.word	0x00002570


	//   ....[30]....
        /*0204*/ 	.word	0x000025c0


	//   ....[31]....
        /*0208*/ 	.word	0x00002d90


	//   ....[32]....
        /*020c*/ 	.word	0x00002dc0


	//   ....[33]....
        /*0210*/ 	.word	0x00002de0


	//   ....[34]....
        /*0214*/ 	.word	0x00002df0


	//   ....[35]....
        /*0218*/ 	.word	0x00002ee0


	//   ....[36]....
        /*021c*/ 	.word	0x00002f10


	//   ....[37]....
        /*0220*/ 	.word	0x00002f30


	//   ....[38]....
        /*0224*/ 	.word	0x00002f40


	//   ....[39]....
        /*0228*/ 	.word	0x00003030


	//   ....[40]....
        /*022c*/ 	.word	0x00003060


	//   ....[41]....
        /*0230*/ 	.word	0x00003080


	//   ....[42]....
        /*0234*/ 	.word	0x00003090


	//   ....[43]....
        /*0238*/ 	.word	0x00003180


	//   ....[44]....
        /*023c*/ 	.word	0x000031b0


	//   ....[45]....
        /*0240*/ 	.word	0x000031d0


	//   ....[46]....
        /*0244*/ 	.word	0x000031e0


	//   ....[47]....
        /*0248*/ 	.word	0x000032d0


	//   ....[48]....
        /*024c*/ 	.word	0x00003310


	//   ....[49]....
        /*0250*/ 	.word	0x00003330


	//   ....[50]....
        /*0254*/ 	.word	0x00003340


	//   ....[51]....
        /*0258*/ 	.word	0x00003420


	//   ....[52]....
        /*025c*/ 	.word	0x00003460


	//   ....[53]....
        /*0260*/ 	.word	0x000034a0


	//   ....[54]....
        /*0264*/ 	.word	0x000034e0


	//   ....[55]....
        /*0268*/ 	.word	0x00003510


	//   ....[56]....
        /*026c*/ 	.word	0x00003540


	//   ....[57]....
        /*0270*/ 	.word	0x00003560


	//   ....[58]....
        /*0274*/ 	.word	0x000035a0


	//   ....[59]....
        /*0278*/ 	.word	0x000035c0


	//   ....[60]....
        /*027c*/ 	.word	0x00003600


	//   ....[61]....
        /*0280*/ 	.word	0x000050f0


	//   ....[62]....
        /*0284*/ 	.word	0x00005130


	//   ....[63]....
        /*0288*/ 	.word	0x00005190


	//   ....[64]....
        /*028c*/ 	.word	0x000051b0


	//   ....[65]....
        /*0290*/ 	.word	0x000051f0


	//   ....[66]....
        /*0294*/ 	.word	0x00005220


	//   ....[67]....
        /*0298*/ 	.word	0x00005300


	//   ....[68]....
        /*029c*/ 	.word	0x00005340


	//   ....[69]....
        /*02a0*/ 	.word	0x000054e0


	//   ....[70]....
        /*02a4*/ 	.word	0x00005560


	//   ....[71]....
        /*02a8*/ 	.word	0x00005a80


	//   ....[72]....
        /*02ac*/ 	.word	0x00005cd0


	//   ....[73]....
        /*02b0*/ 	.word	0x00005db0


	//   ....[74]....
        /*02b4*/ 	.word	0x00005e00


	//   ....[75]....
        /*02b8*/ 	.word	0x00005e30


	//   ....[76]....
        /*02bc*/ 	.word	0x00005e50


	//   ....[77]....
        /*02c0*/ 	.word	0x00005e70


	//   ....[78]....
        /*02c4*/ 	.word	0x00005f20


	//   ....[79]....
        /*02c8*/ 	.word	0x00005f70


	//   ....[80]....
        /*02cc*/ 	.word	0x00005f90


	//   ....[81]....
        /*02d0*/ 	.word	0x00005fb0


	//   ....[82]....
        /*02d4*/ 	.word	0x00005fd0


	//----- nvinfo : EIATTR_EXIT_INSTR_OFFSETS
	.align		4
.L_3439:
        /*02d8*/ 	.byte	0x04, 0x1c
        /*02da*/ 	.short	(.L_3441 - .L_3440)


	//   ....[0]....
.L_3440:
        /*02dc*/ 	.word	0x00006090


	//   ....[1]....
        /*02e0*/ 	.word	0x000061e0


	//----- nvinfo : EIATTR_MAX_THREADS
	.align		4
.L_3441:
        /*02e4*/ 	.byte	0x04, 0x05
        /*02e6*/ 	.short	(.L_3443 - .L_3442)
.L_3442:
        /*02e8*/ 	.word	0x00000020
        /*02ec*/ 	.word	0x00000001
        /*02f0*/ 	.word	0x00000001


	//----- nvinfo : EIATTR_CRS_STACK_SIZE
	.align		4
.L_3443:
        /*02f4*/ 	.byte	0x04, 0x1e
        /*02f6*/ 	.short	(.L_3445 - .L_3444)
.L_3444:
        /*02f8*/ 	.word	0x00000000
.L_3445:


//--------------------- .nv.info._Z25selective_scan_bwd_kernelI32Selective_Scan_bwd_kernel_traitsILi32ELi8ELb1ELb1ELb1ELb0ELb1EN3c104HalfENS1_7complexIfEEEEv12SSMParamsBwd --------------------------
	.section	.nv.info._Z25selective_scan_bwd_kernelI32Selective_Scan_bwd_kernel_traitsILi32ELi8ELb1ELb1ELb1ELb0ELb1EN3c104HalfENS1_7complexIfEEEEv12SSMParamsBwd,"",@"SHT_CUDA_INFO"
	.sectionflags	@""
	.align	4


	//----- nvinfo : EIATTR_CUDA_API_VERSION
	.align		4
        /*0000*/ 	.byte	0x04, 0x37
        /*0002*/ 	.short	(.L_3447 - .L_3446)
.L_3446:
        /*0004*/ 	.word	0x00000082


	//----- nvinfo : EIATTR_SW2861232_WAR
	.align		4
.L_3447:
        /*0008*/ 	.byte	0x01, 0x35
	.zero		2


	//----- nvinfo : EIATTR_PARAM_CBANK
	.align		4
        /*000c*/ 	.byte	0x04, 0x0a
        /*000e*/ 	.short	(.L_3449 - .L_3448)
	.align		4
.L_3448:
        /*0010*/ 	.word	index@(.nv.constant0._Z25selective_scan_bwd_kernelI32Selective_Scan_bwd_kernel_traitsILi32ELi8ELb1ELb1ELb1ELb0ELb1EN3c104HalfENS1_7complexIfEEEEv12SSMParamsBwd)
        /*0014*/ 	.short	0x0160
        /*0016*/ 	.short	0x01f0


	//----- nvinfo : EIATTR_CBANK_PARAM_SIZE
	.align		4
.L_3449:
        /*0018*/ 	.byte	0x03, 0x19
        /*001a*/ 	.short	0x01f0


	//----- nvinfo : EIATTR_KPARAM_INFO
	.align		4
        /*001c*/ 	.byte	0x04, 0x17
        /*001e*/ 	.short	(.L_3451 - .L_3450)
.L_3450:
        /*0020*/ 	.word	0x00000000
        /*0024*/ 	.short	0x0000
        /*0026*/ 	.short	0x0000
        /*0028*/ 	.byte	0x00, 0xf0, 0xc1, 0x07


	//----- nvinfo : EIATTR_MAXREG_COUNT
	.align		4
.L_3451:
        /*002c*/ 	.byte	0x03, 0x1b
        /*002e*/ 	.short	0x00ff


	//----- nvinfo : EIATTR_NUM_BARRIERS
	.align		4
        /*0030*/ 	.byte	0x02, 0x4c
        /*0032*/ 	.byte	0x01
	.zero		1


	//----- nvinfo : EIATTR_MERCURY_ISA_VERSION
	.align		4
        /*0034*/ 	.byte	0x03, 0x5f
        /*0036*/ 	.short	0x0000


	//----- nvinfo : EIATTR_COOP_GROUP_MASK_REGIDS
	.align		4
        /*0038*/ 	.byte	0x04, 0x29
        /*003a*/ 	.short	(.L_3453 - .L_3452)


	//   ....[0]....
.L_3452:
        /*003c*/ 	.word	0xffffffff


	//   ....[1]....
        /*0040*/ 	.word	0xffffffff


	//   ....[2]....
        /*0044*/ 	.word	0xffffffff


	//   ....[3]....
        /*0048*/ 	.word	0xffffffff


	//   ....[4]....
        /*004c*/ 	.word	0xffffffff


	//   ....[5]....
        /*0050*/ 	.word	0xffffffff


	//   ....[6]....
        /*0054*/ 	.word	0xffffffff


	//   ....[7]....
        /*0058*/ 	.word	0xffffffff


	//   ....[8]....
        /*005c*/ 	.word	0xffffffff


	//   ....[9]....
        /*0060*/ 	.word	0xffffffff


	//   ....[10]....
        /*0064*/ 	.word	0xffffffff


	//   ....[11]....
        /*0068*/ 	.word	0xffffffff


	//   ....[12]....
        /*006c*/ 	.word	0xffffffff


	//   ....[13]....
        /*0070*/ 	.word	0xffffffff


	//   ....[14]....
        /*0074*/ 	.word	0xffffffff


	//   ....[15]....
        /*0078*/ 	.word	0xffffffff


	//   ....[16]....
        /*007c*/ 	.word	0xffffffff


	//   ....[17]....
        /*0080*/ 	.word	0xffffffff


	//   ....[18]....
        /*0084*/ 	.word	0xffffffff


	//   ....[19]....
        /*0088*/ 	.word	0xffffffff


	//   ....[20]....
        /*008c*/ 	.word	0xffffffff


	//   ....[21]....
        /*0090*/ 	.word	0xffffffff


	//   ....[22]....
        /*0094*/ 	.word	0xffffffff


	//   ....[23]....
        /*0098*/ 	.word	0xffffffff


	//   ....[24]....
        /*009c*/ 	.word	0xffffffff


	//   ....[25]....
        /*00a0*/ 	.word	0xffffffff


	//   ....[26]....
        /*00a4*/ 	.word	0xffffffff


	//   ....[27]....
        /*00a8*/ 	.word	0xffffffff


	//   ....[28]....
        /*00ac*/ 	.word	0xffffffff


	//   ....[29]....
        /*00b0*/ 	.word	0xffffffff


	//   ....[30]....
        /*00b4*/ 	.word	0xffffffff


	//   ....[31]....
        /*00b8*/ 	.word	0xffffffff


	//   ....[32]....
        /*00bc*/ 	.word	0xffffffff


	//   ....[33]....
        /*00c0*/ 	.word	0xffffffff


	//   ....[34]....
        /*00c4*/ 	.word	0xffffffff


	//   ....[35]....
        /*00c8*/ 	.word	0xffffffff


	//   ....[36]....
        /*00cc*/ 	.word	0xffffffff


	//   ....[37]....
        /*00d0*/ 	.word	0xffffffff


	//   ....[38]....
        /*00d4*/ 	.word	0xffffffff


	//   ....[39]....
        /*00d8*/ 	.word	0xffffffff


	//   ....[40]....
        /*00dc*/ 	.word	0xffffffff


	//   ....[41]....
        /*00e0*/ 	.word	0xffffffff


	//   ....[42]....
        /*00e4*/ 	.word	0xffffffff


	//   ....[43]....
        /*00e8*/ 	.word	0xffffffff


	//   ....[44]....
        /*00ec*/ 	.word	0xffffffff


	//   ....[45]....
        /*00f0*/ 	.word	0xffffffff


	//   ....[46]....
        /*00f4*/ 	.word	0xffffffff


	//   ....[47]....
        /*00f8*/ 	.word	0xffffffff


	//   ....[48]....
        /*00fc*/ 	.word	0xffffffff


	//   ....[49]....
        /*0100*/ 	.word	0xffffffff


	//   ....[50]....
        /*0104*/ 	.word	0xffffffff


	//   ....[51]....
        /*0108*/ 	.word	0xffffffff


	//   ....[52]....
        /*010c*/ 	.word	0xffffffff


	//   ....[53]....
        /*0110*/ 	.word	0xffffffff


	//   ....[54]....
        /*0114*/ 	.word	0xffffffff


	//   ....[55]....
        /*0118*/ 	.word	0xffffffff


	//   ....[56]....
        /*011c*/ 	.word	0xffffffff


	//   ....[57]....
        /*0120*/ 	.word	0xffffffff


	//   ....[58]....
        /*0124*/ 	.word	0xffffffff


	//   ....[59]....
        /*0128*/ 	.word	0xffffffff


	//   ....[60]....
        /*012c*/ 	.word	0xffffffff


	//   ....[61]....
        /*0130*/ 	.word	0xffffffff


	//   ....[62]....
        /*0134*/ 	.word	0xffffffff


	//   ....[63]....
        /*0138*/ 	.word	0xffffffff


	//   ....[64]....
        /*013c*/ 	.word	0xffffffff


	//   ....[65]....
        /*0140*/ 	.word	0xffffffff


	//   ....[66]....
        /*0144*/ 	.word	0xffffffff


	//   ....[67]....
        /*0148*/ 	.word	0xffffffff


	//   ....[68]....
        /*014c*/ 	.word	0xffffffff


	//   ....[69]....
        /*0150*/ 	.word	0xffffffff


	//   ....[70]....
        /*0154*/ 	.word	0xffffffff


	//   ....[71]....
        /*0158*/ 	.word	0xffffffff


	//   ....[72]....
        /*015c*/ 	.word	0xffffffff


	//   ....[73]....
        /*0160*/ 	.word	0xffffffff


	//   ....[74]....
        /*0164*/ 	.word	0xffffffff


	//   ....[75]....
        /*0168*/ 	.word	0xffffffff


	//   ....[76]....
        /*016c*/ 	.word	0xffffffff


	//   ....[77]....
        /*0170*/ 	.word	0xffffffff


	//   ....[78]....
        /*0174*/ 	.word	0xffffffff


	//   ....[79]....
        /*0178*/ 	.word	0xffffffff


	//   ....[80]....
        /*017c*/ 	.word	0xffffffff


	//   ....[81]....
        /*0180*/ 	.word	0xffffffff


	//   ....[82]....
        /*0184*/ 	.word	0xffffffff


	//   ....[83]....
        /*0188*/ 	.word	0xffffffff


	//   ....[84]....
        /*018c*/ 	.word	0xffffffff


	//   ....[85]....
        /*0190*/ 	.word	0xffffffff


	//   ....[86]....
        /*0194*/ 	.word	0xffffffff


	//----- nvinfo : EIATTR_COOP_GROUP_INSTR_OFFSETS
	.align		4
.L_3453:
        /*0198*/ 	.byte	0x04, 0x28
        /*019a*/ 	.short	(.L_3455 - .L_3454)


	//   ....[0]....
.L_3454:
        /*019c*/ 	.word	0x000008c0


	//   ....[1]....
        /*01a0*/ 	.word	0x00000950


	//   ....[2]....
        /*01a4*/ 	.word	0x00000a70


	//   ....[3]....
        /*01a8*/ 	.word	0x00000b70


	//   ....[4]....
        /*01ac*/ 	.word	0x00000ef0


	//   ....[5]....
        /*01b0*/ 	.word	0x00001420


	//   ....[6]....
        /*01b4*/ 	.word	0x00001700


	//   ....[7]....
        /*01b8*/ 	.word	0x00001c20


	//   ....[8]....
        /*01bc*/ 	.word	0x00001fc0


	//   ....[9]....
        /*01c0*/ 	.word	0x00002990


	//   ....[10]....
        /*01c4*/ 	.word	0x000029d0


	//   ....[11]....
        /*01c8*/ 	.word	0x00002a00


	//   ....[12]....
        /*01cc*/ 	.word	0x00002a30


	//   ....[13]....
        /*01d0*/ 	.word	0x00002b10


	//   ....[14]....
        /*01d4*/ 	.word	0x00002b20


	//   ....[15]....
        /*01d8*/ 	.word	0x00002b30


	//   ....[16]....
        /*01dc*/ 	.word	0x00002b40


	//   ....[17]....
        /*01e0*/ 	.word	0x00002c00


	//   ....[18]....
        /*01e4*/ 	.word	0x00002c20


	//   ....[19]....
        /*01e8*/ 	.word	0x00002c30


	//   ....[20]....
        /*01ec*/ 	.word	0x00002c40


	//   ....[21]....
        /*01f0*/ 	.word	0x00002d20


	//   ....[22]....
        /*01f4*/ 	.word	0x00002d50


	//   ....[23]....
        /*01f8*/ 	.word	0x00002d80


	//   ....[24]....
        /*01fc*/ 	.word	0x00002da0


	//   ....[25]....
        /*0200*/ 	.word	0x00002e70


	//   ....[26]....
        /*0204*/ 	.word	0x00002ed0


	//   ....[27]....
        /*0208*/ 	.word	0x00002ef0


	//   ....[28]....
        /*020c*/ 	.word	0x00002f30


	//   ....[29]....
        /*0210*/ 	.word	0x00003050


	//   ....[30]....
        /*0214*/ 	.word	0x00003140


	//   ....[31]....
        /*0218*/ 	.word	0x00003180


	//   ....[32]....
        /*021c*/ 	.word	0x000031b0


	//   ....[33]....
        /*0220*/ 	.word	0x000031e0


	//   ....[34]....
        /*0224*/ 	.word	0x00003220


	//   ....[35]....
        /*0228*/ 	.word	0x000039b0


	//   ....[36]....
        /*022c*/ 	.word	0x000039f0


	//   ....[37]....
        /*0230*/ 	.word	0x00003a20


	//   ....[38]....
        /*0234*/ 	.word	0x00003a40


	//   ....[39]....
        /*0238*/ 	.word	0x00003b30


	//   ....[40]....
        /*023c*/ 	.word	0x00003b60


	//   ....[41]....
        /*0240*/ 	.word	0x00003b80


	//   ....[42]....
        /*0244*/ 	.word	0x00003b90


	//   ....[43]....
        /*0248*/ 	.word	0x00003c80


	//   ....[44]....
        /*024c*/ 	.word	0x00003cb0


	//   ....[45]....
        /*0250*/ 	.word	0x00003cd0


	//   ....[46]....
        /*0254*/ 	.word	0x00003ce0


	//   ....[47]....
        /*0258*/ 	.word	0x00003dd0


	//   ....[48]....
        /*025c*/ 	.word	0x00003e00


	//   ....[49]....
        /*0260*/ 	.word	0x00003e20


	//   ....[50]....
        /*0264*/ 	.word	0x00003e30


	//   ....[51]....
        /*0268*/ 	.word	0x00003f20


	//   ....[52]....
        /*026c*/ 	.word	0x00003f60


	//   ....[53]....
        /*0270*/ 	.word	0x00003f80


	//   ....[54]....
        /*0274*/ 	.word	0x00003f90


	//   ....[55]....
        /*0278*/ 	.word	0x00004070


	//   ....[56]....
        /*027c*/ 	.word	0x000040b0


	//   ....[57]....
        /*0280*/ 	.word	0x000040f0


	//   ....[58]....
        /*0284*/ 	.word	0x00004130


	//   ....[59]....
        /*0288*/ 	.word	0x00004160


	//   ....[60]....
        /*028c*/ 	.word	0x00004190


	//   ....[61]....
        /*0290*/ 	.word	0x000041c0


	//   ....[62]....
        /*0294*/ 	.word	0x000041f0


	//   ....[63]....
        /*0298*/ 	.word	0x00004210


	//   ....[64]....
        /*029c*/ 	.word	0x00004250


	//   ....[65]....
        /*02a0*/ 	.word	0x00005d30


	//   ....[66]....
        /*02a4*/ 	.word	0x00005d70


	//   ....[67]....
        /*02a8*/ 	.word	0x00005de0


	//   ....[68]....
        /*02ac*/ 	.word	0x00005e00


	//   ....[69]....
        /*02b0*/ 	.word	0x00005e40


	//   ....[70]....
        /*02b4*/ 	.word	0x00005e70


	//   ....[71]....
        /*02b8*/ 	.word	0x00005f50


	//   ....[72]....
        /*02bc*/ 	.word	0x00005f90


	//   ....[73]....
        /*02c0*/ 	.word	0x000060a0


	//   ....[74]....
        /*02c4*/ 	.word	0x00006130


	//   ....[75]....
        /*02c8*/ 	.word	0x000066e0


	//   ....[76]....
        /*02cc*/ 	.word	0x000068e0


	//   ....[77]....
        /*02d0*/ 	.word	0x000069b0


	//   ....[78]....
        /*02d4*/ 	.word	0x00006a00


	//   ....[79]....
        /*02d8*/ 	.word	0x00006a30


	//   ....[80]....
        /*02dc*/ 	.word	0x00006a50


	//   ....[81]....
        /*02e0*/ 	.word	0x00006a70


	//   ....[82]....
        /*02e4*/ 	.word	0x00006b20


	//   ....[83]....
        /*02e8*/ 	.word	0x00006b70


	//   ....[84]....
        /*02ec*/ 	.word	0x00006b90


	//   ....[85]....
        /*02f0*/ 	.word	0x00006bb0


	//   ....[86]....
        /*02f4*/ 	.word	0x00006bd0


	//----- nvinfo : EIATTR_EXIT_INSTR_OFFSETS
	.align		4
.L_3455:
        /*02f8*/ 	.byte	0x04, 0x1c
        /*02fa*/ 	.short	(.L_3457 - .L_3456)


	//   ....[0]....
.L_3456:
        /*02fc*/ 	.word	0x00006c90


	//   ....[1]....
        /*0300*/ 	.word	0x00006de0


	//----- nvinfo : EIATTR_MAX_THREADS
	.align		4
.L_3457:
        /*0304*/ 	.byte	0x04, 0x05
        /*0306*/ 	.short	(.L_3459 - .L_3458)
.L_3458:
        /*0308*/ 	.word	0x00000020
        /*030c*/ 	.word	0x00000001
        /*0310*/ 	.word	0x00000001


	//----- nvinfo : EIATTR_CRS_STACK_SIZE
	.align		4
.L_3459:
        /*0314*/ 	.byte	0x04, 0x1e
        /*0316*/ 	.short	(.L_3461 - .L_3460)
.L_3460:
        /*0318*/ 	.word	0x00000000
.L_3461:


//--------------------- .nv.info._Z25selective_scan_bwd_kernelI32Selective_Scan_bwd_kernel_traitsILi32ELi8ELb1ELb1ELb1ELb1ELb0EN3c104HalfENS1_7complexIfEEEEv12SSMParamsBwd --------------------------
	.section	.nv.info._Z25selective_scan_bwd_kernelI32Selective_Scan_bwd_kernel_traitsILi32ELi8ELb1ELb1ELb1ELb1ELb0EN3c104HalfENS1_7complexIfEEEEv12SSMParamsBwd,"",@"SHT_CUDA_INFO"
	.sectionflags	@""
	.align	4


	//----- nvinfo : EIATTR_CUDA_API_VERSION
	.align		4
        /*0000*/ 	.byte	0x04, 0x37
        /*0002*/ 	.short	(.L_3463 - .L_3462)
.L_3462:
        /*0004*/ 	.word	0x00000082


	//----- nvinfo : EIATTR_SW2861232_WAR
	.align		4
.L_3463:
        /*0008*/ 	.byte	0x01, 0x35
	.zero		2


	//----- nvinfo : EIATTR_PARAM_CBANK
	.align		4
        /*000c*/ 	.byte	0x04, 0x0a
        /*000e*/ 	.short	(.L_3465 - .L_3464)
	.align		4
.L_3464:
        /*0010*/ 	.word	index@(.nv.constant0._Z25selective_scan_bwd_kernelI32Selective_Scan_bwd_kernel_traitsILi32ELi8ELb1ELb1ELb1ELb1ELb0EN3c104HalfENS1_7complexIfEEEEv12SSMParamsBwd)
        /*0014*/ 	.short	0x0160
        /*0016*/ 	.short	0x01f0


	//----- nvinfo : EIATTR_CBANK_PARAM_SIZE
	.align		4
.L_3465:
        /*0018*/ 	.byte	0x03, 0x19
        /*001a*/ 	.short	0x01f0


	//----- nvinfo : EIATTR_KPARAM_INFO
	.align		4
        /*001c*/ 	.byte	0x04, 0x17
        /*001e*/ 	.short	(.L_3467 - .L_3466)
.L_3466:
        /*0020*/ 	.word	0x00000000
        /*0024*/ 	.short	0x0000
        /*0026*/ 	.short	0x0000
        /*0028*/ 	.byte	0x00, 0xf0, 0xc1, 0x07


	//----- nvinfo : EIATTR_MAXREG_COUNT
	.align		4
.L_3467:
        /*002c*/ 	.byte	0x03, 0x1b
        /*002e*/ 	.short	0x00ff


	//----- nvinfo : EIATTR_NUM_BARRIERS
	.align		4
        /*0030*/ 	.byte	0x02, 0x4c
        /*0032*/ 	.byte	0x01
	.zero		1


	//----- nvinfo : EIATTR_MERCURY_ISA_VERSION
	.align		4
        /*0034*/ 	.byte	0x03, 0x5f
        /*0036*/ 	.short	0x0000


	//----- nvinfo : EIATTR_COOP_GROUP_MASK_REGIDS
	.align		4
        /*0038*/ 	.byte	0x04, 0x29
        /*003a*/ 	.short	(.L_3469 - .L_3468)


	//   ....[0]....
.L_3468:
        /*003c*/ 	.word	0xffffffff


	//   ....[1]....
        /*0040*/ 	.word	0xffffffff


	//   ....[2]....
        /*0044*/ 	.word	0xffffffff


	//   ....[3]....
        /*0048*/ 	.word	0xffffffff


	//   ....[4]....
        /*004c*/ 	.word	0xffffffff


	//   ....[5]....
        /*0050*/ 	.word	0xffffffff


	//   ....[6]....
        /*0054*/ 	.word	0xffffffff


	//   ....[7]....
        /*0058*/ 	.word	0xffffffff


	//   ....[8]....
        /*005c*/ 	.word	0xffffffff


	//   ....[9]....
        /*0060*/ 	.word	0xffffffff


	//   ....[10]....
        /*0064*/ 	.word	0xffffffff


	//   ....[11]....
        /*0068*/ 	.word	0xffffffff


	//   ....[12]....
        /*006c*/ 	.word	0xffffffff


	//   ....[13]....
        /*0070*/ 	.word	0xffffffff


	//   ....[14]....
        /*0074*/ 	.word	0xffffffff


	//   ....[15]....
        /*0078*/ 	.word	0xffffffff


	//   ....[16]....
        /*007c*/ 	.word	0xffffffff


	//   ....[17]....
        /*0080*/ 	.word	0xffffffff


	//   ....[18]....
        /*0084*/ 	.word	0xffffffff


	//   ....[19]....
        /*0088*/ 	.word	0xffffffff


	//   ....[20]....
        /*008c*/ 	.word	0xffffffff


	//   ....[21]....
        /*0090*/ 	.word	0xffffffff


	//   ....[22]....
        /*0094*/ 	.word	0xffffffff


	//   ....[23]....
        /*0098*/ 	.word	0xffffffff


	//   ....[24]....
        /*009c*/ 	.word	0xffffffff


	//   ....[25]....
        /*00a0*/ 	.word	0xffffffff


	//   ....[26]....
        /*00a4*/ 	.word	0xffffffff


	//   ....[27]....
        /*00a8*/ 	.word	0xffffffff


	//   ....[28]....
        /*00ac*/ 	.word	0xffffffff


	//   ....[29]....
        /*00b0*/ 	.word	0xffffffff


	//   ....[30]....
        /*00b4*/ 	.word	0xffffffff


	//   ....[31]....
        /*00b8*/ 	.word	0xffffffff


	//   ....[32]....
        /*00bc*/ 	.word	0xffffffff


	//   ....[33]....
        /*00c0*/ 	.word	0xffffffff


	//   ....[34]....
        /*00c4*/ 	.word	0xffffffff


	//   ....[35]....
        /*00c8*/ 	.word	0xffffffff


	//   ....[36]....
        /*00cc*/ 	.word	0xffffffff


	//   ....[37]....
        /*00d0*/ 	.word	0xffffffff


	//   ....[38]....
        /*00d4*/ 	.word	0xffffffff


	//   ....[39]....
        /*00d8*/ 	.word	0xffffffff


	//   ....[40]....
        /*00dc*/ 	.word	0xffffffff


	//   ....[41]....
        /*00e0*/ 	.word	0xffffffff


	//   ....[42]....
        /*00e4*/ 	.word	0xffffffff


	//   ....[43]....
        /*00e8*/ 	.word	0xffffffff


	//   ....[44]....
        /*00ec*/ 	.word	0xffffffff


	//   ....[45]....
        /*00f0*/ 	.word	0xffffffff


	//   ....[46]....
        /*00f4*/ 	.word	0xffffffff


	//   ....[47]....
        /*00f8*/ 	.word	0xffffffff


	//   ....[48]....
        /*00fc*/ 	.word	0xffffffff


	//   ....[49]....
        /*0100*/ 	.word	0xffffffff


	//   ....[50]....
        /*0104*/ 	.word	0xffffffff


	//   ....[51]....
        /*0108*/ 	.word	0xffffffff


	//   ....[52]....
        /*010c*/ 	.word	0xffffffff


	//   ....[53]....
        /*0110*/ 	.word	0xffffffff


	//   ....[54]....
        /*0114*/ 	.word	0xffffffff


	//   ....[55]....
        /*0118*/ 	.word	0xffffffff


	//   ....[56]....
        /*011c*/ 	.word	0xffffffff


	//   ....[57]....
        /*0120*/ 	.word	0xffffffff


	//   ....[58]....
        /*0124*/ 	.word	0xffffffff


	//   ....[59]....
        /*0128*/ 	.word	0xffffffff


	//   ....[60]....
        /*012c*/ 	.word	0xffffffff


	//   ....[61]....
        /*0130*/ 	.word	0xffffffff


	//   ....[62]....
        /*0134*/ 	.word	0xffffffff


	//   ....[63]....
        /*0138*/ 	.word	0xffffffff


	//   ....[64]....
        /*013c*/ 	.word	0xffffffff


	//   ....[65]....
        /*0140*/ 	.word	0xffffffff


	//   ....[66]....
        /*0144*/ 	.word	0xffffffff


	//   ....[67]....
        /*0148*/ 	.word	0xffffffff


	//   ....[68]....
        /*014c*/ 	.word	0xffffffff


	//   ....[69]....
        /*0150*/ 	.word	0xffffffff


	//   ....[70]....
        /*0154*/ 	.word	0xffffffff


	//   ....[71]....
        /*0158*/ 	.word	0xffffffff


	//   ....[72]....
        /*015c*/ 	.word	0xffffffff


	//   ....[73]....
        /*0160*/ 	.word	0xffffffff


	//   ....[74]....
        /*0164*/ 	.word	0xffffffff


	//   ....[75]....
        /*0168*/ 	.word	0xffffffff


	//   ....[76]....
        /*016c*/ 	.word	0xffffffff


	//   ....[77]....
        /*0170*/ 	.word	0xffffffff


	//   ....[78]....
        /*0174*/ 	.word	0xffffffff


	//   ....[79]....
        /*0178*/ 	.word	0xffffffff


	//   ....[80]....
        /*017c*/ 	.word	0xffffffff


	//   ....[81]....
        /*0180*/ 	.word	0xffffffff


	//   ....[82]....
        /*0184*/ 	.word	0xffffffff


	//   ....[83]....
        /*0188*/ 	.word	0xffffffff


	//----- nvinfo : EIATTR_COOP_GROUP_INSTR_OFFSETS
	.align		4
.L_3469:
        /*018c*/ 	.byte	0x04, 0x28
        /*018e*/ 	.short	(.L_3471 - .L_3470)


	//   ....[0]....
.L_3470:
        /*0190*/ 	.word	0x000008a0


	//   ....[1]....
        /*0194*/ 	.word	0x00000920


	//   ....[2]....
        /*0198*/ 	.word	0x00000ae0


	//   ....[3]....
        /*019c*/ 	.word	0x00002180


	//   ....[4]....
        /*01a0*/ 	.word	0x00002470


	//   ....[5]....
        /*01a4*/ 	.word	0x00002f20


	//   ....[6]....
        /*01a8*/ 	.word	0x00002f60


	//   ....[7]....
        /*01ac*/ 	.word	0x00002f80


	//   ....[8]....
        /*01b0*/ 	.word	0x00002f90


	//   ....[9]....
        /*01b4*/ 	.word	0x00002fa0


	//   ....[10]....
        /*01b8*/ 	.word	0x00003070


	//   ....[11]....
        /*01bc*/ 	.word	0x000030a0


	//   ....[12]....
        /*01c0*/ 	.word	0x000030b0


	//   ....[13]....
        /*01c4*/ 	.word	0x000030c0


	//   ....[14]....
        /*01c8*/ 	.word	0x00003190


	//   ....[15]....
        /*01cc*/ 	.word	0x000031a0


	//   ....[16]....
        /*01d0*/ 	.word	0x000031b0


	//   ....[17]....
        /*01d4*/ 	.word	0x000031c0


	//   ....[18]....
        /*01d8*/ 	.word	0x000032a0


	//   ....[19]....
        /*01dc*/ 	.word	0x000032d0


	//   ....[20]....
        /*01e0*/ 	.word	0x00003300


	//   ....[21]....
        /*01e4*/ 	.word	0x00003330


	//   ....[22]....
        /*01e8*/ 	.word	0x00003410


	//   ....[23]....
        /*01ec*/ 	.word	0x00003480


	//   ....[24]....
        /*01f0*/ 	.word	0x000034c0


	//   ....[25]....
        /*01f4*/ 	.word	0x000034f0


	//   ....[26]....
        /*01f8*/ 	.word	0x000036a0


	//   ....[27]....
        /*01fc*/ 	.word	0x000036d0


	//   ....[28]....
        /*0200*/ 	.word	0x00003710


	//   ....[29]....
        /*0204*/ 	.word	0x00003740


	//   ....[30]....
        /*0208*/ 	.word	0x00003770


	//   ....[31]....
        /*020c*/ 	.word	0x00003f20


	//   ....[32]....
        /*0210*/ 	.word	0x00003f90


	//   ....[33]....
        /*0214*/ 	.word	0x00003fb0


	//   ....[34]....
        /*0218*/ 	.word	0x00003fd0


	//   ....[35]....
        /*021c*/ 	.word	0x000040c0


	//   ....[36]....
        /*0220*/ 	.word	0x000040f0


	//   ....[37]....
        /*0224*/ 	.word	0x00004110


	//   ....[38]....
        /*0228*/ 	.word	0x00004120


	//   ....[39]....
        /*022c*/ 	.word	0x00004210


	//   ....[40]....
        /*0230*/ 	.word	0x00004240


	//   ....[41]....
        /*0234*/ 	.word	0x00004260


	//   ....[42]....
        /*0238*/ 	.word	0x00004270


	//   ....[43]....
        /*023c*/ 	.word	0x00004360


	//   ....[44]....
        /*0240*/ 	.word	0x00004390


	//   ....[45]....
        /*0244*/ 	.word	0x000043b0


	//   ....[46]....
        /*0248*/ 	.word	0x000043c0


	//   ....[47]....
        /*024c*/ 	.word	0x000044b0


	//   ....[48]....
        /*0250*/ 	.word	0x000044f0


	//   ....[49]....
        /*0254*/ 	.word	0x00004510


	//   ....[50]....
        /*0258*/ 	.word	0x00004520


	//   ....[51]....
        /*025c*/ 	.word	0x00004600


	//   ....[52]....
        /*0260*/ 	.word	0x00004640


	//   ....[53]....
        /*0264*/ 	.word	0x00004680


	//   ....[54]....
        /*0268*/ 	.word	0x000046c0


	//   ....[55]....
        /*026c*/ 	.word	0x000046f0


	//   ....[56]....
        /*0270*/ 	.word	0x00004720


	//   ....[57]....
        /*0274*/ 	.word	0x00004740


	//   ....[58]....
        /*0278*/ 	.word	0x00004780


	//   ....[59]....
        /*027c*/ 	.word	0x000047a0


	//   ....[60]....
        /*0280*/ 	.word	0x000047e0


	//   ....[61]....
        /*0284*/ 	.word	0x000062d0


	//   ....[62]....
        /*0288*/ 	.word	0x00006310


	//   ....[63]....
        /*028c*/ 	.word	0x00006380


	//   ....[64]....
        /*0290*/ 	.word	0x000063a0


	//   ....[65]....
        /*0294*/ 	.word	0x000063e0


	//   ....[66]....
        /*0298*/ 	.word	0x00006410


	//   ....[67]....
        /*029c*/ 	.word	0x000064f0


	//   ....[68]....
        /*02a0*/ 	.word	0x00006530


	//   ....[69]....
        /*02a4*/ 	.word	0x00006670


	//   ....[70]....
        /*02a8*/ 	.word	0x000066f0


	//   ....[71]....
        /*02ac*/ 	.word	0x00006bc0


	//   ....[72]....
        /*02b0*/ 	.word	0x00006f10


	//   ....[73]....
        /*02b4*/ 	.word	0x000072e0


	//   ....[74]....
        /*02b8*/ 	.word	0x000073f0


	//   ....[75]....
        /*02bc*/ 	.word	0x00007440


	//   ....[76]....
        /*02c0*/ 	.word	0x00007470


	//   ....[77]....
        /*02c4*/ 	.word	0x00007490


	//   ....[78]....
        /*02c8*/ 	.word	0x000074b0


	//   ....[79]....
        /*02cc*/ 	.word	0x00007560


	//   ....[80]....
        /*02d0*/ 	.word	0x000075b0


	//   ....[81]....
        /*02d4*/ 	.word	0x000075d0


	//   ....[82]....
        /*02d8*/ 	.word	0x000075f0


	//   ....[83]....
        /*02dc*/ 	.word	0x00007610


	//----- nvinfo : EIATTR_EXIT_INSTR_OFFSETS
	.align		4
.L_3471:
        /*02e0*/ 	.byte	0x04, 0x1c
        /*02e2*/ 	.short	(.L_3473 - .L_3472)


	//   ....[0]....
.L_3472:
        /*02e4*/ 	.word	0x000076d0


	//   ....[1]....
        /*02e8*/ 	.word	0x00007820


	//----- nvinfo : EIATTR_MAX_THREADS
	.align		4
.L_3473:
        /*02ec*/ 	.byte	0x04, 0x05
        /*02ee*/ 	.short	(.L_3475 - .L_3474)
.L_3474:
        /*02f0*/ 	.word	0x00000020
        /*02f4*/ 	.word	0x00000001
        /*02f8*/ 	.word	0x00000001


	//----- nvinfo : EIATTR_CRS_STACK_SIZE
	.align		4
.L_3475:
        /*02fc*/ 	.byte	0x04, 0x1e
        /*02fe*/ 	.short	(.L_3477 - .L_3476)
.L_3476:
        /*0300*/ 	.word	0x00000000
.L_3477:


//--------------------- .nv.info._Z25selective_scan_bwd_kernelI32Selective_Scan_bwd_kernel_traitsILi32ELi8ELb1ELb1ELb1ELb1ELb1EN3c104HalfENS1_7complexIfEEEEv12SSMParamsBwd --------------------------
	.section	.nv.info._Z25selective_scan_bwd_kernelI32Selective_Scan_bwd_kernel_traitsILi32ELi8ELb1ELb1ELb1ELb1ELb1EN3c104HalfENS1_7complexIfEEEEv12SSMParamsBwd,"",@"SHT_CUDA_INFO"
	.sectionflags	@""
	.align	4


	//----- nvinfo : EIATTR_CUDA_API_VERSION
	.align		4
        /*0000*/ 	.byte	0x04, 0x37
        /*0002*/ 	.short	(.L_3479 - .L_3478)
.L_3478:
        /*0004*/ 	.word	0x00000082


	//----- nvinfo : EIATTR_SW2861232_WAR
	.align		4
.L_3479:
        /*0008*/ 	.byte	0x01, 0x35
	.zero		2


	//----- nvinfo : EIATTR_PARAM_CBANK
	.align		4
        /*000c*/ 	.byte	0x04, 0x0a
        /*000e*/ 	.short	(.L_3481 - .L_3480)
	.align		4
.L_3480:
        /*0010*/ 	.word	index@(.nv.constant0._Z25selective_scan_bwd_kernelI32Selective_Scan_bwd_kernel_traitsILi32ELi8ELb1ELb1ELb1ELb1ELb1EN3c104HalfENS1_7complexIfEEEEv12SSMParamsBwd)
        /*0014*/ 	.short	0x0160
        /*0016*/ 	.short	0x01f0


	//----- nvinfo : EIATTR_CBANK_PARAM_SIZE
	.align		4
.L_3481:
        /*0018*/ 	.byte	0x03, 0x19
        /*001a*/ 	.short	0x01f0


	//----- nvinfo : EIATTR_KPARAM_INFO
	.align		4
        /*001c*/ 	.byte	0x04, 0x17
        /*001e*/ 	.short	(.L_3483 - .L_3482)
.L_3482:
        /*0020*/ 	.word	0x00000000
        /*0024*/ 	.short	0x0000
        /*0026*/ 	.short	0x0000
        /*0028*/ 	.byte	0x00, 0xf0, 0xc1, 0x07


	//----- nvinfo : EIATTR_MAXREG_COUNT
	.align		4
.L_3483:
        /*002c*/ 	.byte	0x03, 0x1b
        /*002e*/ 	.short	0x00ff


	//----- nvinfo : EIATTR_NUM_BARRIERS
	.align		4
        /*0030*/ 	.byte	0x02, 0x4c
        /*0032*/ 	.byte	0x01
	.zero		1


	//----- nvinfo : EIATTR_MERCURY_ISA_VERSION
	.align		4
        /*0034*/ 	.byte	0x03, 0x5f
        /*0036*/ 	.short	0x0000


	//----- nvinfo : EIATTR_COOP_GROUP_MASK_REGIDS
	.align		4
        /*0038*/ 	.byte	0x04, 0x29
        /*003a*/ 	.short	(.L_3485 - .L_3484)


	//   ....[0]....
.L_3484:
        /*003c*/ 	.word	0xffffffff


	//   ....[1]....
        /*0040*/ 	.word	0xffffffff


	//   ....[2]....
        /*0044*/ 	.word	0xffffffff


	//   ....[3]....
        /*0048*/ 	.word	0xffffffff


	//   ....[4]....
        /*004c*/ 	.word	0xffffffff


	//   ....[5]....
        /*0050*/ 	.word	0xffffffff


	//   ....[6]....
        /*0054*/ 	.word	0xffffffff


	//   ....[7]....
        /*0058*/ 	.word	0xffffffff


	//   ....[8]....
        /*005c*/ 	.word	0xffffffff


	//   ....[9]....
        /*0060*/ 	.word	0xffffffff


	//   ....[10]....
        /*0064*/ 	.word	0xffffffff


	//   ....[11]....
        /*0068*/ 	.word	0xffffffff


	//   ....[12]....
        /*006c*/ 	.word	0xffffffff


	//   ....[13]....
        /*0070*/ 	.word	0xffffffff


	//   ....[14]....
        /*0074*/ 	.word	0xffffffff


	//   ....[15]....
        /*0078*/ 	.word	0xffffffff


	//   ....[16]....
        /*007c*/ 	.word	0xffffffff


	//   ....[17]....
        /*0080*/ 	.word	0xffffffff


	//   ....[18]....
        /*0084*/ 	.word	0xffffffff


	//   ....[19]....
        /*0088*/ 	.word	0xffffffff


	//   ....[20]....
        /*008c*/ 	.word	0xffffffff


	//   ....[21]....
        /*0090*/ 	.word	0xffffffff


	//   ....[22]....
        /*0094*/ 	.word	0xffffffff


	//   ....[23]....
        /*0098*/ 	.word	0xffffffff


	//   ....[24]....
        /*009c*/ 	.word	0xffffffff


	//   ....[25]....
        /*00a0*/ 	.word	0xffffffff


	//   ....[26]....
        /*00a4*/ 	.word	0xffffffff


	//   ....[27]....
        /*00a8*/ 	.word	0xffffffff


	//   ....[28]....
        /*00ac*/ 	.word	0xffffffff


	//   ....[29]....
        /*00b0*/ 	.word	0xffffffff


	//   ....[30]....
        /*00b4*/ 	.word	0xffffffff


	//   ....[31]....
        /*00b8*/ 	.word	0xffffffff


	//   ....[32]....
        /*00bc*/ 	.word	0xffffffff


	//   ....[33]....
        /*00c0*/ 	.word	0xffffffff


	//   ....[34]....
        /*00c4*/ 	.word	0xffffffff


	//   ....[35]....
        /*00c8*/ 	.word	0xffffffff


	//   ....[36]....
        /*00cc*/ 	.word	0xffffffff


	//   ....[37]....
        /*00d0*/ 	.word	0xffffffff


	//   ....[38]....
        /*00d4*/ 	.word	0xffffffff


	//   ....[39]....
        /*00d8*/ 	.word	0xffffffff


	//   ....[40]....
        /*00dc*/ 	.word	0xffffffff


	//   ....[41]....
        /*00e0*/ 	.word	0xffffffff


	//   ....[42]....
        /*00e4*/ 	.word	0xffffffff


	//   ....[43]....
        /*00e8*/ 	.word	0xffffffff


	//   ....[44]....
        /*00ec*/ 	.word	0xffffffff


	//   ....[45]....
        /*00f0*/ 	.word	0xffffffff


	//   ....[46]....
        /*00f4*/ 	.word	0xffffffff


	//   ....[47]....
        /*00f8*/ 	.word	0xffffffff


	//   ....[48]....
        /*00fc*/ 	.word	0xffffffff


	//   ....[49]....
        /*0100*/ 	.word	0xffffffff


	//   ....[50]....
        /*0104*/ 	.word	0xffffffff


	//   ....[51]....
        /*0108*/ 	.word	0xffffffff


	//   ....[52]....
        /*010c*/ 	.word	0xffffffff


	//   ....[53]....
        /*0110*/ 	.word	0xffffffff


	//   ....[54]....
        /*0114*/ 	.word	0xffffffff


	//   ....[55]....
        /*0118*/ 	.word	0xffffffff


	//   ....[56]....
        /*011c*/ 	.word	0xffffffff


	//   ....[57]....
        /*0120*/ 	.word	0xffffffff


	//   ....[58]....
        /*0124*/ 	.word	0xffffffff


	//   ....[59]....
        /*0128*/ 	.word	0xffffffff


	//   ....[60]....
        /*012c*/ 	.word	0xffffffff


	//   ....[61]....
        /*0130*/ 	.word	0xffffffff


	//   ....[62]....
        /*0134*/ 	.word	0xffffffff


	//   ....[63]....
        /*0138*/ 	.word	0xffffffff


	//   ....[64]....
        /*013c*/ 	.word	0xffffffff


	//   ....[65]....
        /*0140*/ 	.word	0xffffffff


	//   ....[66]....
        /*0144*/ 	.word	0xffffffff


	//   ....[67]....
        /*0148*/ 	.word	0xffffffff


	//   ....[68]....
        /*014c*/ 	.word	0xffffffff


	//   ....[69]....
        /*0150*/ 	.word	0xffffffff


	//   ....[70]....
        /*0154*/ 	.word	0xffffffff


	//   ....[71]....
        /*0158*/ 	.word	0xffffffff


	//   ....[72]....
        /*015c*/ 	.word	0xffffffff


	//   ....[73]....
        /*0160*/ 	.word	0xffffffff


	//   ....[74]....
        /*0164*/ 	.word	0xffffffff


	//   ....[75]....
        /*0168*/ 	.word	0xffffffff


	//   ....[76]....
        /*016c*/ 	.word	0xffffffff


	//   ....[77]....
        /*0170*/ 	.word	0xffffffff


	//   ....[78]....
        /*0174*/ 	.word	0xffffffff


	//   ....[79]....
        /*0178*/ 	.word	0xffffffff


	//   ....[80]....
        /*017c*/ 	.word	0xffffffff


	//   ....[81]....
        /*0180*/ 	.word	0xffffffff


	//   ....[82]....
        /*0184*/ 	.word	0xffffffff


	//   ....[83]....
        /*0188*/ 	.word	0xffffffff


	//   ....[84]....
        /*018c*/ 	.word	0xffffffff


	//   ....[85]....
        /*0190*/ 	.word	0xffffffff


	//   ....[86]....
        /*0194*/ 	.word	0xffffffff


	//   ....[87]....
        /*0198*/ 	.word	0xffffffff


	//----- nvinfo : EIATTR_COOP_GROUP_INSTR_OFFSETS
	.align		4
.L_3485:
        /*019c*/ 	.byte	0x04, 0x28
        /*019e*/ 	.short	(.L_3487 - .L_3486)


	//   ....[0]....
.L_3486:
        /*01a0*/ 	.word	0x000008b0


	//   ....[1]....
        /*01a4*/ 	.word	0x00000920


	//   ....[2]....
        /*01a8*/ 	.word	0x00000bb0


	//   ....[3]....
        /*01ac*/ 	.word	0x00001dc0


	//   ....[4]....
        /*01b0*/ 	.word	0x000020e0


	//   ....[5]....
        /*01b4*/ 	.word	0x00002600


	//   ....[6]....
        /*01b8*/ 	.word	0x000028c0


	//   ....[7]....
        /*01bc*/ 	.word	0x00002d10


	//   ....[8]....
        /*01c0*/ 	.word	0x00003000


	//   ....[9]....
        /*01c4*/ 	.word	0x00003ab0


	//   ....[10]....
        /*01c8*/ 	.word	0x00003af0


	//   ....[11]....
        /*01cc*/ 	.word	0x00003b10


	//   ....[12]....
        /*01d0*/ 	.word	0x00003b20


	//   ....[13]....
        /*01d4*/ 	.word	0x00003bf0


	//   ....[14]....
        /*01d8*/ 	.word	0x00003c00


	//   ....[15]....
        /*01dc*/ 	.word	0x00003c10


	//   ....[16]....
        /*01e0*/ 	.word	0x00003c20


	//   ....[17]....
        /*01e4*/ 	.word	0x00003ce0


	//   ....[18]....
        /*01e8*/ 	.word	0x00003d00


	//   ....[19]....
        /*01ec*/ 	.word	0x00003d10


	//   ....[20]....
        /*01f0*/ 	.word	0x00003d20


	//   ....[21]....
        /*01f4*/ 	.word	0x00003e00


	//   ....[22]....
        /*01f8*/ 	.word	0x00003e30


	//   ....[23]....
        /*01fc*/ 	.word	0x00003e60


	//   ....[24]....
        /*0200*/ 	.word	0x00003e90


	//   ....[25]....
        /*0204*/ 	.word	0x00003fa0


	//   ....[26]....
        /*0208*/ 	.word	0x00003fd0


	//   ....[27]....
        /*020c*/ 	.word	0x00004000


	//   ....[28]....
        /*0210*/ 	.word	0x00004040


	//   ....[29]....
        /*0214*/ 	.word	0x000040e0


	//   ....[30]....
        /*0218*/ 	.word	0x00004220


	//   ....[31]....
        /*021c*/ 	.word	0x00004260


	//   ....[32]....
        /*0220*/ 	.word	0x000042a0


	//   ....[33]....
        /*0224*/ 	.word	0x000042d0


	//   ....[34]....
        /*0228*/ 	.word	0x00004300


	//   ....[35]....
        /*022c*/ 	.word	0x00004ab0


	//   ....[36]....
        /*0230*/ 	.word	0x00004b20


	//   ....[37]....
        /*0234*/ 	.word	0x00004b40


	//   ....[38]....
        /*0238*/ 	.word	0x00004b60


	//   ....[39]....
        /*023c*/ 	.word	0x00004c50


	//   ....[40]....
        /*0240*/ 	.word	0x00004c80


	//   ....[41]....
        /*0244*/ 	.word	0x00004ca0


	//   ....[42]....
        /*0248*/ 	.word	0x00004cb0


	//   ....[43]....
        /*024c*/ 	.word	0x00004da0


	//   ....[44]....
        /*0250*/ 	.word	0x00004dd0


	//   ....[45]....
        /*0254*/ 	.word	0x00004df0


	//   ....[46]....
        /*0258*/ 	.word	0x00004e00


	//   ....[47]....
        /*025c*/ 	.word	0x00004ef0


	//   ....[48]....
        /*0260*/ 	.word	0x00004f20


	//   ....[49]....
        /*0264*/ 	.word	0x00004f40


	//   ....[50]....
        /*0268*/ 	.word	0x00004f50


	//   ....[51]....
        /*026c*/ 	.word	0x00005040


	//   ....[52]....
        /*0270*/ 	.word	0x00005080


	//   ....[53]....
        /*0274*/ 	.word	0x000050a0


	//   ....[54]....
        /*0278*/ 	.word	0x000050b0


	//   ....[55]....
        /*027c*/ 	.word	0x00005190


	//   ....[56]....
        /*0280*/ 	.word	0x000051d0


	//   ....[57]....
        /*0284*/ 	.word	0x00005210


	//   ....[58]....
        /*0288*/ 	.word	0x00005250


	//   ....[59]....
        /*028c*/ 	.word	0x00005280


	//   ....[60]....
        /*0290*/ 	.word	0x000052b0


	//   ....[61]....
        /*0294*/ 	.word	0x000052d0


	//   ....[62]....
        /*0298*/ 	.word	0x00005310


	//   ....[63]....
        /*029c*/ 	.word	0x00005330


	//   ....[64]....
        /*02a0*/ 	.word	0x00005370


	//   ....[65]....
        /*02a4*/ 	.word	0x00006e60


	//   ....[66]....
        /*02a8*/ 	.word	0x00006ea0


	//   ....[67]....
        /*02ac*/ 	.word	0x00006f10


	//   ....[68]....
        /*02b0*/ 	.word	0x00006f30


	//   ....[69]....
        /*02b4*/ 	.word	0x00006f70


	//   ....[70]....
        /*02b8*/ 	.word	0x00006fa0


	//   ....[71]....
        /*02bc*/ 	.word	0x00007080


	//   ....[72]....
        /*02c0*/ 	.word	0x000070c0


	//   ....[73]....
        /*02c4*/ 	.word	0x000071a0


	//   ....[74]....
        /*02c8*/ 	.word	0x00007200


	//   ....[75]....
        /*02cc*/ 	.word	0x00007770


	//   ....[76]....
        /*02d0*/ 	.word	0x00007a20


	//   ....[77]....
        /*02d4*/ 	.word	0x00007e80


	//   ....[78]....
        /*02d8*/ 	.word	0x00007f80


	//   ....[79]....
        /*02dc*/ 	.word	0x00007fd0


	//   ....[80]....
        /*02e0*/ 	.word	0x00008000


	//   ....[81]....
        /*02e4*/ 	.word	0x00008020


	//   ....[82]....
        /*02e8*/ 	.word	0x00008040


	//   ....[83]....
        /*02ec*/ 	.word	0x000080f0


	//   ....[84]....
        /*02f0*/ 	.word	0x00008140


	//   ....[85]....
        /*02f4*/ 	.word	0x00008160


	//   ....[86]....
        /*02f8*/ 	.word	0x00008180


	//   ....[87]....
        /*02fc*/ 	.word	0x000081a0


	//----- nvinfo : EIATTR_EXIT_INSTR_OFFSETS
	.align		4
.L_3487:
        /*0300*/ 	.byte	0x04, 0x1c
        /*0302*/ 	.short	(.L_3489 - .L_3488)


	//   ....[0]....
.L_3488:
        /*0304*/ 	.word	0x00008260


	//   ....[1]....
        /*0308*/ 	.word	0x000083b0


	//----- nvinfo : EIATTR_MAX_THREADS
	.align		4
.L_3489:
        /*030c*/ 	.byte	0x04, 0x05
        /*030e*/ 	.short	(.L_3491 - .L_3490)
.L_3490:
        /*0310*/ 	.word	0x00000020
        /*0314*/ 	.word	0x00000001
        /*0318*/ 	.word	0x00000001


	//----- nvinfo : EIATTR_CRS_STACK_SIZE
	.align		4
.L_3491:
        /*031c*/ 	.byte	0x04, 0x1e
        /*031e*/ 	.short	(.L_3493 - .L_3492)
.L_3492:
        /*0320*/ 	.word	0x00000000
.L_3493:


//--------------------- .nv.info._Z25selective_scan_bwd_kernelI32Selective_Scan_bwd_kernel_traitsILi32ELi4ELb0ELb0ELb0ELb0ELb0EN3c104HalfENS1_7complexIfEEEEv12SSMParamsBwd --------------------------
	.section	.nv.info._Z25selective_scan_bwd_kernelI32Selective_Scan_bwd_kernel_traitsILi32ELi4ELb0ELb0ELb0ELb0ELb0EN3c104HalfENS1_7complexIfEEEEv12SSMParamsBwd,"",@"SHT_CUDA_INFO"
	.sectionflags	@""
	.align	4


	//----- nvinfo : EIATTR_CUDA_API_VERSION
	.align		4
        /*0000*/ 	.byte	0x04, 0x37
        /*0002*/ 	.short	(.L_3495 - .L_3494)
.L_3494:
        /*0004*/ 	.word	0x00000082


	//----- nvinfo : EIATTR_SW2861232_WAR
	.align		4
.L_3495:
        /*0008*/ 	.byte	0x01, 0x35
	.zero		2


	//----- nvinfo : EIATTR_PARAM_CBANK
	.align		4
        /*000c*/ 	.byte	0x04, 0x0a
        /*000e*/ 	.short	(.L_3497 - .L_3496)
	.align		4
.L_3496:
        /*0010*/ 	.word	index@(.nv.constant0._Z25selective_scan_bwd_kernelI32Selective_Scan_bwd_kernel_traitsILi32ELi4ELb0ELb0ELb0ELb0ELb0EN3c104HalfENS1_7complexIfEEEEv12SSMParamsBwd)
        /*0014*/ 	.short	0x0160
        /*0016*/ 	.short	0x01f0


	//----- nvinfo : EIATTR_CBANK_PARAM_SIZE
	.align		4
.L_3497:
        /*0018*/ 	.byte	0x03, 0x19
        /*001a*/ 	.short	0x01f0


	//----- nvinfo : EIATTR_KPARAM_INFO
	.align		4
        /*001c*/ 	.byte	0x04, 0x17
        /*001e*/ 	.short	(.L_3499 - .L_3498)
.L_3498:
        /*0020*/ 	.word	0x00000000
        /*0024*/ 	.short	0x0000
        /*0026*/ 	.short	0x0000
        /*0028*/ 	.byte	0x00, 0xf0, 0xc1, 0x07


	//----- nvinfo : EIATTR_MAXREG_COUNT
	.align		4
.L_3499:
        /*002c*/ 	.byte	0x03, 0x1b
        /*002e*/ 	.short	0x00ff


	//----- nvinfo : EIATTR_NUM_BARRIERS
	.align		4
        /*0030*/ 	.byte	0x02, 0x4c
        /*0032*/ 	.byte	0x01
	.zero		1


	//----- nvinfo : EIATTR_MERCURY_ISA_VERSION
	.align		4
        /*0034*/ 	.byte	0x03, 0x5f
        /*0036*/ 	.short	0x0000


	//----- nvinfo : EIATTR_COOP_GROUP_MASK_REGIDS
	.align		4
        /*0038*/ 	.byte	0x04, 0x29
        /*003a*/ 	.short	(.L_3501 - .L_3500)


	//   ....[0]....
.L_3500:
        /*003c*/ 	.word	0xffffffff


	//   ....[1]....
        /*0040*/ 	.word	0xffffffff


	//   ....[2]....
        /*0044*/ 	.word	0xffffffff


	//   ....[3]....
        /*0048*/ 	.word	0xffffffff


	//   ....[4]....
        /*004c*/ 	.word	0xffffffff


	//   ....[5]....
        /*0050*/ 	.word	0xffffffff


	//   ....[6]....
        /*0054*/ 	.word	0xffffffff


	//   ....[7]....
        /*0058*/ 	.word	0xffffffff


	//   ....[8]....
        /*005c*/ 	.word	0xffffffff


	//   ....[9]....
        /*0060*/ 	.word	0xffffffff


	//   ....[10]....
        /*0064*/ 	.word	0xffffffff


	//   ....[11]....
        /*0068*/ 	.word	0xffffffff


	//   ....[12]....
        /*006c*/ 	.word	0xffffffff


	//   ....[13]....
        /*0070*/ 	.word	0xffffffff


	//   ....[14]....
        /*0074*/ 	.word	0xffffffff


	//   ....[15]....
        /*0078*/ 	.word	0xffffffff


	//   ....[16]....
        /*007c*/ 	.word	0xffffffff


	//   ....[17]....
        /*0080*/ 	.word	0xffffffff


	//   ....[18]....
        /*0084*/ 	.word	0xffffffff


	//   ....[19]....
        /*0088*/ 	.word	0xffffffff


	//   ....[20]....
        /*008c*/ 	.word	0xffffffff


	//   ....[21]....
        /*0090*/ 	.word	0xffffffff


	//   ....[22]....
        /*0094*/ 	.word	0xffffffff


	//   ....[23]....
        /*0098*/ 	.word	0xffffffff


	//   ....[24]....
        /*009c*/ 	.word	0xffffffff


	//   ....[25]....
        /*00a0*/ 	.word	0xffffffff


	//   ....[26]....
        /*00a4*/ 	.word	0xffffffff


	//   ....[27]....
        /*00a8*/ 	.word	0xffffffff


	//   ....[28]....
        /*00ac*/ 	.word	0xffffffff


	//   ....[29]....
        /*00b0*/ 	.word	0xffffffff


	//   ....[30]....
        /*00b4*/ 	.word	0xffffffff


	//   ....[31]....
        /*00b8*/ 	.word	0xffffffff


	//   ....[32]....
        /*00bc*/ 	.word	0xffffffff


	//   ....[33]....
        /*00c0*/ 	.word	0xffffffff


	//   ....[34]....
        /*00c4*/ 	.word	0xffffffff


	//   ....[35]....
        /*00c8*/ 	.word	0xffffffff


	//   ....[36]....
        /*00cc*/ 	.word	0xffffffff


	//   ....[37]....
        /*00d0*/ 	.word	0xffffffff


	//   ....[38]....
        /*00d4*/ 	.word	0xffffffff


	//   ....[39]....
        /*00d8*/ 	.word	0xffffffff


	//   ....[40]....
        /*00dc*/ 	.word	0xffffffff


	//   ....[41]....
        /*00e0*/ 	.word	0xffffffff


	//   ....[42]....
        /*00e4*/ 	.word	0xffffffff


	//   ....[43]....
        /*00e8*/ 	.word	0xffffffff


	//   ....[44]....
        /*00ec*/ 	.word	0xffffffff


	//   ....[45]....
        /*00f0*/ 	.word	0xffffffff


	//   ....[46]....
        /*00f4*/ 	.word	0xffffffff


	//   ....[47]....
        /*00f8*/ 	.word	0xffffffff


	//   ....[48]....
        /*00fc*/ 	.word	0xffffffff


	//   ....[49]....
        /*0100*/ 	.word	0xffffffff


	//   ....[50]....
        /*0104*/ 	.word	0xffffffff


	//   ....[51]....
        /*0108*/ 	.word	0xffffffff


	//   ....[52]....
        /*010c*/ 	.word	0xffffffff


	//   ....[53]....
        /*0110*/ 	.word	0xffffffff


	//   ....[54]....
        /*0114*/ 	.word	0xffffffff


	//   ....[55]....
        /*0118*/ 	.word	0xffffffff


	//   ....[56]....
        /*011c*/ 	.word	0xffffffff


	//   ....[57]....
        /*0120*/ 	.word	0xffffffff


	//   ....[58]....
        /*0124*/ 	.word	0xffffffff


	//   ....[59]....
        /*0128*/ 	.word	0xffffffff


	//   ....[60]....
        /*012c*/ 	.word	0xffffffff


	//   ....[61]....
        /*0130*/ 	.word	0xffffffff


	//   ....[62]....
        /*0134*/ 	.word	0xffffffff


	//   ....[63]....
        /*0138*/ 	.word	0xffffffff


	//   ....[64]....
        /*013c*/ 	.word	0xffffffff


	//   ....[65]....
        /*0140*/ 	.word	0xffffffff


	//   ....[66]....
        /*0144*/ 	.word	0xffffffff


	//   ....[67]....
        /*0148*/ 	.word	0xffffffff


	//   ....[68]....
        /*014c*/ 	.word	0xffffffff


	//   ....[69]....
        /*0150*/ 	.word	0xffffffff


	//   ....[70]....
        /*0154*/ 	.word	0xffffffff


	//   ....[71]....
        /*0158*/ 	.word	0xffffffff


	//   ....[72]....
        /*015c*/ 	.word	0xffffffff


	//   ....[73]....
        /*0160*/ 	.word	0xffffffff


	//   ....[74]....
        /*0164*/ 	.word	0xffffffff


	//   ....[75]....
        /*0168*/ 	.word	0xffffffff


	//   ....[76]....
        /*016c*/ 	.word	0xffffffff


	//   ....[77]....
        /*0170*/ 	.word	0xffffffff


	//   ....[78]....
        /*0174*/ 	.word	0xffffffff


	//   ....[79]....
        /*0178*/ 	.word	0xffffffff


	//   ....[80]....
        /*017c*/ 	.word	0xffffffff


	//   ....[81]....
        /*0180*/ 	.word	0xffffffff


	//   ....[82]....
        /*0184*/ 	.word	0xffffffff


	//   ....[83]....
        /*0188*/ 	.word	0xffffffff


	//   ....[84]....
        /*018c*/ 	.word	0xffffffff


	//   ....[85]....
        /*0190*/ 	.word	0xffffffff


	//   ....[86]....
        /*0194*/ 	.word	0xffffffff


	//   ....[87]....
        /*0198*/ 	.word	0xffffffff


	//   ....[88]....
        /*019c*/ 	.word	0xffffffff


	//   ....[89]....
        /*01a0*/ 	.word	0xffffffff


	//   ....[90]....
        /*01a4*/ 	.word	0xffffffff


	//----- nvinfo : EIATTR_COOP_GROUP_INSTR_OFFSETS
	.align		4
.L_3501:
        /*01a8*/ 	.byte	0x04, 0x28
        /*01aa*/ 	.short	(.L_3503 - .L_3502)


	//   ....[0]....
.L_3502:
        /*01ac*/ 	.word	0x00000790


	//   ....[1]....
        /*01b0*/ 	.word	0x000008e0


	//   ....[2]....
        /*01b4*/ 	.word	0x00000a10


	//   ....[3]....
        /*01b8*/ 	.word	0x00001410


	//   ....[4]....
        /*01bc*/ 	.word	0x00001450


	//   ....[5]....
        /*01c0*/ 	.word	0x00001490


	//   ....[6]....
        /*01c4*/ 	.word	0x000014c0


	//   ....[7]....
        /*01c8*/ 	.word	0x000014e0


	//   ....[8]....
        /*01cc*/ 	.word	0x000014f0


	//   ....[9]....
        /*01d0*/ 	.word	0x00001570


	//   ....[10]....
        /*01d4*/ 	.word	0x000015b0


	//   ....[11]....
        /*01d8*/ 	.word	0x000015e0


	//   ....[12]....
        /*01dc*/ 	.word	0x000015f0


	//   ....[13]....
        /*01e0*/ 	.word	0x00001690


	//   ....[14]....
        /*01e4*/ 	.word	0x000016c0


	//   ....[15]....
        /*01e8*/ 	.word	0x000016e0


	//   ....[16]....
        /*01ec*/ 	.word	0x000016f0


	//   ....[17]....
        /*01f0*/ 	.word	0x00001790


	//   ....[18]....
        /*01f4*/ 	.word	0x000017d0


	//   ....[19]....
        /*01f8*/ 	.word	0x00001820


	//   ....[20]....
        /*01fc*/ 	.word	0x00001850


	//   ....[21]....
        /*0200*/ 	.word	0x00001980


	//   ....[22]....
        /*0204*/ 	.word	0x000019d0


	//   ....[23]....
        /*0208*/ 	.word	0x00001a10


	//   ....[24]....
        /*020c*/ 	.word	0x00001a50


	//   ....[25]....
        /*0210*/ 	.word	0x00001c50


	//   ....[26]....
        /*0214*/ 	.word	0x00001c90


	//   ....[27]....
        /*0218*/ 	.word	0x00001cd0


	//   ....[28]....
        /*021c*/ 	.word	0x00001cf0


	//   ....[29]....
        /*0220*/ 	.word	0x00001d00


	//   ....[30]....
        /*0224*/ 	.word	0x00001d10


	//   ....[31]....
        /*0228*/ 	.word	0x00001d20


	//   ....[32]....
        /*022c*/ 	.word	0x00001d30


	//   ....[33]....
        /*0230*/ 	.word	0x00001e10


	//   ....[34]....
        /*0234*/ 	.word	0x00001e30


	//   ....[35]....
        /*0238*/ 	.word	0x00001e40


	//   ....[36]....
        /*023c*/ 	.word	0x00001e50


	//   ....[37]....
        /*0240*/ 	.word	0x00001f30


	//   ....[38]....
        /*0244*/ 	.word	0x00001f50


	//   ....[39]....
        /*0248*/ 	.word	0x00001f60


	//   ....[40]....
        /*024c*/ 	.word	0x00001f70


	//   ....[41]....
        /*0250*/ 	.word	0x00002050


	//   ....[42]....
        /*0254*/ 	.word	0x00002070


	//   ....[43]....
        /*0258*/ 	.word	0x00002080


	//   ....[44]....
        /*025c*/ 	.word	0x00002090


	//   ....[45]....
        /*0260*/ 	.word	0x00002170


	//   ....[46]....
        /*0264*/ 	.word	0x00002190


	//   ....[47]....
        /*0268*/ 	.word	0x000021a0


	//   ....[48]....
        /*026c*/ 	.word	0x000021b0


	//   ....[49]....
        /*0270*/ 	.word	0x00002290


	//   ....[50]....
        /*0274*/ 	.word	0x000022c0


	//   ....[51]....
        /*0278*/ 	.word	0x000022d0


	//   ....[52]....
        /*027c*/ 	.word	0x000022e0


	//   ....[53]....
        /*0280*/ 	.word	0x000022f0


	//   ....[54]....
        /*0284*/ 	.word	0x00002300


	//   ....[55]....
        /*0288*/ 	.word	0x00002310


	//   ....[56]....
        /*028c*/ 	.word	0x00002330


	//   ....[57]....
        /*0290*/ 	.word	0x00002350


	//   ....[58]....
        /*0294*/ 	.word	0x00002370


	//   ....[59]....
        /*0298*/ 	.word	0x00002900


	//   ....[60]....
        /*029c*/ 	.word	0x00002a10


	//   ....[61]....
        /*02a0*/ 	.word	0x00002a50


	//   ....[62]....
        /*02a4*/ 	.word	0x00002a80


	//   ....[63]....
        /*02a8*/ 	.word	0x00002ab0


	//   ....[64]....
        /*02ac*/ 	.word	0x00002ae0


	//   ....[65]....
        /*02b0*/ 	.word	0x00002b00


	//   ....[66]....
        /*02b4*/ 	.word	0x00002b20


	//   ....[67]....
        /*02b8*/ 	.word	0x00002b40


	//   ....[68]....
        /*02bc*/ 	.word	0x00002b70


	//   ....[69]....
        /*02c0*/ 	.word	0x00002b90


	//   ....[70]....
        /*02c4*/ 	.word	0x00002bb0


	//   ....[71]....
        /*02c8*/ 	.word	0x00002bd0


	//   ....[72]....
        /*02cc*/ 	.word	0x00002c00


	//   ....[73]....
        /*02d0*/ 	.word	0x00002c30


	//   ....[74]....
        /*02d4*/ 	.word	0x00002c60


	//   ....[75]....
        /*02d8*/ 	.word	0x00002d20


	//   ....[76]....
        /*02dc*/ 	.word	0x00002d60


	//   ....[77]....
        /*02e0*/ 	.word	0x00002d90


	//   ....[78]....
        /*02e4*/ 	.word	0x00002dc0


	//   ....[79]....
        /*02e8*/ 	.word	0x00003310


	//   ....[80]....
        /*02ec*/ 	.word	0x000035c0


	//   ....[81]....
        /*02f0*/ 	.word	0x00003930


	//   ....[82]....
        /*02f4*/ 	.word	0x00003980


	//   ....[83]....
        /*02f8*/ 	.word	0x000039b0


	//   ....[84]....
        /*02fc*/ 	.word	0x000039d0


	//   ....[85]....
        /*0300*/ 	.word	0x000039f0


	//   ....[86]....
        /*0304*/ 	.word	0x00003aa0


	//   ....[87]....
        /*0308*/ 	.word	0x00003af0


	//   ....[88]....
        /*030c*/ 	.word	0x00003b10


	//   ....[89]....
        /*0310*/ 	.word	0x00003b30


	//   ....[90]....
        /*0314*/ 	.word	0x00003b50


	//----- nvinfo : EIATTR_EXIT_INSTR_OFFSETS
	.align		4
.L_3503:
        /*0318*/ 	.byte	0x04, 0x1c
        /*031a*/ 	.short	(.L_3505 - .L_3504)


	//   ....[0]....
.L_3504:
        /*031c*/ 	.word	0x00003c10


	//   ....[1]....
        /*0320*/ 	.word	0x00004150


	//----- nvinfo : EIATTR_MAX_THREADS
	.align		4
.L_3505:
        /*0324*/ 	.byte	0x04, 0x05
        /*0326*/ 	.short	(.L_3507 - .L_3506)
.L_3506:
        /*0328*/ 	.word	0x00000020
        /*032c*/ 	.word	0x00000001
        /*0330*/ 	.word	0x00000001


	//----- nvinfo : EIATTR_CRS_STACK_SIZE
	.align		4
.L_3507:
        /*0334*/ 	.byte	0x04, 0x1e
        /*0336*/ 	.short	(.L_3509 - .L_3508)
.L_3508:
        /*0338*/ 	.word	0x00000000
.L_3509:


//--------------------- .nv.info._Z25selective_scan_bwd_kernelI32Selective_Scan_bwd_kernel_traitsILi32ELi4ELb0ELb0ELb0ELb0ELb1EN3c104HalfENS1_7complexIfEEEEv12SSMParamsBwd --------------------------
	.section	.nv.info._Z25selective_scan_bwd_kernelI32Selective_Scan_bwd_kernel_traitsILi32ELi4ELb0ELb0ELb0ELb0ELb1EN3c104HalfENS1_7complexIfEEEEv12SSMParamsBwd,"",@"SHT_CUDA_INFO"
	.sectionflags	@""
	.align	4


	//----- nvinfo : EIATTR_CUDA_API_VERSION
	.align		4
        /*0000*/ 	.byte	0x04, 0x37
        /*0002*/ 	.short	(.L_3511 - .L_3510)
.L_3510:
        /*0004*/ 	.word	0x00000082


	//----- nvinfo : EIATTR_SW2861232_WAR
	.align		4
.L_3511:
        /*0008*/ 	.byte	0x01, 0x35
	.zero		2


	//----- nvinfo : EIATTR_PARAM_CBANK
	.align		4
        /*000c*/ 	.byte	0x04, 0x0a
        /*000e*/ 	.short	(.L_3513 - .L_3512)
	.align		4
.L_3512:
        /*0010*/ 	.word	index@(.nv.constant0._Z25selective_scan_bwd_kernelI32Selective_Scan_bwd_kernel_traitsILi32ELi4ELb0ELb0ELb0ELb0ELb1EN3c104HalfENS1_7complexIfEEEEv12SSMParamsBwd)
        /*0014*/ 	.short	0x0160
        /*0016*/ 	.short	0x01f0


	//----- nvinfo : EIATTR_CBANK_PARAM_SIZE
	.align		4
.L_3513:
        /*0018*/ 	.byte	0x03, 0x19
        /*001a*/ 	.short	0x01f0


	//----- nvinfo : EIATTR_KPARAM_INFO
	.align		4
        /*001c*/ 	.byte	0x04, 0x17
        /*001e*/ 	.short	(.L_3515 - .L_3514)
.L_3514:
        /*0020*/ 	.word	0x00000000
        /*0024*/ 	.short	0x0000
        /*0026*/ 	.short	0x0000
        /*0028*/ 	.byte	0x00, 0xf0, 0xc1, 0x07


	//----- nvinfo : EIATTR_MAXREG_COUNT
	.align		4
.L_3515:
        /*002c*/ 	.byte	0x03, 0x1b
        /*002e*/ 	.short	0x00ff


	//----- nvinfo : EIATTR_NUM_BARRIERS
	.align		4
        /*0030*/ 	.byte	0x02, 0x4c
        /*0032*/ 	.byte	0x01
	.zero		1


	//----- nvinfo : EIATTR_MERCURY_ISA_VERSION
	.align		4
        /*0034*/ 	.byte	0x03, 0x5f
        /*0036*/ 	.short	0x0000


	//----- nvinfo : EIATTR_COOP_GROUP_MASK_REGIDS
	.align		4
        /*0038*/ 	.byte	0x04, 0x29
        /*003a*/ 	.short	(.L_3517 - .L_3516)


	//   ....[0]....
.L_3516:
        /*003c*/ 	.word	0xffffffff


	//   ....[1]....
        /*0040*/ 	.word	0xffffffff


	//   ....[2]....
        /*0044*/ 	.word	0xffffffff


	//   ....[3]....
        /*0048*/ 	.word	0xffffffff


	//   ....[4]....
        /*004c*/ 	.word	0xffffffff


	//   ....[5]....
        /*0050*/ 	.word	0xffffffff


	//   ....[6]....
        /*0054*/ 	.word	0xffffffff


	//   ....[7]....
        /*0058*/ 	.word	0xffffffff


	//   ....[8]....
        /*005c*/ 	.word	0xffffffff


	//   ....[9]....
        /*0060*/ 	.word	0xffffffff


	//   ....[10]....
        /*0064*/ 	.word	0xffffffff


	//   ....[11]....
        /*0068*/ 	.word	0xffffffff


	//   ....[12]....
        /*006c*/ 	.word	0xffffffff


	//   ....[13]....
        /*0070*/ 	.word	0xffffffff


	//   ....[14]....
        /*0074*/ 	.word	0xffffffff


	//   ....[15]....
        /*0078*/ 	.word	0xffffffff


	//   ....[16]....
        /*007c*/ 	.word	0xffffffff


	//   ....[17]....
        /*0080*/ 	.word	0xffffffff


	//   ....[18]....
        /*0084*/ 	.word	0xffffffff


	//   ....[19]....
        /*0088*/ 	.word	0xffffffff


	//   ....[20]....
        /*008c*/ 	.word	0xffffffff


	//   ....[21]....
        /*0090*/ 	.word	0xffffffff


	//   ....[22]....
        /*0094*/ 	.word	0xffffffff


	//   ....[23]....
        /*0098*/ 	.word	0xffffffff


	//   ....[24]....
        /*009c*/ 	.word	0xffffffff


	//   ....[25]....
        /*00a0*/ 	.word	0xffffffff


	//   ....[26]....
        /*00a4*/ 	.word	0xffffffff


	//   ....[27]....
        /*00a8*/ 	.word	0xffffffff


	//   ....[28]....
        /*00ac*/ 	.word	0xffffffff


	//   ....[29]....
        /*00b0*/ 	.word	0xffffffff


	//   ....[30]....
        /*00b4*/ 	.word	0xffffffff


	//   ....[31]....
        /*00b8*/ 	.word	0xffffffff


	//   ....[32]....
        /*00bc*/ 	.word	0xffffffff


	//   ....[33]....
        /*00c0*/ 	.word	0xffffffff


	//   ....[34]....
        /*00c4*/ 	.word	0xffffffff


	//   ....[35]....
        /*00c8*/ 	.word	0xffffffff


	//   ....[36]....
        /*00cc*/ 	.word	0xffffffff


	//   ....[37]....
        /*00d0*/ 	.word	0xffffffff


	//   ....[38]....
        /*00d4*/ 	.word	0xffffffff


	//   ....[39]....
        /*00d8*/ 	.word	0xffffffff


	//   ....[40]....
        /*00dc*/ 	.word	0xffffffff


	//   ....[41]....
        /*00e0*/ 	.word	0xffffffff


	//   ....[42]....
        /*00e4*/ 	.word	0xffffffff


	//   ....[43]....
        /*00e8*/ 	.word	0xffffffff


	//   ....[44]....
        /*00ec*/ 	.word	0xffffffff


	//   ....[45]....
        /*00f0*/ 	.word	0xffffffff


	//   ....[46]....
        /*00f4*/ 	.word	0xffffffff


	//   ....[47]....
        /*00f8*/ 	.word	0xffffffff


	//   ....[48]....
        /*00fc*/ 	.word	0xffffffff


	//   ....[49]....
        /*0100*/ 	.word	0xffffffff


	//   ....[50]....
        /*0104*/ 	.word	0xffffffff


	//   ....[51]....
        /*0108*/ 	.word	0xffffffff


	//   ....[52]....
        /*010c*/ 	.word	0xffffffff


	//   ....[53]....
        /*0110*/ 	.word	0xffffffff


	//   ....[54]....
        /*0114*/ 	.word	0xffffffff


	//   ....[55]....
        /*0118*/ 	.word	0xffffffff


	//   ....[56]....
        /*011c*/ 	.word	0xffffffff


	//   ....[57]....
        /*0120*/ 	.word	0xffffffff


	//   ....[58]....
        /*0124*/ 	.word	0xffffffff


	//   ....[59]....
        /*0128*/ 	.word	0xffffffff


	//   ....[60]....
        /*012c*/ 	.word	0xffffffff


	//   ....[61]....
        /*0130*/ 	.word	0xffffffff


	//   ....[62]....
        /*0134*/ 	.word	0xffffffff


	//   ....[63]....
        /*0138*/ 	.word	0xffffffff


	//   ....[64]....
        /*013c*/ 	.word	0xffffffff


	//   ....[65]....
        /*0140*/ 	.word	0xffffffff


	//   ....[66]....
        /*0144*/ 	.word	0xffffffff


	//   ....[67]....
        /*0148*/ 	.word	0xffffffff


	//   ....[68]....
        /*014c*/ 	.word	0xffffffff


	//   ....[69]....
        /*0150*/ 	.word	0xffffffff


	//   ....[70]....
        /*0154*/ 	.word	0xffffffff


	//   ....[71]....
        /*0158*/ 	.word	0xffffffff


	//   ....[72]....
        /*015c*/ 	.word	0xffffffff


	//   ....[73]....
        /*0160*/ 	.word	0xffffffff


	//   ....[74]....
        /*0164*/ 	.word	0xffffffff


	//   ....[75]....
        /*0168*/ 	.word	0xffffffff


	//   ....[76]....
        /*016c*/ 	.word	0xffffffff


	//   ....[77]....
        /*0170*/ 	.word	0xffffffff


	//   ....[78]....
        /*0174*/ 	.word	0xffffffff


	//   ....[79]....
        /*0178*/ 	.word	0xffffffff


	//   ....[80]....
        /*017c*/ 	.word	0xffffffff


	//   ....[81]....
        /*0180*/ 	.word	0xffffffff


	//   ....[82]....
        /*0184*/ 	.word	0xffffffff


	//   ....[83]....
        /*0188*/ 	.word	0xffffffff


	//   ....[84]....
        /*018c*/ 	.word	0xffffffff


	//   ....[85]....
        /*0190*/ 	.word	0xffffffff


	//   ....[86]....
        /*0194*/ 	.word	0xffffffff


	//   ....[87]....
        /*0198*/ 	.word	0xffffffff


	//   ....[88]....
        /*019c*/ 	.word	0xffffffff


	//   ....[89]....
        /*01a0*/ 	.word	0xffffffff


	//   ....[90]....
        /*01a4*/ 	.word	0xffffffff


	//   ....[91]....
        /*01a8*/ 	.word	0xffffffff


	//   ....[92]....
        /*01ac*/ 	.word	0xffffffff


	//   ....[93]....
        /*01b0*/ 	.word	0xffffffff


	//   ....[94]....
        /*01b4*/ 	.word	0xffffffff


	//----- nvinfo : EIATTR_COOP_GROUP_INSTR_OFFSETS
	.align		4
.L_3517:
        /*01b8*/ 	.byte	0x04, 0x28
        /*01ba*/ 	.short	(.L_3519 - .L_3518)


	//   ....[0]....
.L_3518:
        /*01bc*/ 	.word	0x000007c0


	//   ....[1]....
        /*01c0*/ 	.word	0x00000910


	//   ....[2]....
        /*01c4*/ 	.word	0x00000bc0


	//   ....[3]....
        /*01c8*/ 	.word	0x00000e00


	//   ....[4]....
        /*01cc*/ 	.word	0x00000fe0


	//   ....[5]....
        /*01d0*/ 	.word	0x000012a0


	//   ....[6]....
        /*01d4*/ 	.word	0x00001700


	//   ....[7]....
        /*01d8*/ 	.word	0x000022e0


	//   ....[8]....
        /*01dc*/ 	.word	0x00002320


	//   ....[9]....
        /*01e0*/ 	.word	0x00002350


	//   ....[10]....
        /*01e4*/ 	.word	0x00002370


	//   ....[11]....
        /*01e8*/ 	.word	0x00002380


	//   ....[12]....
        /*01ec*/ 	.word	0x00002390


	//   ....[13]....
        /*01f0*/ 	.word	0x00002450


	//   ....[14]....
        /*01f4*/ 	.word	0x00002470


	//   ....[15]....
        /*01f8*/ 	.word	0x00002480


	//   ....[16]....
        /*01fc*/ 	.word	0x00002490


	//   ....[17]....
        /*0200*/ 	.word	0x00002550


	//   ....[18]....
        /*0204*/ 	.word	0x00002580


	//   ....[19]....
        /*0208*/ 	.word	0x000025b0


	//   ....[20]....
        /*020c*/ 	.word	0x000025d0


	//   ....[21]....
        /*0210*/ 	.word	0x00002690


	//   ....[22]....
        /*0214*/ 	.word	0x000026d0


	//   ....[23]....
        /*0218*/ 	.word	0x00002710


	//   ....[24]....
        /*021c*/ 	.word	0x00002740


	//   ....[25]....
        /*0220*/ 	.word	0x000028a0


	//   ....[26]....
        /*0224*/ 	.word	0x000028e0


	//   ....[27]....
        /*0228*/ 	.word	0x00002910


	//   ....[28]....
        /*022c*/ 	.word	0x00002940


	//   ....[29]....
        /*0230*/ 	.word	0x00002aa0


	//   ....[30]....
        /*0234*/ 	.word	0x00002b20


	//   ....[31]....
        /*0238*/ 	.word	0x00002b70


	//   ....[32]....
        /*023c*/ 	.word	0x00002b90


	//   ....[33]....
        /*0240*/ 	.word	0x00002ba0


	//   ....[34]....
        /*0244*/ 	.word	0x00002bb0


	//   ....[35]....
        /*0248*/ 	.word	0x00002bc0


	//   ....[36]....
        /*024c*/ 	.word	0x00002bd0


	//   ....[37]....
        /*0250*/ 	.word	0x00002cb0


	//   ....[38]....
        /*0254*/ 	.word	0x00002cd0


	//   ....[39]....
        /*0258*/ 	.word	0x00002ce0


	//   ....[40]....
        /*025c*/ 	.word	0x00002cf0


	//   ....[41]....
        /*0260*/ 	.word	0x00002dd0


	//   ....[42]....
        /*0264*/ 	.word	0x00002df0


	//   ....[43]....
        /*0268*/ 	.word	0x00002e00


	//   ....[44]....
        /*026c*/ 	.word	0x00002e10


	//   ....[45]....
        /*0270*/ 	.word	0x00002ef0


	//   ....[46]....
        /*0274*/ 	.word	0x00002f10


	//   ....[47]....
        /*0278*/ 	.word	0x00002f20


	//   ....[48]....
        /*027c*/ 	.word	0x00002f30


	//   ....[49]....
        /*0280*/ 	.word	0x00003010


	//   ....[50]....
        /*0284*/ 	.word	0x00003030


	//   ....[51]....
        /*0288*/ 	.word	0x00003040


	//   ....[52]....
        /*028c*/ 	.word	0x00003050


	//   ....[53]....
        /*0290*/ 	.word	0x00003130


	//   ....[54]....
        /*0294*/ 	.word	0x00003160


	//   ....[55]....
        /*0298*/ 	.word	0x00003170


	//   ....[56]....
        /*029c*/ 	.word	0x00003180


	//   ....[57]....
        /*02a0*/ 	.word	0x00003190


	//   ....[58]....
        /*02a4*/ 	.word	0x000031a0


	//   ....[59]....
        /*02a8*/ 	.word	0x000031b0


	//   ....[60]....
        /*02ac*/ 	.word	0x000031d0


	//   ....[61]....
        /*02b0*/ 	.word	0x000031f0


	//   ....[62]....
        /*02b4*/ 	.word	0x00003210


	//   ....[63]....
        /*02b8*/ 	.word	0x00003740


	//   ....[64]....
        /*02bc*/ 	.word	0x000038b0


	//   ....[65]....
        /*02c0*/ 	.word	0x000038f0


	//   ....[66]....
        /*02c4*/ 	.word	0x00003920


	//   ....[67]....
        /*02c8*/ 	.word	0x00003950


	//   ....[68]....
        /*02cc*/ 	.word	0x00003990


	//   ....[69]....
        /*02d0*/ 	.word	0x000039b0


	//   ....[70]....
        /*02d4*/ 	.word	0x000039d0


	//   ....[71]....
        /*02d8*/ 	.word	0x000039f0


	//   ....[72]....
        /*02dc*/ 	.word	0x00003a20


	//   ....[73]....
        /*02e0*/ 	.word	0x00003a40


	//   ....[74]....
        /*02e4*/ 	.word	0x00003a60


	//   ....[75]....
        /*02e8*/ 	.word	0x00003a80


	//   ....[76]....
        /*02ec*/ 	.word	0x00003ac0


	//   ....[77]....
        /*02f0*/ 	.word	0x00003af0


	//   ....[78]....
        /*02f4*/ 	.word	0x00003b20


	//   ....[79]....
        /*02f8*/ 	.word	0x00003be0


	//   ....[80]....
        /*02fc*/ 	.word	0x00003c10


	//   ....[81]....
        /*0300*/ 	.word	0x00003c50


	//   ....[82]....
        /*0304*/ 	.word	0x00003c80


	//   ....[83]....
        /*0308*/ 	.word	0x000041b0


	//   ....[84]....
        /*030c*/ 	.word	0x00004450


	//   ....[85]....
        /*0310*/ 	.word	0x000047e0


	//   ....[86]....
        /*0314*/ 	.word	0x00004830


	//   ....[87]....
        /*0318*/ 	.word	0x00004860


	//   ....[88]....
        /*031c*/ 	.word	0x00004880


	//   ....[89]....
        /*0320*/ 	.word	0x000048a0


	//   ....[90]....
        /*0324*/ 	.word	0x00004950


	//   ....[91]....
        /*0328*/ 	.word	0x000049a0


	//   ....[92]....
        /*032c*/ 	.word	0x000049c0


	//   ....[93]....
        /*0330*/ 	.word	0x000049e0


	//   ....[94]....
        /*0334*/ 	.word	0x00004a00


	//----- nvinfo : EIATTR_EXIT_INSTR_OFFSETS
	.align		4
.L_3519:
        /*0338*/ 	.byte	0x04, 0x1c
        /*033a*/ 	.short	(.L_3521 - .L_3520)


	//   ....[0]....
.L_3520:
        /*033c*/ 	.word	0x00004ac0


	//   ....[1]....
        /*0340*/ 	.word	0x00005000


	//----- nvinfo : EIATTR_MAX_THREADS
	.align		4
.L_3521:
        /*0344*/ 	.byte	0x04, 0x05
        /*0346*/ 	.short	(.L_3523 - .L_3522)
.L_3522:
        /*0348*/ 	.word	0x00000020
        /*034c*/ 	.word	0x00000001
        /*0350*/ 	.word	0x00000001


	//----- nvinfo : EIATTR_CRS_STACK_SIZE
	.align		4
.L_3523:
        /*0354*/ 	.byte	0x04, 0x1e
        /*0356*/ 	.short	(.L_3525 - .L_3524)
.L_3524:
        /*0358*/ 	.word	0x00000000
.L_3525:


//--------------------- .nv.info._Z25selective_scan_bwd_kernelI32Selective_Scan_bwd_kernel_traitsILi32ELi4ELb0ELb0ELb0ELb1ELb0EN3c104HalfENS1_7complexIfEEEEv12SSMParamsBwd --------------------------
	.section	.nv.info._Z25selective_scan_bwd_kernelI32Selective_Scan_bwd_kernel_traitsILi32ELi4ELb0ELb0ELb0ELb1ELb0EN3c104HalfENS1_7complexIfEEEEv12SSMParamsBwd,"",@"SHT_CUDA_INFO"
	.sectionflags	@""
	.align	4


	//----- nvinfo : EIATTR_CUDA_API_VERSION
	.align		4
        /*0000*/ 	.byte	0x04, 0x37
        /*0002*/ 	.short	(.L_3527 - .L_3526)
.L_3526:
        /*0004*/ 	.word	0x00000082


	//----- nvinfo : EIATTR_SW2861232_WAR
	.align		4
.L_3527:
        /*0008*/ 	.byte	0x01, 0x35
	.zero		2


	//----- nvinfo : EIATTR_PARAM_CBANK
	.align		4
        /*000c*/ 	.byte	0x04, 0x0a
        /*000e*/ 	.short	(.L_3529 - .L_3528)
	.align		4
.L_3528:
        /*0010*/ 	.word	index@(.nv.constant0._Z25selective_scan_bwd_kernelI32Selective_Scan_bwd_kernel_traitsILi32ELi4ELb0ELb0ELb0ELb1ELb0EN3c104HalfENS1_7complexIfEEEEv12SSMParamsBwd)
        /*0014*/ 	.short	0x0160
        /*0016*/ 	.short	0x01f0


	//----- nvinfo : EIATTR_CBANK_PARAM_SIZE
	.align		4
.L_3529:
        /*0018*/ 	.byte	0x03, 0x19
        /*001a*/ 	.short	0x01f0


	//----- nvinfo : EIATTR_KPARAM_INFO
	.align		4
        /*001c*/ 	.byte	0x04, 0x17
        /*001e*/ 	.short	(.L_3531 - .L_3530)
.L_3530:
        /*0020*/ 	.word	0x00000000
        /*0024*/ 	.short	0x0000
        /*0026*/ 	.short	0x0000
        /*0028*/ 	.byte	0x00, 0xf0, 0xc1, 0x07


	//----- nvinfo : EIATTR_MAXREG_COUNT
	.align		4
.L_3531:
        /*002c*/ 	.byte	0x03, 0x1b
        /*002e*/ 	.short	0x00ff


	//----- nvinfo : EIATTR_NUM_BARRIERS
	.align		4
        /*0030*/ 	.byte	0x02, 0x4c
        /*0032*/ 	.byte	0x01
	.zero		1


	//----- nvinfo : EIATTR_MERCURY_ISA_VERSION
	.align		4
        /*0034*/ 	.byte	0x03, 0x5f
        /*0036*/ 	.short	0x0000


	//----- nvinfo : EIATTR_COOP_GROUP_MASK_REGIDS
	.align		4
        /*0038*/ 	.byte	0x04, 0x29
        /*003a*/ 	.short	(.L_3533 - .L_3532)


	//   ....[0]....
.L_3532:
        /*003c*/ 	.word	0xffffffff


	//   ....[1]....
        /*0040*/ 	.word	0xffffffff


	//   ....[2]....
        /*0044*/ 	.word	0xffffffff


	//   ....[3]....
        /*0048*/ 	.word	0xffffffff


	//   ....[4]....
        /*004c*/ 	.word	0xffffffff


	//   ....[5]....
        /*0050*/ 	.word	0xffffffff


	//   ....[6]....
        /*0054*/ 	.word	0xffffffff


	//   ....[7]....
        /*0058*/ 	.word	0xffffffff


	//   ....[8]....
        /*005c*/ 	.word	0xffffffff


	//   ....[9]....
        /*0060*/ 	.word	0xffffffff


	//   ....[10]....
        /*0064*/ 	.word	0xffffffff


	//   ....[11]....
        /*0068*/ 	.word	0xffffffff


	//   ....[12]....
        /*006c*/ 	.word	0xffffffff


	//   ....[13]....
        /*0070*/ 	.word	0xffffffff


	//   ....[14]....
        /*0074*/ 	.word	0xffffffff


	//   ....[15]....
        /*0078*/ 	.word	0xffffffff


	//   ....[16]....
        /*007c*/ 	.word	0xffffffff


	//   ....[17]....
        /*0080*/ 	.word	0xffffffff


	//   ....[18]....
        /*0084*/ 	.word	0xffffffff


	//   ....[19]....
        /*0088*/ 	.word	0xffffffff


	//   ....[20]....
        /*008c*/ 	.word	0xffffffff


	//   ....[21]....
        /*0090*/ 	.word	0xffffffff


	//   ....[22]....
        /*0094*/ 	.word	0xffffffff


	//   ....[23]....
        /*0098*/ 	.word	0xffffffff


	//   ....[24]....
        /*009c*/ 	.word	0xffffffff


	//   ....[25]....
        /*00a0*/ 	.word	0xffffffff


	//   ....[26]....
        /*00a4*/ 	.word	0xffffffff


	//   ....[27]....
        /*00a8*/ 	.word	0xffffffff


	//   ....[28]....
        /*00ac*/ 	.word	0xffffffff


	//   ....[29]....
        /*00b0*/ 	.word	0xffffffff


	//   ....[30]....
        /*00b4*/ 	.word	0xffffffff


	//   ....[31]....
        /*00b8*/ 	.word	0xffffffff


	//   ....[32]....
        /*00bc*/ 	.word	0xffffffff


	//   ....[33]....
        /*00c0*/ 	.word	0xffffffff


	//   ....[34]....
        /*00c4*/ 	.word	0xffffffff


	//   ....[35]....
        /*00c8*/ 	.word	0xffffffff


	//   ....[36]....
        /*00cc*/ 	.word	0xffffffff


	//   ....[37]....
        /*00d0*/ 	.word	0xffffffff


	//   ....[38]....
        /*00d4*/ 	.word	0xffffffff


	//   ....[39]....
        /*00d8*/ 	.word	0xffffffff


	//   ....[40]....
        /*00dc*/ 	.word	0xffffffff


	//   ....[41]....
        /*00e0*/ 	.word	0xffffffff


	//   ....[42]....
        /*00e4*/ 	.word	0xffffffff


	//   ....[43]....
        /*00e8*/ 	.word	0xffffffff


	//   ....[44]....
        /*00ec*/ 	.word	0xffffffff


	//   ....[45]....
        /*00f0*/ 	.word	0xffffffff


	//   ....[46]....
        /*00f4*/ 	.word	0xffffffff


	//   ....[47]....
        /*00f8*/ 	.word	0xffffffff


	//   ....[48]....
        /*00fc*/ 	.word	0xffffffff


	//   ....[49]....
        /*0100*/ 	.word	0xffffffff


	//   ....[50]....
        /*0104*/ 	.word	0xffffffff


	//   ....[51]....
        /*0108*/ 	.word	0xffffffff


	//   ....[52]....
        /*010c*/ 	.word	0xffffffff


	//   ....[53]....
        /*0110*/ 	.word	0xffffffff


	//   ....[54]....
        /*0114*/ 	.word	0xffffffff


	//   ....[55]....
        /*0118*/ 	.word	0xffffffff


	//   ....[56]....
        /*011c*/ 	.word	0xffffffff


	//   ....[57]....
        /*0120*/ 	.word	0xffffffff


	//   ....[58]....
        /*0124*/ 	.word	0xffffffff


	//   ....[59]....
        /*0128*/ 	.word	0xffffffff


	//   ....[60]....
        /*012c*/ 	.word	0xffffffff


	//   ....[61]....
        /*0130*/ 	.word	0xffffffff


	//   ....[62]....
        /*0134*/ 	.word	0xffffffff


	//   ....[63]....
        /*0138*/ 	.word	0xffffffff


	//   ....[64]....
        /*013c*/ 	.word	0xffffffff


	//   ....[65]....
        /*0140*/ 	.word	0xffffffff


	//   ....[66]....
        /*0144*/ 	.word	0xffffffff


	//   ....[67]....
        /*0148*/ 	.word	0xffffffff


	//   ....[68]....
        /*014c*/ 	.word	0xffffffff


	//   ....[69]....
        /*0150*/ 	.word	0xffffffff


	//   ....[70]....
        /*0154*/ 	.word	0xffffffff


	//   ....[71]....
        /*0158*/ 	.word	0xffffffff


	//   ....[72]....
        /*015c*/ 	.word	0xffffffff


	//   ....[73]....
        /*0160*/ 	.word	0xffffffff


	//   ....[74]....
        /*0164*/ 	.word	0xffffffff


	//   ....[75]....
        /*0168*/ 	.word	0xffffffff


	//   ....[76]....
        /*016c*/ 	.word	0xffffffff


	//   ....[77]....
        /*0170*/ 	.word	0xffffffff


	//   ....[78]....
        /*0174*/ 	.word	0xffffffff


	//   ....[79]....
        /*0178*/ 	.word	0xffffffff


	//   ....[80]....
        /*017c*/ 	.word	0xffffffff


	//   ....[81]....
        /*0180*/ 	.word	0xffffffff


	//   ....[82]....
        /*0184*/ 	.word	0xffffffff


	//   ....[83]....
        /*0188*/ 	.word	0xffffffff


	//   ....[84]....
        /*018c*/ 	.word	0xffffffff


	//   ....[85]....
        /*0190*/ 	.word	0xffffffff


	//   ....[86]....
        /*0194*/ 	.word	0xffffffff


	//   ....[87]....
        /*0198*/ 	.word	0xffffffff


	//   ....[88]....
        /*019c*/ 	.word	0xffffffff


	//   ....[89]....
        /*01a0*/ 	.word	0xffffffff


	//   ....[90]....
        /*01a4*/ 	.word	0xffffffff


	//   ....[91]....
        /*01a8*/ 	.word	0xffffffff


	//----- nvinfo : EIATTR_COOP_GROUP_INSTR_OFFSETS
	.align		4
.L_3533:
        /*01ac*/ 	.byte	0x04, 0x28
        /*01ae*/ 	.short	(.L_3535 - .L_3534)


	//   ....[0]....
.L_3534:
        /*01b0*/ 	.word	0x000007c0


	//   ....[1]....
        /*01b4*/ 	.word	0x000008d0


	//   ....[2]....
        /*01b8*/ 	.word	0x00000a60


	//   ....[3]....
        /*01bc*/ 	.word	0x00001cf0


	//   ....[4]....
        /*01c0*/ 	.word	0x00001d30


	//   ....[5]....
        /*01c4*/ 	.word	0x00001d50


	//   ....[6]....
        /*01c8*/ 	.word	0x00001d60


	//   ....[7]....
        /*01cc*/ 	.word	0x00001d70


	//   ....[8]....
        /*01d0*/ 	.word	0x00001d80


	//   ....[9]....
        /*01d4*/ 	.word	0x00001e40


	//   ....[10]....
        /*01d8*/ 	.word	0x00001e70


	//   ....[11]....
        /*01dc*/ 	.word	0x00001e90


	//   ....[12]....
        /*01e0*/ 	.word	0x00001eb0


	//   ....[13]....
        /*01e4*/ 	.word	0x00001f80


	//   ....[14]....
        /*01e8*/ 	.word	0x00001fb0


	//   ....[15]....
        /*01ec*/ 	.word	0x00001fd0


	//   ....[16]....
        /*01f0*/ 	.word	0x00001ff0


	//   ....[17]....
        /*01f4*/ 	.word	0x000020b0


	//   ....[18]....
        /*01f8*/ 	.word	0x000020f0


	//   ....[19]....
        /*01fc*/ 	.word	0x00002120


	//   ....[20]....
        /*0200*/ 	.word	0x00002150


	//   ....[21]....
        /*0204*/ 	.word	0x000022c0


	//   ....[22]....
        /*0208*/ 	.word	0x00002300


	//   ....[23]....
        /*020c*/ 	.word	0x00002330


	//   ....[24]....
        /*0210*/ 	.word	0x00002360


	//   ....[25]....
        /*0214*/ 	.word	0x000024c0


	//   ....[26]....
        /*0218*/ 	.word	0x00002510


	//   ....[27]....
        /*021c*/ 	.word	0x00002540


	//   ....[28]....
        /*0220*/ 	.word	0x00002560


	//   ....[29]....
        /*0224*/ 	.word	0x00002570


	//   ....[30]....
        /*0228*/ 	.word	0x00002580


	//   ....[31]....
        /*022c*/ 	.word	0x00002590


	//   ....[32]....
        /*0230*/ 	.word	0x000025a0


	//   ....[33]....
        /*0234*/ 	.word	0x00002680


	//   ....[34]....
        /*0238*/ 	.word	0x000026b0


	//   ....[35]....
        /*023c*/ 	.word	0x000026e0


	//   ....[36]....
        /*0240*/ 	.word	0x000026f0


	//   ....[37]....
        /*0244*/ 	.word	0x000027d0


	//   ....[38]....
        /*0248*/ 	.word	0x000027f0


	//   ....[39]....
        /*024c*/ 	.word	0x00002800


	//   ....[40]....
        /*0250*/ 	.word	0x00002810


	//   ....[41]....
        /*0254*/ 	.word	0x000028f0


	//   ....[42]....
        /*0258*/ 	.word	0x00002910


	//   ....[43]....
        /*025c*/ 	.word	0x00002920


	//   ....[44]....
        /*0260*/ 	.word	0x00002930


	//   ....[45]....
        /*0264*/ 	.word	0x00002a10


	//   ....[46]....
        /*0268*/ 	.word	0x00002a30


	//   ....[47]....
        /*026c*/ 	.word	0x00002a40


	//   ....[48]....
        /*0270*/ 	.word	0x00002a50


	//   ....[49]....
        /*0274*/ 	.word	0x00002b30


	//   ....[50]....
        /*0278*/ 	.word	0x00002b60


	//   ....[51]....
        /*027c*/ 	.word	0x00002b70


	//   ....[52]....
        /*0280*/ 	.word	0x00002b80


	//   ....[53]....
        /*0284*/ 	.word	0x00002b90


	//   ....[54]....
        /*0288*/ 	.word	0x00002ba0


	//   ....[55]....
        /*028c*/ 	.word	0x00002bb0


	//   ....[56]....
        /*0290*/ 	.word	0x00002bd0


	//   ....[57]....
        /*0294*/ 	.word	0x00002bf0


	//   ....[58]....
        /*0298*/ 	.word	0x00002c10


	//   ....[59]....
        /*029c*/ 	.word	0x000031a0


	//   ....[60]....
        /*02a0*/ 	.word	0x000032b0


	//   ....[61]....
        /*02a4*/ 	.word	0x000032f0


	//   ....[62]....
        /*02a8*/ 	.word	0x00003320


	//   ....[63]....
        /*02ac*/ 	.word	0x00003350


	//   ....[64]....
        /*02b0*/ 	.word	0x00003380


	//   ....[65]....
        /*02b4*/ 	.word	0x000033a0


	//   ....[66]....
        /*02b8*/ 	.word	0x000033c0


	//   ....[67]....
        /*02bc*/ 	.word	0x000033e0


	//   ....[68]....
        /*02c0*/ 	.word	0x00003410


	//   ....[69]....
        /*02c4*/ 	.word	0x00003430


	//   ....[70]....
        /*02c8*/ 	.word	0x00003450


	//   ....[71]....
        /*02cc*/ 	.word	0x00003470


	//   ....[72]....
        /*02d0*/ 	.word	0x000034b0


	//   ....[73]....
        /*02d4*/ 	.word	0x000034e0


	//   ....[74]....
        /*02d8*/ 	.word	0x00003510


	//   ....[75]....
        /*02dc*/ 	.word	0x000035d0


	//   ....[76]....
        /*02e0*/ 	.word	0x00003600


	//   ....[77]....
        /*02e4*/ 	.word	0x00003640


	//   ....[78]....
        /*02e8*/ 	.word	0x00003670


	//   ....[79]....
        /*02ec*/ 	.word	0x00003c00


	//   ....[80]....
        /*02f0*/ 	.word	0x00003c40


	//   ....[81]....
        /*02f4*/ 	.word	0x000041d0


	//   ....[82]....
        /*02f8*/ 	.word	0x00004540


	//   ....[83]....
        /*02fc*/ 	.word	0x00004590


	//   ....[84]....
        /*0300*/ 	.word	0x000045c0


	//   ....[85]....
        /*0304*/ 	.word	0x000045e0


	//   ....[86]....
        /*0308*/ 	.word	0x00004600


	//   ....[87]....
        /*030c*/ 	.word	0x000046b0


	//   ....[88]....
        /*0310*/ 	.word	0x00004700


	//   ....[89]....
        /*0314*/ 	.word	0x00004720


	//   ....[90]....
        /*0318*/ 	.word	0x00004740


	//   ....[91]....
        /*031c*/ 	.word	0x00004760


	//----- nvinfo : EIATTR_EXIT_INSTR_OFFSETS
	.align		4
.L_3535:
        /*0320*/ 	.byte	0x04, 0x1c
        /*0322*/ 	.short	(.L_3537 - .L_3536)


	//   ....[0]....
.L_3536:
        /*0324*/ 	.word	0x00004820


	//   ....[1]....
        /*0328*/ 	.word	0x00004d60


	//----- nvinfo : EIATTR_MAX_THREADS
	.align		4
.L_3537:
        /*032c*/ 	.byte	0x04, 0x05
        /*032e*/ 	.short	(.L_3539 - .L_3538)
.L_3538:
        /*0330*/ 	.word	0x00000020
        /*0334*/ 	.word	0x00000001
        /*0338*/ 	.word	0x00000001


	//----- nvinfo : EIATTR_CRS_STACK_SIZE
	.align		4
.L_3539:
        /*033c*/ 	.byte	0x04, 0x1e
        /*033e*/ 	.short	(.L_3541 - .L_3540)
.L_3540:
        /*0340*/ 	.word	0x00000000
.L_3541:


//--------------------- .nv.info._Z25selective_scan_bwd_kernelI32Selective_Scan_bwd_kernel_traitsILi32ELi4ELb0ELb0ELb0ELb1ELb1EN3c104HalfENS1_7complexIfEEEEv12SSMParamsBwd --------------------------
	.section	.nv.info._Z25selective_scan_bwd_kernelI32Selective_Scan_bwd_kernel_traitsILi32ELi4ELb0ELb0ELb0ELb1ELb1EN3c104HalfENS1_7complexIfEEEEv12SSMParamsBwd,"",@"SHT_CUDA_INFO"
	.sectionflags	@""
	.align	4


	//----- nvinfo : EIATTR_CUDA_API_VERSION
	.align		4
        /*0000*/ 	.byte	0x04, 0x37
        /*0002*/ 	.short	(.L_3543 - .L_3542)
.L_3542:
        /*0004*/ 	.word	0x00000082


	//----- nvinfo : EIATTR_SW2861232_WAR
	.align		4
.L_3543:
        /*0008*/ 	.byte	0x01, 0x35
	.zero		2


	//----- nvinfo : EIATTR_PARAM_CBANK
	.align		4
        /*000c*/ 	.byte	0x04, 0x0a
        /*000e*/ 	.short	(.L_3545 - .L_3544)
	.align		4
.L_3544:
        /*0010*/ 	.word	index@(.nv.constant0._Z25selective_scan_bwd_kernelI32Selective_Scan_bwd_kernel_traitsILi32ELi4ELb0ELb0ELb0ELb1ELb1EN3c104HalfENS1_7complexIfEEEEv12SSMParamsBwd)
        /*0014*/ 	.short	0x0160
        /*0016*/ 	.short	0x01f0


	//----- nvinfo : EIATTR_CBANK_PARAM_SIZE
	.align		4
.L_3545:
        /*0018*/ 	.byte	0x03, 0x19
        /*001a*/ 	.short	0x01f0


	//----- nvinfo : EIATTR_KPARAM_INFO
	.align		4
        /*001c*/ 	.byte	0x04, 0x17
        /*001e*/ 	.short	(.L_3547 - .L_3546)
.L_3546:
        /*0020*/ 	.word	0x00000000
        /*0024*/ 	.short	0x0000
        /*0026*/ 	.short	0x0000
        /*0028*/ 	.byte	0x00, 0xf0, 0xc1, 0x07


	//----- nvinfo : EIATTR_MAXREG_COUNT
	.align		4
.L_3547:
        /*002c*/ 	.byte	0x03, 0x1b
        /*002e*/ 	.short	0x00ff


	//----- nvinfo : EIATTR_NUM_BARRIERS
	.align		4
        /*0030*/ 	.byte	0x02, 0x4c
        /*0032*/ 	.byte	0x01
	.zero		1


	//----- nvinfo : EIATTR_MERCURY_ISA_VERSION
	.align		4
        /*0034*/ 	.byte	0x03, 0x5f
        /*0036*/ 	.short	0x0000


	//----- nvinfo : EIATTR_COOP_GROUP_MASK_REGIDS
	.align		4
        /*0038*/ 	.byte	0x04, 0x29
        /*003a*/ 	.short	(.L_3549 - .L_3548)


	//   ....[0]....
.L_3548:
        /*003c*/ 	.word	0xffffffff


	//   ....[1]....
        /*0040*/ 	.word	0xffffffff


	//   ....[2]....
        /*0044*/ 	.word	0xffffffff


	//   ....[3]....
        /*0048*/ 	.word	0xffffffff


	//   ....[4]....
        /*004c*/ 	.word	0xffffffff


	//   ....[5]....
        /*0050*/ 	.word	0xffffffff


	//   ....[6]....
        /*0054*/ 	.word	0xffffffff


	//   ....[7]....
        /*0058*/ 	.word	0xffffffff


	//   ....[8]....
        /*005c*/ 	.word	0xffffffff


	//   ....[9]....
        /*0060*/ 	.word	0xffffffff


	//   ....[10]....
        /*0064*/ 	.word	0xffffffff


	//   ....[11]....
        /*0068*/ 	.word	0xffffffff


	//   ....[12]....
        /*006c*/ 	.word	0xffffffff


	//   ....[13]....
        /*0070*/ 	.word	0xffffffff


	//   ....[14]....
        /*0074*/ 	.word	0xffffffff


	//   ....[15]....
        /*0078*/ 	.word	0xffffffff


	//   ....[16]....
        /*007c*/ 	.word	0xffffffff


	//   ....[17]....
        /*0080*/ 	.word	0xffffffff


	//   ....[18]....
        /*0084*/ 	.word	0xffffffff


	//   ....[19]....
        /*0088*/ 	.word	0xffffffff


	//   ....[20]....
        /*008c*/ 	.word	0xffffffff


	//   ....[21]....
        /*0090*/ 	.word	0xffffffff


	//   ....[22]....
        /*0094*/ 	.word	0xffffffff


	//   ....[23]....
        /*0098*/ 	.word	0xffffffff


	//   ....[24]....
        /*009c*/ 	.word	0xffffffff


	//   ....[25]....
        /*00a0*/ 	.word	0xffffffff


	//   ....[26]....
        /*00a4*/ 	.word	0xffffffff


	//   ....[27]....
        /*00a8*/ 	.word	0xffffffff


	//   ....[28]....
        /*00ac*/ 	.word	0xffffffff


	//   ....[29]....
        /*00b0*/ 	.word	0xffffffff


	//   ....[30]....
        /*00b4*/ 	.word	0xffffffff


	//   ....[31]....
        /*00b8*/ 	.word	0xffffffff


	//   ....[32]....
        /*00bc*/ 	.word	0xffffffff


	//   ....[33]....
        /*00c0*/ 	.word	0xffffffff


	//   ....[34]....
        /*00c4*/ 	.word	0xffffffff


	//   ....[35]....
        /*00c8*/ 	.word	0xffffffff


	//   ....[36]....
        /*00cc*/ 	.word	0xffffffff


	//   ....[37]....
        /*00d0*/ 	.word	0xffffffff


	//   ....[38]....
        /*00d4*/ 	.word	0xffffffff


	//   ....[39]....
        /*00d8*/ 	.word	0xffffffff


	//   ....[40]....
        /*00dc*/ 	.word	0xffffffff


	//   ....[41]....
        /*00e0*/ 	.word	0xffffffff


	//   ....[42]....
        /*00e4*/ 	.word	0xffffffff


	//   ....[43]....
        /*00e8*/ 	.word	0xffffffff


	//   ....[44]....
        /*00ec*/ 	.word	0xffffffff


	//   ....[45]....
        /*00f0*/ 	.word	0xffffffff


	//   ....[46]....
        /*00f4*/ 	.word	0xffffffff


	//   ....[47]....
        /*00f8*/ 	.word	0xffffffff


	//   ....[48]....
        /*00fc*/ 	.word	0xffffffff


	//   ....[49]....
        /*0100*/ 	.word	0xffffffff


	//   ....[50]....
        /*0104*/ 	.word	0xffffffff


	//   ....[51]....
        /*0108*/ 	.word	0xffffffff


	//   ....[52]....
        /*010c*/ 	.word	0xffffffff


	//   ....[53]....
        /*0110*/ 	.word	0xffffffff


	//   ....[54]....
        /*0114*/ 	.word	0xffffffff


	//   ....[55]....
        /*0118*/ 	.word	0xffffffff


	//   ....[56]....
        /*011c*/ 	.word	0xffffffff


	//   ....[57]....
        /*0120*/ 	.word	0xffffffff


	//   ....[58]....
        /*0124*/ 	.word	0xffffffff


	//   ....[59]....
        /*0128*/ 	.word	0xffffffff


	//   ....[60]....
        /*012c*/ 	.word	0xffffffff


	//   ....[61]....
        /*0130*/ 	.word	0xffffffff


	//   ....[62]....
        /*0134*/ 	.word	0xffffffff


	//   ....[63]....
        /*0138*/ 	.word	0xffffffff


	//   ....[64]....
        /*013c*/ 	.word	0xffffffff


	//   ....[65]....
        /*0140*/ 	.word	0xffffffff


	//   ....[66]....
        /*0144*/ 	.word	0xffffffff


	//   ....[67]....
        /*0148*/ 	.word	0xffffffff


	//   ....[68]....
        /*014c*/ 	.word	0xffffffff


	//   ....[69]....
        /*0150*/ 	.word	0xffffffff


	//   ....[70]....
        /*0154*/ 	.word	0xffffffff


	//   ....[71]....
        /*0158*/ 	.word	0xffffffff


	//   ....[72]....
        /*015c*/ 	.word	0xffffffff


	//   ....[73]....
        /*0160*/ 	.word	0xffffffff


	//   ....[74]....
        /*0164*/ 	.word	0xffffffff


	//   ....[75]....
        /*0168*/ 	.word	0xffffffff


	//   ....[76]....
        /*016c*/ 	.word	0xffffffff


	//   ....[77]....
        /*0170*/ 	.word	0xffffffff


	//   ....[78]....
        /*0174*/ 	.word	0xffffffff


	//   ....[79]....
        /*0178*/ 	.word	0xffffffff


	//   ....[80]....
        /*017c*/ 	.word	0xffffffff


	//   ....[81]....
        /*0180*/ 	.word	0xffffffff


	//   ....[82]....
        /*0184*/ 	.word	0xffffffff


	//   ....[83]....
        /*0188*/ 	.word	0xffffffff


	//   ....[84]....
        /*018c*/ 	.word	0xffffffff


	//   ....[85]....
        /*0190*/ 	.word	0xffffffff


	//   ....[86]....
        /*0194*/ 	.word	0xffffffff


	//   ....[87]....
        /*0198*/ 	.word	0xffffffff


	//   ....[88]....
        /*019c*/ 	.word	0xffffffff


	//   ....[89]....
        /*01a0*/ 	.word	0xffffffff


	//   ....[90]....
        /*01a4*/ 	.word	0xffffffff


	//   ....[91]....
        /*01a8*/ 	.word	0xffffffff


	//   ....[92]....
        /*01ac*/ 	.word	0xffffffff


	//   ....[93]....
        /*01b0*/ 	.word	0xffffffff


	//   ....[94]....
        /*01b4*/ 	.word	0xffffffff


	//   ....[95]....
        /*01b8*/ 	.word	0xffffffff


	//----- nvinfo : EIATTR_COOP_GROUP_INSTR_OFFSETS
	.align		4
.L_3549:
        /*01bc*/ 	.byte	0x04, 0x28
        /*01be*/ 	.short	(.L_3551 - .L_3550)


	//   ....[0]....
.L_3550:
        /*01c0*/ 	.word	0x000007c0


	//   ....[1]....
        /*01c4*/ 	.word	0x00000900


	//   ....[2]....
        /*01c8*/ 	.word	0x00000c30


	//   ....[3]....
        /*01cc*/ 	.word	0x00001740


	//   ....[4]....
        /*01d0*/ 	.word	0x00001970


	//   ....[5]....
        /*01d4*/ 	.word	0x00001ba0


	//   ....[6]....
        /*01d8*/ 	.word	0x00001fc0


	//   ....[7]....
        /*01dc*/ 	.word	0x00002bc0


	//   ....[8]....
        /*01e0*/ 	.word	0x00002c00


	//   ....[9]....
        /*01e4*/ 	.word	0x00002c40


	//   ....[10]....
        /*01e8*/ 	.word	0x00002c80


	//   ....[11]....
        /*01ec*/ 	.word	0x00002c90


	//   ....[12]....
        /*01f0*/ 	.word	0x00002ca0


	//   ....[13]....
        /*01f4*/ 	.word	0x00002d70


	//   ....[14]....
        /*01f8*/ 	.word	0x00002d80


	//   ....[15]....
        /*01fc*/ 	.word	0x00002d90


	//   ....[16]....
        /*0200*/ 	.word	0x00002da0


	//   ....[17]....
        /*0204*/ 	.word	0x00002e60


	//   ....[18]....
        /*0208*/ 	.word	0x00002e90


	//   ....[19]....
        /*020c*/ 	.word	0x00002ec0


	//   ....[20]....
        /*0210*/ 	.word	0x00002ed0


	//   ....[21]....
        /*0214*/ 	.word	0x00002f90


	//   ....[22]....
        /*0218*/ 	.word	0x00002fd0


	//   ....[23]....
        /*021c*/ 	.word	0x00003010


	//   ....[24]....
        /*0220*/ 	.word	0x00003040


	//   ....[25]....
        /*0224*/ 	.word	0x00003170


	//   ....[26]....
        /*0228*/ 	.word	0x000031b0


	//   ....[27]....
        /*022c*/ 	.word	0x000031f0


	//   ....[28]....
        /*0230*/ 	.word	0x00003220


	//   ....[29]....
        /*0234*/ 	.word	0x000033e0


	//   ....[30]....
        /*0238*/ 	.word	0x00003420


	//   ....[31]....
        /*023c*/ 	.word	0x00003460


	//   ....[32]....
        /*0240*/ 	.word	0x00003470


	//   ....[33]....
        /*0244*/ 	.word	0x00003480


	//   ....[34]....
        /*0248*/ 	.word	0x00003490


	//   ....[35]....
        /*024c*/ 	.word	0x000034a0


	//   ....[36]....
        /*0250*/ 	.word	0x000034b0


	//   ....[37]....
        /*0254*/ 	.word	0x00003590


	//   ....[38]....
        /*0258*/ 	.word	0x000035b0


	//   ....[39]....
        /*025c*/ 	.word	0x000035c0


	//   ....[40]....
        /*0260*/ 	.word	0x000035d0


	//   ....[41]....
        /*0264*/ 	.word	0x000036b0


	//   ....[42]....
        /*0268*/ 	.word	0x000036d0


	//   ....[43]....
        /*026c*/ 	.word	0x000036e0


	//   ....[44]....
        /*0270*/ 	.word	0x000036f0


	//   ....[45]....
        /*0274*/ 	.word	0x000037d0


	//   ....[46]....
        /*0278*/ 	.word	0x000037f0


	//   ....[47]....
        /*027c*/ 	.word	0x00003800


	//   ....[48]....
        /*0280*/ 	.word	0x00003810


	//   ....[49]....
        /*0284*/ 	.word	0x000038f0


	//   ....[50]....
        /*0288*/ 	.word	0x00003910


	//   ....[51]....
        /*028c*/ 	.word	0x00003920


	//   ....[52]....
        /*0290*/ 	.word	0x00003930


	//   ....[53]....
        /*0294*/ 	.word	0x00003a10


	//   ....[54]....
        /*0298*/ 	.word	0x00003a40


	//   ....[55]....
        /*029c*/ 	.word	0x00003a50


	//   ....[56]....
        /*02a0*/ 	.word	0x00003a60


	//   ....[57]....
        /*02a4*/ 	.word	0x00003a70


	//   ....[58]....
        /*02a8*/ 	.word	0x00003a80


	//   ....[59]....
        /*02ac*/ 	.word	0x00003a90


	//   ....[60]....
        /*02b0*/ 	.word	0x00003ab0


	//   ....[61]....
        /*02b4*/ 	.word	0x00003ad0


	//   ....[62]....
        /*02b8*/ 	.word	0x00003af0


	//   ....[63]....
        /*02bc*/ 	.word	0x00004020


	//   ....[64]....
        /*02c0*/ 	.word	0x00004190


	//   ....[65]....
        /*02c4*/ 	.word	0x000041d0


	//   ....[66]....
        /*02c8*/ 	.word	0x00004200


	//   ....[67]....
        /*02cc*/ 	.word	0x00004260


	//   ....[68]....
        /*02d0*/ 	.word	0x00004280


	//   ....[69]....
        /*02d4*/ 	.word	0x000042a0


	//   ....[70]....
        /*02d8*/ 	.word	0x000042b0


	//   ....[71]....
        /*02dc*/ 	.word	0x000042e0


	//   ....[72]....
        /*02e0*/ 	.word	0x00004300


	//   ....[73]....
        /*02e4*/ 	.word	0x00004320


	//   ....[74]....
        /*02e8*/ 	.word	0x00004340


	//   ....[75]....
        /*02ec*/ 	.word	0x00004380


	//   ....[76]....
        /*02f0*/ 	.word	0x000043b0


	//   ....[77]....
        /*02f4*/ 	.word	0x000043e0


	//   ....[78]....
        /*02f8*/ 	.word	0x00004410


	//   ....[79]....
        /*02fc*/ 	.word	0x000044b0


	//   ....[80]....
        /*0300*/ 	.word	0x000044e0


	//   ....[81]....
        /*0304*/ 	.word	0x00004520


	//   ....[82]....
        /*0308*/ 	.word	0x00004550


	//   ....[83]....
        /*030c*/ 	.word	0x00004b90


	//   ....[84]....
        /*0310*/ 	.word	0x00004bd0


	//   ....[85]....
        /*0314*/ 	.word	0x000050e0


	//   ....[86]....
        /*0318*/ 	.word	0x00005470


	//   ....[87]....
        /*031c*/ 	.word	0x000054c0


	//   ....[88]....
        /*0320*/ 	.word	0x000054f0


	//   ....[89]....
        /*0324*/ 	.word	0x00005510


	//   ....[90]....
        /*0328*/ 	.word	0x00005530


	//   ....[91]....
        /*032c*/ 	.word	0x000055e0


	//   ....[92]....
        /*0330*/ 	.word	0x00005630


	//   ....[93]....
        /*0334*/ 	.word	0x00005650


	//   ....[94]....
        /*0338*/ 	.word	0x00005670


	//   ....[95]....
        /*033c*/ 	.word	0x00005690


	//----- nvinfo : EIATTR_EXIT_INSTR_OFFSETS
	.align		4
.L_3551:
        /*0340*/ 	.byte	0x04, 0x1c
        /*0342*/ 	.short	(.L_3553 - .L_3552)


	//   ....[0]....
.L_3552:
        /*0344*/ 	.word	0x00005750


	//   ....[1]....
        /*0348*/ 	.word	0x00005c90


	//----- nvinfo : EIATTR_MAX_THREADS
	.align		4
.L_3553:
        /*034c*/ 	.byte	0x04, 0x05
        /*034e*/ 	.short	(.L_3555 - .L_3554)
.L_3554:
        /*0350*/ 	.word	0x00000020
        /*0354*/ 	.word	0x00000001
        /*0358*/ 	.word	0x00000001


	//----- nvinfo : EIATTR_CRS_STACK_SIZE
	.align		4
.L_3555:
        /*035c*/ 	.byte	0x04, 0x1e
        /*035e*/ 	.short	(.L_3557 - .L_3556)
.L_3556:
        /*0360*/ 	.word	0x00000000
.L_3557:


//--------------------- .nv.info._Z25selective_scan_bwd_kernelI32Selective_Scan_bwd_kernel_traitsILi32ELi4ELb0ELb0ELb1ELb0ELb0EN3c104HalfENS1_7complexIfEEEEv12SSMParamsBwd --------------------------
	.section	.nv.info._Z25selective_scan_bwd_kernelI32Selective_Scan_bwd_kernel_traitsILi32ELi4ELb0ELb0ELb1ELb0ELb0EN3c104HalfENS1_7complexIfEEEEv12SSMParamsBwd,"",@"SHT_CUDA_INFO"
	.sectionflags	@""
	.align	4


	//----- nvinfo : EIATTR_CUDA_API_VERSION
	.align		4
        /*0000*/ 	.byte	0x04, 0x37
        /*0002*/ 	.short	(.L_3559 - .L_3558)
.L_3558:
        /*0004*/ 	.word	0x00000082


	//----- nvinfo : EIATTR_SW2861232_WAR
	.align		4
.L_3559:
        /*0008*/ 	.byte	0x01, 0x35
	.zero		2


	//----- nvinfo : EIATTR_PARAM_CBANK
	.align		4
        /*000c*/ 	.byte	0x04, 0x0a
        /*000e*/ 	.short	(.L_3561 - .L_3560)
	.align		4
.L_3560:
        /*0010*/ 	.word	index@(.nv.constant0._Z25selective_scan_bwd_kernelI32Selective_Scan_bwd_kernel_traitsILi32ELi4ELb0ELb0ELb1ELb0ELb0EN3c104HalfENS1_7complexIfEEEEv12SSMParamsBwd)
        /*0014*/ 	.short	0x0160
        /*0016*/ 	.short	0x01f0


	//----- nvinfo : EIATTR_CBANK_PARAM_SIZE
	.align		4
.L_3561:
        /*0018*/ 	.byte	0x03, 0x19
        /*001a*/ 	.short	0x01f0


	//----- nvinfo : EIATTR_KPARAM_INFO
	.align		4
        /*001c*/ 	.byte	0x04, 0x17
        /*001e*/ 	.short	(.L_3563 - .L_3562)
.L_3562:
        /*0020*/ 	.word	0x00000000
        /*0024*/ 	.short	0x0000
        /*0026*/ 	.short	0x0000
        /*0028*/ 	.byte	0x00, 0xf0, 0xc1, 0x07


	//----- nvinfo : EIATTR_MAXREG_COUNT
	.align		4
.L_3563:
        /*002c*/ 	.byte	0x03, 0x1b
        /*002e*/ 	.short	0x00ff


	//----- nvinfo : EIATTR_NUM_BARRIERS
	.align		4
        /*0030*/ 	.byte	0x02, 0x4c
        /*0032*/ 	.byte	0x01
	.zero		1


	//----- nvinfo : EIATTR_MERCURY_ISA_VERSION
	.align		4
        /*0034*/ 	.byte	0x03, 0x5f
        /*0036*/ 	.short	0x0000


	//----- nvinfo : EIATTR_COOP_GROUP_MASK_REGIDS
	.align		4
        /*0038*/ 	.byte	0x04, 0x29
        /*003a*/ 	.short	(.L_3565 - .L_3564)


	//   ....[0]....
.L_3564:
        /*003c*/ 	.word	0xffffffff


	//   ....[1]....
        /*0040*/ 	.word	0xffffffff


	//   ....[2]....
        /*0044*/ 	.word	0xffffffff


	//   ....[3]....
        /*0048*/ 	.word	0xffffffff


	//   ....[4]....
        /*004c*/ 	.word	0xffffffff


	//   ....[5]....
        /*0050*/ 	.word	0xffffffff


	//   ....[6]....
        /*0054*/ 	.word	0xffffffff


	//   ....[7]....
        /*0058*/ 	.word	0xffffffff


	//   ....[8]....
        /*005c*/ 	.word	0xffffffff


	//   ....[9]....
        /*0060*/ 	.word	0xffffffff


	//   ....[10]....
        /*0064*/ 	.word	0xffffffff


	//   ....[11]....
        /*0068*/ 	.word	0xffffffff


	//   ....[12]....
        /*006c*/ 	.word	0xffffffff


	//   ....[13]....
        /*0070*/ 	.word	0xffffffff


	//   ....[14]....
        /*0074*/ 	.word	0xffffffff


	//   ....[15]....
        /*0078*/ 	.word	0xffffffff


	//   ....[16]....
        /*007c*/ 	.word	0xffffffff


	//   ....[17]....
        /*0080*/ 	.word	0xffffffff


	//   ....[18]....
        /*0084*/ 	.word	0xffffffff


	//   ....[19]....
        /*0088*/ 	.word	0xffffffff


	//   ....[20]....
        /*008c*/ 	.word	0xffffffff


	//   ....[21]....
        /*0090*/ 	.word	0xffffffff


	//   ....[22]....
        /*0094*/ 	.word	0xffffffff


	//   ....[23]....
        /*0098*/ 	.word	0xffffffff


	//   ....[24]....
        /*009c*/ 	.word	0xffffffff


	//   ....[25]....
        /*00a0*/ 	.word	0xffffffff


	//   ....[26]....
        /*00a4*/ 	.word	0xffffffff


	//   ....[27]....
        /*00a8*/ 	.word	0xffffffff


	//   ....[28]....
        /*00ac*/ 	.word	0xffffffff


	//   ....[29]....
        /*00b0*/ 	.word	0xffffffff


	//   ....[30]....
        /*00b4*/ 	.word	0xffffffff


	//   ....[31]....
        /*00b8*/ 	.word	0xffffffff


	//   ....[32]....
        /*00bc*/ 	.word	0xffffffff


	//   ....[33]....
        /*00c0*/ 	.word	0xffffffff


	//   ....[34]....
        /*00c4*/ 	.word	0xffffffff


	//   ....[35]....
        /*00c8*/ 	.word	0xffffffff


	//   ....[36]....
        /*00cc*/ 	.word	0xffffffff


	//   ....[37]....
        /*00d0*/ 	.word	0xffffffff


	//   ....[38]....
        /*00d4*/ 	.word	0xffffffff


	//   ....[39]....
        /*00d8*/ 	.word	0xffffffff


	//   ....[40]....
        /*00dc*/ 	.word	0xffffffff


	//   ....[41]....
        /*00e0*/ 	.word	0xffffffff


	//   ....[42]....
        /*00e4*/ 	.word	0xffffffff


	//   ....[43]....
        /*00e8*/ 	.word	0xffffffff


	//   ....[44]....
        /*00ec*/ 	.word	0xffffffff


	//   ....[45]....
        /*00f0*/ 	.word	0xffffffff


	//   ....[46]....
        /*00f4*/ 	.word	0xffffffff


	//   ....[47]....
        /*00f8*/ 	.word	0xffffffff


	//   ....[48]....
        /*00fc*/ 	.word	0xffffffff


	//   ....[49]....
        /*0100*/ 	.word	0xffffffff


	//   ....[50]....
        /*0104*/ 	.word	0xffffffff


	//   ....[51]....
        /*0108*/ 	.word	0xffffffff


	//   ....[52]....
        /*010c*/ 	.word	0xffffffff


	//   ....[53]....
        /*0110*/ 	.word	0xffffffff


	//   ....[54]....
        /*0114*/ 	.word	0xffffffff


	//   ....[55]....
        /*0118*/ 	.word	0xffffffff


	//   ....[56]....
        /*011c*/ 	.word	0xffffffff


	//   ....[57]....
        /*0120*/ 	.word	0xffffffff


	//   ....[58]....
        /*0124*/ 	.word	0xffffffff


	//   ....[59]....
        /*0128*/ 	.word	0xffffffff


	//   ....[60]....
        /*012c*/ 	.word	0xffffffff


	//   ....[61]....
        /*0130*/ 	.word	0xffffffff


	//   ....[62]....
        /*0134*/ 	.word	0xffffffff


	//   ....[63]....
        /*0138*/ 	.word	0xffffffff


	//   ....[64]....
        /*013c*/ 	.word	0xffffffff


	//   ....[65]....
        /*0140*/ 	.word	0xffffffff


	//   ....[66]....
        /*0144*/ 	.word	0xffffffff


	//   ....[67]....
        /*0148*/ 	.word	0xffffffff


	//   ....[68]....
        /*014c*/ 	.word	0xffffffff


	//   ....[69]....
        /*0150*/ 	.word	0xffffffff


	//   ....[70]....
        /*0154*/ 	.word	0xffffffff


	//   ....[71]....
        /*0158*/ 	.word	0xffffffff


	//   ....[72]....
        /*015c*/ 	.word	0xffffffff


	//   ....[73]....
        /*0160*/ 	.word	0xffffffff


	//   ....[74]....
        /*0164*/ 	.word	0xffffffff


	//   ....[75]....
        /*0168*/ 	.word	0xffffffff


	//   ....[76]....
        /*016c*/ 	.word	0xffffffff


	//   ....[77]....
        /*0170*/ 	.word	0xffffffff


	//   ....[78]....
        /*0174*/ 	.word	0xffffffff


	//   ....[79]....
        /*0178*/ 	.word	0xffffffff


	//   ....[80]....
        /*017c*/ 	.word	0xffffffff


	//   ....[81]....
        /*0180*/ 	.word	0xffffffff


	//   ....[82]....
        /*0184*/ 	.word	0xffffffff


	//   ....[83]....
        /*0188*/ 	.word	0xffffffff


	//   ....[84]....
        /*018c*/ 	.word	0xffffffff


	//   ....[85]....
        /*0190*/ 	.word	0xffffffff


	//   ....[86]....
        /*0194*/ 	.word	0xffffffff


	//   ....[87]....
        /*0198*/ 	.word	0xffffffff


	//   ....[88]....
        /*019c*/ 	.word	0xffffffff


	//   ....[89]....
        /*01a0*/ 	.word	0xffffffff


	//   ....[90]....
        /*01a4*/ 	.word	0xffffffff


	//   ....[91]....
        /*01a8*/ 	.word	0xffffffff


	//----- nvinfo : EIATTR_COOP_GROUP_INSTR_OFFSETS
	.align		4
.L_3565:
        /*01ac*/ 	.byte	0x04, 0x28
        /*01ae*/ 	.short	(.L_3567 - .L_3566)


	//   ....[0]....
.L_3566:
        /*01b0*/ 	.word	0x00000b40


	//   ....[1]....
        /*01b4*/ 	.word	0x00000c80


	//   ....[2]....
        /*01b8*/ 	.word	0x00000da0


	//   ....[3]....
        /*01bc*/ 	.word	0x00001890


	//   ....[4]....
        /*01c0*/ 	.word	0x00001df0


	//   ....[5]....
        /*01c4*/ 	.word	0x00001e30


	//   ....[6]....
        /*01c8*/ 	.word	0x00001e70


	//   ....[7]....
        /*01cc*/ 	.word	0x00001eb0


	//   ....[8]....
        /*01d0*/ 	.word	0x00001ec0


	//   ....[9]....
        /*01d4*/ 	.word	0x00001ed0


	//   ....[10]....
        /*01d8*/ 	.word	0x00001f90


	//   ....[11]....
        /*01dc*/ 	.word	0x00001fb0


	//   ....[12]....
        /*01e0*/ 	.word	0x00001fc0


	//   ....[13]....
        /*01e4*/ 	.word	0x00001fd0


	//   ....[14]....
        /*01e8*/ 	.word	0x00002090


	//   ....[15]....
        /*01ec*/ 	.word	0x000020b0


	//   ....[16]....
        /*01f0*/ 	.word	0x000020c0


	//   ....[17]....
        /*01f4*/ 	.word	0x000020d0


	//   ....[18]....
        /*01f8*/ 	.word	0x00002190


	//   ....[19]....
        /*01fc*/ 	.word	0x000021b0


	//   ....[20]....
        /*0200*/ 	.word	0x000021c0


	//   ....[21]....
        /*0204*/ 	.word	0x000021d0


	//   ....[22]....
        /*0208*/ 	.word	0x00002290


	//   ....[23]....
        /*020c*/ 	.word	0x000022c0


	//   ....[24]....
        /*0210*/ 	.word	0x00002310


	//   ....[25]....
        /*0214*/ 	.word	0x00002340


	//   ....[26]....
        /*0218*/ 	.word	0x00002500


	//   ....[27]....
        /*021c*/ 	.word	0x00002550


	//   ....[28]....
        /*0220*/ 	.word	0x000025a0


	//   ....[29]....
        /*0224*/ 	.word	0x000025d0


	//   ....[30]....
        /*0228*/ 	.word	0x00002860


	//   ....[31]....
        /*022c*/ 	.word	0x00002890


	//   ....[32]....
        /*0230*/ 	.word	0x000028a0


	//   ....[33]....
        /*0234*/ 	.word	0x000028b0


	//   ....[34]....
        /*0238*/ 	.word	0x000029b0


	//   ....[35]....
        /*023c*/ 	.word	0x000029f0


	//   ....[36]....
        /*0240*/ 	.word	0x00002a10


	//   ....[37]....
        /*0244*/ 	.word	0x00002a20


	//   ....[38]....
        /*0248*/ 	.word	0x00002b30


	//   ....[39]....
        /*024c*/ 	.word	0x00002b70


	//   ....[40]....
        /*0250*/ 	.word	0x00002c60


	//   ....[41]....
        /*0254*/ 	.word	0x00002c90


	//   ....[42]....
        /*0258*/ 	.word	0x00002da0


	//   ....[43]....
        /*025c*/ 	.word	0x00002dd0


	//   ....[44]....
        /*0260*/ 	.word	0x00002de0


	//   ....[45]....
        /*0264*/ 	.word	0x00002df0


	//   ....[46]....
        /*0268*/ 	.word	0x00002ed0


	//   ....[47]....
        /*026c*/ 	.word	0x00002ef0


	//   ....[48]....
        /*0270*/ 	.word	0x00002f00


	//   ....[49]....
        /*0274*/ 	.word	0x00002f10


	//   ....[50]....
        /*0278*/ 	.word	0x00003000


	//   ....[51]....
        /*027c*/ 	.word	0x00003040


	//   ....[52]....
        /*0280*/ 	.word	0x00003080


	//   ....[53]....
        /*0284*/ 	.word	0x000030b0


	//   ....[54]....
        /*0288*/ 	.word	0x000030e0


	//   ....[55]....
        /*028c*/ 	.word	0x00003110


	//   ....[56]....
        /*0290*/ 	.word	0x00003140


	//   ....[57]....
        /*0294*/ 	.word	0x00003170


	//   ....[58]....
        /*0298*/ 	.word	0x000032a0


	//   ....[59]....
        /*029c*/ 	.word	0x000032e0


	//   ....[60]....
        /*02a0*/ 	.word	0x00003ec0


	//   ....[61]....
        /*02a4*/ 	.word	0x00003f00


	//   ....[62]....
        /*02a8*/ 	.word	0x00003f40


	//   ....[63]....
        /*02ac*/ 	.word	0x00003f80


	//   ....[64]....
        /*02b0*/ 	.word	0x00003fe0


	//   ....[65]....
        /*02b4*/ 	.word	0x00004010


	//   ....[66]....
        /*02b8*/ 	.word	0x00004030


	//   ....[67]....
        /*02bc*/ 	.word	0x00004040


	//   ....[68]....
        /*02c0*/ 	.word	0x00004070


	//   ....[69]....
        /*02c4*/ 	.word	0x00004090


	//   ....[70]....
        /*02c8*/ 	.word	0x000040c0


	//   ....[71]....
        /*02cc*/ 	.word	0x000040d0


	//   ....[72]....
        /*02d0*/ 	.word	0x00004100


	//   ....[73]....
        /*02d4*/ 	.word	0x00004120


	//   ....[74]....
        /*02d8*/ 	.word	0x00004140


	//   ....[75]....
        /*02dc*/ 	.word	0x00004160


	//   ....[76]....
        /*02e0*/ 	.word	0x000041b0


	//   ....[77]....
        /*02e4*/ 	.word	0x000041e0


	//   ....[78]....
        /*02e8*/ 	.word	0x00004220


	//   ....[79]....
        /*02ec*/ 	.word	0x00004250


	//   ....[80]....
        /*02f0*/ 	.word	0x000046e0


	//   ....[81]....
        /*02f4*/ 	.word	0x000049c0


	//   ....[82]....
        /*02f8*/ 	.word	0x00004d40


	//   ....[83]....
        /*02fc*/ 	.word	0x00004d90


	//   ....[84]....
        /*0300*/ 	.word	0x00004dc0


	//   ....[85]....
        /*0304*/ 	.word	0x00004de0


	//   ....[86]....
        /*0308*/ 	.word	0x00004e00


	//   ....[87]....
        /*030c*/ 	.word	0x00004eb0


	//   ....[88]....
        /*0310*/ 	.word	0x00004f00


	//   ....[89]....
        /*0314*/ 	.word	0x00004f20


	//   ....[90]....
        /*0318*/ 	.word	0x00004f40


	//   ....[91]....
        /*031c*/ 	.word	0x00004f60


	//----- nvinfo : EIATTR_EXIT_INSTR_OFFSETS
	.align		4
.L_3567:
        /*0320*/ 	.byte	0x04, 0x1c
        /*0322*/ 	.short	(.L_3569 - .L_3568)


	//   ....[0]....
.L_3568:
        /*0324*/ 	.word	0x00005020


	//   ....[1]....
        /*0328*/ 	.word	0x00005260


	//----- nvinfo : EIATTR_MAX_THREADS
	.align		4
.L_3569:
        /*032c*/ 	.byte	0x04, 0x05
        /*032e*/ 	.short	(.L_3571 - .L_3570)
.L_3570:
        /*0330*/ 	.word	0x00000020
        /*0334*/ 	.word	0x00000001
        /*0338*/ 	.word	0x00000001


	//----- nvinfo : EIATTR_CRS_STACK_SIZE
	.align		4
.L_3571:
        /*033c*/ 	.byte	0x04, 0x1e
        /*033e*/ 	.short	(.L_3573 - .L_3572)
.L_3572:
        /*0340*/ 	.word	0x00000000
.L_3573:


//--------------------- .nv.info._Z25selective_scan_bwd_kernelI32Selective_Scan_bwd_kernel_traitsILi32ELi4ELb0ELb0ELb1ELb0ELb1EN3c104HalfENS1_7complexIfEEEEv12SSMParamsBwd --------------------------
	.section	.nv.info._Z25selective_scan_bwd_kernelI32Selective_Scan_bwd_kernel_traitsILi32ELi4ELb0ELb0ELb1ELb0ELb1EN3c104HalfENS1_7complexIfEEEEv12SSMParamsBwd,"",@"SHT_CUDA_INFO"
	.sectionflags	@""
	.align	4


	//----- nvinfo : EIATTR_CUDA_API_VERSION
	.align		4
        /*0000*/ 	.byte	0x04, 0x37
        /*0002*/ 	.short	(.L_3575 - .L_3574)
.L_3574:
        /*0004*/ 	.word	0x00000082


	//----- nvinfo : EIATTR_SW2861232_WAR
	.align		4
.L_3575:
        /*0008*/ 	.byte	0x01, 0x35
	.zero		2


	//----- nvinfo : EIATTR_PARAM_CBANK
	.align		4
        /*000c*/ 	.byte	0x04, 0x0a
        /*000e*/ 	.short	(.L_3577 - .L_3576)
	.align		4
.L_3576:
        /*0010*/ 	.word	index@(.nv.constant0._Z25selective_scan_bwd_kernelI32Selective_Scan_bwd_kernel_traitsILi32ELi4ELb0ELb0ELb1ELb0ELb1EN3c104HalfENS1_7complexIfEEEEv12SSMParamsBwd)
        /*0014*/ 	.short	0x0160
        /*0016*/ 	.short	0x01f0


	//----- nvinfo : EIATTR_CBANK_PARAM_SIZE
	.align		4
.L_3577:
        /*0018*/ 	.byte	0x03, 0x19
        /*001a*/ 	.short	0x01f0


	//----- nvinfo : EIATTR_KPARAM_INFO
	.align		4
        /*001c*/ 	.byte	0x04, 0x17
        /*001e*/ 	.short	(.L_3579 - .L_3578)
.L_3578:
        /*0020*/ 	.word	0x00000000
        /*0024*/ 	.short	0x0000
        /*0026*/ 	.short	0x0000
        /*0028*/ 	.byte	0x00, 0xf0, 0xc1, 0x07


	//----- nvinfo : EIATTR_MAXREG_COUNT
	.align		4
.L_3579:
        /*002c*/ 	.byte	0x03, 0x1b
        /*002e*/ 	.short	0x00ff


	//----- nvinfo : EIATTR_NUM_BARRIERS
	.align		4
        /*0030*/ 	.byte	0x02, 0x4c
        /*0032*/ 	.byte	0x01
	.zero		1


	//----- nvinfo : EIATTR_MERCURY_ISA_VERSION
	.align		4
        /*0034*/ 	.byte	0x03, 0x5f
        /*0036*/ 	.short	0x0000


	//----- nvinfo : EIATTR_COOP_GROUP_MASK_REGIDS
	.align		4
        /*0038*/ 	.byte	0x04, 0x29
        /*003a*/ 	.short	(.L_3581 - .L_3580)


	//   ....[0]....
.L_3580:
        /*003c*/ 	.word	0xffffffff


	//   ....[1]....
        /*0040*/ 	.word	0xffffffff


	//   ....[2]....
        /*0044*/ 	.word	0xffffffff


	//   ....[3]....
        /*0048*/ 	.word	0xffffffff


	//   ....[4]....
        /*004c*/ 	.word	0xffffffff


	//   ....[5]....
        /*0050*/ 	.word	0xffffffff


	//   ....[6]....
        /*0054*/ 	.word	0xffffffff


	//   ....[7]....
        /*0058*/ 	.word	0xffffffff


	//   ....[8]....
        /*005c*/ 	.word	0xffffffff


	//   ....[9]....
        /*0060*/ 	.word	0xffffffff


	//   ....[10]....
        /*0064*/ 	.word	0xffffffff


	//   ....[11]....
        /*0068*/ 	.word	0xffffffff


	//   ....[12]....
        /*006c*/ 	.word	0xffffffff


	//   ....[13]....
        /*0070*/ 	.word	0xffffffff


	//   ....[14]....
        /*0074*/ 	.word	0xffffffff


	//   ....[15]....
        /*0078*/ 	.word	0xffffffff


	//   ....[16]....
        /*007c*/ 	.word	0xffffffff


	//   ....[17]....
        /*0080*/ 	.word	0xffffffff


	//   ....[18]....
        /*0084*/ 	.word	0xffffffff


	//   ....[19]....
        /*0088*/ 	.word	0xffffffff


	//   ....[20]....
        /*008c*/ 	.word	0xffffffff


	//   ....[21]....
        /*0090*/ 	.word	0xffffffff


	//   ....[22]....
        /*0094*/ 	.word	0xffffffff


	//   ....[23]....
        /*0098*/ 	.word	0xffffffff


	//   ....[24]....
        /*009c*/ 	.word	0xffffffff


	//   ....[25]....
        /*00a0*/ 	.word	0xffffffff


	//   ....[26]....
        /*00a4*/ 	.word	0xffffffff


	//   ....[27]....
        /*00a8*/ 	.word	0xffffffff


	//   ....[28]....
        /*00ac*/ 	.word	0xffffffff


	//   ....[29]....
        /*00b0*/ 	.word	0xffffffff


	//   ....[30]....
        /*00b4*/ 	.word	0xffffffff


	//   ....[31]....
        /*00b8*/ 	.word	0xffffffff


	//   ....[32]....
        /*00bc*/ 	.word	0xffffffff


	//   ....[33]....
        /*00c0*/ 	.word	0xffffffff


	//   ....[34]....
        /*00c4*/ 	.word	0xffffffff


	//   ....[35]....
        /*00c8*/ 	.word	0xffffffff


	//   ....[36]....
        /*00cc*/ 	.word	0xffffffff


	//   ....[37]....
        /*00d0*/ 	.word	0xffffffff


	//   ....[38]....
        /*00d4*/ 	.word	0xffffffff


	//   ....[39]....
        /*00d8*/ 	.word	0xffffffff


	//   ....[40]....
        /*00dc*/ 	.word	0xffffffff


	//   ....[41]....
        /*00e0*/ 	.word	0xffffffff


	//   ....[42]....
        /*00e4*/ 	.word	0xffffffff


	//   ....[43]....
        /*00e8*/ 	.word	0xffffffff


	//   ....[44]....
        /*00ec*/ 	.word	0xffffffff


	//   ....[45]....
        /*00f0*/ 	.word	0xffffffff


	//   ....[46]....
        /*00f4*/ 	.word	0xffffffff


	//   ....[47]....
        /*00f8*/ 	.word	0xffffffff


	//   ....[48]....
        /*00fc*/ 	.word	0xffffffff


	//   ....[49]....
        /*0100*/ 	.word	0xffffffff


	//   ....[50]....
        /*0104*/ 	.word	0xffffffff


	//   ....[51]....
        /*0108*/ 	.word	0xffffffff


	//   ....[52]....
        /*010c*/ 	.word	0xffffffff


	//   ....[53]....
        /*0110*/ 	.word	0xffffffff


	//   ....[54]....
        /*0114*/ 	.word	0xffffffff


	//   ....[55]....
        /*0118*/ 	.word	0xffffffff


	//   ....[56]....
        /*011c*/ 	.word	0xffffffff


	//   ....[57]....
        /*0120*/ 	.word	0xffffffff


	//   ....[58]....
        /*0124*/ 	.word	0xffffffff


	//   ....[59]....
        /*0128*/ 	.word	0xffffffff


	//   ....[60]....
        /*012c*/ 	.word	0xffffffff


	//   ....[61]....
        /*0130*/ 	.word	0xffffffff


	//   ....[62]....
        /*0134*/ 	.word	0xffffffff


	//   ....[63]....
        /*0138*/ 	.word	0xffffffff


	//   ....[64]....
        /*013c*/ 	.word	0xffffffff


	//   ....[65]....
        /*0140*/ 	.word	0xffffffff


	//   ....[66]....
        /*0144*/ 	.word	0xffffffff


	//   ....[67]....
        /*0148*/ 	.word	0xffffffff


	//   ....[68]....
        /*014c*/ 	.word	0xffffffff


	//   ....[69]....
        /*0150*/ 	.word	0xffffffff


	//   ....[70]....
        /*0154*/ 	.word	0xffffffff


	//   ....[71]....
        /*0158*/ 	.word	0xffffffff


	//   ....[72]....
        /*015c*/ 	.word	0xffffffff


	//   ....[73]....
        /*0160*/ 	.word	0xffffffff


	//   ....[74]....
        /*0164*/ 	.word	0xffffffff


	//   ....[75]....
        /*0168*/ 	.word	0xffffffff


	//   ....[76]....
        /*016c*/ 	.word	0xffffffff


	//   ....[77]....
        /*0170*/ 	.word	0xffffffff


	//   ....[78]....
        /*0174*/ 	.word	0xffffffff


	//   ....[79]....
        /*0178*/ 	.word	0xffffffff


	//   ....[80]....
        /*017c*/ 	.word	0xffffffff


	//   ....[81]....
        /*0180*/ 	.word	0xffffffff


	//   ....[82]....
        /*0184*/ 	.word	0xffffffff


	//   ....[83]....
        /*0188*/ 	.word	0xffffffff


	//   ....[84]....
        /*018c*/ 	.word	0xffffffff


	//   ....[85]....
        /*0190*/ 	.word	0xffffffff


	//   ....[86]....
        /*0194*/ 	.word	0xffffffff


	//   ....[87]....
        /*0198*/ 	.word	0xffffffff


	//   ....[88]....
        /*019c*/ 	.word	0xffffffff


	//   ....[89]....
        /*01a0*/ 	.word	0xffffffff


	//   ....[90]....
        /*01a4*/ 	.word	0xffffffff


	//   ....[91]....
        /*01a8*/ 	.word	0xffffffff


	//   ....[92]....
        /*01ac*/ 	.word	0xffffffff


	//   ....[93]....
        /*01b0*/ 	.word	0xffffffff


	//   ....[94]....
        /*01b4*/ 	.word	0xffffffff


	//   ....[95]....
        /*01b8*/ 	.word	0xffffffff


	//----- nvinfo : EIATTR_COOP_GROUP_INSTR_OFFSETS
	.align		4
.L_3581:
        /*01bc*/ 	.byte	0x04, 0x28
        /*01be*/ 	.short	(.L_3583 - .L_3582)


	//   ....[0]....
.L_3582:
        /*01c0*/ 	.word	0x00000af0


	//   ....[1]....
        /*01c4*/ 	.word	0x00000c40


	//   ....[2]....
        /*01c8*/ 	.word	0x00000ef0


	//   ....[3]....
        /*01cc*/ 	.word	0x00001130


	//   ....[4]....
        /*01d0*/ 	.word	0x00001360


	//   ....[5]....
        /*01d4*/ 	.word	0x00001610


	//   ....[6]....
        /*01d8*/ 	.word	0x00001a20


	//   ....[7]....
        /*01dc*/ 	.word	0x000026b0


	//   ....[8]....
        /*01e0*/ 	.word	0x00002c10


	//   ....[9]....
        /*01e4*/ 	.word	0x00002c50


	//   ....[10]....
        /*01e8*/ 	.word	0x00002c90


	//   ....[11]....
        /*01ec*/ 	.word	0x00002cd0


	//   ....[12]....
        /*01f0*/ 	.word	0x00002d10


	//   ....[13]....
        /*01f4*/ 	.word	0x00002d40


	//   ....[14]....
        /*01f8*/ 	.word	0x00002e20


	//   ....[15]....
        /*01fc*/ 	.word	0x00002e50


	//   ....[16]....
        /*0200*/ 	.word	0x00002e60


	//   ....[17]....
        /*0204*/ 	.word	0x00002e70


	//   ....[18]....
        /*0208*/ 	.word	0x00002f30


	//   ....[19]....
        /*020c*/ 	.word	0x00002f50


	//   ....[20]....
        /*0210*/ 	.word	0x00002f60


	//   ....[21]....
        /*0214*/ 	.word	0x00002f70


	//   ....[22]....
        /*0218*/ 	.word	0x00003030


	//   ....[23]....
        /*021c*/ 	.word	0x00003050


	//   ....[24]....
        /*0220*/ 	.word	0x00003060


	//   ....[25]....
        /*0224*/ 	.word	0x00003070


	//   ....[26]....
        /*0228*/ 	.word	0x00003130


	//   ....[27]....
        /*022c*/ 	.word	0x00003170


	//   ....[28]....
        /*0230*/ 	.word	0x000031a0


	//   ....[29]....
        /*0234*/ 	.word	0x000031d0


	//   ....[30]....
        /*0238*/ 	.word	0x000033b0


	//   ....[31]....
        /*023c*/ 	.word	0x000033e0


	//   ....[32]....
        /*0240*/ 	.word	0x00003410


	//   ....[33]....
        /*0244*/ 	.word	0x00003470


	//   ....[34]....
        /*0248*/ 	.word	0x00003670


	//   ....[35]....
        /*024c*/ 	.word	0x000036a0


	//   ....[36]....
        /*0250*/ 	.word	0x000036c0


	//   ....[37]....
        /*0254*/ 	.word	0x000036d0


	//   ....[38]....
        /*0258*/ 	.word	0x000037d0


	//   ....[39]....
        /*025c*/ 	.word	0x00003810


	//   ....[40]....
        /*0260*/ 	.word	0x00003830


	//   ....[41]....
        /*0264*/ 	.word	0x00003840


	//   ....[42]....
        /*0268*/ 	.word	0x00003950


	//   ....[43]....
        /*026c*/ 	.word	0x00003a80


	//   ....[44]....
        /*0270*/ 	.word	0x00003ab0


	//   ....[45]....
        /*0274*/ 	.word	0x00003ad0


	//   ....[46]....
        /*0278*/ 	.word	0x00003bc0


	//   ....[47]....
        /*027c*/ 	.word	0x00003bf0


	//   ....[48]....
        /*0280*/ 	.word	0x00003c00


	//   ....[49]....
        /*0284*/ 	.word	0x00003c10


	//   ....[50]....
        /*0288*/ 	.word	0x00003cf0


	//   ....[51]....
        /*028c*/ 	.word	0x00003d20


	//   ....[52]....
        /*0290*/ 	.word	0x00003d40


	//   ....[53]....
        /*0294*/ 	.word	0x00003d50


	//   ....[54]....
        /*0298*/ 	.word	0x00003e40


	//   ....[55]....
        /*029c*/ 	.word	0x00003e80


	//   ....[56]....
        /*02a0*/ 	.word	0x00003ec0


	//   ....[57]....
        /*02a4*/ 	.word	0x00003ef0


	//   ....[58]....
        /*02a8*/ 	.word	0x00003f20


	//   ....[59]....
        /*02ac*/ 	.word	0x00003f50


	//   ....[60]....
        /*02b0*/ 	.word	0x00003f80


	//   ....[61]....
        /*02b4*/ 	.word	0x00003fb0


	//   ....[62]....
        /*02b8*/ 	.word	0x00003fe0


	//   ....[63]....
        /*02bc*/ 	.word	0x00004010


	//   ....[64]....
        /*02c0*/ 	.word	0x00004d30


	//   ....[65]....
        /*02c4*/ 	.word	0x00004d70


	//   ....[66]....
        /*02c8*/ 	.word	0x00004db0


	//   ....[67]....
        /*02cc*/ 	.word	0x00004df0


	//   ....[68]....
        /*02d0*/ 	.word	0x00004e50


	//   ....[69]....
        /*02d4*/ 	.word	0x00004e70


	//   ....[70]....
        /*02d8*/ 	.word	0x00004e90


	//   ....[71]....
        /*02dc*/ 	.word	0x00004eb0


	//   ....[72]....
        /*02e0*/ 	.word	0x00004ee0


	//   ....[73]....
        /*02e4*/ 	.word	0x00004f10


	//   ....[74]....
        /*02e8*/ 	.word	0x00004f30


	//   ....[75]....
        /*02ec*/ 	.word	0x00004f40


	//   ....[76]....
        /*02f0*/ 	.word	0x00004f60


	//   ....[77]....
        /*02f4*/ 	.word	0x00004f90


	//   ....[78]....
        /*02f8*/ 	.word	0x00004fb0


	//   ....[79]....
        /*02fc*/ 	.word	0x00004fd0


	//   ....[80]....
        /*0300*/ 	.word	0x00005020


	//   ....[81]....
        /*0304*/ 	.word	0x00005050


	//   ....[82]....
        /*0308*/ 	.word	0x00005090


	//   ....[83]....
        /*030c*/ 	.word	0x000050c0


	//   ....[84]....
        /*0310*/ 	.word	0x000054a0


	//   ....[85]....
        /*0314*/ 	.word	0x00005790


	//   ....[86]....
        /*0318*/ 	.word	0x00005b40


	//   ....[87]....
        /*031c*/ 	.word	0x00005b90


	//   ....[88]....
        /*0320*/ 	.word	0x00005bc0


	//   ....[89]....
        /*0324*/ 	.word	0x00005be0


	//   ....[90]....
        /*0328*/ 	.word	0x00005c00


	//   ....[91]....
        /*032c*/ 	.word	0x00005cb0


	//   ....[92]....
        /*0330*/ 	.word	0x00005d00


	//   ....[93]....
        /*0334*/ 	.word	0x00005d20


	//   ....[94]....
        /*0338*/ 	.word	0x00005d40


	//   ....[95]....
        /*033c*/ 	.word	0x00005d60


	//----- nvinfo : EIATTR_EXIT_INSTR_OFFSETS
	.align		4
.L_3583:
        /*0340*/ 	.byte	0x04, 0x1c
        /*0342*/ 	.short	(.L_3585 - .L_3584)


	//   ....[0]....
.L_3584:
        /*0344*/ 	.word	0x00005e20


	//   ....[1]....
        /*0348*/ 	.word	0x00006060


	//----- nvinfo : EIATTR_MAX_THREADS
	.align		4
.L_3585:
        /*034c*/ 	.byte	0x04, 0x05
        /*034e*/ 	.short	(.L_3587 - .L_3586)
.L_3586:
        /*0350*/ 	.word	0x00000020
        /*0354*/ 	.word	0x00000001
        /*0358*/ 	.word	0x00000001


	//----- nvinfo : EIATTR_CRS_STACK_SIZE
	.align		4
.L_3587:
        /*035c*/ 	.byte	0x04, 0x1e
        /*035e*/ 	.short	(.L_3589 - .L_3588)
.L_3588:
        /*0360*/ 	.word	0x00000000
.L_3589:


//--------------------- .nv.info._Z25selective_scan_bwd_kernelI32Selective_Scan_bwd_kernel_traitsILi32ELi4ELb0ELb0ELb1ELb1ELb0EN3c104HalfENS1_7complexIfEEEEv12SSMParamsBwd --------------------------
	.section	.nv.info._Z25selective_scan_bwd_kernelI32Selective_Scan_bwd_kernel_traitsILi32ELi4ELb0ELb0ELb1ELb1ELb0EN3c104HalfENS1_7complexIfEEEEv12SSMParamsBwd,"",@"SHT_CUDA_INFO"
	.sectionflags	@""
	.align	4


	//----- nvinfo : EIATTR_CUDA_API_VERSION
	.align		4
        /*0000*/ 	.byte	0x04, 0x37
        /*0002*/ 	.short	(.L_3591 - .L_3590)
.L_3590:
        /*0004*/ 	.word	0x00000082


	//----- nvinfo : EIATTR_SW2861232_WAR
	.align		4
.L_3591:
        /*0008*/ 	.byte	0x01, 0x35
	.zero		2


	//----- nvinfo : EIATTR_PARAM_CBANK
	.align		4
        /*000c*/ 	.byte	0x04, 0x0a
        /*000e*/ 	.short	(.L_3593 - .L_3592)
	.align		4
.L_3592:
        /*0010*/ 	.word	index@(.nv.constant0._Z25selective_scan_bwd_kernelI32Selective_Scan_bwd_kernel_traitsILi32ELi4ELb0ELb0ELb1ELb1ELb0EN3c104HalfENS1_7complexIfEEEEv12SSMParamsBwd)
        /*0014*/ 	.short	0x0160
        /*0016*/ 	.short	0x01f0


	//----- nvinfo : EIATTR_CBANK_PARAM_SIZE
	.align		4
.L_3593:
        /*0018*/ 	.byte	0x03, 0x19
        /*001a*/ 	.short	0x01f0


	//----- nvinfo : EIATTR_KPARAM_INFO
	.align		4
        /*001c*/ 	.byte	0x04, 0x17
        /*001e*/ 	.short	(.L_3595 - .L_3594)
.L_3594:
        /*0020*/ 	.word	0x00000000
        /*0024*/ 	.short	0x0000
        /*0026*/ 	.short	0x0000
        /*0028*/ 	.byte	0x00, 0xf0, 0xc1, 0x07


	//----- nvinfo : EIATTR_MAXREG_COUNT
	.align		4
.L_3595:
        /*002c*/ 	.byte	0x03, 0x1b
        /*002e*/ 	.short	0x00ff


	//----- nvinfo : EIATTR_NUM_BARRIERS
	.align		4
        /*0030*/ 	.byte	0x02, 0x4c
        /*0032*/ 	.byte	0x01
	.zero		1


	//----- nvinfo : EIATTR_MERCURY_ISA_VERSION
	.align		4
        /*0034*/ 	.byte	0x03, 0x5f
        /*0036*/ 	.short	0x0000


	//----- nvinfo : EIATTR_COOP_GROUP_MASK_REGIDS
	.align		4
        /*0038*/ 	.byte	0x04, 0x29
        /*003a*/ 	.short	(.L_3597 - .L_3596)


	//   ....[0]....
.L_3596:
        /*003c*/ 	.word	0xffffffff


	//   ....[1]....
        /*0040*/ 	.word	0xffffffff


	//   ....[2]....
        /*0044*/ 	.word	0xffffffff


	//   ....[3]....
        /*0048*/ 	.word	0xffffffff


	//   ....[4]....
        /*004c*/ 	.word	0xffffffff


	//   ....[5]....
        /*0050*/ 	.word	0xffffffff


	//   ....[6]....
        /*0054*/ 	.word	0xffffffff


	//   ....[7]....
        /*0058*/ 	.word	0xffffffff


	//   ....[8]....
        /*005c*/ 	.word	0xffffffff


	//   ....[9]....
        /*0060*/ 	.word	0xffffffff


	//   ....[10]....
        /*0064*/ 	.word	0xffffffff


	//   ....[11]....
        /*0068*/ 	.word	0xffffffff


	//   ....[12]....
        /*006c*/ 	.word	0xffffffff


	//   ....[13]....
        /*0070*/ 	.word	0xffffffff


	//   ....[14]....
        /*0074*/ 	.word	0xffffffff


	//   ....[15]....
        /*0078*/ 	.word	0xffffffff


	//   ....[16]....
        /*007c*/ 	.word	0xffffffff


	//   ....[17]....
        /*0080*/ 	.word	0xffffffff


	//   ....[18]....
        /*0084*/ 	.word	0xffffffff


	//   ....[19]....
        /*0088*/ 	.word	0xffffffff


	//   ....[20]....
        /*008c*/ 	.word	0xffffffff


	//   ....[21]....
        /*0090*/ 	.word	0xffffffff


	//   ....[22]....
        /*0094*/ 	.word	0xffffffff


	//   ....[23]....
        /*0098*/ 	.word	0xffffffff


	//   ....[24]....
        /*009c*/ 	.word	0xffffffff


	//   ....[25]....
        /*00a0*/ 	.word	0xffffffff


	//   ....[26]....
        /*00a4*/ 	.word	0xffffffff


	//   ....[27]....
        /*00a8*/ 	.word	0xffffffff


	//   ....[28]....
        /*00ac*/ 	.word	0xffffffff


	//   ....[29]....
        /*00b0*/ 	.word	0xffffffff


	//   ....[30]....
        /*00b4*/ 	.word	0xffffffff


	//   ....[31]....
        /*00b8*/ 	.word	0xffffffff


	//   ....[32]....
        /*00bc*/ 	.word	0xffffffff


	//   ....[33]....
        /*00c0*/ 	.word	0xffffffff


	//   ....[34]....
        /*00c4*/ 	.word	0xffffffff


	//   ....[35]....
        /*00c8*/ 	.word	0xffffffff


	//   ....[36]....
        /*00cc*/ 	.word	0xffffffff


	//   ....[37]....
        /*00d0*/ 	.word	0xffffffff


	//   ....[38]....
        /*00d4*/ 	.word	0xffffffff


	//   ....[39]....
        /*00d8*/ 	.word	0xffffffff


	//   ....[40]....
        /*00dc*/ 	.word	0xffffffff


	//   ....[41]....
        /*00e0*/ 	.word	0xffffffff


	//   ....[42]....
        /*00e4*/ 	.word	0xffffffff


	//   ....[43]....
        /*00e8*/ 	.word	0xffffffff


	//   ....[44]....
        /*00ec*/ 	.word	0xffffffff


	//   ....[45]....
        /*00f0*/ 	.word	0xffffffff


	//   ....[46]....
        /*00f4*/ 	.word	0xffffffff


	//   ....[47]....
        /*00f8*/ 	.word	0xffffffff


	//   ....[48]....
        /*00fc*/ 	.word	0xffffffff


	//   ....[49]....
        /*0100*/ 	.word	0xffffffff


	//   ....[50]....
        /*0104*/ 	.word	0xffffffff


	//   ....[51]....
        /*0108*/ 	.word	0xffffffff


	//   ....[52]....
        /*010c*/ 	.word	0xffffffff


	//   ....[53]....
        /*0110*/ 	.word	0xffffffff


	//   ....[54]....
        /*0114*/ 	.word	0xffffffff


	//   ....[55]....
        /*0118*/ 	.word	0xffffffff


	//   ....[56]....
        /*011c*/ 	.word	0xffffffff


	//   ....[57]....
        /*0120*/ 	.word	0xffffffff


	//   ....[58]....
        /*0124*/ 	.word	0xffffffff


	//   ....[59]....
        /*0128*/ 	.word	0xffffffff


	//   ....[60]....
        /*012c*/ 	.word	0xffffffff


	//   ....[61]....
        /*0130*/ 	.word	0xffffffff


	//   ....[62]....
        /*0134*/ 	.word	0xffffffff


	//   ....[63]....
        /*0138*/ 	.word	0xffffffff


	//   ....[64]....
        /*013c*/ 	.word	0xffffffff


	//   ....[65]....
        /*0140*/ 	.word	0xffffffff


	//   ....[66]....
        /*0144*/ 	.word	0xffffffff


	//   ....[67]....
        /*0148*/ 	.word	0xffffffff


	//   ....[68]....
        /*014c*/ 	.word	0xffffffff


	//   ....[69]....
        /*0150*/ 	.word	0xffffffff


	//   ....[70]....
        /*0154*/ 	.word	0xffffffff


	//   ....[71]....
        /*0158*/ 	.word	0xffffffff


	//   ....[72]....
        /*015c*/ 	.word	0xffffffff


	//   ....[73]....
        /*0160*/ 	.word	0xffffffff


	//   ....[74]....
        /*0164*/ 	.word	0xffffffff


	//   ....[75]....
        /*0168*/ 	.word	0xffffffff


	//   ....[76]....
        /*016c*/ 	.word	0xffffffff


	//   ....[77]....
        /*0170*/ 	.word	0xffffffff


	//   ....[78]....
        /*0174*/ 	.word	0xffffffff


	//   ....[79]....
        /*0178*/ 	.word	0xffffffff


	//   ....[80]....
        /*017c*/ 	.word	0xffffffff


	//   ....[81]....
        /*0180*/ 	.word	0xffffffff


	//   ....[82]....
        /*0184*/ 	.word	0xffffffff


	//   ....[83]....
        /*0188*/ 	.word	0xffffffff


	//   ....[84]....
        /*018c*/ 	.word	0xffffffff


	//   ....[85]....
        /*0190*/ 	.word	0xffffffff


	//   ....[86]....
        /*0194*/ 	.word	0xffffffff


	//   ....[87]....
        /*0198*/ 	.word	0xffffffff


	//   ....[88]....
        /*019c*/ 	.word	0xffffffff


	//   ....[89]....
        /*01a0*/ 	.word	0xffffffff


	//   ....[90]....
        /*01a4*/ 	.word	0xffffffff


	//   ....[91]....
        /*01a8*/ 	.word	0xffffffff


	//   ....[92]....
        /*01ac*/ 	.word	0xffffffff


	//----- nvinfo : EIATTR_COOP_GROUP_INSTR_OFFSETS
	.align		4
.L_3597:
        /*01b0*/ 	.byte	0x04, 0x28
        /*01b2*/ 	.short	(.L_3599 - .L_3598)


	//   ....[0]....
.L_3598:
        /*01b4*/ 	.word	0x00000b10


	//   ....[1]....
        /*01b8*/ 	.word	0x00000c80


	//   ....[2]....
        /*01bc*/ 	.word	0x00000e30


	//   ....[3]....
        /*01c0*/ 	.word	0x00002160


	//   ....[4]....
        /*01c4*/ 	.word	0x000026c0


	//   ....[5]....
        /*01c8*/ 	.word	0x00002700


	//   ....[6]....
        /*01cc*/ 	.word	0x00002740


	//   ....[7]....
        /*01d0*/ 	.word	0x00002770


	//   ....[8]....
        /*01d4*/ 	.word	0x00002790


	//   ....[9]....
        /*01d8*/ 	.word	0x000027a0


	//   ....[10]....
        /*01dc*/ 	.word	0x00002860


	//   ....[11]....
        /*01e0*/ 	.word	0x00002880


	//   ....[12]....
        /*01e4*/ 	.word	0x00002890


	//   ....[13]....
        /*01e8*/ 	.word	0x000028a0


	//   ....[14]....
        /*01ec*/ 	.word	0x00002950


	//   ....[15]....
        /*01f0*/ 	.word	0x00002980


	//   ....[16]....
        /*01f4*/ 	.word	0x00002990


	//   ....[17]....
        /*01f8*/ 	.word	0x000029a0


	//   ....[18]....
        /*01fc*/ 	.word	0x00002a30


	//   ....[19]....
        /*0200*/ 	.word	0x00002a80


	//   ....[20]....
        /*0204*/ 	.word	0x00002a90


	//   ....[21]....
        /*0208*/ 	.word	0x00002aa0


	//   ....[22]....
        /*020c*/ 	.word	0x00002b30


	//   ....[23]....
        /*0210*/ 	.word	0x00002b80


	//   ....[24]....
        /*0214*/ 	.word	0x00002bc0


	//   ....[25]....
        /*0218*/ 	.word	0x00002bf0


	//   ....[26]....
        /*021c*/ 	.word	0x00002e00


	//   ....[27]....
        /*0220*/ 	.word	0x00002e60


	//   ....[28]....
        /*0224*/ 	.word	0x00002ea0


	//   ....[29]....
        /*0228*/ 	.word	0x00002ee0


	//   ....[30]....
        /*022c*/ 	.word	0x00003120


	//   ....[31]....
        /*0230*/ 	.word	0x00003150


	//   ....[32]....
        /*0234*/ 	.word	0x00003180


	//   ....[33]....
        /*0238*/ 	.word	0x00003190


	//   ....[34]....
        /*023c*/ 	.word	0x00003290


	//   ....[35]....
        /*0240*/ 	.word	0x000032d0


	//   ....[36]....
        /*0244*/ 	.word	0x000032f0


	//   ....[37]....
        /*0248*/ 	.word	0x00003300


	//   ....[38]....
        /*024c*/ 	.word	0x00003410


	//   ....[39]....
        /*0250*/ 	.word	0x00003450


	//   ....[40]....
        /*0254*/ 	.word	0x00003490


	//   ....[41]....
        /*0258*/ 	.word	0x00003590


	//   ....[42]....
        /*025c*/ 	.word	0x00003680


	//   ....[43]....
        /*0260*/ 	.word	0x000036b0


	//   ....[44]....
        /*0264*/ 	.word	0x000036c0


	//   ....[45]....
        /*0268*/ 	.word	0x000036d0


	//   ....[46]....
        /*026c*/ 	.word	0x000037b0


	//   ....[47]....
        /*0270*/ 	.word	0x000037d0


	//   ....[48]....
        /*0274*/ 	.word	0x000037e0


	//   ....[49]....
        /*0278*/ 	.word	0x000037f0


	//   ....[50]....
        /*027c*/ 	.word	0x000038e0


	//   ....[51]....
        /*0280*/ 	.word	0x00003920


	//   ....[52]....
        /*0284*/ 	.word	0x00003960


	//   ....[53]....
        /*0288*/ 	.word	0x00003990


	//   ....[54]....
        /*028c*/ 	.word	0x000039c0


	//   ....[55]....
        /*0290*/ 	.word	0x000039f0


	//   ....[56]....
        /*0294*/ 	.word	0x00003a20


	//   ....[57]....
        /*0298*/ 	.word	0x00003a70


	//   ....[58]....
        /*029c*/ 	.word	0x00003aa0


	//   ....[59]....
        /*02a0*/ 	.word	0x00003be0


	//   ....[60]....
        /*02a4*/ 	.word	0x000047b0


	//   ....[61]....
        /*02a8*/ 	.word	0x000047f0


	//   ....[62]....
        /*02ac*/ 	.word	0x00004830


	//   ....[63]....
        /*02b0*/ 	.word	0x00004870


	//   ....[64]....
        /*02b4*/ 	.word	0x000048d0


	//   ....[65]....
        /*02b8*/ 	.word	0x00004900


	//   ....[66]....
        /*02bc*/ 	.word	0x00004920


	//   ....[67]....
        /*02c0*/ 	.word	0x00004930


	//   ....[68]....
        /*02c4*/ 	.word	0x00004950


	//   ....[69]....
        /*02c8*/ 	.word	0x00004980


	//   ....[70]....
        /*02cc*/ 	.word	0x000049a0


	//   ....[71]....
        /*02d0*/ 	.word	0x000049c0


	//   ....[72]....
        /*02d4*/ 	.word	0x000049e0


	//   ....[73]....
        /*02d8*/ 	.word	0x00004a10


	//   ....[74]....
        /*02dc*/ 	.word	0x00004a30


	//   ....[75]....
        /*02e0*/ 	.word	0x00004a50


	//   ....[76]....
        /*02e4*/ 	.word	0x00004a90


	//   ....[77]....
        /*02e8*/ 	.word	0x00004ab0


	//   ....[78]....
        /*02ec*/ 	.word	0x00004af0


	//   ....[79]....
        /*02f0*/ 	.word	0x00004b20


	//   ....[80]....
        /*02f4*/ 	.word	0x00005090


	//   ....[81]....
        /*02f8*/ 	.word	0x000050d0


	//   ....[82]....
        /*02fc*/ 	.word	0x00005620


	//   ....[83]....
        /*0300*/ 	.word	0x000059a0


	//   ....[84]....
        /*0304*/ 	.word	0x000059f0


	//   ....[85]....
        /*0308*/ 	.word	0x00005a20


	//   ....[86]....
        /*030c*/ 	.word	0x00005a40


	//   ....[87]....
        /*0310*/ 	.word	0x00005a60


	//   ....[88]....
        /*0314*/ 	.word	0x00005b10


	//   ....[89]....
        /*0318*/ 	.word	0x00005b60


	//   ....[90]....
        /*031c*/ 	.word	0x00005b80


	//   ....[91]....
        /*0320*/ 	.word	0x00005ba0


	//   ....[92]....
        /*0324*/ 	.word	0x00005bc0


	//----- nvinfo : EIATTR_EXIT_INSTR_OFFSETS
	.align		4
.L_3599:
        /*0328*/ 	.byte	0x04, 0x1c
        /*032a*/ 	.short	(.L_3601 - .L_3600)


	//   ....[0]....
.L_3600:
        /*032c*/ 	.word	0x00005c80


	//   ....[1]....
        /*0330*/ 	.word	0x00005ec0


	//----- nvinfo : EIATTR_MAX_THREADS
	.align		4
.L_3601:
        /*0334*/ 	.byte	0x04, 0x05
        /*0336*/ 	.short	(.L_3603 - .L_3602)
.L_3602:
        /*0338*/ 	.word	0x00000020
        /*033c*/ 	.word	0x00000001
        /*0340*/ 	.word	0x00000001


	//----- nvinfo : EIATTR_CRS_STACK_SIZE
	.align		4
.L_3603:
        /*0344*/ 	.byte	0x04, 0x1e
        /*0346*/ 	.short	(.L_3605 - .L_3604)
.L_3604:
        /*0348*/ 	.word	0x00000000
.L_3605:


//--------------------- .nv.info._Z25selective_scan_bwd_kernelI32Selective_Scan_bwd_kernel_traitsILi32ELi4ELb0ELb0ELb1ELb1ELb1EN3c104HalfENS1_7complexIfEEEEv12SSMParamsBwd --------------------------
	.section	.nv.info._Z25selective_scan_bwd_kernelI32Selective_Scan_bwd_kernel_traitsILi32ELi4ELb0ELb0ELb1ELb1ELb1EN3c104HalfENS1_7complexIfEEEEv12SSMParamsBwd,"",@"SHT_CUDA_INFO"
	.sectionflags	@""
	.align	4


	//----- nvinfo : EIATTR_CUDA_API_VERSION
	.align		4
        /*0000*/ 	.byte	0x04, 0x37
        /*0002*/ 	.short	(.L_3607 - .L_3606)
.L_3606:
        /*0004*/ 	.word	0x00000082


	//----- nvinfo : EIATTR_SW2861232_WAR
	.align		4
.L_3607:
        /*0008*/ 	.byte	0x01, 0x35
	.zero		2


	//----- nvinfo : EIATTR_PARAM_CBANK
	.align		4
        /*000c*/ 	.byte	0x04, 0x0a
        /*000e*/ 	.short	(.L_3609 - .L_3608)
	.align		4
.L_3608:
        /*0010*/ 	.word	index@(.nv.constant0._Z25selective_scan_bwd_kernelI32Selective_Scan_bwd_kernel_traitsILi32ELi4ELb0ELb0ELb1ELb1ELb1EN3c104HalfENS1_7complexIfEEEEv12SSMParamsBwd)
        /*0014*/ 	.short	0x0160
        /*0016*/ 	.short	0x01f0


	//----- nvinfo : EIATTR_CBANK_PARAM_SIZE
	.align		4
.L_3609:
        /*0018*/ 	.byte	0x03, 0x19
        /*001a*/ 	.short	0x01f0


	//----- nvinfo : EIATTR_KPARAM_INFO
	.align		4
        /*001c*/ 	.byte	0x04, 0x17
        /*001e*/ 	.short	(.L_3611 - .L_3610)
.L_3610:
        /*0020*/ 	.word	0x00000000
        /*0024*/ 	.short	0x0000
        /*0026*/ 	.short	0x0000
        /*0028*/ 	.byte	0x00, 0xf0, 0xc1, 0x07


	//----- nvinfo : EIATTR_MAXREG_COUNT
	.align		4
.L_3611:
        /*002c*/ 	.byte	0x03, 0x1b
        /*002e*/ 	.short	0x00ff


	//----- nvinfo : EIATTR_NUM_BARRIERS
	.align		4
        /*0030*/ 	.byte	0x02, 0x4c
        /*0032*/ 	.byte	0x01
	.zero		1


	//----- nvinfo : EIATTR_MERCURY_ISA_VERSION
	.align		4
        /*0034*/ 	.byte	0x03, 0x5f
        /*0036*/ 	.short	0x0000


	//----- nvinfo : EIATTR_COOP_GROUP_MASK_REGIDS
	.align		4
        /*0038*/ 	.byte	0x04, 0x29
        /*003a*/ 	.short	(.L_3613 - .L_3612)


	//   ....[0]....
.L_3612:
        /*003c*/ 	.word	0xffffffff


	//   ....[1]....
        /*0040*/ 	.word	0xffffffff


	//   ....[2]....
        /*0044*/ 	.word	0xffffffff


	//   ....[3]....
        /*0048*/ 	.word	0xffffffff


	//   ....[4]....
        /*004c*/ 	.word	0xffffffff


	//   ....[5]....
        /*0050*/ 	.word	0xffffffff


	//   ....[6]....
        /*0054*/ 	.word	0xffffffff


	//   ....[7]....
        /*0058*/ 	.word	0xffffffff


	//   ....[8]....
        /*005c*/ 	.word	0xffffffff


	//   ....[9]....
        /*0060*/ 	.word	0xffffffff


	//   ....[10]....
        /*0064*/ 	.word	0xffffffff


	//   ....[11]....
        /*0068*/ 	.word	0xffffffff


	//   ....[12]....
        /*006c*/ 	.word	0xffffffff


	//   ....[13]....
        /*0070*/ 	.word	0xffffffff


	//   ....[14]....
        /*0074*/ 	.word	0xffffffff


	//   ....[15]....
        /*0078*/ 	.word	0xffffffff


	//   ....[16]....
        /*007c*/ 	.word	0xffffffff


	//   ....[17]....
        /*0080*/ 	.word	0xffffffff


	//   ....[18]....
        /*0084*/ 	.word	0xffffffff


	//   ....[19]....
        /*0088*/ 	.word	0xffffffff


	//   ....[20]....
        /*008c*/ 	.word	0xffffffff


	//   ....[21]....
        /*0090*/ 	.word	0xffffffff


	//   ....[22]....
        /*0094*/ 	.word	0xffffffff


	//   ....[23]....
        /*0098*/ 	.word	0xffffffff


	//   ....[24]....
        /*009c*/ 	.word	0xffffffff


	//   ....[25]....
        /*00a0*/ 	.word	0xffffffff


	//   ....[26]....
        /*00a4*/ 	.word	0xffffffff


	//   ....[27]....
        /*00a8*/ 	.word	0xffffffff


	//   ....[28]....
        /*00ac*/ 	.word	0xffffffff


	//   ....[29]....
        /*00b0*/ 	.word	0xffffffff


	//   ....[30]....
        /*00b4*/ 	.word	0xffffffff


	//   ....[31]....
        /*00b8*/ 	.word	0xffffffff


	//   ....[32]....
        /*00bc*/ 	.word	0xffffffff


	//   ....[33]....
        /*00c0*/ 	.word	0xffffffff


	//   ....[34]....
        /*00c4*/ 	.word	0xffffffff


	//   ....[35]....
        /*00c8*/ 	.word	0xffffffff


	//   ....[36]....
        /*00cc*/ 	.word	0xffffffff


	//   ....[37]....
        /*00d0*/ 	.word	0xffffffff


	//   ....[38]....
        /*00d4*/ 	.word	0xffffffff


	//   ....[39]....
        /*00d8*/ 	.word	0xffffffff


	//   ....[40]....
        /*00dc*/ 	.word	0xffffffff


	//   ....[41]....
        /*00e0*/ 	.word	0xffffffff


	//   ....[42]....
        /*00e4*/ 	.word	0xffffffff


	//   ....[43]....
        /*00e8*/ 	.word	0xffffffff


	//   ....[44]....
        /*00ec*/ 	.word	0xffffffff


	//   ....[45]....
        /*00f0*/ 	.word	0xffffffff


	//   ....[46]....
        /*00f4*/ 	.word	0xffffffff


	//   ....[47]....
        /*00f8*/ 	.word	0xffffffff


	//   ....[48]....
        /*00fc*/ 	.word	0xffffffff


	//   ....[49]....
        /*0100*/ 	.word	0xffffffff


	//   ....[50]....
        /*0104*/ 	.word	0xffffffff


	//   ....[51]....
        /*0108*/ 	.word	0xffffffff


	//   ....[52]....
        /*010c*/ 	.word	0xffffffff


	//   ....[53]....
        /*0110*/ 	.word	0xffffffff


	//   ....[54]....
        /*0114*/ 	.word	0xffffffff


	//   ....[55]....
        /*0118*/ 	.word	0xffffffff


	//   ....[56]....
        /*011c*/ 	.word	0xffffffff


	//   ....[57]....
        /*0120*/ 	.word	0xffffffff


	//   ....[58]....
        /*0124*/ 	.word	0xffffffff


	//   ....[59]....
        /*0128*/ 	.word	0xffffffff


	//   ....[60]....
        /*012c*/ 	.word	0xffffffff


	//   ....[61]....
        /*0130*/ 	.word	0xffffffff


	//   ....[62]....
        /*0134*/ 	.word	0xffffffff


	//   ....[63]....
        /*0138*/ 	.word	0xffffffff


	//   ....[64]....
        /*013c*/ 	.word	0xffffffff


	//   ....[65]....
        /*0140*/ 	.word	0xffffffff


	//   ....[66]....
        /*0144*/ 	.word	0xffffffff


	//   ....[67]....
        /*0148*/ 	.word	0xffffffff


	//   ....[68]....
        /*014c*/ 	.word	0xffffffff


	//   ....[69]....
        /*0150*/ 	.word	0xffffffff


	//   ....[70]....
        /*0154*/ 	.word	0xffffffff


	//   ....[71]....
        /*0158*/ 	.word	0xffffffff


	//   ....[72]....
        /*015c*/ 	.word	0xffffffff


	//   ....[73]....
        /*0160*/ 	.word	0xffffffff


	//   ....[74]....
        /*0164*/ 	.word	0xffffffff


	//   ....[75]....
        /*0168*/ 	.word	0xffffffff


	//   ....[76]....
        /*016c*/ 	.word	0xffffffff


	//   ....[77]....
        /*0170*/ 	.word	0xffffffff


	//   ....[78]....
        /*0174*/ 	.word	0xffffffff


	//   ....[79]....
        /*0178*/ 	.word	0xffffffff


	//   ....[80]....
        /*017c*/ 	.word	0xffffffff


	//   ....[81]....
        /*0180*/ 	.word	0xffffffff


	//   ....[82]....
        /*0184*/ 	.word	0xffffffff


	//   ....[83]....
        /*0188*/ 	.word	0xffffffff


	//   ....[84]....
        /*018c*/ 	.word	0xffffffff


	//   ....[85]....
        /*0190*/ 	.word	0xffffffff


	//   ....[86]....
        /*0194*/ 	.word	0xffffffff


	//   ....[87]....
        /*0198*/ 	.word	0xffffffff


	//   ....[88]....
        /*019c*/ 	.word	0xffffffff


	//   ....[89]....
        /*01a0*/ 	.word	0xffffffff


	//   ....[90]....
        /*01a4*/ 	.word	0xffffffff


	//   ....[91]....
        /*01a8*/ 	.word	0xffffffff


	//   ....[92]....
        /*01ac*/ 	.word	0xffffffff


	//   ....[93]....
        /*01b0*/ 	.word	0xffffffff


	//   ....[94]....
        /*01b4*/ 	.word	0xffffffff


	//   ....[95]....
        /*01b8*/ 	.word	0xffffffff


	//   ....[96]....
        /*01bc*/ 	.word	0xffffffff


	//----- nvinfo : EIATTR_COOP_GROUP_INSTR_OFFSETS
	.align		4
.L_3613:
        /*01c0*/ 	.byte	0x04, 0x28
        /*01c2*/ 	.short	(.L_3615 - .L_3614)


	//   ....[0]....
.L_3614:
        /*01c4*/ 	.word	0x00000b00


	//   ....[1]....
        /*01c8*/ 	.word	0x00000c60


	//   ....[2]....
        /*01cc*/ 	.word	0x00000f70


	//   ....[3]....
        /*01d0*/ 	.word	0x00001a90


	//   ....[4]....
        /*01d4*/ 	.word	0x00001d20


	//   ....[5]....
        /*01d8*/ 	.word	0x00001f40


	//   ....[6]....
        /*01dc*/ 	.word	0x00002300


	//   ....[7]....
        /*01e0*/ 	.word	0x00002fa0


	//   ....[8]....
        /*01e4*/ 	.word	0x00003500


	//   ....[9]....
        /*01e8*/ 	.word	0x00003540


	//   ....[10]....
        /*01ec*/ 	.word	0x00003580


	//   ....[11]....
        /*01f0*/ 	.word	0x000035c0


	//   ....[12]....
        /*01f4*/ 	.word	0x00003600


	//   ....[13]....
        /*01f8*/ 	.word	0x00003630


	//   ....[14]....
        /*01fc*/ 	.word	0x00003710


	//   ....[15]....
        /*0200*/ 	.word	0x00003740


	//   ....[16]....
        /*0204*/ 	.word	0x00003750


	//   ....[17]....
        /*0208*/ 	.word	0x00003760


	//   ....[18]....
        /*020c*/ 	.word	0x00003820


	//   ....[19]....
        /*0210*/ 	.word	0x00003840


	//   ....[20]....
        /*0214*/ 	.word	0x00003850


	//   ....[21]....
        /*0218*/ 	.word	0x00003860


	//   ....[22]....
        /*021c*/ 	.word	0x00003920


	//   ....[23]....
        /*0220*/ 	.word	0x00003940


	//   ....[24]....
        /*0224*/ 	.word	0x00003950


	//   ....[25]....
        /*0228*/ 	.word	0x00003960


	//   ....[26]....
        /*022c*/ 	.word	0x00003a20


	//   ....[27]....
        /*0230*/ 	.word	0x00003a60


	//   ....[28]....
        /*0234*/ 	.word	0x00003a90


	//   ....[29]....
        /*0238*/ 	.word	0x00003ac0


	//   ....[30]....
        /*023c*/ 	.word	0x00003ca0


	//   ....[31]....
        /*0240*/ 	.word	0x00003cd0


	//   ....[32]....
        /*0244*/ 	.word	0x00003d00


	//   ....[33]....
        /*0248*/ 	.word	0x00003d60


	//   ....[34]....
        /*024c*/ 	.word	0x00003f60


	//   ....[35]....
        /*0250*/ 	.word	0x00003f90


	//   ....[36]....
        /*0254*/ 	.word	0x00003fb0


	//   ....[37]....
        /*0258*/ 	.word	0x00003fc0


	//   ....[38]....
        /*025c*/ 	.word	0x000040c0


	//   ....[39]....
        /*0260*/ 	.word	0x00004100


	//   ....[40]....
        /*0264*/ 	.word	0x00004120


	//   ....[41]....
        /*0268*/ 	.word	0x00004130


	//   ....[42]....
        /*026c*/ 	.word	0x00004240


	//   ....[43]....
        /*0270*/ 	.word	0x00004370


	//   ....[44]....
        /*0274*/ 	.word	0x000043a0


	//   ....[45]....
        /*0278*/ 	.word	0x000043c0


	//   ....[46]....
        /*027c*/ 	.word	0x000044b0


	//   ....[47]....
        /*0280*/ 	.word	0x000044e0


	//   ....[48]....
        /*0284*/ 	.word	0x000044f0


	//   ....[49]....
        /*0288*/ 	.word	0x00004500


	//   ....[50]....
        /*028c*/ 	.word	0x000045e0


	//   ....[51]....
        /*0290*/ 	.word	0x00004610


	//   ....[52]....
        /*0294*/ 	.word	0x00004630


	//   ....[53]....
        /*0298*/ 	.word	0x00004640


	//   ....[54]....
        /*029c*/ 	.word	0x00004730


	//   ....[55]....
        /*02a0*/ 	.word	0x00004770


	//   ....[56]....
        /*02a4*/ 	.word	0x000047b0


	//   ....[57]....
        /*02a8*/ 	.word	0x000047e0


	//   ....[58]....
        /*02ac*/ 	.word	0x00004810


	//   ....[59]....
        /*02b0*/ 	.word	0x00004840


	//   ....[60]....
        /*02b4*/ 	.word	0x00004870


	//   ....[61]....
        /*02b8*/ 	.word	0x000048a0


	//   ....[62]....
        /*02bc*/ 	.word	0x000048d0


	//   ....[63]....
        /*02c0*/ 	.word	0x00004900


	//   ....[64]....
        /*02c4*/ 	.word	0x00005620


	//   ....[65]....
        /*02c8*/ 	.word	0x00005660


	//   ....[66]....
        /*02cc*/ 	.word	0x000056a0


	//   ....[67]....
        /*02d0*/ 	.word	0x000056e0


	//   ....[68]....
        /*02d4*/ 	.word	0x00005740


	//   ....[69]....
        /*02d8*/ 	.word	0x00005760


	//   ....[70]....
        /*02dc*/ 	.word	0x00005780


	//   ....[71]....
        /*02e0*/ 	.word	0x000057a0


	//   ....[72]....
        /*02e4*/ 	.word	0x000057d0


	//   ....[73]....
        /*02e8*/ 	.word	0x00005800


	//   ....[74]....
        /*02ec*/ 	.word	0x00005820


	//   ....[75]....
        /*02f0*/ 	.word	0x00005830


	//   ....[76]....
        /*02f4*/ 	.word	0x00005850


	//   ....[77]....
        /*02f8*/ 	.word	0x00005880


	//   ....[78]....
        /*02fc*/ 	.word	0x000058a0


	//   ....[79]....
        /*0300*/ 	.word	0x000058c0


	//   ....[80]....
        /*0304*/ 	.word	0x00005910


	//   ....[81]....
        /*0308*/ 	.word	0x00005940


	//   ....[82]....
        /*030c*/ 	.word	0x00005980


	//   ....[83]....
        /*0310*/ 	.word	0x000059b0


	//   ....[84]....
        /*0314*/ 	.word	0x00005ec0


	//   ....[85]....
        /*0318*/ 	.word	0x00005f10


	//   ....[86]....
        /*031c*/ 	.word	0x00006430


	//   ....[87]....
        /*0320*/ 	.word	0x000067e0


	//   ....[88]....
        /*0324*/ 	.word	0x00006830


	//   ....[89]....
        /*0328*/ 	.word	0x00006860


	//   ....[90]....
        /*032c*/ 	.word	0x00006880


	//   ....[91]....
        /*0330*/ 	.word	0x000068a0


	//   ....[92]....
        /*0334*/ 	.word	0x00006950


	//   ....[93]....
        /*0338*/ 	.word	0x000069a0


	//   ....[94]....
        /*033c*/ 	.word	0x000069c0


	//   ....[95]....
        /*0340*/ 	.word	0x000069e0


	//   ....[96]....
        /*0344*/ 	.word	0x00006a00


	//----- nvinfo : EIATTR_EXIT_INSTR_OFFSETS
	.align		4
.L_3615:
        /*0348*/ 	.byte	0x04, 0x1c
        /*034a*/ 	.short	(.L_3617 - .L_3616)


	//   ....[0]....
.L_3616:
        /*034c*/ 	.word	0x00006ac0


	//   ....[1]....
        /*0350*/ 	.word	0x00006d00


	//----- nvinfo : EIATTR_MAX_THREADS
	.align		4
.L_3617:
        /*0354*/ 	.byte	0x04, 0x05
        /*0356*/ 	.short	(.L_3619 - .L_3618)
.L_3618:
        /*0358*/ 	.word	0x00000020
        /*035c*/ 	.word	0x00000001
        /*0360*/ 	.word	0x00000001


	//----- nvinfo : EIATTR_CRS_STACK_SIZE
	.align		4
.L_3619:
        /*0364*/ 	.byte	0x04, 0x1e
        /*0366*/ 	.short	(.L_3621 - .L_3620)
.L_3620:
        /*0368*/ 	.word	0x00000000
.L_3621:


//--------------------- .nv.info._Z25selective_scan_bwd_kernelI32Selective_Scan_bwd_kernel_traitsILi32ELi4ELb0ELb1ELb0ELb0ELb0EN3c104HalfENS1_7complexIfEEEEv12SSMParamsBwd --------------------------
	.section	.nv.info._Z25selective_scan_bwd_kernelI32Selective_Scan_bwd_kernel_traitsILi32ELi4ELb0ELb1ELb0ELb0ELb0EN3c104HalfENS1_7complexIfEEEEv12SSMParamsBwd,"",@"SHT_CUDA_INFO"
	.sectionflags	@""
	.align	4


	//----- nvinfo : EIATTR_CUDA_API_VERSION
	.align		4
        /*0000*/ 	.byte	0x04, 0x37
        /*0002*/ 	.short	(.L_3623 - .L_3622)
.L_3622:
        /*0004*/ 	.word	0x00000082


	//----- nvinfo : EIATTR_SW2861232_WAR
	.align		4
.L_3623:
        /*0008*/ 	.byte	0x01, 0x35
	.zero		2


	//----- nvinfo : EIATTR_PARAM_CBANK
	.align		4
        /*000c*/ 	.byte	0x04, 0x0a
        /*000e*/ 	.short	(.L_3625 - .L_3624)
	.align		4
.L_3624:
        /*0010*/ 	.word	index@(.nv.constant0._Z25selective_scan_bwd_kernelI32Selective_Scan_bwd_kernel_traitsILi32ELi4ELb0ELb1ELb0ELb0ELb0EN3c104HalfENS1_7complexIfEEEEv12SSMParamsBwd)
        /*0014*/ 	.short	0x0160
        /*0016*/ 	.short	0x01f0


	//----- nvinfo : EIATTR_CBANK_PARAM_SIZE
	.align		4
.L_3625:
        /*0018*/ 	.byte	0x03, 0x19
        /*001a*/ 	.short	0x01f0


	//----- nvinfo : EIATTR_KPARAM_INFO
	.align		4
        /*001c*/ 	.byte	0x04, 0x17
        /*001e*/ 	.short	(.L_3627 - .L_3626)
.L_3626:
        /*0020*/ 	.word	0x00000000
        /*0024*/ 	.short	0x0000
        /*0026*/ 	.short	0x0000
        /*0028*/ 	.byte	0x00, 0xf0, 0xc1, 0x07


	//----- nvinfo : EIATTR_MAXREG_COUNT
	.align		4
.L_3627:
        /*002c*/ 	.byte	0x03, 0x1b
        /*002e*/ 	.short	0x00ff


	//----- nvinfo : EIATTR_NUM_BARRIERS
	.align		4
        /*0030*/ 	.byte	0x02, 0x4c
        /*0032*/ 	.byte	0x01
	.zero		1


	//----- nvinfo : EIATTR_MERCURY_ISA_VERSION
	.align		4
        /*0034*/ 	.byte	0x03, 0x5f
        /*0036*/ 	.short	0x0000


	//----- nvinfo : EIATTR_COOP_GROUP_MASK_REGIDS
	.align		4
        /*0038*/ 	.byte	0x04, 0x29
        /*003a*/ 	.short	(.L_3629 - .L_3628)


	//   ....[0]....
.L_3628:
        /*003c*/ 	.word	0xffffffff


	//   ....[1]....
        /*0040*/ 	.word	0xffffffff


	//   ....[2]....
        /*0044*/ 	.word	0xffffffff


	//   ....[3]....
        /*0048*/ 	.word	0xffffffff


	//   ....[4]....
        /*004c*/ 	.word	0xffffffff


	//   ....[5]....
        /*0050*/ 	.word	0xffffffff


	//   ....[6]....
        /*0054*/ 	.word	0xffffffff


	//   ....[7]....
        /*0058*/ 	.word	0xffffffff


	//   ....[8]....
        /*005c*/ 	.word	0xffffffff


	//   ....[9]....
        /*0060*/ 	.word	0xffffffff


	//   ....[10]....
        /*0064*/ 	.word	0xffffffff


	//   ....[11]....
        /*0068*/ 	.word	0xffffffff


	//   ....[12]....
        /*006c*/ 	.word	0xffffffff


	//   ....[13]....
        /*0070*/ 	.word	0xffffffff


	//   ....[14]....
        /*0074*/ 	.word	0xffffffff


	//   ....[15]....
        /*0078*/ 	.word	0xffffffff


	//   ....[16]....
        /*007c*/ 	.word	0xffffffff


	//   ....[17]....
        /*0080*/ 	.word	0xffffffff


	//   ....[18]....
        /*0084*/ 	.word	0xffffffff


	//   ....[19]....
        /*0088*/ 	.word	0xffffffff


	//   ....[20]....
        /*008c*/ 	.word	0xffffffff


	//   ....[21]....
        /*0090*/ 	.word	0xffffffff


	//   ....[22]....
        /*0094*/ 	.word	0xffffffff


	//   ....[23]....
        /*0098*/ 	.word	0xffffffff


	//   ....[24]....
        /*009c*/ 	.word	0xffffffff


	//   ....[25]....
        /*00a0*/ 	.word	0xffffffff


	//   ....[26]....
        /*00a4*/ 	.word	0xffffffff


	//   ....[27]....
        /*00a8*/ 	.word	0xffffffff


	//   ....[28]....
        /*00ac*/ 	.word	0xffffffff


	//   ....[29]....
        /*00b0*/ 	.word	0xffffffff


	//   ....[30]....
        /*00b4*/ 	.word	0xffffffff


	//   ....[31]....
        /*00b8*/ 	.word	0xffffffff


	//   ....[32]....
        /*00bc*/ 	.word	0xffffffff


	//   ....[33]....
        /*00c0*/ 	.word	0xffffffff


	//   ....[34]....
        /*00c4*/ 	.word	0xffffffff


	//   ....[35]....
        /*00c8*/ 	.word	0xffffffff


	//   ....[36]....
        /*00cc*/ 	.word	0xffffffff


	//   ....[37]....
        /*00d0*/ 	.word	0xffffffff


	//   ....[38]....
        /*00d4*/ 	.word	0xffffffff


	//   ....[39]....
        /*00d8*/ 	.word	0xffffffff


	//   ....[40]....
        /*00dc*/ 	.word	0xffffffff


	//   ....[41]....
        /*00e0*/ 	.word	0xffffffff


	//   ....[42]....
        /*00e4*/ 	.word	0xffffffff


	//   ....[43]....
        /*00e8*/ 	.word	0xffffffff


	//   ....[44]....
        /*00ec*/ 	.word	0xffffffff


	//   ....[45]....
        /*00f0*/ 	.word	0xffffffff


	//   ....[46]....
        /*00f4*/ 	.word	0xffffffff


	//   ....[47]....
        /*00f8*/ 	.word	0xffffffff


	//   ....[48]....
        /*00fc*/ 	.word	0xffffffff


	//   ....[49]....
        /*0100*/ 	.word	0xffffffff


	//   ....[50]....
        /*0104*/ 	.word	0xffffffff


	//   ....[51]....
        /*0108*/ 	.word	0xffffffff


	//   ....[52]....
        /*010c*/ 	.word	0xffffffff


	//   ....[53]....
        /*0110*/ 	.word	0xffffffff


	//   ....[54]....
        /*0114*/ 	.word	0xffffffff


	//   ....[55]....
        /*0118*/ 	.word	0xffffffff


	//   ....[56]....
        /*011c*/ 	.word	0xffffffff


	//   ....[57]....
        /*0120*/ 	.word	0xffffffff


	//   ....[58]....
        /*0124*/ 	.word	0xffffffff


	//   ....[59]....
        /*0128*/ 	.word	0xffffffff


	//   ....[60]....
        /*012c*/ 	.word	0xffffffff


	//   ....[61]....
        /*0130*/ 	.word	0xffffffff


	//   ....[62]....
        /*0134*/ 	.word	0xffffffff


	//   ....[63]....
        /*0138*/ 	.word	0xffffffff


	//   ....[64]....
        /*013c*/ 	.word	0xffffffff


	//   ....[65]....
        /*0140*/ 	.word	0xffffffff


	//   ....[66]....
        /*0144*/ 	.word	0xffffffff


	//   ....[67]....
        /*0148*/ 	.word	0xffffffff


	//   ....[68]....
        /*014c*/ 	.word	0xffffffff


	//   ....[69]....
        /*0150*/ 	.word	0xffffffff


	//   ....[70]....
        /*0154*/ 	.word	0xffffffff


	//   ....[71]....
        /*0158*/ 	.word	0xffffffff


	//   ....[72]....
        /*015c*/ 	.word	0xffffffff


	//   ....[73]....
        /*0160*/ 	.word	0xffffffff


	//   ....[74]....
        /*0164*/ 	.word	0xffffffff


	//   ....[75]....
        /*0168*/ 	.word	0xffffffff


	//   ....[76]....
        /*016c*/ 	.word	0xffffffff


	//   ....[77]....
        /*0170*/ 	.word	0xffffffff


	//   ....[78]....
        /*0174*/ 	.word	0xffffffff


	//   ....[79]....
        /*0178*/ 	.word	0xffffffff


	//   ....[80]....
        /*017c*/ 	.word	0xffffffff


	//   ....[81]....
        /*0180*/ 	.word	0xffffffff


	//   ....[82]....
        /*0184*/ 	.word	0xffffffff


	//   ....[83]....
        /*0188*/ 	.word	0xffffffff


	//   ....[84]....
        /*018c*/ 	.word	0xffffffff


	//   ....[85]....
        /*0190*/ 	.word	0xffffffff


	//   ....[86]....
        /*0194*/ 	.word	0xffffffff


	//   ....[87]....
        /*0198*/ 	.word	0xffffffff


	//   ....[88]....
        /*019c*/ 	.word	0xffffffff


	//   ....[89]....
        /*01a0*/ 	.word	0xffffffff


	//   ....[90]....
        /*01a4*/ 	.word	0xffffffff


	//   ....[91]....
        /*01a8*/ 	.word	0xffffffff


	//----- nvinfo : EIATTR_COOP_GROUP_INSTR_OFFSETS
	.align		4
.L_3629:
        /*01ac*/ 	.byte	0x04, 0x28
        /*01ae*/ 	.short	(.L_3631 - .L_3630)


	//   ....[0]....
.L_3630:
        /*01b0*/ 	.word	0x00000c90


	//   ....[1]....
        /*01b4*/ 	.word	0x00000df0


	//   ....[2]....
        /*01b8*/ 	.word	0x00000f00


	//   ....[3]....
        /*01bc*/ 	.word	0x000019a0


	//   ....[4]....
        /*01c0*/ 	.word	0x00001ff0


	//   ....[5]....
        /*01c4*/ 	.word	0x00002030


	//   ....[6]....
        /*01c8*/ 	.word	0x00002070


	//   ....[7]....
        /*01cc*/ 	.word	0x00002080


	//   ....[8]....
        /*01d0*/ 	.word	0x00002090


	//   ....[9]....
        /*01d4*/ 	.word	0x000020a0


	//   ....[10]....
        /*01d8*/ 	.word	0x00002120


	//   ....[11]....
        /*01dc*/ 	.word	0x00002150


	//   ....[12]....
        /*01e0*/ 	.word	0x00002180


	//   ....[13]....
        /*01e4*/ 	.word	0x000021a0


	//   ....[14]....
        /*01e8*/ 	.word	0x00002220


	//   ....[15]....
        /*01ec*/ 	.word	0x00002250


	//   ....[16]....
        /*01f0*/ 	.word	0x00002290


	//   ....[17]....
        /*01f4*/ 	.word	0x000022b0


	//   ....[18]....
        /*01f8*/ 	.word	0x00002350


	//   ....[19]....
        /*01fc*/ 	.word	0x00002380


	//   ....[20]....
        /*0200*/ 	.word	0x000023a0


	//   ....[21]....
        /*0204*/ 	.word	0x000023b0


	//   ....[22]....
        /*0208*/ 	.word	0x00002440


	//   ....[23]....
        /*020c*/ 	.word	0x00002490


	//   ....[24]....
        /*0210*/ 	.word	0x000024d0


	//   ....[25]....
        /*0214*/ 	.word	0x00002500


	//   ....[26]....
        /*0218*/ 	.word	0x00002650


	//   ....[27]....
        /*021c*/ 	.word	0x00002690


	//   ....[28]....
        /*0220*/ 	.word	0x000026d0


	//   ....[29]....
        /*0224*/ 	.word	0x00002710


	//   ....[30]....
        /*0228*/ 	.word	0x00002900


	//   ....[31]....
        /*022c*/ 	.word	0x00002930


	//   ....[32]....
        /*0230*/ 	.word	0x00002940


	//   ....[33]....
        /*0234*/ 	.word	0x00002950


	//   ....[34]....
        /*0238*/ 	.word	0x00002a50


	//   ....[35]....
        /*023c*/ 	.word	0x00002a90


	//   ....[36]....
        /*0240*/ 	.word	0x00002ac0


	//   ....[37]....
        /*0244*/ 	.word	0x00002ae0


	//   ....[38]....
        /*0248*/ 	.word	0x00002be0


	//   ....[39]....
        /*024c*/ 	.word	0x00002c20


	//   ....[40]....
        /*0250*/ 	.word	0x00002c60


	//   ....[41]....
        /*0254*/ 	.word	0x00002c90


	//   ....[42]....
        /*0258*/ 	.word	0x00002d70


	//   ....[43]....
        /*025c*/ 	.word	0x00002da0


	//   ....[44]....
        /*0260*/ 	.word	0x00002dc0


	//   ....[45]....
        /*0264*/ 	.word	0x00002dd0


	//   ....[46]....
        /*0268*/ 	.word	0x00002eb0


	//   ....[47]....
        /*026c*/ 	.word	0x00002ee0


	//   ....[48]....
        /*0270*/ 	.word	0x00002ef0


	//   ....[49]....
        /*0274*/ 	.word	0x00002f00


	//   ....[50]....
        /*0278*/ 	.word	0x00002ff0


	//   ....[51]....
        /*027c*/ 	.word	0x00003030


	//   ....[52]....
        /*0280*/ 	.word	0x00003070


	//   ....[53]....
        /*0284*/ 	.word	0x000030a0


	//   ....[54]....
        /*0288*/ 	.word	0x000030d0


	//   ....[55]....
        /*028c*/ 	.word	0x00003100


	//   ....[56]....
        /*0290*/ 	.word	0x00003130


	//   ....[57]....
        /*0294*/ 	.word	0x00003160


	//   ....[58]....
        /*0298*/ 	.word	0x00003190


	//   ....[59]....
        /*029c*/ 	.word	0x000031c0


	//   ....[60]....
        /*02a0*/ 	.word	0x00003cd0


	//   ....[61]....
        /*02a4*/ 	.word	0x00003d10


	//   ....[62]....
        /*02a8*/ 	.word	0x00003d50


	//   ....[63]....
        /*02ac*/ 	.word	0x00003d90


	//   ....[64]....
        /*02b0*/ 	.word	0x00003e30


	//   ....[65]....
        /*02b4*/ 	.word	0x00003e50


	//   ....[66]....
        /*02b8*/ 	.word	0x00003e70


	//   ....[67]....
        /*02bc*/ 	.word	0x00003e90


	//   ....[68]....
        /*02c0*/ 	.word	0x00003ec0


	//   ....[69]....
        /*02c4*/ 	.word	0x00003ee0


	//   ....[70]....
        /*02c8*/ 	.word	0x00003f00


	//   ....[71]....
        /*02cc*/ 	.word	0x00003f20


	//   ....[72]....
        /*02d0*/ 	.word	0x00003f70


	//   ....[73]....
        /*02d4*/ 	.word	0x00003f90


	//   ....[74]....
        /*02d8*/ 	.word	0x00003fc0


	//   ....[75]....
        /*02dc*/ 	.word	0x00003ff0


	//   ....[76]....
        /*02e0*/ 	.word	0x00004090


	//   ....[77]....
        /*02e4*/ 	.word	0x000040c0


	//   ....[78]....
        /*02e8*/ 	.word	0x000040f0


	//   ....[79]....
        /*02ec*/ 	.word	0x00004120


	//   ....[80]....
        /*02f0*/ 	.word	0x00004560


	//   ....[81]....
        /*02f4*/ 	.word	0x00004840


	//   ....[82]....
        /*02f8*/ 	.word	0x00004bc0


	//   ....[83]....
        /*02fc*/ 	.word	0x00004c10


	//   ....[84]....
        /*0300*/ 	.word	0x00004c40


	//   ....[85]....
        /*0304*/ 	.word	0x00004c60


	//   ....[86]....
        /*0308*/ 	.word	0x00004c80


	//   ....[87]....
        /*030c*/ 	.word	0x00004d30


	//   ....[88]....
        /*0310*/ 	.word	0x00004d80


	//   ....[89]....
        /*0314*/ 	.word	0x00004da0


	//   ....[90]....
        /*0318*/ 	.word	0x00004dc0


	//   ....[91]....
        /*031c*/ 	.word	0x00004de0


	//----- nvinfo : EIATTR_EXIT_INSTR_OFFSETS
	.align		4
.L_3631:
        /*0320*/ 	.byte	0x04, 0x1c
        /*0322*/ 	.short	(.L_3633 - .L_3632)


	//   ....[0]....
.L_3632:
        /*0324*/ 	.word	0x00004ea0


	//   ....[1]....
        /*0328*/ 	.word	0x000050e0


	//----- nvinfo : EIATTR_MAX_THREADS
	.align		4
.L_3633:
        /*032c*/ 	.byte	0x04, 0x05
        /*032e*/ 	.short	(.L_3635 - .L_3634)
.L_3634:
        /*0330*/ 	.word	0x00000020
        /*0334*/ 	.word	0x00000001
        /*0338*/ 	.word	0x00000001


	//----- nvinfo : EIATTR_CRS_STACK_SIZE
	.align		4
.L_3635:
        /*033c*/ 	.byte	0x04, 0x1e
        /*033e*/ 	.short	(.L_3637 - .L_3636)
.L_3636:
        /*0340*/ 	.word	0x00000000
.L_3637:


//--------------------- .nv.info._Z25selective_scan_bwd_kernelI32Selective_Scan_bwd_kernel_traitsILi32ELi4ELb0ELb1ELb0ELb0ELb1EN3c104HalfENS1_7complexIfEEEEv12SSMParamsBwd --------------------------
	.section	.nv.info._Z25selective_scan_bwd_kernelI32Selective_Scan_bwd_kernel_traitsILi32ELi4ELb0ELb1ELb0ELb0ELb1EN3c104HalfENS1_7complexIfEEEEv12SSMParamsBwd,"",@"SHT_CUDA_INFO"
	.sectionflags	@""
	.align	4


	//----- nvinfo : EIATTR_CUDA_API_VERSION
	.align		4
        /*0000*/ 	.byte	0x04, 0x37
        /*0002*/ 	.short	(.L_3639 - .L_3638)
.L_3638:
        /*0004*/ 	.word	0x00000082


	//----- nvinfo : EIATTR_SW2861232_WAR
	.align		4
.L_3639:
        /*0008*/ 	.byte	0x01, 0x35
	.zero		2


	//----- nvinfo : EIATTR_PARAM_CBANK
	.align		4
        /*000c*/ 	.byte	0x04, 0x0a
        /*000e*/ 	.short	(.L_3641 - .L_3640)
	.align		4
.L_3640:
        /*0010*/ 	.word	index@(.nv.constant0._Z25selective_scan_bwd_kernelI32Selective_Scan_bwd_kernel_traitsILi32ELi4ELb0ELb1ELb0ELb0ELb1EN3c104HalfENS1_7complexIfEEEEv12SSMParamsBwd)
        /*0014*/ 	.short	0x0160
        /*0016*/ 	.short	0x01f0


	//----- nvinfo : EIATTR_CBANK_PARAM_SIZE
	.align		4
.L_3641:
        /*0018*/ 	.byte	0x03, 0x19
        /*001a*/ 	.short	0x01f0


	//----- nvinfo : EIATTR_KPARAM_INFO
	.align		4
        /*001c*/ 	.byte	0x04, 0x17
        /*001e*/ 	.short	(.L_3643 - .L_3642)
.L_3642:
        /*0020*/ 	.word	0x00000000
        /*0024*/ 	.short	0x0000
        /*0026*/ 	.short	0x0000
        /*0028*/ 	.byte	0x00, 0xf0, 0xc1, 0x07


	//----- nvinfo : EIATTR_MAXREG_COUNT
	.align		4
.L_3643:
        /*002c*/ 	.byte	0x03, 0x1b
        /*002e*/ 	.short	0x00ff


	//----- nvinfo : EIATTR_NUM_BARRIERS
	.align		4
        /*0030*/ 	.byte	0x02, 0x4c
        /*0032*/ 	.byte	0x01
	.zero		1


	//----- nvinfo : EIATTR_MERCURY_ISA_VERSION
	.align		4
        /*0034*/ 	.byte	0x03, 0x5f
        /*0036*/ 	.short	0x0000


	//----- nvinfo : EIATTR_COOP_GROUP_MASK_REGIDS
	.align		4
        /*0038*/ 	.byte	0x04, 0x29
        /*003a*/ 	.short	(.L_3645 - .L_3644)


	//   ....[0]....
.L_3644:
        /*003c*/ 	.word	0xffffffff


	//   ....[1]....
        /*0040*/ 	.word	0xffffffff


	//   ....[2]....
        /*0044*/ 	.word	0xffffffff


	//   ....[3]....
        /*0048*/ 	.word	0xffffffff


	//   ....[4]....
        /*004c*/ 	.word	0xffffffff


	//   ....[5]....
        /*0050*/ 	.word	0xffffffff


	//   ....[6]....
        /*0054*/ 	.word	0xffffffff


	//   ....[7]....
        /*0058*/ 	.word	0xffffffff


	//   ....[8]....
        /*005c*/ 	.word	0xffffffff


	//   ....[9]....
        /*0060*/ 	.word	0xffffffff


	//   ....[10]....
        /*0064*/ 	.word	0xffffffff


	//   ....[11]....
        /*0068*/ 	.word	0xffffffff


	//   ....[12]....
        /*006c*/ 	.word	0xffffffff


	//   ....[13]....
        /*0070*/ 	.word	0xffffffff


	//   ....[14]....
        /*0074*/ 	.word	0xffffffff


	//   ....[15]....
        /*0078*/ 	.word	0xffffffff


	//   ....[16]....
        /*007c*/ 	.word	0xffffffff


	//   ....[17]....
        /*0080*/ 	.word	0xffffffff


	//   ....[18]....
        /*0084*/ 	.word	0xffffffff


	//   ....[19]....
        /*0088*/ 	.word	0xffffffff


	//   ....[20]....
        /*008c*/ 	.word	0xffffffff


	//   ....[21]....
        /*0090*/ 	.word	0xffffffff


	//   ....[22]....
        /*0094*/ 	.word	0xffffffff


	//   ....[23]....
        /*0098*/ 	.word	0xffffffff


	//   ....[24]....
        /*009c*/ 	.word	0xffffffff


	//   ....[25]....
        /*00a0*/ 	.word	0xffffffff


	//   ....[26]....
        /*00a4*/ 	.word	0xffffffff


	//   ....[27]....
        /*00a8*/ 	.word	0xffffffff


	//   ....[28]....
        /*00ac*/ 	.word	0xffffffff


	//   ....[29]....
        /*00b0*/ 	.word	0xffffffff


	//   ....[30]....
        /*00b4*/ 	.word	0xffffffff


	//   ....[31]....
        /*00b8*/ 	.word	0xffffffff


	//   ....[32]....
        /*00bc*/ 	.word	0xffffffff


	//   ....[33]....
        /*00c0*/ 	.word	0xffffffff


	//   ....[34]....
        /*00c4*/ 	.word	0xffffffff


	//   ....[35]....
        /*00c8*/ 	.word	0xffffffff


	//   ....[36]....
        /*00cc*/ 	.word	0xffffffff


	//   ....[37]....
        /*00d0*/ 	.word	0xffffffff


	//   ....[38]....
        /*00d4*/ 	.word	0xffffffff


	//   ....[39]....
        /*00d8*/ 	.word	0xffffffff


	//   ....[40]....
        /*00dc*/ 	.word	0xffffffff


	//   ....[41]....
        /*00e0*/ 	.word	0xffffffff


	//   ....[42]....
        /*00e4*/ 	.word	0xffffffff


	//   ....[43]....
        /*00e8*/ 	.word	0xffffffff


	//   ....[44]....
        /*00ec*/ 	.word	0xffffffff


	//   ....[45]....
        /*00f0*/ 	.word	0xffffffff


	//   ....[46]....
        /*00f4*/ 	.word	0xffffffff


	//   ....[47]....
        /*00f8*/ 	.word	0xffffffff


	//   ....[48]....
        /*00fc*/ 	.word	0xffffffff


	//   ....[49]....
        /*0100*/ 	.word	0xffffffff


	//   ....[50]....
        /*0104*/ 	.word	0xffffffff


	//   ....[51]....
        /*0108*/ 	.word	0xffffffff


	//   ....[52]....
        /*010c*/ 	.word	0xffffffff


	//   ....[53]....
        /*0110*/ 	.word	0xffffffff


	//   ....[54]....
        /*0114*/ 	.word	0xffffffff


	//   ....[55]....
        /*0118*/ 	.word	0xffffffff


	//   ....[56]....
        /*011c*/ 	.word	0xffffffff


	//   ....[57]....
        /*0120*/ 	.word	0xffffffff


	//   ....[58]....
        /*0124*/ 	.word	0xffffffff


	//   ....[59]....
        /*0128*/ 	.word	0xffffffff


	//   ....[60]....
        /*012c*/ 	.word	0xffffffff


	//   ....[61]....
        /*0130*/ 	.word	0xffffffff


	//   ....[62]....
        /*0134*/ 	.word	0xffffffff


	//   ....[63]....
        /*0138*/ 	.word	0xffffffff


	//   ....[64]....
        /*013c*/ 	.word	0xffffffff


	//   ....[65]....
        /*0140*/ 	.word	0xffffffff


	//   ....[66]....
        /*0144*/ 	.word	0xffffffff


	//   ....[67]....
        /*0148*/ 	.word	0xffffffff


	//   ....[68]....
        /*014c*/ 	.word	0xffffffff


	//   ....[69]....
        /*0150*/ 	.word	0xffffffff


	//   ....[70]....
        /*0154*/ 	.word	0xffffffff


	//   ....[71]....
        /*0158*/ 	.word	0xffffffff


	//   ....[72]....
        /*015c*/ 	.word	0xffffffff


	//   ....[73]....
        /*0160*/ 	.word	0xffffffff


	//   ....[74]....
        /*0164*/ 	.word	0xffffffff


	//   ....[75]....
        /*0168*/ 	.word	0xffffffff


	//   ....[76]....
        /*016c*/ 	.word	0xffffffff


	//   ....[77]....
        /*0170*/ 	.word	0xffffffff


	//   ....[78]....
        /*0174*/ 	.word	0xffffffff


	//   ....[79]....
        /*0178*/ 	.word	0xffffffff


	//   ....[80]....
        /*017c*/ 	.word	0xffffffff


	//   ....[81]....
        /*0180*/ 	.word	0xffffffff


	//   ....[82]....
        /*0184*/ 	.word	0xffffffff


	//   ....[83]....
        /*0188*/ 	.word	0xffffffff


	//   ....[84]....
        /*018c*/ 	.word	0xffffffff


	//   ....[85]....
        /*0190*/ 	.word	0xffffffff


	//   ....[86]....
        /*0194*/ 	.word	0xffffffff


	//   ....[87]....
        /*0198*/ 	.word	0xffffffff


	//   ....[88]....
        /*019c*/ 	.word	0xffffffff


	//   ....[89]....
        /*01a0*/ 	.word	0xffffffff


	//   ....[90]....
        /*01a4*/ 	.word	0xffffffff


	//   ....[91]....
        /*01a8*/ 	.word	0xffffffff


	//   ....[92]....
        /*01ac*/ 	.word	0xffffffff


	//   ....[93]....
        /*01b0*/ 	.word	0xffffffff


	//   ....[94]....
        /*01b4*/ 	.word	0xffffffff


	//   ....[95]....
        /*01b8*/ 	.word	0xffffffff


	//----- nvinfo : EIATTR_COOP_GROUP_INSTR_OFFSETS
	.align		4
.L_3645:
        /*01bc*/ 	.byte	0x04, 0x28
        /*01be*/ 	.short	(.L_3647 - .L_3646)


	//   ....[0]....
.L_3646:
        /*01c0*/ 	.word	0x00000b80


	//   ....[1]....
        /*01c4*/ 	.word	0x00000cd0


	//   ....[2]....
        /*01c8*/ 	.word	0x00000f80


	//   ....[3]....
        /*01cc*/ 	.word	0x000011c0


	//   ....[4]....
        /*01d0*/ 	.word	0x000013c0


	//   ....[5]....
        /*01d4*/ 	.word	0x00001600


	//   ....[6]....
        /*01d8*/ 	.word	0x00001aa0


	//   ....[7]....
        /*01dc*/ 	.word	0x00002710


	//   ....[8]....
        /*01e0*/ 	.word	0x00002df0


	//   ....[9]....
        /*01e4*/ 	.word	0x00002e30


	//   ....[10]....
        /*01e8*/ 	.word	0x00002e40


	//   ....[11]....
        /*01ec*/ 	.word	0x00002e50


	//   ....[12]....
        /*01f0*/ 	.word	0x00002e60


	//   ....[13]....
        /*01f4*/ 	.word	0x00002e70


	//   ....[14]....
        /*01f8*/ 	.word	0x00002f30


	//   ....[15]....
        /*01fc*/ 	.word	0x00002f50


	//   ....[16]....
        /*0200*/ 	.word	0x00002f60


	//   ....[17]....
        /*0204*/ 	.word	0x00002f70


	//   ....[18]....
        /*0208*/ 	.word	0x00003030


	//   ....[19]....
        /*020c*/ 	.word	0x00003050


	//   ....[20]....
        /*0210*/ 	.word	0x00003060


	//   ....[21]....
        /*0214*/ 	.word	0x00003070


	//   ....[22]....
        /*0218*/ 	.word	0x00003130


	//   ....[23]....
        /*021c*/ 	.word	0x00003150


	//   ....[24]....
        /*0220*/ 	.word	0x00003160


	//   ....[25]....
        /*0224*/ 	.word	0x00003170


	//   ....[26]....
        /*0228*/ 	.word	0x00003230


	//   ....[27]....
        /*022c*/ 	.word	0x00003270


	//   ....[28]....
        /*0230*/ 	.word	0x000032a0


	//   ....[29]....
        /*0234*/ 	.word	0x000032d0


	//   ....[30]....
        /*0238*/ 	.word	0x000033d0


	//   ....[31]....
        /*023c*/ 	.word	0x00003440


	//   ....[32]....
        /*0240*/ 	.word	0x00003480


	//   ....[33]....
        /*0244*/ 	.word	0x000034b0


	//   ....[34]....
        /*0248*/ 	.word	0x00003640


	//   ....[35]....
        /*024c*/ 	.word	0x00003670


	//   ....[36]....
        /*0250*/ 	.word	0x000036d0


	//   ....[37]....
        /*0254*/ 	.word	0x000036f0


	//   ....[38]....
        /*0258*/ 	.word	0x000037f0


	//   ....[39]....
        /*025c*/ 	.word	0x00003830


	//   ....[40]....
        /*0260*/ 	.word	0x00003860


	//   ....[41]....
        /*0264*/ 	.word	0x00003880


	//   ....[42]....
        /*0268*/ 	.word	0x00003980


	//   ....[43]....
        /*026c*/ 	.word	0x000039c0


	//   ....[44]....
        /*0270*/ 	.word	0x00003a00


	//   ....[45]....
        /*0274*/ 	.word	0x00003a30


	//   ....[46]....
        /*0278*/ 	.word	0x00003b20


	//   ....[47]....
        /*027c*/ 	.word	0x00003b50


	//   ....[48]....
        /*0280*/ 	.word	0x00003b60


	//   ....[49]....
        /*0284*/ 	.word	0x00003b70


	//   ....[50]....
        /*0288*/ 	.word	0x00003c50


	//   ....[51]....
        /*028c*/ 	.word	0x00003c80


	//   ....[52]....
        /*0290*/ 	.word	0x00003c90


	//   ....[53]....
        /*0294*/ 	.word	0x00003ca0


	//   ....[54]....
        /*0298*/ 	.word	0x00003d90


	//   ....[55]....
        /*029c*/ 	.word	0x00003dd0


	//   ....[56]....
        /*02a0*/ 	.word	0x00003e10


	//   ....[57]....
        /*02a4*/ 	.word	0x00003e40


	//   ....[58]....
        /*02a8*/ 	.word	0x00003e70


	//   ....[59]....
        /*02ac*/ 	.word	0x00003ea0


	//   ....[60]....
        /*02b0*/ 	.word	0x00003ed0


	//   ....[61]....
        /*02b4*/ 	.word	0x00003f00


	//   ....[62]....
        /*02b8*/ 	.word	0x00003f30


	//   ....[63]....
        /*02bc*/ 	.word	0x00003f60


	//   ....[64]....
        /*02c0*/ 	.word	0x00004b40


	//   ....[65]....
        /*02c4*/ 	.word	0x00004b80


	//   ....[66]....
        /*02c8*/ 	.word	0x00004bc0


	//   ....[67]....
        /*02cc*/ 	.word	0x00004c00


	//   ....[68]....
        /*02d0*/ 	.word	0x00004c50


	//   ....[69]....
        /*02d4*/ 	.word	0x00004c80


	//   ....[70]....
        /*02d8*/ 	.word	0x00004ca0


	//   ....[71]....
        /*02dc*/ 	.word	0x00004cb0


	//   ....[72]....
        /*02e0*/ 	.word	0x00004cd0


	//   ....[73]....
        /*02e4*/ 	.word	0x00004d00


	//   ....[74]....
        /*02e8*/ 	.word	0x00004d20


	//   ....[75]....
        /*02ec*/ 	.word	0x00004d40


	//   ....[76]....
        /*02f0*/ 	.word	0x00004d60


	//   ....[77]....
        /*02f4*/ 	.word	0x00004d90


	//   ....[78]....
        /*02f8*/ 	.word	0x00004db0


	//   ....[79]....
        /*02fc*/ 	.word	0x00004de0


	//   ....[80]....
        /*0300*/ 	.word	0x00004e60


	//   ....[81]....
        /*0304*/ 	.word	0x00004ea0


	//   ....[82]....
        /*0308*/ 	.word	0x00004ed0


	//   ....[83]....
        /*030c*/ 	.word	0x00004f10


	//   ....[84]....
        /*0310*/ 	.word	0x00005310


	//   ....[85]....
        /*0314*/ 	.word	0x00005620


	//   ....[86]....
        /*0318*/ 	.word	0x000059d0


	//   ....[87]....
        /*031c*/ 	.word	0x00005a20


	//   ....[88]....
        /*0320*/ 	.word	0x00005a50


	//   ....[89]....
        /*0324*/ 	.word	0x00005a70


	//   ....[90]....
        /*0328*/ 	.word	0x00005a90


	//   ....[91]....
        /*032c*/ 	.word	0x00005b40


	//   ....[92]....
        /*0330*/ 	.word	0x00005b90


	//   ....[93]....
        /*0334*/ 	.word	0x00005bb0


	//   ....[94]....
        /*0338*/ 	.word	0x00005bd0


	//   ....[95]....
        /*033c*/ 	.word	0x00005bf0


	//----- nvinfo : EIATTR_EXIT_INSTR_OFFSETS
	.align		4
.L_3647:
        /*0340*/ 	.byte	0x04, 0x1c
        /*0342*/ 	.short	(.L_3649 - .L_3648)


	//   ....[0]....
.L_3648:
        /*0344*/ 	.word	0x00005cb0


	//   ....[1]....
        /*0348*/ 	.word	0x00005ef0


	//----- nvinfo : EIATTR_MAX_THREADS
	.align		4
.L_3649:
        /*034c*/ 	.byte	0x04, 0x05
        /*034e*/ 	.short	(.L_3651 - .L_3650)
.L_3650:
        /*0350*/ 	.word	0x00000020
        /*0354*/ 	.word	0x00000001
        /*0358*/ 	.word	0x00000001


	//----- nvinfo : EIATTR_CRS_STACK_SIZE
	.align		4
.L_3651:
        /*035c*/ 	.byte	0x04, 0x1e
        /*035e*/ 	.short	(.L_3653 - .L_3652)
.L_3652:
        /*0360*/ 	.word	0x00000000
.L_3653:


//--------------------- .nv.info._Z25selective_scan_bwd_kernelI32Selective_Scan_bwd_kernel_traitsILi32ELi4ELb0ELb1ELb0ELb1ELb0EN3c104HalfENS1_7complexIfEEEEv12SSMParamsBwd --------------------------
	.section	.nv.info._Z25selective_scan_bwd_kernelI32Selective_Scan_bwd_kernel_traitsILi32ELi4ELb0ELb1ELb0ELb1ELb0EN3c104HalfENS1_7complexIfEEEEv12SSMParamsBwd,"",@"SHT_CUDA_INFO"
	.sectionflags	@""
	.align	4


	//----- nvinfo : EIATTR_CUDA_API_VERSION
	.align		4
        /*0000*/ 	.byte	0x04, 0x37
        /*0002*/ 	.short	(.L_3655 - .L_3654)
.L_3654:
        /*0004*/ 	.word	0x00000082


	//----- nvinfo : EIATTR_SW2861232_WAR
	.align		4
.L_3655:
        /*0008*/ 	.byte	0x01, 0x35
	.zero		2


	//----- nvinfo : EIATTR_PARAM_CBANK
	.align		4
        /*000c*/ 	.byte	0x04, 0x0a
        /*000e*/ 	.short	(.L_3657 - .L_3656)
	.align		4
.L_3656:
        /*0010*/ 	.word	index@(.nv.constant0._Z25selective_scan_bwd_kernelI32Selective_Scan_bwd_kernel_traitsILi32ELi4ELb0ELb1ELb0ELb1ELb0EN3c104HalfENS1_7complexIfEEEEv12SSMParamsBwd)
        /*0014*/ 	.short	0x0160
        /*0016*/ 	.short	0x01f0


	//----- nvinfo : EIATTR_CBANK_PARAM_SIZE
	.align		4
.L_3657:
        /*0018*/ 	.byte	0x03, 0x19
        /*001a*/ 	.short	0x01f0


	//----- nvinfo : EIATTR_KPARAM_INFO
	.align		4
        /*001c*/ 	.byte	0x04, 0x17
        /*001e*/ 	.short	(.L_3659 - .L_3658)
.L_3658:
        /*0020*/ 	.word	0x00000000
        /*0024*/ 	.short	0x0000
        /*0026*/ 	.short	0x0000
        /*0028*/ 	.byte	0x00, 0xf0, 0xc1, 0x07


	//----- nvinfo : EIATTR_MAXREG_COUNT
	.align		4
.L_3659:
        /*002c*/ 	.byte	0x03, 0x1b
        /*002e*/ 	.short	0x00ff


	//----- nvinfo : EIATTR_NUM_BARRIERS
	.align		4
        /*0030*/ 	.byte	0x02, 0x4c
        /*0032*/ 	.byte	0x01
	.zero		1


	//----- nvinfo : EIATTR_MERCURY_ISA_VERSION
	.align		4
        /*0034*/ 	.byte	0x03, 0x5f
        /*0036*/ 	.short	0x0000


	//----- nvinfo : EIATTR_COOP_GROUP_MASK_REGIDS
	.align		4
        /*0038*/ 	.byte	0x04, 0x29
        /*003a*/ 	.short	(.L_3661 - .L_3660)


	//   ....[0]....
.L_3660:
        /*003c*/ 	.word	0xffffffff


	//   ....[1]....
        /*0040*/ 	.word	0xffffffff


	//   ....[2]....
        /*0044*/ 	.word	0xffffffff


	//   ....[3]....
        /*0048*/ 	.word	0xffffffff


	//   ....[4]....
        /*004c*/ 	.word	0xffffffff


	//   ....[5]....
        /*0050*/ 	.word	0xffffffff


	//   ....[6]....
        /*0054*/ 	.word	0xffffffff


	//   ....[7]....
        /*0058*/ 	.word	0xffffffff


	//   ....[8]....
        /*005c*/ 	.word	0xffffffff


	//   ....[9]....
        /*0060*/ 	.word	0xffffffff


	//   ....[10]....
        /*0064*/ 	.word	0xffffffff


	//   ....[11]....
        /*0068*/ 	.word	0xffffffff


	//   ....[12]....
        /*006c*/ 	.word	0xffffffff


	//   ....[13]....
        /*0070*/ 	.word	0xffffffff


	//   ....[14]....
        /*0074*/ 	.word	0xffffffff


	//   ....[15]....
        /*0078*/ 	.word	0xffffffff


	//   ....[16]....
        /*007c*/ 	.word	0xffffffff


	//   ....[17]....
        /*0080*/ 	.word	0xffffffff


	//   ....[18]....
        /*0084*/ 	.word	0xffffffff


	//   ....[19]....
        /*0088*/ 	.word	0xffffffff


	//   ....[20]....
        /*008c*/ 	.word	0xffffffff


	//   ....[21]....
        /*0090*/ 	.word	0xffffffff


	//   ....[22]....
        /*0094*/ 	.word	0xffffffff


	//   ....[23]....
        /*0098*/ 	.word	0xffffffff


	//   ....[24]....
        /*009c*/ 	.word	0xffffffff


	//   ....[25]....
        /*00a0*/ 	.word	0xffffffff


	//   ....[26]....
        /*00a4*/ 	.word	0xffffffff


	//   ....[27]....
        /*00a8*/ 	.word	0xffffffff


	//   ....[28]....
        /*00ac*/ 	.word	0xffffffff


	//   ....[29]....
        /*00b0*/ 	.word	0xffffffff


	//   ....[30]....
        /*00b4*/ 	.word	0xffffffff


	//   ....[31]....
        /*00b8*/ 	.word	0xffffffff


	//   ....[32]....
        /*00bc*/ 	.word	0xffffffff


	//   ....[33]....
        /*00c0*/ 	.word	0xffffffff


	//   ....[34]....
        /*00c4*/ 	.word	0xffffffff


	//   ....[35]....
        /*00c8*/ 	.word	0xffffffff


	//   ....[36]....
        /*00cc*/ 	.word	0xffffffff


	//   ....[37]....
        /*00d0*/ 	.word	0xffffffff


	//   ....[38]....
        /*00d4*/ 	.word	0xffffffff


	//   ....[39]....
        /*00d8*/ 	.word	0xffffffff


	//   ....[40]....
        /*00dc*/ 	.word	0xffffffff


	//   ....[41]....
        /*00e0*/ 	.word	0xffffffff


	//   ....[42]....
        /*00e4*/ 	.word	0xffffffff


	//   ....[43]....
        /*00e8*/ 	.word	0xffffffff


	//   ....[44]....
        /*00ec*/ 	.word	0xffffffff


	//   ....[45]....
        /*00f0*/ 	.word	0xffffffff


	//   ....[46]....
        /*00f4*/ 	.word	0xffffffff


	//   ....[47]....
        /*00f8*/ 	.word	0xffffffff


	//   ....[48]....
        /*00fc*/ 	.word	0xffffffff


	//   ....[49]....
        /*0100*/ 	.word	0xffffffff


	//   ....[50]....
        /*0104*/ 	.word	0xffffffff


	//   ....[51]....
        /*0108*/ 	.word	0xffffffff


	//   ....[52]....
        /*010c*/ 	.word	0xffffffff


	//   ....[53]....
        /*0110*/ 	.word	0xffffffff


	//   ....[54]....
        /*0114*/ 	.word	0xffffffff


	//   ....[55]....
        /*0118*/ 	.word	0xffffffff


	//   ....[56]....
        /*011c*/ 	.word	0xffffffff


	//   ....[57]....
        /*0120*/ 	.word	0xffffffff


	//   ....[58]....
        /*0124*/ 	.word	0xffffffff


	//   ....[59]....
        /*0128*/ 	.word	0xffffffff


	//   ....[60]....
        /*012c*/ 	.word	0xffffffff


	//   ....[61]....
        /*0130*/ 	.word	0xffffffff


	//   ....[62]....
        /*0134*/ 	.word	0xffffffff


	//   ....[63]....
        /*0138*/ 	.word	0xffffffff


	//   ....[64]....
        /*013c*/ 	.word	0xffffffff


	//   ....[65]....
        /*0140*/ 	.word	0xffffffff


	//   ....[66]....
        /*0144*/ 	.word	0xffffffff


	//   ....[67]....
        /*0148*/ 	.word	0xffffffff


	//   ....[68]....
        /*014c*/ 	.word	0xffffffff


	//   ....[69]....
        /*0150*/ 	.word	0xffffffff


	//   ....[70]....
        /*0154*/ 	.word	0xffffffff


	//   ....[71]....
        /*0158*/ 	.word	0xffffffff


	//   ....[72]....
        /*015c*/ 	.word	0xffffffff


	//   ....[73]....
        /*0160*/ 	.word	0xffffffff


	//   ....[74]....
        /*0164*/ 	.word	0xffffffff


	//   ....[75]....
        /*0168*/ 	.word	0xffffffff


	//   ....[76]....
        /*016c*/ 	.word	0xffffffff


	//   ....[77]....
        /*0170*/ 	.word	0xffffffff


	//   ....[78]....
        /*0174*/ 	.word	0xffffffff


	//   ....[79]....
        /*0178*/ 	.word	0xffffffff


	//   ....[80]....
        /*017c*/ 	.word	0xffffffff


	//   ....[81]....
        /*0180*/ 	.word	0xffffffff


	//   ....[82]....
        /*0184*/ 	.word	0xffffffff


	//   ....[83]....
        /*0188*/ 	.word	0xffffffff


	//   ....[84]....
        /*018c*/ 	.word	0xffffffff


	//   ....[85]....
        /*0190*/ 	.word	0xffffffff


	//   ....[86]....
        /*0194*/ 	.word	0xffffffff


	//   ....[87]....
        /*0198*/ 	.word	0xffffffff


	//   ....[88]....
        /*019c*/ 	.word	0xffffffff


	//   ....[89]....
        /*01a0*/ 	.word	0xffffffff


	//   ....[90]....
        /*01a4*/ 	.word	0xffffffff


	//   ....[91]....
        /*01a8*/ 	.word	0xffffffff


	//   ....[92]....
        /*01ac*/ 	.word	0xffffffff


	//----- nvinfo : EIATTR_COOP_GROUP_INSTR_OFFSETS
	.align		4
.L_3661:
        /*01b0*/ 	.byte	0x04, 0x28
        /*01b2*/ 	.short	(.L_3663 - .L_3662)


	//   ....[0]....
.L_3662:
        /*01b4*/ 	.word	0x00000c60


	//   ....[1]....
        /*01b8*/ 	.word	0x00000de0


	//   ....[2]....
        /*01bc*/ 	.word	0x00000f80


	//   ....[3]....
        /*01c0*/ 	.word	0x00002240


	//   ....[4]....
        /*01c4*/ 	.word	0x000028c0


	//   ....[5]....
        /*01c8*/ 	.word	0x00002900


	//   ....[6]....
        /*01cc*/ 	.word	0x00002940


	//   ....[7]....
        /*01d0*/ 	.word	0x00002950


	//   ....[8]....
        /*01d4*/ 	.word	0x00002960


	//   ....[9]....
        /*01d8*/ 	.word	0x00002970


	//   ....[10]....
        /*01dc*/ 	.word	0x000029f0


	//   ....[11]....
        /*01e0*/ 	.word	0x00002a20


	//   ....[12]....
        /*01e4*/ 	.word	0x00002a60


	//   ....[13]....
        /*01e8*/ 	.word	0x00002a70


	//   ....[14]....
        /*01ec*/ 	.word	0x00002af0


	//   ....[15]....
        /*01f0*/ 	.word	0x00002b30


	//   ....[16]....
        /*01f4*/ 	.word	0x00002b60


	//   ....[17]....
        /*01f8*/ 	.word	0x00002b70


	//   ....[18]....
        /*01fc*/ 	.word	0x00002c10


	//   ....[19]....
        /*0200*/ 	.word	0x00002c40


	//   ....[20]....
        /*0204*/ 	.word	0x00002c60


	//   ....[21]....
        /*0208*/ 	.word	0x00002c70


	//   ....[22]....
        /*020c*/ 	.word	0x00002d10


	//   ....[23]....
        /*0210*/ 	.word	0x00002d50


	//   ....[24]....
        /*0214*/ 	.word	0x00002d90


	//   ....[25]....
        /*0218*/ 	.word	0x00002dc0


	//   ....[26]....
        /*021c*/ 	.word	0x00002f30


	//   ....[27]....
        /*0220*/ 	.word	0x00002f70


	//   ....[28]....
        /*0224*/ 	.word	0x00002fb0


	//   ....[29]....
        /*0228*/ 	.word	0x00002ff0


	//   ....[30]....
        /*022c*/ 	.word	0x000031c0


	//   ....[31]....
        /*0230*/ 	.word	0x000031f0


	//   ....[32]....
        /*0234*/ 	.word	0x00003200


	//   ....[33]....
        /*0238*/ 	.word	0x00003210


	//   ....[34]....
        /*023c*/ 	.word	0x00003310


	//   ....[35]....
        /*0240*/ 	.word	0x00003350


	//   ....[36]....
        /*0244*/ 	.word	0x00003380


	//   ....[37]....
        /*0248*/ 	.word	0x000033a0


	//   ....[38]....
        /*024c*/ 	.word	0x000034a0


	//   ....[39]....
        /*0250*/ 	.word	0x000034e0


	//   ....[40]....
        /*0254*/ 	.word	0x00003520


	//   ....[41]....
        /*0258*/ 	.word	0x00003550


	//   ....[42]....
        /*025c*/ 	.word	0x00003630


	//   ....[43]....
        /*0260*/ 	.word	0x00003660


	//   ....[44]....
        /*0264*/ 	.word	0x00003680


	//   ....[45]....
        /*0268*/ 	.word	0x00003690


	//   ....[46]....
        /*026c*/ 	.word	0x00003770


	//   ....[47]....
        /*0270*/ 	.word	0x000037a0


	//   ....[48]....
        /*0274*/ 	.word	0x000037b0


	//   ....[49]....
        /*0278*/ 	.word	0x000037c0


	//   ....[50]....
        /*027c*/ 	.word	0x000038a0


	//   ....[51]....
        /*0280*/ 	.word	0x000038e0


	//   ....[52]....
        /*0284*/ 	.word	0x00003920


	//   ....[53]....
        /*0288*/ 	.word	0x00003950


	//   ....[54]....
        /*028c*/ 	.word	0x00003980


	//   ....[55]....
        /*0290*/ 	.word	0x000039b0


	//   ....[56]....
        /*0294*/ 	.word	0x000039e0


	//   ....[57]....
        /*0298*/ 	.word	0x00003a10


	//   ....[58]....
        /*029c*/ 	.word	0x00003a40


	//   ....[59]....
        /*02a0*/ 	.word	0x00003a70


	//   ....[60]....
        /*02a4*/ 	.word	0x00004590


	//   ....[61]....
        /*02a8*/ 	.word	0x000045d0


	//   ....[62]....
        /*02ac*/ 	.word	0x00004610


	//   ....[63]....
        /*02b0*/ 	.word	0x00004650


	//   ....[64]....
        /*02b4*/ 	.word	0x000046a0


	//   ....[65]....
        /*02b8*/ 	.word	0x000046d0


	//   ....[66]....
        /*02bc*/ 	.word	0x000046f0


	//   ....[67]....
        /*02c0*/ 	.word	0x00004700


	//   ....[68]....
        /*02c4*/ 	.word	0x00004720


	//   ....[69]....
        /*02c8*/ 	.word	0x00004750


	//   ....[70]....
        /*02cc*/ 	.word	0x00004770


	//   ....[71]....
        /*02d0*/ 	.word	0x00004790


	//   ....[72]....
        /*02d4*/ 	.word	0x000047d0


	//   ....[73]....
        /*02d8*/ 	.word	0x00004800


	//   ....[74]....
        /*02dc*/ 	.word	0x00004830


	//   ....[75]....
        /*02e0*/ 	.word	0x00004860


	//   ....[76]....
        /*02e4*/ 	.word	0x00004900


	//   ....[77]....
        /*02e8*/ 	.word	0x00004930


	//   ....[78]....
        /*02ec*/ 	.word	0x00004970


	//   ....[79]....
        /*02f0*/ 	.word	0x000049a0


	//   ....[80]....
        /*02f4*/ 	.word	0x00004ef0


	//   ....[81]....
        /*02f8*/ 	.word	0x00004f30


	//   ....[82]....
        /*02fc*/ 	.word	0x00005470


	//   ....[83]....
        /*0300*/ 	.word	0x000057f0


	//   ....[84]....
        /*0304*/ 	.word	0x00005840


	//   ....[85]....
        /*0308*/ 	.word	0x00005870


	//   ....[86]....
        /*030c*/ 	.word	0x00005890


	//   ....[87]....
        /*0310*/ 	.word	0x000058b0


	//   ....[88]....
        /*0314*/ 	.word	0x00005960


	//   ....[89]....
        /*0318*/ 	.word	0x000059b0


	//   ....[90]....
        /*031c*/ 	.word	0x000059d0


	//   ....[91]....
        /*0320*/ 	.word	0x000059f0


	//   ....[92]....
        /*0324*/ 	.word	0x00005a10


	//----- nvinfo : EIATTR_EXIT_INSTR_OFFSETS
	.align		4
.L_3663:
        /*0328*/ 	.byte	0x04, 0x1c
        /*032a*/ 	.short	(.L_3665 - .L_3664)


	//   ....[0]....
.L_3664:
        /*032c*/ 	.word	0x00005ad0


	//   ....[1]....
        /*0330*/ 	.word	0x00005d10


	//----- nvinfo : EIATTR_MAX_THREADS
	.align		4
.L_3665:
        /*0334*/ 	.byte	0x04, 0x05
        /*0336*/ 	.short	(.L_3667 - .L_3666)
.L_3666:
        /*0338*/ 	.word	0x00000020
        /*033c*/ 	.word	0x00000001
        /*0340*/ 	.word	0x00000001


	//----- nvinfo : EIATTR_CRS_STACK_SIZE
	.align		4
.L_3667:
        /*0344*/ 	.byte	0x04, 0x1e
        /*0346*/ 	.short	(.L_3669 - .L_3668)
.L_3668:
        /*0348*/ 	.word	0x00000000
.L_3669:


//--------------------- .nv.info._Z25selective_scan_bwd_kernelI32Selective_Scan_bwd_kernel_traitsILi32ELi4ELb0ELb1ELb0ELb1ELb1EN3c104HalfENS1_7complexIfEEEEv12SSMParamsBwd --------------------------
	.section	.nv.info._Z25selective_scan_bwd_kernelI32Selective_Scan_bwd_kernel_traitsILi32ELi4ELb0ELb1ELb0ELb1ELb1EN3c104HalfENS1_7complexIfEEEEv12SSMParamsBwd,"",@"SHT_CUDA_INFO"
	.sectionflags	@""
	.align	4


	//----- nvinfo : EIATTR_CUDA_API_VERSION
	.align		4
        /*0000*/ 	.byte	0x04, 0x37
        /*0002*/ 	.short	(.L_3671 - .L_3670)
.L_3670:
        /*0004*/ 	.word	0x00000082


	//----- nvinfo : EIATTR_SW2861232_WAR
	.align		4
.L_3671:
        /*0008*/ 	.byte	0x01, 0x35
	.zero		2


	//----- nvinfo : EIATTR_PARAM_CBANK
	.align		4
        /*000c*/ 	.byte	0x04, 0x0a
        /*000e*/ 	.short	(.L_3673 - .L_3672)
	.align		4
.L_3672:
        /*0010*/ 	.word	index@(.nv.constant0._Z25selective_scan_bwd_kernelI32Selective_Scan_bwd_kernel_traitsILi32ELi4ELb0ELb1ELb0ELb1ELb1EN3c104HalfENS1_7complexIfEEEEv12SSMParamsBwd)
        /*0014*/ 	.short	0x0160
        /*0016*/ 	.short	0x01f0


	//----- nvinfo : EIATTR_CBANK_PARAM_SIZE
	.align		4
.L_3673:
        /*0018*/ 	.byte	0x03, 0x19
        /*001a*/ 	.short	0x01f0


	//----- nvinfo : EIATTR_KPARAM_INFO
	.align		4
        /*001c*/ 	.byte	0x04, 0x17
        /*001e*/ 	.short	(.L_3675 - .L_3674)
.L_3674:
        /*0020*/ 	.word	0x00000000
        /*0024*/ 	.short	0x0000
        /*0026*/ 	.short	0x0000
        /*0028*/ 	.byte	0x00, 0xf0, 0xc1, 0x07


	//----- nvinfo : EIATTR_MAXREG_COUNT
	.align		4
.L_3675:
        /*002c*/ 	.byte	0x03, 0x1b
        /*002e*/ 	.short	0x00ff


	//----- nvinfo : EIATTR_NUM_BARRIERS
	.align		4
        /*0030*/ 	.byte	0x02, 0x4c
        /*0032*/ 	.byte	0x01
	.zero		1


	//----- nvinfo : EIATTR_MERCURY_ISA_VERSION
	.align		4
        /*0034*/ 	.byte	0x03, 0x5f
        /*0036*/ 	.short	0x0000


	//----- nvinfo : EIATTR_COOP_GROUP_MASK_REGIDS
	.align		4
        /*0038*/ 	.byte	0x04, 0x29
        /*003a*/ 	.short	(.L_3677 - .L_3676)


	//   ....[0]....
.L_3676:
        /*003c*/ 	.word	0xffffffff


	//   ....[1]....
        /*0040*/ 	.word	0xffffffff


	//   ....[2]....
        /*0044*/ 	.word	0xffffffff


	//   ....[3]....
        /*0048*/ 	.word	0xffffffff


	//   ....[4]....
        /*004c*/ 	.word	0xffffffff


	//   ....[5]....
        /*0050*/ 	.word	0xffffffff


	//   ....[6]....
        /*0054*/ 	.word	0xffffffff


	//   ....[7]....
        /*0058*/ 	.word	0xffffffff


	//   ....[8]....
        /*005c*/ 	.word	0xffffffff


	//   ....[9]....
        /*0060*/ 	.word	0xffffffff


	//   ....[10]....
        /*0064*/ 	.word	0xffffffff


	//   ....[11]....
        /*0068*/ 	.word	0xffffffff


	//   ....[12]....
        /*006c*/ 	.word	0xffffffff


	//   ....[13]....
        /*0070*/ 	.word	0xffffffff


	//   ....[14]....
        /*0074*/ 	.word	0xffffffff


	//   ....[15]....
        /*0078*/ 	.word	0xffffffff


	//   ....[16]....
        /*007c*/ 	.word	0xffffffff


	//   ....[17]....
        /*0080*/ 	.word	0xffffffff


	//   ....[18]....
        /*0084*/ 	.word	0xffffffff


	//   ....[19]....
        /*0088*/ 	.word	0xffffffff


	//   ....[20]....
        /*008c*/ 	.word	0xffffffff


	//   ....[21]....
        /*0090*/ 	.word	0xffffffff


	//   ....[22]....
        /*0094*/ 	.word	0xffffffff


	//   ....[23]....
        /*0098*/ 	.word	0xffffffff


	//   ....[24]....
        /*009c*/ 	.word	0xffffffff


	//   ....[25]....
        /*00a0*/ 	.word	0xffffffff


	//   ....[26]....
        /*00a4*/ 	.word	0xffffffff


	//   ....[27]....
        /*00a8*/ 	.word	0xffffffff


	//   ....[28]....
        /*00ac*/ 	.word	0xffffffff


	//   ....[29]....
        /*00b0*/ 	.word	0xffffffff


	//   ....[30]....
        /*00b4*/ 	.word	0xffffffff


	//   ....[31]....
        /*00b8*/ 	.word	0xffffffff


	//   ....[32]....
        /*00bc*/ 	.word	0xffffffff


	//   ....[33]....
        /*00c0*/ 	.word	0xffffffff


	//   ....[34]....
        /*00c4*/ 	.word	0xffffffff


	//   ....[35]....
        /*00c8*/ 	.word	0xffffffff


	//   ....[36]....
        /*00cc*/ 	.word	0xffffffff


	//   ....[37]....
        /*00d0*/ 	.word	0xffffffff


	//   ....[38]....
        /*00d4*/ 	.word	0xffffffff


	//   ....[39]....
        /*00d8*/ 	.word	0xffffffff


	//   ....[40]....
        /*00dc*/ 	.word	0xffffffff


	//   ....[41]....
        /*00e0*/ 	.word	0xffffffff


	//   ....[42]....
        /*00e4*/ 	.word	0xffffffff


	//   ....[43]....
        /*00e8*/ 	.word	0xffffffff


	//   ....[44]....
        /*00ec*/ 	.word	0xffffffff


	//   ....[45]....
        /*00f0*/ 	.word	0xffffffff


	//   ....[46]....
        /*00f4*/ 	.word	0xffffffff


	//   ....[47]....
        /*00f8*/ 	.word	0xffffffff


	//   ....[48]....
        /*00fc*/ 	.word	0xffffffff


	//   ....[49]....
        /*0100*/ 	.word	0xffffffff


	//   ....[50]....
        /*0104*/ 	.word	0xffffffff


	//   ....[51]....
        /*0108*/ 	.word	0xffffffff


	//   ....[52]....
        /*010c*/ 	.word	0xffffffff


	//   ....[53]....
        /*0110*/ 	.word	0xffffffff


	//   ....[54]....
        /*0114*/ 	.word	0xffffffff


	//   ....[55]....
        /*0118*/ 	.word	0xffffffff


	//   ....[56]....
        /*011c*/ 	.word	0xffffffff


	//   ....[57]....
        /*0120*/ 	.word	0xffffffff


	//   ....[58]....
        /*0124*/ 	.word	0xffffffff


	//   ....[59]....
        /*0128*/ 	.word	0xffffffff


	//   ....[60]....
        /*012c*/ 	.word	0xffffffff


	//   ....[61]....
        /*0130*/ 	.word	0xffffffff


	//   ....[62]....
        /*0134*/ 	.word	0xffffffff


	//   ....[63]....
        /*0138*/ 	.word	0xffffffff


	//   ....[64]....
        /*013c*/ 	.word	0xffffffff


	//   ....[65]....
        /*0140*/ 	.word	0xffffffff


	//   ....[66]....
        /*0144*/ 	.word	0xffffffff


	//   ....[67]....
        /*0148*/ 	.word	0xffffffff


	//   ....[68]....
        /*014c*/ 	.word	0xffffffff


	//   ....[69]....
        /*0150*/ 	.word	0xffffffff


	//   ....[70]....
        /*0154*/ 	.word	0xffffffff


	//   ....[71]....
        /*0158*/ 	.word	0xffffffff


	//   ....[72]....
        /*015c*/ 	.word	0xffffffff


	//   ....[73]....
        /*0160*/ 	.word	0xffffffff


	//   ....[74]....
        /*0164*/ 	.word	0xffffffff


	//   ....[75]....
        /*0168*/ 	.word	0xffffffff


	//   ....[76]....
        /*016c*/ 	.word	0xffffffff


	//   ....[77]....
        /*0170*/ 	.word	0xffffffff


	//   ....[78]....
        /*0174*/ 	.word	0xffffffff


	//   ....[79]....
        /*0178*/ 	.word	0xffffffff


	//   ....[80]....
        /*017c*/ 	.word	0xffffffff


	//   ....[81]....
        /*0180*/ 	.word	0xffffffff


	//   ....[82]....
        /*0184*/ 	.word	0xffffffff


	//   ....[83]....
        /*0188*/ 	.word	0xffffffff


	//   ....[84]....
        /*018c*/ 	.word	0xffffffff


	//   ....[85]....
        /*0190*/ 	.word	0xffffffff


	//   ....[86]....
        /*0194*/ 	.word	0xffffffff


	//   ....[87]....
        /*0198*/ 	.word	0xffffffff


	//   ....[88]....
        /*019c*/ 	.word	0xffffffff


	//   ....[89]....
        /*01a0*/ 	.word	0xffffffff


	//   ....[90]....
        /*01a4*/ 	.word	0xffffffff


	//   ....[91]....
        /*01a8*/ 	.word	0xffffffff


	//   ....[92]....
        /*01ac*/ 	.word	0xffffffff


	//   ....[93]....
        /*01b0*/ 	.word	0xffffffff


	//   ....[94]....
        /*01b4*/ 	.word	0xffffffff


	//   ....[95]....
        /*01b8*/ 	.word	0xffffffff


	//   ....[96]....
        /*01bc*/ 	.word	0xffffffff


	//----- nvinfo : EIATTR_COOP_GROUP_INSTR_OFFSETS
	.align		4
.L_3677:
        /*01c0*/ 	.byte	0x04, 0x28
        /*01c2*/ 	.short	(.L_3679 - .L_3678)


	//   ....[0]....
.L_3678:
        /*01c4*/ 	.word	0x00000b90


	//   ....[1]....
        /*01c8*/ 	.word	0x00000cf0


	//   ....[2]....
        /*01cc*/ 	.word	0x00000ff0


	//   ....[3]....
        /*01d0*/ 	.word	0x00001b20


	//   ....[4]....
        /*01d4*/ 	.word	0x00001d70


	//   ....[5]....
        /*01d8*/ 	.word	0x00001fe0


	//   ....[6]....
        /*01dc*/ 	.word	0x00002380


	//   ....[7]....
        /*01e0*/ 	.word	0x00002ff0


	//   ....[8]....
        /*01e4*/ 	.word	0x000036e0


	//   ....[9]....
        /*01e8*/ 	.word	0x00003720


	//   ....[10]....
        /*01ec*/ 	.word	0x00003730


	//   ....[11]....
        /*01f0*/ 	.word	0x00003740


	//   ....[12]....
        /*01f4*/ 	.word	0x00003750


	//   ....[13]....
        /*01f8*/ 	.word	0x00003760


	//   ....[14]....
        /*01fc*/ 	.word	0x00003820


	//   ....[15]....
        /*0200*/ 	.word	0x00003840


	//   ....[16]....
        /*0204*/ 	.word	0x00003850


	//   ....[17]....
        /*0208*/ 	.word	0x00003860


	//   ....[18]....
        /*020c*/ 	.word	0x00003920


	//   ....[19]....
        /*0210*/ 	.word	0x00003940


	//   ....[20]....
        /*0214*/ 	.word	0x00003950


	//   ....[21]....
        /*0218*/ 	.word	0x00003960


	//   ....[22]....
        /*021c*/ 	.word	0x00003a20


	//   ....[23]....
        /*0220*/ 	.word	0x00003a40


	//   ....[24]....
        /*0224*/ 	.word	0x00003a50


	//   ....[25]....
        /*0228*/ 	.word	0x00003a60


	//   ....[26]....
        /*022c*/ 	.word	0x00003b20


	//   ....[27]....
        /*0230*/ 	.word	0x00003b60


	//   ....[28]....
        /*0234*/ 	.word	0x00003b90


	//   ....[29]....
        /*0238*/ 	.word	0x00003bc0


	//   ....[30]....
        /*023c*/ 	.word	0x00003cc0


	//   ....[31]....
        /*0240*/ 	.word	0x00003d30


	//   ....[32]....
        /*0244*/ 	.word	0x00003d70


	//   ....[33]....
        /*0248*/ 	.word	0x00003da0


	//   ....[34]....
        /*024c*/ 	.word	0x00003f30


	//   ....[35]....
        /*0250*/ 	.word	0x00003f60


	//   ....[36]....
        /*0254*/ 	.word	0x00003fc0


	//   ....[37]....
        /*0258*/ 	.word	0x00003fe0


	//   ....[38]....
        /*025c*/ 	.word	0x000040e0


	//   ....[39]....
        /*0260*/ 	.word	0x00004120


	//   ....[40]....
        /*0264*/ 	.word	0x00004150


	//   ....[41]....
        /*0268*/ 	.word	0x00004170


	//   ....[42]....
        /*026c*/ 	.word	0x00004270


	//   ....[43]....
        /*0270*/ 	.word	0x000042b0


	//   ....[44]....
        /*0274*/ 	.word	0x000042f0


	//   ....[45]....
        /*0278*/ 	.word	0x00004320


	//   ....[46]....
        /*027c*/ 	.word	0x00004410


	//   ....[47]....
        /*0280*/ 	.word	0x00004440


	//   ....[48]....
        /*0284*/ 	.word	0x00004450


	//   ....[49]....
        /*0288*/ 	.word	0x00004460


	//   ....[50]....
        /*028c*/ 	.word	0x00004540


	//   ....[51]....
        /*0290*/ 	.word	0x00004570


	//   ....[52]....
        /*0294*/ 	.word	0x00004580


	//   ....[53]....
        /*0298*/ 	.word	0x00004590


	//   ....[54]....
        /*029c*/ 	.word	0x00004680


	//   ....[55]....
        /*02a0*/ 	.word	0x000046c0


	//   ....[56]....
        /*02a4*/ 	.word	0x00004700


	//   ....[57]....
        /*02a8*/ 	.word	0x00004730


	//   ....[58]....
        /*02ac*/ 	.word	0x00004760


	//   ....[59]....
        /*02b0*/ 	.word	0x00004790


	//   ....[60]....
        /*02b4*/ 	.word	0x000047c0


	//   ....[61]....
        /*02b8*/ 	.word	0x000047f0


	//   ....[62]....
        /*02bc*/ 	.word	0x00004820


	//   ....[63]....
        /*02c0*/ 	.word	0x00004850


	//   ....[64]....
        /*02c4*/ 	.word	0x00005430


	//   ....[65]....
        /*02c8*/ 	.word	0x00005470


	//   ....[66]....
        /*02cc*/ 	.word	0x000054b0


	//   ....[67]....
        /*02d0*/ 	.word	0x000054f0


	//   ....[68]....
        /*02d4*/ 	.word	0x00005540


	//   ....[69]....
        /*02d8*/ 	.word	0x00005570


	//   ....[70]....
        /*02dc*/ 	.word	0x00005590


	//   ....[71]....
        /*02e0*/ 	.word	0x000055a0


	//   ....[72]....
        /*02e4*/ 	.word	0x000055c0


	//   ....[73]....
        /*02e8*/ 	.word	0x000055f0


	//   ....[74]....
        /*02ec*/ 	.word	0x00005610


	//   ....[75]....
        /*02f0*/ 	.word	0x00005630


	//   ....[76]....
        /*02f4*/ 	.word	0x00005650


	//   ....[77]....
        /*02f8*/ 	.word	0x00005680


	//   ....[78]....
        /*02fc*/ 	.word	0x000056a0


	//   ....[79]....
        /*0300*/ 	.word	0x000056d0


	//   ....[80]....
        /*0304*/ 	.word	0x00005750


	//   ....[81]....
        /*0308*/ 	.word	0x00005790


	//   ....[82]....
        /*030c*/ 	.word	0x000057c0


	//   ....[83]....
        /*0310*/ 	.word	0x00005800


	//   ....[84]....
        /*0314*/ 	.word	0x00005d40


	//   ....[85]....
        /*0318*/ 	.word	0x00005d90


	//   ....[86]....
        /*031c*/ 	.word	0x000062c0


	//   ....[87]....
        /*0320*/ 	.word	0x00006670


	//   ....[88]....
        /*0324*/ 	.word	0x000066c0


	//   ....[89]....
        /*0328*/ 	.word	0x000066f0


	//   ....[90]....
        /*032c*/ 	.word	0x00006710


	//   ....[91]....
        /*0330*/ 	.word	0x00006730


	//   ....[92]....
        /*0334*/ 	.word	0x000067e0


	//   ....[93]....
        /*0338*/ 	.word	0x00006830


	//   ....[94]....
        /*033c*/ 	.word	0x00006850


	//   ....[95]....
        /*0340*/ 	.word	0x00006870


	//   ....[96]....
        /*0344*/ 	.word	0x00006890


	//----- nvinfo : EIATTR_EXIT_INSTR_OFFSETS
	.align		4
.L_3679:
        /*0348*/ 	.byte	0x04, 0x1c
        /*034a*/ 	.short	(.L_3681 - .L_3680)


	//   ....[0]....
.L_3680:
        /*034c*/ 	.word	0x00006950


	//   ....[1]....
        /*0350*/ 	.word	0x00006b90


	//----- nvinfo : EIATTR_MAX_THREADS
	.align		4
.L_3681:
        /*0354*/ 	.byte	0x04, 0x05
        /*0356*/ 	.short	(.L_3683 - .L_3682)
.L_3682:
        /*0358*/ 	.word	0x00000020
        /*035c*/ 	.word	0x00000001
        /*0360*/ 	.word	0x00000001


	//----- nvinfo : EIATTR_CRS_STACK_SIZE
	.align		4
.L_3683:
        /*0364*/ 	.byte	0x04, 0x1e
        /*0366*/ 	.short	(.L_3685 - .L_3684)
.L_3684:
        /*0368*/ 	.word	0x00000000
.L_3685:


//--------------------- .nv.info._Z25selective_scan_bwd_kernelI32Selective_Scan_bwd_kernel_traitsILi32ELi4ELb0ELb1ELb1ELb0ELb0EN3c104HalfENS1_7complexIfEEEEv12SSMParamsBwd --------------------------
	.section	.nv.info._Z25selective_scan_bwd_kernelI32Selective_Scan_bwd_kernel_traitsILi32ELi4ELb0ELb1ELb1ELb0ELb0EN3c104HalfENS1_7complexIfEEEEv12SSMParamsBwd,"",@"SHT_CUDA_INFO"
	.sectionflags	@""
	.align	4


	//----- nvinfo : EIATTR_CUDA_API_VERSION
	.align		4
        /*0000*/ 	.byte	0x04, 0x37
        /*0002*/ 	.short	(.L_3687 - .L_3686)
.L_3686:
        /*0004*/ 	.word	0x00000082


	//----- nvinfo : EIATTR_SW2861232_WAR
	.align		4
.L_3687:
        /*0008*/ 	.byte	0x01, 0x35
	.zero		2


	//----- nvinfo : EIATTR_PARAM_CBANK
	.align		4
        /*000c*/ 	.byte	0x04, 0x0a
        /*000e*/ 	.short	(.L_3689 - .L_3688)
	.align		4
.L_3688:
        /*0010*/ 	.word	index@(.nv.constant0._Z25selective_scan_bwd_kernelI32Selective_Scan_bwd_kernel_traitsILi32ELi4ELb0ELb1ELb1ELb0ELb0EN3c104HalfENS1_7complexIfEEEEv12SSMParamsBwd)
        /*0014*/ 	.short	0x0160
        /*0016*/ 	.short	0x01f0


	//----- nvinfo : EIATTR_CBANK_PARAM_SIZE
	.align		4
.L_3689:
        /*0018*/ 	.byte	0x03, 0x19
        /*001a*/ 	.short	0x01f0


	//----- nvinfo : EIATTR_KPARAM_INFO
	.align		4
        /*001c*/ 	.byte	0x04, 0x17
        /*001e*/ 	.short	(.L_3691 - .L_3690)
.L_3690:
        /*0020*/ 	.word	0x00000000
        /*0024*/ 	.short	0x0000
        /*0026*/ 	.short	0x0000
        /*0028*/ 	.byte	0x00, 0xf0, 0xc1, 0x07


	//----- nvinfo : EIATTR_MAXREG_COUNT
	.align		4
.L_3691:
        /*002c*/ 	.byte	0x03, 0x1b
        /*002e*/ 	.short	0x00ff


	//----- nvinfo : EIATTR_NUM_BARRIERS
	.align		4
        /*0030*/ 	.byte	0x02, 0x4c
        /*0032*/ 	.byte	0x01
	.zero		1


	//----- nvinfo : EIATTR_MERCURY_ISA_VERSION
	.align		4
        /*0034*/ 	.byte	0x03, 0x5f
        /*0036*/ 	.short	0x0000


	//----- nvinfo : EIATTR_COOP_GROUP_MASK_REGIDS
	.align		4
        /*0038*/ 	.byte	0x04, 0x29
        /*003a*/ 	.short	(.L_3693 - .L_3692)


	//   ....[0]....
.L_3692:
        /*003c*/ 	.word	0xffffffff


	//   ....[1]....
        /*0040*/ 	.word	0xffffffff


	//   ....[2]....
        /*0044*/ 	.word	0xffffffff


	//   ....[3]....
        /*0048*/ 	.word	0xffffffff


	//   ....[4]....
        /*004c*/ 	.word	0xffffffff


	//   ....[5]....
        /*0050*/ 	.word	0xffffffff


	//   ....[6]....
        /*0054*/ 	.word	0xffffffff


	//   ....[7]....
        /*0058*/ 	.word	0xffffffff


	//   ....[8]....
        /*005c*/ 	.word	0xffffffff


	//   ....[9]....
        /*0060*/ 	.word	0xffffffff


	//   ....[10]....
        /*0064*/ 	.word	0xffffffff


	//   ....[11]....
        /*0068*/ 	.word	0xffffffff


	//   ....[12]....
        /*006c*/ 	.word	0xffffffff


	//   ....[13]....
        /*0070*/ 	.word	0xffffffff


	//   ....[14]....
        /*0074*/ 	.word	0xffffffff


	//   ....[15]....
        /*0078*/ 	.word	0xffffffff


	//   ....[16]....
        /*007c*/ 	.word	0xffffffff


	//   ....[17]....
        /*0080*/ 	.word	0xffffffff


	//   ....[18]....
        /*0084*/ 	.word	0xffffffff


	//   ....[19]....
        /*0088*/ 	.word	0xffffffff


	//   ....[20]....
        /*008c*/ 	.word	0xffffffff


	//   ....[21]....
        /*0090*/ 	.word	0xffffffff


	//   ....[22]....
        /*0094*/ 	.word	0xffffffff


	//   ....[23]....
        /*0098*/ 	.word	0xffffffff


	//   ....[24]....
        /*009c*/ 	.word	0xffffffff


	//   ....[25]....
        /*00a0*/ 	.word	0xffffffff


	//   ....[26]....
        /*00a4*/ 	.word	0xffffffff


	//   ....[27]....
        /*00a8*/ 	.word	0xffffffff


	//   ....[28]....
        /*00ac*/ 	.word	0xffffffff


	//   ....[29]....
        /*00b0*/ 	.word	0xffffffff


	//   ....[30]....
        /*00b4*/ 	.word	0xffffffff


	//   ....[31]....
        /*00b8*/ 	.word	0xffffffff


	//   ....[32]....
        /*00bc*/ 	.word	0xffffffff


	//   ....[33]....
        /*00c0*/ 	.word	0xffffffff


	//   ....[34]....
        /*00c4*/ 	.word	0xffffffff


	//   ....[35]....
        /*00c8*/ 	.word	0xffffffff


	//   ....[36]....
        /*00cc*/ 	.word	0xffffffff


	//   ....[37]....
        /*00d0*/ 	.word	0xffffffff


	//   ....[38]....
        /*00d4*/ 	.word	0xffffffff


	//   ....[39]....
        /*00d8*/ 	.word	0xffffffff


	//   ....[40]....
        /*00dc*/ 	.word	0xffffffff


	//   ....[41]....
        /*00e0*/ 	.word	0xffffffff


	//   ....[42]....
        /*00e4*/ 	.word	0xffffffff


	//   ....[43]....
        /*00e8*/ 	.word	0xffffffff


	//   ....[44]....
        /*00ec*/ 	.word	0xffffffff


	//   ....[45]....
        /*00f0*/ 	.word	0xffffffff


	//   ....[46]....
        /*00f4*/ 	.word	0xffffffff


	//   ....[47]....
        /*00f8*/ 	.word	0xffffffff


	//   ....[48]....
        /*00fc*/ 	.word	0xffffffff


	//   ....[49]....
        /*0100*/ 	.word	0xffffffff


	//   ....[50]....
        /*0104*/ 	.word	0xffffffff


	//   ....[51]....
        /*0108*/ 	.word	0xffffffff


	//   ....[52]....
        /*010c*/ 	.word	0xffffffff


	//   ....[53]....
        /*0110*/ 	.word	0xffffffff


	//   ....[54]....
        /*0114*/ 	.word	0xffffffff


	//   ....[55]....
        /*0118*/ 	.word	0xffffffff


	//   ....[56]....
        /*011c*/ 	.word	0xffffffff


	//   ....[57]....
        /*0120*/ 	.word	0xffffffff


	//   ....[58]....
        /*0124*/ 	.word	0xffffffff


	//   ....[59]....
        /*0128*/ 	.word	0xffffffff


	//   ....[60]....
        /*012c*/ 	.word	0xffffffff


	//   ....[61]....
        /*0130*/ 	.word	0xffffffff


	//   ....[62]....
        /*0134*/ 	.word	0xffffffff


	//   ....[63]....
        /*0138*/ 	.word	0xffffffff


	//   ....[64]....
        /*013c*/ 	.word	0xffffffff


	//   ....[65]....
        /*0140*/ 	.word	0xffffffff


	//   ....[66]....
        /*0144*/ 	.word	0xffffffff


	//   ....[67]....
        /*0148*/ 	.word	0xffffffff


	//   ....[68]....
        /*014c*/ 	.word	0xffffffff


	//   ....[69]....
        /*0150*/ 	.word	0xffffffff


	//   ....[70]....
        /*0154*/ 	.word	0xffffffff


	//   ....[71]....
        /*0158*/ 	.word	0xffffffff


	//   ....[72]....
        /*015c*/ 	.word	0xffffffff


	//   ....[73]....
        /*0160*/ 	.word	0xffffffff


	//   ....[74]....
        /*0164*/ 	.word	0xffffffff


	//   ....[75]....
        /*0168*/ 	.word	0xffffffff


	//   ....[76]....
        /*016c*/ 	.word	0xffffffff


	//   ....[77]....
        /*0170*/ 	.word	0xffffffff


	//   ....[78]....
        /*0174*/ 	.word	0xffffffff


	//   ....[79]....
        /*0178*/ 	.word	0xffffffff


	//   ....[80]....
        /*017c*/ 	.word	0xffffffff


	//   ....[81]....
        /*0180*/ 	.word	0xffffffff


	//   ....[82]....
        /*0184*/ 	.word	0xffffffff


	//----- nvinfo : EIATTR_COOP_GROUP_INSTR_OFFSETS
	.align		4
.L_3693:
        /*0188*/ 	.byte	0x04, 0x28
        /*018a*/ 	.short	(.L_3695 - .L_3694)


	//   ....[0]....
.L_3694:
        /*018c*/ 	.word	0x00000bc0


	//   ....[1]....
        /*0190*/ 	.word	0x00000d20


	//   ....[2]....
        /*0194*/ 	.word	0x00000e30


	//   ....[3]....
        /*0198*/ 	.word	0x00001a60


	//   ....[4]....
        /*019c*/ 	.word	0x00001e10


	//   ....[5]....
        /*01a0*/ 	.word	0x000023e0


	//   ....[6]....
        /*01a4*/ 	.word	0x00002420


	//   ....[7]....
        /*01a8*/ 	.word	0x00002460


	//   ....[8]....
        /*01ac*/ 	.word	0x00002490


	//   ....[9]....
        /*01b0*/ 	.word	0x000024b0


	//   ....[10]....
        /*01b4*/ 	.word	0x000024c0


	//   ....[11]....
        /*01b8*/ 	.word	0x00002580


	//   ....[12]....
        /*01bc*/ 	.word	0x000025a0


	//   ....[13]....
        /*01c0*/ 	.word	0x000025b0


	//   ....[14]....
        /*01c4*/ 	.word	0x000025c0


	//   ....[15]....
        /*01c8*/ 	.word	0x00002680


	//   ....[16]....
        /*01cc*/ 	.word	0x000026a0


	//   ....[17]....
        /*01d0*/ 	.word	0x000026b0


	//   ....[18]....
        /*01d4*/ 	.word	0x000026c0


	//   ....[19]....
        /*01d8*/ 	.word	0x000027a0


	//   ....[20]....
        /*01dc*/ 	.word	0x000027e0


	//   ....[21]....
        /*01e0*/ 	.word	0x00002820


	//   ....[22]....
        /*01e4*/ 	.word	0x00002850


	//   ....[23]....
        /*01e8*/ 	.word	0x000029a0


	//   ....[24]....
        /*01ec*/ 	.word	0x000029e0


	//   ....[25]....
        /*01f0*/ 	.word	0x00002a20


	//   ....[26]....
        /*01f4*/ 	.word	0x00002a50


	//   ....[27]....
        /*01f8*/ 	.word	0x00002be0


	//   ....[28]....
        /*01fc*/ 	.word	0x00002c10


	//   ....[29]....
        /*0200*/ 	.word	0x00002c80


	//   ....[30]....
        /*0204*/ 	.word	0x00002cc0


	//   ....[31]....
        /*0208*/ 	.word	0x00002cd0


	//   ....[32]....
        /*020c*/ 	.word	0x00002ce0


	//   ....[33]....
        /*0210*/ 	.word	0x00002cf0


	//   ....[34]....
        /*0214*/ 	.word	0x00002d00


	//   ....[35]....
        /*0218*/ 	.word	0x00002de0


	//   ....[36]....
        /*021c*/ 	.word	0x00002e00


	//   ....[37]....
        /*0220*/ 	.word	0x00002e10


	//   ....[38]....
        /*0224*/ 	.word	0x00002e20


	//   ....[39]....
        /*0228*/ 	.word	0x00002f00


	//   ....[40]....
        /*022c*/ 	.word	0x00002f20


	//   ....[41]....
        /*0230*/ 	.word	0x00002f30


	//   ....[42]....
        /*0234*/ 	.word	0x00002f40


	//   ....[43]....
        /*0238*/ 	.word	0x00003020


	//   ....[44]....
        /*023c*/ 	.word	0x00003040


	//   ....[45]....
        /*0240*/ 	.word	0x00003050


	//   ....[46]....
        /*0244*/ 	.word	0x00003060


	//   ....[47]....
        /*0248*/ 	.word	0x00003140


	//   ....[48]....
        /*024c*/ 	.word	0x00003160


	//   ....[49]....
        /*0250*/ 	.word	0x00003170


	//   ....[50]....
        /*0254*/ 	.word	0x00003180


	//   ....[51]....
        /*0258*/ 	.word	0x00003260


	//   ....[52]....
        /*025c*/ 	.word	0x000032a0


	//   ....[53]....
        /*0260*/ 	.word	0x000032e0


	//   ....[54]....
        /*0264*/ 	.word	0x00003310


	//   ....[55]....
        /*0268*/ 	.word	0x00003340


	//   ....[56]....
        /*026c*/ 	.word	0x00003370


	//   ....[57]....
        /*0270*/ 	.word	0x000033a0


	//   ....[58]....
        /*0274*/ 	.word	0x000033d0


	//   ....[59]....
        /*0278*/ 	.word	0x00003400


	//   ....[60]....
        /*027c*/ 	.word	0x00003430


	//   ....[61]....
        /*0280*/ 	.word	0x000045f0


	//   ....[62]....
        /*0284*/ 	.word	0x00004630


	//   ....[63]....
        /*0288*/ 	.word	0x00004700


	//   ....[64]....
        /*028c*/ 	.word	0x00004720


	//   ....[65]....
        /*0290*/ 	.word	0x00004750


	//   ....[66]....
        /*0294*/ 	.word	0x00004770


	//   ....[67]....
        /*0298*/ 	.word	0x000047c0


	//   ....[68]....
        /*029c*/ 	.word	0x000047f0


	//   ....[69]....
        /*02a0*/ 	.word	0x000048d0


	//   ....[70]....
        /*02a4*/ 	.word	0x00004900


	//   ....[71]....
        /*02a8*/ 	.word	0x00004cf0


	//   ....[72]....
        /*02ac*/ 	.word	0x00004fd0


	//   ....[73]....
        /*02b0*/ 	.word	0x00005370


	//   ....[74]....
        /*02b4*/ 	.word	0x000053c0


	//   ....[75]....
        /*02b8*/ 	.word	0x000053f0


	//   ....[76]....
        /*02bc*/ 	.word	0x00005410


	//   ....[77]....
        /*02c0*/ 	.word	0x00005430


	//   ....[78]....
        /*02c4*/ 	.word	0x000054e0


	//   ....[79]....
        /*02c8*/ 	.word	0x00005530


	//   ....[80]....
        /*02cc*/ 	.word	0x00005550


	//   ....[81]....
        /*02d0*/ 	.word	0x00005570


	//   ....[82]....
        /*02d4*/ 	.word	0x00005590


	//----- nvinfo : EIATTR_EXIT_INSTR_OFFSETS
	.align		4
.L_3695:
        /*02d8*/ 	.byte	0x04, 0x1c
        /*02da*/ 	.short	(.L_3697 - .L_3696)


	//   ....[0]....
.L_3696:
        /*02dc*/ 	.word	0x00005650


	//   ....[1]....
        /*02e0*/ 	.word	0x000057a0


	//----- nvinfo : EIATTR_MAX_THREADS
	.align		4
.L_3697:
        /*02e4*/ 	.byte	0x04, 0x05
        /*02e6*/ 	.short	(.L_3699 - .L_3698)
.L_3698:
        /*02e8*/ 	.word	0x00000020
        /*02ec*/ 	.word	0x00000001
        /*02f0*/ 	.word	0x00000001


	//----- nvinfo : EIATTR_CRS_STACK_SIZE
	.align		4
.L_3699:
        /*02f4*/ 	.byte	0x04, 0x1e
        /*02f6*/ 	.short	(.L_3701 - .L_3700)
.L_3700:
        /*02f8*/ 	.word	0x00000000
.L_3701:


//--------------------- .nv.info._Z25selective_scan_bwd_kernelI32Selective_Scan_bwd_kernel_traitsILi32ELi4ELb0ELb1ELb1ELb0ELb1EN3c104HalfENS1_7complexIfEEEEv12SSMParamsBwd --------------------------
	.section	.nv.info._Z25selective_scan_bwd_kernelI32Selective_Scan_bwd_kernel_traitsILi32ELi4ELb0ELb1ELb1ELb0ELb1EN3c104HalfENS1_7complexIfEEEEv12SSMParamsBwd,"",@"SHT_CUDA_INFO"
	.sectionflags	@""
	.align	4


	//----- nvinfo : EIATTR_CUDA_API_VERSION
	.align		4
        /*0000*/ 	.byte	0x04, 0x37
        /*0002*/ 	.short	(.L_3703 - .L_3702)
.L_3702:
        /*0004*/ 	.word	0x00000082


	//----- nvinfo : EIATTR_SW2861232_WAR
	.align		4
.L_3703:
        /*0008*/ 	.byte	0x01, 0x35
	.zero		2


	//----- nvinfo : EIATTR_PARAM_CBANK
	.align		4
        /*000c*/ 	.byte	0x04, 0x0a
        /*000e*/ 	.short	(.L_3705 - .L_3704)
	.align		4
.L_3704:
        /*0010*/ 	.word	index@(.nv.constant0._Z25selective_scan_bwd_kernelI32Selective_Scan_bwd_kernel_traitsILi32ELi4ELb0ELb1ELb1ELb0ELb1EN3c104HalfENS1_7complexIfEEEEv12SSMParamsBwd)
        /*0014*/ 	.short	0x0160
        /*0016*/ 	.short	0x01f0


	//----- nvinfo : EIATTR_CBANK_PARAM_SIZE
	.align		4
.L_3705:
        /*0018*/ 	.byte	0x03, 0x19
        /*001a*/ 	.short	0x01f0


	//----- nvinfo : EIATTR_KPARAM_INFO
	.align		4
        /*001c*/ 	.byte	0x04, 0x17
        /*001e*/ 	.short	(.L_3707 - .L_3706)
.L_3706:
        /*0020*/ 	.word	0x00000000
        /*0024*/ 	.short	0x0000
        /*0026*/ 	.short	0x0000
        /*0028*/ 	.byte	0x00, 0xf0, 0xc1, 0x07


	//----- nvinfo : EIATTR_MAXREG_COUNT
	.align		4
.L_3707:
        /*002c*/ 	.byte	0x03, 0x1b
        /*002e*/ 	.short	0x00ff


	//----- nvinfo : EIATTR_NUM_BARRIERS
	.align		4
        /*0030*/ 	.byte	0x02, 0x4c
        /*0032*/ 	.byte	0x01
	.zero		1


	//----- nvinfo : EIATTR_MERCURY_ISA_VERSION
	.align		4
        /*0034*/ 	.byte	0x03, 0x5f
        /*0036*/ 	.short	0x0000


	//----- nvinfo : EIATTR_COOP_GROUP_MASK_REGIDS
	.align		4
        /*0038*/ 	.byte	0x04, 0x29
        /*003a*/ 	.short	(.L_3709 - .L_3708)


	//   ....[0]....
.L_3708:
        /*003c*/ 	.word	0xffffffff


	//   ....[1]....
        /*0040*/ 	.word	0xffffffff


	//   ....[2]....
        /*0044*/ 	.word	0xffffffff


	//   ....[3]....
        /*0048*/ 	.word	0xffffffff


	//   ....[4]....
        /*004c*/ 	.word	0xffffffff


	//   ....[5]....
        /*0050*/ 	.word	0xffffffff


	//   ....[6]....
        /*0054*/ 	.word	0xffffffff


	//   ....[7]....
        /*0058*/ 	.word	0xffffffff


	//   ....[8]....
        /*005c*/ 	.word	0xffffffff


	//   ....[9]....
        /*0060*/ 	.word	0xffffffff


	//   ....[10]....
        /*0064*/ 	.word	0xffffffff


	//   ....[11]....
        /*0068*/ 	.word	0xffffffff


	//   ....[12]....
        /*006c*/ 	.word	0xffffffff


	//   ....[13]....
        /*0070*/ 	.word	0xffffffff


	//   ....[14]....
        /*0074*/ 	.word	0xffffffff


	//   ....[15]....
        /*0078*/ 	.word	0xffffffff


	//   ....[16]....
        /*007c*/ 	.word	0xffffffff


	//   ....[17]....
        /*0080*/ 	.word	0xffffffff


	//   ....[18]....
        /*0084*/ 	.word	0xffffffff


	//   ....[19]....
        /*0088*/ 	.word	0xffffffff


	//   ....[20]....
        /*008c*/ 	.word	0xffffffff


	//   ....[21]....
        /*0090*/ 	.word	0xffffffff


	//   ....[22]....
        /*0094*/ 	.word	0xffffffff


	//   ....[23]....
        /*0098*/ 	.word	0xffffffff


	//   ....[24]....
        /*009c*/ 	.word	0xffffffff


	//   ....[25]....
        /*00a0*/ 	.word	0xffffffff


	//   ....[26]....
        /*00a4*/ 	.word	0xffffffff


	//   ....[27]....
        /*00a8*/ 	.word	0xffffffff


	//   ....[28]....
        /*00ac*/ 	.word	0xffffffff


	//   ....[29]....
        /*00b0*/ 	.word	0xffffffff


	//   ....[30]....
        /*00b4*/ 	.word	0xffffffff


	//   ....[31]....
        /*00b8*/ 	.word	0xffffffff


	//   ....[32]....
        /*00bc*/ 	.word	0xffffffff


	//   ....[33]....
        /*00c0*/ 	.word	0xffffffff


	//   ....[34]....
        /*00c4*/ 	.word	0xffffffff


	//   ....[35]....
        /*00c8*/ 	.word	0xffffffff


	//   ....[36]....
        /*00cc*/ 	.word	0xffffffff


	//   ....[37]....
        /*00d0*/ 	.word	0xffffffff


	//   ....[38]....
        /*00d4*/ 	.word	0xffffffff


	//   ....[39]....
        /*00d8*/ 	.word	0xffffffff


	//   ....[40]....
        /*00dc*/ 	.word	0xffffffff


	//   ....[41]....
        /*00e0*/ 	.word	0xffffffff


	//   ....[42]....
        /*00e4*/ 	.word	0xffffffff


	//   ....[43]....
        /*00e8*/ 	.word	0xffffffff


	//   ....[44]....
        /*00ec*/ 	.word	0xffffffff


	//   ....[45]....
        /*00f0*/ 	.word	0xffffffff


	//   ....[46]....
        /*00f4*/ 	.word	0xffffffff


	//   ....[47]....
        /*00f8*/ 	.word	0xffffffff


	//   ....[48]....
        /*00fc*/ 	.word	0xffffffff


	//   ....[49]....
        /*0100*/ 	.word	0xffffffff


	//   ....[50]....
        /*0104*/ 	.word	0xffffffff


	//   ....[51]....
        /*0108*/ 	.word	0xffffffff


	//   ....[52]....
        /*010c*/ 	.word	0xffffffff


	//   ....[53]....
        /*0110*/ 	.word	0xffffffff


	//   ....[54]....
        /*0114*/ 	.word	0xffffffff


	//   ....[55]....
        /*0118*/ 	.word	0xffffffff


	//   ....[56]....
        /*011c*/ 	.word	0xffffffff


	//   ....[57]....
        /*0120*/ 	.word	0xffffffff


	//   ....[58]....
        /*0124*/ 	.word	0xffffffff


	//   ....[59]....
        /*0128*/ 	.word	0xffffffff


	//   ....[60]....
        /*012c*/ 	.word	0xffffffff


	//   ....[61]....
        /*0130*/ 	.word	0xffffffff


	//   ....[62]....
        /*0134*/ 	.word	0xffffffff


	//   ....[63]....
        /*0138*/ 	.word	0xffffffff


	//   ....[64]....
        /*013c*/ 	.word	0xffffffff


	//   ....[65]....
        /*0140*/ 	.word	0xffffffff


	//   ....[66]....
        /*0144*/ 	.word	0xffffffff


	//   ....[67]....
        /*0148*/ 	.word	0xffffffff


	//   ....[68]....
        /*014c*/ 	.word	0xffffffff


	//   ....[69]....
        /*0150*/ 	.word	0xffffffff


	//   ....[70]....
        /*0154*/ 	.word	0xffffffff


	//   ....[71]....
        /*0158*/ 	.word	0xffffffff


	//   ....[72]....
        /*015c*/ 	.word	0xffffffff


	//   ....[73]....
        /*0160*/ 	.word	0xffffffff


	//   ....[74]....
        /*0164*/ 	.word	0xffffffff


	//   ....[75]....
        /*0168*/ 	.word	0xffffffff


	//   ....[76]....
        /*016c*/ 	.word	0xffffffff


	//   ....[77]....
        /*0170*/ 	.word	0xffffffff


	//   ....[78]....
        /*0174*/ 	.word	0xffffffff


	//   ....[79]....
        /*0178*/ 	.word	0xffffffff


	//   ....[80]....
        /*017c*/ 	.word	0xffffffff


	//   ....[81]....
        /*0180*/ 	.word	0xffffffff


	//   ....[82]....
        /*0184*/ 	.word	0xffffffff


	//   ....[83]....
        /*0188*/ 	.word	0xffffffff


	//   ....[84]....
        /*018c*/ 	.word	0xffffffff


	//   ....[85]....
        /*0190*/ 	.word	0xffffffff


	//   ....[86]....
        /*0194*/ 	.word	0xffffffff


	//----- nvinfo : EIATTR_COOP_GROUP_INSTR_OFFSETS
	.align		4
.L_3709:
        /*0198*/ 	.byte	0x04, 0x28
        /*019a*/ 	.short	(.L_3711 - .L_3710)


	//   ....[0]....
.L_3710:
        /*019c*/ 	.word	0x00000bb0


	//   ....[1]....
        /*01a0*/ 	.word	0x00000d00


	//   ....[2]....
        /*01a4*/ 	.word	0x00000fb0


	//   ....[3]....
        /*01a8*/ 	.word	0x000011f0


	//   ....[4]....
        /*01ac*/ 	.word	0x00001420


	//   ....[5]....
        /*01b0*/ 	.word	0x00001630


	//   ....[6]....
        /*01b4*/ 	.word	0x00001ae0


	//   ....[7]....
        /*01b8*/ 	.word	0x000028c0


	//   ....[8]....
        /*01bc*/ 	.word	0x00002c40


	//   ....[9]....
        /*01c0*/ 	.word	0x00003270


	//   ....[10]....
        /*01c4*/ 	.word	0x000032b0


	//   ....[11]....
        /*01c8*/ 	.word	0x000032f0


	//   ....[12]....
        /*01cc*/ 	.word	0x00003330


	//   ....[13]....
        /*01d0*/ 	.word	0x00003380


	//   ....[14]....
        /*01d4*/ 	.word	0x00003430


	//   ....[15]....
        /*01d8*/ 	.word	0x00003460


	//   ....[16]....
        /*01dc*/ 	.word	0x00003480


	//   ....[17]....
        /*01e0*/ 	.word	0x00003490


	//   ....[18]....
        /*01e4*/ 	.word	0x00003530


	//   ....[19]....
        /*01e8*/ 	.word	0x00003560


	//   ....[20]....
        /*01ec*/ 	.word	0x00003580


	//   ....[21]....
        /*01f0*/ 	.word	0x00003590


	//   ....[22]....
        /*01f4*/ 	.word	0x00003650


	//   ....[23]....
        /*01f8*/ 	.word	0x00003690


	//   ....[24]....
        /*01fc*/ 	.word	0x000036c0


	//   ....[25]....
        /*0200*/ 	.word	0x000036f0


	//   ....[26]....
        /*0204*/ 	.word	0x00003830


	//   ....[27]....
        /*0208*/ 	.word	0x00003870


	//   ....[28]....
        /*020c*/ 	.word	0x000038a0


	//   ....[29]....
        /*0210*/ 	.word	0x000038d0


	//   ....[30]....
        /*0214*/ 	.word	0x00003ab0


	//   ....[31]....
        /*0218*/ 	.word	0x00003ae0


	//   ....[32]....
        /*021c*/ 	.word	0x00003b20


	//   ....[33]....
        /*0220*/ 	.word	0x00003b40


	//   ....[34]....
        /*0224*/ 	.word	0x00003b50


	//   ....[35]....
        /*0228*/ 	.word	0x00003b60


	//   ....[36]....
        /*022c*/ 	.word	0x00003b70


	//   ....[37]....
        /*0230*/ 	.word	0x00003b80


	//   ....[38]....
        /*0234*/ 	.word	0x00003b90


	//   ....[39]....
        /*0238*/ 	.word	0x00003c70


	//   ....[40]....
        /*023c*/ 	.word	0x00003c90


	//   ....[41]....
        /*0240*/ 	.word	0x00003ca0


	//   ....[42]....
        /*0244*/ 	.word	0x00003cb0


	//   ....[43]....
        /*0248*/ 	.word	0x00003d90


	//   ....[44]....
        /*024c*/ 	.word	0x00003db0


	//   ....[45]....
        /*0250*/ 	.word	0x00003dc0


	//   ....[46]....
        /*0254*/ 	.word	0x00003dd0


	//   ....[47]....
        /*0258*/ 	.word	0x00003eb0


	//   ....[48]....
        /*025c*/ 	.word	0x00003ed0


	//   ....[49]....
        /*0260*/ 	.word	0x00003ee0


	//   ....[50]....
        /*0264*/ 	.word	0x00003ef0


	//   ....[51]....
        /*0268*/ 	.word	0x00003fd0


	//   ....[52]....
        /*026c*/ 	.word	0x00003ff0


	//   ....[53]....
        /*0270*/ 	.word	0x00004000


	//   ....[54]....
        /*0274*/ 	.word	0x00004010


	//   ....[55]....
        /*0278*/ 	.word	0x000040f0


	//   ....[56]....
        /*027c*/ 	.word	0x00004130


	//   ....[57]....
        /*0280*/ 	.word	0x00004170


	//   ....[58]....
        /*0284*/ 	.word	0x000041b0


	//   ....[59]....
        /*0288*/ 	.word	0x000041f0


	//   ....[60]....
        /*028c*/ 	.word	0x00004230


	//   ....[61]....
        /*0290*/ 	.word	0x00004270


	//   ....[62]....
        /*0294*/ 	.word	0x000042b0


	//   ....[63]....
        /*0298*/ 	.word	0x000042f0


	//   ....[64]....
        /*029c*/ 	.word	0x00004330


	//   ....[65]....
        /*02a0*/ 	.word	0x000054a0


	//   ....[66]....
        /*02a4*/ 	.word	0x000054e0


	//   ....[67]....
        /*02a8*/ 	.word	0x00005560


	//   ....[68]....
        /*02ac*/ 	.word	0x00005580


	//   ....[69]....
        /*02b0*/ 	.word	0x000055b0


	//   ....[70]....
        /*02b4*/ 	.word	0x000055d0


	//   ....[71]....
        /*02b8*/ 	.word	0x00005600


	//   ....[72]....
        /*02bc*/ 	.word	0x00005620


	//   ....[73]....
        /*02c0*/ 	.word	0x00005660


	//   ....[74]....
        /*02c4*/ 	.word	0x000056a0


	//   ....[75]....
        /*02c8*/ 	.word	0x00005b50


	//   ....[76]....
        /*02cc*/ 	.word	0x00005e00


	//   ....[77]....
        /*02d0*/ 	.word	0x000061d0


	//   ....[78]....
        /*02d4*/ 	.word	0x00006220


	//   ....[79]....
        /*02d8*/ 	.word	0x00006250


	//   ....[80]....
        /*02dc*/ 	.word	0x00006270


	//   ....[81]....
        /*02e0*/ 	.word	0x00006290


	//   ....[82]....
        /*02e4*/ 	.word	0x00006340


	//   ....[83]....
        /*02e8*/ 	.word	0x00006390


	//   ....[84]....
        /*02ec*/ 	.word	0x000063b0


	//   ....[85]....
        /*02f0*/ 	.word	0x000063d0


	//   ....[86]....
        /*02f4*/ 	.word	0x000063f0


	//----- nvinfo : EIATTR_EXIT_INSTR_OFFSETS
	.align		4
.L_3711:
        /*02f8*/ 	.byte	0x04, 0x1c
        /*02fa*/ 	.short	(.L_3713 - .L_3712)


	//   ....[0]....
.L_3712:
        /*02fc*/ 	.word	0x000064b0


	//   ....[1]....
        /*0300*/ 	.word	0x00006600


	//----- nvinfo : EIATTR_MAX_THREADS
	.align		4
.L_3713:
        /*0304*/ 	.byte	0x04, 0x05
        /*0306*/ 	.short	(.L_3715 - .L_3714)
.L_3714:
        /*0308*/ 	.word	0x00000020
        /*030c*/ 	.word	0x00000001
        /*0310*/ 	.word	0x00000001


	//----- nvinfo : EIATTR_CRS_STACK_SIZE
	.align		4
.L_3715:
        /*0314*/ 	.byte	0x04, 0x1e
        /*0316*/ 	.short	(.L_3717 - .L_3716)
.L_3716:
        /*0318*/ 	.word	0x00000000
.L_3717:


//--------------------- .nv.info._Z25selective_scan_bwd_kernelI32Selective_Scan_bwd_kernel_traitsILi32ELi4ELb0ELb1ELb1ELb1ELb0EN3c104HalfENS1_7complexIfEEEEv12SSMParamsBwd --------------------------
	.section	.nv.info._Z25selective_scan_bwd_kernelI32Selective_Scan_bwd_kernel_traitsILi32ELi4ELb0ELb1ELb1ELb1ELb0EN3c104HalfENS1_7complexIfEEEEv12SSMParamsBwd,"",@"SHT_CUDA_INFO"
	.sectionflags	@""
	.align	4


	//----- nvinfo : EIATTR_CUDA_API_VERSION
	.align		4
        /*0000*/ 	.byte	0x04, 0x37
        /*0002*/ 	.short	(.L_3719 - .L_3718)
.L_3718:
        /*0004*/ 	.word	0x00000082


	//----- nvinfo : EIATTR_SW2861232_WAR
	.align		4
.L_3719:
        /*0008*/ 	.byte	0x01, 0x35
	.zero		2


	//----- nvinfo : EIATTR_PARAM_CBANK
	.align		4
        /*000c*/ 	.byte	0x04, 0x0a
        /*000e*/ 	.short	(.L_3721 - .L_3720)
	.align		4
.L_3720:
        /*0010*/ 	.word	index@(.nv.constant0._Z25selective_scan_bwd_kernelI32Selective_Scan_bwd_kernel_traitsILi32ELi4ELb0ELb1ELb1ELb1ELb0EN3c104HalfENS1_7complexIfEEEEv12SSMParamsBwd)
        /*0014*/ 	.short	0x0160
        /*0016*/ 	.short	0x01f0


	//----- nvinfo : EIATTR_CBANK_PARAM_SIZE
	.align		4
.L_3721:
        /*0018*/ 	.byte	0x03, 0x19
        /*001a*/ 	.short	0x01f0


	//----- nvinfo : EIATTR_KPARAM_INFO
	.align		4
        /*001c*/ 	.byte	0x04, 0x17
        /*001e*/ 	.short	(.L_3723 - .L_3722)
.L_3722:
        /*0020*/ 	.word	0x00000000
        /*0024*/ 	.short	0x0000
        /*0026*/ 	.short	0x0000
        /*0028*/ 	.byte	0x00, 0xf0, 0xc1, 0x07


	//----- nvinfo : EIATTR_MAXREG_COUNT
	.align		4
.L_3723:
        /*002c*/ 	.byte	0x03, 0x1b
        /*002e*/ 	.short	0x00ff


	//----- nvinfo : EIATTR_NUM_BARRIERS
	.align		4
        /*0030*/ 	.byte	0x02, 0x4c
        /*0032*/ 	.byte	0x01
	.zero		1


	//----- nvinfo : EIATTR_MERCURY_ISA_VERSION
	.align		4
        /*0034*/ 	.byte	0x03, 0x5f
        /*0036*/ 	.short	0x0000


	//----- nvinfo : EIATTR_COOP_GROUP_MASK_REGIDS
	.align		4
        /*0038*/ 	.byte	0x04, 0x29
        /*003a*/ 	.short	(.L_3725 - .L_3724)


	//   ....[0]....
.L_3724:
        /*003c*/ 	.word	0xffffffff


	//   ....[1]....
        /*0040*/ 	.word	0xffffffff


	//   ....[2]....
        /*0044*/ 	.word	0xffffffff


	//   ....[3]....
        /*0048*/ 	.word	0xffffffff


	//   ....[4]....
        /*004c*/ 	.word	0xffffffff


	//   ....[5]....
        /*0050*/ 	.word	0xffffffff


	//   ....[6]....
        /*0054*/ 	.word	0xffffffff


	//   ....[7]....
        /*0058*/ 	.word	0xffffffff


	//   ....[8]....
        /*005c*/ 	.word	0xffffffff


	//   ....[9]....
        /*0060*/ 	.word	0xffffffff


	//   ....[10]....
        /*0064*/ 	.word	0xffffffff


	//   ....[11]....
        /*0068*/ 	.word	0xffffffff


	//   ....[12]....
        /*006c*/ 	.word	0xffffffff


	//   ....[13]....
        /*0070*/ 	.word	0xffffffff


	//   ....[14]....
        /*0074*/ 	.word	0xffffffff


	//   ....[15]....
        /*0078*/ 	.word	0xffffffff


	//   ....[16]....
        /*007c*/ 	.word	0xffffffff


	//   ....[17]....
        /*0080*/ 	.word	0xffffffff


	//   ....[18]....
        /*0084*/ 	.word	0xffffffff


	//   ....[19]....
        /*0088*/ 	.word	0xffffffff


	//   ....[20]....
        /*008c*/ 	.word	0xffffffff


	//   ....[21]....
        /*0090*/ 	.word	0xffffffff


	//   ....[22]....
        /*0094*/ 	.word	0xffffffff


	//   ....[23]....
        /*0098*/ 	.word	0xffffffff


	//   ....[24]....
        /*009c*/ 	.word	0xffffffff


	//   ....[25]....
        /*00a0*/ 	.word	0xffffffff


	//   ....[26]....
        /*00a4*/ 	.word	0xffffffff


	//   ....[27]....
        /*00a8*/ 	.word	0xffffffff


	//   ....[28]....
        /*00ac*/ 	.word	0xffffffff


	//   ....[29]....
        /*00b0*/ 	.word	0xffffffff


	//   ....[30]....
        /*00b4*/ 	.word	0xffffffff


	//   ....[31]....
        /*00b8*/ 	.word	0xffffffff


	//   ....[32]....
        /*00bc*/ 	.word	0xffffffff


	//   ....[33]....
        /*00c0*/ 	.word	0xffffffff


	//   ....[34]....
        /*00c4*/ 	.word	0xffffffff


	//   ....[35]....
        /*00c8*/ 	.word	0xffffffff


	//   ....[36]....
        /*00cc*/ 	.word	0xffffffff


	//   ....[37]....
        /*00d0*/ 	.word	0xffffffff


	//   ....[38]....
        /*00d4*/ 	.word	0xffffffff


	//   ....[39]....
        /*00d8*/ 	.word	0xffffffff


	//   ....[40]....
        /*00dc*/ 	.word	0xffffffff


	//   ....[41]....
        /*00e0*/ 	.word	0xffffffff


	//   ....[42]....
        /*00e4*/ 	.word	0xffffffff


	//   ....[43]....
        /*00e8*/ 	.word	0xffffffff


	//   ....[44]....
        /*00ec*/ 	.word	0xffffffff


	//   ....[45]....
        /*00f0*/ 	.word	0xffffffff


	//   ....[46]....
        /*00f4*/ 	.word	0xffffffff


	//   ....[47]....
        /*00f8*/ 	.word	0xffffffff


	//   ....[48]....
        /*00fc*/ 	.word	0xffffffff


	//   ....[49]....
        /*0100*/ 	.word	0xffffffff


	//   ....[50]....
        /*0104*/ 	.word	0xffffffff


	//   ....[51]....
        /*0108*/ 	.word	0xffffffff


	//   ....[52]....
        /*010c*/ 	.word	0xffffffff


	//   ....[53]....
        /*0110*/ 	.word	0xffffffff


	//   ....[54]....
        /*0114*/ 	.word	0xffffffff


	//   ....[55]....
        /*0118*/ 	.word	0xffffffff


	//   ....[56]....
        /*011c*/ 	.word	0xffffffff


	//   ....[57]....
        /*0120*/ 	.word	0xffffffff


	//   ....[58]....
        /*0124*/ 	.word	0xffffffff


	//   ....[59]....
        /*0128*/ 	.word	0xffffffff


	//   ....[60]....
        /*012c*/ 	.word	0xffffffff


	//   ....[61]....
        /*0130*/ 	.word	0xffffffff


	//   ....[62]....
        /*0134*/ 	.word	0xffffffff


	//   ....[63]....
        /*0138*/ 	.word	0xffffffff


	//   ....[64]....
        /*013c*/ 	.word	0xffffffff


	//   ....[65]....
        /*0140*/ 	.word	0xffffffff


	//   ....[66]....
        /*0144*/ 	.word	0xffffffff


	//   ....[67]....
        /*0148*/ 	.word	0xffffffff


	//   ....[68]....
        /*014c*/ 	.word	0xffffffff


	//   ....[69]....
        /*0150*/ 	.word	0xffffffff


	//   ....[70]....
        /*0154*/ 	.word	0xffffffff


	//   ....[71]....
        /*0158*/ 	.word	0xffffffff


	//   ....[72]....
        /*015c*/ 	.word	0xffffffff


	//   ....[73]....
        /*0160*/ 	.word	0xffffffff


	//   ....[74]....
        /*0164*/ 	.word	0xffffffff


	//   ....[75]....
        /*0168*/ 	.word	0xffffffff


	//   ....[76]....
        /*016c*/ 	.word	0xffffffff


	//   ....[77]....
        /*0170*/ 	.word	0xffffffff


	//   ....[78]....
        /*0174*/ 	.word	0xffffffff


	//   ....[79]....
        /*0178*/ 	.word	0xffffffff


	//   ....[80]....
        /*017c*/ 	.word	0xffffffff


	//   ....[81]....
        /*0180*/ 	.word	0xffffffff


	//   ....[82]....
        /*0184*/ 	.word	0xffffffff


	//   ....[83]....
        /*0188*/ 	.word	0xffffffff


	//----- nvinfo : EIATTR_COOP_GROUP_INSTR_OFFSETS
	.align		4
.L_3725:
        /*018c*/ 	.byte	0x04, 0x28
        /*018e*/ 	.short	(.L_3727 - .L_3726)


	//   ....[0]....
.L_3726:
        /*0190*/ 	.word	0x00000bb0


	//   ....[1]....
        /*0194*/ 	.word	0x00000cf0


	//   ....[2]....
        /*0198*/ 	.word	0x00000ea0


	//   ....[3]....
        /*019c*/ 	.word	0x00002310


	//   ....[4]....
        /*01a0*/ 	.word	0x000026b0


	//   ....[5]....
        /*01a4*/ 	.word	0x00002c90


	//   ....[6]....
        /*01a8*/ 	.word	0x00002cd0


	//   ....[7]....
        /*01ac*/ 	.word	0x00002d10


	//   ....[8]....
        /*01b0*/ 	.word	0x00002d40


	//   ....[9]....
        /*01b4*/ 	.word	0x00002d60


	//   ....[10]....
        /*01b8*/ 	.word	0x00002d70


	//   ....[11]....
        /*01bc*/ 	.word	0x00002e30


	//   ....[12]....
        /*01c0*/ 	.word	0x00002e50


	//   ....[13]....
        /*01c4*/ 	.word	0x00002e60


	//   ....[14]....
        /*01c8*/ 	.word	0x00002e70


	//   ....[15]....
        /*01cc*/ 	.word	0x00002f30


	//   ....[16]....
        /*01d0*/ 	.word	0x00002f50


	//   ....[17]....
        /*01d4*/ 	.word	0x00002f60


	//   ....[18]....
        /*01d8*/ 	.word	0x00002f70


	//   ....[19]....
        /*01dc*/ 	.word	0x00003050


	//   ....[20]....
        /*01e0*/ 	.word	0x00003090


	//   ....[21]....
        /*01e4*/ 	.word	0x000030d0


	//   ....[22]....
        /*01e8*/ 	.word	0x00003100


	//   ....[23]....
        /*01ec*/ 	.word	0x00003250


	//   ....[24]....
        /*01f0*/ 	.word	0x00003290


	//   ....[25]....
        /*01f4*/ 	.word	0x000032d0


	//   ....[26]....
        /*01f8*/ 	.word	0x00003300


	//   ....[27]....
        /*01fc*/ 	.word	0x00003490


	//   ....[28]....
        /*0200*/ 	.word	0x000034c0


	//   ....[29]....
        /*0204*/ 	.word	0x00003530


	//   ....[30]....
        /*0208*/ 	.word	0x00003570


	//   ....[31]....
        /*020c*/ 	.word	0x00003580


	//   ....[32]....
        /*0210*/ 	.word	0x00003590


	//   ....[33]....
        /*0214*/ 	.word	0x000035a0


	//   ....[34]....
        /*0218*/ 	.word	0x000035b0


	//   ....[35]....
        /*021c*/ 	.word	0x00003690


	//   ....[36]....
        /*0220*/ 	.word	0x000036b0


	//   ....[37]....
        /*0224*/ 	.word	0x000036c0


	//   ....[38]....
        /*0228*/ 	.word	0x000036d0


	//   ....[39]....
        /*022c*/ 	.word	0x000037b0


	//   ....[40]....
        /*0230*/ 	.word	0x000037d0


	//   ....[41]....
        /*0234*/ 	.word	0x000037e0


	//   ....[42]....
        /*0238*/ 	.word	0x000037f0


	//   ....[43]....
        /*023c*/ 	.word	0x000038d0


	//   ....[44]....
        /*0240*/ 	.word	0x000038f0


	//   ....[45]....
        /*0244*/ 	.word	0x00003900


	//   ....[46]....
        /*0248*/ 	.word	0x00003910


	//   ....[47]....
        /*024c*/ 	.word	0x000039f0


	//   ....[48]....
        /*0250*/ 	.word	0x00003a10


	//   ....[49]....
        /*0254*/ 	.word	0x00003a20


	//   ....[50]....
        /*0258*/ 	.word	0x00003a30


	//   ....[51]....
        /*025c*/ 	.word	0x00003b10


	//   ....[52]....
        /*0260*/ 	.word	0x00003b50


	//   ....[53]....
        /*0264*/ 	.word	0x00003b90


	//   ....[54]....
        /*0268*/ 	.word	0x00003bc0


	//   ....[55]....
        /*026c*/ 	.word	0x00003bf0


	//   ....[56]....
        /*0270*/ 	.word	0x00003c20


	//   ....[57]....
        /*0274*/ 	.word	0x00003c50


	//   ....[58]....
        /*0278*/ 	.word	0x00003c80


	//   ....[59]....
        /*027c*/ 	.word	0x00003cb0


	//   ....[60]....
        /*0280*/ 	.word	0x00003ce0


	//   ....[61]....
        /*0284*/ 	.word	0x00004ea0


	//   ....[62]....
        /*0288*/ 	.word	0x00004ee0


	//   ....[63]....
        /*028c*/ 	.word	0x00004fb0


	//   ....[64]....
        /*0290*/ 	.word	0x00004fd0


	//   ....[65]....
        /*0294*/ 	.word	0x00005000


	//   ....[66]....
        /*0298*/ 	.word	0x00005020


	//   ....[67]....
        /*029c*/ 	.word	0x00005070


	//   ....[68]....
        /*02a0*/ 	.word	0x000050a0


	//   ....[69]....
        /*02a4*/ 	.word	0x00005180


	//   ....[70]....
        /*02a8*/ 	.word	0x000051b0


	//   ....[71]....
        /*02ac*/ 	.word	0x00005660


	//   ....[72]....
        /*02b0*/ 	.word	0x00005770


	//   ....[73]....
        /*02b4*/ 	.word	0x00005bf0


	//   ....[74]....
        /*02b8*/ 	.word	0x00005f90


	//   ....[75]....
        /*02bc*/ 	.word	0x00005fe0


	//   ....[76]....
        /*02c0*/ 	.word	0x00006010


	//   ....[77]....
        /*02c4*/ 	.word	0x00006030


	//   ....[78]....
        /*02c8*/ 	.word	0x00006050


	//   ....[79]....
        /*02cc*/ 	.word	0x00006100


	//   ....[80]....
        /*02d0*/ 	.word	0x00006150


	//   ....[81]....
        /*02d4*/ 	.word	0x00006170


	//   ....[82]....
        /*02d8*/ 	.word	0x00006190


	//   ....[83]....
        /*02dc*/ 	.word	0x000061b0


	//----- nvinfo : EIATTR_EXIT_INSTR_OFFSETS
	.align		4
.L_3727:
        /*02e0*/ 	.byte	0x04, 0x1c
        /*02e2*/ 	.short	(.L_3729 - .L_3728)


	//   ....[0]....
.L_3728:
        /*02e4*/ 	.word	0x00006270


	//   ....[1]....
        /*02e8*/ 	.word	0x000063c0


	//----- nvinfo : EIATTR_MAX_THREADS
	.align		4
.L_3729:
        /*02ec*/ 	.byte	0x04, 0x05
        /*02ee*/ 	.short	(.L_3731 - .L_3730)
.L_3730:
        /*02f0*/ 	.word	0x00000020
        /*02f4*/ 	.word	0x00000001
        /*02f8*/ 	.word	0x00000001


	//----- nvinfo : EIATTR_CRS_STACK_SIZE
	.align		4
.L_3731:
        /*02fc*/ 	.byte	0x04, 0x1e
        /*02fe*/ 	.short	(.L_3733 - .L_3732)
.L_3732:
        /*0300*/ 	.word	0x00000000
.L_3733:


//--------------------- .nv.info._Z25selective_scan_bwd_kernelI32Selective_Scan_bwd_kernel_traitsILi32ELi4ELb0ELb1ELb1ELb1ELb1EN3c104HalfENS1_7complexIfEEEEv12SSMParamsBwd --------------------------
	.section	.nv.info._Z25selective_scan_bwd_kernelI32Selective_Scan_bwd_kernel_traitsILi32ELi4ELb0ELb1ELb1ELb1ELb1EN3c104HalfENS1_7complexIfEEEEv12SSMParamsBwd,"",@"SHT_CUDA_INFO"
	.sectionflags	@""
	.align	4


	//----- nvinfo : EIATTR_CUDA_API_VERSION
	.align		4
        /*0000*/ 	.byte	0x04, 0x37
        /*0002*/ 	.short	(.L_3735 - .L_3734)
.L_3734:
        /*0004*/ 	.word	0x00000082


	//----- nvinfo : EIATTR_SW2861232_WAR
	.align		4
.L_3735:
        /*0008*/ 	.byte	0x01, 0x35
	.zero		2


	//----- nvinfo : EIATTR_PARAM_CBANK
	.align		4
        /*000c*/ 	.byte	0x04, 0x0a
        /*000e*/ 	.short	(.L_3737 - .L_3736)
	.align		4
.L_3736:
        /*0010*/ 	.word	index@(.nv.constant0._Z25selective_scan_bwd_kernelI32Selective_Scan_bwd_kernel_traitsILi32ELi4ELb0ELb1ELb1ELb1ELb1EN3c104HalfENS1_7complexIfEEEEv12SSMParamsBwd)
        /*0014*/ 	.short	0x0160
        /*0016*/ 	.short	0x01f0


	//----- nvinfo : EIATTR_CBANK_PARAM_SIZE
	.align		4
.L_3737:
        /*0018*/ 	.byte	0x03, 0x19
        /*001a*/ 	.short	0x01f0


	//----- nvinfo : EIATTR_KPARAM_INFO
	.align		4
        /*001c*/ 	.byte	0x04, 0x17
        /*001e*/ 	.short	(.L_3739 - .L_3738)
.L_3738:
        /*0020*/ 	.word	0x00000000
        /*0024*/ 	.short	0x0000
        /*0026*/ 	.short	0x0000
        /*0028*/ 	.byte	0x00, 0xf0, 0xc1, 0x07


	//----- nvinfo : EIATTR_MAXREG_COUNT
	.align		4
.L_3739:
        /*002c*/ 	.byte	0x03, 0x1b
        /*002e*/ 	.short	0x00ff


	//----- nvinfo : EIATTR_NUM_BARRIERS
	.align		4
        /*0030*/ 	.byte	0x02, 0x4c
        /*0032*/ 	.byte	0x01
	.zero		1


	//----- nvinfo : EIATTR_MERCURY_ISA_VERSION
	.align		4
        /*0034*/ 	.byte	0x03, 0x5f
        /*0036*/ 	.short	0x0000


	//----- nvinfo : EIATTR_COOP_GROUP_MASK_REGIDS
	.align		4
        /*0038*/ 	.byte	0x04, 0x29
        /*003a*/ 	.short	(.L_3741 - .L_3740)


	//   ....[0]....
.L_3740:
        /*003c*/ 	.word	0xffffffff


	//   ....[1]....
        /*0040*/ 	.word	0xffffffff


	//   ....[2]....
        /*0044*/ 	.word	0xffffffff


	//   ....[3]....
        /*0048*/ 	.word	0xffffffff


	//   ....[4]....
        /*004c*/ 	.word	0xffffffff


	//   ....[5]....
        /*0050*/ 	.word	0xffffffff


	//   ....[6]....
        /*0054*/ 	.word	0xffffffff


	//   ....[7]....
        /*0058*/ 	.word	0xffffffff


	//   ....[8]....
        /*005c*/ 	.word	0xffffffff


	//   ....[9]....
        /*0060*/ 	.word	0xffffffff


	//   ....[10]....
        /*0064*/ 	.word	0xffffffff


	//   ....[11]....
        /*0068*/ 	.word	0xffffffff


	//   ....[12]....
        /*006c*/ 	.word	0xffffffff


	//   ....[13]....
        /*0070*/ 	.word	0xffffffff


	//   ....[14]....
        /*0074*/ 	.word	0xffffffff


	//   ....[15]....
        /*0078*/ 	.word	0xffffffff


	//   ....[16]....
        /*007c*/ 	.word	0xffffffff


	//   ....[17]....
        /*0080*/ 	.word	0xffffffff


	//   ....[18]....
        /*0084*/ 	.word	0xffffffff


	//   ....[19]....
        /*0088*/ 	.word	0xffffffff


	//   ....[20]....
        /*008c*/ 	.word	0xffffffff


	//   ....[21]....
        /*0090*/ 	.word	0xffffffff


	//   ....[22]....
        /*0094*/ 	.word	0xffffffff


	//   ....[23]....
        /*0098*/ 	.word	0xffffffff


	//   ....[24]....
        /*009c*/ 	.word	0xffffffff


	//   ....[25]....
        /*00a0*/ 	.word	0xffffffff


	//   ....[26]....
        /*00a4*/ 	.word	0xffffffff


	//   ....[27]....
        /*00a8*/ 	.word	0xffffffff


	//   ....[28]....
        /*00ac*/ 	.word	0xffffffff


	//   ....[29]....
        /*00b0*/ 	.word	0xffffffff


	//   ....[30]....
        /*00b4*/ 	.word	0xffffffff


	//   ....[31]....
        /*00b8*/ 	.word	0xffffffff


	//   ....[32]....
        /*00bc*/ 	.word	0xffffffff


	//   ....[33]....
        /*00c0*/ 	.word	0xffffffff


	//   ....[34]....
        /*00c4*/ 	.word	0xffffffff


	//   ....[35]....
        /*00c8*/ 	.word	0xffffffff


	//   ....[36]....
        /*00cc*/ 	.word	0xffffffff


	//   ....[37]....
        /*00d0*/ 	.word	0xffffffff


	//   ....[38]....
        /*00d4*/ 	.word	0xffffffff


	//   ....[39]....
        /*00d8*/ 	.word	0xffffffff


	//   ....[40]....
        /*00dc*/ 	.word	0xffffffff


	//   ....[41]....
        /*00e0*/ 	.word	0xffffffff


	//   ....[42]....
        /*00e4*/ 	.word	0xffffffff


	//   ....[43]....
        /*00e8*/ 	.word	0xffffffff


	//   ....[44]....
        /*00ec*/ 	.word	0xffffffff


	//   ....[45]....
        /*00f0*/ 	.word	0xffffffff


	//   ....[46]....
        /*00f4*/ 	.word	0xffffffff


	//   ....[47]....
        /*00f8*/ 	.word	0xffffffff


	//   ....[48]....
        /*00fc*/ 	.word	0xffffffff


	//   ....[49]....
        /*0100*/ 	.word	0xffffffff


	//   ....[50]....
        /*0104*/ 	.word	0xffffffff


	//   ....[51]....
        /*0108*/ 	.word	0xffffffff


	//   ....[52]....
        /*010c*/ 	.word	0xffffffff


	//   ....[53]....
        /*0110*/ 	.word	0xffffffff


	//   ....[54]....
        /*0114*/ 	.word	0xffffffff


	//   ....[55]....
        /*0118*/ 	.word	0xffffffff


	//   ....[56]....
        /*011c*/ 	.word	0xffffffff


	//   ....[57]....
        /*0120*/ 	.word	0xffffffff


	//   ....[58]....
        /*0124*/ 	.word	0xffffffff


	//   ....[59]....
        /*0128*/ 	.word	0xffffffff


	//   ....[60]....
        /*012c*/ 	.word	0xffffffff


	//   ....[61]....
        /*0130*/ 	.word	0xffffffff


	//   ....[62]....
        /*0134*/ 	.word	0xffffffff


	//   ....[63]....
        /*0138*/ 	.word	0xffffffff


	//   ....[64]....
        /*013c*/ 	.word	0xffffffff


	//   ....[65]....
        /*0140*/ 	.word	0xffffffff


	//   ....[66]....
        /*0144*/ 	.word	0xffffffff


	//   ....[67]....
        /*0148*/ 	.word	0xffffffff


	//   ....[68]....
        /*014c*/ 	.word	0xffffffff


	//   ....[69]....
        /*0150*/ 	.word	0xffffffff


	//   ....[70]....
        /*0154*/ 	.word	0xffffffff


	//   ....[71]....
        /*0158*/ 	.word	0xffffffff


	//   ....[72]....
        /*015c*/ 	.word	0xffffffff


	//   ....[73]....
        /*0160*/ 	.word	0xffffffff


	//   ....[74]....
        /*0164*/ 	.word	0xffffffff


	//   ....[75]....
        /*0168*/ 	.word	0xffffffff


	//   ....[76]....
        /*016c*/ 	.word	0xffffffff


	//   ....[77]....
        /*0170*/ 	.word	0xffffffff


	//   ....[78]....
        /*0174*/ 	.word	0xffffffff


	//   ....[79]....
        /*0178*/ 	.word	0xffffffff


	//   ....[80]....
        /*017c*/ 	.word	0xffffffff


	//   ....[81]....
        /*0180*/ 	.word	0xffffffff


	//   ....[82]....
        /*0184*/ 	.word	0xffffffff


	//   ....[83]....
        /*0188*/ 	.word	0xffffffff


	//   ....[84]....
        /*018c*/ 	.word	0xffffffff


	//   ....[85]....
        /*0190*/ 	.word	0xffffffff


	//   ....[86]....
        /*0194*/ 	.word	0xffffffff


	//   ....[87]....
        /*0198*/ 	.word	0xffffffff


	//----- nvinfo : EIATTR_COOP_GROUP_INSTR_OFFSETS
	.align		4
.L_3741:
        /*019c*/ 	.byte	0x04, 0x28
        /*019e*/ 	.short	(.L_3743 - .L_3742)


	//   ....[0]....
.L_3742:
        /*01a0*/ 	.word	0x00000bc0


	//   ....[1]....
        /*01a4*/ 	.word	0x00000d00


	//   ....[2]....
        /*01a8*/ 	.word	0x00001030


	//   ....[3]....
        /*01ac*/ 	.word	0x00001b30


	//   ....[4]....
        /*01b0*/ 	.word	0x00001d30


	//   ....[5]....
        /*01b4*/ 	.word	0x00001fb0


	//   ....[6]....
        /*01b8*/ 	.word	0x000023c0


	//   ....[7]....
        /*01bc*/ 	.word	0x000031a0


	//   ....[8]....
        /*01c0*/ 	.word	0x00003530


	//   ....[9]....
        /*01c4*/ 	.word	0x00003b40


	//   ....[10]....
        /*01c8*/ 	.word	0x00003b80


	//   ....[11]....
        /*01cc*/ 	.word	0x00003bc0


	//   ....[12]....
        /*01d0*/ 	.word	0x00003c00


	//   ....[13]....
        /*01d4*/ 	.word	0x00003c50


	//   ....[14]....
        /*01d8*/ 	.word	0x00003d00


	//   ....[15]....
        /*01dc*/ 	.word	0x00003d30


	//   ....[16]....
        /*01e0*/ 	.word	0x00003d50


	//   ....[17]....
        /*01e4*/ 	.word	0x00003d60


	//   ....[18]....
        /*01e8*/ 	.word	0x00003e00


	//   ....[19]....
        /*01ec*/ 	.word	0x00003e30


	//   ....[20]....
        /*01f0*/ 	.word	0x00003e50


	//   ....[21]....
        /*01f4*/ 	.word	0x00003e60


	//   ....[22]....
        /*01f8*/ 	.word	0x00003f20


	//   ....[23]....
        /*01fc*/ 	.word	0x00003f60


	//   ....[24]....
        /*0200*/ 	.word	0x00003f90


	//   ....[25]....
        /*0204*/ 	.word	0x00003fc0


	//   ....[26]....
        /*0208*/ 	.word	0x00004100


	//   ....[27]....
        /*020c*/ 	.word	0x00004140


	//   ....[28]....
        /*0210*/ 	.word	0x00004170


	//   ....[29]....
        /*0214*/ 	.word	0x000041a0


	//   ....[30]....
        /*0218*/ 	.word	0x00004320


	//   ....[31]....
        /*021c*/ 	.word	0x00004350


	//   ....[32]....
        /*0220*/ 	.word	0x00004380


	//   ....[33]....
        /*0224*/ 	.word	0x000043f0


	//   ....[34]....
        /*0228*/ 	.word	0x00004420


	//   ....[35]....
        /*022c*/ 	.word	0x00004430


	//   ....[36]....
        /*0230*/ 	.word	0x00004440


	//   ....[37]....
        /*0234*/ 	.word	0x00004450


	//   ....[38]....
        /*0238*/ 	.word	0x00004460


	//   ....[39]....
        /*023c*/ 	.word	0x00004540


	//   ....[40]....
        /*0240*/ 	.word	0x00004560


	//   ....[41]....
        /*0244*/ 	.word	0x00004570


	//   ....[42]....
        /*0248*/ 	.word	0x00004580


	//   ....[43]....
        /*024c*/ 	.word	0x00004660


	//   ....[44]....
        /*0250*/ 	.word	0x00004680


	//   ....[45]....
        /*0254*/ 	.word	0x00004690


	//   ....[46]....
        /*0258*/ 	.word	0x000046a0


	//   ....[47]....
        /*025c*/ 	.word	0x00004780


	//   ....[48]....
        /*0260*/ 	.word	0x000047a0


	//   ....[49]....
        /*0264*/ 	.word	0x000047b0


	//   ....[50]....
        /*0268*/ 	.word	0x000047c0


	//   ....[51]....
        /*026c*/ 	.word	0x000048a0


	//   ....[52]....
        /*0270*/ 	.word	0x000048d0


	//   ....[53]....
        /*0274*/ 	.word	0x000048e0


	//   ....[54]....
        /*0278*/ 	.word	0x000048f0


	//   ....[55]....
        /*027c*/ 	.word	0x000049e0


	//   ....[56]....
        /*0280*/ 	.word	0x00004a20


	//   ....[57]....
        /*0284*/ 	.word	0x00004a60


	//   ....[58]....
        /*0288*/ 	.word	0x00004aa0


	//   ....[59]....
        /*028c*/ 	.word	0x00004ae0


	//   ....[60]....
        /*0290*/ 	.word	0x00004b20


	//   ....[61]....
        /*0294*/ 	.word	0x00004b50


	//   ....[62]....
        /*0298*/ 	.word	0x00004b80


	//   ....[63]....
        /*029c*/ 	.word	0x00004bb0


	//   ....[64]....
        /*02a0*/ 	.word	0x00004d20


	//   ....[65]....
        /*02a4*/ 	.word	0x00005d70


	//   ....[66]....
        /*02a8*/ 	.word	0x00005db0


	//   ....[67]....
        /*02ac*/ 	.word	0x00005e30


	//   ....[68]....
        /*02b0*/ 	.word	0x00005e50


	//   ....[69]....
        /*02b4*/ 	.word	0x00005e80


	//   ....[70]....
        /*02b8*/ 	.word	0x00005ea0


	//   ....[71]....
        /*02bc*/ 	.word	0x00005ed0


	//   ....[72]....
        /*02c0*/ 	.word	0x00005f00


	//   ....[73]....
        /*02c4*/ 	.word	0x00005fc0


	//   ....[74]....
        /*02c8*/ 	.word	0x00006000


	//   ....[75]....
        /*02cc*/ 	.word	0x000064f0


	//   ....[76]....
        /*02d0*/ 	.word	0x00006540


	//   ....[77]....
        /*02d4*/ 	.word	0x00006a50


	//   ....[78]....
        /*02d8*/ 	.word	0x00006e20


	//   ....[79]....
        /*02dc*/ 	.word	0x00006e70


	//   ....[80]....
        /*02e0*/ 	.word	0x00006ea0


	//   ....[81]....
        /*02e4*/ 	.word	0x00006ec0


	//   ....[82]....
        /*02e8*/ 	.word	0x00006ee0


	//   ....[83]....
        /*02ec*/ 	.word	0x00006f90


	//   ....[84]....
        /*02f0*/ 	.word	0x00006fe0


	//   ....[85]....
        /*02f4*/ 	.word	0x00007000


	//   ....[86]....
        /*02f8*/ 	.word	0x00007020


	//   ....[87]....
        /*02fc*/ 	.word	0x00007040


	//----- nvinfo : EIATTR_EXIT_INSTR_OFFSETS
	.align		4
.L_3743:
        /*0300*/ 	.byte	0x04, 0x1c
        /*0302*/ 	.short	(.L_3745 - .L_3744)


	//   ....[0]....
.L_3744:
        /*0304*/ 	.word	0x00007100


	//   ....[1]....
        /*0308*/ 	.word	0x00007250


	//----- nvinfo : EIATTR_MAX_THREADS
	.align		4
.L_3745:
        /*030c*/ 	.byte	0x04, 0x05
        /*030e*/ 	.short	(.L_3747 - .L_3746)
.L_3746:
        /*0310*/ 	.word	0x00000020
        /*0314*/ 	.word	0x00000001
        /*0318*/ 	.word	0x00000001


	//----- nvinfo : EIATTR_CRS_STACK_SIZE
	.align		4
.L_3747:
        /*031c*/ 	.byte	0x04, 0x1e
        /*031e*/ 	.short	(.L_3749 - .L_3748)
.L_3748:
        /*0320*/ 	.word	0x00000000
.L_3749:


//--------------------- .nv.info._Z25selective_scan_bwd_kernelI32Selective_Scan_bwd_kernel_traitsILi32ELi4ELb1ELb0ELb0ELb0ELb0EN3c104HalfENS1_7complexIfEEEEv12SSMParamsBwd --------------------------
	.section	.nv.info._Z25selective_scan_bwd_kernelI32Selective_Scan_bwd_kernel_traitsILi32ELi4ELb1ELb0ELb0ELb0ELb0EN3c104HalfENS1_7complexIfEEEEv12SSMParamsBwd,"",@"SHT_CUDA_INFO"
	.sectionflags	@""
	.align	4


	//----- nvinfo : EIATTR_CUDA_API_VERSION
	.align		4
        /*0000*/ 	.byte	0x04, 0x37
        /*0002*/ 	.short	(.L_3751 - .L_3750)
.L_3750:
        /*0004*/ 	.word	0x00000082


	//----- nvinfo : EIATTR_SW2861232_WAR
	.align		4
.L_3751:
        /*0008*/ 	.byte	0x01, 0x35
	.zero		2


	//----- nvinfo : EIATTR_PARAM_CBANK
	.align		4
        /*000c*/ 	.byte	0x04, 0x0a
        /*000e*/ 	.short	(.L_3753 - .L_3752)
	.align		4
.L_3752:
        /*0010*/ 	.word	index@(.nv.constant0._Z25selective_scan_bwd_kernelI32Selective_Scan_bwd_kernel_traitsILi32ELi4ELb1ELb0ELb0ELb0ELb0EN3c104HalfENS1_7complexIfEEEEv12SSMParamsBwd)
        /*0014*/ 	.short	0x0160
        /*0016*/ 	.short	0x01f0


	//----- nvinfo : EIATTR_CBANK_PARAM_SIZE
	.align		4
.L_3753:
        /*0018*/ 	.byte	0x03, 0x19
        /*001a*/ 	.short	0x01f0


	//----- nvinfo : EIATTR_KPARAM_INFO
	.align		4
        /*001c*/ 	.byte	0x04, 0x17
        /*001e*/ 	.short	(.L_3755 - .L_3754)
.L_3754:
        /*0020*/ 	.word	0x00000000
        /*0024*/ 	.short	0x0000
        /*0026*/ 	.short	0x0000
        /*0028*/ 	.byte	0x00, 0xf0, 0xc1, 0x07


	//----- nvinfo : EIATTR_MAXREG_COUNT
	.align		4
.L_3755:
        /*002c*/ 	.byte	0x03, 0x1b
        /*002e*/ 	.short	0x00ff


	//----- nvinfo : EIATTR_NUM_BARRIERS
	.align		4
        /*0030*/ 	.byte	0x02, 0x4c
        /*0032*/ 	.byte	0x01
	.zero		1


	//----- nvinfo : EIATTR_MERCURY_ISA_VERSION
	.align		4
        /*0034*/ 	.byte	0x03, 0x5f
        /*0036*/ 	.short	0x0000


	//----- nvinfo : EIATTR_COOP_GROUP_MASK_REGIDS
	.align		4
        /*0038*/ 	.byte	0x04, 0x29
        /*003a*/ 	.short	(.L_3757 - .L_3756)


	//   ....[0]....
.L_3756:
        /*003c*/ 	.word	0xffffffff


	//   ....[1]....
        /*0040*/ 	.word	0xffffffff


	//   ....[2]....
        /*0044*/ 	.word	0xffffffff


	//   ....[3]....
        /*0048*/ 	.word	0xffffffff


	//   ....[4]....
        /*004c*/ 	.word	0xffffffff


	//   ....[5]....
        /*0050*/ 	.word	0xffffffff


	//   ....[6]....
        /*0054*/ 	.word	0xffffffff


	//   ....[7]....
        /*0058*/ 	.word	0xffffffff


	//   ....[8]....
        /*005c*/ 	.word	0xffffffff


	//   ....[9]....
        /*0060*/ 	.word	0xffffffff


	//   ....[10]....
        /*0064*/ 	.word	0xffffffff


	//   ....[11]....
        /*0068*/ 	.word	0xffffffff


	//   ....[12]....
        /*006c*/ 	.word	0xffffffff


	//   ....[13]....
        /*0070*/ 	.word	0xffffffff


	//   ....[14]....
        /*0074*/ 	.word	0xffffffff


	//   ....[15]....
        /*0078*/ 	.word	0xffffffff


	//   ....[16]....
        /*007c*/ 	.word	0xffffffff


	//   ....[17]....
        /*0080*/ 	.word	0xffffffff


	//   ....[18]....
        /*0084*/ 	.word	0xffffffff


	//   ....[19]....
        /*0088*/ 	.word	0xffffffff


	//   ....[20]....
        /*008c*/ 	.word	0xffffffff


	//   ....[21]....
        /*0090*/ 	.word	0xffffffff


	//   ....[22]....
        /*0094*/ 	.word	0xffffffff


	//   ....[23]....
        /*0098*/ 	.word	0xffffffff


	//   ....[24]....
        /*009c*/ 	.word	0xffffffff


	//   ....[25]....
        /*00a0*/ 	.word	0xffffffff


	//   ....[26]....
        /*00a4*/ 	.word	0xffffffff


	//   ....[27]....
        /*00a8*/ 	.word	0xffffffff


	//   ....[28]....
        /*00ac*/ 	.word	0xffffffff


	//   ....[29]....
        /*00b0*/ 	.word	0xffffffff


	//   ....[30]....
        /*00b4*/ 	.word	0xffffffff


	//   ....[31]....
        /*00b8*/ 	.word	0xffffffff


	//   ....[32]....
        /*00bc*/ 	.word	0xffffffff


	//   ....[33]....
        /*00c0*/ 	.word	0xffffffff


	//   ....[34]....
        /*00c4*/ 	.word	0xffffffff


	//   ....[35]....
        /*00c8*/ 	.word	0xffffffff


	//   ....[36]....
        /*00cc*/ 	.word	0xffffffff


	//   ....[37]....
        /*00d0*/ 	.word	0xffffffff


	//   ....[38]....
        /*00d4*/ 	.word	0xffffffff


	//   ....[39]....
        /*00d8*/ 	.word	0xffffffff


	//   ....[40]....
        /*00dc*/ 	.word	0xffffffff


	//   ....[41]....
        /*00e0*/ 	.word	0xffffffff


	//   ....[42]....
        /*00e4*/ 	.word	0xffffffff


	//   ....[43]....
        /*00e8*/ 	.word	0xffffffff


	//   ....[44]....
        /*00ec*/ 	.word	0xffffffff


	//   ....[45]....
        /*00f0*/ 	.word	0xffffffff


	//   ....[46]....
        /*00f4*/ 	.word	0xffffffff


	//   ....[47]....
        /*00f8*/ 	.word	0xffffffff


	//   ....[48]....
        /*00fc*/ 	.word	0xffffffff


	//   ....[49]....
        /*0100*/ 	.word	0xffffffff


	//   ....[50]....
        /*0104*/ 	.word	0xffffffff


	//   ....[51]....
        /*0108*/ 	.word	0xffffffff


	//   ....[52]....
        /*010c*/ 	.word	0xffffffff


	//   ....[53]....
        /*0110*/ 	.word	0xffffffff


	//   ....[54]....
        /*0114*/ 	.word	0xffffffff


	//   ....[55]....
        /*0118*/ 	.word	0xffffffff


	//   ....[56]....
        /*011c*/ 	.word	0xffffffff


	//   ....[57]....
        /*0120*/ 	.word	0xffffffff


	//   ....[58]....
        /*0124*/ 	.word	0xffffffff


	//   ....[59]....
        /*0128*/ 	.word	0xffffffff


	//   ....[60]....
        /*012c*/ 	.word	0xffffffff


	//   ....[61]....
        /*0130*/ 	.word	0xffffffff


	//   ....[62]....
        /*0134*/ 	.word	0xffffffff


	//   ....[63]....
        /*0138*/ 	.word	0xffffffff


	//   ....[64]....
        /*013c*/ 	.word	0xffffffff


	//   ....[65]....
        /*0140*/ 	.word	0xffffffff


	//   ....[66]....
        /*0144*/ 	.word	0xffffffff


	//   ....[67]....
        /*0148*/ 	.word	0xffffffff


	//   ....[68]....
        /*014c*/ 	.word	0xffffffff


	//   ....[69]....
        /*0150*/ 	.word	0xffffffff


	//   ....[70]....
        /*0154*/ 	.word	0xffffffff


	//   ....[71]....
        /*0158*/ 	.word	0xffffffff


	//   ....[72]....
        /*015c*/ 	.word	0xffffffff


	//   ....[73]....
        /*0160*/ 	.word	0xffffffff


	//   ....[74]....
        /*0164*/ 	.word	0xffffffff


	//   ....[75]....
        /*0168*/ 	.word	0xffffffff


	//   ....[76]....
        /*016c*/ 	.word	0xffffffff


	//   ....[77]....
        /*0170*/ 	.word	0xffffffff


	//   ....[78]....
        /*0174*/ 	.word	0xffffffff


	//   ....[79]....
        /*0178*/ 	.word	0xffffffff


	//   ....[80]....
        /*017c*/ 	.word	0xffffffff


	//   ....[81]....
        /*0180*/ 	.word	0xffffffff


	//   ....[82]....
        /*0184*/ 	.word	0xffffffff


	//   ....[83]....
        /*0188*/ 	.word	0xffffffff


	//   ....[84]....
        /*018c*/ 	.word	0xffffffff


	//   ....[85]....
        /*0190*/ 	.word	0xffffffff


	//   ....[86]....
        /*0194*/ 	.word	0xffffffff


	//   ....[87]....
        /*0198*/ 	.word	0xffffffff


	//   ....[88]....
        /*019c*/ 	.word	0xffffffff


	//   ....[89]....
        /*01a0*/ 	.word	0xffffffff


	//   ....[90]....
        /*01a4*/ 	.word	0xffffffff


	//----- nvinfo : EIATTR_COOP_GROUP_INSTR_OFFSETS
	.align		4
.L_3757:
        /*01a8*/ 	.byte	0x04, 0x28
        /*01aa*/ 	.short	(.L_3759 - .L_3758)


	//   ....[0]....
.L_3758:
        /*01ac*/ 	.word	0x00000570


	//   ....[1]....
        /*01b0*/ 	.word	0x000005d0


	//   ....[2]....
        /*01b4*/ 	.word	0x000006b0


	//   ....[3]....
        /*01b8*/ 	.word	0x00001090


	//   ....[4]....
        /*01bc*/ 	.word	0x000010d0


	//   ....[5]....
        /*01c0*/ 	.word	0x00001110


	//   ....[6]....
        /*01c4*/ 	.word	0x00001140


	//   ....[7]....
        /*01c8*/ 	.word	0x00001160


	//   ....[8]....
        /*01cc*/ 	.word	0x00001170


	//   ....[9]....
        /*01d0*/ 	.word	0x000011f0


	//   ....[10]....
        /*01d4*/ 	.word	0x00001230


	//   ....[11]....
        /*01d8*/ 	.word	0x00001250


	//   ....[12]....
        /*01dc*/ 	.word	0x00001270


	//   ....[13]....
        /*01e0*/ 	.word	0x00001300


	//   ....[14]....
        /*01e4*/ 	.word	0x00001330


	//   ....[15]....
        /*01e8*/ 	.word	0x00001360


	//   ....[16]....
        /*01ec*/ 	.word	0x00001370


	//   ....[17]....
        /*01f0*/ 	.word	0x000013f0


	//   ....[18]....
        /*01f4*/ 	.word	0x00001430


	//   ....[19]....
        /*01f8*/ 	.word	0x000014a0


	//   ....[20]....
        /*01fc*/ 	.word	0x000014d0


	//   ....[21]....
        /*0200*/ 	.word	0x00001600


	//   ....[22]....
        /*0204*/ 	.word	0x00001660


	//   ....[23]....
        /*0208*/ 	.word	0x000016a0


	//   ....[24]....
        /*020c*/ 	.word	0x000016e0


	//   ....[25]....
        /*0210*/ 	.word	0x000018a0


	//   ....[26]....
        /*0214*/ 	.word	0x000018f0


	//   ....[27]....
        /*0218*/ 	.word	0x00001920


	//   ....[28]....
        /*021c*/ 	.word	0x00001960


	//   ....[29]....
        /*0220*/ 	.word	0x00001980


	//   ....[30]....
        /*0224*/ 	.word	0x00001990


	//   ....[31]....
        /*0228*/ 	.word	0x000019a0


	//   ....[32]....
        /*022c*/ 	.word	0x000019b0


	//   ....[33]....
        /*0230*/ 	.word	0x00001a90


	//   ....[34]....
        /*0234*/ 	.word	0x00001ab0


	//   ....[35]....
        /*0238*/ 	.word	0x00001ac0


	//   ....[36]....
        /*023c*/ 	.word	0x00001ad0


	//   ....[37]....
        /*0240*/ 	.word	0x00001bb0


	//   ....[38]....
        /*0244*/ 	.word	0x00001bd0


	//   ....[39]....
        /*0248*/ 	.word	0x00001be0


	//   ....[40]....
        /*024c*/ 	.word	0x00001bf0


	//   ....[41]....
        /*0250*/ 	.word	0x00001cd0


	//   ....[42]....
        /*0254*/ 	.word	0x00001cf0


	//   ....[43]....
        /*0258*/ 	.word	0x00001d00


	//   ....[44]....
        /*025c*/ 	.word	0x00001d10


	//   ....[45]....
        /*0260*/ 	.word	0x00001df0


	//   ....[46]....
        /*0264*/ 	.word	0x00001e10


	//   ....[47]....
        /*0268*/ 	.word	0x00001e20


	//   ....[48]....
        /*026c*/ 	.word	0x00001e30


	//   ....[49]....
        /*0270*/ 	.word	0x00001f10


	//   ....[50]....
        /*0274*/ 	.word	0x00001f40


	//   ....[51]....
        /*0278*/ 	.word	0x00001f50


	//   ....[52]....
        /*027c*/ 	.word	0x00001f60


	//   ....[53]....
        /*0280*/ 	.word	0x00001f70


	//   ....[54]....
        /*0284*/ 	.word	0x00001f80


	//   ....[55]....
        /*0288*/ 	.word	0x00001f90


	//   ....[56]....
        /*028c*/ 	.word	0x00001fb0


	//   ....[57]....
        /*0290*/ 	.word	0x00001fd0


	//   ....[58]....
        /*0294*/ 	.word	0x00001ff0


	//   ....[59]....
        /*0298*/ 	.word	0x00002570


	//   ....[60]....
        /*029c*/ 	.word	0x00002690


	//   ....[61]....
        /*02a0*/ 	.word	0x000026d0


	//   ....[62]....
        /*02a4*/ 	.word	0x00002700


	//   ....[63]....
        /*02a8*/ 	.word	0x00002730


	//   ....[64]....
        /*02ac*/ 	.word	0x00002790


	//   ....[65]....
        /*02b0*/ 	.word	0x000027b0


	//   ....[66]....
        /*02b4*/ 	.word	0x000027d0


	//   ....[67]....
        /*02b8*/ 	.word	0x000027f0


	//   ....[68]....
        /*02bc*/ 	.word	0x00002820


	//   ....[69]....
        /*02c0*/ 	.word	0x00002840


	//   ....[70]....
        /*02c4*/ 	.word	0x00002860


	//   ....[71]....
        /*02c8*/ 	.word	0x00002890


	//   ....[72]....
        /*02cc*/ 	.word	0x000028d0


	//   ....[73]....
        /*02d0*/ 	.word	0x000028f0


	//   ....[74]....
        /*02d4*/ 	.word	0x00002920


	//   ....[75]....
        /*02d8*/ 	.word	0x000029e0


	//   ....[76]....
        /*02dc*/ 	.word	0x00002a20


	//   ....[77]....
        /*02e0*/ 	.word	0x00002a50


	//   ....[78]....
        /*02e4*/ 	.word	0x00002a80


	//   ....[79]....
        /*02e8*/ 	.word	0x00002ff0


	//   ....[80]....
        /*02ec*/ 	.word	0x00003210


	//   ....[81]....
        /*02f0*/ 	.word	0x000032d0


	//   ....[82]....
        /*02f4*/ 	.word	0x00003320


	//   ....[83]....
        /*02f8*/ 	.word	0x00003350


	//   ....[84]....
        /*02fc*/ 	.word	0x00003370


	//   ....[85]....
        /*0300*/ 	.word	0x00003390


	//   ....[86]....
        /*0304*/ 	.word	0x00003440


	//   ....[87]....
        /*0308*/ 	.word	0x00003490


	//   ....[88]....
        /*030c*/ 	.word	0x000034b0


	//   ....[89]....
        /*0310*/ 	.word	0x000034d0


	//   ....[90]....
        /*0314*/ 	.word	0x000034f0


	//----- nvinfo : EIATTR_EXIT_INSTR_OFFSETS
	.align		4
.L_3759:
        /*0318*/ 	.byte	0x04, 0x1c
        /*031a*/ 	.short	(.L_3761 - .L_3760)


	//   ....[0]....
.L_3760:
        /*031c*/ 	.word	0x000035b0


	//   ....[1]....
        /*0320*/ 	.word	0x00003af0


	//----- nvinfo : EIATTR_MAX_THREADS
	.align		4
.L_3761:
        /*0324*/ 	.byte	0x04, 0x05
        /*0326*/ 	.short	(.L_3763 - .L_3762)
.L_3762:
        /*0328*/ 	.word	0x00000020
        /*032c*/ 	.word	0x00000001
        /*0330*/ 	.word	0x00000001


	//----- nvinfo : EIATTR_CRS_STACK_SIZE
	.align		4
.L_3763:
        /*0334*/ 	.byte	0x04, 0x1e
        /*0336*/ 	.short	(.L_3765 - .L_3764)
.L_3764:
        /*0338*/ 	.word	0x00000000
.L_3765:


//--------------------- .nv.info._Z25selective_scan_bwd_kernelI32Selective_Scan_bwd_kernel_traitsILi32ELi4ELb1ELb0ELb0ELb0ELb1EN3c104HalfENS1_7complexIfEEEEv12SSMParamsBwd --------------------------
	.section	.nv.info._Z25selective_scan_bwd_kernelI32Selective_Scan_bwd_kernel_traitsILi32ELi4ELb1ELb0ELb0ELb0ELb1EN3c104HalfENS1_7complexIfEEEEv12SSMParamsBwd,"",@"SHT_CUDA_INFO"
	.sectionflags	@""
	.align	4


	//----- nvinfo : EIATTR_CUDA_API_VERSION
	.align		4
        /*0000*/ 	.byte	0x04, 0x37
        /*0002*/ 	.short	(.L_3767 - .L_3766)
.L_3766:
        /*0004*/ 	.word	0x00000082


	//----- nvinfo : EIATTR_SW2861232_WAR
	.align		4
.L_3767:
        /*0008*/ 	.byte	0x01, 0x35
	.zero		2


	//----- nvinfo : EIATTR_PARAM_CBANK
	.align		4
        /*000c*/ 	.byte	0x04, 0x0a
        /*000e*/ 	.short	(.L_3769 - .L_3768)
	.align		4
.L_3768:
        /*0010*/ 	.word	index@(.nv.constant0._Z25selective_scan_bwd_kernelI32Selective_Scan_bwd_kernel_traitsILi32ELi4ELb1ELb0ELb0ELb0ELb1EN3c104HalfENS1_7complexIfEEEEv12SSMParamsBwd)
        /*0014*/ 	.short	0x0160
        /*0016*/ 	.short	0x01f0


	//----- nvinfo : EIATTR_CBANK_PARAM_SIZE
	.align		4
.L_3769:
        /*0018*/ 	.byte	0x03, 0x19
        /*001a*/ 	.short	0x01f0


	//----- nvinfo : EIATTR_KPARAM_INFO
	.align		4
        /*001c*/ 	.byte	0x04, 0x17
        /*001e*/ 	.short	(.L_3771 - .L_3770)
.L_3770:
        /*0020*/ 	.word	0x00000000
        /*0024*/ 	.short	0x0000
        /*0026*/ 	.short	0x0000
        /*0028*/ 	.byte	0x00, 0xf0, 0xc1, 0x07


	//----- nvinfo : EIATTR_MAXREG_COUNT
	.align		4
.L_3771:
        /*002c*/ 	.byte	0x03, 0x1b
        /*002e*/ 	.short	0x00ff


	//----- nvinfo : EIATTR_NUM_BARRIERS
	.align		4
        /*0030*/ 	.byte	0x02, 0x4c
        /*0032*/ 	.byte	0x01
	.zero		1


	//----- nvinfo : EIATTR_MERCURY_ISA_VERSION
	.align		4
        /*0034*/ 	.byte	0x03, 0x5f
        /*0036*/ 	.short	0x0000


	//----- nvinfo : EIATTR_COOP_GROUP_MASK_REGIDS
	.align		4
        /*0038*/ 	.byte	0x04, 0x29
        /*003a*/ 	.short	(.L_3773 - .L_3772)


	//   ....[0]....
.L_3772:
        /*003c*/ 	.word	0xffffffff


	//   ....[1]....
        /*0040*/ 	.word	0xffffffff


	//   ....[2]....
        /*0044*/ 	.word	0xffffffff


	//   ....[3]....
        /*0048*/ 	.word	0xffffffff


	//   ....[4]....
        /*004c*/ 	.word	0xffffffff


	//   ....[5]....
        /*0050*/ 	.word	0xffffffff


	//   ....[6]....
        /*0054*/ 	.word	0xffffffff


	//   ....[7]....
        /*0058*/ 	.word	0xffffffff


	//   ....[8]....
        /*005c*/ 	.word	0xffffffff


	//   ....[9]....
        /*0060*/ 	.word	0xffffffff


	//   ....[10]....
        /*0064*/ 	.word	0xffffffff


	//   ....[11]....
        /*0068*/ 	.word	0xffffffff


	//   ....[12]....
        /*006c*/ 	.word	0xffffffff


	//   ....[13]....
        /*0070*/ 	.word	0xffffffff


	//   ....[14]....
        /*0074*/ 	.word	0xffffffff


	//   ....[15]....
        /*0078*/ 	.word	0xffffffff


	//   ....[16]....
        /*007c*/ 	.word	0xffffffff


	//   ....[17]....
        /*0080*/ 	.word	0xffffffff


	//   ....[18]....
        /*0084*/ 	.word	0xffffffff


	//   ....[19]....
        /*0088*/ 	.word	0xffffffff


	//   ....[20]....
        /*008c*/ 	.word	0xffffffff


	//   ....[21]....
        /*0090*/ 	.word	0xffffffff


	//   ....[22]....
        /*0094*/ 	.word	0xffffffff


	//   ....[23]....
        /*0098*/ 	.word	0xffffffff


	//   ....[24]....
        /*009c*/ 	.word	0xffffffff


	//   ....[25]....
        /*00a0*/ 	.word	0xffffffff


	//   ....[26]....
        /*00a4*/ 	.word	0xffffffff


	//   ....[27]....
        /*00a8*/ 	.word	0xffffffff


	//   ....[28]....
        /*00ac*/ 	.word	0xffffffff


	//   ....[29]....
        /*00b0*/ 	.word	0xffffffff


	//   ....[30]....
        /*00b4*/ 	.word	0xffffffff


	//   ....[31]....
        /*00b8*/ 	.word	0xffffffff


	//   ....[32]....
        /*00bc*/ 	.word	0xffffffff


	//   ....[33]....
        /*00c0*/ 	.word	0xffffffff


	//   ....[34]....
        /*00c4*/ 	.word	0xffffffff


	//   ....[35]....
        /*00c8*/ 	.word	0xffffffff


	//   ....[36]....
        /*00cc*/ 	.word	0xffffffff


	//   ....[37]....
        /*00d0*/ 	.word	0xffffffff


	//   ....[38]....
        /*00d4*/ 	.word	0xffffffff


	//   ....[39]....
        /*00d8*/ 	.word	0xffffffff


	//   ....[40]....
        /*00dc*/ 	.word	0xffffffff


	//   ....[41]....
        /*00e0*/ 	.word	0xffffffff


	//   ....[42]....
        /*00e4*/ 	.word	0xffffffff


	//   ....[43]....
        /*00e8*/ 	.word	0xffffffff


	//   ....[44]....
        /*00ec*/ 	.word	0xffffffff


	//   ....[45]....
        /*00f0*/ 	.word	0xffffffff


	//   ....[46]....
        /*00f4*/ 	.word	0xffffffff


	//   ....[47]....
        /*00f8*/ 	.word	0xffffffff


	//   ....[48]....
        /*00fc*/ 	.word	0xffffffff


	//   ....[49]....
        /*0100*/ 	.word	0xffffffff


	//   ....[50]....
        /*0104*/ 	.word	0xffffffff


	//   ....[51]....
        /*0108*/ 	.word	0xffffffff


	//   ....[52]....
        /*010c*/ 	.word	0xffffffff


	//   ....[53]....
        /*0110*/ 	.word	0xffffffff


	//   ....[54]....
        /*0114*/ 	.word	0xffffffff


	//   ....[55]....
        /*0118*/ 	.word	0xffffffff


	//   ....[56]....
        /*011c*/ 	.word	0xffffffff


	//   ....[57]....
        /*0120*/ 	.word	0xffffffff


	//   ....[58]....
        /*0124*/ 	.word	0xffffffff


	//   ....[59]....
        /*0128*/ 	.word	0xffffffff


	//   ....[60]....
        /*012c*/ 	.word	0xffffffff


	//   ....[61]....
        /*0130*/ 	.word	0xffffffff


	//   ....[62]....
        /*0134*/ 	.word	0xffffffff


	//   ....[63]....
        /*0138*/ 	.word	0xffffffff


	//   ....[64]....
        /*013c*/ 	.word	0xffffffff


	//   ....[65]....
        /*0140*/ 	.word	0xffffffff


	//   ....[66]....
        /*0144*/ 	.word	0xffffffff


	//   ....[67]....
        /*0148*/ 	.word	0xffffffff


	//   ....[68]....
        /*014c*/ 	.word	0xffffffff


	//   ....[69]....
        /*0150*/ 	.word	0xffffffff


	//   ....[70]....
        /*0154*/ 	.word	0xffffffff


	//   ....[71]....
        /*0158*/ 	.word	0xffffffff


	//   ....[72]....
        /*015c*/ 	.word	0xffffffff


	//   ....[73]....
        /*0160*/ 	.word	0xffffffff


	//   ....[74]....
        /*0164*/ 	.word	0xffffffff


	//   ....[75]....
        /*0168*/ 	.word	0xffffffff


	//   ....[76]....
        /*016c*/ 	.word	0xffffffff


	//   ....[77]....
        /*0170*/ 	.word	0xffffffff


	//   ....[78]....
        /*0174*/ 	.word	0xffffffff


	//   ....[79]....
        /*0178*/ 	.word	0xffffffff


	//   ....[80]....
        /*017c*/ 	.word	0xffffffff


	//   ....[81]....
        /*0180*/ 	.word	0xffffffff


	//   ....[82]....
        /*0184*/ 	.word	0xffffffff


	//   ....[83]....
        /*0188*/ 	.word	0xffffffff


	//   ....[84]....
        /*018c*/ 	.word	0xffffffff


	//   ....[85]....
        /*0190*/ 	.word	0xffffffff


	//   ....[86]....
        /*0194*/ 	.word	0xffffffff


	//   ....[87]....
        /*0198*/ 	.word	0xffffffff


	//   ....[88]....
        /*019c*/ 	.word	0xffffffff


	//   ....[89]....
        /*01a0*/ 	.word	0xffffffff


	//   ....[90]....
        /*01a4*/ 	.word	0xffffffff


	//   ....[91]....
        /*01a8*/ 	.word	0xffffffff


	//   ....[92]....
        /*01ac*/ 	.word	0xffffffff


	//   ....[93]....
        /*01b0*/ 	.word	0xffffffff


	//   ....[94]....
        /*01b4*/ 	.word	0xffffffff


	//----- nvinfo : EIATTR_COOP_GROUP_INSTR_OFFSETS
	.align		4
.L_3773:
        /*01b8*/ 	.byte	0x04, 0x28
        /*01ba*/ 	.short	(.L_3775 - .L_3774)


	//   ....[0]....
.L_3774:
        /*01bc*/ 	.word	0x00000570


	//   ....[1]....
        /*01c0*/ 	.word	0x000005d0


	//   ....[2]....
        /*01c4*/ 	.word	0x000006f0


	//   ....[3]....
        /*01c8*/ 	.word	0x000007f0


	//   ....[4]....
        /*01cc*/ 	.word	0x000009a0


	//   ....[5]....
        /*01d0*/ 	.word	0x00000da0


	//   ....[6]....
        /*01d4*/ 	.word	0x00000fe0


	//   ....[7]....
        /*01d8*/ 	.word	0x00001990


	//   ....[8]....
        /*01dc*/ 	.word	0x000019d0


	//   ....[9]....
        /*01e0*/ 	.word	0x00001a10


	//   ....[10]....
        /*01e4*/ 	.word	0x00001a40


	//   ....[11]....
        /*01e8*/ 	.word	0x00001a60


	//   ....[12]....
        /*01ec*/ 	.word	0x00001a70


	//   ....[13]....
        /*01f0*/ 	.word	0x00001af0


	//   ....[14]....
        /*01f4*/ 	.word	0x00001b30


	//   ....[15]....
        /*01f8*/ 	.word	0x00001b50


	//   ....[16]....
        /*01fc*/ 	.word	0x00001b70


	//   ....[17]....
        /*0200*/ 	.word	0x00001c00


	//   ....[18]....
        /*0204*/ 	.word	0x00001c30


	//   ....[19]....
        /*0208*/ 	.word	0x00001c60


	//   ....[20]....
        /*020c*/ 	.word	0x00001c70


	//   ....[21]....
        /*0210*/ 	.word	0x00001cf0


	//   ....[22]....
        /*0214*/ 	.word	0x00001d30


	//   ....[23]....
        /*0218*/ 	.word	0x00001da0


	//   ....[24]....
        /*021c*/ 	.word	0x00001dd0


	//   ....[25]....
        /*0220*/ 	.word	0x00001f30


	//   ....[26]....
        /*0224*/ 	.word	0x00001f70


	//   ....[27]....
        /*0228*/ 	.word	0x00001fb0


	//   ....[28]....
        /*022c*/ 	.word	0x00001ff0


	//   ....[29]....
        /*0230*/ 	.word	0x000021e0


	//   ....[30]....
        /*0234*/ 	.word	0x00002210


	//   ....[31]....
        /*0238*/ 	.word	0x00002250


	//   ....[32]....
        /*023c*/ 	.word	0x00002270


	//   ....[33]....
        /*0240*/ 	.word	0x00002280


	//   ....[34]....
        /*0244*/ 	.word	0x00002290


	//   ....[35]....
        /*0248*/ 	.word	0x000022a0


	//   ....[36]....
        /*024c*/ 	.word	0x000022b0


	//   ....[37]....
        /*0250*/ 	.word	0x00002390


	//   ....[38]....
        /*0254*/ 	.word	0x000023b0


	//   ....[39]....
        /*0258*/ 	.word	0x000023c0


	//   ....[40]....
        /*025c*/ 	.word	0x000023d0


	//   ....[41]....
        /*0260*/ 	.word	0x000024b0


	//   ....[42]....
        /*0264*/ 	.word	0x000024d0


	//   ....[43]....
        /*0268*/ 	.word	0x000024e0


	//   ....[44]....
        /*026c*/ 	.word	0x000024f0


	//   ....[45]....
        /*0270*/ 	.word	0x000025d0


	//   ....[46]....
        /*0274*/ 	.word	0x000025f0


	//   ....[47]....
        /*0278*/ 	.word	0x00002600


	//   ....[48]....
        /*027c*/ 	.word	0x00002610


	//   ....[49]....
        /*0280*/ 	.word	0x000026f0


	//   ....[50]....
        /*0284*/ 	.word	0x00002710


	//   ....[51]....
        /*0288*/ 	.word	0x00002720


	//   ....[52]....
        /*028c*/ 	.word	0x00002730


	//   ....[53]....
        /*0290*/ 	.word	0x00002810


	//   ....[54]....
        /*0294*/ 	.word	0x00002840


	//   ....[55]....
        /*0298*/ 	.word	0x00002850


	//   ....[56]....
        /*029c*/ 	.word	0x00002860


	//   ....[57]....
        /*02a0*/ 	.word	0x00002870


	//   ....[58]....
        /*02a4*/ 	.word	0x00002880


	//   ....[59]....
        /*02a8*/ 	.word	0x00002890


	//   ....[60]....
        /*02ac*/ 	.word	0x000028b0


	//   ....[61]....
        /*02b0*/ 	.word	0x000028d0


	//   ....[62]....
        /*02b4*/ 	.word	0x000028f0


	//   ....[63]....
        /*02b8*/ 	.word	0x00002e80


	//   ....[64]....
        /*02bc*/ 	.word	0x00002f90


	//   ....[65]....
        /*02c0*/ 	.word	0x00002fd0


	//   ....[66]....
        /*02c4*/ 	.word	0x00003000


	//   ....[67]....
        /*02c8*/ 	.word	0x00003030


	//   ....[68]....
        /*02cc*/ 	.word	0x00003060


	//   ....[69]....
        /*02d0*/ 	.word	0x00003080


	//   ....[70]....
        /*02d4*/ 	.word	0x000030a0


	//   ....[71]....
        /*02d8*/ 	.word	0x000030c0


	//   ....[72]....
        /*02dc*/ 	.word	0x000030f0


	//   ....[73]....
        /*02e0*/ 	.word	0x00003110


	//   ....[74]....
        /*02e4*/ 	.word	0x00003130


	//   ....[75]....
        /*02e8*/ 	.word	0x00003150


	//   ....[76]....
        /*02ec*/ 	.word	0x00003190


	//   ....[77]....
        /*02f0*/ 	.word	0x000031c0


	//   ....[78]....
        /*02f4*/ 	.word	0x000031f0


	//   ....[79]....
        /*02f8*/ 	.word	0x000032b0


	//   ....[80]....
        /*02fc*/ 	.word	0x000032f0


	//   ....[81]....
        /*0300*/ 	.word	0x00003320


	//   ....[82]....
        /*0304*/ 	.word	0x00003350


	//   ....[83]....
        /*0308*/ 	.word	0x00003940


	//   ....[84]....
        /*030c*/ 	.word	0x00003ae0


	//   ....[85]....
        /*0310*/ 	.word	0x00003ba0


	//   ....[86]....
        /*0314*/ 	.word	0x00003bf0


	//   ....[87]....
        /*0318*/ 	.word	0x00003c20


	//   ....[88]....
        /*031c*/ 	.word	0x00003c40


	//   ....[89]....
        /*0320*/ 	.word	0x00003c60


	//   ....[90]....
        /*0324*/ 	.word	0x00003d10


	//   ....[91]....
        /*0328*/ 	.word	0x00003d60


	//   ....[92]....
        /*032c*/ 	.word	0x00003d80


	//   ....[93]....
        /*0330*/ 	.word	0x00003da0


	//   ....[94]....
        /*0334*/ 	.word	0x00003dc0


	//----- nvinfo : EIATTR_EXIT_INSTR_OFFSETS
	.align		4
.L_3775:
        /*0338*/ 	.byte	0x04, 0x1c
        /*033a*/ 	.short	(.L_3777 - .L_3776)


	//   ....[0]....
.L_3776:
        /*033c*/ 	.word	0x00003e80


	//   ....[1]....
        /*0340*/ 	.word	0x000043c0


	//----- nvinfo : EIATTR_MAX_THREADS
	.align		4
.L_3777:
        /*0344*/ 	.byte	0x04, 0x05
        /*0346*/ 	.short	(.L_3779 - .L_3778)
.L_3778:
        /*0348*/ 	.word	0x00000020
        /*034c*/ 	.word	0x00000001
        /*0350*/ 	.word	0x00000001


	//----- nvinfo : EIATTR_CRS_STACK_SIZE
	.align		4
.L_3779:
        /*0354*/ 	.byte	0x04, 0x1e
        /*0356*/ 	.short	(.L_3781 - .L_3780)
.L_3780:
        /*0358*/ 	.word	0x00000000
.L_3781:


//--------------------- .nv.info._Z25selective_scan_bwd_kernelI32Selective_Scan_bwd_kernel_traitsILi32ELi4ELb1ELb0ELb0ELb1ELb0EN3c104HalfENS1_7complexIfEEEEv12SSMParamsBwd --------------------------
	.section	.nv.info._Z25selective_scan_bwd_kernelI32Selective_Scan_bwd_kernel_traitsILi32ELi4ELb1ELb0ELb0ELb1ELb0EN3c104HalfENS1_7complexIfEEEEv12SSMParamsBwd,"",@"SHT_CUDA_INFO"
	.sectionflags	@""
	.align	4


	//----- nvinfo : EIATTR_CUDA_API_VERSION
	.align		4
        /*0000*/ 	.byte	0x04, 0x37
        /*0002*/ 	.short	(.L_3783 - .L_3782)
.L_3782:
        /*0004*/ 	.word	0x00000082


	//----- nvinfo : EIATTR_SW2861232_WAR
	.align		4
.L_3783:
        /*0008*/ 	.byte	0x01, 0x35
	.zero		2


	//----- nvinfo : EIATTR_PARAM_CBANK
	.align		4
        /*000c*/ 	.byte	0x04, 0x0a
        /*000e*/ 	.short	(.L_3785 - .L_3784)
	.align		4
.L_3784:
        /*0010*/ 	.word	index@(.nv.constant0._Z25selective_scan_bwd_kernelI32Selective_Scan_bwd_kernel_traitsILi32ELi4ELb1ELb0ELb0ELb1ELb0EN3c104HalfENS1_7complexIfEEEEv12SSMParamsBwd)
        /*0014*/ 	.short	0x0160
        /*0016*/ 	.short	0x01f0


	//----- nvinfo : EIATTR_CBANK_PARAM_SIZE
	.align		4
.L_3785:
        /*0018*/ 	.byte	0x03, 0x19
        /*001a*/ 	.short	0x01f0


	//----- nvinfo : EIATTR_KPARAM_INFO
	.align		4
        /*001c*/ 	.byte	0x04, 0x17
        /*001e*/ 	.short	(.L_3787 - .L_3786)
.L_3786:
        /*0020*/ 	.word	0x00000000
        /*0024*/ 	.short	0x0000
        /*0026*/ 	.short	0x0000
        /*0028*/ 	.byte	0x00, 0xf0, 0xc1, 0x07


	//----- nvinfo : EIATTR_MAXREG_COUNT
	.align		4
.L_3787:
        /*002c*/ 	.byte	0x03, 0x1b
        /*002e*/ 	.short	0x00ff


	//----- nvinfo : EIATTR_NUM_BARRIERS
	.align		4
        /*0030*/ 	.byte	0x02, 0x4c
        /*0032*/ 	.byte	0x01
	.zero		1


	//----- nvinfo : EIATTR_MERCURY_ISA_VERSION
	.align		4
        /*0034*/ 	.byte	0x03, 0x5f
        /*0036*/ 	.short	0x0000


	//----- nvinfo : EIATTR_COOP_GROUP_MASK_REGIDS
	.align		4
        /*0038*/ 	.byte	0x04, 0x29
        /*003a*/ 	.short	(.L_3789 - .L_3788)


	//   ....[0]....
.L_3788:
        /*003c*/ 	.word	0xffffffff


	//   ....[1]....
        /*0040*/ 	.word	0xffffffff


	//   ....[2]....
        /*0044*/ 	.word	0xffffffff


	//   ....[3]....
        /*0048*/ 	.word	0xffffffff


	//   ....[4]....
        /*004c*/ 	.word	0xffffffff


	//   ....[5]....
        /*0050*/ 	.word	0xffffffff


	//   ....[6]....
        /*0054*/ 	.word	0xffffffff


	//   ....[7]....
        /*0058*/ 	.word	0xffffffff


	//   ....[8]....
        /*005c*/ 	.word	0xffffffff


	//   ....[9]....
        /*0060*/ 	.word	0xffffffff


	//   ....[10]....
        /*0064*/ 	.word	0xffffffff


	//   ....[11]....
        /*0068*/ 	.word	0xffffffff


	//   ....[12]....
        /*006c*/ 	.word	0xffffffff


	//   ....[13]....
        /*0070*/ 	.word	0xffffffff


	//   ....[14]....
        /*0074*/ 	.word	0xffffffff


	//   ....[15]....
        /*0078*/ 	.word	0xffffffff


	//   ....[16]....
        /*007c*/ 	.word	0xffffffff


	//   ....[17]....
        /*0080*/ 	.word	0xffffffff


	//   ....[18]....
        /*0084*/ 	.word	0xffffffff


	//   ....[19]....
        /*0088*/ 	.word	0xffffffff


	//   ....[20]....
        /*008c*/ 	.word	0xffffffff


	//   ....[21]....
        /*0090*/ 	.word	0xffffffff


	//   ....[22]....
        /*0094*/ 	.word	0xffffffff


	//   ....[23]....
        /*0098*/ 	.word	0xffffffff


	//   ....[24]....
        /*009c*/ 	.word	0xffffffff


	//   ....[25]....
        /*00a0*/ 	.word	0xffffffff


	//   ....[26]....
        /*00a4*/ 	.word	0xffffffff


	//   ....[27]....
        /*00a8*/ 	.word	0xffffffff


	//   ....[28]....
        /*00ac*/ 	.word	0xffffffff


	//   ....[29]....
        /*00b0*/ 	.word	0xffffffff


	//   ....[30]....
        /*00b4*/ 	.word	0xffffffff


	//   ....[31]....
        /*00b8*/ 	.word	0xffffffff


	//   ....[32]....
        /*00bc*/ 	.word	0xffffffff


	//   ....[33]....
        /*00c0*/ 	.word	0xffffffff


	//   ....[34]....
        /*00c4*/ 	.word	0xffffffff


	//   ....[35]....
        /*00c8*/ 	.word	0xffffffff


	//   ....[36]....
        /*00cc*/ 	.word	0xffffffff


	//   ....[37]....
        /*00d0*/ 	.word	0xffffffff


	//   ....[38]....
        /*00d4*/ 	.word	0xffffffff


	//   ....[39]....
        /*00d8*/ 	.word	0xffffffff


	//   ....[40]....
        /*00dc*/ 	.word	0xffffffff


	//   ....[41]....
        /*00e0*/ 	.word	0xffffffff


	//   ....[42]....
        /*00e4*/ 	.word	0xffffffff


	//   ....[43]....
        /*00e8*/ 	.word	0xffffffff


	//   ....[44]....
        /*00ec*/ 	.word	0xffffffff


	//   ....[45]....
        /*00f0*/ 	.word	0xffffffff


	//   ....[46]....
        /*00f4*/ 	.word	0xffffffff


	//   ....[47]....
        /*00f8*/ 	.word	0xffffffff


	//   ....[48]....
        /*00fc*/ 	.word	0xffffffff


	//   ....[49]....
        /*0100*/ 	.word	0xffffffff


	//   ....[50]....
        /*0104*/ 	.word	0xffffffff


	//   ....[51]....
        /*0108*/ 	.word	0xffffffff


	//   ....[52]....
        /*010c*/ 	.word	0xffffffff


	//   ....[53]....
        /*0110*/ 	.word	0xffffffff


	//   ....[54]....
        /*0114*/ 	.word	0xffffffff


	//   ....[55]....
        /*0118*/ 	.word	0xffffffff


	//   ....[56]....
        /*011c*/ 	.word	0xffffffff


	//   ....[57]....
        /*0120*/ 	.word	0xffffffff


	//   ....[58]....
        /*0124*/ 	.word	0xffffffff


	//   ....[59]....
        /*0128*/ 	.word	0xffffffff


	//   ....[60]....
        /*012c*/ 	.word	0xffffffff


	//   ....[61]....
        /*0130*/ 	.word	0xffffffff


	//   ....[62]....
        /*0134*/ 	.word	0xffffffff


	//   ....[63]....
        /*0138*/ 	.word	0xffffffff


	//   ....[64]....
        /*013c*/ 	.word	0xffffffff


	//   ....[65]....
        /*0140*/ 	.word	0xffffffff


	//   ....[66]....
        /*0144*/ 	.word	0xffffffff


	//   ....[67]....
        /*0148*/ 	.word	0xffffffff


	//   ....[68]....
        /*014c*/ 	.word	0xffffffff


	//   ....[69]....
        /*0150*/ 	.word	0xffffffff


	//   ....[70]....
        /*0154*/ 	.word	0xffffffff


	//   ....[71]....
        /*0158*/ 	.word	0xffffffff


	//   ....[72]....
        /*015c*/ 	.word	0xffffffff


	//   ....[73]....
        /*0160*/ 	.word	0xffffffff


	//   ....[74]....
        /*0164*/ 	.word	0xffffffff


	//   ....[75]....
        /*0168*/ 	.word	0xffffffff


	//   ....[76]....
        /*016c*/ 	.word	0xffffffff


	//   ....[77]....
        /*0170*/ 	.word	0xffffffff


	//   ....[78]....
        /*0174*/ 	.word	0xffffffff


	//   ....[79]....
        /*0178*/ 	.word	0xffffffff


	//   ....[80]....
        /*017c*/ 	.word	0xffffffff


	//   ....[81]....
        /*0180*/ 	.word	0xffffffff


	//   ....[82]....
        /*0184*/ 	.word	0xffffffff


	//   ....[83]....
        /*0188*/ 	.word	0xffffffff


	//   ....[84]....
        /*018c*/ 	.word	0xffffffff


	//   ....[85]....
        /*0190*/ 	.word	0xffffffff


	//   ....[86]....
        /*0194*/ 	.word	0xffffffff


	//   ....[87]....
        /*0198*/ 	.word	0xffffffff


	//   ....[88]....
        /*019c*/ 	.word	0xffffffff


	//   ....[89]....
        /*01a0*/ 	.word	0xffffffff


	//   ....[90]....
        /*01a4*/ 	.word	0xffffffff


	//   ....[91]....
        /*01a8*/ 	.word	0xffffffff


	//----- nvinfo : EIATTR_COOP_GROUP_INSTR_OFFSETS
	.align		4
.L_3789:
        /*01ac*/ 	.byte	0x04, 0x28
        /*01ae*/ 	.short	(.L_3791 - .L_3790)


	//   ....[0]....
.L_3790:
        /*01b0*/ 	.word	0x000006c0


	//   ....[1]....
        /*01b4*/ 	.word	0x00000730


	//   ....[2]....
        /*01b8*/ 	.word	0x00000860


	//   ....[3]....
        /*01bc*/ 	.word	0x00001aa0


	//   ....[4]....
        /*01c0*/ 	.word	0x00001ae0


	//   ....[5]....
        /*01c4*/ 	.word	0x00001b20


	//   ....[6]....
        /*01c8*/ 	.word	0x00001b60


	//   ....[7]....
        /*01cc*/ 	.word	0x00001b90


	//   ....[8]....
        /*01d0*/ 	.word	0x00001ba0


	//   ....[9]....
        /*01d4*/ 	.word	0x00001c30


	//   ....[10]....
        /*01d8*/ 	.word	0x00001c60


	//   ....[11]....
        /*01dc*/ 	.word	0x00001c90


	//   ....[12]....
        /*01e0*/ 	.word	0x00001ca0


	//   ....[13]....
        /*01e4*/ 	.word	0x00001d30


	//   ....[14]....
        /*01e8*/ 	.word	0x00001d60


	//   ....[15]....
        /*01ec*/ 	.word	0x00001d90


	//   ....[16]....
        /*01f0*/ 	.word	0x00001da0


	//   ....[17]....
        /*01f4*/ 	.word	0x00001e20


	//   ....[18]....
        /*01f8*/ 	.word	0x00001e50


	//   ....[19]....
        /*01fc*/ 	.word	0x00001ea0


	//   ....[20]....
        /*0200*/ 	.word	0x00001ee0


	//   ....[21]....
        /*0204*/ 	.word	0x00002010


	//   ....[22]....
        /*0208*/ 	.word	0x00002080


	//   ....[23]....
        /*020c*/ 	.word	0x000020c0


	//   ....[24]....
        /*0210*/ 	.word	0x00002100


	//   ....[25]....
        /*0214*/ 	.word	0x00002260


	//   ....[26]....
        /*0218*/ 	.word	0x00002300


	//   ....[27]....
        /*021c*/ 	.word	0x00002360


	//   ....[28]....
        /*0220*/ 	.word	0x00002380


	//   ....[29]....
        /*0224*/ 	.word	0x00002390


	//   ....[30]....
        /*0228*/ 	.word	0x000023a0


	//   ....[31]....
        /*022c*/ 	.word	0x000023b0


	//   ....[32]....
        /*0230*/ 	.word	0x000023c0


	//   ....[33]....
        /*0234*/ 	.word	0x000024a0


	//   ....[34]....
        /*0238*/ 	.word	0x000024c0


	//   ....[35]....
        /*023c*/ 	.word	0x000024d0


	//   ....[36]....
        /*0240*/ 	.word	0x000024e0


	//   ....[37]....
        /*0244*/ 	.word	0x000025c0


	//   ....[38]....
        /*0248*/ 	.word	0x000025e0


	//   ....[39]....
        /*024c*/ 	.word	0x000025f0


	//   ....[40]....
        /*0250*/ 	.word	0x00002600


	//   ....[41]....
        /*0254*/ 	.word	0x000026e0


	//   ....[42]....
        /*0258*/ 	.word	0x00002700


	//   ....[43]....
        /*025c*/ 	.word	0x00002710


	//   ....[44]....
        /*0260*/ 	.word	0x00002720


	//   ....[45]....
        /*0264*/ 	.word	0x00002800


	//   ....[46]....
        /*0268*/ 	.word	0x00002820


	//   ....[47]....
        /*026c*/ 	.word	0x00002830


	//   ....[48]....
        /*0270*/ 	.word	0x00002840


	//   ....[49]....
        /*0274*/ 	.word	0x00002920


	//   ....[50]....
        /*0278*/ 	.word	0x00002950


	//   ....[51]....
        /*027c*/ 	.word	0x00002960


	//   ....[52]....
        /*0280*/ 	.word	0x00002970


	//   ....[53]....
        /*0284*/ 	.word	0x00002980


	//   ....[54]....
        /*0288*/ 	.word	0x00002990


	//   ....[55]....
        /*028c*/ 	.word	0x000029a0


	//   ....[56]....
        /*0290*/ 	.word	0x000029c0


	//   ....[57]....
        /*0294*/ 	.word	0x000029e0


	//   ....[58]....
        /*0298*/ 	.word	0x00002a00


	//   ....[59]....
        /*029c*/ 	.word	0x00003040


	//   ....[60]....
        /*02a0*/ 	.word	0x00003090


	//   ....[61]....
        /*02a4*/ 	.word	0x000030d0


	//   ....[62]....
        /*02a8*/ 	.word	0x00003100


	//   ....[63]....
        /*02ac*/ 	.word	0x00003140


	//   ....[64]....
        /*02b0*/ 	.word	0x00003170


	//   ....[65]....
        /*02b4*/ 	.word	0x00003190


	//   ....[66]....
        /*02b8*/ 	.word	0x000031b0


	//   ....[67]....
        /*02bc*/ 	.word	0x000031d0


	//   ....[68]....
        /*02c0*/ 	.word	0x00003200


	//   ....[69]....
        /*02c4*/ 	.word	0x00003220


	//   ....[70]....
        /*02c8*/ 	.word	0x00003240


	//   ....[71]....
        /*02cc*/ 	.word	0x00003260


	//   ....[72]....
        /*02d0*/ 	.word	0x000032a0


	//   ....[73]....
        /*02d4*/ 	.word	0x000032d0


	//   ....[74]....
        /*02d8*/ 	.word	0x00003300


	//   ....[75]....
        /*02dc*/ 	.word	0x000033c0


	//   ....[76]....
        /*02e0*/ 	.word	0x000033f0


	//   ....[77]....
        /*02e4*/ 	.word	0x00003430


	//   ....[78]....
        /*02e8*/ 	.word	0x00003460


	//   ....[79]....
        /*02ec*/ 	.word	0x00003980


	//   ....[80]....
        /*02f0*/ 	.word	0x00003c60


	//   ....[81]....
        /*02f4*/ 	.word	0x00003ed0


	//   ....[82]....
        /*02f8*/ 	.word	0x00003fc0


	//   ....[83]....
        /*02fc*/ 	.word	0x00004010


	//   ....[84]....
        /*0300*/ 	.word	0x00004040


	//   ....[85]....
        /*0304*/ 	.word	0x00004060


	//   ....[86]....
        /*0308*/ 	.word	0x00004080


	//   ....[87]....
        /*030c*/ 	.word	0x00004130


	//   ....[88]....
        /*0310*/ 	.word	0x00004180


	//   ....[89]....
        /*0314*/ 	.word	0x000041a0


	//   ....[90]....
        /*0318*/ 	.word	0x000041c0


	//   ....[91]....
        /*031c*/ 	.word	0x000041e0


	//----- nvinfo : EIATTR_EXIT_INSTR_OFFSETS
	.align		4
.L_3791:
        /*0320*/ 	.byte	0x04, 0x1c
        /*0322*/ 	.short	(.L_3793 - .L_3792)


	//   ....[0]....
.L_3792:
        /*0324*/ 	.word	0x000042a0


	//   ....[1]....
        /*0328*/ 	.word	0x000046a0


	//----- nvinfo : EIATTR_MAX_THREADS
	.align		4
.L_3793:
        /*032c*/ 	.byte	0x04, 0x05
        /*032e*/ 	.short	(.L_3795 - .L_3794)
.L_3794:
        /*0330*/ 	.word	0x00000020
        /*0334*/ 	.word	0x00000001
        /*0338*/ 	.word	0x00000001


	//----- nvinfo : EIATTR_CRS_STACK_SIZE
	.align		4
.L_3795:
        /*033c*/ 	.byte	0x04, 0x1e
        /*033e*/ 	.short	(.L_3797 - .L_3796)
.L_3796:
        /*0340*/ 	.word	0x00000000
.L_3797:


//--------------------- .nv.info._Z25selective_scan_bwd_kernelI32Selective_Scan_bwd_kernel_traitsILi32ELi4ELb1ELb0ELb0ELb1ELb1EN3c104HalfENS1_7complexIfEEEEv12SSMParamsBwd --------------------------
	.section	.nv.info._Z25selective_scan_bwd_kernelI32Selective_Scan_bwd_kernel_traitsILi32ELi4ELb1ELb0ELb0ELb1ELb1EN3c104HalfENS1_7complexIfEEEEv12SSMParamsBwd,"",@"SHT_CUDA_INFO"
	.sectionflags	@""
	.align	4


	//----- nvinfo : EIATTR_CUDA_API_VERSION
	.align		4
        /*0000*/ 	.byte	0x04, 0x37
        /*0002*/ 	.short	(.L_3799 - .L_3798)
.L_3798:
        /*0004*/ 	.word	0x00000082


	//----- nvinfo : EIATTR_SW2861232_WAR
	.align		4
.L_3799:
        /*0008*/ 	.byte	0x01, 0x35
	.zero		2


	//----- nvinfo : EIATTR_PARAM_CBANK
	.align		4
        /*000c*/ 	.byte	0x04, 0x0a
        /*000e*/ 	.short	(.L_3801 - .L_3800)
	.align		4
.L_3800:
        /*0010*/ 	.word	index@(.nv.constant0._Z25selective_scan_bwd_kernelI32Selective_Scan_bwd_kernel_traitsILi32ELi4ELb1ELb0ELb0ELb1ELb1EN3c104HalfENS1_7complexIfEEEEv12SSMParamsBwd)
        /*0014*/ 	.short	0x0160
        /*0016*/ 	.short	0x01f0


	//----- nvinfo : EIATTR_CBANK_PARAM_SIZE
	.align		4
.L_3801:
        /*0018*/ 	.byte	0x03, 0x19
        /*001a*/ 	.short	0x01f0


	//----- nvinfo : EIATTR_KPARAM_INFO
	.align		4
        /*001c*/ 	.byte	0x04, 0x17
        /*001e*/ 	.short	(.L_3803 - .L_3802)
.L_3802:
        /*0020*/ 	.word	0x00000000
        /*0024*/ 	.short	0x0000
        /*0026*/ 	.short	0x0000
        /*0028*/ 	.byte	0x00, 0xf0, 0xc1, 0x07


	//----- nvinfo : EIATTR_MAXREG_COUNT
	.align		4
.L_3803:
        /*002c*/ 	.byte	0x03, 0x1b
        /*002e*/ 	.short	0x00ff


	//----- nvinfo : EIATTR_NUM_BARRIERS
	.align		4
        /*0030*/ 	.byte	0x02, 0x4c
        /*0032*/ 	.byte	0x01
	.zero		1


	//----- nvinfo : EIATTR_MERCURY_ISA_VERSION
	.align		4
        /*0034*/ 	.byte	0x03, 0x5f
        /*0036*/ 	.short	0x0000


	//----- nvinfo : EIATTR_COOP_GROUP_MASK_REGIDS
	.align		4
        /*0038*/ 	.byte	0x04, 0x29
        /*003a*/ 	.short	(.L_3805 - .L_3804)


	//   ....[0]....
.L_3804:
        /*003c*/ 	.word	0xffffffff


	//   ....[1]....
        /*0040*/ 	.word	0xffffffff


	//   ....[2]....
        /*0044*/ 	.word	0xffffffff


	//   ....[3]....
        /*0048*/ 	.word	0xffffffff


	//   ....[4]....
        /*004c*/ 	.word	0xffffffff


	//   ....[5]....
        /*0050*/ 	.word	0xffffffff


	//   ....[6]....
        /*0054*/ 	.word	0xffffffff


	//   ....[7]....
        /*0058*/ 	.word	0xffffffff


	//   ....[8]....
        /*005c*/ 	.word	0xffffffff


	//   ....[9]....
        /*0060*/ 	.word	0xffffffff


	//   ....[10]....
        /*0064*/ 	.word	0xffffffff


	//   ....[11]....
        /*0068*/ 	.word	0xffffffff


	//   ....[12]....
        /*006c*/ 	.word	0xffffffff


	//   ....[13]....
        /*0070*/ 	.word	0xffffffff


	//   ....[14]....
        /*0074*/ 	.word	0xffffffff


	//   ....[15]....
        /*0078*/ 	.word	0xffffffff


	//   ....[16]....
        /*007c*/ 	.word	0xffffffff


	//   ....[17]....
        /*0080*/ 	.word	0xffffffff


	//   ....[18]....
        /*0084*/ 	.word	0xffffffff


	//   ....[19]....
        /*0088*/ 	.word	0xffffffff


	//   ....[20]....
        /*008c*/ 	.word	0xffffffff


	//   ....[21]....
        /*0090*/ 	.word	0xffffffff


	//   ....[22]....
        /*0094*/ 	.word	0xffffffff


	//   ....[23]....
        /*0098*/ 	.word	0xffffffff


	//   ....[24]....
        /*009c*/ 	.word	0xffffffff


	//   ....[25]....
        /*00a0*/ 	.word	0xffffffff


	//   ....[26]....
        /*00a4*/ 	.word	0xffffffff


	//   ....[27]....
        /*00a8*/ 	.word	0xffffffff


	//   ....[28]....
        /*00ac*/ 	.word	0xffffffff


	//   ....[29]....
        /*00b0*/ 	.word	0xffffffff


	//   ....[30]....
        /*00b4*/ 	.word	0xffffffff


	//   ....[31]....
        /*00b8*/ 	.word	0xffffffff


	//   ....[32]....
        /*00bc*/ 	.word	0xffffffff


	//   ....[33]....
        /*00c0*/ 	.word	0xffffffff


	//   ....[34]....
        /*00c4*/ 	.word	0xffffffff


	//   ....[35]....
        /*00c8*/ 	.word	0xffffffff


	//   ....[36]....
        /*00cc*/ 	.word	0xffffffff


	//   ....[37]....
        /*00d0*/ 	.word	0xffffffff


	//   ....[38]....
        /*00d4*/ 	.word	0xffffffff


	//   ....[39]....
        /*00d8*/ 	.word	0xffffffff


	//   ....[40]....
        /*00dc*/ 	.word	0xffffffff


	//   ....[41]....
        /*00e0*/ 	.word	0xffffffff


	//   ....[42]....
        /*00e4*/ 	.word	0xffffffff


	//   ....[43]....
        /*00e8*/ 	.word	0xffffffff


	//   ....[44]....
        /*00ec*/ 	.word	0xffffffff


	//   ....[45]....
        /*00f0*/ 	.word	0xffffffff


	//   ....[46]....
        /*00f4*/ 	.word	0xffffffff


	//   ....[47]....
        /*00f8*/ 	.word	0xffffffff


	//   ....[48]....
        /*00fc*/ 	.word	0xffffffff


	//   ....[49]....
        /*0100*/ 	.word	0xffffffff


	//   ....[50]....
        /*0104*/ 	.word	0xffffffff


	//   ....[51]....
        /*0108*/ 	.word	0xffffffff


	//   ....[52]....
        /*010c*/ 	.word	0xffffffff


	//   ....[53]....
        /*0110*/ 	.word	0xffffffff


	//   ....[54]....
        /*0114*/ 	.word	0xffffffff


	//   ....[55]....
        /*0118*/ 	.word	0xffffffff


	//   ....[56]....
        /*011c*/ 	.word	0xffffffff


	//   ....[57]....
        /*0120*/ 	.word	0xffffffff


	//   ....[58]....
        /*0124*/ 	.word	0xffffffff


	//   ....[59]....
        /*0128*/ 	.word	0xffffffff


	//   ....[60]....
        /*012c*/ 	.word	0xffffffff


	//   ....[61]....
        /*0130*/ 	.word	0xffffffff


	//   ....[62]....
        /*0134*/ 	.word	0xffffffff


	//   ....[63]....
        /*0138*/ 	.word	0xffffffff


	//   ....[64]....
        /*013c*/ 	.word	0xffffffff


	//   ....[65]....
        /*0140*/ 	.word	0xffffffff


	//   ....[66]....
        /*0144*/ 	.word	0xffffffff


	//   ....[67]....
        /*0148*/ 	.word	0xffffffff


	//   ....[68]....
        /*014c*/ 	.word	0xffffffff


	//   ....[69]....
        /*0150*/ 	.word	0xffffffff


	//   ....[70]....
        /*0154*/ 	.word	0xffffffff


	//   ....[71]....
        /*0158*/ 	.word	0xffffffff


	//   ....[72]....
        /*015c*/ 	.word	0xffffffff


	//   ....[73]....
        /*0160*/ 	.word	0xffffffff


	//   ....[74]....
        /*0164*/ 	.word	0xffffffff


	//   ....[75]....
        /*0168*/ 	.word	0xffffffff


	//   ....[76]....
        /*016c*/ 	.word	0xffffffff


	//   ....[77]....
        /*0170*/ 	.word	0xffffffff


	//   ....[78]....
        /*0174*/ 	.word	0xffffffff


	//   ....[79]....
        /*0178*/ 	.word	0xffffffff


	//   ....[80]....
        /*017c*/ 	.word	0xffffffff


	//   ....[81]....
        /*0180*/ 	.word	0xffffffff


	//   ....[82]....
        /*0184*/ 	.word	0xffffffff


	//   ....[83]....
        /*0188*/ 	.word	0xffffffff


	//   ....[84]....
        /*018c*/ 	.word	0xffffffff


	//   ....[85]....
        /*0190*/ 	.word	0xffffffff


	//   ....[86]....
        /*0194*/ 	.word	0xffffffff


	//   ....[87]....
        /*0198*/ 	.word	0xffffffff


	//   ....[88]....
        /*019c*/ 	.word	0xffffffff


	//   ....[89]....
        /*01a0*/ 	.word	0xffffffff


	//   ....[90]....
        /*01a4*/ 	.word	0xffffffff


	//   ....[91]....
        /*01a8*/ 	.word	0xffffffff


	//   ....[92]....
        /*01ac*/ 	.word	0xffffffff


	//   ....[93]....
        /*01b0*/ 	.word	0xffffffff


	//   ....[94]....
        /*01b4*/ 	.word	0xffffffff


	//   ....[95]....
        /*01b8*/ 	.word	0xffffffff


	//----- nvinfo : EIATTR_COOP_GROUP_INSTR_OFFSETS
	.align		4
.L_3805:
        /*01bc*/ 	.byte	0x04, 0x28
        /*01be*/ 	.short	(.L_3807 - .L_3806)


	//   ....[0]....
.L_3806:
        /*01c0*/ 	.word	0x000005c0


	//   ....[1]....
        /*01c4*/ 	.word	0x00000630


	//   ....[2]....
        /*01c8*/ 	.word	0x000007e0


	//   ....[3]....
        /*01cc*/ 	.word	0x000011d0


	//   ....[4]....
        /*01d0*/ 	.word	0x000013b0


	//   ....[5]....
        /*01d4*/ 	.word	0x00001760


	//   ....[6]....
        /*01d8*/ 	.word	0x00001940


	//   ....[7]....
        /*01dc*/ 	.word	0x000022f0


	//   ....[8]....
        /*01e0*/ 	.word	0x00002330


	//   ....[9]....
        /*01e4*/ 	.word	0x00002370


	//   ....[10]....
        /*01e8*/ 	.word	0x000023a0


	//   ....[11]....
        /*01ec*/ 	.word	0x000023c0


	//   ....[12]....
        /*01f0*/ 	.word	0x000023d0


	//   ....[13]....
        /*01f4*/ 	.word	0x00002470


	//   ....[14]....
        /*01f8*/ 	.word	0x000024a0


	//   ....[15]....
        /*01fc*/ 	.word	0x000024c0


	//   ....[16]....
        /*0200*/ 	.word	0x000024d0


	//   ....[17]....
        /*0204*/ 	.word	0x00002560


	//   ....[18]....
        /*0208*/ 	.word	0x00002590


	//   ....[19]....
        /*020c*/ 	.word	0x000025b0


	//   ....[20]....
        /*0210*/ 	.word	0x000025d0


	//   ....[21]....
        /*0214*/ 	.word	0x00002680


	//   ....[22]....
        /*0218*/ 	.word	0x000026c0


	//   ....[23]....
        /*021c*/ 	.word	0x00002700


	//   ....[24]....
        /*0220*/ 	.word	0x00002730


	//   ....[25]....
        /*0224*/ 	.word	0x00002860


	//   ....[26]....
        /*0228*/ 	.word	0x000028b0


	//   ....[27]....
        /*022c*/ 	.word	0x000028f0


	//   ....[28]....
        /*0230*/ 	.word	0x00002930


	//   ....[29]....
        /*0234*/ 	.word	0x00002ab0


	//   ....[30]....
        /*0238*/ 	.word	0x00002b50


	//   ....[31]....
        /*023c*/ 	.word	0x00002b80


	//   ....[32]....
        /*0240*/ 	.word	0x00002bc0


	//   ....[33]....
        /*0244*/ 	.word	0x00002be0


	//   ....[34]....
        /*0248*/ 	.word	0x00002bf0


	//   ....[35]....
        /*024c*/ 	.word	0x00002c00


	//   ....[36]....
        /*0250*/ 	.word	0x00002c10


	//   ....[37]....
        /*0254*/ 	.word	0x00002cf0


	//   ....[38]....
        /*0258*/ 	.word	0x00002d10


	//   ....[39]....
        /*025c*/ 	.word	0x00002d20


	//   ....[40]....
        /*0260*/ 	.word	0x00002d30


	//   ....[41]....
        /*0264*/ 	.word	0x00002e10


	//   ....[42]....
        /*0268*/ 	.word	0x00002e30


	//   ....[43]....
        /*026c*/ 	.word	0x00002e40


	//   ....[44]....
        /*0270*/ 	.word	0x00002e50


	//   ....[45]....
        /*0274*/ 	.word	0x00002f30


	//   ....[46]....
        /*0278*/ 	.word	0x00002f50


	//   ....[47]....
        /*027c*/ 	.word	0x00002f60


	//   ....[48]....
        /*0280*/ 	.word	0x00002f70


	//   ....[49]....
        /*0284*/ 	.word	0x00003050


	//   ....[50]....
        /*0288*/ 	.word	0x00003070


	//   ....[51]....
        /*028c*/ 	.word	0x00003080


	//   ....[52]....
        /*0290*/ 	.word	0x00003090


	//   ....[53]....
        /*0294*/ 	.word	0x00003170


	//   ....[54]....
        /*0298*/ 	.word	0x000031a0


	//   ....[55]....
        /*029c*/ 	.word	0x000031b0


	//   ....[56]....
        /*02a0*/ 	.word	0x000031c0


	//   ....[57]....
        /*02a4*/ 	.word	0x000031d0


	//   ....[58]....
        /*02a8*/ 	.word	0x000031e0


	//   ....[59]....
        /*02ac*/ 	.word	0x000031f0


	//   ....[60]....
        /*02b0*/ 	.word	0x00003210


	//   ....[61]....
        /*02b4*/ 	.word	0x00003230


	//   ....[62]....
        /*02b8*/ 	.word	0x00003250


	//   ....[63]....
        /*02bc*/ 	.word	0x00003840


	//   ....[64]....
        /*02c0*/ 	.word	0x000038f0


	//   ....[65]....
        /*02c4*/ 	.word	0x00003930


	//   ....[66]....
        /*02c8*/ 	.word	0x00003960


	//   ....[67]....
        /*02cc*/ 	.word	0x00003990


	//   ....[68]....
        /*02d0*/ 	.word	0x000039c0


	//   ....[69]....
        /*02d4*/ 	.word	0x000039e0


	//   ....[70]....
        /*02d8*/ 	.word	0x00003a00


	//   ....[71]....
        /*02dc*/ 	.word	0x00003a20


	//   ....[72]....
        /*02e0*/ 	.word	0x00003a50


	//   ....[73]....
        /*02e4*/ 	.word	0x00003a70


	//   ....[74]....
        /*02e8*/ 	.word	0x00003a90


	//   ....[75]....
        /*02ec*/ 	.word	0x00003ab0


	//   ....[76]....
        /*02f0*/ 	.word	0x00003ae0


	//   ....[77]....
        /*02f4*/ 	.word	0x00003b10


	//   ....[78]....
        /*02f8*/ 	.word	0x00003b40


	//   ....[79]....
        /*02fc*/ 	.word	0x00003bd0


	//   ....[80]....
        /*0300*/ 	.word	0x00003c10


	//   ....[81]....
        /*0304*/ 	.word	0x00003c40


	//   ....[82]....
        /*0308*/ 	.word	0x00003c80


	//   ....[83]....
        /*030c*/ 	.word	0x00004190


	//   ....[84]....
        /*0310*/ 	.word	0x00004380


	//   ....[85]....
        /*0314*/ 	.word	0x00004710


	//   ....[86]....
        /*0318*/ 	.word	0x000047e0


	//   ....[87]....
        /*031c*/ 	.word	0x00004830


	//   ....[88]....
        /*0320*/ 	.word	0x00004860


	//   ....[89]....
        /*0324*/ 	.word	0x00004880


	//   ....[90]....
        /*0328*/ 	.word	0x000048a0


	//   ....[91]....
        /*032c*/ 	.word	0x00004950


	//   ....[92]....
        /*0330*/ 	.word	0x000049a0


	//   ....[93]....
        /*0334*/ 	.word	0x000049c0


	//   ....[94]....
        /*0338*/ 	.word	0x000049e0


	//   ....[95]....
        /*033c*/ 	.word	0x00004a00


	//----- nvinfo : EIATTR_EXIT_INSTR_OFFSETS
	.align		4
.L_3807:
        /*0340*/ 	.byte	0x04, 0x1c
        /*0342*/ 	.short	(.L_3809 - .L_3808)


	//   ....[0]....
.L_3808:
        /*0344*/ 	.word	0x00004ac0


	//   ....[1]....
        /*0348*/ 	.word	0x00005000


	//----- nvinfo : EIATTR_MAX_THREADS
	.align		4
.L_3809:
        /*034c*/ 	.byte	0x04, 0x05
        /*034e*/ 	.short	(.L_3811 - .L_3810)
.L_3810:
        /*0350*/ 	.word	0x00000020
        /*0354*/ 	.word	0x00000001
        /*0358*/ 	.word	0x00000001


	//----- nvinfo : EIATTR_CRS_STACK_SIZE
	.align		4
.L_3811:
        /*035c*/ 	.byte	0x04, 0x1e
        /*035e*/ 	.short	(.L_3813 - .L_3812)
.L_3812:
        /*0360*/ 	.word	0x00000000
.L_3813:


//--------------------- .nv.info._Z25selective_scan_bwd_kernelI32Selective_Scan_bwd_kernel_traitsILi32ELi4ELb1ELb0ELb1ELb0ELb0EN3c104HalfENS1_7complexIfEEEEv12SSMParamsBwd --------------------------
	.section	.nv.info._Z25selective_scan_bwd_kernelI32Selective_Scan_bwd_kernel_traitsILi32ELi4ELb1ELb0ELb1ELb0ELb0EN3c104HalfENS1_7complexIfEEEEv12SSMParamsBwd,"",@"SHT_CUDA_INFO"
	.sectionflags	@""
	.align	4


	//----- nvinfo : EIATTR_CUDA_API_VERSION
	.align		4
        /*0000*/ 	.byte	0x04, 0x37
        /*0002*/ 	.short	(.L_3815 - .L_3814)
.L_3814:
        /*0004*/ 	.word	0x00000082


	//----- nvinfo : EIATTR_SW2861232_WAR
	.align		4
.L_3815:
        /*0008*/ 	.byte	0x01, 0x35
	.zero		2


	//----- nvinfo : EIATTR_PARAM_CBANK
	.align		4
        /*000c*/ 	.byte	0x04, 0x0a
        /*000e*/ 	.short	(.L_3817 - .L_3816)
	.align		4
.L_3816:
        /*0010*/ 	.word	index@(.nv.constant0._Z25selective_scan_bwd_kernelI32Selective_Scan_bwd_kernel_traitsILi32ELi4ELb1ELb0ELb1ELb0ELb0EN3c104HalfENS1_7complexIfEEEEv12SSMParamsBwd)
        /*0014*/ 	.short	0x0160
        /*0016*/ 	.short	0x01f0


	//----- nvinfo : EIATTR_CBANK_PARAM_SIZE
	.align		4
.L_3817:
        /*0018*/ 	.byte	0x03, 0x19
        /*001a*/ 	.short	0x01f0


	//----- nvinfo : EIATTR_KPARAM_INFO
	.align		4
        /*001c*/ 	.byte	0x04, 0x17
        /*001e*/ 	.short	(.L_3819 - .L_3818)
.L_3818:
        /*0020*/ 	.word	0x00000000
        /*0024*/ 	.short	0x0000
        /*0026*/ 	.short	0x0000
        /*0028*/ 	.byte	0x00, 0xf0, 0xc1, 0x07


	//----- nvinfo : EIATTR_MAXREG_COUNT
	.align		4
.L_3819:
        /*002c*/ 	.byte	0x03, 0x1b
        /*002e*/ 	.short	0x00ff


	//----- nvinfo : EIATTR_NUM_BARRIERS
	.align		4
        /*0030*/ 	.byte	0x02, 0x4c
        /*0032*/ 	.byte	0x01
	.zero		1


	//----- nvinfo : EIATTR_MERCURY_ISA_VERSION
	.align		4
        /*0034*/ 	.byte	0x03, 0x5f
        /*0036*/ 	.short	0x0000


	//----- nvinfo : EIATTR_COOP_GROUP_MASK_REGIDS
	.align		4
        /*0038*/ 	.byte	0x04, 0x29
        /*003a*/ 	.short	(.L_3821 - .L_3820)


	//   ....[0]....
.L_3820:
        /*003c*/ 	.word	0xffffffff


	//   ....[1]....
        /*0040*/ 	.word	0xffffffff


	//   ....[2]....
        /*0044*/ 	.word	0xffffffff


	//   ....[3]....
        /*0048*/ 	.word	0xffffffff


	//   ....[4]....
        /*004c*/ 	.word	0xffffffff


	//   ....[5]....
        /*0050*/ 	.word	0xffffffff


	//   ....[6]....
        /*0054*/ 	.word	0xffffffff


	//   ....[7]....
        /*0058*/ 	.word	0xffffffff


	//   ....[8]....
        /*005c*/ 	.word	0xffffffff


	//   ....[9]....
        /*0060*/ 	.word	0xffffffff


	//   ....[10]....
        /*0064*/ 	.word	0xffffffff


	//   ....[11]....
        /*0068*/ 	.word	0xffffffff


	//   ....[12]....
        /*006c*/ 	.word	0xffffffff


	//   ....[13]....
        /*0070*/ 	.word	0xffffffff


	//   ....[14]....
        /*0074*/ 	.word	0xffffffff


	//   ....[15]....
        /*0078*/ 	.word	0xffffffff


	//   ....[16]....
        /*007c*/ 	.word	0xffffffff


	//   ....[17]....
        /*0080*/ 	.word	0xffffffff


	//   ....[18]....
        /*0084*/ 	.word	0xffffffff


	//   ....[19]....
        /*0088*/ 	.word	0xffffffff


	//   ....[20]....
        /*008c*/ 	.word	0xffffffff


	//   ....[21]....
        /*0090*/ 	.word	0xffffffff


	//   ....[22]....
        /*0094*/ 	.word	0xffffffff


	//   ....[23]....
        /*0098*/ 	.word	0xffffffff


	//   ....[24]....
        /*009c*/ 	.word	0xffffffff


	//   ....[25]....
        /*00a0*/ 	.word	0xffffffff


	//   ....[26]....
        /*00a4*/ 	.word	0xffffffff


	//   ....[27]....
        /*00a8*/ 	.word	0xffffffff


	//   ....[28]....
        /*00ac*/ 	.word	0xffffffff


	//   ....[29]....
        /*00b0*/ 	.word	0xffffffff


	//   ....[30]....
        /*00b4*/ 	.word	0xffffffff


	//   ....[31]....
        /*00b8*/ 	.word	0xffffffff


	//   ....[32]....
        /*00bc*/ 	.word	0xffffffff


	//   ....[33]....
        /*00c0*/ 	.word	0xffffffff


	//   ....[34]....
        /*00c4*/ 	.word	0xffffffff


	//   ....[35]....
        /*00c8*/ 	.word	0xffffffff


	//   ....[36]....
        /*00cc*/ 	.word	0xffffffff


	//   ....[37]....
        /*00d0*/ 	.word	0xffffffff


	//   ....[38]....
        /*00d4*/ 	.word	0xffffffff


	//   ....[39]....
        /*00d8*/ 	.word	0xffffffff


	//   ....[40]....
        /*00dc*/ 	.word	0xffffffff


	//   ....[41]....
        /*00e0*/ 	.word	0xffffffff


	//   ....[42]....
        /*00e4*/ 	.word	0xffffffff


	//   ....[43]....
        /*00e8*/ 	.word	0xffffffff


	//   ....[44]....
        /*00ec*/ 	.word	0xffffffff


	//   ....[45]....
        /*00f0*/ 	.word	0xffffffff


	//   ....[46]....
        /*00f4*/ 	.word	0xffffffff


	//   ....[47]....
        /*00f8*/ 	.word	0xffffffff


	//   ....[48]....
        /*00fc*/ 	.word	0xffffffff


	//   ....[49]....
        /*0100*/ 	.word	0xffffffff


	//   ....[50]....
        /*0104*/ 	.word	0xffffffff


	//   ....[51]....
        /*0108*/ 	.word	0xffffffff


	//   ....[52]....
        /*010c*/ 	.word	0xffffffff


	//   ....[53]....
        /*0110*/ 	.word	0xffffffff


	//   ....[54]....
        /*0114*/ 	.word	0xffffffff


	//   ....[55]....
        /*0118*/ 	.word	0xffffffff


	//   ....[56]....
        /*011c*/ 	.word	0xffffffff


	//   ....[57]....
        /*0120*/ 	.word	0xffffffff


	//   ....[58]....
        /*0124*/ 	.word	0xffffffff


	//   ....[59]....
        /*0128*/ 	.word	0xffffffff


	//   ....[60]....
        /*012c*/ 	.word	0xffffffff


	//   ....[61]....
        /*0130*/ 	.word	0xffffffff


	//   ....[62]....
        /*0134*/ 	.word	0xffffffff


	//   ....[63]....
        /*0138*/ 	.word	0xffffffff


	//   ....[64]....
        /*013c*/ 	.word	0xffffffff


	//   ....[65]....
        /*0140*/ 	.word	0xffffffff


	//   ....[66]....
        /*0144*/ 	.word	0xffffffff


	//   ....[67]....
        /*0148*/ 	.word	0xffffffff


	//   ....[68]....
        /*014c*/ 	.word	0xffffffff


	//   ....[69]....
        /*0150*/ 	.word	0xffffffff


	//   ....[70]....
        /*0154*/ 	.word	0xffffffff


	//   ....[71]....
        /*0158*/ 	.word	0xffffffff


	//   ....[72]....
        /*015c*/ 	.word	0xffffffff


	//   ....[73]....
        /*0160*/ 	.word	0xffffffff


	//   ....[74]....
        /*0164*/ 	.word	0xffffffff


	//   ....[75]....
        /*0168*/ 	.word	0xffffffff


	//   ....[76]....
        /*016c*/ 	.word	0xffffffff


	//   ....[77]....
        /*0170*/ 	.word	0xffffffff


	//   ....[78]....
        /*0174*/ 	.word	0xffffffff


	//   ....[79]....
        /*0178*/ 	.word	0xffffffff


	//   ....[80]....
        /*017c*/ 	.word	0xffffffff


	//   ....[81]....
        /*0180*/ 	.word	0xffffffff


	//   ....[82]....
        /*0184*/ 	.word	0xffffffff


	//   ....[83]....
        /*0188*/ 	.word	0xffffffff


	//   ....[84]....
        /*018c*/ 	.word	0xffffffff


	//   ....[85]....
        /*0190*/ 	.word	0xffffffff


	//   ....[86]....
        /*0194*/ 	.word	0xffffffff


	//   ....[87]....
        /*0198*/ 	.word	0xffffffff


	//   ....[88]....
        /*019c*/ 	.word	0xffffffff


	//   ....[89]....
        /*01a0*/ 	.word	0xffffffff


	//   ....[90]....
        /*01a4*/ 	.word	0xffffffff


	//   ....[91]....
        /*01a8*/ 	.word	0xffffffff


	//----- nvinfo : EIATTR_COOP_GROUP_INSTR_OFFSETS
	.align		4
.L_3821:
        /*01ac*/ 	.byte	0x04, 0x28
        /*01ae*/ 	.short	(.L_3823 - .L_3822)


	//   ....[0]....
.L_3822:
        /*01b0*/ 	.word	0x00000a30


	//   ....[1]....
        /*01b4*/ 	.word	0x00000a90


	//   ....[2]....
        /*01b8*/ 	.word	0x00000b30


	//   ....[3]....
        /*01bc*/ 	.word	0x000012a0


	//   ....[4]....
        /*01c0*/ 	.word	0x00001790


	//   ....[5]....
        /*01c4*/ 	.word	0x000017d0


	//   ....[6]....
        /*01c8*/ 	.word	0x00001810


	//   ....[7]....
        /*01cc*/ 	.word	0x00001850


	//   ....[8]....
        /*01d0*/ 	.word	0x00001890


	//   ....[9]....
        /*01d4*/ 	.word	0x000018d0


	//   ....[10]....
        /*01d8*/ 	.word	0x00001960


	//   ....[11]....
        /*01dc*/ 	.word	0x000019b0


	//   ....[12]....
        /*01e0*/ 	.word	0x000019c0


	//   ....[13]....
        /*01e4*/ 	.word	0x000019d0


	//   ....[14]....
        /*01e8*/ 	.word	0x00001a70


	//   ....[15]....
        /*01ec*/ 	.word	0x00001aa0


	//   ....[16]....
        /*01f0*/ 	.word	0x00001ac0


	//   ....[17]....
        /*01f4*/ 	.word	0x00001ad0


	//   ....[18]....
        /*01f8*/ 	.word	0x00001b90


	//   ....[19]....
        /*01fc*/ 	.word	0x00001bb0


	//   ....[20]....
        /*0200*/ 	.word	0x00001bc0


	//   ....[21]....
        /*0204*/ 	.word	0x00001bd0


	//   ....[22]....
        /*0208*/ 	.word	0x00001ca0


	//   ....[23]....
        /*020c*/ 	.word	0x00001ce0


	//   ....[24]....
        /*0210*/ 	.word	0x00001d10


	//   ....[25]....
        /*0214*/ 	.word	0x00001d40


	//   ....[26]....
        /*0218*/ 	.word	0x00001f00


	//   ....[27]....
        /*021c*/ 	.word	0x00001f50


	//   ....[28]....
        /*0220*/ 	.word	0x00001ff0


	//   ....[29]....
        /*0224*/ 	.word	0x00002020


	//   ....[30]....
        /*0228*/ 	.word	0x00002270


	//   ....[31]....
        /*022c*/ 	.word	0x00002290


	//   ....[32]....
        /*0230*/ 	.word	0x000022a0


	//   ....[33]....
        /*0234*/ 	.word	0x000022b0


	//   ....[34]....
        /*0238*/ 	.word	0x000023b0


	//   ....[35]....
        /*023c*/ 	.word	0x000023f0


	//   ....[36]....
        /*0240*/ 	.word	0x00002410


	//   ....[37]....
        /*0244*/ 	.word	0x00002420


	//   ....[38]....
        /*0248*/ 	.word	0x00002530


	//   ....[39]....
        /*024c*/ 	.word	0x00002570


	//   ....[40]....
        /*0250*/ 	.word	0x000025a0


	//   ....[41]....
        /*0254*/ 	.word	0x00002650


	//   ....[42]....
        /*0258*/ 	.word	0x000027a0


	//   ....[43]....
        /*025c*/ 	.word	0x000027e0


	//   ....[44]....
        /*0260*/ 	.word	0x00002820


	//   ....[45]....
        /*0264*/ 	.word	0x00002850


	//   ....[46]....
        /*0268*/ 	.word	0x000029e0


	//   ....[47]....
        /*026c*/ 	.word	0x00002a00


	//   ....[48]....
        /*0270*/ 	.word	0x00002a10


	//   ....[49]....
        /*0274*/ 	.word	0x00002a20


	//   ....[50]....
        /*0278*/ 	.word	0x00002b00


	//   ....[51]....
        /*027c*/ 	.word	0x00002b40


	//   ....[52]....
        /*0280*/ 	.word	0x00002b80


	//   ....[53]....
        /*0284*/ 	.word	0x00002bb0


	//   ....[54]....
        /*0288*/ 	.word	0x00002be0


	//   ....[55]....
        /*028c*/ 	.word	0x00002c10


	//   ....[56]....
        /*0290*/ 	.word	0x00002c40


	//   ....[57]....
        /*0294*/ 	.word	0x00002c70


	//   ....[58]....
        /*0298*/ 	.word	0x00002ca0


	//   ....[59]....
        /*029c*/ 	.word	0x00002cd0


	//   ....[60]....
        /*02a0*/ 	.word	0x000037c0


	//   ....[61]....
        /*02a4*/ 	.word	0x00003800


	//   ....[62]....
        /*02a8*/ 	.word	0x00003840


	//   ....[63]....
        /*02ac*/ 	.word	0x00003880


	//   ....[64]....
        /*02b0*/ 	.word	0x000038e0


	//   ....[65]....
        /*02b4*/ 	.word	0x00003900


	//   ....[66]....
        /*02b8*/ 	.word	0x00003920


	//   ....[67]....
        /*02bc*/ 	.word	0x00003940


	//   ....[68]....
        /*02c0*/ 	.word	0x00003970


	//   ....[69]....
        /*02c4*/ 	.word	0x00003990


	//   ....[70]....
        /*02c8*/ 	.word	0x000039b0


	//   ....[71]....
        /*02cc*/ 	.word	0x000039d0


	//   ....[72]....
        /*02d0*/ 	.word	0x00003a00


	//   ....[73]....
        /*02d4*/ 	.word	0x00003a20


	//   ....[74]....
        /*02d8*/ 	.word	0x00003a40


	//   ....[75]....
        /*02dc*/ 	.word	0x00003a60


	//   ....[76]....
        /*02e0*/ 	.word	0x00003ac0


	//   ....[77]....
        /*02e4*/ 	.word	0x00003af0


	//   ....[78]....
        /*02e8*/ 	.word	0x00003b30


	//   ....[79]....
        /*02ec*/ 	.word	0x00003b60


	//   ....[80]....
        /*02f0*/ 	.word	0x00004030


	//   ....[81]....
        /*02f4*/ 	.word	0x00004250


	//   ....[82]....
        /*02f8*/ 	.word	0x00004310


	//   ....[83]....
        /*02fc*/ 	.word	0x00004360


	//   ....[84]....
        /*0300*/ 	.word	0x00004390


	//   ....[85]....
        /*0304*/ 	.word	0x000043b0


	//   ....[86]....
        /*0308*/ 	.word	0x000043d0


	//   ....[87]....
        /*030c*/ 	.word	0x00004480


	//   ....[88]....
        /*0310*/ 	.word	0x000044d0


	//   ....[89]....
        /*0314*/ 	.word	0x000044f0


	//   ....[90]....
        /*0318*/ 	.word	0x00004510


	//   ....[91]....
        /*031c*/ 	.word	0x00004530


	//----- nvinfo : EIATTR_EXIT_INSTR_OFFSETS
	.align		4
.L_3823:
        /*0320*/ 	.byte	0x04, 0x1c
        /*0322*/ 	.short	(.L_3825 - .L_3824)


	//   ....[0]....
.L_3824:
        /*0324*/ 	.word	0x000045f0


	//   ....[1]....
        /*0328*/ 	.word	0x00004830


	//----- nvinfo : EIATTR_MAX_THREADS
	.align		4
.L_3825:
        /*032c*/ 	.byte	0x04, 0x05
        /*032e*/ 	.short	(.L_3827 - .L_3826)
.L_3826:
        /*0330*/ 	.word	0x00000020
        /*0334*/ 	.word	0x00000001
        /*0338*/ 	.word	0x00000001


	//----- nvinfo : EIATTR_CRS_STACK_SIZE
	.align		4
.L_3827:
        /*033c*/ 	.byte	0x04, 0x1e
        /*033e*/ 	.short	(.L_3829 - .L_3828)
.L_3828:
        /*0340*/ 	.word	0x00000000
.L_3829:


//--------------------- .nv.info._Z25selective_scan_bwd_kernelI32Selective_Scan_bwd_kernel_traitsILi32ELi4ELb1ELb0ELb1ELb0ELb1EN3c104HalfENS1_7complexIfEEEEv12SSMParamsBwd --------------------------
	.section	.nv.info._Z25selective_scan_bwd_kernelI32Selective_Scan_bwd_kernel_traitsILi32ELi4ELb1ELb0ELb1ELb0ELb1EN3c104HalfENS1_7complexIfEEEEv12SSMParamsBwd,"",@"SHT_CUDA_INFO"
	.sectionflags	@""
	.align	4


	//----- nvinfo : EIATTR_CUDA_API_VERSION
	.align		4
        /*0000*/ 	.byte	0x04, 0x37
        /*0002*/ 	.short	(.L_3831 - .L_3830)
.L_3830:
        /*0004*/ 	.word	0x00000082


	//----- nvinfo : EIATTR_SW2861232_WAR
	.align		4
.L_3831:
        /*0008*/ 	.byte	0x01, 0x35
	.zero		2


	//----- nvinfo : EIATTR_PARAM_CBANK
	.align		4
        /*000c*/ 	.byte	0x04, 0x0a
        /*000e*/ 	.short	(.L_3833 - .L_3832)
	.align		4
.L_3832:
        /*0010*/ 	.word	index@(.nv.constant0._Z25selective_scan_bwd_kernelI32Selective_Scan_bwd_kernel_traitsILi32ELi4ELb1ELb0ELb1ELb0ELb1EN3c104HalfENS1_7complexIfEEEEv12SSMParamsBwd)
        /*0014*/ 	.short	0x0160
        /*0016*/ 	.short	0x01f0


	//----- nvinfo : EIATTR_CBANK_PARAM_SIZE
	.align		4
.L_3833:
        /*0018*/ 	.byte	0x03, 0x19
        /*001a*/ 	.short	0x01f0


	//----- nvinfo : EIATTR_KPARAM_INFO
	.align		4
        /*001c*/ 	.byte	0x04, 0x17
        /*001e*/ 	.short	(.L_3835 - .L_3834)
.L_3834:
        /*0020*/ 	.word	0x00000000
        /*0024*/ 	.short	0x0000
        /*0026*/ 	.short	0x0000
        /*0028*/ 	.byte	0x00, 0xf0, 0xc1, 0x07


	//----- nvinfo : EIATTR_MAXREG_COUNT
	.align		4
.L_3835:
        /*002c*/ 	.byte	0x03, 0x1b
        /*002e*/ 	.short	0x00ff


	//----- nvinfo : EIATTR_NUM_BARRIERS
	.align		4
        /*0030*/ 	.byte	0x02, 0x4c
        /*0032*/ 	.byte	0x01
	.zero		1


	//----- nvinfo : EIATTR_MERCURY_ISA_VERSION
	.align		4
        /*0034*/ 	.byte	0x03, 0x5f
        /*0036*/ 	.short	0x0000


	//----- nvinfo : EIATTR_COOP_GROUP_MASK_REGIDS
	.align		4
        /*0038*/ 	.byte	0x04, 0x29
        /*003a*/ 	.short	(.L_3837 - .L_3836)


	//   ....[0]....
.L_3836:
        /*003c*/ 	.word	0xffffffff


	//   ....[1]....
        /*0040*/ 	.word	0xffffffff


	//   ....[2]....
        /*0044*/ 	.word	0xffffffff


	//   ....[3]....
        /*0048*/ 	.word	0xffffffff


	//   ....[4]....
        /*004c*/ 	.word	0xffffffff


	//   ....[5]....
        /*0050*/ 	.word	0xffffffff


	//   ....[6]....
        /*0054*/ 	.word	0xffffffff


	//   ....[7]....
        /*0058*/ 	.word	0xffffffff


	//   ....[8]....
        /*005c*/ 	.word	0xffffffff


	//   ....[9]....
        /*0060*/ 	.word	0xffffffff


	//   ....[10]....
        /*0064*/ 	.word	0xffffffff


	//   ....[11]....
        /*0068*/ 	.word	0xffffffff


	//   ....[12]....
        /*006c*/ 	.word	0xffffffff


	//   ....[13]....
        /*0070*/ 	.word	0xffffffff


	//   ....[14]....
        /*0074*/ 	.word	0xffffffff


	//   ....[15]....
        /*0078*/ 	.word	0xffffffff


	//   ....[16]....
        /*007c*/ 	.word	0xffffffff


	//   ....[17]....
        /*0080*/ 	.word	0xffffffff


	//   ....[18]....
        /*0084*/ 	.word	0xffffffff


	//   ....[19]....
        /*0088*/ 	.word	0xffffffff


	//   ....[20]....
        /*008c*/ 	.word	0xffffffff


	//   ....[21]....
        /*0090*/ 	.word	0xffffffff


	//   ....[22]....
        /*0094*/ 	.word	0xffffffff


	//   ....[23]....
        /*0098*/ 	.word	0xffffffff


	//   ....[24]....
        /*009c*/ 	.word	0xffffffff


	//   ....[25]....
        /*00a0*/ 	.word	0xffffffff


	//   ....[26]....
        /*00a4*/ 	.word	0xffffffff


	//   ....[27]....
        /*00a8*/ 	.word	0xffffffff


	//   ....[28]....
        /*00ac*/ 	.word	0xffffffff


	//   ....[29]....
        /*00b0*/ 	.word	0xffffffff


	//   ....[30]....
        /*00b4*/ 	.word	0xffffffff


	//   ....[31]....
        /*00b8*/ 	.word	0xffffffff


	//   ....[32]....
        /*00bc*/ 	.word	0xffffffff


	//   ....[33]....
        /*00c0*/ 	.word	0xffffffff


	//   ....[34]....
        /*00c4*/ 	.word	0xffffffff


	//   ....[35]....
        /*00c8*/ 	.word	0xffffffff


	//   ....[36]....
        /*00cc*/ 	.word	0xffffffff


	//   ....[37]....
        /*00d0*/ 	.word	0xffffffff


	//   ....[38]....
        /*00d4*/ 	.word	0xffffffff


	//   ....[39]....
        /*00d8*/ 	.word	0xffffffff


	//   ....[40]....
        /*00dc*/ 	.word	0xffffffff


	//   ....[41]....
        /*00e0*/ 	.word	0xffffffff


	//   ....[42]....
        /*00e4*/ 	.word	0xffffffff


	//   ....[43]....
        /*00e8*/ 	.word	0xffffffff


	//   ....[44]....
        /*00ec*/ 	.word	0xffffffff


	//   ....[45]....
        /*00f0*/ 	.word	0xffffffff


	//   ....[46]....
        /*00f4*/ 	.word	0xffffffff


	//   ....[47]....
        /*00f8*/ 	.word	0xffffffff


	//   ....[48]....
        /*00fc*/ 	.word	0xffffffff


	//   ....[49]....
        /*0100*/ 	.word	0xffffffff


	//   ....[50]....
        /*0104*/ 	.word	0xffffffff


	//   ....[51]....
        /*0108*/ 	.word	0xffffffff


	//   ....[52]....
        /*010c*/ 	.word	0xffffffff


	//   ....[53]....
        /*0110*/ 	.word	0xffffffff


	//   ....[54]....
        /*0114*/ 	.word	0xffffffff


	//   ....[55]....
        /*0118*/ 	.word	0xffffffff


	//   ....[56]....
        /*011c*/ 	.word	0xffffffff


	//   ....[57]....
        /*0120*/ 	.word	0xffffffff


	//   ....[58]....
        /*0124*/ 	.word	0xffffffff


	//   ....[59]....
        /*0128*/ 	.word	0xffffffff


	//   ....[60]....
        /*012c*/ 	.word	0xffffffff


	//   ....[61]....
        /*0130*/ 	.word	0xffffffff


	//   ....[62]....
        /*0134*/ 	.word	0xffffffff


	//   ....[63]....
        /*0138*/ 	.word	0xffffffff


	//   ....[64]....
        /*013c*/ 	.word	0xffffffff


	//   ....[65]....
        /*0140*/ 	.word	0xffffffff


	//   ....[66]....
        /*0144*/ 	.word	0xffffffff


	//   ....[67]....
        /*0148*/ 	.word	0xffffffff


	//   ....[68]....
        /*014c*/ 	.word	0xffffffff


	//   ....[69]....
        /*0150*/ 	.word	0xffffffff


	//   ....[70]....
        /*0154*/ 	.word	0xffffffff


	//   ....[71]....
        /*0158*/ 	.word	0xffffffff


	//   ....[72]....
        /*015c*/ 	.word	0xffffffff


	//   ....[73]....
        /*0160*/ 	.word	0xffffffff


	//   ....[74]....
        /*0164*/ 	.word	0xffffffff


	//   ....[75]....
        /*0168*/ 	.word	0xffffffff


	//   ....[76]....
        /*016c*/ 	.word	0xffffffff


	//   ....[77]....
        /*0170*/ 	.word	0xffffffff


	//   ....[78]....
        /*0174*/ 	.word	0xffffffff


	//   ....[79]....
        /*0178*/ 	.word	0xffffffff


	//   ....[80]....
        /*017c*/ 	.word	0xffffffff


	//   ....[81]....
        /*0180*/ 	.word	0xffffffff


	//   ....[82]....
        /*0184*/ 	.word	0xffffffff


	//   ....[83]....
        /*0188*/ 	.word	0xffffffff


	//   ....[84]....
        /*018c*/ 	.word	0xffffffff


	//   ....[85]....
        /*0190*/ 	.word	0xffffffff


	//   ....[86]....
        /*0194*/ 	.word	0xffffffff


	//   ....[87]....
        /*0198*/ 	.word	0xffffffff


	//   ....[88]....
        /*019c*/ 	.word	0xffffffff


	//   ....[89]....
        /*01a0*/ 	.word	0xffffffff


	//   ....[90]....
        /*01a4*/ 	.word	0xffffffff


	//   ....[91]....
        /*01a8*/ 	.word	0xffffffff


	//   ....[92]....
        /*01ac*/ 	.word	0xffffffff


	//   ....[93]....
        /*01b0*/ 	.word	0xffffffff


	//   ....[94]....
        /*01b4*/ 	.word	0xffffffff


	//   ....[95]....
        /*01b8*/ 	.word	0xffffffff


	//----- nvinfo : EIATTR_COOP_GROUP_INSTR_OFFSETS
	.align		4
.L_3837:
        /*01bc*/ 	.byte	0x04, 0x28
        /*01be*/ 	.short	(.L_3839 - .L_3838)


	//   ....[0]....
.L_3838:
        /*01c0*/ 	.word	0x00000a40


	//   ....[1]....
        /*01c4*/ 	.word	0x00000ac0


	//   ....[2]....
        /*01c8*/ 	.word	0x00000be0


	//   ....[3]....
        /*01cc*/ 	.word	0x00000ce0


	//   ....[4]....
        /*01d0*/ 	.word	0x00000eb0


	//   ....[5]....
        /*01d4*/ 	.word	0x000012c0


	//   ....[6]....
        /*01d8*/ 	.word	0x000014c0


	//   ....[7]....
        /*01dc*/ 	.word	0x00001c00


	//   ....[8]....
        /*01e0*/ 	.word	0x000020f0


	//   ....[9]....
        /*01e4*/ 	.word	0x00002130


	//   ....[10]....
        /*01e8*/ 	.word	0x00002170


	//   ....[11]....
        /*01ec*/ 	.word	0x000021b0


	//   ....[12]....
        /*01f0*/ 	.word	0x000021f0


	//   ....[13]....
        /*01f4*/ 	.word	0x00002200


	//   ....[14]....
        /*01f8*/ 	.word	0x000022c0


	//   ....[15]....
        /*01fc*/ 	.word	0x000022e0


	//   ....[16]....
        /*0200*/ 	.word	0x000022f0


	//   ....[17]....
        /*0204*/ 	.word	0x00002300


	//   ....[18]....
        /*0208*/ 	.word	0x000023c0


	//   ....[19]....
        /*020c*/ 	.word	0x000023e0


	//   ....[20]....
        /*0210*/ 	.word	0x000023f0


	//   ....[21]....
        /*0214*/ 	.word	0x00002400


	//   ....[22]....
        /*0218*/ 	.word	0x000024c0


	//   ....[23]....
        /*021c*/ 	.word	0x000024e0


	//   ....[24]....
        /*0220*/ 	.word	0x000024f0


	//   ....[25]....
        /*0224*/ 	.word	0x00002500


	//   ....[26]....
        /*0228*/ 	.word	0x000025d0


	//   ....[27]....
        /*022c*/ 	.word	0x00002610


	//   ....[28]....
        /*0230*/ 	.word	0x00002650


	//   ....[29]....
        /*0234*/ 	.word	0x00002680


	//   ....[30]....
        /*0238*/ 	.word	0x00002820


	//   ....[31]....
        /*023c*/ 	.word	0x00002890


	//   ....[32]....
        /*0240*/ 	.word	0x000028d0


	//   ....[33]....
        /*0244*/ 	.word	0x00002910


	//   ....[34]....
        /*0248*/ 	.word	0x00002b90


	//   ....[35]....
        /*024c*/ 	.word	0x00002bc0


	//   ....[36]....
        /*0250*/ 	.word	0x00002bf0


	//   ....[37]....
        /*0254*/ 	.word	0x00002c00


	//   ....[38]....
        /*0258*/ 	.word	0x00002d00


	//   ....[39]....
        /*025c*/ 	.word	0x00002d40


	//   ....[40]....
        /*0260*/ 	.word	0x00002d60


	//   ....[41]....
        /*0264*/ 	.word	0x00002d70


	//   ....[42]....
        /*0268*/ 	.word	0x00002e80


	//   ....[43]....
        /*026c*/ 	.word	0x00002ec0


	//   ....[44]....
        /*0270*/ 	.word	0x00002ef0


	//   ....[45]....
        /*0274*/ 	.word	0x00002f20


	//   ....[46]....
        /*0278*/ 	.word	0x000030f0


	//   ....[47]....
        /*027c*/ 	.word	0x00003130


	//   ....[48]....
        /*0280*/ 	.word	0x00003170


	//   ....[49]....
        /*0284*/ 	.word	0x000031a0


	//   ....[50]....
        /*0288*/ 	.word	0x00003320


	//   ....[51]....
        /*028c*/ 	.word	0x00003350


	//   ....[52]....
        /*0290*/ 	.word	0x00003370


	//   ....[53]....
        /*0294*/ 	.word	0x00003380


	//   ....[54]....
        /*0298*/ 	.word	0x00003460


	//   ....[55]....
        /*029c*/ 	.word	0x000034a0


	//   ....[56]....
        /*02a0*/ 	.word	0x000034e0


	//   ....[57]....
        /*02a4*/ 	.word	0x00003510


	//   ....[58]....
        /*02a8*/ 	.word	0x00003540


	//   ....[59]....
        /*02ac*/ 	.word	0x00003570


	//   ....[60]....
        /*02b0*/ 	.word	0x000035a0


	//   ....[61]....
        /*02b4*/ 	.word	0x000035d0


	//   ....[62]....
        /*02b8*/ 	.word	0x00003600


	//   ....[63]....
        /*02bc*/ 	.word	0x00003630


	//   ....[64]....
        /*02c0*/ 	.word	0x00004100


	//   ....[65]....
        /*02c4*/ 	.word	0x00004140


	//   ....[66]....
        /*02c8*/ 	.word	0x00004180


	//   ....[67]....
        /*02cc*/ 	.word	0x000041c0


	//   ....[68]....
        /*02d0*/ 	.word	0x00004220


	//   ....[69]....
        /*02d4*/ 	.word	0x00004240


	//   ....[70]....
        /*02d8*/ 	.word	0x00004260


	//   ....[71]....
        /*02dc*/ 	.word	0x00004280


	//   ....[72]....
        /*02e0*/ 	.word	0x000042b0


	//   ....[73]....
        /*02e4*/ 	.word	0x000042d0


	//   ....[74]....
        /*02e8*/ 	.word	0x000042f0


	//   ....[75]....
        /*02ec*/ 	.word	0x00004310


	//   ....[76]....
        /*02f0*/ 	.word	0x00004340


	//   ....[77]....
        /*02f4*/ 	.word	0x00004360


	//   ....[78]....
        /*02f8*/ 	.word	0x00004380


	//   ....[79]....
        /*02fc*/ 	.word	0x000043a0


	//   ....[80]....
        /*0300*/ 	.word	0x00004400


	//   ....[81]....
        /*0304*/ 	.word	0x00004430


	//   ....[82]....
        /*0308*/ 	.word	0x00004470


	//   ....[83]....
        /*030c*/ 	.word	0x000044a0


	//   ....[84]....
        /*0310*/ 	.word	0x000049b0


	//   ....[85]....
        /*0314*/ 	.word	0x00004b80


	//   ....[86]....
        /*0318*/ 	.word	0x00004c40


	//   ....[87]....
        /*031c*/ 	.word	0x00004c90


	//   ....[88]....
        /*0320*/ 	.word	0x00004cc0


	//   ....[89]....
        /*0324*/ 	.word	0x00004ce0


	//   ....[90]....
        /*0328*/ 	.word	0x00004d00


	//   ....[91]....
        /*032c*/ 	.word	0x00004db0


	//   ....[92]....
        /*0330*/ 	.word	0x00004e00


	//   ....[93]....
        /*0334*/ 	.word	0x00004e20


	//   ....[94]....
        /*0338*/ 	.word	0x00004e40


	//   ....[95]....
        /*033c*/ 	.word	0x00004e60


	//----- nvinfo : EIATTR_EXIT_INSTR_OFFSETS
	.align		4
.L_3839:
        /*0340*/ 	.byte	0x04, 0x1c
        /*0342*/ 	.short	(.L_3841 - .L_3840)


	//   ....[0]....
.L_3840:
        /*0344*/ 	.word	0x00004f20


	//   ....[1]....
        /*0348*/ 	.word	0x00005160


	//----- nvinfo : EIATTR_MAX_THREADS
	.align		4
.L_3841:
        /*034c*/ 	.byte	0x04, 0x05
        /*034e*/ 	.short	(.L_3843 - .L_3842)
.L_3842:
        /*0350*/ 	.word	0x00000020
        /*0354*/ 	.word	0x00000001
        /*0358*/ 	.word	0x00000001


	//----- nvinfo : EIATTR_CRS_STACK_SIZE
	.align		4
.L_3843:
        /*035c*/ 	.byte	0x04, 0x1e
        /*035e*/ 	.short	(.L_3845 - .L_3844)
.L_3844:
        /*0360*/ 	.word	0x00000000
.L_3845:


//--------------------- .nv.info._Z25selective_scan_bwd_kernelI32Selective_Scan_bwd_kernel_traitsILi32ELi4ELb1ELb0ELb1ELb1ELb0EN3c104HalfENS1_7complexIfEEEEv12SSMParamsBwd --------------------------
	.section	.nv.info._Z25selective_scan_bwd_kernelI32Selective_Scan_bwd_kernel_traitsILi32ELi4ELb1ELb0ELb1ELb1ELb0EN3c104HalfENS1_7complexIfEEEEv12SSMParamsBwd,"",@"SHT_CUDA_INFO"
	.sectionflags	@""
	.align	4


	//----- nvinfo : EIATTR_CUDA_API_VERSION
	.align		4
        /*0000*/ 	.byte	0x04, 0x37
        /*0002*/ 	.short	(.L_3847 - .L_3846)
.L_3846:
        /*0004*/ 	.word	0x00000082


	//----- nvinfo : EIATTR_SW2861232_WAR
	.align		4
.L_3847:
        /*0008*/ 	.byte	0x01, 0x35
	.zero		2


	//----- nvinfo : EIATTR_PARAM_CBANK
	.align		4
        /*000c*/ 	.byte	0x04, 0x0a
        /*000e*/ 	.short	(.L_3849 - .L_3848)
	.align		4
.L_3848:
        /*0010*/ 	.word	index@(.nv.constant0._Z25selective_scan_bwd_kernelI32Selective_Scan_bwd_kernel_traitsILi32ELi4ELb1ELb0ELb1ELb1ELb0EN3c104HalfENS1_7complexIfEEEEv12SSMParamsBwd)
        /*0014*/ 	.short	0x0160
        /*0016*/ 	.short	0x01f0


	//----- nvinfo : EIATTR_CBANK_PARAM_SIZE
	.align		4
.L_3849:
        /*0018*/ 	.byte	0x03, 0x19
        /*001a*/ 	.short	0x01f0


	//----- nvinfo : EIATTR_KPARAM_INFO
	.align		4
        /*001c*/ 	.byte	0x04, 0x17
        /*001e*/ 	.short	(.L_3851 - .L_3850)
.L_3850:
        /*0020*/ 	.word	0x00000000
        /*0024*/ 	.short	0x0000
        /*0026*/ 	.short	0x0000
        /*0028*/ 	.byte	0x00, 0xf0, 0xc1, 0x07


	//----- nvinfo : EIATTR_MAXREG_COUNT
	.align		4
.L_3851:
        /*002c*/ 	.byte	0x03, 0x1b
        /*002e*/ 	.short	0x00ff


	//----- nvinfo : EIATTR_NUM_BARRIERS
	.align		4
        /*0030*/ 	.byte	0x02, 0x4c
        /*0032*/ 	.byte	0x01
	.zero		1


	//----- nvinfo : EIATTR_MERCURY_ISA_VERSION
	.align		4
        /*0034*/ 	.byte	0x03, 0x5f
        /*0036*/ 	.short	0x0000


	//----- nvinfo : EIATTR_COOP_GROUP_MASK_REGIDS
	.align		4
        /*0038*/ 	.byte	0x04, 0x29
        /*003a*/ 	.short	(.L_3853 - .L_3852)


	//   ....[0]....
.L_3852:
        /*003c*/ 	.word	0xffffffff


	//   ....[1]....
        /*0040*/ 	.word	0xffffffff


	//   ....[2]....
        /*0044*/ 	.word	0xffffffff


	//   ....[3]....
        /*0048*/ 	.word	0xffffffff


	//   ....[4]....
        /*004c*/ 	.word	0xffffffff


	//   ....[5]....
        /*0050*/ 	.word	0xffffffff


	//   ....[6]....
        /*0054*/ 	.word	0xffffffff


	//   ....[7]....
        /*0058*/ 	.word	0xffffffff


	//   ....[8]....
        /*005c*/ 	.word	0xffffffff


	//   ....[9]....
        /*0060*/ 	.word	0xffffffff


	//   ....[10]....
        /*0064*/ 	.word	0xffffffff


	//   ....[11]....
        /*0068*/ 	.word	0xffffffff


	//   ....[12]....
        /*006c*/ 	.word	0xffffffff


	//   ....[13]....
        /*0070*/ 	.word	0xffffffff


	//   ....[14]....
        /*0074*/ 	.word	0xffffffff


	//   ....[15]....
        /*0078*/ 	.word	0xffffffff


	//   ....[16]....
        /*007c*/ 	.word	0xffffffff


	//   ....[17]....
        /*0080*/ 	.word	0xffffffff


	//   ....[18]....
        /*0084*/ 	.word	0xffffffff


	//   ....[19]....
        /*0088*/ 	.word	0xffffffff


	//   ....[20]....
        /*008c*/ 	.word	0xffffffff


	//   ....[21]....
        /*0090*/ 	.word	0xffffffff


	//   ....[22]....
        /*0094*/ 	.word	0xffffffff


	//   ....[23]....
        /*0098*/ 	.word	0xffffffff


	//   ....[24]....
        /*009c*/ 	.word	0xffffffff


	//   ....[25]....
        /*00a0*/ 	.word	0xffffffff


	//   ....[26]....
        /*00a4*/ 	.word	0xffffffff


	//   ....[27]....
        /*00a8*/ 	.word	0xffffffff


	//   ....[28]....
        /*00ac*/ 	.word	0xffffffff


	//   ....[29]....
        /*00b0*/ 	.word	0xffffffff


	//   ....[30]....
        /*00b4*/ 	.word	0xffffffff


	//   ....[31]....
        /*00b8*/ 	.word	0xffffffff


	//   ....[32]....
        /*00bc*/ 	.word	0xffffffff


	//   ....[33]....
        /*00c0*/ 	.word	0xffffffff


	//   ....[34]....
        /*00c4*/ 	.word	0xffffffff


	//   ....[35]....
        /*00c8*/ 	.word	0xffffffff


	//   ....[36]....
        /*00cc*/ 	.word	0xffffffff


	//   ....[37]....
        /*00d0*/ 	.word	0xffffffff


	//   ....[38]....
        /*00d4*/ 	.word	0xffffffff


	//   ....[39]....
        /*00d8*/ 	.word	0xffffffff


	//   ....[40]....
        /*00dc*/ 	.word	0xffffffff


	//   ....[41]....
        /*00e0*/ 	.word	0xffffffff


	//   ....[42]....
        /*00e4*/ 	.word	0xffffffff


	//   ....[43]....
        /*00e8*/ 	.word	0xffffffff


	//   ....[44]....
        /*00ec*/ 	.word	0xffffffff


	//   ....[45]....
        /*00f0*/ 	.word	0xffffffff


	//   ....[46]....
        /*00f4*/ 	.word	0xffffffff


	//   ....[47]....
        /*00f8*/ 	.word	0xffffffff


	//   ....[48]....
        /*00fc*/ 	.word	0xffffffff


	//   ....[49]....
        /*0100*/ 	.word	0xffffffff


	//   ....[50]....
        /*0104*/ 	.word	0xffffffff


	//   ....[51]....
        /*0108*/ 	.word	0xffffffff


	//   ....[52]....
        /*010c*/ 	.word	0xffffffff


	//   ....[53]....
        /*0110*/ 	.word	0xffffffff


	//   ....[54]....
        /*0114*/ 	.word	0xffffffff


	//   ....[55]....
        /*0118*/ 	.word	0xffffffff


	//   ....[56]....
        /*011c*/ 	.word	0xffffffff


	//   ....[57]....
        /*0120*/ 	.word	0xffffffff


	//   ....[58]....
        /*0124*/ 	.word	0xffffffff


	//   ....[59]....
        /*0128*/ 	.word	0xffffffff


	//   ....[60]....
        /*012c*/ 	.word	0xffffffff


	//   ....[61]....
        /*0130*/ 	.word	0xffffffff


	//   ....[62]....
        /*0134*/ 	.word	0xffffffff


	//   ....[63]....
        /*0138*/ 	.word	0xffffffff


	//   ....[64]....
        /*013c*/ 	.word	0xffffffff


	//   ....[65]....
        /*0140*/ 	.word	0xffffffff


	//   ....[66]....
        /*0144*/ 	.word	0xffffffff


	//   ....[67]....
        /*0148*/ 	.word	0xffffffff


	//   ....[68]....
        /*014c*/ 	.word	0xffffffff


	//   ....[69]....
        /*0150*/ 	.word	0xffffffff


	//   ....[70]....
        /*0154*/ 	.word	0xffffffff


	//   ....[71]....
        /*0158*/ 	.word	0xffffffff


	//   ....[72]....
        /*015c*/ 	.word	0xffffffff


	//   ....[73]....
        /*0160*/ 	.word	0xffffffff


	//   ....[74]....
        /*0164*/ 	.word	0xffffffff


	//   ....[75]....
        /*0168*/ 	.word	0xffffffff


	//   ....[76]....
        /*016c*/ 	.word	0xffffffff


	//   ....[77]....
        /*0170*/ 	.word	0xffffffff


	//   ....[78]....
        /*0174*/ 	.word	0xffffffff


	//   ....[79]....
        /*0178*/ 	.word	0xffffffff


	//   ....[80]....
        /*017c*/ 	.word	0xffffffff


	//   ....[81]....
        /*0180*/ 	.word	0xffffffff


	//   ....[82]....
        /*0184*/ 	.word	0xffffffff


	//   ....[83]....
        /*0188*/ 	.word	0xffffffff


	//   ....[84]....
        /*018c*/ 	.word	0xffffffff


	//   ....[85]....
        /*0190*/ 	.word	0xffffffff


	//   ....[86]....
        /*0194*/ 	.word	0xffffffff


	//   ....[87]....
        /*0198*/ 	.word	0xffffffff


	//   ....[88]....
        /*019c*/ 	.word	0xffffffff


	//   ....[89]....
        /*01a0*/ 	.word	0xffffffff


	//   ....[90]....
        /*01a4*/ 	.word	0xffffffff


	//   ....[91]....
        /*01a8*/ 	.word	0xffffffff


	//   ....[92]....
        /*01ac*/ 	.word	0xffffffff


	//----- nvinfo : EIATTR_COOP_GROUP_INSTR_OFFSETS
	.align		4
.L_3853:
        /*01b0*/ 	.byte	0x04, 0x28
        /*01b2*/ 	.short	(.L_3855 - .L_3854)


	//   ....[0]....
.L_3854:
        /*01b4*/ 	.word	0x000009f0


	//   ....[1]....
        /*01b8*/ 	.word	0x00000a50


	//   ....[2]....
        /*01bc*/ 	.word	0x00000bc0


	//   ....[3]....
        /*01c0*/ 	.word	0x00001b10


	//   ....[4]....
        /*01c4*/ 	.word	0x00002030


	//   ....[5]....
        /*01c8*/ 	.word	0x00002070


	//   ....[6]....
        /*01cc*/ 	.word	0x000020b0


	//   ....[7]....
        /*01d0*/ 	.word	0x000020f0


	//   ....[8]....
        /*01d4*/ 	.word	0x00002100


	//   ....[9]....
        /*01d8*/ 	.word	0x00002110


	//   ....[10]....
        /*01dc*/ 	.word	0x000021e0


	//   ....[11]....
        /*01e0*/ 	.word	0x000021f0


	//   ....[12]....
        /*01e4*/ 	.word	0x00002200


	//   ....[13]....
        /*01e8*/ 	.word	0x00002210


	//   ....[14]....
        /*01ec*/ 	.word	0x000022d0


	//   ....[15]....
        /*01f0*/ 	.word	0x000022f0


	//   ....[16]....
        /*01f4*/ 	.word	0x00002300


	//   ....[17]....
        /*01f8*/ 	.word	0x00002310


	//   ....[18]....
        /*01fc*/ 	.word	0x000023d0


	//   ....[19]....
        /*0200*/ 	.word	0x000023f0


	//   ....[20]....
        /*0204*/ 	.word	0x00002400


	//   ....[21]....
        /*0208*/ 	.word	0x00002410


	//   ....[22]....
        /*020c*/ 	.word	0x000024f0


	//   ....[23]....
        /*0210*/ 	.word	0x00002530


	//   ....[24]....
        /*0214*/ 	.word	0x00002570


	//   ....[25]....
        /*0218*/ 	.word	0x000025a0


	//   ....[26]....
        /*021c*/ 	.word	0x00002790


	//   ....[27]....
        /*0220*/ 	.word	0x000027d0


	//   ....[28]....
        /*0224*/ 	.word	0x00002880


	//   ....[29]....
        /*0228*/ 	.word	0x000028b0


	//   ....[30]....
        /*022c*/ 	.word	0x00002ad0


	//   ....[31]....
        /*0230*/ 	.word	0x00002b10


	//   ....[32]....
        /*0234*/ 	.word	0x00002b30


	//   ....[33]....
        /*0238*/ 	.word	0x00002b40


	//   ....[34]....
        /*023c*/ 	.word	0x00002c40


	//   ....[35]....
        /*0240*/ 	.word	0x00002c80


	//   ....[36]....
        /*0244*/ 	.word	0x00002ca0


	//   ....[37]....
        /*0248*/ 	.word	0x00002cb0


	//   ....[38]....
        /*024c*/ 	.word	0x00002dc0


	//   ....[39]....
        /*0250*/ 	.word	0x00002ee0


	//   ....[40]....
        /*0254*/ 	.word	0x00002f10


	//   ....[41]....
        /*0258*/ 	.word	0x00002f20


	//   ....[42]....
        /*025c*/ 	.word	0x00003030


	//   ....[43]....
        /*0260*/ 	.word	0x00003070


	//   ....[44]....
        /*0264*/ 	.word	0x000030b0


	//   ....[45]....
        /*0268*/ 	.word	0x00003160


	//   ....[46]....
        /*026c*/ 	.word	0x00003260


	//   ....[47]....
        /*0270*/ 	.word	0x00003290


	//   ....[48]....
        /*0274*/ 	.word	0x000032a0


	//   ....[49]....
        /*0278*/ 	.word	0x000032b0


	//   ....[50]....
        /*027c*/ 	.word	0x00003390


	//   ....[51]....
        /*0280*/ 	.word	0x000033d0


	//   ....[52]....
        /*0284*/ 	.word	0x00003410


	//   ....[53]....
        /*0288*/ 	.word	0x00003440


	//   ....[54]....
        /*028c*/ 	.word	0x00003470


	//   ....[55]....
        /*0290*/ 	.word	0x000034a0


	//   ....[56]....
        /*0294*/ 	.word	0x000034d0


	//   ....[57]....
        /*0298*/ 	.word	0x00003500


	//   ....[58]....
        /*029c*/ 	.word	0x00003530


	//   ....[59]....
        /*02a0*/ 	.word	0x00003560


	//   ....[60]....
        /*02a4*/ 	.word	0x00004050


	//   ....[61]....
        /*02a8*/ 	.word	0x00004090


	//   ....[62]....
        /*02ac*/ 	.word	0x000040d0


	//   ....[63]....
        /*02b0*/ 	.word	0x00004110


	//   ....[64]....
        /*02b4*/ 	.word	0x00004170


	//   ....[65]....
        /*02b8*/ 	.word	0x00004190


	//   ....[66]....
        /*02bc*/ 	.word	0x000041b0


	//   ....[67]....
        /*02c0*/ 	.word	0x000041d0


	//   ....[68]....
        /*02c4*/ 	.word	0x00004200


	//   ....[69]....
        /*02c8*/ 	.word	0x00004220


	//   ....[70]....
        /*02cc*/ 	.word	0x00004240


	//   ....[71]....
        /*02d0*/ 	.word	0x00004260


	//   ....[72]....
        /*02d4*/ 	.word	0x00004290


	//   ....[73]....
        /*02d8*/ 	.word	0x000042b0


	//   ....[74]....
        /*02dc*/ 	.word	0x000042d0


	//   ....[75]....
        /*02e0*/ 	.word	0x000042f0


	//   ....[76]....
        /*02e4*/ 	.word	0x00004330


	//   ....[77]....
        /*02e8*/ 	.word	0x00004360


	//   ....[78]....
        /*02ec*/ 	.word	0x00004390


	//   ....[79]....
        /*02f0*/ 	.word	0x000043d0


	//   ....[80]....
        /*02f4*/ 	.word	0x000047d0


	//   ....[81]....
        /*02f8*/ 	.word	0x000049c0


	//   ....[82]....
        /*02fc*/ 	.word	0x00004d30


	//   ....[83]....
        /*0300*/ 	.word	0x00004e20


	//   ....[84]....
        /*0304*/ 	.word	0x00004e70


	//   ....[85]....
        /*0308*/ 	.word	0x00004ea0


	//   ....[86]....
        /*030c*/ 	.word	0x00004ec0


	//   ....[87]....
        /*0310*/ 	.word	0x00004ee0


	//   ....[88]....
        /*0314*/ 	.word	0x00004f90


	//   ....[89]....
        /*0318*/ 	.word	0x00004fe0


	//   ....[90]....
        /*031c*/ 	.word	0x00005000


	//   ....[91]....
        /*0320*/ 	.word	0x00005020


	//   ....[92]....
        /*0324*/ 	.word	0x00005040


	//----- nvinfo : EIATTR_EXIT_INSTR_OFFSETS
	.align		4
.L_3855:
        /*0328*/ 	.byte	0x04, 0x1c
        /*032a*/ 	.short	(.L_3857 - .L_3856)


	//   ....[0]....
.L_3856:
        /*032c*/ 	.word	0x00005100


	//   ....[1]....
        /*0330*/ 	.word	0x00005340


	//----- nvinfo : EIATTR_MAX_THREADS
	.align		4
.L_3857:
        /*0334*/ 	.byte	0x04, 0x05
        /*0336*/ 	.short	(.L_3859 - .L_3858)
.L_3858:
        /*0338*/ 	.word	0x00000020
        /*033c*/ 	.word	0x00000001
        /*0340*/ 	.word	0x00000001


	//----- nvinfo : EIATTR_CRS_STACK_SIZE
	.align		4
.L_3859:
        /*0344*/ 	.byte	0x04, 0x1e
        /*0346*/ 	.short	(.L_3861 - .L_3860)
.L_3860:
        /*0348*/ 	.word	0x00000000
.L_3861:


//--------------------- .nv.info._Z25selective_scan_bwd_kernelI32Selective_Scan_bwd_kernel_traitsILi32ELi4ELb1ELb0ELb1ELb1ELb1EN3c104HalfENS1_7complexIfEEEEv12SSMParamsBwd --------------------------
	.section	.nv.info._Z25selective_scan_bwd_kernelI32Selective_Scan_bwd_kernel_traitsILi32ELi4ELb1ELb0ELb1ELb1ELb1EN3c104HalfENS1_7complexIfEEEEv12SSMParamsBwd,"",@"SHT_CUDA_INFO"
	.sectionflags	@""
	.align	4


	//----- nvinfo : EIATTR_CUDA_API_VERSION
	.align		4
        /*0000*/ 	.byte	0x04, 0x37
        /*0002*/ 	.short	(.L_3863 - .L_3862)
.L_3862:
        /*0004*/ 	.word	0x00000082


	//----- nvinfo : EIATTR_SW2861232_WAR
	.align		4
.L_3863:
        /*0008*/ 	.byte	0x01, 0x35
	.zero		2


	//----- nvinfo : EIATTR_PARAM_CBANK
	.align		4
        /*000c*/ 	.byte	0x04, 0x0a
        /*000e*/ 	.short	(.L_3865 - .L_3864)
	.align		4
.L_3864:
        /*0010*/ 	.word	index@(.nv.constant0._Z25selective_scan_bwd_kernelI32Selective_Scan_bwd_kernel_traitsILi32ELi4ELb1ELb0ELb1ELb1ELb1EN3c104HalfENS1_7complexIfEEEEv12SSMParamsBwd)
        /*0014*/ 	.short	0x0160
        /*0016*/ 	.short	0x01f0


	//----- nvinfo : EIATTR_CBANK_PARAM_SIZE
	.align		4
.L_3865:
        /*0018*/ 	.byte	0x03, 0x19
        /*001a*/ 	.short	0x01f0


	//----- nvinfo : EIATTR_KPARAM_INFO
	.align		4
        /*001c*/ 	.byte	0x04, 0x17
        /*001e*/ 	.short	(.L_3867 - .L_3866)
.L_3866:
        /*0020*/ 	.word	0x00000000
        /*0024*/ 	.short	0x0000
        /*0026*/ 	.short	0x0000
        /*0028*/ 	.byte	0x00, 0xf0, 0xc1, 0x07


	//----- nvinfo : EIATTR_MAXREG_COUNT
	.align		4
.L_3867:
        /*002c*/ 	.byte	0x03, 0x1b
        /*002e*/ 	.short	0x00ff


	//----- nvinfo : EIATTR_NUM_BARRIERS
	.align		4
        /*0030*/ 	.byte	0x02, 0x4c
        /*0032*/ 	.byte	0x01
	.zero		1


	//----- nvinfo : EIATTR_MERCURY_ISA_VERSION
	.align		4
        /*0034*/ 	.byte	0x03, 0x5f
        /*0036*/ 	.short	0x0000


	//----- nvinfo : EIATTR_COOP_GROUP_MASK_REGIDS
	.align		4
        /*0038*/ 	.byte	0x04, 0x29
        /*003a*/ 	.short	(.L_3869 - .L_3868)


	//   ....[0]....
.L_3868:
        /*003c*/ 	.word	0xffffffff


	//   ....[1]....
        /*0040*/ 	.word	0xffffffff


	//   ....[2]....
        /*0044*/ 	.word	0xffffffff


	//   ....[3]....
        /*0048*/ 	.word	0xffffffff


	//   ....[4]....
        /*004c*/ 	.word	0xffffffff


	//   ....[5]....
        /*0050*/ 	.word	0xffffffff


	//   ....[6]....
        /*0054*/ 	.word	0xffffffff


	//   ....[7]....
        /*0058*/ 	.word	0xffffffff


	//   ....[8]....
        /*005c*/ 	.word	0xffffffff


	//   ....[9]....
        /*0060*/ 	.word	0xffffffff


	//   ....[10]....
        /*0064*/ 	.word	0xffffffff


	//   ....[11]....
        /*0068*/ 	.word	0xffffffff


	//   ....[12]....
        /*006c*/ 	.word	0xffffffff


	//   ....[13]....
        /*0070*/ 	.word	0xffffffff


	//   ....[14]....
        /*0074*/ 	.word	0xffffffff


	//   ....[15]....
        /*0078*/ 	.word	0xffffffff


	//   ....[16]....
        /*007c*/ 	.word	0xffffffff


	//   ....[17]....
        /*0080*/ 	.word	0xffffffff


	//   ....[18]....
        /*0084*/ 	.word	0xffffffff


	//   ....[19]....
        /*0088*/ 	.word	0xffffffff


	//   ....[20]....
        /*008c*/ 	.word	0xffffffff


	//   ....[21]....
        /*0090*/ 	.word	0xffffffff


	//   ....[22]....
        /*0094*/ 	.word	0xffffffff


	//   ....[23]....
        /*0098*/ 	.word	0xffffffff


	//   ....[24]....
        /*009c*/ 	.word	0xffffffff


	//   ....[25]....
        /*00a0*/ 	.word	0xffffffff


	//   ....[26]....
        /*00a4*/ 	.word	0xffffffff


	//   ....[27]....
        /*00a8*/ 	.word	0xffffffff


	//   ....[28]....
        /*00ac*/ 	.word	0xffffffff


	//   ....[29]....
        /*00b0*/ 	.word	0xffffffff


	//   ....[30]....
        /*00b4*/ 	.word	0xffffffff


	//   ....[31]....
        /*00b8*/ 	.word	0xffffffff


	//   ....[32]....
        /*00bc*/ 	.word	0xffffffff


	//   ....[33]....
        /*00c0*/ 	.word	0xffffffff


	//   ....[34]....
        /*00c4*/ 	.word	0xffffffff


	//   ....[35]....
        /*00c8*/ 	.word	0xffffffff


	//   ....[36]....
        /*00cc*/ 	.word	0xffffffff


	//   ....[37]....
        /*00d0*/ 	.word	0xffffffff


	//   ....[38]....
        /*00d4*/ 	.word	0xffffffff


	//   ....[39]....
        /*00d8*/ 	.word	0xffffffff


	//   ....[40]....
        /*00dc*/ 	.word	0xffffffff


	//   ....[41]....
        /*00e0*/ 	.word	0xffffffff


	//   ....[42]....
        /*00e4*/ 	.word	0xffffffff


	//   ....[43]....
        /*00e8*/ 	.word	0xffffffff


	//   ....[44]....
        /*00ec*/ 	.word	0xffffffff


	//   ....[45]....
        /*00f0*/ 	.word	0xffffffff


	//   ....[46]....
        /*00f4*/ 	.word	0xffffffff


	//   ....[47]....
        /*00f8*/ 	.word	0xffffffff


	//   ....[48]....
        /*00fc*/ 	.word	0xffffffff


	//   ....[49]....
        /*0100*/ 	.word	0xffffffff


	//   ....[50]....
        /*0104*/ 	.word	0xffffffff


	//   ....[51]....
        /*0108*/ 	.word	0xffffffff


	//   ....[52]....
        /*010c*/ 	.word	0xffffffff


	//   ....[53]....
        /*0110*/ 	.word	0xffffffff


	//   ....[54]....
        /*0114*/ 	.word	0xffffffff


	//   ....[55]....
        /*0118*/ 	.word	0xffffffff


	//   ....[56]....
        /*011c*/ 	.word	0xffffffff


	//   ....[57]....
        /*0120*/ 	.word	0xffffffff


	//   ....[58]....
        /*0124*/ 	.word	0xffffffff


	//   ....[59]....
        /*0128*/ 	.word	0xffffffff


	//   ....[60]....
        /*012c*/ 	.word	0xffffffff


	//   ....[61]....
        /*0130*/ 	.word	0xffffffff


	//   ....[62]....
        /*0134*/ 	.word	0xffffffff


	//   ....[63]....
        /*0138*/ 	.word	0xffffffff


	//   ....[64]....
        /*013c*/ 	.word	0xffffffff


	//   ....[65]....
        /*0140*/ 	.word	0xffffffff


	//   ....[66]....
        /*0144*/ 	.word	0xffffffff


	//   ....[67]....
        /*0148*/ 	.word	0xffffffff


	//   ....[68]....
        /*014c*/ 	.word	0xffffffff


	//   ....[69]....
        /*0150*/ 	.word	0xffffffff


	//   ....[70]....
        /*0154*/ 	.word	0xffffffff


	//   ....[71]....
        /*0158*/ 	.word	0xffffffff


	//   ....[72]....
        /*015c*/ 	.word	0xffffffff


	//   ....[73]....
        /*0160*/ 	.word	0xffffffff


	//   ....[74]....
        /*0164*/ 	.word	0xffffffff


	//   ....[75]....
        /*0168*/ 	.word	0xffffffff


	//   ....[76]....
        /*016c*/ 	.word	0xffffffff


	//   ....[77]....
        /*0170*/ 	.word	0xffffffff


	//   ....[78]....
        /*0174*/ 	.word	0xffffffff


	//   ....[79]....
        /*0178*/ 	.word	0xffffffff


	//   ....[80]....
        /*017c*/ 	.word	0xffffffff


	//   ....[81]....
        /*0180*/ 	.word	0xffffffff


	//   ....[82]....
        /*0184*/ 	.word	0xffffffff


	//   ....[83]....
        /*0188*/ 	.word	0xffffffff


	//   ....[84]....
        /*018c*/ 	.word	0xffffffff


	//   ....[85]....
        /*0190*/ 	.word	0xffffffff


	//   ....[86]....
        /*0194*/ 	.word	0xffffffff


	//   ....[87]....
        /*0198*/ 	.word	0xffffffff


	//   ....[88]....
        /*019c*/ 	.word	0xffffffff


	//   ....[89]....
        /*01a0*/ 	.word	0xffffffff


	//   ....[90]....
        /*01a4*/ 	.word	0xffffffff


	//   ....[91]....
        /*01a8*/ 	.word	0xffffffff


	//   ....[92]....
        /*01ac*/ 	.word	0xffffffff


	//   ....[93]....
        /*01b0*/ 	.word	0xffffffff


	//   ....[94]....
        /*01b4*/ 	.word	0xffffffff


	//   ....[95]....
        /*01b8*/ 	.word	0xffffffff


	//   ....[96]....
        /*01bc*/ 	.word	0xffffffff


	//----- nvinfo : EIATTR_COOP_GROUP_INSTR_OFFSETS
	.align		4
.L_3869:
        /*01c0*/ 	.byte	0x04, 0x28
        /*01c2*/ 	.short	(.L_3871 - .L_3870)


	//   ....[0]....
.L_3870:
        /*01c4*/ 	.word	0x00000a20


	//   ....[1]....
        /*01c8*/ 	.word	0x00000a80


	//   ....[2]....
        /*01cc*/ 	.word	0x00000c40


	//   ....[3]....
        /*01d0*/ 	.word	0x00001600


	//   ....[4]....
        /*01d4*/ 	.word	0x000017e0


	//   ....[5]....
        /*01d8*/ 	.word	0x00001bb0


	//   ....[6]....
        /*01dc*/ 	.word	0x00001d50


	//   ....[7]....
        /*01e0*/ 	.word	0x00002450


	//   ....[8]....
        /*01e4*/ 	.word	0x00002970


	//   ....[9]....
        /*01e8*/ 	.word	0x000029b0


	//   ....[10]....
        /*01ec*/ 	.word	0x000029f0


	//   ....[11]....
        /*01f0*/ 	.word	0x00002a30


	//   ....[12]....
        /*01f4*/ 	.word	0x00002a40


	//   ....[13]....
        /*01f8*/ 	.word	0x00002a50


	//   ....[14]....
        /*01fc*/ 	.word	0x00002b20


	//   ....[15]....
        /*0200*/ 	.word	0x00002b30


	//   ....[16]....
        /*0204*/ 	.word	0x00002b40


	//   ....[17]....
        /*0208*/ 	.word	0x00002b50


	//   ....[18]....
        /*020c*/ 	.word	0x00002c10


	//   ....[19]....
        /*0210*/ 	.word	0x00002c30


	//   ....[20]....
        /*0214*/ 	.word	0x00002c40


	//   ....[21]....
        /*0218*/ 	.word	0x00002c50


	//   ....[22]....
        /*021c*/ 	.word	0x00002d10


	//   ....[23]....
        /*0220*/ 	.word	0x00002d30


	//   ....[24]....
        /*0224*/ 	.word	0x00002d40


	//   ....[25]....
        /*0228*/ 	.word	0x00002d50


	//   ....[26]....
        /*022c*/ 	.word	0x00002e30


	//   ....[27]....
        /*0230*/ 	.word	0x00002e70


	//   ....[28]....
        /*0234*/ 	.word	0x00002eb0


	//   ....[29]....
        /*0238*/ 	.word	0x00002ee0


	//   ....[30]....
        /*023c*/ 	.word	0x000030d0


	//   ....[31]....
        /*0240*/ 	.word	0x00003110


	//   ....[32]....
        /*0244*/ 	.word	0x000031c0


	//   ....[33]....
        /*0248*/ 	.word	0x000031f0


	//   ....[34]....
        /*024c*/ 	.word	0x00003410


	//   ....[35]....
        /*0250*/ 	.word	0x00003450


	//   ....[36]....
        /*0254*/ 	.word	0x00003470


	//   ....[37]....
        /*0258*/ 	.word	0x00003480


	//   ....[38]....
        /*025c*/ 	.word	0x00003580


	//   ....[39]....
        /*0260*/ 	.word	0x000035c0


	//   ....[40]....
        /*0264*/ 	.word	0x000035e0


	//   ....[41]....
        /*0268*/ 	.word	0x000035f0


	//   ....[42]....
        /*026c*/ 	.word	0x00003700


	//   ....[43]....
        /*0270*/ 	.word	0x00003740


	//   ....[44]....
        /*0274*/ 	.word	0x00003810


	//   ....[45]....
        /*0278*/ 	.word	0x00003840


	//   ....[46]....
        /*027c*/ 	.word	0x00003970


	//   ....[47]....
        /*0280*/ 	.word	0x000039b0


	//   ....[48]....
        /*0284*/ 	.word	0x000039f0


	//   ....[49]....
        /*0288*/ 	.word	0x00003a20


	//   ....[50]....
        /*028c*/ 	.word	0x00003bb0


	//   ....[51]....
        /*0290*/ 	.word	0x00003bd0


	//   ....[52]....
        /*0294*/ 	.word	0x00003be0


	//   ....[53]....
        /*0298*/ 	.word	0x00003bf0


	//   ....[54]....
        /*029c*/ 	.word	0x00003cd0


	//   ....[55]....
        /*02a0*/ 	.word	0x00003d10


	//   ....[56]....
        /*02a4*/ 	.word	0x00003d50


	//   ....[57]....
        /*02a8*/ 	.word	0x00003d80


	//   ....[58]....
        /*02ac*/ 	.word	0x00003db0


	//   ....[59]....
        /*02b0*/ 	.word	0x00003de0


	//   ....[60]....
        /*02b4*/ 	.word	0x00003e10


	//   ....[61]....
        /*02b8*/ 	.word	0x00003e40


	//   ....[62]....
        /*02bc*/ 	.word	0x00003e70


	//   ....[63]....
        /*02c0*/ 	.word	0x00003ea0


	//   ....[64]....
        /*02c4*/ 	.word	0x00004990


	//   ....[65]....
        /*02c8*/ 	.word	0x000049d0


	//   ....[66]....
        /*02cc*/ 	.word	0x00004a10


	//   ....[67]....
        /*02d0*/ 	.word	0x00004a50


	//   ....[68]....
        /*02d4*/ 	.word	0x00004ab0


	//   ....[69]....
        /*02d8*/ 	.word	0x00004ad0


	//   ....[70]....
        /*02dc*/ 	.word	0x00004af0


	//   ....[71]....
        /*02e0*/ 	.word	0x00004b10


	//   ....[72]....
        /*02e4*/ 	.word	0x00004b40


	//   ....[73]....
        /*02e8*/ 	.word	0x00004b60


	//   ....[74]....
        /*02ec*/ 	.word	0x00004b80


	//   ....[75]....
        /*02f0*/ 	.word	0x00004ba0


	//   ....[76]....
        /*02f4*/ 	.word	0x00004bd0


	//   ....[77]....
        /*02f8*/ 	.word	0x00004bf0


	//   ....[78]....
        /*02fc*/ 	.word	0x00004c10


	//   ....[79]....
        /*0300*/ 	.word	0x00004c30


	//   ....[80]....
        /*0304*/ 	.word	0x00004c70


	//   ....[81]....
        /*0308*/ 	.word	0x00004ca0


	//   ....[82]....
        /*030c*/ 	.word	0x00004cd0


	//   ....[83]....
        /*0310*/ 	.word	0x00004d10


	//   ....[84]....
        /*0314*/ 	.word	0x00005100


	//   ....[85]....
        /*0318*/ 	.word	0x00005300


	//   ....[86]....
        /*031c*/ 	.word	0x00005660


	//   ....[87]....
        /*0320*/ 	.word	0x00005760


	//   ....[88]....
        /*0324*/ 	.word	0x000057b0


	//   ....[89]....
        /*0328*/ 	.word	0x000057e0


	//   ....[90]....
        /*032c*/ 	.word	0x00005800


	//   ....[91]....
        /*0330*/ 	.word	0x00005820


	//   ....[92]....
        /*0334*/ 	.word	0x000058d0


	//   ....[93]....
        /*0338*/ 	.word	0x00005920


	//   ....[94]....
        /*033c*/ 	.word	0x00005940


	//   ....[95]....
        /*0340*/ 	.word	0x00005960


	//   ....[96]....
        /*0344*/ 	.word	0x00005980


	//----- nvinfo : EIATTR_EXIT_INSTR_OFFSETS
	.align		4
.L_3871:
        /*0348*/ 	.byte	0x04, 0x1c
        /*034a*/ 	.short	(.L_3873 - .L_3872)


	//   ....[0]....
.L_3872:
        /*034c*/ 	.word	0x00005a40


	//   ....[1]....
        /*0350*/ 	.word	0x00005c80


	//----- nvinfo : EIATTR_MAX_THREADS
	.align		4
.L_3873:
        /*0354*/ 	.byte	0x04, 0x05
        /*0356*/ 	.short	(.L_3875 - .L_3874)
.L_3874:
        /*0358*/ 	.word	0x00000020
        /*035c*/ 	.word	0x00000001
        /*0360*/ 	.word	0x00000001


	//----- nvinfo : EIATTR_CRS_STACK_SIZE
	.align		4
.L_3875:
        /*0364*/ 	.byte	0x04, 0x1e
        /*0366*/ 	.short	(.L_3877 - .L_3876)
.L_3876:
        /*0368*/ 	.word	0x00000000
.L_3877:


//--------------------- .nv.info._Z25selective_scan_bwd_kernelI32Selective_Scan_bwd_kernel_traitsILi32ELi4ELb1ELb1ELb0ELb0ELb0EN3c104HalfENS1_7complexIfEEEEv12SSMParamsBwd --------------------------
	.section	.nv.info._Z25selective_scan_bwd_kernelI32Selective_Scan_bwd_kernel_traitsILi32ELi4ELb1ELb1ELb0ELb0ELb0EN3c104HalfENS1_7complexIfEEEEv12SSMParamsBwd,"",@"SHT_CUDA_INFO"
	.sectionflags	@""
	.align	4


	//----- nvinfo : EIATTR_CUDA_API_VERSION
	.align		4
        /*0000*/ 	.byte	0x04, 0x37
        /*0002*/ 	.short	(.L_3879 - .L_3878)
.L_3878:
        /*0004*/ 	.word	0x00000082


	//----- nvinfo : EIATTR_SW2861232_WAR
	.align		4
.L_3879:
        /*0008*/ 	.byte	0x01, 0x35
	.zero		2


	//----- nvinfo : EIATTR_PARAM_CBANK
	.align		4
        /*000c*/ 	.byte	0x04, 0x0a
        /*000e*/ 	.short	(.L_3881 - .L_3880)
	.align		4
.L_3880:
        /*0010*/ 	.word	index@(.nv.constant0._Z25selective_scan_bwd_kernelI32Selective_Scan_bwd_kernel_traitsILi32ELi4ELb1ELb1ELb0ELb0ELb0EN3c104HalfENS1_7complexIfEEEEv12SSMParamsBwd)
        /*0014*/ 	.short	0x0160
        /*0016*/ 	.short	0x01f0


	//----- nvinfo : EIATTR_CBANK_PARAM_SIZE
	.align		4
.L_3881:
        /*0018*/ 	.byte	0x03, 0x19
        /*001a*/ 	.short	0x01f0


	//----- nvinfo : EIATTR_KPARAM_INFO
	.align		4
        /*001c*/ 	.byte	0x04, 0x17
        /*001e*/ 	.short	(.L_3883 - .L_3882)
.L_3882:
        /*0020*/ 	.word	0x00000000
        /*0024*/ 	.short	0x0000
        /*0026*/ 	.short	0x0000
        /*0028*/ 	.byte	0x00, 0xf0, 0xc1, 0x07


	//----- nvinfo : EIATTR_MAXREG_COUNT
	.align		4
.L_3883:
        /*002c*/ 	.byte	0x03, 0x1b
        /*002e*/ 	.short	0x00ff


	//----- nvinfo : EIATTR_NUM_BARRIERS
	.align		4
        /*0030*/ 	.byte	0x02, 0x4c
        /*0032*/ 	.byte	0x01
	.zero		1


	//----- nvinfo : EIATTR_MERCURY_ISA_VERSION
	.align		4
        /*0034*/ 	.byte	0x03, 0x5f
        /*0036*/ 	.short	0x0000


	//----- nvinfo : EIATTR_COOP_GROUP_MASK_REGIDS
	.align		4
        /*0038*/ 	.byte	0x04, 0x29
        /*003a*/ 	.short	(.L_3885 - .L_3884)


	//   ....[0]....
.L_3884:
        /*003c*/ 	.word	0xffffffff


	//   ....[1]....
        /*0040*/ 	.word	0xffffffff


	//   ....[2]....
        /*0044*/ 	.word	0xffffffff


	//   ....[3]....
        /*0048*/ 	.word	0xffffffff


	//   ....[4]....
        /*004c*/ 	.word	0xffffffff


	//   ....[5]....
        /*0050*/ 	.word	0xffffffff


	//   ....[6]....
        /*0054*/ 	.word	0xffffffff


	//   ....[7]....
        /*0058*/ 	.word	0xffffffff


	//   ....[8]....
        /*005c*/ 	.word	0xffffffff


	//   ....[9]....
        /*0060*/ 	.word	0xffffffff


	//   ....[10]....
        /*0064*/ 	.word	0xffffffff


	//   ....[11]....
        /*0068*/ 	.word	0xffffffff


	//   ....[12]....
        /*006c*/ 	.word	0xffffffff


	//   ....[13]....
        /*0070*/ 	.word	0xffffffff


	//   ....[14]....
        /*0074*/ 	.word	0xffffffff


	//   ....[15]....
        /*0078*/ 	.word	0xffffffff


	//   ....[16]....
        /*007c*/ 	.word	0xffffffff


	//   ....[17]....
        /*0080*/ 	.word	0xffffffff


	//   ....[18]....
        /*0084*/ 	.word	0xffffffff


	//   ....[19]....
        /*0088*/ 	.word	0xffffffff


	//   ....[20]....
        /*008c*/ 	.word	0xffffffff


	//   ....[21]....
        /*0090*/ 	.word	0xffffffff


	//   ....[22]....
        /*0094*/ 	.word	0xffffffff


	//   ....[23]....
        /*0098*/ 	.word	0xffffffff


	//   ....[24]....
        /*009c*/ 	.word	0xffffffff


	//   ....[25]....
        /*00a0*/ 	.word	0xffffffff


	//   ....[26]....
        /*00a4*/ 	.word	0xffffffff


	//   ....[27]....
        /*00a8*/ 	.word	0xffffffff


	//   ....[28]....
        /*00ac*/ 	.word	0xffffffff


	//   ....[29]....
        /*00b0*/ 	.word	0xffffffff


	//   ....[30]....
        /*00b4*/ 	.word	0xffffffff


	//   ....[31]....
        /*00b8*/ 	.word	0xffffffff


	//   ....[32]....
        /*00bc*/ 	.word	0xffffffff


	//   ....[33]....
        /*00c0*/ 	.word	0xffffffff


	//   ....[34]....
        /*00c4*/ 	.word	0xffffffff


	//   ....[35]....
        /*00c8*/ 	.word	0xffffffff


	//   ....[36]....
        /*00cc*/ 	.word	0xffffffff


	//   ....[37]....
        /*00d0*/ 	.word	0xffffffff


	//   ....[38]....
        /*00d4*/ 	.word	0xffffffff


	//   ....[39]....
        /*00d8*/ 	.word	0xffffffff


	//   ....[40]....
        /*00dc*/ 	.word	0xffffffff


	//   ....[41]....
        /*00e0*/ 	.word	0xffffffff


	//   ....[42]....
        /*00e4*/ 	.word	0xffffffff


	//   ....[43]....
        /*00e8*/ 	.word	0xffffffff


	//   ....[44]....
        /*00ec*/ 	.word	0xffffffff


	//   ....[45]....
        /*00f0*/ 	.word	0xffffffff


	//   ....[46]....
        /*00f4*/ 	.word	0xffffffff


	//   ....[47]....
        /*00f8*/ 	.word	0xffffffff


	//   ....[48]....
        /*00fc*/ 	.word	0xffffffff


	//   ....[49]....
        /*0100*/ 	.word	0xffffffff


	//   ....[50]....
        /*0104*/ 	.word	0xffffffff


	//   ....[51]....
        /*0108*/ 	.word	0xffffffff


	//   ....[52]....
        /*010c*/ 	.word	0xffffffff


	//   ....[53]....
        /*0110*/ 	.word	0xffffffff


	//   ....[54]....
        /*0114*/ 	.word	0xffffffff


	//   ....[55]....
        /*0118*/ 	.word	0xffffffff


	//   ....[56]....
        /*011c*/ 	.word	0xffffffff


	//   ....[57]....
        /*0120*/ 	.word	0xffffffff


	//   ....[58]....
        /*0124*/ 	.word	0xffffffff


	//   ....[59]....
        /*0128*/ 	.word	0xffffffff


	//   ....[60]....
        /*012c*/ 	.word	0xffffffff


	//   ....[61]....
        /*0130*/ 	.word	0xffffffff


	//   ....[62]....
        /*0134*/ 	.word	0xffffffff


	//   ....[63]....
        /*0138*/ 	.word	0xffffffff


	//   ....[64]....
        /*013c*/ 	.word	0xffffffff


	//   ....[65]....
        /*0140*/ 	.word	0xffffffff


	//   ....[66]....
        /*0144*/ 	.word	0xffffffff


	//   ....[67]....
        /*0148*/ 	.word	0xffffffff


	//   ....[68]....
        /*014c*/ 	.word	0xffffffff


	//   ....[69]....
        /*0150*/ 	.word	0xffffffff


	//   ....[70]....
        /*0154*/ 	.word	0xffffffff


	//   ....[71]....
        /*0158*/ 	.word	0xffffffff


	//   ....[72]....
        /*015c*/ 	.word	0xffffffff


	//   ....[73]....
        /*0160*/ 	.word	0xffffffff


	//   ....[74]....
        /*0164*/ 	.word	0xffffffff


	//   ....[75]....
        /*0168*/ 	.word	0xffffffff


	//   ....[76]....
        /*016c*/ 	.word	0xffffffff


	//   ....[77]....
        /*0170*/ 	.word	0xffffffff


	//   ....[78]....
        /*0174*/ 	.word	0xffffffff


	//   ....[79]....
        /*0178*/ 	.word	0xffffffff


	//   ....[80]....
        /*017c*/ 	.word	0xffffffff


	//   ....[81]....
        /*0180*/ 	.word	0xffffffff


	//   ....[82]....
        /*0184*/ 	.word	0xffffffff


	//   ....[83]....
        /*0188*/ 	.word	0xffffffff


	//   ....[84]....
        /*018c*/ 	.word	0xffffffff


	//   ....[85]....
        /*0190*/ 	.word	0xffffffff


	//   ....[86]....
        /*0194*/ 	.word	0xffffffff


	//   ....[87]....
        /*0198*/ 	.word	0xffffffff


	//   ....[88]....
        /*019c*/ 	.word	0xffffffff


	//   ....[89]....
        /*01a0*/ 	.word	0xffffffff


	//   ....[90]....
        /*01a4*/ 	.word	0xffffffff


	//   ....[91]....
        /*01a8*/ 	.word	0xffffffff


	//----- nvinfo : EIATTR_COOP_GROUP_INSTR_OFFSETS
	.align		4
.L_3885:
        /*01ac*/ 	.byte	0x04, 0x28
        /*01ae*/ 	.short	(.L_3887 - .L_3886)


	//   ....[0]....
.L_3886:
        /*01b0*/ 	.word	0x00000ad0


	//   ....[1]....
        /*01b4*/ 	.word	0x00000b50


	//   ....[2]....
        /*01b8*/ 	.word	0x00000c20


	//   ....[3]....
        /*01bc*/ 	.word	0x000013b0


	//   ....[4]....
        /*01c0*/ 	.word	0x000019a0


	//   ....[5]....
        /*01c4*/ 	.word	0x000019e0


	//   ....[6]....
        /*01c8*/ 	.word	0x00001a20


	//   ....[7]....
        /*01cc*/ 	.word	0x00001a30


	//   ....[8]....
        /*01d0*/ 	.word	0x00001a40


	//   ....[9]....
        /*01d4*/ 	.word	0x00001ac0


	//   ....[10]....
        /*01d8*/ 	.word	0x00001af0


	//   ....[11]....
        /*01dc*/ 	.word	0x00001b20


	//   ....[12]....
        /*01e0*/ 	.word	0x00001b40


	//   ....[13]....
        /*01e4*/ 	.word	0x00001bd0


	//   ....[14]....
        /*01e8*/ 	.word	0x00001c00


	//   ....[15]....
        /*01ec*/ 	.word	0x00001c20


	//   ....[16]....
        /*01f0*/ 	.word	0x00001c40


	//   ....[17]....
        /*01f4*/ 	.word	0x00001ce0


	//   ....[18]....
        /*01f8*/ 	.word	0x00001d10


	//   ....[19]....
        /*01fc*/ 	.word	0x00001d30


	//   ....[20]....
        /*0200*/ 	.word	0x00001d40


	//   ....[21]....
        /*0204*/ 	.word	0x00001dd0


	//   ....[22]....
        /*0208*/ 	.word	0x00001e30


	//   ....[23]....
        /*020c*/ 	.word	0x00001e60


	//   ....[24]....
        /*0210*/ 	.word	0x00001e90


	//   ....[25]....
        /*0214*/ 	.word	0x00001fd0


	//   ....[26]....
        /*0218*/ 	.word	0x00002010


	//   ....[27]....
        /*021c*/ 	.word	0x00002050


	//   ....[28]....
        /*0220*/ 	.word	0x00002090


	//   ....[29]....
        /*0224*/ 	.word	0x000020d0


	//   ....[30]....
        /*0228*/ 	.word	0x00002280


	//   ....[31]....
        /*022c*/ 	.word	0x000022b0


	//   ....[32]....
        /*0230*/ 	.word	0x000022e0


	//   ....[33]....
        /*0234*/ 	.word	0x00002300


	//   ....[34]....
        /*0238*/ 	.word	0x00002400


	//   ....[35]....
        /*023c*/ 	.word	0x00002440


	//   ....[36]....
        /*0240*/ 	.word	0x00002470


	//   ....[37]....
        /*0244*/ 	.word	0x00002490


	//   ....[38]....
        /*0248*/ 	.word	0x00002590


	//   ....[39]....
        /*024c*/ 	.word	0x000025d0


	//   ....[40]....
        /*0250*/ 	.word	0x00002610


	//   ....[41]....
        /*0254*/ 	.word	0x00002640


	//   ....[42]....
        /*0258*/ 	.word	0x00002720


	//   ....[43]....
        /*025c*/ 	.word	0x00002750


	//   ....[44]....
        /*0260*/ 	.word	0x00002770


	//   ....[45]....
        /*0264*/ 	.word	0x00002780


	//   ....[46]....
        /*0268*/ 	.word	0x00002860


	//   ....[47]....
        /*026c*/ 	.word	0x00002890


	//   ....[48]....
        /*0270*/ 	.word	0x000028a0


	//   ....[49]....
        /*0274*/ 	.word	0x000028b0


	//   ....[50]....
        /*0278*/ 	.word	0x00002990


	//   ....[51]....
        /*027c*/ 	.word	0x000029d0


	//   ....[52]....
        /*0280*/ 	.word	0x00002a10


	//   ....[53]....
        /*0284*/ 	.word	0x00002a40


	//   ....[54]....
        /*0288*/ 	.word	0x00002a70


	//   ....[55]....
        /*028c*/ 	.word	0x00002aa0


	//   ....[56]....
        /*0290*/ 	.word	0x00002ad0


	//   ....[57]....
        /*0294*/ 	.word	0x00002b00


	//   ....[58]....
        /*0298*/ 	.word	0x00002b30


	//   ....[59]....
        /*029c*/ 	.word	0x00002b60


	//   ....[60]....
        /*02a0*/ 	.word	0x00003680


	//   ....[61]....
        /*02a4*/ 	.word	0x000036c0


	//   ....[62]....
        /*02a8*/ 	.word	0x00003700


	//   ....[63]....
        /*02ac*/ 	.word	0x00003740


	//   ....[64]....
        /*02b0*/ 	.word	0x00003790


	//   ....[65]....
        /*02b4*/ 	.word	0x000037b0


	//   ....[66]....
        /*02b8*/ 	.word	0x000037d0


	//   ....[67]....
        /*02bc*/ 	.word	0x000037f0


	//   ....[68]....
        /*02c0*/ 	.word	0x00003820


	//   ....[69]....
        /*02c4*/ 	.word	0x00003840


	//   ....[70]....
        /*02c8*/ 	.word	0x00003860


	//   ....[71]....
        /*02cc*/ 	.word	0x00003880


	//   ....[72]....
        /*02d0*/ 	.word	0x000038b0


	//   ....[73]....
        /*02d4*/ 	.word	0x000038d0


	//   ....[74]....
        /*02d8*/ 	.word	0x000038f0


	//   ....[75]....
        /*02dc*/ 	.word	0x00003920


	//   ....[76]....
        /*02e0*/ 	.word	0x000039a0


	//   ....[77]....
        /*02e4*/ 	.word	0x000039f0


	//   ....[78]....
        /*02e8*/ 	.word	0x00003a30


	//   ....[79]....
        /*02ec*/ 	.word	0x00003a60


	//   ....[80]....
        /*02f0*/ 	.word	0x00003f90


	//   ....[81]....
        /*02f4*/ 	.word	0x00004190


	//   ....[82]....
        /*02f8*/ 	.word	0x00004250


	//   ....[83]....
        /*02fc*/ 	.word	0x000042a0


	//   ....[84]....
        /*0300*/ 	.word	0x000042d0


	//   ....[85]....
        /*0304*/ 	.word	0x000042f0


	//   ....[86]....
        /*0308*/ 	.word	0x00004310


	//   ....[87]....
        /*030c*/ 	.word	0x000043c0


	//   ....[88]....
        /*0310*/ 	.word	0x00004410


	//   ....[89]....
        /*0314*/ 	.word	0x00004430


	//   ....[90]....
        /*0318*/ 	.word	0x00004450


	//   ....[91]....
        /*031c*/ 	.word	0x00004470


	//----- nvinfo : EIATTR_EXIT_INSTR_OFFSETS
	.align		4
.L_3887:
        /*0320*/ 	.byte	0x04, 0x1c
        /*0322*/ 	.short	(.L_3889 - .L_3888)


	//   ....[0]....
.L_3888:
        /*0324*/ 	.word	0x00004530


	//   ....[1]....
        /*0328*/ 	.word	0x00004770


	//----- nvinfo : EIATTR_MAX_THREADS
	.align		4
.L_3889:
        /*032c*/ 	.byte	0x04, 0x05
        /*032e*/ 	.short	(.L_3891 - .L_3890)
.L_3890:
        /*0330*/ 	.word	0x00000020
        /*0334*/ 	.word	0x00000001
        /*0338*/ 	.word	0x00000001


	//----- nvinfo : EIATTR_CRS_STACK_SIZE
	.align		4
.L_3891:
        /*033c*/ 	.byte	0x04, 0x1e
        /*033e*/ 	.short	(.L_3893 - .L_3892)
.L_3892:
        /*0340*/ 	.word	0x00000000
.L_3893:


//--------------------- .nv.info._Z25selective_scan_bwd_kernelI32Selective_Scan_bwd_kernel_traitsILi32ELi4ELb1ELb1ELb0ELb0ELb1EN3c104HalfENS1_7complexIfEEEEv12SSMParamsBwd --------------------------
	.section	.nv.info._Z25selective_scan_bwd_kernelI32Selective_Scan_bwd_kernel_traitsILi32ELi4ELb1ELb1ELb0ELb0ELb1EN3c104HalfENS1_7complexIfEEEEv12SSMParamsBwd,"",@"SHT_CUDA_INFO"
	.sectionflags	@""
	.align	4


	//----- nvinfo : EIATTR_CUDA_API_VERSION
	.align		4
        /*0000*/ 	.byte	0x04, 0x37
        /*0002*/ 	.short	(.L_3895 - .L_3894)
.L_3894:
        /*0004*/ 	.word	0x00000082


	//----- nvinfo : EIATTR_SW2861232_WAR
	.align		4
.L_3895:
        /*0008*/ 	.byte	0x01, 0x35
	.zero		2


	//----- nvinfo : EIATTR_PARAM_CBANK
	.align		4
        /*000c*/ 	.byte	0x04, 0x0a
        /*000e*/ 	.short	(.L_3897 - .L_3896)
	.align		4
.L_3896:
        /*0010*/ 	.word	index@(.nv.constant0._Z25selective_scan_bwd_kernelI32Selective_Scan_bwd_kernel_traitsILi32ELi4ELb1ELb1ELb0ELb0ELb1EN3c104HalfENS1_7complexIfEEEEv12SSMParamsBwd)
        /*0014*/ 	.short	0x0160
        /*0016*/ 	.short	0x01f0


	//----- nvinfo : EIATTR_CBANK_PARAM_SIZE
	.align		4
.L_3897:
        /*0018*/ 	.byte	0x03, 0x19
        /*001a*/ 	.short	0x01f0


	//----- nvinfo : EIATTR_KPARAM_INFO
	.align		4
        /*001c*/ 	.byte	0x04, 0x17
        /*001e*/ 	.short	(.L_3899 - .L_3898)
.L_3898:
        /*0020*/ 	.word	0x00000000
        /*0024*/ 	.short	0x0000
        /*0026*/ 	.short	0x0000
        /*0028*/ 	.byte	0x00, 0xf0, 0xc1, 0x07


	//----- nvinfo : EIATTR_MAXREG_COUNT
	.align		4
.L_3899:
        /*002c*/ 	.byte	0x03, 0x1b
        /*002e*/ 	.short	0x00ff


	//----- nvinfo : EIATTR_NUM_BARRIERS
	.align		4
        /*0030*/ 	.byte	0x02, 0x4c
        /*0032*/ 	.byte	0x01
	.zero		1


	//----- nvinfo : EIATTR_MERCURY_ISA_VERSION
	.align		4
        /*0034*/ 	.byte	0x03, 0x5f
        /*0036*/ 	.short	0x0000


	//----- nvinfo : EIATTR_COOP_GROUP_MASK_REGIDS
	.align		4
        /*0038*/ 	.byte	0x04, 0x29
        /*003a*/ 	.short	(.L_3901 - .L_3900)


	//   ....[0]....
.L_3900:
        /*003c*/ 	.word	0xffffffff


	//   ....[1]....
        /*0040*/ 	.word	0xffffffff


	//   ....[2]....
        /*0044*/ 	.word	0xffffffff


	//   ....[3]....
        /*0048*/ 	.word	0xffffffff


	//   ....[4]....
        /*004c*/ 	.word	0xffffffff


	//   ....[5]....
        /*0050*/ 	.word	0xffffffff


	//   ....[6]....
        /*0054*/ 	.word	0xffffffff


	//   ....[7]....
        /*0058*/ 	.word	0xffffffff


	//   ....[8]....
        /*005c*/ 	.word	0xffffffff


	//   ....[9]....
        /*0060*/ 	.word	0xffffffff


	//   ....[10]....
        /*0064*/ 	.word	0xffffffff


	//   ....[11]....
        /*0068*/ 	.word	0xffffffff


	//   ....[12]....
        /*006c*/ 	.word	0xffffffff


	//   ....[13]....
        /*0070*/ 	.word	0xffffffff


	//   ....[14]....
        /*0074*/ 	.word	0xffffffff


	//   ....[15]....
        /*0078*/ 	.word	0xffffffff


	//   ....[16]....
        /*007c*/ 	.word	0xffffffff


	//   ....[17]....
        /*0080*/ 	.word	0xffffffff


	//   ....[18]....
        /*0084*/ 	.word	0xffffffff


	//   ....[19]....
        /*0088*/ 	.word	0xffffffff


	//   ....[20]....
        /*008c*/ 	.word	0xffffffff


	//   ....[21]....
        /*0090*/ 	.word	0xffffffff


	//   ....[22]....
        /*0094*/ 	.word	0xffffffff


	//   ....[23]....
        /*0098*/ 	.word	0xffffffff


	//   ....[24]....
        /*009c*/ 	.word	0xffffffff


	//   ....[25]....
        /*00a0*/ 	.word	0xffffffff


	//   ....[26]....
        /*00a4*/ 	.word	0xffffffff


	//   ....[27]....
        /*00a8*/ 	.word	0xffffffff


	//   ....[28]....
        /*00ac*/ 	.word	0xffffffff


	//   ....[29]....
        /*00b0*/ 	.word	0xffffffff


	//   ....[30]....
        /*00b4*/ 	.word	0xffffffff


	//   ....[31]....
        /*00b8*/ 	.word	0xffffffff


	//   ....[32]....
        /*00bc*/ 	.word	0xffffffff


	//   ....[33]....
        /*00c0*/ 	.word	0xffffffff


	//   ....[34]....
        /*00c4*/ 	.word	0xffffffff


	//   ....[35]....
        /*00c8*/ 	.word	0xffffffff


	//   ....[36]....
        /*00cc*/ 	.word	0xffffffff


	//   ....[37]....
        /*00d0*/ 	.word	0xffffffff


	//   ....[38]....
        /*00d4*/ 	.word	0xffffffff


	//   ....[39]....
        /*00d8*/ 	.word	0xffffffff


	//   ....[40]....
        /*00dc*/ 	.word	0xffffffff


	//   ....[41]....
        /*00e0*/ 	.word	0xffffffff


	//   ....[42]....
        /*00e4*/ 	.word	0xffffffff


	//   ....[43]....
        /*00e8*/ 	.word	0xffffffff


	//   ....[44]....
        /*00ec*/ 	.word	0xffffffff


	//   ....[45]....
        /*00f0*/ 	.word	0xffffffff


	//   ....[46]....
        /*00f4*/ 	.word	0xffffffff


	//   ....[47]....
        /*00f8*/ 	.word	0xffffffff


	//   ....[48]....
        /*00fc*/ 	.word	0xffffffff


	//   ....[49]....
        /*0100*/ 	.word	0xffffffff


	//   ....[50]....
        /*0104*/ 	.word	0xffffffff


	//   ....[51]....
        /*0108*/ 	.word	0xffffffff


	//   ....[52]....
        /*010c*/ 	.word	0xffffffff


	//   ....[53]....
        /*0110*/ 	.word	0xffffffff


	//   ....[54]....
        /*0114*/ 	.word	0xffffffff


	//   ....[55]....
        /*0118*/ 	.word	0xffffffff


	//   ....[56]....
        /*011c*/ 	.word	0xffffffff


	//   ....[57]....
        /*0120*/ 	.word	0xffffffff


	//   ....[58]....
        /*0124*/ 	.word	0xffffffff


	//   ....[59]....
        /*0128*/ 	.word	0xffffffff


	//   ....[60]....
        /*012c*/ 	.word	0xffffffff


	//   ....[61]....
        /*0130*/ 	.word	0xffffffff


	//   ....[62]....
        /*0134*/ 	.word	0xffffffff


	//   ....[63]....
        /*0138*/ 	.word	0xffffffff


	//   ....[64]....
        /*013c*/ 	.word	0xffffffff


	//   ....[65]....
        /*0140*/ 	.word	0xffffffff


	//   ....[66]....
        /*0144*/ 	.word	0xffffffff


	//   ....[67]....
        /*0148*/ 	.word	0xffffffff


	//   ....[68]....
        /*014c*/ 	.word	0xffffffff


	//   ....[69]....
        /*0150*/ 	.word	0xffffffff


	//   ....[70]....
        /*0154*/ 	.word	0xffffffff


	//   ....[71]....
        /*0158*/ 	.word	0xffffffff


	//   ....[72]....
        /*015c*/ 	.word	0xffffffff


	//   ....[73]....
        /*0160*/ 	.word	0xffffffff


	//   ....[74]....
        /*0164*/ 	.word	0xffffffff


	//   ....[75]....
        /*0168*/ 	.word	0xffffffff


	//   ....[76]....
        /*016c*/ 	.word	0xffffffff


	//   ....[77]....
        /*0170*/ 	.word	0xffffffff


	//   ....[78]....
        /*0174*/ 	.word	0xffffffff


	//   ....[79]....
        /*0178*/ 	.word	0xffffffff


	//   ....[80]....
        /*017c*/ 	.word	0xffffffff


	//   ....[81]....
        /*0180*/ 	.word	0xffffffff


	//   ....[82]....
        /*0184*/ 	.word	0xffffffff


	//   ....[83]....
        /*0188*/ 	.word	0xffffffff


	//   ....[84]....
        /*018c*/ 	.word	0xffffffff


	//   ....[85]....
        /*0190*/ 	.word	0xffffffff


	//   ....[86]....
        /*0194*/ 	.word	0xffffffff


	//   ....[87]....
        /*0198*/ 	.word	0xffffffff


	//   ....[88]....
        /*019c*/ 	.word	0xffffffff


	//   ....[89]....
        /*01a0*/ 	.word	0xffffffff


	//   ....[90]....
        /*01a4*/ 	.word	0xffffffff


	//   ....[91]....
        /*01a8*/ 	.word	0xffffffff


	//   ....[92]....
        /*01ac*/ 	.word	0xffffffff


	//   ....[93]....
        /*01b0*/ 	.word	0xffffffff


	//   ....[94]....
        /*01b4*/ 	.word	0xffffffff


	//   ....[95]....
        /*01b8*/ 	.word	0xffffffff


	//----- nvinfo : EIATTR_COOP_GROUP_INSTR_OFFSETS
	.align		4
.L_3901:
        /*01bc*/ 	.byte	0x04, 0x28
        /*01be*/ 	.short	(.L_3903 - .L_3902)


	//   ....[0]....
.L_3902:
        /*01c0*/ 	.word	0x00000ad0


	//   ....[1]....
        /*01c4*/ 	.word	0x00000b50


	//   ....[2]....
        /*01c8*/ 	.word	0x00000c70


	//   ....[3]....
        /*01cc*/ 	.word	0x00000d70


	//   ....[4]....
        /*01d0*/ 	.word	0x00000f70


	//   ....[5]....
        /*01d4*/ 	.word	0x00001350


	//   ....[6]....
        /*01d8*/ 	.word	0x00001590


	//   ....[7]....
        /*01dc*/ 	.word	0x00001c90


	//   ....[8]....
        /*01e0*/ 	.word	0x00002290


	//   ....[9]....
        /*01e4*/ 	.word	0x000022d0


	//   ....[10]....
        /*01e8*/ 	.word	0x00002310


	//   ....[11]....
        /*01ec*/ 	.word	0x00002320


	//   ....[12]....
        /*01f0*/ 	.word	0x00002330


	//   ....[13]....
        /*01f4*/ 	.word	0x00002340


	//   ....[14]....
        /*01f8*/ 	.word	0x000023c0


	//   ....[15]....
        /*01fc*/ 	.word	0x000023f0


	//   ....[16]....
        /*0200*/ 	.word	0x00002420


	//   ....[17]....
        /*0204*/ 	.word	0x00002440


	//   ....[18]....
        /*0208*/ 	.word	0x000024c0


	//   ....[19]....
        /*020c*/ 	.word	0x000024f0


	//   ....[20]....
        /*0210*/ 	.word	0x00002540


	//   ....[21]....
        /*0214*/ 	.word	0x00002550


	//   ....[22]....
        /*0218*/ 	.word	0x000025f0


	//   ....[23]....
        /*021c*/ 	.word	0x00002620


	//   ....[24]....
        /*0220*/ 	.word	0x00002640


	//   ....[25]....
        /*0224*/ 	.word	0x00002650


	//   ....[26]....
        /*0228*/ 	.word	0x00002710


	//   ....[27]....
        /*022c*/ 	.word	0x00002750


	//   ....[28]....
        /*0230*/ 	.word	0x00002780


	//   ....[29]....
        /*0234*/ 	.word	0x000027b0


	//   ....[30]....
        /*0238*/ 	.word	0x00002900


	//   ....[31]....
        /*023c*/ 	.word	0x00002940


	//   ....[32]....
        /*0240*/ 	.word	0x00002980


	//   ....[33]....
        /*0244*/ 	.word	0x000029c0


	//   ....[34]....
        /*0248*/ 	.word	0x00002b70


	//   ....[35]....
        /*024c*/ 	.word	0x00002ba0


	//   ....[36]....
        /*0250*/ 	.word	0x00002bd0


	//   ....[37]....
        /*0254*/ 	.word	0x00002bf0


	//   ....[38]....
        /*0258*/ 	.word	0x00002cf0


	//   ....[39]....
        /*025c*/ 	.word	0x00002d30


	//   ....[40]....
        /*0260*/ 	.word	0x00002d60


	//   ....[41]....
        /*0264*/ 	.word	0x00002d80


	//   ....[42]....
        /*0268*/ 	.word	0x00002e80


	//   ....[43]....
        /*026c*/ 	.word	0x00002ec0


	//   ....[44]....
        /*0270*/ 	.word	0x00002f00


	//   ....[45]....
        /*0274*/ 	.word	0x00002f30


	//   ....[46]....
        /*0278*/ 	.word	0x00003020


	//   ....[47]....
        /*027c*/ 	.word	0x00003050


	//   ....[48]....
        /*0280*/ 	.word	0x00003060


	//   ....[49]....
        /*0284*/ 	.word	0x00003070


	//   ....[50]....
        /*0288*/ 	.word	0x00003150


	//   ....[51]....
        /*028c*/ 	.word	0x00003180


	//   ....[52]....
        /*0290*/ 	.word	0x00003190


	//   ....[53]....
        /*0294*/ 	.word	0x000031a0


	//   ....[54]....
        /*0298*/ 	.word	0x00003280


	//   ....[55]....
        /*029c*/ 	.word	0x000032c0


	//   ....[56]....
        /*02a0*/ 	.word	0x00003300


	//   ....[57]....
        /*02a4*/ 	.word	0x00003330


	//   ....[58]....
        /*02a8*/ 	.word	0x00003360


	//   ....[59]....
        /*02ac*/ 	.word	0x00003390


	//   ....[60]....
        /*02b0*/ 	.word	0x000033c0


	//   ....[61]....
        /*02b4*/ 	.word	0x000033f0


	//   ....[62]....
        /*02b8*/ 	.word	0x00003420


	//   ....[63]....
        /*02bc*/ 	.word	0x00003450


	//   ....[64]....
        /*02c0*/ 	.word	0x00003f60


	//   ....[65]....
        /*02c4*/ 	.word	0x00003fa0


	//   ....[66]....
        /*02c8*/ 	.word	0x00003fe0


	//   ....[67]....
        /*02cc*/ 	.word	0x00004020


	//   ....[68]....
        /*02d0*/ 	.word	0x00004060


	//   ....[69]....
        /*02d4*/ 	.word	0x00004090


	//   ....[70]....
        /*02d8*/ 	.word	0x000040b0


	//   ....[71]....
        /*02dc*/ 	.word	0x000040c0


	//   ....[72]....
        /*02e0*/ 	.word	0x000040e0


	//   ....[73]....
        /*02e4*/ 	.word	0x00004110


	//   ....[74]....
        /*02e8*/ 	.word	0x00004130


	//   ....[75]....
        /*02ec*/ 	.word	0x00004150


	//   ....[76]....
        /*02f0*/ 	.word	0x00004170


	//   ....[77]....
        /*02f4*/ 	.word	0x000041a0


	//   ....[78]....
        /*02f8*/ 	.word	0x000041c0


	//   ....[79]....
        /*02fc*/ 	.word	0x000041f0


	//   ....[80]....
        /*0300*/ 	.word	0x00004270


	//   ....[81]....
        /*0304*/ 	.word	0x000042b0


	//   ....[82]....
        /*0308*/ 	.word	0x000042e0


	//   ....[83]....
        /*030c*/ 	.word	0x00004320


	//   ....[84]....
        /*0310*/ 	.word	0x00004850


	//   ....[85]....
        /*0314*/ 	.word	0x00004a60


	//   ....[86]....
        /*0318*/ 	.word	0x00004b20


	//   ....[87]....
        /*031c*/ 	.word	0x00004b70


	//   ....[88]....
        /*0320*/ 	.word	0x00004ba0


	//   ....[89]....
        /*0324*/ 	.word	0x00004bc0


	//   ....[90]....
        /*0328*/ 	.word	0x00004be0


	//   ....[91]....
        /*032c*/ 	.word	0x00004c90


	//   ....[92]....
        /*0330*/ 	.word	0x00004ce0


	//   ....[93]....
        /*0334*/ 	.word	0x00004d00


	//   ....[94]....
        /*0338*/ 	.word	0x00004d20


	//   ....[95]....
        /*033c*/ 	.word	0x00004d40


	//----- nvinfo : EIATTR_EXIT_INSTR_OFFSETS
	.align		4
.L_3903:
        /*0340*/ 	.byte	0x04, 0x1c
        /*0342*/ 	.short	(.L_3905 - .L_3904)


	//   ....[0]....
.L_3904:
        /*0344*/ 	.word	0x00004e00


	//   ....[1]....
        /*0348*/ 	.word	0x00005040


	//----- nvinfo : EIATTR_MAX_THREADS
	.align		4
.L_3905:
        /*034c*/ 	.byte	0x04, 0x05
        /*034e*/ 	.short	(.L_3907 - .L_3906)
.L_3906:
        /*0350*/ 	.word	0x00000020
        /*0354*/ 	.word	0x00000001
        /*0358*/ 	.word	0x00000001


	//----- nvinfo : EIATTR_CRS_STACK_SIZE
	.align		4
.L_3907:
        /*035c*/ 	.byte	0x04, 0x1e
        /*035e*/ 	.short	(.L_3909 - .L_3908)
.L_3908:
        /*0360*/ 	.word	0x00000000
.L_3909:


//--------------------- .nv.info._Z25selective_scan_bwd_kernelI32Selective_Scan_bwd_kernel_traitsILi32ELi4ELb1ELb1ELb0ELb1ELb0EN3c104HalfENS1_7complexIfEEEEv12SSMParamsBwd --------------------------
	.section	.nv.info._Z25selective_scan_bwd_kernelI32Selective_Scan_bwd_kernel_traitsILi32ELi4ELb1ELb1ELb0ELb1ELb0EN3c104HalfENS1_7complexIfEEEEv12SSMParamsBwd,"",@"SHT_CUDA_INFO"
	.sectionflags	@""
	.align	4


	//----- nvinfo : EIATTR_CUDA_API_VERSION
	.align		4
        /*0000*/ 	.byte	0x04, 0x37
        /*0002*/ 	.short	(.L_3911 - .L_3910)
.L_3910:
        /*0004*/ 	.word	0x00000082


	//----- nvinfo : EIATTR_SW2861232_WAR
	.align		4
.L_3911:
        /*0008*/ 	.byte	0x01, 0x35
	.zero		2


	//----- nvinfo : EIATTR_PARAM_CBANK
	.align		4
        /*000c*/ 	.byte	0x04, 0x0a
        /*000e*/ 	.short	(.L_3913 - .L_3912)
	.align		4
.L_3912:
        /*0010*/ 	.word	index@(.nv.constant0._Z25selective_scan_bwd_kernelI32Selective_Scan_bwd_kernel_traitsILi32ELi4ELb1ELb1ELb0ELb1ELb0EN3c104HalfENS1_7complexIfEEEEv12SSMParamsBwd)
        /*0014*/ 	.short	0x0160
        /*0016*/ 	.short	0x01f0


	//----- nvinfo : EIATTR_CBANK_PARAM_SIZE
	.align		4
.L_3913:
        /*0018*/ 	.byte	0x03, 0x19
        /*001a*/ 	.short	0x01f0


	//----- nvinfo : EIATTR_KPARAM_INFO
	.align		4
        /*001c*/ 	.byte	0x04, 0x17
        /*001e*/ 	.short	(.L_3915 - .L_3914)
.L_3914:
        /*0020*/ 	.word	0x00000000
        /*0024*/ 	.short	0x0000
        /*0026*/ 	.short	0x0000
        /*0028*/ 	.byte	0x00, 0xf0, 0xc1, 0x07


	//----- nvinfo : EIATTR_MAXREG_COUNT
	.align		4
.L_3915:
        /*002c*/ 	.byte	0x03, 0x1b
        /*002e*/ 	.short	0x00ff


	//----- nvinfo : EIATTR_NUM_BARRIERS
	.align		4
        /*0030*/ 	.byte	0x02, 0x4c
        /*0032*/ 	.byte	0x01
	.zero		1


	//----- nvinfo : EIATTR_MERCURY_ISA_VERSION
	.align		4
        /*0034*/ 	.byte	0x03, 0x5f
        /*0036*/ 	.short	0x0000


	//----- nvinfo : EIATTR_COOP_GROUP_MASK_REGIDS
	.align		4
        /*0038*/ 	.byte	0x04, 0x29
        /*003a*/ 	.short	(.L_3917 - .L_3916)


	//   ....[0]....
.L_3916:
        /*003c*/ 	.word	0xffffffff


	//   ....[1]....
        /*0040*/ 	.word	0xffffffff


	//   ....[2]....
        /*0044*/ 	.word	0xffffffff


	//   ....[3]....
        /*0048*/ 	.word	0xffffffff


	//   ....[4]....
        /*004c*/ 	.word	0xffffffff


	//   ....[5]....
        /*0050*/ 	.word	0xffffffff


	//   ....[6]....
        /*0054*/ 	.word	0xffffffff


	//   ....[7]....
        /*0058*/ 	.word	0xffffffff


	//   ....[8]....
        /*005c*/ 	.word	0xffffffff


	//   ....[9]....
        /*0060*/ 	.word	0xffffffff


	//   ....[10]....
        /*0064*/ 	.word	0xffffffff


	//   ....[11]....
        /*0068*/ 	.word	0xffffffff


	//   ....[12]....
        /*006c*/ 	.word	0xffffffff


	//   ....[13]....
        /*0070*/ 	.word	0xffffffff


	//   ....[14]....
        /*0074*/ 	.word	0xffffffff


	//   ....[15]....
        /*0078*/ 	.word	0xffffffff


	//   ....[16]....
        /*007c*/ 	.word	0xffffffff


	//   ....[17]....
        /*0080*/ 	.word	0xffffffff


	//   ....[18]....
        /*0084*/ 	.word	0xffffffff


	//   ....[19]....
        /*0088*/ 	.word	0xffffffff


	//   ....[20]....
        /*008c*/ 	.word	0xffffffff


	//   ....[21]....
        /*0090*/ 	.word	0xffffffff


	//   ....[22]....
        /*0094*/ 	.word	0xffffffff


	//   ....[23]....
        /*0098*/ 	.word	0xffffffff


	//   ....[24]....
        /*009c*/ 	.word	0xffffffff


	//   ....[25]....
        /*00a0*/ 	.word	0xffffffff


	//   ....[26]....
        /*00a4*/ 	.word	0xffffffff


	//   ....[27]....
        /*00a8*/ 	.word	0xffffffff


	//   ....[28]....
        /*00ac*/ 	.word	0xffffffff


	//   ....[29]....
        /*00b0*/ 	.word	0xffffffff


	//   ....[30]....
        /*00b4*/ 	.word	0xffffffff


	//   ....[31]....
        /*00b8*/ 	.word	0xffffffff


	//   ....[32]....
        /*00bc*/ 	.word	0xffffffff


	//   ....[33]....
        /*00c0*/ 	.word	0xffffffff


	//   ....[34]....
        /*00c4*/ 	.word	0xffffffff


	//   ....[35]....
        /*00c8*/ 	.word	0xffffffff


	//   ....[36]....
        /*00cc*/ 	.word	0xffffffff


	//   ....[37]....
        /*00d0*/ 	.word	0xffffffff


	//   ....[38]....
        /*00d4*/ 	.word	0xffffffff


	//   ....[39]....
        /*00d8*/ 	.word	0xffffffff


	//   ....[40]....
        /*00dc*/ 	.word	0xffffffff


	//   ....[41]....
        /*00e0*/ 	.word	0xffffffff


	//   ....[42]....
        /*00e4*/ 	.word	0xffffffff


	//   ....[43]....
        /*00e8*/ 	.word	0xffffffff


	//   ....[44]....
        /*00ec*/ 	.word	0xffffffff


	//   ....[45]....
        /*00f0*/ 	.word	0xffffffff


	//   ....[46]....
        /*00f4*/ 	.word	0xffffffff


	//   ....[47]....
        /*00f8*/ 	.word	0xffffffff


	//   ....[48]....
        /*00fc*/ 	.word	0xffffffff


	//   ....[49]....
        /*0100*/ 	.word	0xffffffff


	//   ....[50]....
        /*0104*/ 	.word	0xffffffff


	//   ....[51]....
        /*0108*/ 	.word	0xffffffff


	//   ....[52]....
        /*010c*/ 	.word	0xffffffff


	//   ....[53]....
        /*0110*/ 	.word	0xffffffff


	//   ....[54]....
        /*0114*/ 	.word	0xffffffff


	//   ....[55]....
        /*0118*/ 	.word	0xffffffff


	//   ....[56]....
        /*011c*/ 	.word	0xffffffff


	//   ....[57]....
        /*0120*/ 	.word	0xffffffff


	//   ....[58]....
        /*0124*/ 	.word	0xffffffff


	//   ....[59]....
        /*0128*/ 	.word	0xffffffff


	//   ....[60]....
        /*012c*/ 	.word	0xffffffff


	//   ....[61]....
        /*0130*/ 	.word	0xffffffff


	//   ....[62]....
        /*0134*/ 	.word	0xffffffff


	//   ....[63]....
        /*0138*/ 	.word	0xffffffff


	//   ....[64]....
        /*013c*/ 	.word	0xffffffff


	//   ....[65]....
        /*0140*/ 	.word	0xffffffff


	//   ....[66]....
        /*0144*/ 	.word	0xffffffff


	//   ....[67]....
        /*0148*/ 	.word	0xffffffff


	//   ....[68]....
        /*014c*/ 	.word	0xffffffff


	//   ....[69]....
        /*0150*/ 	.word	0xffffffff


	//   ....[70]....
        /*0154*/ 	.word	0xffffffff


	//   ....[71]....
        /*0158*/ 	.word	0xffffffff


	//   ....[72]....
        /*015c*/ 	.word	0xffffffff


	//   ....[73]....
        /*0160*/ 	.word	0xffffffff


	//   ....[74]....
        /*0164*/ 	.word	0xffffffff


	//   ....[75]....
        /*0168*/ 	.word	0xffffffff


	//   ....[76]....
        /*016c*/ 	.word	0xffffffff


	//   ....[77]....
        /*0170*/ 	.word	0xffffffff


	//   ....[78]....
        /*0174*/ 	.word	0xffffffff


	//   ....[79]....
        /*0178*/ 	.word	0xffffffff


	//   ....[80]....
        /*017c*/ 	.word	0xffffffff


	//   ....[81]....
        /*0180*/ 	.word	0xffffffff


	//   ....[82]....
        /*0184*/ 	.word	0xffffffff


	//   ....[83]....
        /*0188*/ 	.word	0xffffffff


	//   ....[84]....
        /*018c*/ 	.word	0xffffffff


	//   ....[85]....
        /*0190*/ 	.word	0xffffffff


	//   ....[86]....
        /*0194*/ 	.word	0xffffffff


	//   ....[87]....
        /*0198*/ 	.word	0xffffffff


	//   ....[88]....
        /*019c*/ 	.word	0xffffffff


	//   ....[89]....
        /*01a0*/ 	.word	0xffffffff


	//   ....[90]....
        /*01a4*/ 	.word	0xffffffff


	//   ....[91]....
        /*01a8*/ 	.word	0xffffffff


	//   ....[92]....
        /*01ac*/ 	.word	0xffffffff


	//----- nvinfo : EIATTR_COOP_GROUP_INSTR_OFFSETS
	.align		4
.L_3917:
        /*01b0*/ 	.byte	0x04, 0x28
        /*01b2*/ 	.short	(.L_3919 - .L_3918)


	//   ....[0]....
.L_3918:
        /*01b4*/ 	.word	0x00000a90


	//   ....[1]....
        /*01b8*/ 	.word	0x00000af0


	//   ....[2]....
        /*01bc*/ 	.word	0x00000c50


	//   ....[3]....
        /*01c0*/ 	.word	0x00001be0


	//   ....[4]....
        /*01c4*/ 	.word	0x000021e0


	//   ....[5]....
        /*01c8*/ 	.word	0x00002220


	//   ....[6]....
        /*01cc*/ 	.word	0x00002260


	//   ....[7]....
        /*01d0*/ 	.word	0x00002280


	//   ....[8]....
        /*01d4*/ 	.word	0x00002290


	//   ....[9]....
        /*01d8*/ 	.word	0x000022a0


	//   ....[10]....
        /*01dc*/ 	.word	0x00002320


	//   ....[11]....
        /*01e0*/ 	.word	0x00002350


	//   ....[12]....
        /*01e4*/ 	.word	0x00002390


	//   ....[13]....
        /*01e8*/ 	.word	0x000023a0


	//   ....[14]....
        /*01ec*/ 	.word	0x00002430


	//   ....[15]....
        /*01f0*/ 	.word	0x00002460


	//   ....[16]....
        /*01f4*/ 	.word	0x00002480


	//   ....[17]....
        /*01f8*/ 	.word	0x000024a0


	//   ....[18]....
        /*01fc*/ 	.word	0x00002540


	//   ....[19]....
        /*0200*/ 	.word	0x00002570


	//   ....[20]....
        /*0204*/ 	.word	0x000025a0


	//   ....[21]....
        /*0208*/ 	.word	0x000025b0


	//   ....[22]....
        /*020c*/ 	.word	0x00002630


	//   ....[23]....
        /*0210*/ 	.word	0x000026a0


	//   ....[24]....
        /*0214*/ 	.word	0x000026c0


	//   ....[25]....
        /*0218*/ 	.word	0x000026f0


	//   ....[26]....
        /*021c*/ 	.word	0x00002850


	//   ....[27]....
        /*0220*/ 	.word	0x00002890


	//   ....[28]....
        /*0224*/ 	.word	0x000028d0


	//   ....[29]....
        /*0228*/ 	.word	0x00002910


	//   ....[30]....
        /*022c*/ 	.word	0x00002b00


	//   ....[31]....
        /*0230*/ 	.word	0x00002b20


	//   ....[32]....
        /*0234*/ 	.word	0x00002b30


	//   ....[33]....
        /*0238*/ 	.word	0x00002b40


	//   ....[34]....
        /*023c*/ 	.word	0x00002c40


	//   ....[35]....
        /*0240*/ 	.word	0x00002c80


	//   ....[36]....
        /*0244*/ 	.word	0x00002cb0


	//   ....[37]....
        /*0248*/ 	.word	0x00002cd0


	//   ....[38]....
        /*024c*/ 	.word	0x00002dd0


	//   ....[39]....
        /*0250*/ 	.word	0x00002e10


	//   ....[40]....
        /*0254*/ 	.word	0x00002e50


	//   ....[41]....
        /*0258*/ 	.word	0x00002e80


	//   ....[42]....
        /*025c*/ 	.word	0x00002f70


	//   ....[43]....
        /*0260*/ 	.word	0x00002fa0


	//   ....[44]....
        /*0264*/ 	.word	0x00002fb0


	//   ....[45]....
        /*0268*/ 	.word	0x00002fc0


	//   ....[46]....
        /*026c*/ 	.word	0x000030a0


	//   ....[47]....
        /*0270*/ 	.word	0x000030d0


	//   ....[48]....
        /*0274*/ 	.word	0x000030e0


	//   ....[49]....
        /*0278*/ 	.word	0x000030f0


	//   ....[50]....
        /*027c*/ 	.word	0x000031d0


	//   ....[51]....
        /*0280*/ 	.word	0x00003210


	//   ....[52]....
        /*0284*/ 	.word	0x00003250


	//   ....[53]....
        /*0288*/ 	.word	0x00003280


	//   ....[54]....
        /*028c*/ 	.word	0x000032b0


	//   ....[55]....
        /*0290*/ 	.word	0x000032e0


	//   ....[56]....
        /*0294*/ 	.word	0x00003310


	//   ....[57]....
        /*0298*/ 	.word	0x00003340


	//   ....[58]....
        /*029c*/ 	.word	0x00003370


	//   ....[59]....
        /*02a0*/ 	.word	0x000033a0


	//   ....[60]....
        /*02a4*/ 	.word	0x00003ed0


	//   ....[61]....
        /*02a8*/ 	.word	0x00003f10


	//   ....[62]....
        /*02ac*/ 	.word	0x00003f50


	//   ....[63]....
        /*02b0*/ 	.word	0x00003f90


	//   ....[64]....
        /*02b4*/ 	.word	0x00003fd0


	//   ....[65]....
        /*02b8*/ 	.word	0x00004000


	//   ....[66]....
        /*02bc*/ 	.word	0x00004020


	//   ....[67]....
        /*02c0*/ 	.word	0x00004030


	//   ....[68]....
        /*02c4*/ 	.word	0x00004050


	//   ....[69]....
        /*02c8*/ 	.word	0x00004080


	//   ....[70]....
        /*02cc*/ 	.word	0x000040a0


	//   ....[71]....
        /*02d0*/ 	.word	0x000040c0


	//   ....[72]....
        /*02d4*/ 	.word	0x00004100


	//   ....[73]....
        /*02d8*/ 	.word	0x00004130


	//   ....[74]....
        /*02dc*/ 	.word	0x00004160


	//   ....[75]....
        /*02e0*/ 	.word	0x00004190


	//   ....[76]....
        /*02e4*/ 	.word	0x00004230


	//   ....[77]....
        /*02e8*/ 	.word	0x00004260


	//   ....[78]....
        /*02ec*/ 	.word	0x000042a0


	//   ....[79]....
        /*02f0*/ 	.word	0x000042d0


	//   ....[80]....
        /*02f4*/ 	.word	0x000046c0


	//   ....[81]....
        /*02f8*/ 	.word	0x000048c0


	//   ....[82]....
        /*02fc*/ 	.word	0x00004c20


	//   ....[83]....
        /*0300*/ 	.word	0x00004d20


	//   ....[84]....
        /*0304*/ 	.word	0x00004d70


	//   ....[85]....
        /*0308*/ 	.word	0x00004da0


	//   ....[86]....
        /*030c*/ 	.word	0x00004dc0


	//   ....[87]....
        /*0310*/ 	.word	0x00004de0


	//   ....[88]....
        /*0314*/ 	.word	0x00004e90


	//   ....[89]....
        /*0318*/ 	.word	0x00004ee0


	//   ....[90]....
        /*031c*/ 	.word	0x00004f00


	//   ....[91]....
        /*0320*/ 	.word	0x00004f20


	//   ....[92]....
        /*0324*/ 	.word	0x00004f40


	//----- nvinfo : EIATTR_EXIT_INSTR_OFFSETS
	.align		4
.L_3919:
        /*0328*/ 	.byte	0x04, 0x1c
        /*032a*/ 	.short	(.L_3921 - .L_3920)


	//   ....[0]....
.L_3920:
        /*032c*/ 	.word	0x00005000


	//   ....[1]....
        /*0330*/ 	.word	0x00005240


	//----- nvinfo : EIATTR_MAX_THREADS
	.align		4
.L_3921:
        /*0334*/ 	.byte	0x04, 0x05
        /*0336*/ 	.short	(.L_3923 - .L_3922)
.L_3922:
        /*0338*/ 	.word	0x00000020
        /*033c*/ 	.word	0x00000001
        /*0340*/ 	.word	0x00000001


	//----- nvinfo : EIATTR_CRS_STACK_SIZE
	.align		4
.L_3923:
        /*0344*/ 	.byte	0x04, 0x1e
        /*0346*/ 	.short	(.L_3925 - .L_3924)
.L_3924:
        /*0348*/ 	.word	0x00000000
.L_3925:


//--------------------- .nv.info._Z25selective_scan_bwd_kernelI32Selective_Scan_bwd_kernel_traitsILi32ELi4ELb1ELb1ELb0ELb1ELb1EN3c104HalfENS1_7complexIfEEEEv12SSMParamsBwd --------------------------
	.section	.nv.info._Z25selective_scan_bwd_kernelI32Selective_Scan_bwd_kernel_traitsILi32ELi4ELb1ELb1ELb0ELb1ELb1EN3c104HalfENS1_7complexIfEEEEv12SSMParamsBwd,"",@"SHT_CUDA_INFO"
	.sectionflags	@""
	.align	4


	//----- nvinfo : EIATTR_CUDA_API_VERSION
	.align		4
        /*0000*/ 	.byte	0x04, 0x37
        /*0002*/ 	.short	(.L_3927 - .L_3926)
.L_3926:
        /*0004*/ 	.word	0x00000082


	//----- nvinfo : EIATTR_SW2861232_WAR
	.align		4
.L_3927:
        /*0008*/ 	.byte	0x01, 0x35
	.zero		2


	//----- nvinfo : EIATTR_PARAM_CBANK
	.align		4
        /*000c*/ 	.byte	0x04, 0x0a
        /*000e*/ 	.short	(.L_3929 - .L_3928)
	.align		4
.L_3928:
        /*0010*/ 	.word	index@(.nv.constant0._Z25selective_scan_bwd_kernelI32Selective_Scan_bwd_kernel_traitsILi32ELi4ELb1ELb1ELb0ELb1ELb1EN3c104HalfENS1_7complexIfEEEEv12SSMParamsBwd)
        /*0014*/ 	.short	0x0160
        /*0016*/ 	.short	0x01f0


	//----- nvinfo : EIATTR_CBANK_PARAM_SIZE
	.align		4
.L_3929:
        /*0018*/ 	.byte	0x03, 0x19
        /*001a*/ 	.short	0x01f0


	//----- nvinfo : EIATTR_KPARAM_INFO
	.align		4
        /*001c*/ 	.byte	0x04, 0x17
        /*001e*/ 	.short	(.L_3931 - .L_3930)
.L_3930:
        /*0020*/ 	.word	0x00000000
        /*0024*/ 	.short	0x0000
        /*0026*/ 	.short	0x0000
        /*0028*/ 	.byte	0x00, 0xf0, 0xc1, 0x07


	//----- nvinfo : EIATTR_MAXREG_COUNT
	.align		4
.L_3931:
        /*002c*/ 	.byte	0x03, 0x1b
        /*002e*/ 	.short	0x00ff


	//----- nvinfo : EIATTR_NUM_BARRIERS
	.align		4
        /*0030*/ 	.byte	0x02, 0x4c
        /*0032*/ 	.byte	0x01
	.zero		1


	//----- nvinfo : EIATTR_MERCURY_ISA_VERSION
	.align		4
        /*0034*/ 	.byte	0x03, 0x5f
        /*0036*/ 	.short	0x0000


	//----- nvinfo : EIATTR_COOP_GROUP_MASK_REGIDS
	.align		4
        /*0038*/ 	.byte	0x04, 0x29
        /*003a*/ 	.short	(.L_3933 - .L_3932)


	//   ....[0]....
.L_3932:
        /*003c*/ 	.word	0xffffffff


	//   ....[1]....
        /*0040*/ 	.word	0xffffffff


	//   ....[2]....
        /*0044*/ 	.word	0xffffffff


	//   ....[3]....
        /*0048*/ 	.word	0xffffffff


	//   ....[4]....
        /*004c*/ 	.word	0xffffffff


	//   ....[5]....
        /*0050*/ 	.word	0xffffffff


	//   ....[6]....
        /*0054*/ 	.word	0xffffffff


	//   ....[7]....
        /*0058*/ 	.word	0xffffffff


	//   ....[8]....
        /*005c*/ 	.word	0xffffffff


	//   ....[9]....
        /*0060*/ 	.word	0xffffffff


	//   ....[10]....
        /*0064*/ 	.word	0xffffffff


	//   ....[11]....
        /*0068*/ 	.word	0xffffffff


	//   ....[12]....
        /*006c*/ 	.word	0xffffffff


	//   ....[13]....
        /*0070*/ 	.word	0xffffffff


	//   ....[14]....
        /*0074*/ 	.word	0xffffffff


	//   ....[15]....
        /*0078*/ 	.word	0xffffffff


	//   ....[16]....
        /*007c*/ 	.word	0xffffffff


	//   ....[17]....
        /*0080*/ 	.word	0xffffffff


	//   ....[18]....
        /*0084*/ 	.word	0xffffffff


	//   ....[19]....
        /*0088*/ 	.word	0xffffffff


	//   ....[20]....
        /*008c*/ 	.word	0xffffffff


	//   ....[21]....
        /*0090*/ 	.word	0xffffffff


	//   ....[22]....
        /*0094*/ 	.word	0xffffffff


	//   ....[23]....
        /*0098*/ 	.word	0xffffffff


	//   ....[24]....
        /*009c*/ 	.word	0xffffffff


	//   ....[25]....
        /*00a0*/ 	.word	0xffffffff


	//   ....[26]....
        /*00a4*/ 	.word	0xffffffff


	//   ....[27]....
        /*00a8*/ 	.word	0xffffffff


	//   ....[28]....
        /*00ac*/ 	.word	0xffffffff


	//   ....[29]....
        /*00b0*/ 	.word	0xffffffff


	//   ....[30]....
        /*00b4*/ 	.word	0xffffffff


	//   ....[31]....
        /*00b8*/ 	.word	0xffffffff


	//   ....[32]....
        /*00bc*/ 	.word	0xffffffff


	//   ....[33]....
        /*00c0*/ 	.word	0xffffffff


	//   ....[34]....
        /*00c4*/ 	.word	0xffffffff


	//   ....[35]....
        /*00c8*/ 	.word	0xffffffff


	//   ....[36]....
        /*00cc*/ 	.word	0xffffffff


	//   ....[37]....
        /*00d0*/ 	.word	0xffffffff


	//   ....[38]....
        /*00d4*/ 	.word	0xffffffff


	//   ....[39]....
        /*00d8*/ 	.word	0xffffffff


	//   ....[40]....
        /*00dc*/ 	.word	0xffffffff


	//   ....[41]....
        /*00e0*/ 	.word	0xffffffff


	//   ....[42]....
        /*00e4*/ 	.word	0xffffffff


	//   ....[43]....
        /*00e8*/ 	.word	0xffffffff


	//   ....[44]....
        /*00ec*/ 	.word	0xffffffff


	//   ....[45]....
        /*00f0*/ 	.word	0xffffffff


	//   ....[46]....
        /*00f4*/ 	.word	0xffffffff


	//   ....[47]....
        /*00f8*/ 	.word	0xffffffff


	//   ....[48]....
        /*00fc*/ 	.word	0xffffffff


	//   ....[49]....
        /*0100*/ 	.word	0xffffffff


	//   ....[50]....
        /*0104*/ 	.word	0xffffffff


	//   ....[51]....
        /*0108*/ 	.word	0xffffffff


	//   ....[52]....
        /*010c*/ 	.word	0xffffffff


	//   ....[53]....
        /*0110*/ 	.word	0xffffffff


	//   ....[54]....
        /*0114*/ 	.word	0xffffffff


	//   ....[55]....
        /*0118*/ 	.word	0xffffffff


	//   ....[56]....
        /*011c*/ 	.word	0xffffffff


	//   ....[57]....
        /*0120*/ 	.word	0xffffffff


	//   ....[58]....
        /*0124*/ 	.word	0xffffffff


	//   ....[59]....
        /*0128*/ 	.word	0xffffffff


	//   ....[60]....
        /*012c*/ 	.word	0xffffffff


	//   ....[61]....
        /*0130*/ 	.word	0xffffffff


	//   ....[62]....
        /*0134*/ 	.word	0xffffffff


	//   ....[63]....
        /*0138*/ 	.word	0xffffffff


	//   ....[64]....
        /*013c*/ 	.word	0xffffffff


	//   ....[65]....
        /*0140*/ 	.word	0xffffffff


	//   ....[66]....
        /*0144*/ 	.word	0xffffffff


	//   ....[67]....
        /*0148*/ 	.word	0xffffffff


	//   ....[68]....
        /*014c*/ 	.word	0xffffffff


	//   ....[69]....
        /*0150*/ 	.word	0xffffffff


	//   ....[70]....
        /*0154*/ 	.word	0xffffffff


	//   ....[71]....
        /*0158*/ 	.word	0xffffffff


	//   ....[72]....
        /*015c*/ 	.word	0xffffffff


	//   ....[73]....
        /*0160*/ 	.word	0xffffffff


	//   ....[74]....
        /*0164*/ 	.word	0xffffffff


	//   ....[75]....
        /*0168*/ 	.word	0xffffffff


	//   ....[76]....
        /*016c*/ 	.word	0xffffffff


	//   ....[77]....
        /*0170*/ 	.word	0xffffffff


	//   ....[78]....
        /*0174*/ 	.word	0xffffffff


	//   ....[79]....
        /*0178*/ 	.word	0xffffffff


	//   ....[80]....
        /*017c*/ 	.word	0xffffffff


	//   ....[81]....
        /*0180*/ 	.word	0xffffffff


	//   ....[82]....
        /*0184*/ 	.word	0xffffffff


	//   ....[83]....
        /*0188*/ 	.word	0xffffffff


	//   ....[84]....
        /*018c*/ 	.word	0xffffffff


	//   ....[85]....
        /*0190*/ 	.word	0xffffffff


	//   ....[86]....
        /*0194*/ 	.word	0xffffffff


	//   ....[87]....
        /*0198*/ 	.word	0xffffffff


	//   ....[88]....
        /*019c*/ 	.word	0xffffffff


	//   ....[89]....
        /*01a0*/ 	.word	0xffffffff


	//   ....[90]....
        /*01a4*/ 	.word	0xffffffff


	//   ....[91]....
        /*01a8*/ 	.word	0xffffffff


	//   ....[92]....
        /*01ac*/ 	.word	0xffffffff


	//   ....[93]....
        /*01b0*/ 	.word	0xffffffff


	//   ....[94]....
        /*01b4*/ 	.word	0xffffffff


	//   ....[95]....
        /*01b8*/ 	.word	0xffffffff


	//   ....[96]....
        /*01bc*/ 	.word	0xffffffff


	//----- nvinfo : EIATTR_COOP_GROUP_INSTR_OFFSETS
	.align		4
.L_3933:
        /*01c0*/ 	.byte	0x04, 0x28
        /*01c2*/ 	.short	(.L_3935 - .L_3934)


	//   ....[0]....
.L_3934:
        /*01c4*/ 	.word	0x00000a90


	//   ....[1]....
        /*01c8*/ 	.word	0x00000af0


	//   ....[2]....
        /*01cc*/ 	.word	0x00000ca0


	//   ....[3]....
        /*01d0*/ 	.word	0x00001670


	//   ....[4]....
        /*01d4*/ 	.word	0x000017e0


	//   ....[5]....
        /*01d8*/ 	.word	0x00001c30


	//   ....[6]....
        /*01dc*/ 	.word	0x00001de0


	//   ....[7]....
        /*01e0*/ 	.word	0x000024f0


	//   ....[8]....
        /*01e4*/ 	.word	0x00002af0


	//   ....[9]....
        /*01e8*/ 	.word	0x00002b30


	//   ....[10]....
        /*01ec*/ 	.word	0x00002b70


	//   ....[11]....
        /*01f0*/ 	.word	0x00002b90


	//   ....[12]....
        /*01f4*/ 	.word	0x00002ba0


	//   ....[13]....
        /*01f8*/ 	.word	0x00002bb0


	//   ....[14]....
        /*01fc*/ 	.word	0x00002c30


	//   ....[15]....
        /*0200*/ 	.word	0x00002c60


	//   ....[16]....
        /*0204*/ 	.word	0x00002ca0


	//   ....[17]....
        /*0208*/ 	.word	0x00002cb0


	//   ....[18]....
        /*020c*/ 	.word	0x00002d30


	//   ....[19]....
        /*0210*/ 	.word	0x00002d60


	//   ....[20]....
        /*0214*/ 	.word	0x00002da0


	//   ....[21]....
        /*0218*/ 	.word	0x00002db0


	//   ....[22]....
        /*021c*/ 	.word	0x00002e50


	//   ....[23]....
        /*0220*/ 	.word	0x00002e80


	//   ....[24]....
        /*0224*/ 	.word	0x00002ea0


	//   ....[25]....
        /*0228*/ 	.word	0x00002eb0


	//   ....[26]....
        /*022c*/ 	.word	0x00002f40


	//   ....[27]....
        /*0230*/ 	.word	0x00002fa0


	//   ....[28]....
        /*0234*/ 	.word	0x00002fd0


	//   ....[29]....
        /*0238*/ 	.word	0x00003000


	//   ....[30]....
        /*023c*/ 	.word	0x00003160


	//   ....[31]....
        /*0240*/ 	.word	0x000031a0


	//   ....[32]....
        /*0244*/ 	.word	0x000031e0


	//   ....[33]....
        /*0248*/ 	.word	0x00003220


	//   ....[34]....
        /*024c*/ 	.word	0x00003410


	//   ....[35]....
        /*0250*/ 	.word	0x00003430


	//   ....[36]....
        /*0254*/ 	.word	0x00003440


	//   ....[37]....
        /*0258*/ 	.word	0x00003450


	//   ....[38]....
        /*025c*/ 	.word	0x00003550


	//   ....[39]....
        /*0260*/ 	.word	0x00003590


	//   ....[40]....
        /*0264*/ 	.word	0x000035c0


	//   ....[41]....
        /*0268*/ 	.word	0x000035e0


	//   ....[42]....
        /*026c*/ 	.word	0x000036e0


	//   ....[43]....
        /*0270*/ 	.word	0x00003720


	//   ....[44]....
        /*0274*/ 	.word	0x00003760


	//   ....[45]....
        /*0278*/ 	.word	0x00003790


	//   ....[46]....
        /*027c*/ 	.word	0x00003880


	//   ....[47]....
        /*0280*/ 	.word	0x000038b0


	//   ....[48]....
        /*0284*/ 	.word	0x000038c0


	//   ....[49]....
        /*0288*/ 	.word	0x000038d0


	//   ....[50]....
        /*028c*/ 	.word	0x000039b0


	//   ....[51]....
        /*0290*/ 	.word	0x000039e0


	//   ....[52]....
        /*0294*/ 	.word	0x000039f0


	//   ....[53]....
        /*0298*/ 	.word	0x00003a00


	//   ....[54]....
        /*029c*/ 	.word	0x00003ae0


	//   ....[55]....
        /*02a0*/ 	.word	0x00003b20


	//   ....[56]....
        /*02a4*/ 	.word	0x00003b60


	//   ....[57]....
        /*02a8*/ 	.word	0x00003b90


	//   ....[58]....
        /*02ac*/ 	.word	0x00003bc0


	//   ....[59]....
        /*02b0*/ 	.word	0x00003bf0


	//   ....[60]....
        /*02b4*/ 	.word	0x00003c20


	//   ....[61]....
        /*02b8*/ 	.word	0x00003c50


	//   ....[62]....
        /*02bc*/ 	.word	0x00003c80


	//   ....[63]....
        /*02c0*/ 	.word	0x00003cb0


	//   ....[64]....
        /*02c4*/ 	.word	0x000047d0


	//   ....[65]....
        /*02c8*/ 	.word	0x00004810


	//   ....[66]....
        /*02cc*/ 	.word	0x00004850


	//   ....[67]....
        /*02d0*/ 	.word	0x00004890


	//   ....[68]....
        /*02d4*/ 	.word	0x000048e0


	//   ....[69]....
        /*02d8*/ 	.word	0x00004910


	//   ....[70]....
        /*02dc*/ 	.word	0x00004930


	//   ....[71]....
        /*02e0*/ 	.word	0x00004940


	//   ....[72]....
        /*02e4*/ 	.word	0x00004960


	//   ....[73]....
        /*02e8*/ 	.word	0x00004990


	//   ....[74]....
        /*02ec*/ 	.word	0x000049b0


	//   ....[75]....
        /*02f0*/ 	.word	0x000049d0


	//   ....[76]....
        /*02f4*/ 	.word	0x00004a10


	//   ....[77]....
        /*02f8*/ 	.word	0x00004a40


	//   ....[78]....
        /*02fc*/ 	.word	0x00004a70


	//   ....[79]....
        /*0300*/ 	.word	0x00004aa0


	//   ....[80]....
        /*0304*/ 	.word	0x00004b40


	//   ....[81]....
        /*0308*/ 	.word	0x00004b70


	//   ....[82]....
        /*030c*/ 	.word	0x00004bb0


	//   ....[83]....
        /*0310*/ 	.word	0x00004be0


	//   ....[84]....
        /*0314*/ 	.word	0x00004fb0


	//   ....[85]....
        /*0318*/ 	.word	0x000051b0


	//   ....[86]....
        /*031c*/ 	.word	0x00005550


	//   ....[87]....
        /*0320*/ 	.word	0x00005610


	//   ....[88]....
        /*0324*/ 	.word	0x00005660


	//   ....[89]....
        /*0328*/ 	.word	0x00005690


	//   ....[90]....
        /*032c*/ 	.word	0x000056b0


	//   ....[91]....
        /*0330*/ 	.word	0x000056d0


	//   ....[92]....
        /*0334*/ 	.word	0x00005780


	//   ....[93]....
        /*0338*/ 	.word	0x000057d0


	//   ....[94]....
        /*033c*/ 	.word	0x000057f0


	//   ....[95]....
        /*0340*/ 	.word	0x00005810


	//   ....[96]....
        /*0344*/ 	.word	0x00005830


	//----- nvinfo : EIATTR_EXIT_INSTR_OFFSETS
	.align		4
.L_3935:
        /*0348*/ 	.byte	0x04, 0x1c
        /*034a*/ 	.short	(.L_3937 - .L_3936)


	//   ....[0]....
.L_3936:
        /*034c*/ 	.word	0x000058f0


	//   ....[1]....
        /*0350*/ 	.word	0x00005b30


	//----- nvinfo : EIATTR_MAX_THREADS
	.align		4
.L_3937:
        /*0354*/ 	.byte	0x04, 0x05
        /*0356*/ 	.short	(.L_3939 - .L_3938)
.L_3938:
        /*0358*/ 	.word	0x00000020
        /*035c*/ 	.word	0x00000001
        /*0360*/ 	.word	0x00000001


	//----- nvinfo : EIATTR_CRS_STACK_SIZE
	.align		4
.L_3939:
        /*0364*/ 	.byte	0x04, 0x1e
        /*0366*/ 	.short	(.L_3941 - .L_3940)
.L_3940:
        /*0368*/ 	.word	0x00000000
.L_3941:


//--------------------- .nv.info._Z25selective_scan_bwd_kernelI32Selective_Scan_bwd_kernel_traitsILi32ELi4ELb1ELb1ELb1ELb0ELb0EN3c104HalfENS1_7complexIfEEEEv12SSMParamsBwd --------------------------
	.section	.nv.info._Z25selective_scan_bwd_kernelI32Selective_Scan_bwd_kernel_traitsILi32ELi4ELb1ELb1ELb1ELb0ELb0EN3c104HalfENS1_7complexIfEEEEv12SSMParamsBwd,"",@"SHT_CUDA_INFO"
	.sectionflags	@""
	.align	4


	//----- nvinfo : EIATTR_CUDA_API_VERSION
	.align		4
        /*0000*/ 	.byte	0x04, 0x37
        /*0002*/ 	.short	(.L_3943 - .L_3942)
.L_3942:
        /*0004*/ 	.word	0x00000082


	//----- nvinfo : EIATTR_SW2861232_WAR
	.align		4
.L_3943:
        /*0008*/ 	.byte	0x01, 0x35
	.zero		2


	//----- nvinfo : EIATTR_PARAM_CBANK
	.align		4
        /*000c*/ 	.byte	0x04, 0x0a
        /*000e*/ 	.short	(.L_3945 - .L_3944)
	.align		4
.L_3944:
        /*0010*/ 	.word	index@(.nv.constant0._Z25selective_scan_bwd_kernelI32Selective_Scan_bwd_kernel_traitsILi32ELi4ELb1ELb1ELb1ELb0ELb0EN3c104HalfENS1_7complexIfEEEEv12SSMParamsBwd)
        /*0014*/ 	.short	0x0160
        /*0016*/ 	.short	0x01f0


	//----- nvinfo : EIATTR_CBANK_PARAM_SIZE
	.align		4
.L_3945:
        /*0018*/ 	.byte	0x03, 0x19
        /*001a*/ 	.short	0x01f0


	//----- nvinfo : EIATTR_KPARAM_INFO
	.align		4
        /*001c*/ 	.byte	0x04, 0x17
        /*001e*/ 	.short	(.L_3947 - .L_3946)
.L_3946:
        /*0020*/ 	.word	0x00000000
        /*0024*/ 	.short	0x0000
        /*0026*/ 	.short	0x0000
        /*0028*/ 	.byte	0x00, 0xf0, 0xc1, 0x07


	//----- nvinfo : EIATTR_MAXREG_COUNT
	.align		4
.L_3947:
        /*002c*/ 	.byte	0x03, 0x1b
        /*002e*/ 	.short	0x00ff


	//----- nvinfo : EIATTR_NUM_BARRIERS
	.align		4
        /*0030*/ 	.byte	0x02, 0x4c
        /*0032*/ 	.byte	0x01
	.zero		1


	//----- nvinfo : EIATTR_MERCURY_ISA_VERSION
	.align		4
        /*0034*/ 	.byte	0x03, 0x5f
        /*0036*/ 	.short	0x0000


	//----- nvinfo : EIATTR_COOP_GROUP_MASK_REGIDS
	.align		4
        /*0038*/ 	.byte	0x04, 0x29
        /*003a*/ 	.short	(.L_3949 - .L_3948)


	//   ....[0]....
.L_3948:
        /*003c*/ 	.word	0xffffffff


	//   ....[1]....
        /*0040*/ 	.word	0xffffffff


	//   ....[2]....
        /*0044*/ 	.word	0xffffffff


	//   ....[3]....
        /*0048*/ 	.word	0xffffffff


	//   ....[4]....
        /*004c*/ 	.word	0xffffffff


	//   ....[5]....
        /*0050*/ 	.word	0xffffffff


	//   ....[6]....
        /*0054*/ 	.word	0xffffffff


	//   ....[7]....
        /*0058*/ 	.word	0xffffffff


	//   ....[8]....
        /*005c*/ 	.word	0xffffffff


	//   ....[9]....
        /*0060*/ 	.word	0xffffffff


	//   ....[10]....
        /*0064*/ 	.word	0xffffffff


	//   ....[11]....
        /*0068*/ 	.word	0xffffffff


	//   ....[12]....
        /*006c*/ 	.word	0xffffffff


	//   ....[13]....
        /*0070*/ 	.word	0xffffffff


	//   ....[14]....
        /*0074*/ 	.word	0xffffffff


	//   ....[15]....
        /*0078*/ 	.word	0xffffffff


	//   ....[16]....
        /*007c*/ 	.word	0xffffffff


	//   ....[17]....
        /*0080*/ 	.word	0xffffffff


	//   ....[18]....
        /*0084*/ 	.word	0xffffffff


	//   ....[19]....
        /*0088*/ 	.word	0xffffffff


	//   ....[20]....
        /*008c*/ 	.word	0xffffffff


	//   ....[21]....
        /*0090*/ 	.word	0xffffffff


	//   ....[22]....
        /*0094*/ 	.word	0xffffffff


	//   ....[23]....
        /*0098*/ 	.word	0xffffffff


	//   ....[24]....
        /*009c*/ 	.word	0xffffffff


	//   ....[25]....
        /*00a0*/ 	.word	0xffffffff


	//   ....[26]....
        /*00a4*/ 	.word	0xffffffff


	//   ....[27]....
        /*00a8*/ 	.word	0xffffffff


	//   ....[28]....
        /*00ac*/ 	.word	0xffffffff


	//   ....[29]....
        /*00b0*/ 	.word	0xffffffff


	//   ....[30]....
        /*00b4*/ 	.word	0xffffffff


	//   ....[31]....
        /*00b8*/ 	.word	0xffffffff


	//   ....[32]....
        /*00bc*/ 	.word	0xffffffff


	//   ....[33]....
        /*00c0*/ 	.word	0xffffffff


	//   ....[34]....
        /*00c4*/ 	.word	0xffffffff


	//   ....[35]....
        /*00c8*/ 	.word	0xffffffff


	//   ....[36]....
        /*00cc*/ 	.word	0xffffffff


	//   ....[37]....
        /*00d0*/ 	.word	0xffffffff


	//   ....[38]....
        /*00d4*/ 	.word	0xffffffff


	//   ....[39]....
        /*00d8*/ 	.word	0xffffffff


	//   ....[40]....
        /*00dc*/ 	.word	0xffffffff


	//   ....[41]....
        /*00e0*/ 	.word	0xffffffff


	//   ....[42]....
        /*00e4*/ 	.word	0xffffffff


	//   ....[43]....
        /*00e8*/ 	.word	0xffffffff


	//   ....[44]....
        /*00ec*/ 	.word	0xffffffff


	//   ....[45]....
        /*00f0*/ 	.word	0xffffffff


	//   ....[46]....
        /*00f4*/ 	.word	0xffffffff


	//   ....[47]....
        /*00f8*/ 	.word	0xffffffff


	//   ....[48]....
        /*00fc*/ 	.word	0xffffffff


	//   ....[49]....
        /*0100*/ 	.word	0xffffffff


	//   ....[50]....
        /*0104*/ 	.word	0xffffffff


	//   ....[51]....
        /*0108*/ 	.word	0xffffffff


	//   ....[52]....
        /*010c*/ 	.word	0xffffffff


	//   ....[53]....
        /*0110*/ 	.word	0xffffffff


	//   ....[54]....
        /*0114*/ 	.word	0xffffffff


	//   ....[55]....
        /*0118*/ 	.word	0xffffffff


	//   ....[56]....
        /*011c*/ 	.word	0xffffffff


	//   ....[57]....
        /*0120*/ 	.word	0xffffffff


	//   ....[58]....
        /*0124*/ 	.word	0xffffffff


	//   ....[59]....
        /*0128*/ 	.word	0xffffffff


	//   ....[60]....
        /*012c*/ 	.word	0xffffffff


	//   ....[61]....
        /*0130*/ 	.word	0xffffffff


	//   ....[62]....
        /*0134*/ 	.word	0xffffffff


	//   ....[63]....
        /*0138*/ 	.word	0xffffffff


	//   ....[64]....
        /*013c*/ 	.word	0xffffffff


	//   ....[65]....
        /*0140*/ 	.word	0xffffffff


	//   ....[66]....
        /*0144*/ 	.word	0xffffffff


	//   ....[67]....
        /*0148*/ 	.word	0xffffffff


	//   ....[68]....
        /*014c*/ 	.word	0xffffffff


	//   ....[69]....
        /*0150*/ 	.word	0xffffffff


	//   ....[70]....
        /*0154*/ 	.word	0xffffffff


	//   ....[71]....
        /*0158*/ 	.word	0xffffffff


	//   ....[72]....
        /*015c*/ 	.word	0xffffffff


	//   ....[73]....
        /*0160*/ 	.word	0xffffffff


	//   ....[74]....
        /*0164*/ 	.word	0xffffffff


	//   ....[75]....
        /*0168*/ 	.word	0xffffffff


	//   ....[76]....
        /*016c*/ 	.word	0xffffffff


	//   ....[77]....
        /*0170*/ 	.word	0xffffffff


	//   ....[78]....
        /*0174*/ 	.word	0xffffffff


	//   ....[79]....
        /*0178*/ 	.word	0xffffffff


	//   ....[80]....
        /*017c*/ 	.word	0xffffffff


	//   ....[81]....
        /*0180*/ 	.word	0xffffffff


	//   ....[82]....
        /*0184*/ 	.word	0xffffffff


	//----- nvinfo : EIATTR_COOP_GROUP_INSTR_OFFSETS
	.align		4
.L_3949:
        /*0188*/ 	.byte	0x04, 0x28
        /*018a*/ 	.short	(.L_3951 - .L_3950)


	//   ....[0]....
.L_3950:
        /*018c*/ 	.word	0x000009d0


	//   ....[1]....
        /*0190*/ 	.word	0x00000a30


	//   ....[2]....
        /*0194*/ 	.word	0x00000b00


	//   ....[3]....
        /*0198*/ 	.word	0x00001350


	//   ....[4]....
        /*019c*/ 	.word	0x00001580


	//   ....[5]....
        /*01a0*/ 	.word	0x00001b60


	//   ....[6]....
        /*01a4*/ 	.word	0x00001ba0


	//   ....[7]....
        /*01a8*/ 	.word	0x00001bd0


	//   ....[8]....
        /*01ac*/ 	.word	0x00001c00


	//   ....[9]....
        /*01b0*/ 	.word	0x00001c10


	//   ....[10]....
        /*01b4*/ 	.word	0x00001c20


	//   ....[11]....
        /*01b8*/ 	.word	0x00001ce0


	//   ....[12]....
        /*01bc*/ 	.word	0x00001d00


	//   ....[13]....
        /*01c0*/ 	.word	0x00001d10


	//   ....[14]....
        /*01c4*/ 	.word	0x00001d20


	//   ....[15]....
        /*01c8*/ 	.word	0x00001de0


	//   ....[16]....
        /*01cc*/ 	.word	0x00001e00


	//   ....[17]....
        /*01d0*/ 	.word	0x00001e10


	//   ....[18]....
        /*01d4*/ 	.word	0x00001e20


	//   ....[19]....
        /*01d8*/ 	.word	0x00001ee0


	//   ....[20]....
        /*01dc*/ 	.word	0x00001f00


	//   ....[21]....
        /*01e0*/ 	.word	0x00001f10


	//   ....[22]....
        /*01e4*/ 	.word	0x00001f20


	//   ....[23]....
        /*01e8*/ 	.word	0x00002010


	//   ....[24]....
        /*01ec*/ 	.word	0x00002050


	//   ....[25]....
        /*01f0*/ 	.word	0x00002090


	//   ....[26]....
        /*01f4*/ 	.word	0x000020c0


	//   ....[27]....
        /*01f8*/ 	.word	0x00002240


	//   ....[28]....
        /*01fc*/ 	.word	0x00002280


	//   ....[29]....
        /*0200*/ 	.word	0x000022c0


	//   ....[30]....
        /*0204*/ 	.word	0x00002300


	//   ....[31]....
        /*0208*/ 	.word	0x00002520


	//   ....[32]....
        /*020c*/ 	.word	0x00002550


	//   ....[33]....
        /*0210*/ 	.word	0x00002560


	//   ....[34]....
        /*0214*/ 	.word	0x00002570


	//   ....[35]....
        /*0218*/ 	.word	0x00002650


	//   ....[36]....
        /*021c*/ 	.word	0x00002680


	//   ....[37]....
        /*0220*/ 	.word	0x000026a0


	//   ....[38]....
        /*0224*/ 	.word	0x000026b0


	//   ....[39]....
        /*0228*/ 	.word	0x00002790


	//   ....[40]....
        /*022c*/ 	.word	0x000027b0


	//   ....[41]....
        /*0230*/ 	.word	0x000027c0


	//   ....[42]....
        /*0234*/ 	.word	0x000027d0


	//   ....[43]....
        /*0238*/ 	.word	0x000028b0


	//   ....[44]....
        /*023c*/ 	.word	0x000028d0


	//   ....[45]....
        /*0240*/ 	.word	0x000028e0


	//   ....[46]....
        /*0244*/ 	.word	0x000028f0


	//   ....[47]....
        /*0248*/ 	.word	0x000029d0


	//   ....[48]....
        /*024c*/ 	.word	0x00002a00


	//   ....[49]....
        /*0250*/ 	.word	0x00002a20


	//   ....[50]....
        /*0254*/ 	.word	0x00002a30


	//   ....[51]....
        /*0258*/ 	.word	0x00002b20


	//   ....[52]....
        /*025c*/ 	.word	0x00002b60


	//   ....[53]....
        /*0260*/ 	.word	0x00002ba0


	//   ....[54]....
        /*0264*/ 	.word	0x00002bd0


	//   ....[55]....
        /*0268*/ 	.word	0x00002c00


	//   ....[56]....
        /*026c*/ 	.word	0x00002c30


	//   ....[57]....
        /*0270*/ 	.word	0x00002c50


	//   ....[58]....
        /*0274*/ 	.word	0x00002c70


	//   ....[59]....
        /*0278*/ 	.word	0x00002ca0


	//   ....[60]....
        /*027c*/ 	.word	0x00002cd0


	//   ....[61]....
        /*0280*/ 	.word	0x00003d70


	//   ....[62]....
        /*0284*/ 	.word	0x00003db0


	//   ....[63]....
        /*0288*/ 	.word	0x00003e10


	//   ....[64]....
        /*028c*/ 	.word	0x00003e30


	//   ....[65]....
        /*0290*/ 	.word	0x00003e60


	//   ....[66]....
        /*0294*/ 	.word	0x00003e80


	//   ....[67]....
        /*0298*/ 	.word	0x00003eb0


	//   ....[68]....
        /*029c*/ 	.word	0x00003ee0


	//   ....[69]....
        /*02a0*/ 	.word	0x00003f50


	//   ....[70]....
        /*02a4*/ 	.word	0x00003f90


	//   ....[71]....
        /*02a8*/ 	.word	0x00004510


	//   ....[72]....
        /*02ac*/ 	.word	0x00004700


	//   ....[73]....
        /*02b0*/ 	.word	0x000047c0


	//   ....[74]....
        /*02b4*/ 	.word	0x00004810


	//   ....[75]....
        /*02b8*/ 	.word	0x00004840


	//   ....[76]....
        /*02bc*/ 	.word	0x00004860


	//   ....[77]....
        /*02c0*/ 	.word	0x00004880


	//   ....[78]....
        /*02c4*/ 	.word	0x00004930


	//   ....[79]....
        /*02c8*/ 	.word	0x00004980


	//   ....[80]....
        /*02cc*/ 	.word	0x000049a0


	//   ....[81]....
        /*02d0*/ 	.word	0x000049c0


	//   ....[82]....
        /*02d4*/ 	.word	0x000049e0


	//----- nvinfo : EIATTR_EXIT_INSTR_OFFSETS
	.align		4
.L_3951:
        /*02d8*/ 	.byte	0x04, 0x1c
        /*02da*/ 	.short	(.L_3953 - .L_3952)


	//   ....[0]....
.L_3952:
        /*02dc*/ 	.word	0x00004aa0


	//   ....[1]....
        /*02e0*/ 	.word	0x00004bf0


	//----- nvinfo : EIATTR_MAX_THREADS
	.align		4
.L_3953:
        /*02e4*/ 	.byte	0x04, 0x05
        /*02e6*/ 	.short	(.L_3955 - .L_3954)
.L_3954:
        /*02e8*/ 	.word	0x00000020
        /*02ec*/ 	.word	0x00000001
        /*02f0*/ 	.word	0x00000001


	//----- nvinfo : EIATTR_CRS_STACK_SIZE
	.align		4
.L_3955:
        /*02f4*/ 	.byte	0x04, 0x1e
        /*02f6*/ 	.short	(.L_3957 - .L_3956)
.L_3956:
        /*02f8*/ 	.word	0x00000000
.L_3957:


//--------------------- .nv.info._Z25selective_scan_bwd_kernelI32Selective_Scan_bwd_kernel_traitsILi32ELi4ELb1ELb1ELb1ELb0ELb1EN3c104HalfENS1_7complexIfEEEEv12SSMParamsBwd --------------------------
	.section	.nv.info._Z25selective_scan_bwd_kernelI32Selective_Scan_bwd_kernel_traitsILi32ELi4ELb1ELb1ELb1ELb0ELb1EN3c104HalfENS1_7complexIfEEEEv12SSMParamsBwd,"",@"SHT_CUDA_INFO"
	.sectionflags	@""
	.align	4


	//----- nvinfo : EIATTR_CUDA_API_VERSION
	.align		4
        /*0000*/ 	.byte	0x04, 0x37
        /*0002*/ 	.short	(.L_3959 - .L_3958)
.L_3958:
        /*0004*/ 	.word	0x00000082


	//----- nvinfo : EIATTR_SW2861232_WAR
	.align		4
.L_3959:
        /*0008*/ 	.byte	0x01, 0x35
	.zero		2


	//----- nvinfo : EIATTR_PARAM_CBANK
	.align		4
        /*000c*/ 	.byte	0x04, 0x0a
        /*000e*/ 	.short	(.L_3961 - .L_3960)
	.align		4
.L_3960:
        /*0010*/ 	.word	index@(.nv.constant0._Z25selective_scan_bwd_kernelI32Selective_Scan_bwd_kernel_traitsILi32ELi4ELb1ELb1ELb1ELb0ELb1EN3c104HalfENS1_7complexIfEEEEv12SSMParamsBwd)
        /*0014*/ 	.short	0x0160
        /*0016*/ 	.short	0x01f0


	//----- nvinfo : EIATTR_CBANK_PARAM_SIZE
	.align		4
.L_3961:
        /*0018*/ 	.byte	0x03, 0x19
        /*001a*/ 	.short	0x01f0


	//----- nvinfo : EIATTR_KPARAM_INFO
	.align		4
        /*001c*/ 	.byte	0x04, 0x17
        /*001e*/ 	.short	(.L_3963 - .L_3962)
.L_3962:
        /*0020*/ 	.word	0x00000000
        /*0024*/ 	.short	0x0000
        /*0026*/ 	.short	0x0000
        /*0028*/ 	.byte	0x00, 0xf0, 0xc1, 0x07


	//----- nvinfo : EIATTR_MAXREG_COUNT
	.align		4
.L_3963:
        /*002c*/ 	.byte	0x03, 0x1b
        /*002e*/ 	.short	0x00ff


	//----- nvinfo : EIATTR_NUM_BARRIERS
	.align		4
        /*0030*/ 	.byte	0x02, 0x4c
        /*0032*/ 	.byte	0x01
	.zero		1


	//----- nvinfo : EIATTR_MERCURY_ISA_VERSION
	.align		4
        /*0034*/ 	.byte	0x03, 0x5f
        /*0036*/ 	.short	0x0000


	//----- nvinfo : EIATTR_COOP_GROUP_MASK_REGIDS
	.align		4
        /*0038*/ 	.byte	0x04, 0x29
        /*003a*/ 	.short	(.L_3965 - .L_3964)


	//   ....[0]....
.L_3964:
        /*003c*/ 	.word	0xffffffff


	//   ....[1]....
        /*0040*/ 	.word	0xffffffff


	//   ....[2]....
        /*0044*/ 	.word	0xffffffff


	//   ....[3]....
        /*0048*/ 	.word	0xffffffff


	//   ....[4]....
        /*004c*/ 	.word	0xffffffff


	//   ....[5]....
        /*0050*/ 	.word	0xffffffff


	//   ....[6]....
        /*0054*/ 	.word	0xffffffff


	//   ....[7]....
        /*0058*/ 	.word	0xffffffff


	//   ....[8]....
        /*005c*/ 	.word	0xffffffff


	//   ....[9]....
        /*0060*/ 	.word	0xffffffff


	//   ....[10]....
        /*0064*/ 	.word	0xffffffff


	//   ....[11]....
        /*0068*/ 	.word	0xffffffff


	//   ....[12]....
        /*006c*/ 	.word	0xffffffff


	//   ....[13]....
        /*0070*/ 	.word	0xffffffff


	//   ....[14]....
        /*0074*/ 	.word	0xffffffff


	//   ....[15]....
        /*0078*/ 	.word	0xffffffff


	//   ....[16]....
        /*007c*/ 	.word	0xffffffff


	//   ....[17]....
        /*0080*/ 	.word	0xffffffff


	//   ....[18]....
        /*0084*/ 	.word	0xffffffff


	//   ....[19]....
        /*0088*/ 	.word	0xffffffff


	//   ....[20]....
        /*008c*/ 	.word	0xffffffff


	//   ....[21]....
        /*0090*/ 	.word	0xffffffff


	//   ....[22]....
        /*0094*/ 	.word	0xffffffff


	//   ....[23]....
        /*0098*/ 	.word	0xffffffff


	//   ....[24]....
        /*009c*/ 	.word	0xffffffff


	//   ....[25]....
        /*00a0*/ 	.word	0xffffffff


	//   ....[26]....
        /*00a4*/ 	.word	0xffffffff


	//   ....[27]....
        /*00a8*/ 	.word	0xffffffff


	//   ....[28]....
        /*00ac*/ 	.word	0xffffffff


	//   ....[29]....
        /*00b0*/ 	.word	0xffffffff


	//   ....[30]....
        /*00b4*/ 	.word	0xffffffff


	//   ....[31]....
        /*00b8*/ 	.word	0xffffffff


	//   ....[32]....
        /*00bc*/ 	.word	0xffffffff


	//   ....[33]....
        /*00c0*/ 	.word	0xffffffff


	//   ....[34]....
        /*00c4*/ 	.word	0xffffffff


	//   ....[35]....
        /*00c8*/ 	.word	0xffffffff


	//   ....[36]....
        /*00cc*/ 	.word	0xffffffff


	//   ....[37]....
        /*00d0*/ 	.word	0xffffffff


	//   ....[38]....
        /*00d4*/ 	.word	0xffffffff


	//   ....[39]....
        /*00d8*/ 	.word	0xffffffff


	//   ....[40]....
        /*00dc*/ 	.word	0xffffffff


	//   ....[41]....
        /*00e0*/ 	.word	0xffffffff


	//   ....[42]....
        /*00e4*/ 	.word	0xffffffff


	//   ....[43]....
        /*00e8*/ 	.word	0xffffffff


	//   ....[44]....
        /*00ec*/ 	.word	0xffffffff


	//   ....[45]....
        /*00f0*/ 	.word	0xffffffff


	//   ....[46]....
        /*00f4*/ 	.word	0xffffffff


	//   ....[47]....
        /*00f8*/ 	.word	0xffffffff


	//   ....[48]....
        /*00fc*/ 	.word	0xffffffff


	//   ....[49]....
        /*0100*/ 	.word	0xffffffff


	//   ....[50]....
        /*0104*/ 	.word	0xffffffff


	//   ....[51]....
        /*0108*/ 	.word	0xffffffff


	//   ....[52]....
        /*010c*/ 	.word	0xffffffff


	//   ....[53]....
        /*0110*/ 	.word	0xffffffff


	//   ....[54]....
        /*0114*/ 	.word	0xffffffff


	//   ....[55]....
        /*0118*/ 	.word	0xffffffff


	//   ....[56]....
        /*011c*/ 	.word	0xffffffff


	//   ....[57]....
        /*0120*/ 	.word	0xffffffff


	//   ....[58]....
        /*0124*/ 	.word	0xffffffff


	//   ....[59]....
        /*0128*/ 	.word	0xffffffff


	//   ....[60]....
        /*012c*/ 	.word	0xffffffff


	//   ....[61]....
        /*0130*/ 	.word	0xffffffff


	//   ....[62]....
        /*0134*/ 	.word	0xffffffff


	//   ....[63]....
        /*0138*/ 	.word	0xffffffff


	//   ....[64]....
        /*013c*/ 	.word	0xffffffff


	//   ....[65]....
        /*0140*/ 	.word	0xffffffff


	//   ....[66]....
        /*0144*/ 	.word	0xffffffff


	//   ....[67]....
        /*0148*/ 	.word	0xffffffff


	//   ....[68]....
        /*014c*/ 	.word	0xffffffff


	//   ....[69]....
        /*0150*/ 	.word	0xffffffff


	//   ....[70]....
        /*0154*/ 	.word	0xffffffff


	//   ....[71]....
        /*0158*/ 	.word	0xffffffff


	//   ....[72]....
        /*015c*/ 	.word	0xffffffff


	//   ....[73]....
        /*0160*/ 	.word	0xffffffff


	//   ....[74]....
        /*0164*/ 	.word	0xffffffff


	//   ....[75]....
        /*0168*/ 	.word	0xffffffff


	//   ....[76]....
        /*016c*/ 	.word	0xffffffff


	//   ....[77]....
        /*0170*/ 	.word	0xffffffff


	//   ....[78]....
        /*0174*/ 	.word	0xffffffff


	//   ....[79]....
        /*0178*/ 	.word	0xffffffff


	//   ....[80]....
        /*017c*/ 	.word	0xffffffff


	//   ....[81]....
        /*0180*/ 	.word	0xffffffff


	//   ....[82]....
        /*0184*/ 	.word	0xffffffff


	//   ....[83]....
        /*0188*/ 	.word	0xffffffff


	//   ....[84]....
        /*018c*/ 	.word	0xffffffff


	//   ....[85]....
        /*0190*/ 	.word	0xffffffff


	//   ....[86]....
        /*0194*/ 	.word	0xffffffff


	//----- nvinfo : EIATTR_COOP_GROUP_INSTR_OFFSETS
	.align		4
.L_3965:
        /*0198*/ 	.byte	0x04, 0x28
        /*019a*/ 	.short	(.L_3967 - .L_3966)


	//   ....[0]....
.L_3966:
        /*019c*/ 	.word	0x00000a10


	//   ....[1]....
        /*01a0*/ 	.word	0x00000a70


	//   ....[2]....
        /*01a4*/ 	.word	0x00000b90


	//   ....[3]....
        /*01a8*/ 	.word	0x00000c90


	//   ....[4]....
        /*01ac*/ 	.word	0x00000ea0


	//   ....[5]....
        /*01b0*/ 	.word	0x00001260


	//   ....[6]....
        /*01b4*/ 	.word	0x00001490


	//   ....[7]....
        /*01b8*/ 	.word	0x00001c90


	//   ....[8]....
        /*01bc*/ 	.word	0x00001eb0


	//   ....[9]....
        /*01c0*/ 	.word	0x000024a0


	//   ....[10]....
        /*01c4*/ 	.word	0x000024e0


	//   ....[11]....
        /*01c8*/ 	.word	0x00002510


	//   ....[12]....
        /*01cc*/ 	.word	0x00002540


	//   ....[13]....
        /*01d0*/ 	.word	0x000025d0


	//   ....[14]....
        /*01d4*/ 	.word	0x00002620


	//   ....[15]....
        /*01d8*/ 	.word	0x00002630


	//   ....[16]....
        /*01dc*/ 	.word	0x00002640


	//   ....[17]....
        /*01e0*/ 	.word	0x000026e0


	//   ....[18]....
        /*01e4*/ 	.word	0x00002710


	//   ....[19]....
        /*01e8*/ 	.word	0x00002730


	//   ....[20]....
        /*01ec*/ 	.word	0x00002740


	//   ....[21]....
        /*01f0*/ 	.word	0x00002800


	//   ....[22]....
        /*01f4*/ 	.word	0x00002820


	//   ....[23]....
        /*01f8*/ 	.word	0x00002830


	//   ....[24]....
        /*01fc*/ 	.word	0x00002840


	//   ....[25]....
        /*0200*/ 	.word	0x00002920


	//   ....[26]....
        /*0204*/ 	.word	0x00002960


	//   ....[27]....
        /*0208*/ 	.word	0x000029a0


	//   ....[28]....
        /*020c*/ 	.word	0x000029e0


	//   ....[29]....
        /*0210*/ 	.word	0x00002b60


	//   ....[30]....
        /*0214*/ 	.word	0x00002ba0


	//   ....[31]....
        /*0218*/ 	.word	0x00002bd0


	//   ....[32]....
        /*021c*/ 	.word	0x00002c10


	//   ....[33]....
        /*0220*/ 	.word	0x00002c40


	//   ....[34]....
        /*0224*/ 	.word	0x00002c80


	//   ....[35]....
        /*0228*/ 	.word	0x00002e70


	//   ....[36]....
        /*022c*/ 	.word	0x00002e90


	//   ....[37]....
        /*0230*/ 	.word	0x00002ea0


	//   ....[38]....
        /*0234*/ 	.word	0x00002eb0


	//   ....[39]....
        /*0238*/ 	.word	0x00002fa0


	//   ....[40]....
        /*023c*/ 	.word	0x00002fd0


	//   ....[41]....
        /*0240*/ 	.word	0x00002fe0


	//   ....[42]....
        /*0244*/ 	.word	0x00002ff0


	//   ....[43]....
        /*0248*/ 	.word	0x000030d0


	//   ....[44]....
        /*024c*/ 	.word	0x000030f0


	//   ....[45]....
        /*0250*/ 	.word	0x00003100


	//   ....[46]....
        /*0254*/ 	.word	0x00003110


	//   ....[47]....
        /*0258*/ 	.word	0x000031f0


	//   ....[48]....
        /*025c*/ 	.word	0x00003210


	//   ....[49]....
        /*0260*/ 	.word	0x00003220


	//   ....[50]....
        /*0264*/ 	.word	0x00003230


	//   ....[51]....
        /*0268*/ 	.word	0x00003310


	//   ....[52]....
        /*026c*/ 	.word	0x00003340


	//   ....[53]....
        /*0270*/ 	.word	0x00003360


	//   ....[54]....
        /*0274*/ 	.word	0x00003370


	//   ....[55]....
        /*0278*/ 	.word	0x00003460


	//   ....[56]....
        /*027c*/ 	.word	0x000034a0


	//   ....[57]....
        /*0280*/ 	.word	0x000034e0


	//   ....[58]....
        /*0284*/ 	.word	0x00003500


	//   ....[59]....
        /*0288*/ 	.word	0x00003530


	//   ....[60]....
        /*028c*/ 	.word	0x00003560


	//   ....[61]....
        /*0290*/ 	.word	0x00003580


	//   ....[62]....
        /*0294*/ 	.word	0x000035a0


	//   ....[63]....
        /*0298*/ 	.word	0x000035d0


	//   ....[64]....
        /*029c*/ 	.word	0x00003600


	//   ....[65]....
        /*02a0*/ 	.word	0x00004660


	//   ....[66]....
        /*02a4*/ 	.word	0x000046a0


	//   ....[67]....
        /*02a8*/ 	.word	0x00004730


	//   ....[68]....
        /*02ac*/ 	.word	0x00004750


	//   ....[69]....
        /*02b0*/ 	.word	0x00004780


	//   ....[70]....
        /*02b4*/ 	.word	0x000047a0


	//   ....[71]....
        /*02b8*/ 	.word	0x000047f0


	//   ....[72]....
        /*02bc*/ 	.word	0x00004820


	//   ....[73]....
        /*02c0*/ 	.word	0x000048d0


	//   ....[74]....
        /*02c4*/ 	.word	0x00004910


	//   ....[75]....
        /*02c8*/ 	.word	0x00004dc0


	//   ....[76]....
        /*02cc*/ 	.word	0x00004fc0


	//   ....[77]....
        /*02d0*/ 	.word	0x00005080


	//   ....[78]....
        /*02d4*/ 	.word	0x000050d0


	//   ....[79]....
        /*02d8*/ 	.word	0x00005100


	//   ....[80]....
        /*02dc*/ 	.word	0x00005120


	//   ....[81]....
        /*02e0*/ 	.word	0x00005140


	//   ....[82]....
        /*02e4*/ 	.word	0x000051f0


	//   ....[83]....
        /*02e8*/ 	.word	0x00005240


	//   ....[84]....
        /*02ec*/ 	.word	0x00005260


	//   ....[85]....
        /*02f0*/ 	.word	0x00005280


	//   ....[86]....
        /*02f4*/ 	.word	0x000052a0


	//----- nvinfo : EIATTR_EXIT_INSTR_OFFSETS
	.align		4
.L_3967:
        /*02f8*/ 	.byte	0x04, 0x1c
        /*02fa*/ 	.short	(.L_3969 - .L_3968)


	//   ....[0]....
.L_3968:
        /*02fc*/ 	.word	0x00005360


	//   ....[1]....
        /*0300*/ 	.word	0x000054b0


	//----- nvinfo : EIATTR_MAX_THREADS
	.align		4
.L_3969:
        /*0304*/ 	.byte	0x04, 0x05
        /*0306*/ 	.short	(.L_3971 - .L_3970)
.L_3970:
        /*0308*/ 	.word	0x00000020
        /*030c*/ 	.word	0x00000001
        /*0310*/ 	.word	0x00000001


	//----- nvinfo : EIATTR_CRS_STACK_SIZE
	.align		4
.L_3971:
        /*0314*/ 	.byte	0x04, 0x1e
        /*0316*/ 	.short	(.L_3973 - .L_3972)
.L_3972:
        /*0318*/ 	.word	0x00000000
.L_3973:


//--------------------- .nv.info._Z25selective_scan_bwd_kernelI32Selective_Scan_bwd_kernel_traitsILi32ELi4ELb1ELb1ELb1ELb1ELb0EN3c104HalfENS1_7complexIfEEEEv12SSMParamsBwd --------------------------
	.section	.nv.info._Z25selective_scan_bwd_kernelI32Selective_Scan_bwd_kernel_traitsILi32ELi4ELb1ELb1ELb1ELb1ELb0EN3c104HalfENS1_7complexIfEEEEv12SSMParamsBwd,"",@"SHT_CUDA_INFO"
	.sectionflags	@""
	.align	4


	//----- nvinfo : EIATTR_CUDA_API_VERSION
	.align		4
        /*0000*/ 	.byte	0x04, 0x37
        /*0002*/ 	.short	(.L_3975 - .L_3974)
.L_3974:
        /*0004*/ 	.word	0x00000082


	//----- nvinfo : EIATTR_SW2861232_WAR
	.align		4
.L_3975:
        /*0008*/ 	.byte	0x01, 0x35
	.zero		2


	//----- nvinfo : EIATTR_PARAM_CBANK
	.align		4
        /*000c*/ 	.byte	0x04, 0x0a
        /*000e*/ 	.short	(.L_3977 - .L_3976)
	.align		4
.L_3976:
        /*0010*/ 	.word	index@(.nv.constant0._Z25selective_scan_bwd_kernelI32Selective_Scan_bwd_kernel_traitsILi32ELi4ELb1ELb1ELb1ELb1ELb0EN3c104HalfENS1_7complexIfEEEEv12SSMParamsBwd)
        /*0014*/ 	.short	0x0160
        /*0016*/ 	.short	0x01f0


	//----- nvinfo : EIATTR_CBANK_PARAM_SIZE
	.align		4
.L_3977:
        /*0018*/ 	.byte	0x03, 0x19
        /*001a*/ 	.short	0x01f0


	//----- nvinfo : EIATTR_KPARAM_INFO
	.align		4
        /*001c*/ 	.byte	0x04, 0x17
        /*001e*/ 	.short	(.L_3979 - .L_3978)
.L_3978:
        /*0020*/ 	.word	0x00000000
        /*0024*/ 	.short	0x0000
        /*0026*/ 	.short	0x0000
        /*0028*/ 	.byte	0x00, 0xf0, 0xc1, 0x07


	//----- nvinfo : EIATTR_MAXREG_COUNT
	.align		4
.L_3979:
        /*002c*/ 	.byte	0x03, 0x1b
        /*002e*/ 	.short	0x00ff


	//----- nvinfo : EIATTR_NUM_BARRIERS
	.align		4
        /*0030*/ 	.byte	0x02, 0x4c
        /*0032*/ 	.byte	0x01
	.zero		1


	//----- nvinfo : EIATTR_MERCURY_ISA_VERSION
	.align		4
        /*0034*/ 	.byte	0x03, 0x5f
        /*0036*/ 	.short	0x0000


	//----- nvinfo : EIATTR_COOP_GROUP_MASK_REGIDS
	.align		4
        /*0038*/ 	.byte	0x04, 0x29
        /*003a*/ 	.short	(.L_3981 - .L_3980)


	//   ....[0]....
.L_3980:
        /*003c*/ 	.word	0xffffffff


	//   ....[1]....
        /*0040*/ 	.word	0xffffffff


	//   ....[2]....
        /*0044*/ 	.word	0xffffffff


	//   ....[3]....
        /*0048*/ 	.word	0xffffffff


	//   ....[4]....
        /*004c*/ 	.word	0xffffffff


	//   ....[5]....
        /*0050*/ 	.word	0xffffffff


	//   ....[6]....
        /*0054*/ 	.word	0xffffffff


	//   ....[7]....
        /*0058*/ 	.word	0xffffffff


	//   ....[8]....
        /*005c*/ 	.word	0xffffffff


	//   ....[9]....
        /*0060*/ 	.word	0xffffffff


	//   ....[10]....
        /*0064*/ 	.word	0xffffffff


	//   ....[11]....
        /*0068*/ 	.word	0xffffffff


	//   ....[12]....
        /*006c*/ 	.word	0xffffffff


	//   ....[13]....
        /*0070*/ 	.word	0xffffffff


	//   ....[14]....
        /*0074*/ 	.word	0xffffffff


	//   ....[15]....
        /*0078*/ 	.word	0xffffffff


	//   ....[16]....
        /*007c*/ 	.word	0xffffffff


	//   ....[17]....
        /*0080*/ 	.word	0xffffffff


	//   ....[18]....
        /*0084*/ 	.word	0xffffffff


	//   ....[19]....
        /*0088*/ 	.word	0xffffffff


	//   ....[20]....
        /*008c*/ 	.word	0xffffffff


	//   ....[21]....
        /*0090*/ 	.word	0xffffffff


	//   ....[22]....
        /*0094*/ 	.word	0xffffffff


	//   ....[23]....
        /*0098*/ 	.word	0xffffffff


	//   ....[24]....
        /*009c*/ 	.word	0xffffffff


	//   ....[25]....
        /*00a0*/ 	.word	0xffffffff


	//   ....[26]....
        /*00a4*/ 	.word	0xffffffff


	//   ....[27]....
        /*00a8*/ 	.word	0xffffffff


	//   ....[28]....
        /*00ac*/ 	.word	0xffffffff


	//   ....[29]....
        /*00b0*/ 	.word	0xffffffff


	//   ....[30]....
        /*00b4*/ 	.word	0xffffffff


	//   ....[31]....
        /*00b8*/ 	.word	0xffffffff


	//   ....[32]....
        /*00bc*/ 	.word	0xffffffff


	//   ....[33]....
        /*00c0*/ 	.word	0xffffffff


	//   ....[34]....
        /*00c4*/ 	.word	0xffffffff


	//   ....[35]....
        /*00c8*/ 	.word	0xffffffff


	//   ....[36]....
        /*00cc*/ 	.word	0xffffffff


	//   ....[37]....
        /*00d0*/ 	.word	0xffffffff


	//   ....[38]....
        /*00d4*/ 	.word	0xffffffff


	//   ....[39]....
        /*00d8*/ 	.word	0xffffffff


	//   ....[40]....
        /*00dc*/ 	.word	0xffffffff


	//   ....[41]....
        /*00e0*/ 	.word	0xffffffff


	//   ....[42]....
        /*00e4*/ 	.word	0xffffffff


	//   ....[43]....
        /*00e8*/ 	.word	0xffffffff


	//   ....[44]....
        /*00ec*/ 	.word	0xffffffff


	//   ....[45]....
        /*00f0*/ 	.word	0xffffffff


	//   ....[46]....
        /*00f4*/ 	.word	0xffffffff


	//   ....[47]....
        /*00f8*/ 	.word	0xffffffff


	//   ....[48]....
        /*00fc*/ 	.word	0xffffffff


	//   ....[49]....
        /*0100*/ 	.word	0xffffffff


	//   ....[50]....
        /*0104*/ 	.word	0xffffffff


	//   ....[51]....
        /*0108*/ 	.word	0xffffffff


	//   ....[52]....
        /*010c*/ 	.word	0xffffffff


	//   ....[53]....
        /*0110*/ 	.word	0xffffffff


	//   ....[54]....
        /*0114*/ 	.word	0xffffffff


	//   ....[55]....
        /*0118*/ 	.word	0xffffffff


	//   ....[56]....
        /*011c*/ 	.word	0xffffffff


	//   ....[57]....
        /*0120*/ 	.word	0xffffffff


	//   ....[58]....
        /*0124*/ 	.word	0xffffffff


	//   ....[59]....
        /*0128*/ 	.word	0xffffffff


	//   ....[60]....
        /*012c*/ 	.word	0xffffffff


	//   ....[61]....
        /*0130*/ 	.word	0xffffffff


	//   ....[62]....
        /*0134*/ 	.word	0xffffffff


	//   ....[63]....
        /*0138*/ 	.word	0xffffffff


	//   ....[64]....
        /*013c*/ 	.word	0xffffffff


	//   ....[65]....
        /*0140*/ 	.word	0xffffffff


	//   ....[66]....
        /*0144*/ 	.word	0xffffffff


	//   ....[67]....
        /*0148*/ 	.word	0xffffffff


	//   ....[68]....
        /*014c*/ 	.word	0xffffffff


	//   ....[69]....
        /*0150*/ 	.word	0xffffffff


	//   ....[70]....
        /*0154*/ 	.word	0xffffffff


	//   ....[71]....
        /*0158*/ 	.word	0xffffffff


	//   ....[72]....
        /*015c*/ 	.word	0xffffffff


	//   ....[73]....
        /*0160*/ 	.word	0xffffffff


	//   ....[74]....
        /*0164*/ 	.word	0xffffffff


	//   ....[75]....
        /*0168*/ 	.word	0xffffffff


	//   ....[76]....
        /*016c*/ 	.word	0xffffffff


	//   ....[77]....
        /*0170*/ 	.word	0xffffffff


	//   ....[78]....
        /*0174*/ 	.word	0xffffffff


	//   ....[79]....
        /*0178*/ 	.word	0xffffffff


	//   ....[80]....
        /*017c*/ 	.word	0xffffffff


	//   ....[81]....
        /*0180*/ 	.word	0xffffffff


	//   ....[82]....
        /*0184*/ 	.word	0xffffffff


	//   ....[83]....
        /*0188*/ 	.word	0xffffffff


	//----- nvinfo : EIATTR_COOP_GROUP_INSTR_OFFSETS
	.align		4
.L_3981:
        /*018c*/ 	.byte	0x04, 0x28
        /*018e*/ 	.short	(.L_3983 - .L_3982)


	//   ....[0]....
.L_3982:
        /*0190*/ 	.word	0x000009e0


	//   ....[1]....
        /*0194*/ 	.word	0x00000a60


	//   ....[2]....
        /*0198*/ 	.word	0x00000bd0


	//   ....[3]....
        /*019c*/ 	.word	0x00001c20


	//   ....[4]....
        /*01a0*/ 	.word	0x00001e70


	//   ....[5]....
        /*01a4*/ 	.word	0x00002430


	//   ....[6]....
        /*01a8*/ 	.word	0x00002470


	//   ....[7]....
        /*01ac*/ 	.word	0x000024a0


	//   ....[8]....
        /*01b0*/ 	.word	0x000024d0


	//   ....[9]....
        /*01b4*/ 	.word	0x000024e0


	//   ....[10]....
        /*01b8*/ 	.word	0x000024f0


	//   ....[11]....
        /*01bc*/ 	.word	0x000025c0


	//   ....[12]....
        /*01c0*/ 	.word	0x000025d0


	//   ....[13]....
        /*01c4*/ 	.word	0x000025e0


	//   ....[14]....
        /*01c8*/ 	.word	0x000025f0


	//   ....[15]....
        /*01cc*/ 	.word	0x00002690


	//   ....[16]....
        /*01d0*/ 	.word	0x000026b0


	//   ....[17]....
        /*01d4*/ 	.word	0x000026e0


	//   ....[18]....
        /*01d8*/ 	.word	0x000026f0


	//   ....[19]....
        /*01dc*/ 	.word	0x000027a0


	//   ....[20]....
        /*01e0*/ 	.word	0x000027d0


	//   ....[21]....
        /*01e4*/ 	.word	0x000027e0


	//   ....[22]....
        /*01e8*/ 	.word	0x000027f0


	//   ....[23]....
        /*01ec*/ 	.word	0x000028e0


	//   ....[24]....
        /*01f0*/ 	.word	0x00002920


	//   ....[25]....
        /*01f4*/ 	.word	0x00002960


	//   ....[26]....
        /*01f8*/ 	.word	0x00002990


	//   ....[27]....
        /*01fc*/ 	.word	0x00002b20


	//   ....[28]....
        /*0200*/ 	.word	0x00002b50


	//   ....[29]....
        /*0204*/ 	.word	0x00002b90


	//   ....[30]....
        /*0208*/ 	.word	0x00002bc0


	//   ....[31]....
        /*020c*/ 	.word	0x00002dd0


	//   ....[32]....
        /*0210*/ 	.word	0x00002e10


	//   ....[33]....
        /*0214*/ 	.word	0x00002e30


	//   ....[34]....
        /*0218*/ 	.word	0x00002e40


	//   ....[35]....
        /*021c*/ 	.word	0x00002f20


	//   ....[36]....
        /*0220*/ 	.word	0x00002f50


	//   ....[37]....
        /*0224*/ 	.word	0x00002f70


	//   ....[38]....
        /*0228*/ 	.word	0x00002f80


	//   ....[39]....
        /*022c*/ 	.word	0x00003060


	//   ....[40]....
        /*0230*/ 	.word	0x00003080


	//   ....[41]....
        /*0234*/ 	.word	0x00003090


	//   ....[42]....
        /*0238*/ 	.word	0x000030a0


	//   ....[43]....
        /*023c*/ 	.word	0x00003180


	//   ....[44]....
        /*0240*/ 	.word	0x000031a0


	//   ....[45]....
        /*0244*/ 	.word	0x000031b0


	//   ....[46]....
        /*0248*/ 	.word	0x000031c0


	//   ....[47]....
        /*024c*/ 	.word	0x000032a0


	//   ....[48]....
        /*0250*/ 	.word	0x000032d0


	//   ....[49]....
        /*0254*/ 	.word	0x000032f0


	//   ....[50]....
        /*0258*/ 	.word	0x00003300


	//   ....[51]....
        /*025c*/ 	.word	0x000033f0


	//   ....[52]....
        /*0260*/ 	.word	0x00003430


	//   ....[53]....
        /*0264*/ 	.word	0x00003470


	//   ....[54]....
        /*0268*/ 	.word	0x000034a0


	//   ....[55]....
        /*026c*/ 	.word	0x000034d0


	//   ....[56]....
        /*0270*/ 	.word	0x00003500


	//   ....[57]....
        /*0274*/ 	.word	0x00003530


	//   ....[58]....
        /*0278*/ 	.word	0x00003550


	//   ....[59]....
        /*027c*/ 	.word	0x00003580


	//   ....[60]....
        /*0280*/ 	.word	0x000035a0


	//   ....[61]....
        /*0284*/ 	.word	0x00004620


	//   ....[62]....
        /*0288*/ 	.word	0x00004660


	//   ....[63]....
        /*028c*/ 	.word	0x00004720


	//   ....[64]....
        /*0290*/ 	.word	0x00004740


	//   ....[65]....
        /*0294*/ 	.word	0x00004770


	//   ....[66]....
        /*0298*/ 	.word	0x00004790


	//   ....[67]....
        /*029c*/ 	.word	0x000047c0


	//   ....[68]....
        /*02a0*/ 	.word	0x000047e0


	//   ....[69]....
        /*02a4*/ 	.word	0x00004820


	//   ....[70]....
        /*02a8*/ 	.word	0x00004860


	//   ....[71]....
        /*02ac*/ 	.word	0x00004c90


	//   ....[72]....
        /*02b0*/ 	.word	0x00004e80


	//   ....[73]....
        /*02b4*/ 	.word	0x00005200


	//   ....[74]....
        /*02b8*/ 	.word	0x000052f0


	//   ....[75]....
        /*02bc*/ 	.word	0x00005340


	//   ....[76]....
        /*02c0*/ 	.word	0x00005370


	//   ....[77]....
        /*02c4*/ 	.word	0x00005390


	//   ....[78]....
        /*02c8*/ 	.word	0x000053b0


	//   ....[79]....
        /*02cc*/ 	.word	0x00005460


	//   ....[80]....
        /*02d0*/ 	.word	0x000054b0


	//   ....[81]....
        /*02d4*/ 	.word	0x000054d0


	//   ....[82]....
        /*02d8*/ 	.word	0x000054f0


	//   ....[83]....
        /*02dc*/ 	.word	0x00005510


	//----- nvinfo : EIATTR_EXIT_INSTR_OFFSETS
	.align		4
.L_3983:
        /*02e0*/ 	.byte	0x04, 0x1c
        /*02e2*/ 	.short	(.L_3985 - .L_3984)


	//   ....[0]....
.L_3984:
        /*02e4*/ 	.word	0x000055d0


	//   ....[1]....
        /*02e8*/ 	.word	0x00005720


	//----- nvinfo : EIATTR_MAX_THREADS
	.align		4
.L_3985:
        /*02ec*/ 	.byte	0x04, 0x05
        /*02ee*/ 	.short	(.L_3987 - .L_3986)
.L_3986:
        /*02f0*/ 	.word	0x00000020
        /*02f4*/ 	.word	0x00000001
        /*02f8*/ 	.word	0x00000001


	//----- nvinfo : EIATTR_CRS_STACK_SIZE
	.align		4
.L_3987:
        /*02fc*/ 	.byte	0x04, 0x1e
        /*02fe*/ 	.short	(.L_3989 - .L_3988)
.L_3988:
        /*0300*/ 	.word	0x00000000
.L_3989:


//--------------------- .nv.info._Z25selective_scan_bwd_kernelI32Selective_Scan_bwd_kernel_traitsILi32ELi4ELb1ELb1ELb1ELb1ELb1EN3c104HalfENS1_7complexIfEEEEv12SSMParamsBwd --------------------------
	.section	.nv.info._Z25selective_scan_bwd_kernelI32Selective_Scan_bwd_kernel_traitsILi32ELi4ELb1ELb1ELb1ELb1ELb1EN3c104HalfENS1_7complexIfEEEEv12SSMParamsBwd,"",@"SHT_CUDA_INFO"
	.sectionflags	@""
	.align	4


	//----- nvinfo : EIATTR_CUDA_API_VERSION
	.align		4
        /*0000*/ 	.byte	0x04, 0x37
        /*0002*/ 	.short	(.L_3991 - .L_3990)
.L_3990:
        /*0004*/ 	.word	0x00000082


	//----- nvinfo : EIATTR_SW2861232_WAR
	.align		4
.L_3991:
        /*0008*/ 	.byte	0x01, 0x35
	.zero		2


	//----- nvinfo : EIATTR_PARAM_CBANK
	.align		4
        /*000c*/ 	.byte	0x04, 0x0a
        /*000e*/ 	.short	(.L_3993 - .L_3992)
	.align		4
.L_3992:
        /*0010*/ 	.word	index@(.nv.constant0._Z25selective_scan_bwd_kernelI32Selective_Scan_bwd_kernel_traitsILi32ELi4ELb1ELb1ELb1ELb1ELb1EN3c104HalfENS1_7complexIfEEEEv12SSMParamsBwd)
        /*0014*/ 	.short	0x0160
        /*0016*/ 	.short	0x01f0


	//----- nvinfo : EIATTR_CBANK_PARAM_SIZE
	.align		4
.L_3993:
        /*0018*/ 	.byte	0x03, 0x19
        /*001a*/ 	.short	0x01f0


	//----- nvinfo : EIATTR_KPARAM_INFO
	.align		4
        /*001c*/ 	.byte	0x04, 0x17
        /*001e*/ 	.short	(.L_3995 - .L_3994)
.L_3994:
        /*0020*/ 	.word	0x00000000
        /*0024*/ 	.short	0x0000
        /*0026*/ 	.short	0x0000
        /*0028*/ 	.byte	0x00, 0xf0, 0xc1, 0x07


	//----- nvinfo : EIATTR_MAXREG_COUNT
	.align		4
.L_3995:
        /*002c*/ 	.byte	0x03, 0x1b
        /*002e*/ 	.short	0x00ff


	//----- nvinfo : EIATTR_NUM_BARRIERS
	.align		4
        /*0030*/ 	.byte	0x02, 0x4c
        /*0032*/ 	.byte	0x01
	.zero		1


	//----- nvinfo : EIATTR_MERCURY_ISA_VERSION
	.align		4
        /*0034*/ 	.byte	0x03, 0x5f
        /*0036*/ 	.short	0x0000


	//----- nvinfo : EIATTR_COOP_GROUP_MASK_REGIDS
	.align		4
        /*0038*/ 	.byte	0x04, 0x29
        /*003a*/ 	.short	(.L_3997 - .L_3996)


	//   ....[0]....
.L_3996:
        /*003c*/ 	.word	0xffffffff


	//   ....[1]....
        /*0040*/ 	.word	0xffffffff


	//   ....[2]....
        /*0044*/ 	.word	0xffffffff


	//   ....[3]....
        /*0048*/ 	.word	0xffffffff


	//   ....[4]....
        /*004c*/ 	.word	0xffffffff


	//   ....[5]....
        /*0050*/ 	.word	0xffffffff


	//   ....[6]....
        /*0054*/ 	.word	0xffffffff


	//   ....[7]....
        /*0058*/ 	.word	0xffffffff


	//   ....[8]....
        /*005c*/ 	.word	0xffffffff


	//   ....[9]....
        /*0060*/ 	.word	0xffffffff


	//   ....[10]....
        /*0064*/ 	.word	0xffffffff


	//   ....[11]....
        /*0068*/ 	.word	0xffffffff


	//   ....[12]....
        /*006c*/ 	.word	0xffffffff


	//   ....[13]....
        /*0070*/ 	.word	0xffffffff


	//   ....[14]....
        /*0074*/ 	.word	0xffffffff


	//   ....[15]....
        /*0078*/ 	.word	0xffffffff


	//   ....[16]....
        /*007c*/ 	.word	0xffffffff


	//   ....[17]....
        /*0080*/ 	.word	0xffffffff


	//   ....[18]....
        /*0084*/ 	.word	0xffffffff


	//   ....[19]....
        /*0088*/ 	.word	0xffffffff


	//   ....[20]....
        /*008c*/ 	.word	0xffffffff


	//   ....[21]....
        /*0090*/ 	.word	0xffffffff


	//   ....[22]....
        /*0094*/ 	.word	0xffffffff


	//   ....[23]....
        /*0098*/ 	.word	0xffffffff


	//   ....[24]....
        /*009c*/ 	.word	0xffffffff


	//   ....[25]....
        /*00a0*/ 	.word	0xffffffff


	//   ....[26]....
        /*00a4*/ 	.word	0xffffffff


	//   ....[27]....
        /*00a8*/ 	.word	0xffffffff


	//   ....[28]....
        /*00ac*/ 	.word	0xffffffff


	//   ....[29]....
        /*00b0*/ 	.word	0xffffffff


	//   ....[30]....
        /*00b4*/ 	.word	0xffffffff


	//   ....[31]....
        /*00b8*/ 	.word	0xffffffff


	//   ....[32]....
        /*00bc*/ 	.word	0xffffffff


	//   ....[33]....
        /*00c0*/ 	.word	0xffffffff


	//   ....[34]....
        /*00c4*/ 	.word	0xffffffff


	//   ....[35]....
        /*00c8*/ 	.word	0xffffffff


	//   ....[36]....
        /*00cc*/ 	.word	0xffffffff


	//   ....[37]....
        /*00d0*/ 	.word	0xffffffff


	//   ....[38]....
        /*00d4*/ 	.word	0xffffffff


	//   ....[39]....
        /*00d8*/ 	.word	0xffffffff


	//   ....[40]....
        /*00dc*/ 	.word	0xffffffff


	//   ....[41]....
        /*00e0*/ 	.word	0xffffffff


	//   ....[42]....
        /*00e4*/ 	.word	0xffffffff


	//   ....[43]....
        /*00e8*/ 	.word	0xffffffff


	//   ....[44]....
        /*00ec*/ 	.word	0xffffffff


	//   ....[45]....
        /*00f0*/ 	.word	0xffffffff


	//   ....[46]....
        /*00f4*/ 	.word	0xffffffff


	//   ....[47]....
        /*00f8*/ 	.word	0xffffffff


	//   ....[48]....
        /*00fc*/ 	.word	0xffffffff


	//   ....[49]....
        /*0100*/ 	.word	0xffffffff


	//   ....[50]....
        /*0104*/ 	.word	0xffffffff


	//   ....[51]....
        /*0108*/ 	.word	0xffffffff


	//   ....[52]....
        /*010c*/ 	.word	0xffffffff


	//   ....[53]....
        /*0110*/ 	.word	0xffffffff


	//   ....[54]....
        /*0114*/ 	.word	0xffffffff


	//   ....[55]....
        /*0118*/ 	.word	0xffffffff


	//   ....[56]....
        /*011c*/ 	.word	0xffffffff


	//   ....[57]....
        /*0120*/ 	.word	0xffffffff


	//   ....[58]....
        /*0124*/ 	.word	0xffffffff


	//   ....[59]....
        /*0128*/ 	.word	0xffffffff


	//   ....[60]....
        /*012c*/ 	.word	0xffffffff


	//   ....[61]....
        /*0130*/ 	.word	0xffffffff


	//   ....[62]....
        /*0134*/ 	.word	0xffffffff


	//   ....[63]....
        /*0138*/ 	.word	0xffffffff


	//   ....[64]....
        /*013c*/ 	.word	0xffffffff


	//   ....[65]....
        /*0140*/ 	.word	0xffffffff


	//   ....[66]....
        /*0144*/ 	.word	0xffffffff


	//   ....[67]....
        /*0148*/ 	.word	0xffffffff


	//   ....[68]....
        /*014c*/ 	.word	0xffffffff


	//   ....[69]....
        /*0150*/ 	.word	0xffffffff


	//   ....[70]....
        /*0154*/ 	.word	0xffffffff


	//   ....[71]....
        /*0158*/ 	.word	0xffffffff


	//   ....[72]....
        /*015c*/ 	.word	0xffffffff


	//   ....[73]....
        /*0160*/ 	.word	0xffffffff


	//   ....[74]....
        /*0164*/ 	.word	0xffffffff


	//   ....[75]....
        /*0168*/ 	.word	0xffffffff


	//   ....[76]....
        /*016c*/ 	.word	0xffffffff


	//   ....[77]....
        /*0170*/ 	.word	0xffffffff


	//   ....[78]....
        /*0174*/ 	.word	0xffffffff


	//   ....[79]....
        /*0178*/ 	.word	0xffffffff


	//   ....[80]....
        /*017c*/ 	.word	0xffffffff


	//   ....[81]....
        /*0180*/ 	.word	0xffffffff


	//   ....[82]....
        /*0184*/ 	.word	0xffffffff


	//   ....[83]....
        /*0188*/ 	.word	0xffffffff


	//   ....[84]....
        /*018c*/ 	.word	0xffffffff


	//   ....[85]....
        /*0190*/ 	.word	0xffffffff


	//   ....[86]....
        /*0194*/ 	.word	0xffffffff


	//   ....[87]....
        /*0198*/ 	.word	0xffffffff


	//----- nvinfo : EIATTR_COOP_GROUP_INSTR_OFFSETS
	.align		4
.L_3997:
        /*019c*/ 	.byte	0x04, 0x28
        /*019e*/ 	.short	(.L_3999 - .L_3998)


	//   ....[0]....
.L_3998:
        /*01a0*/ 	.word	0x000009e0


	//   ....[1]....
        /*01a4*/ 	.word	0x00000a60


	//   ....[2]....
        /*01a8*/ 	.word	0x00000c00


	//   ....[3]....
        /*01ac*/ 	.word	0x000015e0


	//   ....[4]....
        /*01b0*/ 	.word	0x00001790


	//   ....[5]....
        /*01b4*/ 	.word	0x00001b40


	//   ....[6]....
        /*01b8*/ 	.word	0x00001d50


	//   ....[7]....
        /*01bc*/ 	.word	0x00002530


	//   ....[8]....
        /*01c0*/ 	.word	0x00002780


	//   ....[9]....
        /*01c4*/ 	.word	0x00002d40


	//   ....[10]....
        /*01c8*/ 	.word	0x00002d80


	//   ....[11]....
        /*01cc*/ 	.word	0x00002db0


	//   ....[12]....
        /*01d0*/ 	.word	0x00002de0


	//   ....[13]....
        /*01d4*/ 	.word	0x00002df0


	//   ....[14]....
        /*01d8*/ 	.word	0x00002e00


	//   ....[15]....
        /*01dc*/ 	.word	0x00002ed0


	//   ....[16]....
        /*01e0*/ 	.word	0x00002ee0


	//   ....[17]....
        /*01e4*/ 	.word	0x00002ef0


	//   ....[18]....
        /*01e8*/ 	.word	0x00002f00


	//   ....[19]....
        /*01ec*/ 	.word	0x00002fa0


	//   ....[20]....
        /*01f0*/ 	.word	0x00002fc0


	//   ....[21]....
        /*01f4*/ 	.word	0x00002ff0


	//   ....[22]....
        /*01f8*/ 	.word	0x00003000


	//   ....[23]....
        /*01fc*/ 	.word	0x000030b0


	//   ....[24]....
        /*0200*/ 	.word	0x000030e0


	//   ....[25]....
        /*0204*/ 	.word	0x000030f0


	//   ....[26]....
        /*0208*/ 	.word	0x00003100


	//   ....[27]....
        /*020c*/ 	.word	0x000031f0


	//   ....[28]....
        /*0210*/ 	.word	0x00003230


	//   ....[29]....
        /*0214*/ 	.word	0x00003270


	//   ....[30]....
        /*0218*/ 	.word	0x000032a0


	//   ....[31]....
        /*021c*/ 	.word	0x00003430


	//   ....[32]....
        /*0220*/ 	.word	0x00003460


	//   ....[33]....
        /*0224*/ 	.word	0x000034a0


	//   ....[34]....
        /*0228*/ 	.word	0x000034d0


	//   ....[35]....
        /*022c*/ 	.word	0x000036e0


	//   ....[36]....
        /*0230*/ 	.word	0x00003720


	//   ....[37]....
        /*0234*/ 	.word	0x00003740


	//   ....[38]....
        /*0238*/ 	.word	0x00003750


	//   ....[39]....
        /*023c*/ 	.word	0x00003830


	//   ....[40]....
        /*0240*/ 	.word	0x00003860


	//   ....[41]....
        /*0244*/ 	.word	0x00003880


	//   ....[42]....
        /*0248*/ 	.word	0x00003890


	//   ....[43]....
        /*024c*/ 	.word	0x00003970


	//   ....[44]....
        /*0250*/ 	.word	0x00003990


	//   ....[45]....
        /*0254*/ 	.word	0x000039a0


	//   ....[46]....
        /*0258*/ 	.word	0x000039b0


	//   ....[47]....
        /*025c*/ 	.word	0x00003a90


	//   ....[48]....
        /*0260*/ 	.word	0x00003ab0


	//   ....[49]....
        /*0264*/ 	.word	0x00003ac0


	//   ....[50]....
        /*0268*/ 	.word	0x00003ad0


	//   ....[51]....
        /*026c*/ 	.word	0x00003bb0


	//   ....[52]....
        /*0270*/ 	.word	0x00003be0


	//   ....[53]....
        /*0274*/ 	.word	0x00003c00


	//   ....[54]....
        /*0278*/ 	.word	0x00003c10


	//   ....[55]....
        /*027c*/ 	.word	0x00003d00


	//   ....[56]....
        /*0280*/ 	.word	0x00003d40


	//   ....[57]....
        /*0284*/ 	.word	0x00003d80


	//   ....[58]....
        /*0288*/ 	.word	0x00003db0


	//   ....[59]....
        /*028c*/ 	.word	0x00003de0


	//   ....[60]....
        /*0290*/ 	.word	0x00003e10


	//   ....[61]....
        /*0294*/ 	.word	0x00003e40


	//   ....[62]....
        /*0298*/ 	.word	0x00003e60


	//   ....[63]....
        /*029c*/ 	.word	0x00003e90


	//   ....[64]....
        /*02a0*/ 	.word	0x00003eb0


	//   ....[65]....
        /*02a4*/ 	.word	0x00004f30


	//   ....[66]....
        /*02a8*/ 	.word	0x00004f70


	//   ....[67]....
        /*02ac*/ 	.word	0x00005030


	//   ....[68]....
        /*02b0*/ 	.word	0x00005050


	//   ....[69]....
        /*02b4*/ 	.word	0x00005080


	//   ....[70]....
        /*02b8*/ 	.word	0x000050a0


	//   ....[71]....
        /*02bc*/ 	.word	0x000050d0


	//   ....[72]....
        /*02c0*/ 	.word	0x000050f0


	//   ....[73]....
        /*02c4*/ 	.word	0x00005130


	//   ....[74]....
        /*02c8*/ 	.word	0x00005170


	//   ....[75]....
        /*02cc*/ 	.word	0x000055a0


	//   ....[76]....
        /*02d0*/ 	.word	0x00005790


	//   ....[77]....
        /*02d4*/ 	.word	0x00005b10


	//   ....[78]....
        /*02d8*/ 	.word	0x00005c00


	//   ....[79]....
        /*02dc*/ 	.word	0x00005c50


	//   ....[80]....
        /*02e0*/ 	.word	0x00005c80


	//   ....[81]....
        /*02e4*/ 	.word	0x00005ca0


	//   ....[82]....
        /*02e8*/ 	.word	0x00005cc0


	//   ....[83]....
        /*02ec*/ 	.word	0x00005d70


	//   ....[84]....
        /*02f0*/ 	.word	0x00005dc0


	//   ....[85]....
        /*02f4*/ 	.word	0x00005de0


	//   ....[86]....
        /*02f8*/ 	.word	0x00005e00


	//   ....[87]....
        /*02fc*/ 	.word	0x00005e20


	//----- nvinfo : EIATTR_EXIT_INSTR_OFFSETS
	.align		4
.L_3999:
        /*0300*/ 	.byte	0x04, 0x1c
        /*0302*/ 	.short	(.L_4001 - .L_4000)


	//   ....[0]....
.L_4000:
        /*0304*/ 	.word	0x00005ee0


	//   ....[1]....
        /*0308*/ 	.word	0x00006030


	//----- nvinfo : EIATTR_MAX_THREADS
	.align		4
.L_4001:
        /*030c*/ 	.byte	0x04, 0x05
        /*030e*/ 	.short	(.L_4003 - .L_4002)
.L_4002:
        /*0310*/ 	.word	0x00000020
        /*0314*/ 	.word	0x00000001
        /*0318*/ 	.word	0x00000001


	//----- nvinfo : EIATTR_CRS_STACK_SIZE
	.align		4
.L_4003:
        /*031c*/ 	.byte	0x04, 0x1e
        /*031e*/ 	.short	(.L_4005 - .L_4004)
.L_4004:
        /*0320*/ 	.word	0x00000000
.L_4005:


//--------------------- .nv.callgraph             --------------------------
	.section	.nv.callgraph,"",@"SHT_CUDA_CALLGRAPH"
	.align	4
	.sectionentsize	8
	.align		4
        /*0000*/ 	.word	0x00000000
	.align		4
        /*0004*/ 	.word	0xffffffff
	.align		4
        /*0008*/ 	.word	0x00000000
	.align		4
        /*000c*/ 	.word	0xfffffffe
	.align		4
        /*0010*/ 	.word	0x00000000
	.align		4
        /*0014*/ 	.word	0xfffffffd
	.align		4
        /*0018*/ 	.word	0x00000000
	.align		4
        /*001c*/ 	.word	0xfffffffc


//--------------------- .nv.rel.action            --------------------------
	.section	.nv.rel.action,"",@"SHT_CUDA_RELOCINFO"
	.align	8
	.sectionentsize	8
        /*0000*/ 	.byte	0x73, 0x00, 0x00, 0x00, 0x00, 0x00, 0x00, 0x00, 0x00, 0x00, 0x00, 0x11, 0x25, 0x00, 0x05, 0x36


//--------------------- .nv.constant4             --------------------------
	.section	.nv.constant4,"a",@progbits
	.align	8
	.align		8
.nv.constant4:
        /*0000*/ 	.dword	_ZN70_INTERNAL_a20d9429_34_selective_scan_bwd_fp16_complex_cu_4ac64e5f_35594cuda3std3__45__cpo5beginE
	.align		8
        /*0008*/ 	.dword	_ZN70_INTERNAL_a20d9429_34_selective_scan_bwd_fp16_complex_cu_4ac64e5f_35594cuda3std3__45__cpo3endE
	.align		8
        /*0010*/ 	.dword	_ZN70_INTERNAL_a20d9429_34_selective_scan_bwd_fp16_complex_cu_4ac64e5f_35594cuda3std3__45__cpo6cbeginE
	.align		8
        /*0018*/ 	.dword	_ZN70_INTERNAL_a20d9429_34_selective_scan_bwd_fp16_complex_cu_4ac64e5f_35594cuda3std3__45__cpo4cendE
	.align		8
        /*0020*/ 	.dword	_ZN70_INTERNAL_a20d9429_34_selective_scan_bwd_fp16_complex_cu_4ac64e5f_35594cuda3std3__45__cpo6rbeginE
	.align		8
        /*0028*/ 	.dword	_ZN70_INTERNAL_a20d9429_34_selective_scan_bwd_fp16_complex_cu_4ac64e5f_35594cuda3std3__45__cpo4rendE
	.align		8
        /*0030*/ 	.dword	_ZN70_INTERNAL_a20d9429_34_selective_scan_bwd_fp16_complex_cu_4ac64e5f_35594cuda3std3__45__cpo7crbeginE
	.align		8
        /*0038*/ 	.dword	_ZN70_INTERNAL_a20d9429_34_selective_scan_bwd_fp16_complex_cu_4ac64e5f_35594cuda3std3__45__cpo5crendE
	.align		8
        /*0040*/ 	.dword	_ZN70_INTERNAL_a20d9429_34_selective_scan_bwd_fp16_complex_cu_4ac64e5f_35594cuda3std3__472_GLOBAL__N__a20d9429_34_selective_scan_bwd_fp16_complex_cu_4ac64e5f_35596ignoreE
	.align		8
        /*0048*/ 	.dword	_ZN70_INTERNAL_a20d9429_34_selective_scan_bwd_fp16_complex_cu_4ac64e5f_35594cuda3std3__419piecewise_constructE
	.align		8
        /*0050*/ 	.dword	_ZN70_INTERNAL_a20d9429_34_selective_scan_bwd_fp16_complex_cu_4ac64e5f_35594cuda3std3__48in_placeE
	.align		8
        /*0058*/ 	.dword	_ZN70_INTERNAL_a20d9429_34_selective_scan_bwd_fp16_complex_cu_4ac64e5f_35594cuda3std3__420unreachable_sentinelE
	.align		8
        /*0060*/ 	.dword	_ZN70_INTERNAL_a20d9429_34_selective_scan_bwd_fp16_complex_cu_4ac64e5f_35594cuda3std6ranges3__45__cpo4swapE
	.align		8
        /*0068*/ 	.dword	_ZN70_INTERNAL_a20d9429_34_selective_scan_bwd_fp16_complex_cu_4ac64e5f_35594cuda3std6ranges3__45__cpo9iter_moveE
	.align		8
        /*0070*/ 	.dword	_ZN70_INTERNAL_a20d9429_34_selective_scan_bwd_fp16_complex_cu_4ac64e5f_35594cuda3std6ranges3__45__cpo5beginE
	.align		8
        /*0078*/ 	.dword	_ZN70_INTERNAL_a20d9429_34_selective_scan_bwd_fp16_complex_cu_4ac64e5f_35594cuda3std6ranges3__45__cpo3endE
	.align		8
        /*0080*/ 	.dword	_ZN70_INTERNAL_a20d9429_34_selective_scan_bwd_fp16_complex_cu_4ac64e5f_35594cuda3std6ranges3__45__cpo6cbeginE
	.align		8
        /*0088*/ 	.dword	_ZN70_INTERNAL_a20d9429_34_selective_scan_bwd_fp16_complex_cu_4ac64e5f_35594cuda3std6ranges3__45__cpo4cendE
	.align		8
        /*0090*/ 	.dword	_ZN70_INTERNAL_a20d9429_34_selective_scan_bwd_fp16_complex_cu_4ac64e5f_35594cuda3std6ranges3__45__cpo7advanceE
	.align		8
        /*0098*/ 	.dword	_ZN70_INTERNAL_a20d9429_34_selective_scan_bwd_fp16_complex_cu_4ac64e5f_35594cuda3std6ranges3__45__cpo9iter_swapE
	.align		8
        /*00a0*/ 	.dword	_ZN70_INTERNAL_a20d9429_34_selective_scan_bwd_fp16_complex_cu_4ac64e5f_35594cuda3std6ranges3__45__cpo4nextE
	.align		8
        /*00a8*/ 	.dword	_ZN70_INTERNAL_a20d9429_34_selective_scan_bwd_fp16_complex_cu_4ac64e5f_35594cuda3std6ranges3__45__cpo4prevE
	.align		8
        /*00b0*/ 	.dword	_ZN70_INTERNAL_a20d9429_34_selective_scan_bwd_fp16_complex_cu_4ac64e5f_35594cuda3std6ranges3__45__cpo4dataE
	.align		8
        /*00b8*/ 	.dword	_ZN70_INTERNAL_a20d9429_34_selective_scan_bwd_fp16_complex_cu_4ac64e5f_35594cuda3std6ranges3__45__cpo5cdataE
	.align		8
        /*00c0*/ 	.dword	_ZN70_INTERNAL_a20d9429_34_selective_scan_bwd_fp16_complex_cu_4ac64e5f_35594cuda3std6ranges3__45__cpo4sizeE
	.align		8
        /*00c8*/ 	.dword	_ZN70_INTERNAL_a20d9429_34_selective_scan_bwd_fp16_complex_cu_4ac64e5f_35594cuda3std6ranges3__45__cpo5ssizeE
	.align		8
        /*00d0*/ 	.dword	_ZN70_INTERNAL_a20d9429_34_selective_scan_bwd_fp16_complex_cu_4ac64e5f_35594cuda3std6ranges3__45__cpo8distanceE
	.align		8
        /*00d8*/ 	.dword	_ZN70_INTERNAL_a20d9429_34_selective_scan_bwd_fp16_complex_cu_4ac64e5f_35596thrust23THRUST_300001_SM_800_NS6system6detail10sequential3seqE


//--------------------- .nv.constant0._Z25selective_scan_bwd_kernelI32Selective_Scan_bwd_kernel_traitsILi128ELi16ELb0ELb0ELb0ELb0ELb0EN3c104HalfENS1_7complexIfEEEEv12SSMParamsBwd --------------------------
	.section	.nv.constant0._Z25selective_scan_bwd_kernelI32Selective_Scan_bwd_kernel_traitsILi128ELi16ELb0ELb0ELb0ELb0ELb0EN3c104HalfENS1_7complexIfEEEEv12SSMParamsBwd,"a",@progbits
	.sectionflags	@""
	.align	4
.nv.constant0._Z25selective_scan_bwd_kernelI32Selective_Scan_bwd_kernel_traitsILi128ELi16ELb0ELb0ELb0ELb0ELb0EN3c104HalfENS1_7complexIfEEEEv12SSMParamsBwd:
	.zero		848


//--------------------- .nv.constant0._Z25selective_scan_bwd_kernelI32Selective_Scan_bwd_kernel_traitsILi128ELi16ELb0ELb0ELb0ELb0ELb1EN3c104HalfENS1_7complexIfEEEEv12SSMParamsBwd --------------------------
	.section	.nv.constant0._Z25selective_scan_bwd_kernelI32Selective_Scan_bwd_kernel_traitsILi128ELi16ELb0ELb0ELb0ELb0ELb1EN3c104HalfENS1_7complexIfEEEEv12SSMParamsBwd,"a",@progbits
	.sectionflags	@""
	.align	4
.nv.constant0._Z25selective_scan_bwd_kernelI32Selective_Scan_bwd_kernel_traitsILi128ELi16ELb0ELb0ELb0ELb0ELb1EN3c104HalfENS1_7complexIfEEEEv12SSMParamsBwd:
	.zero		848


//--------------------- .nv.constant0._Z25selective_scan_bwd_kernelI32Selective_Scan_bwd_kernel_traitsILi128ELi16ELb0ELb0ELb0ELb1ELb0EN3c104HalfENS1_7complexIfEEEEv12SSMParamsBwd --------------------------
	.section	.nv.constant0._Z25selective_scan_bwd_kernelI32Selective_Scan_bwd_kernel_traitsILi128ELi16ELb0ELb0ELb0ELb1ELb0EN3c104HalfENS1_7complexIfEEEEv12SSMParamsBwd,"a",@progbits
	.sectionflags	@""
	.align	4
.nv.constant0._Z25selective_scan_bwd_kernelI32Selective_Scan_bwd_kernel_traitsILi128ELi16ELb0ELb0ELb0ELb1ELb0EN3c104HalfENS1_7complexIfEEEEv12SSMParamsBwd:
	.zero		848


//--------------------- .nv.constant0._Z25selective_scan_bwd_kernelI32Selective_Scan_bwd_kernel_traitsILi128ELi16ELb0ELb0ELb0ELb1ELb1EN3c104HalfENS1_7complexIfEEEEv12SSMParamsBwd --------------------------
	.section	.nv.constant0._Z25selective_scan_bwd_kernelI32Selective_Scan_bwd_kernel_traitsILi128ELi16ELb0ELb0ELb0ELb1ELb1EN3c104HalfENS1_7complexIfEEEEv12SSMParamsBwd,"a",@progbits
	.sectionflags	@""
	.align	4
.nv.constant0._Z25selective_scan_bwd_kernelI32Selective_Scan_bwd_kernel_traitsILi128ELi16ELb0ELb0ELb0ELb1ELb1EN3c104HalfENS1_7complexIfEEEEv12SSMParamsBwd:
	.zero		848


//--------------------- .nv.constant0._Z25selective_scan_bwd_kernelI32Selective_Scan_bwd_kernel_traitsILi128ELi16ELb0ELb0ELb1ELb0ELb0EN3c104HalfENS1_7complexIfEEEEv12SSMParamsBwd --------------------------
	.section	.nv.constant0._Z25selective_scan_bwd_kernelI32Selective_Scan_bwd_kernel_traitsILi128ELi16ELb0ELb0ELb1ELb0ELb0EN3c104HalfENS1_7complexIfEEEEv12SSMParamsBwd,"a",@progbits
	.sectionflags	@""
	.align	4
.nv.constant0._Z25selective_scan_bwd_kernelI32Selective_Scan_bwd_kernel_traitsILi128ELi16ELb0ELb0ELb1ELb0ELb0EN3c104HalfENS1_7complexIfEEEEv12SSMParamsBwd:
	.zero		848


//--------------------- .nv.constant0._Z25selective_scan_bwd_kernelI32Selective_Scan_bwd_kernel_traitsILi128ELi16ELb0ELb0ELb1ELb0ELb1EN3c104HalfENS1_7complexIfEEEEv12SSMParamsBwd --------------------------
	.section	.nv.constant0._Z25selective_scan_bwd_kernelI32Selective_Scan_bwd_kernel_traitsILi128ELi16ELb0ELb0ELb1ELb0ELb1EN3c104HalfENS1_7complexIfEEEEv12SSMParamsBwd,"a",@progbits
	.sectionflags	@""
	.align	4
.nv.constant0._Z25selective_scan_bwd_kernelI32Selective_Scan_bwd_kernel_traitsILi128ELi16ELb0ELb0ELb1ELb0ELb1EN3c104HalfENS1_7complexIfEEEEv12SSMParamsBwd:
	.zero		848


//--------------------- .nv.constant0._Z25selective_scan_bwd_kernelI32Selective_Scan_bwd_kernel_traitsILi128ELi16ELb0ELb0ELb1ELb1ELb0EN3c104HalfENS1_7complexIfEEEEv12SSMParamsBwd --------------------------
	.section	.nv.constant0._Z25selective_scan_bwd_kernelI32Selective_Scan_bwd_kernel_traitsILi128ELi16ELb0ELb0ELb1ELb1ELb0EN3c104HalfENS1_7complexIfEEEEv12SSMParamsBwd,"a",@progbits
	.sectionflags	@""
	.align	4
.nv.constant0._Z25selective_scan_bwd_kernelI32Selective_Scan_bwd_kernel_traitsILi128ELi16ELb0ELb0ELb1ELb1ELb0EN3c104HalfENS1_7complexIfEEEEv12SSMParamsBwd:
	.zero		848


//--------------------- .nv.constant0._Z25selective_scan_bwd_kernelI32Selective_Scan_bwd_kernel_traitsILi128ELi16ELb0ELb0ELb1ELb1ELb1EN3c104HalfENS1_7complexIfEEEEv12SSMParamsBwd --------------------------
	.section	.nv.constant0._Z25selective_scan_bwd_kernelI32Selective_Scan_bwd_kernel_traitsILi128ELi16ELb0ELb0ELb1ELb1ELb1EN3c104HalfENS1_7complexIfEEEEv12SSMParamsBwd,"a",@progbits
	.sectionflags	@""
	.align	4
.nv.constant0._Z25selective_scan_bwd_kernelI32Selective_Scan_bwd_kernel_traitsILi128ELi16ELb0ELb0ELb1ELb1ELb1EN3c104HalfENS1_7complexIfEEEEv12SSMParamsBwd:
	.zero		848


//--------------------- .nv.constant0._Z25selective_scan_bwd_kernelI32Selective_Scan_bwd_kernel_traitsILi128ELi16ELb0ELb1ELb0ELb0ELb0EN3c104HalfENS1_7complexIfEEEEv12SSMParamsBwd --------------------------
	.section	.nv.constant0._Z25selective_scan_bwd_kernelI32Selective_Scan_bwd_kernel_traitsILi128ELi16ELb0ELb1ELb0ELb0ELb0EN3c104HalfENS1_7complexIfEEEEv12SSMParamsBwd,"a",@progbits
	.sectionflags	@""
	.align	4
.nv.constant0._Z25selective_scan_bwd_kernelI32Selective_Scan_bwd_kernel_traitsILi128ELi16ELb0ELb1ELb0ELb0ELb0EN3c104HalfENS1_7complexIfEEEEv12SSMParamsBwd:
	.zero		848


//--------------------- .nv.constant0._Z25selective_scan_bwd_kernelI32Selective_Scan_bwd_kernel_traitsILi128ELi16ELb0ELb1ELb0ELb0ELb1EN3c104HalfENS1_7complexIfEEEEv12SSMParamsBwd --------------------------
	.section	.nv.constant0._Z25selective_scan_bwd_kernelI32Selective_Scan_bwd_kernel_traitsILi128ELi16ELb0ELb1ELb0ELb0ELb1EN3c104HalfENS1_7complexIfEEEEv12SSMParamsBwd,"a",@progbits
	.sectionflags	@""
	.align	4
.nv.constant0._Z25selective_scan_bwd_kernelI32Selective_Scan_bwd_kernel_traitsILi128ELi16ELb0ELb1ELb0ELb0ELb1EN3c104HalfENS1_7complexIfEEEEv12SSMParamsBwd:
	.zero		848


//--------------------- .nv.constant0._Z25selective_scan_bwd_kernelI32Selective_Scan_bwd_kernel_traitsILi128ELi16ELb0ELb1ELb0ELb1ELb0EN3c104HalfENS1_7complexIfEEEEv12SSMParamsBwd --------------------------
	.section	.nv.constant0._Z25selective_scan_bwd_kernelI32Selective_Scan_bwd_kernel_traitsILi128ELi16ELb0ELb1ELb0ELb1ELb0EN3c104HalfENS1_7complexIfEEEEv12SSMParamsBwd,"a",@progbits
	.sectionflags	@""
	.align	4
.nv.constant0._Z25selective_scan_bwd_kernelI32Selective_Scan_bwd_kernel_traitsILi128ELi16ELb0ELb1ELb0ELb1ELb0EN3c104HalfENS1_7complexIfEEEEv12SSMParamsBwd:
	.zero		848


//--------------------- .nv.constant0._Z25selective_scan_bwd_kernelI32Selective_Scan_bwd_kernel_traitsILi128ELi16ELb0ELb1ELb0ELb1ELb1EN3c104HalfENS1_7complexIfEEEEv12SSMParamsBwd --------------------------
	.section	.nv.constant0._Z25selective_scan_bwd_kernelI32Selective_Scan_bwd_kernel_traitsILi128ELi16ELb0ELb1ELb0ELb1ELb1EN3c104HalfENS1_7complexIfEEEEv12SSMParamsBwd,"a",@progbits
	.sectionflags	@""
	.align	4
.nv.constant0._Z25selective_scan_bwd_kernelI32Selective_Scan_bwd_kernel_traitsILi128ELi16ELb0ELb1ELb0ELb1ELb1EN3c104HalfENS1_7complexIfEEEEv12SSMParamsBwd:
	.zero		848


//--------------------- .nv.constant0._Z25selective_scan_bwd_kernelI32Selective_Scan_bwd_kernel_traitsILi128ELi16ELb0ELb1ELb1ELb0ELb0EN3c104HalfENS1_7complexIfEEEEv12SSMParamsBwd --------------------------
	.section	.nv.constant0._Z25selective_scan_bwd_kernelI32Selective_Scan_bwd_kernel_traitsILi128ELi16ELb0ELb1ELb1ELb0ELb0EN3c104HalfENS1_7complexIfEEEEv12SSMParamsBwd,"a",@progbits
	.sectionflags	@""
	.align	4
.nv.constant0._Z25selective_scan_bwd_kernelI32Selective_Scan_bwd_kernel_traitsILi128ELi16ELb0ELb1ELb1ELb0ELb0EN3c104HalfENS1_7complexIfEEEEv12SSMParamsBwd:
	.zero		848


//--------------------- .nv.constant0._Z25selective_scan_bwd_kernelI32Selective_Scan_bwd_kernel_traitsILi128ELi16ELb0ELb1ELb1ELb0ELb1EN3c104HalfENS1_7complexIfEEEEv12SSMParamsBwd --------------------------
	.section	.nv.constant0._Z25selective_scan_bwd_kernelI32Selective_Scan_bwd_kernel_traitsILi128ELi16ELb0ELb1ELb1ELb0ELb1EN3c104HalfENS1_7complexIfEEEEv12SSMParamsBwd,"a",@progbits
	.sectionflags	@""
	.align	4
.nv.constant0._Z25selective_scan_bwd_kernelI32Selective_Scan_bwd_kernel_traitsILi128ELi16ELb0ELb1ELb1ELb0ELb1EN3c104HalfENS1_7complexIfEEEEv12SSMParamsBwd:
	.zero		848


//--------------------- .nv.constant0._Z25selective_scan_bwd_kernelI32Selective_Scan_bwd_kernel_traitsILi128ELi16ELb0ELb1ELb1ELb1ELb0EN3c104HalfENS1_7complexIfEEEEv12SSMParamsBwd --------------------------
	.section	.nv.constant0._Z25selective_scan_bwd_kernelI32Selective_Scan_bwd_kernel_traitsILi128ELi16ELb0ELb1ELb1ELb1ELb0EN3c104HalfENS1_7complexIfEEEEv12SSMParamsBwd,"a",@progbits
	.sectionflags	@""
	.align	4
.nv.constant0._Z25selective_scan_bwd_kernelI32Selective_Scan_bwd_kernel_traitsILi128ELi16ELb0ELb1ELb1ELb1ELb0EN3c104HalfENS1_7complexIfEEEEv12SSMParamsBwd:
	.zero		848


//--------------------- .nv.constant0._Z25selective_scan_bwd_kernelI32Selective_Scan_bwd_kernel_traitsILi128ELi16ELb0ELb1ELb1ELb1ELb1EN3c104HalfENS1_7complexIfEEEEv12SSMParamsBwd --------------------------
	.section	.nv.constant0._Z25selective_scan_bwd_kernelI32Selective_Scan_bwd_kernel_traitsILi128ELi16ELb0ELb1ELb1ELb1ELb1EN3c104HalfENS1_7complexIfEEEEv12SSMParamsBwd,"a",@progbits
	.sectionflags	@""
	.align	4
.nv.constant0._Z25selective_scan_bwd_kernelI32Selective_Scan_bwd_kernel_traitsILi128ELi16ELb0ELb1ELb1ELb1ELb1EN3c104HalfENS1_7complexIfEEEEv12SSMParamsBwd:
	.zero		848


//--------------------- .nv.constant0._Z25selective_scan_bwd_kernelI32Selective_Scan_bwd_kernel_traitsILi128ELi16ELb1ELb0ELb0ELb0ELb0EN3c104HalfENS1_7complexIfEEEEv12SSMParamsBwd --------------------------
	.section	.nv.constant0._Z25selective_scan_bwd_kernelI32Selective_Scan_bwd_kernel_traitsILi128ELi16ELb1ELb0ELb0ELb0ELb0EN3c104HalfENS1_7complexIfEEEEv12SSMParamsBwd,"a",@progbits
	.sectionflags	@""
	.align	4
.nv.constant0._Z25selective_scan_bwd_kernelI32Selective_Scan_bwd_kernel_traitsILi128ELi16ELb1ELb0ELb0ELb0ELb0EN3c104HalfENS1_7complexIfEEEEv12SSMParamsBwd:
	.zero		848


//--------------------- .nv.constant0._Z25selective_scan_bwd_kernelI32Selective_Scan_bwd_kernel_traitsILi128ELi16ELb1ELb0ELb0ELb0ELb1EN3c104HalfENS1_7complexIfEEEEv12SSMParamsBwd --------------------------
	.section	.nv.constant0._Z25selective_scan_bwd_kernelI32Selective_Scan_bwd_kernel_traitsILi128ELi16ELb1ELb0ELb0ELb0ELb1EN3c104HalfENS1_7complexIfEEEEv12SSMParamsBwd,"a",@progbits
	.sectionflags	@""
	.align	4
.nv.constant0._Z25selective_scan_bwd_kernelI32Selective_Scan_bwd_kernel_traitsILi128ELi16ELb1ELb0ELb0ELb0ELb1EN3c104HalfENS1_7complexIfEEEEv12SSMParamsBwd:
	.zero		848


//--------------------- .nv.constant0._Z25selective_scan_bwd_kernelI32Selective_Scan_bwd_kernel_traitsILi128ELi16ELb1ELb0ELb0ELb1ELb0EN3c104HalfENS1_7complexIfEEEEv12SSMParamsBwd --------------------------
	.section	.nv.constant0._Z25selective_scan_bwd_kernelI32Selective_Scan_bwd_kernel_traitsILi128ELi16ELb1ELb0ELb0ELb1ELb0EN3c104HalfENS1_7complexIfEEEEv12SSMParamsBwd,"a",@progbits
	.sectionflags	@""
	.align	4
.nv.constant0._Z25selective_scan_bwd_kernelI32Selective_Scan_bwd_kernel_traitsILi128ELi16ELb1ELb0ELb0ELb1ELb0EN3c104HalfENS1_7complexIfEEEEv12SSMParamsBwd:
	.zero		848


//--------------------- .nv.constant0._Z25selective_scan_bwd_kernelI32Selective_Scan_bwd_kernel_traitsILi128ELi16ELb1ELb0ELb0ELb1ELb1EN3c104HalfENS1_7complexIfEEEEv12SSMParamsBwd --------------------------
	.section	.nv.constant0._Z25selective_scan_bwd_kernelI32Selective_Scan_bwd_kernel_traitsILi128ELi16ELb1ELb0ELb0ELb1ELb1EN3c104HalfENS1_7complexIfEEEEv12SSMParamsBwd,"a",@progbits
	.sectionflags	@""
	.align	4
.nv.constant0._Z25selective_scan_bwd_kernelI32Selective_Scan_bwd_kernel_traitsILi128ELi16ELb1ELb0ELb0ELb1ELb1EN3c104HalfENS1_7complexIfEEEEv12SSMParamsBwd:
	.zero		848


//--------------------- .nv.constant0._Z25selective_scan_bwd_kernelI32Selective_Scan_bwd_kernel_traitsILi128ELi16ELb1ELb0ELb1ELb0ELb0EN3c104HalfENS1_7complexIfEEEEv12SSMParamsBwd --------------------------
	.section	.nv.constant0._Z25selective_scan_bwd_kernelI32Selective_Scan_bwd_kernel_traitsILi128ELi16ELb1ELb0ELb1ELb0ELb0EN3c104HalfENS1_7complexIfEEEEv12SSMParamsBwd,"a",@progbits
	.sectionflags	@""
	.align	4
.nv.constant0._Z25selective_scan_bwd_kernelI32Selective_Scan_bwd_kernel_traitsILi128ELi16ELb1ELb0ELb1ELb0ELb0EN3c104HalfENS1_7complexIfEEEEv12SSMParamsBwd:
	.zero		848


//--------------------- .nv.constant0._Z25selective_scan_bwd_kernelI32Selective_Scan_bwd_kernel_traitsILi128ELi16ELb1ELb0ELb1ELb0ELb1EN3c104HalfENS1_7complexIfEEEEv12SSMParamsBwd --------------------------
	.section	.nv.constant0._Z25selective_scan_bwd_kernelI32Selective_Scan_bwd_kernel_traitsILi128ELi16ELb1ELb0ELb1ELb0ELb1EN3c104HalfENS1_7complexIfEEEEv12SSMParamsBwd,"a",@progbits
	.sectionflags	@""
	.align	4
.nv.constant0._Z25selective_scan_bwd_kernelI32Selective_Scan_bwd_kernel_traitsILi128ELi16ELb1ELb0ELb1ELb0ELb1EN3c104HalfENS1_7complexIfEEEEv12SSMParamsBwd:
	.zero		848


//--------------------- .nv.constant0._Z25selective_scan_bwd_kernelI32Selective_Scan_bwd_kernel_traitsILi128ELi16ELb1ELb0ELb1ELb1ELb0EN3c104HalfENS1_7complexIfEEEEv12SSMParamsBwd --------------------------
	.section	.nv.constant0._Z25selective_scan_bwd_kernelI32Selective_Scan_bwd_kernel_traitsILi128ELi16ELb1ELb0ELb1ELb1ELb0EN3c104HalfENS1_7complexIfEEEEv12SSMParamsBwd,"a",@progbits
	.sectionflags	@""
	.align	4
.nv.constant0._Z25selective_scan_bwd_kernelI32Selective_Scan_bwd_kernel_traitsILi128ELi16ELb1ELb0ELb1ELb1ELb0EN3c104HalfENS1_7complexIfEEEEv12SSMParamsBwd:
	.zero		848


//--------------------- .nv.constant0._Z25selective_scan_bwd_kernelI32Selective_Scan_bwd_kernel_traitsILi128ELi16ELb1ELb0ELb1ELb1ELb1EN3c104HalfENS1_7complexIfEEEEv12SSMParamsBwd --------------------------
	.section	.nv.constant0._Z25selective_scan_bwd_kernelI32Selective_Scan_bwd_kernel_traitsILi128ELi16ELb1ELb0ELb1ELb1ELb1EN3c104HalfENS1_7complexIfEEEEv12SSMParamsBwd,"a",@progbits
	.sectionflags	@""
	.align	4
.nv.constant0._Z25selective_scan_bwd_kernelI32Selective_Scan_bwd_kernel_traitsILi128ELi16ELb1ELb0ELb1ELb1ELb1EN3c104HalfENS1_7complexIfEEEEv12SSMParamsBwd:
	.zero		848


//--------------------- .nv.constant0._Z25selective_scan_bwd_kernelI32Selective_Scan_bwd_kernel_traitsILi128ELi16ELb1ELb1ELb0ELb0ELb0EN3c104HalfENS1_7complexIfEEEEv12SSMParamsBwd --------------------------
	.section	.nv.constant0._Z25selective_scan_bwd_kernelI32Selective_Scan_bwd_kernel_traitsILi128ELi16ELb1ELb1ELb0ELb0ELb0EN3c104HalfENS1_7complexIfEEEEv12SSMParamsBwd,"a",@progbits
	.sectionflags	@""
	.align	4
.nv.constant0._Z25selective_scan_bwd_kernelI32Selective_Scan_bwd_kernel_traitsILi128ELi16ELb1ELb1ELb0ELb0ELb0EN3c104HalfENS1_7complexIfEEEEv12SSMParamsBwd:
	.zero		848


//--------------------- .nv.constant0._Z25selective_scan_bwd_kernelI32Selective_Scan_bwd_kernel_traitsILi128ELi16ELb1ELb1ELb0ELb0ELb1EN3c104HalfENS1_7complexIfEEEEv12SSMParamsBwd --------------------------
	.section	.nv.constant0._Z25selective_scan_bwd_kernelI32Selective_Scan_bwd_kernel_traitsILi128ELi16ELb1ELb1ELb0ELb0ELb1EN3c104HalfENS1_7complexIfEEEEv12SSMParamsBwd,"a",@progbits
	.sectionflags	@""
	.align	4
.nv.constant0._Z25selective_scan_bwd_kernelI32Selective_Scan_bwd_kernel_traitsILi128ELi16ELb1ELb1ELb0ELb0ELb1EN3c104HalfENS1_7complexIfEEEEv12SSMParamsBwd:
	.zero		848


//--------------------- .nv.constant0._Z25selective_scan_bwd_kernelI32Selective_Scan_bwd_kernel_traitsILi128ELi16ELb1ELb1ELb0ELb1ELb0EN3c104HalfENS1_7complexIfEEEEv12SSMParamsBwd --------------------------
	.section	.nv.constant0._Z25selective_scan_bwd_kernelI32Selective_Scan_bwd_kernel_traitsILi128ELi16ELb1ELb1ELb0ELb1ELb0EN3c104HalfENS1_7complexIfEEEEv12SSMParamsBwd,"a",@progbits
	.sectionflags	@""
	.align	4
.nv.constant0._Z25selective_scan_bwd_kernelI32Selective_Scan_bwd_kernel_traitsILi128ELi16ELb1ELb1ELb0ELb1ELb0EN3c104HalfENS1_7complexIfEEEEv12SSMParamsBwd:
	.zero		848


//--------------------- .nv.constant0._Z25selective_scan_bwd_kernelI32Selective_Scan_bwd_kernel_traitsILi128ELi16ELb1ELb1ELb0ELb1ELb1EN3c104HalfENS1_7complexIfEEEEv12SSMParamsBwd --------------------------
	.section	.nv.constant0._Z25selective_scan_bwd_kernelI32Selective_Scan_bwd_kernel_traitsILi128ELi16ELb1ELb1ELb0ELb1ELb1EN3c104HalfENS1_7complexIfEEEEv12SSMParamsBwd,"a",@progbits
	.sectionflags	@""
	.align	4
.nv.constant0._Z25selective_scan_bwd_kernelI32Selective_Scan_bwd_kernel_traitsILi128ELi16ELb1ELb1ELb0ELb1ELb1EN3c104HalfENS1_7complexIfEEEEv12SSMParamsBwd:
	.zero		848


//--------------------- .nv.constant0._Z25selective_scan_bwd_kernelI32Selective_Scan_bwd_kernel_traitsILi128ELi16ELb1ELb1ELb1ELb0ELb0EN3c104HalfENS1_7complexIfEEEEv12SSMParamsBwd --------------------------
	.section	.nv.constant0._Z25selective_scan_bwd_kernelI32Selective_Scan_bwd_kernel_traitsILi128ELi16ELb1ELb1ELb1ELb0ELb0EN3c104HalfENS1_7complexIfEEEEv12SSMParamsBwd,"a",@progbits
	.sectionflags	@""
	.align	4
.nv.constant0._Z25selective_scan_bwd_kernelI32Selective_Scan_bwd_kernel_traitsILi128ELi16ELb1ELb1ELb1ELb0ELb0EN3c104HalfENS1_7complexIfEEEEv12SSMParamsBwd:
	.zero		848


//--------------------- .nv.constant0._Z25selective_scan_bwd_kernelI32Selective_Scan_bwd_kernel_traitsILi128ELi16ELb1ELb1ELb1ELb0ELb1EN3c104HalfENS1_7complexIfEEEEv12SSMParamsBwd --------------------------
	.section	.nv.constant0._Z25selective_scan_bwd_kernelI32Selective_Scan_bwd_kernel_traitsILi128ELi16ELb1ELb1ELb1ELb0ELb1EN3c104HalfENS1_7complexIfEEEEv12SSMParamsBwd,"a",@progbits
	.sectionflags	@""
	.align	4
.nv.constant0._Z25selective_scan_bwd_kernelI32Selective_Scan_bwd_kernel_traitsILi128ELi16ELb1ELb1ELb1ELb0ELb1EN3c104HalfENS1_7complexIfEEEEv12SSMParamsBwd:
	.zero		848


//--------------------- .nv.constant0._Z25selective_scan_bwd_kernelI32Selective_Scan_bwd_kernel_traitsILi128ELi16ELb1ELb1ELb1ELb1ELb0EN3c104HalfENS1_7complexIfEEEEv12SSMParamsBwd --------------------------
	.section	.nv.constant0._Z25selective_scan_bwd_kernelI32Selective_Scan_bwd_kernel_traitsILi128ELi16ELb1ELb1ELb1ELb1ELb0EN3c104HalfENS1_7complexIfEEEEv12SSMParamsBwd,"a",@progbits
	.sectionflags	@""
	.align	4
.nv.constant0._Z25selective_scan_bwd_kernelI32Selective_Scan_bwd_kernel_traitsILi128ELi16ELb1ELb1ELb1ELb1ELb0EN3c104HalfENS1_7complexIfEEEEv12SSMParamsBwd:
	.zero		848


//--------------------- .nv.constant0._Z25selective_scan_bwd_kernelI32Selective_Scan_bwd_kernel_traitsILi128ELi16ELb1ELb1ELb1ELb1ELb1EN3c104HalfENS1_7complexIfEEEEv12SSMParamsBwd --------------------------
	.section	.nv.constant0._Z25selective_scan_bwd_kernelI32Selective_Scan_bwd_kernel_traitsILi128ELi16ELb1ELb1ELb1ELb1ELb1EN3c104HalfENS1_7complexIfEEEEv12SSMParamsBwd,"a",@progbits
	.sectionflags	@""
	.align	4
.nv.constant0._Z25selective_scan_bwd_kernelI32Selective_Scan_bwd_kernel_traitsILi128ELi16ELb1ELb1ELb1ELb1ELb1EN3c104HalfENS1_7complexIfEEEEv12SSMParamsBwd:
	.zero		848


//--------------------- .nv.constant0._Z25selective_scan_bwd_kernelI32Selective_Scan_bwd_kernel_traitsILi64ELi16ELb0ELb0ELb0ELb0ELb0EN3c104HalfENS1_7complexIfEEEEv12SSMParamsBwd --------------------------
	.section	.nv.constant0._Z25selective_scan_bwd_kernelI32Selective_Scan_bwd_kernel_traitsILi64ELi16ELb0ELb0ELb0ELb0ELb0EN3c104HalfENS1_7complexIfEEEEv12SSMParamsBwd,"a",@progbits
	.sectionflags	@""
	.align	4
.nv.constant0._Z25selective_scan_bwd_kernelI32Selective_Scan_bwd_kernel_traitsILi64ELi16ELb0ELb0ELb0ELb0ELb0EN3c104HalfENS1_7complexIfEEEEv12SSMParamsBwd:
	.zero		848


//--------------------- .nv.constant0._Z25selective_scan_bwd_kernelI32Selective_Scan_bwd_kernel_traitsILi64ELi16ELb0ELb0ELb0ELb0ELb1EN3c104HalfENS1_7complexIfEEEEv12SSMParamsBwd --------------------------
	.section	.nv.constant0._Z25selective_scan_bwd_kernelI32Selective_Scan_bwd_kernel_traitsILi64ELi16ELb0ELb0ELb0ELb0ELb1EN3c104HalfENS1_7complexIfEEEEv12SSMParamsBwd,"a",@progbits
	.sectionflags	@""
	.align	4
.nv.constant0._Z25selective_scan_bwd_kernelI32Selective_Scan_bwd_kernel_traitsILi64ELi16ELb0ELb0ELb0ELb0ELb1EN3c104HalfENS1_7complexIfEEEEv12SSMParamsBwd:
	.zero		848


//--------------------- .nv.constant0._Z25selective_scan_bwd_kernelI32Selective_Scan_bwd_kernel_traitsILi64ELi16ELb0ELb0ELb0ELb1ELb0EN3c104HalfENS1_7complexIfEEEEv12SSMParamsBwd --------------------------
	.section	.nv.constant0._Z25selective_scan_bwd_kernelI32Selective_Scan_bwd_kernel_traitsILi64ELi16ELb0ELb0ELb0ELb1ELb0EN3c104HalfENS1_7complexIfEEEEv12SSMParamsBwd,"a",@progbits
	.sectionflags	@""
	.align	4
.nv.constant0._Z25selective_scan_bwd_kernelI32Selective_Scan_bwd_kernel_traitsILi64ELi16ELb0ELb0ELb0ELb1ELb0EN3c104HalfENS1_7complexIfEEEEv12SSMParamsBwd:
	.zero		848


//--------------------- .nv.constant0._Z25selective_scan_bwd_kernelI32Selective_Scan_bwd_kernel_traitsILi64ELi16ELb0ELb0ELb0ELb1ELb1EN3c104HalfENS1_7complexIfEEEEv12SSMParamsBwd --------------------------
	.section	.nv.constant0._Z25selective_scan_bwd_kernelI32Selective_Scan_bwd_kernel_traitsILi64ELi16ELb0ELb0ELb0ELb1ELb1EN3c104HalfENS1_7complexIfEEEEv12SSMParamsBwd,"a",@progbits
	.sectionflags	@""
	.align	4
.nv.constant0._Z25selective_scan_bwd_kernelI32Selective_Scan_bwd_kernel_traitsILi64ELi16ELb0ELb0ELb0ELb1ELb1EN3c104HalfENS1_7complexIfEEEEv12SSMParamsBwd:
	.zero		848


//--------------------- .nv.constant0._Z25selective_scan_bwd_kernelI32Selective_Scan_bwd_kernel_traitsILi64ELi16ELb0ELb0ELb1ELb0ELb0EN3c104HalfENS1_7complexIfEEEEv12SSMParamsBwd --------------------------
	.section	.nv.constant0._Z25selective_scan_bwd_kernelI32Selective_Scan_bwd_kernel_traitsILi64ELi16ELb0ELb0ELb1ELb0ELb0EN3c104HalfENS1_7complexIfEEEEv12SSMParamsBwd,"a",@progbits
	.sectionflags	@""
	.align	4
.nv.constant0._Z25selective_scan_bwd_kernelI32Selective_Scan_bwd_kernel_traitsILi64ELi16ELb0ELb0ELb1ELb0ELb0EN3c104HalfENS1_7complexIfEEEEv12SSMParamsBwd:
	.zero		848


//--------------------- .nv.constant0._Z25selective_scan_bwd_kernelI32Selective_Scan_bwd_kernel_traitsILi64ELi16ELb0ELb0ELb1ELb0ELb1EN3c104HalfENS1_7complexIfEEEEv12SSMParamsBwd --------------------------
	.section	.nv.constant0._Z25selective_scan_bwd_kernelI32Selective_Scan_bwd_kernel_traitsILi64ELi16ELb0ELb0ELb1ELb0ELb1EN3c104HalfENS1_7complexIfEEEEv12SSMParamsBwd,"a",@progbits
	.sectionflags	@""
	.align	4
.nv.constant0._Z25selective_scan_bwd_kernelI32Selective_Scan_bwd_kernel_traitsILi64ELi16ELb0ELb0ELb1ELb0ELb1EN3c104HalfENS1_7complexIfEEEEv12SSMParamsBwd:
	.zero		848


//--------------------- .nv.constant0._Z25selective_scan_bwd_kernelI32Selective_Scan_bwd_kernel_traitsILi64ELi16ELb0ELb0ELb1ELb1ELb0EN3c104HalfENS1_7complexIfEEEEv12SSMParamsBwd --------------------------
	.section	.nv.constant0._Z25selective_scan_bwd_kernelI32Selective_Scan_bwd_kernel_traitsILi64ELi16ELb0ELb0ELb1ELb1ELb0EN3c104HalfENS1_7complexIfEEEEv12SSMParamsBwd,"a",@progbits
	.sectionflags	@""
	.align	4
.nv.constant0._Z25selective_scan_bwd_kernelI32Selective_Scan_bwd_kernel_traitsILi64ELi16ELb0ELb0ELb1ELb1ELb0EN3c104HalfENS1_7complexIfEEEEv12SSMParamsBwd:
	.zero		848


//--------------------- .nv.constant0._Z25selective_scan_bwd_kernelI32Selective_Scan_bwd_kernel_traitsILi64ELi16ELb0ELb0ELb1ELb1ELb1EN3c104HalfENS1_7complexIfEEEEv12SSMParamsBwd --------------------------
	.section	.nv.constant0._Z25selective_scan_bwd_kernelI32Selective_Scan_bwd_kernel_traitsILi64ELi16ELb0ELb0ELb1ELb1ELb1EN3c104HalfENS1_7complexIfEEEEv12SSMParamsBwd,"a",@progbits
	.sectionflags	@""
	.align	4
.nv.constant0._Z25selective_scan_bwd_kernelI32Selective_Scan_bwd_kernel_traitsILi64ELi16ELb0ELb0ELb1ELb1ELb1EN3c104HalfENS1_7complexIfEEEEv12SSMParamsBwd:
	.zero		848


//--------------------- .nv.constant0._Z25selective_scan_bwd_kernelI32Selective_Scan_bwd_kernel_traitsILi64ELi16ELb0ELb1ELb0ELb0ELb0EN3c104HalfENS1_7complexIfEEEEv12SSMParamsBwd --------------------------
	.section	.nv.constant0._Z25selective_scan_bwd_kernelI32Selective_Scan_bwd_kernel_traitsILi64ELi16ELb0ELb1ELb0ELb0ELb0EN3c104HalfENS1_7complexIfEEEEv12SSMParamsBwd,"a",@progbits
	.sectionflags	@""
	.align	4
.nv.constant0._Z25selective_scan_bwd_kernelI32Selective_Scan_bwd_kernel_traitsILi64ELi16ELb0ELb1ELb0ELb0ELb0EN3c104HalfENS1_7complexIfEEEEv12SSMParamsBwd:
	.zero		848


//--------------------- .nv.constant0._Z25selective_scan_bwd_kernelI32Selective_Scan_bwd_kernel_traitsILi64ELi16ELb0ELb1ELb0ELb0ELb1EN3c104HalfENS1_7complexIfEEEEv12SSMParamsBwd --------------------------
	.section	.nv.constant0._Z25selective_scan_bwd_kernelI32Selective_Scan_bwd_kernel_traitsILi64ELi16ELb0ELb1ELb0ELb0ELb1EN3c104HalfENS1_7complexIfEEEEv12SSMParamsBwd,"a",@progbits
	.sectionflags	@""
	.align	4
.nv.constant0._Z25selective_scan_bwd_kernelI32Selective_Scan_bwd_kernel_traitsILi64ELi16ELb0ELb1ELb0ELb0ELb1EN3c104HalfENS1_7complexIfEEEEv12SSMParamsBwd:
	.zero		848


//--------------------- .nv.constant0._Z25selective_scan_bwd_kernelI32Selective_Scan_bwd_kernel_traitsILi64ELi16ELb0ELb1ELb0ELb1ELb0EN3c104HalfENS1_7complexIfEEEEv12SSMParamsBwd --------------------------
	.section	.nv.constant0._Z25selective_scan_bwd_kernelI32Selective_Scan_bwd_kernel_traitsILi64ELi16ELb0ELb1ELb0ELb1ELb0EN3c104HalfENS1_7complexIfEEEEv12SSMParamsBwd,"a",@progbits
	.sectionflags	@""
	.align	4
.nv.constant0._Z25selective_scan_bwd_kernelI32Selective_Scan_bwd_kernel_traitsILi64ELi16ELb0ELb1ELb0ELb1ELb0EN3c104HalfENS1_7complexIfEEEEv12SSMParamsBwd:
	.zero		848


//--------------------- .nv.constant0._Z25selective_scan_bwd_kernelI32Selective_Scan_bwd_kernel_traitsILi64ELi16ELb0ELb1ELb0ELb1ELb1EN3c104HalfENS1_7complexIfEEEEv12SSMParamsBwd --------------------------
	.section	.nv.constant0._Z25selective_scan_bwd_kernelI32Selective_Scan_bwd_kernel_traitsILi64ELi16ELb0ELb1ELb0ELb1ELb1EN3c104HalfENS1_7complexIfEEEEv12SSMParamsBwd,"a",@progbits
	.sectionflags	@""
	.align	4
.nv.constant0._Z25selective_scan_bwd_kernelI32Selective_Scan_bwd_kernel_traitsILi64ELi16ELb0ELb1ELb0ELb1ELb1EN3c104HalfENS1_7complexIfEEEEv12SSMParamsBwd:
	.zero		848


//--------------------- .nv.constant0._Z25selective_scan_bwd_kernelI32Selective_Scan_bwd_kernel_traitsILi64ELi16ELb0ELb1ELb1ELb0ELb0EN3c104HalfENS1_7complexIfEEEEv12SSMParamsBwd --------------------------
	.section	.nv.constant0._Z25selective_scan_bwd_kernelI32Selective_Scan_bwd_kernel_traitsILi64ELi16ELb0ELb1ELb1ELb0ELb0EN3c104HalfENS1_7complexIfEEEEv12SSMParamsBwd,"a",@progbits
	.sectionflags	@""
	.align	4
.nv.constant0._Z25selective_scan_bwd_kernelI32Selective_Scan_bwd_kernel_traitsILi64ELi16ELb0ELb1ELb1ELb0ELb0EN3c104HalfENS1_7complexIfEEEEv12SSMParamsBwd:
	.zero		848


//--------------------- .nv.constant0._Z25selective_scan_bwd_kernelI32Selective_Scan_bwd_kernel_traitsILi64ELi16ELb0ELb1ELb1ELb0ELb1EN3c104HalfENS1_7complexIfEEEEv12SSMParamsBwd --------------------------
	.section	.nv.constant0._Z25selective_scan_bwd_kernelI32Selective_Scan_bwd_kernel_traitsILi64ELi16ELb0ELb1ELb1ELb0ELb1EN3c104HalfENS1_7complexIfEEEEv12SSMParamsBwd,"a",@progbits
	.sectionflags	@""
	.align	4
.nv.constant0._Z25selective_scan_bwd_kernelI32Selective_Scan_bwd_kernel_traitsILi64ELi16ELb0ELb1ELb1ELb0ELb1EN3c104HalfENS1_7complexIfEEEEv12SSMParamsBwd:
	.zero		848


//--------------------- .nv.constant0._Z25selective_scan_bwd_kernelI32Selective_Scan_bwd_kernel_traitsILi64ELi16ELb0ELb1ELb1ELb1ELb0EN3c104HalfENS1_7complexIfEEEEv12SSMParamsBwd --------------------------
	.section	.nv.constant0._Z25selective_scan_bwd_kernelI32Selective_Scan_bwd_kernel_traitsILi64ELi16ELb0ELb1ELb1ELb1ELb0EN3c104HalfENS1_7complexIfEEEEv12SSMParamsBwd,"a",@progbits
	.sectionflags	@""
	.align	4
.nv.constant0._Z25selective_scan_bwd_kernelI32Selective_Scan_bwd_kernel_traitsILi64ELi16ELb0ELb1ELb1ELb1ELb0EN3c104HalfENS1_7complexIfEEEEv12SSMParamsBwd:
	.zero		848


//--------------------- .nv.constant0._Z25selective_scan_bwd_kernelI32Selective_Scan_bwd_kernel_traitsILi64ELi16ELb0ELb1ELb1ELb1ELb1EN3c104HalfENS1_7complexIfEEEEv12SSMParamsBwd --------------------------
	.section	.nv.constant0._Z25selective_scan_bwd_kernelI32Selective_Scan_bwd_kernel_traitsILi64ELi16ELb0ELb1ELb1ELb1ELb1EN3c104HalfENS1_7complexIfEEEEv12SSMParamsBwd,"a",@progbits
	.sectionflags	@""
	.align	4
.nv.constant0._Z25selective_scan_bwd_kernelI32Selective_Scan_bwd_kernel_traitsILi64ELi16ELb0ELb1ELb1ELb1ELb1EN3c104HalfENS1_7complexIfEEEEv12SSMParamsBwd:
	.zero		848


//--------------------- .nv.constant0._Z25selective_scan_bwd_kernelI32Selective_Scan_bwd_kernel_traitsILi64ELi16ELb1ELb0ELb0ELb0ELb0EN3c104HalfENS1_7complexIfEEEEv12SSMParamsBwd --------------------------
	.section	.nv.constant0._Z25selective_scan_bwd_kernelI32Selective_Scan_bwd_kernel_traitsILi64ELi16ELb1ELb0ELb0ELb0ELb0EN3c104HalfENS1_7complexIfEEEEv12SSMParamsBwd,"a",@progbits
	.sectionflags	@""
	.align	4
.nv.constant0._Z25selective_scan_bwd_kernelI32Selective_Scan_bwd_kernel_traitsILi64ELi16ELb1ELb0ELb0ELb0ELb0EN3c104HalfENS1_7complexIfEEEEv12SSMParamsBwd:
	.zero		848


//--------------------- .nv.constant0._Z25selective_scan_bwd_kernelI32Selective_Scan_bwd_kernel_traitsILi64ELi16ELb1ELb0ELb0ELb0ELb1EN3c104HalfENS1_7complexIfEEEEv12SSMParamsBwd --------------------------
	.section	.nv.constant0._Z25selective_scan_bwd_kernelI32Selective_Scan_bwd_kernel_traitsILi64ELi16ELb1ELb0ELb0ELb0ELb1EN3c104HalfENS1_7complexIfEEEEv12SSMParamsBwd,"a",@progbits
	.sectionflags	@""
	.align	4
.nv.constant0._Z25selective_scan_bwd_kernelI32Selective_Scan_bwd_kernel_traitsILi64ELi16ELb1ELb0ELb0ELb0ELb1EN3c104HalfENS1_7complexIfEEEEv12SSMParamsBwd:
	.zero		848


//--------------------- .nv.constant0._Z25selective_scan_bwd_kernelI32Selective_Scan_bwd_kernel_traitsILi64ELi16ELb1ELb0ELb0ELb1ELb0EN3c104HalfENS1_7complexIfEEEEv12SSMParamsBwd --------------------------
	.section	.nv.constant0._Z25selective_scan_bwd_kernelI32Selective_Scan_bwd_kernel_traitsILi64ELi16ELb1ELb0ELb0ELb1ELb0EN3c104HalfENS1_7complexIfEEEEv12SSMParamsBwd,"a",@progbits
	.sectionflags	@""
	.align	4
.nv.constant0._Z25selective_scan_bwd_kernelI32Selective_Scan_bwd_kernel_traitsILi64ELi16ELb1ELb0ELb0ELb1ELb0EN3c104HalfENS1_7complexIfEEEEv12SSMParamsBwd:
	.zero		848


//--------------------- .nv.constant0._Z25selective_scan_bwd_kernelI32Selective_Scan_bwd_kernel_traitsILi64ELi16ELb1ELb0ELb0ELb1ELb1EN3c104HalfENS1_7complexIfEEEEv12SSMParamsBwd --------------------------
	.section	.nv.constant0._Z25selective_scan_bwd_kernelI32Selective_Scan_bwd_kernel_traitsILi64ELi16ELb1ELb0ELb0ELb1ELb1EN3c104HalfENS1_7complexIfEEEEv12SSMParamsBwd,"a",@progbits
	.sectionflags	@""
	.align	4
.nv.constant0._Z25selective_scan_bwd_kernelI32Selective_Scan_bwd_kernel_traitsILi64ELi16ELb1ELb0ELb0ELb1ELb1EN3c104HalfENS1_7complexIfEEEEv12SSMParamsBwd:
	.zero		848


//--------------------- .nv.constant0._Z25selective_scan_bwd_kernelI32Selective_Scan_bwd_kernel_traitsILi64ELi16ELb1ELb0ELb1ELb0ELb0EN3c104HalfENS1_7complexIfEEEEv12SSMParamsBwd --------------------------
	.section	.nv.constant0._Z25selective_scan_bwd_kernelI32Selective_Scan_bwd_kernel_traitsILi64ELi16ELb1ELb0ELb1ELb0ELb0EN3c104HalfENS1_7complexIfEEEEv12SSMParamsBwd,"a",@progbits
	.sectionflags	@""
	.align	4
.nv.constant0._Z25selective_scan_bwd_kernelI32Selective_Scan_bwd_kernel_traitsILi64ELi16ELb1ELb0ELb1ELb0ELb0EN3c104HalfENS1_7complexIfEEEEv12SSMParamsBwd:
	.zero		848


//--------------------- .nv.constant0._Z25selective_scan_bwd_kernelI32Selective_Scan_bwd_kernel_traitsILi64ELi16ELb1ELb0ELb1ELb0ELb1EN3c104HalfENS1_7complexIfEEEEv12SSMParamsBwd --------------------------
	.section	.nv.constant0._Z25selective_scan_bwd_kernelI32Selective_Scan_bwd_kernel_traitsILi64ELi16ELb1ELb0ELb1ELb0ELb1EN3c104HalfENS1_7complexIfEEEEv12SSMParamsBwd,"a",@progbits
	.sectionflags	@""
	.align	4
.nv.constant0._Z25selective_scan_bwd_kernelI32Selective_Scan_bwd_kernel_traitsILi64ELi16ELb1ELb0ELb1ELb0ELb1EN3c104HalfENS1_7complexIfEEEEv12SSMParamsBwd:
	.zero		848


//--------------------- .nv.constant0._Z25selective_scan_bwd_kernelI32Selective_Scan_bwd_kernel_traitsILi64ELi16ELb1ELb0ELb1ELb1ELb0EN3c104HalfENS1_7complexIfEEEEv12SSMParamsBwd --------------------------
	.section	.nv.constant0._Z25selective_scan_bwd_kernelI32Selective_Scan_bwd_kernel_traitsILi64ELi16ELb1ELb0ELb1ELb1ELb0EN3c104HalfENS1_7complexIfEEEEv12SSMParamsBwd,"a",@progbits
	.sectionflags	@""
	.align	4
.nv.constant0._Z25selective_scan_bwd_kernelI32Selective_Scan_bwd_kernel_traitsILi64ELi16ELb1ELb0ELb1ELb1ELb0EN3c104HalfENS1_7complexIfEEEEv12SSMParamsBwd:
	.zero		848


//--------------------- .nv.constant0._Z25selective_scan_bwd_kernelI32Selective_Scan_bwd_kernel_traitsILi64ELi16ELb1ELb0ELb1ELb1ELb1EN3c104HalfENS1_7complexIfEEEEv12SSMParamsBwd --------------------------
	.section	.nv.constant0._Z25selective_scan_bwd_kernelI32Selective_Scan_bwd_kernel_traitsILi64ELi16ELb1ELb0ELb1ELb1ELb1EN3c104HalfENS1_7complexIfEEEEv12SSMParamsBwd,"a",@progbits
	.sectionflags	@""
	.align	4
.nv.constant0._Z25selective_scan_bwd_kernelI32Selective_Scan_bwd_kernel_traitsILi64ELi16ELb1ELb0ELb1ELb1ELb1EN3c104HalfENS1_7complexIfEEEEv12SSMParamsBwd:
	.zero		848


//--------------------- .nv.constant0._Z25selective_scan_bwd_kernelI32Selective_Scan_bwd_kernel_traitsILi64ELi16ELb1ELb1ELb0ELb0ELb0EN3c104HalfENS1_7complexIfEEEEv12SSMParamsBwd --------------------------
	.section	.nv.constant0._Z25selective_scan_bwd_kernelI32Selective_Scan_bwd_kernel_traitsILi64ELi16ELb1ELb1ELb0ELb0ELb0EN3c104HalfENS1_7complexIfEEEEv12SSMParamsBwd,"a",@progbits
	.sectionflags	@""
	.align	4
.nv.constant0._Z25selective_scan_bwd_kernelI32Selective_Scan_bwd_kernel_traitsILi64ELi16ELb1ELb1ELb0ELb0ELb0EN3c104HalfENS1_7complexIfEEEEv12SSMParamsBwd:
	.zero		848


//--------------------- .nv.constant0._Z25selective_scan_bwd_kernelI32Selective_Scan_bwd_kernel_traitsILi64ELi16ELb1ELb1ELb0ELb0ELb1EN3c104HalfENS1_7complexIfEEEEv12SSMParamsBwd --------------------------
	.section	.nv.constant0._Z25selective_scan_bwd_kernelI32Selective_Scan_bwd_kernel_traitsILi64ELi16ELb1ELb1ELb0ELb0ELb1EN3c104HalfENS1_7complexIfEEEEv12SSMParamsBwd,"a",@progbits
	.sectionflags	@""
	.align	4
.nv.constant0._Z25selective_scan_bwd_kernelI32Selective_Scan_bwd_kernel_traitsILi64ELi16ELb1ELb1ELb0ELb0ELb1EN3c104HalfENS1_7complexIfEEEEv12SSMParamsBwd:
	.zero		848


//--------------------- .nv.constant0._Z25selective_scan_bwd_kernelI32Selective_Scan_bwd_kernel_traitsILi64ELi16ELb1ELb1ELb0ELb1ELb0EN3c104HalfENS1_7complexIfEEEEv12SSMParamsBwd --------------------------
	.section	.nv.constant0._Z25selective_scan_bwd_kernelI32Selective_Scan_bwd_kernel_traitsILi64ELi16ELb1ELb1ELb0ELb1ELb0EN3c104HalfENS1_7complexIfEEEEv12SSMParamsBwd,"a",@progbits
	.sectionflags	@""
	.align	4
.nv.constant0._Z25selective_scan_bwd_kernelI32Selective_Scan_bwd_kernel_traitsILi64ELi16ELb1ELb1ELb0ELb1ELb0EN3c104HalfENS1_7complexIfEEEEv12SSMParamsBwd:
	.zero		848


//--------------------- .nv.constant0._Z25selective_scan_bwd_kernelI32Selective_Scan_bwd_kernel_traitsILi64ELi16ELb1ELb1ELb0ELb1ELb1EN3c104HalfENS1_7complexIfEEEEv12SSMParamsBwd --------------------------
	.section	.nv.constant0._Z25selective_scan_bwd_kernelI32Selective_Scan_bwd_kernel_traitsILi64ELi16ELb1ELb1ELb0ELb1ELb1EN3c104HalfENS1_7complexIfEEEEv12SSMParamsBwd,"a",@progbits
	.sectionflags	@""
	.align	4
.nv.constant0._Z25selective_scan_bwd_kernelI32Selective_Scan_bwd_kernel_traitsILi64ELi16ELb1ELb1ELb0ELb1ELb1EN3c104HalfENS1_7complexIfEEEEv12SSMParamsBwd:
	.zero		848


//--------------------- .nv.constant0._Z25selective_scan_bwd_kernelI32Selective_Scan_bwd_kernel_traitsILi64ELi16ELb1ELb1ELb1ELb0ELb0EN3c104HalfENS1_7complexIfEEEEv12SSMParamsBwd --------------------------
	.section	.nv.constant0._Z25selective_scan_bwd_kernelI32Selective_Scan_bwd_kernel_traitsILi64ELi16ELb1ELb1ELb1ELb0ELb0EN3c104HalfENS1_7complexIfEEEEv12SSMParamsBwd,"a",@progbits
	.sectionflags	@""
	.align	4
.nv.constant0._Z25selective_scan_bwd_kernelI32Selective_Scan_bwd_kernel_traitsILi64ELi16ELb1ELb1ELb1ELb0ELb0EN3c104HalfENS1_7complexIfEEEEv12SSMParamsBwd:
	.zero		848


//--------------------- .nv.constant0._Z25selective_scan_bwd_kernelI32Selective_Scan_bwd_kernel_traitsILi64ELi16ELb1ELb1ELb1ELb0ELb1EN3c104HalfENS1_7complexIfEEEEv12SSMParamsBwd --------------------------
	.section	.nv.constant0._Z25selective_scan_bwd_kernelI32Selective_Scan_bwd_kernel_traitsILi64ELi16ELb1ELb1ELb1ELb0ELb1EN3c104HalfENS1_7complexIfEEEEv12SSMParamsBwd,"a",@progbits
	.sectionflags	@""
	.align	4
.nv.constant0._Z25selective_scan_bwd_kernelI32Selective_Scan_bwd_kernel_traitsILi64ELi16ELb1ELb1ELb1ELb0ELb1EN3c104HalfENS1_7complexIfEEEEv12SSMParamsBwd:
	.zero		848


//--------------------- .nv.constant0._Z25selective_scan_bwd_kernelI32Selective_Scan_bwd_kernel_traitsILi64ELi16ELb1ELb1ELb1ELb1ELb0EN3c104HalfENS1_7complexIfEEEEv12SSMParamsBwd --------------------------
	.section	.nv.constant0._Z25selective_scan_bwd_kernelI32Selective_Scan_bwd_kernel_traitsILi64ELi16ELb1ELb1ELb1ELb1ELb0EN3c104HalfENS1_7complexIfEEEEv12SSMParamsBwd,"a",@progbits
	.sectionflags	@""
	.align	4
.nv.constant0._Z25selective_scan_bwd_kernelI32Selective_Scan_bwd_kernel_traitsILi64ELi16ELb1ELb1ELb1ELb1ELb0EN3c104HalfENS1_7complexIfEEEEv12SSMParamsBwd:
	.zero		848


//--------------------- .nv.constant0._Z25selective_scan_bwd_kernelI32Selective_Scan_bwd_kernel_traitsILi64ELi16ELb1ELb1ELb1ELb1ELb1EN3c104HalfENS1_7complexIfEEEEv12SSMParamsBwd --------------------------
	.section	.nv.constant0._Z25selective_scan_bwd_kernelI32Selective_Scan_bwd_kernel_traitsILi64ELi16ELb1ELb1ELb1ELb1ELb1EN3c104HalfENS1_7complexIfEEEEv12SSMParamsBwd,"a",@progbits
	.sectionflags	@""
	.align	4
.nv.constant0._Z25selective_scan_bwd_kernelI32Selective_Scan_bwd_kernel_traitsILi64ELi16ELb1ELb1ELb1ELb1ELb1EN3c104HalfENS1_7complexIfEEEEv12SSMParamsBwd:
	.zero		848


//--------------------- .nv.constant0._Z25selective_scan_bwd_kernelI32Selective_Scan_bwd_kernel_traitsILi32ELi16ELb0ELb0ELb0ELb0ELb0EN3c104HalfENS1_7complexIfEEEEv12SSMParamsBwd --------------------------
	.section	.nv.constant0._Z25selective_scan_bwd_kernelI32Selective_Scan_bwd_kernel_traitsILi32ELi16ELb0ELb0ELb0ELb0ELb0EN3c104HalfENS1_7complexIfEEEEv12SSMParamsBwd,"a",@progbits
	.sectionflags	@""
	.align	4
.nv.constant0._Z25selective_scan_bwd_kernelI32Selective_Scan_bwd_kernel_traitsILi32ELi16ELb0ELb0ELb0ELb0ELb0EN3c104HalfENS1_7complexIfEEEEv12SSMParamsBwd:
	.zero		848


//--------------------- .nv.constant0._Z25selective_scan_bwd_kernelI32Selective_Scan_bwd_kernel_traitsILi32ELi16ELb0ELb0ELb0ELb0ELb1EN3c104HalfENS1_7complexIfEEEEv12SSMParamsBwd --------------------------
	.section	.nv.constant0._Z25selective_scan_bwd_kernelI32Selective_Scan_bwd_kernel_traitsILi32ELi16ELb0ELb0ELb0ELb0ELb1EN3c104HalfENS1_7complexIfEEEEv12SSMParamsBwd,"a",@progbits
	.sectionflags	@""
	.align	4
.nv.constant0._Z25selective_scan_bwd_kernelI32Selective_Scan_bwd_kernel_traitsILi32ELi16ELb0ELb0ELb0ELb0ELb1EN3c104HalfENS1_7complexIfEEEEv12SSMParamsBwd:
	.zero		848


//--------------------- .nv.constant0._Z25selective_scan_bwd_kernelI32Selective_Scan_bwd_kernel_traitsILi32ELi16ELb0ELb0ELb0ELb1ELb0EN3c104HalfENS1_7complexIfEEEEv12SSMParamsBwd --------------------------
	.section	.nv.constant0._Z25selective_scan_bwd_kernelI32Selective_Scan_bwd_kernel_traitsILi32ELi16ELb0ELb0ELb0ELb1ELb0EN3c104HalfENS1_7complexIfEEEEv12SSMParamsBwd,"a",@progbits
	.sectionflags	@""
	.align	4
.nv.constant0._Z25selective_scan_bwd_kernelI32Selective_Scan_bwd_kernel_traitsILi32ELi16ELb0ELb0ELb0ELb1ELb0EN3c104HalfENS1_7complexIfEEEEv12SSMParamsBwd:
	.zero		848


//--------------------- .nv.constant0._Z25selective_scan_bwd_kernelI32Selective_Scan_bwd_kernel_traitsILi32ELi16ELb0ELb0ELb0ELb1ELb1EN3c104HalfENS1_7complexIfEEEEv12SSMParamsBwd --------------------------
	.section	.nv.constant0._Z25selective_scan_bwd_kernelI32Selective_Scan_bwd_kernel_traitsILi32ELi16ELb0ELb0ELb0ELb1ELb1EN3c104HalfENS1_7complexIfEEEEv12SSMParamsBwd,"a",@progbits
	.sectionflags	@""
	.align	4
.nv.constant0._Z25selective_scan_bwd_kernelI32Selective_Scan_bwd_kernel_traitsILi32ELi16ELb0ELb0ELb0ELb1ELb1EN3c104HalfENS1_7complexIfEEEEv12SSMParamsBwd:
	.zero		848


//--------------------- .nv.constant0._Z25selective_scan_bwd_kernelI32Selective_Scan_bwd_kernel_traitsILi32ELi16ELb0ELb0ELb1ELb0ELb0EN3c104HalfENS1_7complexIfEEEEv12SSMParamsBwd --------------------------
	.section	.nv.constant0._Z25selective_scan_bwd_kernelI32Selective_Scan_bwd_kernel_traitsILi32ELi16ELb0ELb0ELb1ELb0ELb0EN3c104HalfENS1_7complexIfEEEEv12SSMParamsBwd,"a",@progbits
	.sectionflags	@""
	.align	4
.nv.constant0._Z25selective_scan_bwd_kernelI32Selective_Scan_bwd_kernel_traitsILi32ELi16ELb0ELb0ELb1ELb0ELb0EN3c104HalfENS1_7complexIfEEEEv12SSMParamsBwd:
	.zero		848


//--------------------- .nv.constant0._Z25selective_scan_bwd_kernelI32Selective_Scan_bwd_kernel_traitsILi32ELi16ELb0ELb0ELb1ELb0ELb1EN3c104HalfENS1_7complexIfEEEEv12SSMParamsBwd --------------------------
	.section	.nv.constant0._Z25selective_scan_bwd_kernelI32Selective_Scan_bwd_kernel_traitsILi32ELi16ELb0ELb0ELb1ELb0ELb1EN3c104HalfENS1_7complexIfEEEEv12SSMParamsBwd,"a",@progbits
	.sectionflags	@""
	.align	4
.nv.constant0._Z25selective_scan_bwd_kernelI32Selective_Scan_bwd_kernel_traitsILi32ELi16ELb0ELb0ELb1ELb0ELb1EN3c104HalfENS1_7complexIfEEEEv12SSMParamsBwd:
	.zero		848


//--------------------- .nv.constant0._Z25selective_scan_bwd_kernelI32Selective_Scan_bwd_kernel_traitsILi32ELi16ELb0ELb0ELb1ELb1ELb0EN3c104HalfENS1_7complexIfEEEEv12SSMParamsBwd --------------------------
	.section	.nv.constant0._Z25selective_scan_bwd_kernelI32Selective_Scan_bwd_kernel_traitsILi32ELi16ELb0ELb0ELb1ELb1ELb0EN3c104HalfENS1_7complexIfEEEEv12SSMParamsBwd,"a",@progbits
	.sectionflags	@""
	.align	4
.nv.constant0._Z25selective_scan_bwd_kernelI32Selective_Scan_bwd_kernel_traitsILi32ELi16ELb0ELb0ELb1ELb1ELb0EN3c104HalfENS1_7complexIfEEEEv12SSMParamsBwd:
	.zero		848


//--------------------- .nv.constant0._Z25selective_scan_bwd_kernelI32Selective_Scan_bwd_kernel_traitsILi32ELi16ELb0ELb0ELb1ELb1ELb1EN3c104HalfENS1_7complexIfEEEEv12SSMParamsBwd --------------------------
	.section	.nv.constant0._Z25selective_scan_bwd_kernelI32Selective_Scan_bwd_kernel_traitsILi32ELi16ELb0ELb0ELb1ELb1ELb1EN3c104HalfENS1_7complexIfEEEEv12SSMParamsBwd,"a",@progbits
	.sectionflags	@""
	.align	4
.nv.constant0._Z25selective_scan_bwd_kernelI32Selective_Scan_bwd_kernel_traitsILi32ELi16ELb0ELb0ELb1ELb1ELb1EN3c104HalfENS1_7complexIfEEEEv12SSMParamsBwd:
	.zero		848


//--------------------- .nv.constant0._Z25selective_scan_bwd_kernelI32Selective_Scan_bwd_kernel_traitsILi32ELi16ELb0ELb1ELb0ELb0ELb0EN3c104HalfENS1_7complexIfEEEEv12SSMParamsBwd --------------------------
	.section	.nv.constant0._Z25selective_scan_bwd_kernelI32Selective_Scan_bwd_kernel_traitsILi32ELi16ELb0ELb1ELb0ELb0ELb0EN3c104HalfENS1_7complexIfEEEEv12SSMParamsBwd,"a",@progbits
	.sectionflags	@""
	.align	4
.nv.constant0._Z25selective_scan_bwd_kernelI32Selective_Scan_bwd_kernel_traitsILi32ELi16ELb0ELb1ELb0ELb0ELb0EN3c104HalfENS1_7complexIfEEEEv12SSMParamsBwd:
	.zero		848


//--------------------- .nv.constant0._Z25selective_scan_bwd_kernelI32Selective_Scan_bwd_kernel_traitsILi32ELi16ELb0ELb1ELb0ELb0ELb1EN3c104HalfENS1_7complexIfEEEEv12SSMParamsBwd --------------------------
	.section	.nv.constant0._Z25selective_scan_bwd_kernelI32Selective_Scan_bwd_kernel_traitsILi32ELi16ELb0ELb1ELb0ELb0ELb1EN3c104HalfENS1_7complexIfEEEEv12SSMParamsBwd,"a",@progbits
	.sectionflags	@""
	.align	4
.nv.constant0._Z25selective_scan_bwd_kernelI32Selective_Scan_bwd_kernel_traitsILi32ELi16ELb0ELb1ELb0ELb0ELb1EN3c104HalfENS1_7complexIfEEEEv12SSMParamsBwd:
	.zero		848


//--------------------- .nv.constant0._Z25selective_scan_bwd_kernelI32Selective_Scan_bwd_kernel_traitsILi32ELi16ELb0ELb1ELb0ELb1ELb0EN3c104HalfENS1_7complexIfEEEEv12SSMParamsBwd --------------------------
	.section	.nv.constant0._Z25selective_scan_bwd_kernelI32Selective_Scan_bwd_kernel_traitsILi32ELi16ELb0ELb1ELb0ELb1ELb0EN3c104HalfENS1_7complexIfEEEEv12SSMParamsBwd,"a",@progbits
	.sectionflags	@""
	.align	4
.nv.constant0._Z25selective_scan_bwd_kernelI32Selective_Scan_bwd_kernel_traitsILi32ELi16ELb0ELb1ELb0ELb1ELb0EN3c104HalfENS1_7complexIfEEEEv12SSMParamsBwd:
	.zero		848


//--------------------- .nv.constant0._Z25selective_scan_bwd_kernelI32Selective_Scan_bwd_kernel_traitsILi32ELi16ELb0ELb1ELb0ELb1ELb1EN3c104HalfENS1_7complexIfEEEEv12SSMParamsBwd --------------------------
	.section	.nv.constant0._Z25selective_scan_bwd_kernelI32Selective_Scan_bwd_kernel_traitsILi32ELi16ELb0ELb1ELb0ELb1ELb1EN3c104HalfENS1_7complexIfEEEEv12SSMParamsBwd,"a",@progbits
	.sectionflags	@""
	.align	4
.nv.constant0._Z25selective_scan_bwd_kernelI32Selective_Scan_bwd_kernel_traitsILi32ELi16ELb0ELb1ELb0ELb1ELb1EN3c104HalfENS1_7complexIfEEEEv12SSMParamsBwd:
	.zero		848


//--------------------- .nv.constant0._Z25selective_scan_bwd_kernelI32Selective_Scan_bwd_kernel_traitsILi32ELi16ELb0ELb1ELb1ELb0ELb0EN3c104HalfENS1_7complexIfEEEEv12SSMParamsBwd --------------------------
	.section	.nv.constant0._Z25selective_scan_bwd_kernelI32Selective_Scan_bwd_kernel_traitsILi32ELi16ELb0ELb1ELb1ELb0ELb0EN3c104HalfENS1_7complexIfEEEEv12SSMParamsBwd,"a",@progbits
	.sectionflags	@""
	.align	4
.nv.constant0._Z25selective_scan_bwd_kernelI32Selective_Scan_bwd_kernel_traitsILi32ELi16ELb0ELb1ELb1ELb0ELb0EN3c104HalfENS1_7complexIfEEEEv12SSMParamsBwd:
	.zero		848


//--------------------- .nv.constant0._Z25selective_scan_bwd_kernelI32Selective_Scan_bwd_kernel_traitsILi32ELi16ELb0ELb1ELb1ELb0ELb1EN3c104HalfENS1_7complexIfEEEEv12SSMParamsBwd --------------------------
	.section	.nv.constant0._Z25selective_scan_bwd_kernelI32Selective_Scan_bwd_kernel_traitsILi32ELi16ELb0ELb1ELb1ELb0ELb1EN3c104HalfENS1_7complexIfEEEEv12SSMParamsBwd,"a",@progbits
	.sectionflags	@""
	.align	4
.nv.constant0._Z25selective_scan_bwd_kernelI32Selective_Scan_bwd_kernel_traitsILi32ELi16ELb0ELb1ELb1ELb0ELb1EN3c104HalfENS1_7complexIfEEEEv12SSMParamsBwd:
	.zero		848


//--------------------- .nv.constant0._Z25selective_scan_bwd_kernelI32Selective_Scan_bwd_kernel_traitsILi32ELi16ELb0ELb1ELb1ELb1ELb0EN3c104HalfENS1_7complexIfEEEEv12SSMParamsBwd --------------------------
	.section	.nv.constant0._Z25selective_scan_bwd_kernelI32Selective_Scan_bwd_kernel_traitsILi32ELi16ELb0ELb1ELb1ELb1ELb0EN3c104HalfENS1_7complexIfEEEEv12SSMParamsBwd,"a",@progbits
	.sectionflags	@""
	.align	4
.nv.constant0._Z25selective_scan_bwd_kernelI32Selective_Scan_bwd_kernel_traitsILi32ELi16ELb0ELb1ELb1ELb1ELb0EN3c104HalfENS1_7complexIfEEEEv12SSMParamsBwd:
	.zero		848


//--------------------- .nv.constant0._Z25selective_scan_bwd_kernelI32Selective_Scan_bwd_kernel_traitsILi32ELi16ELb0ELb1ELb1ELb1ELb1EN3c104HalfENS1_7complexIfEEEEv12SSMParamsBwd --------------------------
	.section	.nv.constant0._Z25selective_scan_bwd_kernelI32Selective_Scan_bwd_kernel_traitsILi32ELi16ELb0ELb1ELb1ELb1ELb1EN3c104HalfENS1_7complexIfEEEEv12SSMParamsBwd,"a",@progbits
	.sectionflags	@""
	.align	4
.nv.constant0._Z25selective_scan_bwd_kernelI32Selective_Scan_bwd_kernel_traitsILi32ELi16ELb0ELb1ELb1ELb1ELb1EN3c104HalfENS1_7complexIfEEEEv12SSMParamsBwd:
	.zero		848


//--------------------- .nv.constant0._Z25selective_scan_bwd_kernelI32Selective_Scan_bwd_kernel_traitsILi32ELi16ELb1ELb0ELb0ELb0ELb0EN3c104HalfENS1_7complexIfEEEEv12SSMParamsBwd --------------------------
	.section	.nv.constant0._Z25selective_scan_bwd_kernelI32Selective_Scan_bwd_kernel_traitsILi32ELi16ELb1ELb0ELb0ELb0ELb0EN3c104HalfENS1_7complexIfEEEEv12SSMParamsBwd,"a",@progbits
	.sectionflags	@""
	.align	4
.nv.constant0._Z25selective_scan_bwd_kernelI32Selective_Scan_bwd_kernel_traitsILi32ELi16ELb1ELb0ELb0ELb0ELb0EN3c104HalfENS1_7complexIfEEEEv12SSMParamsBwd:
	.zero		848


//--------------------- .nv.constant0._Z25selective_scan_bwd_kernelI32Selective_Scan_bwd_kernel_traitsILi32ELi16ELb1ELb0ELb0ELb0ELb1EN3c104HalfENS1_7complexIfEEEEv12SSMParamsBwd --------------------------
	.section	.nv.constant0._Z25selective_scan_bwd_kernelI32Selective_Scan_bwd_kernel_traitsILi32ELi16ELb1ELb0ELb0ELb0ELb1EN3c104HalfENS1_7complexIfEEEEv12SSMParamsBwd,"a",@progbits
	.sectionflags	@""
	.align	4
.nv.constant0._Z25selective_scan_bwd_kernelI32Selective_Scan_bwd_kernel_traitsILi32ELi16ELb1ELb0ELb0ELb0ELb1EN3c104HalfENS1_7complexIfEEEEv12SSMParamsBwd:
	.zero		848


//--------------------- .nv.constant0._Z25selective_scan_bwd_kernelI32Selective_Scan_bwd_kernel_traitsILi32ELi16ELb1ELb0ELb0ELb1ELb0EN3c104HalfENS1_7complexIfEEEEv12SSMParamsBwd --------------------------
	.section	.nv.constant0._Z25selective_scan_bwd_kernelI32Selective_Scan_bwd_kernel_traitsILi32ELi16ELb1ELb0ELb0ELb1ELb0EN3c104HalfENS1_7complexIfEEEEv12SSMParamsBwd,"a",@progbits
	.sectionflags	@""
	.align	4
.nv.constant0._Z25selective_scan_bwd_kernelI32Selective_Scan_bwd_kernel_traitsILi32ELi16ELb1ELb0ELb0ELb1ELb0EN3c104HalfENS1_7complexIfEEEEv12SSMParamsBwd:
	.zero		848


//--------------------- .nv.constant0._Z25selective_scan_bwd_kernelI32Selective_Scan_bwd_kernel_traitsILi32ELi16ELb1ELb0ELb0ELb1ELb1EN3c104HalfENS1_7complexIfEEEEv12SSMParamsBwd --------------------------
	.section	.nv.constant0._Z25selective_scan_bwd_kernelI32Selective_Scan_bwd_kernel_traitsILi32ELi16ELb1ELb0ELb0ELb1ELb1EN3c104HalfENS1_7complexIfEEEEv12SSMParamsBwd,"a",@progbits
	.sectionflags	@""
	.align	4
.nv.constant0._Z25selective_scan_bwd_kernelI32Selective_Scan_bwd_kernel_traitsILi32ELi16ELb1ELb0ELb0ELb1ELb1EN3c104HalfENS1_7complexIfEEEEv12SSMParamsBwd:
	.zero		848


//--------------------- .nv.constant0._Z25selective_scan_bwd_kernelI32Selective_Scan_bwd_kernel_traitsILi32ELi16ELb1ELb0ELb1ELb0ELb0EN3c104HalfENS1_7complexIfEEEEv12SSMParamsBwd --------------------------
	.section	.nv.constant0._Z25selective_scan_bwd_kernelI32Selective_Scan_bwd_kernel_traitsILi32ELi16ELb1ELb0ELb1ELb0ELb0EN3c104HalfENS1_7complexIfEEEEv12SSMParamsBwd,"a",@progbits
	.sectionflags	@""
	.align	4
.nv.constant0._Z25selective_scan_bwd_kernelI32Selective_Scan_bwd_kernel_traitsILi32ELi16ELb1ELb0ELb1ELb0ELb0EN3c104HalfENS1_7complexIfEEEEv12SSMParamsBwd:
	.zero		848


//--------------------- .nv.constant0._Z25selective_scan_bwd_kernelI32Selective_Scan_bwd_kernel_traitsILi32ELi16ELb1ELb0ELb1ELb0ELb1EN3c104HalfENS1_7complexIfEEEEv12SSMParamsBwd --------------------------
	.section	.nv.constant0._Z25selective_scan_bwd_kernelI32Selective_Scan_bwd_kernel_traitsILi32ELi16ELb1ELb0ELb1ELb0ELb1EN3c104HalfENS1_7complexIfEEEEv12SSMParamsBwd,"a",@progbits
	.sectionflags	@""
	.align	4
.nv.constant0._Z25selective_scan_bwd_kernelI32Selective_Scan_bwd_kernel_traitsILi32ELi16ELb1ELb0ELb1ELb0ELb1EN3c104HalfENS1_7complexIfEEEEv12SSMParamsBwd:
	.zero		848


//--------------------- .nv.constant0._Z25selective_scan_bwd_kernelI32Selective_Scan_bwd_kernel_traitsILi32ELi16ELb1ELb0ELb1ELb1ELb0EN3c104HalfENS1_7complexIfEEEEv12SSMParamsBwd --------------------------
	.section	.nv.constant0._Z25selective_scan_bwd_kernelI32Selective_Scan_bwd_kernel_traitsILi32ELi16ELb1ELb0ELb1ELb1ELb0EN3c104HalfENS1_7complexIfEEEEv12SSMParamsBwd,"a",@progbits
	.sectionflags	@""
	.align	4
.nv.constant0._Z25selective_scan_bwd_kernelI32Selective_Scan_bwd_kernel_traitsILi32ELi16ELb1ELb0ELb1ELb1ELb0EN3c104HalfENS1_7complexIfEEEEv12SSMParamsBwd:
	.zero		848


//--------------------- .nv.constant0._Z25selective_scan_bwd_kernelI32Selective_Scan_bwd_kernel_traitsILi32ELi16ELb1ELb0ELb1ELb1ELb1EN3c104HalfENS1_7complexIfEEEEv12SSMParamsBwd --------------------------
	.section	.nv.constant0._Z25selective_scan_bwd_kernelI32Selective_Scan_bwd_kernel_traitsILi32ELi16ELb1ELb0ELb1ELb1ELb1EN3c104HalfENS1_7complexIfEEEEv12SSMParamsBwd,"a",@progbits
	.sectionflags	@""
	.align	4
.nv.constant0._Z25selective_scan_bwd_kernelI32Selective_Scan_bwd_kernel_traitsILi32ELi16ELb1ELb0ELb1ELb1ELb1EN3c104HalfENS1_7complexIfEEEEv12SSMParamsBwd:
	.zero		848


//--------------------- .nv.constant0._Z25selective_scan_bwd_kernelI32Selective_Scan_bwd_kernel_traitsILi32ELi16ELb1ELb1ELb0ELb0ELb0EN3c104HalfENS1_7complexIfEEEEv12SSMParamsBwd --------------------------
	.section	.nv.constant0._Z25selective_scan_bwd_kernelI32Selective_Scan_bwd_kernel_traitsILi32ELi16ELb1ELb1ELb0ELb0ELb0EN3c104HalfENS1_7complexIfEEEEv12SSMParamsBwd,"a",@progbits
	.sectionflags	@""
	.align	4
.nv.constant0._Z25selective_scan_bwd_kernelI32Selective_Scan_bwd_kernel_traitsILi32ELi16ELb1ELb1ELb0ELb0ELb0EN3c104HalfENS1_7complexIfEEEEv12SSMParamsBwd:
	.zero		848


//--------------------- .nv.constant0._Z25selective_scan_bwd_kernelI32Selective_Scan_bwd_kernel_traitsILi32ELi16ELb1ELb1ELb0ELb0ELb1EN3c104HalfENS1_7complexIfEEEEv12SSMParamsBwd --------------------------
	.section	.nv.constant0._Z25selective_scan_bwd_kernelI32Selective_Scan_bwd_kernel_traitsILi32ELi16ELb1ELb1ELb0ELb0ELb1EN3c104HalfENS1_7complexIfEEEEv12SSMParamsBwd,"a",@progbits
	.sectionflags	@""
	.align	4
.nv.constant0._Z25selective_scan_bwd_kernelI32Selective_Scan_bwd_kernel_traitsILi32ELi16ELb1ELb1ELb0ELb0ELb1EN3c104HalfENS1_7complexIfEEEEv12SSMParamsBwd:
	.zero		848


//--------------------- .nv.constant0._Z25selective_scan_bwd_kernelI32Selective_Scan_bwd_kernel_traitsILi32ELi16ELb1ELb1ELb0ELb1ELb0EN3c104HalfENS1_7complexIfEEEEv12SSMParamsBwd --------------------------
	.section	.nv.constant0._Z25selective_scan_bwd_kernelI32Selective_Scan_bwd_kernel_traitsILi32ELi16ELb1ELb1ELb0ELb1ELb0EN3c104HalfENS1_7complexIfEEEEv12SSMParamsBwd,"a",@progbits
	.sectionflags	@""
	.align	4
.nv.constant0._Z25selective_scan_bwd_kernelI32Selective_Scan_bwd_kernel_traitsILi32ELi16ELb1ELb1ELb0ELb1ELb0EN3c104HalfENS1_7complexIfEEEEv12SSMParamsBwd:
	.zero		848


//--------------------- .nv.constant0._Z25selective_scan_bwd_kernelI32Selective_Scan_bwd_kernel_traitsILi32ELi16ELb1ELb1ELb0ELb1ELb1EN3c104HalfENS1_7complexIfEEEEv12SSMParamsBwd --------------------------
	.section	.nv.constant0._Z25selective_scan_bwd_kernelI32Selective_Scan_bwd_kernel_traitsILi32ELi16ELb1ELb1ELb0ELb1ELb1EN3c104HalfENS1_7complexIfEEEEv12SSMParamsBwd,"a",@progbits
	.sectionflags	@""
	.align	4
.nv.constant0._Z25selective_scan_bwd_kernelI32Selective_Scan_bwd_kernel_traitsILi32ELi16ELb1ELb1ELb0ELb1ELb1EN3c104HalfENS1_7complexIfEEEEv12SSMParamsBwd:
	.zero		848


//--------------------- .nv.constant0._Z25selective_scan_bwd_kernelI32Selective_Scan_bwd_kernel_traitsILi32ELi16ELb1ELb1ELb1ELb0ELb0EN3c104HalfENS1_7complexIfEEEEv12SSMParamsBwd --------------------------
	.section	.nv.constant0._Z25selective_scan_bwd_kernelI32Selective_Scan_bwd_kernel_traitsILi32ELi16ELb1ELb1ELb1ELb0ELb0EN3c104HalfENS1_7complexIfEEEEv12SSMParamsBwd,"a",@progbits
	.sectionflags	@""
	.align	4
.nv.constant0._Z25selective_scan_bwd_kernelI32Selective_Scan_bwd_kernel_traitsILi32ELi16ELb1ELb1ELb1ELb0ELb0EN3c104HalfENS1_7complexIfEEEEv12SSMParamsBwd:
	.zero		848


//--------------------- .nv.constant0._Z25selective_scan_bwd_kernelI32Selective_Scan_bwd_kernel_traitsILi32ELi16ELb1ELb1ELb1ELb0ELb1EN3c104HalfENS1_7complexIfEEEEv12SSMParamsBwd --------------------------
	.section	.nv.constant0._Z25selective_scan_bwd_kernelI32Selective_Scan_bwd_kernel_traitsILi32ELi16ELb1ELb1ELb1ELb0ELb1EN3c104HalfENS1_7complexIfEEEEv12SSMParamsBwd,"a",@progbits
	.sectionflags	@""
	.align	4
.nv.constant0._Z25selective_scan_bwd_kernelI32Selective_Scan_bwd_kernel_traitsILi32ELi16ELb1ELb1ELb1ELb0ELb1EN3c104HalfENS1_7complexIfEEEEv12SSMParamsBwd:
	.zero		848


//--------------------- .nv.constant0._Z25selective_scan_bwd_kernelI32Selective_Scan_bwd_kernel_traitsILi32ELi16ELb1ELb1ELb1ELb1ELb0EN3c104HalfENS1_7complexIfEEEEv12SSMParamsBwd --------------------------
	.section	.nv.constant0._Z25selective_scan_bwd_kernelI32Selective_Scan_bwd_kernel_traitsILi32ELi16ELb1ELb1ELb1ELb1ELb0EN3c104HalfENS1_7complexIfEEEEv12SSMParamsBwd,"a",@progbits
	.sectionflags	@""
	.align	4
.nv.constant0._Z25selective_scan_bwd_kernelI32Selective_Scan_bwd_kernel_traitsILi32ELi16ELb1ELb1ELb1ELb1ELb0EN3c104HalfENS1_7complexIfEEEEv12SSMParamsBwd:
	.zero		848


//--------------------- .nv.constant0._Z25selective_scan_bwd_kernelI32Selective_Scan_bwd_kernel_traitsILi32ELi16ELb1ELb1ELb1ELb1ELb1EN3c104HalfENS1_7complexIfEEEEv12SSMParamsBwd --------------------------
	.section	.nv.constant0._Z25selective_scan_bwd_kernelI32Selective_Scan_bwd_kernel_traitsILi32ELi16ELb1ELb1ELb1ELb1ELb1EN3c104HalfENS1_7complexIfEEEEv12SSMParamsBwd,"a",@progbits
	.sectionflags	@""
	.align	4
.nv.constant0._Z25selective_scan_bwd_kernelI32Selective_Scan_bwd_kernel_traitsILi32ELi16ELb1ELb1ELb1ELb1ELb1EN3c104HalfENS1_7complexIfEEEEv12SSMParamsBwd:
	.zero		848


//--------------------- .nv.constant0._Z25selective_scan_bwd_kernelI32Selective_Scan_bwd_kernel_traitsILi32ELi8ELb0ELb0ELb0ELb0ELb0EN3c104HalfENS1_7complexIfEEEEv12SSMParamsBwd --------------------------
	.section	.nv.constant0._Z25selective_scan_bwd_kernelI32Selective_Scan_bwd_kernel_traitsILi32ELi8ELb0ELb0ELb0ELb0ELb0EN3c104HalfENS1_7complexIfEEEEv12SSMParamsBwd,"a",@progbits
	.sectionflags	@""
	.align	4
.nv.constant0._Z25selective_scan_bwd_kernelI32Selective_Scan_bwd_kernel_traitsILi32ELi8ELb0ELb0ELb0ELb0ELb0EN3c104HalfENS1_7complexIfEEEEv12SSMParamsBwd:
	.zero		848


//--------------------- .nv.constant0._Z25selective_scan_bwd_kernelI32Selective_Scan_bwd_kernel_traitsILi32ELi8ELb0ELb0ELb0ELb0ELb1EN3c104HalfENS1_7complexIfEEEEv12SSMParamsBwd --------------------------
	.section	.nv.constant0._Z25selective_scan_bwd_kernelI32Selective_Scan_bwd_kernel_traitsILi32ELi8ELb0ELb0ELb0ELb0ELb1EN3c104HalfENS1_7complexIfEEEEv12SSMParamsBwd,"a",@progbits
	.sectionflags	@""
	.align	4
.nv.constant0._Z25selective_scan_bwd_kernelI32Selective_Scan_bwd_kernel_traitsILi32ELi8ELb0ELb0ELb0ELb0ELb1EN3c104HalfENS1_7complexIfEEEEv12SSMParamsBwd:
	.zero		848


//--------------------- .nv.constant0._Z25selective_scan_bwd_kernelI32Selective_Scan_bwd_kernel_traitsILi32ELi8ELb0ELb0ELb0ELb1ELb0EN3c104HalfENS1_7complexIfEEEEv12SSMParamsBwd --------------------------
	.section	.nv.constant0._Z25selective_scan_bwd_kernelI32Selective_Scan_bwd_kernel_traitsILi32ELi8ELb0ELb0ELb0ELb1ELb0EN3c104HalfENS1_7complexIfEEEEv12SSMParamsBwd,"a",@progbits
	.sectionflags	@""
	.align	4
.nv.constant0._Z25selective_scan_bwd_kernelI32Selective_Scan_bwd_kernel_traitsILi32ELi8ELb0ELb0ELb0ELb1ELb0EN3c104HalfENS1_7complexIfEEEEv12SSMParamsBwd:
	.zero		848


//--------------------- .nv.constant0._Z25selective_scan_bwd_kernelI32Selective_Scan_bwd_kernel_traitsILi32ELi8ELb0ELb0ELb0ELb1ELb1EN3c104HalfENS1_7complexIfEEEEv12SSMParamsBwd --------------------------
	.section	.nv.constant0._Z25selective_scan_bwd_kernelI32Selective_Scan_bwd_kernel_traitsILi32ELi8ELb0ELb0ELb0ELb1ELb1EN3c104HalfENS1_7complexIfEEEEv12SSMParamsBwd,"a",@progbits
	.sectionflags	@""
	.align	4
.nv.constant0._Z25selective_scan_bwd_kernelI32Selective_Scan_bwd_kernel_traitsILi32ELi8ELb0ELb0ELb0ELb1ELb1EN3c104HalfENS1_7complexIfEEEEv12SSMParamsBwd:
	.zero		848


//--------------------- .nv.constant0._Z25selective_scan_bwd_kernelI32Selective_Scan_bwd_kernel_traitsILi32ELi8ELb0ELb0ELb1ELb0ELb0EN3c104HalfENS1_7complexIfEEEEv12SSMParamsBwd --------------------------
	.section	.nv.constant0._Z25selective_scan_bwd_kernelI32Selective_Scan_bwd_kernel_traitsILi32ELi8ELb0ELb0ELb1ELb0ELb0EN3c104HalfENS1_7complexIfEEEEv12SSMParamsBwd,"a",@progbits
	.sectionflags	@""
	.align	4
.nv.constant0._Z25selective_scan_bwd_kernelI32Selective_Scan_bwd_kernel_traitsILi32ELi8ELb0ELb0ELb1ELb0ELb0EN3c104HalfENS1_7complexIfEEEEv12SSMParamsBwd:
	.zero		848


//--------------------- .nv.constant0._Z25selective_scan_bwd_kernelI32Selective_Scan_bwd_kernel_traitsILi32ELi8ELb0ELb0ELb1ELb0ELb1EN3c104HalfENS1_7complexIfEEEEv12SSMParamsBwd --------------------------
	.section	.nv.constant0._Z25selective_scan_bwd_kernelI32Selective_Scan_bwd_kernel_traitsILi32ELi8ELb0ELb0ELb1ELb0ELb1EN3c104HalfENS1_7complexIfEEEEv12SSMParamsBwd,"a",@progbits
	.sectionflags	@""
	.align	4
.nv.constant0._Z25selective_scan_bwd_kernelI32Selective_Scan_bwd_kernel_traitsILi32ELi8ELb0ELb0ELb1ELb0ELb1EN3c104HalfENS1_7complexIfEEEEv12SSMParamsBwd:
	.zero		848


//--------------------- .nv.constant0._Z25selective_scan_bwd_kernelI32Selective_Scan_bwd_kernel_traitsILi32ELi8ELb0ELb0ELb1ELb1ELb0EN3c104HalfENS1_7complexIfEEEEv12SSMParamsBwd --------------------------
	.section	.nv.constant0._Z25selective_scan_bwd_kernelI32Selective_Scan_bwd_kernel_traitsILi32ELi8ELb0ELb0ELb1ELb1ELb0EN3c104HalfENS1_7complexIfEEEEv12SSMParamsBwd,"a",@progbits
	.sectionflags	@""
	.align	4
.nv.constant0._Z25selective_scan_bwd_kernelI32Selective_Scan_bwd_kernel_traitsILi32ELi8ELb0ELb0ELb1ELb1ELb0EN3c104HalfENS1_7complexIfEEEEv12SSMParamsBwd:
	.zero		848


//--------------------- .nv.constant0._Z25selective_scan_bwd_kernelI32Selective_Scan_bwd_kernel_traitsILi32ELi8ELb0ELb0ELb1ELb1ELb1EN3c104HalfENS1_7complexIfEEEEv12SSMParamsBwd --------------------------
	.section	.nv.constant0._Z25selective_scan_bwd_kernelI32Selective_Scan_bwd_kernel_traitsILi32ELi8ELb0ELb0ELb1ELb1ELb1EN3c104HalfENS1_7complexIfEEEEv12SSMParamsBwd,"a",@progbits
	.sectionflags	@""
	.align	4
.nv.constant0._Z25selective_scan_bwd_kernelI32Selective_Scan_bwd_kernel_traitsILi32ELi8ELb0ELb0ELb1ELb1ELb1EN3c104HalfENS1_7complexIfEEEEv12SSMParamsBwd:
	.zero		848


//--------------------- .nv.constant0._Z25selective_scan_bwd_kernelI32Selective_Scan_bwd_kernel_traitsILi32ELi8ELb0ELb1ELb0ELb0ELb0EN3c104HalfENS1_7complexIfEEEEv12SSMParamsBwd --------------------------
	.section	.nv.constant0._Z25selective_scan_bwd_kernelI32Selective_Scan_bwd_kernel_traitsILi32ELi8ELb0ELb1ELb0ELb0ELb0EN3c104HalfENS1_7complexIfEEEEv12SSMParamsBwd,"a",@progbits
	.sectionflags	@""
	.align	4
.nv.constant0._Z25selective_scan_bwd_kernelI32Selective_Scan_bwd_kernel_traitsILi32ELi8ELb0ELb1ELb0ELb0ELb0EN3c104HalfENS1_7complexIfEEEEv12SSMParamsBwd:
	.zero		848


//--------------------- .nv.constant0._Z25selective_scan_bwd_kernelI32Selective_Scan_bwd_kernel_traitsILi32ELi8ELb0ELb1ELb0ELb0ELb1EN3c104HalfENS1_7complexIfEEEEv12SSMParamsBwd --------------------------
	.section	.nv.constant0._Z25selective_scan_bwd_kernelI32Selective_Scan_bwd_kernel_traitsILi32ELi8ELb0ELb1ELb0ELb0ELb1EN3c104HalfENS1_7complexIfEEEEv12SSMParamsBwd,"a",@progbits
	.sectionflags	@""
	.align	4
.nv.constant0._Z25selective_scan_bwd_kernelI32Selective_Scan_bwd_kernel_traitsILi32ELi8ELb0ELb1ELb0ELb0ELb1EN3c104HalfENS1_7complexIfEEEEv12SSMParamsBwd:
	.zero		848


//--------------------- .nv.constant0._Z25selective_scan_bwd_kernelI32Selective_Scan_bwd_kernel_traitsILi32ELi8ELb0ELb1ELb0ELb1ELb0EN3c104HalfENS1_7complexIfEEEEv12SSMParamsBwd --------------------------
	.section	.nv.constant0._Z25selective_scan_bwd_kernelI32Selective_Scan_bwd_kernel_traitsILi32ELi8ELb0ELb1ELb0ELb1ELb0EN3c104HalfENS1_7complexIfEEEEv12SSMParamsBwd,"a",@progbits
	.sectionflags	@""
	.align	4
.nv.constant0._Z25selective_scan_bwd_kernelI32Selective_Scan_bwd_kernel_traitsILi32ELi8ELb0ELb1ELb0ELb1ELb0EN3c104HalfENS1_7complexIfEEEEv12SSMParamsBwd:
	.zero		848


//--------------------- .nv.constant0._Z25selective_scan_bwd_kernelI32Selective_Scan_bwd_kernel_traitsILi32ELi8ELb0ELb1ELb0ELb1ELb1EN3c104HalfENS1_7complexIfEEEEv12SSMParamsBwd --------------------------
	.section	.nv.constant0._Z25selective_scan_bwd_kernelI32Selective_Scan_bwd_kernel_traitsILi32ELi8ELb0ELb1ELb0ELb1ELb1EN3c104HalfENS1_7complexIfEEEEv12SSMParamsBwd,"a",@progbits
	.sectionflags	@""
	.align	4
.nv.constant0._Z25selective_scan_bwd_kernelI32Selective_Scan_bwd_kernel_traitsILi32ELi8ELb0ELb1ELb0ELb1ELb1EN3c104HalfENS1_7complexIfEEEEv12SSMParamsBwd:
	.zero		848


//--------------------- .nv.constant0._Z25selective_scan_bwd_kernelI32Selective_Scan_bwd_kernel_traitsILi32ELi8ELb0ELb1ELb1ELb0ELb0EN3c104HalfENS1_7complexIfEEEEv12SSMParamsBwd --------------------------
	.section	.nv.constant0._Z25selective_scan_bwd_kernelI32Selective_Scan_bwd_kernel_traitsILi32ELi8ELb0ELb1ELb1ELb0ELb0EN3c104HalfENS1_7complexIfEEEEv12SSMParamsBwd,"a",@progbits
	.sectionflags	@""
	.align	4
.nv.constant0._Z25selective_scan_bwd_kernelI32Selective_Scan_bwd_kernel_traitsILi32ELi8ELb0ELb1ELb1ELb0ELb0EN3c104HalfENS1_7complexIfEEEEv12SSMParamsBwd:
	.zero		848


//--------------------- .nv.constant0._Z25selective_scan_bwd_kernelI32Selective_Scan_bwd_kernel_traitsILi32ELi8ELb0ELb1ELb1ELb0ELb1EN3c104HalfENS1_7complexIfEEEEv12SSMParamsBwd --------------------------
	.section	.nv.constant0._Z25selective_scan_bwd_kernelI32Selective_Scan_bwd_kernel_traitsILi32ELi8ELb0ELb1ELb1ELb0ELb1EN3c104HalfENS1_7complexIfEEEEv12SSMParamsBwd,"a",@progbits
	.sectionflags	@""
	.align	4
.nv.constant0._Z25selective_scan_bwd_kernelI32Selective_Scan_bwd_kernel_traitsILi32ELi8ELb0ELb1ELb1ELb0ELb1EN3c104HalfENS1_7complexIfEEEEv12SSMParamsBwd:
	.zero		848


//--------------------- .nv.constant0._Z25selective_scan_bwd_kernelI32Selective_Scan_bwd_kernel_traitsILi32ELi8ELb0ELb1ELb1ELb1ELb0EN3c104HalfENS1_7complexIfEEEEv12SSMParamsBwd --------------------------
	.section	.nv.constant0._Z25selective_scan_bwd_kernelI32Selective_Scan_bwd_kernel_traitsILi32ELi8ELb0ELb1ELb1ELb1ELb0EN3c104HalfENS1_7complexIfEEEEv12SSMParamsBwd,"a",@progbits
	.sectionflags	@""
	.align	4
.nv.constant0._Z25selective_scan_bwd_kernelI32Selective_Scan_bwd_kernel_traitsILi32ELi8ELb0ELb1ELb1ELb1ELb0EN3c104HalfENS1_7complexIfEEEEv12SSMParamsBwd:
	.zero		848


//--------------------- .nv.constant0._Z25selective_scan_bwd_kernelI32Selective_Scan_bwd_kernel_traitsILi32ELi8ELb0ELb1ELb1ELb1ELb1EN3c104HalfENS1_7complexIfEEEEv12SSMParamsBwd --------------------------
	.section	.nv.constant0._Z25selective_scan_bwd_kernelI32Selective_Scan_bwd_kernel_traitsILi32ELi8ELb0ELb1ELb1ELb1ELb1EN3c104HalfENS1_7complexIfEEEEv12SSMParamsBwd,"a",@progbits
	.sectionflags	@""
	.align	4
.nv.constant0._Z25selective_scan_bwd_kernelI32Selective_Scan_bwd_kernel_traitsILi32ELi8ELb0ELb1ELb1ELb1ELb1EN3c104HalfENS1_7complexIfEEEEv12SSMParamsBwd:
	.zero		848


//--------------------- .nv.constant0._Z25selective_scan_bwd_kernelI32Selective_Scan_bwd_kernel_traitsILi32ELi8ELb1ELb0ELb0ELb0ELb0EN3c104HalfENS1_7complexIfEEEEv12SSMParamsBwd --------------------------
	.section	.nv.constant0._Z25selective_scan_bwd_kernelI32Selective_Scan_bwd_kernel_traitsILi32ELi8ELb1ELb0ELb0ELb0ELb0EN3c104HalfENS1_7complexIfEEEEv12SSMParamsBwd,"a",@progbits
	.sectionflags	@""
	.align	4
.nv.constant0._Z25selective_scan_bwd_kernelI32Selective_Scan_bwd_kernel_traitsILi32ELi8ELb1ELb0ELb0ELb0ELb0EN3c104HalfENS1_7complexIfEEEEv12SSMParamsBwd:
	.zero		848


//--------------------- .nv.constant0._Z25selective_scan_bwd_kernelI32Selective_Scan_bwd_kernel_traitsILi32ELi8ELb1ELb0ELb0ELb0ELb1EN3c104HalfENS1_7complexIfEEEEv12SSMParamsBwd --------------------------
	.section	.nv.constant0._Z25selective_scan_bwd_kernelI32Selective_Scan_bwd_kernel_traitsILi32ELi8ELb1ELb0ELb0ELb0ELb1EN3c104HalfENS1_7complexIfEEEEv12SSMParamsBwd,"a",@progbits
	.sectionflags	@""
	.align	4
.nv.constant0._Z25selective_scan_bwd_kernelI32Selective_Scan_bwd_kernel_traitsILi32ELi8ELb1ELb0ELb0ELb0ELb1EN3c104HalfENS1_7complexIfEEEEv12SSMParamsBwd:
	.zero		848


//--------------------- .nv.constant0._Z25selective_scan_bwd_kernelI32Selective_Scan_bwd_kernel_traitsILi32ELi8ELb1ELb0ELb0ELb1ELb0EN3c104HalfENS1_7complexIfEEEEv12SSMParamsBwd --------------------------
	.section	.nv.constant0._Z25selective_scan_bwd_kernelI32Selective_Scan_bwd_kernel_traitsILi32ELi8ELb1ELb0ELb0ELb1ELb0EN3c104HalfENS1_7complexIfEEEEv12SSMParamsBwd,"a",@progbits
	.sectionflags	@""
	.align	4
.nv.constant0._Z25selective_scan_bwd_kernelI32Selective_Scan_bwd_kernel_traitsILi32ELi8ELb1ELb0ELb0ELb1ELb0EN3c104HalfENS1_7complexIfEEEEv12SSMParamsBwd:
	.zero		848


//--------------------- .nv.constant0._Z25selective_scan_bwd_kernelI32Selective_Scan_bwd_kernel_traitsILi32ELi8ELb1ELb0ELb0ELb1ELb1EN3c104HalfENS1_7complexIfEEEEv12SSMParamsBwd --------------------------
	.section	.nv.constant0._Z25selective_scan_bwd_kernelI32Selective_Scan_bwd_kernel_traitsILi32ELi8ELb1ELb0ELb0ELb1ELb1EN3c104HalfENS1_7complexIfEEEEv12SSMParamsBwd,"a",@progbits
	.sectionflags	@""
	.align	4
.nv.constant0._Z25selective_scan_bwd_kernelI32Selective_Scan_bwd_kernel_traitsILi32ELi8ELb1ELb0ELb0ELb1ELb1EN3c104HalfENS1_7complexIfEEEEv12SSMParamsBwd:
	.zero		848


//--------------------- .nv.constant0._Z25selective_scan_bwd_kernelI32Selective_Scan_bwd_kernel_traitsILi32ELi8ELb1ELb0ELb1ELb0ELb0EN3c104HalfENS1_7complexIfEEEEv12SSMParamsBwd --------------------------
	.section	.nv.constant0._Z25selective_scan_bwd_kernelI32Selective_Scan_bwd_kernel_traitsILi32ELi8ELb1ELb0ELb1ELb0ELb0EN3c104HalfENS1_7complexIfEEEEv12SSMParamsBwd,"a",@progbits
	.sectionflags	@""
	.align	4
.nv.constant0._Z25selective_scan_bwd_kernelI32Selective_Scan_bwd_kernel_traitsILi32ELi8ELb1ELb0ELb1ELb0ELb0EN3c104HalfENS1_7complexIfEEEEv12SSMParamsBwd:
	.zero		848


//--------------------- .nv.constant0._Z25selective_scan_bwd_kernelI32Selective_Scan_bwd_kernel_traitsILi32ELi8ELb1ELb0ELb1ELb0ELb1EN3c104HalfENS1_7complexIfEEEEv12SSMParamsBwd --------------------------
	.section	.nv.constant0._Z25selective_scan_bwd_kernelI32Selective_Scan_bwd_kernel_traitsILi32ELi8ELb1ELb0ELb1ELb0ELb1EN3c104HalfENS1_7complexIfEEEEv12SSMParamsBwd,"a",@progbits
	.sectionflags	@""
	.align	4
.nv.constant0._Z25selective_scan_bwd_kernelI32Selective_Scan_bwd_kernel_traitsILi32ELi8ELb1ELb0ELb1ELb0ELb1EN3c104HalfENS1_7complexIfEEEEv12SSMParamsBwd:
	.zero		848


//--------------------- .nv.constant0._Z25selective_scan_bwd_kernelI32Selective_Scan_bwd_kernel_traitsILi32ELi8ELb1ELb0ELb1ELb1ELb0EN3c104HalfENS1_7complexIfEEEEv12SSMParamsBwd --------------------------
	.section	.nv.constant0._Z25selective_scan_bwd_kernelI32Selective_Scan_bwd_kernel_traitsILi32ELi8ELb1ELb0ELb1ELb1ELb0EN3c104HalfENS1_7complexIfEEEEv12SSMParamsBwd,"a",@progbits
	.sectionflags	@""
	.align	4
.nv.constant0._Z25selective_scan_bwd_kernelI32Selective_Scan_bwd_kernel_traitsILi32ELi8ELb1ELb0ELb1ELb1ELb0EN3c104HalfENS1_7complexIfEEEEv12SSMParamsBwd:
	.zero		848


//--------------------- .nv.constant0._Z25selective_scan_bwd_kernelI32Selective_Scan_bwd_kernel_traitsILi32ELi8ELb1ELb0ELb1ELb1ELb1EN3c104HalfENS1_7complexIfEEEEv12SSMParamsBwd --------------------------
	.section	.nv.constant0._Z25selective_scan_bwd_kernelI32Selective_Scan_bwd_kernel_traitsILi32ELi8ELb1ELb0ELb1ELb1ELb1EN3c104HalfENS1_7complexIfEEEEv12SSMParamsBwd,"a",@progbits
	.sectionflags	@""
	.align	4
.nv.constant0._Z25selective_scan_bwd_kernelI32Selective_Scan_bwd_kernel_traitsILi32ELi8ELb1ELb0ELb1ELb1ELb1EN3c104HalfENS1_7complexIfEEEEv12SSMParamsBwd:
	.zero		848


//--------------------- .nv.constant0._Z25selective_scan_bwd_kernelI32Selective_Scan_bwd_kernel_traitsILi32ELi8ELb1ELb1ELb0ELb0ELb0EN3c104HalfENS1_7complexIfEEEEv12SSMParamsBwd --------------------------
	.section	.nv.constant0._Z25selective_scan_bwd_kernelI32Selective_Scan_bwd_kernel_traitsILi32ELi8ELb1ELb1ELb0ELb0ELb0EN3c104HalfENS1_7complexIfEEEEv12SSMParamsBwd,"a",@progbits
	.sectionflags	@""
	.align	4
.nv.constant0._Z25selective_scan_bwd_kernelI32Selective_Scan_bwd_kernel_traitsILi32ELi8ELb1ELb1ELb0ELb0ELb0EN3c104HalfENS1_7complexIfEEEEv12SSMParamsBwd:
	.zero		848


//--------------------- .nv.constant0._Z25selective_scan_bwd_kernelI32Selective_Scan_bwd_kernel_traitsILi32ELi8ELb1ELb1ELb0ELb0ELb1EN3c104HalfENS1_7complexIfEEEEv12SSMParamsBwd --------------------------
	.section	.nv.constant0._Z25selective_scan_bwd_kernelI32Selective_Scan_bwd_kernel_traitsILi32ELi8ELb1ELb1ELb0ELb0ELb1EN3c104HalfENS1_7complexIfEEEEv12SSMParamsBwd,"a",@progbits
	.sectionflags	@""
	.align	4
.nv.constant0._Z25selective_scan_bwd_kernelI32Selective_Scan_bwd_kernel_traitsILi32ELi8ELb1ELb1ELb0ELb0ELb1EN3c104HalfENS1_7complexIfEEEEv12SSMParamsBwd:
	.zero		848


//--------------------- .nv.constant0._Z25selective_scan_bwd_kernelI32Selective_Scan_bwd_kernel_traitsILi32ELi8ELb1ELb1ELb0ELb1ELb0EN3c104HalfENS1_7complexIfEEEEv12SSMParamsBwd --------------------------
	.section	.nv.constant0._Z25selective_scan_bwd_kernelI32Selective_Scan_bwd_kernel_traitsILi32ELi8ELb1ELb1ELb0ELb1ELb0EN3c104HalfENS1_7complexIfEEEEv12SSMParamsBwd,"a",@progbits
	.sectionflags	@""
	.align	4
.nv.constant0._Z25selective_scan_bwd_kernelI32Selective_Scan_bwd_kernel_traitsILi32ELi8ELb1ELb1ELb0ELb1ELb0EN3c104HalfENS1_7complexIfEEEEv12SSMParamsBwd:
	.zero		848


//--------------------- .nv.constant0._Z25selective_scan_bwd_kernelI32Selective_Scan_bwd_kernel_traitsILi32ELi8ELb1ELb1ELb0ELb1ELb1EN3c104HalfENS1_7complexIfEEEEv12SSMParamsBwd --------------------------
	.section	.nv.constant0._Z25selective_scan_bwd_kernelI32Selective_Scan_bwd_kernel_traitsILi32ELi8ELb1ELb1ELb0ELb1ELb1EN3c104HalfENS1_7complexIfEEEEv12SSMParamsBwd,"a",@progbits
	.sectionflags	@""
	.align	4
.nv.constant0._Z25selective_scan_bwd_kernelI32Selective_Scan_bwd_kernel_traitsILi32ELi8ELb1ELb1ELb0ELb1ELb1EN3c104HalfENS1_7complexIfEEEEv12SSMParamsBwd:
	.zero		848


//--------------------- .nv.constant0._Z25selective_scan_bwd_kernelI32Selective_Scan_bwd_kernel_traitsILi32ELi8ELb1ELb1ELb1ELb0ELb0EN3c104HalfENS1_7complexIfEEEEv12SSMParamsBwd --------------------------
	.section	.nv.constant0._Z25selective_scan_bwd_kernelI32Selective_Scan_bwd_kernel_traitsILi32ELi8ELb1ELb1ELb1ELb0ELb0EN3c104HalfENS1_7complexIfEEEEv12SSMParamsBwd,"a",@progbits
	.sectionflags	@""
	.align	4
.nv.constant0._Z25selective_scan_bwd_kernelI32Selective_Scan_bwd_kernel_traitsILi32ELi8ELb1ELb1ELb1ELb0ELb0EN3c104HalfENS1_7complexIfEEEEv12SSMParamsBwd:
	.zero		848


//--------------------- .nv.constant0._Z25selective_scan_bwd_kernelI32Selective_Scan_bwd_kernel_traitsILi32ELi8ELb1ELb1ELb1ELb0ELb1EN3c104HalfENS1_7complexIfEEEEv12SSMParamsBwd --------------------------
	.section	.nv.constant0._Z25selective_scan_bwd_kernelI32Selective_Scan_bwd_kernel_traitsILi32ELi8ELb1ELb1ELb1ELb0ELb1EN3c104HalfENS1_7complexIfEEEEv12SSMParamsBwd,"a",@progbits
	.sectionflags	@""
	.align	4
.nv.constant0._Z25selective_scan_bwd_kernelI32Selective_Scan_bwd_kernel_traitsILi32ELi8ELb1ELb1ELb1ELb0ELb1EN3c104HalfENS1_7complexIfEEEEv12SSMParamsBwd:
	.zero		848


//--------------------- .nv.constant0._Z25selective_scan_bwd_kernelI32Selective_Scan_bwd_kernel_traitsILi32ELi8ELb1ELb1ELb1ELb1ELb0EN3c104HalfENS1_7complexIfEEEEv12SSMParamsBwd --------------------------
	.section	.nv.constant0._Z25selective_scan_bwd_kernelI32Selective_Scan_bwd_kernel_traitsILi32ELi8ELb1ELb1ELb1ELb1ELb0EN3c104HalfENS1_7complexIfEEEEv12SSMParamsBwd,"a",@progbits
	.sectionflags	@""
	.align	4
.nv.constant0._Z25selective_scan_bwd_kernelI32Selective_Scan_bwd_kernel_traitsILi32ELi8ELb1ELb1ELb1ELb1ELb0EN3c104HalfENS1_7complexIfEEEEv12SSMParamsBwd:
	.zero		848


//--------------------- .nv.constant0._Z25selective_scan_bwd_kernelI32Selective_Scan_bwd_kernel_traitsILi32ELi8ELb1ELb1ELb1ELb1ELb1EN3c104HalfENS1_7complexIfEEEEv12SSMParamsBwd --------------------------
	.section	.nv.constant0._Z25selective_scan_bwd_kernelI32Selective_Scan_bwd_kernel_traitsILi32ELi8ELb1ELb1ELb1ELb1ELb1EN3c104HalfENS1_7complexIfEEEEv12SSMParamsBwd,"a",@progbits
	.sectionflags	@""
	.align	4
.nv.constant0._Z25selective_scan_bwd_kernelI32Selective_Scan_bwd_kernel_traitsILi32ELi8ELb1ELb1ELb1ELb1ELb1EN3c104HalfENS1_7complexIfEEEEv12SSMParamsBwd:
	.zero		848


//--------------------- .nv.constant0._Z25selective_scan_bwd_kernelI32Selective_Scan_bwd_kernel_traitsILi32ELi4ELb0ELb0ELb0ELb0ELb0EN3c104HalfENS1_7complexIfEEEEv12SSMParamsBwd --------------------------
	.section	.nv.constant0._Z25selective_scan_bwd_kernelI32Selective_Scan_bwd_kernel_traitsILi32ELi4ELb0ELb0ELb0ELb0ELb0EN3c104HalfENS1_7complexIfEEEEv12SSMParamsBwd,"a",@progbits
	.sectionflags	@""
	.align	4
.nv.constant0._Z25selective_scan_bwd_kernelI32Selective_Scan_bwd_kernel_traitsILi32ELi4ELb0ELb0ELb0ELb0ELb0EN3c104HalfENS1_7complexIfEEEEv12SSMParamsBwd:
	.zero		848


//--------------------- .nv.constant0._Z25selective_scan_bwd_kernelI32Selective_Scan_bwd_kernel_traitsILi32ELi4ELb0ELb0ELb0ELb0ELb1EN3c104HalfENS1_7complexIfEEEEv12SSMParamsBwd --------------------------
	.section	.nv.constant0._Z25selective_scan_bwd_kernelI32Selective_Scan_bwd_kernel_traitsILi32ELi4ELb0ELb0ELb0ELb0ELb1EN3c104HalfENS1_7complexIfEEEEv12SSMParamsBwd,"a",@progbits
	.sectionflags	@""
	.align	4
.nv.constant0._Z25selective_scan_bwd_kernelI32Selective_Scan_bwd_kernel_traitsILi32ELi4ELb0ELb0ELb0ELb0ELb1EN3c104HalfENS1_7complexIfEEEEv12SSMParamsBwd:
	.zero		848


//--------------------- .nv.constant0._Z25selective_scan_bwd_kernelI32Selective_Scan_bwd_kernel_traitsILi32ELi4ELb0ELb0ELb0ELb1ELb0EN3c104HalfENS1_7complexIfEEEEv12SSMParamsBwd --------------------------
	.section	.nv.constant0._Z25selective_scan_bwd_kernelI32Selective_Scan_bwd_kernel_traitsILi32ELi4ELb0ELb0ELb0ELb1ELb0EN3c104HalfENS1_7complexIfEEEEv12SSMParamsBwd,"a",@progbits
	.sectionflags	@""
	.align	4
.nv.constant0._Z25selective_scan_bwd_kernelI32Selective_Scan_bwd_kernel_traitsILi32ELi4ELb0ELb0ELb0ELb1ELb0EN3c104HalfENS1_7complexIfEEEEv12SSMParamsBwd:
	.zero		848


//--------------------- .nv.constant0._Z25selective_scan_bwd_kernelI32Selective_Scan_bwd_kernel_traitsILi32ELi4ELb0ELb0ELb0ELb1ELb1EN3c104HalfENS1_7complexIfEEEEv12SSMParamsBwd --------------------------
	.section	.nv.constant0._Z25selective_scan_bwd_kernelI32Selective_Scan_bwd_kernel_traitsILi32ELi4ELb0ELb0ELb0ELb1ELb1EN3c104HalfENS1_7complexIfEEEEv12SSMParamsBwd,"a",@progbits
	.sectionflags	@""
	.align	4
.nv.constant0._Z25selective_scan_bwd_kernelI32Selective_Scan_bwd_kernel_traitsILi32ELi4ELb0ELb0ELb0ELb1ELb1EN3c104HalfENS1_7complexIfEEEEv12SSMParamsBwd:
	.zero		848


//--------------------- .nv.constant0._Z25selective_scan_bwd_kernelI32Selective_Scan_bwd_kernel_traitsILi32ELi4ELb0ELb0ELb1ELb0ELb0EN3c104HalfENS1_7complexIfEEEEv12SSMParamsBwd --------------------------
	.section	.nv.constant0._Z25selective_scan_bwd_kernelI32Selective_Scan_bwd_kernel_traitsILi32ELi4ELb0ELb0ELb1ELb0ELb0EN3c104HalfENS1_7complexIfEEEEv12SSMParamsBwd,"a",@progbits
	.sectionflags	@""
	.align	4
.nv.constant0._Z25selective_scan_bwd_kernelI32Selective_Scan_bwd_kernel_traitsILi32ELi4ELb0ELb0ELb1ELb0ELb0EN3c104HalfENS1_7complexIfEEEEv12SSMParamsBwd:
	.zero		848


//--------------------- .nv.constant0._Z25selective_scan_bwd_kernelI32Selective_Scan_bwd_kernel_traitsILi32ELi4ELb0ELb0ELb1ELb0ELb1EN3c104HalfENS1_7complexIfEEEEv12SSMParamsBwd --------------------------
	.section	.nv.constant0._Z25selective_scan_bwd_kernelI32Selective_Scan_bwd_kernel_traitsILi32ELi4ELb0ELb0ELb1ELb0ELb1EN3c104HalfENS1_7complexIfEEEEv12SSMParamsBwd,"a",@progbits
	.sectionflags	@""
	.align	4
.nv.constant0._Z25selective_scan_bwd_kernelI32Selective_Scan_bwd_kernel_traitsILi32ELi4ELb0ELb0ELb1ELb0ELb1EN3c104HalfENS1_7complexIfEEEEv12SSMParamsBwd:
	.zero		848


//--------------------- .nv.constant0._Z25selective_scan_bwd_kernelI32Selective_Scan_bwd_kernel_traitsILi32ELi4ELb0ELb0ELb1ELb1ELb0EN3c104HalfENS1_7complexIfEEEEv12SSMParamsBwd --------------------------
	.section	.nv.constant0._Z25selective_scan_bwd_kernelI32Selective_Scan_bwd_kernel_traitsILi32ELi4ELb0ELb0ELb1ELb1ELb0EN3c104HalfENS1_7complexIfEEEEv12SSMParamsBwd,"a",@progbits
	.sectionflags	@""
	.align	4
.nv.constant0._Z25selective_scan_bwd_kernelI32Selective_Scan_bwd_kernel_traitsILi32ELi4ELb0ELb0ELb1ELb1ELb0EN3c104HalfENS1_7complexIfEEEEv12SSMParamsBwd:
	.zero		848


//--------------------- .nv.constant0._Z25selective_scan_bwd_kernelI32Selective_Scan_bwd_kernel_traitsILi32ELi4ELb0ELb0ELb1ELb1ELb1EN3c104HalfENS1_7complexIfEEEEv12SSMParamsBwd --------------------------
	.section	.nv.constant0._Z25selective_scan_bwd_kernelI32Selective_Scan_bwd_kernel_traitsILi32ELi4ELb0ELb0ELb1ELb1ELb1EN3c104HalfENS1_7complexIfEEEEv12SSMParamsBwd,"a",@progbits
	.sectionflags	@""
	.align	4
.nv.constant0._Z25selective_scan_bwd_kernelI32Selective_Scan_bwd_kernel_traitsILi32ELi4ELb0ELb0ELb1ELb1ELb1EN3c104HalfENS1_7complexIfEEEEv12SSMParamsBwd:
	.zero		848


//--------------------- .nv.constant0._Z25selective_scan_bwd_kernelI32Selective_Scan_bwd_kernel_traitsILi32ELi4ELb0ELb1ELb0ELb0ELb0EN3c104HalfENS1_7complexIfEEEEv12SSMParamsBwd --------------------------
	.section	.nv.constant0._Z25selective_scan_bwd_kernelI32Selective_Scan_bwd_kernel_traitsILi32ELi4ELb0ELb1ELb0ELb0ELb0EN3c104HalfENS1_7complexIfEEEEv12SSMParamsBwd,"a",@progbits
	.sectionflags	@""
	.align	4
.nv.constant0._Z25selective_scan_bwd_kernelI32Selective_Scan_bwd_kernel_traitsILi32ELi4ELb0ELb1ELb0ELb0ELb0EN3c104HalfENS1_7complexIfEEEEv12SSMParamsBwd:
	.zero		848


//--------------------- .nv.constant0._Z25selective_scan_bwd_kernelI32Selective_Scan_bwd_kernel_traitsILi32ELi4ELb0ELb1ELb0ELb0ELb1EN3c104HalfENS1_7complexIfEEEEv12SSMParamsBwd --------------------------
	.section	.nv.constant0._Z25selective_scan_bwd_kernelI32Selective_Scan_bwd_kernel_traitsILi32ELi4ELb0ELb1ELb0ELb0ELb1EN3c104HalfENS1_7complexIfEEEEv12SSMParamsBwd,"a",@progbits
	.sectionflags	@""
	.align	4
.nv.constant0._Z25selective_scan_bwd_kernelI32Selective_Scan_bwd_kernel_traitsILi32ELi4ELb0ELb1ELb0ELb0ELb1EN3c104HalfENS1_7complexIfEEEEv12SSMParamsBwd:
	.zero		848


//--------------------- .nv.constant0._Z25selective_scan_bwd_kernelI32Selective_Scan_bwd_kernel_traitsILi32ELi4ELb0ELb1ELb0ELb1ELb0EN3c104HalfENS1_7complexIfEEEEv12SSMParamsBwd --------------------------
	.section	.nv.constant0._Z25selective_scan_bwd_kernelI32Selective_Scan_bwd_kernel_traitsILi32ELi4ELb0ELb1ELb0ELb1ELb0EN3c104HalfENS1_7complexIfEEEEv12SSMParamsBwd,"a",@progbits
	.sectionflags	@""
	.align	4
.nv.constant0._Z25selective_scan_bwd_kernelI32Selective_Scan_bwd_kernel_traitsILi32ELi4ELb0ELb1ELb0ELb1ELb0EN3c104HalfENS1_7complexIfEEEEv12SSMParamsBwd:
	.zero		848


//--------------------- .nv.constant0._Z25selective_scan_bwd_kernelI32Selective_Scan_bwd_kernel_traitsILi32ELi4ELb0ELb1ELb0ELb1ELb1EN3c104HalfENS1_7complexIfEEEEv12SSMParamsBwd --------------------------
	.section	.nv.constant0._Z25selective_scan_bwd_kernelI32Selective_Scan_bwd_kernel_traitsILi32ELi4ELb0ELb1ELb0ELb1ELb1EN3c104HalfENS1_7complexIfEEEEv12SSMParamsBwd,"a",@progbits
	.sectionflags	@""
	.align	4
.nv.constant0._Z25selective_scan_bwd_kernelI32Selective_Scan_bwd_kernel_traitsILi32ELi4ELb0ELb1ELb0ELb1ELb1EN3c104HalfENS1_7complexIfEEEEv12SSMParamsBwd:
	.zero		848


//--------------------- .nv.constant0._Z25selective_scan_bwd_kernelI32Selective_Scan_bwd_kernel_traitsILi32ELi4ELb0ELb1ELb1ELb0ELb0EN3c104HalfENS1_7complexIfEEEEv12SSMParamsBwd --------------------------
	.section	.nv.constant0._Z25selective_scan_bwd_kernelI32Selective_Scan_bwd_kernel_traitsILi32ELi4ELb0ELb1ELb1ELb0ELb0EN3c104HalfENS1_7complexIfEEEEv12SSMParamsBwd,"a",@progbits
	.sectionflags	@""
	.align	4
.nv.constant0._Z25selective_scan_bwd_kernelI32Selective_Scan_bwd_kernel_traitsILi32ELi4ELb0ELb1ELb1ELb0ELb0EN3c104HalfENS1_7complexIfEEEEv12SSMParamsBwd:
	.zero		848


//--------------------- .nv.constant0._Z25selective_scan_bwd_kernelI32Selective_Scan_bwd_kernel_traitsILi32ELi4ELb0ELb1ELb1ELb0ELb1EN3c104HalfENS1_7complexIfEEEEv12SSMParamsBwd --------------------------
	.section	.nv.constant0._Z25selective_scan_bwd_kernelI32Selective_Scan_bwd_kernel_traitsILi32ELi4ELb0ELb1ELb1ELb0ELb1EN3c104HalfENS1_7complexIfEEEEv12SSMParamsBwd,"a",@progbits
	.sectionflags	@""
	.align	4
.nv.constant0._Z25selective_scan_bwd_kernelI32Selective_Scan_bwd_kernel_traitsILi32ELi4ELb0ELb1ELb1ELb0ELb1EN3c104HalfENS1_7complexIfEEEEv12SSMParamsBwd:
	.zero		848


//--------------------- .nv.constant0._Z25selective_scan_bwd_kernelI32Selective_Scan_bwd_kernel_traitsILi32ELi4ELb0ELb1ELb1ELb1ELb0EN3c104HalfENS1_7complexIfEEEEv12SSMParamsBwd --------------------------
	.section	.nv.constant0._Z25selective_scan_bwd_kernelI32Selective_Scan_bwd_kernel_traitsILi32ELi4ELb0ELb1ELb1ELb1ELb0EN3c104HalfENS1_7complexIfEEEEv12SSMParamsBwd,"a",@progbits
	.sectionflags	@""
	.align	4
.nv.constant0._Z25selective_scan_bwd_kernelI32Selective_Scan_bwd_kernel_traitsILi32ELi4ELb0ELb1ELb1ELb1ELb0EN3c104HalfENS1_7complexIfEEEEv12SSMParamsBwd:
	.zero		848


//--------------------- .nv.constant0._Z25selective_scan_bwd_kernelI32Selective_Scan_bwd_kernel_traitsILi32ELi4ELb0ELb1ELb1ELb1ELb1EN3c104HalfENS1_7complexIfEEEEv12SSMParamsBwd --------------------------
	.section	.nv.constant0._Z25selective_scan_bwd_kernelI32Selective_Scan_bwd_kernel_traitsILi32ELi4ELb0ELb1ELb1ELb1ELb1EN3c104HalfENS1_7complexIfEEEEv12SSMParamsBwd,"a",@progbits
	.sectionflags	@""
	.align	4
.nv.constant0._Z25selective_scan_bwd_kernelI32Selective_Scan_bwd_kernel_traitsILi32ELi4ELb0ELb1ELb1ELb1ELb1EN3c104HalfENS1_7complexIfEEEEv12SSMParamsBwd:
	.zero		848


//--------------------- .nv.constant0._Z25selective_scan_bwd_kernelI32Selective_Scan_bwd_kernel_traitsILi32ELi4ELb1ELb0ELb0ELb0ELb0EN3c104HalfENS1_7complexIfEEEEv12SSMParamsBwd --------------------------
	.section	.nv.constant0._Z25selective_scan_bwd_kernelI32Selective_Scan_bwd_kernel_traitsILi32ELi4ELb1ELb0ELb0ELb0ELb0EN3c104HalfENS1_7complexIfEEEEv12SSMParamsBwd,"a",@progbits
	.sectionflags	@""
	.align	4
.nv.constant0._Z25selective_scan_bwd_kernelI32Selective_Scan_bwd_kernel_traitsILi32ELi4ELb1ELb0ELb0ELb0ELb0EN3c104HalfENS1_7complexIfEEEEv12SSMParamsBwd:
	.zero		848


//--------------------- .nv.constant0._Z25selective_scan_bwd_kernelI32Selective_Scan_bwd_kernel_traitsILi32ELi4ELb1ELb0ELb0ELb0ELb1EN3c104HalfENS1_7complexIfEEEEv12SSMParamsBwd --------------------------
	.section	.nv.constant0._Z25selective_scan_bwd_kernelI32Selective_Scan_bwd_kernel_traitsILi32ELi4ELb1ELb0ELb0ELb0ELb1EN3c104HalfENS1_7complexIfEEEEv12SSMParamsBwd,"a",@progbits
	.sectionflags	@""
	.align	4
.nv.constant0._Z25selective_scan_bwd_kernelI32Selective_Scan_bwd_kernel_traitsILi32ELi4ELb1ELb0ELb0ELb0ELb1EN3c104HalfENS1_7complexIfEEEEv12SSMParamsBwd:
	.zero		848


//--------------------- .nv.constant0._Z25selective_scan_bwd_kernelI32Selective_Scan_bwd_kernel_traitsILi32ELi4ELb1ELb0ELb0ELb1ELb0EN3c104HalfENS1_7complexIfEEEEv12SSMParamsBwd --------------------------
	.section	.nv.constant0._Z25selective_scan_bwd_kernelI32Selective_Scan_bwd_kernel_traitsILi32ELi4ELb1ELb0ELb0ELb1ELb0EN3c104HalfENS1_7complexIfEEEEv12SSMParamsBwd,"a",@progbits
	.sectionflags	@""
	.align	4
.nv.constant0._Z25selective_scan_bwd_kernelI32Selective_Scan_bwd_kernel_traitsILi32ELi4ELb1ELb0ELb0ELb1ELb0EN3c104HalfENS1_7complexIfEEEEv12SSMParamsBwd:
	.zero		848


//--------------------- .nv.constant0._Z25selective_scan_bwd_kernelI32Selective_Scan_bwd_kernel_traitsILi32ELi4ELb1ELb0ELb0ELb1ELb1EN3c104HalfENS1_7complexIfEEEEv12SSMParamsBwd --------------------------
	.section	.nv.constant0._Z25selective_scan_bwd_kernelI32Selective_Scan_bwd_kernel_traitsILi32ELi4ELb1ELb0ELb0ELb1ELb1EN3c104HalfENS1_7complexIfEEEEv12SSMParamsBwd,"a",@progbits
	.sectionflags	@""
	.align	4
.nv.constant0._Z25selective_scan_bwd_kernelI32Selective_Scan_bwd_kernel_traitsILi32ELi4ELb1ELb0ELb0ELb1ELb1EN3c104HalfENS1_7complexIfEEEEv12SSMParamsBwd:
	.zero		848


//--------------------- .nv.constant0._Z25selective_scan_bwd_kernelI32Selective_Scan_bwd_kernel_traitsILi32ELi4ELb1ELb0ELb1ELb0ELb0EN3c104HalfENS1_7complexIfEEEEv12SSMParamsBwd --------------------------
	.section	.nv.constant0._Z25selective_scan_bwd_kernelI32Selective_Scan_bwd_kernel_traitsILi32ELi4ELb1ELb0ELb1ELb0ELb0EN3c104HalfENS1_7complexIfEEEEv12SSMParamsBwd,"a",@progbits
	.sectionflags	@""
	.align	4
.nv.constant0._Z25selective_scan_bwd_kernelI32Selective_Scan_bwd_kernel_traitsILi32ELi4ELb1ELb0ELb1ELb0ELb0EN3c104HalfENS1_7complexIfEEEEv12SSMParamsBwd:
	.zero		848


//--------------------- .nv.constant0._Z25selective_scan_bwd_kernelI32Selective_Scan_bwd_kernel_traitsILi32ELi4ELb1ELb0ELb1ELb0ELb1EN3c104HalfENS1_7complexIfEEEEv12SSMParamsBwd --------------------------
	.section	.nv.constant0._Z25selective_scan_bwd_kernelI32Selective_Scan_bwd_kernel_traitsILi32ELi4ELb1ELb0ELb1ELb0ELb1EN3c104HalfENS1_7complexIfEEEEv12SSMParamsBwd,"a",@progbits
	.sectionflags	@""
	.align	4
.nv.constant0._Z25selective_scan_bwd_kernelI32Selective_Scan_bwd_kernel_traitsILi32ELi4ELb1ELb0ELb1ELb0ELb1EN3c104HalfENS1_7complexIfEEEEv12SSMParamsBwd:
	.zero		848


//--------------------- .nv.constant0._Z25selective_scan_bwd_kernelI32Selective_Scan_bwd_kernel_traitsILi32ELi4ELb1ELb0ELb1ELb1ELb0EN3c104HalfENS1_7complexIfEEEEv12SSMParamsBwd --------------------------
	.section	.nv.constant0._Z25selective_scan_bwd_kernelI32Selective_Scan_bwd_kernel_traitsILi32ELi4ELb1ELb0ELb1ELb1ELb0EN3c104HalfENS1_7complexIfEEEEv12SSMParamsBwd,"a",@progbits
	.sectionflags	@""
	.align	4
.nv.constant0._Z25selective_scan_bwd_kernelI32Selective_Scan_bwd_kernel_traitsILi32ELi4ELb1ELb0ELb1ELb1ELb0EN3c104HalfENS1_7complexIfEEEEv12SSMParamsBwd:
	.zero		848


//--------------------- .nv.constant0._Z25selective_scan_bwd_kernelI32Selective_Scan_bwd_kernel_traitsILi32ELi4ELb1ELb0ELb1ELb1ELb1EN3c104HalfENS1_7complexIfEEEEv12SSMParamsBwd --------------------------
	.section	.nv.constant0._Z25selective_scan_bwd_kernelI32Selective_Scan_bwd_kernel_traitsILi32ELi4ELb1ELb0ELb1ELb1ELb1EN3c104HalfENS1_7complexIfEEEEv12SSMParamsBwd,"a",@progbits
	.sectionflags	@""
	.align	4
.nv.constant0._Z25selective_scan_bwd_kernelI32Selective_Scan_bwd_kernel_traitsILi32ELi4ELb1ELb0ELb1ELb1ELb1EN3c104HalfENS1_7complexIfEEEEv12SSMParamsBwd:
	.zero		848


//--------------------- .nv.constant0._Z25selective_scan_bwd_kernelI32Selective_Scan_bwd_kernel_traitsILi32ELi4ELb1ELb1ELb0ELb0ELb0EN3c104HalfENS1_7complexIfEEEEv12SSMParamsBwd --------------------------
	.section	.nv.constant0._Z25selective_scan_bwd_kernelI32Selective_Scan_bwd_kernel_traitsILi32ELi4ELb1ELb1ELb0ELb0ELb0EN3c104HalfENS1_7complexIfEEEEv12SSMParamsBwd,"a",@progbits
	.sectionflags	@""
	.align	4
.nv.constant0._Z25selective_scan_bwd_kernelI32Selective_Scan_bwd_kernel_traitsILi32ELi4ELb1ELb1ELb0ELb0ELb0EN3c104HalfENS1_7complexIfEEEEv12SSMParamsBwd:
	.zero		848


//--------------------- .nv.constant0._Z25selective_scan_bwd_kernelI32Selective_Scan_bwd_kernel_traitsILi32ELi4ELb1ELb1ELb0ELb0ELb1EN3c104HalfENS1_7complexIfEEEEv12SSMParamsBwd --------------------------
	.section	.nv.constant0._Z25selective_scan_bwd_kernelI32Selective_Scan_bwd_kernel_traitsILi32ELi4ELb1ELb1ELb0ELb0ELb1EN3c104HalfENS1_7complexIfEEEEv12SSMParamsBwd,"a",@progbits
	.sectionflags	@""
	.align	4
.nv.constant0._Z25selective_scan_bwd_kernelI32Selective_Scan_bwd_kernel_traitsILi32ELi4ELb1ELb1ELb0ELb0ELb1EN3c104HalfENS1_7complexIfEEEEv12SSMParamsBwd:
	.zero		848


//--------------------- .nv.constant0._Z25selective_scan_bwd_kernelI32Selective_Scan_bwd_kernel_traitsILi32ELi4ELb1ELb1ELb0ELb1ELb0EN3c104HalfENS1_7complexIfEEEEv12SSMParamsBwd --------------------------
	.section	.nv.constant0._Z25selective_scan_bwd_kernelI32Selective_Scan_bwd_kernel_traitsILi32ELi4ELb1ELb1ELb0ELb1ELb0EN3c104HalfENS1_7complexIfEEEEv12SSMParamsBwd,"a",@progbits
	.sectionflags	@""
	.align	4
.nv.constant0._Z25selective_scan_bwd_kernelI32Selective_Scan_bwd_kernel_traitsILi32ELi4ELb1ELb1ELb0ELb1ELb0EN3c104HalfENS1_7complexIfEEEEv12SSMParamsBwd:
	.zero		848


//--------------------- .nv.constant0._Z25selective_scan_bwd_kernelI32Selective_Scan_bwd_kernel_traitsILi32ELi4ELb1ELb1ELb0ELb1ELb1EN3c104HalfENS1_7complexIfEEEEv12SSMParamsBwd --------------------------
	.section	.nv.constant0._Z25selective_scan_bwd_kernelI32Selective_Scan_bwd_kernel_traitsILi32ELi4ELb1ELb1ELb0ELb1ELb1EN3c104HalfENS1_7complexIfEEEEv12SSMParamsBwd,"a",@progbits
	.sectionflags	@""
	.align	4
.nv.constant0._Z25selective_scan_bwd_kernelI32Selective_Scan_bwd_kernel_traitsILi32ELi4ELb1ELb1ELb0ELb1ELb1EN3c104HalfENS1_7complexIfEEEEv12SSMParamsBwd:
	.zero		848


//--------------------- .nv.constant0._Z25selective_scan_bwd_kernelI32Selective_Scan_bwd_kernel_traitsILi32ELi4ELb1ELb1ELb1ELb0ELb0EN3c104HalfENS1_7complexIfEEEEv12SSMParamsBwd --------------------------
	.section	.nv.constant0._Z25selective_scan_bwd_kernelI32Selective_Scan_bwd_kernel_traitsILi32ELi4ELb1ELb1ELb1ELb0ELb0EN3c104HalfENS1_7complexIfEEEEv12SSMParamsBwd,"a",@progbits
	.sectionflags	@""
	.align	4
.nv.constant0._Z25selective_scan_bwd_kernelI32Selective_Scan_bwd_kernel_traitsILi32ELi4ELb1ELb1ELb1ELb0ELb0EN3c104HalfENS1_7complexIfEEEEv12SSMParamsBwd:
	.zero		848


//--------------------- .nv.constant0._Z25selective_scan_bwd_kernelI32Selective_Scan_bwd_kernel_traitsILi32ELi4ELb1ELb1ELb1ELb0ELb1EN3c104HalfENS1_7complexIfEEEEv12SSMParamsBwd --------------------------
	.section	.nv.constant0._Z25selective_scan_bwd_kernelI32Selective_Scan_bwd_kernel_traitsILi32ELi4ELb1ELb1ELb1ELb0ELb1EN3c104HalfENS1_7complexIfEEEEv12SSMParamsBwd,"a",@progbits
	.sectionflags	@""
	.align	4
.nv.constant0._Z25selective_scan_bwd_kernelI32Selective_Scan_bwd_kernel_traitsILi32ELi4ELb1ELb1ELb1ELb0ELb1EN3c104HalfENS1_7complexIfEEEEv12SSMParamsBwd:
	.zero		848


//--------------------- .nv.constant0._Z25selective_scan_bwd_kernelI32Selective_Scan_bwd_kernel_traitsILi32ELi4ELb1ELb1ELb1ELb1ELb0EN3c104HalfENS1_7complexIfEEEEv12SSMParamsBwd --------------------------
	.section	.nv.constant0._Z25selective_scan_bwd_kernelI32Selective_Scan_bwd_kernel_traitsILi32ELi4ELb1ELb1ELb1ELb1ELb0EN3c104HalfENS1_7complexIfEEEEv12SSMParamsBwd,"a",@progbits
	.sectionflags	@""
	.align	4
.nv.constant0._Z25selective_scan_bwd_kernelI32Selective_Scan_bwd_kernel_traitsILi32ELi4ELb1ELb1ELb1ELb1ELb0EN3c104HalfENS1_7complexIfEEEEv12SSMParamsBwd:
	.zero		848


//--------------------- .nv.constant0._Z25selective_scan_bwd_kernelI32Selective_Scan_bwd_kernel_traitsILi32ELi4ELb1ELb1ELb1ELb1ELb1EN3c104HalfENS1_7complexIfEEEEv12SSMParamsBwd --------------------------
	.section	.nv.constant0._Z25selective_scan_bwd_kernelI32Selective_Scan_bwd_kernel_traitsILi32ELi4ELb1ELb1ELb1ELb1ELb1EN3c104HalfENS1_7complexIfEEEEv12SSMParamsBwd,"a",@progbits
	.sectionflags	@""
	.align	4
.nv.constant0._Z25selective_scan_bwd_kernelI32Selective_Scan_bwd_kernel_traitsILi32ELi4ELb1ELb1ELb1ELb1ELb1EN3c104HalfENS1_7complexIfEEEEv12SSMParamsBwd:
	.zero		848


//--------------------- .text._Z25selective_scan_bwd_kernelI32Selective_Scan_bwd_kernel_traitsILi128ELi16ELb0ELb0ELb0ELb0ELb0EN3c104HalfENS1_7complexIfEEEEv12SSMParamsBwd --------------------------
	.section	.text._Z25selective_scan_bwd_kernelI32Selective_Scan_bwd_kernel_traitsILi128ELi16ELb0ELb0ELb0ELb0ELb0EN3c104HalfENS1_7complexIfEEEEv12SSMParamsBwd,"ax",@progbits
	.sectioninfo	@"SHI_REGISTERS=253"
	.align	128
        .global         _Z25selective_scan_bwd_kernelI32Selective_Scan_bwd_kernel_traitsILi128ELi16ELb0ELb0ELb0ELb0ELb0EN3c104HalfENS1_7complexIfEEEEv12SSMParamsBwd
        .type           _Z25selective_scan_bwd_kernelI32Selective_Scan_bwd_kernel_traitsILi128ELi16ELb0ELb0ELb0ELb0ELb0EN3c104HalfENS1_7complexIfEEEEv12SSMParamsBwd,@function
        .size           _Z25selective_scan_bwd_kernelI32Selective_Scan_bwd_kernel_traitsILi128ELi16ELb0ELb0ELb0ELb0ELb0EN3c104HalfENS1_7complexIfEEEEv12SSMParamsBwd,(.L_x_14434 - _Z25selective_scan_bwd_kernelI32Selective_Scan_bwd_kernel_traitsILi128ELi16ELb0ELb0ELb0ELb0ELb0EN3c104HalfENS1_7complexIfEEEEv12SSMParamsBwd)
        .other          _Z25selective_scan_bwd_kernelI32Selective_Scan_bwd_kernel_traitsILi128ELi16ELb0ELb0ELb0ELb0ELb0EN3c104HalfENS1_7complexIfEEEEv12SSMParamsBwd,@"STO_CUDA_ENTRY STV_DEFAULT"
_Z25selective_scan_bwd_kernelI32Selective_Scan_bwd_kernel_traitsILi128ELi16ELb0ELb0ELb0ELb0ELb0EN3c104HalfENS1_7complexIfEEEEv12SSMParamsBwd:
.text._Z25selective_scan_bwd_kernelI32Selective_Scan_bwd_kernel_traitsILi128ELi16ELb0ELb0ELb0ELb0ELb0EN3c104HalfENS1_7complexIfEEEEv12SSMParamsBwd:
[----:B------:R-:W-:Y:S02]  /*0000*/  MOV R1, c[0x0][0x28] ;  /* 0x00000a0000017a02 */ /* 0x000fe40000000f00 */
[----:B------:R-:W0:Y:S01]  /*0010*/  S2R R0, SR_CTAID.Y ;  /* 0x0000000000007919 */ /* 0x000e220000002600 */
[----:B------:R-:W-:Y:S01]  /*0020*/  ISETP.NE.U32.AND P1, PT, RZ, c[0x0][0x238], PT ;  /* 0x00008e00ff007a0c */ /* 0x000fe20003f25070 */
[----:B------:R-:W-:Y:S01]  /*0030*/  ULDC.64 UR6, c[0x0][0x118] ;  /* 0x0000460000067ab9 */ /* 0x000fe20000000a00 */
[----:B------:R-:W-:Y:S02]  /*0040*/  ISETP.NE.U32.AND P2, PT, RZ, c[0x0][0x250], PT ;  /* 0x00009400ff007a0c */ /* 0x000fe40003f45070 */
[----:B------:R-:W-:Y:S02]  /*0050*/  ISETP.NE.AND.EX P1, PT, RZ, c[0x0][0x23c], PT, P1 ;  /* 0x00008f00ff007a0c */ /* 0x000fe40003f25310 */
[----:B------:R-:W-:Y:S02]  /*0060*/  ISETP.NE.AND.EX P2, PT, RZ, c[0x0][0x254], PT, P2 ;  /* 0x00009500ff007a0c */ /* 0x000fe40003f45320 */
[----:B0-----:R-:W-:-:S09]  /*0070*/  SHF.R.S32.HI R3, RZ, 0x1f, R0 ;  /* 0x0000001fff037819 */ /* 0x001fd20000011400 */
[C---:B------:R-:W-:Y:S02]  /*0080*/  @P1 LEA R8, P0, R0.reuse, c[0x0][0x238], 0x2 ;  /* 0x00008e0000081a11 */ /* 0x040fe400078010ff */
[C---:B------:R-:W-:Y:S02]  /*0090*/  @P2 LEA R10, P3, R0.reuse, c[0x0][0x250], 0x2 ;  /* 0x00009400000a2a11 */ /* 0x040fe400078610ff */
[C-C-:B------:R-:W-:Y:S02]  /*00a0*/  @P1 LEA.HI.X R9, R0.reuse, c[0x0][0x23c], R3.reuse, 0x2, P0 ;  /* 0x00008f0000091a11 */ /* 0x140fe400000f1403 */
[----:B------:R-:W-:-:S03]  /*00b0*/  @P2 LEA.HI.X R11, R0, c[0x0][0x254], R3, 0x2, P3 ;  /* 0x00009500000b2a11 */ /* 0x000fc600018f1403 */
[----:B------:R0:W2:Y:S04]  /*00c0*/  @P1 LDG.E R12, [R8.64] ;  /* 0x00000006080c1981 */ /* 0x0000a8000c1e1900 */
[----:B------:R1:W3:Y:S01]  /*00d0*/  @P2 LDG.E R13, [R10.64] ;  /* 0x000000060a0d2981 */ /* 0x0002e2000c1e1900 */
[----:B------:R-:W-:Y:S01]  /*00e0*/  MOV R18, c[0x0][0x174] ;  /* 0x00005d0000127a02 */ /* 0x000fe20000000f00 */
[C---:B------:R-:W-:Y:S01]  /*00f0*/  IMAD R17, R3.reuse, c[0x0][0x1d8], RZ ;  /* 0x0000760003117a24 */ /* 0x040fe200078e02ff */
[----:B------:R-:W-:Y:S01]  /*0100*/  UMOV UR4, URZ ;  /* 0x0000003f00047c82 */ /* 0x000fe20008000000 */
[----:B------:R-:W4:Y:S01]  /*0110*/  S2R R5, SR_CTAID.X ;  /* 0x0000000000057919 */ /* 0x000f220000002500 */
[----:B------:R-:W-:Y:S01]  /*0120*/  IMAD R23, R3, c[0x0][0x280], RZ ;  /* 0x0000a00003177a24 */ /* 0x000fe200078e02ff */
[----:B------:R-:W-:Y:S01]  /*0130*/  ISETP.GE.AND P5, PT, R18, 0x1, PT ;  /* 0x000000011200780c */ /* 0x000fe20003fa6270 */
[----:B------:R-:W-:Y:S01]  /*0140*/  UMOV UR5, URZ ;  /* 0x0000003f00057c82 */ /* 0x000fe20008000000 */
[----:B------:R-:W-:Y:S01]  /*0150*/  CS2R R206, SRZ ;  /* 0x0000000000ce7805 */ /* 0x000fe2000001ff00 */
[----:B------:R-:W-:Y:S01]  /*0160*/  IMAD R23, R0, c[0x0][0x284], R23 ;  /* 0x0000a10000177a24 */ /* 0x000fe200078e0217 */
[----:B------:R-:W-:Y:S01]  /*0170*/  CS2R R204, SRZ ;  /* 0x0000000000cc7805 */ /* 0x000fe2000001ff00 */
[----:B----4-:R-:W-:Y:S01]  /*0180*/  SHF.R.S32.HI R2, RZ, 0x1f, R5 ;  /* 0x0000001fff027819 */ /* 0x010fe20000011405 */
[----:B------:R-:W-:-:S04]  /*0190*/  IMAD.WIDE.U32 R6, R5, c[0x0][0x1d0], RZ ;  /* 0x0000740005067a25 */ /* 0x000fc800078e00ff */
[C---:B------:R-:W-:Y:S02]  /*01a0*/  IMAD R4, R2.reuse, c[0x0][0x1d0], RZ ;  /* 0x0000740002047a24 */ /* 0x040fe400078e02ff */
[----:B------:R-:W-:Y:S02]  /*01b0*/  IMAD R14, R2, c[0x0][0x1e0], RZ ;  /* 0x00007800020e7a24 */ /* 0x000fe400078e02ff */
[C---:B------:R-:W-:Y:S01]  /*01c0*/  IMAD R15, R5.reuse, c[0x0][0x1d4], R4 ;  /* 0x00007500050f7a24 */ /* 0x040fe200078e0204 */
[----:B------:R-:W-:Y:S01]  /*01d0*/  SHF.L.U32 R4, R18, 0xb, RZ ;  /* 0x0000000b12047819 */ /* 0x000fe200000006ff */
[----:B------:R-:W-:Y:S02]  /*01e0*/  IMAD R16, R2, c[0x0][0x278], RZ ;  /* 0x00009e0002107a24 */ /* 0x000fe400078e02ff */
[----:B0-----:R-:W-:Y:S01]  /*01f0*/  IMAD.WIDE.U32 R8, R5, c[0x0][0x1e0], RZ ;  /* 0x0000780005087a25 */ /* 0x001fe200078e00ff */
[----:B------:R-:W-:Y:S02]  /*0200*/  IADD3 R7, R7, R15, RZ ;  /* 0x0000000f07077210 */ /* 0x000fe40007ffe0ff */
[----:B------:R-:W-:Y:S01]  /*0210*/  IADD3 R15, R4, -0x800, RZ ;  /* 0xfffff800040f7810 */ /* 0x000fe20007ffe0ff */
[----:B------:R-:W-:-:S02]  /*0220*/  IMAD R19, R5, c[0x0][0x1e4], R14 ;  /* 0x0000790005137a24 */ /* 0x000fc400078e020e */
[----:B------:R-:W-:-:S03]  /*0230*/  IMAD.WIDE.U32 R6, R0, c[0x0][0x1d8], R6 ;  /* 0x0000760000067a25 */ /* 0x000fc600078e0006 */
[----:B------:R-:W-:Y:S01]  /*0240*/  IADD3 R9, R9, R19, RZ ;  /* 0x0000001309097210 */ /* 0x000fe20007ffe0ff */
[----:B-1----:R-:W-:Y:S01]  /*0250*/  IMAD.WIDE.U32 R10, R5, c[0x0][0x278], RZ ;  /* 0x00009e00050a7a25 */ /* 0x002fe200078e00ff */
[----:B------:R-:W-:-:S03]  /*0260*/  IADD3 R19, P0, R15, R6, RZ ;  /* 0x000000060f137210 */ /* 0x000fc60007f1e0ff */
[----:B------:R-:W-:Y:S01]  /*0270*/  IMAD R21, R5, c[0x0][0x27c], R16 ;  /* 0x00009f0005157a24 */ /* 0x000fe200078e0210 */
[----:B------:R-:W-:Y:S01]  /*0280*/  LEA R18, P4, R19, c[0x0][0x240], 0x1 ;  /* 0x0000900013127a11 */ /* 0x000fe200078808ff */
[C---:B------:R-:W-:Y:S01]  /*0290*/  IMAD R14, R0.reuse, c[0x0][0x1dc], R17 ;  /* 0x00007700000e7a24 */ /* 0x040fe200078e0211 */
[----:B------:R-:W-:Y:S02]  /*02a0*/  SHF.R.S32.HI R17, RZ, 0x1f, R15 ;  /* 0x0000001fff117819 */ /* 0x000fe4000001140f */
[----:B------:R-:W-:Y:S01]  /*02b0*/  IADD3 R11, R11, R21, RZ ;  /* 0x000000150b0b7210 */ /* 0x000fe20007ffe0ff */
[----:B------:R-:W-:Y:S01]  /*02c0*/  IMAD R21, R3, c[0x0][0x1e8], RZ ;  /* 0x00007a0003157a24 */ /* 0x000fe200078e02ff */
[----:B------:R-:W-:Y:S01]  /*02d0*/  IADD3.X R14, R17, R7, R14, P0, !PT ;  /* 0x00000007110e7210 */ /* 0x000fe200007fe40e */
[C---:B------:R-:W-:Y:S01]  /*02e0*/  IMAD.WIDE.U32 R6, R0.reuse, c[0x0][0x1e8], R8 ;  /* 0x00007a0000067a25 */ /* 0x040fe200078e0008 */
[----:B------:R-:W-:Y:S02]  /*02f0*/  ISETP.NE.U32.AND P0, PT, RZ, c[0x0][0x260], PT ;  /* 0x00009800ff007a0c */ /* 0x000fe40003f05070 */
[----:B------:R-:W-:Y:S01]  /*0300*/  LEA.HI.X R19, R19, c[0x0][0x244], R14, 0x1, P4 ;  /* 0x0000910013137a11 */ /* 0x000fe200020f0c0e */
[----:B------:R-:W-:Y:S01]  /*0310*/  IMAD.WIDE.U32 R8, R0, c[0x0][0x280], R10 ;  /* 0x0000a00000087a25 */ /* 0x000fe200078e000a */
[----:B------:R-:W-:-:S02]  /*0320*/  IADD3 R6, P6, R15, R6, RZ ;  /* 0x000000060f067210 */ /* 0x000fc40007fde0ff */
[----:B------:R-:W-:Y:S01]  /*0330*/  ISETP.NE.AND.EX P0, PT, RZ, c[0x0][0x264], PT, P0 ;  /* 0x00009900ff007a0c */ /* 0x000fe20003f05300 */
[----:B------:R-:W-:Y:S01]  /*0340*/  IMAD R21, R0, c[0x0][0x1ec], R21 ;  /* 0x00007b0000157a24 */ /* 0x000fe200078e0215 */
[----:B------:R-:W-:Y:S02]  /*0350*/  IADD3 R15, P3, R15, R8, RZ ;  /* 0x000000080f0f7210 */ /* 0x000fe40007f7e0ff */
[----:B------:R-:W-:Y:S02]  /*0360*/  ISETP.NE.U32.AND P4, PT, RZ, c[0x0][0x348], PT ;  /* 0x0000d200ff007a0c */ /* 0x000fe40003f85070 */
[C---:B------:R-:W-:Y:S02]  /*0370*/  IADD3.X R8, R17.reuse, R9, R23, P3, !PT ;  /* 0x0000000911087210 */ /* 0x040fe40001ffe417 */
[----:B------:R-:W-:Y:S02]  /*0380*/  ISETP.NE.U32.AND P3, PT, RZ, c[0x0][0x328], PT ;  /* 0x0000ca00ff007a0c */ /* 0x000fe40003f65070 */
[----:B------:R-:W-:-:S02]  /*0390*/  IADD3.X R7, R17, R7, R21, P6, !PT ;  /* 0x0000000711077210 */ /* 0x000fc400037fe415 */
[C---:B------:R-:W-:Y:S02]  /*03a0*/  LEA R16, P6, R6.reuse, c[0x0][0x248], 0x1 ;  /* 0x0000920006107a11 */ /* 0x040fe400078c08ff */
[----:B------:R-:W-:Y:S02]  /*03b0*/  ISETP.NE.AND.EX P3, PT, RZ, c[0x0][0x32c], PT, P3 ;  /* 0x0000cb00ff007a0c */ /* 0x000fe40003f65330 */
[----:B------:R-:W-:Y:S02]  /*03c0*/  ISETP.NE.AND.EX P4, PT, RZ, c[0x0][0x34c], PT, P4 ;  /* 0x0000d300ff007a0c */ /* 0x000fe40003f85340 */
[----:B------:R-:W-:Y:S01]  /*03d0*/  LEA.HI.X R17, R6, c[0x0][0x24c], R7, 0x1, P6 ;  /* 0x0000930006117a11 */ /* 0x000fe200030f0c07 */
[----:B------:R-:W-:Y:S01]  /*03e0*/  @P0 IMAD R6, R5, c[0x0][0x164], R0 ;  /* 0x0000590005060a24 */ /* 0x000fe200078e0200 */
[----:B------:R-:W-:Y:S02]  /*03f0*/  @P0 MOV R211, 0x10 ;  /* 0x0000001000d30802 */ /* 0x000fe40000000f00 */
[----:B------:R-:W-:Y:S01]  /*0400*/  LEA R14, P6, R15, c[0x0][0x308], 0x1 ;  /* 0x0000c2000f0e7a11 */ /* 0x000fe200078c08ff */
[----:B------:R-:W-:-:S04]  /*0410*/  @P0 IMAD R6, R6, c[0x0][0x174], RZ ;  /* 0x00005d0006060a24 */ /* 0x000fc800078e02ff */
[----:B------:R-:W-:-:S04]  /*0420*/  @P0 IMAD R6, R6, c[0x0][0x16c], RZ ;  /* 0x00005b0006060a24 */ /* 0x000fc800078e02ff */
[----:B------:R-:W-:Y:S02]  /*0430*/  @P0 IMAD.WIDE R210, R6, R211, c[0x0][0x260] ;  /* 0x0000980006d20625 */ /* 0x000fe400078e02d3 */
[----:B------:R-:W-:Y:S01]  /*0440*/  CS2R R6, SRZ ;  /* 0x0000000000067805 */ /* 0x000fe2000001ff00 */
[----:B------:R-:W-:Y:S01]  /*0450*/  @!P0 CS2R R210, SRZ ;  /* 0x0000000000d28805 */ /* 0x000fe2000001ff00 */
[----:B--2---:R0:W1:Y:S01]  /*0460*/  @P1 R2UR UR4, R12 ;  /* 0x000000000c0413c2 */ /* 0x00406200000e0000 */
[----:B------:R-:W-:-:S04]  /*0470*/  @P3 LEA R206, P1, R0, c[0x0][0x328], 0x2 ;  /* 0x0000ca0000ce3a11 */ /* 0x000fc800078210ff */
[----:B------:R-:W-:-:S03]  /*0480*/  @P3 LEA.HI.X R207, R0, c[0x0][0x32c], R3, 0x2, P1 ;  /* 0x0000cb0000cf3a11 */ /* 0x000fc600008f1403 */
[----:B---3--:R2:W3:Y:S01]  /*0490*/  @P2 R2UR UR5, R13 ;  /* 0x000000000d0523c2 */ /* 0x0084e200000e0000 */
[C---:B------:R-:W-:Y:S02]  /*04a0*/  @P4 LEA R204, P2, R0.reuse, c[0x0][0x348], 0x2 ;  /* 0x0000d20000cc4a11 */ /* 0x040fe400078410ff */
[----:B0-----:R-:W-:Y:S02]  /*04b0*/  LEA.HI.X R12, R15, c[0x0][0x30c], R8, 0x1, P6 ;  /* 0x0000c3000f0c7a11 */ /* 0x001fe400030f0c08 */
[----:B------:R-:W-:Y:S01]  /*04c0*/  @P4 LEA.HI.X R205, R0, c[0x0][0x34c], R3, 0x2, P2 ;  /* 0x0000d30000cd4a11 */ /* 0x000fe200010f1403 */
[----:B------:R-:W-:Y:S05]  /*04d0*/  @!P5 BRA `(.L_x_0) ;  /* 0x000097100000d947 */ /* 0x000fea0003800000 */
[----:B------:R-:W0:Y:S01]  /*04e0*/  S2R R8, SR_TID.X ;  /* 0x0000000000087919 */ /* 0x000e220000002100 */
[----:B------:R4:W2:Y:S01]  /*04f0*/  R2UR UR12, R18 ;  /* 0x00000000120c73c2 */ /* 0x0008a200000e0000 */
[----:B------:R-:W-:Y:S02]  /*0500*/  HFMA2.MMA R11, -RZ, RZ, 0, 0 ;  /* 0x00000000ff0b7435 */ /* 0x000fe400000001ff */
[----:B------:R-:W3:Y:S05]  /*0510*/  S2R R9, SR_LANEID ;  /* 0x0000000000097919 */ /* 0x000eea0000000000 */
[----:B------:R4:W1:Y:S08]  /*0520*/  R2UR UR13, R19 ;  /* 0x00000000130d73c2 */ /* 0x00087000000e0000 */
[----:B------:R4:W1:Y:S01]  /*0530*/  R2UR UR10, R16 ;  /* 0x00000000100a73c2 */ /* 0x00086200000e0000 */
[----:B0-----:R-:W-:-:S07]  /*0540*/  SHF.R.S32.HI R7, RZ, 0x1f, R8 ;  /* 0x0000001fff077819 */ /* 0x001fce0000011408 */
[----:B------:R4:W0:Y:S01]  /*0550*/  R2UR UR11, R17 ;  /* 0x00000000110b73c2 */ /* 0x00082200000e0000 */
[----:B------:R-:W-:Y:S02]  /*0560*/  LEA.HI R10, R7, R8, RZ, 0x5 ;  /* 0x00000008070a7211 */ /* 0x000fe400078f28ff */
[----:B------:R-:W-:Y:S02]  /*0570*/  CS2R R6, SRZ ;  /* 0x0000000000067805 */ /* 0x000fe4000001ff00 */
[----:B------:R-:W-:-:S03]  /*0580*/  SHF.R.S32.HI R10, RZ, 0x5, R10 ;  /* 0x00000005ff0a7819 */ /* 0x000fc6000001140a */
[----:B------:R4:W0:Y:S08]  /*0590*/  R2UR UR8, R14 ;  /* 0x000000000e0873c2 */ /* 0x00083000000e0000 */
[----:B-123--:R4:W0:Y:S02]  /*05a0*/  R2UR UR9, R12 ;  /* 0x000000000c0973c2 */ /* 0x00e82400000e0000 */
.L_x_43:
[----:B------:R-:W-:Y:S01]  /*05b0*/  SHF.L.U32 R13, R8, 0x4, RZ ;  /* 0x00000004080d7819 */ /* 0x000fe200000006ff */
[----:B------:R-:W-:Y:S01]  /*05c0*/  BAR.SYNC.DEFER_BLOCKING 0x0 ;  /* 0x0000000000007b1d */ /* 0x000fe20000010000 */
[----:B----4-:R-:W-:-:S02]  /*05d0*/  IADD3 R12, -R11, c[0x0][0x174], RZ ;  /* 0x00005d000b0c7a10 */ /* 0x010fc40007ffe1ff */
[----:B------:R-:W-:Y:S02]  /*05e0*/  LOP3.LUT R34, R13, 0xfffffe00, RZ, 0xc0, !PT ;  /* 0xfffffe000d227812 */ /* 0x000fe400078ec0ff */
[----:B------:R-:W-:Y:S02]  /*05f0*/  LEA R13, R12, 0xfffff800, 0xb ;  /* 0xfffff8000c0d7811 */ /* 0x000fe400078e58ff */
[----:B------:R-:W-:Y:S02]  /*0600*/  LOP3.LUT R14, R34, 0x1f, R8, 0xf8, !PT ;  /* 0x0000001f220e7812 */ /* 0x000fe400078ef808 */
[----:B------:R-:W-:Y:S02]  /*0610*/  IADD3 R81, -R13, c[0x0][0x168], RZ ;  /* 0x00005a000d517a10 */ /* 0x000fe40007ffe1ff */
[C---:B------:R-:W-:Y:S02]  /*0620*/  LOP3.LUT R50, R14.reuse, 0x20, RZ, 0xfc, !PT ;  /* 0x000000200e327812 */ /* 0x040fe400078efcff */
[----:B------:R-:W-:-:S02]  /*0630*/  ISETP.GE.AND P2, PT, R14, R81, PT ;  /* 0x000000510e00720c */ /* 0x000fc40003f46270 */
[----:B------:R-:W-:Y:S02]  /*0640*/  ISETP.GE.AND P1, PT, R50, R81, PT ;  /* 0x000000513200720c */ /* 0x000fe40003f26270 */
[----:B------:R-:W-:Y:S02]  /*0650*/  MOV R16, UR12 ;  /* 0x0000000c00107c02 */ /* 0x000fe40008000f00 */
[----:B------:R-:W-:Y:S02]  /*0660*/  MOV R17, UR13 ;  /* 0x0000000d00117c02 */ /* 0x000fe40008000f00 */
[C---:B------:R-:W-:Y:S02]  /*0670*/  LOP3.LUT R51, R14.reuse, 0x40, RZ, 0xfc, !PT ;  /* 0x000000400e337812 */ /* 0x040fe400078efcff */
[C---:B------:R-:W-:Y:S01]  /*0680*/  LOP3.LUT R52, R14.reuse, 0x60, RZ, 0xfc, !PT ;  /* 0x000000600e347812 */ /* 0x040fe200078efcff */
[----:B------:R-:W-:Y:S01]  /*0690*/  IMAD.WIDE R16, R14, 0x2, R16 ;  /* 0x000000020e107825 */ /* 0x000fe200078e0210 */
[----:B------:R-:W-:-:S02]  /*06a0*/  PRMT R24, RZ, 0x7610, R24 ;  /* 0x00007610ff187816 */ /* 0x000fc40000000018 */
[C---:B------:R-:W-:Y:S02]  /*06b0*/  LOP3.LUT R53, R14.reuse, 0x80, RZ, 0xfc, !PT ;  /* 0x000000800e357812 */ /* 0x040fe400078efcff */
[----:B------:R-:W-:Y:S02]  /*06c0*/  PRMT R25, RZ, 0x7610, R25 ;  /* 0x00007610ff197816 */ /* 0x000fe40000000019 */
[C---:B------:R-:W-:Y:S01]  /*06d0*/  LOP3.LUT R54, R14.reuse, 0xa0, RZ, 0xfc, !PT ;  /* 0x000000a00e367812 */ /* 0x040fe200078efcff */
[----:B------:R1:W2:Y:S01]  /*06e0*/  @!P2 LDG.E.U16 R24, [R16.64] ;  /* 0x000000061018a981 */ /* 0x0002a2000c1e1500 */
[C---:B------:R-:W-:Y:S02]  /*06f0*/  LOP3.LUT R55, R14.reuse, 0xc0, RZ, 0xfc, !PT ;  /* 0x000000c00e377812 */ /* 0x040fe400078efcff */
[----:B------:R-:W-:Y:S01]  /*0700*/  ISETP.GE.AND P0, PT, R51, R81, PT ;  /* 0x000000513300720c */ /* 0x000fe20003f06270 */
[----:B------:R1:W3:Y:S01]  /*0710*/  @!P1 LDG.E.U16 R25, [R16.64+0x40] ;  /* 0x0000400610199981 */ /* 0x0002e2000c1e1500 */
[----:B------:R-:W-:-:S02]  /*0720*/  LOP3.LUT R56, R14, 0xe0, RZ, 0xfc, !PT ;  /* 0x000000e00e387812 */ /* 0x000fc400078efcff */
[-C--:B------:R-:W-:Y:S02]  /*0730*/  ISETP.GE.AND P4, PT, R52, R81.reuse, PT ;  /* 0x000000513400720c */ /* 0x080fe40003f86270 */
[----:B------:R-:W-:Y:S02]  /*0740*/  LOP3.LUT R57, R14, 0x100, RZ, 0xfc, !PT ;  /* 0x000001000e397812 */ /* 0x000fe400078efcff */
[-C--:B------:R-:W-:Y:S02]  /*0750*/  ISETP.GE.AND P6, PT, R53, R81.reuse, PT ;  /* 0x000000513500720c */ /* 0x080fe40003fc6270 */
[-C--:B------:R-:W-:Y:S02]  /*0760*/  ISETP.GE.AND P5, PT, R54, R81.reuse, PT ;  /* 0x000000513600720c */ /* 0x080fe40003fa6270 */
[-C--:B------:R-:W-:Y:S02]  /*0770*/  ISETP.GE.AND P3, PT, R55, R81.reuse, PT ;  /* 0x000000513700720c */ /* 0x080fe40003f66270 */
[----:B------:R-:W-:-:S02]  /*0780*/  ISETP.GE.AND P2, PT, R56, R81, PT ;  /* 0x000000513800720c */ /* 0x000fc40003f46270 */
[----:B------:R-:W-:Y:S02]  /*0790*/  ISETP.GE.AND P1, PT, R57, R81, PT ;  /* 0x000000513900720c */ /* 0x000fe40003f26270 */
[----:B------:R-:W-:Y:S02]  /*07a0*/  PRMT R26, RZ, 0x7610, R26 ;  /* 0x00007610ff1a7816 */ /* 0x000fe4000000001a */
[----:B------:R-:W-:Y:S02]  /*07b0*/  PRMT R27, RZ, 0x7610, R27 ;  /* 0x00007610ff1b7816 */ /* 0x000fe4000000001b */
[----:B------:R-:W-:Y:S02]  /*07c0*/  PRMT R28, RZ, 0x7610, R28 ;  /* 0x00007610ff1c7816 */ /* 0x000fe4000000001c */
[----:B------:R-:W-:Y:S01]  /*07d0*/  PRMT R29, RZ, 0x7610, R29 ;  /* 0x00007610ff1d7816 */ /* 0x000fe2000000001d */
[----:B------:R1:W4:Y:S01]  /*07e0*/  @!P0 LDG.E.U16 R26, [R16.64+0x80] ;  /* 0x00008006101a8981 */ /* 0x000322000c1e1500 */
[----:B------:R-:W-:-:S02]  /*07f0*/  LOP3.LUT R58, R14, 0x120, RZ, 0xfc, !PT ;  /* 0x000001200e3a7812 */ /* 0x000fc400078efcff */
[----:B------:R-:W-:Y:S01]  /*0800*/  PRMT R30, RZ, 0x7610, R30 ;  /* 0x00007610ff1e7816 */ /* 0x000fe2000000001e */
[----:B------:R1:W5:Y:S01]  /*0810*/  @!P4 LDG.E.U16 R27, [R16.64+0xc0] ;  /* 0x0000c006101bc981 */ /* 0x000362000c1e1500 */
[C---:B------:R-:W-:Y:S02]  /*0820*/  LOP3.LUT R59, R14.reuse, 0x140, RZ, 0xfc, !PT ;  /* 0x000001400e3b7812 */ /* 0x040fe400078efcff */
[----:B------:R-:W-:Y:S01]  /*0830*/  PRMT R31, RZ, 0x7610, R31 ;  /* 0x00007610ff1f7816 */ /* 0x000fe2000000001f */
[----:B------:R1:W5:Y:S01]  /*0840*/  @!P6 LDG.E.U16 R28, [R16.64+0x100] ;  /* 0x00010006101ce981 */ /* 0x000362000c1e1500 */
[C---:B------:R-:W-:Y:S02]  /*0850*/  LOP3.LUT R60, R14.reuse, 0x160, RZ, 0xfc, !PT ;  /* 0x000001600e3c7812 */ /* 0x040fe400078efcff */
[----:B------:R-:W-:Y:S01]  /*0860*/  PRMT R32, RZ, 0x7610, R32 ;  /* 0x00007610ff207816 */ /* 0x000fe20000000020 */
[----:B------:R1:W5:Y:S01]  /*0870*/  @!P5 LDG.E.U16 R29, [R16.64+0x140] ;  /* 0x00014006101dd981 */ /* 0x000362000c1e1500 */
[----:B------:R-:W-:-:S02]  /*0880*/  LOP3.LUT R61, R14, 0x180, RZ, 0xfc, !PT ;  /* 0x000001800e3d7812 */ /* 0x000fc400078efcff */
[----:B------:R-:W-:Y:S01]  /*0890*/  LOP3.LUT R62, R14, 0x1a0, RZ, 0xfc, !PT ;  /* 0x000001a00e3e7812 */ /* 0x000fe200078efcff */
[----:B------:R1:W5:Y:S01]  /*08a0*/  @!P3 LDG.E.U16 R30, [R16.64+0x180] ;  /* 0x00018006101eb981 */ /* 0x000362000c1e1500 */
[-C--:B------:R-:W-:Y:S02]  /*08b0*/  ISETP.GE.AND P0, PT, R58, R81.reuse, PT ;  /* 0x000000513a00720c */ /* 0x080fe40003f06270 */
[C---:B------:R-:W-:Y:S01]  /*08c0*/  LOP3.LUT R63, R14.reuse, 0x1c0, RZ, 0xfc, !PT ;  /* 0x000001c00e3f7812 */ /* 0x040fe200078efcff */
[----:B------:R1:W5:Y:S01]  /*08d0*/  @!P2 LDG.E.U16 R31, [R16.64+0x1c0] ;  /* 0x0001c006101fa981 */ /* 0x000362000c1e1500 */
[-C--:B------:R-:W-:Y:S02]  /*08e0*/  ISETP.GE.AND P4, PT, R59, R81.reuse, PT ;  /* 0x000000513b00720c */ /* 0x080fe40003f86270 */
[----:B------:R-:W-:Y:S01]  /*08f0*/  LOP3.LUT R64, R14, 0x1e0, RZ, 0xfc, !PT ;  /* 0x000001e00e407812 */ /* 0x000fe200078efcff */
[----:B------:R1:W5:Y:S01]  /*0900*/  @!P1 LDG.E.U16 R32, [R16.64+0x200] ;  /* 0x0002000610209981 */ /* 0x000362000c1e1500 */
[----:B------:R-:W-:-:S02]  /*0910*/  ISETP.GE.AND P6, PT, R60, R81, PT ;  /* 0x000000513c00720c */ /* 0x000fc40003fc6270 */
[-C--:B------:R-:W-:Y:S02]  /*0920*/  ISETP.GE.AND P5, PT, R61, R81.reuse, PT ;  /* 0x000000513d00720c */ /* 0x080fe40003fa6270 */
[-C--:B------:R-:W-:Y:S02]  /*0930*/  ISETP.GE.AND P3, PT, R62, R81.reuse, PT ;  /* 0x000000513e00720c */ /* 0x080fe40003f66270 */
[-C--:B------:R-:W-:Y:S02]  /*0940*/  ISETP.GE.AND P2, PT, R63, R81.reuse, PT ;  /* 0x000000513f00720c */ /* 0x080fe40003f46270 */
[----:B------:R-:W-:Y:S02]  /*0950*/  ISETP.GE.AND P1, PT, R64, R81, PT ;  /* 0x000000514000720c */ /* 0x000fe40003f26270 */
[----:B------:R-:W-:Y:S02]  /*0960*/  PRMT R33, RZ, 0x7610, R33 ;  /* 0x00007610ff217816 */ /* 0x000fe40000000021 */
[----:B------:R-:W-:-:S02]  /*0970*/  PRMT R36, RZ, 0x7610, R36 ;  /* 0x00007610ff247816 */ /* 0x000fc40000000024 */
[----:B------:R-:W-:Y:S02]  /*0980*/  PRMT R35, RZ, 0x7610, R35 ;  /* 0x00007610ff237816 */ /* 0x000fe40000000023 */
[----:B------:R-:W-:Y:S01]  /*0990*/  PRMT R38, RZ, 0x7610, R38 ;  /* 0x00007610ff267816 */ /* 0x000fe20000000026 */
[----:B------:R1:W5:Y:S01]  /*09a0*/  @!P0 LDG.E.U16 R33, [R16.64+0x240] ;  /* 0x0002400610218981 */ /* 0x000362000c1e1500 */
[----:B------:R-:W-:Y:S02]  /*09b0*/  PRMT R37, RZ, 0x7610, R37 ;  /* 0x00007610ff257816 */ /* 0x000fe40000000025 */
[----:B------:R-:W-:Y:S01]  /*09c0*/  PRMT R40, RZ, 0x7610, R40 ;  /* 0x00007610ff287816 */ /* 0x000fe20000000028 */
[----:B------:R1:W5:Y:S01]  /*09d0*/  @!P4 LDG.E.U16 R36, [R16.64+0x280] ;  /* 0x000280061024c981 */ /* 0x000362000c1e1500 */
[----:B------:R-:W-:-:S03]  /*09e0*/  PRMT R39, RZ, 0x7610, R39 ;  /* 0x00007610ff277816 */ /* 0x000fc60000000027 */
[----:B------:R1:W5:Y:S04]  /*09f0*/  @!P6 LDG.E.U16 R35, [R16.64+0x2c0] ;  /* 0x0002c0061023e981 */ /* 0x000368000c1e1500 */
[----:B------:R1:W5:Y:S04]  /*0a00*/  @!P5 LDG.E.U16 R38, [R16.64+0x300] ;  /* 0x000300061026d981 */ /* 0x000368000c1e1500 */
[----:B------:R1:W5:Y:S04]  /*0a10*/  @!P3 LDG.E.U16 R37, [R16.64+0x340] ;  /* 0x000340061025b981 */ /* 0x000368000c1e1500 */
[----:B------:R1:W5:Y:S04]  /*0a20*/  @!P2 LDG.E.U16 R40, [R16.64+0x380] ;  /* 0x000380061028a981 */ /* 0x000368000c1e1500 */
[----:B------:R1:W5:Y:S01]  /*0a30*/  @!P1 LDG.E.U16 R39, [R16.64+0x3c0] ;  /* 0x0003c00610279981 */ /* 0x000362000c1e1500 */
[----:B------:R-:W-:-:S04]  /*0a40*/  IADD3 R18, R34, R9, RZ ;  /* 0x0000000922127210 */ /* 0x000fc80007ffe0ff */
[C---:B------:R-:W-:Y:S02]  /*0a50*/  IADD3 R19, R18.reuse, 0x20, RZ ;  /* 0x0000002012137810 */ /* 0x040fe40007ffe0ff */
[C---:B------:R-:W-:Y:S02]  /*0a60*/  IADD3 R21, R18.reuse, 0x40, RZ ;  /* 0x0000004012157810 */ /* 0x040fe40007ffe0ff */
[C---:B------:R-:W-:Y:S02]  /*0a70*/  IADD3 R23, R18.reuse, 0x60, RZ ;  /* 0x0000006012177810 */ /* 0x040fe40007ffe0ff */
[C---:B------:R-:W-:Y:S02]  /*0a80*/  LEA.HI.SX32 R15, R18.reuse, R18, 0x1b ;  /* 0x00000012120f7211 */ /* 0x040fe400078fdaff */
[C---:B------:R-:W-:Y:S02]  /*0a90*/  IADD3 R41, R18.reuse, 0x80, RZ ;  /* 0x0000008012297810 */ /* 0x040fe40007ffe0ff */
[----:B------:R-:W-:-:S02]  /*0aa0*/  IADD3 R43, R18, 0xa0, RZ ;  /* 0x000000a0122b7810 */ /* 0x000fc40007ffe0ff */
[----:B-1----:R-:W-:Y:S02]  /*0ab0*/  LEA.HI.SX32 R16, R19, R18, 0x1b ;  /* 0x0000001213107211 */ /* 0x002fe400078fdaff */
[C---:B------:R-:W-:Y:S02]  /*0ac0*/  IADD3 R45, R18.reuse, 0xc0, RZ ;  /* 0x000000c0122d7810 */ /* 0x040fe40007ffe0ff */
[C---:B------:R-:W-:Y:S02]  /*0ad0*/  IADD3 R47, R18.reuse, 0xe0, RZ ;  /* 0x000000e0122f7810 */ /* 0x040fe40007ffe0ff */
[C---:B------:R-:W-:Y:S02]  /*0ae0*/  IADD3 R49, R18.reuse, 0x100, RZ ;  /* 0x0000010012317810 */ /* 0x040fe40007ffe0ff */
[C---:B------:R-:W-:Y:S02]  /*0af0*/  IADD3 R65, R18.reuse, 0x120, RZ ;  /* 0x0000012012417810 */ /* 0x040fe40007ffe0ff */
[----:B------:R-:W-:-:S02]  /*0b00*/  IADD3 R67, R18, 0x140, RZ ;  /* 0x0000014012437810 */ /* 0x000fc40007ffe0ff */
[C---:B------:R-:W-:Y:S02]  /*0b10*/  IADD3 R69, R18.reuse, 0x160, RZ ;  /* 0x0000016012457810 */ /* 0x040fe40007ffe0ff */
[C---:B------:R-:W-:Y:S02]  /*0b20*/  IADD3 R71, R18.reuse, 0x180, RZ ;  /* 0x0000018012477810 */ /* 0x040fe40007ffe0ff */
[C---:B------:R-:W-:Y:S02]  /*0b30*/  IADD3 R73, R18.reuse, 0x1a0, RZ ;  /* 0x000001a012497810 */ /* 0x040fe40007ffe0ff */
[C---:B------:R-:W-:Y:S02]  /*0b40*/  IADD3 R75, R18.reuse, 0x1c0, RZ ;  /* 0x000001c0124b7810 */ /* 0x040fe40007ffe0ff */
[----:B------:R-:W-:Y:S02]  /*0b50*/  IADD3 R77, R18, 0x1e0, RZ ;  /* 0x000001e0124d7810 */ /* 0x000fe40007ffe0ff */
[----:B------:R-:W-:-:S02]  /*0b60*/  LEA.HI.SX32 R17, R21, R18, 0x1b ;  /* 0x0000001215117211 */ /* 0x000fc400078fdaff */
[-C--:B------:R-:W-:Y:S02]  /*0b70*/  LEA.HI.SX32 R23, R23, R18.reuse, 0x1b ;  /* 0x0000001217177211 */ /* 0x080fe400078fdaff */
[----:B------:R-:W-:Y:S02]  /*0b80*/  SHF.L.U32 R15, R15, 0x1, RZ ;  /* 0x000000010f0f7819 */ /* 0x000fe400000006ff */
[-C--:B------:R-:W-:Y:S02]  /*0b90*/  LEA.HI.SX32 R19, R41, R18.reuse, 0x1b ;  /* 0x0000001229137211 */ /* 0x080fe400078fdaff */
[-C--:B------:R-:W-:Y:S02]  /*0ba0*/  LEA.HI.SX32 R20, R43, R18.reuse, 0x1b ;  /* 0x000000122b147211 */ /* 0x080fe400078fdaff */
[----:B------:R-:W-:Y:S02]  /*0bb0*/  SHF.L.U32 R16, R16, 0x1, RZ ;  /* 0x0000000110107819 */ /* 0x000fe400000006ff */
[----:B------:R-:W-:-:S02]  /*0bc0*/  LEA.HI.SX32 R21, R45, R18, 0x1b ;  /* 0x000000122d157211 */ /* 0x000fc400078fdaff */
[-C--:B------:R-:W-:Y:S02]  /*0bd0*/  LEA.HI.SX32 R22, R47, R18.reuse, 0x1b ;  /* 0x000000122f167211 */ /* 0x080fe400078fdaff */
[-C--:B------:R-:W-:Y:S02]  /*0be0*/  LEA.HI.SX32 R49, R49, R18.reuse, 0x1b ;  /* 0x0000001231317211 */ /* 0x080fe400078fdaff */
[-C--:B------:R-:W-:Y:S02]  /*0bf0*/  LEA.HI.SX32 R65, R65, R18.reuse, 0x1b ;  /* 0x0000001241417211 */ /* 0x080fe400078fdaff */
[-C--:B------:R-:W-:Y:S02]  /*0c00*/  LEA.HI.SX32 R67, R67, R18.reuse, 0x1b ;  /* 0x0000001243437211 */ /* 0x080fe400078fdaff */
[-C--:B------:R-:W-:Y:S02]  /*0c10*/  LEA.HI.SX32 R69, R69, R18.reuse, 0x1b ;  /* 0x0000001245457211 */ /* 0x080fe400078fdaff */
[----:B------:R-:W-:-:S02]  /*0c20*/  LEA.HI.SX32 R71, R71, R18, 0x1b ;  /* 0x0000001247477211 */ /* 0x000fc400078fdaff */
[-C--:B------:R-:W-:Y:S02]  /*0c30*/  LEA.HI.SX32 R73, R73, R18.reuse, 0x1b ;  /* 0x0000001249497211 */ /* 0x080fe400078fdaff */
[-C--:B------:R-:W-:Y:S02]  /*0c40*/  LEA.HI.SX32 R75, R75, R18.reuse, 0x1b ;  /* 0x000000124b4b7211 */ /* 0x080fe400078fdaff */
[----:B------:R-:W-:Y:S02]  /*0c50*/  LEA.HI.SX32 R77, R77, R18, 0x1b ;  /* 0x000000124d4d7211 */ /* 0x000fe400078fdaff */
[----:B------:R-:W-:Y:S02]  /*0c60*/  SHF.L.U32 R17, R17, 0x1, RZ ;  /* 0x0000000111117819 */ /* 0x000fe400000006ff */
[----:B------:R-:W-:Y:S02]  /*0c70*/  SHF.L.U32 R18, R23, 0x1, RZ ;  /* 0x0000000117127819 */ /* 0x000fe400000006ff */
[----:B------:R-:W-:-:S02]  /*0c80*/  SHF.L.U32 R19, R19, 0x1, RZ ;  /* 0x0000000113137819 */ /* 0x000fc400000006ff */
[----:B------:R-:W-:Y:S02]  /*0c90*/  SHF.L.U32 R20, R20, 0x1, RZ ;  /* 0x0000000114147819 */ /* 0x000fe400000006ff */
[----:B------:R-:W-:Y:S02]  /*0ca0*/  SHF.L.U32 R21, R21, 0x1, RZ ;  /* 0x0000000115157819 */ /* 0x000fe400000006ff */
[----:B------:R-:W-:Y:S02]  /*0cb0*/  SHF.L.U32 R22, R22, 0x1, RZ ;  /* 0x0000000116167819 */ /* 0x000fe400000006ff */
[----:B------:R-:W-:Y:S02]  /*0cc0*/  SHF.L.U32 R23, R49, 0x1, RZ ;  /* 0x0000000131177819 */ /* 0x000fe400000006ff */
[----:B------:R-:W-:Y:S02]  /*0cd0*/  LEA R34, R9, R34, 0x4 ;  /* 0x0000002209227211 */ /* 0x000fe400078e20ff */
[----:B------:R-:W-:-:S02]  /*0ce0*/  ISETP.GE.AND P2, PT, R14, R81, PT ;  /* 0x000000510e00720c */ /* 0x000fc40003f46270 */
[-C--:B------:R-:W-:Y:S02]  /*0cf0*/  ISETP.GE.AND P1, PT, R50, R81.reuse, PT ;  /* 0x000000513200720c */ /* 0x080fe40003f26270 */
[----:B------:R-:W-:Y:S02]  /*0d00*/  PRMT R66, RZ, 0x7610, R66 ;  /* 0x00007610ff427816 */ /* 0x000fe40000000042 */
        /* <DEDUP_REMOVED lines=8> */
[----:B------:R-:W-:Y:S02]  /*0d90*/  PRMT R74, RZ, 0x7610, R74 ;  /* 0x00007610ff4a7816 */ /* 0x000fe4000000004a */
[----:B------:R-:W-:-:S02]  /*0da0*/  PRMT R76, RZ, 0x7610, R76 ;  /* 0x00007610ff4c7816 */ /* 0x000fc4000000004c */
[----:B------:R-:W-:Y:S02]  /*0db0*/  PRMT R78, RZ, 0x7610, R78 ;  /* 0x00007610ff4e7816 */ /* 0x000fe4000000004e */
[----:B------:R-:W-:Y:S02]  /*0dc0*/  PRMT R80, RZ, 0x7610, R80 ;  /* 0x00007610ff507816 */ /* 0x000fe40000000050 */
[----:B------:R-:W-:Y:S01]  /*0dd0*/  PRMT R79, RZ, 0x7610, R79 ;  /* 0x00007610ff4f7816 */ /* 0x000fe2000000004f */
[----:B--2---:R1:W-:Y:S04]  /*0de0*/  STS.U16 [R15], R24 ;  /* 0x000000180f007388 */ /* 0x0043e80000000400 */
[----:B---3--:R2:W-:Y:S01]  /*0df0*/  STS.U16 [R16+0x40], R25 ;  /* 0x0000401910007388 */ /* 0x0085e20000000400 */
[----:B-1----:R-:W-:-:S02]  /*0e00*/  SHF.L.U32 R24, R65, 0x1, RZ ;  /* 0x0000000141187819 */ /* 0x002fc400000006ff */
[----:B--2---:R-:W-:Y:S01]  /*0e10*/  SHF.L.U32 R25, R67, 0x1, RZ ;  /* 0x0000000143197819 */ /* 0x004fe200000006ff */
[----:B----4-:R1:W-:Y:S04]  /*0e20*/  STS.U16 [R17+0x80], R26 ;  /* 0x0000801a11007388 */ /* 0x0103e80000000400 */
[----:B-----5:R2:W-:Y:S04]  /*0e30*/  STS.U16 [R18+0xc0], R27 ;  /* 0x0000c01b12007388 */ /* 0x0205e80000000400 */
[----:B------:R3:W-:Y:S01]  /*0e40*/  STS.U16 [R19+0x100], R28 ;  /* 0x0001001c13007388 */ /* 0x0007e20000000400 */
[----:B-1----:R-:W-:-:S03]  /*0e50*/  SHF.L.U32 R26, R69, 0x1, RZ ;  /* 0x00000001451a7819 */ /* 0x002fc600000006ff */
[----:B------:R1:W-:Y:S01]  /*0e60*/  STS.U16 [R20+0x140], R29 ;  /* 0x0001401d14007388 */ /* 0x0003e20000000400 */
[----:B--2---:R-:W-:-:S03]  /*0e70*/  SHF.L.U32 R27, R71, 0x1, RZ ;  /* 0x00000001471b7819 */ /* 0x004fc600000006ff */
[----:B------:R2:W-:Y:S01]  /*0e80*/  STS.U16 [R21+0x180], R30 ;  /* 0x0001801e15007388 */ /* 0x0005e20000000400 */
[----:B---3--:R-:W-:-:S03]  /*0e90*/  SHF.L.U32 R28, R73, 0x1, RZ ;  /* 0x00000001491c7819 */ /* 0x008fc600000006ff */
[----:B------:R3:W-:Y:S01]  /*0ea0*/  STS.U16 [R22+0x1c0], R31 ;  /* 0x0001c01f16007388 */ /* 0x0007e20000000400 */
[----:B-1----:R-:W-:-:S03]  /*0eb0*/  SHF.L.U32 R29, R75, 0x1, RZ ;  /* 0x000000014b1d7819 */ /* 0x002fc600000006ff */
[----:B------:R1:W-:Y:S01]  /*0ec0*/  STS.U16 [R23+0x200], R32 ;  /* 0x0002002017007388 */ /* 0x0003e20000000400 */
[----:B--2---:R-:W-:Y:S02]  /*0ed0*/  SHF.L.U32 R30, R77, 0x1, RZ ;  /* 0x000000014d1e7819 */ /* 0x004fe400000006ff */
[----:B---3--:R-:W-:Y:S02]  /*0ee0*/  LEA.HI.SX32 R31, R34, R34, 0x1b ;  /* 0x00000022221f7211 */ /* 0x008fe400078fdaff */
[----:B-1----:R-:W-:Y:S02]  /*0ef0*/  MOV R32, UR10 ;  /* 0x0000000a00207c02 */ /* 0x002fe40008000f00 */
[----:B------:R-:W-:Y:S01]  /*0f00*/  SHF.L.U32 R31, R31, 0x1, RZ ;  /* 0x000000011f1f7819 */ /* 0x000fe200000006ff */
[----:B------:R1:W-:Y:S04]  /*0f10*/  STS.U16 [R24+0x240], R33 ;  /* 0x0002402118007388 */ /* 0x0003e80000000400 */
[----:B------:R-:W-:Y:S04]  /*0f20*/  STS.U16 [R25+0x280], R36 ;  /* 0x0002802419007388 */ /* 0x000fe80000000400 */
[----:B------:R-:W-:Y:S01]  /*0f30*/  STS.U16 [R26+0x2c0], R35 ;  /* 0x0002c0231a007388 */ /* 0x000fe20000000400 */
[----:B01----:R-:W-:-:S03]  /*0f40*/  MOV R33, UR11 ;  /* 0x0000000b00217c02 */ /* 0x003fc60008000f00 */
[----:B------:R-:W-:Y:S04]  /*0f50*/  STS.U16 [R27+0x300], R38 ;  /* 0x000300261b007388 */ /* 0x000fe80000000400 */
[----:B------:R-:W-:Y:S01]  /*0f60*/  STS.U16 [R28+0x340], R37 ;  /* 0x000340251c007388 */ /* 0x000fe20000000400 */
[----:B------:R-:W-:-:S03]  /*0f70*/  IMAD.WIDE R48, R14, 0x2, R32 ;  /* 0x000000020e307825 */ /* 0x000fc600078e0220 */
[----:B------:R-:W-:Y:S04]  /*0f80*/  STS.U16 [R29+0x380], R40 ;  /* 0x000380281d007388 */ /* 0x000fe80000000400 */
[----:B------:R-:W-:Y:S01]  /*0f90*/  STS.U16 [R30+0x3c0], R39 ;  /* 0x0003c0271e007388 */ /* 0x000fe20000000400 */
[----:B------:R-:W-:-:S06]  /*0fa0*/  NOP ;  /* 0x0000000000007918 */ /* 0x000fcc0000000000 */
[----:B------:R-:W0:Y:S04]  /*0fb0*/  LDS.U16 R32, [R31] ;  /* 0x000000001f207984 */ /* 0x000e280000000400 */
[----:B------:R-:W-:Y:S04]  /*0fc0*/  LDS.U16 R33, [R31+0x2] ;  /* 0x000002001f217984 */ /* 0x000fe80000000400 */
        /* <DEDUP_REMOVED lines=14> */
[----:B------:R-:W-:Y:S01]  /*10b0*/  BAR.SYNC.DEFER_BLOCKING 0x0 ;  /* 0x0000000000007b1d */ /* 0x000fe20000010000 */
[----:B------:R-:W-:-:S02]  /*10c0*/  PRMT R65, RZ, 0x7610, R65 ;  /* 0x00007610ff417816 */ /* 0x000fc40000000041 */
[----:B------:R-:W-:Y:S02]  /*10d0*/  PRMT R67, RZ, 0x7610, R67 ;  /* 0x00007610ff437816 */ /* 0x000fe40000000043 */
[----:B------:R-:W-:Y:S02]  /*10e0*/  PRMT R69, RZ, 0x7610, R69 ;  /* 0x00007610ff457816 */ /* 0x000fe40000000045 */
[----:B------:R-:W-:Y:S01]  /*10f0*/  PRMT R71, RZ, 0x7610, R71 ;  /* 0x00007610ff477816 */ /* 0x000fe20000000047 */
[----:B------:R1:W2:Y:S01]  /*1100*/  @!P2 LDG.E.U16 R66, [R48.64] ;  /* 0x000000063042a981 */ /* 0x0002a2000c1e1500 */
[----:B------:R-:W-:-:S03]  /*1110*/  ISETP.GE.AND P2, PT, R56, R81, PT ;  /* 0x000000513800720c */ /* 0x000fc60003f46270 */
[----:B------:R1:W3:Y:S01]  /*1120*/  @!P1 LDG.E.U16 R65, [R48.64+0x40] ;  /* 0x0000400630419981 */ /* 0x0002e2000c1e1500 */
[----:B------:R-:W-:-:S03]  /*1130*/  ISETP.GE.AND P1, PT, R57, R81, PT ;  /* 0x000000513900720c */ /* 0x000fc60003f26270 */
[----:B------:R1:W4:Y:S01]  /*1140*/  @!P0 LDG.E.U16 R68, [R48.64+0x80] ;  /* 0x0000800630448981 */ /* 0x000322000c1e1500 */
[----:B------:R-:W-:-:S03]  /*1150*/  ISETP.GE.AND P0, PT, R58, R81, PT ;  /* 0x000000513a00720c */ /* 0x000fc60003f06270 */
[----:B------:R1:W5:Y:S01]  /*1160*/  @!P4 LDG.E.U16 R67, [R48.64+0xc0] ;  /* 0x0000c0063043c981 */ /* 0x000362000c1e1500 */
        /* <DEDUP_REMOVED lines=10> */
[-C--:B------:R-:W-:Y:S02]  /*1210*/  ISETP.GE.AND P1, PT, R64, R81.reuse, PT ;  /* 0x000000514000720c */ /* 0x080fe40003f26270 */
[----:B------:R-:W-:Y:S01]  /*1220*/  PRMT R73, RZ, 0x7610, R73 ;  /* 0x00007610ff497816 */ /* 0x000fe20000000049 */
[----:B------:R1:W5:Y:S01]  /*1230*/  @!P4 LDG.E.U16 R76, [R48.64+0x280] ;  /* 0x00028006304cc981 */ /* 0x000362000c1e1500 */
[----:B------:R-:W-:Y:S02]  /*1240*/  PRMT R75, RZ, 0x7610, R75 ;  /* 0x00007610ff4b7816 */ /* 0x000fe4000000004b */
[----:B------:R-:W-:Y:S01]  /*1250*/  PRMT R77, RZ, 0x7610, R77 ;  /* 0x00007610ff4d7816 */ /* 0x000fe2000000004d */
[----:B------:R1:W5:Y:S04]  /*1260*/  @!P5 LDG.E.U16 R78, [R48.64+0x300] ;  /* 0x00030006304ed981 */ /* 0x000368000c1e1500 */
[----:B------:R1:W5:Y:S04]  /*1270*/  @!P0 LDG.E.U16 R73, [R48.64+0x240] ;  /* 0x0002400630498981 */ /* 0x000368000c1e1500 */
[----:B------:R1:W5:Y:S04]  /*1280*/  @!P6 LDG.E.U16 R75, [R48.64+0x2c0] ;  /* 0x0002c006304be981 */ /* 0x000368000c1e1500 */
[----:B------:R1:W5:Y:S04]  /*1290*/  @!P3 LDG.E.U16 R77, [R48.64+0x340] ;  /* 0x00034006304db981 */ /* 0x000368000c1e1500 */
[----:B------:R1:W5:Y:S04]  /*12a0*/  @!P2 LDG.E.U16 R80, [R48.64+0x380] ;  /* 0x000380063050a981 */ /* 0x000368000c1e1500 */
[----:B------:R1:W5:Y:S01]  /*12b0*/  @!P1 LDG.E.U16 R79, [R48.64+0x3c0] ;  /* 0x0003c006304f9981 */ /* 0x000362000c1e1500 */
[----:B------:R-:W-:-:S02]  /*12c0*/  ISETP.GE.AND P2, PT, R14, R81, PT ;  /* 0x000000510e00720c */ /* 0x000fc40003f46270 */
[-C--:B------:R-:W-:Y:S02]  /*12d0*/  ISETP.GE.AND P1, PT, R50, R81.reuse, PT ;  /* 0x000000513200720c */ /* 0x080fe40003f26270 */
[-C--:B------:R-:W-:Y:S02]  /*12e0*/  ISETP.GE.AND P0, PT, R51, R81.reuse, PT ;  /* 0x000000513300720c */ /* 0x080fe40003f06270 */
[----:B-1----:R-:W-:Y:S02]  /*12f0*/  MOV R48, UR8 ;  /* 0x0000000800307c02 */ /* 0x002fe40008000f00 */
[----:B------:R-:W-:Y:S02]  /*1300*/  MOV R49, UR9 ;  /* 0x0000000900317c02 */ /* 0x000fe40008000f00 */
[----:B------:R-:W-:Y:S02]  /*1310*/  PRMT R50, RZ, 0x7610, R50 ;  /* 0x00007610ff327816 */ /* 0x000fe40000000032 */
[----:B------:R-:W-:Y:S01]  /*1320*/  PRMT R51, RZ, 0x7610, R51 ;  /* 0x00007610ff337816 */ /* 0x000fe20000000033 */
[----:B------:R-:W-:Y:S01]  /*1330*/  IMAD.WIDE R48, R14, 0x2, R48 ;  /* 0x000000020e307825 */ /* 0x000fe200078e0230 */
[----:B------:R-:W-:-:S02]  /*1340*/  ISETP.GE.AND P4, PT, R52, R81, PT ;  /* 0x000000513400720c */ /* 0x000fc40003f86270 */
[-C--:B------:R-:W-:Y:S02]  /*1350*/  ISETP.GE.AND P6, PT, R53, R81.reuse, PT ;  /* 0x000000513500720c */ /* 0x080fe40003fc6270 */
[-C--:B------:R-:W-:Y:S02]  /*1360*/  ISETP.GE.AND P5, PT, R54, R81.reuse, PT ;  /* 0x000000513600720c */ /* 0x080fe40003fa6270 */
[----:B------:R-:W-:Y:S02]  /*1370*/  ISETP.GE.AND P3, PT, R55, R81, PT ;  /* 0x000000513700720c */ /* 0x000fe40003f66270 */
[----:B------:R-:W-:Y:S02]  /*1380*/  PRMT R52, RZ, 0x7610, R52 ;  /* 0x00007610ff347816 */ /* 0x000fe40000000034 */
[----:B------:R-:W-:Y:S02]  /*1390*/  PRMT R53, RZ, 0x7610, R53 ;  /* 0x00007610ff357816 */ /* 0x000fe40000000035 */
[----:B------:R-:W-:-:S02]  /*13a0*/  PRMT R54, RZ, 0x7610, R54 ;  /* 0x00007610ff367816 */ /* 0x000fc40000000036 */
[----:B------:R-:W-:Y:S01]  /*13b0*/  PRMT R55, RZ, 0x7610, R55 ;  /* 0x00007610ff377816 */ /* 0x000fe20000000037 */
[----:B--2---:R-:W-:Y:S04]  /*13c0*/  STS.U16 [R15], R66 ;  /* 0x000000420f007388 */ /* 0x004fe80000000400 */
[----:B---3--:R-:W-:Y:S04]  /*13d0*/  STS.U16 [R16+0x40], R65 ;  /* 0x0000404110007388 */ /* 0x008fe80000000400 */
[----:B----4-:R-:W-:Y:S04]  /*13e0*/  STS.U16 [R17+0x80], R68 ;  /* 0x0000804411007388 */ /* 0x010fe80000000400 */
[----:B-----5:R-:W-:Y:S04]  /*13f0*/  STS.U16 [R18+0xc0], R67 ;  /* 0x0000c04312007388 */ /* 0x020fe80000000400 */
[----:B------:R-:W-:Y:S04]  /*1400*/  STS.U16 [R19+0x100], R70 ;  /* 0x0001004613007388 */ /* 0x000fe80000000400 */
        /* <DEDUP_REMOVED lines=10> */
[----:B------:R-:W-:Y:S01]  /*14b0*/  STS.U16 [R30+0x3c0], R79 ;  /* 0x0003c04f1e007388 */ /* 0x000fe20000000400 */
[----:B------:R-:W-:-:S06]  /*14c0*/  NOP ;  /* 0x0000000000007918 */ /* 0x000fcc0000000000 */
[----:B------:R-:W-:Y:S04]  /*14d0*/  LDS.U16 R65, [R31] ;  /* 0x000000001f417984 */ /* 0x000fe80000000400 */
        /* <DEDUP_REMOVED lines=15> */
[----:B------:R-:W-:Y:S06]  /*15d0*/  BAR.SYNC.DEFER_BLOCKING 0x0 ;  /* 0x0000000000007b1d */ /* 0x000fec0000010000 */
[----:B------:R-:W2:Y:S01]  /*15e0*/  @!P2 LDG.E.U16 R50, [R48.64] ;  /* 0x000000063032a981 */ /* 0x000ea2000c1e1500 */
[----:B------:R-:W-:-:S03]  /*15f0*/  ISETP.GE.AND P2, PT, R56, R81, PT ;  /* 0x000000513800720c */ /* 0x000fc60003f46270 */
[----:B------:R-:W3:Y:S01]  /*1600*/  @!P1 LDG.E.U16 R51, [R48.64+0x40] ;  /* 0x0000400630339981 */ /* 0x000ee2000c1e1500 */
[-C--:B------:R-:W-:Y:S02]  /*1610*/  ISETP.GE.AND P1, PT, R57, R81.reuse, PT ;  /* 0x000000513900720c */ /* 0x080fe40003f26270 */
[----:B------:R-:W-:Y:S01]  /*1620*/  PRMT R56, RZ, 0x7610, R56 ;  /* 0x00007610ff387816 */ /* 0x000fe20000000038 */
[----:B------:R-:W4:Y:S01]  /*1630*/  @!P0 LDG.E.U16 R52, [R48.64+0x80] ;  /* 0x0000800630348981 */ /* 0x000f22000c1e1500 */
[-C--:B------:R-:W-:Y:S02]  /*1640*/  ISETP.GE.AND P0, PT, R58, R81.reuse, PT ;  /* 0x000000513a00720c */ /* 0x080fe40003f06270 */
[----:B------:R-:W-:Y:S01]  /*1650*/  PRMT R57, RZ, 0x7610, R57 ;  /* 0x00007610ff397816 */ /* 0x000fe20000000039 */
[----:B------:R-:W5:Y:S01]  /*1660*/  @!P4 LDG.E.U16 R53, [R48.64+0xc0] ;  /* 0x0000c0063035c981 */ /* 0x000f62000c1e1500 */
[----:B------:R-:W-:Y:S02]  /*1670*/  PRMT R58, RZ, 0x7610, R58 ;  /* 0x00007610ff3a7816 */ /* 0x000fe4000000003a */
[-C--:B------:R-:W-:Y:S01]  /*1680*/  ISETP.GE.AND P4, PT, R59, R81.reuse, PT ;  /* 0x000000513b00720c */ /* 0x080fe20003f86270 */
[----:B------:R-:W5:Y:S01]  /*1690*/  @!P6 LDG.E.U16 R54, [R48.64+0x100] ;  /* 0x000100063036e981 */ /* 0x000f62000c1e1500 */
[----:B------:R-:W-:-:S03]  /*16a0*/  ISETP.GE.AND P6, PT, R60, R81, PT ;  /* 0x000000513c00720c */ /* 0x000fc60003fc6270 */
[----:B------:R-:W5:Y:S01]  /*16b0*/  @!P5 LDG.E.U16 R55, [R48.64+0x140] ;  /* 0x000140063037d981 */ /* 0x000f62000c1e1500 */
[----:B------:R-:W-:-:S03]  /*16c0*/  ISETP.GE.AND P5, PT, R61, R81, PT ;  /* 0x000000513d00720c */ /* 0x000fc60003fa6270 */
[----:B------:R-:W5:Y:S01]  /*16d0*/  @!P3 LDG.E.U16 R56, [R48.64+0x180] ;  /* 0x000180063038b981 */ /* 0x000f62000c1e1500 */
[----:B------:R-:W-:-:S03]  /*16e0*/  ISETP.GE.AND P3, PT, R62, R81, PT ;  /* 0x000000513e00720c */ /* 0x000fc60003f66270 */
[----:B------:R-:W5:Y:S01]  /*16f0*/  @!P2 LDG.E.U16 R57, [R48.64+0x1c0] ;  /* 0x0001c0063039a981 */ /* 0x000f62000c1e1500 */
[----:B------:R-:W-:-:S03]  /*1700*/  ISETP.GE.AND P2, PT, R63, R81, PT ;  /* 0x000000513f00720c */ /* 0x000fc60003f46270 */
[----:B------:R-:W5:Y:S01]  /*1710*/  @!P1 LDG.E.U16 R58, [R48.64+0x200] ;  /* 0x00020006303a9981 */ /* 0x000f62000c1e1500 */
[----:B------:R-:W-:Y:S02]  /*1720*/  ISETP.GE.AND P1, PT, R64, R81, PT ;  /* 0x000000514000720c */ /* 0x000fe40003f26270 */
[----:B------:R-:W-:Y:S02]  /*1730*/  PRMT R59, RZ, 0x7610, R59 ;  /* 0x00007610ff3b7816 */ /* 0x000fe4000000003b */
[----:B------:R-:W-:Y:S02]  /*1740*/  PRMT R60, RZ, 0x7610, R60 ;  /* 0x00007610ff3c7816 */ /* 0x000fe4000000003c */
[----:B------:R-:W-:Y:S02]  /*1750*/  PRMT R61, RZ, 0x7610, R61 ;  /* 0x00007610ff3d7816 */ /* 0x000fe4000000003d */
[----:B------:R-:W-:Y:S01]  /*1760*/  PRMT R62, RZ, 0x7610, R62 ;  /* 0x00007610ff3e7816 */ /* 0x000fe2000000003e */
[----:B------:R-:W5:Y:S01]  /*1770*/  @!P0 LDG.E.U16 R59, [R48.64+0x240] ;  /* 0x00024006303b8981 */ /* 0x000f62000c1e1500 */
[----:B------:R-:W-:-:S02]  /*1780*/  PRMT R63, RZ, 0x7610, R63 ;  /* 0x00007610ff3f7816 */ /* 0x000fc4000000003f */
[----:B------:R-:W-:Y:S01]  /*1790*/  PRMT R64, RZ, 0x7610, R64 ;  /* 0x00007610ff407816 */ /* 0x000fe20000000040 */
[----:B------:R-:W5:Y:S01]  /*17a0*/  @!P4 LDG.E.U16 R60, [R48.64+0x280] ;  /* 0x00028006303cc981 */ /* 0x000f62000c1e1500 */
[----:B------:R-:W-:-:S03]  /*17b0*/  PRMT R81, RZ, 0x7610, R81 ;  /* 0x00007610ff517816 */ /* 0x000fc60000000051 */
[----:B------:R-:W5:Y:S04]  /*17c0*/  @!P6 LDG.E.U16 R61, [R48.64+0x2c0] ;  /* 0x0002c006303de981 */ /* 0x000f68000c1e1500 */
[----:B------:R-:W5:Y:S04]  /*17d0*/  @!P5 LDG.E.U16 R62, [R48.64+0x300] ;  /* 0x00030006303ed981 */ /* 0x000f68000c1e1500 */
[----:B------:R-:W5:Y:S04]  /*17e0*/  @!P3 LDG.E.U16 R63, [R48.64+0x340] ;  /* 0x00034006303fb981 */ /* 0x000f68000c1e1500 */
[----:B------:R-:W5:Y:S04]  /*17f0*/  @!P2 LDG.E.U16 R64, [R48.64+0x380] ;  /* 0x000380063040a981 */ /* 0x000f68000c1e1500 */
[----:B------:R-:W5:Y:S01]  /*1800*/  @!P1 LDG.E.U16 R81, [R48.64+0x3c0] ;  /* 0x0003c00630519981 */ /* 0x000f62000c1e1500 */
[----:B------:R-:W-:Y:S01]  /*1810*/  CS2R R84, SRZ ;  /* 0x0000000000547805 */ /* 0x000fe2000001ff00 */
[----:B------:R-:W-:-:S02]  /*1820*/  CS2R R86, SRZ ;  /* 0x0000000000567805 */ /* 0x000fc4000001ff00 */
        /* <DEDUP_REMOVED lines=9> */
[----:B------:R0:W-:Y:S04]  /*18c0*/  STS.U16 [R24+0x240], R59 ;  /* 0x0002403b18007388 */ /* 0x0001e80000000400 */
[----:B------:R-:W-:Y:S04]  /*18d0*/  STS.U16 [R25+0x280], R60 ;  /* 0x0002803c19007388 */ /* 0x000fe80000000400 */
[----:B------:R-:W-:Y:S04]  /*18e0*/  STS.U16 [R26+0x2c0], R61 ;  /* 0x0002c03d1a007388 */ /* 0x000fe80000000400 */
[----:B------:R-:W-:Y:S04]  /*18f0*/  STS.U16 [R27+0x300], R62 ;  /* 0x0003003e1b007388 */ /* 0x000fe80000000400 */
[----:B------:R-:W-:Y:S04]  /*1900*/  STS.U16 [R28+0x340], R63 ;  /* 0x0003403f1c007388 */ /* 0x000fe80000000400 */
[----:B------:R-:W-:Y:S04]  /*1910*/  STS.U16 [R29+0x380], R64 ;  /* 0x000380401d007388 */ /* 0x000fe80000000400 */
[----:B------:R-:W-:Y:S01]  /*1920*/  STS.U16 [R30+0x3c0], R81 ;  /* 0x0003c0511e007388 */ /* 0x000fe20000000400 */
[----:B------:R-:W-:-:S06]  /*1930*/  NOP ;  /* 0x0000000000007918 */ /* 0x000fcc0000000000 */
[----:B------:R-:W1:Y:S04]  /*1940*/  LDS.U16 R48, [R31] ;  /* 0x000000001f307984 */ /* 0x000e680000000400 */
[----:B------:R-:W2:Y:S04]  /*1950*/  LDS.U16 R49, [R31+0x2] ;  /* 0x000002001f317984 */ /* 0x000ea80000000400 */
[----:B------:R-:W3:Y:S04]  /*1960*/  LDS.U16 R50, [R31+0x4] ;  /* 0x000004001f327984 */ /* 0x000ee80000000400 */
[----:B------:R-:W4:Y:S04]  /*1970*/  LDS.U16 R51, [R31+0x6] ;  /* 0x000006001f337984 */ /* 0x000f280000000400 */
[----:B------:R-:W5:Y:S04]  /*1980*/  LDS.U16 R52, [R31+0x8] ;  /* 0x000008001f347984 */ /* 0x000f680000000400 */
[----:B------:R-:W5:Y:S04]  /*1990*/  LDS.U16 R53, [R31+0xa] ;  /* 0x00000a001f357984 */ /* 0x000f680000000400 */
[----:B------:R-:W5:Y:S04]  /*19a0*/  LDS.U16 R54, [R31+0xc] ;  /* 0x00000c001f367984 */ /* 0x000f680000000400 */
[----:B------:R-:W5:Y:S04]  /*19b0*/  LDS.U16 R55, [R31+0xe] ;  /* 0x00000e001f377984 */ /* 0x000f680000000400 */
[----:B------:R-:W5:Y:S04]  /*19c0*/  LDS.U16 R56, [R31+0x10] ;  /* 0x000010001f387984 */ /* 0x000f680000000400 */
[----:B------:R-:W5:Y:S01]  /*19d0*/  LDS.U16 R57, [R31+0x12] ;  /* 0x000012001f397984 */ /* 0x000f620000000400 */
[----:B0-----:R-:W-:-:S03]  /*19e0*/  HADD2.F32 R59, -RZ, R32.H0_H0 ;  /* 0x20000020ff3b7230 */ /* 0x001fc60000004100 */
[----:B------:R-:W0:Y:S01]  /*19f0*/  LDS.U16 R58, [R31+0x14] ;  /* 0x000014001f3a7984 */ /* 0x000e220000000400 */
[----:B-1----:R-:W-:Y:S02]  /*1a00*/  HADD2.F32 R107, -RZ, R48.H0_H0 ;  /* 0x20000030ff6b7230 */ /* 0x002fe40000004100 */
[----:B------:R-:W-:Y:S01]  /*1a10*/  HADD2.F32 R60, -RZ, R33.H0_H0 ;  /* 0x20000021ff3c7230 */ /* 0x000fe20000004100 */
[----:B------:R-:W1:Y:S01]  /*1a20*/  LDS.U16 R48, [R31+0x16] ;  /* 0x000016001f307984 */ /* 0x000e620000000400 */
[----:B--2---:R-:W-:Y:S01]  /*1a30*/  HADD2.F32 R108, -RZ, R49.H0_H0 ;  /* 0x20000031ff6c7230 */ /* 0x004fe20000004100 */
[----:B------:R-:W-:Y:S01]  /*1a40*/  FFMA.FTZ R59, R107, R59, R6 ;  /* 0x0000003b6b3b7223 */ /* 0x000fe20000010006 */
[----:B------:R-:W-:Y:S01]  /*1a50*/  HADD2.F32 R61, -RZ, R34.H0_H0 ;  /* 0x20000022ff3d7230 */ /* 0x000fe20000004100 */
[----:B------:R-:W2:Y:S01]  /*1a60*/  LDS.U16 R6, [R31+0x18] ;  /* 0x000018001f067984 */ /* 0x000ea20000000400 */
[----:B---3--:R-:W-:Y:S01]  /*1a70*/  HADD2.F32 R109, -RZ, R50.H0_H0 ;  /* 0x20000032ff6d7230 */ /* 0x008fe20000004100 */
[----:B------:R-:W-:Y:S01]  /*1a80*/  FFMA.FTZ R60, R108, R60, R59 ;  /* 0x0000003c6c3c7223 */ /* 0x000fe2000001003b */
[----:B------:R-:W-:Y:S01]  /*1a90*/  HADD2.F32 R59, -RZ, R35.H0_H0 ;  /* 0x20000023ff3b7230 */ /* 0x000fe20000004100 */
[----:B------:R-:W3:Y:S01]  /*1aa0*/  LDS.U16 R49, [R31+0x1a] ;  /* 0x00001a001f317984 */ /* 0x000ee20000000400 */
[----:B----4-:R-:W-:Y:S01]  /*1ab0*/  HADD2.F32 R110, -RZ, R51.H0_H0 ;  /* 0x20000033ff6e7230 */ /* 0x010fe20000004100 */
[----:B------:R-:W-:Y:S01]  /*1ac0*/  FFMA.FTZ R61, R109, R61, R60 ;  /* 0x0000003d6d3d7223 */ /* 0x000fe2000001003c */
[----:B------:R-:W-:Y:S01]  /*1ad0*/  HADD2.F32 R60, -RZ, R36.H0_H0 ;  /* 0x20000024ff3c7230 */ /* 0x000fe20000004100 */
[----:B------:R-:W4:Y:S01]  /*1ae0*/  LDS.U16 R50, [R31+0x1c] ;  /* 0x00001c001f327984 */ /* 0x000f220000000400 */
[----:B-----5:R-:W-:Y:S01]  /*1af0*/  HADD2.F32 R111, -RZ, R52.H0_H0 ;  /* 0x20000034ff6f7230 */ /* 0x020fe20000004100 */
[----:B------:R-:W-:Y:S01]  /*1b00*/  FFMA.FTZ R52, R110, R59, R61 ;  /* 0x0000003b6e347223 */ /* 0x000fe2000001003d */
[----:B------:R-:W-:Y:S01]  /*1b10*/  HADD2.F32 R59, -RZ, R37.H0_H0 ;  /* 0x20000025ff3b7230 */ /* 0x000fe20000004100 */
[----:B------:R-:W5:Y:S01]  /*1b20*/  LDS.U16 R51, [R31+0x1e] ;  /* 0x00001e001f337984 */ /* 0x000f620000000400 */
[----:B------:R-:W-:Y:S01]  /*1b30*/  HADD2.F32 R112, -RZ, R53.H0_H0 ;  /* 0x20000035ff707230 */ /* 0x000fe20000004100 */
[----:B------:R-:W-:Y:S01]  /*1b40*/  FFMA.FTZ R53, R111, R60, R52 ;  /* 0x0000003c6f357223 */ /* 0x000fe20000010034 */
[----:B------:R-:W-:-:S02]  /*1b50*/  HADD2.F32 R60, -RZ, R38.H0_H0 ;  /* 0x20000026ff3c7230 */ /* 0x000fc40000004100 */
[----:B------:R-:W-:Y:S01]  /*1b60*/  HADD2.F32 R113, -RZ, R54.H0_H0 ;  /* 0x20000036ff717230 */ /* 0x000fe20000004100 */
[----:B------:R-:W-:Y:S01]  /*1b70*/  FFMA.FTZ R52, R112, R59, R53 ;  /* 0x0000003b70347223 */ /* 0x000fe20000010035 */
[----:B------:R-:W-:Y:S02]  /*1b80*/  HADD2.F32 R54, -RZ, R39.H0_H0 ;  /* 0x20000027ff367230 */ /* 0x000fe40000004100 */
[----:B------:R-:W-:Y:S01]  /*1b90*/  HADD2.F32 R114, -RZ, R55.H0_H0 ;  /* 0x20000037ff727230 */ /* 0x000fe20000004100 */
[----:B------:R-:W-:Y:S01]  /*1ba0*/  FFMA.FTZ R53, R113, R60, R52 ;  /* 0x0000003c71357223 */ /* 0x000fe20000010034 */
[----:B------:R-:W-:Y:S02]  /*1bb0*/  HADD2.F32 R52, -RZ, R40.H0_H0 ;  /* 0x20000028ff347230 */ /* 0x000fe40000004100 */
[----:B------:R-:W-:Y:S01]  /*1bc0*/  HADD2.F32 R115, -RZ, R56.H0_H0 ;  /* 0x20000038ff737230 */ /* 0x000fe20000004100 */
[----:B------:R-:W-:Y:S01]  /*1bd0*/  FFMA.FTZ R54, R114, R54, R53 ;  /* 0x0000003672367223 */ /* 0x000fe20000010035 */
[----:B------:R-:W-:-:S02]  /*1be0*/  HADD2.F32 R55, -RZ, R41.H0_H0 ;  /* 0x20000029ff377230 */ /* 0x000fc40000004100 */
[----:B------:R-:W-:Y:S01]  /*1bf0*/  HADD2.F32 R116, -RZ, R57.H0_H0 ;  /* 0x20000039ff747230 */ /* 0x000fe20000004100 */
[----:B------:R-:W-:Y:S01]  /*1c00*/  FFMA.FTZ R53, R115, R52, R54 ;  /* 0x0000003473357223 */ /* 0x000fe20000010036 */
[----:B------:R-:W-:Y:S02]  /*1c10*/  HADD2.F32 R54, -RZ, R42.H0_H0 ;  /* 0x2000002aff367230 */ /* 0x000fe40000004100 */
[----:B0-----:R-:W-:Y:S01]  /*1c20*/  HADD2.F32 R117, -RZ, R58.H0_H0 ;  /* 0x2000003aff757230 */ /* 0x001fe20000004100 */
[----:B------:R-:W-:Y:S01]  /*1c30*/  FFMA.FTZ R52, R116, R55, R53 ;  /* 0x0000003774347223 */ /* 0x000fe20000010035 */
[----:B------:R-:W-:Y:S02]  /*1c40*/  HADD2.F32 R55, -RZ, R43.H0_H0 ;  /* 0x2000002bff377230 */ /* 0x000fe40000004100 */
[----:B-1----:R-:W-:Y:S01]  /*1c50*/  HADD2.F32 R118, -RZ, R48.H0_H0 ;  /* 0x20000030ff767230 */ /* 0x002fe20000004100 */
[----:B------:R-:W-:Y:S01]  /*1c60*/  FFMA.FTZ R53, R117, R54, R52 ;  /* 0x0000003675357223 */ /* 0x000fe20000010034 */
[----:B------:R-:W-:-:S02]  /*1c70*/  HADD2.F32 R48, -RZ, R44.H0_H0 ;  /* 0x2000002cff307230 */ /* 0x000fc40000004100 */
[----:B--2---:R-:W-:Y:S01]  /*1c80*/  HADD2.F32 R119, -RZ, R6.H0_H0 ;  /* 0x20000006ff777230 */ /* 0x004fe20000004100 */
[----:B------:R-:W-:Y:S01]  /*1c90*/  FFMA.FTZ R6, R118, R55, R53 ;  /* 0x0000003776067223 */ /* 0x000fe20000010035 */
[----:B---3--:R-:W-:-:S03]  /*1ca0*/  HADD2.F32 R120, -RZ, R49.H0_H0 ;  /* 0x20000031ff787230 */ /* 0x008fc60000004100 */
[----:B------:R-:W-:Y:S01]  /*1cb0*/  FFMA.FTZ R49, R119, R48, R6 ;  /* 0x0000003077317223 */ /* 0x000fe20000010006 */
[----:B------:R-:W-:Y:S01]  /*1cc0*/  MOV R48, c[0x0][0x16c] ;  /* 0x00005b0000307a02 */ /* 0x000fe20000000f00 */
[----:B------:R-:W-:-:S03]  /*1cd0*/  HADD2.F32 R52, -RZ, R45.H0_H0 ;  /* 0x2000002dff347230 */ /* 0x000fc60000004100 */
[----:B------:R-:W-:Y:S01]  /*1ce0*/  ISETP.GE.AND P0, PT, R48, 0x1, PT ;  /* 0x000000013000780c */ /* 0x000fe20003f06270 */
[----:B------:R-:W-:Y:S01]  /*1cf0*/  HADD2.F32 R6, -RZ, R46.H0_H0 ;  /* 0x2000002eff067230 */ /* 0x000fe20000004100 */
[----:B------:R-:W-:Y:S01]  /*1d00*/  FFMA.FTZ R52, R120, R52, R49 ;  /* 0x0000003478347223 */ /* 0x000fe20000010031 */
[----:B----4-:R-:W-:Y:S02]  /*1d10*/  HADD2.F32 R121, -RZ, R50.H0_H0 ;  /* 0x20000032ff797230 */ /* 0x010fe40000004100 */
[----:B------:R-:W-:Y:S02]  /*1d20*/  HADD2.F32 R50, -RZ, R47.H0_H0 ;  /* 0x2000002fff327230 */ /* 0x000fe40000004100 */
[----:B-----5:R-:W-:Y:S01]  /*1d30*/  HADD2.F32 R122, -RZ, R51.H0_H0 ;  /* 0x20000033ff7a7230 */ /* 0x020fe20000004100 */
[----:B------:R-:W-:Y:S01]  /*1d40*/  FFMA.FTZ R49, R121, R6, R52 ;  /* 0x0000000679317223 */ /* 0x000fe20000010034 */
[----:B------:R-:W-:Y:S01]  /*1d50*/  CS2R R54, SRZ ;  /* 0x0000000000367805 */ /* 0x000fe2000001ff00 */
[----:B------:R-:W-:Y:S01]  /*1d60*/  CS2R R52, SRZ ;  /* 0x0000000000347805 */ /* 0x000fe2000001ff00 */
[----:B------:R-:W-:Y:S01]  /*1d70*/  CS2R R56, SRZ ;  /* 0x0000000000387805 */ /* 0x000fe2000001ff00 */
[----:B------:R-:W-:Y:S01]  /*1d80*/  FFMA.FTZ R6, R122, R50, R49 ;  /* 0x000000327a067223 */ /* 0x000fe20000010031 */
[----:B------:R-:W-:Y:S01]  /*1d90*/  CS2R R58, SRZ ;  /* 0x00000000003a7805 */ /* 0x000fe2000001ff00 */
[----:B------:R-:W-:Y:S01]  /*1da0*/  CS2R R48, SRZ ;  /* 0x0000000000307805 */ /* 0x000fe2000001ff00 */
[----:B------:R-:W-:Y:S01]  /*1db0*/  CS2R R50, SRZ ;  /* 0x0000000000327805 */ /* 0x000fe2000001ff00 */
[----:B------:R-:W-:-:S02]  /*1dc0*/  FMUL.FTZ R88, R107, UR4 ;  /* 0x000000046b587c20 */ /* 0x000fc40008410000 */
[----:B------:R-:W-:Y:S02]  /*1dd0*/  FMUL.FTZ R89, R108, UR4 ;  /* 0x000000046c597c20 */ /* 0x000fe40008410000 */
[----:B------:R-:W-:Y:S02]  /*1de0*/  FMUL.FTZ R90, R109, UR4 ;  /* 0x000000046d5a7c20 */ /* 0x000fe40008410000 */
[----:B------:R-:W-:Y:S02]  /*1df0*/  FMUL.FTZ R91, R110, UR4 ;  /* 0x000000046e5b7c20 */ /* 0x000fe40008410000 */
[----:B------:R-:W-:Y:S02]  /*1e00*/  FMUL.FTZ R92, R111, UR4 ;  /* 0x000000046f5c7c20 */ /* 0x000fe40008410000 */
[----:B------:R-:W-:Y:S02]  /*1e10*/  FMUL.FTZ R93, R112, UR4 ;  /* 0x00000004705d7c20 */ /* 0x000fe40008410000 */
        /* <DEDUP_REMOVED lines=9> */
[----:B------:R-:W-:Y:S01]  /*1eb0*/  FMUL.FTZ R105, R122, UR4 ;  /* 0x000000047a697c20 */ /* 0x000fe20008410000 */
[----:B------:R-:W-:Y:S06]  /*1ec0*/  BAR.SYNC.DEFER_BLOCKING 0x0 ;  /* 0x0000000000007b1d */ /* 0x000fec0000010000 */
[----:B------:R-:W-:Y:S05]  /*1ed0*/  @!P0 BRA `(.L_x_1) ;  /* 0x000068f000008947 */ /* 0x000fea0003800000 */
[C---:B------:R-:W-:Y:S01]  /*1ee0*/  IADD3 R106, R12.reuse, -0x1, RZ ;  /* 0xffffffff0c6a7810 */ /* 0x040fe20007ffe0ff */
[----:B------:R-:W-:Y:S01]  /*1ef0*/  HADD2.F32 R65, -RZ, R65.H0_H0 ;  /* 0x20000041ff417230 */ /* 0x000fe20000004100 */
[----:B------:R-:W-:Y:S01]  /*1f00*/  LEA.HI R60, R12, R12, RZ, 0x1 ;  /* 0x0000000c0c3c7211 */ /* 0x000fe200078f08ff */
[----:B------:R-:W-:Y:S01]  /*1f10*/  HADD2.F32 R66, -RZ, R66.H0_H0 ;  /* 0x20000042ff427230 */ /* 0x000fe20000004100 */
[----:B------:R-:W-:Y:S01]  /*1f20*/  LEA.HI R48, R106, R106, RZ, 0x1 ;  /* 0x0000006a6a307211 */ /* 0x000fe200078f08ff */
[----:B------:R-:W-:Y:S01]  /*1f30*/  HADD2.F32 R67, -RZ, R67.H0_H0 ;  /* 0x20000043ff437230 */ /* 0x000fe20000004100 */
[----:B------:R-:W-:Y:S01]  /*1f40*/  FADD.FTZ R107, R107, R107 ;  /* 0x0000006b6b6b7221 */ /* 0x000fe20000010000 */
[----:B------:R-:W-:Y:S01]  /*1f50*/  HADD2.F32 R68, -RZ, R68.H0_H0 ;  /* 0x20000044ff447230 */ /* 0x000fe20000004100 */
[----:B------:R-:W-:Y:S01]  /*1f60*/  LOP3.LUT R61, R48, 0xfffffe, RZ, 0xc0, !PT ;  /* 0x00fffffe303d7812 */ /* 0x000fe200078ec0ff */
[----:B------:R-:W-:Y:S01]  /*1f70*/  HADD2.F32 R69, -RZ, R69.H0_H0 ;  /* 0x20000045ff457230 */ /* 0x000fe20000004100 */
[----:B------:R-:W-:Y:S01]  /*1f80*/  HFMA2.MMA R48, -RZ, RZ, 0, 0 ;  /* 0x00000000ff307435 */ /* 0x000fe200000001ff */
[----:B------:R-:W-:Y:S01]  /*1f90*/  HADD2.F32 R70, -RZ, R70.H0_H0 ;  /* 0x20000046ff467230 */ /* 0x000fe20000004100 */
[----:B------:R-:W-:Y:S01]  /*1fa0*/  IADD3 R106, R106, -R61, RZ ;  /* 0x8000003d6a6a7210 */ /* 0x000fe20007ffe0ff */
[----:B------:R-:W-:Y:S01]  /*1fb0*/  HADD2.F32 R71, -RZ, R71.H0_H0 ;  /* 0x20000047ff477230 */ /* 0x000fe20000004100 */
[----:B------:R-:W-:Y:S01]  /*1fc0*/  LOP3.LUT R61, R60, 0xfffffe, RZ, 0xc0, !PT ;  /* 0x00fffffe3c3d7812 */ /* 0x000fe200078ec0ff */
[----:B------:R-:W-:Y:S01]  /*1fd0*/  HADD2.F32 R72, -RZ, R72.H0_H0 ;  /* 0x20000048ff487230 */ /* 0x000fe20000004100 */
[----:B------:R-:W-:Y:S01]  /*1fe0*/  FADD.FTZ R108, R108, R108 ;  /* 0x0000006c6c6c7221 */ /* 0x000fe20000010000 */
        /* <DEDUP_REMOVED lines=16> */
[----:B------:R-:W-:Y:S01]  /*20f0*/  MOV R123, RZ ;  /* 0x000000ff007b7202 */ /* 0x000fe20000000f00 */
[----:B------:R-:W-:Y:S01]  /*2100*/  FADD.FTZ R117, R117, R117 ;  /* 0x0000007575757221 */ /* 0x000fe20000010000 */
[----:B------:R-:W-:Y:S01]  /*2110*/  IADD3 R140, R12, -R61, RZ ;  /* 0x8000003d0c8c7210 */ /* 0x000fe20007ffe0ff */
[----:B------:R-:W-:-:S02]  /*2120*/  FADD.FTZ R118, R118, R118 ;  /* 0x0000007676767221 */ /* 0x000fc40000010000 */
[----:B------:R-:W-:Y:S02]  /*2130*/  FADD.FTZ R119, R119, R119 ;  /* 0x0000007777777221 */ /* 0x000fe40000010000 */
[----:B------:R-:W-:Y:S02]  /*2140*/  FADD.FTZ R120, R120, R120 ;  /* 0x0000007878787221 */ /* 0x000fe40000010000 */
[----:B------:R-:W-:Y:S02]  /*2150*/  FADD.FTZ R121, R121, R121 ;  /* 0x0000007979797221 */ /* 0x000fe40000010000 */
[----:B------:R-:W-:Y:S02]  /*2160*/  FADD.FTZ R122, R122, R122 ;  /* 0x0000007a7a7a7221 */ /* 0x000fe40000010000 */
[----:B------:R-:W-:Y:S02]  /*2170*/  FADD.FTZ R124, R65, UR5 ;  /* 0x00000005417c7e21 */ /* 0x000fe40008010000 */
[----:B------:R-:W-:-:S02]  /*2180*/  FADD.FTZ R125, R66, UR5 ;  /* 0x00000005427d7e21 */ /* 0x000fc40008010000 */
[----:B------:R-:W-:Y:S02]  /*2190*/  FADD.FTZ R126, R67, UR5 ;  /* 0x00000005437e7e21 */ /* 0x000fe40008010000 */
[----:B------:R-:W-:Y:S02]  /*21a0*/  FADD.FTZ R127, R68, UR5 ;  /* 0x00000005447f7e21 */ /* 0x000fe40008010000 */
[----:B------:R-:W-:Y:S02]  /*21b0*/  FADD.FTZ R128, R69, UR5 ;  /* 0x0000000545807e21 */ /* 0x000fe40008010000 */
[----:B------:R-:W-:Y:S02]  /*21c0*/  FADD.FTZ R129, R70, UR5 ;  /* 0x0000000546817e21 */ /* 0x000fe40008010000 */
        /* <DEDUP_REMOVED lines=10> */
.L_x_38:
[----:B------:R-:W-:Y:S01]  /*2270*/  IMAD R63, R3, c[0x0][0x180], RZ ;  /* 0x00006000033f7a24 */ /* 0x000fe200078e02ff */
[----:B------:R-:W-:Y:S01]  /*2280*/  SHF.R.S32.HI R66, RZ, 0x1f, R123 ;  /* 0x0000001fff427819 */ /* 0x000fe2000001147b */
[----:B------:R-:W-:-:S04]  /*2290*/  IMAD.WIDE.U32 R60, R0, c[0x0][0x180], RZ ;  /* 0x00006000003c7a25 */ /* 0x000fc800078e00ff */
[----:B------:R-:W-:Y:S02]  /*22a0*/  IMAD R63, R0, c[0x0][0x184], R63 ;  /* 0x00006100003f7a24 */ /* 0x000fe400078e023f */
[----:B------:R-:W-:-:S03]  /*22b0*/  IMAD R62, R66, c[0x0][0x188], RZ ;  /* 0x00006200423e7a24 */ /* 0x000fc600078e02ff */
[----:B------:R-:W-:Y:S01]  /*22c0*/  IADD3 R61, R61, R63, RZ ;  /* 0x0000003f3d3d7210 */ /* 0x000fe20007ffe0ff */
[----:B------:R-:W-:-:S04]  /*22d0*/  IMAD R63, R123, c[0x0][0x18c], R62 ;  /* 0x000063007b3f7a24 */ /* 0x000fc800078e023e */
[----:B------:R-:W-:-:S05]  /*22e0*/  IMAD.WIDE.U32 R60, R123, c[0x0][0x188], R60 ;  /* 0x000062007b3c7a25 */ /* 0x000fca00078e003c */
[----:B------:R-:W-:Y:S02]  /*22f0*/  IADD3 R61, R61, R63, RZ ;  /* 0x0000003f3d3d7210 */ /* 0x000fe40007ffe0ff */
[----:B------:R-:W-:-:S04]  /*2300*/  LEA R64, P0, R60, c[0x0][0x220], 0x3 ;  /* 0x000088003c407a11 */ /* 0x000fc800078018ff */
[----:B------:R-:W-:-:S06]  /*2310*/  LEA.HI.X R65, R60, c[0x0][0x224], R61, 0x3, P0 ;  /* 0x000089003c417a11 */ /* 0x000fcc00000f1c3d */
[----:B------:R-:W2:Y:S01]  /*2320*/  LDG.E.64 R64, [R64.64] ;  /* 0x0000000640407981 */ /* 0x000ea2000c1e1b00 */
[----:B------:R-:W-:Y:S01]  /*2330*/  IMAD R73, R3, c[0x0][0x1b8], RZ ;  /* 0x00006e0003497a24 */ /* 0x000fe200078e02ff */
[C---:B------:R-:W-:Y:S02]  /*2340*/  ISETP.NE.AND P1, PT, R8.reuse, RZ, PT ;  /* 0x000000ff0800720c */ /* 0x040fe40003f25270 */
[----:B------:R-:W-:Y:S01]  /*2350*/  LOP3.LUT P0, RZ, R8, 0x1f, RZ, 0xc0, !PT ;  /* 0x0000001f08ff7812 */ /* 0x000fe2000780c0ff */
[----:B------:R-:W-:-:S03]  /*2360*/  IMAD R73, R0, c[0x0][0x1bc], R73 ;  /* 0x00006f0000497a24 */ /* 0x000fc600078e0249 */
[----:B------:R-:W-:Y:S01]  /*2370*/  ISETP.LT.OR P0, PT, R12, 0x2, P0 ;  /* 0x000000020c00780c */ /* 0x000fe20000701670 */
[----:B--2---:R-:W0:Y:S08]  /*2380*/  R2UR UR15, R65 ;  /* 0x00000000410f73c2 */ /* 0x004e3000000e0000 */
[----:B------:R1:W2:Y:S02]  /*2390*/  R2UR UR14, R64 ;  /* 0x00000000400e73c2 */ /* 0x0002a400000e0000 */
[----:B-1----:R-:W-:-:S02]  /*23a0*/  IMAD R64, R66, c[0x0][0x1a0], RZ ;  /* 0x0000680042407a24 */ /* 0x002fc400078e02ff */
[----:B------:R-:W-:Y:S02]  /*23b0*/  IMAD R66, R66, c[0x0][0x1c0], RZ ;  /* 0x0000700042427a24 */ /* 0x000fe400078e02ff */
[----:B0-----:R-:W-:-:S04]  /*23c0*/  FMUL.FTZ R60, R124, UR15 ;  /* 0x0000000f7c3c7c20 */ /* 0x001fc80008410000 */
[----:B------:R-:W-:Y:S02]  /*23d0*/  FMUL.RZ R61, R60, 0.15915493667125701904 ;  /* 0x3e22f9833c3d7820 */ /* 0x000fe4000040c000 */
[----:B------:R-:W-:Y:S02]  /*23e0*/  FMUL.FTZ R60, R125, UR15 ;  /* 0x0000000f7d3c7c20 */ /* 0x000fe40008410000 */
[----:B------:R-:W-:Y:S01]  /*23f0*/  MUFU.SIN R81, R61 ;  /* 0x0000003d00517308 */ /* 0x000fe20000000400 */
[----:B--2---:R-:W-:Y:S01]  /*2400*/  MOV R70, UR14 ;  /* 0x0000000e00467c02 */ /* 0x004fe20008000f00 */
[----:B------:R-:W-:Y:S02]  /*2410*/  FMUL.RZ R62, R60, 0.15915493667125701904 ;  /* 0x3e22f9833c3e7820 */ /* 0x000fe4000040c000 */
[----:B------:R-:W-:Y:S02]  /*2420*/  FMUL.FTZ R60, R126, UR15 ;  /* 0x0000000f7e3c7c20 */ /* 0x000fe40008410000 */
[----:B------:R-:W-:-:S02]  /*2430*/  FMUL.FTZ R70, R70, 1.4426950216293334961 ;  /* 0x3fb8aa3b46467820 */ /* 0x000fc40000410000 */
[----:B------:R-:W-:Y:S01]  /*2440*/  FMUL.RZ R63, R60, 0.15915493667125701904 ;  /* 0x3e22f9833c3f7820 */ /* 0x000fe2000040c000 */
[----:B------:R0:W-:Y:S01]  /*2450*/  MUFU.COS R69, R61 ;  /* 0x0000003d00457308 */ /* 0x0001e20000000000 */
[----:B------:R-:W-:-:S04]  /*2460*/  FMUL.FTZ R60, R127, UR15 ;  /* 0x0000000f7f3c7c20 */ /* 0x000fc80008410000 */
[----:B------:R-:W-:Y:S02]  /*2470*/  FMUL.RZ R65, R60, 0.15915493667125701904 ;  /* 0x3e22f9833c417820 */ /* 0x000fe4000040c000 */
[----:B------:R-:W-:Y:S01]  /*2480*/  FMUL.FTZ R60, R128, UR15 ;  /* 0x0000000f803c7c20 */ /* 0x000fe20008410000 */
[----:B------:R-:W-:Y:S03]  /*2490*/  MUFU.SIN R72, R62 ;  /* 0x0000003e00487308 */ /* 0x000fe60000000400 */
[----:B0-----:R-:W-:Y:S02]  /*24a0*/  FMUL.RZ R61, R60, 0.15915493667125701904 ;  /* 0x3e22f9833c3d7820 */ /* 0x001fe4000040c000 */
[----:B------:R-:W-:-:S03]  /*24b0*/  FMUL.FTZ R60, R129, UR15 ;  /* 0x0000000f813c7c20 */ /* 0x000fc60008410000 */
[----:B------:R0:W-:Y:S08]  /*24c0*/  MUFU.COS R170, R62 ;  /* 0x0000003e00aa7308 */ /* 0x0001f00000000000 */
[----:B------:R-:W-:Y:S01]  /*24d0*/  MUFU.SIN R74, R63 ;  /* 0x0000003f004a7308 */ /* 0x000fe20000000400 */
[----:B0-----:R-:W-:Y:S02]  /*24e0*/  FMUL.RZ R62, R60, 0.15915493667125701904 ;  /* 0x3e22f9833c3e7820 */ /* 0x001fe4000040c000 */
[----:B------:R-:W-:-:S05]  /*24f0*/  FMUL.FTZ R60, R130, UR15 ;  /* 0x0000000f823c7c20 */ /* 0x000fca0008410000 */
[----:B------:R0:W-:Y:S08]  /*2500*/  MUFU.COS R168, R63 ;  /* 0x0000003f00a87308 */ /* 0x0001f00000000000 */
[----:B------:R-:W-:Y:S01]  /*2510*/  MUFU.SIN R165, R65 ;  /* 0x0000004100a57308 */ /* 0x000fe20000000400 */
[----:B0-----:R-:W-:Y:S02]  /*2520*/  FMUL.RZ R63, R60, 0.15915493667125701904 ;  /* 0x3e22f9833c3f7820 */ /* 0x001fe4000040c000 */
[----:B------:R-:W-:-:S05]  /*2530*/  FMUL.FTZ R60, R131, UR15 ;  /* 0x0000000f833c7c20 */ /* 0x000fca0008410000 */
[----:B------:R0:W-:Y:S08]  /*2540*/  MUFU.COS R75, R65 ;  /* 0x00000041004b7308 */ /* 0x0001f00000000000 */
[----:B------:R-:W-:Y:S01]  /*2550*/  MUFU.SIN R144, R63 ;  /* 0x0000003f00907308 */ /* 0x000fe20000000400 */
[----:B0-----:R-:W-:Y:S02]  /*2560*/  FMUL.RZ R65, R60, 0.15915493667125701904 ;  /* 0x3e22f9833c417820 */ /* 0x001fe4000040c000 */
[----:B------:R-:W-:-:S04]  /*2570*/  FMUL.FTZ R60, R132, UR15 ;  /* 0x0000000f843c7c20 */ /* 0x000fc80008410000 */
[----:B------:R-:W-:Y:S01]  /*2580*/  FMUL.RZ R67, R60, 0.15915493667125701904 ;  /* 0x3e22f9833c437820 */ /* 0x000fe2000040c000 */
[----:B------:R0:W-:Y:S01]  /*2590*/  MUFU.COS R82, R63 ;  /* 0x0000003f00527308 */ /* 0x0001e20000000000 */
[----:B------:R-:W-:-:S04]  /*25a0*/  FMUL.FTZ R60, R133, UR15 ;  /* 0x0000000f853c7c20 */ /* 0x000fc80008410000 */
[----:B------:R-:W-:-:S03]  /*25b0*/  FMUL.RZ R68, R60, 0.15915493667125701904 ;  /* 0x3e22f9833c447820 */ /* 0x000fc6000040c000 */
[----:B------:R-:W-:Y:S01]  /*25c0*/  MUFU.SIN R76, R61 ;  /* 0x0000003d004c7308 */ /* 0x000fe20000000400 */
[----:B0-----:R-:W-:-:S04]  /*25d0*/  IMAD R63, R3, c[0x0][0x198], RZ ;  /* 0x00006600033f7a24 */ /* 0x001fc800078e02ff */
[----:B------:R-:W-:-:S03]  /*25e0*/  IMAD R71, R0, c[0x0][0x19c], R63 ;  /* 0x0000670000477a24 */ /* 0x000fc600078e023f */
[----:B------:R0:W-:Y:S08]  /*25f0*/  MUFU.COS R164, R61 ;  /* 0x0000003d00a47308 */ /* 0x0001f00000000000 */
[----:B------:R-:W-:Y:S01]  /*2600*/  MUFU.SIN R142, R62 ;  /* 0x0000003e008e7308 */ /* 0x000fe20000000400 */
[----:B0-----:R-:W-:-:S05]  /*2610*/  IMAD.WIDE.U32 R60, R0, c[0x0][0x198], RZ ;  /* 0x00006600003c7a25 */ /* 0x001fca00078e00ff */
[----:B------:R-:W-:Y:S02]  /*2620*/  IADD3 R61, R61, R71, RZ ;  /* 0x000000473d3d7210 */ /* 0x000fe40007ffe0ff */
[----:B------:R0:W-:Y:S03]  /*2630*/  MUFU.COS R78, R62 ;  /* 0x0000003e004e7308 */ /* 0x0001e60000000000 */
[----:B------:R-:W-:-:S05]  /*2640*/  IMAD.WIDE.U32 R60, R123, c[0x0][0x1a0], R60 ;  /* 0x000068007b3c7a25 */ /* 0x000fca00078e003c */
[----:B------:R-:W-:Y:S01]  /*2650*/  MUFU.SIN R146, R65 ;  /* 0x0000004100927308 */ /* 0x000fe20000000400 */
[----:B0-----:R-:W-:-:S05]  /*2660*/  IMAD.WIDE.U32 R62, R0, c[0x0][0x1b8], RZ ;  /* 0x00006e00003e7a25 */ /* 0x001fca00078e00ff */
[----:B------:R-:W-:Y:S02]  /*2670*/  IADD3 R63, R63, R73, RZ ;  /* 0x000000493f3f7210 */ /* 0x000fe40007ffe0ff */
[----:B------:R0:W-:Y:S03]  /*2680*/  MUFU.COS R98, R65 ;  /* 0x0000004100627308 */ /* 0x0001e60000000000 */
[----:B------:R-:W-:-:S05]  /*2690*/  IMAD.WIDE.U32 R62, R123, c[0x0][0x1c0], R62 ;  /* 0x000070007b3e7a25 */ /* 0x000fca00078e003e */
[----:B------:R-:W-:Y:S01]  /*26a0*/  MUFU.SIN R148, R67 ;  /* 0x0000004300947308 */ /* 0x000fe20000000400 */
[----:B0-----:R-:W-:-:S04]  /*26b0*/  FMUL.FTZ R65, R134, UR15 ;  /* 0x0000000f86417c20 */ /* 0x001fc80008410000 */
[----:B------:R-:W-:Y:S02]  /*26c0*/  FMUL.RZ R71, R65, 0.15915493667125701904 ;  /* 0x3e22f98341477820 */ /* 0x000fe4000040c000 */
[----:B------:R-:W-:Y:S01]  /*26d0*/  IMAD R65, R123, c[0x0][0x1a4], R64 ;  /* 0x000069007b417a24 */ /* 0x000fe200078e0240 */
[----:B------:R0:W-:Y:S01]  /*26e0*/  MUFU.COS R147, R67 ;  /* 0x0000004300937308 */ /* 0x0001e20000000000 */
[----:B------:R-:W-:-:S03]  /*26f0*/  LEA R64, P2, R60, c[0x0][0x228], 0x3 ;  /* 0x00008a003c407a11 */ /* 0x000fc600078418ff */
[----:B------:R-:W-:Y:S01]  /*2700*/  IADD3 R65, R61, R65, RZ ;  /* 0x000000413d417210 */ /* 0x000fe20007ffe0ff */
[----:B------:R-:W-:-:S03]  /*2710*/  FMUL.FTZ R61, R135, UR15 ;  /* 0x0000000f873d7c20 */ /* 0x000fc60008410000 */
[----:B------:R-:W-:Y:S01]  /*2720*/  LEA.HI.X R65, R60, c[0x0][0x22c], R65, 0x3, P2 ;  /* 0x00008b003c417a11 */ /* 0x000fe200010f1c41 */
[----:B0-----:R-:W-:Y:S01]  /*2730*/  IMAD R67, R123, c[0x0][0x1c4], R66 ;  /* 0x000071007b437a24 */ /* 0x001fe200078e0242 */
[----:B------:R-:W-:Y:S01]  /*2740*/  LEA R66, P3, R62, c[0x0][0x230], 0x3 ;  /* 0x00008c003e427a11 */ /* 0x000fe200078618ff */
[----:B------:R-:W-:Y:S01]  /*2750*/  MUFU.SIN R150, R68 ;  /* 0x0000004400967308 */ /* 0x000fe20000000400 */
[----:B------:R-:W-:Y:S02]  /*2760*/  IADD3 R60, R8, 0x200, RZ ;  /* 0x00000200083c7810 */ /* 0x000fe40007ffe0ff */
[----:B------:R-:W-:Y:S01]  /*2770*/  IADD3 R67, R63, R67, RZ ;  /* 0x000000433f437210 */ /* 0x000fe20007ffe0ff */
[----:B------:R-:W2:Y:S04]  /*2780*/  LDG.E.64 R64, [R64.64] ;  /* 0x0000000640407981 */ /* 0x000ea8000c1e1b00 */
[----:B------:R0:W-:Y:S01]  /*2790*/  MUFU.COS R149, R68 ;  /* 0x0000004400957308 */ /* 0x0001e20000000000 */
[----:B------:R-:W-:Y:S01]  /*27a0*/  LEA.HI.X R67, R62, c[0x0][0x234], R67, 0x3, P3 ;  /* 0x00008d003e437a11 */ /* 0x000fe200018f1c43 */
[----:B------:R-:W-:-:S05]  /*27b0*/  FMUL.RZ R63, R61, 0.15915493667125701904 ;  /* 0x3e22f9833d3f7820 */ /* 0x000fca000040c000 */
[----:B------:R-:W2:Y:S01]  /*27c0*/  LDG.E.64 R66, [R66.64] ;  /* 0x0000000642427981 */ /* 0x000ea2000c1e1b00 */
[----:B------:R-:W-:Y:S01]  /*27d0*/  MUFU.SIN R152, R71 ;  /* 0x0000004700987308 */ /* 0x000fe20000000400 */
[----:B0-----:R-:W-:-:S07]  /*27e0*/  FMUL.FTZ R68, R124, R70 ;  /* 0x000000467c447220 */ /* 0x001fce0000410000 */
[----:B------:R-:W0:Y:S01]  /*27f0*/  MUFU.EX2 R68, R68 ;  /* 0x0000004400447308 */ /* 0x000e220000000800 */
[----:B------:R-:W-:-:S04]  /*2800*/  @!P1 LEA R60, R106, R123, 0x8 ;  /* 0x0000007b6a3c9211 */ /* 0x000fc800078e40ff */
[----:B------:R-:W-:Y:S02]  /*2810*/  SHF.L.U32 R73, R60, 0x3, RZ ;  /* 0x000000033c497819 */ /* 0x000fe400000006ff */
[----:B------:R-:W-:Y:S01]  /*2820*/  @!P0 IADD3 R62, R12, -0x2, RZ ;  /* 0xfffffffe0c3e8810 */ /* 0x000fe20007ffe0ff */
[----:B------:R-:W-:Y:S01]  /*2830*/  FMUL.FTZ R61, R136, UR15 ;  /* 0x0000000f883d7c20 */ /* 0x000fe20008410000 */
[----:B------:R-:W-:Y:S01]  /*2840*/  MUFU.SIN R154, R63 ;  /* 0x0000003f009a7308 */ /* 0x000fe20000000400 */
[----:B0-----:R-:W-:-:S07]  /*2850*/  FMUL.FTZ R80, R68, R69 ;  /* 0x0000004544507220 */ /* 0x001fce0000410000 */
[----:B------:R-:W-:Y:S01]  /*2860*/  MUFU.COS R151, R71 ;  /* 0x0000004700977308 */ /* 0x000fe20000000000 */
[----:B------:R-:W-:-:S05]  /*2870*/  FMUL.FTZ R81, R68, R81 ;  /* 0x0000005144517220 */ /* 0x000fca0000410000 */
[----:B------:R0:W-:Y:S01]  /*2880*/  STS.64 [R73+0x2510], R80 ;  /* 0x0025105049007388 */ /* 0x0001e20000000a00 */
[----:B------:R-:W-:Y:S01]  /*2890*/  @!P0 IMAD R69, R62, c[0x0][0x16c], R123 ;  /* 0x00005b003e458a24 */ /* 0x000fe200078e027b */
[----:B------:R1:W-:Y:S01]  /*28a0*/  MUFU.COS R156, R63 ;  /* 0x0000003f009c7308 */ /* 0x0003e20000000000 */
[----:B------:R-:W-:Y:S01]  /*28b0*/  FMUL.RZ R77, R61, 0.15915493667125701904 ;  /* 0x3e22f9833d4d7820 */ /* 0x000fe2000040c000 */
[----:B------:R-:W-:Y:S01]  /*28c0*/  MOV R61, RZ ;  /* 0x000000ff003d7202 */ /* 0x000fe20000000f00 */
[----:B------:R-:W-:Y:S01]  /*28d0*/  @!P0 IMAD.WIDE R68, R69, 0x10, R210 ;  /* 0x0000001045448825 */ /* 0x000fe200078e02d2 */
[----:B------:R-:W-:Y:S01]  /*28e0*/  MOV R60, 0x3f800000 ;  /* 0x3f800000003c7802 */ /* 0x000fe20000000f00 */
[----:B-1----:R-:W-:Y:S01]  /*28f0*/  CS2R R62, SRZ ;  /* 0x00000000003e7805 */ /* 0x002fe2000001ff00 */
[----:B------:R-:W-:Y:S01]  /*2900*/  BAR.SYNC.DEFER_BLOCKING 0x0 ;  /* 0x0000000000007b1d */ /* 0x000fe20000010000 */
[----:B------:R-:W-:-:S04]  /*2910*/  FMUL.FTZ R71, R137, UR15 ;  /* 0x0000000f89477c20 */ /* 0x000fc80008410000 */
[----:B------:R-:W-:Y:S02]  /*2920*/  FMUL.RZ R79, R71, 0.15915493667125701904 ;  /* 0x3e22f983474f7820 */ /* 0x000fe4000040c000 */
[----:B------:R-:W-:-:S04]  /*2930*/  FMUL.FTZ R71, R138, UR15 ;  /* 0x0000000f8a477c20 */ /* 0x000fc80008410000 */
[----:B------:R-:W-:Y:S02]  /*2940*/  FMUL.RZ R159, R71, 0.15915493667125701904 ;  /* 0x3e22f983479f7820 */ /* 0x000fe4000040c000 */
[-C--:B------:R-:W-:Y:S01]  /*2950*/  FMUL.FTZ R71, R125, R70.reuse ;  /* 0x000000467d477220 */ /* 0x080fe20000410000 */
[----:B------:R1:W5:Y:S02]  /*2960*/  @!P0 LDG.E.128 R60, [R68.64] ;  /* 0x00000006443c8981 */ /* 0x000364000c1e1d00 */
[-C--:B-1----:R-:W-:Y:S02]  /*2970*/  FMUL.FTZ R69, R128, R70.reuse ;  /* 0x0000004680457220 */ /* 0x082fe40000410000 */
[----:B------:R-:W-:-:S04]  /*2980*/  FMUL.FTZ R68, R127, R70 ;  /* 0x000000467f447220 */ /* 0x000fc80000410000 */
[----:B------:R-:W1:Y:S01]  /*2990*/  MUFU.EX2 R69, R69 ;  /* 0x0000004500457308 */ /* 0x000e620000000800 */
[----:B0-----:R-:W-:-:S07]  /*29a0*/  FMUL.FTZ R73, R126, R70 ;  /* 0x000000467e497220 */ /* 0x001fce0000410000 */
[----:B------:R-:W0:Y:S08]  /*29b0*/  MUFU.EX2 R71, R71 ;  /* 0x0000004700477308 */ /* 0x000e300000000800 */
[----:B------:R-:W3:Y:S01]  /*29c0*/  MUFU.EX2 R68, R68 ;  /* 0x0000004400447308 */ /* 0x000ee20000000800 */
[C---:B-1----:R-:W-:Y:S02]  /*29d0*/  FMUL.FTZ R164, R69.reuse, R164 ;  /* 0x000000a445a47220 */ /* 0x042fe40000410000 */
[----:B------:R-:W-:Y:S01]  /*29e0*/  FMUL.FTZ R163, R69, R76 ;  /* 0x0000004c45a37220 */ /* 0x000fe20000410000 */
[----:B------:R-:W-:-:S04]  /*29f0*/  HADD2.F32 R69, -RZ, R32.H0_H0 ;  /* 0x20000020ff457230 */ /* 0x000fc80000004100 */
[----:B------:R-:W-:Y:S08]  /*2a00*/  MUFU.SIN R158, R79 ;  /* 0x0000004f009e7308 */ /* 0x000ff00000000400 */
[----:B------:R1:W-:Y:S08]  /*2a10*/  MUFU.COS R160, R79 ;  /* 0x0000004f00a07308 */ /* 0x0003f00000000000 */
[----:B------:R-:W4:Y:S01]  /*2a20*/  MUFU.EX2 R73, R73 ;  /* 0x0000004900497308 */ /* 0x000f220000000800 */
[----:B-1----:R-:W-:-:S07]  /*2a30*/  FMUL.FTZ R79, R130, R70 ;  /* 0x00000046824f7220 */ /* 0x002fce0000410000 */
[----:B------:R-:W-:Y:S08]  /*2a40*/  MUFU.SIN R157, R77 ;  /* 0x0000004d009d7308 */ /* 0x000ff00000000400 */
[----:B------:R1:W-:Y:S01]  /*2a50*/  MUFU.COS R155, R77 ;  /* 0x0000004d009b7308 */ /* 0x0003e20000000000 */
[----:B0-----:R-:W-:Y:S02]  /*2a60*/  FMUL.FTZ R169, R71, R72 ;  /* 0x0000004847a97220 */ /* 0x001fe40000410000 */
[----:B-1----:R-:W-:-:S05]  /*2a70*/  FMUL.FTZ R77, R129, R70 ;  /* 0x00000046814d7220 */ /* 0x002fca0000410000 */
[----:B------:R-:W0:Y:S01]  /*2a80*/  MUFU.EX2 R79, R79 ;  /* 0x0000004f004f7308 */ /* 0x000e220000000800 */
[----:B------:R-:W-:Y:S02]  /*2a90*/  FMUL.FTZ R232, R124, R69 ;  /* 0x000000457ce87220 */ /* 0x000fe40000410000 */
[----:B---3--:R-:W-:-:S05]  /*2aa0*/  FMUL.FTZ R166, R68, R75 ;  /* 0x0000004b44a67220 */ /* 0x008fca0000410000 */
[----:B------:R-:W1:Y:S01]  /*2ab0*/  MUFU.EX2 R77, R77 ;  /* 0x0000004d004d7308 */ /* 0x000e620000000800 */
[----:B------:R-:W-:Y:S02]  /*2ac0*/  FMUL.FTZ R170, R71, R170 ;  /* 0x000000aa47aa7220 */ /* 0x000fe40000410000 */
[-C--:B------:R-:W-:Y:S01]  /*2ad0*/  FMUL.FTZ R75, R232, R169.reuse ;  /* 0x000000a9e84b7220 */ /* 0x080fe20000410000 */
[----:B------:R-:W-:Y:S01]  /*2ae0*/  HADD2.F32 R72, -RZ, R33.H0_H0 ;  /* 0x20000021ff487230 */ /* 0x000fe20000004100 */
[C---:B----4-:R-:W-:Y:S02]  /*2af0*/  FMUL.FTZ R168, R73.reuse, R168 ;  /* 0x000000a849a87220 */ /* 0x050fe40000410000 */
[----:B------:R-:W-:Y:S02]  /*2b00*/  FMUL.FTZ R167, R73, R74 ;  /* 0x0000004a49a77220 */ /* 0x000fe40000410000 */
[----:B------:R-:W-:Y:S02]  /*2b10*/  FMUL.FTZ R73, RZ, R169 ;  /* 0x000000a9ff497220 */ /* 0x000fe40000410000 */
[----:B------:R-:W-:-:S02]  /*2b20*/  FFMA.FTZ R75, RZ, R170, R75 ;  /* 0x000000aaff4b7223 */ /* 0x000fc4000001004b */
[----:B------:R-:W-:Y:S02]  /*2b30*/  FMUL.FTZ R71, R133, R70 ;  /* 0x0000004685477220 */ /* 0x000fe40000410000 */
[----:B------:R-:W-:Y:S02]  /*2b40*/  FMUL.FTZ R231, R125, R72 ;  /* 0x000000487de77220 */ /* 0x000fe40000410000 */
[----:B------:R-:W-:Y:S02]  /*2b50*/  FFMA.FTZ R74, R232, R170, -R73 ;  /* 0x000000aae84a7223 */ /* 0x000fe40000010849 */
[----:B------:R-:W-:Y:S02]  /*2b60*/  FADD.FTZ R75, RZ, R75 ;  /* 0x0000004bff4b7221 */ /* 0x000fe40000010000 */
[C---:B0-----:R-:W-:Y:S02]  /*2b70*/  FMUL.FTZ R143, R79.reuse, R82 ;  /* 0x000000524f8f7220 */ /* 0x041fe40000410000 */
[----:B------:R-:W-:Y:S01]  /*2b80*/  FMUL.FTZ R144, R79, R144 ;  /* 0x000000904f907220 */ /* 0x000fe20000410000 */
[----:B------:R-:W-:Y:S01]  /*2b90*/  HADD2.F32 R79, -RZ, R34.H0_H0 ;  /* 0x20000022ff4f7230 */ /* 0x000fe20000004100 */
[----:B------:R-:W-:Y:S01]  /*2ba0*/  FMUL.FTZ R165, R68, R165 ;  /* 0x000000a544a57220 */ /* 0x000fe20000410000 */
[----:B------:R-:W0:Y:S01]  /*2bb0*/  MUFU.EX2 R71, R71 ;  /* 0x0000004700477308 */ /* 0x000e220000000800 */
[----:B-1----:R-:W-:-:S02]  /*2bc0*/  FMUL.FTZ R141, R77, R78 ;  /* 0x0000004e4d8d7220 */ /* 0x002fc40000410000 */
[----:B------:R-:W-:Y:S02]  /*2bd0*/  FMUL.FTZ R142, R77, R142 ;  /* 0x0000008e4d8e7220 */ /* 0x000fe40000410000 */
[-C--:B------:R-:W-:Y:S02]  /*2be0*/  FMUL.FTZ R68, R134, R70.reuse ;  /* 0x0000004686447220 */ /* 0x080fe40000410000 */
[----:B------:R-:W-:Y:S02]  /*2bf0*/  FADD.FTZ R74, R231, R74 ;  /* 0x0000004ae74a7221 */ /* 0x000fe40000010000 */
[----:B------:R-:W-:Y:S02]  /*2c00*/  FMUL.FTZ R77, R167, R75 ;  /* 0x0000004ba74d7220 */ /* 0x000fe40000410000 */
[----:B------:R-:W-:Y:S02]  /*2c10*/  FMUL.FTZ R69, R135, R70 ;  /* 0x0000004687457220 */ /* 0x000fe40000410000 */
[----:B------:R-:W-:-:S02]  /*2c20*/  FMUL.FTZ R76, R167, R74 ;  /* 0x0000004aa74c7220 */ /* 0x000fc40000410000 */
[----:B------:R-:W-:Y:S02]  /*2c30*/  FFMA.FTZ R77, R168, R74, -R77 ;  /* 0x0000004aa84d7223 */ /* 0x000fe4000001084d */
[----:B------:R-:W-:Y:S01]  /*2c40*/  FMUL.FTZ R230, R126, R79 ;  /* 0x0000004f7ee67220 */ /* 0x000fe20000410000 */
[----:B------:R-:W1:Y:S01]  /*2c50*/  MUFU.EX2 R68, R68 ;  /* 0x0000004400447308 */ /* 0x000e620000000800 */
[----:B------:R-:W-:Y:S02]  /*2c60*/  FFMA.FTZ R76, R168, R75, R76 ;  /* 0x0000004ba84c7223 */ /* 0x000fe4000001004c */
[----:B------:R-:W-:Y:S02]  /*2c70*/  FADD.FTZ R77, R230, R77 ;  /* 0x0000004de64d7221 */ /* 0x000fe40000010000 */
[----:B------:R-:W-:-:S03]  /*2c80*/  FMUL.FTZ R72, R136, R70 ;  /* 0x0000004688487220 */ /* 0x000fc60000410000 */
[----:B------:R-:W3:Y:S01]  /*2c90*/  MUFU.EX2 R69, R69 ;  /* 0x0000004500457308 */ /* 0x000ee20000000800 */
[----:B------:R-:W-:Y:S02]  /*2ca0*/  FADD.FTZ R76, RZ, R76 ;  /* 0x0000004cff4c7221 */ /* 0x000fe40000010000 */
[----:B------:R-:W-:Y:S02]  /*2cb0*/  FMUL.FTZ R75, R165, R77 ;  /* 0x0000004da54b7220 */ /* 0x000fe40000410000 */
[----:B------:R-:W-:Y:S01]  /*2cc0*/  FMUL.FTZ R73, R137, R70 ;  /* 0x0000004689497220 */ /* 0x000fe20000410000 */
[----:B------:R-:W-:Y:S01]  /*2cd0*/  HADD2.F32 R78, -RZ, R35.H0_H0 ;  /* 0x20000023ff4e7230 */ /* 0x000fe20000004100 */
[C---:B0-----:R-:W-:Y:S01]  /*2ce0*/  FMUL.FTZ R149, R71.reuse, R149 ;  /* 0x0000009547957220 */ /* 0x041fe20000410000 */
[----:B------:R-:W0:Y:S01]  /*2cf0*/  MUFU.EX2 R72, R72 ;  /* 0x0000004800487308 */ /* 0x000e220000000800 */
[----:B------:R-:W-:Y:S02]  /*2d00*/  FMUL.FTZ R150, R71, R150 ;  /* 0x0000009647967220 */ /* 0x000fe40000410000 */
[----:B------:R-:W-:-:S02]  /*2d10*/  FMUL.FTZ R74, R165, R76 ;  /* 0x0000004ca54a7220 */ /* 0x000fc40000410000 */
[----:B------:R-:W-:Y:S02]  /*2d20*/  FFMA.FTZ R75, R166, R76, R75 ;  /* 0x0000004ca64b7223 */ /* 0x000fe4000001004b */
[----:B------:R-:W-:Y:S01]  /*2d30*/  FMUL.FTZ R71, R138, R70 ;  /* 0x000000468a477220 */ /* 0x000fe20000410000 */
[----:B------:R-:W4:Y:S01]  /*2d40*/  MUFU.EX2 R73, R73 ;  /* 0x0000004900497308 */ /* 0x000f220000000800 */
[----:B------:R-:W-:Y:S02]  /*2d50*/  FFMA.FTZ R74, R166, R77, -R74 ;  /* 0x0000004da64a7223 */ /* 0x000fe4000001084a */
[----:B------:R-:W-:Y:S02]  /*2d60*/  FMUL.FTZ R229, R127, R78 ;  /* 0x0000004e7fe57220 */ /* 0x000fe40000410000 */
[----:B------:R-:W-:Y:S01]  /*2d70*/  FADD.FTZ R75, RZ, R75 ;  /* 0x0000004bff4b7221 */ /* 0x000fe20000010000 */
[----:B------:R-:W-:Y:S01]  /*2d80*/  HADD2.F32 R77, -RZ, R36.H0_H0 ;  /* 0x20000024ff4d7230 */ /* 0x000fe20000004100 */
[C---:B-1----:R-:W-:Y:S01]  /*2d90*/  FMUL.FTZ R151, R68.reuse, R151 ;  /* 0x0000009744977220 */ /* 0x042fe20000410000 */
[----:B------:R-:W-:Y:S01]  /*2da0*/  MUFU.COS R162, R159 ;  /* 0x0000009f00a27308 */ /* 0x000fe20000000000 */
[----:B------:R-:W-:-:S02]  /*2db0*/  FMUL.FTZ R152, R68, R152 ;  /* 0x0000009844987220 */ /* 0x000fc40000410000 */
[C---:B---3--:R-:W-:Y:S02]  /*2dc0*/  FMUL.FTZ R153, R69.reuse, R156 ;  /* 0x0000009c45997220 */ /* 0x048fe40000410000 */
[----:B------:R-:W-:Y:S02]  /*2dd0*/  FMUL.FTZ R154, R69, R154 ;  /* 0x0000009a459a7220 */ /* 0x000fe40000410000 */
[----:B------:R-:W-:Y:S01]  /*2de0*/  FADD.FTZ R74, R229, R74 ;  /* 0x0000004ae54a7221 */ /* 0x000fe20000010000 */
[----:B------:R-:W1:Y:S01]  /*2df0*/  MUFU.EX2 R71, R71 ;  /* 0x0000004700477308 */ /* 0x000e620000000800 */
[C---:B------:R-:W-:Y:S02]  /*2e00*/  FMUL.FTZ R69, R163.reuse, R75 ;  /* 0x0000004ba3457220 */ /* 0x040fe40000410000 */
[----:B------:R-:W-:-:S05]  /*2e10*/  FMUL.FTZ R76, R163, R74 ;  /* 0x0000004aa34c7220 */ /* 0x000fca0000410000 */
[----:B------:R1:W3:Y:S01]  /*2e20*/  MUFU.SIN R68, R159 ;  /* 0x0000009f00447308 */ /* 0x0002e20000000400 */
[----:B------:R-:W-:Y:S02]  /*2e30*/  FFMA.FTZ R69, R164, R74, -R69 ;  /* 0x0000004aa4457223 */ /* 0x000fe40000010845 */
[----:B------:R-:W-:Y:S02]  /*2e40*/  FMUL.FTZ R228, R128, R77 ;  /* 0x0000004d80e47220 */ /* 0x000fe40000410000 */
[C---:B0-----:R-:W-:Y:S02]  /*2e50*/  FMUL.FTZ R155, R72.reuse, R155 ;  /* 0x0000009b489b7220 */ /* 0x041fe40000410000 */
[----:B------:R-:W-:Y:S02]  /*2e60*/  FMUL.FTZ R156, R72, R157 ;  /* 0x0000009d489c7220 */ /* 0x000fe40000410000 */
[----:B------:R-:W-:Y:S02]  /*2e70*/  FFMA.FTZ R76, R164, R75, R76 ;  /* 0x0000004ba44c7223 */ /* 0x000fe4000001004c */
[----:B------:R-:W-:-:S02]  /*2e80*/  FADD.FTZ R72, R228, R69 ;  /* 0x00000045e4487221 */ /* 0x000fc40000010000 */
[C---:B----4-:R-:W-:Y:S02]  /*2e90*/  FMUL.FTZ R157, R73.reuse, R160 ;  /* 0x000000a0499d7220 */ /* 0x050fe40000410000 */
[----:B------:R-:W-:Y:S02]  /*2ea0*/  FMUL.FTZ R158, R73, R158 ;  /* 0x0000009e499e7220 */ /* 0x000fe40000410000 */
[----:B------:R-:W-:Y:S02]  /*2eb0*/  FADD.FTZ R76, RZ, R76 ;  /* 0x0000004cff4c7221 */ /* 0x000fe40000010000 */
[----:B------:R-:W-:Y:S01]  /*2ec0*/  FMUL.FTZ R73, R142, R72 ;  /* 0x000000488e497220 */ /* 0x000fe20000410000 */
[----:B------:R-:W-:Y:S01]  /*2ed0*/  HADD2.F32 R74, -RZ, R37.H0_H0 ;  /* 0x20000025ff4a7230 */ /* 0x000fe20000004100 */
[----:B------:R-:W-:Y:S02]  /*2ee0*/  FMUL.FTZ R83, R131, R70 ;  /* 0x0000004683537220 */ /* 0x000fe40000410000 */
[----:B-1----:R-:W-:-:S02]  /*2ef0*/  FMUL.FTZ R159, R71, R162 ;  /* 0x000000a2479f7220 */ /* 0x002fc40000410000 */
[----:B---3--:R-:W-:Y:S02]  /*2f00*/  FMUL.FTZ R160, R71, R68 ;  /* 0x0000004447a07220 */ /* 0x008fe40000410000 */
[-C--:B------:R-:W-:Y:S02]  /*2f10*/  FMUL.FTZ R71, R142, R76.reuse ;  /* 0x0000004c8e477220 */ /* 0x080fe40000410000 */
[----:B------:R-:W-:Y:S02]  /*2f20*/  FFMA.FTZ R73, R141, R76, R73 ;  /* 0x0000004c8d497223 */ /* 0x000fe40000010049 */
[----:B------:R-:W-:Y:S02]  /*2f30*/  FMUL.FTZ R69, R81, R169 ;  /* 0x000000a951457220 */ /* 0x000fe40000410000 */
[----:B------:R-:W-:Y:S01]  /*2f40*/  FMUL.FTZ R227, R129, R74 ;  /* 0x0000004a81e37220 */ /* 0x000fe20000410000 */
[----:B------:R-:W0:Y:S01]  /*2f50*/  MUFU.EX2 R83, R83 ;  /* 0x0000005300537308 */ /* 0x000e220000000800 */
[----:B------:R-:W-:-:S02]  /*2f60*/  FFMA.FTZ R72, R141, R72, -R71 ;  /* 0x000000488d487223 */ /* 0x000fc40000010847 */
[----:B------:R-:W-:Y:S02]  /*2f70*/  FADD.FTZ R74, RZ, R73 ;  /* 0x00000049ff4a7221 */ /* 0x000fe40000010000 */
[C---:B------:R-:W-:Y:S02]  /*2f80*/  FMUL.FTZ R68, R80.reuse, R169 ;  /* 0x000000a950447220 */ /* 0x040fe40000410000 */
[----:B------:R-:W-:Y:S02]  /*2f90*/  FFMA.FTZ R69, R80, R170, -R69 ;  /* 0x000000aa50457223 */ /* 0x000fe40000010845 */
[----:B------:R-:W-:Y:S02]  /*2fa0*/  FADD.FTZ R72, R227, R72 ;  /* 0x00000048e3487221 */ /* 0x000fe40000010000 */
[----:B------:R-:W-:Y:S02]  /*2fb0*/  FMUL.FTZ R75, R144, R74 ;  /* 0x0000004a904b7220 */ /* 0x000fe40000410000 */
[----:B------:R-:W-:-:S02]  /*2fc0*/  FFMA.FTZ R68, R81, R170, R68 ;  /* 0x000000aa51447223 */ /* 0x000fc40000010044 */
[-C--:B------:R-:W-:Y:S02]  /*2fd0*/  FMUL.FTZ R73, R167, R69.reuse ;  /* 0x00000045a7497220 */ /* 0x080fe40000410000 */
[----:B------:R-:W-:Y:S02]  /*2fe0*/  FMUL.FTZ R99, R132, R70 ;  /* 0x0000004684637220 */ /* 0x000fe40000410000 */
[----:B------:R-:W-:Y:S01]  /*2ff0*/  FFMA.FTZ R75, R143, R72, -R75 ;  /* 0x000000488f4b7223 */ /* 0x000fe2000001084b */
[----:B------:R-:W-:Y:S01]  /*3000*/  HADD2.F32 R77, -RZ, R38.H0_H0 ;  /* 0x20000026ff4d7230 */ /* 0x000fe20000004100 */
[-C--:B------:R-:W-:Y:S02]  /*3010*/  FMUL.FTZ R71, R167, R68.reuse ;  /* 0x00000044a7477220 */ /* 0x080fe40000410000 */
[----:B------:R-:W-:Y:S02]  /*3020*/  FFMA.FTZ R73, R168, R68, R73 ;  /* 0x00000044a8497223 */ /* 0x000fe40000010049 */
[----:B------:R-:W-:Y:S01]  /*3030*/  FMUL.FTZ R72, R144, R72 ;  /* 0x0000004890487220 */ /* 0x000fe20000410000 */
[----:B------:R-:W1:Y:S01]  /*3040*/  MUFU.EX2 R99, R99 ;  /* 0x0000006300637308 */ /* 0x000e620000000800 */
[----:B------:R-:W-:-:S02]  /*3050*/  FFMA.FTZ R71, R168, R69, -R71 ;  /* 0x00000045a8477223 */ /* 0x000fc40000010847 */
[----:B------:R-:W-:Y:S02]  /*3060*/  FMUL.FTZ R68, R165, R73 ;  /* 0x00000049a5447220 */ /* 0x000fe40000410000 */
[----:B------:R-:W-:Y:S02]  /*3070*/  FFMA.FTZ R72, R143, R74, R72 ;  /* 0x0000004a8f487223 */ /* 0x000fe40000010048 */
[----:B------:R-:W-:Y:S02]  /*3080*/  FMUL.FTZ R226, R130, R77 ;  /* 0x0000004d82e27220 */ /* 0x000fe40000410000 */
[----:B0-----:R-:W-:Y:S02]  /*3090*/  FMUL.FTZ R146, R83, R146 ;  /* 0x0000009253927220 */ /* 0x001fe40000410000 */
[-C--:B------:R-:W-:Y:S02]  /*30a0*/  FMUL.FTZ R69, R165, R71.reuse ;  /* 0x00000047a5457220 */ /* 0x080fe40000410000 */
[----:B------:R-:W-:-:S02]  /*30b0*/  FFMA.FTZ R68, R166, R71, -R68 ;  /* 0x00000047a6447223 */ /* 0x000fc40000010844 */
[----:B------:R-:W-:Y:S01]  /*30c0*/  FADD.FTZ R72, RZ, R72 ;  /* 0x00000048ff487221 */ /* 0x000fe20000010000 */
[----:B------:R-:W-:Y:S01]  /*30d0*/  HADD2.F32 R76, -RZ, R39.H0_H0 ;  /* 0x20000027ff4c7230 */ /* 0x000fe20000004100 */
[----:B------:R-:W-:Y:S02]  /*30e0*/  FADD.FTZ R75, R226, R75 ;  /* 0x0000004be24b7221 */ /* 0x000fe40000010000 */
[----:B------:R-:W-:Y:S02]  /*30f0*/  FMUL.FTZ R145, R83, R98 ;  /* 0x0000006253917220 */ /* 0x000fe40000410000 */
[----:B------:R-:W-:Y:S02]  /*3100*/  FFMA.FTZ R69, R166, R73, R69 ;  /* 0x00000049a6457223 */ /* 0x000fe40000010045 */
[----:B------:R-:W-:Y:S02]  /*3110*/  FMUL.FTZ R71, R163, R68 ;  /* 0x00000044a3477220 */ /* 0x000fe40000410000 */
[----:B------:R-:W-:-:S02]  /*3120*/  FMUL.FTZ R74, R146, R72 ;  /* 0x00000048924a7220 */ /* 0x000fc40000410000 */
[----:B------:R-:W-:Y:S02]  /*3130*/  FMUL.FTZ R73, R146, R75 ;  /* 0x0000004b92497220 */ /* 0x000fe40000410000 */
[----:B------:R-:W-:Y:S02]  /*3140*/  FFMA.FTZ R71, R164, R69, R71 ;  /* 0x00000045a4477223 */ /* 0x000fe40000010047 */
[----:B------:R-:W-:Y:S02]  /*3150*/  FFMA.FTZ R74, R145, R75, -R74 ;  /* 0x0000004b914a7223 */ /* 0x000fe4000001084a */
[----:B------:R-:W-:Y:S02]  /*3160*/  FMUL.FTZ R225, R131, R76 ;  /* 0x0000004c83e17220 */ /* 0x000fe40000410000 */
[----:B------:R-:W-:Y:S02]  /*3170*/  FMUL.FTZ R69, R163, R69 ;  /* 0x00000045a3457220 */ /* 0x000fe40000410000 */
[----:B------:R-:W-:-:S02]  /*3180*/  FFMA.FTZ R73, R145, R72, R73 ;  /* 0x0000004891497223 */ /* 0x000fc40000010049 */
[----:B-1----:R-:W-:Y:S02]  /*3190*/  FMUL.FTZ R148, R99, R148 ;  /* 0x0000009463947220 */ /* 0x002fe40000410000 */
[----:B------:R-:W-:Y:S02]  /*31a0*/  FADD.FTZ R74, R225, R74 ;  /* 0x0000004ae14a7221 */ /* 0x000fe40000010000 */
[----:B------:R-:W-:Y:S02]  /*31b0*/  FFMA.FTZ R69, R164, R68, -R69 ;  /* 0x00000044a4457223 */ /* 0x000fe40000010845 */
[----:B------:R-:W-:Y:S01]  /*31c0*/  FADD.FTZ R73, RZ, R73 ;  /* 0x00000049ff497221 */ /* 0x000fe20000010000 */
[----:B------:R-:W-:Y:S01]  /*31d0*/  HADD2.F32 R215, -RZ, R40.H0_H0 ;  /* 0x20000028ffd77230 */ /* 0x000fe20000004100 */
[----:B------:R-:W-:Y:S02]  /*31e0*/  FMUL.FTZ R147, R99, R147 ;  /* 0x0000009363937220 */ /* 0x000fe40000410000 */
[----:B------:R-:W-:-:S02]  /*31f0*/  FMUL.FTZ R76, R148, R74 ;  /* 0x0000004a944c7220 */ /* 0x000fc40000410000 */
[----:B------:R-:W-:Y:S02]  /*3200*/  FMUL.FTZ R72, R142, R69 ;  /* 0x000000458e487220 */ /* 0x000fe40000410000 */
[----:B------:R-:W-:Y:S02]  /*3210*/  FMUL.FTZ R75, R148, R73 ;  /* 0x00000049944b7220 */ /* 0x000fe40000410000 */
[----:B------:R-:W-:Y:S02]  /*3220*/  FMUL.FTZ R68, R142, R71 ;  /* 0x000000478e447220 */ /* 0x000fe40000410000 */
[----:B------:R-:W-:Y:S02]  /*3230*/  FFMA.FTZ R76, R147, R73, R76 ;  /* 0x00000049934c7223 */ /* 0x000fe4000001004c */
[----:B------:R-:W-:Y:S02]  /*3240*/  FFMA.FTZ R72, R141, R71, R72 ;  /* 0x000000478d487223 */ /* 0x000fe40000010048 */
[----:B------:R-:W-:-:S02]  /*3250*/  FFMA.FTZ R74, R147, R74, -R75 ;  /* 0x0000004a934a7223 */ /* 0x000fc4000001084b */
[----:B------:R-:W-:Y:S02]  /*3260*/  FMUL.FTZ R215, R132, R215 ;  /* 0x000000d784d77220 */ /* 0x000fe40000410000 */
[----:B------:R-:W-:Y:S02]  /*3270*/  FFMA.FTZ R68, R141, R69, -R68 ;  /* 0x000000458d447223 */ /* 0x000fe40000010844 */
[----:B------:R-:W-:Y:S02]  /*3280*/  FADD.FTZ R76, RZ, R76 ;  /* 0x0000004cff4c7221 */ /* 0x000fe40000010000 */
[----:B------:R-:W-:Y:S02]  /*3290*/  FMUL.FTZ R69, R144, R72 ;  /* 0x0000004890457220 */ /* 0x000fe40000410000 */
[----:B------:R-:W-:Y:S01]  /*32a0*/  FADD.FTZ R74, R215, R74 ;  /* 0x0000004ad74a7221 */ /* 0x000fe20000010000 */
[----:B------:R-:W-:Y:S01]  /*32b0*/  HADD2.F32 R212, -RZ, R41.H0_H0 ;  /* 0x20000029ffd47230 */ /* 0x000fe20000004100 */
[----:B------:R-:W-:-:S02]  /*32c0*/  FMUL.FTZ R73, R150, R76 ;  /* 0x0000004c96497220 */ /* 0x000fc40000410000 */
[-C--:B------:R-:W-:Y:S02]  /*32d0*/  FMUL.FTZ R71, R144, R68.reuse ;  /* 0x0000004490477220 */ /* 0x080fe40000410000 */
[----:B------:R-:W-:Y:S02]  /*32e0*/  FFMA.FTZ R69, R143, R68, -R69 ;  /* 0x000000448f457223 */ /* 0x000fe40000010845 */
[-C--:B------:R-:W-:Y:S02]  /*32f0*/  FMUL.FTZ R75, R150, R74.reuse ;  /* 0x0000004a964b7220 */ /* 0x080fe40000410000 */
[----:B------:R-:W-:Y:S02]  /*3300*/  FFMA.FTZ R73, R149, R74, -R73 ;  /* 0x0000004a95497223 */ /* 0x000fe40000010849 */
[----:B------:R-:W-:Y:S02]  /*3310*/  FFMA.FTZ R71, R143, R72, R71 ;  /* 0x000000488f477223 */ /* 0x000fe40000010047 */
[----:B------:R-:W-:-:S02]  /*3320*/  FMUL.FTZ R212, R133, R212 ;  /* 0x000000d485d47220 */ /* 0x000fc40000410000 */
[C---:B------:R-:W-:Y:S02]  /*3330*/  FMUL.FTZ R74, R146.reuse, R69 ;  /* 0x00000045924a7220 */ /* 0x040fe40000410000 */
[----:B------:R-:W-:Y:S02]  /*3340*/  FFMA.FTZ R75, R149, R76, R75 ;  /* 0x0000004c954b7223 */ /* 0x000fe4000001004b */
[----:B------:R-:W-:Y:S02]  /*3350*/  FMUL.FTZ R68, R139, UR15 ;  /* 0x0000000f8b447c20 */ /* 0x000fe40008410000 */
[-C--:B------:R-:W-:Y:S02]  /*3360*/  FMUL.FTZ R72, R146, R71.reuse ;  /* 0x0000004792487220 */ /* 0x080fe40000410000 */
[----:B------:R-:W-:Y:S02]  /*3370*/  FADD.FTZ R73, R212, R73 ;  /* 0x00000049d4497221 */ /* 0x000fe40000010000 */
[----:B------:R-:W-:-:S02]  /*3380*/  FFMA.FTZ R74, R145, R71, R74 ;  /* 0x00000047914a7223 */ /* 0x000fc4000001004a */
[----:B------:R-:W-:Y:S01]  /*3390*/  FADD.FTZ R75, RZ, R75 ;  /* 0x0000004bff4b7221 */ /* 0x000fe20000010000 */
[----:B------:R-:W-:Y:S01]  /*33a0*/  HADD2.F32 R213, -RZ, R42.H0_H0 ;  /* 0x2000002affd57230 */ /* 0x000fe20000004100 */
[----:B------:R-:W-:Y:S02]  /*33b0*/  FMUL.RZ R77, R68, 0.15915493667125701904 ;  /* 0x3e22f983444d7820 */ /* 0x000fe4000040c000 */
[----:B------:R-:W-:Y:S02]  /*33c0*/  FFMA.FTZ R72, R145, R69, -R72 ;  /* 0x0000004591487223 */ /* 0x000fe40000010848 */
[----:B------:R-:W-:Y:S02]  /*33d0*/  FMUL.FTZ R78, R152, R73 ;  /* 0x00000049984e7220 */ /* 0x000fe40000410000 */
[----:B------:R-:W-:Y:S02]  /*33e0*/  FMUL.FTZ R68, R148, R74 ;  /* 0x0000004a94447220 */ /* 0x000fe40000410000 */
[----:B------:R-:W-:-:S02]  /*33f0*/  FMUL.FTZ R76, R152, R75 ;  /* 0x0000004b984c7220 */ /* 0x000fc40000410000 */
[----:B------:R-:W-:Y:S02]  /*3400*/  FFMA.FTZ R78, R151, R75, R78 ;  /* 0x0000004b974e7223 */ /* 0x000fe4000001004e */
[-C--:B------:R-:W-:Y:S02]  /*3410*/  FFMA.FTZ R68, R147, R72.reuse, -R68 ;  /* 0x0000004893447223 */ /* 0x080fe40000010844 */
[----:B------:R-:W-:Y:S02]  /*3420*/  FFMA.FTZ R76, R151, R73, -R76 ;  /* 0x00000049974c7223 */ /* 0x000fe4000001084c */
[----:B------:R-:W-:Y:S02]  /*3430*/  FMUL.FTZ R72, R148, R72 ;  /* 0x0000004894487220 */ /* 0x000fe40000410000 */
[----:B------:R-:W-:Y:S02]  /*3440*/  FMUL.FTZ R213, R134, R213 ;  /* 0x000000d586d57220 */ /* 0x000fe40000410000 */
[----:B------:R-:W-:-:S02]  /*3450*/  FADD.FTZ R78, RZ, R78 ;  /* 0x0000004eff4e7221 */ /* 0x000fc40000010000 */
[----:B------:R-:W-:Y:S02]  /*3460*/  FFMA.FTZ R72, R147, R74, R72 ;  /* 0x0000004a93487223 */ /* 0x000fe40000010048 */
[----:B------:R-:W-:Y:S02]  /*3470*/  FADD.FTZ R76, R213, R76 ;  /* 0x0000004cd54c7221 */ /* 0x000fe40000010000 */
[----:B------:R-:W-:Y:S02]  /*3480*/  FMUL.FTZ R71, R154, R78 ;  /* 0x0000004e9a477220 */ /* 0x000fe40000410000 */
[----:B------:R-:W-:Y:S02]  /*3490*/  FMUL.FTZ R69, R150, R72 ;  /* 0x0000004896457220 */ /* 0x000fe40000410000 */
[----:B------:R-:W-:Y:S01]  /*34a0*/  FMUL.FTZ R74, R154, R76 ;  /* 0x0000004c9a4a7220 */ /* 0x000fe20000410000 */
[----:B------:R-:W-:Y:S01]  /*34b0*/  HADD2.F32 R214, -RZ, R43.H0_H0 ;  /* 0x2000002bffd67230 */ /* 0x000fe20000004100 */
[----:B------:R-:W-:-:S02]  /*34c0*/  FMUL.FTZ R70, R139, R70 ;  /* 0x000000468b467220 */ /* 0x000fc40000410000 */
[----:B------:R-:W-:Y:S02]  /*34d0*/  FFMA.FTZ R73, R153, R76, -R71 ;  /* 0x0000004c99497223 */ /* 0x000fe40000010847 */
[----:B------:R-:W-:Y:S02]  /*34e0*/  FFMA.FTZ R71, R149, R68, -R69 ;  /* 0x0000004495477223 */ /* 0x000fe40000010845 */
[----:B------:R-:W-:Y:S02]  /*34f0*/  FFMA.FTZ R74, R153, R78, R74 ;  /* 0x0000004e994a7223 */ /* 0x000fe4000001004a */
[----:B------:R-:W-:Y:S01]  /*3500*/  FMUL.FTZ R68, R150, R68 ;  /* 0x0000004496447220 */ /* 0x000fe20000410000 */
[----:B------:R-:W-:Y:S01]  /*3510*/  MUFU.COS R161, R77 ;  /* 0x0000004d00a17308 */ /* 0x000fe20000000000 */
[----:B------:R-:W-:Y:S02]  /*3520*/  FMUL.FTZ R214, R135, R214 ;  /* 0x000000d687d67220 */ /* 0x000fe40000410000 */
[----:B------:R-:W-:-:S02]  /*3530*/  FADD.FTZ R75, RZ, R74 ;  /* 0x0000004aff4b7221 */ /* 0x000fc40000010000 */
[----:B------:R-:W-:-:S03]  /*3540*/  FFMA.FTZ R68, R149, R72, R68 ;  /* 0x0000004895447223 */ /* 0x000fc60000010044 */
[----:B------:R-:W0:Y:S01]  /*3550*/  MUFU.EX2 R70, R70 ;  /* 0x0000004600467308 */ /* 0x000e220000000800 */
[----:B------:R-:W-:Y:S01]  /*3560*/  HADD2.F32 R83, -RZ, R44.H0_H0 ;  /* 0x2000002cff537230 */ /* 0x000fe20000004100 */
[----:B------:R-:W-:-:S06]  /*3570*/  FADD.FTZ R74, R214, R73 ;  /* 0x00000049d64a7221 */ /* 0x000fcc0000010000 */
[----:B------:R-:W1:Y:S01]  /*3580*/  MUFU.SIN R69, R77 ;  /* 0x0000004d00457308 */ /* 0x000e620000000400 */
[----:B------:R-:W-:Y:S02]  /*3590*/  FMUL.FTZ R76, R156, R75 ;  /* 0x0000004b9c4c7220 */ /* 0x000fe40000410000 */
[----:B------:R-:W-:Y:S01]  /*35a0*/  FMUL.FTZ R72, R152, R68 ;  /* 0x0000004498487220 */ /* 0x000fe20000410000 */
[----:B------:R-:W-:Y:S01]  /*35b0*/  ISETP.NE.AND P0, PT, R8, 0x7f, PT ;  /* 0x0000007f0800780c */ /* 0x000fe20003f05270 */
[-C--:B------:R-:W-:Y:S02]  /*35c0*/  FMUL.FTZ R78, R156, R74.reuse ;  /* 0x0000004a9c4e7220 */ /* 0x080fe40000410000 */
[----:B------:R-:W-:Y:S02]  /*35d0*/  FMUL.FTZ R73, R152, R71 ;  /* 0x0000004798497220 */ /* 0x000fe40000410000 */
[----:B------:R-:W-:Y:S02]  /*35e0*/  FFMA.FTZ R76, R155, R74, -R76 ;  /* 0x0000004a9b4c7223 */ /* 0x000fe4000001084c */
[----:B------:R-:W-:-:S02]  /*35f0*/  FMUL.FTZ R83, R136, R83 ;  /* 0x0000005388537220 */ /* 0x000fc40000410000 */
[----:B------:R-:W-:Y:S02]  /*3600*/  FFMA.FTZ R72, R151, R71, -R72 ;  /* 0x0000004797487223 */ /* 0x000fe40000010848 */
[----:B------:R-:W-:Y:S02]  /*3610*/  FFMA.FTZ R78, R155, R75, R78 ;  /* 0x0000004b9b4e7223 */ /* 0x000fe4000001004e */
[----:B------:R-:W-:Y:S01]  /*3620*/  FFMA.FTZ R73, R151, R68, R73 ;  /* 0x0000004497497223 */ /* 0x000fe20000010049 */
[----:B------:R-:W-:Y:S01]  /*3630*/  HADD2.F32 R208, -RZ, R45.H0_H0 ;  /* 0x2000002dffd07230 */ /* 0x000fe20000004100 */
[----:B------:R-:W-:Y:S01]  /*3640*/  FADD.FTZ R76, R83, R76 ;  /* 0x0000004c534c7221 */ /* 0x000fe20000010000 */
[----:B------:R3:W4:Y:S01]  /*3650*/  @P0 LDS.64 R98, [R8.X8+0x3518] ;  /* 0x0035180008620984 */ /* 0x0007220000008a00 */
[----:B------:R-:W-:Y:S02]  /*3660*/  FMUL.FTZ R68, R154, R72 ;  /* 0x000000489a447220 */ /* 0x000fe40000410000 */
[----:B0-----:R-:W-:-:S02]  /*3670*/  FMUL.FTZ R161, R70, R161 ;  /* 0x000000a146a17220 */ /* 0x001fc40000410000 */
[----:B-1----:R-:W-:Y:S02]  /*3680*/  FMUL.FTZ R162, R70, R69 ;  /* 0x0000004546a27220 */ /* 0x002fe40000410000 */
[----:B------:R-:W-:Y:S02]  /*3690*/  FADD.FTZ R78, RZ, R78 ;  /* 0x0000004eff4e7221 */ /* 0x000fe40000010000 */
[----:B------:R-:W-:Y:S02]  /*36a0*/  FMUL.FTZ R70, R158, R76 ;  /* 0x0000004c9e467220 */ /* 0x000fe40000410000 */
[-C--:B------:R-:W-:Y:S02]  /*36b0*/  FFMA.FTZ R68, R153, R73.reuse, R68 ;  /* 0x0000004999447223 */ /* 0x080fe40000010044 */
[----:B------:R-:W-:Y:S02]  /*36c0*/  FMUL.FTZ R73, R154, R73 ;  /* 0x000000499a497220 */ /* 0x000fe40000410000 */
[----:B------:R-:W-:-:S02]  /*36d0*/  FMUL.FTZ R69, R158, R78 ;  /* 0x0000004e9e457220 */ /* 0x000fc40000410000 */
[----:B------:R-:W-:Y:S02]  /*36e0*/  FFMA.FTZ R78, R157, R78, R70 ;  /* 0x0000004e9d4e7223 */ /* 0x000fe40000010046 */
[----:B------:R-:W-:Y:S02]  /*36f0*/  FFMA.FTZ R73, R153, R72, -R73 ;  /* 0x0000004899497223 */ /* 0x000fe40000010849 */
[----:B------:R-:W-:Y:S02]  /*3700*/  FFMA.FTZ R71, R157, R76, -R69 ;  /* 0x0000004c9d477223 */ /* 0x000fe40000010845 */
[----:B------:R-:W-:Y:S02]  /*3710*/  FMUL.FTZ R208, R137, R208 ;  /* 0x000000d089d07220 */ /* 0x000fe40000410000 */
[----:B------:R-:W-:Y:S02]  /*3720*/  FADD.FTZ R78, RZ, R78 ;  /* 0x0000004eff4e7221 */ /* 0x000fe40000010000 */
[----:B------:R-:W-:-:S02]  /*3730*/  FMUL.FTZ R70, R156, R68 ;  /* 0x000000449c467220 */ /* 0x000fc40000410000 */
[-C--:B------:R-:W-:Y:S02]  /*3740*/  FMUL.FTZ R69, R156, R73.reuse ;  /* 0x000000499c457220 */ /* 0x080fe40000410000 */
[----:B------:R-:W-:Y:S02]  /*3750*/  FADD.FTZ R71, R208, R71 ;  /* 0x00000047d0477221 */ /* 0x000fe40000010000 */
[C---:B------:R-:W-:Y:S02]  /*3760*/  FMUL.FTZ R72, R160.reuse, R78 ;  /* 0x0000004ea0487220 */ /* 0x040fe40000410000 */
[C---:B------:R-:W-:Y:S02]  /*3770*/  FFMA.FTZ R70, R155.reuse, R73, -R70 ;  /* 0x000000499b467223 */ /* 0x040fe40000010846 */
[----:B------:R-:W-:Y:S02]  /*3780*/  FFMA.FTZ R69, R155, R68, R69 ;  /* 0x000000449b457223 */ /* 0x000fe40000010045 */
[----:B------:R-:W-:-:S02]  /*3790*/  FMUL.FTZ R73, R160, R71 ;  /* 0x00000047a0497220 */ /* 0x000fc40000410000 */
[----:B------:R-:W-:Y:S02]  /*37a0*/  FFMA.FTZ R71, R159, R71, -R72 ;  /* 0x000000479f477223 */ /* 0x000fe40000010848 */
[CC--:B------:R-:W-:Y:S01]  /*37b0*/  FMUL.FTZ R72, R158.reuse, R70.reuse ;  /* 0x000000469e487220 */ /* 0x0c0fe20000410000 */
[----:B------:R-:W-:Y:S01]  /*37c0*/  HADD2.F32 R75, -RZ, R46.H0_H0 ;  /* 0x2000002eff4b7230 */ /* 0x000fe20000004100 */
[-C--:B------:R-:W-:Y:S02]  /*37d0*/  FMUL.FTZ R68, R158, R69.reuse ;  /* 0x000000459e447220 */ /* 0x080fe40000410000 */
[C---:B------:R-:W-:Y:S02]  /*37e0*/  FFMA.FTZ R72, R157.reuse, R69, R72 ;  /* 0x000000459d487223 */ /* 0x040fe40000010048 */
[----:B------:R-:W-:Y:S02]  /*37f0*/  FFMA.FTZ R68, R157, R70, -R68 ;  /* 0x000000469d447223 */ /* 0x000fe40000010844 */
[----:B------:R-:W-:-:S02]  /*3800*/  FFMA.FTZ R73, R159, R78, R73 ;  /* 0x0000004e9f497223 */ /* 0x000fc40000010049 */
[----:B------:R-:W-:Y:S02]  /*3810*/  FMUL.FTZ R82, R138, R75 ;  /* 0x0000004b8a527220 */ /* 0x000fe40000410000 */
[C---:B------:R-:W-:Y:S02]  /*3820*/  FMUL.FTZ R69, R160.reuse, R72 ;  /* 0x00000048a0457220 */ /* 0x040fe40000410000 */
[-C--:B------:R-:W-:Y:S02]  /*3830*/  FMUL.FTZ R70, R160, R68.reuse ;  /* 0x00000044a0467220 */ /* 0x080fe40000410000 */
[----:B------:R-:W-:Y:S02]  /*3840*/  FADD.FTZ R73, RZ, R73 ;  /* 0x00000049ff497221 */ /* 0x000fe40000010000 */
[----:B------:R-:W-:Y:S02]  /*3850*/  FADD.FTZ R71, R82, R71 ;  /* 0x0000004752477221 */ /* 0x000fe40000010000 */
[----:B------:R-:W-:-:S02]  /*3860*/  FFMA.FTZ R68, R159, R68, -R69 ;  /* 0x000000449f447223 */ /* 0x000fc40000010845 */
[----:B------:R-:W-:Y:S01]  /*3870*/  FFMA.FTZ R70, R159, R72, R70 ;  /* 0x000000489f467223 */ /* 0x000fe20000010046 */
[----:B------:R-:W-:Y:S01]  /*3880*/  HADD2.F32 R72, -RZ, R47.H0_H0 ;  /* 0x2000002fff487230 */ /* 0x000fe20000004100 */
[C---:B--2---:R-:W-:Y:S02]  /*3890*/  FMUL.FTZ R69, R65.reuse, R67 ;  /* 0x0000004341457220 */ /* 0x044fe40000410000 */
[C---:B------:R-:W-:Y:S02]  /*38a0*/  FMUL.FTZ R74, R162.reuse, R73 ;  /* 0x00000049a24a7220 */ /* 0x040fe40000410000 */
[----:B------:R-:W-:Y:S02]  /*38b0*/  FMUL.FTZ R76, R162, R71 ;  /* 0x00000047a24c7220 */ /* 0x000fe40000410000 */
[-C--:B------:R-:W-:Y:S02]  /*38c0*/  FMUL.FTZ R65, R65, R66.reuse ;  /* 0x0000004241417220 */ /* 0x080fe40000410000 */
[----:B------:R-:W-:-:S02]  /*38d0*/  FFMA.FTZ R69, R64, R66, -R69 ;  /* 0x0000004240457223 */ /* 0x000fc40000010845 */
[C---:B------:R-:W-:Y:S02]  /*38e0*/  FFMA.FTZ R74, R161.reuse, R71, -R74 ;  /* 0x00000047a14a7223 */ /* 0x040fe4000001084a */
[C---:B------:R-:W-:Y:S01]  /*38f0*/  FMUL.FTZ R66, R162.reuse, R70 ;  /* 0x00000046a2427220 */ /* 0x040fe20000410000 */
[----:B------:R-:W-:Y:S01]  /*3900*/  BSSY B0, `(.L_x_2) ;  /* 0x0000010000007945 */ /* 0x000fe20003800000 */
[----:B------:R-:W-:Y:S02]  /*3910*/  FFMA.FTZ R76, R161, R73, R76 ;  /* 0x00000049a14c7223 */ /* 0x000fe4000001004c */
[----:B------:R-:W-:Y:S02]  /*3920*/  FMUL.FTZ R71, R162, R68 ;  /* 0x00000044a2477220 */ /* 0x000fe40000410000 */
[----:B------:R-:W-:Y:S02]  /*3930*/  FMUL.FTZ R209, R139, R72 ;  /* 0x000000488bd17220 */ /* 0x000fe40000410000 */
[----:B------:R-:W-:Y:S01]  /*3940*/  FFMA.FTZ R172, R64, R67, R65 ;  /* 0x0000004340ac7223 */ /* 0x000fe20000010041 */
[----:B------:R-:W-:Y:S01]  /*3950*/  LEA.HI R171, R8, R8, RZ, 0x1e ;  /* 0x0000000808ab7211 */ /* 0x000fe200078ff0ff */
[----:B------:R-:W-:-:S02]  /*3960*/  FFMA.FTZ R64, R161, R68, -R66 ;  /* 0x00000044a1407223 */ /* 0x000fc40000010842 */
[----:B------:R-:W-:Y:S02]  /*3970*/  FFMA.FTZ R65, R161, R70, R71 ;  /* 0x00000046a1417223 */ /* 0x000fe40000010047 */
[----:B------:R-:W-:Y:S02]  /*3980*/  FADD.FTZ R66, R209, R74 ;  /* 0x0000004ad1427221 */ /* 0x000fe40000010000 */
[----:B------:R-:W-:Y:S01]  /*3990*/  FADD.FTZ R67, RZ, R76 ;  /* 0x0000004cff437221 */ /* 0x000fe20000010000 */
[----:B------:R-:W-:Y:S05]  /*39a0*/  @P0 BRA `(.L_x_3) ;  /* 0x0000005000000947 */ /* 0x000fea0003800000 */
[----:B---34-:R-:W-:Y:S01]  /*39b0*/  ISETP.NE.AND P0, PT, R12, c[0x0][0x174], PT ;  /* 0x00005d000c007a0c */ /* 0x018fe20003f05270 */
[----:B------:R-:W-:Y:S01]  /*39c0*/  HFMA2.MMA R99, -RZ, RZ, 0, 0 ;  /* 0x00000000ff637435 */ /* 0x000fe200000001ff */
[----:B------:R-:W-:-:S11]  /*39d0*/  MOV R98, 0x3f800000 ;  /* 0x3f80000000627802 */ /* 0x000fd60000000f00 */
[----:B------:R-:W-:-:S05]  /*39e0*/  @P0 LEA R68, R140, R123, 0x8 ;  /* 0x0000007b8c440211 */ /* 0x000fca00078e40ff */
[----:B------:R0:W1:Y:S02]  /*39f0*/  @P0 LDS.64 R98, [R68.X8+0x2510] ;  /* 0x0025100044620984 */ /* 0x0000640000008a00 */
.L_x_3:
[----:B---34-:R-:W-:Y:S05]  /*3a00*/  BSYNC B0 ;  /* 0x0000000000007941 */ /* 0x018fea0003800000 */
.L_x_2:
[----:B------:R-:W-:Y:S01]  /*3a10*/  ISETP.GT.U32.AND P0, PT, R8, 0x1f, PT ;  /* 0x0000001f0800780c */ /* 0x000fe20003f04070 */
[----:B------:R2:W-:Y:S01]  /*3a20*/  STS.128 [R171.X16+0x1100], R64 ;  /* 0x00110040ab007388 */ /* 0x0005e2000000cc00 */
[----:B------:R-:W-:Y:S01]  /*3a30*/  BSSY B0, `(.L_x_4) ;  /* 0x00000f2000007945 */ /* 0x000fe20003800000 */
[-C--:B------:R-:W-:Y:S02]  /*3a40*/  FMUL.FTZ R202, R107, R172.reuse ;  /* 0x000000ac6bca7220 */ /* 0x080fe40000410000 */
[-C--:B------:R-:W-:Y:S02]  /*3a50*/  FMUL.FTZ R200, R108, R172.reuse ;  /* 0x000000ac6cc87220 */ /* 0x080fe40000410000 */
[-C--:B------:R-:W-:Y:S02]  /*3a60*/  FMUL.FTZ R198, R109, R172.reuse ;  /* 0x000000ac6dc67220 */ /* 0x080fe40000410000 */
[-C--:B------:R-:W-:Y:S02]  /*3a70*/  FMUL.FTZ R196, R110, R172.reuse ;  /* 0x000000ac6ec47220 */ /* 0x080fe40000410000 */
[----:B------:R-:W-:-:S02]  /*3a80*/  FMUL.FTZ R194, R111, R172 ;  /* 0x000000ac6fc27220 */ /* 0x000fc40000410000 */
[-C--:B------:R-:W-:Y:S02]  /*3a90*/  FMUL.FTZ R192, R112, R172.reuse ;  /* 0x000000ac70c07220 */ /* 0x080fe40000410000 */
        /* <DEDUP_REMOVED lines=8> */
[----:B------:R-:W-:Y:S02]  /*3b20*/  FMUL.FTZ R174, R121, R172 ;  /* 0x000000ac79ae7220 */ /* 0x000fe40000410000 */
        /* <DEDUP_REMOVED lines=15> */
[C---:B------:R-:W-:Y:S02]  /*3c20*/  FMUL.FTZ R173, R122.reuse, R69 ;  /* 0x000000457aad7220 */ /* 0x040fe40000410000 */
[----:B------:R-:W-:Y:S01]  /*3c30*/  FMUL.FTZ R172, R122, R172 ;  /* 0x000000ac7aac7220 */ /* 0x000fe20000410000 */
[----:B------:R-:W-:Y:S06]  /*3c40*/  BAR.SYNC.DEFER_BLOCKING 0x0 ;  /* 0x0000000000007b1d */ /* 0x000fec0000010000 */
[----:B------:R-:W-:Y:S05]  /*3c50*/  @P0 BRA `(.L_x_5) ;  /* 0x00000cf000000947 */ /* 0x000fea0003800000 */
[----:B--2---:R-:W-:-:S05]  /*3c60*/  IMAD R216, R8, 0x50, RZ ;  /* 0x0000005008d87824 */ /* 0x004fca00078e02ff */
[----:B------:R-:W-:Y:S04]  /*3c70*/  LDS.128 R64, [R216+0x1100] ;  /* 0x00110000d8407984 */ /* 0x000fe80000000c00 */
[----:B0-----:R-:W0:Y:S04]  /*3c80*/  LDS.128 R68, [R216+0x1110] ;  /* 0x00111000d8447984 */ /* 0x001e280000000c00 */
[----:B------:R-:W2:Y:S04]  /*3c90*/  LDS.128 R72, [R216+0x1120] ;  /* 0x00112000d8487984 */ /* 0x000ea80000000c00 */
[----:B------:R-:W3:Y:S01]  /*3ca0*/  LDS.128 R76, [R216+0x1130] ;  /* 0x00113000d84c7984 */ /* 0x000ee20000000c00 */
[----:B0-----:R-:W-:-:S02]  /*3cb0*/  FMUL.FTZ R218, R66, R69 ;  /* 0x0000004542da7220 */ /* 0x001fc40000410000 */
[CC--:B------:R-:W-:Y:S02]  /*3cc0*/  FMUL.FTZ R217, R67.reuse, R69.reuse ;  /* 0x0000004543d97220 */ /* 0x0c0fe40000410000 */
[-C--:B------:R-:W-:Y:S02]  /*3cd0*/  FFMA.FTZ R218, R67, R68.reuse, R218 ;  /* 0x0000004443da7223 */ /* 0x080fe400000100da */
[----:B------:R-:W-:Y:S02]  /*3ce0*/  FFMA.FTZ R217, R66, R68, -R217 ;  /* 0x0000004442d97223 */ /* 0x000fe400000108d9 */
[----:B------:R-:W-:Y:S02]  /*3cf0*/  FADD.FTZ R71, R71, R218 ;  /* 0x000000da47477221 */ /* 0x000fe40000010000 */
[----:B------:R-:W-:Y:S02]  /*3d00*/  FADD.FTZ R70, R70, R217 ;  /* 0x000000d946467221 */ /* 0x000fe40000010000 */
[----:B------:R-:W-:-:S02]  /*3d10*/  FMUL.FTZ R67, R65, R69 ;  /* 0x0000004541437220 */ /* 0x000fc40000410000 */
[C---:B------:R-:W-:Y:S02]  /*3d20*/  FMUL.FTZ R69, R64.reuse, R69 ;  /* 0x0000004540457220 */ /* 0x040fe40000410000 */
[C---:B--2---:R-:W-:Y:S02]  /*3d30*/  FMUL.FTZ R217, R73.reuse, R71 ;  /* 0x0000004749d97220 */ /* 0x044fe40000410000 */
[----:B------:R-:W-:Y:S02]  /*3d40*/  FMUL.FTZ R66, R73, R70 ;  /* 0x0000004649427220 */ /* 0x000fe40000410000 */
[-C--:B------:R-:W-:Y:S02]  /*3d50*/  FFMA.FTZ R67, R64, R68.reuse, -R67 ;  /* 0x0000004440437223 */ /* 0x080fe40000010843 */
[----:B------:R-:W-:Y:S02]  /*3d60*/  FFMA.FTZ R69, R65, R68, R69 ;  /* 0x0000004441457223 */ /* 0x000fe40000010045 */
[----:B------:R-:W-:-:S02]  /*3d70*/  FFMA.FTZ R217, R72, R70, -R217 ;  /* 0x0000004648d97223 */ /* 0x000fc400000108d9 */
[----:B------:R-:W-:Y:S02]  /*3d80*/  FFMA.FTZ R66, R72, R71, R66 ;  /* 0x0000004748427223 */ /* 0x000fe40000010042 */
[C---:B------:R-:W-:Y:S02]  /*3d90*/  FMUL.FTZ R64, R73.reuse, R67 ;  /* 0x0000004349407220 */ /* 0x040fe40000410000 */
[-C--:B------:R-:W-:Y:S02]  /*3da0*/  FMUL.FTZ R73, R73, R69.reuse ;  /* 0x0000004549497220 */ /* 0x080fe40000410000 */
[----:B------:R-:W-:Y:S02]  /*3db0*/  FADD.FTZ R74, R74, R217 ;  /* 0x000000d94a4a7221 */ /* 0x000fe40000010000 */
[----:B------:R-:W-:Y:S02]  /*3dc0*/  FADD.FTZ R66, R75, R66 ;  /* 0x000000424b427221 */ /* 0x000fe40000010000 */
[----:B------:R-:W-:-:S02]  /*3dd0*/  FFMA.FTZ R64, R72, R69, R64 ;  /* 0x0000004548407223 */ /* 0x000fc40000010040 */
[----:B------:R-:W-:Y:S02]  /*3de0*/  FFMA.FTZ R73, R72, R67, -R73 ;  /* 0x0000004348497223 */ /* 0x000fe40000010849 */
[C---:B---3--:R-:W-:Y:S02]  /*3df0*/  FMUL.FTZ R69, R77.reuse, R74 ;  /* 0x0000004a4d457220 */ /* 0x048fe40000410000 */
[C---:B------:R-:W-:Y:S02]  /*3e00*/  FMUL.FTZ R67, R77.reuse, R66 ;  /* 0x000000424d437220 */ /* 0x040fe40000410000 */
[C---:B------:R-:W-:Y:S02]  /*3e10*/  FMUL.FTZ R65, R77.reuse, R64 ;  /* 0x000000404d417220 */ /* 0x040fe40000410000 */
[----:B------:R-:W-:Y:S02]  /*3e20*/  FMUL.FTZ R77, R77, R73 ;  /* 0x000000494d4d7220 */ /* 0x000fe40000410000 */
[----:B------:R-:W-:-:S02]  /*3e30*/  FFMA.FTZ R68, R76, R66, R69 ;  /* 0x000000424c447223 */ /* 0x000fc40000010045 */
[C---:B------:R-:W-:Y:S02]  /*3e40*/  FFMA.FTZ R67, R76.reuse, R74, -R67 ;  /* 0x0000004a4c437223 */ /* 0x040fe40000010843 */
[C---:B------:R-:W-:Y:S02]  /*3e50*/  FFMA.FTZ R66, R76.reuse, R73, -R65 ;  /* 0x000000494c427223 */ /* 0x040fe40000010841 */
[----:B------:R-:W-:Y:S02]  /*3e60*/  FFMA.FTZ R76, R76, R64, R77 ;  /* 0x000000404c4c7223 */ /* 0x000fe4000001004d */
[----:B------:R-:W-:Y:S02]  /*3e70*/  FADD.FTZ R79, R79, R68 ;  /* 0x000000444f4f7221 */ /* 0x000fe40000010000 */
[----:B------:R-:W-:Y:S01]  /*3e80*/  FADD.FTZ R78, R78, R67 ;  /* 0x000000434e4e7221 */ /* 0x000fe20000010000 */
[----:B------:R-:W-:Y:S05]  /*3e90*/  BRA.DIV ~URZ, `(.L_x_6) ;  /* 0x000066d27f007947 */ /* 0x000fea000b800000 */
[----:B------:R0:W2:Y:S02]  /*3ea0*/  SHFL.UP PT, R71, R66, 0x1, RZ ;  /* 0x0420000042477989 */ /* 0x0000a400000e00ff */
.L_x_50:
[----:B------:R-:W-:Y:S05]  /*3eb0*/  BRA.DIV ~URZ, `(.L_x_7) ;  /* 0x000067327f007947 */ /* 0x000fea000b800000 */
[----:B------:R-:W3:Y:S01]  /*3ec0*/  SHFL.UP PT, R67, R78, 0x1, RZ ;  /* 0x042000004e437989 */ /* 0x000ee200000e00ff */
[----:B------:R-:W-:Y:S01]  /*3ed0*/  ISETP.GE.AND P0, PT, R9, 0x1, PT ;  /* 0x000000010900780c */ /* 0x000fe20003f06270 */
[----:B--2---:R-:W-:-:S02]  /*3ee0*/  FMUL.FTZ R70, R76, R71 ;  /* 0x000000474c467220 */ /* 0x004fc40000410000 */
[----:B------:R-:W2:Y:S04]  /*3ef0*/  SHFL.UP PT, R69, R79, 0x1, RZ ;  /* 0x042000004f457989 */ /* 0x000ea800000e00ff */
[----:B------:R-:W4:Y:S01]  /*3f00*/  SHFL.UP PT, R65, R76, 0x1, RZ ;  /* 0x042000004c417989 */ /* 0x000f2200000e00ff */
[C---:B---3--:R-:W-:Y:S02]  /*3f10*/  FMUL.FTZ R68, R76.reuse, R67 ;  /* 0x000000434c447220 */ /* 0x048fe40000410000 */
[-C--:B--2---:R-:W-:Y:S02]  /*3f20*/  FMUL.FTZ R64, R76, R69.reuse ;  /* 0x000000454c407220 */ /* 0x084fe40000410000 */
[C---:B------:R-:W-:Y:S02]  /*3f30*/  FFMA.FTZ R68, R66.reuse, R69, R68 ;  /* 0x0000004542447223 */ /* 0x040fe40000010044 */
[----:B----4-:R-:W-:-:S02]  /*3f40*/  FFMA.FTZ R69, R66, R65, R70 ;  /* 0x0000004142457223 */ /* 0x010fc40000010046 */
[----:B------:R-:W-:Y:S02]  /*3f50*/  FFMA.FTZ R67, R66, R67, -R64 ;  /* 0x0000004342437223 */ /* 0x000fe40000010840 */
[C---:B------:R-:W-:Y:S01]  /*3f60*/  FMUL.FTZ R65, R76.reuse, R65 ;  /* 0x000000414c417220 */ /* 0x040fe20000410000 */
[----:B------:R-:W-:Y:S01]  /*3f70*/  FSEL R69, R76, R69, !P0 ;  /* 0x000000454c457208 */ /* 0x000fe20004000000 */
[----:B------:R-:W-:Y:S02]  /*3f80*/  @P0 FADD.FTZ R79, R79, R68 ;  /* 0x000000444f4f0221 */ /* 0x000fe40000010000 */
[----:B------:R-:W-:Y:S02]  /*3f90*/  @P0 FADD.FTZ R78, R78, R67 ;  /* 0x000000434e4e0221 */ /* 0x000fe40000010000 */
[----:B0-----:R-:W-:Y:S01]  /*3fa0*/  @P0 FFMA.FTZ R66, R66, R71, -R65 ;  /* 0x0000004742420223 */ /* 0x001fe20000010841 */
[----:B------:R-:W0:Y:S01]  /*3fb0*/  SHFL.UP PT, R68, R79, 0x2, RZ ;  /* 0x044000004f447989 */ /* 0x000e2200000e00ff */
[----:B------:R-:W-:-:S03]  /*3fc0*/  ISETP.GE.AND P0, PT, R9, 0x2, PT ;  /* 0x000000020900780c */ /* 0x000fc60003f06270 */
[----:B------:R-:W2:Y:S04]  /*3fd0*/  SHFL.UP PT, R67, R78, 0x2, RZ ;  /* 0x044000004e437989 */ /* 0x000ea800000e00ff */
[----:B------:R-:W3:Y:S04]  /*3fe0*/  SHFL.UP PT, R64, R66, 0x2, RZ ;  /* 0x0440000042407989 */ /* 0x000ee800000e00ff */
[----:B------:R-:W4:Y:S01]  /*3ff0*/  SHFL.UP PT, R65, R69, 0x2, RZ ;  /* 0x0440000045417989 */ /* 0x000f2200000e00ff */
[C---:B0-----:R-:W-:Y:S02]  /*4000*/  FMUL.FTZ R71, R69.reuse, R68 ;  /* 0x0000004445477220 */ /* 0x041fe40000410000 */
[----:B--2---:R-:W-:-:S02]  /*4010*/  FMUL.FTZ R73, R69, R67 ;  /* 0x0000004345497220 */ /* 0x004fc40000410000 */
[C---:B------:R-:W-:Y:S02]  /*4020*/  FFMA.FTZ R71, R66.reuse, R67, -R71 ;  /* 0x0000004342477223 */ /* 0x040fe40000010847 */
[C---:B---3--:R-:W-:Y:S02]  /*4030*/  FMUL.FTZ R70, R69.reuse, R64 ;  /* 0x0000004045467220 */ /* 0x048fe40000410000 */
[C---:B------:R-:W-:Y:S02]  /*4040*/  FFMA.FTZ R68, R66.reuse, R68, R73 ;  /* 0x0000004442447223 */ /* 0x040fe40000010049 */
[-C--:B----4-:R-:W-:Y:S02]  /*4050*/  FMUL.FTZ R67, R69, R65.reuse ;  /* 0x0000004145437220 */ /* 0x090fe40000410000 */
[----:B------:R-:W-:Y:S02]  /*4060*/  FFMA.FTZ R70, R66, R65, R70 ;  /* 0x0000004142467223 */ /* 0x000fe40000010046 */
[----:B------:R-:W-:-:S02]  /*4070*/  @P0 FADD.FTZ R78, R78, R71 ;  /* 0x000000474e4e0221 */ /* 0x000fc40000010000 */
[----:B------:R-:W-:Y:S01]  /*4080*/  @P0 FFMA.FTZ R66, R66, R64, -R67 ;  /* 0x0000004042420223 */ /* 0x000fe20000010843 */
[----:B------:R-:W-:Y:S01]  /*4090*/  FSEL R70, R69, R70, !P0 ;  /* 0x0000004645467208 */ /* 0x000fe20004000000 */
[----:B------:R-:W-:Y:S01]  /*40a0*/  @P0 FADD.FTZ R79, R79, R68 ;  /* 0x000000444f4f0221 */ /* 0x000fe20000010000 */
[----:B------:R-:W0:Y:S01]  /*40b0*/  SHFL.UP PT, R69, R78, 0x4, RZ ;  /* 0x048000004e457989 */ /* 0x000e2200000e00ff */
[----:B------:R-:W-:-:S03]  /*40c0*/  ISETP.GE.AND P0, PT, R9, 0x4, PT ;  /* 0x000000040900780c */ /* 0x000fc60003f06270 */
[----:B------:R-:W2:Y:S04]  /*40d0*/  SHFL.UP PT, R65, R66, 0x4, RZ ;  /* 0x0480000042417989 */ /* 0x000ea800000e00ff */
[----:B------:R-:W3:Y:S04]  /*40e0*/  SHFL.UP PT, R71, R79, 0x4, RZ ;  /* 0x048000004f477989 */ /* 0x000ee800000e00ff */
[----:B------:R-:W4:Y:S01]  /*40f0*/  SHFL.UP PT, R67, R70, 0x4, RZ ;  /* 0x0480000046437989 */ /* 0x000f2200000e00ff */
[C---:B0-----:R-:W-:Y:S02]  /*4100*/  FMUL.FTZ R72, R70.reuse, R69 ;  /* 0x0000004546487220 */ /* 0x041fe40000410000 */
[----:B--2---:R-:W-:-:S02]  /*4110*/  FMUL.FTZ R64, R70, R65 ;  /* 0x0000004146407220 */ /* 0x004fc40000410000 */
[-C--:B---3--:R-:W-:Y:S02]  /*4120*/  FMUL.FTZ R68, R70, R71.reuse ;  /* 0x0000004746447220 */ /* 0x088fe40000410000 */
[C---:B------:R-:W-:Y:S02]  /*4130*/  FFMA.FTZ R72, R66.reuse, R71, R72 ;  /* 0x0000004742487223 */ /* 0x040fe40000010048 */
[-C--:B----4-:R-:W-:Y:S02]  /*4140*/  FFMA.FTZ R71, R66, R67.reuse, R64 ;  /* 0x0000004342477223 */ /* 0x090fe40000010040 */
[----:B------:R-:W-:Y:S02]  /*4150*/  FMUL.FTZ R67, R70, R67 ;  /* 0x0000004346437220 */ /* 0x000fe40000410000 */
[----:B------:R-:W-:Y:S01]  /*4160*/  FFMA.FTZ R69, R66, R69, -R68 ;  /* 0x0000004542457223 */ /* 0x000fe20000010844 */
[----:B------:R-:W-:Y:S01]  /*4170*/  FSEL R71, R70, R71, !P0 ;  /* 0x0000004746477208 */ /* 0x000fe20004000000 */
[----:B------:R-:W-:-:S02]  /*4180*/  @P0 FADD.FTZ R79, R79, R72 ;  /* 0x000000484f4f0221 */ /* 0x000fc40000010000 */
[----:B------:R-:W-:Y:S02]  /*4190*/  @P0 FFMA.FTZ R66, R66, R65, -R67 ;  /* 0x0000004142420223 */ /* 0x000fe40000010843 */
        /* <DEDUP_REMOVED lines=8> */
[CC--:B---3--:R-:W-:Y:S02]  /*4220*/  FMUL.FTZ R75, R71.reuse, R67.reuse ;  /* 0x00000043474b7220 */ /* 0x0c8fe40000410000 */
[C---:B------:R-:W-:Y:S02]  /*4230*/  FFMA.FTZ R73, R66.reuse, R67, -R70 ;  /* 0x0000004342497223 */ /* 0x040fe40000010846 */
[CC--:B----4-:R-:W-:Y:S02]  /*4240*/  FFMA.FTZ R70, R66.reuse, R65.reuse, R69 ;  /* 0x0000004142467223 */ /* 0x0d0fe40000010045 */
[C---:B------:R-:W-:Y:S02]  /*4250*/  FMUL.FTZ R67, R71.reuse, R65 ;  /* 0x0000004147437220 */ /* 0x040fe40000410000 */
[C---:B------:R-:W-:Y:S01]  /*4260*/  FFMA.FTZ R68, R66.reuse, R68, R75 ;  /* 0x0000004442447223 */ /* 0x040fe2000001004b */
[----:B------:R-:W-:Y:S01]  /*4270*/  FSEL R71, R71, R70, !P0 ;  /* 0x0000004647477208 */ /* 0x000fe20004000000 */
[----:B------:R-:W-:-:S02]  /*4280*/  @P0 FFMA.FTZ R66, R66, R64, -R67 ;  /* 0x0000004042420223 */ /* 0x000fc40000010843 */
[----:B------:R-:W-:Y:S02]  /*4290*/  @P0 FADD.FTZ R79, R79, R68 ;  /* 0x000000444f4f0221 */ /* 0x000fe40000010000 */
[----:B------:R-:W-:Y:S01]  /*42a0*/  @P0 FADD.FTZ R78, R78, R73 ;  /* 0x000000494e4e0221 */ /* 0x000fe20000010000 */
[----:B------:R0:W2:Y:S04]  /*42b0*/  SHFL.UP PT, R74, R66, 0x10, RZ ;  /* 0x06000000424a7989 */ /* 0x0000a800000e00ff */
[----:B------:R0:W3:Y:S01]  /*42c0*/  SHFL.UP PT, R67, R79, 0x10, RZ ;  /* 0x060000004f437989 */ /* 0x0000e200000e00ff */
[----:B------:R-:W-:-:S03]  /*42d0*/  MOV R72, R78 ;  /* 0x0000004e00487202 */ /* 0x000fc60000000f00 */
[----:B------:R0:W4:Y:S04]  /*42e0*/  SHFL.UP PT, R218, R78, 0x10, RZ ;  /* 0x060000004eda7989 */ /* 0x00012800000e00ff */
[----:B------:R0:W1:Y:S02]  /*42f0*/  SHFL.UP PT, R76, R71, 0x10, RZ ;  /* 0x06000000474c7989 */ /* 0x00006400000e00ff */
.L_x_51:
[----:B------:R-:W-:Y:S01]  /*4300*/  MOV R75, R66 ;  /* 0x00000042004b7202 */ /* 0x000fe20000000f00 */
[-C--:B---3--:R-:W-:Y:S01]  /*4310*/  FMUL.FTZ R69, R67, R71.reuse ;  /* 0x0000004743457220 */ /* 0x088fe20000410000 */
[----:B------:R-:W-:Y:S01]  /*4320*/  ISETP.GE.AND P0, PT, R9, 0x10, PT ;  /* 0x000000100900780c */ /* 0x000fe20003f06270 */
[----:B--2---:R-:W-:Y:S01]  /*4330*/  FMUL.FTZ R65, R74, R71 ;  /* 0x000000474a417220 */ /* 0x004fe20000410000 */
[----:B------:R-:W-:Y:S01]  /*4340*/  MOV R73, R79 ;  /* 0x0000004f00497202 */ /* 0x000fe20000000f00 */
[C---:B----4-:R-:W-:Y:S02]  /*4350*/  FFMA.FTZ R69, R218.reuse, R75, -R69 ;  /* 0x0000004bda457223 */ /* 0x050fe40000010845 */
[----:B------:R-:W-:-:S02]  /*4360*/  FMUL.FTZ R218, R218, R71 ;  /* 0x00000047dada7220 */ /* 0x000fc40000410000 */
[C---:B-1----:R-:W-:Y:S02]  /*4370*/  FFMA.FTZ R64, R76.reuse, R75, R65 ;  /* 0x0000004b4c407223 */ /* 0x042fe40000010041 */
[----:B------:R-:W-:Y:S02]  /*4380*/  FMUL.FTZ R65, R76, R71 ;  /* 0x000000474c417220 */ /* 0x000fe40000410000 */
[-C--:B------:R-:W-:Y:S01]  /*4390*/  FFMA.FTZ R218, R67, R75.reuse, R218 ;  /* 0x0000004b43da7223 */ /* 0x080fe200000100da */
[----:B------:R-:W-:Y:S01]  /*43a0*/  FSEL R77, R71, R64, !P0 ;  /* 0x00000040474d7208 */ /* 0x000fe20004000000 */
[----:B------:R-:W-:Y:S02]  /*43b0*/  @P0 FFMA.FTZ R75, R74, R75, -R65 ;  /* 0x0000004b4a4b0223 */ /* 0x000fe40000010841 */
[----:B------:R-:W-:Y:S02]  /*43c0*/  @P0 FADD.FTZ R72, R69, R72 ;  /* 0x0000004845480221 */ /* 0x000fe40000010000 */
[----:B------:R-:W-:Y:S01]  /*43d0*/  @P0 FADD.FTZ R73, R218, R73 ;  /* 0x00000049da490221 */ /* 0x000fe20000010000 */
[----:B------:R-:W-:Y:S05]  /*43e0*/  BRA.CONV ~URZ, `(.L_x_8) ;  /* 0x000000637f007947 */ /* 0x000fea000b800000 */
[----:B------:R-:W-:Y:S01]  /*43f0*/  HFMA2.MMA R65, -RZ, RZ, 0, 1.847743988037109375e-06 ;  /* 0x0000001fff417435 */ /* 0x000fe200000001ff */
[----:B------:R-:W-:-:S02]  /*4400*/  MOV R68, R75 ;  /* 0x0000004b00447202 */ /* 0x000fc40000000f00 */
[----:B------:R-:W-:Y:S02]  /*4410*/  MOV R67, 0x1f ;  /* 0x0000001f00437802 */ /* 0x000fe40000000f00 */
[----:B------:R-:W-:Y:S02]  /*4420*/  MOV R64, 0xffffffff ;  /* 0xffffffff00407802 */ /* 0x000fe40000000f00 */
[----:B0-----:R-:W-:Y:S02]  /*4430*/  MOV R66, 0x4450 ;  /* 0x0000445000427802 */ /* 0x001fe40000000f00 */
[----:B-----5:R-:W-:Y:S05]  /*4440*/  CALL.REL.NOINC `($__internal_1_$__cuda_sm70_shflsync_idx_p) ;  /* 0x00007f8000007944 */ /* 0x020fea0003c00000 */
.L_x_8:
[----:B------:R-:W-:Y:S05]  /*4450*/  BRA.CONV ~URZ, `(.L_x_9) ;  /* 0x000000637f007947 */ /* 0x000fea000b800000 */
[----:B-1----:R-:W-:Y:S01]  /*4460*/  HFMA2.MMA R65, -RZ, RZ, 0, 1.847743988037109375e-06 ;  /* 0x0000001fff417435 */ /* 0x002fe200000001ff */
[----:B0-----:R-:W-:Y:S02]  /*4470*/  MOV R68, R77 ;  /* 0x0000004d00447202 */ /* 0x001fe40000000f00 */
[----:B------:R-:W-:Y:S02]  /*4480*/  MOV R67, 0x1f ;  /* 0x0000001f00437802 */ /* 0x000fe40000000f00 */
[----:B------:R-:W-:Y:S02]  /*4490*/  MOV R64, 0xffffffff ;  /* 0xffffffff00407802 */ /* 0x000fe40000000f00 */
[----:B------:R-:W-:-:S02]  /*44a0*/  MOV R66, 0x44c0 ;  /* 0x000044c000427802 */ /* 0x000fc40000000f00 */
[----:B-----5:R-:W-:Y:S05]  /*44b0*/  CALL.REL.NOINC `($__internal_1_$__cuda_sm70_shflsync_idx_p) ;  /* 0x00007f1000007944 */ /* 0x020fea0003c00000 */
.L_x_9:
[----:B------:R-:W-:Y:S05]  /*44c0*/  BRA.CONV ~URZ, `(.L_x_10) ;  /* 0x000000637f007947 */ /* 0x000fea000b800000 */
[----:B-1----:R-:W-:Y:S01]  /*44d0*/  HFMA2.MMA R65, -RZ, RZ, 0, 1.847743988037109375e-06 ;  /* 0x0000001fff417435 */ /* 0x002fe200000001ff */
[----:B0-----:R-:W-:-:S02]  /*44e0*/  MOV R68, R72 ;  /* 0x0000004800447202 */ /* 0x001fc40000000f00 */
[----:B------:R-:W-:Y:S02]  /*44f0*/  MOV R67, 0x1f ;  /* 0x0000001f00437802 */ /* 0x000fe40000000f00 */
[----:B------:R-:W-:Y:S02]  /*4500*/  MOV R64, 0xffffffff ;  /* 0xffffffff00407802 */ /* 0x000fe40000000f00 */
[----:B------:R-:W-:Y:S02]  /*4510*/  MOV R66, 0x4530 ;  /* 0x0000453000427802 */ /* 0x000fe40000000f00 */
[----:B-----5:R-:W-:Y:S05]  /*4520*/  CALL.REL.NOINC `($__internal_1_$__cuda_sm70_shflsync_idx_p) ;  /* 0x00007ea000007944 */ /* 0x020fea0003c00000 */
.L_x_10:
[----:B------:R-:W-:Y:S05]  /*4530*/  BRA.CONV ~URZ, `(.L_x_11) ;  /* 0x000000637f007947 */ /* 0x000fea000b800000 */
[----:B-1----:R-:W-:Y:S01]  /*4540*/  HFMA2.MMA R65, -RZ, RZ, 0, 1.847743988037109375e-06 ;  /* 0x0000001fff417435 */ /* 0x002fe200000001ff */
[----:B0-----:R-:W-:Y:S02]  /*4550*/  MOV R68, R73 ;  /* 0x0000004900447202 */ /* 0x001fe40000000f00 */
[----:B------:R-:W-:Y:S02]  /*4560*/  MOV R67, 0x1f ;  /* 0x0000001f00437802 */ /* 0x000fe40000000f00 */
[----:B------:R-:W-:Y:S02]  /*4570*/  MOV R64, 0xffffffff ;  /* 0xffffffff00407802 */ /* 0x000fe40000000f00 */
[----:B------:R-:W-:-:S02]  /*4580*/  MOV R66, 0x45a0 ;  /* 0x000045a000427802 */ /* 0x000fc40000000f00 */
[----:B-----5:R-:W-:Y:S05]  /*4590*/  CALL.REL.NOINC `($__internal_1_$__cuda_sm70_shflsync_idx_p) ;  /* 0x00007e3000007944 */ /* 0x020fea0003c00000 */
.L_x_11:
[----:B------:R-:W-:Y:S05]  /*45a0*/  BRA.DIV ~URZ, `(.L_x_12) ;  /* 0x00006ba27f007947 */ /* 0x000fea000b800000 */
[----:B0----5:R0:W2:Y:S04]  /*45b0*/  SHFL.IDX PT, R79, R60, RZ, 0x1f ;  /* 0x00001fff3c4f7589 */ /* 0x0210a800000e0000 */
[----:B------:R0:W3:Y:S04]  /*45c0*/  SHFL.IDX PT, R217, R61, RZ, 0x1f ;  /* 0x00001fff3dd97589 */ /* 0x0000e800000e0000 */
[----:B------:R0:W4:Y:S04]  /*45d0*/  SHFL.IDX PT, R218, R62, RZ, 0x1f ;  /* 0x00001fff3eda7589 */ /* 0x00012800000e0000 */
[----:B------:R0:W1:Y:S04]  /*45e0*/  SHFL.IDX PT, R71, R63, RZ, 0x1f ;  /* 0x00001fff3f477589 */ /* 0x00006800000e0000 */
[----:B------:R0:W0:Y:S04]  /*45f0*/  SHFL.UP PT, R76, R75, 0x1, RZ ;  /* 0x042000004b4c7989 */ /* 0x00002800000e00ff */
[----:B------:R-:W0:Y:S04]  /*4600*/  SHFL.UP PT, R77, R77, 0x1, RZ ;  /* 0x042000004d4d7989 */ /* 0x000e2800000e00ff */
[----:B------:R0:W0:Y:S04]  /*4610*/  SHFL.UP PT, R69, R72, 0x1, RZ ;  /* 0x0420000048457989 */ /* 0x00002800000e00ff */
[----:B------:R0:W0:Y:S02]  /*4620*/  SHFL.UP PT, R78, R73, 0x1, RZ ;  /* 0x04200000494e7989 */ /* 0x00002400000e00ff */
.L_x_52:
[----:B0-23--:R-:W0:Y:S01]  /*4630*/  LDS.128 R72, [R216+0x1100] ;  /* 0x00110000d8487984 */ /* 0x00de220000000c00 */
[----:B----4-:R-:W-:Y:S01]  /*4640*/  MOV R70, R218 ;  /* 0x000000da00467202 */ /* 0x010fe20000000f00 */
[----:B-1----:R-:W-:-:S02]  /*4650*/  FMUL.FTZ R219, R71, R77 ;  /* 0x0000004d47db7220 */ /* 0x002fc40000410000 */
[----:B------:R-:W1:Y:S02]  /*4660*/  LDS.128 R60, [R216+0x1110] ;  /* 0x00111000d83c7984 */ /* 0x000e640000000c00 */
[C---:B------:R-:W-:Y:S02]  /*4670*/  FMUL.FTZ R218, R70.reuse, R77 ;  /* 0x0000004d46da7220 */ /* 0x040fe40000410000 */
[----:B------:R-:W2:Y:S01]  /*4680*/  LDS.128 R64, [R216+0x1120] ;  /* 0x00112000d8407984 */ /* 0x000ea20000000c00 */
[-C--:B------:R-:W-:Y:S02]  /*4690*/  FFMA.FTZ R68, R70, R76.reuse, -R219 ;  /* 0x0000004c46447223 */ /* 0x080fe400000108db */
[----:B------:R-:W-:Y:S02]  /*46a0*/  FFMA.FTZ R219, R71, R76, R218 ;  /* 0x0000004c47db7223 */ /* 0x000fe400000100da */
[----:B------:R-:W-:Y:S01]  /*46b0*/  @P1 FADD.FTZ R70, R68, R69 ;  /* 0x0000004544461221 */ /* 0x000fe20000010000 */
[----:B------:R-:W-:Y:S01]  /*46c0*/  MOV R69, R217 ;  /* 0x000000d900457202 */ /* 0x000fe20000000f00 */
[----:B------:R-:W-:Y:S01]  /*46d0*/  @P1 FADD.FTZ R71, R219, R78 ;  /* 0x0000004edb471221 */ /* 0x000fe20000010000 */
[----:B------:R-:W-:-:S03]  /*46e0*/  MOV R68, R79 ;  /* 0x0000004f00447202 */ /* 0x000fc60000000f00 */
[CC--:B------:R-:W-:Y:S02]  /*46f0*/  FMUL.FTZ R79, R69.reuse, R77.reuse ;  /* 0x0000004d454f7220 */ /* 0x0c0fe40000410000 */
[C---:B------:R-:W-:Y:S02]  /*4700*/  FMUL.FTZ R77, R68.reuse, R77 ;  /* 0x0000004d444d7220 */ /* 0x040fe40000410000 */
[-C--:B------:R-:W-:Y:S02]  /*4710*/  @P1 FFMA.FTZ R68, R68, R76.reuse, -R79 ;  /* 0x0000004c44441223 */ /* 0x080fe4000001084f */
[----:B------:R-:W-:-:S05]  /*4720*/  @P1 FFMA.FTZ R69, R69, R76, R77 ;  /* 0x0000004c45451223 */ /* 0x000fca000001004d */
[----:B------:R3:W-:Y:S01]  /*4730*/  STS.128 [R216+0x1100], R68 ;  /* 0x00110044d8007388 */ /* 0x0007e20000000c00 */
[CC--:B0-----:R-:W-:Y:S02]  /*4740*/  FMUL.FTZ R217, R73.reuse, R71.reuse ;  /* 0x0000004749d97220 */ /* 0x0c1fe40000410000 */
[-C--:B------:R-:W-:Y:S02]  /*4750*/  FMUL.FTZ R78, R73, R70.reuse ;  /* 0x00000046494e7220 */ /* 0x080fe40000410000 */
[C---:B------:R-:W-:Y:S02]  /*4760*/  FFMA.FTZ R217, R72.reuse, R70, -R217 ;  /* 0x0000004648d97223 */ /* 0x040fe400000108d9 */
[----:B------:R-:W-:Y:S02]  /*4770*/  FFMA.FTZ R78, R72, R71, R78 ;  /* 0x00000047484e7223 */ /* 0x000fe4000001004e */
[----:B------:R-:W-:Y:S02]  /*4780*/  FADD.FTZ R74, R74, R217 ;  /* 0x000000d94a4a7221 */ /* 0x000fe40000010000 */
[----:B------:R-:W-:-:S02]  /*4790*/  FADD.FTZ R75, R75, R78 ;  /* 0x0000004e4b4b7221 */ /* 0x000fc40000010000 */
[----:B------:R-:W-:Y:S02]  /*47a0*/  FMUL.FTZ R76, R73, R68 ;  /* 0x00000044494c7220 */ /* 0x000fe40000410000 */
[----:B-1----:R-:W-:Y:S02]  /*47b0*/  FMUL.FTZ R78, R61, R74 ;  /* 0x0000004a3d4e7220 */ /* 0x002fe40000410000 */
[----:B------:R-:W-:Y:S02]  /*47c0*/  FMUL.FTZ R77, R73, R69 ;  /* 0x00000045494d7220 */ /* 0x000fe40000410000 */
[----:B------:R-:W-:Y:S02]  /*47d0*/  FMUL.FTZ R79, R61, R75 ;  /* 0x0000004b3d4f7220 */ /* 0x000fe40000410000 */
[----:B------:R-:W-:Y:S02]  /*47e0*/  FFMA.FTZ R73, R72, R69, R76 ;  /* 0x0000004548497223 */ /* 0x000fe4000001004c */
[----:B------:R-:W-:-:S02]  /*47f0*/  FFMA.FTZ R78, R60, R75, R78 ;  /* 0x0000004b3c4e7223 */ /* 0x000fc4000001004e */
[----:B------:R-:W-:Y:S02]  /*4800*/  FFMA.FTZ R72, R72, R68, -R77 ;  /* 0x0000004448487223 */ /* 0x000fe4000001084d */
[----:B------:R-:W-:Y:S02]  /*4810*/  FFMA.FTZ R217, R60, R74, -R79 ;  /* 0x0000004a3cd97223 */ /* 0x000fe4000001084f */
[----:B------:R-:W-:Y:S01]  /*4820*/  FMUL.FTZ R77, R61, R73 ;  /* 0x000000493d4d7220 */ /* 0x000fe20000410000 */
[----:B------:R3:W-:Y:S01]  /*4830*/  STS.128 [R216+0x1110], R72 ;  /* 0x00111048d8007388 */ /* 0x0007e20000000c00 */
[----:B------:R-:W-:Y:S02]  /*4840*/  FADD.FTZ R79, R63, R78 ;  /* 0x0000004e3f4f7221 */ /* 0x000fe40000010000 */
[----:B------:R-:W-:Y:S02]  /*4850*/  FMUL.FTZ R61, R61, R72 ;  /* 0x000000483d3d7220 */ /* 0x000fe40000410000 */
[----:B------:R-:W-:-:S02]  /*4860*/  FADD.FTZ R78, R62, R217 ;  /* 0x000000d93e4e7221 */ /* 0x000fc40000010000 */
[C---:B------:R-:W-:Y:S02]  /*4870*/  FFMA.FTZ R76, R60.reuse, R72, -R77 ;  /* 0x000000483c4c7223 */ /* 0x040fe4000001084d */
[----:B------:R-:W-:Y:S02]  /*4880*/  FFMA.FTZ R77, R60, R73, R61 ;  /* 0x000000493c4d7223 */ /* 0x000fe4000001003d */
[C---:B--2---:R-:W-:Y:S02]  /*4890*/  FMUL.FTZ R63, R65.reuse, R79 ;  /* 0x0000004f413f7220 */ /* 0x044fe40000410000 */
[C---:B------:R-:W-:Y:S01]  /*48a0*/  FMUL.FTZ R62, R65.reuse, R78 ;  /* 0x0000004e413e7220 */ /* 0x040fe20000410000 */
[----:B------:R3:W-:Y:S01]  /*48b0*/  STS.128 [R216+0x1120], R76 ;  /* 0x0011204cd8007388 */ /* 0x0007e20000000c00 */
[C---:B------:R-:W-:Y:S02]  /*48c0*/  FMUL.FTZ R60, R65.reuse, R76 ;  /* 0x0000004c413c7220 */ /* 0x040fe40000410000 */
[----:B------:R-:W-:-:S02]  /*48d0*/  FMUL.FTZ R61, R65, R77 ;  /* 0x0000004d413d7220 */ /* 0x000fc40000410000 */
[C---:B------:R-:W-:Y:S02]  /*48e0*/  FFMA.FTZ R63, R64.reuse, R78, -R63 ;  /* 0x0000004e403f7223 */ /* 0x040fe4000001083f */
[C---:B------:R-:W-:Y:S02]  /*48f0*/  FFMA.FTZ R62, R64.reuse, R79, R62 ;  /* 0x0000004f403e7223 */ /* 0x040fe4000001003e */
[C---:B------:R-:W-:Y:S02]  /*4900*/  FFMA.FTZ R65, R64.reuse, R77, R60 ;  /* 0x0000004d40417223 */ /* 0x040fe4000001003c */
[----:B------:R-:W-:Y:S02]  /*4910*/  FFMA.FTZ R64, R64, R76, -R61 ;  /* 0x0000004c40407223 */ /* 0x000fe4000001083d */
[----:B------:R-:W-:Y:S02]  /*4920*/  FADD.FTZ R66, R66, R63 ;  /* 0x0000003f42427221 */ /* 0x000fe40000010000 */
[----:B------:R-:W-:-:S05]  /*4930*/  FADD.FTZ R67, R67, R62 ;  /* 0x0000003e43437221 */ /* 0x000fca0000010000 */
[----:B------:R3:W-:Y:S02]  /*4940*/  STS.128 [R216+0x1130], R64 ;  /* 0x00113040d8007388 */ /* 0x0007e40000000c00 */
.L_x_5:
[----:B--2---:R-:W-:Y:S05]  /*4950*/  BSYNC B0 ;  /* 0x0000000000007941 */ /* 0x004fea0003800000 */
.L_x_4:
[----:B------:R-:W-:Y:S01]  /*4960*/  WARPSYNC 0xffffffff ;  /* 0xffffffff00007948 */ /* 0x000fe20003800000 */
[----:B------:R-:W-:Y:S01]  /*4970*/  BAR.SYNC.DEFER_BLOCKING 0x0 ;  /* 0x0000000000007b1d */ /* 0x000fe20000010000 */
[-C--:B-----5:R-:W-:Y:S01]  /*4980*/  FMUL.FTZ R60, R162, R172.reuse ;  /* 0x000000aca23c7220 */ /* 0x0a0fe20000410000 */
[----:B------:R-:W-:Y:S01]  /*4990*/  LOP3.LUT P0, RZ, R8, 0x1f, RZ, 0xc0, !PT ;  /* 0x0000001f08ff7812 */ /* 0x000fe2000780c0ff */
[C---:B------:R-:W-:Y:S02]  /*49a0*/  FMUL.FTZ R61, R161.reuse, R172 ;  /* 0x000000aca13d7220 */ /* 0x040fe40000410000 */
[-C--:B------:R-:W-:Y:S01]  /*49b0*/  FFMA.FTZ R60, R161, R173.reuse, -R60 ;  /* 0x000000ada13c7223 */ /* 0x080fe2000001083c */
[----:B------:R-:W-:Y:S01]  /*49c0*/  ISETP.GE.OR P0, PT, R12, c[0x0][0x174], P0 ;  /* 0x00005d000c007a0c */ /* 0x000fe20000706670 */
[----:B------:R-:W-:Y:S01]  /*49d0*/  FFMA.FTZ R63, -R162, R173, -R61 ;  /* 0x000000ada23f7223 */ /* 0x000fe2000001093d */
[----:B------:R-:W-:Y:S01]  /*49e0*/  BSSY B0, `(.L_x_13) ;  /* 0x00001d7000007945 */ /* 0x000fe20003800000 */
[----:B---3--:R-:W-:-:S02]  /*49f0*/  FADD.FTZ R65, R175, R60 ;  /* 0x0000003caf417221 */ /* 0x008fc40000010000 */
[----:B-1----:R-:W-:Y:S02]  /*4a00*/  FMUL.FTZ R62, R162, R99 ;  /* 0x00000063a23e7220 */ /* 0x002fe40000410000 */
[----:B------:R-:W-:Y:S02]  /*4a10*/  FADD.FTZ R63, -R174, R63 ;  /* 0x0000003fae3f7221 */ /* 0x000fe40000010100 */
[----:B------:R-:W-:Y:S02]  /*4a20*/  FMUL.FTZ R66, R160, -R65 ;  /* 0x80000041a0427220 */ /* 0x000fe40000410000 */
[-C--:B------:R-:W-:Y:S02]  /*4a30*/  FMUL.FTZ R64, R162, -R98.reuse ;  /* 0x80000062a2407220 */ /* 0x080fe40000410000 */
[----:B------:R-:W-:Y:S02]  /*4a40*/  FFMA.FTZ R62, R161, R98, -R62 ;  /* 0x00000062a13e7223 */ /* 0x000fe4000001083e */
[----:B0-----:R-:W-:-:S02]  /*4a50*/  FMUL.FTZ R68, R160, -R63 ;  /* 0x8000003fa0447220 */ /* 0x001fc40000410000 */
[----:B------:R-:W-:Y:S01]  /*4a60*/  FFMA.FTZ R63, R159, R63, R66 ;  /* 0x0000003f9f3f7223 */ /* 0x000fe20000010042 */
[----:B------:R-:W0:Y:S01]  /*4a70*/  LDS.64 R60, [R171.X16+0x1108] ;  /* 0x00110800ab3c7984 */ /* 0x000e22000000ca00 */
[----:B------:R-:W-:Y:S02]  /*4a80*/  FFMA.FTZ R64, R161, -R99, R64 ;  /* 0x80000063a1407223 */ /* 0x000fe40000010040 */
[----:B------:R-:W-:Y:S02]  /*4a90*/  FMUL.FTZ R66, R160, -R62 ;  /* 0x8000003ea0427220 */ /* 0x000fe40000410000 */
[----:B------:R-:W-:Y:S02]  /*4aa0*/  FFMA.FTZ R68, R159, R65, -R68 ;  /* 0x000000419f447223 */ /* 0x000fe40000010844 */
[----:B------:R-:W-:Y:S02]  /*4ab0*/  FADD.FTZ R65, -R176, R63 ;  /* 0x0000003fb0417221 */ /* 0x000fe40000010100 */
[----:B------:R-:W-:-:S02]  /*4ac0*/  FMUL.FTZ R63, R160, -R64 ;  /* 0x80000040a03f7220 */ /* 0x000fc40000410000 */
[----:B------:R-:W-:Y:S02]  /*4ad0*/  FFMA.FTZ R66, R159, R64, R66 ;  /* 0x000000409f427223 */ /* 0x000fe40000010042 */
[----:B------:R-:W-:Y:S02]  /*4ae0*/  FADD.FTZ R68, R177, R68 ;  /* 0x00000044b1447221 */ /* 0x000fe40000010000 */
[C---:B------:R-:W-:Y:S02]  /*4af0*/  FMUL.FTZ R64, R158.reuse, -R65 ;  /* 0x800000419e407220 */ /* 0x040fe40000410000 */
[----:B------:R-:W-:Y:S02]  /*4b00*/  FFMA.FTZ R63, R159, R62, -R63 ;  /* 0x0000003e9f3f7223 */ /* 0x000fe4000001083f */
[C---:B------:R-:W-:Y:S02]  /*4b10*/  FMUL.FTZ R62, R158.reuse, -R66 ;  /* 0x800000429e3e7220 */ /* 0x040fe40000410000 */
[----:B------:R-:W-:-:S02]  /*4b20*/  FMUL.FTZ R70, R158, -R68 ;  /* 0x800000449e467220 */ /* 0x000fc40000410000 */
[C---:B------:R-:W-:Y:S02]  /*4b30*/  FFMA.FTZ R68, R157.reuse, R68, -R64 ;  /* 0x000000449d447223 */ /* 0x040fe40000010840 */
[-C--:B------:R-:W-:Y:S02]  /*4b40*/  FMUL.FTZ R64, R158, -R63.reuse ;  /* 0x8000003f9e407220 */ /* 0x080fe40000410000 */
[C---:B------:R-:W-:Y:S02]  /*4b50*/  FFMA.FTZ R62, R157.reuse, R63, -R62 ;  /* 0x0000003f9d3e7223 */ /* 0x040fe4000001083e */
[----:B------:R-:W-:Y:S02]  /*4b60*/  FFMA.FTZ R65, R157, R65, R70 ;  /* 0x000000419d417223 */ /* 0x000fe40000010046 */
[----:B------:R-:W-:Y:S02]  /*4b70*/  FADD.FTZ R68, R179, R68 ;  /* 0x00000044b3447221 */ /* 0x000fe40000010000 */
[----:B------:R-:W-:-:S02]  /*4b80*/  FFMA.FTZ R64, R157, R66, R64 ;  /* 0x000000429d407223 */ /* 0x000fc40000010040 */
[----:B------:R-:W-:Y:S02]  /*4b90*/  FMUL.FTZ R66, R156, -R62 ;  /* 0x8000003e9c427220 */ /* 0x000fe40000410000 */
[----:B------:R-:W-:Y:S02]  /*4ba0*/  FADD.FTZ R65, -R178, R65 ;  /* 0x00000041b2417221 */ /* 0x000fe40000010100 */
[C---:B------:R-:W-:Y:S02]  /*4bb0*/  FMUL.FTZ R70, R156.reuse, -R68 ;  /* 0x800000449c467220 */ /* 0x040fe40000410000 */
[CC--:B------:R-:W-:Y:S02]  /*4bc0*/  FMUL.FTZ R63, R156.reuse, -R64.reuse ;  /* 0x800000409c3f7220 */ /* 0x0c0fe40000410000 */
[----:B------:R-:W-:Y:S02]  /*4bd0*/  FFMA.FTZ R66, R155, R64, R66 ;  /* 0x000000409b427223 */ /* 0x000fe40000010042 */
[----:B------:R-:W-:-:S02]  /*4be0*/  FMUL.FTZ R64, R156, -R65 ;  /* 0x800000419c407220 */ /* 0x000fc40000410000 */
[C---:B------:R-:W-:Y:S02]  /*4bf0*/  FFMA.FTZ R65, R155.reuse, R65, R70 ;  /* 0x000000419b417223 */ /* 0x040fe40000010046 */
[C---:B------:R-:W-:Y:S02]  /*4c00*/  FFMA.FTZ R64, R155.reuse, R68, -R64 ;  /* 0x000000449b407223 */ /* 0x040fe40000010840 */
[----:B------:R-:W-:Y:S02]  /*4c10*/  FADD.FTZ R65, -R180, R65 ;  /* 0x00000041b4417221 */ /* 0x000fe40000010100 */
[----:B------:R-:W-:Y:S02]  /*4c20*/  FFMA.FTZ R63, R155, R62, -R63 ;  /* 0x0000003e9b3f7223 */ /* 0x000fe4000001083f */
[----:B------:R-:W-:Y:S02]  /*4c30*/  FADD.FTZ R64, R181, R64 ;  /* 0x00000040b5407221 */ /* 0x000fe40000010000 */
[----:B------:R-:W-:-:S02]  /*4c40*/  FMUL.FTZ R68, R154, -R65 ;  /* 0x800000419a447220 */ /* 0x000fc40000410000 */
[C---:B------:R-:W-:Y:S02]  /*4c50*/  FMUL.FTZ R62, R154.reuse, -R66 ;  /* 0x800000429a3e7220 */ /* 0x040fe40000410000 */
[CC--:B------:R-:W-:Y:S02]  /*4c60*/  FMUL.FTZ R67, R154.reuse, -R63.reuse ;  /* 0x8000003f9a437220 */ /* 0x0c0fe40000410000 */
[CC--:B------:R-:W-:Y:S02]  /*4c70*/  FFMA.FTZ R68, R153.reuse, R64.reuse, -R68 ;  /* 0x0000004099447223 */ /* 0x0c0fe40000010844 */
[----:B------:R-:W-:Y:S02]  /*4c80*/  FMUL.FTZ R64, R154, -R64 ;  /* 0x800000409a407220 */ /* 0x000fe40000410000 */
[----:B------:R-:W-:Y:S02]  /*4c90*/  FFMA.FTZ R62, R153, R63, -R62 ;  /* 0x0000003f993e7223 */ /* 0x000fe4000001083e */
[----:B0-----:R-:W-:-:S02]  /*4ca0*/  FMUL.FTZ R63, R81, R61 ;  /* 0x0000003d513f7220 */ /* 0x001fc40000410000 */
[C---:B------:R-:W-:Y:S02]  /*4cb0*/  FFMA.FTZ R67, R153.reuse, R66, R67 ;  /* 0x0000004299437223 */ /* 0x040fe40000010043 */
[----:B------:R-:W-:Y:S02]  /*4cc0*/  FFMA.FTZ R65, R153, R65, R64 ;  /* 0x0000004199417223 */ /* 0x000fe40000010040 */
[-C--:B------:R-:W-:Y:S02]  /*4cd0*/  FMUL.FTZ R81, R81, R60.reuse ;  /* 0x0000003c51517220 */ /* 0x080fe40000410000 */
[----:B------:R-:W-:Y:S02]  /*4ce0*/  FFMA.FTZ R63, R80, R60, -R63 ;  /* 0x0000003c503f7223 */ /* 0x000fe4000001083f */
[----:B------:R-:W-:Y:S02]  /*4cf0*/  FMUL.FTZ R60, R152, -R67 ;  /* 0x80000043983c7220 */ /* 0x000fe40000410000 */
[----:B------:R-:W-:-:S02]  /*4d00*/  FADD.FTZ R65, -R182, R65 ;  /* 0x00000041b6417221 */ /* 0x000fc40000010100 */
[----:B------:R-:W-:Y:S02]  /*4d10*/  FFMA.FTZ R81, R80, R61, R81 ;  /* 0x0000003d50517223 */ /* 0x000fe40000010051 */
[-C--:B------:R-:W-:Y:S02]  /*4d20*/  FFMA.FTZ R64, R151, R62.reuse, -R60 ;  /* 0x0000003e97407223 */ /* 0x080fe4000001083c */
[----:B------:R-:W-:Y:S02]  /*4d30*/  FADD.FTZ R68, R183, R68 ;  /* 0x00000044b7447221 */ /* 0x000fe40000010000 */
[C---:B------:R-:W-:Y:S02]  /*4d40*/  FMUL.FTZ R60, R152.reuse, -R65 ;  /* 0x80000041983c7220 */ /* 0x040fe40000410000 */
[----:B------:R-:W-:Y:S02]  /*4d50*/  FADD.FTZ R224, RZ, R81 ;  /* 0x00000051ffe07221 */ /* 0x000fe40000010000 */
[----:B------:R-:W-:-:S02]  /*4d60*/  FMUL.FTZ R62, R152, -R62 ;  /* 0x8000003e983e7220 */ /* 0x000fc40000410000 */
[----:B------:R-:W-:Y:S02]  /*4d70*/  FADD.FTZ R232, R232, R63 ;  /* 0x0000003fe8e87221 */ /* 0x000fe40000010000 */
[----:B------:R-:W-:Y:S02]  /*4d80*/  FFMA.FTZ R66, R151, R68, -R60 ;  /* 0x0000004497427223 */ /* 0x000fe4000001083c */
[----:B------:R-:W-:Y:S02]  /*4d90*/  FMUL.FTZ R61, R169, R224 ;  /* 0x000000e0a93d7220 */ /* 0x000fe40000410000 */
[----:B------:R-:W-:Y:S02]  /*4da0*/  FMUL.FTZ R68, R152, -R68 ;  /* 0x8000004498447220 */ /* 0x000fe40000410000 */
[----:B------:R-:W-:Y:S02]  /*4db0*/  FFMA.FTZ R62, R151, R67, R62 ;  /* 0x00000043973e7223 */ /* 0x000fe4000001003e */
[----:B------:R-:W-:-:S02]  /*4dc0*/  FMUL.FTZ R63, R169, R232 ;  /* 0x000000e8a93f7220 */ /* 0x000fc40000410000 */
[----:B------:R-:W-:Y:S02]  /*4dd0*/  FFMA.FTZ R60, R170, R232, -R61 ;  /* 0x000000e8aa3c7223 */ /* 0x000fe4000001083d */
[----:B------:R-:W-:Y:S02]  /*4de0*/  FFMA.FTZ R65, R151, R65, R68 ;  /* 0x0000004197417223 */ /* 0x000fe40000010044 */
[----:B------:R-:W-:Y:S02]  /*4df0*/  FMUL.FTZ R61, R150, -R62 ;  /* 0x8000003e963d7220 */ /* 0x000fe40000410000 */
[----:B------:R-:W-:Y:S02]  /*4e00*/  FFMA.FTZ R63, R170, R224, R63 ;  /* 0x000000e0aa3f7223 */ /* 0x000fe4000001003f */
[----:B------:R-:W-:Y:S02]  /*4e10*/  FADD.FTZ R231, R231, R60 ;  /* 0x0000003ce7e77221 */ /* 0x000fe40000010000 */
[----:B------:R-:W-:-:S02]  /*4e20*/  FADD.FTZ R65, -R184, R65 ;  /* 0x00000041b8417221 */ /* 0x000fc40000010100 */
[-C--:B------:R-:W-:Y:S02]  /*4e30*/  FFMA.FTZ R67, R149, R64.reuse, -R61 ;  /* 0x0000004095437223 */ /* 0x080fe4000001083d */
[----:B------:R-:W-:Y:S02]  /*4e40*/  FADD.FTZ R223, RZ, R63 ;  /* 0x0000003fffdf7221 */ /* 0x000fe40000010000 */
[C---:B------:R-:W-:Y:S02]  /*4e50*/  FMUL.FTZ R64, R150.reuse, -R64 ;  /* 0x8000004096407220 */ /* 0x040fe40000410000 */
[----:B------:R-:W-:Y:S02]  /*4e60*/  FMUL.FTZ R61, R167, R231 ;  /* 0x000000e7a73d7220 */ /* 0x000fe40000410000 */
[----:B------:R-:W-:Y:S02]  /*4e70*/  FADD.FTZ R66, R185, R66 ;  /* 0x00000042b9427221 */ /* 0x000fe40000010000 */
[----:B------:R-:W-:-:S02]  /*4e80*/  FMUL.FTZ R63, R150, -R65 ;  /* 0x80000041963f7220 */ /* 0x000fc40000410000 */
[-C--:B------:R-:W-:Y:S02]  /*4e90*/  FMUL.FTZ R60, R167, R223.reuse ;  /* 0x000000dfa73c7220 */ /* 0x080fe40000410000 */
[C---:B------:R-:W-:Y:S02]  /*4ea0*/  FFMA.FTZ R64, R149.reuse, R62, R64 ;  /* 0x0000003e95407223 */ /* 0x040fe40000010040 */
[----:B------:R-:W-:Y:S02]  /*4eb0*/  FFMA.FTZ R222, R168, R223, R61 ;  /* 0x000000dfa8de7223 */ /* 0x000fe4000001003d */
[-C--:B------:R-:W-:Y:S02]  /*4ec0*/  FFMA.FTZ R62, R149, R66.reuse, -R63 ;  /* 0x00000042953e7223 */ /* 0x080fe4000001083f */
[----:B------:R-:W-:Y:S02]  /*4ed0*/  FMUL.FTZ R66, R150, -R66 ;  /* 0x8000004296427220 */ /* 0x000fe40000410000 */
[----:B------:R-:W-:-:S02]  /*4ee0*/  FFMA.FTZ R61, R168, R231, -R60 ;  /* 0x000000e7a83d7223 */ /* 0x000fc4000001083c */
[----:B------:R-:W-:Y:S02]  /*4ef0*/  FADD.FTZ R222, RZ, R222 ;  /* 0x000000deffde7221 */ /* 0x000fe40000010000 */
[----:B------:R-:W-:Y:S02]  /*4f00*/  FFMA.FTZ R65, R149, R65, R66 ;  /* 0x0000004195417223 */ /* 0x000fe40000010042 */
[----:B------:R-:W-:Y:S02]  /*4f10*/  FADD.FTZ R230, R230, R61 ;  /* 0x0000003de6e67221 */ /* 0x000fe40000010000 */
[----:B------:R-:W-:Y:S02]  /*4f20*/  FMUL.FTZ R60, R148, -R64 ;  /* 0x80000040943c7220 */ /* 0x000fe40000410000 */
[----:B------:R-:W-:Y:S02]  /*4f30*/  FMUL.FTZ R61, R165, R222 ;  /* 0x000000dea53d7220 */ /* 0x000fe40000410000 */
[----:B------:R-:W-:-:S02]  /*4f40*/  FADD.FTZ R65, -R186, R65 ;  /* 0x00000041ba417221 */ /* 0x000fc40000010100 */
[-C--:B------:R-:W-:Y:S02]  /*4f50*/  FFMA.FTZ R66, R147, R67.reuse, -R60 ;  /* 0x0000004393427223 */ /* 0x080fe4000001083c */
[-C--:B------:R-:W-:Y:S02]  /*4f60*/  FMUL.FTZ R63, R165, R230.reuse ;  /* 0x000000e6a53f7220 */ /* 0x080fe40000410000 */
[----:B------:R-:W-:Y:S02]  /*4f70*/  FMUL.FTZ R67, R148, -R67 ;  /* 0x8000004394437220 */ /* 0x000fe40000410000 */
[----:B------:R-:W-:Y:S02]  /*4f80*/  FFMA.FTZ R60, R166, R230, -R61 ;  /* 0x000000e6a63c7223 */ /* 0x000fe4000001083d */
[----:B------:R-:W-:Y:S02]  /*4f90*/  FADD.FTZ R62, R187, R62 ;  /* 0x0000003ebb3e7221 */ /* 0x000fe40000010000 */
[----:B------:R-:W-:-:S02]  /*4fa0*/  FMUL.FTZ R61, R148, -R65 ;  /* 0x80000041943d7220 */ /* 0x000fc40000410000 */
[C---:B------:R-:W-:Y:S02]  /*4fb0*/  FFMA.FTZ R67, R147.reuse, R64, R67 ;  /* 0x0000004093437223 */ /* 0x040fe40000010043 */
[----:B------:R-:W-:Y:S02]  /*4fc0*/  FFMA.FTZ R63, R166, R222, R63 ;  /* 0x000000dea63f7223 */ /* 0x000fe4000001003f */
[-C--:B------:R-:W-:Y:S02]  /*4fd0*/  FFMA.FTZ R64, R147, R62.reuse, -R61 ;  /* 0x0000003e93407223 */ /* 0x080fe4000001083d */
[----:B------:R-:W-:Y:S02]  /*4fe0*/  FADD.FTZ R229, R229, R60 ;  /* 0x0000003ce5e57221 */ /* 0x000fe40000010000 */
[----:B------:R-:W-:Y:S02]  /*4ff0*/  FMUL.FTZ R62, R148, -R62 ;  /* 0x8000003e943e7220 */ /* 0x000fe40000410000 */
[----:B------:R-:W-:-:S02]  /*5000*/  FADD.FTZ R221, RZ, R63 ;  /* 0x0000003fffdd7221 */ /* 0x000fc40000010000 */
[----:B------:R-:W-:Y:S02]  /*5010*/  FMUL.FTZ R61, R163, R229 ;  /* 0x000000e5a33d7220 */ /* 0x000fe40000410000 */
[----:B------:R-:W-:Y:S02]  /*5020*/  FFMA.FTZ R65, R147, R65, R62 ;  /* 0x0000004193417223 */ /* 0x000fe4000001003e */
[-C--:B------:R-:W-:Y:S02]  /*5030*/  FMUL.FTZ R60, R163, R221.reuse ;  /* 0x000000dda33c7220 */ /* 0x080fe40000410000 */
[----:B------:R-:W-:Y:S02]  /*5040*/  FFMA.FTZ R220, R164, R221, R61 ;  /* 0x000000dda4dc7223 */ /* 0x000fe4000001003d */
[----:B------:R-:W-:Y:S02]  /*5050*/  FADD.FTZ R65, -R188, R65 ;  /* 0x00000041bc417221 */ /* 0x000fe40000010100 */
[----:B------:R-:W-:-:S02]  /*5060*/  FMUL.FTZ R63, R146, -R67 ;  /* 0x80000043923f7220 */ /* 0x000fc40000410000 */
[----:B------:R-:W-:Y:S02]  /*5070*/  FFMA.FTZ R61, R164, R229, -R60 ;  /* 0x000000e5a43d7223 */ /* 0x000fe4000001083c */
[----:B------:R-:W-:Y:S02]  /*5080*/  FADD.FTZ R220, RZ, R220 ;  /* 0x000000dcffdc7221 */ /* 0x000fe40000010000 */
[----:B------:R-:W-:Y:S02]  /*5090*/  FADD.FTZ R64, R189, R64 ;  /* 0x00000040bd407221 */ /* 0x000fe40000010000 */
[C---:B------:R-:W-:Y:S02]  /*50a0*/  FMUL.FTZ R62, R146.reuse, -R65 ;  /* 0x80000041923e7220 */ /* 0x040fe40000410000 */
[-C--:B------:R-:W-:Y:S02]  /*50b0*/  FFMA.FTZ R63, R145, R66.reuse, -R63 ;  /* 0x00000042913f7223 */ /* 0x080fe4000001083f */
[----:B------:R-:W-:-:S02]  /*50c0*/  FMUL.FTZ R66, R146, -R66 ;  /* 0x8000004292427220 */ /* 0x000fc40000410000 */
[----:B------:R-:W-:Y:S02]  /*50d0*/  FADD.FTZ R228, R228, R61 ;  /* 0x0000003de4e47221 */ /* 0x000fe40000010000 */
[----:B------:R-:W-:Y:S02]  /*50e0*/  FMUL.FTZ R60, R142, R220 ;  /* 0x000000dc8e3c7220 */ /* 0x000fe40000410000 */
[CC--:B------:R-:W-:Y:S02]  /*50f0*/  FFMA.FTZ R68, R145.reuse, R64.reuse, -R62 ;  /* 0x0000004091447223 */ /* 0x0c0fe4000001083e */
        /* <DEDUP_REMOVED lines=12> */
[C---:B------:R-:W-:Y:S02]  /*51c0*/  FMUL.FTZ R62, R144.reuse, R227 ;  /* 0x000000e3903e7220 */ /* 0x040fe40000410000 */
[----:B------:R-:W-:Y:S02]  /*51d0*/  FADD.FTZ R68, R191, R68 ;  /* 0x00000044bf447221 */ /* 0x000fe40000010000 */
[----:B------:R-:W-:-:S02]  /*51e0*/  FMUL.FTZ R61, R144, -R65 ;  /* 0x80000041903d7220 */ /* 0x000fc40000410000 */
[CC--:B------:R-:W-:Y:S02]  /*51f0*/  FMUL.FTZ R60, R144.reuse, R219.reuse ;  /* 0x000000db903c7220 */ /* 0x0c0fe40000410000 */
[C---:B------:R-:W-:Y:S02]  /*5200*/  FFMA.FTZ R63, R143.reuse, R66, R63 ;  /* 0x000000428f3f7223 */ /* 0x040fe4000001003f */
[C---:B------:R-:W-:Y:S02]  /*5210*/  FFMA.FTZ R62, R143.reuse, R219, R62 ;  /* 0x000000db8f3e7223 */ /* 0x040fe4000001003e */
[CC--:B------:R-:W-:Y:S02]  /*5220*/  FFMA.FTZ R66, R143.reuse, R68.reuse, -R61 ;  /* 0x000000448f427223 */ /* 0x0c0fe4000001083d */
[----:B------:R-:W-:Y:S02]  /*5230*/  FMUL.FTZ R68, R144, -R68 ;  /* 0x8000004490447220 */ /* 0x000fe40000410000 */
[----:B------:R-:W-:-:S02]  /*5240*/  FFMA.FTZ R61, R143, R227, -R60 ;  /* 0x000000e38f3d7223 */ /* 0x000fc4000001083c */
[----:B------:R-:W-:Y:S02]  /*5250*/  FMUL.FTZ R60, R142, -R63 ;  /* 0x8000003f8e3c7220 */ /* 0x000fe40000410000 */
[----:B------:R-:W-:Y:S02]  /*5260*/  FADD.FTZ R218, RZ, R62 ;  /* 0x0000003effda7221 */ /* 0x000fe40000010000 */
[----:B------:R-:W-:Y:S02]  /*5270*/  FFMA.FTZ R65, R143, R65, R68 ;  /* 0x000000418f417223 */ /* 0x000fe40000010044 */
[----:B------:R-:W-:Y:S02]  /*5280*/  FADD.FTZ R226, R226, R61 ;  /* 0x0000003de2e27221 */ /* 0x000fe40000010000 */
[----:B------:R-:W-:Y:S02]  /*5290*/  FFMA.FTZ R67, R141, R64, -R60 ;  /* 0x000000408d437223 */ /* 0x000fe4000001083c */
[----:B------:R-:W-:-:S02]  /*52a0*/  FMUL.FTZ R60, R146, R218 ;  /* 0x000000da923c7220 */ /* 0x000fc40000410000 */
[----:B------:R-:W-:Y:S02]  /*52b0*/  FMUL.FTZ R64, R142, -R64 ;  /* 0x800000408e407220 */ /* 0x000fe40000410000 */
[----:B------:R-:W-:Y:S02]  /*52c0*/  FADD.FTZ R65, -R192, R65 ;  /* 0x00000041c0417221 */ /* 0x000fe40000010100 */
[-C--:B------:R-:W-:Y:S02]  /*52d0*/  FMUL.FTZ R61, R146, R226.reuse ;  /* 0x000000e2923d7220 */ /* 0x080fe40000410000 */
[----:B------:R-:W-:Y:S02]  /*52e0*/  FFMA.FTZ R60, R145, R226, -R60 ;  /* 0x000000e2913c7223 */ /* 0x000fe4000001083c */
[----:B------:R-:W-:Y:S02]  /*52f0*/  FADD.FTZ R66, R193, R66 ;  /* 0x00000042c1427221 */ /* 0x000fe40000010000 */
[----:B------:R-:W-:-:S02]  /*5300*/  FMUL.FTZ R62, R142, -R65 ;  /* 0x800000418e3e7220 */ /* 0x000fc40000410000 */
[----:B------:R-:W-:Y:S02]  /*5310*/  FFMA.FTZ R64, R141, R63, R64 ;  /* 0x0000003f8d407223 */ /* 0x000fe40000010040 */
[----:B------:R-:W-:Y:S02]  /*5320*/  FFMA.FTZ R61, R145, R218, R61 ;  /* 0x000000da913d7223 */ /* 0x000fe4000001003d */
[----:B------:R-:W-:Y:S02]  /*5330*/  FADD.FTZ R225, R225, R60 ;  /* 0x0000003ce1e17221 */ /* 0x000fe40000010000 */
[----:B------:R-:W-:Y:S02]  /*5340*/  FFMA.FTZ R68, R141, R66, -R62 ;  /* 0x000000428d447223 */ /* 0x000fe4000001083e */
[----:B------:R-:W-:Y:S02]  /*5350*/  FMUL.FTZ R60, R163, -R64 ;  /* 0x80000040a33c7220 */ /* 0x000fe40000410000 */
[----:B------:R-:W-:-:S02]  /*5360*/  FMUL.FTZ R66, R142, -R66 ;  /* 0x800000428e427220 */ /* 0x000fc40000410000 */
[----:B------:R-:W-:Y:S02]  /*5370*/  FADD.FTZ R217, RZ, R61 ;  /* 0x0000003dffd97221 */ /* 0x000fe40000010000 */
[----:B------:R-:W-:Y:S02]  /*5380*/  FMUL.FTZ R62, R148, R225 ;  /* 0x000000e1943e7220 */ /* 0x000fe40000410000 */
[----:B------:R-:W-:Y:S02]  /*5390*/  FFMA.FTZ R63, R164, R67, -R60 ;  /* 0x00000043a43f7223 */ /* 0x000fe4000001083c */
[----:B------:R-:W-:Y:S02]  /*53a0*/  FFMA.FTZ R65, R141, R65, R66 ;  /* 0x000000418d417223 */ /* 0x000fe40000010042 */
[-C--:B------:R-:W-:Y:S02]  /*53b0*/  FMUL.FTZ R60, R148, R217.reuse ;  /* 0x000000d9943c7220 */ /* 0x080fe40000410000 */
[----:B------:R-:W-:-:S02]  /*53c0*/  FFMA.FTZ R62, R147, R217, R62 ;  /* 0x000000d9933e7223 */ /* 0x000fc4000001003e */
[----:B------:R-:W-:Y:S02]  /*53d0*/  FADD.FTZ R65, -R194, R65 ;  /* 0x00000041c2417221 */ /* 0x000fe40000010100 */
[----:B------:R-:W-:Y:S02]  /*53e0*/  FFMA.FTZ R60, R147, R225, -R60 ;  /* 0x000000e1933c7223 */ /* 0x000fe4000001083c */
[----:B------:R-:W-:Y:S02]  /*53f0*/  FADD.FTZ R216, RZ, R62 ;  /* 0x0000003effd87221 */ /* 0x000fe40000010000 */
[----:B------:R-:W-:Y:S02]  /*5400*/  FADD.FTZ R68, R195, R68 ;  /* 0x00000044c3447221 */ /* 0x000fe40000010000 */
[----:B------:R-:W-:Y:S02]  /*5410*/  FMUL.FTZ R61, R163, -R65 ;  /* 0x80000041a33d7220 */ /* 0x000fe40000410000 */
[----:B------:R-:W-:-:S02]  /*5420*/  FADD.FTZ R233, R215, R60 ;  /* 0x0000003cd7e97221 */ /* 0x000fc40000010000 */
[----:B------:R-:W-:Y:S02]  /*5430*/  FMUL.FTZ R60, R150, R216 ;  /* 0x000000d8963c7220 */ /* 0x000fe40000410000 */
[C---:B------:R-:W-:Y:S02]  /*5440*/  FMUL.FTZ R67, R163.reuse, -R67 ;  /* 0x80000043a3437220 */ /* 0x040fe40000410000 */
[-C--:B------:R-:W-:Y:S02]  /*5450*/  FFMA.FTZ R62, R164, R68.reuse, -R61 ;  /* 0x00000044a43e7223 */ /* 0x080fe4000001083d */
[----:B------:R-:W-:Y:S02]  /*5460*/  FMUL.FTZ R68, R163, -R68 ;  /* 0x80000044a3447220 */ /* 0x000fe40000410000 */
[-C--:B------:R-:W-:Y:S02]  /*5470*/  FFMA.FTZ R61, R149, R233.reuse, -R60 ;  /* 0x000000e9953d7223 */ /* 0x080fe4000001083c */
[----:B------:R-:W-:-:S02]  /*5480*/  FMUL.FTZ R60, R150, R233 ;  /* 0x000000e9963c7220 */ /* 0x000fc40000410000 */
[C---:B------:R-:W-:Y:S02]  /*5490*/  FFMA.FTZ R67, R164.reuse, R64, R67 ;  /* 0x00000040a4437223 */ /* 0x040fe40000010043 */
[----:B------:R-:W-:Y:S02]  /*54a0*/  FFMA.FTZ R65, R164, R65, R68 ;  /* 0x00000041a4417223 */ /* 0x000fe40000010044 */
[----:B------:R-:W-:Y:S02]  /*54b0*/  FFMA.FTZ R60, R149, R216, R60 ;  /* 0x000000d8953c7223 */ /* 0x000fe4000001003c */
[----:B------:R-:W-:Y:S02]  /*54c0*/  FADD.FTZ R234, R212, R61 ;  /* 0x0000003dd4ea7221 */ /* 0x000fe40000010000 */
[----:B------:R-:W-:Y:S02]  /*54d0*/  FMUL.FTZ R64, R165, -R67 ;  /* 0x80000043a5407220 */ /* 0x000fe40000410000 */
[----:B------:R-:W-:-:S02]  /*54e0*/  FADD.FTZ R65, -R196, R65 ;  /* 0x00000041c4417221 */ /* 0x000fc40000010100 */
[----:B------:R-:W-:Y:S02]  /*54f0*/  FADD.FTZ R215, RZ, R60 ;  /* 0x0000003cffd77221 */ /* 0x000fe40000010000 */
[----:B------:R-:W-:Y:S02]  /*5500*/  FADD.FTZ R61, R197, R62 ;  /* 0x0000003ec53d7221 */ /* 0x000fe40000010000 */
[----:B------:R-:W-:Y:S02]  /*5510*/  FMUL.FTZ R62, R152, R234 ;  /* 0x000000ea983e7220 */ /* 0x000fe40000410000 */
[----:B------:R-:W-:Y:S02]  /*5520*/  FFMA.FTZ R66, R166, R63, -R64 ;  /* 0x0000003fa6427223 */ /* 0x000fe40000010840 */
[----:B------:R-:W-:Y:S02]  /*5530*/  FMUL.FTZ R64, R165, -R65 ;  /* 0x80000041a5407220 */ /* 0x000fe40000410000 */
[----:B------:R-:W-:-:S02]  /*5540*/  FMUL.FTZ R60, R152, R215 ;  /* 0x000000d7983c7220 */ /* 0x000fc40000410000 */
[----:B------:R-:W-:Y:S02]  /*5550*/  FFMA.FTZ R62, R151, R215, R62 ;  /* 0x000000d7973e7223 */ /* 0x000fe4000001003e */
[-C--:B------:R-:W-:Y:S02]  /*5560*/  FFMA.FTZ R68, R166, R61.reuse, -R64 ;  /* 0x0000003da6447223 */ /* 0x080fe40000010840 */
[----:B------:R-:W-:Y:S02]  /*5570*/  FMUL.FTZ R61, R165, -R61 ;  /* 0x8000003da53d7220 */ /* 0x000fe40000410000 */
[----:B------:R-:W-:Y:S02]  /*5580*/  FFMA.FTZ R60, R151, R234, -R60 ;  /* 0x000000ea973c7223 */ /* 0x000fe4000001083c */
[----:B------:R-:W-:Y:S02]  /*5590*/  FADD.FTZ R212, RZ, R62 ;  /* 0x0000003effd47221 */ /* 0x000fe40000010000 */
[----:B------:R-:W-:-:S02]  /*55a0*/  FMUL.FTZ R63, R165, -R63 ;  /* 0x8000003fa53f7220 */ /* 0x000fc40000410000 */
[----:B------:R-:W-:Y:S02]  /*55b0*/  FFMA.FTZ R61, R166, R65, R61 ;  /* 0x00000041a63d7223 */ /* 0x000fe4000001003d */
[----:B------:R-:W-:Y:S02]  /*55c0*/  FADD.FTZ R235, R213, R60 ;  /* 0x0000003cd5eb7221 */ /* 0x000fe40000010000 */
[----:B------:R-:W-:Y:S02]  /*55d0*/  FMUL.FTZ R60, R154, R212 ;  /* 0x000000d49a3c7220 */ /* 0x000fe40000410000 */
[----:B------:R-:W-:Y:S02]  /*55e0*/  FFMA.FTZ R63, R166, R67, R63 ;  /* 0x00000043a63f7223 */ /* 0x000fe4000001003f */
[----:B------:R-:W-:Y:S02]  /*55f0*/  FADD.FTZ R62, -R198, R61 ;  /* 0x0000003dc63e7221 */ /* 0x000fe40000010100 */
[----:B------:R-:W-:-:S02]  /*5600*/  FFMA.FTZ R61, R153, R235, -R60 ;  /* 0x000000eb993d7223 */ /* 0x000fc4000001083c */
[----:B------:R-:W-:Y:S02]  /*5610*/  FMUL.FTZ R60, R154, R235 ;  /* 0x000000eb9a3c7220 */ /* 0x000fe40000410000 */
[----:B------:R-:W-:Y:S02]  /*5620*/  FMUL.FTZ R67, R167, -R63 ;  /* 0x8000003fa7437220 */ /* 0x000fe40000410000 */
[----:B------:R-:W-:Y:S01]  /*5630*/  FFMA.FTZ R213, R153, R212, R60 ;  /* 0x000000d499d57223 */ /* 0x000fe2000001003c */
[----:B------:R-:W-:Y:S01]  /*5640*/  MOV R60, 0x3f800000 ;  /* 0x3f800000003c7802 */ /* 0x000fe20000000f00 */
[-C--:B------:R-:W-:Y:S02]  /*5650*/  FFMA.FTZ R64, R168, R66.reuse, -R67 ;  /* 0x00000042a8407223 */ /* 0x080fe40000010843 */
[----:B------:R-:W-:Y:S02]  /*5660*/  FADD.FTZ R68, R199, R68 ;  /* 0x00000044c7447221 */ /* 0x000fe40000010000 */
[----:B------:R-:W-:-:S02]  /*5670*/  FMUL.FTZ R66, R167, -R66 ;  /* 0x80000042a7427220 */ /* 0x000fc40000410000 */
[C---:B------:R-:W-:Y:S02]  /*5680*/  FMUL.FTZ R65, R167.reuse, -R62 ;  /* 0x8000003ea7417220 */ /* 0x040fe40000410000 */
[----:B------:R-:W-:Y:S01]  /*5690*/  FADD.FTZ R236, R214, R61 ;  /* 0x0000003dd6ec7221 */ /* 0x000fe20000010000 */
[----:B------:R-:W-:Y:S01]  /*56a0*/  HFMA2.MMA R61, -RZ, RZ, 0, 0 ;  /* 0x00000000ff3d7435 */ /* 0x000fe200000001ff */
[----:B------:R-:W-:Y:S02]  /*56b0*/  FADD.FTZ R213, RZ, R213 ;  /* 0x000000d5ffd57221 */ /* 0x000fe40000010000 */
[-C--:B------:R-:W-:Y:S02]  /*56c0*/  FMUL.FTZ R67, R167, -R68.reuse ;  /* 0x80000044a7437220 */ /* 0x080fe40000410000 */
[C---:B------:R-:W-:Y:S02]  /*56d0*/  FFMA.FTZ R69, R168.reuse, R63, R66 ;  /* 0x0000003fa8457223 */ /* 0x040fe40000010042 */
[----:B------:R-:W-:-:S02]  /*56e0*/  FFMA.FTZ R68, R168, R68, -R65 ;  /* 0x00000044a8447223 */ /* 0x000fc40000010841 */
[C---:B------:R-:W-:Y:S02]  /*56f0*/  FMUL.FTZ R66, R156.reuse, R236 ;  /* 0x000000ec9c427220 */ /* 0x040fe40000410000 */
[-C--:B------:R-:W-:Y:S02]  /*5700*/  FMUL.FTZ R65, R156, R213.reuse ;  /* 0x000000d59c417220 */ /* 0x080fe40000410000 */
[----:B------:R-:W-:Y:S02]  /*5710*/  FFMA.FTZ R67, R168, R62, R67 ;  /* 0x0000003ea8437223 */ /* 0x000fe40000010043 */
[----:B------:R-:W-:Y:S01]  /*5720*/  FFMA.FTZ R214, R155, R213, R66 ;  /* 0x000000d59bd67223 */ /* 0x000fe20000010042 */
[----:B------:R-:W-:Y:S01]  /*5730*/  CS2R R62, SRZ ;  /* 0x00000000003e7805 */ /* 0x000fe2000001ff00 */
[----:B------:R-:W-:Y:S02]  /*5740*/  FADD.FTZ R68, R201, R68 ;  /* 0x00000044c9447221 */ /* 0x000fe40000010000 */
[----:B------:R-:W-:-:S02]  /*5750*/  FFMA.FTZ R66, R155, R236, -R65 ;  /* 0x000000ec9b427223 */ /* 0x000fc40000010841 */
[----:B------:R-:W-:Y:S01]  /*5760*/  FADD.FTZ R67, -R200, R67 ;  /* 0x00000043c8437221 */ /* 0x000fe20000010100 */
[----:B------:R0:W1:Y:S01]  /*5770*/  @!P0 LDS.128 R60, [R123.X16+0x3910] ;  /* 0x003910007b3c8984 */ /* 0x000062000000cc00 */
[----:B------:R-:W-:Y:S01]  /*5780*/  FADD.FTZ R214, RZ, R214 ;  /* 0x000000d6ffd67221 */ /* 0x000fe20000010000 */
[----:B------:R-:W-:Y:S01]  /*5790*/  ISETP.GT.U32.AND P0, PT, R8, 0x1f, PT ;  /* 0x0000001f0800780c */ /* 0x000fe20003f04070 */
[----:B------:R-:W-:Y:S02]  /*57a0*/  FMUL.FTZ R65, R169, -R68 ;  /* 0x80000044a9417220 */ /* 0x000fe40000410000 */
[----:B------:R-:W-:Y:S02]  /*57b0*/  FADD.FTZ R237, R83, R66 ;  /* 0x0000004253ed7221 */ /* 0x000fe40000010000 */
[----:B------:R-:W-:Y:S02]  /*57c0*/  FMUL.FTZ R71, R169, -R67 ;  /* 0x80000043a9477220 */ /* 0x000fe40000410000 */
[----:B------:R-:W-:-:S02]  /*57d0*/  FMUL.FTZ R66, R158, R214 ;  /* 0x000000d69e427220 */ /* 0x000fc40000410000 */
[----:B------:R-:W-:Y:S02]  /*57e0*/  FFMA.FTZ R73, R170, R67, R65 ;  /* 0x00000043aa497223 */ /* 0x000fe40000010041 */
[-C--:B------:R-:W-:Y:S02]  /*57f0*/  FMUL.FTZ R67, R158, R237.reuse ;  /* 0x000000ed9e437220 */ /* 0x080fe40000410000 */
[C---:B------:R-:W-:Y:S02]  /*5800*/  FFMA.FTZ R65, R157.reuse, R237, -R66 ;  /* 0x000000ed9d417223 */ /* 0x040fe40000010842 */
[----:B------:R-:W-:Y:S02]  /*5810*/  FFMA.FTZ R67, R157, R214, R67 ;  /* 0x000000d69d437223 */ /* 0x000fe40000010043 */
[----:B------:R-:W-:Y:S02]  /*5820*/  FMUL.FTZ R66, R169, -R64 ;  /* 0x80000040a9427220 */ /* 0x000fe40000410000 */
[----:B------:R-:W-:-:S02]  /*5830*/  FFMA.FTZ R68, R170, R68, -R71 ;  /* 0x00000044aa447223 */ /* 0x000fc40000010847 */
[----:B------:R-:W-:Y:S02]  /*5840*/  FADD.FTZ R208, R208, R65 ;  /* 0x00000041d0d07221 */ /* 0x000fe40000010000 */
[----:B------:R-:W-:Y:S02]  /*5850*/  FADD.FTZ R239, RZ, R67 ;  /* 0x00000043ffef7221 */ /* 0x000fe40000010000 */
[----:B------:R-:W-:Y:S02]  /*5860*/  FFMA.FTZ R65, R170, R69, R66 ;  /* 0x00000045aa417223 */ /* 0x000fe40000010042 */
[----:B------:R-:W-:Y:S02]  /*5870*/  FADD.FTZ R66, R203, R68 ;  /* 0x00000044cb427221 */ /* 0x000fe40000010000 */
[C---:B------:R-:W-:Y:S02]  /*5880*/  FMUL.FTZ R70, R160.reuse, R208 ;  /* 0x000000d0a0467220 */ /* 0x040fe40000410000 */
[----:B------:R-:W-:-:S02]  /*5890*/  FMUL.FTZ R68, R160, R239 ;  /* 0x000000efa0447220 */ /* 0x000fc40000410000 */
[----:B------:R-:W-:Y:S02]  /*58a0*/  FMUL.FTZ R71, R169, -R69 ;  /* 0x80000045a9477220 */ /* 0x000fe40000410000 */
[C---:B------:R-:W-:Y:S02]  /*58b0*/  FFMA.FTZ R70, R159.reuse, R239, R70 ;  /* 0x000000ef9f467223 */ /* 0x040fe40000010046 */
[----:B------:R-:W-:Y:S02]  /*58c0*/  FFMA.FTZ R69, R159, R208, -R68 ;  /* 0x000000d09f457223 */ /* 0x000fe40000010844 */
[----:B------:R-:W-:Y:S02]  /*58d0*/  FADD.FTZ R238, RZ, R70 ;  /* 0x00000046ffee7221 */ /* 0x000fe40000010000 */
[----:B------:R-:W-:Y:S02]  /*58e0*/  FADD.FTZ R240, R82, R69 ;  /* 0x0000004552f07221 */ /* 0x000fe40000010000 */
[----:B------:R-:W-:-:S02]  /*58f0*/  FFMA.FTZ R64, R170, R64, -R71 ;  /* 0x00000040aa407223 */ /* 0x000fc40000010847 */
[----:B------:R-:W-:Y:S02]  /*5900*/  FADD.FTZ R67, -R202, R73 ;  /* 0x00000049ca437221 */ /* 0x000fe40000010100 */
[C---:B------:R-:W-:Y:S02]  /*5910*/  FMUL.FTZ R68, R162.reuse, R238 ;  /* 0x000000eea2447220 */ /* 0x040fe40000410000 */
[-C--:B------:R-:W-:Y:S01]  /*5920*/  FMUL.FTZ R69, R162, R240.reuse ;  /* 0x000000f0a2457220 */ /* 0x080fe20000410000 */
[----:B------:R0:W-:Y:S01]  /*5930*/  STS.128 [R171.X16+0x1b10], R64 ;  /* 0x001b1040ab007388 */ /* 0x0001e2000000cc00 */
[C---:B------:R-:W-:Y:S02]  /*5940*/  FFMA.FTZ R68, R161.reuse, R240, -R68 ;  /* 0x000000f0a1447223 */ /* 0x040fe40000010844 */
[----:B------:R-:W-:Y:S02]  /*5950*/  FFMA.FTZ R69, R161, R238, R69 ;  /* 0x000000eea1457223 */ /* 0x000fe40000010045 */
[----:B------:R-:W-:-:S02]  /*5960*/  FADD.FTZ R241, R209, R68 ;  /* 0x00000044d1f17221 */ /* 0x000fc40000010000 */
[----:B------:R-:W-:Y:S01]  /*5970*/  FADD.FTZ R209, RZ, R69 ;  /* 0x00000045ffd17221 */ /* 0x000fe20000010000 */
[----:B------:R-:W-:Y:S06]  /*5980*/  BAR.SYNC.DEFER_BLOCKING 0x0 ;  /* 0x0000000000007b1d */ /* 0x000fec0000010000 */
[----:B------:R-:W-:Y:S05]  /*5990*/  @P0 BRA `(.L_x_14) ;  /* 0x00000db000000947 */ /* 0x000fea0003800000 */
[----:B-1----:R-:W-:-:S05]  /*59a0*/  IMAD R242, R8, 0x50, RZ ;  /* 0x0000005008f27824 */ /* 0x002fca00078e02ff */
[----:B0-----:R-:W-:Y:S04]  /*59b0*/  LDS.128 R64, [R242+0x1b30] ;  /* 0x001b3000f2407984 */ /* 0x001fe80000000c00 */
[----:B------:R-:W0:Y:S04]  /*59c0*/  LDS.128 R68, [R242+0x1b40] ;  /* 0x001b4000f2447984 */ /* 0x000e280000000c00 */
[----:B------:R-:W1:Y:S04]  /*59d0*/  LDS.128 R72, [R242+0x1b20] ;  /* 0x001b2000f2487984 */ /* 0x000e680000000c00 */
[----:B------:R-:W2:Y:S01]  /*59e0*/  LDS.128 R76, [R242+0x1b10] ;  /* 0x001b1000f24c7984 */ /* 0x000ea20000000c00 */
[----:B0-----:R-:W-:-:S02]  /*59f0*/  FMUL.FTZ R81, R65, R71 ;  /* 0x0000004741517220 */ /* 0x001fc40000410000 */
[-C--:B------:R-:W-:Y:S02]  /*5a00*/  FMUL.FTZ R80, R65, R70.reuse ;  /* 0x0000004641507220 */ /* 0x080fe40000410000 */
[C---:B------:R-:W-:Y:S02]  /*5a10*/  FFMA.FTZ R81, R64.reuse, R70, -R81 ;  /* 0x0000004640517223 */ /* 0x040fe40000010851 */
[----:B------:R-:W-:Y:S02]  /*5a20*/  FFMA.FTZ R80, R64, R71, R80 ;  /* 0x0000004740507223 */ /* 0x000fe40000010050 */
[----:B------:R-:W-:Y:S02]  /*5a30*/  FADD.FTZ R66, R66, R81 ;  /* 0x0000005142427221 */ /* 0x000fe40000010000 */
[----:B------:R-:W-:Y:S02]  /*5a40*/  FADD.FTZ R67, R67, R80 ;  /* 0x0000005043437221 */ /* 0x000fe40000010000 */
[----:B-1----:R-:W-:-:S02]  /*5a50*/  FMUL.FTZ R70, R73, R66 ;  /* 0x0000004249467220 */ /* 0x002fc40000410000 */
[-C--:B------:R-:W-:Y:S02]  /*5a60*/  FMUL.FTZ R71, R73, R67.reuse ;  /* 0x0000004349477220 */ /* 0x080fe40000410000 */
[----:B------:R-:W-:Y:S02]  /*5a70*/  FFMA.FTZ R70, R72, R67, R70 ;  /* 0x0000004348467223 */ /* 0x000fe40000010046 */
[CC--:B------:R-:W-:Y:S02]  /*5a80*/  FMUL.FTZ R67, R65.reuse, R69.reuse ;  /* 0x0000004541437220 */ /* 0x0c0fe40000410000 */
[-C--:B------:R-:W-:Y:S02]  /*5a90*/  FMUL.FTZ R65, R65, R68.reuse ;  /* 0x0000004441417220 */ /* 0x080fe40000410000 */
[C---:B------:R-:W-:Y:S02]  /*5aa0*/  FFMA.FTZ R67, R64.reuse, R68, -R67 ;  /* 0x0000004440437223 */ /* 0x040fe40000010843 */
[----:B------:R-:W-:-:S02]  /*5ab0*/  FFMA.FTZ R65, R64, R69, R65 ;  /* 0x0000004540417223 */ /* 0x000fc40000010041 */
[----:B------:R-:W-:Y:S02]  /*5ac0*/  FMUL.FTZ R64, R73, R67 ;  /* 0x0000004349407220 */ /* 0x000fe40000410000 */
[----:B------:R-:W-:Y:S01]  /*5ad0*/  FFMA.FTZ R71, R72, R66, -R71 ;  /* 0x0000004248477223 */ /* 0x000fe20000010847 */
[----:B------:R-:W-:Y:S01]  /*5ae0*/  LOP3.LUT R66, R8, 0x1f, RZ, 0xc0, !PT ;  /* 0x0000001f08427812 */ /* 0x000fe200078ec0ff */
[----:B------:R-:W-:Y:S02]  /*5af0*/  FADD.FTZ R70, R75, R70 ;  /* 0x000000464b467221 */ /* 0x000fe40000010000 */
[-C--:B------:R-:W-:Y:S01]  /*5b00*/  FMUL.FTZ R73, R73, R65.reuse ;  /* 0x0000004149497220 */ /* 0x080fe20000410000 */
[----:B------:R-:W-:Y:S01]  /*5b10*/  ISETP.NE.AND P0, PT, R66, 0x1f, PT ;  /* 0x0000001f4200780c */ /* 0x000fe20003f05270 */
[----:B------:R-:W-:Y:S02]  /*5b20*/  FFMA.FTZ R64, R72, R65, R64 ;  /* 0x0000004148407223 */ /* 0x000fe40000010040 */
[----:B------:R-:W-:-:S02]  /*5b30*/  FADD.FTZ R71, R74, R71 ;  /* 0x000000474a477221 */ /* 0x000fc40000010000 */
[C---:B--2---:R-:W-:Y:S02]  /*5b40*/  FMUL.FTZ R66, R77.reuse, R70 ;  /* 0x000000464d427220 */ /* 0x044fe40000410000 */
[----:B------:R-:W-:Y:S02]  /*5b50*/  FFMA.FTZ R73, R72, R67, -R73 ;  /* 0x0000004348497223 */ /* 0x000fe40000010849 */
[C---:B------:R-:W-:Y:S02]  /*5b60*/  FMUL.FTZ R65, R77.reuse, R64 ;  /* 0x000000404d417220 */ /* 0x040fe40000410000 */
[-C--:B------:R-:W-:Y:S02]  /*5b70*/  FMUL.FTZ R69, R77, R71.reuse ;  /* 0x000000474d457220 */ /* 0x080fe40000410000 */
[C---:B------:R-:W-:Y:S02]  /*5b80*/  FFMA.FTZ R67, R76.reuse, R71, -R66 ;  /* 0x000000474c437223 */ /* 0x040fe40000010842 */
[----:B------:R-:W-:-:S02]  /*5b90*/  FFMA.FTZ R71, R76, R73, -R65 ;  /* 0x000000494c477223 */ /* 0x000fc40000010841 */
[----:B------:R-:W-:Y:S02]  /*5ba0*/  FMUL.FTZ R77, R77, R73 ;  /* 0x000000494d4d7220 */ /* 0x000fe40000410000 */
[C---:B------:R-:W-:Y:S01]  /*5bb0*/  FFMA.FTZ R70, R76.reuse, R70, R69 ;  /* 0x000000464c467223 */ /* 0x040fe20000010045 */
[----:B------:R-:W-:Y:S01]  /*5bc0*/  MOV R75, R71 ;  /* 0x00000047004b7202 */ /* 0x000fe20000000f00 */
[----:B------:R-:W-:Y:S02]  /*5bd0*/  FFMA.FTZ R74, R76, R64, R77 ;  /* 0x000000404c4a7223 */ /* 0x000fe4000001004d */
[----:B------:R-:W-:Y:S02]  /*5be0*/  FADD.FTZ R73, R78, R67 ;  /* 0x000000434e497221 */ /* 0x000fe40000010000 */
[----:B------:R-:W-:Y:S01]  /*5bf0*/  FADD.FTZ R72, R79, R70 ;  /* 0x000000464f487221 */ /* 0x000fe20000010000 */
[----:B------:R-:W-:Y:S05]  /*5c00*/  BRA.DIV ~URZ, `(.L_x_15) ;  /* 0x000058f27f007947 */ /* 0x000fea000b800000 */
[----:B------:R0:W1:Y:S02]  /*5c10*/  SHFL.DOWN PT, R68, R71, 0x1, 0x1f ;  /* 0x08201f0047447f89 */ /* 0x00006400000e0000 */
.L_x_53:
[----:B------:R-:W-:Y:S05]  /*5c20*/  BRA.DIV ~URZ, `(.L_x_16) ;  /* 0x000059427f007947 */ /* 0x000fea000b800000 */
[----:B------:R2:W3:Y:S04]  /*5c30*/  SHFL.DOWN PT, R69, R74, 0x1, 0x1f ;  /* 0x08201f004a457f89 */ /* 0x0004e800000e0000 */
[----:B------:R2:W4:Y:S04]  /*5c40*/  SHFL.DOWN PT, R70, R73, 0x1, 0x1f ;  /* 0x08201f0049467f89 */ /* 0x00052800000e0000 */
[----:B------:R2:W0:Y:S02]  /*5c50*/  SHFL.DOWN PT, R80, R72, 0x1, 0x1f ;  /* 0x08201f0048507f89 */ /* 0x00042400000e0000 */
.L_x_54:
[----:B------:R-:W-:Y:S01]  /*5c60*/  LOP3.LUT R64, R8, 0x1f, RZ, 0xc0, !PT ;  /* 0x0000001f08407812 */ /* 0x000fe200078ec0ff */
[----:B------:R-:W-:Y:S03]  /*5c70*/  BSSY B1, `(.L_x_17) ;  /* 0x000000e000017945 */ /* 0x000fe60003800000 */
[----:B------:R-:W-:Y:S01]  /*5c80*/  ISETP.GT.U32.AND P1, PT, R64, 0x1d, PT ;  /* 0x0000001d4000780c */ /* 0x000fe20003f24070 */
[----:B------:R-:W-:Y:S07]  /*5c90*/  @!P0 BRA `(.L_x_18) ;  /* 0x000000b000008947 */ /* 0x000fee0003800000 */
[C---:B0-----:R-:W-:Y:S02]  /*5ca0*/  FMUL.FTZ R65, R74.reuse, R80 ;  /* 0x000000504a417220 */ /* 0x041fe40000410000 */
[----:B---3--:R-:W-:-:S02]  /*5cb0*/  FMUL.FTZ R64, R74, R69 ;  /* 0x000000454a407220 */ /* 0x008fc40000410000 */
[CC--:B----4-:R-:W-:Y:S02]  /*5cc0*/  FMUL.FTZ R66, R74.reuse, R70.reuse ;  /* 0x000000464a427220 */ /* 0x0d0fe40000410000 */
[C---:B------:R-:W-:Y:S02]  /*5cd0*/  FFMA.FTZ R70, R75.reuse, R70, -R65 ;  /* 0x000000464b467223 */ /* 0x040fe40000010841 */
[-C--:B-12---:R-:W-:Y:S02]  /*5ce0*/  FMUL.FTZ R74, R74, R68.reuse ;  /* 0x000000444a4a7220 */ /* 0x086fe40000410000 */
[C---:B------:R-:W-:Y:S02]  /*5cf0*/  FFMA.FTZ R64, R75.reuse, R68, -R64 ;  /* 0x000000444b407223 */ /* 0x040fe40000010840 */
[C---:B------:R-:W-:Y:S02]  /*5d00*/  FFMA.FTZ R65, R75.reuse, R80, R66 ;  /* 0x000000504b417223 */ /* 0x040fe40000010042 */
[----:B------:R-:W-:Y:S01]  /*5d10*/  FFMA.FTZ R74, R75, R69, R74 ;  /* 0x000000454b4a7223 */ /* 0x000fe2000001004a */
[----:B------:R-:W-:Y:S01]  /*5d20*/  MOV R75, R64 ;  /* 0x00000040004b7202 */ /* 0x000fe20000000f00 */
[----:B------:R-:W-:-:S02]  /*5d30*/  FADD.FTZ R73, R73, R70 ;  /* 0x0000004649497221 */ /* 0x000fc40000010000 */
[----:B------:R-:W-:Y:S02]  /*5d40*/  FADD.FTZ R72, R72, R65 ;  /* 0x0000004148487221 */ /* 0x000fe40000010000 */
.L_x_18:
[----:B------:R-:W-:Y:S05]  /*5d50*/  BSYNC B1 ;  /* 0x0000000000017941 */ /* 0x000fea0003800000 */
.L_x_17:
[----:B------:R-:W-:Y:S05]  /*5d60*/  BRA.DIV ~URZ, `(.L_x_19) ;  /* 0x000059527f007947 */ /* 0x000fea000b800000 */
[----:B-1----:R1:W2:Y:S04]  /*5d70*/  SHFL.DOWN PT, R68, R75, 0x2, 0x1f ;  /* 0x08401f004b447f89 */ /* 0x0022a800000e0000 */
[----:B---3--:R1:W3:Y:S04]  /*5d80*/  SHFL.DOWN PT, R69, R74, 0x2, 0x1f ;  /* 0x08401f004a457f89 */ /* 0x0082e800000e0000 */
[----:B----4-:R1:W4:Y:S04]  /*5d90*/  SHFL.DOWN PT, R70, R73, 0x2, 0x1f ;  /* 0x08401f0049467f89 */ /* 0x01032800000e0000 */
[----:B0-----:R1:W0:Y:S02]  /*5da0*/  SHFL.DOWN PT, R80, R72, 0x2, 0x1f ;  /* 0x08401f0048507f89 */ /* 0x00122400000e0000 */
.L_x_55:
[----:B------:R-:W-:Y:S01]  /*5db0*/  LOP3.LUT R64, R8, 0x1f, RZ, 0xc0, !PT ;  /* 0x0000001f08407812 */ /* 0x000fe200078ec0ff */
[----:B------:R-:W-:Y:S03]  /*5dc0*/  BSSY B1, `(.L_x_20) ;  /* 0x000000e000017945 */ /* 0x000fe60003800000 */
[----:B------:R-:W-:Y:S01]  /*5dd0*/  ISETP.GT.U32.AND P0, PT, R64, 0x1b, PT ;  /* 0x0000001b4000780c */ /* 0x000fe20003f04070 */
[----:B------:R-:W-:Y:S07]  /*5de0*/  @P1 BRA `(.L_x_21) ;  /* 0x000000b000001947 */ /* 0x000fee0003800000 */
        /* <DEDUP_REMOVED lines=11> */
.L_x_21:
[----:B------:R-:W-:Y:S05]  /*5ea0*/  BSYNC B1 ;  /* 0x0000000000017941 */ /* 0x000fea0003800000 */
.L_x_20:
[----:B------:R-:W-:Y:S05]  /*5eb0*/  BRA.DIV ~URZ, `(.L_x_22) ;  /* 0x000059c27f007947 */ /* 0x000fea000b800000 */
[----:B--2---:R2:W1:Y:S02]  /*5ec0*/  SHFL.DOWN PT, R68, R75, 0x4, 0x1f ;  /* 0x08801f004b447f89 */ /* 0x00446400000e0000 */
.L_x_56:
[----:B------:R-:W-:Y:S05]  /*5ed0*/  BRA.DIV ~URZ, `(.L_x_23) ;  /* 0x00005a227f007947 */ /* 0x000fea000b800000 */
[----:B---3--:R3:W2:Y:S04]  /*5ee0*/  SHFL.DOWN PT, R69, R74, 0x4, 0x1f ;  /* 0x08801f004a457f89 */ /* 0x0086a800000e0000 */
[----:B----4-:R3:W4:Y:S04]  /*5ef0*/  SHFL.DOWN PT, R70, R73, 0x4, 0x1f ;  /* 0x08801f0049467f89 */ /* 0x01072800000e0000 */
[----:B0-----:R3:W0:Y:S02]  /*5f00*/  SHFL.DOWN PT, R80, R72, 0x4, 0x1f ;  /* 0x08801f0048507f89 */ /* 0x00162400000e0000 */
.L_x_57:
[----:B------:R-:W-:Y:S01]  /*5f10*/  LOP3.LUT R64, R8, 0x1f, RZ, 0xc0, !PT ;  /* 0x0000001f08407812 */ /* 0x000fe200078ec0ff */
[----:B------:R-:W-:Y:S03]  /*5f20*/  BSSY B1, `(.L_x_24) ;  /* 0x000000e000017945 */ /* 0x000fe60003800000 */
[----:B------:R-:W-:Y:S01]  /*5f30*/  ISETP.GT.U32.AND P1, PT, R64, 0x17, PT ;  /* 0x000000174000780c */ /* 0x000fe20003f24070 */
[----:B------:R-:W-:Y:S07]  /*5f40*/  @P0 BRA `(.L_x_25) ;  /* 0x000000b000000947 */ /* 0x000fee0003800000 */
[C---:B0-----:R-:W-:Y:S02]  /*5f50*/  FMUL.FTZ R65, R74.reuse, R80 ;  /* 0x000000504a417220 */ /* 0x041fe40000410000 */
[----:B--2---:R-:W-:-:S02]  /*5f60*/  FMUL.FTZ R64, R74, R69 ;  /* 0x000000454a407220 */ /* 0x004fc40000410000 */
[CC--:B----4-:R-:W-:Y:S02]  /*5f70*/  FMUL.FTZ R66, R74.reuse, R70.reuse ;  /* 0x000000464a427220 */ /* 0x0d0fe40000410000 */
[C---:B------:R-:W-:Y:S02]  /*5f80*/  FFMA.FTZ R70, R75.reuse, R70, -R65 ;  /* 0x000000464b467223 */ /* 0x040fe40000010841 */
[-C--:B-1-3--:R-:W-:Y:S02]  /*5f90*/  FMUL.FTZ R74, R74, R68.reuse ;  /* 0x000000444a4a7220 */ /* 0x08afe40000410000 */
[C---:B------:R-:W-:Y:S02]  /*5fa0*/  FFMA.FTZ R64, R75.reuse, R68, -R64 ;  /* 0x000000444b407223 */ /* 0x040fe40000010840 */
[C---:B------:R-:W-:Y:S02]  /*5fb0*/  FFMA.FTZ R65, R75.reuse, R80, R66 ;  /* 0x000000504b417223 */ /* 0x040fe40000010042 */
[----:B------:R-:W-:Y:S01]  /*5fc0*/  FFMA.FTZ R74, R75, R69, R74 ;  /* 0x000000454b4a7223 */ /* 0x000fe2000001004a */
[----:B------:R-:W-:Y:S01]  /*5fd0*/  MOV R75, R64 ;  /* 0x00000040004b7202 */ /* 0x000fe20000000f00 */
[----:B------:R-:W-:-:S02]  /*5fe0*/  FADD.FTZ R73, R73, R70 ;  /* 0x0000004649497221 */ /* 0x000fc40000010000 */
[----:B------:R-:W-:Y:S02]  /*5ff0*/  FADD.FTZ R72, R72, R65 ;  /* 0x0000004148487221 */ /* 0x000fe40000010000 */
.L_x_25:
[----:B------:R-:W-:Y:S05]  /*6000*/  BSYNC B1 ;  /* 0x0000000000017941 */ /* 0x000fea0003800000 */
.L_x_24:
[----:B------:R-:W-:Y:S05]  /*6010*/  BRA.DIV ~URZ, `(.L_x_26) ;  /* 0x00005a327f007947 */ /* 0x000fea000b800000 */
[----:B-1----:R1:W3:Y:S04]  /*6020*/  SHFL.DOWN PT, R68, R75, 0x8, 0x1f ;  /* 0x09001f004b447f89 */ /* 0x0022e800000e0000 */
[----:B--2---:R1:W2:Y:S04]  /*6030*/  SHFL.DOWN PT, R69, R74, 0x8, 0x1f ;  /* 0x09001f004a457f89 */ /* 0x0042a800000e0000 */
[----:B----4-:R1:W4:Y:S04]  /*6040*/  SHFL.DOWN PT, R70, R73, 0x8, 0x1f ;  /* 0x09001f0049467f89 */ /* 0x01032800000e0000 */
[----:B0-----:R1:W0:Y:S02]  /*6050*/  SHFL.DOWN PT, R80, R72, 0x8, 0x1f ;  /* 0x09001f0048507f89 */ /* 0x00122400000e0000 */
.L_x_58:
        /* <DEDUP_REMOVED lines=15> */
.L_x_28:
[----:B------:R-:W-:Y:S05]  /*6150*/  BSYNC B1 ;  /* 0x0000000000017941 */ /* 0x000fea0003800000 */
.L_x_27:
[----:B------:R-:W-:Y:S05]  /*6160*/  BRA.DIV ~URZ, `(.L_x_29) ;  /* 0x00005aa27f007947 */ /* 0x000fea000b800000 */
[----:B---3--:R3:W1:Y:S02]  /*6170*/  SHFL.DOWN PT, R68, R75, 0x10, 0x1f ;  /* 0x0a001f004b447f89 */ /* 0x00866400000e0000 */
.L_x_59:
[----:B------:R-:W-:Y:S05]  /*6180*/  BRA.DIV ~URZ, `(.L_x_30) ;  /* 0x00005b027f007947 */ /* 0x000fea000b800000 */
[----:B--2---:R2:W3:Y:S04]  /*6190*/  SHFL.DOWN PT, R69, R74, 0x10, 0x1f ;  /* 0x0a001f004a457f89 */ /* 0x0044e800000e0000 */
[----:B----4-:R2:W4:Y:S04]  /*61a0*/  SHFL.DOWN PT, R70, R73, 0x10, 0x1f ;  /* 0x0a001f0049467f89 */ /* 0x01052800000e0000 */
[----:B0-----:R2:W0:Y:S02]  /*61b0*/  SHFL.DOWN PT, R80, R72, 0x10, 0x1f ;  /* 0x0a001f0048507f89 */ /* 0x00142400000e0000 */
.L_x_60:
[----:B------:R-:W-:Y:S01]  /*61c0*/  BSSY B1, `(.L_x_31) ;  /* 0x000000d000017945 */ /* 0x000fe20003800000 */
[----:B------:R-:W-:Y:S05]  /*61d0*/  @P0 BRA `(.L_x_32) ;  /* 0x000000b000000947 */ /* 0x000fea0003800000 */
        /* <DEDUP_REMOVED lines=11> */
.L_x_32:
[----:B------:R-:W-:Y:S05]  /*6290*/  BSYNC B1 ;  /* 0x0000000000017941 */ /* 0x000fea0003800000 */
.L_x_31:
[----:B------:R-:W-:Y:S05]  /*62a0*/  BRA.DIV ~URZ, `(.L_x_33) ;  /* 0x00005b327f007947 */ /* 0x000fea000b800000 */
[----:B------:R-:W5:Y:S04]  /*62b0*/  SHFL.IDX PT, R250, R74, RZ, 0x1f ;  /* 0x00001fff4afa7589 */ /* 0x000f6800000e0000 */
[----:B------:R-:W2:Y:S04]  /*62c0*/  SHFL.IDX PT, R249, R75, RZ, 0x1f ;  /* 0x00001fff4bf97589 */ /* 0x000ea800000e0000 */
[----:B------:R4:W3:Y:S04]  /*62d0*/  SHFL.DOWN PT, R81, R75, 0x1, 0x1f ;  /* 0x08201f004b517f89 */ /* 0x0008e800000e0000 */
[----:B------:R4:W1:Y:S04]  /*62e0*/  SHFL.DOWN PT, R82, R74, 0x1, 0x1f ;  /* 0x08201f004a527f89 */ /* 0x00086800000e0000 */
[----:B------:R4:W0:Y:S04]  /*62f0*/  SHFL.IDX PT, R248, R73, RZ, 0x1f ;  /* 0x00001fff49f87589 */ /* 0x00082800000e0000 */
[----:B---3--:R4:W3:Y:S04]  /*6300*/  SHFL.DOWN PT, R69, R73, 0x1, 0x1f ;  /* 0x08201f0049457f89 */ /* 0x0088e800000e0000 */
[----:B------:R4:W0:Y:S01]  /*6310*/  SHFL.IDX PT, R247, R72, RZ, 0x1f ;  /* 0x00001fff48f77589 */ /* 0x00082200000e0000 */
[----:B-----5:R-:W-:-:S02]  /*6320*/  FMUL.FTZ R243, R63, R250 ;  /* 0x000000fa3ff37220 */ /* 0x020fc40000410000 */
[-C--:B------:R-:W-:Y:S01]  /*6330*/  FMUL.FTZ R244, R62, R250.reuse ;  /* 0x000000fa3ef47220 */ /* 0x080fe20000410000 */
[----:B0-----:R4:W0:Y:S01]  /*6340*/  SHFL.DOWN PT, R80, R72, 0x1, 0x1f ;  /* 0x08201f0048507f89 */ /* 0x00182200000e0000 */
[-C--:B------:R-:W-:Y:S02]  /*6350*/  FMUL.FTZ R246, R60, R250.reuse ;  /* 0x000000fa3cf67220 */ /* 0x080fe40000410000 */
[-C--:B--2---:R-:W-:Y:S01]  /*6360*/  FFMA.FTZ R243, R62, R249.reuse, -R243 ;  /* 0x000000f93ef37223 */ /* 0x084fe200000108f3 */
[----:B------:R4:W2:Y:S01]  /*6370*/  SHFL.IDX PT, R76, R60, RZ, 0x1f ;  /* 0x00001fff3c4c7589 */ /* 0x0008a200000e0000 */
[-C--:B------:R-:W-:Y:S02]  /*6380*/  FFMA.FTZ R244, R63, R249.reuse, R244 ;  /* 0x000000f93ff47223 */ /* 0x080fe400000100f4 */
[----:B------:R-:W-:Y:S01]  /*6390*/  FMUL.FTZ R245, R60, R249 ;  /* 0x000000f93cf57220 */ /* 0x000fe20000410000 */
[----:B------:R4:W0:Y:S01]  /*63a0*/  SHFL.IDX PT, R78, R62, RZ, 0x1f ;  /* 0x00001fff3e4e7589 */ /* 0x00082200000e0000 */
[----:B------:R-:W-:-:S03]  /*63b0*/  FMUL.FTZ R250, R61, R250 ;  /* 0x000000fa3dfa7220 */ /* 0x000fc60000410000 */
[----:B------:R4:W0:Y:S04]  /*63c0*/  SHFL.IDX PT, R79, R63, RZ, 0x1f ;  /* 0x00001fff3f4f7589 */ /* 0x00082800000e0000 */
[----:B------:R4:W0:Y:S02]  /*63d0*/  SHFL.IDX PT, R77, R61, RZ, 0x1f ;  /* 0x00001fff3d4d7589 */ /* 0x00082400000e0000 */
.L_x_61:
[----:B-1-34-:R1:W3:Y:S01]  /*63e0*/  LDS.128 R72, [R242+0x1b40] ;  /* 0x001b4000f2487984 */ /* 0x01a2e20000000c00 */
[----:B------:R-:W-:Y:S01]  /*63f0*/  ISETP.NE.AND P0, PT, R8, 0x1f, PT ;  /* 0x0000001f0800780c */ /* 0x000fe20003f05270 */
[----:B------:R-:W-:-:S12]  /*6400*/  BSSY B1, `(.L_x_34) ;  /* 0x000000c000017945 */ /* 0x000fd80003800000 */
[----:B------:R-:W-:Y:S05]  /*6410*/  @!P0 BRA `(.L_x_35) ;  /* 0x000000a000008947 */ /* 0x000fea0003800000 */
[-C--:B01----:R-:W-:Y:S02]  /*6420*/  FMUL.FTZ R60, R79, R82.reuse ;  /* 0x000000524f3c7220 */ /* 0x083fe40000410000 */
[CC--:B------:R-:W-:Y:S02]  /*6430*/  FMUL.FTZ R62, R78.reuse, R82.reuse ;  /* 0x000000524e3e7220 */ /* 0x0c0fe40000410000 */
[-C--:B------:R-:W-:Y:S02]  /*6440*/  FFMA.FTZ R78, R78, R81.reuse, -R60 ;  /* 0x000000514e4e7223 */ /* 0x080fe4000001083c */
[-C--:B------:R-:W-:Y:S02]  /*6450*/  FMUL.FTZ R60, R77, R82.reuse ;  /* 0x000000524d3c7220 */ /* 0x080fe40000410000 */
[----:B------:R-:W-:Y:S02]  /*6460*/  FFMA.FTZ R79, R79, R81, R62 ;  /* 0x000000514f4f7223 */ /* 0x000fe4000001003e */
[----:B--2---:R-:W-:-:S02]  /*6470*/  FMUL.FTZ R82, R76, R82 ;  /* 0x000000524c527220 */ /* 0x004fc40000410000 */
[-C--:B------:R-:W-:Y:S02]  /*6480*/  FFMA.FTZ R76, R76, R81.reuse, -R60 ;  /* 0x000000514c4c7223 */ /* 0x080fe4000001083c */
[----:B------:R-:W-:Y:S02]  /*6490*/  FFMA.FTZ R77, R77, R81, R82 ;  /* 0x000000514d4d7223 */ /* 0x000fe40000010052 */
[----:B------:R-:W-:Y:S02]  /*64a0*/  FADD.FTZ R78, R78, R69 ;  /* 0x000000454e4e7221 */ /* 0x000fe40000010000 */
[----:B------:R-:W-:Y:S02]  /*64b0*/  FADD.FTZ R79, R79, R80 ;  /* 0x000000504f4f7221 */ /* 0x000fe40000010000 */
.L_x_35:
[----:B-1----:R-:W-:Y:S05]  /*64c0*/  BSYNC B1 ;  /* 0x0000000000017941 */ /* 0x002fea0003800000 */
.L_x_34:
[----:B------:R-:W1:Y:S01]  /*64d0*/  LDS.128 R68, [R242+0x1b30] ;  /* 0x001b3000f2447984 */ /* 0x000e620000000c00 */
[C---:B0--3--:R-:W-:Y:S02]  /*64e0*/  FMUL.FTZ R63, R73.reuse, R79 ;  /* 0x0000004f493f7220 */ /* 0x049fe40000410000 */
[-C--:B------:R-:W-:Y:S01]  /*64f0*/  FMUL.FTZ R60, R73, R78.reuse ;  /* 0x0000004e493c7220 */ /* 0x080fe20000410000 */
[----:B------:R-:W0:Y:S01]  /*6500*/  LDS.128 R64, [R242+0x1b20] ;  /* 0x001b2000f2407984 */ /* 0x000e220000000c00 */
[----:B------:R-:W-:-:S02]  /*6510*/  FFMA.FTZ R63, R72, R78, -R63 ;  /* 0x0000004e483f7223 */ /* 0x000fc4000001083f */
[----:B------:R-:W-:Y:S01]  /*6520*/  FFMA.FTZ R60, R72, R79, R60 ;  /* 0x0000004f483c7223 */ /* 0x000fe2000001003c */
[----:B--2---:R2:W-:Y:S01]  /*6530*/  STS.128 [R242+0x1b40], R76 ;  /* 0x001b404cf2007388 */ /* 0x0045e20000000c00 */
[----:B------:R-:W-:Y:S02]  /*6540*/  FADD.FTZ R82, R74, R63 ;  /* 0x0000003f4a527221 */ /* 0x000fe40000010000 */
[----:B------:R-:W-:Y:S02]  /*6550*/  FMUL.FTZ R63, R73, R77 ;  /* 0x0000004d493f7220 */ /* 0x000fe40000410000 */
[----:B------:R-:W-:Y:S02]  /*6560*/  FADD.FTZ R83, R75, R60 ;  /* 0x0000003c4b537221 */ /* 0x000fe40000010000 */
[-C--:B------:R-:W-:Y:S02]  /*6570*/  FFMA.FTZ R80, R72, R76.reuse, -R63 ;  /* 0x0000004c48507223 */ /* 0x080fe4000001083f */
[----:B------:R-:W-:-:S02]  /*6580*/  FMUL.FTZ R81, R73, R76 ;  /* 0x0000004c49517220 */ /* 0x000fc40000410000 */
[----:B------:R-:W-:Y:S02]  /*6590*/  FFMA.FTZ R61, R61, R249, R246 ;  /* 0x000000f93d3d7223 */ /* 0x000fe400000100f6 */
[----:B------:R-:W-:-:S05]  /*65a0*/  FFMA.FTZ R81, R72, R77, R81 ;  /* 0x0000004d48517223 */ /* 0x000fca0000010051 */
[----:B------:R2:W-:Y:S01]  /*65b0*/  STS.128 [R242+0x1b30], R80 ;  /* 0x001b3050f2007388 */ /* 0x0005e20000000c00 */
[CC--:B-1----:R-:W-:Y:S02]  /*65c0*/  FMUL.FTZ R63, R69.reuse, R83.reuse ;  /* 0x00000053453f7220 */ /* 0x0c2fe40000410000 */
[CC--:B------:R-:W-:Y:S02]  /*65d0*/  FMUL.FTZ R60, R69.reuse, R82.reuse ;  /* 0x00000052453c7220 */ /* 0x0c0fe40000410000 */
[C---:B------:R-:W-:Y:S02]  /*65e0*/  FFMA.FTZ R63, R68.reuse, R82, -R63 ;  /* 0x00000052443f7223 */ /* 0x040fe4000001083f */
[----:B------:R-:W-:Y:S02]  /*65f0*/  FFMA.FTZ R60, R68, R83, R60 ;  /* 0x00000053443c7223 */ /* 0x000fe4000001003c */
[----:B------:R-:W-:Y:S02]  /*6600*/  FADD.FTZ R74, R70, R63 ;  /* 0x0000003f464a7221 */ /* 0x000fe40000010000 */
[----:B------:R-:W-:-:S02]  /*6610*/  FMUL.FTZ R63, R69, R81 ;  /* 0x00000051453f7220 */ /* 0x000fc40000410000 */
[----:B------:R-:W-:Y:S02]  /*6620*/  FADD.FTZ R75, R71, R60 ;  /* 0x0000003c474b7221 */ /* 0x000fe40000010000 */
[-C--:B------:R-:W-:Y:S02]  /*6630*/  FMUL.FTZ R73, R69, R80.reuse ;  /* 0x0000005045497220 */ /* 0x080fe40000410000 */
[C---:B------:R-:W-:Y:S02]  /*6640*/  FFMA.FTZ R72, R68.reuse, R80, -R63 ;  /* 0x0000005044487223 */ /* 0x040fe4000001083f */
[----:B------:R-:W-:Y:S02]  /*6650*/  FFMA.FTZ R73, R68, R81, R73 ;  /* 0x0000005144497223 */ /* 0x000fe40000010049 */
[C---:B0-----:R-:W-:Y:S02]  /*6660*/  FMUL.FTZ R69, R65.reuse, R75 ;  /* 0x0000004b41457220 */ /* 0x041fe40000410000 */
[C---:B------:R-:W-:Y:S01]  /*6670*/  FMUL.FTZ R62, R65.reuse, R74 ;  /* 0x0000004a413e7220 */ /* 0x040fe20000410000 */
[----:B------:R2:W-:Y:S01]  /*6680*/  STS.128 [R242+0x1b20], R72 ;  /* 0x001b2048f2007388 */ /* 0x0005e20000000c00 */
[----:B------:R-:W-:-:S02]  /*6690*/  FMUL.FTZ R60, R65, R72 ;  /* 0x00000048413c7220 */ /* 0x000fc40000410000 */
[----:B------:R-:W-:Y:S02]  /*66a0*/  FMUL.FTZ R63, R65, R73 ;  /* 0x00000049413f7220 */ /* 0x000fe40000410000 */
[C---:B------:R-:W-:Y:S02]  /*66b0*/  FFMA.FTZ R69, R64.reuse, R74, -R69 ;  /* 0x0000004a40457223 */ /* 0x040fe40000010845 */
[C---:B------:R-:W-:Y:S02]  /*66c0*/  FFMA.FTZ R62, R64.reuse, R75, R62 ;  /* 0x0000004b403e7223 */ /* 0x040fe4000001003e */
[C---:B------:R-:W-:Y:S02]  /*66d0*/  FFMA.FTZ R65, R64.reuse, R73, R60 ;  /* 0x0000004940417223 */ /* 0x040fe4000001003c */
[----:B------:R-:W-:Y:S02]  /*66e0*/  FFMA.FTZ R64, R64, R72, -R63 ;  /* 0x0000004840407223 */ /* 0x000fe4000001083f */
[----:B------:R-:W-:-:S02]  /*66f0*/  FADD.FTZ R66, R66, R69 ;  /* 0x0000004542427221 */ /* 0x000fc40000010000 */
[----:B------:R-:W-:Y:S02]  /*6700*/  FADD.FTZ R67, R67, R62 ;  /* 0x0000003e43437221 */ /* 0x000fe40000010000 */
[----:B------:R-:W-:Y:S02]  /*6710*/  FADD.FTZ R60, -R250, R245 ;  /* 0x000000f5fa3c7221 */ /* 0x000fe40000010100 */
[----:B------:R-:W-:Y:S01]  /*6720*/  FADD.FTZ R62, R243, R248 ;  /* 0x000000f8f33e7221 */ /* 0x000fe20000010000 */
[----:B------:R2:W-:Y:S01]  /*6730*/  STS.128 [R242+0x1b10], R64 ;  /* 0x001b1040f2007388 */ /* 0x0005e20000000c00 */
[----:B------:R-:W-:-:S03]  /*6740*/  FADD.FTZ R63, R244, R247 ;  /* 0x000000f7f43f7221 */ /* 0x000fc60000010000 */
.L_x_14:
[----:B-1----:R-:W-:Y:S05]  /*6750*/  BSYNC B0 ;  /* 0x0000000000007941 */ /* 0x002fea0003800000 */
.L_x_13:
[----:B------:R-:W-:Y:S01]  /*6760*/  WARPSYNC 0xffffffff ;  /* 0xffffffff00007948 */ /* 0x000fe20003800000 */
[----:B------:R-:W-:Y:S01]  /*6770*/  BAR.SYNC.DEFER_BLOCKING 0x0 ;  /* 0x0000000000007b1d */ /* 0x000fe20000010000 */
[----:B------:R-:W-:Y:S01]  /*6780*/  ISETP.NE.AND P2, PT, R8, RZ, PT ;  /* 0x000000ff0800720c */ /* 0x000fe20003f45270 */
[----:B--2---:R-:W-:Y:S01]  /*6790*/  FFMA.FTZ R76, R107, -R224, RZ ;  /* 0x800000e06b4c7223 */ /* 0x004fe200000100ff */
[----:B------:R-:W-:-:S02]  /*67a0*/  ISETP.GT.AND P0, PT, R9, 0x1e, PT ;  /* 0x0000001e0900780c */ /* 0x000fc40003f04270 */
[----:B------:R-:W-:Y:S01]  /*67b0*/  ISETP.NE.AND P1, PT, R9, RZ, PT ;  /* 0x000000ff0900720c */ /* 0x000fe20003f25270 */
[----:B------:R-:W-:Y:S01]  /*67c0*/  FFMA.FTZ R76, R108, -R223, R76 ;  /* 0x800000df6c4c7223 */ /* 0x000fe2000001004c */
[----:B------:R-:W-:Y:S03]  /*67d0*/  BSSY B0, `(.L_x_36) ;  /* 0x00001fb000007945 */ /* 0x000fe60003800000 */
[----:B------:R-:W-:-:S04]  /*67e0*/  FFMA.FTZ R76, R109, -R222, R76 ;  /* 0x800000de6d4c7223 */ /* 0x000fc8000001004c */
[----:B------:R-:W-:-:S04]  /*67f0*/  FFMA.FTZ R76, R110, -R221, R76 ;  /* 0x800000dd6e4c7223 */ /* 0x000fc8000001004c */
[----:B------:R-:W-:-:S04]  /*6800*/  FFMA.FTZ R76, R111, -R220, R76 ;  /* 0x800000dc6f4c7223 */ /* 0x000fc8000001004c */
[----:B------:R-:W-:Y:S01]  /*6810*/  FFMA.FTZ R76, R112, -R219, R76 ;  /* 0x800000db704c7223 */ /* 0x000fe2000001004c */
[----:B0-----:R-:W0:Y:S04]  /*6820*/  LDS.64 R64, [R171.X16+0x1b18] ;  /* 0x001b1800ab407984 */ /* 0x001e28000000ca00 */
[----:B------:R1:W-:Y:S01]  /*6830*/  @!P2 STS.128 [R123.X16+0x3910], R60 ;  /* 0x0039103c7b00a388 */ /* 0x0003e2000000cc00 */
[-C--:B0-----:R-:W-:Y:S02]  /*6840*/  FMUL.FTZ R66, R64, -R99.reuse ;  /* 0x8000006340427220 */ /* 0x081fe40000410000 */
[C---:B------:R-:W-:Y:S02]  /*6850*/  FMUL.FTZ R99, R65.reuse, -R99 ;  /* 0x8000006341637220 */ /* 0x040fe40000410000 */
[----:B------:R-:W-:-:S02]  /*6860*/  FFMA.FTZ R65, R65, R98, R66 ;  /* 0x0000006241417223 */ /* 0x000fc40000010042 */
[----:B------:R-:W-:Y:S01]  /*6870*/  FFMA.FTZ R74, R64, R98, -R99 ;  /* 0x00000062404a7223 */ /* 0x000fe20000010863 */
[----:B------:R-:W-:Y:S01]  /*6880*/  HADD2.F32 R98, -RZ, R47.H0_H0 ;  /* 0x2000002fff627230 */ /* 0x000fe20000004100 */
[----:B------:R-:W-:Y:S01]  /*6890*/  FADD.FTZ R172, -R172, R65 ;  /* 0x00000041acac7221 */ /* 0x000fe20000010100 */
[----:B------:R-:W-:Y:S01]  /*68a0*/  HADD2.F32 R99, -RZ, R46.H0_H0 ;  /* 0x2000002eff637230 */ /* 0x000fe20000004100 */
[----:B------:R-:W-:Y:S02]  /*68b0*/  FADD.FTZ R74, R173, R74 ;  /* 0x0000004aad4a7221 */ /* 0x000fe40000010000 */
[C---:B------:R-:W-:Y:S02]  /*68c0*/  FMUL.FTZ R64, R162.reuse, -R172 ;  /* 0x800000aca2407220 */ /* 0x040fe40000410000 */
[-C--:B------:R-:W-:Y:S02]  /*68d0*/  FMUL.FTZ R162, R162, -R74.reuse ;  /* 0x8000004aa2a27220 */ /* 0x080fe40000410000 */
[----:B------:R-:W-:-:S02]  /*68e0*/  FFMA.FTZ R64, R161, R74, -R64 ;  /* 0x0000004aa1407223 */ /* 0x000fc40000010840 */
[----:B------:R-:W-:Y:S02]  /*68f0*/  FFMA.FTZ R65, R161, R172, R162 ;  /* 0x000000aca1417223 */ /* 0x000fe400000100a2 */
[----:B------:R-:W-:Y:S02]  /*6900*/  FADD.FTZ R175, R175, R64 ;  /* 0x00000040afaf7221 */ /* 0x000fe40000010000 */
[----:B------:R-:W-:Y:S02]  /*6910*/  FADD.FTZ R65, -R174, R65 ;  /* 0x00000041ae417221 */ /* 0x000fe40000010100 */
[C---:B------:R-:W-:Y:S02]  /*6920*/  FMUL.FTZ R64, R160.reuse, -R175 ;  /* 0x800000afa0407220 */ /* 0x040fe40000410000 */
[-C--:B------:R-:W-:Y:S02]  /*6930*/  FMUL.FTZ R160, R160, -R65.reuse ;  /* 0x80000041a0a07220 */ /* 0x080fe40000410000 */
[----:B------:R-:W-:-:S02]  /*6940*/  FFMA.FTZ R67, R159, R65, R64 ;  /* 0x000000419f437223 */ /* 0x000fc40000010040 */
[----:B------:R-:W-:Y:S02]  /*6950*/  FFMA.FTZ R64, R159, R175, -R160 ;  /* 0x000000af9f407223 */ /* 0x000fe400000108a0 */
[----:B------:R-:W-:Y:S02]  /*6960*/  FADD.FTZ R176, -R176, R67 ;  /* 0x00000043b0b07221 */ /* 0x000fe40000010100 */
        /* <DEDUP_REMOVED lines=36> */
[----:B------:R-:W-:Y:S02]  /*6bb0*/  FFMA.FTZ R73, R107, R232, RZ ;  /* 0x000000e86b497223 */ /* 0x000fe400000100ff */
[----:B------:R-:W-:Y:S02]  /*6bc0*/  FADD.FTZ R70, R189, R70 ;  /* 0x00000046bd467221 */ /* 0x000fe40000010000 */
[----:B------:R-:W-:Y:S02]  /*6bd0*/  FMUL.FTZ R72, R146, -R188 ;  /* 0x800000bc92487220 */ /* 0x000fe40000410000 */
[----:B------:R-:W-:-:S02]  /*6be0*/  FFMA.FTZ R75, R108, R231, R73 ;  /* 0x000000e76c4b7223 */ /* 0x000fc40000010049 */
[-C--:B------:R-:W-:Y:S02]  /*6bf0*/  FMUL.FTZ R146, R146, -R70.reuse ;  /* 0x8000004692927220 */ /* 0x080fe40000410000 */
[----:B------:R-:W-:Y:S02]  /*6c00*/  FFMA.FTZ R72, R145, R70, -R72 ;  /* 0x0000004691487223 */ /* 0x000fe40000010848 */
[----:B------:R-:W-:Y:S02]  /*6c10*/  FFMA.FTZ R75, R109, R230, R75 ;  /* 0x000000e66d4b7223 */ /* 0x000fe4000001004b */
[----:B------:R-:W-:Y:S02]  /*6c20*/  FFMA.FTZ R73, R145, R188, R146 ;  /* 0x000000bc91497223 */ /* 0x000fe40000010092 */
[----:B------:R-:W-:Y:S02]  /*6c30*/  FADD.FTZ R191, R191, R72 ;  /* 0x00000048bfbf7221 */ /* 0x000fe40000010000 */
[----:B------:R-:W-:-:S02]  /*6c40*/  FFMA.FTZ R75, R110, R229, R75 ;  /* 0x000000e56e4b7223 */ /* 0x000fc4000001004b */
[----:B------:R-:W-:Y:S02]  /*6c50*/  FADD.FTZ R73, -R190, R73 ;  /* 0x00000049be497221 */ /* 0x000fe40000010100 */
[C---:B------:R-:W-:Y:S02]  /*6c60*/  FMUL.FTZ R72, R144.reuse, -R191 ;  /* 0x800000bf90487220 */ /* 0x040fe40000410000 */
[----:B------:R-:W-:Y:S02]  /*6c70*/  FFMA.FTZ R77, R111, R228, R75 ;  /* 0x000000e46f4d7223 */ /* 0x000fe4000001004b */
[-C--:B------:R-:W-:Y:S02]  /*6c80*/  FMUL.FTZ R144, R144, -R73.reuse ;  /* 0x8000004990907220 */ /* 0x080fe40000410000 */
[C---:B------:R-:W-:Y:S02]  /*6c90*/  FFMA.FTZ R75, R143.reuse, R73, R72 ;  /* 0x000000498f4b7223 */ /* 0x040fe40000010048 */
[----:B------:R-:W-:-:S02]  /*6ca0*/  FFMA.FTZ R72, R143, R191, -R144 ;  /* 0x000000bf8f487223 */ /* 0x000fc40000010890 */
[----:B------:R-:W-:Y:S02]  /*6cb0*/  FFMA.FTZ R77, R112, R227, R77 ;  /* 0x000000e3704d7223 */ /* 0x000fe4000001004d */
[----:B------:R-:W-:Y:S02]  /*6cc0*/  FADD.FTZ R192, -R192, R75 ;  /* 0x0000004bc0c07221 */ /* 0x000fe40000010100 */
[----:B------:R-:W-:Y:S02]  /*6cd0*/  FADD.FTZ R72, R193, R72 ;  /* 0x00000048c1487221 */ /* 0x000fe40000010000 */
[----:B------:R-:W-:Y:S02]  /*6ce0*/  FFMA.FTZ R77, R113, R226, R77 ;  /* 0x000000e2714d7223 */ /* 0x000fe4000001004d */
[C---:B-1----:R-:W-:Y:S02]  /*6cf0*/  FMUL.FTZ R60, R142.reuse, -R192 ;  /* 0x800000c08e3c7220 */ /* 0x042fe40000410000 */
[----:B------:R-:W-:-:S02]  /*6d00*/  FMUL.FTZ R142, R142, -R72 ;  /* 0x800000488e8e7220 */ /* 0x000fc40000410000 */
[----:B------:R-:W-:Y:S02]  /*6d10*/  FFMA.FTZ R62, R114, R225, R77 ;  /* 0x000000e1723e7223 */ /* 0x000fe4000001004d */
[C---:B------:R-:W-:Y:S02]  /*6d20*/  FFMA.FTZ R60, R141.reuse, R72, -R60 ;  /* 0x000000488d3c7223 */ /* 0x040fe4000001083c */
[----:B------:R-:W-:Y:S02]  /*6d30*/  FFMA.FTZ R75, R141, R192, R142 ;  /* 0x000000c08d4b7223 */ /* 0x000fe4000001008e */
[----:B------:R-:W-:Y:S02]  /*6d40*/  FFMA.FTZ R61, R115, R233, R62 ;  /* 0x000000e9733d7223 */ /* 0x000fe4000001003e */
[----:B------:R-:W-:Y:S02]  /*6d50*/  FADD.FTZ R195, R195, R60 ;  /* 0x0000003cc3c37221 */ /* 0x000fe40000010000 */
[----:B------:R-:W-:-:S02]  /*6d60*/  FADD.FTZ R75, -R194, R75 ;  /* 0x0000004bc24b7221 */ /* 0x000fc40000010100 */
[----:B------:R-:W-:Y:S02]  /*6d70*/  FFMA.FTZ R78, R116, R234, R61 ;  /* 0x000000ea744e7223 */ /* 0x000fe4000001003d */
[----:B------:R-:W-:Y:S02]  /*6d80*/  FMUL.FTZ R60, R163, -R195 ;  /* 0x800000c3a33c7220 */ /* 0x000fe40000410000 */
[----:B------:R-:W-:Y:S02]  /*6d90*/  FFMA.FTZ R62, R113, -R218, R76 ;  /* 0x800000da713e7223 */ /* 0x000fe4000001004c */
[----:B------:R-:W-:Y:S02]  /*6da0*/  FMUL.FTZ R163, R163, -R75 ;  /* 0x8000004ba3a37220 */ /* 0x000fe40000410000 */
[----:B------:R-:W-:Y:S02]  /*6db0*/  FFMA.FTZ R63, R117, R235, R78 ;  /* 0x000000eb753f7223 */ /* 0x000fe4000001004e */
[----:B------:R-:W-:-:S02]  /*6dc0*/  FFMA.FTZ R61, R164, R75, R60 ;  /* 0x0000004ba43d7223 */ /* 0x000fc4000001003c */
[----:B------:R-:W-:Y:S02]  /*6dd0*/  FFMA.FTZ R62, R114, -R217, R62 ;  /* 0x800000d9723e7223 */ /* 0x000fe4000001003e */
[----:B------:R-:W-:Y:S02]  /*6de0*/  FFMA.FTZ R76, R164, R195, -R163 ;  /* 0x000000c3a44c7223 */ /* 0x000fe400000108a3 */
[----:B------:R-:W-:Y:S02]  /*6df0*/  FFMA.FTZ R60, R118, R236, R63 ;  /* 0x000000ec763c7223 */ /* 0x000fe4000001003f */
[----:B------:R-:W-:Y:S02]  /*6e00*/  FADD.FTZ R196, -R196, R61 ;  /* 0x0000003dc4c47221 */ /* 0x000fe40000010100 */
[----:B------:R-:W-:Y:S02]  /*6e10*/  FFMA.FTZ R62, R115, -R216, R62 ;  /* 0x800000d8733e7223 */ /* 0x000fe4000001003e */
[----:B------:R-:W-:-:S02]  /*6e20*/  FADD.FTZ R76, R197, R76 ;  /* 0x0000004cc54c7221 */ /* 0x000fc40000010000 */
[----:B------:R-:W-:Y:S02]  /*6e30*/  FFMA.FTZ R63, R119, R237, R60 ;  /* 0x000000ed773f7223 */ /* 0x000fe4000001003c */
[----:B------:R-:W-:Y:S02]  /*6e40*/  FMUL.FTZ R61, R165, -R196 ;  /* 0x800000c4a53d7220 */ /* 0x000fe40000410000 */
[----:B------:R-:W-:Y:S02]  /*6e50*/  FFMA.FTZ R62, R116, -R215, R62 ;  /* 0x800000d7743e7223 */ /* 0x000fe4000001003e */
[----:B------:R-:W-:Y:S02]  /*6e60*/  FFMA.FTZ R63, R120, R208, R63 ;  /* 0x000000d0783f7223 */ /* 0x000fe4000001003f */
[----:B------:R-:W-:Y:S02]  /*6e70*/  FFMA.FTZ R60, R166, R76, -R61 ;  /* 0x0000004ca63c7223 */ /* 0x000fe4000001083d */
[----:B------:R-:W-:-:S02]  /*6e80*/  FFMA.FTZ R62, R117, -R212, R62 ;  /* 0x800000d4753e7223 */ /* 0x000fc4000001003e */
[----:B------:R-:W-:Y:S02]  /*6e90*/  FFMA.FTZ R63, R121, R240, R63 ;  /* 0x000000f0793f7223 */ /* 0x000fe4000001003f */
[----:B------:R-:W-:Y:S02]  /*6ea0*/  FADD.FTZ R199, R199, R60 ;  /* 0x0000003cc7c77221 */ /* 0x000fe40000010000 */
[----:B------:R-:W-:Y:S02]  /*6eb0*/  FFMA.FTZ R60, R118, -R213, R62 ;  /* 0x800000d5763c7223 */ /* 0x000fe4000001003e */
[----:B------:R-:W-:Y:S02]  /*6ec0*/  FMUL.FTZ R165, R165, -R76 ;  /* 0x8000004ca5a57220 */ /* 0x000fe40000410000 */
[----:B------:R-:W-:Y:S02]  /*6ed0*/  FFMA.FTZ R62, R122, R241, R63 ;  /* 0x000000f17a3e7223 */ /* 0x000fe4000001003f */
[----:B------:R-:W-:-:S02]  /*6ee0*/  FFMA.FTZ R60, R119, -R214, R60 ;  /* 0x800000d6773c7223 */ /* 0x000fc4000001003c */
[----:B------:R-:W-:Y:S02]  /*6ef0*/  FMUL.FTZ R63, R74, UR15 ;  /* 0x0000000f4a3f7c20 */ /* 0x000fe40008410000 */
[----:B------:R-:W-:Y:S02]  /*6f00*/  FFMA.FTZ R77, R166, R196, R165 ;  /* 0x000000c4a64d7223 */ /* 0x000fe400000100a5 */
[----:B------:R-:W-:Y:S02]  /*6f10*/  FMUL.FTZ R61, R172, UR15 ;  /* 0x0000000fac3d7c20 */ /* 0x000fe40008410000 */
[----:B------:R-:W-:Y:S02]  /*6f20*/  FFMA.FTZ R60, R120, -R239, R60 ;  /* 0x800000ef783c7223 */ /* 0x000fe4000001003c */
[----:B------:R-:W-:Y:S02]  /*6f30*/  FFMA.FTZ R82, R172, UR14, -R63 ;  /* 0x0000000eac527c23 */ /* 0x000fe4000801083f */
[----:B------:R-:W-:-:S02]  /*6f40*/  FMUL.FTZ R172, R139, R172 ;  /* 0x000000ac8bac7220 */ /* 0x000fc40000410000 */
[----:B------:R-:W-:Y:S02]  /*6f50*/  FADD.FTZ R77, -R198, R77 ;  /* 0x0000004dc64d7221 */ /* 0x000fe40000010100 */
[----:B------:R-:W-:Y:S02]  /*6f60*/  FFMA.FTZ R60, R121, -R238, R60 ;  /* 0x800000ee793c7223 */ /* 0x000fe4000001003c */
[C---:B------:R-:W-:Y:S02]  /*6f70*/  FFMA.FTZ R241, -R139.reuse, R98, R241 ;  /* 0x000000628bf17223 */ /* 0x040fe400000101f1 */
[----:B------:R-:W-:Y:S02]  /*6f80*/  FMUL.FTZ R78, R139, R74 ;  /* 0x0000004a8b4e7220 */ /* 0x000fe40000410000 */
[----:B------:R-:W-:Y:S02]  /*6f90*/  FMUL.FTZ R79, R209, R172 ;  /* 0x000000acd14f7220 */ /* 0x000fe40000410000 */
[----:B------:R-:W-:-:S02]  /*6fa0*/  FFMA.FTZ R80, R74, UR14, R61 ;  /* 0x0000000e4a507c23 */ /* 0x000fc4000801003d */
[----:B------:R-:W-:Y:S02]  /*6fb0*/  FMUL.FTZ R82, R209, R82 ;  /* 0x00000052d1527220 */ /* 0x000fe40000410000 */
[----:B------:R-:W-:Y:S02]  /*6fc0*/  FMUL.FTZ R61, R167, -R77 ;  /* 0x8000004da73d7220 */ /* 0x000fe40000410000 */
[----:B------:R-:W-:Y:S02]  /*6fd0*/  FFMA.FTZ R63, R122, -R209, R60 ;  /* 0x800000d17a3f7223 */ /* 0x000fe4000001003c */
[-C--:B------:R-:W-:Y:S02]  /*6fe0*/  FFMA.FTZ R60, R241, R78.reuse, R79 ;  /* 0x0000004ef13c7223 */ /* 0x080fe4000001004f */
[----:B------:R-:W-:Y:S02]  /*6ff0*/  FADD.FTZ R105, R78, R105 ;  /* 0x000000694e697221 */ /* 0x000fe40000010000 */
[----:B------:R-:W-:-:S02]  /*7000*/  FMUL.FTZ R209, R209, R78 ;  /* 0x0000004ed1d17220 */ /* 0x000fc40000410000 */
[----:B------:R-:W-:Y:S02]  /*7010*/  FFMA.FTZ R79, R241, R80, R82 ;  /* 0x00000050f14f7223 */ /* 0x000fe40000010052 */
[-C--:B------:R-:W-:Y:S02]  /*7020*/  FFMA.FTZ R78, R168, R199.reuse, -R61 ;  /* 0x000000c7a84e7223 */ /* 0x080fe4000001083d */
[----:B------:R-:W-:Y:S02]  /*7030*/  FMUL.FTZ R167, R167, -R199 ;  /* 0x800000c7a7a77220 */ /* 0x000fe40000410000 */
[----:B------:R-:W-:Y:S02]  /*7040*/  FFMA.FTZ R83, R98, R74, R79 ;  /* 0x0000004a62537223 */ /* 0x000fe4000001004f */
[----:B------:R-:W-:Y:S02]  /*7050*/  FADD.FTZ R74, R201, R78 ;  /* 0x0000004ec94a7221 */ /* 0x000fe40000010000 */
[----:B------:R-:W-:-:S02]  /*7060*/  FMUL.FTZ R78, R175, UR15 ;  /* 0x0000000faf4e7c20 */ /* 0x000fc40008410000 */
[----:B------:R-:W-:Y:S02]  /*7070*/  FFMA.FTZ R167, R168, R77, R167 ;  /* 0x0000004da8a77223 */ /* 0x000fe400000100a7 */
[----:B------:R-:W-:Y:S02]  /*7080*/  FFMA.FTZ R79, R65, UR14, -R78 ;  /* 0x0000000e414f7c23 */ /* 0x000fe4000801084e */
[----:B------:R-:W-:Y:S02]  /*7090*/  FADD.FTZ R200, -R200, R167 ;  /* 0x000000a7c8c87221 */ /* 0x000fe40000010100 */
[----:B------:R-:W-:Y:S02]  /*70a0*/  FMUL.FTZ R82, R238, R79 ;  /* 0x0000004fee527220 */ /* 0x000fe40000410000 */
[C---:B------:R-:W-:Y:S02]  /*70b0*/  FMUL.FTZ R79, R169.reuse, -R200 ;  /* 0x800000c8a94f7220 */ /* 0x040fe40000410000 */
[----:B------:R-:W-:-:S02]  /*70c0*/  FMUL.FTZ R169, R169, -R74 ;  /* 0x8000004aa9a97220 */ /* 0x000fc40000410000 */
[C---:B------:R-:W-:Y:S01]  /*70d0*/  FFMA.FTZ R78, R170.reuse, R74, -R79 ;  /* 0x0000004aaa4e7223 */ /* 0x040fe2000001084f */
[----:B------:R-:W-:Y:S01]  /*70e0*/  HADD2.F32 R79, -RZ, R32.H0_H0 ;  /* 0x20000020ff4f7230 */ /* 0x000fe20000004100 */
[----:B------:R-:W-:Y:S02]  /*70f0*/  FFMA.FTZ R141, R170, R200, R169 ;  /* 0x000000c8aa8d7223 */ /* 0x000fe400000100a9 */
[----:B------:R-:W-:Y:S01]  /*7100*/  FADD.FTZ R203, R203, R78 ;  /* 0x0000004ecbcb7221 */ /* 0x000fe20000010000 */
[----:B------:R-:W-:Y:S01]  /*7110*/  HADD2.F32 R78, -RZ, R33.H0_H0 ;  /* 0x20000021ff4e7230 */ /* 0x000fe20000004100 */
[C---:B------:R-:W-:Y:S02]  /*7120*/  FMUL.FTZ R80, R125.reuse, R74 ;  /* 0x0000004a7d507220 */ /* 0x040fe40000410000 */
[----:B------:R-:W-:Y:S02]  /*7130*/  FADD.FTZ R141, -R202, R141 ;  /* 0x0000008dca8d7221 */ /* 0x000fe40000010100 */
[----:B------:R-:W-:-:S02]  /*7140*/  FFMA.FTZ R231, -R125, R78, R231 ;  /* 0x0000004e7de77223 */ /* 0x000fc400000101e7 */
[----:B------:R-:W-:Y:S02]  /*7150*/  FMUL.FTZ R146, R125, R200 ;  /* 0x000000c87d927220 */ /* 0x000fe40000410000 */
[----:B------:R-:W-:Y:S02]  /*7160*/  FMUL.FTZ R145, R223, R80 ;  /* 0x00000050df917220 */ /* 0x000fe40000410000 */
[----:B------:R-:W-:Y:S02]  /*7170*/  FMUL.FTZ R142, R138, R65 ;  /* 0x000000418a8e7220 */ /* 0x000fe40000410000 */
[----:B------:R-:W-:Y:S02]  /*7180*/  FMUL.FTZ R147, R124, R141 ;  /* 0x0000008d7c937220 */ /* 0x000fe40000410000 */
[----:B------:R-:W-:Y:S02]  /*7190*/  FFMA.FTZ R150, R231, R146, -R145 ;  /* 0x00000092e7967223 */ /* 0x000fe40000010891 */
[----:B------:R-:W-:-:S02]  /*71a0*/  FMUL.FTZ R81, R138, R175 ;  /* 0x000000af8a517220 */ /* 0x000fc40000410000 */
[----:B------:R-:W-:Y:S02]  /*71b0*/  FFMA.FTZ R143, -R138, R99, R240 ;  /* 0x000000638a8f7223 */ /* 0x000fe400000101f0 */
[----:B------:R-:W-:Y:S02]  /*71c0*/  FMUL.FTZ R98, R238, R142 ;  /* 0x0000008eee627220 */ /* 0x000fe40000410000 */
[----:B------:R-:W-:Y:S02]  /*71d0*/  FADD.FTZ R48, R83, R48 ;  /* 0x0000003053307221 */ /* 0x000fe40000010000 */
[----:B------:R-:W-:Y:S02]  /*71e0*/  FMUL.FTZ R146, R223, R146 ;  /* 0x00000092df927220 */ /* 0x000fe40000410000 */
[C---:B------:R-:W-:Y:S02]  /*71f0*/  FFMA.FTZ R232, -R124.reuse, R79, R232 ;  /* 0x0000004f7ce87223 */ /* 0x040fe400000101e8 */
[----:B------:R-:W-:-:S02]  /*7200*/  FMUL.FTZ R83, R124, R203 ;  /* 0x000000cb7c537220 */ /* 0x000fc40000410000 */
[----:B------:R-:W-:Y:S02]  /*7210*/  FMUL.FTZ R144, R224, R147 ;  /* 0x00000093e0907220 */ /* 0x000fe40000410000 */
[----:B------:R-:W-:Y:S02]  /*7220*/  FADD.FTZ R104, R81, R104 ;  /* 0x0000006851687221 */ /* 0x000fe40000010000 */
[-C--:B------:R-:W-:Y:S02]  /*7230*/  FMUL.FTZ R238, R238, R81.reuse ;  /* 0x00000051eeee7220 */ /* 0x080fe40000410000 */
[----:B------:R-:W-:Y:S01]  /*7240*/  FFMA.FTZ R98, R143, R81, R98 ;  /* 0x000000518f627223 */ /* 0x000fe20000010062 */
[----:B------:R-:W-:Y:S01]  /*7250*/  HADD2.F32 R81, -RZ, R34.H0_H0 ;  /* 0x20000022ff517230 */ /* 0x000fe20000004100 */
[----:B------:R-:W-:Y:S02]  /*7260*/  FFMA.FTZ R149, R231, R80, R146 ;  /* 0x00000050e7957223 */ /* 0x000fe40000010092 */
[----:B------:R-:W-:-:S02]  /*7270*/  FFMA.FTZ R144, R232, R83, R144 ;  /* 0x00000053e8907223 */ /* 0x000fc40000010090 */
[----:B------:R-:W-:Y:S02]  /*7280*/  FMUL.FTZ R146, R224, R83 ;  /* 0x00000053e0927220 */ /* 0x000fe40000410000 */
[----:B------:R-:W-:Y:S02]  /*7290*/  FMUL.FTZ R145, R126, R199 ;  /* 0x000000c77e917220 */ /* 0x000fe40000410000 */
[----:B------:R-:W-:Y:S01]  /*72a0*/  FADD.FTZ R148, RZ, R144 ;  /* 0x00000090ff947221 */ /* 0x000fe20000010000 */
[----:B------:R-:W-:Y:S01]  /*72b0*/  HADD2.F32 R144, -RZ, R35.H0_H0 ;  /* 0x20000023ff907230 */ /* 0x000fe20000004100 */
[----:B------:R-:W-:Y:S02]  /*72c0*/  FFMA.FTZ R147, R232, R147, -R146 ;  /* 0x00000093e8937223 */ /* 0x000fe40000010892 */
[C---:B------:R-:W-:Y:S02]  /*72d0*/  FFMA.FTZ R230, -R126.reuse, R81, R230 ;  /* 0x000000517ee67223 */ /* 0x040fe400000101e6 */
[----:B------:R-:W-:-:S02]  /*72e0*/  FMUL.FTZ R151, R126, R77 ;  /* 0x0000004d7e977220 */ /* 0x000fc40000410000 */
[----:B------:R-:W-:Y:S02]  /*72f0*/  FMUL.FTZ R152, R222, R145 ;  /* 0x00000091de987220 */ /* 0x000fe40000410000 */
[C---:B------:R-:W-:Y:S02]  /*7300*/  FMUL.FTZ R146, R127.reuse, R76 ;  /* 0x0000004c7f927220 */ /* 0x040fe40000410000 */
[----:B------:R-:W-:Y:S02]  /*7310*/  FADD.FTZ R148, R148, R149 ;  /* 0x0000009594947221 */ /* 0x000fe40000010000 */
[----:B------:R-:W-:Y:S02]  /*7320*/  FADD.FTZ R147, RZ, R147 ;  /* 0x00000093ff937221 */ /* 0x000fe40000010000 */
[----:B------:R-:W-:Y:S02]  /*7330*/  FFMA.FTZ R149, R230, R151, -R152 ;  /* 0x00000097e6957223 */ /* 0x000fe40000010898 */
[----:B------:R-:W-:-:S02]  /*7340*/  FFMA.FTZ R229, -R127, R144, R229 ;  /* 0x000000907fe57223 */ /* 0x000fc400000101e5 */
[----:B------:R-:W-:Y:S02]  /*7350*/  FMUL.FTZ R152, R127, R196 ;  /* 0x000000c47f987220 */ /* 0x000fe40000410000 */
[----:B------:R-:W-:Y:S02]  /*7360*/  FMUL.FTZ R153, R221, R146 ;  /* 0x00000092dd997220 */ /* 0x000fe40000410000 */
[----:B------:R-:W-:Y:S02]  /*7370*/  FMUL.FTZ R151, R222, R151 ;  /* 0x00000097de977220 */ /* 0x000fe40000410000 */
[----:B------:R-:W-:Y:S01]  /*7380*/  FADD.FTZ R150, R147, R150 ;  /* 0x0000009693967221 */ /* 0x000fe20000010000 */
[----:B------:R-:W-:Y:S01]  /*7390*/  HADD2.F32 R147, -RZ, R36.H0_H0 ;  /* 0x20000024ff937230 */ /* 0x000fe20000004100 */
[-C--:B------:R-:W-:Y:S02]  /*73a0*/  FFMA.FTZ R155, R229, R152.reuse, -R153 ;  /* 0x00000098e59b7223 */ /* 0x080fe40000010899 */
[----:B------:R-:W-:-:S02]  /*73b0*/  FMUL.FTZ R153, R221, R152 ;  /* 0x00000098dd997220 */ /* 0x000fc40000410000 */
[----:B------:R-:W-:Y:S02]  /*73c0*/  FFMA.FTZ R151, R230, R145, R151 ;  /* 0x00000091e6977223 */ /* 0x000fe40000010097 */
[----:B------:R-:W-:Y:S02]  /*73d0*/  FADD.FTZ R152, R150, R149 ;  /* 0x0000009596987221 */ /* 0x000fe40000010000 */
[----:B------:R-:W-:Y:S02]  /*73e0*/  FMUL.FTZ R149, R128, R195 ;  /* 0x000000c380957220 */ /* 0x000fe40000410000 */
[----:B------:R-:W-:Y:S01]  /*73f0*/  FADD.FTZ R151, R148, R151 ;  /* 0x0000009794977221 */ /* 0x000fe20000010000 */
[----:B------:R-:W-:Y:S01]  /*7400*/  HADD2.F32 R148, -RZ, R37.H0_H0 ;  /* 0x20000025ff947230 */ /* 0x000fe20000004100 */
[----:B------:R-:W-:Y:S02]  /*7410*/  FFMA.FTZ R150, R229, R146, R153 ;  /* 0x00000092e5967223 */ /* 0x000fe40000010099 */
[----:B------:R-:W-:-:S02]  /*7420*/  FFMA.FTZ R228, -R128, R147, R228 ;  /* 0x0000009380e47223 */ /* 0x000fc400000101e4 */
[----:B------:R-:W-:Y:S02]  /*7430*/  FMUL.FTZ R157, R128, R75 ;  /* 0x0000004b809d7220 */ /* 0x000fe40000410000 */
[----:B------:R-:W-:Y:S02]  /*7440*/  FMUL.FTZ R154, R220, R149 ;  /* 0x00000095dc9a7220 */ /* 0x000fe40000410000 */
[----:B------:R-:W-:Y:S01]  /*7450*/  FADD.FTZ R153, R151, R150 ;  /* 0x0000009697997221 */ /* 0x000fe20000010000 */
[----:B------:R-:W-:Y:S01]  /*7460*/  HADD2.F32 R151, -RZ, R38.H0_H0 ;  /* 0x20000026ff977230 */ /* 0x000fe20000004100 */
[----:B------:R-:W-:Y:S02]  /*7470*/  FMUL.FTZ R150, R129, R72 ;  /* 0x0000004881967220 */ /* 0x000fe40000410000 */
[-C--:B------:R-:W-:Y:S02]  /*7480*/  FFMA.FTZ R159, R228, R157.reuse, -R154 ;  /* 0x0000009de49f7223 */ /* 0x080fe4000001089a */
[----:B------:R-:W-:-:S02]  /*7490*/  FMUL.FTZ R157, R220, R157 ;  /* 0x0000009ddc9d7220 */ /* 0x000fc40000410000 */
[C---:B------:R-:W-:Y:S02]  /*74a0*/  FFMA.FTZ R227, -R129.reuse, R148, R227 ;  /* 0x0000009481e37223 */ /* 0x040fe400000101e3 */
[----:B------:R-:W-:Y:S02]  /*74b0*/  FMUL.FTZ R156, R129, R192 ;  /* 0x000000c0819c7220 */ /* 0x000fe40000410000 */
[----:B------:R-:W-:Y:S02]  /*74c0*/  FMUL.FTZ R158, R219, R150 ;  /* 0x00000096db9e7220 */ /* 0x000fe40000410000 */
[----:B------:R-:W-:Y:S02]  /*74d0*/  FFMA.FTZ R154, R228, R149, R157 ;  /* 0x00000095e49a7223 */ /* 0x000fe4000001009d */
[-C--:B------:R-:W-:Y:S02]  /*74e0*/  FFMA.FTZ R158, R227, R156.reuse, -R158 ;  /* 0x0000009ce39e7223 */ /* 0x080fe4000001089e */
[----:B------:R-:W-:-:S02]  /*74f0*/  FMUL.FTZ R156, R219, R156 ;  /* 0x0000009cdb9c7220 */ /* 0x000fc40000410000 */
[----:B------:R-:W-:Y:S02]  /*7500*/  FADD.FTZ R154, R153, R154 ;  /* 0x0000009a999a7221 */ /* 0x000fe40000010000 */
[----:B------:R-:W-:Y:S02]  /*7510*/  FMUL.FTZ R153, R130, R191 ;  /* 0x000000bf82997220 */ /* 0x000fe40000410000 */
[----:B------:R-:W-:Y:S02]  /*7520*/  FADD.FTZ R152, R152, R155 ;  /* 0x0000009b98987221 */ /* 0x000fe40000010000 */
[----:B------:R-:W-:Y:S02]  /*7530*/  FFMA.FTZ R155, R227, R150, R156 ;  /* 0x00000096e39b7223 */ /* 0x000fe4000001009c */
[C---:B------:R-:W-:Y:S02]  /*7540*/  FFMA.FTZ R226, -R130.reuse, R151, R226 ;  /* 0x0000009782e27223 */ /* 0x040fe400000101e2 */
[----:B------:R-:W-:-:S02]  /*7550*/  FMUL.FTZ R157, R130, R73 ;  /* 0x00000049829d7220 */ /* 0x000fc40000410000 */
[----:B------:R-:W-:Y:S02]  /*7560*/  FMUL.FTZ R156, R218, R153 ;  /* 0x00000099da9c7220 */ /* 0x000fe40000410000 */
[----:B------:R-:W-:Y:S01]  /*7570*/  FADD.FTZ R159, R152, R159 ;  /* 0x0000009f989f7221 */ /* 0x000fe20000010000 */
[----:B------:R-:W-:Y:S01]  /*7580*/  HADD2.F32 R152, -RZ, R39.H0_H0 ;  /* 0x20000027ff987230 */ /* 0x000fe20000004100 */
[-C--:B------:R-:W-:Y:S02]  /*7590*/  FFMA.FTZ R161, R226, R157.reuse, -R156 ;  /* 0x0000009de2a17223 */ /* 0x080fe4000001089c */
[----:B------:R-:W-:Y:S02]  /*75a0*/  FMUL.FTZ R157, R218, R157 ;  /* 0x0000009dda9d7220 */ /* 0x000fe40000410000 */
[----:B------:R-:W-:Y:S02]  /*75b0*/  FMUL.FTZ R160, R131, R188 ;  /* 0x000000bc83a07220 */ /* 0x000fe40000410000 */
[----:B------:R-:W-:-:S02]  /*75c0*/  FADD.FTZ R155, R154, R155 ;  /* 0x0000009b9a9b7221 */ /* 0x000fc40000010000 */
[C---:B------:R-:W-:Y:S02]  /*75d0*/  FMUL.FTZ R154, R131.reuse, R70 ;  /* 0x00000046839a7220 */ /* 0x040fe40000410000 */
[----:B------:R-:W-:Y:S02]  /*75e0*/  FFMA.FTZ R156, R226, R153, R157 ;  /* 0x00000099e29c7223 */ /* 0x000fe4000001009d */
[----:B------:R-:W-:Y:S02]  /*75f0*/  FFMA.FTZ R225, -R131, R152, R225 ;  /* 0x0000009883e17223 */ /* 0x000fe400000101e1 */
[C---:B------:R-:W-:Y:S02]  /*7600*/  FMUL.FTZ R157, R217.reuse, R160 ;  /* 0x000000a0d99d7220 */ /* 0x040fe40000410000 */
[-C--:B------:R-:W-:Y:S02]  /*7610*/  FMUL.FTZ R163, R217, R154.reuse ;  /* 0x0000009ad9a37220 */ /* 0x080fe40000410000 */
[----:B------:R-:W-:Y:S01]  /*7620*/  FADD.FTZ R155, R155, R156 ;  /* 0x0000009c9b9b7221 */ /* 0x000fe20000010000 */
[----:B------:R-:W-:Y:S01]  /*7630*/  HADD2.F32 R156, -RZ, R40.H0_H0 ;  /* 0x20000028ff9c7230 */ /* 0x000fe20000004100 */
[C---:B------:R-:W-:Y:S01]  /*7640*/  FFMA.FTZ R162, R225.reuse, R154, R157 ;  /* 0x0000009ae1a27223 */ /* 0x040fe2000001009d */
[----:B------:R-:W-:Y:S01]  /*7650*/  HADD2.F32 R157, -RZ, R41.H0_H0 ;  /* 0x20000029ff9d7230 */ /* 0x000fe20000004100 */
[----:B------:R-:W-:Y:S01]  /*7660*/  FFMA.FTZ R164, R225, R160, -R163 ;  /* 0x000000a0e1a47223 */ /* 0x000fe200000108a3 */
[----:B------:R-:W-:Y:S01]  /*7670*/  HADD2.F32 R160, -RZ, R42.H0_H0 ;  /* 0x2000002affa07230 */ /* 0x000fe20000004100 */
[----:B------:R-:W-:-:S02]  /*7680*/  FADD.FTZ R158, R159, R158 ;  /* 0x0000009e9f9e7221 */ /* 0x000fc40000010000 */
[----:B------:R-:W-:Y:S02]  /*7690*/  FADD.FTZ R163, R155, R162 ;  /* 0x000000a29ba37221 */ /* 0x000fe40000010000 */
[----:B------:R-:W-:Y:S02]  /*76a0*/  FMUL.FTZ R155, R132, R187 ;  /* 0x000000bb849b7220 */ /* 0x000fe40000410000 */
[----:B------:R-:W-:Y:S02]  /*76b0*/  FADD.FTZ R161, R158, R161 ;  /* 0x000000a19ea17221 */ /* 0x000fe40000010000 */
[C---:B------:R-:W-:Y:S02]  /*76c0*/  FFMA.FTZ R158, -R132.reuse, R156, R233 ;  /* 0x0000009c849e7223 */ /* 0x040fe400000101e9 */
[----:B------:R-:W-:Y:S02]  /*76d0*/  FMUL.FTZ R159, R132, R71 ;  /* 0x00000047849f7220 */ /* 0x000fe40000410000 */
[----:B------:R-:W-:-:S02]  /*76e0*/  FMUL.FTZ R162, R216, R155 ;  /* 0x0000009bd8a27220 */ /* 0x000fc40000410000 */
[----:B------:R-:W-:Y:S02]  /*76f0*/  FADD.FTZ R161, R161, R164 ;  /* 0x000000a4a1a17221 */ /* 0x000fe40000010000 */
[-C--:B------:R-:W-:Y:S02]  /*7700*/  FFMA.FTZ R166, R158, R159.reuse, -R162 ;  /* 0x0000009f9ea67223 */ /* 0x080fe400000108a2 */
[----:B------:R-:W-:Y:S02]  /*7710*/  FMUL.FTZ R162, R216, R159 ;  /* 0x0000009fd8a27220 */ /* 0x000fe40000410000 */
[----:B------:R-:W-:Y:S02]  /*7720*/  FMUL.FTZ R159, R134, R183 ;  /* 0x000000b7869f7220 */ /* 0x000fe40000410000 */
[----:B------:R-:W-:Y:S02]  /*7730*/  FFMA.FTZ R164, R158, R155, R162 ;  /* 0x0000009b9ea47223 */ /* 0x000fe400000100a2 */
[----:B------:R-:W-:-:S02]  /*7740*/  FMUL.FTZ R165, R133, R184 ;  /* 0x000000b885a57220 */ /* 0x000fc40000410000 */
[C---:B------:R-:W-:Y:S02]  /*7750*/  FMUL.FTZ R162, R133.reuse, R68 ;  /* 0x0000004485a27220 */ /* 0x040fe40000410000 */
[C---:B------:R-:W-:Y:S02]  /*7760*/  FFMA.FTZ R235, -R134.reuse, R160, R235 ;  /* 0x000000a086eb7223 */ /* 0x040fe400000101eb */
[----:B------:R-:W-:Y:S02]  /*7770*/  FMUL.FTZ R169, R134, R69 ;  /* 0x0000004586a97220 */ /* 0x000fe40000410000 */
[----:B------:R-:W-:Y:S02]  /*7780*/  FMUL.FTZ R170, R212, R159 ;  /* 0x0000009fd4aa7220 */ /* 0x000fe40000410000 */
[----:B------:R-:W-:Y:S02]  /*7790*/  FFMA.FTZ R234, -R133, R157, R234 ;  /* 0x0000009d85ea7223 */ /* 0x000fe400000101ea */
[----:B------:R-:W-:-:S02]  /*77a0*/  FMUL.FTZ R167, R215, R165 ;  /* 0x000000a5d7a77220 */ /* 0x000fc40000410000 */
[----:B------:R-:W-:Y:S02]  /*77b0*/  FMUL.FTZ R168, R215, R162 ;  /* 0x000000a2d7a87220 */ /* 0x000fe40000410000 */
[----:B------:R-:W-:Y:S02]  /*77c0*/  FFMA.FTZ R61, R241, R172, -R209 ;  /* 0x000000acf13d7223 */ /* 0x000fe400000108d1 */
[----:B------:R-:W-:Y:S02]  /*77d0*/  FADD.FTZ R163, R163, R164 ;  /* 0x000000a4a3a37221 */ /* 0x000fe40000010000 */
[-C--:B------:R-:W-:Y:S02]  /*77e0*/  FFMA.FTZ R172, R235, R169.reuse, -R170 ;  /* 0x000000a9ebac7223 */ /* 0x080fe400000108aa */
[----:B------:R-:W-:Y:S02]  /*77f0*/  FFMA.FTZ R164, R234, R162, R167 ;  /* 0x000000a2eaa47223 */ /* 0x000fe400000100a7 */
[----:B------:R-:W-:-:S02]  /*7800*/  FMUL.FTZ R170, R212, R169 ;  /* 0x000000a9d4aa7220 */ /* 0x000fc40000410000 */
[----:B------:R-:W-:Y:S02]  /*7810*/  FFMA.FTZ R165, R234, R165, -R168 ;  /* 0x000000a5eaa57223 */ /* 0x000fe400000108a8 */
[----:B------:R-:W-:Y:S01]  /*7820*/  FADD.FTZ R166, R161, R166 ;  /* 0x000000a6a1a67221 */ /* 0x000fe20000010000 */
[----:B------:R-:W-:Y:S01]  /*7830*/  HADD2.F32 R161, -RZ, R43.H0_H0 ;  /* 0x2000002bffa17230 */ /* 0x000fe20000004100 */
[----:B------:R-:W-:Y:S01]  /*7840*/  FADD.FTZ R163, R163, R164 ;  /* 0x000000a4a3a37221 */ /* 0x000fe20000010000 */
[----:B------:R-:W-:Y:S01]  /*7850*/  HADD2.F32 R164, -RZ, R44.H0_H0 ;  /* 0x2000002cffa47230 */ /* 0x000fe20000004100 */
[----:B------:R-:W-:Y:S02]  /*7860*/  FFMA.FTZ R170, R235, R159, R170 ;  /* 0x0000009febaa7223 */ /* 0x000fe400000100aa */
[----:B------:R-:W-:Y:S01]  /*7870*/  FADD.FTZ R169, R166, R165 ;  /* 0x000000a5a6a97221 */ /* 0x000fe20000010000 */
[----:B------:R-:W-:Y:S01]  /*7880*/  HADD2.F32 R165, -RZ, R45.H0_H0 ;  /* 0x2000002dffa57230 */ /* 0x000fe20000004100 */
[----:B------:R-:W-:-:S02]  /*7890*/  FMUL.FTZ R166, R135, R66 ;  /* 0x0000004287a67220 */ /* 0x000fc40000410000 */
[----:B------:R-:W-:Y:S02]  /*78a0*/  FADD.FTZ R171, R163, R170 ;  /* 0x000000aaa3ab7221 */ /* 0x000fe40000010000 */
[C---:B------:R-:W-:Y:S02]  /*78b0*/  FFMA.FTZ R236, -R135.reuse, R161, R236 ;  /* 0x000000a187ec7223 */ /* 0x040fe400000101ec */
[C---:B------:R-:W-:Y:S02]  /*78c0*/  FMUL.FTZ R163, R136.reuse, R179 ;  /* 0x000000b388a37220 */ /* 0x040fe40000410000 */
[----:B------:R-:W-:Y:S02]  /*78d0*/  FMUL.FTZ R170, R135, R180 ;  /* 0x000000b487aa7220 */ /* 0x000fe40000410000 */
[----:B------:R-:W-:Y:S02]  /*78e0*/  FMUL.FTZ R173, R213, R166 ;  /* 0x000000a6d5ad7220 */ /* 0x000fe40000410000 */
[----:B------:R-:W-:-:S02]  /*78f0*/  FFMA.FTZ R168, -R136, R164, R237 ;  /* 0x000000a488a87223 */ /* 0x000fc400000101ed */
[----:B------:R-:W-:Y:S02]  /*7900*/  FMUL.FTZ R177, R136, R67 ;  /* 0x0000004388b17220 */ /* 0x000fe40000410000 */
[----:B------:R-:W-:Y:S02]  /*7910*/  FMUL.FTZ R174, R214, R163 ;  /* 0x000000a3d6ae7220 */ /* 0x000fe40000410000 */
[-C--:B------:R-:W-:Y:S02]  /*7920*/  FFMA.FTZ R178, R236, R170.reuse, -R173 ;  /* 0x000000aaecb27223 */ /* 0x080fe400000108ad */
[----:B------:R-:W-:Y:S02]  /*7930*/  FMUL.FTZ R173, R213, R170 ;  /* 0x000000aad5ad7220 */ /* 0x000fe40000410000 */
[----:B------:R-:W-:Y:S02]  /*7940*/  FMUL.FTZ R170, R137, R64 ;  /* 0x0000004089aa7220 */ /* 0x000fe40000410000 */
[----:B------:R-:W-:-:S02]  /*7950*/  FFMA.FTZ R182, R168, R177, -R174 ;  /* 0x000000b1a8b67223 */ /* 0x000fc400000108ae */
[----:B------:R-:W-:Y:S02]  /*7960*/  FFMA.FTZ R174, R236, R166, R173 ;  /* 0x000000a6ecae7223 */ /* 0x000fe400000100ad */
[C---:B------:R-:W-:Y:S02]  /*7970*/  FFMA.FTZ R167, -R137.reuse, R165, R208 ;  /* 0x000000a589a77223 */ /* 0x040fe400000101d0 */
[----:B------:R-:W-:Y:S02]  /*7980*/  FMUL.FTZ R186, R137, R176 ;  /* 0x000000b089ba7220 */ /* 0x000fe40000410000 */
[----:B------:R-:W-:Y:S02]  /*7990*/  FMUL.FTZ R173, R239, R170 ;  /* 0x000000aaefad7220 */ /* 0x000fe40000410000 */
[----:B------:R-:W-:Y:S02]  /*79a0*/  FMUL.FTZ R177, R214, R177 ;  /* 0x000000b1d6b17220 */ /* 0x000fe40000410000 */
[----:B------:R-:W-:-:S02]  /*79b0*/  FADD.FTZ R169, R169, R172 ;  /* 0x000000aca9a97221 */ /* 0x000fc40000010000 */
[----:B------:R-:W-:Y:S02]  /*79c0*/  FADD.FTZ R171, R171, R174 ;  /* 0x000000aeabab7221 */ /* 0x000fe40000010000 */
[-C--:B------:R-:W-:Y:S02]  /*79d0*/  FFMA.FTZ R174, R167, R186.reuse, -R173 ;  /* 0x000000baa7ae7223 */ /* 0x080fe400000108ad */
[----:B------:R-:W-:Y:S02]  /*79e0*/  FFMA.FTZ R172, R168, R163, R177 ;  /* 0x000000a3a8ac7223 */ /* 0x000fe400000100b1 */
[----:B------:R-:W-:Y:S02]  /*79f0*/  FMUL.FTZ R186, R239, R186 ;  /* 0x000000baefba7220 */ /* 0x000fe40000410000 */
[----:B------:R-:W-:Y:S02]  /*7a00*/  FADD.FTZ R169, R169, R178 ;  /* 0x000000b2a9a97221 */ /* 0x000fe40000010000 */
[----:B------:R-:W-:-:S02]  /*7a10*/  FADD.FTZ R171, R171, R172 ;  /* 0x000000acabab7221 */ /* 0x000fc40000010000 */
[----:B------:R-:W-:Y:S02]  /*7a20*/  FFMA.FTZ R186, R167, R170, R186 ;  /* 0x000000aaa7ba7223 */ /* 0x000fe400000100ba */
[----:B------:R-:W-:Y:S02]  /*7a30*/  FADD.FTZ R169, R169, R182 ;  /* 0x000000b6a9a97221 */ /* 0x000fe40000010000 */
[----:B------:R-:W-:Y:S02]  /*7a40*/  FFMA.FTZ R142, R143, R142, -R238 ;  /* 0x0000008e8f8e7223 */ /* 0x000fe400000108ee */
[----:B------:R-:W-:Y:S02]  /*7a50*/  FADD.FTZ R171, R171, R186 ;  /* 0x000000baabab7221 */ /* 0x000fe40000010000 */
[----:B------:R-:W-:Y:S02]  /*7a60*/  FADD.FTZ R169, R169, R174 ;  /* 0x000000aea9a97221 */ /* 0x000fe40000010000 */
[----:B------:R-:W-:-:S02]  /*7a70*/  FMUL.FTZ R172, R65, UR15 ;  /* 0x0000000f41ac7c20 */ /* 0x000fc40008410000 */
[----:B------:R-:W-:Y:S02]  /*7a80*/  FMUL.FTZ R65, R64, UR15 ;  /* 0x0000000f40417c20 */ /* 0x000fe40008410000 */
[----:B------:R-:W-:Y:S02]  /*7a90*/  FADD.FTZ R171, R171, R98 ;  /* 0x00000062abab7221 */ /* 0x000fe40000010000 */
[----:B------:R-:W-:Y:S02]  /*7aa0*/  FADD.FTZ R142, R169, R142 ;  /* 0x0000008ea98e7221 */ /* 0x000fe40000010000 */
[----:B------:R-:W-:Y:S02]  /*7ab0*/  FFMA.FTZ R173, R175, UR14, R172 ;  /* 0x0000000eafad7c23 */ /* 0x000fe400080100ac */
[C---:B------:R-:W-:Y:S02]  /*7ac0*/  FFMA.FTZ R172, R176.reuse, UR14, -R65 ;  /* 0x0000000eb0ac7c23 */ /* 0x040fe40008010841 */
[----:B------:R-:W-:-:S02]  /*7ad0*/  FMUL.FTZ R65, R176, UR15 ;  /* 0x0000000fb0417c20 */ /* 0x000fc40008410000 */
[----:B------:R-:W-:Y:S01]  /*7ae0*/  FADD.FTZ R171, R171, R60 ;  /* 0x0000003cabab7221 */ /* 0x000fe20000010000 */
[----:B------:R-:W0:Y:S01]  /*7af0*/  SHFL.DOWN PT, R176, R63, 0x1, 0x1f ;  /* 0x08201f003fb07f89 */ /* 0x000e2200000e0000 */
[----:B------:R-:W-:Y:S02]  /*7b00*/  FADD.FTZ R142, R142, R61 ;  /* 0x0000003d8e8e7221 */ /* 0x000fe40000010000 */
[----:B------:R-:W-:Y:S02]  /*7b10*/  FMUL.FTZ R60, R179, UR15 ;  /* 0x0000000fb33c7c20 */ /* 0x000fe40008410000 */
[----:B------:R-:W-:Y:S01]  /*7b20*/  FFMA.FTZ R174, R143, R173, R82 ;  /* 0x000000ad8fae7223 */ /* 0x000fe20000010052 */
[----:B------:R-:W1:Y:S01]  /*7b30*/  SHFL.DOWN PT, R98, R142, 0x1, 0x1f ;  /* 0x08201f008e627f89 */ /* 0x000e6200000e0000 */
[C---:B------:R-:W-:Y:S02]  /*7b40*/  FFMA.FTZ R61, R67.reuse, UR14, -R60 ;  /* 0x0000000e433d7c23 */ /* 0x040fe4000801083c */
[----:B------:R-:W-:Y:S01]  /*7b50*/  FMUL.FTZ R60, R67, UR15 ;  /* 0x0000000f433c7c20 */ /* 0x000fe20008410000 */
[----:B------:R-:W-:Y:S01]  /*7b60*/  SHFL.DOWN PT, R143, R62, 0x1, 0x1f ;  /* 0x08201f003e8f7f89 */ /* 0x000fe200000e0000 */
[----:B------:R-:W-:-:S02]  /*7b70*/  FFMA.FTZ R82, R64, UR14, R65 ;  /* 0x0000000e40527c23 */ /* 0x000fc40008010041 */
[----:B------:R-:W-:Y:S01]  /*7b80*/  FMUL.FTZ R214, R214, R61 ;  /* 0x0000003dd6d67220 */ /* 0x000fe20000410000 */
[----:B------:R-:W2:Y:S01]  /*7b90*/  SHFL.DOWN PT, R65, R171, 0x1, 0x1f ;  /* 0x08201f00ab417f89 */ /* 0x000ea200000e0000 */
[----:B------:R-:W-:Y:S01]  /*7ba0*/  FFMA.FTZ R61, R179, UR14, R60 ;  /* 0x0000000eb33d7c23 */ /* 0x000fe2000801003c */
[----:B------:R-:W-:Y:S01]  /*7bb0*/  MOV R60, R171 ;  /* 0x000000ab003c7202 */ /* 0x000fe20000000f00 */
[----:B------:R-:W-:Y:S02]  /*7bc0*/  FMUL.FTZ R172, R239, R172 ;  /* 0x000000acefac7220 */ /* 0x000fe40000410000 */
[----:B------:R-:W-:Y:S02]  /*7bd0*/  FFMA.FTZ R61, R168, R61, R214 ;  /* 0x0000003da83d7223 */ /* 0x000fe400000100d6 */
[----:B------:R-:W-:Y:S02]  /*7be0*/  FFMA.FTZ R82, R167, R82, R172 ;  /* 0x00000052a7527223 */ /* 0x000fe400000100ac */
[----:B------:R-:W-:-:S02]  /*7bf0*/  FFMA.FTZ R164, R164, R179, R61 ;  /* 0x000000b3a4a47223 */ /* 0x000fc4000001003d */
[----:B------:R-:W-:Y:S02]  /*7c00*/  FMUL.FTZ R61, R66, UR15 ;  /* 0x0000000f423d7c20 */ /* 0x000fe40008410000 */
[----:B------:R-:W-:Y:S02]  /*7c10*/  FFMA.FTZ R165, R165, R64, R82 ;  /* 0x00000040a5a57223 */ /* 0x000fe40000010052 */
[----:B------:R-:W-:Y:S01]  /*7c20*/  FFMA.FTZ R64, R180, UR14, -R61 ;  /* 0x0000000eb4407c23 */ /* 0x000fe2000801083d */
[----:B------:R-:W-:Y:S01]  /*7c30*/  MOV R61, R142 ;  /* 0x0000008e003d7202 */ /* 0x000fe20000000f00 */
[----:B0-----:R-:W-:Y:S02]  /*7c40*/  @!P0 FADD.FTZ R63, R63, R176 ;  /* 0x000000b03f3f8221 */ /* 0x001fe40000010000 */
[----:B------:R-:W-:Y:S02]  /*7c50*/  FFMA.FTZ R174, R99, R175, R174 ;  /* 0x000000af63ae7223 */ /* 0x000fe400000100ae */
[----:B-1----:R-:W-:-:S02]  /*7c60*/  @!P0 FADD.FTZ R61, R61, R98 ;  /* 0x000000623d3d8221 */ /* 0x002fc40000010000 */
[----:B------:R-:W0:Y:S01]  /*7c70*/  SHFL.DOWN PT, R98, R63, 0x2, 0x1f ;  /* 0x08401f003f627f89 */ /* 0x000e2200000e0000 */
[----:B--2---:R-:W-:Y:S02]  /*7c80*/  @!P0 FADD.FTZ R60, R60, R65 ;  /* 0x000000413c3c8221 */ /* 0x004fe40000010000 */
[----:B------:R-:W-:Y:S01]  /*7c90*/  @!P0 FADD.FTZ R62, R62, R143 ;  /* 0x0000008f3e3e8221 */ /* 0x000fe20000010000 */
[----:B------:R-:W-:Y:S01]  /*7ca0*/  ISETP.GT.AND P0, PT, R9, 0x1d, PT ;  /* 0x0000001d0900780c */ /* 0x000fe20003f04270 */
[----:B------:R-:W-:Y:S01]  /*7cb0*/  FMUL.FTZ R213, R213, R64 ;  /* 0x00000040d5d57220 */ /* 0x000fe20000410000 */
[----:B------:R-:W1:Y:S01]  /*7cc0*/  SHFL.DOWN PT, R99, R60, 0x2, 0x1f ;  /* 0x08401f003c637f89 */ /* 0x000e6200000e0000 */
[----:B------:R-:W-:Y:S02]  /*7cd0*/  FMUL.FTZ R65, R180, UR15 ;  /* 0x0000000fb4417c20 */ /* 0x000fe40008410000 */
[----:B------:R-:W-:Y:S01]  /*7ce0*/  FMUL.FTZ R64, R183, UR15 ;  /* 0x0000000fb7407c20 */ /* 0x000fe20008410000 */
[----:B------:R-:W2:Y:S01]  /*7cf0*/  SHFL.DOWN PT, R143, R62, 0x2, 0x1f ;  /* 0x08401f003e8f7f89 */ /* 0x000ea200000e0000 */
[----:B------:R-:W-:-:S02]  /*7d00*/  FFMA.FTZ R67, R66, UR14, R65 ;  /* 0x0000000e42437c23 */ /* 0x000fc40008010041 */
[C---:B------:R-:W-:Y:S01]  /*7d10*/  FFMA.FTZ R65, R69.reuse, UR14, -R64 ;  /* 0x0000000e45417c23 */ /* 0x040fe20008010840 */
[----:B------:R-:W3:Y:S01]  /*7d20*/  SHFL.DOWN PT, R82, R61, 0x2, 0x1f ;  /* 0x08401f003d527f89 */ /* 0x000ee200000e0000 */
[----:B------:R-:W-:Y:S02]  /*7d30*/  FMUL.FTZ R64, R69, UR15 ;  /* 0x0000000f45407c20 */ /* 0x000fe40008410000 */
[----:B------:R-:W-:Y:S02]  /*7d40*/  FMUL.FTZ R212, R212, R65 ;  /* 0x00000041d4d47220 */ /* 0x000fe40000410000 */
[----:B------:R-:W-:Y:S02]  /*7d50*/  FFMA.FTZ R64, R183, UR14, R64 ;  /* 0x0000000eb7407c23 */ /* 0x000fe40008010040 */
[----:B------:R-:W-:Y:S02]  /*7d60*/  FFMA.FTZ R67, R236, R67, R213 ;  /* 0x00000043ec437223 */ /* 0x000fe400000100d5 */
[----:B------:R-:W-:-:S02]  /*7d70*/  FFMA.FTZ R64, R235, R64, R212 ;  /* 0x00000040eb407223 */ /* 0x000fc400000100d4 */
[----:B0-----:R-:W-:Y:S02]  /*7d80*/  @!P0 FADD.FTZ R63, R63, R98 ;  /* 0x000000623f3f8221 */ /* 0x001fe40000010000 */
[----:B------:R-:W-:Y:S02]  /*7d90*/  FMUL.FTZ R65, R68, UR15 ;  /* 0x0000000f44417c20 */ /* 0x000fe40008410000 */
[----:B------:R-:W-:Y:S01]  /*7da0*/  FFMA.FTZ R160, R160, R183, R64 ;  /* 0x000000b7a0a07223 */ /* 0x000fe20000010040 */
[----:B------:R-:W0:Y:S01]  /*7db0*/  SHFL.DOWN PT, R98, R63, 0x4, 0x1f ;  /* 0x08801f003f627f89 */ /* 0x000e2200000e0000 */
[----:B------:R-:W-:Y:S02]  /*7dc0*/  FMUL.FTZ R64, R187, UR15 ;  /* 0x0000000fbb407c20 */ /* 0x000fe40008410000 */
[----:B------:R-:W-:Y:S02]  /*7dd0*/  FFMA.FTZ R67, R161, R66, R67 ;  /* 0x00000042a1437223 */ /* 0x000fe40000010043 */
[----:B-1----:R-:W-:-:S02]  /*7de0*/  @!P0 FADD.FTZ R60, R60, R99 ;  /* 0x000000633c3c8221 */ /* 0x002fc40000010000 */
[----:B------:R-:W-:Y:S02]  /*7df0*/  FFMA.FTZ R66, R184, UR14, -R65 ;  /* 0x0000000eb8427c23 */ /* 0x000fe40008010841 */
[----:B------:R-:W-:Y:S01]  /*7e00*/  FFMA.FTZ R65, R71, UR14, -R64 ;  /* 0x0000000e47417c23 */ /* 0x000fe20008010840 */
[----:B------:R-:W1:Y:S01]  /*7e10*/  SHFL.DOWN PT, R99, R60, 0x4, 0x1f ;  /* 0x08801f003c637f89 */ /* 0x000e6200000e0000 */
[----:B------:R-:W-:Y:S02]  /*7e20*/  FADD.FTZ R52, R67, R52 ;  /* 0x0000003443347221 */ /* 0x000fe40000010000 */
[----:B--2---:R-:W-:Y:S02]  /*7e30*/  @!P0 FADD.FTZ R62, R62, R143 ;  /* 0x0000008f3e3e8221 */ /* 0x004fe40000010000 */
[----:B---3--:R-:W-:Y:S01]  /*7e40*/  @!P0 FADD.FTZ R61, R61, R82 ;  /* 0x000000523d3d8221 */ /* 0x008fe20000010000 */
[----:B------:R-:W-:Y:S01]  /*7e50*/  ISETP.GT.AND P0, PT, R9, 0x1b, PT ;  /* 0x0000001b0900780c */ /* 0x000fe20003f04270 */
[----:B------:R-:W-:Y:S01]  /*7e60*/  FMUL.FTZ R67, R184, UR15 ;  /* 0x0000000fb8437c20 */ /* 0x000fe20008410000 */
[----:B------:R-:W2:Y:S01]  /*7e70*/  SHFL.DOWN PT, R143, R62, 0x4, 0x1f ;  /* 0x08801f003e8f7f89 */ /* 0x000ea200000e0000 */
[----:B------:R-:W-:-:S02]  /*7e80*/  FMUL.FTZ R216, R216, R65 ;  /* 0x00000041d8d87220 */ /* 0x000fc40000410000 */
[----:B------:R-:W-:Y:S01]  /*7e90*/  FMUL.FTZ R64, R71, UR15 ;  /* 0x0000000f47407c20 */ /* 0x000fe20008410000 */
[----:B------:R-:W3:Y:S01]  /*7ea0*/  SHFL.DOWN PT, R82, R61, 0x4, 0x1f ;  /* 0x08801f003d527f89 */ /* 0x000ee200000e0000 */
[----:B------:R-:W-:Y:S02]  /*7eb0*/  FMUL.FTZ R65, R70, UR15 ;  /* 0x0000000f46417c20 */ /* 0x000fe40008410000 */
[----:B------:R-:W-:Y:S02]  /*7ec0*/  FFMA.FTZ R69, R68, UR14, R67 ;  /* 0x0000000e44457c23 */ /* 0x000fe40008010043 */
[----:B------:R-:W-:Y:S02]  /*7ed0*/  FFMA.FTZ R67, R187, UR14, R64 ;  /* 0x0000000ebb437c23 */ /* 0x000fe40008010040 */
[C---:B------:R-:W-:Y:S02]  /*7ee0*/  FFMA.FTZ R64, R188.reuse, UR14, -R65 ;  /* 0x0000000ebc407c23 */ /* 0x040fe40008010841 */
[----:B------:R-:W-:-:S02]  /*7ef0*/  FMUL.FTZ R65, R188, UR15 ;  /* 0x0000000fbc417c20 */ /* 0x000fc40008410000 */
[----:B------:R-:W-:Y:S02]  /*7f00*/  FMUL.FTZ R217, R217, R64 ;  /* 0x00000040d9d97220 */ /* 0x000fe40000410000 */
[----:B------:R-:W-:Y:S02]  /*7f10*/  FFMA.FTZ R64, R70, UR14, R65 ;  /* 0x0000000e46407c23 */ /* 0x000fe40008010041 */
[----:B0-----:R-:W-:Y:S02]  /*7f20*/  @!P0 FADD.FTZ R63, R63, R98 ;  /* 0x000000623f3f8221 */ /* 0x001fe40000010000 */
[----:B------:R-:W-:Y:S02]  /*7f30*/  FFMA.FTZ R217, R225, R64, R217 ;  /* 0x00000040e1d97223 */ /* 0x000fe400000100d9 */
[----:B------:R-:W-:Y:S02]  /*7f40*/  FMUL.FTZ R66, R215, R66 ;  /* 0x00000042d7427220 */ /* 0x000fe40000410000 */
[----:B------:R-:W-:-:S02]  /*7f50*/  FFMA.FTZ R217, R152, R70, R217 ;  /* 0x0000004698d97223 */ /* 0x000fc400000100d9 */
[----:B------:R-:W0:Y:S01]  /*7f60*/  SHFL.DOWN PT, R70, R63, 0x8, 0x1f ;  /* 0x09001f003f467f89 */ /* 0x000e2200000e0000 */
[----:B-1----:R-:W-:Y:S02]  /*7f70*/  @!P0 FADD.FTZ R60, R60, R99 ;  /* 0x000000633c3c8221 */ /* 0x002fe40000010000 */
[----:B------:R-:W-:Y:S02]  /*7f80*/  FFMA.FTZ R67, R158, R67, R216 ;  /* 0x000000439e437223 */ /* 0x000fe400000100d8 */
[----:B------:R-:W-:Y:S02]  /*7f90*/  FFMA.FTZ R66, R234, R69, R66 ;  /* 0x00000045ea427223 */ /* 0x000fe40000010042 */
[----:B------:R-:W-:Y:S01]  /*7fa0*/  FMUL.FTZ R64, R191, UR15 ;  /* 0x0000000fbf407c20 */ /* 0x000fe20008410000 */
[----:B------:R-:W1:Y:S01]  /*7fb0*/  SHFL.DOWN PT, R69, R60, 0x8, 0x1f ;  /* 0x09001f003c457f89 */ /* 0x000e6200000e0000 */
[----:B--2---:R-:W-:Y:S02]  /*7fc0*/  @!P0 FADD.FTZ R62, R62, R143 ;  /* 0x0000008f3e3e8221 */ /* 0x004fe40000010000 */
[----:B---3--:R-:W-:Y:S01]  /*7fd0*/  @!P0 FADD.FTZ R61, R61, R82 ;  /* 0x000000523d3d8221 */ /* 0x008fe20000010000 */
[----:B------:R-:W-:Y:S01]  /*7fe0*/  ISETP.GT.AND P0, PT, R9, 0x17, PT ;  /* 0x000000170900780c */ /* 0x000fe20003f04270 */
[----:B------:R-:W-:Y:S01]  /*7ff0*/  FFMA.FTZ R156, R156, R187, R67 ;  /* 0x000000bb9c9c7223 */ /* 0x000fe20000010043 */
[----:B------:R-:W2:Y:S01]  /*8000*/  SHFL.DOWN PT, R71, R62, 0x8, 0x1f ;  /* 0x09001f003e477f89 */ /* 0x000ea200000e0000 */
[----:B------:R-:W-:-:S02]  /*8010*/  FFMA.FTZ R67, R73, UR14, -R64 ;  /* 0x0000000e49437c23 */ /* 0x000fc40008010840 */
[----:B------:R-:W-:Y:S02]  /*8020*/  FFMA.FTZ R157, R157, R68, R66 ;  /* 0x000000449d9d7223 */ /* 0x000fe40000010042 */
[----:B------:R-:W-:Y:S01]  /*8030*/  FMUL.FTZ R64, R73, UR15 ;  /* 0x0000000f49407c20 */ /* 0x000fe20008410000 */
[----:B------:R-:W3:Y:S01]  /*8040*/  SHFL.DOWN PT, R68, R61, 0x8, 0x1f ;  /* 0x09001f003d447f89 */ /* 0x000ee200000e0000 */
[----:B------:R-:W-:Y:S02]  /*8050*/  FMUL.FTZ R65, R72, UR15 ;  /* 0x0000000f48417c20 */ /* 0x000fe40008410000 */
[----:B------:R-:W-:Y:S02]  /*8060*/  FMUL.FTZ R218, R218, R67 ;  /* 0x00000043dada7220 */ /* 0x000fe40000410000 */
[----:B------:R-:W-:Y:S02]  /*8070*/  FFMA.FTZ R67, R191, UR14, R64 ;  /* 0x0000000ebf437c23 */ /* 0x000fe40008010040 */
[----:B------:R-:W-:-:S02]  /*8080*/  FFMA.FTZ R64, R192, UR14, -R65 ;  /* 0x0000000ec0407c23 */ /* 0x000fc40008010841 */
[----:B------:R-:W-:Y:S02]  /*8090*/  FMUL.FTZ R65, R192, UR15 ;  /* 0x0000000fc0417c20 */ /* 0x000fe40008410000 */
[----:B------:R-:W-:Y:S02]  /*80a0*/  FMUL.FTZ R219, R219, R64 ;  /* 0x00000040dbdb7220 */ /* 0x000fe40000410000 */
[----:B------:R-:W-:Y:S02]  /*80b0*/  FFMA.FTZ R66, R72, UR14, R65 ;  /* 0x0000000e48427c23 */ /* 0x000fe40008010041 */
[----:B0-----:R-:W-:Y:S02]  /*80c0*/  @!P0 FADD.FTZ R63, R63, R70 ;  /* 0x000000463f3f8221 */ /* 0x001fe40000010000 */
[----:B------:R-:W-:Y:S02]  /*80d0*/  FMUL.FTZ R64, R195, UR15 ;  /* 0x0000000fc3407c20 */ /* 0x000fe40008410000 */
[----:B------:R-:W-:-:S02]  /*80e0*/  FFMA.FTZ R219, R227, R66, R219 ;  /* 0x00000042e3db7223 */ /* 0x000fc400000100db */
[----:B------:R-:W0:Y:S01]  /*80f0*/  SHFL.DOWN PT, R66, R63, 0x10, 0x1f ;  /* 0x0a001f003f427f89 */ /* 0x000e2200000e0000 */
[C---:B------:R-:W-:Y:S02]  /*8100*/  FFMA.FTZ R65, R75.reuse, UR14, -R64 ;  /* 0x0000000e4b417c23 */ /* 0x040fe40008010840 */
[----:B-1----:R-:W-:Y:S02]  /*8110*/  @!P0 FADD.FTZ R60, R60, R69 ;  /* 0x000000453c3c8221 */ /* 0x002fe40000010000 */
[----:B------:R-:W-:Y:S02]  /*8120*/  FMUL.FTZ R220, R220, R65 ;  /* 0x00000041dcdc7220 */ /* 0x000fe40000410000 */
[----:B------:R-:W-:Y:S01]  /*8130*/  FMUL.FTZ R64, R75, UR15 ;  /* 0x0000000f4b407c20 */ /* 0x000fe20008410000 */
[----:B------:R-:W1:Y:S01]  /*8140*/  SHFL.DOWN PT, R69, R60, 0x10, 0x1f ;  /* 0x0a001f003c457f89 */ /* 0x000e6200000e0000 */
[----:B------:R-:W-:Y:S02]  /*8150*/  FMUL.FTZ R65, R76, UR15 ;  /* 0x0000000f4c417c20 */ /* 0x000fe40008410000 */
[----:B------:R-:W-:-:S02]  /*8160*/  FFMA.FTZ R218, R226, R67, R218 ;  /* 0x00000043e2da7223 */ /* 0x000fc400000100da */
[----:B--2---:R-:W-:Y:S02]  /*8170*/  @!P0 FADD.FTZ R62, R62, R71 ;  /* 0x000000473e3e8221 */ /* 0x004fe40000010000 */
[----:B---3--:R-:W-:Y:S01]  /*8180*/  @!P0 FADD.FTZ R61, R61, R68 ;  /* 0x000000443d3d8221 */ /* 0x008fe20000010000 */
[----:B------:R-:W-:Y:S01]  /*8190*/  ISETP.GT.AND P0, PT, R9, 0xf, PT ;  /* 0x0000000f0900780c */ /* 0x000fe20003f04270 */
[----:B------:R-:W-:Y:S01]  /*81a0*/  FFMA.FTZ R67, R195, UR14, R64 ;  /* 0x0000000ec3437c23 */ /* 0x000fe20008010040 */
[----:B------:R-:W2:Y:S01]  /*81b0*/  SHFL.DOWN PT, R71, R62, 0x10, 0x1f ;  /* 0x0a001f003e477f89 */ /* 0x000ea200000e0000 */
[C---:B------:R-:W-:Y:S02]  /*81c0*/  FFMA.FTZ R64, R196.reuse, UR14, -R65 ;  /* 0x0000000ec4407c23 */ /* 0x040fe40008010841 */
[----:B------:R-:W-:Y:S01]  /*81d0*/  FMUL.FTZ R65, R196, UR15 ;  /* 0x0000000fc4417c20 */ /* 0x000fe20008410000 */
[----:B------:R-:W3:Y:S01]  /*81e0*/  SHFL.DOWN PT, R68, R61, 0x10, 0x1f ;  /* 0x0a001f003d447f89 */ /* 0x000ee200000e0000 */
[----:B------:R-:W-:-:S02]  /*81f0*/  FMUL.FTZ R221, R221, R64 ;  /* 0x00000040dddd7220 */ /* 0x000fc40000410000 */
[----:B------:R-:W-:Y:S02]  /*8200*/  FFMA.FTZ R64, R76, UR14, R65 ;  /* 0x0000000e4c407c23 */ /* 0x000fe40008010041 */
[----:B------:R-:W-:Y:S02]  /*8210*/  FMUL.FTZ R65, R74, UR15 ;  /* 0x0000000f4a417c20 */ /* 0x000fe40008410000 */
[----:B------:R-:W-:Y:S02]  /*8220*/  FFMA.FTZ R221, R229, R64, R221 ;  /* 0x00000040e5dd7223 */ /* 0x000fe400000100dd */
[----:B------:R-:W-:Y:S02]  /*8230*/  FMUL.FTZ R64, R199, UR15 ;  /* 0x0000000fc7407c20 */ /* 0x000fe40008410000 */
[----:B------:R-:W-:Y:S02]  /*8240*/  FFMA.FTZ R220, R228, R67, R220 ;  /* 0x00000043e4dc7223 */ /* 0x000fe400000100dc */
[----:B0-----:R-:W-:-:S02]  /*8250*/  @!P0 FADD.FTZ R63, R63, R66 ;  /* 0x000000423f3f8221 */ /* 0x001fc40000010000 */
[----:B------:R-:W-:Y:S02]  /*8260*/  FFMA.FTZ R67, R77, UR14, -R64 ;  /* 0x0000000e4d437c23 */ /* 0x000fe40008010840 */
[----:B------:R-:W-:Y:S02]  /*8270*/  FFMA.FTZ R66, R200, UR14, -R65 ;  /* 0x0000000ec8427c23 */ /* 0x000fe40008010841 */
[----:B------:R-:W-:Y:S02]  /*8280*/  FMUL.FTZ R64, R203, UR15 ;  /* 0x0000000fcb407c20 */ /* 0x000fe40008410000 */
[----:B------:R-:W-:Y:S02]  /*8290*/  FMUL.FTZ R223, R223, R66 ;  /* 0x00000042dfdf7220 */ /* 0x000fe40000410000 */
[----:B------:R-:W-:Y:S02]  /*82a0*/  FMUL.FTZ R222, R222, R67 ;  /* 0x00000043dede7220 */ /* 0x000fe40000410000 */
[----:B------:R-:W-:-:S02]  /*82b0*/  FMUL.FTZ R66, R77, UR15 ;  /* 0x0000000f4d427c20 */ /* 0x000fc40008410000 */
[C---:B------:R-:W-:Y:S02]  /*82c0*/  FFMA.FTZ R65, R141.reuse, UR14, -R64 ;  /* 0x0000000e8d417c23 */ /* 0x040fe40008010840 */
[----:B------:R-:W-:Y:S02]  /*82d0*/  FMUL.FTZ R67, R200, UR15 ;  /* 0x0000000fc8437c20 */ /* 0x000fe40008410000 */
[----:B------:R-:W-:Y:S02]  /*82e0*/  FMUL.FTZ R64, R141, UR15 ;  /* 0x0000000f8d407c20 */ /* 0x000fe40008410000 */
[----:B-1----:R-:W-:Y:S02]  /*82f0*/  @!P0 FADD.FTZ R60, R60, R69 ;  /* 0x000000453c3c8221 */ /* 0x002fe40000010000 */
[----:B------:R-:W-:Y:S02]  /*8300*/  FFMA.FTZ R69, R199, UR14, R66 ;  /* 0x0000000ec7457c23 */ /* 0x000fe40008010042 */
[----:B------:R-:W-:-:S02]  /*8310*/  FMUL.FTZ R224, R224, R65 ;  /* 0x00000041e0e07220 */ /* 0x000fc40000410000 */
[----:B------:R-:W-:Y:S02]  /*8320*/  FFMA.FTZ R66, R74, UR14, R67 ;  /* 0x0000000e4a427c23 */ /* 0x000fe40008010043 */
[----:B------:R-:W-:Y:S02]  /*8330*/  FFMA.FTZ R65, R203, UR14, R64 ;  /* 0x0000000ecb417c23 */ /* 0x000fe40008010040 */
[----:B--2---:R-:W-:Y:S02]  /*8340*/  @!P0 FADD.FTZ R62, R62, R71 ;  /* 0x000000473e3e8221 */ /* 0x004fe40000010000 */
[----:B---3--:R-:W-:Y:S02]  /*8350*/  @!P0 FADD.FTZ R61, R61, R68 ;  /* 0x000000443d3d8221 */ /* 0x008fe40000010000 */
[----:B------:R-:W-:Y:S02]  /*8360*/  FFMA.FTZ R222, R230, R69, R222 ;  /* 0x00000045e6de7223 */ /* 0x000fe400000100de */
[----:B------:R-:W-:Y:S01]  /*8370*/  FFMA.FTZ R223, R231, R66, R223 ;  /* 0x00000042e7df7223 */ /* 0x000fe200000100df */
[----:B------:R0:W-:Y:S01]  /*8380*/  @!P1 STS.128 [R10.X16+0x10a0], R60 ;  /* 0x0010a03c0a009388 */ /* 0x0001e2000000cc00 */
[----:B------:R-:W-:-:S02]  /*8390*/  FFMA.FTZ R224, R232, R65, R224 ;  /* 0x00000041e8e07223 */ /* 0x000fc400000100e0 */
[----:B------:R-:W-:Y:S02]  /*83a0*/  FFMA.FTZ R218, R151, R191, R218 ;  /* 0x000000bf97da7223 */ /* 0x000fe400000100da */
[----:B------:R-:W-:Y:S02]  /*83b0*/  FFMA.FTZ R219, R148, R72, R219 ;  /* 0x0000004894db7223 */ /* 0x000fe400000100db */
[----:B------:R-:W-:Y:S02]  /*83c0*/  FFMA.FTZ R220, R147, R195, R220 ;  /* 0x000000c393dc7223 */ /* 0x000fe400000100dc */
[----:B------:R-:W-:Y:S02]  /*83d0*/  FFMA.FTZ R221, R144, R76, R221 ;  /* 0x0000004c90dd7223 */ /* 0x000fe400000100dd */
[----:B------:R-:W-:Y:S02]  /*83e0*/  FFMA.FTZ R222, R81, R199, R222 ;  /* 0x000000c751de7223 */ /* 0x000fe400000100de */
[----:B------:R-:W-:-:S02]  /*83f0*/  FFMA.FTZ R223, R78, R74, R223 ;  /* 0x0000004a4edf7223 */ /* 0x000fc400000100df */
[----:B------:R-:W-:Y:S02]  /*8400*/  FFMA.FTZ R224, R79, R203, R224 ;  /* 0x000000cb4fe07223 */ /* 0x000fe400000100e0 */
[----:B------:R-:W-:Y:S02]  /*8410*/  FADD.FTZ R103, R170, R103 ;  /* 0x00000067aa677221 */ /* 0x000fe40000010000 */
[----:B------:R-:W-:Y:S02]  /*8420*/  FADD.FTZ R49, R174, R49 ;  /* 0x00000031ae317221 */ /* 0x000fe40000010000 */
[----:B------:R-:W-:Y:S02]  /*8430*/  FADD.FTZ R102, R163, R102 ;  /* 0x00000066a3667221 */ /* 0x000fe40000010000 */
[----:B------:R-:W-:Y:S02]  /*8440*/  FADD.FTZ R50, R165, R50 ;  /* 0x00000032a5327221 */ /* 0x000fe40000010000 */
[----:B------:R-:W-:-:S02]  /*8450*/  FADD.FTZ R101, R166, R101 ;  /* 0x00000065a6657221 */ /* 0x000fc40000010000 */
[----:B------:R-:W-:Y:S02]  /*8460*/  FADD.FTZ R51, R164, R51 ;  /* 0x00000033a4337221 */ /* 0x000fe40000010000 */
        /* <DEDUP_REMOVED lines=21> */
[----:B------:R-:W-:Y:S01]  /*85c0*/  FADD.FTZ R87, R224, R87 ;  /* 0x00000057e0577221 */ /* 0x000fe20000010000 */
[----:B------:R-:W-:Y:S06]  /*85d0*/  BAR.SYNC.DEFER_BLOCKING 0x0 ;  /* 0x0000000000007b1d */ /* 0x000fec0000010000 */
[----:B------:R-:W-:Y:S05]  /*85e0*/  @P2 BRA `(.L_x_37) ;  /* 0x0000019000002947 */ /* 0x000fea0003800000 */
[----:B0-----:R-:W0:Y:S01]  /*85f0*/  LDS.128 R64, [0x10b0] ;  /* 0x0010b000ff407984 */ /* 0x001e220000000c00 */
[----:B------:R-:W-:-:S02]  /*8600*/  ISETP.NE.AND P0, PT, R12, c[0x0][0x174], PT ;  /* 0x00005d000c007a0c */ /* 0x000fc40003f05270 */
[----:B------:R-:W-:Y:S01]  /*8610*/  SHF.L.U32 R81, R123, 0x3, RZ ;  /* 0x000000037b517819 */ /* 0x000fe200000006ff */
[----:B------:R-:W1:Y:S04]  /*8620*/  LDS.128 R68, [0x10c0] ;  /* 0x0010c000ff447984 */ /* 0x000e680000000c00 */
[----:B------:R-:W2:Y:S06]  /*8630*/  LDS.128 R72, [0x10d0] ;  /* 0x0010d000ff487984 */ /* 0x000eac0000000c00 */
[----:B------:R-:W3:Y:S04]  /*8640*/  @P0 LDS.64 R76, [R81+0x5110] ;  /* 0x00511000514c0984 */ /* 0x000ee80000000a00 */
[----:B------:R-:W4:Y:S01]  /*8650*/  @P0 LDS.64 R78, [R81+0x4910] ;  /* 0x00491000514e0984 */ /* 0x000f220000000a00 */
[----:B0-----:R-:W-:-:S02]  /*8660*/  FADD.FTZ R80, R63, R67 ;  /* 0x000000433f507221 */ /* 0x001fc40000010000 */
[----:B------:R-:W-:Y:S02]  /*8670*/  FADD.FTZ R63, R62, R66 ;  /* 0x000000423e3f7221 */ /* 0x000fe40000010000 */
[----:B------:R-:W-:Y:S02]  /*8680*/  FADD.FTZ R62, R61, R65 ;  /* 0x000000413d3e7221 */ /* 0x000fe40000010000 */
[----:B------:R-:W-:Y:S02]  /*8690*/  FADD.FTZ R61, R60, R64 ;  /* 0x000000403c3d7221 */ /* 0x000fe40000010000 */
[----:B-1----:R-:W-:Y:S02]  /*86a0*/  FADD.FTZ R60, R62, R69 ;  /* 0x000000453e3c7221 */ /* 0x002fe40000010000 */
[----:B------:R-:W-:Y:S02]  /*86b0*/  FADD.FTZ R80, R80, R71 ;  /* 0x0000004750507221 */ /* 0x000fe40000010000 */
[----:B------:R-:W-:-:S02]  /*86c0*/  FADD.FTZ R67, R63, R70 ;  /* 0x000000463f437221 */ /* 0x000fc40000010000 */
[----:B------:R-:W-:Y:S02]  /*86d0*/  FADD.FTZ R65, R61, R68 ;  /* 0x000000443d417221 */ /* 0x000fe40000010000 */
[----:B--2---:R-:W-:Y:S02]  /*86e0*/  FADD.FTZ R61, R60, R73 ;  /* 0x000000493c3d7221 */ /* 0x004fe40000010000 */
[----:B------:R-:W-:Y:S02]  /*86f0*/  FADD.FTZ R63, R80, R75 ;  /* 0x0000004b503f7221 */ /* 0x000fe40000010000 */
[----:B------:R-:W-:Y:S02]  /*8700*/  FADD.FTZ R62, R67, R74 ;  /* 0x0000004a433e7221 */ /* 0x000fe40000010000 */
[----:B------:R-:W-:Y:S02]  /*8710*/  FADD.FTZ R60, R65, R72 ;  /* 0x00000048413c7221 */ /* 0x000fe40000010000 */
[----:B---3--:R-:W-:-:S02]  /*8720*/  @P0 FADD.FTZ R63, R63, R77 ;  /* 0x0000004d3f3f0221 */ /* 0x008fc40000010000 */
[----:B------:R-:W-:Y:S02]  /*8730*/  @P0 FADD.FTZ R62, R62, R76 ;  /* 0x0000004c3e3e0221 */ /* 0x000fe40000010000 */
[----:B----4-:R-:W-:Y:S02]  /*8740*/  @P0 FADD.FTZ R61, R61, R79 ;  /* 0x0000004f3d3d0221 */ /* 0x010fe40000010000 */
[----:B------:R-:W-:Y:S01]  /*8750*/  @P0 FADD.FTZ R60, R60, R78 ;  /* 0x0000004e3c3c0221 */ /* 0x000fe20000010000 */
[----:B------:R0:W-:Y:S04]  /*8760*/  STS.64 [R81+0x5110], R62 ;  /* 0x0051103e51007388 */ /* 0x0001e80000000a00 */
[----:B------:R0:W-:Y:S02]  /*8770*/  STS.64 [R81+0x4910], R60 ;  /* 0x0049103c51007388 */ /* 0x0001e40000000a00 */
.L_x_37:
[----:B0-----:R-:W-:Y:S05]  /*8780*/  BSYNC B0 ;  /* 0x0000000000007941 */ /* 0x001fea0003800000 */
.L_x_36:
[----:B------:R-:W-:-:S04]  /*8790*/  IADD3 R123, R123, 0x1, RZ ;  /* 0x000000017b7b7810 */ /* 0x000fc80007ffe0ff */
[----:B------:R-:W-:-:S13]  /*87a0*/  ISETP.GE.AND P0, PT, R123, c[0x0][0x16c], PT ;  /* 0x00005b007b007a0c */ /* 0x000fda0003f06270 */
[----:B------:R-:W-:Y:S01]  /*87b0*/  @P0 CALL.REL.NOINC `(.L_x_1) ;  /* 0x0000001000000944 */ /* 0x000fe20003c00000 */
[----:B------:R-:W-:Y:S05]  /*87c0*/  BRA `(.L_x_38) ;  /* 0xffff9aa000007947 */ /* 0x000fea000383ffff */
.L_x_1:
[----:B------:R-:W-:Y:S01]  /*87d0*/  BAR.SYNC.DEFER_BLOCKING 0x0 ;  /* 0x0000000000007b1d */ /* 0x000fe20000010000 */
[----:B------:R-:W-:Y:S02]  /*87e0*/  F2FP.PACK_AB R88, R89, R88 ;  /* 0x000000585958723e */ /* 0x000fe400000000ff */
[----:B------:R-:W-:Y:S01]  /*87f0*/  F2FP.PACK_AB R90, R91, R90 ;  /* 0x0000005a5b5a723e */ /* 0x000fe200000000ff */
[----:B------:R-:W-:Y:S01]  /*8800*/  IMAD R91, R11, -0x800, R4 ;  /* 0xfffff8000b5b7824 */ /* 0x000fe200078e0204 */
[----:B------:R-:W-:Y:S01]  /*8810*/  F2FP.PACK_AB R92, R93, R92 ;  /* 0x0000005c5d5c723e */ /* 0x000fe200000000ff */
[----:B------:R-:W-:Y:S01]  /*8820*/  BSSY B0, `(.L_x_39) ;  /* 0x0000056000007945 */ /* 0x000fe20003800000 */
[----:B------:R-:W-:Y:S02]  /*8830*/  PRMT R32, R88, 0x7632, R32 ;  /* 0x0000763258207816 */ /* 0x000fe40000000020 */
[----:B------:R-:W-:Y:S02]  /*8840*/  PRMT R33, R90, 0x7632, R33 ;  /* 0x000076325a217816 */ /* 0x000fe40000000021 */
[----:B------:R-:W-:-:S02]  /*8850*/  PRMT R34, R92, 0x7632, R34 ;  /* 0x000076325c227816 */ /* 0x000fc40000000022 */
[----:B------:R-:W-:Y:S02]  /*8860*/  ISETP.NE.AND P0, PT, R8, RZ, PT ;  /* 0x000000ff0800720c */ /* 0x000fe40003f05270 */
[----:B------:R-:W-:Y:S02]  /*8870*/  F2FP.PACK_AB R94, R95, R94 ;  /* 0x0000005e5f5e723e */ /* 0x000fe400000000ff */
[----:B------:R-:W-:Y:S02]  /*8880*/  F2FP.PACK_AB R96, R97, R96 ;  /* 0x000000606160723e */ /* 0x000fe400000000ff */
[----:B------:R-:W-:Y:S02]  /*8890*/  F2FP.PACK_AB R100, R101, R100 ;  /* 0x000000646564723e */ /* 0x000fe400000000ff */
[----:B------:R-:W-:Y:S02]  /*88a0*/  F2FP.PACK_AB R102, R103, R102 ;  /* 0x000000666766723e */ /* 0x000fe400000000ff */
[----:B------:R-:W-:Y:S01]  /*88b0*/  F2FP.PACK_AB R104, R105, R104 ;  /* 0x000000686968723e */ /* 0x000fe200000000ff */
[----:B------:R0:W-:Y:S01]  /*88c0*/  STS.U16 [R31+0x2], R32 ;  /* 0x000002201f007388 */ /* 0x0001e20000000400 */
[----:B------:R-:W-:-:S02]  /*88d0*/  PRMT R35, R96, 0x7632, R35 ;  /* 0x0000763260237816 */ /* 0x000fc40000000023 */
[----:B------:R-:W-:Y:S01]  /*88e0*/  PRMT R36, R104, 0x7632, R36 ;  /* 0x0000763268247816 */ /* 0x000fe20000000024 */
[----:B------:R1:W-:Y:S01]  /*88f0*/  STS.U16 [R31+0x6], R33 ;  /* 0x000006211f007388 */ /* 0x0003e20000000400 */
[----:B------:R-:W-:Y:S02]  /*8900*/  IADD3 R66, -R13, c[0x0][0x168], RZ ;  /* 0x00005a000d427a10 */ /* 0x000fe40007ffe1ff */
[----:B------:R-:W-:Y:S01]  /*8910*/  SHF.R.S32.HI R93, RZ, 0x1f, R91 ;  /* 0x0000001fff5d7819 */ /* 0x000fe2000001145b */
[----:B------:R2:W-:Y:S01]  /*8920*/  STS.U16 [R31+0xa], R34 ;  /* 0x00000a221f007388 */ /* 0x0005e20000000400 */
[----:B------:R-:W-:Y:S02]  /*8930*/  SHF.R.S32.HI R64, RZ, 0x1f, R14 ;  /* 0x0000001fff407819 */ /* 0x000fe4000001140e */
[----:B0-----:R-:W-:Y:S01]  /*8940*/  PRMT R32, R94, 0x7632, R32 ;  /* 0x000076325e207816 */ /* 0x001fe20000000020 */
[----:B------:R-:W-:Y:S01]  /*8950*/  STS.U16 [R31], R88 ;  /* 0x000000581f007388 */ /* 0x000fe20000000400 */
[----:B------:R-:W-:-:S02]  /*8960*/  LOP3.LUT R68, R14, 0x20, RZ, 0xfc, !PT ;  /* 0x000000200e447812 */ /* 0x000fc400078efcff */
[----:B-1----:R-:W-:Y:S01]  /*8970*/  PRMT R33, R100, 0x7632, R33 ;  /* 0x0000763264217816 */ /* 0x002fe20000000021 */
[----:B------:R-:W-:Y:S01]  /*8980*/  STS.U16 [R31+0x4], R90 ;  /* 0x0000045a1f007388 */ /* 0x000fe20000000400 */
[----:B------:R-:W-:Y:S02]  /*8990*/  LOP3.LUT R70, R14, 0x40, RZ, 0xfc, !PT ;  /* 0x000000400e467812 */ /* 0x000fe400078efcff */
[----:B--2---:R-:W-:Y:S01]  /*89a0*/  PRMT R34, R102, 0x7632, R34 ;  /* 0x0000763266227816 */ /* 0x004fe20000000022 */
[----:B------:R-:W-:Y:S01]  /*89b0*/  STS.U16 [R31+0x8], R92 ;  /* 0x0000085c1f007388 */ /* 0x000fe20000000400 */
[----:B------:R-:W-:-:S03]  /*89c0*/  LOP3.LUT R72, R14, 0x60, RZ, 0xfc, !PT ;  /* 0x000000600e487812 */ /* 0x000fc600078efcff */
[----:B------:R-:W-:Y:S04]  /*89d0*/  STS.U16 [R31+0xc], R94 ;  /* 0x00000c5e1f007388 */ /* 0x000fe80000000400 */
[----:B------:R-:W-:Y:S04]  /*89e0*/  STS.U16 [R31+0xe], R32 ;  /* 0x00000e201f007388 */ /* 0x000fe80000000400 */
[----:B------:R-:W-:Y:S04]  /*89f0*/  STS.U16 [R31+0x10], R96 ;  /* 0x000010601f007388 */ /* 0x000fe80000000400 */
[----:B------:R0:W-:Y:S04]  /*8a00*/  STS.U16 [R31+0x12], R35 ;  /* 0x000012231f007388 */ /* 0x0001e80000000400 */
[----:B------:R-:W-:Y:S04]  /*8a10*/  STS.U16 [R31+0x14], R100 ;  /* 0x000014641f007388 */ /* 0x000fe80000000400 */
[----:B------:R1:W-:Y:S01]  /*8a20*/  STS.U16 [R31+0x16], R33 ;  /* 0x000016211f007388 */ /* 0x0003e20000000400 */
[----:B0-----:R-:W-:-:S03]  /*8a30*/  IMAD R35, R3, c[0x0][0x2e0], RZ ;  /* 0x0000b80003237a24 */ /* 0x001fc600078e02ff */
[----:B------:R-:W-:Y:S04]  /*8a40*/  STS.U16 [R31+0x18], R102 ;  /* 0x000018661f007388 */ /* 0x000fe80000000400 */
[----:B------:R0:W-:Y:S01]  /*8a50*/  STS.U16 [R31+0x1a], R34 ;  /* 0x00001a221f007388 */ /* 0x0001e20000000400 */
[----:B-1----:R-:W-:-:S03]  /*8a60*/  IMAD.WIDE.U32 R32, R5, c[0x0][0x2d8], RZ ;  /* 0x0000b60005207a25 */ /* 0x002fc600078e00ff */
[----:B------:R-:W-:Y:S04]  /*8a70*/  STS.U16 [R31+0x1c], R104 ;  /* 0x00001c681f007388 */ /* 0x000fe80000000400 */
[----:B------:R1:W-:Y:S01]  /*8a80*/  STS.U16 [R31+0x1e], R36 ;  /* 0x00001e241f007388 */ /* 0x0003e20000000400 */
[----:B------:R-:W-:-:S06]  /*8a90*/  NOP ;  /* 0x0000000000007918 */ /* 0x000fcc0000000000 */
[----:B------:R-:W-:Y:S01]  /*8aa0*/  LDS.U16 R41, [R15] ;  /* 0x000000000f297984 */ /* 0x000fe20000000400 */
[----:B0-----:R-:W-:Y:S02]  /*8ab0*/  IMAD R34, R2, c[0x0][0x2d8], RZ ;  /* 0x0000b60002227a24 */ /* 0x001fe400078e02ff */
[----:B-1----:R-:W-:Y:S01]  /*8ac0*/  IMAD R36, R0, c[0x0][0x2e4], R35 ;  /* 0x0000b90000247a24 */ /* 0x002fe200078e0223 */
[----:B------:R-:W-:Y:S01]  /*8ad0*/  LDS.U16 R43, [R16+0x40] ;  /* 0x00004000102b7984 */ /* 0x000fe20000000400 */
[----:B------:R-:W-:Y:S01]  /*8ae0*/  IMAD R39, R5, c[0x0][0x2dc], R34 ;  /* 0x0000b70005277a24 */ /* 0x000fe200078e0222 */
[----:B------:R-:W-:Y:S02]  /*8af0*/  LEA R34, P5, R14, c[0x0][0x330], 0x1 ;  /* 0x0000cc000e227a11 */ /* 0x000fe400078a08ff */
[----:B------:R-:W-:Y:S02]  /*8b00*/  LDS.U16 R45, [R17+0x80] ;  /* 0x00008000112d7984 */ /* 0x000fe40000000400 */
[----:B------:R-:W-:-:S02]  /*8b10*/  IADD3 R33, R33, R39, RZ ;  /* 0x0000002721217210 */ /* 0x000fc40007ffe0ff */
[----:B------:R-:W-:Y:S03]  /*8b20*/  LDS.U16 R47, [R18+0xc0] ;  /* 0x0000c000122f7984 */ /* 0x000fe60000000400 */
[----:B------:R-:W-:Y:S01]  /*8b30*/  IMAD.WIDE.U32 R32, R0, c[0x0][0x2e0], R32 ;  /* 0x0000b80000207a25 */ /* 0x000fe200078e0020 */
[----:B------:R-:W-:Y:S04]  /*8b40*/  LDS.U16 R61, [R19+0x100] ;  /* 0x00010000133d7984 */ /* 0x000fe80000000400 */
[----:B------:R-:W-:Y:S01]  /*8b50*/  LDS.U16 R63, [R20+0x140] ;  /* 0x00014000143f7984 */ /* 0x000fe20000000400 */
[----:B------:R-:W-:-:S03]  /*8b60*/  IADD3 R35, P1, R91, R32, RZ ;  /* 0x000000205b237210 */ /* 0x000fc60007f3e0ff */
[----:B------:R-:W-:Y:S01]  /*8b70*/  LDS.U16 R65, [R21+0x180] ;  /* 0x0001800015417984 */ /* 0x000fe20000000400 */
[----:B------:R-:W-:Y:S02]  /*8b80*/  IADD3.X R36, R93, R36, R33, P1, !PT ;  /* 0x000000245d247210 */ /* 0x000fe40000ffe421 */
[C---:B------:R-:W-:Y:S01]  /*8b90*/  LEA.HI.X R33, R14.reuse, c[0x0][0x334], R64, 0x1, P5 ;  /* 0x0000cd000e217a11 */ /* 0x040fe200028f0c40 */
[----:B------:R-:W-:Y:S01]  /*8ba0*/  LDS.U16 R67, [R22+0x1c0] ;  /* 0x0001c00016437984 */ /* 0x000fe20000000400 */
[C---:B------:R-:W-:Y:S02]  /*8bb0*/  LEA R34, P6, R35.reuse, R34, 0x1 ;  /* 0x0000002223227211 */ /* 0x040fe400078c08ff */
[C---:B------:R-:W-:Y:S01]  /*8bc0*/  IADD3 R32, P5, R14.reuse, R13, RZ ;  /* 0x0000000d0e207210 */ /* 0x040fe20007fbe0ff */
[----:B------:R-:W-:Y:S01]  /*8bd0*/  LDS.U16 R69, [R23+0x200] ;  /* 0x0002000017457984 */ /* 0x000fe20000000400 */
[----:B------:R-:W-:Y:S02]  /*8be0*/  LEA.HI.X R35, R35, R33, R36, 0x1, P6 ;  /* 0x0000002123237211 */ /* 0x000fe400030f0c24 */
[----:B------:R-:W-:Y:S01]  /*8bf0*/  LEA.HI.X.SX32 R33, R13, R64, 0x1, P5 ;  /* 0x000000400d217211 */ /* 0x000fe200028f0eff */
[----:B------:R-:W-:Y:S04]  /*8c00*/  LDS.U16 R71, [R24+0x240] ;  /* 0x0002400018477984 */ /* 0x000fe80000000400 */
[----:B------:R-:W-:Y:S04]  /*8c10*/  LDS.U16 R73, [R25+0x280] ;  /* 0x0002800019497984 */ /* 0x000fe80000000400 */
[----:B------:R-:W-:Y:S04]  /*8c20*/  LDS.U16 R75, [R26+0x2c0] ;  /* 0x0002c0001a4b7984 */ /* 0x000fe80000000400 */
[----:B------:R-:W-:Y:S04]  /*8c30*/  LDS.U16 R77, [R27+0x300] ;  /* 0x000300001b4d7984 */ /* 0x000fe80000000400 */
[----:B------:R-:W-:Y:S04]  /*8c40*/  LDS.U16 R79, [R28+0x340] ;  /* 0x000340001c4f7984 */ /* 0x000fe80000000400 */
[----:B------:R-:W-:Y:S04]  /*8c50*/  LDS.U16 R81, [R29+0x380] ;  /* 0x000380001d517984 */ /* 0x000fe80000000400 */
[----:B------:R-:W-:Y:S04]  /*8c60*/  LDS.U16 R83, [R30+0x3c0] ;  /* 0x0003c0001e537984 */ /* 0x000fe80000000400 */
[----:B------:R-:W-:Y:S04]  /*8c70*/  @!P0 STS [0x1080], R66 ;  /* 0x00108042ff008388 */ /* 0x000fe80000000800 */
[----:B------:R-:W-:Y:S06]  /*8c80*/  BAR.SYNC.DEFER_BLOCKING 0x0 ;  /* 0x0000000000007b1d */ /* 0x000fec0000010000 */
[----:B------:R-:W0:Y:S02]  /*8c90*/  LDS R89, [0x1080] ;  /* 0x00108000ff597984 */ /* 0x000e240000000800 */
[----:B0-----:R-:W-:-:S02]  /*8ca0*/  ISETP.GE.AND P4, PT, R14, R89, PT ;  /* 0x000000590e00720c */ /* 0x001fc40003f86270 */
[-C--:B------:R-:W-:Y:S02]  /*8cb0*/  ISETP.GE.AND P3, PT, R68, R89.reuse, PT ;  /* 0x000000594400720c */ /* 0x080fe40003f66270 */
[-C--:B------:R-:W-:Y:S02]  /*8cc0*/  ISETP.GE.AND P2, PT, R70, R89.reuse, PT ;  /* 0x000000594600720c */ /* 0x080fe40003f46270 */
[----:B------:R-:W-:-:S07]  /*8cd0*/  ISETP.GE.AND P1, PT, R72, R89, PT ;  /* 0x000000594800720c */ /* 0x000fce0003f26270 */
[----:B------:R-:W-:Y:S05]  /*8ce0*/  @P4 BRA `(.L_x_40) ;  /* 0x0000009000004947 */ /* 0x000fea0003800000 */
[----:B------:R-:W-:-:S04]  /*8cf0*/  IMAD.WIDE.U32 R36, R5, c[0x0][0x2d8], R32 ;  /* 0x0000b60005247a25 */ /* 0x000fc800078e0020 */
[----:B------:R-:W-:Y:S01]  /*8d00*/  IMAD R13, R3, c[0x0][0x2e0], RZ ;  /* 0x0000b800030d7a24 */ /* 0x000fe200078e02ff */
[----:B------:R-:W-:-:S03]  /*8d10*/  IADD3 R37, R39, R37, RZ ;  /* 0x0000002527257210 */ /* 0x000fc60007ffe0ff */
[C---:B------:R-:W-:Y:S02]  /*8d20*/  IMAD R13, R0.reuse, c[0x0][0x2e4], R13 ;  /* 0x0000b900000d7a24 */ /* 0x040fe400078e020d */
[----:B------:R-:W-:-:S05]  /*8d30*/  IMAD.WIDE.U32 R36, R0, c[0x0][0x2e0], R36 ;  /* 0x0000b80000247a25 */ /* 0x000fca00078e0024 */
[----:B------:R-:W-:Y:S02]  /*8d40*/  IADD3 R13, R37, R13, RZ ;  /* 0x0000000d250d7210 */ /* 0x000fe40007ffe0ff */
[----:B------:R-:W-:-:S04]  /*8d50*/  LEA R38, P4, R36, c[0x0][0x330], 0x1 ;  /* 0x0000cc0024267a11 */ /* 0x000fc800078808ff */
[----:B------:R-:W-:-:S05]  /*8d60*/  LEA.HI.X R39, R36, c[0x0][0x334], R13, 0x1, P4 ;  /* 0x0000cd0024277a11 */ /* 0x000fca00020f0c0d */
[----:B------:R0:W-:Y:S04]  /*8d70*/  STG.E.U16 [R38.64], R41 ;  /* 0x0000002926007986 */ /* 0x0001e8000c101506 */
.L_x_40:
[----:B------:R-:W-:Y:S05]  /*8d80*/  BSYNC B0 ;  /* 0x0000000000007941 */ /* 0x000fea0003800000 */
.L_x_39:
[C---:B------:R-:W-:Y:S01]  /*8d90*/  LOP3.LUT R74, R14.reuse, 0x80, RZ, 0xfc, !PT ;  /* 0x000000800e4a7812 */ /* 0x040fe200078efcff */
[----:B------:R-:W-:Y:S01]  /*8da0*/  @!P3 STG.E.U16 [R34.64+-0xfc0], R43 ;  /* 0xfff0402b2200b986 */ /* 0x000fe2000c101506 */
[C---:B------:R-:W-:Y:S01]  /*8db0*/  LOP3.LUT R76, R14.reuse, 0xa0, RZ, 0xfc, !PT ;  /* 0x000000a00e4c7812 */ /* 0x040fe200078efcff */
[----:B------:R-:W-:Y:S01]  /*8dc0*/  FADD.FTZ R7, R87, R7 ;  /* 0x0000000757077221 */ /* 0x000fe20000010000 */
[C---:B------:R-:W-:Y:S01]  /*8dd0*/  LOP3.LUT R78, R14.reuse, 0xc0, RZ, 0xfc, !PT ;  /* 0x000000c00e4e7812 */ /* 0x040fe200078efcff */
[----:B------:R-:W-:Y:S01]  /*8de0*/  @!P2 STG.E.U16 [R34.64+-0xf80], R45 ;  /* 0xfff0802d2200a986 */ /* 0x000fe2000c101506 */
[C---:B------:R-:W-:Y:S01]  /*8df0*/  LOP3.LUT R80, R14.reuse, 0xe0, RZ, 0xfc, !PT ;  /* 0x000000e00e507812 */ /* 0x040fe200078efcff */
[----:B------:R-:W-:Y:S01]  /*8e00*/  BSSY B0, `(.L_x_41) ;  /* 0x00000ac000007945 */ /* 0x000fe20003800000 */
[C---:B------:R-:W-:Y:S01]  /*8e10*/  LOP3.LUT R82, R14.reuse, 0x100, RZ, 0xfc, !PT ;  /* 0x000001000e527812 */ /* 0x040fe200078efcff */
[----:B------:R-:W-:Y:S01]  /*8e20*/  @!P1 STG.E.U16 [R34.64+-0xf40], R47 ;  /* 0xfff0c02f22009986 */ /* 0x000fe2000c101506 */
[----:B------:R-:W-:-:S02]  /*8e30*/  LOP3.LUT R88, R14, 0x120, RZ, 0xfc, !PT ;  /* 0x000001200e587812 */ /* 0x000fc400078efcff */
[-C--:B------:R-:W-:Y:S02]  /*8e40*/  ISETP.GE.AND P1, PT, R74, R89.reuse, PT ;  /* 0x000000594a00720c */ /* 0x080fe40003f26270 */
[-C--:B------:R-:W-:Y:S02]  /*8e50*/  ISETP.GE.AND P2, PT, R76, R89.reuse, PT ;  /* 0x000000594c00720c */ /* 0x080fe40003f46270 */
[-C--:B------:R-:W-:Y:S02]  /*8e60*/  ISETP.GE.AND P3, PT, R78, R89.reuse, PT ;  /* 0x000000594e00720c */ /* 0x080fe40003f66270 */
[-C--:B------:R-:W-:Y:S02]  /*8e70*/  ISETP.GE.AND P4, PT, R80, R89.reuse, PT ;  /* 0x000000595000720c */ /* 0x080fe40003f86270 */
[-C--:B------:R-:W-:Y:S02]  /*8e80*/  ISETP.GE.AND P5, PT, R82, R89.reuse, PT ;  /* 0x000000595200720c */ /* 0x080fe40003fa6270 */
[----:B------:R-:W-:-:S02]  /*8e90*/  ISETP.GE.AND P6, PT, R88, R89, PT ;  /* 0x000000595800720c */ /* 0x000fc40003fc6270 */
[C---:B------:R-:W-:Y:S01]  /*8ea0*/  LOP3.LUT R90, R14.reuse, 0x140, RZ, 0xfc, !PT ;  /* 0x000001400e5a7812 */ /* 0x040fe200078efcff */
[----:B------:R-:W-:Y:S01]  /*8eb0*/  @!P1 STG.E.U16 [R34.64+-0xf00], R61 ;  /* 0xfff1003d22009986 */ /* 0x000fe2000c101506 */
[C---:B------:R-:W-:Y:S02]  /*8ec0*/  LOP3.LUT R92, R14.reuse, 0x160, RZ, 0xfc, !PT ;  /* 0x000001600e5c7812 */ /* 0x040fe400078efcff */
[C---:B------:R-:W-:Y:S01]  /*8ed0*/  LOP3.LUT R94, R14.reuse, 0x180, RZ, 0xfc, !PT ;  /* 0x000001800e5e7812 */ /* 0x040fe200078efcff */
[----:B------:R1:W-:Y:S01]  /*8ee0*/  @!P2 STG.E.U16 [R34.64+-0xec0], R63 ;  /* 0xfff1403f2200a986 */ /* 0x0003e2000c101506 */
[C---:B------:R-:W-:Y:S02]  /*8ef0*/  LOP3.LUT R96, R14.reuse, 0x1a0, RZ, 0xfc, !PT ;  /* 0x000001a00e607812 */ /* 0x040fe400078efcff */
[C---:B------:R-:W-:Y:S01]  /*8f00*/  LOP3.LUT R98, R14.reuse, 0x1c0, RZ, 0xfc, !PT ;  /* 0x000001c00e627812 */ /* 0x040fe200078efcff */
[----:B------:R-:W-:Y:S01]  /*8f10*/  @!P3 STG.E.U16 [R34.64+-0xe80], R65 ;  /* 0xfff180412200b986 */ /* 0x000fe2000c101506 */
[----:B------:R-:W-:-:S02]  /*8f20*/  LOP3.LUT R100, R14, 0x1e0, RZ, 0xfc, !PT ;  /* 0x000001e00e647812 */ /* 0x000fc400078efcff */
[-C--:B------:R-:W-:Y:S01]  /*8f30*/  ISETP.GE.AND P1, PT, R90, R89.reuse, PT ;  /* 0x000000595a00720c */ /* 0x080fe20003f26270 */
[----:B------:R-:W-:Y:S01]  /*8f40*/  @!P4 STG.E.U16 [R34.64+-0xe40], R67 ;  /* 0xfff1c0432200c986 */ /* 0x000fe2000c101506 */
[-C--:B------:R-:W-:Y:S02]  /*8f50*/  ISETP.GE.AND P2, PT, R92, R89.reuse, PT ;  /* 0x000000595c00720c */ /* 0x080fe40003f46270 */
[-C--:B------:R-:W-:Y:S01]  /*8f60*/  ISETP.GE.AND P3, PT, R94, R89.reuse, PT ;  /* 0x000000595e00720c */ /* 0x080fe20003f66270 */
[----:B------:R-:W-:Y:S01]  /*8f70*/  @!P5 STG.E.U16 [R34.64+-0xe00], R69 ;  /* 0xfff200452200d986 */ /* 0x000fe2000c101506 */
[-C--:B------:R-:W-:Y:S02]  /*8f80*/  ISETP.GE.AND P4, PT, R96, R89.reuse, PT ;  /* 0x000000596000720c */ /* 0x080fe40003f86270 */
[-C--:B------:R-:W-:Y:S01]  /*8f90*/  ISETP.GE.AND P5, PT, R98, R89.reuse, PT ;  /* 0x000000596200720c */ /* 0x080fe20003fa6270 */
[----:B------:R-:W-:Y:S01]  /*8fa0*/  @!P6 STG.E.U16 [R34.64+-0xdc0], R71 ;  /* 0xfff240472200e986 */ /* 0x000fe2000c101506 */
[----:B------:R-:W-:-:S02]  /*8fb0*/  ISETP.GE.AND P6, PT, R100, R89, PT ;  /* 0x000000596400720c */ /* 0x000fc40003fc6270 */
[----:B------:R-:W-:Y:S01]  /*8fc0*/  SHF.L.U32 R13, R8, 0x4, RZ ;  /* 0x00000004080d7819 */ /* 0x000fe200000006ff */
[----:B------:R-:W-:Y:S03]  /*8fd0*/  @!P1 STG.E.U16 [R34.64+-0xd80], R73 ;  /* 0xfff2804922009986 */ /* 0x000fe6000c101506 */
[----:B------:R-:W-:Y:S01]  /*8fe0*/  LOP3.LUT R36, R13, 0xfffffe00, RZ, 0xc0, !PT ;  /* 0xfffffe000d247812 */ /* 0x000fe200078ec0ff */
[----:B------:R-:W-:Y:S03]  /*8ff0*/  @!P2 STG.E.U16 [R34.64+-0xd40], R75 ;  /* 0xfff2c04b2200a986 */ /* 0x000fe6000c101506 */
[----:B-1----:R-:W-:Y:S01]  /*9000*/  LEA R63, R9, R36, 0x4 ;  /* 0x00000024093f7211 */ /* 0x002fe200078e20ff */
[----:B------:R-:W-:Y:S03]  /*9010*/  @!P3 STG.E.U16 [R34.64+-0xd00], R77 ;  /* 0xfff3004d2200b986 */ /* 0x000fe6000c101506 */
[C---:B------:R-:W-:Y:S01]  /*9020*/  IADD3 R36, R63.reuse, 0x2, RZ ;  /* 0x000000023f247810 */ /* 0x040fe20007ffe0ff */
[----:B------:R-:W-:Y:S01]  /*9030*/  @!P4 STG.E.U16 [R34.64+-0xcc0], R79 ;  /* 0xfff3404f2200c986 */ /* 0x000fe2000c101506 */
[----:B------:R-:W-:-:S02]  /*9040*/  IADD3 R13, R63, 0x1, RZ ;  /* 0x000000013f0d7810 */ /* 0x000fc40007ffe0ff */
[----:B------:R-:W-:Y:S01]  /*9050*/  LEA.HI.SX32 R37, R36, R63, 0x1b ;  /* 0x0000003f24257211 */ /* 0x000fe200078fdaff */
[----:B------:R-:W-:Y:S01]  /*9060*/  @!P5 STG.E.U16 [R34.64+-0xc80], R81 ;  /* 0xfff380512200d986 */ /* 0x000fe2000c101506 */
[----:B------:R-:W-:Y:S01]  /*9070*/  FADD.FTZ R36, R7, R86 ;  /* 0x0000005607247221 */ /* 0x000fe20000010000 */
[C---:B0-----:R-:W-:Y:S02]  /*9080*/  IADD3 R38, R63.reuse, 0x3, RZ ;  /* 0x000000033f267810 */ /* 0x041fe40007ffe0ff */
[----:B------:R0:W-:Y:S01]  /*9090*/  @!P6 STG.E.U16 [R34.64+-0xc40], R83 ;  /* 0xfff3c0532200e986 */ /* 0x0001e2000c101506 */
[----:B------:R-:W-:Y:S01]  /*90a0*/  FADD.FTZ R7, R36, R85 ;  /* 0x0000005524077221 */ /* 0x000fe20000010000 */
[C---:B------:R-:W-:Y:S02]  /*90b0*/  IADD3 R39, R63.reuse, 0x4, RZ ;  /* 0x000000043f277810 */ /* 0x040fe40007ffe0ff */
[----:B------:R-:W-:Y:S01]  /*90c0*/  IADD3 R40, R63, 0x5, RZ ;  /* 0x000000053f287810 */ /* 0x000fe20007ffe0ff */
[----:B------:R-:W-:Y:S01]  /*90d0*/  FADD.FTZ R36, R7, R84 ;  /* 0x0000005407247221 */ /* 0x000fe20000010000 */
[----:B------:R-:W-:-:S02]  /*90e0*/  IADD3 R41, R63, 0x6, RZ ;  /* 0x000000063f297810 */ /* 0x000fc40007ffe0ff */
[C---:B------:R-:W-:Y:S01]  /*90f0*/  IADD3 R42, R63.reuse, 0x7, RZ ;  /* 0x000000073f2a7810 */ /* 0x040fe20007ffe0ff */
[----:B------:R-:W-:Y:S01]  /*9100*/  FADD.FTZ R7, R36, R59 ;  /* 0x0000003b24077221 */ /* 0x000fe20000010000 */
[C---:B------:R-:W-:Y:S02]  /*9110*/  IADD3 R43, R63.reuse, 0x8, RZ ;  /* 0x000000083f2b7810 */ /* 0x040fe40007ffe0ff */
[C---:B------:R-:W-:Y:S02]  /*9120*/  IADD3 R44, R63.reuse, 0x9, RZ ;  /* 0x000000093f2c7810 */ /* 0x040fe40007ffe0ff */
[C---:B------:R-:W-:Y:S02]  /*9130*/  IADD3 R45, R63.reuse, 0xa, RZ ;  /* 0x0000000a3f2d7810 */ /* 0x040fe40007ffe0ff */
[C---:B------:R-:W-:Y:S02]  /*9140*/  IADD3 R46, R63.reuse, 0xb, RZ ;  /* 0x0000000b3f2e7810 */ /* 0x040fe40007ffe0ff */
[----:B------:R-:W-:-:S02]  /*9150*/  IADD3 R47, R63, 0xc, RZ ;  /* 0x0000000c3f2f7810 */ /* 0x000fc40007ffe0ff */
[C---:B------:R-:W-:Y:S02]  /*9160*/  IADD3 R60, R63.reuse, 0xd, RZ ;  /* 0x0000000d3f3c7810 */ /* 0x040fe40007ffe0ff */
[C---:B------:R-:W-:Y:S02]  /*9170*/  IADD3 R61, R63.reuse, 0xe, RZ ;  /* 0x0000000e3f3d7810 */ /* 0x040fe40007ffe0ff */
[----:B------:R-:W-:Y:S02]  /*9180*/  IADD3 R62, R63, 0xf, RZ ;  /* 0x0000000f3f3e7810 */ /* 0x000fe40007ffe0ff */
[----:B------:R-:W-:Y:S02]  /*9190*/  LEA.HI.SX32 R13, R13, R63, 0x1b ;  /* 0x0000003f0d0d7211 */ /* 0x000fe400078fdaff */
[----:B------:R-:W-:Y:S01]  /*91a0*/  F2FP.PACK_AB R86, R86, R87 ;  /* 0x000000575656723e */ /* 0x000fe200000000ff */
[----:B------:R-:W-:Y:S01]  /*91b0*/  BAR.SYNC.DEFER_BLOCKING 0x0 ;  /* 0x0000000000007b1d */ /* 0x000fe20000010000 */
[----:B------:R-:W-:-:S02]  /*91c0*/  LEA.HI.SX32 R38, R38, R63, 0x1b ;  /* 0x0000003f26267211 */ /* 0x000fc400078fdaff */
[----:B------:R-:W-:Y:S02]  /*91d0*/  F2FP.PACK_AB R84, R84, R85 ;  /* 0x000000555454723e */ /* 0x000fe400000000ff */
[-C--:B------:R-:W-:Y:S02]  /*91e0*/  LEA.HI.SX32 R39, R39, R63.reuse, 0x1b ;  /* 0x0000003f27277211 */ /* 0x080fe400078fdaff */
[-C--:B------:R-:W-:Y:S02]  /*91f0*/  LEA.HI.SX32 R40, R40, R63.reuse, 0x1b ;  /* 0x0000003f28287211 */ /* 0x080fe400078fdaff */
[-C--:B------:R-:W-:Y:S02]  /*9200*/  LEA.HI.SX32 R41, R41, R63.reuse, 0x1b ;  /* 0x0000003f29297211 */ /* 0x080fe400078fdaff */
[-C--:B------:R-:W-:Y:S02]  /*9210*/  LEA.HI.SX32 R42, R42, R63.reuse, 0x1b ;  /* 0x0000003f2a2a7211 */ /* 0x080fe400078fdaff */
[----:B------:R-:W-:-:S02]  /*9220*/  LEA.HI.SX32 R43, R43, R63, 0x1b ;  /* 0x0000003f2b2b7211 */ /* 0x000fc400078fdaff */
[-C--:B------:R-:W-:Y:S02]  /*9230*/  LEA.HI.SX32 R44, R44, R63.reuse, 0x1b ;  /* 0x0000003f2c2c7211 */ /* 0x080fe400078fdaff */
[-C--:B------:R-:W-:Y:S02]  /*9240*/  LEA.HI.SX32 R45, R45, R63.reuse, 0x1b ;  /* 0x0000003f2d2d7211 */ /* 0x080fe400078fdaff */
[-C--:B------:R-:W-:Y:S02]  /*9250*/  LEA.HI.SX32 R46, R46, R63.reuse, 0x1b ;  /* 0x0000003f2e2e7211 */ /* 0x080fe400078fdaff */
[-C--:B------:R-:W-:Y:S02]  /*9260*/  LEA.HI.SX32 R47, R47, R63.reuse, 0x1b ;  /* 0x0000003f2f2f7211 */ /* 0x080fe400078fdaff */
[-C--:B------:R-:W-:Y:S01]  /*9270*/  LEA.HI.SX32 R60, R60, R63.reuse, 0x1b ;  /* 0x0000003f3c3c7211 */ /* 0x080fe200078fdaff */
[----:B------:R1:W-:Y:S01]  /*9280*/  STS.U16 [R31], R86 ;  /* 0x000000561f007388 */ /* 0x0003e20000000400 */
[----:B------:R-:W-:-:S02]  /*9290*/  LEA.HI.SX32 R61, R61, R63, 0x1b ;  /* 0x0000003f3d3d7211 */ /* 0x000fc400078fdaff */
[----:B------:R-:W-:Y:S02]  /*92a0*/  LEA.HI.SX32 R62, R62, R63, 0x1b ;  /* 0x0000003f3e3e7211 */ /* 0x000fe400078fdaff */
[----:B0-----:R-:W-:Y:S02]  /*92b0*/  PRMT R35, R86, 0x7632, R35 ;  /* 0x0000763256237816 */ /* 0x001fe40000000023 */
[----:B------:R-:W-:Y:S02]  /*92c0*/  SHF.L.U32 R63, R13, 0x1, RZ ;  /* 0x000000010d3f7819 */ /* 0x000fe400000006ff */
[----:B------:R-:W-:Y:S01]  /*92d0*/  F2FP.PACK_AB R59, R58, R59 ;  /* 0x0000003b3a3b723e */ /* 0x000fe200000000ff */
[----:B------:R-:W-:Y:S01]  /*92e0*/  FADD.FTZ R58, R7, R58 ;  /* 0x0000003a073a7221 */ /* 0x000fe20000010000 */
[----:B------:R-:W-:Y:S01]  /*92f0*/  SHF.L.U32 R37, R37, 0x1, RZ ;  /* 0x0000000125257819 */ /* 0x000fe200000006ff */
[----:B------:R0:W-:Y:S01]  /*9300*/  STS.U16 [R63+0x2], R35 ;  /* 0x000002233f007388 */ /* 0x0001e20000000400 */
[----:B------:R-:W-:-:S02]  /*9310*/  PRMT R36, R84, 0x7632, R36 ;  /* 0x0000763254247816 */ /* 0x000fc40000000024 */
[----:B------:R-:W-:Y:S01]  /*9320*/  SHF.L.U32 R38, R38, 0x1, RZ ;  /* 0x0000000126267819 */ /* 0x000fe200000006ff */
[----:B------:R2:W-:Y:S01]  /*9330*/  STS.U16 [R37+0x4], R84 ;  /* 0x0000045425007388 */ /* 0x0005e20000000400 */
[----:B------:R-:W-:Y:S02]  /*9340*/  SHF.L.U32 R39, R39, 0x1, RZ ;  /* 0x0000000127277819 */ /* 0x000fe400000006ff */
[----:B------:R-:W-:Y:S01]  /*9350*/  PRMT R65, R59, 0x7632, R65 ;  /* 0x000076323b417816 */ /* 0x000fe20000000041 */
[----:B------:R-:W-:Y:S01]  /*9360*/  STS.U16 [R38+0x6], R36 ;  /* 0x0000062426007388 */ /* 0x000fe20000000400 */
[----:B------:R-:W-:Y:S02]  /*9370*/  SHF.L.U32 R40, R40, 0x1, RZ ;  /* 0x0000000128287819 */ /* 0x000fe400000006ff */
[----:B------:R-:W-:Y:S01]  /*9380*/  F2FP.PACK_AB R13, R56, R57 ;  /* 0x00000039380d723e */ /* 0x000fe200000000ff */
[----:B------:R-:W-:Y:S01]  /*9390*/  STS.U16 [R39+0x8], R59 ;  /* 0x0000083b27007388 */ /* 0x000fe20000000400 */
[----:B------:R-:W-:Y:S01]  /*93a0*/  SHF.L.U32 R41, R41, 0x1, RZ ;  /* 0x0000000129297819 */ /* 0x000fe200000006ff */
[----:B------:R-:W-:Y:S01]  /*93b0*/  FADD.FTZ R57, R58, R57 ;  /* 0x000000393a397221 */ /* 0x000fe20000010000 */
[----:B-1----:R-:W-:Y:S01]  /*93c0*/  F2FP.PACK_AB R31, R54, R55 ;  /* 0x00000037361f723e */ /* 0x002fe200000000ff */
[----:B------:R-:W-:Y:S01]  /*93d0*/  STS.U16 [R40+0xa], R65 ;  /* 0x00000a4128007388 */ /* 0x000fe20000000400 */
[----:B------:R-:W-:Y:S01]  /*93e0*/  F2FP.PACK_AB R34, R52, R53 ;  /* 0x000000353422723e */ /* 0x000fe200000000ff */
[----:B------:R-:W-:Y:S01]  /*93f0*/  FADD.FTZ R56, R57, R56 ;  /* 0x0000003839387221 */ /* 0x000fe20000010000 */
[----:B0-----:R-:W-:Y:S01]  /*9400*/  PRMT R35, R13, 0x7632, R35 ;  /* 0x000076320d237816 */ /* 0x001fe20000000023 */
[----:B------:R0:W-:Y:S01]  /*9410*/  STS.U16 [R41+0xc], R13 ;  /* 0x00000c0d29007388 */ /* 0x0001e20000000400 */
[----:B------:R-:W-:Y:S01]  /*9420*/  SHF.L.U32 R42, R42, 0x1, RZ ;  /* 0x000000012a2a7819 */ /* 0x000fe200000006ff */
[----:B------:R-:W-:Y:S01]  /*9430*/  FADD.FTZ R55, R56, R55 ;  /* 0x0000003738377221 */ /* 0x000fe20000010000 */
[----:B--2---:R-:W-:-:S02]  /*9440*/  PRMT R37, R31, 0x7610, R37 ;  /* 0x000076101f257816 */ /* 0x004fc40000000025 */
[----:B------:R-:W-:Y:S01]  /*9450*/  SHF.L.U32 R43, R43, 0x1, RZ ;  /* 0x000000012b2b7819 */ /* 0x000fe200000006ff */
[----:B------:R-:W-:Y:S01]  /*9460*/  STS.U16 [R42+0xe], R35 ;  /* 0x00000e232a007388 */ /* 0x000fe20000000400 */
[----:B------:R-:W-:Y:S01]  /*9470*/  PRMT R63, R31, 0x7632, R63 ;  /* 0x000076321f3f7816 */ /* 0x000fe2000000003f */
[----:B------:R-:W-:Y:S01]  /*9480*/  FADD.FTZ R54, R55, R54 ;  /* 0x0000003637367221 */ /* 0x000fe20000010000 */
[----:B------:R-:W-:Y:S01]  /*9490*/  SHF.L.U32 R44, R44, 0x1, RZ ;  /* 0x000000012c2c7819 */ /* 0x000fe200000006ff */
[----:B------:R-:W-:Y:S01]  /*94a0*/  STS.U16 [R43+0x10], R37 ;  /* 0x000010252b007388 */ /* 0x000fe20000000400 */
[----:B0-----:R-:W-:Y:S01]  /*94b0*/  F2FP.PACK_AB R13, R50, R51 ;  /* 0x00000033320d723e */ /* 0x001fe200000000ff */
[----:B------:R-:W-:Y:S01]  /*94c0*/  FADD.FTZ R53, R54, R53 ;  /* 0x0000003536357221 */ /* 0x000fe20000010000 */
[----:B------:R-:W-:Y:S01]  /*94d0*/  SHF.L.U32 R45, R45, 0x1, RZ ;  /* 0x000000012d2d7819 */ /* 0x000fe200000006ff */
[----:B------:R-:W-:Y:S01]  /*94e0*/  STS.U16 [R44+0x12], R63 ;  /* 0x0000123f2c007388 */ /* 0x000fe20000000400 */
[----:B------:R-:W-:Y:S01]  /*94f0*/  F2FP.PACK_AB R31, R48, R49 ;  /* 0x00000031301f723e */ /* 0x000fe200000000ff */
[----:B------:R-:W-:Y:S01]  /*9500*/  FADD.FTZ R52, R53, R52 ;  /* 0x0000003435347221 */ /* 0x000fe20000010000 */
[----:B------:R-:W-:Y:S01]  /*9510*/  PRMT R36, R34, 0x7632, R36 ;  /* 0x0000763222247816 */ /* 0x000fe20000000024 */
[----:B------:R-:W-:Y:S01]  /*9520*/  STS.U16 [R45+0x14], R34 ;  /* 0x000014222d007388 */ /* 0x000fe20000000400 */
[----:B------:R-:W-:Y:S01]  /*9530*/  SHF.L.U32 R46, R46, 0x1, RZ ;  /* 0x000000012e2e7819 */ /* 0x000fe200000006ff */
[----:B------:R-:W-:Y:S01]  /*9540*/  FADD.FTZ R51, R52, R51 ;  /* 0x0000003334337221 */ /* 0x000fe20000010000 */
[----:B------:R-:W-:-:S02]  /*9550*/  PRMT R38, R13, 0x7610, R38 ;  /* 0x000076100d267816 */ /* 0x000fc40000000026 */
[----:B------:R-:W-:Y:S01]  /*9560*/  SHF.L.U32 R47, R47, 0x1, RZ ;  /* 0x000000012f2f7819 */ /* 0x000fe200000006ff */
[----:B------:R-:W-:Y:S01]  /*9570*/  STS.U16 [R46+0x16], R36 ;  /* 0x000016242e007388 */ /* 0x000fe20000000400 */
[----:B------:R-:W-:Y:S01]  /*9580*/  PRMT R40, R13, 0x7632, R40 ;  /* 0x000076320d287816 */ /* 0x000fe20000000028 */
[----:B------:R-:W-:Y:S01]  /*9590*/  FADD.FTZ R50, R51, R50 ;  /* 0x0000003233327221 */ /* 0x000fe20000010000 */
        /* <DEDUP_REMOVED lines=9> */
[----:B------:R-:W-:Y:S04]  /*9630*/  STS.U16 [R61+0x1c], R59 ;  /* 0x00001c3b3d007388 */ /* 0x000fe80000000400 */
[----:B------:R-:W-:Y:S01]  /*9640*/  STS.U16 [R62+0x1e], R65 ;  /* 0x00001e413e007388 */ /* 0x000fe20000000400 */
[----:B------:R-:W-:-:S06]  /*9650*/  NOP ;  /* 0x0000000000007918 */ /* 0x000fcc0000000000 */
[----:B------:R-:W-:Y:S04]  /*9660*/  LDS.U16 R13, [R15] ;  /* 0x000000000f0d7984 */ /* 0x000fe80000000400 */
[----:B------:R0:W-:Y:S04]  /*9670*/  LDS.U16 R31, [R16+0x40] ;  /* 0x00004000101f7984 */ /* 0x0001e80000000400 */
[----:B------:R-:W-:Y:S04]  /*9680*/  LDS.U16 R35, [R17+0x80] ;  /* 0x0000800011237984 */ /* 0x000fe80000000400 */
[----:B------:R-:W-:Y:S01]  /*9690*/  LDS.U16 R37, [R18+0xc0] ;  /* 0x0000c00012257984 */ /* 0x000fe20000000400 */
[----:B0-----:R-:W-:-:S03]  /*96a0*/  IMAD R16, R2, c[0x0][0x2f8], RZ ;  /* 0x0000be0002107a24 */ /* 0x001fc600078e02ff */
[----:B------:R0:W-:Y:S04]  /*96b0*/  LDS.U16 R39, [R19+0x100] ;  /* 0x0001000013277984 */ /* 0x0001e80000000400 */
[----:B------:R1:W-:Y:S04]  /*96c0*/  LDS.U16 R41, [R20+0x140] ;  /* 0x0001400014297984 */ /* 0x0003e80000000400 */
[----:B------:R-:W-:Y:S01]  /*96d0*/  LDS.U16 R21, [R21+0x180] ;  /* 0x0001800015157984 */ /* 0x000fe20000000400 */
[----:B0-----:R-:W-:-:S03]  /*96e0*/  IMAD R19, R5, c[0x0][0x2fc], R16 ;  /* 0x0000bf0005137a24 */ /* 0x001fc600078e0210 */
[----:B------:R-:W-:Y:S01]  /*96f0*/  LDS.U16 R43, [R22+0x1c0] ;  /* 0x0001c000162b7984 */ /* 0x000fe20000000400 */
[----:B-1----:R-:W-:-:S03]  /*9700*/  IADD3 R20, P1, R14, -0x7e0, RZ ;  /* 0xfffff8200e147810 */ /* 0x002fc60007f3e0ff */
[----:B------:R-:W-:Y:S01]  /*9710*/  LDS.U16 R23, [R23+0x200] ;  /* 0x0002000017177984 */ /* 0x000fe20000000400 */
[----:B------:R-:W-:-:S03]  /*9720*/  IADD3.X R49, R64, -0x1, RZ, P1, !PT ;  /* 0xffffffff40317810 */ /* 0x000fc60000ffe4ff */
        /* <DEDUP_REMOVED lines=10> */
[----:B0-----:R-:W-:Y:S01]  /*97d0*/  ISETP.GE.AND P0, PT, R14, R63, PT ;  /* 0x0000003f0e00720c */ /* 0x001fe20003f06270 */
[----:B------:R-:W-:-:S05]  /*97e0*/  IMAD.WIDE.U32 R14, R5, c[0x0][0x2f8], RZ ;  /* 0x0000be00050e7a25 */ /* 0x000fca00078e00ff */
[----:B------:R-:W-:-:S07]  /*97f0*/  IADD3 R51, R15, R19, RZ ;  /* 0x000000130f337210 */ /* 0x000fce0007ffe0ff */
[----:B------:R-:W-:Y:S05]  /*9800*/  @P0 BRA `(.L_x_42) ;  /* 0x000000b000000947 */ /* 0x000fea0003800000 */
[----:B------:R-:W-:Y:S02]  /*9810*/  MOV R16, R32 ;  /* 0x0000002000107202 */ /* 0x000fe40000000f00 */
[----:B------:R-:W-:Y:S01]  /*9820*/  MOV R17, R33 ;  /* 0x0000002100117202 */ /* 0x000fe20000000f00 */
[----:B------:R-:W-:-:S04]  /*9830*/  IMAD R33, R3, c[0x0][0x300], RZ ;  /* 0x0000c00003217a24 */ /* 0x000fc800078e02ff */
[----:B------:R-:W-:-:S04]  /*9840*/  IMAD.WIDE.U32 R16, R5, c[0x0][0x2f8], R16 ;  /* 0x0000be0005107a25 */ /* 0x000fc800078e0010 */
[----:B------:R-:W-:Y:S01]  /*9850*/  IMAD R33, R0, c[0x0][0x304], R33 ;  /* 0x0000c10000217a24 */ /* 0x000fe200078e0221 */
[----:B------:R-:W-:-:S05]  /*9860*/  IADD3 R17, R19, R17, RZ ;  /* 0x0000001113117210 */ /* 0x000fca0007ffe0ff */
[----:B------:R-:W-:-:S05]  /*9870*/  IMAD.WIDE.U32 R16, R0, c[0x0][0x300], R16 ;  /* 0x0000c00000107a25 */ /* 0x000fca00078e0010 */
[----:B------:R-:W-:Y:S02]  /*9880*/  IADD3 R17, R17, R33, RZ ;  /* 0x0000002111117210 */ /* 0x000fe40007ffe0ff */
[----:B------:R-:W-:-:S04]  /*9890*/  LEA R18, P0, R16, c[0x0][0x340], 0x1 ;  /* 0x0000d00010127a11 */ /* 0x000fc800078008ff */
[----:B------:R-:W-:-:S05]  /*98a0*/  LEA.HI.X R19, R16, c[0x0][0x344], R17, 0x1, P0 ;  /* 0x0000d10010137a11 */ /* 0x000fca00000f0c11 */
[----:B------:R0:W-:Y:S04]  /*98b0*/  STG.E.U16 [R18.64], R13 ;  /* 0x0000000d12007986 */ /* 0x0001e8000c101506 */
.L_x_42:
[----:B------:R-:W-:Y:S05]  /*98c0*/  BSYNC B0 ;  /* 0x0000000000007941 */ /* 0x000fea0003800000 */
.L_x_41:
[----:B------:R-:W-:Y:S01]  /*98d0*/  MOV R15, R51 ;  /* 0x00000033000f7202 */ /* 0x000fe20000000f00 */
[----:B------:R-:W-:Y:S01]  /*98e0*/  IMAD R17, R3, c[0x0][0x300], RZ ;  /* 0x0000c00003117a24 */ /* 0x000fe200078e02ff */
[----:B0-----:R-:W-:Y:S01]  /*98f0*/  LEA R13, P1, R20, c[0x0][0x340], 0x1 ;  /* 0x0000d000140d7a11 */ /* 0x001fe200078208ff */
[----:B------:R-:W-:Y:S01]  /*9900*/  UIADD3 UR12, UP0, UR12, -0x1000, URZ ;  /* 0xfffff0000c0c7890 */ /* 0x000fe2000ff1e03f */
[-C--:B------:R-:W-:Y:S01]  /*9910*/  ISETP.GE.AND P3, PT, R68, R63.reuse, PT ;  /* 0x0000003f4400720c */ /* 0x080fe20003f66270 */
[----:B------:R-:W-:Y:S01]  /*9920*/  IMAD.WIDE.U32 R14, R0, c[0x0][0x300], R14 ;  /* 0x0000c000000e7a25 */ /* 0x000fe200078e000e */
[----:B------:R-:W-:Y:S01]  /*9930*/  LEA.HI.X R16, R20, c[0x0][0x344], R49, 0x1, P1 ;  /* 0x0000d10014107a11 */ /* 0x000fe200008f0c31 */
[----:B------:R-:W-:Y:S01]  /*9940*/  UIADD3 UR8, UP1, UR8, -0x1000, URZ ;  /* 0xfffff00008087890 */ /* 0x000fe2000ff3e03f */
[-C--:B------:R-:W-:Y:S01]  /*9950*/  ISETP.GE.AND P4, PT, R70, R63.reuse, PT ;  /* 0x0000003f4600720c */ /* 0x080fe20003f86270 */
[----:B------:R-:W-:Y:S01]  /*9960*/  IMAD R18, R0, c[0x0][0x304], R17 ;  /* 0x0000c10000127a24 */ /* 0x000fe200078e0211 */
[----:B------:R-:W-:Y:S01]  /*9970*/  IADD3 R17, P0, R91, R14, RZ ;  /* 0x0000000e5b117210 */ /* 0x000fe20007f1e0ff */
[----:B------:R-:W-:Y:S01]  /*9980*/  UIADD3 UR10, UP2, UR10, -0x1000, URZ ;  /* 0xfffff0000a0a7890 */ /* 0x000fe2000ff5e03f */
[----:B------:R-:W-:Y:S01]  /*9990*/  ISETP.GE.AND P5, PT, R72, R63, PT ;  /* 0x0000003f4800720c */ /* 0x000fe20003fa6270 */
[----:B------:R-:W-:Y:S01]  /*99a0*/  UIADD3.X UR13, UR13, -0x1, URZ, UP0, !UPT ;  /* 0xffffffff0d0d7890 */ /* 0x000fe200087fe43f */
[----:B------:R-:W-:Y:S01]  /*99b0*/  IADD3.X R15, R93, R18, R15, P0, !PT ;  /* 0x000000125d0f7210 */ /* 0x000fe200007fe40f */
[----:B------:R-:W-:Y:S01]  /*99c0*/  UIADD3.X UR9, UR9, -0x1, URZ, UP1, !UPT ;  /* 0xffffffff09097890 */ /* 0x000fe20008ffe43f */
[----:B------:R-:W-:Y:S01]  /*99d0*/  LEA R14, P0, R17, R13, 0x1 ;  /* 0x0000000d110e7211 */ /* 0x000fe200078008ff */
[----:B------:R-:W-:Y:S01]  /*99e0*/  UIADD3.X UR11, UR11, -0x1, URZ, UP2, !UPT ;  /* 0xffffffff0b0b7890 */ /* 0x000fe200097fe43f */
[----:B------:R-:W-:-:S02]  /*99f0*/  ISETP.GE.AND P6, PT, R74, R63, PT ;  /* 0x0000003f4a00720c */ /* 0x000fc40003fc6270 */
[----:B------:R-:W-:Y:S02]  /*9a00*/  LEA.HI.X R15, R17, R16, R15, 0x1, P0 ;  /* 0x00000010110f7211 */ /* 0x000fe400000f0c0f */
[-C--:B------:R-:W-:Y:S02]  /*9a10*/  ISETP.GE.AND P1, PT, R78, R63.reuse, PT ;  /* 0x0000003f4e00720c */ /* 0x080fe40003f26270 */
[-C--:B------:R-:W-:Y:S01]  /*9a20*/  ISETP.GE.AND P2, PT, R80, R63.reuse, PT ;  /* 0x0000003f5000720c */ /* 0x080fe20003f46270 */
[----:B------:R0:W-:Y:S01]  /*9a30*/  @!P3 STG.E.U16 [R14.64], R31 ;  /* 0x0000001f0e00b986 */ /* 0x0001e2000c101506 */
[-C--:B------:R-:W-:Y:S02]  /*9a40*/  ISETP.GE.AND P3, PT, R82, R63.reuse, PT ;  /* 0x0000003f5200720c */ /* 0x080fe40003f66270 */
[-C--:B------:R-:W-:Y:S01]  /*9a50*/  ISETP.GE.AND P0, PT, R76, R63.reuse, PT ;  /* 0x0000003f4c00720c */ /* 0x080fe20003f06270 */
[----:B------:R0:W-:Y:S01]  /*9a60*/  @!P4 STG.E.U16 [R14.64+0x40], R35 ;  /* 0x000040230e00c986 */ /* 0x0001e2000c101506 */
[----:B------:R-:W-:-:S02]  /*9a70*/  ISETP.GE.AND P4, PT, R88, R63, PT ;  /* 0x0000003f5800720c */ /* 0x000fc40003f86270 */
[----:B------:R-:W-:Y:S01]  /*9a80*/  IADD3 R11, R11, 0x1, RZ ;  /* 0x000000010b0b7810 */ /* 0x000fe20007ffe0ff */
[----:B------:R0:W-:Y:S01]  /*9a90*/  @!P5 STG.E.U16 [R14.64+0x80], R37 ;  /* 0x000080250e00d986 */ /* 0x0001e2000c101506 */
[----:B------:R-:W-:-:S03]  /*9aa0*/  ISETP.GE.AND P5, PT, R90, R63, PT ;  /* 0x0000003f5a00720c */ /* 0x000fc60003fa6270 */
        /* <DEDUP_REMOVED lines=10> */
[----:B------:R0:W-:Y:S04]  /*9b50*/  @!P4 STG.E.U16 [R14.64+0x200], R45 ;  /* 0x0002002d0e00c986 */ /* 0x0001e8000c101506 */
[----:B------:R0:W-:Y:S04]  /*9b60*/  @!P5 STG.E.U16 [R14.64+0x240], R25 ;  /* 0x000240190e00d986 */ /* 0x0001e8000c101506 */
[----:B------:R0:W-:Y:S04]  /*9b70*/  @!P6 STG.E.U16 [R14.64+0x280], R47 ;  /* 0x0002802f0e00e986 */ /* 0x0001e8000c101506 */
[----:B------:R0:W-:Y:S04]  /*9b80*/  @!P1 STG.E.U16 [R14.64+0x300], R59 ;  /* 0x0003003b0e009986 */ /* 0x0001e8000c101506 */
[----:B------:R0:W-:Y:S04]  /*9b90*/  @!P2 STG.E.U16 [R14.64+0x340], R29 ;  /* 0x0003401d0e00a986 */ /* 0x0001e8000c101506 */
[----:B------:R0:W-:Y:S04]  /*9ba0*/  @!P3 STG.E.U16 [R14.64+0x380], R61 ;  /* 0x0003803d0e00b986 */ /* 0x0001e8000c101506 */
[----:B------:R0:W-:Y:S01]  /*9bb0*/  @!P0 STG.E.U16 [R14.64+0x2c0], R27 ;  /* 0x0002c01b0e008986 */ /* 0x0001e2000c101506 */
[----:B------:R-:W-:-:S13]  /*9bc0*/  ISETP.GT.AND P0, PT, R12, 0x1, PT ;  /* 0x000000010c00780c */ /* 0x000fda0003f04270 */
[----:B0-----:R-:W-:Y:S01]  /*9bd0*/  @!P0 CALL.REL.NOINC `(.L_x_0) ;  /* 0x0000001000008944 */ /* 0x001fe20003c00000 */
[----:B------:R-:W-:Y:S05]  /*9be0*/  BRA `(.L_x_43) ;  /* 0xffff69c000007947 */ /* 0x000fea000383ffff */
.L_x_0:
[----:B------:R-:W-:Y:S02]  /*9bf0*/  ISETP.NE.U32.AND P0, PT, RZ, c[0x0][0x328], PT ;  /* 0x0000ca00ff007a0c */ /* 0x000fe40003f05070 */
[----:B------:R-:W-:Y:S02]  /*9c00*/  ISETP.NE.U32.AND P2, PT, RZ, c[0x0][0x348], PT ;  /* 0x0000d200ff007a0c */ /* 0x000fe40003f45070 */
[----:B------:R-:W-:Y:S02]  /*9c10*/  ISETP.NE.AND.EX P1, PT, RZ, c[0x0][0x32c], PT, P0 ;  /* 0x0000cb00ff007a0c */ /* 0x000fe40003f25300 */
[----:B------:R-:W-:-:S11]  /*9c20*/  ISETP.NE.AND.EX P0, PT, RZ, c[0x0][0x34c], PT, P2 ;  /* 0x0000d300ff007a0c */ /* 0x000fd60003f05320 */
[----:B------:R-:W-:Y:S05]  /*9c30*/  @!P1 BRA `(.L_x_44) ;  /* 0x000001c000009947 */ /* 0x000fea0003800000 */
[----:B------:R-:W0:Y:S01]  /*9c40*/  SHFL.DOWN P1, R5, R6, 0x1, 0x1f ;  /* 0x08201f0006057f89 */ /* 0x000e220000020000 */
[----:B------:R-:W-:Y:S03]  /*9c50*/  BSSY B0, `(.L_x_44) ;  /* 0x000001a000007945 */ /* 0x000fe60003800000 */
[----:B------:R-:W4:Y:S04]  /*9c60*/  S2R R8, SR_LANEID ;  /* 0x0000000000087919 */ /* 0x000f280000000000 */
[----:B------:R-:W5:Y:S01]  /*9c70*/  S2R R10, SR_TID.X ;  /* 0x00000000000a7919 */ /* 0x000f620000002100 */
[----:B0-----:R-:W-:Y:S01]  /*9c80*/  @P1 FADD R5, R5, R6 ;  /* 0x0000000605051221 */ /* 0x001fe20000000000 */
[----:B----4-:R-:W-:-:S04]  /*9c90*/  ISETP.NE.AND P2, PT, R8, RZ, PT ;  /* 0x000000ff0800720c */ /* 0x010fc80003f45270 */
[----:B------:R-:W0:Y:S09]  /*9ca0*/  SHFL.DOWN P1, R2, R5, 0x2, 0x1f ;  /* 0x08401f0005027f89 */ /* 0x000e320000020000 */
[----:B--2--5:R-:W-:-:S04]  /*9cb0*/  @!P2 SHF.R.S32.HI R13, RZ, 0x1f, R10 ;  /* 0x0000001fff0da819 */ /* 0x024fc8000001140a */
[----:B------:R-:W-:-:S04]  /*9cc0*/  @!P2 LEA.HI R13, R13, R10, RZ, 0x5 ;  /* 0x0000000a0d0da211 */ /* 0x000fc800078f28ff */
[----:B------:R-:W-:Y:S01]  /*9cd0*/  @!P2 SHF.R.S32.HI R6, RZ, 0x5, R13 ;  /* 0x00000005ff06a819 */ /* 0x000fe2000001140d */
[----:B0-----:R-:W-:-:S05]  /*9ce0*/  @P1 FADD R2, R5, R2 ;  /* 0x0000000205021221 */ /* 0x001fca0000000000 */
[----:B------:R-:W0:Y:S02]  /*9cf0*/  SHFL.DOWN P1, R9, R2, 0x4, 0x1f ;  /* 0x08801f0002097f89 */ /* 0x000e240000020000 */
[----:B0-----:R-:W-:-:S05]  /*9d00*/  @P1 FADD R9, R2, R9 ;  /* 0x0000000902091221 */ /* 0x001fca0000000000 */
[----:B------:R-:W0:Y:S02]  /*9d10*/  SHFL.DOWN P1, R4, R9, 0x8, 0x1f ;  /* 0x09001f0009047f89 */ /* 0x000e240000020000 */
[----:B0-----:R-:W-:-:S05]  /*9d20*/  @P1 FADD R4, R9, R4 ;  /* 0x0000000409041221 */ /* 0x001fca0000000000 */
[----:B------:R-:W0:Y:S02]  /*9d30*/  SHFL.DOWN P1, R11, R4, 0x10, 0x1f ;  /* 0x0a001f00040b7f89 */ /* 0x000e240000020000 */
[----:B0-----:R-:W-:Y:S01]  /*9d40*/  @P1 FADD R11, R4, R11 ;  /* 0x0000000b040b1221 */ /* 0x001fe20000000000 */
[----:B------:R-:W-:-:S04]  /*9d50*/  ISETP.NE.AND P1, PT, R10, RZ, PT ;  /* 0x000000ff0a00720c */ /* 0x000fc80003f25270 */
[----:B------:R0:W-:Y:S04]  /*9d60*/  @!P2 STS [R6.X4+0x1094], R11 ;  /* 0x0010940b0600a388 */ /* 0x0001e80000004800 */
[----:B------:R-:W-:Y:S06]  /*9d70*/  BAR.SYNC.DEFER_BLOCKING 0x0 ;  /* 0x0000000000007b1d */ /* 0x000fec0000010000 */
[----:B------:R-:W-:Y:S05]  /*9d80*/  @P1 BRA `(.L_x_45) ;  /* 0x0000006000001947 */ /* 0x000fea0003800000 */
[----:B0-----:R-:W0:Y:S04]  /*9d90*/  @!P1 LDS.64 R4, [0x1098] ;  /* 0x00109800ff049984 */ /* 0x001e280000000a00 */
[----:B------:R-:W2:Y:S01]  /*9da0*/  @!P1 LDS R9, [0x10a0] ;  /* 0x0010a000ff099984 */ /* 0x000ea20000000800 */
[----:B0-----:R-:W-:-:S04]  /*9db0*/  @!P1 FADD.FTZ R4, R11, R4 ;  /* 0x000000040b049221 */ /* 0x001fc80000010000 */
[----:B------:R-:W-:-:S04]  /*9dc0*/  @!P1 FADD.FTZ R4, R5, R4 ;  /* 0x0000000405049221 */ /* 0x000fc80000010000 */
[----:B--2---:R-:W-:-:S05]  /*9dd0*/  @!P1 FADD.FTZ R11, R4, R9 ;  /* 0x00000009040b9221 */ /* 0x004fca0000010000 */
[----:B------:R0:W-:Y:S02]  /*9de0*/  RED.E.ADD.F32.FTZ.RN.STRONG.GPU [R206.64], R11 ;  /* 0x0000000bce00798e */ /* 0x0001e4000c10e786 */
.L_x_45:
[----:B0-----:R-:W-:Y:S05]  /*9df0*/  BSYNC B0 ;  /* 0x0000000000007941 */ /* 0x001fea0003800000 */
.L_x_44:
[----:B------:R-:W-:Y:S01]  /*9e00*/  BSSY B0, `(.L_x_46) ;  /* 0x0000020000007945 */ /* 0x000fe20003800000 */
[----:B------:R-:W-:Y:S05]  /*9e10*/  @!P0 BRA `(.L_x_47) ;  /* 0x000001d000008947 */ /* 0x000fea0003800000 */
[----:B------:R-:W-:Y:S06]  /*9e20*/  BAR.SYNC.DEFER_BLOCKING 0x0 ;  /* 0x0000000000007b1d */ /* 0x000fec0000010000 */
[----:B------:R-:W0:Y:S04]  /*9e30*/  SHFL.DOWN P0, R2, R7, 0x1, 0x1f ;  /* 0x08201f0007027f89 */ /* 0x000e280000000000 */
[----:B------:R-:W4:Y:S04]  /*9e40*/  S2R R8, SR_LANEID ;  /* 0x0000000000087919 */ /* 0x000f280000000000 */
[----:B------:R-:W5:Y:S01]  /*9e50*/  S2R R21, SR_TID.X ;  /* 0x0000000000157919 */ /* 0x000f620000002100 */
[----:B0-----:R-:W-:Y:S01]  /*9e60*/  @P0 FADD R2, R2, R7 ;  /* 0x0000000702020221 */ /* 0x001fe20000000000 */
[----:B----4-:R-:W-:-:S04]  /*9e70*/  ISETP.NE.AND P1, PT, R8, RZ, PT ;  /* 0x000000ff0800720c */ /* 0x010fc80003f25270 */
[----:B------:R-:W0:Y:S09]  /*9e80*/  SHFL.DOWN P0, R5, R2, 0x2, 0x1f ;  /* 0x08401f0002057f89 */ /* 0x000e320000000000 */
[----:B-----5:R-:W-:-:S04]  /*9e90*/  @!P1 SHF.R.S32.HI R8, RZ, 0x1f, R21 ;  /* 0x0000001fff089819 */ /* 0x020fc80000011415 */
        /* <DEDUP_REMOVED lines=14> */
[----:B------:R-:W4:Y:S01]  /*9f80*/  @!P0 LDS R7, [0x10a0] ;  /* 0x0010a000ff078984 */ /* 0x000f220000000800 */
[----:B0-----:R-:W-:-:S04]  /*9f90*/  @!P0 FADD.FTZ R4, R6, R4 ;  /* 0x0000000406048221 */ /* 0x001fc80000010000 */
[----:B------:R-:W-:-:S04]  /*9fa0*/  @!P0 FADD.FTZ R4, R5, R4 ;  /* 0x0000000405048221 */ /* 0x000fc80000010000 */
[----:B----4-:R-:W-:-:S05]  /*9fb0*/  @!P0 FADD.FTZ R6, R4, R7 ;  /* 0x0000000704068221 */ /* 0x010fca0000010000 */
[----:B------:R0:W-:Y:S01]  /*9fc0*/  RED.E.ADD.F32.FTZ.RN.STRONG.GPU [R204.64], R6 ;  /* 0x00000006cc00798e */ /* 0x0001e2000c10e786 */
[----:B------:R-:W-:Y:S01]  /*9fd0*/  HFMA2.MMA R21, -RZ, RZ, 0, 0 ;  /* 0x00000000ff157435 */ /* 0x000fe200000001ff */
[----:B------:R-:W-:Y:S05]  /*9fe0*/  BRA `(.L_x_48) ;  /* 0x0000001000007947 */ /* 0x000fea0003800000 */
.L_x_47:
[----:B------:R-:W0:Y:S02]  /*9ff0*/  S2R R21, SR_TID.X ;  /* 0x0000000000157919 */ /* 0x000e240000002100 */
.L_x_48:
[----:B0-----:R-:W-:Y:S05]  /*a000*/  BSYNC B0 ;  /* 0x0000000000007941 */ /* 0x001fea0003800000 */
.L_x_46:
[----:B------:R-:W-:-:S13]  /*a010*/  ISETP.GE.AND P0, PT, R21, c[0x0][0x16c], PT ;  /* 0x00005b0015007a0c */ /* 0x000fda0003f06270 */
[----:B------:R-:W-:Y:S05]  /*a020*/  @P0 EXIT ;  /* 0x000000000000094d */ /* 0x000fea0003800000 */
[C---:B------:R-:W-:Y:S02]  /*a030*/  IMAD R19, R3.reuse, c[0x0][0x1b8], RZ ;  /* 0x00006e0003137a24 */ /* 0x040fe400078e02ff */
[C---:B------:R-:W-:Y:S02]  /*a040*/  IMAD R5, R3.reuse, c[0x0][0x288], RZ ;  /* 0x0000a20003057a24 */ /* 0x040fe400078e02ff */
[C---:B--2---:R-:W-:Y:S02]  /*a050*/  IMAD R13, R3.reuse, c[0x0][0x2c8], RZ ;  /* 0x0000b200030d7a24 */ /* 0x044fe400078e02ff */
[C---:B------:R-:W-:Y:S02]  /*a060*/  IMAD R15, R3.reuse, c[0x0][0x2a8], RZ ;  /* 0x0000aa00030f7a24 */ /* 0x040fe400078e02ff */
[----:B------:R-:W-:Y:S02]  /*a070*/  IMAD R23, R3, c[0x0][0x198], RZ ;  /* 0x0000660003177a24 */ /* 0x000fe400078e02ff */
[----:B------:R-:W-:-:S02]  /*a080*/  IMAD R3, R0, c[0x0][0x1bc], R19 ;  /* 0x00006f0000037a24 */ /* 0x000fc400078e0213 */
[----:B------:R-:W-:-:S04]  /*a090*/  IMAD.WIDE.U32 R6, R0, c[0x0][0x288], RZ ;  /* 0x0000a20000067a25 */ /* 0x000fc800078e00ff */
[----:B------:R-:W-:-:S04]  /*a0a0*/  IMAD.WIDE.U32 R8, R0, c[0x0][0x2c8], RZ ;  /* 0x0000b20000087a25 */ /* 0x000fc800078e00ff */
[----:B------:R-:W-:-:S04]  /*a0b0*/  IMAD.WIDE.U32 R10, R0, c[0x0][0x2a8], RZ ;  /* 0x0000aa00000a7a25 */ /* 0x000fc800078e00ff */
[----:B------:R-:W-:-:S04]  /*a0c0*/  IMAD.WIDE.U32 R16, R0, c[0x0][0x1b8], RZ ;  /* 0x00006e0000107a25 */ /* 0x000fc800078e00ff */
[C---:B------:R-:W-:Y:S01]  /*a0d0*/  IMAD R5, R0.reuse, c[0x0][0x28c], R5 ;  /* 0x0000a30000057a24 */ /* 0x040fe200078e0205 */
[----:B------:R-:W-:Y:S01]  /*a0e0*/  IADD3 R39, R17, R3, RZ ;  /* 0x0000000311277210 */ /* 0x000fe20007ffe0ff */
[C---:B------:R-:W-:Y:S02]  /*a0f0*/  IMAD R13, R0.reuse, c[0x0][0x2cc], R13 ;  /* 0x0000b300000d7a24 */ /* 0x040fe400078e020d */
[C---:B------:R-:W-:Y:S01]  /*a100*/  IMAD R15, R0.reuse, c[0x0][0x2ac], R15 ;  /* 0x0000ab00000f7a24 */ /* 0x040fe200078e020f */
[----:B------:R-:W-:Y:S01]  /*a110*/  IADD3 R33, R7, R5, RZ ;  /* 0x0000000507217210 */ /* 0x000fe20007ffe0ff */
[C---:B------:R-:W-:Y:S01]  /*a120*/  IMAD R23, R0.reuse, c[0x0][0x19c], R23 ;  /* 0x0000670000177a24 */ /* 0x040fe200078e0217 */
[----:B------:R-:W-:Y:S01]  /*a130*/  IADD3 R31, R9, R13, RZ ;  /* 0x0000000d091f7210 */ /* 0x000fe20007ffe0ff */
[----:B------:R-:W-:Y:S01]  /*a140*/  IMAD.WIDE.U32 R18, R0, c[0x0][0x198], RZ ;  /* 0x0000660000127a25 */ /* 0x000fe200078e00ff */
[----:B------:R-:W-:-:S04]  /*a150*/  IADD3 R29, R11, R15, RZ ;  /* 0x0000000f0b1d7210 */ /* 0x000fc80007ffe0ff */
[----:B------:R-:W-:Y:S02]  /*a160*/  IADD3 R41, R19, R23, RZ ;  /* 0x0000001713297210 */ /* 0x000fe40007ffe0ff */
.L_x_49:
[----:B0-----:R-:W0:Y:S01]  /*a170*/  LDS.64 R22, [R21.X8+0x4910] ;  /* 0x0049100015167984 */ /* 0x001e220000008a00 */
[----:B------:R-:W-:Y:S01]  /*a180*/  SHF.R.S32.HI R0, RZ, 0x1f, R21 ;  /* 0x0000001fff007819 */ /* 0x000fe20000011415 */
[----:B------:R-:W-:Y:S01]  /*a190*/  YIELD ;  /* 0x0000000000007946 */ /* 0x000fe20003800000 */
[----:B------:R-:W-:Y:S01]  /*a1a0*/  MOV R2, R6 ;  /* 0x0000000600027202 */ /* 0x000fe20000000f00 */
[----:B------:R-:W2:Y:S01]  /*a1b0*/  LDS.64 R24, [R21.X8+0x5110] ;  /* 0x0051100015187984 */ /* 0x000ea20000008a00 */
[----:B------:R-:W-:Y:S01]  /*a1c0*/  MOV R3, R33 ;  /* 0x0000002100037202 */ /* 0x000fe20000000f00 */
[C---:B------:R-:W-:Y:S01]  /*a1d0*/  IMAD R14, R0.reuse, c[0x0][0x290], RZ ;  /* 0x0000a400000e7a24 */ /* 0x040fe200078e02ff */
[----:B------:R-:W-:Y:S01]  /*a1e0*/  MOV R12, R16 ;  /* 0x00000010000c7202 */ /* 0x000fe20000000f00 */
[----:B------:R-:W-:Y:S01]  /*a1f0*/  IMAD R20, R0, c[0x0][0x1c0], RZ ;  /* 0x0000700000147a24 */ /* 0x000fe200078e02ff */
[----:B------:R-:W-:Y:S01]  /*a200*/  MOV R13, R39 ;  /* 0x00000027000d7202 */ /* 0x000fe20000000f00 */
[----:B------:R-:W-:-:S04]  /*a210*/  IMAD.WIDE.U32 R4, R21, c[0x0][0x290], R2 ;  /* 0x0000a40015047a25 */ /* 0x000fc800078e0002 */
[C---:B------:R-:W-:Y:S01]  /*a220*/  IMAD R3, R21.reuse, c[0x0][0x294], R14 ;  /* 0x0000a50015037a24 */ /* 0x040fe200078e020e */
[----:B------:R-:W-:Y:S01]  /*a230*/  LEA R2, P0, R4, c[0x0][0x310], 0x3 ;  /* 0x0000c40004027a11 */ /* 0x000fe200078018ff */
[----:B------:R-:W-:-:S03]  /*a240*/  IMAD.WIDE.U32 R12, R21, c[0x0][0x1c0], R12 ;  /* 0x00007000150c7a25 */ /* 0x000fc600078e000c */
[----:B------:R-:W-:Y:S01]  /*a250*/  IADD3 R3, R5, R3, RZ ;  /* 0x0000000305037210 */ /* 0x000fe20007ffe0ff */
[----:B------:R-:W-:Y:S01]  /*a260*/  IMAD R15, R21, c[0x0][0x1c4], R20 ;  /* 0x00007100150f7a24 */ /* 0x000fe200078e0214 */
[----:B------:R-:W-:Y:S02]  /*a270*/  LEA R14, P1, R12, c[0x0][0x230], 0x3 ;  /* 0x00008c000c0e7a11 */ /* 0x000fe400078218ff */
[----:B------:R-:W-:Y:S02]  /*a280*/  LEA.HI.X R3, R4, c[0x0][0x314], R3, 0x3, P0 ;  /* 0x0000c50004037a11 */ /* 0x000fe400000f1c03 */
[----:B------:R-:W-:-:S04]  /*a290*/  IADD3 R5, R13, R15, RZ ;  /* 0x0000000f0d057210 */ /* 0x000fc80007ffe0ff */
[----:B------:R-:W-:Y:S01]  /*a2a0*/  LEA.HI.X R15, R12, c[0x0][0x234], R5, 0x3, P1 ;  /* 0x00008d000c0f7a11 */ /* 0x000fe200008f1c05 */
[----:B0-----:R-:W-:Y:S04]  /*a2b0*/  RED.E.ADD.F32.FTZ.RN.STRONG.GPU [R2.64], R22 ;  /* 0x000000160200798e */ /* 0x001fe8000c10e786 */
[----:B------:R0:W-:Y:S04]  /*a2c0*/  RED.E.ADD.F32.FTZ.RN.STRONG.GPU [R2.64+0x4], R23 ;  /* 0x000004170200798e */ /* 0x0001e8000c10e786 */
[----:B------:R4:W2:Y:S01]  /*a2d0*/  LDG.E.64 R26, [R14.64] ;  /* 0x000000060e1a7981 */ /* 0x0008a2000c1e1b00 */
[C---:B------:R-:W-:Y:S01]  /*a2e0*/  IMAD R20, R0.reuse, c[0x0][0x2b0], RZ ;  /* 0x0000ac0000147a24 */ /* 0x040fe200078e02ff */
[----:B------:R-:W-:Y:S01]  /*a2f0*/  MOV R12, R18 ;  /* 0x00000012000c7202 */ /* 0x000fe20000000f00 */
[----:B------:R-:W-:Y:S01]  /*a300*/  IMAD R28, R0, c[0x0][0x1a0], RZ ;  /* 0x00006800001c7a24 */ /* 0x000fe200078e02ff */
[----:B------:R-:W-:Y:S01]  /*a310*/  MOV R13, R41 ;  /* 0x00000029000d7202 */ /* 0x000fe20000000f00 */
[----:B------:R-:W-:-:S02]  /*a320*/  IMAD R35, R21, c[0x0][0x2b4], R20 ;  /* 0x0000ad0015237a24 */ /* 0x000fc400078e0214 */
[C---:B------:R-:W-:Y:S01]  /*a330*/  IMAD R37, R21.reuse, c[0x0][0x1a4], R28 ;  /* 0x0000690015257a24 */ /* 0x040fe200078e021c */
[----:B0-----:R-:W-:Y:S01]  /*a340*/  MOV R2, R10 ;  /* 0x0000000a00027202 */ /* 0x001fe20000000f00 */
[----:B------:R-:W-:Y:S01]  /*a350*/  IMAD.WIDE.U32 R12, R21, c[0x0][0x1a0], R12 ;  /* 0x00006800150c7a25 */ /* 0x000fe200078e000c */
[----:B------:R-:W-:-:S04]  /*a360*/  MOV R3, R29 ;  /* 0x0000001d00037202 */ /* 0x000fc80000000f00 */
[----:B----4-:R-:W-:Y:S01]  /*a370*/  LEA R14, P1, R12, c[0x0][0x228], 0x3 ;  /* 0x00008a000c0e7a11 */ /* 0x010fe200078218ff */
[----:B------:R-:W-:Y:S01]  /*a380*/  IMAD.WIDE.U32 R4, R21, c[0x0][0x2b0], R2 ;  /* 0x0000ac0015047a25 */ /* 0x000fe200078e0002 */
[----:B------:R-:W-:-:S04]  /*a390*/  IADD3 R13, R13, R37, RZ ;  /* 0x000000250d0d7210 */ /* 0x000fc80007ffe0ff */
[----:B------:R-:W-:Y:S02]  /*a3a0*/  IADD3 R3, R5, R35, RZ ;  /* 0x0000002305037210 */ /* 0x000fe40007ffe0ff */
[----:B------:R-:W-:Y:S02]  /*a3b0*/  LEA R2, P0, R4, c[0x0][0x318], 0x3 ;  /* 0x0000c60004027a11 */ /* 0x000fe400078018ff */
[----:B------:R-:W-:Y:S02]  /*a3c0*/  LEA.HI.X R15, R12, c[0x0][0x22c], R13, 0x3, P1 ;  /* 0x00008b000c0f7a11 */ /* 0x000fe400008f1c0d */
[----:B------:R-:W-:Y:S01]  /*a3d0*/  LEA.HI.X R3, R4, c[0x0][0x31c], R3, 0x3, P0 ;  /* 0x0000c70004037a11 */ /* 0x000fe200000f1c03 */
[-C--:B--2---:R-:W-:Y:S02]  /*a3e0*/  FMUL.FTZ R5, R25, R27.reuse ;  /* 0x0000001b19057220 */ /* 0x084fe40000410000 */
[C---:B------:R-:W-:Y:S02]  /*a3f0*/  FMUL.FTZ R27, R24.reuse, R27 ;  /* 0x0000001b181b7220 */ /* 0x040fe40000410000 */
[----:B------:R-:W-:-:S02]  /*a400*/  FFMA.FTZ R23, R24, R26, R5 ;  /* 0x0000001a18177223 */ /* 0x000fc40000010005 */
[----:B------:R-:W-:-:S03]  /*a410*/  FFMA.FTZ R27, R25, R26, -R27 ;  /* 0x0000001a191b7223 */ /* 0x000fc6000001081b */
[----:B------:R-:W-:Y:S04]  /*a420*/  RED.E.ADD.F32.FTZ.RN.STRONG.GPU [R2.64], R23 ;  /* 0x000000170200798e */ /* 0x000fe8000c10e786 */
[----:B------:R0:W-:Y:S04]  /*a430*/  RED.E.ADD.F32.FTZ.RN.STRONG.GPU [R2.64+0x4], R27 ;  /* 0x0000041b0200798e */ /* 0x0001e8000c10e786 */
[----:B------:R-:W2:Y:S01]  /*a440*/  LDG.E.64 R14, [R14.64] ;  /* 0x000000060e0e7981 */ /* 0x000ea2000c1e1b00 */
[----:B------:R-:W-:-:S04]  /*a450*/  IMAD R0, R0, c[0x0][0x2d0], RZ ;  /* 0x0000b40000007a24 */ /* 0x000fc800078e02ff */
[----:B------:R-:W-:Y:S01]  /*a460*/  IMAD R5, R21, c[0x0][0x2d4], R0 ;  /* 0x0000b50015057a24 */ /* 0x000fe200078e0200 */
[----:B0-----:R-:W-:Y:S02]  /*a470*/  MOV R2, R8 ;  /* 0x0000000800027202 */ /* 0x001fe40000000f00 */
[----:B------:R-:W-:-:S05]  /*a480*/  MOV R3, R31 ;  /* 0x0000001f00037202 */ /* 0x000fca0000000f00 */
[C---:B------:R-:W-:Y:S01]  /*a490*/  IMAD.WIDE.U32 R12, R21.reuse, c[0x0][0x2d0], R2 ;  /* 0x0000b400150c7a25 */ /* 0x040fe200078e0002 */
[----:B------:R-:W-:-:S04]  /*a4a0*/  IADD3 R21, R21, c[0x0][0x0], RZ ;  /* 0x0000000015157a10 */ /* 0x000fc80007ffe0ff */
[----:B------:R-:W-:Y:S02]  /*a4b0*/  LEA R4, P0, R12, c[0x0][0x320], 0x3 ;  /* 0x0000c8000c047a11 */ /* 0x000fe400078018ff */
[----:B------:R-:W-:-:S04]  /*a4c0*/  IADD3 R5, R13, R5, RZ ;  /* 0x000000050d057210 */ /* 0x000fc80007ffe0ff */
[----:B------:R-:W-:Y:S02]  /*a4d0*/  LEA.HI.X R5, R12, c[0x0][0x324], R5, 0x3, P0 ;  /* 0x0000c9000c057a11 */ /* 0x000fe400000f1c05 */
[----:B------:R-:W-:Y:S01]  /*a4e0*/  ISETP.GE.AND P0, PT, R21, c[0x0][0x16c], PT ;  /* 0x00005b0015007a0c */ /* 0x000fe20003f06270 */
[CC--:B--2---:R-:W-:Y:S02]  /*a4f0*/  FMUL.FTZ R13, R25.reuse, R15.reuse ;  /* 0x0000000f190d7220 */ /* 0x0c4fe40000410000 */
[C---:B------:R-:W-:Y:S02]  /*a500*/  FMUL.FTZ R0, R24.reuse, R15 ;  /* 0x0000000f18007220 */ /* 0x040fe40000410000 */
[-C--:B------:R-:W-:Y:S02]  /*a510*/  FFMA.FTZ R13, R24, R14.reuse, R13 ;  /* 0x0000000e180d7223 */ /* 0x080fe4000001000d */
[----:B------:R-:W-:-:S03]  /*a520*/  FFMA.FTZ R25, R25, R14, -R0 ;  /* 0x0000000e19197223 */ /* 0x000fc60000010800 */
[----:B------:R0:W-:Y:S04]  /*a530*/  RED.E.ADD.F32.FTZ.RN.STRONG.GPU [R4.64], R13 ;  /* 0x0000000d0400798e */ /* 0x0001e8000c10e786 */
[----:B------:R0:W-:Y:S01]  /*a540*/  RED.E.ADD.F32.FTZ.RN.STRONG.GPU [R4.64+0x4], R25 ;  /* 0x000004190400798e */ /* 0x0001e2000c10e786 */
[----:B------:R-:W-:Y:S05]  /*a550*/  @!P0 BRA `(.L_x_49) ;  /* 0xfffffc1000008947 */ /* 0x000fea000383ffff */
[----:B------:R-:W-:Y:S05]  /*a560*/  EXIT ;  /* 0x000000000000794d */ /* 0x000fea0003800000 */
.L_x_6:
[----:B------:R-:W-:Y:S01]  /*a570*/  HFMA2.MMA R69, -RZ, RZ, 0, 5.9604644775390625e-08 ;  /* 0x00000001ff457435 */ /* 0x000fe200000001ff */
[----:B------:R-:W-:Y:S02]  /*a580*/  MOV R70, R66 ;  /* 0x0000004200467202 */ /* 0x000fe40000000f00 */
[----:B------:R-:W-:Y:S02]  /*a590*/  MOV R68, RZ ;  /* 0x000000ff00447202 */ /* 0x000fe40000000f00 */
[----:B------:R-:W-:-:S02]  /*a5a0*/  MOV R67, 0xffffffff ;  /* 0xffffffff00437802 */ /* 0x000fc40000000f00 */
[----:B------:R-:W-:Y:S02]  /*a5b0*/  MOV R64, 0xa5d0 ;  /* 0x0000a5d000407802 */ /* 0x000fe40000000f00 */
[----:B-1---5:R-:W-:Y:S05]  /*a5c0*/  CALL.REL.NOINC `($__internal_2_$__cuda_sm70_shflsync_up) ;  /* 0x00001e5000007944 */ /* 0x022fea0003c00000 */
[----:B-1----:R-:W-:Y:S01]  /*a5d0*/  MOV R71, R67 ;  /* 0x0000004300477202 */ /* 0x002fe20000000f00 */
[----:B0-----:R-:W-:Y:S05]  /*a5e0*/  BRA `(.L_x_50) ;  /* 0xffff98c000007947 */ /* 0x001fea000383ffff */
.L_x_7:
[----:B------:R-:W-:Y:S01]  /*a5f0*/  HFMA2.MMA R69, -RZ, RZ, 0, 5.9604644775390625e-08 ;  /* 0x00000001ff457435 */ /* 0x000fe200000001ff */
[----:B------:R-:W-:Y:S02]  /*a600*/  MOV R70, R76 ;  /* 0x0000004c00467202 */ /* 0x000fe40000000f00 */
[----:B------:R-:W-:Y:S02]  /*a610*/  MOV R68, RZ ;  /* 0x000000ff00447202 */ /* 0x000fe40000000f00 */
[----:B------:R-:W-:Y:S02]  /*a620*/  MOV R67, 0xffffffff ;  /* 0xffffffff00437802 */ /* 0x000fe40000000f00 */
[----:B------:R-:W-:Y:S02]  /*a630*/  MOV R64, 0xa650 ;  /* 0x0000a65000407802 */ /* 0x000fe40000000f00 */
[----:B012--5:R-:W-:Y:S05]  /*a640*/  CALL.REL.NOINC `($__internal_2_$__cuda_sm70_shflsync_up) ;  /* 0x00001dd000007944 */ /* 0x027fea0003c00000 */
[----:B0-----:R-:W-:Y:S01]  /*a650*/  HFMA2.MMA R69, -RZ, RZ, 0, 5.9604644775390625e-08 ;  /* 0x00000001ff457435 */ /* 0x001fe200000001ff */
[----:B-1----:R-:W-:Y:S02]  /*a660*/  MOV R73, R67 ;  /* 0x0000004300497202 */ /* 0x002fe40000000f00 */
[----:B------:R-:W-:-:S02]  /*a670*/  MOV R70, R78 ;  /* 0x0000004e00467202 */ /* 0x000fc40000000f00 */
[----:B------:R-:W-:Y:S02]  /*a680*/  MOV R68, RZ ;  /* 0x000000ff00447202 */ /* 0x000fe40000000f00 */
[----:B------:R-:W-:Y:S02]  /*a690*/  MOV R67, 0xffffffff ;  /* 0xffffffff00437802 */ /* 0x000fe40000000f00 */
[----:B------:R-:W-:Y:S02]  /*a6a0*/  MOV R64, 0xa6c0 ;  /* 0x0000a6c000407802 */ /* 0x000fe40000000f00 */
[----:B------:R-:W-:Y:S05]  /*a6b0*/  CALL.REL.NOINC `($__internal_2_$__cuda_sm70_shflsync_up) ;  /* 0x00001d6000007944 */ /* 0x000fea0003c00000 */
[----:B0-----:R-:W-:Y:S01]  /*a6c0*/  HFMA2.MMA R69, -RZ, RZ, 0, 5.9604644775390625e-08 ;  /* 0x00000001ff457435 */ /* 0x001fe200000001ff */
[----:B-1----:R-:W-:Y:S02]  /*a6d0*/  MOV R75, R67 ;  /* 0x00000043004b7202 */ /* 0x002fe40000000f00 */
[----:B------:R-:W-:Y:S02]  /*a6e0*/  MOV R70, R79 ;  /* 0x0000004f00467202 */ /* 0x000fe40000000f00 */
[----:B------:R-:W-:Y:S02]  /*a6f0*/  MOV R68, RZ ;  /* 0x000000ff00447202 */ /* 0x000fe40000000f00 */
[----:B------:R-:W-:-:S02]  /*a700*/  MOV R67, 0xffffffff ;  /* 0xffffffff00437802 */ /* 0x000fc40000000f00 */
[----:B------:R-:W-:Y:S02]  /*a710*/  MOV R64, 0xa730 ;  /* 0x0000a73000407802 */ /* 0x000fe40000000f00 */
[----:B------:R-:W-:Y:S05]  /*a720*/  CALL.REL.NOINC `($__internal_2_$__cuda_sm70_shflsync_up) ;  /* 0x00001cf000007944 */ /* 0x000fea0003c00000 */
[C---:B01----:R-:W-:Y:S01]  /*a730*/  FMUL.FTZ R68, R76.reuse, R67 ;  /* 0x000000434c447220 */ /* 0x043fe20000410000 */
[----:B------:R-:W-:Y:S01]  /*a740*/  ISETP.GE.AND P0, PT, R9, 0x1, PT ;  /* 0x000000010900780c */ /* 0x000fe20003f06270 */
[C---:B------:R-:W-:Y:S02]  /*a750*/  FMUL.FTZ R70, R76.reuse, R75 ;  /* 0x0000004b4c467220 */ /* 0x040fe40000410000 */
[----:B------:R-:W-:Y:S02]  /*a760*/  FMUL.FTZ R64, R76, R73 ;  /* 0x000000494c407220 */ /* 0x000fe40000410000 */
[----:B------:R-:W-:Y:S01]  /*a770*/  FFMA.FTZ R69, R66, R75, -R68 ;  /* 0x0000004b42457223 */ /* 0x000fe20000010844 */
[----:B------:R-:W-:Y:S01]  /*a780*/  MOV R68, RZ ;  /* 0x000000ff00447202 */ /* 0x000fe20000000f00 */
[----:B------:R-:W-:Y:S02]  /*a790*/  FMUL.FTZ R65, R76, R71 ;  /* 0x000000474c417220 */ /* 0x000fe40000410000 */
[C---:B------:R-:W-:Y:S01]  /*a7a0*/  FFMA.FTZ R70, R66.reuse, R67, R70 ;  /* 0x0000004342467223 */ /* 0x040fe20000010046 */
[----:B------:R-:W-:Y:S01]  /*a7b0*/  MOV R67, 0xffffffff ;  /* 0xffffffff00437802 */ /* 0x000fe20000000f00 */
[----:B------:R-:W-:Y:S01]  /*a7c0*/  FFMA.FTZ R71, R66, R71, -R64 ;  /* 0x0000004742477223 */ /* 0x000fe20000010840 */
[----:B------:R-:W-:Y:S01]  /*a7d0*/  MOV R64, 0xa880 ;  /* 0x0000a88000407802 */ /* 0x000fe20000000f00 */
[----:B------:R-:W-:-:S02]  /*a7e0*/  FADD.FTZ R69, R78, R69 ;  /* 0x000000454e457221 */ /* 0x000fc40000010000 */
[C---:B------:R-:W-:Y:S02]  /*a7f0*/  FADD.FTZ R70, R79.reuse, R70 ;  /* 0x000000464f467221 */ /* 0x040fe40000010000 */
[C---:B------:R-:W-:Y:S01]  /*a800*/  FFMA.FTZ R65, R66.reuse, R73, R65 ;  /* 0x0000004942417223 */ /* 0x040fe20000010041 */
[----:B------:R-:W-:Y:S02]  /*a810*/  FSEL R73, R66, R71, !P0 ;  /* 0x0000004742497208 */ /* 0x000fe40004000000 */
[----:B------:R-:W-:Y:S01]  /*a820*/  FSEL R78, R78, R69, !P0 ;  /* 0x000000454e4e7208 */ /* 0x000fe20004000000 */
[----:B------:R-:W-:Y:S01]  /*a830*/  HFMA2.MMA R69, -RZ, RZ, 0, 1.1920928955078125e-07 ;  /* 0x00000002ff457435 */ /* 0x000fe200000001ff */
[----:B------:R-:W-:Y:S02]  /*a840*/  FSEL R79, R79, R70, !P0 ;  /* 0x000000464f4f7208 */ /* 0x000fe40004000000 */
[----:B------:R-:W-:Y:S02]  /*a850*/  FSEL R76, R76, R65, !P0 ;  /* 0x000000414c4c7208 */ /* 0x000fe40004000000 */
[----:B------:R-:W-:-:S02]  /*a860*/  MOV R70, R73 ;  /* 0x0000004900467202 */ /* 0x000fc40000000f00 */
[----:B------:R-:W-:Y:S05]  /*a870*/  CALL.REL.NOINC `($__internal_2_$__cuda_sm70_shflsync_up) ;  /* 0x00001ba000007944 */ /* 0x000fea0003c00000 */
[----:B0-----:R-:W-:Y:S01]  /*a880*/  HFMA2.MMA R69, -RZ, RZ, 0, 1.1920928955078125e-07 ;  /* 0x00000002ff457435 */ /* 0x001fe200000001ff */
[----:B-1----:R-:W-:-:S02]  /*a890*/  MOV R66, R67 ;  /* 0x0000004300427202 */ /* 0x002fc40000000f00 */
[----:B------:R-:W-:Y:S02]  /*a8a0*/  MOV R70, R76 ;  /* 0x0000004c00467202 */ /* 0x000fe40000000f00 */
[----:B------:R-:W-:Y:S02]  /*a8b0*/  MOV R68, RZ ;  /* 0x000000ff00447202 */ /* 0x000fe40000000f00 */
[----:B------:R-:W-:Y:S02]  /*a8c0*/  MOV R67, 0xffffffff ;  /* 0xffffffff00437802 */ /* 0x000fe40000000f00 */
[----:B------:R-:W-:Y:S02]  /*a8d0*/  MOV R64, 0xa8f0 ;  /* 0x0000a8f000407802 */ /* 0x000fe40000000f00 */
[----:B------:R-:W-:Y:S05]  /*a8e0*/  CALL.REL.NOINC `($__internal_2_$__cuda_sm70_shflsync_up) ;  /* 0x00001b3000007944 */ /* 0x000fea0003c00000 */
[----:B0-----:R-:W-:Y:S01]  /*a8f0*/  HFMA2.MMA R69, -RZ, RZ, 0, 1.1920928955078125e-07 ;  /* 0x00000002ff457435 */ /* 0x001fe200000001ff */
[----:B-1----:R-:W-:Y:S02]  /*a900*/  MOV R71, R67 ;  /* 0x0000004300477202 */ /* 0x002fe40000000f00 */
[----:B------:R-:W-:Y:S02]  /*a910*/  MOV R70, R78 ;  /* 0x0000004e00467202 */ /* 0x000fe40000000f00 */
[----:B------:R-:W-:-:S02]  /*a920*/  MOV R68, RZ ;  /* 0x000000ff00447202 */ /* 0x000fc40000000f00 */
[----:B------:R-:W-:Y:S02]  /*a930*/  MOV R67, 0xffffffff ;  /* 0xffffffff00437802 */ /* 0x000fe40000000f00 */
[----:B------:R-:W-:Y:S02]  /*a940*/  MOV R64, 0xa960 ;  /* 0x0000a96000407802 */ /* 0x000fe40000000f00 */
[----:B------:R-:W-:Y:S05]  /*a950*/  CALL.REL.NOINC `($__internal_2_$__cuda_sm70_shflsync_up) ;  /* 0x00001ac000007944 */ /* 0x000fea0003c00000 */
[----:B0-----:R-:W-:Y:S01]  /*a960*/  HFMA2.MMA R69, -RZ, RZ, 0, 1.1920928955078125e-07 ;  /* 0x00000002ff457435 */ /* 0x001fe200000001ff */
[----:B-1----:R-:W-:Y:S02]  /*a970*/  MOV R72, R67 ;  /* 0x0000004300487202 */ /* 0x002fe40000000f00 */
[----:B------:R-:W-:Y:S02]  /*a980*/  MOV R70, R79 ;  /* 0x0000004f00467202 */ /* 0x000fe40000000f00 */
[----:B------:R-:W-:Y:S02]  /*a990*/  MOV R68, RZ ;  /* 0x000000ff00447202 */ /* 0x000fe40000000f00 */
[----:B------:R-:W-:Y:S02]  /*a9a0*/  MOV R67, 0xffffffff ;  /* 0xffffffff00437802 */ /* 0x000fe40000000f00 */
[----:B------:R-:W-:-:S02]  /*a9b0*/  MOV R64, 0xa9d0 ;  /* 0x0000a9d000407802 */ /* 0x000fc40000000f00 */
[----:B------:R-:W-:Y:S05]  /*a9c0*/  CALL.REL.NOINC `($__internal_2_$__cuda_sm70_shflsync_up) ;  /* 0x00001a5000007944 */ /* 0x000fea0003c00000 */
[----:B------:R-:W-:Y:S01]  /*a9d0*/  ISETP.GE.AND P0, PT, R9, 0x2, PT ;  /* 0x000000020900780c */ /* 0x000fe20003f06270 */
[----:B------:R-:W-:-:S02]  /*a9e0*/  FMUL.FTZ R64, R66, R76 ;  /* 0x0000004c42407220 */ /* 0x000fc40000410000 */
[-C--:B0-----:R-:W-:Y:S02]  /*a9f0*/  FMUL.FTZ R68, R72, R76.reuse ;  /* 0x0000004c48447220 */ /* 0x081fe40000410000 */
[C---:B-1----:R-:W-:Y:S02]  /*aa00*/  FMUL.FTZ R65, R76.reuse, R67 ;  /* 0x000000434c417220 */ /* 0x042fe40000410000 */
[C---:B------:R-:W-:Y:S02]  /*aa10*/  FFMA.FTZ R69, R71.reuse, R73, R64 ;  /* 0x0000004947457223 */ /* 0x040fe40000010040 */
[----:B------:R-:W-:Y:S02]  /*aa20*/  FMUL.FTZ R64, R71, R76 ;  /* 0x0000004c47407220 */ /* 0x000fe40000410000 */
[----:B------:R-:W-:Y:S01]  /*aa30*/  FFMA.FTZ R68, R73, R67, R68 ;  /* 0x0000004349447223 */ /* 0x000fe20000010044 */
[----:B------:R-:W-:Y:S01]  /*aa40*/  FSEL R76, R76, R69, !P0 ;  /* 0x000000454c4c7208 */ /* 0x000fe20004000000 */
[-C--:B------:R-:W-:Y:S01]  /*aa50*/  FFMA.FTZ R65, R72, R73.reuse, -R65 ;  /* 0x0000004948417223 */ /* 0x080fe20000010841 */
[----:B------:R-:W-:Y:S01]  /*aa60*/  HFMA2.MMA R69, -RZ, RZ, 0, 2.384185791015625e-07 ;  /* 0x00000004ff457435 */ /* 0x000fe200000001ff */
[----:B------:R-:W-:Y:S01]  /*aa70*/  @P0 FFMA.FTZ R73, R66, R73, -R64 ;  /* 0x0000004942490223 */ /* 0x000fe20000010840 */
[----:B------:R-:W-:Y:S01]  /*aa80*/  MOV R67, 0xffffffff ;  /* 0xffffffff00437802 */ /* 0x000fe20000000f00 */
[----:B------:R-:W-:Y:S01]  /*aa90*/  @P0 FADD.FTZ R79, R79, R68 ;  /* 0x000000444f4f0221 */ /* 0x000fe20000010000 */
[----:B------:R-:W-:Y:S01]  /*aaa0*/  MOV R68, RZ ;  /* 0x000000ff00447202 */ /* 0x000fe20000000f00 */
[----:B------:R-:W-:Y:S01]  /*aab0*/  @P0 FADD.FTZ R78, R78, R65 ;  /* 0x000000414e4e0221 */ /* 0x000fe20000010000 */
[----:B------:R-:W-:-:S02]  /*aac0*/  MOV R70, R73 ;  /* 0x0000004900467202 */ /* 0x000fc40000000f00 */
[----:B------:R-:W-:Y:S02]  /*aad0*/  MOV R64, 0xaaf0 ;  /* 0x0000aaf000407802 */ /* 0x000fe40000000f00 */
[----:B------:R-:W-:Y:S05]  /*aae0*/  CALL.REL.NOINC `($__internal_2_$__cuda_sm70_shflsync_up) ;  /* 0x0000193000007944 */ /* 0x000fea0003c00000 */
[----:B0-----:R-:W-:Y:S01]  /*aaf0*/  HFMA2.MMA R69, -RZ, RZ, 0, 2.384185791015625e-07 ;  /* 0x00000004ff457435 */ /* 0x001fe200000001ff */
[----:B-1----:R-:W-:Y:S02]  /*ab00*/  MOV R66, R67 ;  /* 0x0000004300427202 */ /* 0x002fe40000000f00 */
[----:B------:R-:W-:Y:S02]  /*ab10*/  MOV R70, R76 ;  /* 0x0000004c00467202 */ /* 0x000fe40000000f00 */
[----:B------:R-:W-:Y:S02]  /*ab20*/  MOV R68, RZ ;  /* 0x000000ff00447202 */ /* 0x000fe40000000f00 */
[----:B------:R-:W-:Y:S02]  /*ab30*/  MOV R67, 0xffffffff ;  /* 0xffffffff00437802 */ /* 0x000fe40000000f00 */
[----:B------:R-:W-:Y:S02]  /*ab40*/  MOV R64, 0xab60 ;  /* 0x0000ab6000407802 */ /* 0x000fe40000000f00 */
[----:B------:R-:W-:Y:S05]  /*ab50*/  CALL.REL.NOINC `($__internal_2_$__cuda_sm70_shflsync_up) ;  /* 0x000018c000007944 */ /* 0x000fea0003c00000 */
[----:B0-----:R-:W-:Y:S01]  /*ab60*/  HFMA2.MMA R69, -RZ, RZ, 0, 2.384185791015625e-07 ;  /* 0x00000004ff457435 */ /* 0x001fe200000001ff */
[----:B-1----:R-:W-:-:S02]  /*ab70*/  MOV R71, R67 ;  /* 0x0000004300477202 */ /* 0x002fc40000000f00 */
[----:B------:R-:W-:Y:S02]  /*ab80*/  MOV R70, R78 ;  /* 0x0000004e00467202 */ /* 0x000fe40000000f00 */
[----:B------:R-:W-:Y:S02]  /*ab90*/  MOV R68, RZ ;  /* 0x000000ff00447202 */ /* 0x000fe40000000f00 */
[----:B------:R-:W-:Y:S02]  /*aba0*/  MOV R67, 0xffffffff ;  /* 0xffffffff00437802 */ /* 0x000fe40000000f00 */
[----:B------:R-:W-:Y:S02]  /*abb0*/  MOV R64, 0xabd0 ;  /* 0x0000abd000407802 */ /* 0x000fe40000000f00 */
[----:B------:R-:W-:Y:S05]  /*abc0*/  CALL.REL.NOINC `($__internal_2_$__cuda_sm70_shflsync_up) ;  /* 0x0000185000007944 */ /* 0x000fea0003c00000 */
[----:B0-----:R-:W-:Y:S01]  /*abd0*/  HFMA2.MMA R69, -RZ, RZ, 0, 2.384185791015625e-07 ;  /* 0x00000004ff457435 */ /* 0x001fe200000001ff */
[----:B-1----:R-:W-:Y:S02]  /*abe0*/  MOV R72, R67 ;  /* 0x0000004300487202 */ /* 0x002fe40000000f00 */
[----:B------:R-:W-:Y:S02]  /*abf0*/  MOV R70, R79 ;  /* 0x0000004f00467202 */ /* 0x000fe40000000f00 */
[----:B------:R-:W-:-:S02]  /*ac00*/  MOV R68, RZ ;  /* 0x000000ff00447202 */ /* 0x000fc40000000f00 */
[----:B------:R-:W-:Y:S02]  /*ac10*/  MOV R67, 0xffffffff ;  /* 0xffffffff00437802 */ /* 0x000fe40000000f00 */
[----:B------:R-:W-:Y:S02]  /*ac20*/  MOV R64, 0xac40 ;  /* 0x0000ac4000407802 */ /* 0x000fe40000000f00 */
[----:B------:R-:W-:Y:S05]  /*ac30*/  CALL.REL.NOINC `($__internal_2_$__cuda_sm70_shflsync_up) ;  /* 0x000017e000007944 */ /* 0x000fea0003c00000 */
[----:B------:R-:W-:Y:S01]  /*ac40*/  ISETP.GE.AND P0, PT, R9, 0x4, PT ;  /* 0x000000040900780c */ /* 0x000fe20003f06270 */
[-C--:B------:R-:W-:Y:S02]  /*ac50*/  FMUL.FTZ R64, R66, R76.reuse ;  /* 0x0000004c42407220 */ /* 0x080fe40000410000 */
[----:B-1----:R-:W-:Y:S02]  /*ac60*/  FMUL.FTZ R65, R76, R67 ;  /* 0x000000434c417220 */ /* 0x002fe40000410000 */
[-C--:B0-----:R-:W-:Y:S02]  /*ac70*/  FMUL.FTZ R68, R72, R76.reuse ;  /* 0x0000004c48447220 */ /* 0x081fe40000410000 */
[C---:B------:R-:W-:Y:S02]  /*ac80*/  FFMA.FTZ R69, R71.reuse, R73, R64 ;  /* 0x0000004947457223 */ /* 0x040fe40000010040 */
[----:B------:R-:W-:-:S02]  /*ac90*/  FMUL.FTZ R64, R71, R76 ;  /* 0x0000004c47407220 */ /* 0x000fc40000410000 */
[----:B------:R-:W-:Y:S01]  /*aca0*/  FFMA.FTZ R65, R72, R73, -R65 ;  /* 0x0000004948417223 */ /* 0x000fe20000010841 */
[----:B------:R-:W-:Y:S01]  /*acb0*/  FSEL R76, R76, R69, !P0 ;  /* 0x000000454c4c7208 */ /* 0x000fe20004000000 */
[----:B------:R-:W-:Y:S01]  /*acc0*/  FFMA.FTZ R68, R73, R67, R68 ;  /* 0x0000004349447223 */ /* 0x000fe20000010044 */
[----:B------:R-:W-:Y:S01]  /*acd0*/  HFMA2.MMA R69, -RZ, RZ, 0, 4.76837158203125e-07 ;  /* 0x00000008ff457435 */ /* 0x000fe200000001ff */
[----:B------:R-:W-:Y:S01]  /*ace0*/  @P0 FFMA.FTZ R73, R66, R73, -R64 ;  /* 0x0000004942490223 */ /* 0x000fe20000010840 */
[----:B------:R-:W-:Y:S01]  /*acf0*/  MOV R67, 0xffffffff ;  /* 0xffffffff00437802 */ /* 0x000fe20000000f00 */
[----:B------:R-:W-:Y:S01]  /*ad00*/  @P0 FADD.FTZ R79, R79, R68 ;  /* 0x000000444f4f0221 */ /* 0x000fe20000010000 */
[----:B------:R-:W-:Y:S01]  /*ad10*/  MOV R68, RZ ;  /* 0x000000ff00447202 */ /* 0x000fe20000000f00 */
[----:B------:R-:W-:Y:S01]  /*ad20*/  @P0 FADD.FTZ R78, R78, R65 ;  /* 0x000000414e4e0221 */ /* 0x000fe20000010000 */
[----:B------:R-:W-:Y:S02]  /*ad30*/  MOV R70, R73 ;  /* 0x0000004900467202 */ /* 0x000fe40000000f00 */
[----:B------:R-:W-:-:S02]  /*ad40*/  MOV R64, 0xad60 ;  /* 0x0000ad6000407802 */ /* 0x000fc40000000f00 */
[----:B------:R-:W-:Y:S05]  /*ad50*/  CALL.REL.NOINC `($__internal_2_$__cuda_sm70_shflsync_up) ;  /* 0x000016c000007944 */ /* 0x000fea0003c00000 */
[----:B0-----:R-:W-:Y:S01]  /*ad60*/  HFMA2.MMA R69, -RZ, RZ, 0, 4.76837158203125e-07 ;  /* 0x00000008ff457435 */ /* 0x001fe200000001ff */
[----:B-1----:R-:W-:-:S02]  /*ad70*/  MOV R66, R67 ;  /* 0x0000004300427202 */ /* 0x002fc40000000f00 */
[----:B------:R-:W-:Y:S02]  /*ad80*/  MOV R70, R76 ;  /* 0x0000004c00467202 */ /* 0x000fe40000000f00 */
[----:B------:R-:W-:Y:S02]  /*ad90*/  MOV R68, RZ ;  /* 0x000000ff00447202 */ /* 0x000fe40000000f00 */
[----:B------:R-:W-:Y:S02]  /*ada0*/  MOV R67, 0xffffffff ;  /* 0xffffffff00437802 */ /* 0x000fe40000000f00 */
[----:B------:R-:W-:Y:S02]  /*adb0*/  MOV R64, 0xadd0 ;  /* 0x0000add000407802 */ /* 0x000fe40000000f00 */
[----:B------:R-:W-:Y:S05]  /*adc0*/  CALL.REL.NOINC `($__internal_2_$__cuda_sm70_shflsync_up) ;  /* 0x0000165000007944 */ /* 0x000fea0003c00000 */
[----:B0-----:R-:W-:Y:S01]  /*add0*/  HFMA2.MMA R69, -RZ, RZ, 0, 4.76837158203125e-07 ;  /* 0x00000008ff457435 */ /* 0x001fe200000001ff */
[----:B-1----:R-:W-:Y:S02]  /*ade0*/  MOV R71, R67 ;  /* 0x0000004300477202 */ /* 0x002fe40000000f00 */
[----:B------:R-:W-:Y:S02]  /*adf0*/  MOV R70, R78 ;  /* 0x0000004e00467202 */ /* 0x000fe40000000f00 */
[----:B------:R-:W-:-:S02]  /*ae00*/  MOV R68, RZ ;  /* 0x000000ff00447202 */ /* 0x000fc40000000f00 */
[----:B------:R-:W-:Y:S02]  /*ae10*/  MOV R67, 0xffffffff ;  /* 0xffffffff00437802 */ /* 0x000fe40000000f00 */
[----:B------:R-:W-:Y:S02]  /*ae20*/  MOV R64, 0xae40 ;  /* 0x0000ae4000407802 */ /* 0x000fe40000000f00 */
[----:B------:R-:W-:Y:S05]  /*ae30*/  CALL.REL.NOINC `($__internal_2_$__cuda_sm70_shflsync_up) ;  /* 0x000015e000007944 */ /* 0x000fea0003c00000 */
[----:B0-----:R-:W-:Y:S01]  /*ae40*/  HFMA2.MMA R69, -RZ, RZ, 0, 4.76837158203125e-07 ;  /* 0x00000008ff457435 */ /* 0x001fe200000001ff */
        /* <DEDUP_REMOVED lines=8> */
[----:B-1----:R-:W-:Y:S02]  /*aed0*/  FMUL.FTZ R65, R76, R67 ;  /* 0x000000434c417220 */ /* 0x002fe40000410000 */
[CC--:B0-----:R-:W-:Y:S02]  /*aee0*/  FMUL.FTZ R68, R72.reuse, R76.reuse ;  /* 0x0000004c48447220 */ /* 0x0c1fe40000410000 */
[CC--:B------:R-:W-:Y:S02]  /*aef0*/  FFMA.FTZ R69, R71.reuse, R73.reuse, R64 ;  /* 0x0000004947457223 */ /* 0x0c0fe40000010040 */
[----:B------:R-:W-:Y:S02]  /*af00*/  FMUL.FTZ R64, R71, R76 ;  /* 0x0000004c47407220 */ /* 0x000fe40000410000 */
[----:B------:R-:W-:Y:S01]  /*af10*/  FFMA.FTZ R65, R72, R73, -R65 ;  /* 0x0000004948417223 */ /* 0x000fe20000010841 */
[----:B------:R-:W-:Y:S01]  /*af20*/  FSEL R71, R76, R69, !P0 ;  /* 0x000000454c477208 */ /* 0x000fe20004000000 */
[----:B------:R-:W-:Y:S01]  /*af30*/  FFMA.FTZ R68, R73, R67, R68 ;  /* 0x0000004349447223 */ /* 0x000fe20000010044 */
[----:B------:R-:W-:Y:S01]  /*af40*/  HFMA2.MMA R69, -RZ, RZ, 0, 9.5367431640625e-07 ;  /* 0x00000010ff457435 */ /* 0x000fe200000001ff */
[----:B------:R-:W-:Y:S01]  /*af50*/  @P0 FFMA.FTZ R73, R66, R73, -R64 ;  /* 0x0000004942490223 */ /* 0x000fe20000010840 */
[----:B------:R-:W-:Y:S01]  /*af60*/  MOV R67, 0xffffffff ;  /* 0xffffffff00437802 */ /* 0x000fe20000000f00 */
[----:B------:R-:W-:Y:S01]  /*af70*/  @P0 FADD.FTZ R78, R78, R65 ;  /* 0x000000414e4e0221 */ /* 0x000fe20000010000 */
[----:B------:R-:W-:Y:S01]  /*af80*/  MOV R64, 0xaff0 ;  /* 0x0000aff000407802 */ /* 0x000fe20000000f00 */
[----:B------:R-:W-:Y:S01]  /*af90*/  @P0 FADD.FTZ R79, R79, R68 ;  /* 0x000000444f4f0221 */ /* 0x000fe20000010000 */
[----:B------:R-:W-:-:S02]  /*afa0*/  MOV R68, RZ ;  /* 0x000000ff00447202 */ /* 0x000fc40000000f00 */
[-C--:B------:R-:W-:Y:S02]  /*afb0*/  MOV R66, R73.reuse ;  /* 0x0000004900427202 */ /* 0x080fe40000000f00 */
[----:B------:R-:W-:Y:S02]  /*afc0*/  MOV R70, R73 ;  /* 0x0000004900467202 */ /* 0x000fe40000000f00 */
[----:B------:R-:W-:Y:S02]  /*afd0*/  MOV R72, R78 ;  /* 0x0000004e00487202 */ /* 0x000fe40000000f00 */
[----:B------:R-:W-:Y:S05]  /*afe0*/  CALL.REL.NOINC `($__internal_2_$__cuda_sm70_shflsync_up) ;  /* 0x0000143000007944 */ /* 0x000fea0003c00000 */
[----:B0-----:R-:W-:Y:S01]  /*aff0*/  HFMA2.MMA R69, -RZ, RZ, 0, 9.5367431640625e-07 ;  /* 0x00000010ff457435 */ /* 0x001fe200000001ff */
[----:B-1----:R-:W-:Y:S02]  /*b000*/  MOV R74, R67 ;  /* 0x00000043004a7202 */ /* 0x002fe40000000f00 */
[----:B------:R-:W-:Y:S02]  /*b010*/  MOV R70, R71 ;  /* 0x0000004700467202 */ /* 0x000fe40000000f00 */
[----:B------:R-:W-:Y:S02]  /*b020*/  MOV R68, RZ ;  /* 0x000000ff00447202 */ /* 0x000fe40000000f00 */
[----:B------:R-:W-:-:S02]  /*b030*/  MOV R67, 0xffffffff ;  /* 0xffffffff00437802 */ /* 0x000fc40000000f00 */
[----:B------:R-:W-:Y:S02]  /*b040*/  MOV R64, 0xb060 ;  /* 0x0000b06000407802 */ /* 0x000fe40000000f00 */
[----:B------:R-:W-:Y:S05]  /*b050*/  CALL.REL.NOINC `($__internal_2_$__cuda_sm70_shflsync_up) ;  /* 0x000013c000007944 */ /* 0x000fea0003c00000 */
[----:B0-----:R-:W-:Y:S01]  /*b060*/  HFMA2.MMA R69, -RZ, RZ, 0, 9.5367431640625e-07 ;  /* 0x00000010ff457435 */ /* 0x001fe200000001ff */
[----:B-1----:R-:W-:Y:S02]  /*b070*/  MOV R76, R67 ;  /* 0x00000043004c7202 */ /* 0x002fe40000000f00 */
[----:B------:R-:W-:Y:S02]  /*b080*/  MOV R70, R78 ;  /* 0x0000004e00467202 */ /* 0x000fe40000000f00 */
[----:B------:R-:W-:Y:S02]  /*b090*/  MOV R68, RZ ;  /* 0x000000ff00447202 */ /* 0x000fe40000000f00 */
[----:B------:R-:W-:Y:S02]  /*b0a0*/  MOV R67, 0xffffffff ;  /* 0xffffffff00437802 */ /* 0x000fe40000000f00 */
[----:B------:R-:W-:Y:S02]  /*b0b0*/  MOV R64, 0xb0d0 ;  /* 0x0000b0d000407802 */ /* 0x000fe40000000f00 */
[----:B------:R-:W-:Y:S05]  /*b0c0*/  CALL.REL.NOINC `($__internal_2_$__cuda_sm70_shflsync_up) ;  /* 0x0000135000007944 */ /* 0x000fea0003c00000 */
[----:B0-----:R-:W-:Y:S01]  /*b0d0*/  HFMA2.MMA R69, -RZ, RZ, 0, 9.5367431640625e-07 ;  /* 0x00000010ff457435 */ /* 0x001fe200000001ff */
[----:B-1----:R-:W-:-:S02]  /*b0e0*/  MOV R218, R67 ;  /* 0x0000004300da7202 */ /* 0x002fc40000000f00 */
[----:B------:R-:W-:Y:S02]  /*b0f0*/  MOV R70, R79 ;  /* 0x0000004f00467202 */ /* 0x000fe40000000f00 */
[----:B------:R-:W-:Y:S02]  /*b100*/  MOV R68, RZ ;  /* 0x000000ff00447202 */ /* 0x000fe40000000f00 */
[----:B------:R-:W-:Y:S02]  /*b110*/  MOV R67, 0xffffffff ;  /* 0xffffffff00437802 */ /* 0x000fe40000000f00 */
[----:B------:R-:W-:Y:S02]  /*b120*/  MOV R64, 0xb140 ;  /* 0x0000b14000407802 */ /* 0x000fe40000000f00 */
[----:B------:R-:W-:Y:S05]  /*b130*/  CALL.REL.NOINC `($__internal_2_$__cuda_sm70_shflsync_up) ;  /* 0x000012e000007944 */ /* 0x000fea0003c00000 */
[----:B01----:R-:W-:Y:S05]  /*b140*/  BRA `(.L_x_51) ;  /* 0xffff91b000007947 */ /* 0x003fea000383ffff */
.L_x_12:
[----:B------:R-:W-:Y:S01]  /*b150*/  HFMA2.MMA R69, -RZ, RZ, 0, 5.9604644775390625e-08 ;  /* 0x00000001ff457435 */ /* 0x000fe200000001ff */
[----:B------:R-:W-:Y:S02]  /*b160*/  MOV R70, R75 ;  /* 0x0000004b00467202 */ /* 0x000fe40000000f00 */
[----:B0-----:R-:W-:Y:S02]  /*b170*/  MOV R68, RZ ;  /* 0x000000ff00447202 */ /* 0x001fe40000000f00 */
[----:B------:R-:W-:-:S02]  /*b180*/  MOV R67, 0xffffffff ;  /* 0xffffffff00437802 */ /* 0x000fc40000000f00 */
[----:B------:R-:W-:Y:S02]  /*b190*/  MOV R64, 0xb1b0 ;  /* 0x0000b1b000407802 */ /* 0x000fe40000000f00 */
[----:B-1---5:R-:W-:Y:S05]  /*b1a0*/  CALL.REL.NOINC `($__internal_2_$__cuda_sm70_shflsync_up) ;  /* 0x0000127000007944 */ /* 0x022fea0003c00000 */
[----:B0-----:R-:W-:Y:S01]  /*b1b0*/  HFMA2.MMA R69, -RZ, RZ, 0, 5.9604644775390625e-08 ;  /* 0x00000001ff457435 */ /* 0x001fe200000001ff */
[----:B-1----:R-:W-:Y:S02]  /*b1c0*/  MOV R76, R67 ;  /* 0x00000043004c7202 */ /* 0x002fe40000000f00 */
[----:B------:R-:W-:Y:S02]  /*b1d0*/  MOV R70, R77 ;  /* 0x0000004d00467202 */ /* 0x000fe40000000f00 */
[----:B------:R-:W-:Y:S02]  /*b1e0*/  MOV R68, RZ ;  /* 0x000000ff00447202 */ /* 0x000fe40000000f00 */
[----:B------:R-:W-:Y:S02]  /*b1f0*/  MOV R67, 0xffffffff ;  /* 0xffffffff00437802 */ /* 0x000fe40000000f00 */
[----:B------:R-:W-:Y:S02]  /*b200*/  MOV R64, 0xb220 ;  /* 0x0000b22000407802 */ /* 0x000fe40000000f00 */
[----:B------:R-:W-:Y:S05]  /*b210*/  CALL.REL.NOINC `($__internal_2_$__cuda_sm70_shflsync_up) ;  /* 0x0000120000007944 */ /* 0x000fea0003c00000 */
[----:B0-----:R-:W-:Y:S01]  /*b220*/  HFMA2.MMA R69, -RZ, RZ, 0, 5.9604644775390625e-08 ;  /* 0x00000001ff457435 */ /* 0x001fe200000001ff */
[----:B-1----:R-:W-:-:S02]  /*b230*/  MOV R66, R67 ;  /* 0x0000004300427202 */ /* 0x002fc40000000f00 */
[----:B------:R-:W-:Y:S02]  /*b240*/  MOV R70, R72 ;  /* 0x0000004800467202 */ /* 0x000fe40000000f00 */
[----:B------:R-:W-:Y:S02]  /*b250*/  MOV R68, RZ ;  /* 0x000000ff00447202 */ /* 0x000fe40000000f00 */
[----:B------:R-:W-:Y:S02]  /*b260*/  MOV R67, 0xffffffff ;  /* 0xffffffff00437802 */ /* 0x000fe40000000f00 */
[----:B------:R-:W-:Y:S02]  /*b270*/  MOV R64, 0xb290 ;  /* 0x0000b29000407802 */ /* 0x000fe40000000f00 */
[----:B------:R-:W-:Y:S05]  /*b280*/  CALL.REL.NOINC `($__internal_2_$__cuda_sm70_shflsync_up) ;  /* 0x0000119000007944 */ /* 0x000fea0003c00000 */
[----:B0-----:R-:W-:Y:S01]  /*b290*/  HFMA2.MMA R69, -RZ, RZ, 0, 5.9604644775390625e-08 ;  /* 0x00000001ff457435 */ /* 0x001fe200000001ff */
[----:B-1----:R-:W-:Y:S02]  /*b2a0*/  MOV R71, R67 ;  /* 0x0000004300477202 */ /* 0x002fe40000000f00 */
[----:B------:R-:W-:Y:S02]  /*b2b0*/  MOV R70, R73 ;  /* 0x0000004900467202 */ /* 0x000fe40000000f00 */
[----:B------:R-:W-:-:S02]  /*b2c0*/  MOV R68, RZ ;  /* 0x000000ff00447202 */ /* 0x000fc40000000f00 */
[----:B------:R-:W-:Y:S02]  /*b2d0*/  MOV R67, 0xffffffff ;  /* 0xffffffff00437802 */ /* 0x000fe40000000f00 */
[----:B------:R-:W-:Y:S02]  /*b2e0*/  MOV R64, 0xb300 ;  /* 0x0000b30000407802 */ /* 0x000fe40000000f00 */
[----:B------:R-:W-:Y:S05]  /*b2f0*/  CALL.REL.NOINC `($__internal_2_$__cuda_sm70_shflsync_up) ;  /* 0x0000112000007944 */ /* 0x000fea0003c00000 */
[----:B-1----:R-:W-:Y:S01]  /*b300*/  MOV R78, R67 ;  /* 0x00000043004e7202 */ /* 0x002fe20000000f00 */
[----:B------:R-:W-:Y:S01]  /*b310*/  HFMA2.MMA R67, -RZ, RZ, 0, 0 ;  /* 0x00000000ff437435 */ /* 0x000fe200000001ff */
[----:B------:R-:W-:Y:S02]  /*b320*/  MOV R77, R66 ;  /* 0x00000042004d7202 */ /* 0x000fe40000000f00 */
[----:B0-----:R-:W-:Y:S02]  /*b330*/  MOV R68, R60 ;  /* 0x0000003c00447202 */ /* 0x001fe40000000f00 */
[----:B------:R-:W-:Y:S02]  /*b340*/  MOV R69, R71 ;  /* 0x0000004700457202 */ /* 0x000fe40000000f00 */
[----:B------:R-:W-:-:S02]  /*b350*/  MOV R65, 0x1f ;  /* 0x0000001f00417802 */ /* 0x000fc40000000f00 */
[----:B------:R-:W-:Y:S02]  /*b360*/  MOV R64, 0xffffffff ;  /* 0xffffffff00407802 */ /* 0x000fe40000000f00 */
[----:B------:R-:W-:Y:S02]  /*b370*/  MOV R66, 0xb390 ;  /* 0x0000b39000427802 */ /* 0x000fe40000000f00 */
[----:B------:R-:W-:Y:S05]  /*b380*/  CALL.REL.NOINC `($__internal_1_$__cuda_sm70_shflsync_idx_p) ;  /* 0x0000104000007944 */ /* 0x000fea0003c00000 */
[----:B0-----:R-:W-:Y:S01]  /*b390*/  HFMA2.MMA R67, -RZ, RZ, 0, 0 ;  /* 0x00000000ff437435 */ /* 0x001fe200000001ff */
[----:B-1----:R-:W-:Y:S02]  /*b3a0*/  MOV R79, R65 ;  /* 0x00000041004f7202 */ /* 0x002fe40000000f00 */
[----:B------:R-:W-:Y:S02]  /*b3b0*/  MOV R68, R61 ;  /* 0x0000003d00447202 */ /* 0x000fe40000000f00 */
[----:B------:R-:W-:Y:S02]  /*b3c0*/  MOV R65, 0x1f ;  /* 0x0000001f00417802 */ /* 0x000fe40000000f00 */
[----:B------:R-:W-:Y:S02]  /*b3d0*/  MOV R64, 0xffffffff ;  /* 0xffffffff00407802 */ /* 0x000fe40000000f00 */
[----:B------:R-:W-:-:S02]  /*b3e0*/  MOV R66, 0xb400 ;  /* 0x0000b40000427802 */ /* 0x000fc40000000f00 */
[----:B------:R-:W-:Y:S05]  /*b3f0*/  CALL.REL.NOINC `($__internal_1_$__cuda_sm70_shflsync_idx_p) ;  /* 0x00000fd000007944 */ /* 0x000fea0003c00000 */
[----:B0-----:R-:W-:Y:S01]  /*b400*/  HFMA2.MMA R67, -RZ, RZ, 0, 0 ;  /* 0x00000000ff437435 */ /* 0x001fe200000001ff */
[----:B-1----:R-:W-:-:S02]  /*b410*/  MOV R217, R65 ;  /* 0x0000004100d97202 */ /* 0x002fc40000000f00 */
[----:B------:R-:W-:Y:S02]  /*b420*/  MOV R68, R62 ;  /* 0x0000003e00447202 */ /* 0x000fe40000000f00 */
[----:B------:R-:W-:Y:S02]  /*b430*/  MOV R65, 0x1f ;  /* 0x0000001f00417802 */ /* 0x000fe40000000f00 */
[----:B------:R-:W-:Y:S02]  /*b440*/  MOV R64, 0xffffffff ;  /* 0xffffffff00407802 */ /* 0x000fe40000000f00 */
[----:B------:R-:W-:Y:S02]  /*b450*/  MOV R66, 0xb470 ;  /* 0x0000b47000427802 */ /* 0x000fe40000000f00 */
[----:B------:R-:W-:Y:S05]  /*b460*/  CALL.REL.NOINC `($__internal_1_$__cuda_sm70_shflsync_idx_p) ;  /* 0x00000f6000007944 */ /* 0x000fea0003c00000 */
[----:B0-----:R-:W-:Y:S01]  /*b470*/  HFMA2.MMA R67, -RZ, RZ, 0, 0 ;  /* 0x00000000ff437435 */ /* 0x001fe200000001ff */
[----:B-1----:R-:W-:Y:S02]  /*b480*/  MOV R218, R65 ;  /* 0x0000004100da7202 */ /* 0x002fe40000000f00 */
[----:B------:R-:W-:Y:S02]  /*b490*/  MOV R68, R63 ;  /* 0x0000003f00447202 */ /* 0x000fe40000000f00 */
[----:B------:R-:W-:-:S02]  /*b4a0*/  MOV R65, 0x1f ;  /* 0x0000001f00417802 */ /* 0x000fc40000000f00 */
[----:B------:R-:W-:Y:S02]  /*b4b0*/  MOV R64, 0xffffffff ;  /* 0xffffffff00407802 */ /* 0x000fe40000000f00 */
[----:B------:R-:W-:Y:S02]  /*b4c0*/  MOV R66, 0xb4e0 ;  /* 0x0000b4e000427802 */ /* 0x000fe40000000f00 */
[----:B------:R-:W-:Y:S05]  /*b4d0*/  CALL.REL.NOINC `($__internal_1_$__cuda_sm70_shflsync_idx_p) ;  /* 0x00000ef000007944 */ /* 0x000fea0003c00000 */
[----:B-1----:R-:W-:Y:S01]  /*b4e0*/  MOV R71, R65 ;  /* 0x0000004100477202 */ /* 0x002fe20000000f00 */
[----:B0-----:R-:W-:Y:S05]  /*b4f0*/  BRA `(.L_x_52) ;  /* 0xffff913000007947 */ /* 0x001fea000383ffff */
.L_x_15:
[----:B------:R-:W-:Y:S01]  /*b500*/  HFMA2.MMA R66, -RZ, RZ, 0, 5.9604644775390625e-08 ;  /* 0x00000001ff427435 */ /* 0x000fe200000001ff */
[----:B------:R-:W-:Y:S02]  /*b510*/  MOV R67, 0x1f ;  /* 0x0000001f00437802 */ /* 0x000fe40000000f00 */
[----:B------:R-:W-:Y:S02]  /*b520*/  MOV R80, 0xffffffff ;  /* 0xffffffff00507802 */ /* 0x000fe40000000f00 */
[----:B------:R-:W-:Y:S02]  /*b530*/  MOV R64, 0xb550 ;  /* 0x0000b55000407802 */ /* 0x000fe40000000f00 */
[----:B------:R-:W-:Y:S05]  /*b540*/  CALL.REL.NOINC `($__internal_0_$__cuda_sm70_shflsync_down) ;  /* 0x00000e4000007944 */ /* 0x000fea0003c00000 */
[----:B-1----:R-:W-:Y:S01]  /*b550*/  MOV R68, R80 ;  /* 0x0000005000447202 */ /* 0x002fe20000000f00 */
[----:B0-----:R-:W-:Y:S05]  /*b560*/  BRA `(.L_x_53) ;  /* 0xffffa6b000007947 */ /* 0x001fea000383ffff */
.L_x_16:
[----:B------:R-:W-:Y:S01]  /*b570*/  HFMA2.MMA R66, -RZ, RZ, 0, 5.9604644775390625e-08 ;  /* 0x00000001ff427435 */ /* 0x000fe200000001ff */
[----:B0-----:R-:W-:-:S02]  /*b580*/  MOV R71, R74 ;  /* 0x0000004a00477202 */ /* 0x001fc40000000f00 */
[----:B------:R-:W-:Y:S02]  /*b590*/  MOV R67, 0x1f ;  /* 0x0000001f00437802 */ /* 0x000fe40000000f00 */
[----:B------:R-:W-:Y:S02]  /*b5a0*/  MOV R80, 0xffffffff ;  /* 0xffffffff00507802 */ /* 0x000fe40000000f00 */
[----:B------:R-:W-:Y:S02]  /*b5b0*/  MOV R64, 0xb5d0 ;  /* 0x0000b5d000407802 */ /* 0x000fe40000000f00 */
[----:B-1----:R-:W-:Y:S05]  /*b5c0*/  CALL.REL.NOINC `($__internal_0_$__cuda_sm70_shflsync_down) ;  /* 0x00000dc000007944 */ /* 0x002fea0003c00000 */
[----:B0-----:R-:W-:Y:S01]  /*b5d0*/  HFMA2.MMA R66, -RZ, RZ, 0, 5.9604644775390625e-08 ;  /* 0x00000001ff427435 */ /* 0x001fe200000001ff */
[----:B-1----:R-:W-:Y:S02]  /*b5e0*/  MOV R69, R80 ;  /* 0x0000005000457202 */ /* 0x002fe40000000f00 */
[----:B------:R-:W-:Y:S02]  /*b5f0*/  MOV R71, R73 ;  /* 0x0000004900477202 */ /* 0x000fe40000000f00 */
[----:B------:R-:W-:Y:S02]  /*b600*/  MOV R67, 0x1f ;  /* 0x0000001f00437802 */ /* 0x000fe40000000f00 */
[----:B------:R-:W-:-:S02]  /*b610*/  MOV R80, 0xffffffff ;  /* 0xffffffff00507802 */ /* 0x000fc40000000f00 */
[----:B------:R-:W-:Y:S02]  /*b620*/  MOV R64, 0xb640 ;  /* 0x0000b64000407802 */ /* 0x000fe40000000f00 */
[----:B------:R-:W-:Y:S05]  /*b630*/  CALL.REL.NOINC `($__internal_0_$__cuda_sm70_shflsync_down) ;  /* 0x00000d5000007944 */ /* 0x000fea0003c00000 */
[----:B0-----:R-:W-:Y:S01]  /*b640*/  HFMA2.MMA R66, -RZ, RZ, 0, 5.9604644775390625e-08 ;  /* 0x00000001ff427435 */ /* 0x001fe200000001ff */
[----:B-1----:R-:W-:Y:S02]  /*b650*/  MOV R70, R80 ;  /* 0x0000005000467202 */ /* 0x002fe40000000f00 */
[----:B------:R-:W-:Y:S02]  /*b660*/  MOV R71, R72 ;  /* 0x0000004800477202 */ /* 0x000fe40000000f00 */
[----:B------:R-:W-:Y:S02]  /*b670*/  MOV R67, 0x1f ;  /* 0x0000001f00437802 */ /* 0x000fe40000000f00 */
[----:B------:R-:W-:Y:S02]  /*b680*/  MOV R80, 0xffffffff ;  /* 0xffffffff00507802 */ /* 0x000fe40000000f00 */
[----:B------:R-:W-:Y:S02]  /*b690*/  MOV R64, 0xb6b0 ;  /* 0x0000b6b000407802 */ /* 0x000fe40000000f00 */
[----:B------:R-:W-:Y:S05]  /*b6a0*/  CALL.REL.NOINC `($__internal_0_$__cuda_sm70_shflsync_down) ;  /* 0x00000ce000007944 */ /* 0x000fea0003c00000 */
[----:B01----:R-:W-:Y:S05]  /*b6b0*/  BRA `(.L_x_54) ;  /* 0xffffa5a000007947 */ /* 0x003fea000383ffff */
.L_x_19:
[----:B------:R-:W-:Y:S01]  /*b6c0*/  HFMA2.MMA R66, -RZ, RZ, 0, 1.1920928955078125e-07 ;  /* 0x00000002ff427435 */ /* 0x000fe200000001ff */
[----:B0-----:R-:W-:-:S02]  /*b6d0*/  MOV R71, R75 ;  /* 0x0000004b00477202 */ /* 0x001fc40000000f00 */
[----:B------:R-:W-:Y:S02]  /*b6e0*/  MOV R67, 0x1f ;  /* 0x0000001f00437802 */ /* 0x000fe40000000f00 */
[----:B------:R-:W-:Y:S02]  /*b6f0*/  MOV R80, 0xffffffff ;  /* 0xffffffff00507802 */ /* 0x000fe40000000f00 */
[----:B------:R-:W-:Y:S02]  /*b700*/  MOV R64, 0xb720 ;  /* 0x0000b72000407802 */ /* 0x000fe40000000f00 */
[----:B-1234-:R-:W-:Y:S05]  /*b710*/  CALL.REL.NOINC `($__internal_0_$__cuda_sm70_shflsync_down) ;  /* 0x00000c7000007944 */ /* 0x01efea0003c00000 */
[----:B0-----:R-:W-:Y:S01]  /*b720*/  HFMA2.MMA R66, -RZ, RZ, 0, 1.1920928955078125e-07 ;  /* 0x00000002ff427435 */ /* 0x001fe200000001ff */
[----:B-1----:R-:W-:Y:S02]  /*b730*/  MOV R68, R80 ;  /* 0x0000005000447202 */ /* 0x002fe40000000f00 */
[----:B------:R-:W-:Y:S02]  /*b740*/  MOV R71, R74 ;  /* 0x0000004a00477202 */ /* 0x000fe40000000f00 */
[----:B------:R-:W-:Y:S02]  /*b750*/  MOV R67, 0x1f ;  /* 0x0000001f00437802 */ /* 0x000fe40000000f00 */
[----:B------:R-:W-:-:S02]  /*b760*/  MOV R80, 0xffffffff ;  /* 0xffffffff00507802 */ /* 0x000fc40000000f00 */
[----:B------:R-:W-:Y:S02]  /*b770*/  MOV R64, 0xb790 ;  /* 0x0000b79000407802 */ /* 0x000fe40000000f00 */
[----:B------:R-:W-:Y:S05]  /*b780*/  CALL.REL.NOINC `($__internal_0_$__cuda_sm70_shflsync_down) ;  /* 0x00000c0000007944 */ /* 0x000fea0003c00000 */
[----:B0-----:R-:W-:Y:S01]  /*b790*/  HFMA2.MMA R66, -RZ, RZ, 0, 1.1920928955078125e-07 ;  /* 0x00000002ff427435 */ /* 0x001fe200000001ff */
[----:B-1----:R-:W-:Y:S02]  /*b7a0*/  MOV R69, R80 ;  /* 0x0000005000457202 */ /* 0x002fe40000000f00 */
[----:B------:R-:W-:Y:S02]  /*b7b0*/  MOV R71, R73 ;  /* 0x0000004900477202 */ /* 0x000fe40000000f00 */
[----:B------:R-:W-:Y:S02]  /*b7c0*/  MOV R67, 0x1f ;  /* 0x0000001f00437802 */ /* 0x000fe40000000f00 */
[----:B------:R-:W-:Y:S02]  /*b7d0*/  MOV R80, 0xffffffff ;  /* 0xffffffff00507802 */ /* 0x000fe40000000f00 */
[----:B------:R-:W-:Y:S02]  /*b7e0*/  MOV R64, 0xb800 ;  /* 0x0000b80000407802 */ /* 0x000fe40000000f00 */
[----:B------:R-:W-:Y:S05]  /*b7f0*/  CALL.REL.NOINC `($__internal_0_$__cuda_sm70_shflsync_down) ;  /* 0x00000b9000007944 */ /* 0x000fea0003c00000 */
[----:B0-----:R-:W-:Y:S01]  /*b800*/  HFMA2.MMA R66, -RZ, RZ, 0, 1.1920928955078125e-07 ;  /* 0x00000002ff427435 */ /* 0x001fe200000001ff */
[----:B-1----:R-:W-:-:S02]  /*b810*/  MOV R70, R80 ;  /* 0x0000005000467202 */ /* 0x002fc40000000f00 */
[----:B------:R-:W-:Y:S02]  /*b820*/  MOV R71, R72 ;  /* 0x0000004800477202 */ /* 0x000fe40000000f00 */
[----:B------:R-:W-:Y:S02]  /*b830*/  MOV R67, 0x1f ;  /* 0x0000001f00437802 */ /* 0x000fe40000000f00 */
[----:B------:R-:W-:Y:S02]  /*b840*/  MOV R80, 0xffffffff ;  /* 0xffffffff00507802 */ /* 0x000fe40000000f00 */
[----:B------:R-:W-:Y:S02]  /*b850*/  MOV R64, 0xb870 ;  /* 0x0000b87000407802 */ /* 0x000fe40000000f00 */
[----:B------:R-:W-:Y:S05]  /*b860*/  CALL.REL.NOINC `($__internal_0_$__cuda_sm70_shflsync_down) ;  /* 0x00000b2000007944 */ /* 0x000fea0003c00000 */
[----:B01----:R-:W-:Y:S05]  /*b870*/  BRA `(.L_x_55) ;  /* 0xffffa53000007947 */ /* 0x003fea000383ffff */
.L_x_22:
[----:B------:R-:W-:Y:S01]  /*b880*/  HFMA2.MMA R66, -RZ, RZ, 0, 2.384185791015625e-07 ;  /* 0x00000004ff427435 */ /* 0x000fe200000001ff */
[----:B------:R-:W-:Y:S02]  /*b890*/  MOV R71, R75 ;  /* 0x0000004b00477202 */ /* 0x000fe40000000f00 */
[----:B------:R-:W-:Y:S02]  /*b8a0*/  MOV R67, 0x1f ;  /* 0x0000001f00437802 */ /* 0x000fe40000000f00 */
[----:B0-----:R-:W-:-:S02]  /*b8b0*/  MOV R80, 0xffffffff ;  /* 0xffffffff00507802 */ /* 0x001fc40000000f00 */
[----:B------:R-:W-:Y:S02]  /*b8c0*/  MOV R64, 0xb8e0 ;  /* 0x0000b8e000407802 */ /* 0x000fe40000000f00 */
[----:B-1234-:R-:W-:Y:S05]  /*b8d0*/  CALL.REL.NOINC `($__internal_0_$__cuda_sm70_shflsync_down) ;  /* 0x00000ab000007944 */ /* 0x01efea0003c00000 */
[----:B-1----:R-:W-:Y:S01]  /*b8e0*/  MOV R68, R80 ;  /* 0x0000005000447202 */ /* 0x002fe20000000f00 */
[----:B0-----:R-:W-:Y:S05]  /*b8f0*/  BRA `(.L_x_56) ;  /* 0xffffa5d000007947 */ /* 0x001fea000383ffff */
.L_x_23:
[----:B------:R-:W-:Y:S01]  /*b900*/  HFMA2.MMA R66, -RZ, RZ, 0, 2.384185791015625e-07 ;  /* 0x00000004ff427435 */ /* 0x000fe200000001ff */
[----:B------:R-:W-:Y:S02]  /*b910*/  MOV R71, R74 ;  /* 0x0000004a00477202 */ /* 0x000fe40000000f00 */
[----:B------:R-:W-:Y:S02]  /*b920*/  MOV R67, 0x1f ;  /* 0x0000001f00437802 */ /* 0x000fe40000000f00 */
[----:B0-----:R-:W-:Y:S02]  /*b930*/  MOV R80, 0xffffffff ;  /* 0xffffffff00507802 */ /* 0x001fe40000000f00 */
[----:B------:R-:W-:Y:S02]  /*b940*/  MOV R64, 0xb960 ;  /* 0x0000b96000407802 */ /* 0x000fe40000000f00 */
[----:B-1234-:R-:W-:Y:S05]  /*b950*/  CALL.REL.NOINC `($__internal_0_$__cuda_sm70_shflsync_down) ;  /* 0x00000a3000007944 */ /* 0x01efea0003c00000 */
[----:B0-----:R-:W-:Y:S01]  /*b960*/  HFMA2.MMA R66, -RZ, RZ, 0, 2.384185791015625e-07 ;  /* 0x00000004ff427435 */ /* 0x001fe200000001ff */
[----:B-1----:R-:W-:Y:S02]  /*b970*/  MOV R69, R80 ;  /* 0x0000005000457202 */ /* 0x002fe40000000f00 */
[----:B------:R-:W-:-:S02]  /*b980*/  MOV R71, R73 ;  /* 0x0000004900477202 */ /* 0x000fc40000000f00 */
[----:B------:R-:W-:Y:S02]  /*b990*/  MOV R67, 0x1f ;  /* 0x0000001f00437802 */ /* 0x000fe40000000f00 */
[----:B------:R-:W-:Y:S02]  /*b9a0*/  MOV R80, 0xffffffff ;  /* 0xffffffff00507802 */ /* 0x000fe40000000f00 */
[----:B------:R-:W-:Y:S02]  /*b9b0*/  MOV R64, 0xb9d0 ;  /* 0x0000b9d000407802 */ /* 0x000fe40000000f00 */
[----:B------:R-:W-:Y:S05]  /*b9c0*/  CALL.REL.NOINC `($__internal_0_$__cuda_sm70_shflsync_down) ;  /* 0x000009c000007944 */ /* 0x000fea0003c00000 */
[----:B0-----:R-:W-:Y:S01]  /*b9d0*/  HFMA2.MMA R66, -RZ, RZ, 0, 2.384185791015625e-07 ;  /* 0x00000004ff427435 */ /* 0x001fe200000001ff */
[----:B-1----:R-:W-:Y:S02]  /*b9e0*/  MOV R70, R80 ;  /* 0x0000005000467202 */ /* 0x002fe40000000f00 */
[----:B------:R-:W-:Y:S02]  /*b9f0*/  MOV R71, R72 ;  /* 0x0000004800477202 */ /* 0x000fe40000000f00 */
[----:B------:R-:W-:Y:S02]  /*ba00*/  MOV R67, 0x1f ;  /* 0x0000001f00437802 */ /* 0x000fe40000000f00 */
[----:B------:R-:W-:-:S02]  /*ba10*/  MOV R80, 0xffffffff ;  /* 0xffffffff00507802 */ /* 0x000fc40000000f00 */
[----:B------:R-:W-:Y:S02]  /*ba20*/  MOV R64, 0xba40 ;  /* 0x0000ba4000407802 */ /* 0x000fe40000000f00 */
[----:B------:R-:W-:Y:S05]  /*ba30*/  CALL.REL.NOINC `($__internal_0_$__cuda_sm70_shflsync_down) ;  /* 0x0000095000007944 */ /* 0x000fea0003c00000 */
[----:B01----:R-:W-:Y:S05]  /*ba40*/  BRA `(.L_x_57) ;  /* 0xffffa4c000007947 */ /* 0x003fea000383ffff */
.L_x_26:
[----:B------:R-:W-:Y:S01]  /*ba50*/  HFMA2.MMA R66, -RZ, RZ, 0, 4.76837158203125e-07 ;  /* 0x00000008ff427435 */ /* 0x000fe200000001ff */
[----:B------:R-:W-:Y:S02]  /*ba60*/  MOV R71, R75 ;  /* 0x0000004b00477202 */ /* 0x000fe40000000f00 */
[----:B------:R-:W-:Y:S02]  /*ba70*/  MOV R67, 0x1f ;  /* 0x0000001f00437802 */ /* 0x000fe40000000f00 */
[----:B0-----:R-:W-:Y:S02]  /*ba80*/  MOV R80, 0xffffffff ;  /* 0xffffffff00507802 */ /* 0x001fe40000000f00 */
[----:B------:R-:W-:Y:S02]  /*ba90*/  MOV R64, 0xbab0 ;  /* 0x0000bab000407802 */ /* 0x000fe40000000f00 */
[----:B-1234-:R-:W-:Y:S05]  /*baa0*/  CALL.REL.NOINC `($__internal_0_$__cuda_sm70_shflsync_down) ;  /* 0x000008e000007944 */ /* 0x01efea0003c00000 */
[----:B0-----:R-:W-:Y:S01]  /*bab0*/  HFMA2.MMA R66, -RZ, RZ, 0, 4.76837158203125e-07 ;  /* 0x00000008ff427435 */ /* 0x001fe200000001ff */
[----:B-1----:R-:W-:Y:S02]  /*bac0*/  MOV R68, R80 ;  /* 0x0000005000447202 */ /* 0x002fe40000000f00 */
[----:B------:R-:W-:-:S02]  /*bad0*/  MOV R71, R74 ;  /* 0x0000004a00477202 */ /* 0x000fc40000000f00 */
[----:B------:R-:W-:Y:S02]  /*bae0*/  MOV R67, 0x1f ;  /* 0x0000001f00437802 */ /* 0x000fe40000000f00 */
[----:B------:R-:W-:Y:S02]  /*baf0*/  MOV R80, 0xffffffff ;  /* 0xffffffff00507802 */ /* 0x000fe40000000f00 */
[----:B------:R-:W-:Y:S02]  /*bb00*/  MOV R64, 0xbb20 ;  /* 0x0000bb2000407802 */ /* 0x000fe40000000f00 */
[----:B------:R-:W-:Y:S05]  /*bb10*/  CALL.REL.NOINC `($__internal_0_$__cuda_sm70_shflsync_down) ;  /* 0x0000087000007944 */ /* 0x000fea0003c00000 */
[----:B0-----:R-:W-:Y:S01]  /*bb20*/  HFMA2.MMA R66, -RZ, RZ, 0, 4.76837158203125e-07 ;  /* 0x00000008ff427435 */ /* 0x001fe200000001ff */
[----:B-1----:R-:W-:Y:S02]  /*bb30*/  MOV R69, R80 ;  /* 0x0000005000457202 */ /* 0x002fe40000000f00 */
[----:B------:R-:W-:Y:S02]  /*bb40*/  MOV R71, R73 ;  /* 0x0000004900477202 */ /* 0x000fe40000000f00 */
[----:B------:R-:W-:Y:S02]  /*bb50*/  MOV R67, 0x1f ;  /* 0x0000001f00437802 */ /* 0x000fe40000000f00 */
[----:B------:R-:W-:-:S02]  /*bb60*/  MOV R80, 0xffffffff ;  /* 0xffffffff00507802 */ /* 0x000fc40000000f00 */
[----:B------:R-:W-:Y:S02]  /*bb70*/  MOV R64, 0xbb90 ;  /* 0x0000bb9000407802 */ /* 0x000fe40000000f00 */
[----:B------:R-:W-:Y:S05]  /*bb80*/  CALL.REL.NOINC `($__internal_0_$__cuda_sm70_shflsync_down) ;  /* 0x0000080000007944 */ /* 0x000fea0003c00000 */
[----:B0-----:R-:W-:Y:S01]  /*bb90*/  HFMA2.MMA R66, -RZ, RZ, 0, 4.76837158203125e-07 ;  /* 0x00000008ff427435 */ /* 0x001fe200000001ff */
[----:B-1----:R-:W-:Y:S02]  /*bba0*/  MOV R70, R80 ;  /* 0x0000005000467202 */ /* 0x002fe40000000f00 */
[----:B------:R-:W-:Y:S02]  /*bbb0*/  MOV R71, R72 ;  /* 0x0000004800477202 */ /* 0x000fe40000000f00 */
[----:B------:R-:W-:Y:S02]  /*bbc0*/  MOV R67, 0x1f ;  /* 0x0000001f00437802 */ /* 0x000fe40000000f00 */
[----:B------:R-:W-:Y:S02]  /*bbd0*/  MOV R80, 0xffffffff ;  /* 0xffffffff00507802 */ /* 0x000fe40000000f00 */
[----:B------:R-:W-:Y:S02]  /*bbe0*/  MOV R64, 0xbc00 ;  /* 0x0000bc0000407802 */ /* 0x000fe40000000f00 */
[----:B------:R-:W-:Y:S05]  /*bbf0*/  CALL.REL.NOINC `($__internal_0_$__cuda_sm70_shflsync_down) ;  /* 0x0000079000007944 */ /* 0x000fea0003c00000 */
[----:B01----:R-:W-:Y:S05]  /*bc00*/  BRA `(.L_x_58) ;  /* 0xffffa45000007947 */ /* 0x003fea000383ffff */
.L_x_29:
[----:B------:R-:W-:Y:S01]  /*bc10*/  HFMA2.MMA R66, -RZ, RZ, 0, 9.5367431640625e-07 ;  /* 0x00000010ff427435 */ /* 0x000fe200000001ff */
[----:B------:R-:W-:-:S02]  /*bc20*/  MOV R71, R75 ;  /* 0x0000004b00477202 */ /* 0x000fc40000000f00 */
[----:B------:R-:W-:Y:S02]  /*bc30*/  MOV R67, 0x1f ;  /* 0x0000001f00437802 */ /* 0x000fe40000000f00 */
[----:B0-----:R-:W-:Y:S02]  /*bc40*/  MOV R80, 0xffffffff ;  /* 0xffffffff00507802 */ /* 0x001fe40000000f00 */
[----:B------:R-:W-:Y:S02]  /*bc50*/  MOV R64, 0xbc70 ;  /* 0x0000bc7000407802 */ /* 0x000fe40000000f00 */
[----:B-1234-:R-:W-:Y:S05]  /*bc60*/  CALL.REL.NOINC `($__internal_0_$__cuda_sm70_shflsync_down) ;  /* 0x0000072000007944 */ /* 0x01efea0003c00000 */
[----:B-1----:R-:W-:Y:S01]  /*bc70*/  MOV R68, R80 ;  /* 0x0000005000447202 */ /* 0x002fe20000000f00 */
[----:B0-----:R-:W-:Y:S05]  /*bc80*/  BRA `(.L_x_59) ;  /* 0xffffa4f000007947 */ /* 0x001fea000383ffff */
.L_x_30:
[----:B------:R-:W-:Y:S01]  /*bc90*/  HFMA2.MMA R66, -RZ, RZ, 0, 9.5367431640625e-07 ;  /* 0x00000010ff427435 */ /* 0x000fe200000001ff */
[----:B------:R-:W-:Y:S02]  /*bca0*/  MOV R71, R74 ;  /* 0x0000004a00477202 */ /* 0x000fe40000000f00 */
[----:B------:R-:W-:Y:S02]  /*bcb0*/  MOV R67, 0x1f ;  /* 0x0000001f00437802 */ /* 0x000fe40000000f00 */
[----:B0-----:R-:W-:-:S02]  /*bcc0*/  MOV R80, 0xffffffff ;  /* 0xffffffff00507802 */ /* 0x001fc40000000f00 */
[----:B------:R-:W-:Y:S02]  /*bcd0*/  MOV R64, 0xbcf0 ;  /* 0x0000bcf000407802 */ /* 0x000fe40000000f00 */
[----:B-1234-:R-:W-:Y:S05]  /*bce0*/  CALL.REL.NOINC `($__internal_0_$__cuda_sm70_shflsync_down) ;  /* 0x000006a000007944 */ /* 0x01efea0003c00000 */
[----:B0-----:R-:W-:Y:S01]  /*bcf0*/  HFMA2.MMA R66, -RZ, RZ, 0, 9.5367431640625e-07 ;  /* 0x00000010ff427435 */ /* 0x001fe200000001ff */
[----:B-1----:R-:W-:Y:S02]  /*bd00*/  MOV R69, R80 ;  /* 0x0000005000457202 */ /* 0x002fe40000000f00 */
[----:B------:R-:W-:Y:S02]  /*bd10*/  MOV R71, R73 ;  /* 0x0000004900477202 */ /* 0x000fe40000000f00 */
[----:B------:R-:W-:Y:S02]  /*bd20*/  MOV R67, 0x1f ;  /* 0x0000001f00437802 */ /* 0x000fe40000000f00 */
[----:B------:R-:W-:Y:S02]  /*bd30*/  MOV R80, 0xffffffff ;  /* 0xffffffff00507802 */ /* 0x000fe40000000f00 */
[----:B------:R-:W-:Y:S02]  /*bd40*/  MOV R64, 0xbd60 ;  /* 0x0000bd6000407802 */ /* 0x000fe40000000f00 */
[----:B------:R-:W-:Y:S05]  /*bd50*/  CALL.REL.NOINC `($__internal_0_$__cuda_sm70_shflsync_down) ;  /* 0x0000063000007944 */ /* 0x000fea0003c00000 */
[----:B0-----:R-:W-:Y:S01]  /*bd60*/  HFMA2.MMA R66, -RZ, RZ, 0, 9.5367431640625e-07 ;  /* 0x00000010ff427435 */ /* 0x001fe200000001ff */
[----:B-1----:R-:W-:-:S02]  /*bd70*/  MOV R70, R80 ;  /* 0x0000005000467202 */ /* 0x002fc40000000f00 */
[----:B------:R-:W-:Y:S02]  /*bd80*/  MOV R71, R72 ;  /* 0x0000004800477202 */ /* 0x000fe40000000f00 */
[----:B------:R-:W-:Y:S02]  /*bd90*/  MOV R67, 0x1f ;  /* 0x0000001f00437802 */ /* 0x000fe40000000f00 */
[----:B------:R-:W-:Y:S02]  /*bda0*/  MOV R80, 0xffffffff ;  /* 0xffffffff00507802 */ /* 0x000fe40000000f00 */
[----:B------:R-:W-:Y:S02]  /*bdb0*/  MOV R64, 0xbdd0 ;  /* 0x0000bdd000407802 */ /* 0x000fe40000000f00 */
[----:B------:R-:W-:Y:S05]  /*bdc0*/  CALL.REL.NOINC `($__internal_0_$__cuda_sm70_shflsync_down) ;  /* 0x000005c000007944 */ /* 0x000fea0003c00000 */
[----:B01----:R-:W-:Y:S05]  /*bdd0*/  BRA `(.L_x_60) ;  /* 0xffffa3e000007947 */ /* 0x003fea000383ffff */
.L_x_33:
[----:B------:R-:W-:Y:S01]  /*bde0*/  HFMA2.MMA R67, -RZ, RZ, 0, 0 ;  /* 0x00000000ff437435 */ /* 0x000fe200000001ff */
[----:B-1----:R-:W-:Y:S02]  /*bdf0*/  MOV R68, R75 ;  /* 0x0000004b00447202 */ /* 0x002fe40000000f00 */
[----:B------:R-:W-:Y:S02]  /*be00*/  MOV R65, 0x1f ;  /* 0x0000001f00417802 */ /* 0x000fe40000000f00 */
[----:B------:R-:W-:-:S02]  /*be10*/  MOV R64, 0xffffffff ;  /* 0xffffffff00407802 */ /* 0x000fc40000000f00 */
[----:B------:R-:W-:Y:S02]  /*be20*/  MOV R66, 0xbe40 ;  /* 0x0000be4000427802 */ /* 0x000fe40000000f00 */
[----:B0-234-:R-:W-:Y:S05]  /*be30*/  CALL.REL.NOINC `($__internal_1_$__cuda_sm70_shflsync_idx_p) ;  /* 0x0000059000007944 */ /* 0x01dfea0003c00000 */
[----:B0-----:R-:W-:Y:S01]  /*be40*/  HFMA2.MMA R67, -RZ, RZ, 0, 0 ;  /* 0x00000000ff437435 */ /* 0x001fe200000001ff */
[----:B-1----:R-:W-:Y:S02]  /*be50*/  MOV R249, R65 ;  /* 0x0000004100f97202 */ /* 0x002fe40000000f00 */
[----:B------:R-:W-:Y:S02]  /*be60*/  MOV R68, R74 ;  /* 0x0000004a00447202 */ /* 0x000fe40000000f00 */
[----:B------:R-:W-:Y:S02]  /*be70*/  MOV R65, 0x1f ;  /* 0x0000001f00417802 */ /* 0x000fe40000000f00 */
[----:B------:R-:W-:Y:S02]  /*be80*/  MOV R64, 0xffffffff ;  /* 0xffffffff00407802 */ /* 0x000fe40000000f00 */
[----:B------:R-:W-:Y:S02]  /*be90*/  MOV R66, 0xbeb0 ;  /* 0x0000beb000427802 */ /* 0x000fe40000000f00 */
        /* <DEDUP_REMOVED lines=15> */
[----:B------:R-:W-:Y:S01]  /*bf90*/  HFMA2.MMA R66, -RZ, RZ, 0, 5.9604644775390625e-08 ;  /* 0x00000001ff427435 */ /* 0x000fe200000001ff */
[----:B-1----:R-:W-:Y:S02]  /*bfa0*/  MOV R247, R65 ;  /* 0x0000004100f77202 */ /* 0x002fe40000000f00 */
[----:B------:R-:W-:Y:S02]  /*bfb0*/  MOV R71, R75 ;  /* 0x0000004b00477202 */ /* 0x000fe40000000f00 */
[----:B0-----:R-:W-:Y:S02]  /*bfc0*/  MOV R67, 0x1f ;  /* 0x0000001f00437802 */ /* 0x001fe40000000f00 */
[----:B------:R-:W-:Y:S02]  /*bfd0*/  MOV R80, 0xffffffff ;  /* 0xffffffff00507802 */ /* 0x000fe40000000f00 */
[----:B------:R-:W-:-:S02]  /*bfe0*/  MOV R64, 0xc000 ;  /* 0x0000c00000407802 */ /* 0x000fc40000000f00 */
[----:B------:R-:W-:Y:S05]  /*bff0*/  CALL.REL.NOINC `($__internal_0_$__cuda_sm70_shflsync_down) ;  /* 0x0000039000007944 */ /* 0x000fea0003c00000 */
[----:B0-----:R-:W-:Y:S01]  /*c000*/  HFMA2.MMA R66, -RZ, RZ, 0, 5.9604644775390625e-08 ;  /* 0x00000001ff427435 */ /* 0x001fe200000001ff */
[----:B-1----:R-:W-:-:S02]  /*c010*/  MOV R81, R80 ;  /* 0x0000005000517202 */ /* 0x002fc40000000f00 */
[----:B------:R-:W-:Y:S02]  /*c020*/  MOV R71, R74 ;  /* 0x0000004a00477202 */ /* 0x000fe40000000f00 */
[----:B------:R-:W-:Y:S02]  /*c030*/  MOV R67, 0x1f ;  /* 0x0000001f00437802 */ /* 0x000fe40000000f00 */
[----:B------:R-:W-:Y:S02]  /*c040*/  MOV R80, 0xffffffff ;  /* 0xffffffff00507802 */ /* 0x000fe40000000f00 */
[----:B------:R-:W-:Y:S02]  /*c050*/  MOV R64, 0xc070 ;  /* 0x0000c07000407802 */ /* 0x000fe40000000f00 */
[----:B------:R-:W-:Y:S05]  /*c060*/  CALL.REL.NOINC `($__internal_0_$__cuda_sm70_shflsync_down) ;  /* 0x0000032000007944 */ /* 0x000fea0003c00000 */
[----:B0-----:R-:W-:Y:S01]  /*c070*/  HFMA2.MMA R66, -RZ, RZ, 0, 5.9604644775390625e-08 ;  /* 0x00000001ff427435 */ /* 0x001fe200000001ff */
[----:B-1----:R-:W-:Y:S02]  /*c080*/  MOV R82, R80 ;  /* 0x0000005000527202 */ /* 0x002fe40000000f00 */
[----:B------:R-:W-:Y:S02]  /*c090*/  MOV R71, R73 ;  /* 0x0000004900477202 */ /* 0x000fe40000000f00 */
[----:B------:R-:W-:-:S02]  /*c0a0*/  MOV R67, 0x1f ;  /* 0x0000001f00437802 */ /* 0x000fc40000000f00 */
[----:B------:R-:W-:Y:S02]  /*c0b0*/  MOV R80, 0xffffffff ;  /* 0xffffffff00507802 */ /* 0x000fe40000000f00 */
[----:B------:R-:W-:Y:S02]  /*c0c0*/  MOV R64, 0xc0e0 ;  /* 0x0000c0e000407802 */ /* 0x000fe40000000f00 */
[----:B------:R-:W-:Y:S05]  /*c0d0*/  CALL.REL.NOINC `($__internal_0_$__cuda_sm70_shflsync_down) ;  /* 0x000002b000007944 */ /* 0x000fea0003c00000 */
[----:B0-----:R-:W-:Y:S01]  /*c0e0*/  HFMA2.MMA R66, -RZ, RZ, 0, 5.9604644775390625e-08 ;  /* 0x00000001ff427435 */ /* 0x001fe200000001ff */
[----:B-1----:R-:W-:Y:S02]  /*c0f0*/  MOV R69, R80 ;  /* 0x0000005000457202 */ /* 0x002fe40000000f00 */
[----:B------:R-:W-:Y:S02]  /*c100*/  MOV R71, R72 ;  /* 0x0000004800477202 */ /* 0x000fe40000000f00 */
[----:B------:R-:W-:Y:S02]  /*c110*/  MOV R67, 0x1f ;  /* 0x0000001f00437802 */ /* 0x000fe40000000f00 */
[----:B------:R-:W-:Y:S02]  /*c120*/  MOV R80, 0xffffffff ;  /* 0xffffffff00507802 */ /* 0x000fe40000000f00 */
[----:B------:R-:W-:-:S02]  /*c130*/  MOV R64, 0xc150 ;  /* 0x0000c15000407802 */ /* 0x000fc40000000f00 */
[----:B------:R-:W-:Y:S05]  /*c140*/  CALL.REL.NOINC `($__internal_0_$__cuda_sm70_shflsync_down) ;  /* 0x0000024000007944 */ /* 0x000fea0003c00000 */
[-C--:B------:R-:W-:Y:S01]  /*c150*/  FMUL.FTZ R243, R63, R250.reuse ;  /* 0x000000fa3ff37220 */ /* 0x080fe20000410000 */
[----:B0-----:R-:W-:Y:S01]  /*c160*/  HFMA2.MMA R67, -RZ, RZ, 0, 0 ;  /* 0x00000000ff437435 */ /* 0x001fe200000001ff */
[----:B------:R-:W-:Y:S01]  /*c170*/  FMUL.FTZ R244, R62, R250 ;  /* 0x000000fa3ef47220 */ /* 0x000fe20000410000 */
[----:B------:R-:W-:Y:S01]  /*c180*/  MOV R68, R60 ;  /* 0x0000003c00447202 */ /* 0x000fe20000000f00 */
[CC--:B------:R-:W-:Y:S01]  /*c190*/  FMUL.FTZ R246, R60.reuse, R250.reuse ;  /* 0x000000fa3cf67220 */ /* 0x0c0fe20000410000 */
[----:B------:R-:W-:Y:S01]  /*c1a0*/  MOV R65, 0x1f ;  /* 0x0000001f00417802 */ /* 0x000fe20000000f00 */
[-C--:B------:R-:W-:Y:S01]  /*c1b0*/  FMUL.FTZ R245, R60, R249.reuse ;  /* 0x000000f93cf57220 */ /* 0x080fe20000410000 */
[----:B------:R-:W-:Y:S01]  /*c1c0*/  MOV R64, 0xffffffff ;  /* 0xffffffff00407802 */ /* 0x000fe20000000f00 */
[----:B------:R-:W-:Y:S01]  /*c1d0*/  FMUL.FTZ R250, R61, R250 ;  /* 0x000000fa3dfa7220 */ /* 0x000fe20000410000 */
[----:B------:R-:W-:Y:S01]  /*c1e0*/  MOV R66, 0xc220 ;  /* 0x0000c22000427802 */ /* 0x000fe20000000f00 */
[----:B------:R-:W-:-:S02]  /*c1f0*/  FFMA.FTZ R243, R62, R249, -R243 ;  /* 0x000000f93ef37223 */ /* 0x000fc400000108f3 */
[----:B------:R-:W-:Y:S02]  /*c200*/  FFMA.FTZ R244, R63, R249, R244 ;  /* 0x000000f93ff47223 */ /* 0x000fe400000100f4 */
[----:B-1----:R-:W-:Y:S05]  /*c210*/  CALL.REL.NOINC `($__internal_1_$__cuda_sm70_shflsync_idx_p) ;  /* 0x000001b000007944 */ /* 0x002fea0003c00000 */
        /* <DEDUP_REMOVED lines=23> */
        .weak           $__internal_0_$__cuda_sm70_shflsync_down
        .type           $__internal_0_$__cuda_sm70_shflsync_down,@function
        .size           $__internal_0_$__cuda_sm70_shflsync_down,($__internal_1_$__cuda_sm70_shflsync_idx_p - $__internal_0_$__cuda_sm70_shflsync_down)
$__internal_0_$__cuda_sm70_shflsync_down:
[----:B------:R-:W-:Y:S01]  /*c390*/  HFMA2.MMA R65, -RZ, RZ, 0, 0 ;  /* 0x00000000ff417435 */ /* 0x000fe200000001ff */
[----:B------:R-:W-:Y:S04]  /*c3a0*/  WARPSYNC R80 ;  /* 0x0000005000007348 */ /* 0x000fe80003800000 */
[----:B------:R0:W1:Y:S01]  /*c3b0*/  SHFL.DOWN PT, R80, R71, R66, R67 ;  /* 0x0800004247507389 */ /* 0x00006200000e0043 */
[----:B------:R-:W-:Y:S05]  /*c3c0*/  RET.REL.NODEC R64 `(_Z25selective_scan_bwd_kernelI32Selective_Scan_bwd_kernel_traitsILi128ELi16ELb0ELb0ELb0ELb0ELb0EN3c104HalfENS1_7complexIfEEEEv12SSMParamsBwd) ;  /* 0xffff3c3040007950 */ /* 0x000fea0003c3ffff */
        .weak           $__internal_1_$__cuda_sm70_shflsync_idx_p
        .type           $__internal_1_$__cuda_sm70_shflsync_idx_p,@function
        .size           $__internal_1_$__cuda_sm70_shflsync_idx_p,($__internal_2_$__cuda_sm70_shflsync_up - $__internal_1_$__cuda_sm70_shflsync_idx_p)
$__internal_1_$__cuda_sm70_shflsync_idx_p:
[----:B------:R-:W-:Y:S01]  /*c3d0*/  HFMA2.MMA R71, -RZ, RZ, 0, 0 ;  /* 0x00000000ff477435 */ /* 0x000fe200000001ff */
[----:B------:R-:W-:Y:S01]  /*c3e0*/  MOV R70, R66 ;  /* 0x0000004200467202 */ /* 0x000fe20000000f00 */
[----:B------:R-:W-:Y:S04]  /*c3f0*/  WARPSYNC R64 ;  /* 0x0000004000007348 */ /* 0x000fe80003800000 */
[----:B------:R0:W1:Y:S01]  /*c400*/  SHFL.IDX PT, R65, R68, R67, R65 ;  /* 0x0000004344417389 */ /* 0x00006200000e0041 */
[----:B------:R-:W-:Y:S05]  /*c410*/  RET.REL.NODEC R70 `(_Z25selective_scan_bwd_kernelI32Selective_Scan_bwd_kernel_traitsILi128ELi16ELb0ELb0ELb0ELb0ELb0EN3c104HalfENS1_7complexIfEEEEv12SSMParamsBwd) ;  /* 0xffff3be046007950 */ /* 0x000fea0003c3ffff */
        .weak           $__internal_2_$__cuda_sm70_shflsync_up
        .type           $__internal_2_$__cuda_sm70_shflsync_up,@function
        .size           $__internal_2_$__cuda_sm70_shflsync_up,(.L_x_14434 - $__internal_2_$__cuda_sm70_shflsync_up)
$__internal_2_$__cuda_sm70_shflsync_up:
[----:B------:R-:W-:Y:S01]  /*c420*/  MOV R65, 0x0 ;  /* 0x0000000000417802 */ /* 0x000fe20000000f00 */
[----:B------:R-:W-:Y:S04]  /*c430*/  WARPSYNC R67 ;  /* 0x0000004300007348 */ /* 0x000fe80003800000 */
[----:B------:R0:W1:Y:S01]  /*c440*/  SHFL.UP PT, R67, R70, R69, R68 ;  /* 0x0400004546437389 */ /* 0x00006200000e0044 */
[----:B------:R-:W-:Y:S05]  /*c450*/  RET.REL.NODEC R64 `(_Z25selective_scan_bwd_kernelI32Selective_Scan_bwd_kernel_traitsILi128ELi16ELb0ELb0ELb0ELb0ELb0EN3c104HalfENS1_7complexIfEEEEv12SSMParamsBwd) ;  /* 0xffff3ba040007950 */ /* 0x000fea0003c3ffff */
.L_x_62:
[----:B------:R-:W-:-:S00]  /*c460*/  BRA `(.L_x_62) ;  /* 0xfffffff000007947 */ /* 0x000fc0000383ffff */
[----:B------:R-:W-:-:S00]  /*c470*/  NOP ;  /* 0x0000000000007918 */ /* 0x000fc00000000000 */
        /* <DEDUP_REMOVED lines=8> */
.L_x_14434:


//--------------------- .text._Z25selective_scan_bwd_kernelI32Selective_Scan_bwd_kernel_traitsILi128ELi16ELb0ELb0ELb0ELb0ELb1EN3c104HalfENS1_7complexIfEEEEv12SSMParamsBwd --------------------------
	.section	.text._Z25selective_scan_bwd_kernelI32Selective_Scan_bwd_kernel_traitsILi128ELi16ELb0ELb0ELb0ELb0ELb1EN3c104HalfENS1_7complexIfEEEEv12SSMParamsBwd,"ax",@progbits
	.sectioninfo	@"SHI_REGISTERS=255"
	.align	128
        .global         _Z25selective_scan_bwd_kernelI32Selective_Scan_bwd_kernel_traitsILi128ELi16ELb0ELb0ELb0ELb0ELb1EN3c104HalfENS1_7complexIfEEEEv12SSMParamsBwd
        .type           _Z25selective_scan_bwd_kernelI32Selective_Scan_bwd_kernel_traitsILi128ELi16ELb0ELb0ELb0ELb0ELb1EN3c104HalfENS1_7complexIfEEEEv12SSMParamsBwd,@function
        .size           _Z25selective_scan_bwd_kernelI32Selective_Scan_bwd_kernel_traitsILi128ELi16ELb0ELb0ELb0ELb0ELb1EN3c104HalfENS1_7complexIfEEEEv12SSMParamsBwd,(.L_x_14437 - _Z25selective_scan_bwd_kernelI32Selective_Scan_bwd_kernel_traitsILi128ELi16ELb0ELb0ELb0ELb0ELb1EN3c104HalfENS1_7complexIfEEEEv12SSMParamsBwd)
        .other          _Z25selective_scan_bwd_kernelI32Selective_Scan_bwd_kernel_traitsILi128ELi16ELb0ELb0ELb0ELb0ELb1EN3c104HalfENS1_7complexIfEEEEv12SSMParamsBwd,@"STO_CUDA_ENTRY STV_DEFAULT"
_Z25selective_scan_bwd_kernelI32Selective_Scan_bwd_kernel_traitsILi128ELi16ELb0ELb0ELb0ELb0ELb1EN3c104HalfENS1_7complexIfEEEEv12SSMParamsBwd:
.text._Z25selective_scan_bwd_kernelI32Selective_Scan_bwd_kernel_traitsILi128ELi16ELb0ELb0ELb0ELb0ELb1EN3c104HalfENS1_7complexIfEEEEv12SSMParamsBwd:
        /* <DEDUP_REMOVED lines=15> */
[----:B------:R-:W-:Y:S01]  /*00f0*/  UMOV UR4, URZ ;  /* 0x0000003f00047c82 */ /* 0x000fe20008000000 */
[----:B------:R-:W-:Y:S01]  /*0100*/  CS2R R216, SRZ ;  /* 0x0000000000d87805 */ /* 0x000fe2000001ff00 */
[----:B------:R-:W4:Y:S01]  /*0110*/  S2R R139, SR_CTAID.X ;  /* 0x00000000008b7919 */ /* 0x000f220000002500 */
[----:B------:R-:W-:Y:S01]  /*0120*/  ISETP.GE.AND P5, PT, R14, 0x1, PT ;  /* 0x000000010e00780c */ /* 0x000fe20003fa6270 */
[----:B------:R-:W-:Y:S01]  /*0130*/  UMOV UR5, URZ ;  /* 0x0000003f00057c82 */ /* 0x000fe20008000000 */
[----:B------:R-:W-:Y:S01]  /*0140*/  CS2R R214, SRZ ;  /* 0x0000000000d67805 */ /* 0x000fe2000001ff00 */
[----:B------:R-:W-:Y:S01]  /*0150*/  CS2R R136, SRZ ;  /* 0x0000000000887805 */ /* 0x000fe2000001ff00 */
[----:B----4-:R-:W-:Y:S01]  /*0160*/  SHF.R.S32.HI R138, RZ, 0x1f, R139 ;  /* 0x0000001fff8a7819 */ /* 0x010fe2000001148b */
[----:B------:R-:W-:-:S04]  /*0170*/  IMAD.WIDE.U32 R2, R139, c[0x0][0x1d0], RZ ;  /* 0x000074008b027a25 */ /* 0x000fc800078e00ff */
[C---:B------:R-:W-:Y:S02]  /*0180*/  IMAD R10, R138.reuse, c[0x0][0x1d0], RZ ;  /* 0x000074008a0a7a24 */ /* 0x040fe400078e02ff */
[C---:B------:R-:W-:Y:S02]  /*0190*/  IMAD R12, R138.reuse, c[0x0][0x278], RZ ;  /* 0x00009e008a0c7a24 */ /* 0x040fe400078e02ff */
[C---:B------:R-:W-:Y:S02]  /*01a0*/  IMAD R9, R139.reuse, c[0x0][0x1d4], R10 ;  /* 0x000075008b097a24 */ /* 0x040fe400078e020a */
[----:B------:R-:W-:Y:S02]  /*01b0*/  IMAD R10, R138, c[0x0][0x1e0], RZ ;  /* 0x000078008a0a7a24 */ /* 0x000fe400078e02ff */
[----:B0-----:R-:W-:Y:S01]  /*01c0*/  IMAD.WIDE.U32 R4, R139, c[0x0][0x1e0], RZ ;  /* 0x000078008b047a25 */ /* 0x001fe200078e00ff */
[----:B------:R-:W-:Y:S02]  /*01d0*/  IADD3 R3, R3, R9, RZ ;  /* 0x0000000903037210 */ /* 0x000fe40007ffe0ff */
[----:B------:R-:W-:Y:S01]  /*01e0*/  LEA R9, R14, 0xfffff800, 0xb ;  /* 0xfffff8000e097811 */ /* 0x000fe200078e58ff */
[----:B------:R-:W-:-:S02]  /*01f0*/  IMAD R13, R139, c[0x0][0x1e4], R10 ;  /* 0x000079008b0d7a24 */ /* 0x000fc400078e020a */
[----:B------:R-:W-:Y:S01]  /*0200*/  IMAD R10, R140, c[0x0][0x1d8], RZ ;  /* 0x000076008c0a7a24 */ /* 0x000fe200078e02ff */
[----:B------:R-:W-:Y:S01]  /*0210*/  SHF.R.S32.HI R11, RZ, 0x1f, R9 ;  /* 0x0000001fff0b7819 */ /* 0x000fe20000011409 */
[----:B------:R-:W-:Y:S01]  /*0220*/  IMAD.WIDE.U32 R2, R141, c[0x0][0x1d8], R2 ;  /* 0x000076008d027a25 */ /* 0x000fe200078e0002 */
[----:B------:R-:W-:-:S03]  /*0230*/  IADD3 R5, R5, R13, RZ ;  /* 0x0000000d05057210 */ /* 0x000fc60007ffe0ff */
[----:B-1----:R-:W-:-:S04]  /*0240*/  IMAD.WIDE.U32 R6, R139, c[0x0][0x278], RZ ;  /* 0x00009e008b067a25 */ /* 0x002fc800078e00ff */
[----:B------:R-:W-:Y:S02]  /*0250*/  IMAD R15, R139, c[0x0][0x27c], R12 ;  /* 0x00009f008b0f7a24 */ /* 0x000fe400078e020c */
[----:B------:R-:W-:Y:S01]  /*0260*/  IMAD R13, R141, c[0x0][0x1dc], R10 ;  /* 0x000077008d0d7a24 */ /* 0x000fe200078e020a */
[----:B------:R-:W-:Y:S01]  /*0270*/  IADD3 R10, P0, R9, R2, RZ ;  /* 0x00000002090a7210 */ /* 0x000fe20007f1e0ff */
[C---:B------:R-:W-:Y:S01]  /*0280*/  IMAD R14, R140.reuse, c[0x0][0x280], RZ ;  /* 0x0000a0008c0e7a24 */ /* 0x040fe200078e02ff */
[----:B------:R-:W-:Y:S01]  /*0290*/  IADD3 R7, R7, R15, RZ ;  /* 0x0000000f07077210 */ /* 0x000fe20007ffe0ff */
[----:B------:R-:W-:Y:S01]  /*02a0*/  IMAD R12, R140, c[0x0][0x1e8], RZ ;  /* 0x00007a008c0c7a24 */ /* 0x000fe200078e02ff */
[----:B------:R-:W-:Y:S01]  /*02b0*/  IADD3.X R13, R11, R3, R13, P0, !PT ;  /* 0x000000030b0d7210 */ /* 0x000fe200007fe40d */
[----:B------:R-:W-:Y:S01]  /*02c0*/  IMAD.WIDE.U32 R2, R141, c[0x0][0x1e8], R4 ;  /* 0x00007a008d027a25 */ /* 0x000fe200078e0004 */
[----:B------:R-:W-:-:S03]  /*02d0*/  ISETP.NE.U32.AND P0, PT, RZ, c[0x0][0x260], PT ;  /* 0x00009800ff007a0c */ /* 0x000fc60003f05070 */
[----:B------:R-:W-:Y:S01]  /*02e0*/  IMAD.WIDE.U32 R4, R141, c[0x0][0x280], R6 ;  /* 0x0000a0008d047a25 */ /* 0x000fe200078e0006 */
[----:B------:R-:W-:Y:S02]  /*02f0*/  IADD3 R7, P6, R9, R2, RZ ;  /* 0x0000000209077210 */ /* 0x000fe40007fde0ff */
[----:B------:R-:W-:Y:S01]  /*0300*/  ISETP.NE.AND.EX P0, PT, RZ, c[0x0][0x264], PT, P0 ;  /* 0x00009900ff007a0c */ /* 0x000fe20003f05300 */
[----:B------:R-:W-:Y:S01]  /*0310*/  IMAD R14, R141, c[0x0][0x284], R14 ;  /* 0x0000a1008d0e7a24 */ /* 0x000fe200078e020e */
[----:B------:R-:W-:Y:S01]  /*0320*/  IADD3 R4, P3, R9, R4, RZ ;  /* 0x0000000409047210 */ /* 0x000fe20007f7e0ff */
[----:B------:R-:W-:Y:S01]  /*0330*/  IMAD R12, R141, c[0x0][0x1ec], R12 ;  /* 0x00007b008d0c7a24 */ /* 0x000fe200078e020c */
[C---:B------:R-:W-:Y:S02]  /*0340*/  LEA R9, P4, R10.reuse, c[0x0][0x240], 0x1 ;  /* 0x000090000a097a11 */ /* 0x040fe400078808ff */
[----:B------:R-:W-:Y:S02]  /*0350*/  IADD3.X R5, R11, R5, R14, P3, !PT ;  /* 0x000000050b057210 */ /* 0x000fe40001ffe40e */
[----:B------:R-:W-:-:S02]  /*0360*/  LEA.HI.X R10, R10, c[0x0][0x244], R13, 0x1, P4 ;  /* 0x000091000a0a7a11 */ /* 0x000fc400020f0c0d */
[----:B------:R-:W-:Y:S02]  /*0370*/  ISETP.NE.U32.AND P3, PT, RZ, c[0x0][0x328], PT ;  /* 0x0000ca00ff007a0c */ /* 0x000fe40003f65070 */
[----:B------:R-:W-:Y:S02]  /*0380*/  ISETP.NE.U32.AND P4, PT, RZ, c[0x0][0x348], PT ;  /* 0x0000d200ff007a0c */ /* 0x000fe40003f85070 */
[----:B------:R-:W-:Y:S02]  /*0390*/  IADD3.X R2, R11, R3, R12, P6, !PT ;  /* 0x000000030b027210 */ /* 0x000fe400037fe40c */
[----:B------:R-:W-:Y:S02]  /*03a0*/  LEA R6, P6, R7, c[0x0][0x248], 0x1 ;  /* 0x0000920007067a11 */ /* 0x000fe400078c08ff */
[----:B------:R-:W-:Y:S02]  /*03b0*/  ISETP.NE.AND.EX P3, PT, RZ, c[0x0][0x32c], PT, P3 ;  /* 0x0000cb00ff007a0c */ /* 0x000fe40003f65330 */
[----:B------:R-:W-:-:S02]  /*03c0*/  ISETP.NE.AND.EX P4, PT, RZ, c[0x0][0x34c], PT, P4 ;  /* 0x0000d300ff007a0c */ /* 0x000fc40003f85340 */
[----:B------:R-:W-:Y:S01]  /*03d0*/  LEA.HI.X R7, R7, c[0x0][0x24c], R2, 0x1, P6 ;  /* 0x0000930007077a11 */ /* 0x000fe200030f0c02 */
[----:B------:R-:W-:Y:S01]  /*03e0*/  @P0 IMAD R2, R139, c[0x0][0x164], R141 ;  /* 0x000059008b020a24 */ /* 0x000fe200078e028d */
[----:B------:R-:W-:Y:S02]  /*03f0*/  @P0 MOV R219, 0x10 ;  /* 0x0000001000db0802 */ /* 0x000fe40000000f00 */
[----:B------:R-:W-:Y:S01]  /*0400*/  LEA R3, P6, R4, c[0x0][0x308], 0x1 ;  /* 0x0000c20004037a11 */ /* 0x000fe200078c08ff */
[----:B------:R-:W-:-:S03]  /*0410*/  @P0 IMAD R2, R2, c[0x0][0x174], RZ ;  /* 0x00005d0002020a24 */ /* 0x000fc600078e02ff */
[----:B------:R-:W-:Y:S01]  /*0420*/  LEA.HI.X R4, R4, c[0x0][0x30c], R5, 0x1, P6 ;  /* 0x0000c30004047a11 */ /* 0x000fe200030f0c05 */
[----:B------:R-:W-:-:S04]  /*0430*/  @P0 IMAD R2, R2, c[0x0][0x16c], RZ ;  /* 0x00005b0002020a24 */ /* 0x000fc800078e02ff */
[----:B------:R-:W-:Y:S02]  /*0440*/  @P0 IMAD.WIDE R218, R2, R219, c[0x0][0x260] ;  /* 0x0000980002da0625 */ /* 0x000fe400078e02db */
[----:B------:R-:W-:Y:S01]  /*0450*/  @!P0 CS2R R218, SRZ ;  /* 0x0000000000da8805 */ /* 0x000fe2000001ff00 */
[----:B--2---:R0:W1:Y:S01]  /*0460*/  @P1 R2UR UR4, R0 ;  /* 0x00000000000413c2 */ /* 0x00406200000e0000 */
[----:B------:R-:W-:-:S04]  /*0470*/  @P3 LEA R216, P1, R141, c[0x0][0x328], 0x2 ;  /* 0x0000ca008dd83a11 */ /* 0x000fc800078210ff */
[----:B------:R-:W-:-:S03]  /*0480*/  @P3 LEA.HI.X R217, R141, c[0x0][0x32c], R140, 0x2, P1 ;  /* 0x0000cb008dd93a11 */ /* 0x000fc600008f148c */
[----:B---3--:R0:W2:Y:S01]  /*0490*/  @P2 R2UR UR5, R8 ;  /* 0x00000000080523c2 */ /* 0x0080a200000e0000 */
[----:B------:R-:W-:-:S04]  /*04a0*/  @P4 LEA R214, P2, R141, c[0x0][0x348], 0x2 ;  /* 0x0000d2008dd64a11 */ /* 0x000fc800078410ff */
[----:B------:R-:W-:Y:S01]  /*04b0*/  @P4 LEA.HI.X R215, R141, c[0x0][0x34c], R140, 0x2, P2 ;  /* 0x0000d3008dd74a11 */ /* 0x000fe200010f148c */
[----:B------:R-:W-:Y:S05]  /*04c0*/  @!P5 BRA `(.L_x_63) ;  /* 0x0000c0000000d947 */ /* 0x000fea0003800000 */
[----:B------:R-:W3:Y:S01]  /*04d0*/  S2R R135, SR_TID.X ;  /* 0x0000000000877919 */ /* 0x000ee20000002100 */
[----:B------:R4:W0:Y:S01]  /*04e0*/  R2UR UR12, R9 ;  /* 0x00000000090c73c2 */ /* 0x00082200000e0000 */
[----:B------:R-:W-:Y:S01]  /*04f0*/  HFMA2.MMA R133, -RZ, RZ, 0, 0 ;  /* 0x00000000ff857435 */ /* 0x000fe200000001ff */
[----:B------:R-:W-:Y:S01]  /*0500*/  CS2R R136, SRZ ;  /* 0x0000000000887805 */ /* 0x000fe2000001ff00 */
[----:B------:R-:W2:Y:S05]  /*0510*/  S2R R134, SR_LANEID ;  /* 0x0000000000867919 */ /* 0x000eaa0000000000 */
[----:B------:R4:W1:Y:S08]  /*0520*/  R2UR UR13, R10 ;  /* 0x000000000a0d73c2 */ /* 0x00087000000e0000 */
[----:B------:R4:W0:Y:S02]  /*0530*/  R2UR UR10, R6 ;  /* 0x00000000060a73c2 */ /* 0x00082400000e0000 */
[----:B0--3--:R-:W-:-:S06]  /*0540*/  SHF.L.U32 R0, R135, 0x4, RZ ;  /* 0x0000000487007819 */ /* 0x009fcc00000006ff */
[----:B------:R4:W0:Y:S01]  /*0550*/  R2UR UR11, R7 ;  /* 0x00000000070b73c2 */ /* 0x00082200000e0000 */
[--C-:B------:R-:W-:Y:S02]  /*0560*/  SHF.R.S32.HI R2, RZ, 0x1f, R135.reuse ;  /* 0x0000001fff027819 */ /* 0x100fe40000011487 */
[----:B------:R-:W-:Y:S02]  /*0570*/  LOP3.LUT R0, R0, 0xfffffe00, RZ, 0xc0, !PT ;  /* 0xfffffe0000007812 */ /* 0x000fe400078ec0ff */
[----:B------:R-:W-:Y:S02]  /*0580*/  LEA.HI R2, R2, R135, RZ, 0x5 ;  /* 0x0000008702027211 */ /* 0x000fe400078f28ff */
[----:B------:R-:W-:Y:S01]  /*0590*/  LOP3.LUT R132, R0, 0x1f, R135, 0xf8, !PT ;  /* 0x0000001f00847812 */ /* 0x000fe200078ef887 */
[----:B------:R4:W3:Y:S01]  /*05a0*/  R2UR UR8, R3 ;  /* 0x00000000030873c2 */ /* 0x0008e200000e0000 */
[----:B------:R-:W-:Y:S02]  /*05b0*/  LOP3.LUT R131, R135, 0x1f, RZ, 0xc0, !PT ;  /* 0x0000001f87837812 */ /* 0x000fe400078ec0ff */
[----:B------:R-:W-:-:S02]  /*05c0*/  SHF.R.S32.HI R130, RZ, 0x5, R2 ;  /* 0x00000005ff827819 */ /* 0x000fc40000011402 */
[----:B------:R-:W-:-:S03]  /*05d0*/  SHF.R.S32.HI R129, RZ, 0x1f, R132 ;  /* 0x0000001fff817819 */ /* 0x000fc60000011484 */
[----:B-12---:R4:W0:Y:S04]  /*05e0*/  R2UR UR9, R4 ;  /* 0x00000000040973c2 */ /* 0x00682800000e0000 */
.L_x_111:
[----:B------:R-:W-:Y:S01]  /*05f0*/  IADD3 R128, -R133, c[0x0][0x174], RZ ;  /* 0x00005d0085807a10 */ /* 0x000fe20007ffe1ff */
[----:B------:R-:W-:Y:S01]  /*0600*/  BAR.SYNC.DEFER_BLOCKING 0x0 ;  /* 0x0000000000007b1d */ /* 0x000fe20000010000 */
[----:B------:R-:W-:Y:S02]  /*0610*/  LOP3.LUT R0, R132, 0x20, RZ, 0xfc, !PT ;  /* 0x0000002084007812 */ /* 0x000fe400078efcff */
[----:B------:R-:W-:Y:S02]  /*0620*/  LEA R212, R128, 0xfffff800, 0xb ;  /* 0xfffff80080d47811 */ /* 0x000fe400078e58ff */
[----:B------:R-:W-:Y:S02]  /*0630*/  LEA R2, P3, R132, UR12, 0x1 ;  /* 0x0000000c84027c11 */ /* 0x000fe4000f8608ff */
[----:B------:R-:W-:Y:S02]  /*0640*/  IADD3 R23, -R212, c[0x0][0x168], RZ ;  /* 0x00005a00d4177a10 */ /* 0x000fe40007ffe1ff */
[----:B------:R-:W-:-:S02]  /*0650*/  LOP3.LUT R8, R132, 0x40, RZ, 0xfc, !PT ;  /* 0x0000004084087812 */ /* 0x000fc400078efcff */
[-C--:B------:R-:W-:Y:S02]  /*0660*/  ISETP.GE.AND P2, PT, R132, R23.reuse, PT ;  /* 0x000000178400720c */ /* 0x080fe40003f46270 */
[----:B------:R-:W-:Y:S02]  /*0670*/  ISETP.GE.AND P1, PT, R0, R23, PT ;  /* 0x000000170000720c */ /* 0x000fe40003f26270 */
[C---:B----4-:R-:W-:Y:S02]  /*0680*/  LOP3.LUT R9, R132.reuse, 0x60, RZ, 0xfc, !PT ;  /* 0x0000006084097812 */ /* 0x050fe400078efcff */
[----:B------:R-:W-:Y:S02]  /*0690*/  PRMT R4, RZ, 0x7610, R4 ;  /* 0x00007610ff047816 */ /* 0x000fe40000000004 */
[----:B------:R-:W-:Y:S02]  /*06a0*/  LOP3.LUT R10, R132, 0x80, RZ, 0xfc, !PT ;  /* 0x00000080840a7812 */ /* 0x000fe400078efcff */
[----:B------:R-:W-:-:S02]  /*06b0*/  PRMT R5, RZ, 0x7610, R5 ;  /* 0x00007610ff057816 */ /* 0x000fc40000000005 */
[C---:B------:R-:W-:Y:S02]  /*06c0*/  LOP3.LUT R11, R132.reuse, 0xa0, RZ, 0xfc, !PT ;  /* 0x000000a0840b7812 */ /* 0x040fe400078efcff */
[C---:B------:R-:W-:Y:S02]  /*06d0*/  LEA.HI.X R3, R132.reuse, UR13, R129, 0x1, P3 ;  /* 0x0000000d84037c11 */ /* 0x040fe400098f0c81 */
[----:B------:R-:W-:Y:S02]  /*06e0*/  LOP3.LUT R12, R132, 0xc0, RZ, 0xfc, !PT ;  /* 0x000000c0840c7812 */ /* 0x000fe400078efcff */
[-C--:B------:R-:W-:Y:S01]  /*06f0*/  ISETP.GE.AND P0, PT, R8, R23.reuse, PT ;  /* 0x000000170800720c */ /* 0x080fe20003f06270 */
[----:B------:R1:W2:Y:S01]  /*0700*/  @!P2 LDG.E.U16 R4, [R2.64] ;  /* 0x000000060204a981 */ /* 0x0002a2000c1e1500 */
[C---:B------:R-:W-:Y:S02]  /*0710*/  LOP3.LUT R13, R132.reuse, 0xe0, RZ, 0xfc, !PT ;  /* 0x000000e0840d7812 */ /* 0x040fe400078efcff */
[----:B------:R-:W-:Y:S01]  /*0720*/  ISETP.GE.AND P4, PT, R9, R23, PT ;  /* 0x000000170900720c */ /* 0x000fe20003f86270 */
[----:B------:R1:W4:Y:S01]  /*0730*/  @!P1 LDG.E.U16 R5, [R2.64+0x40] ;  /* 0x0000400602059981 */ /* 0x000322000c1e1500 */
[----:B------:R-:W-:-:S02]  /*0740*/  LOP3.LUT R14, R132, 0x100, RZ, 0xfc, !PT ;  /* 0x00000100840e7812 */ /* 0x000fc400078efcff */
[-C--:B------:R-:W-:Y:S02]  /*0750*/  ISETP.GE.AND P6, PT, R10, R23.reuse, PT ;  /* 0x000000170a00720c */ /* 0x080fe40003fc6270 */
[-C--:B------:R-:W-:Y:S02]  /*0760*/  ISETP.GE.AND P5, PT, R11, R23.reuse, PT ;  /* 0x000000170b00720c */ /* 0x080fe40003fa6270 */
[-C--:B------:R-:W-:Y:S02]  /*0770*/  ISETP.GE.AND P3, PT, R12, R23.reuse, PT ;  /* 0x000000170c00720c */ /* 0x080fe40003f66270 */
[-C--:B------:R-:W-:Y:S02]  /*0780*/  ISETP.GE.AND P2, PT, R13, R23.reuse, PT ;  /* 0x000000170d00720c */ /* 0x080fe40003f46270 */
[----:B------:R-:W-:Y:S02]  /*0790*/  ISETP.GE.AND P1, PT, R14, R23, PT ;  /* 0x000000170e00720c */ /* 0x000fe40003f26270 */
[----:B------:R-:W-:-:S02]  /*07a0*/  PRMT R6, RZ, 0x7610, R6 ;  /* 0x00007610ff067816 */ /* 0x000fc40000000006 */
[----:B------:R-:W-:Y:S02]  /*07b0*/  PRMT R7, RZ, 0x7610, R7 ;  /* 0x00007610ff077816 */ /* 0x000fe40000000007 */
[----:B------:R-:W-:Y:S02]  /*07c0*/  PRMT R22, RZ, 0x7610, R22 ;  /* 0x00007610ff167816 */ /* 0x000fe40000000016 */
[----:B------:R-:W-:Y:S01]  /*07d0*/  PRMT R25, RZ, 0x7610, R25 ;  /* 0x00007610ff197816 */ /* 0x000fe20000000019 */
[----:B------:R1:W5:Y:S01]  /*07e0*/  @!P0 LDG.E.U16 R6, [R2.64+0x80] ;  /* 0x0000800602068981 */ /* 0x000362000c1e1500 */
[C---:B------:R-:W-:Y:S02]  /*07f0*/  LOP3.LUT R15, R132.reuse, 0x120, RZ, 0xfc, !PT ;  /* 0x00000120840f7812 */ /* 0x040fe400078efcff */
[----:B------:R-:W-:Y:S01]  /*0800*/  PRMT R24, RZ, 0x7610, R24 ;  /* 0x00007610ff187816 */ /* 0x000fe20000000018 */
[----:B---3--:R1:W3:Y:S01]  /*0810*/  @!P4 LDG.E.U16 R7, [R2.64+0xc0] ;  /* 0x0000c0060207c981 */ /* 0x0082e2000c1e1500 */
[----:B------:R-:W-:-:S02]  /*0820*/  LOP3.LUT R16, R132, 0x140, RZ, 0xfc, !PT ;  /* 0x0000014084107812 */ /* 0x000fc400078efcff */
[----:B------:R-:W-:Y:S01]  /*0830*/  PRMT R27, RZ, 0x7610, R27 ;  /* 0x00007610ff1b7816 */ /* 0x000fe2000000001b */
[----:B------:R1:W3:Y:S01]  /*0840*/  @!P6 LDG.E.U16 R22, [R2.64+0x100] ;  /* 0x000100060216e981 */ /* 0x0002e2000c1e1500 */
[C---:B------:R-:W-:Y:S02]  /*0850*/  LOP3.LUT R17, R132.reuse, 0x160, RZ, 0xfc, !PT ;  /* 0x0000016084117812 */ /* 0x040fe400078efcff */
[----:B------:R-:W-:Y:S01]  /*0860*/  PRMT R26, RZ, 0x7610, R26 ;  /* 0x00007610ff1a7816 */ /* 0x000fe2000000001a */
[----:B------:R1:W3:Y:S01]  /*0870*/  @!P5 LDG.E.U16 R25, [R2.64+0x140] ;  /* 0x000140060219d981 */ /* 0x0002e2000c1e1500 */
[C---:B------:R-:W-:Y:S02]  /*0880*/  LOP3.LUT R18, R132.reuse, 0x180, RZ, 0xfc, !PT ;  /* 0x0000018084127812 */ /* 0x040fe400078efcff */
[----:B------:R-:W-:Y:S01]  /*0890*/  LOP3.LUT R19, R132, 0x1a0, RZ, 0xfc, !PT ;  /* 0x000001a084137812 */ /* 0x000fe200078efcff */
[----:B------:R1:W3:Y:S01]  /*08a0*/  @!P3 LDG.E.U16 R24, [R2.64+0x180] ;  /* 0x000180060218b981 */ /* 0x0002e2000c1e1500 */
[----:B------:R-:W-:-:S02]  /*08b0*/  ISETP.GE.AND P0, PT, R15, R23, PT ;  /* 0x000000170f00720c */ /* 0x000fc40003f06270 */
[----:B------:R-:W-:Y:S01]  /*08c0*/  LOP3.LUT R20, R132, 0x1c0, RZ, 0xfc, !PT ;  /* 0x000001c084147812 */ /* 0x000fe200078efcff */
[----:B------:R1:W3:Y:S01]  /*08d0*/  @!P2 LDG.E.U16 R27, [R2.64+0x1c0] ;  /* 0x0001c006021ba981 */ /* 0x0002e2000c1e1500 */
[-C--:B------:R-:W-:Y:S02]  /*08e0*/  ISETP.GE.AND P4, PT, R16, R23.reuse, PT ;  /* 0x000000171000720c */ /* 0x080fe40003f86270 */
[----:B------:R-:W-:Y:S01]  /*08f0*/  LOP3.LUT R21, R132, 0x1e0, RZ, 0xfc, !PT ;  /* 0x000001e084157812 */ /* 0x000fe200078efcff */
[----:B------:R1:W3:Y:S01]  /*0900*/  @!P1 LDG.E.U16 R26, [R2.64+0x200] ;  /* 0x00020006021a9981 */ /* 0x0002e2000c1e1500 */
[-C--:B------:R-:W-:Y:S02]  /*0910*/  ISETP.GE.AND P6, PT, R17, R23.reuse, PT ;  /* 0x000000171100720c */ /* 0x080fe40003fc6270 */
[-C--:B------:R-:W-:Y:S02]  /*0920*/  ISETP.GE.AND P5, PT, R18, R23.reuse, PT ;  /* 0x000000171200720c */ /* 0x080fe40003fa6270 */
[----:B------:R-:W-:-:S02]  /*0930*/  ISETP.GE.AND P3, PT, R19, R23, PT ;  /* 0x000000171300720c */ /* 0x000fc40003f66270 */
[-C--:B------:R-:W-:Y:S02]  /*0940*/  ISETP.GE.AND P2, PT, R20, R23.reuse, PT ;  /* 0x000000171400720c */ /* 0x080fe40003f46270 */
[----:B------:R-:W-:Y:S02]  /*0950*/  ISETP.GE.AND P1, PT, R21, R23, PT ;  /* 0x000000171500720c */ /* 0x000fe40003f26270 */
[----:B------:R-:W-:Y:S02]  /*0960*/  PRMT R29, RZ, 0x7610, R29 ;  /* 0x00007610ff1d7816 */ /* 0x000fe4000000001d */
[----:B------:R-:W-:Y:S02]  /*0970*/  PRMT R28, RZ, 0x7610, R28 ;  /* 0x00007610ff1c7816 */ /* 0x000fe4000000001c */
[----:B------:R-:W-:Y:S02]  /*0980*/  PRMT R31, RZ, 0x7610, R31 ;  /* 0x00007610ff1f7816 */ /* 0x000fe4000000001f */
[----:B------:R-:W-:Y:S01]  /*0990*/  PRMT R30, RZ, 0x7610, R30 ;  /* 0x00007610ff1e7816 */ /* 0x000fe2000000001e */
[----:B------:R1:W3:Y:S01]  /*09a0*/  @!P0 LDG.E.U16 R29, [R2.64+0x240] ;  /* 0x00024006021d8981 */ /* 0x0002e2000c1e1500 */
[----:B------:R-:W-:-:S02]  /*09b0*/  PRMT R33, RZ, 0x7610, R33 ;  /* 0x00007610ff217816 */ /* 0x000fc40000000021 */
[----:B------:R-:W-:Y:S01]  /*09c0*/  PRMT R32, RZ, 0x7610, R32 ;  /* 0x00007610ff207816 */ /* 0x000fe20000000020 */
[----:B------:R1:W3:Y:S01]  /*09d0*/  @!P4 LDG.E.U16 R28, [R2.64+0x280] ;  /* 0x00028006021cc981 */ /* 0x0002e2000c1e1500 */
[----:B------:R-:W-:-:S03]  /*09e0*/  PRMT R35, RZ, 0x7610, R35 ;  /* 0x00007610ff237816 */ /* 0x000fc60000000023 */
[----:B------:R1:W3:Y:S04]  /*09f0*/  @!P6 LDG.E.U16 R31, [R2.64+0x2c0] ;  /* 0x0002c006021fe981 */ /* 0x0002e8000c1e1500 */
[----:B------:R1:W3:Y:S04]  /*0a00*/  @!P5 LDG.E.U16 R30, [R2.64+0x300] ;  /* 0x00030006021ed981 */ /* 0x0002e8000c1e1500 */
[----:B------:R1:W3:Y:S04]  /*0a10*/  @!P3 LDG.E.U16 R33, [R2.64+0x340] ;  /* 0x000340060221b981 */ /* 0x0002e8000c1e1500 */
[----:B------:R1:W3:Y:S04]  /*0a20*/  @!P2 LDG.E.U16 R32, [R2.64+0x380] ;  /* 0x000380060220a981 */ /* 0x0002e8000c1e1500 */
[----:B------:R1:W3:Y:S01]  /*0a30*/  @!P1 LDG.E.U16 R35, [R2.64+0x3c0] ;  /* 0x0003c00602239981 */ /* 0x0002e2000c1e1500 */
[----:B------:R-:W-:-:S04]  /*0a40*/  SHF.L.U32 R34, R135, 0x4, RZ ;  /* 0x0000000487227819 */ /* 0x000fc800000006ff */
[----:B------:R-:W-:-:S04]  /*0a50*/  LOP3.LUT R65, R34, 0xfffffe00, RZ, 0xc0, !PT ;  /* 0xfffffe0022417812 */ /* 0x000fc800078ec0ff */
[----:B------:R-:W-:-:S04]  /*0a60*/  IADD3 R34, R65, R134, RZ ;  /* 0x0000008641227210 */ /* 0x000fc80007ffe0ff */
[C---:B------:R-:W-:Y:S02]  /*0a70*/  IADD3 R37, R34.reuse, 0x20, RZ ;  /* 0x0000002022257810 */ /* 0x040fe40007ffe0ff */
[C---:B------:R-:W-:Y:S02]  /*0a80*/  IADD3 R39, R34.reuse, 0x40, RZ ;  /* 0x0000004022277810 */ /* 0x040fe40007ffe0ff */
[C---:B------:R-:W-:Y:S02]  /*0a90*/  IADD3 R41, R34.reuse, 0x60, RZ ;  /* 0x0000006022297810 */ /* 0x040fe40007ffe0ff */
[C---:B------:R-:W-:Y:S02]  /*0aa0*/  LEA.HI.SX32 R127, R34.reuse, R34, 0x1b ;  /* 0x00000022227f7211 */ /* 0x040fe400078fdaff */
[C---:B------:R-:W-:Y:S02]  /*0ab0*/  IADD3 R43, R34.reuse, 0x80, RZ ;  /* 0x00000080222b7810 */ /* 0x040fe40007ffe0ff */
[----:B------:R-:W-:-:S02]  /*0ac0*/  IADD3 R45, R34, 0xa0, RZ ;  /* 0x000000a0222d7810 */ /* 0x000fc40007ffe0ff */
[-C--:B------:R-:W-:Y:S02]  /*0ad0*/  LEA.HI.SX32 R37, R37, R34.reuse, 0x1b ;  /* 0x0000002225257211 */ /* 0x080fe400078fdaff */
[C---:B------:R-:W-:Y:S02]  /*0ae0*/  IADD3 R47, R34.reuse, 0xc0, RZ ;  /* 0x000000c0222f7810 */ /* 0x040fe40007ffe0ff */
[-C--:B------:R-:W-:Y:S02]  /*0af0*/  LEA.HI.SX32 R39, R39, R34.reuse, 0x1b ;  /* 0x0000002227277211 */ /* 0x080fe400078fdaff */
[C---:B-1----:R-:W-:Y:S02]  /*0b00*/  IADD3 R3, R34.reuse, 0xe0, RZ ;  /* 0x000000e022037810 */ /* 0x042fe40007ffe0ff */
[----:B------:R-:W-:Y:S02]  /*0b10*/  LEA.HI.SX32 R41, R41, R34, 0x1b ;  /* 0x0000002229297211 */ /* 0x000fe400078fdaff */
[----:B------:R-:W-:-:S02]  /*0b20*/  IADD3 R49, R34, 0x100, RZ ;  /* 0x0000010022317810 */ /* 0x000fc40007ffe0ff */
[----:B------:R-:W-:Y:S02]  /*0b30*/  SHF.L.U32 R127, R127, 0x1, RZ ;  /* 0x000000017f7f7819 */ /* 0x000fe400000006ff */
[-C--:B------:R-:W-:Y:S02]  /*0b40*/  LEA.HI.SX32 R43, R43, R34.reuse, 0x1b ;  /* 0x000000222b2b7211 */ /* 0x080fe400078fdaff */
[C---:B------:R-:W-:Y:S02]  /*0b50*/  IADD3 R51, R34.reuse, 0x120, RZ ;  /* 0x0000012022337810 */ /* 0x040fe40007ffe0ff */
[----:B------:R-:W-:Y:S02]  /*0b60*/  LEA.HI.SX32 R45, R45, R34, 0x1b ;  /* 0x000000222d2d7211 */ /* 0x000fe400078fdaff */
[----:B------:R-:W-:Y:S02]  /*0b70*/  SHF.L.U32 R126, R37, 0x1, RZ ;  /* 0x00000001257e7819 */ /* 0x000fe400000006ff */
[----:B------:R-:W-:-:S02]  /*0b80*/  IADD3 R53, R34, 0x140, RZ ;  /* 0x0000014022357810 */ /* 0x000fc40007ffe0ff */
[-C--:B------:R-:W-:Y:S02]  /*0b90*/  LEA.HI.SX32 R47, R47, R34.reuse, 0x1b ;  /* 0x000000222f2f7211 */ /* 0x080fe400078fdaff */
[----:B------:R-:W-:Y:S02]  /*0ba0*/  SHF.L.U32 R125, R39, 0x1, RZ ;  /* 0x00000001277d7819 */ /* 0x000fe400000006ff */
        /* <DEDUP_REMOVED lines=12> */
[----:B------:R-:W-:Y:S02]  /*0c70*/  IADD3 R63, R34, 0x1e0, RZ ;  /* 0x000001e0223f7810 */ /* 0x000fe40007ffe0ff */
[-C--:B------:R-:W-:Y:S02]  /*0c80*/  LEA.HI.SX32 R55, R55, R34.reuse, 0x1b ;  /* 0x0000002237377211 */ /* 0x080fe400078fdaff */
[----:B------:R-:W-:Y:S02]  /*0c90*/  SHF.L.U32 R118, R3, 0x1, RZ ;  /* 0x0000000103767819 */ /* 0x000fe400000006ff */
[----:B------:R-:W-:-:S02]  /*0ca0*/  LEA.HI.SX32 R57, R57, R34, 0x1b ;  /* 0x0000002239397211 */ /* 0x000fc400078fdaff */
[----:B------:R-:W-:Y:S02]  /*0cb0*/  SHF.L.U32 R117, R49, 0x1, RZ ;  /* 0x0000000131757819 */ /* 0x000fe400000006ff */
[-C--:B------:R-:W-:Y:S02]  /*0cc0*/  LEA.HI.SX32 R59, R59, R34.reuse, 0x1b ;  /* 0x000000223b3b7211 */ /* 0x080fe400078fdaff */
[----:B------:R-:W-:Y:S02]  /*0cd0*/  SHF.L.U32 R116, R51, 0x1, RZ ;  /* 0x0000000133747819 */ /* 0x000fe400000006ff */
[-C--:B------:R-:W-:Y:S02]  /*0ce0*/  LEA.HI.SX32 R61, R61, R34.reuse, 0x1b ;  /* 0x000000223d3d7211 */ /* 0x080fe400078fdaff */
[----:B------:R-:W-:Y:S02]  /*0cf0*/  SHF.L.U32 R115, R53, 0x1, RZ ;  /* 0x0000000135737819 */ /* 0x000fe400000006ff */
[----:B------:R-:W-:-:S02]  /*0d00*/  LEA.HI.SX32 R63, R63, R34, 0x1b ;  /* 0x000000223f3f7211 */ /* 0x000fc400078fdaff */
[----:B------:R-:W-:Y:S02]  /*0d10*/  SHF.L.U32 R114, R55, 0x1, RZ ;  /* 0x0000000137727819 */ /* 0x000fe400000006ff */
[----:B------:R-:W-:Y:S02]  /*0d20*/  SHF.L.U32 R113, R57, 0x1, RZ ;  /* 0x0000000139717819 */ /* 0x000fe400000006ff */
[----:B------:R-:W-:Y:S02]  /*0d30*/  SHF.L.U32 R112, R59, 0x1, RZ ;  /* 0x000000013b707819 */ /* 0x000fe400000006ff */
[----:B------:R-:W-:Y:S02]  /*0d40*/  SHF.L.U32 R111, R61, 0x1, RZ ;  /* 0x000000013d6f7819 */ /* 0x000fe400000006ff */
[----:B------:R-:W-:Y:S02]  /*0d50*/  SHF.L.U32 R110, R63, 0x1, RZ ;  /* 0x000000013f6e7819 */ /* 0x000fe400000006ff */
[----:B------:R-:W-:-:S02]  /*0d60*/  SHF.L.U32 R108, R132, 0x1, RZ ;  /* 0x00000001846c7819 */ /* 0x000fc400000006ff */
[-C--:B------:R-:W-:Y:S02]  /*0d70*/  ISETP.GE.AND P2, PT, R132, R23.reuse, PT ;  /* 0x000000178400720c */ /* 0x080fe40003f46270 */
[-C--:B------:R-:W-:Y:S02]  /*0d80*/  ISETP.GE.AND P1, PT, R0, R23.reuse, PT ;  /* 0x000000170000720c */ /* 0x080fe40003f26270 */
[----:B------:R-:W-:Y:S02]  /*0d90*/  SHF.L.U64.HI R109, R132, 0x1, R129 ;  /* 0x00000001846d7819 */ /* 0x000fe40000010281 */
[----:B------:R-:W-:Y:S02]  /*0da0*/  IADD3 R2, P0, R108, UR10, RZ ;  /* 0x0000000a6c027c10 */ /* 0x000fe4000ff1e0ff */
[----:B------:R-:W-:Y:S02]  /*0db0*/  ISETP.GE.AND P4, PT, R9, R23, PT ;  /* 0x000000170900720c */ /* 0x000fe40003f86270 */
[----:B0-----:R-:W-:-:S02]  /*0dc0*/  IADD3.X R3, R109, UR11, RZ, P0, !PT ;  /* 0x0000000b6d037c10 */ /* 0x001fc400087fe4ff */
[-C--:B------:R-:W-:Y:S02]  /*0dd0*/  ISETP.GE.AND P0, PT, R8, R23.reuse, PT ;  /* 0x000000170800720c */ /* 0x080fe40003f06270 */
[-C--:B------:R-:W-:Y:S02]  /*0de0*/  ISETP.GE.AND P6, PT, R10, R23.reuse, PT ;  /* 0x000000170a00720c */ /* 0x080fe40003fc6270 */
[-C--:B------:R-:W-:Y:S02]  /*0df0*/  ISETP.GE.AND P5, PT, R11, R23.reuse, PT ;  /* 0x000000170b00720c */ /* 0x080fe40003fa6270 */
[----:B------:R-:W-:Y:S01]  /*0e00*/  ISETP.GE.AND P3, PT, R12, R23, PT ;  /* 0x000000170c00720c */ /* 0x000fe20003f66270 */
[----:B--2---:R0:W-:Y:S04]  /*0e10*/  STS.U16 [R127], R4 ;  /* 0x000000047f007388 */ /* 0x0041e80000000400 */
[----:B----4-:R-:W-:Y:S01]  /*0e20*/  STS.U16 [R126+0x40], R5 ;  /* 0x000040057e007388 */ /* 0x010fe20000000400 */
[----:B0-----:R-:W-:-:S04]  /*0e30*/  LEA R4, R134, R65, 0x4 ;  /* 0x0000004186047211 */ /* 0x001fc800078e20ff */
[----:B------:R-:W-:Y:S01]  /*0e40*/  LEA.HI.SX32 R107, R4, R4, 0x1b ;  /* 0x00000004046b7211 */ /* 0x000fe200078fdaff */
[----:B-----5:R0:W-:Y:S04]  /*0e50*/  STS.U16 [R125+0x80], R6 ;  /* 0x000080067d007388 */ /* 0x0201e80000000400 */
[----:B---3--:R-:W-:Y:S04]  /*0e60*/  STS.U16 [R124+0xc0], R7 ;  /* 0x0000c0077c007388 */ /* 0x008fe80000000400 */
[----:B------:R1:W-:Y:S04]  /*0e70*/  STS.U16 [R123+0x100], R22 ;  /* 0x000100167b007388 */ /* 0x0003e80000000400 */
[----:B------:R-:W-:Y:S04]  /*0e80*/  STS.U16 [R122+0x140], R25 ;  /* 0x000140197a007388 */ /* 0x000fe80000000400 */
[----:B------:R2:W-:Y:S04]  /*0e90*/  STS.U16 [R119+0x180], R24 ;  /* 0x0001801877007388 */ /* 0x0005e80000000400 */
[----:B------:R-:W-:Y:S04]  /*0ea0*/  STS.U16 [R118+0x1c0], R27 ;  /* 0x0001c01b76007388 */ /* 0x000fe80000000400 */
[----:B------:R3:W-:Y:S01]  /*0eb0*/  STS.U16 [R117+0x200], R26 ;  /* 0x0002001a75007388 */ /* 0x0007e20000000400 */
[----:B------:R-:W-:-:S03]  /*0ec0*/  SHF.L.U32 R107, R107, 0x1, RZ ;  /* 0x000000016b6b7819 */ /* 0x000fc600000006ff */
[----:B------:R-:W-:Y:S04]  /*0ed0*/  STS.U16 [R116+0x240], R29 ;  /* 0x0002401d74007388 */ /* 0x000fe80000000400 */
[----:B------:R4:W-:Y:S04]  /*0ee0*/  STS.U16 [R115+0x280], R28 ;  /* 0x0002801c73007388 */ /* 0x0009e80000000400 */
[----:B------:R-:W-:Y:S04]  /*0ef0*/  STS.U16 [R114+0x2c0], R31 ;  /* 0x0002c01f72007388 */ /* 0x000fe80000000400 */
[----:B------:R5:W-:Y:S04]  /*0f00*/  STS.U16 [R113+0x300], R30 ;  /* 0x0003001e71007388 */ /* 0x000be80000000400 */
[----:B------:R0:W-:Y:S04]  /*0f10*/  STS.U16 [R112+0x340], R33 ;  /* 0x0003402170007388 */ /* 0x0001e80000000400 */
[----:B------:R0:W-:Y:S04]  /*0f20*/  STS.U16 [R111+0x380], R32 ;  /* 0x000380206f007388 */ /* 0x0001e80000000400 */
[----:B------:R0:W-:Y:S01]  /*0f30*/  STS.U16 [R110+0x3c0], R35 ;  /* 0x0003c0236e007388 */ /* 0x0001e20000000400 */
        /* <DEDUP_REMOVED lines=16> */
[----:B------:R-:W-:Y:S01]  /*1040*/  LDS.U16 R89, [R107+0x1e] ;  /* 0x00001e006b597984 */ /* 0x000fe20000000400 */
[----:B0-----:R-:W-:-:S03]  /*1050*/  PRMT R6, RZ, 0x7610, R6 ;  /* 0x00007610ff067816 */ /* 0x001fc60000000006 */
[----:B------:R-:W-:Y:S01]  /*1060*/  BAR.SYNC.DEFER_BLOCKING 0x0 ;  /* 0x0000000000007b1d */ /* 0x000fe20000010000 */
[----:B------:R-:W-:Y:S02]  /*1070*/  PRMT R5, RZ, 0x7610, R5 ;  /* 0x00007610ff057816 */ /* 0x000fe40000000005 */
[----:B-1----:R-:W-:Y:S02]  /*1080*/  PRMT R22, RZ, 0x7610, R22 ;  /* 0x00007610ff167816 */ /* 0x002fe40000000016 */
[----:B------:R-:W-:Y:S02]  /*1090*/  PRMT R7, RZ, 0x7610, R7 ;  /* 0x00007610ff077816 */ /* 0x000fe40000000007 */
[----:B--2---:R-:W-:Y:S02]  /*10a0*/  PRMT R24, RZ, 0x7610, R24 ;  /* 0x00007610ff187816 */ /* 0x004fe40000000018 */
[----:B------:R-:W-:Y:S02]  /*10b0*/  PRMT R25, RZ, 0x7610, R25 ;  /* 0x00007610ff197816 */ /* 0x000fe40000000019 */
[----:B---3--:R-:W-:-:S02]  /*10c0*/  PRMT R26, RZ, 0x7610, R26 ;  /* 0x00007610ff1a7816 */ /* 0x008fc4000000001a */
[----:B------:R-:W-:Y:S02]  /*10d0*/  PRMT R27, RZ, 0x7610, R27 ;  /* 0x00007610ff1b7816 */ /* 0x000fe4000000001b */
[----:B----4-:R-:W-:Y:S01]  /*10e0*/  PRMT R28, RZ, 0x7610, R28 ;  /* 0x00007610ff1c7816 */ /* 0x010fe2000000001c */
[----:B------:R-:W2:Y:S01]  /*10f0*/  @!P2 LDG.E.U16 R6, [R2.64] ;  /* 0x000000060206a981 */ /* 0x000ea2000c1e1500 */
[----:B------:R-:W-:-:S03]  /*1100*/  ISETP.GE.AND P2, PT, R13, R23, PT ;  /* 0x000000170d00720c */ /* 0x000fc60003f46270 */
[----:B------:R-:W3:Y:S01]  /*1110*/  @!P1 LDG.E.U16 R5, [R2.64+0x40] ;  /* 0x0000400602059981 */ /* 0x000ee2000c1e1500 */
[----:B------:R-:W-:-:S03]  /*1120*/  ISETP.GE.AND P1, PT, R14, R23, PT ;  /* 0x000000170e00720c */ /* 0x000fc60003f26270 */
[----:B------:R-:W4:Y:S01]  /*1130*/  @!P0 LDG.E.U16 R22, [R2.64+0x80] ;  /* 0x0000800602168981 */ /* 0x000f22000c1e1500 */
        /* <DEDUP_REMOVED lines=12> */
[----:B------:R-:W-:Y:S02]  /*1200*/  ISETP.GE.AND P1, PT, R21, R23, PT ;  /* 0x000000171500720c */ /* 0x000fe40003f26270 */
[----:B------:R-:W-:Y:S02]  /*1210*/  PRMT R29, RZ, 0x7610, R29 ;  /* 0x00007610ff1d7816 */ /* 0x000fe4000000001d */
[----:B-----5:R-:W-:Y:S02]  /*1220*/  PRMT R30, RZ, 0x7610, R30 ;  /* 0x00007610ff1e7816 */ /* 0x020fe4000000001e */
        /* <DEDUP_REMOVED lines=12> */
[----:B------:R-:W-:-:S02]  /*12f0*/  ISETP.GE.AND P2, PT, R132, R23, PT ;  /* 0x000000178400720c */ /* 0x000fc40003f46270 */
[-C--:B------:R-:W-:Y:S02]  /*1300*/  ISETP.GE.AND P1, PT, R0, R23.reuse, PT ;  /* 0x000000170000720c */ /* 0x080fe40003f26270 */
[C---:B------:R-:W-:Y:S02]  /*1310*/  LEA R40, P0, R132.reuse, UR8, 0x1 ;  /* 0x0000000884287c11 */ /* 0x040fe4000f8008ff */
[----:B------:R-:W-:Y:S02]  /*1320*/  PRMT R44, RZ, 0x7610, R44 ;  /* 0x00007610ff2c7816 */ /* 0x000fe4000000002c */
[----:B------:R-:W-:Y:S02]  /*1330*/  PRMT R39, RZ, 0x7610, R39 ;  /* 0x00007610ff277816 */ /* 0x000fe40000000027 */
[----:B------:R-:W-:Y:S02]  /*1340*/  LEA.HI.X R41, R132, UR9, R129, 0x1, P0 ;  /* 0x0000000984297c11 */ /* 0x000fe400080f0c81 */
        /* <DEDUP_REMOVED lines=8> */
[----:B------:R-:W-:Y:S02]  /*13d0*/  PRMT R47, RZ, 0x7610, R47 ;  /* 0x00007610ff2f7816 */ /* 0x000fe4000000002f */
[----:B------:R-:W-:Y:S02]  /*13e0*/  PRMT R50, RZ, 0x7610, R50 ;  /* 0x00007610ff327816 */ /* 0x000fe40000000032 */
[----:B------:R-:W-:Y:S02]  /*13f0*/  PRMT R49, RZ, 0x7610, R49 ;  /* 0x00007610ff317816 */ /* 0x000fe40000000031 */
[----:B------:R-:W-:Y:S02]  /*1400*/  PRMT R52, RZ, 0x7610, R52 ;  /* 0x00007610ff347816 */ /* 0x000fe40000000034 */
[----:B------:R-:W-:-:S02]  /*1410*/  PRMT R51, RZ, 0x7610, R51 ;  /* 0x00007610ff337816 */ /* 0x000fc40000000033 */
[----:B------:R-:W-:Y:S02]  /*1420*/  PRMT R54, RZ, 0x7610, R54 ;  /* 0x00007610ff367816 */ /* 0x000fe40000000036 */
[----:B------:R-:W-:Y:S02]  /*1430*/  PRMT R53, RZ, 0x7610, R53 ;  /* 0x00007610ff357816 */ /* 0x000fe40000000035 */
[----:B------:R-:W-:Y:S02]  /*1440*/  PRMT R56, RZ, 0x7610, R56 ;  /* 0x00007610ff387816 */ /* 0x000fe40000000038 */
[----:B------:R-:W-:Y:S02]  /*1450*/  PRMT R55, RZ, 0x7610, R55 ;  /* 0x00007610ff377816 */ /* 0x000fe40000000037 */
[----:B------:R-:W-:Y:S02]  /*1460*/  PRMT R58, RZ, 0x7610, R58 ;  /* 0x00007610ff3a7816 */ /* 0x000fe4000000003a */
[----:B------:R-:W-:Y:S01]  /*1470*/  PRMT R57, RZ, 0x7610, R57 ;  /* 0x00007610ff397816 */ /* 0x000fe20000000039 */
[----:B--2---:R-:W-:Y:S04]  /*1480*/  STS.U16 [R127], R6 ;  /* 0x000000067f007388 */ /* 0x004fe80000000400 */
[----:B---3--:R-:W-:Y:S04]  /*1490*/  STS.U16 [R126+0x40], R5 ;  /* 0x000040057e007388 */ /* 0x008fe80000000400 */
[----:B----4-:R-:W-:Y:S04]  /*14a0*/  STS.U16 [R125+0x80], R22 ;  /* 0x000080167d007388 */ /* 0x010fe80000000400 */
[----:B------:R-:W-:Y:S04]  /*14b0*/  STS.U16 [R124+0xc0], R7 ;  /* 0x0000c0077c007388 */ /* 0x000fe80000000400 */
[----:B------:R-:W-:Y:S04]  /*14c0*/  STS.U16 [R123+0x100], R24 ;  /* 0x000100187b007388 */ /* 0x000fe80000000400 */
[----:B------:R-:W-:Y:S04]  /*14d0*/  STS.U16 [R122+0x140], R25 ;  /* 0x000140197a007388 */ /* 0x000fe80000000400 */
[----:B------:R-:W-:Y:S04]  /*14e0*/  STS.U16 [R119+0x180], R26 ;  /* 0x0001801a77007388 */ /* 0x000fe80000000400 */
[----:B------:R-:W-:Y:S04]  /*14f0*/  STS.U16 [R118+0x1c0], R27 ;  /* 0x0001c01b76007388 */ /* 0x000fe80000000400 */
[----:B------:R-:W-:Y:S04]  /*1500*/  STS.U16 [R117+0x200], R28 ;  /* 0x0002001c75007388 */ /* 0x000fe80000000400 */
[----:B-----5:R-:W-:Y:S04]  /*1510*/  STS.U16 [R116+0x240], R29 ;  /* 0x0002401d74007388 */ /* 0x020fe80000000400 */
[----:B------:R-:W-:Y:S04]  /*1520*/  STS.U16 [R115+0x280], R30 ;  /* 0x0002801e73007388 */ /* 0x000fe80000000400 */
[----:B------:R-:W-:Y:S04]  /*1530*/  STS.U16 [R114+0x2c0], R31 ;  /* 0x0002c01f72007388 */ /* 0x000fe80000000400 */
[----:B------:R0:W-:Y:S04]  /*1540*/  STS.U16 [R113+0x300], R4 ;  /* 0x0003000471007388 */ /* 0x0001e80000000400 */
        /* <DEDUP_REMOVED lines=39> */
[----:B------:R1:W5:Y:S04]  /*17c0*/  @!P0 LDG.E.U16 R51, [R40.64+0x240] ;  /* 0x0002400628338981 */ /* 0x000368000c1e1500 */
[----:B------:R1:W5:Y:S04]  /*17d0*/  @!P4 LDG.E.U16 R54, [R40.64+0x280] ;  /* 0x000280062836c981 */ /* 0x000368000c1e1500 */
[----:B------:R1:W5:Y:S04]  /*17e0*/  @!P6 LDG.E.U16 R53, [R40.64+0x2c0] ;  /* 0x0002c0062835e981 */ /* 0x000368000c1e1500 */
[----:B------:R1:W5:Y:S04]  /*17f0*/  @!P5 LDG.E.U16 R56, [R40.64+0x300] ;  /* 0x000300062838d981 */ /* 0x000368000c1e1500 */
[----:B------:R1:W5:Y:S04]  /*1800*/  @!P3 LDG.E.U16 R55, [R40.64+0x340] ;  /* 0x000340062837b981 */ /* 0x000368000c1e1500 */
[----:B------:R1:W5:Y:S04]  /*1810*/  @!P2 LDG.E.U16 R58, [R40.64+0x380] ;  /* 0x00038006283aa981 */ /* 0x000368000c1e1500 */
[----:B------:R1:W5:Y:S01]  /*1820*/  @!P1 LDG.E.U16 R57, [R40.64+0x3c0] ;  /* 0x0003c00628399981 */ /* 0x000362000c1e1500 */
[----:B------:R-:W-:Y:S01]  /*1830*/  ISETP.GE.AND P0, PT, R132, R23, PT ;  /* 0x000000178400720c */ /* 0x000fe20003f06270 */
[C---:B0-----:R-:W-:Y:S01]  /*1840*/  IMAD R4, R138.reuse, c[0x0][0x1f0], RZ ;  /* 0x00007c008a047a24 */ /* 0x041fe200078e02ff */
[----:B------:R-:W-:Y:S01]  /*1850*/  SHF.R.S32.HI R213, RZ, 0x1f, R212 ;  /* 0x0000001fffd57819 */ /* 0x000fe200000114d4 */
[----:B------:R-:W-:-:S02]  /*1860*/  IMAD R42, R138, c[0x0][0x200], RZ ;  /* 0x000080008a2a7a24 */ /* 0x000fc400078e02ff */
[----:B------:R-:W-:-:S04]  /*1870*/  IMAD.WIDE.U32 R2, R139, c[0x0][0x1f0], RZ ;  /* 0x00007c008b027a25 */ /* 0x000fc800078e00ff */
[----:B------:R-:W-:Y:S01]  /*1880*/  IMAD R59, R139, c[0x0][0x1f4], R4 ;  /* 0x00007d008b3b7a24 */ /* 0x000fe200078e0204 */
[----:B------:R-:W-:Y:S01]  /*1890*/  IADD3 R88, R133, -c[0x0][0x174], RZ ;  /* 0x80005d0085587a10 */ /* 0x000fe20007ffe0ff */
[C---:B------:R-:W-:Y:S02]  /*18a0*/  IMAD.WIDE.U32 R6, R139.reuse, c[0x0][0x200], RZ ;  /* 0x000080008b067a25 */ /* 0x040fe400078e00ff */
[----:B-1----:R-:W-:Y:S02]  /*18b0*/  @!P0 MOV R40, R212 ;  /* 0x000000d400288202 */ /* 0x002fe40000000f00 */
[----:B------:R-:W-:Y:S01]  /*18c0*/  @!P0 MOV R41, R213 ;  /* 0x000000d500298202 */ /* 0x000fe20000000f00 */
[----:B------:R-:W-:Y:S01]  /*18d0*/  IMAD R61, R139, c[0x0][0x204], R42 ;  /* 0x000081008b3d7a24 */ /* 0x000fe200078e022a */
[----:B------:R-:W-:Y:S01]  /*18e0*/  IADD3 R3, R3, R59, RZ ;  /* 0x0000003b03037210 */ /* 0x000fe20007ffe0ff */
[----:B------:R-:W-:Y:S01]  /*18f0*/  @!P0 IMAD.WIDE.U32 R4, R139, c[0x0][0x1f0], R212 ;  /* 0x00007c008b048a25 */ /* 0x000fe200078e00d4 */
[----:B------:R-:W-:-:S03]  /*1900*/  MOV R42, R6 ;  /* 0x00000006002a7202 */ /* 0x000fc60000000f00 */
[----:B------:R-:W-:Y:S01]  /*1910*/  @!P0 IMAD.WIDE.U32 R40, R139, c[0x0][0x200], R40 ;  /* 0x000080008b288a25 */ /* 0x000fe200078e0028 */
[----:B------:R-:W-:Y:S02]  /*1920*/  IADD3 R43, R7, R61, RZ ;  /* 0x0000003d072b7210 */ /* 0x000fe40007ffe0ff */
[----:B------:R-:W-:Y:S01]  /*1930*/  @!P0 IADD3 R5, R59, R5, RZ ;  /* 0x000000053b058210 */ /* 0x000fe20007ffe0ff */
[----:B------:R-:W-:Y:S02]  /*1940*/  IMAD R60, R140, c[0x0][0x1f8], RZ ;  /* 0x00007e008c3c7a24 */ /* 0x000fe400078e02ff */
[----:B------:R-:W-:Y:S02]  /*1950*/  IMAD R88, R88, -0x800, RZ ;  /* 0xfffff80058587824 */ /* 0x000fe400078e02ff */
[----:B------:R-:W-:Y:S01]  /*1960*/  IMAD.WIDE.U32 R6, R141, c[0x0][0x1f8], R2 ;  /* 0x00007e008d067a25 */ /* 0x000fe200078e0002 */
[----:B------:R-:W-:Y:S02]  /*1970*/  @!P0 IADD3 R41, R61, R41, RZ ;  /* 0x000000293d298210 */ /* 0x000fe40007ffe0ff */
[----:B------:R-:W-:Y:S01]  /*1980*/  SHF.R.S32.HI R87, RZ, 0x1f, R88 ;  /* 0x0000001fff577819 */ /* 0x000fe20000011458 */
[----:B------:R-:W-:Y:S01]  /*1990*/  IMAD R62, R140, c[0x0][0x208], RZ ;  /* 0x000082008c3e7a24 */ /* 0x000fe200078e02ff */
[----:B------:R-:W-:Y:S01]  /*19a0*/  IADD3 R61, P1, R88, R6, RZ ;  /* 0x00000006583d7210 */ /* 0x000fe20007f3e0ff */
[----:B------:R-:W-:-:S02]  /*19b0*/  IMAD R60, R141, c[0x0][0x1fc], R60 ;  /* 0x00007f008d3c7a24 */ /* 0x000fc400078e023c */
[----:B------:R-:W-:-:S04]  /*19c0*/  @!P0 IMAD.WIDE.U32 R2, R141, c[0x0][0x1f8], R4 ;  /* 0x00007e008d028a25 */ /* 0x000fc800078e0004 */
[----:B------:R-:W-:-:S04]  /*19d0*/  IMAD.WIDE.U32 R42, R141, c[0x0][0x208], R42 ;  /* 0x000082008d2a7a25 */ /* 0x000fc800078e002a */
[----:B------:R-:W-:-:S04]  /*19e0*/  @!P0 IMAD.WIDE.U32 R4, R141, c[0x0][0x208], R40 ;  /* 0x000082008d048a25 */ /* 0x000fc800078e0028 */
[----:B------:R-:W-:Y:S01]  /*19f0*/  IMAD R63, R141, c[0x0][0x20c], R62 ;  /* 0x000083008d3f7a24 */ /* 0x000fe200078e023e */
[----:B------:R-:W-:Y:S02]  /*1a00*/  IADD3.X R62, R87, R60, R7, P1, !PT ;  /* 0x0000003c573e7210 */ /* 0x000fe40000ffe407 */
[C---:B------:R-:W-:Y:S02]  /*1a10*/  @!P0 IADD3 R41, P1, R132.reuse, R2, RZ ;  /* 0x0000000284298210 */ /* 0x040fe40007f3e0ff */
[----:B------:R-:W-:Y:S02]  /*1a20*/  LEA R7, P4, R132, c[0x0][0x258], 0x1 ;  /* 0x0000960084077a11 */ /* 0x000fe400078808ff */
[----:B------:R-:W-:Y:S02]  /*1a30*/  IADD3 R42, P2, R88, R42, RZ ;  /* 0x0000002a582a7210 */ /* 0x000fe40007f5e0ff */
[----:B------:R-:W-:Y:S02]  /*1a40*/  @!P0 IADD3 R59, P3, R132, R4, RZ ;  /* 0x00000004843b8210 */ /* 0x000fe40007f7e0ff */
[----:B------:R-:W-:-:S02]  /*1a50*/  @!P0 IADD3.X R64, R129, R3, R60, P1, !PT ;  /* 0x0000000381408210 */ /* 0x000fc40000ffe43c */
[----:B------:R-:W-:Y:S02]  /*1a60*/  LEA.HI.X R3, R132, c[0x0][0x25c], R129, 0x1, P4 ;  /* 0x0000970084037a11 */ /* 0x000fe400020f0c81 */
[----:B------:R-:W-:Y:S02]  /*1a70*/  IADD3.X R43, R87, R63, R43, P2, !PT ;  /* 0x0000003f572b7210 */ /* 0x000fe400017fe42b */
[----:B------:R-:W-:Y:S02]  /*1a80*/  @!P0 IADD3.X R60, R129, R5, R63, P3, !PT ;  /* 0x00000005813c8210 */ /* 0x000fe40001ffe43f */
[C---:B------:R-:W-:Y:S02]  /*1a90*/  LEA R6, P4, R42.reuse, R7, 0x1 ;  /* 0x000000072a067211 */ /* 0x040fe400078808ff */
[----:B------:R-:W-:Y:S02]  /*1aa0*/  @!P0 LEA R2, P3, R59, c[0x0][0x258], 0x1 ;  /* 0x000096003b028a11 */ /* 0x000fe400078608ff */
[----:B------:R-:W-:-:S02]  /*1ab0*/  LEA.HI.X R7, R42, R3, R43, 0x1, P4 ;  /* 0x000000032a077211 */ /* 0x000fc400020f0c2b */
[----:B------:R-:W-:Y:S02]  /*1ac0*/  @!P0 LEA.HI.X R3, R59, c[0x0][0x25c], R60, 0x1, P3 ;  /* 0x000097003b038a11 */ /* 0x000fe400018f0c3c */
[C---:B------:R-:W-:Y:S02]  /*1ad0*/  @!P0 LEA R40, P1, R41.reuse, c[0x0][0x268], 0x1 ;  /* 0x00009a0029288a11 */ /* 0x040fe400078208ff */
[----:B------:R-:W-:Y:S02]  /*1ae0*/  LEA R4, P2, R132, c[0x0][0x268], 0x1 ;  /* 0x00009a0084047a11 */ /* 0x000fe400078408ff */
[----:B------:R-:W-:Y:S02]  /*1af0*/  @!P0 LEA.HI.X R41, R41, c[0x0][0x26c], R64, 0x1, P1 ;  /* 0x00009b0029298a11 */ /* 0x000fe400008f0c40 */
[----:B------:R-:W-:Y:S02]  /*1b00*/  ISETP.GE.AND P1, PT, R8, R23, PT ;  /* 0x000000170800720c */ /* 0x000fe40003f26270 */
[----:B------:R-:W-:-:S02]  /*1b10*/  LEA.HI.X R5, R132, c[0x0][0x26c], R129, 0x1, P2 ;  /* 0x00009b0084057a11 */ /* 0x000fc400010f0c81 */
[----:B------:R-:W-:-:S04]  /*1b20*/  LEA R4, P2, R61, R4, 0x1 ;  /* 0x000000043d047211 */ /* 0x000fc800078408ff */
[----:B------:R-:W-:Y:S02]  /*1b30*/  LEA.HI.X R5, R61, R5, R62, 0x1, P2 ;  /* 0x000000053d057211 */ /* 0x000fe400010f0c3e */
[-C--:B------:R-:W-:Y:S02]  /*1b40*/  ISETP.GE.AND P2, PT, R10, R23.reuse, PT ;  /* 0x000000170a00720c */ /* 0x080fe40003f46270 */
[-C--:B------:R-:W-:Y:S02]  /*1b50*/  ISETP.GE.AND P3, PT, R0, R23.reuse, PT ;  /* 0x000000170000720c */ /* 0x080fe40003f66270 */
[-C--:B------:R-:W-:Y:S02]  /*1b60*/  ISETP.GE.AND P4, PT, R9, R23.reuse, PT ;  /* 0x000000170900720c */ /* 0x080fe40003f86270 */
[-C--:B------:R-:W-:Y:S02]  /*1b70*/  ISETP.GE.AND P5, PT, R11, R23.reuse, PT ;  /* 0x000000170b00720c */ /* 0x080fe40003fa6270 */
[----:B------:R-:W-:-:S02]  /*1b80*/  ISETP.GE.AND P6, PT, R12, R23, PT ;  /* 0x000000170c00720c */ /* 0x000fc40003fc6270 */
        /* <DEDUP_REMOVED lines=19> */
[----:B------:R-:W-:Y:S04]  /*1cc0*/  STS.U16 [R111+0x380], R58 ;  /* 0x0003803a6f007388 */ /* 0x000fe80000000400 */
        /* <DEDUP_REMOVED lines=20> */
[----:B-1----:R-:W-:-:S05]  /*1e10*/  PRMT R57, RZ, 0x7610, R57 ;  /* 0x00007610ff397816 */ /* 0x002fca0000000039 */
[----:B------:R-:W2:Y:S01]  /*1e20*/  @!P1 LDG.E.U16 R52, [R4.64+-0xf80] ;  /* 0xfff0800604349981 */ /* 0x000ea2000c1e1500 */
[----:B------:R-:W-:Y:S02]  /*1e30*/  ISETP.GE.AND P1, PT, R13, R23, PT ;  /* 0x000000170d00720c */ /* 0x000fe40003f26270 */
[----:B------:R-:W-:-:S11]  /*1e40*/  PRMT R58, RZ, 0x7610, R58 ;  /* 0x00007610ff3a7816 */ /* 0x000fd6000000003a */
[----:B------:R-:W3:Y:S01]  /*1e50*/  @!P1 LDG.E.U16 R57, [R4.64+-0xe40] ;  /* 0xfff1c00604399981 */ /* 0x000ee2000c1e1500 */
[-C--:B------:R-:W-:Y:S02]  /*1e60*/  ISETP.GE.AND P1, PT, R14, R23.reuse, PT ;  /* 0x000000170e00720c */ /* 0x080fe40003f26270 */
[----:B------:R-:W-:Y:S02]  /*1e70*/  PRMT R54, RZ, 0x7610, R54 ;  /* 0x00007610ff367816 */ /* 0x000fe40000000036 */
[----:B------:R-:W-:Y:S02]  /*1e80*/  PRMT R39, RZ, 0x7610, R39 ;  /* 0x00007610ff277816 */ /* 0x000fe40000000027 */
[----:B------:R-:W-:Y:S02]  /*1e90*/  PRMT R45, RZ, 0x7610, R45 ;  /* 0x00007610ff2d7816 */ /* 0x000fe4000000002d */
[----:B------:R-:W-:Y:S01]  /*1ea0*/  PRMT R48, RZ, 0x7610, R48 ;  /* 0x00007610ff307816 */ /* 0x000fe20000000030 */
[----:B------:R-:W4:Y:S04]  /*1eb0*/  @!P2 LDG.E.U16 R54, [R4.64+-0xf00] ;  /* 0xfff100060436a981 */ /* 0x000f28000c1e1500 */
[----:B------:R-:W5:Y:S01]  /*1ec0*/  @!P1 LDG.E.U16 R58, [R4.64+-0xe00] ;  /* 0xfff20006043a9981 */ /* 0x000f62000c1e1500 */
[----:B------:R-:W-:-:S02]  /*1ed0*/  ISETP.GE.AND P1, PT, R15, R23, PT ;  /* 0x000000170f00720c */ /* 0x000fc40003f26270 */
[----:B------:R-:W-:Y:S01]  /*1ee0*/  PRMT R47, RZ, 0x7610, R47 ;  /* 0x00007610ff2f7816 */ /* 0x000fe2000000002f */
[----:B------:R-:W2:Y:S01]  /*1ef0*/  @!P3 LDG.E.U16 R39, [R4.64+-0xfc0] ;  /* 0xfff040060427b981 */ /* 0x000ea2000c1e1500 */
[----:B------:R-:W-:Y:S02]  /*1f00*/  PRMT R56, RZ, 0x7610, R56 ;  /* 0x00007610ff387816 */ /* 0x000fe40000000038 */
[-C--:B------:R-:W-:Y:S01]  /*1f10*/  ISETP.GE.AND P2, PT, R17, R23.reuse, PT ;  /* 0x000000171100720c */ /* 0x080fe20003f46270 */
[----:B------:R-:W2:Y:S01]  /*1f20*/  @!P4 LDG.E.U16 R45, [R4.64+-0xf40] ;  /* 0xfff0c006042dc981 */ /* 0x000ea2000c1e1500 */
[----:B------:R-:W-:-:S03]  /*1f30*/  ISETP.GE.AND P3, PT, R18, R23, PT ;  /* 0x000000171200720c */ /* 0x000fc60003f66270 */
[----:B------:R0:W2:Y:S04]  /*1f40*/  @!P0 LDG.E.U16 R48, [R40.64] ;  /* 0x0000000628308981 */ /* 0x0000a8000c1e1500 */
[----:B------:R-:W3:Y:S01]  /*1f50*/  @!P1 LDG.E.U16 R59, [R4.64+-0xdc0] ;  /* 0xfff24006043b9981 */ /* 0x000ee2000c1e1500 */
[-C--:B------:R-:W-:Y:S02]  /*1f60*/  ISETP.GE.AND P1, PT, R16, R23.reuse, PT ;  /* 0x000000171000720c */ /* 0x080fe40003f26270 */
[-C--:B------:R-:W-:Y:S01]  /*1f70*/  ISETP.GE.AND P4, PT, R19, R23.reuse, PT ;  /* 0x000000171300720c */ /* 0x080fe20003f86270 */
[----:B------:R-:W3:Y:S01]  /*1f80*/  @!P5 LDG.E.U16 R47, [R4.64+-0xec0] ;  /* 0xfff14006042fd981 */ /* 0x000ee2000c1e1500 */
[----:B------:R-:W-:-:S03]  /*1f90*/  ISETP.GE.AND P5, PT, R20, R23, PT ;  /* 0x000000171400720c */ /* 0x000fc60003fa6270 */
[----:B------:R-:W3:Y:S01]  /*1fa0*/  @!P6 LDG.E.U16 R56, [R4.64+-0xe80] ;  /* 0xfff180060438e981 */ /* 0x000ee2000c1e1500 */
[----:B------:R-:W-:Y:S02]  /*1fb0*/  ISETP.GE.AND P6, PT, R21, R23, PT ;  /* 0x000000171500720c */ /* 0x000fe40003fc6270 */
[----:B0-----:R-:W-:Y:S01]  /*1fc0*/  PRMT R40, RZ, 0x7610, R40 ;  /* 0x00007610ff287816 */ /* 0x001fe20000000028 */
[----:B------:R-:W3:Y:S01]  /*1fd0*/  @!P3 LDG.E.U16 R62, [R4.64+-0xd00] ;  /* 0xfff30006043eb981 */ /* 0x000ee2000c1e1500 */
[----:B------:R-:W-:-:S03]  /*1fe0*/  PRMT R41, RZ, 0x7610, R41 ;  /* 0x00007610ff297816 */ /* 0x000fc60000000029 */
[----:B------:R-:W3:Y:S04]  /*1ff0*/  @!P4 LDG.E.U16 R61, [R4.64+-0xcc0] ;  /* 0xfff34006043dc981 */ /* 0x000ee8000c1e1500 */
[----:B------:R-:W5:Y:S04]  /*2000*/  @!P1 LDG.E.U16 R40, [R4.64+-0xd80] ;  /* 0xfff2800604289981 */ /* 0x000f68000c1e1500 */
[----:B------:R-:W5:Y:S04]  /*2010*/  @!P2 LDG.E.U16 R41, [R4.64+-0xd40] ;  /* 0xfff2c0060429a981 */ /* 0x000f68000c1e1500 */
[----:B------:R-:W5:Y:S04]  /*2020*/  @!P5 LDG.E.U16 R64, [R4.64+-0xc80] ;  /* 0xfff380060440d981 */ /* 0x000f68000c1e1500 */
[----:B------:R-:W5:Y:S01]  /*2030*/  @!P6 LDG.E.U16 R63, [R4.64+-0xc40] ;  /* 0xfff3c006043fe981 */ /* 0x000f62000c1e1500 */
[----:B------:R-:W-:-:S02]  /*2040*/  PRMT R66, RZ, 0x7610, R66 ;  /* 0x00007610ff427816 */ /* 0x000fc40000000042 */
[----:B------:R-:W-:Y:S02]  /*2050*/  P2R R77, PR, RZ, 0x2 ;  /* 0x00000002ff4d7803 */ /* 0x000fe40000000000 */
[----:B------:R-:W-:Y:S02]  /*2060*/  ISETP.GE.AND P1, PT, R0, R23, PT ;  /* 0x000000170000720c */ /* 0x000fe40003f26270 */
        /* <DEDUP_REMOVED lines=11> */
[----:B------:R-:W-:Y:S04]  /*2120*/  STS.U16 [R126+0x40], R39 ;  /* 0x000040277e007388 */ /* 0x000fe80000000400 */
[----:B------:R-:W-:Y:S04]  /*2130*/  STS.U16 [R125+0x80], R52 ;  /* 0x000080347d007388 */ /* 0x000fe80000000400 */
[----:B------:R-:W-:Y:S04]  /*2140*/  STS.U16 [R124+0xc0], R45 ;  /* 0x0000c02d7c007388 */ /* 0x000fe80000000400 */
[----:B----4-:R-:W-:Y:S04]  /*2150*/  STS.U16 [R123+0x100], R54 ;  /* 0x000100367b007388 */ /* 0x010fe80000000400 */
[----:B---3--:R-:W-:Y:S04]  /*2160*/  STS.U16 [R122+0x140], R47 ;  /* 0x0001402f7a007388 */ /* 0x008fe80000000400 */
[----:B------:R-:W-:Y:S04]  /*2170*/  STS.U16 [R119+0x180], R56 ;  /* 0x0001803877007388 */ /* 0x000fe80000000400 */
[----:B------:R-:W-:Y:S04]  /*2180*/  STS.U16 [R118+0x1c0], R57 ;  /* 0x0001c03976007388 */ /* 0x000fe80000000400 */
[----:B-----5:R-:W-:Y:S04]  /*2190*/  STS.U16 [R117+0x200], R58 ;  /* 0x0002003a75007388 */ /* 0x020fe80000000400 */
[----:B------:R-:W-:Y:S04]  /*21a0*/  STS.U16 [R116+0x240], R59 ;  /* 0x0002403b74007388 */ /* 0x000fe80000000400 */
[----:B------:R0:W-:Y:S04]  /*21b0*/  STS.U16 [R115+0x280], R40 ;  /* 0x0002802873007388 */ /* 0x0001e80000000400 */
[----:B------:R-:W-:Y:S04]  /*21c0*/  STS.U16 [R114+0x2c0], R41 ;  /* 0x0002c02972007388 */ /* 0x000fe80000000400 */
[----:B------:R-:W-:Y:S04]  /*21d0*/  STS.U16 [R113+0x300], R62 ;  /* 0x0003003e71007388 */ /* 0x000fe80000000400 */
[----:B------:R-:W-:Y:S04]  /*21e0*/  STS.U16 [R112+0x340], R61 ;  /* 0x0003403d70007388 */ /* 0x000fe80000000400 */
[----:B------:R1:W-:Y:S04]  /*21f0*/  STS.U16 [R111+0x380], R64 ;  /* 0x000380406f007388 */ /* 0x0003e80000000400 */
[----:B------:R-:W-:Y:S01]  /*2200*/  STS.U16 [R110+0x3c0], R63 ;  /* 0x0003c03f6e007388 */ /* 0x000fe20000000400 */
[----:B------:R-:W-:-:S06]  /*2210*/  NOP ;  /* 0x0000000000007918 */ /* 0x000fcc0000000000 */
[----:B------:R-:W-:Y:S04]  /*2220*/  LDS.U16 R57, [R107] ;  /* 0x000000006b397984 */ /* 0x000fe80000000400 */
[----:B------:R-:W2:Y:S04]  /*2230*/  LDS.U16 R4, [R107+0x2] ;  /* 0x000002006b047984 */ /* 0x000ea80000000400 */
[----:B------:R-:W3:Y:S04]  /*2240*/  LDS.U16 R5, [R107+0x4] ;  /* 0x000004006b057984 */ /* 0x000ee80000000400 */
[----:B------:R-:W4:Y:S04]  /*2250*/  LDS.U16 R58, [R107+0x6] ;  /* 0x000006006b3a7984 */ /* 0x000f280000000400 */
[----:B------:R-:W2:Y:S04]  /*2260*/  LDS.U16 R45, [R107+0x8] ;  /* 0x000008006b2d7984 */ /* 0x000ea80000000400 */
[----:B------:R-:W-:Y:S04]  /*2270*/  LDS.U16 R47, [R107+0xa] ;  /* 0x00000a006b2f7984 */ /* 0x000fe80000000400 */
[----:B------:R-:W-:Y:S04]  /*2280*/  LDS.U16 R48, [R107+0xc] ;  /* 0x00000c006b307984 */ /* 0x000fe80000000400 */
[----:B------:R-:W1:Y:S04]  /*2290*/  LDS.U16 R52, [R107+0xe] ;  /* 0x00000e006b347984 */ /* 0x000e680000000400 */
[----:B------:R-:W-:Y:S04]  /*22a0*/  LDS.U16 R54, [R107+0x10] ;  /* 0x000010006b367984 */ /* 0x000fe80000000400 */
[----:B------:R-:W-:Y:S04]  /*22b0*/  LDS.U16 R56, [R107+0x12] ;  /* 0x000012006b387984 */ /* 0x000fe80000000400 */
[----:B------:R-:W1:Y:S04]  /*22c0*/  LDS.U16 R59, [R107+0x14] ;  /* 0x000014006b3b7984 */ /* 0x000e680000000400 */
[----:B------:R-:W1:Y:S04]  /*22d0*/  LDS.U16 R61, [R107+0x16] ;  /* 0x000016006b3d7984 */ /* 0x000e680000000400 */
[----:B------:R-:W1:Y:S04]  /*22e0*/  LDS.U16 R62, [R107+0x18] ;  /* 0x000018006b3e7984 */ /* 0x000e680000000400 */
[----:B------:R-:W1:Y:S04]  /*22f0*/  LDS.U16 R63, [R107+0x1a] ;  /* 0x00001a006b3f7984 */ /* 0x000e680000000400 */
[----:B------:R-:W2:Y:S04]  /*2300*/  LDS.U16 R65, [R107+0x1c] ;  /* 0x00001c006b417984 */ /* 0x000ea80000000400 */
[----:B------:R-:W2:Y:S04]  /*2310*/  LDS.U16 R68, [R107+0x1e] ;  /* 0x00001e006b447984 */ /* 0x000ea80000000400 */
[----:B------:R-:W-:Y:S01]  /*2320*/  BAR.SYNC.DEFER_BLOCKING 0x0 ;  /* 0x0000000000007b1d */ /* 0x000fe20000010000 */
[----:B0-----:R-:W-:-:S02]  /*2330*/  PRMT R40, RZ, 0x7610, R40 ;  /* 0x00007610ff287816 */ /* 0x001fc40000000028 */
[----:B------:R-:W-:-:S03]  /*2340*/  PRMT R39, RZ, 0x7610, R39 ;  /* 0x00007610ff277816 */ /* 0x000fc60000000027 */
[----:B------:R0:W5:Y:S01]  /*2350*/  @!P0 LDG.E.U16 R66, [R2.64] ;  /* 0x0000000602428981 */ /* 0x000162000c1e1500 */
[----:B------:R-:W-:-:S03]  /*2360*/  ISETP.GE.AND P0, PT, R8, R23, PT ;  /* 0x000000170800720c */ /* 0x000fc60003f06270 */
[----:B------:R0:W5:Y:S01]  /*2370*/  @!P1 LDG.E.U16 R39, [R6.64+-0xfc0] ;  /* 0xfff0400606279981 */ /* 0x000162000c1e1500 */
[----:B------:R-:W-:Y:S02]  /*2380*/  ISETP.GE.AND P1, PT, R9, R23, PT ;  /* 0x000000170900720c */ /* 0x000fe40003f26270 */
[----:B-1----:R-:W-:Y:S01]  /*2390*/  PRMT R64, RZ, 0x7610, R64 ;  /* 0x00007610ff407816 */ /* 0x002fe20000000040 */
[----:B------:R1:W5:Y:S01]  /*23a0*/  @!P2 LDG.E.U16 R79, [R6.64+-0xd40] ;  /* 0xfff2c006064fa981 */ /* 0x000362000c1e1500 */
[----:B------:R-:W-:-:S03]  /*23b0*/  PRMT R41, RZ, 0x7610, R41 ;  /* 0x00007610ff297816 */ /* 0x000fc60000000029 */
[----:B------:R1:W5:Y:S04]  /*23c0*/  @!P3 LDG.E.U16 R82, [R6.64+-0xd00] ;  /* 0xfff300060652b981 */ /* 0x000368000c1e1500 */
[----:B------:R1:W5:Y:S01]  /*23d0*/  @!P0 LDG.E.U16 R40, [R6.64+-0xf80] ;  /* 0xfff0800606288981 */ /* 0x000362000c1e1500 */
[----:B------:R-:W-:-:S03]  /*23e0*/  ISETP.GE.AND P0, PT, R10, R23, PT ;  /* 0x000000170a00720c */ /* 0x000fc60003f06270 */
[----:B------:R1:W5:Y:S01]  /*23f0*/  @!P1 LDG.E.U16 R41, [R6.64+-0xf40] ;  /* 0xfff0c00606299981 */ /* 0x000362000c1e1500 */
[----:B------:R-:W-:-:S03]  /*2400*/  ISETP.GE.AND P1, PT, R11, R23, PT ;  /* 0x000000170b00720c */ /* 0x000fc60003f26270 */
[----:B------:R1:W5:Y:S04]  /*2410*/  @!P4 LDG.E.U16 R81, [R6.64+-0xcc0] ;  /* 0xfff340060651c981 */ /* 0x000368000c1e1500 */
[----:B------:R1:W5:Y:S04]  /*2420*/  @!P5 LDG.E.U16 R84, [R6.64+-0xc80] ;  /* 0xfff380060654d981 */ /* 0x000368000c1e1500 */
[----:B------:R1:W5:Y:S01]  /*2430*/  @!P0 LDG.E.U16 R64, [R6.64+-0xf00] ;  /* 0xfff1000606408981 */ /* 0x000362000c1e1500 */
[----:B------:R-:W-:-:S03]  /*2440*/  ISETP.GE.AND P0, PT, R12, R23, PT ;  /* 0x000000170c00720c */ /* 0x000fc60003f06270 */
[----:B------:R1:W5:Y:S01]  /*2450*/  @!P1 LDG.E.U16 R67, [R6.64+-0xec0] ;  /* 0xfff1400606439981 */ /* 0x000362000c1e1500 */
[----:B------:R-:W-:-:S03]  /*2460*/  ISETP.GE.AND P1, PT, R13, R23, PT ;  /* 0x000000170d00720c */ /* 0x000fc60003f26270 */
[----:B------:R1:W5:Y:S06]  /*2470*/  @!P6 LDG.E.U16 R85, [R6.64+-0xc40] ;  /* 0xfff3c0060655e981 */ /* 0x00036c000c1e1500 */
[----:B------:R1:W5:Y:S01]  /*2480*/  @!P0 LDG.E.U16 R76, [R6.64+-0xe80] ;  /* 0xfff18006064c8981 */ /* 0x000362000c1e1500 */
[----:B------:R-:W-:-:S03]  /*2490*/  ISETP.GE.AND P0, PT, R14, R23, PT ;  /* 0x000000170e00720c */ /* 0x000fc60003f06270 */
[----:B------:R1:W5:Y:S01]  /*24a0*/  @!P1 LDG.E.U16 R75, [R6.64+-0xe40] ;  /* 0xfff1c006064b9981 */ /* 0x000362000c1e1500 */
[----:B------:R-:W-:-:S09]  /*24b0*/  ISETP.NE.AND P1, PT, R77, RZ, PT ;  /* 0x000000ff4d00720c */ /* 0x000fd20003f25270 */
[----:B------:R1:W5:Y:S01]  /*24c0*/  @!P0 LDG.E.U16 R78, [R6.64+-0xe00] ;  /* 0xfff20006064e8981 */ /* 0x000362000c1e1500 */
[----:B------:R-:W-:Y:S02]  /*24d0*/  ISETP.GE.AND P0, PT, R15, R23, PT ;  /* 0x000000170f00720c */ /* 0x000fe40003f06270 */
[----:B------:R-:W-:Y:S01]  /*24e0*/  PRMT R77, RZ, 0x7610, R77 ;  /* 0x00007610ff4d7816 */ /* 0x000fe2000000004d */
[----:B------:R1:W5:Y:S10]  /*24f0*/  @!P1 LDG.E.U16 R80, [R6.64+-0xd80] ;  /* 0xfff2800606509981 */ /* 0x000374000c1e1500 */
[----:B------:R1:W5:Y:S01]  /*2500*/  @!P0 LDG.E.U16 R77, [R6.64+-0xdc0] ;  /* 0xfff24006064d8981 */ /* 0x000362000c1e1500 */
[----:B--2---:R-:W-:-:S02]  /*2510*/  HADD2.F32 R4, -RZ, R4.H0_H0 ;  /* 0x20000004ff047230 */ /* 0x004fc40000004100 */
[----:B---3--:R-:W-:Y:S02]  /*2520*/  HADD2.F32 R5, -RZ, R5.H0_H0 ;  /* 0x20000005ff057230 */ /* 0x008fe40000004100 */
[----:B------:R-:W-:Y:S01]  /*2530*/  HADD2.F32 R57, -RZ, R57.H0_H0 ;  /* 0x20000039ff397230 */ /* 0x000fe20000004100 */
[----:B0-----:R-:W-:Y:S02]  /*2540*/  FMUL.FTZ R3, R4, -1.4426950216293334961 ;  /* 0xbfb8aa3b04037820 */ /* 0x001fe40000410000 */
[----:B------:R-:W-:Y:S01]  /*2550*/  FMUL.FTZ R94, R5, -1.4426950216293334961 ;  /* 0xbfb8aa3b055e7820 */ /* 0x000fe20000410000 */
[----:B----4-:R-:W-:Y:S01]  /*2560*/  HADD2.F32 R58, -RZ, R58.H0_H0 ;  /* 0x2000003aff3a7230 */ /* 0x010fe20000004100 */
[----:B------:R-:W0:Y:S01]  /*2570*/  MUFU.EX2 R86, R3 ;  /* 0x0000000300567308 */ /* 0x000e220000000800 */
[----:B------:R-:W-:Y:S01]  /*2580*/  FMUL.FTZ R2, R57, -1.4426950216293334961 ;  /* 0xbfb8aa3b39027820 */ /* 0x000fe20000410000 */
[----:B------:R-:W-:Y:S02]  /*2590*/  HADD2.F32 R45, -RZ, R45.H0_H0 ;  /* 0x2000002dff2d7230 */ /* 0x000fe40000004100 */
[----:B-1----:R-:W-:Y:S01]  /*25a0*/  FMUL.FTZ R6, R58, -1.4426950216293334961 ;  /* 0xbfb8aa3b3a067820 */ /* 0x002fe20000410000 */
[----:B------:R-:W-:-:S03]  /*25b0*/  HADD2.F32 R52, -RZ, R52.H0_H0 ;  /* 0x20000034ff347230 */ /* 0x000fc60000004100 */
[----:B------:R-:W-:Y:S01]  /*25c0*/  MUFU.EX2 R94, R94 ;  /* 0x0000005e005e7308 */ /* 0x000fe20000000800 */
[----:B------:R-:W-:Y:S01]  /*25d0*/  FMUL.FTZ R7, R45, -1.4426950216293334961 ;  /* 0xbfb8aa3b2d077820 */ /* 0x000fe20000410000 */
[----:B------:R-:W-:-:S06]  /*25e0*/  HADD2.F32 R59, -RZ, R59.H0_H0 ;  /* 0x2000003bff3b7230 */ /* 0x000fcc0000004100 */
[----:B------:R-:W1:Y:S01]  /*25f0*/  MUFU.EX2 R83, R2 ;  /* 0x0000000200537308 */ /* 0x000e620000000800 */
[----:B------:R-:W-:-:S07]  /*2600*/  HADD2.F32 R61, -RZ, R61.H0_H0 ;  /* 0x2000003dff3d7230 */ /* 0x000fce0000004100 */
[----:B------:R2:W3:Y:S08]  /*2610*/  MUFU.EX2 R95, R6 ;  /* 0x00000006005f7308 */ /* 0x0004f00000000800 */
[----:B------:R4:W-:Y:S01]  /*2620*/  MUFU.EX2 R120, R7 ;  /* 0x0000000700787308 */ /* 0x0009e20000000800 */
[----:B--2---:R-:W-:Y:S02]  /*2630*/  FMUL.FTZ R6, R52, -1.4426950216293334961 ;  /* 0xbfb8aa3b34067820 */ /* 0x004fe40000410000 */
[----:B----4-:R-:W-:-:S05]  /*2640*/  FMUL.FTZ R7, R59, -1.4426950216293334961 ;  /* 0xbfb8aa3b3b077820 */ /* 0x010fca0000410000 */
[----:B------:R2:W-:Y:S01]  /*2650*/  MUFU.EX2 R143, R6 ;  /* 0x00000006008f7308 */ /* 0x0005e20000000800 */
[----:B------:R-:W-:-:S07]  /*2660*/  HADD2.F32 R47, -RZ, R47.H0_H0 ;  /* 0x2000002fff2f7230 */ /* 0x000fce0000004100 */
[----:B------:R0:W-:Y:S01]  /*2670*/  MUFU.EX2 R146, R7 ;  /* 0x0000000700927308 */ /* 0x0001e20000000800 */
[----:B--2---:R-:W-:Y:S02]  /*2680*/  FMUL.FTZ R6, R61, -1.4426950216293334961 ;  /* 0xbfb8aa3b3d067820 */ /* 0x004fe40000410000 */
[----:B0-----:R-:W-:-:S05]  /*2690*/  FADD.FTZ R7, R86, 1 ;  /* 0x3f80000056077421 */ /* 0x001fca0000010000 */
[----:B------:R1:W-:Y:S01]  /*26a0*/  MUFU.EX2 R148, R6 ;  /* 0x0000000600947308 */ /* 0x0003e20000000800 */
[----:B------:R-:W-:Y:S01]  /*26b0*/  FMUL.FTZ R2, R47, -1.4426950216293334961 ;  /* 0xbfb8aa3b2f027820 */ /* 0x000fe20000410000 */
[----:B------:R-:W-:-:S06]  /*26c0*/  HADD2.F32 R54, -RZ, R54.H0_H0 ;  /* 0x20000036ff367230 */ /* 0x000fcc0000004100 */
[----:B------:R-:W-:Y:S01]  /*26d0*/  MUFU.RCP R7, R7 ;  /* 0x0000000700077308 */ /* 0x000fe20000001000 */
[----:B-1----:R-:W-:Y:S01]  /*26e0*/  FADD.FTZ R6, R83, 1 ;  /* 0x3f80000053067421 */ /* 0x002fe20000010000 */
[----:B------:R-:W-:Y:S01]  /*26f0*/  HADD2.F32 R56, -RZ, R56.H0_H0 ;  /* 0x20000038ff387230 */ /* 0x000fe20000004100 */
[----:B---3--:R-:W-:-:S05]  /*2700*/  FADD.FTZ R83, R95, 1 ;  /* 0x3f8000005f537421 */ /* 0x008fca0000010000 */
[----:B------:R-:W-:Y:S01]  /*2710*/  MUFU.RCP R6, R6 ;  /* 0x0000000600067308 */ /* 0x000fe20000001000 */
[----:B------:R-:W-:-:S07]  /*2720*/  FMUL.FTZ R144, R54, -1.4426950216293334961 ;  /* 0xbfb8aa3b36907820 */ /* 0x000fce0000410000 */
[----:B------:R0:W-:Y:S01]  /*2730*/  MUFU.EX2 R121, R2 ;  /* 0x0000000200797308 */ /* 0x0001e20000000800 */
[----:B------:R-:W-:Y:S02]  /*2740*/  HADD2.F32 R62, -RZ, R62.H0_H0 ;  /* 0x2000003eff3e7230 */ /* 0x000fe40000004100 */
[----:B------:R-:W-:Y:S02]  /*2750*/  HADD2.F32 R60, -RZ, R60.H0_H0 ;  /* 0x2000003cff3c7230 */ /* 0x000fe40000004100 */
[----:B------:R-:W-:-:S03]  /*2760*/  HADD2.F32 R50, -RZ, R50.H0_H0 ;  /* 0x20000032ff327230 */ /* 0x000fc60000004100 */
[----:B------:R-:W-:Y:S01]  /*2770*/  MUFU.RCP R83, R83 ;  /* 0x0000005300537308 */ /* 0x000fe20000001000 */
[----:B0-----:R-:W-:Y:S01]  /*2780*/  FMUL.FTZ R2, R56, -1.4426950216293334961 ;  /* 0xbfb8aa3b38027820 */ /* 0x001fe20000410000 */
[----:B------:R-:W-:Y:S01]  /*2790*/  HADD2.F32 R48, -RZ, R48.H0_H0 ;  /* 0x20000030ff307230 */ /* 0x000fe20000004100 */
[----:B------:R-:W-:-:S05]  /*27a0*/  FMUL.FTZ R147, R62, -1.4426950216293334961 ;  /* 0xbfb8aa3b3e937820 */ /* 0x000fca0000410000 */
[----:B------:R-:W0:Y:S01]  /*27b0*/  MUFU.EX2 R144, R144 ;  /* 0x0000009000907308 */ /* 0x000e220000000800 */
[----:B------:R-:W-:Y:S01]  /*27c0*/  FMUL.FTZ R3, R48, -1.4426950216293334961 ;  /* 0xbfb8aa3b30037820 */ /* 0x000fe20000410000 */
[----:B------:R-:W-:-:S06]  /*27d0*/  HADD2.F32 R49, -RZ, R49.H0_H0 ;  /* 0x20000031ff317230 */ /* 0x000fcc0000004100 */
[----:B------:R-:W1:Y:S01]  /*27e0*/  MUFU.EX2 R145, R2 ;  /* 0x0000000200917308 */ /* 0x000e620000000800 */
[----:B------:R-:W-:Y:S02]  /*27f0*/  HADD2.F32 R71, -RZ, R71.H0_H0 ;  /* 0x20000047ff477230 */ /* 0x000fe40000004100 */
[----:B------:R-:W-:-:S05]  /*2800*/  HADD2.F32 R63, -RZ, R63.H0_H0 ;  /* 0x2000003fff3f7230 */ /* 0x000fca0000004100 */
[----:B------:R-:W2:Y:S01]  /*2810*/  MUFU.EX2 R149, R147 ;  /* 0x0000009300957308 */ /* 0x000ea20000000800 */
[----:B------:R-:W-:Y:S01]  /*2820*/  HADD2.F32 R65, -RZ, R65.H0_H0 ;  /* 0x20000041ff417230 */ /* 0x000fe20000004100 */
[----:B------:R-:W-:-:S06]  /*2830*/  FMUL.FTZ R150, R63, -1.4426950216293334961 ;  /* 0xbfb8aa3b3f967820 */ /* 0x000fcc0000410000 */
[----:B------:R3:W4:Y:S01]  /*2840*/  MUFU.EX2 R142, R3 ;  /* 0x00000003008e7308 */ /* 0x0007220000000800 */
[----:B0-----:R-:W-:Y:S02]  /*2850*/  FADD.FTZ R144, R144, 1 ;  /* 0x3f80000090907421 */ /* 0x001fe40000010000 */
[----:B-1----:R-:W-:Y:S02]  /*2860*/  FADD.FTZ R145, R145, 1 ;  /* 0x3f80000091917421 */ /* 0x002fe40000010000 */
[----:B------:R-:W-:Y:S02]  /*2870*/  FADD.FTZ R146, R146, 1 ;  /* 0x3f80000092927421 */ /* 0x000fe40000010000 */
[----:B---3--:R-:W-:Y:S01]  /*2880*/  FMUL.FTZ R3, R65, -1.4426950216293334961 ;  /* 0xbfb8aa3b41037820 */ /* 0x008fe20000410000 */
[----:B------:R-:W-:Y:S01]  /*2890*/  MUFU.EX2 R150, R150 ;  /* 0x0000009600967308 */ /* 0x000fe20000000800 */
[----:B------:R-:W-:Y:S01]  /*28a0*/  HADD2.F32 R73, -RZ, R73.H0_H0 ;  /* 0x20000049ff497230 */ /* 0x000fe20000004100 */
[----:B-----5:R-:W-:Y:S04]  /*28b0*/  STS.U16 [R127], R66 ;  /* 0x000000427f007388 */ /* 0x020fe80000000400 */
        /* <DEDUP_REMOVED lines=14> */
[----:B------:R1:W-:Y:S01]  /*29a0*/  STS.U16 [R110+0x3c0], R85 ;  /* 0x0003c0556e007388 */ /* 0x0003e20000000400 */
[----:B------:R-:W-:-:S06]  /*29b0*/  NOP ;  /* 0x0000000000007918 */ /* 0x000fcc0000000000 */
[----:B------:R-:W3:Y:S04]  /*29c0*/  LDS.U16 R41, [R107+0x4] ;  /* 0x000004006b297984 */ /* 0x000ee80000000400 */
[----:B------:R-:W5:Y:S04]  /*29d0*/  LDS.U16 R39, [R107] ;  /* 0x000000006b277984 */ /* 0x000f680000000400 */
[----:B------:R-:W5:Y:S04]  /*29e0*/  LDS.U16 R40, [R107+0x2] ;  /* 0x000002006b287984 */ /* 0x000f680000000400 */
[----:B------:R-:W5:Y:S01]  /*29f0*/  LDS.U16 R64, [R107+0x6] ;  /* 0x000006006b407984 */ /* 0x000f620000000400 */
[----:B0-----:R-:W-:-:S03]  /*2a00*/  FADD.FTZ R80, R94, 1 ;  /* 0x3f8000005e507421 */ /* 0x001fc60000010000 */
[----:B------:R-:W0:Y:S03]  /*2a10*/  LDS.U16 R66, [R107+0x8] ;  /* 0x000008006b427984 */ /* 0x000e260000000400 */
[----:B------:R-:W4:Y:S01]  /*2a20*/  MUFU.RCP R80, R80 ;  /* 0x0000005000507308 */ /* 0x000f220000001000 */
[----:B------:R-:W0:Y:S01]  /*2a30*/  LDS.U16 R67, [R107+0xa] ;  /* 0x00000a006b437984 */ /* 0x000e220000000400 */
[----:B------:R-:W-:Y:S02]  /*2a40*/  FADD.FTZ R75, -R7, 1 ;  /* 0x3f800000074b7421 */ /* 0x000fe40000010100 */
[----:B------:R-:W-:Y:S01]  /*2a50*/  FADD.FTZ R76, R120, 1 ;  /* 0x3f800000784c7421 */ /* 0x000fe20000010000 */
[----:B------:R-:W0:Y:S01]  /*2a60*/  LDS.U16 R79, [R107+0xc] ;  /* 0x00000c006b4f7984 */ /* 0x000e220000000400 */
[----:B-1----:R-:W-:Y:S02]  /*2a70*/  FFMA.FTZ R85, R4, R75, 1 ;  /* 0x3f80000004557423 */ /* 0x002fe4000001004b */
[----:B------:R-:W-:Y:S01]  /*2a80*/  FADD.FTZ R82, -R6, 1 ;  /* 0x3f80000006527421 */ /* 0x000fe20000010100 */
[----:B------:R-:W1:Y:S01]  /*2a90*/  LDS.U16 R94, [R107+0xe] ;  /* 0x00000e006b5e7984 */ /* 0x000e620000000400 */
[----:B------:R-:W-:Y:S01]  /*2aa0*/  FADD.FTZ R78, R121, 1 ;  /* 0x3f800000794e7421 */ /* 0x000fe20000010000 */
[----:B------:R-:W-:Y:S01]  /*2ab0*/  MUFU.EX2 R3, R3 ;  /* 0x0000000300037308 */ /* 0x000fe20000000800 */
[----:B--2---:R-:W-:Y:S01]  /*2ac0*/  FADD.FTZ R153, R149, 1 ;  /* 0x3f80000095997421 */ /* 0x004fe20000010000 */
[----:B------:R-:W-:Y:S01]  /*2ad0*/  HADD2.F32 R72, -RZ, R72.H0_H0 ;  /* 0x20000048ff487230 */ /* 0x000fe20000004100 */
[----:B----4-:R-:W-:Y:S01]  /*2ae0*/  FADD.FTZ R77, R142, 1 ;  /* 0x3f8000008e4d7421 */ /* 0x010fe20000010000 */
[----:B------:R-:W-:Y:S01]  /*2af0*/  LDS.U16 R149, [R107+0x18] ;  /* 0x000018006b957984 */ /* 0x000fe20000000400 */
[----:B------:R-:W-:-:S03]  /*2b00*/  FADD.FTZ R86, -R80, 1 ;  /* 0x3f80000050567421 */ /* 0x000fc60000010100 */
[----:B------:R2:W-:Y:S01]  /*2b10*/  MUFU.RCP R147, R145 ;  /* 0x0000009100937308 */ /* 0x0005e20000001000 */
[----:B------:R-:W-:Y:S01]  /*2b20*/  HADD2.F32 R68, -RZ, R68.H0_H0 ;  /* 0x20000044ff447230 */ /* 0x000fe20000004100 */
[----:B------:R-:W-:Y:S01]  /*2b30*/  FADD.FTZ R81, R143, 1 ;  /* 0x3f8000008f517421 */ /* 0x000fe20000010000 */
[----:B---3--:R-:W-:Y:S01]  /*2b40*/  HADD2.F32 R41, -RZ, R41.H0_H0 ;  /* 0x20000029ff297230 */ /* 0x008fe20000004100 */
[----:B------:R-:W-:Y:S01]  /*2b50*/  LDS.U16 R151, [R107+0x1c] ;  /* 0x00001c006b977984 */ /* 0x000fe20000000400 */
[----:B-----5:R-:W-:-:S03]  /*2b60*/  HADD2.F32 R39, -RZ, R39.H0_H0 ;  /* 0x20000027ff277230 */ /* 0x020fc60000004100 */
[----:B------:R-:W-:Y:S01]  /*2b70*/  FMUL.FTZ R95, R60, R41 ;  /* 0x000000293c5f7220 */ /* 0x000fe20000410000 */
[----:B------:R-:W-:Y:S01]  /*2b80*/  LDS.U16 R152, [R107+0x1e] ;  /* 0x00001e006b987984 */ /* 0x000fe20000000400 */
[----:B------:R-:W-:Y:S01]  /*2b90*/  FMUL.FTZ R75, R50, R39 ;  /* 0x00000027324b7220 */ /* 0x000fe20000410000 */
[----:B------:R-:W-:Y:S01]  /*2ba0*/  HADD2.F32 R40, -RZ, R40.H0_H0 ;  /* 0x20000028ff287230 */ /* 0x000fe20000004100 */
[----:B------:R-:W-:Y:S01]  /*2bb0*/  FFMA.FTZ R121, R5, R86, 1 ;  /* 0x3f80000005797423 */ /* 0x000fe20000010056 */
[----:B------:R-:W-:Y:S01]  /*2bc0*/  HADD2.F32 R64, -RZ, R64.H0_H0 ;  /* 0x20000040ff407230 */ /* 0x000fe20000004100 */
[----:B------:R-:W-:Y:S01]  /*2bd0*/  FFMA.FTZ R82, R57, R82, 1 ;  /* 0x3f80000039527423 */ /* 0x000fe20000010052 */
[----:B------:R-:W3:Y:S01]  /*2be0*/  MUFU.RCP R76, R76 ;  /* 0x0000004c004c7308 */ /* 0x000ee20000001000 */
[----:B------:R-:W-:Y:S01]  /*2bf0*/  FMUL.FTZ R75, R6, R75 ;  /* 0x0000004b064b7220 */ /* 0x000fe20000410000 */
[----:B0-----:R-:W-:Y:S01]  /*2c00*/  HADD2.F32 R66, -RZ, R66.H0_H0 ;  /* 0x20000042ff427230 */ /* 0x001fe20000004100 */
[----:B------:R-:W-:Y:S01]  /*2c10*/  FMUL.FTZ R86, R80, R95 ;  /* 0x0000005f50567220 */ /* 0x000fe20000410000 */
[----:B--2---:R-:W-:Y:S01]  /*2c20*/  LDS.U16 R145, [R107+0x14] ;  /* 0x000014006b917984 */ /* 0x004fe20000000400 */
[----:B------:R-:W-:-:S03]  /*2c30*/  FMUL.FTZ R84, R49, R40 ;  /* 0x0000002831547220 */ /* 0x000fc60000410000 */
[----:B------:R-:W0:Y:S01]  /*2c40*/  LDS.U16 R95, [R107+0x10] ;  /* 0x000010006b5f7984 */ /* 0x000e220000000400 */
[----:B------:R-:W-:Y:S02]  /*2c50*/  FMUL.FTZ R154, R75, R82 ;  /* 0x000000524b9a7220 */ /* 0x000fe40000410000 */
[----:B------:R-:W-:Y:S02]  /*2c60*/  FMUL.FTZ R82, R71, R64 ;  /* 0x0000004047527220 */ /* 0x000fe40000410000 */
[----:B------:R-:W-:Y:S02]  /*2c70*/  FADD.FTZ R75, -R83, 1 ;  /* 0x3f800000534b7421 */ /* 0x000fe40000010100 */
[----:B------:R-:W-:Y:S02]  /*2c80*/  FMUL.FTZ R84, R7, R84 ;  /* 0x0000005407547220 */ /* 0x000fe40000410000 */
[----:B------:R-:W-:Y:S02]  /*2c90*/  FMUL.FTZ R82, R83, R82 ;  /* 0x0000005253527220 */ /* 0x000fe40000410000 */
[----:B------:R-:W-:-:S02]  /*2ca0*/  FFMA.FTZ R75, R58, R75, 1 ;  /* 0x3f8000003a4b7423 */ /* 0x000fc4000001004b */
[----:B------:R-:W-:Y:S02]  /*2cb0*/  FMUL.FTZ R155, R84, R85 ;  /* 0x00000055549b7220 */ /* 0x000fe40000410000 */
[----:B------:R2:W-:Y:S01]  /*2cc0*/  MUFU.RCP R85, R144 ;  /* 0x0000009000557308 */ /* 0x0005e20000001000 */
[----:B------:R-:W-:Y:S02]  /*2cd0*/  FMUL.FTZ R157, R82, R75 ;  /* 0x0000004b529d7220 */ /* 0x000fe40000410000 */
[----:B------:R-:W-:Y:S02]  /*2ce0*/  FMUL.FTZ R86, R86, R121 ;  /* 0x0000007956567220 */ /* 0x000fe40000410000 */
[----:B---3--:R-:W-:-:S03]  /*2cf0*/  FADD.FTZ R84, -R76, 1 ;  /* 0x3f8000004c547421 */ /* 0x008fc60000010100 */
[----:B------:R3:W-:Y:S01]  /*2d00*/  MUFU.RCP R82, R146 ;  /* 0x0000009200527308 */ /* 0x0007e20000001000 */
[----:B--2---:R-:W2:Y:S01]  /*2d10*/  LDS.U16 R144, [R107+0x12] ;  /* 0x000012006b907984 */ /* 0x004ea20000000400 */
[----:B------:R-:W-:-:S06]  /*2d20*/  FMUL.FTZ R121, R73, R66 ;  /* 0x0000004249797220 */ /* 0x000fcc0000410000 */
[----:B------:R-:W4:Y:S01]  /*2d30*/  MUFU.RCP R78, R78 ;  /* 0x0000004e004e7308 */ /* 0x000f220000001000 */
[----:B---3--:R-:W3:Y:S01]  /*2d40*/  LDS.U16 R146, [R107+0x16] ;  /* 0x000016006b927984 */ /* 0x008ee20000000400 */
[----:B------:R-:W-:Y:S02]  /*2d50*/  FFMA.FTZ R84, R45, R84, 1 ;  /* 0x3f8000002d547423 */ /* 0x000fe40000010054 */
[----:B------:R-:W-:Y:S01]  /*2d60*/  FMUL.FTZ R121, R76, R121 ;  /* 0x000000794c797220 */ /* 0x000fe20000410000 */
[----:B------:R-:W-:-:S03]  /*2d70*/  HADD2.F32 R67, -RZ, R67.H0_H0 ;  /* 0x20000043ff437230 */ /* 0x000fc60000004100 */
[----:B------:R-:W5:Y:S01]  /*2d80*/  MUFU.RCP R77, R77 ;  /* 0x0000004d004d7308 */ /* 0x000f620000001000 */
[----:B------:R-:W-:Y:S02]  /*2d90*/  FMUL.FTZ R156, R121, R84 ;  /* 0x00000054799c7220 */ /* 0x000fe40000410000 */
[----:B------:R-:W-:Y:S02]  /*2da0*/  FADD.FTZ R84, R148, 1 ;  /* 0x3f80000094547421 */ /* 0x000fe40000010000 */
[----:B------:R-:W-:Y:S02]  /*2db0*/  FADD.FTZ R148, R150, 1 ;  /* 0x3f80000096947421 */ /* 0x000fe40000010000 */
[----:B------:R-:W-:Y:S02]  /*2dc0*/  FADD.FTZ R150, R3, 1 ;  /* 0x3f80000003967421 */ /* 0x000fe40000010000 */
[----:B------:R-:W2:Y:S01]  /*2dd0*/  LDS.U16 R3, [R107+0x1a] ;  /* 0x00001a006b037984 */ /* 0x000ea20000000400 */
[----:B----4-:R-:W-:Y:S01]  /*2de0*/  FADD.FTZ R120, -R78, 1 ;  /* 0x3f8000004e787421 */ /* 0x010fe20000010100 */
[----:B------:R-:W4:Y:S01]  /*2df0*/  MUFU.RCP R84, R84 ;  /* 0x0000005400547308 */ /* 0x000f220000001000 */
[----:B------:R-:W-:-:S02]  /*2e00*/  FMUL.FTZ R143, R72, R67 ;  /* 0x00000043488f7220 */ /* 0x000fc40000410000 */
[----:B------:R-:W-:Y:S01]  /*2e10*/  FMUL.FTZ R2, R68, -1.4426950216293334961 ;  /* 0xbfb8aa3b44027820 */ /* 0x000fe20000410000 */
[----:B------:R-:W-:Y:S01]  /*2e20*/  HADD2.F32 R75, -RZ, R74.H0_H0 ;  /* 0x2000004aff4b7230 */ /* 0x000fe20000004100 */
[----:B------:R-:W-:Y:S01]  /*2e30*/  FFMA.FTZ R120, R47, R120, 1 ;  /* 0x3f8000002f787423 */ /* 0x000fe20000010078 */
[----:B------:R-:W-:Y:S02]  /*2e40*/  HADD2.F32 R74, -RZ, R79.H0_H0 ;  /* 0x2000004fff4a7230 */ /* 0x000fe40000004100 */
[----:B------:R-:W3:Y:S01]  /*2e50*/  MUFU.RCP R81, R81 ;  /* 0x0000005100517308 */ /* 0x000ee20000001000 */
[----:B------:R-:W-:Y:S01]  /*2e60*/  FMUL.FTZ R143, R78, R143 ;  /* 0x0000008f4e8f7220 */ /* 0x000fe20000410000 */
[----:B------:R-:W-:Y:S02]  /*2e70*/  HADD2.F32 R79, -RZ, R70.H0_H0 ;  /* 0x20000046ff4f7230 */ /* 0x000fe40000004100 */
[----:B-1----:R-:W-:Y:S01]  /*2e80*/  HADD2.F32 R70, -RZ, R94.H0_H0 ;  /* 0x2000005eff467230 */ /* 0x002fe20000004100 */
[----:B------:R-:W-:Y:S01]  /*2e90*/  FMUL.FTZ R159, R143, R120 ;  /* 0x000000788f9f7220 */ /* 0x000fe20000410000 */
[----:B------:R-:W-:-:S02]  /*2ea0*/  HADD2.F32 R94, -RZ, R69.H0_H0 ;  /* 0x20000045ff5e7230 */ /* 0x000fc40000004100 */
[----:B------:R-:W1:Y:S01]  /*2eb0*/  MUFU.EX2 R2, R2 ;  /* 0x0000000200027308 */ /* 0x000e620000000800 */
[----:B-----5:R-:W-:Y:S01]  /*2ec0*/  FADD.FTZ R121, -R77, 1 ;  /* 0x3f8000004d797421 */ /* 0x020fe20000010100 */
[----:B0-----:R-:W-:Y:S01]  /*2ed0*/  HADD2.F32 R69, -RZ, R95.H0_H0 ;  /* 0x2000005fff457230 */ /* 0x001fe20000004100 */
[----:B------:R-:W-:Y:S02]  /*2ee0*/  FMUL.FTZ R120, R75, R74 ;  /* 0x0000004a4b787220 */ /* 0x000fe40000410000 */
[----:B------:R-:W-:Y:S02]  /*2ef0*/  FFMA.FTZ R121, R48, R121, 1 ;  /* 0x3f80000030797423 */ /* 0x000fe40000010079 */
[----:B------:R-:W-:Y:S01]  /*2f00*/  FMUL.FTZ R120, R77, R120 ;  /* 0x000000784d787220 */ /* 0x000fe20000410000 */
[----:B------:R-:W0:Y:S01]  /*2f10*/  MUFU.RCP R153, R153 ;  /* 0x0000009900997308 */ /* 0x000e220000001000 */
[----:B------:R-:W-:Y:S02]  /*2f20*/  FADD.FTZ R95, -R85, 1 ;  /* 0x3f800000555f7421 */ /* 0x000fe40000010100 */
[----:B------:R-:W-:Y:S01]  /*2f30*/  FMUL.FTZ R142, R94, R69 ;  /* 0x000000455e8e7220 */ /* 0x000fe20000410000 */
[----:B------:R-:W-:Y:S01]  /*2f40*/  HADD2.F32 R143, -RZ, R46.H0_H0 ;  /* 0x2000002eff8f7230 */ /* 0x000fe20000004100 */
[----:B------:R-:W-:-:S02]  /*2f50*/  FMUL.FTZ R158, R120, R121 ;  /* 0x00000079789e7220 */ /* 0x000fc40000410000 */
[----:B----4-:R-:W-:Y:S02]  /*2f60*/  FADD.FTZ R46, -R84, 1 ;  /* 0x3f800000542e7421 */ /* 0x010fe40000010100 */
[----:B---3--:R-:W-:Y:S02]  /*2f70*/  FADD.FTZ R121, -R81, 1 ;  /* 0x3f80000051797421 */ /* 0x008fe40000010100 */
[----:B------:R-:W-:Y:S02]  /*2f80*/  FMUL.FTZ R120, R79, R70 ;  /* 0x000000464f787220 */ /* 0x000fe40000410000 */
[----:B------:R-:W-:Y:S02]  /*2f90*/  FFMA.FTZ R95, R54, R95, 1 ;  /* 0x3f800000365f7423 */ /* 0x000fe4000001005f */
[----:B------:R-:W-:Y:S02]  /*2fa0*/  FMUL.FTZ R142, R85, R142 ;  /* 0x0000008e558e7220 */ /* 0x000fe40000410000 */
[----:B------:R-:W-:Y:S01]  /*2fb0*/  FFMA.FTZ R164, R61, R46, 1 ;  /* 0x3f8000003da47423 */ /* 0x000fe2000001002e */
[----:B--2---:R-:W-:Y:S01]  /*2fc0*/  HADD2.F32 R46, -RZ, R144.H0_H0 ;  /* 0x20000090ff2e7230 */ /* 0x004fe20000004100 */
[----:B------:R-:W-:Y:S01]  /*2fd0*/  FFMA.FTZ R121, R52, R121, 1 ;  /* 0x3f80000034797423 */ /* 0x000fe20000010079 */
[----:B------:R-:W-:Y:S01]  /*2fe0*/  HADD2.F32 R144, -RZ, R149.H0_H0 ;  /* 0x20000095ff907230 */ /* 0x000fe20000004100 */
[----:B------:R-:W-:-:S02]  /*2ff0*/  FMUL.FTZ R120, R81, R120 ;  /* 0x0000007851787220 */ /* 0x000fc40000410000 */
[----:B------:R-:W-:Y:S01]  /*3000*/  FMUL.FTZ R160, R142, R95 ;  /* 0x0000005f8ea07220 */ /* 0x000fe20000410000 */
[----:B------:R-:W-:Y:S01]  /*3010*/  HADD2.F32 R95, -RZ, R145.H0_H0 ;  /* 0x20000091ff5f7230 */ /* 0x000fe20000004100 */
[----:B-1----:R-:W-:Y:S01]  /*3020*/  FADD.FTZ R163, R2, 1 ;  /* 0x3f80000002a37421 */ /* 0x002fe20000010000 */
[----:B------:R-:W-:Y:S02]  /*3030*/  HADD2.F32 R142, -RZ, R51.H0_H0 ;  /* 0x20000033ff8e7230 */ /* 0x000fe40000004100 */
[----:B------:R-:W-:Y:S01]  /*3040*/  HADD2.F32 R145, -RZ, R146.H0_H0 ;  /* 0x20000092ff917230 */ /* 0x000fe20000004100 */
[----:B------:R-:W-:Y:S01]  /*3050*/  FMUL.FTZ R161, R120, R121 ;  /* 0x0000007978a17220 */ /* 0x000fe20000410000 */
[----:B------:R-:W1:Y:S01]  /*3060*/  MUFU.RCP R148, R148 ;  /* 0x0000009400947308 */ /* 0x000e620000001000 */
[----:B------:R-:W-:Y:S01]  /*3070*/  HADD2.F32 R121, -RZ, R55.H0_H0 ;  /* 0x20000037ff797230 */ /* 0x000fe20000004100 */
[----:B0-----:R-:W-:Y:S01]  /*3080*/  FADD.FTZ R55, -R153, 1 ;  /* 0x3f80000099377421 */ /* 0x001fe20000010100 */
[----:B------:R-:W-:Y:S01]  /*3090*/  HADD2.F32 R120, -RZ, R53.H0_H0 ;  /* 0x20000035ff787230 */ /* 0x000fe20000004100 */
[----:B------:R-:W-:-:S02]  /*30a0*/  FMUL.FTZ R146, R143, R144 ;  /* 0x000000908f927220 */ /* 0x000fc40000410000 */
[----:B------:R-:W-:Y:S02]  /*30b0*/  FADD.FTZ R2, -R82, 1 ;  /* 0x3f80000052027421 */ /* 0x000fe40000010100 */
[----:B------:R-:W0:Y:S01]  /*30c0*/  MUFU.RCP R150, R150 ;  /* 0x0000009600967308 */ /* 0x000e220000001000 */
[----:B------:R-:W-:Y:S02]  /*30d0*/  FMUL.FTZ R149, R142, R145 ;  /* 0x000000918e957220 */ /* 0x000fe40000410000 */
[----:B------:R-:W-:-:S05]  /*30e0*/  FMUL.FTZ R146, R153, R146 ;  /* 0x0000009299927220 */ /* 0x000fca0000410000 */
[----:B------:R2:W3:Y:S01]  /*30f0*/  MUFU.RCP R51, R163 ;  /* 0x000000a300337308 */ /* 0x0004e20000001000 */
[----:B------:R-:W-:Y:S02]  /*3100*/  FFMA.FTZ R162, R59, R2, 1 ;  /* 0x3f8000003ba27423 */ /* 0x000fe40000010002 */
[----:B------:R-:W-:Y:S02]  /*3110*/  FMUL.FTZ R149, R84, R149 ;  /* 0x0000009554957220 */ /* 0x000fe40000410000 */
[----:B------:R-:W-:Y:S02]  /*3120*/  FADD.FTZ R53, -R147, 1 ;  /* 0x3f80000093357421 */ /* 0x000fe40000010100 */
[----:B------:R-:W-:Y:S02]  /*3130*/  FMUL.FTZ R2, R121, R46 ;  /* 0x0000002e79027220 */ /* 0x000fe40000410000 */
[----:B--2---:R-:W-:Y:S02]  /*3140*/  FFMA.FTZ R163, R62, R55, 1 ;  /* 0x3f8000003ea37423 */ /* 0x004fe40000010037 */
[----:B------:R-:W-:-:S02]  /*3150*/  FMUL.FTZ R55, R120, R95 ;  /* 0x0000005f78377220 */ /* 0x000fc40000410000 */
[----:B------:R-:W-:Y:S01]  /*3160*/  FMUL.FTZ R163, R146, R163 ;  /* 0x000000a392a37220 */ /* 0x000fe20000410000 */
[----:B------:R-:W-:Y:S01]  /*3170*/  HADD2.F32 R146, -RZ, R151.H0_H0 ;  /* 0x20000097ff927230 */ /* 0x000fe20000004100 */
[----:B------:R-:W-:Y:S01]  /*3180*/  FMUL.FTZ R55, R82, R55 ;  /* 0x0000003752377220 */ /* 0x000fe20000410000 */
[----:B------:R-:W-:Y:S01]  /*3190*/  HADD2.F32 R44, -RZ, R44.H0_H0 ;  /* 0x2000002cff2c7230 */ /* 0x000fe20000004100 */
[----:B------:R-:W-:Y:S01]  /*31a0*/  FMUL.FTZ R164, R149, R164 ;  /* 0x000000a495a47220 */ /* 0x000fe20000410000 */
[----:B------:R-:W-:Y:S01]  /*31b0*/  HADD2.F32 R43, -RZ, R43.H0_H0 ;  /* 0x2000002bff2b7230 */ /* 0x000fe20000004100 */
[----:B------:R-:W-:Y:S01]  /*31c0*/  FFMA.FTZ R53, R56, R53, 1 ;  /* 0x3f80000038357423 */ /* 0x000fe20000010035 */
[----:B------:R-:W-:Y:S01]  /*31d0*/  HADD2.F32 R42, -RZ, R42.H0_H0 ;  /* 0x2000002aff2a7230 */ /* 0x000fe20000004100 */
[----:B------:R-:W-:Y:S01]  /*31e0*/  FMUL.FTZ R2, R147, R2 ;  /* 0x0000000293027220 */ /* 0x000fe20000410000 */
[----:B------:R-:W-:Y:S02]  /*31f0*/  HADD2.F32 R149, -RZ, R3.H0_H0 ;  /* 0x20000003ff957230 */ /* 0x000fe40000004100 */
[----:B------:R-:W-:Y:S01]  /*3200*/  HADD2.F32 R151, -RZ, R152.H0_H0 ;  /* 0x20000098ff977230 */ /* 0x000fe20000004100 */
[----:B------:R-:W-:Y:S01]  /*3210*/  FMUL.FTZ R55, R55, R162 ;  /* 0x000000a237377220 */ /* 0x000fe20000410000 */
[----:B------:R-:W-:Y:S01]  /*3220*/  F2FP.PACK_AB R162, R155, R154 ;  /* 0x0000009a9ba2723e */ /* 0x000fe200000000ff */
[----:B------:R-:W-:Y:S01]  /*3230*/  BAR.SYNC.DEFER_BLOCKING 0x0 ;  /* 0x0000000000007b1d */ /* 0x000fe20000010000 */
[----:B------:R-:W-:-:S02]  /*3240*/  FMUL.FTZ R53, R2, R53 ;  /* 0x0000003502357220 */ /* 0x000fc40000410000 */
[----:B-1----:R-:W-:Y:S02]  /*3250*/  FADD.FTZ R2, -R148, 1 ;  /* 0x3f80000094027421 */ /* 0x002fe40000010100 */
[----:B0-----:R-:W-:Y:S02]  /*3260*/  FADD.FTZ R154, -R150, 1 ;  /* 0x3f800000969a7421 */ /* 0x001fe40000010100 */
[----:B---3--:R-:W-:Y:S02]  /*3270*/  FADD.FTZ R165, -R51, 1 ;  /* 0x3f80000033a57421 */ /* 0x008fe40000010100 */
[----:B------:R-:W-:Y:S02]  /*3280*/  FMUL.FTZ R3, R44, R149 ;  /* 0x000000952c037220 */ /* 0x000fe40000410000 */
[----:B------:R-:W-:Y:S02]  /*3290*/  FMUL.FTZ R155, R43, R146 ;  /* 0x000000922b9b7220 */ /* 0x000fe40000410000 */
[----:B------:R-:W-:-:S02]  /*32a0*/  FMUL.FTZ R152, R42, R151 ;  /* 0x000000972a987220 */ /* 0x000fc40000410000 */
[----:B------:R-:W-:Y:S02]  /*32b0*/  FFMA.FTZ R2, R63, R2, 1 ;  /* 0x3f8000003f027423 */ /* 0x000fe40000010002 */
[----:B------:R-:W-:Y:S02]  /*32c0*/  FFMA.FTZ R154, R65, R154, 1 ;  /* 0x3f800000419a7423 */ /* 0x000fe4000001009a */
[----:B------:R-:W-:Y:S02]  /*32d0*/  FMUL.FTZ R3, R148, R3 ;  /* 0x0000000394037220 */ /* 0x000fe40000410000 */
[----:B------:R-:W-:Y:S02]  /*32e0*/  FMUL.FTZ R155, R150, R155 ;  /* 0x0000009b969b7220 */ /* 0x000fe40000410000 */
[----:B------:R-:W-:Y:S02]  /*32f0*/  FFMA.FTZ R165, R68, R165, 1 ;  /* 0x3f80000044a57423 */ /* 0x000fe400000100a5 */
[----:B------:R-:W-:Y:S01]  /*3300*/  FMUL.FTZ R152, R51, R152 ;  /* 0x0000009833987220 */ /* 0x000fe20000410000 */
[----:B------:R-:W-:Y:S01]  /*3310*/  F2FP.PACK_AB R86, R157, R86 ;  /* 0x000000569d56723e */ /* 0x000fe200000000ff */
[----:B------:R-:W-:Y:S01]  /*3320*/  FMUL.FTZ R2, R3, R2 ;  /* 0x0000000203027220 */ /* 0x000fe20000410000 */
[----:B------:R-:W-:Y:S01]  /*3330*/  F2FP.PACK_AB R156, R159, R156 ;  /* 0x0000009c9f9c723e */ /* 0x000fe200000000ff */
[----:B------:R-:W-:-:S02]  /*3340*/  FMUL.FTZ R154, R155, R154 ;  /* 0x0000009a9b9a7220 */ /* 0x000fc40000410000 */
[----:B------:R-:W-:Y:S01]  /*3350*/  FMUL.FTZ R165, R152, R165 ;  /* 0x000000a598a57220 */ /* 0x000fe20000410000 */
[----:B------:R-:W-:Y:S02]  /*3360*/  PRMT R3, R162, 0x7632, R3 ;  /* 0x00007632a2037816 */ /* 0x000fe40000000003 */
[----:B------:R-:W-:Y:S02]  /*3370*/  PRMT R152, R86, 0x7632, R152 ;  /* 0x0000763256987816 */ /* 0x000fe40000000098 */
[----:B------:R-:W-:Y:S02]  /*3380*/  PRMT R155, R156, 0x7632, R155 ;  /* 0x000076329c9b7816 */ /* 0x000fe4000000009b */
[----:B------:R-:W-:Y:S02]  /*3390*/  ISETP.NE.AND P1, PT, R135, RZ, PT ;  /* 0x000000ff8700720c */ /* 0x000fe40003f25270 */
[----:B------:R-:W-:Y:S02]  /*33a0*/  F2FP.PACK_AB R158, R161, R158 ;  /* 0x0000009ea19e723e */ /* 0x000fe400000000ff */
[----:B------:R-:W-:-:S02]  /*33b0*/  F2FP.PACK_AB R53, R53, R160 ;  /* 0x000000a03535723e */ /* 0x000fc400000000ff */
[----:B------:R-:W-:Y:S02]  /*33c0*/  F2FP.PACK_AB R55, R164, R55 ;  /* 0x00000037a437723e */ /* 0x000fe400000000ff */
[----:B------:R-:W-:Y:S02]  /*33d0*/  F2FP.PACK_AB R2, R2, R163 ;  /* 0x000000a30202723e */ /* 0x000fe400000000ff */
[----:B------:R-:W-:Y:S01]  /*33e0*/  F2FP.PACK_AB R154, R165, R154 ;  /* 0x0000009aa59a723e */ /* 0x000fe200000000ff */
[----:B------:R0:W-:Y:S01]  /*33f0*/  STS.U16 [R107+0x2], R3 ;  /* 0x000002036b007388 */ /* 0x0001e20000000400 */
[----:B------:R-:W-:-:S03]  /*3400*/  PRMT R157, R53, 0x7632, R157 ;  /* 0x00007632359d7816 */ /* 0x000fc6000000009d */
[----:B------:R1:W-:Y:S04]  /*3410*/  STS.U16 [R107+0x4], R86 ;  /* 0x000004566b007388 */ /* 0x0003e80000000400 */
[----:B------:R2:W-:Y:S01]  /*3420*/  STS.U16 [R107+0x6], R152 ;  /* 0x000006986b007388 */ /* 0x0005e20000000400 */
[----:B0-----:R-:W-:-:S03]  /*3430*/  PRMT R3, R158, 0x7632, R3 ;  /* 0x000076329e037816 */ /* 0x001fc60000000003 */
[----:B------:R0:W-:Y:S01]  /*3440*/  STS.U16 [R107+0xa], R155 ;  /* 0x00000a9b6b007388 */ /* 0x0001e20000000400 */
[----:B-1----:R-:W-:Y:S02]  /*3450*/  PRMT R86, R55, 0x7632, R86 ;  /* 0x0000763237567816 */ /* 0x002fe40000000056 */
[----:B--2---:R-:W-:Y:S02]  /*3460*/  PRMT R152, R2, 0x7632, R152 ;  /* 0x0000763202987816 */ /* 0x004fe40000000098 */
[----:B0-----:R-:W-:Y:S01]  /*3470*/  PRMT R155, R154, 0x7632, R155 ;  /* 0x000076329a9b7816 */ /* 0x001fe2000000009b */
[----:B------:R-:W-:Y:S04]  /*3480*/  STS.U16 [R107], R162 ;  /* 0x000000a26b007388 */ /* 0x000fe80000000400 */
[----:B------:R-:W-:Y:S04]  /*3490*/  STS.U16 [R107+0x8], R156 ;  /* 0x0000089c6b007388 */ /* 0x000fe80000000400 */
[----:B------:R-:W-:Y:S04]  /*34a0*/  STS.U16 [R107+0xc], R158 ;  /* 0x00000c9e6b007388 */ /* 0x000fe80000000400 */
[----:B------:R-:W-:Y:S04]  /*34b0*/  STS.U16 [R107+0xe], R3 ;  /* 0x00000e036b007388 */ /* 0x000fe80000000400 */
[----:B------:R-:W-:Y:S04]  /*34c0*/  STS.U16 [R107+0x10], R53 ;  /* 0x000010356b007388 */ /* 0x000fe80000000400 */
[----:B------:R-:W-:Y:S04]  /*34d0*/  STS.U16 [R107+0x12], R157 ;  /* 0x0000129d6b007388 */ /* 0x000fe80000000400 */
[----:B------:R-:W-:Y:S04]  /*34e0*/  STS.U16 [R107+0x14], R55 ;  /* 0x000014376b007388 */ /* 0x000fe80000000400 */
[----:B------:R0:W-:Y:S04]  /*34f0*/  STS.U16 [R107+0x16], R86 ;  /* 0x000016566b007388 */ /* 0x0001e80000000400 */
[----:B------:R1:W-:Y:S04]  /*3500*/  STS.U16 [R107+0x18], R2 ;  /* 0x000018026b007388 */ /* 0x0003e80000000400 */
        /* <DEDUP_REMOVED lines=21> */
[----:B------:R-:W-:Y:S01]  /*3660*/  BAR.SYNC.DEFER_BLOCKING 0x0 ;  /* 0x0000000000007b1d */ /* 0x000fe20000010000 */
[----:B0-----:R-:W-:-:S05]  /*3670*/  IMAD R86, R138, c[0x0][0x2e8], RZ ;  /* 0x0000ba008a567a24 */ /* 0x001fca00078e02ff */
[----:B------:R-:W0:Y:S01]  /*3680*/  LDS R185, [0x1080] ;  /* 0x00108000ffb97984 */ /* 0x000e220000000800 */
[----:B-1----:R-:W-:-:S04]  /*3690*/  IMAD.WIDE.U32 R2, R139, c[0x0][0x2e8], RZ ;  /* 0x0000ba008b027a25 */ /* 0x002fc800078e00ff */
[----:B------:R-:W-:-:S05]  /*36a0*/  IMAD R187, R139, c[0x0][0x2ec], R86 ;  /* 0x0000bb008bbb7a24 */ /* 0x000fca00078e0256 */
[----:B------:R-:W-:Y:S01]  /*36b0*/  IADD3 R3, R3, R187, RZ ;  /* 0x000000bb03037210 */ /* 0x000fe20007ffe0ff */
[----:B------:R-:W-:-:S04]  /*36c0*/  IMAD R86, R140, c[0x0][0x2f0], RZ ;  /* 0x0000bc008c567a24 */ /* 0x000fc800078e02ff */
[----:B------:R-:W-:Y:S01]  /*36d0*/  IMAD.WIDE.U32 R2, R141, c[0x0][0x2f0], R2 ;  /* 0x0000bc008d027a25 */ /* 0x000fe200078e0002 */
[----:B--2---:R-:W-:-:S03]  /*36e0*/  LEA R155, P0, R132, c[0x0][0x338], 0x1 ;  /* 0x0000ce00849b7a11 */ /* 0x004fc600078008ff */
[----:B------:R-:W-:Y:S01]  /*36f0*/  IMAD R154, R141, c[0x0][0x2f4], R86 ;  /* 0x0000bd008d9a7a24 */ /* 0x000fe200078e0256 */
[----:B------:R-:W-:Y:S02]  /*3700*/  IADD3 R86, P2, R88, R2, RZ ;  /* 0x0000000258567210 */ /* 0x000fe40007f5e0ff */
[----:B------:R-:W-:Y:S02]  /*3710*/  LEA.HI.X R152, R132, c[0x0][0x33c], R129, 0x1, P0 ;  /* 0x0000cf0084987a11 */ /* 0x000fe400000f0c81 */
[----:B------:R-:W-:Y:S02]  /*3720*/  IADD3.X R3, R87, R154, R3, P2, !PT ;  /* 0x0000009a57037210 */ /* 0x000fe400017fe403 */
[C---:B------:R-:W-:Y:S01]  /*3730*/  LEA R2, P5, R86.reuse, R155, 0x1 ;  /* 0x0000009b56027211 */ /* 0x040fe200078a08ff */
[----:B------:R-:W-:Y:S03]  /*3740*/  BSSY B0, `(.L_x_64) ;  /* 0x0000016000007945 */ /* 0x000fe60003800000 */
[----:B------:R-:W-:-:S02]  /*3750*/  LEA.HI.X R3, R86, R152, R3, 0x1, P5 ;  /* 0x0000009856037211 */ /* 0x000fc400028f0c03 */
[CC--:B0-----:R-:W-:Y:S02]  /*3760*/  ISETP.GE.AND P4, PT, R132.reuse, R185.reuse, PT ;  /* 0x000000b98400720c */ /* 0x0c1fe40003f86270 */
[----:B------:R-:W-:Y:S01]  /*3770*/  IADD3 R206, P5, R132, R212, RZ ;  /* 0x000000d484ce7210 */ /* 0x000fe20007fbe0ff */
[----:B------:R-:W-:Y:S01]  /*3780*/  FMUL.FTZ R152, R57, R6 ;  /* 0x0000000639987220 */ /* 0x000fe20000410000 */
[----:B------:R-:W-:Y:S01]  /*3790*/  ISETP.GE.AND P3, PT, R8, R185, PT ;  /* 0x000000b90800720c */ /* 0x000fe20003f66270 */
[----:B------:R-:W-:Y:S01]  /*37a0*/  FMUL.FTZ R154, R4, R7 ;  /* 0x00000007049a7220 */ /* 0x000fe20000410000 */
[-C--:B------:R-:W-:Y:S01]  /*37b0*/  ISETP.GE.AND P0, PT, R9, R185.reuse, PT ;  /* 0x000000b90900720c */ /* 0x080fe20003f06270 */
[----:B------:R-:W-:Y:S01]  /*37c0*/  FMUL.FTZ R155, R5, R80 ;  /* 0x00000050059b7220 */ /* 0x000fe20000410000 */
[----:B------:R-:W-:Y:S01]  /*37d0*/  ISETP.GE.AND P2, PT, R10, R185, PT ;  /* 0x000000b90a00720c */ /* 0x000fe20003f46270 */
[----:B------:R-:W-:Y:S01]  /*37e0*/  FMUL.FTZ R156, R58, R83 ;  /* 0x000000533a9c7220 */ /* 0x000fe20000410000 */
[----:B------:R-:W-:-:S03]  /*37f0*/  IADD3.X R207, R129, R213, RZ, P5, !PT ;  /* 0x000000d581cf7210 */ /* 0x000fc60002ffe4ff */
        /* <DEDUP_REMOVED lines=10> */
.L_x_65:
[----:B------:R-:W-:Y:S05]  /*38a0*/  BSYNC B0 ;  /* 0x0000000000007941 */ /* 0x000fea0003800000 */
.L_x_64:
[----:B------:R-:W-:Y:S01]  /*38b0*/  @!P0 STG.E.U16 [R2.64+-0xf40], R159 ;  /* 0xfff0c09f02008986 */ /* 0x000fe2000c101506 */
[-C--:B------:R-:W-:Y:S01]  /*38c0*/  ISETP.GE.AND P0, PT, R11, R185.reuse, PT ;  /* 0x000000b90b00720c */ /* 0x080fe20003f06270 */
[----:B------:R-:W-:Y:S01]  /*38d0*/  FMUL.FTZ R45, R45, R76 ;  /* 0x0000004c2d2d7220 */ /* 0x000fe20000410000 */
[-C--:B------:R-:W-:Y:S01]  /*38e0*/  ISETP.GE.AND P4, PT, R13, R185.reuse, PT ;  /* 0x000000b90d00720c */ /* 0x080fe20003f86270 */
[----:B------:R-:W-:Y:S01]  /*38f0*/  @!P2 STG.E.U16 [R2.64+-0xf00], R161 ;  /* 0xfff100a10200a986 */ /* 0x000fe2000c101506 */
[-C--:B------:R-:W-:Y:S01]  /*3900*/  ISETP.GE.AND P5, PT, R14, R185.reuse, PT ;  /* 0x000000b90e00720c */ /* 0x080fe20003fa6270 */
[----:B------:R-:W-:Y:S01]  /*3910*/  FMUL.FTZ R47, R47, R78 ;  /* 0x0000004e2f2f7220 */ /* 0x000fe20000410000 */
[-C--:B------:R-:W-:Y:S01]  /*3920*/  ISETP.GE.AND P6, PT, R15, R185.reuse, PT ;  /* 0x000000b90f00720c */ /* 0x080fe20003fc6270 */
[----:B------:R1:W-:Y:S01]  /*3930*/  @!P3 STG.E.U16 [R2.64+-0xf80], R157 ;  /* 0xfff0809d0200b986 */ /* 0x0003e2000c101506 */
[----:B------:R-:W-:Y:S01]  /*3940*/  ISETP.GE.AND P2, PT, R16, R185, PT ;  /* 0x000000b91000720c */ /* 0x000fe20003f46270 */
[----:B------:R-:W-:Y:S01]  /*3950*/  FMUL.FTZ R48, R48, R77 ;  /* 0x0000004d30307220 */ /* 0x000fe20000410000 */
[-C--:B------:R-:W-:Y:S01]  /*3960*/  ISETP.GE.AND P3, PT, R12, R185.reuse, PT ;  /* 0x000000b90c00720c */ /* 0x080fe20003f66270 */
[----:B------:R-:W-:Y:S01]  /*3970*/  FMUL.FTZ R65, R65, R150 ;  /* 0x0000009641417220 */ /* 0x000fe20000410000 */
[----:B------:R-:W-:Y:S01]  /*3980*/  HADD2.F32 R38, -RZ, R38.H0_H0 ;  /* 0x20000026ff267230 */ /* 0x000fe20000004100 */
[----:B------:R-:W-:Y:S01]  /*3990*/  @!P0 STG.E.U16 [R2.64+-0xec0], R163 ;  /* 0xfff140a302008986 */ /* 0x000fe2000c101506 */
[----:B------:R-:W-:Y:S01]  /*39a0*/  ISETP.GE.AND P0, PT, R17, R185, PT ;  /* 0x000000b91100720c */ /* 0x000fe20003f06270 */
[----:B------:R-:W-:Y:S01]  /*39b0*/  HADD2.F32 R37, -RZ, R37.H0_H0 ;  /* 0x20000025ff257230 */ /* 0x000fe20000004100 */
[----:B------:R-:W-:Y:S01]  /*39c0*/  FMUL.FTZ R76, R52, R81 ;  /* 0x00000051344c7220 */ /* 0x000fe20000410000 */
        /* <DEDUP_REMOVED lines=9> */
[-C--:B------:R-:W-:Y:S01]  /*3a60*/  ISETP.GE.AND P6, PT, R19, R185.reuse, PT ;  /* 0x000000b91300720c */ /* 0x080fe20003fc6270 */
[----:B------:R-:W-:Y:S01]  /*3a70*/  HADD2.F32 R34, -RZ, R34.H0_H0 ;  /* 0x20000022ff227230 */ /* 0x000fe20000004100 */
[----:B------:R-:W-:Y:S01]  /*3a80*/  FMUL.FTZ R78, R59, R82 ;  /* 0x000000523b4e7220 */ /* 0x000fe20000410000 */
[----:B------:R-:W-:Y:S01]  /*3a90*/  @!P2 STG.E.U16 [R2.64+-0xd80], R173 ;  /* 0xfff280ad0200a986 */ /* 0x000fe2000c101506 */
[----:B------:R-:W-:Y:S01]  /*3aa0*/  ISETP.GE.AND P2, PT, R20, R185, PT ;  /* 0x000000b91400720c */ /* 0x000fe20003f46270 */
[----:B------:R-:W-:Y:S01]  /*3ab0*/  HADD2.F32 R33, -RZ, R33.H0_H0 ;  /* 0x20000021ff217230 */ /* 0x000fe20000004100 */
[----:B-1----:R-:W-:Y:S01]  /*3ac0*/  FMUL.FTZ R157, R61, R84 ;  /* 0x000000543d9d7220 */ /* 0x002fe20000410000 */
[----:B------:R-:W-:Y:S01]  /*3ad0*/  @!P0 STG.E.U16 [R2.64+-0xd40], R175 ;  /* 0xfff2c0af02008986 */ /* 0x000fe2000c101506 */
[----:B------:R-:W-:Y:S01]  /*3ae0*/  ISETP.NE.U32.AND P0, PT, RZ, c[0x0][0x270], PT ;  /* 0x00009c00ff007a0c */ /* 0x000fe20003f05070 */
[----:B------:R-:W-:Y:S01]  /*3af0*/  HADD2.F32 R32, -RZ, R32.H0_H0 ;  /* 0x20000020ff207230 */ /* 0x000fe20000004100 */
[----:B------:R-:W-:Y:S01]  /*3b00*/  FMUL.FTZ R153, R62, R153 ;  /* 0x000000993e997220 */ /* 0x000fe20000410000 */
[----:B------:R-:W-:Y:S01]  /*3b10*/  @!P5 STG.E.U16 [R2.64+-0xd00], R177 ;  /* 0xfff300b10200d986 */ /* 0x000fe2000c101506 */
[----:B------:R-:W-:Y:S01]  /*3b20*/  ISETP.NE.AND.EX P0, PT, RZ, c[0x0][0x274], PT, P0 ;  /* 0x00009d00ff007a0c */ /* 0x000fe20003f05300 */
[----:B------:R-:W-:Y:S01]  /*3b30*/  HADD2.F32 R31, -RZ, R31.H0_H0 ;  /* 0x2000001fff1f7230 */ /* 0x000fe20000004100 */
[----:B------:R-:W-:Y:S01]  /*3b40*/  FMUL.FTZ R148, R63, R148 ;  /* 0x000000943f947220 */ /* 0x000fe20000410000 */
[----:B------:R-:W-:Y:S01]  /*3b50*/  @!P6 STG.E.U16 [R2.64+-0xcc0], R179 ;  /* 0xfff340b30200e986 */ /* 0x000fe2000c101506 */
[----:B------:R-:W-:Y:S01]  /*3b60*/  HADD2.F32 R30, -RZ, R30.H0_H0 ;  /* 0x2000001eff1e7230 */ /* 0x000fe20000004100 */
[----:B------:R-:W-:Y:S01]  /*3b70*/  FMUL.FTZ R150, R68, R51 ;  /* 0x0000003344967220 */ /* 0x000fe20000410000 */
[----:B------:R-:W-:Y:S01]  /*3b80*/  HADD2.F32 R29, -RZ, R29.H0_H0 ;  /* 0x2000001dff1d7230 */ /* 0x000fe20000004100 */
[----:B------:R-:W-:Y:S01]  /*3b90*/  @!P2 STG.E.U16 [R2.64+-0xc80], R181 ;  /* 0xfff380b50200a986 */ /* 0x000fe2000c101506 */
[----:B------:R-:W-:Y:S01]  /*3ba0*/  HADD2.F32 R22, -RZ, R22.H0_H0 ;  /* 0x20000016ff167230 */ /* 0x000fe20000004100 */
[----:B------:R-:W-:Y:S01]  /*3bb0*/  FMUL.FTZ R4, R60, R155 ;  /* 0x0000009b3c047220 */ /* 0x000fe20000410000 */
[----:B------:R-:W-:Y:S01]  /*3bc0*/  HADD2.F32 R24, -RZ, R24.H0_H0 ;  /* 0x20000018ff187230 */ /* 0x000fe20000004100 */
[----:B------:R-:W-:Y:S01]  /*3bd0*/  @!P4 STG.E.U16 [R2.64+-0xc40], R183 ;  /* 0xfff3c0b70200c986 */ /* 0x000fe2000c101506 */
[----:B------:R-:W-:Y:S01]  /*3be0*/  HADD2.F32 R25, -RZ, R25.H0_H0 ;  /* 0x20000019ff197230 */ /* 0x000fe20000004100 */
[----:B------:R-:W-:Y:S01]  /*3bf0*/  FADD.FTZ R86, R38, UR5 ;  /* 0x0000000526567e21 */ /* 0x000fe20008010000 */
[----:B------:R-:W-:Y:S01]  /*3c00*/  HADD2.F32 R26, -RZ, R26.H0_H0 ;  /* 0x2000001aff1a7230 */ /* 0x000fe20000004100 */
[----:B------:R-:W-:Y:S01]  /*3c10*/  @!P3 STG.E.U16 [R2.64+-0xe80], R165 ;  /* 0xfff180a50200b986 */ /* 0x000fe2000c101506 */
[----:B------:R-:W-:Y:S01]  /*3c20*/  ISETP.GE.AND P3, PT, R0, R185, PT ;  /* 0x000000b90000720c */ /* 0x000fe20003f66270 */
[----:B------:R-:W-:Y:S01]  /*3c30*/  HADD2.F32 R27, -RZ, R27.H0_H0 ;  /* 0x2000001bff1b7230 */ /* 0x000fe20000004100 */
[----:B------:R-:W-:Y:S01]  /*3c40*/  FADD.FTZ R85, R37, UR5 ;  /* 0x0000000525557e21 */ /* 0x000fe20008010000 */
[----:B------:R-:W-:Y:S01]  /*3c50*/  HADD2.F32 R28, -RZ, R28.H0_H0 ;  /* 0x2000001cff1c7230 */ /* 0x000fe20000004100 */
[----:B------:R-:W-:-:S02]  /*3c60*/  FADD.FTZ R84, R36, UR5 ;  /* 0x0000000524547e21 */ /* 0x000fc40008010000 */
[----:B------:R-:W-:Y:S02]  /*3c70*/  FADD.FTZ R83, R35, UR5 ;  /* 0x0000000523537e21 */ /* 0x000fe40008010000 */
[----:B------:R-:W-:Y:S02]  /*3c80*/  FADD.FTZ R82, R34, UR5 ;  /* 0x0000000522527e21 */ /* 0x000fe40008010000 */
[----:B------:R-:W-:Y:S02]  /*3c90*/  FADD.FTZ R81, R33, UR5 ;  /* 0x0000000521517e21 */ /* 0x000fe40008010000 */
[----:B------:R-:W-:Y:S01]  /*3ca0*/  FADD.FTZ R80, R32, UR5 ;  /* 0x0000000520507e21 */ /* 0x000fe20008010000 */
[----:B------:R1:W-:Y:S01]  /*3cb0*/  @!P3 STG.E.U16 [R2.64+-0xfc0], R55 ;  /* 0xfff040370200b986 */ /* 0x0003e2000c101506 */
[----:B------:R-:W-:Y:S02]  /*3cc0*/  FADD.FTZ R59, R31, UR5 ;  /* 0x000000051f3b7e21 */ /* 0x000fe40008010000 */
[----:B------:R-:W-:-:S02]  /*3cd0*/  FADD.FTZ R58, R30, UR5 ;  /* 0x000000051e3a7e21 */ /* 0x000fc40008010000 */
[----:B------:R-:W-:Y:S02]  /*3ce0*/  FADD.FTZ R57, R29, UR5 ;  /* 0x000000051d397e21 */ /* 0x000fe40008010000 */
[----:B------:R-:W-:Y:S02]  /*3cf0*/  FADD.FTZ R56, R22, UR5 ;  /* 0x0000000516387e21 */ /* 0x000fe40008010000 */
[----:B------:R-:W-:Y:S02]  /*3d00*/  FADD.FTZ R54, R25, UR5 ;  /* 0x0000000519367e21 */ /* 0x000fe40008010000 */
[----:B0-----:R-:W-:Y:S02]  /*3d10*/  FADD.FTZ R53, R26, UR5 ;  /* 0x000000051a357e21 */ /* 0x001fe40008010000 */
[----:B-1----:R-:W-:Y:S02]  /*3d20*/  FADD.FTZ R55, R24, UR5 ;  /* 0x0000000518377e21 */ /* 0x002fe40008010000 */
[----:B------:R-:W-:-:S02]  /*3d30*/  FADD.FTZ R52, R27, UR5 ;  /* 0x000000051b347e21 */ /* 0x000fc40008010000 */
[----:B------:R-:W-:Y:S02]  /*3d40*/  FADD.FTZ R51, R28, UR5 ;  /* 0x000000051c337e21 */ /* 0x000fe40008010000 */
[----:B------:R-:W-:Y:S02]  /*3d50*/  FMUL.FTZ R68, R50, R152 ;  /* 0x0000009832447220 */ /* 0x000fe40000410000 */
[----:B------:R-:W-:Y:S02]  /*3d60*/  FMUL.FTZ R63, R49, R154 ;  /* 0x0000009a313f7220 */ /* 0x000fe40000410000 */
[----:B------:R-:W-:Y:S02]  /*3d70*/  FMUL.FTZ R71, R71, R156 ;  /* 0x0000009c47477220 */ /* 0x000fe40000410000 */
[----:B------:R-:W-:Y:S02]  /*3d80*/  FMUL.FTZ R73, R73, R45 ;  /* 0x0000002d49497220 */ /* 0x000fe40000410000 */
[----:B------:R-:W-:-:S02]  /*3d90*/  FMUL.FTZ R72, R72, R47 ;  /* 0x0000002f48487220 */ /* 0x000fc40000410000 */
[----:B------:R-:W-:Y:S02]  /*3da0*/  FMUL.FTZ R75, R75, R48 ;  /* 0x000000304b4b7220 */ /* 0x000fe40000410000 */
        /* <DEDUP_REMOVED lines=8> */
[----:B------:R-:W-:Y:S01]  /*3e30*/  FMUL.FTZ R60, R42, R150 ;  /* 0x000000962a3c7220 */ /* 0x000fe20000410000 */
[----:B------:R-:W-:Y:S05]  /*3e40*/  @!P0 BRA `(.L_x_66) ;  /* 0x000007f000008947 */ /* 0x000fea0003800000 */
[----:B------:R-:W-:Y:S01]  /*3e50*/  BAR.SYNC.DEFER_BLOCKING 0x0 ;  /* 0x0000000000007b1d */ /* 0x000fe20000010000 */
[----:B------:R-:W-:Y:S02]  /*3e60*/  FMUL.FTZ R39, R152, R39 ;  /* 0x0000002798277220 */ /* 0x000fe40000410000 */
[----:B------:R-:W-:-:S02]  /*3e70*/  FMUL.FTZ R40, R154, R40 ;  /* 0x000000289a287220 */ /* 0x000fc40000410000 */
[----:B------:R-:W-:Y:S01]  /*3e80*/  FMUL.FTZ R41, R155, R41 ;  /* 0x000000299b297220 */ /* 0x000fe20000410000 */
[----:B------:R-:W-:Y:S01]  /*3e90*/  BSSY B0, `(.L_x_67) ;  /* 0x0000061000007945 */ /* 0x000fe20003800000 */
[----:B------:R-:W-:Y:S01]  /*3ea0*/  FMUL.FTZ R64, R156, R64 ;  /* 0x000000409c407220 */ /* 0x000fe20000410000 */
[----:B------:R-:W-:Y:S01]  /*3eb0*/  F2FP.PACK_AB R39, R40, R39 ;  /* 0x000000272827723e */ /* 0x000fe200000000ff */
[----:B------:R-:W-:Y:S02]  /*3ec0*/  FMUL.FTZ R45, R45, R66 ;  /* 0x000000422d2d7220 */ /* 0x000fe40000410000 */
[----:B------:R-:W-:Y:S01]  /*3ed0*/  FMUL.FTZ R2, R47, R67 ;  /* 0x000000432f027220 */ /* 0x000fe20000410000 */
[----:B------:R-:W-:Y:S01]  /*3ee0*/  F2FP.PACK_AB R41, R64, R41 ;  /* 0x000000294029723e */ /* 0x000fe200000000ff */
[----:B------:R-:W-:Y:S01]  /*3ef0*/  FMUL.FTZ R48, R48, R74 ;  /* 0x0000004a30307220 */ /* 0x000fe20000410000 */
[----:B------:R-:W-:Y:S01]  /*3f00*/  PRMT R22, R39, 0x7632, R22 ;  /* 0x0000763227167816 */ /* 0x000fe20000000016 */
        /* <DEDUP_REMOVED lines=11> */
[----:B------:R0:W-:Y:S01]  /*3fc0*/  STS.U16 [R107+0x2], R22 ;  /* 0x000002166b007388 */ /* 0x0001e20000000400 */
[----:B------:R-:W-:Y:S01]  /*3fd0*/  FMUL.FTZ R149, R148, R149 ;  /* 0x0000009594957220 */ /* 0x000fe20000410000 */
[----:B------:R-:W-:Y:S01]  /*3fe0*/  F2FP.PACK_AB R78, R145, R78 ;  /* 0x0000004e914e723e */ /* 0x000fe200000000ff */
[----:B------:R-:W-:Y:S01]  /*3ff0*/  FMUL.FTZ R65, R65, R146 ;  /* 0x0000009241417220 */ /* 0x000fe20000410000 */
[----:B------:R1:W-:Y:S01]  /*4000*/  STS.U16 [R107+0x6], R24 ;  /* 0x000006186b007388 */ /* 0x0003e20000000400 */
[----:B------:R-:W-:Y:S01]  /*4010*/  FMUL.FTZ R150, R150, R151 ;  /* 0x0000009796967220 */ /* 0x000fe20000410000 */
[----:B------:R-:W-:-:S02]  /*4020*/  F2FP.PACK_AB R144, R149, R144 ;  /* 0x000000909590723e */ /* 0x000fc400000000ff */
[----:B------:R2:W-:Y:S01]  /*4030*/  STS.U16 [R107+0x8], R2 ;  /* 0x000008026b007388 */ /* 0x0005e20000000400 */
[----:B------:R-:W-:Y:S02]  /*4040*/  PRMT R26, R46, 0x7632, R26 ;  /* 0x000076322e1a7816 */ /* 0x000fe4000000001a */
[----:B------:R-:W-:Y:S01]  /*4050*/  F2FP.PACK_AB R65, R150, R65 ;  /* 0x000000419641723e */ /* 0x000fe200000000ff */
[----:B------:R3:W-:Y:S01]  /*4060*/  STS.U16 [R107+0xc], R3 ;  /* 0x00000c036b007388 */ /* 0x0007e20000000400 */
[----:B0-----:R-:W-:Y:S02]  /*4070*/  PRMT R22, R3, 0x7632, R22 ;  /* 0x0000763203167816 */ /* 0x001fe40000000016 */
[----:B-1----:R-:W-:Y:S01]  /*4080*/  PRMT R24, R144, 0x7632, R24 ;  /* 0x0000763290187816 */ /* 0x002fe20000000018 */
[----:B------:R-:W-:Y:S01]  /*4090*/  STS.U16 [R107], R39 ;  /* 0x000000276b007388 */ /* 0x000fe20000000400 */
[----:B------:R-:W-:Y:S02]  /*40a0*/  LEA R95, P0, R132, c[0x0][0x270], 0x1 ;  /* 0x00009c00845f7a11 */ /* 0x000fe400078008ff */
[----:B--2---:R-:W-:Y:S01]  /*40b0*/  PRMT R2, R78, 0x7632, R2 ;  /* 0x000076324e027816 */ /* 0x004fe20000000002 */
[----:B------:R-:W-:Y:S01]  /*40c0*/  STS.U16 [R107+0x4], R41 ;  /* 0x000004296b007388 */ /* 0x000fe20000000400 */
[----:B---3--:R-:W-:-:S03]  /*40d0*/  PRMT R3, R65, 0x7632, R3 ;  /* 0x0000763241037816 */ /* 0x008fc60000000003 */
[----:B------:R-:W-:Y:S04]  /*40e0*/  STS.U16 [R107+0xa], R25 ;  /* 0x00000a196b007388 */ /* 0x000fe80000000400 */
[----:B------:R0:W-:Y:S04]  /*40f0*/  STS.U16 [R107+0xe], R22 ;  /* 0x00000e166b007388 */ /* 0x0001e80000000400 */
[----:B------:R-:W-:Y:S04]  /*4100*/  STS.U16 [R107+0x10], R46 ;  /* 0x0000102e6b007388 */ /* 0x000fe80000000400 */
[----:B------:R-:W-:Y:S01]  /*4110*/  STS.U16 [R107+0x12], R26 ;  /* 0x0000121a6b007388 */ /* 0x000fe20000000400 */
[----:B0-----:R-:W-:-:S03]  /*4120*/  IMAD R22, R138, c[0x0][0x210], RZ ;  /* 0x000084008a167a24 */ /* 0x001fc600078e02ff */
[----:B------:R-:W-:Y:S01]  /*4130*/  STS.U16 [R107+0x14], R78 ;  /* 0x0000144e6b007388 */ /* 0x000fe20000000400 */
[----:B------:R-:W-:-:S03]  /*4140*/  IMAD R143, R139, c[0x0][0x214], R22 ;  /* 0x000085008b8f7a24 */ /* 0x000fc600078e0216 */
[----:B------:R-:W-:Y:S01]  /*4150*/  STS.U16 [R107+0x16], R2 ;  /* 0x000016026b007388 */ /* 0x000fe20000000400 */
[----:B------:R-:W-:-:S03]  /*4160*/  IMAD R22, R140, c[0x0][0x218], RZ ;  /* 0x000086008c167a24 */ /* 0x000fc600078e02ff */
[----:B------:R-:W-:Y:S04]  /*4170*/  STS.U16 [R107+0x18], R144 ;  /* 0x000018906b007388 */ /* 0x000fe80000000400 */
[----:B------:R0:W-:Y:S04]  /*4180*/  STS.U16 [R107+0x1a], R24 ;  /* 0x00001a186b007388 */ /* 0x0001e80000000400 */
[----:B------:R-:W-:Y:S04]  /*4190*/  STS.U16 [R107+0x1c], R65 ;  /* 0x00001c416b007388 */ /* 0x000fe80000000400 */
[----:B------:R1:W-:Y:S01]  /*41a0*/  STS.U16 [R107+0x1e], R3 ;  /* 0x00001e036b007388 */ /* 0x0003e20000000400 */
[----:B------:R-:W-:-:S06]  /*41b0*/  NOP ;  /* 0x0000000000007918 */ /* 0x000fcc0000000000 */
[----:B------:R-:W-:Y:S01]  /*41c0*/  LDS.U16 R25, [R127] ;  /* 0x000000007f197984 */ /* 0x000fe20000000400 */
[----:B0-----:R-:W-:Y:S02]  /*41d0*/  IMAD R24, R141, c[0x0][0x21c], R22 ;  /* 0x000087008d187a24 */ /* 0x001fe400078e0216 */
[----:B-1----:R-:W-:Y:S01]  /*41e0*/  IMAD.WIDE.U32 R2, R139, c[0x0][0x210], RZ ;  /* 0x000084008b027a25 */ /* 0x002fe200078e00ff */
[----:B------:R-:W-:Y:S04]  /*41f0*/  LDS.U16 R27, [R126+0x40] ;  /* 0x000040007e1b7984 */ /* 0x000fe80000000400 */
[----:B------:R-:W-:Y:S01]  /*4200*/  LDS.U16 R29, [R125+0x80] ;  /* 0x000080007d1d7984 */ /* 0x000fe20000000400 */
[----:B------:R-:W-:-:S03]  /*4210*/  IADD3 R3, R3, R143, RZ ;  /* 0x0000008f03037210 */ /* 0x000fc60007ffe0ff */
[----:B------:R-:W-:Y:S02]  /*4220*/  LDS.U16 R31, [R124+0xc0] ;  /* 0x0000c0007c1f7984 */ /* 0x000fe40000000400 */
[----:B------:R-:W-:Y:S02]  /*4230*/  IMAD.WIDE.U32 R2, R141, c[0x0][0x218], R2 ;  /* 0x000086008d027a25 */ /* 0x000fe400078e0002 */
[----:B------:R-:W-:Y:S03]  /*4240*/  LDS.U16 R33, [R123+0x100] ;  /* 0x000100007b217984 */ /* 0x000fe60000000400 */
[----:B------:R-:W-:Y:S01]  /*4250*/  IADD3 R22, P2, R88, R2, RZ ;  /* 0x0000000258167210 */ /* 0x000fe20007f5e0ff */
[----:B------:R-:W-:Y:S03]  /*4260*/  LDS.U16 R35, [R122+0x140] ;  /* 0x000140007a237984 */ /* 0x000fe60000000400 */
[----:B------:R-:W-:Y:S01]  /*4270*/  IADD3.X R3, R87, R24, R3, P2, !PT ;  /* 0x0000001857037210 */ /* 0x000fe200017fe403 */
        /* <DEDUP_REMOVED lines=10> */
[----:B------:R0:W-:Y:S04]  /*4320*/  @!P1 STS [0x1080], R23 ;  /* 0x00108017ff009388 */ /* 0x0001e80000000800 */
[----:B------:R-:W-:Y:S01]  /*4330*/  BAR.SYNC.DEFER_BLOCKING 0x0 ;  /* 0x0000000000007b1d */ /* 0x000fe20000010000 */
[----:B0-----:R-:W-:-:S02]  /*4340*/  LEA.HI.X R23, R132, c[0x0][0x274], R129, 0x1, P0 ;  /* 0x00009d0084177a11 */ /* 0x001fc400000f0c81 */
[----:B------:R-:W-:-:S04]  /*4350*/  LEA R2, P0, R22, R95, 0x1 ;  /* 0x0000005f16027211 */ /* 0x000fc800078008ff */
[----:B------:R-:W-:Y:S01]  /*4360*/  LEA.HI.X R3, R22, R23, R3, 0x1, P0 ;  /* 0x0000001716037211 */ /* 0x000fe200000f0c03 */
[----:B------:R-:W0:Y:S02]  /*4370*/  LDS R77, [0x1080] ;  /* 0x00108000ff4d7984 */ /* 0x000e240000000800 */
[-C--:B0-----:R-:W-:Y:S02]  /*4380*/  ISETP.GE.AND P2, PT, R132, R77.reuse, PT ;  /* 0x0000004d8400720c */ /* 0x081fe40003f46270 */
[-C--:B------:R-:W-:Y:S02]  /*4390*/  ISETP.GE.AND P3, PT, R0, R77.reuse, PT ;  /* 0x0000004d0000720c */ /* 0x080fe40003f66270 */
[-C--:B------:R-:W-:Y:S02]  /*43a0*/  ISETP.GE.AND P4, PT, R8, R77.reuse, PT ;  /* 0x0000004d0800720c */ /* 0x080fe40003f86270 */
[-C--:B------:R-:W-:Y:S02]  /*43b0*/  ISETP.GE.AND P5, PT, R9, R77.reuse, PT ;  /* 0x0000004d0900720c */ /* 0x080fe40003fa6270 */
[----:B------:R-:W-:-:S02]  /*43c0*/  ISETP.GE.AND P6, PT, R10, R77, PT ;  /* 0x0000004d0a00720c */ /* 0x000fc40003fc6270 */
[----:B------:R-:W-:-:S03]  /*43d0*/  ISETP.GE.AND P0, PT, R11, R77, PT ;  /* 0x0000004d0b00720c */ /* 0x000fc60003f06270 */
[----:B------:R-:W-:Y:S05]  /*43e0*/  @P2 BRA `(.L_x_68) ;  /* 0x000000b000002947 */ /* 0x000fea0003800000 */
[----:B------:R-:W-:Y:S01]  /*43f0*/  MOV R8, R206 ;  /* 0x000000ce00087202 */ /* 0x000fe20000000f00 */
[----:B------:R-:W-:Y:S01]  /*4400*/  IMAD R0, R140, c[0x0][0x218], RZ ;  /* 0x000086008c007a24 */ /* 0x000fe200078e02ff */
[----:B------:R-:W-:-:S03]  /*4410*/  MOV R9, R207 ;  /* 0x000000cf00097202 */ /* 0x000fc60000000f00 */
[----:B------:R-:W-:Y:S02]  /*4420*/  IMAD R11, R141, c[0x0][0x21c], R0 ;  /* 0x000087008d0b7a24 */ /* 0x000fe400078e0200 */
[----:B------:R-:W-:-:S05]  /*4430*/  IMAD.WIDE.U32 R8, R139, c[0x0][0x210], R8 ;  /* 0x000084008b087a25 */ /* 0x000fca00078e0008 */
[----:B------:R-:W-:-:S05]  /*4440*/  IADD3 R9, R143, R9, RZ ;  /* 0x000000098f097210 */ /* 0x000fca0007ffe0ff */
[----:B------:R-:W-:-:S05]  /*4450*/  IMAD.WIDE.U32 R8, R141, c[0x0][0x218], R8 ;  /* 0x000086008d087a25 */ /* 0x000fca00078e0008 */
[----:B------:R-:W-:Y:S02]  /*4460*/  IADD3 R9, R9, R11, RZ ;  /* 0x0000000b09097210 */ /* 0x000fe40007ffe0ff */
[----:B------:R-:W-:-:S04]  /*4470*/  LEA R10, P2, R8, c[0x0][0x270], 0x1 ;  /* 0x00009c00080a7a11 */ /* 0x000fc800078408ff */
[----:B------:R-:W-:-:S05]  /*4480*/  LEA.HI.X R11, R8, c[0x0][0x274], R9, 0x1, P2 ;  /* 0x00009d00080b7a11 */ /* 0x000fca00010f0c09 */
[----:B------:R0:W-:Y:S04]  /*4490*/  STG.E.U16 [R10.64], R25 ;  /* 0x000000190a007986 */ /* 0x0001e8000c101506 */
.L_x_68:
[----:B------:R-:W-:Y:S05]  /*44a0*/  BSYNC B0 ;  /* 0x0000000000007941 */ /* 0x000fea0003800000 */
.L_x_67:
[----:B------:R1:W-:Y:S01]  /*44b0*/  @!P3 STG.E.U16 [R2.64+-0xfc0], R27 ;  /* 0xfff0401b0200b986 */ /* 0x0003e2000c101506 */
[-C--:B------:R-:W-:Y:S02]  /*44c0*/  ISETP.GE.AND P2, PT, R12, R77.reuse, PT ;  /* 0x0000004d0c00720c */ /* 0x080fe40003f46270 */
[-C--:B------:R-:W-:Y:S01]  /*44d0*/  ISETP.GE.AND P3, PT, R13, R77.reuse, PT ;  /* 0x0000004d0d00720c */ /* 0x080fe20003f66270 */
[----:B------:R1:W-:Y:S01]  /*44e0*/  @!P4 STG.E.U16 [R2.64+-0xf80], R29 ;  /* 0xfff0801d0200c986 */ /* 0x0003e2000c101506 */
[----:B------:R-:W-:-:S03]  /*44f0*/  ISETP.GE.AND P4, PT, R14, R77, PT ;  /* 0x0000004d0e00720c */ /* 0x000fc60003f86270 */
        /* <DEDUP_REMOVED lines=14> */
[----:B------:R1:W-:Y:S04]  /*45e0*/  @!P6 STG.E.U16 [R2.64+-0xd80], R45 ;  /* 0xfff2802d0200e986 */ /* 0x0003e8000c101506 */
[----:B------:R1:W-:Y:S04]  /*45f0*/  @!P0 STG.E.U16 [R2.64+-0xd40], R47 ;  /* 0xfff2c02f02008986 */ /* 0x0003e8000c101506 */
[----:B------:R1:W-:Y:S04]  /*4600*/  @!P2 STG.E.U16 [R2.64+-0xd00], R49 ;  /* 0xfff300310200a986 */ /* 0x0003e8000c101506 */
[----:B------:R1:W-:Y:S04]  /*4610*/  @!P3 STG.E.U16 [R2.64+-0xcc0], R65 ;  /* 0xfff340410200b986 */ /* 0x0003e8000c101506 */
[----:B------:R1:W-:Y:S04]  /*4620*/  @!P4 STG.E.U16 [R2.64+-0xc80], R67 ;  /* 0xfff380430200c986 */ /* 0x0003e8000c101506 */
[----:B------:R1:W-:Y:S02]  /*4630*/  @!P5 STG.E.U16 [R2.64+-0xc40], R69 ;  /* 0xfff3c0450200d986 */ /* 0x0003e4000c101506 */
.L_x_66:
[----:B------:R-:W-:Y:S01]  /*4640*/  HADD2.F32 R0, -RZ, R106.H0_H0 ;  /* 0x2000006aff007230 */ /* 0x000fe20000004100 */
[----:B------:R-:W-:Y:S01]  /*4650*/  BAR.SYNC.DEFER_BLOCKING 0x0 ;  /* 0x0000000000007b1d */ /* 0x000fe20000010000 */
[----:B-1----:R-:W-:Y:S01]  /*4660*/  HADD2.F32 R2, -RZ, R105.H0_H0 ;  /* 0x20000069ff027230 */ /* 0x002fe20000004100 */
[----:B------:R-:W-:Y:S01]  /*4670*/  HFMA2.MMA R34, -RZ, RZ, 0, 0 ;  /* 0x00000000ff227435 */ /* 0x000fe200000001ff */
[----:B------:R-:W-:Y:S01]  /*4680*/  HADD2.F32 R8, -RZ, R104.H0_H0 ;  /* 0x20000068ff087230 */ /* 0x000fe20000004100 */
[C---:B------:R-:W-:Y:S01]  /*4690*/  FFMA.FTZ R0, R68.reuse, R0, R137 ;  /* 0x0000000044007223 */ /* 0x040fe20000010089 */
[----:B------:R-:W-:Y:S01]  /*46a0*/  HADD2.F32 R137, -RZ, R89.H0_H0 ;  /* 0x20000059ff897230 */ /* 0x000fe20000004100 */
[----:B------:R-:W-:Y:S01]  /*46b0*/  FMUL.FTZ R50, R68, UR4 ;  /* 0x0000000444327c20 */ /* 0x000fe20008410000 */
[----:B------:R-:W-:Y:S01]  /*46c0*/  CS2R R32, SRZ ;  /* 0x0000000000207805 */ /* 0x000fe2000001ff00 */
[C---:B------:R-:W-:Y:S01]  /*46d0*/  FFMA.FTZ R3, R63.reuse, R2, R0 ;  /* 0x000000023f037223 */ /* 0x040fe20000010000 */
[----:B------:R-:W-:Y:S01]  /*46e0*/  HADD2.F32 R0, -RZ, R103.H0_H0 ;  /* 0x20000067ff007230 */ /* 0x000fe20000004100 */
[----:B------:R-:W-:Y:S01]  /*46f0*/  FMUL.FTZ R49, R63, UR4 ;  /* 0x000000043f317c20 */ /* 0x000fe20008410000 */
[----:B------:R-:W-:Y:S01]  /*4700*/  HADD2.F32 R2, -RZ, R102.H0_H0 ;  /* 0x20000066ff027230 */ /* 0x000fe20000004100 */
[C---:B------:R-:W-:Y:S01]  /*4710*/  FFMA.FTZ R8, R4.reuse, R8, R3 ;  /* 0x0000000804087223 */ /* 0x040fe20000010003 */
[----:B------:R-:W-:Y:S01]  /*4720*/  CS2R R30, SRZ ;  /* 0x00000000001e7805 */ /* 0x000fe2000001ff00 */
[----:B------:R-:W-:Y:S01]  /*4730*/  FMUL.FTZ R48, R4, UR4 ;  /* 0x0000000404307c20 */ /* 0x000fe20008410000 */
[----:B------:R-:W-:Y:S01]  /*4740*/  CS2R R28, SRZ ;  /* 0x00000000001c7805 */ /* 0x000fe2000001ff00 */
        /* <DEDUP_REMOVED lines=9> */
[----:B0-----:R-:W-:Y:S01]  /*47e0*/  CS2R R24, SRZ ;  /* 0x0000000000187805 */ /* 0x001fe2000001ff00 */
        /* <DEDUP_REMOVED lines=11> */
[----:B------:R-:W-:Y:S01]  /*48a0*/  MOV R19, RZ ;  /* 0x000000ff00137202 */ /* 0x000fe20000000f00 */
[----:B------:R-:W-:-:S02]  /*48b0*/  FMUL.FTZ R42, R94, UR4 ;  /* 0x000000045e2a7c20 */ /* 0x000fc40008410000 */
[C---:B------:R-:W-:Y:S01]  /*48c0*/  FFMA.FTZ R0, R121.reuse, R0, R8 ;  /* 0x0000000079007223 */ /* 0x040fe20000010008 */
[----:B------:R-:W-:Y:S01]  /*48d0*/  HADD2.F32 R8, -RZ, R93.H0_H0 ;  /* 0x2000005dff087230 */ /* 0x000fe20000004100 */
[----:B------:R-:W-:Y:S02]  /*48e0*/  FMUL.FTZ R41, R121, UR4 ;  /* 0x0000000479297c20 */ /* 0x000fe40008410000 */
[C---:B------:R-:W-:Y:S01]  /*48f0*/  FFMA.FTZ R3, R7.reuse, R2, R0 ;  /* 0x0000000207037223 */ /* 0x040fe20000010000 */
[----:B------:R-:W-:Y:S01]  /*4900*/  HADD2.F32 R0, -RZ, R92.H0_H0 ;  /* 0x2000005cff007230 */ /* 0x000fe20000004100 */
[----:B------:R-:W-:Y:S01]  /*4910*/  FMUL.FTZ R40, R7, UR4 ;  /* 0x0000000407287c20 */ /* 0x000fe20008410000 */
[----:B------:R-:W-:Y:S01]  /*4920*/  HADD2.F32 R2, -RZ, R91.H0_H0 ;  /* 0x2000005bff027230 */ /* 0x000fe20000004100 */
[C---:B------:R-:W-:Y:S02]  /*4930*/  FFMA.FTZ R8, R6.reuse, R8, R3 ;  /* 0x0000000806087223 */ /* 0x040fe40000010003 */
[----:B------:R-:W-:-:S02]  /*4940*/  FMUL.FTZ R39, R6, UR4 ;  /* 0x0000000406277c20 */ /* 0x000fc40008410000 */
[C---:B------:R-:W-:Y:S01]  /*4950*/  FFMA.FTZ R0, R5.reuse, R0, R8 ;  /* 0x0000000005007223 */ /* 0x040fe20000010008 */
[----:B------:R-:W-:Y:S01]  /*4960*/  HADD2.F32 R8, -RZ, R90.H0_H0 ;  /* 0x2000005aff087230 */ /* 0x000fe20000004100 */
[----:B------:R-:W-:Y:S02]  /*4970*/  FMUL.FTZ R38, R5, UR4 ;  /* 0x0000000405267c20 */ /* 0x000fe40008410000 */
[C---:B------:R-:W-:Y:S01]  /*4980*/  FFMA.FTZ R3, R61.reuse, R2, R0 ;  /* 0x000000023d037223 */ /* 0x040fe20000010000 */
[----:B------:R-:W-:Y:S01]  /*4990*/  MOV R0, c[0x0][0x16c] ;  /* 0x00005b0000007a02 */ /* 0x000fe20000000f00 */
[----:B------:R-:W-:Y:S02]  /*49a0*/  FMUL.FTZ R37, R61, UR4 ;  /* 0x000000043d257c20 */ /* 0x000fe40008410000 */
[----:B------:R-:W-:Y:S01]  /*49b0*/  FFMA.FTZ R3, R62, R8, R3 ;  /* 0x000000083e037223 */ /* 0x000fe20000010003 */
[----:B------:R-:W-:Y:S01]  /*49c0*/  ISETP.GE.AND P0, PT, R0, 0x1, PT ;  /* 0x000000010000780c */ /* 0x000fe20003f06270 */
[----:B------:R-:W-:-:S02]  /*49d0*/  FMUL.FTZ R36, R62, UR4 ;  /* 0x000000043e247c20 */ /* 0x000fc40008410000 */
[C---:B------:R-:W-:Y:S02]  /*49e0*/  FFMA.FTZ R137, R60.reuse, R137, R3 ;  /* 0x000000893c897223 */ /* 0x040fe40000010003 */
[----:B------:R-:W-:-:S08]  /*49f0*/  FMUL.FTZ R35, R60, UR4 ;  /* 0x000000043c237c20 */ /* 0x000fd00008410000 */
[----:B------:R-:W-:Y:S05]  /*4a00*/  @!P0 BRA `(.L_x_69) ;  /* 0x000066e000008947 */ /* 0x000fea0003800000 */
[----:B------:R-:W-:Y:S01]  /*4a10*/  IADD3 R16, R128, -0x1, RZ ;  /* 0xffffffff80107810 */ /* 0x000fe20007ffe0ff */
[----:B------:R-:W-:Y:S01]  /*4a20*/  FADD.FTZ R15, R4, R4 ;  /* 0x00000004040f7221 */ /* 0x000fe20000010000 */
[----:B------:R-:W-:Y:S01]  /*4a30*/  MOV R34, RZ ;  /* 0x000000ff00227202 */ /* 0x000fe20000000f00 */
[----:B------:R-:W-:Y:S01]  /*4a40*/  FADD.FTZ R18, R68, R68 ;  /* 0x0000004444127221 */ /* 0x000fe20000010000 */
[----:B------:R-:W-:Y:S01]  /*4a50*/  LEA.HI R0, R16, R16, RZ, 0x1 ;  /* 0x0000001010007211 */ /* 0x000fe200078f08ff */
[----:B------:R-:W-:Y:S02]  /*4a60*/  FADD.FTZ R17, R63, R63 ;  /* 0x0000003f3f117221 */ /* 0x000fe40000010000 */
[----:B------:R-:W-:Y:S01]  /*4a70*/  FADD.FTZ R14, R71, R71 ;  /* 0x00000047470e7221 */ /* 0x000fe20000010000 */
[----:B------:R-:W-:Y:S01]  /*4a80*/  LOP3.LUT R3, R0, 0xfffffe, RZ, 0xc0, !PT ;  /* 0x00fffffe00037812 */ /* 0x000fe200078ec0ff */
        /* <DEDUP_REMOVED lines=14> */
.L_x_106:
        /* <DEDUP_REMOVED lines=13> */
[----:B------:R-:W-:Y:S02]  /*4c40*/  ISETP.NE.AND P2, PT, R135, RZ, PT ;  /* 0x000000ff8700720c */ /* 0x000fe40003f45270 */
[----:B------:R-:W-:-:S04]  /*4c50*/  ISETP.GE.AND P0, PT, R128, 0x2, PT ;  /* 0x000000028000780c */ /* 0x000fc80003f06270 */
[----:B------:R-:W-:Y:S01]  /*4c60*/  ISETP.NE.OR P0, PT, R131, RZ, !P0 ;  /* 0x000000ff8300720c */ /* 0x000fe20004705670 */
[----:B------:R-:W-:Y:S02]  /*4c70*/  HADD2.F32 R237, -RZ, R106.H0_H0 ;  /* 0x2000006affed7230 */ /* 0x000fe40000004100 */
[----:B------:R-:W-:-:S03]  /*4c80*/  HADD2.F32 R236, -RZ, R105.H0_H0 ;  /* 0x20000069ffec7230 */ /* 0x000fc60000004100 */
[----:B------:R-:W-:Y:S02]  /*4c90*/  FMUL.FTZ R237, R86, R237 ;  /* 0x000000ed56ed7220 */ /* 0x000fe40000410000 */
[----:B------:R-:W-:Y:S01]  /*4ca0*/  FMUL.FTZ R236, R85, R236 ;  /* 0x000000ec55ec7220 */ /* 0x000fe20000410000 */
[----:B------:R-:W-:-:S05]  /*4cb0*/  HADD2.F32 R235, -RZ, R104.H0_H0 ;  /* 0x20000068ffeb7230 */ /* 0x000fca0000004100 */
[----:B------:R-:W-:Y:S01]  /*4cc0*/  FMUL.FTZ R235, R84, R235 ;  /* 0x000000eb54eb7220 */ /* 0x000fe20000410000 */
[----:B------:R-:W-:-:S05]  /*4cd0*/  HADD2.F32 R234, -RZ, R103.H0_H0 ;  /* 0x20000067ffea7230 */ /* 0x000fca0000004100 */
[----:B------:R-:W-:Y:S01]  /*4ce0*/  FMUL.FTZ R234, R83, R234 ;  /* 0x000000ea53ea7220 */ /* 0x000fe20000410000 */
[----:B------:R-:W-:-:S05]  /*4cf0*/  HADD2.F32 R233, -RZ, R102.H0_H0 ;  /* 0x20000066ffe97230 */ /* 0x000fca0000004100 */
[----:B------:R-:W-:Y:S01]  /*4d00*/  FMUL.FTZ R233, R82, R233 ;  /* 0x000000e952e97220 */ /* 0x000fe20000410000 */
[----:B--2---:R-:W0:Y:S08]  /*4d10*/  R2UR UR15, R65 ;  /* 0x00000000410f73c2 */ /* 0x004e3000000e0000 */
[----:B------:R1:W2:Y:S01]  /*4d20*/  R2UR UR14, R64 ;  /* 0x00000000400e73c2 */ /* 0x0002a200000e0000 */
[----:B0-----:R-:W-:-:S04]  /*4d30*/  FMUL.FTZ R60, R86, UR15 ;  /* 0x0000000f563c7c20 */ /* 0x001fc80008410000 */
[----:B------:R-:W-:Y:S02]  /*4d40*/  FMUL.RZ R61, R60, 0.15915493667125701904 ;  /* 0x3e22f9833c3d7820 */ /* 0x000fe4000040c000 */
[----:B------:R-:W-:Y:S02]  /*4d50*/  FMUL.FTZ R60, R85, UR15 ;  /* 0x0000000f553c7c20 */ /* 0x000fe40008410000 */
[----:B------:R-:W-:Y:S02]  /*4d60*/  MUFU.SIN R121, R61 ;  /* 0x0000003d00797308 */ /* 0x000fe40000000400 */
[----:B------:R-:W-:Y:S02]  /*4d70*/  FMUL.RZ R62, R60, 0.15915493667125701904 ;  /* 0x3e22f9833c3e7820 */ /* 0x000fe4000040c000 */
[----:B------:R-:W-:-:S04]  /*4d80*/  FMUL.FTZ R60, R84, UR15 ;  /* 0x0000000f543c7c20 */ /* 0x000fc80008410000 */
        /* <DEDUP_REMOVED lines=21> */
[----:B------:R-:W-:Y:S01]  /*4ee0*/  MUFU.COS R78, R62 ;  /* 0x0000003e004e7308 */ /* 0x000fe20000000000 */
[----:B------:R-:W-:-:S04]  /*4ef0*/  FMUL.FTZ R60, R57, UR15 ;  /* 0x0000000f393c7c20 */ /* 0x000fc80008410000 */
[----:B------:R-:W-:Y:S02]  /*4f00*/  FMUL.RZ R68, R60, 0.15915493667125701904 ;  /* 0x3e22f9833c447820 */ /* 0x000fe4000040c000 */
[----:B------:R-:W-:Y:S01]  /*4f10*/  IMAD R60, R140, c[0x0][0x198], RZ ;  /* 0x000066008c3c7a24 */ /* 0x000fe200078e02ff */
[----:B------:R-:W-:Y:S03]  /*4f20*/  MUFU.SIN R142, R63 ;  /* 0x0000003f008e7308 */ /* 0x000fe60000000400 */
[----:B------:R-:W-:-:S05]  /*4f30*/  IMAD R71, R141, c[0x0][0x19c], R60 ;  /* 0x000067008d477a24 */ /* 0x000fca00078e023c */
[----:B------:R0:W-:Y:S08]  /*4f40*/  MUFU.COS R94, R63 ;  /* 0x0000003f005e7308 */ /* 0x0001f00000000000 */
[----:B------:R-:W-:Y:S01]  /*4f50*/  MUFU.SIN R164, R61 ;  /* 0x0000003d00a47308 */ /* 0x000fe20000000400 */
[----:B0-----:R-:W-:-:S05]  /*4f60*/  IMAD.WIDE.U32 R62, R141, c[0x0][0x198], RZ ;  /* 0x000066008d3e7a25 */ /* 0x001fca00078e00ff */
[----:B------:R-:W-:Y:S02]  /*4f70*/  IADD3 R63, R63, R71, RZ ;  /* 0x000000473f3f7210 */ /* 0x000fe40007ffe0ff */
[----:B------:R0:W-:Y:S03]  /*4f80*/  MUFU.COS R76, R61 ;  /* 0x0000003d004c7308 */ /* 0x0001e60000000000 */
[----:B------:R-:W-:-:S05]  /*4f90*/  IMAD.WIDE.U32 R62, R0, c[0x0][0x1a0], R62 ;  /* 0x00006800003e7a25 */ /* 0x000fca00078e003e */
[----:B------:R-:W-:Y:S01]  /*4fa0*/  MUFU.SIN R144, R65 ;  /* 0x0000004100907308 */ /* 0x000fe20000000400 */
[----:B0-----:R-:W-:Y:S01]  /*4fb0*/  IMAD.WIDE.U32 R60, R141, c[0x0][0x1b8], RZ ;  /* 0x00006e008d3c7a25 */ /* 0x001fe200078e00ff */
[----:B-1----:R-:W-:-:S06]  /*4fc0*/  LEA R64, P3, R62, c[0x0][0x228], 0x3 ;  /* 0x00008a003e407a11 */ /* 0x002fcc00078618ff */
[----:B------:R0:W-:Y:S08]  /*4fd0*/  MUFU.COS R143, R65 ;  /* 0x00000041008f7308 */ /* 0x0001f00000000000 */
[----:B------:R-:W-:Y:S01]  /*4fe0*/  MUFU.SIN R146, R67 ;  /* 0x0000004300927308 */ /* 0x000fe20000000400 */
[----:B0-----:R-:W-:-:S04]  /*4ff0*/  FMUL.FTZ R65, R56, UR15 ;  /* 0x0000000f38417c20 */ /* 0x001fc80008410000 */
[----:B------:R-:W-:Y:S02]  /*5000*/  FMUL.RZ R71, R65, 0.15915493667125701904 ;  /* 0x3e22f98341477820 */ /* 0x000fe4000040c000 */
[----:B------:R-:W-:Y:S01]  /*5010*/  IMAD R65, R66, c[0x0][0x1a0], RZ ;  /* 0x0000680042417a24 */ /* 0x000fe200078e02ff */
[----:B------:R0:W-:Y:S03]  /*5020*/  MUFU.COS R145, R67 ;  /* 0x0000004300917308 */ /* 0x0001e60000000000 */
[----:B------:R-:W-:-:S05]  /*5030*/  IMAD R65, R0, c[0x0][0x1a4], R65 ;  /* 0x0000690000417a24 */ /* 0x000fca00078e0241 */
[----:B------:R-:W-:Y:S01]  /*5040*/  IADD3 R65, R63, R65, RZ ;  /* 0x000000413f417210 */ /* 0x000fe20007ffe0ff */
[----:B0-----:R-:W-:Y:S01]  /*5050*/  IMAD R67, R141, c[0x0][0x1bc], R70 ;  /* 0x00006f008d437a24 */ /* 0x001fe200078e0246 */
[----:B--2---:R-:W-:Y:S01]  /*5060*/  MOV R70, UR14 ;  /* 0x0000000e00467c02 */ /* 0x004fe20008000f00 */
[----:B------:R-:W-:Y:S01]  /*5070*/  MUFU.SIN R148, R68 ;  /* 0x0000004400947308 */ /* 0x000fe20000000400 */
[----:B------:R-:W-:Y:S02]  /*5080*/  LEA.HI.X R65, R62, c[0x0][0x22c], R65, 0x3, P3 ;  /* 0x00008b003e417a11 */ /* 0x000fe400018f1c41 */
[----:B------:R-:W-:Y:S01]  /*5090*/  IADD3 R61, R61, R67, RZ ;  /* 0x000000433d3d7210 */ /* 0x000fe20007ffe0ff */
[----:B------:R-:W-:Y:S02]  /*50a0*/  IMAD R67, R66, c[0x0][0x1c0], RZ ;  /* 0x0000700042437a24 */ /* 0x000fe400078e02ff */
[----:B------:R-:W-:Y:S01]  /*50b0*/  FMUL.FTZ R70, R70, 1.4426950216293334961 ;  /* 0x3fb8aa3b46467820 */ /* 0x000fe20000410000 */
[----:B------:R-:W2:Y:S01]  /*50c0*/  LDG.E.64 R64, [R64.64] ;  /* 0x0000000640407981 */ /* 0x000ea2000c1e1b00 */
[C---:B------:R-:W-:Y:S01]  /*50d0*/  IMAD R67, R0.reuse, c[0x0][0x1c4], R67 ;  /* 0x0000710000437a24 */ /* 0x040fe200078e0243 */
[----:B------:R0:W-:Y:S01]  /*50e0*/  MUFU.COS R147, R68 ;  /* 0x0000004400937308 */ /* 0x0001e20000000000 */
[----:B------:R-:W-:-:S05]  /*50f0*/  IMAD.WIDE.U32 R60, R0, c[0x0][0x1c0], R60 ;  /* 0x00007000003c7a25 */ /* 0x000fca00078e003c */
[----:B------:R-:W-:Y:S01]  /*5100*/  IADD3 R63, R61, R67, RZ ;  /* 0x000000433d3f7210 */ /* 0x000fe20007ffe0ff */
[----:B------:R-:W-:Y:S01]  /*5110*/  FMUL.FTZ R61, R55, UR15 ;  /* 0x0000000f373d7c20 */ /* 0x000fe20008410000 */
[----:B------:R-:W-:Y:S01]  /*5120*/  LEA R66, P4, R60, c[0x0][0x230], 0x3 ;  /* 0x00008c003c427a11 */ /* 0x000fe200078818ff */
[----:B0-----:R-:W-:Y:S01]  /*5130*/  FMUL.FTZ R68, R86, R70 ;  /* 0x0000004656447220 */ /* 0x001fe20000410000 */
[----:B------:R-:W-:Y:S02]  /*5140*/  MUFU.SIN R150, R71 ;  /* 0x0000004700967308 */ /* 0x000fe40000000400 */
[----:B------:R-:W-:Y:S02]  /*5150*/  LEA.HI.X R67, R60, c[0x0][0x234], R63, 0x3, P4 ;  /* 0x00008d003c437a11 */ /* 0x000fe400020f1c3f */
[----:B------:R-:W-:-:S04]  /*5160*/  IADD3 R60, R135, 0x200, RZ ;  /* 0x00000200873c7810 */ /* 0x000fc80007ffe0ff */
[----:B------:R-:W2:Y:S01]  /*5170*/  LDG.E.64 R66, [R66.64] ;  /* 0x0000000642427981 */ /* 0x000ea2000c1e1b00 */
[----:B------:R-:W0:Y:S01]  /*5180*/  MUFU.EX2 R68, R68 ;  /* 0x0000004400447308 */ /* 0x000e220000000800 */
[----:B------:R-:W-:-:S04]  /*5190*/  @!P2 LEA R60, R16, R0, 0x8 ;  /* 0x00000000103ca211 */ /* 0x000fc800078e40ff */
[----:B------:R-:W-:-:S03]  /*51a0*/  SHF.L.U32 R73, R60, 0x3, RZ ;  /* 0x000000033c497819 */ /* 0x000fc600000006ff */
[----:B------:R1:W-:Y:S01]  /*51b0*/  MUFU.COS R149, R71 ;  /* 0x0000004700957308 */ /* 0x0003e20000000000 */
[C---:B0-----:R-:W-:Y:S02]  /*51c0*/  FMUL.FTZ R120, R68.reuse, R69 ;  /* 0x0000004544787220 */ /* 0x041fe40000410000 */
[----:B------:R-:W-:Y:S02]  /*51d0*/  FMUL.FTZ R121, R68, R121 ;  /* 0x0000007944797220 */ /* 0x000fe40000410000 */
[----:B-1----:R-:W-:-:S03]  /*51e0*/  FMUL.RZ R71, R61, 0.15915493667125701904 ;  /* 0x3e22f9833d477820 */ /* 0x002fc6000040c000 */
[----:B------:R0:W-:Y:S01]  /*51f0*/  STS.64 [R73+0x2510], R120 ;  /* 0x0025107849007388 */ /* 0x0001e20000000a00 */
[----:B------:R-:W-:Y:S01]  /*5200*/  MUFU.SIN R152, R71 ;  /* 0x0000004700987308 */ /* 0x000fe20000000400 */
[----:B------:R-:W-:-:S07]  /*5210*/  FMUL.FTZ R61, R54, UR15 ;  /* 0x0000000f363d7c20 */ /* 0x000fce0008410000 */
[----:B------:R1:W-:Y:S01]  /*5220*/  MUFU.COS R151, R71 ;  /* 0x0000004700977308 */ /* 0x0003e20000000000 */
[----:B------:R-:W-:Y:S01]  /*5230*/  @!P0 IADD3 R63, R128, -0x2, RZ ;  /* 0xfffffffe803f8810 */ /* 0x000fe20007ffe0ff */
[----:B-1----:R-:W-:-:S04]  /*5240*/  FMUL.FTZ R71, R53, UR15 ;  /* 0x0000000f35477c20 */ /* 0x002fc80008410000 */
[----:B------:R-:W-:Y:S02]  /*5250*/  FMUL.RZ R79, R71, 0.15915493667125701904 ;  /* 0x3e22f983474f7820 */ /* 0x000fe4000040c000 */
[----:B------:R-:W-:Y:S02]  /*5260*/  FMUL.FTZ R71, R52, UR15 ;  /* 0x0000000f34477c20 */ /* 0x000fe40008410000 */
[----:B------:R-:W-:Y:S01]  /*5270*/  FMUL.RZ R77, R61, 0.15915493667125701904 ;  /* 0x3e22f9833d4d7820 */ /* 0x000fe2000040c000 */
[----:B------:R-:W-:Y:S01]  /*5280*/  HFMA2.MMA R61, -RZ, RZ, 0, 0 ;  /* 0x00000000ff3d7435 */ /* 0x000fe200000001ff */
[----:B------:R-:W-:Y:S02]  /*5290*/  FMUL.RZ R155, R71, 0.15915493667125701904 ;  /* 0x3e22f983479b7820 */ /* 0x000fe4000040c000 */
[-C--:B------:R-:W-:Y:S02]  /*52a0*/  FMUL.FTZ R71, R85, R70.reuse ;  /* 0x0000004655477220 */ /* 0x080fe40000410000 */
[----:B------:R-:W-:Y:S01]  /*52b0*/  @!P0 IMAD R69, R63, c[0x0][0x16c], R0 ;  /* 0x00005b003f458a24 */ /* 0x000fe200078e0200 */
[----:B------:R-:W-:Y:S01]  /*52c0*/  MOV R60, 0x3f800000 ;  /* 0x3f800000003c7802 */ /* 0x000fe20000000f00 */
[----:B------:R-:W-:Y:S01]  /*52d0*/  CS2R R62, SRZ ;  /* 0x00000000003e7805 */ /* 0x000fe2000001ff00 */
[-C--:B0-----:R-:W-:Y:S01]  /*52e0*/  FMUL.FTZ R73, R84, R70.reuse ;  /* 0x0000004654497220 */ /* 0x081fe20000410000 */
[----:B------:R-:W0:Y:S01]  /*52f0*/  MUFU.EX2 R71, R71 ;  /* 0x0000004700477308 */ /* 0x000e220000000800 */
[----:B------:R-:W-:Y:S01]  /*5300*/  @!P0 IMAD.WIDE R68, R69, 0x10, R218 ;  /* 0x0000001045448825 */ /* 0x000fe200078e02da */
[----:B------:R-:W-:Y:S06]  /*5310*/  BAR.SYNC.DEFER_BLOCKING 0x0 ;  /* 0x0000000000007b1d */ /* 0x000fec0000010000 */
[----:B------:R-:W1:Y:S08]  /*5320*/  MUFU.EX2 R73, R73 ;  /* 0x0000004900497308 */ /* 0x000e700000000800 */
[----:B------:R-:W-:Y:S01]  /*5330*/  MUFU.SIN R154, R77 ;  /* 0x0000004d009a7308 */ /* 0x000fe20000000400 */
[----:B------:R3:W5:Y:S07]  /*5340*/  @!P0 LDG.E.128 R60, [R68.64] ;  /* 0x00000006443c8981 */ /* 0x00076e000c1e1d00 */
[----:B------:R4:W-:Y:S01]  /*5350*/  MUFU.COS R158, R77 ;  /* 0x0000004d009e7308 */ /* 0x0009e20000000000 */
[----:B---3--:R-:W-:-:S02]  /*5360*/  FMUL.FTZ R68, R83, R70 ;  /* 0x0000004653447220 */ /* 0x008fc40000410000 */
[-C--:B------:R-:W-:Y:S02]  /*5370*/  FMUL.FTZ R69, R82, R70.reuse ;  /* 0x0000004652457220 */ /* 0x080fe40000410000 */
[----:B----4-:R-:W-:-:S03]  /*5380*/  FMUL.FTZ R77, R81, R70 ;  /* 0x00000046514d7220 */ /* 0x010fc60000410000 */
[----:B------:R-:W3:Y:S01]  /*5390*/  MUFU.EX2 R68, R68 ;  /* 0x0000004400447308 */ /* 0x000ee20000000800 */
[----:B0-----:R-:W-:-:S07]  /*53a0*/  FMUL.FTZ R170, R71, R170 ;  /* 0x000000aa47aa7220 */ /* 0x001fce0000410000 */
[----:B------:R-:W0:Y:S01]  /*53b0*/  MUFU.EX2 R69, R69 ;  /* 0x0000004500457308 */ /* 0x000e220000000800 */
[----:B------:R-:W-:Y:S02]  /*53c0*/  FMUL.FTZ R171, R71, R72 ;  /* 0x0000004847ab7220 */ /* 0x000fe40000410000 */
[----:B-1----:R-:W-:-:S05]  /*53d0*/  FMUL.FTZ R169, R73, R74 ;  /* 0x0000004a49a97220 */ /* 0x002fca0000410000 */
[----:B------:R-:W1:Y:S01]  /*53e0*/  MUFU.EX2 R77, R77 ;  /* 0x0000004d004d7308 */ /* 0x000e620000000800 */
[-C--:B------:R-:W-:Y:S02]  /*53f0*/  FMUL.FTZ R72, RZ, R170.reuse ;  /* 0x000000aaff487220 */ /* 0x080fe40000410000 */
[----:B------:R-:W-:Y:S02]  /*5400*/  FMUL.FTZ R74, R237, R170 ;  /* 0x000000aaed4a7220 */ /* 0x000fe40000410000 */
[----:B------:R-:W-:-:S03]  /*5410*/  FMUL.FTZ R168, R73, R168 ;  /* 0x000000a849a87220 */ /* 0x000fc60000410000 */
[----:B------:R-:W-:Y:S01]  /*5420*/  MUFU.SIN R156, R79 ;  /* 0x0000004f009c7308 */ /* 0x000fe20000000400 */
[-C--:B------:R-:W-:Y:S02]  /*5430*/  FFMA.FTZ R73, R237, R171.reuse, -R72 ;  /* 0x000000abed497223 */ /* 0x080fe40000010848 */
[----:B------:R-:W-:-:S05]  /*5440*/  FFMA.FTZ R74, RZ, R171, R74 ;  /* 0x000000abff4a7223 */ /* 0x000fca000001004a */
[----:B------:R4:W-:Y:S01]  /*5450*/  MUFU.COS R160, R79 ;  /* 0x0000004f00a07308 */ /* 0x0009e20000000000 */
[----:B---3--:R-:W-:Y:S02]  /*5460*/  FMUL.FTZ R166, R68, R75 ;  /* 0x0000004b44a67220 */ /* 0x008fe40000410000 */
[----:B0-----:R-:W-:Y:S02]  /*5470*/  FMUL.FTZ R165, R69, R76 ;  /* 0x0000004c45a57220 */ /* 0x001fe40000410000 */
[-C--:B----4-:R-:W-:Y:S02]  /*5480*/  FMUL.FTZ R79, R80, R70.reuse ;  /* 0x00000046504f7220 */ /* 0x090fe40000410000 */
[----:B------:R-:W-:Y:S02]  /*5490*/  FADD.FTZ R75, R236, R73 ;  /* 0x00000049ec4b7221 */ /* 0x000fe40000010000 */
[----:B------:R-:W-:Y:S02]  /*54a0*/  FADD.FTZ R76, RZ, R74 ;  /* 0x0000004aff4c7221 */ /* 0x000fe40000010000 */
[----:B------:R-:W0:Y:S01]  /*54b0*/  MUFU.EX2 R79, R79 ;  /* 0x0000004f004f7308 */ /* 0x000e220000000800 */
[----:B------:R-:W-:-:S02]  /*54c0*/  FMUL.FTZ R71, R57, R70 ;  /* 0x0000004639477220 */ /* 0x000fc40000410000 */
[C---:B-1----:R-:W-:Y:S02]  /*54d0*/  FMUL.FTZ R163, R77.reuse, R78 ;  /* 0x0000004e4da37220 */ /* 0x042fe40000410000 */
[----:B------:R-:W-:Y:S02]  /*54e0*/  FMUL.FTZ R162, R77, R162 ;  /* 0x000000a24da27220 */ /* 0x000fe40000410000 */
[----:B------:R-:W-:Y:S02]  /*54f0*/  FMUL.FTZ R164, R69, R164 ;  /* 0x000000a445a47220 */ /* 0x000fe40000410000 */
[----:B------:R-:W-:Y:S02]  /*5500*/  FMUL.FTZ R77, R168, R75 ;  /* 0x0000004ba84d7220 */ /* 0x000fe40000410000 */
[----:B------:R-:W-:Y:S02]  /*5510*/  FMUL.FTZ R167, R68, R167 ;  /* 0x000000a744a77220 */ /* 0x000fe40000410000 */
[----:B------:R-:W-:-:S02]  /*5520*/  FMUL.FTZ R69, R55, R70 ;  /* 0x0000004637457220 */ /* 0x000fc40000410000 */
[----:B------:R-:W-:Y:S02]  /*5530*/  FMUL.FTZ R78, R168, R76 ;  /* 0x0000004ca84e7220 */ /* 0x000fe40000410000 */
[----:B------:R-:W-:Y:S01]  /*5540*/  FMUL.FTZ R68, R56, R70 ;  /* 0x0000004638447220 */ /* 0x000fe20000410000 */
[----:B------:R-:W1:Y:S01]  /*5550*/  MUFU.EX2 R71, R71 ;  /* 0x0000004700477308 */ /* 0x000e620000000800 */
[C---:B------:R-:W-:Y:S02]  /*5560*/  FFMA.FTZ R77, R169.reuse, R76, R77 ;  /* 0x0000004ca94d7223 */ /* 0x040fe4000001004d */
[----:B------:R-:W-:Y:S02]  /*5570*/  FFMA.FTZ R78, R169, R75, -R78 ;  /* 0x0000004ba94e7223 */ /* 0x000fe4000001084e */
[----:B------:R-:W-:-:S03]  /*5580*/  FADD.FTZ R77, RZ, R77 ;  /* 0x0000004dff4d7221 */ /* 0x000fc60000010000 */
[----:B------:R-:W3:Y:S01]  /*5590*/  MUFU.EX2 R69, R69 ;  /* 0x0000004500457308 */ /* 0x000ee20000000800 */
[----:B------:R-:W-:Y:S02]  /*55a0*/  FADD.FTZ R78, R235, R78 ;  /* 0x0000004eeb4e7221 */ /* 0x000fe40000010000 */
[----:B0-----:R-:W-:-:S05]  /*55b0*/  FMUL.FTZ R161, R79, R94 ;  /* 0x0000005e4fa17220 */ /* 0x001fca0000410000 */
[----:B------:R-:W0:Y:S01]  /*55c0*/  MUFU.EX2 R68, R68 ;  /* 0x0000004400447308 */ /* 0x000e220000000800 */
[CC--:B------:R-:W-:Y:S02]  /*55d0*/  FMUL.FTZ R76, R166.reuse, R77.reuse ;  /* 0x0000004da64c7220 */ /* 0x0c0fe40000410000 */
[----:B------:R-:W-:Y:S02]  /*55e0*/  FMUL.FTZ R94, R166, R78 ;  /* 0x0000004ea65e7220 */ /* 0x000fe40000410000 */
[----:B------:R-:W-:Y:S02]  /*55f0*/  FMUL.FTZ R142, R79, R142 ;  /* 0x0000008e4f8e7220 */ /* 0x000fe40000410000 */
[C---:B------:R-:W-:Y:S02]  /*5600*/  FFMA.FTZ R79, R167.reuse, R78, -R76 ;  /* 0x0000004ea74f7223 */ /* 0x040fe4000001084c */
[----:B------:R-:W-:Y:S02]  /*5610*/  FFMA.FTZ R94, R167, R77, R94 ;  /* 0x0000004da75e7223 */ /* 0x000fe4000001005e */
[----:B------:R-:W-:-:S02]  /*5620*/  FMUL.FTZ R153, R58, R70 ;  /* 0x000000463a997220 */ /* 0x000fc40000410000 */
[----:B------:R-:W-:Y:S02]  /*5630*/  FMUL.FTZ R72, R54, R70 ;  /* 0x0000004636487220 */ /* 0x000fe40000410000 */
[----:B------:R-:W-:Y:S02]  /*5640*/  FADD.FTZ R79, R234, R79 ;  /* 0x0000004fea4f7221 */ /* 0x000fe40000010000 */
[C---:B-1----:R-:W-:Y:S02]  /*5650*/  FMUL.FTZ R147, R71.reuse, R147 ;  /* 0x0000009347937220 */ /* 0x042fe40000410000 */
[----:B------:R-:W-:Y:S02]  /*5660*/  FMUL.FTZ R148, R71, R148 ;  /* 0x0000009447947220 */ /* 0x000fe40000410000 */
[----:B------:R-:W-:Y:S02]  /*5670*/  FADD.FTZ R94, RZ, R94 ;  /* 0x0000005eff5e7221 */ /* 0x000fe40000010000 */
[----:B------:R-:W-:Y:S01]  /*5680*/  FMUL.FTZ R71, R52, R70 ;  /* 0x0000004634477220 */ /* 0x000fe20000410000 */
[----:B------:R-:W1:Y:S01]  /*5690*/  MUFU.EX2 R153, R153 ;  /* 0x0000009900997308 */ /* 0x000e620000000800 */
[----:B---3--:R-:W-:-:S02]  /*56a0*/  FMUL.FTZ R151, R69, R151 ;  /* 0x0000009745977220 */ /* 0x008fc40000410000 */
[----:B------:R-:W-:Y:S02]  /*56b0*/  FMUL.FTZ R152, R69, R152 ;  /* 0x0000009845987220 */ /* 0x000fe40000410000 */
[C---:B0-----:R-:W-:Y:S02]  /*56c0*/  FMUL.FTZ R149, R68.reuse, R149 ;  /* 0x0000009544957220 */ /* 0x041fe40000410000 */
[----:B------:R-:W-:Y:S01]  /*56d0*/  FMUL.FTZ R150, R68, R150 ;  /* 0x0000009644967220 */ /* 0x000fe20000410000 */
[----:B------:R-:W0:Y:S01]  /*56e0*/  MUFU.EX2 R73, R72 ;  /* 0x0000004800497308 */ /* 0x000e220000000800 */
[C---:B------:R-:W-:Y:S02]  /*56f0*/  FMUL.FTZ R69, R164.reuse, R79 ;  /* 0x0000004fa4457220 */ /* 0x040fe40000410000 */
[-C--:B------:R-:W-:Y:S02]  /*5700*/  FMUL.FTZ R68, R164, R94.reuse ;  /* 0x0000005ea4447220 */ /* 0x080fe40000410000 */
[----:B------:R-:W-:-:S03]  /*5710*/  FFMA.FTZ R69, R165, R94, R69 ;  /* 0x0000005ea5457223 */ /* 0x000fc60000010045 */
[----:B------:R-:W-:Y:S01]  /*5720*/  MUFU.COS R157, R155 ;  /* 0x0000009b009d7308 */ /* 0x000fe20000000000 */
[----:B------:R-:W-:-:S07]  /*5730*/  FFMA.FTZ R68, R165, R79, -R68 ;  /* 0x0000004fa5447223 */ /* 0x000fce0000010844 */
[----:B------:R3:W4:Y:S08]  /*5740*/  MUFU.EX2 R72, R71 ;  /* 0x0000004700487308 */ /* 0x0007300000000800 */
[----:B------:R-:W0:Y:S01]  /*5750*/  MUFU.SIN R77, R155 ;  /* 0x0000009b004d7308 */ /* 0x000e220000000400 */
[----:B---3--:R-:W-:Y:S02]  /*5760*/  FADD.FTZ R71, RZ, R69 ;  /* 0x00000045ff477221 */ /* 0x008fe40000010000 */
[----:B------:R-:W-:-:S02]  /*5770*/  FADD.FTZ R69, R233, R68 ;  /* 0x00000044e9457221 */ /* 0x000fc40000010000 */
[-C--:B------:R-:W-:Y:S02]  /*5780*/  FMUL.FTZ R74, R53, R70.reuse ;  /* 0x00000046354a7220 */ /* 0x080fe40000410000 */
[----:B------:R-:W-:Y:S01]  /*5790*/  FMUL.FTZ R76, R162, R69 ;  /* 0x00000045a24c7220 */ /* 0x000fe20000410000 */
[----:B------:R-:W-:Y:S01]  /*57a0*/  HADD2.F32 R232, -RZ, R101.H0_H0 ;  /* 0x20000065ffe87230 */ /* 0x000fe20000004100 */
[----:B------:R-:W-:Y:S01]  /*57b0*/  FMUL.FTZ R95, R59, R70 ;  /* 0x000000463b5f7220 */ /* 0x000fe20000410000 */
[----:B------:R3:W-:Y:S01]  /*57c0*/  MUFU.EX2 R75, R74 ;  /* 0x0000004a004b7308 */ /* 0x0007e20000000800 */
[C---:B-1----:R-:W-:Y:S02]  /*57d0*/  FMUL.FTZ R145, R153.reuse, R145 ;  /* 0x0000009199917220 */ /* 0x042fe40000410000 */
[----:B------:R-:W-:Y:S02]  /*57e0*/  FMUL.FTZ R146, R153, R146 ;  /* 0x0000009299927220 */ /* 0x000fe40000410000 */
[----:B------:R-:W-:-:S02]  /*57f0*/  FMUL.FTZ R68, R121, R170 ;  /* 0x000000aa79447220 */ /* 0x000fc40000410000 */
[----:B0-----:R-:W-:Y:S02]  /*5800*/  FMUL.FTZ R153, R73, R158 ;  /* 0x0000009e49997220 */ /* 0x001fe40000410000 */
[-C--:B---3--:R-:W-:Y:S02]  /*5810*/  FMUL.FTZ R74, R162, R71.reuse ;  /* 0x00000047a24a7220 */ /* 0x088fe40000410000 */
[----:B------:R-:W-:Y:S02]  /*5820*/  FFMA.FTZ R76, R163, R71, R76 ;  /* 0x00000047a34c7223 */ /* 0x000fe4000001004c */
[C---:B----4-:R-:W-:Y:S02]  /*5830*/  FMUL.FTZ R157, R72.reuse, R157 ;  /* 0x0000009d489d7220 */ /* 0x050fe40000410000 */
[----:B------:R-:W-:Y:S02]  /*5840*/  FMUL.FTZ R158, R72, R77 ;  /* 0x0000004d489e7220 */ /* 0x000fe40000410000 */
[----:B------:R-:W-:Y:S01]  /*5850*/  FMUL.FTZ R72, R120, R170 ;  /* 0x000000aa78487220 */ /* 0x000fe20000410000 */
[----:B------:R-:W0:Y:S01]  /*5860*/  MUFU.EX2 R95, R95 ;  /* 0x0000005f005f7308 */ /* 0x000e220000000800 */
[----:B------:R-:W-:-:S02]  /*5870*/  FMUL.FTZ R154, R73, R154 ;  /* 0x0000009a499a7220 */ /* 0x000fc40000410000 */
[----:B------:R-:W-:Y:S02]  /*5880*/  FFMA.FTZ R68, R120, R171, -R68 ;  /* 0x000000ab78447223 */ /* 0x000fe40000010844 */
[----:B------:R-:W-:Y:S02]  /*5890*/  FFMA.FTZ R73, R163, R69, -R74 ;  /* 0x00000045a3497223 */ /* 0x000fe4000001084a */
[----:B------:R-:W-:Y:S02]  /*58a0*/  FMUL.FTZ R232, R81, R232 ;  /* 0x000000e851e87220 */ /* 0x000fe40000410000 */
[----:B------:R-:W-:Y:S02]  /*58b0*/  FADD.FTZ R76, RZ, R76 ;  /* 0x0000004cff4c7221 */ /* 0x000fe40000010000 */
[----:B------:R-:W-:Y:S02]  /*58c0*/  FFMA.FTZ R72, R121, R171, R72 ;  /* 0x000000ab79487223 */ /* 0x000fe40000010048 */
[----:B------:R-:W-:-:S02]  /*58d0*/  FMUL.FTZ R71, R168, R68 ;  /* 0x00000044a8477220 */ /* 0x000fc40000410000 */
[----:B------:R-:W-:Y:S02]  /*58e0*/  FADD.FTZ R73, R232, R73 ;  /* 0x00000049e8497221 */ /* 0x000fe40000010000 */
[----:B------:R-:W-:Y:S01]  /*58f0*/  FMUL.FTZ R74, R142, R76 ;  /* 0x0000004c8e4a7220 */ /* 0x000fe20000410000 */
[----:B------:R-:W-:Y:S01]  /*5900*/  HADD2.F32 R231, -RZ, R100.H0_H0 ;  /* 0x20000064ffe77230 */ /* 0x000fe20000004100 */
[-C--:B------:R-:W-:Y:S02]  /*5910*/  FMUL.FTZ R69, R168, R72.reuse ;  /* 0x00000048a8457220 */ /* 0x080fe40000410000 */
[----:B------:R-:W-:Y:S02]  /*5920*/  FFMA.FTZ R71, R169, R72, R71 ;  /* 0x00000048a9477223 */ /* 0x000fe40000010047 */
[-C--:B------:R-:W-:Y:S02]  /*5930*/  FFMA.FTZ R74, R161, R73.reuse, -R74 ;  /* 0x00000049a14a7223 */ /* 0x080fe4000001084a */
[----:B------:R-:W-:-:S02]  /*5940*/  FMUL.FTZ R73, R142, R73 ;  /* 0x000000498e497220 */ /* 0x000fc40000410000 */
[----:B------:R-:W-:Y:S02]  /*5950*/  FFMA.FTZ R69, R169, R68, -R69 ;  /* 0x00000044a9457223 */ /* 0x000fe40000010845 */
[----:B------:R-:W-:Y:S02]  /*5960*/  FMUL.FTZ R68, R166, R71 ;  /* 0x00000047a6447220 */ /* 0x000fe40000410000 */
[----:B------:R-:W-:Y:S02]  /*5970*/  FMUL.FTZ R231, R80, R231 ;  /* 0x000000e750e77220 */ /* 0x000fe40000410000 */
[----:B------:R-:W-:Y:S02]  /*5980*/  FFMA.FTZ R73, R161, R76, R73 ;  /* 0x0000004ca1497223 */ /* 0x000fe40000010049 */
[-C--:B------:R-:W-:Y:S02]  /*5990*/  FMUL.FTZ R72, R166, R69.reuse ;  /* 0x00000045a6487220 */ /* 0x080fe40000410000 */
[----:B------:R-:W-:-:S02]  /*59a0*/  FFMA.FTZ R68, R167, R69, -R68 ;  /* 0x00000045a7447223 */ /* 0x000fc40000010844 */
[----:B0-----:R-:W-:Y:S02]  /*59b0*/  FMUL.FTZ R144, R95, R144 ;  /* 0x000000905f907220 */ /* 0x001fe40000410000 */
[----:B------:R-:W-:Y:S02]  /*59c0*/  FADD.FTZ R74, R231, R74 ;  /* 0x0000004ae74a7221 */ /* 0x000fe40000010000 */
[----:B------:R-:W-:Y:S01]  /*59d0*/  FADD.FTZ R73, RZ, R73 ;  /* 0x00000049ff497221 */ /* 0x000fe20000010000 */
[----:B------:R-:W-:Y:S01]  /*59e0*/  HADD2.F32 R230, -RZ, R99.H0_H0 ;  /* 0x20000063ffe67230 */ /* 0x000fe20000004100 */
[----:B------:R-:W-:Y:S02]  /*59f0*/  FFMA.FTZ R72, R167, R71, R72 ;  /* 0x00000047a7487223 */ /* 0x000fe40000010048 */
[----:B------:R-:W-:Y:S02]  /*5a00*/  FMUL.FTZ R69, R164, R68 ;  /* 0x00000044a4457220 */ /* 0x000fe40000410000 */
[----:B------:R-:W-:-:S02]  /*5a10*/  FMUL.FTZ R143, R95, R143 ;  /* 0x0000008f5f8f7220 */ /* 0x000fc40000410000 */
[C---:B------:R-:W-:Y:S02]  /*5a20*/  FMUL.FTZ R76, R144.reuse, R74 ;  /* 0x0000004a904c7220 */ /* 0x040fe40000410000 */
[-C--:B------:R-:W-:Y:S02]  /*5a30*/  FMUL.FTZ R71, R144, R73.reuse ;  /* 0x0000004990477220 */ /* 0x080fe40000410000 */
[-C--:B------:R-:W-:Y:S02]  /*5a40*/  FFMA.FTZ R69, R165, R72.reuse, R69 ;  /* 0x00000048a5457223 */ /* 0x080fe40000010045 */
[----:B------:R-:W-:Y:S02]  /*5a50*/  FMUL.FTZ R72, R164, R72 ;  /* 0x00000048a4487220 */ /* 0x000fe40000410000 */
[C---:B------:R-:W-:Y:S02]  /*5a60*/  FFMA.FTZ R76, R143.reuse, R73, R76 ;  /* 0x000000498f4c7223 */ /* 0x040fe4000001004c */
[----:B------:R-:W-:-:S02]  /*5a70*/  FFMA.FTZ R71, R143, R74, -R71 ;  /* 0x0000004a8f477223 */ /* 0x000fc40000010847 */
[----:B------:R-:W-:Y:S02]  /*5a80*/  FMUL.FTZ R230, R59, R230 ;  /* 0x000000e63be67220 */ /* 0x000fe40000410000 */
[----:B------:R-:W-:Y:S02]  /*5a90*/  FFMA.FTZ R72, R165, R68, -R72 ;  /* 0x00000044a5487223 */ /* 0x000fe40000010848 */
[----:B------:R-:W-:Y:S02]  /*5aa0*/  FADD.FTZ R76, RZ, R76 ;  /* 0x0000004cff4c7221 */ /* 0x000fe40000010000 */
[----:B------:R-:W-:Y:S02]  /*5ab0*/  FMUL.FTZ R68, R162, R69 ;  /* 0x00000045a2447220 */ /* 0x000fe40000410000 */
[----:B------:R-:W-:Y:S02]  /*5ac0*/  FADD.FTZ R71, R230, R71 ;  /* 0x00000047e6477221 */ /* 0x000fe40000010000 */
[----:B------:R-:W-:-:S02]  /*5ad0*/  FMUL.FTZ R155, R75, R160 ;  /* 0x000000a04b9b7220 */ /* 0x000fc40000410000 */
[----:B------:R-:W-:Y:S01]  /*5ae0*/  FMUL.FTZ R156, R75, R156 ;  /* 0x0000009c4b9c7220 */ /* 0x000fe20000410000 */
[----:B------:R-:W-:Y:S01]  /*5af0*/  HADD2.F32 R75, -RZ, R98.H0_H0 ;  /* 0x20000062ff4b7230 */ /* 0x000fe20000004100 */
[C---:B------:R-:W-:Y:S02]  /*5b00*/  FMUL.FTZ R74, R146.reuse, R76 ;  /* 0x0000004c924a7220 */ /* 0x040fe40000410000 */
[-C--:B------:R-:W-:Y:S02]  /*5b10*/  FFMA.FTZ R68, R163, R72.reuse, -R68 ;  /* 0x00000048a3447223 */ /* 0x080fe40000010844 */
[-C--:B------:R-:W-:Y:S02]  /*5b20*/  FMUL.FTZ R73, R146, R71.reuse ;  /* 0x0000004792497220 */ /* 0x080fe40000410000 */
[----:B------:R-:W-:Y:S02]  /*5b30*/  FMUL.FTZ R72, R162, R72 ;  /* 0x00000048a2487220 */ /* 0x000fe40000410000 */
[----:B------:R-:W-:-:S02]  /*5b40*/  FFMA.FTZ R71, R145, R71, -R74 ;  /* 0x0000004791477223 */ /* 0x000fc4000001084a */
[----:B------:R-:W-:Y:S02]  /*5b50*/  FMUL.FTZ R222, R58, R75 ;  /* 0x0000004b3ade7220 */ /* 0x000fe40000410000 */
[----:B------:R-:W-:Y:S02]  /*5b60*/  FFMA.FTZ R73, R145, R76, R73 ;  /* 0x0000004c91497223 */ /* 0x000fe40000010049 */
[----:B------:R-:W-:Y:S02]  /*5b70*/  FFMA.FTZ R72, R163, R69, R72 ;  /* 0x00000045a3487223 */ /* 0x000fe40000010048 */
[----:B------:R-:W-:Y:S02]  /*5b80*/  FADD.FTZ R74, R222, R71 ;  /* 0x00000047de4a7221 */ /* 0x000fe40000010000 */
[----:B------:R-:W-:Y:S02]  /*5b90*/  FADD.FTZ R73, RZ, R73 ;  /* 0x00000049ff497221 */ /* 0x000fe40000010000 */
[----:B------:R-:W-:-:S02]  /*5ba0*/  FMUL.FTZ R69, R142, R72 ;  /* 0x000000488e457220 */ /* 0x000fc40000410000 */
[C---:B------:R-:W-:Y:S02]  /*5bb0*/  FMUL.FTZ R76, R148.reuse, R74 ;  /* 0x0000004a944c7220 */ /* 0x040fe40000410000 */
[-C--:B------:R-:W-:Y:S02]  /*5bc0*/  FMUL.FTZ R75, R148, R73.reuse ;  /* 0x00000049944b7220 */ /* 0x080fe40000410000 */
[-C--:B------:R-:W-:Y:S02]  /*5bd0*/  FMUL.FTZ R71, R142, R68.reuse ;  /* 0x000000448e477220 */ /* 0x080fe40000410000 */
[----:B------:R-:W-:Y:S01]  /*5be0*/  FFMA.FTZ R69, R161, R68, -R69 ;  /* 0x00000044a1457223 */ /* 0x000fe20000010845 */
[----:B------:R-:W-:Y:S01]  /*5bf0*/  HADD2.F32 R78, -RZ, R97.H0_H0 ;  /* 0x20000061ff4e7230 */ /* 0x000fe20000004100 */
[C---:B------:R-:W-:Y:S02]  /*5c00*/  FFMA.FTZ R73, R147.reuse, R73, R76 ;  /* 0x0000004993497223 */ /* 0x040fe4000001004c */
[----:B------:R-:W-:-:S02]  /*5c10*/  FFMA.FTZ R76, R147, R74, -R75 ;  /* 0x0000004a934c7223 */ /* 0x000fc4000001084b */
[----:B------:R-:W-:Y:S02]  /*5c20*/  FFMA.FTZ R71, R161, R72, R71 ;  /* 0x00000048a1477223 */ /* 0x000fe40000010047 */
[C---:B------:R-:W-:Y:S02]  /*5c30*/  FMUL.FTZ R74, R144.reuse, R69 ;  /* 0x00000045904a7220 */ /* 0x040fe40000410000 */
[----:B------:R-:W-:Y:S02]  /*5c40*/  FMUL.FTZ R68, R51, UR15 ;  /* 0x0000000f33447c20 */ /* 0x000fe40008410000 */
[----:B------:R-:W-:Y:S02]  /*5c50*/  FMUL.FTZ R221, R57, R78 ;  /* 0x0000004e39dd7220 */ /* 0x000fe40000410000 */
[----:B------:R-:W-:Y:S02]  /*5c60*/  FADD.FTZ R73, RZ, R73 ;  /* 0x00000049ff497221 */ /* 0x000fe40000010000 */
[----:B------:R-:W-:-:S02]  /*5c70*/  FMUL.FTZ R72, R144, R71 ;  /* 0x0000004790487220 */ /* 0x000fc40000410000 */
[----:B------:R-:W-:Y:S02]  /*5c80*/  FFMA.FTZ R74, R143, R71, R74 ;  /* 0x000000478f4a7223 */ /* 0x000fe4000001004a */
[----:B------:R-:W-:Y:S02]  /*5c90*/  FMUL.RZ R77, R68, 0.15915493667125701904 ;  /* 0x3e22f983444d7820 */ /* 0x000fe4000040c000 */
[----:B------:R-:W-:Y:S02]  /*5ca0*/  FADD.FTZ R76, R221, R76 ;  /* 0x0000004cdd4c7221 */ /* 0x000fe40000010000 */
[----:B------:R-:W-:Y:S02]  /*5cb0*/  FMUL.FTZ R75, R150, R73 ;  /* 0x00000049964b7220 */ /* 0x000fe40000410000 */
[----:B------:R-:W-:Y:S02]  /*5cc0*/  FFMA.FTZ R72, R143, R69, -R72 ;  /* 0x000000458f487223 */ /* 0x000fe40000010848 */
[----:B------:R-:W-:Y:S01]  /*5cd0*/  FMUL.FTZ R68, R146, R74 ;  /* 0x0000004a92447220 */ /* 0x000fe20000410000 */
[----:B------:R-:W-:Y:S01]  /*5ce0*/  HADD2.F32 R69, -RZ, R96.H0_H0 ;  /* 0x20000060ff457230 */ /* 0x000fe20000004100 */
[----:B------:R-:W-:-:S02]  /*5cf0*/  FFMA.FTZ R75, R149, R76, -R75 ;  /* 0x0000004c954b7223 */ /* 0x000fc4000001084b */
[----:B------:R-:W-:Y:S02]  /*5d00*/  FFMA.FTZ R68, R145, R72, -R68 ;  /* 0x0000004891447223 */ /* 0x000fe40000010844 */
[----:B------:R-:W-:Y:S02]  /*5d10*/  FMUL.FTZ R76, R150, R76 ;  /* 0x0000004c964c7220 */ /* 0x000fe40000410000 */
[----:B------:R-:W-:Y:S02]  /*5d20*/  FMUL.FTZ R72, R146, R72 ;  /* 0x0000004892487220 */ /* 0x000fe40000410000 */
[----:B------:R-:W-:Y:S02]  /*5d30*/  FMUL.FTZ R220, R56, R69 ;  /* 0x0000004538dc7220 */ /* 0x000fe40000410000 */
[----:B------:R-:W-:Y:S02]  /*5d40*/  FFMA.FTZ R76, R149, R73, R76 ;  /* 0x00000049954c7223 */ /* 0x000fe4000001004c */
[----:B------:R-:W-:-:S02]  /*5d50*/  FFMA.FTZ R72, R145, R74, R72 ;  /* 0x0000004a91487223 */ /* 0x000fc40000010048 */
[----:B------:R-:W-:Y:S02]  /*5d60*/  FADD.FTZ R75, R220, R75 ;  /* 0x0000004bdc4b7221 */ /* 0x000fe40000010000 */
[----:B------:R-:W-:Y:S02]  /*5d70*/  FADD.FTZ R76, RZ, R76 ;  /* 0x0000004cff4c7221 */ /* 0x000fe40000010000 */
[----:B------:R-:W-:Y:S01]  /*5d80*/  FMUL.FTZ R69, R148, R72 ;  /* 0x0000004894457220 */ /* 0x000fe20000410000 */
[----:B------:R-:W-:Y:S01]  /*5d90*/  HADD2.F32 R78, -RZ, R93.H0_H0 ;  /* 0x2000005dff4e7230 */ /* 0x000fe20000004100 */
[C---:B------:R-:W-:Y:S02]  /*5da0*/  FMUL.FTZ R73, R152.reuse, R75 ;  /* 0x0000004b98497220 */ /* 0x040fe40000410000 */
[----:B------:R-:W-:Y:S02]  /*5db0*/  FMUL.FTZ R70, R51, R70 ;  /* 0x0000004633467220 */ /* 0x000fe40000410000 */
[----:B------:R-:W-:-:S02]  /*5dc0*/  FMUL.FTZ R74, R152, R76 ;  /* 0x0000004c984a7220 */ /* 0x000fc40000410000 */
[-C--:B------:R-:W-:Y:S02]  /*5dd0*/  FFMA.FTZ R71, R147, R68.reuse, -R69 ;  /* 0x0000004493477223 */ /* 0x080fe40000010845 */
[----:B------:R-:W-:Y:S02]  /*5de0*/  FMUL.FTZ R68, R148, R68 ;  /* 0x0000004494447220 */ /* 0x000fe40000410000 */
[C---:B------:R-:W-:Y:S01]  /*5df0*/  FFMA.FTZ R73, R151.reuse, R76, R73 ;  /* 0x0000004c97497223 */ /* 0x040fe20000010049 */
[----:B------:R-:W-:Y:S01]  /*5e00*/  MUFU.EX2 R70, R70 ;  /* 0x0000004600467308 */ /* 0x000fe20000000800 */
[----:B------:R-:W-:Y:S02]  /*5e10*/  FFMA.FTZ R74, R151, R75, -R74 ;  /* 0x0000004b974a7223 */ /* 0x000fe4000001084a */
[----:B------:R-:W-:Y:S02]  /*5e20*/  FMUL.FTZ R211, R55, R78 ;  /* 0x0000004e37d37220 */ /* 0x000fe40000410000 */
[----:B------:R-:W-:-:S02]  /*5e30*/  FFMA.FTZ R68, R147, R72, R68 ;  /* 0x0000004893447223 */ /* 0x000fc40000010044 */
[----:B------:R-:W-:Y:S01]  /*5e40*/  FADD.FTZ R75, RZ, R73 ;  /* 0x00000049ff4b7221 */ /* 0x000fe20000010000 */
[----:B------:R-:W0:Y:S01]  /*5e50*/  MUFU.SIN R69, R77 ;  /* 0x0000004d00457308 */ /* 0x000e220000000400 */
[----:B------:R-:W-:Y:S01]  /*5e60*/  FADD.FTZ R74, R211, R74 ;  /* 0x0000004ad34a7221 */ /* 0x000fe20000010000 */
[----:B------:R-:W-:Y:S01]  /*5e70*/  HADD2.F32 R79, -RZ, R92.H0_H0 ;  /* 0x2000005cff4f7230 */ /* 0x000fe20000004100 */
[----:B------:R-:W-:Y:S02]  /*5e80*/  FMUL.FTZ R72, R150, R68 ;  /* 0x0000004496487220 */ /* 0x000fe40000410000 */
[----:B------:R-:W-:-:S03]  /*5e90*/  FMUL.FTZ R76, R154, R75 ;  /* 0x0000004b9a4c7220 */ /* 0x000fc60000410000 */
[----:B------:R-:W1:Y:S01]  /*5ea0*/  MUFU.COS R159, R77 ;  /* 0x0000004d009f7308 */ /* 0x000e620000000000 */
[-C--:B------:R-:W-:Y:S01]  /*5eb0*/  FMUL.FTZ R78, R154, R74.reuse ;  /* 0x0000004a9a4e7220 */ /* 0x080fe20000410000 */
[----:B------:R-:W-:Y:S01]  /*5ec0*/  ISETP.NE.AND P0, PT, R135, 0x7f, PT ;  /* 0x0000007f8700780c */ /* 0x000fe20003f05270 */
[-C--:B------:R-:W-:Y:S02]  /*5ed0*/  FMUL.FTZ R73, R150, R71.reuse ;  /* 0x0000004796497220 */ /* 0x080fe40000410000 */
[----:B------:R-:W-:Y:S02]  /*5ee0*/  FFMA.FTZ R72, R149, R71, -R72 ;  /* 0x0000004795487223 */ /* 0x000fe40000010848 */
[C---:B------:R-:W-:Y:S02]  /*5ef0*/  FFMA.FTZ R71, R153.reuse, R74, -R76 ;  /* 0x0000004a99477223 */ /* 0x040fe4000001084c */
[----:B------:R-:W-:Y:S02]  /*5f00*/  FMUL.FTZ R208, R54, R79 ;  /* 0x0000004f36d07220 */ /* 0x000fe40000410000 */
[----:B------:R-:W-:-:S02]  /*5f10*/  FFMA.FTZ R78, R153, R75, R78 ;  /* 0x0000004b994e7223 */ /* 0x000fc4000001004e */
[----:B------:R-:W-:Y:S02]  /*5f20*/  FFMA.FTZ R73, R149, R68, R73 ;  /* 0x0000004495497223 */ /* 0x000fe40000010049 */
[----:B------:R-:W-:Y:S01]  /*5f30*/  FMUL.FTZ R68, R152, R72 ;  /* 0x0000004898447220 */ /* 0x000fe20000410000 */
[----:B------:R3:W4:Y:S01]  /*5f40*/  @P0 LDS.64 R94, [R135.X8+0x3518] ;  /* 0x00351800875e0984 */ /* 0x0007220000008a00 */
[----:B------:R-:W-:Y:S02]  /*5f50*/  FADD.FTZ R71, R208, R71 ;  /* 0x00000047d0477221 */ /* 0x000fe40000010000 */
[----:B------:R-:W-:Y:S02]  /*5f60*/  FADD.FTZ R78, RZ, R78 ;  /* 0x0000004eff4e7221 */ /* 0x000fe40000010000 */
[----:B0-----:R-:W-:Y:S02]  /*5f70*/  FMUL.FTZ R160, R70, R69 ;  /* 0x0000004546a07220 */ /* 0x001fe40000410000 */
[----:B------:R-:W-:-:S02]  /*5f80*/  FFMA.FTZ R68, R151, R73, R68 ;  /* 0x0000004997447223 */ /* 0x000fc40000010044 */
[----:B------:R-:W-:Y:S02]  /*5f90*/  FMUL.FTZ R69, R156, R71 ;  /* 0x000000479c457220 */ /* 0x000fe40000410000 */
[----:B-1----:R-:W-:Y:S02]  /*5fa0*/  FMUL.FTZ R159, R70, R159 ;  /* 0x0000009f469f7220 */ /* 0x002fe40000410000 */
[----:B------:R-:W-:Y:S01]  /*5fb0*/  FMUL.FTZ R73, R152, R73 ;  /* 0x0000004998497220 */ /* 0x000fe20000410000 */
[----:B------:R-:W-:Y:S01]  /*5fc0*/  HADD2.F32 R74, -RZ, R91.H0_H0 ;  /* 0x2000005bff4a7230 */ /* 0x000fe20000004100 */
[-C--:B------:R-:W-:Y:S02]  /*5fd0*/  FMUL.FTZ R70, R156, R78.reuse ;  /* 0x0000004e9c467220 */ /* 0x080fe40000410000 */
[----:B------:R-:W-:Y:S02]  /*5fe0*/  FFMA.FTZ R69, R155, R78, R69 ;  /* 0x0000004e9b457223 */ /* 0x000fe40000010045 */
[----:B------:R-:W-:-:S02]  /*5ff0*/  FFMA.FTZ R73, R151, R72, -R73 ;  /* 0x0000004897497223 */ /* 0x000fc40000010849 */
[----:B------:R-:W-:Y:S02]  /*6000*/  FFMA.FTZ R72, R155, R71, -R70 ;  /* 0x000000479b487223 */ /* 0x000fe40000010846 */
[C---:B------:R-:W-:Y:S02]  /*6010*/  FMUL.FTZ R70, R154.reuse, R68 ;  /* 0x000000449a467220 */ /* 0x040fe40000410000 */
[----:B------:R-:W-:Y:S02]  /*6020*/  FMUL.FTZ R209, R53, R74 ;  /* 0x0000004a35d17220 */ /* 0x000fe40000410000 */
[----:B------:R-:W-:Y:S02]  /*6030*/  FADD.FTZ R71, RZ, R69 ;  /* 0x00000045ff477221 */ /* 0x000fe40000010000 */
[-C--:B------:R-:W-:Y:S02]  /*6040*/  FMUL.FTZ R69, R154, R73.reuse ;  /* 0x000000499a457220 */ /* 0x080fe40000410000 */
[----:B------:R-:W-:-:S02]  /*6050*/  FFMA.FTZ R70, R153, R73, -R70 ;  /* 0x0000004999467223 */ /* 0x000fc40000010846 */
[----:B------:R-:W-:Y:S02]  /*6060*/  FADD.FTZ R72, R209, R72 ;  /* 0x00000048d1487221 */ /* 0x000fe40000010000 */
[C---:B------:R-:W-:Y:S02]  /*6070*/  FMUL.FTZ R73, R158.reuse, R71 ;  /* 0x000000479e497220 */ /* 0x040fe40000410000 */
[----:B------:R-:W-:Y:S02]  /*6080*/  FFMA.FTZ R69, R153, R68, R69 ;  /* 0x0000004499457223 */ /* 0x000fe40000010045 */
[-C--:B------:R-:W-:Y:S02]  /*6090*/  FMUL.FTZ R76, R158, R72.reuse ;  /* 0x000000489e4c7220 */ /* 0x080fe40000410000 */
[----:B------:R-:W-:Y:S02]  /*60a0*/  FFMA.FTZ R74, R157, R72, -R73 ;  /* 0x000000489d4a7223 */ /* 0x000fe40000010849 */
[C---:B------:R-:W-:Y:S01]  /*60b0*/  FMUL.FTZ R72, R156.reuse, R70 ;  /* 0x000000469c487220 */ /* 0x040fe20000410000 */
[----:B------:R-:W-:Y:S01]  /*60c0*/  HADD2.F32 R205, -RZ, R90.H0_H0 ;  /* 0x2000005affcd7230 */ /* 0x000fe20000004100 */
[----:B------:R-:W-:-:S02]  /*60d0*/  FMUL.FTZ R68, R156, R69 ;  /* 0x000000459c447220 */ /* 0x000fc40000410000 */
[----:B------:R-:W-:Y:S02]  /*60e0*/  FFMA.FTZ R72, R155, R69, R72 ;  /* 0x000000459b487223 */ /* 0x000fe40000010048 */
[----:B------:R-:W-:Y:S02]  /*60f0*/  FFMA.FTZ R76, R157, R71, R76 ;  /* 0x000000479d4c7223 */ /* 0x000fe4000001004c */
[----:B------:R-:W-:Y:S02]  /*6100*/  FFMA.FTZ R68, R155, R70, -R68 ;  /* 0x000000469b447223 */ /* 0x000fe40000010844 */
[----:B------:R-:W-:Y:S02]  /*6110*/  FMUL.FTZ R205, R52, R205 ;  /* 0x000000cd34cd7220 */ /* 0x000fe40000410000 */
[----:B------:R-:W-:Y:S02]  /*6120*/  FMUL.FTZ R69, R158, R72 ;  /* 0x000000489e457220 */ /* 0x000fe40000410000 */
[----:B------:R-:W-:-:S02]  /*6130*/  FADD.FTZ R76, RZ, R76 ;  /* 0x0000004cff4c7221 */ /* 0x000fc40000010000 */
[-C--:B------:R-:W-:Y:S02]  /*6140*/  FMUL.FTZ R70, R158, R68.reuse ;  /* 0x000000449e467220 */ /* 0x080fe40000410000 */
[----:B------:R-:W-:Y:S02]  /*6150*/  FADD.FTZ R74, R205, R74 ;  /* 0x0000004acd4a7221 */ /* 0x000fe40000010000 */
[----:B------:R-:W-:Y:S01]  /*6160*/  FFMA.FTZ R68, R157, R68, -R69 ;  /* 0x000000449d447223 */ /* 0x000fe20000010845 */
[----:B------:R-:W-:Y:S01]  /*6170*/  HADD2.F32 R210, -RZ, R89.H0_H0 ;  /* 0x20000059ffd27230 */ /* 0x000fe20000004100 */
[----:B--2---:R-:W-:Y:S02]  /*6180*/  FMUL.FTZ R69, R65, R67 ;  /* 0x0000004341457220 */ /* 0x004fe40000410000 */
[----:B------:R-:W-:Y:S02]  /*6190*/  FMUL.FTZ R71, R160, R76 ;  /* 0x0000004ca0477220 */ /* 0x000fe40000410000 */
[----:B------:R-:W-:-:S02]  /*61a0*/  FFMA.FTZ R70, R157, R72, R70 ;  /* 0x000000489d467223 */ /* 0x000fc40000010046 */
[----:B------:R-:W-:Y:S02]  /*61b0*/  FMUL.FTZ R75, R160, R74 ;  /* 0x0000004aa04b7220 */ /* 0x000fe40000410000 */
[-C--:B------:R-:W-:Y:S02]  /*61c0*/  FMUL.FTZ R65, R65, R66.reuse ;  /* 0x0000004241417220 */ /* 0x080fe40000410000 */
[----:B------:R-:W-:Y:S02]  /*61d0*/  FFMA.FTZ R69, R64, R66, -R69 ;  /* 0x0000004240457223 */ /* 0x000fe40000010845 */
[C---:B------:R-:W-:Y:S02]  /*61e0*/  FFMA.FTZ R73, R159.reuse, R74, -R71 ;  /* 0x0000004a9f497223 */ /* 0x040fe40000010847 */
[----:B------:R-:W-:Y:S01]  /*61f0*/  FMUL.FTZ R66, R160, R70 ;  /* 0x00000046a0427220 */ /* 0x000fe20000410000 */
[----:B------:R-:W-:Y:S01]  /*6200*/  BSSY B0, `(.L_x_70) ;  /* 0x0000014000007945 */ /* 0x000fe20003800000 */
[----:B------:R-:W-:-:S02]  /*6210*/  FFMA.FTZ R75, R159, R76, R75 ;  /* 0x0000004c9f4b7223 */ /* 0x000fc4000001004b */
[----:B------:R-:W-:Y:S02]  /*6220*/  FMUL.FTZ R71, R160, R68 ;  /* 0x00000044a0477220 */ /* 0x000fe40000410000 */
[----:B------:R-:W-:Y:S02]  /*6230*/  FMUL.FTZ R210, R51, R210 ;  /* 0x000000d233d27220 */ /* 0x000fe40000410000 */
[----:B------:R-:W-:Y:S01]  /*6240*/  FFMA.FTZ R173, R64, R67, R65 ;  /* 0x0000004340ad7223 */ /* 0x000fe20000010041 */
[----:B------:R-:W-:Y:S01]  /*6250*/  LEA.HI R172, R135, R135, RZ, 0x1e ;  /* 0x0000008787ac7211 */ /* 0x000fe200078ff0ff */
[C---:B------:R-:W-:Y:S02]  /*6260*/  FFMA.FTZ R64, R159.reuse, R68, -R66 ;  /* 0x000000449f407223 */ /* 0x040fe40000010842 */
[----:B------:R-:W-:Y:S02]  /*6270*/  FFMA.FTZ R65, R159, R70, R71 ;  /* 0x000000469f417223 */ /* 0x000fe40000010047 */
[----:B------:R-:W-:-:S02]  /*6280*/  FADD.FTZ R66, R210, R73 ;  /* 0x00000049d2427221 */ /* 0x000fc40000010000 */
[----:B------:R-:W-:Y:S01]  /*6290*/  FADD.FTZ R67, RZ, R75 ;  /* 0x0000004bff437221 */ /* 0x000fe20000010000 */
[----:B------:R-:W-:Y:S05]  /*62a0*/  @P0 BRA `(.L_x_71) ;  /* 0x0000009000000947 */ /* 0x000fea0003800000 */
[----:B---34-:R-:W-:Y:S02]  /*62b0*/  ISETP.NE.AND P0, PT, R128, c[0x0][0x174], PT ;  /* 0x00005d0080007a0c */ /* 0x018fe40003f05270 */
[----:B------:R-:W-:Y:S02]  /*62c0*/  MOV R94, 0x3f800000 ;  /* 0x3f800000005e7802 */ /* 0x000fe40000000f00 */
[----:B------:R-:W-:-:S09]  /*62d0*/  MOV R95, RZ ;  /* 0x000000ff005f7202 */ /* 0x000fd20000000f00 */
[----:B------:R-:W-:-:S04]  /*62e0*/  @P0 IADD3 R71, -R133, c[0x0][0x174], RZ ;  /* 0x00005d0085470a10 */ /* 0x000fc80007ffe1ff */
[----:B------:R-:W-:-:S04]  /*62f0*/  @P0 LEA.HI R68, R71, R71, RZ, 0x1 ;  /* 0x0000004747440211 */ /* 0x000fc800078f08ff */
[----:B------:R-:W-:-:S04]  /*6300*/  @P0 LOP3.LUT R68, R68, 0xfffffe, RZ, 0xc0, !PT ;  /* 0x00fffffe44440812 */ /* 0x000fc800078ec0ff */
[----:B------:R-:W-:-:S04]  /*6310*/  @P0 IADD3 R71, -R68, R71, RZ ;  /* 0x0000004744470210 */ /* 0x000fc80007ffe1ff */
[----:B------:R-:W-:-:S05]  /*6320*/  @P0 LEA R71, R71, R0, 0x8 ;  /* 0x0000000047470211 */ /* 0x000fca00078e40ff */
[----:B------:R0:W1:Y:S02]  /*6330*/  @P0 LDS.64 R94, [R71.X8+0x2510] ;  /* 0x00251000475e0984 */ /* 0x0000640000008a00 */
.L_x_71:
[----:B---34-:R-:W-:Y:S05]  /*6340*/  BSYNC B0 ;  /* 0x0000000000007941 */ /* 0x018fea0003800000 */
.L_x_70:
        /* <DEDUP_REMOVED lines=74> */
.L_x_118:
        /* <DEDUP_REMOVED lines=9> */
[----:B------:R-:W-:-:S02]  /*6880*/  FFMA.FTZ R67, R66, R67, -R64 ;  /* 0x0000004342437223 */ /* 0x000fc40000010840 */
[-C--:B----4-:R-:W-:Y:S02]  /*6890*/  FFMA.FTZ R71, R66, R65.reuse, R70 ;  /* 0x0000004142477223 */ /* 0x090fe40000010046 */
[C---:B------:R-:W-:Y:S02]  /*68a0*/  FMUL.FTZ R65, R76.reuse, R65 ;  /* 0x000000414c417220 */ /* 0x040fe40000410000 */
[----:B------:R-:W-:Y:S01]  /*68b0*/  @P0 FADD.FTZ R79, R79, R68 ;  /* 0x000000444f4f0221 */ /* 0x000fe20000010000 */
[----:B------:R-:W-:Y:S01]  /*68c0*/  FSEL R71, R76, R71, !P0 ;  /* 0x000000474c477208 */ /* 0x000fe20004000000 */
        /* <DEDUP_REMOVED lines=45> */
[----:B------:R-:W-:Y:S02]  /*6ba0*/  FFMA.FTZ R68, R66, R68, R75 ;  /* 0x0000004442447223 */ /* 0x000fe4000001004b */
[----:B------:R-:W-:Y:S01]  /*6bb0*/  @P0 FADD.FTZ R78, R78, R73 ;  /* 0x000000494e4e0221 */ /* 0x000fe20000010000 */
[----:B------:R-:W-:Y:S01]  /*6bc0*/  FSEL R73, R71, R70, !P0 ;  /* 0x0000004647497208 */ /* 0x000fe20004000000 */
[----:B------:R-:W-:-:S02]  /*6bd0*/  @P0 FFMA.FTZ R66, R66, R64, -R67 ;  /* 0x0000004042420223 */ /* 0x000fc40000010843 */
[----:B------:R-:W-:Y:S01]  /*6be0*/  @P0 FADD.FTZ R79, R79, R68 ;  /* 0x000000444f4f0221 */ /* 0x000fe20000010000 */
[----:B------:R0:W2:Y:S01]  /*6bf0*/  SHFL.UP PT, R224, R78, 0x10, RZ ;  /* 0x060000004ee07989 */ /* 0x0000a200000e00ff */
[----:B------:R-:W-:-:S03]  /*6c00*/  MOV R69, R78 ;  /* 0x0000004e00457202 */ /* 0x000fc60000000f00 */
[----:B------:R0:W3:Y:S01]  /*6c10*/  SHFL.UP PT, R74, R66, 0x10, RZ ;  /* 0x06000000424a7989 */ /* 0x0000e200000e00ff */
[----:B------:R-:W-:-:S03]  /*6c20*/  MOV R70, R79 ;  /* 0x0000004f00467202 */ /* 0x000fc60000000f00 */
[----:B------:R0:W4:Y:S04]  /*6c30*/  SHFL.UP PT, R67, R79, 0x10, RZ ;  /* 0x060000004f437989 */ /* 0x00012800000e00ff */
[----:B------:R0:W1:Y:S02]  /*6c40*/  SHFL.UP PT, R76, R73, 0x10, RZ ;  /* 0x06000000494c7989 */ /* 0x00006400000e00ff */
.L_x_119:
[----:B------:R-:W-:Y:S01]  /*6c50*/  MOV R72, R66 ;  /* 0x0000004200487202 */ /* 0x000fe20000000f00 */
[-C--:B----4-:R-:W-:Y:S01]  /*6c60*/  FMUL.FTZ R71, R67, R73.reuse ;  /* 0x0000004943477220 */ /* 0x090fe20000410000 */
[----:B------:R-:W-:Y:S01]  /*6c70*/  ISETP.GE.AND P0, PT, R134, 0x10, PT ;  /* 0x000000108600780c */ /* 0x000fe20003f06270 */
[-C--:B---3--:R-:W-:Y:S02]  /*6c80*/  FMUL.FTZ R65, R74, R73.reuse ;  /* 0x000000494a417220 */ /* 0x088fe40000410000 */
[C---:B--2---:R-:W-:Y:S02]  /*6c90*/  FFMA.FTZ R64, R224.reuse, R72, -R71 ;  /* 0x00000048e0407223 */ /* 0x044fe40000010847 */
[----:B------:R-:W-:-:S02]  /*6ca0*/  FMUL.FTZ R224, R224, R73 ;  /* 0x00000049e0e07220 */ /* 0x000fc40000410000 */
[CC--:B01----:R-:W-:Y:S02]  /*6cb0*/  FFMA.FTZ R66, R76.reuse, R72.reuse, R65 ;  /* 0x000000484c427223 */ /* 0x0c3fe40000010041 */
[----:B------:R-:W-:Y:S02]  /*6cc0*/  FMUL.FTZ R65, R76, R73 ;  /* 0x000000494c417220 */ /* 0x000fe40000410000 */
[----:B------:R-:W-:Y:S01]  /*6cd0*/  FFMA.FTZ R67, R67, R72, R224 ;  /* 0x0000004843437223 */ /* 0x000fe200000100e0 */
        /* <DEDUP_REMOVED lines=9> */
[----:B------:R-:W-:Y:S02]  /*6d70*/  MOV R66, 0x6d90 ;  /* 0x00006d9000427802 */ /* 0x000fe40000000f00 */
[----:B-----5:R-:W-:Y:S05]  /*6d80*/  CALL.REL.NOINC `($__internal_4_$__cuda_sm70_shflsync_idx_p) ;  /* 0x00007f2000007944 */ /* 0x020fea0003c00000 */
.L_x_76:
[----:B------:R-:W-:Y:S05]  /*6d90*/  BRA.CONV ~URZ, `(.L_x_77) ;  /* 0x000000637f007947 */ /* 0x000fea000b800000 */
[----:B-1----:R-:W-:Y:S01]  /*6da0*/  HFMA2.MMA R65, -RZ, RZ, 0, 1.847743988037109375e-06 ;  /* 0x0000001fff417435 */ /* 0x002fe200000001ff */
[----:B------:R-:W-:Y:S02]  /*6db0*/  MOV R68, R73 ;  /* 0x0000004900447202 */ /* 0x000fe40000000f00 */
[----:B------:R-:W-:Y:S02]  /*6dc0*/  MOV R67, 0x1f ;  /* 0x0000001f00437802 */ /* 0x000fe40000000f00 */
[----:B------:R-:W-:Y:S02]  /*6dd0*/  MOV R64, 0xffffffff ;  /* 0xffffffff00407802 */ /* 0x000fe40000000f00 */
[----:B------:R-:W-:-:S02]  /*6de0*/  MOV R66, 0x6e00 ;  /* 0x00006e0000427802 */ /* 0x000fc40000000f00 */
[----:B-----5:R-:W-:Y:S05]  /*6df0*/  CALL.REL.NOINC `($__internal_4_$__cuda_sm70_shflsync_idx_p) ;  /* 0x00007eb000007944 */ /* 0x020fea0003c00000 */
.L_x_77:
[----:B------:R-:W-:Y:S05]  /*6e00*/  BRA.CONV ~URZ, `(.L_x_78) ;  /* 0x000000637f007947 */ /* 0x000fea000b800000 */
[----:B-1----:R-:W-:Y:S01]  /*6e10*/  HFMA2.MMA R65, -RZ, RZ, 0, 1.847743988037109375e-06 ;  /* 0x0000001fff417435 */ /* 0x002fe200000001ff */
[----:B------:R-:W-:-:S02]  /*6e20*/  MOV R68, R69 ;  /* 0x0000004500447202 */ /* 0x000fc40000000f00 */
[----:B------:R-:W-:Y:S02]  /*6e30*/  MOV R67, 0x1f ;  /* 0x0000001f00437802 */ /* 0x000fe40000000f00 */
[----:B------:R-:W-:Y:S02]  /*6e40*/  MOV R64, 0xffffffff ;  /* 0xffffffff00407802 */ /* 0x000fe40000000f00 */
[----:B------:R-:W-:Y:S02]  /*6e50*/  MOV R66, 0x6e70 ;  /* 0x00006e7000427802 */ /* 0x000fe40000000f00 */
[----:B-----5:R-:W-:Y:S05]  /*6e60*/  CALL.REL.NOINC `($__internal_4_$__cuda_sm70_shflsync_idx_p) ;  /* 0x00007e4000007944 */ /* 0x020fea0003c00000 */
.L_x_78:
[----:B------:R-:W-:Y:S05]  /*6e70*/  BRA.CONV ~URZ, `(.L_x_79) ;  /* 0x000000637f007947 */ /* 0x000fea000b800000 */
[----:B-1----:R-:W-:Y:S01]  /*6e80*/  HFMA2.MMA R65, -RZ, RZ, 0, 1.847743988037109375e-06 ;  /* 0x0000001fff417435 */ /* 0x002fe200000001ff */
[----:B------:R-:W-:Y:S02]  /*6e90*/  MOV R68, R70 ;  /* 0x0000004600447202 */ /* 0x000fe40000000f00 */
[----:B------:R-:W-:Y:S02]  /*6ea0*/  MOV R67, 0x1f ;  /* 0x0000001f00437802 */ /* 0x000fe40000000f00 */
[----:B------:R-:W-:Y:S02]  /*6eb0*/  MOV R64, 0xffffffff ;  /* 0xffffffff00407802 */ /* 0x000fe40000000f00 */
[----:B------:R-:W-:-:S02]  /*6ec0*/  MOV R66, 0x6ee0 ;  /* 0x00006ee000427802 */ /* 0x000fc40000000f00 */
[----:B-----5:R-:W-:Y:S05]  /*6ed0*/  CALL.REL.NOINC `($__internal_4_$__cuda_sm70_shflsync_idx_p) ;  /* 0x00007dd000007944 */ /* 0x020fea0003c00000 */
.L_x_79:
[----:B------:R-:W-:Y:S05]  /*6ee0*/  BRA.DIV ~URZ, `(.L_x_80) ;  /* 0x00006b627f007947 */ /* 0x000fea000b800000 */
[----:B-----5:R0:W2:Y:S04]  /*6ef0*/  SHFL.IDX PT, R78, R60, RZ, 0x1f ;  /* 0x00001fff3c4e7589 */ /* 0x0200a800000e0000 */
[----:B------:R0:W3:Y:S04]  /*6f00*/  SHFL.IDX PT, R79, R61, RZ, 0x1f ;  /* 0x00001fff3d4f7589 */ /* 0x0000e800000e0000 */
[----:B------:R0:W4:Y:S04]  /*6f10*/  SHFL.IDX PT, R225, R62, RZ, 0x1f ;  /* 0x00001fff3ee17589 */ /* 0x00012800000e0000 */
[----:B------:R0:W1:Y:S04]  /*6f20*/  SHFL.IDX PT, R71, R63, RZ, 0x1f ;  /* 0x00001fff3f477589 */ /* 0x00006800000e0000 */
[----:B------:R0:W0:Y:S04]  /*6f30*/  SHFL.UP PT, R76, R72, 0x1, RZ ;  /* 0x04200000484c7989 */ /* 0x00002800000e00ff */
[----:B------:R0:W0:Y:S04]  /*6f40*/  SHFL.UP PT, R77, R73, 0x1, RZ ;  /* 0x04200000494d7989 */ /* 0x00002800000e00ff */
[----:B------:R-:W0:Y:S04]  /*6f50*/  SHFL.UP PT, R69, R69, 0x1, RZ ;  /* 0x0420000045457989 */ /* 0x000e2800000e00ff */
[----:B------:R0:W0:Y:S02]  /*6f60*/  SHFL.UP PT, R224, R70, 0x1, RZ ;  /* 0x0420000046e07989 */ /* 0x00002400000e00ff */
.L_x_120:
        /* <DEDUP_REMOVED lines=50> */
.L_x_73:
[----:B--2---:R-:W-:Y:S05]  /*7290*/  BSYNC B0 ;  /* 0x0000000000007941 */ /* 0x004fea0003800000 */
.L_x_72:
[----:B------:R-:W-:Y:S01]  /*72a0*/  WARPSYNC 0xffffffff ;  /* 0xffffffff00007948 */ /* 0x000fe20003800000 */
[----:B------:R-:W-:Y:S01]  /*72b0*/  BAR.SYNC.DEFER_BLOCKING 0x0 ;  /* 0x0000000000007b1d */ /* 0x000fe20000010000 */
[-C--:B-----5:R-:W-:Y:S01]  /*72c0*/  FMUL.FTZ R60, R160, R173.reuse ;  /* 0x000000ada03c7220 */ /* 0x0a0fe20000410000 */
[----:B------:R-:W-:Y:S01]  /*72d0*/  ISETP.GE.AND P0, PT, R128, c[0x0][0x174], PT ;  /* 0x00005d0080007a0c */ /* 0x000fe20003f06270 */
[C---:B------:R-:W-:Y:S02]  /*72e0*/  FMUL.FTZ R63, R159.reuse, R173 ;  /* 0x000000ad9f3f7220 */ /* 0x040fe40000410000 */
[-C--:B------:R-:W-:Y:S01]  /*72f0*/  FFMA.FTZ R61, R159, R174.reuse, -R60 ;  /* 0x000000ae9f3d7223 */ /* 0x080fe2000001083c */
[----:B------:R-:W-:Y:S01]  /*7300*/  ISETP.NE.OR P0, PT, R131, RZ, P0 ;  /* 0x000000ff8300720c */ /* 0x000fe20000705670 */
[----:B---3--:R-:W-:Y:S01]  /*7310*/  FFMA.FTZ R64, -R160, R174, -R63 ;  /* 0x000000aea0407223 */ /* 0x008fe2000001093f */
[----:B------:R-:W-:Y:S01]  /*7320*/  BSSY B0, `(.L_x_81) ;  /* 0x00001d5000007945 */ /* 0x000fe20003800000 */
[----:B------:R-:W-:-:S02]  /*7330*/  FADD.FTZ R63, R176, R61 ;  /* 0x0000003db03f7221 */ /* 0x000fc40000010000 */
[----:B-1----:R-:W-:Y:S02]  /*7340*/  FMUL.FTZ R62, R160, R95 ;  /* 0x0000005fa03e7220 */ /* 0x002fe40000410000 */
[----:B------:R-:W-:Y:S02]  /*7350*/  FADD.FTZ R65, -R175, R64 ;  /* 0x00000040af417221 */ /* 0x000fe40000010100 */
[----:B------:R-:W-:Y:S02]  /*7360*/  FMUL.FTZ R68, R158, -R63 ;  /* 0x8000003f9e447220 */ /* 0x000fe40000410000 */
[-C--:B------:R-:W-:Y:S02]  /*7370*/  FMUL.FTZ R64, R160, -R94.reuse ;  /* 0x8000005ea0407220 */ /* 0x080fe40000410000 */
[----:B------:R-:W-:Y:S02]  /*7380*/  FFMA.FTZ R62, R159, R94, -R62 ;  /* 0x0000005e9f3e7223 */ /* 0x000fe4000001083e */
[----:B------:R-:W-:-:S02]  /*7390*/  FMUL.FTZ R66, R158, -R65 ;  /* 0x800000419e427220 */ /* 0x000fc40000410000 */
[----:B------:R-:W-:Y:S01]  /*73a0*/  FFMA.FTZ R68, R157, R65, R68 ;  /* 0x000000419d447223 */ /* 0x000fe20000010044 */
[----:B------:R-:W1:Y:S01]  /*73b0*/  LDS.64 R60, [R172.X16+0x1108] ;  /* 0x00110800ac3c7984 */ /* 0x000e62000000ca00 */
[----:B------:R-:W-:Y:S02]  /*73c0*/  FFMA.FTZ R64, R159, -R95, R64 ;  /* 0x8000005f9f407223 */ /* 0x000fe40000010040 */
[C---:B------:R-:W-:Y:S02]  /*73d0*/  FMUL.FTZ R65, R158.reuse, -R62 ;  /* 0x8000003e9e417220 */ /* 0x040fe40000410000 */
[----:B------:R-:W-:Y:S02]  /*73e0*/  FFMA.FTZ R67, R157, R63, -R66 ;  /* 0x0000003f9d437223 */ /* 0x000fe40000010842 */
[----:B------:R-:W-:Y:S02]  /*73f0*/  FADD.FTZ R68, -R177, R68 ;  /* 0x00000044b1447221 */ /* 0x000fe40000010100 */
[----:B------:R-:W-:-:S02]  /*7400*/  FMUL.FTZ R63, R158, -R64 ;  /* 0x800000409e3f7220 */ /* 0x000fc40000410000 */
[C---:B------:R-:W-:Y:S02]  /*7410*/  FFMA.FTZ R65, R157.reuse, R64, R65 ;  /* 0x000000409d417223 */ /* 0x040fe40000010041 */
        /* <DEDUP_REMOVED lines=8> */
[C---:B------:R-:W-:Y:S02]  /*74a0*/  FFMA.FTZ R66, R155.reuse, R68, R66 ;  /* 0x000000449b427223 */ /* 0x040fe40000010042 */
[----:B------:R-:W-:Y:S02]  /*74b0*/  FADD.FTZ R67, R180, R67 ;  /* 0x00000043b4437221 */ /* 0x000fe40000010000 */
[----:B------:R-:W-:-:S02]  /*74c0*/  FFMA.FTZ R64, R155, R65, R64 ;  /* 0x000000419b407223 */ /* 0x000fc40000010040 */
[C---:B------:R-:W-:Y:S02]  /*74d0*/  FMUL.FTZ R65, R154.reuse, -R62 ;  /* 0x8000003e9a417220 */ /* 0x040fe40000410000 */
[----:B------:R-:W-:Y:S02]  /*74e0*/  FADD.FTZ R66, -R179, R66 ;  /* 0x00000042b3427221 */ /* 0x000fe40000010100 */
[C---:B------:R-:W-:Y:S02]  /*74f0*/  FMUL.FTZ R68, R154.reuse, -R67 ;  /* 0x800000439a447220 */ /* 0x040fe40000410000 */
[CC--:B------:R-:W-:Y:S02]  /*7500*/  FMUL.FTZ R63, R154.reuse, -R64.reuse ;  /* 0x800000409a3f7220 */ /* 0x0c0fe40000410000 */
[----:B------:R-:W-:Y:S02]  /*7510*/  FFMA.FTZ R65, R153, R64, R65 ;  /* 0x0000004099417223 */ /* 0x000fe40000010041 */
[----:B------:R-:W-:-:S02]  /*7520*/  FMUL.FTZ R64, R154, -R66 ;  /* 0x800000429a407220 */ /* 0x000fc40000410000 */
[C---:B------:R-:W-:Y:S02]  /*7530*/  FFMA.FTZ R68, R153.reuse, R66, R68 ;  /* 0x0000004299447223 */ /* 0x040fe40000010044 */
[C---:B------:R-:W-:Y:S02]  /*7540*/  FFMA.FTZ R63, R153.reuse, R62, -R63 ;  /* 0x0000003e993f7223 */ /* 0x040fe4000001083f */
[----:B------:R-:W-:Y:S02]  /*7550*/  FFMA.FTZ R67, R153, R67, -R64 ;  /* 0x0000004399437223 */ /* 0x000fe40000010840 */
[----:B------:R-:W-:Y:S02]  /*7560*/  FADD.FTZ R68, -R181, R68 ;  /* 0x00000044b5447221 */ /* 0x000fe40000010100 */
[----:B------:R-:W-:Y:S02]  /*7570*/  FMUL.FTZ R64, R152, -R63 ;  /* 0x8000003f98407220 */ /* 0x000fe40000410000 */
[----:B------:R-:W-:-:S02]  /*7580*/  FADD.FTZ R67, R182, R67 ;  /* 0x00000043b6437221 */ /* 0x000fc40000010000 */
[C---:B------:R-:W-:Y:S02]  /*7590*/  FMUL.FTZ R66, R152.reuse, -R68 ;  /* 0x8000004498427220 */ /* 0x040fe40000410000 */
[CC--:B------:R-:W-:Y:S02]  /*75a0*/  FMUL.FTZ R62, R152.reuse, -R65.reuse ;  /* 0x80000041983e7220 */ /* 0x0c0fe40000410000 */
[C---:B------:R-:W-:Y:S02]  /*75b0*/  FFMA.FTZ R64, R151.reuse, R65, R64 ;  /* 0x0000004197407223 */ /* 0x040fe40000010040 */
[CC--:B------:R-:W-:Y:S02]  /*75c0*/  FFMA.FTZ R65, R151.reuse, R67.reuse, -R66 ;  /* 0x0000004397417223 */ /* 0x0c0fe40000010842 */
[----:B------:R-:W-:Y:S02]  /*75d0*/  FMUL.FTZ R67, R152, -R67 ;  /* 0x8000004398437220 */ /* 0x000fe40000410000 */
[----:B------:R-:W-:-:S02]  /*75e0*/  FFMA.FTZ R62, R151, R63, -R62 ;  /* 0x0000003f973e7223 */ /* 0x000fc4000001083e */
[-C--:B-1----:R-:W-:Y:S02]  /*75f0*/  FMUL.FTZ R63, R121, R61.reuse ;  /* 0x0000003d793f7220 */ /* 0x082fe40000410000 */
[----:B------:R-:W-:Y:S02]  /*7600*/  FFMA.FTZ R68, R151, R68, R67 ;  /* 0x0000004497447223 */ /* 0x000fe40000010043 */
[-C--:B------:R-:W-:Y:S02]  /*7610*/  FMUL.FTZ R121, R121, R60.reuse ;  /* 0x0000003c79797220 */ /* 0x080fe40000410000 */
[C---:B------:R-:W-:Y:S02]  /*7620*/  FFMA.FTZ R60, R120.reuse, R60, -R63 ;  /* 0x0000003c783c7223 */ /* 0x040fe4000001083f */
[----:B------:R-:W-:Y:S02]  /*7630*/  FADD.FTZ R68, -R183, R68 ;  /* 0x00000044b7447221 */ /* 0x000fe40000010100 */
[----:B------:R-:W-:-:S02]  /*7640*/  FFMA.FTZ R121, R120, R61, R121 ;  /* 0x0000003d78797223 */ /* 0x000fc40000010079 */
[C---:B------:R-:W-:Y:S02]  /*7650*/  FMUL.FTZ R61, R150.reuse, -R64 ;  /* 0x80000040963d7220 */ /* 0x040fe40000410000 */
[----:B------:R-:W-:Y:S02]  /*7660*/  FADD.FTZ R237, R237, R60 ;  /* 0x0000003ceded7221 */ /* 0x000fe40000010000 */
[----:B------:R-:W-:Y:S02]  /*7670*/  FMUL.FTZ R60, R150, -R62 ;  /* 0x8000003e963c7220 */ /* 0x000fe40000410000 */
[----:B------:R-:W-:Y:S02]  /*7680*/  FADD.FTZ R65, R184, R65 ;  /* 0x00000041b8417221 */ /* 0x000fe40000010000 */
[----:B------:R-:W-:Y:S02]  /*7690*/  FMUL.FTZ R66, R150, -R68 ;  /* 0x8000004496427220 */ /* 0x000fe40000410000 */
[----:B------:R-:W-:-:S02]  /*76a0*/  FADD.FTZ R229, RZ, R121 ;  /* 0x00000079ffe57221 */ /* 0x000fc40000010000 */
[C---:B------:R-:W-:Y:S02]  /*76b0*/  FFMA.FTZ R63, R149.reuse, R62, -R61 ;  /* 0x0000003e953f7223 */ /* 0x040fe4000001083d */
[C---:B------:R-:W-:Y:S02]  /*76c0*/  FMUL.FTZ R62, R170.reuse, R237 ;  /* 0x000000edaa3e7220 */ /* 0x040fe40000410000 */
[C---:B------:R-:W-:Y:S02]  /*76d0*/  FFMA.FTZ R64, R149.reuse, R64, R60 ;  /* 0x0000004095407223 */ /* 0x040fe4000001003c */
[----:B------:R-:W-:Y:S02]  /*76e0*/  FFMA.FTZ R67, R149, R65, -R66 ;  /* 0x0000004195437223 */ /* 0x000fe40000010842 */
[----:B------:R-:W-:Y:S02]  /*76f0*/  FMUL.FTZ R60, R170, R229 ;  /* 0x000000e5aa3c7220 */ /* 0x000fe40000410000 */
[----:B------:R-:W-:-:S02]  /*7700*/  FMUL.FTZ R65, R150, -R65 ;  /* 0x8000004196417220 */ /* 0x000fc40000410000 */
[C---:B------:R-:W-:Y:S02]  /*7710*/  FFMA.FTZ R62, R171.reuse, R229, R62 ;  /* 0x000000e5ab3e7223 */ /* 0x040fe4000001003e */
[----:B------:R-:W-:Y:S02]  /*7720*/  FFMA.FTZ R61, R171, R237, -R60 ;  /* 0x000000edab3d7223 */ /* 0x000fe4000001083c */
[----:B------:R-:W-:Y:S02]  /*7730*/  FFMA.FTZ R68, R149, R68, R65 ;  /* 0x0000004495447223 */ /* 0x000fe40000010041 */
[----:B------:R-:W-:Y:S02]  /*7740*/  FADD.FTZ R228, RZ, R62 ;  /* 0x0000003effe47221 */ /* 0x000fe40000010000 */
[----:B------:R-:W-:Y:S02]  /*7750*/  FMUL.FTZ R62, R148, -R64 ;  /* 0x80000040943e7220 */ /* 0x000fe40000410000 */
[----:B------:R-:W-:-:S02]  /*7760*/  FADD.FTZ R236, R236, R61 ;  /* 0x0000003decec7221 */ /* 0x000fc40000010000 */
[----:B------:R-:W-:Y:S02]  /*7770*/  FADD.FTZ R68, -R185, R68 ;  /* 0x00000044b9447221 */ /* 0x000fe40000010100 */
[----:B------:R-:W-:Y:S02]  /*7780*/  FFMA.FTZ R65, R147, R63, -R62 ;  /* 0x0000003f93417223 */ /* 0x000fe4000001083e */
[----:B------:R-:W-:Y:S02]  /*7790*/  FMUL.FTZ R61, R168, R236 ;  /* 0x000000eca83d7220 */ /* 0x000fe40000410000 */
[----:B------:R-:W-:Y:S02]  /*77a0*/  FADD.FTZ R67, R186, R67 ;  /* 0x00000043ba437221 */ /* 0x000fe40000010000 */
[----:B------:R-:W-:Y:S02]  /*77b0*/  FMUL.FTZ R62, R148, -R68 ;  /* 0x80000044943e7220 */ /* 0x000fe40000410000 */
[----:B------:R-:W-:-:S02]  /*77c0*/  FMUL.FTZ R60, R168, R228 ;  /* 0x000000e4a83c7220 */ /* 0x000fc40000410000 */
[----:B------:R-:W-:Y:S02]  /*77d0*/  FFMA.FTZ R61, R169, R228, R61 ;  /* 0x000000e4a93d7223 */ /* 0x000fe4000001003d */
[-C--:B------:R-:W-:Y:S02]  /*77e0*/  FFMA.FTZ R69, R147, R67.reuse, -R62 ;  /* 0x0000004393457223 */ /* 0x080fe4000001083e */
[----:B------:R-:W-:Y:S02]  /*77f0*/  FMUL.FTZ R67, R148, -R67 ;  /* 0x8000004394437220 */ /* 0x000fe40000410000 */
[----:B------:R-:W-:Y:S02]  /*7800*/  FFMA.FTZ R60, R169, R236, -R60 ;  /* 0x000000eca93c7223 */ /* 0x000fe4000001083c */
[----:B------:R-:W-:Y:S02]  /*7810*/  FADD.FTZ R227, RZ, R61 ;  /* 0x0000003dffe37221 */ /* 0x000fe40000010000 */
[----:B------:R-:W-:-:S02]  /*7820*/  FFMA.FTZ R68, R147, R68, R67 ;  /* 0x0000004493447223 */ /* 0x000fc40000010043 */
[----:B------:R-:W-:Y:S02]  /*7830*/  FADD.FTZ R235, R235, R60 ;  /* 0x0000003cebeb7221 */ /* 0x000fe40000010000 */
[----:B------:R-:W-:Y:S02]  /*7840*/  FMUL.FTZ R63, R148, -R63 ;  /* 0x8000003f943f7220 */ /* 0x000fe40000410000 */
[C---:B------:R-:W-:Y:S02]  /*7850*/  FMUL.FTZ R60, R166.reuse, R227 ;  /* 0x000000e3a63c7220 */ /* 0x040fe40000410000 */
[----:B------:R-:W-:Y:S02]  /*7860*/  FADD.FTZ R68, -R187, R68 ;  /* 0x00000044bb447221 */ /* 0x000fe40000010100 */
[----:B------:R-:W-:Y:S02]  /*7870*/  FFMA.FTZ R63, R147, R64, R63 ;  /* 0x00000040933f7223 */ /* 0x000fe4000001003f */
[----:B------:R-:W-:-:S02]  /*7880*/  FMUL.FTZ R62, R166, R235 ;  /* 0x000000eba63e7220 */ /* 0x000fc40000410000 */
[----:B------:R-:W-:Y:S02]  /*7890*/  FMUL.FTZ R66, R146, -R65 ;  /* 0x8000004192427220 */ /* 0x000fe40000410000 */
[----:B------:R-:W-:Y:S02]  /*78a0*/  FFMA.FTZ R61, R167, R235, -R60 ;  /* 0x000000eba73d7223 */ /* 0x000fe4000001083c */
[----:B------:R-:W-:Y:S02]  /*78b0*/  FADD.FTZ R69, R188, R69 ;  /* 0x00000045bc457221 */ /* 0x000fe40000010000 */
[C---:B------:R-:W-:Y:S02]  /*78c0*/  FMUL.FTZ R60, R146.reuse, -R68 ;  /* 0x80000044923c7220 */ /* 0x040fe40000410000 */
[-C--:B------:R-:W-:Y:S02]  /*78d0*/  FMUL.FTZ R64, R146, -R63.reuse ;  /* 0x8000003f92407220 */ /* 0x080fe40000410000 */
[----:B------:R-:W-:-:S02]  /*78e0*/  FFMA.FTZ R66, R145, R63, R66 ;  /* 0x0000003f91427223 */ /* 0x000fc40000010042 */
[----:B------:R-:W-:Y:S02]  /*78f0*/  FFMA.FTZ R62, R167, R227, R62 ;  /* 0x000000e3a73e7223 */ /* 0x000fe4000001003e */
[----:B------:R-:W-:Y:S02]  /*7900*/  FADD.FTZ R234, R234, R61 ;  /* 0x0000003deaea7221 */ /* 0x000fe40000010000 */
[-C--:B------:R-:W-:Y:S02]  /*7910*/  FFMA.FTZ R63, R145, R69.reuse, -R60 ;  /* 0x00000045913f7223 */ /* 0x080fe4000001083c */
[----:B------:R-:W-:Y:S02]  /*7920*/  FMUL.FTZ R69, R146, -R69 ;  /* 0x8000004592457220 */ /* 0x000fe40000410000 */
[----:B------:R-:W-:Y:S02]  /*7930*/  FADD.FTZ R226, RZ, R62 ;  /* 0x0000003effe27221 */ /* 0x000fe40000010000 */
[----:B------:R-:W-:-:S02]  /*7940*/  FMUL.FTZ R61, R164, R234 ;  /* 0x000000eaa43d7220 */ /* 0x000fc40000410000 */
[----:B------:R-:W-:Y:S02]  /*7950*/  FFMA.FTZ R68, R145, R68, R69 ;  /* 0x0000004491447223 */ /* 0x000fe40000010045 */
[-C--:B------:R-:W-:Y:S02]  /*7960*/  FMUL.FTZ R60, R164, R226.reuse ;  /* 0x000000e2a43c7220 */ /* 0x080fe40000410000 */
[----:B------:R-:W-:Y:S02]  /*7970*/  FFMA.FTZ R61, R165, R226, R61 ;  /* 0x000000e2a53d7223 */ /* 0x000fe4000001003d */
[----:B------:R-:W-:Y:S02]  /*7980*/  FADD.FTZ R68, -R189, R68 ;  /* 0x00000044bd447221 */ /* 0x000fe40000010100 */
[----:B------:R-:W-:Y:S02]  /*7990*/  FFMA.FTZ R60, R165, R234, -R60 ;  /* 0x000000eaa53c7223 */ /* 0x000fe4000001083c */
[----:B------:R-:W-:-:S02]  /*79a0*/  FADD.FTZ R225, RZ, R61 ;  /* 0x0000003dffe17221 */ /* 0x000fc40000010000 */
[----:B------:R-:W-:Y:S02]  /*79b0*/  FADD.FTZ R63, R190, R63 ;  /* 0x0000003fbe3f7221 */ /* 0x000fe40000010000 */
[C---:B------:R-:W-:Y:S02]  /*79c0*/  FMUL.FTZ R70, R144.reuse, -R68 ;  /* 0x8000004490467220 */ /* 0x040fe40000410000 */
[----:B------:R-:W-:Y:S02]  /*79d0*/  FFMA.FTZ R64, R145, R65, -R64 ;  /* 0x0000004191407223 */ /* 0x000fe40000010840 */
[----:B------:R-:W-:Y:S02]  /*79e0*/  FMUL.FTZ R62, R144, -R66 ;  /* 0x80000042903e7220 */ /* 0x000fe40000410000 */
[----:B------:R-:W-:Y:S02]  /*79f0*/  FADD.FTZ R233, R233, R60 ;  /* 0x0000003ce9e97221 */ /* 0x000fe40000010000 */
[----:B------:R-:W-:-:S02]  /*7a00*/  FMUL.FTZ R60, R162, R225 ;  /* 0x000000e1a23c7220 */ /* 0x000fc40000410000 */
[CC--:B------:R-:W-:Y:S02]  /*7a10*/  FFMA.FTZ R65, R143.reuse, R63.reuse, -R70 ;  /* 0x0000003f8f417223 */ /* 0x0c0fe40000010846 */
        /* <DEDUP_REMOVED lines=9> */
[----:B------:R-:W-:Y:S02]  /*7ab0*/  FADD.FTZ R68, -R191, R68 ;  /* 0x00000044bf447221 */ /* 0x000fe40000010100 */
[----:B------:R-:W-:-:S02]  /*7ac0*/  FMUL.FTZ R66, R142, -R64 ;  /* 0x800000408e427220 */ /* 0x000fc40000410000 */
[----:B------:R-:W-:Y:S02]  /*7ad0*/  FADD.FTZ R224, RZ, R60 ;  /* 0x0000003cffe07221 */ /* 0x000fe40000010000 */
[----:B------:R-:W-:Y:S02]  /*7ae0*/  FMUL.FTZ R61, R142, R232 ;  /* 0x000000e88e3d7220 */ /* 0x000fe40000410000 */
[----:B------:R-:W-:Y:S02]  /*7af0*/  FADD.FTZ R65, R192, R65 ;  /* 0x00000041c0417221 */ /* 0x000fe40000010000 */
[C---:B------:R-:W-:Y:S02]  /*7b00*/  FMUL.FTZ R70, R142.reuse, -R68 ;  /* 0x800000448e467220 */ /* 0x040fe40000410000 */
[-C--:B------:R-:W-:Y:S02]  /*7b10*/  FFMA.FTZ R66, R161, R62.reuse, -R66 ;  /* 0x0000003ea1427223 */ /* 0x080fe40000010842 */
[----:B------:R-:W-:-:S02]  /*7b20*/  FMUL.FTZ R62, R142, -R62 ;  /* 0x8000003e8e3e7220 */ /* 0x000fc40000410000 */
[CC--:B------:R-:W-:Y:S02]  /*7b30*/  FMUL.FTZ R60, R142.reuse, R224.reuse ;  /* 0x000000e08e3c7220 */ /* 0x0c0fe40000410000 */
[C---:B------:R-:W-:Y:S02]  /*7b40*/  FFMA.FTZ R61, R161.reuse, R224, R61 ;  /* 0x000000e0a13d7223 */ /* 0x040fe4000001003d */
[CC--:B------:R-:W-:Y:S02]  /*7b50*/  FFMA.FTZ R63, R161.reuse, R65.reuse, -R70 ;  /* 0x00000041a13f7223 */ /* 0x0c0fe40000010846 */
[----:B------:R-:W-:Y:S02]  /*7b60*/  FMUL.FTZ R65, R142, -R65 ;  /* 0x800000418e417220 */ /* 0x000fe40000410000 */
[C---:B------:R-:W-:Y:S02]  /*7b70*/  FFMA.FTZ R64, R161.reuse, R64, R62 ;  /* 0x00000040a1407223 */ /* 0x040fe4000001003e */
[----:B------:R-:W-:-:S02]  /*7b80*/  FFMA.FTZ R60, R161, R232, -R60 ;  /* 0x000000e8a13c7223 */ /* 0x000fc4000001083c */
[----:B------:R-:W-:Y:S02]  /*7b90*/  FADD.FTZ R223, RZ, R61 ;  /* 0x0000003dffdf7221 */ /* 0x000fe40000010000 */
[----:B------:R-:W-:Y:S02]  /*7ba0*/  FFMA.FTZ R68, R161, R68, R65 ;  /* 0x00000044a1447223 */ /* 0x000fe40000010041 */
[----:B------:R-:W-:Y:S02]  /*7bb0*/  FMUL.FTZ R62, R162, -R64 ;  /* 0x80000040a23e7220 */ /* 0x000fe40000410000 */
[----:B------:R-:W-:Y:S02]  /*7bc0*/  FADD.FTZ R231, R231, R60 ;  /* 0x0000003ce7e77221 */ /* 0x000fe40000010000 */
[----:B------:R-:W-:Y:S02]  /*7bd0*/  FMUL.FTZ R60, R144, R223 ;  /* 0x000000df903c7220 */ /* 0x000fe40000410000 */
[----:B------:R-:W-:-:S02]  /*7be0*/  FADD.FTZ R68, -R193, R68 ;  /* 0x00000044c1447221 */ /* 0x000fc40000010100 */
[----:B------:R-:W-:Y:S02]  /*7bf0*/  FFMA.FTZ R65, R163, R66, -R62 ;  /* 0x00000042a3417223 */ /* 0x000fe4000001083e */
[-C--:B------:R-:W-:Y:S02]  /*7c00*/  FMUL.FTZ R62, R144, R231.reuse ;  /* 0x000000e7903e7220 */ /* 0x080fe40000410000 */
[----:B------:R-:W-:Y:S02]  /*7c10*/  FFMA.FTZ R61, R143, R231, -R60 ;  /* 0x000000e78f3d7223 */ /* 0x000fe4000001083c */
[----:B------:R-:W-:Y:S02]  /*7c20*/  FADD.FTZ R63, R194, R63 ;  /* 0x0000003fc23f7221 */ /* 0x000fe40000010000 */
[C---:B------:R-:W-:Y:S02]  /*7c30*/  FMUL.FTZ R60, R162.reuse, -R68 ;  /* 0x80000044a23c7220 */ /* 0x040fe40000410000 */
[----:B------:R-:W-:-:S02]  /*7c40*/  FMUL.FTZ R66, R162, -R66 ;  /* 0x80000042a2427220 */ /* 0x000fc40000410000 */
[----:B------:R-:W-:Y:S02]  /*7c50*/  FFMA.FTZ R62, R143, R223, R62 ;  /* 0x000000df8f3e7223 */ /* 0x000fe4000001003e */
[----:B------:R-:W-:Y:S02]  /*7c60*/  FADD.FTZ R230, R230, R61 ;  /* 0x0000003de6e67221 */ /* 0x000fe40000010000 */
[CC--:B------:R-:W-:Y:S02]  /*7c70*/  FFMA.FTZ R67, R163.reuse, R63.reuse, -R60 ;  /* 0x0000003fa3437223 */ /* 0x0c0fe4000001083c */
[----:B------:R-:W-:Y:S02]  /*7c80*/  FFMA.FTZ R66, R163, R64, R66 ;  /* 0x00000040a3427223 */ /* 0x000fe40000010042 */
[----:B------:R-:W-:Y:S02]  /*7c90*/  FMUL.FTZ R63, R162, -R63 ;  /* 0x8000003fa23f7220 */ /* 0x000fe40000410000 */
[----:B------:R-:W-:-:S02]  /*7ca0*/  FADD.FTZ R121, RZ, R62 ;  /* 0x0000003eff797221 */ /* 0x000fc40000010000 */
[----:B------:R-:W-:Y:S02]  /*7cb0*/  FMUL.FTZ R62, R146, R230 ;  /* 0x000000e6923e7220 */ /* 0x000fe40000410000 */
[----:B------:R-:W-:Y:S02]  /*7cc0*/  FMUL.FTZ R60, R164, -R66 ;  /* 0x80000042a43c7220 */ /* 0x000fe40000410000 */
[----:B------:R-:W-:Y:S02]  /*7cd0*/  FFMA.FTZ R68, R163, R68, R63 ;  /* 0x00000044a3447223 */ /* 0x000fe4000001003f */
[----:B------:R-:W-:Y:S02]  /*7ce0*/  FFMA.FTZ R62, R145, R121, R62 ;  /* 0x00000079913e7223 */ /* 0x000fe4000001003e */
[----:B------:R-:W-:Y:S02]  /*7cf0*/  FFMA.FTZ R63, R165, R65, -R60 ;  /* 0x00000041a53f7223 */ /* 0x000fe4000001083c */
[----:B------:R-:W-:-:S02]  /*7d00*/  FADD.FTZ R68, -R195, R68 ;  /* 0x00000044c3447221 */ /* 0x000fc40000010100 */
[----:B------:R-:W-:Y:S02]  /*7d10*/  FMUL.FTZ R60, R146, R121 ;  /* 0x00000079923c7220 */ /* 0x000fe40000410000 */
[----:B------:R-:W-:Y:S02]  /*7d20*/  FADD.FTZ R120, RZ, R62 ;  /* 0x0000003eff787221 */ /* 0x000fe40000010000 */
[----:B------:R-:W-:Y:S02]  /*7d30*/  FADD.FTZ R67, R196, R67 ;  /* 0x00000043c4437221 */ /* 0x000fe40000010000 */
[----:B------:R-:W-:Y:S02]  /*7d40*/  FMUL.FTZ R62, R164, -R68 ;  /* 0x80000044a43e7220 */ /* 0x000fe40000410000 */
[----:B------:R-:W-:Y:S02]  /*7d50*/  FFMA.FTZ R61, R145, R230, -R60 ;  /* 0x000000e6913d7223 */ /* 0x000fe4000001083c */
[----:B------:R-:W-:-:S02]  /*7d60*/  FFMA.FTZ R69, R165, R67, -R62 ;  /* 0x00000043a5457223 */ /* 0x000fc4000001083e */
[----:B------:R-:W-:Y:S02]  /*7d70*/  FADD.FTZ R222, R222, R61 ;  /* 0x0000003ddede7221 */ /* 0x000fe40000010000 */
[----:B------:R-:W-:Y:S02]  /*7d80*/  FMUL.FTZ R67, R164, -R67 ;  /* 0x80000043a4437220 */ /* 0x000fe40000410000 */
[----:B------:R-:W-:Y:S02]  /*7d90*/  FMUL.FTZ R60, R148, R120 ;  /* 0x00000078943c7220 */ /* 0x000fe40000410000 */
[----:B------:R-:W-:Y:S02]  /*7da0*/  FMUL.FTZ R65, R164, -R65 ;  /* 0x80000041a4417220 */ /* 0x000fe40000410000 */
[----:B------:R-:W-:Y:S02]  /*7db0*/  FMUL.FTZ R61, R148, R222 ;  /* 0x000000de943d7220 */ /* 0x000fe40000410000 */
[----:B------:R-:W-:-:S02]  /*7dc0*/  FFMA.FTZ R68, R165, R68, R67 ;  /* 0x00000044a5447223 */ /* 0x000fc40000010043 */
[----:B------:R-:W-:Y:S02]  /*7dd0*/  FFMA.FTZ R60, R147, R222, -R60 ;  /* 0x000000de933c7223 */ /* 0x000fe4000001083c */
[----:B------:R-:W-:Y:S02]  /*7de0*/  FFMA.FTZ R65, R165, R66, R65 ;  /* 0x00000042a5417223 */ /* 0x000fe40000010041 */
[----:B------:R-:W-:Y:S02]  /*7df0*/  FFMA.FTZ R61, R147, R120, R61 ;  /* 0x00000078933d7223 */ /* 0x000fe4000001003d */
[----:B------:R-:W-:Y:S02]  /*7e00*/  FADD.FTZ R68, -R197, R68 ;  /* 0x00000044c5447221 */ /* 0x000fe40000010100 */
[----:B------:R-:W-:Y:S02]  /*7e10*/  FADD.FTZ R238, R221, R60 ;  /* 0x0000003cddee7221 */ /* 0x000fe40000010000 */
[----:B------:R-:W-:-:S02]  /*7e20*/  FMUL.FTZ R60, R166, -R63 ;  /* 0x8000003fa63c7220 */ /* 0x000fc40000410000 */
[-C--:B------:R-:W-:Y:S02]  /*7e30*/  FMUL.FTZ R62, R166, -R65.reuse ;  /* 0x80000041a63e7220 */ /* 0x080fe40000410000 */
[----:B------:R-:W-:Y:S02]  /*7e40*/  FADD.FTZ R221, RZ, R61 ;  /* 0x0000003dffdd7221 */ /* 0x000fe40000010000 */
[----:B------:R-:W-:Y:S02]  /*7e50*/  FADD.FTZ R69, R198, R69 ;  /* 0x00000045c6457221 */ /* 0x000fe40000010000 */
[----:B------:R-:W-:Y:S02]  /*7e60*/  FMUL.FTZ R64, R166, -R68 ;  /* 0x80000044a6407220 */ /* 0x000fe40000410000 */
[C---:B------:R-:W-:Y:S02]  /*7e70*/  FFMA.FTZ R65, R167.reuse, R65, R60 ;  /* 0x00000041a7417223 */ /* 0x040fe4000001003c */
[----:B------:R-:W-:-:S02]  /*7e80*/  FFMA.FTZ R66, R167, R63, -R62 ;  /* 0x0000003fa7427223 */ /* 0x000fc4000001083e */
[C---:B------:R-:W-:Y:S02]  /*7e90*/  FMUL.FTZ R60, R150.reuse, R221 ;  /* 0x000000dd963c7220 */ /* 0x040fe40000410000 */
[-C--:B------:R-:W-:Y:S02]  /*7ea0*/  FFMA.FTZ R61, R167, R69.reuse, -R64 ;  /* 0x00000045a73d7223 */ /* 0x080fe40000010840 */
[-C--:B------:R-:W-:Y:S02]  /*7eb0*/  FMUL.FTZ R62, R150, R238.reuse ;  /* 0x000000ee963e7220 */ /* 0x080fe40000410000 */
[----:B------:R-:W-:Y:S02]  /*7ec0*/  FMUL.FTZ R69, R166, -R69 ;  /* 0x80000045a6457220 */ /* 0x000fe40000410000 */
[C---:B------:R-:W-:Y:S02]  /*7ed0*/  FFMA.FTZ R239, R149.reuse, R238, -R60 ;  /* 0x000000ee95ef7223 */ /* 0x040fe4000001083c */
[----:B------:R-:W-:-:S02]  /*7ee0*/  FFMA.FTZ R62, R149, R221, R62 ;  /* 0x000000dd953e7223 */ /* 0x000fc4000001003e */
[----:B------:R-:W-:Y:S02]  /*7ef0*/  FFMA.FTZ R68, R167, R68, R69 ;  /* 0x00000044a7447223 */ /* 0x000fe40000010045 */
[----:B------:R-:W-:Y:S02]  /*7f00*/  FADD.FTZ R239, R220, R239 ;  /* 0x000000efdcef7221 */ /* 0x000fe40000010000 */
[----:B------:R-:W-:Y:S02]  /*7f10*/  FADD.FTZ R220, RZ, R62 ;  /* 0x0000003effdc7221 */ /* 0x000fe40000010000 */
[----:B------:R-:W-:Y:S02]  /*7f20*/  FADD.FTZ R68, -R199, R68 ;  /* 0x00000044c7447221 */ /* 0x000fe40000010100 */
[----:B------:R-:W-:Y:S02]  /*7f30*/  FADD.FTZ R61, R200, R61 ;  /* 0x0000003dc83d7221 */ /* 0x000fe40000010000 */
[----:B------:R-:W-:-:S02]  /*7f40*/  FMUL.FTZ R60, R152, R220 ;  /* 0x000000dc983c7220 */ /* 0x000fc40000410000 */
[C---:B------:R-:W-:Y:S02]  /*7f50*/  FMUL.FTZ R62, R168.reuse, -R68 ;  /* 0x80000044a83e7220 */ /* 0x040fe40000410000 */
[----:B------:R-:W-:Y:S02]  /*7f60*/  FMUL.FTZ R63, R168, -R61 ;  /* 0x8000003da83f7220 */ /* 0x000fe40000410000 */
[----:B------:R-:W-:Y:S02]  /*7f70*/  FFMA.FTZ R60, R151, R239, -R60 ;  /* 0x000000ef973c7223 */ /* 0x000fe4000001083c */
[----:B------:R-:W-:Y:S02]  /*7f80*/  FFMA.FTZ R67, R169, R61, -R62 ;  /* 0x0000003da9437223 */ /* 0x000fe4000001083e */
[----:B------:R-:W-:Y:S02]  /*7f90*/  FMUL.FTZ R61, R152, R239 ;  /* 0x000000ef983d7220 */ /* 0x000fe40000410000 */
[----:B------:R-:W-:-:S02]  /*7fa0*/  FMUL.FTZ R64, R168, -R65 ;  /* 0x80000041a8407220 */ /* 0x000fc40000410000 */
[----:B------:R-:W-:Y:S01]  /*7fb0*/  FADD.FTZ R241, R211, R60 ;  /* 0x0000003cd3f17221 */ /* 0x000fe20000010000 */
[----:B------:R-:W-:Y:S01]  /*7fc0*/  MOV R60, 0x3f800000 ;  /* 0x3f800000003c7802 */ /* 0x000fe20000000f00 */
[----:B------:R-:W-:Y:S01]  /*7fd0*/  FFMA.FTZ R211, R151, R220, R61 ;  /* 0x000000dc97d37223 */ /* 0x000fe2000001003d */
[----:B------:R-:W-:Y:S01]  /*7fe0*/  HFMA2.MMA R61, -RZ, RZ, 0, 0 ;  /* 0x00000000ff3d7435 */ /* 0x000fe200000001ff */
[CC--:B------:R-:W-:Y:S02]  /*7ff0*/  FFMA.FTZ R64, R169.reuse, R66.reuse, -R64 ;  /* 0x00000042a9407223 */ /* 0x0c0fe40000010840 */
[----:B------:R-:W-:Y:S02]  /*8000*/  FMUL.FTZ R66, R168, -R66 ;  /* 0x80000042a8427220 */ /* 0x000fe40000410000 */
[----:B------:R-:W-:Y:S02]  /*8010*/  FFMA.FTZ R70, R169, R68, R63 ;  /* 0x00000044a9467223 */ /* 0x000fe4000001003f */
[----:B------:R-:W-:Y:S01]  /*8020*/  FADD.FTZ R211, RZ, R211 ;  /* 0x000000d3ffd37221 */ /* 0x000fe20000010000 */
[----:B------:R-:W-:Y:S01]  /*8030*/  CS2R R62, SRZ ;  /* 0x00000000003e7805 */ /* 0x000fe2000001ff00 */
[----:B------:R-:W-:-:S02]  /*8040*/  FMUL.FTZ R68, R154, R241 ;  /* 0x000000f19a447220 */ /* 0x000fc40000410000 */
[----:B------:R-:W-:Y:S02]  /*8050*/  FFMA.FTZ R65, R169, R65, R66 ;  /* 0x00000041a9417223 */ /* 0x000fe40000010042 */
[-C--:B------:R-:W-:Y:S01]  /*8060*/  FMUL.FTZ R66, R154, R211.reuse ;  /* 0x000000d39a427220 */ /* 0x080fe20000410000 */
[----:B------:R1:W2:Y:S01]  /*8070*/  @!P0 LDS.128 R60, [R0.X16+0x3910] ;  /* 0x00391000003c8984 */ /* 0x0002a2000000cc00 */
[----:B------:R-:W-:Y:S01]  /*8080*/  FFMA.FTZ R68, R153, R211, R68 ;  /* 0x000000d399447223 */ /* 0x000fe20000010044 */
[----:B------:R-:W-:Y:S01]  /*8090*/  ISETP.GT.U32.AND P0, PT, R135, 0x1f, PT ;  /* 0x0000001f8700780c */ /* 0x000fe20003f04070 */
[----:B------:R-:W-:Y:S02]  /*80a0*/  FADD.FTZ R69, R202, R67 ;  /* 0x00000043ca457221 */ /* 0x000fe40000010000 */
[----:B------:R-:W-:Y:S02]  /*80b0*/  FFMA.FTZ R67, R153, R241, -R66 ;  /* 0x000000f199437223 */ /* 0x000fe40000010842 */
[----:B------:R-:W-:-:S02]  /*80c0*/  FADD.FTZ R240, RZ, R68 ;  /* 0x00000044fff07221 */ /* 0x000fc40000010000 */
[----:B------:R-:W-:Y:S02]  /*80d0*/  FADD.FTZ R208, R208, R67 ;  /* 0x00000043d0d07221 */ /* 0x000fe40000010000 */
[----:B------:R-:W-:Y:S02]  /*80e0*/  FMUL.FTZ R66, R156, R240 ;  /* 0x000000f09c427220 */ /* 0x000fe40000410000 */
[----:B------:R-:W-:Y:S02]  /*80f0*/  FADD.FTZ R70, -R201, R70 ;  /* 0x00000046c9467221 */ /* 0x000fe40000010100 */
[----:B0-----:R-:W-:Y:S02]  /*8100*/  FMUL.FTZ R71, R170, -R69 ;  /* 0x80000045aa477220 */ /* 0x001fe40000410000 */
[-C--:B------:R-:W-:Y:S02]  /*8110*/  FFMA.FTZ R66, R155, R208.reuse, -R66 ;  /* 0x000000d09b427223 */ /* 0x080fe40000010842 */
[----:B------:R-:W-:-:S02]  /*8120*/  FMUL.FTZ R67, R156, R208 ;  /* 0x000000d09c437220 */ /* 0x000fc40000410000 */
[CC--:B------:R-:W-:Y:S02]  /*8130*/  FMUL.FTZ R68, R170.reuse, -R70.reuse ;  /* 0x80000046aa447220 */ /* 0x0c0fe40000410000 */
[----:B------:R-:W-:Y:S02]  /*8140*/  FFMA.FTZ R72, R171, R70, R71 ;  /* 0x00000046ab487223 */ /* 0x000fe40000010047 */
[----:B------:R-:W-:Y:S02]  /*8150*/  FADD.FTZ R242, R209, R66 ;  /* 0x00000042d1f27221 */ /* 0x000fe40000010000 */
[----:B------:R-:W-:Y:S02]  /*8160*/  FMUL.FTZ R70, R170, -R64 ;  /* 0x80000040aa467220 */ /* 0x000fe40000410000 */
[----:B------:R-:W-:Y:S02]  /*8170*/  FFMA.FTZ R209, R155, R240, R67 ;  /* 0x000000f09bd17223 */ /* 0x000fe40000010043 */
[----:B------:R-:W-:-:S02]  /*8180*/  FFMA.FTZ R69, R171, R69, -R68 ;  /* 0x00000045ab457223 */ /* 0x000fc40000010844 */
[-C--:B------:R-:W-:Y:S02]  /*8190*/  FMUL.FTZ R68, R170, -R65.reuse ;  /* 0x80000041aa447220 */ /* 0x080fe40000410000 */
[C---:B------:R-:W-:Y:S02]  /*81a0*/  FFMA.FTZ R65, R171.reuse, R65, R70 ;  /* 0x00000041ab417223 */ /* 0x040fe40000010046 */
[----:B------:R-:W-:Y:S02]  /*81b0*/  FADD.FTZ R209, RZ, R209 ;  /* 0x000000d1ffd17221 */ /* 0x000fe40000010000 */
[C---:B------:R-:W-:Y:S02]  /*81c0*/  FMUL.FTZ R70, R158.reuse, R242 ;  /* 0x000000f29e467220 */ /* 0x040fe40000410000 */
[----:B------:R-:W-:Y:S02]  /*81d0*/  FFMA.FTZ R64, R171, R64, -R68 ;  /* 0x00000040ab407223 */ /* 0x000fe40000010844 */
[----:B------:R-:W-:-:S02]  /*81e0*/  FMUL.FTZ R68, R158, R209 ;  /* 0x000000d19e447220 */ /* 0x000fc40000410000 */
[C---:B------:R-:W-:Y:S02]  /*81f0*/  FFMA.FTZ R70, R157.reuse, R209, R70 ;  /* 0x000000d19d467223 */ /* 0x040fe40000010046 */
[----:B------:R-:W-:Y:S02]  /*8200*/  FFMA.FTZ R68, R157, R242, -R68 ;  /* 0x000000f29d447223 */ /* 0x000fe40000010844 */
[----:B------:R-:W-:Y:S02]  /*8210*/  FADD.FTZ R243, RZ, R70 ;  /* 0x00000046fff37221 */ /* 0x000fe40000010000 */
[----:B------:R-:W-:Y:S02]  /*8220*/  FADD.FTZ R67, -R203, R72 ;  /* 0x00000048cb437221 */ /* 0x000fe40000010100 */
[----:B------:R-:W-:Y:S02]  /*8230*/  FADD.FTZ R66, R204, R69 ;  /* 0x00000045cc427221 */ /* 0x000fe40000010000 */
[----:B------:R-:W-:-:S02]  /*8240*/  FADD.FTZ R205, R205, R68 ;  /* 0x00000044cdcd7221 */ /* 0x000fc40000010000 */
[C---:B------:R-:W-:Y:S01]  /*8250*/  FMUL.FTZ R68, R160.reuse, R243 ;  /* 0x000000f3a0447220 */ /* 0x040fe20000410000 */
[----:B------:R1:W-:Y:S01]  /*8260*/  STS.128 [R172.X16+0x1b10], R64 ;  /* 0x001b1040ac007388 */ /* 0x0003e2000000cc00 */
[-C--:B------:R-:W-:Y:S02]  /*8270*/  FMUL.FTZ R244, R160, R205.reuse ;  /* 0x000000cda0f47220 */ /* 0x080fe40000410000 */
[C---:B------:R-:W-:Y:S02]  /*8280*/  FFMA.FTZ R69, R159.reuse, R205, -R68 ;  /* 0x000000cd9f457223 */ /* 0x040fe40000010844 */
[----:B------:R-:W-:Y:S02]  /*8290*/  FFMA.FTZ R244, R159, R243, R244 ;  /* 0x000000f39ff47223 */ /* 0x000fe400000100f4 */
[----:B------:R-:W-:Y:S01]  /*82a0*/  FADD.FTZ R210, R210, R69 ;  /* 0x00000045d2d27221 */ /* 0x000fe20000010000 */
[----:B------:R-:W-:Y:S06]  /*82b0*/  BAR.SYNC.DEFER_BLOCKING 0x0 ;  /* 0x0000000000007b1d */ /* 0x000fec0000010000 */
[----:B------:R-:W-:Y:S05]  /*82c0*/  @P0 BRA `(.L_x_82) ;  /* 0x00000da000000947 */ /* 0x000fea0003800000 */
[----:B--2---:R-:W-:Y:S01]  /*82d0*/  IMAD R245, R135, 0x50, RZ ;  /* 0x0000005087f57824 */ /* 0x004fe200078e02ff */
[----:B------:R-:W-:-:S04]  /*82e0*/  ISETP.NE.AND P0, PT, R131, 0x1f, PT ;  /* 0x0000001f8300780c */ /* 0x000fc80003f05270 */
[----:B-1----:R-:W-:Y:S04]  /*82f0*/  LDS.128 R64, [R245+0x1b30] ;  /* 0x001b3000f5407984 */ /* 0x002fe80000000c00 */
[----:B------:R-:W0:Y:S04]  /*8300*/  LDS.128 R68, [R245+0x1b40] ;  /* 0x001b4000f5447984 */ /* 0x000e280000000c00 */
[----:B------:R-:W1:Y:S04]  /*8310*/  LDS.128 R72, [R245+0x1b20] ;  /* 0x001b2000f5487984 */ /* 0x000e680000000c00 */
[----:B------:R-:W2:Y:S01]  /*8320*/  LDS.128 R76, [R245+0x1b10] ;  /* 0x001b1000f54c7984 */ /* 0x000ea20000000c00 */
[----:B0-----:R-:W-:-:S04]  /*8330*/  FMUL.FTZ R247, R65, R71 ;  /* 0x0000004741f77220 */ /* 0x001fc80000410000 */
[-C--:B------:R-:W-:Y:S02]  /*8340*/  FFMA.FTZ R247, R64, R70.reuse, -R247 ;  /* 0x0000004640f77223 */ /* 0x080fe400000108f7 */
[C---:B------:R-:W-:Y:S02]  /*8350*/  FMUL.FTZ R70, R65.reuse, R70 ;  /* 0x0000004641467220 */ /* 0x040fe40000410000 */
[----:B------:R-:W-:Y:S02]  /*8360*/  FADD.FTZ R66, R66, R247 ;  /* 0x000000f742427221 */ /* 0x000fe40000010000 */
[----:B------:R-:W-:Y:S02]  /*8370*/  FFMA.FTZ R70, R64, R71, R70 ;  /* 0x0000004740467223 */ /* 0x000fe40000010046 */
[C---:B------:R-:W-:Y:S02]  /*8380*/  FMUL.FTZ R71, R65.reuse, R69 ;  /* 0x0000004541477220 */ /* 0x040fe40000410000 */
[----:B------:R-:W-:-:S02]  /*8390*/  FMUL.FTZ R65, R65, R68 ;  /* 0x0000004441417220 */ /* 0x000fc40000410000 */
[C---:B------:R-:W-:Y:S02]  /*83a0*/  FFMA.FTZ R68, R64.reuse, R68, -R71 ;  /* 0x0000004440447223 */ /* 0x040fe40000010847 */
[----:B------:R-:W-:Y:S02]  /*83b0*/  FFMA.FTZ R65, R64, R69, R65 ;  /* 0x0000004540417223 */ /* 0x000fe40000010041 */
[----:B------:R-:W-:Y:S02]  /*83c0*/  FADD.FTZ R67, R67, R70 ;  /* 0x0000004643437221 */ /* 0x000fe40000010000 */
[----:B-1----:R-:W-:-:S04]  /*83d0*/  FMUL.FTZ R64, R73, R66 ;  /* 0x0000004249407220 */ /* 0x002fc80000410000 */
[CC--:B------:R-:W-:Y:S02]  /*83e0*/  FFMA.FTZ R64, R72.reuse, R67.reuse, R64 ;  /* 0x0000004348407223 */ /* 0x0c0fe40000010040 */
[----:B------:R-:W-:Y:S02]  /*83f0*/  FMUL.FTZ R67, R73, R67 ;  /* 0x0000004349437220 */ /* 0x000fe40000410000 */
[----:B------:R-:W-:Y:S02]  /*8400*/  FADD.FTZ R64, R75, R64 ;  /* 0x000000404b407221 */ /* 0x000fe40000010000 */
[----:B------:R-:W-:Y:S02]  /*8410*/  FFMA.FTZ R69, R72, R66, -R67 ;  /* 0x0000004248457223 */ /* 0x000fe40000010843 */
[C---:B------:R-:W-:Y:S02]  /*8420*/  FMUL.FTZ R67, R73.reuse, R65 ;  /* 0x0000004149437220 */ /* 0x040fe40000410000 */
[----:B------:R-:W-:-:S02]  /*8430*/  FMUL.FTZ R73, R73, R68 ;  /* 0x0000004449497220 */ /* 0x000fc40000410000 */
[----:B------:R-:W-:Y:S02]  /*8440*/  FADD.FTZ R69, R74, R69 ;  /* 0x000000454a457221 */ /* 0x000fe40000010000 */
[C---:B------:R-:W-:Y:S02]  /*8450*/  FFMA.FTZ R73, R72.reuse, R65, R73 ;  /* 0x0000004148497223 */ /* 0x040fe40000010049 */
[C---:B--2---:R-:W-:Y:S02]  /*8460*/  FMUL.FTZ R65, R77.reuse, R64 ;  /* 0x000000404d417220 */ /* 0x044fe40000410000 */
[----:B------:R-:W-:Y:S02]  /*8470*/  FFMA.FTZ R67, R72, R68, -R67 ;  /* 0x0000004448437223 */ /* 0x000fe40000010843 */
[-C--:B------:R-:W-:Y:S02]  /*8480*/  FFMA.FTZ R71, R76, R69.reuse, -R65 ;  /* 0x000000454c477223 */ /* 0x080fe40000010841 */
[----:B------:R-:W-:-:S02]  /*8490*/  FMUL.FTZ R69, R77, R69 ;  /* 0x000000454d457220 */ /* 0x000fc40000410000 */
[C---:B------:R-:W-:Y:S02]  /*84a0*/  FMUL.FTZ R65, R77.reuse, R73 ;  /* 0x000000494d417220 */ /* 0x040fe40000410000 */
[-C--:B------:R-:W-:Y:S02]  /*84b0*/  FMUL.FTZ R77, R77, R67.reuse ;  /* 0x000000434d4d7220 */ /* 0x080fe40000410000 */
[C---:B------:R-:W-:Y:S02]  /*84c0*/  FFMA.FTZ R68, R76.reuse, R67, -R65 ;  /* 0x000000434c447223 */ /* 0x040fe40000010841 */
[C---:B------:R-:W-:Y:S02]  /*84d0*/  FFMA.FTZ R64, R76.reuse, R64, R69 ;  /* 0x000000404c407223 */ /* 0x040fe40000010045 */
[----:B------:R-:W-:Y:S02]  /*84e0*/  FFMA.FTZ R73, R76, R73, R77 ;  /* 0x000000494c497223 */ /* 0x000fe4000001004d */
[----:B------:R-:W-:-:S02]  /*84f0*/  FADD.FTZ R77, R78, R71 ;  /* 0x000000474e4d7221 */ /* 0x000fc40000010000 */
[----:B------:R-:W-:Y:S01]  /*8500*/  FADD.FTZ R76, R79, R64 ;  /* 0x000000404f4c7221 */ /* 0x000fe20000010000 */
[----:B------:R-:W-:Y:S02]  /*8510*/  MOV R79, R68 ;  /* 0x00000044004f7202 */ /* 0x000fe40000000f00 */
[----:B------:R-:W-:Y:S01]  /*8520*/  MOV R78, R73 ;  /* 0x00000049004e7202 */ /* 0x000fe20000000f00 */
[----:B------:R-:W-:Y:S05]  /*8530*/  BRA.DIV ~URZ, `(.L_x_83) ;  /* 0x000058a27f007947 */ /* 0x000fea000b800000 */
[----:B------:R0:W1:Y:S02]  /*8540*/  SHFL.DOWN PT, R70, R68, 0x1, 0x1f ;  /* 0x08201f0044467f89 */ /* 0x00006400000e0000 */
.L_x_121:
[----:B------:R-:W-:Y:S05]  /*8550*/  BRA.DIV ~URZ, `(.L_x_84) ;  /* 0x000058f27f007947 */ /* 0x000fea000b800000 */
[----:B------:R2:W3:Y:S04]  /*8560*/  SHFL.DOWN PT, R71, R73, 0x1, 0x1f ;  /* 0x08201f0049477f89 */ /* 0x0004e800000e0000 */
[----:B------:R2:W4:Y:S04]  /*8570*/  SHFL.DOWN PT, R72, R77, 0x1, 0x1f ;  /* 0x08201f004d487f89 */ /* 0x00052800000e0000 */
[----:B------:R2:W0:Y:S02]  /*8580*/  SHFL.DOWN PT, R69, R76, 0x1, 0x1f ;  /* 0x08201f004c457f89 */ /* 0x00042400000e0000 */
.L_x_122:
[----:B------:R-:W-:Y:S01]  /*8590*/  BSSY B1, `(.L_x_85) ;  /* 0x000000d000017945 */ /* 0x000fe20003800000 */
[----:B------:R-:W-:Y:S05]  /*85a0*/  @!P0 BRA `(.L_x_86) ;  /* 0x000000b000008947 */ /* 0x000fea0003800000 */
[C---:B0-----:R-:W-:Y:S02]  /*85b0*/  FMUL.FTZ R64, R78.reuse, R69 ;  /* 0x000000454e407220 */ /* 0x041fe40000410000 */
[----:B----4-:R-:W-:-:S02]  /*85c0*/  FMUL.FTZ R66, R78, R72 ;  /* 0x000000484e427220 */ /* 0x010fc40000410000 */
[C---:B------:R-:W-:Y:S02]  /*85d0*/  FFMA.FTZ R72, R79.reuse, R72, -R64 ;  /* 0x000000484f487223 */ /* 0x040fe40000010840 */
[C---:B---3--:R-:W-:Y:S02]  /*85e0*/  FMUL.FTZ R64, R78.reuse, R71 ;  /* 0x000000474e407220 */ /* 0x048fe40000410000 */
[-C--:B-1----:R-:W-:Y:S02]  /*85f0*/  FMUL.FTZ R78, R78, R70.reuse ;  /* 0x000000464e4e7220 */ /* 0x082fe40000410000 */
[C---:B------:R-:W-:Y:S02]  /*8600*/  FFMA.FTZ R64, R79.reuse, R70, -R64 ;  /* 0x000000464f407223 */ /* 0x040fe40000010840 */
[C---:B------:R-:W-:Y:S02]  /*8610*/  FFMA.FTZ R69, R79.reuse, R69, R66 ;  /* 0x000000454f457223 */ /* 0x040fe40000010042 */
[----:B------:R-:W-:Y:S01]  /*8620*/  FFMA.FTZ R78, R79, R71, R78 ;  /* 0x000000474f4e7223 */ /* 0x000fe2000001004e */
[----:B------:R-:W-:Y:S01]  /*8630*/  MOV R79, R64 ;  /* 0x00000040004f7202 */ /* 0x000fe20000000f00 */
[----:B--2---:R-:W-:-:S02]  /*8640*/  FADD.FTZ R77, R77, R72 ;  /* 0x000000484d4d7221 */ /* 0x004fc40000010000 */
[----:B------:R-:W-:Y:S02]  /*8650*/  FADD.FTZ R76, R76, R69 ;  /* 0x000000454c4c7221 */ /* 0x000fe40000010000 */
.L_x_86:
[----:B------:R-:W-:Y:S05]  /*8660*/  BSYNC B1 ;  /* 0x0000000000017941 */ /* 0x000fea0003800000 */
.L_x_85:
[----:B------:R-:W-:Y:S01]  /*8670*/  ISETP.GT.U32.AND P0, PT, R131, 0x1d, PT ;  /* 0x0000001d8300780c */ /* 0x000fe20003f04070 */
[----:B------:R-:W-:Y:S05]  /*8680*/  BRA.DIV ~URZ, `(.L_x_87) ;  /* 0x000059127f007947 */ /* 0x000fea000b800000 */
[----:B---3--:R3:W2:Y:S04]  /*8690*/  SHFL.DOWN PT, R71, R79, 0x2, 0x1f ;  /* 0x08401f004f477f89 */ /* 0x0086a800000e0000 */
[----:B-1----:R3:W1:Y:S04]  /*86a0*/  SHFL.DOWN PT, R70, R78, 0x2, 0x1f ;  /* 0x08401f004e467f89 */ /* 0x00266800000e0000 */
[----:B----4-:R3:W4:Y:S04]  /*86b0*/  SHFL.DOWN PT, R72, R77, 0x2, 0x1f ;  /* 0x08401f004d487f89 */ /* 0x01072800000e0000 */
[----:B0-----:R3:W0:Y:S02]  /*86c0*/  SHFL.DOWN PT, R69, R76, 0x2, 0x1f ;  /* 0x08401f004c457f89 */ /* 0x00162400000e0000 */
.L_x_123:
[----:B------:R-:W-:Y:S01]  /*86d0*/  BSSY B1, `(.L_x_88) ;  /* 0x000000d000017945 */ /* 0x000fe20003800000 */
[----:B------:R-:W-:Y:S05]  /*86e0*/  @P0 BRA `(.L_x_89) ;  /* 0x000000b000000947 */ /* 0x000fea0003800000 */
[C---:B0-----:R-:W-:Y:S02]  /*86f0*/  FMUL.FTZ R64, R78.reuse, R69 ;  /* 0x000000454e407220 */ /* 0x041fe40000410000 */
[----:B----4-:R-:W-:-:S02]  /*8700*/  FMUL.FTZ R66, R78, R72 ;  /* 0x000000484e427220 */ /* 0x010fc40000410000 */
[C---:B------:R-:W-:Y:S02]  /*8710*/  FFMA.FTZ R72, R79.reuse, R72, -R64 ;  /* 0x000000484f487223 */ /* 0x040fe40000010840 */
[CC--:B-1----:R-:W-:Y:S02]  /*8720*/  FMUL.FTZ R64, R78.reuse, R70.reuse ;  /* 0x000000464e407220 */ /* 0x0c2fe40000410000 */
[-C--:B--23--:R-:W-:Y:S02]  /*8730*/  FMUL.FTZ R78, R78, R71.reuse ;  /* 0x000000474e4e7220 */ /* 0x08cfe40000410000 */
[C---:B------:R-:W-:Y:S02]  /*8740*/  FFMA.FTZ R64, R79.reuse, R71, -R64 ;  /* 0x000000474f407223 */ /* 0x040fe40000010840 */
[C---:B------:R-:W-:Y:S02]  /*8750*/  FFMA.FTZ R69, R79.reuse, R69, R66 ;  /* 0x000000454f457223 */ /* 0x040fe40000010042 */
[----:B------:R-:W-:Y:S01]  /*8760*/  FFMA.FTZ R78, R79, R70, R78 ;  /* 0x000000464f4e7223 */ /* 0x000fe2000001004e */
[----:B------:R-:W-:Y:S01]  /*8770*/  MOV R79, R64 ;  /* 0x00000040004f7202 */ /* 0x000fe20000000f00 */
[----:B------:R-:W-:-:S02]  /*8780*/  FADD.FTZ R77, R77, R72 ;  /* 0x000000484d4d7221 */ /* 0x000fc40000010000 */
[----:B------:R-:W-:Y:S02]  /*8790*/  FADD.FTZ R76, R76, R69 ;  /* 0x000000454c4c7221 */ /* 0x000fe40000010000 */
.L_x_89:
[----:B------:R-:W-:Y:S05]  /*87a0*/  BSYNC B1 ;  /* 0x0000000000017941 */ /* 0x000fea0003800000 */
.L_x_88:
[----:B------:R-:W-:Y:S01]  /*87b0*/  ISETP.GT.U32.AND P0, PT, R131, 0x1b, PT ;  /* 0x0000001b8300780c */ /* 0x000fe20003f04070 */
[----:B------:R-:W-:Y:S10]  /*87c0*/  BRA.DIV ~URZ, `(.L_x_90) ;  /* 0x000059927f007947 */ /* 0x000ff4000b800000 */
[----:B--2---:R2:W3:Y:S02]  /*87d0*/  SHFL.DOWN PT, R71, R79, 0x4, 0x1f ;  /* 0x08801f004f477f89 */ /* 0x0044e400000e0000 */
.L_x_124:
[----:B------:R-:W-:Y:S05]  /*87e0*/  BRA.DIV ~URZ, `(.L_x_91) ;  /* 0x000059f27f007947 */ /* 0x000fea000b800000 */
[----:B-1----:R1:W2:Y:S04]  /*87f0*/  SHFL.DOWN PT, R70, R78, 0x4, 0x1f ;  /* 0x08801f004e467f89 */ /* 0x0022a800000e0000 */
[----:B----4-:R1:W4:Y:S04]  /*8800*/  SHFL.DOWN PT, R72, R77, 0x4, 0x1f ;  /* 0x08801f004d487f89 */ /* 0x01032800000e0000 */
[----:B0-----:R1:W0:Y:S02]  /*8810*/  SHFL.DOWN PT, R69, R76, 0x4, 0x1f ;  /* 0x08801f004c457f89 */ /* 0x00122400000e0000 */
.L_x_125:
[----:B------:R-:W-:Y:S01]  /*8820*/  BSSY B1, `(.L_x_92) ;  /* 0x000000d000017945 */ /* 0x000fe20003800000 */
[----:B------:R-:W-:Y:S05]  /*8830*/  @P0 BRA `(.L_x_93) ;  /* 0x000000b000000947 */ /* 0x000fea0003800000 */
[C---:B0-----:R-:W-:Y:S02]  /*8840*/  FMUL.FTZ R64, R78.reuse, R69 ;  /* 0x000000454e407220 */ /* 0x041fe40000410000 */
[----:B----4-:R-:W-:-:S02]  /*8850*/  FMUL.FTZ R66, R78, R72 ;  /* 0x000000484e427220 */ /* 0x010fc40000410000 */
[C---:B------:R-:W-:Y:S02]  /*8860*/  FFMA.FTZ R72, R79.reuse, R72, -R64 ;  /* 0x000000484f487223 */ /* 0x040fe40000010840 */
[CC--:B--2---:R-:W-:Y:S02]  /*8870*/  FMUL.FTZ R64, R78.reuse, R70.reuse ;  /* 0x000000464e407220 */ /* 0x0c4fe40000410000 */
[-C--:B-1-3--:R-:W-:Y:S02]  /*8880*/  FMUL.FTZ R78, R78, R71.reuse ;  /* 0x000000474e4e7220 */ /* 0x08afe40000410000 */
[C---:B------:R-:W-:Y:S02]  /*8890*/  FFMA.FTZ R64, R79.reuse, R71, -R64 ;  /* 0x000000474f407223 */ /* 0x040fe40000010840 */
[C---:B------:R-:W-:Y:S02]  /*88a0*/  FFMA.FTZ R69, R79.reuse, R69, R66 ;  /* 0x000000454f457223 */ /* 0x040fe40000010042 */
[----:B------:R-:W-:Y:S01]  /*88b0*/  FFMA.FTZ R78, R79, R70, R78 ;  /* 0x000000464f4e7223 */ /* 0x000fe2000001004e */
[----:B------:R-:W-:Y:S01]  /*88c0*/  MOV R79, R64 ;  /* 0x00000040004f7202 */ /* 0x000fe20000000f00 */
[----:B------:R-:W-:-:S02]  /*88d0*/  FADD.FTZ R77, R77, R72 ;  /* 0x000000484d4d7221 */ /* 0x000fc40000010000 */
[----:B------:R-:W-:Y:S02]  /*88e0*/  FADD.FTZ R76, R76, R69 ;  /* 0x000000454c4c7221 */ /* 0x000fe40000010000 */
.L_x_93:
[----:B------:R-:W-:Y:S05]  /*88f0*/  BSYNC B1 ;  /* 0x0000000000017941 */ /* 0x000fea0003800000 */
.L_x_92:
[----:B------:R-:W-:Y:S01]  /*8900*/  ISETP.GT.U32.AND P0, PT, R131, 0x17, PT ;  /* 0x000000178300780c */ /* 0x000fe20003f04070 */
[----:B------:R-:W-:Y:S05]  /*8910*/  BRA.DIV ~URZ, `(.L_x_94) ;  /* 0x00005a127f007947 */ /* 0x000fea000b800000 */
[----:B---3--:R3:W1:Y:S04]  /*8920*/  SHFL.DOWN PT, R71, R79, 0x8, 0x1f ;  /* 0x09001f004f477f89 */ /* 0x00866800000e0000 */
[----:B--2---:R3:W2:Y:S04]  /*8930*/  SHFL.DOWN PT, R70, R78, 0x8, 0x1f ;  /* 0x09001f004e467f89 */ /* 0x0046a800000e0000 */
[----:B----4-:R3:W4:Y:S04]  /*8940*/  SHFL.DOWN PT, R72, R77, 0x8, 0x1f ;  /* 0x09001f004d487f89 */ /* 0x01072800000e0000 */
[----:B0-----:R3:W0:Y:S02]  /*8950*/  SHFL.DOWN PT, R69, R76, 0x8, 0x1f ;  /* 0x09001f004c457f89 */ /* 0x00162400000e0000 */
.L_x_126:
        /* <DEDUP_REMOVED lines=13> */
.L_x_96:
[----:B------:R-:W-:Y:S05]  /*8a30*/  BSYNC B1 ;  /* 0x0000000000017941 */ /* 0x000fea0003800000 */
.L_x_95:
[----:B------:R-:W-:Y:S01]  /*8a40*/  ISETP.GT.U32.AND P0, PT, R131, 0xf, PT ;  /* 0x0000000f8300780c */ /* 0x000fe20003f04070 */
[----:B------:R-:W-:Y:S10]  /*8a50*/  BRA.DIV ~URZ, `(.L_x_97) ;  /* 0x00005a927f007947 */ /* 0x000ff4000b800000 */
[----:B-1----:R1:W3:Y:S02]  /*8a60*/  SHFL.DOWN PT, R71, R79, 0x10, 0x1f ;  /* 0x0a001f004f477f89 */ /* 0x0022e400000e0000 */
.L_x_127:
[----:B------:R-:W-:Y:S05]  /*8a70*/  BRA.DIV ~URZ, `(.L_x_98) ;  /* 0x00005af27f007947 */ /* 0x000fea000b800000 */
[----:B--2---:R2:W1:Y:S04]  /*8a80*/  SHFL.DOWN PT, R70, R78, 0x10, 0x1f ;  /* 0x0a001f004e467f89 */ /* 0x00446800000e0000 */
[----:B----4-:R2:W4:Y:S04]  /*8a90*/  SHFL.DOWN PT, R72, R77, 0x10, 0x1f ;  /* 0x0a001f004d487f89 */ /* 0x01052800000e0000 */
[----:B0-----:R2:W0:Y:S02]  /*8aa0*/  SHFL.DOWN PT, R69, R76, 0x10, 0x1f ;  /* 0x0a001f004c457f89 */ /* 0x00142400000e0000 */
.L_x_128:
        /* <DEDUP_REMOVED lines=13> */
.L_x_100:
[----:B------:R-:W-:Y:S05]  /*8b80*/  BSYNC B1 ;  /* 0x0000000000017941 */ /* 0x000fea0003800000 */
.L_x_99:
[----:B------:R-:W-:Y:S05]  /*8b90*/  BRA.DIV ~URZ, `(.L_x_101) ;  /* 0x00005b227f007947 */ /* 0x000fea000b800000 */
[----:B------:R-:W5:Y:S04]  /*8ba0*/  SHFL.IDX PT, R64, R78, RZ, 0x1f ;  /* 0x00001fff4e407589 */ /* 0x000f6800000e0000 */
[----:B------:R-:W2:Y:S04]  /*8bb0*/  SHFL.IDX PT, R252, R79, RZ, 0x1f ;  /* 0x00001fff4ffc7589 */ /* 0x000ea800000e0000 */
[----:B-1----:R-:W1:Y:S04]  /*8bc0*/  SHFL.DOWN PT, R70, R79, 0x1, 0x1f ;  /* 0x08201f004f467f89 */ /* 0x002e6800000e0000 */
[----:B---3--:R-:W3:Y:S04]  /*8bd0*/  SHFL.DOWN PT, R71, R78, 0x1, 0x1f ;  /* 0x08201f004e477f89 */ /* 0x008ee800000e0000 */
[----:B------:R-:W4:Y:S04]  /*8be0*/  SHFL.IDX PT, R251, R77, RZ, 0x1f ;  /* 0x00001fff4dfb7589 */ /* 0x000f2800000e0000 */
[----:B----4-:R-:W4:Y:S04]  /*8bf0*/  SHFL.DOWN PT, R72, R77, 0x1, 0x1f ;  /* 0x08201f004d487f89 */ /* 0x010f2800000e0000 */
[----:B------:R-:W0:Y:S01]  /*8c00*/  SHFL.IDX PT, R250, R76, RZ, 0x1f ;  /* 0x00001fff4cfa7589 */ /* 0x000e2200000e0000 */
[----:B-----5:R-:W-:-:S02]  /*8c10*/  FMUL.FTZ R247, R63, R64 ;  /* 0x000000403ff77220 */ /* 0x020fc40000410000 */
[----:B------:R-:W-:Y:S01]  /*8c20*/  FMUL.FTZ R246, R62, R64 ;  /* 0x000000403ef67220 */ /* 0x000fe20000410000 */
[----:B0-----:R-:W0:Y:S01]  /*8c30*/  SHFL.DOWN PT, R69, R76, 0x1, 0x1f ;  /* 0x08201f004c457f89 */ /* 0x001e2200000e0000 */
[C---:B--2---:R-:W-:Y:S02]  /*8c40*/  FMUL.FTZ R249, R60.reuse, R252 ;  /* 0x000000fc3cf97220 */ /* 0x044fe40000410000 */
[----:B------:R-:W-:Y:S01]  /*8c50*/  FMUL.FTZ R248, R60, R64 ;  /* 0x000000403cf87220 */ /* 0x000fe20000410000 */
[----:B------:R-:W2:Y:S01]  /*8c60*/  SHFL.IDX PT, R73, R62, RZ, 0x1f ;  /* 0x00001fff3e497589 */ /* 0x000ea200000e0000 */
[-C--:B------:R-:W-:Y:S02]  /*8c70*/  FFMA.FTZ R247, R62, R252.reuse, -R247 ;  /* 0x000000fc3ef77223 */ /* 0x080fe400000108f7 */
[----:B------:R-:W-:Y:S01]  /*8c80*/  FFMA.FTZ R246, R63, R252, R246 ;  /* 0x000000fc3ff67223 */ /* 0x000fe200000100f6 */
[----:B------:R-:W0:Y:S04]  /*8c90*/  SHFL.IDX PT, R67, R63, RZ, 0x1f ;  /* 0x00001fff3f437589 */ /* 0x000e2800000e0000 */
[----:B------:R-:W0:Y:S04]  /*8ca0*/  SHFL.IDX PT, R74, R61, RZ, 0x1f ;  /* 0x00001fff3d4a7589 */ /* 0x000e2800000e0000 */
[----:B------:R5:W0:Y:S02]  /*8cb0*/  SHFL.IDX PT, R75, R60, RZ, 0x1f ;  /* 0x00001fff3c4b7589 */ /* 0x000a2400000e0000 */
[----:B-----5:R-:W-:-:S02]  /*8cc0*/  FMUL.FTZ R60, R61, R64 ;  /* 0x000000403d3c7220 */ /* 0x020fc40000410000 */
.L_x_129:
[----:B-1-34-:R-:W-:Y:S01]  /*8cd0*/  ISETP.NE.AND P0, PT, R135, 0x1f, PT ;  /* 0x0000001f8700780c */ /* 0x01afe20003f05270 */
[----:B------:R-:W-:Y:S01]  /*8ce0*/  BSSY B1, `(.L_x_102) ;  /* 0x000000f000017945 */ /* 0x000fe20003800000 */
[----:B0-----:R-:W-:-:S02]  /*8cf0*/  MOV R64, R75 ;  /* 0x0000004b00407202 */ /* 0x001fc40000000f00 */
[----:B------:R-:W-:Y:S02]  /*8d00*/  MOV R65, R74 ;  /* 0x0000004a00417202 */ /* 0x000fe40000000f00 */
[----:B--2---:R-:W-:-:S07]  /*8d10*/  MOV R66, R73 ;  /* 0x0000004900427202 */ /* 0x004fce0000000f00 */
[----:B------:R-:W-:Y:S05]  /*8d20*/  @!P0 BRA `(.L_x_103) ;  /* 0x000000a000008947 */ /* 0x000fea0003800000 */
[-C--:B------:R-:W-:Y:S02]  /*8d30*/  FMUL.FTZ R63, R67, R71.reuse ;  /* 0x00000047433f7220 */ /* 0x080fe40000410000 */
[CC--:B------:R-:W-:Y:S02]  /*8d40*/  FMUL.FTZ R62, R66.reuse, R71.reuse ;  /* 0x00000047423e7220 */ /* 0x0c0fe40000410000 */
[-C--:B------:R-:W-:Y:S02]  /*8d50*/  FFMA.FTZ R73, R66, R70.reuse, -R63 ;  /* 0x0000004642497223 */ /* 0x080fe4000001083f */
[-C--:B------:R-:W-:Y:S02]  /*8d60*/  FMUL.FTZ R63, R65, R71.reuse ;  /* 0x00000047413f7220 */ /* 0x080fe40000410000 */
[----:B------:R-:W-:Y:S02]  /*8d70*/  FFMA.FTZ R62, R67, R70, R62 ;  /* 0x00000046433e7223 */ /* 0x000fe4000001003e */
[----:B------:R-:W-:-:S02]  /*8d80*/  FMUL.FTZ R71, R64, R71 ;  /* 0x0000004740477220 */ /* 0x000fc40000410000 */
[-C--:B------:R-:W-:Y:S02]  /*8d90*/  FFMA.FTZ R64, R64, R70.reuse, -R63 ;  /* 0x0000004640407223 */ /* 0x080fe4000001083f */
[----:B------:R-:W-:Y:S02]  /*8da0*/  FFMA.FTZ R65, R65, R70, R71 ;  /* 0x0000004641417223 */ /* 0x000fe40000010047 */
[----:B------:R-:W-:Y:S02]  /*8db0*/  FADD.FTZ R66, R73, R72 ;  /* 0x0000004849427221 */ /* 0x000fe40000010000 */
[----:B------:R-:W-:Y:S02]  /*8dc0*/  FADD.FTZ R67, R62, R69 ;  /* 0x000000453e437221 */ /* 0x000fe40000010000 */
.L_x_103:
[----:B------:R-:W-:Y:S05]  /*8dd0*/  BSYNC B1 ;  /* 0x0000000000017941 */ /* 0x000fea0003800000 */
.L_x_102:
[----:B------:R-:W0:Y:S01]  /*8de0*/  LDS.128 R76, [R245+0x1b40] ;  /* 0x001b4000f54c7984 */ /* 0x000e220000000c00 */
[----:B------:R-:W-:Y:S02]  /*8df0*/  FFMA.FTZ R61, R61, R252, R248 ;  /* 0x000000fc3d3d7223 */ /* 0x000fe400000100f8 */
[----:B------:R-:W-:Y:S01]  /*8e00*/  FADD.FTZ R60, -R60, R249 ;  /* 0x000000f93c3c7221 */ /* 0x000fe20000010100 */
[----:B------:R-:W1:Y:S04]  /*8e10*/  LDS.128 R68, [R245+0x1b30] ;  /* 0x001b3000f5447984 */ /* 0x000e680000000c00 */
[----:B------:R-:W-:Y:S01]  /*8e20*/  STS.128 [R245+0x1b40], R64 ;  /* 0x001b4040f5007388 */ /* 0x000fe20000000c00 */
[----:B0-----:R-:W-:-:S02]  /*8e30*/  FMUL.FTZ R63, R77, R67 ;  /* 0x000000434d3f7220 */ /* 0x001fc40000410000 */
[CC--:B------:R-:W-:Y:S02]  /*8e40*/  FMUL.FTZ R62, R77.reuse, R66.reuse ;  /* 0x000000424d3e7220 */ /* 0x0c0fe40000410000 */
[C---:B------:R-:W-:Y:S02]  /*8e50*/  FFMA.FTZ R63, R76.reuse, R66, -R63 ;  /* 0x000000424c3f7223 */ /* 0x040fe4000001083f */
[----:B------:R-:W-:Y:S02]  /*8e60*/  FFMA.FTZ R62, R76, R67, R62 ;  /* 0x000000434c3e7223 */ /* 0x000fe4000001003e */
[----:B------:R-:W-:Y:S02]  /*8e70*/  FADD.FTZ R74, R78, R63 ;  /* 0x0000003f4e4a7221 */ /* 0x000fe40000010000 */
[C---:B------:R-:W-:Y:S02]  /*8e80*/  FMUL.FTZ R63, R77.reuse, R65 ;  /* 0x000000414d3f7220 */ /* 0x040fe40000410000 */
[----:B------:R-:W-:-:S02]  /*8e90*/  FMUL.FTZ R73, R77, R64 ;  /* 0x000000404d497220 */ /* 0x000fc40000410000 */
[----:B------:R-:W-:Y:S02]  /*8ea0*/  FADD.FTZ R75, R79, R62 ;  /* 0x0000003e4f4b7221 */ /* 0x000fe40000010000 */
[C---:B------:R-:W-:Y:S02]  /*8eb0*/  FFMA.FTZ R72, R76.reuse, R64, -R63 ;  /* 0x000000404c487223 */ /* 0x040fe4000001083f */
[----:B------:R-:W-:Y:S02]  /*8ec0*/  FFMA.FTZ R73, R76, R65, R73 ;  /* 0x000000414c497223 */ /* 0x000fe40000010049 */
[----:B------:R-:W0:Y:S01]  /*8ed0*/  LDS.128 R76, [R245+0x1b20] ;  /* 0x001b2000f54c7984 */ /* 0x000e220000000c00 */
[CC--:B-1----:R-:W-:Y:S02]  /*8ee0*/  FMUL.FTZ R63, R69.reuse, R75.reuse ;  /* 0x0000004b453f7220 */ /* 0x0c2fe40000410000 */
[----:B------:R-:W-:Y:S01]  /*8ef0*/  FMUL.FTZ R62, R69, R74 ;  /* 0x0000004a453e7220 */ /* 0x000fe20000410000 */
[----:B------:R1:W-:Y:S03]  /*8f00*/  STS.128 [R245+0x1b30], R72 ;  /* 0x001b3048f5007388 */ /* 0x0003e60000000c00 */
[----:B------:R-:W-:-:S02]  /*8f10*/  FFMA.FTZ R62, R68, R75, R62 ;  /* 0x0000004b443e7223 */ /* 0x000fc4000001003e */
[----:B-1----:R-:W-:Y:S02]  /*8f20*/  FFMA.FTZ R74, R68, R74, -R63 ;  /* 0x0000004a444a7223 */ /* 0x002fe4000001083f */
[----:B------:R-:W-:Y:S02]  /*8f30*/  FMUL.FTZ R63, R69, R73 ;  /* 0x00000049453f7220 */ /* 0x000fe40000410000 */
[----:B------:R-:W-:Y:S02]  /*8f40*/  FADD.FTZ R74, R70, R74 ;  /* 0x0000004a464a7221 */ /* 0x000fe40000010000 */
[----:B------:R-:W-:Y:S02]  /*8f50*/  FADD.FTZ R75, R71, R62 ;  /* 0x0000003e474b7221 */ /* 0x000fe40000010000 */
[-C--:B------:R-:W-:Y:S02]  /*8f60*/  FMUL.FTZ R69, R69, R72.reuse ;  /* 0x0000004845457220 */ /* 0x080fe40000410000 */
[----:B------:R-:W-:-:S02]  /*8f70*/  FFMA.FTZ R72, R68, R72, -R63 ;  /* 0x0000004844487223 */ /* 0x000fc4000001083f */
[----:B------:R-:W-:-:S05]  /*8f80*/  FFMA.FTZ R73, R68, R73, R69 ;  /* 0x0000004944497223 */ /* 0x000fca0000010045 */
[----:B------:R1:W-:Y:S01]  /*8f90*/  STS.128 [R245+0x1b20], R72 ;  /* 0x001b2048f5007388 */ /* 0x0003e20000000c00 */
[CC--:B0-----:R-:W-:Y:S02]  /*8fa0*/  FMUL.FTZ R62, R77.reuse, R74.reuse ;  /* 0x0000004a4d3e7220 */ /* 0x0c1fe40000410000 */
[CC--:B------:R-:W-:Y:S02]  /*8fb0*/  FMUL.FTZ R63, R77.reuse, R75.reuse ;  /* 0x0000004b4d3f7220 */ /* 0x0c0fe40000410000 */
[C---:B------:R-:W-:Y:S02]  /*8fc0*/  FFMA.FTZ R68, R76.reuse, R75, R62 ;  /* 0x0000004b4c447223 */ /* 0x040fe4000001003e */
[----:B------:R-:W-:Y:S02]  /*8fd0*/  FFMA.FTZ R69, R76, R74, -R63 ;  /* 0x0000004a4c457223 */ /* 0x000fe4000001083f */
[C---:B------:R-:W-:Y:S02]  /*8fe0*/  FMUL.FTZ R62, R77.reuse, R72 ;  /* 0x000000484d3e7220 */ /* 0x040fe40000410000 */
[----:B------:R-:W-:-:S02]  /*8ff0*/  FMUL.FTZ R63, R77, R73 ;  /* 0x000000494d3f7220 */ /* 0x000fc40000410000 */
[C---:B------:R-:W-:Y:S02]  /*9000*/  FFMA.FTZ R77, R76.reuse, R73, R62 ;  /* 0x000000494c4d7223 */ /* 0x040fe4000001003e */
[----:B------:R-:W-:Y:S02]  /*9010*/  FFMA.FTZ R76, R76, R72, -R63 ;  /* 0x000000484c4c7223 */ /* 0x000fe4000001083f */
[----:B------:R-:W-:Y:S02]  /*9020*/  FADD.FTZ R78, R78, R69 ;  /* 0x000000454e4e7221 */ /* 0x000fe40000010000 */
[----:B------:R-:W-:Y:S02]  /*9030*/  FADD.FTZ R79, R79, R68 ;  /* 0x000000444f4f7221 */ /* 0x000fe40000010000 */
[----:B------:R-:W-:Y:S02]  /*9040*/  FADD.FTZ R62, R247, R251 ;  /* 0x000000fbf73e7221 */ /* 0x000fe40000010000 */
[----:B------:R-:W-:Y:S01]  /*9050*/  FADD.FTZ R63, R246, R250 ;  /* 0x000000faf63f7221 */ /* 0x000fe20000010000 */
[----:B------:R1:W-:Y:S04]  /*9060*/  STS.128 [R245+0x1b10], R76 ;  /* 0x001b104cf5007388 */ /* 0x0003e80000000c00 */
.L_x_82:
[----:B--2---:R-:W-:Y:S05]  /*9070*/  BSYNC B0 ;  /* 0x0000000000007941 */ /* 0x004fea0003800000 */
.L_x_81:
[----:B------:R-:W-:Y:S01]  /*9080*/  WARPSYNC 0xffffffff ;  /* 0xffffffff00007948 */ /* 0x000fe20003800000 */
[----:B------:R-:W-:Y:S01]  /*9090*/  BAR.SYNC.DEFER_BLOCKING 0x0 ;  /* 0x0000000000007b1d */ /* 0x000fe20000010000 */
[----:B-1----:R-:W-:Y:S01]  /*90a0*/  FFMA.FTZ R74, R18, R237, RZ ;  /* 0x000000ed124a7223 */ /* 0x002fe200000100ff */
[----:B------:R-:W-:-:S02]  /*90b0*/  ISETP.GT.AND P0, PT, R134, 0x1e, PT ;  /* 0x0000001e8600780c */ /* 0x000fc40003f04270 */
[----:B------:R-:W-:Y:S01]  /*90c0*/  ISETP.NE.AND P2, PT, R134, RZ, PT ;  /* 0x000000ff8600720c */ /* 0x000fe20003f45270 */
[----:B------:R-:W-:Y:S01]  /*90d0*/  FFMA.FTZ R74, R17, R236, R74 ;  /* 0x000000ec114a7223 */ /* 0x000fe2000001004a */
[----:B------:R-:W-:Y:S03]  /*90e0*/  BSSY B0, `(.L_x_104) ;  /* 0x00001fc000007945 */ /* 0x000fe60003800000 */
[----:B------:R-:W-:-:S04]  /*90f0*/  FFMA.FTZ R75, R15, R235, R74 ;  /* 0x000000eb0f4b7223 */ /* 0x000fc8000001004a */
[----:B------:R-:W-:Y:S02]  /*9100*/  FFMA.FTZ R76, R14, R234, R75 ;  /* 0x000000ea0e4c7223 */ /* 0x000fe4000001004b */
[----:B------:R-:W-:Y:S02]  /*9110*/  FFMA.FTZ R75, R18, -R229, RZ ;  /* 0x800000e5124b7223 */ /* 0x000fe400000100ff */
[----:B------:R-:W-:Y:S02]  /*9120*/  FFMA.FTZ R77, R13, R233, R76 ;  /* 0x000000e90d4d7223 */ /* 0x000fe4000001004c */
[----:B------:R-:W-:Y:S02]  /*9130*/  FFMA.FTZ R76, R17, -R228, R75 ;  /* 0x800000e4114c7223 */ /* 0x000fe4000001004b */
[----:B------:R-:W-:Y:S01]  /*9140*/  FFMA.FTZ R78, R12, R232, R77 ;  /* 0x000000e80c4e7223 */ /* 0x000fe2000001004d */
[----:B------:R-:W0:Y:S04]  /*9150*/  LDS.64 R64, [R172.X16+0x1b18] ;  /* 0x001b1800ac407984 */ /* 0x000e28000000ca00 */
[----:B------:R1:W-:Y:S02]  /*9160*/  @!P1 STS.128 [R0.X16+0x3910], R60 ;  /* 0x0039103c00009388 */ /* 0x0003e4000000cc00 */
[----:B-1----:R-:W-:-:S02]  /*9170*/  FFMA.FTZ R61, R15, -R227, R76 ;  /* 0x800000e30f3d7223 */ /* 0x002fc4000001004c */
[----:B------:R-:W-:-:S04]  /*9180*/  FFMA.FTZ R63, R11, R231, R78 ;  /* 0x000000e70b3f7223 */ /* 0x000fc8000001004e */
[----:B------:R-:W-:-:S04]  /*9190*/  FFMA.FTZ R63, R10, R230, R63 ;  /* 0x000000e60a3f7223 */ /* 0x000fc8000001003f */
[----:B------:R-:W-:-:S04]  /*91a0*/  FFMA.FTZ R63, R9, R222, R63 ;  /* 0x000000de093f7223 */ /* 0x000fc8000001003f */
[----:B------:R-:W-:Y:S02]  /*91b0*/  FFMA.FTZ R76, R8, R238, R63 ;  /* 0x000000ee084c7223 */ /* 0x000fe4000001003f */
[CC--:B0-----:R-:W-:Y:S02]  /*91c0*/  FMUL.FTZ R66, R64.reuse, -R95.reuse ;  /* 0x8000005f40427220 */ /* 0x0c1fe40000410000 */
[C---:B------:R-:W-:Y:S02]  /*91d0*/  FMUL.FTZ R95, R65.reuse, -R95 ;  /* 0x8000005f415f7220 */ /* 0x040fe40000410000 */
[-C--:B------:R-:W-:Y:S02]  /*91e0*/  FFMA.FTZ R66, R65, R94.reuse, R66 ;  /* 0x0000005e41427223 */ /* 0x080fe40000010042 */
[----:B------:R-:W-:Y:S02]  /*91f0*/  FFMA.FTZ R95, R64, R94, -R95 ;  /* 0x0000005e405f7223 */ /* 0x000fe4000001085f */
[----:B------:R-:W-:-:S02]  /*9200*/  FADD.FTZ R64, -R173, R66 ;  /* 0x00000042ad407221 */ /* 0x000fc40000010100 */
[----:B------:R-:W-:Y:S02]  /*9210*/  FADD.FTZ R174, R174, R95 ;  /* 0x0000005faeae7221 */ /* 0x000fe40000010000 */
[C---:B------:R-:W-:Y:S02]  /*9220*/  FMUL.FTZ R65, R160.reuse, -R64 ;  /* 0x80000040a0417220 */ /* 0x040fe40000410000 */
[-C--:B------:R-:W-:Y:S02]  /*9230*/  FMUL.FTZ R160, R160, -R174.reuse ;  /* 0x800000aea0a07220 */ /* 0x080fe40000410000 */
[C---:B------:R-:W-:Y:S02]  /*9240*/  FFMA.FTZ R65, R159.reuse, R174, -R65 ;  /* 0x000000ae9f417223 */ /* 0x040fe40000010841 */
[----:B------:R-:W-:Y:S02]  /*9250*/  FFMA.FTZ R160, R159, R64, R160 ;  /* 0x000000409fa07223 */ /* 0x000fe400000100a0 */
[----:B------:R-:W-:-:S02]  /*9260*/  FADD.FTZ R65, R176, R65 ;  /* 0x00000041b0417221 */ /* 0x000fc40000010000 */
[----:B------:R-:W-:Y:S02]  /*9270*/  FADD.FTZ R175, -R175, R160 ;  /* 0x000000a0afaf7221 */ /* 0x000fe40000010100 */
[C---:B------:R-:W-:Y:S02]  /*9280*/  FMUL.FTZ R66, R158.reuse, -R65 ;  /* 0x800000419e427220 */ /* 0x040fe40000410000 */
[-C--:B------:R-:W-:Y:S02]  /*9290*/  FMUL.FTZ R158, R158, -R175.reuse ;  /* 0x800000af9e9e7220 */ /* 0x080fe40000410000 */
[C---:B------:R-:W-:Y:S02]  /*92a0*/  FFMA.FTZ R66, R157.reuse, R175, R66 ;  /* 0x000000af9d427223 */ /* 0x040fe40000010042 */
        /* <DEDUP_REMOVED lines=44> */
[----:B------:R-:W-:Y:S01]  /*9570*/  FADD.FTZ R191, -R191, R144 ;  /* 0x00000090bfbf7221 */ /* 0x000fe20000010100 */
[----:B------:R-:W-:Y:S01]  /*9580*/  HADD2.F32 R144, -RZ, R89.H0_H0 ;  /* 0x20000059ff907230 */ /* 0x000fe20000004100 */
        /* <DEDUP_REMOVED lines=9> */
[----:B------:R-:W-:Y:S02]  /*9620*/  FFMA.FTZ R60, R14, -R226, R61 ;  /* 0x800000e20e3c7223 */ /* 0x000fe4000001003d */
[----:B------:R-:W-:-:S02]  /*9630*/  FFMA.FTZ R162, R163, R74, R162 ;  /* 0x0000004aa3a27223 */ /* 0x000fc400000100a2 */
[----:B------:R-:W-:Y:S02]  /*9640*/  FFMA.FTZ R61, R13, -R225, R60 ;  /* 0x800000e10d3d7223 */ /* 0x000fe4000001003c */
[----:B------:R-:W-:Y:S02]  /*9650*/  FADD.FTZ R75, R196, R75 ;  /* 0x0000004bc44b7221 */ /* 0x000fe40000010000 */
[----:B------:R-:W-:Y:S02]  /*9660*/  FFMA.FTZ R62, R12, -R224, R61 ;  /* 0x800000e00c3e7223 */ /* 0x000fe4000001003d */
[----:B------:R-:W-:Y:S02]  /*9670*/  FADD.FTZ R195, -R195, R162 ;  /* 0x000000a2c3c37221 */ /* 0x000fe40000010100 */
[----:B------:R-:W-:Y:S02]  /*9680*/  FMUL.FTZ R60, R164, -R75 ;  /* 0x8000004ba43c7220 */ /* 0x000fe40000410000 */
[----:B------:R-:W-:-:S02]  /*9690*/  FFMA.FTZ R62, R11, -R223, R62 ;  /* 0x800000df0b3e7223 */ /* 0x000fc4000001003e */
[-C--:B------:R-:W-:Y:S02]  /*96a0*/  FMUL.FTZ R164, R164, -R195.reuse ;  /* 0x800000c3a4a47220 */ /* 0x080fe40000410000 */
[----:B------:R-:W-:Y:S02]  /*96b0*/  FFMA.FTZ R60, R165, R195, R60 ;  /* 0x000000c3a53c7223 */ /* 0x000fe4000001003c */
[----:B------:R-:W-:Y:S02]  /*96c0*/  FFMA.FTZ R61, R7, R239, R76 ;  /* 0x000000ef073d7223 */ /* 0x000fe4000001004c */
[----:B------:R-:W-:Y:S02]  /*96d0*/  FFMA.FTZ R62, R10, -R121, R62 ;  /* 0x800000790a3e7223 */ /* 0x000fe4000001003e */
[----:B------:R-:W-:Y:S02]  /*96e0*/  FFMA.FTZ R165, R165, R75, -R164 ;  /* 0x0000004ba5a57223 */ /* 0x000fe400000108a4 */
[----:B------:R-:W-:-:S02]  /*96f0*/  FADD.FTZ R76, -R197, R60 ;  /* 0x0000003cc54c7221 */ /* 0x000fc40000010100 */
[----:B------:R-:W-:Y:S02]  /*9700*/  FFMA.FTZ R61, R6, R241, R61 ;  /* 0x000000f1063d7223 */ /* 0x000fe4000001003d */
[----:B------:R-:W-:Y:S02]  /*9710*/  FFMA.FTZ R62, R9, -R120, R62 ;  /* 0x80000078093e7223 */ /* 0x000fe4000001003e */
[----:B------:R-:W-:Y:S02]  /*9720*/  FADD.FTZ R198, R198, R165 ;  /* 0x000000a5c6c67221 */ /* 0x000fe40000010000 */
[----:B------:R-:W-:Y:S02]  /*9730*/  FMUL.FTZ R60, R166, -R76 ;  /* 0x8000004ca63c7220 */ /* 0x000fe40000410000 */
[----:B------:R-:W-:Y:S02]  /*9740*/  FFMA.FTZ R61, R5, R208, R61 ;  /* 0x000000d0053d7223 */ /* 0x000fe4000001003d */
[----:B------:R-:W-:-:S02]  /*9750*/  FFMA.FTZ R62, R8, -R221, R62 ;  /* 0x800000dd083e7223 */ /* 0x000fc4000001003e */
[----:B------:R-:W-:Y:S02]  /*9760*/  FFMA.FTZ R77, R167, R198, -R60 ;  /* 0x000000c6a74d7223 */ /* 0x000fe4000001083c */
[----:B------:R-:W-:Y:S02]  /*9770*/  FFMA.FTZ R60, R4, R242, R61 ;  /* 0x000000f2043c7223 */ /* 0x000fe4000001003d */
[----:B------:R-:W-:Y:S02]  /*9780*/  FFMA.FTZ R62, R7, -R220, R62 ;  /* 0x800000dc073e7223 */ /* 0x000fe4000001003e */
[----:B------:R-:W-:Y:S02]  /*9790*/  FFMA.FTZ R61, R3, R205, R60 ;  /* 0x000000cd033d7223 */ /* 0x000fe4000001003c */
[----:B------:R-:W-:Y:S02]  /*97a0*/  FFMA.FTZ R60, R6, -R211, R62 ;  /* 0x800000d3063c7223 */ /* 0x000fe4000001003e */
[----:B------:R-:W-:-:S02]  /*97b0*/  FMUL.FTZ R166, R166, -R198 ;  /* 0x800000c6a6a67220 */ /* 0x000fc40000410000 */
[----:B------:R-:W-:Y:S02]  /*97c0*/  FFMA.FTZ R60, R5, -R240, R60 ;  /* 0x800000f0053c7223 */ /* 0x000fe4000001003c */
[----:B------:R-:W-:Y:S02]  /*97d0*/  FMUL.FTZ R79, R174, UR15 ;  /* 0x0000000fae4f7c20 */ /* 0x000fe40008410000 */
[----:B------:R-:W-:Y:S02]  /*97e0*/  FFMA.FTZ R166, R167, R76, R166 ;  /* 0x0000004ca7a67223 */ /* 0x000fe400000100a6 */
[----:B------:R-:W-:Y:S02]  /*97f0*/  FMUL.FTZ R63, R64, UR15 ;  /* 0x0000000f403f7c20 */ /* 0x000fe40008410000 */
[----:B------:R-:W-:Y:S02]  /*9800*/  FFMA.FTZ R60, R4, -R209, R60 ;  /* 0x800000d1043c7223 */ /* 0x000fe4000001003c */
[----:B------:R-:W-:-:S02]  /*9810*/  FADD.FTZ R143, RZ, R244 ;  /* 0x000000f4ff8f7221 */ /* 0x000fc40000010000 */
[----:B------:R-:W-:Y:S02]  /*9820*/  FFMA.FTZ R79, R64, UR14, -R79 ;  /* 0x0000000e404f7c23 */ /* 0x000fe4000801084f */
[----:B------:R-:W-:Y:S02]  /*9830*/  FMUL.FTZ R142, R51, R64 ;  /* 0x00000040338e7220 */ /* 0x000fe40000410000 */
[----:B------:R-:W-:Y:S02]  /*9840*/  FADD.FTZ R199, -R199, R166 ;  /* 0x000000a6c7c77221 */ /* 0x000fe40000010100 */
[----:B------:R-:W-:Y:S02]  /*9850*/  FADD.FTZ R77, R200, R77 ;  /* 0x0000004dc84d7221 */ /* 0x000fe40000010000 */
[----:B------:R-:W-:Y:S02]  /*9860*/  FFMA.FTZ R94, R174, UR14, R63 ;  /* 0x0000000eae5e7c23 */ /* 0x000fe4000801003f */
[----:B------:R-:W-:-:S02]  /*9870*/  FFMA.FTZ R62, R2, R210, R61 ;  /* 0x000000d2023e7223 */ /* 0x000fc4000001003d */
[----:B------:R-:W-:Y:S02]  /*9880*/  FFMA.FTZ R63, R3, -R243, R60 ;  /* 0x800000f3033f7223 */ /* 0x000fe4000001003c */
[C---:B------:R-:W-:Y:S02]  /*9890*/  FFMA.FTZ R61, -R51.reuse, R144, R210 ;  /* 0x00000090333d7223 */ /* 0x040fe400000101d2 */
[----:B------:R-:W-:Y:S02]  /*98a0*/  FMUL.FTZ R78, R51, R174 ;  /* 0x000000ae334e7220 */ /* 0x000fe40000410000 */
[C---:B------:R-:W-:Y:S02]  /*98b0*/  FMUL.FTZ R60, R143.reuse, R142 ;  /* 0x0000008e8f3c7220 */ /* 0x040fe40000410000 */
[----:B------:R-:W-:Y:S02]  /*98c0*/  FMUL.FTZ R79, R143, R79 ;  /* 0x0000004f8f4f7220 */ /* 0x000fe40000410000 */
[----:B------:R-:W-:-:S02]  /*98d0*/  FMUL.FTZ R64, R168, -R199 ;  /* 0x800000c7a8407220 */ /* 0x000fc40000410000 */
[----:B------:R-:W-:Y:S02]  /*98e0*/  FMUL.FTZ R168, R168, -R77 ;  /* 0x8000004da8a87220 */ /* 0x000fe40000410000 */
[----:B------:R-:W-:Y:S02]  /*98f0*/  FFMA.FTZ R63, R2, -R143, R63 ;  /* 0x8000008f023f7223 */ /* 0x000fe4000001003f */
[----:B------:R-:W-:Y:S02]  /*9900*/  FADD.FTZ R35, R78, R35 ;  /* 0x000000234e237221 */ /* 0x000fe40000010000 */
[-C--:B------:R-:W-:Y:S02]  /*9910*/  FMUL.FTZ R143, R143, R78.reuse ;  /* 0x0000004e8f8f7220 */ /* 0x080fe40000410000 */
[C---:B------:R-:W-:Y:S02]  /*9920*/  FFMA.FTZ R60, R61.reuse, R78, R60 ;  /* 0x0000004e3d3c7223 */ /* 0x040fe4000001003c */
[----:B------:R-:W-:Y:S01]  /*9930*/  FFMA.FTZ R95, R61, R94, R79 ;  /* 0x0000005e3d5f7223 */ /* 0x000fe2000001004f */
[----:B------:R-:W-:Y:S01]  /*9940*/  HADD2.F32 R94, -RZ, R90.H0_H0 ;  /* 0x2000005aff5e7230 */ /* 0x000fe20000004100 */
[----:B------:R-:W-:-:S02]  /*9950*/  FFMA.FTZ R79, R169, R77, -R64 ;  /* 0x0000004da94f7223 */ /* 0x000fc40000010840 */
[----:B------:R-:W-:Y:S02]  /*9960*/  FMUL.FTZ R78, R65, UR15 ;  /* 0x0000000f414e7c20 */ /* 0x000fe40008410000 */
[----:B------:R-:W-:Y:S02]  /*9970*/  FFMA.FTZ R64, R169, R199, R168 ;  /* 0x000000c7a9407223 */ /* 0x000fe400000100a8 */
[----:B------:R-:W-:Y:S02]  /*9980*/  FFMA.FTZ R78, R175, UR14, -R78 ;  /* 0x0000000eaf4e7c23 */ /* 0x000fe4000801084e */
[----:B------:R-:W-:Y:S02]  /*9990*/  FADD.FTZ R64, -R201, R64 ;  /* 0x00000040c9407221 */ /* 0x000fe40000010100 */
[----:B------:R-:W-:Y:S02]  /*99a0*/  FADD.FTZ R202, R202, R79 ;  /* 0x0000004fcaca7221 */ /* 0x000fe40000010000 */
[----:B------:R-:W-:-:S02]  /*99b0*/  FMUL.FTZ R145, R243, R78 ;  /* 0x0000004ef3917220 */ /* 0x000fc40000410000 */
[----:B------:R-:W-:Y:S02]  /*99c0*/  FMUL.FTZ R148, R52, R175 ;  /* 0x000000af34947220 */ /* 0x000fe40000410000 */
[C---:B------:R-:W-:Y:S02]  /*99d0*/  FMUL.FTZ R78, R170.reuse, -R64 ;  /* 0x80000040aa4e7220 */ /* 0x040fe40000410000 */
[----:B------:R-:W-:Y:S02]  /*99e0*/  FMUL.FTZ R170, R170, -R202 ;  /* 0x800000caaaaa7220 */ /* 0x000fe40000410000 */
[C---:B------:R-:W-:Y:S02]  /*99f0*/  FMUL.FTZ R147, R52.reuse, R65 ;  /* 0x0000004134937220 */ /* 0x040fe40000410000 */
[----:B------:R-:W-:Y:S02]  /*9a00*/  FFMA.FTZ R146, -R52, R94, R205 ;  /* 0x0000005e34927223 */ /* 0x000fe400000101cd */
[----:B------:R-:W-:-:S02]  /*9a10*/  FMUL.FTZ R79, R243, R148 ;  /* 0x00000094f34f7220 */ /* 0x000fc40000410000 */
[----:B------:R-:W-:Y:S02]  /*9a20*/  FFMA.FTZ R170, R171, R64, R170 ;  /* 0x00000040abaa7223 */ /* 0x000fe400000100aa */
[----:B------:R-:W-:Y:S02]  /*9a30*/  FFMA.FTZ R95, R144, R174, R95 ;  /* 0x000000ae905f7223 */ /* 0x000fe4000001005f */
[----:B------:R-:W-:Y:S02]  /*9a40*/  FADD.FTZ R36, R147, R36 ;  /* 0x0000002493247221 */ /* 0x000fe40000010000 */
[-C--:B------:R-:W-:Y:S02]  /*9a50*/  FMUL.FTZ R243, R243, R147.reuse ;  /* 0x00000093f3f37220 */ /* 0x080fe40000410000 */
[----:B------:R-:W-:Y:S02]  /*9a60*/  FFMA.FTZ R147, R146, R147, R79 ;  /* 0x0000009392937223 */ /* 0x000fe4000001004f */
[----:B------:R-:W-:Y:S01]  /*9a70*/  FFMA.FTZ R79, R171, R202, -R78 ;  /* 0x000000caab4f7223 */ /* 0x000fe2000001084e */
[----:B------:R-:W-:Y:S01]  /*9a80*/  HADD2.F32 R78, -RZ, R106.H0_H0 ;  /* 0x2000006aff4e7230 */ /* 0x000fe20000004100 */
[----:B------:R-:W-:-:S02]  /*9a90*/  FADD.FTZ R203, -R203, R170 ;  /* 0x000000aacbcb7221 */ /* 0x000fc40000010100 */
[----:B------:R-:W-:Y:S01]  /*9aa0*/  FADD.FTZ R34, R95, R34 ;  /* 0x000000225f227221 */ /* 0x000fe20000010000 */
[----:B------:R-:W-:Y:S01]  /*9ab0*/  HADD2.F32 R95, -RZ, R105.H0_H0 ;  /* 0x20000069ff5f7230 */ /* 0x000fe20000004100 */
[----:B------:R-:W-:Y:S01]  /*9ac0*/  FFMA.FTZ R61, R61, R142, -R143 ;  /* 0x0000008e3d3d7223 */ /* 0x000fe2000001088f */
[----:B------:R-:W-:Y:S01]  /*9ad0*/  HADD2.F32 R142, -RZ, R104.H0_H0 ;  /* 0x20000068ff8e7230 */ /* 0x000fe20000004100 */
[C---:B------:R-:W-:Y:S02]  /*9ae0*/  FMUL.FTZ R143, R85.reuse, R202 ;  /* 0x000000ca558f7220 */ /* 0x040fe40000410000 */
[----:B------:R-:W-:Y:S02]  /*9af0*/  FADD.FTZ R79, R204, R79 ;  /* 0x0000004fcc4f7221 */ /* 0x000fe40000010000 */
[----:B------:R-:W-:Y:S02]  /*9b00*/  FMUL.FTZ R152, R86, R203 ;  /* 0x000000cb56987220 */ /* 0x000fe40000410000 */
[----:B------:R-:W-:-:S02]  /*9b10*/  FFMA.FTZ R236, -R85, R95, R236 ;  /* 0x0000005f55ec7223 */ /* 0x000fc400000101ec */
[----:B------:R-:W-:Y:S02]  /*9b20*/  FMUL.FTZ R151, R85, R64 ;  /* 0x0000004055977220 */ /* 0x000fe40000410000 */
[----:B------:R-:W-:Y:S02]  /*9b30*/  FMUL.FTZ R150, R228, R143 ;  /* 0x0000008fe4967220 */ /* 0x000fe40000410000 */
[C---:B------:R-:W-:Y:S02]  /*9b40*/  FFMA.FTZ R237, -R86.reuse, R78, R237 ;  /* 0x0000004e56ed7223 */ /* 0x040fe400000101ed */
[----:B------:R-:W-:Y:S02]  /*9b50*/  FMUL.FTZ R144, R86, R79 ;  /* 0x0000004f56907220 */ /* 0x000fe40000410000 */
[----:B------:R-:W-:Y:S02]  /*9b60*/  FMUL.FTZ R149, R229, R152 ;  /* 0x00000098e5957220 */ /* 0x000fe40000410000 */
[----:B------:R-:W-:-:S02]  /*9b70*/  FFMA.FTZ R155, R236, R151, -R150 ;  /* 0x00000097ec9b7223 */ /* 0x000fc40000010896 */
[----:B------:R-:W-:Y:S02]  /*9b80*/  FMUL.FTZ R151, R228, R151 ;  /* 0x00000097e4977220 */ /* 0x000fe40000410000 */
[----:B------:R-:W-:Y:S02]  /*9b90*/  FFMA.FTZ R149, R237, R144, R149 ;  /* 0x00000090ed957223 */ /* 0x000fe40000010095 */
[----:B------:R-:W-:Y:S02]  /*9ba0*/  FMUL.FTZ R150, R84, R77 ;  /* 0x0000004d54967220 */ /* 0x000fe40000410000 */
[----:B------:R-:W-:Y:S02]  /*9bb0*/  FFMA.FTZ R154, R236, R143, R151 ;  /* 0x0000008fec9a7223 */ /* 0x000fe40000010097 */
[----:B------:R-:W-:Y:S01]  /*9bc0*/  FADD.FTZ R153, RZ, R149 ;  /* 0x00000095ff997221 */ /* 0x000fe20000010000 */
[----:B------:R-:W-:Y:S01]  /*9bd0*/  HADD2.F32 R149, -RZ, R103.H0_H0 ;  /* 0x20000067ff957230 */ /* 0x000fe20000004100 */
[----:B------:R-:W-:-:S02]  /*9be0*/  FFMA.FTZ R235, -R84, R142, R235 ;  /* 0x0000008e54eb7223 */ /* 0x000fc400000101eb */
[----:B------:R-:W-:Y:S02]  /*9bf0*/  FMUL.FTZ R156, R84, R199 ;  /* 0x000000c7549c7220 */ /* 0x000fe40000410000 */
[----:B------:R-:W-:Y:S02]  /*9c00*/  FMUL.FTZ R151, R229, R144 ;  /* 0x00000090e5977220 */ /* 0x000fe40000410000 */
[----:B------:R-:W-:Y:S02]  /*9c10*/  FMUL.FTZ R157, R227, R150 ;  /* 0x00000096e39d7220 */ /* 0x000fe40000410000 */
[----:B------:R-:W-:Y:S02]  /*9c20*/  FADD.FTZ R153, R153, R154 ;  /* 0x0000009a99997221 */ /* 0x000fe40000010000 */
[----:B------:R-:W-:Y:S02]  /*9c30*/  FFMA.FTZ R152, R237, R152, -R151 ;  /* 0x00000098ed987223 */ /* 0x000fe40000010897 */
[----:B------:R-:W-:-:S02]  /*9c40*/  FFMA.FTZ R154, R235, R156, -R157 ;  /* 0x0000009ceb9a7223 */ /* 0x000fc4000001089d */
[----:B------:R-:W-:Y:S02]  /*9c50*/  FMUL.FTZ R156, R227, R156 ;  /* 0x0000009ce39c7220 */ /* 0x000fe40000410000 */
[----:B------:R-:W-:Y:S02]  /*9c60*/  FMUL.FTZ R151, R83, R198 ;  /* 0x000000c653977220 */ /* 0x000fe40000410000 */
[----:B------:R-:W-:Y:S02]  /*9c70*/  FADD.FTZ R152, RZ, R152 ;  /* 0x00000098ff987221 */ /* 0x000fe40000010000 */
[----:B------:R-:W-:Y:S02]  /*9c80*/  FFMA.FTZ R156, R235, R150, R156 ;  /* 0x00000096eb9c7223 */ /* 0x000fe4000001009c */
[C---:B------:R-:W-:Y:S02]  /*9c90*/  FFMA.FTZ R234, -R83.reuse, R149, R234 ;  /* 0x0000009553ea7223 */ /* 0x040fe400000101ea */
[----:B------:R-:W-:-:S02]  /*9ca0*/  FMUL.FTZ R157, R83, R76 ;  /* 0x0000004c539d7220 */ /* 0x000fc40000410000 */
[----:B------:R-:W-:Y:S02]  /*9cb0*/  FMUL.FTZ R158, R226, R151 ;  /* 0x00000097e29e7220 */ /* 0x000fe40000410000 */
[----:B------:R-:W-:Y:S01]  /*9cc0*/  FADD.FTZ R155, R152, R155 ;  /* 0x0000009b989b7221 */ /* 0x000fe20000010000 */
[----:B------:R-:W-:Y:S01]  /*9cd0*/  HADD2.F32 R152, -RZ, R102.H0_H0 ;  /* 0x20000066ff987230 */ /* 0x000fe20000004100 */
[----:B------:R-:W-:Y:S02]  /*9ce0*/  FADD.FTZ R156, R153, R156 ;  /* 0x0000009c999c7221 */ /* 0x000fe40000010000 */
[----:B------:R-:W-:Y:S02]  /*9cf0*/  FMUL.FTZ R153, R82, R75 ;  /* 0x0000004b52997220 */ /* 0x000fe40000410000 */
[-C--:B------:R-:W-:Y:S02]  /*9d00*/  FFMA.FTZ R159, R234, R157.reuse, -R158 ;  /* 0x0000009dea9f7223 */ /* 0x080fe4000001089e */
[----:B------:R-:W-:-:S02]  /*9d10*/  FMUL.FTZ R157, R226, R157 ;  /* 0x0000009de29d7220 */ /* 0x000fc40000410000 */
[----:B------:R-:W-:Y:S01]  /*9d20*/  FADD.FTZ R158, R155, R154 ;  /* 0x0000009a9b9e7221 */ /* 0x000fe20000010000 */
[----:B------:R-:W-:Y:S01]  /*9d30*/  HADD2.F32 R155, -RZ, R101.H0_H0 ;  /* 0x20000065ff9b7230 */ /* 0x000fe20000004100 */
[C---:B------:R-:W-:Y:S02]  /*9d40*/  FFMA.FTZ R154, -R82.reuse, R152, R233 ;  /* 0x00000098529a7223 */ /* 0x040fe400000101e9 */
[----:B------:R-:W-:Y:S02]  /*9d50*/  FMUL.FTZ R161, R82, R195 ;  /* 0x000000c352a17220 */ /* 0x000fe40000410000 */
[----:B------:R-:W-:Y:S02]  /*9d60*/  FMUL.FTZ R162, R225, R153 ;  /* 0x00000099e1a27220 */ /* 0x000fe40000410000 */
[----:B------:R-:W-:Y:S02]  /*9d70*/  FFMA.FTZ R157, R234, R151, R157 ;  /* 0x00000097ea9d7223 */ /* 0x000fe4000001009d */
[----:B------:R-:W-:-:S02]  /*9d80*/  FFMA.FTZ R162, R154, R161, -R162 ;  /* 0x000000a19aa27223 */ /* 0x000fc400000108a2 */
[----:B------:R-:W-:Y:S02]  /*9d90*/  FMUL.FTZ R161, R225, R161 ;  /* 0x000000a1e1a17220 */ /* 0x000fe40000410000 */
[----:B------:R-:W-:Y:S02]  /*9da0*/  FADD.FTZ R160, R156, R157 ;  /* 0x0000009d9ca07221 */ /* 0x000fe40000010000 */
[C---:B------:R-:W-:Y:S02]  /*9db0*/  FMUL.FTZ R156, R81.reuse, R194 ;  /* 0x000000c2519c7220 */ /* 0x040fe40000410000 */
        /* <DEDUP_REMOVED lines=10> */
[C---:B------:R-:W-:Y:S02]  /*9e60*/  FFMA.FTZ R231, -R80.reuse, R158, R231 ;  /* 0x0000009e50e77223 */ /* 0x040fe400000101e7 */
[----:B------:R-:W-:Y:S02]  /*9e70*/  FMUL.FTZ R168, R80, R191 ;  /* 0x000000bf50a87220 */ /* 0x000fe40000410000 */
[----:B------:R-:W-:Y:S02]  /*9e80*/  FMUL.FTZ R165, R223, R160 ;  /* 0x000000a0dfa57220 */ /* 0x000fe40000410000 */
[----:B------:R-:W-:Y:S02]  /*9e90*/  FFMA.FTZ R164, R157, R156, R163 ;  /* 0x0000009c9da47223 */ /* 0x000fe400000100a3 */
[----:B------:R-:W-:Y:S01]  /*9ea0*/  FADD.FTZ R163, R159, R162 ;  /* 0x000000a29fa37221 */ /* 0x000fe20000010000 */
[----:B------:R-:W-:Y:S01]  /*9eb0*/  HADD2.F32 R159, -RZ, R99.H0_H0 ;  /* 0x20000063ff9f7230 */ /* 0x000fe20000004100 */
[----:B------:R-:W-:-:S02]  /*9ec0*/  FFMA.FTZ R170, R231, R168, -R165 ;  /* 0x000000a8e7aa7223 */ /* 0x000fc400000108a5 */
[----:B------:R-:W-:Y:S02]  /*9ed0*/  FMUL.FTZ R168, R223, R168 ;  /* 0x000000a8dfa87220 */ /* 0x000fe40000410000 */
[----:B------:R-:W-:Y:S02]  /*9ee0*/  FADD.FTZ R163, R163, R166 ;  /* 0x000000a6a3a37221 */ /* 0x000fe40000010000 */
[----:B------:R-:W-:Y:S02]  /*9ef0*/  FADD.FTZ R164, R161, R164 ;  /* 0x000000a4a1a47221 */ /* 0x000fe40000010000 */
[----:B------:R-:W-:Y:S02]  /*9f00*/  FFMA.FTZ R165, R231, R160, R168 ;  /* 0x000000a0e7a57223 */ /* 0x000fe400000100a8 */
[----:B------:R-:W-:Y:S02]  /*9f10*/  FMUL.FTZ R172, R59, R72 ;  /* 0x000000483bac7220 */ /* 0x000fe40000410000 */
[----:B------:R-:W-:Y:S01]  /*9f20*/  FADD.FTZ R170, R163, R170 ;  /* 0x000000aaa3aa7221 */ /* 0x000fe20000010000 */
[----:B------:R-:W-:Y:S01]  /*9f30*/  HADD2.F32 R163, -RZ, R98.H0_H0 ;  /* 0x20000062ffa37230 */ /* 0x000fe20000004100 */
[----:B------:R-:W-:-:S02]  /*9f40*/  FMUL.FTZ R162, R59, R190 ;  /* 0x000000be3ba27220 */ /* 0x000fc40000410000 */
[----:B------:R-:W-:Y:S02]  /*9f50*/  FADD.FTZ R164, R164, R165 ;  /* 0x000000a5a4a47221 */ /* 0x000fe40000010000 */
[C---:B------:R-:W-:Y:S02]  /*9f60*/  FMUL.FTZ R165, R58.reuse, R71 ;  /* 0x000000473aa57220 */ /* 0x040fe40000410000 */
[----:B------:R-:W-:Y:S02]  /*9f70*/  FFMA.FTZ R161, -R59, R159, R230 ;  /* 0x0000009f3ba17223 */ /* 0x000fe400000101e6 */
[C---:B------:R-:W-:Y:S02]  /*9f80*/  FMUL.FTZ R167, R121.reuse, R172 ;  /* 0x000000ac79a77220 */ /* 0x040fe40000410000 */
[----:B------:R-:W-:Y:S02]  /*9f90*/  FMUL.FTZ R168, R121, R162 ;  /* 0x000000a279a87220 */ /* 0x000fe40000410000 */
[----:B------:R-:W-:-:S02]  /*9fa0*/  FFMA.FTZ R222, -R58, R163, R222 ;  /* 0x000000a33ade7223 */ /* 0x000fc400000101de */
[----:B------:R-:W-:Y:S02]  /*9fb0*/  FMUL.FTZ R171, R58, R187 ;  /* 0x000000bb3aab7220 */ /* 0x000fe40000410000 */
[----:B------:R-:W-:Y:S02]  /*9fc0*/  FMUL.FTZ R166, R120, R165 ;  /* 0x000000a578a67220 */ /* 0x000fe40000410000 */
[C---:B------:R-:W-:Y:S02]  /*9fd0*/  FFMA.FTZ R167, R161.reuse, R162, R167 ;  /* 0x000000a2a1a77223 */ /* 0x040fe400000100a7 */
[----:B------:R-:W-:Y:S02]  /*9fe0*/  FFMA.FTZ R169, R161, R172, -R168 ;  /* 0x000000aca1a97223 */ /* 0x000fe400000108a8 */
[-C--:B------:R-:W-:Y:S02]  /*9ff0*/  FFMA.FTZ R173, R222, R171.reuse, -R166 ;  /* 0x000000abdead7223 */ /* 0x080fe400000108a6 */
[----:B------:R-:W-:-:S02]  /*a000*/  FMUL.FTZ R171, R120, R171 ;  /* 0x000000ab78ab7220 */ /* 0x000fc40000410000 */
[----:B------:R-:W-:Y:S01]  /*a010*/  FADD.FTZ R168, R164, R167 ;  /* 0x000000a7a4a87221 */ /* 0x000fe20000010000 */
[----:B------:R-:W-:Y:S01]  /*a020*/  HADD2.F32 R164, -RZ, R96.H0_H0 ;  /* 0x20000060ffa47230 */ /* 0x000fe20000004100 */
[----:B------:R-:W-:Y:S01]  /*a030*/  FADD.FTZ R170, R170, R169 ;  /* 0x000000a9aaaa7221 */ /* 0x000fe20000010000 */
[----:B------:R-:W-:Y:S01]  /*a040*/  HADD2.F32 R167, -RZ, R97.H0_H0 ;  /* 0x20000061ffa77230 */ /* 0x000fe20000004100 */
[----:B------:R-:W-:Y:S02]  /*a050*/  FMUL.FTZ R169, R56, R69 ;  /* 0x0000004538a97220 */ /* 0x000fe40000410000 */
[C---:B------:R-:W-:Y:S02]  /*a060*/  FMUL.FTZ R172, R57.reuse, R70 ;  /* 0x0000004639ac7220 */ /* 0x040fe40000410000 */
[----:B------:R-:W-:Y:S02]  /*a070*/  FFMA.FTZ R171, R222, R165, R171 ;  /* 0x000000a5deab7223 */ /* 0x000fe400000100ab */
[----:B------:R-:W-:-:S02]  /*a080*/  FMUL.FTZ R166, R57, R186 ;  /* 0x000000ba39a67220 */ /* 0x000fc40000410000 */
[C---:B------:R-:W-:Y:S02]  /*a090*/  FFMA.FTZ R239, -R56.reuse, R164, R239 ;  /* 0x000000a438ef7223 */ /* 0x040fe400000101ef */
[----:B------:R-:W-:Y:S02]  /*a0a0*/  FMUL.FTZ R174, R56, R183 ;  /* 0x000000b738ae7220 */ /* 0x000fe40000410000 */
[----:B------:R-:W-:Y:S02]  /*a0b0*/  FMUL.FTZ R176, R220, R169 ;  /* 0x000000a9dcb07220 */ /* 0x000fe40000410000 */
[----:B------:R-:W-:Y:S02]  /*a0c0*/  FFMA.FTZ R238, -R57, R167, R238 ;  /* 0x000000a739ee7223 */ /* 0x000fe400000101ee */
[----:B------:R-:W-:Y:S02]  /*a0d0*/  FMUL.FTZ R177, R221, R172 ;  /* 0x000000acddb17220 */ /* 0x000fe40000410000 */
[----:B------:R-:W-:-:S02]  /*a0e0*/  FADD.FTZ R168, R168, R171 ;  /* 0x000000aba8a87221 */ /* 0x000fc40000010000 */
[----:B------:R-:W-:Y:S02]  /*a0f0*/  FMUL.FTZ R171, R221, R166 ;  /* 0x000000a6ddab7220 */ /* 0x000fe40000410000 */
[C---:B------:R-:W-:Y:S02]  /*a100*/  FFMA.FTZ R185, R239.reuse, R174, -R176 ;  /* 0x000000aeefb97223 */ /* 0x040fe400000108b0 */
[----:B------:R-:W-:Y:S02]  /*a110*/  FFMA.FTZ R177, R238, R166, R177 ;  /* 0x000000a6eeb17223 */ /* 0x000fe400000100b1 */
[----:B------:R-:W-:Y:S02]  /*a120*/  FMUL.FTZ R174, R220, R174 ;  /* 0x000000aedcae7220 */ /* 0x000fe40000410000 */
[----:B------:R-:W-:Y:S02]  /*a130*/  FFMA.FTZ R171, R238, R172, -R171 ;  /* 0x000000aceeab7223 */ /* 0x000fe400000108ab */
[----:B------:R-:W-:Y:S01]  /*a140*/  FADD.FTZ R170, R170, R173 ;  /* 0x000000adaaaa7221 */ /* 0x000fe20000010000 */
[----:B------:R-:W-:Y:S01]  /*a150*/  HADD2.F32 R173, -RZ, R91.H0_H0 ;  /* 0x2000005bffad7230 */ /* 0x000fe20000004100 */
[----:B------:R-:W-:Y:S01]  /*a160*/  FADD.FTZ R177, R168, R177 ;  /* 0x000000b1a8b17221 */ /* 0x000fe20000010000 */
[----:B------:R-:W-:Y:S01]  /*a170*/  HADD2.F32 R168, -RZ, R93.H0_H0 ;  /* 0x2000005dffa87230 */ /* 0x000fe20000004100 */
[----:B------:R-:W-:-:S02]  /*a180*/  FFMA.FTZ R172, R239, R169, R174 ;  /* 0x000000a9efac7223 */ /* 0x000fc400000100ae */
[----:B------:R-:W-:Y:S01]  /*a190*/  FADD.FTZ R174, R170, R171 ;  /* 0x000000abaaae7221 */ /* 0x000fe20000010000 */
[----:B------:R-:W-:Y:S01]  /*a1a0*/  HADD2.F32 R171, -RZ, R92.H0_H0 ;  /* 0x2000005cffab7230 */ /* 0x000fe20000004100 */
[----:B------:R-:W-:Y:S02]  /*a1b0*/  FMUL.FTZ R170, R55, R182 ;  /* 0x000000b637aa7220 */ /* 0x000fe40000410000 */
[----:B------:R-:W-:Y:S02]  /*a1c0*/  FADD.FTZ R176, R177, R172 ;  /* 0x000000acb1b07221 */ /* 0x000fe40000010000 */
[C---:B------:R-:W-:Y:S02]  /*a1d0*/  FFMA.FTZ R241, -R55.reuse, R168, R241 ;  /* 0x000000a837f17223 */ /* 0x040fe400000101f1 */
[----:B------:R-:W-:Y:S02]  /*a1e0*/  FMUL.FTZ R172, R55, R68 ;  /* 0x0000004437ac7220 */ /* 0x000fe40000410000 */
[----:B------:R-:W-:-:S02]  /*a1f0*/  FMUL.FTZ R180, R211, R170 ;  /* 0x000000aad3b47220 */ /* 0x000fc40000410000 */
[C---:B------:R-:W-:Y:S02]  /*a200*/  FMUL.FTZ R177, R54.reuse, R67 ;  /* 0x0000004336b17220 */ /* 0x040fe40000410000 */
[-C--:B------:R-:W-:Y:S02]  /*a210*/  FFMA.FTZ R193, R241, R172.reuse, -R180 ;  /* 0x000000acf1c17223 */ /* 0x080fe400000108b4 */
[----:B------:R-:W-:Y:S02]  /*a220*/  FMUL.FTZ R180, R211, R172 ;  /* 0x000000acd3b47220 */ /* 0x000fe40000410000 */
[C---:B------:R-:W-:Y:S02]  /*a230*/  FFMA.FTZ R208, -R54.reuse, R171, R208 ;  /* 0x000000ab36d07223 */ /* 0x040fe400000101d0 */
[----:B------:R-:W-:Y:S02]  /*a240*/  FMUL.FTZ R197, R54, R179 ;  /* 0x000000b336c57220 */ /* 0x000fe40000410000 */
[----:B------:R-:W-:-:S02]  /*a250*/  FMUL.FTZ R184, R240, R177 ;  /* 0x000000b1f0b87220 */ /* 0x000fc40000410000 */
[----:B------:R-:W-:Y:S02]  /*a260*/  FMUL.FTZ R172, R53, R178 ;  /* 0x000000b235ac7220 */ /* 0x000fe40000410000 */
[----:B------:R-:W-:Y:S02]  /*a270*/  FADD.FTZ R174, R174, R185 ;  /* 0x000000b9aeae7221 */ /* 0x000fe40000010000 */
[----:B------:R-:W-:Y:S02]  /*a280*/  FFMA.FTZ R189, R241, R170, R180 ;  /* 0x000000aaf1bd7223 */ /* 0x000fe400000100b4 */
[C---:B------:R-:W-:Y:S02]  /*a290*/  FFMA.FTZ R181, -R53.reuse, R173, R242 ;  /* 0x000000ad35b57223 */ /* 0x040fe400000101f2 */
[----:B------:R-:W-:Y:S02]  /*a2a0*/  FMUL.FTZ R188, R53, R66 ;  /* 0x0000004235bc7220 */ /* 0x000fe40000410000 */
[----:B------:R-:W-:-:S02]  /*a2b0*/  FFMA.FTZ R201, R208, R197, -R184 ;  /* 0x000000c5d0c97223 */ /* 0x000fc400000108b8 */
[----:B------:R-:W-:Y:S02]  /*a2c0*/  FMUL.FTZ R180, R209, R172 ;  /* 0x000000acd1b47220 */ /* 0x000fe40000410000 */
[----:B------:R-:W-:Y:S02]  /*a2d0*/  FMUL.FTZ R197, R240, R197 ;  /* 0x000000c5f0c57220 */ /* 0x000fe40000410000 */
[----:B------:R-:W-:Y:S02]  /*a2e0*/  FADD.FTZ R174, R174, R193 ;  /* 0x000000c1aeae7221 */ /* 0x000fe40000010000 */
[----:B------:R-:W-:Y:S02]  /*a2f0*/  FADD.FTZ R176, R176, R189 ;  /* 0x000000bdb0b07221 */ /* 0x000fe40000010000 */
[----:B------:R-:W-:Y:S02]  /*a300*/  FFMA.FTZ R189, R181, R188, -R180 ;  /* 0x000000bcb5bd7223 */ /* 0x000fe400000108b4 */
[----:B------:R-:W-:-:S02]  /*a310*/  FFMA.FTZ R197, R208, R177, R197 ;  /* 0x000000b1d0c57223 */ /* 0x000fc400000100c5 */
[----:B------:R-:W-:Y:S02]  /*a320*/  FMUL.FTZ R188, R209, R188 ;  /* 0x000000bcd1bc7220 */ /* 0x000fe40000410000 */
[----:B------:R-:W-:Y:S02]  /*a330*/  FADD.FTZ R174, R174, R201 ;  /* 0x000000c9aeae7221 */ /* 0x000fe40000010000 */
[----:B------:R-:W-:Y:S02]  /*a340*/  FMUL.FTZ R180, R175, UR15 ;  /* 0x0000000fafb47c20 */ /* 0x000fe40008410000 */
[----:B------:R-:W-:Y:S02]  /*a350*/  FFMA.FTZ R148, R146, R148, -R243 ;  /* 0x0000009492947223 */ /* 0x000fe400000108f3 */
[----:B------:R-:W-:Y:S02]  /*a360*/  FADD.FTZ R176, R176, R197 ;  /* 0x000000c5b0b07221 */ /* 0x000fe40000010000 */
[----:B------:R-:W-:-:S02]  /*a370*/  FFMA.FTZ R185, R181, R172, R188 ;  /* 0x000000acb5b97223 */ /* 0x000fc400000100bc */
[----:B------:R-:W-:Y:S02]  /*a380*/  FADD.FTZ R189, R174, R189 ;  /* 0x000000bdaebd7221 */ /* 0x000fe40000010000 */
[----:B------:R-:W-:Y:S01]  /*a390*/  FFMA.FTZ R184, R65, UR14, R180 ;  /* 0x0000000e41b87c23 */ /* 0x000fe200080100b4 */
[----:B------:R-:W0:Y:S01]  /*a3a0*/  SHFL.DOWN PT, R174, R63, 0x1, 0x1f ;  /* 0x08201f003fae7f89 */ /* 0x000e2200000e0000 */
[----:B------:R-:W-:Y:S02]  /*a3b0*/  FADD.FTZ R180, R176, R185 ;  /* 0x000000b9b0b47221 */ /* 0x000fe40000010000 */
[----:B------:R-:W-:Y:S02]  /*a3c0*/  FADD.FTZ R148, R189, R148 ;  /* 0x00000094bd947221 */ /* 0x000fe40000010000 */
[----:B------:R-:W-:Y:S02]  /*a3d0*/  FADD.FTZ R147, R180, R147 ;  /* 0x00000093b4937221 */ /* 0x000fe40000010000 */
[----:B------:R-:W-:-:S02]  /*a3e0*/  FADD.FTZ R148, R148, R61 ;  /* 0x0000003d94947221 */ /* 0x000fc40000010000 */
[----:B------:R-:W-:Y:S02]  /*a3f0*/  FFMA.FTZ R184, R146, R184, R145 ;  /* 0x000000b892b87223 */ /* 0x000fe40000010091 */
[----:B------:R-:W-:Y:S01]  /*a400*/  FADD.FTZ R147, R147, R60 ;  /* 0x0000003c93937221 */ /* 0x000fe20000010000 */
[----:B------:R-:W1:Y:S01]  /*a410*/  SHFL.DOWN PT, R146, R148, 0x1, 0x1f ;  /* 0x08201f0094927f89 */ /* 0x000e6200000e0000 */
[----:B------:R-:W-:Y:S02]  /*a420*/  FMUL.FTZ R60, R67, UR15 ;  /* 0x0000000f433c7c20 */ /* 0x000fe40008410000 */
[----:B------:R-:W-:Y:S02]  /*a430*/  FMUL.FTZ R175, R178, UR15 ;  /* 0x0000000fb2af7c20 */ /* 0x000fe40008410000 */
[----:B------:R-:W-:Y:S02]  /*a440*/  FMUL.FTZ R145, R66, UR15 ;  /* 0x0000000f42917c20 */ /* 0x000fe40008410000 */
[----:B------:R-:W-:-:S02]  /*a450*/  FFMA.FTZ R61, R179, UR14, -R60 ;  /* 0x0000000eb33d7c23 */ /* 0x000fc4000801083c */
[----:B------:R-:W-:Y:S02]  /*a460*/  FFMA.FTZ R176, R66, UR14, -R175 ;  /* 0x0000000e42b07c23 */ /* 0x000fe400080108af */
[----:B------:R-:W-:Y:S01]  /*a470*/  FMUL.FTZ R60, R179, UR15 ;  /* 0x0000000fb33c7c20 */ /* 0x000fe20008410000 */
[----:B------:R-:W2:Y:S01]  /*a480*/  SHFL.DOWN PT, R175, R62, 0x1, 0x1f ;  /* 0x08201f003eaf7f89 */ /* 0x000ea200000e0000 */
[----:B------:R-:W-:Y:S02]  /*a490*/  FFMA.FTZ R66, R178, UR14, R145 ;  /* 0x0000000eb2427c23 */ /* 0x000fe40008010091 */
[----:B------:R-:W-:Y:S01]  /*a4a0*/  FMUL.FTZ R240, R240, R61 ;  /* 0x0000003df0f07220 */ /* 0x000fe20000410000 */
[----:B------:R-:W3:Y:S01]  /*a4b0*/  SHFL.DOWN PT, R145, R147, 0x1, 0x1f ;  /* 0x08201f0093917f89 */ /* 0x000ee200000e0000 */
[----:B------:R-:W-:Y:S02]  /*a4c0*/  FMUL.FTZ R176, R209, R176 ;  /* 0x000000b0d1b07220 */ /* 0x000fe40000410000 */
[----:B------:R-:W-:Y:S01]  /*a4d0*/  FFMA.FTZ R61, R67, UR14, R60 ;  /* 0x0000000e433d7c23 */ /* 0x000fe2000801003c */
[----:B------:R-:W-:Y:S01]  /*a4e0*/  MOV R60, R147 ;  /* 0x00000093003c7202 */ /* 0x000fe20000000f00 */
[----:B------:R-:W-:-:S02]  /*a4f0*/  FFMA.FTZ R66, R181, R66, R176 ;  /* 0x00000042b5427223 */ /* 0x000fc400000100b0 */
[----:B------:R-:W-:Y:S02]  /*a500*/  FFMA.FTZ R240, R208, R61, R240 ;  /* 0x0000003dd0f07223 */ /* 0x000fe400000100f0 */
[----:B------:R-:W-:Y:S02]  /*a510*/  FMUL.FTZ R61, R182, UR15 ;  /* 0x0000000fb63d7c20 */ /* 0x000fe40008410000 */
[----:B------:R-:W-:Y:S02]  /*a520*/  FFMA.FTZ R173, R173, R178, R66 ;  /* 0x000000b2adad7223 */ /* 0x000fe40000010042 */
[----:B------:R-:W-:Y:S01]  /*a530*/  FFMA.FTZ R66, R68, UR14, -R61 ;  /* 0x0000000e44427c23 */ /* 0x000fe2000801083d */
[----:B------:R-:W-:Y:S01]  /*a540*/  MOV R61, R148 ;  /* 0x00000094003d7202 */ /* 0x000fe20000000f00 */
[----:B------:R-:W-:Y:S02]  /*a550*/  FFMA.FTZ R184, R94, R65, R184 ;  /* 0x000000415eb87223 */ /* 0x000fe400000100b8 */
[----:B0-----:R-:W-:-:S02]  /*a560*/  @!P0 FADD.FTZ R63, R63, R174 ;  /* 0x000000ae3f3f8221 */ /* 0x001fc40000010000 */
[----:B-1----:R-:W-:Y:S02]  /*a570*/  @!P0 FADD.FTZ R61, R61, R146 ;  /* 0x000000923d3d8221 */ /* 0x002fe40000010000 */
[----:B--2---:R-:W-:Y:S01]  /*a580*/  @!P0 FADD.FTZ R62, R62, R175 ;  /* 0x000000af3e3e8221 */ /* 0x004fe20000010000 */
[----:B------:R-:W0:Y:S01]  /*a590*/  SHFL.DOWN PT, R146, R63, 0x2, 0x1f ;  /* 0x08401f003f927f89 */ /* 0x000e2200000e0000 */
[----:B------:R-:W-:Y:S02]  /*a5a0*/  FFMA.FTZ R240, R171, R67, R240 ;  /* 0x00000043abf07223 */ /* 0x000fe400000100f0 */
[----:B---3--:R-:W-:Y:S01]  /*a5b0*/  @!P0 FADD.FTZ R60, R60, R145 ;  /* 0x000000913c3c8221 */ /* 0x008fe20000010000 */
[----:B------:R-:W1:Y:S01]  /*a5c0*/  SHFL.DOWN PT, R94, R61, 0x2, 0x1f ;  /* 0x08401f003d5e7f89 */ /* 0x000e6200000e0000 */
[----:B------:R-:W-:Y:S01]  /*a5d0*/  ISETP.GT.AND P0, PT, R134, 0x1d, PT ;  /* 0x0000001d8600780c */ /* 0x000fe20003f04270 */
[----:B------:R-:W-:Y:S02]  /*a5e0*/  FMUL.FTZ R211, R211, R66 ;  /* 0x00000042d3d37220 */ /* 0x000fe40000410000 */
[----:B------:R-:W2:Y:S01]  /*a5f0*/  SHFL.DOWN PT, R145, R62, 0x2, 0x1f ;  /* 0x08401f003e917f89 */ /* 0x000ea200000e0000 */
[----:B------:R-:W-:-:S02]  /*a600*/  FMUL.FTZ R65, R68, UR15 ;  /* 0x0000000f44417c20 */ /* 0x000fc40008410000 */
[----:B------:R-:W-:Y:S01]  /*a610*/  FMUL.FTZ R66, R69, UR15 ;  /* 0x0000000f45427c20 */ /* 0x000fe20008410000 */
[----:B------:R-:W3:Y:S01]  /*a620*/  SHFL.DOWN PT, R67, R60, 0x2, 0x1f ;  /* 0x08401f003c437f89 */ /* 0x000ee200000e0000 */
[----:B------:R-:W-:Y:S02]  /*a630*/  FFMA.FTZ R68, R182, UR14, R65 ;  /* 0x0000000eb6447c23 */ /* 0x000fe40008010041 */
[C---:B------:R-:W-:Y:S02]  /*a640*/  FFMA.FTZ R65, R183.reuse, UR14, -R66 ;  /* 0x0000000eb7417c23 */ /* 0x040fe40008010842 */
[----:B------:R-:W-:Y:S02]  /*a650*/  FMUL.FTZ R66, R183, UR15 ;  /* 0x0000000fb7427c20 */ /* 0x000fe40008410000 */
[----:B------:R-:W-:Y:S02]  /*a660*/  FMUL.FTZ R220, R220, R65 ;  /* 0x00000041dcdc7220 */ /* 0x000fe40000410000 */
[----:B------:R-:W-:-:S02]  /*a670*/  FFMA.FTZ R66, R69, UR14, R66 ;  /* 0x0000000e45427c23 */ /* 0x000fc40008010042 */
[----:B------:R-:W-:Y:S02]  /*a680*/  FMUL.FTZ R65, R186, UR15 ;  /* 0x0000000fba417c20 */ /* 0x000fe40008410000 */
[----:B0-----:R-:W-:Y:S02]  /*a690*/  @!P0 FADD.FTZ R63, R63, R146 ;  /* 0x000000923f3f8221 */ /* 0x001fe40000010000 */
[----:B------:R-:W-:Y:S02]  /*a6a0*/  FFMA.FTZ R66, R239, R66, R220 ;  /* 0x00000042ef427223 */ /* 0x000fe400000100dc */
[----:B-1----:R-:W-:Y:S01]  /*a6b0*/  @!P0 FADD.FTZ R61, R61, R94 ;  /* 0x0000005e3d3d8221 */ /* 0x002fe20000010000 */
[----:B------:R-:W-:Y:S01]  /*a6c0*/  SHFL.DOWN PT, R146, R63, 0x4, 0x1f ;  /* 0x08801f003f927f89 */ /* 0x000fe200000e0000 */
[----:B------:R-:W-:Y:S02]  /*a6d0*/  FFMA.FTZ R164, R164, R69, R66 ;  /* 0x00000045a4a47223 */ /* 0x000fe40000010042 */
[----:B--2---:R-:W-:Y:S01]  /*a6e0*/  @!P0 FADD.FTZ R62, R62, R145 ;  /* 0x000000913e3e8221 */ /* 0x004fe20000010000 */
[----:B------:R-:W0:Y:S01]  /*a6f0*/  SHFL.DOWN PT, R94, R61, 0x4, 0x1f ;  /* 0x08801f003d5e7f89 */ /* 0x000e2200000e0000 */
[----:B------:R-:W-:-:S02]  /*a700*/  FMUL.FTZ R66, R71, UR15 ;  /* 0x0000000f47427c20 */ /* 0x000fc40008410000 */
[----:B---3--:R-:W-:Y:S01]  /*a710*/  @!P0 FADD.FTZ R60, R60, R67 ;  /* 0x000000433c3c8221 */ /* 0x008fe20000010000 */
[----:B------:R-:W1:Y:S01]  /*a720*/  SHFL.DOWN PT, R147, R62, 0x4, 0x1f ;  /* 0x08801f003e937f89 */ /* 0x000e6200000e0000 */
[----:B------:R-:W-:Y:S01]  /*a730*/  FFMA.FTZ R211, R241, R68, R211 ;  /* 0x00000044f1d37223 */ /* 0x000fe200000100d3 */
[----:B------:R-:W-:Y:S01]  /*a740*/  ISETP.GT.AND P0, PT, R134, 0x1b, PT ;  /* 0x0000001b8600780c */ /* 0x000fe20003f04270 */
[C---:B------:R-:W-:Y:S01]  /*a750*/  FFMA.FTZ R68, R70.reuse, UR14, -R65 ;  /* 0x0000000e46447c23 */ /* 0x040fe20008010841 */
[----:B------:R-:W2:Y:S01]  /*a760*/  SHFL.DOWN PT, R145, R60, 0x4, 0x1f ;  /* 0x08801f003c917f89 */ /* 0x000ea200000e0000 */
[----:B------:R-:W-:Y:S02]  /*a770*/  FFMA.FTZ R65, R187, UR14, -R66 ;  /* 0x0000000ebb417c23 */ /* 0x000fe40008010842 */
[----:B------:R-:W-:Y:S02]  /*a780*/  FMUL.FTZ R67, R70, UR15 ;  /* 0x0000000f46437c20 */ /* 0x000fe40008410000 */
[----:B------:R-:W-:-:S02]  /*a790*/  FMUL.FTZ R120, R120, R65 ;  /* 0x0000004178787220 */ /* 0x000fc40000410000 */
[----:B------:R-:W-:Y:S02]  /*a7a0*/  FMUL.FTZ R66, R187, UR15 ;  /* 0x0000000fbb427c20 */ /* 0x000fe40008410000 */
[----:B------:R-:W-:Y:S02]  /*a7b0*/  FMUL.FTZ R65, R190, UR15 ;  /* 0x0000000fbe417c20 */ /* 0x000fe40008410000 */
[----:B------:R-:W-:Y:S02]  /*a7c0*/  FFMA.FTZ R69, R186, UR14, R67 ;  /* 0x0000000eba457c23 */ /* 0x000fe40008010043 */
[----:B------:R-:W-:Y:S02]  /*a7d0*/  FFMA.FTZ R67, R71, UR14, R66 ;  /* 0x0000000e47437c23 */ /* 0x000fe40008010042 */
[C---:B------:R-:W-:Y:S02]  /*a7e0*/  FFMA.FTZ R66, R72.reuse, UR14, -R65 ;  /* 0x0000000e48427c23 */ /* 0x040fe40008010841 */
[----:B------:R-:W-:-:S02]  /*a7f0*/  FMUL.FTZ R65, R72, UR15 ;  /* 0x0000000f48417c20 */ /* 0x000fc40008410000 */
[----:B0-----:R-:W-:Y:S02]  /*a800*/  @!P0 FADD.FTZ R61, R61, R94 ;  /* 0x0000005e3d3d8221 */ /* 0x001fe40000010000 */
[----:B------:R-:W-:Y:S02]  /*a810*/  FMUL.FTZ R121, R121, R66 ;  /* 0x0000004279797220 */ /* 0x000fe40000410000 */
[----:B------:R-:W-:Y:S01]  /*a820*/  FFMA.FTZ R66, R190, UR14, R65 ;  /* 0x0000000ebe427c23 */ /* 0x000fe20008010041 */
[----:B------:R-:W0:Y:S01]  /*a830*/  SHFL.DOWN PT, R70, R61, 0x8, 0x1f ;  /* 0x09001f003d467f89 */ /* 0x000e2200000e0000 */
[----:B------:R-:W-:Y:S02]  /*a840*/  FMUL.FTZ R68, R221, R68 ;  /* 0x00000044dd447220 */ /* 0x000fe40000410000 */
[----:B------:R-:W-:Y:S02]  /*a850*/  FFMA.FTZ R66, R161, R66, R121 ;  /* 0x00000042a1427223 */ /* 0x000fe40000010079 */
[----:B------:R-:W-:-:S02]  /*a860*/  FFMA.FTZ R120, R222, R67, R120 ;  /* 0x00000043de787223 */ /* 0x000fc40000010078 */
[----:B-1----:R-:W-:Y:S02]  /*a870*/  @!P0 FADD.FTZ R62, R62, R147 ;  /* 0x000000933e3e8221 */ /* 0x002fe40000010000 */
[----:B------:R-:W-:Y:S02]  /*a880*/  @!P0 FADD.FTZ R63, R63, R146 ;  /* 0x000000923f3f8221 */ /* 0x000fe40000010000 */
[----:B--2---:R-:W-:Y:S01]  /*a890*/  @!P0 FADD.FTZ R60, R60, R145 ;  /* 0x000000913c3c8221 */ /* 0x004fe20000010000 */
[----:B------:R-:W-:Y:S01]  /*a8a0*/  ISETP.GT.AND P0, PT, R134, 0x17, PT ;  /* 0x000000178600780c */ /* 0x000fe20003f04270 */
[----:B------:R-:W-:Y:S01]  /*a8b0*/  FFMA.FTZ R68, R238, R69, R68 ;  /* 0x00000045ee447223 */ /* 0x000fe20000010044 */
[----:B------:R-:W-:Y:S01]  /*a8c0*/  SHFL.DOWN PT, R72, R63, 0x8, 0x1f ;  /* 0x09001f003f487f89 */ /* 0x000fe200000e0000 */
[----:B------:R-:W-:Y:S02]  /*a8d0*/  FFMA.FTZ R159, R159, R190, R66 ;  /* 0x000000be9f9f7223 */ /* 0x000fe40000010042 */
[----:B------:R-:W-:Y:S01]  /*a8e0*/  FFMA.FTZ R120, R163, R71, R120 ;  /* 0x00000047a3787223 */ /* 0x000fe20000010078 */
[----:B------:R-:W-:Y:S01]  /*a8f0*/  SHFL.DOWN PT, R69, R60, 0x8, 0x1f ;  /* 0x09001f003c457f89 */ /* 0x000fe200000e0000 */
[----:B------:R-:W-:-:S02]  /*a900*/  FMUL.FTZ R66, R73, UR15 ;  /* 0x0000000f49427c20 */ /* 0x000fc40008410000 */
[----:B------:R-:W-:Y:S01]  /*a910*/  FFMA.FTZ R167, R167, R186, R68 ;  /* 0x000000baa7a77223 */ /* 0x000fe20000010044 */
[----:B------:R-:W1:Y:S01]  /*a920*/  SHFL.DOWN PT, R71, R62, 0x8, 0x1f ;  /* 0x09001f003e477f89 */ /* 0x000e6200000e0000 */
[C---:B------:R-:W-:Y:S02]  /*a930*/  FFMA.FTZ R68, R191.reuse, UR14, -R66 ;  /* 0x0000000ebf447c23 */ /* 0x040fe40008010842 */
[----:B------:R-:W-:Y:S02]  /*a940*/  FMUL.FTZ R66, R191, UR15 ;  /* 0x0000000fbf427c20 */ /* 0x000fe40008410000 */
[----:B------:R-:W-:Y:S02]  /*a950*/  FMUL.FTZ R65, R194, UR15 ;  /* 0x0000000fc2417c20 */ /* 0x000fe40008410000 */
[----:B------:R-:W-:Y:S02]  /*a960*/  FMUL.FTZ R68, R223, R68 ;  /* 0x00000044df447220 */ /* 0x000fe40000410000 */
[----:B------:R-:W-:-:S02]  /*a970*/  FFMA.FTZ R66, R73, UR14, R66 ;  /* 0x0000000e49427c23 */ /* 0x000fc40008010042 */
[C---:B------:R-:W-:Y:S02]  /*a980*/  FFMA.FTZ R67, R74.reuse, UR14, -R65 ;  /* 0x0000000e4a437c23 */ /* 0x040fe40008010841 */
[----:B------:R-:W-:Y:S02]  /*a990*/  FMUL.FTZ R65, R74, UR15 ;  /* 0x0000000f4a417c20 */ /* 0x000fe40008410000 */
[----:B------:R-:W-:Y:S02]  /*a9a0*/  FFMA.FTZ R231, R231, R66, R68 ;  /* 0x00000042e7e77223 */ /* 0x000fe40000010044 */
[----:B------:R-:W-:Y:S02]  /*a9b0*/  FMUL.FTZ R67, R224, R67 ;  /* 0x00000043e0437220 */ /* 0x000fe40000410000 */
[----:B------:R-:W-:Y:S02]  /*a9c0*/  FFMA.FTZ R68, R194, UR14, R65 ;  /* 0x0000000ec2447c23 */ /* 0x000fe40008010041 */
[----:B0-----:R-:W-:-:S02]  /*a9d0*/  @!P0 FADD.FTZ R61, R61, R70 ;  /* 0x000000463d3d8221 */ /* 0x001fc40000010000 */
[----:B------:R-:W-:Y:S02]  /*a9e0*/  FFMA.FTZ R67, R157, R68, R67 ;  /* 0x000000449d437223 */ /* 0x000fe40000010043 */
[----:B------:R-:W-:Y:S01]  /*a9f0*/  FMUL.FTZ R65, R198, UR15 ;  /* 0x0000000fc6417c20 */ /* 0x000fe20008410000 */
[----:B------:R-:W0:Y:S01]  /*aa00*/  SHFL.DOWN PT, R68, R61, 0x10, 0x1f ;  /* 0x0a001f003d447f89 */ /* 0x000e2200000e0000 */
[----:B------:R-:W-:Y:S02]  /*aa10*/  FMUL.FTZ R66, R75, UR15 ;  /* 0x0000000f4b427c20 */ /* 0x000fe40008410000 */
[----:B------:R-:W-:Y:S02]  /*aa20*/  FFMA.FTZ R155, R155, R194, R67 ;  /* 0x000000c29b9b7223 */ /* 0x000fe40000010043 */
[----:B------:R-:W-:Y:S02]  /*aa30*/  FFMA.FTZ R67, R76, UR14, -R65 ;  /* 0x0000000e4c437c23 */ /* 0x000fe40008010841 */
[----:B------:R-:W-:-:S02]  /*aa40*/  FFMA.FTZ R66, R195, UR14, -R66 ;  /* 0x0000000ec3427c23 */ /* 0x000fc40008010842 */
[----:B------:R-:W-:Y:S02]  /*aa50*/  FMUL.FTZ R65, R76, UR15 ;  /* 0x0000000f4c417c20 */ /* 0x000fe40008410000 */
[----:B-1----:R-:W-:Y:S02]  /*aa60*/  @!P0 FADD.FTZ R62, R62, R71 ;  /* 0x000000473e3e8221 */ /* 0x002fe40000010000 */
[----:B------:R-:W-:Y:S02]  /*aa70*/  @!P0 FADD.FTZ R63, R63, R72 ;  /* 0x000000483f3f8221 */ /* 0x000fe40000010000 */
[----:B------:R-:W-:Y:S01]  /*aa80*/  @!P0 FADD.FTZ R60, R60, R69 ;  /* 0x000000453c3c8221 */ /* 0x000fe20000010000 */
[----:B------:R-:W-:Y:S01]  /*aa90*/  ISETP.GT.AND P0, PT, R134, 0xf, PT ;  /* 0x0000000f8600780c */ /* 0x000fe20003f04270 */
[----:B------:R-:W-:Y:S01]  /*aaa0*/  FMUL.FTZ R225, R225, R66 ;  /* 0x00000042e1e17220 */ /* 0x000fe20000410000 */
[----:B------:R-:W-:Y:S01]  /*aab0*/  SHFL.DOWN PT, R70, R63, 0x10, 0x1f ;  /* 0x0a001f003f467f89 */ /* 0x000fe200000e0000 */
[----:B------:R-:W-:-:S02]  /*aac0*/  FMUL.FTZ R67, R226, R67 ;  /* 0x00000043e2437220 */ /* 0x000fc40000410000 */
[----:B------:R-:W-:Y:S01]  /*aad0*/  FFMA.FTZ R65, R198, UR14, R65 ;  /* 0x0000000ec6417c23 */ /* 0x000fe20008010041 */
[----:B------:R-:W-:Y:S01]  /*aae0*/  SHFL.DOWN PT, R71, R60, 0x10, 0x1f ;  /* 0x0a001f003c477f89 */ /* 0x000fe200000e0000 */
[----:B------:R-:W-:Y:S02]  /*aaf0*/  FFMA.FTZ R158, R158, R73, R231 ;  /* 0x000000499e9e7223 */ /* 0x000fe400000100e7 */
[----:B------:R-:W-:Y:S01]  /*ab00*/  FMUL.FTZ R66, R195, UR15 ;  /* 0x0000000fc3427c20 */ /* 0x000fe20008410000 */
[----:B------:R-:W1:Y:S01]  /*ab10*/  SHFL.DOWN PT, R73, R62, 0x10, 0x1f ;  /* 0x0a001f003e497f89 */ /* 0x000e6200000e0000 */
[----:B------:R-:W-:Y:S02]  /*ab20*/  FFMA.FTZ R65, R234, R65, R67 ;  /* 0x00000041ea417223 */ /* 0x000fe40000010043 */
[----:B------:R-:W-:Y:S02]  /*ab30*/  FFMA.FTZ R69, R75, UR14, R66 ;  /* 0x0000000e4b457c23 */ /* 0x000fe40008010042 */
[----:B------:R-:W-:-:S02]  /*ab40*/  FMUL.FTZ R66, R77, UR15 ;  /* 0x0000000f4d427c20 */ /* 0x000fc40008410000 */
[----:B------:R-:W-:Y:S02]  /*ab50*/  FFMA.FTZ R149, R149, R198, R65 ;  /* 0x000000c695957223 */ /* 0x000fe40000010041 */
[----:B------:R-:W-:Y:S02]  /*ab60*/  FMUL.FTZ R65, R202, UR15 ;  /* 0x0000000fca417c20 */ /* 0x000fe40008410000 */
[----:B------:R-:W-:Y:S02]  /*ab70*/  FFMA.FTZ R66, R199, UR14, -R66 ;  /* 0x0000000ec7427c23 */ /* 0x000fe40008010842 */
[----:B------:R-:W-:Y:S02]  /*ab80*/  FFMA.FTZ R65, R64, UR14, -R65 ;  /* 0x0000000e40417c23 */ /* 0x000fe40008010841 */
[----:B------:R-:W-:Y:S02]  /*ab90*/  FMUL.FTZ R227, R227, R66 ;  /* 0x00000042e3e37220 */ /* 0x000fe40000410000 */
[----:B------:R-:W-:-:S02]  /*aba0*/  FMUL.FTZ R66, R79, UR15 ;  /* 0x0000000f4f427c20 */ /* 0x000fc40008410000 */
[----:B------:R-:W-:Y:S02]  /*abb0*/  FMUL.FTZ R228, R228, R65 ;  /* 0x00000041e4e47220 */ /* 0x000fe40000410000 */
[----:B0-----:R-:W-:Y:S02]  /*abc0*/  @!P0 FADD.FTZ R61, R61, R68 ;  /* 0x000000443d3d8221 */ /* 0x001fe40000010000 */
[----:B------:R-:W-:Y:S02]  /*abd0*/  FMUL.FTZ R65, R64, UR15 ;  /* 0x0000000f40417c20 */ /* 0x000fe40008410000 */
[----:B------:R-:W-:Y:S02]  /*abe0*/  FMUL.FTZ R68, R199, UR15 ;  /* 0x0000000fc7447c20 */ /* 0x000fe40008410000 */
[C---:B------:R-:W-:Y:S02]  /*abf0*/  FFMA.FTZ R66, R203.reuse, UR14, -R66 ;  /* 0x0000000ecb427c23 */ /* 0x040fe40008010842 */
[----:B------:R-:W-:-:S02]  /*ac00*/  FMUL.FTZ R64, R203, UR15 ;  /* 0x0000000fcb407c20 */ /* 0x000fc40008410000 */
[----:B------:R-:W-:Y:S02]  /*ac10*/  FFMA.FTZ R68, R77, UR14, R68 ;  /* 0x0000000e4d447c23 */ /* 0x000fe40008010044 */
[----:B------:R-:W-:Y:S02]  /*ac20*/  FMUL.FTZ R66, R229, R66 ;  /* 0x00000042e5427220 */ /* 0x000fe40000410000 */
[----:B------:R-:W-:Y:S02]  /*ac30*/  FFMA.FTZ R65, R202, UR14, R65 ;  /* 0x0000000eca417c23 */ /* 0x000fe40008010041 */
[----:B------:R-:W-:Y:S02]  /*ac40*/  FFMA.FTZ R64, R79, UR14, R64 ;  /* 0x0000000e4f407c23 */ /* 0x000fe40008010040 */
[----:B-1----:R-:W-:Y:S02]  /*ac50*/  @!P0 FADD.FTZ R62, R62, R73 ;  /* 0x000000493e3e8221 */ /* 0x002fe40000010000 */
[----:B------:R-:W-:-:S02]  /*ac60*/  @!P0 FADD.FTZ R63, R63, R70 ;  /* 0x000000463f3f8221 */ /* 0x000fc40000010000 */
[----:B------:R-:W-:Y:S02]  /*ac70*/  @!P0 FADD.FTZ R60, R60, R71 ;  /* 0x000000473c3c8221 */ /* 0x000fe40000010000 */
[----:B------:R-:W-:Y:S02]  /*ac80*/  FFMA.FTZ R69, R154, R69, R225 ;  /* 0x000000459a457223 */ /* 0x000fe400000100e1 */
[----:B------:R-:W-:Y:S01]  /*ac90*/  FFMA.FTZ R68, R235, R68, R227 ;  /* 0x00000044eb447223 */ /* 0x000fe200000100e3 */
[----:B------:R0:W-:Y:S01]  /*aca0*/  @!P2 STS.128 [R130.X16+0x10a0], R60 ;  /* 0x0010a03c8200a388 */ /* 0x0001e2000000cc00 */
[----:B------:R-:W-:Y:S02]  /*acb0*/  FFMA.FTZ R65, R236, R65, R228 ;  /* 0x00000041ec417223 */ /* 0x000fe400000100e4 */
[----:B------:R-:W-:Y:S02]  /*acc0*/  FFMA.FTZ R64, R237, R64, R66 ;  /* 0x00000040ed407223 */ /* 0x000fe40000010042 */
[----:B------:R-:W-:-:S02]  /*acd0*/  FFMA.FTZ R211, R168, R182, R211 ;  /* 0x000000b6a8d37223 */ /* 0x000fc400000100d3 */
[----:B------:R-:W-:Y:S02]  /*ace0*/  FFMA.FTZ R152, R152, R75, R69 ;  /* 0x0000004b98987223 */ /* 0x000fe40000010045 */
[----:B------:R-:W-:Y:S02]  /*acf0*/  FFMA.FTZ R68, R142, R77, R68 ;  /* 0x0000004d8e447223 */ /* 0x000fe40000010044 */
[----:B------:R-:W-:Y:S02]  /*ad00*/  FFMA.FTZ R65, R95, R202, R65 ;  /* 0x000000ca5f417223 */ /* 0x000fe40000010041 */
[----:B------:R-:W-:Y:S02]  /*ad10*/  FFMA.FTZ R64, R78, R79, R64 ;  /* 0x0000004f4e407223 */ /* 0x000fe40000010040 */
        /* <DEDUP_REMOVED lines=56> */
.L_x_105:
[----:B0-----:R-:W-:Y:S05]  /*b0a0*/  BSYNC B0 ;  /* 0x0000000000007941 */ /* 0x001fea0003800000 */
.L_x_104:
[----:B------:R-:W-:-:S04]  /*b0b0*/  IADD3 R0, R0, 0x1, RZ ;  /* 0x0000000100007810 */ /* 0x000fc80007ffe0ff */
[----:B------:R-:W-:-:S13]  /*b0c0*/  ISETP.GE.AND P0, PT, R0, c[0x0][0x16c], PT ;  /* 0x00005b0000007a0c */ /* 0x000fda0003f06270 */
[----:B------:R-:W-:Y:S01]  /*b0d0*/  @P0 CALL.REL.NOINC `(.L_x_69) ;  /* 0x0000001000000944 */ /* 0x000fe20003c00000 */
[----:B------:R-:W-:Y:S05]  /*b0e0*/  BRA `(.L_x_106) ;  /* 0xffff9a8000007947 */ /* 0x000fea000383ffff */
.L_x_69:
[----:B------:R-:W-:Y:S01]  /*b0f0*/  BAR.SYNC.DEFER_BLOCKING 0x0 ;  /* 0x0000000000007b1d */ /* 0x000fe20000010000 */
[----:B------:R-:W-:Y:S02]  /*b100*/  F2FP.PACK_AB R49, R49, R50 ;  /* 0x000000323131723e */ /* 0x000fe400000000ff */
[----:B------:R-:W-:Y:S02]  /*b110*/  F2FP.PACK_AB R47, R47, R48 ;  /* 0x000000302f2f723e */ /* 0x000fe400000000ff */
[----:B------:R-:W-:Y:S01]  /*b120*/  F2FP.PACK_AB R45, R45, R46 ;  /* 0x0000002e2d2d723e */ /* 0x000fe200000000ff */
[----:B------:R-:W-:Y:S01]  /*b130*/  BSSY B0, `(.L_x_107) ;  /* 0x0000054000007945 */ /* 0x000fe20003800000 */
[----:B------:R-:W-:Y:S02]  /*b140*/  PRMT R0, R49, 0x7632, R0 ;  /* 0x0000763231007816 */ /* 0x000fe40000000000 */
[----:B------:R-:W-:Y:S02]  /*b150*/  PRMT R2, R47, 0x7632, R2 ;  /* 0x000076322f027816 */ /* 0x000fe40000000002 */
[----:B------:R-:W-:-:S02]  /*b160*/  PRMT R3, R45, 0x7632, R3 ;  /* 0x000076322d037816 */ /* 0x000fc40000000003 */
[----:B------:R-:W-:Y:S02]  /*b170*/  F2FP.PACK_AB R43, R43, R44 ;  /* 0x0000002c2b2b723e */ /* 0x000fe400000000ff */
[----:B------:R-:W-:Y:S02]  /*b180*/  F2FP.PACK_AB R41, R41, R42 ;  /* 0x0000002a2929723e */ /* 0x000fe400000000ff */
[----:B------:R-:W-:Y:S02]  /*b190*/  F2FP.PACK_AB R39, R39, R40 ;  /* 0x000000282727723e */ /* 0x000fe400000000ff */
[----:B------:R-:W-:Y:S02]  /*b1a0*/  F2FP.PACK_AB R37, R37, R38 ;  /* 0x000000262525723e */ /* 0x000fe400000000ff */
[----:B------:R-:W-:Y:S02]  /*b1b0*/  F2FP.PACK_AB R35, R35, R36 ;  /* 0x000000242323723e */ /* 0x000fe400000000ff */
[----:B------:R-:W-:Y:S01]  /*b1c0*/  PRMT R4, R41, 0x7632, R4 ;  /* 0x0000763229047816 */ /* 0x000fe20000000004 */
[----:B------:R0:W-:Y:S01]  /*b1d0*/  STS.U16 [R107+0x2], R0 ;  /* 0x000002006b007388 */ /* 0x0001e20000000400 */
[----:B------:R-:W-:-:S02]  /*b1e0*/  PRMT R5, R35, 0x7610, R5 ;  /* 0x0000761023057816 */ /* 0x000fc40000000005 */
[----:B------:R-:W-:Y:S01]  /*b1f0*/  PRMT R6, R35, 0x7632, R6 ;  /* 0x0000763223067816 */ /* 0x000fe20000000006 */
[----:B------:R1:W-:Y:S01]  /*b200*/  STS.U16 [R107+0x6], R2 ;  /* 0x000006026b007388 */ /* 0x0003e20000000400 */
[----:B------:R-:W-:Y:S02]  /*b210*/  IADD3 R212, -R212, c[0x0][0x168], RZ ;  /* 0x00005a00d4d47a10 */ /* 0x000fe40007ffe1ff */
[C---:B------:R-:W-:Y:S01]  /*b220*/  LOP3.LUT R36, R132.reuse, 0x20, RZ, 0xfc, !PT ;  /* 0x0000002084247812 */ /* 0x040fe200078efcff */
[----:B------:R2:W-:Y:S01]  /*b230*/  STS.U16 [R107+0xa], R3 ;  /* 0x00000a036b007388 */ /* 0x0005e20000000400 */
[C---:B------:R-:W-:Y:S02]  /*b240*/  LOP3.LUT R38, R132.reuse, 0x40, RZ, 0xfc, !PT ;  /* 0x0000004084267812 */ /* 0x040fe400078efcff */
[----:B0-----:R-:W-:Y:S01]  /*b250*/  PRMT R0, R43, 0x7632, R0 ;  /* 0x000076322b007816 */ /* 0x001fe20000000000 */
[----:B------:R-:W-:Y:S01]  /*b260*/  STS.U16 [R107], R49 ;  /* 0x000000316b007388 */ /* 0x000fe20000000400 */
[----:B------:R-:W-:-:S02]  /*b270*/  LOP3.LUT R40, R132, 0x60, RZ, 0xfc, !PT ;  /* 0x0000006084287812 */ /* 0x000fc400078efcff */
[----:B-1----:R-:W-:Y:S01]  /*b280*/  PRMT R2, R39, 0x7632, R2 ;  /* 0x0000763227027816 */ /* 0x002fe20000000002 */
[----:B------:R-:W-:Y:S01]  /*b290*/  STS.U16 [R107+0x4], R47 ;  /* 0x0000042f6b007388 */ /* 0x000fe20000000400 */
[----:B--2---:R-:W-:-:S03]  /*b2a0*/  PRMT R3, R37, 0x7632, R3 ;  /* 0x0000763225037816 */ /* 0x004fc60000000003 */
[----:B------:R-:W-:Y:S04]  /*b2b0*/  STS.U16 [R107+0x8], R45 ;  /* 0x0000082d6b007388 */ /* 0x000fe80000000400 */
[----:B------:R-:W-:Y:S04]  /*b2c0*/  STS.U16 [R107+0xc], R43 ;  /* 0x00000c2b6b007388 */ /* 0x000fe80000000400 */
[----:B------:R0:W-:Y:S04]  /*b2d0*/  STS.U16 [R107+0xe], R0 ;  /* 0x00000e006b007388 */ /* 0x0001e80000000400 */
[----:B------:R-:W-:Y:S04]  /*b2e0*/  STS.U16 [R107+0x10], R41 ;  /* 0x000010296b007388 */ /* 0x000fe80000000400 */
[----:B------:R1:W-:Y:S01]  /*b2f0*/  STS.U16 [R107+0x12], R4 ;  /* 0x000012046b007388 */ /* 0x0003e20000000400 */
[----:B0-----:R-:W-:-:S03]  /*b300*/  IMAD R0, R138, c[0x0][0x2d8], RZ ;  /* 0x0000b6008a007a24 */ /* 0x001fc600078e02ff */
[----:B------:R-:W-:Y:S01]  /*b310*/  STS.U16 [R107+0x14], R39 ;  /* 0x000014276b007388 */ /* 0x000fe20000000400 */
[----:B------:R-:W-:-:S03]  /*b320*/  IMAD R7, R139, c[0x0][0x2dc], R0 ;  /* 0x0000b7008b077a24 */ /* 0x000fc600078e0200 */
[----:B------:R-:W-:Y:S01]  /*b330*/  STS.U16 [R107+0x16], R2 ;  /* 0x000016026b007388 */ /* 0x000fe20000000400 */
[----:B------:R-:W-:-:S03]  /*b340*/  IMAD R0, R140, c[0x0][0x2e0], RZ ;  /* 0x0000b8008c007a24 */ /* 0x000fc600078e02ff */
[----:B------:R-:W-:Y:S01]  /*b350*/  STS.U16 [R107+0x18], R37 ;  /* 0x000018256b007388 */ /* 0x000fe20000000400 */
[----:B-1----:R-:W-:-:S03]  /*b360*/  IMAD R4, R141, c[0x0][0x2e4], R0 ;  /* 0x0000b9008d047a24 */ /* 0x002fc600078e0200 */
[----:B------:R0:W-:Y:S04]  /*b370*/  STS.U16 [R107+0x1a], R3 ;  /* 0x00001a036b007388 */ /* 0x0001e80000000400 */
[----:B------:R1:W-:Y:S04]  /*b380*/  STS.U16 [R107+0x1c], R5 ;  /* 0x00001c056b007388 */ /* 0x0003e80000000400 */
[----:B------:R-:W-:Y:S01]  /*b390*/  STS.U16 [R107+0x1e], R6 ;  /* 0x00001e066b007388 */ /* 0x000fe20000000400 */
[----:B------:R-:W-:-:S06]  /*b3a0*/  NOP ;  /* 0x0000000000007918 */ /* 0x000fcc0000000000 */
[----:B------:R-:W-:Y:S01]  /*b3b0*/  LDS.U16 R9, [R127] ;  /* 0x000000007f097984 */ /* 0x000fe20000000400 */
[----:B0-----:R-:W-:Y:S01]  /*b3c0*/  IMAD.WIDE.U32 R2, R139, c[0x0][0x2d8], RZ ;  /* 0x0000b6008b027a25 */ /* 0x001fe200078e00ff */
[----:B-1----:R-:W-:Y:S02]  /*b3d0*/  LEA R5, P5, R132, c[0x0][0x330], 0x1 ;  /* 0x0000cc0084057a11 */ /* 0x002fe400078a08ff */
[----:B------:R-:W-:Y:S02]  /*b3e0*/  LDS.U16 R11, [R126+0x40] ;  /* 0x000040007e0b7984 */ /* 0x000fe40000000400 */
[----:B------:R-:W-:Y:S02]  /*b3f0*/  IADD3 R3, R3, R7, RZ ;  /* 0x0000000703037210 */ /* 0x000fe40007ffe0ff */
[----:B------:R-:W-:Y:S03]  /*b400*/  LDS.U16 R13, [R125+0x80] ;  /* 0x000080007d0d7984 */ /* 0x000fe60000000400 */
[----:B------:R-:W-:Y:S01]  /*b410*/  IMAD.WIDE.U32 R2, R141, c[0x0][0x2e0], R2 ;  /* 0x0000b8008d027a25 */ /* 0x000fe200078e0002 */
[----:B------:R-:W-:Y:S04]  /*b420*/  LDS.U16 R15, [R124+0xc0] ;  /* 0x0000c0007c0f7984 */ /* 0x000fe80000000400 */
[----:B------:R-:W-:Y:S01]  /*b430*/  LDS.U16 R17, [R123+0x100] ;  /* 0x000100007b117984 */ /* 0x000fe20000000400 */
[----:B------:R-:W-:-:S03]  /*b440*/  IADD3 R0, P0, R88, R2, RZ ;  /* 0x0000000258007210 */ /* 0x000fc60007f1e0ff */
[----:B------:R-:W-:Y:S01]  /*b450*/  LDS.U16 R35, [R122+0x140] ;  /* 0x000140007a237984 */ /* 0x000fe20000000400 */
[----:B------:R-:W-:Y:S02]  /*b460*/  IADD3.X R3, R87, R4, R3, P0, !PT ;  /* 0x0000000457037210 */ /* 0x000fe400007fe403 */
[----:B------:R-:W-:Y:S01]  /*b470*/  LEA.HI.X R4, R132, c[0x0][0x334], R129, 0x1, P5 ;  /* 0x0000cd0084047a11 */ /* 0x000fe200028f0c81 */
[----:B------:R-:W-:Y:S01]  /*b480*/  LDS.U16 R37, [R119+0x180] ;  /* 0x0001800077257984 */ /* 0x000fe20000000400 */
[----:B------:R-:W-:-:S03]  /*b490*/  LEA R2, P5, R0, R5, 0x1 ;  /* 0x0000000500027211 */ /* 0x000fc600078a08ff */
[----:B------:R-:W-:Y:S01]  /*b4a0*/  LDS.U16 R39, [R118+0x1c0] ;  /* 0x0001c00076277984 */ /* 0x000fe20000000400 */
[----:B------:R-:W-:-:S03]  /*b4b0*/  LEA.HI.X R3, R0, R4, R3, 0x1, P5 ;  /* 0x0000000400037211 */ /* 0x000fc600028f0c03 */
        /* <DEDUP_REMOVED lines=16> */
[----:B------:R-:W-:Y:S01]  /*b5c0*/  MOV R4, R206 ;  /* 0x000000ce00047202 */ /* 0x000fe20000000f00 */
[----:B------:R-:W-:Y:S01]  /*b5d0*/  IMAD R0, R140, c[0x0][0x2e0], RZ ;  /* 0x0000b8008c007a24 */ /* 0x000fe200078e02ff */
[----:B------:R-:W-:-:S05]  /*b5e0*/  MOV R5, R207 ;  /* 0x000000cf00057202 */ /* 0x000fca0000000f00 */
[----:B------:R-:W-:-:S05]  /*b5f0*/  IMAD.WIDE.U32 R4, R139, c[0x0][0x2d8], R4 ;  /* 0x0000b6008b047a25 */ /* 0x000fca00078e0004 */
[----:B------:R-:W-:Y:S01]  /*b600*/  IADD3 R5, R7, R5, RZ ;  /* 0x0000000507057210 */ /* 0x000fe20007ffe0ff */
[----:B------:R-:W-:-:S04]  /*b610*/  IMAD R7, R141, c[0x0][0x2e4], R0 ;  /* 0x0000b9008d077a24 */ /* 0x000fc800078e0200 */
[----:B------:R-:W-:-:S05]  /*b620*/  IMAD.WIDE.U32 R4, R141, c[0x0][0x2e0], R4 ;  /* 0x0000b8008d047a25 */ /* 0x000fca00078e0004 */
[----:B------:R-:W-:Y:S02]  /*b630*/  IADD3 R5, R5, R7, RZ ;  /* 0x0000000705057210 */ /* 0x000fe40007ffe0ff */
[----:B------:R-:W-:-:S04]  /*b640*/  LEA R6, P4, R4, c[0x0][0x330], 0x1 ;  /* 0x0000cc0004067a11 */ /* 0x000fc800078808ff */
[----:B------:R-:W-:-:S05]  /*b650*/  LEA.HI.X R7, R4, c[0x0][0x334], R5, 0x1, P4 ;  /* 0x0000cd0004077a11 */ /* 0x000fca00020f0c05 */
[----:B------:R0:W-:Y:S04]  /*b660*/  STG.E.U16 [R6.64], R9 ;  /* 0x0000000906007986 */ /* 0x0001e8000c101506 */
.L_x_108:
[----:B------:R-:W-:Y:S05]  /*b670*/  BSYNC B0 ;  /* 0x0000000000007941 */ /* 0x000fea0003800000 */
.L_x_107:
[C---:B------:R-:W-:Y:S01]  /*b680*/  LOP3.LUT R42, R132.reuse, 0x80, RZ, 0xfc, !PT ;  /* 0x00000080842a7812 */ /* 0x040fe200078efcff */
[----:B------:R-:W-:Y:S01]  /*b690*/  @!P0 STG.E.U16 [R2.64+-0xfc0], R11 ;  /* 0xfff0400b02008986 */ /* 0x000fe2000c101506 */
[C---:B------:R-:W-:Y:S01]  /*b6a0*/  LOP3.LUT R44, R132.reuse, 0xa0, RZ, 0xfc, !PT ;  /* 0x000000a0842c7812 */ /* 0x040fe200078efcff */
[----:B------:R-:W-:Y:S01]  /*b6b0*/  BSSY B0, `(.L_x_109) ;  /* 0x00000ad000007945 */ /* 0x000fe20003800000 */
[C---:B------:R-:W-:Y:S01]  /*b6c0*/  LOP3.LUT R46, R132.reuse, 0xc0, RZ, 0xfc, !PT ;  /* 0x000000c0842e7812 */ /* 0x040fe200078efcff */
[----:B------:R-:W-:Y:S01]  /*b6d0*/  @!P2 STG.E.U16 [R2.64+-0xf80], R13 ;  /* 0xfff0800d0200a986 */ /* 0x000fe2000c101506 */
[C---:B------:R-:W-:Y:S02]  /*b6e0*/  LOP3.LUT R48, R132.reuse, 0xe0, RZ, 0xfc, !PT ;  /* 0x000000e084307812 */ /* 0x040fe400078efcff */
        /* <DEDUP_REMOVED lines=13> */
[----:B------:R-:W-:Y:S01]  /*b7c0*/  @!P2 STG.E.U16 [R2.64+-0xec0], R35 ;  /* 0xfff140230200a986 */ /* 0x000fe2000c101506 */
[C---:B------:R-:W-:Y:S02]  /*b7d0*/  LOP3.LUT R60, R132.reuse, 0x1a0, RZ, 0xfc, !PT ;  /* 0x000001a0843c7812 */ /* 0x040fe400078efcff */
[C---:B------:R-:W-:Y:S01]  /*b7e0*/  LOP3.LUT R62, R132.reuse, 0x1c0, RZ, 0xfc, !PT ;  /* 0x000001c0843e7812 */ /* 0x040fe200078efcff */
[----:B------:R1:W-:Y:S01]  /*b7f0*/  @!P3 STG.E.U16 [R2.64+-0xe80], R37 ;  /* 0xfff180250200b986 */ /* 0x0003e2000c101506 */
        /* <DEDUP_REMOVED lines=15> */
[----:B------:R-:W-:Y:S01]  /*b8f0*/  @!P3 STG.E.U16 [R2.64+-0xd00], R49 ;  /* 0xfff300310200b986 */ /* 0x000fe2000c101506 */
[----:B------:R-:W-:Y:S01]  /*b900*/  FADD.FTZ R5, R19, R136 ;  /* 0x0000008813057221 */ /* 0x000fe20000010000 */
[----:B------:R-:W-:-:S02]  /*b910*/  F2FP.PACK_AB R19, R20, R19 ;  /* 0x000000131413723e */ /* 0x000fc400000000ff */
[----:B------:R-:W-:Y:S01]  /*b920*/  @!P4 STG.E.U16 [R2.64+-0xcc0], R51 ;  /* 0xfff340330200c986 */ /* 0x000fe2000c101506 */
[C---:B------:R-:W-:Y:S02]  /*b930*/  IADD3 R0, R37.reuse, 0x1, RZ ;  /* 0x0000000125007810 */ /* 0x040fe40007ffe0ff */
[----:B0-----:R-:W-:Y:S01]  /*b940*/  IADD3 R6, R37, 0x2, RZ ;  /* 0x0000000225067810 */ /* 0x001fe20007ffe0ff */
[----:B------:R-:W-:Y:S01]  /*b950*/  @!P5 STG.E.U16 [R2.64+-0xc80], R53 ;  /* 0xfff380350200d986 */ /* 0x000fe2000c101506 */
[-C--:B------:R-:W-:Y:S01]  /*b960*/  LEA.HI.SX32 R4, R0, R37.reuse, 0x1b ;  /* 0x0000002500047211 */ /* 0x080fe200078fdaff */
[----:B------:R-:W-:Y:S01]  /*b970*/  FADD.FTZ R0, R5, R20 ;  /* 0x0000001405007221 */ /* 0x000fe20000010000 */
[C---:B------:R-:W-:Y:S01]  /*b980*/  IADD3 R7, R37.reuse, 0x3, RZ ;  /* 0x0000000325077810 */ /* 0x040fe20007ffe0ff */
[----:B------:R0:W-:Y:S01]  /*b990*/  @!P6 STG.E.U16 [R2.64+-0xc40], R55 ;  /* 0xfff3c0370200e986 */ /* 0x0001e2000c101506 */
[C---:B------:R-:W-:Y:S01]  /*b9a0*/  IADD3 R8, R37.reuse, 0x4, RZ ;  /* 0x0000000425087810 */ /* 0x040fe20007ffe0ff */
[----:B------:R-:W-:Y:S01]  /*b9b0*/  FADD.FTZ R5, R0, R21 ;  /* 0x0000001500057221 */ /* 0x000fe20000010000 */
[C---:B------:R-:W-:Y:S01]  /*b9c0*/  IADD3 R9, R37.reuse, 0x5, RZ ;  /* 0x0000000525097810 */ /* 0x040fe20007ffe0ff */
[----:B------:R-:W-:Y:S01]  /*b9d0*/  BAR.SYNC.DEFER_BLOCKING 0x0 ;  /* 0x0000000000007b1d */ /* 0x000fe20000010000 */
[----:B------:R-:W-:Y:S01]  /*b9e0*/  IADD3 R10, R37, 0x6, RZ ;  /* 0x00000006250a7810 */ /* 0x000fe20007ffe0ff */
[----:B------:R-:W-:Y:S01]  /*b9f0*/  FADD.FTZ R0, R5, R22 ;  /* 0x0000001605007221 */ /* 0x000fe20000010000 */
[----:B------:R-:W-:-:S02]  /*ba00*/  LEA.HI.SX32 R6, R6, R37, 0x1b ;  /* 0x0000002506067211 */ /* 0x000fc400078fdaff */
[C---:B------:R-:W-:Y:S02]  /*ba10*/  IADD3 R11, R37.reuse, 0x7, RZ ;  /* 0x00000007250b7810 */ /* 0x040fe40007ffe0ff */
        /* <DEDUP_REMOVED lines=8> */
[----:B------:R-:W-:Y:S01]  /*baa0*/  LEA.HI.SX32 R7, R7, R37, 0x1b ;  /* 0x0000002507077211 */ /* 0x000fe200078fdaff */
[----:B------:R-:W-:Y:S01]  /*bab0*/  STS.U16 [R107], R19 ;  /* 0x000000136b007388 */ /* 0x000fe20000000400 */
[----:B------:R-:W-:Y:S02]  /*bac0*/  F2FP.PACK_AB R21, R22, R21 ;  /* 0x000000151615723e */ /* 0x000fe400000000ff */
[----:B------:R-:W-:-:S02]  /*bad0*/  LEA.HI.SX32 R8, R8, R37, 0x1b ;  /* 0x0000002508087211 */ /* 0x000fc400078fdaff */
[----:B0-----:R-:W-:Y:S01]  /*bae0*/  F2FP.PACK_AB R2, R24, R23 ;  /* 0x000000171802723e */ /* 0x001fe200000000ff */
[----:B------:R-:W-:Y:S01]  /*baf0*/  FADD.FTZ R23, R0, R23 ;  /* 0x0000001700177221 */ /* 0x000fe20000010000 */
[-C--:B------:R-:W-:Y:S01]  /*bb00*/  LEA.HI.SX32 R9, R9, R37.reuse, 0x1b ;  /* 0x0000002509097211 */ /* 0x080fe200078fdaff */
[----:B------:R-:W-:Y:S01]  /*bb10*/  IMAD R0, R138, c[0x0][0x2f8], RZ ;  /* 0x0000be008a007a24 */ /* 0x000fe200078e02ff */
[----:B------:R-:W-:Y:S01]  /*bb20*/  PRMT R5, R19, 0x7632, R5 ;  /* 0x0000763213057816 */ /* 0x000fe20000000005 */
[----:B------:R-:W-:Y:S01]  /*bb30*/  FADD.FTZ R24, R23, R24 ;  /* 0x0000001817187221 */ /* 0x000fe20000010000 */
[----:B------:R-:W-:Y:S02]  /*bb40*/  SHF.L.U32 R4, R4, 0x1, RZ ;  /* 0x0000000104047819 */ /* 0x000fe400000006ff */
[-C--:B------:R-:W-:Y:S02]  /*bb50*/  LEA.HI.SX32 R10, R10, R37.reuse, 0x1b ;  /* 0x000000250a0a7211 */ /* 0x080fe400078fdaff */
[----:B------:R-:W-:Y:S01]  /*bb60*/  SHF.L.U32 R6, R6, 0x1, RZ ;  /* 0x0000000106067819 */ /* 0x000fe200000006ff */
[----:B------:R0:W-:Y:S01]  /*bb70*/  STS.U16 [R4+0x2], R5 ;  /* 0x0000020504007388 */ /* 0x0001e20000000400 */
[----:B------:R-:W-:-:S02]  /*bb80*/  LEA.HI.SX32 R11, R11, R37, 0x1b ;  /* 0x000000250b0b7211 */ /* 0x000fc400078fdaff */
[-C--:B------:R-:W-:Y:S01]  /*bb90*/  LEA.HI.SX32 R12, R12, R37.reuse, 0x1b ;  /* 0x000000250c0c7211 */ /* 0x080fe200078fdaff */
[----:B------:R1:W-:Y:S01]  /*bba0*/  STS.U16 [R6+0x4], R21 ;  /* 0x0000041506007388 */ /* 0x0003e20000000400 */
[-C--:B------:R-:W-:Y:S02]  /*bbb0*/  LEA.HI.SX32 R13, R13, R37.reuse, 0x1b ;  /* 0x000000250d0d7211 */ /* 0x080fe400078fdaff */
[-C--:B------:R-:W-:Y:S02]  /*bbc0*/  LEA.HI.SX32 R14, R14, R37.reuse, 0x1b ;  /* 0x000000250e0e7211 */ /* 0x080fe400078fdaff */
[-C--:B------:R-:W-:Y:S02]  /*bbd0*/  LEA.HI.SX32 R15, R15, R37.reuse, 0x1b ;  /* 0x000000250f0f7211 */ /* 0x080fe400078fdaff */
[-C--:B------:R-:W-:Y:S02]  /*bbe0*/  LEA.HI.SX32 R16, R16, R37.reuse, 0x1b ;  /* 0x0000002510107211 */ /* 0x080fe400078fdaff */
[----:B------:R-:W-:-:S02]  /*bbf0*/  LEA.HI.SX32 R17, R17, R37, 0x1b ;  /* 0x0000002511117211 */ /* 0x000fc400078fdaff */
[-C--:B------:R-:W-:Y:S02]  /*bc00*/  LEA.HI.SX32 R18, R18, R37.reuse, 0x1b ;  /* 0x0000002512127211 */ /* 0x080fe400078fdaff */
[----:B------:R-:W-:Y:S02]  /*bc10*/  LEA.HI.SX32 R35, R35, R37, 0x1b ;  /* 0x0000002523237211 */ /* 0x000fe400078fdaff */
[----:B------:R-:W-:Y:S02]  /*bc20*/  PRMT R20, R21, 0x7632, R20 ;  /* 0x0000763215147816 */ /* 0x000fe40000000014 */
[----:B------:R-:W-:Y:S02]  /*bc30*/  SHF.L.U32 R7, R7, 0x1, RZ ;  /* 0x0000000107077819 */ /* 0x000fe400000006ff */
[----:B------:R-:W-:Y:S01]  /*bc40*/  F2FP.PACK_AB R3, R26, R25 ;  /* 0x000000191a03723e */ /* 0x000fe200000000ff */
[----:B------:R-:W-:Y:S01]  /*bc50*/  FADD.FTZ R25, R24, R25 ;  /* 0x0000001918197221 */ /* 0x000fe20000010000 */
[C---:B------:R-:W-:Y:S01]  /*bc60*/  PRMT R22, R2.reuse, 0x7610, R22 ;  /* 0x0000761002167816 */ /* 0x040fe20000000016 */
[----:B------:R-:W-:Y:S01]  /*bc70*/  STS.U16 [R7+0x6], R20 ;  /* 0x0000061407007388 */ /* 0x000fe20000000400 */
[----:B------:R-:W-:Y:S01]  /*bc80*/  PRMT R37, R2, 0x7632, R37 ;  /* 0x0000763202257816 */ /* 0x000fe20000000025 */
[----:B------:R-:W-:Y:S01]  /*bc90*/  FADD.FTZ R26, R25, R26 ;  /* 0x0000001a191a7221 */ /* 0x000fe20000010000 */
[----:B------:R-:W-:-:S02]  /*bca0*/  SHF.L.U32 R8, R8, 0x1, RZ ;  /* 0x0000000108087819 */ /* 0x000fc400000006ff */
[----:B------:R-:W-:Y:S02]  /*bcb0*/  SHF.L.U32 R9, R9, 0x1, RZ ;  /* 0x0000000109097819 */ /* 0x000fe400000006ff */
[----:B------:R-:W-:Y:S01]  /*bcc0*/  F2FP.PACK_AB R2, R28, R27 ;  /* 0x0000001b1c02723e */ /* 0x000fe200000000ff */
[----:B------:R-:W-:Y:S01]  /*bcd0*/  STS.U16 [R8+0x8], R22 ;  /* 0x0000081608007388 */ /* 0x000fe20000000400 */
[----:B------:R-:W-:Y:S01]  /*bce0*/  SHF.L.U32 R10, R10, 0x1, RZ ;  /* 0x000000010a0a7819 */ /* 0x000fe200000006ff */
[----:B------:R-:W-:Y:S01]  /*bcf0*/  FADD.FTZ R27, R26, R27 ;  /* 0x0000001b1a1b7221 */ /* 0x000fe20000010000 */
[----:B0-----:R-:W-:Y:S01]  /*bd00*/  F2FP.PACK_AB R4, R30, R29 ;  /* 0x0000001d1e04723e */ /* 0x001fe200000000ff */
[----:B------:R-:W-:Y:S01]  /*bd10*/  STS.U16 [R9+0xa], R37 ;  /* 0x00000a2509007388 */ /* 0x000fe20000000400 */
[----:B------:R-:W-:Y:S01]  /*bd20*/  PRMT R5, R3, 0x7632, R5 ;  /* 0x0000763203057816 */ /* 0x000fe20000000005 */
[----:B------:R-:W-:Y:S01]  /*bd30*/  FADD.FTZ R28, R27, R28 ;  /* 0x0000001c1b1c7221 */ /* 0x000fe20000010000 */
[----:B------:R-:W-:Y:S01]  /*bd40*/  SHF.L.U32 R11, R11, 0x1, RZ ;  /* 0x000000010b0b7819 */ /* 0x000fe200000006ff */
[----:B------:R0:W-:Y:S01]  /*bd50*/  STS.U16 [R10+0xc], R3 ;  /* 0x00000c030a007388 */ /* 0x0001e20000000400 */
[----:B-1----:R-:W-:Y:S01]  /*bd60*/  PRMT R6, R2, 0x7610, R6 ;  /* 0x0000761002067816 */ /* 0x002fe20000000006 */
[----:B------:R-:W-:Y:S01]  /*bd70*/  FADD.FTZ R29, R28, R29 ;  /* 0x0000001d1c1d7221 */ /* 0x000fe20000010000 */
[----:B------:R-:W-:Y:S01]  /*bd80*/  PRMT R19, R2, 0x7632, R19 ;  /* 0x0000763202137816 */ /* 0x000fe20000000013 */
[----:B------:R-:W-:Y:S01]  /*bd90*/  STS.U16 [R11+0xe], R5 ;  /* 0x00000e050b007388 */ /* 0x000fe20000000400 */
[----:B------:R-:W-:Y:S01]  /*bda0*/  SHF.L.U32 R12, R12, 0x1, RZ ;  /* 0x000000010c0c7819 */ /* 0x000fe200000006ff */
[----:B------:R-:W-:Y:S01]  /*bdb0*/  FADD.FTZ R30, R29, R30 ;  /* 0x0000001e1d1e7221 */ /* 0x000fe20000010000 */
[----:B------:R-:W-:-:S02]  /*bdc0*/  SHF.L.U32 R13, R13, 0x1, RZ ;  /* 0x000000010d0d7819 */ /* 0x000fc400000006ff */
        /* <DEDUP_REMOVED lines=9> */
[----:B------:R-:W-:Y:S01]  /*be60*/  STS.U16 [R14+0x14], R4 ;  /* 0x000014040e007388 */ /* 0x000fe20000000400 */
[----:B------:R-:W-:Y:S01]  /*be70*/  SHF.L.U32 R16, R16, 0x1, RZ ;  /* 0x0000000110107819 */ /* 0x000fe200000006ff */
[----:B------:R-:W-:Y:S01]  /*be80*/  FADD.FTZ R33, R32, R33 ;  /* 0x0000002120217221 */ /* 0x000fe20000010000 */
[----:B------:R-:W-:Y:S01]  /*be90*/  PRMT R8, R2, 0x7632, R8 ;  /* 0x0000763202087816 */ /* 0x000fe20000000008 */
[----:B------:R0:W-:Y:S01]  /*bea0*/  STS.U16 [R15+0x16], R7 ;  /* 0x000016070f007388 */ /* 0x0001e20000000400 */
[----:B------:R-:W-:Y:S01]  /*beb0*/  SHF.L.U32 R17, R17, 0x1, RZ ;  /* 0x0000000111117819 */ /* 0x000fe200000006ff */
[----:B------:R-:W-:Y:S01]  /*bec0*/  FADD.FTZ R136, R33, R34 ;  /* 0x0000002221887221 */ /* 0x000fe20000010000 */
[----:B------:R-:W-:Y:S01]  /*bed0*/  SHF.L.U32 R18, R18, 0x1, RZ ;  /* 0x0000000112127819 */ /* 0x000fe200000006ff */
[----:B------:R-:W-:Y:S01]  /*bee0*/  STS.U16 [R16+0x18], R2 ;  /* 0x0000180210007388 */ /* 0x000fe20000000400 */
[----:B------:R-:W-:-:S02]  /*bef0*/  PRMT R10, R3, 0x7632, R10 ;  /* 0x00007632030a7816 */ /* 0x000fc4000000000a */
[----:B------:R-:W-:Y:S01]  /*bf00*/  SHF.L.U32 R35, R35, 0x1, RZ ;  /* 0x0000000123237819 */ /* 0x000fe200000006ff */
[----:B------:R-:W-:Y:S01]  /*bf10*/  STS.U16 [R17+0x1a], R8 ;  /* 0x00001a0811007388 */ /* 0x000fe20000000400 */
[----:B0-----:R-:W-:-:S03]  /*bf20*/  IMAD R7, R139, c[0x0][0x2fc], R0 ;  /* 0x0000bf008b077a24 */ /* 0x001fc600078e0200 */
[----:B------:R0:W-:Y:S04]  /*bf30*/  STS.U16 [R18+0x1c], R3 ;  /* 0x00001c0312007388 */ /* 0x0001e80000000400 */
[----:B------:R-:W-:Y:S01]  /*bf40*/  STS.U16 [R35+0x1e], R10 ;  /* 0x00001e0a23007388 */ /* 0x000fe20000000400 */
[----:B------:R-:W-:-:S06]  /*bf50*/  NOP ;  /* 0x0000000000007918 */ /* 0x000fcc0000000000 */
[----:B------:R-:W-:Y:S01]  /*bf60*/  LDS.U16 R127, [R127] ;  /* 0x000000007f7f7984 */ /* 0x000fe20000000400 */
[----:B0-----:R-:W-:-:S03]  /*bf70*/  IMAD.WIDE.U32 R2, R139, c[0x0][0x2f8], RZ ;  /* 0x0000be008b027a25 */ /* 0x001fc600078e00ff */
[----:B------:R-:W-:Y:S02]  /*bf80*/  LDS.U16 R9, [R126+0x40] ;  /* 0x000040007e097984 */ /* 0x000fe40000000400 */
[----:B------:R-:W-:Y:S02]  /*bf90*/  IADD3 R23, R3, R7, RZ ;  /* 0x0000000703177210 */ /* 0x000fe40007ffe0ff */
        /* <DEDUP_REMOVED lines=17> */
[----:B0-----:R-:W-:-:S13]  /*c0b0*/  ISETP.GE.AND P0, PT, R132, R37, PT ;  /* 0x000000258400720c */ /* 0x001fda0003f06270 */
        /* <DEDUP_REMOVED lines=12> */
.L_x_110:
[----:B------:R-:W-:Y:S05]  /*c180*/  BSYNC B0 ;  /* 0x0000000000007941 */ /* 0x000fea0003800000 */
.L_x_109:
[----:B------:R-:W-:Y:S01]  /*c190*/  MOV R3, R23 ;  /* 0x0000001700037202 */ /* 0x000fe20000000f00 */
[----:B------:R-:W-:Y:S01]  /*c1a0*/  IMAD R0, R140, c[0x0][0x300], RZ ;  /* 0x0000c0008c007a24 */ /* 0x000fe200078e02ff */
[----:B------:R-:W-:Y:S01]  /*c1b0*/  IADD3 R108, P0, R108, -0xfc0, RZ ;  /* 0xfffff0406c6c7810 */ /* 0x000fe20007f1e0ff */
[----:B------:R-:W-:Y:S01]  /*c1c0*/  UIADD3 UR12, UP0, UR12, -0x1000, URZ ;  /* 0xfffff0000c0c7890 */ /* 0x000fe2000ff1e03f */
[-C--:B------:R-:W-:Y:S01]  /*c1d0*/  ISETP.GE.AND P3, PT, R36, R37.reuse, PT ;  /* 0x000000252400720c */ /* 0x080fe20003f66270 */
[C---:B------:R-:W-:Y:S01]  /*c1e0*/  IMAD.WIDE.U32 R2, R141.reuse, c[0x0][0x300], R2 ;  /* 0x0000c0008d027a25 */ /* 0x040fe200078e0002 */
[-C--:B------:R-:W-:Y:S01]  /*c1f0*/  ISETP.GE.AND P4, PT, R38, R37.reuse, PT ;  /* 0x000000252600720c */ /* 0x080fe20003f86270 */
[----:B------:R-:W-:Y:S01]  /*c200*/  UIADD3 UR10, UP1, UR10, -0x1000, URZ ;  /* 0xfffff0000a0a7890 */ /* 0x000fe2000ff3e03f */
[----:B------:R-:W-:Y:S01]  /*c210*/  ISETP.GE.AND P5, PT, R40, R37, PT ;  /* 0x000000252800720c */ /* 0x000fe20003fa6270 */
[----:B------:R-:W-:Y:S01]  /*c220*/  IMAD R4, R141, c[0x0][0x304], R0 ;  /* 0x0000c1008d047a24 */ /* 0x000fe200078e0200 */
[----:B------:R-:W-:Y:S01]  /*c230*/  IADD3.X R0, R109, -0x1, RZ, P0, !PT ;  /* 0xffffffff6d007810 */ /* 0x000fe200007fe4ff */
[----:B------:R-:W-:Y:S01]  /*c240*/  UIADD3 UR8, UP2, UR8, -0x1000, URZ ;  /* 0xfffff00008087890 */ /* 0x000fe2000ff5e03f */
[----:B------:R-:W-:Y:S01]  /*c250*/  IADD3 R5, P0, R88, R2, RZ ;  /* 0x0000000258057210 */ /* 0x000fe20007f1e0ff */
[----:B------:R-:W-:Y:S01]  /*c260*/  UIADD3.X UR13, UR13, -0x1, URZ, UP0, !UPT ;  /* 0xffffffff0d0d7890 */ /* 0x000fe200087fe43f */
[----:B------:R-:W-:Y:S01]  /*c270*/  IADD3 R2, P1, R108, c[0x0][0x340], RZ ;  /* 0x0000d0006c027a10 */ /* 0x000fe20007f3e0ff */
[----:B------:R-:W-:Y:S01]  /*c280*/  UIADD3.X UR11, UR11, -0x1, URZ, UP1, !UPT ;  /* 0xffffffff0b0b7890 */ /* 0x000fe20008ffe43f */
[----:B------:R-:W-:Y:S01]  /*c290*/  IADD3.X R3, R87, R4, R3, P0, !PT ;  /* 0x0000000457037210 */ /* 0x000fe200007fe403 */
[----:B------:R-:W-:Y:S01]  /*c2a0*/  UIADD3.X UR9, UR9, -0x1, URZ, UP2, !UPT ;  /* 0xffffffff09097890 */ /* 0x000fe200097fe43f */
[----:B------:R-:W-:-:S02]  /*c2b0*/  IADD3.X R0, R0, c[0x0][0x344], RZ, P1, !PT ;  /* 0x0000d10000007a10 */ /* 0x000fc40000ffe4ff */
[C---:B------:R-:W-:Y:S02]  /*c2c0*/  LEA R2, P0, R5.reuse, R2, 0x1 ;  /* 0x0000000205027211 */ /* 0x040fe400078008ff */
[-C--:B------:R-:W-:Y:S02]  /*c2d0*/  ISETP.GE.AND P6, PT, R42, R37.reuse, PT ;  /* 0x000000252a00720c */ /* 0x080fe40003fc6270 */
[----:B------:R-:W-:Y:S02]  /*c2e0*/  LEA.HI.X R3, R5, R0, R3, 0x1, P0 ;  /* 0x0000000005037211 */ /* 0x000fe400000f0c03 */
[-C--:B------:R-:W-:Y:S02]  /*c2f0*/  ISETP.GE.AND P1, PT, R46, R37.reuse, PT ;  /* 0x000000252e00720c */ /* 0x080fe40003f26270 */
[-C--:B------:R-:W-:Y:S01]  /*c300*/  ISETP.GE.AND P2, PT, R48, R37.reuse, PT ;  /* 0x000000253000720c */ /* 0x080fe20003f46270 */
[----:B------:R1:W-:Y:S01]  /*c310*/  @!P3 STG.E.U16 [R2.64], R9 ;  /* 0x000000090200b986 */ /* 0x0003e2000c101506 */
[----:B------:R-:W-:-:S02]  /*c320*/  ISETP.GE.AND P3, PT, R50, R37, PT ;  /* 0x000000253200720c */ /* 0x000fc40003f66270 */
[-C--:B------:R-:W-:Y:S01]  /*c330*/  ISETP.GE.AND P0, PT, R44, R37.reuse, PT ;  /* 0x000000252c00720c */ /* 0x080fe20003f06270 */
[----:B------:R1:W-:Y:S01]  /*c340*/  @!P4 STG.E.U16 [R2.64+0x40], R125 ;  /* 0x0000407d0200c986 */ /* 0x0003e2000c101506 */
[-C--:B------:R-:W-:Y:S02]  /*c350*/  ISETP.GE.AND P4, PT, R52, R37.reuse, PT ;  /* 0x000000253400720c */ /* 0x080fe40003f86270 */
        /* <DEDUP_REMOVED lines=21> */
[----:B01----:R-:W-:Y:S01]  /*c4b0*/  @!P0 CALL.REL.NOINC `(.L_x_63) ;  /* 0x0000001000008944 */ /* 0x003fe20003c00000 */
[----:B------:R-:W-:Y:S05]  /*c4c0*/  BRA `(.L_x_111) ;  /* 0xffff412000007947 */ /* 0x000fea000383ffff */
.L_x_63:
[----:B------:R-:W-:Y:S02]  /*c4d0*/  ISETP.NE.U32.AND P0, PT, RZ, c[0x0][0x328], PT ;  /* 0x0000ca00ff007a0c */ /* 0x000fe40003f05070 */
[----:B------:R-:W-:Y:S02]  /*c4e0*/  ISETP.NE.U32.AND P2, PT, RZ, c[0x0][0x348], PT ;  /* 0x0000d200ff007a0c */ /* 0x000fe40003f45070 */
[----:B------:R-:W-:Y:S02]  /*c4f0*/  ISETP.NE.AND.EX P1, PT, RZ, c[0x0][0x32c], PT, P0 ;  /* 0x0000cb00ff007a0c */ /* 0x000fe40003f25300 */
[----:B------:R-:W-:-:S11]  /*c500*/  ISETP.NE.AND.EX P0, PT, RZ, c[0x0][0x34c], PT, P2 ;  /* 0x0000d300ff007a0c */ /* 0x000fd60003f05320 */
[----:B------:R-:W-:Y:S05]  /*c510*/  @!P1 BRA `(.L_x_112) ;  /* 0x000001c000009947 */ /* 0x000fea0003800000 */
[----:B0-----:R-:W0:Y:S01]  /*c520*/  SHFL.DOWN P1, R0, R137, 0x1, 0x1f ;  /* 0x08201f0089007f89 */ /* 0x001e220000020000 */
[----:B------:R-:W-:Y:S03]  /*c530*/  BSSY B0, `(.L_x_112) ;  /* 0x000001a000007945 */ /* 0x000fe60003800000 */
[----:B------:R-:W3:Y:S04]  /*c540*/  S2R R6, SR_LANEID ;  /* 0x0000000000067919 */ /* 0x000ee80000000000 */
[----:B------:R-:W4:Y:S01]  /*c550*/  S2R R7, SR_TID.X ;  /* 0x0000000000077919 */ /* 0x000f220000002100 */
[----:B0-----:R-:W-:Y:S01]  /*c560*/  @P1 FADD R0, R0, R137 ;  /* 0x0000008900001221 */ /* 0x001fe20000000000 */
[----:B---3--:R-:W-:-:S04]  /*c570*/  ISETP.NE.AND P2, PT, R6, RZ, PT ;  /* 0x000000ff0600720c */ /* 0x008fc80003f45270 */
[----:B------:R-:W0:Y:S09]  /*c580*/  SHFL.DOWN P1, R3, R0, 0x2, 0x1f ;  /* 0x08401f0000037f89 */ /* 0x000e320000020000 */
[----:B----4-:R-:W-:-:S04]  /*c590*/  @!P2 SHF.R.S32.HI R6, RZ, 0x1f, R7 ;  /* 0x0000001fff06a819 */ /* 0x010fc80000011407 */
        /* <DEDUP_REMOVED lines=14> */
[----:B------:R-:W3:Y:S01]  /*c680*/  @!P1 LDS R5, [0x10a0] ;  /* 0x0010a000ff059984 */ /* 0x000ee20000000800 */
[----:B0-----:R-:W-:-:S04]  /*c690*/  @!P1 FADD.FTZ R2, R4, R2 ;  /* 0x0000000204029221 */ /* 0x001fc80000010000 */
[----:B------:R-:W-:-:S04]  /*c6a0*/  @!P1 FADD.FTZ R2, R3, R2 ;  /* 0x0000000203029221 */ /* 0x000fc80000010000 */
[----:B---3--:R-:W-:-:S05]  /*c6b0*/  @!P1 FADD.FTZ R4, R2, R5 ;  /* 0x0000000502049221 */ /* 0x008fca0000010000 */
[----:B------:R0:W-:Y:S02]  /*c6c0*/  RED.E.ADD.F32.FTZ.RN.STRONG.GPU [R216.64], R4 ;  /* 0x00000004d800798e */ /* 0x0001e4000c10e786 */
.L_x_113:
[----:B0-----:R-:W-:Y:S05]  /*c6d0*/  BSYNC B0 ;  /* 0x0000000000007941 */ /* 0x001fea0003800000 */
.L_x_112:
[----:B------:R-:W-:Y:S01]  /*c6e0*/  BSSY B0, `(.L_x_114) ;  /* 0x0000020000007945 */ /* 0x000fe20003800000 */
[----:B------:R-:W-:Y:S05]  /*c6f0*/  @!P0 BRA `(.L_x_115) ;  /* 0x000001d000008947 */ /* 0x000fea0003800000 */
[----:B------:R-:W-:Y:S06]  /*c700*/  BAR.SYNC.DEFER_BLOCKING 0x0 ;  /* 0x0000000000007b1d */ /* 0x000fec0000010000 */
[----:B------:R-:W3:Y:S04]  /*c710*/  SHFL.DOWN P0, R3, R136, 0x1, 0x1f ;  /* 0x08201f0088037f89 */ /* 0x000ee80000000000 */
[----:B------:R-:W4:Y:S04]  /*c720*/  S2R R4, SR_LANEID ;  /* 0x0000000000047919 */ /* 0x000f280000000000 */
[----:B------:R-:W5:Y:S01]  /*c730*/  S2R R21, SR_TID.X ;  /* 0x0000000000157919 */ /* 0x000f620000002100 */
[----:B---3--:R-:W-:Y:S01]  /*c740*/  @P0 FADD R3, R3, R136 ;  /* 0x0000008803030221 */ /* 0x008fe20000000000 */
[----:B----4-:R-:W-:-:S04]  /*c750*/  ISETP.NE.AND P1, PT, R4, RZ, PT ;  /* 0x000000ff0400720c */ /* 0x010fc80003f25270 */
[----:B0-----:R-:W0:Y:S09]  /*c760*/  SHFL.DOWN P0, R0, R3, 0x2, 0x1f ;  /* 0x08401f0003007f89 */ /* 0x001e320000000000 */
        /* <DEDUP_REMOVED lines=19> */
[----:B------:R0:W-:Y:S01]  /*c8a0*/  RED.E.ADD.F32.FTZ.RN.STRONG.GPU [R214.64], R7 ;  /* 0x00000007d600798e */ /* 0x0001e2000c10e786 */
[----:B------:R-:W-:Y:S01]  /*c8b0*/  HFMA2.MMA R21, -RZ, RZ, 0, 0 ;  /* 0x00000000ff157435 */ /* 0x000fe200000001ff */
[----:B------:R-:W-:Y:S05]  /*c8c0*/  BRA `(.L_x_116) ;  /* 0x0000001000007947 */ /* 0x000fea0003800000 */
.L_x_115:
[----:B------:R-:W3:Y:S02]  /*c8d0*/  S2R R21, SR_TID.X ;  /* 0x0000000000157919 */ /* 0x000ee40000002100 */
.L_x_116:
[----:B0-----:R-:W-:Y:S05]  /*c8e0*/  BSYNC B0 ;  /* 0x0000000000007941 */ /* 0x001fea0003800000 */
.L_x_114:
[----:B---3--:R-:W-:-:S13]  /*c8f0*/  ISETP.GE.AND P0, PT, R21, c[0x0][0x16c], PT ;  /* 0x00005b0015007a0c */ /* 0x008fda0003f06270 */
[----:B------:R-:W-:Y:S05]  /*c900*/  @P0 EXIT ;  /* 0x000000000000094d */ /* 0x000fea0003800000 */
[C---:B------:R-:W-:Y:S02]  /*c910*/  IMAD R0, R140.reuse, c[0x0][0x288], RZ ;  /* 0x0000a2008c007a24 */ /* 0x040fe400078e02ff */
[C---:B------:R-:W-:Y:S02]  /*c920*/  IMAD R2, R140.reuse, c[0x0][0x2c8], RZ ;  /* 0x0000b2008c027a24 */ /* 0x040fe400078e02ff */
[C---:B------:R-:W-:Y:S02]  /*c930*/  IMAD R4, R140.reuse, c[0x0][0x2a8], RZ ;  /* 0x0000aa008c047a24 */ /* 0x040fe400078e02ff */
[C---:B------:R-:W-:Y:S02]  /*c940*/  IMAD R12, R140.reuse, c[0x0][0x1b8], RZ ;  /* 0x00006e008c0c7a24 */ /* 0x040fe400078e02ff */
[----:B------:R-:W-:Y:S02]  /*c950*/  IMAD R140, R140, c[0x0][0x198], RZ ;  /* 0x000066008c8c7a24 */ /* 0x000fe400078e02ff */
[----:B------:R-:W-:-:S04]  /*c960*/  IMAD.WIDE.U32 R6, R141, c[0x0][0x288], RZ ;  /* 0x0000a2008d067a25 */ /* 0x000fc800078e00ff */
[----:B------:R-:W-:-:S04]  /*c970*/  IMAD.WIDE.U32 R8, R141, c[0x0][0x2c8], RZ ;  /* 0x0000b2008d087a25 */ /* 0x000fc800078e00ff */
[----:B------:R-:W-:-:S04]  /*c980*/  IMAD.WIDE.U32 R10, R141, c[0x0][0x2a8], RZ ;  /* 0x0000aa008d0a7a25 */ /* 0x000fc800078e00ff */
[----:B------:R-:W-:-:S04]  /*c990*/  IMAD.WIDE.U32 R16, R141, c[0x0][0x1b8], RZ ;  /* 0x00006e008d107a25 */ /* 0x000fc800078e00ff */
[C---:B------:R-:W-:Y:S02]  /*c9a0*/  IMAD R33, R141.reuse, c[0x0][0x28c], R0 ;  /* 0x0000a3008d217a24 */ /* 0x040fe400078e0200 */
[C---:B------:R-:W-:Y:S02]  /*c9b0*/  IMAD R31, R141.reuse, c[0x0][0x2cc], R2 ;  /* 0x0000b3008d1f7a24 */ /* 0x040fe400078e0202 */
[----:B------:R-:W-:Y:S01]  /*c9c0*/  IMAD R29, R141, c[0x0][0x2ac], R4 ;  /* 0x0000ab008d1d7a24 */ /* 0x000fe200078e0204 */
[----:B------:R-:W-:Y:S01]  /*c9d0*/  IADD3 R33, R7, R33, RZ ;  /* 0x0000002107217210 */ /* 0x000fe20007ffe0ff */
[----:B------:R-:W-:Y:S01]  /*c9e0*/  IMAD R3, R141, c[0x0][0x1bc], R12 ;  /* 0x00006f008d037a24 */ /* 0x000fe200078e020c */
[----:B------:R-:W-:Y:S01]  /*c9f0*/  IADD3 R31, R9, R31, RZ ;  /* 0x0000001f091f7210 */ /* 0x000fe20007ffe0ff */
[----:B------:R-:W-:Y:S01]  /*ca00*/  IMAD R5, R141, c[0x0][0x19c], R140 ;  /* 0x000067008d057a24 */ /* 0x000fe200078e028c */
[----:B------:R-:W-:Y:S01]  /*ca10*/  IADD3 R29, R11, R29, RZ ;  /* 0x0000001d0b1d7210 */ /* 0x000fe20007ffe0ff */
[----:B------:R-:W-:Y:S01]  /*ca20*/  IMAD.WIDE.U32 R18, R141, c[0x0][0x198], RZ ;  /* 0x000066008d127a25 */ /* 0x000fe200078e00ff */
[----:B------:R-:W-:-:S04]  /*ca30*/  IADD3 R39, R17, R3, RZ ;  /* 0x0000000311277210 */ /* 0x000fc80007ffe0ff */
[----:B------:R-:W-:Y:S02]  /*ca40*/  IADD3 R41, R19, R5, RZ ;  /* 0x0000000513297210 */ /* 0x000fe40007ffe0ff */
.L_x_117:
[----:B0-----:R-:W0:Y:S01]  /*ca50*/  LDS.64 R22, [R21.X8+0x4910] ;  /* 0x0049100015167984 */ /* 0x001e220000008a00 */
[----:B------:R-:W-:Y:S01]  /*ca60*/  SHF.R.S32.HI R0, RZ, 0x1f, R21 ;  /* 0x0000001fff007819 */ /* 0x000fe20000011415 */
[----:B------:R-:W-:Y:S01]  /*ca70*/  YIELD ;  /* 0x0000000000007946 */ /* 0x000fe20003800000 */
[----:B------:R-:W-:Y:S01]  /*ca80*/  MOV R2, R6 ;  /* 0x0000000600027202 */ /* 0x000fe20000000f00 */
[----:B------:R-:W3:Y:S01]  /*ca90*/  LDS.64 R24, [R21.X8+0x5110] ;  /* 0x0051100015187984 */ /* 0x000ee20000008a00 */
        /* <DEDUP_REMOVED lines=17> */
[----:B------:R4:W3:Y:S01]  /*cbb0*/  LDG.E.64 R26, [R14.64] ;  /* 0x000000060e1a7981 */ /* 0x0008e2000c1e1b00 */
        /* <DEDUP_REMOVED lines=16> */
[-C--:B---3--:R-:W-:Y:S02]  /*ccc0*/  FMUL.FTZ R5, R25, R27.reuse ;  /* 0x0000001b19057220 */ /* 0x088fe40000410000 */
[C---:B------:R-:W-:Y:S02]  /*ccd0*/  FMUL.FTZ R27, R24.reuse, R27 ;  /* 0x0000001b181b7220 */ /* 0x040fe40000410000 */
[----:B------:R-:W-:-:S02]  /*cce0*/  FFMA.FTZ R23, R24, R26, R5 ;  /* 0x0000001a18177223 */ /* 0x000fc40000010005 */
[----:B------:R-:W-:-:S03]  /*ccf0*/  FFMA.FTZ R27, R25, R26, -R27 ;  /* 0x0000001a191b7223 */ /* 0x000fc6000001081b */
[----:B------:R-:W-:Y:S04]  /*cd00*/  RED.E.ADD.F32.FTZ.RN.STRONG.GPU [R2.64], R23 ;  /* 0x000000170200798e */ /* 0x000fe8000c10e786 */
[----:B------:R0:W-:Y:S04]  /*cd10*/  RED.E.ADD.F32.FTZ.RN.STRONG.GPU [R2.64+0x4], R27 ;  /* 0x0000041b0200798e */ /* 0x0001e8000c10e786 */
[----:B------:R-:W3:Y:S01]  /*cd20*/  LDG.E.64 R14, [R14.64] ;  /* 0x000000060e0e7981 */ /* 0x000ee2000c1e1b00 */
        /* <DEDUP_REMOVED lines=10> */
[CC--:B---3--:R-:W-:Y:S02]  /*cdd0*/  FMUL.FTZ R13, R25.reuse, R15.reuse ;  /* 0x0000000f190d7220 */ /* 0x0c8fe40000410000 */
[C---:B------:R-:W-:Y:S02]  /*cde0*/  FMUL.FTZ R0, R24.reuse, R15 ;  /* 0x0000000f18007220 */ /* 0x040fe40000410000 */
[-C--:B------:R-:W-:Y:S02]  /*cdf0*/  FFMA.FTZ R13, R24, R14.reuse, R13 ;  /* 0x0000000e180d7223 */ /* 0x080fe4000001000d */
[----:B------:R-:W-:-:S03]  /*ce00*/  FFMA.FTZ R25, R25, R14, -R0 ;  /* 0x0000000e19197223 */ /* 0x000fc60000010800 */
[----:B------:R0:W-:Y:S04]  /*ce10*/  RED.E.ADD.F32.FTZ.RN.STRONG.GPU [R4.64], R13 ;  /* 0x0000000d0400798e */ /* 0x0001e8000c10e786 */
[----:B------:R0:W-:Y:S01]  /*ce20*/  RED.E.ADD.F32.FTZ.RN.STRONG.GPU [R4.64+0x4], R25 ;  /* 0x000004190400798e */ /* 0x0001e2000c10e786 */
[----:B------:R-:W-:Y:S05]  /*ce30*/  @!P0 BRA `(.L_x_117) ;  /* 0xfffffc1000008947 */ /* 0x000fea000383ffff */
[----:B------:R-:W-:Y:S05]  /*ce40*/  EXIT ;  /* 0x000000000000794d */ /* 0x000fea0003800000 */
.L_x_74:
[----:B------:R-:W-:Y:S01]  /*ce50*/  HFMA2.MMA R71, -RZ, RZ, 0, 5.9604644775390625e-08 ;  /* 0x00000001ff477435 */ /* 0x000fe200000001ff */
[----:B------:R-:W-:Y:S02]  /*ce60*/  MOV R72, R66 ;  /* 0x0000004200487202 */ /* 0x000fe40000000f00 */
[----:B------:R-:W-:Y:S02]  /*ce70*/  MOV R68, RZ ;  /* 0x000000ff00447202 */ /* 0x000fe40000000f00 */
[----:B------:R-:W-:-:S02]  /*ce80*/  MOV R67, 0xffffffff ;  /* 0xffffffff00437802 */ /* 0x000fc40000000f00 */
[----:B------:R-:W-:Y:S02]  /*ce90*/  MOV R64, 0xceb0 ;  /* 0x0000ceb000407802 */ /* 0x000fe40000000f00 */
[----:B-1---5:R-:W-:Y:S05]  /*cea0*/  CALL.REL.NOINC `($__internal_5_$__cuda_sm70_shflsync_up) ;  /* 0x00001e4000007944 */ /* 0x022fea0003c00000 */
[----:B-1----:R-:W-:Y:S01]  /*ceb0*/  MOV R69, R67 ;  /* 0x0000004300457202 */ /* 0x002fe20000000f00 */
[----:B0-----:R-:W-:Y:S05]  /*cec0*/  BRA `(.L_x_118) ;  /* 0xffff992000007947 */ /* 0x001fea000383ffff */
.L_x_75:
[----:B------:R-:W-:Y:S01]  /*ced0*/  HFMA2.MMA R71, -RZ, RZ, 0, 5.9604644775390625e-08 ;  /* 0x00000001ff477435 */ /* 0x000fe200000001ff */
[----:B------:R-:W-:Y:S02]  /*cee0*/  MOV R72, R76 ;  /* 0x0000004c00487202 */ /* 0x000fe40000000f00 */
[----:B------:R-:W-:Y:S02]  /*cef0*/  MOV R68, RZ ;  /* 0x000000ff00447202 */ /* 0x000fe40000000f00 */
[----:B------:R-:W-:Y:S02]  /*cf00*/  MOV R67, 0xffffffff ;  /* 0xffffffff00437802 */ /* 0x000fe40000000f00 */
[----:B------:R-:W-:Y:S02]  /*cf10*/  MOV R64, 0xcf30 ;  /* 0x0000cf3000407802 */ /* 0x000fe40000000f00 */
[----:B012--5:R-:W-:Y:S05]  /*cf20*/  CALL.REL.NOINC `($__internal_5_$__cuda_sm70_shflsync_up) ;  /* 0x00001dc000007944 */ /* 0x027fea0003c00000 */
[----:B0-----:R-:W-:Y:S01]  /*cf30*/  HFMA2.MMA R71, -RZ, RZ, 0, 5.9604644775390625e-08 ;  /* 0x00000001ff477435 */ /* 0x001fe200000001ff */
[----:B-1----:R-:W-:Y:S02]  /*cf40*/  MOV R73, R67 ;  /* 0x0000004300497202 */ /* 0x002fe40000000f00 */
[----:B------:R-:W-:-:S02]  /*cf50*/  MOV R72, R78 ;  /* 0x0000004e00487202 */ /* 0x000fc40000000f00 */
[----:B------:R-:W-:Y:S02]  /*cf60*/  MOV R68, RZ ;  /* 0x000000ff00447202 */ /* 0x000fe40000000f00 */
[----:B------:R-:W-:Y:S02]  /*cf70*/  MOV R67, 0xffffffff ;  /* 0xffffffff00437802 */ /* 0x000fe40000000f00 */
[----:B------:R-:W-:Y:S02]  /*cf80*/  MOV R64, 0xcfa0 ;  /* 0x0000cfa000407802 */ /* 0x000fe40000000f00 */
[----:B------:R-:W-:Y:S05]  /*cf90*/  CALL.REL.NOINC `($__internal_5_$__cuda_sm70_shflsync_up) ;  /* 0x00001d5000007944 */ /* 0x000fea0003c00000 */
[----:B0-----:R-:W-:Y:S01]  /*cfa0*/  HFMA2.MMA R71, -RZ, RZ, 0, 5.9604644775390625e-08 ;  /* 0x00000001ff477435 */ /* 0x001fe200000001ff */
[----:B-1----:R-:W-:Y:S02]  /*cfb0*/  MOV R75, R67 ;  /* 0x00000043004b7202 */ /* 0x002fe40000000f00 */
[----:B------:R-:W-:Y:S02]  /*cfc0*/  MOV R72, R79 ;  /* 0x0000004f00487202 */ /* 0x000fe40000000f00 */
[----:B------:R-:W-:Y:S02]  /*cfd0*/  MOV R68, RZ ;  /* 0x000000ff00447202 */ /* 0x000fe40000000f00 */
[----:B------:R-:W-:-:S02]  /*cfe0*/  MOV R67, 0xffffffff ;  /* 0xffffffff00437802 */ /* 0x000fc40000000f00 */
[----:B------:R-:W-:Y:S02]  /*cff0*/  MOV R64, 0xd010 ;  /* 0x0000d01000407802 */ /* 0x000fe40000000f00 */
[----:B------:R-:W-:Y:S05]  /*d000*/  CALL.REL.NOINC `($__internal_5_$__cuda_sm70_shflsync_up) ;  /* 0x00001ce000007944 */ /* 0x000fea0003c00000 */
[----:B------:R-:W-:Y:S01]  /*d010*/  FMUL.FTZ R64, R76, R73 ;  /* 0x000000494c407220 */ /* 0x000fe20000410000 */
[----:B------:R-:W-:Y:S01]  /*d020*/  ISETP.GE.AND P0, PT, R134, 0x1, PT ;  /* 0x000000018600780c */ /* 0x000fe20003f06270 */
[C---:B01----:R-:W-:Y:S02]  /*d030*/  FMUL.FTZ R68, R76.reuse, R67 ;  /* 0x000000434c447220 */ /* 0x043fe40000410000 */
[C---:B------:R-:W-:Y:S02]  /*d040*/  FMUL.FTZ R70, R76.reuse, R75 ;  /* 0x0000004b4c467220 */ /* 0x040fe40000410000 */
[-C--:B------:R-:W-:Y:S02]  /*d050*/  FMUL.FTZ R65, R76, R69.reuse ;  /* 0x000000454c417220 */ /* 0x080fe40000410000 */
[C---:B------:R-:W-:Y:S01]  /*d060*/  FFMA.FTZ R71, R66.reuse, R69, -R64 ;  /* 0x0000004542477223 */ /* 0x040fe20000010840 */
[----:B------:R-:W-:Y:S01]  /*d070*/  MOV R64, 0xd160 ;  /* 0x0000d16000407802 */ /* 0x000fe20000000f00 */
[C---:B------:R-:W-:Y:S01]  /*d080*/  FFMA.FTZ R69, R66.reuse, R75, -R68 ;  /* 0x0000004b42457223 */ /* 0x040fe20000010844 */
[----:B------:R-:W-:Y:S01]  /*d090*/  MOV R68, RZ ;  /* 0x000000ff00447202 */ /* 0x000fe20000000f00 */
[C---:B------:R-:W-:Y:S01]  /*d0a0*/  FFMA.FTZ R70, R66.reuse, R67, R70 ;  /* 0x0000004342467223 */ /* 0x040fe20000010046 */
[----:B------:R-:W-:Y:S01]  /*d0b0*/  MOV R67, 0xffffffff ;  /* 0xffffffff00437802 */ /* 0x000fe20000000f00 */
[C---:B------:R-:W-:Y:S01]  /*d0c0*/  FFMA.FTZ R65, R66.reuse, R73, R65 ;  /* 0x0000004942417223 */ /* 0x040fe20000010041 */
[----:B------:R-:W-:Y:S01]  /*d0d0*/  FSEL R73, R66, R71, !P0 ;  /* 0x0000004742497208 */ /* 0x000fe20004000000 */
[----:B------:R-:W-:Y:S01]  /*d0e0*/  FADD.FTZ R69, R78, R69 ;  /* 0x000000454e457221 */ /* 0x000fe20000010000 */
[----:B------:R-:W-:Y:S01]  /*d0f0*/  HFMA2.MMA R71, -RZ, RZ, 0, 1.1920928955078125e-07 ;  /* 0x00000002ff477435 */ /* 0x000fe200000001ff */
[----:B------:R-:W-:Y:S01]  /*d100*/  FADD.FTZ R70, R79, R70 ;  /* 0x000000464f467221 */ /* 0x000fe20000010000 */
[----:B------:R-:W-:-:S02]  /*d110*/  FSEL R76, R76, R65, !P0 ;  /* 0x000000414c4c7208 */ /* 0x000fc40004000000 */
[----:B------:R-:W-:Y:S02]  /*d120*/  FSEL R78, R78, R69, !P0 ;  /* 0x000000454e4e7208 */ /* 0x000fe40004000000 */
[----:B------:R-:W-:Y:S02]  /*d130*/  FSEL R79, R79, R70, !P0 ;  /* 0x000000464f4f7208 */ /* 0x000fe40004000000 */
[----:B------:R-:W-:Y:S02]  /*d140*/  MOV R72, R73 ;  /* 0x0000004900487202 */ /* 0x000fe40000000f00 */
[----:B------:R-:W-:Y:S05]  /*d150*/  CALL.REL.NOINC `($__internal_5_$__cuda_sm70_shflsync_up) ;  /* 0x00001b9000007944 */ /* 0x000fea0003c00000 */
[----:B0-----:R-:W-:Y:S01]  /*d160*/  HFMA2.MMA R71, -RZ, RZ, 0, 1.1920928955078125e-07 ;  /* 0x00000002ff477435 */ /* 0x001fe200000001ff */
[----:B-1----:R-:W-:Y:S02]  /*d170*/  MOV R66, R67 ;  /* 0x0000004300427202 */ /* 0x002fe40000000f00 */
[----:B------:R-:W-:Y:S02]  /*d180*/  MOV R72, R76 ;  /* 0x0000004c00487202 */ /* 0x000fe40000000f00 */
[----:B------:R-:W-:Y:S02]  /*d190*/  MOV R68, RZ ;  /* 0x000000ff00447202 */ /* 0x000fe40000000f00 */
[----:B------:R-:W-:-:S02]  /*d1a0*/  MOV R67, 0xffffffff ;  /* 0xffffffff00437802 */ /* 0x000fc40000000f00 */
[----:B------:R-:W-:Y:S02]  /*d1b0*/  MOV R64, 0xd1d0 ;  /* 0x0000d1d000407802 */ /* 0x000fe40000000f00 */
[----:B------:R-:W-:Y:S05]  /*d1c0*/  CALL.REL.NOINC `($__internal_5_$__cuda_sm70_shflsync_up) ;  /* 0x00001b2000007944 */ /* 0x000fea0003c00000 */
[----:B0-----:R-:W-:Y:S01]  /*d1d0*/  HFMA2.MMA R71, -RZ, RZ, 0, 1.1920928955078125e-07 ;  /* 0x00000002ff477435 */ /* 0x001fe200000001ff */
[----:B-1----:R-:W-:Y:S02]  /*d1e0*/  MOV R69, R67 ;  /* 0x0000004300457202 */ /* 0x002fe40000000f00 */
[----:B------:R-:W-:Y:S02]  /*d1f0*/  MOV R72, R78 ;  /* 0x0000004e00487202 */ /* 0x000fe40000000f00 */
[----:B------:R-:W-:Y:S02]  /*d200*/  MOV R68, RZ ;  /* 0x000000ff00447202 */ /* 0x000fe40000000f00 */
[----:B------:R-:W-:Y:S02]  /*d210*/  MOV R67, 0xffffffff ;  /* 0xffffffff00437802 */ /* 0x000fe40000000f00 */
[----:B------:R-:W-:Y:S02]  /*d220*/  MOV R64, 0xd240 ;  /* 0x0000d24000407802 */ /* 0x000fe40000000f00 */
[----:B------:R-:W-:Y:S05]  /*d230*/  CALL.REL.NOINC `($__internal_5_$__cuda_sm70_shflsync_up) ;  /* 0x00001ab000007944 */ /* 0x000fea0003c00000 */
[----:B0-----:R-:W-:Y:S01]  /*d240*/  HFMA2.MMA R71, -RZ, RZ, 0, 1.1920928955078125e-07 ;  /* 0x00000002ff477435 */ /* 0x001fe200000001ff */
[----:B-1----:R-:W-:-:S02]  /*d250*/  MOV R70, R67 ;  /* 0x0000004300467202 */ /* 0x002fc40000000f00 */
[----:B------:R-:W-:Y:S02]  /*d260*/  MOV R72, R79 ;  /* 0x0000004f00487202 */ /* 0x000fe40000000f00 */
[----:B------:R-:W-:Y:S02]  /*d270*/  MOV R68, RZ ;  /* 0x000000ff00447202 */ /* 0x000fe40000000f00 */
[----:B------:R-:W-:Y:S02]  /*d280*/  MOV R67, 0xffffffff ;  /* 0xffffffff00437802 */ /* 0x000fe40000000f00 */
[----:B------:R-:W-:Y:S02]  /*d290*/  MOV R64, 0xd2b0 ;  /* 0x0000d2b000407802 */ /* 0x000fe40000000f00 */
[----:B------:R-:W-:Y:S05]  /*d2a0*/  CALL.REL.NOINC `($__internal_5_$__cuda_sm70_shflsync_up) ;  /* 0x00001a4000007944 */ /* 0x000fea0003c00000 */
[----:B------:R-:W-:Y:S01]  /*d2b0*/  ISETP.GE.AND P0, PT, R134, 0x2, PT ;  /* 0x000000028600780c */ /* 0x000fe20003f06270 */
[-C--:B------:R-:W-:Y:S02]  /*d2c0*/  FMUL.FTZ R64, R66, R76.reuse ;  /* 0x0000004c42407220 */ /* 0x080fe40000410000 */
[----:B0-----:R-:W-:Y:S02]  /*d2d0*/  FMUL.FTZ R68, R70, R76 ;  /* 0x0000004c46447220 */ /* 0x001fe40000410000 */
[----:B-1----:R-:W-:-:S02]  /*d2e0*/  FMUL.FTZ R65, R76, R67 ;  /* 0x000000434c417220 */ /* 0x002fc40000410000 */
        /* <DEDUP_REMOVED lines=13> */
[----:B------:R-:W-:Y:S05]  /*d3c0*/  CALL.REL.NOINC `($__internal_5_$__cuda_sm70_shflsync_up) ;  /* 0x0000192000007944 */ /* 0x000fea0003c00000 */
[----:B0-----:R-:W-:Y:S01]  /*d3d0*/  HFMA2.MMA R71, -RZ, RZ, 0, 2.384185791015625e-07 ;  /* 0x00000004ff477435 */ /* 0x001fe200000001ff */
[----:B-1----:R-:W-:Y:S02]  /*d3e0*/  MOV R66, R67 ;  /* 0x0000004300427202 */ /* 0x002fe40000000f00 */
[----:B------:R-:W-:Y:S02]  /*d3f0*/  MOV R72, R76 ;  /* 0x0000004c00487202 */ /* 0x000fe40000000f00 */
[----:B------:R-:W-:Y:S02]  /*d400*/  MOV R68, RZ ;  /* 0x000000ff00447202 */ /* 0x000fe40000000f00 */
[----:B------:R-:W-:Y:S02]  /*d410*/  MOV R67, 0xffffffff ;  /* 0xffffffff00437802 */ /* 0x000fe40000000f00 */
[----:B------:R-:W-:Y:S02]  /*d420*/  MOV R64, 0xd440 ;  /* 0x0000d44000407802 */ /* 0x000fe40000000f00 */
[----:B------:R-:W-:Y:S05]  /*d430*/  CALL.REL.NOINC `($__internal_5_$__cuda_sm70_shflsync_up) ;  /* 0x000018b000007944 */ /* 0x000fea0003c00000 */
[----:B0-----:R-:W-:Y:S01]  /*d440*/  HFMA2.MMA R71, -RZ, RZ, 0, 2.384185791015625e-07 ;  /* 0x00000004ff477435 */ /* 0x001fe200000001ff */
[----:B-1----:R-:W-:-:S02]  /*d450*/  MOV R69, R67 ;  /* 0x0000004300457202 */ /* 0x002fc40000000f00 */
[----:B------:R-:W-:Y:S02]  /*d460*/  MOV R72, R78 ;  /* 0x0000004e00487202 */ /* 0x000fe40000000f00 */
[----:B------:R-:W-:Y:S02]  /*d470*/  MOV R68, RZ ;  /* 0x000000ff00447202 */ /* 0x000fe40000000f00 */
[----:B------:R-:W-:Y:S02]  /*d480*/  MOV R67, 0xffffffff ;  /* 0xffffffff00437802 */ /* 0x000fe40000000f00 */
[----:B------:R-:W-:Y:S02]  /*d490*/  MOV R64, 0xd4b0 ;  /* 0x0000d4b000407802 */ /* 0x000fe40000000f00 */
[----:B------:R-:W-:Y:S05]  /*d4a0*/  CALL.REL.NOINC `($__internal_5_$__cuda_sm70_shflsync_up) ;  /* 0x0000184000007944 */ /* 0x000fea0003c00000 */
[----:B0-----:R-:W-:Y:S01]  /*d4b0*/  HFMA2.MMA R71, -RZ, RZ, 0, 2.384185791015625e-07 ;  /* 0x00000004ff477435 */ /* 0x001fe200000001ff */
[----:B-1----:R-:W-:Y:S02]  /*d4c0*/  MOV R70, R67 ;  /* 0x0000004300467202 */ /* 0x002fe40000000f00 */
[----:B------:R-:W-:Y:S02]  /*d4d0*/  MOV R72, R79 ;  /* 0x0000004f00487202 */ /* 0x000fe40000000f00 */
[----:B------:R-:W-:-:S02]  /*d4e0*/  MOV R68, RZ ;  /* 0x000000ff00447202 */ /* 0x000fc40000000f00 */
[----:B------:R-:W-:Y:S02]  /*d4f0*/  MOV R67, 0xffffffff ;  /* 0xffffffff00437802 */ /* 0x000fe40000000f00 */
[----:B------:R-:W-:Y:S02]  /*d500*/  MOV R64, 0xd520 ;  /* 0x0000d52000407802 */ /* 0x000fe40000000f00 */
[----:B------:R-:W-:Y:S05]  /*d510*/  CALL.REL.NOINC `($__internal_5_$__cuda_sm70_shflsync_up) ;  /* 0x000017d000007944 */ /* 0x000fea0003c00000 */
        /* <DEDUP_REMOVED lines=17> */
[----:B------:R-:W-:Y:S05]  /*d630*/  CALL.REL.NOINC `($__internal_5_$__cuda_sm70_shflsync_up) ;  /* 0x000016b000007944 */ /* 0x000fea0003c00000 */
[----:B0-----:R-:W-:Y:S01]  /*d640*/  HFMA2.MMA R71, -RZ, RZ, 0, 4.76837158203125e-07 ;  /* 0x00000008ff477435 */ /* 0x001fe200000001ff */
[----:B-1----:R-:W-:-:S02]  /*d650*/  MOV R66, R67 ;  /* 0x0000004300427202 */ /* 0x002fc40000000f00 */
[----:B------:R-:W-:Y:S02]  /*d660*/  MOV R72, R76 ;  /* 0x0000004c00487202 */ /* 0x000fe40000000f00 */
[----:B------:R-:W-:Y:S02]  /*d670*/  MOV R68, RZ ;  /* 0x000000ff00447202 */ /* 0x000fe40000000f00 */
[----:B------:R-:W-:Y:S02]  /*d680*/  MOV R67, 0xffffffff ;  /* 0xffffffff00437802 */ /* 0x000fe40000000f00 */
[----:B------:R-:W-:Y:S02]  /*d690*/  MOV R64, 0xd6b0 ;  /* 0x0000d6b000407802 */ /* 0x000fe40000000f00 */
[----:B------:R-:W-:Y:S05]  /*d6a0*/  CALL.REL.NOINC `($__internal_5_$__cuda_sm70_shflsync_up) ;  /* 0x0000164000007944 */ /* 0x000fea0003c00000 */
[----:B0-----:R-:W-:Y:S01]  /*d6b0*/  HFMA2.MMA R71, -RZ, RZ, 0, 4.76837158203125e-07 ;  /* 0x00000008ff477435 */ /* 0x001fe200000001ff */
[----:B-1----:R-:W-:Y:S02]  /*d6c0*/  MOV R69, R67 ;  /* 0x0000004300457202 */ /* 0x002fe40000000f00 */
[----:B------:R-:W-:Y:S02]  /*d6d0*/  MOV R72, R78 ;  /* 0x0000004e00487202 */ /* 0x000fe40000000f00 */
[----:B------:R-:W-:-:S02]  /*d6e0*/  MOV R68, RZ ;  /* 0x000000ff00447202 */ /* 0x000fc40000000f00 */
[----:B------:R-:W-:Y:S02]  /*d6f0*/  MOV R67, 0xffffffff ;  /* 0xffffffff00437802 */ /* 0x000fe40000000f00 */
[----:B------:R-:W-:Y:S02]  /*d700*/  MOV R64, 0xd720 ;  /* 0x0000d72000407802 */ /* 0x000fe40000000f00 */
[----:B------:R-:W-:Y:S05]  /*d710*/  CALL.REL.NOINC `($__internal_5_$__cuda_sm70_shflsync_up) ;  /* 0x000015d000007944 */ /* 0x000fea0003c00000 */
[----:B0-----:R-:W-:Y:S01]  /*d720*/  HFMA2.MMA R71, -RZ, RZ, 0, 4.76837158203125e-07 ;  /* 0x00000008ff477435 */ /* 0x001fe200000001ff */
[----:B-1----:R-:W-:Y:S02]  /*d730*/  MOV R70, R67 ;  /* 0x0000004300467202 */ /* 0x002fe40000000f00 */
[----:B------:R-:W-:Y:S02]  /*d740*/  MOV R72, R79 ;  /* 0x0000004f00487202 */ /* 0x000fe40000000f00 */
[----:B------:R-:W-:Y:S02]  /*d750*/  MOV R68, RZ ;  /* 0x000000ff00447202 */ /* 0x000fe40000000f00 */
[----:B------:R-:W-:Y:S02]  /*d760*/  MOV R67, 0xffffffff ;  /* 0xffffffff00437802 */ /* 0x000fe40000000f00 */
[----:B------:R-:W-:-:S02]  /*d770*/  MOV R64, 0xd790 ;  /* 0x0000d79000407802 */ /* 0x000fc40000000f00 */
[----:B------:R-:W-:Y:S05]  /*d780*/  CALL.REL.NOINC `($__internal_5_$__cuda_sm70_shflsync_up) ;  /* 0x0000156000007944 */ /* 0x000fea0003c00000 */
        /* <DEDUP_REMOVED lines=9> */
[----:B------:R-:W-:Y:S01]  /*d820*/  HFMA2.MMA R71, -RZ, RZ, 0, 9.5367431640625e-07 ;  /* 0x00000010ff477435 */ /* 0x000fe200000001ff */
[----:B------:R-:W-:Y:S01]  /*d830*/  @P0 FFMA.FTZ R73, R66, R73, -R64 ;  /* 0x0000004942490223 */ /* 0x000fe20000010840 */
[----:B------:R-:W-:Y:S01]  /*d840*/  MOV R67, 0xffffffff ;  /* 0xffffffff00437802 */ /* 0x000fe20000000f00 */
[----:B------:R-:W-:Y:S01]  /*d850*/  @P0 FADD.FTZ R79, R79, R68 ;  /* 0x000000444f4f0221 */ /* 0x000fe20000010000 */
[----:B------:R-:W-:Y:S01]  /*d860*/  MOV R68, RZ ;  /* 0x000000ff00447202 */ /* 0x000fe20000000f00 */
[----:B------:R-:W-:Y:S01]  /*d870*/  @P0 FADD.FTZ R78, R78, R65 ;  /* 0x000000414e4e0221 */ /* 0x000fe20000010000 */
[----:B------:R-:W-:-:S02]  /*d880*/  MOV R66, R73 ;  /* 0x0000004900427202 */ /* 0x000fc40000000f00 */
[----:B------:R-:W-:Y:S02]  /*d890*/  MOV R72, R73 ;  /* 0x0000004900487202 */ /* 0x000fe40000000f00 */
[----:B------:R-:W-:Y:S02]  /*d8a0*/  MOV R70, R79 ;  /* 0x0000004f00467202 */ /* 0x000fe40000000f00 */
[----:B------:R-:W-:Y:S02]  /*d8b0*/  MOV R69, R78 ;  /* 0x0000004e00457202 */ /* 0x000fe40000000f00 */
[----:B------:R-:W-:Y:S02]  /*d8c0*/  MOV R73, R76 ;  /* 0x0000004c00497202 */ /* 0x000fe40000000f00 */
[----:B------:R-:W-:Y:S02]  /*d8d0*/  MOV R64, 0xd8f0 ;  /* 0x0000d8f000407802 */ /* 0x000fe40000000f00 */
[----:B------:R-:W-:Y:S05]  /*d8e0*/  CALL.REL.NOINC `($__internal_5_$__cuda_sm70_shflsync_up) ;  /* 0x0000140000007944 */ /* 0x000fea0003c00000 */
[----:B0-----:R-:W-:Y:S01]  /*d8f0*/  HFMA2.MMA R71, -RZ, RZ, 0, 9.5367431640625e-07 ;  /* 0x00000010ff477435 */ /* 0x001fe200000001ff */
[----:B-1----:R-:W-:Y:S02]  /*d900*/  MOV R74, R67 ;  /* 0x00000043004a7202 */ /* 0x002fe40000000f00 */
[----:B------:R-:W-:-:S02]  /*d910*/  MOV R72, R76 ;  /* 0x0000004c00487202 */ /* 0x000fc40000000f00 */
[----:B------:R-:W-:Y:S02]  /*d920*/  MOV R68, RZ ;  /* 0x000000ff00447202 */ /* 0x000fe40000000f00 */
[----:B------:R-:W-:Y:S02]  /*d930*/  MOV R67, 0xffffffff ;  /* 0xffffffff00437802 */ /* 0x000fe40000000f00 */
[----:B------:R-:W-:Y:S02]  /*d940*/  MOV R64, 0xd960 ;  /* 0x0000d96000407802 */ /* 0x000fe40000000f00 */
[----:B------:R-:W-:Y:S05]  /*d950*/  CALL.REL.NOINC `($__internal_5_$__cuda_sm70_shflsync_up) ;  /* 0x0000139000007944 */ /* 0x000fea0003c00000 */
[----:B0-----:R-:W-:Y:S01]  /*d960*/  HFMA2.MMA R71, -RZ, RZ, 0, 9.5367431640625e-07 ;  /* 0x00000010ff477435 */ /* 0x001fe200000001ff */
[----:B-1----:R-:W-:Y:S02]  /*d970*/  MOV R76, R67 ;  /* 0x00000043004c7202 */ /* 0x002fe40000000f00 */
[----:B------:R-:W-:Y:S02]  /*d980*/  MOV R72, R78 ;  /* 0x0000004e00487202 */ /* 0x000fe40000000f00 */
[----:B------:R-:W-:Y:S02]  /*d990*/  MOV R68, RZ ;  /* 0x000000ff00447202 */ /* 0x000fe40000000f00 */
[----:B------:R-:W-:-:S02]  /*d9a0*/  MOV R67, 0xffffffff ;  /* 0xffffffff00437802 */ /* 0x000fc40000000f00 */
[----:B------:R-:W-:Y:S02]  /*d9b0*/  MOV R64, 0xd9d0 ;  /* 0x0000d9d000407802 */ /* 0x000fe40000000f00 */
[----:B------:R-:W-:Y:S05]  /*d9c0*/  CALL.REL.NOINC `($__internal_5_$__cuda_sm70_shflsync_up) ;  /* 0x0000132000007944 */ /* 0x000fea0003c00000 */
[----:B0-----:R-:W-:Y:S01]  /*d9d0*/  HFMA2.MMA R71, -RZ, RZ, 0, 9.5367431640625e-07 ;  /* 0x00000010ff477435 */ /* 0x001fe200000001ff */
[----:B-1----:R-:W-:Y:S02]  /*d9e0*/  MOV R224, R67 ;  /* 0x0000004300e07202 */ /* 0x002fe40000000f00 */
[----:B------:R-:W-:Y:S02]  /*d9f0*/  MOV R72, R79 ;  /* 0x0000004f00487202 */ /* 0x000fe40000000f00 */
[----:B------:R-:W-:Y:S02]  /*da00*/  MOV R68, RZ ;  /* 0x000000ff00447202 */ /* 0x000fe40000000f00 */
[----:B------:R-:W-:Y:S02]  /*da10*/  MOV R67, 0xffffffff ;  /* 0xffffffff00437802 */ /* 0x000fe40000000f00 */
[----:B------:R-:W-:Y:S02]  /*da20*/  MOV R64, 0xda40 ;  /* 0x0000da4000407802 */ /* 0x000fe40000000f00 */
[----:B------:R-:W-:Y:S05]  /*da30*/  CALL.REL.NOINC `($__internal_5_$__cuda_sm70_shflsync_up) ;  /* 0x000012b000007944 */ /* 0x000fea0003c00000 */
[----:B01----:R-:W-:Y:S05]  /*da40*/  BRA `(.L_x_119) ;  /* 0xffff920000007947 */ /* 0x003fea000383ffff */
.L_x_80:
[----:B------:R-:W-:Y:S01]  /*da50*/  HFMA2.MMA R71, -RZ, RZ, 0, 5.9604644775390625e-08 ;  /* 0x00000001ff477435 */ /* 0x000fe200000001ff */
[----:B------:R-:W-:-:S02]  /*da60*/  MOV R68, RZ ;  /* 0x000000ff00447202 */ /* 0x000fc40000000f00 */
[----:B------:R-:W-:Y:S02]  /*da70*/  MOV R67, 0xffffffff ;  /* 0xffffffff00437802 */ /* 0x000fe40000000f00 */
[----:B------:R-:W-:Y:S02]  /*da80*/  MOV R64, 0xdaa0 ;  /* 0x0000daa000407802 */ /* 0x000fe40000000f00 */
[----:B-1---5:R-:W-:Y:S05]  /*da90*/  CALL.REL.NOINC `($__internal_5_$__cuda_sm70_shflsync_up) ;  /* 0x0000125000007944 */ /* 0x022fea0003c00000 */
[----:B0-----:R-:W-:Y:S01]  /*daa0*/  HFMA2.MMA R71, -RZ, RZ, 0, 5.9604644775390625e-08 ;  /* 0x00000001ff477435 */ /* 0x001fe200000001ff */
[----:B-1----:R-:W-:Y:S02]  /*dab0*/  MOV R76, R67 ;  /* 0x00000043004c7202 */ /* 0x002fe40000000f00 */
[----:B------:R-:W-:Y:S02]  /*dac0*/  MOV R72, R73 ;  /* 0x0000004900487202 */ /* 0x000fe40000000f00 */
[----:B------:R-:W-:Y:S02]  /*dad0*/  MOV R68, RZ ;  /* 0x000000ff00447202 */ /* 0x000fe40000000f00 */
[----:B------:R-:W-:Y:S02]  /*dae0*/  MOV R67, 0xffffffff ;  /* 0xffffffff00437802 */ /* 0x000fe40000000f00 */
[----:B------:R-:W-:-:S02]  /*daf0*/  MOV R64, 0xdb10 ;  /* 0x0000db1000407802 */ /* 0x000fc40000000f00 */
[----:B------:R-:W-:Y:S05]  /*db00*/  CALL.REL.NOINC `($__internal_5_$__cuda_sm70_shflsync_up) ;  /* 0x000011e000007944 */ /* 0x000fea0003c00000 */
[----:B0-----:R-:W-:Y:S01]  /*db10*/  HFMA2.MMA R71, -RZ, RZ, 0, 5.9604644775390625e-08 ;  /* 0x00000001ff477435 */ /* 0x001fe200000001ff */
[----:B-1----:R-:W-:-:S02]  /*db20*/  MOV R77, R67 ;  /* 0x00000043004d7202 */ /* 0x002fc40000000f00 */
[----:B------:R-:W-:Y:S02]  /*db30*/  MOV R72, R69 ;  /* 0x0000004500487202 */ /* 0x000fe40000000f00 */
[----:B------:R-:W-:Y:S02]  /*db40*/  MOV R68, RZ ;  /* 0x000000ff00447202 */ /* 0x000fe40000000f00 */
[----:B------:R-:W-:Y:S02]  /*db50*/  MOV R67, 0xffffffff ;  /* 0xffffffff00437802 */ /* 0x000fe40000000f00 */
[----:B------:R-:W-:Y:S02]  /*db60*/  MOV R64, 0xdb80 ;  /* 0x0000db8000407802 */ /* 0x000fe40000000f00 */
[----:B------:R-:W-:Y:S05]  /*db70*/  CALL.REL.NOINC `($__internal_5_$__cuda_sm70_shflsync_up) ;  /* 0x0000117000007944 */ /* 0x000fea0003c00000 */
[----:B0-----:R-:W-:Y:S01]  /*db80*/  HFMA2.MMA R71, -RZ, RZ, 0, 5.9604644775390625e-08 ;  /* 0x00000001ff477435 */ /* 0x001fe200000001ff */
[----:B-1----:R-:W-:Y:S02]  /*db90*/  MOV R66, R67 ;  /* 0x0000004300427202 */ /* 0x002fe40000000f00 */
[----:B------:R-:W-:Y:S02]  /*dba0*/  MOV R72, R70 ;  /* 0x0000004600487202 */ /* 0x000fe40000000f00 */
[----:B------:R-:W-:-:S02]  /*dbb0*/  MOV R68, RZ ;  /* 0x000000ff00447202 */ /* 0x000fc40000000f00 */
[----:B------:R-:W-:Y:S02]  /*dbc0*/  MOV R67, 0xffffffff ;  /* 0xffffffff00437802 */ /* 0x000fe40000000f00 */
[----:B------:R-:W-:Y:S02]  /*dbd0*/  MOV R64, 0xdbf0 ;  /* 0x0000dbf000407802 */ /* 0x000fe40000000f00 */
[----:B------:R-:W-:Y:S05]  /*dbe0*/  CALL.REL.NOINC `($__internal_5_$__cuda_sm70_shflsync_up) ;  /* 0x0000110000007944 */ /* 0x000fea0003c00000 */
[----:B-1----:R-:W-:Y:S01]  /*dbf0*/  MOV R224, R67 ;  /* 0x0000004300e07202 */ /* 0x002fe20000000f00 */
[----:B------:R-:W-:Y:S01]  /*dc00*/  HFMA2.MMA R67, -RZ, RZ, 0, 0 ;  /* 0x00000000ff437435 */ /* 0x000fe200000001ff */
[----:B------:R-:W-:Y:S02]  /*dc10*/  MOV R69, R66 ;  /* 0x0000004200457202 */ /* 0x000fe40000000f00 */
[----:B0-----:R-:W-:Y:S02]  /*dc20*/  MOV R68, R60 ;  /* 0x0000003c00447202 */ /* 0x001fe40000000f00 */
[----:B------:R-:W-:Y:S02]  /*dc30*/  MOV R65, 0x1f ;  /* 0x0000001f00417802 */ /* 0x000fe40000000f00 */
[----:B------:R-:W-:-:S02]  /*dc40*/  MOV R64, 0xffffffff ;  /* 0xffffffff00407802 */ /* 0x000fc40000000f00 */
[----:B------:R-:W-:Y:S02]  /*dc50*/  MOV R66, 0xdc70 ;  /* 0x0000dc7000427802 */ /* 0x000fe40000000f00 */
[----:B------:R-:W-:Y:S05]  /*dc60*/  CALL.REL.NOINC `($__internal_4_$__cuda_sm70_shflsync_idx_p) ;  /* 0x0000104000007944 */ /* 0x000fea0003c00000 */
[----:B------:R-:W-:Y:S01]  /*dc70*/  HFMA2.MMA R67, -RZ, RZ, 0, 0 ;  /* 0x00000000ff437435 */ /* 0x000fe200000001ff */
[----:B-1----:R-:W-:Y:S02]  /*dc80*/  MOV R78, R65 ;  /* 0x00000041004e7202 */ /* 0x002fe40000000f00 */
[----:B------:R-:W-:Y:S02]  /*dc90*/  MOV R68, R61 ;  /* 0x0000003d00447202 */ /* 0x000fe40000000f00 */
[----:B------:R-:W-:Y:S02]  /*dca0*/  MOV R65, 0x1f ;  /* 0x0000001f00417802 */ /* 0x000fe40000000f00 */
[----:B------:R-:W-:Y:S02]  /*dcb0*/  MOV R64, 0xffffffff ;  /* 0xffffffff00407802 */ /* 0x000fe40000000f00 */
[----:B------:R-:W-:Y:S02]  /*dcc0*/  MOV R66, 0xdce0 ;  /* 0x0000dce000427802 */ /* 0x000fe40000000f00 */
[----:B------:R-:W-:Y:S05]  /*dcd0*/  CALL.REL.NOINC `($__internal_4_$__cuda_sm70_shflsync_idx_p) ;  /* 0x00000fd000007944 */ /* 0x000fea0003c00000 */
[----:B------:R-:W-:Y:S01]  /*dce0*/  HFMA2.MMA R67, -RZ, RZ, 0, 0 ;  /* 0x00000000ff437435 */ /* 0x000fe200000001ff */
[----:B-1----:R-:W-:-:S02]  /*dcf0*/  MOV R79, R65 ;  /* 0x00000041004f7202 */ /* 0x002fc40000000f00 */
[----:B------:R-:W-:Y:S02]  /*dd00*/  MOV R68, R62 ;  /* 0x0000003e00447202 */ /* 0x000fe40000000f00 */
[----:B------:R-:W-:Y:S02]  /*dd10*/  MOV R65, 0x1f ;  /* 0x0000001f00417802 */ /* 0x000fe40000000f00 */
[----:B------:R-:W-:Y:S02]  /*dd20*/  MOV R64, 0xffffffff ;  /* 0xffffffff00407802 */ /* 0x000fe40000000f00 */
[----:B------:R-:W-:Y:S02]  /*dd30*/  MOV R66, 0xdd50 ;  /* 0x0000dd5000427802 */ /* 0x000fe40000000f00 */
[----:B------:R-:W-:Y:S05]  /*dd40*/  CALL.REL.NOINC `($__internal_4_$__cuda_sm70_shflsync_idx_p) ;  /* 0x00000f6000007944 */ /* 0x000fea0003c00000 */
[----:B------:R-:W-:Y:S01]  /*dd50*/  HFMA2.MMA R67, -RZ, RZ, 0, 0 ;  /* 0x00000000ff437435 */ /* 0x000fe200000001ff */
[----:B-1----:R-:W-:Y:S02]  /*dd60*/  MOV R225, R65 ;  /* 0x0000004100e17202 */ /* 0x002fe40000000f00 */
[----:B------:R-:W-:Y:S02]  /*dd70*/  MOV R68, R63 ;  /* 0x0000003f00447202 */ /* 0x000fe40000000f00 */
[----:B------:R-:W-:-:S02]  /*dd80*/  MOV R65, 0x1f ;  /* 0x0000001f00417802 */ /* 0x000fc40000000f00 */
[----:B------:R-:W-:Y:S02]  /*dd90*/  MOV R64, 0xffffffff ;  /* 0xffffffff00407802 */ /* 0x000fe40000000f00 */
[----:B------:R-:W-:Y:S02]  /*dda0*/  MOV R66, 0xddc0 ;  /* 0x0000ddc000427802 */ /* 0x000fe40000000f00 */
[----:B------:R-:W-:Y:S05]  /*ddb0*/  CALL.REL.NOINC `($__internal_4_$__cuda_sm70_shflsync_idx_p) ;  /* 0x00000ef000007944 */ /* 0x000fea0003c00000 */
[----:B-1----:R-:W-:Y:S01]  /*ddc0*/  MOV R71, R65 ;  /* 0x0000004100477202 */ /* 0x002fe20000000f00 */
[----:B------:R-:W-:Y:S05]  /*ddd0*/  BRA `(.L_x_120) ;  /* 0xffff919000007947 */ /* 0x000fea000383ffff */
.L_x_83:
[----:B------:R-:W-:Y:S01]  /*dde0*/  HFMA2.MMA R67, -RZ, RZ, 0, 5.9604644775390625e-08 ;  /* 0x00000001ff437435 */ /* 0x000fe200000001ff */
[----:B------:R-:W-:Y:S02]  /*ddf0*/  MOV R66, 0x1f ;  /* 0x0000001f00427802 */ /* 0x000fe40000000f00 */
[----:B------:R-:W-:Y:S02]  /*de00*/  MOV R69, 0xffffffff ;  /* 0xffffffff00457802 */ /* 0x000fe40000000f00 */
[----:B------:R-:W-:Y:S02]  /*de10*/  MOV R64, 0xde30 ;  /* 0x0000de3000407802 */ /* 0x000fe40000000f00 */
[----:B------:R-:W-:Y:S05]  /*de20*/  CALL.REL.NOINC `($__internal_3_$__cuda_sm70_shflsync_down) ;  /* 0x00000e4000007944 */ /* 0x000fea0003c00000 */
[----:B-1----:R-:W-:Y:S01]  /*de30*/  MOV R70, R69 ;  /* 0x0000004500467202 */ /* 0x002fe20000000f00 */
[----:B0-----:R-:W-:Y:S05]  /*de40*/  BRA `(.L_x_121) ;  /* 0xffffa70000007947 */ /* 0x001fea000383ffff */
.L_x_84:
[----:B------:R-:W-:Y:S01]  /*de50*/  HFMA2.MMA R67, -RZ, RZ, 0, 5.9604644775390625e-08 ;  /* 0x00000001ff437435 */ /* 0x000fe200000001ff */
[----:B0-----:R-:W-:-:S02]  /*de60*/  MOV R68, R73 ;  /* 0x0000004900447202 */ /* 0x001fc40000000f00 */
[----:B------:R-:W-:Y:S02]  /*de70*/  MOV R66, 0x1f ;  /* 0x0000001f00427802 */ /* 0x000fe40000000f00 */
[----:B------:R-:W-:Y:S02]  /*de80*/  MOV R69, 0xffffffff ;  /* 0xffffffff00457802 */ /* 0x000fe40000000f00 */
[----:B------:R-:W-:Y:S02]  /*de90*/  MOV R64, 0xdeb0 ;  /* 0x0000deb000407802 */ /* 0x000fe40000000f00 */
[----:B-1----:R-:W-:Y:S05]  /*dea0*/  CALL.REL.NOINC `($__internal_3_$__cuda_sm70_shflsync_down) ;  /* 0x00000dc000007944 */ /* 0x002fea0003c00000 */
[----:B0-----:R-:W-:Y:S01]  /*deb0*/  HFMA2.MMA R67, -RZ, RZ, 0, 5.9604644775390625e-08 ;  /* 0x00000001ff437435 */ /* 0x001fe200000001ff */
[----:B-1----:R-:W-:Y:S02]  /*dec0*/  MOV R71, R69 ;  /* 0x0000004500477202 */ /* 0x002fe40000000f00 */
[----:B------:R-:W-:Y:S02]  /*ded0*/  MOV R68, R77 ;  /* 0x0000004d00447202 */ /* 0x000fe40000000f00 */
[----:B------:R-:W-:Y:S02]  /*dee0*/  MOV R66, 0x1f ;  /* 0x0000001f00427802 */ /* 0x000fe40000000f00 */
[----:B------:R-:W-:-:S02]  /*def0*/  MOV R69, 0xffffffff ;  /* 0xffffffff00457802 */ /* 0x000fc40000000f00 */
[----:B------:R-:W-:Y:S02]  /*df00*/  MOV R64, 0xdf20 ;  /* 0x0000df2000407802 */ /* 0x000fe40000000f00 */
[----:B------:R-:W-:Y:S05]  /*df10*/  CALL.REL.NOINC `($__internal_3_$__cuda_sm70_shflsync_down) ;  /* 0x00000d5000007944 */ /* 0x000fea0003c00000 */
[----:B0-----:R-:W-:Y:S01]  /*df20*/  HFMA2.MMA R67, -RZ, RZ, 0, 5.9604644775390625e-08 ;  /* 0x00000001ff437435 */ /* 0x001fe200000001ff */
[----:B-1----:R-:W-:Y:S02]  /*df30*/  MOV R72, R69 ;  /* 0x0000004500487202 */ /* 0x002fe40000000f00 */
[----:B------:R-:W-:Y:S02]  /*df40*/  MOV R68, R76 ;  /* 0x0000004c00447202 */ /* 0x000fe40000000f00 */
[----:B------:R-:W-:Y:S02]  /*df50*/  MOV R66, 0x1f ;  /* 0x0000001f00427802 */ /* 0x000fe40000000f00 */
[----:B------:R-:W-:Y:S02]  /*df60*/  MOV R69, 0xffffffff ;  /* 0xffffffff00457802 */ /* 0x000fe40000000f00 */
[----:B------:R-:W-:Y:S02]  /*df70*/  MOV R64, 0xdf90 ;  /* 0x0000df9000407802 */ /* 0x000fe40000000f00 */
[----:B------:R-:W-:Y:S05]  /*df80*/  CALL.REL.NOINC `($__internal_3_$__cuda_sm70_shflsync_down) ;  /* 0x00000ce000007944 */ /* 0x000fea0003c00000 */
[----:B01----:R-:W-:Y:S05]  /*df90*/  BRA `(.L_x_122) ;  /* 0xffffa5f000007947 */ /* 0x003fea000383ffff */
.L_x_87:
[----:B------:R-:W-:Y:S01]  /*dfa0*/  HFMA2.MMA R67, -RZ, RZ, 0, 1.1920928955078125e-07 ;  /* 0x00000002ff437435 */ /* 0x000fe200000001ff */
[----:B0-----:R-:W-:-:S02]  /*dfb0*/  MOV R68, R79 ;  /* 0x0000004f00447202 */ /* 0x001fc40000000f00 */
[----:B------:R-:W-:Y:S02]  /*dfc0*/  MOV R66, 0x1f ;  /* 0x0000001f00427802 */ /* 0x000fe40000000f00 */
[----:B------:R-:W-:Y:S02]  /*dfd0*/  MOV R69, 0xffffffff ;  /* 0xffffffff00457802 */ /* 0x000fe40000000f00 */
[----:B------:R-:W-:Y:S02]  /*dfe0*/  MOV R64, 0xe000 ;  /* 0x0000e00000407802 */ /* 0x000fe40000000f00 */
[----:B-1234-:R-:W-:Y:S05]  /*dff0*/  CALL.REL.NOINC `($__internal_3_$__cuda_sm70_shflsync_down) ;  /* 0x00000c7000007944 */ /* 0x01efea0003c00000 */
[----:B0-----:R-:W-:Y:S01]  /*e000*/  HFMA2.MMA R67, -RZ, RZ, 0, 1.1920928955078125e-07 ;  /* 0x00000002ff437435 */ /* 0x001fe200000001ff */
[----:B-1----:R-:W-:Y:S02]  /*e010*/  MOV R71, R69 ;  /* 0x0000004500477202 */ /* 0x002fe40000000f00 */
[----:B------:R-:W-:Y:S02]  /*e020*/  MOV R68, R78 ;  /* 0x0000004e00447202 */ /* 0x000fe40000000f00 */
[----:B------:R-:W-:Y:S02]  /*e030*/  MOV R66, 0x1f ;  /* 0x0000001f00427802 */ /* 0x000fe40000000f00 */
[----:B------:R-:W-:-:S02]  /*e040*/  MOV R69, 0xffffffff ;  /* 0xffffffff00457802 */ /* 0x000fc40000000f00 */
[----:B------:R-:W-:Y:S02]  /*e050*/  MOV R64, 0xe070 ;  /* 0x0000e07000407802 */ /* 0x000fe40000000f00 */
[----:B------:R-:W-:Y:S05]  /*e060*/  CALL.REL.NOINC `($__internal_3_$__cuda_sm70_shflsync_down) ;  /* 0x00000c0000007944 */ /* 0x000fea0003c00000 */
[----:B0-----:R-:W-:Y:S01]  /*e070*/  HFMA2.MMA R67, -RZ, RZ, 0, 1.1920928955078125e-07 ;  /* 0x00000002ff437435 */ /* 0x001fe200000001ff */
[----:B-1----:R-:W-:Y:S02]  /*e080*/  MOV R70, R69 ;  /* 0x0000004500467202 */ /* 0x002fe40000000f00 */
[----:B------:R-:W-:Y:S02]  /*e090*/  MOV R68, R77 ;  /* 0x0000004d00447202 */ /* 0x000fe40000000f00 */
[----:B------:R-:W-:Y:S02]  /*e0a0*/  MOV R66, 0x1f ;  /* 0x0000001f00427802 */ /* 0x000fe40000000f00 */
[----:B------:R-:W-:Y:S02]  /*e0b0*/  MOV R69, 0xffffffff ;  /* 0xffffffff00457802 */ /* 0x000fe40000000f00 */
[----:B------:R-:W-:Y:S02]  /*e0c0*/  MOV R64, 0xe0e0 ;  /* 0x0000e0e000407802 */ /* 0x000fe40000000f00 */
[----:B------:R-:W-:Y:S05]  /*e0d0*/  CALL.REL.NOINC `($__internal_3_$__cuda_sm70_shflsync_down) ;  /* 0x00000b9000007944 */ /* 0x000fea0003c00000 */
[----:B0-----:R-:W-:Y:S01]  /*e0e0*/  HFMA2.MMA R67, -RZ, RZ, 0, 1.1920928955078125e-07 ;  /* 0x00000002ff437435 */ /* 0x001fe200000001ff */
[----:B-1----:R-:W-:-:S02]  /*e0f0*/  MOV R72, R69 ;  /* 0x0000004500487202 */ /* 0x002fc40000000f00 */
[----:B------:R-:W-:Y:S02]  /*e100*/  MOV R68, R76 ;  /* 0x0000004c00447202 */ /* 0x000fe40000000f00 */
[----:B------:R-:W-:Y:S02]  /*e110*/  MOV R66, 0x1f ;  /* 0x0000001f00427802 */ /* 0x000fe40000000f00 */
[----:B------:R-:W-:Y:S02]  /*e120*/  MOV R69, 0xffffffff ;  /* 0xffffffff00457802 */ /* 0x000fe40000000f00 */
[----:B------:R-:W-:Y:S02]  /*e130*/  MOV R64, 0xe150 ;  /* 0x0000e15000407802 */ /* 0x000fe40000000f00 */
[----:B------:R-:W-:Y:S05]  /*e140*/  CALL.REL.NOINC `($__internal_3_$__cuda_sm70_shflsync_down) ;  /* 0x00000b2000007944 */ /* 0x000fea0003c00000 */
[----:B01----:R-:W-:Y:S05]  /*e150*/  BRA `(.L_x_123) ;  /* 0xffffa57000007947 */ /* 0x003fea000383ffff */
.L_x_90:
[----:B------:R-:W-:Y:S01]  /*e160*/  HFMA2.MMA R67, -RZ, RZ, 0, 2.384185791015625e-07 ;  /* 0x00000004ff437435 */ /* 0x000fe200000001ff */
[----:B------:R-:W-:Y:S02]  /*e170*/  MOV R68, R79 ;  /* 0x0000004f00447202 */ /* 0x000fe40000000f00 */
[----:B------:R-:W-:Y:S02]  /*e180*/  MOV R66, 0x1f ;  /* 0x0000001f00427802 */ /* 0x000fe40000000f00 */
[----:B0-----:R-:W-:-:S02]  /*e190*/  MOV R69, 0xffffffff ;  /* 0xffffffff00457802 */ /* 0x001fc40000000f00 */
[----:B------:R-:W-:Y:S02]  /*e1a0*/  MOV R64, 0xe1c0 ;  /* 0x0000e1c000407802 */ /* 0x000fe40000000f00 */
[----:B-1234-:R-:W-:Y:S05]  /*e1b0*/  CALL.REL.NOINC `($__internal_3_$__cuda_sm70_shflsync_down) ;  /* 0x00000ab000007944 */ /* 0x01efea0003c00000 */
[----:B-1----:R-:W-:Y:S01]  /*e1c0*/  MOV R71, R69 ;  /* 0x0000004500477202 */ /* 0x002fe20000000f00 */
[----:B0-----:R-:W-:Y:S05]  /*e1d0*/  BRA `(.L_x_124) ;  /* 0xffffa60000007947 */ /* 0x001fea000383ffff */
.L_x_91:
[----:B------:R-:W-:Y:S01]  /*e1e0*/  HFMA2.MMA R67, -RZ, RZ, 0, 2.384185791015625e-07 ;  /* 0x00000004ff437435 */ /* 0x000fe200000001ff */
[----:B------:R-:W-:Y:S02]  /*e1f0*/  MOV R68, R78 ;  /* 0x0000004e00447202 */ /* 0x000fe40000000f00 */
[----:B------:R-:W-:Y:S02]  /*e200*/  MOV R66, 0x1f ;  /* 0x0000001f00427802 */ /* 0x000fe40000000f00 */
[----:B0-----:R-:W-:Y:S02]  /*e210*/  MOV R69, 0xffffffff ;  /* 0xffffffff00457802 */ /* 0x001fe40000000f00 */
[----:B------:R-:W-:Y:S02]  /*e220*/  MOV R64, 0xe240 ;  /* 0x0000e24000407802 */ /* 0x000fe40000000f00 */
[----:B-1234-:R-:W-:Y:S05]  /*e230*/  CALL.REL.NOINC `($__internal_3_$__cuda_sm70_shflsync_down) ;  /* 0x00000a3000007944 */ /* 0x01efea0003c00000 */
[----:B0-----:R-:W-:Y:S01]  /*e240*/  HFMA2.MMA R67, -RZ, RZ, 0, 2.384185791015625e-07 ;  /* 0x00000004ff437435 */ /* 0x001fe200000001ff */
[----:B-1----:R-:W-:Y:S02]  /*e250*/  MOV R70, R69 ;  /* 0x0000004500467202 */ /* 0x002fe40000000f00 */
[----:B------:R-:W-:-:S02]  /*e260*/  MOV R68, R77 ;  /* 0x0000004d00447202 */ /* 0x000fc40000000f00 */
[----:B------:R-:W-:Y:S02]  /*e270*/  MOV R66, 0x1f ;  /* 0x0000001f00427802 */ /* 0x000fe40000000f00 */
[----:B------:R-:W-:Y:S02]  /*e280*/  MOV R69, 0xffffffff ;  /* 0xffffffff00457802 */ /* 0x000fe40000000f00 */
[----:B------:R-:W-:Y:S02]  /*e290*/  MOV R64, 0xe2b0 ;  /* 0x0000e2b000407802 */ /* 0x000fe40000000f00 */
[----:B------:R-:W-:Y:S05]  /*e2a0*/  CALL.REL.NOINC `($__internal_3_$__cuda_sm70_shflsync_down) ;  /* 0x000009c000007944 */ /* 0x000fea0003c00000 */
[----:B0-----:R-:W-:Y:S01]  /*e2b0*/  HFMA2.MMA R67, -RZ, RZ, 0, 2.384185791015625e-07 ;  /* 0x00000004ff437435 */ /* 0x001fe200000001ff */
[----:B-1----:R-:W-:Y:S02]  /*e2c0*/  MOV R72, R69 ;  /* 0x0000004500487202 */ /* 0x002fe40000000f00 */
[----:B------:R-:W-:Y:S02]  /*e2d0*/  MOV R68, R76 ;  /* 0x0000004c00447202 */ /* 0x000fe40000000f00 */
[----:B------:R-:W-:Y:S02]  /*e2e0*/  MOV R66, 0x1f ;  /* 0x0000001f00427802 */ /* 0x000fe40000000f00 */
[----:B------:R-:W-:-:S02]  /*e2f0*/  MOV R69, 0xffffffff ;  /* 0xffffffff00457802 */ /* 0x000fc40000000f00 */
[----:B------:R-:W-:Y:S02]  /*e300*/  MOV R64, 0xe320 ;  /* 0x0000e32000407802 */ /* 0x000fe40000000f00 */
[----:B------:R-:W-:Y:S05]  /*e310*/  CALL.REL.NOINC `($__internal_3_$__cuda_sm70_shflsync_down) ;  /* 0x0000095000007944 */ /* 0x000fea0003c00000 */
[----:B01----:R-:W-:Y:S05]  /*e320*/  BRA `(.L_x_125) ;  /* 0xffffa4f000007947 */ /* 0x003fea000383ffff */
.L_x_94:
[----:B------:R-:W-:Y:S01]  /*e330*/  HFMA2.MMA R67, -RZ, RZ, 0, 4.76837158203125e-07 ;  /* 0x00000008ff437435 */ /* 0x000fe200000001ff */
[----:B------:R-:W-:Y:S02]  /*e340*/  MOV R68, R79 ;  /* 0x0000004f00447202 */ /* 0x000fe40000000f00 */
[----:B------:R-:W-:Y:S02]  /*e350*/  MOV R66, 0x1f ;  /* 0x0000001f00427802 */ /* 0x000fe40000000f00 */
[----:B0-----:R-:W-:Y:S02]  /*e360*/  MOV R69, 0xffffffff ;  /* 0xffffffff00457802 */ /* 0x001fe40000000f00 */
[----:B------:R-:W-:Y:S02]  /*e370*/  MOV R64, 0xe390 ;  /* 0x0000e39000407802 */ /* 0x000fe40000000f00 */
[----:B-1234-:R-:W-:Y:S05]  /*e380*/  CALL.REL.NOINC `($__internal_3_$__cuda_sm70_shflsync_down) ;  /* 0x000008e000007944 */ /* 0x01efea0003c00000 */
[----:B0-----:R-:W-:Y:S01]  /*e390*/  HFMA2.MMA R67, -RZ, RZ, 0, 4.76837158203125e-07 ;  /* 0x00000008ff437435 */ /* 0x001fe200000001ff */
[----:B-1----:R-:W-:Y:S02]  /*e3a0*/  MOV R71, R69 ;  /* 0x0000004500477202 */ /* 0x002fe40000000f00 */
[----:B------:R-:W-:-:S02]  /*e3b0*/  MOV R68, R78 ;  /* 0x0000004e00447202 */ /* 0x000fc40000000f00 */
[----:B------:R-:W-:Y:S02]  /*e3c0*/  MOV R66, 0x1f ;  /* 0x0000001f00427802 */ /* 0x000fe40000000f00 */
[----:B------:R-:W-:Y:S02]  /*e3d0*/  MOV R69, 0xffffffff ;  /* 0xffffffff00457802 */ /* 0x000fe40000000f00 */
[----:B------:R-:W-:Y:S02]  /*e3e0*/  MOV R64, 0xe400 ;  /* 0x0000e40000407802 */ /* 0x000fe40000000f00 */
[----:B------:R-:W-:Y:S05]  /*e3f0*/  CALL.REL.NOINC `($__internal_3_$__cuda_sm70_shflsync_down) ;  /* 0x0000087000007944 */ /* 0x000fea0003c00000 */
[----:B0-----:R-:W-:Y:S01]  /*e400*/  HFMA2.MMA R67, -RZ, RZ, 0, 4.76837158203125e-07 ;  /* 0x00000008ff437435 */ /* 0x001fe200000001ff */
[----:B-1----:R-:W-:Y:S02]  /*e410*/  MOV R70, R69 ;  /* 0x0000004500467202 */ /* 0x002fe40000000f00 */
[----:B------:R-:W-:Y:S02]  /*e420*/  MOV R68, R77 ;  /* 0x0000004d00447202 */ /* 0x000fe40000000f00 */
[----:B------:R-:W-:Y:S02]  /*e430*/  MOV R66, 0x1f ;  /* 0x0000001f00427802 */ /* 0x000fe40000000f00 */
[----:B------:R-:W-:-:S02]  /*e440*/  MOV R69, 0xffffffff ;  /* 0xffffffff00457802 */ /* 0x000fc40000000f00 */
[----:B------:R-:W-:Y:S02]  /*e450*/  MOV R64, 0xe470 ;  /* 0x0000e47000407802 */ /* 0x000fe40000000f00 */
[----:B------:R-:W-:Y:S05]  /*e460*/  CALL.REL.NOINC `($__internal_3_$__cuda_sm70_shflsync_down) ;  /* 0x0000080000007944 */ /* 0x000fea0003c00000 */
[----:B0-----:R-:W-:Y:S01]  /*e470*/  HFMA2.MMA R67, -RZ, RZ, 0, 4.76837158203125e-07 ;  /* 0x00000008ff437435 */ /* 0x001fe200000001ff */
[----:B-1----:R-:W-:Y:S02]  /*e480*/  MOV R72, R69 ;  /* 0x0000004500487202 */ /* 0x002fe40000000f00 */
[----:B------:R-:W-:Y:S02]  /*e490*/  MOV R68, R76 ;  /* 0x0000004c00447202 */ /* 0x000fe40000000f00 */
[----:B------:R-:W-:Y:S02]  /*e4a0*/  MOV R66, 0x1f ;  /* 0x0000001f00427802 */ /* 0x000fe40000000f00 */
[----:B------:R-:W-:Y:S02]  /*e4b0*/  MOV R69, 0xffffffff ;  /* 0xffffffff00457802 */ /* 0x000fe40000000f00 */
[----:B------:R-:W-:Y:S02]  /*e4c0*/  MOV R64, 0xe4e0 ;  /* 0x0000e4e000407802 */ /* 0x000fe40000000f00 */
[----:B------:R-:W-:Y:S05]  /*e4d0*/  CALL.REL.NOINC `($__internal_3_$__cuda_sm70_shflsync_down) ;  /* 0x0000079000007944 */ /* 0x000fea0003c00000 */
[----:B01----:R-:W-:Y:S05]  /*e4e0*/  BRA `(.L_x_126) ;  /* 0xffffa47000007947 */ /* 0x003fea000383ffff */
.L_x_97:
[----:B------:R-:W-:Y:S01]  /*e4f0*/  HFMA2.MMA R67, -RZ, RZ, 0, 9.5367431640625e-07 ;  /* 0x00000010ff437435 */ /* 0x000fe200000001ff */
[----:B------:R-:W-:-:S02]  /*e500*/  MOV R68, R79 ;  /* 0x0000004f00447202 */ /* 0x000fc40000000f00 */
[----:B------:R-:W-:Y:S02]  /*e510*/  MOV R66, 0x1f ;  /* 0x0000001f00427802 */ /* 0x000fe40000000f00 */
[----:B0-----:R-:W-:Y:S02]  /*e520*/  MOV R69, 0xffffffff ;  /* 0xffffffff00457802 */ /* 0x001fe40000000f00 */
[----:B------:R-:W-:Y:S02]  /*e530*/  MOV R64, 0xe550 ;  /* 0x0000e55000407802 */ /* 0x000fe40000000f00 */
[----:B-1234-:R-:W-:Y:S05]  /*e540*/  CALL.REL.NOINC `($__internal_3_$__cuda_sm70_shflsync_down) ;  /* 0x0000072000007944 */ /* 0x01efea0003c00000 */
[----:B-1----:R-:W-:Y:S01]  /*e550*/  MOV R71, R69 ;  /* 0x0000004500477202 */ /* 0x002fe20000000f00 */
[----:B0-----:R-:W-:Y:S05]  /*e560*/  BRA `(.L_x_127) ;  /* 0xffffa50000007947 */ /* 0x001fea000383ffff */
.L_x_98:
[----:B------:R-:W-:Y:S01]  /*e570*/  HFMA2.MMA R67, -RZ, RZ, 0, 9.5367431640625e-07 ;  /* 0x00000010ff437435 */ /* 0x000fe200000001ff */
[----:B------:R-:W-:Y:S02]  /*e580*/  MOV R68, R78 ;  /* 0x0000004e00447202 */ /* 0x000fe40000000f00 */
[----:B------:R-:W-:Y:S02]  /*e590*/  MOV R66, 0x1f ;  /* 0x0000001f00427802 */ /* 0x000fe40000000f00 */
[----:B0-----:R-:W-:-:S02]  /*e5a0*/  MOV R69, 0xffffffff ;  /* 0xffffffff00457802 */ /* 0x001fc40000000f00 */
[----:B------:R-:W-:Y:S02]  /*e5b0*/  MOV R64, 0xe5d0 ;  /* 0x0000e5d000407802 */ /* 0x000fe40000000f00 */
[----:B-1234-:R-:W-:Y:S05]  /*e5c0*/  CALL.REL.NOINC `($__internal_3_$__cuda_sm70_shflsync_down) ;  /* 0x000006a000007944 */ /* 0x01efea0003c00000 */
[----:B0-----:R-:W-:Y:S01]  /*e5d0*/  HFMA2.MMA R67, -RZ, RZ, 0, 9.5367431640625e-07 ;  /* 0x00000010ff437435 */ /* 0x001fe200000001ff */
[----:B-1----:R-:W-:Y:S02]  /*e5e0*/  MOV R70, R69 ;  /* 0x0000004500467202 */ /* 0x002fe40000000f00 */
[----:B------:R-:W-:Y:S02]  /*e5f0*/  MOV R68, R77 ;  /* 0x0000004d00447202 */ /* 0x000fe40000000f00 */
[----:B------:R-:W-:Y:S02]  /*e600*/  MOV R66, 0x1f ;  /* 0x0000001f00427802 */ /* 0x000fe40000000f00 */
[----:B------:R-:W-:Y:S02]  /*e610*/  MOV R69, 0xffffffff ;  /* 0xffffffff00457802 */ /* 0x000fe40000000f00 */
[----:B------:R-:W-:Y:S02]  /*e620*/  MOV R64, 0xe640 ;  /* 0x0000e64000407802 */ /* 0x000fe40000000f00 */
[----:B------:R-:W-:Y:S05]  /*e630*/  CALL.REL.NOINC `($__internal_3_$__cuda_sm70_shflsync_down) ;  /* 0x0000063000007944 */ /* 0x000fea0003c00000 */
[----:B0-----:R-:W-:Y:S01]  /*e640*/  HFMA2.MMA R67, -RZ, RZ, 0, 9.5367431640625e-07 ;  /* 0x00000010ff437435 */ /* 0x001fe200000001ff */
[----:B-1----:R-:W-:-:S02]  /*e650*/  MOV R72, R69 ;  /* 0x0000004500487202 */ /* 0x002fc40000000f00 */
[----:B------:R-:W-:Y:S02]  /*e660*/  MOV R68, R76 ;  /* 0x0000004c00447202 */ /* 0x000fe40000000f00 */
[----:B------:R-:W-:Y:S02]  /*e670*/  MOV R66, 0x1f ;  /* 0x0000001f00427802 */ /* 0x000fe40000000f00 */
[----:B------:R-:W-:Y:S02]  /*e680*/  MOV R69, 0xffffffff ;  /* 0xffffffff00457802 */ /* 0x000fe40000000f00 */
[----:B------:R-:W-:Y:S02]  /*e690*/  MOV R64, 0xe6b0 ;  /* 0x0000e6b000407802 */ /* 0x000fe40000000f00 */
[----:B------:R-:W-:Y:S05]  /*e6a0*/  CALL.REL.NOINC `($__internal_3_$__cuda_sm70_shflsync_down) ;  /* 0x000005c000007944 */ /* 0x000fea0003c00000 */
[----:B01----:R-:W-:Y:S05]  /*e6b0*/  BRA `(.L_x_128) ;  /* 0xffffa3f000007947 */ /* 0x003fea000383ffff */
.L_x_101:
[----:B------:R-:W-:Y:S01]  /*e6c0*/  HFMA2.MMA R67, -RZ, RZ, 0, 0 ;  /* 0x00000000ff437435 */ /* 0x000fe200000001ff */
[----:B------:R-:W-:Y:S02]  /*e6d0*/  MOV R68, R79 ;  /* 0x0000004f00447202 */ /* 0x000fe40000000f00 */
[----:B------:R-:W-:Y:S02]  /*e6e0*/  MOV R65, 0x1f ;  /* 0x0000001f00417802 */ /* 0x000fe40000000f00 */
[----:B------:R-:W-:-:S02]  /*e6f0*/  MOV R64, 0xffffffff ;  /* 0xffffffff00407802 */ /* 0x000fc40000000f00 */
[----:B------:R-:W-:Y:S02]  /*e700*/  MOV R66, 0xe720 ;  /* 0x0000e72000427802 */ /* 0x000fe40000000f00 */
[----:B01234-:R-:W-:Y:S05]  /*e710*/  CALL.REL.NOINC `($__internal_4_$__cuda_sm70_shflsync_idx_p) ;  /* 0x0000059000007944 */ /* 0x01ffea0003c00000 */
        /* <DEDUP_REMOVED lines=21> */
[----:B------:R-:W-:Y:S01]  /*e870*/  HFMA2.MMA R67, -RZ, RZ, 0, 5.9604644775390625e-08 ;  /* 0x00000001ff437435 */ /* 0x000fe200000001ff */
[----:B-1----:R-:W-:Y:S02]  /*e880*/  MOV R250, R65 ;  /* 0x0000004100fa7202 */ /* 0x002fe40000000f00 */
[----:B------:R-:W-:Y:S02]  /*e890*/  MOV R68, R79 ;  /* 0x0000004f00447202 */ /* 0x000fe40000000f00 */
[----:B------:R-:W-:Y:S02]  /*e8a0*/  MOV R66, 0x1f ;  /* 0x0000001f00427802 */ /* 0x000fe40000000f00 */
[----:B------:R-:W-:Y:S02]  /*e8b0*/  MOV R69, 0xffffffff ;  /* 0xffffffff00457802 */ /* 0x000fe40000000f00 */
[----:B------:R-:W-:-:S02]  /*e8c0*/  MOV R64, 0xe8e0 ;  /* 0x0000e8e000407802 */ /* 0x000fc40000000f00 */
[----:B------:R-:W-:Y:S05]  /*e8d0*/  CALL.REL.NOINC `($__internal_3_$__cuda_sm70_shflsync_down) ;  /* 0x0000039000007944 */ /* 0x000fea0003c00000 */
[----:B0-----:R-:W-:Y:S01]  /*e8e0*/  HFMA2.MMA R67, -RZ, RZ, 0, 5.9604644775390625e-08 ;  /* 0x00000001ff437435 */ /* 0x001fe200000001ff */
[----:B-1----:R-:W-:-:S02]  /*e8f0*/  MOV R70, R69 ;  /* 0x0000004500467202 */ /* 0x002fc40000000f00 */
[----:B------:R-:W-:Y:S02]  /*e900*/  MOV R68, R78 ;  /* 0x0000004e00447202 */ /* 0x000fe40000000f00 */
[----:B------:R-:W-:Y:S02]  /*e910*/  MOV R66, 0x1f ;  /* 0x0000001f00427802 */ /* 0x000fe40000000f00 */
[----:B------:R-:W-:Y:S02]  /*e920*/  MOV R69, 0xffffffff ;  /* 0xffffffff00457802 */ /* 0x000fe40000000f00 */
[----:B------:R-:W-:Y:S02]  /*e930*/  MOV R64, 0xe950 ;  /* 0x0000e95000407802 */ /* 0x000fe40000000f00 */
[----:B------:R-:W-:Y:S05]  /*e940*/  CALL.REL.NOINC `($__internal_3_$__cuda_sm70_shflsync_down) ;  /* 0x0000032000007944 */ /* 0x000fea0003c00000 */
[----:B0-----:R-:W-:Y:S01]  /*e950*/  HFMA2.MMA R67, -RZ, RZ, 0, 5.9604644775390625e-08 ;  /* 0x00000001ff437435 */ /* 0x001fe200000001ff */
[----:B-1----:R-:W-:Y:S02]  /*e960*/  MOV R71, R69 ;  /* 0x0000004500477202 */ /* 0x002fe40000000f00 */
[----:B------:R-:W-:Y:S02]  /*e970*/  MOV R68, R77 ;  /* 0x0000004d00447202 */ /* 0x000fe40000000f00 */
[----:B------:R-:W-:-:S02]  /*e980*/  MOV R66, 0x1f ;  /* 0x0000001f00427802 */ /* 0x000fc40000000f00 */
[----:B------:R-:W-:Y:S02]  /*e990*/  MOV R69, 0xffffffff ;  /* 0xffffffff00457802 */ /* 0x000fe40000000f00 */
[----:B------:R-:W-:Y:S02]  /*e9a0*/  MOV R64, 0xe9c0 ;  /* 0x0000e9c000407802 */ /* 0x000fe40000000f00 */
[----:B------:R-:W-:Y:S05]  /*e9b0*/  CALL.REL.NOINC `($__internal_3_$__cuda_sm70_shflsync_down) ;  /* 0x000002b000007944 */ /* 0x000fea0003c00000 */
[----:B0-----:R-:W-:Y:S01]  /*e9c0*/  HFMA2.MMA R67, -RZ, RZ, 0, 5.9604644775390625e-08 ;  /* 0x00000001ff437435 */ /* 0x001fe200000001ff */
[----:B-1----:R-:W-:Y:S02]  /*e9d0*/  MOV R72, R69 ;  /* 0x0000004500487202 */ /* 0x002fe40000000f00 */
[----:B------:R-:W-:Y:S02]  /*e9e0*/  MOV R68, R76 ;  /* 0x0000004c00447202 */ /* 0x000fe40000000f00 */
[----:B------:R-:W-:Y:S02]  /*e9f0*/  MOV R66, 0x1f ;  /* 0x0000001f00427802 */ /* 0x000fe40000000f00 */
[----:B------:R-:W-:Y:S02]  /*ea00*/  MOV R69, 0xffffffff ;  /* 0xffffffff00457802 */ /* 0x000fe40000000f00 */
[----:B------:R-:W-:-:S02]  /*ea10*/  MOV R64, 0xea30 ;  /* 0x0000ea3000407802 */ /* 0x000fc40000000f00 */
[----:B------:R-:W-:Y:S05]  /*ea20*/  CALL.REL.NOINC `($__internal_3_$__cuda_sm70_shflsync_down) ;  /* 0x0000024000007944 */ /* 0x000fea0003c00000 */
[-C--:B------:R-:W-:Y:S01]  /*ea30*/  FMUL.FTZ R247, R63, R73.reuse ;  /* 0x000000493ff77220 */ /* 0x080fe20000410000 */
[----:B0-----:R-:W-:Y:S01]  /*ea40*/  HFMA2.MMA R67, -RZ, RZ, 0, 0 ;  /* 0x00000000ff437435 */ /* 0x001fe200000001ff */
[-C--:B------:R-:W-:Y:S01]  /*ea50*/  FMUL.FTZ R246, R62, R73.reuse ;  /* 0x000000493ef67220 */ /* 0x080fe20000410000 */
        /* <DEDUP_REMOVED lines=9> */
[----:B-1----:R-:W-:Y:S05]  /*eaf0*/  CALL.REL.NOINC `($__internal_4_$__cuda_sm70_shflsync_idx_p) ;  /* 0x000001b000007944 */ /* 0x002fea0003c00000 */
        /* <DEDUP_REMOVED lines=23> */
        .weak           $__internal_3_$__cuda_sm70_shflsync_down
        .type           $__internal_3_$__cuda_sm70_shflsync_down,@function
        .size           $__internal_3_$__cuda_sm70_shflsync_down,($__internal_4_$__cuda_sm70_shflsync_idx_p - $__internal_3_$__cuda_sm70_shflsync_down)
$__internal_3_$__cuda_sm70_shflsync_down:
[----:B------:R-:W-:Y:S01]  /*ec70*/  HFMA2.MMA R65, -RZ, RZ, 0, 0 ;  /* 0x00000000ff417435 */ /* 0x000fe200000001ff */
[----:B------:R-:W-:Y:S04]  /*ec80*/  WARPSYNC R69 ;  /* 0x0000004500007348 */ /* 0x000fe80003800000 */
[----:B------:R0:W1:Y:S01]  /*ec90*/  SHFL.DOWN PT, R69, R68, R67, R66 ;  /* 0x0800004344457389 */ /* 0x00006200000e0042 */
[----:B------:R-:W-:Y:S05]  /*eca0*/  RET.REL.NODEC R64 `(_Z25selective_scan_bwd_kernelI32Selective_Scan_bwd_kernel_traitsILi128ELi16ELb0ELb0ELb0ELb0ELb1EN3c104HalfENS1_7complexIfEEEEv12SSMParamsBwd) ;  /* 0xffff135040007950 */ /* 0x000fea0003c3ffff */
        .weak           $__internal_4_$__cuda_sm70_shflsync_idx_p
        .type           $__internal_4_$__cuda_sm70_shflsync_idx_p,@function
        .size           $__internal_4_$__cuda_sm70_shflsync_idx_p,($__internal_5_$__cuda_sm70_shflsync_up - $__internal_4_$__cuda_sm70_shflsync_idx_p)
$__internal_4_$__cuda_sm70_shflsync_idx_p:
[----:B------:R-:W-:Y:S04]  /*ecb0*/  WARPSYNC R64 ;  /* 0x0000004000007348 */ /* 0x000fe80003800000 */
[----:B------:R0:W1:Y:S02]  /*ecc0*/  SHFL.IDX PT, R65, R68, R67, R65 ;  /* 0x0000004344417389 */ /* 0x00006400000e0041 */
[----:B0-----:R-:W-:-:S04]  /*ecd0*/  MOV R67, 0x0 ;  /* 0x0000000000437802 */ /* 0x001fc80000000f00 */
[----:B------:R-:W-:Y:S05]  /*ece0*/  RET.REL.NODEC R66 `(_Z25selective_scan_bwd_kernelI32Selective_Scan_bwd_kernel_traitsILi128ELi16ELb0ELb0ELb0ELb0ELb1EN3c104HalfENS1_7complexIfEEEEv12SSMParamsBwd) ;  /* 0xffff131042007950 */ /* 0x000fea0003c3ffff */
        .weak           $__internal_5_$__cuda_sm70_shflsync_up
        .type           $__internal_5_$__cuda_sm70_shflsync_up,@function
        .size           $__internal_5_$__cuda_sm70_shflsync_up,(.L_x_14437 - $__internal_5_$__cuda_sm70_shflsync_up)
$__internal_5_$__cuda_sm70_shflsync_up:
[----:B------:R-:W-:Y:S01]  /*ecf0*/  HFMA2.MMA R65, -RZ, RZ, 0, 0 ;  /* 0x00000000ff417435 */ /* 0x000fe200000001ff */
[----:B------:R-:W-:Y:S04]  /*ed00*/  WARPSYNC R67 ;  /* 0x0000004300007348 */ /* 0x000fe80003800000 */
[----:B------:R0:W1:Y:S01]  /*ed10*/  SHFL.UP PT, R67, R72, R71, R68 ;  /* 0x0400004748437389 */ /* 0x00006200000e0044 */
[----:B------:R-:W-:Y:S05]  /*ed20*/  RET.REL.NODEC R64 `(_Z25selective_scan_bwd_kernelI32Selective_Scan_bwd_kernel_traitsILi128ELi16ELb0ELb0ELb0ELb0ELb1EN3c104HalfENS1_7complexIfEEEEv12SSMParamsBwd) ;  /* 0xffff12d040007950 */ /* 0x000fea0003c3ffff */
.L_x_130:
        /* <DEDUP_REMOVED lines=13> */
.L_x_14437:


//--------------------- .text._Z25selective_scan_bwd_kernelI32Selective_Scan_bwd_kernel_traitsILi128ELi16ELb0ELb0ELb0ELb1ELb0EN3c104HalfENS1_7complexIfEEEEv12SSMParamsBwd --------------------------
	.section	.text._Z25selective_scan_bwd_kernelI32Selective_Scan_bwd_kernel_traitsILi128ELi16ELb0ELb0ELb0ELb1ELb0EN3c104HalfENS1_7complexIfEEEEv12SSMParamsBwd,"ax",@progbits
	.sectioninfo	@"SHI_REGISTERS=255"
	.align	128
        .global         _Z25selective_scan_bwd_kernelI32Selective_Scan_bwd_kernel_traitsILi128ELi16ELb0ELb0ELb0ELb1ELb0EN3c104HalfENS1_7complexIfEEEEv12SSMParamsBwd
        .type           _Z25selective_scan_bwd_kernelI32Selective_Scan_bwd_kernel_traitsILi128ELi16ELb0ELb0ELb0ELb1ELb0EN3c104HalfENS1_7complexIfEEEEv12SSMParamsBwd,@function
        .size           _Z25selective_scan_bwd_kernelI32Selective_Scan_bwd_kernel_traitsILi128ELi16ELb0ELb0ELb0ELb1ELb0EN3c104HalfENS1_7complexIfEEEEv12SSMParamsBwd,(.L_x_14440 - _Z25selective_scan_bwd_kernelI32Selective_Scan_bwd_kernel_traitsILi128ELi16ELb0ELb0ELb0ELb1ELb0EN3c104HalfENS1_7complexIfEEEEv12SSMParamsBwd)
        .other          _Z25selective_scan_bwd_kernelI32Selective_Scan_bwd_kernel_traitsILi128ELi16ELb0ELb0ELb0ELb1ELb0EN3c104HalfENS1_7complexIfEEEEv12SSMParamsBwd,@"STO_CUDA_ENTRY STV_DEFAULT"
_Z25selective_scan_bwd_kernelI32Selective_Scan_bwd_kernel_traitsILi128ELi16ELb0ELb0ELb0ELb1ELb0EN3c104HalfENS1_7complexIfEEEEv12SSMParamsBwd:
.text._Z25selective_scan_bwd_kernelI32Selective_Scan_bwd_kernel_traitsILi128ELi16ELb0ELb0ELb0ELb1ELb0EN3c104HalfENS1_7complexIfEEEEv12SSMParamsBwd:
        /* <DEDUP_REMOVED lines=91> */
.L_x_206:
        /* <DEDUP_REMOVED lines=20> */
[----:B------:R-:W-:Y:S02]  /*06f0*/  LOP3.LUT R23, R14, 0xc0, RZ, 0xfc, !PT ;  /* 0x000000c00e177812 */ /* 0x000fe400078efcff */
        /* <DEDUP_REMOVED lines=52> */
[----:B------:R-:W-:-:S02]  /*0a40*/  ISETP.GE.AND P3, PT, R18, R73, PT ;  /* 0x000000491200720c */ /* 0x000fc40003f66270 */
[----:B------:R-:W-:Y:S02]  /*0a50*/  IADD3 R18, R32, R9, RZ ;  /* 0x0000000920127210 */ /* 0x000fe40007ffe0ff */
[-C--:B------:R-:W-:Y:S02]  /*0a60*/  ISETP.GE.AND P5, PT, R19, R73.reuse, PT ;  /* 0x000000491300720c */ /* 0x080fe40003fa6270 */
[-C--:B------:R-:W-:Y:S02]  /*0a70*/  ISETP.GE.AND P4, PT, R21, R73.reuse, PT ;  /* 0x000000491500720c */ /* 0x080fe40003f86270 */
[C---:B------:R-:W-:Y:S02]  /*0a80*/  IADD3 R19, R18.reuse, 0x20, RZ ;  /* 0x0000002012137810 */ /* 0x040fe40007ffe0ff */
[----:B------:R-:W-:Y:S02]  /*0a90*/  ISETP.GE.AND P0, PT, R23, R73, PT ;  /* 0x000000491700720c */ /* 0x000fe40003f06270 */
[----:B------:R-:W-:-:S02]  /*0aa0*/  IADD3 R21, R18, 0x40, RZ ;  /* 0x0000004012157810 */ /* 0x000fc40007ffe0ff */
[----:B------:R-:W-:Y:S02]  /*0ab0*/  ISETP.GE.AND P2, PT, R15, R73, PT ;  /* 0x000000490f00720c */ /* 0x000fe40003f46270 */
[C---:B------:R-:W-:Y:S02]  /*0ac0*/  IADD3 R23, R18.reuse, 0x60, RZ ;  /* 0x0000006012177810 */ /* 0x040fe40007ffe0ff */
[CC--:B------:R-:W-:Y:S02]  /*0ad0*/  LEA.HI.SX32 R15, R18.reuse, R18.reuse, 0x1b ;  /* 0x00000012120f7211 */ /* 0x0c0fe400078fdaff */
[C---:B------:R-:W-:Y:S02]  /*0ae0*/  IADD3 R25, R18.reuse, 0x80, RZ ;  /* 0x0000008012197810 */ /* 0x040fe40007ffe0ff */
[----:B------:R-:W-:Y:S02]  /*0af0*/  IADD3 R43, R18, 0xa0, RZ ;  /* 0x000000a0122b7810 */ /* 0x000fe40007ffe0ff */
[----:B-1----:R-:W-:-:S02]  /*0b00*/  LEA.HI.SX32 R16, R19, R18, 0x1b ;  /* 0x0000001213107211 */ /* 0x002fc400078fdaff */
        /* <DEDUP_REMOVED lines=9> */
[----:B------:R-:W-:Y:S02]  /*0ba0*/  IADD3 R71, R18, 0x1e0, RZ ;  /* 0x000001e012477810 */ /* 0x000fe40007ffe0ff */
[-C--:B------:R-:W-:Y:S02]  /*0bb0*/  LEA.HI.SX32 R17, R21, R18.reuse, 0x1b ;  /* 0x0000001215117211 */ /* 0x080fe400078fdaff */
[----:B------:R-:W-:-:S02]  /*0bc0*/  LEA.HI.SX32 R23, R23, R18, 0x1b ;  /* 0x0000001217177211 */ /* 0x000fc400078fdaff */
[----:B------:R-:W-:Y:S02]  /*0bd0*/  ISETP.GE.AND P6, PT, R20, R73, PT ;  /* 0x000000491400720c */ /* 0x000fe40003fc6270 */
        /* <DEDUP_REMOVED lines=22> */
[----:B------:R-:W-:-:S02]  /*0d40*/  SHF.L.U32 R25, R25, 0x1, RZ ;  /* 0x0000000119197819 */ /* 0x000fc400000006ff */
[----:B------:R-:W-:Y:S02]  /*0d50*/  SHF.L.U32 R30, R30, 0x1, RZ ;  /* 0x000000011e1e7819 */ /* 0x000fe400000006ff */
[----:B------:R-:W-:Y:S02]  /*0d60*/  MOV R206, UR10 ;  /* 0x0000000a00ce7c02 */ /* 0x000fe40008000f00 */
[----:B0-----:R-:W-:Y:S02]  /*0d70*/  MOV R207, UR11 ;  /* 0x0000000b00cf7c02 */ /* 0x001fe40008000f00 */
[----:B------:R-:W-:-:S03]  /*0d80*/  PRMT R64, RZ, 0x7610, R64 ;  /* 0x00007610ff407816 */ /* 0x000fc60000000040 */
[C---:B------:R-:W-:Y:S01]  /*0d90*/  IMAD.WIDE R206, R14.reuse, 0x2, R206 ;  /* 0x000000020ece7825 */ /* 0x040fe200078e02ce */
        /* <DEDUP_REMOVED lines=9> */
[----:B------:R-:W-:Y:S02]  /*0e30*/  P2R R74, PR, RZ, 0x4 ;  /* 0x00000004ff4a7803 */ /* 0x000fe40000000000 */
[----:B------:R-:W-:Y:S02]  /*0e40*/  P2R R75, PR, RZ, 0x8 ;  /* 0x00000008ff4b7803 */ /* 0x000fe40000000000 */
[----:B------:R-:W-:Y:S01]  /*0e50*/  P2R R78, PR, RZ, 0x10 ;  /* 0x00000010ff4e7803 */ /* 0x000fe20000000000 */
[----:B--2---:R0:W-:Y:S04]  /*0e60*/  STS.U16 [R15], R22 ;  /* 0x000000160f007388 */ /* 0x0041e80000000400 */
[----:B---3--:R1:W-:Y:S01]  /*0e70*/  STS.U16 [R16+0x40], R27 ;  /* 0x0000401b10007388 */ /* 0x0083e20000000400 */
[----:B0-----:R-:W-:-:S02]  /*0e80*/  SHF.L.U32 R22, R47, 0x1, RZ ;  /* 0x000000012f167819 */ /* 0x001fc400000006ff */
[----:B-1----:R-:W-:Y:S01]  /*0e90*/  SHF.L.U32 R27, R65, 0x1, RZ ;  /* 0x00000001411b7819 */ /* 0x002fe200000006ff */
[----:B----4-:R0:W-:Y:S04]  /*0ea0*/  STS.U16 [R17+0x80], R26 ;  /* 0x0000801a11007388 */ /* 0x0101e80000000400 */
[----:B-----5:R1:W-:Y:S04]  /*0eb0*/  STS.U16 [R18+0xc0], R29 ;  /* 0x0000c01d12007388 */ /* 0x0203e80000000400 */
[----:B------:R2:W-:Y:S01]  /*0ec0*/  STS.U16 [R19+0x100], R28 ;  /* 0x0001001c13007388 */ /* 0x0005e20000000400 */
[----:B0-----:R-:W-:-:S03]  /*0ed0*/  SHF.L.U32 R26, R63, 0x1, RZ ;  /* 0x000000013f1a7819 */ /* 0x001fc600000006ff */
[----:B------:R0:W-:Y:S04]  /*0ee0*/  STS.U16 [R20+0x140], R31 ;  /* 0x0001401f14007388 */ /* 0x0001e80000000400 */
[----:B------:R-:W-:Y:S01]  /*0ef0*/  STS.U16 [R21+0x180], R34 ;  /* 0x0001802215007388 */ /* 0x000fe20000000400 */
[----:B-1----:R-:W-:Y:S02]  /*0f00*/  SHF.L.U32 R29, R69, 0x1, RZ ;  /* 0x00000001451d7819 */ /* 0x002fe400000006ff */
[----:B--2---:R-:W-:Y:S01]  /*0f10*/  SHF.L.U32 R28, R67, 0x1, RZ ;  /* 0x00000001431c7819 */ /* 0x004fe200000006ff */
[----:B------:R-:W-:Y:S01]  /*0f20*/  STS.U16 [R22+0x1c0], R33 ;  /* 0x0001c02116007388 */ /* 0x000fe20000000400 */
[----:B0-----:R-:W-:-:S03]  /*0f30*/  LEA.HI.SX32 R31, R32, R32, 0x1b ;  /* 0x00000020201f7211 */ /* 0x001fc600078fdaff */
[----:B------:R-:W-:Y:S01]  /*0f40*/  STS.U16 [R23+0x200], R36 ;  /* 0x0002002417007388 */ /* 0x000fe20000000400 */
[----:B------:R-:W-:-:S03]  /*0f50*/  SHF.L.U32 R31, R31, 0x1, RZ ;  /* 0x000000011f1f7819 */ /* 0x000fc600000006ff */
        /* <DEDUP_REMOVED lines=25> */
[----:B------:R-:W-:-:S05]  /*10f0*/  PRMT R63, RZ, 0x7610, R63 ;  /* 0x00007610ff3f7816 */ /* 0x000fca000000003f */
[----:B------:R-:W2:Y:S01]  /*1100*/  @!P0 LDG.E.U16 R64, [R206.64+0x180] ;  /* 0x00018006ce408981 */ /* 0x000ea2000c1e1500 */
[----:B------:R-:W-:-:S03]  /*1110*/  ISETP.GE.AND P0, PT, R48, R73, PT ;  /* 0x000000493000720c */ /* 0x000fc60003f06270 */
[----:B------:R-:W3:Y:S01]  /*1120*/  @!P1 LDG.E.U16 R58, [R206.64] ;  /* 0x00000006ce3a9981 */ /* 0x000ee2000c1e1500 */
[----:B------:R-:W-:-:S03]  /*1130*/  P2R R48, PR, RZ, 0x1 ;  /* 0x00000001ff307803 */ /* 0x000fc60000000000 */
[----:B------:R-:W4:Y:S01]  /*1140*/  @!P2 LDG.E.U16 R57, [R206.64+0x40] ;  /* 0x00004006ce39a981 */ /* 0x000f22000c1e1500 */
[----:B------:R-:W-:-:S03]  /*1150*/  P2R R76, PR, RZ, 0x20 ;  /* 0x00000020ff4c7803 */ /* 0x000fc60000000000 */
[----:B------:R-:W5:Y:S04]  /*1160*/  @!P3 LDG.E.U16 R60, [R206.64+0x80] ;  /* 0x00008006ce3cb981 */ /* 0x000f68000c1e1500 */
[----:B------:R-:W2:Y:S01]  /*1170*/  @!P0 LDG.E.U16 R63, [R206.64+0x1c0] ;  /* 0x0001c006ce3f8981 */ /* 0x000ea2000c1e1500 */
[-C--:B------:R-:W-:Y:S02]  /*1180*/  ISETP.GE.AND P0, PT, R49, R73.reuse, PT ;  /* 0x000000493100720c */ /* 0x080fe40003f06270 */
[-C--:B------:R-:W-:Y:S01]  /*1190*/  ISETP.GE.AND P1, PT, R51, R73.reuse, PT ;  /* 0x000000493300720c */ /* 0x080fe20003f26270 */
[----:B------:R-:W2:Y:S01]  /*11a0*/  @!P4 LDG.E.U16 R61, [R206.64+0x140] ;  /* 0x00014006ce3dc981 */ /* 0x000ea2000c1e1500 */
[----:B------:R-:W-:Y:S02]  /*11b0*/  P2R R49, PR, RZ, 0x1 ;  /* 0x00000001ff317803 */ /* 0x000fe40000000000 */
[-C--:B------:R-:W-:Y:S01]  /*11c0*/  ISETP.GE.AND P2, PT, R52, R73.reuse, PT ;  /* 0x000000493400720c */ /* 0x080fe20003f46270 */
[----:B------:R-:W2:Y:S01]  /*11d0*/  @!P5 LDG.E.U16 R59, [R206.64+0xc0] ;  /* 0x0000c006ce3bd981 */ /* 0x000ea2000c1e1500 */
[----:B------:R-:W-:-:S02]  /*11e0*/  ISETP.GE.AND P3, PT, R53, R73, PT ;  /* 0x000000493500720c */ /* 0x000fc40003f66270 */
[----:B------:R-:W-:Y:S01]  /*11f0*/  P2R R77, PR, RZ, 0x40 ;  /* 0x00000040ff4d7803 */ /* 0x000fe20000000000 */
[----:B------:R-:W2:Y:S04]  /*1200*/  @!P6 LDG.E.U16 R62, [R206.64+0x100] ;  /* 0x00010006ce3ee981 */ /* 0x000ea8000c1e1500 */
[----:B------:R-:W2:Y:S01]  /*1210*/  @!P0 LDG.E.U16 R66, [R206.64+0x200] ;  /* 0x00020006ce428981 */ /* 0x000ea2000c1e1500 */
        /* <DEDUP_REMOVED lines=8> */
[----:B------:R-:W2:Y:S01]  /*12a0*/  @!P0 LDG.E.U16 R65, [R206.64+0x240] ;  /* 0x00024006ce418981 */ /* 0x000ea2000c1e1500 */
[----:B------:R-:W-:-:S02]  /*12b0*/  PRMT R69, RZ, 0x7610, R69 ;  /* 0x00007610ff457816 */ /* 0x000fc40000000045 */
[----:B------:R-:W-:Y:S01]  /*12c0*/  PRMT R72, RZ, 0x7610, R72 ;  /* 0x00007610ff487816 */ /* 0x000fe20000000048 */
[----:B------:R-:W2:Y:S01]  /*12d0*/  @!P1 LDG.E.U16 R68, [R206.64+0x280] ;  /* 0x00028006ce449981 */ /* 0x000ea2000c1e1500 */
[----:B------:R-:W-:-:S03]  /*12e0*/  PRMT R71, RZ, 0x7610, R71 ;  /* 0x00007610ff477816 */ /* 0x000fc60000000047 */
[----:B------:R-:W2:Y:S04]  /*12f0*/  @!P2 LDG.E.U16 R67, [R206.64+0x2c0] ;  /* 0x0002c006ce43a981 */ /* 0x000ea8000c1e1500 */
[----:B------:R-:W2:Y:S04]  /*1300*/  @!P3 LDG.E.U16 R70, [R206.64+0x300] ;  /* 0x00030006ce46b981 */ /* 0x000ea8000c1e1500 */
[----:B------:R-:W2:Y:S04]  /*1310*/  @!P4 LDG.E.U16 R69, [R206.64+0x340] ;  /* 0x00034006ce45c981 */ /* 0x000ea8000c1e1500 */
[----:B------:R-:W2:Y:S04]  /*1320*/  @!P5 LDG.E.U16 R72, [R206.64+0x380] ;  /* 0x00038006ce48d981 */ /* 0x000ea8000c1e1500 */
[----:B------:R-:W2:Y:S01]  /*1330*/  @!P6 LDG.E.U16 R71, [R206.64+0x3c0] ;  /* 0x0003c006ce47e981 */ /* 0x000ea2000c1e1500 */
[----:B------:R-:W-:-:S02]  /*1340*/  P2R R83, PR, RZ, 0x1 ;  /* 0x00000001ff537803 */ /* 0x000fc40000000000 */
[----:B------:R-:W-:-:S04]  /*1350*/  ISETP.NE.AND P0, PT, R49, RZ, PT ;  /* 0x000000ff3100720c */ /* 0x000fc80003f05270 */
[----:B------:R-:W-:Y:S02]  /*1360*/  P2R R82, PR, RZ, 0x1 ;  /* 0x00000001ff527803 */ /* 0x000fe40000000000 */
        /* <DEDUP_REMOVED lines=14> */
[----:B------:R-:W-:Y:S02]  /*1450*/  ISETP.GE.AND P0, PT, R14, R73, PT ;  /* 0x000000490e00720c */ /* 0x000fe40003f06270 */
[----:B------:R-:W-:Y:S02]  /*1460*/  MOV R48, UR8 ;  /* 0x0000000800307c02 */ /* 0x000fe40008000f00 */
[----:B------:R-:W-:Y:S02]  /*1470*/  MOV R49, UR9 ;  /* 0x0000000900317c02 */ /* 0x000fe40008000f00 */
[----:B------:R-:W-:-:S03]  /*1480*/  PRMT R74, RZ, 0x7610, R74 ;  /* 0x00007610ff4a7816 */ /* 0x000fc6000000004a */
[----:B------:R-:W-:Y:S01]  /*1490*/  IMAD.WIDE R48, R14, 0x2, R48 ;  /* 0x000000020e307825 */ /* 0x000fe200078e0230 */
[----:B------:R-:W-:Y:S01]  /*14a0*/  PRMT R73, RZ, 0x7610, R73 ;  /* 0x00007610ff497816 */ /* 0x000fe20000000049 */
[----:B---3--:R-:W-:Y:S04]  /*14b0*/  STS.U16 [R15], R58 ;  /* 0x0000003a0f007388 */ /* 0x008fe80000000400 */
[----:B----4-:R-:W-:Y:S04]  /*14c0*/  STS.U16 [R16+0x40], R57 ;  /* 0x0000403910007388 */ /* 0x010fe80000000400 */
[----:B-----5:R-:W-:Y:S04]  /*14d0*/  STS.U16 [R17+0x80], R60 ;  /* 0x0000803c11007388 */ /* 0x020fe80000000400 */
[----:B--2---:R-:W-:Y:S04]  /*14e0*/  STS.U16 [R18+0xc0], R59 ;  /* 0x0000c03b12007388 */ /* 0x004fe80000000400 */
        /* <DEDUP_REMOVED lines=9> */
[----:B------:R2:W-:Y:S04]  /*1580*/  STS.U16 [R28+0x340], R69 ;  /* 0x000340451c007388 */ /* 0x0005e80000000400 */
[----:B------:R-:W-:Y:S04]  /*1590*/  STS.U16 [R29+0x380], R72 ;  /* 0x000380481d007388 */ /* 0x000fe80000000400 */
[----:B------:R3:W-:Y:S01]  /*15a0*/  STS.U16 [R30+0x3c0], R71 ;  /* 0x0003c0471e007388 */ /* 0x0007e20000000400 */
[----:B------:R-:W-:-:S06]  /*15b0*/  NOP ;  /* 0x0000000000007918 */ /* 0x000fcc0000000000 */
[----:B------:R-:W4:Y:S04]  /*15c0*/  LDS.U16 R50, [R31] ;  /* 0x000000001f327984 */ /* 0x000f280000000400 */
[----:B------:R-:W2:Y:S04]  /*15d0*/  LDS.U16 R51, [R31+0x2] ;  /* 0x000002001f337984 */ /* 0x000ea80000000400 */
[----:B------:R-:W0:Y:S04]  /*15e0*/  LDS.U16 R52, [R31+0x4] ;  /* 0x000004001f347984 */ /* 0x000e280000000400 */
[----:B------:R-:W0:Y:S04]  /*15f0*/  LDS.U16 R53, [R31+0x6] ;  /* 0x000006001f357984 */ /* 0x000e280000000400 */
[----:B------:R-:W0:Y:S04]  /*1600*/  LDS.U16 R54, [R31+0x8] ;  /* 0x000008001f367984 */ /* 0x000e280000000400 */
[----:B------:R-:W0:Y:S04]  /*1610*/  LDS.U16 R55, [R31+0xa] ;  /* 0x00000a001f377984 */ /* 0x000e280000000400 */
[----:B------:R-:W0:Y:S04]  /*1620*/  LDS.U16 R56, [R31+0xc] ;  /* 0x00000c001f387984 */ /* 0x000e280000000400 */
[----:B------:R-:W0:Y:S04]  /*1630*/  LDS.U16 R57, [R31+0xe] ;  /* 0x00000e001f397984 */ /* 0x000e280000000400 */
        /* <DEDUP_REMOVED lines=9> */
[----:B-1----:R-:W-:-:S05]  /*16d0*/  PRMT R67, RZ, 0x7610, R67 ;  /* 0x00007610ff437816 */ /* 0x002fca0000000043 */
[----:B------:R0:W5:Y:S01]  /*16e0*/  @!P0 LDG.E.U16 R74, [R48.64] ;  /* 0x00000006304a8981 */ /* 0x000162000c1e1500 */
[----:B------:R-:W-:Y:S02]  /*16f0*/  ISETP.NE.AND P0, PT, R75, RZ, PT ;  /* 0x000000ff4b00720c */ /* 0x000fe40003f05270 */
[----:B------:R-:W-:-:S11]  /*1700*/  PRMT R66, RZ, 0x7610, R66 ;  /* 0x00007610ff427816 */ /* 0x000fd60000000042 */
[----:B------:R0:W5:Y:S01]  /*1710*/  @!P0 LDG.E.U16 R67, [R48.64+0x40] ;  /* 0x0000400630438981 */ /* 0x000162000c1e1500 */
[----:B------:R-:W-:Y:S02]  /*1720*/  ISETP.NE.AND P0, PT, R76, RZ, PT ;  /* 0x000000ff4c00720c */ /* 0x000fe40003f05270 */
[----:B--2---:R-:W-:-:S11]  /*1730*/  PRMT R69, RZ, 0x7610, R69 ;  /* 0x00007610ff457816 */ /* 0x004fd60000000045 */
[----:B------:R0:W2:Y:S01]  /*1740*/  @!P0 LDG.E.U16 R66, [R48.64+0x80] ;  /* 0x0000800630428981 */ /* 0x0000a2000c1e1500 */
[----:B------:R-:W-:Y:S02]  /*1750*/  ISETP.NE.AND P0, PT, R77, RZ, PT ;  /* 0x000000ff4d00720c */ /* 0x000fe40003f05270 */
[----:B------:R-:W-:-:S11]  /*1760*/  PRMT R68, RZ, 0x7610, R68 ;  /* 0x00007610ff447816 */ /* 0x000fd60000000044 */
[----:B------:R0:W2:Y:S01]  /*1770*/  @!P0 LDG.E.U16 R69, [R48.64+0xc0] ;  /* 0x0000c00630458981 */ /* 0x0000a2000c1e1500 */
[----:B------:R-:W-:Y:S02]  /*1780*/  ISETP.NE.AND P0, PT, R78, RZ, PT ;  /* 0x000000ff4e00720c */ /* 0x000fe40003f05270 */
[----:B---3--:R-:W-:-:S11]  /*1790*/  PRMT R71, RZ, 0x7610, R71 ;  /* 0x00007610ff477816 */ /* 0x008fd60000000047 */
[----:B------:R0:W3:Y:S01]  /*17a0*/  @!P0 LDG.E.U16 R68, [R48.64+0x100] ;  /* 0x0001000630448981 */ /* 0x0000e2000c1e1500 */
[----:B------:R-:W-:Y:S02]  /*17b0*/  ISETP.NE.AND P0, PT, R79, RZ, PT ;  /* 0x000000ff4f00720c */ /* 0x000fe40003f05270 */
[----:B------:R-:W-:-:S11]  /*17c0*/  PRMT R70, RZ, 0x7610, R70 ;  /* 0x00007610ff467816 */ /* 0x000fd60000000046 */
[----:B------:R0:W3:Y:S01]  /*17d0*/  @!P0 LDG.E.U16 R71, [R48.64+0x140] ;  /* 0x0001400630478981 */ /* 0x0000e2000c1e1500 */
[----:B------:R-:W-:-:S13]  /*17e0*/  ISETP.NE.AND P0, PT, R80, RZ, PT ;  /* 0x000000ff5000720c */ /* 0x000fda0003f05270 */
[----:B------:R0:W3:Y:S01]  /*17f0*/  @!P0 LDG.E.U16 R70, [R48.64+0x180] ;  /* 0x0001800630468981 */ /* 0x0000e2000c1e1500 */
[----:B------:R-:W-:Y:S02]  /*1800*/  ISETP.NE.AND P0, PT, R81, RZ, PT ;  /* 0x000000ff5100720c */ /* 0x000fe40003f05270 */
[----:B------:R-:W-:-:S11]  /*1810*/  PRMT R72, RZ, 0x7610, R72 ;  /* 0x00007610ff487816 */ /* 0x000fd60000000048 */
[----:B------:R0:W3:Y:S01]  /*1820*/  @!P0 LDG.E.U16 R73, [R48.64+0x1c0] ;  /* 0x0001c00630498981 */ /* 0x0000e2000c1e1500 */
[----:B------:R-:W-:Y:S02]  /*1830*/  ISETP.NE.AND P0, PT, R82, RZ, PT ;  /* 0x000000ff5200720c */ /* 0x000fe40003f05270 */
[----:B------:R-:W-:Y:S02]  /*1840*/  PRMT R75, RZ, 0x7610, R75 ;  /* 0x00007610ff4b7816 */ /* 0x000fe4000000004b */
[----:B------:R-:W-:Y:S02]  /*1850*/  PRMT R76, RZ, 0x7610, R76 ;  /* 0x00007610ff4c7816 */ /* 0x000fe4000000004c */
[----:B------:R-:W-:Y:S02]  /*1860*/  PRMT R77, RZ, 0x7610, R77 ;  /* 0x00007610ff4d7816 */ /* 0x000fe4000000004d */
[----:B------:R-:W-:Y:S02]  /*1870*/  PRMT R78, RZ, 0x7610, R78 ;  /* 0x00007610ff4e7816 */ /* 0x000fe4000000004e */
[----:B------:R-:W-:Y:S01]  /*1880*/  PRMT R79, RZ, 0x7610, R79 ;  /* 0x00007610ff4f7816 */ /* 0x000fe2000000004f */
[----:B------:R0:W3:Y:S04]  /*1890*/  @!P1 LDG.E.U16 R76, [R48.64+0x280] ;  /* 0x00028006304c9981 */ /* 0x0000e8000c1e1500 */
[----:B------:R0:W3:Y:S01]  /*18a0*/  @!P0 LDG.E.U16 R72, [R48.64+0x200] ;  /* 0x0002000630488981 */ /* 0x0000e2000c1e1500 */
[----:B------:R-:W-:-:S02]  /*18b0*/  ISETP.NE.AND P0, PT, R83, RZ, PT ;  /* 0x000000ff5300720c */ /* 0x000fc40003f05270 */
[----:B------:R-:W-:Y:S01]  /*18c0*/  PRMT R80, RZ, 0x7610, R80 ;  /* 0x00007610ff507816 */ /* 0x000fe20000000050 */
[----:B------:R0:W3:Y:S01]  /*18d0*/  @!P2 LDG.E.U16 R77, [R48.64+0x2c0] ;  /* 0x0002c006304da981 */ /* 0x0000e2000c1e1500 */
[----:B------:R-:W-:-:S03]  /*18e0*/  PRMT R81, RZ, 0x7610, R81 ;  /* 0x00007610ff517816 */ /* 0x000fc60000000051 */
[----:B------:R0:W3:Y:S04]  /*18f0*/  @!P3 LDG.E.U16 R78, [R48.64+0x300] ;  /* 0x00030006304eb981 */ /* 0x0000e8000c1e1500 */
[----:B------:R0:W3:Y:S04]  /*1900*/  @!P4 LDG.E.U16 R79, [R48.64+0x340] ;  /* 0x00034006304fc981 */ /* 0x0000e8000c1e1500 */
[----:B------:R0:W3:Y:S04]  /*1910*/  @!P0 LDG.E.U16 R75, [R48.64+0x240] ;  /* 0x00024006304b8981 */ /* 0x0000e8000c1e1500 */
[----:B------:R0:W3:Y:S04]  /*1920*/  @!P5 LDG.E.U16 R80, [R48.64+0x380] ;  /* 0x000380063050d981 */ /* 0x0000e8000c1e1500 */
[----:B------:R0:W3:Y:S02]  /*1930*/  @!P6 LDG.E.U16 R81, [R48.64+0x3c0] ;  /* 0x0003c0063051e981 */ /* 0x0000e4000c1e1500 */
[----:B0-----:R-:W-:-:S02]  /*1940*/  HADD2.F32 R48, -RZ, R32.H0_H0 ;  /* 0x20000020ff307230 */ /* 0x001fc40000004100 */
[----:B----4-:R-:W-:Y:S02]  /*1950*/  HADD2.F32 R50, -RZ, R50.H0_H0 ;  /* 0x20000032ff327230 */ /* 0x010fe40000004100 */
[----:B------:R-:W-:Y:S02]  /*1960*/  HADD2.F32 R51, -RZ, R51.H0_H0 ;  /* 0x20000033ff337230 */ /* 0x000fe40000004100 */
[----:B------:R-:W-:Y:S02]  /*1970*/  HADD2.F32 R52, -RZ, R52.H0_H0 ;  /* 0x20000034ff347230 */ /* 0x000fe40000004100 */
[----:B------:R-:W-:Y:S02]  /*1980*/  HADD2.F32 R53, -RZ, R53.H0_H0 ;  /* 0x20000035ff357230 */ /* 0x000fe40000004100 */
[----:B------:R-:W-:Y:S02]  /*1990*/  HADD2.F32 R54, -RZ, R54.H0_H0 ;  /* 0x20000036ff367230 */ /* 0x000fe40000004100 */
[----:B------:R-:W-:-:S02]  /*19a0*/  HADD2.F32 R55, -RZ, R55.H0_H0 ;  /* 0x20000037ff377230 */ /* 0x000fc40000004100 */
[----:B------:R-:W-:Y:S01]  /*19b0*/  HADD2.F32 R56, -RZ, R56.H0_H0 ;  /* 0x20000038ff387230 */ /* 0x000fe20000004100 */
[----:B------:R-:W-:Y:S01]  /*19c0*/  BSSY B0, `(.L_x_132) ;  /* 0x000006e000007945 */ /* 0x000fe20003800000 */
[----:B------:R-:W-:Y:S01]  /*19d0*/  HADD2.F32 R57, -RZ, R57.H0_H0 ;  /* 0x20000039ff397230 */ /* 0x000fe20000004100 */
[----:B-----5:R-:W-:Y:S04]  /*19e0*/  STS.U16 [R15], R74 ;  /* 0x0000004a0f007388 */ /* 0x020fe80000000400 */
[----:B------:R-:W-:Y:S04]  /*19f0*/  STS.U16 [R16+0x40], R67 ;  /* 0x0000404310007388 */ /* 0x000fe80000000400 */
[----:B--2---:R0:W-:Y:S04]  /*1a00*/  STS.U16 [R17+0x80], R66 ;  /* 0x0000804211007388 */ /* 0x0041e80000000400 */
[----:B------:R-:W-:Y:S04]  /*1a10*/  STS.U16 [R18+0xc0], R69 ;  /* 0x0000c04512007388 */ /* 0x000fe80000000400 */
[----:B---3--:R-:W-:Y:S04]  /*1a20*/  STS.U16 [R19+0x100], R68 ;  /* 0x0001004413007388 */ /* 0x008fe80000000400 */
        /* <DEDUP_REMOVED lines=19> */
[----:B------:R-:W5:Y:S01]  /*1b60*/  LDS.U16 R131, [R31+0xe] ;  /* 0x00000e001f837984 */ /* 0x000f620000000400 */
[----:B0-----:R-:W-:-:S03]  /*1b70*/  HADD2.F32 R66, -RZ, R33.H0_H0 ;  /* 0x20000021ff427230 */ /* 0x001fc60000004100 */
[----:B------:R-:W0:Y:S04]  /*1b80*/  LDS.U16 R132, [R31+0x10] ;  /* 0x000010001f847984 */ /* 0x000e280000000400 */
[----:B------:R-:W0:Y:S01]  /*1b90*/  LDS.U16 R133, [R31+0x12] ;  /* 0x000012001f857984 */ /* 0x000e220000000400 */
[----:B-1----:R-:W-:-:S03]  /*1ba0*/  HADD2.F32 R123, -RZ, R123.H0_H0 ;  /* 0x2000007bff7b7230 */ /* 0x002fc60000004100 */
[----:B------:R1:W0:Y:S01]  /*1bb0*/  LDS.U16 R134, [R31+0x14] ;  /* 0x000014001f867984 */ /* 0x0002220000000400 */
[----:B--2---:R-:W-:Y:S01]  /*1bc0*/  HADD2.F32 R124, -RZ, R124.H0_H0 ;  /* 0x2000007cff7c7230 */ /* 0x004fe20000004100 */
[----:B------:R-:W-:Y:S01]  /*1bd0*/  FFMA.FTZ R49, R123, R48, R6 ;  /* 0x000000307b317223 */ /* 0x000fe20000010006 */
[----:B------:R-:W-:Y:S01]  /*1be0*/  HADD2.F32 R6, -RZ, R34.H0_H0 ;  /* 0x20000022ff067230 */ /* 0x000fe20000004100 */
[----:B------:R1:W2:Y:S01]  /*1bf0*/  LDS.U16 R135, [R31+0x16] ;  /* 0x000016001f877984 */ /* 0x0002a20000000400 */
[----:B---3--:R-:W-:Y:S01]  /*1c00*/  HADD2.F32 R126, -RZ, R126.H0_H0 ;  /* 0x2000007eff7e7230 */ /* 0x008fe20000004100 */
[----:B------:R-:W-:Y:S01]  /*1c10*/  FFMA.FTZ R49, R124, R66, R49 ;  /* 0x000000427c317223 */ /* 0x000fe20000010031 */
[----:B------:R-:W-:Y:S01]  /*1c20*/  HADD2.F32 R48, -RZ, R35.H0_H0 ;  /* 0x20000023ff307230 */ /* 0x000fe20000004100 */
[----:B------:R1:W3:Y:S01]  /*1c30*/  LDS.U16 R136, [R31+0x18] ;  /* 0x000018001f887984 */ /* 0x0002e20000000400 */
[----:B----4-:R-:W-:Y:S01]  /*1c40*/  HADD2.F32 R127, -RZ, R127.H0_H0 ;  /* 0x2000007fff7f7230 */ /* 0x010fe20000004100 */
[----:B------:R-:W-:Y:S01]  /*1c50*/  FFMA.FTZ R6, R126, R6, R49 ;  /* 0x000000067e067223 */ /* 0x000fe20000010031 */
[----:B------:R-:W-:Y:S01]  /*1c60*/  HADD2.F32 R66, -RZ, R36.H0_H0 ;  /* 0x20000024ff427230 */ /* 0x000fe20000004100 */
[----:B------:R1:W4:Y:S01]  /*1c70*/  LDS.U16 R137, [R31+0x1a] ;  /* 0x00001a001f897984 */ /* 0x0003220000000400 */
[----:B-----5:R-:W-:Y:S01]  /*1c80*/  HADD2.F32 R128, -RZ, R128.H0_H0 ;  /* 0x20000080ff807230 */ /* 0x020fe20000004100 */
[----:B------:R-:W-:Y:S01]  /*1c90*/  FFMA.FTZ R49, R127, R48, R6 ;  /* 0x000000307f317223 */ /* 0x000fe20000010006 */
[----:B------:R-:W-:Y:S01]  /*1ca0*/  HADD2.F32 R6, -RZ, R37.H0_H0 ;  /* 0x20000025ff067230 */ /* 0x000fe20000004100 */
[----:B------:R1:W1:Y:S01]  /*1cb0*/  LDS.U16 R138, [R31+0x1c] ;  /* 0x00001c001f8a7984 */ /* 0x0002620000000400 */
[----:B------:R-:W-:Y:S01]  /*1cc0*/  HADD2.F32 R129, -RZ, R129.H0_H0 ;  /* 0x20000081ff817230 */ /* 0x000fe20000004100 */
[----:B------:R-:W-:-:S02]  /*1cd0*/  FFMA.FTZ R66, R128, R66, R49 ;  /* 0x0000004280427223 */ /* 0x000fc40000010031 */
[----:B------:R0:W1:Y:S01]  /*1ce0*/  LDS.U16 R139, [R31+0x1e] ;  /* 0x00001e001f8b7984 */ /* 0x0000620000000400 */
[----:B------:R-:W-:Y:S01]  /*1cf0*/  HADD2.F32 R130, -RZ, R130.H0_H0 ;  /* 0x20000082ff827230 */ /* 0x000fe20000004100 */
[----:B------:R-:W-:Y:S01]  /*1d00*/  FFMA.FTZ R49, R129, R6, R66 ;  /* 0x0000000681317223 */ /* 0x000fe20000010042 */
[----:B------:R-:W-:Y:S02]  /*1d10*/  HADD2.F32 R6, -RZ, R38.H0_H0 ;  /* 0x20000026ff067230 */ /* 0x000fe40000004100 */
[----:B------:R-:W-:Y:S02]  /*1d20*/  HADD2.F32 R48, -RZ, R39.H0_H0 ;  /* 0x20000027ff307230 */ /* 0x000fe40000004100 */
[----:B------:R-:W-:Y:S01]  /*1d30*/  HADD2.F32 R131, -RZ, R131.H0_H0 ;  /* 0x20000083ff837230 */ /* 0x000fe20000004100 */
[----:B------:R-:W-:-:S04]  /*1d40*/  FFMA.FTZ R6, R130, R6, R49 ;  /* 0x0000000682067223 */ /* 0x000fc80000010031 */
[----:B------:R-:W-:Y:S02]  /*1d50*/  FFMA.FTZ R67, R131, R48, R6 ;  /* 0x0000003083437223 */ /* 0x000fe40000010006 */
[----:B------:R-:W-:-:S05]  /*1d60*/  FADD.FTZ R48, R50, UR5 ;  /* 0x0000000532307e21 */ /* 0x000fca0008010000 */
[----:B------:R-:W-:Y:S01]  /*1d70*/  FSETP.GTU.FTZ.AND P4, PT, R48, 20, PT ;  /* 0x41a000003000780b */ /* 0x000fe20003f9c000 */
[----:B------:R-:W-:Y:S01]  /*1d80*/  FADD.FTZ R49, R51, UR5 ;  /* 0x0000000533317e21 */ /* 0x000fe20008010000 */
[----:B------:R-:W-:Y:S01]  /*1d90*/  MOV R66, c[0x0][0x16c] ;  /* 0x00005b0000427a02 */ /* 0x000fe20000000f00 */
[----:B------:R-:W-:Y:S01]  /*1da0*/  HADD2.F32 R6, -RZ, R40.H0_H0 ;  /* 0x20000028ff067230 */ /* 0x000fe20000004100 */
[----:B------:R-:W-:Y:S01]  /*1db0*/  FADD.FTZ R50, R52, UR5 ;  /* 0x0000000534327e21 */ /* 0x000fe20008010000 */
[----:B0-----:R-:W-:Y:S01]  /*1dc0*/  HADD2.F32 R132, -RZ, R132.H0_H0 ;  /* 0x20000084ff847230 */ /* 0x001fe20000004100 */
[----:B------:R-:W-:Y:S02]  /*1dd0*/  FADD.FTZ R51, R53, UR5 ;  /* 0x0000000535337e21 */ /* 0x000fe40008010000 */
[----:B------:R-:W-:Y:S02]  /*1de0*/  FADD.FTZ R52, R54, UR5 ;  /* 0x0000000536347e21 */ /* 0x000fe40008010000 */
[----:B------:R-:W-:Y:S01]  /*1df0*/  FADD.FTZ R53, R55, UR5 ;  /* 0x0000000537357e21 */ /* 0x000fe20008010000 */
[----:B------:R-:W-:Y:S01]  /*1e00*/  ISETP.GE.AND P5, PT, R66, 0x1, PT ;  /* 0x000000014200780c */ /* 0x000fe20003fa6270 */
[----:B------:R-:W-:Y:S01]  /*1e10*/  FFMA.FTZ R66, R132, R6, R67 ;  /* 0x0000000684427223 */ /* 0x000fe20000010043 */
[----:B------:R-:W-:Y:S01]  /*1e20*/  FSETP.GTU.FTZ.AND P3, PT, R49, 20, PT ;  /* 0x41a000003100780b */ /* 0x000fe20003f7c000 */
[----:B------:R-:W-:Y:S01]  /*1e30*/  HADD2.F32 R67, -RZ, R41.H0_H0 ;  /* 0x20000029ff437230 */ /* 0x000fe20000004100 */
[----:B------:R-:W-:Y:S01]  /*1e40*/  FSETP.GTU.FTZ.AND P2, PT, R50, 20, PT ;  /* 0x41a000003200780b */ /* 0x000fe20003f5c000 */
[----:B------:R-:W-:Y:S01]  /*1e50*/  FADD.FTZ R54, R56, UR5 ;  /* 0x0000000538367e21 */ /* 0x000fe20008010000 */
[----:B------:R-:W-:Y:S01]  /*1e60*/  FSETP.GTU.FTZ.AND P1, PT, R51, 20, PT ;  /* 0x41a000003300780b */ /* 0x000fe20003f3c000 */
[----:B------:R-:W-:Y:S01]  /*1e70*/  HADD2.F32 R133, -RZ, R133.H0_H0 ;  /* 0x20000085ff857230 */ /* 0x000fe20000004100 */
[----:B------:R-:W-:-:S02]  /*1e80*/  FSETP.GTU.FTZ.AND P0, PT, R52, 20, PT ;  /* 0x41a000003400780b */ /* 0x000fc40003f1c000 */
[----:B------:R-:W-:Y:S01]  /*1e90*/  FSETP.GTU.FTZ.AND P6, PT, R53, 20, PT ;  /* 0x41a000003500780b */ /* 0x000fe20003fdc000 */
[----:B------:R-:W-:Y:S07]  /*1ea0*/  @P4 BRA `(.L_x_133) ;  /* 0x000001f000004947 */ /* 0x000fee0003800000 */
[----:B-1234-:R-:W-:Y:S01]  /*1eb0*/  FMUL.FTZ R48, R48, 1.4426950216293334961 ;  /* 0x3fb8aa3b30307820 */ /* 0x01efe20000410000 */
[----:B------:R-:W-:Y:S01]  /*1ec0*/  MOV R69, 0x3e800000 ;  /* 0x3e80000000457802 */ /* 0x000fe20000000f00 */
[----:B------:R-:W-:Y:S02]  /*1ed0*/  HFMA2.MMA R68, -RZ, RZ, 1.3056640625, -1.8671875 ;  /* 0x3d39bf78ff447435 */ /* 0x000fe400000001ff */
[----:B------:R-:W0:Y:S02]  /*1ee0*/  MUFU.EX2 R71, R48 ;  /* 0x0000003000477308 */ /* 0x000e240000000800 */
[C---:B0-----:R-:W-:Y:S01]  /*1ef0*/  FADD.FTZ.RZ R6, R71.reuse, 1 ;  /* 0x3f80000047067421 */ /* 0x041fe2000001c000 */
[----:B------:R-:W-:-:S04]  /*1f00*/  ISETP.GE.U32.AND P4, PT, R71, 0x7f800000, PT ;  /* 0x7f8000004700780c */ /* 0x000fc80003f86070 */
[----:B------:R-:W-:-:S04]  /*1f10*/  IADD3 R6, R6, -0x3f400000, RZ ;  /* 0xc0c0000006067810 */ /* 0x000fc80007ffe0ff */
[----:B------:R-:W-:-:S04]  /*1f20*/  LOP3.LUT R6, R6, 0xff800000, RZ, 0xc0, !PT ;  /* 0xff80000006067812 */ /* 0x000fc800078ec0ff */
[----:B------:R-:W-:Y:S02]  /*1f30*/  IADD3 R56, -R6, 0x40800000, RZ ;  /* 0x4080000006387810 */ /* 0x000fe40007ffe1ff */
[----:B------:R-:W-:Y:S02]  /*1f40*/  IADD3 R55, R71, -R6, RZ ;  /* 0x8000000647377210 */ /* 0x000fe40007ffe0ff */
[----:B------:R-:W0:Y:S01]  /*1f50*/  I2F R6, R6 ;  /* 0x0000000600067306 */ /* 0x000e220000201400 */
[----:B------:R-:W-:-:S04]  /*1f60*/  FFMA.FTZ R56, R56, R69, -1 ;  /* 0xbf80000038387423 */ /* 0x000fc80000010045 */
[----:B------:R-:W-:-:S04]  /*1f70*/  FADD.FTZ R55, R55, R56 ;  /* 0x0000003837377221 */ /* 0x000fc80000010000 */
[----:B------:R-:W-:-:S04]  /*1f80*/  FFMA.FTZ R56, R55, -R68, 0.10546888411045074463 ;  /* 0x3dd8001237387423 */ /* 0x000fc80000010844 */
[C---:B------:R-:W-:Y:S02]  /*1f90*/  FFMA.FTZ R56, R55.reuse, R56, -0.13229703903198242188 ;  /* 0xbe0778e037387423 */ /* 0x040fe40000010038 */
[----:B0-----:R-:W-:Y:S02]  /*1fa0*/  FMUL.FTZ R48, R6, 1.1920928955078125e-07 ;  /* 0x3400000006307820 */ /* 0x001fe40000410000 */
[----:B------:R-:W-:-:S04]  /*1fb0*/  FFMA.FTZ R56, R55, R56, 0.14491446316242218018 ;  /* 0x3e14647537387423 */ /* 0x000fc80000010038 */
[----:B------:R-:W-:-:S04]  /*1fc0*/  FFMA.FTZ R56, R55, R56, -0.16641564667224884033 ;  /* 0xbe2a68dd37387423 */ /* 0x000fc80000010038 */
[----:B------:R-:W-:-:S04]  /*1fd0*/  FFMA.FTZ R56, R55, R56, 0.19988867640495300293 ;  /* 0x3e4caf9e37387423 */ /* 0x000fc80000010038 */
[----:B------:R-:W-:-:S04]  /*1fe0*/  FFMA.FTZ R56, R55, R56, -0.25000196695327758789 ;  /* 0xbe80004237387423 */ /* 0x000fc80000010038 */
[----:B------:R-:W-:-:S04]  /*1ff0*/  FFMA.FTZ R56, R55, R56, 0.33333510160446166992 ;  /* 0x3eaaaae637387423 */ /* 0x000fc80000010038 */
[----:B------:R-:W-:-:S04]  /*2000*/  FFMA.FTZ R56, R55, R56, -0.5 ;  /* 0xbf00000037387423 */ /* 0x000fc80000010038 */
[----:B------:R-:W-:-:S04]  /*2010*/  FMUL.FTZ R56, R55, R56 ;  /* 0x0000003837387220 */ /* 0x000fc80000410000 */
[----:B------:R-:W-:-:S04]  /*2020*/  FFMA.FTZ R55, R55, R56, R55 ;  /* 0x0000003837377223 */ /* 0x000fc80000010037 */
[----:B------:R-:W-:Y:S01]  /*2030*/  FFMA.FTZ R48, R48, 0.69314718246459960938, R55 ;  /* 0x3f31721830307823 */ /* 0x000fe20000010037 */
[----:B------:R-:W-:Y:S05]  /*2040*/  @!P4 BRA `(.L_x_133) ;  /* 0x000000500000c947 */ /* 0x000fea0003800000 */
[----:B------:R-:W-:-:S13]  /*2050*/  ISETP.GE.AND P4, PT, R71, -0x407fffff, PT ;  /* 0xbf8000014700780c */ /* 0x000fda0003f86270 */
[----:B------:R-:W-:-:S05]  /*2060*/  @P4 MOV R6, 0x7f800000 ;  /* 0x7f80000000064802 */ /* 0x000fca0000000f00 */
[C---:B------:R-:W-:Y:S01]  /*2070*/  @P4 FFMA.FTZ R48, R71.reuse, R6, +INF ;  /* 0x7f80000047304423 */ /* 0x040fe20000010006 */
[----:B------:R-:W-:-:S04]  /*2080*/  FSETP.NEU.FTZ.AND P4, PT, R71, RZ, PT ;  /* 0x000000ff4700720b */ /* 0x000fc80003f9d000 */
[----:B------:R-:W-:-:S04]  /*2090*/  FSEL R48, R48, -RZ, P4 ;  /* 0x800000ff30307208 */ /* 0x000fc80002000000 */
.L_x_133:
[----:B-1234-:R-:W-:Y:S05]  /*20a0*/  BSYNC B0 ;  /* 0x0000000000007941 */ /* 0x01efea0003800000 */
.L_x_132:
[----:B------:R-:W-:Y:S01]  /*20b0*/  BSSY B0, `(.L_x_134) ;  /* 0x0000027000007945 */ /* 0x000fe20003800000 */
[----:B------:R-:W-:Y:S01]  /*20c0*/  FFMA.FTZ R67, R133, R67, R66 ;  /* 0x0000004385437223 */ /* 0x000fe20000010042 */
[----:B------:R-:W-:Y:S01]  /*20d0*/  FSETP.GTU.FTZ.AND P4, PT, R54, 20, PT ;  /* 0x41a000003600780b */ /* 0x000fe20003f9c000 */
[----:B------:R-:W-:Y:S01]  /*20e0*/  HADD2.F32 R66, -RZ, R42.H0_H0 ;  /* 0x2000002aff427230 */ /* 0x000fe20000004100 */
[----:B------:R-:W-:Y:S01]  /*20f0*/  FADD.FTZ R55, R57, UR5 ;  /* 0x0000000539377e21 */ /* 0x000fe20008010000 */
[----:B------:R-:W-:Y:S02]  /*2100*/  HADD2.F32 R63, -RZ, R63.H0_H0 ;  /* 0x2000003fff3f7230 */ /* 0x000fe40000004100 */
[----:B------:R-:W-:Y:S01]  /*2110*/  HADD2.F32 R134, -RZ, R134.H0_H0 ;  /* 0x20000086ff867230 */ /* 0x000fe20000004100 */
[----:B------:R-:W-:Y:S05]  /*2120*/  @P3 BRA `(.L_x_135) ;  /* 0x000001f000003947 */ /* 0x000fea0003800000 */
[----:B------:R-:W-:Y:S01]  /*2130*/  FMUL.FTZ R49, R49, 1.4426950216293334961 ;  /* 0x3fb8aa3b31317820 */ /* 0x000fe20000410000 */
[----:B------:R-:W-:Y:S01]  /*2140*/  MOV R68, 0x3e800000 ;  /* 0x3e80000000447802 */ /* 0x000fe20000000f00 */
[----:B------:R-:W-:-:S02]  /*2150*/  HFMA2.MMA R71, -RZ, RZ, 1.3056640625, -1.8671875 ;  /* 0x3d39bf78ff477435 */ /* 0x000fc400000001ff */
        /* <DEDUP_REMOVED lines=11> */
[----:B------:R-:W-:Y:S02]  /*2210*/  FFMA.FTZ R57, R56, R57, -0.13229703903198242188 ;  /* 0xbe0778e038397423 */ /* 0x000fe40000010039 */
        /* <DEDUP_REMOVED lines=16> */
.L_x_135:
[----:B------:R-:W-:Y:S05]  /*2320*/  BSYNC B0 ;  /* 0x0000000000007941 */ /* 0x000fea0003800000 */
.L_x_134:
        /* <DEDUP_REMOVED lines=39> */
.L_x_137:
[----:B------:R-:W-:Y:S05]  /*25a0*/  BSYNC B0 ;  /* 0x0000000000007941 */ /* 0x000fea0003800000 */
.L_x_136:
        /* <DEDUP_REMOVED lines=39> */
.L_x_139:
[----:B------:R-:W-:Y:S05]  /*2820*/  BSYNC B0 ;  /* 0x0000000000007941 */ /* 0x000fea0003800000 */
.L_x_138:
[----:B------:R-:W-:Y:S01]  /*2830*/  BSSY B0, `(.L_x_140) ;  /* 0x0000027000007945 */ /* 0x000fe20003800000 */
[----:B------:R-:W-:Y:S01]  /*2840*/  FFMA.FTZ R68, R136, R68, R67 ;  /* 0x0000004488447223 */ /* 0x000fe20000010043 */
[----:B------:R-:W-:Y:S01]  /*2850*/  HADD2.F32 R66, -RZ, R58.H0_H0 ;  /* 0x2000003aff427230 */ /* 0x000fe20000004100 */
[----:B------:R-:W-:Y:S01]  /*2860*/  FSETP.GTU.FTZ.AND P1, PT, R57, 20, PT ;  /* 0x41a000003900780b */ /* 0x000fe20003f3c000 */
[----:B------:R-:W-:Y:S01]  /*2870*/  HADD2.F32 R67, -RZ, R45.H0_H0 ;  /* 0x2000002dff437230 */ /* 0x000fe20000004100 */
[----:B------:R-:W-:Y:S01]  /*2880*/  FADD.FTZ R58, R65, UR5 ;  /* 0x00000005413a7e21 */ /* 0x000fe20008010000 */
[----:B------:R-:W-:Y:S01]  /*2890*/  HADD2.F32 R137, -RZ, R137.H0_H0 ;  /* 0x20000089ff897230 */ /* 0x000fe20000004100 */
[----:B------:R-:W-:Y:S05]  /*28a0*/  @P0 BRA `(.L_x_141) ;  /* 0x000001f000000947 */ /* 0x000fea0003800000 */
[----:B------:R-:W-:Y:S01]  /*28b0*/  FMUL.FTZ R52, R52, 1.4426950216293334961 ;  /* 0x3fb8aa3b34347820 */ /* 0x000fe20000410000 */
        /* <DEDUP_REMOVED lines=30> */
.L_x_141:
[----:B------:R-:W-:Y:S05]  /*2aa0*/  BSYNC B0 ;  /* 0x0000000000007941 */ /* 0x000fea0003800000 */
.L_x_140:
[----:B------:R-:W-:Y:S01]  /*2ab0*/  BSSY B0, `(.L_x_142) ;  /* 0x0000027000007945 */ /* 0x000fe20003800000 */
[----:B------:R-:W-:Y:S01]  /*2ac0*/  HADD2.F32 R84, -RZ, R59.H0_H0 ;  /* 0x2000003bff547230 */ /* 0x000fe20000004100 */
[----:B------:R-:W-:Y:S01]  /*2ad0*/  FSETP.GTU.FTZ.AND P0, PT, R58, 20, PT ;  /* 0x41a000003a00780b */ /* 0x000fe20003f1c000 */
[----:B------:R-:W-:Y:S01]  /*2ae0*/  FFMA.FTZ R67, R137, R67, R68 ;  /* 0x0000004389437223 */ /* 0x000fe20000010044 */
        /* <DEDUP_REMOVED lines=35> */
.L_x_143:
[----:B------:R-:W-:Y:S05]  /*2d20*/  BSYNC B0 ;  /* 0x0000000000007941 */ /* 0x000fea0003800000 */
.L_x_142:
[----:B------:R-:W-:Y:S01]  /*2d30*/  BSSY B0, `(.L_x_144) ;  /* 0x0000026000007945 */ /* 0x000fe20003800000 */
[----:B------:R-:W-:Y:S01]  /*2d40*/  FFMA.FTZ R66, R138, R65, R67 ;  /* 0x000000418a427223 */ /* 0x000fe20000010043 */
        /* <DEDUP_REMOVED lines=36> */
.L_x_145:
[----:B------:R-:W-:Y:S05]  /*2f90*/  BSYNC B0 ;  /* 0x0000000000007941 */ /* 0x000fea0003800000 */
.L_x_144:
[----:B------:R-:W-:Y:S01]  /*2fa0*/  HADD2.F32 R62, -RZ, R62.H0_H0 ;  /* 0x2000003eff3e7230 */ /* 0x000fe20000004100 */
[----:B------:R-:W-:Y:S01]  /*2fb0*/  BSSY B0, `(.L_x_146) ;  /* 0x0000026000007945 */ /* 0x000fe20003800000 */
[----:B------:R-:W-:Y:S01]  /*2fc0*/  FSETP.GTU.FTZ.AND P4, PT, R84, 20, PT ;  /* 0x41a000005400780b */ /* 0x000fe20003f9c000 */
[----:B------:R-:W-:Y:S01]  /*2fd0*/  FFMA.FTZ R6, R139, R65, R66 ;  /* 0x000000418b067223 */ /* 0x000fe20000010042 */
[----:B------:R-:W-:Y:S01]  /*2fe0*/  LOP3.LUT R85, R8, 0x1f, RZ, 0xc0, !PT ;  /* 0x0000001f08557812 */ /* 0x000fe200078ec0ff */
[----:B------:R-:W-:Y:S01]  /*2ff0*/  FADD.FTZ R87, R62, UR5 ;  /* 0x000000053e577e21 */ /* 0x000fe20008010000 */
[----:B------:R-:W-:Y:S01]  /*3000*/  MOV R86, RZ ;  /* 0x000000ff00567202 */ /* 0x000fe20000000f00 */
[----:B------:R-:W-:Y:S05]  /*3010*/  @P3 BRA `(.L_x_147) ;  /* 0x000001f000003947 */ /* 0x000fea0003800000 */
[----:B------:R-:W-:Y:S01]  /*3020*/  FMUL.FTZ R55, R55, 1.4426950216293334961 ;  /* 0x3fb8aa3b37377820 */ /* 0x000fe20000410000 */
[----:B------:R-:W-:Y:S01]  /*3030*/  HFMA2.MMA R67, -RZ, RZ, 1.625, 0 ;  /* 0x3e800000ff437435 */ /* 0x000fe200000001ff */
[----:B------:R-:W-:Y:S02]  /*3040*/  MOV R66, 0x3d39bf78 ;  /* 0x3d39bf7800427802 */ /* 0x000fe40000000f00 */
        /* <DEDUP_REMOVED lines=28> */
.L_x_147:
[----:B------:R-:W-:Y:S05]  /*3210*/  BSYNC B0 ;  /* 0x0000000000007941 */ /* 0x000fea0003800000 */
.L_x_146:
[----:B------:R-:W-:Y:S01]  /*3220*/  HADD2.F32 R61, -RZ, R61.H0_H0 ;  /* 0x2000003dff3d7230 */ /* 0x000fe20000004100 */
[----:B------:R-:W-:Y:S01]  /*3230*/  BSSY B0, `(.L_x_148) ;  /* 0x0000025000007945 */ /* 0x000fe20003800000 */
[----:B------:R-:W-:Y:S01]  /*3240*/  FSETP.GTU.FTZ.AND P3, PT, R87, 20, PT ;  /* 0x41a000005700780b */ /* 0x000fe20003f7c000 */
[----:B------:R-:W-:Y:S01]  /*3250*/  CS2R R88, SRZ ;  /* 0x0000000000587805 */ /* 0x000fe2000001ff00 */
[----:B------:R-:W-:Y:S01]  /*3260*/  CS2R R90, SRZ ;  /* 0x00000000005a7805 */ /* 0x000fe2000001ff00 */
[----:B------:R-:W-:Y:S01]  /*3270*/  FADD.FTZ R92, R61, UR5 ;  /* 0x000000053d5c7e21 */ /* 0x000fe20008010000 */
        /* <DEDUP_REMOVED lines=32> */
.L_x_149:
[----:B------:R-:W-:Y:S05]  /*3480*/  BSYNC B0 ;  /* 0x0000000000007941 */ /* 0x000fea0003800000 */
.L_x_148:
[----:B------:R-:W-:Y:S01]  /*3490*/  HADD2.F32 R60, -RZ, R60.H0_H0 ;  /* 0x2000003cff3c7230 */ /* 0x000fe20000004100 */
[----:B------:R-:W-:Y:S01]  /*34a0*/  BSSY B0, `(.L_x_150) ;  /* 0x0000026000007945 */ /* 0x000fe20003800000 */
[----:B------:R-:W-:Y:S01]  /*34b0*/  HFMA2.MMA R93, -RZ, RZ, 0, 0 ;  /* 0x00000000ff5d7435 */ /* 0x000fe200000001ff */
[----:B------:R-:W-:Y:S01]  /*34c0*/  FSETP.GTU.FTZ.AND P2, PT, R92, 20, PT ;  /* 0x41a000005c00780b */ /* 0x000fe20003f5c000 */
[----:B------:R-:W-:Y:S01]  /*34d0*/  CS2R R94, SRZ ;  /* 0x00000000005e7805 */ /* 0x000fe2000001ff00 */
[----:B------:R-:W-:Y:S01]  /*34e0*/  MOV R96, RZ ;  /* 0x000000ff00607202 */ /* 0x000fe20000000f00 */
[----:B------:R-:W-:Y:S01]  /*34f0*/  FADD.FTZ R97, R60, UR5 ;  /* 0x000000053c617e21 */ /* 0x000fe20008010000 */
[----:B------:R-:W-:Y:S05]  /*3500*/  @P1 BRA `(.L_x_151) ;  /* 0x000001f000001947 */ /* 0x000fea0003800000 */
[----:B------:R-:W-:Y:S01]  /*3510*/  FMUL.FTZ R57, R57, 1.4426950216293334961 ;  /* 0x3fb8aa3b39397820 */ /* 0x000fe20000410000 */
[----:B------:R-:W-:Y:S02]  /*3520*/  MOV R65, 0x3e800000 ;  /* 0x3e80000000417802 */ /* 0x000fe40000000f00 */
[----:B------:R-:W-:Y:S01]  /*3530*/  MOV R64, 0x3d39bf78 ;  /* 0x3d39bf7800407802 */ /* 0x000fe20000000f00 */
        /* <DEDUP_REMOVED lines=28> */
.L_x_151:
[----:B------:R-:W-:Y:S05]  /*3700*/  BSYNC B0 ;  /* 0x0000000000007941 */ /* 0x000fea0003800000 */
.L_x_150:
[----:B------:R-:W-:Y:S01]  /*3710*/  BSSY B0, `(.L_x_152) ;  /* 0x0000025000007945 */ /* 0x000fe20003800000 */
[----:B------:R-:W-:Y:S01]  /*3720*/  FSETP.GTU.FTZ.AND P1, PT, R97, 20, PT ;  /* 0x41a000006100780b */ /* 0x000fe20003f3c000 */
[----:B------:R-:W-:Y:S01]  /*3730*/  CS2R R100, SRZ ;  /* 0x0000000000647805 */ /* 0x000fe2000001ff00 */
[----:B------:R-:W-:Y:S01]  /*3740*/  CS2R R102, SRZ ;  /* 0x0000000000667805 */ /* 0x000fe2000001ff00 */
[----:B------:R-:W-:Y:S01]  /*3750*/  CS2R R104, SRZ ;  /* 0x0000000000687805 */ /* 0x000fe2000001ff00 */
        /* <DEDUP_REMOVED lines=32> */
.L_x_153:
[----:B------:R-:W-:Y:S05]  /*3960*/  BSYNC B0 ;  /* 0x0000000000007941 */ /* 0x000fea0003800000 */
.L_x_152:
[----:B------:R-:W-:Y:S01]  /*3970*/  BSSY B0, `(.L_x_154) ;  /* 0x0000021000007945 */ /* 0x000fe20003800000 */
        /* <DEDUP_REMOVED lines=27> */
[C---:B------:R-:W-:Y:S02]  /*3b30*/  ISETP.GE.AND P0, PT, R63.reuse, -0x407fffff, PT ;  /* 0xbf8000013f00780c */ /* 0x040fe40003f06270 */
[----:B------:R-:W-:-:S11]  /*3b40*/  FSETP.NEU.FTZ.AND P6, PT, R63, RZ, PT ;  /* 0x000000ff3f00720b */ /* 0x000fd60003fdd000 */
[----:B------:R-:W-:-:S05]  /*3b50*/  @P0 MOV R60, 0x7f800000 ;  /* 0x7f800000003c0802 */ /* 0x000fca0000000f00 */
[----:B------:R-:W-:-:S05]  /*3b60*/  @P0 FFMA.FTZ R59, R63, R60, +INF ;  /* 0x7f8000003f3b0423 */ /* 0x000fca000001003c */
[----:B------:R-:W-:Y:S02]  /*3b70*/  FSEL R59, R59, -RZ, P6 ;  /* 0x800000ff3b3b7208 */ /* 0x000fe40003000000 */
.L_x_155:
[----:B------:R-:W-:Y:S05]  /*3b80*/  BSYNC B0 ;  /* 0x0000000000007941 */ /* 0x000fea0003800000 */
.L_x_154:
        /* <DEDUP_REMOVED lines=33> */
.L_x_157:
[----:B------:R-:W-:Y:S05]  /*3da0*/  BSYNC B0 ;  /* 0x0000000000007941 */ /* 0x000fea0003800000 */
.L_x_156:
        /* <DEDUP_REMOVED lines=33> */
.L_x_159:
[----:B------:R-:W-:Y:S05]  /*3fc0*/  BSYNC B0 ;  /* 0x0000000000007941 */ /* 0x000fea0003800000 */
.L_x_158:
        /* <DEDUP_REMOVED lines=33> */
.L_x_161:
[----:B------:R-:W-:Y:S05]  /*41e0*/  BSYNC B0 ;  /* 0x0000000000007941 */ /* 0x000fea0003800000 */
.L_x_160:
        /* <DEDUP_REMOVED lines=33> */
.L_x_163:
[----:B------:R-:W-:Y:S05]  /*4400*/  BSYNC B0 ;  /* 0x0000000000007941 */ /* 0x000fea0003800000 */
.L_x_162:
[----:B------:R-:W-:Y:S01]  /*4410*/  BAR.SYNC.DEFER_BLOCKING 0x0 ;  /* 0x0000000000007b1d */ /* 0x000fe20000010000 */
[----:B------:R-:W-:Y:S01]  /*4420*/  HFMA2.MMA R106, -RZ, RZ, 0, 0 ;  /* 0x00000000ff6a7435 */ /* 0x000fe200000001ff */
        /* <DEDUP_REMOVED lines=15> */
[----:B------:R-:W-:Y:S01]  /*4520*/  FMUL.FTZ R122, R139, UR4 ;  /* 0x000000048b7a7c20 */ /* 0x000fe20008410000 */
[----:B------:R-:W-:Y:S05]  /*4530*/  @!P5 BRA `(.L_x_164) ;  /* 0x000067600000d947 */ /* 0x000fea0003800000 */
[----:B------:R-:W-:Y:S01]  /*4540*/  IADD3 R125, R12, -0x1, RZ ;  /* 0xffffffff0c7d7810 */ /* 0x000fe20007ffe0ff */
[----:B------:R-:W-:Y:S01]  /*4550*/  FADD.FTZ R123, R123, R123 ;  /* 0x0000007b7b7b7221 */ /* 0x000fe20000010000 */
[----:B------:R-:W-:Y:S01]  /*4560*/  MOV R140, RZ ;  /* 0x000000ff008c7202 */ /* 0x000fe20000000f00 */
[----:B------:R-:W-:Y:S01]  /*4570*/  FADD.FTZ R124, R124, R124 ;  /* 0x0000007c7c7c7221 */ /* 0x000fe20000010000 */
[----:B------:R-:W-:Y:S01]  /*4580*/  LEA.HI R60, R125, R125, RZ, 0x1 ;  /* 0x0000007d7d3c7211 */ /* 0x000fe200078f08ff */
[----:B------:R-:W-:Y:S01]  /*4590*/  FADD.FTZ R126, R126, R126 ;  /* 0x0000007e7e7e7221 */ /* 0x000fe20000010000 */
[----:B------:R-:W-:Y:S01]  /*45a0*/  MOV R86, RZ ;  /* 0x000000ff00567202 */ /* 0x000fe20000000f00 */
[----:B------:R-:W-:Y:S01]  /*45b0*/  FADD.FTZ R127, R127, R127 ;  /* 0x0000007f7f7f7221 */ /* 0x000fe20000010000 */
[----:B------:R-:W-:Y:S01]  /*45c0*/  LOP3.LUT R60, R60, 0xfffffe, RZ, 0xc0, !PT ;  /* 0x00fffffe3c3c7812 */ /* 0x000fe200078ec0ff */
[----:B------:R-:W-:Y:S01]  /*45d0*/  FADD.FTZ R128, R128, R128 ;  /* 0x0000008080807221 */ /* 0x000fe20000010000 */
[----:B------:R-:W-:Y:S01]  /*45e0*/  CS2R R88, SRZ ;  /* 0x0000000000587805 */ /* 0x000fe2000001ff00 */
[----:B------:R-:W-:Y:S01]  /*45f0*/  FADD.FTZ R129, R129, R129 ;  /* 0x0000008181817221 */ /* 0x000fe20000010000 */
[----:B------:R-:W-:Y:S01]  /*4600*/  IADD3 R125, R125, -R60, RZ ;  /* 0x8000003c7d7d7210 */ /* 0x000fe20007ffe0ff */
[----:B------:R-:W-:Y:S01]  /*4610*/  FADD.FTZ R130, R130, R130 ;  /* 0x0000008282827221 */ /* 0x000fe20000010000 */
[----:B------:R-:W-:Y:S01]  /*4620*/  LEA.HI R60, R12, R12, RZ, 0x1 ;  /* 0x0000000c0c3c7211 */ /* 0x000fe200078f08ff */
[----:B------:R-:W-:Y:S01]  /*4630*/  FADD.FTZ R131, R131, R131 ;  /* 0x0000008383837221 */ /* 0x000fe20000010000 */
[----:B------:R-:W-:Y:S01]  /*4640*/  CS2R R90, SRZ ;  /* 0x00000000005a7805 */ /* 0x000fe2000001ff00 */
[----:B------:R-:W-:Y:S01]  /*4650*/  FADD.FTZ R132, R132, R132 ;  /* 0x0000008484847221 */ /* 0x000fe20000010000 */
[----:B------:R-:W-:Y:S01]  /*4660*/  LOP3.LUT R141, R60, 0xfffffe, RZ, 0xc0, !PT ;  /* 0x00fffffe3c8d7812 */ /* 0x000fe200078ec0ff */
[----:B------:R-:W-:Y:S01]  /*4670*/  FADD.FTZ R133, R133, R133 ;  /* 0x0000008585857221 */ /* 0x000fe20000010000 */
[----:B------:R-:W-:Y:S01]  /*4680*/  MOV R93, RZ ;  /* 0x000000ff005d7202 */ /* 0x000fe20000000f00 */
[----:B------:R-:W-:Y:S01]  /*4690*/  FADD.FTZ R134, R134, R134 ;  /* 0x0000008686867221 */ /* 0x000fe20000010000 */
[----:B------:R-:W-:Y:S01]  /*46a0*/  CS2R R94, SRZ ;  /* 0x00000000005e7805 */ /* 0x000fe2000001ff00 */
[----:B------:R-:W-:Y:S01]  /*46b0*/  FADD.FTZ R135, R135, R135 ;  /* 0x0000008787877221 */ /* 0x000fe20000010000 */
[----:B------:R-:W-:Y:S01]  /*46c0*/  MOV R96, RZ ;  /* 0x000000ff00607202 */ /* 0x000fe20000000f00 */
[----:B------:R-:W-:Y:S01]  /*46d0*/  FADD.FTZ R136, R136, R136 ;  /* 0x0000008888887221 */ /* 0x000fe20000010000 */
[----:B------:R-:W-:Y:S01]  /*46e0*/  CS2R R100, SRZ ;  /* 0x0000000000647805 */ /* 0x000fe2000001ff00 */
[----:B------:R-:W-:Y:S01]  /*46f0*/  FADD.FTZ R137, R137, R137 ;  /* 0x0000008989897221 */ /* 0x000fe20000010000 */
[----:B------:R-:W-:Y:S01]  /*4700*/  CS2R R102, SRZ ;  /* 0x0000000000667805 */ /* 0x000fe2000001ff00 */
[----:B------:R-:W-:Y:S01]  /*4710*/  FADD.FTZ R138, R138, R138 ;  /* 0x0000008a8a8a7221 */ /* 0x000fe20000010000 */
[----:B------:R-:W-:Y:S01]  /*4720*/  CS2R R104, SRZ ;  /* 0x0000000000687805 */ /* 0x000fe2000001ff00 */
[----:B------:R-:W-:Y:S01]  /*4730*/  FADD.FTZ R139, R139, R139 ;  /* 0x0000008b8b8b7221 */ /* 0x000fe20000010000 */
[----:B------:R-:W-:-:S02]  /*4740*/  MOV R106, RZ ;  /* 0x000000ff006a7202 */ /* 0x000fc40000000f00 */
[----:B------:R-:W-:Y:S02]  /*4750*/  IADD3 R141, R12, -R141, RZ ;  /* 0x8000008d0c8d7210 */ /* 0x000fe40007ffe0ff */
.L_x_201:
        /* <DEDUP_REMOVED lines=14> */
[----:B------:R-:W-:Y:S01]  /*4840*/  ISETP.GE.AND P0, PT, R12, 0x2, PT ;  /* 0x000000020c00780c */ /* 0x000fe20003f06270 */
[----:B------:R-:W-:-:S03]  /*4850*/  IMAD R73, R0, c[0x0][0x1bc], R73 ;  /* 0x00006f0000497a24 */ /* 0x000fc600078e0249 */
[----:B------:R-:W-:Y:S01]  /*4860*/  ISETP.NE.OR P0, PT, R85, RZ, !P0 ;  /* 0x000000ff5500720c */ /* 0x000fe20004705670 */
[----:B------:R-:W-:-:S05]  /*4870*/  HADD2.F32 R235, -RZ, R32.H0_H0 ;  /* 0x20000020ffeb7230 */ /* 0x000fca0000004100 */
[----:B------:R-:W-:Y:S01]  /*4880*/  FMUL.FTZ R235, R235, R48 ;  /* 0x00000030ebeb7220 */ /* 0x000fe20000410000 */
        /* <DEDUP_REMOVED lines=9> */
[----:B------:R-:W1:Y:S01]  /*4920*/  R2UR UR14, R64 ;  /* 0x00000000400e73c2 */ /* 0x000e6200000e0000 */
[----:B0-----:R-:W-:-:S04]  /*4930*/  FMUL.FTZ R60, R48, UR15 ;  /* 0x0000000f303c7c20 */ /* 0x001fc80008410000 */
[----:B------:R-:W-:Y:S02]  /*4940*/  FMUL.RZ R61, R60, 0.15915493667125701904 ;  /* 0x3e22f9833c3d7820 */ /* 0x000fe4000040c000 */
[----:B------:R-:W-:Y:S02]  /*4950*/  FMUL.FTZ R60, R49, UR15 ;  /* 0x0000000f313c7c20 */ /* 0x000fe40008410000 */
[----:B------:R-:W-:Y:S01]  /*4960*/  MUFU.SIN R81, R61 ;  /* 0x0000003d00517308 */ /* 0x000fe20000000400 */
[----:B-1----:R-:W-:Y:S01]  /*4970*/  MOV R70, UR14 ;  /* 0x0000000e00467c02 */ /* 0x002fe20008000f00 */
        /* <DEDUP_REMOVED lines=38> */
[----:B------:R-:W-:-:S04]  /*4be0*/  LEA R64, P2, R60, c[0x0][0x228], 0x3 ;  /* 0x00008a003c407a11 */ /* 0x000fc800078418ff */
[----:B------:R-:W-:Y:S02]  /*4bf0*/  IADD3 R63, R63, R73, RZ ;  /* 0x000000493f3f7210 */ /* 0x000fe40007ffe0ff */
[----:B------:R0:W-:Y:S03]  /*4c00*/  MUFU.COS R98, R65 ;  /* 0x0000004100627308 */ /* 0x0001e60000000000 */
[----:B------:R-:W-:-:S05]  /*4c10*/  IMAD.WIDE.U32 R62, R140, c[0x0][0x1c0], R62 ;  /* 0x000070008c3e7a25 */ /* 0x000fca00078e003e */
[----:B------:R-:W-:Y:S01]  /*4c20*/  MUFU.SIN R148, R67 ;  /* 0x0000004300947308 */ /* 0x000fe20000000400 */
[----:B0-----:R-:W-:-:S04]  /*4c30*/  FMUL.FTZ R65, R58, UR15 ;  /* 0x0000000f3a417c20 */ /* 0x001fc80008410000 */
[----:B------:R-:W-:Y:S02]  /*4c40*/  FMUL.RZ R71, R65, 0.15915493667125701904 ;  /* 0x3e22f98341477820 */ /* 0x000fe4000040c000 */
[----:B------:R-:W-:Y:S01]  /*4c50*/  IMAD R65, R66, c[0x0][0x1a0], RZ ;  /* 0x0000680042417a24 */ /* 0x000fe200078e02ff */
[----:B------:R0:W-:Y:S03]  /*4c60*/  MUFU.COS R147, R67 ;  /* 0x0000004300937308 */ /* 0x0001e60000000000 */
[----:B------:R-:W-:-:S05]  /*4c70*/  IMAD R65, R140, c[0x0][0x1a4], R65 ;  /* 0x000069008c417a24 */ /* 0x000fca00078e0241 */
[----:B------:R-:W-:Y:S01]  /*4c80*/  IADD3 R65, R61, R65, RZ ;  /* 0x000000413d417210 */ /* 0x000fe20007ffe0ff */
[----:B0-----:R-:W-:Y:S01]  /*4c90*/  IMAD R67, R66, c[0x0][0x1c0], RZ ;  /* 0x0000700042437a24 */ /* 0x001fe200078e02ff */
[----:B------:R-:W-:Y:S01]  /*4ca0*/  LEA R66, P3, R62, c[0x0][0x230], 0x3 ;  /* 0x00008c003e427a11 */ /* 0x000fe200078618ff */
[----:B------:R-:W-:Y:S01]  /*4cb0*/  MUFU.SIN R150, R68 ;  /* 0x0000004400967308 */ /* 0x000fe20000000400 */
[----:B------:R-:W-:Y:S01]  /*4cc0*/  LEA.HI.X R65, R60, c[0x0][0x22c], R65, 0x3, P2 ;  /* 0x00008b003c417a11 */ /* 0x000fe200010f1c41 */
[----:B------:R-:W-:Y:S01]  /*4cd0*/  IMAD R67, R140, c[0x0][0x1c4], R67 ;  /* 0x000071008c437a24 */ /* 0x000fe200078e0243 */
[----:B------:R-:W-:Y:S01]  /*4ce0*/  IADD3 R60, R8, 0x200, RZ ;  /* 0x00000200083c7810 */ /* 0x000fe20007ffe0ff */
[----:B------:R-:W-:-:S03]  /*4cf0*/  FMUL.FTZ R61, R59, UR15 ;  /* 0x0000000f3b3d7c20 */ /* 0x000fc60008410000 */
[----:B------:R-:W-:Y:S01]  /*4d00*/  IADD3 R63, R63, R67, RZ ;  /* 0x000000433f3f7210 */ /* 0x000fe20007ffe0ff */
[----:B------:R-:W2:Y:S01]  /*4d10*/  LDG.E.64 R64, [R64.64] ;  /* 0x0000000640407981 */ /* 0x000ea2000c1e1b00 */
[----:B------:R0:W-:Y:S02]  /*4d20*/  MUFU.COS R149, R68 ;  /* 0x0000004400957308 */ /* 0x0001e40000000000 */
[----:B------:R-:W-:-:S06]  /*4d30*/  LEA.HI.X R67, R62, c[0x0][0x234], R63, 0x3, P3 ;  /* 0x00008d003e437a11 */ /* 0x000fcc00018f1c3f */
[----:B------:R-:W2:Y:S01]  /*4d40*/  LDG.E.64 R66, [R66.64] ;  /* 0x0000000642427981 */ /* 0x000ea2000c1e1b00 */
[----:B0-----:R-:W-:Y:S01]  /*4d50*/  FMUL.FTZ R68, R70, R48 ;  /* 0x0000003046447220 */ /* 0x001fe20000410000 */
[----:B------:R-:W-:Y:S08]  /*4d60*/  MUFU.SIN R152, R71 ;  /* 0x0000004700987308 */ /* 0x000ff00000000400 */
        /* <DEDUP_REMOVED lines=9> */
[----:B------:R-:W-:-:S07]  /*4e00*/  @!P0 IADD3 R63, R12, -0x2, RZ ;  /* 0xfffffffe0c3f8810 */ /* 0x000fce0007ffe0ff */
[----:B------:R1:W-:Y:S02]  /*4e10*/  MUFU.COS R156, R71 ;  /* 0x00000047009c7308 */ /* 0x0003e40000000000 */
[----:B-1----:R-:W-:-:S04]  /*4e20*/  FMUL.FTZ R71, R87, UR15 ;  /* 0x0000000f57477c20 */ /* 0x002fc80008410000 */
[----:B------:R-:W-:Y:S02]  /*4e30*/  FMUL.RZ R79, R71, 0.15915493667125701904 ;  /* 0x3e22f983474f7820 */ /* 0x000fe4000040c000 */
[----:B------:R-:W-:Y:S01]  /*4e40*/  FMUL.FTZ R71, R92, UR15 ;  /* 0x0000000f5c477c20 */ /* 0x000fe20008410000 */
[----:B------:R-:W-:Y:S01]  /*4e50*/  HFMA2.MMA R60, -RZ, RZ, 1.875, 0 ;  /* 0x3f800000ff3c7435 */ /* 0x000fe200000001ff */
[----:B------:R-:W-:Y:S02]  /*4e60*/  FMUL.FTZ R61, R84, UR15 ;  /* 0x0000000f543d7c20 */ /* 0x000fe40008410000 */
[----:B------:R-:W-:Y:S02]  /*4e70*/  FMUL.RZ R159, R71, 0.15915493667125701904 ;  /* 0x3e22f983479f7820 */ /* 0x000fe4000040c000 */
[----:B------:R-:W-:Y:S02]  /*4e80*/  FMUL.FTZ R71, R70, R49 ;  /* 0x0000003146477220 */ /* 0x000fe40000410000 */
[----:B------:R-:W-:-:S02]  /*4e90*/  @!P0 IMAD R69, R63, c[0x0][0x16c], R140 ;  /* 0x00005b003f458a24 */ /* 0x000fc400078e028c */
[----:B------:R-:W-:Y:S01]  /*4ea0*/  FMUL.RZ R77, R61, 0.15915493667125701904 ;  /* 0x3e22f9833d4d7820 */ /* 0x000fe2000040c000 */
[----:B------:R-:W-:Y:S01]  /*4eb0*/  MOV R61, RZ ;  /* 0x000000ff003d7202 */ /* 0x000fe20000000f00 */
[C---:B0-----:R-:W-:Y:S01]  /*4ec0*/  FMUL.FTZ R73, R70.reuse, R50 ;  /* 0x0000003246497220 */ /* 0x041fe20000410000 */
[----:B------:R-:W-:Y:S01]  /*4ed0*/  CS2R R62, SRZ ;  /* 0x00000000003e7805 */ /* 0x000fe2000001ff00 */
[----:B------:R-:W-:Y:S01]  /*4ee0*/  @!P0 IMAD.WIDE R68, R69, 0x10, R214 ;  /* 0x0000001045448825 */ /* 0x000fe200078e02d6 */
[----:B------:R-:W-:Y:S06]  /*4ef0*/  BAR.SYNC.DEFER_BLOCKING 0x0 ;  /* 0x0000000000007b1d */ /* 0x000fec0000010000 */
[----:B------:R-:W0:Y:S08]  /*4f00*/  MUFU.EX2 R71, R71 ;  /* 0x0000004700477308 */ /* 0x000e300000000800 */
[----:B------:R-:W1:Y:S01]  /*4f10*/  MUFU.EX2 R73, R73 ;  /* 0x0000004900497308 */ /* 0x000e620000000800 */
[----:B------:R3:W5:Y:S07]  /*4f20*/  @!P0 LDG.E.128 R60, [R68.64] ;  /* 0x00000006443c8981 */ /* 0x00076e000c1e1d00 */
[----:B------:R-:W-:Y:S01]  /*4f30*/  MUFU.SIN R157, R77 ;  /* 0x0000004d009d7308 */ /* 0x000fe20000000400 */
[----:B---3--:R-:W-:-:S02]  /*4f40*/  FMUL.FTZ R68, R70, R51 ;  /* 0x0000003346447220 */ /* 0x008fc40000410000 */
[----:B------:R-:W-:-:S05]  /*4f50*/  FMUL.FTZ R69, R70, R52 ;  /* 0x0000003446457220 */ /* 0x000fca0000410000 */
[----:B------:R3:W-:Y:S01]  /*4f60*/  MUFU.COS R155, R77 ;  /* 0x0000004d009b7308 */ /* 0x0007e20000000000 */
[----:B0-----:R-:W-:-:S07]  /*4f70*/  FMUL.FTZ R170, R71, R170 ;  /* 0x000000aa47aa7220 */ /* 0x001fce0000410000 */
[----:B------:R-:W0:Y:S01]  /*4f80*/  MUFU.EX2 R68, R68 ;  /* 0x0000004400447308 */ /* 0x000e220000000800 */
[----:B---3--:R-:W-:Y:S02]  /*4f90*/  FMUL.FTZ R77, R70, R53 ;  /* 0x00000035464d7220 */ /* 0x008fe40000410000 */
[----:B-1----:R-:W-:-:S05]  /*4fa0*/  FMUL.FTZ R169, R73, R74 ;  /* 0x0000004a49a97220 */ /* 0x002fca0000410000 */
[----:B------:R-:W1:Y:S01]  /*4fb0*/  MUFU.EX2 R69, R69 ;  /* 0x0000004500457308 */ /* 0x000e620000000800 */
[----:B------:R-:W-:Y:S02]  /*4fc0*/  FMUL.FTZ R171, R71, R72 ;  /* 0x0000004847ab7220 */ /* 0x000fe40000410000 */
[----:B------:R-:W-:-:S05]  /*4fd0*/  FMUL.FTZ R74, R235, R170 ;  /* 0x000000aaeb4a7220 */ /* 0x000fca0000410000 */
[----:B------:R-:W3:Y:S01]  /*4fe0*/  MUFU.EX2 R77, R77 ;  /* 0x0000004d004d7308 */ /* 0x000ee20000000800 */
[----:B------:R-:W-:Y:S02]  /*4ff0*/  FMUL.FTZ R71, R70, R57 ;  /* 0x0000003946477220 */ /* 0x000fe40000410000 */
[----:B------:R-:W-:Y:S02]  /*5000*/  FMUL.FTZ R72, RZ, R170 ;  /* 0x000000aaff487220 */ /* 0x000fe40000410000 */
[----:B------:R-:W-:Y:S02]  /*5010*/  FFMA.FTZ R74, RZ, R171, R74 ;  /* 0x000000abff4a7223 */ /* 0x000fe4000001004a */
[----:B------:R-:W-:Y:S01]  /*5020*/  FMUL.FTZ R168, R73, R168 ;  /* 0x000000a849a87220 */ /* 0x000fe20000410000 */
[----:B------:R-:W4:Y:S01]  /*5030*/  MUFU.EX2 R71, R71 ;  /* 0x0000004700477308 */ /* 0x000f220000000800 */
[C---:B0-----:R-:W-:Y:S02]  /*5040*/  FMUL.FTZ R167, R68.reuse, R167 ;  /* 0x000000a744a77220 */ /* 0x041fe40000410000 */
[----:B------:R-:W-:-:S02]  /*5050*/  FMUL.FTZ R166, R68, R75 ;  /* 0x0000004b44a67220 */ /* 0x000fc40000410000 */
[----:B------:R-:W-:Y:S02]  /*5060*/  FFMA.FTZ R73, R235, R171, -R72 ;  /* 0x000000abeb497223 */ /* 0x000fe40000010848 */
[----:B------:R-:W-:Y:S02]  /*5070*/  FMUL.FTZ R68, R70, R58 ;  /* 0x0000003a46447220 */ /* 0x000fe40000410000 */
[----:B------:R-:W-:Y:S02]  /*5080*/  FADD.FTZ R75, RZ, R74 ;  /* 0x0000004aff4b7221 */ /* 0x000fe40000010000 */
[----:B-1----:R-:W-:Y:S02]  /*5090*/  FMUL.FTZ R165, R69, R76 ;  /* 0x0000004c45a57220 */ /* 0x002fe40000410000 */
[----:B------:R-:W-:Y:S02]  /*50a0*/  FADD.FTZ R74, R234, R73 ;  /* 0x00000049ea4a7221 */ /* 0x000fe40000010000 */
[----:B------:R-:W-:Y:S01]  /*50b0*/  FMUL.FTZ R76, R168, R75 ;  /* 0x0000004ba84c7220 */ /* 0x000fe20000410000 */
[----:B------:R-:W0:Y:S01]  /*50c0*/  MUFU.EX2 R68, R68 ;  /* 0x0000004400447308 */ /* 0x000e220000000800 */
[----:B---3--:R-:W-:-:S02]  /*50d0*/  FMUL.FTZ R163, R77, R78 ;  /* 0x0000004e4da37220 */ /* 0x008fc40000410000 */
[-C--:B------:R-:W-:Y:S02]  /*50e0*/  FMUL.FTZ R78, R168, R74.reuse ;  /* 0x0000004aa84e7220 */ /* 0x080fe40000410000 */
[C---:B------:R-:W-:Y:S02]  /*50f0*/  FFMA.FTZ R76, R169.reuse, R74, -R76 ;  /* 0x0000004aa94c7223 */ /* 0x040fe4000001084c */
[----:B------:R-:W-:Y:S02]  /*5100*/  FFMA.FTZ R78, R169, R75, R78 ;  /* 0x0000004ba94e7223 */ /* 0x000fe4000001004e */
[----:B------:R-:W-:Y:S02]  /*5110*/  FADD.FTZ R76, R233, R76 ;  /* 0x0000004ce94c7221 */ /* 0x000fe40000010000 */
[----:B------:R-:W-:Y:S02]  /*5120*/  FMUL.FTZ R164, R69, R164 ;  /* 0x000000a445a47220 */ /* 0x000fe40000410000 */
[----:B------:R-:W-:-:S02]  /*5130*/  FMUL.FTZ R69, R70, R59 ;  /* 0x0000003b46457220 */ /* 0x000fc40000410000 */
[----:B------:R-:W-:Y:S02]  /*5140*/  FMUL.FTZ R142, R77, R142 ;  /* 0x0000008e4d8e7220 */ /* 0x000fe40000410000 */
[C---:B------:R-:W-:Y:S02]  /*5150*/  FMUL.FTZ R72, R70.reuse, R84 ;  /* 0x0000005446487220 */ /* 0x040fe40000410000 */
[----:B------:R-:W-:Y:S02]  /*5160*/  FADD.FTZ R78, RZ, R78 ;  /* 0x0000004eff4e7221 */ /* 0x000fe40000010000 */
[----:B------:R-:W-:Y:S02]  /*5170*/  FMUL.FTZ R73, R70, R87 ;  /* 0x0000005746497220 */ /* 0x000fe40000410000 */
[C---:B----4-:R-:W-:Y:S02]  /*5180*/  FMUL.FTZ R149, R71.reuse, R149 ;  /* 0x0000009547957220 */ /* 0x050fe40000410000 */
[----:B------:R-:W-:-:S02]  /*5190*/  FMUL.FTZ R150, R71, R150 ;  /* 0x0000009647967220 */ /* 0x000fc40000410000 */
[----:B------:R-:W-:Y:S02]  /*51a0*/  FMUL.FTZ R77, R166, R76 ;  /* 0x0000004ca64d7220 */ /* 0x000fe40000410000 */
[----:B------:R-:W-:Y:S01]  /*51b0*/  FMUL.FTZ R71, R70, R92 ;  /* 0x0000005c46477220 */ /* 0x000fe20000410000 */
[----:B------:R-:W1:Y:S01]  /*51c0*/  MUFU.EX2 R69, R69 ;  /* 0x0000004500457308 */ /* 0x000e620000000800 */
[-C--:B------:R-:W-:Y:S02]  /*51d0*/  FMUL.FTZ R74, R166, R78.reuse ;  /* 0x0000004ea64a7220 */ /* 0x080fe40000410000 */
[C---:B------:R-:W-:Y:S02]  /*51e0*/  FFMA.FTZ R77, R167.reuse, R78, R77 ;  /* 0x0000004ea74d7223 */ /* 0x040fe4000001004d */
[C---:B0-----:R-:W-:Y:S02]  /*51f0*/  FMUL.FTZ R151, R68.reuse, R151 ;  /* 0x0000009744977220 */ /* 0x041fe40000410000 */
[----:B------:R-:W-:Y:S01]  /*5200*/  FMUL.FTZ R152, R68, R152 ;  /* 0x0000009844987220 */ /* 0x000fe20000410000 */
[----:B------:R-:W0:Y:S01]  /*5210*/  MUFU.EX2 R72, R72 ;  /* 0x0000004800487308 */ /* 0x000e220000000800 */
[----:B------:R-:W-:-:S02]  /*5220*/  FFMA.FTZ R75, R167, R76, -R74 ;  /* 0x0000004ca74b7223 */ /* 0x000fc4000001084a */
[----:B------:R-:W-:-:S05]  /*5230*/  FADD.FTZ R77, RZ, R77 ;  /* 0x0000004dff4d7221 */ /* 0x000fca0000010000 */
[----:B------:R-:W-:Y:S01]  /*5240*/  MUFU.COS R160, R79 ;  /* 0x0000004f00a07308 */ /* 0x000fe20000000000 */
[----:B------:R-:W-:-:S07]  /*5250*/  FADD.FTZ R75, R232, R75 ;  /* 0x0000004be84b7221 */ /* 0x000fce0000010000 */
[----:B------:R-:W3:Y:S01]  /*5260*/  MUFU.EX2 R73, R73 ;  /* 0x0000004900497308 */ /* 0x000ee20000000800 */
[----:B------:R-:W-:-:S07]  /*5270*/  FMUL.FTZ R74, R164, R77 ;  /* 0x0000004da44a7220 */ /* 0x000fce0000410000 */
[----:B------:R-:W-:Y:S08]  /*5280*/  MUFU.COS R162, R159 ;  /* 0x0000009f00a27308 */ /* 0x000ff00000000000 */
[----:B------:R-:W4:Y:S08]  /*5290*/  MUFU.EX2 R71, R71 ;  /* 0x0000004700477308 */ /* 0x000f300000000800 */
[----:B------:R-:W0:Y:S01]  /*52a0*/  MUFU.SIN R68, R159 ;  /* 0x0000009f00447308 */ /* 0x000e220000000400 */
[----:B------:R-:W-:-:S07]  /*52b0*/  FMUL.FTZ R76, R164, R75 ;  /* 0x0000004ba44c7220 */ /* 0x000fce0000410000 */
[----:B------:R0:W1:Y:S01]  /*52c0*/  MUFU.SIN R158, R79 ;  /* 0x0000004f009e7308 */ /* 0x0000620000000400 */
[C---:B------:R-:W-:Y:S02]  /*52d0*/  FFMA.FTZ R74, R165.reuse, R75, -R74 ;  /* 0x0000004ba54a7223 */ /* 0x040fe4000001084a */
[----:B0-----:R-:W-:Y:S02]  /*52e0*/  FMUL.FTZ R79, R70, R54 ;  /* 0x00000036464f7220 */ /* 0x001fe40000410000 */
[----:B------:R-:W-:-:S04]  /*52f0*/  FFMA.FTZ R76, R165, R77, R76 ;  /* 0x0000004da54c7223 */ /* 0x000fc8000001004c */
[----:B------:R-:W0:Y:S01]  /*5300*/  MUFU.EX2 R79, R79 ;  /* 0x0000004f004f7308 */ /* 0x000e220000000800 */
[----:B-1----:R-:W-:Y:S02]  /*5310*/  FMUL.FTZ R153, R69, R156 ;  /* 0x0000009c45997220 */ /* 0x002fe40000410000 */
[----:B------:R-:W-:Y:S02]  /*5320*/  FADD.FTZ R74, R231, R74 ;  /* 0x0000004ae74a7221 */ /* 0x000fe40000010000 */
[----:B------:R-:W-:Y:S02]  /*5330*/  FMUL.FTZ R156, R72, R157 ;  /* 0x0000009d489c7220 */ /* 0x000fe40000410000 */
[----:B---3--:R-:W-:Y:S02]  /*5340*/  FMUL.FTZ R157, R73, R160 ;  /* 0x000000a0499d7220 */ /* 0x008fe40000410000 */
[----:B----4-:R-:W-:Y:S02]  /*5350*/  FMUL.FTZ R159, R71, R162 ;  /* 0x000000a2479f7220 */ /* 0x010fe40000410000 */
[----:B------:R-:W-:-:S02]  /*5360*/  FADD.FTZ R76, RZ, R76 ;  /* 0x0000004cff4c7221 */ /* 0x000fc40000010000 */
[----:B------:R-:W-:Y:S02]  /*5370*/  FMUL.FTZ R160, R71, R68 ;  /* 0x0000004447a07220 */ /* 0x000fe40000410000 */
[----:B------:R-:W-:Y:S01]  /*5380*/  FMUL.FTZ R71, R142, R74 ;  /* 0x0000004a8e477220 */ /* 0x000fe20000410000 */
[----:B------:R-:W-:Y:S01]  /*5390*/  HADD2.F32 R230, -RZ, R37.H0_H0 ;  /* 0x20000025ffe67230 */ /* 0x000fe20000004100 */
[----:B------:R-:W-:Y:S02]  /*53a0*/  FMUL.FTZ R83, R70, R55 ;  /* 0x0000003746537220 */ /* 0x000fe40000410000 */
[----:B------:R-:W-:Y:S02]  /*53b0*/  FMUL.FTZ R154, R69, R154 ;  /* 0x0000009a459a7220 */ /* 0x000fe40000410000 */
[----:B------:R-:W-:Y:S02]  /*53c0*/  FMUL.FTZ R69, R142, R76 ;  /* 0x0000004c8e457220 */ /* 0x000fe40000410000 */
[----:B------:R-:W-:-:S02]  /*53d0*/  FMUL.FTZ R68, R81, R170 ;  /* 0x000000aa51447220 */ /* 0x000fc40000410000 */
[----:B------:R-:W-:Y:S02]  /*53e0*/  FFMA.FTZ R71, R163, R76, R71 ;  /* 0x0000004ca3477223 */ /* 0x000fe40000010047 */
[----:B------:R-:W-:Y:S02]  /*53f0*/  FMUL.FTZ R155, R72, R155 ;  /* 0x0000009b489b7220 */ /* 0x000fe40000410000 */
[----:B------:R-:W-:Y:S02]  /*5400*/  FMUL.FTZ R158, R73, R158 ;  /* 0x0000009e499e7220 */ /* 0x000fe40000410000 */
[C---:B------:R-:W-:Y:S01]  /*5410*/  FMUL.FTZ R72, R80.reuse, R170 ;  /* 0x000000aa50487220 */ /* 0x040fe20000410000 */
[----:B------:R-:W1:Y:S01]  /*5420*/  MUFU.EX2 R83, R83 ;  /* 0x0000005300537308 */ /* 0x000e620000000800 */
[----:B------:R-:W-:Y:S02]  /*5430*/  FFMA.FTZ R73, R163, R74, -R69 ;  /* 0x0000004aa3497223 */ /* 0x000fe40000010845 */
[----:B------:R-:W-:-:S02]  /*5440*/  FFMA.FTZ R68, R80, R171, -R68 ;  /* 0x000000ab50447223 */ /* 0x000fc40000010844 */
[----:B0-----:R-:W-:Y:S02]  /*5450*/  FMUL.FTZ R144, R79, R144 ;  /* 0x000000904f907220 */ /* 0x001fe40000410000 */
[----:B------:R-:W-:Y:S02]  /*5460*/  FMUL.FTZ R230, R230, R53 ;  /* 0x00000035e6e67220 */ /* 0x000fe40000410000 */
[----:B------:R-:W-:Y:S02]  /*5470*/  FADD.FTZ R74, RZ, R71 ;  /* 0x00000047ff4a7221 */ /* 0x000fe40000010000 */
[----:B------:R-:W-:Y:S02]  /*5480*/  FFMA.FTZ R72, R81, R171, R72 ;  /* 0x000000ab51487223 */ /* 0x000fe40000010048 */
[----:B------:R-:W-:Y:S02]  /*5490*/  FMUL.FTZ R71, R168, R68 ;  /* 0x00000044a8477220 */ /* 0x000fe40000410000 */
[----:B------:R-:W-:-:S02]  /*54a0*/  FMUL.FTZ R143, R79, R82 ;  /* 0x000000524f8f7220 */ /* 0x000fc40000410000 */
[----:B------:R-:W-:Y:S02]  /*54b0*/  FADD.FTZ R73, R230, R73 ;  /* 0x00000049e6497221 */ /* 0x000fe40000010000 */
[----:B------:R-:W-:Y:S01]  /*54c0*/  FMUL.FTZ R76, R144, R74 ;  /* 0x0000004a904c7220 */ /* 0x000fe20000410000 */
[----:B------:R-:W-:Y:S01]  /*54d0*/  HADD2.F32 R229, -RZ, R38.H0_H0 ;  /* 0x20000026ffe57230 */ /* 0x000fe20000004100 */
[----:B------:R-:W-:Y:S02]  /*54e0*/  FMUL.FTZ R99, R70, R56 ;  /* 0x0000003846637220 */ /* 0x000fe40000410000 */
[-C--:B------:R-:W-:Y:S02]  /*54f0*/  FMUL.FTZ R69, R168, R72.reuse ;  /* 0x00000048a8457220 */ /* 0x080fe40000410000 */
[----:B------:R-:W-:Y:S02]  /*5500*/  FFMA.FTZ R71, R169, R72, R71 ;  /* 0x00000048a9477223 */ /* 0x000fe40000010047 */
[----:B------:R-:W-:-:S02]  /*5510*/  FFMA.FTZ R76, R143, R73, -R76 ;  /* 0x000000498f4c7223 */ /* 0x000fc4000001084c */
[----:B------:R-:W-:Y:S02]  /*5520*/  FMUL.FTZ R73, R144, R73 ;  /* 0x0000004990497220 */ /* 0x000fe40000410000 */
[----:B------:R-:W-:Y:S01]  /*5530*/  FFMA.FTZ R69, R169, R68, -R69 ;  /* 0x00000044a9457223 */ /* 0x000fe20000010845 */
[----:B------:R-:W0:Y:S01]  /*5540*/  MUFU.EX2 R99, R99 ;  /* 0x0000006300637308 */ /* 0x000e220000000800 */
[C---:B------:R-:W-:Y:S02]  /*5550*/  FMUL.FTZ R68, R166.reuse, R71 ;  /* 0x00000047a6447220 */ /* 0x040fe40000410000 */
[----:B------:R-:W-:Y:S02]  /*5560*/  FMUL.FTZ R229, R229, R54 ;  /* 0x00000036e5e57220 */ /* 0x000fe40000410000 */
[----:B------:R-:W-:Y:S02]  /*5570*/  FFMA.FTZ R73, R143, R74, R73 ;  /* 0x0000004a8f497223 */ /* 0x000fe40000010049 */
[----:B------:R-:W-:-:S02]  /*5580*/  FMUL.FTZ R72, R166, R69 ;  /* 0x00000045a6487220 */ /* 0x000fc40000410000 */
[----:B------:R-:W-:Y:S02]  /*5590*/  FFMA.FTZ R68, R167, R69, -R68 ;  /* 0x00000045a7447223 */ /* 0x000fe40000010844 */
[----:B-1----:R-:W-:Y:S02]  /*55a0*/  FMUL.FTZ R146, R83, R146 ;  /* 0x0000009253927220 */ /* 0x002fe40000410000 */
[----:B------:R-:W-:Y:S02]  /*55b0*/  FADD.FTZ R76, R229, R76 ;  /* 0x0000004ce54c7221 */ /* 0x000fe40000010000 */
[----:B------:R-:W-:Y:S01]  /*55c0*/  FADD.FTZ R73, RZ, R73 ;  /* 0x00000049ff497221 */ /* 0x000fe20000010000 */
[----:B------:R-:W-:Y:S01]  /*55d0*/  HADD2.F32 R228, -RZ, R39.H0_H0 ;  /* 0x20000027ffe47230 */ /* 0x000fe20000004100 */
[----:B------:R-:W-:Y:S02]  /*55e0*/  FFMA.FTZ R72, R167, R71, R72 ;  /* 0x00000047a7487223 */ /* 0x000fe40000010048 */
[----:B------:R-:W-:-:S02]  /*55f0*/  FMUL.FTZ R69, R164, R68 ;  /* 0x00000044a4457220 */ /* 0x000fc40000410000 */
[----:B------:R-:W-:Y:S02]  /*5600*/  FMUL.FTZ R145, R83, R98 ;  /* 0x0000006253917220 */ /* 0x000fe40000410000 */
[C---:B------:R-:W-:Y:S02]  /*5610*/  FMUL.FTZ R74, R146.reuse, R76 ;  /* 0x0000004c924a7220 */ /* 0x040fe40000410000 */
[-C--:B------:R-:W-:Y:S02]  /*5620*/  FMUL.FTZ R71, R146, R73.reuse ;  /* 0x0000004992477220 */ /* 0x080fe40000410000 */
[-C--:B------:R-:W-:Y:S02]  /*5630*/  FFMA.FTZ R69, R165, R72.reuse, R69 ;  /* 0x00000048a5457223 */ /* 0x080fe40000010045 */
[----:B------:R-:W-:Y:S02]  /*5640*/  FMUL.FTZ R72, R164, R72 ;  /* 0x00000048a4487220 */ /* 0x000fe40000410000 */
[----:B------:R-:W-:-:S02]  /*5650*/  FFMA.FTZ R74, R145, R73, R74 ;  /* 0x00000049914a7223 */ /* 0x000fc4000001004a */
[----:B------:R-:W-:Y:S02]  /*5660*/  FFMA.FTZ R71, R145, R76, -R71 ;  /* 0x0000004c91477223 */ /* 0x000fe40000010847 */
[----:B------:R-:W-:Y:S02]  /*5670*/  FMUL.FTZ R228, R228, R55 ;  /* 0x00000037e4e47220 */ /* 0x000fe40000410000 */
[----:B0-----:R-:W-:Y:S02]  /*5680*/  FMUL.FTZ R148, R99, R148 ;  /* 0x0000009463947220 */ /* 0x001fe40000410000 */
[----:B------:R-:W-:Y:S02]  /*5690*/  FFMA.FTZ R72, R165, R68, -R72 ;  /* 0x00000044a5487223 */ /* 0x000fe40000010848 */
[----:B------:R-:W-:Y:S02]  /*56a0*/  FADD.FTZ R74, RZ, R74 ;  /* 0x0000004aff4a7221 */ /* 0x000fe40000010000 */
[----:B------:R-:W-:-:S02]  /*56b0*/  FMUL.FTZ R68, R142, R69 ;  /* 0x000000458e447220 */ /* 0x000fc40000410000 */
[----:B------:R-:W-:Y:S01]  /*56c0*/  FADD.FTZ R71, R228, R71 ;  /* 0x00000047e4477221 */ /* 0x000fe20000010000 */
[----:B------:R-:W-:Y:S01]  /*56d0*/  HADD2.F32 R75, -RZ, R40.H0_H0 ;  /* 0x20000028ff4b7230 */ /* 0x000fe20000004100 */
[----:B------:R-:W-:Y:S02]  /*56e0*/  FMUL.FTZ R147, R99, R147 ;  /* 0x0000009363937220 */ /* 0x000fe40000410000 */
[C---:B------:R-:W-:Y:S02]  /*56f0*/  FMUL.FTZ R76, R148.reuse, R74 ;  /* 0x0000004a944c7220 */ /* 0x040fe40000410000 */
[-C--:B------:R-:W-:Y:S02]  /*5700*/  FFMA.FTZ R68, R163, R72.reuse, -R68 ;  /* 0x00000048a3447223 */ /* 0x080fe40000010844 */
[----:B------:R-:W-:Y:S02]  /*5710*/  FMUL.FTZ R73, R148, R71 ;  /* 0x0000004794497220 */ /* 0x000fe40000410000 */
[----:B------:R-:W-:-:S02]  /*5720*/  FMUL.FTZ R72, R142, R72 ;  /* 0x000000488e487220 */ /* 0x000fc40000410000 */
[----:B------:R-:W-:Y:S02]  /*5730*/  FFMA.FTZ R71, R147, R71, -R76 ;  /* 0x0000004793477223 */ /* 0x000fe4000001084c */
[----:B------:R-:W-:Y:S02]  /*5740*/  FMUL.FTZ R218, R75, R56 ;  /* 0x000000384bda7220 */ /* 0x000fe40000410000 */
[----:B------:R-:W-:Y:S02]  /*5750*/  FFMA.FTZ R73, R147, R74, R73 ;  /* 0x0000004a93497223 */ /* 0x000fe40000010049 */
[----:B------:R-:W-:Y:S02]  /*5760*/  FFMA.FTZ R72, R163, R69, R72 ;  /* 0x00000045a3487223 */ /* 0x000fe40000010048 */
[----:B------:R-:W-:Y:S02]  /*5770*/  FADD.FTZ R74, R218, R71 ;  /* 0x00000047da4a7221 */ /* 0x000fe40000010000 */
[----:B------:R-:W-:-:S02]  /*5780*/  FADD.FTZ R73, RZ, R73 ;  /* 0x00000049ff497221 */ /* 0x000fc40000010000 */
[----:B------:R-:W-:Y:S02]  /*5790*/  FMUL.FTZ R69, R144, R72 ;  /* 0x0000004890457220 */ /* 0x000fe40000410000 */
[C---:B------:R-:W-:Y:S02]  /*57a0*/  FMUL.FTZ R76, R150.reuse, R74 ;  /* 0x0000004a964c7220 */ /* 0x040fe40000410000 */
[-C--:B------:R-:W-:Y:S02]  /*57b0*/  FMUL.FTZ R75, R150, R73.reuse ;  /* 0x00000049964b7220 */ /* 0x080fe40000410000 */
[-C--:B------:R-:W-:Y:S02]  /*57c0*/  FMUL.FTZ R71, R144, R68.reuse ;  /* 0x0000004490477220 */ /* 0x080fe40000410000 */
[----:B------:R-:W-:Y:S02]  /*57d0*/  FFMA.FTZ R69, R143, R68, -R69 ;  /* 0x000000448f457223 */ /* 0x000fe40000010845 */
[C---:B------:R-:W-:Y:S01]  /*57e0*/  FFMA.FTZ R73, R149.reuse, R73, R76 ;  /* 0x0000004995497223 */ /* 0x040fe2000001004c */
[----:B------:R-:W-:Y:S01]  /*57f0*/  HADD2.F32 R78, -RZ, R41.H0_H0 ;  /* 0x20000029ff4e7230 */ /* 0x000fe20000004100 */
[----:B------:R-:W-:-:S02]  /*5800*/  FFMA.FTZ R76, R149, R74, -R75 ;  /* 0x0000004a954c7223 */ /* 0x000fc4000001084b */
[----:B------:R-:W-:Y:S02]  /*5810*/  FFMA.FTZ R71, R143, R72, R71 ;  /* 0x000000488f477223 */ /* 0x000fe40000010047 */
[C---:B------:R-:W-:Y:S02]  /*5820*/  FMUL.FTZ R74, R146.reuse, R69 ;  /* 0x00000045924a7220 */ /* 0x040fe40000410000 */
[----:B------:R-:W-:Y:S02]  /*5830*/  FMUL.FTZ R68, R97, UR15 ;  /* 0x0000000f61447c20 */ /* 0x000fe40008410000 */
[-C--:B------:R-:W-:Y:S02]  /*5840*/  FMUL.FTZ R72, R146, R71.reuse ;  /* 0x0000004792487220 */ /* 0x080fe40000410000 */
[----:B------:R-:W-:Y:S02]  /*5850*/  FFMA.FTZ R74, R145, R71, R74 ;  /* 0x00000047914a7223 */ /* 0x000fe4000001004a */
[----:B------:R-:W-:-:S02]  /*5860*/  FMUL.FTZ R217, R78, R57 ;  /* 0x000000394ed97220 */ /* 0x000fc40000410000 */
[----:B------:R-:W-:Y:S02]  /*5870*/  FADD.FTZ R73, RZ, R73 ;  /* 0x00000049ff497221 */ /* 0x000fe40000010000 */
[----:B------:R-:W-:Y:S02]  /*5880*/  FMUL.RZ R77, R68, 0.15915493667125701904 ;  /* 0x3e22f983444d7820 */ /* 0x000fe4000040c000 */
[----:B------:R-:W-:Y:S02]  /*5890*/  FFMA.FTZ R72, R145, R69, -R72 ;  /* 0x0000004591487223 */ /* 0x000fe40000010848 */
[----:B------:R-:W-:Y:S02]  /*58a0*/  FMUL.FTZ R68, R148, R74 ;  /* 0x0000004a94447220 */ /* 0x000fe40000410000 */
[----:B------:R-:W-:Y:S02]  /*58b0*/  FADD.FTZ R76, R217, R76 ;  /* 0x0000004cd94c7221 */ /* 0x000fe40000010000 */
        /* <DEDUP_REMOVED lines=10> */
[----:B------:R-:W-:Y:S02]  /*5960*/  FMUL.FTZ R69, R150, R72 ;  /* 0x0000004896457220 */ /* 0x000fe40000410000 */
[----:B------:R-:W-:Y:S01]  /*5970*/  FADD.FTZ R76, RZ, R76 ;  /* 0x0000004cff4c7221 */ /* 0x000fe20000010000 */
[----:B------:R-:W-:Y:S01]  /*5980*/  HADD2.F32 R78, -RZ, R43.H0_H0 ;  /* 0x2000002bff4e7230 */ /* 0x000fe20000004100 */
[----:B------:R-:W-:Y:S02]  /*5990*/  FMUL.FTZ R73, R154, R75 ;  /* 0x0000004b9a497220 */ /* 0x000fe40000410000 */
[----:B------:R-:W-:Y:S02]  /*59a0*/  FMUL.FTZ R70, R70, R97 ;  /* 0x0000006146467220 */ /* 0x000fe40000410000 */
[----:B------:R-:W-:-:S02]  /*59b0*/  FFMA.FTZ R71, R149, R68, -R69 ;  /* 0x0000004495477223 */ /* 0x000fc40000010845 */
[----:B------:R-:W-:Y:S02]  /*59c0*/  FMUL.FTZ R74, R154, R76 ;  /* 0x0000004c9a4a7220 */ /* 0x000fe40000410000 */
[----:B------:R-:W-:Y:S02]  /*59d0*/  FMUL.FTZ R68, R150, R68 ;  /* 0x0000004496447220 */ /* 0x000fe40000410000 */
[C---:B------:R-:W-:Y:S01]  /*59e0*/  FFMA.FTZ R73, R153.reuse, R76, R73 ;  /* 0x0000004c99497223 */ /* 0x040fe20000010049 */
[----:B------:R-:W-:Y:S01]  /*59f0*/  MUFU.COS R161, R77 ;  /* 0x0000004d00a17308 */ /* 0x000fe20000000000 */
[----:B------:R-:W-:Y:S02]  /*5a00*/  FFMA.FTZ R74, R153, R75, -R74 ;  /* 0x0000004b994a7223 */ /* 0x000fe4000001084a */
[----:B------:R-:W-:Y:S02]  /*5a10*/  FMUL.FTZ R211, R78, R59 ;  /* 0x0000003b4ed37220 */ /* 0x000fe40000410000 */
[----:B------:R-:W-:-:S02]  /*5a20*/  FFMA.FTZ R68, R149, R72, R68 ;  /* 0x0000004895447223 */ /* 0x000fc40000010044 */
[----:B------:R-:W-:Y:S01]  /*5a30*/  FADD.FTZ R75, RZ, R73 ;  /* 0x00000049ff4b7221 */ /* 0x000fe20000010000 */
[----:B------:R-:W0:Y:S01]  /*5a40*/  MUFU.EX2 R70, R70 ;  /* 0x0000004600467308 */ /* 0x000e220000000800 */
[----:B------:R-:W-:Y:S01]  /*5a50*/  FADD.FTZ R74, R211, R74 ;  /* 0x0000004ad34a7221 */ /* 0x000fe20000010000 */
[----:B------:R-:W-:Y:S01]  /*5a60*/  HADD2.F32 R83, -RZ, R44.H0_H0 ;  /* 0x2000002cff537230 */ /* 0x000fe20000004100 */
[----:B------:R-:W-:Y:S01]  /*5a70*/  FMUL.FTZ R72, R152, R68 ;  /* 0x0000004498487220 */ /* 0x000fe20000410000 */
[----:B------:R-:W-:-:S04]  /*5a80*/  ISETP.NE.AND P0, PT, R8, 0x7f, PT ;  /* 0x0000007f0800780c */ /* 0x000fc80003f05270 */
[----:B------:R-:W1:Y:S01]  /*5a90*/  MUFU.SIN R69, R77 ;  /* 0x0000004d00457308 */ /* 0x000e620000000400 */
[----:B------:R-:W-:Y:S02]  /*5aa0*/  FMUL.FTZ R76, R156, R75 ;  /* 0x0000004b9c4c7220 */ /* 0x000fe40000410000 */
[-C--:B------:R-:W-:Y:S02]  /*5ab0*/  FMUL.FTZ R73, R152, R71.reuse ;  /* 0x0000004798497220 */ /* 0x080fe40000410000 */
[-C--:B------:R-:W-:Y:S02]  /*5ac0*/  FMUL.FTZ R78, R156, R74.reuse ;  /* 0x0000004a9c4e7220 */ /* 0x080fe40000410000 */
[----:B------:R-:W-:Y:S02]  /*5ad0*/  FFMA.FTZ R72, R151, R71, -R72 ;  /* 0x0000004797487223 */ /* 0x000fe40000010848 */
[----:B------:R-:W-:Y:S01]  /*5ae0*/  FFMA.FTZ R76, R155, R74, -R76 ;  /* 0x0000004a9b4c7223 */ /* 0x000fe2000001084c */
[----:B------:R3:W4:Y:S01]  /*5af0*/  @P0 LDS.64 R98, [R8.X8+0x3518] ;  /* 0x0035180008620984 */ /* 0x0007220000008a00 */
[----:B------:R-:W-:-:S02]  /*5b00*/  FMUL.FTZ R83, R83, R84 ;  /* 0x0000005453537220 */ /* 0x000fc40000410000 */
[----:B------:R-:W-:Y:S02]  /*5b10*/  FFMA.FTZ R73, R151, R68, R73 ;  /* 0x0000004497497223 */ /* 0x000fe40000010049 */
[----:B------:R-:W-:Y:S02]  /*5b20*/  FFMA.FTZ R78, R155, R75, R78 ;  /* 0x0000004b9b4e7223 */ /* 0x000fe4000001004e */
[----:B------:R-:W-:Y:S02]  /*5b30*/  FMUL.FTZ R68, R154, R72 ;  /* 0x000000489a447220 */ /* 0x000fe40000410000 */
[----:B------:R-:W-:Y:S02]  /*5b40*/  FADD.FTZ R76, R83, R76 ;  /* 0x0000004c534c7221 */ /* 0x000fe40000010000 */
[----:B------:R-:W-:Y:S02]  /*5b50*/  FADD.FTZ R78, RZ, R78 ;  /* 0x0000004eff4e7221 */ /* 0x000fe40000010000 */
[----:B------:R-:W-:-:S02]  /*5b60*/  FFMA.FTZ R68, R153, R73, R68 ;  /* 0x0000004999447223 */ /* 0x000fc40000010044 */
[C---:B0-----:R-:W-:Y:S02]  /*5b70*/  FMUL.FTZ R161, R70.reuse, R161 ;  /* 0x000000a146a17220 */ /* 0x041fe40000410000 */
[----:B-1----:R-:W-:Y:S02]  /*5b80*/  FMUL.FTZ R162, R70, R69 ;  /* 0x0000004546a27220 */ /* 0x002fe40000410000 */
[----:B------:R-:W-:Y:S02]  /*5b90*/  FMUL.FTZ R73, R154, R73 ;  /* 0x000000499a497220 */ /* 0x000fe40000410000 */
[C---:B------:R-:W-:Y:S01]  /*5ba0*/  FMUL.FTZ R70, R158.reuse, R76 ;  /* 0x0000004c9e467220 */ /* 0x040fe20000410000 */
[----:B------:R-:W-:Y:S01]  /*5bb0*/  HADD2.F32 R74, -RZ, R45.H0_H0 ;  /* 0x2000002dff4a7230 */ /* 0x000fe20000004100 */
[----:B------:R-:W-:Y:S02]  /*5bc0*/  FMUL.FTZ R69, R158, R78 ;  /* 0x0000004e9e457220 */ /* 0x000fe40000410000 */
[----:B------:R-:W-:-:S02]  /*5bd0*/  FFMA.FTZ R73, R153, R72, -R73 ;  /* 0x0000004899497223 */ /* 0x000fc40000010849 */
[C---:B------:R-:W-:Y:S02]  /*5be0*/  FFMA.FTZ R78, R157.reuse, R78, R70 ;  /* 0x0000004e9d4e7223 */ /* 0x040fe40000010046 */
[----:B------:R-:W-:Y:S02]  /*5bf0*/  FMUL.FTZ R70, R156, R68 ;  /* 0x000000449c467220 */ /* 0x000fe40000410000 */
[----:B------:R-:W-:Y:S02]  /*5c00*/  FFMA.FTZ R76, R157, R76, -R69 ;  /* 0x0000004c9d4c7223 */ /* 0x000fe40000010845 */
[----:B------:R-:W-:Y:S02]  /*5c10*/  FMUL.FTZ R205, R74, R87 ;  /* 0x000000574acd7220 */ /* 0x000fe40000410000 */
[-C--:B------:R-:W-:Y:S02]  /*5c20*/  FMUL.FTZ R69, R156, R73.reuse ;  /* 0x000000499c457220 */ /* 0x080fe40000410000 */
[----:B------:R-:W-:-:S02]  /*5c30*/  FFMA.FTZ R70, R155, R73, -R70 ;  /* 0x000000499b467223 */ /* 0x000fc40000010846 */
[----:B------:R-:W-:Y:S02]  /*5c40*/  FADD.FTZ R76, R205, R76 ;  /* 0x0000004ccd4c7221 */ /* 0x000fe40000010000 */
[----:B------:R-:W-:Y:S02]  /*5c50*/  FFMA.FTZ R69, R155, R68, R69 ;  /* 0x000000449b457223 */ /* 0x000fe40000010045 */
[----:B------:R-:W-:Y:S02]  /*5c60*/  FADD.FTZ R78, RZ, R78 ;  /* 0x0000004eff4e7221 */ /* 0x000fe40000010000 */
[----:B------:R-:W-:Y:S01]  /*5c70*/  FMUL.FTZ R72, R158, R70 ;  /* 0x000000469e487220 */ /* 0x000fe20000410000 */
[----:B------:R-:W-:Y:S01]  /*5c80*/  HADD2.F32 R75, -RZ, R46.H0_H0 ;  /* 0x2000002eff4b7230 */ /* 0x000fe20000004100 */
[----:B------:R-:W-:Y:S02]  /*5c90*/  FMUL.FTZ R73, R160, R76 ;  /* 0x0000004ca0497220 */ /* 0x000fe40000410000 */
[----:B------:R-:W-:-:S02]  /*5ca0*/  FMUL.FTZ R68, R158, R69 ;  /* 0x000000459e447220 */ /* 0x000fc40000410000 */
[-C--:B------:R-:W-:Y:S02]  /*5cb0*/  FMUL.FTZ R71, R160, R78.reuse ;  /* 0x0000004ea0477220 */ /* 0x080fe40000410000 */
[----:B------:R-:W-:Y:S02]  /*5cc0*/  FFMA.FTZ R72, R157, R69, R72 ;  /* 0x000000459d487223 */ /* 0x000fe40000010048 */
[----:B------:R-:W-:Y:S02]  /*5cd0*/  FFMA.FTZ R73, R159, R78, R73 ;  /* 0x0000004e9f497223 */ /* 0x000fe40000010049 */
[----:B------:R-:W-:Y:S02]  /*5ce0*/  FFMA.FTZ R68, R157, R70, -R68 ;  /* 0x000000469d447223 */ /* 0x000fe40000010844 */
[----:B------:R-:W-:Y:S02]  /*5cf0*/  FFMA.FTZ R71, R159, R76, -R71 ;  /* 0x0000004c9f477223 */ /* 0x000fe40000010847 */
[----:B------:R-:W-:-:S02]  /*5d00*/  FMUL.FTZ R82, R75, R92 ;  /* 0x0000005c4b527220 */ /* 0x000fc40000410000 */
[C---:B------:R-:W-:Y:S02]  /*5d10*/  FMUL.FTZ R69, R160.reuse, R72 ;  /* 0x00000048a0457220 */ /* 0x040fe40000410000 */
[----:B------:R-:W-:Y:S02]  /*5d20*/  FADD.FTZ R73, RZ, R73 ;  /* 0x00000049ff497221 */ /* 0x000fe40000010000 */
[-C--:B------:R-:W-:Y:S02]  /*5d30*/  FMUL.FTZ R70, R160, R68.reuse ;  /* 0x00000044a0467220 */ /* 0x080fe40000410000 */
[----:B------:R-:W-:Y:S02]  /*5d40*/  FADD.FTZ R71, R82, R71 ;  /* 0x0000004752477221 */ /* 0x000fe40000010000 */
[----:B------:R-:W-:Y:S01]  /*5d50*/  FFMA.FTZ R68, R159, R68, -R69 ;  /* 0x000000449f447223 */ /* 0x000fe20000010845 */
[----:B------:R-:W-:Y:S01]  /*5d60*/  HADD2.F32 R210, -RZ, R47.H0_H0 ;  /* 0x2000002fffd27230 */ /* 0x000fe20000004100 */
[----:B--2---:R-:W-:-:S02]  /*5d70*/  FMUL.FTZ R69, R65, R67 ;  /* 0x0000004341457220 */ /* 0x004fc40000410000 */
[C---:B------:R-:W-:Y:S02]  /*5d80*/  FMUL.FTZ R74, R162.reuse, R73 ;  /* 0x00000049a24a7220 */ /* 0x040fe40000410000 */
[----:B------:R-:W-:Y:S02]  /*5d90*/  FFMA.FTZ R70, R159, R72, R70 ;  /* 0x000000489f467223 */ /* 0x000fe40000010046 */
[-C--:B------:R-:W-:Y:S02]  /*5da0*/  FMUL.FTZ R76, R162, R71.reuse ;  /* 0x00000047a24c7220 */ /* 0x080fe40000410000 */
[-C--:B------:R-:W-:Y:S02]  /*5db0*/  FMUL.FTZ R65, R65, R66.reuse ;  /* 0x0000004241417220 */ /* 0x080fe40000410000 */
[----:B------:R-:W-:Y:S02]  /*5dc0*/  FFMA.FTZ R69, R64, R66, -R69 ;  /* 0x0000004240457223 */ /* 0x000fe40000010845 */
[----:B------:R-:W-:-:S02]  /*5dd0*/  FFMA.FTZ R75, R161, R71, -R74 ;  /* 0x00000047a14b7223 */ /* 0x000fc4000001084a */
[C---:B------:R-:W-:Y:S01]  /*5de0*/  FMUL.FTZ R66, R162.reuse, R70 ;  /* 0x00000046a2427220 */ /* 0x040fe20000410000 */
[----:B------:R-:W-:Y:S01]  /*5df0*/  BSSY B0, `(.L_x_165) ;  /* 0x0000010000007945 */ /* 0x000fe20003800000 */
[C---:B------:R-:W-:Y:S02]  /*5e00*/  FFMA.FTZ R76, R161.reuse, R73, R76 ;  /* 0x00000049a14c7223 */ /* 0x040fe4000001004c */
        /* <DEDUP_REMOVED lines=9> */
[----:B---34-:R-:W-:Y:S02]  /*5ea0*/  ISETP.NE.AND P0, PT, R12, c[0x0][0x174], PT ;  /* 0x00005d000c007a0c */ /* 0x018fe40003f05270 */
[----:B------:R-:W-:Y:S02]  /*5eb0*/  MOV R98, 0x3f800000 ;  /* 0x3f80000000627802 */ /* 0x000fe40000000f00 */
[----:B------:R-:W-:-:S09]  /*5ec0*/  MOV R99, RZ ;  /* 0x000000ff00637202 */ /* 0x000fd20000000f00 */
[----:B------:R-:W-:-:S05]  /*5ed0*/  @P0 LEA R68, R141, R140, 0x8 ;  /* 0x0000008c8d440211 */ /* 0x000fca00078e40ff */
[----:B------:R0:W1:Y:S02]  /*5ee0*/  @P0 LDS.64 R98, [R68.X8+0x2510] ;  /* 0x0025100044620984 */ /* 0x0000640000008a00 */
.L_x_166:
[----:B---34-:R-:W-:Y:S05]  /*5ef0*/  BSYNC B0 ;  /* 0x0000000000007941 */ /* 0x018fea0003800000 */
.L_x_165:
        /* <DEDUP_REMOVED lines=74> */
.L_x_213:
        /* <DEDUP_REMOVED lines=70> */
.L_x_214:
[----:B------:R-:W-:Y:S01]  /*6800*/  MOV R75, R66 ;  /* 0x00000042004b7202 */ /* 0x000fe20000000f00 */
[-C--:B----4-:R-:W-:Y:S01]  /*6810*/  FMUL.FTZ R71, R67, R73.reuse ;  /* 0x0000004943477220 */ /* 0x090fe20000410000 */
[----:B------:R-:W-:Y:S01]  /*6820*/  ISETP.GE.AND P0, PT, R9, 0x10, PT ;  /* 0x000000100900780c */ /* 0x000fe20003f06270 */
[----:B---3--:R-:W-:Y:S02]  /*6830*/  FMUL.FTZ R65, R74, R73 ;  /* 0x000000494a417220 */ /* 0x008fe40000410000 */
[C---:B--2---:R-:W-:Y:S02]  /*6840*/  FFMA.FTZ R64, R220.reuse, R75, -R71 ;  /* 0x0000004bdc407223 */ /* 0x044fe40000010847 */
[----:B------:R-:W-:-:S02]  /*6850*/  FMUL.FTZ R220, R220, R73 ;  /* 0x00000049dcdc7220 */ /* 0x000fc40000410000 */
[C---:B01----:R-:W-:Y:S02]  /*6860*/  FFMA.FTZ R66, R76.reuse, R75, R65 ;  /* 0x0000004b4c427223 */ /* 0x043fe40000010041 */
        /* <DEDUP_REMOVED lines=12> */
[----:B-----5:R-:W-:Y:S05]  /*6930*/  CALL.REL.NOINC `($__internal_7_$__cuda_sm70_shflsync_idx_p) ;  /* 0x00008c9000007944 */ /* 0x020fea0003c00000 */
.L_x_171:
[----:B------:R-:W-:Y:S05]  /*6940*/  BRA.CONV ~URZ, `(.L_x_172) ;  /* 0x000000637f007947 */ /* 0x000fea000b800000 */
[----:B-1----:R-:W-:Y:S01]  /*6950*/  HFMA2.MMA R65, -RZ, RZ, 0, 1.847743988037109375e-06 ;  /* 0x0000001fff417435 */ /* 0x002fe200000001ff */
[----:B0-----:R-:W-:Y:S02]  /*6960*/  MOV R68, R73 ;  /* 0x0000004900447202 */ /* 0x001fe40000000f00 */
[----:B------:R-:W-:Y:S02]  /*6970*/  MOV R67, 0x1f ;  /* 0x0000001f00437802 */ /* 0x000fe40000000f00 */
[----:B------:R-:W-:Y:S02]  /*6980*/  MOV R64, 0xffffffff ;  /* 0xffffffff00407802 */ /* 0x000fe40000000f00 */
[----:B------:R-:W-:-:S02]  /*6990*/  MOV R66, 0x69b0 ;  /* 0x000069b000427802 */ /* 0x000fc40000000f00 */
[----:B-----5:R-:W-:Y:S05]  /*69a0*/  CALL.REL.NOINC `($__internal_7_$__cuda_sm70_shflsync_idx_p) ;  /* 0x00008c2000007944 */ /* 0x020fea0003c00000 */
.L_x_172:
[----:B------:R-:W-:Y:S05]  /*69b0*/  BRA.CONV ~URZ, `(.L_x_173) ;  /* 0x000000637f007947 */ /* 0x000fea000b800000 */
[----:B-1----:R-:W-:Y:S01]  /*69c0*/  HFMA2.MMA R65, -RZ, RZ, 0, 1.847743988037109375e-06 ;  /* 0x0000001fff417435 */ /* 0x002fe200000001ff */
[----:B0-----:R-:W-:-:S02]  /*69d0*/  MOV R68, R69 ;  /* 0x0000004500447202 */ /* 0x001fc40000000f00 */
[----:B------:R-:W-:Y:S02]  /*69e0*/  MOV R67, 0x1f ;  /* 0x0000001f00437802 */ /* 0x000fe40000000f00 */
[----:B------:R-:W-:Y:S02]  /*69f0*/  MOV R64, 0xffffffff ;  /* 0xffffffff00407802 */ /* 0x000fe40000000f00 */
[----:B------:R-:W-:Y:S02]  /*6a00*/  MOV R66, 0x6a20 ;  /* 0x00006a2000427802 */ /* 0x000fe40000000f00 */
[----:B-----5:R-:W-:Y:S05]  /*6a10*/  CALL.REL.NOINC `($__internal_7_$__cuda_sm70_shflsync_idx_p) ;  /* 0x00008bb000007944 */ /* 0x020fea0003c00000 */
.L_x_173:
[----:B------:R-:W-:Y:S05]  /*6a20*/  BRA.CONV ~URZ, `(.L_x_174) ;  /* 0x000000637f007947 */ /* 0x000fea000b800000 */
[----:B-1----:R-:W-:Y:S01]  /*6a30*/  HFMA2.MMA R65, -RZ, RZ, 0, 1.847743988037109375e-06 ;  /* 0x0000001fff417435 */ /* 0x002fe200000001ff */
[----:B0-----:R-:W-:Y:S02]  /*6a40*/  MOV R68, R72 ;  /* 0x0000004800447202 */ /* 0x001fe40000000f00 */
[----:B------:R-:W-:Y:S02]  /*6a50*/  MOV R67, 0x1f ;  /* 0x0000001f00437802 */ /* 0x000fe40000000f00 */
[----:B------:R-:W-:Y:S02]  /*6a60*/  MOV R64, 0xffffffff ;  /* 0xffffffff00407802 */ /* 0x000fe40000000f00 */
[----:B------:R-:W-:-:S02]  /*6a70*/  MOV R66, 0x6a90 ;  /* 0x00006a9000427802 */ /* 0x000fc40000000f00 */
[----:B-----5:R-:W-:Y:S05]  /*6a80*/  CALL.REL.NOINC `($__internal_7_$__cuda_sm70_shflsync_idx_p) ;  /* 0x00008b4000007944 */ /* 0x020fea0003c00000 */
.L_x_174:
[----:B------:R-:W-:Y:S05]  /*6a90*/  BRA.DIV ~URZ, `(.L_x_175) ;  /* 0x000078d27f007947 */ /* 0x000fea000b800000 */
[----:B-----5:R2:W3:Y:S04]  /*6aa0*/  SHFL.IDX PT, R79, R60, RZ, 0x1f ;  /* 0x00001fff3c4f7589 */ /* 0x0204e800000e0000 */
[----:B------:R2:W4:Y:S04]  /*6ab0*/  SHFL.IDX PT, R220, R61, RZ, 0x1f ;  /* 0x00001fff3ddc7589 */ /* 0x00052800000e0000 */
[----:B------:R2:W0:Y:S04]  /*6ac0*/  SHFL.IDX PT, R221, R62, RZ, 0x1f ;  /* 0x00001fff3edd7589 */ /* 0x00042800000e0000 */
[----:B------:R2:W1:Y:S04]  /*6ad0*/  SHFL.IDX PT, R71, R63, RZ, 0x1f ;  /* 0x00001fff3f477589 */ /* 0x00046800000e0000 */
[----:B------:R2:W0:Y:S04]  /*6ae0*/  SHFL.UP PT, R76, R75, 0x1, RZ ;  /* 0x042000004b4c7989 */ /* 0x00042800000e00ff */
[----:B------:R2:W0:Y:S04]  /*6af0*/  SHFL.UP PT, R77, R73, 0x1, RZ ;  /* 0x04200000494d7989 */ /* 0x00042800000e00ff */
[----:B------:R-:W0:Y:S04]  /*6b00*/  SHFL.UP PT, R69, R69, 0x1, RZ ;  /* 0x0420000045457989 */ /* 0x000e2800000e00ff */
[----:B------:R2:W0:Y:S02]  /*6b10*/  SHFL.UP PT, R78, R72, 0x1, RZ ;  /* 0x04200000484e7989 */ /* 0x00042400000e00ff */
.L_x_215:
[----:B--234-:R-:W2:Y:S01]  /*6b20*/  LDS.128 R72, [R219+0x1100] ;  /* 0x00110000db487984 */ /* 0x01cea20000000c00 */
[----:B0-----:R-:W-:Y:S01]  /*6b30*/  MOV R70, R221 ;  /* 0x000000dd00467202 */ /* 0x001fe20000000f00 */
[----:B-1----:R-:W-:-:S02]  /*6b40*/  FMUL.FTZ R221, R71, R77 ;  /* 0x0000004d47dd7220 */ /* 0x002fc40000410000 */
[----:B------:R-:W0:Y:S02]  /*6b50*/  LDS.128 R60, [R219+0x1110] ;  /* 0x00111000db3c7984 */ /* 0x000e240000000c00 */
[C---:B------:R-:W-:Y:S02]  /*6b60*/  FMUL.FTZ R222, R70.reuse, R77 ;  /* 0x0000004d46de7220 */ /* 0x040fe40000410000 */
[----:B------:R-:W1:Y:S01]  /*6b70*/  LDS.128 R64, [R219+0x1120] ;  /* 0x00112000db407984 */ /* 0x000e620000000c00 */
        /* <DEDUP_REMOVED lines=11> */
[CC--:B--2---:R-:W-:Y:S02]  /*6c30*/  FMUL.FTZ R221, R73.reuse, R71.reuse ;  /* 0x0000004749dd7220 */ /* 0x0c4fe40000410000 */
[-C--:B------:R-:W-:Y:S02]  /*6c40*/  FMUL.FTZ R78, R73, R70.reuse ;  /* 0x00000046494e7220 */ /* 0x080fe40000410000 */
[C---:B------:R-:W-:Y:S02]  /*6c50*/  FFMA.FTZ R221, R72.reuse, R70, -R221 ;  /* 0x0000004648dd7223 */ /* 0x040fe400000108dd */
[----:B------:R-:W-:Y:S02]  /*6c60*/  FFMA.FTZ R78, R72, R71, R78 ;  /* 0x00000047484e7223 */ /* 0x000fe4000001004e */
[----:B------:R-:W-:Y:S02]  /*6c70*/  FADD.FTZ R74, R74, R221 ;  /* 0x000000dd4a4a7221 */ /* 0x000fe40000010000 */
[----:B------:R-:W-:-:S02]  /*6c80*/  FADD.FTZ R75, R75, R78 ;  /* 0x0000004e4b4b7221 */ /* 0x000fc40000010000 */
[----:B------:R-:W-:Y:S02]  /*6c90*/  FMUL.FTZ R76, R73, R68 ;  /* 0x00000044494c7220 */ /* 0x000fe40000410000 */
[----:B0-----:R-:W-:Y:S02]  /*6ca0*/  FMUL.FTZ R78, R61, R74 ;  /* 0x0000004a3d4e7220 */ /* 0x001fe40000410000 */
        /* <DEDUP_REMOVED lines=13> */
[C---:B-1----:R-:W-:Y:S02]  /*6d80*/  FMUL.FTZ R63, R65.reuse, R79 ;  /* 0x0000004f413f7220 */ /* 0x042fe40000410000 */
        /* <DEDUP_REMOVED lines=11> */
.L_x_168:
[----:B--2---:R-:W-:Y:S05]  /*6e40*/  BSYNC B0 ;  /* 0x0000000000007941 */ /* 0x004fea0003800000 */
.L_x_167:
[----:B------:R-:W-:Y:S01]  /*6e50*/  WARPSYNC 0xffffffff ;  /* 0xffffffff00007948 */ /* 0x000fe20003800000 */
[----:B------:R-:W-:Y:S01]  /*6e60*/  BAR.SYNC.DEFER_BLOCKING 0x0 ;  /* 0x0000000000007b1d */ /* 0x000fe20000010000 */
[-C--:B-----5:R-:W-:Y:S01]  /*6e70*/  FMUL.FTZ R60, R162, R173.reuse ;  /* 0x000000ada23c7220 */ /* 0x0a0fe20000410000 */
[----:B------:R-:W-:Y:S01]  /*6e80*/  LOP3.LUT P0, RZ, R8, 0x1f, RZ, 0xc0, !PT ;  /* 0x0000001f08ff7812 */ /* 0x000fe2000780c0ff */
[C---:B------:R-:W-:Y:S02]  /*6e90*/  FMUL.FTZ R63, R161.reuse, R173 ;  /* 0x000000ada13f7220 */ /* 0x040fe40000410000 */
[-C--:B------:R-:W-:Y:S01]  /*6ea0*/  FFMA.FTZ R61, R161, R174.reuse, -R60 ;  /* 0x000000aea13d7223 */ /* 0x080fe2000001083c */
[----:B------:R-:W-:Y:S01]  /*6eb0*/  ISETP.GE.OR P0, PT, R12, c[0x0][0x174], P0 ;  /* 0x00005d000c007a0c */ /* 0x000fe20000706670 */
[----:B---3--:R-:W-:Y:S01]  /*6ec0*/  FFMA.FTZ R64, -R162, R174, -R63 ;  /* 0x000000aea2407223 */ /* 0x008fe2000001093f */
[----:B------:R-:W-:Y:S01]  /*6ed0*/  BSSY B0, `(.L_x_176) ;  /* 0x00001d5000007945 */ /* 0x000fe20003800000 */
[----:B------:R-:W-:-:S02]  /*6ee0*/  FADD.FTZ R63, R176, R61 ;  /* 0x0000003db03f7221 */ /* 0x000fc40000010000 */
[----:B-1----:R-:W-:Y:S02]  /*6ef0*/  FMUL.FTZ R62, R162, R99 ;  /* 0x00000063a23e7220 */ /* 0x002fe40000410000 */
[----:B------:R-:W-:Y:S02]  /*6f00*/  FADD.FTZ R65, -R175, R64 ;  /* 0x00000040af417221 */ /* 0x000fe40000010100 */
[----:B0-----:R-:W-:Y:S02]  /*6f10*/  FMUL.FTZ R68, R160, -R63 ;  /* 0x8000003fa0447220 */ /* 0x001fe40000410000 */
[-C--:B------:R-:W-:Y:S02]  /*6f20*/  FMUL.FTZ R64, R162, -R98.reuse ;  /* 0x80000062a2407220 */ /* 0x080fe40000410000 */
[----:B------:R-:W-:Y:S02]  /*6f30*/  FFMA.FTZ R62, R161, R98, -R62 ;  /* 0x00000062a13e7223 */ /* 0x000fe4000001083e */
[----:B------:R-:W-:-:S02]  /*6f40*/  FMUL.FTZ R66, R160, -R65 ;  /* 0x80000041a0427220 */ /* 0x000fc40000410000 */
[----:B------:R-:W-:Y:S01]  /*6f50*/  FFMA.FTZ R68, R159, R65, R68 ;  /* 0x000000419f447223 */ /* 0x000fe20000010044 */
[----:B------:R-:W0:Y:S01]  /*6f60*/  LDS.64 R60, [R172.X16+0x1108] ;  /* 0x00110800ac3c7984 */ /* 0x000e22000000ca00 */
        /* <DEDUP_REMOVED lines=35> */
[-C--:B0-----:R-:W-:Y:S02]  /*71a0*/  FMUL.FTZ R63, R81, R61.reuse ;  /* 0x0000003d513f7220 */ /* 0x081fe40000410000 */
[----:B------:R-:W-:Y:S02]  /*71b0*/  FFMA.FTZ R68, R153, R68, R67 ;  /* 0x0000004499447223 */ /* 0x000fe40000010043 */
[-C--:B------:R-:W-:Y:S02]  /*71c0*/  FMUL.FTZ R81, R81, R60.reuse ;  /* 0x0000003c51517220 */ /* 0x080fe40000410000 */
[C---:B------:R-:W-:Y:S02]  /*71d0*/  FFMA.FTZ R60, R80.reuse, R60, -R63 ;  /* 0x0000003c503c7223 */ /* 0x040fe4000001083f */
[----:B------:R-:W-:Y:S02]  /*71e0*/  FADD.FTZ R68, -R183, R68 ;  /* 0x00000044b7447221 */ /* 0x000fe40000010100 */
[----:B------:R-:W-:-:S02]  /*71f0*/  FFMA.FTZ R81, R80, R61, R81 ;  /* 0x0000003d50517223 */ /* 0x000fc40000010051 */
[----:B------:R-:W-:Y:S02]  /*7200*/  FMUL.FTZ R61, R152, -R64 ;  /* 0x80000040983d7220 */ /* 0x000fe40000410000 */
[----:B------:R-:W-:Y:S02]  /*7210*/  FADD.FTZ R235, R235, R60 ;  /* 0x0000003cebeb7221 */ /* 0x000fe40000010000 */
[----:B------:R-:W-:Y:S02]  /*7220*/  FADD.FTZ R65, R184, R65 ;  /* 0x00000041b8417221 */ /* 0x000fe40000010000 */
[----:B------:R-:W-:Y:S02]  /*7230*/  FMUL.FTZ R66, R152, -R68 ;  /* 0x8000004498427220 */ /* 0x000fe40000410000 */
[----:B------:R-:W-:Y:S02]  /*7240*/  FADD.FTZ R226, RZ, R81 ;  /* 0x00000051ffe27221 */ /* 0x000fe40000010000 */
[----:B------:R-:W-:-:S02]  /*7250*/  FFMA.FTZ R63, R151, R62, -R61 ;  /* 0x0000003e973f7223 */ /* 0x000fc4000001083d */
[----:B------:R-:W-:Y:S02]  /*7260*/  FMUL.FTZ R62, R152, -R62 ;  /* 0x8000003e983e7220 */ /* 0x000fe40000410000 */
[C---:B------:R-:W-:Y:S02]  /*7270*/  FMUL.FTZ R61, R170.reuse, R235 ;  /* 0x000000ebaa3d7220 */ /* 0x040fe40000410000 */
[CC--:B------:R-:W-:Y:S02]  /*7280*/  FFMA.FTZ R67, R151.reuse, R65.reuse, -R66 ;  /* 0x0000004197437223 */ /* 0x0c0fe40000010842 */
[----:B------:R-:W-:Y:S02]  /*7290*/  FMUL.FTZ R60, R170, R226 ;  /* 0x000000e2aa3c7220 */ /* 0x000fe40000410000 */
[----:B------:R-:W-:Y:S02]  /*72a0*/  FMUL.FTZ R65, R152, -R65 ;  /* 0x8000004198417220 */ /* 0x000fe40000410000 */
[----:B------:R-:W-:-:S02]  /*72b0*/  FFMA.FTZ R64, R151, R64, R62 ;  /* 0x0000004097407223 */ /* 0x000fc4000001003e */
[C---:B------:R-:W-:Y:S02]  /*72c0*/  FFMA.FTZ R227, R171.reuse, R226, R61 ;  /* 0x000000e2abe37223 */ /* 0x040fe4000001003d */
[----:B------:R-:W-:Y:S02]  /*72d0*/  FFMA.FTZ R61, R171, R235, -R60 ;  /* 0x000000ebab3d7223 */ /* 0x000fe4000001083c */
[----:B------:R-:W-:Y:S02]  /*72e0*/  FFMA.FTZ R68, R151, R68, R65 ;  /* 0x0000004497447223 */ /* 0x000fe40000010041 */
[----:B------:R-:W-:Y:S02]  /*72f0*/  FMUL.FTZ R62, R150, -R64 ;  /* 0x80000040963e7220 */ /* 0x000fe40000410000 */
[----:B------:R-:W-:Y:S02]  /*7300*/  FADD.FTZ R234, R234, R61 ;  /* 0x0000003deaea7221 */ /* 0x000fe40000010000 */
[----:B------:R-:W-:-:S02]  /*7310*/  FADD.FTZ R68, -R185, R68 ;  /* 0x00000044b9447221 */ /* 0x000fc40000010100 */
[----:B------:R-:W-:Y:S02]  /*7320*/  FADD.FTZ R227, RZ, R227 ;  /* 0x000000e3ffe37221 */ /* 0x000fe40000010000 */
[----:B------:R-:W-:Y:S02]  /*7330*/  FFMA.FTZ R61, R149, R63, -R62 ;  /* 0x0000003f953d7223 */ /* 0x000fe4000001083e */
[----:B------:R-:W-:Y:S02]  /*7340*/  FMUL.FTZ R62, R168, R234 ;  /* 0x000000eaa83e7220 */ /* 0x000fe40000410000 */
[----:B------:R-:W-:Y:S02]  /*7350*/  FADD.FTZ R67, R186, R67 ;  /* 0x00000043ba437221 */ /* 0x000fe40000010000 */
[----:B------:R-:W-:Y:S02]  /*7360*/  FMUL.FTZ R66, R150, -R68 ;  /* 0x8000004496427220 */ /* 0x000fe40000410000 */
[----:B------:R-:W-:-:S02]  /*7370*/  FMUL.FTZ R60, R168, R227 ;  /* 0x000000e3a83c7220 */ /* 0x000fc40000410000 */
[C---:B------:R-:W-:Y:S02]  /*7380*/  FMUL.FTZ R63, R150.reuse, -R63 ;  /* 0x8000003f963f7220 */ /* 0x040fe40000410000 */
[----:B------:R-:W-:Y:S02]  /*7390*/  FFMA.FTZ R62, R169, R227, R62 ;  /* 0x000000e3a93e7223 */ /* 0x000fe4000001003e */
[CC--:B------:R-:W-:Y:S02]  /*73a0*/  FFMA.FTZ R65, R149.reuse, R67.reuse, -R66 ;  /* 0x0000004395417223 */ /* 0x0c0fe40000010842 */
[----:B------:R-:W-:Y:S02]  /*73b0*/  FMUL.FTZ R67, R150, -R67 ;  /* 0x8000004396437220 */ /* 0x000fe40000410000 */
[----:B------:R-:W-:Y:S02]  /*73c0*/  FFMA.FTZ R63, R149, R64, R63 ;  /* 0x00000040953f7223 */ /* 0x000fe4000001003f */
        /* <DEDUP_REMOVED lines=8> */
[----:B------:R-:W-:Y:S02]  /*7450*/  FMUL.FTZ R66, R148, -R61 ;  /* 0x8000003d94427220 */ /* 0x000fe40000410000 */
[-C--:B------:R-:W-:Y:S02]  /*7460*/  FMUL.FTZ R62, R166, R233.reuse ;  /* 0x000000e9a63e7220 */ /* 0x080fe40000410000 */
[----:B------:R-:W-:Y:S02]  /*7470*/  FFMA.FTZ R61, R167, R233, -R60 ;  /* 0x000000e9a73d7223 */ /* 0x000fe4000001083c */
[----:B------:R-:W-:Y:S02]  /*7480*/  FADD.FTZ R65, R188, R65 ;  /* 0x00000041bc417221 */ /* 0x000fe40000010000 */
[----:B------:R-:W-:-:S02]  /*7490*/  FMUL.FTZ R60, R148, -R68 ;  /* 0x80000044943c7220 */ /* 0x000fc40000410000 */
[----:B------:R-:W-:Y:S02]  /*74a0*/  FFMA.FTZ R66, R147, R63, R66 ;  /* 0x0000003f93427223 */ /* 0x000fe40000010042 */
[----:B------:R-:W-:Y:S02]  /*74b0*/  FFMA.FTZ R62, R167, R225, R62 ;  /* 0x000000e1a73e7223 */ /* 0x000fe4000001003e */
[----:B------:R-:W-:Y:S02]  /*74c0*/  FADD.FTZ R232, R232, R61 ;  /* 0x0000003de8e87221 */ /* 0x000fe40000010000 */
[-C--:B------:R-:W-:Y:S02]  /*74d0*/  FFMA.FTZ R63, R147, R65.reuse, -R60 ;  /* 0x00000041933f7223 */ /* 0x080fe4000001083c */
[----:B------:R-:W-:Y:S02]  /*74e0*/  FMUL.FTZ R65, R148, -R65 ;  /* 0x8000004194417220 */ /* 0x000fe40000410000 */
[----:B------:R-:W-:-:S02]  /*74f0*/  FADD.FTZ R224, RZ, R62 ;  /* 0x0000003effe07221 */ /* 0x000fc40000010000 */
[C---:B------:R-:W-:Y:S02]  /*7500*/  FMUL.FTZ R61, R164.reuse, R232 ;  /* 0x000000e8a43d7220 */ /* 0x040fe40000410000 */
[----:B------:R-:W-:Y:S02]  /*7510*/  FFMA.FTZ R68, R147, R68, R65 ;  /* 0x0000004493447223 */ /* 0x000fe40000010041 */
[-C--:B------:R-:W-:Y:S02]  /*7520*/  FMUL.FTZ R60, R164, R224.reuse ;  /* 0x000000e0a43c7220 */ /* 0x080fe40000410000 */
[----:B------:R-:W-:Y:S02]  /*7530*/  FFMA.FTZ R61, R165, R224, R61 ;  /* 0x000000e0a53d7223 */ /* 0x000fe4000001003d */
[----:B------:R-:W-:Y:S02]  /*7540*/  FADD.FTZ R68, -R189, R68 ;  /* 0x00000044bd447221 */ /* 0x000fe40000010100 */
[----:B------:R-:W-:-:S02]  /*7550*/  FFMA.FTZ R60, R165, R232, -R60 ;  /* 0x000000e8a53c7223 */ /* 0x000fc4000001083c */
[----:B------:R-:W-:Y:S02]  /*7560*/  FADD.FTZ R223, RZ, R61 ;  /* 0x0000003dffdf7221 */ /* 0x000fe40000010000 */
[----:B------:R-:W-:Y:S02]  /*7570*/  FADD.FTZ R63, R190, R63 ;  /* 0x0000003fbe3f7221 */ /* 0x000fe40000010000 */
[C---:B------:R-:W-:Y:S02]  /*7580*/  FMUL.FTZ R70, R146.reuse, -R68 ;  /* 0x8000004492467220 */ /* 0x040fe40000410000 */
[----:B------:R-:W-:Y:S02]  /*7590*/  FADD.FTZ R231, R231, R60 ;  /* 0x0000003ce7e77221 */ /* 0x000fe40000010000 */
[----:B------:R-:W-:Y:S02]  /*75a0*/  FMUL.FTZ R62, R146, -R66 ;  /* 0x80000042923e7220 */ /* 0x000fe40000410000 */
[----:B------:R-:W-:-:S02]  /*75b0*/  FMUL.FTZ R60, R142, R223 ;  /* 0x000000df8e3c7220 */ /* 0x000fc40000410000 */
[CC--:B------:R-:W-:Y:S02]  /*75c0*/  FFMA.FTZ R65, R145.reuse, R63.reuse, -R70 ;  /* 0x0000003f91417223 */ /* 0x0c0fe40000010846 */
[C---:B------:R-:W-:Y:S02]  /*75d0*/  FMUL.FTZ R63, R146.reuse, -R63 ;  /* 0x8000003f923f7220 */ /* 0x040fe40000410000 */
[-C--:B------:R-:W-:Y:S02]  /*75e0*/  FFMA.FTZ R62, R145, R64.reuse, -R62 ;  /* 0x00000040913e7223 */ /* 0x080fe4000001083e */
[-C--:B------:R-:W-:Y:S02]  /*75f0*/  FFMA.FTZ R61, R163, R231.reuse, -R60 ;  /* 0x000000e7a33d7223 */ /* 0x080fe4000001083c */
[----:B------:R-:W-:Y:S02]  /*7600*/  FMUL.FTZ R64, R146, -R64 ;  /* 0x8000004092407220 */ /* 0x000fe40000410000 */
        /* <DEDUP_REMOVED lines=11> */
[----:B------:R-:W-:Y:S02]  /*76c0*/  FFMA.FTZ R66, R143, R62, -R66 ;  /* 0x0000003e8f427223 */ /* 0x000fe40000010842 */
[----:B------:R-:W-:-:S02]  /*76d0*/  FMUL.FTZ R60, R144, R222 ;  /* 0x000000de903c7220 */ /* 0x000fc40000410000 */
[C---:B------:R-:W-:Y:S02]  /*76e0*/  FMUL.FTZ R62, R144.reuse, -R62 ;  /* 0x8000003e903e7220 */ /* 0x040fe40000410000 */
[C---:B------:R-:W-:Y:S02]  /*76f0*/  FFMA.FTZ R61, R143.reuse, R222, R61 ;  /* 0x000000de8f3d7223 */ /* 0x040fe4000001003d */
[CC--:B------:R-:W-:Y:S02]  /*7700*/  FFMA.FTZ R63, R143.reuse, R65.reuse, -R70 ;  /* 0x000000418f3f7223 */ /* 0x0c0fe40000010846 */
[----:B------:R-:W-:Y:S02]  /*7710*/  FMUL.FTZ R65, R144, -R65 ;  /* 0x8000004190417220 */ /* 0x000fe40000410000 */
[C---:B------:R-:W-:Y:S02]  /*7720*/  FFMA.FTZ R60, R143.reuse, R230, -R60 ;  /* 0x000000e68f3c7223 */ /* 0x040fe4000001083c */
[----:B------:R-:W-:-:S02]  /*7730*/  FFMA.FTZ R64, R143, R64, R62 ;  /* 0x000000408f407223 */ /* 0x000fc4000001003e */
[----:B------:R-:W-:Y:S02]  /*7740*/  FADD.FTZ R221, RZ, R61 ;  /* 0x0000003dffdd7221 */ /* 0x000fe40000010000 */
[----:B------:R-:W-:Y:S02]  /*7750*/  FFMA.FTZ R68, R143, R68, R65 ;  /* 0x000000448f447223 */ /* 0x000fe40000010041 */
[----:B------:R-:W-:Y:S02]  /*7760*/  FADD.FTZ R229, R229, R60 ;  /* 0x0000003ce5e57221 */ /* 0x000fe40000010000 */
[----:B------:R-:W-:Y:S02]  /*7770*/  FMUL.FTZ R62, R142, -R64 ;  /* 0x800000408e3e7220 */ /* 0x000fe40000410000 */
[----:B------:R-:W-:Y:S02]  /*7780*/  FMUL.FTZ R60, R146, R221 ;  /* 0x000000dd923c7220 */ /* 0x000fe40000410000 */
[----:B------:R-:W-:-:S02]  /*7790*/  FADD.FTZ R68, -R193, R68 ;  /* 0x00000044c1447221 */ /* 0x000fc40000010100 */
[-C--:B------:R-:W-:Y:S02]  /*77a0*/  FFMA.FTZ R65, R163, R66.reuse, -R62 ;  /* 0x00000042a3417223 */ /* 0x080fe4000001083e */
[-C--:B------:R-:W-:Y:S02]  /*77b0*/  FFMA.FTZ R61, R145, R229.reuse, -R60 ;  /* 0x000000e5913d7223 */ /* 0x080fe4000001083c */
[----:B------:R-:W-:Y:S02]  /*77c0*/  FMUL.FTZ R66, R142, -R66 ;  /* 0x800000428e427220 */ /* 0x000fe40000410000 */
[----:B------:R-:W-:Y:S02]  /*77d0*/  FADD.FTZ R63, R194, R63 ;  /* 0x0000003fc23f7221 */ /* 0x000fe40000010000 */
[----:B------:R-:W-:Y:S02]  /*77e0*/  FMUL.FTZ R60, R142, -R68 ;  /* 0x800000448e3c7220 */ /* 0x000fe40000410000 */
[----:B------:R-:W-:-:S02]  /*77f0*/  FMUL.FTZ R62, R146, R229 ;  /* 0x000000e5923e7220 */ /* 0x000fc40000410000 */
[C---:B------:R-:W-:Y:S02]  /*7800*/  FFMA.FTZ R66, R163.reuse, R64, R66 ;  /* 0x00000040a3427223 */ /* 0x040fe40000010042 */
[----:B------:R-:W-:Y:S02]  /*7810*/  FFMA.FTZ R67, R163, R63, -R60 ;  /* 0x0000003fa3437223 */ /* 0x000fe4000001083c */
[----:B------:R-:W-:Y:S02]  /*7820*/  FFMA.FTZ R62, R145, R221, R62 ;  /* 0x000000dd913e7223 */ /* 0x000fe4000001003e */
[----:B------:R-:W-:Y:S02]  /*7830*/  FMUL.FTZ R63, R142, -R63 ;  /* 0x8000003f8e3f7220 */ /* 0x000fe40000410000 */
[----:B------:R-:W-:Y:S02]  /*7840*/  FADD.FTZ R228, R228, R61 ;  /* 0x0000003de4e47221 */ /* 0x000fe40000010000 */
[----:B------:R-:W-:-:S02]  /*7850*/  FMUL.FTZ R60, R164, -R66 ;  /* 0x80000042a43c7220 */ /* 0x000fc40000410000 */
[----:B------:R-:W-:Y:S02]  /*7860*/  FADD.FTZ R220, RZ, R62 ;  /* 0x0000003effdc7221 */ /* 0x000fe40000010000 */
[----:B------:R-:W-:Y:S02]  /*7870*/  FFMA.FTZ R68, R163, R68, R63 ;  /* 0x00000044a3447223 */ /* 0x000fe4000001003f */
[C---:B------:R-:W-:Y:S02]  /*7880*/  FMUL.FTZ R61, R148.reuse, R228 ;  /* 0x000000e4943d7220 */ /* 0x040fe40000410000 */
[----:B------:R-:W-:Y:S02]  /*7890*/  FFMA.FTZ R63, R165, R65, -R60 ;  /* 0x00000041a53f7223 */ /* 0x000fe4000001083c */
[----:B------:R-:W-:Y:S02]  /*78a0*/  FMUL.FTZ R60, R148, R220 ;  /* 0x000000dc943c7220 */ /* 0x000fe40000410000 */
[----:B------:R-:W-:-:S02]  /*78b0*/  FADD.FTZ R68, -R195, R68 ;  /* 0x00000044c3447221 */ /* 0x000fc40000010100 */
[C---:B------:R-:W-:Y:S02]  /*78c0*/  FFMA.FTZ R61, R147.reuse, R220, R61 ;  /* 0x000000dc933d7223 */ /* 0x040fe4000001003d */
[----:B------:R-:W-:Y:S02]  /*78d0*/  FFMA.FTZ R237, R147, R228, -R60 ;  /* 0x000000e493ed7223 */ /* 0x000fe4000001083c */
[----:B------:R-:W-:Y:S02]  /*78e0*/  FADD.FTZ R67, R196, R67 ;  /* 0x00000043c4437221 */ /* 0x000fe40000010000 */
[C---:B------:R-:W-:Y:S02]  /*78f0*/  FMUL.FTZ R62, R164.reuse, -R68 ;  /* 0x80000044a43e7220 */ /* 0x040fe40000410000 */
[----:B------:R-:W-:Y:S02]  /*7900*/  FADD.FTZ R219, RZ, R61 ;  /* 0x0000003dffdb7221 */ /* 0x000fe40000010000 */
[----:B------:R-:W-:-:S02]  /*7910*/  FMUL.FTZ R65, R164, -R65 ;  /* 0x80000041a4417220 */ /* 0x000fc40000410000 */
[----:B------:R-:W-:Y:S02]  /*7920*/  FADD.FTZ R237, R218, R237 ;  /* 0x000000eddaed7221 */ /* 0x000fe40000010000 */
[CC--:B------:R-:W-:Y:S02]  /*7930*/  FFMA.FTZ R61, R165.reuse, R67.reuse, -R62 ;  /* 0x00000043a53d7223 */ /* 0x0c0fe4000001083e */
[----:B------:R-:W-:Y:S02]  /*7940*/  FMUL.FTZ R67, R164, -R67 ;  /* 0x80000043a4437220 */ /* 0x000fe40000410000 */
[C---:B------:R-:W-:Y:S02]  /*7950*/  FMUL.FTZ R60, R150.reuse, R219 ;  /* 0x000000db963c7220 */ /* 0x040fe40000410000 */
[----:B------:R-:W-:Y:S02]  /*7960*/  FFMA.FTZ R65, R165, R66, R65 ;  /* 0x00000042a5417223 */ /* 0x000fe40000010041 */
[----:B------:R-:W-:-:S02]  /*7970*/  FMUL.FTZ R62, R150, R237 ;  /* 0x000000ed963e7220 */ /* 0x000fc40000410000 */
[----:B------:R-:W-:Y:S02]  /*7980*/  FFMA.FTZ R68, R165, R68, R67 ;  /* 0x00000044a5447223 */ /* 0x000fe40000010043 */
[C---:B------:R-:W-:Y:S02]  /*7990*/  FFMA.FTZ R60, R149.reuse, R237, -R60 ;  /* 0x000000ed953c7223 */ /* 0x040fe4000001083c */
[----:B------:R-:W-:Y:S02]  /*79a0*/  FMUL.FTZ R64, R166, -R65 ;  /* 0x80000041a6407220 */ /* 0x000fe40000410000 */
[----:B------:R-:W-:Y:S02]  /*79b0*/  FFMA.FTZ R62, R149, R219, R62 ;  /* 0x000000db953e7223 */ /* 0x000fe4000001003e */
[----:B------:R-:W-:Y:S02]  /*79c0*/  FADD.FTZ R68, -R197, R68 ;  /* 0x00000044c5447221 */ /* 0x000fe40000010100 */
[----:B------:R-:W-:-:S02]  /*79d0*/  FADD.FTZ R236, R217, R60 ;  /* 0x0000003cd9ec7221 */ /* 0x000fc40000010000 */
[-C--:B------:R-:W-:Y:S02]  /*79e0*/  FFMA.FTZ R66, R167, R63.reuse, -R64 ;  /* 0x0000003fa7427223 */ /* 0x080fe40000010840 */
[----:B------:R-:W-:Y:S02]  /*79f0*/  FMUL.FTZ R60, R166, -R63 ;  /* 0x8000003fa63c7220 */ /* 0x000fe40000410000 */
[----:B------:R-:W-:Y:S02]  /*7a00*/  FADD.FTZ R218, RZ, R62 ;  /* 0x0000003effda7221 */ /* 0x000fe40000010000 */
[----:B------:R-:W-:Y:S02]  /*7a10*/  FADD.FTZ R62, R198, R61 ;  /* 0x0000003dc63e7221 */ /* 0x000fe40000010000 */
[----:B------:R-:W-:Y:S02]  /*7a20*/  FMUL.FTZ R63, R166, -R68 ;  /* 0x80000044a63f7220 */ /* 0x000fe40000410000 */
[----:B------:R-:W-:-:S02]  /*7a30*/  FMUL.FTZ R61, R152, R236 ;  /* 0x000000ec983d7220 */ /* 0x000fc40000410000 */
[CC--:B------:R-:W-:Y:S02]  /*7a40*/  FFMA.FTZ R63, R167.reuse, R62.reuse, -R63 ;  /* 0x0000003ea73f7223 */ /* 0x0c0fe4000001083f */
[----:B------:R-:W-:Y:S02]  /*7a50*/  FMUL.FTZ R62, R166, -R62 ;  /* 0x8000003ea63e7220 */ /* 0x000fe40000410000 */
[C---:B------:R-:W-:Y:S02]  /*7a60*/  FFMA.FTZ R65, R167.reuse, R65, R60 ;  /* 0x00000041a7417223 */ /* 0x040fe4000001003c */
[----:B------:R-:W-:Y:S02]  /*7a70*/  FFMA.FTZ R62, R167, R68, R62 ;  /* 0x00000044a73e7223 */ /* 0x000fe4000001003e */
[-C--:B------:R-:W-:Y:S02]  /*7a80*/  FMUL.FTZ R60, R152, R218.reuse ;  /* 0x000000da983c7220 */ /* 0x080fe40000410000 */
[----:B------:R-:W-:-:S02]  /*7a90*/  FFMA.FTZ R61, R151, R218, R61 ;  /* 0x000000da973d7223 */ /* 0x000fc4000001003d */
[----:B------:R-:W-:Y:S02]  /*7aa0*/  FADD.FTZ R62, -R199, R62 ;  /* 0x0000003ec73e7221 */ /* 0x000fe40000010100 */
[----:B------:R-:W-:Y:S02]  /*7ab0*/  FADD.FTZ R63, R200, R63 ;  /* 0x0000003fc83f7221 */ /* 0x000fe40000010000 */
[----:B------:R-:W-:Y:S02]  /*7ac0*/  FFMA.FTZ R239, R151, R236, -R60 ;  /* 0x000000ec97ef7223 */ /* 0x000fe4000001083c */
[----:B------:R-:W-:Y:S02]  /*7ad0*/  FADD.FTZ R217, RZ, R61 ;  /* 0x0000003dffd97221 */ /* 0x000fe40000010000 */
[C---:B------:R-:W-:Y:S02]  /*7ae0*/  FMUL.FTZ R68, R168.reuse, -R62 ;  /* 0x8000003ea8447220 */ /* 0x040fe40000410000 */
[----:B------:R-:W-:-:S02]  /*7af0*/  FMUL.FTZ R61, R168, -R63 ;  /* 0x8000003fa83d7220 */ /* 0x000fc40000410000 */
[----:B------:R-:W-:Y:S02]  /*7b00*/  FADD.FTZ R239, R216, R239 ;  /* 0x000000efd8ef7221 */ /* 0x000fe40000010000 */
[C---:B------:R-:W-:Y:S02]  /*7b10*/  FFMA.FTZ R69, R169.reuse, R63, -R68 ;  /* 0x0000003fa9457223 */ /* 0x040fe40000010844 */
[C---:B------:R-:W-:Y:S02]  /*7b20*/  FMUL.FTZ R60, R154.reuse, R217 ;  /* 0x000000d99a3c7220 */ /* 0x040fe40000410000 */
[----:B------:R-:W-:Y:S01]  /*7b30*/  FFMA.FTZ R68, R169, R62, R61 ;  /* 0x0000003ea9447223 */ /* 0x000fe2000001003d */
[----:B------:R-:W-:Y:S01]  /*7b40*/  HFMA2.MMA R61, -RZ, RZ, 0, 0 ;  /* 0x00000000ff3d7435 */ /* 0x000fe200000001ff */
[----:B------:R-:W-:Y:S02]  /*7b50*/  FMUL.FTZ R62, R154, R239 ;  /* 0x000000ef9a3e7220 */ /* 0x000fe40000410000 */
[----:B------:R-:W-:-:S02]  /*7b60*/  FMUL.FTZ R64, R168, -R65 ;  /* 0x80000041a8407220 */ /* 0x000fc40000410000 */
[C---:B------:R-:W-:Y:S02]  /*7b70*/  FFMA.FTZ R60, R153.reuse, R239, -R60 ;  /* 0x000000ef993c7223 */ /* 0x040fe4000001083c */
[----:B------:R-:W-:Y:S02]  /*7b80*/  FFMA.FTZ R216, R153, R217, R62 ;  /* 0x000000d999d87223 */ /* 0x000fe4000001003e */
[-C--:B------:R-:W-:Y:S01]  /*7b90*/  FFMA.FTZ R64, R169, R66.reuse, -R64 ;  /* 0x00000042a9407223 */ /* 0x080fe20000010840 */
[----:B------:R-:W-:Y:S01]  /*7ba0*/  CS2R R62, SRZ ;  /* 0x00000000003e7805 */ /* 0x000fe2000001ff00 */
[----:B------:R-:W-:Y:S02]  /*7bb0*/  FMUL.FTZ R66, R168, -R66 ;  /* 0x80000042a8427220 */ /* 0x000fe40000410000 */
[----:B------:R-:W-:Y:S01]  /*7bc0*/  FADD.FTZ R238, R211, R60 ;  /* 0x0000003cd3ee7221 */ /* 0x000fe20000010000 */
[----:B------:R-:W-:Y:S01]  /*7bd0*/  MOV R60, 0x3f800000 ;  /* 0x3f800000003c7802 */ /* 0x000fe20000000f00 */
[----:B------:R-:W-:-:S02]  /*7be0*/  FADD.FTZ R216, RZ, R216 ;  /* 0x000000d8ffd87221 */ /* 0x000fc40000010000 */
[----:B------:R-:W-:Y:S02]  /*7bf0*/  FFMA.FTZ R67, R169, R65, R66 ;  /* 0x00000041a9437223 */ /* 0x000fe40000010042 */
[C---:B------:R-:W-:Y:S01]  /*7c00*/  FMUL.FTZ R66, R156.reuse, R238 ;  /* 0x000000ee9c427220 */ /* 0x040fe20000410000 */
[----:B------:R0:W1:Y:S01]  /*7c10*/  @!P0 LDS.128 R60, [R140.X16+0x3910] ;  /* 0x003910008c3c8984 */ /* 0x000062000000cc00 */
[-C--:B------:R-:W-:Y:S01]  /*7c20*/  FMUL.FTZ R65, R156, R216.reuse ;  /* 0x000000d89c417220 */ /* 0x080fe20000410000 */
[----:B------:R-:W-:Y:S01]  /*7c30*/  ISETP.GT.U32.AND P0, PT, R8, 0x1f, PT ;  /* 0x0000001f0800780c */ /* 0x000fe20003f04070 */
[C---:B------:R-:W-:Y:S02]  /*7c40*/  FFMA.FTZ R211, R155.reuse, R216, R66 ;  /* 0x000000d89bd37223 */ /* 0x040fe40000010042 */
[----:B------:R-:W-:Y:S02]  /*7c50*/  FADD.FTZ R69, R202, R69 ;  /* 0x00000045ca457221 */ /* 0x000fe40000010000 */
[----:B------:R-:W-:-:S02]  /*7c60*/  FFMA.FTZ R66, R155, R238, -R65 ;  /* 0x000000ee9b427223 */ /* 0x000fc40000010841 */
[----:B------:R-:W-:Y:S02]  /*7c70*/  FADD.FTZ R68, -R201, R68 ;  /* 0x00000044c9447221 */ /* 0x000fe40000010100 */
[----:B------:R-:W-:Y:S02]  /*7c80*/  FADD.FTZ R211, RZ, R211 ;  /* 0x000000d3ffd37221 */ /* 0x000fe40000010000 */
[C---:B------:R-:W-:Y:S02]  /*7c90*/  FMUL.FTZ R65, R170.reuse, -R69 ;  /* 0x80000045aa417220 */ /* 0x040fe40000410000 */
[----:B------:R-:W-:Y:S02]  /*7ca0*/  FADD.FTZ R241, R83, R66 ;  /* 0x0000004253f17221 */ /* 0x000fe40000010000 */
[----:B------:R-:W-:Y:S02]  /*7cb0*/  FMUL.FTZ R70, R170, -R68 ;  /* 0x80000044aa467220 */ /* 0x000fe40000410000 */
[----:B------:R-:W-:-:S02]  /*7cc0*/  FMUL.FTZ R66, R158, R211 ;  /* 0x000000d39e427220 */ /* 0x000fc40000410000 */
[----:B------:R-:W-:Y:S02]  /*7cd0*/  FFMA.FTZ R72, R171, R68, R65 ;  /* 0x00000044ab487223 */ /* 0x000fe40000010041 */
[-C--:B------:R-:W-:Y:S02]  /*7ce0*/  FMUL.FTZ R68, R158, R241.reuse ;  /* 0x000000f19e447220 */ /* 0x080fe40000410000 */
[C---:B------:R-:W-:Y:S02]  /*7cf0*/  FFMA.FTZ R66, R157.reuse, R241, -R66 ;  /* 0x000000f19d427223 */ /* 0x040fe40000010842 */
[----:B------:R-:W-:Y:S02]  /*7d00*/  FFMA.FTZ R68, R157, R211, R68 ;  /* 0x000000d39d447223 */ /* 0x000fe40000010044 */
[----:B------:R-:W-:Y:S02]  /*7d10*/  FFMA.FTZ R71, R171, R69, -R70 ;  /* 0x00000045ab477223 */ /* 0x000fe40000010846 */
[----:B------:R-:W-:-:S02]  /*7d20*/  FMUL.FTZ R69, R170, -R67 ;  /* 0x80000043aa457220 */ /* 0x000fc40000410000 */
[----:B------:R-:W-:Y:S02]  /*7d30*/  FADD.FTZ R242, R205, R66 ;  /* 0x00000042cdf27221 */ /* 0x000fe40000010000 */
[----:B------:R-:W-:Y:S02]  /*7d40*/  FADD.FTZ R240, RZ, R68 ;  /* 0x00000044fff07221 */ /* 0x000fe40000010000 */
[-C--:B------:R-:W-:Y:S02]  /*7d50*/  FMUL.FTZ R70, R170, -R64.reuse ;  /* 0x80000040aa467220 */ /* 0x080fe40000410000 */
[----:B------:R-:W-:Y:S02]  /*7d60*/  FFMA.FTZ R64, R171, R64, -R69 ;  /* 0x00000040ab407223 */ /* 0x000fe40000010845 */
[C---:B------:R-:W-:Y:S02]  /*7d70*/  FMUL.FTZ R69, R160.reuse, R242 ;  /* 0x000000f2a0457220 */ /* 0x040fe40000410000 */
[----:B------:R-:W-:-:S02]  /*7d80*/  FMUL.FTZ R68, R160, R240 ;  /* 0x000000f0a0447220 */ /* 0x000fc40000410000 */
[C---:B------:R-:W-:Y:S02]  /*7d90*/  FFMA.FTZ R69, R159.reuse, R240, R69 ;  /* 0x000000f09f457223 */ /* 0x040fe40000010045 */
[----:B------:R-:W-:Y:S02]  /*7da0*/  FFMA.FTZ R243, R159, R242, -R68 ;  /* 0x000000f29ff37223 */ /* 0x000fe40000010844 */
[----:B------:R-:W-:Y:S02]  /*7db0*/  FADD.FTZ R205, RZ, R69 ;  /* 0x00000045ffcd7221 */ /* 0x000fe40000010000 */
[----:B------:R-:W-:Y:S02]  /*7dc0*/  FADD.FTZ R243, R82, R243 ;  /* 0x000000f352f37221 */ /* 0x000fe40000010000 */
[----:B------:R-:W-:Y:S02]  /*7dd0*/  FFMA.FTZ R65, R171, R67, R70 ;  /* 0x00000043ab417223 */ /* 0x000fe40000010046 */
[----:B------:R-:W-:-:S02]  /*7de0*/  FADD.FTZ R67, -R203, R72 ;  /* 0x00000048cb437221 */ /* 0x000fc40000010100 */
[----:B------:R-:W-:Y:S02]  /*7df0*/  FADD.FTZ R66, R204, R71 ;  /* 0x00000047cc427221 */ /* 0x000fe40000010000 */
        /* <DEDUP_REMOVED lines=9> */
[----:B-1----:R-:W-:Y:S01]  /*7e90*/  IMAD R245, R8, 0x50, RZ ;  /* 0x0000005008f57824 */ /* 0x002fe200078e02ff */
[----:B------:R-:W-:-:S04]  /*7ea0*/  ISETP.NE.AND P0, PT, R85, 0x1f, PT ;  /* 0x0000001f5500780c */ /* 0x000fc80003f05270 */
[----:B0-----:R-:W-:Y:S04]  /*7eb0*/  LDS.128 R64, [R245+0x1b30] ;  /* 0x001b3000f5407984 */ /* 0x001fe80000000c00 */
        /* <DEDUP_REMOVED lines=17> */
[C---:B------:R-:W-:Y:S02]  /*7fd0*/  FMUL.FTZ R64, R73.reuse, R65 ;  /* 0x0000004149407220 */ /* 0x040fe40000410000 */
[----:B------:R-:W-:Y:S02]  /*7fe0*/  FMUL.FTZ R73, R73, R71 ;  /* 0x0000004749497220 */ /* 0x000fe40000410000 */
[----:B------:R-:W-:-:S02]  /*7ff0*/  FFMA.FTZ R67, R72, R66, -R67 ;  /* 0x0000004248437223 */ /* 0x000fc40000010843 */
[----:B------:R-:W-:Y:S02]  /*8000*/  FFMA.FTZ R73, R72, R65, R73 ;  /* 0x0000004148497223 */ /* 0x000fe40000010049 */
[----:B------:R-:W-:Y:S02]  /*8010*/  FADD.FTZ R67, R74, R67 ;  /* 0x000000434a437221 */ /* 0x000fe40000010000 */
[C---:B--2---:R-:W-:Y:S02]  /*8020*/  FMUL.FTZ R65, R77.reuse, R75 ;  /* 0x0000004b4d417220 */ /* 0x044fe40000410000 */
[----:B------:R-:W-:Y:S02]  /*8030*/  FFMA.FTZ R64, R72, R71, -R64 ;  /* 0x0000004748407223 */ /* 0x000fe40000010840 */
[----:B------:R-:W-:Y:S02]  /*8040*/  FFMA.FTZ R69, R76, R67, -R65 ;  /* 0x000000434c457223 */ /* 0x000fe40000010841 */
[----:B------:R-:W-:-:S02]  /*8050*/  FMUL.FTZ R65, R77, R73 ;  /* 0x000000494d417220 */ /* 0x000fc40000410000 */
[C---:B------:R-:W-:Y:S02]  /*8060*/  FMUL.FTZ R67, R77.reuse, R67 ;  /* 0x000000434d437220 */ /* 0x040fe40000410000 */
[-C--:B------:R-:W-:Y:S02]  /*8070*/  FMUL.FTZ R77, R77, R64.reuse ;  /* 0x000000404d4d7220 */ /* 0x080fe40000410000 */
[C---:B------:R-:W-:Y:S02]  /*8080*/  FFMA.FTZ R71, R76.reuse, R64, -R65 ;  /* 0x000000404c477223 */ /* 0x040fe40000010841 */
[C---:B------:R-:W-:Y:S02]  /*8090*/  FFMA.FTZ R64, R76.reuse, R75, R67 ;  /* 0x0000004b4c407223 */ /* 0x040fe40000010043 */
[----:B------:R-:W-:Y:S02]  /*80a0*/  FFMA.FTZ R77, R76, R73, R77 ;  /* 0x000000494c4d7223 */ /* 0x000fe4000001004d */
[----:B------:R-:W-:Y:S01]  /*80b0*/  FADD.FTZ R76, R78, R69 ;  /* 0x000000454e4c7221 */ /* 0x000fe20000010000 */
[----:B------:R-:W-:Y:S01]  /*80c0*/  MOV R78, R71 ;  /* 0x00000047004e7202 */ /* 0x000fe20000000f00 */
[----:B------:R-:W-:Y:S01]  /*80d0*/  FADD.FTZ R75, R79, R64 ;  /* 0x000000404f4b7221 */ /* 0x000fe20000010000 */
[----:B------:R-:W-:Y:S05]  /*80e0*/  BRA.DIV ~URZ, `(.L_x_178) ;  /* 0x000066227f007947 */ /* 0x000fea000b800000 */
[----:B------:R0:W1:Y:S02]  /*80f0*/  SHFL.DOWN PT, R68, R71, 0x1, 0x1f ;  /* 0x08201f0047447f89 */ /* 0x00006400000e0000 */
.L_x_216:
[----:B------:R-:W-:Y:S05]  /*8100*/  BRA.DIV ~URZ, `(.L_x_179) ;  /* 0x000066727f007947 */ /* 0x000fea000b800000 */
[----:B------:R2:W3:Y:S04]  /*8110*/  SHFL.DOWN PT, R69, R77, 0x1, 0x1f ;  /* 0x08201f004d457f89 */ /* 0x0004e800000e0000 */
[----:B------:R2:W4:Y:S04]  /*8120*/  SHFL.DOWN PT, R70, R76, 0x1, 0x1f ;  /* 0x08201f004c467f89 */ /* 0x00052800000e0000 */
[----:B------:R2:W0:Y:S02]  /*8130*/  SHFL.DOWN PT, R80, R75, 0x1, 0x1f ;  /* 0x08201f004b507f89 */ /* 0x00042400000e0000 */
.L_x_217:
[----:B------:R-:W-:Y:S01]  /*8140*/  BSSY B1, `(.L_x_180) ;  /* 0x000000e000017945 */ /* 0x000fe20003800000 */
[----:B------:R-:W-:Y:S01]  /*8150*/  ISETP.GT.U32.AND P1, PT, R85, 0x1d, PT ;  /* 0x0000001d5500780c */ /* 0x000fe20003f24070 */
[----:B------:R-:W-:Y:S07]  /*8160*/  @!P0 BRA `(.L_x_181) ;  /* 0x000000b000008947 */ /* 0x000fee0003800000 */
[C---:B0-----:R-:W-:Y:S02]  /*8170*/  FMUL.FTZ R65, R77.reuse, R80 ;  /* 0x000000504d417220 */ /* 0x041fe40000410000 */
[----:B----4-:R-:W-:-:S02]  /*8180*/  FMUL.FTZ R71, R77, R70 ;  /* 0x000000464d477220 */ /* 0x010fc40000410000 */
[C---:B------:R-:W-:Y:S02]  /*8190*/  FFMA.FTZ R67, R78.reuse, R70, -R65 ;  /* 0x000000464e437223 */ /* 0x040fe40000010841 */
[CC--:B---3--:R-:W-:Y:S02]  /*81a0*/  FMUL.FTZ R65, R77.reuse, R69.reuse ;  /* 0x000000454d417220 */ /* 0x0c8fe40000410000 */
[-C--:B-12---:R-:W-:Y:S02]  /*81b0*/  FMUL.FTZ R77, R77, R68.reuse ;  /* 0x000000444d4d7220 */ /* 0x086fe40000410000 */
[C---:B------:R-:W-:Y:S02]  /*81c0*/  FFMA.FTZ R65, R78.reuse, R68, -R65 ;  /* 0x000000444e417223 */ /* 0x040fe40000010841 */
[C---:B------:R-:W-:Y:S02]  /*81d0*/  FFMA.FTZ R80, R78.reuse, R80, R71 ;  /* 0x000000504e507223 */ /* 0x040fe40000010047 */
[----:B------:R-:W-:Y:S01]  /*81e0*/  FFMA.FTZ R77, R78, R69, R77 ;  /* 0x000000454e4d7223 */ /* 0x000fe2000001004d */
[----:B------:R-:W-:Y:S01]  /*81f0*/  MOV R78, R65 ;  /* 0x00000041004e7202 */ /* 0x000fe20000000f00 */
[----:B------:R-:W-:-:S02]  /*8200*/  FADD.FTZ R76, R76, R67 ;  /* 0x000000434c4c7221 */ /* 0x000fc40000010000 */
[----:B------:R-:W-:Y:S02]  /*8210*/  FADD.FTZ R75, R75, R80 ;  /* 0x000000504b4b7221 */ /* 0x000fe40000010000 */
.L_x_181:
[----:B------:R-:W-:Y:S05]  /*8220*/  BSYNC B1 ;  /* 0x0000000000017941 */ /* 0x000fea0003800000 */
.L_x_180:
[----:B------:R-:W-:Y:S05]  /*8230*/  BRA.DIV ~URZ, `(.L_x_182) ;  /* 0x000066927f007947 */ /* 0x000fea000b800000 */
[----:B-1----:R1:W2:Y:S04]  /*8240*/  SHFL.DOWN PT, R68, R78, 0x2, 0x1f ;  /* 0x08401f004e447f89 */ /* 0x0022a800000e0000 */
[----:B---3--:R1:W3:Y:S04]  /*8250*/  SHFL.DOWN PT, R69, R77, 0x2, 0x1f ;  /* 0x08401f004d457f89 */ /* 0x0082e800000e0000 */
[----:B----4-:R1:W4:Y:S04]  /*8260*/  SHFL.DOWN PT, R70, R76, 0x2, 0x1f ;  /* 0x08401f004c467f89 */ /* 0x01032800000e0000 */
[----:B0-----:R1:W0:Y:S02]  /*8270*/  SHFL.DOWN PT, R80, R75, 0x2, 0x1f ;  /* 0x08401f004b507f89 */ /* 0x00122400000e0000 */
.L_x_218:
[----:B------:R-:W-:Y:S01]  /*8280*/  BSSY B1, `(.L_x_183) ;  /* 0x000000e000017945 */ /* 0x000fe20003800000 */
[----:B------:R-:W-:Y:S01]  /*8290*/  ISETP.GT.U32.AND P0, PT, R85, 0x1b, PT ;  /* 0x0000001b5500780c */ /* 0x000fe20003f04070 */
[----:B------:R-:W-:Y:S07]  /*82a0*/  @P1 BRA `(.L_x_184) ;  /* 0x000000b000001947 */ /* 0x000fee0003800000 */
        /* <DEDUP_REMOVED lines=11> */
.L_x_184:
[----:B------:R-:W-:Y:S05]  /*8360*/  BSYNC B1 ;  /* 0x0000000000017941 */ /* 0x000fea0003800000 */
.L_x_183:
[----:B------:R-:W-:Y:S05]  /*8370*/  BRA.DIV ~URZ, `(.L_x_185) ;  /* 0x000067127f007947 */ /* 0x000fea000b800000 */
[----:B--2---:R2:W1:Y:S02]  /*8380*/  SHFL.DOWN PT, R68, R78, 0x4, 0x1f ;  /* 0x08801f004e447f89 */ /* 0x00446400000e0000 */
.L_x_219:
[----:B------:R-:W-:Y:S05]  /*8390*/  BRA.DIV ~URZ, `(.L_x_186) ;  /* 0x000067727f007947 */ /* 0x000fea000b800000 */
[----:B---3--:R3:W2:Y:S04]  /*83a0*/  SHFL.DOWN PT, R69, R77, 0x4, 0x1f ;  /* 0x08801f004d457f89 */ /* 0x0086a800000e0000 */
[----:B----4-:R3:W4:Y:S04]  /*83b0*/  SHFL.DOWN PT, R70, R76, 0x4, 0x1f ;  /* 0x08801f004c467f89 */ /* 0x01072800000e0000 */
[----:B0-----:R3:W0:Y:S02]  /*83c0*/  SHFL.DOWN PT, R80, R75, 0x4, 0x1f ;  /* 0x08801f004b507f89 */ /* 0x00162400000e0000 */
.L_x_220:
[----:B------:R-:W-:Y:S01]  /*83d0*/  BSSY B1, `(.L_x_187) ;  /* 0x000000e000017945 */ /* 0x000fe20003800000 */
[----:B------:R-:W-:Y:S01]  /*83e0*/  ISETP.GT.U32.AND P1, PT, R85, 0x17, PT ;  /* 0x000000175500780c */ /* 0x000fe20003f24070 */
[----:B------:R-:W-:Y:S07]  /*83f0*/  @P0 BRA `(.L_x_188) ;  /* 0x000000b000000947 */ /* 0x000fee0003800000 */
        /* <DEDUP_REMOVED lines=11> */
.L_x_188:
[----:B------:R-:W-:Y:S05]  /*84b0*/  BSYNC B1 ;  /* 0x0000000000017941 */ /* 0x000fea0003800000 */
.L_x_187:
[----:B------:R-:W-:Y:S05]  /*84c0*/  BRA.DIV ~URZ, `(.L_x_189) ;  /* 0x000067927f007947 */ /* 0x000fea000b800000 */
[----:B-1----:R1:W3:Y:S04]  /*84d0*/  SHFL.DOWN PT, R68, R78, 0x8, 0x1f ;  /* 0x09001f004e447f89 */ /* 0x0022e800000e0000 */
[----:B--2---:R1:W2:Y:S04]  /*84e0*/  SHFL.DOWN PT, R69, R77, 0x8, 0x1f ;  /* 0x09001f004d457f89 */ /* 0x0042a800000e0000 */
[----:B----4-:R1:W4:Y:S04]  /*84f0*/  SHFL.DOWN PT, R70, R76, 0x8, 0x1f ;  /* 0x09001f004c467f89 */ /* 0x01032800000e0000 */
[----:B0-----:R1:W0:Y:S02]  /*8500*/  SHFL.DOWN PT, R80, R75, 0x8, 0x1f ;  /* 0x09001f004b507f89 */ /* 0x00122400000e0000 */
.L_x_221:
        /* <DEDUP_REMOVED lines=14> */
.L_x_191:
[----:B------:R-:W-:Y:S05]  /*85f0*/  BSYNC B1 ;  /* 0x0000000000017941 */ /* 0x000fea0003800000 */
.L_x_190:
[----:B------:R-:W-:Y:S05]  /*8600*/  BRA.DIV ~URZ, `(.L_x_192) ;  /* 0x000068127f007947 */ /* 0x000fea000b800000 */
[----:B---3--:R3:W1:Y:S02]  /*8610*/  SHFL.DOWN PT, R68, R78, 0x10, 0x1f ;  /* 0x0a001f004e447f89 */ /* 0x00866400000e0000 */
.L_x_222:
[----:B------:R-:W-:Y:S05]  /*8620*/  BRA.DIV ~URZ, `(.L_x_193) ;  /* 0x000068727f007947 */ /* 0x000fea000b800000 */
[----:B--2---:R2:W3:Y:S04]  /*8630*/  SHFL.DOWN PT, R69, R77, 0x10, 0x1f ;  /* 0x0a001f004d457f89 */ /* 0x0044e800000e0000 */
[----:B----4-:R2:W4:Y:S04]  /*8640*/  SHFL.DOWN PT, R70, R76, 0x10, 0x1f ;  /* 0x0a001f004c467f89 */ /* 0x01052800000e0000 */
[----:B0-----:R2:W0:Y:S02]  /*8650*/  SHFL.DOWN PT, R80, R75, 0x10, 0x1f ;  /* 0x0a001f004b507f89 */ /* 0x00142400000e0000 */
.L_x_223:
[----:B------:R-:W-:Y:S01]  /*8660*/  BSSY B1, `(.L_x_194) ;  /* 0x000000d000017945 */ /* 0x000fe20003800000 */
[----:B------:R-:W-:Y:S05]  /*8670*/  @P0 BRA `(.L_x_195) ;  /* 0x000000b000000947 */ /* 0x000fea0003800000 */
        /* <DEDUP_REMOVED lines=11> */
.L_x_195:
[----:B------:R-:W-:Y:S05]  /*8730*/  BSYNC B1 ;  /* 0x0000000000017941 */ /* 0x000fea0003800000 */
.L_x_194:
[----:B------:R-:W-:Y:S05]  /*8740*/  BRA.DIV ~URZ, `(.L_x_196) ;  /* 0x000068a27f007947 */ /* 0x000fea000b800000 */
[----:B------:R-:W5:Y:S04]  /*8750*/  SHFL.IDX PT, R64, R77, RZ, 0x1f ;  /* 0x00001fff4d407589 */ /* 0x000f6800000e0000 */
[----:B------:R-:W2:Y:S04]  /*8760*/  SHFL.IDX PT, R252, R78, RZ, 0x1f ;  /* 0x00001fff4efc7589 */ /* 0x000ea800000e0000 */
[----:B------:R-:W4:Y:S04]  /*8770*/  SHFL.DOWN PT, R73, R77, 0x1, 0x1f ;  /* 0x08201f004d497f89 */ /* 0x000f2800000e0000 */
[----:B------:R-:W3:Y:S04]  /*8780*/  SHFL.DOWN PT, R72, R78, 0x1, 0x1f ;  /* 0x08201f004e487f89 */ /* 0x000ee800000e0000 */
[----:B------:R-:W1:Y:S04]  /*8790*/  SHFL.IDX PT, R250, R76, RZ, 0x1f ;  /* 0x00001fff4cfa7589 */ /* 0x000e6800000e0000 */
[----:B---3--:R-:W3:Y:S04]  /*87a0*/  SHFL.DOWN PT, R69, R76, 0x1, 0x1f ;  /* 0x08201f004c457f89 */ /* 0x008ee800000e0000 */
        /* <DEDUP_REMOVED lines=10> */
[----:B-1----:R-:W1:Y:S04]  /*8850*/  SHFL.IDX PT, R77, R61, RZ, 0x1f ;  /* 0x00001fff3d4d7589 */ /* 0x002e6800000e0000 */
[----:B------:R5:W0:Y:S02]  /*8860*/  SHFL.IDX PT, R79, R60, RZ, 0x1f ;  /* 0x00001fff3c4f7589 */ /* 0x000a2400000e0000 */
[----:B-----5:R-:W-:-:S02]  /*8870*/  FMUL.FTZ R60, R61, R64 ;  /* 0x000000403d3c7220 */ /* 0x020fc40000410000 */
.L_x_224:
[----:B---34-:R-:W-:Y:S01]  /*8880*/  ISETP.NE.AND P0, PT, R8, 0x1f, PT ;  /* 0x0000001f0800780c */ /* 0x018fe20003f05270 */
[----:B------:R-:W-:Y:S01]  /*8890*/  BSSY B1, `(.L_x_197) ;  /* 0x000000f000017945 */ /* 0x000fe20003800000 */
[----:B0-----:R-:W-:-:S02]  /*88a0*/  MOV R76, R79 ;  /* 0x0000004f004c7202 */ /* 0x001fc40000000f00 */
[----:B--2---:R-:W-:Y:S02]  /*88b0*/  MOV R78, R74 ;  /* 0x0000004a004e7202 */ /* 0x004fe40000000f00 */
[----:B------:R-:W-:-:S07]  /*88c0*/  MOV R79, R65 ;  /* 0x00000041004f7202 */ /* 0x000fce0000000f00 */
[----:B------:R-:W-:Y:S05]  /*88d0*/  @!P0 BRA `(.L_x_198) ;  /* 0x000000a000008947 */ /* 0x000fea0003800000 */
[-C--:B------:R-:W-:Y:S02]  /*88e0*/  FMUL.FTZ R63, R79, R73.reuse ;  /* 0x000000494f3f7220 */ /* 0x080fe40000410000 */
[CC--:B------:R-:W-:Y:S02]  /*88f0*/  FMUL.FTZ R62, R78.reuse, R73.reuse ;  /* 0x000000494e3e7220 */ /* 0x0c0fe40000410000 */
[-C--:B------:R-:W-:Y:S02]  /*8900*/  FFMA.FTZ R78, R78, R72.reuse, -R63 ;  /* 0x000000484e4e7223 */ /* 0x080fe4000001083f */
[-C--:B-1----:R-:W-:Y:S02]  /*8910*/  FMUL.FTZ R63, R77, R73.reuse ;  /* 0x000000494d3f7220 */ /* 0x082fe40000410000 */
[----:B------:R-:W-:Y:S02]  /*8920*/  FFMA.FTZ R79, R79, R72, R62 ;  /* 0x000000484f4f7223 */ /* 0x000fe4000001003e */
[----:B------:R-:W-:-:S02]  /*8930*/  FMUL.FTZ R73, R76, R73 ;  /* 0x000000494c497220 */ /* 0x000fc40000410000 */
[-C--:B------:R-:W-:Y:S02]  /*8940*/  FFMA.FTZ R76, R76, R72.reuse, -R63 ;  /* 0x000000484c4c7223 */ /* 0x080fe4000001083f */
[----:B------:R-:W-:Y:S02]  /*8950*/  FFMA.FTZ R77, R77, R72, R73 ;  /* 0x000000484d4d7223 */ /* 0x000fe40000010049 */
[----:B------:R-:W-:Y:S02]  /*8960*/  FADD.FTZ R78, R78, R69 ;  /* 0x000000454e4e7221 */ /* 0x000fe40000010000 */
[----:B------:R-:W-:Y:S02]  /*8970*/  FADD.FTZ R79, R79, R80 ;  /* 0x000000504f4f7221 */ /* 0x000fe40000010000 */
.L_x_198:
[----:B------:R-:W-:Y:S05]  /*8980*/  BSYNC B1 ;  /* 0x0000000000017941 */ /* 0x000fea0003800000 */
.L_x_197:
[----:B------:R-:W0:Y:S01]  /*8990*/  LDS.128 R72, [R245+0x1b40] ;  /* 0x001b4000f5487984 */ /* 0x000e220000000c00 */
[----:B------:R-:W-:Y:S02]  /*89a0*/  FFMA.FTZ R61, R61, R252, R248 ;  /* 0x000000fc3d3d7223 */ /* 0x000fe400000100f8 */
[----:B------:R-:W-:Y:S01]  /*89b0*/  FADD.FTZ R60, -R60, R249 ;  /* 0x000000f93c3c7221 */ /* 0x000fe20000010100 */
[----:B------:R-:W2:Y:S04]  /*89c0*/  LDS.128 R68, [R245+0x1b30] ;  /* 0x001b3000f5447984 */ /* 0x000ea80000000c00 */
[----:B------:R-:W3:Y:S04]  /*89d0*/  LDS.128 R64, [R245+0x1b20] ;  /* 0x001b2000f5407984 */ /* 0x000ee80000000c00 */
[----:B-1----:R1:W-:Y:S01]  /*89e0*/  STS.128 [R245+0x1b40], R76 ;  /* 0x001b404cf5007388 */ /* 0x0023e20000000c00 */
[----:B0-----:R-:W-:-:S02]  /*89f0*/  FMUL.FTZ R62, R73, R78 ;  /* 0x0000004e493e7220 */ /* 0x001fc40000410000 */
[-C--:B------:R-:W-:Y:S02]  /*8a00*/  FMUL.FTZ R63, R73, R79.reuse ;  /* 0x0000004f493f7220 */ /* 0x080fe40000410000 */
[C---:B------:R-:W-:Y:S02]  /*8a10*/  FFMA.FTZ R62, R72.reuse, R79, R62 ;  /* 0x0000004f483e7223 */ /* 0x040fe4000001003e */
[----:B------:R-:W-:Y:S02]  /*8a20*/  FFMA.FTZ R63, R72, R78, -R63 ;  /* 0x0000004e483f7223 */ /* 0x000fe4000001083f */
[----:B------:R-:W-:Y:S02]  /*8a30*/  FADD.FTZ R83, R75, R62 ;  /* 0x0000003e4b537221 */ /* 0x000fe40000010000 */
[----:B------:R-:W-:Y:S02]  /*8a40*/  FADD.FTZ R82, R74, R63 ;  /* 0x0000003f4a527221 */ /* 0x000fe40000010000 */
[----:B------:R-:W-:-:S02]  /*8a50*/  FMUL.FTZ R81, R73, R77 ;  /* 0x0000004d49517220 */ /* 0x000fc40000410000 */
[----:B------:R-:W-:Y:S02]  /*8a60*/  FMUL.FTZ R73, R73, R76 ;  /* 0x0000004c49497220 */ /* 0x000fe40000410000 */
[C---:B--2---:R-:W-:Y:S02]  /*8a70*/  FMUL.FTZ R63, R69.reuse, R83 ;  /* 0x00000053453f7220 */ /* 0x044fe40000410000 */
[----:B------:R-:W-:Y:S02]  /*8a80*/  FMUL.FTZ R62, R69, R82 ;  /* 0x00000052453e7220 */ /* 0x000fe40000410000 */
[C---:B------:R-:W-:Y:S02]  /*8a90*/  FFMA.FTZ R80, R72.reuse, R76, -R81 ;  /* 0x0000004c48507223 */ /* 0x040fe40000010851 */
[----:B------:R-:W-:Y:S02]  /*8aa0*/  FFMA.FTZ R81, R72, R77, R73 ;  /* 0x0000004d48517223 */ /* 0x000fe40000010049 */
[----:B-1----:R-:W-:-:S02]  /*8ab0*/  FFMA.FTZ R77, R68, R82, -R63 ;  /* 0x00000052444d7223 */ /* 0x002fc4000001083f */
[----:B------:R-:W-:Y:S01]  /*8ac0*/  FFMA.FTZ R62, R68, R83, R62 ;  /* 0x00000053443e7223 */ /* 0x000fe2000001003e */
[----:B------:R0:W-:Y:S01]  /*8ad0*/  STS.128 [R245+0x1b30], R80 ;  /* 0x001b3050f5007388 */ /* 0x0001e20000000c00 */
[----:B------:R-:W-:Y:S02]  /*8ae0*/  FMUL.FTZ R63, R69, R81 ;  /* 0x00000051453f7220 */ /* 0x000fe40000410000 */
[----:B------:R-:W-:Y:S02]  /*8af0*/  FADD.FTZ R74, R70, R77 ;  /* 0x0000004d464a7221 */ /* 0x000fe40000010000 */
[----:B------:R-:W-:Y:S02]  /*8b00*/  FADD.FTZ R75, R71, R62 ;  /* 0x0000003e474b7221 */ /* 0x000fe40000010000 */
[-C--:B------:R-:W-:Y:S02]  /*8b10*/  FMUL.FTZ R73, R69, R80.reuse ;  /* 0x0000005045497220 */ /* 0x080fe40000410000 */
[----:B------:R-:W-:-:S02]  /*8b20*/  FFMA.FTZ R72, R68, R80, -R63 ;  /* 0x0000005044487223 */ /* 0x000fc4000001083f */
[CC--:B---3--:R-:W-:Y:S02]  /*8b30*/  FMUL.FTZ R62, R65.reuse, R74.reuse ;  /* 0x0000004a413e7220 */ /* 0x0c8fe40000410000 */
[C---:B------:R-:W-:Y:S02]  /*8b40*/  FMUL.FTZ R63, R65.reuse, R75 ;  /* 0x0000004b413f7220 */ /* 0x040fe40000410000 */
[----:B------:R-:W-:Y:S02]  /*8b50*/  FFMA.FTZ R73, R68, R81, R73 ;  /* 0x0000005144497223 */ /* 0x000fe40000010049 */
[C---:B------:R-:W-:Y:S02]  /*8b60*/  FFMA.FTZ R68, R64.reuse, R75, R62 ;  /* 0x0000004b40447223 */ /* 0x040fe4000001003e */
[----:B------:R-:W-:Y:S01]  /*8b70*/  FFMA.FTZ R69, R64, R74, -R63 ;  /* 0x0000004a40457223 */ /* 0x000fe2000001083f */
[----:B------:R0:W-:Y:S01]  /*8b80*/  STS.128 [R245+0x1b20], R72 ;  /* 0x001b2048f5007388 */ /* 0x0001e20000000c00 */
[----:B------:R-:W-:-:S02]  /*8b90*/  FMUL.FTZ R62, R65, R72 ;  /* 0x00000048413e7220 */ /* 0x000fc40000410000 */
[-C--:B------:R-:W-:Y:S02]  /*8ba0*/  FMUL.FTZ R63, R65, R73.reuse ;  /* 0x00000049413f7220 */ /* 0x080fe40000410000 */
[C---:B------:R-:W-:Y:S02]  /*8bb0*/  FFMA.FTZ R65, R64.reuse, R73, R62 ;  /* 0x0000004940417223 */ /* 0x040fe4000001003e */
[----:B------:R-:W-:Y:S02]  /*8bc0*/  FFMA.FTZ R64, R64, R72, -R63 ;  /* 0x0000004840407223 */ /* 0x000fe4000001083f */
[----:B------:R-:W-:Y:S02]  /*8bd0*/  FADD.FTZ R66, R66, R69 ;  /* 0x0000004542427221 */ /* 0x000fe40000010000 */
[----:B------:R-:W-:Y:S02]  /*8be0*/  FADD.FTZ R67, R67, R68 ;  /* 0x0000004443437221 */ /* 0x000fe40000010000 */
[----:B------:R-:W-:-:S02]  /*8bf0*/  FADD.FTZ R62, R247, R250 ;  /* 0x000000faf73e7221 */ /* 0x000fc40000010000 */
[----:B------:R-:W-:Y:S01]  /*8c00*/  FADD.FTZ R63, R246, R251 ;  /* 0x000000fbf63f7221 */ /* 0x000fe20000010000 */
[----:B------:R0:W-:Y:S04]  /*8c10*/  STS.128 [R245+0x1b10], R64 ;  /* 0x001b1040f5007388 */ /* 0x0001e80000000c00 */
.L_x_177:
[----:B-1----:R-:W-:Y:S05]  /*8c20*/  BSYNC B0 ;  /* 0x0000000000007941 */ /* 0x002fea0003800000 */
.L_x_176:
[----:B------:R-:W-:Y:S01]  /*8c30*/  WARPSYNC 0xffffffff ;  /* 0xffffffff00007948 */ /* 0x000fe20003800000 */
[----:B------:R-:W-:Y:S01]  /*8c40*/  BAR.SYNC.DEFER_BLOCKING 0x0 ;  /* 0x0000000000007b1d */ /* 0x000fe20000010000 */
[----:B0-----:R-:W-:Y:S01]  /*8c50*/  FFMA.FTZ R73, R123, R235, RZ ;  /* 0x000000eb7b497223 */ /* 0x001fe200000100ff */
[----:B------:R-:W-:Y:S01]  /*8c60*/  ISETP.NE.AND P2, PT, R8, RZ, PT ;  /* 0x000000ff0800720c */ /* 0x000fe20003f45270 */
[----:B------:R-:W-:Y:S01]  /*8c70*/  HADD2.F32 R78, -RZ, R47.H0_H0 ;  /* 0x2000002fff4e7230 */ /* 0x000fe20000004100 */
[C---:B------:R-:W-:Y:S01]  /*8c80*/  ISETP.GT.AND P0, PT, R9.reuse, 0x1e, PT ;  /* 0x0000001e0900780c */ /* 0x040fe20003f04270 */
[----:B------:R-:W-:Y:S01]  /*8c90*/  FFMA.FTZ R74, R124, R234, R73 ;  /* 0x000000ea7c4a7223 */ /* 0x000fe20000010049 */
[----:B------:R-:W-:Y:S01]  /*8ca0*/  ISETP.NE.AND P1, PT, R9, RZ, PT ;  /* 0x000000ff0900720c */ /* 0x000fe20003f25270 */
[----:B------:R-:W-:Y:S02]  /*8cb0*/  BSSY B0, `(.L_x_199) ;  /* 0x00001fa000007945 */ /* 0x000fe40003800000 */
[----:B------:R-:W-:-:S04]  /*8cc0*/  FFMA.FTZ R74, R126, R233, R74 ;  /* 0x000000e97e4a7223 */ /* 0x000fc8000001004a */
[----:B------:R-:W-:Y:S02]  /*8cd0*/  FFMA.FTZ R75, R127, R232, R74 ;  /* 0x000000e87f4b7223 */ /* 0x000fe4000001004a */
[----:B------:R-:W-:Y:S02]  /*8ce0*/  FFMA.FTZ R74, R123, -R226, RZ ;  /* 0x800000e27b4a7223 */ /* 0x000fe400000100ff */
[----:B------:R-:W-:Y:S02]  /*8cf0*/  FFMA.FTZ R75, R128, R231, R75 ;  /* 0x000000e7804b7223 */ /* 0x000fe4000001004b */
[----:B------:R-:W-:Y:S02]  /*8d00*/  FFMA.FTZ R74, R124, -R227, R74 ;  /* 0x800000e37c4a7223 */ /* 0x000fe4000001004a */
[----:B------:R-:W-:Y:S02]  /*8d10*/  FFMA.FTZ R75, R129, R230, R75 ;  /* 0x000000e6814b7223 */ /* 0x000fe4000001004b */
[----:B------:R-:W-:Y:S01]  /*8d20*/  FFMA.FTZ R74, R126, -R225, R74 ;  /* 0x800000e17e4a7223 */ /* 0x000fe2000001004a */
[----:B------:R-:W0:Y:S01]  /*8d30*/  LDS.64 R64, [R172.X16+0x1b18] ;  /* 0x001b1800ac407984 */ /* 0x000e22000000ca00 */
[----:B------:R-:W-:-:S02]  /*8d40*/  FFMA.FTZ R75, R130, R229, R75 ;  /* 0x000000e5824b7223 */ /* 0x000fc4000001004b */
[----:B------:R-:W-:Y:S01]  /*8d50*/  FFMA.FTZ R74, R127, -R224, R74 ;  /* 0x800000e07f4a7223 */ /* 0x000fe2000001004a */
[----:B------:R1:W-:Y:S03]  /*8d60*/  @!P2 STS.128 [R140.X16+0x3910], R60 ;  /* 0x0039103c8c00a388 */ /* 0x0003e6000000cc00 */
[----:B------:R-:W-:-:S04]  /*8d70*/  FFMA.FTZ R74, R128, -R223, R74 ;  /* 0x800000df804a7223 */ /* 0x000fc8000001004a */
[----:B------:R-:W-:-:S04]  /*8d80*/  FFMA.FTZ R74, R129, -R222, R74 ;  /* 0x800000de814a7223 */ /* 0x000fc8000001004a */
[----:B------:R-:W-:Y:S02]  /*8d90*/  FFMA.FTZ R74, R130, -R221, R74 ;  /* 0x800000dd824a7223 */ /* 0x000fe4000001004a */
[----:B-1----:R-:W-:-:S04]  /*8da0*/  FFMA.FTZ R61, R131, R228, R75 ;  /* 0x000000e4833d7223 */ /* 0x002fc8000001004b */
[----:B------:R-:W-:-:S04]  /*8db0*/  FFMA.FTZ R61, R132, R237, R61 ;  /* 0x000000ed843d7223 */ /* 0x000fc8000001003d */
[----:B------:R-:W-:-:S04]  /*8dc0*/  FFMA.FTZ R61, R133, R236, R61 ;  /* 0x000000ec853d7223 */ /* 0x000fc8000001003d */
[----:B------:R-:W-:Y:S02]  /*8dd0*/  FFMA.FTZ R62, R134, R239, R61 ;  /* 0x000000ef863e7223 */ /* 0x000fe4000001003d */
[----:B------:R-:W-:Y:S02]  /*8de0*/  FFMA.FTZ R61, R131, -R220, R74 ;  /* 0x800000dc833d7223 */ /* 0x000fe4000001004a */
[----:B------:R-:W-:Y:S02]  /*8df0*/  FFMA.FTZ R62, R135, R238, R62 ;  /* 0x000000ee873e7223 */ /* 0x000fe4000001003e */
[----:B------:R-:W-:Y:S02]  /*8e00*/  FFMA.FTZ R61, R132, -R219, R61 ;  /* 0x800000db843d7223 */ /* 0x000fe4000001003d */
[-C--:B0-----:R-:W-:Y:S02]  /*8e10*/  FMUL.FTZ R66, R64, -R99.reuse ;  /* 0x8000006340427220 */ /* 0x081fe40000410000 */
[----:B------:R-:W-:-:S02]  /*8e20*/  FMUL.FTZ R99, R65, -R99 ;  /* 0x8000006341637220 */ /* 0x000fc40000410000 */
[-C--:B------:R-:W-:Y:S02]  /*8e30*/  FFMA.FTZ R66, R65, R98.reuse, R66 ;  /* 0x0000006241427223 */ /* 0x080fe40000010042 */
[----:B------:R-:W-:Y:S02]  /*8e40*/  FFMA.FTZ R99, R64, R98, -R99 ;  /* 0x0000006240637223 */ /* 0x000fe40000010863 */
[----:B------:R-:W-:Y:S02]  /*8e50*/  FADD.FTZ R76, -R173, R66 ;  /* 0x00000042ad4c7221 */ /* 0x000fe40000010100 */
[----:B------:R-:W-:Y:S02]  /*8e60*/  FADD.FTZ R174, R174, R99 ;  /* 0x00000063aeae7221 */ /* 0x000fe40000010000 */
[C---:B------:R-:W-:Y:S02]  /*8e70*/  FMUL.FTZ R64, R162.reuse, -R76 ;  /* 0x8000004ca2407220 */ /* 0x040fe40000410000 */
[----:B------:R-:W-:-:S02]  /*8e80*/  FMUL.FTZ R162, R162, -R174 ;  /* 0x800000aea2a27220 */ /* 0x000fc40000410000 */
[C---:B------:R-:W-:Y:S02]  /*8e90*/  FFMA.FTZ R65, R161.reuse, R174, -R64 ;  /* 0x000000aea1417223 */ /* 0x040fe40000010840 */
[----:B------:R-:W-:Y:S02]  /*8ea0*/  FFMA.FTZ R162, R161, R76, R162 ;  /* 0x0000004ca1a27223 */ /* 0x000fe400000100a2 */
[----:B------:R-:W-:Y:S02]  /*8eb0*/  FADD.FTZ R65, R176, R65 ;  /* 0x00000041b0417221 */ /* 0x000fe40000010000 */
[----:B------:R-:W-:Y:S02]  /*8ec0*/  FADD.FTZ R175, -R175, R162 ;  /* 0x000000a2afaf7221 */ /* 0x000fe40000010100 */
[C---:B------:R-:W-:Y:S02]  /*8ed0*/  FMUL.FTZ R64, R160.reuse, -R65 ;  /* 0x80000041a0407220 */ /* 0x040fe40000410000 */
[----:B------:R-:W-:-:S02]  /*8ee0*/  FMUL.FTZ R160, R160, -R175 ;  /* 0x800000afa0a07220 */ /* 0x000fc40000410000 */
[C---:B------:R-:W-:Y:S02]  /*8ef0*/  FFMA.FTZ R64, R159.reuse, R175, R64 ;  /* 0x000000af9f407223 */ /* 0x040fe40000010040 */
        /* <DEDUP_REMOVED lines=56> */
[----:B------:R-:W-:Y:S01]  /*9280*/  FADD.FTZ R195, -R195, R142 ;  /* 0x0000008ec3c37221 */ /* 0x000fe20000010100 */
[----:B------:R-:W-:Y:S01]  /*9290*/  HADD2.F32 R142, -RZ, R46.H0_H0 ;  /* 0x2000002eff8e7230 */ /* 0x000fe20000004100 */
[C---:B------:R-:W-:Y:S02]  /*92a0*/  FMUL.FTZ R60, R164.reuse, -R75 ;  /* 0x8000004ba43c7220 */ /* 0x040fe40000410000 */
[----:B------:R-:W-:-:S02]  /*92b0*/  FMUL.FTZ R164, R164, -R195 ;  /* 0x800000c3a4a47220 */ /* 0x000fc40000410000 */
[----:B------:R-:W-:Y:S02]  /*92c0*/  FFMA.FTZ R61, R133, -R218, R61 ;  /* 0x800000da853d7223 */ /* 0x000fe4000001003d */
[C---:B------:R-:W-:Y:S02]  /*92d0*/  FFMA.FTZ R60, R165.reuse, R195, R60 ;  /* 0x000000c3a53c7223 */ /* 0x040fe4000001003c */
[----:B------:R-:W-:Y:S02]  /*92e0*/  FFMA.FTZ R165, R165, R75, -R164 ;  /* 0x0000004ba5a57223 */ /* 0x000fe400000108a4 */
[----:B------:R-:W-:Y:S02]  /*92f0*/  FFMA.FTZ R62, R136, R241, R62 ;  /* 0x000000f1883e7223 */ /* 0x000fe4000001003e */
[----:B------:R-:W-:Y:S02]  /*9300*/  FFMA.FTZ R61, R134, -R217, R61 ;  /* 0x800000d9863d7223 */ /* 0x000fe4000001003d */
[----:B------:R-:W-:-:S02]  /*9310*/  FADD.FTZ R74, -R197, R60 ;  /* 0x0000003cc54a7221 */ /* 0x000fc40000010100 */
[----:B------:R-:W-:Y:S02]  /*9320*/  FADD.FTZ R198, R198, R165 ;  /* 0x000000a5c6c67221 */ /* 0x000fe40000010000 */
[----:B------:R-:W-:Y:S02]  /*9330*/  FFMA.FTZ R62, R137, R242, R62 ;  /* 0x000000f2893e7223 */ /* 0x000fe4000001003e */
[----:B------:R-:W-:Y:S02]  /*9340*/  FFMA.FTZ R61, R135, -R216, R61 ;  /* 0x800000d8873d7223 */ /* 0x000fe4000001003d */
[----:B------:R-:W-:Y:S02]  /*9350*/  FMUL.FTZ R60, R166, -R74 ;  /* 0x8000004aa63c7220 */ /* 0x000fe40000410000 */
[----:B------:R-:W-:Y:S02]  /*9360*/  FMUL.FTZ R81, R174, UR15 ;  /* 0x0000000fae517c20 */ /* 0x000fe40008410000 */
[----:B------:R-:W-:-:S02]  /*9370*/  FMUL.FTZ R166, R166, -R198 ;  /* 0x800000c6a6a67220 */ /* 0x000fc40000410000 */
[----:B------:R-:W-:Y:S02]  /*9380*/  FFMA.FTZ R62, R138, R243, R62 ;  /* 0x000000f38a3e7223 */ /* 0x000fe4000001003e */
[----:B------:R-:W-:Y:S02]  /*9390*/  FFMA.FTZ R61, R136, -R211, R61 ;  /* 0x800000d3883d7223 */ /* 0x000fe4000001003d */
[C---:B------:R-:W-:Y:S02]  /*93a0*/  FMUL.FTZ R63, R76.reuse, UR15 ;  /* 0x0000000f4c3f7c20 */ /* 0x040fe40008410000 */
[----:B------:R-:W-:Y:S02]  /*93b0*/  FFMA.FTZ R83, R76, UR14, -R81 ;  /* 0x0000000e4c537c23 */ /* 0x000fe40008010851 */
[C---:B------:R-:W-:Y:S02]  /*93c0*/  FFMA.FTZ R166, R167.reuse, R74, R166 ;  /* 0x0000004aa7a67223 */ /* 0x040fe400000100a6 */
[----:B------:R-:W-:-:S02]  /*93d0*/  FFMA.FTZ R77, R167, R198, -R60 ;  /* 0x000000c6a74d7223 */ /* 0x000fc4000001083c */
[----:B------:R-:W-:Y:S02]  /*93e0*/  FFMA.FTZ R62, R139, R244, R62 ;  /* 0x000000f48b3e7223 */ /* 0x000fe4000001003e */
[----:B------:R-:W-:Y:S02]  /*93f0*/  FFMA.FTZ R61, R137, -R240, R61 ;  /* 0x800000f0893d7223 */ /* 0x000fe4000001003d */
[-C--:B------:R-:W-:Y:S02]  /*9400*/  FFMA.FTZ R244, R78, -R97.reuse, R244 ;  /* 0x800000614ef47223 */ /* 0x080fe400000100f4 */
[----:B------:R-:W-:Y:S02]  /*9410*/  FMUL.FTZ R99, R76, R97 ;  /* 0x000000614c637220 */ /* 0x000fe40000410000 */
[----:B------:R-:W-:Y:S02]  /*9420*/  FFMA.FTZ R81, R174, UR14, R63 ;  /* 0x0000000eae517c23 */ /* 0x000fe4000801003f */
[----:B------:R-:W-:-:S02]  /*9430*/  FMUL.FTZ R83, R210, R83 ;  /* 0x00000053d2537220 */ /* 0x000fc40000410000 */
[----:B------:R-:W-:Y:S02]  /*9440*/  FADD.FTZ R199, -R199, R166 ;  /* 0x000000a6c7c77221 */ /* 0x000fe40000010100 */
[----:B------:R-:W-:Y:S02]  /*9450*/  FADD.FTZ R77, R200, R77 ;  /* 0x0000004dc84d7221 */ /* 0x000fe40000010000 */
[----:B------:R-:W-:Y:S02]  /*9460*/  FFMA.FTZ R61, R138, -R205, R61 ;  /* 0x800000cd8a3d7223 */ /* 0x000fe4000001003d */
[----:B------:R-:W-:Y:S02]  /*9470*/  FMUL.FTZ R79, R174, R97 ;  /* 0x00000061ae4f7220 */ /* 0x000fe40000410000 */
[----:B------:R-:W-:Y:S02]  /*9480*/  FMUL.FTZ R60, R210, R99 ;  /* 0x00000063d23c7220 */ /* 0x000fe40000410000 */
[----:B------:R-:W-:-:S02]  /*9490*/  FFMA.FTZ R81, R244, R81, R83 ;  /* 0x00000051f4517223 */ /* 0x000fc40000010053 */
[C---:B------:R-:W-:Y:S02]  /*94a0*/  FMUL.FTZ R76, R168.reuse, -R199 ;  /* 0x800000c7a84c7220 */ /* 0x040fe40000410000 */
[----:B------:R-:W-:Y:S02]  /*94b0*/  FMUL.FTZ R168, R168, -R77 ;  /* 0x8000004da8a87220 */ /* 0x000fe40000410000 */
[----:B------:R-:W-:Y:S02]  /*94c0*/  FFMA.FTZ R63, R139, -R210, R61 ;  /* 0x800000d28b3f7223 */ /* 0x000fe4000001003d */
[----:B------:R-:W-:Y:S02]  /*94d0*/  FADD.FTZ R122, R79, R122 ;  /* 0x0000007a4f7a7221 */ /* 0x000fe40000010000 */
[-C--:B------:R-:W-:Y:S02]  /*94e0*/  FMUL.FTZ R61, R210, R79.reuse ;  /* 0x0000004fd23d7220 */ /* 0x080fe40000410000 */
[----:B------:R-:W-:-:S02]  /*94f0*/  FFMA.FTZ R60, R244, R79, R60 ;  /* 0x0000004ff43c7223 */ /* 0x000fc4000001003c */
[----:B------:R-:W-:Y:S02]  /*9500*/  FFMA.FTZ R81, R78, R174, R81 ;  /* 0x000000ae4e517223 */ /* 0x000fe40000010051 */
[----:B------:R-:W-:Y:S02]  /*9510*/  FFMA.FTZ R79, R169, R77, -R76 ;  /* 0x0000004da94f7223 */ /* 0x000fe4000001084c */
[----:B------:R-:W-:Y:S02]  /*9520*/  FMUL.FTZ R78, R65, UR15 ;  /* 0x0000000f414e7c20 */ /* 0x000fe40008410000 */
[----:B------:R-:W-:Y:S02]  /*9530*/  FFMA.FTZ R76, R169, R199, R168 ;  /* 0x000000c7a94c7223 */ /* 0x000fe400000100a8 */
[----:B------:R-:W-:Y:S02]  /*9540*/  FFMA.FTZ R78, R175, UR14, -R78 ;  /* 0x0000000eaf4e7c23 */ /* 0x000fe4000801084e */
[----:B------:R-:W-:-:S02]  /*9550*/  FADD.FTZ R76, -R201, R76 ;  /* 0x0000004cc94c7221 */ /* 0x000fc40000010100 */
[----:B------:R-:W-:Y:S02]  /*9560*/  FADD.FTZ R202, R202, R79 ;  /* 0x0000004fcaca7221 */ /* 0x000fe40000010000 */
[----:B------:R-:W-:Y:S02]  /*9570*/  FMUL.FTZ R143, R205, R78 ;  /* 0x0000004ecd8f7220 */ /* 0x000fe40000410000 */
[C---:B------:R-:W-:Y:S02]  /*9580*/  FMUL.FTZ R78, R170.reuse, -R76 ;  /* 0x8000004caa4e7220 */ /* 0x040fe40000410000 */
[----:B------:R-:W-:Y:S02]  /*9590*/  FMUL.FTZ R170, R170, -R202 ;  /* 0x800000caaaaa7220 */ /* 0x000fe40000410000 */
[----:B------:R-:W-:Y:S01]  /*95a0*/  FADD.FTZ R86, R81, R86 ;  /* 0x0000005651567221 */ /* 0x000fe20000010000 */
[----:B------:R-:W-:Y:S01]  /*95b0*/  HADD2.F32 R81, -RZ, R33.H0_H0 ;  /* 0x20000021ff517230 */ /* 0x000fe20000004100 */
[----:B------:R-:W-:-:S02]  /*95c0*/  FFMA.FTZ R170, R171, R76, R170 ;  /* 0x0000004cabaa7223 */ /* 0x000fc400000100aa */
[----:B------:R-:W-:Y:S02]  /*95d0*/  FMUL.FTZ R82, R202, R49 ;  /* 0x00000031ca527220 */ /* 0x000fe40000410000 */
[----:B------:R-:W-:Y:S01]  /*95e0*/  FFMA.FTZ R79, R171, R202, -R78 ;  /* 0x000000caab4f7223 */ /* 0x000fe2000001084e */
[----:B------:R-:W-:Y:S01]  /*95f0*/  HADD2.F32 R78, -RZ, R32.H0_H0 ;  /* 0x20000020ff4e7230 */ /* 0x000fe20000004100 */
[----:B------:R-:W-:Y:S02]  /*9600*/  FADD.FTZ R203, -R203, R170 ;  /* 0x000000aacbcb7221 */ /* 0x000fe40000010100 */
[----:B------:R-:W-:Y:S02]  /*9610*/  FFMA.FTZ R61, R244, R99, -R61 ;  /* 0x00000063f43d7223 */ /* 0x000fe4000001083d */
[-C--:B------:R-:W-:Y:S02]  /*9620*/  FFMA.FTZ R99, R81, -R49.reuse, R234 ;  /* 0x8000003151637223 */ /* 0x080fe400000100ea */
[----:B------:R-:W-:-:S02]  /*9630*/  FMUL.FTZ R148, R76, R49 ;  /* 0x000000314c947220 */ /* 0x000fc40000410000 */
[----:B------:R-:W-:Y:S02]  /*9640*/  FMUL.FTZ R150, R227, R82 ;  /* 0x00000052e3967220 */ /* 0x000fe40000410000 */
[----:B------:R-:W-:Y:S02]  /*9650*/  FMUL.FTZ R146, R175, R92 ;  /* 0x0000005caf927220 */ /* 0x000fe40000410000 */
[----:B------:R-:W-:Y:S02]  /*9660*/  FADD.FTZ R79, R204, R79 ;  /* 0x0000004fcc4f7221 */ /* 0x000fe40000010000 */
[----:B------:R-:W-:Y:S02]  /*9670*/  FMUL.FTZ R149, R203, R48 ;  /* 0x00000030cb957220 */ /* 0x000fe40000410000 */
[----:B------:R-:W-:Y:S02]  /*9680*/  FFMA.FTZ R153, R99, R148, -R150 ;  /* 0x0000009463997223 */ /* 0x000fe40000010896 */
[----:B------:R-:W-:-:S02]  /*9690*/  FMUL.FTZ R80, R65, R92 ;  /* 0x0000005c41507220 */ /* 0x000fc40000410000 */
[----:B------:R-:W-:Y:S02]  /*96a0*/  FFMA.FTZ R144, R142, -R92, R243 ;  /* 0x8000005c8e907223 */ /* 0x000fe400000100f3 */
[----:B------:R-:W-:Y:S02]  /*96b0*/  FMUL.FTZ R145, R205, R146 ;  /* 0x00000092cd917220 */ /* 0x000fe40000410000 */
[----:B------:R-:W-:Y:S02]  /*96c0*/  FMUL.FTZ R150, R227, R148 ;  /* 0x00000094e3967220 */ /* 0x000fe40000410000 */
[-C--:B------:R-:W-:Y:S02]  /*96d0*/  FFMA.FTZ R98, R78, -R48.reuse, R235 ;  /* 0x800000304e627223 */ /* 0x080fe400000100eb */
[----:B------:R-:W-:Y:S02]  /*96e0*/  FMUL.FTZ R83, R79, R48 ;  /* 0x000000304f537220 */ /* 0x000fe40000410000 */
[----:B------:R-:W-:-:S02]  /*96f0*/  FMUL.FTZ R147, R226, R149 ;  /* 0x00000095e2937220 */ /* 0x000fc40000410000 */
[----:B------:R-:W-:Y:S02]  /*9700*/  FADD.FTZ R121, R80, R121 ;  /* 0x0000007950797221 */ /* 0x000fe40000010000 */
[-C--:B------:R-:W-:Y:S02]  /*9710*/  FMUL.FTZ R205, R205, R80.reuse ;  /* 0x00000050cdcd7220 */ /* 0x080fe40000410000 */
[----:B------:R-:W-:Y:S01]  /*9720*/  FFMA.FTZ R145, R144, R80, R145 ;  /* 0x0000005090917223 */ /* 0x000fe20000010091 */
[----:B------:R-:W-:Y:S01]  /*9730*/  HADD2.F32 R80, -RZ, R34.H0_H0 ;  /* 0x20000022ff507230 */ /* 0x000fe20000004100 */
[----:B------:R-:W-:Y:S02]  /*9740*/  FFMA.FTZ R152, R99, R82, R150 ;  /* 0x0000005263987223 */ /* 0x000fe40000010096 */
[-C--:B------:R-:W-:Y:S02]  /*9750*/  FFMA.FTZ R147, R98, R83.reuse, R147 ;  /* 0x0000005362937223 */ /* 0x080fe40000010093 */
[----:B------:R-:W-:-:S02]  /*9760*/  FMUL.FTZ R150, R226, R83 ;  /* 0x00000053e2967220 */ /* 0x000fc40000410000 */
[-C--:B------:R-:W-:Y:S02]  /*9770*/  FMUL.FTZ R148, R77, R50.reuse ;  /* 0x000000324d947220 */ /* 0x080fe40000410000 */
[----:B------:R-:W-:Y:S01]  /*9780*/  FADD.FTZ R151, RZ, R147 ;  /* 0x00000093ff977221 */ /* 0x000fe20000010000 */
[----:B------:R-:W-:Y:S01]  /*9790*/  HADD2.F32 R147, -RZ, R35.H0_H0 ;  /* 0x20000023ff937230 */ /* 0x000fe20000004100 */
[----:B------:R-:W-:Y:S02]  /*97a0*/  FFMA.FTZ R150, R98, R149, -R150 ;  /* 0x0000009562967223 */ /* 0x000fe40000010896 */
[-C--:B------:R-:W-:Y:S02]  /*97b0*/  FFMA.FTZ R233, R80, -R50.reuse, R233 ;  /* 0x8000003250e97223 */ /* 0x080fe400000100e9 */
[----:B------:R-:W-:Y:S02]  /*97c0*/  FMUL.FTZ R154, R199, R50 ;  /* 0x00000032c79a7220 */ /* 0x000fe40000410000 */
[----:B------:R-:W-:-:S02]  /*97d0*/  FMUL.FTZ R155, R225, R148 ;  /* 0x00000094e19b7220 */ /* 0x000fc40000410000 */
[-C--:B------:R-:W-:Y:S02]  /*97e0*/  FMUL.FTZ R149, R198, R51.reuse ;  /* 0x00000033c6957220 */ /* 0x080fe40000410000 */
[----:B------:R-:W-:Y:S02]  /*97f0*/  FADD.FTZ R151, R151, R152 ;  /* 0x0000009897977221 */ /* 0x000fe40000010000 */
[----:B------:R-:W-:Y:S02]  /*9800*/  FADD.FTZ R150, RZ, R150 ;  /* 0x00000096ff967221 */ /* 0x000fe40000010000 */
[----:B------:R-:W-:Y:S02]  /*9810*/  FFMA.FTZ R152, R233, R154, -R155 ;  /* 0x0000009ae9987223 */ /* 0x000fe4000001089b */
[-C--:B------:R-:W-:Y:S02]  /*9820*/  FFMA.FTZ R232, R147, -R51.reuse, R232 ;  /* 0x8000003393e87223 */ /* 0x080fe400000100e8 */
[----:B------:R-:W-:-:S02]  /*9830*/  FMUL.FTZ R155, R74, R51 ;  /* 0x000000334a9b7220 */ /* 0x000fc40000410000 */
[----:B------:R-:W-:Y:S02]  /*9840*/  FMUL.FTZ R156, R224, R149 ;  /* 0x00000095e09c7220 */ /* 0x000fe40000410000 */
[----:B------:R-:W-:Y:S02]  /*9850*/  FMUL.FTZ R154, R225, R154 ;  /* 0x0000009ae19a7220 */ /* 0x000fe40000410000 */
[----:B------:R-:W-:Y:S01]  /*9860*/  FADD.FTZ R153, R150, R153 ;  /* 0x0000009996997221 */ /* 0x000fe20000010000 */
[----:B------:R-:W-:Y:S01]  /*9870*/  HADD2.F32 R150, -RZ, R36.H0_H0 ;  /* 0x20000024ff967230 */ /* 0x000fe20000004100 */
[-C--:B------:R-:W-:Y:S02]  /*9880*/  FFMA.FTZ R158, R232, R155.reuse, -R156 ;  /* 0x0000009be89e7223 */ /* 0x080fe4000001089c */
[----:B------:R-:W-:Y:S02]  /*9890*/  FMUL.FTZ R156, R224, R155 ;  /* 0x0000009be09c7220 */ /* 0x000fe40000410000 */
[----:B------:R-:W-:-:S02]  /*98a0*/  FFMA.FTZ R154, R233, R148, R154 ;  /* 0x00000094e99a7223 */ /* 0x000fc4000001009a */
[----:B------:R-:W-:Y:S02]  /*98b0*/  FADD.FTZ R155, R153, R152 ;  /* 0x00000098999b7221 */ /* 0x000fe40000010000 */
[-C--:B------:R-:W-:Y:S02]  /*98c0*/  FMUL.FTZ R152, R75, R52.reuse ;  /* 0x000000344b987220 */ /* 0x080fe40000410000 */
[----:B------:R-:W-:Y:S01]  /*98d0*/  FADD.FTZ R154, R151, R154 ;  /* 0x0000009a979a7221 */ /* 0x000fe20000010000 */
[----:B------:R-:W-:Y:S01]  /*98e0*/  HADD2.F32 R151, -RZ, R37.H0_H0 ;  /* 0x20000025ff977230 */ /* 0x000fe20000004100 */
[----:B------:R-:W-:Y:S02]  /*98f0*/  FFMA.FTZ R153, R232, R149, R156 ;  /* 0x00000095e8997223 */ /* 0x000fe4000001009c */
[-C--:B------:R-:W-:Y:S02]  /*9900*/  FFMA.FTZ R231, R150, -R52.reuse, R231 ;  /* 0x8000003496e77223 */ /* 0x080fe400000100e7 */
[----:B------:R-:W-:-:S02]  /*9910*/  FMUL.FTZ R160, R195, R52 ;  /* 0x00000034c3a07220 */ /* 0x000fc40000410000 */
[----:B------:R-:W-:Y:S02]  /*9920*/  FMUL.FTZ R157, R223, R152 ;  /* 0x00000098df9d7220 */ /* 0x000fe40000410000 */
[----:B------:R-:W-:Y:S01]  /*9930*/  FADD.FTZ R156, R154, R153 ;  /* 0x000000999a9c7221 */ /* 0x000fe20000010000 */
[----:B------:R-:W-:Y:S01]  /*9940*/  HADD2.F32 R154, -RZ, R38.H0_H0 ;  /* 0x20000026ff9a7230 */ /* 0x000fe20000004100 */
[-C--:B------:R-:W-:Y:S02]  /*9950*/  FMUL.FTZ R153, R194, R53.reuse ;  /* 0x00000035c2997220 */ /* 0x080fe40000410000 */
[-C--:B------:R-:W-:Y:S02]  /*9960*/  FFMA.FTZ R162, R231, R160.reuse, -R157 ;  /* 0x000000a0e7a27223 */ /* 0x080fe4000001089d */
[----:B------:R-:W-:Y:S02]  /*9970*/  FMUL.FTZ R160, R223, R160 ;  /* 0x000000a0dfa07220 */ /* 0x000fe40000410000 */
[----:B------:R-:W-:-:S02]  /*9980*/  FFMA.FTZ R230, R151, -R53, R230 ;  /* 0x8000003597e67223 */ /* 0x000fc400000100e6 */
[----:B------:R-:W-:Y:S02]  /*9990*/  FMUL.FTZ R159, R72, R53 ;  /* 0x00000035489f7220 */ /* 0x000fe40000410000 */
[----:B------:R-:W-:Y:S02]  /*99a0*/  FMUL.FTZ R161, R222, R153 ;  /* 0x00000099dea17220 */ /* 0x000fe40000410000 */
[----:B------:R-:W-:Y:S02]  /*99b0*/  FFMA.FTZ R157, R231, R152, R160 ;  /* 0x00000098e79d7223 */ /* 0x000fe400000100a0 */
[-C--:B------:R-:W-:Y:S02]  /*99c0*/  FFMA.FTZ R161, R230, R159.reuse, -R161 ;  /* 0x0000009fe6a17223 */ /* 0x080fe400000108a1 */
[----:B------:R-:W-:Y:S02]  /*99d0*/  FMUL.FTZ R159, R222, R159 ;  /* 0x0000009fde9f7220 */ /* 0x000fe40000410000 */
[----:B------:R-:W-:-:S02]  /*99e0*/  FADD.FTZ R157, R156, R157 ;  /* 0x0000009d9c9d7221 */ /* 0x000fc40000010000 */
[-C--:B------:R-:W-:Y:S02]  /*99f0*/  FMUL.FTZ R156, R73, R54.reuse ;  /* 0x00000036499c7220 */ /* 0x080fe40000410000 */
[----:B------:R-:W-:Y:S02]  /*9a00*/  FADD.FTZ R155, R155, R158 ;  /* 0x0000009e9b9b7221 */ /* 0x000fe40000010000 */
[----:B------:R-:W-:Y:S02]  /*9a10*/  FFMA.FTZ R158, R230, R153, R159 ;  /* 0x00000099e69e7223 */ /* 0x000fe4000001009f */
[-C--:B------:R-:W-:Y:S02]  /*9a20*/  FFMA.FTZ R229, R154, -R54.reuse, R229 ;  /* 0x800000369ae57223 */ /* 0x080fe400000100e5 */
[----:B------:R-:W-:Y:S02]  /*9a30*/  FMUL.FTZ R160, R191, R54 ;  /* 0x00000036bfa07220 */ /* 0x000fe40000410000 */
[----:B------:R-:W-:-:S02]  /*9a40*/  FMUL.FTZ R159, R221, R156 ;  /* 0x0000009cdd9f7220 */ /* 0x000fc40000410000 */
[----:B------:R-:W-:Y:S01]  /*9a50*/  FADD.FTZ R162, R155, R162 ;  /* 0x000000a29ba27221 */ /* 0x000fe20000010000 */
[----:B------:R-:W-:Y:S01]  /*9a60*/  HADD2.F32 R155, -RZ, R39.H0_H0 ;  /* 0x20000027ff9b7230 */ /* 0x000fe20000004100 */
[-C--:B------:R-:W-:Y:S02]  /*9a70*/  FFMA.FTZ R164, R229, R160.reuse, -R159 ;  /* 0x000000a0e5a47223 */ /* 0x080fe4000001089f */
[----:B------:R-:W-:Y:S02]  /*9a80*/  FMUL.FTZ R160, R221, R160 ;  /* 0x000000a0dda07220 */ /* 0x000fe40000410000 */
[-C--:B------:R-:W-:Y:S02]  /*9a90*/  FMUL.FTZ R163, R70, R55.reuse ;  /* 0x0000003746a37220 */ /* 0x080fe40000410000 */
[----:B------:R-:W-:Y:S02]  /*9aa0*/  FADD.FTZ R158, R157, R158 ;  /* 0x0000009e9d9e7221 */ /* 0x000fe40000010000 */
[----:B------:R-:W-:-:S02]  /*9ab0*/  FMUL.FTZ R157, R190, R55 ;  /* 0x00000037be9d7220 */ /* 0x000fc40000410000 */
[----:B------:R-:W-:Y:S02]  /*9ac0*/  FFMA.FTZ R159, R229, R156, R160 ;  /* 0x0000009ce59f7223 */ /* 0x000fe400000100a0 */
[----:B------:R-:W-:Y:S02]  /*9ad0*/  FFMA.FTZ R228, R155, -R55, R228 ;  /* 0x800000379be47223 */ /* 0x000fe400000100e4 */
[C---:B------:R-:W-:Y:S02]  /*9ae0*/  FMUL.FTZ R160, R220.reuse, R163 ;  /* 0x000000a3dca07220 */ /* 0x040fe40000410000 */
[-C--:B------:R-:W-:Y:S02]  /*9af0*/  FMUL.FTZ R165, R220, R157.reuse ;  /* 0x0000009ddca57220 */ /* 0x080fe40000410000 */
[----:B------:R-:W-:Y:S01]  /*9b00*/  FADD.FTZ R161, R162, R161 ;  /* 0x000000a1a2a17221 */ /* 0x000fe20000010000 */
[----:B------:R-:W-:Y:S01]  /*9b10*/  HADD2.F32 R162, -RZ, R42.H0_H0 ;  /* 0x2000002affa27230 */ /* 0x000fe20000004100 */
[----:B------:R-:W-:Y:S01]  /*9b20*/  FADD.FTZ R159, R158, R159 ;  /* 0x0000009f9e9f7221 */ /* 0x000fe20000010000 */
[----:B------:R-:W-:Y:S01]  /*9b30*/  HADD2.F32 R158, -RZ, R40.H0_H0 ;  /* 0x20000028ff9e7230 */ /* 0x000fe20000004100 */
[----:B------:R-:W-:-:S02]  /*9b40*/  FFMA.FTZ R160, R228, R157, R160 ;  /* 0x0000009de4a07223 */ /* 0x000fc400000100a0 */
[----:B------:R-:W-:Y:S02]  /*9b50*/  FFMA.FTZ R166, R228, R163, -R165 ;  /* 0x000000a3e4a67223 */ /* 0x000fe400000108a5 */
[----:B------:R-:W-:Y:S02]  /*9b60*/  FADD.FTZ R161, R161, R164 ;  /* 0x000000a4a1a17221 */ /* 0x000fe40000010000 */
[----:B------:R-:W-:Y:S01]  /*9b70*/  FADD.FTZ R163, R159, R160 ;  /* 0x000000a09fa37221 */ /* 0x000fe20000010000 */
[----:B------:R-:W-:Y:S01]  /*9b80*/  HADD2.F32 R159, -RZ, R41.H0_H0 ;  /* 0x20000029ff9f7230 */ /* 0x000fe20000004100 */
[-C--:B------:R-:W-:Y:S02]  /*9b90*/  FMUL.FTZ R160, R71, R56.reuse ;  /* 0x0000003847a07220 */ /* 0x080fe40000410000 */
[----:B------:R-:W-:Y:S02]  /*9ba0*/  FMUL.FTZ R164, R187, R56 ;  /* 0x00000038bba47220 */ /* 0x000fe40000410000 */
[----:B------:R-:W-:-:S02]  /*9bb0*/  FADD.FTZ R166, R161, R166 ;  /* 0x000000a6a1a67221 */ /* 0x000fc40000010000 */
[----:B------:R-:W-:Y:S02]  /*9bc0*/  FFMA.FTZ R237, R158, -R56, R237 ;  /* 0x800000389eed7223 */ /* 0x000fe400000100ed */
[C---:B------:R-:W-:Y:S02]  /*9bd0*/  FMUL.FTZ R165, R219.reuse, R160 ;  /* 0x000000a0dba57220 */ /* 0x040fe40000410000 */
[-C--:B------:R-:W-:Y:S02]  /*9be0*/  FMUL.FTZ R161, R219, R164.reuse ;  /* 0x000000a4dba17220 */ /* 0x080fe40000410000 */
[C---:B------:R-:W-:Y:S02]  /*9bf0*/  FFMA.FTZ R165, R237.reuse, R164, -R165 ;  /* 0x000000a4eda57223 */ /* 0x040fe400000108a5 */
[----:B------:R-:W-:Y:S02]  /*9c00*/  FMUL.FTZ R167, R68, R57 ;  /* 0x0000003944a77220 */ /* 0x000fe40000410000 */
[----:B------:R-:W-:-:S02]  /*9c10*/  FFMA.FTZ R168, R237, R160, R161 ;  /* 0x000000a0eda87223 */ /* 0x000fc400000100a1 */
[-C--:B------:R-:W-:Y:S02]  /*9c20*/  FMUL.FTZ R164, R69, R58.reuse ;  /* 0x0000003a45a47220 */ /* 0x080fe40000410000 */
[-C--:B------:R-:W-:Y:S02]  /*9c30*/  FMUL.FTZ R161, R186, R57.reuse ;  /* 0x00000039baa17220 */ /* 0x080fe40000410000 */
[----:B------:R-:W-:Y:S02]  /*9c40*/  FFMA.FTZ R236, R159, -R57, R236 ;  /* 0x800000399fec7223 */ /* 0x000fe400000100ec */
[----:B------:R-:W-:Y:S02]  /*9c50*/  FMUL.FTZ R169, R218, R167 ;  /* 0x000000a7daa97220 */ /* 0x000fe40000410000 */
[-C--:B------:R-:W-:Y:S02]  /*9c60*/  FFMA.FTZ R239, R162, -R58.reuse, R239 ;  /* 0x8000003aa2ef7223 */ /* 0x080fe400000100ef */
[----:B------:R-:W-:-:S02]  /*9c70*/  FMUL.FTZ R172, R183, R58 ;  /* 0x0000003ab7ac7220 */ /* 0x000fc40000410000 */
[----:B------:R-:W-:Y:S02]  /*9c80*/  FMUL.FTZ R171, R217, R164 ;  /* 0x000000a4d9ab7220 */ /* 0x000fe40000410000 */
[-C--:B------:R-:W-:Y:S02]  /*9c90*/  FMUL.FTZ R170, R218, R161.reuse ;  /* 0x000000a1daaa7220 */ /* 0x080fe40000410000 */
[----:B------:R-:W-:Y:S02]  /*9ca0*/  FADD.FTZ R163, R163, R168 ;  /* 0x000000a8a3a37221 */ /* 0x000fe40000010000 */
[C---:B------:R-:W-:Y:S02]  /*9cb0*/  FFMA.FTZ R168, R236.reuse, R161, R169 ;  /* 0x000000a1eca87223 */ /* 0x040fe400000100a9 */
[----:B------:R-:W-:Y:S02]  /*9cc0*/  FFMA.FTZ R171, R239, R172, -R171 ;  /* 0x000000acefab7223 */ /* 0x000fe400000108ab */
[----:B------:R-:W-:-:S02]  /*9cd0*/  FFMA.FTZ R170, R236, R167, -R170 ;  /* 0x000000a7ecaa7223 */ /* 0x000fc400000108aa */
[----:B------:R-:W-:Y:S01]  /*9ce0*/  FADD.FTZ R165, R166, R165 ;  /* 0x000000a5a6a57221 */ /* 0x000fe20000010000 */
[----:B------:R-:W-:Y:S01]  /*9cf0*/  HADD2.F32 R166, -RZ, R44.H0_H0 ;  /* 0x2000002cffa67230 */ /* 0x000fe20000004100 */
[----:B------:R-:W-:Y:S02]  /*9d00*/  FMUL.FTZ R172, R217, R172 ;  /* 0x000000acd9ac7220 */ /* 0x000fe40000410000 */
[----:B------:R-:W-:Y:S01]  /*9d10*/  FADD.FTZ R168, R163, R168 ;  /* 0x000000a8a3a87221 */ /* 0x000fe20000010000 */
[----:B------:R-:W-:Y:S01]  /*9d20*/  HADD2.F32 R163, -RZ, R43.H0_H0 ;  /* 0x2000002bffa37230 */ /* 0x000fe20000004100 */
[----:B------:R-:W-:Y:S02]  /*9d30*/  FADD.FTZ R170, R165, R170 ;  /* 0x000000aaa5aa7221 */ /* 0x000fe40000010000 */
[----:B------:R-:W-:Y:S02]  /*9d40*/  FFMA.FTZ R167, R239, R164, R172 ;  /* 0x000000a4efa77223 */ /* 0x000fe400000100ac */
[----:B------:R-:W-:-:S02]  /*9d50*/  FMUL.FTZ R165, R182, R59 ;  /* 0x0000003bb6a57220 */ /* 0x000fc40000410000 */
[----:B------:R-:W-:Y:S01]  /*9d60*/  FADD.FTZ R172, R168, R167 ;  /* 0x000000a7a8ac7221 */ /* 0x000fe20000010000 */
[----:B------:R-:W-:Y:S01]  /*9d70*/  HADD2.F32 R167, -RZ, R45.H0_H0 ;  /* 0x2000002dffa77230 */ /* 0x000fe20000004100 */
[-C--:B------:R-:W-:Y:S02]  /*9d80*/  FFMA.FTZ R238, R163, -R59.reuse, R238 ;  /* 0x8000003ba3ee7223 */ /* 0x080fe400000100ee */
[----:B------:R-:W-:Y:S02]  /*9d90*/  FMUL.FTZ R169, R66, R59 ;  /* 0x0000003b42a97220 */ /* 0x000fe40000410000 */
[----:B------:R-:W-:Y:S02]  /*9da0*/  FMUL.FTZ R173, R216, R165 ;  /* 0x000000a5d8ad7220 */ /* 0x000fe40000410000 */
[----:B------:R-:W-:Y:S02]  /*9db0*/  FMUL.FTZ R168, R67, R84 ;  /* 0x0000005443a87220 */ /* 0x000fe40000410000 */
[----:B------:R-:W-:-:S02]  /*9dc0*/  FFMA.FTZ R177, R238, R169, -R173 ;  /* 0x000000a9eeb17223 */ /* 0x000fc400000108ad */
[-C--:B------:R-:W-:Y:S02]  /*9dd0*/  FFMA.FTZ R241, R166, -R84.reuse, R241 ;  /* 0x80000054a6f17223 */ /* 0x080fe400000100f1 */
[----:B------:R-:W-:Y:S02]  /*9de0*/  FMUL.FTZ R174, R179, R84 ;  /* 0x00000054b3ae7220 */ /* 0x000fe40000410000 */
[----:B------:R-:W-:Y:S02]  /*9df0*/  FMUL.FTZ R176, R211, R168 ;  /* 0x000000a8d3b07220 */ /* 0x000fe40000410000 */
[----:B------:R-:W-:Y:S02]  /*9e00*/  FMUL.FTZ R173, R216, R169 ;  /* 0x000000a9d8ad7220 */ /* 0x000fe40000410000 */
[----:B------:R-:W-:Y:S02]  /*9e10*/  FMUL.FTZ R169, R178, R87 ;  /* 0x00000057b2a97220 */ /* 0x000fe40000410000 */
[----:B------:R-:W-:-:S02]  /*9e20*/  FADD.FTZ R170, R170, R171 ;  /* 0x000000abaaaa7221 */ /* 0x000fc40000010000 */
[----:B------:R-:W-:Y:S02]  /*9e30*/  FFMA.FTZ R181, R241, R174, -R176 ;  /* 0x000000aef1b57223 */ /* 0x000fe400000108b0 */
[-C--:B------:R-:W-:Y:S02]  /*9e40*/  FFMA.FTZ R242, R167, -R87.reuse, R242 ;  /* 0x80000057a7f27223 */ /* 0x080fe400000100f2 */
[----:B------:R-:W-:Y:S02]  /*9e50*/  FMUL.FTZ R185, R64, R87 ;  /* 0x0000005740b97220 */ /* 0x000fe40000410000 */
[----:B------:R-:W-:Y:S02]  /*9e60*/  FMUL.FTZ R176, R240, R169 ;  /* 0x000000a9f0b07220 */ /* 0x000fe40000410000 */
[----:B------:R-:W-:Y:S02]  /*9e70*/  FADD.FTZ R170, R170, R177 ;  /* 0x000000b1aaaa7221 */ /* 0x000fe40000010000 */
[----:B------:R-:W-:-:S02]  /*9e80*/  FFMA.FTZ R189, R242, R185, -R176 ;  /* 0x000000b9f2bd7223 */ /* 0x000fc400000108b0 */
[----:B------:R-:W-:Y:S02]  /*9e90*/  FADD.FTZ R170, R170, R181 ;  /* 0x000000b5aaaa7221 */ /* 0x000fe40000010000 */
[----:B------:R-:W-:Y:S02]  /*9ea0*/  FFMA.FTZ R173, R238, R165, R173 ;  /* 0x000000a5eead7223 */ /* 0x000fe400000100ad */
[----:B------:R-:W-:Y:S02]  /*9eb0*/  FMUL.FTZ R174, R211, R174 ;  /* 0x000000aed3ae7220 */ /* 0x000fe40000410000 */
[----:B------:R-:W-:Y:S02]  /*9ec0*/  FFMA.FTZ R146, R144, R146, -R205 ;  /* 0x0000009290927223 */ /* 0x000fe400000108cd */
[----:B------:R-:W-:Y:S02]  /*9ed0*/  FADD.FTZ R189, R170, R189 ;  /* 0x000000bdaabd7221 */ /* 0x000fe40000010000 */
[----:B------:R-:W-:Y:S01]  /*9ee0*/  FADD.FTZ R172, R172, R173 ;  /* 0x000000adacac7221 */ /* 0x000fe20000010000 */
[----:B------:R-:W0:Y:S01]  /*9ef0*/  SHFL.DOWN PT, R170, R63, 0x1, 0x1f ;  /* 0x08201f003faa7f89 */ /* 0x000e2200000e0000 */
[----:B------:R-:W-:-:S02]  /*9f00*/  FFMA.FTZ R171, R241, R168, R174 ;  /* 0x000000a8f1ab7223 */ /* 0x000fc400000100ae */
[----:B------:R-:W-:Y:S02]  /*9f10*/  FMUL.FTZ R185, R240, R185 ;  /* 0x000000b9f0b97220 */ /* 0x000fe40000410000 */
[----:B------:R-:W-:Y:S02]  /*9f20*/  FMUL.FTZ R174, R175, UR15 ;  /* 0x0000000fafae7c20 */ /* 0x000fe40008410000 */
[----:B------:R-:W-:Y:S01]  /*9f30*/  FADD.FTZ R146, R189, R146 ;  /* 0x00000092bd927221 */ /* 0x000fe20000010000 */
[----:B------:R-:W-:Y:S01]  /*9f40*/  SHFL.DOWN PT, R175, R62, 0x1, 0x1f ;  /* 0x08201f003eaf7f89 */ /* 0x000fe200000e0000 */
[----:B------:R-:W-:Y:S02]  /*9f50*/  FADD.FTZ R171, R172, R171 ;  /* 0x000000abacab7221 */ /* 0x000fe40000010000 */
[----:B------:R-:W-:Y:S02]  /*9f60*/  FFMA.FTZ R172, R242, R169, R185 ;  /* 0x000000a9f2ac7223 */ /* 0x000fe400000100b9 */
[----:B------:R-:W-:-:S02]  /*9f70*/  FFMA.FTZ R174, R65, UR14, R174 ;  /* 0x0000000e41ae7c23 */ /* 0x000fc400080100ae */
[----:B------:R-:W-:Y:S02]  /*9f80*/  FADD.FTZ R146, R146, R61 ;  /* 0x0000003d92927221 */ /* 0x000fe40000010000 */
[----:B------:R-:W-:Y:S02]  /*9f90*/  FADD.FTZ R172, R171, R172 ;  /* 0x000000acabac7221 */ /* 0x000fe40000010000 */
[----:B------:R-:W-:Y:S02]  /*9fa0*/  FFMA.FTZ R174, R144, R174, R143 ;  /* 0x000000ae90ae7223 */ /* 0x000fe4000001008f */
[----:B------:R-:W1:Y:S01]  /*9fb0*/  SHFL.DOWN PT, R144, R146, 0x1, 0x1f ;  /* 0x08201f0092907f89 */ /* 0x000e6200000e0000 */
[----:B------:R-:W-:Y:S02]  /*9fc0*/  FADD.FTZ R145, R172, R145 ;  /* 0x00000091ac917221 */ /* 0x000fe40000010000 */
[----:B------:R-:W-:Y:S02]  /*9fd0*/  FMUL.FTZ R173, R178, UR15 ;  /* 0x0000000fb2ad7c20 */ /* 0x000fe40008410000 */
[----:B------:R-:W-:-:S02]  /*9fe0*/  FADD.FTZ R145, R145, R60 ;  /* 0x0000003c91917221 */ /* 0x000fc40000010000 */
[----:B------:R-:W-:Y:S02]  /*9ff0*/  FMUL.FTZ R60, R67, UR15 ;  /* 0x0000000f433c7c20 */ /* 0x000fe40008410000 */
[C---:B------:R-:W-:Y:S01]  /*a000*/  FFMA.FTZ R173, R64.reuse, UR14, -R173 ;  /* 0x0000000e40ad7c23 */ /* 0x040fe200080108ad */
[----:B------:R-:W2:Y:S01]  /*a010*/  SHFL.DOWN PT, R171, R145, 0x1, 0x1f ;  /* 0x08201f0091ab7f89 */ /* 0x000ea200000e0000 */
[----:B------:R-:W-:Y:S02]  /*a020*/  FMUL.FTZ R143, R64, UR15 ;  /* 0x0000000f408f7c20 */ /* 0x000fe40008410000 */
[----:B------:R-:W-:Y:S02]  /*a030*/  FMUL.FTZ R61, R182, UR15 ;  /* 0x0000000fb63d7c20 */ /* 0x000fe40008410000 */
[C---:B------:R-:W-:Y:S02]  /*a040*/  FFMA.FTZ R64, R179.reuse, UR14, -R60 ;  /* 0x0000000eb3407c23 */ /* 0x040fe4000801083c */
[----:B------:R-:W-:-:S02]  /*a050*/  FMUL.FTZ R60, R179, UR15 ;  /* 0x0000000fb33c7c20 */ /* 0x000fc40008410000 */
[----:B------:R-:W-:Y:S02]  /*a060*/  FFMA.FTZ R174, R142, R65, R174 ;  /* 0x000000418eae7223 */ /* 0x000fe400000100ae */
[----:B------:R-:W-:Y:S01]  /*a070*/  FFMA.FTZ R65, R66, UR14, -R61 ;  /* 0x0000000e42417c23 */ /* 0x000fe2000801083d */
[----:B------:R-:W-:Y:S01]  /*a080*/  MOV R61, R146 ;  /* 0x00000092003d7202 */ /* 0x000fe20000000f00 */
[----:B------:R-:W-:Y:S02]  /*a090*/  FMUL.FTZ R64, R211, R64 ;  /* 0x00000040d3407220 */ /* 0x000fe40000410000 */
[----:B------:R-:W-:Y:S02]  /*a0a0*/  FFMA.FTZ R60, R67, UR14, R60 ;  /* 0x0000000e433c7c23 */ /* 0x000fe4000801003c */
[----:B0-----:R-:W-:Y:S02]  /*a0b0*/  @!P0 FADD.FTZ R63, R63, R170 ;  /* 0x000000aa3f3f8221 */ /* 0x001fe40000010000 */
[----:B------:R-:W-:-:S02]  /*a0c0*/  FFMA.FTZ R60, R241, R60, R64 ;  /* 0x0000003cf13c7223 */ /* 0x000fc40000010040 */
[----:B-1----:R-:W-:Y:S02]  /*a0d0*/  @!P0 FADD.FTZ R61, R61, R144 ;  /* 0x000000903d3d8221 */ /* 0x002fe40000010000 */
[----:B------:R-:W-:Y:S01]  /*a0e0*/  FMUL.FTZ R173, R240, R173 ;  /* 0x000000adf0ad7220 */ /* 0x000fe20000410000 */
[----:B------:R-:W0:Y:S01]  /*a0f0*/  SHFL.DOWN PT, R144, R63, 0x2, 0x1f ;  /* 0x08401f003f907f89 */ /* 0x000e2200000e0000 */
[----:B------:R-:W-:Y:S02]  /*a100*/  FFMA.FTZ R143, R178, UR14, R143 ;  /* 0x0000000eb28f7c23 */ /* 0x000fe4000801008f */
[----:B------:R-:W-:Y:S01]  /*a110*/  FFMA.FTZ R166, R166, R67, R60 ;  /* 0x00000043a6a67223 */ /* 0x000fe2000001003c */
[----:B------:R-:W-:Y:S01]  /*a120*/  MOV R60, R145 ;  /* 0x00000091003c7202 */ /* 0x000fe20000000f00 */
[----:B------:R-:W-:Y:S01]  /*a130*/  FFMA.FTZ R143, R242, R143, R173 ;  /* 0x0000008ff28f7223 */ /* 0x000fe200000100ad */
[----:B------:R-:W1:Y:S01]  /*a140*/  SHFL.DOWN PT, R142, R61, 0x2, 0x1f ;  /* 0x08401f003d8e7f89 */ /* 0x000e6200000e0000 */
[----:B------:R-:W-:-:S02]  /*a150*/  @!P0 FADD.FTZ R62, R62, R175 ;  /* 0x000000af3e3e8221 */ /* 0x000fc40000010000 */
[----:B------:R-:W-:Y:S02]  /*a160*/  FFMA.FTZ R143, R167, R178, R143 ;  /* 0x000000b2a78f7223 */ /* 0x000fe4000001008f */
[----:B--2---:R-:W-:Y:S01]  /*a170*/  @!P0 FADD.FTZ R60, R60, R171 ;  /* 0x000000ab3c3c8221 */ /* 0x004fe20000010000 */
[----:B------:R-:W-:Y:S01]  /*a180*/  ISETP.GT.AND P0, PT, R9, 0x1d, PT ;  /* 0x0000001d0900780c */ /* 0x000fe20003f04270 */
[----:B------:R-:W-:Y:S02]  /*a190*/  FADD.FTZ R88, R143, R88 ;  /* 0x000000588f587221 */ /* 0x000fe40000010000 */
[----:B------:R-:W2:Y:S01]  /*a1a0*/  SHFL.DOWN PT, R143, R62, 0x2, 0x1f ;  /* 0x08401f003e8f7f89 */ /* 0x000ea200000e0000 */
[----:B------:R-:W-:Y:S02]  /*a1b0*/  FMUL.FTZ R64, R69, UR15 ;  /* 0x0000000f45407c20 */ /* 0x000fe40008410000 */
[----:B------:R-:W-:Y:S01]  /*a1c0*/  FMUL.FTZ R216, R216, R65 ;  /* 0x00000041d8d87220 */ /* 0x000fe20000410000 */
[----:B------:R-:W3:Y:S01]  /*a1d0*/  SHFL.DOWN PT, R67, R60, 0x2, 0x1f ;  /* 0x08401f003c437f89 */ /* 0x000ee200000e0000 */
[----:B------:R-:W-:-:S02]  /*a1e0*/  FMUL.FTZ R65, R66, UR15 ;  /* 0x0000000f42417c20 */ /* 0x000fc40008410000 */
[C---:B------:R-:W-:Y:S02]  /*a1f0*/  FFMA.FTZ R66, R183.reuse, UR14, -R64 ;  /* 0x0000000eb7427c23 */ /* 0x040fe40008010840 */
[----:B------:R-:W-:Y:S02]  /*a200*/  FMUL.FTZ R64, R183, UR15 ;  /* 0x0000000fb7407c20 */ /* 0x000fe40008410000 */
[----:B0-----:R-:W-:Y:S02]  /*a210*/  @!P0 FADD.FTZ R63, R63, R144 ;  /* 0x000000903f3f8221 */ /* 0x001fe40000010000 */
[----:B------:R-:W-:Y:S02]  /*a220*/  FMUL.FTZ R66, R217, R66 ;  /* 0x00000042d9427220 */ /* 0x000fe40000410000 */
[----:B-1----:R-:W-:Y:S02]  /*a230*/  @!P0 FADD.FTZ R61, R61, R142 ;  /* 0x0000008e3d3d8221 */ /* 0x002fe40000010000 */
[----:B------:R-:W-:Y:S01]  /*a240*/  FFMA.FTZ R64, R69, UR14, R64 ;  /* 0x0000000e45407c23 */ /* 0x000fe20008010040 */
[----:B------:R-:W0:Y:S01]  /*a250*/  SHFL.DOWN PT, R142, R63, 0x4, 0x1f ;  /* 0x08801f003f8e7f89 */ /* 0x000e2200000e0000 */
[----:B------:R-:W-:-:S02]  /*a260*/  FFMA.FTZ R65, R182, UR14, R65 ;  /* 0x0000000eb6417c23 */ /* 0x000fc40008010041 */
[----:B------:R-:W-:Y:S02]  /*a270*/  FFMA.FTZ R64, R239, R64, R66 ;  /* 0x00000040ef407223 */ /* 0x000fe40000010042 */
[----:B------:R-:W-:Y:S01]  /*a280*/  FFMA.FTZ R65, R238, R65, R216 ;  /* 0x00000041ee417223 */ /* 0x000fe200000100d8 */
[----:B------:R-:W1:Y:S01]  /*a290*/  SHFL.DOWN PT, R66, R61, 0x4, 0x1f ;  /* 0x08801f003d427f89 */ /* 0x000e6200000e0000 */
[----:B------:R-:W-:Y:S02]  /*a2a0*/  FFMA.FTZ R162, R162, R69, R64 ;  /* 0x00000045a2a27223 */ /* 0x000fe40000010040 */
[----:B------:R-:W-:Y:S02]  /*a2b0*/  FMUL.FTZ R64, R71, UR15 ;  /* 0x0000000f47407c20 */ /* 0x000fe40008410000 */
[----:B--2---:R-:W-:Y:S02]  /*a2c0*/  @!P0 FADD.FTZ R62, R62, R143 ;  /* 0x0000008f3e3e8221 */ /* 0x004fe40000010000 */
[----:B---3--:R-:W-:Y:S01]  /*a2d0*/  @!P0 FADD.FTZ R60, R60, R67 ;  /* 0x000000433c3c8221 */ /* 0x008fe20000010000 */
[----:B------:R-:W-:Y:S01]  /*a2e0*/  ISETP.GT.AND P0, PT, R9, 0x1b, PT ;  /* 0x0000001b0900780c */ /* 0x000fe20003f04270 */
[----:B------:R-:W-:Y:S01]  /*a2f0*/  FFMA.FTZ R163, R163, R182, R65 ;  /* 0x000000b6a3a37223 */ /* 0x000fe20000010041 */
[----:B------:R-:W2:Y:S01]  /*a300*/  SHFL.DOWN PT, R145, R62, 0x4, 0x1f ;  /* 0x08801f003e917f89 */ /* 0x000ea200000e0000 */
[----:B------:R-:W-:-:S02]  /*a310*/  FFMA.FTZ R64, R187, UR14, -R64 ;  /* 0x0000000ebb407c23 */ /* 0x000fc40008010840 */
[----:B------:R-:W-:Y:S01]  /*a320*/  FMUL.FTZ R65, R186, UR15 ;  /* 0x0000000fba417c20 */ /* 0x000fe20008410000 */
[----:B------:R-:W3:Y:S01]  /*a330*/  SHFL.DOWN PT, R143, R60, 0x4, 0x1f ;  /* 0x08801f003c8f7f89 */ /* 0x000ee200000e0000 */
[----:B------:R-:W-:Y:S02]  /*a340*/  FMUL.FTZ R219, R219, R64 ;  /* 0x00000040dbdb7220 */ /* 0x000fe40000410000 */
[----:B------:R-:W-:Y:S02]  /*a350*/  FFMA.FTZ R65, R68, UR14, -R65 ;  /* 0x0000000e44417c23 */ /* 0x000fe40008010841 */
[----:B------:R-:W-:Y:S02]  /*a360*/  FMUL.FTZ R64, R187, UR15 ;  /* 0x0000000fbb407c20 */ /* 0x000fe40008410000 */
[----:B------:R-:W-:Y:S02]  /*a370*/  FMUL.FTZ R218, R218, R65 ;  /* 0x00000041dada7220 */ /* 0x000fe40000410000 */
[----:B------:R-:W-:-:S02]  /*a380*/  FMUL.FTZ R67, R68, UR15 ;  /* 0x0000000f44437c20 */ /* 0x000fc40008410000 */
[----:B------:R-:W-:Y:S02]  /*a390*/  FFMA.FTZ R64, R71, UR14, R64 ;  /* 0x0000000e47407c23 */ /* 0x000fe40008010040 */
[----:B------:R-:W-:Y:S02]  /*a3a0*/  FMUL.FTZ R65, R190, UR15 ;  /* 0x0000000fbe417c20 */ /* 0x000fe40008410000 */
[----:B0-----:R-:W-:Y:S02]  /*a3b0*/  @!P0 FADD.FTZ R63, R63, R142 ;  /* 0x0000008e3f3f8221 */ /* 0x001fe40000010000 */
[----:B------:R-:W-:Y:S02]  /*a3c0*/  FFMA.FTZ R69, R186, UR14, R67 ;  /* 0x0000000eba457c23 */ /* 0x000fe40008010043 */
[----:B------:R-:W-:Y:S02]  /*a3d0*/  FFMA.FTZ R64, R237, R64, R219 ;  /* 0x00000040ed407223 */ /* 0x000fe400000100db */
[----:B------:R-:W-:-:S02]  /*a3e0*/  FFMA.FTZ R67, R70, UR14, -R65 ;  /* 0x0000000e46437c23 */ /* 0x000fc40008010841 */
[----:B------:R-:W-:Y:S02]  /*a3f0*/  FMUL.FTZ R65, R70, UR15 ;  /* 0x0000000f46417c20 */ /* 0x000fe40008410000 */
[----:B------:R-:W0:Y:S01]  /*a400*/  SHFL.DOWN PT, R70, R63, 0x8, 0x1f ;  /* 0x09001f003f467f89 */ /* 0x000e2200000e0000 */
[----:B------:R-:W-:Y:S02]  /*a410*/  FFMA.FTZ R64, R158, R71, R64 ;  /* 0x000000479e407223 */ /* 0x000fe40000010040 */
[----:B------:R-:W-:Y:S02]  /*a420*/  FFMA.FTZ R69, R236, R69, R218 ;  /* 0x00000045ec457223 */ /* 0x000fe400000100da */
[----:B-1----:R-:W-:Y:S02]  /*a430*/  @!P0 FADD.FTZ R61, R61, R66 ;  /* 0x000000423d3d8221 */ /* 0x002fe40000010000 */
[----:B------:R-:W-:Y:S02]  /*a440*/  FMUL.FTZ R67, R220, R67 ;  /* 0x00000043dc437220 */ /* 0x000fe40000410000 */
[----:B------:R-:W-:Y:S01]  /*a450*/  FFMA.FTZ R65, R190, UR14, R65 ;  /* 0x0000000ebe417c23 */ /* 0x000fe20008010041 */
[----:B------:R-:W1:Y:S01]  /*a460*/  SHFL.DOWN PT, R68, R61, 0x8, 0x1f ;  /* 0x09001f003d447f89 */ /* 0x000e6200000e0000 */
[----:B------:R-:W-:-:S02]  /*a470*/  FADD.FTZ R95, R64, R95 ;  /* 0x0000005f405f7221 */ /* 0x000fc40000010000 */
[----:B------:R-:W-:Y:S02]  /*a480*/  FMUL.FTZ R64, R73, UR15 ;  /* 0x0000000f49407c20 */ /* 0x000fe40008410000 */
[----:B------:R-:W-:Y:S02]  /*a490*/  FFMA.FTZ R69, R159, R186, R69 ;  /* 0x000000ba9f457223 */ /* 0x000fe40000010045 */
[----:B------:R-:W-:Y:S02]  /*a4a0*/  FFMA.FTZ R65, R228, R65, R67 ;  /* 0x00000041e4417223 */ /* 0x000fe40000010043 */
[----:B--2---:R-:W-:Y:S02]  /*a4b0*/  @!P0 FADD.FTZ R62, R62, R145 ;  /* 0x000000913e3e8221 */ /* 0x004fe40000010000 */
[----:B---3--:R-:W-:Y:S01]  /*a4c0*/  @!P0 FADD.FTZ R60, R60, R143 ;  /* 0x0000008f3c3c8221 */ /* 0x008fe20000010000 */
[----:B------:R-:W-:Y:S01]  /*a4d0*/  ISETP.GT.AND P0, PT, R9, 0x17, PT ;  /* 0x000000170900780c */ /* 0x000fe20003f04270 */
[C---:B------:R-:W-:Y:S01]  /*a4e0*/  FFMA.FTZ R66, R191.reuse, UR14, -R64 ;  /* 0x0000000ebf427c23 */ /* 0x040fe20008010840 */
[----:B------:R-:W2:Y:S01]  /*a4f0*/  SHFL.DOWN PT, R71, R62, 0x8, 0x1f ;  /* 0x09001f003e477f89 */ /* 0x000ea200000e0000 */
[----:B------:R-:W-:-:S02]  /*a500*/  FMUL.FTZ R64, R191, UR15 ;  /* 0x0000000fbf407c20 */ /* 0x000fc40008410000 */
[----:B------:R-:W-:Y:S02]  /*a510*/  FADD.FTZ R94, R69, R94 ;  /* 0x0000005e455e7221 */ /* 0x000fe40000010000 */
[----:B------:R-:W-:Y:S01]  /*a520*/  FFMA.FTZ R155, R155, R190, R65 ;  /* 0x000000be9b9b7223 */ /* 0x000fe20000010041 */
[----:B------:R-:W3:Y:S01]  /*a530*/  SHFL.DOWN PT, R69, R60, 0x8, 0x1f ;  /* 0x09001f003c457f89 */ /* 0x000ee200000e0000 */
[----:B------:R-:W-:Y:S02]  /*a540*/  FMUL.FTZ R65, R194, UR15 ;  /* 0x0000000fc2417c20 */ /* 0x000fe40008410000 */
[----:B------:R-:W-:Y:S02]  /*a550*/  FMUL.FTZ R66, R221, R66 ;  /* 0x00000042dd427220 */ /* 0x000fe40000410000 */
[----:B------:R-:W-:Y:S02]  /*a560*/  FFMA.FTZ R64, R73, UR14, R64 ;  /* 0x0000000e49407c23 */ /* 0x000fe40008010040 */
[----:B------:R-:W-:-:S02]  /*a570*/  FFMA.FTZ R67, R72, UR14, -R65 ;  /* 0x0000000e48437c23 */ /* 0x000fc40008010841 */
[----:B------:R-:W-:Y:S02]  /*a580*/  FMUL.FTZ R65, R72, UR15 ;  /* 0x0000000f48417c20 */ /* 0x000fe40008410000 */
[----:B------:R-:W-:Y:S02]  /*a590*/  FFMA.FTZ R66, R229, R64, R66 ;  /* 0x00000040e5427223 */ /* 0x000fe40000010042 */
[----:B------:R-:W-:Y:S02]  /*a5a0*/  FMUL.FTZ R67, R222, R67 ;  /* 0x00000043de437220 */ /* 0x000fe40000410000 */
[----:B------:R-:W-:Y:S02]  /*a5b0*/  FFMA.FTZ R65, R194, UR14, R65 ;  /* 0x0000000ec2417c23 */ /* 0x000fe40008010041 */
[----:B------:R-:W-:Y:S02]  /*a5c0*/  FFMA.FTZ R66, R154, R73, R66 ;  /* 0x000000499a427223 */ /* 0x000fe40000010042 */
[----:B------:R-:W-:-:S02]  /*a5d0*/  FMUL.FTZ R64, R75, UR15 ;  /* 0x0000000f4b407c20 */ /* 0x000fc40008410000 */
[----:B0-----:R-:W-:Y:S02]  /*a5e0*/  @!P0 FADD.FTZ R63, R63, R70 ;  /* 0x000000463f3f8221 */ /* 0x001fe40000010000 */
[----:B------:R-:W-:Y:S02]  /*a5f0*/  FFMA.FTZ R65, R230, R65, R67 ;  /* 0x00000041e6417223 */ /* 0x000fe40000010043 */
[----:B------:R-:W-:Y:S02]  /*a600*/  FFMA.FTZ R64, R195, UR14, -R64 ;  /* 0x0000000ec3407c23 */ /* 0x000fe40008010840 */
[----:B------:R-:W-:Y:S02]  /*a610*/  FADD.FTZ R101, R66, R101 ;  /* 0x0000006542657221 */ /* 0x000fe40000010000 */
[----:B------:R-:W0:Y:S01]  /*a620*/  SHFL.DOWN PT, R66, R63, 0x10, 0x1f ;  /* 0x0a001f003f427f89 */ /* 0x000e2200000e0000 */
[----:B------:R-:W-:Y:S02]  /*a630*/  FFMA.FTZ R151, R151, R194, R65 ;  /* 0x000000c297977223 */ /* 0x000fe40000010041 */
[----:B------:R-:W-:-:S02]  /*a640*/  FMUL.FTZ R223, R223, R64 ;  /* 0x00000040dfdf7220 */ /* 0x000fc40000410000 */
[----:B------:R-:W-:Y:S02]  /*a650*/  FMUL.FTZ R65, R198, UR15 ;  /* 0x0000000fc6417c20 */ /* 0x000fe40008410000 */
[----:B-1----:R-:W-:Y:S02]  /*a660*/  @!P0 FADD.FTZ R61, R61, R68 ;  /* 0x000000443d3d8221 */ /* 0x002fe40000010000 */
[----:B------:R-:W-:Y:S02]  /*a670*/  FMUL.FTZ R64, R195, UR15 ;  /* 0x0000000fc3407c20 */ /* 0x000fe40008410000 */
[C---:B------:R-:W-:Y:S01]  /*a680*/  FFMA.FTZ R67, R74.reuse, UR14, -R65 ;  /* 0x0000000e4a437c23 */ /* 0x040fe20008010841 */
[----:B------:R-:W1:Y:S01]  /*a690*/  SHFL.DOWN PT, R68, R61, 0x10, 0x1f ;  /* 0x0a001f003d447f89 */ /* 0x000e6200000e0000 */
[----:B------:R-:W-:Y:S02]  /*a6a0*/  FFMA.FTZ R64, R75, UR14, R64 ;  /* 0x0000000e4b407c23 */ /* 0x000fe40008010040 */
[----:B------:R-:W-:-:S02]  /*a6b0*/  FMUL.FTZ R65, R74, UR15 ;  /* 0x0000000f4a417c20 */ /* 0x000fc40008410000 */
[----:B--2---:R-:W-:Y:S02]  /*a6c0*/  @!P0 FADD.FTZ R62, R62, R71 ;  /* 0x000000473e3e8221 */ /* 0x004fe40000010000 */
[----:B---3--:R-:W-:Y:S01]  /*a6d0*/  @!P0 FADD.FTZ R60, R60, R69 ;  /* 0x000000453c3c8221 */ /* 0x008fe20000010000 */
[----:B------:R-:W-:Y:S01]  /*a6e0*/  ISETP.GT.AND P0, PT, R9, 0xf, PT ;  /* 0x0000000f0900780c */ /* 0x000fe20003f04270 */
[----:B------:R-:W-:Y:S01]  /*a6f0*/  FFMA.FTZ R64, R231, R64, R223 ;  /* 0x00000040e7407223 */ /* 0x000fe200000100df */
[----:B------:R-:W2:Y:S01]  /*a700*/  SHFL.DOWN PT, R71, R62, 0x10, 0x1f ;  /* 0x0a001f003e477f89 */ /* 0x000ea200000e0000 */
[----:B------:R-:W-:Y:S02]  /*a710*/  FMUL.FTZ R67, R224, R67 ;  /* 0x00000043e0437220 */ /* 0x000fe40000410000 */
[----:B------:R-:W-:Y:S01]  /*a720*/  FFMA.FTZ R65, R198, UR14, R65 ;  /* 0x0000000ec6417c23 */ /* 0x000fe20008010041 */
[----:B------:R-:W3:Y:S01]  /*a730*/  SHFL.DOWN PT, R69, R60, 0x10, 0x1f ;  /* 0x0a001f003c457f89 */ /* 0x000ee200000e0000 */
[----:B------:R-:W-:-:S02]  /*a740*/  FFMA.FTZ R150, R150, R75, R64 ;  /* 0x0000004b96967223 */ /* 0x000fc40000010040 */
[----:B------:R-:W-:Y:S02]  /*a750*/  FFMA.FTZ R65, R232, R65, R67 ;  /* 0x00000041e8417223 */ /* 0x000fe40000010043 */
[----:B------:R-:W-:Y:S02]  /*a760*/  FMUL.FTZ R64, R77, UR15 ;  /* 0x0000000f4d407c20 */ /* 0x000fe40008410000 */
[----:B------:R-:W-:Y:S02]  /*a770*/  FFMA.FTZ R147, R147, R198, R65 ;  /* 0x000000c693937223 */ /* 0x000fe40000010041 */
[----:B------:R-:W-:Y:S02]  /*a780*/  FFMA.FTZ R64, R199, UR14, -R64 ;  /* 0x0000000ec7407c23 */ /* 0x000fe40008010840 */
[----:B------:R-:W-:Y:S02]  /*a790*/  FMUL.FTZ R65, R202, UR15 ;  /* 0x0000000fca417c20 */ /* 0x000fe40008410000 */
[----:B0-----:R-:W-:-:S02]  /*a7a0*/  @!P0 FADD.FTZ R63, R63, R66 ;  /* 0x000000423f3f8221 */ /* 0x001fc40000010000 */
[----:B------:R-:W-:Y:S02]  /*a7b0*/  FMUL.FTZ R225, R225, R64 ;  /* 0x00000040e1e17220 */ /* 0x000fe40000410000 */
[----:B------:R-:W-:Y:S02]  /*a7c0*/  FFMA.FTZ R66, R76, UR14, -R65 ;  /* 0x0000000e4c427c23 */ /* 0x000fe40008010841 */
[----:B------:R-:W-:Y:S02]  /*a7d0*/  FMUL.FTZ R64, R79, UR15 ;  /* 0x0000000f4f407c20 */ /* 0x000fe40008410000 */
[----:B------:R-:W-:Y:S02]  /*a7e0*/  FMUL.FTZ R227, R227, R66 ;  /* 0x00000042e3e37220 */ /* 0x000fe40000410000 */
[----:B------:R-:W-:Y:S02]  /*a7f0*/  FMUL.FTZ R66, R199, UR15 ;  /* 0x0000000fc7427c20 */ /* 0x000fe40008410000 */
[----:B------:R-:W-:-:S02]  /*a800*/  FFMA.FTZ R65, R203, UR14, -R64 ;  /* 0x0000000ecb417c23 */ /* 0x000fc40008010840 */
[----:B------:R-:W-:Y:S02]  /*a810*/  FMUL.FTZ R67, R76, UR15 ;  /* 0x0000000f4c437c20 */ /* 0x000fe40008410000 */
[----:B------:R-:W-:Y:S02]  /*a820*/  FMUL.FTZ R64, R203, UR15 ;  /* 0x0000000fcb407c20 */ /* 0x000fe40008410000 */
[----:B-1----:R-:W-:Y:S02]  /*a830*/  @!P0 FADD.FTZ R61, R61, R68 ;  /* 0x000000443d3d8221 */ /* 0x002fe40000010000 */
[----:B------:R-:W-:Y:S02]  /*a840*/  FFMA.FTZ R68, R77, UR14, R66 ;  /* 0x0000000e4d447c23 */ /* 0x000fe40008010042 */
[----:B------:R-:W-:Y:S02]  /*a850*/  FMUL.FTZ R226, R226, R65 ;  /* 0x00000041e2e27220 */ /* 0x000fe40000410000 */
[----:B------:R-:W-:-:S02]  /*a860*/  FFMA.FTZ R66, R202, UR14, R67 ;  /* 0x0000000eca427c23 */ /* 0x000fc40008010043 */
        /* <DEDUP_REMOVED lines=62> */
.L_x_200:
[----:B0-----:R-:W-:Y:S05]  /*ac50*/  BSYNC B0 ;  /* 0x0000000000007941 */ /* 0x001fea0003800000 */
.L_x_199:
[----:B------:R-:W-:-:S04]  /*ac60*/  IADD3 R140, R140, 0x1, RZ ;  /* 0x000000018c8c7810 */ /* 0x000fc80007ffe0ff */
[----:B------:R-:W-:-:S13]  /*ac70*/  ISETP.GE.AND P0, PT, R140, c[0x0][0x16c], PT ;  /* 0x00005b008c007a0c */ /* 0x000fda0003f06270 */
[----:B------:R-:W-:Y:S01]  /*ac80*/  @P0 CALL.REL.NOINC `(.L_x_164) ;  /* 0x0000001000000944 */ /* 0x000fe20003c00000 */
[----:B------:R-:W-:Y:S05]  /*ac90*/  BRA `(.L_x_201) ;  /* 0xffff9ac000007947 */ /* 0x000fea000383ffff */
.L_x_164:
[----:B------:R-:W-:Y:S01]  /*aca0*/  BAR.SYNC.DEFER_BLOCKING 0x0 ;  /* 0x0000000000007b1d */ /* 0x000fe20000010000 */
[----:B------:R-:W-:Y:S02]  /*acb0*/  IADD3 R47, -R13, c[0x0][0x168], RZ ;  /* 0x00005a000d2f7a10 */ /* 0x000fe40007ffe1ff */
[C---:B------:R-:W-:Y:S02]  /*acc0*/  LOP3.LUT R45, R14.reuse, 0x20, RZ, 0xfc, !PT ;  /* 0x000000200e2d7812 */ /* 0x040fe400078efcff */
[CC--:B------:R-:W-:Y:S02]  /*acd0*/  ISETP.GE.AND P2, PT, R14.reuse, R47.reuse, PT ;  /* 0x0000002f0e00720c */ /* 0x0c0fe40003f46270 */
[----:B------:R-:W-:Y:S02]  /*ace0*/  ISETP.GE.AND P1, PT, R45, R47, PT ;  /* 0x0000002f2d00720c */ /* 0x000fe40003f26270 */
[C---:B------:R-:W-:Y:S02]  /*acf0*/  LOP3.LUT R46, R14.reuse, 0x40, RZ, 0xfc, !PT ;  /* 0x000000400e2e7812 */ /* 0x040fe400078efcff */
[----:B------:R-:W-:-:S02]  /*ad00*/  LOP3.LUT R32, R14, 0x60, RZ, 0xfc, !PT ;  /* 0x000000600e207812 */ /* 0x000fc400078efcff */
[----:B------:R-:W-:Y:S02]  /*ad10*/  PRMT R48, RZ, 0x7610, R48 ;  /* 0x00007610ff307816 */ /* 0x000fe40000000030 */
[C---:B------:R-:W-:Y:S02]  /*ad20*/  LOP3.LUT R33, R14.reuse, 0x80, RZ, 0xfc, !PT ;  /* 0x000000800e217812 */ /* 0x040fe400078efcff */
[----:B------:R-:W-:Y:S02]  /*ad30*/  PRMT R49, RZ, 0x7610, R49 ;  /* 0x00007610ff317816 */ /* 0x000fe40000000031 */
[C---:B------:R-:W-:Y:S02]  /*ad40*/  LOP3.LUT R34, R14.reuse, 0xa0, RZ, 0xfc, !PT ;  /* 0x000000a00e227812 */ /* 0x040fe400078efcff */
[----:B------:R-:W-:Y:S02]  /*ad50*/  LOP3.LUT R35, R14, 0xc0, RZ, 0xfc, !PT ;  /* 0x000000c00e237812 */ /* 0x000fe400078efcff */
[----:B------:R-:W-:Y:S01]  /*ad60*/  ISETP.GE.AND P0, PT, R46, R47, PT ;  /* 0x0000002f2e00720c */ /* 0x000fe20003f06270 */
[----:B------:R-:W2:Y:S01]  /*ad70*/  @!P2 LDG.E.U16 R48, [R206.64] ;  /* 0x00000006ce30a981 */ /* 0x000ea2000c1e1500 */
[----:B------:R-:W-:-:S02]  /*ad80*/  LOP3.LUT R36, R14, 0xe0, RZ, 0xfc, !PT ;  /* 0x000000e00e247812 */ /* 0x000fc400078efcff */
[-C--:B------:R-:W-:Y:S01]  /*ad90*/  ISETP.GE.AND P4, PT, R32, R47.reuse, PT ;  /* 0x0000002f2000720c */ /* 0x080fe20003f86270 */
[----:B------:R-:W3:Y:S01]  /*ada0*/  @!P1 LDG.E.U16 R49, [R206.64+0x40] ;  /* 0x00004006ce319981 */ /* 0x000ee2000c1e1500 */
        /* <DEDUP_REMOVED lines=10> */
[----:B------:R-:W4:Y:S01]  /*ae50*/  @!P0 LDG.E.U16 R50, [R206.64+0x80] ;  /* 0x00008006ce328981 */ /* 0x000f22000c1e1500 */
[----:B------:R-:W-:-:S02]  /*ae60*/  LOP3.LUT R38, R14, 0x120, RZ, 0xfc, !PT ;  /* 0x000001200e267812 */ /* 0x000fc400078efcff */
[----:B------:R-:W-:Y:S01]  /*ae70*/  PRMT R54, RZ, 0x7610, R54 ;  /* 0x00007610ff367816 */ /* 0x000fe20000000036 */
[----:B------:R-:W5:Y:S01]  /*ae80*/  @!P4 LDG.E.U16 R51, [R206.64+0xc0] ;  /* 0x0000c006ce33c981 */ /* 0x000f62000c1e1500 */
[C---:B------:R-:W-:Y:S02]  /*ae90*/  LOP3.LUT R39, R14.reuse, 0x140, RZ, 0xfc, !PT ;  /* 0x000001400e277812 */ /* 0x040fe400078efcff */
[----:B------:R-:W-:Y:S01]  /*aea0*/  PRMT R55, RZ, 0x7610, R55 ;  /* 0x00007610ff377816 */ /* 0x000fe20000000037 */
[----:B------:R-:W5:Y:S01]  /*aeb0*/  @!P6 LDG.E.U16 R52, [R206.64+0x100] ;  /* 0x00010006ce34e981 */ /* 0x000f62000c1e1500 */
[C---:B------:R-:W-:Y:S02]  /*aec0*/  LOP3.LUT R40, R14.reuse, 0x160, RZ, 0xfc, !PT ;  /* 0x000001600e287812 */ /* 0x040fe400078efcff */
[----:B------:R-:W-:Y:S01]  /*aed0*/  PRMT R56, RZ, 0x7610, R56 ;  /* 0x00007610ff387816 */ /* 0x000fe20000000038 */
[----:B------:R-:W5:Y:S01]  /*aee0*/  @!P5 LDG.E.U16 R53, [R206.64+0x140] ;  /* 0x00014006ce35d981 */ /* 0x000f62000c1e1500 */
[----:B------:R-:W-:-:S02]  /*aef0*/  LOP3.LUT R41, R14, 0x180, RZ, 0xfc, !PT ;  /* 0x000001800e297812 */ /* 0x000fc400078efcff */
[----:B------:R-:W-:Y:S01]  /*af00*/  LOP3.LUT R42, R14, 0x1a0, RZ, 0xfc, !PT ;  /* 0x000001a00e2a7812 */ /* 0x000fe200078efcff */
[----:B------:R-:W5:Y:S01]  /*af10*/  @!P3 LDG.E.U16 R54, [R206.64+0x180] ;  /* 0x00018006ce36b981 */ /* 0x000f62000c1e1500 */
[-C--:B------:R-:W-:Y:S02]  /*af20*/  ISETP.GE.AND P0, PT, R38, R47.reuse, PT ;  /* 0x0000002f2600720c */ /* 0x080fe40003f06270 */
[C---:B------:R-:W-:Y:S01]  /*af30*/  LOP3.LUT R43, R14.reuse, 0x1c0, RZ, 0xfc, !PT ;  /* 0x000001c00e2b7812 */ /* 0x040fe200078efcff */
[----:B------:R-:W5:Y:S01]  /*af40*/  @!P2 LDG.E.U16 R55, [R206.64+0x1c0] ;  /* 0x0001c006ce37a981 */ /* 0x000f62000c1e1500 */
[-C--:B------:R-:W-:Y:S02]  /*af50*/  ISETP.GE.AND P4, PT, R39, R47.reuse, PT ;  /* 0x0000002f2700720c */ /* 0x080fe40003f86270 */
[----:B------:R-:W-:Y:S01]  /*af60*/  LOP3.LUT R44, R14, 0x1e0, RZ, 0xfc, !PT ;  /* 0x000001e00e2c7812 */ /* 0x000fe200078efcff */
[----:B------:R-:W5:Y:S01]  /*af70*/  @!P1 LDG.E.U16 R56, [R206.64+0x200] ;  /* 0x00020006ce389981 */ /* 0x000f62000c1e1500 */
        /* <DEDUP_REMOVED lines=9> */
[----:B------:R-:W5:Y:S01]  /*b010*/  @!P0 LDG.E.U16 R57, [R206.64+0x240] ;  /* 0x00024006ce398981 */ /* 0x000f62000c1e1500 */
[----:B------:R-:W-:Y:S02]  /*b020*/  PRMT R61, RZ, 0x7610, R61 ;  /* 0x00007610ff3d7816 */ /* 0x000fe4000000003d */
        /* <DEDUP_REMOVED lines=8> */
[----:B------:R-:W-:-:S02]  /*b0b0*/  F2FP.PACK_AB R107, R108, R107 ;  /* 0x0000006b6c6b723e */ /* 0x000fc400000000ff */
[----:B------:R-:W-:Y:S02]  /*b0c0*/  F2FP.PACK_AB R109, R110, R109 ;  /* 0x0000006d6e6d723e */ /* 0x000fe400000000ff */
[----:B------:R-:W-:Y:S01]  /*b0d0*/  F2FP.PACK_AB R111, R112, R111 ;  /* 0x0000006f706f723e */ /* 0x000fe200000000ff */
        /* <DEDUP_REMOVED lines=17> */
[----:B------:R-:W0:Y:S04]  /*b1f0*/  LDS.U16 R50, [R31+0x4] ;  /* 0x000004001f327984 */ /* 0x000e280000000400 */
[----:B------:R-:W1:Y:S04]  /*b200*/  LDS.U16 R49, [R31+0x2] ;  /* 0x000002001f317984 */ /* 0x000e680000000400 */
[----:B------:R-:W2:Y:S04]  /*b210*/  LDS.U16 R48, [R31] ;  /* 0x000000001f307984 */ /* 0x000ea80000000400 */
[----:B------:R-:W3:Y:S04]  /*b220*/  LDS.U16 R51, [R31+0x6] ;  /* 0x000006001f337984 */ /* 0x000ee80000000400 */
[----:B------:R-:W4:Y:S04]  /*b230*/  LDS.U16 R53, [R31+0x12] ;  /* 0x000012001f357984 */ /* 0x000f280000000400 */
[----:B------:R-:W-:Y:S01]  /*b240*/  LDS.U16 R52, [R31+0x10] ;  /* 0x000010001f347984 */ /* 0x000fe20000000400 */
[----:B0-----:R-:W-:-:S05]  /*b250*/  HADD2.F32 R50, -RZ, R50.H0_H0 ;  /* 0x20000032ff327230 */ /* 0x001fca0000004100 */
[----:B------:R-:W-:Y:S01]  /*b260*/  FADD.FTZ R56, R50, UR5 ;  /* 0x0000000532387e21 */ /* 0x000fe20008010000 */
[----:B-1----:R-:W-:Y:S01]  /*b270*/  HADD2.F32 R49, -RZ, R49.H0_H0 ;  /* 0x20000031ff317230 */ /* 0x002fe20000004100 */
[----:B------:R-:W-:Y:S03]  /*b280*/  LDS.U16 R50, [R31+0xc] ;  /* 0x00000c001f327984 */ /* 0x000fe60000000400 */
[----:B------:R-:W-:Y:S01]  /*b290*/  FSETP.GTU.FTZ.AND P5, PT, R56, 20, PT ;  /* 0x41a000003800780b */ /* 0x000fe20003fbc000 */
[----:B--2---:R-:W-:Y:S01]  /*b2a0*/  HADD2.F32 R48, -RZ, R48.H0_H0 ;  /* 0x20000030ff307230 */ /* 0x004fe20000004100 */
[----:B------:R-:W-:Y:S01]  /*b2b0*/  FADD.FTZ R55, R49, UR5 ;  /* 0x0000000531377e21 */ /* 0x000fe20008010000 */
[----:B---3--:R-:W-:Y:S01]  /*b2c0*/  HADD2.F32 R51, -RZ, R51.H0_H0 ;  /* 0x20000033ff337230 */ /* 0x008fe20000004100 */
[----:B------:R-:W-:Y:S02]  /*b2d0*/  LDS.U16 R49, [R31+0xa] ;  /* 0x00000a001f317984 */ /* 0x000fe40000000400 */
[----:B------:R-:W-:Y:S01]  /*b2e0*/  FADD.FTZ R54, R48, UR5 ;  /* 0x0000000530367e21 */ /* 0x000fe20008010000 */
[----:B------:R-:W-:-:S06]  /*b2f0*/  FSETP.GTU.FTZ.AND P6, PT, R55, 20, PT ;  /* 0x41a000003700780b */ /* 0x000fcc0003fdc000 */
[----:B------:R-:W-:Y:S01]  /*b300*/  @!P5 FMUL.FTZ R56, R56, -1.4426950216293334961 ;  /* 0xbfb8aa3b3838d820 */ /* 0x000fe20000410000 */
[----:B------:R-:W-:Y:S01]  /*b310*/  FSETP.GTU.FTZ.AND P1, PT, R54, 20, PT ;  /* 0x41a000003600780b */ /* 0x000fe20003f3c000 */
[----:B------:R-:W-:Y:S01]  /*b320*/  FADD.FTZ R57, R51, UR5 ;  /* 0x0000000533397e21 */ /* 0x000fe20008010000 */
[----:B------:R-:W0:Y:S03]  /*b330*/  LDS.U16 R48, [R31+0x8] ;  /* 0x000008001f307984 */ /* 0x000e260000000400 */
[----:B------:R-:W1:Y:S01]  /*b340*/  @!P5 MUFU.EX2 R56, R56 ;  /* 0x000000380038d308 */ /* 0x000e620000000800 */
[----:B------:R-:W2:Y:S01]  /*b350*/  LDS.U16 R51, [R31+0xe] ;  /* 0x00000e001f337984 */ /* 0x000ea20000000400 */
[----:B------:R-:W-:-:S06]  /*b360*/  @!P6 FMUL.FTZ R55, R55, -1.4426950216293334961 ;  /* 0xbfb8aa3b3737e820 */ /* 0x000fcc0000410000 */
[----:B------:R-:W-:Y:S01]  /*b370*/  @!P1 FMUL.FTZ R54, R54, -1.4426950216293334961 ;  /* 0xbfb8aa3b36369820 */ /* 0x000fe20000410000 */
[----:B------:R-:W3:Y:S01]  /*b380*/  @!P6 MUFU.EX2 R55, R55 ;  /* 0x000000370037e308 */ /* 0x000ee20000000800 */
[----:B-1----:R-:W-:-:S07]  /*b390*/  @!P5 FADD.FTZ R56, R56, 1 ;  /* 0x3f8000003838d421 */ /* 0x002fce0000010000 */
[----:B------:R-:W1:Y:S01]  /*b3a0*/  @!P1 MUFU.EX2 R54, R54 ;  /* 0x0000003600369308 */ /* 0x000e620000000800 */
[----:B----4-:R-:W-:-:S07]  /*b3b0*/  HADD2.F32 R53, -RZ, R53.H0_H0 ;  /* 0x20000035ff357230 */ /* 0x010fce0000004100 */
[----:B------:R-:W4:Y:S01]  /*b3c0*/  @!P5 MUFU.RCP R56, R56 ;  /* 0x000000380038d308 */ /* 0x000f220000001000 */
[----:B---3--:R-:W-:Y:S02]  /*b3d0*/  @!P6 FADD.FTZ R55, R55, 1 ;  /* 0x3f8000003737e421 */ /* 0x008fe40000010000 */
[----:B------:R-:W-:Y:S02]  /*b3e0*/  FADD.FTZ R53, R53, UR5 ;  /* 0x0000000535357e21 */ /* 0x000fe40008010000 */
[----:B-1----:R-:W-:-:S03]  /*b3f0*/  @!P1 FADD.FTZ R54, R54, 1 ;  /* 0x3f80000036369421 */ /* 0x002fc60000010000 */
[----:B------:R-:W-:Y:S01]  /*b400*/  @!P6 MUFU.RCP R55, R55 ;  /* 0x000000370037e308 */ /* 0x000fe20000001000 */
[----:B----4-:R-:W-:-:S07]  /*b410*/  @!P5 FMUL.FTZ R105, R105, R56 ;  /* 0x000000386969d220 */ /* 0x010fce0000410000 */
[----:B------:R-:W1:Y:S01]  /*b420*/  @!P1 MUFU.RCP R59, R54 ;  /* 0x00000036003b9308 */ /* 0x000e620000001000 */
[----:B------:R-:W-:Y:S01]  /*b430*/  FSETP.GTU.FTZ.AND P5, PT, R53, 20, PT ;  /* 0x41a000003500780b */ /* 0x000fe20003fbc000 */
[----:B0-----:R-:W-:Y:S02]  /*b440*/  HADD2.F32 R48, -RZ, R48.H0_H0 ;  /* 0x20000030ff307230 */ /* 0x001fe40000004100 */
[----:B------:R-:W-:Y:S02]  /*b450*/  HADD2.F32 R49, -RZ, R49.H0_H0 ;  /* 0x20000031ff317230 */ /* 0x000fe40000004100 */
[----:B------:R-:W-:Y:S02]  /*b460*/  HADD2.F32 R50, -RZ, R50.H0_H0 ;  /* 0x20000032ff327230 */ /* 0x000fe40000004100 */
[----:B--2---:R-:W-:Y:S02]  /*b470*/  HADD2.F32 R51, -RZ, R51.H0_H0 ;  /* 0x20000033ff337230 */ /* 0x004fe40000004100 */
[----:B------:R-:W-:Y:S01]  /*b480*/  HADD2.F32 R52, -RZ, R52.H0_H0 ;  /* 0x20000034ff347230 */ /* 0x000fe20000004100 */
[----:B------:R-:W-:-:S02]  /*b490*/  FADD.FTZ R48, R48, UR5 ;  /* 0x0000000530307e21 */ /* 0x000fc40008010000 */
[----:B------:R-:W-:Y:S02]  /*b4a0*/  FADD.FTZ R49, R49, UR5 ;  /* 0x0000000531317e21 */ /* 0x000fe40008010000 */
[----:B------:R-:W-:Y:S02]  /*b4b0*/  FADD.FTZ R50, R50, UR5 ;  /* 0x0000000532327e21 */ /* 0x000fe40008010000 */
[----:B------:R-:W-:Y:S02]  /*b4c0*/  FADD.FTZ R51, R51, UR5 ;  /* 0x0000000533337e21 */ /* 0x000fe40008010000 */
[----:B------:R-:W-:Y:S02]  /*b4d0*/  FADD.FTZ R52, R52, UR5 ;  /* 0x0000000534347e21 */ /* 0x000fe40008010000 */
[----:B------:R-:W-:Y:S01]  /*b4e0*/  @!P5 FMUL.FTZ R53, R53, -1.4426950216293334961 ;  /* 0xbfb8aa3b3535d820 */ /* 0x000fe20000410000 */
[----:B------:R-:W-:Y:S01]  /*b4f0*/  FSETP.GTU.FTZ.AND P4, PT, R48, 20, PT ;  /* 0x41a000003000780b */ /* 0x000fe20003f9c000 */
[----:B-1----:R-:W-:Y:S01]  /*b500*/  @!P1 FMUL.FTZ R106, R106, R59 ;  /* 0x0000003b6a6a9220 */ /* 0x002fe20000410000 */
[----:B------:R-:W-:Y:S01]  /*b510*/  FSETP.GTU.FTZ.AND P3, PT, R49, 20, PT ;  /* 0x41a000003100780b */ /* 0x000fe20003f7c000 */
[----:B------:R-:W-:Y:S01]  /*b520*/  @!P6 FMUL.FTZ R104, R104, R55 ;  /* 0x000000376868e220 */ /* 0x000fe20000410000 */
[----:B------:R-:W-:-:S02]  /*b530*/  FSETP.GTU.FTZ.AND P2, PT, R50, 20, PT ;  /* 0x41a000003200780b */ /* 0x000fc40003f5c000 */
[----:B------:R-:W-:Y:S02]  /*b540*/  FSETP.GTU.FTZ.AND P1, PT, R51, 20, PT ;  /* 0x41a000003300780b */ /* 0x000fe40003f3c000 */
[----:B------:R-:W-:Y:S01]  /*b550*/  FSETP.GTU.FTZ.AND P6, PT, R52, 20, PT ;  /* 0x41a000003400780b */ /* 0x000fe20003fdc000 */
[----:B------:R-:W0:Y:S01]  /*b560*/  @!P5 MUFU.EX2 R53, R53 ;  /* 0x000000350035d308 */ /* 0x000e220000000800 */
[----:B------:R-:W-:-:S03]  /*b570*/  FSETP.GTU.FTZ.AND P0, PT, R57, 20, PT ;  /* 0x41a000003900780b */ /* 0x000fc60003f1c000 */
[----:B------:R-:W-:Y:S02]  /*b580*/  @!P4 FMUL.FTZ R48, R48, -1.4426950216293334961 ;  /* 0xbfb8aa3b3030c820 */ /* 0x000fe40000410000 */
[----:B------:R-:W-:Y:S02]  /*b590*/  @!P3 FMUL.FTZ R49, R49, -1.4426950216293334961 ;  /* 0xbfb8aa3b3131b820 */ /* 0x000fe40000410000 */
[----:B------:R-:W-:Y:S02]  /*b5a0*/  @!P2 FMUL.FTZ R50, R50, -1.4426950216293334961 ;  /* 0xbfb8aa3b3232a820 */ /* 0x000fe40000410000 */
[----:B------:R-:W-:Y:S02]  /*b5b0*/  @!P1 FMUL.FTZ R51, R51, -1.4426950216293334961 ;  /* 0xbfb8aa3b33339820 */ /* 0x000fe40000410000 */
[----:B------:R-:W-:Y:S01]  /*b5c0*/  @!P6 FMUL.FTZ R52, R52, -1.4426950216293334961 ;  /* 0xbfb8aa3b3434e820 */ /* 0x000fe20000410000 */
[----:B------:R-:W1:Y:S01]  /*b5d0*/  @!P4 MUFU.EX2 R48, R48 ;  /* 0x000000300030c308 */ /* 0x000e620000000800 */
[----:B------:R-:W-:-:S02]  /*b5e0*/  @!P0 FMUL.FTZ R57, R57, -1.4426950216293334961 ;  /* 0xbfb8aa3b39398820 */ /* 0x000fc40000410000 */
[----:B0-----:R-:W-:Y:S01]  /*b5f0*/  @!P5 FADD.FTZ R53, R53, 1 ;  /* 0x3f8000003535d421 */ /* 0x001fe20000010000 */
[----:B------:R-:W-:-:S04]  /*b600*/  SHF.L.U32 R54, R8, 0x4, RZ ;  /* 0x0000000408367819 */ /* 0x000fc800000006ff */
[----:B------:R-:W0:Y:S01]  /*b610*/  @!P3 MUFU.EX2 R49, R49 ;  /* 0x000000310031b308 */ /* 0x000e220000000800 */
[----:B------:R-:W-:-:S07]  /*b620*/  LOP3.LUT R54, R54, 0xfffffe00, RZ, 0xc0, !PT ;  /* 0xfffffe0036367812 */ /* 0x000fce00078ec0ff */
[----:B------:R-:W2:Y:S08]  /*b630*/  @!P2 MUFU.EX2 R50, R50 ;  /* 0x000000320032a308 */ /* 0x000eb00000000800 */
[----:B------:R-:W3:Y:S08]  /*b640*/  @!P1 MUFU.EX2 R51, R51 ;  /* 0x0000003300339308 */ /* 0x000ef00000000800 */
[----:B------:R-:W4:Y:S01]  /*b650*/  @!P6 MUFU.EX2 R52, R52 ;  /* 0x000000340034e308 */ /* 0x000f220000000800 */
[----:B------:R-:W-:-:S07]  /*b660*/  LEA R77, R9, R54, 0x4 ;  /* 0x00000036094d7211 */ /* 0x000fce00078e20ff */
[----:B------:R-:W5:Y:S08]  /*b670*/  @!P5 MUFU.RCP R53, R53 ;  /* 0x000000350035d308 */ /* 0x000f700000001000 */
[----:B------:R-:W5:Y:S01]  /*b680*/  @!P0 MUFU.EX2 R57, R57 ;  /* 0x0000003900398308 */ /* 0x000f620000000800 */
[----:B------:R-:W-:Y:S01]  /*b690*/  IADD3 R56, R77, 0x3, RZ ;  /* 0x000000034d387810 */ /* 0x000fe20007ffe0ff */
[----:B-1----:R-:W-:-:S02]  /*b6a0*/  @!P4 FADD.FTZ R48, R48, 1 ;  /* 0x3f8000003030c421 */ /* 0x002fc40000010000 */
[----:B0-----:R-:W-:Y:S02]  /*b6b0*/  @!P3 FADD.FTZ R49, R49, 1 ;  /* 0x3f8000003131b421 */ /* 0x001fe40000010000 */
[----:B--2---:R-:W-:Y:S02]  /*b6c0*/  @!P2 FADD.FTZ R50, R50, 1 ;  /* 0x3f8000003232a421 */ /* 0x004fe40000010000 */
[----:B---3--:R-:W-:Y:S02]  /*b6d0*/  @!P1 FADD.FTZ R51, R51, 1 ;  /* 0x3f80000033339421 */ /* 0x008fe40000010000 */
[----:B----4-:R-:W-:Y:S01]  /*b6e0*/  @!P6 FADD.FTZ R52, R52, 1 ;  /* 0x3f8000003434e421 */ /* 0x010fe20000010000 */
[----:B------:R-:W-:Y:S01]  /*b6f0*/  LEA.HI.SX32 R58, R56, R77, 0x1b ;  /* 0x0000004d383a7211 */ /* 0x000fe200078fdaff */
[----:B------:R0:W-:Y:S01]  /*b700*/  @!P4 MUFU.RCP R72, R48 ;  /* 0x000000300048c308 */ /* 0x0001e20000001000 */
[----:B-----5:R-:W-:Y:S02]  /*b710*/  @!P5 FMUL.FTZ R94, R94, R53 ;  /* 0x000000355e5ed220 */ /* 0x020fe40000410000 */
[----:B------:R-:W-:Y:S01]  /*b720*/  LDS.U16 R53, [R31+0x1e] ;  /* 0x00001e001f357984 */ /* 0x000fe20000000400 */
[----:B------:R-:W-:-:S04]  /*b730*/  @!P0 FADD.FTZ R57, R57, 1 ;  /* 0x3f80000039398421 */ /* 0x000fc80000010000 */
[----:B------:R1:W-:Y:S01]  /*b740*/  @!P3 MUFU.RCP R73, R49 ;  /* 0x000000310049b308 */ /* 0x0003e20000001000 */
[----:B0-----:R-:W-:Y:S07]  /*b750*/  LDS.U16 R48, [R31+0x14] ;  /* 0x000014001f307984 */ /* 0x001fee0000000400 */
[----:B------:R0:W-:Y:S01]  /*b760*/  @!P2 MUFU.RCP R74, R50 ;  /* 0x00000032004aa308 */ /* 0x0001e20000001000 */
[----:B-1----:R-:W-:Y:S07]  /*b770*/  LDS.U16 R49, [R31+0x16] ;  /* 0x000016001f317984 */ /* 0x002fee0000000400 */
[----:B------:R1:W-:Y:S01]  /*b780*/  @!P1 MUFU.RCP R75, R51 ;  /* 0x00000033004b9308 */ /* 0x0003e20000001000 */
[----:B0-----:R-:W0:Y:S07]  /*b790*/  LDS.U16 R50, [R31+0x18] ;  /* 0x000018001f327984 */ /* 0x001e2e0000000400 */
[----:B------:R2:W3:Y:S01]  /*b7a0*/  @!P6 MUFU.RCP R56, R52 ;  /* 0x000000340038e308 */ /* 0x0004e20000001000 */
[----:B-1----:R-:W1:Y:S04]  /*b7b0*/  LDS.U16 R51, [R31+0x1a] ;  /* 0x00001a001f337984 */ /* 0x002e680000000400 */
[----:B--2---:R-:W2:Y:S03]  /*b7c0*/  LDS.U16 R52, [R31+0x1c] ;  /* 0x00001c001f347984 */ /* 0x004ea60000000400 */
[----:B------:R4:W5:Y:S01]  /*b7d0*/  @!P0 MUFU.RCP R71, R57 ;  /* 0x0000003900478308 */ /* 0x0009620000001000 */
[----:B------:R-:W-:Y:S01]  /*b7e0*/  BAR.SYNC.DEFER_BLOCKING 0x0 ;  /* 0x0000000000007b1d */ /* 0x000fe20000010000 */
[----:B------:R-:W-:-:S02]  /*b7f0*/  IADD3 R54, R77, 0x1, RZ ;  /* 0x000000014d367810 */ /* 0x000fc40007ffe0ff */
[C---:B------:R-:W-:Y:S02]  /*b800*/  IADD3 R55, R77.reuse, 0x2, RZ ;  /* 0x000000024d377810 */ /* 0x040fe40007ffe0ff */
[C---:B------:R-:W-:Y:S02]  /*b810*/  IADD3 R60, R77.reuse, 0x5, RZ ;  /* 0x000000054d3c7810 */ /* 0x040fe40007ffe0ff */
[----:B----4-:R-:W-:Y:S02]  /*b820*/  IADD3 R57, R77, 0x4, RZ ;  /* 0x000000044d397810 */ /* 0x010fe40007ffe0ff */
[-C--:B------:R-:W-:Y:S02]  /*b830*/  LEA.HI.SX32 R54, R54, R77.reuse, 0x1b ;  /* 0x0000004d36367211 */ /* 0x080fe400078fdaff */
[----:B------:R-:W-:Y:S01]  /*b840*/  LEA.HI.SX32 R55, R55, R77, 0x1b ;  /* 0x0000004d37377211 */ /* 0x000fe200078fdaff */
[----:B---3--:R-:W-:Y:S01]  /*b850*/  @!P6 FMUL.FTZ R95, R95, R56 ;  /* 0x000000385f5fe220 */ /* 0x008fe20000410000 */
[----:B------:R-:W-:Y:S01]  /*b860*/  IADD3 R61, R77, 0x6, RZ ;  /* 0x000000064d3d7810 */ /* 0x000fe20007ffe0ff */
[----:B-----5:R-:W-:Y:S01]  /*b870*/  @!P0 FMUL.FTZ R102, R102, R71 ;  /* 0x0000004766668220 */ /* 0x020fe20000410000 */
[----:B------:R-:W-:-:S02]  /*b880*/  LEA.HI.SX32 R59, R57, R77, 0x1b ;  /* 0x0000004d393b7211 */ /* 0x000fc400078fdaff */
[----:B------:R-:W-:Y:S02]  /*b890*/  IADD3 R62, R77, 0x7, RZ ;  /* 0x000000074d3e7810 */ /* 0x000fe40007ffe0ff */
[----:B------:R-:W-:Y:S02]  /*b8a0*/  LEA.HI.SX32 R60, R60, R77, 0x1b ;  /* 0x0000004d3c3c7211 */ /* 0x000fe400078fdaff */
[----:B------:R-:W-:Y:S02]  /*b8b0*/  PRMT R71, R107, 0x7632, R71 ;  /* 0x000076326b477816 */ /* 0x000fe40000000047 */
[----:B------:R-:W-:Y:S02]  /*b8c0*/  SHF.L.U32 R56, R54, 0x1, RZ ;  /* 0x0000000136387819 */ /* 0x000fe400000006ff */
[----:B------:R-:W-:Y:S02]  /*b8d0*/  IADD3 R63, R77, 0x8, RZ ;  /* 0x000000084d3f7810 */ /* 0x000fe40007ffe0ff */
[----:B------:R-:W-:-:S02]  /*b8e0*/  SHF.L.U32 R57, R55, 0x1, RZ ;  /* 0x0000000137397819 */ /* 0x000fc400000006ff */
[----:B------:R-:W-:Y:S02]  /*b8f0*/  IADD3 R64, R77, 0x9, RZ ;  /* 0x000000094d407810 */ /* 0x000fe40007ffe0ff */
[----:B------:R-:W-:Y:S02]  /*b900*/  PRMT R54, R109, 0x7632, R54 ;  /* 0x000076326d367816 */ /* 0x000fe40000000036 */
[----:B------:R-:W-:Y:S01]  /*b910*/  SHF.L.U32 R58, R58, 0x1, RZ ;  /* 0x000000013a3a7819 */ /* 0x000fe200000006ff */
[----:B------:R-:W-:Y:S01]  /*b920*/  STS.U16 [R31], R107 ;  /* 0x0000006b1f007388 */ /* 0x000fe20000000400 */
[----:B------:R-:W-:Y:S02]  /*b930*/  IADD3 R65, R77, 0xa, RZ ;  /* 0x0000000a4d417810 */ /* 0x000fe40007ffe0ff */
[----:B------:R-:W-:Y:S02]  /*b940*/  LEA.HI.SX32 R61, R61, R77, 0x1b ;  /* 0x0000004d3d3d7211 */ /* 0x000fe400078fdaff */
[----:B------:R-:W-:Y:S01]  /*b950*/  SHF.L.U32 R59, R59, 0x1, RZ ;  /* 0x000000013b3b7819 */ /* 0x000fe200000006ff */
[----:B------:R-:W-:Y:S01]  /*b960*/  STS.U16 [R56+0x2], R71 ;  /* 0x0000024738007388 */ /* 0x000fe20000000400 */
[----:B------:R-:W-:-:S02]  /*b970*/  IADD3 R66, R77, 0xb, RZ ;  /* 0x0000000b4d427810 */ /* 0x000fc40007ffe0ff */
[----:B------:R-:W-:Y:S02]  /*b980*/  LEA.HI.SX32 R62, R62, R77, 0x1b ;  /* 0x0000004d3e3e7211 */ /* 0x000fe400078fdaff */
[----:B------:R-:W-:Y:S02]  /*b990*/  PRMT R55, R111, 0x7632, R55 ;  /* 0x000076326f377816 */ /* 0x000fe40000000037 */
[----:B------:R-:W-:Y:S02]  /*b9a0*/  SHF.L.U32 R60, R60, 0x1, RZ ;  /* 0x000000013c3c7819 */ /* 0x000fe400000006ff */
[----:B------:R-:W-:Y:S01]  /*b9b0*/  F2FP.PACK_AB R113, R114, R113 ;  /* 0x000000717271723e */ /* 0x000fe200000000ff */
[----:B------:R-:W-:Y:S01]  /*b9c0*/  STS.U16 [R57+0x4], R109 ;  /* 0x0000046d39007388 */ /* 0x000fe20000000400 */
[----:B------:R-:W-:Y:S02]  /*b9d0*/  IADD3 R67, R77, 0xc, RZ ;  /* 0x0000000c4d437810 */ /* 0x000fe40007ffe0ff */
[----:B------:R-:W-:Y:S01]  /*b9e0*/  LEA.HI.SX32 R63, R63, R77, 0x1b ;  /* 0x0000004d3f3f7211 */ /* 0x000fe200078fdaff */
[----:B------:R3:W-:Y:S01]  /*b9f0*/  STS.U16 [R58+0x6], R54 ;  /* 0x000006363a007388 */ /* 0x0007e20000000400 */
[----:B------:R-:W-:-:S02]  /*ba00*/  IADD3 R68, R77, 0xd, RZ ;  /* 0x0000000d4d447810 */ /* 0x000fc40007ffe0ff */
[----:B------:R-:W-:Y:S02]  /*ba10*/  LEA.HI.SX32 R64, R64, R77, 0x1b ;  /* 0x0000004d40407211 */ /* 0x000fe400078fdaff */
[----:B------:R-:W-:Y:S01]  /*ba20*/  F2FP.PACK_AB R115, R116, R115 ;  /* 0x000000737473723e */ /* 0x000fe200000000ff */
[----:B------:R-:W-:Y:S01]  /*ba30*/  STS.U16 [R59+0x8], R111 ;  /* 0x0000086f3b007388 */ /* 0x000fe20000000400 */
[----:B------:R-:W-:Y:S02]  /*ba40*/  IADD3 R69, R77, 0xe, RZ ;  /* 0x0000000e4d457810 */ /* 0x000fe40007ffe0ff */
[----:B------:R-:W-:Y:S02]  /*ba50*/  LEA.HI.SX32 R65, R65, R77, 0x1b ;  /* 0x0000004d41417211 */ /* 0x000fe400078fdaff */
[----:B------:R-:W-:Y:S01]  /*ba60*/  SHF.L.U32 R61, R61, 0x1, RZ ;  /* 0x000000013d3d7819 */ /* 0x000fe200000006ff */
[----:B------:R4:W-:Y:S01]  /*ba70*/  STS.U16 [R60+0xa], R55 ;  /* 0x00000a373c007388 */ /* 0x0009e20000000400 */
[----:B------:R-:W-:-:S02]  /*ba80*/  IADD3 R70, R77, 0xf, RZ ;  /* 0x0000000f4d467810 */ /* 0x000fc40007ffe0ff */
[----:B------:R-:W-:Y:S02]  /*ba90*/  LEA.HI.SX32 R66, R66, R77, 0x1b ;  /* 0x0000004d42427211 */ /* 0x000fe400078fdaff */
[----:B---3--:R-:W-:Y:S02]  /*baa0*/  PRMT R54, R113, 0x7632, R54 ;  /* 0x0000763271367816 */ /* 0x008fe40000000036 */
[----:B------:R-:W-:Y:S02]  /*bab0*/  SHF.L.U32 R62, R62, 0x1, RZ ;  /* 0x000000013e3e7819 */ /* 0x000fe400000006ff */
[----:B------:R-:W-:Y:S02]  /*bac0*/  F2FP.PACK_AB R117, R118, R117 ;  /* 0x000000757675723e */ /* 0x000fe400000000ff */
[----:B------:R-:W-:Y:S02]  /*bad0*/  LEA.HI.SX32 R67, R67, R77, 0x1b ;  /* 0x0000004d43437211 */ /* 0x000fe400078fdaff */
[----:B------:R-:W-:-:S02]  /*bae0*/  SHF.L.U32 R63, R63, 0x1, RZ ;  /* 0x000000013f3f7819 */ /* 0x000fc400000006ff */
[----:B------:R-:W-:Y:S02]  /*baf0*/  LEA.HI.SX32 R68, R68, R77, 0x1b ;  /* 0x0000004d44447211 */ /* 0x000fe400078fdaff */
[----:B----4-:R-:W-:Y:S02]  /*bb00*/  PRMT R55, R115, 0x7632, R55 ;  /* 0x0000763273377816 */ /* 0x010fe40000000037 */
[----:B------:R-:W-:Y:S02]  /*bb10*/  SHF.L.U32 R64, R64, 0x1, RZ ;  /* 0x0000000140407819 */ /* 0x000fe400000006ff */
[----:B------:R-:W-:Y:S01]  /*bb20*/  F2FP.PACK_AB R119, R120, R119 ;  /* 0x000000777877723e */ /* 0x000fe200000000ff */
[----:B------:R-:W-:Y:S01]  /*bb30*/  STS.U16 [R61+0xc], R113 ;  /* 0x00000c713d007388 */ /* 0x000fe20000000400 */
[----:B------:R-:W-:Y:S02]  /*bb40*/  LEA.HI.SX32 R69, R69, R77, 0x1b ;  /* 0x0000004d45457211 */ /* 0x000fe400078fdaff */
[----:B------:R-:W-:-:S02]  /*bb50*/  SHF.L.U32 R65, R65, 0x1, RZ ;  /* 0x0000000141417819 */ /* 0x000fc400000006ff */
[----:B------:R-:W-:Y:S01]  /*bb60*/  ISETP.NE.AND P0, PT, R8, RZ, PT ;  /* 0x000000ff0800720c */ /* 0x000fe20003f05270 */
[----:B------:R-:W-:Y:S01]  /*bb70*/  @!P4 FMUL.FTZ R103, R103, R72 ;  /* 0x000000486767c220 */ /* 0x000fe20000410000 */
[----:B------:R-:W-:Y:S01]  /*bb80*/  LEA.HI.SX32 R70, R70, R77, 0x1b ;  /* 0x0000004d46467211 */ /* 0x000fe200078fdaff */
[----:B------:R-:W-:Y:S01]  /*bb90*/  STS.U16 [R62+0xe], R54 ;  /* 0x00000e363e007388 */ /* 0x000fe20000000400 */
[----:B------:R-:W-:Y:S02]  /*bba0*/  PRMT R71, R117, 0x7632, R71 ;  /* 0x0000763275477816 */ /* 0x000fe40000000047 */
[----:B------:R-:W-:Y:S02]  /*bbb0*/  SHF.L.U32 R66, R66, 0x1, RZ ;  /* 0x0000000142427819 */ /* 0x000fe400000006ff */
[----:B------:R-:W-:Y:S01]  /*bbc0*/  F2FP.PACK_AB R121, R122, R121 ;  /* 0x000000797a79723e */ /* 0x000fe200000000ff */
[----:B------:R-:W-:Y:S01]  /*bbd0*/  STS.U16 [R63+0x10], R115 ;  /* 0x000010733f007388 */ /* 0x000fe20000000400 */
[----:B------:R-:W-:Y:S01]  /*bbe0*/  SHF.L.U32 R67, R67, 0x1, RZ ;  /* 0x0000000143437819 */ /* 0x000fe200000006ff */
[----:B------:R-:W-:Y:S01]  /*bbf0*/  @!P2 FMUL.FTZ R101, R101, R74 ;  /* 0x0000004a6565a220 */ /* 0x000fe20000410000 */
[----:B------:R-:W-:Y:S01]  /*bc00*/  PRMT R72, R119, 0x7632, R72 ;  /* 0x0000763277487816 */ /* 0x000fe20000000048 */
[----:B------:R-:W-:Y:S01]  /*bc10*/  STS.U16 [R64+0x12], R55 ;  /* 0x0000123740007388 */ /* 0x000fe20000000400 */
[----:B------:R-:W-:-:S02]  /*bc20*/  SHF.L.U32 R68, R68, 0x1, RZ ;  /* 0x0000000144447819 */ /* 0x000fc400000006ff */
[----:B------:R-:W-:Y:S01]  /*bc30*/  SHF.L.U32 R69, R69, 0x1, RZ ;  /* 0x0000000145457819 */ /* 0x000fe200000006ff */
[----:B------:R-:W-:Y:S01]  /*bc40*/  STS.U16 [R65+0x14], R117 ;  /* 0x0000147541007388 */ /* 0x000fe20000000400 */
[----:B------:R-:W-:Y:S02]  /*bc50*/  PRMT R74, R121, 0x7632, R74 ;  /* 0x00007632794a7816 */ /* 0x000fe4000000004a */
[----:B------:R-:W-:Y:S01]  /*bc60*/  SHF.L.U32 R70, R70, 0x1, RZ ;  /* 0x0000000146467819 */ /* 0x000fe200000006ff */
[----:B------:R-:W-:Y:S01]  /*bc70*/  STS.U16 [R66+0x16], R71 ;  /* 0x0000164742007388 */ /* 0x000fe20000000400 */
[----:B0-----:R-:W-:-:S03]  /*bc80*/  HADD2.F32 R50, -RZ, R50.H0_H0 ;  /* 0x20000032ff327230 */ /* 0x001fc60000004100 */
[----:B------:R-:W-:Y:S01]  /*bc90*/  STS.U16 [R67+0x18], R119 ;  /* 0x0000187743007388 */ /* 0x000fe20000000400 */
[----:B------:R-:W-:-:S03]  /*bca0*/  @!P3 FMUL.FTZ R100, R100, R73 ;  /* 0x000000496464b220 */ /* 0x000fc60000410000 */
[----:B------:R0:W-:Y:S01]  /*bcb0*/  STS.U16 [R68+0x1a], R72 ;  /* 0x00001a4844007388 */ /* 0x0001e20000000400 */
[----:B------:R-:W-:-:S03]  /*bcc0*/  @!P1 FMUL.FTZ R96, R96, R75 ;  /* 0x0000004b60609220 */ /* 0x000fc60000410000 */
[----:B------:R-:W-:Y:S04]  /*bcd0*/  STS.U16 [R69+0x1c], R121 ;  /* 0x00001c7945007388 */ /* 0x000fe80000000400 */
[----:B------:R-:W-:Y:S01]  /*bce0*/  STS.U16 [R70+0x1e], R74 ;  /* 0x00001e4a46007388 */ /* 0x000fe20000000400 */
[----:B------:R-:W-:-:S06]  /*bcf0*/  NOP ;  /* 0x0000000000007918 */ /* 0x000fcc0000000000 */
[----:B------:R-:W-:Y:S01]  /*bd00*/  LDS.U16 R71, [R15] ;  /* 0x000000000f477984 */ /* 0x000fe20000000400 */
[----:B------:R-:W-:-:S03]  /*bd10*/  FADD.FTZ R50, R50, UR5 ;  /* 0x0000000532327e21 */ /* 0x000fc60008010000 */
        /* <DEDUP_REMOVED lines=15> */
[----:B------:R-:W-:-:S03]  /*be10*/  HADD2.F32 R48, -RZ, R48.H0_H0 ;  /* 0x20000030ff307230 */ /* 0x000fc60000004100 */
[----:B------:R-:W-:Y:S04]  /*be20*/  @!P0 STS [0x1080], R47 ;  /* 0x0010802fff008388 */ /* 0x000fe80000000800 */
[----:B------:R-:W-:Y:S01]  /*be30*/  BAR.SYNC.DEFER_BLOCKING 0x0 ;  /* 0x0000000000007b1d */ /* 0x000fe20000010000 */
[----:B------:R-:W-:Y:S01]  /*be40*/  HADD2.F32 R49, -RZ, R49.H0_H0 ;  /* 0x20000031ff317230 */ /* 0x000fe20000004100 */
[----:B------:R-:W-:Y:S01]  /*be50*/  FSETP.GTU.FTZ.AND P4, PT, R50, 20, PT ;  /* 0x41a000003200780b */ /* 0x000fe20003f9c000 */
[----:B------:R-:W-:Y:S01]  /*be60*/  FADD.FTZ R48, R48, UR5 ;  /* 0x0000000530307e21 */ /* 0x000fe20008010000 */
[----:B-1----:R-:W-:Y:S02]  /*be70*/  HADD2.F32 R51, -RZ, R51.H0_H0 ;  /* 0x20000033ff337230 */ /* 0x002fe40000004100 */
[----:B------:R-:W-:Y:S01]  /*be80*/  FADD.FTZ R49, R49, UR5 ;  /* 0x0000000531317e21 */ /* 0x000fe20008010000 */
[----:B--2---:R-:W-:Y:S01]  /*be90*/  HADD2.F32 R52, -RZ, R52.H0_H0 ;  /* 0x20000034ff347230 */ /* 0x004fe20000004100 */
[----:B------:R-:W-:Y:S01]  /*bea0*/  FSETP.GTU.FTZ.AND P6, PT, R48, 20, PT ;  /* 0x41a000003000780b */ /* 0x000fe20003fdc000 */
[----:B------:R-:W-:-:S02]  /*beb0*/  HADD2.F32 R53, -RZ, R53.H0_H0 ;  /* 0x20000035ff357230 */ /* 0x000fc40000004100 */
[----:B------:R-:W-:Y:S01]  /*bec0*/  FSETP.GTU.FTZ.AND P5, PT, R49, 20, PT ;  /* 0x41a000003100780b */ /* 0x000fe20003fbc000 */
[----:B------:R-:W-:Y:S02]  /*bed0*/  FADD.FTZ R51, R51, UR5 ;  /* 0x0000000533337e21 */ /* 0x000fe40008010000 */
[----:B------:R-:W-:Y:S02]  /*bee0*/  FADD.FTZ R52, R52, UR5 ;  /* 0x0000000534347e21 */ /* 0x000fe40008010000 */
[----:B------:R-:W-:Y:S02]  /*bef0*/  FADD.FTZ R53, R53, UR5 ;  /* 0x0000000535357e21 */ /* 0x000fe40008010000 */
[----:B------:R-:W-:Y:S01]  /*bf00*/  @!P4 FMUL.FTZ R50, R50, -1.4426950216293334961 ;  /* 0xbfb8aa3b3232c820 */ /* 0x000fe20000410000 */
[----:B------:R-:W-:Y:S02]  /*bf10*/  FSETP.GTU.FTZ.AND P3, PT, R51, 20, PT ;  /* 0x41a000003300780b */ /* 0x000fe40003f7c000 */
[----:B------:R-:W-:-:S02]  /*bf20*/  FSETP.GTU.FTZ.AND P2, PT, R52, 20, PT ;  /* 0x41a000003400780b */ /* 0x000fc40003f5c000 */
[----:B------:R-:W-:Y:S01]  /*bf30*/  FSETP.GTU.FTZ.AND P1, PT, R53, 20, PT ;  /* 0x41a000003500780b */ /* 0x000fe20003f3c000 */
[----:B------:R-:W1:Y:S01]  /*bf40*/  LDS R117, [0x1080] ;  /* 0x00108000ff757984 */ /* 0x000e620000000800 */
[----:B------:R-:W-:Y:S01]  /*bf50*/  @!P6 FMUL.FTZ R48, R48, -1.4426950216293334961 ;  /* 0xbfb8aa3b3030e820 */ /* 0x000fe20000410000 */
[----:B------:R-:W2:Y:S01]  /*bf60*/  @!P4 MUFU.EX2 R50, R50 ;  /* 0x000000320032c308 */ /* 0x000ea20000000800 */
[----:B------:R-:W-:-:S07]  /*bf70*/  @!P5 FMUL.FTZ R49, R49, -1.4426950216293334961 ;  /* 0xbfb8aa3b3131d820 */ /* 0x000fce0000410000 */
[----:B------:R-:W3:Y:S01]  /*bf80*/  @!P6 MUFU.EX2 R48, R48 ;  /* 0x000000300030e308 */ /* 0x000ee20000000800 */
[----:B------:R-:W-:Y:S02]  /*bf90*/  @!P3 FMUL.FTZ R51, R51, -1.4426950216293334961 ;  /* 0xbfb8aa3b3333b820 */ /* 0x000fe40000410000 */
[----:B------:R-:W-:Y:S02]  /*bfa0*/  @!P2 FMUL.FTZ R52, R52, -1.4426950216293334961 ;  /* 0xbfb8aa3b3434a820 */ /* 0x000fe40000410000 */
[----:B------:R-:W-:-:S03]  /*bfb0*/  @!P1 FMUL.FTZ R53, R53, -1.4426950216293334961 ;  /* 0xbfb8aa3b35359820 */ /* 0x000fc60000410000 */
[----:B------:R-:W4:Y:S01]  /*bfc0*/  @!P5 MUFU.EX2 R49, R49 ;  /* 0x000000310031d308 */ /* 0x000f220000000800 */
[----:B--2---:R-:W-:-:S07]  /*bfd0*/  @!P4 FADD.FTZ R50, R50, 1 ;  /* 0x3f8000003232c421 */ /* 0x004fce0000010000 */
[----:B------:R-:W2:Y:S01]  /*bfe0*/  @!P3 MUFU.EX2 R51, R51 ;  /* 0x000000330033b308 */ /* 0x000ea20000000800 */
[----:B---3--:R-:W-:-:S07]  /*bff0*/  @!P6 FADD.FTZ R48, R48, 1 ;  /* 0x3f8000003030e421 */ /* 0x008fce0000010000 */
[----:B------:R-:W3:Y:S08]  /*c000*/  @!P2 MUFU.EX2 R52, R52 ;  /* 0x000000340034a308 */ /* 0x000ef00000000800 */
[----:B------:R-:W5:Y:S01]  /*c010*/  @!P1 MUFU.EX2 R53, R53 ;  /* 0x0000003500359308 */ /* 0x000f620000000800 */
[----:B----4-:R-:W-:Y:S02]  /*c020*/  @!P5 FADD.FTZ R49, R49, 1 ;  /* 0x3f8000003131d421 */ /* 0x010fe40000010000 */
[----:B0-----:R-:W-:-:S05]  /*c030*/  IMAD R72, R2, c[0x0][0x2d8], RZ ;  /* 0x0000b60002487a24 */ /* 0x001fca00078e02ff */
[----:B------:R-:W0:Y:S01]  /*c040*/  @!P4 MUFU.RCP R50, R50 ;  /* 0x000000320032c308 */ /* 0x000e220000001000 */
[----:B------:R-:W-:Y:S02]  /*c050*/  IMAD R119, R5, c[0x0][0x2dc], R72 ;  /* 0x0000b70005777a24 */ /* 0x000fe400078e0248 */
[----:B--2---:R-:W-:-:S05]  /*c060*/  @!P3 FADD.FTZ R51, R51, 1 ;  /* 0x3f8000003333b421 */ /* 0x004fca0000010000 */
[----:B------:R-:W2:Y:S01]  /*c070*/  @!P6 MUFU.RCP R54, R48 ;  /* 0x000000300036e308 */ /* 0x000ea20000001000 */
[----:B---3--:R-:W-:Y:S02]  /*c080*/  @!P2 FADD.FTZ R52, R52, 1 ;  /* 0x3f8000003434a421 */ /* 0x008fe40000010000 */
[----:B-----5:R-:W-:-:S05]  /*c090*/  @!P1 FADD.FTZ R53, R53, 1 ;  /* 0x3f80000035359421 */ /* 0x020fca0000010000 */
[----:B------:R3:W4:Y:S02]  /*c0a0*/  @!P5 MUFU.RCP R55, R49 ;  /* 0x000000310037d308 */ /* 0x0007240000001000 */
[----:B---3--:R-:W-:-:S06]  /*c0b0*/  IMAD.WIDE.U32 R48, R5, c[0x0][0x2d8], RZ ;  /* 0x0000b60005307a25 */ /* 0x008fcc00078e00ff */
[----:B------:R-:W3:Y:S01]  /*c0c0*/  @!P3 MUFU.RCP R51, R51 ;  /* 0x000000330033b308 */ /* 0x000ee20000001000 */
[----:B------:R-:W-:Y:S01]  /*c0d0*/  IADD3 R49, R49, R119, RZ ;  /* 0x0000007731317210 */ /* 0x000fe20007ffe0ff */
[----:B0-----:R-:W-:Y:S01]  /*c0e0*/  @!P4 FMUL.FTZ R91, R91, R50 ;  /* 0x000000325b5bc220 */ /* 0x001fe20000410000 */
[----:B-1----:R-:W-:-:S05]  /*c0f0*/  ISETP.GE.AND P4, PT, R14, R117, PT ;  /* 0x000000750e00720c */ /* 0x002fca0003f86270 */
[----:B------:R-:W0:Y:S01]  /*c100*/  @!P2 MUFU.RCP R52, R52 ;  /* 0x000000340034a308 */ /* 0x000e220000001000 */
[----:B------:R-:W-:Y:S02]  /*c110*/  IMAD R123, R3, c[0x0][0x2e0], RZ ;  /* 0x0000b800037b7a24 */ /* 0x000fe400078e02ff */
[----:B------:R-:W-:Y:S02]  /*c120*/  IMAD R121, R11, -0x800, R4 ;  /* 0xfffff8000b797824 */ /* 0x000fe400078e0204 */
[----:B------:R-:W-:-:S03]  /*c130*/  IMAD.WIDE.U32 R48, R0, c[0x0][0x2e0], R48 ;  /* 0x0000b80000307a25 */ /* 0x000fc600078e0030 */
[----:B------:R-:W1:Y:S01]  /*c140*/  @!P1 MUFU.RCP R53, R53 ;  /* 0x0000003500359308 */ /* 0x000e620000001000 */
[----:B--2---:R-:W-:Y:S01]  /*c150*/  @!P6 FMUL.FTZ R93, R93, R54 ;  /* 0x000000365d5de220 */ /* 0x004fe20000410000 */
[----:B------:R-:W-:Y:S01]  /*c160*/  IADD3 R74, P6, R121, R48, RZ ;  /* 0x00000030794a7210 */ /* 0x000fe20007fde0ff */
[----:B------:R-:W-:Y:S01]  /*c170*/  IMAD R54, R0, c[0x0][0x2e4], R123 ;  /* 0x0000b90000367a24 */ /* 0x000fe200078e027b */
[----:B------:R-:W-:Y:S01]  /*c180*/  SHF.R.S32.HI R123, RZ, 0x1f, R121 ;  /* 0x0000001fff7b7819 */ /* 0x000fe20000011479 */
[----:B----4-:R-:W-:Y:S01]  /*c190*/  @!P5 FMUL.FTZ R90, R90, R55 ;  /* 0x000000375a5ad220 */ /* 0x010fe20000410000 */
[----:B------:R-:W-:Y:S02]  /*c1a0*/  SHF.R.S32.HI R72, RZ, 0x1f, R14 ;  /* 0x0000001fff487819 */ /* 0x000fe4000001140e */
[----:B------:R-:W-:Y:S02]  /*c1b0*/  LEA R55, P5, R14, c[0x0][0x330], 0x1 ;  /* 0x0000cc000e377a11 */ /* 0x000fe400078a08ff */
[----:B------:R-:W-:-:S02]  /*c1c0*/  IADD3.X R49, R123, R54, R49, P6, !PT ;  /* 0x000000367b317210 */ /* 0x000fc400037fe431 */
[----:B------:R-:W-:Y:S02]  /*c1d0*/  LEA.HI.X R50, R14, c[0x0][0x334], R72, 0x1, P5 ;  /* 0x0000cd000e327a11 */ /* 0x000fe400028f0c48 */
[----:B------:R-:W-:Y:S01]  /*c1e0*/  LEA R54, P6, R74, R55, 0x1 ;  /* 0x000000374a367211 */ /* 0x000fe200078c08ff */
[----:B------:R-:W-:Y:S01]  /*c1f0*/  BSSY B0, `(.L_x_202) ;  /* 0x0000014000007945 */ /* 0x000fe20003800000 */
[----:B------:R-:W-:Y:S01]  /*c200*/  IADD3 R48, P5, R14, R13, RZ ;  /* 0x0000000d0e307210 */ /* 0x000fe20007fbe0ff */
[----:B---3--:R-:W-:Y:S01]  /*c210*/  @!P3 FMUL.FTZ R88, R88, R51 ;  /* 0x000000335858b220 */ /* 0x008fe20000410000 */
[----:B------:R-:W-:Y:S01]  /*c220*/  LEA.HI.X R55, R74, R50, R49, 0x1, P6 ;  /* 0x000000324a377211 */ /* 0x000fe200030f0c31 */
[----:B0-----:R-:W-:Y:S01]  /*c230*/  @!P2 FMUL.FTZ R89, R89, R52 ;  /* 0x000000345959a220 */ /* 0x001fe20000410000 */
[----:B------:R-:W-:Y:S01]  /*c240*/  ISETP.GE.AND P2, PT, R32, R117, PT ;  /* 0x000000752000720c */ /* 0x000fe20003f46270 */
[----:B-1----:R-:W-:Y:S01]  /*c250*/  @!P1 FMUL.FTZ R86, R86, R53 ;  /* 0x0000003556569220 */ /* 0x002fe20000410000 */
[----:B------:R-:W-:-:S02]  /*c260*/  ISETP.GE.AND P1, PT, R46, R117, PT ;  /* 0x000000752e00720c */ /* 0x000fc40003f26270 */
[----:B------:R-:W-:Y:S02]  /*c270*/  ISETP.GE.AND P3, PT, R33, R117, PT ;  /* 0x000000752100720c */ /* 0x000fe40003f66270 */
[----:B------:R-:W-:Y:S01]  /*c280*/  LEA.HI.X.SX32 R49, R13, R72, 0x1, P5 ;  /* 0x000000480d317211 */ /* 0x000fe200028f0eff */
        /* <DEDUP_REMOVED lines=10> */
.L_x_203:
[----:B------:R-:W-:Y:S05]  /*c330*/  BSYNC B0 ;  /* 0x0000000000007941 */ /* 0x000fea0003800000 */
.L_x_202:
[----:B------:R-:W-:Y:S01]  /*c340*/  @!P1 STG.E.U16 [R54.64+-0xf80], R75 ;  /* 0xfff0804b36009986 */ /* 0x000fe2000c101506 */
[-C--:B------:R-:W-:Y:S01]  /*c350*/  ISETP.GE.AND P5, PT, R34, R117.reuse, PT ;  /* 0x000000752200720c */ /* 0x080fe20003fa6270 */
[----:B------:R-:W-:Y:S01]  /*c360*/  FADD.FTZ R7, R106, R7 ;  /* 0x000000076a077221 */ /* 0x000fe20000010000 */
[-C--:B------:R-:W-:Y:S01]  /*c370*/  ISETP.GE.AND P6, PT, R35, R117.reuse, PT ;  /* 0x000000752300720c */ /* 0x080fe20003fc6270 */
        /* <DEDUP_REMOVED lines=8> */
[----:B------:R-:W-:Y:S01]  /*c400*/  BSSY B0, `(.L_x_204) ;  /* 0x000006c000007945 */ /* 0x000fe20003800000 */
[----:B------:R-:W-:Y:S01]  /*c410*/  F2FP.PACK_AB R104, R104, R106 ;  /* 0x0000006a6868723e */ /* 0x000fe200000000ff */
[----:B------:R-:W-:Y:S01]  /*c420*/  @!P5 STG.E.U16 [R54.64+-0xec0], R81 ;  /* 0xfff140513600d986 */ /* 0x000fe2000c101506 */
[----:B------:R-:W-:Y:S01]  /*c430*/  ISETP.GE.AND P5, PT, R40, R117, PT ;  /* 0x000000752800720c */ /* 0x000fe20003fa6270 */
[----:B------:R-:W-:Y:S01]  /*c440*/  FADD.FTZ R50, R7, R102 ;  /* 0x0000006607327221 */ /* 0x000fe20000010000 */
[----:B------:R-:W-:Y:S01]  /*c450*/  F2FP.PACK_AB R102, R102, R105 ;  /* 0x000000696666723e */ /* 0x000fe200000000ff */
[----:B------:R-:W-:Y:S01]  /*c460*/  @!P6 STG.E.U16 [R54.64+-0xe80], R83 ;  /* 0xfff180533600e986 */ /* 0x000fe2000c101506 */
[-C--:B------:R-:W-:Y:S01]  /*c470*/  ISETP.GE.AND P6, PT, R41, R117.reuse, PT ;  /* 0x000000752900720c */ /* 0x080fe20003fc6270 */
[----:B------:R-:W-:Y:S01]  /*c480*/  FADD.FTZ R7, R50, R103 ;  /* 0x0000006732077221 */ /* 0x000fe20000010000 */
[----:B------:R-:W-:Y:S01]  /*c490*/  PRMT R51, R104, 0x7632, R51 ;  /* 0x0000763268337816 */ /* 0x000fe20000000033 */
[----:B------:R-:W-:Y:S01]  /*c4a0*/  @!P1 STG.E.U16 [R54.64+-0xe40], R85 ;  /* 0xfff1c05536009986 */ /* 0x000fe2000c101506 */
[----:B------:R-:W-:-:S02]  /*c4b0*/  ISETP.GE.AND P1, PT, R43, R117, PT ;  /* 0x000000752b00720c */ /* 0x000fc40003f26270 */
        /* <DEDUP_REMOVED lines=8> */
[----:B0-----:R-:W-:Y:S01]  /*c540*/  PRMT R52, R102, 0x7632, R52 ;  /* 0x0000763266347816 */ /* 0x001fe20000000034 */
[----:B------:R-:W-:Y:S01]  /*c550*/  @!P3 STG.E.U16 [R54.64+-0xd80], R99 ;  /* 0xfff280633600b986 */ /* 0x000fe2000c101506 */
[----:B------:R-:W-:Y:S01]  /*c560*/  ISETP.GE.AND P3, PT, R44, R117, PT ;  /* 0x000000752c00720c */ /* 0x000fe20003f66270 */
[----:B------:R-:W-:Y:S01]  /*c570*/  FADD.FTZ R96, R101, R96 ;  /* 0x0000006065607221 */ /* 0x000fe20000010000 */
[----:B------:R-:W-:Y:S01]  /*c580*/  PRMT R53, R103, 0x7632, R53 ;  /* 0x0000763267357816 */ /* 0x000fe20000000035 */
[----:B------:R-:W-:Y:S01]  /*c590*/  @!P5 STG.E.U16 [R54.64+-0xd40], R107 ;  /* 0xfff2c06b3600d986 */ /* 0x000fe2000c101506 */
[----:B------:R-:W-:-:S03]  /*c5a0*/  F2FP.PACK_AB R50, R90, R93 ;  /* 0x0000005d5a32723e */ /* 0x000fc600000000ff */
[----:B------:R-:W-:Y:S04]  /*c5b0*/  @!P6 STG.E.U16 [R54.64+-0xd00], R109 ;  /* 0xfff3006d3600e986 */ /* 0x000fe8000c101506 */
[----:B------:R-:W-:Y:S04]  /*c5c0*/  @!P4 STG.E.U16 [R54.64+-0xcc0], R111 ;  /* 0xfff3406f3600c986 */ /* 0x000fe8000c101506 */
[----:B------:R-:W-:Y:S04]  /*c5d0*/  @!P1 STG.E.U16 [R54.64+-0xc80], R113 ;  /* 0xfff3807136009986 */ /* 0x000fe8000c101506 */
[----:B------:R-:W-:Y:S04]  /*c5e0*/  @!P2 STG.E.U16 [R54.64+-0xfc0], R73 ;  /* 0xfff040493600a986 */ /* 0x000fe8000c101506 */
[----:B------:R0:W-:Y:S04]  /*c5f0*/  @!P3 STG.E.U16 [R54.64+-0xc40], R115 ;  /* 0xfff3c0733600b986 */ /* 0x0001e8000c101506 */
[----:B------:R-:W-:Y:S01]  /*c600*/  BAR.SYNC.DEFER_BLOCKING 0x0 ;  /* 0x0000000000007b1d */ /* 0x000fe20000010000 */
[----:B0-----:R-:W-:-:S05]  /*c610*/  PRMT R54, R13, 0x7610, R54 ;  /* 0x000076100d367816 */ /* 0x001fca0000000036 */
[----:B------:R0:W-:Y:S04]  /*c620*/  STS.U16 [R31], R104 ;  /* 0x000000681f007388 */ /* 0x0001e80000000400 */
[----:B------:R1:W-:Y:S04]  /*c630*/  STS.U16 [R56+0x2], R51 ;  /* 0x0000023338007388 */ /* 0x0003e80000000400 */
[----:B------:R-:W-:Y:S01]  /*c640*/  STS.U16 [R57+0x4], R102 ;  /* 0x0000046639007388 */ /* 0x000fe20000000400 */
[----:B0-----:R-:W-:Y:S01]  /*c650*/  F2FP.PACK_AB R31, R94, R95 ;  /* 0x0000005f5e1f723e */ /* 0x001fe200000000ff */
[----:B------:R-:W-:-:S02]  /*c660*/  FADD.FTZ R95, R96, R95 ;  /* 0x0000005f605f7221 */ /* 0x000fc40000010000 */
[----:B------:R0:W-:Y:S01]  /*c670*/  STS.U16 [R58+0x6], R52 ;  /* 0x000006343a007388 */ /* 0x0001e20000000400 */
[----:B-1----:R-:W-:Y:S01]  /*c680*/  PRMT R51, R13, 0x7632, R51 ;  /* 0x000076320d337816 */ /* 0x002fe20000000033 */
[----:B------:R-:W-:Y:S01]  /*c690*/  FADD.FTZ R94, R95, R94 ;  /* 0x0000005e5f5e7221 */ /* 0x000fe20000010000 */
[C---:B------:R-:W-:Y:S01]  /*c6a0*/  PRMT R55, R31.reuse, 0x7610, R55 ;  /* 0x000076101f377816 */ /* 0x040fe20000000037 */
[----:B------:R1:W-:Y:S01]  /*c6b0*/  STS.U16 [R59+0x8], R103 ;  /* 0x000008673b007388 */ /* 0x0003e20000000400 */
[----:B------:R-:W-:Y:S01]  /*c6c0*/  F2FP.PACK_AB R13, R88, R91 ;  /* 0x0000005b580d723e */ /* 0x000fe200000000ff */
[----:B------:R-:W-:Y:S01]  /*c6d0*/  FADD.FTZ R93, R94, R93 ;  /* 0x0000005d5e5d7221 */ /* 0x000fe20000010000 */
[----:B------:R-:W-:Y:S01]  /*c6e0*/  PRMT R56, R31, 0x7632, R56 ;  /* 0x000076321f387816 */ /* 0x000fe20000000038 */
[----:B------:R2:W-:Y:S01]  /*c6f0*/  STS.U16 [R60+0xa], R53 ;  /* 0x00000a353c007388 */ /* 0x0005e20000000400 */
[----:B------:R-:W-:Y:S01]  /*c700*/  F2FP.PACK_AB R31, R86, R89 ;  /* 0x00000059561f723e */ /* 0x000fe200000000ff */
[----:B------:R-:W-:Y:S01]  /*c710*/  FADD.FTZ R90, R93, R90 ;  /* 0x0000005a5d5a7221 */ /* 0x000fe20000010000 */
[----:B0-----:R-:W-:Y:S01]  /*c720*/  PRMT R52, R50, 0x7632, R52 ;  /* 0x0000763232347816 */ /* 0x001fe20000000034 */
[----:B------:R0:W-:Y:S01]  /*c730*/  STS.U16 [R61+0xc], R54 ;  /* 0x00000c363d007388 */ /* 0x0001e20000000400 */
[C---:B------:R-:W-:Y:S01]  /*c740*/  PRMT R58, R13.reuse, 0x7610, R58 ;  /* 0x000076100d3a7816 */ /* 0x040fe2000000003a */
[----:B------:R-:W-:Y:S01]  /*c750*/  FADD.FTZ R91, R90, R91 ;  /* 0x0000005b5a5b7221 */ /* 0x000fe20000010000 */
[----:B-1----:R-:W-:Y:S01]  /*c760*/  PRMT R59, R13, 0x7632, R59 ;  /* 0x000076320d3b7816 */ /* 0x002fe2000000003b */
[----:B------:R-:W-:Y:S01]  /*c770*/  STS.U16 [R62+0xe], R51 ;  /* 0x00000e333e007388 */ /* 0x000fe20000000400 */
[----:B--2---:R-:W-:Y:S01]  /*c780*/  PRMT R60, R31, 0x7632, R60 ;  /* 0x000076321f3c7816 */ /* 0x004fe2000000003c */
[----:B------:R-:W-:-:S02]  /*c790*/  FADD.FTZ R88, R91, R88 ;  /* 0x000000585b587221 */ /* 0x000fc40000010000 */
[----:B------:R-:W-:Y:S01]  /*c7a0*/  STS.U16 [R63+0x10], R55 ;  /* 0x000010373f007388 */ /* 0x000fe20000000400 */
[----:B0-----:R-:W-:Y:S01]  /*c7b0*/  PRMT R54, R31, 0x7610, R54 ;  /* 0x000076101f367816 */ /* 0x001fe20000000036 */
[----:B------:R-:W-:Y:S02]  /*c7c0*/  FADD.FTZ R7, R88, R89 ;  /* 0x0000005958077221 */ /* 0x000fe40000010000 */
[----:B------:R-:W-:Y:S02]  /*c7d0*/  STS.U16 [R64+0x12], R56 ;  /* 0x0000123840007388 */ /* 0x000fe40000000400 */
[----:B------:R-:W-:Y:S02]  /*c7e0*/  FADD.FTZ R7, R7, R86 ;  /* 0x0000005607077221 */ /* 0x000fe40000010000 */
        /* <DEDUP_REMOVED lines=28> */
[----:B0-----:R-:W-:-:S05]  /*c9b0*/  IADD3.X R47, R72, -0x1, RZ, P1, !PT ;  /* 0xffffffff482f7810 */ /* 0x001fca0000ffe4ff */
        /* <DEDUP_REMOVED lines=16> */
.L_x_205:
[----:B------:R-:W-:Y:S05]  /*cac0*/  BSYNC B0 ;  /* 0x0000000000007941 */ /* 0x000fea0003800000 */
.L_x_204:
        /* <DEDUP_REMOVED lines=50> */
.L_x_131:
        /* <DEDUP_REMOVED lines=32> */
.L_x_208:
[----:B0-----:R-:W-:Y:S05]  /*cff0*/  BSYNC B0 ;  /* 0x0000000000007941 */ /* 0x001fea0003800000 */
.L_x_207:
        /* <DEDUP_REMOVED lines=31> */
.L_x_210:
[----:B------:R-:W0:Y:S02]  /*d1f0*/  S2R R21, SR_TID.X ;  /* 0x0000000000157919 */ /* 0x000e240000002100 */
.L_x_211:
[----:B0-----:R-:W-:Y:S05]  /*d200*/  BSYNC B0 ;  /* 0x0000000000007941 */ /* 0x001fea0003800000 */
.L_x_209:
        /* <DEDUP_REMOVED lines=22> */
.L_x_212:
        /* <DEDUP_REMOVED lines=64> */
.L_x_169:
[----:B------:R-:W-:Y:S01]  /*d770*/  HFMA2.MMA R70, -RZ, RZ, 0, 5.9604644775390625e-08 ;  /* 0x00000001ff467435 */ /* 0x000fe200000001ff */
[----:B------:R-:W-:Y:S02]  /*d780*/  MOV R71, R66 ;  /* 0x0000004200477202 */ /* 0x000fe40000000f00 */
[----:B------:R-:W-:Y:S02]  /*d790*/  MOV R68, RZ ;  /* 0x000000ff00447202 */ /* 0x000fe40000000f00 */
[----:B------:R-:W-:-:S02]  /*d7a0*/  MOV R67, 0xffffffff ;  /* 0xffffffff00437802 */ /* 0x000fc40000000f00 */
[----:B------:R-:W-:Y:S02]  /*d7b0*/  MOV R64, 0xd7d0 ;  /* 0x0000d7d000407802 */ /* 0x000fe40000000f00 */
[----:B-1---5:R-:W-:Y:S05]  /*d7c0*/  CALL.REL.NOINC `($__internal_8_$__cuda_sm70_shflsync_up) ;  /* 0x00001e5000007944 */ /* 0x022fea0003c00000 */
[----:B-1----:R-:W-:Y:S01]  /*d7d0*/  MOV R69, R67 ;  /* 0x0000004300457202 */ /* 0x002fe20000000f00 */
[----:B0-----:R-:W-:Y:S05]  /*d7e0*/  BRA `(.L_x_213) ;  /* 0xffff8bb000007947 */ /* 0x001fea000383ffff */
.L_x_170:
[----:B------:R-:W-:Y:S01]  /*d7f0*/  HFMA2.MMA R70, -RZ, RZ, 0, 5.9604644775390625e-08 ;  /* 0x00000001ff467435 */ /* 0x000fe200000001ff */
[----:B------:R-:W-:Y:S02]  /*d800*/  MOV R71, R76 ;  /* 0x0000004c00477202 */ /* 0x000fe40000000f00 */
[----:B------:R-:W-:Y:S02]  /*d810*/  MOV R68, RZ ;  /* 0x000000ff00447202 */ /* 0x000fe40000000f00 */
[----:B------:R-:W-:Y:S02]  /*d820*/  MOV R67, 0xffffffff ;  /* 0xffffffff00437802 */ /* 0x000fe40000000f00 */
[----:B------:R-:W-:Y:S02]  /*d830*/  MOV R64, 0xd850 ;  /* 0x0000d85000407802 */ /* 0x000fe40000000f00 */
[----:B012--5:R-:W-:Y:S05]  /*d840*/  CALL.REL.NOINC `($__internal_8_$__cuda_sm70_shflsync_up) ;  /* 0x00001dd000007944 */ /* 0x027fea0003c00000 */
[----:B0-----:R-:W-:Y:S01]  /*d850*/  HFMA2.MMA R70, -RZ, RZ, 0, 5.9604644775390625e-08 ;  /* 0x00000001ff467435 */ /* 0x001fe200000001ff */
[----:B-1----:R-:W-:Y:S02]  /*d860*/  MOV R73, R67 ;  /* 0x0000004300497202 */ /* 0x002fe40000000f00 */
[----:B------:R-:W-:-:S02]  /*d870*/  MOV R71, R78 ;  /* 0x0000004e00477202 */ /* 0x000fc40000000f00 */
[----:B------:R-:W-:Y:S02]  /*d880*/  MOV R68, RZ ;  /* 0x000000ff00447202 */ /* 0x000fe40000000f00 */
[----:B------:R-:W-:Y:S02]  /*d890*/  MOV R67, 0xffffffff ;  /* 0xffffffff00437802 */ /* 0x000fe40000000f00 */
[----:B------:R-:W-:Y:S02]  /*d8a0*/  MOV R64, 0xd8c0 ;  /* 0x0000d8c000407802 */ /* 0x000fe40000000f00 */
[----:B------:R-:W-:Y:S05]  /*d8b0*/  CALL.REL.NOINC `($__internal_8_$__cuda_sm70_shflsync_up) ;  /* 0x00001d6000007944 */ /* 0x000fea0003c00000 */
[----:B0-----:R-:W-:Y:S01]  /*d8c0*/  HFMA2.MMA R70, -RZ, RZ, 0, 5.9604644775390625e-08 ;  /* 0x00000001ff467435 */ /* 0x001fe200000001ff */
[----:B-1----:R-:W-:Y:S02]  /*d8d0*/  MOV R75, R67 ;  /* 0x00000043004b7202 */ /* 0x002fe40000000f00 */
[----:B------:R-:W-:Y:S02]  /*d8e0*/  MOV R71, R79 ;  /* 0x0000004f00477202 */ /* 0x000fe40000000f00 */
[----:B------:R-:W-:Y:S02]  /*d8f0*/  MOV R68, RZ ;  /* 0x000000ff00447202 */ /* 0x000fe40000000f00 */
[----:B------:R-:W-:-:S02]  /*d900*/  MOV R67, 0xffffffff ;  /* 0xffffffff00437802 */ /* 0x000fc40000000f00 */
[----:B------:R-:W-:Y:S02]  /*d910*/  MOV R64, 0xd930 ;  /* 0x0000d93000407802 */ /* 0x000fe40000000f00 */
[----:B------:R-:W-:Y:S05]  /*d920*/  CALL.REL.NOINC `($__internal_8_$__cuda_sm70_shflsync_up) ;  /* 0x00001cf000007944 */ /* 0x000fea0003c00000 */
[C---:B0-----:R-:W-:Y:S01]  /*d930*/  FMUL.FTZ R70, R76.reuse, R75 ;  /* 0x0000004b4c467220 */ /* 0x041fe20000410000 */
[----:B------:R-:W-:Y:S01]  /*d940*/  ISETP.GE.AND P0, PT, R9, 0x1, PT ;  /* 0x000000010900780c */ /* 0x000fe20003f06270 */
[C---:B------:R-:W-:Y:S02]  /*d950*/  FMUL.FTZ R64, R76.reuse, R73 ;  /* 0x000000494c407220 */ /* 0x040fe40000410000 */
[-C--:B-1----:R-:W-:Y:S02]  /*d960*/  FMUL.FTZ R68, R76, R67.reuse ;  /* 0x000000434c447220 */ /* 0x082fe40000410000 */
[----:B------:R-:W-:Y:S01]  /*d970*/  FFMA.FTZ R70, R66, R67, R70 ;  /* 0x0000004342467223 */ /* 0x000fe20000010046 */
[----:B------:R-:W-:Y:S01]  /*d980*/  MOV R67, 0xffffffff ;  /* 0xffffffff00437802 */ /* 0x000fe20000000f00 */
[-C--:B------:R-:W-:Y:S02]  /*d990*/  FMUL.FTZ R65, R76, R69.reuse ;  /* 0x000000454c417220 */ /* 0x080fe40000410000 */
[C---:B------:R-:W-:Y:S01]  /*d9a0*/  FFMA.FTZ R71, R66.reuse, R69, -R64 ;  /* 0x0000004542477223 */ /* 0x040fe20000010840 */
[----:B------:R-:W-:Y:S01]  /*d9b0*/  MOV R64, 0xda80 ;  /* 0x0000da8000407802 */ /* 0x000fe20000000f00 */
[----:B------:R-:W-:Y:S01]  /*d9c0*/  FFMA.FTZ R69, R66, R75, -R68 ;  /* 0x0000004b42457223 */ /* 0x000fe20000010844 */
[----:B------:R-:W-:Y:S01]  /*d9d0*/  MOV R68, RZ ;  /* 0x000000ff00447202 */ /* 0x000fe20000000f00 */
[----:B------:R-:W-:-:S02]  /*d9e0*/  FADD.FTZ R70, R79, R70 ;  /* 0x000000464f467221 */ /* 0x000fc40000010000 */
[C---:B------:R-:W-:Y:S01]  /*d9f0*/  FFMA.FTZ R65, R66.reuse, R73, R65 ;  /* 0x0000004942417223 */ /* 0x040fe20000010041 */
[----:B------:R-:W-:Y:S01]  /*da00*/  FSEL R73, R66, R71, !P0 ;  /* 0x0000004742497208 */ /* 0x000fe20004000000 */
[----:B------:R-:W-:Y:S01]  /*da10*/  FADD.FTZ R69, R78, R69 ;  /* 0x000000454e457221 */ /* 0x000fe20000010000 */
[----:B------:R-:W-:Y:S01]  /*da20*/  FSEL R79, R79, R70, !P0 ;  /* 0x000000464f4f7208 */ /* 0x000fe20004000000 */
[----:B------:R-:W-:Y:S01]  /*da30*/  HFMA2.MMA R70, -RZ, RZ, 0, 1.1920928955078125e-07 ;  /* 0x00000002ff467435 */ /* 0x000fe200000001ff */
[----:B------:R-:W-:Y:S02]  /*da40*/  FSEL R75, R76, R65, !P0 ;  /* 0x000000414c4b7208 */ /* 0x000fe40004000000 */
[----:B------:R-:W-:Y:S02]  /*da50*/  FSEL R78, R78, R69, !P0 ;  /* 0x000000454e4e7208 */ /* 0x000fe40004000000 */
[----:B------:R-:W-:Y:S02]  /*da60*/  MOV R71, R73 ;  /* 0x0000004900477202 */ /* 0x000fe40000000f00 */
[----:B------:R-:W-:Y:S05]  /*da70*/  CALL.REL.NOINC `($__internal_8_$__cuda_sm70_shflsync_up) ;  /* 0x00001ba000007944 */ /* 0x000fea0003c00000 */
[----:B0-----:R-:W-:Y:S01]  /*da80*/  HFMA2.MMA R70, -RZ, RZ, 0, 1.1920928955078125e-07 ;  /* 0x00000002ff467435 */ /* 0x001fe200000001ff */
[----:B-1----:R-:W-:-:S02]  /*da90*/  MOV R66, R67 ;  /* 0x0000004300427202 */ /* 0x002fc40000000f00 */
[----:B------:R-:W-:Y:S02]  /*daa0*/  MOV R71, R75 ;  /* 0x0000004b00477202 */ /* 0x000fe40000000f00 */
[----:B------:R-:W-:Y:S02]  /*dab0*/  MOV R68, RZ ;  /* 0x000000ff00447202 */ /* 0x000fe40000000f00 */
[----:B------:R-:W-:Y:S02]  /*dac0*/  MOV R67, 0xffffffff ;  /* 0xffffffff00437802 */ /* 0x000fe40000000f00 */
[----:B------:R-:W-:Y:S02]  /*dad0*/  MOV R64, 0xdaf0 ;  /* 0x0000daf000407802 */ /* 0x000fe40000000f00 */
[----:B------:R-:W-:Y:S05]  /*dae0*/  CALL.REL.NOINC `($__internal_8_$__cuda_sm70_shflsync_up) ;  /* 0x00001b3000007944 */ /* 0x000fea0003c00000 */
[----:B0-----:R-:W-:Y:S01]  /*daf0*/  HFMA2.MMA R70, -RZ, RZ, 0, 1.1920928955078125e-07 ;  /* 0x00000002ff467435 */ /* 0x001fe200000001ff */
[----:B-1----:R-:W-:Y:S02]  /*db00*/  MOV R69, R67 ;  /* 0x0000004300457202 */ /* 0x002fe40000000f00 */
[----:B------:R-:W-:Y:S02]  /*db10*/  MOV R71, R78 ;  /* 0x0000004e00477202 */ /* 0x000fe40000000f00 */
[----:B------:R-:W-:-:S02]  /*db20*/  MOV R68, RZ ;  /* 0x000000ff00447202 */ /* 0x000fc40000000f00 */
[----:B------:R-:W-:Y:S02]  /*db30*/  MOV R67, 0xffffffff ;  /* 0xffffffff00437802 */ /* 0x000fe40000000f00 */
[----:B------:R-:W-:Y:S02]  /*db40*/  MOV R64, 0xdb60 ;  /* 0x0000db6000407802 */ /* 0x000fe40000000f00 */
[----:B------:R-:W-:Y:S05]  /*db50*/  CALL.REL.NOINC `($__internal_8_$__cuda_sm70_shflsync_up) ;  /* 0x00001ac000007944 */ /* 0x000fea0003c00000 */
[----:B0-----:R-:W-:Y:S01]  /*db60*/  HFMA2.MMA R70, -RZ, RZ, 0, 1.1920928955078125e-07 ;  /* 0x00000002ff467435 */ /* 0x001fe200000001ff */
[----:B-1----:R-:W-:Y:S02]  /*db70*/  MOV R72, R67 ;  /* 0x0000004300487202 */ /* 0x002fe40000000f00 */
[----:B------:R-:W-:Y:S02]  /*db80*/  MOV R71, R79 ;  /* 0x0000004f00477202 */ /* 0x000fe40000000f00 */
[----:B------:R-:W-:Y:S02]  /*db90*/  MOV R68, RZ ;  /* 0x000000ff00447202 */ /* 0x000fe40000000f00 */
[----:B------:R-:W-:Y:S02]  /*dba0*/  MOV R67, 0xffffffff ;  /* 0xffffffff00437802 */ /* 0x000fe40000000f00 */
[----:B------:R-:W-:-:S02]  /*dbb0*/  MOV R64, 0xdbd0 ;  /* 0x0000dbd000407802 */ /* 0x000fc40000000f00 */
[----:B------:R-:W-:Y:S05]  /*dbc0*/  CALL.REL.NOINC `($__internal_8_$__cuda_sm70_shflsync_up) ;  /* 0x00001a5000007944 */ /* 0x000fea0003c00000 */
[----:B------:R-:W-:Y:S01]  /*dbd0*/  ISETP.GE.AND P0, PT, R9, 0x2, PT ;  /* 0x000000020900780c */ /* 0x000fe20003f06270 */
[----:B------:R-:W-:-:S02]  /*dbe0*/  FMUL.FTZ R64, R66, R75 ;  /* 0x0000004b42407220 */ /* 0x000fc40000410000 */
[C---:B0-----:R-:W-:Y:S02]  /*dbf0*/  FMUL.FTZ R68, R72.reuse, R75 ;  /* 0x0000004b48447220 */ /* 0x041fe40000410000 */
[----:B-1----:R-:W-:Y:S02]  /*dc00*/  FMUL.FTZ R65, R75, R67 ;  /* 0x000000434b417220 */ /* 0x002fe40000410000 */
        /* <DEDUP_REMOVED lines=13> */
[----:B------:R-:W-:Y:S05]  /*dce0*/  CALL.REL.NOINC `($__internal_8_$__cuda_sm70_shflsync_up) ;  /* 0x0000193000007944 */ /* 0x000fea0003c00000 */
[----:B0-----:R-:W-:Y:S01]  /*dcf0*/  HFMA2.MMA R70, -RZ, RZ, 0, 2.384185791015625e-07 ;  /* 0x00000004ff467435 */ /* 0x001fe200000001ff */
[----:B-1----:R-:W-:Y:S02]  /*dd00*/  MOV R66, R67 ;  /* 0x0000004300427202 */ /* 0x002fe40000000f00 */
[----:B------:R-:W-:Y:S02]  /*dd10*/  MOV R71, R75 ;  /* 0x0000004b00477202 */ /* 0x000fe40000000f00 */
[----:B------:R-:W-:Y:S02]  /*dd20*/  MOV R68, RZ ;  /* 0x000000ff00447202 */ /* 0x000fe40000000f00 */
[----:B------:R-:W-:Y:S02]  /*dd30*/  MOV R67, 0xffffffff ;  /* 0xffffffff00437802 */ /* 0x000fe40000000f00 */
[----:B------:R-:W-:Y:S02]  /*dd40*/  MOV R64, 0xdd60 ;  /* 0x0000dd6000407802 */ /* 0x000fe40000000f00 */
[----:B------:R-:W-:Y:S05]  /*dd50*/  CALL.REL.NOINC `($__internal_8_$__cuda_sm70_shflsync_up) ;  /* 0x000018c000007944 */ /* 0x000fea0003c00000 */
[----:B0-----:R-:W-:Y:S01]  /*dd60*/  HFMA2.MMA R70, -RZ, RZ, 0, 2.384185791015625e-07 ;  /* 0x00000004ff467435 */ /* 0x001fe200000001ff */
[----:B-1----:R-:W-:-:S02]  /*dd70*/  MOV R69, R67 ;  /* 0x0000004300457202 */ /* 0x002fc40000000f00 */
[----:B------:R-:W-:Y:S02]  /*dd80*/  MOV R71, R78 ;  /* 0x0000004e00477202 */ /* 0x000fe40000000f00 */
[----:B------:R-:W-:Y:S02]  /*dd90*/  MOV R68, RZ ;  /* 0x000000ff00447202 */ /* 0x000fe40000000f00 */
[----:B------:R-:W-:Y:S02]  /*dda0*/  MOV R67, 0xffffffff ;  /* 0xffffffff00437802 */ /* 0x000fe40000000f00 */
[----:B------:R-:W-:Y:S02]  /*ddb0*/  MOV R64, 0xddd0 ;  /* 0x0000ddd000407802 */ /* 0x000fe40000000f00 */
[----:B------:R-:W-:Y:S05]  /*ddc0*/  CALL.REL.NOINC `($__internal_8_$__cuda_sm70_shflsync_up) ;  /* 0x0000185000007944 */ /* 0x000fea0003c00000 */
[----:B0-----:R-:W-:Y:S01]  /*ddd0*/  HFMA2.MMA R70, -RZ, RZ, 0, 2.384185791015625e-07 ;  /* 0x00000004ff467435 */ /* 0x001fe200000001ff */
[----:B-1----:R-:W-:Y:S02]  /*dde0*/  MOV R72, R67 ;  /* 0x0000004300487202 */ /* 0x002fe40000000f00 */
[----:B------:R-:W-:Y:S02]  /*ddf0*/  MOV R71, R79 ;  /* 0x0000004f00477202 */ /* 0x000fe40000000f00 */
[----:B------:R-:W-:-:S02]  /*de00*/  MOV R68, RZ ;  /* 0x000000ff00447202 */ /* 0x000fc40000000f00 */
[----:B------:R-:W-:Y:S02]  /*de10*/  MOV R67, 0xffffffff ;  /* 0xffffffff00437802 */ /* 0x000fe40000000f00 */
[----:B------:R-:W-:Y:S02]  /*de20*/  MOV R64, 0xde40 ;  /* 0x0000de4000407802 */ /* 0x000fe40000000f00 */
[----:B------:R-:W-:Y:S05]  /*de30*/  CALL.REL.NOINC `($__internal_8_$__cuda_sm70_shflsync_up) ;  /* 0x000017e000007944 */ /* 0x000fea0003c00000 */
[----:B------:R-:W-:Y:S01]  /*de40*/  ISETP.GE.AND P0, PT, R9, 0x4, PT ;  /* 0x000000040900780c */ /* 0x000fe20003f06270 */
[----:B------:R-:W-:Y:S02]  /*de50*/  FMUL.FTZ R64, R66, R75 ;  /* 0x0000004b42407220 */ /* 0x000fe40000410000 */
[----:B-1----:R-:W-:Y:S02]  /*de60*/  FMUL.FTZ R65, R75, R67 ;  /* 0x000000434b417220 */ /* 0x002fe40000410000 */
[----:B0-----:R-:W-:Y:S02]  /*de70*/  FMUL.FTZ R68, R72, R75 ;  /* 0x0000004b48447220 */ /* 0x001fe40000410000 */
        /* <DEDUP_REMOVED lines=13> */
[----:B------:R-:W-:Y:S05]  /*df50*/  CALL.REL.NOINC `($__internal_8_$__cuda_sm70_shflsync_up) ;  /* 0x000016c000007944 */ /* 0x000fea0003c00000 */
[----:B0-----:R-:W-:Y:S01]  /*df60*/  HFMA2.MMA R70, -RZ, RZ, 0, 4.76837158203125e-07 ;  /* 0x00000008ff467435 */ /* 0x001fe200000001ff */
[----:B-1----:R-:W-:-:S02]  /*df70*/  MOV R66, R67 ;  /* 0x0000004300427202 */ /* 0x002fc40000000f00 */
[----:B------:R-:W-:Y:S02]  /*df80*/  MOV R71, R75 ;  /* 0x0000004b00477202 */ /* 0x000fe40000000f00 */
[----:B------:R-:W-:Y:S02]  /*df90*/  MOV R68, RZ ;  /* 0x000000ff00447202 */ /* 0x000fe40000000f00 */
[----:B------:R-:W-:Y:S02]  /*dfa0*/  MOV R67, 0xffffffff ;  /* 0xffffffff00437802 */ /* 0x000fe40000000f00 */
[----:B------:R-:W-:Y:S02]  /*dfb0*/  MOV R64, 0xdfd0 ;  /* 0x0000dfd000407802 */ /* 0x000fe40000000f00 */
[----:B------:R-:W-:Y:S05]  /*dfc0*/  CALL.REL.NOINC `($__internal_8_$__cuda_sm70_shflsync_up) ;  /* 0x0000165000007944 */ /* 0x000fea0003c00000 */
[----:B0-----:R-:W-:Y:S01]  /*dfd0*/  HFMA2.MMA R70, -RZ, RZ, 0, 4.76837158203125e-07 ;  /* 0x00000008ff467435 */ /* 0x001fe200000001ff */
[----:B-1----:R-:W-:Y:S02]  /*dfe0*/  MOV R69, R67 ;  /* 0x0000004300457202 */ /* 0x002fe40000000f00 */
[----:B------:R-:W-:Y:S02]  /*dff0*/  MOV R71, R78 ;  /* 0x0000004e00477202 */ /* 0x000fe40000000f00 */
[----:B------:R-:W-:-:S02]  /*e000*/  MOV R68, RZ ;  /* 0x000000ff00447202 */ /* 0x000fc40000000f00 */
[----:B------:R-:W-:Y:S02]  /*e010*/  MOV R67, 0xffffffff ;  /* 0xffffffff00437802 */ /* 0x000fe40000000f00 */
[----:B------:R-:W-:Y:S02]  /*e020*/  MOV R64, 0xe040 ;  /* 0x0000e04000407802 */ /* 0x000fe40000000f00 */
[----:B------:R-:W-:Y:S05]  /*e030*/  CALL.REL.NOINC `($__internal_8_$__cuda_sm70_shflsync_up) ;  /* 0x000015e000007944 */ /* 0x000fea0003c00000 */
[----:B0-----:R-:W-:Y:S01]  /*e040*/  HFMA2.MMA R70, -RZ, RZ, 0, 4.76837158203125e-07 ;  /* 0x00000008ff467435 */ /* 0x001fe200000001ff */
        /* <DEDUP_REMOVED lines=27> */
[----:B------:R-:W-:Y:S05]  /*e200*/  CALL.REL.NOINC `($__internal_8_$__cuda_sm70_shflsync_up) ;  /* 0x0000141000007944 */ /* 0x000fea0003c00000 */
[----:B0-----:R-:W-:Y:S01]  /*e210*/  HFMA2.MMA R70, -RZ, RZ, 0, 9.5367431640625e-07 ;  /* 0x00000010ff467435 */ /* 0x001fe200000001ff */
[----:B-1----:R-:W-:Y:S02]  /*e220*/  MOV R74, R67 ;  /* 0x00000043004a7202 */ /* 0x002fe40000000f00 */
[----:B------:R-:W-:-:S02]  /*e230*/  MOV R71, R75 ;  /* 0x0000004b00477202 */ /* 0x000fc40000000f00 */
[----:B------:R-:W-:Y:S02]  /*e240*/  MOV R68, RZ ;  /* 0x000000ff00447202 */ /* 0x000fe40000000f00 */
[----:B------:R-:W-:Y:S02]  /*e250*/  MOV R67, 0xffffffff ;  /* 0xffffffff00437802 */ /* 0x000fe40000000f00 */
[----:B------:R-:W-:Y:S02]  /*e260*/  MOV R64, 0xe280 ;  /* 0x0000e28000407802 */ /* 0x000fe40000000f00 */
[----:B------:R-:W-:Y:S05]  /*e270*/  CALL.REL.NOINC `($__internal_8_$__cuda_sm70_shflsync_up) ;  /* 0x000013a000007944 */ /* 0x000fea0003c00000 */
[----:B0-----:R-:W-:Y:S01]  /*e280*/  HFMA2.MMA R70, -RZ, RZ, 0, 9.5367431640625e-07 ;  /* 0x00000010ff467435 */ /* 0x001fe200000001ff */
[----:B-1----:R-:W-:Y:S02]  /*e290*/  MOV R76, R67 ;  /* 0x00000043004c7202 */ /* 0x002fe40000000f00 */
[----:B------:R-:W-:Y:S02]  /*e2a0*/  MOV R71, R78 ;  /* 0x0000004e00477202 */ /* 0x000fe40000000f00 */
[----:B------:R-:W-:Y:S02]  /*e2b0*/  MOV R68, RZ ;  /* 0x000000ff00447202 */ /* 0x000fe40000000f00 */
[----:B------:R-:W-:-:S02]  /*e2c0*/  MOV R67, 0xffffffff ;  /* 0xffffffff00437802 */ /* 0x000fc40000000f00 */
[----:B------:R-:W-:Y:S02]  /*e2d0*/  MOV R64, 0xe2f0 ;  /* 0x0000e2f000407802 */ /* 0x000fe40000000f00 */
[----:B------:R-:W-:Y:S05]  /*e2e0*/  CALL.REL.NOINC `($__internal_8_$__cuda_sm70_shflsync_up) ;  /* 0x0000133000007944 */ /* 0x000fea0003c00000 */
[----:B0-----:R-:W-:Y:S01]  /*e2f0*/  HFMA2.MMA R70, -RZ, RZ, 0, 9.5367431640625e-07 ;  /* 0x00000010ff467435 */ /* 0x001fe200000001ff */
[----:B-1----:R-:W-:Y:S02]  /*e300*/  MOV R220, R67 ;  /* 0x0000004300dc7202 */ /* 0x002fe40000000f00 */
[----:B------:R-:W-:Y:S02]  /*e310*/  MOV R71, R79 ;  /* 0x0000004f00477202 */ /* 0x000fe40000000f00 */
[----:B------:R-:W-:Y:S02]  /*e320*/  MOV R68, RZ ;  /* 0x000000ff00447202 */ /* 0x000fe40000000f00 */
[----:B------:R-:W-:Y:S02]  /*e330*/  MOV R67, 0xffffffff ;  /* 0xffffffff00437802 */ /* 0x000fe40000000f00 */
[----:B------:R-:W-:Y:S02]  /*e340*/  MOV R64, 0xe360 ;  /* 0x0000e36000407802 */ /* 0x000fe40000000f00 */
[----:B------:R-:W-:Y:S05]  /*e350*/  CALL.REL.NOINC `($__internal_8_$__cuda_sm70_shflsync_up) ;  /* 0x000012c000007944 */ /* 0x000fea0003c00000 */
[----:B01----:R-:W-:Y:S05]  /*e360*/  BRA `(.L_x_214) ;  /* 0xffff849000007947 */ /* 0x003fea000383ffff */
.L_x_175:
[----:B------:R-:W-:Y:S01]  /*e370*/  HFMA2.MMA R70, -RZ, RZ, 0, 5.9604644775390625e-08 ;  /* 0x00000001ff467435 */ /* 0x000fe200000001ff */
[----:B------:R-:W-:-:S02]  /*e380*/  MOV R71, R75 ;  /* 0x0000004b00477202 */ /* 0x000fc40000000f00 */
[----:B0-----:R-:W-:Y:S02]  /*e390*/  MOV R68, RZ ;  /* 0x000000ff00447202 */ /* 0x001fe40000000f00 */
[----:B------:R-:W-:Y:S02]  /*e3a0*/  MOV R67, 0xffffffff ;  /* 0xffffffff00437802 */ /* 0x000fe40000000f00 */
[----:B------:R-:W-:Y:S02]  /*e3b0*/  MOV R64, 0xe3d0 ;  /* 0x0000e3d000407802 */ /* 0x000fe40000000f00 */
[----:B-1---5:R-:W-:Y:S05]  /*e3c0*/  CALL.REL.NOINC `($__internal_8_$__cuda_sm70_shflsync_up) ;  /* 0x0000125000007944 */ /* 0x022fea0003c00000 */
[----:B0-----:R-:W-:Y:S01]  /*e3d0*/  HFMA2.MMA R70, -RZ, RZ, 0, 5.9604644775390625e-08 ;  /* 0x00000001ff467435 */ /* 0x001fe200000001ff */
[----:B-1----:R-:W-:Y:S02]  /*e3e0*/  MOV R76, R67 ;  /* 0x00000043004c7202 */ /* 0x002fe40000000f00 */
[----:B------:R-:W-:Y:S02]  /*e3f0*/  MOV R71, R73 ;  /* 0x0000004900477202 */ /* 0x000fe40000000f00 */
[----:B------:R-:W-:Y:S02]  /*e400*/  MOV R68, RZ ;  /* 0x000000ff00447202 */ /* 0x000fe40000000f00 */
[----:B------:R-:W-:-:S02]  /*e410*/  MOV R67, 0xffffffff ;  /* 0xffffffff00437802 */ /* 0x000fc40000000f00 */
[----:B------:R-:W-:Y:S02]  /*e420*/  MOV R64, 0xe440 ;  /* 0x0000e44000407802 */ /* 0x000fe40000000f00 */
[----:B------:R-:W-:Y:S05]  /*e430*/  CALL.REL.NOINC `($__internal_8_$__cuda_sm70_shflsync_up) ;  /* 0x000011e000007944 */ /* 0x000fea0003c00000 */
[----:B0-----:R-:W-:Y:S01]  /*e440*/  HFMA2.MMA R70, -RZ, RZ, 0, 5.9604644775390625e-08 ;  /* 0x00000001ff467435 */ /* 0x001fe200000001ff */
[----:B-1----:R-:W-:Y:S02]  /*e450*/  MOV R77, R67 ;  /* 0x00000043004d7202 */ /* 0x002fe40000000f00 */
[----:B------:R-:W-:Y:S02]  /*e460*/  MOV R71, R69 ;  /* 0x0000004500477202 */ /* 0x000fe40000000f00 */
[----:B------:R-:W-:Y:S02]  /*e470*/  MOV R68, RZ ;  /* 0x000000ff00447202 */ /* 0x000fe40000000f00 */
[----:B------:R-:W-:Y:S02]  /*e480*/  MOV R67, 0xffffffff ;  /* 0xffffffff00437802 */ /* 0x000fe40000000f00 */
[----:B------:R-:W-:Y:S02]  /*e490*/  MOV R64, 0xe4b0 ;  /* 0x0000e4b000407802 */ /* 0x000fe40000000f00 */
[----:B------:R-:W-:Y:S05]  /*e4a0*/  CALL.REL.NOINC `($__internal_8_$__cuda_sm70_shflsync_up) ;  /* 0x0000117000007944 */ /* 0x000fea0003c00000 */
[----:B0-----:R-:W-:Y:S01]  /*e4b0*/  HFMA2.MMA R70, -RZ, RZ, 0, 5.9604644775390625e-08 ;  /* 0x00000001ff467435 */ /* 0x001fe200000001ff */
[----:B-1----:R-:W-:-:S02]  /*e4c0*/  MOV R66, R67 ;  /* 0x0000004300427202 */ /* 0x002fc40000000f00 */
[----:B------:R-:W-:Y:S02]  /*e4d0*/  MOV R71, R72 ;  /* 0x0000004800477202 */ /* 0x000fe40000000f00 */
[----:B------:R-:W-:Y:S02]  /*e4e0*/  MOV R68, RZ ;  /* 0x000000ff00447202 */ /* 0x000fe40000000f00 */
[----:B------:R-:W-:Y:S02]  /*e4f0*/  MOV R67, 0xffffffff ;  /* 0xffffffff00437802 */ /* 0x000fe40000000f00 */
[----:B------:R-:W-:Y:S02]  /*e500*/  MOV R64, 0xe520 ;  /* 0x0000e52000407802 */ /* 0x000fe40000000f00 */
[----:B------:R-:W-:Y:S05]  /*e510*/  CALL.REL.NOINC `($__internal_8_$__cuda_sm70_shflsync_up) ;  /* 0x0000110000007944 */ /* 0x000fea0003c00000 */
[----:B-1----:R-:W-:Y:S01]  /*e520*/  MOV R78, R67 ;  /* 0x00000043004e7202 */ /* 0x002fe20000000f00 */
[----:B------:R-:W-:Y:S01]  /*e530*/  HFMA2.MMA R67, -RZ, RZ, 0, 0 ;  /* 0x00000000ff437435 */ /* 0x000fe200000001ff */
[----:B------:R-:W-:Y:S02]  /*e540*/  MOV R69, R66 ;  /* 0x0000004200457202 */ /* 0x000fe40000000f00 */
[----:B0-----:R-:W-:-:S02]  /*e550*/  MOV R68, R60 ;  /* 0x0000003c00447202 */ /* 0x001fc40000000f00 */
[----:B------:R-:W-:Y:S02]  /*e560*/  MOV R65, 0x1f ;  /* 0x0000001f00417802 */ /* 0x000fe40000000f00 */
[----:B------:R-:W-:Y:S02]  /*e570*/  MOV R64, 0xffffffff ;  /* 0xffffffff00407802 */ /* 0x000fe40000000f00 */
[----:B------:R-:W-:Y:S02]  /*e580*/  MOV R66, 0xe5a0 ;  /* 0x0000e5a000427802 */ /* 0x000fe40000000f00 */
[----:B------:R-:W-:Y:S05]  /*e590*/  CALL.REL.NOINC `($__internal_7_$__cuda_sm70_shflsync_idx_p) ;  /* 0x0000103000007944 */ /* 0x000fea0003c00000 */
[----:B0-----:R-:W-:Y:S01]  /*e5a0*/  HFMA2.MMA R67, -RZ, RZ, 0, 0 ;  /* 0x00000000ff437435 */ /* 0x001fe200000001ff */
[----:B-1----:R-:W-:Y:S02]  /*e5b0*/  MOV R79, R65 ;  /* 0x00000041004f7202 */ /* 0x002fe40000000f00 */
[----:B------:R-:W-:Y:S02]  /*e5c0*/  MOV R68, R61 ;  /* 0x0000003d00447202 */ /* 0x000fe40000000f00 */
[----:B------:R-:W-:Y:S02]  /*e5d0*/  MOV R65, 0x1f ;  /* 0x0000001f00417802 */ /* 0x000fe40000000f00 */
[----:B------:R-:W-:-:S02]  /*e5e0*/  MOV R64, 0xffffffff ;  /* 0xffffffff00407802 */ /* 0x000fc40000000f00 */
[----:B------:R-:W-:Y:S02]  /*e5f0*/  MOV R66, 0xe610 ;  /* 0x0000e61000427802 */ /* 0x000fe40000000f00 */
[----:B------:R-:W-:Y:S05]  /*e600*/  CALL.REL.NOINC `($__internal_7_$__cuda_sm70_shflsync_idx_p) ;  /* 0x00000fc000007944 */ /* 0x000fea0003c00000 */
[----:B0-----:R-:W-:Y:S01]  /*e610*/  HFMA2.MMA R67, -RZ, RZ, 0, 0 ;  /* 0x00000000ff437435 */ /* 0x001fe200000001ff */
[----:B-1----:R-:W-:Y:S02]  /*e620*/  MOV R220, R65 ;  /* 0x0000004100dc7202 */ /* 0x002fe40000000f00 */
[----:B------:R-:W-:Y:S02]  /*e630*/  MOV R68, R62 ;  /* 0x0000003e00447202 */ /* 0x000fe40000000f00 */
[----:B------:R-:W-:Y:S02]  /*e640*/  MOV R65, 0x1f ;  /* 0x0000001f00417802 */ /* 0x000fe40000000f00 */
[----:B------:R-:W-:Y:S02]  /*e650*/  MOV R64, 0xffffffff ;  /* 0xffffffff00407802 */ /* 0x000fe40000000f00 */
[----:B------:R-:W-:Y:S02]  /*e660*/  MOV R66, 0xe680 ;  /* 0x0000e68000427802 */ /* 0x000fe40000000f00 */
[----:B------:R-:W-:Y:S05]  /*e670*/  CALL.REL.NOINC `($__internal_7_$__cuda_sm70_shflsync_idx_p) ;  /* 0x00000f5000007944 */ /* 0x000fea0003c00000 */
[----:B0-----:R-:W-:Y:S01]  /*e680*/  HFMA2.MMA R67, -RZ, RZ, 0, 0 ;  /* 0x00000000ff437435 */ /* 0x001fe200000001ff */
[----:B-1----:R-:W-:-:S02]  /*e690*/  MOV R221, R65 ;  /* 0x0000004100dd7202 */ /* 0x002fc40000000f00 */
[----:B------:R-:W-:Y:S02]  /*e6a0*/  MOV R68, R63 ;  /* 0x0000003f00447202 */ /* 0x000fe40000000f00 */
[----:B------:R-:W-:Y:S02]  /*e6b0*/  MOV R65, 0x1f ;  /* 0x0000001f00417802 */ /* 0x000fe40000000f00 */
[----:B------:R-:W-:Y:S02]  /*e6c0*/  MOV R64, 0xffffffff ;  /* 0xffffffff00407802 */ /* 0x000fe40000000f00 */
[----:B------:R-:W-:Y:S02]  /*e6d0*/  MOV R66, 0xe6f0 ;  /* 0x0000e6f000427802 */ /* 0x000fe40000000f00 */
[----:B------:R-:W-:Y:S05]  /*e6e0*/  CALL.REL.NOINC `($__internal_7_$__cuda_sm70_shflsync_idx_p) ;  /* 0x00000ee000007944 */ /* 0x000fea0003c00000 */
[----:B-1----:R-:W-:Y:S01]  /*e6f0*/  MOV R71, R65 ;  /* 0x0000004100477202 */ /* 0x002fe20000000f00 */
[----:B0-----:R-:W-:Y:S05]  /*e700*/  BRA `(.L_x_215) ;  /* 0xffff841000007947 */ /* 0x001fea000383ffff */
.L_x_178:
[----:B------:R-:W-:Y:S01]  /*e710*/  HFMA2.MMA R66, -RZ, RZ, 0, 5.9604644775390625e-08 ;  /* 0x00000001ff427435 */ /* 0x000fe200000001ff */
[----:B------:R-:W-:Y:S02]  /*e720*/  MOV R67, 0x1f ;  /* 0x0000001f00437802 */ /* 0x000fe40000000f00 */
[----:B------:R-:W-:-:S02]  /*e730*/  MOV R80, 0xffffffff ;  /* 0xffffffff00507802 */ /* 0x000fc40000000f00 */
[----:B------:R-:W-:Y:S02]  /*e740*/  MOV R64, 0xe760 ;  /* 0x0000e76000407802 */ /* 0x000fe40000000f00 */
[----:B------:R-:W-:Y:S05]  /*e750*/  CALL.REL.NOINC `($__internal_6_$__cuda_sm70_shflsync_down) ;  /* 0x00000e3000007944 */ /* 0x000fea0003c00000 */
[----:B-1----:R-:W-:Y:S01]  /*e760*/  MOV R68, R80 ;  /* 0x0000005000447202 */ /* 0x002fe20000000f00 */
[----:B0-----:R-:W-:Y:S05]  /*e770*/  BRA `(.L_x_216) ;  /* 0xffff998000007947 */ /* 0x001fea000383ffff */
.L_x_179:
[----:B------:R-:W-:Y:S01]  /*e780*/  HFMA2.MMA R66, -RZ, RZ, 0, 5.9604644775390625e-08 ;  /* 0x00000001ff427435 */ /* 0x000fe200000001ff */
[----:B0-----:R-:W-:Y:S02]  /*e790*/  MOV R71, R77 ;  /* 0x0000004d00477202 */ /* 0x001fe40000000f00 */
[----:B------:R-:W-:Y:S02]  /*e7a0*/  MOV R67, 0x1f ;  /* 0x0000001f00437802 */ /* 0x000fe40000000f00 */
[----:B------:R-:W-:Y:S02]  /*e7b0*/  MOV R80, 0xffffffff ;  /* 0xffffffff00507802 */ /* 0x000fe40000000f00 */
[----:B------:R-:W-:Y:S02]  /*e7c0*/  MOV R64, 0xe7e0 ;  /* 0x0000e7e000407802 */ /* 0x000fe40000000f00 */
[----:B-1----:R-:W-:Y:S05]  /*e7d0*/  CALL.REL.NOINC `($__internal_6_$__cuda_sm70_shflsync_down) ;  /* 0x00000db000007944 */ /* 0x002fea0003c00000 */
[----:B0-----:R-:W-:Y:S01]  /*e7e0*/  HFMA2.MMA R66, -RZ, RZ, 0, 5.9604644775390625e-08 ;  /* 0x00000001ff427435 */ /* 0x001fe200000001ff */
[----:B-1----:R-:W-:Y:S02]  /*e7f0*/  MOV R69, R80 ;  /* 0x0000005000457202 */ /* 0x002fe40000000f00 */
[----:B------:R-:W-:-:S02]  /*e800*/  MOV R71, R76 ;  /* 0x0000004c00477202 */ /* 0x000fc40000000f00 */
[----:B------:R-:W-:Y:S02]  /*e810*/  MOV R67, 0x1f ;  /* 0x0000001f00437802 */ /* 0x000fe40000000f00 */
[----:B------:R-:W-:Y:S02]  /*e820*/  MOV R80, 0xffffffff ;  /* 0xffffffff00507802 */ /* 0x000fe40000000f00 */
[----:B------:R-:W-:Y:S02]  /*e830*/  MOV R64, 0xe850 ;  /* 0x0000e85000407802 */ /* 0x000fe40000000f00 */
[----:B------:R-:W-:Y:S05]  /*e840*/  CALL.REL.NOINC `($__internal_6_$__cuda_sm70_shflsync_down) ;  /* 0x00000d4000007944 */ /* 0x000fea0003c00000 */
[----:B0-----:R-:W-:Y:S01]  /*e850*/  HFMA2.MMA R66, -RZ, RZ, 0, 5.9604644775390625e-08 ;  /* 0x00000001ff427435 */ /* 0x001fe200000001ff */
[----:B-1----:R-:W-:Y:S02]  /*e860*/  MOV R70, R80 ;  /* 0x0000005000467202 */ /* 0x002fe40000000f00 */
[----:B------:R-:W-:Y:S02]  /*e870*/  MOV R71, R75 ;  /* 0x0000004b00477202 */ /* 0x000fe40000000f00 */
[----:B------:R-:W-:Y:S02]  /*e880*/  MOV R67, 0x1f ;  /* 0x0000001f00437802 */ /* 0x000fe40000000f00 */
[----:B------:R-:W-:-:S02]  /*e890*/  MOV R80, 0xffffffff ;  /* 0xffffffff00507802 */ /* 0x000fc40000000f00 */
[----:B------:R-:W-:Y:S02]  /*e8a0*/  MOV R64, 0xe8c0 ;  /* 0x0000e8c000407802 */ /* 0x000fe40000000f00 */
[----:B------:R-:W-:Y:S05]  /*e8b0*/  CALL.REL.NOINC `($__internal_6_$__cuda_sm70_shflsync_down) ;  /* 0x00000cd000007944 */ /* 0x000fea0003c00000 */
[----:B01----:R-:W-:Y:S05]  /*e8c0*/  BRA `(.L_x_217) ;  /* 0xffff987000007947 */ /* 0x003fea000383ffff */
.L_x_182:
[----:B------:R-:W-:Y:S01]  /*e8d0*/  HFMA2.MMA R66, -RZ, RZ, 0, 1.1920928955078125e-07 ;  /* 0x00000002ff427435 */ /* 0x000fe200000001ff */
[----:B0-----:R-:W-:Y:S02]  /*e8e0*/  MOV R71, R78 ;  /* 0x0000004e00477202 */ /* 0x001fe40000000f00 */
[----:B------:R-:W-:Y:S02]  /*e8f0*/  MOV R67, 0x1f ;  /* 0x0000001f00437802 */ /* 0x000fe40000000f00 */
[----:B------:R-:W-:Y:S02]  /*e900*/  MOV R80, 0xffffffff ;  /* 0xffffffff00507802 */ /* 0x000fe40000000f00 */
[----:B------:R-:W-:Y:S02]  /*e910*/  MOV R64, 0xe930 ;  /* 0x0000e93000407802 */ /* 0x000fe40000000f00 */
[----:B-1234-:R-:W-:Y:S05]  /*e920*/  CALL.REL.NOINC `($__internal_6_$__cuda_sm70_shflsync_down) ;  /* 0x00000c6000007944 */ /* 0x01efea0003c00000 */
[----:B0-----:R-:W-:Y:S01]  /*e930*/  HFMA2.MMA R66, -RZ, RZ, 0, 1.1920928955078125e-07 ;  /* 0x00000002ff427435 */ /* 0x001fe200000001ff */
[----:B-1----:R-:W-:Y:S02]  /*e940*/  MOV R68, R80 ;  /* 0x0000005000447202 */ /* 0x002fe40000000f00 */
[----:B------:R-:W-:-:S02]  /*e950*/  MOV R71, R77 ;  /* 0x0000004d00477202 */ /* 0x000fc40000000f00 */
[----:B------:R-:W-:Y:S02]  /*e960*/  MOV R67, 0x1f ;  /* 0x0000001f00437802 */ /* 0x000fe40000000f00 */
[----:B------:R-:W-:Y:S02]  /*e970*/  MOV R80, 0xffffffff ;  /* 0xffffffff00507802 */ /* 0x000fe40000000f00 */
[----:B------:R-:W-:Y:S02]  /*e980*/  MOV R64, 0xe9a0 ;  /* 0x0000e9a000407802 */ /* 0x000fe40000000f00 */
[----:B------:R-:W-:Y:S05]  /*e990*/  CALL.REL.NOINC `($__internal_6_$__cuda_sm70_shflsync_down) ;  /* 0x00000bf000007944 */ /* 0x000fea0003c00000 */
[----:B0-----:R-:W-:Y:S01]  /*e9a0*/  HFMA2.MMA R66, -RZ, RZ, 0, 1.1920928955078125e-07 ;  /* 0x00000002ff427435 */ /* 0x001fe200000001ff */
[----:B-1----:R-:W-:Y:S02]  /*e9b0*/  MOV R69, R80 ;  /* 0x0000005000457202 */ /* 0x002fe40000000f00 */
[----:B------:R-:W-:Y:S02]  /*e9c0*/  MOV R71, R76 ;  /* 0x0000004c00477202 */ /* 0x000fe40000000f00 */
[----:B------:R-:W-:Y:S02]  /*e9d0*/  MOV R67, 0x1f ;  /* 0x0000001f00437802 */ /* 0x000fe40000000f00 */
[----:B------:R-:W-:-:S02]  /*e9e0*/  MOV R80, 0xffffffff ;  /* 0xffffffff00507802 */ /* 0x000fc40000000f00 */
[----:B------:R-:W-:Y:S02]  /*e9f0*/  MOV R64, 0xea10 ;  /* 0x0000ea1000407802 */ /* 0x000fe40000000f00 */
[----:B------:R-:W-:Y:S05]  /*ea00*/  CALL.REL.NOINC `($__internal_6_$__cuda_sm70_shflsync_down) ;  /* 0x00000b8000007944 */ /* 0x000fea0003c00000 */
[----:B0-----:R-:W-:Y:S01]  /*ea10*/  HFMA2.MMA R66, -RZ, RZ, 0, 1.1920928955078125e-07 ;  /* 0x00000002ff427435 */ /* 0x001fe200000001ff */
[----:B-1----:R-:W-:Y:S02]  /*ea20*/  MOV R70, R80 ;  /* 0x0000005000467202 */ /* 0x002fe40000000f00 */
[----:B------:R-:W-:Y:S02]  /*ea30*/  MOV R71, R75 ;  /* 0x0000004b00477202 */ /* 0x000fe40000000f00 */
[----:B------:R-:W-:Y:S02]  /*ea40*/  MOV R67, 0x1f ;  /* 0x0000001f00437802 */ /* 0x000fe40000000f00 */
[----:B------:R-:W-:Y:S02]  /*ea50*/  MOV R80, 0xffffffff ;  /* 0xffffffff00507802 */ /* 0x000fe40000000f00 */
[----:B------:R-:W-:Y:S02]  /*ea60*/  MOV R64, 0xea80 ;  /* 0x0000ea8000407802 */ /* 0x000fe40000000f00 */
[----:B------:R-:W-:Y:S05]  /*ea70*/  CALL.REL.NOINC `($__internal_6_$__cuda_sm70_shflsync_down) ;  /* 0x00000b1000007944 */ /* 0x000fea0003c00000 */
[----:B01----:R-:W-:Y:S05]  /*ea80*/  BRA `(.L_x_218) ;  /* 0xffff97f000007947 */ /* 0x003fea000383ffff */
.L_x_185:
[----:B------:R-:W-:Y:S01]  /*ea90*/  HFMA2.MMA R66, -RZ, RZ, 0, 2.384185791015625e-07 ;  /* 0x00000004ff427435 */ /* 0x000fe200000001ff */
[----:B------:R-:W-:-:S02]  /*eaa0*/  MOV R71, R78 ;  /* 0x0000004e00477202 */ /* 0x000fc40000000f00 */
[----:B------:R-:W-:Y:S02]  /*eab0*/  MOV R67, 0x1f ;  /* 0x0000001f00437802 */ /* 0x000fe40000000f00 */
[----:B0-----:R-:W-:Y:S02]  /*eac0*/  MOV R80, 0xffffffff ;  /* 0xffffffff00507802 */ /* 0x001fe40000000f00 */
[----:B------:R-:W-:Y:S02]  /*ead0*/  MOV R64, 0xeaf0 ;  /* 0x0000eaf000407802 */ /* 0x000fe40000000f00 */
[----:B-1234-:R-:W-:Y:S05]  /*eae0*/  CALL.REL.NOINC `($__internal_6_$__cuda_sm70_shflsync_down) ;  /* 0x00000aa000007944 */ /* 0x01efea0003c00000 */
[----:B-1----:R-:W-:Y:S01]  /*eaf0*/  MOV R68, R80 ;  /* 0x0000005000447202 */ /* 0x002fe20000000f00 */
[----:B0-----:R-:W-:Y:S05]  /*eb00*/  BRA `(.L_x_219) ;  /* 0xffff988000007947 */ /* 0x001fea000383ffff */
.L_x_186:
[----:B------:R-:W-:Y:S01]  /*eb10*/  HFMA2.MMA R66, -RZ, RZ, 0, 2.384185791015625e-07 ;  /* 0x00000004ff427435 */ /* 0x000fe200000001ff */
[----:B------:R-:W-:Y:S02]  /*eb20*/  MOV R71, R77 ;  /* 0x0000004d00477202 */ /* 0x000fe40000000f00 */
[----:B------:R-:W-:Y:S02]  /*eb30*/  MOV R67, 0x1f ;  /* 0x0000001f00437802 */ /* 0x000fe40000000f00 */
[----:B0-----:R-:W-:-:S02]  /*eb40*/  MOV R80, 0xffffffff ;  /* 0xffffffff00507802 */ /* 0x001fc40000000f00 */
[----:B------:R-:W-:Y:S02]  /*eb50*/  MOV R64, 0xeb70 ;  /* 0x0000eb7000407802 */ /* 0x000fe40000000f00 */
[----:B-1234-:R-:W-:Y:S05]  /*eb60*/  CALL.REL.NOINC `($__internal_6_$__cuda_sm70_shflsync_down) ;  /* 0x00000a2000007944 */ /* 0x01efea0003c00000 */
[----:B0-----:R-:W-:Y:S01]  /*eb70*/  HFMA2.MMA R66, -RZ, RZ, 0, 2.384185791015625e-07 ;  /* 0x00000004ff427435 */ /* 0x001fe200000001ff */
[----:B-1----:R-:W-:Y:S02]  /*eb80*/  MOV R69, R80 ;  /* 0x0000005000457202 */ /* 0x002fe40000000f00 */
[----:B------:R-:W-:Y:S02]  /*eb90*/  MOV R71, R76 ;  /* 0x0000004c00477202 */ /* 0x000fe40000000f00 */
[----:B------:R-:W-:Y:S02]  /*eba0*/  MOV R67, 0x1f ;  /* 0x0000001f00437802 */ /* 0x000fe40000000f00 */
[----:B------:R-:W-:Y:S02]  /*ebb0*/  MOV R80, 0xffffffff ;  /* 0xffffffff00507802 */ /* 0x000fe40000000f00 */
[----:B------:R-:W-:Y:S02]  /*ebc0*/  MOV R64, 0xebe0 ;  /* 0x0000ebe000407802 */ /* 0x000fe40000000f00 */
[----:B------:R-:W-:Y:S05]  /*ebd0*/  CALL.REL.NOINC `($__internal_6_$__cuda_sm70_shflsync_down) ;  /* 0x000009b000007944 */ /* 0x000fea0003c00000 */
[----:B0-----:R-:W-:Y:S01]  /*ebe0*/  HFMA2.MMA R66, -RZ, RZ, 0, 2.384185791015625e-07 ;  /* 0x00000004ff427435 */ /* 0x001fe200000001ff */
[----:B-1----:R-:W-:-:S02]  /*ebf0*/  MOV R70, R80 ;  /* 0x0000005000467202 */ /* 0x002fc40000000f00 */
[----:B------:R-:W-:Y:S02]  /*ec00*/  MOV R71, R75 ;  /* 0x0000004b00477202 */ /* 0x000fe40000000f00 */
[----:B------:R-:W-:Y:S02]  /*ec10*/  MOV R67, 0x1f ;  /* 0x0000001f00437802 */ /* 0x000fe40000000f00 */
[----:B------:R-:W-:Y:S02]  /*ec20*/  MOV R80, 0xffffffff ;  /* 0xffffffff00507802 */ /* 0x000fe40000000f00 */
[----:B------:R-:W-:Y:S02]  /*ec30*/  MOV R64, 0xec50 ;  /* 0x0000ec5000407802 */ /* 0x000fe40000000f00 */
[----:B------:R-:W-:Y:S05]  /*ec40*/  CALL.REL.NOINC `($__internal_6_$__cuda_sm70_shflsync_down) ;  /* 0x0000094000007944 */ /* 0x000fea0003c00000 */
[----:B01----:R-:W-:Y:S05]  /*ec50*/  BRA `(.L_x_220) ;  /* 0xffff977000007947 */ /* 0x003fea000383ffff */
.L_x_189:
[----:B------:R-:W-:Y:S01]  /*ec60*/  HFMA2.MMA R66, -RZ, RZ, 0, 4.76837158203125e-07 ;  /* 0x00000008ff427435 */ /* 0x000fe200000001ff */
[----:B------:R-:W-:Y:S02]  /*ec70*/  MOV R71, R78 ;  /* 0x0000004e00477202 */ /* 0x000fe40000000f00 */
[----:B------:R-:W-:Y:S02]  /*ec80*/  MOV R67, 0x1f ;  /* 0x0000001f00437802 */ /* 0x000fe40000000f00 */
[----:B0-----:R-:W-:-:S02]  /*ec90*/  MOV R80, 0xffffffff ;  /* 0xffffffff00507802 */ /* 0x001fc40000000f00 */
[----:B------:R-:W-:Y:S02]  /*eca0*/  MOV R64, 0xecc0 ;  /* 0x0000ecc000407802 */ /* 0x000fe40000000f00 */
[----:B-1234-:R-:W-:Y:S05]  /*ecb0*/  CALL.REL.NOINC `($__internal_6_$__cuda_sm70_shflsync_down) ;  /* 0x000008d000007944 */ /* 0x01efea0003c00000 */
[----:B0-----:R-:W-:Y:S01]  /*ecc0*/  HFMA2.MMA R66, -RZ, RZ, 0, 4.76837158203125e-07 ;  /* 0x00000008ff427435 */ /* 0x001fe200000001ff */
[----:B-1----:R-:W-:Y:S02]  /*ecd0*/  MOV R68, R80 ;  /* 0x0000005000447202 */ /* 0x002fe40000000f00 */
[----:B------:R-:W-:Y:S02]  /*ece0*/  MOV R71, R77 ;  /* 0x0000004d00477202 */ /* 0x000fe40000000f00 */
[----:B------:R-:W-:Y:S02]  /*ecf0*/  MOV R67, 0x1f ;  /* 0x0000001f00437802 */ /* 0x000fe40000000f00 */
[----:B------:R-:W-:Y:S02]  /*ed00*/  MOV R80, 0xffffffff ;  /* 0xffffffff00507802 */ /* 0x000fe40000000f00 */
[----:B------:R-:W-:Y:S02]  /*ed10*/  MOV R64, 0xed30 ;  /* 0x0000ed3000407802 */ /* 0x000fe40000000f00 */
[----:B------:R-:W-:Y:S05]  /*ed20*/  CALL.REL.NOINC `($__internal_6_$__cuda_sm70_shflsync_down) ;  /* 0x0000086000007944 */ /* 0x000fea0003c00000 */
[----:B0-----:R-:W-:Y:S01]  /*ed30*/  HFMA2.MMA R66, -RZ, RZ, 0, 4.76837158203125e-07 ;  /* 0x00000008ff427435 */ /* 0x001fe200000001ff */
[----:B-1----:R-:W-:-:S02]  /*ed40*/  MOV R69, R80 ;  /* 0x0000005000457202 */ /* 0x002fc40000000f00 */
[----:B------:R-:W-:Y:S02]  /*ed50*/  MOV R71, R76 ;  /* 0x0000004c00477202 */ /* 0x000fe40000000f00 */
[----:B------:R-:W-:Y:S02]  /*ed60*/  MOV R67, 0x1f ;  /* 0x0000001f00437802 */ /* 0x000fe40000000f00 */
[----:B------:R-:W-:Y:S02]  /*ed70*/  MOV R80, 0xffffffff ;  /* 0xffffffff00507802 */ /* 0x000fe40000000f00 */
[----:B------:R-:W-:Y:S02]  /*ed80*/  MOV R64, 0xeda0 ;  /* 0x0000eda000407802 */ /* 0x000fe40000000f00 */
[----:B------:R-:W-:Y:S05]  /*ed90*/  CALL.REL.NOINC `($__internal_6_$__cuda_sm70_shflsync_down) ;  /* 0x000007f000007944 */ /* 0x000fea0003c00000 */
[----:B0-----:R-:W-:Y:S01]  /*eda0*/  HFMA2.MMA R66, -RZ, RZ, 0, 4.76837158203125e-07 ;  /* 0x00000008ff427435 */ /* 0x001fe200000001ff */
[----:B-1----:R-:W-:Y:S02]  /*edb0*/  MOV R70, R80 ;  /* 0x0000005000467202 */ /* 0x002fe40000000f00 */
[----:B------:R-:W-:Y:S02]  /*edc0*/  MOV R71, R75 ;  /* 0x0000004b00477202 */ /* 0x000fe40000000f00 */
[----:B------:R-:W-:-:S02]  /*edd0*/  MOV R67, 0x1f ;  /* 0x0000001f00437802 */ /* 0x000fc40000000f00 */
[----:B------:R-:W-:Y:S02]  /*ede0*/  MOV R80, 0xffffffff ;  /* 0xffffffff00507802 */ /* 0x000fe40000000f00 */
[----:B------:R-:W-:Y:S02]  /*edf0*/  MOV R64, 0xee10 ;  /* 0x0000ee1000407802 */ /* 0x000fe40000000f00 */
[----:B------:R-:W-:Y:S05]  /*ee00*/  CALL.REL.NOINC `($__internal_6_$__cuda_sm70_shflsync_down) ;  /* 0x0000078000007944 */ /* 0x000fea0003c00000 */
[----:B01----:R-:W-:Y:S05]  /*ee10*/  BRA `(.L_x_221) ;  /* 0xffff96f000007947 */ /* 0x003fea000383ffff */
.L_x_192:
[----:B------:R-:W-:Y:S01]  /*ee20*/  HFMA2.MMA R66, -RZ, RZ, 0, 9.5367431640625e-07 ;  /* 0x00000010ff427435 */ /* 0x000fe200000001ff */
[----:B------:R-:W-:Y:S02]  /*ee30*/  MOV R71, R78 ;  /* 0x0000004e00477202 */ /* 0x000fe40000000f00 */
[----:B------:R-:W-:Y:S02]  /*ee40*/  MOV R67, 0x1f ;  /* 0x0000001f00437802 */ /* 0x000fe40000000f00 */
[----:B0-----:R-:W-:Y:S02]  /*ee50*/  MOV R80, 0xffffffff ;  /* 0xffffffff00507802 */ /* 0x001fe40000000f00 */
[----:B------:R-:W-:Y:S02]  /*ee60*/  MOV R64, 0xee80 ;  /* 0x0000ee8000407802 */ /* 0x000fe40000000f00 */
[----:B-1234-:R-:W-:Y:S05]  /*ee70*/  CALL.REL.NOINC `($__internal_6_$__cuda_sm70_shflsync_down) ;  /* 0x0000071000007944 */ /* 0x01efea0003c00000 */
[----:B-1----:R-:W-:Y:S01]  /*ee80*/  MOV R68, R80 ;  /* 0x0000005000447202 */ /* 0x002fe20000000f00 */
[----:B0-----:R-:W-:Y:S05]  /*ee90*/  BRA `(.L_x_222) ;  /* 0xffff978000007947 */ /* 0x001fea000383ffff */
.L_x_193:
[----:B------:R-:W-:Y:S01]  /*eea0*/  HFMA2.MMA R66, -RZ, RZ, 0, 9.5367431640625e-07 ;  /* 0x00000010ff427435 */ /* 0x000fe200000001ff */
[----:B------:R-:W-:-:S02]  /*eeb0*/  MOV R71, R77 ;  /* 0x0000004d00477202 */ /* 0x000fc40000000f00 */
[----:B------:R-:W-:Y:S02]  /*eec0*/  MOV R67, 0x1f ;  /* 0x0000001f00437802 */ /* 0x000fe40000000f00 */
[----:B0-----:R-:W-:Y:S02]  /*eed0*/  MOV R80, 0xffffffff ;  /* 0xffffffff00507802 */ /* 0x001fe40000000f00 */
[----:B------:R-:W-:Y:S02]  /*eee0*/  MOV R64, 0xef00 ;  /* 0x0000ef0000407802 */ /* 0x000fe40000000f00 */
[----:B-1234-:R-:W-:Y:S05]  /*eef0*/  CALL.REL.NOINC `($__internal_6_$__cuda_sm70_shflsync_down) ;  /* 0x0000069000007944 */ /* 0x01efea0003c00000 */
[----:B0-----:R-:W-:Y:S01]  /*ef00*/  HFMA2.MMA R66, -RZ, RZ, 0, 9.5367431640625e-07 ;  /* 0x00000010ff427435 */ /* 0x001fe200000001ff */
[----:B-1----:R-:W-:Y:S02]  /*ef10*/  MOV R69, R80 ;  /* 0x0000005000457202 */ /* 0x002fe40000000f00 */
[----:B------:R-:W-:Y:S02]  /*ef20*/  MOV R71, R76 ;  /* 0x0000004c00477202 */ /* 0x000fe40000000f00 */
[----:B------:R-:W-:Y:S02]  /*ef30*/  MOV R67, 0x1f ;  /* 0x0000001f00437802 */ /* 0x000fe40000000f00 */
[----:B------:R-:W-:-:S02]  /*ef40*/  MOV R80, 0xffffffff ;  /* 0xffffffff00507802 */ /* 0x000fc40000000f00 */
[----:B------:R-:W-:Y:S02]  /*ef50*/  MOV R64, 0xef70 ;  /* 0x0000ef7000407802 */ /* 0x000fe40000000f00 */
[----:B------:R-:W-:Y:S05]  /*ef60*/  CALL.REL.NOINC `($__internal_6_$__cuda_sm70_shflsync_down) ;  /* 0x0000062000007944 */ /* 0x000fea0003c00000 */
[----:B0-----:R-:W-:Y:S01]  /*ef70*/  HFMA2.MMA R66, -RZ, RZ, 0, 9.5367431640625e-07 ;  /* 0x00000010ff427435 */ /* 0x001fe200000001ff */
[----:B-1----:R-:W-:Y:S02]  /*ef80*/  MOV R70, R80 ;  /* 0x0000005000467202 */ /* 0x002fe40000000f00 */
[----:B------:R-:W-:Y:S02]  /*ef90*/  MOV R71, R75 ;  /* 0x0000004b00477202 */ /* 0x000fe40000000f00 */
[----:B------:R-:W-:Y:S02]  /*efa0*/  MOV R67, 0x1f ;  /* 0x0000001f00437802 */ /* 0x000fe40000000f00 */
[----:B------:R-:W-:Y:S02]  /*efb0*/  MOV R80, 0xffffffff ;  /* 0xffffffff00507802 */ /* 0x000fe40000000f00 */
[----:B------:R-:W-:Y:S02]  /*efc0*/  MOV R64, 0xefe0 ;  /* 0x0000efe000407802 */ /* 0x000fe40000000f00 */
[----:B------:R-:W-:Y:S05]  /*efd0*/  CALL.REL.NOINC `($__internal_6_$__cuda_sm70_shflsync_down) ;  /* 0x000005b000007944 */ /* 0x000fea0003c00000 */
[----:B01----:R-:W-:Y:S05]  /*efe0*/  BRA `(.L_x_223) ;  /* 0xffff967000007947 */ /* 0x003fea000383ffff */
.L_x_196:
[----:B------:R-:W-:Y:S01]  /*eff0*/  HFMA2.MMA R67, -RZ, RZ, 0, 0 ;  /* 0x00000000ff437435 */ /* 0x000fe200000001ff */
[----:B-1----:R-:W-:-:S02]  /*f000*/  MOV R68, R78 ;  /* 0x0000004e00447202 */ /* 0x002fc40000000f00 */
[----:B------:R-:W-:Y:S02]  /*f010*/  MOV R65, 0x1f ;  /* 0x0000001f00417802 */ /* 0x000fe40000000f00 */
[----:B------:R-:W-:Y:S02]  /*f020*/  MOV R64, 0xffffffff ;  /* 0xffffffff00407802 */ /* 0x000fe40000000f00 */
[----:B------:R-:W-:Y:S02]  /*f030*/  MOV R66, 0xf050 ;  /* 0x0000f05000427802 */ /* 0x000fe40000000f00 */
[----:B0-234-:R-:W-:Y:S05]  /*f040*/  CALL.REL.NOINC `($__internal_7_$__cuda_sm70_shflsync_idx_p) ;  /* 0x0000058000007944 */ /* 0x01dfea0003c00000 */
        /* <DEDUP_REMOVED lines=21> */
[----:B------:R-:W-:Y:S01]  /*f1a0*/  HFMA2.MMA R66, -RZ, RZ, 0, 5.9604644775390625e-08 ;  /* 0x00000001ff427435 */ /* 0x000fe200000001ff */
[----:B-1----:R-:W-:Y:S02]  /*f1b0*/  MOV R251, R65 ;  /* 0x0000004100fb7202 */ /* 0x002fe40000000f00 */
[----:B------:R-:W-:Y:S02]  /*f1c0*/  MOV R71, R78 ;  /* 0x0000004e00477202 */ /* 0x000fe40000000f00 */
[----:B0-----:R-:W-:-:S02]  /*f1d0*/  MOV R67, 0x1f ;  /* 0x0000001f00437802 */ /* 0x001fc40000000f00 */
[----:B------:R-:W-:Y:S02]  /*f1e0*/  MOV R80, 0xffffffff ;  /* 0xffffffff00507802 */ /* 0x000fe40000000f00 */
[----:B------:R-:W-:Y:S02]  /*f1f0*/  MOV R64, 0xf210 ;  /* 0x0000f21000407802 */ /* 0x000fe40000000f00 */
[----:B------:R-:W-:Y:S05]  /*f200*/  CALL.REL.NOINC `($__internal_6_$__cuda_sm70_shflsync_down) ;  /* 0x0000038000007944 */ /* 0x000fea0003c00000 */
[----:B0-----:R-:W-:Y:S01]  /*f210*/  HFMA2.MMA R66, -RZ, RZ, 0, 5.9604644775390625e-08 ;  /* 0x00000001ff427435 */ /* 0x001fe200000001ff */
[----:B-1----:R-:W-:Y:S02]  /*f220*/  MOV R72, R80 ;  /* 0x0000005000487202 */ /* 0x002fe40000000f00 */
[----:B------:R-:W-:Y:S02]  /*f230*/  MOV R71, R77 ;  /* 0x0000004d00477202 */ /* 0x000fe40000000f00 */
[----:B------:R-:W-:Y:S02]  /*f240*/  MOV R67, 0x1f ;  /* 0x0000001f00437802 */ /* 0x000fe40000000f00 */
[----:B------:R-:W-:Y:S02]  /*f250*/  MOV R80, 0xffffffff ;  /* 0xffffffff00507802 */ /* 0x000fe40000000f00 */
[----:B------:R-:W-:-:S02]  /*f260*/  MOV R64, 0xf280 ;  /* 0x0000f28000407802 */ /* 0x000fc40000000f00 */
[----:B------:R-:W-:Y:S05]  /*f270*/  CALL.REL.NOINC `($__internal_6_$__cuda_sm70_shflsync_down) ;  /* 0x0000031000007944 */ /* 0x000fea0003c00000 */
[----:B0-----:R-:W-:Y:S01]  /*f280*/  HFMA2.MMA R66, -RZ, RZ, 0, 5.9604644775390625e-08 ;  /* 0x00000001ff427435 */ /* 0x001fe200000001ff */
[----:B-1----:R-:W-:-:S02]  /*f290*/  MOV R73, R80 ;  /* 0x0000005000497202 */ /* 0x002fc40000000f00 */
[----:B------:R-:W-:Y:S02]  /*f2a0*/  MOV R71, R76 ;  /* 0x0000004c00477202 */ /* 0x000fe40000000f00 */
[----:B------:R-:W-:Y:S02]  /*f2b0*/  MOV R67, 0x1f ;  /* 0x0000001f00437802 */ /* 0x000fe40000000f00 */
[----:B------:R-:W-:Y:S02]  /*f2c0*/  MOV R80, 0xffffffff ;  /* 0xffffffff00507802 */ /* 0x000fe40000000f00 */
[----:B------:R-:W-:Y:S02]  /*f2d0*/  MOV R64, 0xf2f0 ;  /* 0x0000f2f000407802 */ /* 0x000fe40000000f00 */
[----:B------:R-:W-:Y:S05]  /*f2e0*/  CALL.REL.NOINC `($__internal_6_$__cuda_sm70_shflsync_down) ;  /* 0x000002a000007944 */ /* 0x000fea0003c00000 */
[----:B0-----:R-:W-:Y:S01]  /*f2f0*/  HFMA2.MMA R66, -RZ, RZ, 0, 5.9604644775390625e-08 ;  /* 0x00000001ff427435 */ /* 0x001fe200000001ff */
[----:B-1----:R-:W-:Y:S02]  /*f300*/  MOV R69, R80 ;  /* 0x0000005000457202 */ /* 0x002fe40000000f00 */
[----:B------:R-:W-:Y:S02]  /*f310*/  MOV R71, R75 ;  /* 0x0000004b00477202 */ /* 0x000fe40000000f00 */
[----:B------:R-:W-:-:S02]  /*f320*/  MOV R67, 0x1f ;  /* 0x0000001f00437802 */ /* 0x000fc40000000f00 */
[----:B------:R-:W-:Y:S02]  /*f330*/  MOV R80, 0xffffffff ;  /* 0xffffffff00507802 */ /* 0x000fe40000000f00 */
[----:B------:R-:W-:Y:S02]  /*f340*/  MOV R64, 0xf360 ;  /* 0x0000f36000407802 */ /* 0x000fe40000000f00 */
[----:B------:R-:W-:Y:S05]  /*f350*/  CALL.REL.NOINC `($__internal_6_$__cuda_sm70_shflsync_down) ;  /* 0x0000023000007944 */ /* 0x000fea0003c00000 */
[-C--:B------:R-:W-:Y:S01]  /*f360*/  FMUL.FTZ R247, R63, R74.reuse ;  /* 0x0000004a3ff77220 */ /* 0x080fe20000410000 */
[----:B0-----:R-:W-:Y:S01]  /*f370*/  HFMA2.MMA R67, -RZ, RZ, 0, 0 ;  /* 0x00000000ff437435 */ /* 0x001fe200000001ff */
[----:B------:R-:W-:Y:S01]  /*f380*/  FMUL.FTZ R246, R62, R74 ;  /* 0x0000004a3ef67220 */ /* 0x000fe20000410000 */
[----:B------:R-:W-:Y:S01]  /*f390*/  MOV R68, R60 ;  /* 0x0000003c00447202 */ /* 0x000fe20000000f00 */
[C---:B------:R-:W-:Y:S01]  /*f3a0*/  FMUL.FTZ R249, R60.reuse, R252 ;  /* 0x000000fc3cf97220 */ /* 0x040fe20000410000 */
[----:B------:R-:W-:Y:S01]  /*f3b0*/  MOV R65, 0x1f ;  /* 0x0000001f00417802 */ /* 0x000fe20000000f00 */
[-C--:B------:R-:W-:Y:S01]  /*f3c0*/  FMUL.FTZ R248, R60, R74.reuse ;  /* 0x0000004a3cf87220 */ /* 0x080fe20000410000 */
[----:B------:R-:W-:Y:S01]  /*f3d0*/  MOV R64, 0xffffffff ;  /* 0xffffffff00407802 */ /* 0x000fe20000000f00 */
[----:B------:R-:W-:Y:S01]  /*f3e0*/  FMUL.FTZ R60, R61, R74 ;  /* 0x0000004a3d3c7220 */ /* 0x000fe20000410000 */
[----:B------:R-:W-:Y:S01]  /*f3f0*/  MOV R66, 0xf430 ;  /* 0x0000f43000427802 */ /* 0x000fe20000000f00 */
[----:B------:R-:W-:-:S02]  /*f400*/  FFMA.FTZ R247, R62, R252, -R247 ;  /* 0x000000fc3ef77223 */ /* 0x000fc400000108f7 */
[----:B------:R-:W-:Y:S02]  /*f410*/  FFMA.FTZ R246, R63, R252, R246 ;  /* 0x000000fc3ff67223 */ /* 0x000fe400000100f6 */
[----:B-1----:R-:W-:Y:S05]  /*f420*/  CALL.REL.NOINC `($__internal_7_$__cuda_sm70_shflsync_idx_p) ;  /* 0x000001a000007944 */ /* 0x002fea0003c00000 */
        /* <DEDUP_REMOVED lines=14> */
[----:B0-----:R-:W-:Y:S01]  /*f510*/  HFMA2.MMA R67, -RZ, RZ, 0, 0 ;  /* 0x00000000ff437435 */ /* 0x001fe200000001ff */
[----:B-1----:R-:W-:Y:S02]  /*f520*/  MOV R74, R65 ;  /* 0x00000041004a7202 */ /* 0x002fe40000000f00 */
[----:B------:R-:W-:Y:S02]  /*f530*/  MOV R68, R63 ;  /* 0x0000003f00447202 */ /* 0x000fe40000000f00 */
[----:B------:R-:W-:-:S02]  /*f540*/  MOV R65, 0x1f ;  /* 0x0000001f00417802 */ /* 0x000fc40000000f00 */
[----:B------:R-:W-:Y:S02]  /*f550*/  MOV R64, 0xffffffff ;  /* 0xffffffff00407802 */ /* 0x000fe40000000f00 */
[----:B------:R-:W-:Y:S02]  /*f560*/  MOV R66, 0xf580 ;  /* 0x0000f58000427802 */ /* 0x000fe40000000f00 */
[----:B------:R-:W-:Y:S05]  /*f570*/  CALL.REL.NOINC `($__internal_7_$__cuda_sm70_shflsync_idx_p) ;  /* 0x0000005000007944 */ /* 0x000fea0003c00000 */
[----:B01----:R-:W-:Y:S05]  /*f580*/  BRA `(.L_x_224) ;  /* 0xffff92f000007947 */ /* 0x003fea000383ffff */
        .weak           $__internal_6_$__cuda_sm70_shflsync_down
        .type           $__internal_6_$__cuda_sm70_shflsync_down,@function
        .size           $__internal_6_$__cuda_sm70_shflsync_down,($__internal_7_$__cuda_sm70_shflsync_idx_p - $__internal_6_$__cuda_sm70_shflsync_down)
$__internal_6_$__cuda_sm70_shflsync_down:
[----:B------:R-:W-:Y:S01]  /*f590*/  HFMA2.MMA R65, -RZ, RZ, 0, 0 ;  /* 0x00000000ff417435 */ /* 0x000fe200000001ff */
[----:B------:R-:W-:Y:S04]  /*f5a0*/  WARPSYNC R80 ;  /* 0x0000005000007348 */ /* 0x000fe80003800000 */
[----:B------:R0:W1:Y:S01]  /*f5b0*/  SHFL.DOWN PT, R80, R71, R66, R67 ;  /* 0x0800004247507389 */ /* 0x00006200000e0043 */
[----:B------:R-:W-:Y:S05]  /*f5c0*/  RET.REL.NODEC R64 `(_Z25selective_scan_bwd_kernelI32Selective_Scan_bwd_kernel_traitsILi128ELi16ELb0ELb0ELb0ELb1ELb0EN3c104HalfENS1_7complexIfEEEEv12SSMParamsBwd) ;  /* 0xffff0a3040007950 */ /* 0x000fea0003c3ffff */
        .weak           $__internal_7_$__cuda_sm70_shflsync_idx_p
        .type           $__internal_7_$__cuda_sm70_shflsync_idx_p,@function
        .size           $__internal_7_$__cuda_sm70_shflsync_idx_p,($__internal_8_$__cuda_sm70_shflsync_up - $__internal_7_$__cuda_sm70_shflsync_idx_p)
$__internal_7_$__cuda_sm70_shflsync_idx_p:
[----:B------:R-:W-:Y:S01]  /*f5d0*/  HFMA2.MMA R71, -RZ, RZ, 0, 0 ;  /* 0x00000000ff477435 */ /* 0x000fe200000001ff */
[----:B------:R-:W-:Y:S01]  /*f5e0*/  MOV R70, R66 ;  /* 0x0000004200467202 */ /* 0x000fe20000000f00 */
[----:B------:R-:W-:Y:S04]  /*f5f0*/  WARPSYNC R64 ;  /* 0x0000004000007348 */ /* 0x000fe80003800000 */
[----:B------:R0:W1:Y:S01]  /*f600*/  SHFL.IDX PT, R65, R68, R67, R65 ;  /* 0x0000004344417389 */ /* 0x00006200000e0041 */
[----:B------:R-:W-:Y:S05]  /*f610*/  RET.REL.NODEC R70 `(_Z25selective_scan_bwd_kernelI32Selective_Scan_bwd_kernel_traitsILi128ELi16ELb0ELb0ELb0ELb1ELb0EN3c104HalfENS1_7complexIfEEEEv12SSMParamsBwd) ;  /* 0xffff09e046007950 */ /* 0x000fea0003c3ffff */
        .weak           $__internal_8_$__cuda_sm70_shflsync_up
        .type           $__internal_8_$__cuda_sm70_shflsync_up,@function
        .size           $__internal_8_$__cuda_sm70_shflsync_up,(.L_x_14440 - $__internal_8_$__cuda_sm70_shflsync_up)
$__internal_8_$__cuda_sm70_shflsync_up:
[----:B------:R-:W-:Y:S01]  /*f620*/  MOV R65, 0x0 ;  /* 0x0000000000417802 */ /* 0x000fe20000000f00 */
[----:B------:R-:W-:Y:S04]  /*f630*/  WARPSYNC R67 ;  /* 0x0000004300007348 */ /* 0x000fe80003800000 */
[----:B------:R0:W1:Y:S01]  /*f640*/  SHFL.UP PT, R67, R71, R70, R68 ;  /* 0x0400004647437389 */ /* 0x00006200000e0044 */
[----:B------:R-:W-:Y:S05]  /*f650*/  RET.REL.NODEC R64 `(_Z25selective_scan_bwd_kernelI32Selective_Scan_bwd_kernel_traitsILi128ELi16ELb0ELb0ELb0ELb1ELb0EN3c104HalfENS1_7complexIfEEEEv12SSMParamsBwd) ;  /* 0xffff09a040007950 */ /* 0x000fea0003c3ffff */
.L_x_225:
        /* <DEDUP_REMOVED lines=10> */
.L_x_14440:


//--------------------- .text._Z25selective_scan_bwd_kernelI32Selective_Scan_bwd_kernel_traitsILi128ELi16ELb0ELb0ELb0ELb1ELb1EN3c104HalfENS1_7complexIfEEEEv12SSMParamsBwd --------------------------
	.section	.text._Z25selective_scan_bwd_kernelI32Selective_Scan_bwd_kernel_traitsILi128ELi16ELb0ELb0ELb0ELb1ELb1EN3c104HalfENS1_7complexIfEEEEv12SSMParamsBwd,"ax",@progbits
	.sectioninfo	@"SHI_REGISTERS=253"
	.align	128
        .global         _Z25selective_scan_bwd_kernelI32Selective_Scan_bwd_kernel_traitsILi128ELi16ELb0ELb0ELb0ELb1ELb1EN3c104HalfENS1_7complexIfEEEEv12SSMParamsBwd
        .type           _Z25selective_scan_bwd_kernelI32Selective_Scan_bwd_kernel_traitsILi128ELi16ELb0ELb0ELb0ELb1ELb1EN3c104HalfENS1_7complexIfEEEEv12SSMParamsBwd,@function
        .size           _Z25selective_scan_bwd_kernelI32Selective_Scan_bwd_kernel_traitsILi128ELi16ELb0ELb0ELb0ELb1ELb1EN3c104HalfENS1_7complexIfEEEEv12SSMParamsBwd,(.L_x_14443 - _Z25selective_scan_bwd_kernelI32Selective_Scan_bwd_kernel_traitsILi128ELi16ELb0ELb0ELb0ELb1ELb1EN3c104HalfENS1_7complexIfEEEEv12SSMParamsBwd)
        .other          _Z25selective_scan_bwd_kernelI32Selective_Scan_bwd_kernel_traitsILi128ELi16ELb0ELb0ELb0ELb1ELb1EN3c104HalfENS1_7complexIfEEEEv12SSMParamsBwd,@"STO_CUDA_ENTRY STV_DEFAULT"
_Z25selective_scan_bwd_kernelI32Selective_Scan_bwd_kernel_traitsILi128ELi16ELb0ELb0ELb0ELb1ELb1EN3c104HalfENS1_7complexIfEEEEv12SSMParamsBwd:
.text._Z25selective_scan_bwd_kernelI32Selective_Scan_bwd_kernel_traitsILi128ELi16ELb0ELb0ELb0ELb1ELb1EN3c104HalfENS1_7complexIfEEEEv12SSMParamsBwd:
[----:B------:R-:W-:Y:S02]  /*0000*/  MOV R1, c[0x0][0x28] ;  /* 0x00000a0000017a02 */ /* 0x000fe40000000f00 */
[----:B------:R-:W0:Y:S01]  /*0010*/  S2R R242, SR_CTAID.Y ;  /* 0x0000000000f27919 */ /* 0x000e220000002600 */
[----:B------:R-:W-:Y:S01]  /*0020*/  ISETP.NE.U32.AND P1, PT, RZ, c[0x0][0x238], PT ;  /* 0x00008e00ff007a0c */ /* 0x000fe20003f25070 */
[----:B------:R-:W-:Y:S01]  /*0030*/  ULDC.64 UR6, c[0x0][0x118] ;  /* 0x0000460000067ab9 */ /* 0x000fe20000000a00 */
[----:B------:R-:W-:Y:S02]  /*0040*/  ISETP.NE.U32.AND P2, PT, RZ, c[0x0][0x250], PT ;  /* 0x00009400ff007a0c */ /* 0x000fe40003f45070 */
[----:B------:R-:W-:Y:S02]  /*0050*/  ISETP.NE.AND.EX P1, PT, RZ, c[0x0][0x23c], PT, P1 ;  /* 0x00008f00ff007a0c */ /* 0x000fe40003f25310 */
[----:B------:R-:W-:Y:S02]  /*0060*/  ISETP.NE.AND.EX P2, PT, RZ, c[0x0][0x254], PT, P2 ;  /* 0x00009500ff007a0c */ /* 0x000fe40003f45320 */
[----:B------:R-:W-:Y:S02]  /*0070*/  IADD3 R1, R1, -0x10, RZ ;  /* 0xfffffff001017810 */ /* 0x000fe40007ffe0ff */
[----:B0-----:R-:W-:-:S07]  /*0080*/  SHF.R.S32.HI R243, RZ, 0x1f, R242 ;  /* 0x0000001ffff37819 */ /* 0x001fce00000114f2 */
[C---:B------:R-:W-:Y:S02]  /*0090*/  @P1 LEA R4, P0, R242.reuse, c[0x0][0x238], 0x2 ;  /* 0x00008e00f2041a11 */ /* 0x040fe400078010ff */
[C---:B------:R-:W-:Y:S02]  /*00a0*/  @P2 LEA R6, P3, R242.reuse, c[0x0][0x250], 0x2 ;  /* 0x00009400f2062a11 */ /* 0x040fe400078610ff */
[C-C-:B------:R-:W-:Y:S02]  /*00b0*/  @P1 LEA.HI.X R5, R242.reuse, c[0x0][0x23c], R243.reuse, 0x2, P0 ;  /* 0x00008f00f2051a11 */ /* 0x140fe400000f14f3 */
[----:B------:R-:W-:-:S03]  /*00c0*/  @P2 LEA.HI.X R7, R242, c[0x0][0x254], R243, 0x2, P3 ;  /* 0x00009500f2072a11 */ /* 0x000fc600018f14f3 */
[----:B------:R0:W2:Y:S04]  /*00d0*/  @P1 LDG.E R0, [R4.64] ;  /* 0x0000000604001981 */ /* 0x0000a8000c1e1900 */
[----:B------:R1:W3:Y:S01]  /*00e0*/  @P2 LDG.E R8, [R6.64] ;  /* 0x0000000606082981 */ /* 0x0002e2000c1e1900 */
[----:B------:R-:W-:Y:S01]  /*00f0*/  MOV R14, c[0x0][0x174] ;  /* 0x00005d00000e7a02 */ /* 0x000fe20000000f00 */
[----:B------:R-:W-:Y:S01]  /*0100*/  IMAD R13, R243, c[0x0][0x1d8], RZ ;  /* 0x00007600f30d7a24 */ /* 0x000fe200078e02ff */
[----:B------:R-:W-:Y:S01]  /*0110*/  UMOV UR4, URZ ;  /* 0x0000003f00047c82 */ /* 0x000fe20008000000 */
[----:B------:R-:W4:Y:S01]  /*0120*/  S2R R249, SR_CTAID.X ;  /* 0x0000000000f97919 */ /* 0x000f220000002500 */
[----:B------:R-:W-:Y:S01]  /*0130*/  ISETP.GE.AND P5, PT, R14, 0x1, PT ;  /* 0x000000010e00780c */ /* 0x000fe20003fa6270 */
[----:B------:R-:W-:Y:S01]  /*0140*/  IMAD R13, R242, c[0x0][0x1dc], R13 ;  /* 0x00007700f20d7a24 */ /* 0x000fe200078e020d */
[----:B------:R-:W-:Y:S01]  /*0150*/  UMOV UR5, URZ ;  /* 0x0000003f00057c82 */ /* 0x000fe20008000000 */
        /* <DEDUP_REMOVED lines=10> */
[----:B------:R-:W-:Y:S01]  /*0200*/  IMAD R15, R249, c[0x0][0x1e4], R10 ;  /* 0x00007900f90f7a24 */ /* 0x000fe200078e020a */
[----:B------:R-:W-:Y:S01]  /*0210*/  HFMA2.MMA R14, -RZ, RZ, 0, 0 ;  /* 0x00000000ff0e7435 */ /* 0x000fe200000001ff */
[----:B------:R-:W-:Y:S01]  /*0220*/  IMAD.WIDE.U32 R2, R242, c[0x0][0x1d8], R2 ;  /* 0x00007600f2027a25 */ /* 0x000fe200078e0002 */
[----:B------:R-:W-:-:S02]  /*0230*/  SHF.R.S32.HI R11, RZ, 0x1f, R9 ;  /* 0x0000001fff0b7819 */ /* 0x000fc40000011409 */
[----:B------:R-:W-:Y:S01]  /*0240*/  IADD3 R5, R5, R15, RZ ;  /* 0x0000000f05057210 */ /* 0x000fe20007ffe0ff */
[----:B-1----:R-:W-:Y:S01]  /*0250*/  IMAD.WIDE.U32 R6, R249, c[0x0][0x278], RZ ;  /* 0x00009e00f9067a25 */ /* 0x002fe200078e00ff */
[----:B------:R-:W-:-:S03]  /*0260*/  IADD3 R10, P0, R9, R2, RZ ;  /* 0x00000002090a7210 */ /* 0x000fc60007f1e0ff */
[----:B------:R-:W-:Y:S01]  /*0270*/  IMAD R17, R249, c[0x0][0x27c], R12 ;  /* 0x00009f00f9117a24 */ /* 0x000fe200078e020c */
[----:B------:R-:W-:Y:S01]  /*0280*/  IADD3.X R13, R11, R3, R13, P0, !PT ;  /* 0x000000030b0d7210 */ /* 0x000fe200007fe40d */
[C---:B------:R-:W-:Y:S01]  /*0290*/  IMAD.WIDE.U32 R2, R242.reuse, c[0x0][0x1e8], R4 ;  /* 0x00007a00f2027a25 */ /* 0x040fe200078e0004 */
[----:B------:R-:W-:Y:S02]  /*02a0*/  ISETP.NE.U32.AND P0, PT, RZ, c[0x0][0x260], PT ;  /* 0x00009800ff007a0c */ /* 0x000fe40003f05070 */
[----:B------:R-:W-:Y:S01]  /*02b0*/  IADD3 R7, R7, R17, RZ ;  /* 0x0000001107077210 */ /* 0x000fe20007ffe0ff */
[C---:B------:R-:W-:Y:S01]  /*02c0*/  IMAD R17, R243.reuse, c[0x0][0x280], RZ ;  /* 0x0000a000f3117a24 */ /* 0x040fe200078e02ff */
[----:B------:R-:W-:Y:S01]  /*02d0*/  ISETP.NE.AND.EX P0, PT, RZ, c[0x0][0x264], PT, P0 ;  /* 0x00009900ff007a0c */ /* 0x000fe20003f05300 */
[----:B------:R-:W-:Y:S02]  /*02e0*/  IMAD R15, R243, c[0x0][0x1e8], RZ ;  /* 0x00007a00f30f7a24 */ /* 0x000fe400078e02ff */
[----:B------:R-:W-:Y:S01]  /*02f0*/  IMAD.WIDE.U32 R4, R242, c[0x0][0x280], R6 ;  /* 0x0000a000f2047a25 */ /* 0x000fe200078e0006 */
[----:B------:R-:W-:-:S03]  /*0300*/  IADD3 R7, P6, R9, R2, RZ ;  /* 0x0000000209077210 */ /* 0x000fc60007fde0ff */
[C---:B------:R-:W-:Y:S01]  /*0310*/  IMAD R17, R242.reuse, c[0x0][0x284], R17 ;  /* 0x0000a100f2117a24 */ /* 0x040fe200078e0211 */
[----:B------:R-:W-:Y:S01]  /*0320*/  IADD3 R4, P3, R9, R4, RZ ;  /* 0x0000000409047210 */ /* 0x000fe20007f7e0ff */
[----:B------:R-:W-:Y:S01]  /*0330*/  IMAD R15, R242, c[0x0][0x1ec], R15 ;  /* 0x00007b00f20f7a24 */ /* 0x000fe200078e020f */
[C---:B------:R-:W-:Y:S02]  /*0340*/  LEA R9, P4, R10.reuse, c[0x0][0x240], 0x1 ;  /* 0x000090000a097a11 */ /* 0x040fe400078808ff */
[----:B------:R-:W-:Y:S02]  /*0350*/  IADD3.X R5, R11, R5, R17, P3, !PT ;  /* 0x000000050b057210 */ /* 0x000fe40001ffe411 */
[----:B------:R-:W-:Y:S02]  /*0360*/  ISETP.NE.U32.AND P3, PT, RZ, c[0x0][0x328], PT ;  /* 0x0000ca00ff007a0c */ /* 0x000fe40003f65070 */
[----:B------:R-:W-:Y:S02]  /*0370*/  LEA.HI.X R10, R10, c[0x0][0x244], R13, 0x1, P4 ;  /* 0x000091000a0a7a11 */ /* 0x000fe400020f0c0d */
[----:B------:R-:W-:Y:S01]  /*0380*/  ISETP.NE.U32.AND P4, PT, RZ, c[0x0][0x348], PT ;  /* 0x0000d200ff007a0c */ /* 0x000fe20003f85070 */
[----:B------:R-:W-:Y:S01]  /*0390*/  CS2R R12, SRZ ;  /* 0x00000000000c7805 */ /* 0x000fe2000001ff00 */
[----:B------:R-:W-:-:S02]  /*03a0*/  ISETP.NE.AND.EX P3, PT, RZ, c[0x0][0x32c], PT, P3 ;  /* 0x0000cb00ff007a0c */ /* 0x000fc40003f65330 */
[----:B------:R-:W-:Y:S02]  /*03b0*/  ISETP.NE.AND.EX P4, PT, RZ, c[0x0][0x34c], PT, P4 ;  /* 0x0000d300ff007a0c */ /* 0x000fe40003f85340 */
[----:B------:R-:W-:Y:S02]  /*03c0*/  IADD3.X R2, R11, R3, R15, P6, !PT ;  /* 0x000000030b027210 */ /* 0x000fe400037fe40f */
[----:B------:R-:W-:Y:S02]  /*03d0*/  MOV R11, RZ ;  /* 0x000000ff000b7202 */ /* 0x000fe40000000f00 */
[C---:B------:R-:W-:Y:S02]  /*03e0*/  LEA R6, P6, R7.reuse, c[0x0][0x248], 0x1 ;  /* 0x0000920007067a11 */ /* 0x040fe400078c08ff */
[----:B------:R-:W-:Y:S02]  /*03f0*/  @P0 MOV R175, 0x10 ;  /* 0x0000001000af0802 */ /* 0x000fe40000000f00 */
[----:B------:R-:W-:Y:S01]  /*0400*/  LEA.HI.X R7, R7, c[0x0][0x24c], R2, 0x1, P6 ;  /* 0x0000930007077a11 */ /* 0x000fe200030f0c02 */
[----:B------:R-:W-:Y:S01]  /*0410*/  @P0 IMAD R2, R249, c[0x0][0x164], R242 ;  /* 0x00005900f9020a24 */ /* 0x000fe200078e02f2 */
[----:B------:R-:W-:-:S03]  /*0420*/  LEA R3, P6, R4, c[0x0][0x308], 0x1 ;  /* 0x0000c20004037a11 */ /* 0x000fc600078c08ff */
[----:B------:R-:W-:Y:S01]  /*0430*/  @P0 IMAD R2, R2, c[0x0][0x174], RZ ;  /* 0x00005d0002020a24 */ /* 0x000fe200078e02ff */
[----:B------:R-:W-:-:S03]  /*0440*/  LEA.HI.X R4, R4, c[0x0][0x30c], R5, 0x1, P6 ;  /* 0x0000c30004047a11 */ /* 0x000fc600030f0c05 */
[----:B------:R-:W-:-:S04]  /*0450*/  @P0 IMAD R2, R2, c[0x0][0x16c], RZ ;  /* 0x00005b0002020a24 */ /* 0x000fc800078e02ff */
[----:B------:R-:W-:Y:S02]  /*0460*/  @P0 IMAD.WIDE R174, R2, R175, c[0x0][0x260] ;  /* 0x0000980002ae0625 */ /* 0x000fe400078e02af */
[----:B------:R-:W-:Y:S01]  /*0470*/  @!P0 CS2R R174, SRZ ;  /* 0x0000000000ae8805 */ /* 0x000fe2000001ff00 */
[----:B--2---:R0:W1:Y:S01]  /*0480*/  @P1 R2UR UR4, R0 ;  /* 0x00000000000413c2 */ /* 0x00406200000e0000 */
[----:B------:R-:W-:-:S04]  /*0490*/  @P3 LEA R13, P1, R242, c[0x0][0x328], 0x2 ;  /* 0x0000ca00f20d3a11 */ /* 0x000fc800078210ff */
[----:B------:R-:W-:-:S03]  /*04a0*/  @P3 LEA.HI.X R14, R242, c[0x0][0x32c], R243, 0x2, P1 ;  /* 0x0000cb00f20e3a11 */ /* 0x000fc600008f14f3 */
[----:B---3--:R0:W2:Y:S01]  /*04b0*/  @P2 R2UR UR5, R8 ;  /* 0x00000000080523c2 */ /* 0x0080a200000e0000 */
[C---:B------:R-:W-:Y:S02]  /*04c0*/  @P4 LEA R11, P2, R242.reuse, c[0x0][0x348], 0x2 ;  /* 0x0000d200f20b4a11 */ /* 0x040fe400078410ff */
[----:B------:R-:W-:Y:S02]  /*04d0*/  MOV R15, R14 ;  /* 0x0000000e000f7202 */ /* 0x000fe40000000f00 */
[----:B------:R-:W-:Y:S02]  /*04e0*/  @P4 LEA.HI.X R12, R242, c[0x0][0x34c], R243, 0x2, P2 ;  /* 0x0000d300f20c4a11 */ /* 0x000fe400010f14f3 */
[----:B------:R-:W-:Y:S02]  /*04f0*/  MOV R14, R13 ;  /* 0x0000000d000e7202 */ /* 0x000fe40000000f00 */
[----:B------:R-:W-:Y:S02]  /*0500*/  MOV R13, R12 ;  /* 0x0000000c000d7202 */ /* 0x000fe40000000f00 */
[----:B------:R-:W-:-:S05]  /*0510*/  MOV R12, R11 ;  /* 0x0000000b000c7202 */ /* 0x000fca0000000f00 */
[----:B------:R0:W-:Y:S04]  /*0520*/  STL.64 [R1], R12 ;  /* 0x0000000c01007387 */ /* 0x0001e80000100a00 */
[----:B------:R0:W-:Y:S01]  /*0530*/  STL.64 [R1+0x8], R14 ;  /* 0x0000080e01007387 */ /* 0x0001e20000100a00 */
[----:B------:R-:W-:Y:S05]  /*0540*/  @!P5 BRA `(.L_x_226) ;  /* 0x0000f0400000d947 */ /* 0x000fea0003800000 */
[----:B-1----:R-:W1:Y:S01]  /*0550*/  S2R R177, SR_TID.X ;  /* 0x0000000000b17919 */ /* 0x002e620000002100 */
[----:B------:R3:W4:Y:S01]  /*0560*/  R2UR UR12, R9 ;  /* 0x00000000090c73c2 */ /* 0x00072200000e0000 */
[----:B------:R-:W-:Y:S01]  /*0570*/  CS2R R244, SRZ ;  /* 0x0000000000f47805 */ /* 0x000fe2000001ff00 */
[----:B------:R-:W-:Y:S01]  /*0580*/  MOV R173, RZ ;  /* 0x000000ff00ad7202 */ /* 0x000fe20000000f00 */
[----:B------:R-:W0:Y:S05]  /*0590*/  S2R R180, SR_LANEID ;  /* 0x0000000000b47919 */ /* 0x000e2a0000000000 */
[----:B------:R3:W2:Y:S08]  /*05a0*/  R2UR UR13, R10 ;  /* 0x000000000a0d73c2 */ /* 0x0006b000000e0000 */
[----:B------:R3:W0:Y:S02]  /*05b0*/  R2UR UR10, R6 ;  /* 0x00000000060a73c2 */ /* 0x00062400000e0000 */
[----:B01----:R-:W-:-:S06]  /*05c0*/  SHF.L.U32 R0, R177, 0x4, RZ ;  /* 0x00000004b1007819 */ /* 0x003fcc00000006ff */
[----:B------:R3:W0:Y:S01]  /*05d0*/  R2UR UR11, R7 ;  /* 0x00000000070b73c2 */ /* 0x00062200000e0000 */
[--C-:B------:R-:W-:Y:S02]  /*05e0*/  SHF.R.S32.HI R2, RZ, 0x1f, R177.reuse ;  /* 0x0000001fff027819 */ /* 0x100fe400000114b1 */
[----:B------:R-:W-:Y:S02]  /*05f0*/  LOP3.LUT R0, R0, 0xfffffe00, RZ, 0xc0, !PT ;  /* 0xfffffe0000007812 */ /* 0x000fe400078ec0ff */
[----:B------:R-:W-:Y:S02]  /*0600*/  LEA.HI R2, R2, R177, RZ, 0x5 ;  /* 0x000000b102027211 */ /* 0x000fe400078f28ff */
[----:B------:R-:W-:Y:S01]  /*0610*/  LOP3.LUT R0, R0, 0x1f, R177, 0xf8, !PT ;  /* 0x0000001f00007812 */ /* 0x000fe200078ef8b1 */
[----:B------:R3:W1:Y:S01]  /*0620*/  R2UR UR8, R3 ;  /* 0x00000000030873c2 */ /* 0x00066200000e0000 */
[----:B------:R-:W-:Y:S02]  /*0630*/  LOP3.LUT R240, R177, 0x1f, RZ, 0xc0, !PT ;  /* 0x0000001fb1f07812 */ /* 0x000fe400078ec0ff */
[----:B------:R-:W-:-:S02]  /*0640*/  SHF.R.S32.HI R179, RZ, 0x5, R2 ;  /* 0x00000005ffb37819 */ /* 0x000fc40000011402 */
[----:B------:R-:W-:-:S03]  /*0650*/  SHF.R.S32.HI R246, RZ, 0x1f, R0 ;  /* 0x0000001ffff67819 */ /* 0x000fc60000011400 */
[----:B--2-4-:R3:W0:Y:S04]  /*0660*/  R2UR UR9, R4 ;  /* 0x00000000040973c2 */ /* 0x01462800000e0000 */
.L_x_306:
[----:B------:R-:W-:Y:S01]  /*0670*/  IADD3 R2, -R173, c[0x0][0x174], RZ ;  /* 0x00005d00ad027a10 */ /* 0x000fe20007ffe1ff */
[----:B------:R-:W-:Y:S01]  /*0680*/  BAR.SYNC.DEFER_BLOCKING 0x0 ;  /* 0x0000000000007b1d */ /* 0x000fe20000010000 */
[----:B------:R-:W-:Y:S02]  /*0690*/  LOP3.LUT R42, R0, 0x20, RZ, 0xfc, !PT ;  /* 0x00000020002a7812 */ /* 0x000fe400078efcff */
[----:B------:R-:W-:Y:S02]  /*06a0*/  LEA R182, R2, 0xfffff800, 0xb ;  /* 0xfffff80002b67811 */ /* 0x000fe400078e58ff */
[----:B---3--:R-:W-:Y:S02]  /*06b0*/  LEA R4, P3, R0, UR12, 0x1 ;  /* 0x0000000c00047c11 */ /* 0x008fe4000f8608ff */
[----:B------:R-:W-:Y:S02]  /*06c0*/  IADD3 R57, -R182, c[0x0][0x168], RZ ;  /* 0x00005a00b6397a10 */ /* 0x000fe40007ffe1ff */
[----:B------:R-:W-:-:S02]  /*06d0*/  LOP3.LUT R43, R0, 0x40, RZ, 0xfc, !PT ;  /* 0x00000040002b7812 */ /* 0x000fc400078efcff */
[-C--:B------:R-:W-:Y:S02]  /*06e0*/  ISETP.GE.AND P2, PT, R0, R57.reuse, PT ;  /* 0x000000390000720c */ /* 0x080fe40003f46270 */
[----:B------:R-:W-:Y:S02]  /*06f0*/  ISETP.GE.AND P1, PT, R42, R57, PT ;  /* 0x000000392a00720c */ /* 0x000fe40003f26270 */
[C---:B------:R-:W-:Y:S02]  /*0700*/  LOP3.LUT R44, R0.reuse, 0x60, RZ, 0xfc, !PT ;  /* 0x00000060002c7812 */ /* 0x040fe400078efcff */
[----:B------:R-:W-:Y:S02]  /*0710*/  PRMT R6, RZ, 0x7610, R6 ;  /* 0x00007610ff067816 */ /* 0x000fe40000000006 */
[----:B------:R-:W-:Y:S02]  /*0720*/  LOP3.LUT R45, R0, 0x80, RZ, 0xfc, !PT ;  /* 0x00000080002d7812 */ /* 0x000fe400078efcff */
[----:B------:R-:W-:-:S02]  /*0730*/  PRMT R3, RZ, 0x7610, R3 ;  /* 0x00007610ff037816 */ /* 0x000fc40000000003 */
[C---:B------:R-:W-:Y:S02]  /*0740*/  LOP3.LUT R46, R0.reuse, 0xa0, RZ, 0xfc, !PT ;  /* 0x000000a0002e7812 */ /* 0x040fe400078efcff */
[C---:B------:R-:W-:Y:S02]  /*0750*/  LEA.HI.X R5, R0.reuse, UR13, R246, 0x1, P3 ;  /* 0x0000000d00057c11 */ /* 0x040fe400098f0cf6 */
[C---:B------:R-:W-:Y:S02]  /*0760*/  LOP3.LUT R47, R0.reuse, 0xc0, RZ, 0xfc, !PT ;  /* 0x000000c0002f7812 */ /* 0x040fe400078efcff */
[-C--:B------:R-:W-:Y:S01]  /*0770*/  ISETP.GE.AND P0, PT, R43, R57.reuse, PT ;  /* 0x000000392b00720c */ /* 0x080fe20003f06270 */
[----:B------:R2:W3:Y:S01]  /*0780*/  @!P2 LDG.E.U16 R6, [R4.64] ;  /* 0x000000060406a981 */ /* 0x0004e2000c1e1500 */
[----:B------:R-:W-:Y:S02]  /*0790*/  LOP3.LUT R48, R0, 0xe0, RZ, 0xfc, !PT ;  /* 0x000000e000307812 */ /* 0x000fe400078efcff */
        /* <DEDUP_REMOVED lines=15> */
[----:B------:R2:W5:Y:S01]  /*0890*/  @!P4 LDG.E.U16 R7, [R4.64+0xc0] ;  /* 0x0000c0060407c981 */ /* 0x000562000c1e1500 */
[----:B------:R-:W-:-:S02]  /*08a0*/  LOP3.LUT R51, R0, 0x140, RZ, 0xfc, !PT ;  /* 0x0000014000337812 */ /* 0x000fc400078efcff */
[----:B------:R-:W-:Y:S01]  /*08b0*/  PRMT R11, RZ, 0x7610, R11 ;  /* 0x00007610ff0b7816 */ /* 0x000fe2000000000b */
[----:B------:R2:W5:Y:S01]  /*08c0*/  @!P6 LDG.E.U16 R10, [R4.64+0x100] ;  /* 0x00010006040ae981 */ /* 0x000562000c1e1500 */
[C---:B------:R-:W-:Y:S02]  /*08d0*/  LOP3.LUT R52, R0.reuse, 0x160, RZ, 0xfc, !PT ;  /* 0x0000016000347812 */ /* 0x040fe400078efcff */
[----:B------:R-:W-:Y:S01]  /*08e0*/  PRMT R14, RZ, 0x7610, R14 ;  /* 0x00007610ff0e7816 */ /* 0x000fe2000000000e */
[----:B------:R2:W5:Y:S01]  /*08f0*/  @!P5 LDG.E.U16 R9, [R4.64+0x140] ;  /* 0x000140060409d981 */ /* 0x000562000c1e1500 */
[C---:B------:R-:W-:Y:S02]  /*0900*/  LOP3.LUT R53, R0.reuse, 0x180, RZ, 0xfc, !PT ;  /* 0x0000018000357812 */ /* 0x040fe400078efcff */
[----:B------:R-:W-:Y:S01]  /*0910*/  LOP3.LUT R54, R0, 0x1a0, RZ, 0xfc, !PT ;  /* 0x000001a000367812 */ /* 0x000fe200078efcff */
[----:B------:R2:W5:Y:S01]  /*0920*/  @!P3 LDG.E.U16 R12, [R4.64+0x180] ;  /* 0x00018006040cb981 */ /* 0x000562000c1e1500 */
[----:B------:R-:W-:-:S02]  /*0930*/  ISETP.GE.AND P0, PT, R50, R57, PT ;  /* 0x000000393200720c */ /* 0x000fc40003f06270 */
[C---:B------:R-:W-:Y:S01]  /*0940*/  LOP3.LUT R55, R0.reuse, 0x1c0, RZ, 0xfc, !PT ;  /* 0x000001c000377812 */ /* 0x040fe200078efcff */
[----:B------:R2:W5:Y:S01]  /*0950*/  @!P2 LDG.E.U16 R11, [R4.64+0x1c0] ;  /* 0x0001c006040ba981 */ /* 0x000562000c1e1500 */
[-C--:B------:R-:W-:Y:S02]  /*0960*/  ISETP.GE.AND P4, PT, R51, R57.reuse, PT ;  /* 0x000000393300720c */ /* 0x080fe40003f86270 */
[----:B------:R-:W-:Y:S01]  /*0970*/  LOP3.LUT R56, R0, 0x1e0, RZ, 0xfc, !PT ;  /* 0x000001e000387812 */ /* 0x000fe200078efcff */
[----:B------:R2:W5:Y:S01]  /*0980*/  @!P1 LDG.E.U16 R14, [R4.64+0x200] ;  /* 0x00020006040e9981 */ /* 0x000562000c1e1500 */
        /* <DEDUP_REMOVED lines=9> */
[----:B------:R2:W5:Y:S01]  /*0a20*/  @!P0 LDG.E.U16 R13, [R4.64+0x240] ;  /* 0x00024006040d8981 */ /* 0x000562000c1e1500 */
[----:B------:R-:W-:-:S02]  /*0a30*/  PRMT R20, RZ, 0x7610, R20 ;  /* 0x00007610ff147816 */ /* 0x000fc40000000014 */
        /* <DEDUP_REMOVED lines=20> */
[C---:B--2---:R-:W-:Y:S02]  /*0b80*/  IADD3 R4, R19.reuse, 0xe0, RZ ;  /* 0x000000e013047810 */ /* 0x044fe40007ffe0ff */
        /* <DEDUP_REMOVED lines=38> */
[----:B------:R-:W-:Y:S02]  /*0df0*/  SHF.L.U64.HI R247, R0, 0x1, R246 ;  /* 0x0000000100f77819 */ /* 0x000fe400000102f6 */
[----:B------:R-:W-:-:S04]  /*0e00*/  IADD3 R86, P0, R248, UR10, RZ ;  /* 0x0000000af8567c10 */ /* 0x000fc8000ff1e0ff */
[----:B0-----:R-:W-:Y:S02]  /*0e10*/  IADD3.X R87, R247, UR11, RZ, P0, !PT ;  /* 0x0000000bf7577c10 */ /* 0x001fe400087fe4ff */
[-C--:B------:R-:W-:Y:S02]  /*0e20*/  ISETP.GE.AND P0, PT, R42, R57.reuse, PT ;  /* 0x000000392a00720c */ /* 0x080fe40003f06270 */
[----:B------:R-:W-:Y:S02]  /*0e30*/  PRMT R21, RZ, 0x7610, R21 ;  /* 0x00007610ff157816 */ /* 0x000fe40000000015 */
[----:B------:R-:W-:Y:S02]  /*0e40*/  PRMT R29, RZ, 0x7610, R29 ;  /* 0x00007610ff1d7816 */ /* 0x000fe4000000001d */
[-C--:B------:R-:W-:Y:S02]  /*0e50*/  ISETP.GE.AND P2, PT, R43, R57.reuse, PT ;  /* 0x000000392b00720c */ /* 0x080fe40003f46270 */
[----:B------:R-:W-:-:S02]  /*0e60*/  ISETP.GE.AND P3, PT, R44, R57, PT ;  /* 0x000000392c00720c */ /* 0x000fc40003f66270 */
[-C--:B------:R-:W-:Y:S02]  /*0e70*/  ISETP.GE.AND P4, PT, R47, R57.reuse, PT ;  /* 0x000000392f00720c */ /* 0x080fe40003f86270 */
[-C--:B------:R-:W-:Y:S02]  /*0e80*/  ISETP.GE.AND P5, PT, R45, R57.reuse, PT ;  /* 0x000000392d00720c */ /* 0x080fe40003fa6270 */
[----:B------:R-:W-:Y:S02]  /*0e90*/  ISETP.GE.AND P6, PT, R46, R57, PT ;  /* 0x000000392e00720c */ /* 0x000fe40003fc6270 */
[----:B------:R-:W-:Y:S02]  /*0ea0*/  PRMT R30, RZ, 0x7610, R30 ;  /* 0x00007610ff1e7816 */ /* 0x000fe4000000001e */
[----:B------:R-:W-:Y:S02]  /*0eb0*/  PRMT R24, RZ, 0x7610, R24 ;  /* 0x00007610ff187816 */ /* 0x000fe40000000018 */
[----:B------:R-:W-:-:S02]  /*0ec0*/  PRMT R26, RZ, 0x7610, R26 ;  /* 0x00007610ff1a7816 */ /* 0x000fc4000000001a */
[----:B------:R-:W-:Y:S02]  /*0ed0*/  PRMT R25, RZ, 0x7610, R25 ;  /* 0x00007610ff197816 */ /* 0x000fe40000000019 */
[----:B------:R-:W-:Y:S01]  /*0ee0*/  PRMT R28, RZ, 0x7610, R28 ;  /* 0x00007610ff1c7816 */ /* 0x000fe2000000001c */
[----:B---3--:R-:W-:Y:S04]  /*0ef0*/  STS.U16 [R229], R6 ;  /* 0x00000006e5007388 */ /* 0x008fe80000000400 */
[----:B----4-:R0:W-:Y:S02]  /*0f00*/  STS.U16 [R228+0x40], R3 ;  /* 0x00004003e4007388 */ /* 0x0101e40000000400 */
[----:B0-----:R-:W-:-:S04]  /*0f10*/  LEA R3, R180, R23, 0x4 ;  /* 0x00000017b4037211 */ /* 0x001fc800078e20ff */
[----:B------:R-:W-:Y:S01]  /*0f20*/  LEA.HI.SX32 R3, R3, R3, 0x1b ;  /* 0x0000000303037211 */ /* 0x000fe200078fdaff */
[----:B-----5:R-:W-:Y:S04]  /*0f30*/  STS.U16 [R227+0x80], R8 ;  /* 0x00008008e3007388 */ /* 0x020fe80000000400 */
[----:B------:R-:W-:Y:S04]  /*0f40*/  STS.U16 [R226+0xc0], R7 ;  /* 0x0000c007e2007388 */ /* 0x000fe80000000400 */
[----:B------:R-:W-:Y:S04]  /*0f50*/  STS.U16 [R225+0x100], R10 ;  /* 0x0001000ae1007388 */ /* 0x000fe80000000400 */
[----:B------:R-:W-:Y:S04]  /*0f60*/  STS.U16 [R224+0x140], R9 ;  /* 0x00014009e0007388 */ /* 0x000fe80000000400 */
[----:B------:R-:W-:Y:S04]  /*0f70*/  STS.U16 [R223+0x180], R12 ;  /* 0x0001800cdf007388 */ /* 0x000fe80000000400 */
[----:B------:R-:W-:Y:S04]  /*0f80*/  STS.U16 [R222+0x1c0], R11 ;  /* 0x0001c00bde007388 */ /* 0x000fe80000000400 */
        /* <DEDUP_REMOVED lines=27> */
[----:B01----:R-:W-:-:S04]  /*1140*/  LEA R22, P1, R0, UR8, 0x1 ;  /* 0x0000000800167c11 */ /* 0x003fc8000f8208ff */
[C---:B------:R-:W-:Y:S02]  /*1150*/  LEA.HI.X R23, R0.reuse, UR9, R246, 0x1, P1 ;  /* 0x0000000900177c11 */ /* 0x040fe400088f0cf6 */
[-C--:B------:R-:W-:Y:S01]  /*1160*/  ISETP.GE.AND P1, PT, R0, R57.reuse, PT ;  /* 0x000000390000720c */ /* 0x080fe20003f26270 */
[----:B------:R-:W2:Y:S01]  /*1170*/  @!P0 LDG.E.U16 R21, [R86.64+0x40] ;  /* 0x0000400656158981 */ /* 0x000ea2000c1e1500 */
[----:B------:R-:W-:Y:S02]  /*1180*/  ISETP.GE.AND P0, PT, R48, R57, PT ;  /* 0x000000393000720c */ /* 0x000fe40003f06270 */
[----:B------:R-:W-:-:S09]  /*1190*/  PRMT R20, RZ, 0x7610, R20 ;  /* 0x00007610ff147816 */ /* 0x000fd20000000014 */
[----:B------:R-:W3:Y:S01]  /*11a0*/  @!P1 LDG.E.U16 R24, [R86.64] ;  /* 0x0000000656189981 */ /* 0x000ee2000c1e1500 */
[----:B------:R-:W-:-:S03]  /*11b0*/  PRMT R27, RZ, 0x7610, R27 ;  /* 0x00007610ff1b7816 */ /* 0x000fc6000000001b */
[----:B------:R-:W4:Y:S04]  /*11c0*/  @!P2 LDG.E.U16 R26, [R86.64+0x80] ;  /* 0x00008006561aa981 */ /* 0x000f28000c1e1500 */
[----:B------:R-:W5:Y:S04]  /*11d0*/  @!P3 LDG.E.U16 R25, [R86.64+0xc0] ;  /* 0x0000c0065619b981 */ /* 0x000f68000c1e1500 */
[----:B------:R-:W5:Y:S01]  /*11e0*/  @!P0 LDG.E.U16 R29, [R86.64+0x1c0] ;  /* 0x0001c006561d8981 */ /* 0x000f62000c1e1500 */
[-C--:B------:R-:W-:Y:S02]  /*11f0*/  ISETP.GE.AND P0, PT, R49, R57.reuse, PT ;  /* 0x000000393100720c */ /* 0x080fe40003f06270 */
[-C--:B------:R-:W-:Y:S01]  /*1200*/  ISETP.GE.AND P1, PT, R51, R57.reuse, PT ;  /* 0x000000393300720c */ /* 0x080fe20003f26270 */
[----:B------:R-:W5:Y:S01]  /*1210*/  @!P4 LDG.E.U16 R20, [R86.64+0x180] ;  /* 0x000180065614c981 */ /* 0x000f62000c1e1500 */
[----:B------:R-:W-:-:S02]  /*1220*/  ISETP.GE.AND P2, PT, R52, R57, PT ;  /* 0x000000393400720c */ /* 0x000fc40003f46270 */
[-C--:B------:R-:W-:Y:S01]  /*1230*/  ISETP.GE.AND P3, PT, R53, R57.reuse, PT ;  /* 0x000000393500720c */ /* 0x080fe20003f66270 */
[----:B------:R-:W5:Y:S01]  /*1240*/  @!P5 LDG.E.U16 R28, [R86.64+0x100] ;  /* 0x00010006561cd981 */ /* 0x000f62000c1e1500 */
[----:B------:R-:W-:-:S03]  /*1250*/  ISETP.GE.AND P4, PT, R54, R57, PT ;  /* 0x000000393600720c */ /* 0x000fc60003f86270 */
[----:B------:R-:W5:Y:S04]  /*1260*/  @!P6 LDG.E.U16 R27, [R86.64+0x140] ;  /* 0x00014006561be981 */ /* 0x000f68000c1e1500 */
[----:B------:R-:W5:Y:S01]  /*1270*/  @!P0 LDG.E.U16 R30, [R86.64+0x200] ;  /* 0x00020006561e8981 */ /* 0x000f62000c1e1500 */
[-C--:B------:R-:W-:Y:S02]  /*1280*/  ISETP.GE.AND P0, PT, R50, R57.reuse, PT ;  /* 0x000000393200720c */ /* 0x080fe40003f06270 */
[-C--:B------:R-:W-:Y:S02]  /*1290*/  ISETP.GE.AND P5, PT, R55, R57.reuse, PT ;  /* 0x000000393700720c */ /* 0x080fe40003fa6270 */
[----:B------:R-:W-:Y:S02]  /*12a0*/  ISETP.GE.AND P6, PT, R56, R57, PT ;  /* 0x000000393800720c */ /* 0x000fe40003fc6270 */
[----:B------:R-:W-:-:S02]  /*12b0*/  PRMT R31, RZ, 0x7610, R31 ;  /* 0x00007610ff1f7816 */ /* 0x000fc4000000001f */
[----:B------:R-:W-:Y:S02]  /*12c0*/  PRMT R32, RZ, 0x7610, R32 ;  /* 0x00007610ff207816 */ /* 0x000fe40000000020 */
        /* <DEDUP_REMOVED lines=12> */
[----:B------:R-:W-:-:S02]  /*1390*/  P2R R63, PR, RZ, 0x1 ;  /* 0x00000001ff3f7803 */ /* 0x000fc40000000000 */
[-C--:B------:R-:W-:Y:S02]  /*13a0*/  ISETP.GE.AND P0, PT, R0, R57.reuse, PT ;  /* 0x000000390000720c */ /* 0x080fe40003f06270 */
[----:B------:R-:W-:Y:S02]  /*13b0*/  PRMT R40, RZ, 0x7610, R40 ;  /* 0x00007610ff287816 */ /* 0x000fe40000000028 */
[----:B------:R-:W-:Y:S02]  /*13c0*/  P2R R37, PR, RZ, 0x2 ;  /* 0x00000002ff257803 */ /* 0x000fe40000000000 */
        /* <DEDUP_REMOVED lines=13> */
[----:B------:R-:W-:Y:S01]  /*14a0*/  PRMT R84, RZ, 0x7610, R84 ;  /* 0x00007610ff547816 */ /* 0x000fe20000000054 */
[----:B---3--:R-:W-:Y:S04]  /*14b0*/  STS.U16 [R229], R24 ;  /* 0x00000018e5007388 */ /* 0x008fe80000000400 */
[----:B--2---:R-:W-:Y:S04]  /*14c0*/  STS.U16 [R228+0x40], R21 ;  /* 0x00004015e4007388 */ /* 0x004fe80000000400 */
        /* <DEDUP_REMOVED lines=15> */
[----:B------:R-:W1:Y:S04]  /*15c0*/  LDS.U16 R28, [R3] ;  /* 0x00000000031c7984 */ /* 0x000e680000000400 */
[----:B------:R-:W2:Y:S04]  /*15d0*/  LDS.U16 R76, [R3+0x2] ;  /* 0x00000200034c7984 */ /* 0x000ea80000000400 */
[----:B------:R-:W3:Y:S04]  /*15e0*/  LDS.U16 R77, [R3+0x4] ;  /* 0x00000400034d7984 */ /* 0x000ee80000000400 */
[----:B------:R-:W4:Y:S04]  /*15f0*/  LDS.U16 R78, [R3+0x6] ;  /* 0x00000600034e7984 */ /* 0x000f280000000400 */
[----:B------:R-:W2:Y:S04]  /*1600*/  LDS.U16 R79, [R3+0x8] ;  /* 0x00000800034f7984 */ /* 0x000ea80000000400 */
[----:B------:R-:W0:Y:S04]  /*1610*/  LDS.U16 R80, [R3+0xa] ;  /* 0x00000a0003507984 */ /* 0x000e280000000400 */
[----:B------:R-:W0:Y:S04]  /*1620*/  LDS.U16 R81, [R3+0xc] ;  /* 0x00000c0003517984 */ /* 0x000e280000000400 */
[----:B------:R-:W1:Y:S04]  /*1630*/  LDS.U16 R82, [R3+0xe] ;  /* 0x00000e0003527984 */ /* 0x000e680000000400 */
        /* <DEDUP_REMOVED lines=8> */
[----:B------:R-:W-:Y:S01]  /*16c0*/  BAR.SYNC.DEFER_BLOCKING 0x0 ;  /* 0x0000000000007b1d */ /* 0x000fe20000010000 */
[----:B0-----:R-:W-:-:S05]  /*16d0*/  PRMT R38, RZ, 0x7610, R38 ;  /* 0x00007610ff267816 */ /* 0x001fca0000000026 */
[----:B------:R0:W5:Y:S01]  /*16e0*/  @!P0 LDG.E.U16 R40, [R22.64] ;  /* 0x0000000616288981 */ /* 0x000162000c1e1500 */
[----:B------:R-:W-:-:S03]  /*16f0*/  ISETP.GE.AND P0, PT, R43, R57, PT ;  /* 0x000000392b00720c */ /* 0x000fc60003f06270 */
[----:B------:R0:W5:Y:S01]  /*1700*/  @!P1 LDG.E.U16 R39, [R22.64+0x40] ;  /* 0x0000400616279981 */ /* 0x000162000c1e1500 */
[----:B------:R-:W-:-:S03]  /*1710*/  ISETP.GE.AND P1, PT, R44, R57, PT ;  /* 0x000000392c00720c */ /* 0x000fc60003f26270 */
[----:B------:R0:W5:Y:S04]  /*1720*/  @!P2 LDG.E.U16 R65, [R22.64+0x2c0] ;  /* 0x0002c0061641a981 */ /* 0x000168000c1e1500 */
[----:B------:R0:W5:Y:S04]  /*1730*/  @!P3 LDG.E.U16 R66, [R22.64+0x300] ;  /* 0x000300061642b981 */ /* 0x000168000c1e1500 */
[----:B------:R0:W5:Y:S01]  /*1740*/  @!P0 LDG.E.U16 R38, [R22.64+0x80] ;  /* 0x0000800616268981 */ /* 0x000162000c1e1500 */
        /* <DEDUP_REMOVED lines=9> */
[----:B------:R0:W5:Y:S06]  /*17e0*/  @!P6 LDG.E.U16 R84, [R22.64+0x3c0] ;  /* 0x0003c0061654e981 */ /* 0x00016c000c1e1500 */
[----:B------:R0:W5:Y:S01]  /*17f0*/  @!P0 LDG.E.U16 R60, [R22.64+0x180] ;  /* 0x00018006163c8981 */ /* 0x000162000c1e1500 */
[----:B------:R-:W-:-:S03]  /*1800*/  ISETP.GE.AND P0, PT, R49, R57, PT ;  /* 0x000000393100720c */ /* 0x000fc60003f06270 */
[----:B------:R0:W5:Y:S01]  /*1810*/  @!P1 LDG.E.U16 R61, [R22.64+0x1c0] ;  /* 0x0001c006163d9981 */ /* 0x000162000c1e1500 */
[----:B------:R-:W-:-:S09]  /*1820*/  ISETP.NE.AND P1, PT, R37, RZ, PT ;  /* 0x000000ff2500720c */ /* 0x000fd20003f25270 */
[----:B------:R0:W5:Y:S01]  /*1830*/  @!P0 LDG.E.U16 R62, [R22.64+0x200] ;  /* 0x00020006163e8981 */ /* 0x000162000c1e1500 */
[----:B------:R-:W-:Y:S02]  /*1840*/  ISETP.NE.AND P0, PT, R63, RZ, PT ;  /* 0x000000ff3f00720c */ /* 0x000fe40003f05270 */
[----:B------:R-:W-:Y:S01]  /*1850*/  PRMT R63, RZ, 0x7610, R63 ;  /* 0x00007610ff3f7816 */ /* 0x000fe2000000003f */
[----:B------:R0:W5:Y:S10]  /*1860*/  @!P1 LDG.E.U16 R64, [R22.64+0x280] ;  /* 0x0002800616409981 */ /* 0x000174000c1e1500 */
[----:B------:R0:W5:Y:S01]  /*1870*/  @!P0 LDG.E.U16 R63, [R22.64+0x240] ;  /* 0x00024006163f8981 */ /* 0x000162000c1e1500 */
[----:B------:R-:W-:Y:S01]  /*1880*/  ISETP.GE.AND P0, PT, R0, R57, PT ;  /* 0x000000390000720c */ /* 0x000fe20003f06270 */
[C---:B------:R-:W-:Y:S01]  /*1890*/  IMAD R26, R250.reuse, c[0x0][0x1f0], RZ ;  /* 0x00007c00fa1a7a24 */ /* 0x040fe200078e02ff */
[----:B------:R-:W-:Y:S01]  /*18a0*/  SHF.R.S32.HI R183, RZ, 0x1f, R182 ;  /* 0x0000001fffb77819 */ /* 0x000fe200000114b6 */
[----:B------:R-:W-:-:S02]  /*18b0*/  IMAD R36, R250, c[0x0][0x200], RZ ;  /* 0x00008000fa247a24 */ /* 0x000fc400078e02ff */
[C---:B------:R-:W-:Y:S02]  /*18c0*/  IMAD R69, R249.reuse, c[0x0][0x1f4], R26 ;  /* 0x00007d00f9457a24 */ /* 0x040fe400078e021a */
[----:B------:R-:W-:-:S04]  /*18d0*/  IMAD.WIDE.U32 R24, R249, c[0x0][0x200], RZ ;  /* 0x00008000f9187a25 */ /* 0x000fc800078e00ff */
[C---:B------:R-:W-:Y:S02]  /*18e0*/  IMAD R71, R249.reuse, c[0x0][0x204], R36 ;  /* 0x00008100f9477a24 */ /* 0x040fe400078e0224 */
[----:B------:R-:W-:Y:S02]  /*18f0*/  @!P0 MOV R26, R182 ;  /* 0x000000b6001a8202 */ /* 0x000fe40000000f00 */
[----:B------:R-:W-:Y:S01]  /*1900*/  @!P0 MOV R27, R183 ;  /* 0x000000b7001b8202 */ /* 0x000fe20000000f00 */
[----:B------:R-:W-:Y:S01]  /*1910*/  IMAD.WIDE.U32 R20, R249, c[0x0][0x1f0], RZ ;  /* 0x00007c00f9147a25 */ /* 0x000fe200078e00ff */
[----:B------:R-:W-:-:S03]  /*1920*/  IADD3 R37, R25, R71, RZ ;  /* 0x0000004719257210 */ /* 0x000fc60007ffe0ff */
[----:B0-----:R-:W-:Y:S01]  /*1930*/  @!P0 IMAD.WIDE.U32 R22, R249, c[0x0][0x1f0], R182 ;  /* 0x00007c00f9168a25 */ /* 0x001fe200078e00b6 */
[----:B------:R-:W-:-:S03]  /*1940*/  IADD3 R21, R21, R69, RZ ;  /* 0x0000004515157210 */ /* 0x000fc60007ffe0ff */
[----:B------:R-:W-:Y:S01]  /*1950*/  @!P0 IMAD.WIDE.U32 R26, R249, c[0x0][0x200], R26 ;  /* 0x00008000f91a8a25 */ /* 0x000fe200078e001a */
[----:B------:R-:W-:Y:S02]  /*1960*/  @!P0 IADD3 R23, R69, R23, RZ ;  /* 0x0000001745178210 */ /* 0x000fe40007ffe0ff */
[----:B------:R-:W-:Y:S01]  /*1970*/  IADD3 R237, R173, -c[0x0][0x174], RZ ;  /* 0x80005d00aded7a10 */ /* 0x000fe20007ffe0ff */
[----:B------:R-:W-:Y:S01]  /*1980*/  IMAD R25, R243, c[0x0][0x1f8], RZ ;  /* 0x00007e00f3197a24 */ /* 0x000fe200078e02ff */
[----:B------:R-:W-:Y:S02]  /*1990*/  MOV R36, R24 ;  /* 0x0000001800247202 */ /* 0x000fe40000000f00 */
[----:B------:R-:W-:Y:S01]  /*19a0*/  @!P0 IADD3 R27, R71, R27, RZ ;  /* 0x0000001b471b8210 */ /* 0x000fe20007ffe0ff */
[C---:B------:R-:W-:Y:S02]  /*19b0*/  IMAD R69, R242.reuse, c[0x0][0x1fc], R25 ;  /* 0x00007f00f2457a24 */ /* 0x040fe400078e0219 */
[----:B------:R-:W-:-:S04]  /*19c0*/  IMAD.WIDE.U32 R24, R242, c[0x0][0x1f8], R20 ;  /* 0x00007e00f2187a25 */ /* 0x000fc800078e0014 */
[----:B------:R-:W-:Y:S02]  /*19d0*/  IMAD R237, R237, -0x800, RZ ;  /* 0xfffff800eded7824 */ /* 0x000fe400078e02ff */
[----:B------:R-:W-:-:S04]  /*19e0*/  @!P0 IMAD.WIDE.U32 R20, R242, c[0x0][0x1f8], R22 ;  /* 0x00007e00f2148a25 */ /* 0x000fc800078e0016 */
[----:B------:R-:W-:Y:S02]  /*19f0*/  IMAD R71, R243, c[0x0][0x208], RZ ;  /* 0x00008200f3477a24 */ /* 0x000fe400078e02ff */
[----:B------:R-:W-:-:S04]  /*1a00*/  IMAD.WIDE.U32 R36, R242, c[0x0][0x208], R36 ;  /* 0x00008200f2247a25 */ /* 0x000fc800078e0024 */
[C---:B------:R-:W-:Y:S01]  /*1a10*/  @!P0 IMAD.WIDE.U32 R22, R242.reuse, c[0x0][0x208], R26 ;  /* 0x00008200f2168a25 */ /* 0x040fe200078e001a */
[----:B------:R-:W-:Y:S02]  /*1a20*/  SHF.R.S32.HI R241, RZ, 0x1f, R237 ;  /* 0x0000001ffff17819 */ /* 0x000fe400000114ed */
[C---:B------:R-:W-:Y:S01]  /*1a30*/  IADD3 R26, P2, R237.reuse, R24, RZ ;  /* 0x00000018ed1a7210 */ /* 0x040fe20007f5e0ff */
[----:B------:R-:W-:Y:S01]  /*1a40*/  IMAD R71, R242, c[0x0][0x20c], R71 ;  /* 0x00008300f2477a24 */ /* 0x000fe200078e0247 */
[----:B------:R-:W-:Y:S02]  /*1a50*/  IADD3 R24, P4, R237, R36, RZ ;  /* 0x00000024ed187210 */ /* 0x000fe40007f9e0ff */
[C---:B------:R-:W-:Y:S02]  /*1a60*/  @!P0 IADD3 R85, P1, R0.reuse, R20, RZ ;  /* 0x0000001400558210 */ /* 0x040fe40007f3e0ff */
[----:B------:R-:W-:Y:S02]  /*1a70*/  @!P0 IADD3 R22, P3, R0, R22, RZ ;  /* 0x0000001600168210 */ /* 0x000fe40007f7e0ff */
[----:B------:R-:W-:-:S02]  /*1a80*/  IADD3.X R27, R241, R69, R25, P2, !PT ;  /* 0x00000045f11b7210 */ /* 0x000fc400017fe419 */
[----:B------:R-:W-:Y:S02]  /*1a90*/  IADD3.X R25, R241, R71, R37, P4, !PT ;  /* 0x00000047f1197210 */ /* 0x000fe400027fe425 */
[C---:B------:R-:W-:Y:S02]  /*1aa0*/  @!P0 IADD3.X R88, R246.reuse, R21, R69, P1, !PT ;  /* 0x00000015f6588210 */ /* 0x040fe40000ffe445 */
[----:B------:R-:W-:Y:S01]  /*1ab0*/  @!P0 IADD3.X R23, R246, R23, R71, P3, !PT ;  /* 0x00000017f6178210 */ /* 0x000fe20001ffe447 */
[----:B-1----:R-:W-:Y:S01]  /*1ac0*/  HADD2.F32 R28, -RZ, R28.H0_H0 ;  /* 0x2000001cff1c7230 */ /* 0x002fe20000004100 */
[C---:B------:R-:W-:Y:S01]  /*1ad0*/  LEA R37, P1, R0.reuse, c[0x0][0x268], 0x1 ;  /* 0x00009a0000257a11 */ /* 0x040fe200078208ff */
[----:B--2---:R-:W-:Y:S02]  /*1ae0*/  HADD2.F32 R76, -RZ, R76.H0_H0 ;  /* 0x2000004cff4c7230 */ /* 0x004fe40000004100 */
[----:B---3--:R-:W-:Y:S01]  /*1af0*/  HADD2.F32 R77, -RZ, R77.H0_H0 ;  /* 0x2000004dff4d7230 */ /* 0x008fe20000004100 */
[----:B------:R-:W-:Y:S01]  /*1b00*/  LEA.HI.X R21, R0, c[0x0][0x26c], R246, 0x1, P1 ;  /* 0x00009b0000157a11 */ /* 0x000fe200008f0cf6 */
[----:B----4-:R-:W-:-:S02]  /*1b10*/  HADD2.F32 R78, -RZ, R78.H0_H0 ;  /* 0x2000004eff4e7230 */ /* 0x010fc40000004100 */
[----:B------:R-:W-:Y:S02]  /*1b20*/  HADD2.F32 R79, -RZ, R79.H0_H0 ;  /* 0x2000004fff4f7230 */ /* 0x000fe40000004100 */
[----:B------:R-:W-:Y:S02]  /*1b30*/  HADD2.F32 R80, -RZ, R80.H0_H0 ;  /* 0x20000050ff507230 */ /* 0x000fe40000004100 */
[----:B------:R-:W-:Y:S01]  /*1b40*/  HADD2.F32 R81, -RZ, R81.H0_H0 ;  /* 0x20000051ff517230 */ /* 0x000fe20000004100 */
[----:B------:R-:W-:Y:S01]  /*1b50*/  BSSY B0, `(.L_x_227) ;  /* 0x0000059000007945 */ /* 0x000fe20003800000 */
[----:B-----5:R-:W-:Y:S04]  /*1b60*/  STS.U16 [R229], R40 ;  /* 0x00000028e5007388 */ /* 0x020fe80000000400 */
[----:B------:R0:W-:Y:S04]  /*1b70*/  STS.U16 [R228+0x40], R39 ;  /* 0x00004027e4007388 */ /* 0x0001e80000000400 */
[----:B------:R1:W-:Y:S04]  /*1b80*/  STS.U16 [R227+0x80], R38 ;  /* 0x00008026e3007388 */ /* 0x0003e80000000400 */
[----:B------:R-:W-:Y:S04]  /*1b90*/  STS.U16 [R226+0xc0], R41 ;  /* 0x0000c029e2007388 */ /* 0x000fe80000000400 */
[----:B------:R2:W-:Y:S04]  /*1ba0*/  STS.U16 [R225+0x100], R58 ;  /* 0x0001003ae1007388 */ /* 0x0005e80000000400 */
        /* <DEDUP_REMOVED lines=10> */
[----:B------:R4:W-:Y:S01]  /*1c50*/  STS.U16 [R211+0x3c0], R84 ;  /* 0x0003c054d3007388 */ /* 0x0009e20000000400 */
[----:B------:R-:W-:-:S06]  /*1c60*/  NOP ;  /* 0x0000000000007918 */ /* 0x000fcc0000000000 */
[----:B------:R4:W0:Y:S04]  /*1c70*/  LDS.U16 R75, [R3] ;  /* 0x00000000034b7984 */ /* 0x0008280000000400 */
[----:B------:R4:W0:Y:S04]  /*1c80*/  LDS.U16 R74, [R3+0x2] ;  /* 0x00000200034a7984 */ /* 0x0008280000000400 */
[----:B------:R4:W0:Y:S04]  /*1c90*/  LDS.U16 R73, [R3+0x4] ;  /* 0x0000040003497984 */ /* 0x0008280000000400 */
[----:B------:R4:W0:Y:S04]  /*1ca0*/  LDS.U16 R72, [R3+0x6] ;  /* 0x0000060003487984 */ /* 0x0008280000000400 */
[----:B------:R4:W0:Y:S04]  /*1cb0*/  LDS.U16 R71, [R3+0x8] ;  /* 0x0000080003477984 */ /* 0x0008280000000400 */
[----:B------:R4:W0:Y:S04]  /*1cc0*/  LDS.U16 R70, [R3+0xa] ;  /* 0x00000a0003467984 */ /* 0x0008280000000400 */
[----:B------:R4:W1:Y:S04]  /*1cd0*/  LDS.U16 R69, [R3+0xc] ;  /* 0x00000c0003457984 */ /* 0x0008680000000400 */
[----:B------:R4:W2:Y:S04]  /*1ce0*/  LDS.U16 R68, [R3+0xe] ;  /* 0x00000e0003447984 */ /* 0x0008a80000000400 */
[----:B------:R4:W2:Y:S04]  /*1cf0*/  LDS.U16 R67, [R3+0x10] ;  /* 0x0000100003437984 */ /* 0x0008a80000000400 */
[----:B------:R4:W2:Y:S04]  /*1d00*/  LDS.U16 R66, [R3+0x12] ;  /* 0x0000120003427984 */ /* 0x0008a80000000400 */
[----:B------:R4:W2:Y:S04]  /*1d10*/  LDS.U16 R65, [R3+0x14] ;  /* 0x0000140003417984 */ /* 0x0008a80000000400 */
[----:B------:R4:W3:Y:S04]  /*1d20*/  LDS.U16 R64, [R3+0x16] ;  /* 0x0000160003407984 */ /* 0x0008e80000000400 */
[----:B------:R4:W4:Y:S04]  /*1d30*/  LDS.U16 R63, [R3+0x18] ;  /* 0x00001800033f7984 */ /* 0x0009280000000400 */
[----:B------:R0:W4:Y:S04]  /*1d40*/  LDS.U16 R62, [R3+0x1a] ;  /* 0x00001a00033e7984 */ /* 0x0001280000000400 */
[----:B------:R1:W4:Y:S04]  /*1d50*/  LDS.U16 R61, [R3+0x1c] ;  /* 0x00001c00033d7984 */ /* 0x0003280000000400 */
[----:B------:R2:W4:Y:S01]  /*1d60*/  LDS.U16 R60, [R3+0x1e] ;  /* 0x00001e00033c7984 */ /* 0x0005220000000400 */
[----:B0-----:R-:W-:-:S04]  /*1d70*/  LEA R39, P2, R0, c[0x0][0x258], 0x1 ;  /* 0x0000960000277a11 */ /* 0x001fc800078408ff */
[----:B------:R-:W-:Y:S02]  /*1d80*/  LEA.HI.X R20, R0, c[0x0][0x25c], R246, 0x1, P2 ;  /* 0x0000970000147a11 */ /* 0x000fe400010f0cf6 */
[----:B-1----:R-:W-:-:S04]  /*1d90*/  LEA R38, P4, R24, R39, 0x1 ;  /* 0x0000002718267211 */ /* 0x002fc800078808ff */
[----:B------:R-:W-:Y:S01]  /*1da0*/  LEA.HI.X R39, R24, R20, R25, 0x1, P4 ;  /* 0x0000001418277211 */ /* 0x000fe200020f0c19 */
[----:B------:R-:W-:-:S05]  /*1db0*/  FADD.FTZ R20, R28, UR5 ;  /* 0x000000051c147e21 */ /* 0x000fca0008010000 */
[----:B------:R-:W-:Y:S02]  /*1dc0*/  FSETP.GTU.FTZ.AND P5, PT, R20, 20, PT ;  /* 0x41a000001400780b */ /* 0x000fe40003fbc000 */
[----:B------:R-:W-:Y:S02]  /*1dd0*/  LEA R36, P2, R26, R37, 0x1 ;  /* 0x000000251a247211 */ /* 0x000fe400078408ff */
[----:B--2---:R-:W-:Y:S01]  /*1de0*/  @!P0 LEA R58, P3, R22, c[0x0][0x258], 0x1 ;  /* 0x00009600163a8a11 */ /* 0x004fe200078608ff */
[----:B------:R-:W-:Y:S01]  /*1df0*/  FADD.FTZ R24, R79, UR5 ;  /* 0x000000054f187e21 */ /* 0x000fe20008010000 */
[----:B------:R-:W-:Y:S01]  /*1e00*/  LEA.HI.X R37, R26, R21, R27, 0x1, P2 ;  /* 0x000000151a257211 */ /* 0x000fe200010f0c1b */
[----:B------:R-:W-:Y:S01]  /*1e10*/  FADD.FTZ R21, R76, UR5 ;  /* 0x000000054c157e21 */ /* 0x000fe20008010000 */
[----:B---3--:R-:W-:Y:S01]  /*1e20*/  @!P0 LEA.HI.X R59, R22, c[0x0][0x25c], R23, 0x1, P3 ;  /* 0x00009700163b8a11 */ /* 0x008fe200018f0c17 */
[----:B------:R-:W-:Y:S01]  /*1e30*/  FADD.FTZ R22, R77, UR5 ;  /* 0x000000054d167e21 */ /* 0x000fe20008010000 */
[----:B------:R-:W-:Y:S01]  /*1e40*/  @!P0 LEA R40, P1, R85, c[0x0][0x268], 0x1 ;  /* 0x00009a0055288a11 */ /* 0x000fe200078208ff */
[----:B------:R-:W-:-:S02]  /*1e50*/  FADD.FTZ R23, R78, UR5 ;  /* 0x000000054e177e21 */ /* 0x000fc40008010000 */
[----:B------:R-:W-:Y:S01]  /*1e60*/  FADD.FTZ R25, R80, UR5 ;  /* 0x0000000550197e21 */ /* 0x000fe20008010000 */
[----:B------:R-:W-:Y:S01]  /*1e70*/  @!P0 LEA.HI.X R41, R85, c[0x0][0x26c], R88, 0x1, P1 ;  /* 0x00009b0055298a11 */ /* 0x000fe200008f0c58 */
[----:B------:R-:W-:Y:S01]  /*1e80*/  FADD.FTZ R26, R81, UR5 ;  /* 0x00000005511a7e21 */ /* 0x000fe20008010000 */
[----:B------:R-:W-:Y:S02]  /*1e90*/  FSETP.GTU.FTZ.AND P4, PT, R21, 20, PT ;  /* 0x41a000001500780b */ /* 0x000fe40003f9c000 */
[----:B------:R-:W-:Y:S02]  /*1ea0*/  FSETP.GTU.FTZ.AND P3, PT, R22, 20, PT ;  /* 0x41a000001600780b */ /* 0x000fe40003f7c000 */
[----:B------:R-:W-:Y:S02]  /*1eb0*/  FSETP.GTU.FTZ.AND P2, PT, R23, 20, PT ;  /* 0x41a000001700780b */ /* 0x000fe40003f5c000 */
[----:B------:R-:W-:Y:S02]  /*1ec0*/  FSETP.GTU.FTZ.AND P1, PT, R24, 20, PT ;  /* 0x41a000001800780b */ /* 0x000fe40003f3c000 */
[----:B------:R-:W-:Y:S01]  /*1ed0*/  FSETP.GTU.FTZ.AND P6, PT, R25, 20, PT ;  /* 0x41a000001900780b */ /* 0x000fe20003fdc000 */
[----:B------:R-:W-:Y:S07]  /*1ee0*/  @P5 BRA `(.L_x_228) ;  /* 0x000001f000005947 */ /* 0x000fee0003800000 */
[----:B----4-:R-:W-:Y:S01]  /*1ef0*/  FMUL.FTZ R20, R20, 1.4426950216293334961 ;  /* 0x3fb8aa3b14147820 */ /* 0x010fe20000410000 */
[----:B------:R-:W-:Y:S01]  /*1f00*/  HFMA2.MMA R77, -RZ, RZ, 1.625, 0 ;  /* 0x3e800000ff4d7435 */ /* 0x000fe200000001ff */
[----:B------:R-:W-:-:S02]  /*1f10*/  MOV R79, 0x3d39bf78 ;  /* 0x3d39bf78004f7802 */ /* 0x000fc40000000f00 */
        /* <DEDUP_REMOVED lines=28> */
.L_x_228:
[----:B----4-:R-:W-:Y:S05]  /*20e0*/  BSYNC B0 ;  /* 0x0000000000007941 */ /* 0x010fea0003800000 */
.L_x_227:
[----:B------:R-:W-:Y:S01]  /*20f0*/  HADD2.F32 R82, -RZ, R82.H0_H0 ;  /* 0x20000052ff527230 */ /* 0x000fe20000004100 */
[----:B------:R-:W-:Y:S01]  /*2100*/  BSSY B0, `(.L_x_229) ;  /* 0x0000023000007945 */ /* 0x000fe20003800000 */
[----:B------:R-:W-:-:S03]  /*2110*/  FSETP.GTU.FTZ.AND P5, PT, R26, 20, PT ;  /* 0x41a000001a00780b */ /* 0x000fc60003fbc000 */
        /* <DEDUP_REMOVED lines=33> */
.L_x_230:
[----:B------:R-:W-:Y:S05]  /*2330*/  BSYNC B0 ;  /* 0x0000000000007941 */ /* 0x000fea0003800000 */
.L_x_229:
        /* <DEDUP_REMOVED lines=36> */
.L_x_232:
[----:B------:R-:W-:Y:S05]  /*2580*/  BSYNC B0 ;  /* 0x0000000000007941 */ /* 0x000fea0003800000 */
.L_x_231:
        /* <DEDUP_REMOVED lines=36> */
.L_x_234:
[----:B------:R-:W-:Y:S05]  /*27d0*/  BSYNC B0 ;  /* 0x0000000000007941 */ /* 0x000fea0003800000 */
.L_x_233:
        /* <DEDUP_REMOVED lines=36> */
.L_x_236:
[----:B------:R-:W-:Y:S05]  /*2a20*/  BSYNC B0 ;  /* 0x0000000000007941 */ /* 0x000fea0003800000 */
.L_x_235:
        /* <DEDUP_REMOVED lines=36> */
.L_x_238:
[----:B------:R-:W-:Y:S05]  /*2c70*/  BSYNC B0 ;  /* 0x0000000000007941 */ /* 0x000fea0003800000 */
.L_x_237:
        /* <DEDUP_REMOVED lines=36> */
.L_x_240:
[----:B------:R-:W-:Y:S05]  /*2ec0*/  BSYNC B0 ;  /* 0x0000000000007941 */ /* 0x000fea0003800000 */
.L_x_239:
        /* <DEDUP_REMOVED lines=36> */
.L_x_242:
[----:B------:R-:W-:Y:S05]  /*3110*/  BSYNC B0 ;  /* 0x0000000000007941 */ /* 0x000fea0003800000 */
.L_x_241:
        /* <DEDUP_REMOVED lines=36> */
.L_x_244:
[----:B------:R-:W-:Y:S05]  /*3360*/  BSYNC B0 ;  /* 0x0000000000007941 */ /* 0x000fea0003800000 */
.L_x_243:
        /* <DEDUP_REMOVED lines=36> */
.L_x_246:
[----:B------:R-:W-:Y:S05]  /*35b0*/  BSYNC B0 ;  /* 0x0000000000007941 */ /* 0x000fea0003800000 */
.L_x_245:
[----:B------:R-:W-:Y:S01]  /*35c0*/  BSSY B0, `(.L_x_247) ;  /* 0x0000023000007945 */ /* 0x000fe20003800000 */
[----:B------:R-:W-:Y:S02]  /*35d0*/  FSETP.GTU.FTZ.AND P2, PT, R35, 20, PT ;  /* 0x41a000002300780b */ /* 0x000fe40003f5c000 */
[----:B------:R-:W-:Y:S01]  /*35e0*/  PRMT R76, RZ, 0x7610, R76 ;  /* 0x00007610ff4c7816 */ /* 0x000fe2000000004c */
        /* <DEDUP_REMOVED lines=32> */
.L_x_248:
[----:B------:R-:W-:Y:S05]  /*37f0*/  BSYNC B0 ;  /* 0x0000000000007941 */ /* 0x000fea0003800000 */
.L_x_247:
        /* <DEDUP_REMOVED lines=33> */
.L_x_250:
[----:B------:R-:W-:Y:S05]  /*3a10*/  BSYNC B0 ;  /* 0x0000000000007941 */ /* 0x000fea0003800000 */
.L_x_249:
        /* <DEDUP_REMOVED lines=33> */
.L_x_252:
[----:B------:R-:W-:Y:S05]  /*3c30*/  BSYNC B0 ;  /* 0x0000000000007941 */ /* 0x000fea0003800000 */
.L_x_251:
        /* <DEDUP_REMOVED lines=33> */
.L_x_254:
[----:B------:R-:W-:Y:S05]  /*3e50*/  BSYNC B0 ;  /* 0x0000000000007941 */ /* 0x000fea0003800000 */
.L_x_253:
        /* <DEDUP_REMOVED lines=33> */
.L_x_256:
[----:B------:R-:W-:Y:S05]  /*4070*/  BSYNC B0 ;  /* 0x0000000000007941 */ /* 0x000fea0003800000 */
.L_x_255:
        /* <DEDUP_REMOVED lines=33> */
.L_x_258:
[----:B------:R-:W-:Y:S05]  /*4290*/  BSYNC B0 ;  /* 0x0000000000007941 */ /* 0x000fea0003800000 */
.L_x_257:
[----:B------:R-:W-:Y:S01]  /*42a0*/  BAR.SYNC.DEFER_BLOCKING 0x0 ;  /* 0x0000000000007b1d */ /* 0x000fe20000010000 */
[----:B------:R-:W-:Y:S02]  /*42b0*/  ISETP.GE.AND P1, PT, R47, R57, PT ;  /* 0x000000392f00720c */ /* 0x000fe40003f26270 */
[----:B------:R-:W-:Y:S02]  /*42c0*/  PRMT R82, RZ, 0x7610, R82 ;  /* 0x00007610ff527816 */ /* 0x000fe40000000052 */
[----:B------:R-:W-:-:S09]  /*42d0*/  PRMT R83, RZ, 0x7610, R83 ;  /* 0x00007610ff537816 */ /* 0x000fd20000000053 */
[----:B------:R-:W2:Y:S01]  /*42e0*/  @!P1 LDG.E.U16 R82, [R36.64+-0xe80] ;  /* 0xfff1800624529981 */ /* 0x000ea2000c1e1500 */
[-C--:B------:R-:W-:Y:S02]  /*42f0*/  ISETP.GE.AND P1, PT, R48, R57.reuse, PT ;  /* 0x000000393000720c */ /* 0x080fe40003f26270 */
[----:B------:R-:W-:Y:S01]  /*4300*/  PRMT R84, RZ, 0x7610, R84 ;  /* 0x00007610ff547816 */ /* 0x000fe20000000054 */
[----:B------:R0:W3:Y:S01]  /*4310*/  @!P0 LDG.E.U16 R76, [R40.64] ;  /* 0x00000006284c8981 */ /* 0x0000e2000c1e1500 */
[-C--:B------:R-:W-:Y:S02]  /*4320*/  ISETP.GE.AND P2, PT, R46, R57.reuse, PT ;  /* 0x000000392e00720c */ /* 0x080fe40003f46270 */
[-C--:B------:R-:W-:Y:S02]  /*4330*/  ISETP.GE.AND P3, PT, R45, R57.reuse, PT ;  /* 0x000000392d00720c */ /* 0x080fe40003f66270 */
[-C--:B------:R-:W-:Y:S02]  /*4340*/  ISETP.GE.AND P4, PT, R44, R57.reuse, PT ;  /* 0x000000392c00720c */ /* 0x080fe40003f86270 */
[----:B------:R-:W-:-:S02]  /*4350*/  ISETP.GE.AND P5, PT, R43, R57, PT ;  /* 0x000000392b00720c */ /* 0x000fc40003fa6270 */
[-C--:B------:R-:W-:Y:S01]  /*4360*/  ISETP.GE.AND P6, PT, R42, R57.reuse, PT ;  /* 0x000000392a00720c */ /* 0x080fe20003fc6270 */
[----:B------:R-:W4:Y:S01]  /*4370*/  @!P1 LDG.E.U16 R83, [R36.64+-0xe40] ;  /* 0xfff1c00624539981 */ /* 0x000f22000c1e1500 */
[----:B------:R-:W-:Y:S02]  /*4380*/  ISETP.GE.AND P1, PT, R49, R57, PT ;  /* 0x000000393100720c */ /* 0x000fe40003f26270 */
[----:B------:R-:W-:Y:S02]  /*4390*/  PRMT R85, RZ, 0x7610, R85 ;  /* 0x00007610ff557816 */ /* 0x000fe40000000055 */
[----:B------:R-:W-:Y:S02]  /*43a0*/  PRMT R81, RZ, 0x7610, R81 ;  /* 0x00007610ff517816 */ /* 0x000fe40000000051 */
[----:B------:R-:W-:Y:S02]  /*43b0*/  PRMT R80, RZ, 0x7610, R80 ;  /* 0x00007610ff507816 */ /* 0x000fe40000000050 */
[----:B------:R-:W-:-:S02]  /*43c0*/  PRMT R79, RZ, 0x7610, R79 ;  /* 0x00007610ff4f7816 */ /* 0x000fc4000000004f */
[----:B------:R-:W-:Y:S01]  /*43d0*/  PRMT R78, RZ, 0x7610, R78 ;  /* 0x00007610ff4e7816 */ /* 0x000fe2000000004e */
[----:B------:R-:W5:Y:S01]  /*43e0*/  @!P2 LDG.E.U16 R81, [R36.64+-0xec0] ;  /* 0xfff140062451a981 */ /* 0x000f62000c1e1500 */
[----:B------:R-:W-:Y:S02]  /*43f0*/  PRMT R77, RZ, 0x7610, R77 ;  /* 0x00007610ff4d7816 */ /* 0x000fe4000000004d */
[----:B0-----:R-:W-:Y:S01]  /*4400*/  PRMT R40, RZ, 0x7610, R40 ;  /* 0x00007610ff287816 */ /* 0x001fe20000000028 */
[----:B------:R-:W2:Y:S01]  /*4410*/  @!P1 LDG.E.U16 R84, [R36.64+-0xe00] ;  /* 0xfff2000624549981 */ /* 0x000ea2000c1e1500 */
[-C--:B------:R-:W-:Y:S02]  /*4420*/  ISETP.GE.AND P1, PT, R50, R57.reuse, PT ;  /* 0x000000393200720c */ /* 0x080fe40003f26270 */
[-C--:B------:R-:W-:Y:S01]  /*4430*/  ISETP.GE.AND P2, PT, R52, R57.reuse, PT ;  /* 0x000000393400720c */ /* 0x080fe20003f46270 */
[----:B------:R-:W2:Y:S01]  /*4440*/  @!P3 LDG.E.U16 R80, [R36.64+-0xf00] ;  /* 0xfff100062450b981 */ /* 0x000ea2000c1e1500 */
[----:B------:R-:W-:-:S02]  /*4450*/  ISETP.GE.AND P3, PT, R53, R57, PT ;  /* 0x000000393500720c */ /* 0x000fc40003f66270 */
[----:B------:R-:W-:Y:S01]  /*4460*/  PRMT R41, RZ, 0x7610, R41 ;  /* 0x00007610ff297816 */ /* 0x000fe20000000029 */
[----:B------:R-:W2:Y:S01]  /*4470*/  @!P4 LDG.E.U16 R79, [R36.64+-0xf40] ;  /* 0xfff0c006244fc981 */ /* 0x000ea2000c1e1500 */
[-C--:B------:R-:W-:Y:S02]  /*4480*/  ISETP.GE.AND P4, PT, R54, R57.reuse, PT ;  /* 0x000000393600720c */ /* 0x080fe40003f86270 */
[----:B------:R-:W-:Y:S01]  /*4490*/  PRMT R88, RZ, 0x7610, R88 ;  /* 0x00007610ff587816 */ /* 0x000fe20000000058 */
[----:B------:R-:W2:Y:S01]  /*44a0*/  @!P5 LDG.E.U16 R78, [R36.64+-0xf80] ;  /* 0xfff08006244ed981 */ /* 0x000ea2000c1e1500 */
[----:B------:R-:W-:Y:S02]  /*44b0*/  PRMT R90, RZ, 0x7610, R90 ;  /* 0x00007610ff5a7816 */ /* 0x000fe4000000005a */
[----:B------:R-:W-:Y:S01]  /*44c0*/  PRMT R89, RZ, 0x7610, R89 ;  /* 0x00007610ff597816 */ /* 0x000fe20000000059 */
[----:B------:R-:W2:Y:S01]  /*44d0*/  @!P1 LDG.E.U16 R85, [R36.64+-0xdc0] ;  /* 0xfff2400624559981 */ /* 0x000ea2000c1e1500 */
[----:B------:R-:W-:-:S02]  /*44e0*/  ISETP.GE.AND P1, PT, R51, R57, PT ;  /* 0x000000393300720c */ /* 0x000fc40003f26270 */
[-C--:B------:R-:W-:Y:S01]  /*44f0*/  ISETP.GE.AND P5, PT, R55, R57.reuse, PT ;  /* 0x000000393700720c */ /* 0x080fe20003fa6270 */
[----:B------:R-:W2:Y:S01]  /*4500*/  @!P6 LDG.E.U16 R77, [R36.64+-0xfc0] ;  /* 0xfff04006244de981 */ /* 0x000ea2000c1e1500 */
[----:B------:R-:W-:Y:S02]  /*4510*/  ISETP.GE.AND P6, PT, R56, R57, PT ;  /* 0x000000393800720c */ /* 0x000fe40003fc6270 */
[----:B------:R-:W-:Y:S01]  /*4520*/  PRMT R92, RZ, 0x7610, R92 ;  /* 0x00007610ff5c7816 */ /* 0x000fe2000000005c */
[----:B------:R-:W4:Y:S04]  /*4530*/  @!P2 LDG.E.U16 R41, [R36.64+-0xd40] ;  /* 0xfff2c0062429a981 */ /* 0x000f28000c1e1500 */
[----:B------:R-:W4:Y:S04]  /*4540*/  @!P3 LDG.E.U16 R88, [R36.64+-0xd00] ;  /* 0xfff300062458b981 */ /* 0x000f28000c1e1500 */
[----:B------:R-:W4:Y:S04]  /*4550*/  @!P1 LDG.E.U16 R40, [R36.64+-0xd80] ;  /* 0xfff2800624289981 */ /* 0x000f28000c1e1500 */
[----:B------:R-:W4:Y:S04]  /*4560*/  @!P4 LDG.E.U16 R90, [R36.64+-0xcc0] ;  /* 0xfff34006245ac981 */ /* 0x000f28000c1e1500 */
[----:B------:R-:W4:Y:S04]  /*4570*/  @!P5 LDG.E.U16 R89, [R36.64+-0xc80] ;  /* 0xfff380062459d981 */ /* 0x000f28000c1e1500 */
[----:B------:R-:W4:Y:S01]  /*4580*/  @!P6 LDG.E.U16 R92, [R36.64+-0xc40] ;  /* 0xfff3c006245ce981 */ /* 0x000f22000c1e1500 */
[----:B------:R-:W-:-:S02]  /*4590*/  P2R R100, PR, RZ, 0x2 ;  /* 0x00000002ff647803 */ /* 0x000fc40000000000 */
        /* <DEDUP_REMOVED lines=15> */
[----:B---3--:R-:W-:Y:S04]  /*4690*/  STS.U16 [R229], R76 ;  /* 0x0000004ce5007388 */ /* 0x008fe80000000400 */
[----:B--2---:R-:W-:Y:S04]  /*46a0*/  STS.U16 [R228+0x40], R77 ;  /* 0x0000404de4007388 */ /* 0x004fe80000000400 */
[----:B------:R-:W-:Y:S04]  /*46b0*/  STS.U16 [R227+0x80], R78 ;  /* 0x0000804ee3007388 */ /* 0x000fe80000000400 */
[----:B------:R-:W-:Y:S04]  /*46c0*/  STS.U16 [R226+0xc0], R79 ;  /* 0x0000c04fe2007388 */ /* 0x000fe80000000400 */
[----:B------:R-:W-:Y:S04]  /*46d0*/  STS.U16 [R225+0x100], R80 ;  /* 0x00010050e1007388 */ /* 0x000fe80000000400 */
[----:B-----5:R-:W-:Y:S04]  /*46e0*/  STS.U16 [R224+0x140], R81 ;  /* 0x00014051e0007388 */ /* 0x020fe80000000400 */
[----:B------:R-:W-:Y:S04]  /*46f0*/  STS.U16 [R223+0x180], R82 ;  /* 0x00018052df007388 */ /* 0x000fe80000000400 */
[----:B----4-:R-:W-:Y:S04]  /*4700*/  STS.U16 [R222+0x1c0], R83 ;  /* 0x0001c053de007388 */ /* 0x010fe80000000400 */
        /* <DEDUP_REMOVED lines=10> */
[----:B------:R-:W-:Y:S04]  /*47b0*/  LDS.U16 R36, [R3+0x2] ;  /* 0x0000020003247984 */ /* 0x000fe80000000400 */
[----:B------:R-:W2:Y:S04]  /*47c0*/  LDS.U16 R37, [R3+0x4] ;  /* 0x0000040003257984 */ /* 0x000ea80000000400 */
[----:B------:R-:W3:Y:S04]  /*47d0*/  LDS.U16 R82, [R3+0x6] ;  /* 0x0000060003527984 */ /* 0x000ee80000000400 */
[----:B------:R-:W4:Y:S04]  /*47e0*/  LDS.U16 R76, [R3+0x8] ;  /* 0x00000800034c7984 */ /* 0x000f280000000400 */
[----:B------:R-:W-:Y:S04]  /*47f0*/  LDS.U16 R77, [R3+0xa] ;  /* 0x00000a00034d7984 */ /* 0x000fe80000000400 */
[----:B------:R-:W2:Y:S04]  /*4800*/  LDS.U16 R78, [R3+0xc] ;  /* 0x00000c00034e7984 */ /* 0x000ea80000000400 */
[----:B------:R-:W-:Y:S04]  /*4810*/  LDS.U16 R79, [R3+0xe] ;  /* 0x00000e00034f7984 */ /* 0x000fe80000000400 */
[----:B------:R-:W1:Y:S04]  /*4820*/  LDS.U16 R80, [R3+0x10] ;  /* 0x0000100003507984 */ /* 0x000e680000000400 */
[----:B------:R-:W1:Y:S04]  /*4830*/  LDS.U16 R83, [R3+0x12] ;  /* 0x0000120003537984 */ /* 0x000e680000000400 */
[----:B------:R-:W-:Y:S04]  /*4840*/  LDS.U16 R84, [R3+0x14] ;  /* 0x0000140003547984 */ /* 0x000fe80000000400 */
[----:B------:R-:W1:Y:S04]  /*4850*/  LDS.U16 R85, [R3+0x16] ;  /* 0x0000160003557984 */ /* 0x000e680000000400 */
[----:B------:R-:W-:Y:S04]  /*4860*/  LDS.U16 R88, [R3+0x18] ;  /* 0x0000180003587984 */ /* 0x000fe80000000400 */
[----:B------:R-:W1:Y:S04]  /*4870*/  LDS.U16 R89, [R3+0x1a] ;  /* 0x00001a0003597984 */ /* 0x000e680000000400 */
[----:B------:R-:W1:Y:S04]  /*4880*/  LDS.U16 R90, [R3+0x1c] ;  /* 0x00001c00035a7984 */ /* 0x000e680000000400 */
[----:B------:R-:W1:Y:S04]  /*4890*/  LDS.U16 R91, [R3+0x1e] ;  /* 0x00001e00035b7984 */ /* 0x000e680000000400 */
[----:B------:R-:W-:Y:S01]  /*48a0*/  BAR.SYNC.DEFER_BLOCKING 0x0 ;  /* 0x0000000000007b1d */ /* 0x000fe20000010000 */
[----:B0-----:R-:W-:-:S05]  /*48b0*/  PRMT R92, RZ, 0x7610, R92 ;  /* 0x00007610ff5c7816 */ /* 0x001fca000000005c */
[----:B------:R0:W5:Y:S01]  /*48c0*/  @!P0 LDG.E.U16 R94, [R58.64] ;  /* 0x000000063a5e8981 */ /* 0x000162000c1e1500 */
        /* <DEDUP_REMOVED lines=19> */
[----:B------:R-:W-:Y:S02]  /*4a00*/  ISETP.NE.AND P1, PT, R100, RZ, PT ;  /* 0x000000ff6400720c */ /* 0x000fe40003f25270 */
[----:B------:R-:W-:-:S07]  /*4a10*/  PRMT R100, RZ, 0x7610, R100 ;  /* 0x00007610ff647816 */ /* 0x000fce0000000064 */
[----:B------:R0:W5:Y:S01]  /*4a20*/  @!P0 LDG.E.U16 R100, [R38.64+-0xe00] ;  /* 0xfff2000626648981 */ /* 0x000162000c1e1500 */
[----:B------:R-:W-:-:S03]  /*4a30*/  ISETP.GE.AND P0, PT, R50, R57, PT ;  /* 0x000000393200720c */ /* 0x000fc60003f06270 */
[----:B------:R0:W5:Y:S10]  /*4a40*/  @!P1 LDG.E.U16 R102, [R38.64+-0xd80] ;  /* 0xfff2800626669981 */ /* 0x000174000c1e1500 */
[----:B------:R4:W5:Y:S01]  /*4a50*/  @!P0 LDG.E.U16 R101, [R38.64+-0xdc0] ;  /* 0xfff2400626658981 */ /* 0x000962000c1e1500 */
[----:B-1----:R-:W-:-:S02]  /*4a60*/  HADD2.F32 R81, -RZ, R81.H0_H0 ;  /* 0x20000051ff517230 */ /* 0x002fc40000004100 */
[----:B--2---:R-:W-:Y:S02]  /*4a70*/  HADD2.F32 R41, -RZ, R37.H0_H0 ;  /* 0x20000025ff297230 */ /* 0x004fe40000004100 */
[----:B------:R-:W-:Y:S01]  /*4a80*/  HADD2.F32 R40, -RZ, R36.H0_H0 ;  /* 0x20000024ff287230 */ /* 0x000fe20000004100 */
[----:B0-----:R-:W-:Y:S01]  /*4a90*/  FMUL.FTZ R59, R81, -1.4426950216293334961 ;  /* 0xbfb8aa3b513b7820 */ /* 0x001fe20000410000 */
[----:B---3--:R-:W-:Y:S01]  /*4aa0*/  HADD2.F32 R82, -RZ, R82.H0_H0 ;  /* 0x20000052ff527230 */ /* 0x008fe20000004100 */
[----:B------:R-:W-:Y:S01]  /*4ab0*/  FMUL.FTZ R37, R41, -1.4426950216293334961 ;  /* 0xbfb8aa3b29257820 */ /* 0x000fe20000410000 */
[----:B----4-:R-:W-:Y:S01]  /*4ac0*/  HADD2.F32 R58, -RZ, R76.H0_H0 ;  /* 0x2000004cff3a7230 */ /* 0x010fe20000004100 */
[----:B------:R0:W1:Y:S01]  /*4ad0*/  MUFU.EX2 R107, R59 ;  /* 0x0000003b006b7308 */ /* 0x0000620000000800 */
[----:B------:R-:W-:Y:S01]  /*4ae0*/  FMUL.FTZ R36, R40, -1.4426950216293334961 ;  /* 0xbfb8aa3b28247820 */ /* 0x000fe20000410000 */
[----:B------:R-:W-:Y:S01]  /*4af0*/  HADD2.F32 R76, -RZ, R78.H0_H0 ;  /* 0x2000004eff4c7230 */ /* 0x000fe20000004100 */
[----:B------:R-:W-:Y:S01]  /*4b00*/  FMUL.FTZ R38, R82, -1.4426950216293334961 ;  /* 0xbfb8aa3b52267820 */ /* 0x000fe20000410000 */
[----:B------:R-:W-:-:S04]  /*4b10*/  HADD2.F32 R78, -RZ, R80.H0_H0 ;  /* 0x20000050ff4e7230 */ /* 0x000fc80000004100 */
[----:B------:R-:W-:Y:S01]  /*4b20*/  MUFU.EX2 R110, R37 ;  /* 0x00000025006e7308 */ /* 0x000fe20000000800 */
[----:B0-----:R-:W-:Y:S02]  /*4b30*/  HADD2.F32 R59, -RZ, R77.H0_H0 ;  /* 0x2000004dff3b7230 */ /* 0x001fe40000004100 */
[----:B------:R-:W-:Y:S02]  /*4b40*/  HADD2.F32 R77, -RZ, R79.H0_H0 ;  /* 0x2000004fff4d7230 */ /* 0x000fe40000004100 */
[----:B------:R-:W-:Y:S02]  /*4b50*/  HADD2.F32 R79, -RZ, R83.H0_H0 ;  /* 0x20000053ff4f7230 */ /* 0x000fe40000004100 */
[----:B------:R-:W-:Y:S01]  /*4b60*/  HADD2.F32 R83, -RZ, R85.H0_H0 ;  /* 0x20000055ff537230 */ /* 0x000fe20000004100 */
[----:B------:R0:W2:Y:S01]  /*4b70*/  MUFU.EX2 R109, R36 ;  /* 0x00000024006d7308 */ /* 0x0000a20000000800 */
[----:B------:R-:W-:Y:S01]  /*4b80*/  HADD2.F32 R85, -RZ, R89.H0_H0 ;  /* 0x20000059ff557230 */ /* 0x000fe20000004100 */
[----:B------:R-:W-:Y:S01]  /*4b90*/  FMUL.FTZ R39, R58, -1.4426950216293334961 ;  /* 0xbfb8aa3b3a277820 */ /* 0x000fe20000410000 */
[----:B------:R-:W-:-:S05]  /*4ba0*/  HADD2.F32 R80, -RZ, R84.H0_H0 ;  /* 0x20000054ff507230 */ /* 0x000fca0000004100 */
[----:B------:R3:W-:Y:S01]  /*4bb0*/  MUFU.EX2 R111, R38 ;  /* 0x00000026006f7308 */ /* 0x0007e20000000800 */
[----:B0-----:R-:W-:Y:S02]  /*4bc0*/  FMUL.FTZ R36, R59, -1.4426950216293334961 ;  /* 0xbfb8aa3b3b247820 */ /* 0x001fe40000410000 */
[----:B---3--:R-:W-:-:S05]  /*4bd0*/  FMUL.FTZ R38, R78, -1.4426950216293334961 ;  /* 0xbfb8aa3b4e267820 */ /* 0x008fca0000410000 */
[----:B------:R0:W-:Y:S02]  /*4be0*/  MUFU.EX2 R116, R38 ;  /* 0x0000002600747308 */ /* 0x0001e40000000800 */
[----:B0-----:R-:W-:-:S06]  /*4bf0*/  FMUL.FTZ R38, R85, -1.4426950216293334961 ;  /* 0xbfb8aa3b55267820 */ /* 0x001fcc0000410000 */
[----:B------:R0:W-:Y:S01]  /*4c00*/  MUFU.EX2 R112, R39 ;  /* 0x0000002700707308 */ /* 0x0001e20000000800 */
[----:B------:R-:W-:-:S07]  /*4c10*/  FMUL.FTZ R114, R76, -1.4426950216293334961 ;  /* 0xbfb8aa3b4c727820 */ /* 0x000fce0000410000 */
[----:B------:R-:W3:Y:S01]  /*4c20*/  MUFU.EX2 R113, R36 ;  /* 0x0000002400717308 */ /* 0x000ee20000000800 */
[----:B0-----:R-:W-:-:S07]  /*4c30*/  FMUL.FTZ R39, R80, -1.4426950216293334961 ;  /* 0xbfb8aa3b50277820 */ /* 0x001fce0000410000 */
[----:B------:R1:W-:Y:S02]  /*4c40*/  MUFU.EX2 R127, R38 ;  /* 0x00000026007f7308 */ /* 0x0003e40000000800 */
[----:B-1----:R-:W-:-:S06]  /*4c50*/  FADD.FTZ R38, R107, 1 ;  /* 0x3f8000006b267421 */ /* 0x002fcc0000010000 */
[----:B------:R2:W0:Y:S02]  /*4c60*/  MUFU.EX2 R118, R39 ;  /* 0x0000002700767308 */ /* 0x0004240000000800 */
[----:B--2---:R-:W-:-:S06]  /*4c70*/  FADD.FTZ R39, R109, 1 ;  /* 0x3f8000006d277421 */ /* 0x004fcc0000010000 */
[----:B------:R-:W1:Y:S01]  /*4c80*/  MUFU.RCP R38, R38 ;  /* 0x0000002600267308 */ /* 0x000e620000001000 */
[----:B------:R-:W-:Y:S02]  /*4c90*/  HADD2.F32 R84, -RZ, R88.H0_H0 ;  /* 0x20000058ff547230 */ /* 0x000fe40000004100 */
[----:B------:R-:W-:-:S05]  /*4ca0*/  HADD2.F32 R88, -RZ, R90.H0_H0 ;  /* 0x2000005aff587230 */ /* 0x000fca0000004100 */
[----:B------:R-:W-:Y:S01]  /*4cb0*/  MUFU.RCP R39, R39 ;  /* 0x0000002700277308 */ /* 0x000fe20000001000 */
[----:B---3--:R-:W-:-:S07]  /*4cc0*/  FADD.FTZ R90, R113, 1 ;  /* 0x3f800000715a7421 */ /* 0x008fce0000010000 */
[----:B------:R-:W-:Y:S01]  /*4cd0*/  MUFU.EX2 R114, R114 ;  /* 0x0000007200727308 */ /* 0x000fe20000000800 */
[----:B------:R-:W-:Y:S01]  /*4ce0*/  FMUL.FTZ R37, R77, -1.4426950216293334961 ;  /* 0xbfb8aa3b4d257820 */ /* 0x000fe20000410000 */
[----:B------:R-:W-:Y:S01]  /*4cf0*/  HADD2.F32 R89, -RZ, R91.H0_H0 ;  /* 0x2000005bff597230 */ /* 0x000fe20000004100 */
[----:B------:R-:W-:-:S05]  /*4d00*/  FADD.FTZ R91, R112, 1 ;  /* 0x3f800000705b7421 */ /* 0x000fca0000010000 */
[----:B------:R-:W-:Y:S01]  /*4d10*/  MUFU.RCP R90, R90 ;  /* 0x0000005a005a7308 */ /* 0x000fe20000001000 */
[----:B------:R-:W-:Y:S02]  /*4d20*/  FMUL.FTZ R119, R83, -1.4426950216293334961 ;  /* 0xbfb8aa3b53777820 */ /* 0x000fe40000410000 */
[----:B------:R-:W-:-:S05]  /*4d30*/  FMUL.FTZ R121, R84, -1.4426950216293334961 ;  /* 0xbfb8aa3b54797820 */ /* 0x000fca0000410000 */
[----:B------:R2:W-:Y:S01]  /*4d40*/  MUFU.EX2 R115, R37 ;  /* 0x0000002500737308 */ /* 0x0005e20000000800 */
[----:B------:R-:W-:-:S07]  /*4d50*/  FMUL.FTZ R36, R79, -1.4426950216293334961 ;  /* 0xbfb8aa3b4f247820 */ /* 0x000fce0000410000 */
[----:B------:R-:W-:Y:S01]  /*4d60*/  MUFU.RCP R91, R91 ;  /* 0x0000005b005b7308 */ /* 0x000fe20000001000 */
[----:B------:R-:W-:-:S07]  /*4d70*/  FADD.FTZ R116, R116, 1 ;  /* 0x3f80000074747421 */ /* 0x000fce0000010000 */
[----:B------:R-:W-:Y:S01]  /*4d80*/  MUFU.EX2 R120, R119 ;  /* 0x0000007700787308 */ /* 0x000fe20000000800 */
[----:B0-----:R-:W-:Y:S02]  /*4d90*/  FADD.FTZ R118, R118, 1 ;  /* 0x3f80000076767421 */ /* 0x001fe40000010000 */
[----:B--2---:R-:W-:-:S05]  /*4da0*/  FMUL.FTZ R37, R88, -1.4426950216293334961 ;  /* 0xbfb8aa3b58257820 */ /* 0x004fca0000410000 */
[----:B------:R-:W-:Y:S01]  /*4db0*/  MUFU.EX2 R121, R121 ;  /* 0x0000007900797308 */ /* 0x000fe20000000800 */
[----:B-----5:R-:W-:Y:S04]  /*4dc0*/  STS.U16 [R229], R94 ;  /* 0x0000005ee5007388 */ /* 0x020fe80000000400 */
        /* <DEDUP_REMOVED lines=14> */
[----:B------:R-:W-:Y:S01]  /*4eb0*/  STS.U16 [R211+0x3c0], R108 ;  /* 0x0003c06cd3007388 */ /* 0x000fe20000000400 */
[----:B------:R-:W-:-:S06]  /*4ec0*/  NOP ;  /* 0x0000000000007918 */ /* 0x000fcc0000000000 */
[----:B------:R-:W2:Y:S04]  /*4ed0*/  LDS.U16 R99, [R3] ;  /* 0x0000000003637984 */ /* 0x000ea80000000400 */
[----:B------:R-:W3:Y:S04]  /*4ee0*/  LDS.U16 R101, [R3+0x4] ;  /* 0x0000040003657984 */ /* 0x000ee80000000400 */
[----:B------:R-:W4:Y:S04]  /*4ef0*/  LDS.U16 R100, [R3+0x2] ;  /* 0x0000020003647984 */ /* 0x000f280000000400 */
[----:B------:R-:W5:Y:S04]  /*4f00*/  LDS.U16 R106, [R3+0xa] ;  /* 0x00000a00036a7984 */ /* 0x000f680000000400 */
[----:B------:R-:W5:Y:S04]  /*4f10*/  LDS.U16 R104, [R3+0x6] ;  /* 0x0000060003687984 */ /* 0x000f680000000400 */
[----:B------:R-:W5:Y:S01]  /*4f20*/  LDS.U16 R105, [R3+0x8] ;  /* 0x0000080003697984 */ /* 0x000f620000000400 */
[----:B0-----:R-:W-:-:S03]  /*4f30*/  FADD.FTZ R98, R110, 1 ;  /* 0x3f8000006e627421 */ /* 0x001fc60000010000 */
[----:B------:R-:W0:Y:S03]  /*4f40*/  LDS.U16 R107, [R3+0xc] ;  /* 0x00000c00036b7984 */ /* 0x000e260000000400 */
[----:B------:R-:W3:Y:S01]  /*4f50*/  MUFU.RCP R98, R98 ;  /* 0x0000006200627308 */ /* 0x000ee20000001000 */
[----:B------:R-:W-:Y:S01]  /*4f60*/  HADD2.F32 R94, -RZ, R73.H0_H0 ;  /* 0x20000049ff5e7230 */ /* 0x000fe20000004100 */
[----:B------:R-:W-:Y:S01]  /*4f70*/  FADD.FTZ R97, R111, 1 ;  /* 0x3f8000006f617421 */ /* 0x000fe20000010000 */
[----:B------:R-:W-:Y:S01]  /*4f80*/  HADD2.F32 R92, -RZ, R75.H0_H0 ;  /* 0x2000004bff5c7230 */ /* 0x000fe20000004100 */
[----:B------:R-:W0:Y:S01]  /*4f90*/  LDS.U16 R110, [R3+0xe] ;  /* 0x00000e00036e7984 */ /* 0x000e220000000400 */
[----:B------:R-:W-:Y:S01]  /*4fa0*/  HADD2.F32 R95, -RZ, R74.H0_H0 ;  /* 0x2000004aff5f7230 */ /* 0x000fe20000004100 */
[----:B-1----:R-:W-:Y:S02]  /*4fb0*/  FADD.FTZ R102, -R38, 1 ;  /* 0x3f80000026667421 */ /* 0x002fe40000010100 */
[----:B------:R-:W1:Y:S01]  /*4fc0*/  LDS.U16 R112, [R3+0x10] ;  /* 0x0000100003707984 */ /* 0x000e620000000400 */
[----:B--2---:R-:W-:-:S02]  /*4fd0*/  HADD2.F32 R73, -RZ, R99.H0_H0 ;  /* 0x20000063ff497230 */ /* 0x004fc40000004100 */
[----:B---3--:R-:W-:-:S03]  /*4fe0*/  HADD2.F32 R75, -RZ, R101.H0_H0 ;  /* 0x20000065ff4b7230 */ /* 0x008fc60000004100 */
[----:B------:R-:W-:Y:S01]  /*4ff0*/  FMUL.FTZ R99, R92, R73 ;  /* 0x000000495c637220 */ /* 0x000fe20000410000 */
[----:B------:R-:W2:Y:S01]  /*5000*/  MUFU.RCP R97, R97 ;  /* 0x0000006100617308 */ /* 0x000ea20000001000 */
[----:B----4-:R-:W-:Y:S01]  /*5010*/  HADD2.F32 R74, -RZ, R100.H0_H0 ;  /* 0x20000064ff4a7230 */ /* 0x010fe20000004100 */
[----:B------:R-:W-:Y:S02]  /*5020*/  FADD.FTZ R108, -R98, 1 ;  /* 0x3f800000626c7421 */ /* 0x000fe40000010100 */
[----:B------:R-:W-:Y:S02]  /*5030*/  FMUL.FTZ R101, R94, R75 ;  /* 0x0000004b5e657220 */ /* 0x000fe40000410000 */
[----:B------:R-:W-:Y:S02]  /*5040*/  FADD.FTZ R103, -R39, 1 ;  /* 0x3f80000027677421 */ /* 0x000fe40000010100 */
[----:B------:R-:W-:Y:S02]  /*5050*/  FFMA.FTZ R102, R81, R102, 1 ;  /* 0x3f80000051667423 */ /* 0x000fe40000010066 */
[----:B------:R-:W-:-:S02]  /*5060*/  FMUL.FTZ R100, R95, R74 ;  /* 0x0000004a5f647220 */ /* 0x000fc40000410000 */
[----:B------:R-:W-:Y:S02]  /*5070*/  FMUL.FTZ R99, R38, R99 ;  /* 0x0000006326637220 */ /* 0x000fe40000410000 */
[----:B------:R-:W-:Y:S02]  /*5080*/  FADD.FTZ R93, R114, 1 ;  /* 0x3f800000725d7421 */ /* 0x000fe40000010000 */
[----:B------:R-:W-:Y:S01]  /*5090*/  FFMA.FTZ R108, R41, R108, 1 ;  /* 0x3f800000296c7423 */ /* 0x000fe2000001006c */
[----:B------:R-:W-:Y:S01]  /*50a0*/  MUFU.EX2 R117, R36 ;  /* 0x0000002400757308 */ /* 0x000fe20000000800 */
[----:B------:R-:W-:Y:S01]  /*50b0*/  FMUL.FTZ R101, R98, R101 ;  /* 0x0000006562657220 */ /* 0x000fe20000410000 */
[----:B------:R-:W3:Y:S01]  /*50c0*/  LDS.U16 R114, [R3+0x14] ;  /* 0x0000140003727984 */ /* 0x000ee20000000400 */
[----:B------:R-:W-:Y:S02]  /*50d0*/  FFMA.FTZ R103, R40, R103, 1 ;  /* 0x3f80000028677423 */ /* 0x000fe40000010067 */
[----:B------:R-:W-:-:S02]  /*50e0*/  FMUL.FTZ R100, R39, R100 ;  /* 0x0000006427647220 */ /* 0x000fc40000410000 */
[----:B------:R-:W-:Y:S01]  /*50f0*/  FMUL.FTZ R119, R99, R102 ;  /* 0x0000006663777220 */ /* 0x000fe20000410000 */
[----:B------:R-:W-:Y:S01]  /*5100*/  HADD2.F32 R99, -RZ, R72.H0_H0 ;  /* 0x20000048ff637230 */ /* 0x000fe20000004100 */
[----:B------:R-:W-:Y:S01]  /*5110*/  FMUL.FTZ R109, R101, R108 ;  /* 0x0000006c656d7220 */ /* 0x000fe20000410000 */
[----:B------:R-:W-:Y:S01]  /*5120*/  HADD2.F32 R101, -RZ, R70.H0_H0 ;  /* 0x20000046ff657230 */ /* 0x000fe20000004100 */
[----:B------:R-:W4:Y:S01]  /*5130*/  MUFU.RCP R93, R93 ;  /* 0x0000005d005d7308 */ /* 0x000f220000001000 */
[----:B-----5:R-:W-:Y:S01]  /*5140*/  HADD2.F32 R72, -RZ, R106.H0_H0 ;  /* 0x2000006aff487230 */ /* 0x020fe20000004100 */
[----:B------:R-:W-:Y:S01]  /*5150*/  FMUL.FTZ R122, R100, R103 ;  /* 0x00000067647a7220 */ /* 0x000fe20000410000 */
[----:B------:R-:W-:Y:S02]  /*5160*/  HADD2.F32 R70, -RZ, R104.H0_H0 ;  /* 0x20000068ff467230 */ /* 0x000fe40000004100 */
[----:B------:R-:W-:Y:S01]  /*5170*/  HADD2.F32 R100, -RZ, R71.H0_H0 ;  /* 0x20000047ff647230 */ /* 0x000fe20000004100 */
[----:B------:R-:W-:Y:S01]  /*5180*/  FADD.FTZ R108, -R90, 1 ;  /* 0x3f8000005a6c7421 */ /* 0x000fe20000010100 */
[----:B------:R-:W-:Y:S01]  /*5190*/  HADD2.F32 R71, -RZ, R105.H0_H0 ;  /* 0x20000069ff477230 */ /* 0x000fe20000004100 */
[----:B------:R-:W-:Y:S01]  /*51a0*/  FMUL.FTZ R105, R101, R72 ;  /* 0x0000004865697220 */ /* 0x000fe20000410000 */
[----:B------:R-:W5:Y:S01]  /*51b0*/  MUFU.RCP R103, R116 ;  /* 0x0000007400677308 */ /* 0x000f620000001000 */
[----:B--2---:R-:W-:-:S02]  /*51c0*/  FADD.FTZ R111, -R97, 1 ;  /* 0x3f800000616f7421 */ /* 0x004fc40000010100 */
[----:B------:R-:W-:Y:S02]  /*51d0*/  FMUL.FTZ R104, R99, R70 ;  /* 0x0000004663687220 */ /* 0x000fe40000410000 */
[----:B------:R-:W-:Y:S02]  /*51e0*/  FADD.FTZ R96, R115, 1 ;  /* 0x3f80000073607421 */ /* 0x000fe40000010000 */
[----:B------:R-:W-:Y:S02]  /*51f0*/  FFMA.FTZ R115, R59, R108, 1 ;  /* 0x3f8000003b737423 */ /* 0x000fe4000001006c */
[----:B------:R-:W-:Y:S02]  /*5200*/  FMUL.FTZ R108, R90, R105 ;  /* 0x000000695a6c7220 */ /* 0x000fe40000410000 */
[----:B------:R-:W-:Y:S01]  /*5210*/  FADD.FTZ R113, -R91, 1 ;  /* 0x3f8000005b717421 */ /* 0x000fe20000010100 */
[----:B------:R2:W-:Y:S01]  /*5220*/  MUFU.RCP R105, R118 ;  /* 0x0000007600697308 */ /* 0x0005e20000001000 */
[----:B------:R-:W-:-:S02]  /*5230*/  FFMA.FTZ R111, R82, R111, 1 ;  /* 0x3f800000526f7423 */ /* 0x000fc4000001006f */
[----:B------:R-:W-:Y:S02]  /*5240*/  FMUL.FTZ R104, R97, R104 ;  /* 0x0000006861687220 */ /* 0x000fe40000410000 */
[----:B------:R-:W-:-:S03]  /*5250*/  FMUL.FTZ R106, R100, R71 ;  /* 0x00000047646a7220 */ /* 0x000fc60000410000 */
[----:B------:R-:W1:Y:S01]  /*5260*/  MUFU.EX2 R37, R37 ;  /* 0x0000002500257308 */ /* 0x000e620000000800 */
[----:B--2---:R-:W2:Y:S01]  /*5270*/  LDS.U16 R118, [R3+0x18] ;  /* 0x0000180003767984 */ /* 0x004ea20000000400 */
[----:B------:R-:W-:Y:S02]  /*5280*/  FFMA.FTZ R113, R58, R113, 1 ;  /* 0x3f8000003a717423 */ /* 0x000fe40000010071 */
[----:B------:R-:W-:Y:S01]  /*5290*/  FMUL.FTZ R124, R104, R111 ;  /* 0x0000006f687c7220 */ /* 0x000fe20000410000 */
[----:B------:R-:W-:Y:S01]  /*52a0*/  HADD2.F32 R104, -RZ, R69.H0_H0 ;  /* 0x20000045ff687230 */ /* 0x000fe20000004100 */
[----:B------:R-:W-:Y:S01]  /*52b0*/  FMUL.FTZ R106, R91, R106 ;  /* 0x0000006a5b6a7220 */ /* 0x000fe20000410000 */
[----:B0-----:R-:W-:Y:S01]  /*52c0*/  HADD2.F32 R69, -RZ, R107.H0_H0 ;  /* 0x2000006bff457230 */ /* 0x001fe20000004100 */
[----:B----4-:R-:W-:Y:S02]  /*52d0*/  FADD.FTZ R111, -R93, 1 ;  /* 0x3f8000005d6f7421 */ /* 0x010fe40000010100 */
[----:B------:R-:W-:-:S02]  /*52e0*/  FADD.FTZ R121, R121, 1 ;  /* 0x3f80000079797421 */ /* 0x000fc40000010000 */
[----:B------:R-:W-:Y:S02]  /*52f0*/  FMUL.FTZ R123, R106, R113 ;  /* 0x000000716a7b7220 */ /* 0x000fe40000410000 */
[----:B------:R-:W-:Y:S01]  /*5300*/  FMUL.FTZ R126, R108, R115 ;  /* 0x000000736c7e7220 */ /* 0x000fe20000410000 */
[----:B------:R-:W0:Y:S01]  /*5310*/  LDS.U16 R113, [R3+0x12] ;  /* 0x0000120003717984 */ /* 0x000e220000000400 */
[----:B------:R-:W-:Y:S02]  /*5320*/  FADD.FTZ R102, R117, 1 ;  /* 0x3f80000075667421 */ /* 0x000fe40000010000 */
[----:B------:R-:W-:Y:S01]  /*5330*/  FFMA.FTZ R117, R76, R111, 1 ;  /* 0x3f8000004c757423 */ /* 0x000fe2000001006f */
[----:B------:R-:W4:Y:S01]  /*5340*/  LDS.U16 R115, [R3+0x16] ;  /* 0x0000160003737984 */ /* 0x000f220000000400 */
[----:B------:R-:W-:Y:S01]  /*5350*/  FMUL.FTZ R106, R104, R69 ;  /* 0x00000045686a7220 */ /* 0x000fe20000410000 */
[----:B------:R5:W-:Y:S01]  /*5360*/  MUFU.RCP R111, R121 ;  /* 0x00000079006f7308 */ /* 0x000be20000001000 */
[----:B------:R-:W-:Y:S01]  /*5370*/  FADD.FTZ R108, R120, 1 ;  /* 0x3f800000786c7421 */ /* 0x000fe20000010000 */
[----:B------:R-:W-:Y:S01]  /*5380*/  HADD2.F32 R107, -RZ, R68.H0_H0 ;  /* 0x20000044ff6b7230 */ /* 0x000fe20000004100 */
[----:B------:R-:W-:Y:S01]  /*5390*/  FMUL.FTZ R106, R93, R106 ;  /* 0x0000006a5d6a7220 */ /* 0x000fe20000410000 */
[----:B------:R-:W-:Y:S01]  /*53a0*/  HADD2.F32 R68, -RZ, R110.H0_H0 ;  /* 0x2000006eff447230 */ /* 0x000fe20000004100 */
[----:B------:R-:W-:Y:S01]  /*53b0*/  FADD.FTZ R110, R127, 1 ;  /* 0x3f8000007f6e7421 */ /* 0x000fe20000010000 */
[----:B------:R-:W-:Y:S01]  /*53c0*/  LDS.U16 R120, [R3+0x1e] ;  /* 0x00001e0003787984 */ /* 0x000fe20000000400 */
[----:B-----5:R-:W-:Y:S01]  /*53d0*/  FADD.FTZ R121, -R103, 1 ;  /* 0x3f80000067797421 */ /* 0x020fe20000010100 */
[----:B------:R-:W5:Y:S01]  /*53e0*/  MUFU.RCP R96, R96 ;  /* 0x0000006000607308 */ /* 0x000f620000001000 */
[----:B-1----:R-:W-:-:S02]  /*53f0*/  FADD.FTZ R129, R37, 1 ;  /* 0x3f80000025817421 */ /* 0x002fc40000010000 */
[----:B------:R-:W-:Y:S01]  /*5400*/  FFMA.FTZ R127, R78, R121, 1 ;  /* 0x3f8000004e7f7423 */ /* 0x000fe20000010079 */
[----:B------:R-:W1:Y:S01]  /*5410*/  LDS.U16 R37, [R3+0x1a] ;  /* 0x00001a0003257984 */ /* 0x000e620000000400 */
[----:B------:R-:W-:Y:S01]  /*5420*/  FMUL.FTZ R125, R106, R117 ;  /* 0x000000756a7d7220 */ /* 0x000fe20000410000 */
[----:B------:R-:W-:Y:S01]  /*5430*/  HADD2.F32 R106, -RZ, R67.H0_H0 ;  /* 0x20000043ff6a7230 */ /* 0x000fe20000004100 */
[----:B------:R-:W-:Y:S01]  /*5440*/  FMUL.FTZ R36, R89, -1.4426950216293334961 ;  /* 0xbfb8aa3b59247820 */ /* 0x000fe20000410000 */
[----:B------:R-:W0:Y:S01]  /*5450*/  MUFU.RCP R108, R108 ;  /* 0x0000006c006c7308 */ /* 0x000e220000001000 */
[----:B------:R-:W1:Y:S01]  /*5460*/  LDS.U16 R121, [R3+0x1c] ;  /* 0x00001c0003797984 */ /* 0x000e620000000400 */
[----:B------:R-:W-:-:S05]  /*5470*/  HADD2.F32 R67, -RZ, R112.H0_H0 ;  /* 0x20000070ff437230 */ /* 0x000fca0000004100 */
[----:B------:R-:W-:Y:S01]  /*5480*/  FMUL.FTZ R112, R106, R67 ;  /* 0x000000436a707220 */ /* 0x000fe20000410000 */
[----:B------:R-:W2:Y:S03]  /*5490*/  MUFU.EX2 R36, R36 ;  /* 0x0000002400247308 */ /* 0x000ea60000000800 */
[----:B------:R-:W-:Y:S02]  /*54a0*/  FMUL.FTZ R112, R103, R112 ;  /* 0x0000007067707220 */ /* 0x000fe40000410000 */
[----:B-----5:R-:W-:Y:S02]  /*54b0*/  FADD.FTZ R116, -R96, 1 ;  /* 0x3f80000060747421 */ /* 0x020fe40000010100 */
[----:B------:R-:W-:Y:S02]  /*54c0*/  FMUL.FTZ R117, R107, R68 ;  /* 0x000000446b757220 */ /* 0x000fe40000410000 */
[----:B------:R-:W-:-:S02]  /*54d0*/  FMUL.FTZ R127, R112, R127 ;  /* 0x0000007f707f7220 */ /* 0x000fc40000410000 */
[----:B0-----:R-:W-:Y:S02]  /*54e0*/  FADD.FTZ R112, -R108, 1 ;  /* 0x3f8000006c707421 */ /* 0x001fe40000010100 */
[----:B------:R-:W-:Y:S02]  /*54f0*/  FFMA.FTZ R116, R77, R116, 1 ;  /* 0x3f8000004d747423 */ /* 0x000fe40000010074 */
[----:B------:R-:W-:Y:S01]  /*5500*/  FMUL.FTZ R117, R96, R117 ;  /* 0x0000007560757220 */ /* 0x000fe20000410000 */
[----:B------:R-:W0:Y:S01]  /*5510*/  MUFU.RCP R102, R102 ;  /* 0x0000006600667308 */ /* 0x000e220000001000 */
[----:B------:R-:W-:Y:S01]  /*5520*/  FFMA.FTZ R130, R83, R112, 1 ;  /* 0x3f80000053827423 */ /* 0x000fe20000010070 */
[----:B---3--:R-:W-:Y:S01]  /*5530*/  HADD2.F32 R112, -RZ, R114.H0_H0 ;  /* 0x20000072ff707230 */ /* 0x008fe20000004100 */
[----:B------:R-:W-:Y:S01]  /*5540*/  FMUL.FTZ R128, R117, R116 ;  /* 0x0000007475807220 */ /* 0x000fe20000410000 */
[----:B------:R-:W-:Y:S01]  /*5550*/  HADD2.F32 R63, -RZ, R63.H0_H0 ;  /* 0x2000003fff3f7230 */ /* 0x000fe20000004100 */
[----:B--2---:R-:W-:Y:S01]  /*5560*/  FADD.FTZ R116, R36, 1 ;  /* 0x3f80000024747421 */ /* 0x004fe20000010000 */
[----:B------:R-:W-:Y:S01]  /*5570*/  HADD2.F32 R114, -RZ, R118.H0_H0 ;  /* 0x20000076ff727230 */ /* 0x000fe20000004100 */
[----:B------:R-:W-:Y:S01]  /*5580*/  FADD.FTZ R133, -R111, 1 ;  /* 0x3f8000006f857421 */ /* 0x000fe20000010100 */
[----:B------:R-:W-:Y:S01]  /*5590*/  HADD2.F32 R65, -RZ, R65.H0_H0 ;  /* 0x20000041ff417230 */ /* 0x000fe20000004100 */
[----:B------:R-:W2:Y:S02]  /*55a0*/  MUFU.RCP R110, R110 ;  /* 0x0000006e006e7308 */ /* 0x000ea40000001000 */
[----:B------:R-:W-:Y:S01]  /*55b0*/  FMUL.FTZ R132, R63, R114 ;  /* 0x000000723f847220 */ /* 0x000fe20000410000 */
[----:B------:R-:W-:Y:S01]  /*55c0*/  HADD2.F32 R66, -RZ, R66.H0_H0 ;  /* 0x20000042ff427230 */ /* 0x000fe20000004100 */
[----:B------:R-:W-:Y:S01]  /*55d0*/  FFMA.FTZ R135, R84, R133, 1 ;  /* 0x3f80000054877423 */ /* 0x000fe20000010085 */
[----:B------:R-:W-:Y:S01]  /*55e0*/  HADD2.F32 R64, -RZ, R64.H0_H0 ;  /* 0x20000040ff407230 */ /* 0x000fe20000004100 */
[----:B------:R-:W-:-:S02]  /*55f0*/  FMUL.FTZ R118, R65, R112 ;  /* 0x0000007041767220 */ /* 0x000fc40000410000 */
[----:B------:R3:W5:Y:S01]  /*5600*/  MUFU.RCP R117, R129 ;  /* 0x0000008100757308 */ /* 0x0007620000001000 */
[----:B------:R-:W-:Y:S01]  /*5610*/  HADD2.F32 R113, -RZ, R113.H0_H0 ;  /* 0x20000071ff717230 */ /* 0x000fe20000004100 */
[----:B------:R-:W-:Y:S01]  /*5620*/  FMUL.FTZ R132, R111, R132 ;  /* 0x000000846f847220 */ /* 0x000fe20000410000 */
[----:B----4-:R-:W-:-:S05]  /*5630*/  HADD2.F32 R115, -RZ, R115.H0_H0 ;  /* 0x20000073ff737230 */ /* 0x010fca0000004100 */
[----:B------:R-:W4:Y:S01]  /*5640*/  MUFU.RCP R116, R116 ;  /* 0x0000007400747308 */ /* 0x000f220000001000 */
[C---:B---3--:R-:W-:Y:S02]  /*5650*/  FADD.FTZ R129, -R105.reuse, 1 ;  /* 0x3f80000069817421 */ /* 0x048fe40000010100 */
[----:B------:R-:W-:Y:S02]  /*5660*/  FMUL.FTZ R118, R105, R118 ;  /* 0x0000007669767220 */ /* 0x000fe40000410000 */
[----:B------:R-:W-:Y:S02]  /*5670*/  FFMA.FTZ R131, R80, R129, 1 ;  /* 0x3f80000050837423 */ /* 0x000fe40000010081 */
[----:B------:R-:W-:Y:S01]  /*5680*/  FMUL.FTZ R132, R132, R135 ;  /* 0x0000008784847220 */ /* 0x000fe20000410000 */
[----:B------:R-:W-:Y:S01]  /*5690*/  F2FP.PACK_AB R135, R122, R119 ;  /* 0x000000777a87723e */ /* 0x000fe200000000ff */
[----:B0-----:R-:W-:Y:S01]  /*56a0*/  FADD.FTZ R36, -R102, 1 ;  /* 0x3f80000066247421 */ /* 0x001fe20000010100 */
[----:B------:R-:W-:Y:S01]  /*56b0*/  HADD2.F32 R119, -RZ, R62.H0_H0 ;  /* 0x2000003eff777230 */ /* 0x000fe20000004100 */
[----:B------:R-:W-:Y:S01]  /*56c0*/  FMUL.FTZ R129, R66, R113 ;  /* 0x0000007142817220 */ /* 0x000fe20000410000 */
[----:B------:R-:W-:Y:S01]  /*56d0*/  BAR.SYNC.DEFER_BLOCKING 0x0 ;  /* 0x0000000000007b1d */ /* 0x000fe20000010000 */
[----:B------:R-:W-:Y:S01]  /*56e0*/  FMUL.FTZ R133, R64, R115 ;  /* 0x0000007340857220 */ /* 0x000fe20000410000 */
[----:B------:R-:W-:Y:S01]  /*56f0*/  HADD2.F32 R62, -RZ, R61.H0_H0 ;  /* 0x2000003dff3e7230 */ /* 0x000fe20000004100 */
[----:B------:R-:W-:Y:S01]  /*5700*/  FMUL.FTZ R131, R118, R131 ;  /* 0x0000008376837220 */ /* 0x000fe20000410000 */
[----:B------:R-:W-:Y:S01]  /*5710*/  HADD2.F32 R61, -RZ, R60.H0_H0 ;  /* 0x2000003cff3d7230 */ /* 0x000fe20000004100 */
[----:B------:R-:W-:Y:S01]  /*5720*/  FFMA.FTZ R36, R79, R36, 1 ;  /* 0x3f8000004f247423 */ /* 0x000fe20000010024 */
[----:B-1----:R-:W-:Y:S01]  /*5730*/  HADD2.F32 R60, -RZ, R37.H0_H0 ;  /* 0x20000025ff3c7230 */ /* 0x002fe20000004100 */
[----:B------:R-:W-:Y:S01]  /*5740*/  FMUL.FTZ R129, R102, R129 ;  /* 0x0000008166817220 */ /* 0x000fe20000410000 */
[----:B------:R-:W-:Y:S01]  /*5750*/  HADD2.F32 R121, -RZ, R121.H0_H0 ;  /* 0x20000079ff797230 */ /* 0x000fe20000004100 */
[----:B------:R-:W-:Y:S01]  /*5760*/  FMUL.FTZ R133, R108, R133 ;  /* 0x000000856c857220 */ /* 0x000fe20000410000 */
[----:B------:R-:W-:Y:S01]  /*5770*/  HADD2.F32 R118, -RZ, R120.H0_H0 ;  /* 0x20000078ff767230 */ /* 0x000fe20000004100 */
[----:B------:R-:W-:-:S02]  /*5780*/  FMUL.FTZ R36, R129, R36 ;  /* 0x0000002481247220 */ /* 0x000fc40000410000 */
[----:B------:R-:W-:Y:S02]  /*5790*/  FMUL.FTZ R130, R133, R130 ;  /* 0x0000008285827220 */ /* 0x000fe40000410000 */
[----:B--2---:R-:W-:Y:S02]  /*57a0*/  FADD.FTZ R122, -R110, 1 ;  /* 0x3f8000006e7a7421 */ /* 0x004fe40000010100 */
[----:B-----5:R-:W-:Y:S02]  /*57b0*/  FADD.FTZ R129, -R117, 1 ;  /* 0x3f80000075817421 */ /* 0x020fe40000010100 */
[----:B----4-:R-:W-:Y:S02]  /*57c0*/  FADD.FTZ R134, -R116, 1 ;  /* 0x3f80000074867421 */ /* 0x010fe40000010100 */
[----:B------:R-:W-:Y:S02]  /*57d0*/  FMUL.FTZ R37, R119, R60 ;  /* 0x0000003c77257220 */ /* 0x000fe40000410000 */
[----:B------:R-:W-:-:S02]  /*57e0*/  FMUL.FTZ R120, R62, R121 ;  /* 0x000000793e787220 */ /* 0x000fc40000410000 */
[----:B------:R-:W-:Y:S02]  /*57f0*/  FMUL.FTZ R133, R61, R118 ;  /* 0x000000763d857220 */ /* 0x000fe40000410000 */
[----:B------:R-:W-:Y:S02]  /*5800*/  FFMA.FTZ R122, R85, R122, 1 ;  /* 0x3f800000557a7423 */ /* 0x000fe4000001007a */
[----:B------:R-:W-:Y:S02]  /*5810*/  FFMA.FTZ R129, R88, R129, 1 ;  /* 0x3f80000058817423 */ /* 0x000fe40000010081 */
[----:B------:R-:W-:Y:S02]  /*5820*/  FMUL.FTZ R37, R110, R37 ;  /* 0x000000256e257220 */ /* 0x000fe40000410000 */
[----:B------:R-:W-:Y:S02]  /*5830*/  FMUL.FTZ R120, R117, R120 ;  /* 0x0000007875787220 */ /* 0x000fe40000410000 */
[----:B------:R-:W-:-:S02]  /*5840*/  FFMA.FTZ R134, R89, R134, 1 ;  /* 0x3f80000059867423 */ /* 0x000fc40000010086 */
[----:B------:R-:W-:Y:S01]  /*5850*/  FMUL.FTZ R133, R116, R133 ;  /* 0x0000008574857220 */ /* 0x000fe20000410000 */
[----:B------:R-:W-:Y:S01]  /*5860*/  F2FP.PACK_AB R109, R124, R109 ;  /* 0x0000006d7c6d723e */ /* 0x000fe200000000ff */
[----:B------:R-:W-:Y:S01]  /*5870*/  FMUL.FTZ R37, R37, R122 ;  /* 0x0000007a25257220 */ /* 0x000fe20000410000 */
[----:B------:R-:W-:Y:S01]  /*5880*/  F2FP.PACK_AB R123, R126, R123 ;  /* 0x0000007b7e7b723e */ /* 0x000fe200000000ff */
[----:B------:R-:W-:Y:S02]  /*5890*/  FMUL.FTZ R120, R120, R129 ;  /* 0x0000008178787220 */ /* 0x000fe40000410000 */
[----:B------:R-:W-:Y:S01]  /*58a0*/  FMUL.FTZ R133, R133, R134 ;  /* 0x0000008685857220 */ /* 0x000fe20000410000 */
        /* <DEDUP_REMOVED lines=51> */
[----:B------:R-:W-:-:S04]  /*5be0*/  IMAD.WIDE.U32 R36, R249, c[0x0][0x2e8], RZ ;  /* 0x0000ba00f9247a25 */ /* 0x000fc800078e00ff */
[----:B------:R-:W-:-:S05]  /*5bf0*/  IMAD R157, R249, c[0x0][0x2ec], R120 ;  /* 0x0000bb00f99d7a24 */ /* 0x000fca00078e0278 */
[----:B------:R-:W-:Y:S01]  /*5c00*/  IADD3 R37, R37, R157, RZ ;  /* 0x0000009d25257210 */ /* 0x000fe20007ffe0ff */
[----:B------:R-:W-:-:S04]  /*5c10*/  IMAD R109, R243, c[0x0][0x2f0], RZ ;  /* 0x0000bc00f36d7a24 */ /* 0x000fc800078e02ff */
[----:B------:R-:W-:Y:S01]  /*5c20*/  IMAD.WIDE.U32 R36, R242, c[0x0][0x2f0], R36 ;  /* 0x0000bc00f2247a25 */ /* 0x000fe200078e0024 */
[----:B------:R-:W-:-:S03]  /*5c30*/  LEA R122, P0, R0, c[0x0][0x338], 0x1 ;  /* 0x0000ce00007a7a11 */ /* 0x000fc600078008ff */
        /* <DEDUP_REMOVED lines=27> */
.L_x_260:
[----:B------:R-:W-:Y:S05]  /*5df0*/  BSYNC B0 ;  /* 0x0000000000007941 */ /* 0x000fea0003800000 */
.L_x_259:
[----:B------:R1:W-:Y:S01]  /*5e00*/  @!P3 STG.E.U16 [R36.64+-0xf80], R127 ;  /* 0xfff0807f2400b986 */ /* 0x0003e2000c101506 */
[----:B------:R-:W-:Y:S01]  /*5e10*/  ISETP.GE.AND P3, PT, R47, R155, PT ;  /* 0x0000009b2f00720c */ /* 0x000fe20003f66270 */
[----:B------:R-:W-:Y:S01]  /*5e20*/  FMUL.FTZ R91, R58, R91 ;  /* 0x0000005b3a5b7220 */ /* 0x000fe20000410000 */
[-C--:B------:R-:W-:Y:S01]  /*5e30*/  ISETP.GE.AND P4, PT, R48, R155.reuse, PT ;  /* 0x0000009b3000720c */ /* 0x080fe20003f86270 */
[----:B------:R1:W-:Y:S01]  /*5e40*/  @!P0 STG.E.U16 [R36.64+-0xf40], R129 ;  /* 0xfff0c08124008986 */ /* 0x0003e2000c101506 */
[-C--:B------:R-:W-:Y:S01]  /*5e50*/  ISETP.GE.AND P0, PT, R46, R155.reuse, PT ;  /* 0x0000009b2e00720c */ /* 0x080fe20003f06270 */
[----:B------:R-:W-:Y:S01]  /*5e60*/  FMUL.FTZ R90, R59, R90 ;  /* 0x0000005a3b5a7220 */ /* 0x000fe20000410000 */
[-C--:B------:R-:W-:Y:S01]  /*5e70*/  ISETP.GE.AND P5, PT, R49, R155.reuse, PT ;  /* 0x0000009b3100720c */ /* 0x080fe20003fa6270 */
[----:B------:R1:W-:Y:S01]  /*5e80*/  @!P2 STG.E.U16 [R36.64+-0xf00], R131 ;  /* 0xfff100832400a986 */ /* 0x0003e2000c101506 */
[----:B------:R-:W-:Y:S01]  /*5e90*/  ISETP.GE.AND P6, PT, R50, R155, PT ;  /* 0x0000009b3200720c */ /* 0x000fe20003fc6270 */
[----:B------:R-:W-:Y:S01]  /*5ea0*/  FMUL.FTZ R76, R76, R93 ;  /* 0x0000005d4c4c7220 */ /* 0x000fe20000410000 */
[----:B------:R-:W-:Y:S01]  /*5eb0*/  ISETP.GE.AND P2, PT, R51, R155, PT ;  /* 0x0000009b3300720c */ /* 0x000fe20003f46270 */
[----:B------:R-:W-:-:S02]  /*5ec0*/  FMUL.FTZ R77, R77, R96 ;  /* 0x000000604d4d7220 */ /* 0x000fc40000410000 */
[----:B------:R1:W-:Y:S01]  /*5ed0*/  @!P3 STG.E.U16 [R36.64+-0xe80], R135 ;  /* 0xfff180872400b986 */ /* 0x0003e2000c101506 */
[----:B------:R-:W-:Y:S01]  /*5ee0*/  ISETP.GE.AND P3, PT, R42, R155, PT ;  /* 0x0000009b2a00720c */ /* 0x000fe20003f66270 */
[----:B------:R-:W-:Y:S02]  /*5ef0*/  FMUL.FTZ R78, R78, R103 ;  /* 0x000000674e4e7220 */ /* 0x000fe40000410000 */
[----:B------:R1:W-:Y:S01]  /*5f00*/  @!P0 STG.E.U16 [R36.64+-0xec0], R133 ;  /* 0xfff1408524008986 */ /* 0x0003e2000c101506 */
[-C--:B------:R-:W-:Y:S01]  /*5f10*/  ISETP.GE.AND P0, PT, R52, R155.reuse, PT ;  /* 0x0000009b3400720c */ /* 0x080fe20003f06270 */
[----:B------:R-:W-:Y:S02]  /*5f20*/  FMUL.FTZ R79, R79, R102 ;  /* 0x000000664f4f7220 */ /* 0x000fe40000410000 */
[----:B------:R1:W-:Y:S01]  /*5f30*/  @!P4 STG.E.U16 [R36.64+-0xe40], R137 ;  /* 0xfff1c0892400c986 */ /* 0x0003e2000c101506 */
[----:B------:R-:W-:Y:S01]  /*5f40*/  ISETP.GE.AND P4, PT, R56, R155, PT ;  /* 0x0000009b3800720c */ /* 0x000fe20003f86270 */
[----:B------:R-:W-:-:S02]  /*5f50*/  FMUL.FTZ R105, R80, R105 ;  /* 0x0000006950697220 */ /* 0x000fc40000410000 */
[----:B------:R1:W-:Y:S01]  /*5f60*/  @!P5 STG.E.U16 [R36.64+-0xe00], R139 ;  /* 0xfff2008b2400d986 */ /* 0x0003e2000c101506 */
[-C--:B------:R-:W-:Y:S01]  /*5f70*/  ISETP.GE.AND P5, PT, R53, R155.reuse, PT ;  /* 0x0000009b3500720c */ /* 0x080fe20003fa6270 */
[----:B------:R-:W-:Y:S02]  /*5f80*/  FMUL.FTZ R83, R83, R108 ;  /* 0x0000006c53537220 */ /* 0x000fe40000410000 */
[----:B------:R1:W-:Y:S01]  /*5f90*/  @!P6 STG.E.U16 [R36.64+-0xdc0], R141 ;  /* 0xfff2408d2400e986 */ /* 0x0003e2000c101506 */
[----:B------:R-:W-:Y:S01]  /*5fa0*/  ISETP.GE.AND P6, PT, R54, R155, PT ;  /* 0x0000009b3600720c */ /* 0x000fe20003fc6270 */
[----:B------:R-:W-:Y:S02]  /*5fb0*/  FMUL.FTZ R84, R84, R111 ;  /* 0x0000006f54547220 */ /* 0x000fe40000410000 */
[----:B------:R1:W-:Y:S01]  /*5fc0*/  @!P2 STG.E.U16 [R36.64+-0xd80], R143 ;  /* 0xfff2808f2400a986 */ /* 0x0003e2000c101506 */
[----:B------:R-:W-:Y:S01]  /*5fd0*/  ISETP.GE.AND P2, PT, R55, R155, PT ;  /* 0x0000009b3700720c */ /* 0x000fe20003f46270 */
[----:B------:R-:W-:-:S02]  /*5fe0*/  FMUL.FTZ R110, R85, R110 ;  /* 0x0000006e556e7220 */ /* 0x000fc40000410000 */
[----:B------:R1:W-:Y:S01]  /*5ff0*/  @!P0 STG.E.U16 [R36.64+-0xd40], R145 ;  /* 0xfff2c09124008986 */ /* 0x0003e2000c101506 */
[----:B------:R-:W-:Y:S01]  /*6000*/  ISETP.NE.U32.AND P0, PT, RZ, c[0x0][0x270], PT ;  /* 0x00009c00ff007a0c */ /* 0x000fe20003f05070 */
[----:B------:R-:W-:Y:S02]  /*6010*/  FMUL.FTZ R88, R88, R117 ;  /* 0x0000007558587220 */ /* 0x000fe40000410000 */
[----:B------:R1:W-:Y:S01]  /*6020*/  @!P5 STG.E.U16 [R36.64+-0xd00], R147 ;  /* 0xfff300932400d986 */ /* 0x0003e2000c101506 */
[----:B------:R-:W-:Y:S01]  /*6030*/  ISETP.NE.AND.EX P0, PT, RZ, c[0x0][0x274], PT, P0 ;  /* 0x00009d00ff007a0c */ /* 0x000fe20003f05300 */
[----:B------:R-:W-:Y:S02]  /*6040*/  FMUL.FTZ R89, R89, R116 ;  /* 0x0000007459597220 */ /* 0x000fe40000410000 */
[----:B------:R1:W-:Y:S01]  /*6050*/  @!P6 STG.E.U16 [R36.64+-0xcc0], R149 ;  /* 0xfff340952400e986 */ /* 0x0003e2000c101506 */
[----:B------:R-:W-:Y:S02]  /*6060*/  FMUL.FTZ R92, R92, R81 ;  /* 0x000000515c5c7220 */ /* 0x000fe40000410000 */
[----:B------:R-:W-:Y:S01]  /*6070*/  FMUL.FTZ R95, R95, R109 ;  /* 0x0000006d5f5f7220 */ /* 0x000fe20000410000 */
[----:B------:R1:W-:Y:S01]  /*6080*/  @!P2 STG.E.U16 [R36.64+-0xc80], R151 ;  /* 0xfff380972400a986 */ /* 0x0003e2000c101506 */
[----:B------:R-:W-:-:S02]  /*6090*/  FMUL.FTZ R94, R94, R98 ;  /* 0x000000625e5e7220 */ /* 0x000fc40000410000 */
[----:B------:R-:W-:Y:S01]  /*60a0*/  FMUL.FTZ R99, R99, R82 ;  /* 0x0000005263637220 */ /* 0x000fe20000410000 */
[----:B------:R1:W-:Y:S01]  /*60b0*/  @!P3 STG.E.U16 [R36.64+-0xfc0], R125 ;  /* 0xfff0407d2400b986 */ /* 0x0003e2000c101506 */
[----:B------:R-:W-:Y:S02]  /*60c0*/  FMUL.FTZ R100, R100, R91 ;  /* 0x0000005b64647220 */ /* 0x000fe40000410000 */
[----:B------:R-:W-:Y:S01]  /*60d0*/  FMUL.FTZ R101, R101, R90 ;  /* 0x0000005a65657220 */ /* 0x000fe20000410000 */
[----:B------:R1:W-:Y:S01]  /*60e0*/  @!P4 STG.E.U16 [R36.64+-0xc40], R153 ;  /* 0xfff3c0992400c986 */ /* 0x0003e2000c101506 */
        /* <DEDUP_REMOVED lines=9> */
[----:B------:R-:W-:Y:S01]  /*6180*/  FMUL.FTZ R61, R61, R89 ;  /* 0x000000593d3d7220 */ /* 0x000fe20000410000 */
[----:B------:R-:W-:Y:S05]  /*6190*/  @!P0 BRA `(.L_x_261) ;  /* 0x000007f000008947 */ /* 0x000fea0003800000 */
[----:B-1----:R-:W-:Y:S01]  /*61a0*/  BAR.SYNC.DEFER_BLOCKING 0x0 ;  /* 0x0000000000007b1d */ /* 0x002fe20000010000 */
[----:B------:R-:W-:Y:S02]  /*61b0*/  FMUL.FTZ R73, R81, R73 ;  /* 0x0000004951497220 */ /* 0x000fe40000410000 */
[----:B------:R-:W-:Y:S02]  /*61c0*/  FMUL.FTZ R74, R109, R74 ;  /* 0x0000004a6d4a7220 */ /* 0x000fe40000410000 */
[----:B------:R-:W-:Y:S01]  /*61d0*/  FMUL.FTZ R75, R98, R75 ;  /* 0x0000004b624b7220 */ /* 0x000fe20000410000 */
[----:B------:R-:W-:Y:S01]  /*61e0*/  BSSY B0, `(.L_x_262) ;  /* 0x0000061000007945 */ /* 0x000fe20003800000 */
[----:B------:R-:W-:Y:S01]  /*61f0*/  FMUL.FTZ R70, R82, R70 ;  /* 0x0000004652467220 */ /* 0x000fe20000410000 */
[----:B------:R-:W-:Y:S01]  /*6200*/  F2FP.PACK_AB R73, R74, R73 ;  /* 0x000000494a49723e */ /* 0x000fe200000000ff */
[----:B------:R-:W-:-:S02]  /*6210*/  FMUL.FTZ R71, R91, R71 ;  /* 0x000000475b477220 */ /* 0x000fc40000410000 */
[----:B------:R-:W-:Y:S01]  /*6220*/  FMUL.FTZ R72, R90, R72 ;  /* 0x000000485a487220 */ /* 0x000fe20000410000 */
[----:B------:R-:W-:Y:S01]  /*6230*/  F2FP.PACK_AB R70, R70, R75 ;  /* 0x0000004b4646723e */ /* 0x000fe200000000ff */
[----:B------:R-:W-:Y:S01]  /*6240*/  FMUL.FTZ R69, R76, R69 ;  /* 0x000000454c457220 */ /* 0x000fe20000410000 */
[----:B------:R-:W-:Y:S01]  /*6250*/  PRMT R39, R73, 0x7632, R39 ;  /* 0x0000763249277816 */ /* 0x000fe20000000027 */
[----:B------:R-:W-:Y:S01]  /*6260*/  FMUL.FTZ R68, R77, R68 ;  /* 0x000000444d447220 */ /* 0x000fe20000410000 */
[----:B------:R-:W-:Y:S01]  /*6270*/  F2FP.PACK_AB R71, R72, R71 ;  /* 0x000000474847723e */ /* 0x000fe200000000ff */
[----:B------:R-:W-:Y:S01]  /*6280*/  FMUL.FTZ R67, R78, R67 ;  /* 0x000000434e437220 */ /* 0x000fe20000410000 */
[----:B0-----:R-:W-:Y:S01]  /*6290*/  PRMT R40, R70, 0x7632, R40 ;  /* 0x0000763246287816 */ /* 0x001fe20000000028 */
[----:B------:R-:W-:Y:S01]  /*62a0*/  FMUL.FTZ R36, R79, R113 ;  /* 0x000000714f247220 */ /* 0x000fe20000410000 */
[----:B------:R-:W-:Y:S01]  /*62b0*/  PRMT R41, R71, 0x7632, R41 ;  /* 0x0000763247297816 */ /* 0x000fe20000000029 */
[----:B------:R-:W-:Y:S01]  /*62c0*/  FMUL.FTZ R105, R105, R112 ;  /* 0x0000007069697220 */ /* 0x000fe20000410000 */
[----:B------:R-:W-:Y:S01]  /*62d0*/  F2FP.PACK_AB R68, R68, R69 ;  /* 0x000000454444723e */ /* 0x000fe200000000ff */
        /* <DEDUP_REMOVED lines=9> */
[----:B------:R-:W-:Y:S01]  /*6370*/  F2FP.PACK_AB R37, R37, R84 ;  /* 0x000000542525723e */ /* 0x000fe200000000ff */
[----:B------:R-:W-:Y:S01]  /*6380*/  IMAD R111, R243, c[0x0][0x218], RZ ;  /* 0x00008600f36f7a24 */ /* 0x000fe200078e02ff */
[----:B------:R2:W-:Y:S01]  /*6390*/  STS.U16 [R3+0xa], R41 ;  /* 0x00000a2903007388 */ /* 0x0005e20000000400 */
[----:B------:R-:W-:-:S02]  /*63a0*/  PRMT R60, R36, 0x7632, R60 ;  /* 0x00007632243c7816 */ /* 0x000fc4000000003c */
[----:B------:R-:W-:Y:S01]  /*63b0*/  F2FP.PACK_AB R88, R89, R88 ;  /* 0x000000585958723e */ /* 0x000fe200000000ff */
[----:B------:R3:W-:Y:S01]  /*63c0*/  STS.U16 [R3+0xc], R68 ;  /* 0x00000c4403007388 */ /* 0x0007e20000000400 */
[----:B0-----:R-:W-:Y:S01]  /*63d0*/  PRMT R39, R68, 0x7632, R39 ;  /* 0x0000763244277816 */ /* 0x001fe20000000027 */
[----:B------:R-:W-:Y:S01]  /*63e0*/  IMAD R111, R242, c[0x0][0x21c], R111 ;  /* 0x00008700f26f7a24 */ /* 0x000fe200078e026f */
[----:B-1----:R-:W-:Y:S01]  /*63f0*/  PRMT R40, R38, 0x7632, R40 ;  /* 0x0000763226287816 */ /* 0x002fe20000000028 */
[----:B------:R-:W-:Y:S01]  /*6400*/  STS.U16 [R3], R73 ;  /* 0x0000004903007388 */ /* 0x000fe20000000400 */
[----:B--2---:R-:W-:-:S03]  /*6410*/  PRMT R41, R37, 0x7632, R41 ;  /* 0x0000763225297816 */ /* 0x004fc60000000029 */
[----:B------:R-:W-:Y:S01]  /*6420*/  STS.U16 [R3+0x4], R70 ;  /* 0x0000044603007388 */ /* 0x000fe20000000400 */
[----:B---3--:R-:W-:-:S03]  /*6430*/  PRMT R68, R88, 0x7632, R68 ;  /* 0x0000763258447816 */ /* 0x008fc60000000044 */
[----:B------:R-:W-:Y:S04]  /*6440*/  STS.U16 [R3+0x8], R71 ;  /* 0x0000084703007388 */ /* 0x000fe80000000400 */
[----:B------:R0:W-:Y:S04]  /*6450*/  STS.U16 [R3+0xe], R39 ;  /* 0x00000e2703007388 */ /* 0x0001e80000000400 */
[----:B------:R-:W-:Y:S04]  /*6460*/  STS.U16 [R3+0x10], R36 ;  /* 0x0000102403007388 */ /* 0x000fe80000000400 */
[----:B------:R-:W-:Y:S01]  /*6470*/  STS.U16 [R3+0x12], R60 ;  /* 0x0000123c03007388 */ /* 0x000fe20000000400 */
[----:B0-----:R-:W-:-:S03]  /*6480*/  LEA R39, P0, R0, c[0x0][0x270], 0x1 ;  /* 0x00009c0000277a11 */ /* 0x001fc600078008ff */
[----:B------:R0:W-:Y:S04]  /*6490*/  STS.U16 [R3+0x14], R38 ;  /* 0x0000142603007388 */ /* 0x0001e80000000400 */
[----:B------:R1:W-:Y:S04]  /*64a0*/  STS.U16 [R3+0x16], R40 ;  /* 0x0000162803007388 */ /* 0x0003e80000000400 */
[----:B------:R2:W-:Y:S01]  /*64b0*/  STS.U16 [R3+0x18], R37 ;  /* 0x0000182503007388 */ /* 0x0005e20000000400 */
[----:B0-----:R-:W-:-:S03]  /*64c0*/  IMAD R38, R250, c[0x0][0x210], RZ ;  /* 0x00008400fa267a24 */ /* 0x001fc600078e02ff */
[----:B------:R0:W-:Y:S01]  /*64d0*/  STS.U16 [R3+0x1a], R41 ;  /* 0x00001a2903007388 */ /* 0x0001e20000000400 */
[----:B-1----:R-:W-:-:S03]  /*64e0*/  LEA.HI.X R40, R0, c[0x0][0x274], R246, 0x1, P0 ;  /* 0x00009d0000287a11 */ /* 0x002fc600000f0cf6 */
[----:B------:R-:W-:Y:S01]  /*64f0*/  STS.U16 [R3+0x1c], R88 ;  /* 0x00001c5803007388 */ /* 0x000fe20000000400 */
[----:B--2---:R-:W-:-:S03]  /*6500*/  IMAD.WIDE.U32 R36, R249, c[0x0][0x210], RZ ;  /* 0x00008400f9247a25 */ /* 0x004fc600078e00ff */
[----:B------:R-:W-:Y:S01]  /*6510*/  STS.U16 [R3+0x1e], R68 ;  /* 0x00001e4403007388 */ /* 0x000fe20000000400 */
[----:B------:R-:W-:-:S06]  /*6520*/  NOP ;  /* 0x0000000000007918 */ /* 0x000fcc0000000000 */
[----:B------:R-:W-:Y:S01]  /*6530*/  LDS.U16 R67, [R229] ;  /* 0x00000000e5437984 */ /* 0x000fe20000000400 */
[----:B0-----:R-:W-:-:S03]  /*6540*/  IMAD R41, R249, c[0x0][0x214], R38 ;  /* 0x00008500f9297a24 */ /* 0x001fc600078e0226 */
        /* <DEDUP_REMOVED lines=9> */
[C---:B------:R-:W-:Y:S01]  /*65e0*/  LEA R36, P0, R38.reuse, R39, 0x1 ;  /* 0x0000002726247211 */ /* 0x040fe200078008ff */
[----:B------:R-:W-:Y:S03]  /*65f0*/  LDS.U16 R79, [R223+0x180] ;  /* 0x00018000df4f7984 */ /* 0x000fe60000000400 */
[----:B------:R-:W-:Y:S01]  /*6600*/  LEA.HI.X R37, R38, R40, R37, 0x1, P0 ;  /* 0x0000002826257211 */ /* 0x000fe200000f0c25 */
        /* <DEDUP_REMOVED lines=15> */
[-C--:B------:R-:W-:Y:S02]  /*6700*/  ISETP.GE.AND P5, PT, R44, R109.reuse, PT ;  /* 0x0000006d2c00720c */ /* 0x080fe40003fa6270 */
[-C--:B------:R-:W-:Y:S02]  /*6710*/  ISETP.GE.AND P6, PT, R45, R109.reuse, PT ;  /* 0x0000006d2d00720c */ /* 0x080fe40003fc6270 */
        /* <DEDUP_REMOVED lines=13> */
.L_x_263:
[----:B------:R-:W-:Y:S05]  /*67f0*/  BSYNC B0 ;  /* 0x0000000000007941 */ /* 0x000fea0003800000 */
.L_x_262:
        /* <DEDUP_REMOVED lines=25> */
.L_x_261:
[----:B-1----:R-:W-:Y:S01]  /*6990*/  HADD2.F32 R36, -RZ, R4.H0_H0 ;  /* 0x20000004ff247230 */ /* 0x002fe20000004100 */
[----:B------:R-:W-:Y:S01]  /*69a0*/  BAR.SYNC.DEFER_BLOCKING 0x0 ;  /* 0x0000000000007b1d */ /* 0x000fe20000010000 */
[----:B------:R-:W-:Y:S01]  /*69b0*/  HADD2.F32 R37, -RZ, R5.H0_H0 ;  /* 0x20000005ff257230 */ /* 0x000fe20000004100 */
[C---:B------:R-:W-:Y:S01]  /*69c0*/  FMUL.FTZ R172, R92.reuse, UR4 ;  /* 0x000000045cac7c20 */ /* 0x040fe20008410000 */
[----:B------:R-:W-:Y:S01]  /*69d0*/  HADD2.F32 R38, -RZ, R6.H0_H0 ;  /* 0x20000006ff267230 */ /* 0x000fe20000004100 */
[----:B------:R-:W-:Y:S01]  /*69e0*/  FFMA.FTZ R36, R92, R36, R245 ;  /* 0x000000245c247223 */ /* 0x000fe200000100f5 */
[----:B------:R-:W-:Y:S01]  /*69f0*/  HADD2.F32 R39, -RZ, R8.H0_H0 ;  /* 0x20000008ff277230 */ /* 0x000fe20000004100 */
[C---:B------:R-:W-:Y:S01]  /*6a00*/  FMUL.FTZ R171, R95.reuse, UR4 ;  /* 0x000000045fab7c20 */ /* 0x040fe20008410000 */
[----:B------:R-:W-:Y:S01]  /*6a10*/  HADD2.F32 R245, -RZ, R19.H0_H0 ;  /* 0x20000013fff57230 */ /* 0x000fe20000004100 */
[----:B------:R-:W-:Y:S01]  /*6a20*/  FFMA.FTZ R37, R95, R37, R36 ;  /* 0x000000255f257223 */ /* 0x000fe20000010024 */
[----:B------:R-:W-:Y:S01]  /*6a30*/  HADD2.F32 R36, -RZ, R7.H0_H0 ;  /* 0x20000007ff247230 */ /* 0x000fe20000004100 */
[C---:B------:R-:W-:Y:S01]  /*6a40*/  FMUL.FTZ R170, R94.reuse, UR4 ;  /* 0x000000045eaa7c20 */ /* 0x040fe20008410000 */
[----:B0-----:R-:W-:Y:S01]  /*6a50*/  CS2R R40, SRZ ;  /* 0x0000000000287805 */ /* 0x001fe2000001ff00 */
[----:B------:R-:W-:Y:S01]  /*6a60*/  FFMA.FTZ R38, R94, R38, R37 ;  /* 0x000000265e267223 */ /* 0x000fe20000010025 */
[----:B------:R-:W-:Y:S01]  /*6a70*/  CS2R R42, SRZ ;  /* 0x00000000002a7805 */ /* 0x000fe2000001ff00 */
[C---:B------:R-:W-:Y:S01]  /*6a80*/  FMUL.FTZ R169, R99.reuse, UR4 ;  /* 0x0000000463a97c20 */ /* 0x040fe20008410000 */
[----:B------:R-:W-:Y:S01]  /*6a90*/  CS2R R44, SRZ ;  /* 0x00000000002c7805 */ /* 0x000fe2000001ff00 */
[----:B------:R-:W-:Y:S01]  /*6aa0*/  FFMA.FTZ R37, R99, R36, R38 ;  /* 0x0000002463257223 */ /* 0x000fe20000010026 */
[----:B------:R-:W-:Y:S01]  /*6ab0*/  HADD2.F32 R38, -RZ, R9.H0_H0 ;  /* 0x20000009ff267230 */ /* 0x000fe20000004100 */
        /* <DEDUP_REMOVED lines=12> */
[----:B------:R-:W-:-:S02]  /*6b80*/  FMUL.FTZ R165, R59, UR4 ;  /* 0x000000043ba57c20 */ /* 0x000fc40008410000 */
[----:B------:R-:W-:Y:S01]  /*6b90*/  FFMA.FTZ R37, R59, R38, R36 ;  /* 0x000000263b257223 */ /* 0x000fe20000010024 */
[----:B------:R-:W-:Y:S01]  /*6ba0*/  HADD2.F32 R36, -RZ, R13.H0_H0 ;  /* 0x2000000dff247230 */ /* 0x000fe20000004100 */
[C---:B------:R-:W-:Y:S01]  /*6bb0*/  FMUL.FTZ R164, R80.reuse, UR4 ;  /* 0x0000000450a47c20 */ /* 0x040fe20008410000 */
[----:B------:R-:W-:Y:S01]  /*6bc0*/  HADD2.F32 R38, -RZ, R14.H0_H0 ;  /* 0x2000000eff267230 */ /* 0x000fe20000004100 */
[----:B------:R-:W-:Y:S01]  /*6bd0*/  FFMA.FTZ R37, R80, R39, R37 ;  /* 0x0000002750257223 */ /* 0x000fe20000010025 */
[----:B------:R-:W-:Y:S01]  /*6be0*/  HADD2.F32 R39, -RZ, R15.H0_H0 ;  /* 0x2000000fff277230 */ /* 0x000fe20000004100 */
[C---:B------:R-:W-:Y:S02]  /*6bf0*/  FMUL.FTZ R163, R66.reuse, UR4 ;  /* 0x0000000442a37c20 */ /* 0x040fe40008410000 */
[----:B------:R-:W-:Y:S02]  /*6c00*/  FFMA.FTZ R36, R66, R36, R37 ;  /* 0x0000002442247223 */ /* 0x000fe40000010025 */
[----:B------:R-:W-:-:S02]  /*6c10*/  FMUL.FTZ R162, R65, UR4 ;  /* 0x0000000441a27c20 */ /* 0x000fc40008410000 */
[----:B------:R-:W-:Y:S01]  /*6c20*/  FFMA.FTZ R37, R65, R38, R36 ;  /* 0x0000002641257223 */ /* 0x000fe20000010024 */
[----:B------:R-:W-:Y:S01]  /*6c30*/  HADD2.F32 R38, -RZ, R16.H0_H0 ;  /* 0x20000010ff267230 */ /* 0x000fe20000004100 */
[C---:B------:R-:W-:Y:S02]  /*6c40*/  FMUL.FTZ R161, R64.reuse, UR4 ;  /* 0x0000000440a17c20 */ /* 0x040fe40008410000 */
[----:B------:R-:W-:Y:S01]  /*6c50*/  FFMA.FTZ R36, R64, R39, R37 ;  /* 0x0000002740247223 */ /* 0x000fe20000010025 */
[----:B------:R-:W-:Y:S01]  /*6c60*/  HADD2.F32 R37, -RZ, R17.H0_H0 ;  /* 0x20000011ff257230 */ /* 0x000fe20000004100 */
[C---:B------:R-:W-:Y:S02]  /*6c70*/  FMUL.FTZ R160, R63.reuse, UR4 ;  /* 0x000000043fa07c20 */ /* 0x040fe40008410000 */
[----:B------:R-:W-:Y:S01]  /*6c80*/  FFMA.FTZ R36, R63, R38, R36 ;  /* 0x000000263f247223 */ /* 0x000fe20000010024 */
[----:B------:R-:W-:Y:S01]  /*6c90*/  HADD2.F32 R38, -RZ, R18.H0_H0 ;  /* 0x20000012ff267230 */ /* 0x000fe20000004100 */
[----:B------:R-:W-:-:S02]  /*6ca0*/  FMUL.FTZ R159, R85, UR4 ;  /* 0x00000004559f7c20 */ /* 0x000fc40008410000 */
[----:B------:R-:W-:Y:S01]  /*6cb0*/  FFMA.FTZ R37, R85, R37, R36 ;  /* 0x0000002555257223 */ /* 0x000fe20000010024 */
[----:B------:R-:W-:Y:S01]  /*6cc0*/  MOV R36, c[0x0][0x16c] ;  /* 0x00005b0000247a02 */ /* 0x000fe20000000f00 */
[C---:B------:R-:W-:Y:S02]  /*6cd0*/  FMUL.FTZ R158, R62.reuse, UR4 ;  /* 0x000000043e9e7c20 */ /* 0x040fe40008410000 */
[----:B------:R-:W-:Y:S01]  /*6ce0*/  FFMA.FTZ R38, R62, R38, R37 ;  /* 0x000000263e267223 */ /* 0x000fe20000010025 */
[----:B------:R-:W-:Y:S01]  /*6cf0*/  ISETP.GE.AND P0, PT, R36, 0x1, PT ;  /* 0x000000012400780c */ /* 0x000fe20003f06270 */
[C---:B------:R-:W-:Y:S01]  /*6d00*/  FMUL.FTZ R157, R61.reuse, UR4 ;  /* 0x000000043d9d7c20 */ /* 0x040fe20008410000 */
[----:B------:R-:W-:Y:S01]  /*6d10*/  CS2R R36, SRZ ;  /* 0x0000000000247805 */ /* 0x000fe2000001ff00 */
[----:B------:R-:W-:Y:S02]  /*6d20*/  FFMA.FTZ R245, R61, R245, R38 ;  /* 0x000000f53df57223 */ /* 0x000fe40000010026 */
[----:B------:R-:W-:-:S08]  /*6d30*/  CS2R R38, SRZ ;  /* 0x0000000000267805 */ /* 0x000fd0000001ff00 */
[----:B------:R-:W-:Y:S05]  /*6d40*/  @!P0 BRA `(.L_x_264) ;  /* 0x0000673000008947 */ /* 0x000fea0003800000 */
[----:B------:R-:W-:Y:S01]  /*6d50*/  IADD3 R178, R2, -0x1, RZ ;  /* 0xffffffff02b27810 */ /* 0x000fe20007ffe0ff */
[----:B------:R-:W-:Y:S01]  /*6d60*/  HFMA2.MMA R90, -RZ, RZ, 0, 0 ;  /* 0x00000000ff5a7435 */ /* 0x000fe200000001ff */
[----:B------:R-:W-:Y:S01]  /*6d70*/  FADD.FTZ R52, R92, R92 ;  /* 0x0000005c5c347221 */ /* 0x000fe20000010000 */
[----:B------:R-:W-:Y:S01]  /*6d80*/  CS2R R38, SRZ ;  /* 0x0000000000267805 */ /* 0x000fe2000001ff00 */
[----:B------:R-:W-:Y:S01]  /*6d90*/  LEA.HI R36, R178, R178, RZ, 0x1 ;  /* 0x000000b2b2247211 */ /* 0x000fe200078f08ff */
[----:B------:R-:W-:Y:S01]  /*6da0*/  FADD.FTZ R53, R95, R95 ;  /* 0x0000005f5f357221 */ /* 0x000fe20000010000 */
[----:B------:R-:W-:Y:S01]  /*6db0*/  CS2R R40, SRZ ;  /* 0x0000000000287805 */ /* 0x000fe2000001ff00 */
[----:B------:R-:W-:Y:S01]  /*6dc0*/  FADD.FTZ R54, R94, R94 ;  /* 0x0000005e5e367221 */ /* 0x000fe20000010000 */
[----:B------:R-:W-:Y:S01]  /*6dd0*/  LOP3.LUT R37, R36, 0xfffffe, RZ, 0xc0, !PT ;  /* 0x00fffffe24257812 */ /* 0x000fe200078ec0ff */
[----:B------:R-:W-:Y:S01]  /*6de0*/  FADD.FTZ R55, R99, R99 ;  /* 0x0000006363377221 */ /* 0x000fe20000010000 */
[----:B------:R-:W-:Y:S01]  /*6df0*/  CS2R R42, SRZ ;  /* 0x00000000002a7805 */ /* 0x000fe2000001ff00 */
[----:B------:R-:W-:Y:S01]  /*6e00*/  FADD.FTZ R56, R100, R100 ;  /* 0x0000006464387221 */ /* 0x000fe20000010000 */
[----:B------:R-:W-:Y:S01]  /*6e10*/  IADD3 R178, R178, -R37, RZ ;  /* 0x80000025b2b27210 */ /* 0x000fe20007ffe0ff */
[----:B------:R-:W-:Y:S01]  /*6e20*/  FADD.FTZ R57, R101, R101 ;  /* 0x0000006565397221 */ /* 0x000fe20000010000 */
[----:B------:R-:W-:Y:S01]  /*6e30*/  CS2R R36, SRZ ;  /* 0x0000000000247805 */ /* 0x000fe2000001ff00 */
        /* <DEDUP_REMOVED lines=8> */
[----:B------:R-:W-:-:S02]  /*6ec0*/  FADD.FTZ R82, R65, R65 ;  /* 0x0000004141527221 */ /* 0x000fc40000010000 */
[----:B------:R-:W-:Y:S02]  /*6ed0*/  FADD.FTZ R83, R64, R64 ;  /* 0x0000004040537221 */ /* 0x000fe40000010000 */
[----:B------:R-:W-:Y:S02]  /*6ee0*/  FADD.FTZ R84, R63, R63 ;  /* 0x0000003f3f547221 */ /* 0x000fe40000010000 */
[----:B------:R-:W-:Y:S02]  /*6ef0*/  FADD.FTZ R85, R85, R85 ;  /* 0x0000005555557221 */ /* 0x000fe40000010000 */
[----:B------:R-:W-:Y:S02]  /*6f00*/  FADD.FTZ R88, R62, R62 ;  /* 0x0000003e3e587221 */ /* 0x000fe40000010000 */
[----:B------:R-:W-:Y:S02]  /*6f10*/  FADD.FTZ R89, R61, R61 ;  /* 0x0000003d3d597221 */ /* 0x000fe40000010000 */
.L_x_301:
        /* <DEDUP_REMOVED lines=92> */
[----:B------:R-:W-:Y:S01]  /*74e0*/  FMUL.FTZ R123, R68, R123 ;  /* 0x0000007b447b7220 */ /* 0x000fe20000410000 */
[----:B------:R-:W-:Y:S01]  /*74f0*/  @!P0 IADD3 R63, R2, -0x2, RZ ;  /* 0xfffffffe023f8810 */ /* 0x000fe20007ffe0ff */
[----:B-1----:R-:W-:-:S03]  /*7500*/  FMUL.RZ R71, R61, 0.15915493667125701904 ;  /* 0x3e22f9833d477820 */ /* 0x002fc6000040c000 */
[----:B------:R0:W-:Y:S01]  /*7510*/  STS.64 [R73+0x2510], R122 ;  /* 0x0025107a49007388 */ /* 0x0001e20000000a00 */
[----:B------:R-:W-:Y:S01]  /*7520*/  FMUL.FTZ R61, R32, UR15 ;  /* 0x0000000f203d7c20 */ /* 0x000fe20008410000 */
[----:B------:R-:W-:Y:S01]  /*7530*/  MOV R60, 0x3f800000 ;  /* 0x3f800000003c7802 */ /* 0x000fe20000000f00 */
[----:B------:R-:W-:Y:S01]  /*7540*/  @!P0 IMAD R69, R63, c[0x0][0x16c], R90 ;  /* 0x00005b003f458a24 */ /* 0x000fe200078e025a */
[----:B------:R-:W-:Y:S01]  /*7550*/  MUFU.SIN R101, R71 ;  /* 0x0000004700657308 */ /* 0x000fe20000000400 */
[----:B------:R-:W-:Y:S01]  /*7560*/  FMUL.RZ R77, R61, 0.15915493667125701904 ;  /* 0x3e22f9833d4d7820 */ /* 0x000fe2000040c000 */
[----:B------:R-:W-:Y:S01]  /*7570*/  MOV R61, RZ ;  /* 0x000000ff003d7202 */ /* 0x000fe20000000f00 */
[----:B------:R-:W-:Y:S01]  /*7580*/  CS2R R62, SRZ ;  /* 0x00000000003e7805 */ /* 0x000fe2000001ff00 */
[----:B------:R-:W-:Y:S01]  /*7590*/  @!P0 IMAD.WIDE R68, R69, 0x10, R174 ;  /* 0x0000001045448825 */ /* 0x000fe200078e02ae */
[----:B------:R-:W-:Y:S06]  /*75a0*/  BAR.SYNC.DEFER_BLOCKING 0x0 ;  /* 0x0000000000007b1d */ /* 0x000fec0000010000 */
[----:B------:R1:W-:Y:S02]  /*75b0*/  MUFU.COS R102, R71 ;  /* 0x0000004700667308 */ /* 0x0003e40000000000 */
[----:B-1----:R-:W-:-:S04]  /*75c0*/  FMUL.FTZ R71, R33, UR15 ;  /* 0x0000000f21477c20 */ /* 0x002fc80008410000 */
[----:B------:R-:W-:Y:S02]  /*75d0*/  FMUL.RZ R79, R71, 0.15915493667125701904 ;  /* 0x3e22f983474f7820 */ /* 0x000fe4000040c000 */
[----:B------:R-:W-:Y:S01]  /*75e0*/  FMUL.FTZ R71, R34, UR15 ;  /* 0x0000000f22477c20 */ /* 0x000fe20008410000 */
[----:B------:R1:W5:Y:S03]  /*75f0*/  @!P0 LDG.E.128 R60, [R68.64] ;  /* 0x00000006443c8981 */ /* 0x000366000c1e1d00 */
[----:B------:R-:W-:Y:S02]  /*7600*/  FMUL.RZ R95, R71, 0.15915493667125701904 ;  /* 0x3e22f983475f7820 */ /* 0x000fe4000040c000 */
[C---:B------:R-:W-:Y:S02]  /*7610*/  FMUL.FTZ R71, R70.reuse, R21 ;  /* 0x0000001546477220 */ /* 0x040fe40000410000 */
[----:B-1----:R-:W-:-:S02]  /*7620*/  FMUL.FTZ R69, R70, R24 ;  /* 0x0000001846457220 */ /* 0x002fc40000410000 */
[----:B------:R-:W-:-:S04]  /*7630*/  FMUL.FTZ R68, R70, R23 ;  /* 0x0000001746447220 */ /* 0x000fc80000410000 */
[----:B------:R-:W1:Y:S01]  /*7640*/  MUFU.EX2 R69, R69 ;  /* 0x0000004500457308 */ /* 0x000e620000000800 */
[----:B0-----:R-:W-:-:S07]  /*7650*/  FMUL.FTZ R73, R70, R22 ;  /* 0x0000001646497220 */ /* 0x001fce0000410000 */
[----:B------:R-:W0:Y:S08]  /*7660*/  MUFU.EX2 R71, R71 ;  /* 0x0000004700477308 */ /* 0x000e300000000800 */
[----:B------:R-:W3:Y:S01]  /*7670*/  MUFU.EX2 R68, R68 ;  /* 0x0000004400447308 */ /* 0x000ee20000000800 */
[C---:B-1----:R-:W-:Y:S02]  /*7680*/  FMUL.FTZ R116, R69.reuse, R116 ;  /* 0x0000007445747220 */ /* 0x042fe40000410000 */
[----:B------:R-:W-:-:S05]  /*7690*/  FMUL.FTZ R115, R69, R76 ;  /* 0x0000004c45737220 */ /* 0x000fca0000410000 */
[----:B------:R-:W1:Y:S01]  /*76a0*/  MUFU.EX2 R73, R73 ;  /* 0x0000004900497308 */ /* 0x000e620000000800 */
[----:B------:R-:W-:-:S07]  /*76b0*/  HADD2.F32 R69, -RZ, R4.H0_H0 ;  /* 0x20000004ff457230 */ /* 0x000fce0000004100 */
[----:B------:R-:W-:Y:S08]  /*76c0*/  MUFU.SIN R99, R77 ;  /* 0x0000004d00637308 */ /* 0x000ff00000000400 */
[----:B------:R4:W-:Y:S01]  /*76d0*/  MUFU.COS R100, R77 ;  /* 0x0000004d00647308 */ /* 0x0009e20000000000 */
[----:B0-----:R-:W-:Y:S02]  /*76e0*/  FMUL.FTZ R121, R71, R72 ;  /* 0x0000004847797220 */ /* 0x001fe40000410000 */
[----:B----4-:R-:W-:-:S02]  /*76f0*/  FMUL.FTZ R77, R70, R25 ;  /* 0x00000019464d7220 */ /* 0x010fc40000410000 */
[----:B------:R-:W-:-:S04]  /*7700*/  FMUL.FTZ R204, R69, R20 ;  /* 0x0000001445cc7220 */ /* 0x000fc80000410000 */
[----:B------:R-:W0:Y:S01]  /*7710*/  MUFU.EX2 R77, R77 ;  /* 0x0000004d004d7308 */ /* 0x000e220000000800 */
[----:B---3--:R-:W-:Y:S02]  /*7720*/  FMUL.FTZ R118, R68, R75 ;  /* 0x0000004b44767220 */ /* 0x008fe40000410000 */
[----:B------:R-:W-:Y:S02]  /*7730*/  FMUL.FTZ R124, R71, R124 ;  /* 0x0000007c477c7220 */ /* 0x000fe40000410000 */
[-C--:B------:R-:W-:Y:S01]  /*7740*/  FMUL.FTZ R75, R204, R121.reuse ;  /* 0x00000079cc4b7220 */ /* 0x080fe20000410000 */
[----:B------:R-:W-:Y:S01]  /*7750*/  HADD2.F32 R72, -RZ, R5.H0_H0 ;  /* 0x20000005ff487230 */ /* 0x000fe20000004100 */
[C---:B-1----:R-:W-:Y:S02]  /*7760*/  FMUL.FTZ R120, R73.reuse, R120 ;  /* 0x0000007849787220 */ /* 0x042fe40000410000 */
[----:B------:R-:W-:Y:S02]  /*7770*/  FMUL.FTZ R119, R73, R74 ;  /* 0x0000004a49777220 */ /* 0x000fe40000410000 */
[----:B------:R-:W-:Y:S01]  /*7780*/  FMUL.FTZ R73, RZ, R121 ;  /* 0x00000079ff497220 */ /* 0x000fe20000410000 */
[----:B------:R-:W-:Y:S01]  /*7790*/  MUFU.SIN R97, R79 ;  /* 0x0000004f00617308 */ /* 0x000fe20000000400 */
[----:B------:R-:W-:-:S02]  /*77a0*/  FFMA.FTZ R75, RZ, R124, R75 ;  /* 0x0000007cff4b7223 */ /* 0x000fc4000001004b */
[----:B------:R-:W-:Y:S02]  /*77b0*/  FMUL.FTZ R71, R70, R29 ;  /* 0x0000001d46477220 */ /* 0x000fe40000410000 */
[----:B------:R-:W-:-:S03]  /*77c0*/  FMUL.FTZ R203, R72, R21 ;  /* 0x0000001548cb7220 */ /* 0x000fc60000410000 */
[----:B------:R1:W-:Y:S01]  /*77d0*/  MUFU.COS R98, R79 ;  /* 0x0000004f00627308 */ /* 0x0003e20000000000 */
[----:B------:R-:W-:Y:S02]  /*77e0*/  FFMA.FTZ R74, R204, R124, -R73 ;  /* 0x0000007ccc4a7223 */ /* 0x000fe40000010849 */
[----:B------:R-:W-:Y:S02]  /*77f0*/  FADD.FTZ R75, RZ, R75 ;  /* 0x0000004bff4b7221 */ /* 0x000fe40000010000 */
[----:B------:R-:W-:Y:S02]  /*7800*/  FMUL.FTZ R117, R68, R117 ;  /* 0x0000007544757220 */ /* 0x000fe40000410000 */
[----:B-1----:R-:W-:Y:S01]  /*7810*/  FMUL.FTZ R79, R70, R26 ;  /* 0x0000001a464f7220 */ /* 0x002fe20000410000 */
[----:B------:R-:W1:Y:S01]  /*7820*/  MUFU.EX2 R71, R71 ;  /* 0x0000004700477308 */ /* 0x000e620000000800 */
[C---:B0-----:R-:W-:Y:S02]  /*7830*/  FMUL.FTZ R114, R77.reuse, R114 ;  /* 0x000000724d727220 */ /* 0x041fe40000410000 */
[----:B------:R-:W-:-:S02]  /*7840*/  FMUL.FTZ R113, R77, R78 ;  /* 0x0000004e4d717220 */ /* 0x000fc40000410000 */
[C---:B------:R-:W-:Y:S02]  /*7850*/  FMUL.FTZ R68, R70.reuse, R30 ;  /* 0x0000001e46447220 */ /* 0x040fe40000410000 */
[----:B------:R-:W-:Y:S01]  /*7860*/  FADD.FTZ R74, R203, R74 ;  /* 0x0000004acb4a7221 */ /* 0x000fe20000010000 */
[----:B------:R0:W-:Y:S01]  /*7870*/  MUFU.EX2 R92, R79 ;  /* 0x0000004f005c7308 */ /* 0x0001e20000000800 */
[C---:B------:R-:W-:Y:S02]  /*7880*/  FMUL.FTZ R77, R119.reuse, R75 ;  /* 0x0000004b774d7220 */ /* 0x040fe40000410000 */
[----:B------:R-:W-:Y:S02]  /*7890*/  FMUL.FTZ R69, R70, R31 ;  /* 0x0000001f46457220 */ /* 0x000fe40000410000 */
[-C--:B------:R-:W-:Y:S01]  /*78a0*/  FMUL.FTZ R76, R119, R74.reuse ;  /* 0x0000004a774c7220 */ /* 0x080fe20000410000 */
[----:B0-----:R-:W-:Y:S01]  /*78b0*/  HADD2.F32 R79, -RZ, R6.H0_H0 ;  /* 0x20000006ff4f7230 */ /* 0x001fe20000004100 */
[----:B------:R-:W-:Y:S01]  /*78c0*/  FFMA.FTZ R77, R120, R74, -R77 ;  /* 0x0000004a784d7223 */ /* 0x000fe2000001084d */
[----:B------:R-:W0:Y:S03]  /*78d0*/  MUFU.EX2 R68, R68 ;  /* 0x0000004400447308 */ /* 0x000e260000000800 */
[----:B------:R-:W-:-:S02]  /*78e0*/  FMUL.FTZ R202, R79, R22 ;  /* 0x000000164fca7220 */ /* 0x000fc40000410000 */
[----:B------:R-:W-:Y:S02]  /*78f0*/  FFMA.FTZ R76, R120, R75, R76 ;  /* 0x0000004b784c7223 */ /* 0x000fe4000001004c */
[----:B------:R-:W-:Y:S01]  /*7900*/  FADD.FTZ R77, R202, R77 ;  /* 0x0000004dca4d7221 */ /* 0x000fe20000010000 */
[----:B------:R-:W3:Y:S01]  /*7910*/  MUFU.EX2 R69, R69 ;  /* 0x0000004500457308 */ /* 0x000ee20000000800 */
[C---:B------:R-:W-:Y:S02]  /*7920*/  FMUL.FTZ R72, R70.reuse, R32 ;  /* 0x0000002046487220 */ /* 0x040fe40000410000 */
[----:B------:R-:W-:Y:S02]  /*7930*/  FADD.FTZ R76, RZ, R76 ;  /* 0x0000004cff4c7221 */ /* 0x000fe40000010000 */
[----:B------:R-:W-:Y:S01]  /*7940*/  FMUL.FTZ R75, R117, R77 ;  /* 0x0000004d754b7220 */ /* 0x000fe20000410000 */
[----:B------:R-:W-:Y:S01]  /*7950*/  HADD2.F32 R78, -RZ, R7.H0_H0 ;  /* 0x20000007ff4e7230 */ /* 0x000fe20000004100 */
[C---:B------:R-:W-:Y:S01]  /*7960*/  FMUL.FTZ R73, R70.reuse, R33 ;  /* 0x0000002146497220 */ /* 0x040fe20000410000 */
[----:B------:R-:W4:Y:S01]  /*7970*/  MUFU.EX2 R72, R72 ;  /* 0x0000004800487308 */ /* 0x000f220000000800 */
[----:B------:R-:W-:-:S02]  /*7980*/  FMUL.FTZ R93, R70, R27 ;  /* 0x0000001b465d7220 */ /* 0x000fc40000410000 */
[C---:B-1----:R-:W-:Y:S02]  /*7990*/  FMUL.FTZ R106, R71.reuse, R106 ;  /* 0x0000006a476a7220 */ /* 0x042fe40000410000 */
[----:B------:R-:W-:Y:S02]  /*79a0*/  FMUL.FTZ R105, R71, R105 ;  /* 0x0000006947697220 */ /* 0x000fe40000410000 */
[----:B------:R-:W-:Y:S02]  /*79b0*/  FMUL.FTZ R74, R117, R76 ;  /* 0x0000004c754a7220 */ /* 0x000fe40000410000 */
[----:B------:R-:W-:Y:S02]  /*79c0*/  FMUL.FTZ R71, R70, R34 ;  /* 0x0000002246477220 */ /* 0x000fe40000410000 */
[C---:B------:R-:W-:Y:S01]  /*79d0*/  FFMA.FTZ R75, R118.reuse, R76, R75 ;  /* 0x0000004c764b7223 */ /* 0x040fe2000001004b */
[----:B------:R-:W1:Y:S01]  /*79e0*/  MUFU.EX2 R73, R73 ;  /* 0x0000004900497308 */ /* 0x000e620000000800 */
[----:B------:R-:W-:-:S02]  /*79f0*/  FFMA.FTZ R74, R118, R77, -R74 ;  /* 0x0000004d764a7223 */ /* 0x000fc4000001084a */
[----:B------:R-:W-:Y:S02]  /*7a00*/  FMUL.FTZ R201, R78, R23 ;  /* 0x000000174ec97220 */ /* 0x000fe40000410000 */
[----:B------:R-:W-:Y:S02]  /*7a10*/  FADD.FTZ R75, RZ, R75 ;  /* 0x0000004bff4b7221 */ /* 0x000fe40000010000 */
[C---:B0-----:R-:W-:Y:S01]  /*7a20*/  FMUL.FTZ R104, R68.reuse, R104 ;  /* 0x0000006844687220 */ /* 0x041fe20000410000 */
[----:B------:R-:W0:Y:S01]  /*7a30*/  MUFU.EX2 R93, R93 ;  /* 0x0000005d005d7308 */ /* 0x000e220000000800 */
[----:B------:R-:W-:Y:S01]  /*7a40*/  FMUL.FTZ R103, R68, R103 ;  /* 0x0000006744677220 */ /* 0x000fe20000410000 */
[----:B------:R-:W-:Y:S01]  /*7a50*/  HADD2.F32 R77, -RZ, R8.H0_H0 ;  /* 0x20000008ff4d7230 */ /* 0x000fe20000004100 */
[----:B---3--:R-:W-:Y:S02]  /*7a60*/  FMUL.FTZ R102, R69, R102 ;  /* 0x0000006645667220 */ /* 0x008fe40000410000 */
[----:B------:R-:W-:-:S02]  /*7a70*/  FADD.FTZ R74, R201, R74 ;  /* 0x0000004ac94a7221 */ /* 0x000fc40000010000 */
[----:B------:R-:W-:Y:S01]  /*7a80*/  FMUL.FTZ R101, R69, R101 ;  /* 0x0000006545657220 */ /* 0x000fe20000410000 */
[----:B------:R-:W-:Y:S01]  /*7a90*/  MUFU.COS R96, R95 ;  /* 0x0000005f00607308 */ /* 0x000fe20000000000 */
[C---:B------:R-:W-:Y:S02]  /*7aa0*/  FMUL.FTZ R69, R115.reuse, R75 ;  /* 0x0000004b73457220 */ /* 0x040fe40000410000 */
[----:B------:R-:W-:-:S05]  /*7ab0*/  FMUL.FTZ R76, R115, R74 ;  /* 0x0000004a734c7220 */ /* 0x000fca0000410000 */
[----:B------:R-:W3:Y:S01]  /*7ac0*/  MUFU.EX2 R71, R71 ;  /* 0x0000004700477308 */ /* 0x000ee20000000800 */
[----:B------:R-:W-:-:S07]  /*7ad0*/  FFMA.FTZ R69, R116, R74, -R69 ;  /* 0x0000004a74457223 */ /* 0x000fce0000010845 */
[----:B------:R-:W0:Y:S01]  /*7ae0*/  MUFU.SIN R68, R95 ;  /* 0x0000005f00447308 */ /* 0x000e220000000400 */
[----:B------:R-:W-:Y:S02]  /*7af0*/  FMUL.FTZ R200, R77, R24 ;  /* 0x000000184dc87220 */ /* 0x000fe40000410000 */
[C---:B----4-:R-:W-:Y:S02]  /*7b00*/  FMUL.FTZ R100, R72.reuse, R100 ;  /* 0x0000006448647220 */ /* 0x050fe40000410000 */
[----:B------:R-:W-:Y:S02]  /*7b10*/  FMUL.FTZ R99, R72, R99 ;  /* 0x0000006348637220 */ /* 0x000fe40000410000 */
[----:B------:R-:W-:Y:S02]  /*7b20*/  FFMA.FTZ R76, R116, R75, R76 ;  /* 0x0000004b744c7223 */ /* 0x000fe4000001004c */
[----:B------:R-:W-:Y:S02]  /*7b30*/  FADD.FTZ R72, R200, R69 ;  /* 0x00000045c8487221 */ /* 0x000fe40000010000 */
[----:B-1----:R-:W-:-:S02]  /*7b40*/  FMUL.FTZ R98, R73, R98 ;  /* 0x0000006249627220 */ /* 0x002fc40000410000 */
[----:B------:R-:W-:Y:S02]  /*7b50*/  FMUL.FTZ R97, R73, R97 ;  /* 0x0000006149617220 */ /* 0x000fe40000410000 */
[----:B------:R-:W-:Y:S02]  /*7b60*/  FADD.FTZ R76, RZ, R76 ;  /* 0x0000004cff4c7221 */ /* 0x000fe40000010000 */
[----:B------:R-:W-:Y:S01]  /*7b70*/  FMUL.FTZ R73, R113, R72 ;  /* 0x0000004871497220 */ /* 0x000fe20000410000 */
[----:B------:R-:W-:Y:S01]  /*7b80*/  HADD2.F32 R74, -RZ, R9.H0_H0 ;  /* 0x20000009ff4a7230 */ /* 0x000fe20000004100 */
[C---:B0-----:R-:W-:Y:S02]  /*7b90*/  FMUL.FTZ R110, R93.reuse, R110 ;  /* 0x0000006e5d6e7220 */ /* 0x041fe40000410000 */
[----:B------:R-:W-:Y:S02]  /*7ba0*/  FMUL.FTZ R109, R93, R109 ;  /* 0x0000006d5d6d7220 */ /* 0x000fe40000410000 */
[----:B------:R-:W-:-:S02]  /*7bb0*/  FMUL.FTZ R69, R123, R121 ;  /* 0x000000797b457220 */ /* 0x000fc40000410000 */
[C---:B---3--:R-:W-:Y:S02]  /*7bc0*/  FMUL.FTZ R96, R71.reuse, R96 ;  /* 0x0000006047607220 */ /* 0x048fe40000410000 */
[----:B------:R-:W-:Y:S02]  /*7bd0*/  FMUL.FTZ R93, R71, R68 ;  /* 0x00000044475d7220 */ /* 0x000fe40000410000 */
[-C--:B------:R-:W-:Y:S02]  /*7be0*/  FMUL.FTZ R71, R113, R76.reuse ;  /* 0x0000004c71477220 */ /* 0x080fe40000410000 */
[----:B------:R-:W-:Y:S02]  /*7bf0*/  FMUL.FTZ R68, R122, R121 ;  /* 0x000000797a447220 */ /* 0x000fe40000410000 */
[----:B------:R-:W-:Y:S02]  /*7c00*/  FFMA.FTZ R73, R114, R76, R73 ;  /* 0x0000004c72497223 */ /* 0x000fe40000010049 */
[----:B------:R-:W-:-:S02]  /*7c10*/  FFMA.FTZ R69, R122, R124, -R69 ;  /* 0x0000007c7a457223 */ /* 0x000fc40000010845 */
[----:B------:R-:W-:Y:S02]  /*7c20*/  FFMA.FTZ R72, R114, R72, -R71 ;  /* 0x0000004872487223 */ /* 0x000fe40000010847 */
[----:B------:R-:W-:Y:S02]  /*7c30*/  FMUL.FTZ R199, R74, R25 ;  /* 0x000000194ac77220 */ /* 0x000fe40000410000 */
[----:B------:R-:W-:Y:S02]  /*7c40*/  FFMA.FTZ R68, R123, R124, R68 ;  /* 0x0000007c7b447223 */ /* 0x000fe40000010044 */
[----:B------:R-:W-:Y:S02]  /*7c50*/  FADD.FTZ R74, RZ, R73 ;  /* 0x00000049ff4a7221 */ /* 0x000fe40000010000 */
[----:B------:R-:W-:Y:S02]  /*7c60*/  FMUL.FTZ R111, R92, R111 ;  /* 0x0000006f5c6f7220 */ /* 0x000fe40000410000 */
[----:B------:R-:W-:Y:S01]  /*7c70*/  FMUL.FTZ R73, R119, R69 ;  /* 0x0000004577497220 */ /* 0x000fe20000410000 */
[----:B------:R-:W-:Y:S01]  /*7c80*/  HADD2.F32 R79, -RZ, R10.H0_H0 ;  /* 0x2000000aff4f7230 */ /* 0x000fe20000004100 */
[----:B------:R-:W-:-:S02]  /*7c90*/  FMUL.FTZ R94, R70, R28 ;  /* 0x0000001c465e7220 */ /* 0x000fc40000410000 */
[----:B------:R-:W-:Y:S02]  /*7ca0*/  FADD.FTZ R72, R199, R72 ;  /* 0x00000048c7487221 */ /* 0x000fe40000010000 */
[----:B------:R-:W-:Y:S02]  /*7cb0*/  FMUL.FTZ R71, R119, R68 ;  /* 0x0000004477477220 */ /* 0x000fe40000410000 */
[----:B------:R-:W-:Y:S02]  /*7cc0*/  FMUL.FTZ R112, R92, R91 ;  /* 0x0000005b5c707220 */ /* 0x000fe40000410000 */
[C---:B------:R-:W-:Y:S02]  /*7cd0*/  FMUL.FTZ R75, R111.reuse, R74 ;  /* 0x0000004a6f4b7220 */ /* 0x040fe40000410000 */
[C---:B------:R-:W-:Y:S02]  /*7ce0*/  FFMA.FTZ R73, R120.reuse, R68, R73 ;  /* 0x0000004478497223 */ /* 0x040fe40000010049 */
[----:B------:R-:W-:Y:S01]  /*7cf0*/  FMUL.FTZ R77, R111, R72 ;  /* 0x000000486f4d7220 */ /* 0x000fe20000410000 */
[----:B------:R-:W0:Y:S01]  /*7d00*/  MUFU.EX2 R94, R94 ;  /* 0x0000005e005e7308 */ /* 0x000e220000000800 */
[----:B------:R-:W-:-:S02]  /*7d10*/  FFMA.FTZ R71, R120, R69, -R71 ;  /* 0x0000004578477223 */ /* 0x000fc40000010847 */
[C---:B------:R-:W-:Y:S02]  /*7d20*/  FFMA.FTZ R75, R112.reuse, R72, -R75 ;  /* 0x00000048704b7223 */ /* 0x040fe4000001084b */
[----:B------:R-:W-:Y:S02]  /*7d30*/  FMUL.FTZ R68, R117, R73 ;  /* 0x0000004975447220 */ /* 0x000fe40000410000 */
[----:B------:R-:W-:Y:S02]  /*7d40*/  FMUL.FTZ R198, R79, R26 ;  /* 0x0000001a4fc67220 */ /* 0x000fe40000410000 */
[----:B------:R-:W-:Y:S02]  /*7d50*/  FFMA.FTZ R77, R112, R74, R77 ;  /* 0x0000004a704d7223 */ /* 0x000fe4000001004d */
[-C--:B------:R-:W-:Y:S02]  /*7d60*/  FMUL.FTZ R69, R117, R71.reuse ;  /* 0x0000004775457220 */ /* 0x080fe40000410000 */
[----:B------:R-:W-:-:S02]  /*7d70*/  FFMA.FTZ R68, R118, R71, -R68 ;  /* 0x0000004776447223 */ /* 0x000fc40000010844 */
[----:B------:R-:W-:Y:S02]  /*7d80*/  FADD.FTZ R75, R198, R75 ;  /* 0x0000004bc64b7221 */ /* 0x000fe40000010000 */
[----:B------:R-:W-:Y:S02]  /*7d90*/  FADD.FTZ R77, RZ, R77 ;  /* 0x0000004dff4d7221 */ /* 0x000fe40000010000 */
[----:B------:R-:W-:Y:S01]  /*7da0*/  FFMA.FTZ R69, R118, R73, R69 ;  /* 0x0000004976457223 */ /* 0x000fe20000010045 */
[----:B------:R-:W-:Y:S01]  /*7db0*/  HADD2.F32 R74, -RZ, R11.H0_H0 ;  /* 0x2000000bff4a7230 */ /* 0x000fe20000004100 */
[----:B------:R-:W-:Y:S02]  /*7dc0*/  FMUL.FTZ R71, R115, R68 ;  /* 0x0000004473477220 */ /* 0x000fe40000410000 */
[C---:B------:R-:W-:Y:S02]  /*7dd0*/  FMUL.FTZ R73, R109.reuse, R75 ;  /* 0x0000004b6d497220 */ /* 0x040fe40000410000 */
[----:B------:R-:W-:-:S02]  /*7de0*/  FMUL.FTZ R72, R109, R77 ;  /* 0x0000004d6d487220 */ /* 0x000fc40000410000 */
[----:B------:R-:W-:Y:S02]  /*7df0*/  FFMA.FTZ R71, R116, R69, R71 ;  /* 0x0000004574477223 */ /* 0x000fe40000010047 */
[C---:B------:R-:W-:Y:S02]  /*7e00*/  FFMA.FTZ R73, R110.reuse, R77, R73 ;  /* 0x0000004d6e497223 */ /* 0x040fe40000010049 */
[----:B------:R-:W-:Y:S02]  /*7e10*/  FMUL.FTZ R69, R115, R69 ;  /* 0x0000004573457220 */ /* 0x000fe40000410000 */
[----:B------:R-:W-:Y:S02]  /*7e20*/  FFMA.FTZ R72, R110, R75, -R72 ;  /* 0x0000004b6e487223 */ /* 0x000fe40000010848 */
[----:B------:R-:W-:Y:S02]  /*7e30*/  FMUL.FTZ R191, R74, R27 ;  /* 0x0000001b4abf7220 */ /* 0x000fe40000410000 */
[----:B0-----:R-:W-:-:S02]  /*7e40*/  FMUL.FTZ R107, R94, R107 ;  /* 0x0000006b5e6b7220 */ /* 0x001fc40000410000 */
[----:B------:R-:W-:Y:S02]  /*7e50*/  FADD.FTZ R73, RZ, R73 ;  /* 0x00000049ff497221 */ /* 0x000fe40000010000 */
[----:B------:R-:W-:Y:S01]  /*7e60*/  FFMA.FTZ R69, R116, R68, -R69 ;  /* 0x0000004474457223 */ /* 0x000fe20000010845 */
[----:B------:R-:W-:Y:S01]  /*7e70*/  HADD2.F32 R77, -RZ, R12.H0_H0 ;  /* 0x2000000cff4d7230 */ /* 0x000fe20000004100 */
[----:B------:R-:W-:Y:S02]  /*7e80*/  FMUL.FTZ R68, R113, R71 ;  /* 0x0000004771447220 */ /* 0x000fe40000410000 */
[----:B------:R-:W-:Y:S02]  /*7e90*/  FADD.FTZ R72, R191, R72 ;  /* 0x00000048bf487221 */ /* 0x000fe40000010000 */
[----:B------:R-:W-:Y:S02]  /*7ea0*/  FMUL.FTZ R108, R94, R108 ;  /* 0x0000006c5e6c7220 */ /* 0x000fe40000410000 */
[----:B------:R-:W-:-:S02]  /*7eb0*/  FMUL.FTZ R75, R107, R73 ;  /* 0x000000496b4b7220 */ /* 0x000fc40000410000 */
[-C--:B------:R-:W-:Y:S02]  /*7ec0*/  FFMA.FTZ R68, R114, R69.reuse, -R68 ;  /* 0x0000004572447223 */ /* 0x080fe40000010844 */
[-C--:B------:R-:W-:Y:S02]  /*7ed0*/  FMUL.FTZ R74, R107, R72.reuse ;  /* 0x000000486b4a7220 */ /* 0x080fe40000410000 */
[----:B------:R-:W-:Y:S02]  /*7ee0*/  FMUL.FTZ R69, R113, R69 ;  /* 0x0000004571457220 */ /* 0x000fe40000410000 */
[C---:B------:R-:W-:Y:S02]  /*7ef0*/  FFMA.FTZ R75, R108.reuse, R72, -R75 ;  /* 0x000000486c4b7223 */ /* 0x040fe4000001084b */
[----:B------:R-:W-:Y:S02]  /*7f00*/  FMUL.FTZ R190, R77, R28 ;  /* 0x0000001c4dbe7220 */ /* 0x000fe40000410000 */
[----:B------:R-:W-:-:S02]  /*7f10*/  FFMA.FTZ R74, R108, R73, R74 ;  /* 0x000000496c4a7223 */ /* 0x000fc4000001004a */
[----:B------:R-:W-:Y:S02]  /*7f20*/  FFMA.FTZ R69, R114, R71, R69 ;  /* 0x0000004772457223 */ /* 0x000fe40000010045 */
[----:B------:R-:W-:Y:S02]  /*7f30*/  FADD.FTZ R75, R190, R75 ;  /* 0x0000004bbe4b7221 */ /* 0x000fe40000010000 */
[----:B------:R-:W-:Y:S02]  /*7f40*/  FADD.FTZ R74, RZ, R74 ;  /* 0x0000004aff4a7221 */ /* 0x000fe40000010000 */
[----:B------:R-:W-:Y:S02]  /*7f50*/  FMUL.FTZ R71, R111, R69 ;  /* 0x000000456f477220 */ /* 0x000fe40000410000 */
[C---:B------:R-:W-:Y:S01]  /*7f60*/  FMUL.FTZ R77, R105.reuse, R75 ;  /* 0x0000004b694d7220 */ /* 0x040fe20000410000 */
[----:B------:R-:W-:Y:S01]  /*7f70*/  HADD2.F32 R76, -RZ, R13.H0_H0 ;  /* 0x2000000dff4c7230 */ /* 0x000fe20000004100 */
[----:B------:R-:W-:-:S02]  /*7f80*/  FMUL.FTZ R73, R105, R74 ;  /* 0x0000004a69497220 */ /* 0x000fc40000410000 */
[-C--:B------:R-:W-:Y:S02]  /*7f90*/  FMUL.FTZ R72, R111, R68.reuse ;  /* 0x000000446f487220 */ /* 0x080fe40000410000 */
[----:B------:R-:W-:Y:S02]  /*7fa0*/  FFMA.FTZ R71, R112, R68, -R71 ;  /* 0x0000004470477223 */ /* 0x000fe40000010847 */
[C---:B------:R-:W-:Y:S02]  /*7fb0*/  FFMA.FTZ R77, R106.reuse, R74, R77 ;  /* 0x0000004a6a4d7223 */ /* 0x040fe4000001004d */
[----:B------:R-:W-:Y:S02]  /*7fc0*/  FFMA.FTZ R74, R106, R75, -R73 ;  /* 0x0000004b6a4a7223 */ /* 0x000fe40000010849 */
[----:B------:R-:W-:Y:S02]  /*7fd0*/  FFMA.FTZ R72, R112, R69, R72 ;  /* 0x0000004570487223 */ /* 0x000fe40000010048 */
[----:B------:R-:W-:-:S02]  /*7fe0*/  FMUL.FTZ R73, R109, R71 ;  /* 0x000000476d497220 */ /* 0x000fc40000410000 */
[----:B------:R-:W-:Y:S02]  /*7ff0*/  FMUL.FTZ R189, R76, R29 ;  /* 0x0000001d4cbd7220 */ /* 0x000fe40000410000 */
[----:B------:R-:W-:Y:S02]  /*8000*/  FADD.FTZ R77, RZ, R77 ;  /* 0x0000004dff4d7221 */ /* 0x000fe40000010000 */
[----:B------:R-:W-:Y:S02]  /*8010*/  FMUL.FTZ R68, R35, UR15 ;  /* 0x0000000f23447c20 */ /* 0x000fe40008410000 */
[-C--:B------:R-:W-:Y:S02]  /*8020*/  FMUL.FTZ R69, R109, R72.reuse ;  /* 0x000000486d457220 */ /* 0x080fe40000410000 */
[----:B------:R-:W-:Y:S02]  /*8030*/  FFMA.FTZ R73, R110, R72, R73 ;  /* 0x000000486e497223 */ /* 0x000fe40000010049 */
[----:B------:R-:W-:-:S02]  /*8040*/  FADD.FTZ R74, R189, R74 ;  /* 0x0000004abd4a7221 */ /* 0x000fc40000010000 */
[----:B------:R-:W-:Y:S01]  /*8050*/  FMUL.FTZ R75, R103, R77 ;  /* 0x0000004d674b7220 */ /* 0x000fe20000410000 */
[----:B------:R-:W-:Y:S01]  /*8060*/  HADD2.F32 R79, -RZ, R14.H0_H0 ;  /* 0x2000000eff4f7230 */ /* 0x000fe20000004100 */
[----:B------:R-:W-:Y:S02]  /*8070*/  FMUL.RZ R91, R68, 0.15915493667125701904 ;  /* 0x3e22f983445b7820 */ /* 0x000fe4000040c000 */
[----:B------:R-:W-:Y:S02]  /*8080*/  FFMA.FTZ R71, R110, R71, -R69 ;  /* 0x000000476e477223 */ /* 0x000fe40000010845 */
[----:B------:R-:W-:Y:S02]  /*8090*/  FMUL.FTZ R68, R107, R73 ;  /* 0x000000496b447220 */ /* 0x000fe40000410000 */
[-C--:B------:R-:W-:Y:S02]  /*80a0*/  FFMA.FTZ R75, R104, R74.reuse, -R75 ;  /* 0x0000004a684b7223 */ /* 0x080fe4000001084b */
[----:B------:R-:W-:-:S02]  /*80b0*/  FMUL.FTZ R74, R103, R74 ;  /* 0x0000004a674a7220 */ /* 0x000fc40000410000 */
[-C--:B------:R-:W-:Y:S02]  /*80c0*/  FFMA.FTZ R68, R108, R71.reuse, -R68 ;  /* 0x000000476c447223 */ /* 0x080fe40000010844 */
[----:B------:R-:W-:Y:S02]  /*80d0*/  FMUL.FTZ R188, R79, R30 ;  /* 0x0000001e4fbc7220 */ /* 0x000fe40000410000 */
[----:B------:R-:W-:Y:S02]  /*80e0*/  FMUL.FTZ R71, R107, R71 ;  /* 0x000000476b477220 */ /* 0x000fe40000410000 */
[----:B------:R-:W-:Y:S02]  /*80f0*/  FFMA.FTZ R74, R104, R77, R74 ;  /* 0x0000004d684a7223 */ /* 0x000fe4000001004a */
[----:B------:R-:W-:Y:S02]  /*8100*/  FADD.FTZ R75, R188, R75 ;  /* 0x0000004bbc4b7221 */ /* 0x000fe40000010000 */
[----:B------:R-:W-:-:S02]  /*8110*/  FFMA.FTZ R71, R108, R73, R71 ;  /* 0x000000496c477223 */ /* 0x000fc40000010047 */
[----:B------:R-:W-:Y:S01]  /*8120*/  FADD.FTZ R74, RZ, R74 ;  /* 0x0000004aff4a7221 */ /* 0x000fe20000010000 */
[----:B------:R-:W-:Y:S01]  /*8130*/  HADD2.F32 R76, -RZ, R15.H0_H0 ;  /* 0x2000000fff4c7230 */ /* 0x000fe20000004100 */
[----:B------:R-:W-:Y:S02]  /*8140*/  FMUL.FTZ R77, R101, R75 ;  /* 0x0000004b654d7220 */ /* 0x000fe40000410000 */
[----:B------:R-:W-:Y:S02]  /*8150*/  FMUL.FTZ R73, R105, R71 ;  /* 0x0000004769497220 */ /* 0x000fe40000410000 */
[-C--:B------:R-:W-:Y:S02]  /*8160*/  FMUL.FTZ R72, R101, R74.reuse ;  /* 0x0000004a65487220 */ /* 0x080fe40000410000 */
[----:B------:R-:W-:Y:S02]  /*8170*/  FMUL.FTZ R70, R70, R35 ;  /* 0x0000002346467220 */ /* 0x000fe40000410000 */
[----:B------:R-:W-:-:S02]  /*8180*/  FFMA.FTZ R77, R102, R74, R77 ;  /* 0x0000004a664d7223 */ /* 0x000fc4000001004d */
[-C--:B------:R-:W-:Y:S02]  /*8190*/  FFMA.FTZ R73, R106, R68.reuse, -R73 ;  /* 0x000000446a497223 */ /* 0x080fe40000010849 */
[----:B------:R-:W-:Y:S02]  /*81a0*/  FFMA.FTZ R72, R102, R75, -R72 ;  /* 0x0000004b66487223 */ /* 0x000fe40000010848 */
[----:B------:R-:W-:Y:S02]  /*81b0*/  FMUL.FTZ R68, R105, R68 ;  /* 0x0000004469447220 */ /* 0x000fe40000410000 */
[----:B------:R-:W-:Y:S01]  /*81c0*/  FMUL.FTZ R187, R76, R31 ;  /* 0x0000001f4cbb7220 */ /* 0x000fe20000410000 */
[----:B------:R-:W-:Y:S01]  /*81d0*/  MUFU.COS R69, R91 ;  /* 0x0000005b00457308 */ /* 0x000fe20000000000 */
[----:B------:R-:W-:Y:S01]  /*81e0*/  FADD.FTZ R77, RZ, R77 ;  /* 0x0000004dff4d7221 */ /* 0x000fe20000010000 */
[----:B------:R-:W-:Y:S01]  /*81f0*/  HADD2.F32 R95, -RZ, R16.H0_H0 ;  /* 0x20000010ff5f7230 */ /* 0x000fe20000004100 */
[----:B------:R-:W-:-:S02]  /*8200*/  FFMA.FTZ R68, R106, R71, R68 ;  /* 0x000000476a447223 */ /* 0x000fc40000010044 */
[----:B------:R-:W-:-:S03]  /*8210*/  FADD.FTZ R72, R187, R72 ;  /* 0x00000048bb487221 */ /* 0x000fc60000010000 */
[----:B------:R-:W0:Y:S01]  /*8220*/  MUFU.EX2 R70, R70 ;  /* 0x0000004600467308 */ /* 0x000e220000000800 */
[----:B------:R-:W-:Y:S01]  /*8230*/  FMUL.FTZ R79, R99, R77 ;  /* 0x0000004d634f7220 */ /* 0x000fe20000410000 */
[----:B------:R-:W-:Y:S01]  /*8240*/  ISETP.NE.AND P0, PT, R177, 0x7f, PT ;  /* 0x0000007fb100780c */ /* 0x000fe20003f05270 */
[----:B------:R-:W-:Y:S02]  /*8250*/  FMUL.FTZ R71, R103, R68 ;  /* 0x0000004467477220 */ /* 0x000fe40000410000 */
[----:B------:R-:W-:-:S03]  /*8260*/  FMUL.FTZ R74, R99, R72 ;  /* 0x00000048634a7220 */ /* 0x000fc60000410000 */
[----:B------:R-:W1:Y:S01]  /*8270*/  MUFU.SIN R91, R91 ;  /* 0x0000005b005b7308 */ /* 0x000e620000000400 */
[----:B------:R-:W-:Y:S02]  /*8280*/  FFMA.FTZ R79, R100, R72, -R79 ;  /* 0x00000048644f7223 */ /* 0x000fe4000001084f */
[----:B------:R-:W-:Y:S02]  /*8290*/  FMUL.FTZ R186, R95, R32 ;  /* 0x000000205fba7220 */ /* 0x000fe40000410000 */
[-C--:B------:R-:W-:Y:S02]  /*82a0*/  FMUL.FTZ R75, R103, R73.reuse ;  /* 0x00000049674b7220 */ /* 0x080fe40000410000 */
[----:B------:R-:W-:Y:S02]  /*82b0*/  FFMA.FTZ R71, R104, R73, -R71 ;  /* 0x0000004968477223 */ /* 0x000fe40000010847 */
[----:B------:R-:W-:Y:S02]  /*82c0*/  FFMA.FTZ R74, R100, R77, R74 ;  /* 0x0000004d644a7223 */ /* 0x000fe4000001004a */
[----:B0-----:R-:W-:Y:S01]  /*82d0*/  FMUL.FTZ R92, R70, R69 ;  /* 0x00000045465c7220 */ /* 0x001fe20000410000 */
[----:B------:R-:W-:Y:S01]  /*82e0*/  HADD2.F32 R72, -RZ, R17.H0_H0 ;  /* 0x20000011ff487230 */ /* 0x000fe20000004100 */
[----:B------:R-:W-:Y:S01]  /*82f0*/  FADD.FTZ R79, R186, R79 ;  /* 0x0000004fba4f7221 */ /* 0x000fe20000010000 */
[----:B------:R0:W3:Y:S01]  /*8300*/  @P0 LDS.64 R94, [R177.X8+0x3518] ;  /* 0x00351800b15e0984 */ /* 0x0000e20000008a00 */
[----:B------:R-:W-:-:S02]  /*8310*/  FFMA.FTZ R75, R104, R68, R75 ;  /* 0x00000044684b7223 */ /* 0x000fc4000001004b */
[----:B------:R-:W-:Y:S02]  /*8320*/  FMUL.FTZ R68, R101, R71 ;  /* 0x0000004765447220 */ /* 0x000fe40000410000 */
[----:B------:R-:W-:Y:S02]  /*8330*/  FADD.FTZ R74, RZ, R74 ;  /* 0x0000004aff4a7221 */ /* 0x000fe40000010000 */
[C---:B------:R-:W-:Y:S02]  /*8340*/  FMUL.FTZ R73, R97.reuse, R79 ;  /* 0x0000004f61497220 */ /* 0x040fe40000410000 */
[-C--:B------:R-:W-:Y:S02]  /*8350*/  FFMA.FTZ R68, R102, R75.reuse, R68 ;  /* 0x0000004b66447223 */ /* 0x080fe40000010044 */
[----:B------:R-:W-:Y:S02]  /*8360*/  FMUL.FTZ R69, R97, R74 ;  /* 0x0000004a61457220 */ /* 0x000fe40000410000 */
[----:B------:R-:W-:-:S02]  /*8370*/  FMUL.FTZ R75, R101, R75 ;  /* 0x0000004b654b7220 */ /* 0x000fc40000410000 */
[----:B------:R-:W-:Y:S02]  /*8380*/  FFMA.FTZ R73, R98, R74, R73 ;  /* 0x0000004a62497223 */ /* 0x000fe40000010049 */
[----:B-1----:R-:W-:Y:S02]  /*8390*/  FMUL.FTZ R91, R70, R91 ;  /* 0x0000005b465b7220 */ /* 0x002fe40000410000 */
[----:B------:R-:W-:Y:S02]  /*83a0*/  FFMA.FTZ R70, R98, R79, -R69 ;  /* 0x0000004f62467223 */ /* 0x000fe40000010845 */
[----:B------:R-:W-:Y:S02]  /*83b0*/  FFMA.FTZ R75, R102, R71, -R75 ;  /* 0x00000047664b7223 */ /* 0x000fe4000001084b */
[----:B------:R-:W-:Y:S02]  /*83c0*/  FMUL.FTZ R69, R99, R68 ;  /* 0x0000004463457220 */ /* 0x000fe40000410000 */
[----:B------:R-:W-:-:S02]  /*83d0*/  FMUL.FTZ R185, R72, R33 ;  /* 0x0000002148b97220 */ /* 0x000fc40000410000 */
[----:B------:R-:W-:Y:S02]  /*83e0*/  FADD.FTZ R73, RZ, R73 ;  /* 0x00000049ff497221 */ /* 0x000fe40000010000 */
[-C--:B------:R-:W-:Y:S02]  /*83f0*/  FMUL.FTZ R71, R99, R75.reuse ;  /* 0x0000004b63477220 */ /* 0x080fe40000410000 */
[C---:B------:R-:W-:Y:S02]  /*8400*/  FFMA.FTZ R69, R100.reuse, R75, -R69 ;  /* 0x0000004b64457223 */ /* 0x040fe40000010845 */
[----:B------:R-:W-:Y:S02]  /*8410*/  FADD.FTZ R70, R185, R70 ;  /* 0x00000046b9467221 */ /* 0x000fe40000010000 */
[----:B------:R-:W-:Y:S02]  /*8420*/  FMUL.FTZ R75, R93, R73 ;  /* 0x000000495d4b7220 */ /* 0x000fe40000410000 */
[----:B------:R-:W-:-:S02]  /*8430*/  FFMA.FTZ R71, R100, R68, R71 ;  /* 0x0000004464477223 */ /* 0x000fc40000010047 */
[-C--:B------:R-:W-:Y:S02]  /*8440*/  FMUL.FTZ R74, R93, R70.reuse ;  /* 0x000000465d4a7220 */ /* 0x080fe40000410000 */
[----:B------:R-:W-:Y:S02]  /*8450*/  FFMA.FTZ R72, R96, R70, -R75 ;  /* 0x0000004660487223 */ /* 0x000fe4000001084b */
[C---:B------:R-:W-:Y:S01]  /*8460*/  FMUL.FTZ R70, R97.reuse, R69 ;  /* 0x0000004561467220 */ /* 0x040fe20000410000 */
[----:B------:R-:W-:Y:S01]  /*8470*/  HADD2.F32 R181, -RZ, R18.H0_H0 ;  /* 0x20000012ffb57230 */ /* 0x000fe20000004100 */
[-C--:B------:R-:W-:Y:S02]  /*8480*/  FMUL.FTZ R68, R97, R71.reuse ;  /* 0x0000004761447220 */ /* 0x080fe40000410000 */
[----:B------:R-:W-:Y:S02]  /*8490*/  FFMA.FTZ R70, R98, R71, R70 ;  /* 0x0000004762467223 */ /* 0x000fe40000010046 */
[----:B------:R-:W-:-:S02]  /*84a0*/  FFMA.FTZ R74, R96, R73, R74 ;  /* 0x00000049604a7223 */ /* 0x000fc4000001004a */
[----:B------:R-:W-:Y:S02]  /*84b0*/  FMUL.FTZ R181, R181, R34 ;  /* 0x00000022b5b57220 */ /* 0x000fe40000410000 */
[----:B------:R-:W-:Y:S02]  /*84c0*/  FFMA.FTZ R68, R98, R69, -R68 ;  /* 0x0000004562447223 */ /* 0x000fe40000010844 */
[----:B------:R-:W-:Y:S02]  /*84d0*/  FMUL.FTZ R69, R93, R70 ;  /* 0x000000465d457220 */ /* 0x000fe40000410000 */
[----:B------:R-:W-:Y:S02]  /*84e0*/  FADD.FTZ R74, RZ, R74 ;  /* 0x0000004aff4a7221 */ /* 0x000fe40000010000 */
[----:B------:R-:W-:Y:S02]  /*84f0*/  FADD.FTZ R72, R181, R72 ;  /* 0x00000048b5487221 */ /* 0x000fe40000010000 */
[----:B------:R-:W-:-:S02]  /*8500*/  FMUL.FTZ R71, R93, R68 ;  /* 0x000000445d477220 */ /* 0x000fc40000410000 */
[C---:B------:R-:W-:Y:S01]  /*8510*/  FFMA.FTZ R68, R96.reuse, R68, -R69 ;  /* 0x0000004460447223 */ /* 0x040fe20000010845 */
[----:B------:R-:W-:Y:S01]  /*8520*/  HADD2.F32 R184, -RZ, R19.H0_H0 ;  /* 0x20000013ffb87230 */ /* 0x000fe20000004100 */
[----:B--2---:R-:W-:Y:S02]  /*8530*/  FMUL.FTZ R69, R65, R67 ;  /* 0x0000004341457220 */ /* 0x004fe40000410000 */
[C---:B------:R-:W-:Y:S02]  /*8540*/  FMUL.FTZ R73, R91.reuse, R74 ;  /* 0x0000004a5b497220 */ /* 0x040fe40000410000 */
[----:B------:R-:W-:Y:S02]  /*8550*/  FMUL.FTZ R77, R91, R72 ;  /* 0x000000485b4d7220 */ /* 0x000fe40000410000 */
[----:B------:R-:W-:Y:S02]  /*8560*/  FFMA.FTZ R71, R96, R70, R71 ;  /* 0x0000004660477223 */ /* 0x000fe40000010047 */
[----:B------:R-:W-:-:S02]  /*8570*/  FMUL.FTZ R65, R65, R66 ;  /* 0x0000004241417220 */ /* 0x000fc40000410000 */
[----:B------:R-:W-:Y:S02]  /*8580*/  FFMA.FTZ R69, R64, R66, -R69 ;  /* 0x0000004240457223 */ /* 0x000fe40000010845 */
[C---:B------:R-:W-:Y:S02]  /*8590*/  FFMA.FTZ R75, R92.reuse, R72, -R73 ;  /* 0x000000485c4b7223 */ /* 0x040fe40000010849 */
[C---:B------:R-:W-:Y:S01]  /*85a0*/  FMUL.FTZ R66, R91.reuse, R68 ;  /* 0x000000445b427220 */ /* 0x040fe20000410000 */
[----:B------:R-:W-:Y:S01]  /*85b0*/  BSSY B0, `(.L_x_265) ;  /* 0x0000014000007945 */ /* 0x000fe20003800000 */
[----:B------:R-:W-:Y:S02]  /*85c0*/  FFMA.FTZ R77, R92, R74, R77 ;  /* 0x0000004a5c4d7223 */ /* 0x000fe4000001004d */
[----:B------:R-:W-:Y:S02]  /*85d0*/  FMUL.FTZ R73, R91, R71 ;  /* 0x000000475b497220 */ /* 0x000fe40000410000 */
[----:B------:R-:W-:-:S02]  /*85e0*/  FMUL.FTZ R184, R184, R35 ;  /* 0x00000023b8b87220 */ /* 0x000fc40000410000 */
[----:B------:R-:W-:Y:S01]  /*85f0*/  FFMA.FTZ R156, R64, R67, R65 ;  /* 0x00000043409c7223 */ /* 0x000fe20000010041 */
[----:B------:R-:W-:Y:S01]  /*8600*/  LEA.HI R176, R177, R177, RZ, 0x1e ;  /* 0x000000b1b1b07211 */ /* 0x000fe200078ff0ff */
[C---:B------:R-:W-:Y:S02]  /*8610*/  FFMA.FTZ R65, R92.reuse, R71, R66 ;  /* 0x000000475c417223 */ /* 0x040fe40000010042 */
[----:B------:R-:W-:Y:S02]  /*8620*/  FFMA.FTZ R64, R92, R68, -R73 ;  /* 0x000000445c407223 */ /* 0x000fe40000010849 */
[----:B------:R-:W-:Y:S02]  /*8630*/  FADD.FTZ R66, R184, R75 ;  /* 0x0000004bb8427221 */ /* 0x000fe40000010000 */
[----:B------:R-:W-:Y:S01]  /*8640*/  FADD.FTZ R67, RZ, R77 ;  /* 0x0000004dff437221 */ /* 0x000fe20000010000 */
[----:B------:R-:W-:Y:S05]  /*8650*/  @P0 BRA `(.L_x_266) ;  /* 0x0000009000000947 */ /* 0x000fea0003800000 */
[----:B0--3--:R-:W-:Y:S01]  /*8660*/  ISETP.NE.AND P0, PT, R2, c[0x0][0x174], PT ;  /* 0x00005d0002007a0c */ /* 0x009fe20003f05270 */
[----:B------:R-:W-:Y:S01]  /*8670*/  HFMA2.MMA R95, -RZ, RZ, 0, 0 ;  /* 0x00000000ff5f7435 */ /* 0x000fe200000001ff */
[----:B------:R-:W-:-:S11]  /*8680*/  MOV R94, 0x3f800000 ;  /* 0x3f800000005e7802 */ /* 0x000fd60000000f00 */
[----:B------:R-:W-:-:S04]  /*8690*/  @P0 IADD3 R71, -R173, c[0x0][0x174], RZ ;  /* 0x00005d00ad470a10 */ /* 0x000fc80007ffe1ff */
[----:B------:R-:W-:-:S04]  /*86a0*/  @P0 LEA.HI R68, R71, R71, RZ, 0x1 ;  /* 0x0000004747440211 */ /* 0x000fc800078f08ff */
[----:B------:R-:W-:-:S04]  /*86b0*/  @P0 LOP3.LUT R68, R68, 0xfffffe, RZ, 0xc0, !PT ;  /* 0x00fffffe44440812 */ /* 0x000fc800078ec0ff */
[----:B------:R-:W-:-:S04]  /*86c0*/  @P0 IADD3 R71, -R68, R71, RZ ;  /* 0x0000004744470210 */ /* 0x000fc80007ffe1ff */
[----:B------:R-:W-:-:S05]  /*86d0*/  @P0 LEA R71, R71, R90, 0x8 ;  /* 0x0000005a47470211 */ /* 0x000fca00078e40ff */
[----:B------:R0:W1:Y:S02]  /*86e0*/  @P0 LDS.64 R94, [R71.X8+0x2510] ;  /* 0x00251000475e0984 */ /* 0x0000640000008a00 */
.L_x_266:
[----:B0--3--:R-:W-:Y:S05]  /*86f0*/  BSYNC B0 ;  /* 0x0000000000007941 */ /* 0x009fea0003800000 */
.L_x_265:
        /* <DEDUP_REMOVED lines=37> */
[----:B0-----:R-:W-:-:S05]  /*8950*/  IMAD R192, R177, 0x50, RZ ;  /* 0x00000050b1c07824 */ /* 0x001fca00078e02ff */
[----:B------:R-:W-:Y:S04]  /*8960*/  LDS.128 R64, [R192+0x1100] ;  /* 0x00110000c0407984 */ /* 0x000fe80000000c00 */
[----:B------:R-:W0:Y:S04]  /*8970*/  LDS.128 R68, [R192+0x1110] ;  /* 0x00111000c0447984 */ /* 0x000e280000000c00 */
        /* <DEDUP_REMOVED lines=34> */
.L_x_313:
        /* <DEDUP_REMOVED lines=70> */
.L_x_314:
        /* <DEDUP_REMOVED lines=19> */
[----:B-----5:R-:W-:Y:S05]  /*9130*/  CALL.REL.NOINC `($__internal_10_$__cuda_sm70_shflsync_idx_p) ;  /* 0x00008c6000007944 */ /* 0x020fea0003c00000 */
.L_x_271:
[----:B------:R-:W-:Y:S05]  /*9140*/  BRA.CONV ~URZ, `(.L_x_272) ;  /* 0x000000637f007947 */ /* 0x000fea000b800000 */
[----:B------:R-:W-:Y:S01]  /*9150*/  HFMA2.MMA R68, -RZ, RZ, 0, 1.847743988037109375e-06 ;  /* 0x0000001fff447435 */ /* 0x000fe200000001ff */
[----:B------:R-:W-:Y:S02]  /*9160*/  MOV R64, R73 ;  /* 0x0000004900407202 */ /* 0x000fe40000000f00 */
[----:B-1----:R-:W-:Y:S02]  /*9170*/  MOV R66, 0x1f ;  /* 0x0000001f00427802 */ /* 0x002fe40000000f00 */
[----:B------:R-:W-:Y:S02]  /*9180*/  MOV R67, 0xffffffff ;  /* 0xffffffff00437802 */ /* 0x000fe40000000f00 */
[----:B------:R-:W-:-:S02]  /*9190*/  MOV R65, 0x91b0 ;  /* 0x000091b000417802 */ /* 0x000fc40000000f00 */
[----:B-----5:R-:W-:Y:S05]  /*91a0*/  CALL.REL.NOINC `($__internal_10_$__cuda_sm70_shflsync_idx_p) ;  /* 0x00008bf000007944 */ /* 0x020fea0003c00000 */
.L_x_272:
[----:B------:R-:W-:Y:S05]  /*91b0*/  BRA.CONV ~URZ, `(.L_x_273) ;  /* 0x000000637f007947 */ /* 0x000fea000b800000 */
[----:B------:R-:W-:Y:S01]  /*91c0*/  HFMA2.MMA R68, -RZ, RZ, 0, 1.847743988037109375e-06 ;  /* 0x0000001fff447435 */ /* 0x000fe200000001ff */
[----:B------:R-:W-:-:S02]  /*91d0*/  MOV R64, R69 ;  /* 0x0000004500407202 */ /* 0x000fc40000000f00 */
[----:B-1----:R-:W-:Y:S02]  /*91e0*/  MOV R66, 0x1f ;  /* 0x0000001f00427802 */ /* 0x002fe40000000f00 */
[----:B------:R-:W-:Y:S02]  /*91f0*/  MOV R67, 0xffffffff ;  /* 0xffffffff00437802 */ /* 0x000fe40000000f00 */
[----:B------:R-:W-:Y:S02]  /*9200*/  MOV R65, 0x9220 ;  /* 0x0000922000417802 */ /* 0x000fe40000000f00 */
[----:B-----5:R-:W-:Y:S05]  /*9210*/  CALL.REL.NOINC `($__internal_10_$__cuda_sm70_shflsync_idx_p) ;  /* 0x00008b8000007944 */ /* 0x020fea0003c00000 */
.L_x_273:
[----:B------:R-:W-:Y:S05]  /*9220*/  BRA.CONV ~URZ, `(.L_x_274) ;  /* 0x000000637f007947 */ /* 0x000fea000b800000 */
[----:B------:R-:W-:Y:S01]  /*9230*/  HFMA2.MMA R68, -RZ, RZ, 0, 1.847743988037109375e-06 ;  /* 0x0000001fff447435 */ /* 0x000fe200000001ff */
[----:B------:R-:W-:Y:S02]  /*9240*/  MOV R64, R70 ;  /* 0x0000004600407202 */ /* 0x000fe40000000f00 */
[----:B-1----:R-:W-:Y:S02]  /*9250*/  MOV R66, 0x1f ;  /* 0x0000001f00427802 */ /* 0x002fe40000000f00 */
[----:B------:R-:W-:Y:S02]  /*9260*/  MOV R67, 0xffffffff ;  /* 0xffffffff00437802 */ /* 0x000fe40000000f00 */
[----:B------:R-:W-:-:S02]  /*9270*/  MOV R65, 0x9290 ;  /* 0x0000929000417802 */ /* 0x000fc40000000f00 */
[----:B-----5:R-:W-:Y:S05]  /*9280*/  CALL.REL.NOINC `($__internal_10_$__cuda_sm70_shflsync_idx_p) ;  /* 0x00008b1000007944 */ /* 0x020fea0003c00000 */
.L_x_274:
        /* <DEDUP_REMOVED lines=9> */
.L_x_315:
        /* <DEDUP_REMOVED lines=50> */
.L_x_268:
[----:B0-----:R-:W-:Y:S05]  /*9640*/  BSYNC B0 ;  /* 0x0000000000007941 */ /* 0x001fea0003800000 */
.L_x_267:
[----:B------:R-:W-:Y:S01]  /*9650*/  WARPSYNC 0xffffffff ;  /* 0xffffffff00007948 */ /* 0x000fe20003800000 */
[----:B------:R-:W-:Y:S01]  /*9660*/  BAR.SYNC.DEFER_BLOCKING 0x0 ;  /* 0x0000000000007b1d */ /* 0x000fe20000010000 */
[-C--:B-----5:R-:W-:Y:S01]  /*9670*/  FMUL.FTZ R62, R92, R156.reuse ;  /* 0x0000009c5c3e7220 */ /* 0x0a0fe20000410000 */
[----:B------:R-:W-:Y:S01]  /*9680*/  ISETP.GE.AND P0, PT, R2, c[0x0][0x174], PT ;  /* 0x00005d0002007a0c */ /* 0x000fe20003f06270 */
[C---:B------:R-:W-:Y:S02]  /*9690*/  FMUL.FTZ R63, R91.reuse, R156 ;  /* 0x0000009c5b3f7220 */ /* 0x040fe40000410000 */
[-C--:B---3--:R-:W-:Y:S01]  /*96a0*/  FFMA.FTZ R66, -R91, R140.reuse, -R62 ;  /* 0x0000008c5b427223 */ /* 0x088fe2000001093e */
[----:B------:R-:W-:Y:S01]  /*96b0*/  ISETP.NE.OR P0, PT, R240, RZ, P0 ;  /* 0x000000fff000720c */ /* 0x000fe20000705670 */
[----:B------:R-:W-:Y:S01]  /*96c0*/  FFMA.FTZ R64, R92, R140, -R63 ;  /* 0x0000008c5c407223 */ /* 0x000fe2000001083f */
[----:B------:R-:W-:Y:S01]  /*96d0*/  BSSY B0, `(.L_x_276) ;  /* 0x00001d3000007945 */ /* 0x000fe20003800000 */
[----:B------:R-:W-:-:S02]  /*96e0*/  FADD.FTZ R66, -R155, R66 ;  /* 0x000000429b427221 */ /* 0x000fc40000010100 */
[CC--:B-1----:R-:W-:Y:S02]  /*96f0*/  FMUL.FTZ R63, R91.reuse, R95.reuse ;  /* 0x0000005f5b3f7220 */ /* 0x0c2fe40000410000 */
[----:B------:R-:W-:Y:S02]  /*9700*/  FMUL.FTZ R62, R91, -R94 ;  /* 0x8000005e5b3e7220 */ /* 0x000fe40000410000 */
[----:B------:R-:W-:Y:S02]  /*9710*/  FADD.FTZ R64, R139, R64 ;  /* 0x000000408b407221 */ /* 0x000fe40000010000 */
[----:B------:R-:W-:Y:S02]  /*9720*/  FMUL.FTZ R67, R93, -R66 ;  /* 0x800000425d437220 */ /* 0x000fe40000410000 */
[C---:B------:R-:W-:Y:S02]  /*9730*/  FFMA.FTZ R63, R92.reuse, R94, -R63 ;  /* 0x0000005e5c3f7223 */ /* 0x040fe4000001083f */
[----:B------:R-:W-:-:S02]  /*9740*/  FFMA.FTZ R62, R92, -R95, R62 ;  /* 0x8000005f5c3e7223 */ /* 0x000fc4000001003e */
[CC--:B------:R-:W-:Y:S01]  /*9750*/  FMUL.FTZ R71, R93.reuse, -R64.reuse ;  /* 0x800000405d477220 */ /* 0x0c0fe20000410000 */
[----:B------:R-:W0:Y:S01]  /*9760*/  LDS.64 R60, [R176.X16+0x1108] ;  /* 0x00110800b03c7984 */ /* 0x000e22000000ca00 */
[C---:B------:R-:W-:Y:S02]  /*9770*/  FFMA.FTZ R69, R96.reuse, R64, -R67 ;  /* 0x0000004060457223 */ /* 0x040fe40000010843 */
[C---:B------:R-:W-:Y:S02]  /*9780*/  FMUL.FTZ R67, R93.reuse, -R63 ;  /* 0x8000003f5d437220 */ /* 0x040fe40000410000 */
[----:B------:R-:W-:Y:S02]  /*9790*/  FMUL.FTZ R65, R93, -R62 ;  /* 0x8000003e5d417220 */ /* 0x000fe40000410000 */
[C---:B------:R-:W-:Y:S02]  /*97a0*/  FFMA.FTZ R71, R96.reuse, R66, R71 ;  /* 0x0000004260477223 */ /* 0x040fe40000010047 */
[----:B------:R-:W-:-:S02]  /*97b0*/  FFMA.FTZ R67, R96, R62, R67 ;  /* 0x0000003e60437223 */ /* 0x000fc40000010043 */
[----:B------:R-:W-:Y:S02]  /*97c0*/  FFMA.FTZ R65, R96, R63, -R65 ;  /* 0x0000003f60417223 */ /* 0x000fe40000010841 */
[----:B------:R-:W-:Y:S02]  /*97d0*/  FADD.FTZ R71, -R154, R71 ;  /* 0x000000479a477221 */ /* 0x000fe40000010100 */
[C---:B------:R-:W-:Y:S02]  /*97e0*/  FMUL.FTZ R62, R97.reuse, -R67 ;  /* 0x80000043613e7220 */ /* 0x040fe40000410000 */
[----:B------:R-:W-:Y:S02]  /*97f0*/  FADD.FTZ R69, R138, R69 ;  /* 0x000000458a457221 */ /* 0x000fe40000010000 */
[C---:B------:R-:W-:Y:S02]  /*9800*/  FMUL.FTZ R63, R97.reuse, -R65 ;  /* 0x80000041613f7220 */ /* 0x040fe40000410000 */
[----:B------:R-:W-:-:S02]  /*9810*/  FMUL.FTZ R64, R97, -R71 ;  /* 0x8000004761407220 */ /* 0x000fc40000410000 */
[C---:B------:R-:W-:Y:S02]  /*9820*/  FFMA.FTZ R62, R98.reuse, R65, -R62 ;  /* 0x00000041623e7223 */ /* 0x040fe4000001083e */
[----:B------:R-:W-:Y:S02]  /*9830*/  FMUL.FTZ R66, R97, -R69 ;  /* 0x8000004561427220 */ /* 0x000fe40000410000 */
[C---:B------:R-:W-:Y:S02]  /*9840*/  FFMA.FTZ R63, R98.reuse, R67, R63 ;  /* 0x00000043623f7223 */ /* 0x040fe4000001003f */
[C---:B------:R-:W-:Y:S02]  /*9850*/  FFMA.FTZ R64, R98.reuse, R69, -R64 ;  /* 0x0000004562407223 */ /* 0x040fe40000010840 */
[----:B------:R-:W-:Y:S02]  /*9860*/  FMUL.FTZ R67, R99, -R62 ;  /* 0x8000003e63437220 */ /* 0x000fe40000410000 */
[----:B------:R-:W-:-:S02]  /*9870*/  FFMA.FTZ R66, R98, R71, R66 ;  /* 0x0000004762427223 */ /* 0x000fc40000010042 */
[-C--:B------:R-:W-:Y:S02]  /*9880*/  FMUL.FTZ R65, R99, -R63.reuse ;  /* 0x8000003f63417220 */ /* 0x080fe40000410000 */
[----:B------:R-:W-:Y:S02]  /*9890*/  FADD.FTZ R64, R137, R64 ;  /* 0x0000004089407221 */ /* 0x000fe40000010000 */
[C---:B------:R-:W-:Y:S02]  /*98a0*/  FFMA.FTZ R67, R100.reuse, R63, R67 ;  /* 0x0000003f64437223 */ /* 0x040fe40000010043 */
[----:B------:R-:W-:Y:S02]  /*98b0*/  FADD.FTZ R66, -R153, R66 ;  /* 0x0000004299427221 */ /* 0x000fe40000010100 */
[----:B------:R-:W-:Y:S02]  /*98c0*/  FFMA.FTZ R65, R100, R62, -R65 ;  /* 0x0000003e64417223 */ /* 0x000fe40000010841 */
[----:B------:R-:W-:-:S02]  /*98d0*/  FMUL.FTZ R63, R99, -R64 ;  /* 0x80000040633f7220 */ /* 0x000fc40000410000 */
[----:B0-----:R-:W-:Y:S02]  /*98e0*/  FMUL.FTZ R62, R123, R60 ;  /* 0x0000003c7b3e7220 */ /* 0x001fe40000410000 */
[-C--:B------:R-:W-:Y:S02]  /*98f0*/  FMUL.FTZ R69, R99, -R66.reuse ;  /* 0x8000004263457220 */ /* 0x080fe40000410000 */
[----:B------:R-:W-:Y:S02]  /*9900*/  FFMA.FTZ R63, R100, R66, R63 ;  /* 0x00000042643f7223 */ /* 0x000fe4000001003f */
[-C--:B------:R-:W-:Y:S02]  /*9910*/  FMUL.FTZ R123, R123, R61.reuse ;  /* 0x0000003d7b7b7220 */ /* 0x080fe40000410000 */
[----:B------:R-:W-:Y:S02]  /*9920*/  FFMA.FTZ R62, R122, R61, R62 ;  /* 0x0000003d7a3e7223 */ /* 0x000fe4000001003e */
[----:B------:R-:W-:-:S02]  /*9930*/  FFMA.FTZ R69, R100, R64, -R69 ;  /* 0x0000004064457223 */ /* 0x000fc40000010845 */
[----:B------:R-:W-:Y:S02]  /*9940*/  FMUL.FTZ R61, R101, -R67 ;  /* 0x80000043653d7220 */ /* 0x000fe40000410000 */
[----:B------:R-:W-:Y:S02]  /*9950*/  FADD.FTZ R63, -R152, R63 ;  /* 0x0000003f983f7221 */ /* 0x000fe40000010100 */
[----:B------:R-:W-:Y:S02]  /*9960*/  FFMA.FTZ R123, R122, R60, -R123 ;  /* 0x0000003c7a7b7223 */ /* 0x000fe4000001087b */
[----:B------:R-:W-:Y:S02]  /*9970*/  FADD.FTZ R197, RZ, R62 ;  /* 0x0000003effc57221 */ /* 0x000fe40000010000 */
[----:B------:R-:W-:Y:S02]  /*9980*/  FFMA.FTZ R62, R102, R65, -R61 ;  /* 0x00000041663e7223 */ /* 0x000fe4000001083d */
[----:B------:R-:W-:-:S02]  /*9990*/  FADD.FTZ R69, R136, R69 ;  /* 0x0000004588457221 */ /* 0x000fc40000010000 */
[----:B------:R-:W-:Y:S02]  /*99a0*/  FMUL.FTZ R60, R101, -R63 ;  /* 0x8000003f653c7220 */ /* 0x000fe40000410000 */
[----:B------:R-:W-:Y:S02]  /*99b0*/  FADD.FTZ R204, R204, R123 ;  /* 0x0000007bcccc7221 */ /* 0x000fe40000010000 */
[----:B------:R-:W-:Y:S02]  /*99c0*/  FMUL.FTZ R61, R121, R197 ;  /* 0x000000c5793d7220 */ /* 0x000fe40000410000 */
[C---:B------:R-:W-:Y:S02]  /*99d0*/  FMUL.FTZ R65, R101.reuse, -R65 ;  /* 0x8000004165417220 */ /* 0x040fe40000410000 */
[-C--:B------:R-:W-:Y:S02]  /*99e0*/  FFMA.FTZ R64, R102, R69.reuse, -R60 ;  /* 0x0000004566407223 */ /* 0x080fe4000001083c */
[----:B------:R-:W-:-:S02]  /*99f0*/  FMUL.FTZ R69, R101, -R69 ;  /* 0x8000004565457220 */ /* 0x000fc40000410000 */
[-C--:B------:R-:W-:Y:S02]  /*9a00*/  FFMA.FTZ R60, R124, R204.reuse, -R61 ;  /* 0x000000cc7c3c7223 */ /* 0x080fe4000001083d */
[----:B------:R-:W-:Y:S02]  /*9a10*/  FMUL.FTZ R61, R121, R204 ;  /* 0x000000cc793d7220 */ /* 0x000fe40000410000 */
[C---:B------:R-:W-:Y:S02]  /*9a20*/  FFMA.FTZ R65, R102.reuse, R67, R65 ;  /* 0x0000004366417223 */ /* 0x040fe40000010041 */
[----:B------:R-:W-:Y:S02]  /*9a30*/  FFMA.FTZ R66, R102, R63, R69 ;  /* 0x0000003f66427223 */ /* 0x000fe40000010045 */
[----:B------:R-:W-:Y:S02]  /*9a40*/  FFMA.FTZ R61, R124, R197, R61 ;  /* 0x000000c57c3d7223 */ /* 0x000fe4000001003d */
[----:B------:R-:W-:-:S02]  /*9a50*/  FMUL.FTZ R67, R103, -R65 ;  /* 0x8000004167437220 */ /* 0x000fc40000410000 */
[----:B------:R-:W-:Y:S02]  /*9a60*/  FADD.FTZ R66, -R151, R66 ;  /* 0x0000004297427221 */ /* 0x000fe40000010100 */
[----:B------:R-:W-:Y:S02]  /*9a70*/  FADD.FTZ R196, RZ, R61 ;  /* 0x0000003dffc47221 */ /* 0x000fe40000010000 */
[-C--:B------:R-:W-:Y:S02]  /*9a80*/  FFMA.FTZ R67, R104, R62.reuse, -R67 ;  /* 0x0000003e68437223 */ /* 0x080fe40000010843 */
[----:B------:R-:W-:Y:S02]  /*9a90*/  FADD.FTZ R203, R203, R60 ;  /* 0x0000003ccbcb7221 */ /* 0x000fe40000010000 */
[----:B------:R-:W-:Y:S02]  /*9aa0*/  FMUL.FTZ R62, R103, -R62 ;  /* 0x8000003e673e7220 */ /* 0x000fe40000410000 */
[----:B------:R-:W-:-:S02]  /*9ab0*/  FADD.FTZ R64, R135, R64 ;  /* 0x0000004087407221 */ /* 0x000fc40000010000 */
[----:B------:R-:W-:Y:S02]  /*9ac0*/  FMUL.FTZ R61, R103, -R66 ;  /* 0x80000042673d7220 */ /* 0x000fe40000410000 */
[C---:B------:R-:W-:Y:S02]  /*9ad0*/  FMUL.FTZ R60, R119.reuse, R196 ;  /* 0x000000c4773c7220 */ /* 0x040fe40000410000 */
[C---:B------:R-:W-:Y:S02]  /*9ae0*/  FFMA.FTZ R62, R104.reuse, R65, R62 ;  /* 0x00000041683e7223 */ /* 0x040fe4000001003e */
[-C--:B------:R-:W-:Y:S02]  /*9af0*/  FMUL.FTZ R63, R119, R203.reuse ;  /* 0x000000cb773f7220 */ /* 0x080fe40000410000 */
[----:B------:R-:W-:Y:S02]  /*9b00*/  FFMA.FTZ R65, R104, R64, -R61 ;  /* 0x0000004068417223 */ /* 0x000fe4000001083d */
[----:B------:R-:W-:-:S02]  /*9b10*/  FFMA.FTZ R61, R120, R203, -R60 ;  /* 0x000000cb783d7223 */ /* 0x000fc4000001083c */
[----:B------:R-:W-:Y:S02]  /*9b20*/  FMUL.FTZ R69, R103, -R64 ;  /* 0x8000004067457220 */ /* 0x000fe40000410000 */
[----:B------:R-:W-:Y:S02]  /*9b30*/  FFMA.FTZ R63, R120, R196, R63 ;  /* 0x000000c4783f7223 */ /* 0x000fe4000001003f */
[----:B------:R-:W-:Y:S02]  /*9b40*/  FMUL.FTZ R60, R105, -R62 ;  /* 0x8000003e693c7220 */ /* 0x000fe40000410000 */
[----:B------:R-:W-:Y:S02]  /*9b50*/  FADD.FTZ R202, R202, R61 ;  /* 0x0000003dcaca7221 */ /* 0x000fe40000010000 */
[----:B------:R-:W-:Y:S02]  /*9b60*/  FFMA.FTZ R69, R104, R66, R69 ;  /* 0x0000004268457223 */ /* 0x000fe40000010045 */
[----:B------:R-:W-:-:S02]  /*9b70*/  FADD.FTZ R195, RZ, R63 ;  /* 0x0000003fffc37221 */ /* 0x000fc40000010000 */
[-C--:B------:R-:W-:Y:S02]  /*9b80*/  FFMA.FTZ R63, R106, R67.reuse, -R60 ;  /* 0x000000436a3f7223 */ /* 0x080fe4000001083c */
[----:B------:R-:W-:Y:S02]  /*9b90*/  FMUL.FTZ R60, R117, R202 ;  /* 0x000000ca753c7220 */ /* 0x000fe40000410000 */
[----:B------:R-:W-:Y:S02]  /*9ba0*/  FADD.FTZ R69, -R150, R69 ;  /* 0x0000004596457221 */ /* 0x000fe40000010100 */
[----:B------:R-:W-:Y:S02]  /*9bb0*/  FMUL.FTZ R67, R105, -R67 ;  /* 0x8000004369437220 */ /* 0x000fe40000410000 */
[-C--:B------:R-:W-:Y:S02]  /*9bc0*/  FMUL.FTZ R61, R117, R195.reuse ;  /* 0x000000c3753d7220 */ /* 0x080fe40000410000 */
[----:B------:R-:W-:-:S02]  /*9bd0*/  FFMA.FTZ R194, R118, R195, R60 ;  /* 0x000000c376c27223 */ /* 0x000fc4000001003c */
[----:B------:R-:W-:Y:S02]  /*9be0*/  FADD.FTZ R65, R134, R65 ;  /* 0x0000004186417221 */ /* 0x000fe40000010000 */
[----:B------:R-:W-:Y:S02]  /*9bf0*/  FMUL.FTZ R64, R105, -R69 ;  /* 0x8000004569407220 */ /* 0x000fe40000410000 */
[----:B------:R-:W-:Y:S02]  /*9c00*/  FFMA.FTZ R67, R106, R62, R67 ;  /* 0x0000003e6a437223 */ /* 0x000fe40000010043 */
[----:B------:R-:W-:Y:S02]  /*9c10*/  FFMA.FTZ R60, R118, R202, -R61 ;  /* 0x000000ca763c7223 */ /* 0x000fe4000001083d */
[----:B------:R-:W-:Y:S02]  /*9c20*/  FADD.FTZ R194, RZ, R194 ;  /* 0x000000c2ffc27221 */ /* 0x000fe40000010000 */
[----:B------:R-:W-:-:S02]  /*9c30*/  FFMA.FTZ R64, R106, R65, -R64 ;  /* 0x000000416a407223 */ /* 0x000fc40000010840 */
[----:B------:R-:W-:Y:S02]  /*9c40*/  FMUL.FTZ R65, R105, -R65 ;  /* 0x8000004169417220 */ /* 0x000fe40000410000 */
[----:B------:R-:W-:Y:S02]  /*9c50*/  FMUL.FTZ R61, R107, -R67 ;  /* 0x800000436b3d7220 */ /* 0x000fe40000410000 */
[----:B------:R-:W-:Y:S02]  /*9c60*/  FADD.FTZ R201, R201, R60 ;  /* 0x0000003cc9c97221 */ /* 0x000fe40000010000 */
[----:B------:R-:W-:Y:S02]  /*9c70*/  FMUL.FTZ R60, R115, R194 ;  /* 0x000000c2733c7220 */ /* 0x000fe40000410000 */
[----:B------:R-:W-:Y:S02]  /*9c80*/  FFMA.FTZ R62, R106, R69, R65 ;  /* 0x000000456a3e7223 */ /* 0x000fe40000010041 */
[----:B------:R-:W-:-:S02]  /*9c90*/  FFMA.FTZ R65, R108, R63, -R61 ;  /* 0x0000003f6c417223 */ /* 0x000fc4000001083d */
[----:B------:R-:W-:Y:S02]  /*9ca0*/  FMUL.FTZ R66, R107, -R63 ;  /* 0x8000003f6b427220 */ /* 0x000fe40000410000 */
[-C--:B------:R-:W-:Y:S02]  /*9cb0*/  FMUL.FTZ R63, R115, R201.reuse ;  /* 0x000000c9733f7220 */ /* 0x080fe40000410000 */
[----:B------:R-:W-:Y:S02]  /*9cc0*/  FFMA.FTZ R61, R116, R201, -R60 ;  /* 0x000000c9743d7223 */ /* 0x000fe4000001083c */
[----:B------:R-:W-:Y:S02]  /*9cd0*/  FADD.FTZ R64, R133, R64 ;  /* 0x0000004085407221 */ /* 0x000fe40000010000 */
[----:B------:R-:W-:Y:S02]  /*9ce0*/  FADD.FTZ R62, -R149, R62 ;  /* 0x0000003e953e7221 */ /* 0x000fe40000010100 */
[----:B------:R-:W-:-:S02]  /*9cf0*/  FADD.FTZ R200, R200, R61 ;  /* 0x0000003dc8c87221 */ /* 0x000fc40000010000 */
[----:B------:R-:W-:Y:S02]  /*9d00*/  FFMA.FTZ R63, R116, R194, R63 ;  /* 0x000000c2743f7223 */ /* 0x000fe4000001003f */
[C---:B------:R-:W-:Y:S02]  /*9d10*/  FMUL.FTZ R61, R107.reuse, -R64 ;  /* 0x800000406b3d7220 */ /* 0x040fe40000410000 */
[-C--:B------:R-:W-:Y:S02]  /*9d20*/  FMUL.FTZ R69, R107, -R62.reuse ;  /* 0x8000003e6b457220 */ /* 0x080fe40000410000 */
[C---:B------:R-:W-:Y:S02]  /*9d30*/  FFMA.FTZ R66, R108.reuse, R67, R66 ;  /* 0x000000436c427223 */ /* 0x040fe40000010042 */
[----:B------:R-:W-:Y:S02]  /*9d40*/  FADD.FTZ R193, RZ, R63 ;  /* 0x0000003fffc17221 */ /* 0x000fe40000010000 */
[----:B------:R-:W-:-:S02]  /*9d50*/  FFMA.FTZ R63, R108, R62, R61 ;  /* 0x0000003e6c3f7223 */ /* 0x000fc4000001003d */
[----:B------:R-:W-:Y:S02]  /*9d60*/  FFMA.FTZ R69, R108, R64, -R69 ;  /* 0x000000406c457223 */ /* 0x000fe40000010845 */
[----:B------:R-:W-:Y:S02]  /*9d70*/  FMUL.FTZ R60, R113, R200 ;  /* 0x000000c8713c7220 */ /* 0x000fe40000410000 */
[----:B------:R-:W-:Y:S02]  /*9d80*/  FMUL.FTZ R64, R109, -R66 ;  /* 0x800000426d407220 */ /* 0x000fe40000410000 */
[-C--:B------:R-:W-:Y:S02]  /*9d90*/  FMUL.FTZ R61, R113, R193.reuse ;  /* 0x000000c1713d7220 */ /* 0x080fe40000410000 */
[----:B------:R-:W-:Y:S02]  /*9da0*/  FADD.FTZ R62, -R148, R63 ;  /* 0x0000003f943e7221 */ /* 0x000fe40000010100 */
[----:B------:R-:W-:-:S02]  /*9db0*/  FFMA.FTZ R192, R114, R193, R60 ;  /* 0x000000c172c07223 */ /* 0x000fc4000001003c */
[-C--:B------:R-:W-:Y:S02]  /*9dc0*/  FFMA.FTZ R64, R110, R65.reuse, -R64 ;  /* 0x000000416e407223 */ /* 0x080fe40000010840 */
[C---:B------:R-:W-:Y:S02]  /*9dd0*/  FMUL.FTZ R65, R109.reuse, -R65 ;  /* 0x800000416d417220 */ /* 0x040fe40000410000 */
[----:B------:R-:W-:Y:S02]  /*9de0*/  FFMA.FTZ R60, R114, R200, -R61 ;  /* 0x000000c8723c7223 */ /* 0x000fe4000001083d */
[----:B------:R-:W-:Y:S02]  /*9df0*/  FADD.FTZ R69, R132, R69 ;  /* 0x0000004584457221 */ /* 0x000fe40000010000 */
[----:B------:R-:W-:Y:S02]  /*9e00*/  FMUL.FTZ R61, R109, -R62 ;  /* 0x8000003e6d3d7220 */ /* 0x000fe40000410000 */
[----:B------:R-:W-:-:S02]  /*9e10*/  FADD.FTZ R192, RZ, R192 ;  /* 0x000000c0ffc07221 */ /* 0x000fc40000010000 */
[C---:B------:R-:W-:Y:S02]  /*9e20*/  FFMA.FTZ R65, R110.reuse, R66, R65 ;  /* 0x000000426e417223 */ /* 0x040fe40000010041 */
[----:B------:R-:W-:Y:S02]  /*9e30*/  FADD.FTZ R199, R199, R60 ;  /* 0x0000003cc7c77221 */ /* 0x000fe40000010000 */
[-C--:B------:R-:W-:Y:S02]  /*9e40*/  FFMA.FTZ R66, R110, R69.reuse, -R61 ;  /* 0x000000456e427223 */ /* 0x080fe4000001083d */
[----:B------:R-:W-:Y:S02]  /*9e50*/  FMUL.FTZ R60, R111, R192 ;  /* 0x000000c06f3c7220 */ /* 0x000fe40000410000 */
[----:B------:R-:W-:Y:S02]  /*9e60*/  FMUL.FTZ R69, R109, -R69 ;  /* 0x800000456d457220 */ /* 0x000fe40000410000 */
        /* <DEDUP_REMOVED lines=8> */
[----:B------:R-:W-:Y:S02]  /*9ef0*/  FMUL.FTZ R64, R111, -R64 ;  /* 0x800000406f407220 */ /* 0x000fe40000410000 */
[----:B------:R-:W-:Y:S02]  /*9f00*/  FADD.FTZ R123, RZ, R63 ;  /* 0x0000003fff7b7221 */ /* 0x000fe40000010000 */
[----:B------:R-:W-:Y:S02]  /*9f10*/  FMUL.FTZ R60, R109, R198 ;  /* 0x000000c66d3c7220 */ /* 0x000fe40000410000 */
[----:B------:R-:W-:Y:S02]  /*9f20*/  FADD.FTZ R66, R131, R66 ;  /* 0x0000004283427221 */ /* 0x000fe40000010000 */
[----:B------:R-:W-:-:S02]  /*9f30*/  FMUL.FTZ R63, R111, -R62 ;  /* 0x8000003e6f3f7220 */ /* 0x000fc40000410000 */
[----:B------:R-:W-:Y:S02]  /*9f40*/  FFMA.FTZ R64, R112, R65, R64 ;  /* 0x0000004170407223 */ /* 0x000fe40000010040 */
[-C--:B------:R-:W-:Y:S02]  /*9f50*/  FMUL.FTZ R61, R109, R123.reuse ;  /* 0x0000007b6d3d7220 */ /* 0x080fe40000410000 */
[----:B------:R-:W-:Y:S02]  /*9f60*/  FFMA.FTZ R122, R110, R123, R60 ;  /* 0x0000007b6e7a7223 */ /* 0x000fe4000001003c */
[-C--:B------:R-:W-:Y:S02]  /*9f70*/  FFMA.FTZ R65, R112, R66.reuse, -R63 ;  /* 0x0000004270417223 */ /* 0x080fe4000001083f */
[----:B------:R-:W-:Y:S02]  /*9f80*/  FMUL.FTZ R63, R111, -R66 ;  /* 0x800000426f3f7220 */ /* 0x000fe40000410000 */
[----:B------:R-:W-:-:S02]  /*9f90*/  FFMA.FTZ R60, R110, R198, -R61 ;  /* 0x000000c66e3c7223 */ /* 0x000fc4000001083d */
[----:B------:R-:W-:Y:S02]  /*9fa0*/  FADD.FTZ R122, RZ, R122 ;  /* 0x0000007aff7a7221 */ /* 0x000fe40000010000 */
[----:B------:R-:W-:Y:S02]  /*9fb0*/  FMUL.FTZ R61, R113, -R64 ;  /* 0x80000040713d7220 */ /* 0x000fe40000410000 */
[----:B------:R-:W-:Y:S02]  /*9fc0*/  FFMA.FTZ R63, R112, R62, R63 ;  /* 0x0000003e703f7223 */ /* 0x000fe4000001003f */
[----:B------:R-:W-:Y:S02]  /*9fd0*/  FADD.FTZ R205, R191, R60 ;  /* 0x0000003cbfcd7221 */ /* 0x000fe40000010000 */
[----:B------:R-:W-:Y:S02]  /*9fe0*/  FMUL.FTZ R60, R107, R122 ;  /* 0x0000007a6b3c7220 */ /* 0x000fe40000410000 */
[----:B------:R-:W-:-:S02]  /*9ff0*/  FFMA.FTZ R66, R114, R67, -R61 ;  /* 0x0000004372427223 */ /* 0x000fc4000001083d */
[----:B------:R-:W-:Y:S02]  /*a000*/  FADD.FTZ R62, -R146, R63 ;  /* 0x0000003f923e7221 */ /* 0x000fe40000010100 */
        /* <DEDUP_REMOVED lines=10> */
[----:B------:R-:W-:-:S02]  /*a0b0*/  FMUL.FTZ R61, R115, -R67 ;  /* 0x80000043733d7220 */ /* 0x000fc40000410000 */
[----:B------:R-:W-:Y:S02]  /*a0c0*/  FADD.FTZ R191, RZ, R63 ;  /* 0x0000003fffbf7221 */ /* 0x000fe40000010000 */
[C---:B------:R-:W-:Y:S02]  /*a0d0*/  FMUL.FTZ R60, R105.reuse, R206 ;  /* 0x000000ce693c7220 */ /* 0x040fe40000410000 */
[----:B------:R-:W-:Y:S02]  /*a0e0*/  FFMA.FTZ R62, R114, R62, R65 ;  /* 0x0000003e723e7223 */ /* 0x000fe40000010041 */
[----:B------:R-:W-:Y:S02]  /*a0f0*/  FFMA.FTZ R63, R116, R66, -R61 ;  /* 0x00000042743f7223 */ /* 0x000fe4000001083d */
        /* <DEDUP_REMOVED lines=8> */
[----:B------:R-:W-:Y:S02]  /*a180*/  FMUL.FTZ R66, R115, -R66 ;  /* 0x8000004273427220 */ /* 0x000fe40000410000 */
[C---:B------:R-:W-:Y:S02]  /*a190*/  FMUL.FTZ R60, R103.reuse, R190 ;  /* 0x000000be673c7220 */ /* 0x040fe40000410000 */
[CC--:B------:R-:W-:Y:S02]  /*a1a0*/  FFMA.FTZ R65, R116.reuse, R64.reuse, -R61 ;  /* 0x0000004074417223 */ /* 0x0c0fe4000001083d */
[----:B------:R-:W-:Y:S02]  /*a1b0*/  FMUL.FTZ R61, R103, R189 ;  /* 0x000000bd673d7220 */ /* 0x000fe40000410000 */
[----:B------:R-:W-:Y:S02]  /*a1c0*/  FFMA.FTZ R66, R116, R67, R66 ;  /* 0x0000004374427223 */ /* 0x000fe40000010042 */
[----:B------:R-:W-:-:S02]  /*a1d0*/  FMUL.FTZ R67, R115, -R64 ;  /* 0x8000004073437220 */ /* 0x000fc40000410000 */
[C---:B------:R-:W-:Y:S02]  /*a1e0*/  FFMA.FTZ R207, R104.reuse, R189, -R60 ;  /* 0x000000bd68cf7223 */ /* 0x040fe4000001083c */
[----:B------:R-:W-:Y:S02]  /*a1f0*/  FFMA.FTZ R61, R104, R190, R61 ;  /* 0x000000be683d7223 */ /* 0x000fe4000001003d */
[----:B------:R-:W-:Y:S02]  /*a200*/  FMUL.FTZ R60, R117, -R66 ;  /* 0x80000042753c7220 */ /* 0x000fe40000410000 */
[----:B------:R-:W-:Y:S02]  /*a210*/  FFMA.FTZ R67, R116, R62, R67 ;  /* 0x0000003e74437223 */ /* 0x000fe40000010043 */
[----:B------:R-:W-:Y:S02]  /*a220*/  FADD.FTZ R207, R188, R207 ;  /* 0x000000cfbccf7221 */ /* 0x000fe40000010000 */
[----:B------:R-:W-:-:S02]  /*a230*/  FADD.FTZ R188, RZ, R61 ;  /* 0x0000003dffbc7221 */ /* 0x000fc40000010000 */
[-C--:B------:R-:W-:Y:S02]  /*a240*/  FFMA.FTZ R62, R118, R63.reuse, -R60 ;  /* 0x0000003f763e7223 */ /* 0x080fe4000001083c */
[----:B------:R-:W-:Y:S02]  /*a250*/  FMUL.FTZ R63, R117, -R63 ;  /* 0x8000003f753f7220 */ /* 0x000fe40000410000 */
[----:B------:R-:W-:Y:S02]  /*a260*/  FADD.FTZ R67, -R144, R67 ;  /* 0x0000004390437221 */ /* 0x000fe40000010100 */
[C---:B------:R-:W-:Y:S02]  /*a270*/  FMUL.FTZ R60, R101.reuse, R188 ;  /* 0x000000bc653c7220 */ /* 0x040fe40000410000 */
[----:B------:R-:W-:Y:S02]  /*a280*/  FMUL.FTZ R61, R101, R207 ;  /* 0x000000cf653d7220 */ /* 0x000fe40000410000 */
[----:B------:R-:W-:-:S02]  /*a290*/  FFMA.FTZ R63, R118, R66, R63 ;  /* 0x00000042763f7223 */ /* 0x000fc4000001003f */
[----:B------:R-:W-:Y:S02]  /*a2a0*/  FADD.FTZ R65, R128, R65 ;  /* 0x0000004180417221 */ /* 0x000fe40000010000 */
[----:B------:R-:W-:Y:S02]  /*a2b0*/  FMUL.FTZ R64, R117, -R67 ;  /* 0x8000004375407220 */ /* 0x000fe40000410000 */
[C---:B------:R-:W-:Y:S02]  /*a2c0*/  FFMA.FTZ R60, R102.reuse, R207, -R60 ;  /* 0x000000cf663c7223 */ /* 0x040fe4000001083c */
[----:B------:R-:W-:Y:S02]  /*a2d0*/  FFMA.FTZ R61, R102, R188, R61 ;  /* 0x000000bc663d7223 */ /* 0x000fe4000001003d */
[----:B------:R-:W-:Y:S02]  /*a2e0*/  FMUL.FTZ R69, R119, -R63 ;  /* 0x8000003f77457220 */ /* 0x000fe40000410000 */
[----:B------:R-:W-:-:S02]  /*a2f0*/  FFMA.FTZ R66, R118, R65, -R64 ;  /* 0x0000004176427223 */ /* 0x000fc40000010840 */
[----:B------:R-:W-:Y:S02]  /*a300*/  FMUL.FTZ R65, R117, -R65 ;  /* 0x8000004175417220 */ /* 0x000fe40000410000 */
[----:B------:R-:W-:Y:S02]  /*a310*/  FADD.FTZ R208, R187, R60 ;  /* 0x0000003cbbd07221 */ /* 0x000fe40000010000 */
[----:B------:R-:W-:Y:S02]  /*a320*/  FADD.FTZ R187, RZ, R61 ;  /* 0x0000003dffbb7221 */ /* 0x000fe40000010000 */
[-C--:B------:R-:W-:Y:S02]  /*a330*/  FFMA.FTZ R64, R120, R62.reuse, -R69 ;  /* 0x0000003e78407223 */ /* 0x080fe40000010845 */
[----:B------:R-:W-:Y:S02]  /*a340*/  FMUL.FTZ R62, R119, -R62 ;  /* 0x8000003e773e7220 */ /* 0x000fe40000410000 */
[----:B------:R-:W-:-:S02]  /*a350*/  FFMA.FTZ R68, R118, R67, R65 ;  /* 0x0000004376447223 */ /* 0x000fc40000010041 */
[----:B------:R-:W-:Y:S02]  /*a360*/  FADD.FTZ R66, R127, R66 ;  /* 0x000000427f427221 */ /* 0x000fe40000010000 */
[----:B------:R-:W-:Y:S02]  /*a370*/  FMUL.FTZ R61, R99, R187 ;  /* 0x000000bb633d7220 */ /* 0x000fe40000410000 */
[----:B------:R-:W-:Y:S02]  /*a380*/  FFMA.FTZ R69, R120, R63, R62 ;  /* 0x0000003f78457223 */ /* 0x000fe4000001003e */
[----:B------:R-:W-:Y:S02]  /*a390*/  FADD.FTZ R68, -R143, R68 ;  /* 0x000000448f447221 */ /* 0x000fe40000010100 */
[----:B------:R-:W-:Y:S02]  /*a3a0*/  FMUL.FTZ R63, R119, -R66 ;  /* 0x80000042773f7220 */ /* 0x000fe40000410000 */
[----:B------:R-:W-:-:S02]  /*a3b0*/  FFMA.FTZ R61, R100, R208, -R61 ;  /* 0x000000d0643d7223 */ /* 0x000fc4000001083d */
[----:B------:R-:W-:Y:S02]  /*a3c0*/  FMUL.FTZ R60, R99, R208 ;  /* 0x000000d0633c7220 */ /* 0x000fe40000410000 */
[-C--:B------:R-:W-:Y:S02]  /*a3d0*/  FMUL.FTZ R65, R119, -R68.reuse ;  /* 0x8000004477417220 */ /* 0x080fe40000410000 */
[----:B------:R-:W-:Y:S02]  /*a3e0*/  FFMA.FTZ R63, R120, R68, R63 ;  /* 0x00000044783f7223 */ /* 0x000fe4000001003f */
[----:B------:R-:W-:Y:S01]  /*a3f0*/  FADD.FTZ R209, R186, R61 ;  /* 0x0000003dbad17221 */ /* 0x000fe20000010000 */
[----:B------:R-:W-:Y:S01]  /*a400*/  HFMA2.MMA R61, -RZ, RZ, 0, 0 ;  /* 0x00000000ff3d7435 */ /* 0x000fe200000001ff */
[----:B------:R-:W-:Y:S01]  /*a410*/  FFMA.FTZ R186, R100, R187, R60 ;  /* 0x000000bb64ba7223 */ /* 0x000fe2000001003c */
[----:B------:R-:W-:Y:S01]  /*a420*/  MOV R60, 0x3f800000 ;  /* 0x3f800000003c7802 */ /* 0x000fe20000000f00 */
[----:B------:R-:W-:-:S02]  /*a430*/  FFMA.FTZ R65, R120, R66, -R65 ;  /* 0x0000004278417223 */ /* 0x000fc40000010841 */
[----:B------:R-:W-:Y:S02]  /*a440*/  FADD.FTZ R68, -R142, R63 ;  /* 0x0000003f8e447221 */ /* 0x000fe40000010100 */
[----:B------:R-:W-:Y:S01]  /*a450*/  FADD.FTZ R186, RZ, R186 ;  /* 0x000000baffba7221 */ /* 0x000fe20000010000 */
[----:B------:R-:W-:Y:S01]  /*a460*/  CS2R R62, SRZ ;  /* 0x00000000003e7805 */ /* 0x000fe2000001ff00 */
[----:B------:R-:W-:Y:S02]  /*a470*/  FADD.FTZ R67, R126, R65 ;  /* 0x000000417e437221 */ /* 0x000fe40000010000 */
[----:B------:R-:W-:Y:S02]  /*a480*/  FMUL.FTZ R70, R121, -R68 ;  /* 0x8000004479467220 */ /* 0x000fe40000410000 */
[----:B------:R-:W-:Y:S01]  /*a490*/  FMUL.FTZ R65, R97, R186 ;  /* 0x000000ba61417220 */ /* 0x000fe20000410000 */
[----:B------:R0:W1:Y:S01]  /*a4a0*/  @!P0 LDS.128 R60, [R90.X16+0x3910] ;  /* 0x003910005a3c8984 */ /* 0x000062000000cc00 */
[-C--:B------:R-:W-:Y:S01]  /*a4b0*/  FMUL.FTZ R71, R121, -R67.reuse ;  /* 0x8000004379477220 */ /* 0x080fe20000410000 */
[----:B------:R-:W-:Y:S01]  /*a4c0*/  ISETP.GT.U32.AND P0, PT, R177, 0x1f, PT ;  /* 0x0000001fb100780c */ /* 0x000fe20003f04070 */
[----:B------:R-:W-:-:S02]  /*a4d0*/  FFMA.FTZ R70, R124, R67, -R70 ;  /* 0x000000437c467223 */ /* 0x000fc40000010846 */
[-C--:B------:R-:W-:Y:S02]  /*a4e0*/  FMUL.FTZ R67, R97, R209.reuse ;  /* 0x000000d161437220 */ /* 0x080fe40000410000 */
[C---:B------:R-:W-:Y:S02]  /*a4f0*/  FFMA.FTZ R66, R98.reuse, R209, -R65 ;  /* 0x000000d162427223 */ /* 0x040fe40000010841 */
[----:B------:R-:W-:Y:S02]  /*a500*/  FMUL.FTZ R65, R121, -R64 ;  /* 0x8000004079417220 */ /* 0x000fe40000410000 */
[----:B------:R-:W-:Y:S02]  /*a510*/  FFMA.FTZ R210, R98, R186, R67 ;  /* 0x000000ba62d27223 */ /* 0x000fe40000010043 */
[----:B------:R-:W-:Y:S02]  /*a520*/  FADD.FTZ R185, R185, R66 ;  /* 0x00000042b9b97221 */ /* 0x000fe40000010000 */
[----:B------:R-:W-:-:S02]  /*a530*/  FFMA.FTZ R68, R124, R68, R71 ;  /* 0x000000447c447223 */ /* 0x000fc40000010047 */
[-C--:B------:R-:W-:Y:S02]  /*a540*/  FMUL.FTZ R71, R121, -R69.reuse ;  /* 0x8000004579477220 */ /* 0x080fe40000410000 */
[----:B------:R-:W-:Y:S02]  /*a550*/  FFMA.FTZ R65, R124, R69, R65 ;  /* 0x000000457c417223 */ /* 0x000fe40000010041 */
[----:B------:R-:W-:Y:S02]  /*a560*/  FADD.FTZ R210, RZ, R210 ;  /* 0x000000d2ffd27221 */ /* 0x000fe40000010000 */
[----:B------:R-:W-:Y:S02]  /*a570*/  FMUL.FTZ R69, R93, R185 ;  /* 0x000000b95d457220 */ /* 0x000fe40000410000 */
[----:B------:R-:W-:Y:S02]  /*a580*/  FADD.FTZ R67, -R141, R68 ;  /* 0x000000448d437221 */ /* 0x000fe40000010100 */
[----:B------:R-:W-:-:S02]  /*a590*/  FMUL.FTZ R68, R93, R210 ;  /* 0x000000d25d447220 */ /* 0x000fc40000410000 */
[C---:B------:R-:W-:Y:S02]  /*a5a0*/  FFMA.FTZ R69, R96.reuse, R210, R69 ;  /* 0x000000d260457223 */ /* 0x040fe40000010045 */
[----:B------:R-:W-:Y:S02]  /*a5b0*/  FFMA.FTZ R68, R96, R185, -R68 ;  /* 0x000000b960447223 */ /* 0x000fe40000010844 */
[----:B------:R-:W-:Y:S02]  /*a5c0*/  FADD.FTZ R213, RZ, R69 ;  /* 0x00000045ffd57221 */ /* 0x000fe40000010000 */
[----:B------:R-:W-:Y:S02]  /*a5d0*/  FFMA.FTZ R64, R124, R64, -R71 ;  /* 0x000000407c407223 */ /* 0x000fe40000010847 */
        /* <DEDUP_REMOVED lines=16> */
[----:B0-----:R-:W-:-:S02]  /*a6e0*/  FMUL.FTZ R230, R65, R70 ;  /* 0x0000004641e67220 */ /* 0x001fc40000410000 */
[-C--:B------:R-:W-:Y:S02]  /*a6f0*/  FMUL.FTZ R231, R65, R71.reuse ;  /* 0x0000004741e77220 */ /* 0x080fe40000410000 */
[C---:B------:R-:W-:Y:S02]  /*a700*/  FFMA.FTZ R230, R64.reuse, R71, R230 ;  /* 0x0000004740e67223 */ /* 0x040fe400000100e6 */
[----:B------:R-:W-:Y:S02]  /*a710*/  FFMA.FTZ R231, R64, R70, -R231 ;  /* 0x0000004640e77223 */ /* 0x000fe400000108e7 */
[----:B------:R-:W-:Y:S02]  /*a720*/  FADD.FTZ R67, R67, R230 ;  /* 0x000000e643437221 */ /* 0x000fe40000010000 */
[----:B------:R-:W-:Y:S02]  /*a730*/  FADD.FTZ R66, R66, R231 ;  /* 0x000000e742427221 */ /* 0x000fe40000010000 */
[----:B-1----:R-:W-:-:S02]  /*a740*/  FMUL.FTZ R71, R73, R67 ;  /* 0x0000004349477220 */ /* 0x002fc40000410000 */
[-C--:B------:R-:W-:Y:S02]  /*a750*/  FMUL.FTZ R70, R73, R66.reuse ;  /* 0x0000004249467220 */ /* 0x080fe40000410000 */
[----:B------:R-:W-:Y:S02]  /*a760*/  FFMA.FTZ R71, R72, R66, -R71 ;  /* 0x0000004248477223 */ /* 0x000fe40000010847 */
[C---:B------:R-:W-:Y:S02]  /*a770*/  FMUL.FTZ R66, R65.reuse, R68 ;  /* 0x0000004441427220 */ /* 0x040fe40000410000 */
[-C--:B------:R-:W-:Y:S02]  /*a780*/  FMUL.FTZ R65, R65, R69.reuse ;  /* 0x0000004541417220 */ /* 0x080fe40000410000 */
[----:B------:R-:W-:Y:S02]  /*a790*/  FFMA.FTZ R66, R64, R69, R66 ;  /* 0x0000004540427223 */ /* 0x000fe40000010042 */
[----:B------:R-:W-:-:S02]  /*a7a0*/  FFMA.FTZ R70, R72, R67, R70 ;  /* 0x0000004348467223 */ /* 0x000fc40000010046 */
[----:B------:R-:W-:Y:S02]  /*a7b0*/  FFMA.FTZ R65, R64, R68, -R65 ;  /* 0x0000004440417223 */ /* 0x000fe40000010841 */
[----:B------:R-:W-:Y:S02]  /*a7c0*/  FMUL.FTZ R64, R73, R66 ;  /* 0x0000004249407220 */ /* 0x000fe40000410000 */
[----:B------:R-:W-:Y:S02]  /*a7d0*/  FADD.FTZ R70, R75, R70 ;  /* 0x000000464b467221 */ /* 0x000fe40000010000 */
[-C--:B------:R-:W-:Y:S02]  /*a7e0*/  FMUL.FTZ R73, R73, R65.reuse ;  /* 0x0000004149497220 */ /* 0x080fe40000410000 */
[----:B------:R-:W-:Y:S02]  /*a7f0*/  FADD.FTZ R71, R74, R71 ;  /* 0x000000474a477221 */ /* 0x000fe40000010000 */
[----:B------:R-:W-:-:S02]  /*a800*/  FFMA.FTZ R64, R72, R65, -R64 ;  /* 0x0000004148407223 */ /* 0x000fc40000010840 */
[C---:B--2---:R-:W-:Y:S02]  /*a810*/  FMUL.FTZ R65, R77.reuse, R70 ;  /* 0x000000464d417220 */ /* 0x044fe40000410000 */
[----:B------:R-:W-:Y:S02]  /*a820*/  FFMA.FTZ R72, R72, R66, R73 ;  /* 0x0000004248487223 */ /* 0x000fe40000010049 */
[CC--:B------:R-:W-:Y:S02]  /*a830*/  FMUL.FTZ R69, R77.reuse, R71.reuse ;  /* 0x000000474d457220 */ /* 0x0c0fe40000410000 */
[C---:B------:R-:W-:Y:S02]  /*a840*/  FFMA.FTZ R67, R76.reuse, R71, -R65 ;  /* 0x000000474c437223 */ /* 0x040fe40000010841 */
[----:B------:R-:W-:Y:S02]  /*a850*/  FMUL.FTZ R65, R77, R72 ;  /* 0x000000484d417220 */ /* 0x000fe40000410000 */
[----:B------:R-:W-:-:S02]  /*a860*/  FFMA.FTZ R70, R76, R70, R69 ;  /* 0x000000464c467223 */ /* 0x000fc40000010045 */
[-C--:B------:R-:W-:Y:S02]  /*a870*/  FMUL.FTZ R77, R77, R64.reuse ;  /* 0x000000404d4d7220 */ /* 0x080fe40000410000 */
[C---:B------:R-:W-:Y:S02]  /*a880*/  FFMA.FTZ R71, R76.reuse, R64, -R65 ;  /* 0x000000404c477223 */ /* 0x040fe40000010841 */
[----:B------:R-:W-:Y:S02]  /*a890*/  FFMA.FTZ R72, R76, R72, R77 ;  /* 0x000000484c487223 */ /* 0x000fe4000001004d */
[----:B------:R-:W-:Y:S02]  /*a8a0*/  FADD.FTZ R69, R78, R67 ;  /* 0x000000434e457221 */ /* 0x000fe40000010000 */
[----:B------:R-:W-:Y:S01]  /*a8b0*/  FADD.FTZ R70, R79, R70 ;  /* 0x000000464f467221 */ /* 0x000fe20000010000 */
[----:B------:R-:W-:Y:S05]  /*a8c0*/  BRA.DIV ~URZ, `(.L_x_278) ;  /* 0x000065e27f007947 */ /* 0x000fea000b800000 */
[----:B------:R0:W1:Y:S02]  /*a8d0*/  SHFL.DOWN PT, R73, R71, 0x1, 0x1f ;  /* 0x08201f0047497f89 */ /* 0x00006400000e0000 */
.L_x_316:
[----:B------:R-:W-:Y:S05]  /*a8e0*/  BRA.DIV ~URZ, `(.L_x_279) ;  /* 0x000066427f007947 */ /* 0x000fea000b800000 */
[----:B------:R2:W3:Y:S04]  /*a8f0*/  SHFL.DOWN PT, R74, R72, 0x1, 0x1f ;  /* 0x08201f00484a7f89 */ /* 0x0004e800000e0000 */
[----:B------:R2:W4:Y:S04]  /*a900*/  SHFL.DOWN PT, R76, R69, 0x1, 0x1f ;  /* 0x08201f00454c7f89 */ /* 0x00052800000e0000 */
[----:B------:R2:W0:Y:S02]  /*a910*/  SHFL.DOWN PT, R66, R70, 0x1, 0x1f ;  /* 0x08201f0046427f89 */ /* 0x00042400000e0000 */
.L_x_317:
[----:B------:R-:W-:Y:S01]  /*a920*/  BSSY B1, `(.L_x_280) ;  /* 0x000000d000017945 */ /* 0x000fe20003800000 */
[----:B------:R-:W-:Y:S05]  /*a930*/  @!P0 BRA `(.L_x_281) ;  /* 0x000000b000008947 */ /* 0x000fea0003800000 */
[C---:B0-----:R-:W-:Y:S02]  /*a940*/  FMUL.FTZ R64, R72.reuse, R66 ;  /* 0x0000004248407220 */ /* 0x041fe40000410000 */
[----:B----4-:R-:W-:-:S02]  /*a950*/  FMUL.FTZ R65, R72, R76 ;  /* 0x0000004c48417220 */ /* 0x010fc40000410000 */
[C---:B------:R-:W-:Y:S02]  /*a960*/  FFMA.FTZ R76, R71.reuse, R76, -R64 ;  /* 0x0000004c474c7223 */ /* 0x040fe40000010840 */
[C---:B---3--:R-:W-:Y:S02]  /*a970*/  FMUL.FTZ R64, R72.reuse, R74 ;  /* 0x0000004a48407220 */ /* 0x048fe40000410000 */
[-C--:B-12---:R-:W-:Y:S02]  /*a980*/  FMUL.FTZ R72, R72, R73.reuse ;  /* 0x0000004948487220 */ /* 0x086fe40000410000 */
[C---:B------:R-:W-:Y:S02]  /*a990*/  FFMA.FTZ R64, R71.reuse, R73, -R64 ;  /* 0x0000004947407223 */ /* 0x040fe40000010840 */
[C---:B------:R-:W-:Y:S02]  /*a9a0*/  FFMA.FTZ R65, R71.reuse, R66, R65 ;  /* 0x0000004247417223 */ /* 0x040fe40000010041 */
[----:B------:R-:W-:Y:S01]  /*a9b0*/  FFMA.FTZ R72, R71, R74, R72 ;  /* 0x0000004a47487223 */ /* 0x000fe20000010048 */
[----:B------:R-:W-:Y:S01]  /*a9c0*/  MOV R71, R64 ;  /* 0x0000004000477202 */ /* 0x000fe20000000f00 */
[----:B------:R-:W-:-:S02]  /*a9d0*/  FADD.FTZ R69, R69, R76 ;  /* 0x0000004c45457221 */ /* 0x000fc40000010000 */
[----:B------:R-:W-:Y:S02]  /*a9e0*/  FADD.FTZ R70, R70, R65 ;  /* 0x0000004146467221 */ /* 0x000fe40000010000 */
.L_x_281:
[----:B------:R-:W-:Y:S05]  /*a9f0*/  BSYNC B1 ;  /* 0x0000000000017941 */ /* 0x000fea0003800000 */
.L_x_280:
[----:B------:R-:W-:Y:S01]  /*aa00*/  ISETP.GT.U32.AND P0, PT, R240, 0x1d, PT ;  /* 0x0000001df000780c */ /* 0x000fe20003f04070 */
[----:B------:R-:W-:Y:S05]  /*aa10*/  BRA.DIV ~URZ, `(.L_x_282) ;  /* 0x000066627f007947 */ /* 0x000fea000b800000 */
[----:B-1----:R1:W2:Y:S04]  /*aa20*/  SHFL.DOWN PT, R73, R71, 0x2, 0x1f ;  /* 0x08401f0047497f89 */ /* 0x0022a800000e0000 */
[----:B---3--:R1:W3:Y:S04]  /*aa30*/  SHFL.DOWN PT, R74, R72, 0x2, 0x1f ;  /* 0x08401f00484a7f89 */ /* 0x0082e800000e0000 */
[----:B----4-:R1:W4:Y:S04]  /*aa40*/  SHFL.DOWN PT, R76, R69, 0x2, 0x1f ;  /* 0x08401f00454c7f89 */ /* 0x01032800000e0000 */
[----:B0-----:R1:W0:Y:S02]  /*aa50*/  SHFL.DOWN PT, R66, R70, 0x2, 0x1f ;  /* 0x08401f0046427f89 */ /* 0x00122400000e0000 */
.L_x_318:
[----:B------:R-:W-:Y:S01]  /*aa60*/  BSSY B1, `(.L_x_283) ;  /* 0x000000d000017945 */ /* 0x000fe20003800000 */
[----:B------:R-:W-:Y:S05]  /*aa70*/  @P0 BRA `(.L_x_284) ;  /* 0x000000b000000947 */ /* 0x000fea0003800000 */
        /* <DEDUP_REMOVED lines=11> */
.L_x_284:
[----:B------:R-:W-:Y:S05]  /*ab30*/  BSYNC B1 ;  /* 0x0000000000017941 */ /* 0x000fea0003800000 */
.L_x_283:
[----:B------:R-:W-:Y:S01]  /*ab40*/  ISETP.GT.U32.AND P0, PT, R240, 0x1b, PT ;  /* 0x0000001bf000780c */ /* 0x000fe20003f04070 */
[----:B------:R-:W-:Y:S10]  /*ab50*/  BRA.DIV ~URZ, `(.L_x_285) ;  /* 0x000066e27f007947 */ /* 0x000ff4000b800000 */
[----:B--2---:R2:W1:Y:S02]  /*ab60*/  SHFL.DOWN PT, R73, R71, 0x4, 0x1f ;  /* 0x08801f0047497f89 */ /* 0x00446400000e0000 */
.L_x_319:
[----:B------:R-:W-:Y:S05]  /*ab70*/  BRA.DIV ~URZ, `(.L_x_286) ;  /* 0x000067427f007947 */ /* 0x000fea000b800000 */
[----:B---3--:R3:W2:Y:S04]  /*ab80*/  SHFL.DOWN PT, R74, R72, 0x4, 0x1f ;  /* 0x08801f00484a7f89 */ /* 0x0086a800000e0000 */
[----:B----4-:R3:W4:Y:S04]  /*ab90*/  SHFL.DOWN PT, R76, R69, 0x4, 0x1f ;  /* 0x08801f00454c7f89 */ /* 0x01072800000e0000 */
[----:B0-----:R3:W0:Y:S02]  /*aba0*/  SHFL.DOWN PT, R66, R70, 0x4, 0x1f ;  /* 0x08801f0046427f89 */ /* 0x00162400000e0000 */
.L_x_320:
[----:B------:R-:W-:Y:S01]  /*abb0*/  BSSY B1, `(.L_x_287) ;  /* 0x000000d000017945 */ /* 0x000fe20003800000 */
[----:B------:R-:W-:Y:S05]  /*abc0*/  @P0 BRA `(.L_x_288) ;  /* 0x000000b000000947 */ /* 0x000fea0003800000 */
[C---:B0-----:R-:W-:Y:S02]  /*abd0*/  FMUL.FTZ R64, R72.reuse, R66 ;  /* 0x0000004248407220 */ /* 0x041fe40000410000 */
[----:B----4-:R-:W-:-:S02]  /*abe0*/  FMUL.FTZ R65, R72, R76 ;  /* 0x0000004c48417220 */ /* 0x010fc40000410000 */
[C---:B------:R-:W-:Y:S02]  /*abf0*/  FFMA.FTZ R76, R71.reuse, R76, -R64 ;  /* 0x0000004c474c7223 */ /* 0x040fe40000010840 */
[C---:B--2---:R-:W-:Y:S02]  /*ac00*/  FMUL.FTZ R64, R72.reuse, R74 ;  /* 0x0000004a48407220 */ /* 0x044fe40000410000 */
[-C--:B-1-3--:R-:W-:Y:S02]  /*ac10*/  FMUL.FTZ R72, R72, R73.reuse ;  /* 0x0000004948487220 */ /* 0x08afe40000410000 */
[C---:B------:R-:W-:Y:S02]  /*ac20*/  FFMA.FTZ R64, R71.reuse, R73, -R64 ;  /* 0x0000004947407223 */ /* 0x040fe40000010840 */
[C---:B------:R-:W-:Y:S02]  /*ac30*/  FFMA.FTZ R65, R71.reuse, R66, R65 ;  /* 0x0000004247417223 */ /* 0x040fe40000010041 */
[----:B------:R-:W-:Y:S01]  /*ac40*/  FFMA.FTZ R72, R71, R74, R72 ;  /* 0x0000004a47487223 */ /* 0x000fe20000010048 */
[----:B------:R-:W-:Y:S01]  /*ac50*/  MOV R71, R64 ;  /* 0x0000004000477202 */ /* 0x000fe20000000f00 */
[----:B------:R-:W-:-:S02]  /*ac60*/  FADD.FTZ R69, R69, R76 ;  /* 0x0000004c45457221 */ /* 0x000fc40000010000 */
[----:B------:R-:W-:Y:S02]  /*ac70*/  FADD.FTZ R70, R70, R65 ;  /* 0x0000004146467221 */ /* 0x000fe40000010000 */
.L_x_288:
[----:B------:R-:W-:Y:S05]  /*ac80*/  BSYNC B1 ;  /* 0x0000000000017941 */ /* 0x000fea0003800000 */
.L_x_287:
[----:B------:R-:W-:Y:S01]  /*ac90*/  ISETP.GT.U32.AND P0, PT, R240, 0x17, PT ;  /* 0x00000017f000780c */ /* 0x000fe20003f04070 */
[----:B------:R-:W-:Y:S05]  /*aca0*/  BRA.DIV ~URZ, `(.L_x_289) ;  /* 0x000067627f007947 */ /* 0x000fea000b800000 */
[----:B-1----:R1:W3:Y:S04]  /*acb0*/  SHFL.DOWN PT, R73, R71, 0x8, 0x1f ;  /* 0x09001f0047497f89 */ /* 0x0022e800000e0000 */
[----:B--2---:R1:W2:Y:S04]  /*acc0*/  SHFL.DOWN PT, R74, R72, 0x8, 0x1f ;  /* 0x09001f00484a7f89 */ /* 0x0042a800000e0000 */
[----:B----4-:R1:W4:Y:S04]  /*acd0*/  SHFL.DOWN PT, R76, R69, 0x8, 0x1f ;  /* 0x09001f00454c7f89 */ /* 0x01032800000e0000 */
[----:B0-----:R1:W0:Y:S02]  /*ace0*/  SHFL.DOWN PT, R66, R70, 0x8, 0x1f ;  /* 0x09001f0046427f89 */ /* 0x00122400000e0000 */
.L_x_321:
        /* <DEDUP_REMOVED lines=13> */
.L_x_291:
[----:B------:R-:W-:Y:S05]  /*adc0*/  BSYNC B1 ;  /* 0x0000000000017941 */ /* 0x000fea0003800000 */
.L_x_290:
[----:B------:R-:W-:Y:S01]  /*add0*/  ISETP.GT.U32.AND P0, PT, R240, 0xf, PT ;  /* 0x0000000ff000780c */ /* 0x000fe20003f04070 */
[----:B------:R-:W-:Y:S10]  /*ade0*/  BRA.DIV ~URZ, `(.L_x_292) ;  /* 0x000067e27f007947 */ /* 0x000ff4000b800000 */
[----:B---3--:R3:W1:Y:S02]  /*adf0*/  SHFL.DOWN PT, R73, R71, 0x10, 0x1f ;  /* 0x0a001f0047497f89 */ /* 0x00866400000e0000 */
.L_x_322:
[----:B------:R-:W-:Y:S05]  /*ae00*/  BRA.DIV ~URZ, `(.L_x_293) ;  /* 0x000068427f007947 */ /* 0x000fea000b800000 */
[----:B--2---:R2:W3:Y:S04]  /*ae10*/  SHFL.DOWN PT, R74, R72, 0x10, 0x1f ;  /* 0x0a001f00484a7f89 */ /* 0x0044e800000e0000 */
[----:B----4-:R2:W4:Y:S04]  /*ae20*/  SHFL.DOWN PT, R76, R69, 0x10, 0x1f ;  /* 0x0a001f00454c7f89 */ /* 0x01052800000e0000 */
[----:B0-----:R2:W0:Y:S02]  /*ae30*/  SHFL.DOWN PT, R66, R70, 0x10, 0x1f ;  /* 0x0a001f0046427f89 */ /* 0x00142400000e0000 */
.L_x_323:
        /* <DEDUP_REMOVED lines=13> */
.L_x_295:
[----:B------:R-:W-:Y:S05]  /*af10*/  BSYNC B1 ;  /* 0x0000000000017941 */ /* 0x000fea0003800000 */
.L_x_294:
[----:B------:R-:W-:Y:S05]  /*af20*/  BRA.DIV ~URZ, `(.L_x_296) ;  /* 0x000068727f007947 */ /* 0x000fea000b800000 */
[----:B------:R-:W5:Y:S04]  /*af30*/  SHFL.IDX PT, R64, R72, RZ, 0x1f ;  /* 0x00001fff48407589 */ /* 0x000f6800000e0000 */
[----:B------:R-:W2:Y:S04]  /*af40*/  SHFL.IDX PT, R232, R71, RZ, 0x1f ;  /* 0x00001fff47e87589 */ /* 0x000ea800000e0000 */
[----:B------:R-:W4:Y:S04]  /*af50*/  SHFL.IDX PT, R231, R69, RZ, 0x1f ;  /* 0x00001fff45e77589 */ /* 0x000f2800000e0000 */
[----:B------:R-:W3:Y:S04]  /*af60*/  SHFL.IDX PT, R230, R70, RZ, 0x1f ;  /* 0x00001fff46e67589 */ /* 0x000ee800000e0000 */
[----:B-1-3--:R-:W1:Y:S04]  /*af70*/  SHFL.DOWN PT, R71, R71, 0x1, 0x1f ;  /* 0x08201f0047477f89 */ /* 0x00ae6800000e0000 */
[----:B--2---:R-:W2:Y:S04]  /*af80*/  SHFL.DOWN PT, R72, R72, 0x1, 0x1f ;  /* 0x08201f0048487f89 */ /* 0x004ea800000e0000 */
[----:B------:R-:W3:Y:S01]  /*af90*/  SHFL.DOWN PT, R69, R69, 0x1, 0x1f ;  /* 0x08201f0045457f89 */ /* 0x000ee200000e0000 */
[----:B-----5:R-:W-:-:S02]  /*afa0*/  FMUL.FTZ R235, R63, R64 ;  /* 0x000000403feb7220 */ /* 0x020fc40000410000 */
[----:B------:R-:W-:Y:S01]  /*afb0*/  FMUL.FTZ R236, R62, R64 ;  /* 0x000000403eec7220 */ /* 0x000fe20000410000 */
[----:B------:R-:W0:Y:S01]  /*afc0*/  SHFL.DOWN PT, R70, R70, 0x1, 0x1f ;  /* 0x08201f0046467f89 */ /* 0x000e2200000e0000 */
[C---:B------:R-:W-:Y:S02]  /*afd0*/  FMUL.FTZ R234, R60.reuse, R232 ;  /* 0x000000e83cea7220 */ /* 0x040fe40000410000 */
[----:B------:R-:W-:Y:S01]  /*afe0*/  FMUL.FTZ R233, R60, R64 ;  /* 0x000000403ce97220 */ /* 0x000fe20000410000 */
[----:B------:R-:W0:Y:S01]  /*aff0*/  SHFL.IDX PT, R73, R62, RZ, 0x1f ;  /* 0x00001fff3e497589 */ /* 0x000e2200000e0000 */
[-C--:B------:R-:W-:Y:S02]  /*b000*/  FFMA.FTZ R235, R62, R232.reuse, -R235 ;  /* 0x000000e83eeb7223 */ /* 0x080fe400000108eb */
[----:B------:R-:W-:Y:S01]  /*b010*/  FFMA.FTZ R236, R63, R232, R236 ;  /* 0x000000e83fec7223 */ /* 0x000fe200000100ec */
[----:B------:R-:W0:Y:S04]  /*b020*/  SHFL.IDX PT, R67, R63, RZ, 0x1f ;  /* 0x00001fff3f437589 */ /* 0x000e2800000e0000 */
[----:B------:R-:W0:Y:S04]  /*b030*/  SHFL.IDX PT, R74, R61, RZ, 0x1f ;  /* 0x00001fff3d4a7589 */ /* 0x000e2800000e0000 */
[----:B------:R5:W0:Y:S02]  /*b040*/  SHFL.IDX PT, R75, R60, RZ, 0x1f ;  /* 0x00001fff3c4b7589 */ /* 0x000a2400000e0000 */
[----:B-----5:R-:W-:-:S02]  /*b050*/  FMUL.FTZ R60, R61, R64 ;  /* 0x000000403d3c7220 */ /* 0x020fc40000410000 */
.L_x_324:
[----:B-1234-:R-:W-:Y:S01]  /*b060*/  ISETP.NE.AND P0, PT, R177, 0x1f, PT ;  /* 0x0000001fb100780c */ /* 0x01efe20003f05270 */
[----:B------:R-:W-:Y:S01]  /*b070*/  BSSY B1, `(.L_x_297) ;  /* 0x000000f000017945 */ /* 0x000fe20003800000 */
[----:B0-----:R-:W-:-:S02]  /*b080*/  MOV R64, R75 ;  /* 0x0000004b00407202 */ /* 0x001fc40000000f00 */
[----:B------:R-:W-:Y:S02]  /*b090*/  MOV R65, R74 ;  /* 0x0000004a00417202 */ /* 0x000fe40000000f00 */
[----:B------:R-:W-:-:S07]  /*b0a0*/  MOV R66, R73 ;  /* 0x0000004900427202 */ /* 0x000fce0000000f00 */
        /* <DEDUP_REMOVED lines=11> */
.L_x_298:
[----:B------:R-:W-:Y:S05]  /*b160*/  BSYNC B1 ;  /* 0x0000000000017941 */ /* 0x000fea0003800000 */
.L_x_297:
[----:B------:R-:W0:Y:S01]  /*b170*/  LDS.128 R76, [R216+0x1b40] ;  /* 0x001b4000d84c7984 */ /* 0x000e220000000c00 */
[----:B------:R-:W-:Y:S02]  /*b180*/  FFMA.FTZ R61, R61, R232, R233 ;  /* 0x000000e83d3d7223 */ /* 0x000fe400000100e9 */
[----:B------:R-:W-:Y:S01]  /*b190*/  FADD.FTZ R60, -R60, R234 ;  /* 0x000000ea3c3c7221 */ /* 0x000fe20000010100 */
[----:B------:R-:W1:Y:S04]  /*b1a0*/  LDS.128 R68, [R216+0x1b30] ;  /* 0x001b3000d8447984 */ /* 0x000e680000000c00 */
[----:B------:R-:W-:Y:S01]  /*b1b0*/  STS.128 [R216+0x1b40], R64 ;  /* 0x001b4040d8007388 */ /* 0x000fe20000000c00 */
[----:B0-----:R-:W-:-:S02]  /*b1c0*/  FMUL.FTZ R62, R77, R66 ;  /* 0x000000424d3e7220 */ /* 0x001fc40000410000 */
[C---:B------:R-:W-:Y:S02]  /*b1d0*/  FMUL.FTZ R63, R77.reuse, R65 ;  /* 0x000000414d3f7220 */ /* 0x040fe40000410000 */
[CC--:B------:R-:W-:Y:S02]  /*b1e0*/  FFMA.FTZ R62, R76.reuse, R67.reuse, R62 ;  /* 0x000000434c3e7223 */ /* 0x0c0fe4000001003e */
[-C--:B------:R-:W-:Y:S02]  /*b1f0*/  FMUL.FTZ R73, R77, R64.reuse ;  /* 0x000000404d497220 */ /* 0x080fe40000410000 */
[----:B------:R-:W-:Y:S02]  /*b200*/  FADD.FTZ R75, R79, R62 ;  /* 0x0000003e4f4b7221 */ /* 0x000fe40000010000 */
[----:B------:R-:W-:Y:S02]  /*b210*/  FMUL.FTZ R79, R77, R67 ;  /* 0x000000434d4f7220 */ /* 0x000fe40000410000 */
[----:B------:R-:W-:-:S02]  /*b220*/  FFMA.FTZ R72, R76, R64, -R63 ;  /* 0x000000404c487223 */ /* 0x000fc4000001083f */
[C---:B------:R-:W-:Y:S02]  /*b230*/  FFMA.FTZ R79, R76.reuse, R66, -R79 ;  /* 0x000000424c4f7223 */ /* 0x040fe4000001084f */
[----:B------:R-:W-:Y:S02]  /*b240*/  FFMA.FTZ R73, R76, R65, R73 ;  /* 0x000000414c497223 */ /* 0x000fe40000010049 */
[----:B------:R-:W-:Y:S02]  /*b250*/  FADD.FTZ R74, R78, R79 ;  /* 0x0000004f4e4a7221 */ /* 0x000fe40000010000 */
[----:B------:R-:W0:Y:S01]  /*b260*/  LDS.128 R76, [R216+0x1b20] ;  /* 0x001b2000d84c7984 */ /* 0x000e220000000c00 */
[C---:B-1----:R-:W-:Y:S02]  /*b270*/  FMUL.FTZ R63, R69.reuse, R75 ;  /* 0x0000004b453f7220 */ /* 0x042fe40000410000 */
[-C--:B------:R-:W-:Y:S01]  /*b280*/  FMUL.FTZ R62, R69, R74.reuse ;  /* 0x0000004a453e7220 */ /* 0x080fe20000410000 */
[----:B------:R1:W-:Y:S01]  /*b290*/  STS.128 [R216+0x1b30], R72 ;  /* 0x001b3048d8007388 */ /* 0x0003e20000000c00 */
[----:B------:R-:W-:-:S02]  /*b2a0*/  FFMA.FTZ R63, R68, R74, -R63 ;  /* 0x0000004a443f7223 */ /* 0x000fc4000001083f */
[----:B------:R-:W-:Y:S02]  /*b2b0*/  FFMA.FTZ R62, R68, R75, R62 ;  /* 0x0000004b443e7223 */ /* 0x000fe4000001003e */
[----:B-1----:R-:W-:Y:S02]  /*b2c0*/  FADD.FTZ R74, R70, R63 ;  /* 0x0000003f464a7221 */ /* 0x002fe40000010000 */
[----:B------:R-:W-:Y:S02]  /*b2d0*/  FMUL.FTZ R63, R69, R73 ;  /* 0x00000049453f7220 */ /* 0x000fe40000410000 */
[----:B------:R-:W-:Y:S02]  /*b2e0*/  FADD.FTZ R75, R71, R62 ;  /* 0x0000003e474b7221 */ /* 0x000fe40000010000 */
[-C--:B------:R-:W-:Y:S02]  /*b2f0*/  FMUL.FTZ R69, R69, R72.reuse ;  /* 0x0000004845457220 */ /* 0x080fe40000410000 */
[----:B------:R-:W-:-:S02]  /*b300*/  FFMA.FTZ R72, R68, R72, -R63 ;  /* 0x0000004844487223 */ /* 0x000fc4000001083f */
[----:B------:R-:W-:-:S05]  /*b310*/  FFMA.FTZ R73, R68, R73, R69 ;  /* 0x0000004944497223 */ /* 0x000fca0000010045 */
[----:B------:R1:W-:Y:S01]  /*b320*/  STS.128 [R216+0x1b20], R72 ;  /* 0x001b2048d8007388 */ /* 0x0003e20000000c00 */
[CC--:B0-----:R-:W-:Y:S02]  /*b330*/  FMUL.FTZ R63, R77.reuse, R75.reuse ;  /* 0x0000004b4d3f7220 */ /* 0x0c1fe40000410000 */
[CC--:B------:R-:W-:Y:S02]  /*b340*/  FMUL.FTZ R62, R77.reuse, R74.reuse ;  /* 0x0000004a4d3e7220 */ /* 0x0c0fe40000410000 */
[C---:B------:R-:W-:Y:S02]  /*b350*/  FFMA.FTZ R63, R76.reuse, R74, -R63 ;  /* 0x0000004a4c3f7223 */ /* 0x040fe4000001083f */
[----:B------:R-:W-:Y:S02]  /*b360*/  FFMA.FTZ R68, R76, R75, R62 ;  /* 0x0000004b4c447223 */ /* 0x000fe4000001003e */
[----:B------:R-:W-:Y:S02]  /*b370*/  FADD.FTZ R78, R78, R63 ;  /* 0x0000003f4e4e7221 */ /* 0x000fe40000010000 */
[----:B------:R-:W-:-:S02]  /*b380*/  FMUL.FTZ R62, R77, R72 ;  /* 0x000000484d3e7220 */ /* 0x000fc40000410000 */
[-C--:B------:R-:W-:Y:S02]  /*b390*/  FMUL.FTZ R63, R77, R73.reuse ;  /* 0x000000494d3f7220 */ /* 0x080fe40000410000 */
[C---:B------:R-:W-:Y:S02]  /*b3a0*/  FFMA.FTZ R77, R76.reuse, R73, R62 ;  /* 0x000000494c4d7223 */ /* 0x040fe4000001003e */
[----:B------:R-:W-:Y:S02]  /*b3b0*/  FFMA.FTZ R76, R76, R72, -R63 ;  /* 0x000000484c4c7223 */ /* 0x000fe4000001083f */
[----:B------:R-:W-:Y:S02]  /*b3c0*/  FADD.FTZ R79, R79, R68 ;  /* 0x000000444f4f7221 */ /* 0x000fe40000010000 */
[----:B------:R-:W-:Y:S02]  /*b3d0*/  FADD.FTZ R62, R235, R231 ;  /* 0x000000e7eb3e7221 */ /* 0x000fe40000010000 */
[----:B------:R-:W-:Y:S01]  /*b3e0*/  FADD.FTZ R63, R236, R230 ;  /* 0x000000e6ec3f7221 */ /* 0x000fe20000010000 */
[----:B------:R1:W-:Y:S04]  /*b3f0*/  STS.128 [R216+0x1b10], R76 ;  /* 0x001b104cd8007388 */ /* 0x0003e80000000c00 */
.L_x_277:
[----:B-1----:R-:W-:Y:S05]  /*b400*/  BSYNC B0 ;  /* 0x0000000000007941 */ /* 0x002fea0003800000 */
.L_x_276:
[----:B------:R-:W-:Y:S01]  /*b410*/  WARPSYNC 0xffffffff ;  /* 0xffffffff00007948 */ /* 0x000fe20003800000 */
[----:B------:R-:W-:Y:S01]  /*b420*/  BAR.SYNC.DEFER_BLOCKING 0x0 ;  /* 0x0000000000007b1d */ /* 0x000fe20000010000 */
[----:B------:R-:W-:Y:S01]  /*b430*/  HADD2.F32 R70, -RZ, R19.H0_H0 ;  /* 0x20000013ff467230 */ /* 0x000fe20000004100 */
[----:B------:R-:W-:Y:S01]  /*b440*/  FADD.FTZ R71, RZ, R214 ;  /* 0x000000d6ff477221 */ /* 0x000fe20000010000 */
[----:B------:R-:W-:-:S02]  /*b450*/  ISETP.GT.AND P0, PT, R180, 0x1e, PT ;  /* 0x0000001eb400780c */ /* 0x000fc40003f04270 */
[----:B------:R-:W-:Y:S01]  /*b460*/  ISETP.NE.AND P2, PT, R180, RZ, PT ;  /* 0x000000ffb400720c */ /* 0x000fe20003f45270 */
[----:B------:R-:W-:Y:S01]  /*b470*/  BSSY B0, `(.L_x_299) ;  /* 0x00001fc000007945 */ /* 0x000fe20003800000 */
[----:B0-----:R-:W0:Y:S04]  /*b480*/  LDS.64 R64, [R176.X16+0x1b18] ;  /* 0x001b1800b0407984 */ /* 0x001e28000000ca00 */
[----:B------:R1:W-:Y:S01]  /*b490*/  @!P1 STS.128 [R90.X16+0x3910], R60 ;  /* 0x0039103c5a009388 */ /* 0x0003e2000000cc00 */
[-C--:B0-----:R-:W-:Y:S02]  /*b4a0*/  FMUL.FTZ R66, R64, -R95.reuse ;  /* 0x8000005f40427220 */ /* 0x081fe40000410000 */
[C---:B------:R-:W-:Y:S02]  /*b4b0*/  FMUL.FTZ R95, R65.reuse, -R95 ;  /* 0x8000005f415f7220 */ /* 0x040fe40000410000 */
        /* <DEDUP_REMOVED lines=55> */
[----:B------:R-:W-:Y:S02]  /*b830*/  FFMA.FTZ R66, R52, R204, RZ ;  /* 0x000000cc34427223 */ /* 0x000fe400000100ff */
[----:B------:R-:W-:Y:S02]  /*b840*/  FFMA.FTZ R110, R110, R148, R109 ;  /* 0x000000946e6e7223 */ /* 0x000fe4000001006d */
[----:B------:R-:W-:Y:S02]  /*b850*/  FADD.FTZ R131, R131, R64 ;  /* 0x0000004083837221 */ /* 0x000fe40000010000 */
[----:B------:R-:W-:Y:S02]  /*b860*/  FFMA.FTZ R65, R53, R203, R66 ;  /* 0x000000cb35417223 */ /* 0x000fe40000010042 */
[----:B------:R-:W-:Y:S02]  /*b870*/  FADD.FTZ R147, -R147, R110 ;  /* 0x0000006e93937221 */ /* 0x000fe40000010100 */
[----:B------:R-:W-:-:S02]  /*b880*/  FMUL.FTZ R64, R111, -R131 ;  /* 0x800000836f407220 */ /* 0x000fc40000410000 */
[----:B------:R-:W-:Y:S02]  /*b890*/  FFMA.FTZ R66, R54, R202, R65 ;  /* 0x000000ca36427223 */ /* 0x000fe40000010041 */
[-C--:B------:R-:W-:Y:S02]  /*b8a0*/  FMUL.FTZ R111, R111, -R147.reuse ;  /* 0x800000936f6f7220 */ /* 0x080fe40000410000 */
[----:B------:R-:W-:Y:S02]  /*b8b0*/  FFMA.FTZ R65, R112, R147, R64 ;  /* 0x0000009370417223 */ /* 0x000fe40000010040 */
[----:B------:R-:W-:Y:S02]  /*b8c0*/  FFMA.FTZ R64, R52, -R197, RZ ;  /* 0x800000c534407223 */ /* 0x000fe400000100ff */
[----:B------:R-:W-:Y:S02]  /*b8d0*/  FFMA.FTZ R67, R55, R201, R66 ;  /* 0x000000c937437223 */ /* 0x000fe40000010042 */
[----:B------:R-:W-:-:S02]  /*b8e0*/  FFMA.FTZ R111, R112, R131, -R111 ;  /* 0x00000083706f7223 */ /* 0x000fc4000001086f */
[----:B------:R-:W-:Y:S02]  /*b8f0*/  FADD.FTZ R146, -R146, R65 ;  /* 0x0000004192927221 */ /* 0x000fe40000010100 */
[----:B------:R-:W-:Y:S02]  /*b900*/  FFMA.FTZ R64, R53, -R196, R64 ;  /* 0x800000c435407223 */ /* 0x000fe40000010040 */
[----:B------:R-:W-:Y:S02]  /*b910*/  FFMA.FTZ R66, R56, R200, R67 ;  /* 0x000000c838427223 */ /* 0x000fe40000010043 */
[----:B------:R-:W-:Y:S02]  /*b920*/  FADD.FTZ R130, R130, R111 ;  /* 0x0000006f82827221 */ /* 0x000fe40000010000 */
[----:B-1----:R-:W-:Y:S02]  /*b930*/  FMUL.FTZ R61, R113, -R146 ;  /* 0x80000092713d7220 */ /* 0x002fe40000410000 */
[----:B------:R-:W-:-:S02]  /*b940*/  FFMA.FTZ R64, R54, -R195, R64 ;  /* 0x800000c336407223 */ /* 0x000fc40000010040 */
[----:B------:R-:W-:Y:S02]  /*b950*/  FFMA.FTZ R65, R57, R199, R66 ;  /* 0x000000c739417223 */ /* 0x000fe40000010042 */
[-C--:B------:R-:W-:Y:S02]  /*b960*/  FMUL.FTZ R113, R113, -R130.reuse ;  /* 0x8000008271717220 */ /* 0x080fe40000410000 */
[----:B------:R-:W-:Y:S02]  /*b970*/  FFMA.FTZ R60, R114, R130, -R61 ;  /* 0x00000082723c7223 */ /* 0x000fe4000001083d */
[----:B------:R-:W-:Y:S02]  /*b980*/  FFMA.FTZ R64, R55, -R194, R64 ;  /* 0x800000c237407223 */ /* 0x000fe40000010040 */
[----:B------:R-:W-:Y:S02]  /*b990*/  FFMA.FTZ R62, R58, R198, R65 ;  /* 0x000000c63a3e7223 */ /* 0x000fe40000010041 */
[----:B------:R-:W-:-:S02]  /*b9a0*/  FFMA.FTZ R114, R114, R146, R113 ;  /* 0x0000009272727223 */ /* 0x000fc40000010071 */
[----:B------:R-:W-:Y:S02]  /*b9b0*/  FADD.FTZ R129, R129, R60 ;  /* 0x0000003c81817221 */ /* 0x000fe40000010000 */
[----:B------:R-:W-:Y:S02]  /*b9c0*/  FFMA.FTZ R64, R56, -R193, R64 ;  /* 0x800000c138407223 */ /* 0x000fe40000010040 */
[----:B------:R-:W-:Y:S02]  /*b9d0*/  FFMA.FTZ R61, R59, R205, R62 ;  /* 0x000000cd3b3d7223 */ /* 0x000fe4000001003e */
[----:B------:R-:W-:Y:S02]  /*b9e0*/  FADD.FTZ R145, -R145, R114 ;  /* 0x0000007291917221 */ /* 0x000fe40000010100 */
[----:B------:R-:W-:Y:S02]  /*b9f0*/  FMUL.FTZ R60, R115, -R129 ;  /* 0x80000081733c7220 */ /* 0x000fe40000410000 */
[----:B------:R-:W-:-:S02]  /*ba00*/  FFMA.FTZ R64, R57, -R192, R64 ;  /* 0x800000c039407223 */ /* 0x000fc40000010040 */
[----:B------:R-:W-:Y:S02]  /*ba10*/  FFMA.FTZ R62, R80, R206, R61 ;  /* 0x000000ce503e7223 */ /* 0x000fe4000001003d */
[-C--:B------:R-:W-:Y:S02]  /*ba20*/  FMUL.FTZ R115, R115, -R145.reuse ;  /* 0x8000009173737220 */ /* 0x080fe40000410000 */
[----:B------:R-:W-:Y:S02]  /*ba30*/  FFMA.FTZ R61, R116, R145, R60 ;  /* 0x00000091743d7223 */ /* 0x000fe4000001003c */
[----:B------:R-:W-:Y:S02]  /*ba40*/  FFMA.FTZ R64, R58, -R123, R64 ;  /* 0x8000007b3a407223 */ /* 0x000fe40000010040 */
[----:B------:R-:W-:Y:S02]  /*ba50*/  FFMA.FTZ R115, R116, R129, -R115 ;  /* 0x0000008174737223 */ /* 0x000fe40000010873 */
[----:B------:R-:W-:-:S02]  /*ba60*/  FADD.FTZ R144, -R144, R61 ;  /* 0x0000003d90907221 */ /* 0x000fc40000010100 */
[----:B------:R-:W-:Y:S02]  /*ba70*/  FFMA.FTZ R64, R59, -R122, R64 ;  /* 0x8000007a3b407223 */ /* 0x000fe40000010040 */
[----:B------:R-:W-:Y:S02]  /*ba80*/  FADD.FTZ R128, R128, R115 ;  /* 0x0000007380807221 */ /* 0x000fe40000010000 */
[----:B------:R-:W-:Y:S02]  /*ba90*/  FMUL.FTZ R61, R117, -R144 ;  /* 0x80000090753d7220 */ /* 0x000fe40000410000 */
[----:B------:R-:W-:Y:S02]  /*baa0*/  FFMA.FTZ R62, R81, R189, R62 ;  /* 0x000000bd513e7223 */ /* 0x000fe4000001003e */
[----:B------:R-:W-:Y:S02]  /*bab0*/  FFMA.FTZ R64, R80, -R191, R64 ;  /* 0x800000bf50407223 */ /* 0x000fe40000010040 */
[----:B------:R-:W-:-:S02]  /*bac0*/  FFMA.FTZ R60, R118, R128, -R61 ;  /* 0x00000080763c7223 */ /* 0x000fc4000001083d */
[C---:B------:R-:W-:Y:S02]  /*bad0*/  FFMA.FTZ R62, R82.reuse, R207, R62 ;  /* 0x000000cf523e7223 */ /* 0x040fe4000001003e */
[----:B------:R-:W-:Y:S02]  /*bae0*/  FFMA.FTZ R61, R81, -R190, R64 ;  /* 0x800000be513d7223 */ /* 0x000fe40000010040 */
[----:B------:R-:W-:Y:S02]  /*baf0*/  FADD.FTZ R127, R127, R60 ;  /* 0x0000003c7f7f7221 */ /* 0x000fe40000010000 */
[----:B------:R-:W-:Y:S02]  /*bb00*/  FFMA.FTZ R62, R83, R208, R62 ;  /* 0x000000d0533e7223 */ /* 0x000fe4000001003e */
[----:B------:R-:W-:Y:S02]  /*bb10*/  FFMA.FTZ R60, R82, -R188, R61 ;  /* 0x800000bc523c7223 */ /* 0x000fe4000001003d */
[----:B------:R-:W-:-:S02]  /*bb20*/  FFMA.FTZ R62, R84, R209, R62 ;  /* 0x000000d1543e7223 */ /* 0x000fc4000001003e */
[----:B------:R-:W-:Y:S02]  /*bb30*/  FFMA.FTZ R61, R83, -R187, R60 ;  /* 0x800000bb533d7223 */ /* 0x000fe4000001003c */
[----:B------:R-:W-:Y:S02]  /*bb40*/  FMUL.FTZ R117, R117, -R128 ;  /* 0x8000008075757220 */ /* 0x000fe40000410000 */
[----:B------:R-:W-:Y:S02]  /*bb50*/  FFMA.FTZ R62, R85, R185, R62 ;  /* 0x000000b9553e7223 */ /* 0x000fe4000001003e */
[----:B------:R-:W-:Y:S02]  /*bb60*/  FFMA.FTZ R61, R84, -R186, R61 ;  /* 0x800000ba543d7223 */ /* 0x000fe4000001003d */
[----:B------:R-:W-:Y:S02]  /*bb70*/  FFMA.FTZ R118, R118, R144, R117 ;  /* 0x0000009076767223 */ /* 0x000fe40000010075 */
[----:B------:R-:W-:-:S02]  /*bb80*/  FMUL.FTZ R65, R140, UR15 ;  /* 0x0000000f8c417c20 */ /* 0x000fc40008410000 */
[----:B------:R-:W-:Y:S02]  /*bb90*/  FFMA.FTZ R62, R88, R181, R62 ;  /* 0x000000b5583e7223 */ /* 0x000fe4000001003e */
[----:B------:R-:W-:Y:S02]  /*bba0*/  FFMA.FTZ R61, R85, -R210, R61 ;  /* 0x800000d2553d7223 */ /* 0x000fe4000001003d */
[----:B------:R-:W-:Y:S02]  /*bbb0*/  FADD.FTZ R143, -R143, R118 ;  /* 0x000000768f8f7221 */ /* 0x000fe40000010100 */
[C---:B------:R-:W-:Y:S02]  /*bbc0*/  FMUL.FTZ R69, R156.reuse, R35 ;  /* 0x000000239c457220 */ /* 0x040fe40000410000 */
[C---:B------:R-:W-:Y:S02]  /*bbd0*/  FMUL.FTZ R63, R156.reuse, UR15 ;  /* 0x0000000f9c3f7c20 */ /* 0x040fe40008410000 */
[----:B------:R-:W-:-:S02]  /*bbe0*/  FFMA.FTZ R66, R156, UR14, -R65 ;  /* 0x0000000e9c427c23 */ /* 0x000fc40008010841 */
[----:B------:R-:W-:Y:S02]  /*bbf0*/  FFMA.FTZ R62, R89, R184, R62 ;  /* 0x000000b8593e7223 */ /* 0x000fe4000001003e */
[----:B------:R-:W-:Y:S02]  /*bc00*/  FFMA.FTZ R60, R88, -R213, R61 ;  /* 0x800000d5583c7223 */ /* 0x000fe4000001003d */
[-C--:B------:R-:W-:Y:S02]  /*bc10*/  FFMA.FTZ R184, R70, -R35.reuse, R184 ;  /* 0x8000002346b87223 */ /* 0x080fe400000100b8 */
[----:B------:R-:W-:Y:S02]  /*bc20*/  FMUL.FTZ R64, R140, R35 ;  /* 0x000000238c407220 */ /* 0x000fe40000410000 */
[----:B------:R-:W-:Y:S02]  /*bc30*/  FMUL.FTZ R67, R71, R69 ;  /* 0x0000004547437220 */ /* 0x000fe40000410000 */
[----:B------:R-:W-:-:S02]  /*bc40*/  FMUL.FTZ R61, R119, -R143 ;  /* 0x8000008f773d7220 */ /* 0x000fc40000410000 */
[----:B------:R-:W-:Y:S02]  /*bc50*/  FFMA.FTZ R65, R140, UR14, R63 ;  /* 0x0000000e8c417c23 */ /* 0x000fe4000801003f */
[----:B------:R-:W-:Y:S02]  /*bc60*/  FMUL.FTZ R66, R71, R66 ;  /* 0x0000004247427220 */ /* 0x000fe40000410000 */
[----:B------:R-:W-:Y:S02]  /*bc70*/  FMUL.FTZ R119, R119, -R127 ;  /* 0x8000007f77777220 */ /* 0x000fe40000410000 */
[----:B------:R-:W-:Y:S02]  /*bc80*/  FFMA.FTZ R63, R89, -R71, R60 ;  /* 0x80000047593f7223 */ /* 0x000fe4000001003c */
[C---:B------:R-:W-:Y:S02]  /*bc90*/  FFMA.FTZ R60, R184.reuse, R64, R67 ;  /* 0x00000040b83c7223 */ /* 0x040fe40000010043 */
[----:B------:R-:W-:-:S02]  /*bca0*/  FFMA.FTZ R67, R184, R65, R66 ;  /* 0x00000041b8437223 */ /* 0x000fc40000010042 */
[C---:B------:R-:W-:Y:S02]  /*bcb0*/  FFMA.FTZ R119, R120.reuse, R143, R119 ;  /* 0x0000008f78777223 */ /* 0x040fe40000010077 */
[----:B------:R-:W-:Y:S02]  /*bcc0*/  FFMA.FTZ R65, R120, R127, -R61 ;  /* 0x0000007f78417223 */ /* 0x000fe4000001083d */
[----:B------:R-:W-:Y:S02]  /*bcd0*/  FMUL.FTZ R66, R139, UR15 ;  /* 0x0000000f8b427c20 */ /* 0x000fe40008410000 */
[----:B------:R-:W-:Y:S02]  /*bce0*/  FADD.FTZ R142, -R142, R119 ;  /* 0x000000778e8e7221 */ /* 0x000fe40000010100 */
[----:B------:R-:W-:Y:S02]  /*bcf0*/  FADD.FTZ R126, R126, R65 ;  /* 0x000000417e7e7221 */ /* 0x000fe40000010000 */
[----:B------:R-:W-:-:S02]  /*bd00*/  FMUL.FTZ R68, R71, R64 ;  /* 0x0000004047447220 */ /* 0x000fc40000410000 */
[----:B------:R-:W-:Y:S02]  /*bd10*/  FFMA.FTZ R66, R155, UR14, -R66 ;  /* 0x0000000e9b427c23 */ /* 0x000fe40008010842 */
[C---:B------:R-:W-:Y:S02]  /*bd20*/  FMUL.FTZ R65, R121.reuse, -R142 ;  /* 0x8000008e79417220 */ /* 0x040fe40000410000 */
[----:B------:R-:W-:Y:S02]  /*bd30*/  FMUL.FTZ R121, R121, -R126 ;  /* 0x8000007e79797220 */ /* 0x000fe40000410000 */
[----:B------:R-:W-:Y:S02]  /*bd40*/  FFMA.FTZ R61, R184, R69, -R68 ;  /* 0x00000045b83d7223 */ /* 0x000fe40000010844 */
[----:B------:R-:W-:Y:S02]  /*bd50*/  FMUL.FTZ R69, R213, R66 ;  /* 0x00000042d5457220 */ /* 0x000fe40000410000 */
[C---:B------:R-:W-:Y:S01]  /*bd60*/  FFMA.FTZ R66, R124.reuse, R126, -R65 ;  /* 0x0000007e7c427223 */ /* 0x040fe20000010841 */
[----:B------:R-:W-:Y:S01]  /*bd70*/  HADD2.F32 R65, -RZ, R4.H0_H0 ;  /* 0x20000004ff417230 */ /* 0x000fe20000004100 */
[----:B------:R-:W-:-:S02]  /*bd80*/  FFMA.FTZ R124, R124, R142, R121 ;  /* 0x0000008e7c7c7223 */ /* 0x000fc40000010079 */
[----:B------:R-:W-:Y:S01]  /*bd90*/  FADD.FTZ R157, R64, R157 ;  /* 0x0000009d409d7221 */ /* 0x000fe20000010000 */
[----:B------:R-:W-:Y:S01]  /*bda0*/  HADD2.F32 R64, -RZ, R18.H0_H0 ;  /* 0x20000012ff407230 */ /* 0x000fe20000004100 */
[----:B------:R-:W-:Y:S01]  /*bdb0*/  FADD.FTZ R125, R125, R66 ;  /* 0x000000427d7d7221 */ /* 0x000fe20000010000 */
[----:B------:R-:W-:Y:S01]  /*bdc0*/  HADD2.F32 R66, -RZ, R5.H0_H0 ;  /* 0x20000005ff427230 */ /* 0x000fe20000004100 */
[----:B------:R-:W-:Y:S02]  /*bdd0*/  FMUL.FTZ R73, R155, R34 ;  /* 0x000000229b497220 */ /* 0x000fe40000410000 */
[----:B------:R-:W-:Y:S02]  /*bde0*/  FADD.FTZ R141, -R141, R124 ;  /* 0x0000007c8d8d7221 */ /* 0x000fe40000010100 */
[----:B------:R-:W-:Y:S02]  /*bdf0*/  FMUL.FTZ R68, R126, R21 ;  /* 0x000000157e447220 */ /* 0x000fe40000410000 */
[----:B------:R-:W-:-:S02]  /*be00*/  FFMA.FTZ R71, R70, R140, R67 ;  /* 0x0000008c46477223 */ /* 0x000fc40000010043 */
[-C--:B------:R-:W-:Y:S02]  /*be10*/  FMUL.FTZ R67, R139, R34.reuse ;  /* 0x000000228b437220 */ /* 0x080fe40000410000 */
[----:B------:R-:W-:Y:S02]  /*be20*/  FFMA.FTZ R70, R64, -R34, R181 ;  /* 0x8000002240467223 */ /* 0x000fe400000100b5 */
[----:B------:R-:W-:Y:S02]  /*be30*/  FMUL.FTZ R72, R213, R73 ;  /* 0x00000049d5487220 */ /* 0x000fe40000410000 */
[-C--:B------:R-:W-:Y:S02]  /*be40*/  FMUL.FTZ R75, R142, R21.reuse ;  /* 0x000000158e4b7220 */ /* 0x080fe40000410000 */
[----:B------:R-:W-:Y:S02]  /*be50*/  FMUL.FTZ R76, R141, R20 ;  /* 0x000000148d4c7220 */ /* 0x000fe40000410000 */
[----:B------:R-:W-:-:S02]  /*be60*/  FFMA.FTZ R203, R66, -R21, R203 ;  /* 0x8000001542cb7223 */ /* 0x000fc400000100cb */
[----:B------:R-:W-:Y:S02]  /*be70*/  FMUL.FTZ R78, R196, R68 ;  /* 0x00000044c44e7220 */ /* 0x000fe40000410000 */
[----:B------:R-:W-:Y:S02]  /*be80*/  FADD.FTZ R36, R71, R36 ;  /* 0x0000002447247221 */ /* 0x000fe40000010000 */
[----:B------:R-:W-:Y:S02]  /*be90*/  FADD.FTZ R158, R67, R158 ;  /* 0x0000009e439e7221 */ /* 0x000fe40000010000 */
[-C--:B------:R-:W-:Y:S02]  /*bea0*/  FMUL.FTZ R213, R213, R67.reuse ;  /* 0x00000043d5d57220 */ /* 0x080fe40000410000 */
[----:B------:R-:W-:Y:S01]  /*beb0*/  FFMA.FTZ R72, R70, R67, R72 ;  /* 0x0000004346487223 */ /* 0x000fe20000010048 */
[----:B------:R-:W-:Y:S01]  /*bec0*/  HADD2.F32 R67, -RZ, R6.H0_H0 ;  /* 0x20000006ff437230 */ /* 0x000fe20000004100 */
[----:B------:R-:W-:-:S02]  /*bed0*/  FFMA.FTZ R204, R65, -R20, R204 ;  /* 0x8000001441cc7223 */ /* 0x000fc400000100cc */
[----:B------:R-:W-:Y:S02]  /*bee0*/  FMUL.FTZ R71, R125, R20 ;  /* 0x000000147d477220 */ /* 0x000fe40000410000 */
[----:B------:R-:W-:Y:S02]  /*bef0*/  FMUL.FTZ R74, R197, R76 ;  /* 0x0000004cc54a7220 */ /* 0x000fe40000410000 */
[-C--:B------:R-:W-:Y:S02]  /*bf00*/  FMUL.FTZ R77, R196, R75.reuse ;  /* 0x0000004bc44d7220 */ /* 0x080fe40000410000 */
[----:B------:R-:W-:Y:S02]  /*bf10*/  FFMA.FTZ R92, R203, R75, -R78 ;  /* 0x0000004bcb5c7223 */ /* 0x000fe4000001084e */
[----:B------:R-:W-:Y:S02]  /*bf20*/  FMUL.FTZ R75, R127, R22 ;  /* 0x000000167f4b7220 */ /* 0x000fe40000410000 */
[----:B------:R-:W-:-:S02]  /*bf30*/  FFMA.FTZ R74, R204, R71, R74 ;  /* 0x00000047cc4a7223 */ /* 0x000fc4000001004a */
[----:B------:R-:W-:Y:S02]  /*bf40*/  FFMA.FTZ R79, R203, R68, R77 ;  /* 0x00000044cb4f7223 */ /* 0x000fe4000001004d */
[----:B------:R-:W-:Y:S02]  /*bf50*/  FMUL.FTZ R77, R197, R71 ;  /* 0x00000047c54d7220 */ /* 0x000fe40000410000 */
[-C--:B------:R-:W-:Y:S02]  /*bf60*/  FFMA.FTZ R202, R67, -R22.reuse, R202 ;  /* 0x8000001643ca7223 */ /* 0x080fe400000100ca */
[----:B------:R-:W-:Y:S02]  /*bf70*/  FMUL.FTZ R91, R143, R22 ;  /* 0x000000168f5b7220 */ /* 0x000fe40000410000 */
[----:B------:R-:W-:Y:S02]  /*bf80*/  FMUL.FTZ R93, R195, R75 ;  /* 0x0000004bc35d7220 */ /* 0x000fe40000410000 */
[----:B------:R-:W-:Y:S01]  /*bf90*/  FADD.FTZ R78, RZ, R74 ;  /* 0x0000004aff4e7221 */ /* 0x000fe20000010000 */
[----:B------:R-:W-:Y:S01]  /*bfa0*/  HADD2.F32 R74, -RZ, R7.H0_H0 ;  /* 0x20000007ff4a7230 */ /* 0x000fe20000004100 */
[----:B------:R-:W-:-:S02]  /*bfb0*/  FFMA.FTZ R77, R204, R76, -R77 ;  /* 0x0000004ccc4d7223 */ /* 0x000fc4000001084d */
[----:B------:R-:W-:Y:S02]  /*bfc0*/  FFMA.FTZ R93, R202, R91, -R93 ;  /* 0x0000005bca5d7223 */ /* 0x000fe4000001085d */
[----:B------:R-:W-:Y:S02]  /*bfd0*/  FMUL.FTZ R76, R128, R23 ;  /* 0x00000017804c7220 */ /* 0x000fe40000410000 */
[----:B------:R-:W-:Y:S02]  /*bfe0*/  FMUL.FTZ R91, R195, R91 ;  /* 0x0000005bc35b7220 */ /* 0x000fe40000410000 */
[----:B------:R-:W-:Y:S02]  /*bff0*/  FADD.FTZ R78, R78, R79 ;  /* 0x0000004f4e4e7221 */ /* 0x000fe40000010000 */
[----:B------:R-:W-:Y:S02]  /*c000*/  FFMA.FTZ R201, R74, -R23, R201 ;  /* 0x800000174ac97223 */ /* 0x000fe400000100c9 */
[----:B------:R-:W-:-:S02]  /*c010*/  FADD.FTZ R77, RZ, R77 ;  /* 0x0000004dff4d7221 */ /* 0x000fc40000010000 */
[----:B------:R-:W-:Y:S02]  /*c020*/  FMUL.FTZ R79, R144, R23 ;  /* 0x00000017904f7220 */ /* 0x000fe40000410000 */
[----:B------:R-:W-:Y:S02]  /*c030*/  FMUL.FTZ R94, R194, R76 ;  /* 0x0000004cc25e7220 */ /* 0x000fe40000410000 */
[----:B------:R-:W-:Y:S02]  /*c040*/  FFMA.FTZ R91, R202, R75, R91 ;  /* 0x0000004bca5b7223 */ /* 0x000fe4000001005b */
[----:B------:R-:W-:Y:S01]  /*c050*/  FADD.FTZ R92, R77, R92 ;  /* 0x0000005c4d5c7221 */ /* 0x000fe20000010000 */
[----:B------:R-:W-:Y:S01]  /*c060*/  HADD2.F32 R77, -RZ, R8.H0_H0 ;  /* 0x20000008ff4d7230 */ /* 0x000fe20000004100 */
[----:B------:R-:W-:Y:S02]  /*c070*/  FFMA.FTZ R96, R201, R79, -R94 ;  /* 0x0000004fc9607223 */ /* 0x000fe4000001085e */
[----:B------:R-:W-:-:S02]  /*c080*/  FADD.FTZ R91, R78, R91 ;  /* 0x0000005b4e5b7221 */ /* 0x000fc40000010000 */
[----:B------:R-:W-:Y:S02]  /*c090*/  FMUL.FTZ R79, R194, R79 ;  /* 0x0000004fc24f7220 */ /* 0x000fe40000410000 */
[----:B------:R-:W-:Y:S02]  /*c0a0*/  FMUL.FTZ R78, R129, R24 ;  /* 0x00000018814e7220 */ /* 0x000fe40000410000 */
        /* <DEDUP_REMOVED lines=8> */
[----:B------:R-:W-:Y:S02]  /*c130*/  FADD.FTZ R95, R91, R94 ;  /* 0x0000005e5b5f7221 */ /* 0x000fe40000010000 */
[----:B------:R-:W-:Y:S02]  /*c140*/  FMUL.FTZ R91, R130, R25 ;  /* 0x00000019825b7220 */ /* 0x000fe40000410000 */
[----:B------:R-:W-:-:S02]  /*c150*/  FFMA.FTZ R98, R79, R78, R98 ;  /* 0x0000004e4f627223 */ /* 0x000fc40000010062 */
[-C--:B------:R-:W-:Y:S02]  /*c160*/  FFMA.FTZ R94, R92, -R25.reuse, R199 ;  /* 0x800000195c5e7223 */ /* 0x080fe400000100c7 */
[----:B------:R-:W-:Y:S02]  /*c170*/  FMUL.FTZ R99, R146, R25 ;  /* 0x0000001992637220 */ /* 0x000fe40000410000 */
[----:B------:R-:W-:Y:S02]  /*c180*/  FMUL.FTZ R100, R192, R91 ;  /* 0x0000005bc0647220 */ /* 0x000fe40000410000 */
[----:B------:R-:W-:Y:S01]  /*c190*/  FADD.FTZ R96, R93, R96 ;  /* 0x000000605d607221 */ /* 0x000fe20000010000 */
[----:B------:R-:W-:Y:S01]  /*c1a0*/  HADD2.F32 R93, -RZ, R10.H0_H0 ;  /* 0x2000000aff5d7230 */ /* 0x000fe20000004100 */
[----:B------:R-:W-:Y:S02]  /*c1b0*/  FADD.FTZ R98, R95, R98 ;  /* 0x000000625f627221 */ /* 0x000fe40000010000 */
[----:B------:R-:W-:-:S02]  /*c1c0*/  FMUL.FTZ R95, R131, R26 ;  /* 0x0000001a835f7220 */ /* 0x000fc40000410000 */
[-C--:B------:R-:W-:Y:S02]  /*c1d0*/  FFMA.FTZ R100, R94, R99.reuse, -R100 ;  /* 0x000000635e647223 */ /* 0x080fe40000010864 */
[----:B------:R-:W-:Y:S02]  /*c1e0*/  FMUL.FTZ R99, R192, R99 ;  /* 0x00000063c0637220 */ /* 0x000fe40000410000 */
[-C--:B------:R-:W-:Y:S02]  /*c1f0*/  FFMA.FTZ R198, R93, -R26.reuse, R198 ;  /* 0x8000001a5dc67223 */ /* 0x080fe400000100c6 */
[----:B------:R-:W-:Y:S02]  /*c200*/  FMUL.FTZ R102, R147, R26 ;  /* 0x0000001a93667220 */ /* 0x000fe40000410000 */
[----:B------:R-:W-:Y:S02]  /*c210*/  FMUL.FTZ R103, R123, R95 ;  /* 0x0000005f7b677220 */ /* 0x000fe40000410000 */
[----:B------:R-:W-:-:S02]  /*c220*/  FFMA.FTZ R101, R94, R91, R99 ;  /* 0x0000005b5e657223 */ /* 0x000fc40000010063 */
[----:B------:R-:W-:Y:S01]  /*c230*/  FADD.FTZ R99, R96, R97 ;  /* 0x0000006160637221 */ /* 0x000fe20000010000 */
[----:B------:R-:W-:Y:S01]  /*c240*/  HADD2.F32 R96, -RZ, R11.H0_H0 ;  /* 0x2000000bff607230 */ /* 0x000fe20000004100 */
[-C--:B------:R-:W-:Y:S02]  /*c250*/  FFMA.FTZ R104, R198, R102.reuse, -R103 ;  /* 0x00000066c6687223 */ /* 0x080fe40000010867 */
[----:B------:R-:W-:Y:S02]  /*c260*/  FMUL.FTZ R102, R123, R102 ;  /* 0x000000667b667220 */ /* 0x000fe40000410000 */
[-C--:B------:R-:W-:Y:S02]  /*c270*/  FMUL.FTZ R103, R148, R27.reuse ;  /* 0x0000001b94677220 */ /* 0x080fe40000410000 */
[----:B------:R-:W-:Y:S02]  /*c280*/  FMUL.FTZ R97, R132, R27 ;  /* 0x0000001b84617220 */ /* 0x000fe40000410000 */
[----:B------:R-:W-:-:S02]  /*c290*/  FADD.FTZ R101, R98, R101 ;  /* 0x0000006562657221 */ /* 0x000fc40000010000 */
[----:B------:R-:W-:Y:S02]  /*c2a0*/  FFMA.FTZ R98, R96, -R27, R205 ;  /* 0x8000001b60627223 */ /* 0x000fe400000100cd */
[----:B------:R-:W-:Y:S02]  /*c2b0*/  FFMA.FTZ R102, R198, R95, R102 ;  /* 0x0000005fc6667223 */ /* 0x000fe40000010066 */
[C---:B------:R-:W-:Y:S02]  /*c2c0*/  FMUL.FTZ R105, R122.reuse, R103 ;  /* 0x000000677a697220 */ /* 0x040fe40000410000 */
[-C--:B------:R-:W-:Y:S02]  /*c2d0*/  FMUL.FTZ R106, R122, R97.reuse ;  /* 0x000000617a6a7220 */ /* 0x080fe40000410000 */
[----:B------:R-:W-:Y:S02]  /*c2e0*/  FADD.FTZ R99, R99, R100 ;  /* 0x0000006463637221 */ /* 0x000fe40000010000 */
[----:B------:R-:W-:Y:S01]  /*c2f0*/  FADD.FTZ R101, R101, R102 ;  /* 0x0000006665657221 */ /* 0x000fe20000010000 */
[----:B------:R-:W-:Y:S01]  /*c300*/  HADD2.F32 R102, -RZ, R13.H0_H0 ;  /* 0x2000000dff667230 */ /* 0x000fe20000004100 */
[----:B------:R-:W-:-:S02]  /*c310*/  FFMA.FTZ R100, R98, R97, R105 ;  /* 0x0000006162647223 */ /* 0x000fc40000010069 */
[----:B------:R-:W-:Y:S02]  /*c320*/  FFMA.FTZ R106, R98, R103, -R106 ;  /* 0x00000067626a7223 */ /* 0x000fe4000001086a */
[----:B------:R-:W-:Y:S01]  /*c330*/  FADD.FTZ R103, R99, R104 ;  /* 0x0000006863677221 */ /* 0x000fe20000010000 */
[----:B------:R-:W-:Y:S01]  /*c340*/  HADD2.F32 R99, -RZ, R12.H0_H0 ;  /* 0x2000000cff637230 */ /* 0x000fe20000004100 */
[----:B------:R-:W-:Y:S01]  /*c350*/  FADD.FTZ R105, R101, R100 ;  /* 0x0000006465697221 */ /* 0x000fe20000010000 */
[----:B------:R-:W-:Y:S01]  /*c360*/  HADD2.F32 R104, -RZ, R14.H0_H0 ;  /* 0x2000000eff687230 */ /* 0x000fe20000004100 */
[-C--:B------:R-:W-:Y:S02]  /*c370*/  FMUL.FTZ R100, R133, R28.reuse ;  /* 0x0000001c85647220 */ /* 0x080fe40000410000 */
[-C--:B------:R-:W-:Y:S02]  /*c380*/  FFMA.FTZ R101, R99, -R28.reuse, R206 ;  /* 0x8000001c63657223 */ /* 0x080fe400000100ce */
[----:B------:R-:W-:-:S02]  /*c390*/  FMUL.FTZ R108, R149, R28 ;  /* 0x0000001c956c7220 */ /* 0x000fc40000410000 */
[----:B------:R-:W-:Y:S02]  /*c3a0*/  FMUL.FTZ R109, R191, R100 ;  /* 0x00000064bf6d7220 */ /* 0x000fe40000410000 */
[----:B------:R-:W-:Y:S02]  /*c3b0*/  FADD.FTZ R107, R103, R106 ;  /* 0x0000006a676b7221 */ /* 0x000fe40000010000 */
[-C--:B------:R-:W-:Y:S02]  /*c3c0*/  FFMA.FTZ R110, R101, R108.reuse, -R109 ;  /* 0x0000006c656e7223 */ /* 0x080fe4000001086d */
[----:B------:R-:W-:Y:S02]  /*c3d0*/  FMUL.FTZ R108, R191, R108 ;  /* 0x0000006cbf6c7220 */ /* 0x000fe40000410000 */
[----:B------:R-:W-:Y:S02]  /*c3e0*/  FMUL.FTZ R103, R135, R30 ;  /* 0x0000001e87677220 */ /* 0x000fe40000410000 */
[----:B------:R-:W-:-:S02]  /*c3f0*/  FMUL.FTZ R111, R150, R29 ;  /* 0x0000001d966f7220 */ /* 0x000fc40000410000 */
[----:B------:R-:W-:Y:S02]  /*c400*/  FFMA.FTZ R108, R101, R100, R108 ;  /* 0x00000064656c7223 */ /* 0x000fe4000001006c */
[-C--:B------:R-:W-:Y:S02]  /*c410*/  FFMA.FTZ R189, R102, -R29.reuse, R189 ;  /* 0x8000001d66bd7223 */ /* 0x080fe400000100bd */
[-C--:B------:R-:W-:Y:S02]  /*c420*/  FFMA.FTZ R207, R104, -R30.reuse, R207 ;  /* 0x8000001e68cf7223 */ /* 0x080fe400000100cf */
[----:B------:R-:W-:Y:S02]  /*c430*/  FMUL.FTZ R113, R151, R30 ;  /* 0x0000001e97717220 */ /* 0x000fe40000410000 */
[----:B------:R-:W-:Y:S02]  /*c440*/  FMUL.FTZ R106, R134, R29 ;  /* 0x0000001d866a7220 */ /* 0x000fe40000410000 */
[----:B------:R-:W-:-:S02]  /*c450*/  FMUL.FTZ R114, R188, R103 ;  /* 0x00000067bc727220 */ /* 0x000fc40000410000 */
[C---:B------:R-:W-:Y:S02]  /*c460*/  FMUL.FTZ R112, R190.reuse, R111 ;  /* 0x0000006fbe707220 */ /* 0x040fe40000410000 */
[----:B------:R-:W-:Y:S02]  /*c470*/  FADD.FTZ R105, R105, R108 ;  /* 0x0000006c69697221 */ /* 0x000fe40000010000 */
[-C--:B------:R-:W-:Y:S02]  /*c480*/  FMUL.FTZ R108, R190, R106.reuse ;  /* 0x0000006abe6c7220 */ /* 0x080fe40000410000 */
[-C--:B------:R-:W-:Y:S02]  /*c490*/  FFMA.FTZ R109, R207, R113.reuse, -R114 ;  /* 0x00000071cf6d7223 */ /* 0x080fe40000010872 */
[----:B------:R-:W-:Y:S02]  /*c4a0*/  FFMA.FTZ R112, R189, R106, R112 ;  /* 0x0000006abd707223 */ /* 0x000fe40000010070 */
[----:B------:R-:W-:-:S02]  /*c4b0*/  FMUL.FTZ R114, R188, R113 ;  /* 0x00000071bc727220 */ /* 0x000fc40000410000 */
[----:B------:R-:W-:Y:S02]  /*c4c0*/  FFMA.FTZ R108, R189, R111, -R108 ;  /* 0x0000006fbd6c7223 */ /* 0x000fe4000001086c */
[----:B------:R-:W-:Y:S01]  /*c4d0*/  FADD.FTZ R112, R105, R112 ;  /* 0x0000007069707221 */ /* 0x000fe20000010000 */
[----:B------:R-:W-:Y:S01]  /*c4e0*/  HADD2.F32 R105, -RZ, R15.H0_H0 ;  /* 0x2000000fff697230 */ /* 0x000fe20000004100 */
[----:B------:R-:W-:Y:S02]  /*c4f0*/  FADD.FTZ R107, R107, R110 ;  /* 0x0000006e6b6b7221 */ /* 0x000fe40000010000 */
[----:B------:R-:W-:Y:S02]  /*c500*/  FFMA.FTZ R111, R207, R103, R114 ;  /* 0x00000067cf6f7223 */ /* 0x000fe40000010072 */
[-C--:B------:R-:W-:Y:S02]  /*c510*/  FMUL.FTZ R110, R136, R31.reuse ;  /* 0x0000001f886e7220 */ /* 0x080fe40000410000 */
[----:B------:R-:W-:Y:S01]  /*c520*/  FADD.FTZ R118, R107, R108 ;  /* 0x0000006c6b767221 */ /* 0x000fe20000010000 */
[----:B------:R-:W-:Y:S01]  /*c530*/  HADD2.F32 R108, -RZ, R16.H0_H0 ;  /* 0x20000010ff6c7230 */ /* 0x000fe20000004100 */
[----:B------:R-:W-:Y:S01]  /*c540*/  FADD.FTZ R113, R112, R111 ;  /* 0x0000006f70717221 */ /* 0x000fe20000010000 */
[----:B------:R-:W-:Y:S01]  /*c550*/  HADD2.F32 R112, -RZ, R17.H0_H0 ;  /* 0x20000011ff707230 */ /* 0x000fe20000004100 */
[----:B------:R-:W-:-:S02]  /*c560*/  FFMA.FTZ R208, R105, -R31, R208 ;  /* 0x8000001f69d07223 */ /* 0x000fc400000100d0 */
[----:B------:R-:W-:Y:S02]  /*c570*/  FMUL.FTZ R111, R152, R31 ;  /* 0x0000001f986f7220 */ /* 0x000fe40000410000 */
[----:B------:R-:W-:Y:S02]  /*c580*/  FMUL.FTZ R115, R187, R110 ;  /* 0x0000006ebb737220 */ /* 0x000fe40000410000 */
[-C--:B------:R-:W-:Y:S02]  /*c590*/  FMUL.FTZ R107, R137, R32.reuse ;  /* 0x00000020896b7220 */ /* 0x080fe40000410000 */
[----:B------:R-:W-:Y:S02]  /*c5a0*/  FFMA.FTZ R124, R208, R111, -R115 ;  /* 0x0000006fd07c7223 */ /* 0x000fe40000010873 */
[-C--:B------:R-:W-:Y:S02]  /*c5b0*/  FFMA.FTZ R114, R108, -R32.reuse, R209 ;  /* 0x800000206c727223 */ /* 0x080fe400000100d1 */
[----:B------:R-:W-:-:S02]  /*c5c0*/  FMUL.FTZ R117, R153, R32 ;  /* 0x0000002099757220 */ /* 0x000fc40000410000 */
[----:B------:R-:W-:Y:S02]  /*c5d0*/  FMUL.FTZ R119, R186, R107 ;  /* 0x0000006bba777220 */ /* 0x000fe40000410000 */
[----:B------:R-:W-:Y:S02]  /*c5e0*/  FMUL.FTZ R115, R187, R111 ;  /* 0x0000006fbb737220 */ /* 0x000fe40000410000 */
[----:B------:R-:W-:Y:S02]  /*c5f0*/  FMUL.FTZ R111, R138, R33 ;  /* 0x000000218a6f7220 */ /* 0x000fe40000410000 */
[----:B------:R-:W-:Y:S02]  /*c600*/  FFMA.FTZ R140, R114, R117, -R119 ;  /* 0x00000075728c7223 */ /* 0x000fe40000010877 */
[----:B------:R-:W-:Y:S02]  /*c610*/  FFMA.FTZ R120, R208, R110, R115 ;  /* 0x0000006ed0787223 */ /* 0x000fe40000010073 */
[----:B------:R-:W-:-:S02]  /*c620*/  FFMA.FTZ R116, R112, -R33, R185 ;  /* 0x8000002170747223 */ /* 0x000fc400000100b9 */
[----:B------:R-:W-:Y:S02]  /*c630*/  FMUL.FTZ R121, R154, R33 ;  /* 0x000000219a797220 */ /* 0x000fe40000410000 */
[----:B------:R-:W-:Y:S02]  /*c640*/  FMUL.FTZ R117, R186, R117 ;  /* 0x00000075ba757220 */ /* 0x000fe40000410000 */
[----:B------:R-:W-:Y:S02]  /*c650*/  FMUL.FTZ R115, R210, R111 ;  /* 0x0000006fd2737220 */ /* 0x000fe40000410000 */
[----:B------:R-:W-:Y:S02]  /*c660*/  FADD.FTZ R109, R118, R109 ;  /* 0x0000006d766d7221 */ /* 0x000fe40000010000 */
[----:B------:R-:W-:Y:S02]  /*c670*/  FADD.FTZ R113, R113, R120 ;  /* 0x0000007871717221 */ /* 0x000fe40000010000 */
[----:B------:R-:W-:-:S02]  /*c680*/  FFMA.FTZ R118, R114, R107, R117 ;  /* 0x0000006b72767223 */ /* 0x000fc40000010075 */
[-C--:B------:R-:W-:Y:S02]  /*c690*/  FFMA.FTZ R120, R116, R121.reuse, -R115 ;  /* 0x0000007974787223 */ /* 0x080fe40000010873 */
[----:B------:R-:W-:Y:S02]  /*c6a0*/  FMUL.FTZ R121, R210, R121 ;  /* 0x00000079d2797220 */ /* 0x000fe40000410000 */
[----:B------:R-:W-:Y:S02]  /*c6b0*/  FADD.FTZ R109, R109, R124 ;  /* 0x0000007c6d6d7221 */ /* 0x000fe40000010000 */
[----:B------:R-:W-:Y:S02]  /*c6c0*/  FADD.FTZ R113, R113, R118 ;  /* 0x0000007671717221 */ /* 0x000fe40000010000 */
[----:B------:R-:W-:Y:S02]  /*c6d0*/  FFMA.FTZ R118, R116, R111, R121 ;  /* 0x0000006f74767223 */ /* 0x000fe40000010079 */
[----:B------:R-:W-:-:S02]  /*c6e0*/  FADD.FTZ R109, R109, R140 ;  /* 0x0000008c6d6d7221 */ /* 0x000fc40000010000 */
[----:B------:R-:W-:Y:S02]  /*c6f0*/  FFMA.FTZ R73, R70, R73, -R213 ;  /* 0x0000004946497223 */ /* 0x000fe400000108d5 */
[----:B------:R-:W-:Y:S02]  /*c700*/  FADD.FTZ R113, R113, R118 ;  /* 0x0000007671717221 */ /* 0x000fe40000010000 */
[----:B------:R-:W-:Y:S02]  /*c710*/  FADD.FTZ R120, R109, R120 ;  /* 0x000000786d787221 */ /* 0x000fe40000010000 */
[----:B------:R-:W-:Y:S01]  /*c720*/  FMUL.FTZ R124, R155, UR15 ;  /* 0x0000000f9b7c7c20 */ /* 0x000fe20008410000 */
[----:B------:R-:W-:Y:S01]  /*c730*/  SHFL.DOWN PT, R109, R62, 0x1, 0x1f ;  /* 0x08201f003e6d7f89 */ /* 0x000fe200000e0000 */
[----:B------:R-:W-:Y:S02]  /*c740*/  FADD.FTZ R113, R113, R72 ;  /* 0x0000004871717221 */ /* 0x000fe40000010000 */
[----:B------:R-:W-:Y:S01]  /*c750*/  FADD.FTZ R120, R120, R73 ;  /* 0x0000004978787221 */ /* 0x000fe20000010000 */
[----:B------:R-:W0:Y:S01]  /*c760*/  SHFL.DOWN PT, R72, R63, 0x1, 0x1f ;  /* 0x08201f003f487f89 */ /* 0x000e2200000e0000 */
[----:B------:R-:W-:-:S02]  /*c770*/  FFMA.FTZ R124, R139, UR14, R124 ;  /* 0x0000000e8b7c7c23 */ /* 0x000fc4000801007c */
[----:B------:R-:W-:Y:S02]  /*c780*/  FADD.FTZ R113, R113, R60 ;  /* 0x0000003c71717221 */ /* 0x000fe40000010000 */
[----:B------:R-:W-:Y:S02]  /*c790*/  FADD.FTZ R120, R120, R61 ;  /* 0x0000003d78787221 */ /* 0x000fe40000010000 */
[----:B------:R-:W-:Y:S01]  /*c7a0*/  FMUL.FTZ R60, R137, UR15 ;  /* 0x0000000f893c7c20 */ /* 0x000fe20008410000 */
[----:B------:R-:W-:Y:S01]  /*c7b0*/  SHFL.DOWN PT, R73, R113, 0x1, 0x1f ;  /* 0x08201f0071497f89 */ /* 0x000fe200000e0000 */
[----:B------:R-:W-:Y:S02]  /*c7c0*/  FFMA.FTZ R124, R70, R124, R69 ;  /* 0x0000007c467c7223 */ /* 0x000fe40000010045 */
[C---:B------:R-:W-:Y:S01]  /*c7d0*/  FFMA.FTZ R61, R153.reuse, UR14, -R60 ;  /* 0x0000000e993d7c23 */ /* 0x040fe2000801083c */
[----:B------:R-:W1:Y:S01]  /*c7e0*/  SHFL.DOWN PT, R70, R120, 0x1, 0x1f ;  /* 0x08201f0078467f89 */ /* 0x000e6200000e0000 */
[----:B------:R-:W-:-:S02]  /*c7f0*/  FMUL.FTZ R60, R153, UR15 ;  /* 0x0000000f993c7c20 */ /* 0x000fc40008410000 */
[----:B------:R-:W-:Y:S02]  /*c800*/  FMUL.FTZ R186, R186, R61 ;  /* 0x0000003dbaba7220 */ /* 0x000fe40000410000 */
[----:B------:R-:W-:Y:S01]  /*c810*/  FFMA.FTZ R61, R137, UR14, R60 ;  /* 0x0000000e893d7c23 */ /* 0x000fe2000801003c */
[----:B------:R-:W-:Y:S01]  /*c820*/  MOV R60, R113 ;  /* 0x00000071003c7202 */ /* 0x000fe20000000f00 */
[----:B------:R-:W-:Y:S02]  /*c830*/  FFMA.FTZ R124, R64, R139, R124 ;  /* 0x0000008b407c7223 */ /* 0x000fe4000001007c */
[----:B------:R-:W-:Y:S02]  /*c840*/  FFMA.FTZ R61, R114, R61, R186 ;  /* 0x0000003d723d7223 */ /* 0x000fe400000100ba */
[----:B------:R-:W-:Y:S02]  /*c850*/  FMUL.FTZ R115, R138, UR15 ;  /* 0x0000000f8a737c20 */ /* 0x000fe40008410000 */
[----:B------:R-:W-:-:S02]  /*c860*/  FFMA.FTZ R108, R108, R137, R61 ;  /* 0x000000896c6c7223 */ /* 0x000fc4000001003d */
[----:B------:R-:W-:Y:S02]  /*c870*/  FMUL.FTZ R61, R136, UR15 ;  /* 0x0000000f883d7c20 */ /* 0x000fe40008410000 */
[----:B------:R-:W-:Y:S02]  /*c880*/  FFMA.FTZ R115, R154, UR14, -R115 ;  /* 0x0000000e9a737c23 */ /* 0x000fe40008010873 */
[----:B------:R-:W-:Y:S01]  /*c890*/  FFMA.FTZ R64, R152, UR14, -R61 ;  /* 0x0000000e98407c23 */ /* 0x000fe2000801083d */
[----:B------:R-:W-:Y:S01]  /*c8a0*/  MOV R61, R120 ;  /* 0x00000078003d7202 */ /* 0x000fe20000000f00 */
[----:B------:R-:W-:Y:S02]  /*c8b0*/  FMUL.FTZ R69, R154, UR15 ;  /* 0x0000000f9a457c20 */ /* 0x000fe40008410000 */
[----:B0-----:R-:W-:Y:S02]  /*c8c0*/  @!P0 FADD.FTZ R63, R63, R72 ;  /* 0x000000483f3f8221 */ /* 0x001fe40000010000 */
[----:B-1----:R-:W-:-:S02]  /*c8d0*/  @!P0 FADD.FTZ R61, R61, R70 ;  /* 0x000000463d3d8221 */ /* 0x002fc40000010000 */
[----:B------:R-:W-:Y:S01]  /*c8e0*/  FMUL.FTZ R115, R210, R115 ;  /* 0x00000073d2737220 */ /* 0x000fe20000410000 */
[----:B------:R-:W-:Y:S01]  /*c8f0*/  SHFL.DOWN PT, R72, R63, 0x2, 0x1f ;  /* 0x08401f003f487f89 */ /* 0x000fe200000e0000 */
[----:B------:R-:W-:Y:S02]  /*c900*/  FFMA.FTZ R69, R138, UR14, R69 ;  /* 0x0000000e8a457c23 */ /* 0x000fe40008010045 */
[----:B------:R-:W-:Y:S01]  /*c910*/  @!P0 FADD.FTZ R62, R62, R109 ;  /* 0x0000006d3e3e8221 */ /* 0x000fe20000010000 */
[----:B------:R-:W0:Y:S01]  /*c920*/  SHFL.DOWN PT, R70, R61, 0x2, 0x1f ;  /* 0x08401f003d467f89 */ /* 0x000e2200000e0000 */
[----:B------:R-:W-:Y:S01]  /*c930*/  @!P0 FADD.FTZ R60, R60, R73 ;  /* 0x000000493c3c8221 */ /* 0x000fe20000010000 */
[----:B------:R-:W-:Y:S01]  /*c940*/  ISETP.GT.AND P0, PT, R180, 0x1d, PT ;  /* 0x0000001db400780c */ /* 0x000fe20003f04270 */
[----:B------:R-:W-:Y:S01]  /*c950*/  FFMA.FTZ R69, R116, R69, R115 ;  /* 0x0000004574457223 */ /* 0x000fe20000010073 */
[----:B------:R-:W1:Y:S01]  /*c960*/  SHFL.DOWN PT, R109, R62, 0x2, 0x1f ;  /* 0x08401f003e6d7f89 */ /* 0x000e6200000e0000 */
[----:B------:R-:W-:-:S02]  /*c970*/  FADD.FTZ R160, R107, R160 ;  /* 0x000000a06ba07221 */ /* 0x000fc40000010000 */
[----:B------:R-:W-:Y:S01]  /*c980*/  FFMA.FTZ R69, R112, R138, R69 ;  /* 0x0000008a70457223 */ /* 0x000fe20000010045 */
[----:B------:R-:W2:Y:S01]  /*c990*/  SHFL.DOWN PT, R107, R60, 0x2, 0x1f ;  /* 0x08401f003c6b7f89 */ /* 0x000ea200000e0000 */
[----:B------:R-:W-:Y:S02]  /*c9a0*/  FMUL.FTZ R187, R187, R64 ;  /* 0x00000040bbbb7220 */ /* 0x000fe40000410000 */
[----:B------:R-:W-:Y:S02]  /*c9b0*/  FADD.FTZ R38, R69, R38 ;  /* 0x0000002645267221 */ /* 0x000fe40000010000 */
[----:B------:R-:W-:Y:S02]  /*c9c0*/  FMUL.FTZ R69, R152, UR15 ;  /* 0x0000000f98457c20 */ /* 0x000fe40008410000 */
[----:B------:R-:W-:Y:S02]  /*c9d0*/  FMUL.FTZ R64, R135, UR15 ;  /* 0x0000000f87407c20 */ /* 0x000fe40008410000 */
[----:B------:R-:W-:-:S02]  /*c9e0*/  FFMA.FTZ R73, R136, UR14, R69 ;  /* 0x0000000e88497c23 */ /* 0x000fc40008010045 */
[C---:B------:R-:W-:Y:S02]  /*c9f0*/  FFMA.FTZ R69, R151.reuse, UR14, -R64 ;  /* 0x0000000e97457c23 */ /* 0x040fe40008010840 */
[----:B------:R-:W-:Y:S02]  /*ca00*/  FMUL.FTZ R64, R151, UR15 ;  /* 0x0000000f97407c20 */ /* 0x000fe40008410000 */
[----:B------:R-:W-:Y:S02]  /*ca10*/  FMUL.FTZ R188, R188, R69 ;  /* 0x00000045bcbc7220 */ /* 0x000fe40000410000 */
[----:B0-----:R-:W-:Y:S02]  /*ca20*/  @!P0 FADD.FTZ R61, R61, R70 ;  /* 0x000000463d3d8221 */ /* 0x001fe40000010000 */
[----:B------:R-:W-:Y:S02]  /*ca30*/  FFMA.FTZ R64, R135, UR14, R64 ;  /* 0x0000000e87407c23 */ /* 0x000fe40008010040 */
[----:B------:R-:W-:-:S02]  /*ca40*/  @!P0 FADD.FTZ R63, R63, R72 ;  /* 0x000000483f3f8221 */ /* 0x000fc40000010000 */
[----:B------:R-:W-:Y:S01]  /*ca50*/  FFMA.FTZ R64, R207, R64, R188 ;  /* 0x00000040cf407223 */ /* 0x000fe200000100bc */
[----:B------:R-:W0:Y:S01]  /*ca60*/  SHFL.DOWN PT, R72, R61, 0x4, 0x1f ;  /* 0x08801f003d487f89 */ /* 0x000e2200000e0000 */
[----:B------:R-:W-:Y:S02]  /*ca70*/  FFMA.FTZ R73, R208, R73, R187 ;  /* 0x00000049d0497223 */ /* 0x000fe400000100bb */
[----:B------:R-:W-:Y:S02]  /*ca80*/  FFMA.FTZ R104, R104, R135, R64 ;  /* 0x0000008768687223 */ /* 0x000fe40000010040 */
[----:B-1----:R-:W-:Y:S02]  /*ca90*/  @!P0 FADD.FTZ R62, R62, R109 ;  /* 0x0000006d3e3e8221 */ /* 0x002fe40000010000 */
[----:B--2---:R-:W-:Y:S01]  /*caa0*/  @!P0 FADD.FTZ R60, R60, R107 ;  /* 0x0000006b3c3c8221 */ /* 0x004fe20000010000 */
[----:B------:R-:W-:Y:S01]  /*cab0*/  ISETP.GT.AND P0, PT, R180, 0x1b, PT ;  /* 0x0000001bb400780c */ /* 0x000fe20003f04270 */
[----:B------:R-:W-:-:S02]  /*cac0*/  FFMA.FTZ R73, R105, R136, R73 ;  /* 0x0000008869497223 */ /* 0x000fc40000010049 */
[----:B------:R-:W-:Y:S01]  /*cad0*/  FADD.FTZ R162, R103, R162 ;  /* 0x000000a267a27221 */ /* 0x000fe20000010000 */
[----:B------:R-:W1:Y:S01]  /*cae0*/  SHFL.DOWN PT, R105, R62, 0x4, 0x1f ;  /* 0x08801f003e697f89 */ /* 0x000e6200000e0000 */
[----:B------:R-:W-:Y:S02]  /*caf0*/  FADD.FTZ R41, R104, R41 ;  /* 0x0000002968297221 */ /* 0x000fe40000010000 */
[----:B------:R-:W-:Y:S01]  /*cb00*/  FMUL.FTZ R69, R134, UR15 ;  /* 0x0000000f86457c20 */ /* 0x000fe20008410000 */
[----:B------:R-:W2:Y:S01]  /*cb10*/  SHFL.DOWN PT, R104, R63, 0x4, 0x1f ;  /* 0x08801f003f687f89 */ /* 0x000ea200000e0000 */
[----:B------:R-:W-:Y:S02]  /*cb20*/  FMUL.FTZ R64, R133, UR15 ;  /* 0x0000000f85407c20 */ /* 0x000fe40008410000 */
[----:B------:R-:W-:Y:S01]  /*cb30*/  FFMA.FTZ R69, R150, UR14, -R69 ;  /* 0x0000000e96457c23 */ /* 0x000fe20008010845 */
[----:B------:R-:W3:Y:S01]  /*cb40*/  SHFL.DOWN PT, R103, R60, 0x4, 0x1f ;  /* 0x08801f003c677f89 */ /* 0x000ee200000e0000 */
[----:B------:R-:W-:-:S02]  /*cb50*/  FFMA.FTZ R64, R149, UR14, -R64 ;  /* 0x0000000e95407c23 */ /* 0x000fc40008010840 */
[----:B------:R-:W-:Y:S02]  /*cb60*/  FADD.FTZ R40, R73, R40 ;  /* 0x0000002849287221 */ /* 0x000fe40000010000 */
[----:B------:R-:W-:Y:S02]  /*cb70*/  FMUL.FTZ R190, R190, R69 ;  /* 0x00000045bebe7220 */ /* 0x000fe40000410000 */
[----:B------:R-:W-:Y:S02]  /*cb80*/  FMUL.FTZ R191, R191, R64 ;  /* 0x00000040bfbf7220 */ /* 0x000fe40000410000 */
[----:B------:R-:W-:Y:S02]  /*cb90*/  FMUL.FTZ R73, R150, UR15 ;  /* 0x0000000f96497c20 */ /* 0x000fe40008410000 */
[----:B------:R-:W-:Y:S02]  /*cba0*/  FMUL.FTZ R64, R149, UR15 ;  /* 0x0000000f95407c20 */ /* 0x000fe40008410000 */
[----:B------:R-:W-:-:S02]  /*cbb0*/  FMUL.FTZ R69, R132, UR15 ;  /* 0x0000000f84457c20 */ /* 0x000fc40008410000 */
[----:B------:R-:W-:Y:S02]  /*cbc0*/  FFMA.FTZ R70, R134, UR14, R73 ;  /* 0x0000000e86467c23 */ /* 0x000fe40008010049 */
[----:B0-----:R-:W-:Y:S02]  /*cbd0*/  @!P0 FADD.FTZ R61, R61, R72 ;  /* 0x000000483d3d8221 */ /* 0x001fe40000010000 */
[----:B------:R-:W-:Y:S02]  /*cbe0*/  FFMA.FTZ R64, R133, UR14, R64 ;  /* 0x0000000e85407c23 */ /* 0x000fe40008010040 */
[C---:B------:R-:W-:Y:S01]  /*cbf0*/  FFMA.FTZ R73, R148.reuse, UR14, -R69 ;  /* 0x0000000e94497c23 */ /* 0x040fe20008010845 */
[----:B------:R-:W0:Y:S01]  /*cc00*/  SHFL.DOWN PT, R72, R61, 0x8, 0x1f ;  /* 0x09001f003d487f89 */ /* 0x000e2200000e0000 */
[----:B------:R-:W-:Y:S02]  /*cc10*/  FMUL.FTZ R69, R148, UR15 ;  /* 0x0000000f94457c20 */ /* 0x000fe40008410000 */
[----:B------:R-:W-:-:S02]  /*cc20*/  FFMA.FTZ R64, R101, R64, R191 ;  /* 0x0000004065407223 */ /* 0x000fc400000100bf */
[----:B------:R-:W-:Y:S02]  /*cc30*/  FMUL.FTZ R73, R122, R73 ;  /* 0x000000497a497220 */ /* 0x000fe40000410000 */
[----:B------:R-:W-:Y:S02]  /*cc40*/  FFMA.FTZ R69, R132, UR14, R69 ;  /* 0x0000000e84457c23 */ /* 0x000fe40008010045 */
[----:B------:R-:W-:Y:S02]  /*cc50*/  FFMA.FTZ R64, R99, R133, R64 ;  /* 0x0000008563407223 */ /* 0x000fe40000010040 */
[----:B------:R-:W-:Y:S02]  /*cc60*/  FFMA.FTZ R69, R98, R69, R73 ;  /* 0x0000004562457223 */ /* 0x000fe40000010049 */
[----:B-1----:R-:W-:Y:S02]  /*cc70*/  @!P0 FADD.FTZ R62, R62, R105 ;  /* 0x000000693e3e8221 */ /* 0x002fe40000010000 */
[----:B--2---:R-:W-:-:S02]  /*cc80*/  @!P0 FADD.FTZ R63, R63, R104 ;  /* 0x000000683f3f8221 */ /* 0x004fc40000010000 */
[----:B---3--:R-:W-:Y:S01]  /*cc90*/  @!P0 FADD.FTZ R60, R60, R103 ;  /* 0x000000673c3c8221 */ /* 0x008fe20000010000 */
[----:B------:R-:W1:Y:S01]  /*cca0*/  SHFL.DOWN PT, R101, R62, 0x8, 0x1f ;  /* 0x09001f003e657f89 */ /* 0x000e6200000e0000 */
[----:B------:R-:W-:Y:S01]  /*ccb0*/  FADD.FTZ R165, R97, R165 ;  /* 0x000000a561a57221 */ /* 0x000fe20000010000 */
[----:B------:R-:W-:Y:S01]  /*ccc0*/  ISETP.GT.AND P0, PT, R180, 0x17, PT ;  /* 0x00000017b400780c */ /* 0x000fe20003f04270 */
[----:B------:R-:W-:Y:S01]  /*ccd0*/  FADD.FTZ R43, R64, R43 ;  /* 0x0000002b402b7221 */ /* 0x000fe20000010000 */
[----:B------:R-:W-:Y:S01]  /*cce0*/  SHFL.DOWN PT, R99, R60, 0x8, 0x1f ;  /* 0x09001f003c637f89 */ /* 0x000fe200000e0000 */
[----:B------:R-:W-:Y:S02]  /*ccf0*/  FFMA.FTZ R97, R96, R132, R69 ;  /* 0x0000008460617223 */ /* 0x000fe40000010045 */
[----:B------:R-:W-:Y:S01]  /*cd00*/  FMUL.FTZ R64, R131, UR15 ;  /* 0x0000000f83407c20 */ /* 0x000fe20008410000 */
[----:B------:R-:W2:Y:S01]  /*cd10*/  SHFL.DOWN PT, R96, R63, 0x8, 0x1f ;  /* 0x09001f003f607f89 */ /* 0x000ea200000e0000 */
[----:B------:R-:W-:-:S02]  /*cd20*/  FMUL.FTZ R69, R130, UR15 ;  /* 0x0000000f82457c20 */ /* 0x000fc40008410000 */
[----:B------:R-:W-:Y:S02]  /*cd30*/  FFMA.FTZ R189, R189, R70, R190 ;  /* 0x00000046bdbd7223 */ /* 0x000fe400000100be */
[C---:B------:R-:W-:Y:S02]  /*cd40*/  FFMA.FTZ R70, R147.reuse, UR14, -R64 ;  /* 0x0000000e93467c23 */ /* 0x040fe40008010840 */
[----:B------:R-:W-:Y:S02]  /*cd50*/  FMUL.FTZ R64, R147, UR15 ;  /* 0x0000000f93407c20 */ /* 0x000fe40008410000 */
[C---:B------:R-:W-:Y:S02]  /*cd60*/  FFMA.FTZ R73, R146.reuse, UR14, -R69 ;  /* 0x0000000e92497c23 */ /* 0x040fe40008010845 */
[----:B------:R-:W-:Y:S02]  /*cd70*/  FMUL.FTZ R69, R146, UR15 ;  /* 0x0000000f92457c20 */ /* 0x000fe40008410000 */
[----:B------:R-:W-:-:S02]  /*cd80*/  FADD.FTZ R166, R95, R166 ;  /* 0x000000a65fa67221 */ /* 0x000fc40000010000 */
[----:B------:R-:W-:Y:S02]  /*cd90*/  FFMA.FTZ R95, R131, UR14, R64 ;  /* 0x0000000e835f7c23 */ /* 0x000fe40008010040 */
[----:B------:R-:W-:Y:S02]  /*cda0*/  FMUL.FTZ R73, R192, R73 ;  /* 0x00000049c0497220 */ /* 0x000fe40000410000 */
[----:B------:R-:W-:Y:S02]  /*cdb0*/  FFMA.FTZ R69, R130, UR14, R69 ;  /* 0x0000000e82457c23 */ /* 0x000fe40008010045 */
[----:B------:R-:W-:Y:S02]  /*cdc0*/  FMUL.FTZ R64, R129, UR15 ;  /* 0x0000000f81407c20 */ /* 0x000fe40008410000 */
[----:B------:R-:W-:Y:S02]  /*cdd0*/  FMUL.FTZ R70, R123, R70 ;  /* 0x000000467b467220 */ /* 0x000fe40000410000 */
[----:B------:R-:W-:-:S02]  /*cde0*/  FFMA.FTZ R69, R94, R69, R73 ;  /* 0x000000455e457223 */ /* 0x000fc40000010049 */
[----:B------:R-:W-:Y:S02]  /*cdf0*/  FFMA.FTZ R64, R145, UR14, -R64 ;  /* 0x0000000e91407c23 */ /* 0x000fe40008010840 */
[----:B0-----:R-:W-:Y:S02]  /*ce00*/  @!P0 FADD.FTZ R61, R61, R72 ;  /* 0x000000483d3d8221 */ /* 0x001fe40000010000 */
[----:B------:R-:W-:Y:S02]  /*ce10*/  FADD.FTZ R167, R91, R167 ;  /* 0x000000a75ba77221 */ /* 0x000fe40000010000 */
[----:B------:R-:W-:Y:S01]  /*ce20*/  FFMA.FTZ R70, R198, R95, R70 ;  /* 0x0000005fc6467223 */ /* 0x000fe20000010046 */
[----:B------:R-:W0:Y:S01]  /*ce30*/  SHFL.DOWN PT, R72, R61, 0x10, 0x1f ;  /* 0x0a001f003d487f89 */ /* 0x000e2200000e0000 */
[----:B------:R-:W-:Y:S02]  /*ce40*/  FFMA.FTZ R91, R92, R130, R69 ;  /* 0x000000825c5b7223 */ /* 0x000fe40000010045 */
[----:B------:R-:W-:-:S02]  /*ce50*/  FMUL.FTZ R193, R193, R64 ;  /* 0x00000040c1c17220 */ /* 0x000fc40000410000 */
[----:B------:R-:W-:Y:S02]  /*ce60*/  FMUL.FTZ R64, R145, UR15 ;  /* 0x0000000f91407c20 */ /* 0x000fe40008410000 */
[----:B------:R-:W-:Y:S02]  /*ce70*/  FMUL.FTZ R69, R128, UR15 ;  /* 0x0000000f80457c20 */ /* 0x000fe40008410000 */
[----:B------:R-:W-:Y:S02]  /*ce80*/  FFMA.FTZ R70, R93, R131, R70 ;  /* 0x000000835d467223 */ /* 0x000fe40000010046 */
[----:B------:R-:W-:Y:S02]  /*ce90*/  FFMA.FTZ R64, R129, UR14, R64 ;  /* 0x0000000e81407c23 */ /* 0x000fe40008010040 */
[C---:B------:R-:W-:Y:S02]  /*cea0*/  FFMA.FTZ R73, R144.reuse, UR14, -R69 ;  /* 0x0000000e90497c23 */ /* 0x040fe40008010845 */
[----:B------:R-:W-:-:S02]  /*ceb0*/  FMUL.FTZ R69, R144, UR15 ;  /* 0x0000000f90457c20 */ /* 0x000fc40008410000 */
[----:B-1----:R-:W-:Y:S02]  /*cec0*/  @!P0 FADD.FTZ R62, R62, R101 ;  /* 0x000000653e3e8221 */ /* 0x002fe40000010000 */
[----:B--2---:R-:W-:Y:S02]  /*ced0*/  @!P0 FADD.FTZ R63, R63, R96 ;  /* 0x000000603f3f8221 */ /* 0x004fe40000010000 */
[----:B------:R-:W-:Y:S01]  /*cee0*/  @!P0 FADD.FTZ R60, R60, R99 ;  /* 0x000000633c3c8221 */ /* 0x000fe20000010000 */
[----:B------:R-:W1:Y:S01]  /*cef0*/  SHFL.DOWN PT, R95, R62, 0x10, 0x1f ;  /* 0x0a001f003e5f7f89 */ /* 0x000e6200000e0000 */
[----:B------:R-:W-:Y:S01]  /*cf00*/  FADD.FTZ R45, R70, R45 ;  /* 0x0000002d462d7221 */ /* 0x000fe20000010000 */
[----:B------:R-:W-:Y:S01]  /*cf10*/  ISETP.GT.AND P0, PT, R180, 0xf, PT ;  /* 0x0000000fb400780c */ /* 0x000fe20003f04270 */
[----:B------:R-:W-:Y:S01]  /*cf20*/  FFMA.FTZ R70, R79, R64, R193 ;  /* 0x000000404f467223 */ /* 0x000fe200000100c1 */
[----:B------:R-:W2:Y:S01]  /*cf30*/  SHFL.DOWN PT, R92, R63, 0x10, 0x1f ;  /* 0x0a001f003f5c7f89 */ /* 0x000ea200000e0000 */
[----:B------:R-:W-:-:S02]  /*cf40*/  FMUL.FTZ R73, R194, R73 ;  /* 0x00000049c2497220 */ /* 0x000fc40000410000 */
[----:B------:R-:W-:Y:S01]  /*cf50*/  FFMA.FTZ R64, R128, UR14, R69 ;  /* 0x0000000e80407c23 */ /* 0x000fe20008010045 */
[----:B------:R-:W3:Y:S01]  /*cf60*/  SHFL.DOWN PT, R93, R60, 0x10, 0x1f ;  /* 0x0a001f003c5d7f89 */ /* 0x000ee200000e0000 */
[----:B------:R-:W-:Y:S02]  /*cf70*/  FMUL.FTZ R69, R126, UR15 ;  /* 0x0000000f7e457c20 */ /* 0x000fe40008410000 */
[----:B------:R-:W-:Y:S02]  /*cf80*/  FFMA.FTZ R73, R201, R64, R73 ;  /* 0x00000040c9497223 */ /* 0x000fe40000010049 */
[----:B------:R-:W-:Y:S02]  /*cf90*/  FMUL.FTZ R64, R127, UR15 ;  /* 0x0000000f7f407c20 */ /* 0x000fe40008410000 */
[----:B------:R-:W-:Y:S02]  /*cfa0*/  FFMA.FTZ R70, R77, R129, R70 ;  /* 0x000000814d467223 */ /* 0x000fe40000010046 */
[----:B------:R-:W-:-:S02]  /*cfb0*/  FFMA.FTZ R64, R143, UR14, -R64 ;  /* 0x0000000e8f407c23 */ /* 0x000fc40008010840 */
[----:B------:R-:W-:Y:S02]  /*cfc0*/  FFMA.FTZ R69, R142, UR14, -R69 ;  /* 0x0000000e8e457c23 */ /* 0x000fe40008010845 */
[----:B------:R-:W-:Y:S02]  /*cfd0*/  FMUL.FTZ R195, R195, R64 ;  /* 0x00000040c3c37220 */ /* 0x000fe40000410000 */
[----:B------:R-:W-:Y:S02]  /*cfe0*/  FMUL.FTZ R64, R125, UR15 ;  /* 0x0000000f7d407c20 */ /* 0x000fe40008410000 */
[----:B0-----:R-:W-:Y:S02]  /*cff0*/  @!P0 FADD.FTZ R61, R61, R72 ;  /* 0x000000483d3d8221 */ /* 0x001fe40000010000 */
[----:B------:R-:W-:Y:S02]  /*d000*/  FADD.FTZ R47, R70, R47 ;  /* 0x0000002f462f7221 */ /* 0x000fe40000010000 */
[----:B------:R-:W-:-:S02]  /*d010*/  FMUL.FTZ R196, R196, R69 ;  /* 0x00000045c4c47220 */ /* 0x000fc40000410000 */
[----:B------:R-:W-:Y:S02]  /*d020*/  FMUL.FTZ R72, R143, UR15 ;  /* 0x0000000f8f487c20 */ /* 0x000fe40008410000 */
[----:B------:R-:W-:Y:S02]  /*d030*/  FMUL.FTZ R69, R142, UR15 ;  /* 0x0000000f8e457c20 */ /* 0x000fe40008410000 */
[C---:B------:R-:W-:Y:S02]  /*d040*/  FFMA.FTZ R70, R141.reuse, UR14, -R64 ;  /* 0x0000000e8d467c23 */ /* 0x040fe40008010840 */
[----:B------:R-:W-:Y:S02]  /*d050*/  FMUL.FTZ R64, R141, UR15 ;  /* 0x0000000f8d407c20 */ /* 0x000fe40008410000 */
[----:B------:R-:W-:Y:S02]  /*d060*/  FFMA.FTZ R77, R74, R128, R73 ;  /* 0x000000804a4d7223 */ /* 0x000fe40000010049 */
[----:B------:R-:W-:-:S02]  /*d070*/  FFMA.FTZ R73, R127, UR14, R72 ;  /* 0x0000000e7f497c23 */ /* 0x000fc40008010048 */
[----:B------:R-:W-:Y:S02]  /*d080*/  FFMA.FTZ R72, R126, UR14, R69 ;  /* 0x0000000e7e487c23 */ /* 0x000fe40008010045 */
[----:B------:R-:W-:Y:S02]  /*d090*/  FMUL.FTZ R70, R197, R70 ;  /* 0x00000046c5467220 */ /* 0x000fe40000410000 */
[----:B------:R-:W-:Y:S02]  /*d0a0*/  FFMA.FTZ R69, R125, UR14, R64 ;  /* 0x0000000e7d457c23 */ /* 0x000fe40008010040 */
[----:B-1----:R-:W-:Y:S02]  /*d0b0*/  @!P0 FADD.FTZ R62, R62, R95 ;  /* 0x0000005f3e3e8221 */ /* 0x002fe40000010000 */
[----:B--2---:R-:W-:Y:S02]  /*d0c0*/  @!P0 FADD.FTZ R63, R63, R92 ;  /* 0x0000005c3f3f8221 */ /* 0x004fe40000010000 */
[----:B---3--:R-:W-:-:S02]  /*d0d0*/  @!P0 FADD.FTZ R60, R60, R93 ;  /* 0x0000005d3c3c8221 */ /* 0x008fc40000010000 */
[----:B------:R-:W-:Y:S02]  /*d0e0*/  FFMA.FTZ R202, R202, R73, R195 ;  /* 0x00000049caca7223 */ /* 0x000fe400000100c3 */
[----:B------:R-:W-:Y:S01]  /*d0f0*/  FFMA.FTZ R203, R203, R72, R196 ;  /* 0x00000048cbcb7223 */ /* 0x000fe200000100c4 */
[----:B------:R0:W-:Y:S01]  /*d100*/  @!P2 STS.128 [R179.X16+0x10a0], R60 ;  /* 0x0010a03cb300a388 */ /* 0x0001e2000000cc00 */
        /* <DEDUP_REMOVED lines=22> */
[----:B------:R-:W-:Y:S01]  /*d270*/  FADD.FTZ R51, R70, R51 ;  /* 0x0000003346337221 */ /* 0x000fe20000010000 */
[----:B------:R-:W-:Y:S06]  /*d280*/  BAR.SYNC.DEFER_BLOCKING 0x0 ;  /* 0x0000000000007b1d */ /* 0x000fec0000010000 */
[----:B------:R-:W-:Y:S05]  /*d290*/  @P1 BRA `(.L_x_300) ;  /* 0x0000019000001947 */ /* 0x000fea0003800000 */
[----:B0-----:R-:W0:Y:S01]  /*d2a0*/  LDS.128 R64, [0x10b0] ;  /* 0x0010b000ff407984 */ /* 0x001e220000000c00 */
[----:B------:R-:W-:Y:S02]  /*d2b0*/  ISETP.NE.AND P0, PT, R2, c[0x0][0x174], PT ;  /* 0x00005d0002007a0c */ /* 0x000fe40003f05270 */
        /* <DEDUP_REMOVED lines=23> */
.L_x_300:
[----:B0-----:R-:W-:Y:S05]  /*d430*/  BSYNC B0 ;  /* 0x0000000000007941 */ /* 0x001fea0003800000 */
.L_x_299:
[----:B------:R-:W-:-:S04]  /*d440*/  IADD3 R90, R90, 0x1, RZ ;  /* 0x000000015a5a7810 */ /* 0x000fc80007ffe0ff */
[----:B------:R-:W-:-:S13]  /*d450*/  ISETP.GE.AND P0, PT, R90, c[0x0][0x16c], PT ;  /* 0x00005b005a007a0c */ /* 0x000fda0003f06270 */
[----:B------:R-:W-:Y:S01]  /*d460*/  @P0 CALL.REL.NOINC `(.L_x_264) ;  /* 0x0000001000000944 */ /* 0x000fe20003c00000 */
[----:B------:R-:W-:Y:S05]  /*d470*/  BRA `(.L_x_301) ;  /* 0xffff9aa000007947 */ /* 0x000fea000383ffff */
.L_x_264:
[----:B------:R-:W-:Y:S01]  /*d480*/  BAR.SYNC.DEFER_BLOCKING 0x0 ;  /* 0x0000000000007b1d */ /* 0x000fe20000010000 */
[----:B------:R-:W-:Y:S02]  /*d490*/  IADD3 R183, -R182, c[0x0][0x168], RZ ;  /* 0x00005a00b6b77a10 */ /* 0x000fe40007ffe1ff */
[C---:B------:R-:W-:Y:S02]  /*d4a0*/  LOP3.LUT R17, R0.reuse, 0x20, RZ, 0xfc, !PT ;  /* 0x0000002000117812 */ /* 0x040fe400078efcff */
[C---:B------:R-:W-:Y:S02]  /*d4b0*/  LOP3.LUT R18, R0.reuse, 0x40, RZ, 0xfc, !PT ;  /* 0x0000004000127812 */ /* 0x040fe400078efcff */
[C---:B------:R-:W-:Y:S02]  /*d4c0*/  LOP3.LUT R4, R0.reuse, 0x60, RZ, 0xfc, !PT ;  /* 0x0000006000047812 */ /* 0x040fe400078efcff */
[-C--:B------:R-:W-:Y:S02]  /*d4d0*/  ISETP.GE.AND P2, PT, R0, R183.reuse, PT ;  /* 0x000000b70000720c */ /* 0x080fe40003f46270 */
[----:B------:R-:W-:-:S02]  /*d4e0*/  ISETP.GE.AND P3, PT, R17, R183, PT ;  /* 0x000000b71100720c */ /* 0x000fc40003f66270 */
[-C--:B------:R-:W-:Y:S02]  /*d4f0*/  ISETP.GE.AND P4, PT, R18, R183.reuse, PT ;  /* 0x000000b71200720c */ /* 0x080fe40003f86270 */
[----:B------:R-:W-:Y:S02]  /*d500*/  ISETP.GE.AND P5, PT, R4, R183, PT ;  /* 0x000000b70400720c */ /* 0x000fe40003fa6270 */
[----:B------:R-:W-:Y:S02]  /*d510*/  PRMT R20, RZ, 0x7610, R20 ;  /* 0x00007610ff147816 */ /* 0x000fe40000000014 */
[----:B------:R-:W-:Y:S02]  /*d520*/  PRMT R19, RZ, 0x7610, R19 ;  /* 0x00007610ff137816 */ /* 0x000fe40000000013 */
[C---:B------:R-:W-:Y:S02]  /*d530*/  LOP3.LUT R5, R0.reuse, 0x80, RZ, 0xfc, !PT ;  /* 0x0000008000057812 */ /* 0x040fe400078efcff */
[----:B------:R-:W-:Y:S01]  /*d540*/  PRMT R22, RZ, 0x7610, R22 ;  /* 0x00007610ff167816 */ /* 0x000fe20000000016 */
[----:B------:R-:W2:Y:S01]  /*d550*/  @!P2 LDG.E.U16 R20, [R86.64] ;  /* 0x000000065614a981 */ /* 0x000ea2000c1e1500 */
[----:B------:R-:W-:-:S02]  /*d560*/  LOP3.LUT R6, R0, 0xa0, RZ, 0xfc, !PT ;  /* 0x000000a000067812 */ /* 0x000fc400078efcff */
[----:B------:R-:W-:Y:S01]  /*d570*/  PRMT R21, RZ, 0x7610, R21 ;  /* 0x00007610ff157816 */ /* 0x000fe20000000015 */
[----:B------:R-:W3:Y:S01]  /*d580*/  @!P3 LDG.E.U16 R19, [R86.64+0x40] ;  /* 0x000040065613b981 */ /* 0x000ee2000c1e1500 */
[C---:B------:R-:W-:Y:S02]  /*d590*/  LOP3.LUT R7, R0.reuse, 0xc0, RZ, 0xfc, !PT ;  /* 0x000000c000077812 */ /* 0x040fe400078efcff */
[C---:B------:R-:W-:Y:S01]  /*d5a0*/  LOP3.LUT R8, R0.reuse, 0xe0, RZ, 0xfc, !PT ;  /* 0x000000e000087812 */ /* 0x040fe200078efcff */
[----:B------:R-:W4:Y:S01]  /*d5b0*/  @!P4 LDG.E.U16 R22, [R86.64+0x80] ;  /* 0x000080065616c981 */ /* 0x000f22000c1e1500 */
[C---:B------:R-:W-:Y:S02]  /*d5c0*/  LOP3.LUT R9, R0.reuse, 0x100, RZ, 0xfc, !PT ;  /* 0x0000010000097812 */ /* 0x040fe400078efcff */
[----:B------:R-:W-:Y:S01]  /*d5d0*/  ISETP.GE.AND P6, PT, R5, R183, PT ;  /* 0x000000b70500720c */ /* 0x000fe20003fc6270 */
[----:B------:R-:W5:Y:S01]  /*d5e0*/  @!P5 LDG.E.U16 R21, [R86.64+0xc0] ;  /* 0x0000c0065615d981 */ /* 0x000f62000c1e1500 */
        /* <DEDUP_REMOVED lines=11> */
[C---:B------:R-:W-:Y:S02]  /*d6a0*/  LOP3.LUT R11, R0.reuse, 0x140, RZ, 0xfc, !PT ;  /* 0x00000140000b7812 */ /* 0x040fe400078efcff */
[----:B------:R-:W-:Y:S01]  /*d6b0*/  PRMT R28, RZ, 0x7610, R28 ;  /* 0x00007610ff1c7816 */ /* 0x000fe2000000001c */
[----:B------:R-:W5:Y:S01]  /*d6c0*/  @!P0 LDG.E.U16 R23, [R86.64+0x140] ;  /* 0x0001400656178981 */ /* 0x000f62000c1e1500 */
[----:B------:R-:W-:-:S02]  /*d6d0*/  LOP3.LUT R12, R0, 0x160, RZ, 0xfc, !PT ;  /* 0x00000160000c7812 */ /* 0x000fc400078efcff */
[----:B------:R-:W-:Y:S01]  /*d6e0*/  PRMT R27, RZ, 0x7610, R27 ;  /* 0x00007610ff1b7816 */ /* 0x000fe2000000001b */
[----:B------:R-:W5:Y:S01]  /*d6f0*/  @!P2 LDG.E.U16 R26, [R86.64+0x180] ;  /* 0x00018006561aa981 */ /* 0x000f62000c1e1500 */
[C---:B------:R-:W-:Y:S02]  /*d700*/  LOP3.LUT R13, R0.reuse, 0x180, RZ, 0xfc, !PT ;  /* 0x00000180000d7812 */ /* 0x040fe400078efcff */
[C---:B------:R-:W-:Y:S01]  /*d710*/  LOP3.LUT R14, R0.reuse, 0x1a0, RZ, 0xfc, !PT ;  /* 0x000001a0000e7812 */ /* 0x040fe200078efcff */
[----:B------:R-:W5:Y:S01]  /*d720*/  @!P3 LDG.E.U16 R25, [R86.64+0x1c0] ;  /* 0x0001c0065619b981 */ /* 0x000f62000c1e1500 */
[C---:B------:R-:W-:Y:S02]  /*d730*/  LOP3.LUT R15, R0.reuse, 0x1c0, RZ, 0xfc, !PT ;  /* 0x000001c0000f7812 */ /* 0x040fe400078efcff */
[----:B------:R-:W-:Y:S01]  /*d740*/  ISETP.GE.AND P6, PT, R11, R183, PT ;  /* 0x000000b70b00720c */ /* 0x000fe20003fc6270 */
[----:B------:R-:W5:Y:S01]  /*d750*/  @!P4 LDG.E.U16 R28, [R86.64+0x200] ;  /* 0x00020006561cc981 */ /* 0x000f62000c1e1500 */
[----:B------:R-:W-:-:S02]  /*d760*/  LOP3.LUT R16, R0, 0x1e0, RZ, 0xfc, !PT ;  /* 0x000001e000107812 */ /* 0x000fc400078efcff */
[-C--:B------:R-:W-:Y:S01]  /*d770*/  ISETP.GE.AND P0, PT, R12, R183.reuse, PT ;  /* 0x000000b70c00720c */ /* 0x080fe20003f06270 */
[----:B------:R-:W5:Y:S01]  /*d780*/  @!P5 LDG.E.U16 R27, [R86.64+0x240] ;  /* 0x00024006561bd981 */ /* 0x000f62000c1e1500 */
        /* <DEDUP_REMOVED lines=11> */
[----:B------:R-:W5:Y:S04]  /*d840*/  @!P0 LDG.E.U16 R29, [R86.64+0x2c0] ;  /* 0x0002c006561d8981 */ /* 0x000f68000c1e1500 */
[----:B------:R-:W5:Y:S04]  /*d850*/  @!P2 LDG.E.U16 R32, [R86.64+0x300] ;  /* 0x000300065620a981 */ /* 0x000f68000c1e1500 */
[----:B------:R-:W5:Y:S04]  /*d860*/  @!P3 LDG.E.U16 R34, [R86.64+0x340] ;  /* 0x000340065622b981 */ /* 0x000f68000c1e1500 */
[----:B------:R-:W5:Y:S04]  /*d870*/  @!P4 LDG.E.U16 R31, [R86.64+0x380] ;  /* 0x00038006561fc981 */ /* 0x000f68000c1e1500 */
[----:B------:R-:W5:Y:S01]  /*d880*/  @!P5 LDG.E.U16 R52, [R86.64+0x3c0] ;  /* 0x0003c0065634d981 */ /* 0x000f62000c1e1500 */
[----:B------:R-:W-:-:S02]  /*d890*/  F2FP.PACK_AB R171, R171, R172 ;  /* 0x000000acabab723e */ /* 0x000fc400000000ff */
[----:B------:R-:W-:Y:S02]  /*d8a0*/  F2FP.PACK_AB R169, R169, R170 ;  /* 0x000000aaa9a9723e */ /* 0x000fe400000000ff */
        /* <DEDUP_REMOVED lines=20> */
[----:B------:R-:W1:Y:S04]  /*d9f0*/  LDS.U16 R20, [R3+0x2] ;  /* 0x0000020003147984 */ /* 0x000e680000000400 */
[----:B------:R-:W2:Y:S04]  /*da00*/  LDS.U16 R21, [R3+0x4] ;  /* 0x0000040003157984 */ /* 0x000ea80000000400 */
[----:B------:R-:W3:Y:S04]  /*da10*/  LDS.U16 R22, [R3+0x6] ;  /* 0x0000060003167984 */ /* 0x000ee80000000400 */
[----:B------:R-:W-:Y:S01]  /*da20*/  LDS.U16 R23, [R3+0x10] ;  /* 0x0000100003177984 */ /* 0x000fe20000000400 */
[----:B0-----:R-:W-:-:S05]  /*da30*/  HADD2.F32 R19, -RZ, R19.H0_H0 ;  /* 0x20000013ff137230 */ /* 0x001fca0000004100 */
[----:B------:R-:W-:Y:S01]  /*da40*/  FADD.FTZ R24, R19, UR5 ;  /* 0x0000000513187e21 */ /* 0x000fe20008010000 */
[----:B-1----:R-:W-:Y:S01]  /*da50*/  HADD2.F32 R20, -RZ, R20.H0_H0 ;  /* 0x20000014ff147230 */ /* 0x002fe20000004100 */
[----:B------:R-:W0:Y:S03]  /*da60*/  LDS.U16 R19, [R3+0x8] ;  /* 0x0000080003137984 */ /* 0x000e260000000400 */
[----:B------:R-:W-:Y:S01]  /*da70*/  FSETP.GTU.FTZ.AND P5, PT, R24, 20, PT ;  /* 0x41a000001800780b */ /* 0x000fe20003fbc000 */
[----:B--2---:R-:W-:Y:S02]  /*da80*/  HADD2.F32 R21, -RZ, R21.H0_H0 ;  /* 0x20000015ff157230 */ /* 0x004fe40000004100 */
[----:B---3--:R-:W-:Y:S01]  /*da90*/  HADD2.F32 R22, -RZ, R22.H0_H0 ;  /* 0x20000016ff167230 */ /* 0x008fe20000004100 */
[----:B------:R-:W-:Y:S02]  /*daa0*/  FADD.FTZ R26, R20, UR5 ;  /* 0x00000005141a7e21 */ /* 0x000fe40008010000 */
[----:B------:R-:W-:Y:S01]  /*dab0*/  FADD.FTZ R27, R21, UR5 ;  /* 0x00000005151b7e21 */ /* 0x000fe20008010000 */
[----:B------:R-:W1:Y:S01]  /*dac0*/  LDS.U16 R20, [R3+0xa] ;  /* 0x00000a0003147984 */ /* 0x000e620000000400 */
[----:B------:R-:W-:Y:S01]  /*dad0*/  FADD.FTZ R28, R22, UR5 ;  /* 0x00000005161c7e21 */ /* 0x000fe20008010000 */
[----:B------:R-:W-:-:S02]  /*dae0*/  FSETP.GTU.FTZ.AND P6, PT, R26, 20, PT ;  /* 0x41a000001a00780b */ /* 0x000fc40003fdc000 */
[----:B------:R-:W-:Y:S01]  /*daf0*/  FSETP.GTU.FTZ.AND P0, PT, R27, 20, PT ;  /* 0x41a000001b00780b */ /* 0x000fe20003f1c000 */
[----:B------:R-:W2:Y:S01]  /*db00*/  LDS.U16 R21, [R3+0xc] ;  /* 0x00000c0003157984 */ /* 0x000ea20000000400 */
[----:B------:R-:W-:Y:S01]  /*db10*/  @!P5 FMUL.FTZ R24, R24, -1.4426950216293334961 ;  /* 0xbfb8aa3b1818d820 */ /* 0x000fe20000410000 */
[----:B------:R-:W-:Y:S02]  /*db20*/  FSETP.GTU.FTZ.AND P2, PT, R28, 20, PT ;  /* 0x41a000001c00780b */ /* 0x000fe40003f5c000 */
[----:B------:R-:W3:Y:S01]  /*db30*/  LDS.U16 R22, [R3+0xe] ;  /* 0x00000e0003167984 */ /* 0x000ee20000000400 */
[----:B------:R4:W5:Y:S03]  /*db40*/  @!P5 MUFU.EX2 R25, R24 ;  /* 0x000000180019d308 */ /* 0x0009660000000800 */
[----:B----4-:R-:W4:Y:S02]  /*db50*/  LDS.U16 R24, [R3+0x12] ;  /* 0x0000120003187984 */ /* 0x010f240000000400 */
[----:B------:R-:W-:-:S02]  /*db60*/  @!P6 FMUL.FTZ R26, R26, -1.4426950216293334961 ;  /* 0xbfb8aa3b1a1ae820 */ /* 0x000fc40000410000 */
[----:B------:R-:W-:-:S03]  /*db70*/  @!P0 FMUL.FTZ R27, R27, -1.4426950216293334961 ;  /* 0xbfb8aa3b1b1b8820 */ /* 0x000fc60000410000 */
[----:B------:R-:W-:Y:S01]  /*db80*/  @!P2 FMUL.FTZ R28, R28, -1.4426950216293334961 ;  /* 0xbfb8aa3b1c1ca820 */ /* 0x000fe20000410000 */
[----:B------:R-:W0:Y:S08]  /*db90*/  @!P6 MUFU.EX2 R26, R26 ;  /* 0x0000001a001ae308 */ /* 0x000e300000000800 */
[----:B------:R-:W1:Y:S08]  /*dba0*/  @!P0 MUFU.EX2 R27, R27 ;  /* 0x0000001b001b8308 */ /* 0x000e700000000800 */
[----:B------:R-:W2:Y:S01]  /*dbb0*/  @!P2 MUFU.EX2 R28, R28 ;  /* 0x0000001c001ca308 */ /* 0x000ea20000000800 */
[----:B-----5:R-:W-:-:S02]  /*dbc0*/  @!P5 FADD.FTZ R25, R25, 1 ;  /* 0x3f8000001919d421 */ /* 0x020fc40000010000 */
[----:B0-----:R-:W-:Y:S02]  /*dbd0*/  @!P6 FADD.FTZ R26, R26, 1 ;  /* 0x3f8000001a1ae421 */ /* 0x001fe40000010000 */
[----:B-1----:R-:W-:-:S03]  /*dbe0*/  @!P0 FADD.FTZ R27, R27, 1 ;  /* 0x3f8000001b1b8421 */ /* 0x002fc60000010000 */
[----:B------:R-:W0:Y:S01]  /*dbf0*/  @!P5 MUFU.RCP R30, R25 ;  /* 0x00000019001ed308 */ /* 0x000e220000001000 */
[----:B--2---:R-:W-:-:S07]  /*dc00*/  @!P2 FADD.FTZ R28, R28, 1 ;  /* 0x3f8000001c1ca421 */ /* 0x004fce0000010000 */
[----:B------:R-:W1:Y:S01]  /*dc10*/  @!P6 MUFU.RCP R29, R26 ;  /* 0x0000001a001de308 */ /* 0x000e620000001000 */
[----:B------:R-:W-:-:S07]  /*dc20*/  HADD2.F32 R19, -RZ, R19.H0_H0 ;  /* 0x20000013ff137230 */ /* 0x000fce0000004100 */
[----:B------:R-:W2:Y:S01]  /*dc30*/  @!P0 MUFU.RCP R32, R27 ;  /* 0x0000001b00208308 */ /* 0x000ea20000001000 */
[----:B------:R-:W-:-:S07]  /*dc40*/  HADD2.F32 R20, -RZ, R20.H0_H0 ;  /* 0x20000014ff147230 */ /* 0x000fce0000004100 */
[----:B------:R-:W5:Y:S01]  /*dc50*/  @!P2 MUFU.RCP R25, R28 ;  /* 0x0000001c0019a308 */ /* 0x000f620000001000 */
[----:B------:R-:W-:Y:S02]  /*dc60*/  HADD2.F32 R21, -RZ, R21.H0_H0 ;  /* 0x20000015ff157230 */ /* 0x000fe40000004100 */
[----:B---3--:R-:W-:Y:S02]  /*dc70*/  HADD2.F32 R22, -RZ, R22.H0_H0 ;  /* 0x20000016ff167230 */ /* 0x008fe40000004100 */
[----:B------:R-:W-:Y:S02]  /*dc80*/  HADD2.F32 R23, -RZ, R23.H0_H0 ;  /* 0x20000017ff177230 */ /* 0x000fe40000004100 */
[----:B----4-:R-:W-:Y:S01]  /*dc90*/  HADD2.F32 R24, -RZ, R24.H0_H0 ;  /* 0x20000018ff187230 */ /* 0x010fe20000004100 */
[----:B------:R-:W-:Y:S02]  /*dca0*/  FADD.FTZ R19, R19, UR5 ;  /* 0x0000000513137e21 */ /* 0x000fe40008010000 */
[----:B------:R-:W-:-:S02]  /*dcb0*/  FADD.FTZ R20, R20, UR5 ;  /* 0x0000000514147e21 */ /* 0x000fc40008010000 */
[----:B------:R-:W-:Y:S02]  /*dcc0*/  FADD.FTZ R21, R21, UR5 ;  /* 0x0000000515157e21 */ /* 0x000fe40008010000 */
[----:B------:R-:W-:Y:S02]  /*dcd0*/  FADD.FTZ R22, R22, UR5 ;  /* 0x0000000516167e21 */ /* 0x000fe40008010000 */
[----:B------:R-:W-:Y:S02]  /*dce0*/  FADD.FTZ R23, R23, UR5 ;  /* 0x0000000517177e21 */ /* 0x000fe40008010000 */
[----:B------:R-:W-:Y:S01]  /*dcf0*/  FADD.FTZ R24, R24, UR5 ;  /* 0x0000000518187e21 */ /* 0x000fe20008010000 */
[----:B------:R-:W-:Y:S01]  /*dd00*/  FSETP.GTU.FTZ.AND P3, PT, R19, 20, PT ;  /* 0x41a000001300780b */ /* 0x000fe20003f7c000 */
[----:B0-----:R-:W-:Y:S01]  /*dd10*/  @!P5 FMUL.FTZ R51, R51, R30 ;  /* 0x0000001e3333d220 */ /* 0x001fe20000410000 */
[----:B------:R-:W-:Y:S01]  /*dd20*/  FSETP.GTU.FTZ.AND P4, PT, R20, 20, PT ;  /* 0x41a000001400780b */ /* 0x000fe20003f9c000 */
[----:B-1----:R-:W-:Y:S01]  /*dd30*/  @!P6 FMUL.FTZ R50, R50, R29 ;  /* 0x0000001d3232e220 */ /* 0x002fe20000410000 */
[----:B------:R-:W-:Y:S01]  /*dd40*/  FSETP.GTU.FTZ.AND P5, PT, R21, 20, PT ;  /* 0x41a000001500780b */ /* 0x000fe20003fbc000 */
[----:B--2---:R-:W-:Y:S01]  /*dd50*/  @!P0 FMUL.FTZ R49, R49, R32 ;  /* 0x0000002031318220 */ /* 0x004fe20000410000 */
[----:B------:R-:W-:Y:S01]  /*dd60*/  FSETP.GTU.FTZ.AND P6, PT, R22, 20, PT ;  /* 0x41a000001600780b */ /* 0x000fe20003fdc000 */
[----:B-----5:R-:W-:Y:S01]  /*dd70*/  @!P2 FMUL.FTZ R48, R48, R25 ;  /* 0x000000193030a220 */ /* 0x020fe20000410000 */
[----:B------:R-:W-:-:S02]  /*dd80*/  FSETP.GTU.FTZ.AND P0, PT, R23, 20, PT ;  /* 0x41a000001700780b */ /* 0x000fc40003f1c000 */
[----:B------:R-:W-:-:S03]  /*dd90*/  FSETP.GTU.FTZ.AND P2, PT, R24, 20, PT ;  /* 0x41a000001800780b */ /* 0x000fc60003f5c000 */
[----:B------:R-:W-:Y:S02]  /*dda0*/  @!P3 FMUL.FTZ R19, R19, -1.4426950216293334961 ;  /* 0xbfb8aa3b1313b820 */ /* 0x000fe40000410000 */
[----:B------:R-:W-:Y:S02]  /*ddb0*/  @!P4 FMUL.FTZ R20, R20, -1.4426950216293334961 ;  /* 0xbfb8aa3b1414c820 */ /* 0x000fe40000410000 */
[----:B------:R-:W-:Y:S02]  /*ddc0*/  @!P5 FMUL.FTZ R21, R21, -1.4426950216293334961 ;  /* 0xbfb8aa3b1515d820 */ /* 0x000fe40000410000 */
[----:B------:R-:W-:Y:S02]  /*ddd0*/  @!P6 FMUL.FTZ R22, R22, -1.4426950216293334961 ;  /* 0xbfb8aa3b1616e820 */ /* 0x000fe40000410000 */
[----:B------:R-:W-:Y:S02]  /*dde0*/  @!P0 FMUL.FTZ R23, R23, -1.4426950216293334961 ;  /* 0xbfb8aa3b17178820 */ /* 0x000fe40000410000 */
[----:B------:R-:W-:Y:S01]  /*ddf0*/  @!P2 FMUL.FTZ R24, R24, -1.4426950216293334961 ;  /* 0xbfb8aa3b1818a820 */ /* 0x000fe20000410000 */
[----:B------:R-:W0:Y:S01]  /*de00*/  @!P3 MUFU.EX2 R19, R19 ;  /* 0x000000130013b308 */ /* 0x000e220000000800 */
[----:B------:R-:W-:-:S07]  /*de10*/  SHF.L.U32 R25, R177, 0x4, RZ ;  /* 0x00000004b1197819 */ /* 0x000fce00000006ff */
[----:B------:R-:W1:Y:S01]  /*de20*/  @!P4 MUFU.EX2 R20, R20 ;  /* 0x000000140014c308 */ /* 0x000e620000000800 */
[----:B------:R-:W-:-:S07]  /*de30*/  LOP3.LUT R25, R25, 0xfffffe00, RZ, 0xc0, !PT ;  /* 0xfffffe0019197812 */ /* 0x000fce00078ec0ff */
[----:B------:R-:W2:Y:S08]  /*de40*/  @!P5 MUFU.EX2 R21, R21 ;  /* 0x000000150015d308 */ /* 0x000eb00000000800 */
[----:B------:R-:W3:Y:S08]  /*de50*/  @!P6 MUFU.EX2 R22, R22 ;  /* 0x000000160016e308 */ /* 0x000ef00000000800 */
[----:B------:R-:W4:Y:S08]  /*de60*/  @!P0 MUFU.EX2 R23, R23 ;  /* 0x0000001700178308 */ /* 0x000f300000000800 */
[----:B------:R-:W5:Y:S01]  /*de70*/  @!P2 MUFU.EX2 R24, R24 ;  /* 0x000000180018a308 */ /* 0x000f620000000800 */
[----:B------:R-:W-:Y:S01]  /*de80*/  LEA R63, R180, R25, 0x4 ;  /* 0x00000019b43f7211 */ /* 0x000fe200078e20ff */
[----:B0-----:R-:W-:-:S02]  /*de90*/  @!P3 FADD.FTZ R19, R19, 1 ;  /* 0x3f8000001313b421 */ /* 0x001fc40000010000 */
[----:B-1----:R-:W-:Y:S01]  /*dea0*/  @!P4 FADD.FTZ R20, R20, 1 ;  /* 0x3f8000001414c421 */ /* 0x002fe20000010000 */
[----:B------:R-:W-:Y:S01]  /*deb0*/  IADD3 R26, R63, 0x2, RZ ;  /* 0x000000023f1a7810 */ /* 0x000fe20007ffe0ff */
[----:B--2---:R-:W-:Y:S02]  /*dec0*/  @!P5 FADD.FTZ R21, R21, 1 ;  /* 0x3f8000001515d421 */ /* 0x004fe40000010000 */
[----:B---3--:R-:W-:Y:S02]  /*ded0*/  @!P6 FADD.FTZ R22, R22, 1 ;  /* 0x3f8000001616e421 */ /* 0x008fe40000010000 */
[----:B----4-:R-:W-:Y:S01]  /*dee0*/  @!P0 FADD.FTZ R23, R23, 1 ;  /* 0x3f80000017178421 */ /* 0x010fe20000010000 */
[----:B------:R-:W-:Y:S01]  /*def0*/  LEA.HI.SX32 R27, R26, R63, 0x1b ;  /* 0x0000003f1a1b7211 */ /* 0x000fe200078fdaff */
[----:B-----5:R-:W-:Y:S01]  /*df00*/  @!P2 FADD.FTZ R24, R24, 1 ;  /* 0x3f8000001818a421 */ /* 0x020fe20000010000 */
[----:B------:R0:W-:Y:S08]  /*df10*/  @!P3 MUFU.RCP R58, R19 ;  /* 0x00000013003ab308 */ /* 0x0001f00000001000 */
[----:B------:R1:W2:Y:S01]  /*df20*/  @!P4 MUFU.RCP R57, R20 ;  /* 0x000000140039c308 */ /* 0x0002a20000001000 */
[----:B0-----:R-:W-:Y:S07]  /*df30*/  LDS.U16 R19, [R3+0x14] ;  /* 0x0000140003137984 */ /* 0x001fee0000000400 */
[----:B------:R0:W-:Y:S01]  /*df40*/  @!P5 MUFU.RCP R60, R21 ;  /* 0x00000015003cd308 */ /* 0x0001e20000001000 */
[----:B-1----:R-:W-:Y:S07]  /*df50*/  LDS.U16 R20, [R3+0x16] ;  /* 0x0000160003147984 */ /* 0x002fee0000000400 */
[----:B------:R1:W-:Y:S01]  /*df60*/  @!P6 MUFU.RCP R59, R22 ;  /* 0x00000016003be308 */ /* 0x0003e20000001000 */
[----:B0-----:R-:W-:Y:S07]  /*df70*/  LDS.U16 R21, [R3+0x18] ;  /* 0x0000180003157984 */ /* 0x001fee0000000400 */
[----:B------:R0:W3:Y:S01]  /*df80*/  @!P0 MUFU.RCP R26, R23 ;  /* 0x00000017001a8308 */ /* 0x0000e20000001000 */
[----:B-1----:R-:W1:Y:S07]  /*df90*/  LDS.U16 R22, [R3+0x1a] ;  /* 0x00001a0003167984 */ /* 0x002e6e0000000400 */
[----:B------:R4:W5:Y:S01]  /*dfa0*/  @!P2 MUFU.RCP R61, R24 ;  /* 0x00000018003da308 */ /* 0x0009620000001000 */
[----:B0-----:R-:W0:Y:S04]  /*dfb0*/  LDS.U16 R23, [R3+0x1c] ;  /* 0x00001c0003177984 */ /* 0x001e280000000400 */
[----:B----4-:R-:W4:Y:S04]  /*dfc0*/  LDS.U16 R24, [R3+0x1e] ;  /* 0x00001e0003187984 */ /* 0x010f280000000400 */
[----:B------:R-:W-:Y:S01]  /*dfd0*/  BAR.SYNC.DEFER_BLOCKING 0x0 ;  /* 0x0000000000007b1d */ /* 0x000fe20000010000 */
[----:B------:R-:W-:-:S02]  /*dfe0*/  IADD3 R25, R63, 0x1, RZ ;  /* 0x000000013f197810 */ /* 0x000fc40007ffe0ff */
[----:B------:R-:W-:Y:S02]  /*dff0*/  IADD3 R28, R63, 0x3, RZ ;  /* 0x000000033f1c7810 */ /* 0x000fe40007ffe0ff */
[----:B------:R-:W-:Y:S02]  /*e000*/  LEA.HI.SX32 R25, R25, R63, 0x1b ;  /* 0x0000003f19197211 */ /* 0x000fe400078fdaff */
[C---:B------:R-:W-:Y:S01]  /*e010*/  IADD3 R29, R63.reuse, 0x4, RZ ;  /* 0x000000043f1d7810 */ /* 0x040fe20007ffe0ff */
[----:B--2---:R-:W-:Y:S01]  /*e020*/  @!P4 FMUL.FTZ R46, R46, R57 ;  /* 0x000000392e2ec220 */ /* 0x004fe20000410000 */
[----:B------:R-:W-:Y:S01]  /*e030*/  IADD3 R30, R63, 0x5, RZ ;  /* 0x000000053f1e7810 */ /* 0x000fe20007ffe0ff */
[----:B---3--:R-:W-:Y:S01]  /*e040*/  @!P0 FMUL.FTZ R43, R43, R26 ;  /* 0x0000001a2b2b8220 */ /* 0x008fe20000410000 */
[----:B------:R-:W-:Y:S02]  /*e050*/  LEA.HI.SX32 R28, R28, R63, 0x1b ;  /* 0x0000003f1c1c7211 */ /* 0x000fe400078fdaff */
[----:B------:R-:W-:-:S02]  /*e060*/  PRMT R57, R171, 0x7632, R57 ;  /* 0x00007632ab397816 */ /* 0x000fc40000000039 */
[----:B------:R-:W-:Y:S02]  /*e070*/  SHF.L.U32 R26, R25, 0x1, RZ ;  /* 0x00000001191a7819 */ /* 0x000fe400000006ff */
[----:B------:R-:W-:Y:S02]  /*e080*/  IADD3 R31, R63, 0x6, RZ ;  /* 0x000000063f1f7810 */ /* 0x000fe40007ffe0ff */
[-C--:B------:R-:W-:Y:S02]  /*e090*/  LEA.HI.SX32 R29, R29, R63.reuse, 0x1b ;  /* 0x0000003f1d1d7211 */ /* 0x080fe400078fdaff */
[C---:B------:R-:W-:Y:S02]  /*e0a0*/  IADD3 R32, R63.reuse, 0x7, RZ ;  /* 0x000000073f207810 */ /* 0x040fe40007ffe0ff */
[----:B------:R-:W-:Y:S01]  /*e0b0*/  LEA.HI.SX32 R30, R30, R63, 0x1b ;  /* 0x0000003f1e1e7211 */ /* 0x000fe200078fdaff */
[----:B------:R-:W-:Y:S01]  /*e0c0*/  STS.U16 [R3], R171 ;  /* 0x000000ab03007388 */ /* 0x000fe20000000400 */
[----:B------:R-:W-:-:S02]  /*e0d0*/  IADD3 R33, R63, 0x8, RZ ;  /* 0x000000083f217810 */ /* 0x000fc40007ffe0ff */
[----:B------:R-:W-:Y:S01]  /*e0e0*/  SHF.L.U32 R27, R27, 0x1, RZ ;  /* 0x000000011b1b7819 */ /* 0x000fe200000006ff */
[----:B------:R2:W-:Y:S01]  /*e0f0*/  STS.U16 [R26+0x2], R57 ;  /* 0x000002391a007388 */ /* 0x0005e20000000400 */
[----:B------:R-:W-:Y:S02]  /*e100*/  IADD3 R34, R63, 0x9, RZ ;  /* 0x000000093f227810 */ /* 0x000fe40007ffe0ff */
[----:B------:R-:W-:Y:S02]  /*e110*/  PRMT R25, R169, 0x7632, R25 ;  /* 0x00007632a9197816 */ /* 0x000fe40000000019 */
[----:B------:R-:W-:Y:S02]  /*e120*/  SHF.L.U32 R28, R28, 0x1, RZ ;  /* 0x000000011c1c7819 */ /* 0x000fe400000006ff */
[----:B------:R-:W-:Y:S02]  /*e130*/  IADD3 R35, R63, 0xa, RZ ;  /* 0x0000000a3f237810 */ /* 0x000fe40007ffe0ff */
[----:B------:R-:W-:-:S02]  /*e140*/  LEA.HI.SX32 R31, R31, R63, 0x1b ;  /* 0x0000003f1f1f7211 */ /* 0x000fc400078fdaff */
[----:B------:R-:W-:Y:S02]  /*e150*/  SHF.L.U32 R29, R29, 0x1, RZ ;  /* 0x000000011d1d7819 */ /* 0x000fe400000006ff */
[----:B------:R-:W-:Y:S02]  /*e160*/  IADD3 R52, R63, 0xb, RZ ;  /* 0x0000000b3f347810 */ /* 0x000fe40007ffe0ff */
[----:B------:R-:W-:Y:S02]  /*e170*/  LEA.HI.SX32 R32, R32, R63, 0x1b ;  /* 0x0000003f20207211 */ /* 0x000fe400078fdaff */
[----:B--2---:R-:W-:Y:S02]  /*e180*/  PRMT R57, R167, 0x7632, R57 ;  /* 0x00007632a7397816 */ /* 0x004fe40000000039 */
[----:B------:R-:W-:Y:S01]  /*e190*/  SHF.L.U32 R30, R30, 0x1, RZ ;  /* 0x000000011e1e7819 */ /* 0x000fe200000006ff */
[----:B------:R-:W-:Y:S01]  /*e1a0*/  STS.U16 [R27+0x4], R169 ;  /* 0x000004a91b007388 */ /* 0x000fe20000000400 */
[----:B------:R-:W-:-:S02]  /*e1b0*/  IADD3 R53, R63, 0xc, RZ ;  /* 0x0000000c3f357810 */ /* 0x000fc40007ffe0ff */
[-C--:B------:R-:W-:Y:S01]  /*e1c0*/  LEA.HI.SX32 R33, R33, R63.reuse, 0x1b ;  /* 0x0000003f21217211 */ /* 0x080fe200078fdaff */
[----:B------:R2:W-:Y:S01]  /*e1d0*/  STS.U16 [R28+0x6], R25 ;  /* 0x000006191c007388 */ /* 0x0005e20000000400 */
[----:B------:R-:W-:Y:S02]  /*e1e0*/  IADD3 R54, R63, 0xd, RZ ;  /* 0x0000000d3f367810 */ /* 0x000fe40007ffe0ff */
[-C--:B------:R-:W-:Y:S02]  /*e1f0*/  LEA.HI.SX32 R34, R34, R63.reuse, 0x1b ;  /* 0x0000003f22227211 */ /* 0x080fe400078fdaff */
[----:B------:R-:W-:Y:S01]  /*e200*/  F2FP.PACK_AB R163, R163, R164 ;  /* 0x000000a4a3a3723e */ /* 0x000fe200000000ff */
[----:B------:R-:W-:Y:S01]  /*e210*/  STS.U16 [R29+0x8], R167 ;  /* 0x000008a71d007388 */ /* 0x000fe20000000400 */
[----:B------:R-:W-:Y:S02]  /*e220*/  IADD3 R55, R63, 0xe, RZ ;  /* 0x0000000e3f377810 */ /* 0x000fe40007ffe0ff */
[----:B------:R-:W-:-:S02]  /*e230*/  LEA.HI.SX32 R35, R35, R63, 0x1b ;  /* 0x0000003f23237211 */ /* 0x000fc400078fdaff */
[----:B------:R-:W-:Y:S01]  /*e240*/  SHF.L.U32 R31, R31, 0x1, RZ ;  /* 0x000000011f1f7819 */ /* 0x000fe200000006ff */
[----:B------:R3:W-:Y:S01]  /*e250*/  STS.U16 [R30+0xa], R57 ;  /* 0x00000a391e007388 */ /* 0x0007e20000000400 */
[----:B------:R-:W-:Y:S02]  /*e260*/  IADD3 R56, R63, 0xf, RZ ;  /* 0x0000000f3f387810 */ /* 0x000fe40007ffe0ff */
[----:B------:R-:W-:Y:S02]  /*e270*/  LEA.HI.SX32 R52, R52, R63, 0x1b ;  /* 0x0000003f34347211 */ /* 0x000fe400078fdaff */
[----:B--2---:R-:W-:Y:S02]  /*e280*/  PRMT R25, R165, 0x7632, R25 ;  /* 0x00007632a5197816 */ /* 0x004fe40000000019 */
[----:B------:R-:W-:Y:S02]  /*e290*/  SHF.L.U32 R32, R32, 0x1, RZ ;  /* 0x0000000120207819 */ /* 0x000fe400000006ff */
[----:B------:R-:W-:-:S02]  /*e2a0*/  F2FP.PACK_AB R161, R161, R162 ;  /* 0x000000a2a1a1723e */ /* 0x000fc400000000ff */
[----:B------:R-:W-:Y:S02]  /*e2b0*/  LEA.HI.SX32 R53, R53, R63, 0x1b ;  /* 0x0000003f35357211 */ /* 0x000fe400078fdaff */
[----:B------:R-:W-:Y:S01]  /*e2c0*/  SHF.L.U32 R33, R33, 0x1, RZ ;  /* 0x0000000121217819 */ /* 0x000fe200000006ff */
[----:B------:R-:W-:Y:S01]  /*e2d0*/  @!P6 FMUL.FTZ R44, R44, R59 ;  /* 0x0000003b2c2ce220 */ /* 0x000fe20000410000 */
[-C--:B------:R-:W-:Y:S02]  /*e2e0*/  LEA.HI.SX32 R54, R54, R63.reuse, 0x1b ;  /* 0x0000003f36367211 */ /* 0x080fe400078fdaff */
[----:B---3--:R-:W-:Y:S02]  /*e2f0*/  PRMT R57, R163, 0x7632, R57 ;  /* 0x00007632a3397816 */ /* 0x008fe40000000039 */
[----:B------:R-:W-:Y:S02]  /*e300*/  SHF.L.U32 R34, R34, 0x1, RZ ;  /* 0x0000000122227819 */ /* 0x000fe400000006ff */
[----:B------:R-:W-:Y:S01]  /*e310*/  F2FP.PACK_AB R159, R159, R160 ;  /* 0x000000a09f9f723e */ /* 0x000fe200000000ff */
[----:B------:R-:W-:Y:S01]  /*e320*/  STS.U16 [R31+0xc], R165 ;  /* 0x00000ca51f007388 */ /* 0x000fe20000000400 */
[----:B------:R-:W-:-:S02]  /*e330*/  LEA.HI.SX32 R55, R55, R63, 0x1b ;  /* 0x0000003f37377211 */ /* 0x000fc400078fdaff */
[----:B------:R-:W-:Y:S01]  /*e340*/  SHF.L.U32 R35, R35, 0x1, RZ ;  /* 0x0000000123237819 */ /* 0x000fe200000006ff */
[----:B------:R-:W-:Y:S01]  /*e350*/  @!P5 FMUL.FTZ R45, R45, R60 ;  /* 0x0000003c2d2dd220 */ /* 0x000fe20000410000 */
[----:B------:R-:W-:Y:S01]  /*e360*/  LEA.HI.SX32 R56, R56, R63, 0x1b ;  /* 0x0000003f38387211 */ /* 0x000fe200078fdaff */
[----:B------:R-:W-:Y:S01]  /*e370*/  STS.U16 [R32+0xe], R25 ;  /* 0x00000e1920007388 */ /* 0x000fe20000000400 */
[----:B------:R-:W-:Y:S02]  /*e380*/  PRMT R59, R161, 0x7632, R59 ;  /* 0x00007632a13b7816 */ /* 0x000fe4000000003b */
[----:B------:R-:W-:Y:S02]  /*e390*/  SHF.L.U32 R52, R52, 0x1, RZ ;  /* 0x0000000134347819 */ /* 0x000fe400000006ff */
[----:B------:R-:W-:Y:S01]  /*e3a0*/  F2FP.PACK_AB R157, R157, R158 ;  /* 0x0000009e9d9d723e */ /* 0x000fe200000000ff */
[----:B------:R-:W-:Y:S01]  /*e3b0*/  STS.U16 [R33+0x10], R163 ;  /* 0x000010a321007388 */ /* 0x000fe20000000400 */
[----:B------:R-:W-:-:S02]  /*e3c0*/  SHF.L.U32 R53, R53, 0x1, RZ ;  /* 0x0000000135357819 */ /* 0x000fc400000006ff */
[----:B------:R-:W-:Y:S01]  /*e3d0*/  PRMT R60, R159, 0x7632, R60 ;  /* 0x000076329f3c7816 */ /* 0x000fe2000000003c */
[----:B------:R-:W-:Y:S01]  /*e3e0*/  STS.U16 [R34+0x12], R57 ;  /* 0x0000123922007388 */ /* 0x000fe20000000400 */
[----:B------:R-:W-:Y:S02]  /*e3f0*/  SHF.L.U32 R54, R54, 0x1, RZ ;  /* 0x0000000136367819 */ /* 0x000fe400000006ff */
[----:B------:R-:W-:Y:S01]  /*e400*/  SHF.L.U32 R55, R55, 0x1, RZ ;  /* 0x0000000137377819 */ /* 0x000fe200000006ff */
[----:B------:R-:W-:Y:S01]  /*e410*/  STS.U16 [R35+0x14], R161 ;  /* 0x000014a123007388 */ /* 0x000fe20000000400 */
[----:B------:R-:W-:Y:S02]  /*e420*/  PRMT R62, R157, 0x7632, R62 ;  /* 0x000076329d3e7816 */ /* 0x000fe4000000003e */
[----:B------:R-:W-:Y:S01]  /*e430*/  SHF.L.U32 R56, R56, 0x1, RZ ;  /* 0x0000000138387819 */ /* 0x000fe200000006ff */
[----:B------:R-:W-:Y:S04]  /*e440*/  STS.U16 [R52+0x16], R59 ;  /* 0x0000163b34007388 */ /* 0x000fe80000000400 */
[----:B------:R-:W-:Y:S01]  /*e450*/  STS.U16 [R53+0x18], R159 ;  /* 0x0000189f35007388 */ /* 0x000fe20000000400 */
[----:B-----5:R-:W-:-:S03]  /*e460*/  @!P2 FMUL.FTZ R42, R42, R61 ;  /* 0x0000003d2a2aa220 */ /* 0x020fc60000410000 */
[----:B------:R-:W-:Y:S01]  /*e470*/  STS.U16 [R54+0x1a], R60 ;  /* 0x00001a3c36007388 */ /* 0x000fe20000000400 */
[----:B-1----:R-:W-:-:S03]  /*e480*/  HADD2.F32 R22, -RZ, R22.H0_H0 ;  /* 0x20000016ff167230 */ /* 0x002fc60000004100 */
        /* <DEDUP_REMOVED lines=19> */
[----:B------:R-:W-:Y:S01]  /*e5c0*/  @!P1 STS [0x1080], R183 ;  /* 0x001080b7ff009388 */ /* 0x000fe20000000800 */
[----:B------:R-:W-:-:S03]  /*e5d0*/  FADD.FTZ R22, R22, UR5 ;  /* 0x0000000516167e21 */ /* 0x000fc60008010000 */
[----:B------:R-:W-:Y:S01]  /*e5e0*/  BAR.SYNC.DEFER_BLOCKING 0x0 ;  /* 0x0000000000007b1d */ /* 0x000fe20000010000 */
[----:B------:R-:W-:Y:S02]  /*e5f0*/  HADD2.F32 R19, -RZ, R19.H0_H0 ;  /* 0x20000013ff137230 */ /* 0x000fe40000004100 */
[----:B------:R-:W-:Y:S01]  /*e600*/  HADD2.F32 R20, -RZ, R20.H0_H0 ;  /* 0x20000014ff147230 */ /* 0x000fe20000004100 */
[----:B------:R-:W-:Y:S01]  /*e610*/  @!P3 FMUL.FTZ R47, R47, R58 ;  /* 0x0000003a2f2fb220 */ /* 0x000fe20000410000 */
[----:B------:R-:W-:Y:S01]  /*e620*/  FSETP.GTU.FTZ.AND P3, PT, R22, 20, PT ;  /* 0x41a000001600780b */ /* 0x000fe20003f7c000 */
[----:B------:R-:W-:Y:S01]  /*e630*/  FADD.FTZ R19, R19, UR5 ;  /* 0x0000000513137e21 */ /* 0x000fe20008010000 */
[----:B------:R-:W-:Y:S01]  /*e640*/  HADD2.F32 R21, -RZ, R21.H0_H0 ;  /* 0x20000015ff157230 */ /* 0x000fe20000004100 */
[----:B------:R-:W-:Y:S01]  /*e650*/  FADD.FTZ R20, R20, UR5 ;  /* 0x0000000514147e21 */ /* 0x000fe20008010000 */
[----:B0-----:R-:W-:Y:S02]  /*e660*/  HADD2.F32 R23, -RZ, R23.H0_H0 ;  /* 0x20000017ff177230 */ /* 0x001fe40000004100 */
[----:B------:R-:W-:Y:S01]  /*e670*/  FSETP.GTU.FTZ.AND P6, PT, R19, 20, PT ;  /* 0x41a000001300780b */ /* 0x000fe20003fdc000 */
[----:B------:R-:W-:Y:S01]  /*e680*/  FADD.FTZ R21, R21, UR5 ;  /* 0x0000000515157e21 */ /* 0x000fe20008010000 */
[----:B----4-:R-:W-:Y:S01]  /*e690*/  HADD2.F32 R24, -RZ, R24.H0_H0 ;  /* 0x20000018ff187230 */ /* 0x010fe20000004100 */
[----:B------:R-:W-:Y:S01]  /*e6a0*/  FSETP.GTU.FTZ.AND P5, PT, R20, 20, PT ;  /* 0x41a000001400780b */ /* 0x000fe20003fbc000 */
[----:B------:R-:W-:-:S02]  /*e6b0*/  FADD.FTZ R23, R23, UR5 ;  /* 0x0000000517177e21 */ /* 0x000fc40008010000 */
[----:B------:R-:W-:Y:S01]  /*e6c0*/  FSETP.GTU.FTZ.AND P4, PT, R21, 20, PT ;  /* 0x41a000001500780b */ /* 0x000fe20003f9c000 */
[----:B------:R-:W-:Y:S02]  /*e6d0*/  FADD.FTZ R24, R24, UR5 ;  /* 0x0000000518187e21 */ /* 0x000fe40008010000 */
[----:B------:R-:W-:Y:S01]  /*e6e0*/  @!P3 FMUL.FTZ R22, R22, -1.4426950216293334961 ;  /* 0xbfb8aa3b1616b820 */ /* 0x000fe20000410000 */
[----:B------:R-:W-:Y:S02]  /*e6f0*/  FSETP.GTU.FTZ.AND P2, PT, R23, 20, PT ;  /* 0x41a000001700780b */ /* 0x000fe40003f5c000 */
[----:B------:R-:W-:Y:S01]  /*e700*/  FSETP.GTU.FTZ.AND P0, PT, R24, 20, PT ;  /* 0x41a000001800780b */ /* 0x000fe20003f1c000 */
[----:B------:R-:W0:Y:S01]  /*e710*/  LDS R89, [0x1080] ;  /* 0x00108000ff597984 */ /* 0x000e220000000800 */
[----:B------:R-:W-:Y:S01]  /*e720*/  @!P6 FMUL.FTZ R19, R19, -1.4426950216293334961 ;  /* 0xbfb8aa3b1313e820 */ /* 0x000fe20000410000 */
[----:B------:R-:W2:Y:S01]  /*e730*/  @!P3 MUFU.EX2 R22, R22 ;  /* 0x000000160016b308 */ /* 0x000ea20000000800 */
[----:B------:R-:W-:-:S03]  /*e740*/  @!P5 FMUL.FTZ R20, R20, -1.4426950216293334961 ;  /* 0xbfb8aa3b1414d820 */ /* 0x000fc60000410000 */
[----:B------:R-:W-:-:S04]  /*e750*/  @!P4 FMUL.FTZ R21, R21, -1.4426950216293334961 ;  /* 0xbfb8aa3b1515c820 */ /* 0x000fc80000410000 */
[----:B------:R-:W3:Y:S01]  /*e760*/  @!P6 MUFU.EX2 R19, R19 ;  /* 0x000000130013e308 */ /* 0x000ee20000000800 */
[----:B------:R-:W-:Y:S02]  /*e770*/  @!P2 FMUL.FTZ R23, R23, -1.4426950216293334961 ;  /* 0xbfb8aa3b1717a820 */ /* 0x000fe40000410000 */
[----:B------:R-:W-:-:S05]  /*e780*/  @!P0 FMUL.FTZ R24, R24, -1.4426950216293334961 ;  /* 0xbfb8aa3b18188820 */ /* 0x000fca0000410000 */
[----:B------:R-:W4:Y:S01]  /*e790*/  @!P5 MUFU.EX2 R20, R20 ;  /* 0x000000140014d308 */ /* 0x000f220000000800 */
[----:B--2---:R-:W-:-:S07]  /*e7a0*/  @!P3 FADD.FTZ R22, R22, 1 ;  /* 0x3f8000001616b421 */ /* 0x004fce0000010000 */
[----:B------:R-:W-:Y:S01]  /*e7b0*/  @!P4 MUFU.EX2 R21, R21 ;  /* 0x000000150015c308 */ /* 0x000fe20000000800 */
[----:B---3--:R-:W-:-:S07]  /*e7c0*/  @!P6 FADD.FTZ R19, R19, 1 ;  /* 0x3f8000001313e421 */ /* 0x008fce0000010000 */
[----:B------:R-:W2:Y:S01]  /*e7d0*/  @!P2 MUFU.EX2 R23, R23 ;  /* 0x000000170017a308 */ /* 0x000ea20000000800 */
[----:B----4-:R-:W-:-:S07]  /*e7e0*/  @!P5 FADD.FTZ R20, R20, 1 ;  /* 0x3f8000001414d421 */ /* 0x010fce0000010000 */
[----:B------:R-:W3:Y:S01]  /*e7f0*/  @!P0 MUFU.EX2 R24, R24 ;  /* 0x0000001800188308 */ /* 0x000ee20000000800 */
[----:B-1----:R-:W-:-:S07]  /*e800*/  IMAD R62, R250, c[0x0][0x2d8], RZ ;  /* 0x0000b600fa3e7a24 */ /* 0x002fce00078e02ff */
[----:B------:R-:W1:Y:S01]  /*e810*/  @!P3 MUFU.RCP R91, R22 ;  /* 0x00000016005bb308 */ /* 0x000e620000001000 */
[----:B------:R-:W-:Y:S02]  /*e820*/  IMAD R93, R249, c[0x0][0x2dc], R62 ;  /* 0x0000b700f95d7a24 */ /* 0x000fe400078e023e */
[----:B--2---:R-:W-:-:S05]  /*e830*/  @!P2 FADD.FTZ R23, R23, 1 ;  /* 0x3f8000001717a421 */ /* 0x004fca0000010000 */
[----:B------:R2:W4:Y:S01]  /*e840*/  @!P6 MUFU.RCP R58, R19 ;  /* 0x00000013003ae308 */ /* 0x0005220000001000 */
[----:B---3--:R-:W-:-:S07]  /*e850*/  @!P0 FADD.FTZ R24, R24, 1 ;  /* 0x3f80000018188421 */ /* 0x008fce0000010000 */
[----:B------:R3:W5:Y:S01]  /*e860*/  @!P5 MUFU.RCP R25, R20 ;  /* 0x000000140019d308 */ /* 0x0007620000001000 */
[----:B--2---:R-:W-:Y:S02]  /*e870*/  @!P4 FADD.FTZ R19, R21, 1 ;  /* 0x3f8000001513c421 */ /* 0x004fe40000010000 */
[----:B---3--:R-:W-:-:S05]  /*e880*/  IMAD.WIDE.U32 R20, R249, c[0x0][0x2d8], RZ ;  /* 0x0000b600f9147a25 */ /* 0x008fca00078e00ff */
[----:B------:R-:W2:Y:S01]  /*e890*/  @!P4 MUFU.RCP R60, R19 ;  /* 0x00000013003cc308 */ /* 0x000ea20000001000 */
[----:B------:R-:W-:Y:S01]  /*e8a0*/  IADD3 R21, R21, R93, RZ ;  /* 0x0000005d15157210 */ /* 0x000fe20007ffe0ff */
[----:B-1----:R-:W-:Y:S01]  /*e8b0*/  @!P3 FMUL.FTZ R38, R38, R91 ;  /* 0x0000005b2626b220 */ /* 0x002fe20000410000 */
[----:B0-----:R-:W-:-:S05]  /*e8c0*/  ISETP.GE.AND P3, PT, R0, R89, PT ;  /* 0x000000590000720c */ /* 0x001fca0003f66270 */
[----:B------:R-:W0:Y:S01]  /*e8d0*/  @!P2 MUFU.RCP R62, R23 ;  /* 0x00000017003ea308 */ /* 0x000e220000001000 */
[----:B------:R-:W-:Y:S02]  /*e8e0*/  IMAD R95, R243, c[0x0][0x2e0], RZ ;  /* 0x0000b800f35f7a24 */ /* 0x000fe400078e02ff */
[----:B------:R-:W-:-:S05]  /*e8f0*/  IMAD.WIDE.U32 R20, R242, c[0x0][0x2e0], R20 ;  /* 0x0000b800f2147a25 */ /* 0x000fca00078e0014 */
[----:B------:R1:W3:Y:S01]  /*e900*/  @!P0 MUFU.RCP R19, R24 ;  /* 0x0000001800138308 */ /* 0x0002e20000001000 */
[----:B----4-:R-:W-:Y:S01]  /*e910*/  @!P6 FMUL.FTZ R41, R41, R58 ;  /* 0x0000003a2929e220 */ /* 0x010fe20000410000 */
[----:B------:R-:W-:Y:S01]  /*e920*/  IADD3 R20, P6, R237, R20, RZ ;  /* 0x00000014ed147210 */ /* 0x000fe20007fde0ff */
[----:B------:R-:W-:Y:S02]  /*e930*/  IMAD R95, R242, c[0x0][0x2e4], R95 ;  /* 0x0000b900f25f7a24 */ /* 0x000fe400078e025f */
[----:B-----5:R-:W-:Y:S01]  /*e940*/  @!P5 FMUL.FTZ R40, R40, R25 ;  /* 0x000000192828d220 */ /* 0x020fe20000410000 */
[C---:B------:R-:W-:Y:S01]  /*e950*/  LEA R25, P5, R0.reuse, c[0x0][0x330], 0x1 ;  /* 0x0000cc0000197a11 */ /* 0x040fe200078a08ff */
[----:B--2---:R-:W-:Y:S01]  /*e960*/  @!P4 FMUL.FTZ R39, R39, R60 ;  /* 0x0000003c2727c220 */ /* 0x004fe20000410000 */
[----:B------:R-:W-:Y:S01]  /*e970*/  IADD3.X R21, R241, R95, R21, P6, !PT ;  /* 0x0000005ff1157210 */ /* 0x000fe200037fe415 */
[----:B------:R-:W-:Y:S01]  /*e980*/  BSSY B0, `(.L_x_302) ;  /* 0x0000015000007945 */ /* 0x000fe20003800000 */
[----:B------:R-:W-:-:S02]  /*e990*/  LEA.HI.X R22, R0, c[0x0][0x334], R246, 0x1, P5 ;  /* 0x0000cd0000167a11 */ /* 0x000fc400028f0cf6 */
[----:B-1----:R-:W-:Y:S01]  /*e9a0*/  LEA R24, P4, R20, R25, 0x1 ;  /* 0x0000001914187211 */ /* 0x002fe200078808ff */
[----:B0-----:R-:W-:Y:S01]  /*e9b0*/  @!P2 FMUL.FTZ R37, R37, R62 ;  /* 0x0000003e2525a220 */ /* 0x001fe20000410000 */
[-C--:B------:R-:W-:Y:S02]  /*e9c0*/  ISETP.GE.AND P2, PT, R18, R89.reuse, PT ;  /* 0x000000591200720c */ /* 0x080fe40003f46270 */
[----:B------:R-:W-:Y:S01]  /*e9d0*/  ISETP.GE.AND P5, PT, R4, R89, PT ;  /* 0x000000590400720c */ /* 0x000fe20003fa6270 */
[----:B---3--:R-:W-:Y:S01]  /*e9e0*/  @!P0 FMUL.FTZ R36, R36, R19 ;  /* 0x0000001324248220 */ /* 0x008fe20000410000 */
[----:B------:R-:W-:Y:S02]  /*e9f0*/  ISETP.GE.AND P6, PT, R5, R89, PT ;  /* 0x000000590500720c */ /* 0x000fe40003fc6270 */
[----:B------:R-:W-:Y:S01]  /*ea00*/  LEA.HI.X R25, R20, R22, R21, 0x1, P4 ;  /* 0x0000001614197211 */ /* 0x000fe200020f0c15 */
        /* <DEDUP_REMOVED lines=12> */
.L_x_303:
[----:B------:R-:W-:Y:S05]  /*ead0*/  BSYNC B0 ;  /* 0x0000000000007941 */ /* 0x000fea0003800000 */
.L_x_302:
        /* <DEDUP_REMOVED lines=11> */
[----:B------:R-:W-:Y:S01]  /*eb90*/  ISETP.GE.AND P6, PT, R11, R89, PT ;  /* 0x000000590b00720c */ /* 0x000fe20003fc6270 */
[----:B------:R-:W-:Y:S01]  /*eba0*/  BSSY B0, `(.L_x_304) ;  /* 0x000006a000007945 */ /* 0x000fe20003800000 */
[----:B------:R-:W-:Y:S01]  /*ebb0*/  F2FP.PACK_AB R50, R50, R51 ;  /* 0x000000333232723e */ /* 0x000fe200000000ff */
[----:B------:R-:W-:Y:S01]  /*ebc0*/  @!P0 STG.E.U16 [R24.64+-0xec0], R67 ;  /* 0xfff1404318008986 */ /* 0x000fe2000c101506 */
[----:B------:R-:W-:Y:S01]  /*ebd0*/  ISETP.GE.AND P0, PT, R12, R89, PT ;  /* 0x000000590c00720c */ /* 0x000fe20003f06270 */
[----:B------:R-:W-:Y:S01]  /*ebe0*/  FADD.FTZ R20, R19, R48 ;  /* 0x0000003013147221 */ /* 0x000fe20000010000 */
        /* <DEDUP_REMOVED lines=10> */
[----:B------:R-:W-:-:S02]  /*ec90*/  ISETP.GE.AND P2, PT, R15, R89, PT ;  /* 0x000000590f00720c */ /* 0x000fc40003f46270 */
[----:B------:R-:W-:Y:S01]  /*eca0*/  PRMT R23, R48, 0x7632, R23 ;  /* 0x0000763230177816 */ /* 0x000fe20000000017 */
[----:B------:R-:W-:Y:S01]  /*ecb0*/  @!P5 STG.E.U16 [R24.64+-0xdc0], R75 ;  /* 0xfff2404b1800d986 */ /* 0x000fe2000c101506 */
[----:B------:R-:W-:Y:S02]  /*ecc0*/  ISETP.GE.AND P5, PT, R17, R89, PT ;  /* 0x000000591100720c */ /* 0x000fe40003fa6270 */
[----:B------:R-:W-:Y:S01]  /*ecd0*/  F2FP.PACK_AB R21, R40, R41 ;  /* 0x000000292815723e */ /* 0x000fe200000000ff */
[----:B------:R-:W-:Y:S01]  /*ece0*/  @!P6 STG.E.U16 [R24.64+-0xd80], R77 ;  /* 0xfff2804d1800e986 */ /* 0x000fe2000c101506 */
[----:B------:R-:W-:-:S03]  /*ecf0*/  ISETP.GE.AND P6, PT, R16, R89, PT ;  /* 0x000000591000720c */ /* 0x000fc60003fc6270 */
[----:B------:R-:W-:Y:S04]  /*ed00*/  @!P0 STG.E.U16 [R24.64+-0xd40], R79 ;  /* 0xfff2c04f18008986 */ /* 0x000fe8000c101506 */
[----:B------:R-:W-:Y:S04]  /*ed10*/  @!P3 STG.E.U16 [R24.64+-0xd00], R81 ;  /* 0xfff300511800b986 */ /* 0x000fe8000c101506 */
[----:B------:R-:W-:Y:S04]  /*ed20*/  @!P4 STG.E.U16 [R24.64+-0xcc0], R83 ;  /* 0xfff340531800c986 */ /* 0x000fe8000c101506 */
[----:B------:R-:W-:Y:S04]  /*ed30*/  @!P2 STG.E.U16 [R24.64+-0xc80], R85 ;  /* 0xfff380551800a986 */ /* 0x000fe8000c101506 */
[----:B------:R-:W-:Y:S04]  /*ed40*/  @!P5 STG.E.U16 [R24.64+-0xfc0], R59 ;  /* 0xfff0403b1800d986 */ /* 0x000fe8000c101506 */
[----:B------:R0:W-:Y:S04]  /*ed50*/  @!P6 STG.E.U16 [R24.64+-0xc40], R87 ;  /* 0xfff3c0571800e986 */ /* 0x0001e8000c101506 */
[----:B------:R-:W-:Y:S01]  /*ed60*/  BAR.SYNC.DEFER_BLOCKING 0x0 ;  /* 0x0000000000007b1d */ /* 0x000fe20000010000 */
[----:B0-----:R-:W-:-:S02]  /*ed70*/  PRMT R24, R19, 0x7610, R24 ;  /* 0x0000761013187816 */ /* 0x001fc40000000018 */
[----:B------:R-:W-:Y:S02]  /*ed80*/  PRMT R25, R19, 0x7632, R25 ;  /* 0x0000763213197816 */ /* 0x000fe40000000019 */
[----:B------:R-:W-:Y:S01]  /*ed90*/  F2FP.PACK_AB R19, R44, R45 ;  /* 0x0000002d2c13723e */ /* 0x000fe200000000ff */
[----:B------:R-:W-:-:S03]  /*eda0*/  FADD.FTZ R45, R46, R45 ;  /* 0x0000002d2e2d7221 */ /* 0x000fc60000010000 */
[----:B------:R-:W-:Y:S01]  /*edb0*/  PRMT R49, R19, 0x7610, R49 ;  /* 0x0000761013317816 */ /* 0x000fe20000000031 */
[----:B------:R-:W-:Y:S01]  /*edc0*/  FADD.FTZ R44, R45, R44 ;  /* 0x0000002c2d2c7221 */ /* 0x000fe20000010000 */
        /* <DEDUP_REMOVED lines=10> */
[----:B------:R-:W-:Y:S01]  /*ee70*/  PRMT R50, R3, 0x7632, R50 ;  /* 0x0000763203327816 */ /* 0x000fe20000000032 */
[----:B------:R-:W-:Y:S01]  /*ee80*/  FADD.FTZ R41, R42, R41 ;  /* 0x000000292a297221 */ /* 0x000fe20000010000 */
[----:B------:R-:W-:Y:S01]  /*ee90*/  F2FP.PACK_AB R3, R38, R39 ;  /* 0x000000272603723e */ /* 0x000fe200000000ff */
[----:B------:R2:W-:Y:S01]  /*eea0*/  STS.U16 [R30+0xa], R25 ;  /* 0x00000a191e007388 */ /* 0x0005e20000000400 */
[----:B------:R-:W-:Y:S01]  /*eeb0*/  F2FP.PACK_AB R19, R36, R37 ;  /* 0x000000252413723e */ /* 0x000fe200000000ff */
[----:B------:R-:W-:Y:S01]  /*eec0*/  FADD.FTZ R40, R41, R40 ;  /* 0x0000002829287221 */ /* 0x000fe20000010000 */
[----:B0-----:R-:W-:Y:S01]  /*eed0*/  PRMT R23, R21, 0x7632, R23 ;  /* 0x0000763215177816 */ /* 0x001fe20000000017 */
[----:B------:R-:W-:Y:S01]  /*eee0*/  STS.U16 [R31+0xc], R49 ;  /* 0x00000c311f007388 */ /* 0x000fe20000000400 */
[----:B------:R-:W-:Y:S01]  /*eef0*/  PRMT R28, R19, 0x7632, R28 ;  /* 0x00007632131c7816 */ /* 0x000fe2000000001c */
[----:B------:R-:W-:Y:S01]  /*ef00*/  FADD.FTZ R39, R40, R39 ;  /* 0x0000002728277221 */ /* 0x000fe20000010000 */
[C---:B-1----:R-:W-:Y:S01]  /*ef10*/  PRMT R24, R3.reuse, 0x7610, R24 ;  /* 0x0000761003187816 */ /* 0x042fe20000000018 */
[----:B------:R0:W-:Y:S01]  /*ef20*/  STS.U16 [R32+0xe], R22 ;  /* 0x00000e1620007388 */ /* 0x0001e20000000400 */
[----:B--2---:R-:W-:Y:S01]  /*ef30*/  PRMT R25, R3, 0x7632, R25 ;  /* 0x0000763203197816 */ /* 0x004fe20000000019 */
[----:B------:R-:W-:-:S02]  /*ef40*/  FADD.FTZ R38, R39, R38 ;  /* 0x0000002627267221 */ /* 0x000fc40000010000 */
[----:B------:R-:W-:Y:S02]  /*ef50*/  STS.U16 [R33+0x10], R26 ;  /* 0x0000101a21007388 */ /* 0x000fe40000000400 */
[----:B------:R-:W-:Y:S02]  /*ef60*/  FADD.FTZ R37, R38, R37 ;  /* 0x0000002526257221 */ /* 0x000fe40000010000 */
[----:B------:R-:W-:Y:S01]  /*ef70*/  STS.U16 [R34+0x12], R50 ;  /* 0x0000123222007388 */ /* 0x000fe20000000400 */
[----:B0-----:R-:W-:-:S03]  /*ef80*/  IMAD R22, R250, c[0x0][0x2f8], RZ ;  /* 0x0000be00fa167a24 */ /* 0x001fc600078e02ff */
[----:B------:R0:W-:Y:S01]  /*ef90*/  STS.U16 [R35+0x14], R21 ;  /* 0x0000141523007388 */ /* 0x0001e20000000400 */
[----:B------:R-:W-:-:S03]  /*efa0*/  FADD.FTZ R244, R37, R36 ;  /* 0x0000002425f47221 */ /* 0x000fc60000010000 */
[----:B------:R-:W-:Y:S04]  /*efb0*/  STS.U16 [R52+0x16], R23 ;  /* 0x0000161734007388 */ /* 0x000fe80000000400 */
[----:B------:R-:W-:Y:S01]  /*efc0*/  STS.U16 [R53+0x18], R24 ;  /* 0x0000181835007388 */ /* 0x000fe20000000400 */
[----:B0-----:R-:W-:-:S03]  /*efd0*/  IMAD.WIDE.U32 R20, R249, c[0x0][0x2f8], RZ ;  /* 0x0000be00f9147a25 */ /* 0x001fc600078e00ff */
[----:B------:R-:W-:Y:S04]  /*efe0*/  STS.U16 [R54+0x1a], R25 ;  /* 0x00001a1936007388 */ /* 0x000fe80000000400 */
[----:B------:R0:W-:Y:S04]  /*eff0*/  STS.U16 [R55+0x1c], R19 ;  /* 0x00001c1337007388 */ /* 0x0001e80000000400 */
[----:B------:R-:W-:Y:S01]  /*f000*/  STS.U16 [R56+0x1e], R28 ;  /* 0x00001e1c38007388 */ /* 0x000fe20000000400 */
[----:B------:R-:W-:-:S06]  /*f010*/  NOP ;  /* 0x0000000000007918 */ /* 0x000fcc0000000000 */
[----:B------:R-:W-:Y:S01]  /*f020*/  LDS.U16 R229, [R229] ;  /* 0x00000000e5e57984 */ /* 0x000fe20000000400 */
[----:B0-----:R-:W-:-:S03]  /*f030*/  IMAD R19, R249, c[0x0][0x2fc], R22 ;  /* 0x0000bf00f9137a24 */ /* 0x001fc600078e0216 */
        /* <DEDUP_REMOVED lines=32> */
.L_x_305:
[----:B------:R-:W-:Y:S05]  /*f240*/  BSYNC B0 ;  /* 0x0000000000007941 */ /* 0x000fea0003800000 */
.L_x_304:
[----:B------:R-:W-:Y:S01]  /*f250*/  MOV R21, R39 ;  /* 0x0000002700157202 */ /* 0x000fe20000000f00 */
[----:B------:R-:W-:Y:S01]  /*f260*/  IMAD R23, R243, c[0x0][0x300], RZ ;  /* 0x0000c000f3177a24 */ /* 0x000fe200078e02ff */
[----:B------:R-:W-:Y:S01]  /*f270*/  IADD3 R19, P0, R248, -0xfc0, RZ ;  /* 0xfffff040f8137810 */ /* 0x000fe20007f1e0ff */
[----:B------:R-:W-:Y:S01]  /*f280*/  UIADD3 UR10, UP0, UR10, -0x1000, URZ ;  /* 0xfffff0000a0a7890 */ /* 0x000fe2000ff1e03f */
[-C--:B------:R-:W-:Y:S01]  /*f290*/  ISETP.GE.AND P3, PT, R17, R51.reuse, PT ;  /* 0x000000331100720c */ /* 0x080fe20003f66270 */
[C---:B------:R-:W-:Y:S01]  /*f2a0*/  IMAD.WIDE.U32 R20, R242.reuse, c[0x0][0x300], R20 ;  /* 0x0000c000f2147a25 */ /* 0x040fe200078e0014 */
[----:B------:R-:W-:Y:S01]  /*f2b0*/  IADD3.X R247, R247, -0x1, RZ, P0, !PT ;  /* 0xfffffffff7f77810 */ /* 0x000fe200007fe4ff */
[----:B------:R-:W-:Y:S01]  /*f2c0*/  UIADD3 UR12, UP1, UR12, -0x1000, URZ ;  /* 0xfffff0000c0c7890 */ /* 0x000fe2000ff3e03f */
[----:B------:R-:W-:Y:S01]  /*f2d0*/  IADD3 R19, P1, R19, c[0x0][0x340], RZ ;  /* 0x0000d00013137a10 */ /* 0x000fe20007f3e0ff */
[----:B------:R-:W-:Y:S01]  /*f2e0*/  IMAD R23, R242, c[0x0][0x304], R23 ;  /* 0x0000c100f2177a24 */ /* 0x000fe200078e0217 */
[----:B------:R-:W-:Y:S01]  /*f2f0*/  IADD3 R20, P0, R237, R20, RZ ;  /* 0x00000014ed147210 */ /* 0x000fe20007f1e0ff */
[----:B------:R-:W-:Y:S01]  /*f300*/  UIADD3 UR8, UP2, UR8, -0x1000, URZ ;  /* 0xfffff00008087890 */ /* 0x000fe2000ff5e03f */
[----:B------:R-:W-:Y:S01]  /*f310*/  ISETP.GE.AND P4, PT, R18, R51, PT ;  /* 0x000000331200720c */ /* 0x000fe20003f86270 */
[----:B------:R-:W-:Y:S01]  /*f320*/  UIADD3.X UR11, UR11, -0x1, URZ, UP0, !UPT ;  /* 0xffffffff0b0b7890 */ /* 0x000fe200087fe43f */
[----:B------:R-:W-:Y:S01]  /*f330*/  IADD3.X R21, R241, R23, R21, P0, !PT ;  /* 0x00000017f1157210 */ /* 0x000fe200007fe415 */
[----:B------:R-:W-:Y:S01]  /*f340*/  UIADD3.X UR13, UR13, -0x1, URZ, UP1, !UPT ;  /* 0xffffffff0d0d7890 */ /* 0x000fe20008ffe43f */
[----:B------:R-:W-:Y:S01]  /*f350*/  IADD3.X R17, R247, c[0x0][0x344], RZ, P1, !PT ;  /* 0x0000d100f7117a10 */ /* 0x000fe20000ffe4ff */
[----:B------:R-:W-:Y:S01]  /*f360*/  UIADD3.X UR9, UR9, -0x1, URZ, UP2, !UPT ;  /* 0xffffffff09097890 */ /* 0x000fe200097fe43f */
[----:B------:R-:W-:-:S02]  /*f370*/  LEA R18, P0, R20, R19, 0x1 ;  /* 0x0000001314127211 */ /* 0x000fc400078008ff */
[----:B------:R-:W-:Y:S02]  /*f380*/  ISETP.GE.AND P5, PT, R4, R51, PT ;  /* 0x000000330400720c */ /* 0x000fe40003fa6270 */
        /* <DEDUP_REMOVED lines=32> */
.L_x_226:
[----:B-1----:R-:W-:Y:S02]  /*f590*/  ISETP.NE.U32.AND P0, PT, RZ, c[0x0][0x328], PT ;  /* 0x0000ca00ff007a0c */ /* 0x002fe40003f05070 */
[----:B------:R-:W-:Y:S02]  /*f5a0*/  ISETP.NE.U32.AND P2, PT, RZ, c[0x0][0x348], PT ;  /* 0x0000d200ff007a0c */ /* 0x000fe40003f45070 */
[----:B------:R-:W-:Y:S02]  /*f5b0*/  ISETP.NE.AND.EX P1, PT, RZ, c[0x0][0x32c], PT, P0 ;  /* 0x0000cb00ff007a0c */ /* 0x000fe40003f25300 */
[----:B------:R-:W-:-:S11]  /*f5c0*/  ISETP.NE.AND.EX P0, PT, RZ, c[0x0][0x34c], PT, P2 ;  /* 0x0000d300ff007a0c */ /* 0x000fd60003f05320 */
[----:B------:R-:W-:Y:S05]  /*f5d0*/  @!P1 BRA `(.L_x_307) ;  /* 0x000001d000009947 */ /* 0x000fea0003800000 */
[----:B0-----:R-:W0:Y:S01]  /*f5e0*/  SHFL.DOWN P1, R0, R245, 0x1, 0x1f ;  /* 0x08201f00f5007f89 */ /* 0x001e220000020000 */
[----:B------:R-:W-:Y:S03]  /*f5f0*/  BSSY B0, `(.L_x_307) ;  /* 0x000001b000007945 */ /* 0x000fe60003800000 */
[----:B------:R-:W1:Y:S04]  /*f600*/  S2R R6, SR_LANEID ;  /* 0x0000000000067919 */ /* 0x000e680000000000 */
[----:B------:R-:W3:Y:S01]  /*f610*/  S2R R7, SR_TID.X ;  /* 0x0000000000077919 */ /* 0x000ee20000002100 */
[----:B0-----:R-:W-:Y:S01]  /*f620*/  @P1 FADD R0, R0, R245 ;  /* 0x000000f500001221 */ /* 0x001fe20000000000 */
[----:B-1----:R-:W-:-:S04]  /*f630*/  ISETP.NE.AND P2, PT, R6, RZ, PT ;  /* 0x000000ff0600720c */ /* 0x002fc80003f45270 */
[----:B------:R-:W0:Y:S09]  /*f640*/  SHFL.DOWN P1, R3, R0, 0x2, 0x1f ;  /* 0x08401f0000037f89 */ /* 0x000e320000020000 */
[----:B---3--:R-:W-:-:S04]  /*f650*/  @!P2 SHF.R.S32.HI R6, RZ, 0x1f, R7 ;  /* 0x0000001fff06a819 */ /* 0x008fc80000011407 */
        /* <DEDUP_REMOVED lines=13> */
[----:B0-----:R-:W3:Y:S04]  /*f730*/  LDL.LU.64 R10, [R1+0x8] ;  /* 0x00000800010a7983 */ /* 0x001ee80000300a00 */
[----:B------:R-:W0:Y:S04]  /*f740*/  @!P1 LDS.64 R2, [0x1098] ;  /* 0x00109800ff029984 */ /* 0x000e280000000a00 */
[----:B------:R-:W1:Y:S01]  /*f750*/  @!P1 LDS R5, [0x10a0] ;  /* 0x0010a000ff059984 */ /* 0x000e620000000800 */
[----:B0-----:R-:W-:-:S04]  /*f760*/  @!P1 FADD.FTZ R2, R4, R2 ;  /* 0x0000000204029221 */ /* 0x001fc80000010000 */
[----:B------:R-:W-:-:S04]  /*f770*/  @!P1 FADD.FTZ R2, R3, R2 ;  /* 0x0000000203029221 */ /* 0x000fc80000010000 */
[----:B-1----:R-:W-:-:S05]  /*f780*/  @!P1 FADD.FTZ R4, R2, R5 ;  /* 0x0000000502049221 */ /* 0x002fca0000010000 */
[----:B---3--:R0:W-:Y:S02]  /*f790*/  RED.E.ADD.F32.FTZ.RN.STRONG.GPU [R10.64], R4 ;  /* 0x000000040a00798e */ /* 0x0081e4000c10e786 */
.L_x_308:
[----:B0-----:R-:W-:Y:S05]  /*f7a0*/  BSYNC B0 ;  /* 0x0000000000007941 */ /* 0x001fea0003800000 */
.L_x_307:
[----:B------:R-:W-:Y:S01]  /*f7b0*/  BSSY B0, `(.L_x_309) ;  /* 0x0000021000007945 */ /* 0x000fe20003800000 */
[----:B------:R-:W-:Y:S05]  /*f7c0*/  @!P0 BRA `(.L_x_310) ;  /* 0x000001e000008947 */ /* 0x000fea0003800000 */
[----:B------:R-:W-:Y:S06]  /*f7d0*/  BAR.SYNC.DEFER_BLOCKING 0x0 ;  /* 0x0000000000007b1d */ /* 0x000fec0000010000 */
[----:B------:R-:W1:Y:S04]  /*f7e0*/  SHFL.DOWN P0, R3, R244, 0x1, 0x1f ;  /* 0x08201f00f4037f89 */ /* 0x000e680000000000 */
[----:B------:R-:W3:Y:S04]  /*f7f0*/  S2R R4, SR_LANEID ;  /* 0x0000000000047919 */ /* 0x000ee80000000000 */
[----:B------:R-:W4:Y:S01]  /*f800*/  S2R R19, SR_TID.X ;  /* 0x0000000000137919 */ /* 0x000f220000002100 */
[----:B-1----:R-:W-:Y:S01]  /*f810*/  @P0 FADD R3, R3, R244 ;  /* 0x000000f403030221 */ /* 0x002fe20000000000 */
[----:B---3--:R-:W-:-:S04]  /*f820*/  ISETP.NE.AND P1, PT, R4, RZ, PT ;  /* 0x000000ff0400720c */ /* 0x008fc80003f25270 */
[----:B0-----:R-:W0:Y:S09]  /*f830*/  SHFL.DOWN P0, R0, R3, 0x2, 0x1f ;  /* 0x08401f0003007f89 */ /* 0x001e320000000000 */
        /* <DEDUP_REMOVED lines=14> */
[----:B0-----:R-:W3:Y:S04]  /*f920*/  LDL.LU.64 R8, [R1] ;  /* 0x0000000001087983 */ /* 0x001ee80000300a00 */
[----:B------:R-:W0:Y:S04]  /*f930*/  @!P0 LDS.64 R2, [0x1098] ;  /* 0x00109800ff028984 */ /* 0x000e280000000a00 */
[----:B------:R-:W1:Y:S01]  /*f940*/  @!P0 LDS R5, [0x10a0] ;  /* 0x0010a000ff058984 */ /* 0x000e620000000800 */
[----:B0-----:R-:W-:-:S04]  /*f950*/  @!P0 FADD.FTZ R2, R7, R2 ;  /* 0x0000000207028221 */ /* 0x001fc80000010000 */
[----:B------:R-:W-:-:S04]  /*f960*/  @!P0 FADD.FTZ R2, R3, R2 ;  /* 0x0000000203028221 */ /* 0x000fc80000010000 */
[----:B-1----:R-:W-:-:S05]  /*f970*/  @!P0 FADD.FTZ R7, R2, R5 ;  /* 0x0000000502078221 */ /* 0x002fca0000010000 */
[----:B---3--:R0:W-:Y:S01]  /*f980*/  RED.E.ADD.F32.FTZ.RN.STRONG.GPU [R8.64], R7 ;  /* 0x000000070800798e */ /* 0x0081e2000c10e786 */
[----:B------:R-:W-:Y:S01]  /*f990*/  HFMA2.MMA R19, -RZ, RZ, 0, 0 ;  /* 0x00000000ff137435 */ /* 0x000fe200000001ff */
[----:B------:R-:W-:Y:S05]  /*f9a0*/  BRA `(.L_x_311) ;  /* 0x0000001000007947 */ /* 0x000fea0003800000 */
.L_x_310:
[----:B------:R-:W1:Y:S02]  /*f9b0*/  S2R R19, SR_TID.X ;  /* 0x0000000000137919 */ /* 0x000e640000002100 */
.L_x_311:
[----:B0-----:R-:W-:Y:S05]  /*f9c0*/  BSYNC B0 ;  /* 0x0000000000007941 */ /* 0x001fea0003800000 */
.L_x_309:
[----:B-1----:R-:W-:-:S13]  /*f9d0*/  ISETP.GE.AND P0, PT, R19, c[0x0][0x16c], PT ;  /* 0x00005b0013007a0c */ /* 0x002fda0003f06270 */
        /* <DEDUP_REMOVED lines=12> */
[C---:B------:R-:W-:Y:S01]  /*faa0*/  IMAD R13, R242.reuse, c[0x0][0x2ac], R13 ;  /* 0x0000ab00f20d7a24 */ /* 0x040fe200078e020d */
[----:B------:R-:W-:Y:S01]  /*fab0*/  IADD3 R31, R7, R3, RZ ;  /* 0x00000003071f7210 */ /* 0x000fe20007ffe0ff */
[C---:B------:R-:W-:Y:S01]  /*fac0*/  IMAD R15, R242.reuse, c[0x0][0x1bc], R15 ;  /* 0x00006f00f20f7a24 */ /* 0x040fe200078e020f */
[----:B------:R-:W-:Y:S01]  /*fad0*/  IADD3 R29, R9, R5, RZ ;  /* 0x00000005091d7210 */ /* 0x000fe20007ffe0ff */
[C---:B------:R-:W-:Y:S01]  /*fae0*/  IMAD R21, R242.reuse, c[0x0][0x19c], R243 ;  /* 0x00006700f2157a24 */ /* 0x040fe200078e02f3 */
[----:B------:R-:W-:Y:S01]  /*faf0*/  IADD3 R27, R11, R13, RZ ;  /* 0x0000000d0b1b7210 */ /* 0x000fe20007ffe0ff */
[----:B------:R-:W-:Y:S01]  /*fb00*/  IMAD.WIDE.U32 R242, R242, c[0x0][0x198], RZ ;  /* 0x00006600f2f27a25 */ /* 0x000fe200078e00ff */
[----:B------:R-:W-:-:S04]  /*fb10*/  IADD3 R37, R17, R15, RZ ;  /* 0x0000000f11257210 */ /* 0x000fc80007ffe0ff */
[----:B------:R-:W-:Y:S02]  /*fb20*/  IADD3 R39, R243, R21, RZ ;  /* 0x00000015f3277210 */ /* 0x000fe40007ffe0ff */
.L_x_312:
[----:B0-----:R-:W0:Y:S01]  /*fb30*/  LDS.64 R20, [R19.X8+0x4910] ;  /* 0x0049100013147984 */ /* 0x001e220000008a00 */
[----:B------:R-:W-:Y:S01]  /*fb40*/  SHF.R.S32.HI R0, RZ, 0x1f, R19 ;  /* 0x0000001fff007819 */ /* 0x000fe20000011413 */
[----:B------:R-:W-:Y:S01]  /*fb50*/  YIELD ;  /* 0x0000000000007946 */ /* 0x000fe20003800000 */
[----:B------:R-:W-:Y:S01]  /*fb60*/  MOV R2, R6 ;  /* 0x0000000600027202 */ /* 0x000fe20000000f00 */
[----:B------:R-:W1:Y:S01]  /*fb70*/  LDS.64 R22, [R19.X8+0x5110] ;  /* 0x0051100013167984 */ /* 0x000e620000008a00 */
        /* <DEDUP_REMOVED lines=17> */
[----:B------:R3:W1:Y:S01]  /*fc90*/  LDG.E.64 R24, [R14.64] ;  /* 0x000000060e187981 */ /* 0x000662000c1e1b00 */
        /* <DEDUP_REMOVED lines=9> */
[----:B---3--:R-:W-:Y:S01]  /*fd30*/  LEA R14, P1, R12, c[0x0][0x228], 0x3 ;  /* 0x00008a000c0e7a11 */ /* 0x008fe200078218ff */
[----:B------:R-:W-:Y:S01]  /*fd40*/  IMAD.WIDE.U32 R4, R19, c[0x0][0x2b0], R2 ;  /* 0x0000ac0013047a25 */ /* 0x000fe200078e0002 */
[----:B------:R-:W-:-:S04]  /*fd50*/  IADD3 R13, R13, R35, RZ ;  /* 0x000000230d0d7210 */ /* 0x000fc80007ffe0ff */
[----:B------:R-:W-:Y:S02]  /*fd60*/  IADD3 R3, R5, R33, RZ ;  /* 0x0000002105037210 */ /* 0x000fe40007ffe0ff */
[----:B------:R-:W-:Y:S02]  /*fd70*/  LEA R2, P0, R4, c[0x0][0x318], 0x3 ;  /* 0x0000c60004027a11 */ /* 0x000fe400078018ff */
[----:B------:R-:W-:Y:S02]  /*fd80*/  LEA.HI.X R15, R12, c[0x0][0x22c], R13, 0x3, P1 ;  /* 0x00008b000c0f7a11 */ /* 0x000fe400008f1c0d */
[----:B------:R-:W-:Y:S01]  /*fd90*/  LEA.HI.X R3, R4, c[0x0][0x31c], R3, 0x3, P0 ;  /* 0x0000c70004037a11 */ /* 0x000fe200000f1c03 */
[-C--:B-1----:R-:W-:Y:S02]  /*fda0*/  FMUL.FTZ R5, R23, R25.reuse ;  /* 0x0000001917057220 */ /* 0x082fe40000410000 */
        /* <DEDUP_REMOVED lines=24> */
.L_x_269:
[----:B------:R-:W-:Y:S01]  /*ff30*/  HFMA2.MMA R71, -RZ, RZ, 0, 5.9604644775390625e-08 ;  /* 0x00000001ff477435 */ /* 0x000fe200000001ff */
[----:B------:R-:W-:Y:S02]  /*ff40*/  MOV R72, R66 ;  /* 0x0000004200487202 */ /* 0x000fe40000000f00 */
[----:B------:R-:W-:Y:S02]  /*ff50*/  MOV R68, RZ ;  /* 0x000000ff00447202 */ /* 0x000fe40000000f00 */
[----:B------:R-:W-:-:S02]  /*ff60*/  MOV R67, 0xffffffff ;  /* 0xffffffff00437802 */ /* 0x000fc40000000f00 */
[----:B------:R-:W-:Y:S02]  /*ff70*/  MOV R64, 0xff90 ;  /* 0x0000ff9000407802 */ /* 0x000fe40000000f00 */
[----:B-1---5:R-:W-:Y:S05]  /*ff80*/  CALL.REL.NOINC `($__internal_11_$__cuda_sm70_shflsync_up) ;  /* 0x00001e6000007944 */ /* 0x022fea0003c00000 */
[----:B-1----:R-:W-:Y:S01]  /*ff90*/  MOV R69, R67 ;  /* 0x0000004300457202 */ /* 0x002fe20000000f00 */
[----:B0-----:R-:W-:Y:S05]  /*ffa0*/  BRA `(.L_x_313) ;  /* 0xffff8bf000007947 */ /* 0x001fea000383ffff */
.L_x_270:
[----:B------:R-:W-:Y:S01]  /*ffb0*/  HFMA2.MMA R71, -RZ, RZ, 0, 5.9604644775390625e-08 ;  /* 0x00000001ff477435 */ /* 0x000fe200000001ff */
[----:B------:R-:W-:Y:S02]  /*ffc0*/  MOV R72, R76 ;  /* 0x0000004c00487202 */ /* 0x000fe40000000f00 */
[----:B------:R-:W-:Y:S02]  /*ffd0*/  MOV R68, RZ ;  /* 0x000000ff00447202 */ /* 0x000fe40000000f00 */
[----:B------:R-:W-:Y:S02]  /*ffe0*/  MOV R67, 0xffffffff ;  /* 0xffffffff00437802 */ /* 0x000fe40000000f00 */
[----:B------:R-:W-:Y:S02]  /*fff0*/  MOV R64, 0x10010 ;  /* 0x0001001000407802 */ /* 0x000fe40000000f00 */
[----:B012--5:R-:W-:Y:S05]  /*10000*/  CALL.REL.NOINC `($__internal_11_$__cuda_sm70_shflsync_up) ;  /* 0x00001de000007944 */ /* 0x027fea0003c00000 */
[----:B0-----:R-:W-:Y:S01]  /*10010*/  HFMA2.MMA R71, -RZ, RZ, 0, 5.9604644775390625e-08 ;  /* 0x00000001ff477435 */ /* 0x001fe200000001ff */
[----:B-1----:R-:W-:Y:S02]  /*10020*/  MOV R73, R67 ;  /* 0x0000004300497202 */ /* 0x002fe40000000f00 */
[----:B------:R-:W-:-:S02]  /*10030*/  MOV R72, R78 ;  /* 0x0000004e00487202 */ /* 0x000fc40000000f00 */
[----:B------:R-:W-:Y:S02]  /*10040*/  MOV R68, RZ ;  /* 0x000000ff00447202 */ /* 0x000fe40000000f00 */
[----:B------:R-:W-:Y:S02]  /*10050*/  MOV R67, 0xffffffff ;  /* 0xffffffff00437802 */ /* 0x000fe40000000f00 */
[----:B------:R-:W-:Y:S02]  /*10060*/  MOV R64, 0x10080 ;  /* 0x0001008000407802 */ /* 0x000fe40000000f00 */
[----:B------:R-:W-:Y:S05]  /*10070*/  CALL.REL.NOINC `($__internal_11_$__cuda_sm70_shflsync_up) ;  /* 0x00001d7000007944 */ /* 0x000fea0003c00000 */
[----:B0-----:R-:W-:Y:S01]  /*10080*/  HFMA2.MMA R71, -RZ, RZ, 0, 5.9604644775390625e-08 ;  /* 0x00000001ff477435 */ /* 0x001fe200000001ff */
[----:B-1----:R-:W-:Y:S02]  /*10090*/  MOV R75, R67 ;  /* 0x00000043004b7202 */ /* 0x002fe40000000f00 */
[----:B------:R-:W-:Y:S02]  /*100a0*/  MOV R72, R79 ;  /* 0x0000004f00487202 */ /* 0x000fe40000000f00 */
[----:B------:R-:W-:Y:S02]  /*100b0*/  MOV R68, RZ ;  /* 0x000000ff00447202 */ /* 0x000fe40000000f00 */
[----:B------:R-:W-:-:S02]  /*100c0*/  MOV R67, 0xffffffff ;  /* 0xffffffff00437802 */ /* 0x000fc40000000f00 */
[----:B------:R-:W-:Y:S02]  /*100d0*/  MOV R64, 0x100f0 ;  /* 0x000100f000407802 */ /* 0x000fe40000000f00 */
[----:B------:R-:W-:Y:S05]  /*100e0*/  CALL.REL.NOINC `($__internal_11_$__cuda_sm70_shflsync_up) ;  /* 0x00001d0000007944 */ /* 0x000fea0003c00000 */
        /* <DEDUP_REMOVED lines=20> */
[----:B------:R-:W-:Y:S05]  /*10230*/  CALL.REL.NOINC `($__internal_11_$__cuda_sm70_shflsync_up) ;  /* 0x00001bb000007944 */ /* 0x000fea0003c00000 */
[----:B0-----:R-:W-:Y:S01]  /*10240*/  HFMA2.MMA R71, -RZ, RZ, 0, 1.1920928955078125e-07 ;  /* 0x00000002ff477435 */ /* 0x001fe200000001ff */
[----:B-1----:R-:W-:Y:S02]  /*10250*/  MOV R66, R67 ;  /* 0x0000004300427202 */ /* 0x002fe40000000f00 */
[----:B------:R-:W-:Y:S02]  /*10260*/  MOV R72, R76 ;  /* 0x0000004c00487202 */ /* 0x000fe40000000f00 */
[----:B------:R-:W-:Y:S02]  /*10270*/  MOV R68, RZ ;  /* 0x000000ff00447202 */ /* 0x000fe40000000f00 */
[----:B------:R-:W-:-:S02]  /*10280*/  MOV R67, 0xffffffff ;  /* 0xffffffff00437802 */ /* 0x000fc40000000f00 */
[----:B------:R-:W-:Y:S02]  /*10290*/  MOV R64, 0x102b0 ;  /* 0x000102b000407802 */ /* 0x000fe40000000f00 */
[----:B------:R-:W-:Y:S05]  /*102a0*/  CALL.REL.NOINC `($__internal_11_$__cuda_sm70_shflsync_up) ;  /* 0x00001b4000007944 */ /* 0x000fea0003c00000 */
[----:B0-----:R-:W-:Y:S01]  /*102b0*/  HFMA2.MMA R71, -RZ, RZ, 0, 1.1920928955078125e-07 ;  /* 0x00000002ff477435 */ /* 0x001fe200000001ff */
[----:B-1----:R-:W-:Y:S02]  /*102c0*/  MOV R69, R67 ;  /* 0x0000004300457202 */ /* 0x002fe40000000f00 */
[----:B------:R-:W-:Y:S02]  /*102d0*/  MOV R72, R78 ;  /* 0x0000004e00487202 */ /* 0x000fe40000000f00 */
[----:B------:R-:W-:Y:S02]  /*102e0*/  MOV R68, RZ ;  /* 0x000000ff00447202 */ /* 0x000fe40000000f00 */
[----:B------:R-:W-:Y:S02]  /*102f0*/  MOV R67, 0xffffffff ;  /* 0xffffffff00437802 */ /* 0x000fe40000000f00 */
[----:B------:R-:W-:Y:S02]  /*10300*/  MOV R64, 0x10320 ;  /* 0x0001032000407802 */ /* 0x000fe40000000f00 */
[----:B------:R-:W-:Y:S05]  /*10310*/  CALL.REL.NOINC `($__internal_11_$__cuda_sm70_shflsync_up) ;  /* 0x00001ad000007944 */ /* 0x000fea0003c00000 */
[----:B0-----:R-:W-:Y:S01]  /*10320*/  HFMA2.MMA R71, -RZ, RZ, 0, 1.1920928955078125e-07 ;  /* 0x00000002ff477435 */ /* 0x001fe200000001ff */
[----:B-1----:R-:W-:-:S02]  /*10330*/  MOV R70, R67 ;  /* 0x0000004300467202 */ /* 0x002fc40000000f00 */
[----:B------:R-:W-:Y:S02]  /*10340*/  MOV R72, R79 ;  /* 0x0000004f00487202 */ /* 0x000fe40000000f00 */
[----:B------:R-:W-:Y:S02]  /*10350*/  MOV R68, RZ ;  /* 0x000000ff00447202 */ /* 0x000fe40000000f00 */
[----:B------:R-:W-:Y:S02]  /*10360*/  MOV R67, 0xffffffff ;  /* 0xffffffff00437802 */ /* 0x000fe40000000f00 */
[----:B------:R-:W-:Y:S02]  /*10370*/  MOV R64, 0x10390 ;  /* 0x0001039000407802 */ /* 0x000fe40000000f00 */
[----:B------:R-:W-:Y:S05]  /*10380*/  CALL.REL.NOINC `($__internal_11_$__cuda_sm70_shflsync_up) ;  /* 0x00001a6000007944 */ /* 0x000fea0003c00000 */
        /* <DEDUP_REMOVED lines=17> */
[----:B------:R-:W-:Y:S05]  /*104a0*/  CALL.REL.NOINC `($__internal_11_$__cuda_sm70_shflsync_up) ;  /* 0x0000194000007944 */ /* 0x000fea0003c00000 */
[----:B0-----:R-:W-:Y:S01]  /*104b0*/  HFMA2.MMA R71, -RZ, RZ, 0, 2.384185791015625e-07 ;  /* 0x00000004ff477435 */ /* 0x001fe200000001ff */
[----:B-1----:R-:W-:Y:S02]  /*104c0*/  MOV R66, R67 ;  /* 0x0000004300427202 */ /* 0x002fe40000000f00 */
[----:B------:R-:W-:Y:S02]  /*104d0*/  MOV R72, R76 ;  /* 0x0000004c00487202 */ /* 0x000fe40000000f00 */
[----:B------:R-:W-:Y:S02]  /*104e0*/  MOV R68, RZ ;  /* 0x000000ff00447202 */ /* 0x000fe40000000f00 */
[----:B------:R-:W-:Y:S02]  /*104f0*/  MOV R67, 0xffffffff ;  /* 0xffffffff00437802 */ /* 0x000fe40000000f00 */
[----:B------:R-:W-:Y:S02]  /*10500*/  MOV R64, 0x10520 ;  /* 0x0001052000407802 */ /* 0x000fe40000000f00 */
[----:B------:R-:W-:Y:S05]  /*10510*/  CALL.REL.NOINC `($__internal_11_$__cuda_sm70_shflsync_up) ;  /* 0x000018d000007944 */ /* 0x000fea0003c00000 */
[----:B0-----:R-:W-:Y:S01]  /*10520*/  HFMA2.MMA R71, -RZ, RZ, 0, 2.384185791015625e-07 ;  /* 0x00000004ff477435 */ /* 0x001fe200000001ff */
[----:B-1----:R-:W-:-:S02]  /*10530*/  MOV R69, R67 ;  /* 0x0000004300457202 */ /* 0x002fc40000000f00 */
[----:B------:R-:W-:Y:S02]  /*10540*/  MOV R72, R78 ;  /* 0x0000004e00487202 */ /* 0x000fe40000000f00 */
[----:B------:R-:W-:Y:S02]  /*10550*/  MOV R68, RZ ;  /* 0x000000ff00447202 */ /* 0x000fe40000000f00 */
[----:B------:R-:W-:Y:S02]  /*10560*/  MOV R67, 0xffffffff ;  /* 0xffffffff00437802 */ /* 0x000fe40000000f00 */
[----:B------:R-:W-:Y:S02]  /*10570*/  MOV R64, 0x10590 ;  /* 0x0001059000407802 */ /* 0x000fe40000000f00 */
[----:B------:R-:W-:Y:S05]  /*10580*/  CALL.REL.NOINC `($__internal_11_$__cuda_sm70_shflsync_up) ;  /* 0x0000186000007944 */ /* 0x000fea0003c00000 */
[----:B0-----:R-:W-:Y:S01]  /*10590*/  HFMA2.MMA R71, -RZ, RZ, 0, 2.384185791015625e-07 ;  /* 0x00000004ff477435 */ /* 0x001fe200000001ff */
[----:B-1----:R-:W-:Y:S02]  /*105a0*/  MOV R70, R67 ;  /* 0x0000004300467202 */ /* 0x002fe40000000f00 */
[----:B------:R-:W-:Y:S02]  /*105b0*/  MOV R72, R79 ;  /* 0x0000004f00487202 */ /* 0x000fe40000000f00 */
[----:B------:R-:W-:-:S02]  /*105c0*/  MOV R68, RZ ;  /* 0x000000ff00447202 */ /* 0x000fc40000000f00 */
[----:B------:R-:W-:Y:S02]  /*105d0*/  MOV R67, 0xffffffff ;  /* 0xffffffff00437802 */ /* 0x000fe40000000f00 */
[----:B------:R-:W-:Y:S02]  /*105e0*/  MOV R64, 0x10600 ;  /* 0x0001060000407802 */ /* 0x000fe40000000f00 */
[----:B------:R-:W-:Y:S05]  /*105f0*/  CALL.REL.NOINC `($__internal_11_$__cuda_sm70_shflsync_up) ;  /* 0x000017f000007944 */ /* 0x000fea0003c00000 */
        /* <DEDUP_REMOVED lines=17> */
[----:B------:R-:W-:Y:S05]  /*10710*/  CALL.REL.NOINC `($__internal_11_$__cuda_sm70_shflsync_up) ;  /* 0x000016d000007944 */ /* 0x000fea0003c00000 */
[----:B0-----:R-:W-:Y:S01]  /*10720*/  HFMA2.MMA R71, -RZ, RZ, 0, 4.76837158203125e-07 ;  /* 0x00000008ff477435 */ /* 0x001fe200000001ff */
[----:B-1----:R-:W-:-:S02]  /*10730*/  MOV R66, R67 ;  /* 0x0000004300427202 */ /* 0x002fc40000000f00 */
[----:B------:R-:W-:Y:S02]  /*10740*/  MOV R72, R76 ;  /* 0x0000004c00487202 */ /* 0x000fe40000000f00 */
[----:B------:R-:W-:Y:S02]  /*10750*/  MOV R68, RZ ;  /* 0x000000ff00447202 */ /* 0x000fe40000000f00 */
[----:B------:R-:W-:Y:S02]  /*10760*/  MOV R67, 0xffffffff ;  /* 0xffffffff00437802 */ /* 0x000fe40000000f00 */
[----:B------:R-:W-:Y:S02]  /*10770*/  MOV R64, 0x10790 ;  /* 0x0001079000407802 */ /* 0x000fe40000000f00 */
[----:B------:R-:W-:Y:S05]  /*10780*/  CALL.REL.NOINC `($__internal_11_$__cuda_sm70_shflsync_up) ;  /* 0x0000166000007944 */ /* 0x000fea0003c00000 */
[----:B0-----:R-:W-:Y:S01]  /*10790*/  HFMA2.MMA R71, -RZ, RZ, 0, 4.76837158203125e-07 ;  /* 0x00000008ff477435 */ /* 0x001fe200000001ff */
[----:B-1----:R-:W-:Y:S02]  /*107a0*/  MOV R69, R67 ;  /* 0x0000004300457202 */ /* 0x002fe40000000f00 */
[----:B------:R-:W-:Y:S02]  /*107b0*/  MOV R72, R78 ;  /* 0x0000004e00487202 */ /* 0x000fe40000000f00 */
[----:B------:R-:W-:-:S02]  /*107c0*/  MOV R68, RZ ;  /* 0x000000ff00447202 */ /* 0x000fc40000000f00 */
[----:B------:R-:W-:Y:S02]  /*107d0*/  MOV R67, 0xffffffff ;  /* 0xffffffff00437802 */ /* 0x000fe40000000f00 */
[----:B------:R-:W-:Y:S02]  /*107e0*/  MOV R64, 0x10800 ;  /* 0x0001080000407802 */ /* 0x000fe40000000f00 */
[----:B------:R-:W-:Y:S05]  /*107f0*/  CALL.REL.NOINC `($__internal_11_$__cuda_sm70_shflsync_up) ;  /* 0x000015f000007944 */ /* 0x000fea0003c00000 */
[----:B0-----:R-:W-:Y:S01]  /*10800*/  HFMA2.MMA R71, -RZ, RZ, 0, 4.76837158203125e-07 ;  /* 0x00000008ff477435 */ /* 0x001fe200000001ff */
[----:B-1----:R-:W-:Y:S02]  /*10810*/  MOV R70, R67 ;  /* 0x0000004300467202 */ /* 0x002fe40000000f00 */
[----:B------:R-:W-:Y:S02]  /*10820*/  MOV R72, R79 ;  /* 0x0000004f00487202 */ /* 0x000fe40000000f00 */
[----:B------:R-:W-:Y:S02]  /*10830*/  MOV R68, RZ ;  /* 0x000000ff00447202 */ /* 0x000fe40000000f00 */
[----:B------:R-:W-:Y:S02]  /*10840*/  MOV R67, 0xffffffff ;  /* 0xffffffff00437802 */ /* 0x000fe40000000f00 */
[----:B------:R-:W-:-:S02]  /*10850*/  MOV R64, 0x10870 ;  /* 0x0001087000407802 */ /* 0x000fc40000000f00 */
[----:B------:R-:W-:Y:S05]  /*10860*/  CALL.REL.NOINC `($__internal_11_$__cuda_sm70_shflsync_up) ;  /* 0x0000158000007944 */ /* 0x000fea0003c00000 */
        /* <DEDUP_REMOVED lines=21> */
[----:B------:R-:W-:Y:S05]  /*109c0*/  CALL.REL.NOINC `($__internal_11_$__cuda_sm70_shflsync_up) ;  /* 0x0000142000007944 */ /* 0x000fea0003c00000 */
[----:B0-----:R-:W-:Y:S01]  /*109d0*/  HFMA2.MMA R71, -RZ, RZ, 0, 9.5367431640625e-07 ;  /* 0x00000010ff477435 */ /* 0x001fe200000001ff */
[----:B-1----:R-:W-:Y:S02]  /*109e0*/  MOV R74, R67 ;  /* 0x00000043004a7202 */ /* 0x002fe40000000f00 */
[----:B------:R-:W-:-:S02]  /*109f0*/  MOV R72, R76 ;  /* 0x0000004c00487202 */ /* 0x000fc40000000f00 */
[----:B------:R-:W-:Y:S02]  /*10a00*/  MOV R68, RZ ;  /* 0x000000ff00447202 */ /* 0x000fe40000000f00 */
[----:B------:R-:W-:Y:S02]  /*10a10*/  MOV R67, 0xffffffff ;  /* 0xffffffff00437802 */ /* 0x000fe40000000f00 */
[----:B------:R-:W-:Y:S02]  /*10a20*/  MOV R64, 0x10a40 ;  /* 0x00010a4000407802 */ /* 0x000fe40000000f00 */
[----:B------:R-:W-:Y:S05]  /*10a30*/  CALL.REL.NOINC `($__internal_11_$__cuda_sm70_shflsync_up) ;  /* 0x000013b000007944 */ /* 0x000fea0003c00000 */
[----:B0-----:R-:W-:Y:S01]  /*10a40*/  HFMA2.MMA R71, -RZ, RZ, 0, 9.5367431640625e-07 ;  /* 0x00000010ff477435 */ /* 0x001fe200000001ff */
[----:B-1----:R-:W-:Y:S02]  /*10a50*/  MOV R76, R67 ;  /* 0x00000043004c7202 */ /* 0x002fe40000000f00 */
[----:B------:R-:W-:Y:S02]  /*10a60*/  MOV R72, R78 ;  /* 0x0000004e00487202 */ /* 0x000fe40000000f00 */
[----:B------:R-:W-:Y:S02]  /*10a70*/  MOV R68, RZ ;  /* 0x000000ff00447202 */ /* 0x000fe40000000f00 */
[----:B------:R-:W-:-:S02]  /*10a80*/  MOV R67, 0xffffffff ;  /* 0xffffffff00437802 */ /* 0x000fc40000000f00 */
[----:B------:R-:W-:Y:S02]  /*10a90*/  MOV R64, 0x10ab0 ;  /* 0x00010ab000407802 */ /* 0x000fe40000000f00 */
[----:B------:R-:W-:Y:S05]  /*10aa0*/  CALL.REL.NOINC `($__internal_11_$__cuda_sm70_shflsync_up) ;  /* 0x0000134000007944 */ /* 0x000fea0003c00000 */
[----:B0-----:R-:W-:Y:S01]  /*10ab0*/  HFMA2.MMA R71, -RZ, RZ, 0, 9.5367431640625e-07 ;  /* 0x00000010ff477435 */ /* 0x001fe200000001ff */
[----:B-1----:R-:W-:Y:S02]  /*10ac0*/  MOV R194, R67 ;  /* 0x0000004300c27202 */ /* 0x002fe40000000f00 */
[----:B------:R-:W-:Y:S02]  /*10ad0*/  MOV R72, R79 ;  /* 0x0000004f00487202 */ /* 0x000fe40000000f00 */
[----:B------:R-:W-:Y:S02]  /*10ae0*/  MOV R68, RZ ;  /* 0x000000ff00447202 */ /* 0x000fe40000000f00 */
[----:B------:R-:W-:Y:S02]  /*10af0*/  MOV R67, 0xffffffff ;  /* 0xffffffff00437802 */ /* 0x000fe40000000f00 */
[----:B------:R-:W-:Y:S02]  /*10b00*/  MOV R64, 0x10b20 ;  /* 0x00010b2000407802 */ /* 0x000fe40000000f00 */
[----:B------:R-:W-:Y:S05]  /*10b10*/  CALL.REL.NOINC `($__internal_11_$__cuda_sm70_shflsync_up) ;  /* 0x000012d000007944 */ /* 0x000fea0003c00000 */
[----:B01----:R-:W-:Y:S05]  /*10b20*/  BRA `(.L_x_314) ;  /* 0xffff84d000007947 */ /* 0x003fea000383ffff */
.L_x_275:
[----:B------:R-:W-:Y:S01]  /*10b30*/  HFMA2.MMA R71, -RZ, RZ, 0, 5.9604644775390625e-08 ;  /* 0x00000001ff477435 */ /* 0x000fe200000001ff */
[----:B------:R-:W-:-:S02]  /*10b40*/  MOV R68, RZ ;  /* 0x000000ff00447202 */ /* 0x000fc40000000f00 */
[----:B------:R-:W-:Y:S02]  /*10b50*/  MOV R67, 0xffffffff ;  /* 0xffffffff00437802 */ /* 0x000fe40000000f00 */
[----:B------:R-:W-:Y:S02]  /*10b60*/  MOV R64, 0x10b80 ;  /* 0x00010b8000407802 */ /* 0x000fe40000000f00 */
[----:B-1---5:R-:W-:Y:S05]  /*10b70*/  CALL.REL.NOINC `($__internal_11_$__cuda_sm70_shflsync_up) ;  /* 0x0000127000007944 */ /* 0x022fea0003c00000 */
[----:B0-----:R-:W-:Y:S01]  /*10b80*/  HFMA2.MMA R71, -RZ, RZ, 0, 5.9604644775390625e-08 ;  /* 0x00000001ff477435 */ /* 0x001fe200000001ff */
[----:B-1----:R-:W-:Y:S02]  /*10b90*/  MOV R76, R67 ;  /* 0x00000043004c7202 */ /* 0x002fe40000000f00 */
[----:B------:R-:W-:Y:S02]  /*10ba0*/  MOV R72, R73 ;  /* 0x0000004900487202 */ /* 0x000fe40000000f00 */
[----:B------:R-:W-:Y:S02]  /*10bb0*/  MOV R68, RZ ;  /* 0x000000ff00447202 */ /* 0x000fe40000000f00 */
[----:B------:R-:W-:Y:S02]  /*10bc0*/  MOV R67, 0xffffffff ;  /* 0xffffffff00437802 */ /* 0x000fe40000000f00 */
[----:B------:R-:W-:-:S02]  /*10bd0*/  MOV R64, 0x10bf0 ;  /* 0x00010bf000407802 */ /* 0x000fc40000000f00 */
[----:B------:R-:W-:Y:S05]  /*10be0*/  CALL.REL.NOINC `($__internal_11_$__cuda_sm70_shflsync_up) ;  /* 0x0000120000007944 */ /* 0x000fea0003c00000 */
[----:B0-----:R-:W-:Y:S01]  /*10bf0*/  HFMA2.MMA R71, -RZ, RZ, 0, 5.9604644775390625e-08 ;  /* 0x00000001ff477435 */ /* 0x001fe200000001ff */
[----:B-1----:R-:W-:-:S02]  /*10c00*/  MOV R77, R67 ;  /* 0x00000043004d7202 */ /* 0x002fc40000000f00 */
[----:B------:R-:W-:Y:S02]  /*10c10*/  MOV R72, R69 ;  /* 0x0000004500487202 */ /* 0x000fe40000000f00 */
[----:B------:R-:W-:Y:S02]  /*10c20*/  MOV R68, RZ ;  /* 0x000000ff00447202 */ /* 0x000fe40000000f00 */
[----:B------:R-:W-:Y:S02]  /*10c30*/  MOV R67, 0xffffffff ;  /* 0xffffffff00437802 */ /* 0x000fe40000000f00 */
[----:B------:R-:W-:Y:S02]  /*10c40*/  MOV R64, 0x10c60 ;  /* 0x00010c6000407802 */ /* 0x000fe40000000f00 */
[----:B------:R-:W-:Y:S05]  /*10c50*/  CALL.REL.NOINC `($__internal_11_$__cuda_sm70_shflsync_up) ;  /* 0x0000119000007944 */ /* 0x000fea0003c00000 */
[----:B0-----:R-:W-:Y:S01]  /*10c60*/  HFMA2.MMA R71, -RZ, RZ, 0, 5.9604644775390625e-08 ;  /* 0x00000001ff477435 */ /* 0x001fe200000001ff */
[----:B-1----:R-:W-:Y:S02]  /*10c70*/  MOV R69, R67 ;  /* 0x0000004300457202 */ /* 0x002fe40000000f00 */
[----:B------:R-:W-:Y:S02]  /*10c80*/  MOV R72, R70 ;  /* 0x0000004600487202 */ /* 0x000fe40000000f00 */
[----:B------:R-:W-:-:S02]  /*10c90*/  MOV R68, RZ ;  /* 0x000000ff00447202 */ /* 0x000fc40000000f00 */
[----:B------:R-:W-:Y:S02]  /*10ca0*/  MOV R67, 0xffffffff ;  /* 0xffffffff00437802 */ /* 0x000fe40000000f00 */
[----:B------:R-:W-:Y:S02]  /*10cb0*/  MOV R64, 0x10cd0 ;  /* 0x00010cd000407802 */ /* 0x000fe40000000f00 */
[----:B------:R-:W-:Y:S05]  /*10cc0*/  CALL.REL.NOINC `($__internal_11_$__cuda_sm70_shflsync_up) ;  /* 0x0000112000007944 */ /* 0x000fea0003c00000 */
[----:B------:R-:W-:Y:S01]  /*10cd0*/  HFMA2.MMA R66, -RZ, RZ, 0, 0 ;  /* 0x00000000ff427435 */ /* 0x000fe200000001ff */
[----:B-1----:R-:W-:Y:S02]  /*10ce0*/  MOV R193, R67 ;  /* 0x0000004300c17202 */ /* 0x002fe40000000f00 */
[----:B------:R-:W-:Y:S02]  /*10cf0*/  MOV R64, R60 ;  /* 0x0000003c00407202 */ /* 0x000fe40000000f00 */
[----:B0-----:R-:W-:Y:S02]  /*10d00*/  MOV R68, 0x1f ;  /* 0x0000001f00447802 */ /* 0x001fe40000000f00 */
[----:B------:R-:W-:Y:S02]  /*10d10*/  MOV R67, 0xffffffff ;  /* 0xffffffff00437802 */ /* 0x000fe40000000f00 */
[----:B------:R-:W-:-:S02]  /*10d20*/  MOV R65, 0x10d40 ;  /* 0x00010d4000417802 */ /* 0x000fc40000000f00 */
[----:B------:R-:W-:Y:S05]  /*10d30*/  CALL.REL.NOINC `($__internal_10_$__cuda_sm70_shflsync_idx_p) ;  /* 0x0000106000007944 */ /* 0x000fea0003c00000 */
[----:B-1----:R-:W-:Y:S01]  /*10d40*/  MOV R78, R66 ;  /* 0x00000042004e7202 */ /* 0x002fe20000000f00 */
[----:B------:R-:W-:Y:S01]  /*10d50*/  HFMA2.MMA R66, -RZ, RZ, 0, 0 ;  /* 0x00000000ff427435 */ /* 0x000fe200000001ff */
[----:B------:R-:W-:-:S02]  /*10d60*/  MOV R64, R61 ;  /* 0x0000003d00407202 */ /* 0x000fc40000000f00 */
[----:B------:R-:W-:Y:S02]  /*10d70*/  MOV R68, 0x1f ;  /* 0x0000001f00447802 */ /* 0x000fe40000000f00 */
[----:B------:R-:W-:Y:S02]  /*10d80*/  MOV R67, 0xffffffff ;  /* 0xffffffff00437802 */ /* 0x000fe40000000f00 */
[----:B------:R-:W-:Y:S02]  /*10d90*/  MOV R65, 0x10db0 ;  /* 0x00010db000417802 */ /* 0x000fe40000000f00 */
[----:B------:R-:W-:Y:S05]  /*10da0*/  CALL.REL.NOINC `($__internal_10_$__cuda_sm70_shflsync_idx_p) ;  /* 0x00000ff000007944 */ /* 0x000fea0003c00000 */
[----:B-1----:R-:W-:Y:S01]  /*10db0*/  MOV R79, R66 ;  /* 0x00000042004f7202 */ /* 0x002fe20000000f00 */
[----:B------:R-:W-:Y:S01]  /*10dc0*/  HFMA2.MMA R66, -RZ, RZ, 0, 0 ;  /* 0x00000000ff427435 */ /* 0x000fe200000001ff */
[----:B------:R-:W-:Y:S02]  /*10dd0*/  MOV R64, R62 ;  /* 0x0000003e00407202 */ /* 0x000fe40000000f00 */
[----:B------:R-:W-:Y:S02]  /*10de0*/  MOV R68, 0x1f ;  /* 0x0000001f00447802 */ /* 0x000fe40000000f00 */
[----:B------:R-:W-:-:S02]  /*10df0*/  MOV R67, 0xffffffff ;  /* 0xffffffff00437802 */ /* 0x000fc40000000f00 */
[----:B------:R-:W-:Y:S02]  /*10e00*/  MOV R65, 0x10e20 ;  /* 0x00010e2000417802 */ /* 0x000fe40000000f00 */
[----:B------:R-:W-:Y:S05]  /*10e10*/  CALL.REL.NOINC `($__internal_10_$__cuda_sm70_shflsync_idx_p) ;  /* 0x00000f8000007944 */ /* 0x000fea0003c00000 */
[----:B-1----:R-:W-:Y:S01]  /*10e20*/  MOV R194, R66 ;  /* 0x0000004200c27202 */ /* 0x002fe20000000f00 */
[----:B------:R-:W-:Y:S01]  /*10e30*/  HFMA2.MMA R66, -RZ, RZ, 0, 0 ;  /* 0x00000000ff427435 */ /* 0x000fe200000001ff */
[----:B------:R-:W-:Y:S02]  /*10e40*/  MOV R64, R63 ;  /* 0x0000003f00407202 */ /* 0x000fe40000000f00 */
[----:B------:R-:W-:Y:S02]  /*10e50*/  MOV R68, 0x1f ;  /* 0x0000001f00447802 */ /* 0x000fe40000000f00 */
[----:B------:R-:W-:Y:S02]  /*10e60*/  MOV R67, 0xffffffff ;  /* 0xffffffff00437802 */ /* 0x000fe40000000f00 */
[----:B------:R-:W-:Y:S02]  /*10e70*/  MOV R65, 0x10e90 ;  /* 0x00010e9000417802 */ /* 0x000fe40000000f00 */
[----:B------:R-:W-:Y:S05]  /*10e80*/  CALL.REL.NOINC `($__internal_10_$__cuda_sm70_shflsync_idx_p) ;  /* 0x00000f1000007944 */ /* 0x000fea0003c00000 */
[----:B-1----:R-:W-:Y:S01]  /*10e90*/  MOV R71, R66 ;  /* 0x0000004200477202 */ /* 0x002fe20000000f00 */
[----:B------:R-:W-:Y:S05]  /*10ea0*/  BRA `(.L_x_315) ;  /* 0xffff847000007947 */ /* 0x000fea000383ffff */
.L_x_278:
[----:B------:R-:W-:Y:S01]  /*10eb0*/  HFMA2.MMA R68, -RZ, RZ, 0, 5.9604644775390625e-08 ;  /* 0x00000001ff447435 */ /* 0x000fe200000001ff */
[----:B------:R-:W-:-:S02]  /*10ec0*/  MOV R75, R71 ;  /* 0x00000047004b7202 */ /* 0x000fc40000000f00 */
[----:B------:R-:W-:Y:S02]  /*10ed0*/  MOV R67, 0x1f ;  /* 0x0000001f00437802 */ /* 0x000fe40000000f00 */
[----:B------:R-:W-:Y:S02]  /*10ee0*/  MOV R66, 0xffffffff ;  /* 0xffffffff00427802 */ /* 0x000fe40000000f00 */
[----:B------:R-:W-:Y:S02]  /*10ef0*/  MOV R64, 0x10f10 ;  /* 0x00010f1000407802 */ /* 0x000fe40000000f00 */
[----:B------:R-:W-:Y:S05]  /*10f00*/  CALL.REL.NOINC `($__internal_9_$__cuda_sm70_shflsync_down) ;  /* 0x00000e5000007944 */ /* 0x000fea0003c00000 */
[----:B-1----:R-:W-:Y:S01]  /*10f10*/  MOV R73, R66 ;  /* 0x0000004200497202 */ /* 0x002fe20000000f00 */
[----:B0-----:R-:W-:Y:S05]  /*10f20*/  BRA `(.L_x_316) ;  /* 0xffff99b000007947 */ /* 0x001fea000383ffff */
.L_x_279:
[----:B------:R-:W-:Y:S01]  /*10f30*/  HFMA2.MMA R68, -RZ, RZ, 0, 5.9604644775390625e-08 ;  /* 0x00000001ff447435 */ /* 0x000fe200000001ff */
[----:B------:R-:W-:Y:S02]  /*10f40*/  MOV R75, R72 ;  /* 0x00000048004b7202 */ /* 0x000fe40000000f00 */
[----:B------:R-:W-:Y:S02]  /*10f50*/  MOV R67, 0x1f ;  /* 0x0000001f00437802 */ /* 0x000fe40000000f00 */
[----:B------:R-:W-:-:S02]  /*10f60*/  MOV R66, 0xffffffff ;  /* 0xffffffff00427802 */ /* 0x000fc40000000f00 */
[----:B------:R-:W-:Y:S02]  /*10f70*/  MOV R64, 0x10f90 ;  /* 0x00010f9000407802 */ /* 0x000fe40000000f00 */
[----:B01----:R-:W-:Y:S05]  /*10f80*/  CALL.REL.NOINC `($__internal_9_$__cuda_sm70_shflsync_down) ;  /* 0x00000dd000007944 */ /* 0x003fea0003c00000 */
[----:B0-----:R-:W-:Y:S01]  /*10f90*/  HFMA2.MMA R68, -RZ, RZ, 0, 5.9604644775390625e-08 ;  /* 0x00000001ff447435 */ /* 0x001fe200000001ff */
[----:B-1----:R-:W-:Y:S02]  /*10fa0*/  MOV R74, R66 ;  /* 0x00000042004a7202 */ /* 0x002fe40000000f00 */
[----:B------:R-:W-:Y:S02]  /*10fb0*/  MOV R75, R69 ;  /* 0x00000045004b7202 */ /* 0x000fe40000000f00 */
[----:B------:R-:W-:Y:S02]  /*10fc0*/  MOV R67, 0x1f ;  /* 0x0000001f00437802 */ /* 0x000fe40000000f00 */
[----:B------:R-:W-:Y:S02]  /*10fd0*/  MOV R66, 0xffffffff ;  /* 0xffffffff00427802 */ /* 0x000fe40000000f00 */
[----:B------:R-:W-:Y:S02]  /*10fe0*/  MOV R64, 0x11000 ;  /* 0x0001100000407802 */ /* 0x000fe40000000f00 */
[----:B------:R-:W-:Y:S05]  /*10ff0*/  CALL.REL.NOINC `($__internal_9_$__cuda_sm70_shflsync_down) ;  /* 0x00000d6000007944 */ /* 0x000fea0003c00000 */
[----:B0-----:R-:W-:Y:S01]  /*11000*/  HFMA2.MMA R68, -RZ, RZ, 0, 5.9604644775390625e-08 ;  /* 0x00000001ff447435 */ /* 0x001fe200000001ff */
[----:B-1----:R-:W-:-:S02]  /*11010*/  MOV R76, R66 ;  /* 0x00000042004c7202 */ /* 0x002fc40000000f00 */
[----:B------:R-:W-:Y:S02]  /*11020*/  MOV R75, R70 ;  /* 0x00000046004b7202 */ /* 0x000fe40000000f00 */
[----:B------:R-:W-:Y:S02]  /*11030*/  MOV R67, 0x1f ;  /* 0x0000001f00437802 */ /* 0x000fe40000000f00 */
[----:B------:R-:W-:Y:S02]  /*11040*/  MOV R66, 0xffffffff ;  /* 0xffffffff00427802 */ /* 0x000fe40000000f00 */
[----:B------:R-:W-:Y:S02]  /*11050*/  MOV R64, 0x11070 ;  /* 0x0001107000407802 */ /* 0x000fe40000000f00 */
[----:B------:R-:W-:Y:S05]  /*11060*/  CALL.REL.NOINC `($__internal_9_$__cuda_sm70_shflsync_down) ;  /* 0x00000cf000007944 */ /* 0x000fea0003c00000 */
[----:B01----:R-:W-:Y:S05]  /*11070*/  BRA `(.L_x_317) ;  /* 0xffff98a000007947 */ /* 0x003fea000383ffff */
.L_x_282:
[----:B------:R-:W-:Y:S01]  /*11080*/  HFMA2.MMA R68, -RZ, RZ, 0, 1.1920928955078125e-07 ;  /* 0x00000002ff447435 */ /* 0x000fe200000001ff */
[----:B------:R-:W-:Y:S02]  /*11090*/  MOV R75, R71 ;  /* 0x00000047004b7202 */ /* 0x000fe40000000f00 */
[----:B------:R-:W-:Y:S02]  /*110a0*/  MOV R67, 0x1f ;  /* 0x0000001f00437802 */ /* 0x000fe40000000f00 */
[----:B0-----:R-:W-:-:S02]  /*110b0*/  MOV R66, 0xffffffff ;  /* 0xffffffff00427802 */ /* 0x001fc40000000f00 */
[----:B------:R-:W-:Y:S02]  /*110c0*/  MOV R64, 0x110e0 ;  /* 0x000110e000407802 */ /* 0x000fe40000000f00 */
[----:B-1234-:R-:W-:Y:S05]  /*110d0*/  CALL.REL.NOINC `($__internal_9_$__cuda_sm70_shflsync_down) ;  /* 0x00000c8000007944 */ /* 0x01efea0003c00000 */
[----:B0-----:R-:W-:Y:S01]  /*110e0*/  HFMA2.MMA R68, -RZ, RZ, 0, 1.1920928955078125e-07 ;  /* 0x00000002ff447435 */ /* 0x001fe200000001ff */
[----:B-1----:R-:W-:Y:S02]  /*110f0*/  MOV R73, R66 ;  /* 0x0000004200497202 */ /* 0x002fe40000000f00 */
[----:B------:R-:W-:Y:S02]  /*11100*/  MOV R75, R72 ;  /* 0x00000048004b7202 */ /* 0x000fe40000000f00 */
[----:B------:R-:W-:Y:S02]  /*11110*/  MOV R67, 0x1f ;  /* 0x0000001f00437802 */ /* 0x000fe40000000f00 */
[----:B------:R-:W-:Y:S02]  /*11120*/  MOV R66, 0xffffffff ;  /* 0xffffffff00427802 */ /* 0x000fe40000000f00 */
[----:B------:R-:W-:Y:S02]  /*11130*/  MOV R64, 0x11150 ;  /* 0x0001115000407802 */ /* 0x000fe40000000f00 */
[----:B------:R-:W-:Y:S05]  /*11140*/  CALL.REL.NOINC `($__internal_9_$__cuda_sm70_shflsync_down) ;  /* 0x00000c1000007944 */ /* 0x000fea0003c00000 */
[----:B0-----:R-:W-:Y:S01]  /*11150*/  HFMA2.MMA R68, -RZ, RZ, 0, 1.1920928955078125e-07 ;  /* 0x00000002ff447435 */ /* 0x001fe200000001ff */
[----:B-1----:R-:W-:-:S02]  /*11160*/  MOV R74, R66 ;  /* 0x00000042004a7202 */ /* 0x002fc40000000f00 */
[----:B------:R-:W-:Y:S02]  /*11170*/  MOV R75, R69 ;  /* 0x00000045004b7202 */ /* 0x000fe40000000f00 */
[----:B------:R-:W-:Y:S02]  /*11180*/  MOV R67, 0x1f ;  /* 0x0000001f00437802 */ /* 0x000fe40000000f00 */
[----:B------:R-:W-:Y:S02]  /*11190*/  MOV R66, 0xffffffff ;  /* 0xffffffff00427802 */ /* 0x000fe40000000f00 */
[----:B------:R-:W-:Y:S02]  /*111a0*/  MOV R64, 0x111c0 ;  /* 0x000111c000407802 */ /* 0x000fe40000000f00 */
[----:B------:R-:W-:Y:S05]  /*111b0*/  CALL.REL.NOINC `($__internal_9_$__cuda_sm70_shflsync_down) ;  /* 0x00000ba000007944 */ /* 0x000fea0003c00000 */
[----:B0-----:R-:W-:Y:S01]  /*111c0*/  HFMA2.MMA R68, -RZ, RZ, 0, 1.1920928955078125e-07 ;  /* 0x00000002ff447435 */ /* 0x001fe200000001ff */
[----:B-1----:R-:W-:Y:S02]  /*111d0*/  MOV R76, R66 ;  /* 0x00000042004c7202 */ /* 0x002fe40000000f00 */
[----:B------:R-:W-:Y:S02]  /*111e0*/  MOV R75, R70 ;  /* 0x00000046004b7202 */ /* 0x000fe40000000f00 */
[----:B------:R-:W-:-:S02]  /*111f0*/  MOV R67, 0x1f ;  /* 0x0000001f00437802 */ /* 0x000fc40000000f00 */
[----:B------:R-:W-:Y:S02]  /*11200*/  MOV R66, 0xffffffff ;  /* 0xffffffff00427802 */ /* 0x000fe40000000f00 */
[----:B------:R-:W-:Y:S02]  /*11210*/  MOV R64, 0x11230 ;  /* 0x0001123000407802 */ /* 0x000fe40000000f00 */
[----:B------:R-:W-:Y:S05]  /*11220*/  CALL.REL.NOINC `($__internal_9_$__cuda_sm70_shflsync_down) ;  /* 0x00000b3000007944 */ /* 0x000fea0003c00000 */
[----:B01----:R-:W-:Y:S05]  /*11230*/  BRA `(.L_x_318) ;  /* 0xffff982000007947 */ /* 0x003fea000383ffff */
.L_x_285:
[----:B------:R-:W-:Y:S01]  /*11240*/  HFMA2.MMA R68, -RZ, RZ, 0, 2.384185791015625e-07 ;  /* 0x00000004ff447435 */ /* 0x000fe200000001ff */
[----:B------:R-:W-:Y:S02]  /*11250*/  MOV R75, R71 ;  /* 0x00000047004b7202 */ /* 0x000fe40000000f00 */
[----:B------:R-:W-:Y:S02]  /*11260*/  MOV R67, 0x1f ;  /* 0x0000001f00437802 */ /* 0x000fe40000000f00 */
[----:B0-----:R-:W-:Y:S02]  /*11270*/  MOV R66, 0xffffffff ;  /* 0xffffffff00427802 */ /* 0x001fe40000000f00 */
[----:B------:R-:W-:Y:S02]  /*11280*/  MOV R64, 0x112a0 ;  /* 0x000112a000407802 */ /* 0x000fe40000000f00 */
[----:B-1234-:R-:W-:Y:S05]  /*11290*/  CALL.REL.NOINC `($__internal_9_$__cuda_sm70_shflsync_down) ;  /* 0x00000ac000007944 */ /* 0x01efea0003c00000 */
[----:B-1----:R-:W-:Y:S01]  /*112a0*/  MOV R73, R66 ;  /* 0x0000004200497202 */ /* 0x002fe20000000f00 */
[----:B0-----:R-:W-:Y:S05]  /*112b0*/  BRA `(.L_x_319) ;  /* 0xffff98b000007947 */ /* 0x001fea000383ffff */
.L_x_286:
[----:B------:R-:W-:Y:S01]  /*112c0*/  HFMA2.MMA R68, -RZ, RZ, 0, 2.384185791015625e-07 ;  /* 0x00000004ff447435 */ /* 0x000fe200000001ff */
[----:B------:R-:W-:-:S02]  /*112d0*/  MOV R75, R72 ;  /* 0x00000048004b7202 */ /* 0x000fc40000000f00 */
[----:B------:R-:W-:Y:S02]  /*112e0*/  MOV R67, 0x1f ;  /* 0x0000001f00437802 */ /* 0x000fe40000000f00 */
[----:B0-----:R-:W-:Y:S02]  /*112f0*/  MOV R66, 0xffffffff ;  /* 0xffffffff00427802 */ /* 0x001fe40000000f00 */
[----:B------:R-:W-:Y:S02]  /*11300*/  MOV R64, 0x11320 ;  /* 0x0001132000407802 */ /* 0x000fe40000000f00 */
[----:B-1234-:R-:W-:Y:S05]  /*11310*/  CALL.REL.NOINC `($__internal_9_$__cuda_sm70_shflsync_down) ;  /* 0x00000a4000007944 */ /* 0x01efea0003c00000 */
[----:B0-----:R-:W-:Y:S01]  /*11320*/  HFMA2.MMA R68, -RZ, RZ, 0, 2.384185791015625e-07 ;  /* 0x00000004ff447435 */ /* 0x001fe200000001ff */
[----:B-1----:R-:W-:Y:S02]  /*11330*/  MOV R74, R66 ;  /* 0x00000042004a7202 */ /* 0x002fe40000000f00 */
[----:B------:R-:W-:Y:S02]  /*11340*/  MOV R75, R69 ;  /* 0x00000045004b7202 */ /* 0x000fe40000000f00 */
[----:B------:R-:W-:Y:S02]  /*11350*/  MOV R67, 0x1f ;  /* 0x0000001f00437802 */ /* 0x000fe40000000f00 */
[----:B------:R-:W-:-:S02]  /*11360*/  MOV R66, 0xffffffff ;  /* 0xffffffff00427802 */ /* 0x000fc40000000f00 */
[----:B------:R-:W-:Y:S02]  /*11370*/  MOV R64, 0x11390 ;  /* 0x0001139000407802 */ /* 0x000fe40000000f00 */
[----:B------:R-:W-:Y:S05]  /*11380*/  CALL.REL.NOINC `($__internal_9_$__cuda_sm70_shflsync_down) ;  /* 0x000009d000007944 */ /* 0x000fea0003c00000 */
[----:B0-----:R-:W-:Y:S01]  /*11390*/  HFMA2.MMA R68, -RZ, RZ, 0, 2.384185791015625e-07 ;  /* 0x00000004ff447435 */ /* 0x001fe200000001ff */
[----:B-1----:R-:W-:Y:S02]  /*113a0*/  MOV R76, R66 ;  /* 0x00000042004c7202 */ /* 0x002fe40000000f00 */
[----:B------:R-:W-:Y:S02]  /*113b0*/  MOV R75, R70 ;  /* 0x00000046004b7202 */ /* 0x000fe40000000f00 */
[----:B------:R-:W-:Y:S02]  /*113c0*/  MOV R67, 0x1f ;  /* 0x0000001f00437802 */ /* 0x000fe40000000f00 */
[----:B------:R-:W-:Y:S02]  /*113d0*/  MOV R66, 0xffffffff ;  /* 0xffffffff00427802 */ /* 0x000fe40000000f00 */
[----:B------:R-:W-:Y:S02]  /*113e0*/  MOV R64, 0x11400 ;  /* 0x0001140000407802 */ /* 0x000fe40000000f00 */
[----:B------:R-:W-:Y:S05]  /*113f0*/  CALL.REL.NOINC `($__internal_9_$__cuda_sm70_shflsync_down) ;  /* 0x0000096000007944 */ /* 0x000fea0003c00000 */
[----:B01----:R-:W-:Y:S05]  /*11400*/  BRA `(.L_x_320) ;  /* 0xffff97a000007947 */ /* 0x003fea000383ffff */
.L_x_289:
[----:B------:R-:W-:Y:S01]  /*11410*/  HFMA2.MMA R68, -RZ, RZ, 0, 4.76837158203125e-07 ;  /* 0x00000008ff447435 */ /* 0x000fe200000001ff */
[----:B------:R-:W-:-:S02]  /*11420*/  MOV R75, R71 ;  /* 0x00000047004b7202 */ /* 0x000fc40000000f00 */
[----:B------:R-:W-:Y:S02]  /*11430*/  MOV R67, 0x1f ;  /* 0x0000001f00437802 */ /* 0x000fe40000000f00 */
[----:B0-----:R-:W-:Y:S02]  /*11440*/  MOV R66, 0xffffffff ;  /* 0xffffffff00427802 */ /* 0x001fe40000000f00 */
[----:B------:R-:W-:Y:S02]  /*11450*/  MOV R64, 0x11470 ;  /* 0x0001147000407802 */ /* 0x000fe40000000f00 */
[----:B-1234-:R-:W-:Y:S05]  /*11460*/  CALL.REL.NOINC `($__internal_9_$__cuda_sm70_shflsync_down) ;  /* 0x000008f000007944 */ /* 0x01efea0003c00000 */
[----:B0-----:R-:W-:Y:S01]  /*11470*/  HFMA2.MMA R68, -RZ, RZ, 0, 4.76837158203125e-07 ;  /* 0x00000008ff447435 */ /* 0x001fe200000001ff */
[----:B-1----:R-:W-:Y:S02]  /*11480*/  MOV R73, R66 ;  /* 0x0000004200497202 */ /* 0x002fe40000000f00 */
[----:B------:R-:W-:Y:S02]  /*11490*/  MOV R75, R72 ;  /* 0x00000048004b7202 */ /* 0x000fe40000000f00 */
[----:B------:R-:W-:Y:S02]  /*114a0*/  MOV R67, 0x1f ;  /* 0x0000001f00437802 */ /* 0x000fe40000000f00 */
[----:B------:R-:W-:-:S02]  /*114b0*/  MOV R66, 0xffffffff ;  /* 0xffffffff00427802 */ /* 0x000fc40000000f00 */
[----:B------:R-:W-:Y:S02]  /*114c0*/  MOV R64, 0x114e0 ;  /* 0x000114e000407802 */ /* 0x000fe40000000f00 */
[----:B------:R-:W-:Y:S05]  /*114d0*/  CALL.REL.NOINC `($__internal_9_$__cuda_sm70_shflsync_down) ;  /* 0x0000088000007944 */ /* 0x000fea0003c00000 */
[----:B0-----:R-:W-:Y:S01]  /*114e0*/  HFMA2.MMA R68, -RZ, RZ, 0, 4.76837158203125e-07 ;  /* 0x00000008ff447435 */ /* 0x001fe200000001ff */
[----:B-1----:R-:W-:Y:S02]  /*114f0*/  MOV R74, R66 ;  /* 0x00000042004a7202 */ /* 0x002fe40000000f00 */
[----:B------:R-:W-:Y:S02]  /*11500*/  MOV R75, R69 ;  /* 0x00000045004b7202 */ /* 0x000fe40000000f00 */
[----:B------:R-:W-:Y:S02]  /*11510*/  MOV R67, 0x1f ;  /* 0x0000001f00437802 */ /* 0x000fe40000000f00 */
[----:B------:R-:W-:Y:S02]  /*11520*/  MOV R66, 0xffffffff ;  /* 0xffffffff00427802 */ /* 0x000fe40000000f00 */
[----:B------:R-:W-:Y:S02]  /*11530*/  MOV R64, 0x11550 ;  /* 0x0001155000407802 */ /* 0x000fe40000000f00 */
[----:B------:R-:W-:Y:S05]  /*11540*/  CALL.REL.NOINC `($__internal_9_$__cuda_sm70_shflsync_down) ;  /* 0x0000081000007944 */ /* 0x000fea0003c00000 */
[----:B0-----:R-:W-:Y:S01]  /*11550*/  HFMA2.MMA R68, -RZ, RZ, 0, 4.76837158203125e-07 ;  /* 0x00000008ff447435 */ /* 0x001fe200000001ff */
[----:B-1----:R-:W-:-:S02]  /*11560*/  MOV R76, R66 ;  /* 0x00000042004c7202 */ /* 0x002fc40000000f00 */
[----:B------:R-:W-:Y:S02]  /*11570*/  MOV R75, R70 ;  /* 0x00000046004b7202 */ /* 0x000fe40000000f00 */
[----:B------:R-:W-:Y:S02]  /*11580*/  MOV R67, 0x1f ;  /* 0x0000001f00437802 */ /* 0x000fe40000000f00 */
[----:B------:R-:W-:Y:S02]  /*11590*/  MOV R66, 0xffffffff ;  /* 0xffffffff00427802 */ /* 0x000fe40000000f00 */
[----:B------:R-:W-:Y:S02]  /*115a0*/  MOV R64, 0x115c0 ;  /* 0x000115c000407802 */ /* 0x000fe40000000f00 */
[----:B------:R-:W-:Y:S05]  /*115b0*/  CALL.REL.NOINC `($__internal_9_$__cuda_sm70_shflsync_down) ;  /* 0x000007a000007944 */ /* 0x000fea0003c00000 */
[----:B01----:R-:W-:Y:S05]  /*115c0*/  BRA `(.L_x_321) ;  /* 0xffff972000007947 */ /* 0x003fea000383ffff */
.L_x_292:
[----:B------:R-:W-:Y:S01]  /*115d0*/  HFMA2.MMA R68, -RZ, RZ, 0, 9.5367431640625e-07 ;  /* 0x00000010ff447435 */ /* 0x000fe200000001ff */
[----:B------:R-:W-:Y:S02]  /*115e0*/  MOV R75, R71 ;  /* 0x00000047004b7202 */ /* 0x000fe40000000f00 */
[----:B------:R-:W-:Y:S02]  /*115f0*/  MOV R67, 0x1f ;  /* 0x0000001f00437802 */ /* 0x000fe40000000f00 */
[----:B0-----:R-:W-:-:S02]  /*11600*/  MOV R66, 0xffffffff ;  /* 0xffffffff00427802 */ /* 0x001fc40000000f00 */
[----:B------:R-:W-:Y:S02]  /*11610*/  MOV R64, 0x11630 ;  /* 0x0001163000407802 */ /* 0x000fe40000000f00 */
[----:B-1234-:R-:W-:Y:S05]  /*11620*/  CALL.REL.NOINC `($__internal_9_$__cuda_sm70_shflsync_down) ;  /* 0x0000073000007944 */ /* 0x01efea0003c00000 */
[----:B-1----:R-:W-:Y:S01]  /*11630*/  MOV R73, R66 ;  /* 0x0000004200497202 */ /* 0x002fe20000000f00 */
[----:B0-----:R-:W-:Y:S05]  /*11640*/  BRA `(.L_x_322) ;  /* 0xffff97b000007947 */ /* 0x001fea000383ffff */
.L_x_293:
[----:B------:R-:W-:Y:S01]  /*11650*/  HFMA2.MMA R68, -RZ, RZ, 0, 9.5367431640625e-07 ;  /* 0x00000010ff447435 */ /* 0x000fe200000001ff */
[----:B------:R-:W-:Y:S02]  /*11660*/  MOV R75, R72 ;  /* 0x00000048004b7202 */ /* 0x000fe40000000f00 */
[----:B------:R-:W-:Y:S02]  /*11670*/  MOV R67, 0x1f ;  /* 0x0000001f00437802 */ /* 0x000fe40000000f00 */
[----:B0-----:R-:W-:Y:S02]  /*11680*/  MOV R66, 0xffffffff ;  /* 0xffffffff00427802 */ /* 0x001fe40000000f00 */
[----:B------:R-:W-:Y:S02]  /*11690*/  MOV R64, 0x116b0 ;  /* 0x000116b000407802 */ /* 0x000fe40000000f00 */
[----:B-1234-:R-:W-:Y:S05]  /*116a0*/  CALL.REL.NOINC `($__internal_9_$__cuda_sm70_shflsync_down) ;  /* 0x000006b000007944 */ /* 0x01efea0003c00000 */
[----:B0-----:R-:W-:Y:S01]  /*116b0*/  HFMA2.MMA R68, -RZ, RZ, 0, 9.5367431640625e-07 ;  /* 0x00000010ff447435 */ /* 0x001fe200000001ff */
[----:B-1----:R-:W-:Y:S02]  /*116c0*/  MOV R74, R66 ;  /* 0x00000042004a7202 */ /* 0x002fe40000000f00 */
[----:B------:R-:W-:-:S02]  /*116d0*/  MOV R75, R69 ;  /* 0x00000045004b7202 */ /* 0x000fc40000000f00 */
[----:B------:R-:W-:Y:S02]  /*116e0*/  MOV R67, 0x1f ;  /* 0x0000001f00437802 */ /* 0x000fe40000000f00 */
[----:B------:R-:W-:Y:S02]  /*116f0*/  MOV R66, 0xffffffff ;  /* 0xffffffff00427802 */ /* 0x000fe40000000f00 */
[----:B------:R-:W-:Y:S02]  /*11700*/  MOV R64, 0x11720 ;  /* 0x0001172000407802 */ /* 0x000fe40000000f00 */
[----:B------:R-:W-:Y:S05]  /*11710*/  CALL.REL.NOINC `($__internal_9_$__cuda_sm70_shflsync_down) ;  /* 0x0000064000007944 */ /* 0x000fea0003c00000 */
[----:B0-----:R-:W-:Y:S01]  /*11720*/  HFMA2.MMA R68, -RZ, RZ, 0, 9.5367431640625e-07 ;  /* 0x00000010ff447435 */ /* 0x001fe200000001ff */
[----:B-1----:R-:W-:Y:S02]  /*11730*/  MOV R76, R66 ;  /* 0x00000042004c7202 */ /* 0x002fe40000000f00 */
[----:B------:R-:W-:Y:S02]  /*11740*/  MOV R75, R70 ;  /* 0x00000046004b7202 */ /* 0x000fe40000000f00 */
[----:B------:R-:W-:Y:S02]  /*11750*/  MOV R67, 0x1f ;  /* 0x0000001f00437802 */ /* 0x000fe40000000f00 */
[----:B------:R-:W-:-:S02]  /*11760*/  MOV R66, 0xffffffff ;  /* 0xffffffff00427802 */ /* 0x000fc40000000f00 */
[----:B------:R-:W-:Y:S02]  /*11770*/  MOV R64, 0x11790 ;  /* 0x0001179000407802 */ /* 0x000fe40000000f00 */
[----:B------:R-:W-:Y:S05]  /*11780*/  CALL.REL.NOINC `($__internal_9_$__cuda_sm70_shflsync_down) ;  /* 0x000005d000007944 */ /* 0x000fea0003c00000 */
[----:B01----:R-:W-:Y:S05]  /*11790*/  BRA `(.L_x_323) ;  /* 0xffff96a000007947 */ /* 0x003fea000383ffff */
.L_x_296:
[----:B0-----:R-:W-:Y:S01]  /*117a0*/  HFMA2.MMA R66, -RZ, RZ, 0, 0 ;  /* 0x00000000ff427435 */ /* 0x001fe200000001ff */
[----:B------:R-:W-:Y:S02]  /*117b0*/  MOV R64, R71 ;  /* 0x0000004700407202 */ /* 0x000fe40000000f00 */
[----:B------:R-:W-:Y:S02]  /*117c0*/  MOV R68, 0x1f ;  /* 0x0000001f00447802 */ /* 0x000fe40000000f00 */
[----:B------:R-:W-:Y:S02]  /*117d0*/  MOV R67, 0xffffffff ;  /* 0xffffffff00437802 */ /* 0x000fe40000000f00 */
[----:B------:R-:W-:Y:S02]  /*117e0*/  MOV R65, 0x11800 ;  /* 0x0001180000417802 */ /* 0x000fe40000000f00 */
[----:B-1234-:R-:W-:Y:S05]  /*117f0*/  CALL.REL.NOINC `($__internal_10_$__cuda_sm70_shflsync_idx_p) ;  /* 0x000005a000007944 */ /* 0x01efea0003c00000 */
[----:B-1----:R-:W-:Y:S01]  /*11800*/  MOV R232, R66 ;  /* 0x0000004200e87202 */ /* 0x002fe20000000f00 */
[----:B------:R-:W-:Y:S01]  /*11810*/  HFMA2.MMA R66, -RZ, RZ, 0, 0 ;  /* 0x00000000ff427435 */ /* 0x000fe200000001ff */
[----:B------:R-:W-:Y:S02]  /*11820*/  MOV R64, R72 ;  /* 0x0000004800407202 */ /* 0x000fe40000000f00 */
[----:B------:R-:W-:-:S02]  /*11830*/  MOV R68, 0x1f ;  /* 0x0000001f00447802 */ /* 0x000fc40000000f00 */
[----:B------:R-:W-:Y:S02]  /*11840*/  MOV R67, 0xffffffff ;  /* 0xffffffff00437802 */ /* 0x000fe40000000f00 */
[----:B------:R-:W-:Y:S02]  /*11850*/  MOV R65, 0x11870 ;  /* 0x0001187000417802 */ /* 0x000fe40000000f00 */
[----:B------:R-:W-:Y:S05]  /*11860*/  CALL.REL.NOINC `($__internal_10_$__cuda_sm70_shflsync_idx_p) ;  /* 0x0000053000007944 */ /* 0x000fea0003c00000 */
[----:B-1----:R-:W-:Y:S01]  /*11870*/  MOV R73, R66 ;  /* 0x0000004200497202 */ /* 0x002fe20000000f00 */
[----:B------:R-:W-:Y:S01]  /*11880*/  HFMA2.MMA R66, -RZ, RZ, 0, 0 ;  /* 0x00000000ff427435 */ /* 0x000fe200000001ff */
[----:B------:R-:W-:Y:S02]  /*11890*/  MOV R64, R69 ;  /* 0x0000004500407202 */ /* 0x000fe40000000f00 */
[----:B------:R-:W-:Y:S02]  /*118a0*/  MOV R68, 0x1f ;  /* 0x0000001f00447802 */ /* 0x000fe40000000f00 */
        /* <DEDUP_REMOVED lines=10> */
[----:B------:R-:W-:Y:S01]  /*11950*/  HFMA2.MMA R68, -RZ, RZ, 0, 5.9604644775390625e-08 ;  /* 0x00000001ff447435 */ /* 0x000fe200000001ff */
[----:B-1----:R-:W-:Y:S02]  /*11960*/  MOV R230, R66 ;  /* 0x0000004200e67202 */ /* 0x002fe40000000f00 */
[----:B------:R-:W-:Y:S02]  /*11970*/  MOV R75, R71 ;  /* 0x00000047004b7202 */ /* 0x000fe40000000f00 */
[----:B------:R-:W-:Y:S02]  /*11980*/  MOV R67, 0x1f ;  /* 0x0000001f00437802 */ /* 0x000fe40000000f00 */
[----:B------:R-:W-:-:S02]  /*11990*/  MOV R66, 0xffffffff ;  /* 0xffffffff00427802 */ /* 0x000fc40000000f00 */
[----:B------:R-:W-:Y:S02]  /*119a0*/  MOV R64, 0x119c0 ;  /* 0x000119c000407802 */ /* 0x000fe40000000f00 */
[----:B------:R-:W-:Y:S05]  /*119b0*/  CALL.REL.NOINC `($__internal_9_$__cuda_sm70_shflsync_down) ;  /* 0x000003a000007944 */ /* 0x000fea0003c00000 */
        /* <DEDUP_REMOVED lines=14> */
[----:B0-----:R-:W-:Y:S01]  /*11aa0*/  HFMA2.MMA R68, -RZ, RZ, 0, 5.9604644775390625e-08 ;  /* 0x00000001ff447435 */ /* 0x001fe200000001ff */
[----:B-1----:R-:W-:Y:S02]  /*11ab0*/  MOV R69, R66 ;  /* 0x0000004200457202 */ /* 0x002fe40000000f00 */
[----:B------:R-:W-:Y:S02]  /*11ac0*/  MOV R75, R70 ;  /* 0x00000046004b7202 */ /* 0x000fe40000000f00 */
[----:B------:R-:W-:-:S02]  /*11ad0*/  MOV R67, 0x1f ;  /* 0x0000001f00437802 */ /* 0x000fc40000000f00 */
[----:B------:R-:W-:Y:S02]  /*11ae0*/  MOV R66, 0xffffffff ;  /* 0xffffffff00427802 */ /* 0x000fe40000000f00 */
[----:B------:R-:W-:Y:S02]  /*11af0*/  MOV R64, 0x11b10 ;  /* 0x00011b1000407802 */ /* 0x000fe40000000f00 */
[----:B------:R-:W-:Y:S05]  /*11b00*/  CALL.REL.NOINC `($__internal_9_$__cuda_sm70_shflsync_down) ;  /* 0x0000025000007944 */ /* 0x000fea0003c00000 */
[-C--:B------:R-:W-:Y:S01]  /*11b10*/  FMUL.FTZ R235, R63, R73.reuse ;  /* 0x000000493feb7220 */ /* 0x080fe20000410000 */
[----:B-1----:R-:W-:Y:S01]  /*11b20*/  MOV R70, R66 ;  /* 0x0000004200467202 */ /* 0x002fe20000000f00 */
[-C--:B------:R-:W-:Y:S01]  /*11b30*/  FMUL.FTZ R236, R62, R73.reuse ;  /* 0x000000493eec7220 */ /* 0x080fe20000410000 */
[----:B------:R-:W-:Y:S01]  /*11b40*/  HFMA2.MMA R66, -RZ, RZ, 0, 0 ;  /* 0x00000000ff427435 */ /* 0x000fe200000001ff */
[C---:B------:R-:W-:Y:S01]  /*11b50*/  FMUL.FTZ R234, R60.reuse, R232 ;  /* 0x000000e83cea7220 */ /* 0x040fe20000410000 */
[----:B------:R-:W-:Y:S01]  /*11b60*/  MOV R64, R60 ;  /* 0x0000003c00407202 */ /* 0x000fe20000000f00 */
[-C--:B------:R-:W-:Y:S01]  /*11b70*/  FMUL.FTZ R233, R60, R73.reuse ;  /* 0x000000493ce97220 */ /* 0x080fe20000410000 */
[----:B0-----:R-:W-:Y:S01]  /*11b80*/  MOV R68, 0x1f ;  /* 0x0000001f00447802 */ /* 0x001fe20000000f00 */
[----:B------:R-:W-:Y:S01]  /*11b90*/  FMUL.FTZ R60, R61, R73 ;  /* 0x000000493d3c7220 */ /* 0x000fe20000410000 */
[----:B------:R-:W-:Y:S01]  /*11ba0*/  MOV R67, 0xffffffff ;  /* 0xffffffff00437802 */ /* 0x000fe20000000f00 */
[-C--:B------:R-:W-:Y:S01]  /*11bb0*/  FFMA.FTZ R235, R62, R232.reuse, -R235 ;  /* 0x000000e83eeb7223 */ /* 0x080fe200000108eb */
[----:B------:R-:W-:Y:S01]  /*11bc0*/  MOV R65, 0x11bf0 ;  /* 0x00011bf000417802 */ /* 0x000fe20000000f00 */
[----:B------:R-:W-:-:S02]  /*11bd0*/  FFMA.FTZ R236, R63, R232, R236 ;  /* 0x000000e83fec7223 */ /* 0x000fc400000100ec */
        /* <DEDUP_REMOVED lines=24> */
        .weak           $__internal_9_$__cuda_sm70_shflsync_down
        .type           $__internal_9_$__cuda_sm70_shflsync_down,@function
        .size           $__internal_9_$__cuda_sm70_shflsync_down,($__internal_10_$__cuda_sm70_shflsync_idx_p - $__internal_9_$__cuda_sm70_shflsync_down)
$__internal_9_$__cuda_sm70_shflsync_down:
[----:B------:R-:W-:Y:S01]  /*11d60*/  HFMA2.MMA R65, -RZ, RZ, 0, 0 ;  /* 0x00000000ff417435 */ /* 0x000fe200000001ff */
[----:B------:R-:W-:Y:S04]  /*11d70*/  WARPSYNC R66 ;  /* 0x0000004200007348 */ /* 0x000fe80003800000 */
[----:B------:R0:W1:Y:S01]  /*11d80*/  SHFL.DOWN PT, R66, R75, R68, R67 ;  /* 0x080000444b427389 */ /* 0x00006200000e0043 */
[----:B------:R-:W-:Y:S05]  /*11d90*/  RET.REL.NODEC R64 `(_Z25selective_scan_bwd_kernelI32Selective_Scan_bwd_kernel_traitsILi128ELi16ELb0ELb0ELb0ELb1ELb1EN3c104HalfENS1_7complexIfEEEEv12SSMParamsBwd) ;  /* 0xfffee26040007950 */ /* 0x000fea0003c3ffff */
        .weak           $__internal_10_$__cuda_sm70_shflsync_idx_p
        .type           $__internal_10_$__cuda_sm70_shflsync_idx_p,@function
        .size           $__internal_10_$__cuda_sm70_shflsync_idx_p,($__internal_11_$__cuda_sm70_shflsync_up - $__internal_10_$__cuda_sm70_shflsync_idx_p)
$__internal_10_$__cuda_sm70_shflsync_idx_p:
[----:B------:R-:W-:Y:S04]  /*11da0*/  WARPSYNC R67 ;  /* 0x0000004300007348 */ /* 0x000fe80003800000 */
[----:B------:R0:W1:Y:S02]  /*11db0*/  SHFL.IDX PT, R66, R64, R66, R68 ;  /* 0x0000004240427389 */ /* 0x00006400000e0044 */
[----:B0-----:R-:W-:Y:S01]  /*11dc0*/  MOV R64, R65 ;  /* 0x0000004100407202 */ /* 0x001fe20000000f00 */
[----:B------:R-:W-:-:S06]  /*11dd0*/  HFMA2.MMA R65, -RZ, RZ, 0, 0 ;  /* 0x00000000ff417435 */ /* 0x000fcc00000001ff */
[----:B------:R-:W-:Y:S05]  /*11de0*/  RET.REL.NODEC R64 `(_Z25selective_scan_bwd_kernelI32Selective_Scan_bwd_kernel_traitsILi128ELi16ELb0ELb0ELb0ELb1ELb1EN3c104HalfENS1_7complexIfEEEEv12SSMParamsBwd) ;  /* 0xfffee21040007950 */ /* 0x000fea0003c3ffff */
        .weak           $__internal_11_$__cuda_sm70_shflsync_up
        .type           $__internal_11_$__cuda_sm70_shflsync_up,@function
        .size           $__internal_11_$__cuda_sm70_shflsync_up,(.L_x_14443 - $__internal_11_$__cuda_sm70_shflsync_up)
$__internal_11_$__cuda_sm70_shflsync_up:
[----:B------:R-:W-:Y:S01]  /*11df0*/  MOV R65, 0x0 ;  /* 0x0000000000417802 */ /* 0x000fe20000000f00 */
[----:B------:R-:W-:Y:S04]  /*11e00*/  WARPSYNC R67 ;  /* 0x0000004300007348 */ /* 0x000fe80003800000 */
[----:B------:R0:W1:Y:S01]  /*11e10*/  SHFL.UP PT, R67, R72, R71, R68 ;  /* 0x0400004748437389 */ /* 0x00006200000e0044 */
[----:B------:R-:W-:Y:S05]  /*11e20*/  RET.REL.NODEC R64 `(_Z25selective_scan_bwd_kernelI32Selective_Scan_bwd_kernel_traitsILi128ELi16ELb0ELb0ELb0ELb1ELb1EN3c104HalfENS1_7complexIfEEEEv12SSMParamsBwd) ;  /* 0xfffee1d040007950 */ /* 0x000fea0003c3ffff */
.L_x_325:
        /* <DEDUP_REMOVED lines=13> */
.L_x_14443:


//--------------------- .text._Z25selective_scan_bwd_kernelI32Selective_Scan_bwd_kernel_traitsILi128ELi16ELb0ELb0ELb1ELb0ELb0EN3c104HalfENS1_7complexIfEEEEv12SSMParamsBwd --------------------------
	.section	.text._Z25selective_scan_bwd_kernelI32Selective_Scan_bwd_kernel_traitsILi128ELi16ELb0ELb0ELb1ELb0ELb0EN3c104HalfENS1_7complexIfEEEEv12SSMParamsBwd,"ax",@progbits
	.sectioninfo	@"SHI_REGISTERS=255"
	.align	128
        .global         _Z25selective_scan_bwd_kernelI32Selective_Scan_bwd_kernel_traitsILi128ELi16ELb0ELb0ELb1ELb0ELb0EN3c104HalfENS1_7complexIfEEEEv12SSMParamsBwd
        .type           _Z25selective_scan_bwd_kernelI32Selective_Scan_bwd_kernel_traitsILi128ELi16ELb0ELb0ELb1ELb0ELb0EN3c104HalfENS1_7complexIfEEEEv12SSMParamsBwd,@function
        .size           _Z25selective_scan_bwd_kernelI32Selective_Scan_bwd_kernel_traitsILi128ELi16ELb0ELb0ELb1ELb0ELb0EN3c104HalfENS1_7complexIfEEEEv12SSMParamsBwd,(.L_x_14446 - _Z25selective_scan_bwd_kernelI32Selective_Scan_bwd_kernel_traitsILi128ELi16ELb0ELb0ELb1ELb0ELb0EN3c104HalfENS1_7complexIfEEEEv12SSMParamsBwd)
        .other          _Z25selective_scan_bwd_kernelI32Selective_Scan_bwd_kernel_traitsILi128ELi16ELb0ELb0ELb1ELb0ELb0EN3c104HalfENS1_7complexIfEEEEv12SSMParamsBwd,@"STO_CUDA_ENTRY STV_DEFAULT"
_Z25selective_scan_bwd_kernelI32Selective_Scan_bwd_kernel_traitsILi128ELi16ELb0ELb0ELb1ELb0ELb0EN3c104HalfENS1_7complexIfEEEEv12SSMParamsBwd:
.text._Z25selective_scan_bwd_kernelI32Selective_Scan_bwd_kernel_traitsILi128ELi16ELb0ELb0ELb1ELb0ELb0EN3c104HalfENS1_7complexIfEEEEv12SSMParamsBwd:
[----:B------:R-:W-:Y:S02]  /*0000*/  MOV R1, c[0x0][0x28] ;  /* 0x00000a0000017a02 */ /* 0x000fe40000000f00 */
[----:B------:R-:W0:Y:S01]  /*0010*/  S2UR UR16, SR_CTAID.Y ;  /* 0x00000000001079c3 */ /* 0x000e220000002600 */
[----:B------:R-:W-:Y:S01]  /*0020*/  ULDC.64 UR4, c[0x0][0x238] ;  /* 0x00008e0000047ab9 */ /* 0x000fe20000000a00 */
[----:B------:R-:W-:Y:S01]  /*0030*/  IADD3 R1, R1, -0x8, RZ ;  /* 0xfffffff801017810 */ /* 0x000fe20007ffe0ff */
[----:B------:R-:W-:Y:S02]  /*0040*/  UISETP.NE.U32.AND UP0, UPT, URZ, UR4, UPT ;  /* 0x000000043f00728c */ /* 0x000fe4000bf05070 */
[----:B------:R-:W-:Y:S02]  /*0050*/  ULDC.64 UR6, c[0x0][0x250] ;  /* 0x0000940000067ab9 */ /* 0x000fe40000000a00 */
[----:B------:R-:W-:Y:S02]  /*0060*/  UISETP.NE.AND.EX UP0, UPT, URZ, UR5, UPT, UP0 ;  /* 0x000000053f00728c */ /* 0x000fe4000bf05300 */
[----:B------:R-:W-:Y:S02]  /*0070*/  UISETP.NE.U32.AND UP1, UPT, URZ, UR6, UPT ;  /* 0x000000063f00728c */ /* 0x000fe4000bf25070 */
[----:B------:R-:W-:-:S02]  /*0080*/  ULDC.64 UR30, c[0x0][0x118] ;  /* 0x00004600001e7ab9 */ /* 0x000fc40000000a00 */
[----:B------:R-:W-:Y:S01]  /*0090*/  UISETP.NE.AND.EX UP1, UPT, URZ, UR7, UPT, UP1 ;  /* 0x000000073f00728c */ /* 0x000fe2000bf25310 */
[----:B------:R-:W-:Y:S02]  /*00a0*/  PLOP3.LUT P0, PT, PT, PT, UP0, 0x80, 0x0 ;  /* 0x000000000000781c */ /* 0x000fe40003f0f008 */
[----:B------:R-:W-:Y:S01]  /*00b0*/  IABS R6, c[0x0][0x178] ;  /* 0x00005e0000067a13 */ /* 0x000fe20000000000 */
[----:B------:R-:W1:Y:S01]  /*00c0*/  S2UR UR35, SR_CTAID.X ;  /* 0x00000000002379c3 */ /* 0x000e620000002500 */
[----:B------:R-:W-:Y:S01]  /*00d0*/  ULDC.64 UR28, c[0x0][0x348] ;  /* 0x0000d200001c7ab9 */ /* 0x000fe20000000a00 */
[----:B------:R-:W-:Y:S01]  /*00e0*/  PLOP3.LUT P1, PT, PT, PT, UP1, 0x80, 0x0 ;  /* 0x000000000000781c */ /* 0x000fe20003f2f018 */
[----:B------:R-:W-:Y:S02]  /*00f0*/  ULDC.64 UR8, c[0x0][0x278] ;  /* 0x00009e0000087ab9 */ /* 0x000fe40000000a00 */
[----:B------:R-:W-:Y:S02]  /*0100*/  ULDC.64 UR20, c[0x0][0x1b0] ;  /* 0x00006c0000147ab9 */ /* 0x000fe40000000a00 */
[----:B0-----:R-:W-:-:S02]  /*0110*/  USHF.R.S32.HI UR17, URZ, 0x1f, UR16 ;  /* 0x0000001f3f117899 */ /* 0x001fc40008011410 */
[----:B------:R-:W-:Y:S02]  /*0120*/  @UP0 ULEA UR4, UP2, UR16, UR4, 0x2 ;  /* 0x0000000410040291 */ /* 0x000fe4000f84103f */
[----:B------:R-:W-:Y:S02]  /*0130*/  @UP1 ULEA UR6, UP3, UR16, UR6, 0x2 ;  /* 0x0000000610061291 */ /* 0x000fe4000f86103f */
[----:B------:R-:W-:Y:S02]  /*0140*/  @UP0 ULEA.HI.X UR5, UR16, UR5, UR17, 0x2, UP2 ;  /* 0x0000000510050291 */ /* 0x000fe400090f1411 */
[----:B------:R-:W-:Y:S01]  /*0150*/  MOV R2, UR4 ;  /* 0x0000000400027c02 */ /* 0x000fe20008000f00 */
[----:B------:R-:W-:Y:S01]  /*0160*/  @UP1 ULEA.HI.X UR7, UR16, UR7, UR17, 0x2, UP3 ;  /* 0x0000000710071291 */ /* 0x000fe200098f1411 */
[----:B------:R-:W-:Y:S01]  /*0170*/  MOV R4, UR6 ;  /* 0x0000000600047c02 */ /* 0x000fe20008000f00 */
[----:B------:R-:W-:Y:S01]  /*0180*/  ULDC UR33, c[0x0][0x174] ;  /* 0x00005d0000217ab9 */ /* 0x000fe20000000800 */
[----:B------:R-:W-:Y:S01]  /*0190*/  MOV R3, UR5 ;  /* 0x0000000500037c02 */ /* 0x000fe20008000f00 */
[----:B------:R-:W0:Y:S01]  /*01a0*/  R2UR UR26, R6 ;  /* 0x00000000061a73c2 */ /* 0x000e2200000e0000 */
[----:B------:R-:W-:Y:S01]  /*01b0*/  ULDC.64 UR4, c[0x0][0x260] ;  /* 0x0000980000047ab9 */ /* 0x000fe20000000a00 */
[----:B------:R-:W-:Y:S01]  /*01c0*/  MOV R5, UR7 ;  /* 0x0000000700057c02 */ /* 0x000fe20008000f00 */
[----:B------:R-:W-:-:S02]  /*01d0*/  ULDC.64 UR6, c[0x0][0x1d0] ;  /* 0x0000740000067ab9 */ /* 0x000fc40000000a00 */
[----:B------:R2:W3:Y:S01]  /*01e0*/  @P0 LDG.E R3, [R2.64] ;  /* 0x0000001e02030981 */ /* 0x0004e2000c1e1900 */
[----:B------:R-:W-:-:S03]  /*01f0*/  ULDC.64 UR38, c[0x0][0x240] ;  /* 0x0000900000267ab9 */ /* 0x000fc60000000a00 */
[----:B------:R-:W4:Y:S01]  /*0200*/  @P1 LDG.E R4, [R4.64] ;  /* 0x0000001e04041981 */ /* 0x000f22000c1e1900 */
[----:B-1----:R-:W-:Y:S02]  /*0210*/  USHF.R.S32.HI UR36, URZ, 0x1f, UR35 ;  /* 0x0000001f3f247899 */ /* 0x002fe40008011423 */
[----:B------:R-:W-:Y:S01]  /*0220*/  UISETP.NE.U32.AND UP0, UPT, URZ, UR4, UPT ;  /* 0x000000043f00728c */ /* 0x000fe2000bf05070 */
[----:B------:R1:W-:Y:S01]  /*0230*/  STL [R1+0x4], RZ ;  /* 0x000004ff01007387 */ /* 0x0003e20000100800 */
[----:B------:R-:W-:Y:S02]  /*0240*/  UIMAD UR4, UR36, UR6, URZ ;  /* 0x00000006240472a4 */ /* 0x000fe4000f8e023f */
[----:B------:R-:W-:Y:S01]  /*0250*/  UIMAD.WIDE.U32 UR12, UR35, UR6, URZ ;  /* 0x00000006230c72a5 */ /* 0x000fe2000f8e003f */
[----:B------:R1:W-:Y:S01]  /*0260*/  STL [R1], RZ ;  /* 0x000000ff01007387 */ /* 0x0003e20000100800 */
[----:B------:R-:W-:Y:S02]  /*0270*/  UIMAD UR4, UR35, UR7, UR4 ;  /* 0x00000007230472a4 */ /* 0x000fe4000f8e0204 */
[----:B------:R-:W-:-:S02]  /*0280*/  UISETP.NE.AND.EX UP0, UPT, URZ, UR5, UPT, UP0 ;  /* 0x000000053f00728c */ /* 0x000fc4000bf05300 */
[----:B------:R-:W-:Y:S01]  /*0290*/  ULDC.64 UR6, c[0x0][0x1e0] ;  /* 0x0000780000067ab9 */ /* 0x000fe20000000a00 */
[----:B0-----:R-:W0:Y:S01]  /*02a0*/  I2F.RP R0, UR26 ;  /* 0x0000001a00007d06 */ /* 0x001e220008209400 */
[----:B------:R-:W-:Y:S02]  /*02b0*/  UIMAD UR5, UR36, UR6, URZ ;  /* 0x00000006240572a4 */ /* 0x000fe4000f8e023f */
[----:B------:R-:W-:Y:S02]  /*02c0*/  UIMAD.WIDE.U32 UR14, UR35, UR6, URZ ;  /* 0x00000006230e72a5 */ /* 0x000fe4000f8e003f */
[----:B------:R-:W-:Y:S02]  /*02d0*/  UIMAD UR24, UR35, UR7, UR5 ;  /* 0x00000007231872a4 */ /* 0x000fe4000f8e0205 */
[----:B------:R-:W-:Y:S02]  /*02e0*/  UISETP.NE.U32.AND UP2, UPT, URZ, UR28, UPT ;  /* 0x0000001c3f00728c */ /* 0x000fe4000bf45070 */
[----:B------:R-:W-:-:S02]  /*02f0*/  ULDC.64 UR6, c[0x0][0x328] ;  /* 0x0000ca0000067ab9 */ /* 0x000fc40000000a00 */
[----:B------:R-:W-:Y:S02]  /*0300*/  UISETP.NE.U32.AND UP1, UPT, URZ, UR6, UPT ;  /* 0x000000063f00728c */ /* 0x000fe4000bf25070 */
[----:B------:R-:W-:Y:S02]  /*0310*/  UISETP.NE.AND.EX UP2, UPT, URZ, UR29, UPT, UP2 ;  /* 0x0000001d3f00728c */ /* 0x000fe4000bf45320 */
[----:B------:R-:W-:Y:S01]  /*0320*/  UISETP.NE.AND.EX UP1, UPT, URZ, UR7, UPT, UP1 ;  /* 0x000000073f00728c */ /* 0x000fe2000bf25310 */
[----:B0-----:R-:W2:Y:S01]  /*0330*/  MUFU.RCP R0, R0 ;  /* 0x0000000000007308 */ /* 0x001ea20000001000 */
[----:B------:R-:W-:Y:S02]  /*0340*/  UIMAD UR22, UR36, UR8, URZ ;  /* 0x00000008241672a4 */ /* 0x000fe4000f8e023f */
[----:B------:R-:W-:Y:S02]  /*0350*/  UIMAD.WIDE.U32 UR18, UR35, UR8, URZ ;  /* 0x00000008231272a5 */ /* 0x000fe4000f8e003f */
[----:B------:R-:W-:-:S02]  /*0360*/  UIMAD UR22, UR35, UR9, UR22 ;  /* 0x00000009231672a4 */ /* 0x000fc4000f8e0216 */
[----:B------:R-:W-:Y:S02]  /*0370*/  UMOV UR8, URZ ;  /* 0x0000003f00087c82 */ /* 0x000fe40008000000 */
[----:B------:R-:W-:Y:S02]  /*0380*/  UIADD3 UR13, UR13, UR4, URZ ;  /* 0x000000040d0d7290 */ /* 0x000fe4000fffe03f */
[----:B------:R-:W-:Y:S02]  /*0390*/  @UP1 ULEA UR8, UP3, UR16, UR6, 0x2 ;  /* 0x0000000610081291 */ /* 0x000fe4000f86103f */
[----:B------:R-:W-:Y:S02]  /*03a0*/  UMOV UR9, URZ ;  /* 0x0000003f00097c82 */ /* 0x000fe40008000000 */
[----:B------:R-:W-:Y:S01]  /*03b0*/  UMOV UR4, URZ ;  /* 0x0000003f00047c82 */ /* 0x000fe20008000000 */
[----:B--2---:R-:W-:Y:S01]  /*03c0*/  IADD3 R2, R0, 0xffffffe, RZ ;  /* 0x0ffffffe00027810 */ /* 0x004fe20007ffe0ff */
[----:B------:R-:W-:Y:S01]  /*03d0*/  @UP1 ULEA.HI.X UR9, UR16, UR7, UR17, 0x2, UP3 ;  /* 0x0000000710091291 */ /* 0x000fe200098f1411 */
[----:B------:R-:W-:Y:S01]  /*03e0*/  IABS R0, UR16 ;  /* 0x0000001000007c13 */ /* 0x000fe20008000000 */
[----:B------:R-:W-:-:S02]  /*03f0*/  UMOV UR6, URZ ;  /* 0x0000003f00067c82 */ /* 0x000fc40008000000 */
[----:B------:R-:W-:Y:S01]  /*0400*/  @UP2 ULEA UR6, UP1, UR16, UR28, 0x2 ;  /* 0x0000001c10062291 */ /* 0x000fe2000f82103f */
[----:B------:R-:W0:Y:S01]  /*0410*/  F2I.FTZ.U32.TRUNC.NTZ R2, R2 ;  /* 0x0000000200027305 */ /* 0x000e22000021f000 */
[----:B------:R-:W2:Y:S01]  /*0420*/  R2UR UR23, R0 ;  /* 0x00000000001773c2 */ /* 0x000ea200000e0000 */
[----:B------:R-:W-:Y:S02]  /*0430*/  UIMAD.WIDE.U32 UR10, UR35, UR20, URZ ;  /* 0x00000014230a72a5 */ /* 0x000fe4000f8e003f */
[----:B------:R-:W-:Y:S02]  /*0440*/  UIMAD UR20, UR36, UR20, URZ ;  /* 0x00000014241472a4 */ /* 0x000fe4000f8e023f */
[----:B------:R-:W-:Y:S02]  /*0450*/  UMOV UR7, URZ ;  /* 0x0000003f00077c82 */ /* 0x000fe40008000000 */
[----:B------:R-:W-:Y:S02]  /*0460*/  @UP2 ULEA.HI.X UR7, UR16, UR29, UR17, 0x2, UP1 ;  /* 0x0000001d10072291 */ /* 0x000fe400088f1411 */
[----:B------:R-:W-:-:S02]  /*0470*/  UIMAD UR20, UR35, UR21, UR20 ;  /* 0x00000015231472a4 */ /* 0x000fc4000f8e0214 */
[----:B------:R-:W-:Y:S02]  /*0480*/  ULDC.64 UR28, c[0x0][0x1d8] ;  /* 0x00007600001c7ab9 */ /* 0x000fe40000000a00 */
[----:B------:R-:W-:Y:S01]  /*0490*/  UIMAD UR21, UR17, UR28, URZ ;  /* 0x0000001c111572a4 */ /* 0x000fe2000f8e023f */
[----:B0-----:R-:W0:Y:S01]  /*04a0*/  R2UR UR5, R2 ;  /* 0x00000000020573c2 */ /* 0x001e2200000e0000 */
[----:B------:R-:W-:Y:S02]  /*04b0*/  UIMAD.WIDE.U32 UR12, UR16, UR28, UR12 ;  /* 0x0000001c100c72a5 */ /* 0x000fe4000f8e000c */
[----:B------:R-:W-:Y:S02]  /*04c0*/  UIMAD UR21, UR16, UR29, UR21 ;  /* 0x0000001d101572a4 */ /* 0x000fe4000f8e0215 */
[----:B------:R-:W-:Y:S02]  /*04d0*/  UIADD3 UR15, UR15, UR24, URZ ;  /* 0x000000180f0f7290 */ /* 0x000fe4000fffe03f */
[----:B------:R-:W-:-:S02]  /*04e0*/  ULDC.64 UR28, c[0x0][0x1e8] ;  /* 0x00007a00001c7ab9 */ /* 0x000fc40000000a00 */
[----:B------:R-:W-:Y:S02]  /*04f0*/  UIMAD UR24, UR17, UR28, URZ ;  /* 0x0000001c111872a4 */ /* 0x000fe4000f8e023f */
[----:B------:R-:W-:Y:S02]  /*0500*/  UIMAD.WIDE.U32 UR14, UR16, UR28, UR14 ;  /* 0x0000001c100e72a5 */ /* 0x000fe4000f8e000e */
[----:B------:R-:W-:Y:S02]  /*0510*/  ULDC UR32, c[0x0][0x178] ;  /* 0x00005e0000207ab9 */ /* 0x000fe40000000800 */
[----:B------:R-:W-:-:S03]  /*0520*/  UIADD3 UR11, UR11, UR20, URZ ;  /* 0x000000140b0b7290 */ /* 0x000fc6000fffe03f */
[----:B------:R-:W-:Y:S02]  /*0530*/  ULDC UR20, c[0x0][0x164] ;  /* 0x0000590000147ab9 */ /* 0x000fe40000000800 */
[----:B0-----:R-:W-:-:S04]  /*0540*/  UIADD3 UR25, URZ, -UR5, URZ ;  /* 0x800000053f197290 */ /* 0x001fc8000fffe03f */
[----:B------:R-:W-:-:S04]  /*0550*/  UIMAD UR25, UR25, UR26, URZ ;  /* 0x0000001a191972a4 */ /* 0x000fc8000f8e023f */
[----:B------:R-:W-:Y:S02]  /*0560*/  UIMAD.WIDE.U32 UR4, UR5, UR25, UR4 ;  /* 0x00000019050472a5 */ /* 0x000fe4000f8e0004 */
[----:B------:R-:W-:Y:S02]  /*0570*/  UIMAD UR25, UR16, UR29, UR24 ;  /* 0x0000001d101972a4 */ /* 0x000fe4000f8e0218 */
[----:B--2---:R-:W-:Y:S02]  /*0580*/  UIMAD.WIDE.U32 UR4, UR5, UR23, URZ ;  /* 0x00000017050472a5 */ /* 0x004fe4000f8e003f */
[----:B------:R-:W-:-:S05]  /*0590*/  ULDC.64 UR28, c[0x0][0x280] ;  /* 0x0000a000001c7ab9 */ /* 0x000fca0000000a00 */
[----:B------:R-:W-:Y:S02]  /*05a0*/  UMOV UR27, UR5 ;  /* 0x00000005001b7c82 */ /* 0x000fe40008000000 */
[----:B------:R-:W-:Y:S02]  /*05b0*/  UIADD3 UR4, -UR27, URZ, URZ ;  /* 0x0000003f1b047290 */ /* 0x000fe4000fffe13f */
[----:B------:R-:W-:Y:S02]  /*05c0*/  UIADD3 UR5, UR19, UR22, URZ ;  /* 0x0000001613057290 */ /* 0x000fe4000fffe03f */
[----:B------:R-:W-:Y:S02]  /*05d0*/  UIMAD UR23, UR26, UR4, UR23 ;  /* 0x000000041a1772a4 */ /* 0x000fe4000f8e0217 */
[----:B------:R-:W-:Y:S02]  /*05e0*/  UIMAD UR4, UR17, UR28, URZ ;  /* 0x0000001c110472a4 */ /* 0x000fe4000f8e023f */
[----:B------:R-:W-:-:S02]  /*05f0*/  UISETP.GT.U32.AND UP1, UPT, UR26, UR23, UPT ;  /* 0x000000171a00728c */ /* 0x000fc4000bf24070 */
[----:B------:R-:W-:Y:S02]  /*0600*/  ULEA UR22, UR33, 0xfffff800, 0xb ;  /* 0xfffff80021167891 */ /* 0x000fe4000f8e583f */
[----:B------:R-:W-:Y:S02]  /*0610*/  UIMAD UR29, UR16, UR29, UR4 ;  /* 0x0000001d101d72a4 */ /* 0x000fe4000f8e0204 */
[----:B------:R-:W-:Y:S02]  /*0620*/  UIADD3 UR24, UP2, UR22, UR12, URZ ;  /* 0x0000000c16187290 */ /* 0x000fe4000ff5e03f */
[----:B------:R-:W-:Y:S02]  /*0630*/  UMOV UR4, UR18 ;  /* 0x0000001200047c82 */ /* 0x000fe40008000000 */
[----:B------:R-:W-:Y:S02]  /*0640*/  UIMAD.WIDE.U32 UR4, UR16, UR28, UR4 ;  /* 0x0000001c100472a5 */ /* 0x000fe4000f8e0004 */
[----:B------:R-:W-:-:S02]  /*0650*/  USHF.R.S32.HI UR28, URZ, 0x1f, UR22 ;  /* 0x0000001f3f1c7899 */ /* 0x000fc40008011416 */
[----:B------:R-:W-:Y:S02]  /*0660*/  @!UP1 UIADD3 UR23, UR23, -UR26, URZ ;  /* 0x8000001a17179290 */ /* 0x000fe4000fffe03f */
[----:B------:R-:W-:Y:S02]  /*0670*/  UIADD3.X UR21, UR28, UR13, UR21, UP2, !UPT ;  /* 0x0000000d1c157290 */ /* 0x000fe400097fe415 */
[----:B------:R-:W-:Y:S02]  /*0680*/  UISETP.GE.U32.AND UP2, UPT, UR23, UR26, UPT ;  /* 0x0000001a1700728c */ /* 0x000fe4000bf46070 */
[----:B------:R-:W-:Y:S02]  /*0690*/  ULEA UR19, UP3, UR24, UR38, 0x1 ;  /* 0x0000002618137291 */ /* 0x000fe4000f86083f */
[----:B------:R-:W-:Y:S02]  /*06a0*/  ULOP3.LUT UR18, UR16, UR32, URZ, 0x3c, !UPT ;  /* 0x0000002010127292 */ /* 0x000fe4000f8e3c3f */
[----:B------:R-:W-:-:S02]  /*06b0*/  @!UP1 UIADD3 UR27, UR27, 0x1, URZ ;  /* 0x000000011b1b9890 */ /* 0x000fc4000fffe03f */
[----:B------:R-:W-:Y:S02]  /*06c0*/  ULEA.HI.X UR24, UR24, UR39, UR21, 0x1, UP3 ;  /* 0x0000002718187291 */ /* 0x000fe400098f0c15 */
[----:B------:R-:W-:Y:S02]  /*06d0*/  UISETP.GE.AND UP3, UPT, UR18, URZ, UPT ;  /* 0x0000003f1200728c */ /* 0x000fe4000bf66270 */
[----:B------:R-:W-:Y:S02]  /*06e0*/  UISETP.NE.AND UP1, UPT, URZ, UR32, UPT ;  /* 0x000000203f00728c */ /* 0x000fe4000bf25270 */
[----:B------:R-:W-:Y:S02]  /*06f0*/  @UP2 UIADD3 UR27, UR27, 0x1, URZ ;  /* 0x000000011b1b2890 */ /* 0x000fe4000fffe03f */
[----:B------:R-:W-:Y:S02]  /*0700*/  UIADD3 UR26, UP4, UR22, UR14, URZ ;  /* 0x0000000e161a7290 */ /* 0x000fe4000ff9e03f */
[----:B------:R-:W-:-:S02]  /*0710*/  ULDC.64 UR12, c[0x0][0x248] ;  /* 0x00009200000c7ab9 */ /* 0x000fc40000000a00 */
[----:B------:R-:W-:Y:S02]  /*0720*/  UIADD3.X UR14, UR28, UR15, UR25, UP4, !UPT ;  /* 0x0000000f1c0e7290 */ /* 0x000fe4000a7fe419 */
[----:B------:R-:W-:Y:S02]  /*0730*/  UMOV UR18, UR27 ;  /* 0x0000001b00127c82 */ /* 0x000fe40008000000 */
[----:B------:R-:W-:Y:S02]  /*0740*/  ULEA UR25, UP4, UR26, UR12, 0x1 ;  /* 0x0000000c1a197291 */ /* 0x000fe4000f88083f */
[----:B------:R-:W-:Y:S02]  /*0750*/  @!UP3 UIADD3 UR18, -UR18, URZ, URZ ;  /* 0x0000003f1212b290 */ /* 0x000fe4000fffe13f */
[----:B------:R-:W-:Y:S02]  /*0760*/  @!UP1 ULOP3.LUT UR18, URZ, UR32, URZ, 0x33, !UPT ;  /* 0x000000203f129292 */ /* 0x000fe4000f8e333f */
[----:B------:R-:W-:-:S02]  /*0770*/  UIADD3 UR22, UP2, UR22, UR4, URZ ;  /* 0x0000000416167290 */ /* 0x000fc4000ff5e03f */
[----:B------:R-:W-:Y:S02]  /*0780*/  ULEA.HI.X UR26, UR26, UR13, UR14, 0x1, UP4 ;  /* 0x0000000d1a1a7291 */ /* 0x000fe4000a0f0c0e */
[----:B------:R-:W-:Y:S02]  /*0790*/  USHF.R.S32.HI UR37, URZ, 0x1f, UR18 ;  /* 0x0000001f3f257899 */ /* 0x000fe40008011412 */
[----:B------:R-:W-:Y:S02]  /*07a0*/  ULDC.64 UR12, c[0x0][0x308] ;  /* 0x0000c200000c7ab9 */ /* 0x000fe40000000a00 */
[----:B------:R-:W-:Y:S02]  /*07b0*/  UIADD3.X UR28, UR28, UR5, UR29, UP2, !UPT ;  /* 0x000000051c1c7290 */ /* 0x000fe400097fe41d */
[----:B------:R-:W-:Y:S02]  /*07c0*/  ULEA UR27, UP1, UR22, UR12, 0x1 ;  /* 0x0000000c161b7291 */ /* 0x000fe4000f82083f */
[----:B------:R-:W-:-:S02]  /*07d0*/  ULDC.64 UR14, c[0x0][0x1c8] ;  /* 0x00007200000e7ab9 */ /* 0x000fc40000000a00 */
[----:B------:R-:W-:Y:S02]  /*07e0*/  UIMAD UR4, UR37, UR14, URZ ;  /* 0x0000000e250472a4 */ /* 0x000fe4000f8e023f */
[----:B------:R-:W-:Y:S02]  /*07f0*/  ULEA.HI.X UR28, UR22, UR13, UR28, 0x1, UP1 ;  /* 0x0000000d161c7291 */ /* 0x000fe400088f0c1c */
[----:B------:R-:W-:Y:S02]  /*0800*/  UIMAD.WIDE.U32 UR12, UR18, UR14, UR10 ;  /* 0x0000000e120c72a5 */ /* 0x000fe4000f8e000a */
[----:B------:R-:W-:Y:S02]  /*0810*/  ULEA UR14, UR33, 0xfffff000, 0xc ;  /* 0xfffff000210e7891 */ /* 0x000fe4000f8e603f */
[----:B------:R-:W-:Y:S02]  /*0820*/  UIMAD UR15, UR18, UR15, UR4 ;  /* 0x0000000f120f72a4 */ /* 0x000fe4000f8e0204 */
[----:B------:R-:W-:-:S02]  /*0830*/  UIADD3 UR32, UP1, UR14, UR12, URZ ;  /* 0x0000000c0e207290 */ /* 0x000fc4000ff3e03f */
[----:B------:R-:W-:Y:S02]  /*0840*/  UIADD3 UR15, UR13, UR15, URZ ;  /* 0x0000000f0d0f7290 */ /* 0x000fe4000fffe03f */
[----:B------:R-:W-:Y:S02]  /*0850*/  ULDC.64 UR10, c[0x0][0x230] ;  /* 0x00008c00000a7ab9 */ /* 0x000fe40000000a00 */
[----:B------:R-:W-:Y:S02]  /*0860*/  ULEA UR29, UP2, UR32, UR10, 0x1 ;  /* 0x0000000a201d7291 */ /* 0x000fe4000f84083f */
[----:B------:R-:W-:Y:S02]  /*0870*/  ULEA.HI.X.SX32 UR14, UR14, UR15, 0x1, UP1 ;  /* 0x0000000f0e0e7291 */ /* 0x000fe400088f0e3f */
[----:B------:R-:W-:Y:S02]  /*0880*/  @UP0 UIMAD UR10, UR35, UR20, UR16 ;  /* 0x00000014230a02a4 */ /* 0x000fe4000f8e0210 */
[----:B------:R-:W-:-:S02]  /*0890*/  UISETP.GE.AND UP1, UPT, UR33, 0x1, UPT ;  /* 0x000000012100788c */ /* 0x000fc4000bf26270 */
[----:B------:R-:W-:Y:S02]  /*08a0*/  UMOV UR4, URZ ;  /* 0x0000003f00047c82 */ /* 0x000fe40008000000 */
[----:B------:R-:W-:Y:S02]  /*08b0*/  @UP0 UIMAD UR12, UR10, UR33, URZ ;  /* 0x000000210a0c02a4 */ /* 0x000fe4000f8e023f */
[----:B------:R-:W-:Y:S02]  /*08c0*/  ULDC UR13, c[0x0][0x16c] ;  /* 0x00005b00000d7ab9 */ /* 0x000fe40000000800 */
[----:B------:R-:W-:Y:S02]  /*08d0*/  @UP0 UIMAD UR12, UR12, UR13, URZ ;  /* 0x0000000d0c0c02a4 */ /* 0x000fe4000f8e023f */
[----:B------:R-:W-:Y:S02]  /*08e0*/  ULEA.HI.X UR32, UR32, UR11, UR14, 0x1, UP2 ;  /* 0x0000000b20207291 */ /* 0x000fe400090f0c0e */
[----:B------:R-:W-:-:S02]  /*08f0*/  @UP0 UMOV UR13, 0x10 ;  /* 0x00000010000d0882 */ /* 0x000fc40000000000 */
[----:B------:R-:W-:Y:S02]  /*0900*/  ULDC.64 UR10, c[0x0][0x260] ;  /* 0x00009800000a7ab9 */ /* 0x000fe40000000a00 */
[----:B------:R-:W-:Y:S02]  /*0910*/  @UP0 UIMAD.WIDE UR10, UR12, UR13, UR10 ;  /* 0x0000000d0c0a02a5 */ /* 0x000fe4000f8e020a */
[----:B------:R-:W-:Y:S02]  /*0920*/  UMOV UR5, URZ ;  /* 0x0000003f00057c82 */ /* 0x000fe40008000000 */
[----:B------:R-:W-:Y:S02]  /*0930*/  UMOV UR12, UR8 ;  /* 0x00000008000c7c82 */ /* 0x000fe40008000000 */
[----:B------:R-:W-:Y:S02]  /*0940*/  UMOV UR13, UR9 ;  /* 0x00000009000d7c82 */ /* 0x000fe40008000000 */
[----:B------:R-:W-:-:S02]  /*0950*/  UMOV UR14, UR6 ;  /* 0x00000006000e7c82 */ /* 0x000fc40008000000 */
[----:B------:R-:W-:Y:S02]  /*0960*/  UMOV UR15, UR7 ;  /* 0x00000007000f7c82 */ /* 0x000fe40008000000 */
[----:B------:R-:W-:Y:S02]  /*0970*/  @!UP0 UMOV UR10, URZ ;  /* 0x0000003f000a8c82 */ /* 0x000fe40008000000 */
[----:B------:R-:W-:Y:S01]  /*0980*/  @!UP0 UMOV UR11, URZ ;  /* 0x0000003f000b8c82 */ /* 0x000fe20008000000 */
[----:B---3--:R1:W0:Y:S01]  /*0990*/  @P0 R2UR UR4, R3 ;  /* 0x00000000030403c2 */ /* 0x00822200000e0000 */
[----:B------:R-:W-:-:S07]  /*09a0*/  PLOP3.LUT P0, PT, PT, PT, UP1, 0x80, 0x0 ;  /* 0x000000000000781c */ /* 0x000fce0003f0f018 */
[----:B----4-:R1:W2:Y:S06]  /*09b0*/  @P1 R2UR UR5, R4 ;  /* 0x00000000040513c2 */ /* 0x0102ac00000e0000 */
[----:B------:R-:W-:Y:S05]  /*09c0*/  @!P0 BRA `(.L_x_326) ;  /* 0x0000d43000008947 */ /* 0x000fea0003800000 */
[----:B------:R-:W3:Y:S01]  /*09d0*/  S2R R148, SR_TID.X ;  /* 0x0000000000947919 */ /* 0x000ee20000002100 */
[----:B------:R-:W-:-:S03]  /*09e0*/  UMOV UR6, URZ ;  /* 0x0000003f00067c82 */ /* 0x000fc60008000000 */
[----:B------:R4:W-:Y:S04]  /*09f0*/  STL [R1], RZ ;  /* 0x000000ff01007387 */ /* 0x0009e80000100800 */
[----:B------:R-:W1:Y:S04]  /*0a00*/  S2R R147, SR_LANEID ;  /* 0x0000000000937919 */ /* 0x000e680000000000 */
[----:B------:R4:W-:Y:S01]  /*0a10*/  STL [R1+0x4], RZ ;  /* 0x000004ff01007387 */ /* 0x0009e20000100800 */
[----:B-1-3--:R-:W-:-:S04]  /*0a20*/  SHF.R.S32.HI R3, RZ, 0x1f, R148 ;  /* 0x0000001fff037819 */ /* 0x00afc80000011494 */
[----:B------:R-:W-:-:S04]  /*0a30*/  LEA.HI R3, R3, R148, RZ, 0x5 ;  /* 0x0000009403037211 */ /* 0x000fc800078f28ff */
[----:B----4-:R-:W-:Y:S02]  /*0a40*/  SHF.R.S32.HI R235, RZ, 0x5, R3 ;  /* 0x00000005ffeb7819 */ /* 0x010fe40000011403 */
.L_x_433:
[----:B------:R-:W-:Y:S01]  /*0a50*/  ULDC UR33, c[0x0][0x174] ;  /* 0x00005d0000217ab9 */ /* 0x000fe20000000800 */
[----:B------:R-:W-:Y:S01]  /*0a60*/  BAR.SYNC.DEFER_BLOCKING 0x0 ;  /* 0x0000000000007b1d */ /* 0x000fe20000010000 */
[----:B------:R-:W-:Y:S01]  /*0a70*/  UIADD3 UR33, -UR6, UR33, URZ ;  /* 0x0000002106217290 */ /* 0x000fe2000fffe13f */
[----:B------:R-:W-:-:S03]  /*0a80*/  SHF.L.U32 R0, R148, 0x4, RZ ;  /* 0x0000000494007819 */ /* 0x000fc600000006ff */
[----:B------:R-:W-:Y:S01]  /*0a90*/  ULEA UR38, UR33, 0xfffff800, 0xb ;  /* 0xfffff80021267891 */ /* 0x000fe2000f8e583f */
[----:B------:R-:W-:Y:S01]  /*0aa0*/  LOP3.LUT R0, R0, 0xfffffe00, RZ, 0xc0, !PT ;  /* 0xfffffe0000007812 */ /* 0x000fe200078ec0ff */
[----:B------:R-:W-:Y:S01]  /*0ab0*/  ULDC UR7, c[0x0][0x168] ;  /* 0x00005a0000077ab9 */ /* 0x000fe20000000800 */
[----:B------:R-:W3:Y:S01]  /*0ac0*/  LDL.LU R37, [R1+0x4] ;  /* 0x0000040001257983 */ /* 0x000ee20000300800 */
[----:B------:R-:W-:Y:S01]  /*0ad0*/  UIADD3 UR7, -UR38, UR7, URZ ;  /* 0x0000000726077290 */ /* 0x000fe2000fffe13f */
[----:B------:R-:W-:Y:S02]  /*0ae0*/  LOP3.LUT R146, R0, 0x1f, R148, 0xf8, !PT ;  /* 0x0000001f00927812 */ /* 0x000fe400078ef894 */
[----:B------:R-:W-:Y:S02]  /*0af0*/  MOV R2, UR19 ;  /* 0x0000001300027c02 */ /* 0x000fe40008000f00 */
[----:B------:R-:W-:Y:S02]  /*0b00*/  LOP3.LUT R18, R146, 0x20, RZ, 0xfc, !PT ;  /* 0x0000002092127812 */ /* 0x000fe400078efcff */
[----:B------:R-:W-:-:S02]  /*0b10*/  MOV R45, UR7 ;  /* 0x00000007002d7c02 */ /* 0x000fc40008000f00 */
[----:B------:R-:W-:Y:S02]  /*0b20*/  MOV R3, UR24 ;  /* 0x0000001800037c02 */ /* 0x000fe40008000f00 */
[-C--:B------:R-:W-:Y:S02]  /*0b30*/  ISETP.GE.AND P2, PT, R146, R45.reuse, PT ;  /* 0x0000002d9200720c */ /* 0x080fe40003f46270 */
[----:B------:R-:W-:Y:S01]  /*0b40*/  ISETP.GE.AND P1, PT, R18, R45, PT ;  /* 0x0000002d1200720c */ /* 0x000fe20003f26270 */
[C---:B------:R-:W-:Y:S01]  /*0b50*/  IMAD.WIDE R2, R146.reuse, 0x2, R2 ;  /* 0x0000000292027825 */ /* 0x040fe200078e0202 */
[C---:B------:R-:W-:Y:S02]  /*0b60*/  LOP3.LUT R20, R146.reuse, 0x40, RZ, 0xfc, !PT ;  /* 0x0000004092147812 */ /* 0x040fe400078efcff */
[----:B------:R-:W-:Y:S02]  /*0b70*/  LOP3.LUT R22, R146, 0x60, RZ, 0xfc, !PT ;  /* 0x0000006092167812 */ /* 0x000fe400078efcff */
[----:B------:R-:W-:-:S02]  /*0b80*/  PRMT R5, RZ, 0x7610, R5 ;  /* 0x00007610ff057816 */ /* 0x000fc40000000005 */
[C---:B------:R-:W-:Y:S02]  /*0b90*/  LOP3.LUT R24, R146.reuse, 0x80, RZ, 0xfc, !PT ;  /* 0x0000008092187812 */ /* 0x040fe400078efcff */
[----:B------:R-:W-:Y:S02]  /*0ba0*/  PRMT R4, RZ, 0x7610, R4 ;  /* 0x00007610ff047816 */ /* 0x000fe40000000004 */
[C---:B------:R-:W-:Y:S01]  /*0bb0*/  LOP3.LUT R26, R146.reuse, 0xa0, RZ, 0xfc, !PT ;  /* 0x000000a0921a7812 */ /* 0x040fe200078efcff */
[----:B------:R1:W4:Y:S01]  /*0bc0*/  @!P2 LDG.E.U16 R5, [R2.64] ;  /* 0x0000001e0205a981 */ /* 0x000322000c1e1500 */
[----:B------:R-:W-:Y:S02]  /*0bd0*/  LOP3.LUT R28, R146, 0xc0, RZ, 0xfc, !PT ;  /* 0x000000c0921c7812 */ /* 0x000fe400078efcff */
[----:B------:R-:W-:Y:S01]  /*0be0*/  ISETP.GE.AND P0, PT, R20, R45, PT ;  /* 0x0000002d1400720c */ /* 0x000fe20003f06270 */
[----:B------:R1:W5:Y:S01]  /*0bf0*/  @!P1 LDG.E.U16 R4, [R2.64+0x40] ;  /* 0x0000401e02049981 */ /* 0x000362000c1e1500 */
        /* <DEDUP_REMOVED lines=12> */
[----:B--2---:R1:W2:Y:S01]  /*0cc0*/  @!P0 LDG.E.U16 R7, [R2.64+0x80] ;  /* 0x0000801e02078981 */ /* 0x0042a2000c1e1500 */
[----:B------:R-:W-:-:S02]  /*0cd0*/  LOP3.LUT R34, R146, 0x120, RZ, 0xfc, !PT ;  /* 0x0000012092227812 */ /* 0x000fc400078efcff */
[----:B------:R-:W-:Y:S01]  /*0ce0*/  PRMT R8, RZ, 0x7610, R8 ;  /* 0x00007610ff087816 */ /* 0x000fe20000000008 */
[----:B------:R1:W3:Y:S01]  /*0cf0*/  @!P4 LDG.E.U16 R6, [R2.64+0xc0] ;  /* 0x0000c01e0206c981 */ /* 0x0002e2000c1e1500 */
[C---:B------:R-:W-:Y:S02]  /*0d00*/  LOP3.LUT R36, R146.reuse, 0x140, RZ, 0xfc, !PT ;  /* 0x0000014092247812 */ /* 0x040fe400078efcff */
[----:B------:R-:W-:Y:S01]  /*0d10*/  PRMT R13, RZ, 0x7610, R13 ;  /* 0x00007610ff0d7816 */ /* 0x000fe2000000000d */
[----:B------:R1:W3:Y:S01]  /*0d20*/  @!P6 LDG.E.U16 R9, [R2.64+0x100] ;  /* 0x0001001e0209e981 */ /* 0x0002e2000c1e1500 */
[C---:B------:R-:W-:Y:S02]  /*0d30*/  LOP3.LUT R38, R146.reuse, 0x160, RZ, 0xfc, !PT ;  /* 0x0000016092267812 */ /* 0x040fe400078efcff */
[----:B------:R-:W-:Y:S01]  /*0d40*/  PRMT R10, RZ, 0x7610, R10 ;  /* 0x00007610ff0a7816 */ /* 0x000fe2000000000a */
[----:B------:R1:W3:Y:S01]  /*0d50*/  @!P5 LDG.E.U16 R11, [R2.64+0x140] ;  /* 0x0001401e020bd981 */ /* 0x0002e2000c1e1500 */
[----:B------:R-:W-:-:S02]  /*0d60*/  LOP3.LUT R40, R146, 0x180, RZ, 0xfc, !PT ;  /* 0x0000018092287812 */ /* 0x000fc400078efcff */
[----:B------:R-:W-:Y:S01]  /*0d70*/  LOP3.LUT R42, R146, 0x1a0, RZ, 0xfc, !PT ;  /* 0x000001a0922a7812 */ /* 0x000fe200078efcff */
[----:B------:R1:W3:Y:S01]  /*0d80*/  @!P3 LDG.E.U16 R8, [R2.64+0x180] ;  /* 0x0001801e0208b981 */ /* 0x0002e2000c1e1500 */
[-C--:B------:R-:W-:Y:S02]  /*0d90*/  ISETP.GE.AND P0, PT, R34, R45.reuse, PT ;  /* 0x0000002d2200720c */ /* 0x080fe40003f06270 */
[----:B------:R-:W-:Y:S01]  /*0da0*/  LOP3.LUT R44, R146, 0x1c0, RZ, 0xfc, !PT ;  /* 0x000001c0922c7812 */ /* 0x000fe200078efcff */
[----:B------:R1:W3:Y:S01]  /*0db0*/  @!P2 LDG.E.U16 R13, [R2.64+0x1c0] ;  /* 0x0001c01e020da981 */ /* 0x0002e2000c1e1500 */
[-C--:B------:R-:W-:Y:S02]  /*0dc0*/  ISETP.GE.AND P4, PT, R36, R45.reuse, PT ;  /* 0x0000002d2400720c */ /* 0x080fe40003f86270 */
[----:B------:R-:W-:Y:S01]  /*0dd0*/  LOP3.LUT R46, R146, 0x1e0, RZ, 0xfc, !PT ;  /* 0x000001e0922e7812 */ /* 0x000fe200078efcff */
[----:B------:R1:W3:Y:S01]  /*0de0*/  @!P1 LDG.E.U16 R10, [R2.64+0x200] ;  /* 0x0002001e020a9981 */ /* 0x0002e2000c1e1500 */
        /* <DEDUP_REMOVED lines=9> */
[----:B------:R1:W3:Y:S01]  /*0e80*/  @!P0 LDG.E.U16 R15, [R2.64+0x240] ;  /* 0x0002401e020f8981 */ /* 0x0002e2000c1e1500 */
[----:B------:R-:W-:Y:S02]  /*0e90*/  PRMT R19, RZ, 0x7610, R19 ;  /* 0x00007610ff137816 */ /* 0x000fe40000000013 */
        /* <DEDUP_REMOVED lines=18> */
[C---:B------:R-:W-:Y:S02]  /*0fc0*/  IADD3 R60, R23.reuse, 0xe0, RZ ;  /* 0x000000e0173c7810 */ /* 0x040fe40007ffe0ff */
[----:B------:R-:W-:Y:S02]  /*0fd0*/  LEA.HI.SX32 R52, R52, R23, 0x1b ;  /* 0x0000001734347211 */ /* 0x000fe400078fdaff */
[----:B------:R-:W-:-:S02]  /*0fe0*/  IADD3 R62, R23, 0x100, RZ ;  /* 0x00000100173e7810 */ /* 0x000fc40007ffe0ff */
[----:B------:R-:W-:Y:S02]  /*0ff0*/  SHF.L.U32 R252, R252, 0x1, RZ ;  /* 0x00000001fcfc7819 */ /* 0x000fe400000006ff */
[-C--:B------:R-:W-:Y:S02]  /*1000*/  LEA.HI.SX32 R54, R54, R23.reuse, 0x1b ;  /* 0x0000001736367211 */ /* 0x080fe400078fdaff */
[C---:B-1----:R-:W-:Y:S02]  /*1010*/  IADD3 R2, R23.reuse, 0x120, RZ ;  /* 0x0000012017027810 */ /* 0x042fe40007ffe0ff */
        /* <DEDUP_REMOVED lines=24> */
[----:B------:R-:W-:Y:S02]  /*11a0*/  LEA R0, R147, R0, 0x4 ;  /* 0x0000000093007211 */ /* 0x000fe400078e20ff */
[----:B------:R-:W-:Y:S02]  /*11b0*/  LEA.HI.SX32 R72, R72, R23, 0x1b ;  /* 0x0000001748487211 */ /* 0x000fe400078fdaff */
[----:B------:R-:W-:-:S02]  /*11c0*/  SHF.L.U32 R241, R64, 0x1, RZ ;  /* 0x0000000140f17819 */ /* 0x000fc400000006ff */
[----:B------:R-:W-:Y:S02]  /*11d0*/  LEA.HI.SX32 R74, R74, R23, 0x1b ;  /* 0x000000174a4a7211 */ /* 0x000fe400078fdaff */
[----:B------:R-:W-:Y:S02]  /*11e0*/  SHF.L.U32 R240, R66, 0x1, RZ ;  /* 0x0000000142f07819 */ /* 0x000fe400000006ff */
[----:B------:R-:W-:Y:S02]  /*11f0*/  SHF.L.U32 R239, R68, 0x1, RZ ;  /* 0x0000000144ef7819 */ /* 0x000fe400000006ff */
[----:B------:R-:W-:Y:S02]  /*1200*/  SHF.L.U32 R238, R70, 0x1, RZ ;  /* 0x0000000146ee7819 */ /* 0x000fe400000006ff */
[----:B------:R-:W-:Y:S02]  /*1210*/  LEA.HI.SX32 R145, R0, R0, 0x1b ;  /* 0x0000000000917211 */ /* 0x000fe400078fdaff */
[----:B------:R-:W-:-:S02]  /*1220*/  SHF.L.U32 R237, R72, 0x1, RZ ;  /* 0x0000000148ed7819 */ /* 0x000fc400000006ff */
[----:B------:R-:W-:Y:S02]  /*1230*/  SHF.L.U32 R236, R74, 0x1, RZ ;  /* 0x000000014aec7819 */ /* 0x000fe400000006ff */
[----:B------:R-:W-:Y:S02]  /*1240*/  SHF.L.U32 R145, R145, 0x1, RZ ;  /* 0x0000000191917819 */ /* 0x000fe400000006ff */
[-C--:B------:R-:W-:Y:S02]  /*1250*/  ISETP.GE.AND P2, PT, R146, R45.reuse, PT ;  /* 0x0000002d9200720c */ /* 0x080fe40003f46270 */
[----:B------:R-:W-:Y:S02]  /*1260*/  ISETP.GE.AND P1, PT, R18, R45, PT ;  /* 0x0000002d1200720c */ /* 0x000fe40003f26270 */
[----:B------:R-:W-:Y:S02]  /*1270*/  MOV R2, UR25 ;  /* 0x0000001900027c02 */ /* 0x000fe40008000f00 */
[----:B------:R-:W-:-:S02]  /*1280*/  MOV R3, UR26 ;  /* 0x0000001a00037c02 */ /* 0x000fc40008000f00 */
[----:B------:R-:W-:-:S03]  /*1290*/  ISETP.GE.AND P0, PT, R20, R45, PT ;  /* 0x0000002d1400720c */ /* 0x000fc60003f06270 */
[----:B------:R-:W-:Y:S01]  /*12a0*/  IMAD.WIDE R2, R146, 0x2, R2 ;  /* 0x0000000292027825 */ /* 0x000fe200078e0202 */
[-C--:B------:R-:W-:Y:S02]  /*12b0*/  ISETP.GE.AND P4, PT, R22, R45.reuse, PT ;  /* 0x0000002d1600720c */ /* 0x080fe40003f86270 */
[-C--:B------:R-:W-:Y:S02]  /*12c0*/  ISETP.GE.AND P6, PT, R24, R45.reuse, PT ;  /* 0x0000002d1800720c */ /* 0x080fe40003fc6270 */
[-C--:B------:R-:W-:Y:S02]  /*12d0*/  ISETP.GE.AND P5, PT, R26, R45.reuse, PT ;  /* 0x0000002d1a00720c */ /* 0x080fe40003fa6270 */
[----:B------:R-:W-:Y:S02]  /*12e0*/  ISETP.GE.AND P3, PT, R28, R45, PT ;  /* 0x0000002d1c00720c */ /* 0x000fe40003f66270 */
[----:B------:R-:W-:Y:S01]  /*12f0*/  PRMT R0, RZ, 0x7610, R0 ;  /* 0x00007610ff007816 */ /* 0x000fe20000000000 */
[----:B----4-:R1:W-:Y:S04]  /*1300*/  STS.U16 [R252], R5 ;  /* 0x00000005fc007388 */ /* 0x0103e80000000400 */
[----:B-----5:R4:W-:Y:S04]  /*1310*/  STS.U16 [R251+0x40], R4 ;  /* 0x00004004fb007388 */ /* 0x0209e80000000400 */
[----:B--2---:R2:W-:Y:S04]  /*1320*/  STS.U16 [R250+0x80], R7 ;  /* 0x00008007fa007388 */ /* 0x0045e80000000400 */
[----:B---3--:R3:W-:Y:S04]  /*1330*/  STS.U16 [R249+0xc0], R6 ;  /* 0x0000c006f9007388 */ /* 0x0087e80000000400 */
        /* <DEDUP_REMOVED lines=8> */
[----:B------:R-:W-:Y:S04]  /*13c0*/  STS.U16 [R239+0x300], R14 ;  /* 0x0003000eef007388 */ /* 0x000fe80000000400 */
[----:B------:R0:W-:Y:S04]  /*13d0*/  STS.U16 [R238+0x340], R19 ;  /* 0x00034013ee007388 */ /* 0x0001e80000000400 */
[----:B------:R-:W-:Y:S04]  /*13e0*/  STS.U16 [R237+0x380], R16 ;  /* 0x00038010ed007388 */ /* 0x000fe80000000400 */
[----:B------:R0:W-:Y:S01]  /*13f0*/  STS.U16 [R236+0x3c0], R21 ;  /* 0x0003c015ec007388 */ /* 0x0001e20000000400 */
        /* <DEDUP_REMOVED lines=17> */
[----:B-1----:R-:W-:-:S03]  /*1510*/  PRMT R5, RZ, 0x7610, R5 ;  /* 0x00007610ff057816 */ /* 0x002fc60000000005 */
[----:B------:R-:W-:Y:S01]  /*1520*/  BAR.SYNC.DEFER_BLOCKING 0x0 ;  /* 0x0000000000007b1d */ /* 0x000fe20000010000 */
[----:B----4-:R-:W-:Y:S02]  /*1530*/  PRMT R4, RZ, 0x7610, R4 ;  /* 0x00007610ff047816 */ /* 0x010fe40000000004 */
[----:B--2---:R-:W-:Y:S02]  /*1540*/  PRMT R7, RZ, 0x7610, R7 ;  /* 0x00007610ff077816 */ /* 0x004fe40000000007 */
[----:B---3--:R-:W-:Y:S02]  /*1550*/  PRMT R6, RZ, 0x7610, R6 ;  /* 0x00007610ff067816 */ /* 0x008fe40000000006 */
[----:B-----5:R-:W-:Y:S02]  /*1560*/  PRMT R9, RZ, 0x7610, R9 ;  /* 0x00007610ff097816 */ /* 0x020fe40000000009 */
[----:B0-----:R-:W-:Y:S02]  /*1570*/  PRMT R11, RZ, 0x7610, R11 ;  /* 0x00007610ff0b7816 */ /* 0x001fe4000000000b */
[----:B------:R-:W-:-:S02]  /*1580*/  PRMT R8, RZ, 0x7610, R8 ;  /* 0x00007610ff087816 */ /* 0x000fc40000000008 */
        /* <DEDUP_REMOVED lines=19> */
[----:B------:R-:W-:Y:S02]  /*16c0*/  ISETP.GE.AND P1, PT, R46, R45, PT ;  /* 0x0000002d2e00720c */ /* 0x000fe40003f26270 */
[----:B------:R-:W-:Y:S01]  /*16d0*/  PRMT R15, RZ, 0x7610, R15 ;  /* 0x00007610ff0f7816 */ /* 0x000fe2000000000f */
[----:B------:R0:W5:Y:S01]  /*16e0*/  @!P5 LDG.E.U16 R0, [R2.64+0x300] ;  /* 0x0003001e0200d981 */ /* 0x000162000c1e1500 */
[----:B------:R-:W-:Y:S02]  /*16f0*/  PRMT R12, RZ, 0x7610, R12 ;  /* 0x00007610ff0c7816 */ /* 0x000fe4000000000c */
[----:B------:R-:W-:Y:S02]  /*1700*/  PRMT R17, RZ, 0x7610, R17 ;  /* 0x00007610ff117816 */ /* 0x000fe40000000011 */
[----:B------:R-:W-:Y:S01]  /*1710*/  PRMT R19, RZ, 0x7610, R19 ;  /* 0x00007610ff137816 */ /* 0x000fe20000000013 */
[----:B------:R0:W5:Y:S01]  /*1720*/  @!P0 LDG.E.U16 R15, [R2.64+0x240] ;  /* 0x0002401e020f8981 */ /* 0x000162000c1e1500 */
[----:B------:R-:W-:-:S02]  /*1730*/  PRMT R14, RZ, 0x7610, R14 ;  /* 0x00007610ff0e7816 */ /* 0x000fc4000000000e */
[----:B------:R-:W-:Y:S01]  /*1740*/  PRMT R21, RZ, 0x7610, R21 ;  /* 0x00007610ff157816 */ /* 0x000fe20000000015 */
[----:B------:R0:W5:Y:S04]  /*1750*/  @!P4 LDG.E.U16 R12, [R2.64+0x280] ;  /* 0x0002801e020cc981 */ /* 0x000168000c1e1500 */
[----:B------:R0:W5:Y:S04]  /*1760*/  @!P6 LDG.E.U16 R17, [R2.64+0x2c0] ;  /* 0x0002c01e0211e981 */ /* 0x000168000c1e1500 */
[----:B------:R0:W5:Y:S04]  /*1770*/  @!P3 LDG.E.U16 R19, [R2.64+0x340] ;  /* 0x0003401e0213b981 */ /* 0x000168000c1e1500 */
[----:B------:R0:W5:Y:S04]  /*1780*/  @!P2 LDG.E.U16 R14, [R2.64+0x380] ;  /* 0x0003801e020ea981 */ /* 0x000168000c1e1500 */
[----:B------:R0:W5:Y:S01]  /*1790*/  @!P1 LDG.E.U16 R21, [R2.64+0x3c0] ;  /* 0x0003c01e02159981 */ /* 0x000162000c1e1500 */
[----:B------:R-:W-:-:S02]  /*17a0*/  ISETP.GE.AND P2, PT, R18, R45, PT ;  /* 0x0000002d1200720c */ /* 0x000fc40003f46270 */
[-C--:B------:R-:W-:Y:S02]  /*17b0*/  ISETP.GE.AND P1, PT, R24, R45.reuse, PT ;  /* 0x0000002d1800720c */ /* 0x080fe40003f26270 */
[----:B------:R-:W-:Y:S02]  /*17c0*/  ISETP.GE.AND P4, PT, R20, R45, PT ;  /* 0x0000002d1400720c */ /* 0x000fe40003f86270 */
[----:B0-----:R-:W-:Y:S02]  /*17d0*/  MOV R2, UR27 ;  /* 0x0000001b00027c02 */ /* 0x001fe40008000f00 */
[----:B------:R-:W-:Y:S02]  /*17e0*/  MOV R3, UR28 ;  /* 0x0000001c00037c02 */ /* 0x000fe40008000f00 */
[----:B------:R-:W-:-:S03]  /*17f0*/  PRMT R20, RZ, 0x7610, R20 ;  /* 0x00007610ff147816 */ /* 0x000fc60000000014 */
[----:B------:R-:W-:Y:S01]  /*1800*/  IMAD.WIDE R2, R146, 0x2, R2 ;  /* 0x0000000292027825 */ /* 0x000fe200078e0202 */
        /* <DEDUP_REMOVED lines=50> */
[----:B0-----:R-:W-:-:S02]  /*1b30*/  PRMT R21, RZ, 0x7610, R21 ;  /* 0x00007610ff157816 */ /* 0x001fc40000000015 */
[----:B------:R-:W-:-:S03]  /*1b40*/  PRMT R19, RZ, 0x7610, R19 ;  /* 0x00007610ff137816 */ /* 0x000fc60000000013 */
[----:B------:R0:W2:Y:S01]  /*1b50*/  @!P2 LDG.E.U16 R20, [R2.64+0x40] ;  /* 0x0000401e0214a981 */ /* 0x0000a2000c1e1500 */
[----:B------:R-:W-:-:S03]  /*1b60*/  ISETP.GE.AND P2, PT, R32, R45, PT ;  /* 0x0000002d2000720c */ /* 0x000fc60003f46270 */
[----:B------:R0:W3:Y:S01]  /*1b70*/  @!P1 LDG.E.U16 R21, [R2.64+0x100] ;  /* 0x0001001e02159981 */ /* 0x0000e2000c1e1500 */
[----:B------:R-:W-:-:S03]  /*1b80*/  ISETP.GE.AND P1, PT, R146, R45, PT ;  /* 0x0000002d9200720c */ /* 0x000fc60003f26270 */
[----:B------:R0:W4:Y:S01]  /*1b90*/  @!P4 LDG.E.U16 R23, [R2.64+0x80] ;  /* 0x0000801e0217c981 */ /* 0x000122000c1e1500 */
[----:B------:R-:W-:-:S03]  /*1ba0*/  ISETP.GE.AND P4, PT, R34, R45, PT ;  /* 0x0000002d2200720c */ /* 0x000fc60003f86270 */
[----:B------:R0:W5:Y:S01]  /*1bb0*/  @!P0 LDG.E.U16 R22, [R2.64+0xc0] ;  /* 0x0000c01e02168981 */ /* 0x000162000c1e1500 */
[----:B------:R-:W-:-:S03]  /*1bc0*/  ISETP.GE.AND P0, PT, R36, R45, PT ;  /* 0x0000002d2400720c */ /* 0x000fc60003f06270 */
[----:B------:R0:W2:Y:S01]  /*1bd0*/  @!P6 LDG.E.U16 R25, [R2.64+0x140] ;  /* 0x0001401e0219e981 */ /* 0x0000a2000c1e1500 */
[----:B------:R-:W-:-:S03]  /*1be0*/  ISETP.GE.AND P6, PT, R38, R45, PT ;  /* 0x0000002d2600720c */ /* 0x000fc60003fc6270 */
[----:B------:R0:W2:Y:S01]  /*1bf0*/  @!P5 LDG.E.U16 R24, [R2.64+0x180] ;  /* 0x0001801e0218d981 */ /* 0x0000a2000c1e1500 */
[----:B------:R-:W-:-:S03]  /*1c00*/  ISETP.GE.AND P5, PT, R40, R45, PT ;  /* 0x0000002d2800720c */ /* 0x000fc60003fa6270 */
[----:B------:R0:W2:Y:S01]  /*1c10*/  @!P3 LDG.E.U16 R27, [R2.64+0x1c0] ;  /* 0x0001c01e021bb981 */ /* 0x0000a2000c1e1500 */
[----:B------:R-:W-:-:S03]  /*1c20*/  ISETP.GE.AND P3, PT, R42, R45, PT ;  /* 0x0000002d2a00720c */ /* 0x000fc60003f66270 */
[----:B------:R0:W2:Y:S01]  /*1c30*/  @!P2 LDG.E.U16 R26, [R2.64+0x200] ;  /* 0x0002001e021aa981 */ /* 0x0000a2000c1e1500 */
[----:B------:R-:W-:-:S03]  /*1c40*/  ISETP.GE.AND P2, PT, R44, R45, PT ;  /* 0x0000002d2c00720c */ /* 0x000fc60003f46270 */
[----:B------:R0:W2:Y:S01]  /*1c50*/  @!P1 LDG.E.U16 R19, [R2.64] ;  /* 0x0000001e02139981 */ /* 0x0000a2000c1e1500 */
[----:B------:R-:W-:Y:S02]  /*1c60*/  ISETP.GE.AND P1, PT, R46, R45, PT ;  /* 0x0000002d2e00720c */ /* 0x000fe40003f26270 */
[----:B------:R-:W-:Y:S01]  /*1c70*/  PRMT R32, RZ, 0x7610, R32 ;  /* 0x00007610ff207816 */ /* 0x000fe20000000020 */
[----:B------:R0:W3:Y:S04]  /*1c80*/  @!P4 LDG.E.U16 R29, [R2.64+0x240] ;  /* 0x0002401e021dc981 */ /* 0x0000e8000c1e1500 */
[----:B------:R0:W3:Y:S04]  /*1c90*/  @!P0 LDG.E.U16 R28, [R2.64+0x280] ;  /* 0x0002801e021c8981 */ /* 0x0000e8000c1e1500 */
[----:B------:R0:W3:Y:S04]  /*1ca0*/  @!P6 LDG.E.U16 R31, [R2.64+0x2c0] ;  /* 0x0002c01e021fe981 */ /* 0x0000e8000c1e1500 */
[----:B------:R0:W3:Y:S04]  /*1cb0*/  @!P5 LDG.E.U16 R30, [R2.64+0x300] ;  /* 0x0003001e021ed981 */ /* 0x0000e8000c1e1500 */
[----:B------:R0:W3:Y:S04]  /*1cc0*/  @!P3 LDG.E.U16 R33, [R2.64+0x340] ;  /* 0x0003401e0221b981 */ /* 0x0000e8000c1e1500 */
[----:B------:R0:W3:Y:S04]  /*1cd0*/  @!P2 LDG.E.U16 R32, [R2.64+0x380] ;  /* 0x0003801e0220a981 */ /* 0x0000e8000c1e1500 */
[----:B------:R0:W3:Y:S02]  /*1ce0*/  @!P1 LDG.E.U16 R35, [R2.64+0x3c0] ;  /* 0x0003c01e02239981 */ /* 0x0000e4000c1e1500 */
[----:B0-----:R-:W-:Y:S01]  /*1cf0*/  HADD2.F32 R2, -RZ, R171.H0_H0 ;  /* 0x200000abff027230 */ /* 0x001fe20000004100 */
[----:B------:R-:W-:Y:S01]  /*1d00*/  HFMA2.MMA R127, -RZ, RZ, 0, 0 ;  /* 0x00000000ff7f7435 */ /* 0x000fe200000001ff */
[----:B------:R-:W-:Y:S01]  /*1d10*/  MOV R215, RZ ;  /* 0x000000ff00d77202 */ /* 0x000fe20000000f00 */
[----:B------:R-:W-:Y:S01]  /*1d20*/  CS2R R184, SRZ ;  /* 0x0000000000b87805 */ /* 0x000fe2000001ff00 */
[----:B------:R-:W-:Y:S01]  /*1d30*/  CS2R R182, SRZ ;  /* 0x0000000000b67805 */ /* 0x000fe2000001ff00 */
[----:B------:R-:W-:Y:S01]  /*1d40*/  CS2R R180, SRZ ;  /* 0x0000000000b47805 */ /* 0x000fe2000001ff00 */
[----:B------:R-:W-:Y:S01]  /*1d50*/  CS2R R178, SRZ ;  /* 0x0000000000b27805 */ /* 0x000fe2000001ff00 */
[----:B------:R-:W-:Y:S01]  /*1d60*/  CS2R R176, SRZ ;  /* 0x0000000000b07805 */ /* 0x000fe2000001ff00 */
[----:B------:R-:W-:Y:S01]  /*1d70*/  CS2R R174, SRZ ;  /* 0x0000000000ae7805 */ /* 0x000fe2000001ff00 */
[----:B------:R-:W-:Y:S01]  /*1d80*/  CS2R R172, SRZ ;  /* 0x0000000000ac7805 */ /* 0x000fe2000001ff00 */
[----:B--2---:R-:W-:Y:S04]  /*1d90*/  STS.U16 [R252], R19 ;  /* 0x00000013fc007388 */ /* 0x004fe80000000400 */
[----:B------:R-:W-:Y:S04]  /*1da0*/  STS.U16 [R251+0x40], R20 ;  /* 0x00004014fb007388 */ /* 0x000fe80000000400 */
[----:B----4-:R-:W-:Y:S04]  /*1db0*/  STS.U16 [R250+0x80], R23 ;  /* 0x00008017fa007388 */ /* 0x010fe80000000400 */
[----:B-----5:R-:W-:Y:S04]  /*1dc0*/  STS.U16 [R249+0xc0], R22 ;  /* 0x0000c016f9007388 */ /* 0x020fe80000000400 */
        /* <DEDUP_REMOVED lines=24> */
[----:B0-----:R-:W-:-:S02]  /*1f50*/  HADD2.F32 R143, -RZ, R143.H0_H0 ;  /* 0x2000008fff8f7230 */ /* 0x001fc40000004100 */
[----:B------:R-:W-:Y:S01]  /*1f60*/  HADD2.F32 R19, -RZ, R170.H0_H0 ;  /* 0x200000aaff137230 */ /* 0x000fe20000004100 */
[----:B------:R-:W0:Y:S01]  /*1f70*/  LDS.U16 R132, [R145+0x16] ;  /* 0x0000160091847984 */ /* 0x000e220000000400 */
[----:B-1----:R-:W-:Y:S01]  /*1f80*/  HADD2.F32 R142, -RZ, R142.H0_H0 ;  /* 0x2000008eff8e7230 */ /* 0x002fe20000004100 */
[----:B------:R-:W-:Y:S01]  /*1f90*/  FFMA.FTZ R3, R143, R2, R37 ;  /* 0x000000028f037223 */ /* 0x000fe20000010025 */
        /* <DEDUP_REMOVED lines=32> */
[----:B0-----:R-:W-:Y:S01]  /*21a0*/  HADD2.F32 R132, -RZ, R132.H0_H0 ;  /* 0x20000084ff847230 */ /* 0x001fe20000004100 */
[----:B------:R-:W-:Y:S01]  /*21b0*/  FFMA.FTZ R3, R133, R20, R2 ;  /* 0x0000001485037223 */ /* 0x000fe20000010002 */
[----:B------:R-:W-:-:S02]  /*21c0*/  HADD2.F32 R20, -RZ, R159.H0_H0 ;  /* 0x2000009fff147230 */ /* 0x000fc40000004100 */
[----:B-1----:R-:W-:Y:S01]  /*21d0*/  HADD2.F32 R131, -RZ, R131.H0_H0 ;  /* 0x20000083ff837230 */ /* 0x002fe20000004100 */
[----:B------:R-:W-:Y:S01]  /*21e0*/  FFMA.FTZ R2, R132, R19, R3 ;  /* 0x0000001384027223 */ /* 0x000fe20000010003 */
[----:B------:R-:W-:Y:S02]  /*21f0*/  HADD2.F32 R19, -RZ, R158.H0_H0 ;  /* 0x2000009eff137230 */ /* 0x000fe40000004100 */
[----:B--2---:R-:W-:Y:S01]  /*2200*/  HADD2.F32 R130, -RZ, R130.H0_H0 ;  /* 0x20000082ff827230 */ /* 0x004fe20000004100 */
[----:B------:R-:W-:Y:S01]  /*2210*/  FFMA.FTZ R3, R131, R20, R2 ;  /* 0x0000001483037223 */ /* 0x000fe20000010002 */
[----:B------:R-:W-:Y:S02]  /*2220*/  HADD2.F32 R20, -RZ, R157.H0_H0 ;  /* 0x2000009dff147230 */ /* 0x000fe40000004100 */
[----:B---3--:R-:W-:Y:S01]  /*2230*/  HADD2.F32 R129, -RZ, R129.H0_H0 ;  /* 0x20000081ff817230 */ /* 0x008fe20000004100 */
[----:B------:R-:W-:Y:S01]  /*2240*/  FFMA.FTZ R2, R130, R19, R3 ;  /* 0x0000001382027223 */ /* 0x000fe20000010003 */
[----:B------:R-:W-:-:S02]  /*2250*/  HADD2.F32 R19, -RZ, R144.H0_H0 ;  /* 0x20000090ff137230 */ /* 0x000fc40000004100 */
[----:B----4-:R-:W-:Y:S01]  /*2260*/  HADD2.F32 R128, -RZ, R128.H0_H0 ;  /* 0x20000080ff807230 */ /* 0x010fe20000004100 */
[----:B------:R-:W-:-:S04]  /*2270*/  FFMA.FTZ R3, R129, R20, R2 ;  /* 0x0000001481037223 */ /* 0x000fc80000010002 */
[----:B------:R-:W-:Y:S01]  /*2280*/  FFMA.FTZ R2, R128, R19, R3 ;  /* 0x0000001380027223 */ /* 0x000fe20000010003 */
[----:B------:R-:W-:-:S04]  /*2290*/  MOV R21, c[0x0][0x16c] ;  /* 0x00005b0000157a02 */ /* 0x000fc80000000f00 */
[----:B------:R0:W-:Y:S01]  /*22a0*/  STL [R1+0x4], R2 ;  /* 0x0000040201007387 */ /* 0x0001e20000100800 */
[----:B------:R-:W-:Y:S01]  /*22b0*/  ISETP.GE.AND P0, PT, R21, 0x1, PT ;  /* 0x000000011500780c */ /* 0x000fe20003f06270 */
        /* <DEDUP_REMOVED lines=16> */
[----:B------:R-:W-:Y:S06]  /*23c0*/  BAR.SYNC.DEFER_BLOCKING 0x0 ;  /* 0x0000000000007b1d */ /* 0x000fec0000010000 */
[----:B------:R-:W-:Y:S05]  /*23d0*/  @!P0 BRA `(.L_x_327) ;  /* 0x0000a4e000008947 */ /* 0x000fea0003800000 */
[----:B0-----:R-:W-:Y:S01]  /*23e0*/  UIADD3 UR34, UR33, -0x1, URZ ;  /* 0xffffffff21227890 */ /* 0x001fe2000fffe03f */
[----:B------:R-:W-:Y:S01]  /*23f0*/  HADD2.F32 R4, -RZ, R4.H0_H0 ;  /* 0x20000004ff047230 */ /* 0x000fe20000004100 */
[----:B------:R-:W-:Y:S01]  /*2400*/  MOV R127, RZ ;  /* 0x000000ff007f7202 */ /* 0x000fe20000000f00 */
[----:B------:R-:W-:Y:S01]  /*2410*/  HADD2.F32 R0, -RZ, R0.H0_H0 ;  /* 0x20000000ff007230 */ /* 0x000fe20000004100 */
[----:B------:R-:W-:Y:S01]  /*2420*/  ULEA.HI UR9, UR34, UR34, URZ, 0x1 ;  /* 0x0000002222097291 */ /* 0x000fe2000f8f083f */
[----:B------:R-:W-:Y:S01]  /*2430*/  HADD2.F32 R5, -RZ, R5.H0_H0 ;  /* 0x20000005ff057230 */ /* 0x000fe20000004100 */
[----:B------:R-:W-:Y:S01]  /*2440*/  FADD.FTZ R126, R4, UR5 ;  /* 0x00000005047e7e21 */ /* 0x000fe20008010000 */
[----:B------:R-:W-:Y:S01]  /*2450*/  HADD2.F32 R6, -RZ, R6.H0_H0 ;  /* 0x20000006ff067230 */ /* 0x000fe20000004100 */
[----:B------:R-:W-:Y:S01]  /*2460*/  ULOP3.LUT UR9, UR9, 0xfffffe, URZ, 0xc0, !UPT ;  /* 0x00fffffe09097892 */ /* 0x000fe2000f8ec03f */
[----:B------:R-:W-:Y:S01]  /*2470*/  HADD2.F32 R7, -RZ, R7.H0_H0 ;  /* 0x20000007ff077230 */ /* 0x000fe20000004100 */
[----:B------:R-:W-:Y:S01]  /*2480*/  FADD.FTZ R125, R0, UR5 ;  /* 0x00000005007d7e21 */ /* 0x000fe20008010000 */
        /* <DEDUP_REMOVED lines=22> */
[----:B------:R-:W-:Y:S01]  /*25f0*/  UIADD3 UR34, UR34, -UR9, URZ ;  /* 0x8000000922227290 */ /* 0x000fe2000fffe03f */
[----:B------:R-:W-:Y:S01]  /*2600*/  FADD.FTZ R111, R16, UR5 ;  /* 0x00000005106f7e21 */ /* 0x000fe20008010000 */
[----:B------:R-:W-:Y:S01]  /*2610*/  UMOV UR7, URZ ;  /* 0x0000003f00077c82 */ /* 0x000fe20008000000 */
[----:B------:R-:W-:Y:S01]  /*2620*/  FADD.FTZ R110, R17, UR5 ;  /* 0x00000005116e7e21 */ /* 0x000fe20008010000 */
[----:B------:R-:W-:Y:S01]  /*2630*/  UMOV UR8, URZ ;  /* 0x0000003f00087c82 */ /* 0x000fe20008000000 */
[----:B------:R-:W-:Y:S01]  /*2640*/  FADD.FTZ R109, R18, UR5 ;  /* 0x00000005126d7e21 */ /* 0x000fe20008010000 */
[----:B------:R-:W-:-:S02]  /*2650*/  UMOV UR9, URZ ;  /* 0x0000003f00097c82 */ /* 0x000fc40008000000 */
.L_x_428:
[----:B------:R-:W-:Y:S02]  /*2660*/  ULDC.64 UR20, c[0x0][0x180] ;  /* 0x0000600000147ab9 */ /* 0x000fe40000000a00 */
[----:B------:R-:W-:-:S02]  /*2670*/  UIMAD UR39, UR17, UR20, URZ ;  /* 0x00000014112772a4 */ /* 0x000fc4000f8e023f */
[----:B------:R-:W-:Y:S02]  /*2680*/  UIMAD.WIDE.U32 UR22, UR16, UR20, URZ ;  /* 0x00000014101672a5 */ /* 0x000fe4000f8e003f */
[----:B------:R-:W-:Y:S02]  /*2690*/  UIMAD UR40, UR16, UR21, UR39 ;  /* 0x00000015102872a4 */ /* 0x000fe4000f8e0227 */
[----:B------:R-:W-:Y:S02]  /*26a0*/  USHF.R.S32.HI UR39, URZ, 0x1f, UR7 ;  /* 0x0000001f3f277899 */ /* 0x000fe40008011407 */
[----:B------:R-:W-:Y:S02]  /*26b0*/  ULDC.64 UR20, c[0x0][0x188] ;  /* 0x0000620000147ab9 */ /* 0x000fe40000000a00 */
[----:B------:R-:W-:Y:S02]  /*26c0*/  UIADD3 UR23, UR23, UR40, URZ ;  /* 0x0000002817177290 */ /* 0x000fe4000fffe03f */
[----:B------:R-:W-:-:S04]  /*26d0*/  UIMAD UR40, UR39, UR20, URZ ;  /* 0x00000014272872a4 */ /* 0x000fc8000f8e023f */
[----:B------:R-:W-:Y:S02]  /*26e0*/  UIMAD UR40, UR7, UR21, UR40 ;  /* 0x00000015072872a4 */ /* 0x000fe4000f8e0228 */
[----:B------:R-:W-:-:S03]  /*26f0*/  UIMAD.WIDE.U32 UR20, UR7, UR20, UR22 ;  /* 0x00000014071472a5 */ /* 0x000fc6000f8e0016 */
[----:B------:R-:W-:Y:S02]  /*2700*/  ULDC.64 UR22, c[0x0][0x220] ;  /* 0x0000880000167ab9 */ /* 0x000fe40000000a00 */
[----:B------:R-:W-:Y:S02]  /*2710*/  UIADD3 UR21, UR21, UR40, URZ ;  /* 0x0000002815157290 */ /* 0x000fe4000fffe03f */
[----:B------:R-:W-:-:S04]  /*2720*/  ULEA UR22, UP0, UR20, UR22, 0x3 ;  /* 0x0000001614167291 */ /* 0x000fc8000f80183f */
[----:B------:R-:W-:Y:S02]  /*2730*/  ULEA.HI.X UR23, UR20, UR23, UR21, 0x3, UP0 ;  /* 0x0000001714177291 */ /* 0x000fe400080f1c15 */
[----:B------:R-:W-:Y:S01]  /*2740*/  MOV R2, UR22 ;  /* 0x0000001600027c02 */ /* 0x000fe20008000f00 */
[----:B------:R-:W-:-:S03]  /*2750*/  ULDC.64 UR20, c[0x0][0x1c0] ;  /* 0x0000700000147ab9 */ /* 0x000fc60000000a00 */
[----:B------:R-:W-:-:S06]  /*2760*/  MOV R3, UR23 ;  /* 0x0000001700037c02 */ /* 0x000fcc0008000f00 */
[----:B------:R-:W2:Y:S01]  /*2770*/  LDG.E.64 R2, [R2.64] ;  /* 0x0000001e02027981 */ /* 0x000ea2000c1e1b00 */
[----:B------:R-:W-:Y:S01]  /*2780*/  SHF.L.U32 R0, R148, 0x4, RZ ;  /* 0x0000000494007819 */ /* 0x000fe200000006ff */
[----:B------:R-:W-:Y:S01]  /*2790*/  ULDC UR22, c[0x0][0x168] ;  /* 0x00005a0000167ab9 */ /* 0x000fe20000000800 */
[----:B------:R-:W-:Y:S01]  /*27a0*/  MOV R9, UR7 ;  /* 0x0000000700097c02 */ /* 0x000fe20008000f00 */
[----:B------:R-:W-:Y:S01]  /*27b0*/  UIADD3 UR22, -UR38, UR22, URZ ;  /* 0x0000001626167290 */ /* 0x000fe2000fffe13f */
[----:B------:R-:W-:Y:S01]  /*27c0*/  LOP3.LUT R7, R0, 0xfffffe00, RZ, 0xc0, !PT ;  /* 0xfffffe0000077812 */ /* 0x000fe200078ec0ff */
[----:B------:R-:W-:Y:S01]  /*27d0*/  UIMAD UR20, UR39, UR20, URZ ;  /* 0x00000014271472a4 */ /* 0x000fe2000f8e023f */
[----:B------:R-:W-:Y:S01]  /*27e0*/  PRMT R10, RZ, 0x7610, R10 ;  /* 0x00007610ff0a7816 */ /* 0x000fe2000000000a */
[----:B------:R-:W-:Y:S01]  /*27f0*/  USHF.L.U32 UR22, UR22, 0x1, URZ ;  /* 0x0000000116167899 */ /* 0x000fe2000800063f */
[----:B------:R-:W-:Y:S01]  /*2800*/  IADD3 R6, R7, R146, RZ ;  /* 0x0000009207067210 */ /* 0x000fe20007ffe0ff */
[----:B------:R-:W-:-:S03]  /*2810*/  UIMAD UR20, UR7, UR21, UR20 ;  /* 0x00000015071472a4 */ /* 0x000fc6000f8e0214 */
[----:B------:R-:W-:Y:S02]  /*2820*/  IADD3 R0, R6, 0x20, RZ ;  /* 0x0000002006007810 */ /* 0x000fe40007ffe0ff */
[--C-:B------:R-:W-:Y:S02]  /*2830*/  SHF.R.S32.HI R7, RZ, 0x1f, R6.reuse ;  /* 0x0000001fff077819 */ /* 0x100fe40000011406 */
[----:B------:R-:W-:Y:S02]  /*2840*/  ISETP.GE.AND P4, PT, R0, UR22, PT ;  /* 0x0000001600007c0c */ /* 0x000fe4000bf86270 */
[C---:B------:R-:W-:Y:S01]  /*2850*/  IADD3 R0, R6.reuse, 0x40, RZ ;  /* 0x0000004006007810 */ /* 0x040fe20007ffe0ff */
[----:B------:R-:W-:Y:S01]  /*2860*/  IMAD.WIDE.U32 R8, R9, c[0x0][0x1c0], R6 ;  /* 0x0000700009087a25 */ /* 0x000fe200078e0006 */
[----:B------:R-:W-:Y:S02]  /*2870*/  ISETP.GE.AND P3, PT, R6, UR22, PT ;  /* 0x0000001606007c0c */ /* 0x000fe4000bf66270 */
[----:B------:R-:W-:-:S02]  /*2880*/  ISETP.GE.AND P5, PT, R0, UR22, PT ;  /* 0x0000001600007c0c */ /* 0x000fc4000bfa6270 */
[----:B------:R-:W-:Y:S02]  /*2890*/  IADD3 R0, R6, 0x60, RZ ;  /* 0x0000006006007810 */ /* 0x000fe40007ffe0ff */
[----:B------:R-:W-:Y:S02]  /*28a0*/  IADD3 R5, R9, UR20, RZ ;  /* 0x0000001409057c10 */ /* 0x000fe4000fffe0ff */
[----:B------:R-:W-:Y:S02]  /*28b0*/  LEA R4, P1, R8, UR29, 0x1 ;  /* 0x0000001d08047c11 */ /* 0x000fe4000f8208ff */
[----:B------:R-:W-:Y:S02]  /*28c0*/  ISETP.GE.AND P6, PT, R0, UR22, PT ;  /* 0x0000001600007c0c */ /* 0x000fe4000bfc6270 */
[C---:B------:R-:W-:Y:S02]  /*28d0*/  IADD3 R0, R6.reuse, 0xa0, RZ ;  /* 0x000000a006007810 */ /* 0x040fe40007ffe0ff */
[----:B------:R-:W-:-:S02]  /*28e0*/  IADD3 R7, R6, 0x80, RZ ;  /* 0x0000008006077810 */ /* 0x000fc40007ffe0ff */
[----:B------:R-:W-:Y:S02]  /*28f0*/  LEA.HI.X R5, R8, UR32, R5, 0x1, P1 ;  /* 0x0000002008057c11 */ /* 0x000fe400088f0c05 */
[----:B------:R-:W-:Y:S02]  /*2900*/  ISETP.GE.AND P1, PT, R0, UR22, PT ;  /* 0x0000001600007c0c */ /* 0x000fe4000bf26270 */
[----:B------:R-:W-:Y:S01]  /*2910*/  ISETP.GE.AND P0, PT, R7, UR22, PT ;  /* 0x0000001607007c0c */ /* 0x000fe2000bf06270 */
[----:B------:R0:W3:Y:S01]  /*2920*/  @!P3 LDG.E.U16 R10, [R4.64] ;  /* 0x0000001e040ab981 */ /* 0x0000e2000c1e1500 */
[C---:B------:R-:W-:Y:S02]  /*2930*/  IADD3 R0, R6.reuse, 0xe0, RZ ;  /* 0x000000e006007810 */ /* 0x040fe40007ffe0ff */
[----:B------:R-:W-:Y:S02]  /*2940*/  IADD3 R7, R6, 0xc0, RZ ;  /* 0x000000c006077810 */ /* 0x000fe40007ffe0ff */
[----:B------:R-:W-:-:S02]  /*2950*/  PRMT R9, RZ, 0x7610, R9 ;  /* 0x00007610ff097816 */ /* 0x000fc40000000009 */
[----:B------:R-:W-:Y:S02]  /*2960*/  ISETP.GE.AND P3, PT, R0, UR22, PT ;  /* 0x0000001600007c0c */ /* 0x000fe4000bf66270 */
[----:B------:R-:W-:Y:S02]  /*2970*/  ISETP.GE.AND P2, PT, R7, UR22, PT ;  /* 0x0000001607007c0c */ /* 0x000fe4000bf46270 */
[----:B------:R-:W-:Y:S01]  /*2980*/  IADD3 R0, R6, 0x100, RZ ;  /* 0x0000010006007810 */ /* 0x000fe20007ffe0ff */
[----:B------:R0:W4:Y:S01]  /*2990*/  @!P4 LDG.E.U16 R9, [R4.64+0x40] ;  /* 0x0000401e0409c981 */ /* 0x000122000c1e1500 */
[----:B------:R-:W-:Y:S02]  /*29a0*/  PRMT R8, RZ, 0x7610, R8 ;  /* 0x00007610ff087816 */ /* 0x000fe40000000008 */
[----:B------:R-:W-:Y:S02]  /*29b0*/  ISETP.GE.AND P4, PT, R0, UR22, PT ;  /* 0x0000001600007c0c */ /* 0x000fe4000bf86270 */
[----:B------:R-:W-:-:S02]  /*29c0*/  PRMT R7, RZ, 0x7610, R7 ;  /* 0x00007610ff077816 */ /* 0x000fc40000000007 */
[C---:B------:R-:W-:Y:S01]  /*29d0*/  IADD3 R0, R6.reuse, 0x140, RZ ;  /* 0x0000014006007810 */ /* 0x040fe20007ffe0ff */
[----:B------:R0:W3:Y:S01]  /*29e0*/  @!P6 LDG.E.U16 R8, [R4.64+0xc0] ;  /* 0x0000c01e0408e981 */ /* 0x0000e2000c1e1500 */
[----:B------:R-:W-:Y:S02]  /*29f0*/  PRMT R13, RZ, 0x7610, R13 ;  /* 0x00007610ff0d7816 */ /* 0x000fe4000000000d */
[----:B------:R-:W-:Y:S01]  /*2a00*/  IADD3 R11, R6, 0x120, RZ ;  /* 0x00000120060b7810 */ /* 0x000fe20007ffe0ff */
[----:B------:R0:W3:Y:S01]  /*2a10*/  @!P5 LDG.E.U16 R7, [R4.64+0x80] ;  /* 0x0000801e0407d981 */ /* 0x0000e2000c1e1500 */
[----:B------:R-:W-:Y:S02]  /*2a20*/  ISETP.GE.AND P6, PT, R0, UR22, PT ;  /* 0x0000001600007c0c */ /* 0x000fe4000bfc6270 */
[----:B------:R-:W-:Y:S01]  /*2a30*/  IADD3 R0, R6, 0x160, RZ ;  /* 0x0000016006007810 */ /* 0x000fe20007ffe0ff */
[----:B------:R0:W3:Y:S01]  /*2a40*/  @!P2 LDG.E.U16 R13, [R4.64+0x180] ;  /* 0x0001801e040da981 */ /* 0x0000e2000c1e1500 */
[----:B------:R-:W-:-:S02]  /*2a50*/  ISETP.GE.AND P5, PT, R11, UR22, PT ;  /* 0x000000160b007c0c */ /* 0x000fc4000bfa6270 */
[----:B------:R-:W-:Y:S02]  /*2a60*/  PRMT R14, RZ, 0x7610, R14 ;  /* 0x00007610ff0e7816 */ /* 0x000fe4000000000e */
[----:B------:R-:W-:Y:S02]  /*2a70*/  ISETP.GE.AND P2, PT, R0, UR22, PT ;  /* 0x0000001600007c0c */ /* 0x000fe4000bf46270 */
[----:B------:R-:W-:Y:S02]  /*2a80*/  PRMT R12, RZ, 0x7610, R12 ;  /* 0x00007610ff0c7816 */ /* 0x000fe4000000000c */
[----:B------:R-:W-:Y:S01]  /*2a90*/  IADD3 R16, R6, 0x1a0, RZ ;  /* 0x000001a006107810 */ /* 0x000fe20007ffe0ff */
[----:B------:R0:W3:Y:S01]  /*2aa0*/  @!P0 LDG.E.U16 R14, [R4.64+0x100] ;  /* 0x0001001e040e8981 */ /* 0x0000e2000c1e1500 */
[----:B------:R-:W-:Y:S02]  /*2ab0*/  PRMT R11, RZ, 0x7610, R11 ;  /* 0x00007610ff0b7816 */ /* 0x000fe4000000000b */
[----:B------:R-:W-:Y:S01]  /*2ac0*/  PRMT R23, RZ, 0x7610, R23 ;  /* 0x00007610ff177816 */ /* 0x000fe20000000017 */
[----:B------:R0:W3:Y:S01]  /*2ad0*/  @!P1 LDG.E.U16 R12, [R4.64+0x140] ;  /* 0x0001401e040c9981 */ /* 0x0000e2000c1e1500 */
[----:B------:R-:W-:-:S02]  /*2ae0*/  ISETP.GE.AND P0, PT, R16, UR22, PT ;  /* 0x0000001610007c0c */ /* 0x000fc4000bf06270 */
[----:B------:R-:W-:Y:S01]  /*2af0*/  PRMT R20, RZ, 0x7610, R20 ;  /* 0x00007610ff147816 */ /* 0x000fe20000000014 */
[----:B------:R0:W3:Y:S01]  /*2b00*/  @!P3 LDG.E.U16 R11, [R4.64+0x1c0] ;  /* 0x0001c01e040bb981 */ /* 0x0000e2000c1e1500 */
[----:B------:R-:W-:Y:S02]  /*2b10*/  PRMT R16, RZ, 0x7610, R16 ;  /* 0x00007610ff107816 */ /* 0x000fe40000000010 */
[----:B------:R-:W-:Y:S01]  /*2b20*/  PRMT R24, RZ, 0x7610, R24 ;  /* 0x00007610ff187816 */ /* 0x000fe20000000018 */
[----:B------:R0:W3:Y:S01]  /*2b30*/  @!P4 LDG.E.U16 R23, [R4.64+0x200] ;  /* 0x0002001e0417c981 */ /* 0x0000e2000c1e1500 */
[C---:B------:R-:W-:Y:S02]  /*2b40*/  IADD3 R15, R6.reuse, 0x180, RZ ;  /* 0x00000180060f7810 */ /* 0x040fe40007ffe0ff */
[----:B------:R-:W-:Y:S01]  /*2b50*/  IADD3 R0, R6, 0x1c0, RZ ;  /* 0x000001c006007810 */ /* 0x000fe20007ffe0ff */
[----:B------:R0:W3:Y:S01]  /*2b60*/  @!P5 LDG.E.U16 R20, [R4.64+0x240] ;  /* 0x0002401e0414d981 */ /* 0x0000e2000c1e1500 */
[----:B------:R-:W-:-:S03]  /*2b70*/  ISETP.GE.AND P1, PT, R15, UR22, PT ;  /* 0x000000160f007c0c */ /* 0x000fc6000bf26270 */
[----:B------:R0:W3:Y:S01]  /*2b80*/  @!P6 LDG.E.U16 R16, [R4.64+0x280] ;  /* 0x0002801e0410e981 */ /* 0x0000e2000c1e1500 */
[----:B------:R-:W-:-:S03]  /*2b90*/  ISETP.GE.AND P3, PT, R0, UR22, PT ;  /* 0x0000001600007c0c */ /* 0x000fc6000bf66270 */
[----:B------:R0:W3:Y:S01]  /*2ba0*/  @!P2 LDG.E.U16 R24, [R4.64+0x2c0] ;  /* 0x0002c01e0418a981 */ /* 0x0000e2000c1e1500 */
[----:B------:R-:W-:Y:S02]  /*2bb0*/  PRMT R15, RZ, 0x7610, R15 ;  /* 0x00007610ff0f7816 */ /* 0x000fe4000000000f */
[----:B------:R-:W-:Y:S02]  /*2bc0*/  PRMT R19, RZ, 0x7610, R19 ;  /* 0x00007610ff137816 */ /* 0x000fe40000000013 */
[----:B------:R-:W-:Y:S02]  /*2bd0*/  PRMT R18, RZ, 0x7610, R18 ;  /* 0x00007610ff127816 */ /* 0x000fe40000000012 */
[----:B------:R0:W3:Y:S04]  /*2be0*/  @!P1 LDG.E.U16 R15, [R4.64+0x300] ;  /* 0x0003001e040f9981 */ /* 0x0000e8000c1e1500 */
[----:B------:R0:W3:Y:S04]  /*2bf0*/  @!P0 LDG.E.U16 R19, [R4.64+0x340] ;  /* 0x0003401e04138981 */ /* 0x0000e8000c1e1500 */
[----:B------:R0:W3:Y:S01]  /*2c00*/  @!P3 LDG.E.U16 R18, [R4.64+0x380] ;  /* 0x0003801e0412b981 */ /* 0x0000e2000c1e1500 */
[----:B------:R-:W-:-:S04]  /*2c10*/  IADD3 R0, R6, 0x1e0, RZ ;  /* 0x000001e006007810 */ /* 0x000fc80007ffe0ff */
[----:B------:R-:W-:Y:S02]  /*2c20*/  ISETP.GE.AND P0, PT, R0, UR22, PT ;  /* 0x0000001600007c0c */ /* 0x000fe4000bf06270 */
[C---:B------:R-:W-:Y:S02]  /*2c30*/  IADD3 R0, R6.reuse, 0x200, RZ ;  /* 0x0000020006007810 */ /* 0x040fe40007ffe0ff */
[----:B------:R-:W-:Y:S02]  /*2c40*/  IADD3 R17, R6, 0x220, RZ ;  /* 0x0000022006117810 */ /* 0x000fe40007ffe0ff */
[----:B------:R-:W-:Y:S02]  /*2c50*/  ISETP.GE.AND P2, PT, R0, UR22, PT ;  /* 0x0000001600007c0c */ /* 0x000fe4000bf46270 */
[----:B------:R-:W-:Y:S02]  /*2c60*/  IADD3 R0, R6, 0x240, RZ ;  /* 0x0000024006007810 */ /* 0x000fe40007ffe0ff */
[----:B------:R-:W-:-:S02]  /*2c70*/  ISETP.GE.AND P4, PT, R17, UR22, PT ;  /* 0x0000001611007c0c */ /* 0x000fc4000bf86270 */
[----:B------:R-:W-:Y:S02]  /*2c80*/  IADD3 R21, R6, 0x260, RZ ;  /* 0x0000026006157810 */ /* 0x000fe40007ffe0ff */
[----:B------:R-:W-:Y:S02]  /*2c90*/  PRMT R17, RZ, 0x7610, R17 ;  /* 0x00007610ff117816 */ /* 0x000fe40000000011 */
[----:B------:R-:W-:Y:S02]  /*2ca0*/  ISETP.GE.AND P5, PT, R0, UR22, PT ;  /* 0x0000001600007c0c */ /* 0x000fe4000bfa6270 */
[C---:B------:R-:W-:Y:S02]  /*2cb0*/  IADD3 R0, R6.reuse, 0x280, RZ ;  /* 0x0000028006007810 */ /* 0x040fe40007ffe0ff */
[----:B------:R-:W-:Y:S01]  /*2cc0*/  ISETP.GE.AND P6, PT, R21, UR22, PT ;  /* 0x0000001615007c0c */ /* 0x000fe2000bfc6270 */
[----:B------:R0:W3:Y:S01]  /*2cd0*/  @!P0 LDG.E.U16 R17, [R4.64+0x3c0] ;  /* 0x0003c01e04118981 */ /* 0x0000e2000c1e1500 */
[----:B------:R-:W-:-:S02]  /*2ce0*/  IADD3 R21, R6, 0x2a0, RZ ;  /* 0x000002a006157810 */ /* 0x000fc40007ffe0ff */
[----:B------:R-:W-:Y:S02]  /*2cf0*/  ISETP.GE.AND P0, PT, R0, UR22, PT ;  /* 0x0000001600007c0c */ /* 0x000fe4000bf06270 */
[----:B------:R-:W-:Y:S02]  /*2d00*/  PRMT R25, RZ, 0x7610, R25 ;  /* 0x00007610ff197816 */ /* 0x000fe40000000019 */
[----:B------:R-:W-:Y:S02]  /*2d10*/  ISETP.GE.AND P1, PT, R21, UR22, PT ;  /* 0x0000001615007c0c */ /* 0x000fe4000bf26270 */
[C---:B------:R-:W-:Y:S02]  /*2d20*/  IADD3 R21, R6.reuse, 0x2e0, RZ ;  /* 0x000002e006157810 */ /* 0x040fe40007ffe0ff */
[----:B------:R-:W-:Y:S01]  /*2d30*/  PRMT R22, RZ, 0x7610, R22 ;  /* 0x00007610ff167816 */ /* 0x000fe20000000016 */
[----:B------:R0:W3:Y:S01]  /*2d40*/  @!P2 LDG.E.U16 R25, [R4.64+0x400] ;  /* 0x0004001e0419a981 */ /* 0x0000e2000c1e1500 */
[----:B------:R-:W-:-:S02]  /*2d50*/  IADD3 R0, R6, 0x2c0, RZ ;  /* 0x000002c006007810 */ /* 0x000fc40007ffe0ff */
[----:B------:R-:W-:Y:S02]  /*2d60*/  ISETP.GE.AND P3, PT, R21, UR22, PT ;  /* 0x0000001615007c0c */ /* 0x000fe4000bf66270 */
[----:B------:R-:W-:Y:S01]  /*2d70*/  IADD3 R26, R6, 0x300, RZ ;  /* 0x00000300061a7810 */ /* 0x000fe20007ffe0ff */
[----:B------:R0:W3:Y:S01]  /*2d80*/  @!P4 LDG.E.U16 R22, [R4.64+0x440] ;  /* 0x0004401e0416c981 */ /* 0x0000e2000c1e1500 */
[----:B------:R-:W-:Y:S02]  /*2d90*/  PRMT R29, RZ, 0x7610, R29 ;  /* 0x00007610ff1d7816 */ /* 0x000fe4000000001d */
[----:B------:R-:W-:Y:S02]  /*2da0*/  PRMT R21, RZ, 0x7610, R21 ;  /* 0x00007610ff157816 */ /* 0x000fe40000000015 */
[----:B------:R-:W-:Y:S02]  /*2db0*/  ISETP.GE.AND P2, PT, R0, UR22, PT ;  /* 0x0000001600007c0c */ /* 0x000fe4000bf46270 */
[----:B------:R-:W-:Y:S01]  /*2dc0*/  PRMT R30, RZ, 0x7610, R30 ;  /* 0x00007610ff1e7816 */ /* 0x000fe2000000001e */
[----:B------:R0:W3:Y:S01]  /*2dd0*/  @!P5 LDG.E.U16 R29, [R4.64+0x480] ;  /* 0x0004801e041dd981 */ /* 0x0000e2000c1e1500 */
[----:B------:R-:W-:-:S02]  /*2de0*/  IADD3 R0, R6, 0x320, RZ ;  /* 0x0000032006007810 */ /* 0x000fc40007ffe0ff */
[----:B------:R-:W-:Y:S01]  /*2df0*/  IADD3 R27, R6, 0x360, RZ ;  /* 0x00000360061b7810 */ /* 0x000fe20007ffe0ff */
[----:B------:R0:W3:Y:S01]  /*2e00*/  @!P0 LDG.E.U16 R21, [R4.64+0x500] ;  /* 0x0005001e04158981 */ /* 0x0000e2000c1e1500 */
[----:B------:R-:W-:Y:S02]  /*2e10*/  PRMT R28, RZ, 0x7610, R28 ;  /* 0x00007610ff1c7816 */ /* 0x000fe4000000001c */
[----:B------:R-:W-:Y:S01]  /*2e20*/  ISETP.GE.AND P4, PT, R26, UR22, PT ;  /* 0x000000161a007c0c */ /* 0x000fe2000bf86270 */
[----:B------:R0:W3:Y:S01]  /*2e30*/  @!P6 LDG.E.U16 R30, [R4.64+0x4c0] ;  /* 0x0004c01e041ee981 */ /* 0x0000e2000c1e1500 */
[----:B------:R-:W-:Y:S02]  /*2e40*/  IADD3 R26, R6, 0x340, RZ ;  /* 0x00000340061a7810 */ /* 0x000fe40007ffe0ff */
[----:B------:R-:W-:Y:S01]  /*2e50*/  ISETP.GE.AND P5, PT, R0, UR22, PT ;  /* 0x0000001600007c0c */ /* 0x000fe2000bfa6270 */
[----:B------:R0:W3:Y:S01]  /*2e60*/  @!P1 LDG.E.U16 R28, [R4.64+0x540] ;  /* 0x0005401e041c9981 */ /* 0x0000e2000c1e1500 */
[----:B------:R-:W-:-:S02]  /*2e70*/  ISETP.GE.AND P0, PT, R27, UR22, PT ;  /* 0x000000161b007c0c */ /* 0x000fc4000bf06270 */
[----:B------:R-:W-:Y:S02]  /*2e80*/  PRMT R27, RZ, 0x7610, R27 ;  /* 0x00007610ff1b7816 */ /* 0x000fe4000000001b */
[----:B------:R-:W-:Y:S02]  /*2e90*/  IADD3 R0, R6, 0x380, RZ ;  /* 0x0000038006007810 */ /* 0x000fe40007ffe0ff */
[----:B------:R-:W-:Y:S02]  /*2ea0*/  ISETP.GE.AND P6, PT, R26, UR22, PT ;  /* 0x000000161a007c0c */ /* 0x000fe4000bfc6270 */
[----:B------:R-:W-:Y:S01]  /*2eb0*/  PRMT R26, RZ, 0x7610, R26 ;  /* 0x00007610ff1a7816 */ /* 0x000fe2000000001a */
[----:B------:R0:W3:Y:S01]  /*2ec0*/  @!P2 LDG.E.U16 R27, [R4.64+0x580] ;  /* 0x0005801e041ba981 */ /* 0x0000e2000c1e1500 */
[----:B------:R-:W-:Y:S02]  /*2ed0*/  IADD3 R31, R6, 0x3a0, RZ ;  /* 0x000003a0061f7810 */ /* 0x000fe40007ffe0ff */
[----:B------:R-:W-:-:S02]  /*2ee0*/  ISETP.GE.AND P1, PT, R0, UR22, PT ;  /* 0x0000001600007c0c */ /* 0x000fc4000bf26270 */
[----:B------:R-:W-:Y:S01]  /*2ef0*/  IADD3 R0, R6, 0x3c0, RZ ;  /* 0x000003c006007810 */ /* 0x000fe20007ffe0ff */
[----:B------:R0:W3:Y:S01]  /*2f00*/  @!P3 LDG.E.U16 R26, [R4.64+0x5c0] ;  /* 0x0005c01e041ab981 */ /* 0x0000e2000c1e1500 */
[----:B------:R-:W-:Y:S02]  /*2f10*/  ISETP.GE.AND P2, PT, R31, UR22, PT ;  /* 0x000000161f007c0c */ /* 0x000fe4000bf46270 */
[----:B------:R-:W-:Y:S02]  /*2f20*/  PRMT R31, RZ, 0x7610, R31 ;  /* 0x00007610ff1f7816 */ /* 0x000fe4000000001f */
[----:B------:R-:W-:Y:S02]  /*2f30*/  ISETP.GE.AND P3, PT, R0, UR22, PT ;  /* 0x0000001600007c0c */ /* 0x000fe4000bf66270 */
[----:B------:R-:W-:Y:S02]  /*2f40*/  PRMT R32, RZ, 0x7610, R32 ;  /* 0x00007610ff207816 */ /* 0x000fe40000000020 */
[----:B------:R-:W-:Y:S01]  /*2f50*/  IADD3 R0, R6, 0x3e0, RZ ;  /* 0x000003e006007810 */ /* 0x000fe20007ffe0ff */
[----:B------:R0:W3:Y:S01]  /*2f60*/  @!P4 LDG.E.U16 R31, [R4.64+0x600] ;  /* 0x0006001e041fc981 */ /* 0x0000e2000c1e1500 */
[----:B------:R-:W-:-:S02]  /*2f70*/  PRMT R33, RZ, 0x7610, R33 ;  /* 0x00007610ff217816 */ /* 0x000fc40000000021 */
[----:B------:R-:W-:Y:S01]  /*2f80*/  PRMT R6, RZ, 0x7610, R6 ;  /* 0x00007610ff067816 */ /* 0x000fe20000000006 */
[----:B------:R0:W3:Y:S04]  /*2f90*/  @!P5 LDG.E.U16 R32, [R4.64+0x640] ;  /* 0x0006401e0420d981 */ /* 0x0000e8000c1e1500 */
[----:B------:R0:W3:Y:S04]  /*2fa0*/  @!P6 LDG.E.U16 R33, [R4.64+0x680] ;  /* 0x0006801e0421e981 */ /* 0x0000e8000c1e1500 */
[----:B------:R0:W3:Y:S01]  /*2fb0*/  @!P0 LDG.E.U16 R6, [R4.64+0x6c0] ;  /* 0x0006c01e04068981 */ /* 0x0000e2000c1e1500 */
[----:B------:R-:W-:-:S06]  /*2fc0*/  PRMT R34, RZ, 0x7610, R34 ;  /* 0x00007610ff227816 */ /* 0x000fcc0000000022 */
[----:B------:R0:W3:Y:S01]  /*2fd0*/  @!P1 LDG.E.U16 R34, [R4.64+0x700] ;  /* 0x0007001e04229981 */ /* 0x0000e2000c1e1500 */
[----:B------:R-:W-:Y:S02]  /*2fe0*/  PRMT R37, RZ, 0x7610, R37 ;  /* 0x00007610ff257816 */ /* 0x000fe40000000025 */
[----:B------:R-:W-:Y:S02]  /*2ff0*/  PRMT R36, RZ, 0x7610, R36 ;  /* 0x00007610ff247816 */ /* 0x000fe40000000024 */
[----:B------:R-:W-:Y:S01]  /*3000*/  ISETP.GE.AND P4, PT, R0, UR22, PT ;  /* 0x0000001600007c0c */ /* 0x000fe2000bf86270 */
[----:B------:R-:W-:Y:S01]  /*3010*/  ULDC.64 UR22, c[0x0][0x198] ;  /* 0x0000660000167ab9 */ /* 0x000fe20000000a00 */
[----:B------:R0:W3:Y:S04]  /*3020*/  @!P2 LDG.E.U16 R37, [R4.64+0x740] ;  /* 0x0007401e0425a981 */ /* 0x0000e8000c1e1500 */
[----:B------:R0:W3:Y:S01]  /*3030*/  @!P3 LDG.E.U16 R36, [R4.64+0x780] ;  /* 0x0007801e0424b981 */ /* 0x0000e2000c1e1500 */
[----:B------:R-:W-:-:S06]  /*3040*/  PRMT R35, RZ, 0x7610, R35 ;  /* 0x00007610ff237816 */ /* 0x000fcc0000000023 */
[----:B------:R0:W3:Y:S01]  /*3050*/  @!P4 LDG.E.U16 R35, [R4.64+0x7c0] ;  /* 0x0007c01e0423c981 */ /* 0x0000e2000c1e1500 */
[----:B------:R-:W-:Y:S02]  /*3060*/  LOP3.LUT P0, RZ, R148, 0x1f, RZ, 0xc0, !PT ;  /* 0x0000001f94ff7812 */ /* 0x000fe4000780c0ff */
[----:B0-----:R-:W-:Y:S01]  /*3070*/  MOV R4, UR33 ;  /* 0x0000002100047c02 */ /* 0x001fe20008000f00 */
[----:B--2---:R0:W1:Y:S02]  /*3080*/  R2UR UR42, R3 ;  /* 0x00000000032a73c2 */ /* 0x00406400000e0000 */
[----:B0-----:R-:W-:-:S04]  /*3090*/  MOV R3, UR33 ;  /* 0x0000002100037c02 */ /* 0x001fc80008000f00 */
[----:B------:R-:W-:Y:S01]  /*30a0*/  ISETP.LT.OR P0, PT, R3, 0x2, P0 ;  /* 0x000000020300780c */ /* 0x000fe20000701670 */
[----:B-1----:R-:W-:-:S04]  /*30b0*/  FMUL.FTZ R0, R126, UR42 ;  /* 0x0000002a7e007c20 */ /* 0x002fc80008410000 */
[----:B------:R-:W-:Y:S02]  /*30c0*/  FMUL.RZ R38, R0, 0.15915493667125701904 ;  /* 0x3e22f98300267820 */ /* 0x000fe4000040c000 */
[----:B------:R-:W-:-:S04]  /*30d0*/  FMUL.FTZ R0, R125, UR42 ;  /* 0x0000002a7d007c20 */ /* 0x000fc80008410000 */
[----:B------:R-:W-:Y:S02]  /*30e0*/  FMUL.RZ R39, R0, 0.15915493667125701904 ;  /* 0x3e22f98300277820 */ /* 0x000fe4000040c000 */
[----:B------:R-:W-:-:S04]  /*30f0*/  FMUL.FTZ R0, R124, UR42 ;  /* 0x0000002a7c007c20 */ /* 0x000fc80008410000 */
[----:B------:R-:W-:Y:S02]  /*3100*/  FMUL.RZ R5, R0, 0.15915493667125701904 ;  /* 0x3e22f98300057820 */ /* 0x000fe4000040c000 */
[----:B------:R-:W-:Y:S01]  /*3110*/  FMUL.FTZ R0, R123, UR42 ;  /* 0x0000002a7b007c20 */ /* 0x000fe20008410000 */
[----:B------:R-:W-:Y:S01]  /*3120*/  MUFU.SIN R107, R39 ;  /* 0x00000027006b7308 */ /* 0x000fe20000000400 */
[----:B------:R-:W-:Y:S02]  /*3130*/  @!P0 IADD3 R4, R4, -0x2, RZ ;  /* 0xfffffffe04048810 */ /* 0x000fe40007ffe0ff */
[----:B------:R-:W-:Y:S01]  /*3140*/  FMUL.RZ R41, R0, 0.15915493667125701904 ;  /* 0x3e22f98300297820 */ /* 0x000fe2000040c000 */
[----:B------:R-:W-:-:S04]  /*3150*/  SHF.L.U32 R0, R148, 0x5, RZ ;  /* 0x0000000594007819 */ /* 0x000fc800000006ff */
[----:B------:R0:W-:Y:S01]  /*3160*/  MUFU.COS R108, R39 ;  /* 0x00000027006c7308 */ /* 0x0001e20000000000 */
[----:B------:R-:W-:Y:S01]  /*3170*/  FMUL.FTZ R3, R122, UR42 ;  /* 0x0000002a7a037c20 */ /* 0x000fe20008410000 */
[----:B------:R-:W-:Y:S02]  /*3180*/  LOP3.LUT R0, R0, 0xfffffc00, RZ, 0xc0, !PT ;  /* 0xfffffc0000007812 */ /* 0x000fe400078ec0ff */
[----:B0-----:R-:W-:Y:S01]  /*3190*/  MOV R39, c[0x0][0x16c] ;  /* 0x00005b0000277a02 */ /* 0x001fe20000000f00 */
[----:B------:R-:W-:Y:S01]  /*31a0*/  FMUL.RZ R43, R3, 0.15915493667125701904 ;  /* 0x3e22f983032b7820 */ /* 0x000fe2000040c000 */
[----:B------:R-:W-:-:S03]  /*31b0*/  IADD3 R3, R0, R147, RZ ;  /* 0x0000009300037210 */ /* 0x000fc60007ffe0ff */
[----:B------:R-:W-:Y:S02]  /*31c0*/  @!P0 IMAD R4, R4, R39, UR7 ;  /* 0x0000000704048e24 */ /* 0x000fe4000f8e0227 */
[----:B------:R-:W-:Y:S01]  /*31d0*/  FMUL.FTZ R39, R119, UR42 ;  /* 0x0000002a77277c20 */ /* 0x000fe20008410000 */
[----:B------:R-:W-:Y:S08]  /*31e0*/  MUFU.SIN R103, R41 ;  /* 0x0000002900677308 */ /* 0x000ff00000000400 */
[----:B------:R0:W-:Y:S08]  /*31f0*/  MUFU.COS R104, R41 ;  /* 0x0000002900687308 */ /* 0x0001f00000000000 */
[----:B------:R-:W-:Y:S01]  /*3200*/  MUFU.SIN R105, R5 ;  /* 0x0000000500697308 */ /* 0x000fe20000000400 */
[----:B0-----:R-:W-:-:S02]  /*3210*/  FMUL.RZ R41, R39, 0.15915493667125701904 ;  /* 0x3e22f98327297820 */ /* 0x001fc4000040c000 */
[----:B------:R-:W-:-:S05]  /*3220*/  FMUL.FTZ R39, R118, UR42 ;  /* 0x0000002a76277c20 */ /* 0x000fca0008410000 */
[----:B------:R0:W-:Y:S02]  /*3230*/  MUFU.COS R106, R5 ;  /* 0x00000005006a7308 */ /* 0x0001e40000000000 */
[----:B0-----:R-:W-:-:S06]  /*3240*/  LEA.HI.SX32 R5, R3, R3, 0x1b ;  /* 0x0000000303057211 */ /* 0x001fcc00078fdaff */
[----:B------:R-:W-:Y:S08]  /*3250*/  MUFU.SIN R101, R43 ;  /* 0x0000002b00657308 */ /* 0x000ff00000000400 */
[----:B------:R0:W-:Y:S01]  /*3260*/  MUFU.COS R102, R43 ;  /* 0x0000002b00667308 */ /* 0x0001e20000000000 */
[----:B------:R1:W2:Y:S01]  /*3270*/  R2UR UR41, R2 ;  /* 0x00000000022973c2 */ /* 0x0002a200000e0000 */
[----:B0-----:R-:W-:Y:S01]  /*3280*/  FMUL.RZ R43, R39, 0.15915493667125701904 ;  /* 0x3e22f983272b7820 */ /* 0x001fe2000040c000 */
[----:B------:R-:W-:-:S05]  /*3290*/  SHF.L.U32 R39, R5, 0x1, RZ ;  /* 0x0000000105277819 */ /* 0x000fca00000006ff */
[----:B------:R-:W-:Y:S01]  /*32a0*/  MUFU.SIN R99, R41 ;  /* 0x0000002900637308 */ /* 0x000fe20000000400 */
[----:B------:R-:W-:Y:S01]  /*32b0*/  FMUL.FTZ R5, R116, UR42 ;  /* 0x0000002a74057c20 */ /* 0x000fe20008410000 */
[----:B------:R-:W-:-:S06]  /*32c0*/  IADD3 R40, R3, 0x40, RZ ;  /* 0x0000004003287810 */ /* 0x000fcc0007ffe0ff */
[----:B------:R0:W-:Y:S01]  /*32d0*/  MUFU.COS R100, R41 ;  /* 0x0000002900647308 */ /* 0x0001e20000000000 */
[----:B------:R-:W-:Y:S01]  /*32e0*/  FMUL.RZ R49, R5, 0.15915493667125701904 ;  /* 0x3e22f98305317820 */ /* 0x000fe2000040c000 */
[----:B------:R-:W-:Y:S01]  /*32f0*/  IADD3 R42, R3, 0x60, RZ ;  /* 0x00000060032a7810 */ /* 0x000fe20007ffe0ff */
[----:B------:R-:W-:Y:S01]  /*3300*/  FMUL.FTZ R5, R115, UR42 ;  /* 0x0000002a73057c20 */ /* 0x000fe20008410000 */
[----:B------:R-:W-:Y:S01]  /*3310*/  IADD3 R44, R3, 0x80, RZ ;  /* 0x00000080032c7810 */ /* 0x000fe20007ffe0ff */
[----:B0-----:R-:W-:-:S03]  /*3320*/  FMUL.FTZ R41, R117, UR42 ;  /* 0x0000002a75297c20 */ /* 0x001fc60008410000 */
[----:B------:R-:W-:Y:S01]  /*3330*/  MUFU.SIN R121, R38 ;  /* 0x0000002600797308 */ /* 0x000fe20000000400 */
[----:B------:R-:W-:Y:S01]  /*3340*/  IADD3 R46, R3, 0xa0, RZ ;  /* 0x000000a0032e7810 */ /* 0x000fe20007ffe0ff */
[----:B------:R-:W-:Y:S01]  /*3350*/  FMUL.RZ R41, R41, 0.15915493667125701904 ;  /* 0x3e22f98329297820 */ /* 0x000fe2000040c000 */
[C---:B------:R-:W-:Y:S02]  /*3360*/  IADD3 R48, R3.reuse, 0xc0, RZ ;  /* 0x000000c003307810 */ /* 0x040fe40007ffe0ff */
[----:B------:R-:W-:-:S03]  /*3370*/  IADD3 R50, R3, 0xe0, RZ ;  /* 0x000000e003327810 */ /* 0x000fc60007ffe0ff */
[----:B------:R0:W-:Y:S01]  /*3380*/  MUFU.COS R120, R38 ;  /* 0x0000002600787308 */ /* 0x0001e20000000000 */
[C---:B------:R-:W-:Y:S02]  /*3390*/  IADD3 R52, R3.reuse, 0x100, RZ ;  /* 0x0000010003347810 */ /* 0x040fe40007ffe0ff */
[C---:B------:R-:W-:Y:S02]  /*33a0*/  IADD3 R54, R3.reuse, 0x120, RZ ;  /* 0x0000012003367810 */ /* 0x040fe40007ffe0ff */
[C---:B------:R-:W-:Y:S02]  /*33b0*/  IADD3 R56, R3.reuse, 0x140, RZ ;  /* 0x0000014003387810 */ /* 0x040fe40007ffe0ff */
[C---:B------:R-:W-:Y:S02]  /*33c0*/  IADD3 R58, R3.reuse, 0x160, RZ ;  /* 0x00000160033a7810 */ /* 0x040fe40007ffe0ff */
[C---:B0-----:R-:W-:Y:S02]  /*33d0*/  IADD3 R38, R3.reuse, 0x20, RZ ;  /* 0x0000002003267810 */ /* 0x041fe40007ffe0ff */
[----:B------:R-:W-:-:S02]  /*33e0*/  IADD3 R60, R3, 0x180, RZ ;  /* 0x00000180033c7810 */ /* 0x000fc40007ffe0ff */
        /* <DEDUP_REMOVED lines=18> */
[----:B------:R-:W-:Y:S01]  /*3510*/  IADD3 R154, R3, 0x3e0, RZ ;  /* 0x000003e0039a7810 */ /* 0x000fe20007ffe0ff */
[----:B------:R-:W-:Y:S01]  /*3520*/  MUFU.SIN R97, R43 ;  /* 0x0000002b00617308 */ /* 0x000fe20000000400 */
[-C--:B------:R-:W-:Y:S01]  /*3530*/  LEA.HI.SX32 R38, R38, R3.reuse, 0x1b ;  /* 0x0000000326267211 */ /* 0x080fe200078fdaff */
[----:B------:R-:W-:Y:S01]  /*3540*/  FMUL.RZ R55, R5, 0.15915493667125701904 ;  /* 0x3e22f98305377820 */ /* 0x000fe2000040c000 */
[-C--:B------:R-:W-:Y:S02]  /*3550*/  LEA.HI.SX32 R40, R40, R3.reuse, 0x1b ;  /* 0x0000000328287211 */ /* 0x080fe400078fdaff */
[-C--:B------:R-:W-:Y:S02]  /*3560*/  LEA.HI.SX32 R42, R42, R3.reuse, 0x1b ;  /* 0x000000032a2a7211 */ /* 0x080fe400078fdaff */
[-C--:B------:R-:W-:Y:S01]  /*3570*/  LEA.HI.SX32 R44, R44, R3.reuse, 0x1b ;  /* 0x000000032c2c7211 */ /* 0x080fe200078fdaff */
[----:B------:R-:W-:Y:S01]  /*3580*/  MUFU.COS R98, R43 ;  /* 0x0000002b00627308 */ /* 0x000fe20000000000 */
[----:B------:R-:W-:-:S02]  /*3590*/  LEA.HI.SX32 R46, R46, R3, 0x1b ;  /* 0x000000032e2e7211 */ /* 0x000fc400078fdaff */
[-C--:B------:R-:W-:Y:S02]  /*35a0*/  LEA.HI.SX32 R48, R48, R3.reuse, 0x1b ;  /* 0x0000000330307211 */ /* 0x080fe400078fdaff */
[-C--:B------:R-:W-:Y:S02]  /*35b0*/  LEA.HI.SX32 R50, R50, R3.reuse, 0x1b ;  /* 0x0000000332327211 */ /* 0x080fe400078fdaff */
[-C--:B------:R-:W-:Y:S01]  /*35c0*/  LEA.HI.SX32 R52, R52, R3.reuse, 0x1b ;  /* 0x0000000334347211 */ /* 0x080fe200078fdaff */
[----:B------:R-:W-:Y:S01]  /*35d0*/  MUFU.SIN R93, R41 ;  /* 0x00000029005d7308 */ /* 0x000fe20000000400 */
[-C--:B------:R-:W-:Y:S02]  /*35e0*/  LEA.HI.SX32 R54, R54, R3.reuse, 0x1b ;  /* 0x0000000336367211 */ /* 0x080fe400078fdaff */
[-C--:B------:R-:W-:Y:S02]  /*35f0*/  LEA.HI.SX32 R56, R56, R3.reuse, 0x1b ;  /* 0x0000000338387211 */ /* 0x080fe400078fdaff */
[----:B------:R-:W-:-:S02]  /*3600*/  LEA.HI.SX32 R58, R58, R3, 0x1b ;  /* 0x000000033a3a7211 */ /* 0x000fc400078fdaff */
[-C--:B------:R-:W-:Y:S01]  /*3610*/  LEA.HI.SX32 R60, R60, R3.reuse, 0x1b ;  /* 0x000000033c3c7211 */ /* 0x080fe200078fdaff */
[----:B------:R0:W-:Y:S01]  /*3620*/  MUFU.COS R96, R41 ;  /* 0x0000002900607308 */ /* 0x0001e20000000000 */
        /* <DEDUP_REMOVED lines=9> */
[-C--:B------:R-:W-:Y:S02]  /*36c0*/  LEA.HI.SX32 R80, R80, R3.reuse, 0x1b ;  /* 0x0000000350507211 */ /* 0x080fe400078fdaff */
[----:B------:R-:W-:-:S02]  /*36d0*/  LEA.HI.SX32 R82, R82, R3, 0x1b ;  /* 0x0000000352527211 */ /* 0x000fc400078fdaff */
[-C--:B0-----:R-:W-:Y:S02]  /*36e0*/  LEA.HI.SX32 R41, R84, R3.reuse, 0x1b ;  /* 0x0000000354297211 */ /* 0x081fe400078fdaff */
[-C--:B------:R-:W-:Y:S02]  /*36f0*/  LEA.HI.SX32 R43, R86, R3.reuse, 0x1b ;  /* 0x00000003562b7211 */ /* 0x080fe400078fdaff */
[-C--:B------:R-:W-:Y:S02]  /*3700*/  LEA.HI.SX32 R45, R88, R3.reuse, 0x1b ;  /* 0x00000003582d7211 */ /* 0x080fe400078fdaff */
[-C--:B------:R-:W-:Y:S02]  /*3710*/  LEA.HI.SX32 R47, R90, R3.reuse, 0x1b ;  /* 0x000000035a2f7211 */ /* 0x080fe400078fdaff */
[-C--:B------:R-:W-:Y:S02]  /*3720*/  LEA.HI.SX32 R94, R94, R3.reuse, 0x1b ;  /* 0x000000035e5e7211 */ /* 0x080fe400078fdaff */
[----:B------:R-:W-:-:S02]  /*3730*/  LEA.HI.SX32 R150, R150, R3, 0x1b ;  /* 0x0000000396967211 */ /* 0x000fc400078fdaff */
[-C--:B------:R-:W-:Y:S02]  /*3740*/  LEA.HI.SX32 R5, R152, R3.reuse, 0x1b ;  /* 0x0000000398057211 */ /* 0x080fe400078fdaff */
[----:B------:R-:W-:Y:S01]  /*3750*/  LEA.HI.SX32 R154, R154, R3, 0x1b ;  /* 0x000000039a9a7211 */ /* 0x000fe200078fdaff */
[----:B------:R-:W-:Y:S01]  /*3760*/  FMUL.FTZ R3, R114, UR42 ;  /* 0x0000002a72037c20 */ /* 0x000fe20008410000 */
[----:B------:R-:W-:Y:S01]  /*3770*/  MUFU.SIN R91, R49 ;  /* 0x00000031005b7308 */ /* 0x000fe20000000400 */
[----:B------:R-:W-:Y:S02]  /*3780*/  SHF.L.U32 R38, R38, 0x1, RZ ;  /* 0x0000000126267819 */ /* 0x000fe400000006ff */
[----:B------:R-:W-:Y:S01]  /*3790*/  SHF.L.U32 R40, R40, 0x1, RZ ;  /* 0x0000000128287819 */ /* 0x000fe200000006ff */
[----:B---3--:R0:W-:Y:S01]  /*37a0*/  STS.U16 [R39], R10 ;  /* 0x0000000a27007388 */ /* 0x0081e20000000400 */
[----:B------:R-:W-:-:S03]  /*37b0*/  SHF.L.U32 R51, R44, 0x1, RZ ;  /* 0x000000012c337819 */ /* 0x000fc600000006ff */
[----:B------:R3:W-:Y:S01]  /*37c0*/  MUFU.COS R92, R49 ;  /* 0x00000031005c7308 */ /* 0x0007e20000000000 */
[----:B------:R-:W-:Y:S01]  /*37d0*/  SHF.L.U32 R53, R46, 0x1, RZ ;  /* 0x000000012e357819 */ /* 0x000fe200000006ff */
[----:B------:R-:W-:Y:S01]  /*37e0*/  UIMAD UR40, UR17, UR22, URZ ;  /* 0x00000016112872a4 */ /* 0x000fe2000f8e023f */
[----:B----4-:R4:W-:Y:S01]  /*37f0*/  STS.U16 [R38+0x40], R9 ;  /* 0x0000400926007388 */ /* 0x0109e20000000400 */
[----:B------:R-:W-:Y:S02]  /*3800*/  SHF.L.U32 R48, R48, 0x1, RZ ;  /* 0x0000000130307819 */ /* 0x000fe400000006ff */
[----:B---3--:R-:W-:Y:S01]  /*3810*/  SHF.L.U32 R49, R42, 0x1, RZ ;  /* 0x000000012a317819 */ /* 0x008fe200000006ff */
[----:B------:R-:W-:Y:S02]  /*3820*/  FMUL.RZ R42, R3, 0.15915493667125701904 ;  /* 0x3e22f983032a7820 */ /* 0x000fe4000040c000 */
[----:B------:R-:W-:Y:S01]  /*3830*/  FMUL.FTZ R3, R113, UR42 ;  /* 0x0000002a71037c20 */ /* 0x000fe20008410000 */
[----:B------:R3:W-:Y:S01]  /*3840*/  STS.U16 [R40+0x80], R7 ;  /* 0x0000800728007388 */ /* 0x0007e20000000400 */
[----:B------:R-:W-:Y:S01]  /*3850*/  SHF.L.U32 R50, R50, 0x1, RZ ;  /* 0x0000000132327819 */ /* 0x000fe200000006ff */
[----:B------:R-:W-:Y:S01]  /*3860*/  UIMAD.WIDE.U32 UR20, UR16, UR22, URZ ;  /* 0x00000016101472a5 */ /* 0x000fe2000f8e003f */
[----:B------:R-:W-:Y:S01]  /*3870*/  SHF.L.U32 R52, R52, 0x1, RZ ;  /* 0x0000000134347819 */ /* 0x000fe200000006ff */
[----:B------:R-:W-:Y:S01]  /*3880*/  STS.U16 [R49+0xc0], R8 ;  /* 0x0000c00831007388 */ /* 0x000fe20000000400 */
[----:B0-----:R-:W-:Y:S01]  /*3890*/  FMUL.RZ R10, R3, 0.15915493667125701904 ;  /* 0x3e22f983030a7820 */ /* 0x001fe2000040c000 */
[----:B------:R-:W-:Y:S01]  /*38a0*/  SHF.L.U32 R3, R54, 0x1, RZ ;  /* 0x0000000136037819 */ /* 0x000fe200000006ff */
[----:B------:R-:W-:Y:S01]  /*38b0*/  UIMAD UR40, UR16, UR23, UR40 ;  /* 0x00000017102872a4 */ /* 0x000fe2000f8e0228 */
[----:B------:R-:W-:Y:S01]  /*38c0*/  STS.U16 [R51+0x100], R14 ;  /* 0x0001000e33007388 */ /* 0x000fe20000000400 */
[----:B----4-:R-:W-:Y:S01]  /*38d0*/  SHF.L.U32 R9, R58, 0x1, RZ ;  /* 0x000000013a097819 */ /* 0x010fe200000006ff */
[----:B------:R-:W-:Y:S01]  /*38e0*/  ULDC.64 UR22, c[0x0][0x1a0] ;  /* 0x0000680000167ab9 */ /* 0x000fe20000000a00 */
[----:B---3--:R-:W-:Y:S01]  /*38f0*/  SHF.L.U32 R7, R56, 0x1, RZ ;  /* 0x0000000138077819 */ /* 0x008fe200000006ff */
[----:B------:R-:W-:Y:S01]  /*3900*/  STS.U16 [R53+0x140], R12 ;  /* 0x0001400c35007388 */ /* 0x000fe20000000400 */
[----:B------:R-:W-:-:S03]  /*3910*/  UIADD3 UR21, UR21, UR40, URZ ;  /* 0x0000002815157290 */ /* 0x000fc6000fffe03f */
[----:B------:R-:W-:Y:S01]  /*3920*/  STS.U16 [R48+0x180], R13 ;  /* 0x0001800d30007388 */ /* 0x000fe20000000400 */
[----:B------:R-:W-:-:S03]  /*3930*/  UIMAD UR39, UR39, UR22, URZ ;  /* 0x00000016272772a4 */ /* 0x000fc6000f8e023f */
[----:B------:R-:W-:Y:S04]  /*3940*/  STS.U16 [R50+0x1c0], R11 ;  /* 0x0001c00b32007388 */ /* 0x000fe80000000400 */
[----:B------:R-:W-:Y:S01]  /*3950*/  STS.U16 [R52+0x200], R23 ;  /* 0x0002001734007388 */ /* 0x000fe20000000400 */
[----:B------:R-:W-:-:S03]  /*3960*/  UIMAD UR39, UR7, UR23, UR39 ;  /* 0x00000017072772a4 */ /* 0x000fc6000f8e0227 */
[----:B------:R-:W-:Y:S01]  /*3970*/  STS.U16 [R3+0x240], R20 ;  /* 0x0002401403007388 */ /* 0x000fe20000000400 */
[----:B------:R-:W-:-:S03]  /*3980*/  UIMAD.WIDE.U32 UR20, UR7, UR22, UR20 ;  /* 0x00000016071472a5 */ /* 0x000fc6000f8e0014 */
[----:B------:R-:W-:Y:S01]  /*3990*/  STS.U16 [R7+0x280], R16 ;  /* 0x0002801007007388 */ /* 0x000fe20000000400 */
[----:B------:R-:W-:-:S03]  /*39a0*/  ULDC.64 UR22, c[0x0][0x228] ;  /* 0x00008a0000167ab9 */ /* 0x000fc60000000a00 */
[----:B------:R2:W-:Y:S01]  /*39b0*/  STS.U16 [R9+0x2c0], R24 ;  /* 0x0002c01809007388 */ /* 0x0005e20000000400 */
[----:B-1----:R-:W-:Y:S01]  /*39c0*/  FMUL.FTZ R2, R112, UR42 ;  /* 0x0000002a70027c20 */ /* 0x002fe20008410000 */
[----:B------:R-:W-:Y:S02]  /*39d0*/  UIADD3 UR21, UR21, UR39, URZ ;  /* 0x0000002715157290 */ /* 0x000fe4000fffe03f */
[----:B------:R-:W-:Y:S01]  /*39e0*/  ULEA UR22, UP0, UR20, UR22, 0x3 ;  /* 0x0000001614167291 */ /* 0x000fe2000f80183f */
[----:B--2---:R-:W-:Y:S02]  /*39f0*/  MOV R9, UR41 ;  /* 0x0000002900097c02 */ /* 0x004fe40008000f00 */
[----:B------:R-:W-:-:S03]  /*3a00*/  SHF.L.U32 R60, R60, 0x1, RZ ;  /* 0x000000013c3c7819 */ /* 0x000fc600000006ff */
[----:B------:R-:W-:Y:S01]  /*3a10*/  FMUL.FTZ R9, R9, 1.4426950216293334961 ;  /* 0x3fb8aa3b09097820 */ /* 0x000fe20000410000 */
[----:B------:R-:W-:Y:S01]  /*3a20*/  SHF.L.U32 R62, R62, 0x1, RZ ;  /* 0x000000013e3e7819 */ /* 0x000fe200000006ff */
[----:B------:R-:W-:Y:S01]  /*3a30*/  FMUL.RZ R8, R2, 0.15915493667125701904 ;  /* 0x3e22f98302087820 */ /* 0x000fe2000040c000 */
[----:B------:R-:W-:Y:S01]  /*3a40*/  SHF.L.U32 R3, R64, 0x1, RZ ;  /* 0x0000000140037819 */ /* 0x000fe200000006ff */
[----:B------:R-:W-:Y:S01]  /*3a50*/  ULEA.HI.X UR23, UR20, UR23, UR21, 0x3, UP0 ;  /* 0x0000001714177291 */ /* 0x000fe200080f1c15 */
[----:B------:R-:W-:Y:S01]  /*3a60*/  FMUL.FTZ R2, R125, R9 ;  /* 0x000000097d027220 */ /* 0x000fe20000410000 */
[----:B------:R-:W-:Y:S03]  /*3a70*/  STS.U16 [R60+0x300], R15 ;  /* 0x0003000f3c007388 */ /* 0x000fe60000000400 */
[----:B------:R0:W1:Y:S01]  /*3a80*/  MUFU.EX2 R7, R2 ;  /* 0x0000000200077308 */ /* 0x0000620000000800 */
[----:B------:R-:W-:Y:S04]  /*3a90*/  STS.U16 [R62+0x340], R19 ;  /* 0x000340133e007388 */ /* 0x000fe80000000400 */
[----:B------:R2:W-:Y:S01]  /*3aa0*/  STS.U16 [R3+0x380], R18 ;  /* 0x0003801203007388 */ /* 0x0005e20000000400 */
[----:B0-----:R-:W-:-:S02]  /*3ab0*/  MOV R2, UR22 ;  /* 0x0000001600027c02 */ /* 0x001fc40008000f00 */
[----:B--2---:R-:W-:-:S06]  /*3ac0*/  MOV R3, UR23 ;  /* 0x0000001700037c02 */ /* 0x004fcc0008000f00 */
[----:B------:R-:W2:Y:S01]  /*3ad0*/  LDG.E.64 R2, [R2.64] ;  /* 0x0000001e02027981 */ /* 0x000ea2000c1e1b00 */
[----:B------:R-:W-:Y:S02]  /*3ae0*/  SHF.L.U32 R66, R66, 0x1, RZ ;  /* 0x0000000142427819 */ /* 0x000fe400000006ff */
[----:B------:R-:W-:Y:S02]  /*3af0*/  SHF.L.U32 R68, R68, 0x1, RZ ;  /* 0x0000000144447819 */ /* 0x000fe400000006ff */
[----:B------:R-:W-:Y:S02]  /*3b00*/  SHF.L.U32 R13, R70, 0x1, RZ ;  /* 0x00000001460d7819 */ /* 0x000fe400000006ff */
[----:B------:R-:W-:Y:S01]  /*3b10*/  SHF.L.U32 R72, R72, 0x1, RZ ;  /* 0x0000000148487819 */ /* 0x000fe200000006ff */
[----:B------:R0:W-:Y:S01]  /*3b20*/  STS.U16 [R66+0x3c0], R17 ;  /* 0x0003c01142007388 */ /* 0x0001e20000000400 */
[----:B------:R-:W-:Y:S02]  /*3b30*/  SHF.L.U32 R15, R74, 0x1, RZ ;  /* 0x000000014a0f7819 */ /* 0x000fe400000006ff */
[----:B------:R-:W-:Y:S01]  /*3b40*/  SHF.L.U32 R76, R76, 0x1, RZ ;  /* 0x000000014c4c7819 */ /* 0x000fe200000006ff */
[----:B------:R-:W-:Y:S04]  /*3b50*/  STS.U16 [R68+0x400], R25 ;  /* 0x0004001944007388 */ /* 0x000fe80000000400 */
[----:B------:R-:W-:Y:S01]  /*3b60*/  STS.U16 [R13+0x440], R22 ;  /* 0x000440160d007388 */ /* 0x000fe20000000400 */
[----:B0-----:R-:W-:-:S03]  /*3b70*/  SHF.L.U32 R17, R78, 0x1, RZ ;  /* 0x000000014e117819 */ /* 0x001fc600000006ff */
[----:B------:R-:W-:Y:S01]  /*3b80*/  STS.U16 [R72+0x480], R29 ;  /* 0x0004801d48007388 */ /* 0x000fe20000000400 */
[----:B------:R-:W-:-:S03]  /*3b90*/  FMUL.FTZ R11, R122, R9 ;  /* 0x000000097a0b7220 */ /* 0x000fc60000410000 */
[----:B------:R-:W-:Y:S04]  /*3ba0*/  STS.U16 [R15+0x4c0], R30 ;  /* 0x0004c01e0f007388 */ /* 0x000fe80000000400 */
[----:B------:R-:W-:Y:S04]  /*3bb0*/  STS.U16 [R76+0x500], R21 ;  /* 0x000500154c007388 */ /* 0x000fe80000000400 */
[----:B------:R0:W-:Y:S01]  /*3bc0*/  STS.U16 [R17+0x540], R28 ;  /* 0x0005401c11007388 */ /* 0x0001e20000000400 */
[----:B------:R-:W-:Y:S01]  /*3bd0*/  MUFU.SIN R83, R8 ;  /* 0x0000000800537308 */ /* 0x000fe20000000400 */
[----:B------:R-:W-:-:S02]  /*3be0*/  SHF.L.U32 R80, R80, 0x1, RZ ;  /* 0x0000000150507819 */ /* 0x000fc400000006ff */
[----:B------:R-:W-:Y:S02]  /*3bf0*/  SHF.L.U32 R19, R82, 0x1, RZ ;  /* 0x0000000152137819 */ /* 0x000fe400000006ff */
[----:B0-----:R-:W-:Y:S01]  /*3c00*/  SHF.L.U32 R17, R5, 0x1, RZ ;  /* 0x0000000105117819 */ /* 0x001fe200000006ff */
[-C--:B------:R-:W-:Y:S02]  /*3c10*/  FMUL.FTZ R5, R116, R9.reuse ;  /* 0x0000000974057220 */ /* 0x080fe40000410000 */
[----:B------:R0:W-:Y:S01]  /*3c20*/  MUFU.COS R84, R8 ;  /* 0x0000000800547308 */ /* 0x0001e20000000000 */
[----:B------:R-:W-:Y:S02]  /*3c30*/  SHF.L.U32 R16, R41, 0x1, RZ ;  /* 0x0000000129107819 */ /* 0x000fe400000006ff */
[----:B------:R-:W-:Y:S01]  /*3c40*/  SHF.L.U32 R43, R43, 0x1, RZ ;  /* 0x000000012b2b7819 */ /* 0x000fe200000006ff */
[----:B0-----:R-:W-:-:S04]  /*3c50*/  FMUL.FTZ R8, R124, R9 ;  /* 0x000000097c087220 */ /* 0x001fc80000410000 */
[----:B------:R-:W0:Y:S01]  /*3c60*/  MUFU.EX2 R11, R11 ;  /* 0x0000000b000b7308 */ /* 0x000e220000000800 */
[----:B------:R-:W-:Y:S01]  /*3c70*/  SHF.L.U32 R18, R45, 0x1, RZ ;  /* 0x000000012d127819 */ /* 0x000fe200000006ff */
[----:B------:R-:W-:Y:S01]  /*3c80*/  STS.U16 [R80+0x580], R27 ;  /* 0x0005801b50007388 */ /* 0x000fe20000000400 */
[----:B------:R-:W-:-:S05]  /*3c90*/  SHF.L.U32 R47, R47, 0x1, RZ ;  /* 0x000000012f2f7819 */ /* 0x000fca00000006ff */
[----:B------:R-:W3:Y:S01]  /*3ca0*/  MUFU.EX2 R5, R5 ;  /* 0x0000000500057308 */ /* 0x000ee20000000800 */
[----:B------:R-:W-:Y:S01]  /*3cb0*/  STS.U16 [R19+0x5c0], R26 ;  /* 0x0005c01a13007388 */ /* 0x000fe20000000400 */
[-C--:B------:R-:W-:Y:S01]  /*3cc0*/  FMUL.FTZ R12, R119, R9.reuse ;  /* 0x00000009770c7220 */ /* 0x080fe20000410000 */
[----:B------:R-:W-:Y:S02]  /*3cd0*/  HADD2.F32 R209, -RZ, R171.H0_H0 ;  /* 0x200000abffd17230 */ /* 0x000fe40000004100 */
[----:B------:R-:W-:Y:S03]  /*3ce0*/  STS.U16 [R16+0x600], R31 ;  /* 0x0006001f10007388 */ /* 0x000fe60000000400 */
[----:B------:R-:W4:Y:S01]  /*3cf0*/  MUFU.EX2 R8, R8 ;  /* 0x0000000800087308 */ /* 0x000f220000000800 */
[----:B------:R-:W-:Y:S01]  /*3d00*/  STS.U16 [R43+0x640], R32 ;  /* 0x000640202b007388 */ /* 0x000fe20000000400 */
[----:B------:R-:W-:-:S03]  /*3d10*/  FMUL.FTZ R13, R118, R9 ;  /* 0x00000009760d7220 */ /* 0x000fc60000410000 */
[----:B------:R-:W-:Y:S04]  /*3d20*/  STS.U16 [R18+0x680], R33 ;  /* 0x0006802112007388 */ /* 0x000fe80000000400 */
[----:B------:R0:W-:Y:S01]  /*3d30*/  STS.U16 [R47+0x6c0], R6 ;  /* 0x0006c0062f007388 */ /* 0x0001e20000000400 */
[----:B------:R-:W3:Y:S01]  /*3d40*/  MUFU.EX2 R12, R12 ;  /* 0x0000000c000c7308 */ /* 0x000ee20000000800 */
[----:B-1----:R-:W-:Y:S02]  /*3d50*/  FMUL.FTZ R107, R7, R107 ;  /* 0x0000006b076b7220 */ /* 0x002fe40000410000 */
[----:B------:R-:W-:Y:S02]  /*3d60*/  FMUL.FTZ R209, R126, R209 ;  /* 0x000000d17ed17220 */ /* 0x000fe40000410000 */
[----:B0-----:R-:W-:-:S03]  /*3d70*/  FMUL.FTZ R6, R111, UR42 ;  /* 0x0000002a6f067c20 */ /* 0x001fc60008410000 */
[----:B------:R-:W-:Y:S01]  /*3d80*/  MUFU.SIN R85, R10 ;  /* 0x0000000a00557308 */ /* 0x000fe20000000400 */
[----:B------:R-:W-:Y:S02]  /*3d90*/  FMUL.FTZ R102, R11, R102 ;  /* 0x000000660b667220 */ /* 0x000fe40000410000 */
[----:B------:R-:W-:Y:S02]  /*3da0*/  FMUL.RZ R16, R6, 0.15915493667125701904 ;  /* 0x3e22f98306107820 */ /* 0x000fe4000040c000 */
[----:B------:R-:W-:Y:S01]  /*3db0*/  FMUL.FTZ R6, R115, R9 ;  /* 0x0000000973067220 */ /* 0x000fe20000410000 */
[----:B------:R-:W-:Y:S01]  /*3dc0*/  HADD2.F32 R208, -RZ, R170.H0_H0 ;  /* 0x200000aaffd07230 */ /* 0x000fe20000004100 */
[----:B------:R-:W-:Y:S01]  /*3dd0*/  FMUL.FTZ R101, R11, R101 ;  /* 0x000000650b657220 */ /* 0x000fe20000410000 */
[----:B------:R0:W-:Y:S01]  /*3de0*/  MUFU.COS R86, R10 ;  /* 0x0000000a00567308 */ /* 0x0001e20000000000 */
[----:B------:R-:W-:Y:S02]  /*3df0*/  FMUL.FTZ R108, R7, R108 ;  /* 0x0000006c076c7220 */ /* 0x000fe40000410000 */
[----:B---3--:R-:W-:-:S02]  /*3e00*/  FMUL.FTZ R92, R5, R92 ;  /* 0x0000005c055c7220 */ /* 0x008fc40000410000 */
[----:B------:R-:W-:Y:S02]  /*3e10*/  FMUL.FTZ R91, R5, R91 ;  /* 0x0000005b055b7220 */ /* 0x000fe40000410000 */
[----:B------:R-:W-:Y:S01]  /*3e20*/  FMUL.FTZ R11, R209, R107 ;  /* 0x0000006bd10b7220 */ /* 0x000fe20000410000 */
[----:B------:R-:W1:Y:S01]  /*3e30*/  MUFU.EX2 R13, R13 ;  /* 0x0000000d000d7308 */ /* 0x000e620000000800 */
[----:B0-----:R-:W-:Y:S02]  /*3e40*/  FMUL.FTZ R10, R123, R9 ;  /* 0x000000097b0a7220 */ /* 0x001fe40000410000 */
[----:B------:R-:W-:Y:S02]  /*3e50*/  FMUL.FTZ R5, RZ, R107 ;  /* 0x0000006bff057220 */ /* 0x000fe40000410000 */
[----:B------:R-:W-:Y:S02]  /*3e60*/  FMUL.FTZ R7, R114, R9 ;  /* 0x0000000972077220 */ /* 0x000fe40000410000 */
[C---:B----4-:R-:W-:Y:S01]  /*3e70*/  FMUL.FTZ R106, R8.reuse, R106 ;  /* 0x0000006a086a7220 */ /* 0x050fe20000410000 */
[----:B------:R-:W-:Y:S01]  /*3e80*/  MUFU.SIN R89, R55 ;  /* 0x0000003700597308 */ /* 0x000fe20000000400 */
[----:B------:R-:W-:-:S02]  /*3e90*/  FMUL.FTZ R105, R8, R105 ;  /* 0x0000006908697220 */ /* 0x000fc40000410000 */
[----:B------:R-:W-:Y:S02]  /*3ea0*/  FFMA.FTZ R8, RZ, R108, R11 ;  /* 0x0000006cff087223 */ /* 0x000fe4000001000b */
[----:B------:R-:W-:Y:S02]  /*3eb0*/  FMUL.FTZ R208, R125, R208 ;  /* 0x000000d07dd07220 */ /* 0x000fe40000410000 */
[----:B------:R-:W-:Y:S01]  /*3ec0*/  FFMA.FTZ R11, R209, R108, -R5 ;  /* 0x0000006cd10b7223 */ /* 0x000fe20000010805 */
[----:B------:R-:W-:Y:S01]  /*3ed0*/  MUFU.COS R90, R55 ;  /* 0x00000037005a7308 */ /* 0x000fe20000000000 */
[----:B------:R-:W-:Y:S02]  /*3ee0*/  SHF.L.U32 R15, R94, 0x1, RZ ;  /* 0x000000015e0f7819 */ /* 0x000fe400000006ff */
[----:B------:R-:W-:-:S05]  /*3ef0*/  FADD.FTZ R11, R208, R11 ;  /* 0x0000000bd00b7221 */ /* 0x000fca0000010000 */
[----:B------:R-:W0:Y:S01]  /*3f00*/  MUFU.EX2 R6, R6 ;  /* 0x0000000600067308 */ /* 0x000e220000000800 */
[----:B------:R3:W-:Y:S07]  /*3f10*/  STS.U16 [R15+0x700], R34 ;  /* 0x000700220f007388 */ /* 0x0007ee0000000400 */
[----:B------:R-:W4:Y:S01]  /*3f20*/  MUFU.EX2 R10, R10 ;  /* 0x0000000a000a7308 */ /* 0x000f220000000800 */
[C---:B------:R-:W-:Y:S02]  /*3f30*/  FMUL.FTZ R100, R12.reuse, R100 ;  /* 0x000000640c647220 */ /* 0x040fe40000410000 */
[----:B------:R-:W-:-:S05]  /*3f40*/  FMUL.FTZ R99, R12, R99 ;  /* 0x000000630c637220 */ /* 0x000fca0000410000 */
[----:B------:R-:W-:Y:S01]  /*3f50*/  MUFU.SIN R87, R42 ;  /* 0x0000002a00577308 */ /* 0x000fe20000000400 */
[----:B------:R-:W-:Y:S02]  /*3f60*/  FMUL.FTZ R5, R113, R9 ;  /* 0x0000000971057220 */ /* 0x000fe40000410000 */
[----:B------:R-:W-:-:S05]  /*3f70*/  FADD.FTZ R12, RZ, R8 ;  /* 0x00000008ff0c7221 */ /* 0x000fca0000010000 */
[----:B------:R-:W-:Y:S01]  /*3f80*/  MUFU.COS R88, R42 ;  /* 0x0000002a00587308 */ /* 0x000fe20000000000 */
[----:B---3--:R-:W-:-:S07]  /*3f90*/  FMUL.FTZ R15, R105, R11 ;  /* 0x0000000b690f7220 */ /* 0x008fce0000410000 */
[----:B------:R-:W3:Y:S01]  /*3fa0*/  MUFU.EX2 R7, R7 ;  /* 0x0000000700077308 */ /* 0x000ee20000000800 */
[C---:B-1----:R-:W-:Y:S01]  /*3fb0*/  FMUL.FTZ R98, R13.reuse, R98 ;  /* 0x000000620d627220 */ /* 0x042fe20000410000 */
[----:B------:R-:W-:Y:S01]  /*3fc0*/  HADD2.F32 R207, -RZ, R169.H0_H0 ;  /* 0x200000a9ffcf7230 */ /* 0x000fe20000004100 */
[----:B------:R-:W-:Y:S02]  /*3fd0*/  FMUL.FTZ R97, R13, R97 ;  /* 0x000000610d617220 */ /* 0x000fe40000410000 */
[-C--:B------:R-:W-:Y:S02]  /*3fe0*/  FMUL.FTZ R13, R105, R12.reuse ;  /* 0x0000000c690d7220 */ /* 0x080fe40000410000 */
[----:B------:R-:W-:Y:S01]  /*3ff0*/  FFMA.FTZ R15, R106, R12, R15 ;  /* 0x0000000c6a0f7223 */ /* 0x000fe2000001000f */
[----:B------:R1:W3:Y:S01]  /*4000*/  MUFU.EX2 R8, R5 ;  /* 0x0000000500087308 */ /* 0x0002e20000000800 */
[C---:B0-----:R-:W-:Y:S02]  /*4010*/  FMUL.FTZ R90, R6.reuse, R90 ;  /* 0x0000005a065a7220 */ /* 0x041fe40000410000 */
[----:B------:R-:W-:-:S02]  /*4020*/  FMUL.FTZ R89, R6, R89 ;  /* 0x0000005906597220 */ /* 0x000fc40000410000 */
[----:B----4-:R-:W-:Y:S02]  /*4030*/  FMUL.FTZ R103, R10, R103 ;  /* 0x000000670a677220 */ /* 0x010fe40000410000 */
[----:B-1----:R-:W-:Y:S02]  /*4040*/  FMUL.FTZ R5, R126, R9 ;  /* 0x000000097e057220 */ /* 0x002fe40000410000 */
[----:B------:R-:W-:Y:S02]  /*4050*/  FFMA.FTZ R6, R106, R11, -R13 ;  /* 0x0000000b6a067223 */ /* 0x000fe4000001080d */
[----:B------:R-:W-:Y:S02]  /*4060*/  FMUL.FTZ R207, R124, R207 ;  /* 0x000000cf7ccf7220 */ /* 0x000fe40000410000 */
[----:B------:R-:W-:Y:S01]  /*4070*/  FADD.FTZ R15, RZ, R15 ;  /* 0x0000000fff0f7221 */ /* 0x000fe20000010000 */
[----:B------:R-:W0:Y:S01]  /*4080*/  MUFU.EX2 R5, R5 ;  /* 0x0000000500057308 */ /* 0x000e220000000800 */
[----:B------:R-:W-:Y:S01]  /*4090*/  FMUL.FTZ R104, R10, R104 ;  /* 0x000000680a687220 */ /* 0x000fe20000410000 */
[----:B------:R-:W-:Y:S01]  /*40a0*/  HADD2.F32 R206, -RZ, R168.H0_H0 ;  /* 0x200000a8ffce7230 */ /* 0x000fe20000004100 */
[----:B---3--:R-:W-:-:S02]  /*40b0*/  FMUL.FTZ R88, R7, R88 ;  /* 0x0000005807587220 */ /* 0x008fc40000410000 */
[----:B------:R-:W-:Y:S02]  /*40c0*/  FMUL.FTZ R87, R7, R87 ;  /* 0x0000005707577220 */ /* 0x000fe40000410000 */
[----:B------:R-:W-:Y:S02]  /*40d0*/  FMUL.FTZ R10, R112, R9 ;  /* 0x00000009700a7220 */ /* 0x000fe40000410000 */
[----:B------:R-:W-:Y:S02]  /*40e0*/  FADD.FTZ R6, R207, R6 ;  /* 0x00000006cf067221 */ /* 0x000fe40000010000 */
[C---:B------:R-:W-:Y:S02]  /*40f0*/  FMUL.FTZ R7, R103.reuse, R15 ;  /* 0x0000000f67077220 */ /* 0x040fe40000410000 */
[-C--:B------:R-:W-:Y:S02]  /*4100*/  FMUL.FTZ R11, R103, R6.reuse ;  /* 0x00000006670b7220 */ /* 0x080fe40000410000 */
[----:B------:R-:W-:-:S02]  /*4110*/  FFMA.FTZ R7, R104, R6, -R7 ;  /* 0x0000000668077223 */ /* 0x000fc40000010807 */
[----:B------:R-:W-:Y:S01]  /*4120*/  FMUL.FTZ R206, R123, R206 ;  /* 0x000000ce7bce7220 */ /* 0x000fe20000410000 */
[----:B------:R-:W1:Y:S01]  /*4130*/  MUFU.EX2 R10, R10 ;  /* 0x0000000a000a7308 */ /* 0x000e620000000800 */
[----:B------:R-:W-:Y:S01]  /*4140*/  FMUL.FTZ R14, R117, R9 ;  /* 0x00000009750e7220 */ /* 0x000fe20000410000 */
[----:B------:R-:W-:Y:S01]  /*4150*/  ISETP.NE.AND P1, PT, R148, RZ, PT ;  /* 0x000000ff9400720c */ /* 0x000fe20003f25270 */
[----:B------:R-:W-:Y:S01]  /*4160*/  FFMA.FTZ R15, R104, R15, R11 ;  /* 0x0000000f680f7223 */ /* 0x000fe2000001000b */
[----:B------:R-:W-:Y:S01]  /*4170*/  SHF.L.U32 R150, R150, 0x1, RZ ;  /* 0x0000000196967819 */ /* 0x000fe200000006ff */
[----:B------:R-:W-:Y:S02]  /*4180*/  FADD.FTZ R7, R206, R7 ;  /* 0x00000007ce077221 */ /* 0x000fe40000010000 */
[C---:B------:R-:W-:Y:S01]  /*4190*/  FMUL.FTZ R86, R8.reuse, R86 ;  /* 0x0000005608567220 */ /* 0x040fe20000410000 */
[----:B------:R-:W3:Y:S01]  /*41a0*/  MUFU.EX2 R14, R14 ;  /* 0x0000000e000e7308 */ /* 0x000ee20000000800 */
[----:B------:R-:W-:-:S02]  /*41b0*/  FMUL.FTZ R85, R8, R85 ;  /* 0x0000005508557220 */ /* 0x000fc40000410000 */
[----:B------:R-:W-:Y:S02]  /*41c0*/  FMUL.FTZ R6, R110, UR42 ;  /* 0x0000002a6e067c20 */ /* 0x000fe40008410000 */
[----:B------:R-:W-:Y:S02]  /*41d0*/  FADD.FTZ R15, RZ, R15 ;  /* 0x0000000fff0f7221 */ /* 0x000fe40000010000 */
[----:B------:R-:W-:Y:S01]  /*41e0*/  FMUL.FTZ R8, R101, R7 ;  /* 0x0000000765087220 */ /* 0x000fe20000410000 */
[----:B------:R-:W-:Y:S01]  /*41f0*/  STS.U16 [R150+0x740], R37 ;  /* 0x0007402596007388 */ /* 0x000fe20000000400 */
[----:B0-----:R-:W-:Y:S01]  /*4200*/  FMUL.FTZ R120, R5, R120 ;  /* 0x0000007805787220 */ /* 0x001fe20000410000 */
[----:B------:R-:W-:Y:S01]  /*4210*/  LEA R0, R147, R0, 0x5 ;  /* 0x0000000093007211 */ /* 0x000fe200078e28ff */
[----:B------:R-:W-:Y:S01]  /*4220*/  FMUL.FTZ R121, R5, R121 ;  /* 0x0000007905797220 */ /* 0x000fe20000410000 */
[----:B------:R0:W-:Y:S01]  /*4230*/  STS.U16 [R17+0x780], R36 ;  /* 0x0007802411007388 */ /* 0x0001e20000000400 */
[----:B------:R-:W-:Y:S01]  /*4240*/  FMUL.RZ R13, R6, 0.15915493667125701904 ;  /* 0x3e22f983060d7820 */ /* 0x000fe2000040c000 */
[----:B------:R-:W-:Y:S01]  /*4250*/  MOV R5, UR34 ;  /* 0x0000002200057c02 */ /* 0x000fe20008000f00 */
[----:B------:R-:W-:Y:S01]  /*4260*/  FMUL.FTZ R6, R101, R15 ;  /* 0x0000000f65067220 */ /* 0x000fe20000410000 */
[----:B------:R-:W-:-:S02]  /*4270*/  LEA.HI.SX32 R0, R0, R0, 0x1b ;  /* 0x0000000000007211 */ /* 0x000fc400078fdaff */
[----:B------:R-:W-:Y:S01]  /*4280*/  LEA R5, R5, UR7, 0x8 ;  /* 0x0000000705057c11 */ /* 0x000fe2000f8e40ff */
[----:B0-----:R-:W-:Y:S01]  /*4290*/  FFMA.FTZ R17, R102, R15, R8 ;  /* 0x0000000f66117223 */ /* 0x001fe20000010008 */
[----:B------:R-:W-:Y:S01]  /*42a0*/  HFMA2.MMA R15, -RZ, RZ, 0, 9.5367431640625e-07 ;  /* 0x00000010ff0f7435 */ /* 0x000fe200000001ff */
[----:B------:R-:W-:Y:S01]  /*42b0*/  @P1 IADD3 R5, R148, 0x200, RZ ;  /* 0x0000020094051810 */ /* 0x000fe20007ffe0ff */
[----:B------:R-:W-:Y:S01]  /*42c0*/  FFMA.FTZ R20, R102, R7, -R6 ;  /* 0x0000000766147223 */ /* 0x000fe20000010806 */
[----:B------:R-:W-:Y:S01]  /*42d0*/  SHF.L.U32 R154, R154, 0x1, RZ ;  /* 0x000000019a9a7819 */ /* 0x000fe200000006ff */
[C---:B-1----:R-:W-:Y:S02]  /*42e0*/  FMUL.FTZ R84, R10.reuse, R84 ;  /* 0x000000540a547220 */ /* 0x042fe40000410000 */
[----:B------:R-:W-:Y:S01]  /*42f0*/  FMUL.FTZ R83, R10, R83 ;  /* 0x000000530a537220 */ /* 0x000fe20000410000 */
[----:B------:R-:W-:Y:S01]  /*4300*/  SHF.L.U32 R10, R0, 0x1, RZ ;  /* 0x00000001000a7819 */ /* 0x000fe200000006ff */
[----:B------:R-:W-:-:S02]  /*4310*/  FMUL.FTZ R6, R111, R9 ;  /* 0x000000096f067220 */ /* 0x000fc40000410000 */
[----:B------:R-:W-:Y:S01]  /*4320*/  FMUL.FTZ R7, R110, R9 ;  /* 0x000000096e077220 */ /* 0x000fe20000410000 */
[----:B------:R-:W-:Y:S01]  /*4330*/  SHF.L.U32 R19, R5, 0x3, RZ ;  /* 0x0000000305137819 */ /* 0x000fe200000006ff */
[----:B------:R-:W-:Y:S01]  /*4340*/  STS.U16 [R154+0x7c0], R35 ;  /* 0x0007c0239a007388 */ /* 0x000fe20000000400 */
[----:B------:R-:W-:Y:S01]  /*4350*/  MUFU.SIN R81, R16 ;  /* 0x0000001000517308 */ /* 0x000fe20000000400 */
[----:B---3--:R-:W-:Y:S01]  /*4360*/  FMUL.FTZ R96, R14, R96 ;  /* 0x000000600e607220 */ /* 0x008fe20000410000 */
[----:B------:R-:W-:-:S06]  /*4370*/  NOP ;  /* 0x0000000000007918 */ /* 0x000fcc0000000000 */
[----:B------:R-:W-:Y:S01]  /*4380*/  FMUL.FTZ R93, R14, R93 ;  /* 0x0000005d0e5d7220 */ /* 0x000fe20000410000 */
[----:B------:R0:W-:Y:S01]  /*4390*/  MUFU.COS R11, R16 ;  /* 0x00000010000b7308 */ /* 0x0001e20000000000 */
[----:B------:R-:W-:Y:S01]  /*43a0*/  @!P0 IMAD.WIDE R4, R4, R15, UR10 ;  /* 0x0000000a04048e25 */ /* 0x000fe2000f8e020f */
[----:B------:R-:W-:Y:S04]  /*43b0*/  LDS.U16 R54, [R10] ;  /* 0x000000000a367984 */ /* 0x000fe80000000400 */
[----:B------:R-:W-:Y:S02]  /*43c0*/  LDS.U16 R56, [R10+0x2] ;  /* 0x000002000a387984 */ /* 0x000fe40000000400 */
[----:B------:R-:W-:Y:S02]  /*43d0*/  MUFU.SIN R18, R13 ;  /* 0x0000000d00127308 */ /* 0x000fe40000000400 */
[----:B------:R-:W-:Y:S04]  /*43e0*/  LDS.U16 R53, [R10+0x4] ;  /* 0x000004000a357984 */ /* 0x000fe80000000400 */
[----:B------:R-:W1:Y:S02]  /*43f0*/  LDS.U16 R55, [R10+0x6] ;  /* 0x000006000a377984 */ /* 0x000e640000000400 */
[----:B------:R3:W-:Y:S02]  /*4400*/  MUFU.COS R80, R13 ;  /* 0x0000000d00507308 */ /* 0x0007e40000000000 */
[----:B------:R-:W-:Y:S04]  /*4410*/  LDS.U16 R46, [R10+0x8] ;  /* 0x000008000a2e7984 */ /* 0x000fe80000000400 */
[----:B------:R-:W-:Y:S02]  /*4420*/  LDS.U16 R48, [R10+0xa] ;  /* 0x00000a000a307984 */ /* 0x000fe40000000400 */
[----:B------:R4:W0:Y:S02]  /*4430*/  MUFU.EX2 R12, R6 ;  /* 0x00000006000c7308 */ /* 0x0008240000000800 */
[----:B------:R-:W-:Y:S04]  /*4440*/  LDS.U16 R45, [R10+0xc] ;  /* 0x00000c000a2d7984 */ /* 0x000fe80000000400 */
[----:B------:R-:W0:Y:S02]  /*4450*/  LDS.U16 R47, [R10+0xe] ;  /* 0x00000e000a2f7984 */ /* 0x000e240000000400 */
[----:B------:R0:W0:Y:S02]  /*4460*/  MUFU.EX2 R59, R7 ;  /* 0x00000007003b7308 */ /* 0x0000240000000800 */
[----:B------:R-:W-:Y:S04]  /*4470*/  LDS.U16 R38, [R10+0x10] ;  /* 0x000010000a267984 */ /* 0x000fe80000000400 */
[----:B------:R-:W-:Y:S04]  /*4480*/  LDS.U16 R40, [R10+0x12] ;  /* 0x000012000a287984 */ /* 0x000fe80000000400 */
[----:B------:R-:W-:Y:S04]  /*4490*/  LDS.U16 R37, [R10+0x14] ;  /* 0x000014000a257984 */ /* 0x000fe80000000400 */
[----:B------:R-:W0:Y:S04]  /*44a0*/  LDS.U16 R39, [R10+0x16] ;  /* 0x000016000a277984 */ /* 0x000e280000000400 */
[----:B------:R-:W-:Y:S04]  /*44b0*/  LDS.U16 R30, [R10+0x18] ;  /* 0x000018000a1e7984 */ /* 0x000fe80000000400 */
[----:B------:R-:W-:Y:S04]  /*44c0*/  LDS.U16 R32, [R10+0x1a] ;  /* 0x00001a000a207984 */ /* 0x000fe80000000400 */
[----:B------:R-:W-:Y:S04]  /*44d0*/  LDS.U16 R29, [R10+0x1c] ;  /* 0x00001c000a1d7984 */ /* 0x000fe80000000400 */
[----:B------:R-:W1:Y:S04]  /*44e0*/  LDS.U16 R31, [R10+0x1e] ;  /* 0x00001e000a1f7984 */ /* 0x000e680000000400 */
[----:B------:R-:W-:Y:S04]  /*44f0*/  LDS.U16 R22, [R10+0x20] ;  /* 0x000020000a167984 */ /* 0x000fe80000000400 */
[----:B------:R-:W-:Y:S04]  /*4500*/  LDS.U16 R24, [R10+0x22] ;  /* 0x000022000a187984 */ /* 0x000fe80000000400 */
[----:B------:R-:W-:Y:S04]  /*4510*/  LDS.U16 R21, [R10+0x24] ;  /* 0x000024000a157984 */ /* 0x000fe80000000400 */
[----:B------:R-:W1:Y:S04]  /*4520*/  LDS.U16 R23, [R10+0x26] ;  /* 0x000026000a177984 */ /* 0x000e680000000400 */
[----:B------:R-:W-:Y:S04]  /*4530*/  LDS.U16 R14, [R10+0x28] ;  /* 0x000028000a0e7984 */ /* 0x000fe80000000400 */
[----:B0-----:R-:W0:Y:S04]  /*4540*/  LDS.U16 R16, [R10+0x2a] ;  /* 0x00002a000a107984 */ /* 0x001e280000000400 */
[----:B---3--:R-:W-:Y:S04]  /*4550*/  LDS.U16 R13, [R10+0x2c] ;  /* 0x00002c000a0d7984 */ /* 0x008fe80000000400 */
[----:B------:R-:W3:Y:S04]  /*4560*/  LDS.U16 R15, [R10+0x2e] ;  /* 0x00002e000a0f7984 */ /* 0x000ee80000000400 */
[----:B----4-:R-:W-:Y:S04]  /*4570*/  LDS.U16 R6, [R10+0x30] ;  /* 0x000030000a067984 */ /* 0x010fe80000000400 */
[----:B------:R-:W4:Y:S04]  /*4580*/  LDS.U16 R8, [R10+0x32] ;  /* 0x000032000a087984 */ /* 0x000f280000000400 */
[----:B------:R-:W-:Y:S04]  /*4590*/  LDS.U16 R0, [R10+0x34] ;  /* 0x000034000a007984 */ /* 0x000fe80000000400 */
[----:B------:R-:W0:Y:S04]  /*45a0*/  LDS.U16 R7, [R10+0x36] ;  /* 0x000036000a077984 */ /* 0x000e280000000400 */
[----:B------:R-:W0:Y:S04]  /*45b0*/  LDS.U16 R151, [R10+0x38] ;  /* 0x000038000a977984 */ /* 0x000e280000000400 */
[----:B------:R-:W0:Y:S04]  /*45c0*/  LDS.U16 R149, [R10+0x3a] ;  /* 0x00003a000a957984 */ /* 0x000e280000000400 */
[----:B------:R-:W0:Y:S04]  /*45d0*/  LDS.U16 R152, [R10+0x3c] ;  /* 0x00003c000a987984 */ /* 0x000e280000000400 */
[----:B------:R1:W0:Y:S04]  /*45e0*/  LDS.U16 R150, [R10+0x3e] ;  /* 0x00003e000a967984 */ /* 0x0002280000000400 */
[----:B------:R1:W-:Y:S01]  /*45f0*/  STS.64 [R19+0x7780], R120 ;  /* 0x0077807813007388 */ /* 0x0003e20000000a00 */
[----:B------:R-:W-:Y:S01]  /*4600*/  HADD2.F32 R205, -RZ, R167.H0_H0 ;  /* 0x200000a7ffcd7230 */ /* 0x000fe20000004100 */
[----:B------:R-:W-:-:S04]  /*4610*/  HFMA2.MMA R60, -RZ, RZ, 1.875, 0 ;  /* 0x3f800000ff3c7435 */ /* 0x000fc800000001ff */
[----:B------:R-:W-:Y:S01]  /*4620*/  FMUL.FTZ R205, R122, R205 ;  /* 0x000000cd7acd7220 */ /* 0x000fe20000410000 */
[----:B------:R-:W-:Y:S01]  /*4630*/  MOV R61, RZ ;  /* 0x000000ff003d7202 */ /* 0x000fe20000000f00 */
[----:B------:R-:W-:Y:S01]  /*4640*/  CS2R R62, SRZ ;  /* 0x00000000003e7805 */ /* 0x000fe2000001ff00 */
[----:B------:R-:W-:Y:S01]  /*4650*/  BAR.SYNC.DEFER_BLOCKING 0x0 ;  /* 0x0000000000007b1d */ /* 0x000fe20000010000 */
[----:B------:R-:W-:Y:S02]  /*4660*/  FADD.FTZ R20, R205, R20 ;  /* 0x00000014cd147221 */ /* 0x000fe40000010000 */
[----:B------:R-:W-:Y:S02]  /*4670*/  FADD.FTZ R17, RZ, R17 ;  /* 0x00000011ff117221 */ /* 0x000fe40000010000 */
[----:B-1----:R-:W-:Y:S01]  /*4680*/  FMUL.FTZ R10, R99, R20 ;  /* 0x00000014630a7220 */ /* 0x002fe20000410000 */
[----:B------:R-:W-:Y:S01]  /*4690*/  HADD2.F32 R204, -RZ, R166.H0_H0 ;  /* 0x200000a6ffcc7230 */ /* 0x000fe20000004100 */
[----:B------:R-:W-:-:S02]  /*46a0*/  FMUL.FTZ R82, R12, R11 ;  /* 0x0000000b0c527220 */ /* 0x000fc40000410000 */
[-C--:B------:R-:W-:Y:S02]  /*46b0*/  FMUL.FTZ R11, R99, R17.reuse ;  /* 0x00000011630b7220 */ /* 0x080fe40000410000 */
[----:B------:R-:W-:Y:S02]  /*46c0*/  FFMA.FTZ R10, R100, R17, R10 ;  /* 0x00000011640a7223 */ /* 0x000fe4000001000a */
[----:B------:R-:W-:Y:S02]  /*46d0*/  FMUL.FTZ R81, R12, R81 ;  /* 0x000000510c517220 */ /* 0x000fe40000410000 */
[----:B------:R-:W-:Y:S02]  /*46e0*/  FFMA.FTZ R19, R100, R20, -R11 ;  /* 0x0000001464137223 */ /* 0x000fe4000001080b */
[----:B------:R-:W-:Y:S02]  /*46f0*/  FMUL.FTZ R204, R119, R204 ;  /* 0x000000cc77cc7220 */ /* 0x000fe40000410000 */
[----:B------:R-:W-:Y:S01]  /*4700*/  FADD.FTZ R12, RZ, R10 ;  /* 0x0000000aff0c7221 */ /* 0x000fe20000010000 */
[----:B------:R1:W5:Y:S01]  /*4710*/  @!P0 LDG.E.128 R60, [R4.64] ;  /* 0x0000001e043c8981 */ /* 0x000362000c1e1d00 */
[----:B------:R-:W-:Y:S01]  /*4720*/  FADD.FTZ R19, R204, R19 ;  /* 0x00000013cc137221 */ /* 0x000fe20000010000 */
[----:B------:R-:W-:Y:S01]  /*4730*/  HADD2.F32 R203, -RZ, R165.H0_H0 ;  /* 0x200000a5ffcb7230 */ /* 0x000fe20000004100 */
[----:B-1----:R-:W-:-:S02]  /*4740*/  FMUL.FTZ R5, R121, R107 ;  /* 0x0000006b79057220 */ /* 0x002fc40000410000 */
[C---:B------:R-:W-:Y:S02]  /*4750*/  FMUL.FTZ R4, R120.reuse, R107 ;  /* 0x0000006b78047220 */ /* 0x040fe40000410000 */
[-C--:B------:R-:W-:Y:S02]  /*4760*/  FFMA.FTZ R5, R120, R108.reuse, -R5 ;  /* 0x0000006c78057223 */ /* 0x080fe40000010805 */
[----:B------:R-:W-:Y:S02]  /*4770*/  FFMA.FTZ R4, R121, R108, R4 ;  /* 0x0000006c79047223 */ /* 0x000fe40000010004 */
[----:B------:R-:W-:Y:S02]  /*4780*/  FMUL.FTZ R11, R105, R5 ;  /* 0x00000005690b7220 */ /* 0x000fe40000410000 */
[----:B------:R-:W-:Y:S02]  /*4790*/  FMUL.FTZ R17, R97, R12 ;  /* 0x0000000c61117220 */ /* 0x000fe40000410000 */
[----:B------:R-:W-:-:S02]  /*47a0*/  FMUL.FTZ R80, R59, R80 ;  /* 0x000000503b507220 */ /* 0x000fc40000410000 */
[----:B------:R-:W-:Y:S02]  /*47b0*/  FMUL.FTZ R59, R59, R18 ;  /* 0x000000123b3b7220 */ /* 0x000fe40000410000 */
[-C--:B------:R-:W-:Y:S02]  /*47c0*/  FMUL.FTZ R10, R105, R4.reuse ;  /* 0x00000004690a7220 */ /* 0x080fe40000410000 */
[----:B------:R-:W-:Y:S02]  /*47d0*/  FFMA.FTZ R11, R106, R4, R11 ;  /* 0x000000046a0b7223 */ /* 0x000fe4000001000b */
[-C--:B------:R-:W-:Y:S02]  /*47e0*/  FFMA.FTZ R18, R98, R19.reuse, -R17 ;  /* 0x0000001362127223 */ /* 0x080fe40000010811 */
[----:B------:R-:W-:Y:S02]  /*47f0*/  FMUL.FTZ R19, R97, R19 ;  /* 0x0000001361137220 */ /* 0x000fe40000410000 */
[----:B------:R-:W-:-:S02]  /*4800*/  FMUL.FTZ R203, R118, R203 ;  /* 0x000000cb76cb7220 */ /* 0x000fc40000410000 */
[----:B------:R-:W-:Y:S02]  /*4810*/  FFMA.FTZ R10, R106, R5, -R10 ;  /* 0x000000056a0a7223 */ /* 0x000fe4000001080a */
[----:B------:R-:W-:Y:S02]  /*4820*/  FMUL.FTZ R5, R103, R11 ;  /* 0x0000000b67057220 */ /* 0x000fe40000410000 */
[----:B------:R-:W-:Y:S02]  /*4830*/  FFMA.FTZ R19, R98, R12, R19 ;  /* 0x0000000c62137223 */ /* 0x000fe40000010013 */
[----:B------:R-:W-:Y:S02]  /*4840*/  FADD.FTZ R18, R203, R18 ;  /* 0x00000012cb127221 */ /* 0x000fe40000010000 */
[-C--:B------:R-:W-:Y:S02]  /*4850*/  FMUL.FTZ R4, R103, R10.reuse ;  /* 0x0000000a67047220 */ /* 0x080fe40000410000 */
[----:B------:R-:W-:-:S02]  /*4860*/  FFMA.FTZ R5, R104, R10, -R5 ;  /* 0x0000000a68057223 */ /* 0x000fc40000010805 */
[----:B------:R-:W-:Y:S02]  /*4870*/  FADD.FTZ R19, RZ, R19 ;  /* 0x00000013ff137221 */ /* 0x000fe40000010000 */
[----:B------:R-:W-:Y:S01]  /*4880*/  FMUL.FTZ R10, R93, R18 ;  /* 0x000000125d0a7220 */ /* 0x000fe20000410000 */
[----:B------:R-:W-:Y:S01]  /*4890*/  HADD2.F32 R202, -RZ, R164.H0_H0 ;  /* 0x200000a4ffca7230 */ /* 0x000fe20000004100 */
[----:B------:R-:W-:Y:S02]  /*48a0*/  FFMA.FTZ R4, R104, R11, R4 ;  /* 0x0000000b68047223 */ /* 0x000fe40000010004 */
[----:B------:R-:W-:Y:S02]  /*48b0*/  FMUL.FTZ R11, R101, R5 ;  /* 0x00000005650b7220 */ /* 0x000fe40000410000 */
[-C--:B------:R-:W-:Y:S02]  /*48c0*/  FMUL.FTZ R17, R93, R19.reuse ;  /* 0x000000135d117220 */ /* 0x080fe40000410000 */
[----:B------:R-:W-:-:S02]  /*48d0*/  FFMA.FTZ R10, R96, R19, R10 ;  /* 0x00000013600a7223 */ /* 0x000fc4000001000a */
[-C--:B------:R-:W-:Y:S02]  /*48e0*/  FFMA.FTZ R11, R102, R4.reuse, R11 ;  /* 0x00000004660b7223 */ /* 0x080fe4000001000b */
[----:B------:R-:W-:Y:S02]  /*48f0*/  FMUL.FTZ R4, R101, R4 ;  /* 0x0000000465047220 */ /* 0x000fe40000410000 */
[----:B------:R-:W-:Y:S02]  /*4900*/  FFMA.FTZ R17, R96, R18, -R17 ;  /* 0x0000001260117223 */ /* 0x000fe40000010811 */
[----:B------:R-:W-:Y:S02]  /*4910*/  FMUL.FTZ R202, R117, R202 ;  /* 0x000000ca75ca7220 */ /* 0x000fe40000410000 */
[----:B------:R-:W-:Y:S01]  /*4920*/  FADD.FTZ R10, RZ, R10 ;  /* 0x0000000aff0a7221 */ /* 0x000fe20000010000 */
[----:B------:R-:W-:Y:S01]  /*4930*/  HADD2.F32 R201, -RZ, R163.H0_H0 ;  /* 0x200000a3ffc97230 */ /* 0x000fe20000004100 */
[----:B------:R-:W-:-:S02]  /*4940*/  FFMA.FTZ R4, R102, R5, -R4 ;  /* 0x0000000566047223 */ /* 0x000fc40000010804 */
[----:B------:R-:W-:Y:S02]  /*4950*/  FADD.FTZ R17, R202, R17 ;  /* 0x00000011ca117221 */ /* 0x000fe40000010000 */
[----:B------:R-:W-:Y:S02]  /*4960*/  FMUL.FTZ R12, R91, R10 ;  /* 0x0000000a5b0c7220 */ /* 0x000fe40000410000 */
[----:B------:R-:W-:Y:S02]  /*4970*/  FMUL.FTZ R5, R99, R11 ;  /* 0x0000000b63057220 */ /* 0x000fe40000410000 */
[-C--:B------:R-:W-:Y:S02]  /*4980*/  FMUL.FTZ R19, R91, R17.reuse ;  /* 0x000000115b137220 */ /* 0x080fe40000410000 */
[----:B------:R-:W-:Y:S02]  /*4990*/  FFMA.FTZ R12, R92, R17, -R12 ;  /* 0x000000115c0c7223 */ /* 0x000fe4000001080c */
[----:B------:R-:W-:-:S02]  /*49a0*/  FMUL.FTZ R201, R116, R201 ;  /* 0x000000c974c97220 */ /* 0x000fc40000410000 */
[-C--:B------:R-:W-:Y:S02]  /*49b0*/  FFMA.FTZ R5, R100, R4.reuse, -R5 ;  /* 0x0000000464057223 */ /* 0x080fe40000010805 */
[----:B------:R-:W-:Y:S02]  /*49c0*/  FMUL.FTZ R4, R99, R4 ;  /* 0x0000000463047220 */ /* 0x000fe40000410000 */
[----:B------:R-:W-:Y:S02]  /*49d0*/  FFMA.FTZ R19, R92, R10, R19 ;  /* 0x0000000a5c137223 */ /* 0x000fe40000010013 */
[----:B------:R-:W-:Y:S02]  /*49e0*/  FADD.FTZ R12, R201, R12 ;  /* 0x0000000cc90c7221 */ /* 0x000fe40000010000 */
[----:B------:R-:W-:Y:S02]  /*49f0*/  FFMA.FTZ R4, R100, R11, R4 ;  /* 0x0000000b64047223 */ /* 0x000fe40000010004 */
[----:B------:R-:W-:-:S02]  /*4a00*/  FADD.FTZ R19, RZ, R19 ;  /* 0x00000013ff137221 */ /* 0x000fc40000010000 */
[----:B------:R-:W-:Y:S01]  /*4a10*/  FMUL.FTZ R18, R89, R12 ;  /* 0x0000000c59127220 */ /* 0x000fe20000410000 */
[----:B------:R-:W-:Y:S01]  /*4a20*/  HADD2.F32 R200, -RZ, R162.H0_H0 ;  /* 0x200000a2ffc87230 */ /* 0x000fe20000004100 */
[C---:B------:R-:W-:Y:S02]  /*4a30*/  FMUL.FTZ R10, R97.reuse, R4 ;  /* 0x00000004610a7220 */ /* 0x040fe40000410000 */
[----:B------:R-:W-:Y:S02]  /*4a40*/  FMUL.FTZ R11, R97, R5 ;  /* 0x00000005610b7220 */ /* 0x000fe40000410000 */
[-C--:B------:R-:W-:Y:S02]  /*4a50*/  FMUL.FTZ R17, R89, R19.reuse ;  /* 0x0000001359117220 */ /* 0x080fe40000410000 */
[----:B------:R-:W-:Y:S02]  /*4a60*/  FFMA.FTZ R18, R90, R19, R18 ;  /* 0x000000135a127223 */ /* 0x000fe40000010012 */
[----:B------:R-:W-:-:S02]  /*4a70*/  FFMA.FTZ R10, R98, R5, -R10 ;  /* 0x00000005620a7223 */ /* 0x000fc4000001080a */
[----:B------:R-:W-:Y:S02]  /*4a80*/  FFMA.FTZ R11, R98, R4, R11 ;  /* 0x00000004620b7223 */ /* 0x000fe4000001000b */
[----:B------:R-:W-:Y:S02]  /*4a90*/  FFMA.FTZ R17, R90, R12, -R17 ;  /* 0x0000000c5a117223 */ /* 0x000fe40000010811 */
[----:B------:R-:W-:Y:S02]  /*4aa0*/  FMUL.FTZ R200, R115, R200 ;  /* 0x000000c873c87220 */ /* 0x000fe40000410000 */
[----:B------:R-:W-:Y:S02]  /*4ab0*/  FADD.FTZ R18, RZ, R18 ;  /* 0x00000012ff127221 */ /* 0x000fe40000010000 */
[C---:B------:R-:W-:Y:S02]  /*4ac0*/  FMUL.FTZ R12, R93.reuse, R10 ;  /* 0x0000000a5d0c7220 */ /* 0x040fe40000410000 */
[----:B------:R-:W-:-:S02]  /*4ad0*/  FMUL.FTZ R5, R93, R11 ;  /* 0x0000000b5d057220 */ /* 0x000fc40000410000 */
[----:B------:R-:W-:Y:S02]  /*4ae0*/  FADD.FTZ R17, R200, R17 ;  /* 0x00000011c8117221 */ /* 0x000fe40000010000 */
[----:B------:R-:W-:Y:S02]  /*4af0*/  FMUL.FTZ R19, R87, R18 ;  /* 0x0000001257137220 */ /* 0x000fe40000410000 */
[----:B------:R-:W-:Y:S02]  /*4b00*/  FMUL.FTZ R4, R109, UR42 ;  /* 0x0000002a6d047c20 */ /* 0x000fe40008410000 */
[C---:B------:R-:W-:Y:S01]  /*4b10*/  FFMA.FTZ R12, R96.reuse, R11, R12 ;  /* 0x0000000b600c7223 */ /* 0x040fe2000001000c */
[----:B------:R-:W-:Y:S01]  /*4b20*/  HADD2.F32 R191, -RZ, R161.H0_H0 ;  /* 0x200000a1ffbf7230 */ /* 0x000fe20000004100 */
[----:B------:R-:W-:Y:S02]  /*4b30*/  FFMA.FTZ R5, R96, R10, -R5 ;  /* 0x0000000a60057223 */ /* 0x000fe40000010805 */
[----:B------:R-:W-:-:S02]  /*4b40*/  FFMA.FTZ R10, R88, R17, -R19 ;  /* 0x00000011580a7223 */ /* 0x000fc40000010813 */
[----:B------:R-:W-:Y:S02]  /*4b50*/  FMUL.RZ R20, R4, 0.15915493667125701904 ;  /* 0x3e22f98304147820 */ /* 0x000fe4000040c000 */
[----:B------:R-:W-:Y:S02]  /*4b60*/  FMUL.FTZ R17, R87, R17 ;  /* 0x0000001157117220 */ /* 0x000fe40000410000 */
[----:B------:R-:W-:Y:S02]  /*4b70*/  FMUL.FTZ R4, R91, R12 ;  /* 0x0000000c5b047220 */ /* 0x000fe40000410000 */
[----:B------:R-:W-:Y:S02]  /*4b80*/  FFMA.FTZ R17, R88, R18, R17 ;  /* 0x0000001258117223 */ /* 0x000fe40000010011 */
[----:B------:R-:W-:Y:S02]  /*4b90*/  FMUL.FTZ R191, R114, R191 ;  /* 0x000000bf72bf7220 */ /* 0x000fe40000410000 */
[----:B------:R-:W-:-:S02]  /*4ba0*/  FFMA.FTZ R4, R92, R5, -R4 ;  /* 0x000000055c047223 */ /* 0x000fc40000010804 */
[----:B------:R-:W-:Y:S02]  /*4bb0*/  FMUL.FTZ R5, R91, R5 ;  /* 0x000000055b057220 */ /* 0x000fe40000410000 */
[----:B------:R-:W-:Y:S02]  /*4bc0*/  FADD.FTZ R17, RZ, R17 ;  /* 0x00000011ff117221 */ /* 0x000fe40000010000 */
[----:B------:R-:W-:Y:S02]  /*4bd0*/  FADD.FTZ R10, R191, R10 ;  /* 0x0000000abf0a7221 */ /* 0x000fe40000010000 */
[----:B------:R-:W-:Y:S02]  /*4be0*/  FFMA.FTZ R5, R92, R12, R5 ;  /* 0x0000000c5c057223 */ /* 0x000fe40000010005 */
[C---:B------:R-:W-:Y:S02]  /*4bf0*/  FMUL.FTZ R19, R85.reuse, R17 ;  /* 0x0000001155137220 */ /* 0x040fe40000410000 */
[----:B------:R-:W-:Y:S01]  /*4c00*/  FMUL.FTZ R12, R85, R10 ;  /* 0x0000000a550c7220 */ /* 0x000fe20000410000 */
[----:B------:R-:W-:Y:S01]  /*4c10*/  HADD2.F32 R190, -RZ, R160.H0_H0 ;  /* 0x200000a0ffbe7230 */ /* 0x000fe20000004100 */
[----:B------:R-:W-:-:S02]  /*4c20*/  FMUL.FTZ R9, R109, R9 ;  /* 0x000000096d097220 */ /* 0x000fc40000410000 */
[C---:B------:R-:W-:Y:S02]  /*4c30*/  FMUL.FTZ R11, R89.reuse, R5 ;  /* 0x00000005590b7220 */ /* 0x040fe40000410000 */
[C---:B------:R-:W-:Y:S02]  /*4c40*/  FFMA.FTZ R19, R86.reuse, R10, -R19 ;  /* 0x0000000a56137223 */ /* 0x040fe40000010813 */
[----:B------:R-:W-:Y:S02]  /*4c50*/  FFMA.FTZ R12, R86, R17, R12 ;  /* 0x00000011560c7223 */ /* 0x000fe4000001000c */
[-C--:B------:R-:W-:Y:S01]  /*4c60*/  FMUL.FTZ R10, R89, R4.reuse ;  /* 0x00000004590a7220 */ /* 0x080fe20000410000 */
[----:B------:R-:W-:Y:S01]  /*4c70*/  MUFU.EX2 R9, R9 ;  /* 0x0000000900097308 */ /* 0x000fe20000000800 */
[----:B------:R-:W-:Y:S02]  /*4c80*/  FFMA.FTZ R11, R90, R4, -R11 ;  /* 0x000000045a0b7223 */ /* 0x000fe4000001080b */
[----:B------:R-:W-:-:S02]  /*4c90*/  FMUL.FTZ R190, R113, R190 ;  /* 0x000000be71be7220 */ /* 0x000fc40000410000 */
[----:B------:R-:W-:-:S03]  /*4ca0*/  FADD.FTZ R12, RZ, R12 ;  /* 0x0000000cff0c7221 */ /* 0x000fc60000010000 */
[----:B------:R-:W1:Y:S01]  /*4cb0*/  MUFU.SIN R4, R20 ;  /* 0x0000001400047308 */ /* 0x000e620000000400 */
[----:B------:R-:W-:Y:S01]  /*4cc0*/  FFMA.FTZ R10, R90, R5, R10 ;  /* 0x000000055a0a7223 */ /* 0x000fe2000001000a */
[----:B------:R-:W-:Y:S01]  /*4cd0*/  HADD2.F32 R189, -RZ, R159.H0_H0 ;  /* 0x2000009fffbd7230 */ /* 0x000fe20000004100 */
[----:B------:R-:W-:Y:S02]  /*4ce0*/  FADD.FTZ R19, R190, R19 ;  /* 0x00000013be137221 */ /* 0x000fe40000010000 */
[----:B------:R-:W-:-:S03]  /*4cf0*/  FMUL.FTZ R18, R83, R12 ;  /* 0x0000000c53127220 */ /* 0x000fc60000410000 */
[----:B------:R-:W0:Y:S01]  /*4d00*/  MUFU.COS R58, R20 ;  /* 0x00000014003a7308 */ /* 0x000e220000000000 */
[----:B------:R-:W-:Y:S02]  /*4d10*/  FMUL.FTZ R5, R87, R10 ;  /* 0x0000000a57057220 */ /* 0x000fe40000410000 */
[----:B------:R-:W-:Y:S02]  /*4d20*/  FMUL.FTZ R25, R83, R19 ;  /* 0x0000001353197220 */ /* 0x000fe40000410000 */
[----:B------:R-:W-:Y:S02]  /*4d30*/  FMUL.FTZ R17, R87, R11 ;  /* 0x0000000b57117220 */ /* 0x000fe40000410000 */
[----:B------:R-:W-:Y:S02]  /*4d40*/  FFMA.FTZ R18, R84, R19, -R18 ;  /* 0x0000001354127223 */ /* 0x000fe40000010812 */
[----:B------:R-:W-:Y:S02]  /*4d50*/  FMUL.FTZ R189, R112, R189 ;  /* 0x000000bd70bd7220 */ /* 0x000fe40000410000 */
[----:B------:R-:W-:-:S02]  /*4d60*/  FFMA.FTZ R5, R88, R11, -R5 ;  /* 0x0000000b58057223 */ /* 0x000fc40000010805 */
[----:B------:R-:W-:Y:S02]  /*4d70*/  FFMA.FTZ R25, R84, R12, R25 ;  /* 0x0000000c54197223 */ /* 0x000fe40000010019 */
[----:B------:R-:W-:Y:S02]  /*4d80*/  FFMA.FTZ R17, R88, R10, R17 ;  /* 0x0000000a58117223 */ /* 0x000fe40000010011 */
[----:B------:R-:W-:Y:S02]  /*4d90*/  FADD.FTZ R18, R189, R18 ;  /* 0x00000012bd127221 */ /* 0x000fe40000010000 */
[----:B------:R-:W-:Y:S02]  /*4da0*/  FMUL.FTZ R10, R85, R5 ;  /* 0x00000005550a7220 */ /* 0x000fe40000410000 */
[----:B-1----:R-:W-:Y:S02]  /*4db0*/  FMUL.FTZ R57, R9, R4 ;  /* 0x0000000409397220 */ /* 0x002fe40000410000 */
[----:B------:R-:W-:-:S02]  /*4dc0*/  FADD.FTZ R25, RZ, R25 ;  /* 0x00000019ff197221 */ /* 0x000fc40000010000 */
[----:B------:R-:W-:Y:S02]  /*4dd0*/  FMUL.FTZ R4, R81, R18 ;  /* 0x0000001251047220 */ /* 0x000fe40000410000 */
[-C--:B------:R-:W-:Y:S01]  /*4de0*/  FFMA.FTZ R10, R86, R17.reuse, R10 ;  /* 0x00000011560a7223 */ /* 0x080fe2000001000a */
[----:B------:R-:W-:Y:S01]  /*4df0*/  HADD2.F32 R188, -RZ, R158.H0_H0 ;  /* 0x2000009effbc7230 */ /* 0x000fe20000004100 */
[----:B0-----:R-:W-:Y:S02]  /*4e00*/  FMUL.FTZ R58, R9, R58 ;  /* 0x0000003a093a7220 */ /* 0x001fe40000410000 */
[----:B------:R-:W-:Y:S02]  /*4e10*/  FMUL.FTZ R17, R85, R17 ;  /* 0x0000001155117220 */ /* 0x000fe40000410000 */
[-C--:B------:R-:W-:Y:S01]  /*4e20*/  FMUL.FTZ R9, R81, R25.reuse ;  /* 0x0000001951097220 */ /* 0x080fe20000410000 */
[----:B--2---:R-:W0:Y:S01]  /*4e30*/  R2UR UR23, R3 ;  /* 0x00000000031773c2 */ /* 0x004e2200000e0000 */
[----:B------:R-:W-:-:S02]  /*4e40*/  FFMA.FTZ R25, R82, R25, R4 ;  /* 0x0000001952197223 */ /* 0x000fc40000010004 */
[----:B------:R-:W-:Y:S02]  /*4e50*/  FFMA.FTZ R17, R86, R5, -R17 ;  /* 0x0000000556117223 */ /* 0x000fe40000010811 */
[----:B------:R-:W-:Y:S02]  /*4e60*/  FFMA.FTZ R9, R82, R18, -R9 ;  /* 0x0000001252097223 */ /* 0x000fe40000010809 */
[----:B------:R-:W-:Y:S01]  /*4e70*/  FMUL.FTZ R188, R111, R188 ;  /* 0x000000bc6fbc7220 */ /* 0x000fe20000410000 */
[----:B------:R-:W1:Y:S01]  /*4e80*/  R2UR UR22, R2 ;  /* 0x00000000021673c2 */ /* 0x000e6200000e0000 */
[----:B------:R-:W-:Y:S02]  /*4e90*/  FADD.FTZ R25, RZ, R25 ;  /* 0x00000019ff197221 */ /* 0x000fe40000010000 */
[----:B------:R-:W-:Y:S02]  /*4ea0*/  FMUL.FTZ R5, R83, R17 ;  /* 0x0000001153057220 */ /* 0x000fe40000410000 */
[----:B------:R-:W-:-:S02]  /*4eb0*/  FADD.FTZ R9, R188, R9 ;  /* 0x00000009bc097221 */ /* 0x000fc40000010000 */
[----:B------:R-:W-:Y:S02]  /*4ec0*/  FMUL.FTZ R11, R59, R25 ;  /* 0x000000193b0b7220 */ /* 0x000fe40000410000 */
[-C--:B------:R-:W-:Y:S02]  /*4ed0*/  FMUL.FTZ R4, R83, R10.reuse ;  /* 0x0000000a53047220 */ /* 0x080fe40000410000 */
[----:B------:R-:W-:Y:S02]  /*4ee0*/  FFMA.FTZ R5, R84, R10, R5 ;  /* 0x0000000a54057223 */ /* 0x000fe40000010005 */
[-C--:B------:R-:W-:Y:S02]  /*4ef0*/  FFMA.FTZ R12, R80, R9.reuse, -R11 ;  /* 0x00000009500c7223 */ /* 0x080fe4000001080b */
[----:B------:R-:W-:Y:S02]  /*4f00*/  FMUL.FTZ R11, R59, R9 ;  /* 0x000000093b0b7220 */ /* 0x000fe40000410000 */
[----:B------:R-:W-:-:S02]  /*4f10*/  FFMA.FTZ R4, R84, R17, -R4 ;  /* 0x0000001154047223 */ /* 0x000fc40000010804 */
[CC--:B------:R-:W-:Y:S02]  /*4f20*/  FMUL.FTZ R9, R81.reuse, R5.reuse ;  /* 0x0000000551097220 */ /* 0x0c0fe40000410000 */
[-C--:B------:R-:W-:Y:S02]  /*4f30*/  FMUL.FTZ R10, R81, R4.reuse ;  /* 0x00000004510a7220 */ /* 0x080fe40000410000 */
[C---:B------:R-:W-:Y:S01]  /*4f40*/  FFMA.FTZ R9, R82.reuse, R4, -R9 ;  /* 0x0000000452097223 */ /* 0x040fe20000010809 */
[----:B------:R-:W-:Y:S01]  /*4f50*/  HADD2.F32 R55, -RZ, R55.H0_H0 ;  /* 0x20000037ff377230 */ /* 0x000fe20000004100 */
[----:B------:R-:W-:Y:S02]  /*4f60*/  FFMA.FTZ R10, R82, R5, R10 ;  /* 0x00000005520a7223 */ /* 0x000fe4000001000a */
[----:B------:R-:W-:Y:S01]  /*4f70*/  FMUL.FTZ R65, R59, R9 ;  /* 0x000000093b417220 */ /* 0x000fe20000410000 */
[----:B------:R-:W-:Y:S01]  /*4f80*/  HADD2.F32 R53, -RZ, R53.H0_H0 ;  /* 0x20000035ff357230 */ /* 0x000fe20000004100 */
[----:B0-----:R-:W-:-:S02]  /*4f90*/  FMUL.FTZ R4, R55, UR23 ;  /* 0x0000001737047c20 */ /* 0x001fc40008410000 */
[-C--:B------:R-:W-:Y:S02]  /*4fa0*/  FMUL.FTZ R64, R59, R10.reuse ;  /* 0x0000000a3b407220 */ /* 0x080fe40000410000 */
[----:B------:R-:W-:Y:S02]  /*4fb0*/  FFMA.FTZ R65, R80, R10, R65 ;  /* 0x0000000a50417223 */ /* 0x000fe40000010041 */
[----:B-1----:R-:W-:Y:S01]  /*4fc0*/  FMUL.FTZ R10, R55, UR22 ;  /* 0x00000016370a7c20 */ /* 0x002fe20008410000 */
[----:B------:R-:W-:Y:S01]  /*4fd0*/  HADD2.F32 R47, -RZ, R47.H0_H0 ;  /* 0x2000002fff2f7230 */ /* 0x000fe20000004100 */
[----:B------:R-:W-:Y:S02]  /*4fe0*/  FADD.FTZ R49, R142, R142 ;  /* 0x0000008e8e317221 */ /* 0x000fe40000010000 */
[C---:B------:R-:W-:Y:S02]  /*4ff0*/  FFMA.FTZ R4, R53.reuse, UR22, -R4 ;  /* 0x0000001635047c23 */ /* 0x040fe40008010804 */
[----:B------:R-:W-:Y:S01]  /*5000*/  FFMA.FTZ R10, R53, UR23, R10 ;  /* 0x00000017350a7c23 */ /* 0x000fe2000801000a */
[----:B------:R-:W-:Y:S01]  /*5010*/  HADD2.F32 R45, -RZ, R45.H0_H0 ;  /* 0x2000002dff2d7230 */ /* 0x000fe20000004100 */
[----:B------:R-:W-:-:S02]  /*5020*/  FMUL.FTZ R50, R49, R4 ;  /* 0x0000000431327220 */ /* 0x000fc40000410000 */
[----:B------:R-:W-:Y:S02]  /*5030*/  FMUL.FTZ R4, R47, UR23 ;  /* 0x000000172f047c20 */ /* 0x000fe40008410000 */
[----:B------:R-:W-:Y:S01]  /*5040*/  FMUL.FTZ R49, R49, R10 ;  /* 0x0000000a31317220 */ /* 0x000fe20000410000 */
[----:B------:R-:W-:Y:S01]  /*5050*/  HADD2.F32 R56, -RZ, R56.H0_H0 ;  /* 0x20000038ff387230 */ /* 0x000fe20000004100 */
[----:B------:R-:W-:Y:S01]  /*5060*/  FMUL.FTZ R10, R47, UR22 ;  /* 0x000000162f0a7c20 */ /* 0x000fe20008410000 */
[----:B------:R-:W-:Y:S01]  /*5070*/  HADD2.F32 R39, -RZ, R39.H0_H0 ;  /* 0x20000027ff277230 */ /* 0x000fe20000004100 */
[----:B------:R-:W-:Y:S02]  /*5080*/  FADD.FTZ R41, R140, R140 ;  /* 0x0000008c8c297221 */ /* 0x000fe40000010000 */
[C---:B------:R-:W-:Y:S01]  /*5090*/  FFMA.FTZ R4, R45.reuse, UR22, -R4 ;  /* 0x000000162d047c23 */ /* 0x040fe20008010804 */
[----:B------:R-:W-:Y:S01]  /*50a0*/  HADD2.F32 R54, -RZ, R54.H0_H0 ;  /* 0x20000036ff367230 */ /* 0x000fe20000004100 */
[----:B------:R-:W-:Y:S01]  /*50b0*/  FFMA.FTZ R10, R45, UR23, R10 ;  /* 0x000000172d0a7c23 */ /* 0x000fe2000801000a */
[----:B------:R-:W-:Y:S01]  /*50c0*/  HADD2.F32 R48, -RZ, R48.H0_H0 ;  /* 0x20000030ff307230 */ /* 0x000fe20000004100 */
[----:B------:R-:W-:Y:S01]  /*50d0*/  FMUL.FTZ R3, R56, UR23 ;  /* 0x0000001738037c20 */ /* 0x000fe20008410000 */
[----:B------:R-:W-:Y:S01]  /*50e0*/  HADD2.F32 R37, -RZ, R37.H0_H0 ;  /* 0x20000025ff257230 */ /* 0x000fe20000004100 */
[----:B------:R-:W-:Y:S01]  /*50f0*/  FMUL.FTZ R42, R41, R4 ;  /* 0x00000004292a7220 */ /* 0x000fe20000410000 */
[----:B------:R-:W-:Y:S01]  /*5100*/  ISETP.NE.AND P0, PT, R148, 0x7f, PT ;  /* 0x0000007f9400780c */ /* 0x000fe20003f05270 */
[----:B------:R-:W-:-:S02]  /*5110*/  FMUL.FTZ R5, R56, UR22 ;  /* 0x0000001638057c20 */ /* 0x000fc40008410000 */
[----:B------:R-:W-:Y:S02]  /*5120*/  FMUL.FTZ R4, R39, UR23 ;  /* 0x0000001727047c20 */ /* 0x000fe40008410000 */
[----:B------:R-:W-:Y:S01]  /*5130*/  FMUL.FTZ R41, R41, R10 ;  /* 0x0000000a29297220 */ /* 0x000fe20000410000 */
[----:B------:R-:W-:Y:S01]  /*5140*/  HADD2.F32 R46, -RZ, R46.H0_H0 ;  /* 0x2000002eff2e7230 */ /* 0x000fe20000004100 */
[----:B------:R-:W-:Y:S01]  /*5150*/  FMUL.FTZ R10, R39, UR22 ;  /* 0x00000016270a7c20 */ /* 0x000fe20008410000 */
[----:B------:R-:W-:Y:S01]  /*5160*/  HADD2.F32 R40, -RZ, R40.H0_H0 ;  /* 0x20000028ff287230 */ /* 0x000fe20000004100 */
[----:B------:R-:W-:Y:S01]  /*5170*/  FADD.FTZ R51, R143, R143 ;  /* 0x0000008f8f337221 */ /* 0x000fe20000010000 */
[----:B------:R-:W-:Y:S01]  /*5180*/  HADD2.F32 R31, -RZ, R31.H0_H0 ;  /* 0x2000001fff1f7230 */ /* 0x000fe20000004100 */
[C---:B------:R-:W-:Y:S02]  /*5190*/  FFMA.FTZ R52, R54.reuse, UR22, -R3 ;  /* 0x0000001636347c23 */ /* 0x040fe40008010803 */
[----:B------:R-:W-:-:S02]  /*51a0*/  FFMA.FTZ R2, R54, UR23, R5 ;  /* 0x0000001736027c23 */ /* 0x000fc40008010005 */
[----:B------:R-:W-:Y:S01]  /*51b0*/  FADD.FTZ R33, R138, R138 ;  /* 0x0000008a8a217221 */ /* 0x000fe20000010000 */
[----:B------:R-:W-:Y:S01]  /*51c0*/  HADD2.F32 R38, -RZ, R38.H0_H0 ;  /* 0x20000026ff267230 */ /* 0x000fe20000004100 */
[C---:B------:R-:W-:Y:S01]  /*51d0*/  FMUL.FTZ R3, R48.reuse, UR23 ;  /* 0x0000001730037c20 */ /* 0x040fe20008410000 */
[----:B------:R-:W-:Y:S01]  /*51e0*/  HADD2.F32 R29, -RZ, R29.H0_H0 ;  /* 0x2000001dff1d7230 */ /* 0x000fe20000004100 */
[C---:B------:R-:W-:Y:S01]  /*51f0*/  FFMA.FTZ R4, R37.reuse, UR22, -R4 ;  /* 0x0000001625047c23 */ /* 0x040fe20008010804 */
[----:B------:R-:W-:Y:S01]  /*5200*/  HADD2.F32 R32, -RZ, R32.H0_H0 ;  /* 0x20000020ff207230 */ /* 0x000fe20000004100 */
[----:B------:R-:W-:Y:S01]  /*5210*/  FMUL.FTZ R5, R48, UR22 ;  /* 0x0000001630057c20 */ /* 0x000fe20008410000 */
[----:B------:R-:W-:Y:S01]  /*5220*/  HADD2.F32 R187, -RZ, R157.H0_H0 ;  /* 0x2000009dffbb7230 */ /* 0x000fe20000004100 */
[----:B------:R-:W-:Y:S01]  /*5230*/  FFMA.FTZ R10, R37, UR23, R10 ;  /* 0x00000017250a7c23 */ /* 0x000fe2000801000a */
[----:B------:R0:W1:Y:S01]  /*5240*/  @P0 LDS.64 R94, [R148.X8+0x8788] ;  /* 0x00878800945e0984 */ /* 0x0000620000008a00 */
[----:B------:R-:W-:-:S02]  /*5250*/  FMUL.FTZ R52, R51, R52 ;  /* 0x0000003433347220 */ /* 0x000fc40000410000 */
[----:B------:R-:W-:Y:S02]  /*5260*/  FMUL.FTZ R51, R51, R2 ;  /* 0x0000000233337220 */ /* 0x000fe40000410000 */
[----:B------:R-:W-:Y:S02]  /*5270*/  FADD.FTZ R43, R141, R141 ;  /* 0x0000008d8d2b7221 */ /* 0x000fe40000010000 */
[C---:B------:R-:W-:Y:S02]  /*5280*/  FFMA.FTZ R44, R46.reuse, UR22, -R3 ;  /* 0x000000162e2c7c23 */ /* 0x040fe40008010803 */
[----:B------:R-:W-:Y:S02]  /*5290*/  FMUL.FTZ R34, R33, R4 ;  /* 0x0000000421227220 */ /* 0x000fe40000410000 */
[----:B------:R-:W-:Y:S02]  /*52a0*/  FFMA.FTZ R2, R46, UR23, R5 ;  /* 0x000000172e027c23 */ /* 0x000fe40008010005 */
[----:B------:R-:W-:-:S02]  /*52b0*/  FMUL.FTZ R3, R40, UR23 ;  /* 0x0000001728037c20 */ /* 0x000fc40008410000 */
[----:B------:R-:W-:Y:S02]  /*52c0*/  FMUL.FTZ R4, R31, UR23 ;  /* 0x000000171f047c20 */ /* 0x000fe40008410000 */
[----:B------:R-:W-:Y:S02]  /*52d0*/  FMUL.FTZ R5, R40, UR22 ;  /* 0x0000001628057c20 */ /* 0x000fe40008410000 */
[----:B------:R-:W-:Y:S02]  /*52e0*/  FMUL.FTZ R33, R33, R10 ;  /* 0x0000000a21217220 */ /* 0x000fe40000410000 */
[----:B------:R-:W-:Y:S01]  /*52f0*/  FMUL.FTZ R10, R31, UR22 ;  /* 0x000000161f0a7c20 */ /* 0x000fe20008410000 */
[----:B------:R-:W-:Y:S01]  /*5300*/  HADD2.F32 R30, -RZ, R30.H0_H0 ;  /* 0x2000001eff1e7230 */ /* 0x000fe20000004100 */
[----:B------:R-:W-:Y:S01]  /*5310*/  FFMA.FTZ R11, R80, R25, R11 ;  /* 0x00000019500b7223 */ /* 0x000fe2000001000b */
[----:B------:R-:W-:Y:S01]  /*5320*/  HADD2.F32 R23, -RZ, R23.H0_H0 ;  /* 0x20000017ff177230 */ /* 0x000fe20000004100 */
[C---:B------:R-:W-:Y:S01]  /*5330*/  FMUL.FTZ R44, R43.reuse, R44 ;  /* 0x0000002c2b2c7220 */ /* 0x040fe20000410000 */
[----:B------:R-:W-:Y:S01]  /*5340*/  HADD2.F32 R24, -RZ, R24.H0_H0 ;  /* 0x20000018ff187230 */ /* 0x000fe20000004100 */
[----:B------:R-:W-:-:S02]  /*5350*/  FMUL.FTZ R43, R43, R2 ;  /* 0x000000022b2b7220 */ /* 0x000fc40000410000 */
[----:B------:R-:W-:Y:S02]  /*5360*/  FADD.FTZ R35, R139, R139 ;  /* 0x0000008b8b237221 */ /* 0x000fe40000010000 */
[----:B------:R-:W-:Y:S02]  /*5370*/  FFMA.FTZ R36, R38, UR22, -R3 ;  /* 0x0000001626247c23 */ /* 0x000fe40008010803 */
[----:B------:R-:W-:Y:S02]  /*5380*/  FADD.FTZ R25, R136, R136 ;  /* 0x0000008888197221 */ /* 0x000fe40000010000 */
[----:B------:R-:W-:Y:S02]  /*5390*/  FFMA.FTZ R4, R29, UR22, -R4 ;  /* 0x000000161d047c23 */ /* 0x000fe40008010804 */
[----:B------:R-:W-:Y:S02]  /*53a0*/  FFMA.FTZ R2, R38, UR23, R5 ;  /* 0x0000001726027c23 */ /* 0x000fe40008010005 */
[----:B------:R-:W-:-:S02]  /*53b0*/  FMUL.FTZ R3, R32, UR23 ;  /* 0x0000001720037c20 */ /* 0x000fc40008410000 */
[----:B------:R-:W-:Y:S02]  /*53c0*/  FMUL.FTZ R187, R110, R187 ;  /* 0x000000bb6ebb7220 */ /* 0x000fe40000410000 */
[----:B------:R-:W-:Y:S02]  /*53d0*/  FMUL.FTZ R5, R32, UR22 ;  /* 0x0000001620057c20 */ /* 0x000fe40008410000 */
[----:B------:R-:W-:Y:S01]  /*53e0*/  FFMA.FTZ R10, R29, UR23, R10 ;  /* 0x000000171d0a7c23 */ /* 0x000fe2000801000a */
[----:B------:R-:W-:Y:S01]  /*53f0*/  HADD2.F32 R21, -RZ, R21.H0_H0 ;  /* 0x20000015ff157230 */ /* 0x000fe20000004100 */
[----:B------:R-:W-:Y:S01]  /*5400*/  FMUL.FTZ R36, R35, R36 ;  /* 0x0000002423247220 */ /* 0x000fe20000410000 */
[----:B------:R-:W-:Y:S01]  /*5410*/  HADD2.F32 R22, -RZ, R22.H0_H0 ;  /* 0x20000016ff167230 */ /* 0x000fe20000004100 */
[----:B------:R-:W-:Y:S01]  /*5420*/  FMUL.FTZ R26, R25, R4 ;  /* 0x00000004191a7220 */ /* 0x000fe20000410000 */
[----:B------:R-:W-:Y:S01]  /*5430*/  HADD2.F32 R16, -RZ, R16.H0_H0 ;  /* 0x20000010ff107230 */ /* 0x000fe20000004100 */
[----:B------:R-:W-:-:S02]  /*5440*/  FMUL.FTZ R35, R35, R2 ;  /* 0x0000000223237220 */ /* 0x000fc40000410000 */
[----:B------:R-:W-:Y:S02]  /*5450*/  FADD.FTZ R27, R137, R137 ;  /* 0x00000089891b7221 */ /* 0x000fe40000010000 */
[C---:B------:R-:W-:Y:S02]  /*5460*/  FFMA.FTZ R28, R30.reuse, UR22, -R3 ;  /* 0x000000161e1c7c23 */ /* 0x040fe40008010803 */
[----:B------:R-:W-:Y:S02]  /*5470*/  FMUL.FTZ R4, R23, UR23 ;  /* 0x0000001717047c20 */ /* 0x000fe40008410000 */
[----:B------:R-:W-:Y:S02]  /*5480*/  FADD.FTZ R11, RZ, R11 ;  /* 0x0000000bff0b7221 */ /* 0x000fe40000010000 */
[----:B------:R-:W-:Y:S02]  /*5490*/  FADD.FTZ R12, R187, R12 ;  /* 0x0000000cbb0c7221 */ /* 0x000fe40000010000 */
[----:B------:R-:W-:-:S02]  /*54a0*/  FFMA.FTZ R2, R30, UR23, R5 ;  /* 0x000000171e027c23 */ /* 0x000fc40008010005 */
[----:B------:R-:W-:Y:S02]  /*54b0*/  FMUL.FTZ R25, R25, R10 ;  /* 0x0000000a19197220 */ /* 0x000fe40000410000 */
[C---:B------:R-:W-:Y:S02]  /*54c0*/  FMUL.FTZ R3, R24.reuse, UR23 ;  /* 0x0000001718037c20 */ /* 0x040fe40008410000 */
[----:B------:R-:W-:Y:S02]  /*54d0*/  FMUL.FTZ R5, R24, UR22 ;  /* 0x0000001618057c20 */ /* 0x000fe40008410000 */
[----:B------:R-:W-:Y:S01]  /*54e0*/  FMUL.FTZ R10, R23, UR22 ;  /* 0x00000016170a7c20 */ /* 0x000fe20008410000 */
[----:B---3--:R-:W-:Y:S01]  /*54f0*/  HADD2.F32 R15, -RZ, R15.H0_H0 ;  /* 0x2000000fff0f7230 */ /* 0x008fe20000004100 */
[----:B------:R-:W-:Y:S01]  /*5500*/  FMUL.FTZ R28, R27, R28 ;  /* 0x0000001c1b1c7220 */ /* 0x000fe20000410000 */
[----:B------:R-:W-:Y:S01]  /*5510*/  HADD2.F32 R14, -RZ, R14.H0_H0 ;  /* 0x2000000eff0e7230 */ /* 0x000fe20000004100 */
[----:B------:R-:W-:-:S02]  /*5520*/  FADD.FTZ R17, R134, R134 ;  /* 0x0000008686117221 */ /* 0x000fc40000010000 */
[----:B------:R-:W-:Y:S02]  /*5530*/  FFMA.FTZ R4, R21, UR22, -R4 ;  /* 0x0000001615047c23 */ /* 0x000fe40008010804 */
[C---:B------:R-:W-:Y:S02]  /*5540*/  FMUL.FTZ R69, R57.reuse, R11 ;  /* 0x0000000b39457220 */ /* 0x040fe40000410000 */
[----:B------:R-:W-:Y:S02]  /*5550*/  FMUL.FTZ R67, R57, R12 ;  /* 0x0000000c39437220 */ /* 0x000fe40000410000 */
[----:B------:R-:W-:Y:S02]  /*5560*/  FMUL.FTZ R27, R27, R2 ;  /* 0x000000021b1b7220 */ /* 0x000fe40000410000 */
[----:B------:R-:W-:Y:S02]  /*5570*/  FADD.FTZ R19, R135, R135 ;  /* 0x0000008787137221 */ /* 0x000fe40000010000 */
[----:B------:R-:W-:-:S02]  /*5580*/  FFMA.FTZ R20, R22, UR22, -R3 ;  /* 0x0000001616147c23 */ /* 0x000fc40008010803 */
[----:B------:R-:W-:Y:S02]  /*5590*/  FFMA.FTZ R2, R22, UR23, R5 ;  /* 0x0000001716027c23 */ /* 0x000fe40008010005 */
[----:B------:R-:W-:Y:S02]  /*55a0*/  FFMA.FTZ R10, R21, UR23, R10 ;  /* 0x00000017150a7c23 */ /* 0x000fe4000801000a */
[C---:B------:R-:W-:Y:S01]  /*55b0*/  FMUL.FTZ R3, R16.reuse, UR23 ;  /* 0x0000001710037c20 */ /* 0x040fe20008410000 */
[----:B------:R-:W-:Y:S01]  /*55c0*/  HADD2.F32 R13, -RZ, R13.H0_H0 ;  /* 0x2000000dff0d7230 */ /* 0x000fe20000004100 */
[----:B------:R-:W-:Y:S01]  /*55d0*/  FMUL.FTZ R5, R16, UR22 ;  /* 0x0000001610057c20 */ /* 0x000fe20008410000 */
[----:B----4-:R-:W-:Y:S01]  /*55e0*/  HADD2.F32 R8, -RZ, R8.H0_H0 ;  /* 0x20000008ff087230 */ /* 0x010fe20000004100 */
[----:B------:R-:W-:Y:S02]  /*55f0*/  FMUL.FTZ R18, R17, R4 ;  /* 0x0000000411127220 */ /* 0x000fe40000410000 */
[----:B------:R-:W-:-:S02]  /*5600*/  FFMA.FTZ R69, R58, R12, -R69 ;  /* 0x0000000c3a457223 */ /* 0x000fc40000010845 */
[----:B------:R-:W-:Y:S02]  /*5610*/  FFMA.FTZ R67, R58, R11, R67 ;  /* 0x0000000b3a437223 */ /* 0x000fe40000010043 */
[----:B------:R-:W-:Y:S02]  /*5620*/  FMUL.FTZ R20, R19, R20 ;  /* 0x0000001413147220 */ /* 0x000fe40000410000 */
[----:B------:R-:W-:Y:S01]  /*5630*/  FMUL.FTZ R4, R15, UR23 ;  /* 0x000000170f047c20 */ /* 0x000fe20008410000 */
[----:B------:R-:W-:Y:S01]  /*5640*/  HADD2.F32 R7, -RZ, R7.H0_H0 ;  /* 0x20000007ff077230 */ /* 0x000fe20000004100 */
[----:B------:R-:W-:Y:S02]  /*5650*/  FMUL.FTZ R19, R19, R2 ;  /* 0x0000000213137220 */ /* 0x000fe40000410000 */
[----:B------:R-:W-:Y:S02]  /*5660*/  FMUL.FTZ R17, R17, R10 ;  /* 0x0000000a11117220 */ /* 0x000fe40000410000 */
[----:B------:R-:W-:-:S02]  /*5670*/  FADD.FTZ R11, R133, R133 ;  /* 0x00000085850b7221 */ /* 0x000fc40000010000 */
[C---:B------:R-:W-:Y:S02]  /*5680*/  FFMA.FTZ R12, R14.reuse, UR22, -R3 ;  /* 0x000000160e0c7c23 */ /* 0x040fe40008010803 */
[----:B------:R-:W-:Y:S02]  /*5690*/  FMUL.FTZ R10, R15, UR22 ;  /* 0x000000160f0a7c20 */ /* 0x000fe40008410000 */
[----:B------:R-:W-:Y:S01]  /*56a0*/  FFMA.FTZ R2, R14, UR23, R5 ;  /* 0x000000170e027c23 */ /* 0x000fe20008010005 */
[----:B------:R-:W-:Y:S01]  /*56b0*/  HADD2.F32 R6, -RZ, R6.H0_H0 ;  /* 0x20000006ff067230 */ /* 0x000fe20000004100 */
[----:B------:R-:W-:Y:S02]  /*56c0*/  FFMA.FTZ R64, R80, R9, -R64 ;  /* 0x0000000950407223 */ /* 0x000fe40000010840 */
[----:B------:R-:W-:Y:S02]  /*56d0*/  FADD.FTZ R9, R132, R132 ;  /* 0x0000008484097221 */ /* 0x000fe40000010000 */
[----:B------:R-:W-:Y:S01]  /*56e0*/  FFMA.FTZ R4, R13, UR22, -R4 ;  /* 0x000000160d047c23 */ /* 0x000fe20008010804 */
[----:B------:R-:W-:Y:S01]  /*56f0*/  HADD2.F32 R5, -RZ, R0.H0_H0 ;  /* 0x20000000ff057230 */ /* 0x000fe20000004100 */
[----:B------:R-:W-:-:S02]  /*5700*/  FMUL.FTZ R12, R11, R12 ;  /* 0x0000000c0b0c7220 */ /* 0x000fc40000410000 */
[C---:B------:R-:W-:Y:S02]  /*5710*/  FMUL.FTZ R71, R8.reuse, UR23 ;  /* 0x0000001708477c20 */ /* 0x040fe40008410000 */
[----:B------:R-:W-:Y:S02]  /*5720*/  FFMA.FTZ R66, R13, UR23, R10 ;  /* 0x000000170d427c23 */ /* 0x000fe4000801000a */
[----:B------:R-:W-:Y:S02]  /*5730*/  FMUL.FTZ R11, R11, R2 ;  /* 0x000000020b0b7220 */ /* 0x000fe40000410000 */
[----:B------:R-:W-:Y:S02]  /*5740*/  FMUL.FTZ R73, R8, UR22 ;  /* 0x0000001608497c20 */ /* 0x000fe40008410000 */
[C---:B------:R-:W-:Y:S02]  /*5750*/  FMUL.FTZ R2, R7.reuse, UR23 ;  /* 0x0000001707027c20 */ /* 0x040fe40008410000 */
[----:B------:R-:W-:-:S02]  /*5760*/  FMUL.FTZ R68, R7, UR22 ;  /* 0x0000001607447c20 */ /* 0x000fc40008410000 */
[----:B------:R-:W-:Y:S02]  /*5770*/  FMUL.FTZ R10, R9, R4 ;  /* 0x00000004090a7220 */ /* 0x000fe40000410000 */
[----:B------:R-:W-:Y:S02]  /*5780*/  FADD.FTZ R3, R131, R131 ;  /* 0x0000008383037221 */ /* 0x000fe40000010000 */
[C---:B------:R-:W-:Y:S02]  /*5790*/  FFMA.FTZ R4, R6.reuse, UR22, -R71 ;  /* 0x0000001606047c23 */ /* 0x040fe40008010847 */
[----:B------:R-:W-:Y:S02]  /*57a0*/  FMUL.FTZ R9, R9, R66 ;  /* 0x0000004209097220 */ /* 0x000fe40000410000 */
[----:B------:R-:W-:Y:S01]  /*57b0*/  FFMA.FTZ R0, R6, UR23, R73 ;  /* 0x0000001706007c23 */ /* 0x000fe20008010049 */
[----:B------:R-:W-:Y:S01]  /*57c0*/  HADD2.F32 R186, -RZ, R144.H0_H0 ;  /* 0x20000090ffba7230 */ /* 0x000fe20000004100 */
[----:B------:R-:W-:-:S02]  /*57d0*/  FADD.FTZ R66, R130, R130 ;  /* 0x0000008282427221 */ /* 0x000fc40000010000 */
[C---:B------:R-:W-:Y:S02]  /*57e0*/  FFMA.FTZ R71, R5.reuse, UR22, -R2 ;  /* 0x0000001605477c23 */ /* 0x040fe40008010802 */
[----:B------:R-:W-:Y:S02]  /*57f0*/  FFMA.FTZ R73, R5, UR23, R68 ;  /* 0x0000001705497c23 */ /* 0x000fe40008010044 */
[C---:B------:R-:W-:Y:S02]  /*5800*/  FMUL.FTZ R4, R3.reuse, R4 ;  /* 0x0000000403047220 */ /* 0x040fe40000410000 */
[----:B------:R-:W-:Y:S02]  /*5810*/  FMUL.FTZ R3, R3, R0 ;  /* 0x0000000003037220 */ /* 0x000fe40000410000 */
[C---:B------:R-:W-:Y:S02]  /*5820*/  FMUL.FTZ R2, R66.reuse, R71 ;  /* 0x0000004742027220 */ /* 0x040fe40000410000 */
[----:B------:R-:W-:-:S02]  /*5830*/  FMUL.FTZ R0, R66, R73 ;  /* 0x0000004942007220 */ /* 0x000fc40000410000 */
[C---:B------:R-:W-:Y:S01]  /*5840*/  FMUL.FTZ R66, R57.reuse, R64 ;  /* 0x0000004039427220 */ /* 0x040fe20000410000 */
[----:B------:R-:W-:Y:S01]  /*5850*/  BSSY B0, `(.L_x_328) ;  /* 0x0000015000007945 */ /* 0x000fe20003800000 */
[-C--:B------:R-:W-:Y:S02]  /*5860*/  FMUL.FTZ R71, R57, R65.reuse ;  /* 0x0000004139477220 */ /* 0x080fe40000410000 */
[----:B------:R-:W-:Y:S01]  /*5870*/  FMUL.FTZ R186, R109, R186 ;  /* 0x000000ba6dba7220 */ /* 0x000fe20000410000 */
[----:B------:R-:W-:Y:S01]  /*5880*/  LEA.HI R233, R148, R148, RZ, 0x1e ;  /* 0x0000009494e97211 */ /* 0x000fe200078ff0ff */
[C---:B------:R-:W-:Y:S02]  /*5890*/  FFMA.FTZ R65, R58.reuse, R65, R66 ;  /* 0x000000413a417223 */ /* 0x040fe40000010042 */
[----:B------:R-:W-:Y:S02]  /*58a0*/  FFMA.FTZ R64, R58, R64, -R71 ;  /* 0x000000403a407223 */ /* 0x000fe40000010847 */
[----:B------:R-:W-:-:S02]  /*58b0*/  FADD.FTZ R66, R186, R69 ;  /* 0x00000045ba427221 */ /* 0x000fc40000010000 */
[----:B------:R-:W-:Y:S01]  /*58c0*/  FADD.FTZ R67, RZ, R67 ;  /* 0x00000043ff437221 */ /* 0x000fe20000010000 */
[----:B------:R-:W-:Y:S05]  /*58d0*/  @P0 BRA `(.L_x_329) ;  /* 0x000000c000000947 */ /* 0x000fea0003800000 */
[----:B01----:R-:W-:Y:S01]  /*58e0*/  ULDC UR21, c[0x0][0x174] ;  /* 0x00005d0000157ab9 */ /* 0x003fe20000000800 */
[----:B------:R-:W-:Y:S01]  /*58f0*/  MOV R94, 0x3f800000 ;  /* 0x3f800000005e7802 */ /* 0x000fe20000000f00 */
[----:B------:R-:W-:Y:S01]  /*5900*/  UISETP.NE.AND UP0, UPT, UR33, UR21, UPT ;  /* 0x000000152100728c */ /* 0x000fe2000bf05270 */
[----:B------:R-:W-:-:S05]  /*5910*/  MOV R95, RZ ;  /* 0x000000ff005f7202 */ /* 0x000fca0000000f00 */
[----:B------:R-:W-:-:S05]  /*5920*/  PLOP3.LUT P0, PT, PT, PT, UP0, 0x80, 0x0 ;  /* 0x000000000000781c */ /* 0x000fca0003f0f008 */
[----:B------:R-:W-:-:S04]  /*5930*/  @UP0 UIADD3 UR21, -UR6, UR21, URZ ;  /* 0x0000001506150290 */ /* 0x000fc8000fffe13f */
[----:B------:R-:W-:-:S04]  /*5940*/  @UP0 ULEA.HI UR20, UR21, UR21, URZ, 0x1 ;  /* 0x0000001515140291 */ /* 0x000fc8000f8f083f */
[----:B------:R-:W-:-:S04]  /*5950*/  @UP0 ULOP3.LUT UR20, UR20, 0xfffffe, URZ, 0xc0, !UPT ;  /* 0x00fffffe14140892 */ /* 0x000fc8000f8ec03f */
[----:B------:R-:W-:-:S04]  /*5960*/  @UP0 UIADD3 UR20, -UR20, UR21, URZ ;  /* 0x0000001514140290 */ /* 0x000fc8000fffe13f */
[----:B------:R-:W-:-:S06]  /*5970*/  @UP0 ULEA UR20, UR20, UR7, 0x8 ;  /* 0x0000000714140291 */ /* 0x000fcc000f8e403f */
[----:B------:R-:W-:-:S05]  /*5980*/  MOV R68, UR20 ;  /* 0x0000001400447c02 */ /* 0x000fca0008000f00 */
[----:B------:R0:W1:Y:S02]  /*5990*/  @P0 LDS.64 R94, [R68.X8+0x7780] ;  /* 0x00778000445e0984 */ /* 0x0000640000008a00 */
.L_x_329:
[----:B01----:R-:W-:Y:S05]  /*59a0*/  BSYNC B0 ;  /* 0x0000000000007941 */ /* 0x003fea0003800000 */
.L_x_328:
[----:B------:R-:W-:Y:S01]  /*59b0*/  ISETP.GT.U32.AND P0, PT, R148, 0x1f, PT ;  /* 0x0000001f9400780c */ /* 0x000fe20003f04070 */
[----:B------:R-:W-:Y:S01]  /*59c0*/  HADD2.F32 R149, -RZ, R149.H0_H0 ;  /* 0x20000095ff957230 */ /* 0x000fe20000004100 */
[----:B------:R0:W-:Y:S01]  /*59d0*/  STS.128 [R233.X16+0x6370], R64 ;  /* 0x00637040e9007388 */ /* 0x0001e2000000cc00 */
[----:B------:R-:W-:Y:S01]  /*59e0*/  HADD2.F32 R150, -RZ, R150.H0_H0 ;  /* 0x20000096ff967230 */ /* 0x000fe20000004100 */
[----:B------:R-:W-:Y:S01]  /*59f0*/  FADD.FTZ R154, R129, R129 ;  /* 0x00000081819a7221 */ /* 0x000fe20000010000 */
[----:B------:R-:W-:Y:S01]  /*5a00*/  HADD2.F32 R151, -RZ, R151.H0_H0 ;  /* 0x20000097ff977230 */ /* 0x000fe20000004100 */
[C---:B------:R-:W-:Y:S01]  /*5a10*/  FMUL.FTZ R68, R149.reuse, UR23 ;  /* 0x0000001795447c20 */ /* 0x040fe20008410000 */
[----:B------:R-:W-:Y:S01]  /*5a20*/  HADD2.F32 R152, -RZ, R152.H0_H0 ;  /* 0x20000098ff987230 */ /* 0x000fe20000004100 */
[----:B------:R-:W-:Y:S01]  /*5a30*/  FMUL.FTZ R70, R149, UR22 ;  /* 0x0000001695467c20 */ /* 0x000fe20008410000 */
[----:B------:R-:W-:Y:S01]  /*5a40*/  BSSY B0, `(.L_x_330) ;  /* 0x00000d7000007945 */ /* 0x000fe20003800000 */
[----:B------:R-:W-:-:S02]  /*5a50*/  FMUL.FTZ R69, R150, UR22 ;  /* 0x0000001696457c20 */ /* 0x000fc40008410000 */
[----:B------:R-:W-:Y:S02]  /*5a60*/  FADD.FTZ R156, R128, R128 ;  /* 0x00000080809c7221 */ /* 0x000fe40000010000 */
[C---:B------:R-:W-:Y:S02]  /*5a70*/  FFMA.FTZ R153, R151.reuse, UR22, -R68 ;  /* 0x0000001697997c23 */ /* 0x040fe40008010844 */
[----:B------:R-:W-:Y:S02]  /*5a80*/  FFMA.FTZ R69, R152, UR23, R69 ;  /* 0x0000001798457c23 */ /* 0x000fe40008010045 */
[----:B0-----:R-:W-:Y:S02]  /*5a90*/  FMUL.FTZ R67, R150, UR23 ;  /* 0x0000001796437c20 */ /* 0x001fe40008410000 */
[----:B------:R-:W-:Y:S02]  /*5aa0*/  FFMA.FTZ R65, R151, UR23, R70 ;  /* 0x0000001797417c23 */ /* 0x000fe40008010046 */
[----:B------:R-:W-:-:S02]  /*5ab0*/  FFMA.FTZ R67, R152, UR22, -R67 ;  /* 0x0000001698437c23 */ /* 0x000fc40008010843 */
[----:B------:R-:W-:Y:S02]  /*5ac0*/  FMUL.FTZ R153, R154, R153 ;  /* 0x000000999a997220 */ /* 0x000fe40000410000 */
[----:B------:R-:W-:Y:S02]  /*5ad0*/  FMUL.FTZ R155, R156, R67 ;  /* 0x000000439c9b7220 */ /* 0x000fe40000410000 */
[----:B------:R-:W-:Y:S02]  /*5ae0*/  FMUL.FTZ R154, R154, R65 ;  /* 0x000000419a9a7220 */ /* 0x000fe40000410000 */
[----:B------:R-:W-:Y:S01]  /*5af0*/  FMUL.FTZ R156, R156, R69 ;  /* 0x000000459c9c7220 */ /* 0x000fe20000410000 */
[----:B------:R-:W-:Y:S06]  /*5b00*/  BAR.SYNC.DEFER_BLOCKING 0x0 ;  /* 0x0000000000007b1d */ /* 0x000fec0000010000 */
[----:B------:R-:W-:Y:S05]  /*5b10*/  @P0 BRA `(.L_x_331) ;  /* 0x00000c9000000947 */ /* 0x000fea0003800000 */
[----:B------:R-:W-:-:S05]  /*5b20*/  IMAD R192, R148, 0x50, RZ ;  /* 0x0000005094c07824 */ /* 0x000fca00078e02ff */
[----:B------:R-:W-:Y:S04]  /*5b30*/  LDS.128 R64, [R192+0x6370] ;  /* 0x00637000c0407984 */ /* 0x000fe80000000c00 */
[----:B------:R-:W0:Y:S04]  /*5b40*/  LDS.128 R68, [R192+0x6380] ;  /* 0x00638000c0447984 */ /* 0x000e280000000c00 */
[----:B------:R-:W1:Y:S04]  /*5b50*/  LDS.128 R72, [R192+0x6390] ;  /* 0x00639000c0487984 */ /* 0x000e680000000c00 */
[----:B------:R-:W2:Y:S01]  /*5b60*/  LDS.128 R76, [R192+0x63a0] ;  /* 0x0063a000c04c7984 */ /* 0x000ea20000000c00 */
[----:B0-----:R-:W-:-:S04]  /*5b70*/  FMUL.FTZ R193, R66, R69 ;  /* 0x0000004542c17220 */ /* 0x001fc80000410000 */
[CC--:B------:R-:W-:Y:S02]  /*5b80*/  FFMA.FTZ R194, R67.reuse, R68.reuse, R193 ;  /* 0x0000004443c27223 */ /* 0x0c0fe400000100c1 */
[-C--:B------:R-:W-:Y:S02]  /*5b90*/  FMUL.FTZ R67, R67, R69.reuse ;  /* 0x0000004543437220 */ /* 0x080fe40000410000 */
[----:B------:R-:W-:Y:S02]  /*5ba0*/  FADD.FTZ R71, R71, R194 ;  /* 0x000000c247477221 */ /* 0x000fe40000010000 */
[----:B------:R-:W-:Y:S02]  /*5bb0*/  FFMA.FTZ R193, R66, R68, -R67 ;  /* 0x0000004442c17223 */ /* 0x000fe40000010843 */
[-C--:B------:R-:W-:Y:S02]  /*5bc0*/  FMUL.FTZ R67, R65, R69.reuse ;  /* 0x0000004541437220 */ /* 0x080fe40000410000 */
[----:B------:R-:W-:-:S02]  /*5bd0*/  FMUL.FTZ R69, R64, R69 ;  /* 0x0000004540457220 */ /* 0x000fc40000410000 */
[----:B------:R-:W-:Y:S02]  /*5be0*/  FADD.FTZ R70, R70, R193 ;  /* 0x000000c146467221 */ /* 0x000fe40000010000 */
[-C--:B------:R-:W-:Y:S02]  /*5bf0*/  FFMA.FTZ R69, R65, R68.reuse, R69 ;  /* 0x0000004441457223 */ /* 0x080fe40000010045 */
[C---:B-1----:R-:W-:Y:S02]  /*5c00*/  FMUL.FTZ R65, R73.reuse, R71 ;  /* 0x0000004749417220 */ /* 0x042fe40000410000 */
[----:B------:R-:W-:Y:S02]  /*5c10*/  FFMA.FTZ R67, R64, R68, -R67 ;  /* 0x0000004440437223 */ /* 0x000fe40000010843 */
[-C--:B------:R-:W-:Y:S02]  /*5c20*/  FFMA.FTZ R65, R72, R70.reuse, -R65 ;  /* 0x0000004648417223 */ /* 0x080fe40000010841 */
[----:B------:R-:W-:-:S02]  /*5c30*/  FMUL.FTZ R70, R73, R70 ;  /* 0x0000004649467220 */ /* 0x000fc40000410000 */
[C---:B------:R-:W-:Y:S02]  /*5c40*/  FMUL.FTZ R64, R73.reuse, R67 ;  /* 0x0000004349407220 */ /* 0x040fe40000410000 */
[----:B------:R-:W-:Y:S02]  /*5c50*/  FFMA.FTZ R70, R72, R71, R70 ;  /* 0x0000004748467223 */ /* 0x000fe40000010046 */
[----:B------:R-:W-:Y:S02]  /*5c60*/  FADD.FTZ R65, R74, R65 ;  /* 0x000000414a417221 */ /* 0x000fe40000010000 */
[-C--:B------:R-:W-:Y:S02]  /*5c70*/  FMUL.FTZ R73, R73, R69.reuse ;  /* 0x0000004549497220 */ /* 0x080fe40000410000 */
[----:B------:R-:W-:Y:S02]  /*5c80*/  FFMA.FTZ R64, R72, R69, R64 ;  /* 0x0000004548407223 */ /* 0x000fe40000010040 */
[----:B------:R-:W-:-:S02]  /*5c90*/  FADD.FTZ R70, R75, R70 ;  /* 0x000000464b467221 */ /* 0x000fc40000010000 */
[C---:B--2---:R-:W-:Y:S02]  /*5ca0*/  FMUL.FTZ R69, R77.reuse, R65 ;  /* 0x000000414d457220 */ /* 0x044fe40000410000 */
[----:B------:R-:W-:Y:S02]  /*5cb0*/  FFMA.FTZ R73, R72, R67, -R73 ;  /* 0x0000004348497223 */ /* 0x000fe40000010849 */
[-C--:B------:R-:W-:Y:S02]  /*5cc0*/  FFMA.FTZ R68, R76, R70.reuse, R69 ;  /* 0x000000464c447223 */ /* 0x080fe40000010045 */
[C---:B------:R-:W-:Y:S02]  /*5cd0*/  FMUL.FTZ R70, R77.reuse, R70 ;  /* 0x000000464d467220 */ /* 0x040fe40000410000 */
[C---:B------:R-:W-:Y:S02]  /*5ce0*/  FMUL.FTZ R66, R77.reuse, R64 ;  /* 0x000000404d427220 */ /* 0x040fe40000410000 */
[----:B------:R-:W-:-:S02]  /*5cf0*/  FMUL.FTZ R77, R77, R73 ;  /* 0x000000494d4d7220 */ /* 0x000fc40000410000 */
[C---:B------:R-:W-:Y:S02]  /*5d00*/  FFMA.FTZ R65, R76.reuse, R65, -R70 ;  /* 0x000000414c417223 */ /* 0x040fe40000010846 */
[C---:B------:R-:W-:Y:S02]  /*5d10*/  FFMA.FTZ R66, R76.reuse, R73, -R66 ;  /* 0x000000494c427223 */ /* 0x040fe40000010842 */
[----:B------:R-:W-:Y:S02]  /*5d20*/  FFMA.FTZ R76, R76, R64, R77 ;  /* 0x000000404c4c7223 */ /* 0x000fe4000001004d */
[----:B------:R-:W-:Y:S02]  /*5d30*/  FADD.FTZ R79, R79, R68 ;  /* 0x000000444f4f7221 */ /* 0x000fe40000010000 */
[----:B------:R-:W-:Y:S01]  /*5d40*/  FADD.FTZ R78, R78, R65 ;  /* 0x000000414e4e7221 */ /* 0x000fe20000010000 */
[----:B------:R-:W-:Y:S05]  /*5d50*/  BRA.DIV ~URZ, `(.L_x_332) ;  /* 0x000087e27f007947 */ /* 0x000fea000b800000 */
[----:B------:R0:W1:Y:S02]  /*5d60*/  SHFL.UP PT, R71, R66, 0x1, RZ ;  /* 0x0420000042477989 */ /* 0x00006400000e00ff */
.L_x_440:
[----:B------:R-:W-:Y:S05]  /*5d70*/  BRA.DIV ~URZ, `(.L_x_333) ;  /* 0x000088427f007947 */ /* 0x000fea000b800000 */
[----:B------:R-:W2:Y:S01]  /*5d80*/  SHFL.UP PT, R67, R78, 0x1, RZ ;  /* 0x042000004e437989 */ /* 0x000ea200000e00ff */
[----:B------:R-:W-:-:S03]  /*5d90*/  ISETP.GE.AND P0, PT, R147, 0x1, PT ;  /* 0x000000019300780c */ /* 0x000fc60003f06270 */
[----:B------:R-:W3:Y:S04]  /*5da0*/  SHFL.UP PT, R69, R79, 0x1, RZ ;  /* 0x042000004f457989 */ /* 0x000ee800000e00ff */
[----:B------:R-:W4:Y:S01]  /*5db0*/  SHFL.UP PT, R65, R76, 0x1, RZ ;  /* 0x042000004c417989 */ /* 0x000f2200000e00ff */
[C---:B--2---:R-:W-:Y:S02]  /*5dc0*/  FMUL.FTZ R68, R76.reuse, R67 ;  /* 0x000000434c447220 */ /* 0x044fe40000410000 */
[-C--:B---3--:R-:W-:Y:S02]  /*5dd0*/  FMUL.FTZ R64, R76, R69.reuse ;  /* 0x000000454c407220 */ /* 0x088fe40000410000 */
[C---:B------:R-:W-:Y:S02]  /*5de0*/  FFMA.FTZ R68, R66.reuse, R69, R68 ;  /* 0x0000004542447223 */ /* 0x040fe40000010044 */
[----:B------:R-:W-:-:S02]  /*5df0*/  FFMA.FTZ R67, R66, R67, -R64 ;  /* 0x0000004342437223 */ /* 0x000fc40000010840 */
[----:B------:R-:W-:Y:S02]  /*5e00*/  @P0 FADD.FTZ R79, R79, R68 ;  /* 0x000000444f4f0221 */ /* 0x000fe40000010000 */
[----:B-1----:R-:W-:Y:S02]  /*5e10*/  FMUL.FTZ R68, R76, R71 ;  /* 0x000000474c447220 */ /* 0x002fe40000410000 */
[----:B------:R-:W-:Y:S01]  /*5e20*/  @P0 FADD.FTZ R78, R78, R67 ;  /* 0x000000434e4e0221 */ /* 0x000fe20000010000 */
[----:B------:R-:W1:Y:S01]  /*5e30*/  SHFL.UP PT, R69, R79, 0x2, RZ ;  /* 0x044000004f457989 */ /* 0x000e6200000e00ff */
[-C--:B----4-:R-:W-:Y:S02]  /*5e40*/  FMUL.FTZ R64, R76, R65.reuse ;  /* 0x000000414c407220 */ /* 0x090fe40000410000 */
[C---:B------:R-:W-:Y:S02]  /*5e50*/  FFMA.FTZ R65, R66.reuse, R65, R68 ;  /* 0x0000004142417223 */ /* 0x040fe40000010044 */
[----:B0-----:R-:W-:Y:S01]  /*5e60*/  @P0 FFMA.FTZ R66, R66, R71, -R64 ;  /* 0x0000004742420223 */ /* 0x001fe20000010840 */
[----:B------:R-:W0:Y:S02]  /*5e70*/  SHFL.UP PT, R68, R78, 0x2, RZ ;  /* 0x044000004e447989 */ /* 0x000e2400000e00ff */
[----:B------:R-:W-:-:S02]  /*5e80*/  FSEL R65, R76, R65, !P0 ;  /* 0x000000414c417208 */ /* 0x000fc40004000000 */
[----:B------:R-:W2:Y:S01]  /*5e90*/  SHFL.UP PT, R64, R66, 0x2, RZ ;  /* 0x0440000042407989 */ /* 0x000ea200000e00ff */
[----:B------:R-:W-:-:S03]  /*5ea0*/  ISETP.GE.AND P0, PT, R147, 0x2, PT ;  /* 0x000000029300780c */ /* 0x000fc60003f06270 */
[----:B------:R-:W3:Y:S01]  /*5eb0*/  SHFL.UP PT, R67, R65, 0x2, RZ ;  /* 0x0440000041437989 */ /* 0x000ee200000e00ff */
[CC--:B-1----:R-:W-:Y:S02]  /*5ec0*/  FMUL.FTZ R71, R65.reuse, R69.reuse ;  /* 0x0000004541477220 */ /* 0x0c2fe40000410000 */
[-C--:B0-----:R-:W-:Y:S02]  /*5ed0*/  FMUL.FTZ R70, R65, R68.reuse ;  /* 0x0000004441467220 */ /* 0x081fe40000410000 */
[C---:B------:R-:W-:Y:S02]  /*5ee0*/  FFMA.FTZ R71, R66.reuse, R68, -R71 ;  /* 0x0000004442477223 */ /* 0x040fe40000010847 */
[----:B------:R-:W-:-:S03]  /*5ef0*/  FFMA.FTZ R70, R66, R69, R70 ;  /* 0x0000004542467223 */ /* 0x000fc60000010046 */
[----:B------:R-:W-:Y:S02]  /*5f00*/  @P0 FADD.FTZ R78, R78, R71 ;  /* 0x000000474e4e0221 */ /* 0x000fe40000010000 */
[CC--:B--2---:R-:W-:Y:S02]  /*5f10*/  FMUL.FTZ R68, R65.reuse, R64.reuse ;  /* 0x0000004041447220 */ /* 0x0c4fe40000410000 */
[-C--:B---3--:R-:W-:Y:S01]  /*5f20*/  FMUL.FTZ R69, R65, R67.reuse ;  /* 0x0000004341457220 */ /* 0x088fe20000410000 */
[----:B------:R-:W0:Y:S01]  /*5f30*/  SHFL.UP PT, R71, R78, 0x4, RZ ;  /* 0x048000004e477989 */ /* 0x000e2200000e00ff */
[----:B------:R-:W-:Y:S02]  /*5f40*/  @P0 FADD.FTZ R79, R79, R70 ;  /* 0x000000464f4f0221 */ /* 0x000fe40000010000 */
[C---:B------:R-:W-:Y:S02]  /*5f50*/  FFMA.FTZ R68, R66.reuse, R67, R68 ;  /* 0x0000004342447223 */ /* 0x040fe40000010044 */
[----:B------:R-:W-:-:S02]  /*5f60*/  @P0 FFMA.FTZ R66, R66, R64, -R69 ;  /* 0x0000004042420223 */ /* 0x000fc40000010845 */
[----:B------:R-:W1:Y:S01]  /*5f70*/  SHFL.UP PT, R69, R79, 0x4, RZ ;  /* 0x048000004f457989 */ /* 0x000e6200000e00ff */
[----:B------:R-:W-:Y:S02]  /*5f80*/  FSEL R68, R65, R68, !P0 ;  /* 0x0000004441447208 */ /* 0x000fe40004000000 */
[----:B------:R-:W-:Y:S01]  /*5f90*/  ISETP.GE.AND P0, PT, R147, 0x4, PT ;  /* 0x000000049300780c */ /* 0x000fe20003f06270 */
[----:B------:R-:W2:Y:S04]  /*5fa0*/  SHFL.UP PT, R65, R66, 0x4, RZ ;  /* 0x0480000042417989 */ /* 0x000ea800000e00ff */
[----:B------:R-:W3:Y:S01]  /*5fb0*/  SHFL.UP PT, R67, R68, 0x4, RZ ;  /* 0x0480000044437989 */ /* 0x000ee200000e00ff */
[C---:B0-----:R-:W-:Y:S02]  /*5fc0*/  FMUL.FTZ R70, R68.reuse, R71 ;  /* 0x0000004744467220 */ /* 0x041fe40000410000 */
[----:B-1----:R-:W-:-:S02]  /*5fd0*/  FMUL.FTZ R64, R68, R69 ;  /* 0x0000004544407220 */ /* 0x002fc40000410000 */
[----:B------:R-:W-:Y:S02]  /*5fe0*/  FFMA.FTZ R70, R66, R69, R70 ;  /* 0x0000004542467223 */ /* 0x000fe40000010046 */
[----:B--2---:R-:W-:Y:S02]  /*5ff0*/  FMUL.FTZ R69, R68, R65 ;  /* 0x0000004144457220 */ /* 0x004fe40000410000 */
[----:B------:R-:W-:Y:S02]  /*6000*/  FFMA.FTZ R71, R66, R71, -R64 ;  /* 0x0000004742477223 */ /* 0x000fe40000010840 */
[----:B------:R-:W-:Y:S02]  /*6010*/  @P0 FADD.FTZ R79, R79, R70 ;  /* 0x000000464f4f0221 */ /* 0x000fe40000010000 */
[-C--:B---3--:R-:W-:Y:S02]  /*6020*/  FMUL.FTZ R64, R68, R67.reuse ;  /* 0x0000004344407220 */ /* 0x088fe40000410000 */
[----:B------:R-:W-:Y:S01]  /*6030*/  FFMA.FTZ R69, R66, R67, R69 ;  /* 0x0000004342457223 */ /* 0x000fe20000010045 */
[----:B------:R-:W0:Y:S01]  /*6040*/  SHFL.UP PT, R70, R79, 0x8, RZ ;  /* 0x050000004f467989 */ /* 0x000e2200000e00ff */
[----:B------:R-:W-:-:S02]  /*6050*/  @P0 FADD.FTZ R78, R78, R71 ;  /* 0x000000474e4e0221 */ /* 0x000fc40000010000 */
[----:B------:R-:W-:Y:S01]  /*6060*/  @P0 FFMA.FTZ R66, R66, R65, -R64 ;  /* 0x0000004142420223 */ /* 0x000fe20000010840 */
[----:B------:R-:W-:Y:S02]  /*6070*/  FSEL R69, R68, R69, !P0 ;  /* 0x0000004544457208 */ /* 0x000fe40004000000 */
[----:B------:R-:W1:Y:S01]  /*6080*/  SHFL.UP PT, R67, R78, 0x8, RZ ;  /* 0x050000004e437989 */ /* 0x000e6200000e00ff */
[----:B------:R-:W-:-:S03]  /*6090*/  ISETP.GE.AND P0, PT, R147, 0x8, PT ;  /* 0x000000089300780c */ /* 0x000fc60003f06270 */
[----:B------:R-:W2:Y:S04]  /*60a0*/  SHFL.UP PT, R64, R66, 0x8, RZ ;  /* 0x0500000042407989 */ /* 0x000ea800000e00ff */
[----:B------:R-:W3:Y:S01]  /*60b0*/  SHFL.UP PT, R65, R69, 0x8, RZ ;  /* 0x0500000045417989 */ /* 0x000ee200000e00ff */
[----:B0-----:R-:W-:-:S04]  /*60c0*/  FMUL.FTZ R68, R69, R70 ;  /* 0x0000004645447220 */ /* 0x001fc80000410000 */
[CC--:B-1----:R-:W-:Y:S02]  /*60d0*/  FFMA.FTZ R71, R66.reuse, R67.reuse, -R68 ;  /* 0x0000004342477223 */ /* 0x0c2fe40000010844 */
[C---:B------:R-:W-:Y:S02]  /*60e0*/  FMUL.FTZ R73, R69.reuse, R67 ;  /* 0x0000004345497220 */ /* 0x040fe40000410000 */
[C---:B--2---:R-:W-:Y:S02]  /*60f0*/  FMUL.FTZ R68, R69.reuse, R64 ;  /* 0x0000004045447220 */ /* 0x044fe40000410000 */
[C---:B------:R-:W-:Y:S02]  /*6100*/  FFMA.FTZ R70, R66.reuse, R70, R73 ;  /* 0x0000004642467223 */ /* 0x040fe40000010049 */
[-C--:B---3--:R-:W-:Y:S02]  /*6110*/  FFMA.FTZ R68, R66, R65.reuse, R68 ;  /* 0x0000004142447223 */ /* 0x088fe40000010044 */
[----:B------:R-:W-:-:S02]  /*6120*/  FMUL.FTZ R67, R69, R65 ;  /* 0x0000004145437220 */ /* 0x000fc40000410000 */
[----:B------:R-:W-:Y:S01]  /*6130*/  @P0 FADD.FTZ R79, R79, R70 ;  /* 0x000000464f4f0221 */ /* 0x000fe20000010000 */
[----:B------:R-:W-:Y:S01]  /*6140*/  FSEL R73, R69, R68, !P0 ;  /* 0x0000004445497208 */ /* 0x000fe20004000000 */
[----:B------:R-:W-:Y:S02]  /*6150*/  @P0 FFMA.FTZ R66, R66, R64, -R67 ;  /* 0x0000004042420223 */ /* 0x000fe40000010843 */
[----:B------:R-:W-:Y:S01]  /*6160*/  @P0 FADD.FTZ R78, R78, R71 ;  /* 0x000000474e4e0221 */ /* 0x000fe20000010000 */
[----:B------:R0:W1:Y:S02]  /*6170*/  SHFL.UP PT, R67, R79, 0x10, RZ ;  /* 0x060000004f437989 */ /* 0x00006400000e00ff */
[----:B------:R-:W-:Y:S02]  /*6180*/  MOV R75, R66 ;  /* 0x00000042004b7202 */ /* 0x000fe40000000f00 */
[----:B------:R0:W2:Y:S04]  /*6190*/  SHFL.UP PT, R74, R66, 0x10, RZ ;  /* 0x06000000424a7989 */ /* 0x0000a800000e00ff */
[----:B------:R0:W3:Y:S04]  /*61a0*/  SHFL.UP PT, R76, R78, 0x10, RZ ;  /* 0x060000004e4c7989 */ /* 0x0000e800000e00ff */
[----:B------:R0:W4:Y:S02]  /*61b0*/  SHFL.UP PT, R72, R73, 0x10, RZ ;  /* 0x0600000049487989 */ /* 0x00012400000e00ff */
.L_x_441:
[----:B------:R-:W-:Y:S01]  /*61c0*/  MOV R70, R75 ;  /* 0x0000004b00467202 */ /* 0x000fe20000000f00 */
[-C--:B-1----:R-:W-:Y:S01]  /*61d0*/  FMUL.FTZ R69, R67, R73.reuse ;  /* 0x0000004943457220 */ /* 0x082fe20000410000 */
[----:B------:R-:W-:Y:S01]  /*61e0*/  ISETP.GE.AND P0, PT, R147, 0x10, PT ;  /* 0x000000109300780c */ /* 0x000fe20003f06270 */
[----:B--2---:R-:W-:Y:S01]  /*61f0*/  FMUL.FTZ R65, R74, R73 ;  /* 0x000000494a417220 */ /* 0x004fe20000410000 */
[----:B------:R-:W-:Y:S01]  /*6200*/  MOV R71, R78 ;  /* 0x0000004e00477202 */ /* 0x000fe20000000f00 */
[----:B---3--:R-:W-:-:S02]  /*6210*/  FFMA.FTZ R64, R76, R70, -R69 ;  /* 0x000000464c407223 */ /* 0x008fc40000010845 */
[-C--:B------:R-:W-:Y:S02]  /*6220*/  FMUL.FTZ R76, R76, R73.reuse ;  /* 0x000000494c4c7220 */ /* 0x080fe40000410000 */
[CC--:B0---4-:R-:W-:Y:S02]  /*6230*/  FFMA.FTZ R66, R72.reuse, R70.reuse, R65 ;  /* 0x0000004648427223 */ /* 0x0d1fe40000010041 */
[----:B------:R-:W-:Y:S01]  /*6240*/  FMUL.FTZ R65, R72, R73 ;  /* 0x0000004948417220 */ /* 0x000fe20000410000 */
[----:B------:R-:W-:Y:S01]  /*6250*/  MOV R72, R79 ;  /* 0x0000004f00487202 */ /* 0x000fe20000000f00 */
[----:B------:R-:W-:Y:S01]  /*6260*/  FFMA.FTZ R67, R67, R70, R76 ;  /* 0x0000004643437223 */ /* 0x000fe2000001004c */
[----:B------:R-:W-:Y:S01]  /*6270*/  FSEL R73, R73, R66, !P0 ;  /* 0x0000004249497208 */ /* 0x000fe20004000000 */
[----:B------:R-:W-:Y:S02]  /*6280*/  @P0 FFMA.FTZ R70, R74, R70, -R65 ;  /* 0x000000464a460223 */ /* 0x000fe40000010841 */
[----:B------:R-:W-:-:S02]  /*6290*/  @P0 FADD.FTZ R71, R64, R71 ;  /* 0x0000004740470221 */ /* 0x000fc40000010000 */
[----:B------:R-:W-:Y:S01]  /*62a0*/  @P0 FADD.FTZ R72, R67, R72 ;  /* 0x0000004843480221 */ /* 0x000fe20000010000 */
[----:B------:R-:W-:Y:S05]  /*62b0*/  BRA.CONV ~URZ, `(.L_x_334) ;  /* 0x000000437f007947 */ /* 0x000fea000b800000 */
[----:B------:R-:W-:Y:S01]  /*62c0*/  HFMA2.MMA R66, -RZ, RZ, 0, 1.847743988037109375e-06 ;  /* 0x0000001fff427435 */ /* 0x000fe200000001ff */
[----:B------:R-:W-:Y:S02]  /*62d0*/  MOV R64, R70 ;  /* 0x0000004600407202 */ /* 0x000fe40000000f00 */
[----:B------:R-:W-:-:S03]  /*62e0*/  MOV R65, 0x6300 ;  /* 0x0000630000417802 */ /* 0x000fc60000000f00 */
[----:B-----5:R-:W-:Y:S05]  /*62f0*/  CALL.REL.NOINC `($__internal_13_$__cuda_sm70_shflsync_idx_p) ;  /* 0x00009f7000007944 */ /* 0x020fea0003c00000 */
.L_x_334:
[----:B------:R-:W-:Y:S05]  /*6300*/  BRA.CONV ~URZ, `(.L_x_335) ;  /* 0x000000437f007947 */ /* 0x000fea000b800000 */
[----:B-1----:R-:W-:Y:S01]  /*6310*/  HFMA2.MMA R66, -RZ, RZ, 0, 1.847743988037109375e-06 ;  /* 0x0000001fff427435 */ /* 0x002fe200000001ff */
[----:B------:R-:W-:Y:S02]  /*6320*/  MOV R64, R73 ;  /* 0x0000004900407202 */ /* 0x000fe40000000f00 */
[----:B------:R-:W-:-:S03]  /*6330*/  MOV R65, 0x6350 ;  /* 0x0000635000417802 */ /* 0x000fc60000000f00 */
[----:B0-2--5:R-:W-:Y:S05]  /*6340*/  CALL.REL.NOINC `($__internal_13_$__cuda_sm70_shflsync_idx_p) ;  /* 0x00009f2000007944 */ /* 0x025fea0003c00000 */
.L_x_335:
[----:B------:R-:W-:Y:S05]  /*6350*/  BRA.CONV ~URZ, `(.L_x_336) ;  /* 0x000000437f007947 */ /* 0x000fea000b800000 */
[----:B-1----:R-:W-:Y:S01]  /*6360*/  HFMA2.MMA R66, -RZ, RZ, 0, 1.847743988037109375e-06 ;  /* 0x0000001fff427435 */ /* 0x002fe200000001ff */
[----:B------:R-:W-:Y:S02]  /*6370*/  MOV R64, R71 ;  /* 0x0000004700407202 */ /* 0x000fe40000000f00 */
[----:B------:R-:W-:-:S03]  /*6380*/  MOV R65, 0x63a0 ;  /* 0x000063a000417802 */ /* 0x000fc60000000f00 */
[----:B0-2--5:R-:W-:Y:S05]  /*6390*/  CALL.REL.NOINC `($__internal_13_$__cuda_sm70_shflsync_idx_p) ;  /* 0x00009ed000007944 */ /* 0x025fea0003c00000 */
.L_x_336:
[----:B------:R-:W-:Y:S05]  /*63a0*/  BRA.CONV ~URZ, `(.L_x_337) ;  /* 0x000000437f007947 */ /* 0x000fea000b800000 */
[----:B-1----:R-:W-:Y:S01]  /*63b0*/  HFMA2.MMA R66, -RZ, RZ, 0, 1.847743988037109375e-06 ;  /* 0x0000001fff427435 */ /* 0x002fe200000001ff */
[----:B------:R-:W-:-:S02]  /*63c0*/  MOV R64, R72 ;  /* 0x0000004800407202 */ /* 0x000fc40000000f00 */
[----:B------:R-:W-:-:S03]  /*63d0*/  MOV R65, 0x63f0 ;  /* 0x000063f000417802 */ /* 0x000fc60000000f00 */
[----:B0-2--5:R-:W-:Y:S05]  /*63e0*/  CALL.REL.NOINC `($__internal_13_$__cuda_sm70_shflsync_idx_p) ;  /* 0x00009e8000007944 */ /* 0x025fea0003c00000 */
.L_x_337:
[----:B------:R-:W-:Y:S05]  /*63f0*/  BRA.DIV ~URZ, `(.L_x_338) ;  /* 0x00008d627f007947 */ /* 0x000fea000b800000 */
[----:B-----5:R3:W4:Y:S04]  /*6400*/  SHFL.IDX PT, R67, R60, RZ, 0x1f ;  /* 0x00001fff3c437589 */ /* 0x02072800000e0000 */
[----:B------:R3:W2:Y:S04]  /*6410*/  SHFL.IDX PT, R74, R61, RZ, 0x1f ;  /* 0x00001fff3d4a7589 */ /* 0x0006a800000e0000 */
[----:B------:R3:W1:Y:S04]  /*6420*/  SHFL.IDX PT, R75, R62, RZ, 0x1f ;  /* 0x00001fff3e4b7589 */ /* 0x00066800000e0000 */
[----:B-1----:R3:W1:Y:S04]  /*6430*/  SHFL.IDX PT, R66, R63, RZ, 0x1f ;  /* 0x00001fff3f427589 */ /* 0x00266800000e0000 */
[----:B------:R3:W0:Y:S04]  /*6440*/  SHFL.UP PT, R68, R70, 0x1, RZ ;  /* 0x0420000046447989 */ /* 0x00062800000e00ff */
[----:B------:R3:W0:Y:S04]  /*6450*/  SHFL.UP PT, R69, R73, 0x1, RZ ;  /* 0x0420000049457989 */ /* 0x00062800000e00ff */
[----:B------:R-:W0:Y:S04]  /*6460*/  SHFL.UP PT, R71, R71, 0x1, RZ ;  /* 0x0420000047477989 */ /* 0x000e2800000e00ff */
[----:B------:R3:W0:Y:S02]  /*6470*/  SHFL.UP PT, R76, R72, 0x1, RZ ;  /* 0x04200000484c7989 */ /* 0x00062400000e00ff */
.L_x_442:
[----:B--234-:R-:W2:Y:S01]  /*6480*/  LDS.128 R60, [R192+0x6370] ;  /* 0x00637000c03c7984 */ /* 0x01cea20000000c00 */
[----:B------:R-:W-:-:S02]  /*6490*/  MOV R73, R74 ;  /* 0x0000004a00497202 */ /* 0x000fc40000000f00 */
[----:B------:R-:W-:Y:S02]  /*64a0*/  MOV R72, R67 ;  /* 0x0000004300487202 */ /* 0x000fe40000000f00 */
[----:B------:R-:W-:Y:S01]  /*64b0*/  MOV R74, R75 ;  /* 0x0000004b004a7202 */ /* 0x000fe20000000f00 */
[-C--:B0-----:R-:W-:Y:S01]  /*64c0*/  FMUL.FTZ R65, R73, R69.reuse ;  /* 0x0000004549417220 */ /* 0x081fe20000410000 */
[----:B-1----:R-:W-:Y:S01]  /*64d0*/  MOV R75, R66 ;  /* 0x00000042004b7202 */ /* 0x002fe20000000f00 */
[CC--:B------:R-:W-:Y:S02]  /*64e0*/  FMUL.FTZ R70, R72.reuse, R69.reuse ;  /* 0x0000004548467220 */ /* 0x0c0fe40000410000 */
[----:B------:R-:W-:Y:S02]  /*64f0*/  @P1 FFMA.FTZ R72, R72, R68, -R65 ;  /* 0x0000004448481223 */ /* 0x000fe40000010841 */
[----:B------:R-:W0:Y:S01]  /*6500*/  LDS.128 R64, [R192+0x6380] ;  /* 0x00638000c0407984 */ /* 0x000e220000000c00 */
[----:B------:R-:W-:-:S02]  /*6510*/  FMUL.FTZ R77, R75, R69 ;  /* 0x000000454b4d7220 */ /* 0x000fc40000410000 */
[C---:B------:R-:W-:Y:S02]  /*6520*/  FMUL.FTZ R69, R74.reuse, R69 ;  /* 0x000000454a457220 */ /* 0x040fe40000410000 */
[-C--:B------:R-:W-:Y:S02]  /*6530*/  FFMA.FTZ R78, R74, R68.reuse, -R77 ;  /* 0x000000444a4e7223 */ /* 0x080fe4000001084d */
[-C--:B------:R-:W-:Y:S02]  /*6540*/  FFMA.FTZ R69, R75, R68.reuse, R69 ;  /* 0x000000444b457223 */ /* 0x080fe40000010045 */
[----:B------:R-:W-:Y:S02]  /*6550*/  @P1 FFMA.FTZ R73, R73, R68, R70 ;  /* 0x0000004449491223 */ /* 0x000fe40000010046 */
[----:B------:R-:W-:Y:S02]  /*6560*/  @P1 FADD.FTZ R74, R78, R71 ;  /* 0x000000474e4a1221 */ /* 0x000fe40000010000 */
[----:B------:R-:W-:-:S02]  /*6570*/  @P1 FADD.FTZ R75, R69, R76 ;  /* 0x0000004c454b1221 */ /* 0x000fc40000010000 */
[----:B------:R-:W1:Y:S04]  /*6580*/  LDS.128 R68, [R192+0x6390] ;  /* 0x00639000c0447984 */ /* 0x000e680000000c00 */
[----:B------:R3:W-:Y:S01]  /*6590*/  STS.128 [R192+0x6370], R72 ;  /* 0x00637048c0007388 */ /* 0x0007e20000000c00 */
[CC--:B--2---:R-:W-:Y:S02]  /*65a0*/  FMUL.FTZ R77, R61.reuse, R75.reuse ;  /* 0x0000004b3d4d7220 */ /* 0x0c4fe40000410000 */
[-C--:B------:R-:W-:Y:S02]  /*65b0*/  FMUL.FTZ R76, R61, R74.reuse ;  /* 0x0000004a3d4c7220 */ /* 0x080fe40000410000 */
[C---:B------:R-:W-:Y:S02]  /*65c0*/  FFMA.FTZ R77, R60.reuse, R74, -R77 ;  /* 0x0000004a3c4d7223 */ /* 0x040fe4000001084d */
[----:B------:R-:W-:-:S02]  /*65d0*/  FFMA.FTZ R76, R60, R75, R76 ;  /* 0x0000004b3c4c7223 */ /* 0x000fc4000001004c */
[----:B---3--:R-:W-:Y:S02]  /*65e0*/  FADD.FTZ R74, R62, R77 ;  /* 0x0000004d3e4a7221 */ /* 0x008fe40000010000 */
[CC--:B------:R-:W-:Y:S02]  /*65f0*/  FMUL.FTZ R77, R61.reuse, R73.reuse ;  /* 0x000000493d4d7220 */ /* 0x0c0fe40000410000 */
[----:B------:R-:W-:Y:S02]  /*6600*/  FMUL.FTZ R61, R61, R72 ;  /* 0x000000483d3d7220 */ /* 0x000fe40000410000 */
[----:B------:R-:W-:Y:S02]  /*6610*/  FADD.FTZ R75, R63, R76 ;  /* 0x0000004c3f4b7221 */ /* 0x000fe40000010000 */
[----:B0-----:R-:W-:Y:S02]  /*6620*/  FMUL.FTZ R62, R65, R74 ;  /* 0x0000004a413e7220 */ /* 0x001fe40000410000 */
[----:B------:R-:W-:-:S02]  /*6630*/  FFMA.FTZ R73, R60, R73, R61 ;  /* 0x000000493c497223 */ /* 0x000fc4000001003d */
[-C--:B------:R-:W-:Y:S02]  /*6640*/  FFMA.FTZ R62, R64, R75.reuse, R62 ;  /* 0x0000004b403e7223 */ /* 0x080fe4000001003e */
[----:B------:R-:W-:Y:S02]  /*6650*/  FMUL.FTZ R61, R65, R75 ;  /* 0x0000004b413d7220 */ /* 0x000fe40000410000 */
[----:B------:R-:W-:Y:S02]  /*6660*/  FADD.FTZ R63, R67, R62 ;  /* 0x0000003e433f7221 */ /* 0x000fe40000010000 */
[----:B------:R-:W-:Y:S02]  /*6670*/  FFMA.FTZ R72, R60, R72, -R77 ;  /* 0x000000483c487223 */ /* 0x000fe4000001084d */
[----:B------:R-:W-:Y:S02]  /*6680*/  FFMA.FTZ R67, R64, R74, -R61 ;  /* 0x0000004a40437223 */ /* 0x000fe4000001083d */
[C---:B------:R-:W-:Y:S01]  /*6690*/  FMUL.FTZ R61, R65.reuse, R73 ;  /* 0x00000049413d7220 */ /* 0x040fe20000410000 */
[----:B------:R0:W-:Y:S01]  /*66a0*/  STS.128 [R192+0x6380], R72 ;  /* 0x00638048c0007388 */ /* 0x0001e20000000c00 */
[----:B------:R-:W-:-:S02]  /*66b0*/  FMUL.FTZ R65, R65, R72 ;  /* 0x0000004841417220 */ /* 0x000fc40000410000 */
[----:B------:R-:W-:Y:S02]  /*66c0*/  FADD.FTZ R62, R66, R67 ;  /* 0x00000043423e7221 */ /* 0x000fe40000010000 */
[C---:B------:R-:W-:Y:S02]  /*66d0*/  FFMA.FTZ R60, R64.reuse, R72, -R61 ;  /* 0x00000048403c7223 */ /* 0x040fe4000001083d */
[----:B------:R-:W-:Y:S02]  /*66e0*/  FFMA.FTZ R61, R64, R73, R65 ;  /* 0x00000049403d7223 */ /* 0x000fe40000010041 */
[C---:B-1----:R-:W-:Y:S02]  /*66f0*/  FMUL.FTZ R67, R69.reuse, R63 ;  /* 0x0000003f45437220 */ /* 0x042fe40000410000 */
        /* <DEDUP_REMOVED lines=9> */
[----:B------:R-:W-:-:S05]  /*6790*/  FADD.FTZ R71, R71, R66 ;  /* 0x0000004247477221 */ /* 0x000fca0000010000 */
[----:B------:R0:W-:Y:S02]  /*67a0*/  STS.128 [R192+0x63a0], R68 ;  /* 0x0063a044c0007388 */ /* 0x0001e40000000c00 */
.L_x_331:
[----:B------:R-:W-:Y:S05]  /*67b0*/  BSYNC B0 ;  /* 0x0000000000007941 */ /* 0x000fea0003800000 */
.L_x_330:
[----:B------:R-:W-:Y:S01]  /*67c0*/  LOP3.LUT P0, RZ, R148, 0x1f, RZ, 0xc0, !PT ;  /* 0x0000001f94ff7812 */ /* 0x000fe2000780c0ff */
[C---:B0----5:R-:W-:Y:S01]  /*67d0*/  FMUL.FTZ R60, R57.reuse, -R94 ;  /* 0x8000005e393c7220 */ /* 0x061fe20000410000 */
[----:B------:R-:W-:Y:S01]  /*67e0*/  MOV R62, UR33 ;  /* 0x00000021003e7c02 */ /* 0x000fe20008000f00 */
[-C--:B------:R-:W-:Y:S01]  /*67f0*/  FMUL.FTZ R64, R58, R156.reuse ;  /* 0x0000009c3a407220 */ /* 0x080fe20000410000 */
[----:B------:R-:W-:Y:S01]  /*6800*/  WARPSYNC 0xffffffff ;  /* 0xffffffff00007948 */ /* 0x000fe20003800000 */
[CC--:B------:R-:W-:Y:S01]  /*6810*/  FMUL.FTZ R61, R57.reuse, R95.reuse ;  /* 0x0000005f393d7220 */ /* 0x0c0fe20000410000 */
[----:B------:R-:W-:Y:S01]  /*6820*/  BAR.SYNC.DEFER_BLOCKING 0x0 ;  /* 0x0000000000007b1d */ /* 0x000fe20000010000 */
[----:B------:R-:W-:Y:S01]  /*6830*/  ISETP.GE.OR P0, PT, R62, c[0x0][0x174], P0 ;  /* 0x00005d003e007a0c */ /* 0x000fe20000706670 */
[----:B------:R-:W-:Y:S01]  /*6840*/  FMUL.FTZ R62, R57, R156 ;  /* 0x0000009c393e7220 */ /* 0x000fe20000410000 */
[----:B------:R-:W-:Y:S01]  /*6850*/  MOV R71, UR7 ;  /* 0x0000000700477c02 */ /* 0x000fe20008000f00 */
[----:B------:R-:W-:-:S02]  /*6860*/  FFMA.FTZ R60, R58, -R95, R60 ;  /* 0x8000005f3a3c7223 */ /* 0x000fc4000001003c */
[-C--:B------:R-:W-:Y:S01]  /*6870*/  FFMA.FTZ R63, -R57, R155.reuse, -R64 ;  /* 0x0000009b393f7223 */ /* 0x080fe20000010940 */
[----:B------:R-:W-:Y:S01]  /*6880*/  BSSY B0, `(.L_x_339) ;  /* 0x00001d8000007945 */ /* 0x000fe20003800000 */
[C---:B------:R-:W-:Y:S02]  /*6890*/  FFMA.FTZ R61, R58.reuse, R94, -R61 ;  /* 0x0000005e3a3d7223 */ /* 0x040fe4000001083d */
[----:B------:R-:W-:Y:S02]  /*68a0*/  FFMA.FTZ R62, R58, R155, -R62 ;  /* 0x0000009b3a3e7223 */ /* 0x000fe4000001083e */
[C---:B------:R-:W-:Y:S02]  /*68b0*/  FMUL.FTZ R64, R59.reuse, -R60 ;  /* 0x8000003c3b407220 */ /* 0x040fe40000410000 */
[----:B------:R-:W-:Y:S02]  /*68c0*/  FADD.FTZ R63, -R154, R63 ;  /* 0x0000003f9a3f7221 */ /* 0x000fe40000010100 */
[----:B------:R-:W-:-:S02]  /*68d0*/  FMUL.FTZ R65, R59, -R61 ;  /* 0x8000003d3b417220 */ /* 0x000fc40000410000 */
[----:B------:R-:W-:Y:S02]  /*68e0*/  FADD.FTZ R62, R153, R62 ;  /* 0x0000003e993e7221 */ /* 0x000fe40000010000 */
[C---:B------:R-:W-:Y:S02]  /*68f0*/  FFMA.FTZ R64, R80.reuse, R61, -R64 ;  /* 0x0000003d50407223 */ /* 0x040fe40000010840 */
[C---:B------:R-:W-:Y:S02]  /*6900*/  FMUL.FTZ R61, R59.reuse, -R63 ;  /* 0x8000003f3b3d7220 */ /* 0x040fe40000410000 */
[C---:B------:R-:W-:Y:S02]  /*6910*/  FFMA.FTZ R65, R80.reuse, R60, R65 ;  /* 0x0000003c50417223 */ /* 0x040fe40000010041 */
[-C--:B------:R-:W-:Y:S02]  /*6920*/  FMUL.FTZ R60, R59, -R62.reuse ;  /* 0x8000003e3b3c7220 */ /* 0x080fe40000410000 */
[----:B------:R-:W-:-:S02]  /*6930*/  FFMA.FTZ R61, R80, R62, -R61 ;  /* 0x0000003e503d7223 */ /* 0x000fc4000001083d */
[C---:B------:R-:W-:Y:S02]  /*6940*/  FMUL.FTZ R67, R81.reuse, -R65 ;  /* 0x8000004151437220 */ /* 0x040fe40000410000 */
[----:B------:R-:W-:Y:S02]  /*6950*/  FFMA.FTZ R63, R80, R63, R60 ;  /* 0x0000003f503f7223 */ /* 0x000fe4000001003c */
[----:B------:R-:W-:Y:S02]  /*6960*/  FADD.FTZ R61, R2, R61 ;  /* 0x0000003d023d7221 */ /* 0x000fe40000010000 */
[-C--:B------:R-:W-:Y:S02]  /*6970*/  FMUL.FTZ R66, R81, -R64.reuse ;  /* 0x8000004051427220 */ /* 0x080fe40000410000 */
[----:B------:R-:W-:Y:S02]  /*6980*/  FFMA.FTZ R67, R82, R64, -R67 ;  /* 0x0000004052437223 */ /* 0x000fe40000010843 */
[----:B------:R-:W-:-:S02]  /*6990*/  FADD.FTZ R63, -R0, R63 ;  /* 0x0000003f003f7221 */ /* 0x000fc40000010100 */
[----:B------:R-:W-:Y:S02]  /*69a0*/  FMUL.FTZ R62, R81, -R61 ;  /* 0x8000003d513e7220 */ /* 0x000fe40000410000 */
[C---:B------:R-:W-:Y:S02]  /*69b0*/  FFMA.FTZ R66, R82.reuse, R65, R66 ;  /* 0x0000004152427223 */ /* 0x040fe40000010042 */
[----:B------:R-:W-:Y:S02]  /*69c0*/  FMUL.FTZ R65, R83, -R67 ;  /* 0x8000004353417220 */ /* 0x000fe40000410000 */
[-C--:B------:R-:W-:Y:S02]  /*69d0*/  FMUL.FTZ R60, R81, -R63.reuse ;  /* 0x8000003f513c7220 */ /* 0x080fe40000410000 */
[----:B------:R-:W-:Y:S02]  /*69e0*/  FFMA.FTZ R62, R82, R63, R62 ;  /* 0x0000003f523e7223 */ /* 0x000fe4000001003e */
[----:B------:R-:W-:-:S02]  /*69f0*/  FMUL.FTZ R64, R83, -R66 ;  /* 0x8000004253407220 */ /* 0x000fc40000410000 */
[----:B------:R-:W-:Y:S02]  /*6a00*/  FFMA.FTZ R65, R84, R66, R65 ;  /* 0x0000004254417223 */ /* 0x000fe40000010041 */
[----:B------:R-:W-:Y:S02]  /*6a10*/  FFMA.FTZ R63, R82, R61, -R60 ;  /* 0x0000003d523f7223 */ /* 0x000fe4000001083c */
[----:B------:R-:W-:Y:S01]  /*6a20*/  FADD.FTZ R62, -R3, R62 ;  /* 0x0000003e033e7221 */ /* 0x000fe20000010100 */
[----:B------:R-:W0:Y:S01]  /*6a30*/  LDS.64 R60, [R233.X16+0x6378] ;  /* 0x00637800e93c7984 */ /* 0x000e22000000ca00 */
[----:B------:R-:W-:Y:S02]  /*6a40*/  FFMA.FTZ R64, R84, R67, -R64 ;  /* 0x0000004354407223 */ /* 0x000fe40000010840 */
[----:B------:R-:W-:Y:S02]  /*6a50*/  FMUL.FTZ R67, R85, -R65 ;  /* 0x8000004155437220 */ /* 0x000fe40000410000 */
[----:B------:R-:W-:-:S02]  /*6a60*/  FADD.FTZ R63, R4, R63 ;  /* 0x0000003f043f7221 */ /* 0x000fc40000010000 */
[----:B------:R-:W-:Y:S02]  /*6a70*/  FMUL.FTZ R66, R83, -R62 ;  /* 0x8000003e53427220 */ /* 0x000fe40000410000 */
[-C--:B------:R-:W-:Y:S02]  /*6a80*/  FMUL.FTZ R68, R85, -R64.reuse ;  /* 0x8000004055447220 */ /* 0x080fe40000410000 */
[----:B------:R-:W-:Y:S02]  /*6a90*/  FFMA.FTZ R64, R86, R64, -R67 ;  /* 0x0000004056407223 */ /* 0x000fe40000010843 */
[-C--:B------:R-:W-:Y:S02]  /*6aa0*/  FMUL.FTZ R67, R83, -R63.reuse ;  /* 0x8000003f53437220 */ /* 0x080fe40000410000 */
[----:B------:R-:W-:Y:S02]  /*6ab0*/  FFMA.FTZ R63, R84, R63, -R66 ;  /* 0x0000003f543f7223 */ /* 0x000fe40000010842 */
[----:B------:R-:W-:-:S02]  /*6ac0*/  FFMA.FTZ R68, R86, R65, R68 ;  /* 0x0000004156447223 */ /* 0x000fc40000010044 */
[C---:B------:R-:W-:Y:S02]  /*6ad0*/  FMUL.FTZ R65, R87.reuse, -R64 ;  /* 0x8000004057417220 */ /* 0x040fe40000410000 */
[----:B------:R-:W-:Y:S02]  /*6ae0*/  FFMA.FTZ R62, R84, R62, R67 ;  /* 0x0000003e543e7223 */ /* 0x000fe40000010043 */
[----:B------:R-:W-:Y:S02]  /*6af0*/  FADD.FTZ R63, R10, R63 ;  /* 0x0000003f0a3f7221 */ /* 0x000fe40000010000 */
[-C--:B------:R-:W-:Y:S02]  /*6b00*/  FMUL.FTZ R67, R87, -R68.reuse ;  /* 0x8000004457437220 */ /* 0x080fe40000410000 */
[----:B------:R-:W-:Y:S02]  /*6b10*/  FFMA.FTZ R68, R88, R68, R65 ;  /* 0x0000004458447223 */ /* 0x000fe40000010041 */
[----:B------:R-:W-:-:S02]  /*6b20*/  FADD.FTZ R62, -R9, R62 ;  /* 0x0000003e093e7221 */ /* 0x000fc40000010100 */
[----:B------:R-:W-:Y:S02]  /*6b30*/  FMUL.FTZ R65, R85, -R63 ;  /* 0x8000003f55417220 */ /* 0x000fe40000410000 */
[----:B------:R-:W-:Y:S02]  /*6b40*/  FFMA.FTZ R67, R88, R64, -R67 ;  /* 0x0000004058437223 */ /* 0x000fe40000010843 */
[----:B------:R-:W-:Y:S02]  /*6b50*/  FMUL.FTZ R66, R89, -R68 ;  /* 0x8000004459427220 */ /* 0x000fe40000410000 */
[-C--:B------:R-:W-:Y:S02]  /*6b60*/  FMUL.FTZ R64, R85, -R62.reuse ;  /* 0x8000003e55407220 */ /* 0x080fe40000410000 */
[----:B------:R-:W-:Y:S02]  /*6b70*/  FFMA.FTZ R62, R86, R62, R65 ;  /* 0x0000003e563e7223 */ /* 0x000fe40000010041 */
[----:B------:R-:W-:-:S02]  /*6b80*/  FMUL.FTZ R65, R89, -R67 ;  /* 0x8000004359417220 */ /* 0x000fc40000410000 */
[----:B------:R-:W-:Y:S02]  /*6b90*/  FFMA.FTZ R66, R90, R67, -R66 ;  /* 0x000000435a427223 */ /* 0x000fe40000010842 */
[----:B------:R-:W-:Y:S02]  /*6ba0*/  FFMA.FTZ R63, R86, R63, -R64 ;  /* 0x0000003f563f7223 */ /* 0x000fe40000010840 */
[----:B------:R-:W-:Y:S02]  /*6bb0*/  FADD.FTZ R62, -R11, R62 ;  /* 0x0000003e0b3e7221 */ /* 0x000fe40000010100 */
[----:B------:R-:W-:Y:S02]  /*6bc0*/  FFMA.FTZ R65, R90, R68, R65 ;  /* 0x000000445a417223 */ /* 0x000fe40000010041 */
[----:B------:R-:W-:Y:S02]  /*6bd0*/  FMUL.FTZ R68, R91, -R66 ;  /* 0x800000425b447220 */ /* 0x000fe40000410000 */
[----:B------:R-:W-:-:S02]  /*6be0*/  FADD.FTZ R63, R12, R63 ;  /* 0x0000003f0c3f7221 */ /* 0x000fc40000010000 */
[----:B------:R-:W-:Y:S02]  /*6bf0*/  FMUL.FTZ R64, R87, -R62 ;  /* 0x8000003e57407220 */ /* 0x000fe40000410000 */
[-C--:B------:R-:W-:Y:S02]  /*6c00*/  FMUL.FTZ R67, R91, -R65.reuse ;  /* 0x800000415b437220 */ /* 0x080fe40000410000 */
[----:B------:R-:W-:Y:S02]  /*6c10*/  FFMA.FTZ R68, R92, R65, R68 ;  /* 0x000000415c447223 */ /* 0x000fe40000010044 */
[-C--:B------:R-:W-:Y:S02]  /*6c20*/  FMUL.FTZ R65, R87, -R63.reuse ;  /* 0x8000003f57417220 */ /* 0x080fe40000410000 */
[----:B------:R-:W-:Y:S02]  /*6c30*/  FFMA.FTZ R63, R88, R63, -R64 ;  /* 0x0000003f583f7223 */ /* 0x000fe40000010840 */
[----:B------:R-:W-:-:S02]  /*6c40*/  FFMA.FTZ R67, R92, R66, -R67 ;  /* 0x000000425c437223 */ /* 0x000fc40000010843 */
[C---:B------:R-:W-:Y:S02]  /*6c50*/  FMUL.FTZ R66, R93.reuse, -R68 ;  /* 0x800000445d427220 */ /* 0x040fe40000410000 */
[----:B------:R-:W-:Y:S02]  /*6c60*/  FFMA.FTZ R62, R88, R62, R65 ;  /* 0x0000003e583e7223 */ /* 0x000fe40000010041 */
[----:B------:R-:W-:Y:S02]  /*6c70*/  FADD.FTZ R64, R18, R63 ;  /* 0x0000003f12407221 */ /* 0x000fe40000010000 */
[-C--:B------:R-:W-:Y:S02]  /*6c80*/  FFMA.FTZ R63, R96, R67.reuse, -R66 ;  /* 0x00000043603f7223 */ /* 0x080fe40000010842 */
[----:B------:R-:W-:Y:S02]  /*6c90*/  FMUL.FTZ R65, R93, -R67 ;  /* 0x800000435d417220 */ /* 0x000fe40000410000 */
[----:B------:R-:W-:-:S02]  /*6ca0*/  FADD.FTZ R66, -R17, R62 ;  /* 0x0000003e11427221 */ /* 0x000fc40000010100 */
[C---:B------:R-:W-:Y:S02]  /*6cb0*/  FMUL.FTZ R69, R89.reuse, -R64 ;  /* 0x8000004059457220 */ /* 0x040fe40000410000 */
[----:B------:R-:W-:Y:S02]  /*6cc0*/  FFMA.FTZ R62, R96, R68, R65 ;  /* 0x00000044603e7223 */ /* 0x000fe40000010041 */
[-C--:B------:R-:W-:Y:S02]  /*6cd0*/  FMUL.FTZ R67, R89, -R66.reuse ;  /* 0x8000004259437220 */ /* 0x080fe40000410000 */
[C---:B0-----:R-:W-:Y:S02]  /*6ce0*/  FMUL.FTZ R65, R121.reuse, R61 ;  /* 0x0000003d79417220 */ /* 0x041fe40000410000 */
[----:B------:R-:W-:Y:S02]  /*6cf0*/  FFMA.FTZ R66, R90, R66, R69 ;  /* 0x000000425a427223 */ /* 0x000fe40000010045 */
[----:B------:R-:W-:-:S02]  /*6d00*/  FMUL.FTZ R121, R121, R60 ;  /* 0x0000003c79797220 */ /* 0x000fc40000410000 */
[----:B------:R-:W-:Y:S02]  /*6d10*/  FFMA.FTZ R67, R90, R64, -R67 ;  /* 0x000000405a437223 */ /* 0x000fe40000010843 */
[C---:B------:R-:W-:Y:S02]  /*6d20*/  FFMA.FTZ R60, R120.reuse, R60, -R65 ;  /* 0x0000003c783c7223 */ /* 0x040fe40000010841 */
[----:B------:R-:W-:Y:S02]  /*6d30*/  FADD.FTZ R66, -R19, R66 ;  /* 0x0000004213427221 */ /* 0x000fe40000010100 */
[----:B------:R-:W-:Y:S02]  /*6d40*/  FFMA.FTZ R121, R120, R61, R121 ;  /* 0x0000003d78797223 */ /* 0x000fe40000010079 */
[----:B------:R-:W-:Y:S02]  /*6d50*/  FADD.FTZ R67, R20, R67 ;  /* 0x0000004314437221 */ /* 0x000fe40000010000 */
[----:B------:R-:W-:-:S02]  /*6d60*/  FADD.FTZ R209, R209, R60 ;  /* 0x0000003cd1d17221 */ /* 0x000fc40000010000 */
[C---:B------:R-:W-:Y:S02]  /*6d70*/  FMUL.FTZ R60, R91.reuse, -R66 ;  /* 0x800000425b3c7220 */ /* 0x040fe40000410000 */
[----:B------:R-:W-:Y:S02]  /*6d80*/  FADD.FTZ R121, RZ, R121 ;  /* 0x00000079ff797221 */ /* 0x000fe40000010000 */
[----:B------:R-:W-:Y:S02]  /*6d90*/  FMUL.FTZ R65, R91, -R67 ;  /* 0x800000435b417220 */ /* 0x000fe40000410000 */
[C---:B------:R-:W-:Y:S02]  /*6da0*/  FMUL.FTZ R61, R107.reuse, R209 ;  /* 0x000000d16b3d7220 */ /* 0x040fe40000410000 */
[----:B------:R-:W-:Y:S02]  /*6db0*/  FFMA.FTZ R67, R92, R67, -R60 ;  /* 0x000000435c437223 */ /* 0x000fe4000001083c */
[----:B------:R-:W-:-:S02]  /*6dc0*/  FMUL.FTZ R60, R107, R121 ;  /* 0x000000796b3c7220 */ /* 0x000fc40000410000 */
[----:B------:R-:W-:Y:S02]  /*6dd0*/  FFMA.FTZ R66, R92, R66, R65 ;  /* 0x000000425c427223 */ /* 0x000fe40000010041 */
[----:B------:R-:W-:Y:S02]  /*6de0*/  FFMA.FTZ R120, R108, R121, R61 ;  /* 0x000000796c787223 */ /* 0x000fe4000001003d */
[----:B------:R-:W-:Y:S02]  /*6df0*/  FADD.FTZ R67, R26, R67 ;  /* 0x000000431a437221 */ /* 0x000fe40000010000 */
[----:B------:R-:W-:Y:S02]  /*6e00*/  FFMA.FTZ R61, R108, R209, -R60 ;  /* 0x000000d16c3d7223 */ /* 0x000fe4000001083c */
[----:B------:R-:W-:Y:S02]  /*6e10*/  FADD.FTZ R66, -R25, R66 ;  /* 0x0000004219427221 */ /* 0x000fe40000010100 */
[----:B------:R-:W-:-:S02]  /*6e20*/  FMUL.FTZ R65, R93, -R67 ;  /* 0x800000435d417220 */ /* 0x000fc40000410000 */
[----:B------:R-:W-:Y:S02]  /*6e30*/  FADD.FTZ R120, RZ, R120 ;  /* 0x00000078ff787221 */ /* 0x000fe40000010000 */
[----:B------:R-:W-:Y:S02]  /*6e40*/  FADD.FTZ R208, R208, R61 ;  /* 0x0000003dd0d07221 */ /* 0x000fe40000010000 */
[-C--:B------:R-:W-:Y:S02]  /*6e50*/  FMUL.FTZ R64, R93, -R66.reuse ;  /* 0x800000425d407220 */ /* 0x080fe40000410000 */
[----:B------:R-:W-:Y:S02]  /*6e60*/  FFMA.FTZ R66, R96, R66, R65 ;  /* 0x0000004260427223 */ /* 0x000fe40000010041 */
[C---:B------:R-:W-:Y:S02]  /*6e70*/  FMUL.FTZ R61, R105.reuse, R120 ;  /* 0x00000078693d7220 */ /* 0x040fe40000410000 */
[----:B------:R-:W-:-:S02]  /*6e80*/  FMUL.FTZ R65, R105, R208 ;  /* 0x000000d069417220 */ /* 0x000fc40000410000 */
[----:B------:R-:W-:Y:S02]  /*6e90*/  FFMA.FTZ R67, R96, R67, -R64 ;  /* 0x0000004360437223 */ /* 0x000fe40000010840 */
[C---:B------:R-:W-:Y:S02]  /*6ea0*/  FFMA.FTZ R60, R106.reuse, R208, -R61 ;  /* 0x000000d06a3c7223 */ /* 0x040fe4000001083d */
[----:B------:R-:W-:Y:S02]  /*6eb0*/  FFMA.FTZ R65, R106, R120, R65 ;  /* 0x000000786a417223 */ /* 0x000fe40000010041 */
[----:B------:R-:W-:Y:S02]  /*6ec0*/  FADD.FTZ R67, R28, R67 ;  /* 0x000000431c437221 */ /* 0x000fe40000010000 */
[----:B------:R-:W-:Y:S02]  /*6ed0*/  FADD.FTZ R66, -R27, R66 ;  /* 0x000000421b427221 */ /* 0x000fe40000010100 */
[----:B------:R-:W-:-:S02]  /*6ee0*/  FADD.FTZ R207, R207, R60 ;  /* 0x0000003ccfcf7221 */ /* 0x000fc40000010000 */
[----:B------:R-:W-:Y:S02]  /*6ef0*/  FADD.FTZ R192, RZ, R65 ;  /* 0x00000041ffc07221 */ /* 0x000fe40000010000 */
[C---:B------:R-:W-:Y:S02]  /*6f00*/  FMUL.FTZ R65, R97.reuse, -R67 ;  /* 0x8000004361417220 */ /* 0x040fe40000410000 */
[-C--:B------:R-:W-:Y:S02]  /*6f10*/  FMUL.FTZ R60, R97, -R66.reuse ;  /* 0x80000042613c7220 */ /* 0x080fe40000410000 */
[----:B------:R-:W-:Y:S02]  /*6f20*/  FMUL.FTZ R61, R103, R207 ;  /* 0x000000cf673d7220 */ /* 0x000fe40000410000 */
[C---:B------:R-:W-:Y:S02]  /*6f30*/  FFMA.FTZ R66, R98.reuse, R66, R65 ;  /* 0x0000004262427223 */ /* 0x040fe40000010041 */
[----:B------:R-:W-:-:S02]  /*6f40*/  FFMA.FTZ R67, R98, R67, -R60 ;  /* 0x0000004362437223 */ /* 0x000fc4000001083c */
[-C--:B------:R-:W-:Y:S02]  /*6f50*/  FMUL.FTZ R60, R103, R192.reuse ;  /* 0x000000c0673c7220 */ /* 0x080fe40000410000 */
[C---:B------:R-:W-:Y:S02]  /*6f60*/  FFMA.FTZ R193, R104.reuse, R192, R61 ;  /* 0x000000c068c17223 */ /* 0x040fe4000001003d */
[----:B------:R-:W-:Y:S02]  /*6f70*/  FADD.FTZ R66, -R33, R66 ;  /* 0x0000004221427221 */ /* 0x000fe40000010100 */
[----:B------:R-:W-:Y:S02]  /*6f80*/  FFMA.FTZ R61, R104, R207, -R60 ;  /* 0x000000cf683d7223 */ /* 0x000fe4000001083c */
[----:B------:R-:W-:Y:S02]  /*6f90*/  FADD.FTZ R193, RZ, R193 ;  /* 0x000000c1ffc17221 */ /* 0x000fe40000010000 */
[----:B------:R-:W-:-:S02]  /*6fa0*/  FADD.FTZ R67, R34, R67 ;  /* 0x0000004322437221 */ /* 0x000fc40000010000 */
[----:B------:R-:W-:Y:S02]  /*6fb0*/  FMUL.FTZ R60, R99, -R66 ;  /* 0x80000042633c7220 */ /* 0x000fe40000410000 */
[----:B------:R-:W-:Y:S02]  /*6fc0*/  FMUL.FTZ R64, R97, -R62 ;  /* 0x8000003e61407220 */ /* 0x000fe40000410000 */
[----:B------:R-:W-:Y:S02]  /*6fd0*/  FADD.FTZ R206, R206, R61 ;  /* 0x0000003dcece7221 */ /* 0x000fe40000010000 */
[----:B------:R-:W-:Y:S02]  /*6fe0*/  FMUL.FTZ R61, R101, R193 ;  /* 0x000000c1653d7220 */ /* 0x000fe40000410000 */
[----:B------:R-:W-:Y:S02]  /*6ff0*/  FFMA.FTZ R69, R100, R67, -R60 ;  /* 0x0000004364457223 */ /* 0x000fe4000001083c */
[----:B------:R-:W-:-:S02]  /*7000*/  FFMA.FTZ R64, R98, R63, -R64 ;  /* 0x0000003f62407223 */ /* 0x000fc40000010840 */
[----:B------:R-:W-:Y:S02]  /*7010*/  FMUL.FTZ R67, R99, -R67 ;  /* 0x8000004363437220 */ /* 0x000fe40000410000 */
[----:B------:R-:W-:Y:S02]  /*7020*/  FMUL.FTZ R63, R97, -R63 ;  /* 0x8000003f613f7220 */ /* 0x000fe40000410000 */
[-C--:B------:R-:W-:Y:S02]  /*7030*/  FFMA.FTZ R60, R102, R206.reuse, -R61 ;  /* 0x000000ce663c7223 */ /* 0x080fe4000001083d */
[----:B------:R-:W-:Y:S02]  /*7040*/  FMUL.FTZ R61, R101, R206 ;  /* 0x000000ce653d7220 */ /* 0x000fe40000410000 */
[----:B------:R-:W-:Y:S02]  /*7050*/  FFMA.FTZ R66, R100, R66, R67 ;  /* 0x0000004264427223 */ /* 0x000fe40000010043 */
[----:B------:R-:W-:-:S02]  /*7060*/  FFMA.FTZ R63, R98, R62, R63 ;  /* 0x0000003e623f7223 */ /* 0x000fc4000001003f */
[----:B------:R-:W-:Y:S02]  /*7070*/  FFMA.FTZ R61, R102, R193, R61 ;  /* 0x000000c1663d7223 */ /* 0x000fe4000001003d */
[----:B------:R-:W-:Y:S02]  /*7080*/  FADD.FTZ R66, -R35, R66 ;  /* 0x0000004223427221 */ /* 0x000fe40000010100 */
[----:B------:R-:W-:Y:S02]  /*7090*/  FMUL.FTZ R65, R99, -R63 ;  /* 0x8000003f63417220 */ /* 0x000fe40000410000 */
[----:B------:R-:W-:Y:S02]  /*70a0*/  FADD.FTZ R194, RZ, R61 ;  /* 0x0000003dffc27221 */ /* 0x000fe40000010000 */
[----:B------:R-:W-:Y:S02]  /*70b0*/  FADD.FTZ R69, R36, R69 ;  /* 0x0000004524457221 */ /* 0x000fe40000010000 */
[----:B------:R-:W-:-:S02]  /*70c0*/  FMUL.FTZ R61, R101, -R66 ;  /* 0x80000042653d7220 */ /* 0x000fc40000410000 */
[-C--:B------:R-:W-:Y:S02]  /*70d0*/  FFMA.FTZ R65, R100, R64.reuse, -R65 ;  /* 0x0000004064417223 */ /* 0x080fe40000010841 */
[----:B------:R-:W-:Y:S02]  /*70e0*/  FMUL.FTZ R64, R99, -R64 ;  /* 0x8000004063407220 */ /* 0x000fe40000410000 */
[----:B------:R-:W-:Y:S02]  /*70f0*/  FADD.FTZ R205, R205, R60 ;  /* 0x0000003ccdcd7221 */ /* 0x000fe40000010000 */
[----:B------:R-:W-:Y:S02]  /*7100*/  FMUL.FTZ R60, R99, R194 ;  /* 0x000000c2633c7220 */ /* 0x000fe40000410000 */
[-C--:B------:R-:W-:Y:S02]  /*7110*/  FFMA.FTZ R67, R102, R69.reuse, -R61 ;  /* 0x0000004566437223 */ /* 0x080fe4000001083d */
[----:B------:R-:W-:-:S02]  /*7120*/  FMUL.FTZ R69, R101, -R69 ;  /* 0x8000004565457220 */ /* 0x000fc40000410000 */
[C---:B------:R-:W-:Y:S02]  /*7130*/  FFMA.FTZ R64, R100.reuse, R63, R64 ;  /* 0x0000003f64407223 */ /* 0x040fe40000010040 */
[-C--:B------:R-:W-:Y:S02]  /*7140*/  FMUL.FTZ R63, R99, R205.reuse ;  /* 0x000000cd633f7220 */ /* 0x080fe40000410000 */
[----:B------:R-:W-:Y:S02]  /*7150*/  FFMA.FTZ R61, R100, R205, -R60 ;  /* 0x000000cd643d7223 */ /* 0x000fe4000001083c */
[----:B------:R-:W-:Y:S02]  /*7160*/  FFMA.FTZ R66, R102, R66, R69 ;  /* 0x0000004266427223 */ /* 0x000fe40000010045 */
[----:B------:R-:W-:Y:S02]  /*7170*/  FFMA.FTZ R63, R100, R194, R63 ;  /* 0x000000c2643f7223 */ /* 0x000fe4000001003f */
[----:B------:R-:W-:-:S02]  /*7180*/  FMUL.FTZ R60, R101, -R64 ;  /* 0x80000040653c7220 */ /* 0x000fc40000410000 */
[----:B------:R-:W-:Y:S02]  /*7190*/  FADD.FTZ R204, R204, R61 ;  /* 0x0000003dcccc7221 */ /* 0x000fe40000010000 */
[----:B------:R-:W-:Y:S02]  /*71a0*/  FADD.FTZ R66, -R41, R66 ;  /* 0x0000004229427221 */ /* 0x000fe40000010100 */
[----:B------:R-:W-:Y:S02]  /*71b0*/  FADD.FTZ R195, RZ, R63 ;  /* 0x0000003fffc37221 */ /* 0x000fe40000010000 */
[-C--:B------:R-:W-:Y:S02]  /*71c0*/  FFMA.FTZ R62, R102, R65.reuse, -R60 ;  /* 0x00000041663e7223 */ /* 0x080fe4000001083c */
[----:B------:R-:W-:Y:S02]  /*71d0*/  FMUL.FTZ R60, R97, R204 ;  /* 0x000000cc613c7220 */ /* 0x000fe40000410000 */
[----:B------:R-:W-:-:S02]  /*71e0*/  FMUL.FTZ R65, R101, -R65 ;  /* 0x8000004165417220 */ /* 0x000fc40000410000 */
[----:B------:R-:W-:Y:S02]  /*71f0*/  FADD.FTZ R67, R42, R67 ;  /* 0x000000432a437221 */ /* 0x000fe40000010000 */
[----:B------:R-:W-:Y:S02]  /*7200*/  FMUL.FTZ R63, R103, -R66 ;  /* 0x80000042673f7220 */ /* 0x000fe40000410000 */
[-C--:B------:R-:W-:Y:S02]  /*7210*/  FMUL.FTZ R61, R97, R195.reuse ;  /* 0x000000c3613d7220 */ /* 0x080fe40000410000 */
[----:B------:R-:W-:Y:S02]  /*7220*/  FFMA.FTZ R196, R98, R195, R60 ;  /* 0x000000c362c47223 */ /* 0x000fe4000001003c */
[----:B------:R-:W-:Y:S02]  /*7230*/  FFMA.FTZ R65, R102, R64, R65 ;  /* 0x0000004066417223 */ /* 0x000fe40000010041 */
[----:B------:R-:W-:-:S02]  /*7240*/  FFMA.FTZ R69, R104, R67, -R63 ;  /* 0x0000004368457223 */ /* 0x000fc4000001083f */
[C---:B------:R-:W-:Y:S02]  /*7250*/  FMUL.FTZ R67, R103.reuse, -R67 ;  /* 0x8000004367437220 */ /* 0x040fe40000410000 */
[----:B------:R-:W-:Y:S02]  /*7260*/  FFMA.FTZ R60, R98, R204, -R61 ;  /* 0x000000cc623c7223 */ /* 0x000fe4000001083d */
[----:B------:R-:W-:Y:S02]  /*7270*/  FADD.FTZ R196, RZ, R196 ;  /* 0x000000c4ffc47221 */ /* 0x000fe40000010000 */
[----:B------:R-:W-:Y:S02]  /*7280*/  FMUL.FTZ R61, R103, -R65 ;  /* 0x80000041673d7220 */ /* 0x000fe40000410000 */
[----:B------:R-:W-:Y:S02]  /*7290*/  FFMA.FTZ R66, R104, R66, R67 ;  /* 0x0000004268427223 */ /* 0x000fe40000010043 */
[----:B------:R-:W-:-:S02]  /*72a0*/  FADD.FTZ R203, R203, R60 ;  /* 0x0000003ccbcb7221 */ /* 0x000fc40000010000 */
[----:B------:R-:W-:Y:S02]  /*72b0*/  FMUL.FTZ R60, R93, R196 ;  /* 0x000000c45d3c7220 */ /* 0x000fe40000410000 */
[-C--:B------:R-:W-:Y:S02]  /*72c0*/  FFMA.FTZ R64, R104, R62.reuse, -R61 ;  /* 0x0000003e68407223 */ /* 0x080fe4000001083d */
[----:B------:R-:W-:Y:S02]  /*72d0*/  FMUL.FTZ R62, R103, -R62 ;  /* 0x8000003e673e7220 */ /* 0x000fe40000410000 */
[----:B------:R-:W-:Y:S02]  /*72e0*/  FADD.FTZ R66, -R43, R66 ;  /* 0x000000422b427221 */ /* 0x000fe40000010100 */
[-C--:B------:R-:W-:Y:S02]  /*72f0*/  FMUL.FTZ R63, R93, R203.reuse ;  /* 0x000000cb5d3f7220 */ /* 0x080fe40000410000 */
[----:B------:R-:W-:-:S02]  /*7300*/  FFMA.FTZ R61, R96, R203, -R60 ;  /* 0x000000cb603d7223 */ /* 0x000fc4000001083c */
[----:B------:R-:W-:Y:S02]  /*7310*/  FADD.FTZ R69, R44, R69 ;  /* 0x000000452c457221 */ /* 0x000fe40000010000 */
[----:B------:R-:W-:Y:S02]  /*7320*/  FMUL.FTZ R60, R105, -R66 ;  /* 0x80000042693c7220 */ /* 0x000fe40000410000 */
[----:B------:R-:W-:Y:S02]  /*7330*/  FFMA.FTZ R62, R104, R65, R62 ;  /* 0x00000041683e7223 */ /* 0x000fe4000001003e */
[----:B------:R-:W-:Y:S02]  /*7340*/  FFMA.FTZ R63, R96, R196, R63 ;  /* 0x000000c4603f7223 */ /* 0x000fe4000001003f */
[----:B------:R-:W-:Y:S02]  /*7350*/  FADD.FTZ R202, R202, R61 ;  /* 0x0000003dcaca7221 */ /* 0x000fe40000010000 */
[----:B------:R-:W-:-:S02]  /*7360*/  FFMA.FTZ R67, R106, R69, -R60 ;  /* 0x000000456a437223 */ /* 0x000fc4000001083c */
[C---:B------:R-:W-:Y:S02]  /*7370*/  FMUL.FTZ R61, R105.reuse, -R62 ;  /* 0x8000003e693d7220 */ /* 0x040fe40000410000 */
[----:B------:R-:W-:Y:S02]  /*7380*/  FMUL.FTZ R69, R105, -R69 ;  /* 0x8000004569457220 */ /* 0x000fe40000410000 */
[----:B------:R-:W-:Y:S02]  /*7390*/  FADD.FTZ R197, RZ, R63 ;  /* 0x0000003fffc57221 */ /* 0x000fe40000010000 */
[----:B------:R-:W-:Y:S02]  /*73a0*/  FMUL.FTZ R60, R91, R202 ;  /* 0x000000ca5b3c7220 */ /* 0x000fe40000410000 */
[C---:B------:R-:W-:Y:S02]  /*73b0*/  FFMA.FTZ R63, R106.reuse, R64, -R61 ;  /* 0x000000406a3f7223 */ /* 0x040fe4000001083d */
[----:B------:R-:W-:-:S02]  /*73c0*/  FFMA.FTZ R66, R106, R66, R69 ;  /* 0x000000426a427223 */ /* 0x000fc40000010045 */
[-C--:B------:R-:W-:Y:S02]  /*73d0*/  FMUL.FTZ R61, R91, R197.reuse ;  /* 0x000000c55b3d7220 */ /* 0x080fe40000410000 */
[C---:B------:R-:W-:Y:S02]  /*73e0*/  FFMA.FTZ R198, R92.reuse, R197, R60 ;  /* 0x000000c55cc67223 */ /* 0x040fe4000001003c */
[----:B------:R-:W-:Y:S02]  /*73f0*/  FMUL.FTZ R65, R105, -R64 ;  /* 0x8000004069417220 */ /* 0x000fe40000410000 */
[----:B------:R-:W-:Y:S02]  /*7400*/  FADD.FTZ R66, -R49, R66 ;  /* 0x0000004231427221 */ /* 0x000fe40000010100 */
[----:B------:R-:W-:Y:S02]  /*7410*/  FFMA.FTZ R60, R92, R202, -R61 ;  /* 0x000000ca5c3c7223 */ /* 0x000fe4000001083d */
[----:B------:R-:W-:-:S02]  /*7420*/  FADD.FTZ R198, RZ, R198 ;  /* 0x000000c6ffc67221 */ /* 0x000fc40000010000 */
[----:B------:R-:W-:Y:S02]  /*7430*/  FFMA.FTZ R65, R106, R62, R65 ;  /* 0x0000003e6a417223 */ /* 0x000fe40000010041 */
[----:B------:R-:W-:Y:S02]  /*7440*/  FADD.FTZ R67, R50, R67 ;  /* 0x0000004332437221 */ /* 0x000fe40000010000 */
[----:B------:R-:W-:Y:S02]  /*7450*/  FMUL.FTZ R61, R107, -R66 ;  /* 0x800000426b3d7220 */ /* 0x000fe40000410000 */
[----:B------:R-:W-:Y:S02]  /*7460*/  FADD.FTZ R201, R201, R60 ;  /* 0x0000003cc9c97221 */ /* 0x000fe40000010000 */
[----:B------:R-:W-:Y:S02]  /*7470*/  FMUL.FTZ R60, R89, R198 ;  /* 0x000000c6593c7220 */ /* 0x000fe40000410000 */
[----:B------:R-:W-:-:S02]  /*7480*/  FMUL.FTZ R64, R107, -R65 ;  /* 0x800000416b407220 */ /* 0x000fc40000410000 */
[----:B------:R-:W-:Y:S02]  /*7490*/  FFMA.FTZ R69, R108, R67, -R61 ;  /* 0x000000436c457223 */ /* 0x000fe4000001083d */
[----:B------:R-:W-:Y:S02]  /*74a0*/  FFMA.FTZ R61, R90, R201, -R60 ;  /* 0x000000c95a3d7223 */ /* 0x000fe4000001083c */
[-C--:B------:R-:W-:Y:S02]  /*74b0*/  FMUL.FTZ R60, R107, -R63.reuse ;  /* 0x8000003f6b3c7220 */ /* 0x080fe40000410000 */
[----:B------:R-:W-:Y:S02]  /*74c0*/  FFMA.FTZ R64, R108, R63, -R64 ;  /* 0x0000003f6c407223 */ /* 0x000fe40000010840 */
[----:B------:R-:W-:Y:S02]  /*74d0*/  FMUL.FTZ R63, R89, R201 ;  /* 0x000000c9593f7220 */ /* 0x000fe40000410000 */
[----:B------:R-:W-:-:S02]  /*74e0*/  FMUL.FTZ R67, R107, -R67 ;  /* 0x800000436b437220 */ /* 0x000fc40000410000 */
[----:B------:R-:W-:Y:S02]  /*74f0*/  FFMA.FTZ R199, R90, R198, R63 ;  /* 0x000000c65ac77223 */ /* 0x000fe4000001003f */
[----:B------:R-:W-:Y:S01]  /*7500*/  FFMA.FTZ R66, R108, R66, R67 ;  /* 0x000000426c427223 */ /* 0x000fe20000010043 */
[----:B------:R-:W-:Y:S01]  /*7510*/  CS2R R62, SRZ ;  /* 0x00000000003e7805 */ /* 0x000fe2000001ff00 */
[----:B------:R-:W-:Y:S02]  /*7520*/  FADD.FTZ R199, RZ, R199 ;  /* 0x000000c7ffc77221 */ /* 0x000fe40000010000 */
[----:B------:R-:W-:Y:S01]  /*7530*/  FADD.FTZ R200, R200, R61 ;  /* 0x0000003dc8c87221 */ /* 0x000fe20000010000 */
[----:B------:R-:W-:Y:S01]  /*7540*/  HFMA2.MMA R61, -RZ, RZ, 0, 0 ;  /* 0x00000000ff3d7435 */ /* 0x000fe200000001ff */
[----:B------:R-:W-:Y:S02]  /*7550*/  FADD.FTZ R67, -R51, R66 ;  /* 0x0000004233437221 */ /* 0x000fe40000010100 */
[----:B------:R-:W-:-:S02]  /*7560*/  FADD.FTZ R66, R52, R69 ;  /* 0x0000004534427221 */ /* 0x000fc40000010000 */
[CC--:B------:R-:W-:Y:S02]  /*7570*/  FMUL.FTZ R69, R87.reuse, R199.reuse ;  /* 0x000000c757457220 */ /* 0x0c0fe40000410000 */
[-C--:B------:R-:W-:Y:S02]  /*7580*/  FMUL.FTZ R70, R87, R200.reuse ;  /* 0x000000c857467220 */ /* 0x080fe40000410000 */
[C---:B------:R-:W-:Y:S02]  /*7590*/  FFMA.FTZ R68, R88.reuse, R200, -R69 ;  /* 0x000000c858447223 */ /* 0x040fe40000010845 */
[----:B------:R-:W-:Y:S02]  /*75a0*/  FFMA.FTZ R70, R88, R199, R70 ;  /* 0x000000c758467223 */ /* 0x000fe40000010046 */
[----:B------:R-:W-:Y:S02]  /*75b0*/  FADD.FTZ R211, R191, R68 ;  /* 0x00000044bfd37221 */ /* 0x000fe40000010000 */
[----:B------:R-:W-:-:S02]  /*75c0*/  FADD.FTZ R210, RZ, R70 ;  /* 0x00000046ffd27221 */ /* 0x000fc40000010000 */
[C---:B------:R-:W-:Y:S02]  /*75d0*/  FMUL.FTZ R69, R85.reuse, R211 ;  /* 0x000000d355457220 */ /* 0x040fe40000410000 */
[-C--:B------:R-:W-:Y:S02]  /*75e0*/  FMUL.FTZ R68, R85, R210.reuse ;  /* 0x000000d255447220 */ /* 0x080fe40000410000 */
[----:B------:R-:W-:Y:S01]  /*75f0*/  FFMA.FTZ R65, R108, R65, R60 ;  /* 0x000000416c417223 */ /* 0x000fe2000001003c */
[----:B------:R-:W-:Y:S01]  /*7600*/  MOV R60, 0x3f800000 ;  /* 0x3f800000003c7802 */ /* 0x000fe20000000f00 */
[C---:B------:R-:W-:Y:S02]  /*7610*/  FFMA.FTZ R191, R86.reuse, R210, R69 ;  /* 0x000000d256bf7223 */ /* 0x040fe40000010045 */
[----:B------:R-:W-:Y:S02]  /*7620*/  FFMA.FTZ R69, R86, R211, -R68 ;  /* 0x000000d356457223 */ /* 0x000fe40000010844 */
[----:B------:R-:W-:Y:S01]  /*7630*/  FADD.FTZ R191, RZ, R191 ;  /* 0x000000bfffbf7221 */ /* 0x000fe20000010000 */
[----:B------:R-:W0:Y:S01]  /*7640*/  @!P0 LDS.128 R60, [R71.X16+0x8b80] ;  /* 0x008b8000473c8984 */ /* 0x000e22000000cc00 */
[----:B------:R-:W-:Y:S01]  /*7650*/  FADD.FTZ R190, R190, R69 ;  /* 0x00000045bebe7221 */ /* 0x000fe20000010000 */
[----:B------:R-:W-:-:S02]  /*7660*/  ISETP.GT.U32.AND P0, PT, R148, 0x1f, PT ;  /* 0x0000001f9400780c */ /* 0x000fc40003f04070 */
[----:B------:R1:W-:Y:S02]  /*7670*/  STS.128 [R233.X16+0x6d80], R64 ;  /* 0x006d8040e9007388 */ /* 0x0003e4000000cc00 */
[CC--:B-1----:R-:W-:Y:S02]  /*7680*/  FMUL.FTZ R65, R83.reuse, R191.reuse ;  /* 0x000000bf53417220 */ /* 0x0c2fe40000410000 */
[-C--:B------:R-:W-:Y:S02]  /*7690*/  FMUL.FTZ R64, R83, R190.reuse ;  /* 0x000000be53407220 */ /* 0x080fe40000410000 */
[C---:B------:R-:W-:Y:S02]  /*76a0*/  FFMA.FTZ R212, R84.reuse, R190, -R65 ;  /* 0x000000be54d47223 */ /* 0x040fe40000010841 */
[----:B------:R-:W-:Y:S02]  /*76b0*/  FFMA.FTZ R64, R84, R191, R64 ;  /* 0x000000bf54407223 */ /* 0x000fe40000010040 */
[----:B------:R-:W-:-:S02]  /*76c0*/  FADD.FTZ R212, R189, R212 ;  /* 0x000000d4bdd47221 */ /* 0x000fc40000010000 */
[----:B------:R-:W-:Y:S02]  /*76d0*/  FADD.FTZ R189, RZ, R64 ;  /* 0x00000040ffbd7221 */ /* 0x000fe40000010000 */
[CC--:B------:R-:W-:Y:S02]  /*76e0*/  FMUL.FTZ R64, R81.reuse, R212.reuse ;  /* 0x000000d451407220 */ /* 0x0c0fe40000410000 */
[-C--:B------:R-:W-:Y:S02]  /*76f0*/  FMUL.FTZ R65, R81, R189.reuse ;  /* 0x000000bd51417220 */ /* 0x080fe40000410000 */
[C---:B------:R-:W-:Y:S02]  /*7700*/  FFMA.FTZ R64, R82.reuse, R189, R64 ;  /* 0x000000bd52407223 */ /* 0x040fe40000010040 */
[----:B------:R-:W-:-:S04]  /*7710*/  FFMA.FTZ R65, R82, R212, -R65 ;  /* 0x000000d452417223 */ /* 0x000fc80000010841 */
[----:B------:R-:W-:Y:S02]  /*7720*/  FADD.FTZ R213, R188, R65 ;  /* 0x00000041bcd57221 */ /* 0x000fe40000010000 */
        /* <DEDUP_REMOVED lines=11> */
[----:B------:R-:W-:Y:S01]  /*77e0*/  FADD.FTZ R186, R186, R65 ;  /* 0x00000041baba7221 */ /* 0x000fe20000010000 */
[----:B------:R-:W-:Y:S06]  /*77f0*/  BAR.SYNC.DEFER_BLOCKING 0x0 ;  /* 0x0000000000007b1d */ /* 0x000fec0000010000 */
[----:B------:R-:W-:Y:S05]  /*7800*/  @P0 BRA `(.L_x_340) ;  /* 0x00000df000000947 */ /* 0x000fea0003800000 */
[----:B0-----:R-:W-:-:S05]  /*7810*/  IMAD R234, R148, 0x50, RZ ;  /* 0x0000005094ea7824 */ /* 0x001fca00078e02ff */
[----:B------:R-:W-:Y:S04]  /*7820*/  LDS.128 R64, [R234+0x6da0] ;  /* 0x006da000ea407984 */ /* 0x000fe80000000c00 */
[----:B------:R-:W0:Y:S02]  /*7830*/  LDS.128 R68, [R234+0x6db0] ;  /* 0x006db000ea447984 */ /* 0x000e240000000c00 */
[C---:B0-----:R-:W-:Y:S02]  /*7840*/  FMUL.FTZ R73, R65.reuse, R71 ;  /* 0x0000004741497220 */ /* 0x041fe40000410000 */
[-C--:B------:R-:W-:Y:S02]  /*7850*/  FMUL.FTZ R72, R65, R70.reuse ;  /* 0x0000004641487220 */ /* 0x080fe40000410000 */
[----:B------:R-:W-:-:S02]  /*7860*/  FFMA.FTZ R77, R64, R70, -R73 ;  /* 0x00000046404d7223 */ /* 0x000fc40000010849 */
[----:B------:R-:W-:Y:S02]  /*7870*/  FFMA.FTZ R70, R64, R71, R72 ;  /* 0x0000004740467223 */ /* 0x000fe40000010048 */
[----:B------:R-:W0:Y:S01]  /*7880*/  LDS.128 R72, [R234+0x6d90] ;  /* 0x006d9000ea487984 */ /* 0x000e220000000c00 */
[----:B------:R-:W-:Y:S02]  /*7890*/  FMUL.FTZ R71, R65, R69 ;  /* 0x0000004541477220 */ /* 0x000fe40000410000 */
[----:B------:R-:W-:Y:S02]  /*78a0*/  FADD.FTZ R67, R67, R70 ;  /* 0x0000004643437221 */ /* 0x000fe40000010000 */
[-C--:B------:R-:W-:Y:S02]  /*78b0*/  FMUL.FTZ R70, R65, R68.reuse ;  /* 0x0000004441467220 */ /* 0x080fe40000410000 */
[----:B------:R-:W-:Y:S02]  /*78c0*/  FADD.FTZ R66, R66, R77 ;  /* 0x0000004d42427221 */ /* 0x000fe40000010000 */
[----:B------:R-:W-:-:S02]  /*78d0*/  FFMA.FTZ R68, R64, R68, -R71 ;  /* 0x0000004440447223 */ /* 0x000fc40000010847 */
[----:B------:R-:W-:Y:S02]  /*78e0*/  FFMA.FTZ R70, R64, R69, R70 ;  /* 0x0000004540467223 */ /* 0x000fe40000010046 */
[CC--:B0-----:R-:W-:Y:S02]  /*78f0*/  FMUL.FTZ R64, R73.reuse, R66.reuse ;  /* 0x0000004249407220 */ /* 0x0c1fe40000410000 */
[CC--:B------:R-:W-:Y:S02]  /*7900*/  FMUL.FTZ R69, R73.reuse, R67.reuse ;  /* 0x0000004349457220 */ /* 0x0c0fe40000410000 */
[C---:B------:R-:W-:Y:S02]  /*7910*/  FFMA.FTZ R76, R72.reuse, R67, R64 ;  /* 0x00000043484c7223 */ /* 0x040fe40000010040 */
[----:B------:R-:W-:Y:S02]  /*7920*/  FFMA.FTZ R69, R72, R66, -R69 ;  /* 0x0000004248457223 */ /* 0x000fe40000010845 */
[----:B------:R-:W0:Y:S01]  /*7930*/  LDS.128 R64, [R234+0x6d80] ;  /* 0x006d8000ea407984 */ /* 0x000e220000000c00 */
[----:B------:R-:W-:-:S02]  /*7940*/  FMUL.FTZ R71, R73, R70 ;  /* 0x0000004649477220 */ /* 0x000fc40000410000 */
[----:B------:R-:W-:Y:S02]  /*7950*/  FADD.FTZ R75, R75, R76 ;  /* 0x0000004c4b4b7221 */ /* 0x000fe40000010000 */
[-C--:B------:R-:W-:Y:S02]  /*7960*/  FMUL.FTZ R73, R73, R68.reuse ;  /* 0x0000004449497220 */ /* 0x080fe40000410000 */
[----:B------:R-:W-:Y:S02]  /*7970*/  FFMA.FTZ R68, R72, R68, -R71 ;  /* 0x0000004448447223 */ /* 0x000fe40000010847 */
[----:B------:R-:W-:Y:S02]  /*7980*/  FADD.FTZ R69, R74, R69 ;  /* 0x000000454a457221 */ /* 0x000fe40000010000 */
[----:B------:R-:W-:Y:S02]  /*7990*/  FFMA.FTZ R70, R72, R70, R73 ;  /* 0x0000004648467223 */ /* 0x000fe40000010049 */
[----:B0-----:R-:W-:-:S02]  /*79a0*/  FMUL.FTZ R71, R65, R75 ;  /* 0x0000004b41477220 */ /* 0x001fc40000410000 */
[C---:B------:R-:W-:Y:S02]  /*79b0*/  FMUL.FTZ R73, R65.reuse, R70 ;  /* 0x0000004641497220 */ /* 0x040fe40000410000 */
[CC--:B------:R-:W-:Y:S02]  /*79c0*/  FFMA.FTZ R71, R64.reuse, R69.reuse, -R71 ;  /* 0x0000004540477223 */ /* 0x0c0fe40000010847 */
[C---:B------:R-:W-:Y:S02]  /*79d0*/  FMUL.FTZ R69, R65.reuse, R69 ;  /* 0x0000004541457220 */ /* 0x040fe40000410000 */
[-C--:B------:R-:W-:Y:S02]  /*79e0*/  FMUL.FTZ R65, R65, R68.reuse ;  /* 0x0000004441417220 */ /* 0x080fe40000410000 */
[C---:B------:R-:W-:Y:S02]  /*79f0*/  FFMA.FTZ R73, R64.reuse, R68, -R73 ;  /* 0x0000004440497223 */ /* 0x040fe40000010849 */
[----:B------:R-:W-:Y:S01]  /*7a00*/  FFMA.FTZ R68, R64, R70, R65 ;  /* 0x0000004640447223 */ /* 0x000fe20000010041 */
[----:B------:R-:W-:Y:S01]  /*7a10*/  LOP3.LUT R65, R148, 0x1f, RZ, 0xc0, !PT ;  /* 0x0000001f94417812 */ /* 0x000fe200078ec0ff */
[----:B------:R-:W-:-:S02]  /*7a20*/  FFMA.FTZ R64, R64, R75, R69 ;  /* 0x0000004b40407223 */ /* 0x000fc40000010045 */
[----:B------:R-:W-:Y:S01]  /*7a30*/  FADD.FTZ R69, R66, R71 ;  /* 0x0000004742457221 */ /* 0x000fe20000010000 */
[----:B------:R-:W-:Y:S01]  /*7a40*/  ISETP.NE.AND P0, PT, R65, 0x1f, PT ;  /* 0x0000001f4100780c */ /* 0x000fe20003f05270 */
[----:B------:R-:W-:Y:S01]  /*7a50*/  FADD.FTZ R67, R67, R64 ;  /* 0x0000004043437221 */ /* 0x000fe20000010000 */
[----:B------:R-:W-:Y:S01]  /*7a60*/  MOV R74, R68 ;  /* 0x00000044004a7202 */ /* 0x000fe20000000f00 */
[----:B------:R-:W-:Y:S08]  /*7a70*/  BRA.DIV ~URZ, `(.L_x_341) ;  /* 0x000079f27f007947 */ /* 0x000ff0000b800000 */
[----:B------:R0:W1:Y:S02]  /*7a80*/  SHFL.DOWN PT, R70, R73, 0x1, 0x1f ;  /* 0x08201f0049467f89 */ /* 0x00006400000e0000 */
.L_x_443:
[----:B------:R-:W-:Y:S05]  /*7a90*/  BRA.DIV ~URZ, `(.L_x_342) ;  /* 0x00007a527f007947 */ /* 0x000fea000b800000 */
[----:B------:R-:W2:Y:S04]  /*7aa0*/  SHFL.DOWN PT, R68, R68, 0x1, 0x1f ;  /* 0x08201f0044447f89 */ /* 0x000ea800000e0000 */
[----:B------:R3:W4:Y:S04]  /*7ab0*/  SHFL.DOWN PT, R71, R69, 0x1, 0x1f ;  /* 0x08201f0045477f89 */ /* 0x00072800000e0000 */
[----:B------:R3:W0:Y:S02]  /*7ac0*/  SHFL.DOWN PT, R66, R67, 0x1, 0x1f ;  /* 0x08201f0043427f89 */ /* 0x00062400000e0000 */
.L_x_444:
[----:B------:R-:W-:Y:S01]  /*7ad0*/  BSSY B1, `(.L_x_343) ;  /* 0x000000d000017945 */ /* 0x000fe20003800000 */
[----:B------:R-:W-:Y:S05]  /*7ae0*/  @!P0 BRA `(.L_x_344) ;  /* 0x000000b000008947 */ /* 0x000fea0003800000 */
[C---:B0-----:R-:W-:Y:S02]  /*7af0*/  FMUL.FTZ R64, R74.reuse, R66 ;  /* 0x000000424a407220 */ /* 0x041fe40000410000 */
[----:B----4-:R-:W-:-:S02]  /*7b00*/  FMUL.FTZ R65, R74, R71 ;  /* 0x000000474a417220 */ /* 0x010fc40000410000 */
[C---:B------:R-:W-:Y:S02]  /*7b10*/  FFMA.FTZ R72, R73.reuse, R71, -R64 ;  /* 0x0000004749487223 */ /* 0x040fe40000010840 */
[C---:B--2---:R-:W-:Y:S02]  /*7b20*/  FMUL.FTZ R64, R74.reuse, R68 ;  /* 0x000000444a407220 */ /* 0x044fe40000410000 */
[-C--:B-1----:R-:W-:Y:S02]  /*7b30*/  FMUL.FTZ R74, R74, R70.reuse ;  /* 0x000000464a4a7220 */ /* 0x082fe40000410000 */
[C---:B------:R-:W-:Y:S02]  /*7b40*/  FFMA.FTZ R64, R73.reuse, R70, -R64 ;  /* 0x0000004649407223 */ /* 0x040fe40000010840 */
[C---:B------:R-:W-:Y:S02]  /*7b50*/  FFMA.FTZ R66, R73.reuse, R66, R65 ;  /* 0x0000004249427223 */ /* 0x040fe40000010041 */
[----:B------:R-:W-:Y:S01]  /*7b60*/  FFMA.FTZ R74, R73, R68, R74 ;  /* 0x00000044494a7223 */ /* 0x000fe2000001004a */
[----:B------:R-:W-:Y:S01]  /*7b70*/  MOV R73, R64 ;  /* 0x0000004000497202 */ /* 0x000fe20000000f00 */
[----:B---3--:R-:W-:-:S02]  /*7b80*/  FADD.FTZ R69, R69, R72 ;  /* 0x0000004845457221 */ /* 0x008fc40000010000 */
[----:B------:R-:W-:Y:S02]  /*7b90*/  FADD.FTZ R67, R67, R66 ;  /* 0x0000004243437221 */ /* 0x000fe40000010000 */
.L_x_344:
[----:B------:R-:W-:Y:S05]  /*7ba0*/  BSYNC B1 ;  /* 0x0000000000017941 */ /* 0x000fea0003800000 */
.L_x_343:
[----:B------:R-:W-:-:S04]  /*7bb0*/  LOP3.LUT R64, R148, 0x1f, RZ, 0xc0, !PT ;  /* 0x0000001f94407812 */ /* 0x000fc800078ec0ff */
[----:B------:R-:W-:Y:S01]  /*7bc0*/  ISETP.GT.U32.AND P0, PT, R64, 0x1d, PT ;  /* 0x0000001d4000780c */ /* 0x000fe20003f04070 */
[----:B------:R-:W-:Y:S05]  /*7bd0*/  BRA.DIV ~URZ, `(.L_x_345) ;  /* 0x00007a627f007947 */ /* 0x000fea000b800000 */
[----:B--2---:R2:W3:Y:S04]  /*7be0*/  SHFL.DOWN PT, R68, R73, 0x2, 0x1f ;  /* 0x08401f0049447f89 */ /* 0x0044e800000e0000 */
[----:B-1----:R2:W1:Y:S04]  /*7bf0*/  SHFL.DOWN PT, R70, R74, 0x2, 0x1f ;  /* 0x08401f004a467f89 */ /* 0x00246800000e0000 */
[----:B----4-:R2:W4:Y:S04]  /*7c00*/  SHFL.DOWN PT, R71, R69, 0x2, 0x1f ;  /* 0x08401f0045477f89 */ /* 0x01052800000e0000 */
[----:B0-----:R2:W0:Y:S02]  /*7c10*/  SHFL.DOWN PT, R66, R67, 0x2, 0x1f ;  /* 0x08401f0043427f89 */ /* 0x00142400000e0000 */
.L_x_445:
[----:B------:R-:W-:Y:S01]  /*7c20*/  BSSY B1, `(.L_x_346) ;  /* 0x000000d000017945 */ /* 0x000fe20003800000 */
[----:B------:R-:W-:Y:S05]  /*7c30*/  @P0 BRA `(.L_x_347) ;  /* 0x000000b000000947 */ /* 0x000fea0003800000 */
[C---:B0-----:R-:W-:Y:S02]  /*7c40*/  FMUL.FTZ R64, R74.reuse, R66 ;  /* 0x000000424a407220 */ /* 0x041fe40000410000 */
[----:B----4-:R-:W-:-:S02]  /*7c50*/  FMUL.FTZ R65, R74, R71 ;  /* 0x000000474a417220 */ /* 0x010fc40000410000 */
[C---:B------:R-:W-:Y:S02]  /*7c60*/  FFMA.FTZ R72, R73.reuse, R71, -R64 ;  /* 0x0000004749487223 */ /* 0x040fe40000010840 */
[C---:B-1----:R-:W-:Y:S02]  /*7c70*/  FMUL.FTZ R64, R74.reuse, R70 ;  /* 0x000000464a407220 */ /* 0x042fe40000410000 */
[-C--:B--23--:R-:W-:Y:S02]  /*7c80*/  FMUL.FTZ R74, R74, R68.reuse ;  /* 0x000000444a4a7220 */ /* 0x08cfe40000410000 */
[C---:B------:R-:W-:Y:S02]  /*7c90*/  FFMA.FTZ R64, R73.reuse, R68, -R64 ;  /* 0x0000004449407223 */ /* 0x040fe40000010840 */
[C---:B------:R-:W-:Y:S02]  /*7ca0*/  FFMA.FTZ R66, R73.reuse, R66, R65 ;  /* 0x0000004249427223 */ /* 0x040fe40000010041 */
[----:B------:R-:W-:Y:S01]  /*7cb0*/  FFMA.FTZ R74, R73, R70, R74 ;  /* 0x00000046494a7223 */ /* 0x000fe2000001004a */
[----:B------:R-:W-:Y:S01]  /*7cc0*/  MOV R73, R64 ;  /* 0x0000004000497202 */ /* 0x000fe20000000f00 */
[----:B------:R-:W-:-:S02]  /*7cd0*/  FADD.FTZ R69, R69, R72 ;  /* 0x0000004845457221 */ /* 0x000fc40000010000 */
[----:B------:R-:W-:Y:S02]  /*7ce0*/  FADD.FTZ R67, R67, R66 ;  /* 0x0000004243437221 */ /* 0x000fe40000010000 */
.L_x_347:
[----:B------:R-:W-:Y:S05]  /*7cf0*/  BSYNC B1 ;  /* 0x0000000000017941 */ /* 0x000fea0003800000 */
.L_x_346:
[----:B------:R-:W-:-:S04]  /*7d00*/  LOP3.LUT R64, R148, 0x1f, RZ, 0xc0, !PT ;  /* 0x0000001f94407812 */ /* 0x000fc800078ec0ff */
[----:B------:R-:W-:Y:S01]  /*7d10*/  ISETP.GT.U32.AND P0, PT, R64, 0x1b, PT ;  /* 0x0000001b4000780c */ /* 0x000fe20003f04070 */
[----:B------:R-:W-:Y:S10]  /*7d20*/  BRA.DIV ~URZ, `(.L_x_348) ;  /* 0x00007ad27f007947 */ /* 0x000ff4000b800000 */
[----:B---3--:R3:W2:Y:S02]  /*7d30*/  SHFL.DOWN PT, R68, R73, 0x4, 0x1f ;  /* 0x08801f0049447f89 */ /* 0x0086a400000e0000 */
.L_x_446:
[----:B------:R-:W-:Y:S05]  /*7d40*/  BRA.DIV ~URZ, `(.L_x_349) ;  /* 0x00007b327f007947 */ /* 0x000fea000b800000 */
[----:B-1----:R1:W3:Y:S04]  /*7d50*/  SHFL.DOWN PT, R70, R74, 0x4, 0x1f ;  /* 0x08801f004a467f89 */ /* 0x0022e800000e0000 */
[----:B----4-:R1:W4:Y:S04]  /*7d60*/  SHFL.DOWN PT, R71, R69, 0x4, 0x1f ;  /* 0x08801f0045477f89 */ /* 0x01032800000e0000 */
[----:B0-----:R1:W0:Y:S02]  /*7d70*/  SHFL.DOWN PT, R66, R67, 0x4, 0x1f ;  /* 0x08801f0043427f89 */ /* 0x00122400000e0000 */
.L_x_447:
        /* <DEDUP_REMOVED lines=13> */
.L_x_351:
[----:B------:R-:W-:Y:S05]  /*7e50*/  BSYNC B1 ;  /* 0x0000000000017941 */ /* 0x000fea0003800000 */
.L_x_350:
[----:B------:R-:W-:-:S04]  /*7e60*/  LOP3.LUT R64, R148, 0x1f, RZ, 0xc0, !PT ;  /* 0x0000001f94407812 */ /* 0x000fc800078ec0ff */
[----:B------:R-:W-:Y:S01]  /*7e70*/  ISETP.GT.U32.AND P0, PT, R64, 0x17, PT ;  /* 0x000000174000780c */ /* 0x000fe20003f04070 */
[----:B------:R-:W-:Y:S05]  /*7e80*/  BRA.DIV ~URZ, `(.L_x_352) ;  /* 0x00007b427f007947 */ /* 0x000fea000b800000 */
[----:B--2---:R2:W1:Y:S04]  /*7e90*/  SHFL.DOWN PT, R68, R73, 0x8, 0x1f ;  /* 0x09001f0049447f89 */ /* 0x00446800000e0000 */
[----:B---3--:R2:W3:Y:S04]  /*7ea0*/  SHFL.DOWN PT, R70, R74, 0x8, 0x1f ;  /* 0x09001f004a467f89 */ /* 0x0084e800000e0000 */
[----:B----4-:R2:W4:Y:S04]  /*7eb0*/  SHFL.DOWN PT, R71, R69, 0x8, 0x1f ;  /* 0x09001f0045477f89 */ /* 0x01052800000e0000 */
[----:B0-----:R2:W0:Y:S02]  /*7ec0*/  SHFL.DOWN PT, R66, R67, 0x8, 0x1f ;  /* 0x09001f0043427f89 */ /* 0x00142400000e0000 */
.L_x_448:
        /* <DEDUP_REMOVED lines=13> */
.L_x_354:
[----:B------:R-:W-:Y:S05]  /*7fa0*/  BSYNC B1 ;  /* 0x0000000000017941 */ /* 0x000fea0003800000 */
.L_x_353:
[----:B------:R-:W-:-:S04]  /*7fb0*/  LOP3.LUT R64, R148, 0x1f, RZ, 0xc0, !PT ;  /* 0x0000001f94407812 */ /* 0x000fc800078ec0ff */
[----:B------:R-:W-:Y:S01]  /*7fc0*/  ISETP.GT.U32.AND P0, PT, R64, 0xf, PT ;  /* 0x0000000f4000780c */ /* 0x000fe20003f04070 */
[----:B------:R-:W-:Y:S10]  /*7fd0*/  BRA.DIV ~URZ, `(.L_x_355) ;  /* 0x00007bb27f007947 */ /* 0x000ff4000b800000 */
[----:B-1----:R1:W2:Y:S02]  /*7fe0*/  SHFL.DOWN PT, R68, R73, 0x10, 0x1f ;  /* 0x0a001f0049447f89 */ /* 0x0022a400000e0000 */
.L_x_449:
[----:B------:R-:W-:Y:S05]  /*7ff0*/  BRA.DIV ~URZ, `(.L_x_356) ;  /* 0x00007c127f007947 */ /* 0x000fea000b800000 */
[----:B---3--:R3:W1:Y:S04]  /*8000*/  SHFL.DOWN PT, R70, R74, 0x10, 0x1f ;  /* 0x0a001f004a467f89 */ /* 0x00866800000e0000 */
[----:B----4-:R3:W4:Y:S04]  /*8010*/  SHFL.DOWN PT, R71, R69, 0x10, 0x1f ;  /* 0x0a001f0045477f89 */ /* 0x01072800000e0000 */
[----:B0-----:R3:W0:Y:S02]  /*8020*/  SHFL.DOWN PT, R66, R67, 0x10, 0x1f ;  /* 0x0a001f0043427f89 */ /* 0x00162400000e0000 */
.L_x_450:
        /* <DEDUP_REMOVED lines=13> */
.L_x_358:
[----:B------:R-:W-:Y:S05]  /*8100*/  BSYNC B1 ;  /* 0x0000000000017941 */ /* 0x000fea0003800000 */
.L_x_357:
[----:B------:R-:W-:Y:S05]  /*8110*/  BRA.DIV ~URZ, `(.L_x_359) ;  /* 0x00007c427f007947 */ /* 0x000fea000b800000 */
[----:B------:R-:W5:Y:S04]  /*8120*/  SHFL.IDX PT, R64, R74, RZ, 0x1f ;  /* 0x00001fff4a407589 */ /* 0x000f6800000e0000 */
[----:B----4-:R-:W4:Y:S04]  /*8130*/  SHFL.IDX PT, R71, R73, RZ, 0x1f ;  /* 0x00001fff49477589 */ /* 0x010f2800000e0000 */
[----:B------:R-:W3:Y:S04]  /*8140*/  SHFL.IDX PT, R72, R69, RZ, 0x1f ;  /* 0x00001fff45487589 */ /* 0x000ee800000e0000 */
[----:B------:R-:W2:Y:S04]  /*8150*/  SHFL.IDX PT, R75, R62, RZ, 0x1f ;  /* 0x00001fff3e4b7589 */ /* 0x000ea800000e0000 */
[----:B-12---:R-:W1:Y:S04]  /*8160*/  SHFL.DOWN PT, R73, R73, 0x1, 0x1f ;  /* 0x08201f0049497f89 */ /* 0x006e6800000e0000 */
[----:B---3--:R-:W2:Y:S01]  /*8170*/  SHFL.DOWN PT, R74, R74, 0x1, 0x1f ;  /* 0x08201f004a4a7f89 */ /* 0x008ea200000e0000 */
[----:B-----5:R-:W-:-:S03]  /*8180*/  FMUL.FTZ R70, R62, R64 ;  /* 0x000000403e467220 */ /* 0x020fc60000410000 */
[----:B------:R-:W3:Y:S01]  /*8190*/  SHFL.DOWN PT, R69, R69, 0x1, 0x1f ;  /* 0x08201f0045457f89 */ /* 0x000ee200000e0000 */
[CC--:B------:R-:W-:Y:S02]  /*81a0*/  FMUL.FTZ R77, R63.reuse, R64.reuse ;  /* 0x000000403f4d7220 */ /* 0x0c0fe40000410000 */
[-C--:B----4-:R-:W-:Y:S01]  /*81b0*/  FFMA.FTZ R70, R63, R71.reuse, R70 ;  /* 0x000000473f467223 */ /* 0x090fe20000010046 */
[----:B------:R-:W4:Y:S01]  /*81c0*/  SHFL.IDX PT, R79, R61, RZ, 0x1f ;  /* 0x00001fff3d4f7589 */ /* 0x000f2200000e0000 */
[-C--:B------:R-:W-:Y:S02]  /*81d0*/  FMUL.FTZ R78, R60, R71.reuse ;  /* 0x000000473c4e7220 */ /* 0x080fe40000410000 */
[----:B------:R-:W-:Y:S01]  /*81e0*/  FFMA.FTZ R77, R62, R71, -R77 ;  /* 0x000000473e4d7223 */ /* 0x000fe2000001084d */
[----:B------:R-:W0:Y:S04]  /*81f0*/  SHFL.IDX PT, R63, R63, RZ, 0x1f ;  /* 0x00001fff3f3f7589 */ /* 0x000e2800000e0000 */
[----:B------:R-:W0:Y:S04]  /*8200*/  SHFL.IDX PT, R68, R67, RZ, 0x1f ;  /* 0x00001fff43447589 */ /* 0x000e2800000e0000 */
[----:B------:R5:W0:Y:S04]  /*8210*/  SHFL.DOWN PT, R76, R67, 0x1, 0x1f ;  /* 0x08201f00434c7f89 */ /* 0x000a2800000e0000 */
[----:B------:R1:W0:Y:S01]  /*8220*/  SHFL.IDX PT, R247, R60, RZ, 0x1f ;  /* 0x00001fff3cf77589 */ /* 0x00022200000e0000 */
[----:B-----5:R-:W-:-:S02]  /*8230*/  FMUL.FTZ R67, R60, R64 ;  /* 0x000000403c437220 */ /* 0x020fc40000410000 */
[----:B-1----:R-:W-:Y:S02]  /*8240*/  FMUL.FTZ R60, R61, R64 ;  /* 0x000000403d3c7220 */ /* 0x002fe40000410000 */
.L_x_451:
[----:B--234-:R-:W-:Y:S01]  /*8250*/  ISETP.NE.AND P0, PT, R148, 0x1f, PT ;  /* 0x0000001f9400780c */ /* 0x01cfe20003f05270 */
[----:B------:R-:W-:Y:S01]  /*8260*/  BSSY B1, `(.L_x_360) ;  /* 0x0000013000017945 */ /* 0x000fe20003800000 */
[----:B------:R-:W-:Y:S01]  /*8270*/  FFMA.FTZ R61, R61, R71, R67 ;  /* 0x000000473d3d7223 */ /* 0x000fe20000010043 */
[----:B0-----:R-:W-:Y:S01]  /*8280*/  MOV R64, R247 ;  /* 0x000000f700407202 */ /* 0x001fe20000000f00 */
[----:B------:R-:W-:Y:S01]  /*8290*/  FADD.FTZ R60, -R60, R78 ;  /* 0x0000004e3c3c7221 */ /* 0x000fe20000010100 */
[----:B------:R-:W-:Y:S01]  /*82a0*/  MOV R65, R79 ;  /* 0x0000004f00417202 */ /* 0x000fe20000000f00 */
[----:B------:R-:W-:Y:S01]  /*82b0*/  FADD.FTZ R62, R77, R72 ;  /* 0x000000484d3e7221 */ /* 0x000fe20000010000 */
[----:B------:R-:W-:Y:S02]  /*82c0*/  MOV R66, R75 ;  /* 0x0000004b00427202 */ /* 0x000fe40000000f00 */
[----:B------:R-:W-:-:S04]  /*82d0*/  MOV R67, R63 ;  /* 0x0000003f00437202 */ /* 0x000fc80000000f00 */
        /* <DEDUP_REMOVED lines=11> */
.L_x_361:
[----:B------:R-:W-:Y:S05]  /*8390*/  BSYNC B1 ;  /* 0x0000000000017941 */ /* 0x000fea0003800000 */
.L_x_360:
[----:B------:R-:W0:Y:S01]  /*83a0*/  LDS.128 R72, [R234+0x6db0] ;  /* 0x006db000ea487984 */ /* 0x000e220000000c00 */
[----:B------:R-:W-:-:S03]  /*83b0*/  FADD.FTZ R63, R70, R68 ;  /* 0x00000044463f7221 */ /* 0x000fc60000010000 */
[----:B------:R-:W-:Y:S01]  /*83c0*/  STS.128 [R234+0x6db0], R64 ;  /* 0x006db040ea007388 */ /* 0x000fe20000000c00 */
[C---:B0-----:R-:W-:Y:S02]  /*83d0*/  FMUL.FTZ R71, R73.reuse, R67 ;  /* 0x0000004349477220 */ /* 0x041fe40000410000 */
[C---:B------:R-:W-:Y:S02]  /*83e0*/  FMUL.FTZ R68, R73.reuse, R66 ;  /* 0x0000004249447220 */ /* 0x040fe40000410000 */
[C---:B------:R-:W-:Y:S02]  /*83f0*/  FMUL.FTZ R69, R73.reuse, R65 ;  /* 0x0000004149457220 */ /* 0x040fe40000410000 */
[----:B------:R-:W-:Y:S02]  /*8400*/  FMUL.FTZ R73, R73, R64 ;  /* 0x0000004049497220 */ /* 0x000fe40000410000 */
[C---:B------:R-:W-:Y:S02]  /*8410*/  FFMA.FTZ R71, R72.reuse, R66, -R71 ;  /* 0x0000004248477223 */ /* 0x040fe40000010847 */
[----:B------:R-:W-:-:S02]  /*8420*/  FFMA.FTZ R76, R72, R67, R68 ;  /* 0x00000043484c7223 */ /* 0x000fc40000010044 */
[----:B------:R-:W-:Y:S02]  /*8430*/  FFMA.FTZ R68, R72, R64, -R69 ;  /* 0x0000004048447223 */ /* 0x000fe40000010845 */
[----:B------:R-:W-:Y:S02]  /*8440*/  FADD.FTZ R70, R74, R71 ;  /* 0x000000474a467221 */ /* 0x000fe40000010000 */
[----:B------:R-:W-:Y:S02]  /*8450*/  FFMA.FTZ R69, R72, R65, R73 ;  /* 0x0000004148457223 */ /* 0x000fe40000010049 */
[----:B------:R-:W-:Y:S02]  /*8460*/  FADD.FTZ R71, R75, R76 ;  /* 0x0000004c4b477221 */ /* 0x000fe40000010000 */
[----:B------:R-:W0:Y:S04]  /*8470*/  LDS.128 R72, [R234+0x6da0] ;  /* 0x006da000ea487984 */ /* 0x000e280000000c00 */
[----:B------:R-:W-:Y:S01]  /*8480*/  STS.128 [R234+0x6da0], R68 ;  /* 0x006da044ea007388 */ /* 0x000fe20000000c00 */
[----:B0-----:R-:W-:-:S02]  /*8490*/  FMUL.FTZ R77, R73, R71 ;  /* 0x00000047494d7220 */ /* 0x001fc40000410000 */
[C---:B------:R-:W-:Y:S02]  /*84a0*/  FMUL.FTZ R79, R73.reuse, R69 ;  /* 0x00000045494f7220 */ /* 0x040fe40000410000 */
[C---:B------:R-:W-:Y:S02]  /*84b0*/  FFMA.FTZ R77, R72.reuse, R70, -R77 ;  /* 0x00000046484d7223 */ /* 0x040fe4000001084d */
[----:B------:R-:W-:Y:S02]  /*84c0*/  FFMA.FTZ R76, R72, R68, -R79 ;  /* 0x00000044484c7223 */ /* 0x000fe4000001084f */
[----:B------:R-:W-:Y:S02]  /*84d0*/  FADD.FTZ R78, R74, R77 ;  /* 0x0000004d4a4e7221 */ /* 0x000fe40000010000 */
[C---:B------:R-:W-:Y:S02]  /*84e0*/  FMUL.FTZ R74, R73.reuse, R70 ;  /* 0x00000046494a7220 */ /* 0x040fe40000410000 */
[----:B------:R-:W-:-:S02]  /*84f0*/  FMUL.FTZ R77, R73, R68 ;  /* 0x00000044494d7220 */ /* 0x000fc40000410000 */
[C---:B------:R-:W-:Y:S02]  /*8500*/  FFMA.FTZ R74, R72.reuse, R71, R74 ;  /* 0x00000047484a7223 */ /* 0x040fe4000001004a */
[----:B------:R-:W-:Y:S02]  /*8510*/  FFMA.FTZ R77, R72, R69, R77 ;  /* 0x00000045484d7223 */ /* 0x000fe4000001004d */
[----:B------:R-:W0:Y:S01]  /*8520*/  LDS.128 R68, [R234+0x6d90] ;  /* 0x006d9000ea447984 */ /* 0x000e220000000c00 */
[----:B------:R-:W-:-:S05]  /*8530*/  FADD.FTZ R79, R75, R74 ;  /* 0x0000004a4b4f7221 */ /* 0x000fca0000010000 */
        /* <DEDUP_REMOVED lines=10> */
[----:B------:R-:W-:-:S05]  /*85e0*/  FADD.FTZ R71, R71, R74 ;  /* 0x0000004a47477221 */ /* 0x000fca0000010000 */
[----:B------:R1:W-:Y:S02]  /*85f0*/  STS.128 [R234+0x6d80], R68 ;  /* 0x006d8044ea007388 */ /* 0x0003e40000000c00 */
.L_x_340:
[----:B0-----:R-:W-:Y:S05]  /*8600*/  BSYNC B0 ;  /* 0x0000000000007941 */ /* 0x001fea0003800000 */
.L_x_339:
[----:B------:R-:W-:Y:S01]  /*8610*/  WARPSYNC 0xffffffff ;  /* 0xffffffff00007948 */ /* 0x000fe20003800000 */
[----:B------:R-:W-:Y:S01]  /*8620*/  ISETP.NE.AND P0, PT, R148, RZ, PT ;  /* 0x000000ff9400720c */ /* 0x000fe20003f05270 */
[----:B------:R-:W-:Y:S02]  /*8630*/  FADD.FTZ R67, RZ, R216 ;  /* 0x000000d8ff437221 */ /* 0x000fe40000010000 */
[----:B------:R-:W-:Y:S01]  /*8640*/  BAR.SYNC.DEFER_BLOCKING 0x0 ;  /* 0x0000000000007b1d */ /* 0x000fe20000010000 */
[C---:B------:R-:W-:Y:S01]  /*8650*/  FMUL.FTZ R66, R56.reuse, R121 ;  /* 0x0000007938427220 */ /* 0x040fe20000410000 */
[----:B------:R-:W-:Y:S01]  /*8660*/  MOV R75, UR7 ;  /* 0x00000007004b7c02 */ /* 0x000fe20008000f00 */
[-C--:B-1----:R-:W-:Y:S02]  /*8670*/  FMUL.FTZ R68, R56, R209.reuse ;  /* 0x000000d138447220 */ /* 0x082fe40000410000 */
[C---:B------:R-:W-:Y:S01]  /*8680*/  FFMA.FTZ R56, R54.reuse, R209, -R66 ;  /* 0x000000d136387223 */ /* 0x040fe20000010842 */
[----:B------:R-:W-:Y:S01]  /*8690*/  ULDC UR20, c[0x0][0x168] ;  /* 0x00005a0000147ab9 */ /* 0x000fe20000000800 */
[C---:B------:R-:W-:Y:S01]  /*86a0*/  FMUL.FTZ R66, R55.reuse, R120 ;  /* 0x0000007837427220 */ /* 0x040fe20000410000 */
[----:B------:R-:W-:Y:S01]  /*86b0*/  UIADD3 UR20, -UR38, UR20, URZ ;  /* 0x0000001426147290 */ /* 0x000fe2000fffe13f */
[----:B------:R-:W-:Y:S01]  /*86c0*/  FFMA.FTZ R54, R54, R121, R68 ;  /* 0x0000007936367223 */ /* 0x000fe20000010044 */
[----:B------:R-:W-:Y:S01]  /*86d0*/  BSSY B0, `(.L_x_362) ;  /* 0x0000252000007945 */ /* 0x000fe20003800000 */
[----:B------:R-:W-:-:S02]  /*86e0*/  FMUL.FTZ R68, R55, R208 ;  /* 0x000000d037447220 */ /* 0x000fc40000410000 */
[C---:B------:R-:W-:Y:S02]  /*86f0*/  FFMA.FTZ R55, R53.reuse, R208, -R66 ;  /* 0x000000d035377223 */ /* 0x040fe40000010842 */
[----:B------:R-:W-:Y:S02]  /*8700*/  FMUL.FTZ R66, R48, R192 ;  /* 0x000000c030427220 */ /* 0x000fe40000410000 */
[----:B------:R-:W-:Y:S02]  /*8710*/  FFMA.FTZ R53, R53, R120, R68 ;  /* 0x0000007835357223 */ /* 0x000fe40000010044 */
[----:B------:R-:W-:Y:S02]  /*8720*/  FMUL.FTZ R68, R47, R206 ;  /* 0x000000ce2f447220 */ /* 0x000fe40000410000 */
[----:B------:R-:W-:Y:S02]  /*8730*/  FMUL.FTZ R70, R121, UR22 ;  /* 0x0000001679467c20 */ /* 0x000fe40008410000 */
[----:B------:R-:W-:Y:S01]  /*8740*/  FADD.FTZ R72, R143, R143 ;  /* 0x0000008f8f487221 */ /* 0x000fe20000010000 */
[----:B------:R-:W0:Y:S01]  /*8750*/  LDS.64 R64, [R233.X16+0x6d88] ;  /* 0x006d8800e9407984 */ /* 0x000e22000000ca00 */
[----:B------:R-:W-:-:S02]  /*8760*/  FFMA.FTZ R71, R209, UR23, R70 ;  /* 0x00000017d1477c23 */ /* 0x000fc40008010046 */
[----:B------:R-:W-:Y:S01]  /*8770*/  FFMA.FTZ R70, -R72, R54, RZ ;  /* 0x0000003648467223 */ /* 0x000fe200000101ff */
[----:B------:R1:W-:Y:S01]  /*8780*/  @!P0 STS.128 [R75.X16+0x8b80], R60 ;  /* 0x008b803c4b008388 */ /* 0x0003e2000000cc00 */
[----:B------:R-:W-:Y:S02]  /*8790*/  FADD.FTZ R73, R141, R141 ;  /* 0x0000008d8d497221 */ /* 0x000fe40000010000 */
[----:B------:R-:W-:Y:S02]  /*87a0*/  FADD.FTZ R76, R129, R129 ;  /* 0x00000081814c7221 */ /* 0x000fe40000010000 */
[-C--:B0-----:R-:W-:Y:S02]  /*87b0*/  FMUL.FTZ R69, R65, -R95.reuse ;  /* 0x8000005f41457220 */ /* 0x081fe40000410000 */
[C---:B------:R-:W-:Y:S02]  /*87c0*/  FMUL.FTZ R95, R64.reuse, -R95 ;  /* 0x8000005f405f7220 */ /* 0x040fe40000410000 */
[----:B------:R-:W-:-:S02]  /*87d0*/  FFMA.FTZ R64, R64, R94, -R69 ;  /* 0x0000005e40407223 */ /* 0x000fc40000010845 */
[-C--:B------:R-:W-:Y:S02]  /*87e0*/  FMUL.FTZ R69, R48, R207.reuse ;  /* 0x000000cf30457220 */ /* 0x080fe40000410000 */
[C---:B------:R-:W-:Y:S02]  /*87f0*/  FFMA.FTZ R48, R46.reuse, R207, -R66 ;  /* 0x000000cf2e307223 */ /* 0x040fe40000010842 */
[----:B------:R-:W-:Y:S02]  /*8800*/  FMUL.FTZ R66, R47, R193 ;  /* 0x000000c12f427220 */ /* 0x000fe40000410000 */
[----:B------:R-:W-:Y:S02]  /*8810*/  FFMA.FTZ R46, R46, R192, R69 ;  /* 0x000000c02e2e7223 */ /* 0x000fe40000010045 */
[----:B------:R-:W-:Y:S02]  /*8820*/  FFMA.FTZ R47, R45, R206, -R66 ;  /* 0x000000ce2d2f7223 */ /* 0x000fe40000010842 */
[----:B------:R-:W-:-:S02]  /*8830*/  FMUL.FTZ R66, R40, R194 ;  /* 0x000000c228427220 */ /* 0x000fc40000410000 */
[-C--:B------:R-:W-:Y:S02]  /*8840*/  FMUL.FTZ R69, R40, R205.reuse ;  /* 0x000000cd28457220 */ /* 0x080fe40000410000 */
[----:B------:R-:W-:Y:S02]  /*8850*/  FFMA.FTZ R40, R38, R205, -R66 ;  /* 0x000000cd26287223 */ /* 0x000fe40000010842 */
[----:B------:R-:W-:Y:S02]  /*8860*/  FMUL.FTZ R66, R39, R195 ;  /* 0x000000c327427220 */ /* 0x000fe40000410000 */
[----:B------:R-:W-:Y:S02]  /*8870*/  FFMA.FTZ R45, R45, R193, R68 ;  /* 0x000000c12d2d7223 */ /* 0x000fe40000010044 */
[-C--:B------:R-:W-:Y:S02]  /*8880*/  FMUL.FTZ R68, R39, R204.reuse ;  /* 0x000000cc27447220 */ /* 0x080fe40000410000 */
[----:B------:R-:W-:-:S02]  /*8890*/  FFMA.FTZ R39, R37, R204, -R66 ;  /* 0x000000cc25277223 */ /* 0x000fc40000010842 */
[----:B------:R-:W-:Y:S02]  /*88a0*/  FMUL.FTZ R66, R32, R196 ;  /* 0x000000c420427220 */ /* 0x000fe40000410000 */
[----:B------:R-:W-:Y:S02]  /*88b0*/  FFMA.FTZ R38, R38, R194, R69 ;  /* 0x000000c226267223 */ /* 0x000fe40000010045 */
[-C--:B------:R-:W-:Y:S02]  /*88c0*/  FMUL.FTZ R69, R32, R203.reuse ;  /* 0x000000cb20457220 */ /* 0x080fe40000410000 */
[----:B------:R-:W-:Y:S02]  /*88d0*/  FFMA.FTZ R32, R30, R203, -R66 ;  /* 0x000000cb1e207223 */ /* 0x000fe40000010842 */
[----:B------:R-:W-:Y:S02]  /*88e0*/  FMUL.FTZ R66, R31, R197 ;  /* 0x000000c51f427220 */ /* 0x000fe40000410000 */
[----:B------:R-:W-:-:S02]  /*88f0*/  FFMA.FTZ R37, R37, R195, R68 ;  /* 0x000000c325257223 */ /* 0x000fc40000010044 */
        /* <DEDUP_REMOVED lines=13> */
[C---:B------:R-:W-:Y:S02]  /*89d0*/  FFMA.FTZ R16, R14.reuse, R211, -R66 ;  /* 0x000000d30e107223 */ /* 0x040fe40000010842 */
[----:B------:R-:W-:Y:S02]  /*89e0*/  FMUL.FTZ R66, R15, R191 ;  /* 0x000000bf0f427220 */ /* 0x000fe40000410000 */
[----:B------:R-:W-:Y:S02]  /*89f0*/  FFMA.FTZ R21, R21, R199, R68 ;  /* 0x000000c715157223 */ /* 0x000fe40000010044 */
[----:B------:R-:W-:Y:S02]  /*8a00*/  FFMA.FTZ R14, R14, R210, R69 ;  /* 0x000000d20e0e7223 */ /* 0x000fe40000010045 */
[----:B------:R-:W-:-:S02]  /*8a10*/  FMUL.FTZ R68, R15, R190 ;  /* 0x000000be0f447220 */ /* 0x000fc40000410000 */
[C---:B------:R-:W-:Y:S02]  /*8a20*/  FFMA.FTZ R15, R13.reuse, R190, -R66 ;  /* 0x000000be0d0f7223 */ /* 0x040fe40000010842 */
[CC--:B------:R-:W-:Y:S02]  /*8a30*/  FMUL.FTZ R69, R8.reuse, R189.reuse ;  /* 0x000000bd08457220 */ /* 0x0c0fe40000410000 */
[-C--:B------:R-:W-:Y:S02]  /*8a40*/  FMUL.FTZ R66, R8, R212.reuse ;  /* 0x000000d408427220 */ /* 0x080fe40000410000 */
[C---:B------:R-:W-:Y:S02]  /*8a50*/  FFMA.FTZ R8, R6.reuse, R212, -R69 ;  /* 0x000000d406087223 */ /* 0x040fe40000010845 */
[----:B------:R-:W-:Y:S02]  /*8a60*/  FFMA.FTZ R6, R6, R189, R66 ;  /* 0x000000bd06067223 */ /* 0x000fe40000010042 */
[----:B------:R-:W-:-:S02]  /*8a70*/  FFMA.FTZ R13, R13, R191, R68 ;  /* 0x000000bf0d0d7223 */ /* 0x000fc40000010044 */
[CC--:B------:R-:W-:Y:S02]  /*8a80*/  FMUL.FTZ R66, R7.reuse, R188.reuse ;  /* 0x000000bc07427220 */ /* 0x0c0fe40000410000 */
[-C--:B------:R-:W-:Y:S02]  /*8a90*/  FMUL.FTZ R68, R7, R213.reuse ;  /* 0x000000d507447220 */ /* 0x080fe40000410000 */
[C---:B------:R-:W-:Y:S02]  /*8aa0*/  FFMA.FTZ R7, R5.reuse, R213, -R66 ;  /* 0x000000d505077223 */ /* 0x040fe40000010842 */
[----:B------:R-:W-:Y:S02]  /*8ab0*/  FFMA.FTZ R5, R5, R188, R68 ;  /* 0x000000bc05057223 */ /* 0x000fe40000010044 */
[C---:B------:R-:W-:Y:S02]  /*8ac0*/  FMUL.FTZ R66, R149.reuse, R187 ;  /* 0x000000bb95427220 */ /* 0x040fe40000410000 */
[----:B------:R-:W-:-:S02]  /*8ad0*/  FMUL.FTZ R68, R149, R214 ;  /* 0x000000d695447220 */ /* 0x000fc40000410000 */
[C---:B------:R-:W-:Y:S02]  /*8ae0*/  FFMA.FTZ R66, R151.reuse, R214, -R66 ;  /* 0x000000d697427223 */ /* 0x040fe40000010842 */
[----:B------:R-:W-:Y:S02]  /*8af0*/  FFMA.FTZ R151, R151, R187, R68 ;  /* 0x000000bb97977223 */ /* 0x000fe40000010044 */
[----:B------:R-:W-:Y:S02]  /*8b00*/  FMUL.FTZ R68, R121, UR23 ;  /* 0x0000001779447c20 */ /* 0x000fe40008410000 */
[----:B------:R-:W-:Y:S02]  /*8b10*/  FFMA.FTZ R65, R65, R94, R95 ;  /* 0x0000005e41417223 */ /* 0x000fe4000001005f */
[----:B------:R-:W-:Y:S02]  /*8b20*/  FFMA.FTZ R69, R209, UR22, -R68 ;  /* 0x00000016d1457c23 */ /* 0x000fe40008010844 */
[----:B------:R-:W-:-:S02]  /*8b30*/  FFMA.FTZ R68, R72, R56, RZ ;  /* 0x0000003848447223 */ /* 0x000fc400000100ff */
[C---:B------:R-:W-:Y:S02]  /*8b40*/  FMUL.FTZ R54, R72.reuse, R69 ;  /* 0x0000004548367220 */ /* 0x040fe40000410000 */
[----:B------:R-:W-:Y:S02]  /*8b50*/  FFMA.FTZ R56, -R72, R71, -RZ ;  /* 0x0000004748387223 */ /* 0x000fe400000109ff */
[----:B------:R-:W-:Y:S02]  /*8b60*/  FADD.FTZ R72, R142, R142 ;  /* 0x0000008e8e487221 */ /* 0x000fe40000010000 */
[----:B------:R-:W-:Y:S02]  /*8b70*/  FADD.FTZ R156, -R156, R65 ;  /* 0x000000419c9c7221 */ /* 0x000fe40000010100 */
[C---:B------:R-:W-:Y:S02]  /*8b80*/  FFMA.FTZ R69, R72.reuse, R55, R68 ;  /* 0x0000003748457223 */ /* 0x040fe40000010044 */
[----:B------:R-:W-:-:S02]  /*8b90*/  FFMA.FTZ R71, -R72, R53, R70 ;  /* 0x0000003548477223 */ /* 0x000fc40000010146 */
[C---:B------:R-:W-:Y:S02]  /*8ba0*/  FMUL.FTZ R53, R120.reuse, UR23 ;  /* 0x0000001778357c20 */ /* 0x040fe40008410000 */
[----:B------:R-:W-:Y:S02]  /*8bb0*/  FMUL.FTZ R55, R120, UR22 ;  /* 0x0000001678377c20 */ /* 0x000fe40008410000 */
[C---:B------:R-:W-:Y:S02]  /*8bc0*/  FFMA.FTZ R53, R208.reuse, UR22, -R53 ;  /* 0x00000016d0357c23 */ /* 0x040fe40008010835 */
[----:B------:R-:W-:Y:S02]  /*8bd0*/  FFMA.FTZ R55, R208, UR23, R55 ;  /* 0x00000017d0377c23 */ /* 0x000fe40008010037 */
[C---:B------:R-:W-:Y:S02]  /*8be0*/  FMUL.FTZ R53, R72.reuse, R53 ;  /* 0x0000003548357220 */ /* 0x040fe40000410000 */
[----:B------:R-:W-:-:S02]  /*8bf0*/  FFMA.FTZ R55, -R72, R55, -RZ ;  /* 0x0000003748377223 */ /* 0x000fc400000109ff */
[C---:B------:R-:W-:Y:S02]  /*8c00*/  FFMA.FTZ R68, R73.reuse, R48, R69 ;  /* 0x0000003049447223 */ /* 0x040fe40000010045 */
[----:B------:R-:W-:Y:S02]  /*8c10*/  FFMA.FTZ R70, -R73, R46, R71 ;  /* 0x0000002e49467223 */ /* 0x000fe40000010147 */
[----:B------:R-:W-:Y:S02]  /*8c20*/  FADD.FTZ R72, R140, R140 ;  /* 0x0000008c8c487221 */ /* 0x000fe40000010000 */
[C---:B------:R-:W-:Y:S02]  /*8c30*/  FMUL.FTZ R46, R192.reuse, UR23 ;  /* 0x00000017c02e7c20 */ /* 0x040fe40008410000 */
[----:B------:R-:W-:Y:S02]  /*8c40*/  FMUL.FTZ R48, R192, UR22 ;  /* 0x00000016c0307c20 */ /* 0x000fe40008410000 */
[----:B------:R-:W-:-:S02]  /*8c50*/  FFMA.FTZ R69, R72, R47, R68 ;  /* 0x0000002f48457223 */ /* 0x000fc40000010044 */
[----:B------:R-:W-:Y:S02]  /*8c60*/  FFMA.FTZ R71, -R72, R45, R70 ;  /* 0x0000002d48477223 */ /* 0x000fe40000010146 */
[C---:B------:R-:W-:Y:S02]  /*8c70*/  FFMA.FTZ R46, R207.reuse, UR22, -R46 ;  /* 0x00000016cf2e7c23 */ /* 0x040fe4000801082e */
[----:B------:R-:W-:Y:S02]  /*8c80*/  FFMA.FTZ R48, R207, UR23, R48 ;  /* 0x00000017cf307c23 */ /* 0x000fe40008010030 */
[C---:B------:R-:W-:Y:S02]  /*8c90*/  FMUL.FTZ R45, R193.reuse, UR23 ;  /* 0x00000017c12d7c20 */ /* 0x040fe40008410000 */
[----:B------:R-:W-:Y:S02]  /*8ca0*/  FMUL.FTZ R47, R193, UR22 ;  /* 0x00000016c12f7c20 */ /* 0x000fe40008410000 */
[----:B------:R-:W-:-:S02]  /*8cb0*/  FMUL.FTZ R46, R73, R46 ;  /* 0x0000002e492e7220 */ /* 0x000fc40000410000 */
[----:B------:R-:W-:Y:S02]  /*8cc0*/  FFMA.FTZ R48, -R73, R48, -RZ ;  /* 0x0000003049307223 */ /* 0x000fe400000109ff */
[C---:B------:R-:W-:Y:S02]  /*8cd0*/  FFMA.FTZ R45, R206.reuse, UR22, -R45 ;  /* 0x00000016ce2d7c23 */ /* 0x040fe4000801082d */
[----:B------:R-:W-:Y:S02]  /*8ce0*/  FFMA.FTZ R47, R206, UR23, R47 ;  /* 0x00000017ce2f7c23 */ /* 0x000fe4000801002f */
[----:B------:R-:W-:Y:S02]  /*8cf0*/  FADD.FTZ R73, R139, R139 ;  /* 0x0000008b8b497221 */ /* 0x000fe40000010000 */
        /* <DEDUP_REMOVED lines=23> */
[----:B------:R-:W-:Y:S02]  /*8e70*/  FADD.FTZ R64, R155, R64 ;  /* 0x000000409b407221 */ /* 0x000fe40000010000 */
[C---:B------:R-:W-:Y:S02]  /*8e80*/  FFMA.FTZ R69, R72.reuse, R31, R68 ;  /* 0x0000001f48457223 */ /* 0x040fe40000010044 */
[----:B------:R-:W-:-:S02]  /*8e90*/  FFMA.FTZ R71, -R72, R29, R70 ;  /* 0x0000001d48477223 */ /* 0x000fc40000010146 */
[C---:B------:R-:W-:Y:S02]  /*8ea0*/  FMUL.FTZ R29, R197.reuse, UR23 ;  /* 0x00000017c51d7c20 */ /* 0x040fe40008410000 */
[----:B------:R-:W-:Y:S02]  /*8eb0*/  FMUL.FTZ R31, R197, UR22 ;  /* 0x00000016c51f7c20 */ /* 0x000fe40008410000 */
[C---:B------:R-:W-:Y:S02]  /*8ec0*/  FMUL.FTZ R65, R57.reuse, -R156 ;  /* 0x8000009c39417220 */ /* 0x040fe40000410000 */
[C---:B------:R-:W-:Y:S02]  /*8ed0*/  FFMA.FTZ R29, R202.reuse, UR22, -R29 ;  /* 0x00000016ca1d7c23 */ /* 0x040fe4000801081d */
[----:B------:R-:W-:Y:S02]  /*8ee0*/  FFMA.FTZ R31, R202, UR23, R31 ;  /* 0x00000017ca1f7c23 */ /* 0x000fe4000801001f */
[----:B------:R-:W-:-:S02]  /*8ef0*/  FMUL.FTZ R57, R57, -R64 ;  /* 0x8000004039397220 */ /* 0x000fc40000410000 */
[----:B------:R-:W-:Y:S02]  /*8f00*/  FFMA.FTZ R68, R58, R64, -R65 ;  /* 0x000000403a447223 */ /* 0x000fe40000010841 */
[----:B------:R-:W-:Y:S02]  /*8f10*/  FADD.FTZ R65, R135, R135 ;  /* 0x0000008787417221 */ /* 0x000fe40000010000 */
[C---:B------:R-:W-:Y:S02]  /*8f20*/  FMUL.FTZ R29, R72.reuse, R29 ;  /* 0x0000001d481d7220 */ /* 0x040fe40000410000 */
[----:B------:R-:W-:Y:S02]  /*8f30*/  FFMA.FTZ R31, -R72, R31, -RZ ;  /* 0x0000001f481f7223 */ /* 0x000fe400000109ff */
[----:B------:R-:W-:Y:S02]  /*8f40*/  FFMA.FTZ R57, R58, R156, R57 ;  /* 0x0000009c3a397223 */ /* 0x000fe40000010039 */
[----:B------:R-:W-:-:S02]  /*8f50*/  FFMA.FTZ R70, R65, R24, R69 ;  /* 0x0000001841467223 */ /* 0x000fc40000010045 */
[----:B------:R-:W-:Y:S02]  /*8f60*/  FFMA.FTZ R72, -R65, R22, R71 ;  /* 0x0000001641487223 */ /* 0x000fe40000010147 */
[C---:B------:R-:W-:Y:S02]  /*8f70*/  FMUL.FTZ R22, R198.reuse, UR23 ;  /* 0x00000017c6167c20 */ /* 0x040fe40008410000 */
[----:B------:R-:W-:Y:S02]  /*8f80*/  FMUL.FTZ R24, R198, UR22 ;  /* 0x00000016c6187c20 */ /* 0x000fe40008410000 */
[----:B------:R-:W-:Y:S02]  /*8f90*/  FADD.FTZ R153, R153, R68 ;  /* 0x0000004499997221 */ /* 0x000fe40000010000 */
[----:B------:R-:W-:Y:S02]  /*8fa0*/  FADD.FTZ R57, -R154, R57 ;  /* 0x000000399a397221 */ /* 0x000fe40000010100 */
[----:B------:R-:W-:-:S02]  /*8fb0*/  FFMA.FTZ R22, R201, UR22, -R22 ;  /* 0x00000016c9167c23 */ /* 0x000fc40008010816 */
[----:B------:R-:W-:Y:S02]  /*8fc0*/  FFMA.FTZ R24, R201, UR23, R24 ;  /* 0x00000017c9187c23 */ /* 0x000fe40008010018 */
[C---:B------:R-:W-:Y:S02]  /*8fd0*/  FMUL.FTZ R58, R59.reuse, -R153 ;  /* 0x800000993b3a7220 */ /* 0x040fe40000410000 */
[-C--:B------:R-:W-:Y:S02]  /*8fe0*/  FMUL.FTZ R59, R59, -R57.reuse ;  /* 0x800000393b3b7220 */ /* 0x080fe40000410000 */
[C---:B------:R-:W-:Y:S02]  /*8ff0*/  FMUL.FTZ R22, R65.reuse, R22 ;  /* 0x0000001641167220 */ /* 0x040fe40000410000 */
[----:B------:R-:W-:Y:S02]  /*9000*/  FFMA.FTZ R24, -R65, R24, -RZ ;  /* 0x0000001841187223 */ /* 0x000fe400000109ff */
[----:B------:R-:W-:-:S02]  /*9010*/  FFMA.FTZ R65, R80, R57, R58 ;  /* 0x0000003950417223 */ /* 0x000fc4000001003a */
[----:B------:R-:W-:Y:S02]  /*9020*/  FFMA.FTZ R59, R80, R153, -R59 ;  /* 0x00000099503b7223 */ /* 0x000fe4000001083b */
[----:B------:R-:W-:Y:S02]  /*9030*/  FADD.FTZ R68, R134, R134 ;  /* 0x0000008686447221 */ /* 0x000fe40000010000 */
[----:B------:R-:W-:Y:S02]  /*9040*/  FADD.FTZ R58, -R0, R65 ;  /* 0x00000041003a7221 */ /* 0x000fe40000010100 */
[----:B------:R-:W-:Y:S02]  /*9050*/  FADD.FTZ R0, R2, R59 ;  /* 0x0000003b02007221 */ /* 0x000fe40000010000 */
[----:B------:R-:W-:Y:S02]  /*9060*/  FFMA.FTZ R69, -R68, R21, R72 ;  /* 0x0000001544457223 */ /* 0x000fe40000010148 */
[----:B------:R-:W-:-:S02]  /*9070*/  FMUL.FTZ R21, R81, -R58 ;  /* 0x8000003a51157220 */ /* 0x000fc40000410000 */
[-C--:B------:R-:W-:Y:S02]  /*9080*/  FMUL.FTZ R81, R81, -R0.reuse ;  /* 0x8000000051517220 */ /* 0x080fe40000410000 */
[C---:B------:R-:W-:Y:S02]  /*9090*/  FFMA.FTZ R21, R82.reuse, R0, -R21 ;  /* 0x0000000052157223 */ /* 0x040fe40000010815 */
[----:B------:R-:W-:Y:S02]  /*90a0*/  FFMA.FTZ R82, R82, R58, R81 ;  /* 0x0000003a52527223 */ /* 0x000fe40000010051 */
[----:B------:R-:W-:Y:S02]  /*90b0*/  FADD.FTZ R21, R4, R21 ;  /* 0x0000001504157221 */ /* 0x000fe40000010000 */
[----:B------:R-:W-:Y:S02]  /*90c0*/  FADD.FTZ R3, -R3, R82 ;  /* 0x0000005203037221 */ /* 0x000fe40000010100 */
[----:B------:R-:W-:-:S02]  /*90d0*/  FFMA.FTZ R65, R68, R23, R70 ;  /* 0x0000001744417223 */ /* 0x000fc40000010046 */
[C---:B------:R-:W-:Y:S02]  /*90e0*/  FMUL.FTZ R2, R83.reuse, -R3 ;  /* 0x8000000353027220 */ /* 0x040fe40000410000 */
[-C--:B------:R-:W-:Y:S02]  /*90f0*/  FMUL.FTZ R83, R83, -R21.reuse ;  /* 0x8000001553537220 */ /* 0x080fe40000410000 */
[C---:B------:R-:W-:Y:S02]  /*9100*/  FFMA.FTZ R71, R84.reuse, R21, -R2 ;  /* 0x0000001554477223 */ /* 0x040fe40000010802 */
[C---:B------:R-:W-:Y:S02]  /*9110*/  FMUL.FTZ R23, R199.reuse, UR23 ;  /* 0x00000017c7177c20 */ /* 0x040fe40008410000 */
[----:B------:R-:W-:Y:S02]  /*9120*/  FMUL.FTZ R59, R199, UR22 ;  /* 0x00000016c73b7c20 */ /* 0x000fe40008410000 */
[----:B------:R-:W-:-:S02]  /*9130*/  FFMA.FTZ R2, R84, R3, R83 ;  /* 0x0000000354027223 */ /* 0x000fc40000010053 */
[C---:B------:R-:W-:Y:S02]  /*9140*/  FFMA.FTZ R23, R200.reuse, UR22, -R23 ;  /* 0x00000016c8177c23 */ /* 0x040fe40008010817 */
[----:B------:R-:W-:Y:S02]  /*9150*/  FFMA.FTZ R59, R200, UR23, R59 ;  /* 0x00000017c83b7c23 */ /* 0x000fe4000801003b */
[----:B------:R-:W-:Y:S02]  /*9160*/  FADD.FTZ R2, -R9, R2 ;  /* 0x0000000209027221 */ /* 0x000fe40000010100 */
[----:B------:R-:W-:Y:S02]  /*9170*/  FADD.FTZ R72, R133, R133 ;  /* 0x0000008585487221 */ /* 0x000fe40000010000 */
[----:B------:R-:W-:Y:S02]  /*9180*/  FADD.FTZ R10, R10, R71 ;  /* 0x000000470a0a7221 */ /* 0x000fe40000010000 */
[----:B------:R-:W-:-:S02]  /*9190*/  FMUL.FTZ R23, R68, R23 ;  /* 0x0000001744177220 */ /* 0x000fc40000410000 */
[----:B------:R-:W-:Y:S02]  /*91a0*/  FFMA.FTZ R59, -R68, R59, -RZ ;  /* 0x0000003b443b7223 */ /* 0x000fe400000109ff */
[C---:B------:R-:W-:Y:S02]  /*91b0*/  FMUL.FTZ R9, R85.reuse, -R2 ;  /* 0x8000000255097220 */ /* 0x040fe40000410000 */
[----:B------:R-:W-:Y:S02]  /*91c0*/  FFMA.FTZ R68, R72, R16, R65 ;  /* 0x0000001048447223 */ /* 0x000fe40000010041 */
[----:B------:R-:W-:Y:S02]  /*91d0*/  FADD.FTZ R70, R132, R132 ;  /* 0x0000008484467221 */ /* 0x000fe40000010000 */
[----:B------:R-:W-:Y:S02]  /*91e0*/  FFMA.FTZ R14, -R72, R14, R69 ;  /* 0x0000000e480e7223 */ /* 0x000fe40000010145 */
[----:B------:R-:W-:-:S02]  /*91f0*/  FMUL.FTZ R85, R85, -R10 ;  /* 0x8000000a55557220 */ /* 0x000fc40000410000 */
[C---:B------:R-:W-:Y:S02]  /*9200*/  FMUL.FTZ R4, R210.reuse, UR23 ;  /* 0x00000017d2047c20 */ /* 0x040fe40008410000 */
[----:B------:R-:W-:Y:S02]  /*9210*/  FMUL.FTZ R16, R210, UR22 ;  /* 0x00000016d2107c20 */ /* 0x000fe40008410000 */
[C---:B------:R-:W-:Y:S02]  /*9220*/  FMUL.FTZ R69, R191.reuse, UR23 ;  /* 0x00000017bf457c20 */ /* 0x040fe40008410000 */
[----:B------:R-:W-:Y:S02]  /*9230*/  FMUL.FTZ R71, R191, UR22 ;  /* 0x00000016bf477c20 */ /* 0x000fe40008410000 */
[----:B------:R-:W-:Y:S02]  /*9240*/  FFMA.FTZ R9, R86, R10, -R9 ;  /* 0x0000000a56097223 */ /* 0x000fe40000010809 */
[----:B------:R-:W-:-:S02]  /*9250*/  FFMA.FTZ R15, R70, R15, R68 ;  /* 0x0000000f460f7223 */ /* 0x000fc40000010044 */
[----:B------:R-:W-:Y:S02]  /*9260*/  FFMA.FTZ R86, R86, R2, R85 ;  /* 0x0000000256567223 */ /* 0x000fe40000010055 */
[C---:B------:R-:W-:Y:S02]  /*9270*/  FFMA.FTZ R4, R211.reuse, UR22, -R4 ;  /* 0x00000016d3047c23 */ /* 0x040fe40008010804 */
[----:B------:R-:W-:Y:S02]  /*9280*/  FFMA.FTZ R65, R211, UR23, R16 ;  /* 0x00000017d3417c23 */ /* 0x000fe40008010010 */
[C---:B------:R-:W-:Y:S02]  /*9290*/  FFMA.FTZ R68, R190.reuse, UR22, -R69 ;  /* 0x00000016be447c23 */ /* 0x040fe40008010845 */
[----:B------:R-:W-:Y:S02]  /*92a0*/  FFMA.FTZ R69, R190, UR23, R71 ;  /* 0x00000017be457c23 */ /* 0x000fe40008010047 */
[----:B------:R-:W-:-:S02]  /*92b0*/  FFMA.FTZ R71, -R70, R13, R14 ;  /* 0x0000000d46477223 */ /* 0x000fc4000001010e */
[----:B------:R-:W-:Y:S02]  /*92c0*/  FADD.FTZ R13, -R11, R86 ;  /* 0x000000560b0d7221 */ /* 0x000fe40000010100 */
[C---:B------:R-:W-:Y:S02]  /*92d0*/  FMUL.FTZ R16, R72.reuse, R4 ;  /* 0x0000000448107220 */ /* 0x040fe40000410000 */
[----:B------:R-:W-:Y:S02]  /*92e0*/  FFMA.FTZ R65, -R72, R65, -RZ ;  /* 0x0000004148417223 */ /* 0x000fe400000109ff */
[----:B------:R-:W-:Y:S02]  /*92f0*/  FADD.FTZ R9, R12, R9 ;  /* 0x000000090c097221 */ /* 0x000fe40000010000 */
[----:B------:R-:W-:Y:S02]  /*9300*/  FADD.FTZ R72, R131, R131 ;  /* 0x0000008383487221 */ /* 0x000fe40000010000 */
[----:B------:R-:W-:-:S02]  /*9310*/  FMUL.FTZ R30, R196, UR23 ;  /* 0x00000017c41e7c20 */ /* 0x000fc40008410000 */
[----:B------:R-:W-:Y:S02]  /*9320*/  FMUL.FTZ R32, R196, UR22 ;  /* 0x00000016c4207c20 */ /* 0x000fe40008410000 */
[----:B------:R-:W-:Y:S02]  /*9330*/  FMUL.FTZ R11, R189, UR23 ;  /* 0x00000017bd0b7c20 */ /* 0x000fe40008410000 */
[C---:B------:R-:W-:Y:S02]  /*9340*/  FMUL.FTZ R4, R87.reuse, -R13 ;  /* 0x8000000d57047220 */ /* 0x040fe40000410000 */
[----:B------:R-:W-:Y:S02]  /*9350*/  FMUL.FTZ R87, R87, -R9 ;  /* 0x8000000957577220 */ /* 0x000fe40000410000 */
[----:B------:R-:W-:Y:S02]  /*9360*/  FFMA.FTZ R8, R72, R8, R15 ;  /* 0x0000000848087223 */ /* 0x000fe4000001000f */
[----:B------:R-:W-:-:S02]  /*9370*/  FFMA.FTZ R30, R203, UR22, -R30 ;  /* 0x00000016cb1e7c23 */ /* 0x000fc4000801081e */
[----:B------:R-:W-:Y:S02]  /*9380*/  FFMA.FTZ R32, R203, UR23, R32 ;  /* 0x00000017cb207c23 */ /* 0x000fe40008010020 */
[----:B------:R-:W-:Y:S02]  /*9390*/  FMUL.FTZ R15, R189, UR22 ;  /* 0x00000016bd0f7c20 */ /* 0x000fe40008410000 */
[----:B------:R-:W-:Y:S02]  /*93a0*/  FFMA.FTZ R12, R212, UR22, -R11 ;  /* 0x00000016d40c7c23 */ /* 0x000fe4000801080b */
[C---:B------:R-:W-:Y:S02]  /*93b0*/  FFMA.FTZ R11, R88.reuse, R9, -R4 ;  /* 0x00000009580b7223 */ /* 0x040fe40000010804 */
[----:B------:R-:W-:Y:S02]  /*93c0*/  FFMA.FTZ R4, R88, R13, R87 ;  /* 0x0000000d58047223 */ /* 0x000fe40000010057 */
[----:B------:R-:W-:-:S02]  /*93d0*/  FMUL.FTZ R30, R73, R30 ;  /* 0x0000001e491e7220 */ /* 0x000fc40000410000 */
[----:B------:R-:W-:Y:S02]  /*93e0*/  FFMA.FTZ R32, -R73, R32, -RZ ;  /* 0x0000002049207223 */ /* 0x000fe400000109ff */
[----:B------:R-:W-:Y:S02]  /*93f0*/  FFMA.FTZ R15, R212, UR23, R15 ;  /* 0x00000017d40f7c23 */ /* 0x000fe4000801000f */
[----:B------:R-:W-:Y:S02]  /*9400*/  FADD.FTZ R73, R130, R130 ;  /* 0x0000008282497221 */ /* 0x000fe40000010000 */
[----:B------:R-:W-:Y:S02]  /*9410*/  FADD.FTZ R4, -R17, R4 ;  /* 0x0000000411047221 */ /* 0x000fe40000010100 */
[C---:B------:R-:W-:Y:S02]  /*9420*/  FMUL.FTZ R68, R70.reuse, R68 ;  /* 0x0000004446447220 */ /* 0x040fe40000410000 */
[----:B------:R-:W-:-:S02]  /*9430*/  FFMA.FTZ R69, -R70, R69, -RZ ;  /* 0x0000004546457223 */ /* 0x000fc400000109ff */
[----:B------:R-:W-:Y:S02]  /*9440*/  FADD.FTZ R18, R18, R11 ;  /* 0x0000000b12127221 */ /* 0x000fe40000010000 */
[C---:B------:R-:W-:Y:S02]  /*9450*/  FFMA.FTZ R70, -R72.reuse, R15, -RZ ;  /* 0x0000000f48467223 */ /* 0x040fe400000109ff */
[----:B------:R-:W-:Y:S02]  /*9460*/  FFMA.FTZ R6, -R72, R6, R71 ;  /* 0x0000000648067223 */ /* 0x000fe40000010147 */
[----:B------:R-:W-:Y:S02]  /*9470*/  FFMA.FTZ R15, R73, R7, R8 ;  /* 0x00000007490f7223 */ /* 0x000fe40000010008 */
[C---:B------:R-:W-:Y:S02]  /*9480*/  FMUL.FTZ R7, R89.reuse, -R4 ;  /* 0x8000000459077220 */ /* 0x040fe40000410000 */
[----:B------:R-:W-:-:S02]  /*9490*/  FMUL.FTZ R89, R89, -R18 ;  /* 0x8000001259597220 */ /* 0x000fc40000410000 */
[----:B------:R-:W-:Y:S02]  /*94a0*/  FFMA.FTZ R6, -R73, R5, R6 ;  /* 0x0000000549067223 */ /* 0x000fe40000010106 */
[----:B------:R-:W-:Y:S02]  /*94b0*/  FMUL.FTZ R5, R187, UR23 ;  /* 0x00000017bb057c20 */ /* 0x000fe40008410000 */
[C---:B------:R-:W-:Y:S02]  /*94c0*/  FFMA.FTZ R7, R90.reuse, R18, -R7 ;  /* 0x000000125a077223 */ /* 0x040fe40000010807 */
[----:B------:R-:W-:Y:S02]  /*94d0*/  FFMA.FTZ R90, R90, R4, R89 ;  /* 0x000000045a5a7223 */ /* 0x000fe40000010059 */
[C---:B------:R-:W-:Y:S02]  /*94e0*/  FMUL.FTZ R8, R188.reuse, UR23 ;  /* 0x00000017bc087c20 */ /* 0x040fe40008410000 */
[----:B------:R-:W-:-:S02]  /*94f0*/  FMUL.FTZ R14, R188, UR22 ;  /* 0x00000016bc0e7c20 */ /* 0x000fc40008410000 */
[----:B------:R-:W-:Y:S02]  /*9500*/  FFMA.FTZ R5, R214, UR22, -R5 ;  /* 0x00000016d6057c23 */ /* 0x000fe40008010805 */
[----:B------:R-:W-:Y:S02]  /*9510*/  FADD.FTZ R11, R20, R7 ;  /* 0x00000007140b7221 */ /* 0x000fe40000010000 */
[----:B------:R-:W-:Y:S02]  /*9520*/  FADD.FTZ R19, -R19, R90 ;  /* 0x0000005a13137221 */ /* 0x000fe40000010100 */
[C---:B------:R-:W-:Y:S02]  /*9530*/  FFMA.FTZ R8, R213.reuse, UR22, -R8 ;  /* 0x00000016d5087c23 */ /* 0x040fe40008010808 */
[----:B------:R-:W-:Y:S02]  /*9540*/  FFMA.FTZ R14, R213, UR23, R14 ;  /* 0x00000017d50e7c23 */ /* 0x000fe4000801000e */
[----:B------:R-:W-:-:S02]  /*9550*/  FMUL.FTZ R74, R76, R5 ;  /* 0x000000054c4a7220 */ /* 0x000fc40000410000 */
[C---:B------:R-:W-:Y:S02]  /*9560*/  FMUL.FTZ R5, R91.reuse, -R11 ;  /* 0x8000000b5b057220 */ /* 0x040fe40000410000 */
[----:B------:R-:W-:Y:S02]  /*9570*/  FMUL.FTZ R12, R72, R12 ;  /* 0x0000000c480c7220 */ /* 0x000fe40000410000 */
[----:B------:R-:W-:Y:S02]  /*9580*/  FMUL.FTZ R91, R91, -R19 ;  /* 0x800000135b5b7220 */ /* 0x000fe40000410000 */
[C---:B------:R-:W-:Y:S02]  /*9590*/  FMUL.FTZ R71, R73.reuse, R8 ;  /* 0x0000000849477220 */ /* 0x040fe40000410000 */
[----:B------:R-:W-:Y:S01]  /*95a0*/  FFMA.FTZ R72, -R73, R14, -RZ ;  /* 0x0000000e49487223 */ /* 0x000fe200000109ff */
[----:B------:R-:W-:Y:S01]  /*95b0*/  SHF.L.U32 R73, R148, 0x5, RZ ;  /* 0x0000000594497819 */ /* 0x000fe200000006ff */
[----:B------:R-:W-:-:S02]  /*95c0*/  FFMA.FTZ R151, -R76, R151, R6 ;  /* 0x000000974c977223 */ /* 0x000fc40000010106 */
[C---:B------:R-:W-:Y:S01]  /*95d0*/  FFMA.FTZ R6, R92.reuse, R19, R5 ;  /* 0x000000135c067223 */ /* 0x040fe20000010005 */
[C---:B------:R-:W-:Y:S01]  /*95e0*/  IADD3 R8, R73.reuse, 0x1, RZ ;  /* 0x0000000149087810 */ /* 0x040fe20007ffe0ff */
[----:B------:R-:W-:Y:S01]  /*95f0*/  FFMA.FTZ R91, R92, R11, -R91 ;  /* 0x0000000b5c5b7223 */ /* 0x000fe2000001085b */
[----:B------:R-:W-:Y:S01]  /*9600*/  IADD3 R14, R73, 0x2, RZ ;  /* 0x00000002490e7810 */ /* 0x000fe20007ffe0ff */
[----:B------:R-:W-:Y:S01]  /*9610*/  FADD.FTZ R6, -R25, R6 ;  /* 0x0000000619067221 */ /* 0x000fe20000010100 */
[----:B------:R-:W-:Y:S01]  /*9620*/  IADD3 R17, R73, 0x3, RZ ;  /* 0x0000000349117810 */ /* 0x000fe20007ffe0ff */
[----:B------:R-:W-:Y:S01]  /*9630*/  FADD.FTZ R26, R26, R91 ;  /* 0x0000005b1a1a7221 */ /* 0x000fe20000010000 */
[-C--:B------:R-:W-:Y:S01]  /*9640*/  LEA.HI.SX32 R14, R14, R73.reuse, 0x1b ;  /* 0x000000490e0e7211 */ /* 0x080fe200078fdaff */
[----:B------:R-:W-:Y:S01]  /*9650*/  FFMA.FTZ R66, R76, R66, R15 ;  /* 0x000000424c427223 */ /* 0x000fe2000001000f */
[-C--:B------:R-:W-:Y:S01]  /*9660*/  LEA.HI.SX32 R15, R8, R73.reuse, 0x1b ;  /* 0x00000049080f7211 */ /* 0x080fe200078fdaff */
[----:B------:R-:W-:Y:S01]  /*9670*/  FMUL.FTZ R5, R93, -R6 ;  /* 0x800000065d057220 */ /* 0x000fe20000410000 */
[-C--:B------:R-:W-:Y:S01]  /*9680*/  LEA.HI.SX32 R8, R17, R73.reuse, 0x1b ;  /* 0x0000004911087211 */ /* 0x080fe200078fdaff */
[-C--:B------:R-:W-:Y:S01]  /*9690*/  FMUL.FTZ R93, R93, -R26.reuse ;  /* 0x8000001a5d5d7220 */ /* 0x080fe20000410000 */
[----:B------:R-:W-:Y:S01]  /*96a0*/  LEA.HI.SX32 R73, R73, R73, 0x1b ;  /* 0x0000004949497211 */ /* 0x000fe200078fdaff */
[----:B------:R-:W-:-:S02]  /*96b0*/  FFMA.FTZ R5, R96, R26, -R5 ;  /* 0x0000001a60057223 */ /* 0x000fc40000010805 */
[----:B------:R-:W-:Y:S02]  /*96c0*/  FFMA.FTZ R96, R96, R6, R93 ;  /* 0x0000000660607223 */ /* 0x000fe4000001005d */
[----:B------:R-:W-:Y:S01]  /*96d0*/  STS [R73.X4+0x2100], R54 ;  /* 0x0021003649007388 */ /* 0x000fe20000004800 */
[----:B------:R-:W-:Y:S02]  /*96e0*/  FMUL.FTZ R7, R187, UR22 ;  /* 0x00000016bb077c20 */ /* 0x000fe40008410000 */
[----:B------:R-:W-:Y:S01]  /*96f0*/  FADD.FTZ R27, -R27, R96 ;  /* 0x000000601b1b7221 */ /* 0x000fe20000010100 */
[----:B------:R0:W-:Y:S01]  /*9700*/  STS [R15.X4+0x2104], R56 ;  /* 0x002104380f007388 */ /* 0x0001e20000004800 */
[----:B------:R-:W-:Y:S02]  /*9710*/  FFMA.FTZ R7, R214, UR23, R7 ;  /* 0x00000017d6077c23 */ /* 0x000fe40008010007 */
[----:B------:R-:W-:Y:S01]  /*9720*/  FMUL.FTZ R25, R67, UR22 ;  /* 0x0000001643197c20 */ /* 0x000fe20008410000 */
[----:B------:R-:W-:Y:S01]  /*9730*/  STS [R14.X4+0x2108], R53 ;  /* 0x002108350e007388 */ /* 0x000fe20000004800 */
[----:B------:R-:W-:-:S02]  /*9740*/  FFMA.FTZ R20, -R76, R7, -RZ ;  /* 0x000000074c147223 */ /* 0x000fc400000109ff */
[----:B------:R-:W-:Y:S01]  /*9750*/  FADD.FTZ R7, R128, R128 ;  /* 0x0000008080077221 */ /* 0x000fe20000010000 */
[----:B------:R2:W-:Y:S01]  /*9760*/  STS [R8.X4+0x210c], R55 ;  /* 0x00210c3708007388 */ /* 0x0005e20000004800 */
[----:B-1----:R-:W-:Y:S02]  /*9770*/  FMUL.FTZ R62, R110, R57 ;  /* 0x000000396e3e7220 */ /* 0x002fe40000410000 */
[----:B0-----:R-:W-:Y:S01]  /*9780*/  FADD.FTZ R15, R28, R5 ;  /* 0x000000051c0f7221 */ /* 0x001fe20000010000 */
[----:B------:R0:W-:Y:S01]  /*9790*/  STS [R73.X4+0x2148], R23 ;  /* 0x0021481749007388 */ /* 0x0001e20000004800 */
[----:B------:R-:W-:Y:S02]  /*97a0*/  FMUL.FTZ R56, R117, R6 ;  /* 0x0000000675387220 */ /* 0x000fe40000410000 */
[C---:B------:R-:W-:Y:S01]  /*97b0*/  FMUL.FTZ R5, R97.reuse, -R15 ;  /* 0x8000000f61057220 */ /* 0x040fe20000410000 */
[----:B------:R1:W-:Y:S01]  /*97c0*/  STS [R73.X4+0x2160], R12 ;  /* 0x0021600c49007388 */ /* 0x0003e20000004800 */
[----:B------:R-:W-:-:S02]  /*97d0*/  FMUL.FTZ R97, R97, -R27 ;  /* 0x8000001b61617220 */ /* 0x000fc40000410000 */
[C---:B--2---:R-:W-:Y:S01]  /*97e0*/  FFMA.FTZ R8, R98.reuse, R27, R5 ;  /* 0x0000001b62087223 */ /* 0x044fe20000010005 */
[----:B------:R2:W-:Y:S01]  /*97f0*/  STS [R73.X4+0x2140], R22 ;  /* 0x0021401649007388 */ /* 0x0005e20000004800 */
[----:B------:R-:W-:Y:S02]  /*9800*/  FFMA.FTZ R97, R98, R15, -R97 ;  /* 0x0000000f62617223 */ /* 0x000fe40000010861 */
[----:B------:R-:W-:Y:S01]  /*9810*/  FADD.FTZ R8, -R33, R8 ;  /* 0x0000000821087221 */ /* 0x000fe20000010100 */
[----:B------:R3:W-:Y:S01]  /*9820*/  STS [R73.X4+0x2150], R16 ;  /* 0x0021501049007388 */ /* 0x0007e20000004800 */
[----:B------:R-:W-:Y:S02]  /*9830*/  FADD.FTZ R34, R34, R97 ;  /* 0x0000006122227221 */ /* 0x000fe40000010000 */
[C---:B------:R-:W-:Y:S01]  /*9840*/  FMUL.FTZ R5, R99.reuse, -R8 ;  /* 0x8000000863057220 */ /* 0x040fe20000410000 */
[----:B------:R4:W-:Y:S01]  /*9850*/  STS [R73.X4+0x2138], R29 ;  /* 0x0021381d49007388 */ /* 0x0009e20000004800 */
[----:B------:R-:W-:-:S02]  /*9860*/  FMUL.FTZ R99, R99, -R34 ;  /* 0x8000002263637220 */ /* 0x000fc40000410000 */
[C---:B------:R-:W-:Y:S01]  /*9870*/  FFMA.FTZ R5, R100.reuse, R34, -R5 ;  /* 0x0000002264057223 */ /* 0x040fe20000010805 */
[----:B------:R5:W-:Y:S01]  /*9880*/  STS [R73.X4+0x213c], R31 ;  /* 0x00213c1f49007388 */ /* 0x000be20000004800 */
[----:B------:R-:W-:Y:S02]  /*9890*/  FFMA.FTZ R100, R100, R8, R99 ;  /* 0x0000000864647223 */ /* 0x000fe40000010063 */
[----:B------:R-:W-:Y:S01]  /*98a0*/  FADD.FTZ R17, R36, R5 ;  /* 0x0000000524117221 */ /* 0x000fe20000010000 */
[----:B------:R-:W-:Y:S01]  /*98b0*/  HADD2.F32 R36, -RZ, R144.H0_H0 ;  /* 0x20000090ff247230 */ /* 0x000fe20000004100 */
[----:B------:R-:W-:Y:S01]  /*98c0*/  FADD.FTZ R35, -R35, R100 ;  /* 0x0000006423237221 */ /* 0x000fe20000010100 */
[----:B------:R0:W-:Y:S01]  /*98d0*/  STS [R73.X4+0x2130], R30 ;  /* 0x0021301e49007388 */ /* 0x0001e20000004800 */
[C---:B------:R-:W-:Y:S02]  /*98e0*/  FMUL.FTZ R5, R101.reuse, -R17 ;  /* 0x8000001165057220 */ /* 0x040fe40000410000 */
[-C--:B------:R-:W-:Y:S01]  /*98f0*/  FMUL.FTZ R101, R101, -R35.reuse ;  /* 0x8000002365657220 */ /* 0x080fe20000410000 */
[----:B------:R-:W-:Y:S01]  /*9900*/  STS [R73.X4+0x2128], R37 ;  /* 0x0021282549007388 */ /* 0x000fe20000004800 */
[----:B------:R-:W-:-:S02]  /*9910*/  FFMA.FTZ R14, R102, R35, R5 ;  /* 0x00000023660e7223 */ /* 0x000fc40000010005 */
[----:B------:R-:W-:Y:S01]  /*9920*/  FFMA.FTZ R101, R102, R17, -R101 ;  /* 0x0000001166657223 */ /* 0x000fe20000010865 */
[----:B------:R-:W-:Y:S01]  /*9930*/  STS [R73.X4+0x2174], R20 ;  /* 0x0021741449007388 */ /* 0x000fe20000004800 */
[----:B------:R-:W-:Y:S02]  /*9940*/  FADD.FTZ R14, -R41, R14 ;  /* 0x0000000e290e7221 */ /* 0x000fe40000010100 */
[----:B------:R-:W-:Y:S01]  /*9950*/  FADD.FTZ R42, R42, R101 ;  /* 0x000000652a2a7221 */ /* 0x000fe20000010000 */
[----:B------:R-:W-:Y:S01]  /*9960*/  STS [R73.X4+0x2134], R32 ;  /* 0x0021342049007388 */ /* 0x000fe20000004800 */
[C---:B------:R-:W-:Y:S02]  /*9970*/  FMUL.FTZ R5, R103.reuse, -R14 ;  /* 0x8000000e67057220 */ /* 0x040fe40000410000 */
[----:B------:R-:W-:Y:S01]  /*9980*/  FMUL.FTZ R103, R103, -R42 ;  /* 0x8000002a67677220 */ /* 0x000fe20000410000 */
[----:B------:R-:W-:Y:S01]  /*9990*/  STS [R73.X4+0x2144], R24 ;  /* 0x0021441849007388 */ /* 0x000fe20000004800 */
[----:B0-----:R-:W-:-:S02]  /*99a0*/  FMUL.FTZ R23, R67, UR23 ;  /* 0x0000001743177c20 */ /* 0x001fc40008410000 */
[C---:B------:R-:W-:Y:S01]  /*99b0*/  FFMA.FTZ R5, R104.reuse, R42, -R5 ;  /* 0x0000002a68057223 */ /* 0x040fe20000010805 */
[----:B------:R-:W-:Y:S01]  /*99c0*/  STS [R73.X4+0x2120], R38 ;  /* 0x0021202649007388 */ /* 0x000fe20000004800 */
[----:B------:R-:W-:Y:S02]  /*99d0*/  FFMA.FTZ R104, R104, R14, R103 ;  /* 0x0000000e68687223 */ /* 0x000fe40000010067 */
[----:B-1----:R-:W-:Y:S01]  /*99e0*/  FFMA.FTZ R12, R186, UR22, -R23 ;  /* 0x00000016ba0c7c23 */ /* 0x002fe20008010817 */
[----:B------:R-:W-:Y:S01]  /*99f0*/  STS [R73.X4+0x2110], R46 ;  /* 0x0021102e49007388 */ /* 0x000fe20000004800 */
[----:B------:R-:W-:Y:S02]  /*9a00*/  FADD.FTZ R23, R44, R5 ;  /* 0x000000052c177221 */ /* 0x000fe40000010000 */
[----:B------:R-:W-:Y:S01]  /*9a10*/  FADD.FTZ R5, -R43, R104 ;  /* 0x000000682b057221 */ /* 0x000fe20000010100 */
[----:B------:R-:W-:Y:S01]  /*9a20*/  STS [R73.X4+0x212c], R39 ;  /* 0x00212c2749007388 */ /* 0x000fe20000004800 */
[----:B--2---:R-:W-:-:S02]  /*9a30*/  FMUL.FTZ R22, R7, R12 ;  /* 0x0000000c07167220 */ /* 0x004fc40000410000 */
[C---:B------:R-:W-:Y:S01]  /*9a40*/  FMUL.FTZ R12, R105.reuse, -R23 ;  /* 0x80000017690c7220 */ /* 0x040fe20000410000 */
[----:B------:R-:W-:Y:S01]  /*9a50*/  STS [R73.X4+0x2124], R40 ;  /* 0x0021242849007388 */ /* 0x000fe20000004800 */
[-C--:B------:R-:W-:Y:S02]  /*9a60*/  FMUL.FTZ R105, R105, -R5.reuse ;  /* 0x8000000569697220 */ /* 0x080fe40000410000 */
[C---:B------:R-:W-:Y:S01]  /*9a70*/  FFMA.FTZ R12, R106.reuse, R5, R12 ;  /* 0x000000056a0c7223 */ /* 0x040fe2000001000c */
[----:B------:R-:W-:Y:S01]  /*9a80*/  STS [R73.X4+0x2178], R22 ;  /* 0x0021781649007388 */ /* 0x000fe20000004800 */
[----:B------:R-:W-:Y:S02]  /*9a90*/  FFMA.FTZ R105, R106, R23, -R105 ;  /* 0x000000176a697223 */ /* 0x000fe40000010869 */
[----:B------:R-:W-:Y:S01]  /*9aa0*/  FADD.FTZ R80, -R49, R12 ;  /* 0x0000000c31507221 */ /* 0x000fe20000010100 */
[----:B------:R-:W-:Y:S01]  /*9ab0*/  STS [R73.X4+0x211c], R47 ;  /* 0x00211c2f49007388 */ /* 0x000fe20000004800 */
[----:B------:R-:W-:-:S02]  /*9ac0*/  FADD.FTZ R50, R50, R105 ;  /* 0x0000006932327221 */ /* 0x000fc40000010000 */
[----:B---3--:R-:W-:Y:S01]  /*9ad0*/  FFMA.FTZ R16, R186, UR23, R25 ;  /* 0x00000017ba107c23 */ /* 0x008fe20008010019 */
[----:B------:R-:W-:Y:S01]  /*9ae0*/  STS [R73.X4+0x2118], R45 ;  /* 0x0021182d49007388 */ /* 0x000fe20000004800 */
[----:B----4-:R-:W-:Y:S02]  /*9af0*/  FMUL.FTZ R29, R64, UR42 ;  /* 0x0000002a401d7c20 */ /* 0x010fe40008410000 */
[C---:B------:R-:W-:Y:S01]  /*9b00*/  FMUL.FTZ R25, R107.reuse, -R80 ;  /* 0x800000506b197220 */ /* 0x040fe20000410000 */
[----:B------:R-:W-:Y:S01]  /*9b10*/  STS [R73.X4+0x2114], R48 ;  /* 0x0021143049007388 */ /* 0x000fe20000004800 */
[----:B------:R-:W-:Y:S02]  /*9b20*/  FMUL.FTZ R107, R107, -R50 ;  /* 0x800000326b6b7220 */ /* 0x000fe40000410000 */
[----:B------:R-:W-:Y:S01]  /*9b30*/  FFMA.FTZ R16, -R7, R16, -RZ ;  /* 0x0000001007107223 */ /* 0x000fe200000109ff */
[----:B------:R-:W-:Y:S01]  /*9b40*/  STS [R73.X4+0x214c], R59 ;  /* 0x00214c3b49007388 */ /* 0x000fe20000004800 */
[----:B------:R-:W-:-:S02]  /*9b50*/  FFMA.FTZ R12, R156, UR41, -R29 ;  /* 0x000000299c0c7c23 */ /* 0x000fc4000801081d */
[----:B-----5:R-:W-:Y:S01]  /*9b60*/  FMUL.FTZ R31, R156, UR42 ;  /* 0x0000002a9c1f7c20 */ /* 0x020fe20008410000 */
[----:B------:R0:W-:Y:S01]  /*9b70*/  STS [R73.X4+0x217c], R16 ;  /* 0x00217c1049007388 */ /* 0x0001e20000004800 */
[C---:B------:R-:W-:Y:S01]  /*9b80*/  FFMA.FTZ R29, R108.reuse, R50, -R25 ;  /* 0x000000326c1d7223 */ /* 0x040fe20000010819 */
[----:B------:R-:W-:Y:S01]  /*9b90*/  HADD2.F32 R25, -RZ, R170.H0_H0 ;  /* 0x200000aaff197230 */ /* 0x000fe20000004100 */
[----:B------:R-:W-:Y:S01]  /*9ba0*/  FFMA.FTZ R108, R108, R80, R107 ;  /* 0x000000506c6c7223 */ /* 0x000fe2000001006b */
[----:B------:R1:W-:Y:S01]  /*9bb0*/  STS [R73.X4+0x2154], R65 ;  /* 0x0021544149007388 */ /* 0x0003e20000004800 */
[----:B------:R-:W-:Y:S02]  /*9bc0*/  FFMA.FTZ R30, -R109, R36, R186 ;  /* 0x000000246d1e7223 */ /* 0x000fe400000101ba */
[----:B------:R-:W-:Y:S01]  /*9bd0*/  FFMA.FTZ R31, R64, UR41, R31 ;  /* 0x00000029401f7c23 */ /* 0x000fe2000801001f */
[----:B------:R2:W-:Y:S01]  /*9be0*/  STS [R73.X4+0x215c], R69 ;  /* 0x00215c4549007388 */ /* 0x0005e20000004800 */
[----:B------:R-:W-:-:S02]  /*9bf0*/  FADD.FTZ R85, -R51, R108 ;  /* 0x0000006c33557221 */ /* 0x000fc40000010100 */
[----:B0-----:R-:W-:Y:S01]  /*9c00*/  FMUL.FTZ R16, R67, R12 ;  /* 0x0000000c43107220 */ /* 0x001fe20000410000 */
[----:B------:R-:W-:Y:S01]  /*9c10*/  HADD2.F32 R12, -RZ, R171.H0_H0 ;  /* 0x200000abff0c7230 */ /* 0x000fe20000004100 */
[----:B------:R-:W-:Y:S01]  /*9c20*/  FADD.FTZ R29, R52, R29 ;  /* 0x0000001d341d7221 */ /* 0x000fe20000010000 */
[----:B------:R0:W-:Y:S01]  /*9c30*/  STS [R73.X4+0x216c], R72 ;  /* 0x00216c4849007388 */ /* 0x0001e20000004800 */
[----:B------:R-:W-:Y:S02]  /*9c40*/  FFMA.FTZ R37, R30, R31, R16 ;  /* 0x0000001f1e257223 */ /* 0x000fe40000010010 */
[C---:B------:R-:W-:Y:S01]  /*9c50*/  FMUL.FTZ R16, R126.reuse, R85 ;  /* 0x000000557e107220 */ /* 0x040fe20000410000 */
[----:B------:R-:W-:Y:S01]  /*9c60*/  STS [R73.X4+0x2158], R68 ;  /* 0x0021584449007388 */ /* 0x000fe20000004800 */
[----:B------:R-:W-:Y:S02]  /*9c70*/  FMUL.FTZ R31, R125, R80 ;  /* 0x000000507d1f7220 */ /* 0x000fe40000410000 */
[C---:B------:R-:W-:Y:S01]  /*9c80*/  FFMA.FTZ R209, -R126.reuse, R12, R209 ;  /* 0x0000000c7ed17223 */ /* 0x040fe200000101d1 */
[----:B------:R-:W-:Y:S01]  /*9c90*/  STS [R73.X4+0x2164], R70 ;  /* 0x0021644649007388 */ /* 0x000fe20000004800 */
[----:B------:R-:W-:-:S02]  /*9ca0*/  FMUL.FTZ R28, R126, R29 ;  /* 0x0000001d7e1c7220 */ /* 0x000fc40000410000 */
[----:B------:R-:W-:Y:S01]  /*9cb0*/  FMUL.FTZ R20, R121, R16 ;  /* 0x0000001079147220 */ /* 0x000fe20000410000 */
[----:B------:R3:W-:Y:S01]  /*9cc0*/  STS [R73.X4+0x2168], R71 ;  /* 0x0021684749007388 */ /* 0x0007e20000004800 */
[C---:B------:R-:W-:Y:S02]  /*9cd0*/  FFMA.FTZ R33, -R125.reuse, R25, R208 ;  /* 0x000000197d217223 */ /* 0x040fe400000101d0 */
[----:B------:R-:W-:Y:S01]  /*9ce0*/  FMUL.FTZ R24, R125, R50 ;  /* 0x000000327d187220 */ /* 0x000fe20000410000 */
[----:B------:R4:W-:Y:S01]  /*9cf0*/  STS [R73.X4+0x2170], R74 ;  /* 0x0021704a49007388 */ /* 0x0009e20000004800 */
[----:B------:R-:W-:Y:S02]  /*9d00*/  FMUL.FTZ R32, R120, R31 ;  /* 0x0000001f78207220 */ /* 0x000fe40000410000 */
[----:B------:R-:W-:Y:S02]  /*9d10*/  FFMA.FTZ R20, R209, R28, R20 ;  /* 0x0000001cd1147223 */ /* 0x000fe40000010014 */
[----:B------:R-:W-:-:S02]  /*9d20*/  FFMA.FTZ R22, R36, R64, R37 ;  /* 0x0000004024167223 */ /* 0x000fc40000010025 */
[-C--:B------:R-:W-:Y:S02]  /*9d30*/  FMUL.FTZ R36, R120, R24.reuse ;  /* 0x0000001878247220 */ /* 0x080fe40000410000 */
[----:B------:R-:W-:Y:S02]  /*9d40*/  FFMA.FTZ R37, R33, R24, R32 ;  /* 0x0000001821257223 */ /* 0x000fe40000010020 */
[----:B------:R-:W-:Y:S02]  /*9d50*/  FMUL.FTZ R32, R121, R28 ;  /* 0x0000001c79207220 */ /* 0x000fe40000410000 */
[----:B------:R-:W-:Y:S02]  /*9d60*/  FADD.FTZ R20, RZ, R20 ;  /* 0x00000014ff147221 */ /* 0x000fe40000010000 */
[----:B------:R-:W-:Y:S01]  /*9d70*/  FFMA.FTZ R41, R33, R31, -R36 ;  /* 0x0000001f21297223 */ /* 0x000fe20000010824 */
[----:B------:R-:W-:Y:S01]  /*9d80*/  HADD2.F32 R31, -RZ, R168.H0_H0 ;  /* 0x200000a8ff1f7230 */ /* 0x000fe20000004100 */
[----:B------:R-:W-:-:S02]  /*9d90*/  FFMA.FTZ R32, R209, R16, -R32 ;  /* 0x00000010d1207223 */ /* 0x000fc40000010820 */
[----:B------:R-:W-:Y:S01]  /*9da0*/  FADD.FTZ R38, R20, R37 ;  /* 0x0000002514267221 */ /* 0x000fe20000010000 */
[----:B------:R-:W-:Y:S01]  /*9db0*/  HADD2.F32 R20, -RZ, R169.H0_H0 ;  /* 0x200000a9ff147230 */ /* 0x000fe20000004100 */
[C---:B------:R-:W-:Y:S02]  /*9dc0*/  FMUL.FTZ R16, R123.reuse, R42 ;  /* 0x0000002a7b107220 */ /* 0x040fe40000410000 */
[----:B------:R-:W-:Y:S02]  /*9dd0*/  FMUL.FTZ R43, R124, R5 ;  /* 0x000000057c2b7220 */ /* 0x000fe40000410000 */
[C---:B------:R-:W-:Y:S02]  /*9de0*/  FFMA.FTZ R39, -R123.reuse, R31, R206 ;  /* 0x0000001f7b277223 */ /* 0x040fe400000101ce */
[----:B------:R-:W-:Y:S02]  /*9df0*/  FMUL.FTZ R46, R123, R14 ;  /* 0x0000000e7b2e7220 */ /* 0x000fe40000410000 */
[----:B------:R-:W-:-:S02]  /*9e00*/  FMUL.FTZ R44, R193, R16 ;  /* 0x00000010c12c7220 */ /* 0x000fc40000410000 */
[C---:B------:R-:W-:Y:S02]  /*9e10*/  FMUL.FTZ R37, R124.reuse, R23 ;  /* 0x000000177c257220 */ /* 0x040fe40000410000 */
[----:B------:R-:W-:Y:S02]  /*9e20*/  FFMA.FTZ R36, -R124, R20, R207 ;  /* 0x000000147c247223 */ /* 0x000fe400000101cf */
[C---:B------:R-:W-:Y:S02]  /*9e30*/  FMUL.FTZ R40, R192.reuse, R43 ;  /* 0x0000002bc0287220 */ /* 0x040fe40000410000 */
[----:B------:R-:W-:Y:S02]  /*9e40*/  FFMA.FTZ R47, R39, R46, -R44 ;  /* 0x0000002e272f7223 */ /* 0x000fe4000001082c */
[-C--:B------:R-:W-:Y:S02]  /*9e50*/  FMUL.FTZ R44, R192, R37.reuse ;  /* 0x00000025c02c7220 */ /* 0x080fe40000410000 */
[----:B------:R-:W-:-:S02]  /*9e60*/  FFMA.FTZ R45, R36, R37, R40 ;  /* 0x00000025242d7223 */ /* 0x000fc40000010028 */
[----:B------:R-:W-:Y:S02]  /*9e70*/  FMUL.FTZ R46, R193, R46 ;  /* 0x0000002ec12e7220 */ /* 0x000fe40000410000 */
[----:B------:R-:W-:Y:S02]  /*9e80*/  FADD.FTZ R32, RZ, R32 ;  /* 0x00000020ff207221 */ /* 0x000fe40000010000 */
[----:B------:R-:W-:Y:S02]  /*9e90*/  FFMA.FTZ R44, R36, R43, -R44 ;  /* 0x0000002b242c7223 */ /* 0x000fe4000001082c */
[----:B------:R-:W-:Y:S02]  /*9ea0*/  FADD.FTZ R38, R38, R45 ;  /* 0x0000002d26267221 */ /* 0x000fe40000010000 */
[----:B------:R-:W-:Y:S02]  /*9eb0*/  FFMA.FTZ R43, R39, R16, R46 ;  /* 0x00000010272b7223 */ /* 0x000fe4000001002e */
[----:B------:R-:W-:Y:S01]  /*9ec0*/  FADD.FTZ R41, R32, R41 ;  /* 0x0000002920297221 */ /* 0x000fe20000010000 */
[----:B------:R-:W-:Y:S01]  /*9ed0*/  HADD2.F32 R32, -RZ, R167.H0_H0 ;  /* 0x200000a7ff207230 */ /* 0x000fe20000004100 */
[----:B------:R-:W-:-:S02]  /*9ee0*/  FADD.FTZ R45, R38, R43 ;  /* 0x0000002b262d7221 */ /* 0x000fc40000010000 */
[C---:B------:R-:W-:Y:S02]  /*9ef0*/  FMUL.FTZ R43, R122.reuse, R17 ;  /* 0x000000117a2b7220 */ /* 0x040fe40000410000 */
[----:B------:R-:W-:Y:S01]  /*9f00*/  FADD.FTZ R40, R41, R44 ;  /* 0x0000002c29287221 */ /* 0x000fe20000010000 */
[----:B------:R-:W-:Y:S01]  /*9f10*/  HADD2.F32 R41, -RZ, R166.H0_H0 ;  /* 0x200000a6ff297230 */ /* 0x000fe20000004100 */
[C---:B------:R-:W-:Y:S02]  /*9f20*/  FMUL.FTZ R51, R122.reuse, R35 ;  /* 0x000000237a337220 */ /* 0x040fe40000410000 */
[----:B------:R-:W-:Y:S02]  /*9f30*/  FFMA.FTZ R38, -R122, R32, R205 ;  /* 0x000000207a267223 */ /* 0x000fe400000101cd */
[----:B------:R-:W-:Y:S02]  /*9f40*/  FMUL.FTZ R44, R119, R34 ;  /* 0x00000022772c7220 */ /* 0x000fe40000410000 */
[----:B------:R-:W-:-:S02]  /*9f50*/  FMUL.FTZ R48, R194, R43 ;  /* 0x0000002bc2307220 */ /* 0x000fc40000410000 */
[C---:B------:R-:W-:Y:S02]  /*9f60*/  FFMA.FTZ R49, -R119.reuse, R41, R204 ;  /* 0x0000002977317223 */ /* 0x040fe400000101cc */
[----:B------:R-:W-:Y:S02]  /*9f70*/  FMUL.FTZ R52, R119, R8 ;  /* 0x0000000877347220 */ /* 0x000fe40000410000 */
[----:B------:R-:W-:Y:S02]  /*9f80*/  FMUL.FTZ R53, R195, R44 ;  /* 0x0000002cc3357220 */ /* 0x000fe40000410000 */
[-C--:B------:R-:W-:Y:S02]  /*9f90*/  FFMA.FTZ R48, R38, R51.reuse, -R48 ;  /* 0x0000003326307223 */ /* 0x080fe40000010830 */
[----:B------:R-:W-:Y:S01]  /*9fa0*/  FADD.FTZ R47, R40, R47 ;  /* 0x0000002f282f7221 */ /* 0x000fe20000010000 */
[----:B------:R-:W-:Y:S01]  /*9fb0*/  HADD2.F32 R40, -RZ, R165.H0_H0 ;  /* 0x200000a5ff287230 */ /* 0x000fe20000004100 */
[----:B------:R-:W-:-:S02]  /*9fc0*/  FMUL.FTZ R46, R194, R51 ;  /* 0x00000033c22e7220 */ /* 0x000fc40000410000 */
[-C--:B------:R-:W-:Y:S01]  /*9fd0*/  FFMA.FTZ R55, R49, R52.reuse, -R53 ;  /* 0x0000003431377223 */ /* 0x080fe20000010835 */
[----:B------:R-:W-:Y:S01]  /*9fe0*/  HADD2.F32 R53, -RZ, R164.H0_H0 ;  /* 0x200000a4ff357230 */ /* 0x000fe20000004100 */
[----:B------:R-:W-:Y:S02]  /*9ff0*/  FADD.FTZ R48, R47, R48 ;  /* 0x000000302f307221 */ /* 0x000fe40000010000 */
[----:B------:R-:W-:Y:S02]  /*a000*/  FFMA.FTZ R46, R38, R43, R46 ;  /* 0x0000002b262e7223 */ /* 0x000fe4000001002e */
[----:B------:R-:W-:Y:S02]  /*a010*/  FMUL.FTZ R52, R195, R52 ;  /* 0x00000034c3347220 */ /* 0x000fe40000410000 */
[----:B------:R-:W-:Y:S02]  /*a020*/  FMUL.FTZ R59, R118, R27 ;  /* 0x0000001b763b7220 */ /* 0x000fe40000410000 */
[----:B------:R-:W-:-:S02]  /*a030*/  FADD.FTZ R55, R48, R55 ;  /* 0x0000003730377221 */ /* 0x000fc40000010000 */
[----:B------:R-:W-:Y:S02]  /*a040*/  FMUL.FTZ R48, R153, UR42 ;  /* 0x0000002a99307c20 */ /* 0x000fe40008410000 */
[----:B------:R-:W-:Y:S02]  /*a050*/  FADD.FTZ R45, R45, R46 ;  /* 0x0000002e2d2d7221 */ /* 0x000fe40000010000 */
[----:B------:R-:W-:Y:S02]  /*a060*/  FFMA.FTZ R52, R49, R44, R52 ;  /* 0x0000002c31347223 */ /* 0x000fe40000010034 */
[C---:B------:R-:W-:Y:S02]  /*a070*/  FMUL.FTZ R47, R118.reuse, R15 ;  /* 0x0000000f762f7220 */ /* 0x040fe40000410000 */
[----:B------:R-:W-:Y:S02]  /*a080*/  FFMA.FTZ R46, -R118, R40, R203 ;  /* 0x00000028762e7223 */ /* 0x000fe400000101cb */
[----:B------:R-:W-:-:S02]  /*a090*/  FMUL.FTZ R51, R196, R59 ;  /* 0x0000003bc4337220 */ /* 0x000fc40000410000 */
[----:B------:R-:W-:Y:S02]  /*a0a0*/  FFMA.FTZ R60, R57, UR41, -R48 ;  /* 0x00000029393c7c23 */ /* 0x000fe40008010830 */
[----:B------:R-:W-:Y:S02]  /*a0b0*/  FADD.FTZ R45, R45, R52 ;  /* 0x000000342d2d7221 */ /* 0x000fe40000010000 */
[-C--:B------:R-:W-:Y:S02]  /*a0c0*/  FMUL.FTZ R54, R196, R47.reuse ;  /* 0x0000002fc4367220 */ /* 0x080fe40000410000 */
[----:B------:R-:W-:Y:S02]  /*a0d0*/  FMUL.FTZ R48, R117, R26 ;  /* 0x0000001a75307220 */ /* 0x000fe40000410000 */
[C---:B------:R-:W-:Y:S01]  /*a0e0*/  FFMA.FTZ R52, R46.reuse, R47, R51 ;  /* 0x0000002f2e347223 */ /* 0x040fe20000010033 */
[----:B------:R-:W-:Y:S01]  /*a0f0*/  HADD2.F32 R51, -RZ, R157.H0_H0 ;  /* 0x2000009dff337230 */ /* 0x000fe20000004100 */
[----:B------:R-:W-:-:S02]  /*a100*/  FFMA.FTZ R54, R46, R59, -R54 ;  /* 0x0000003b2e367223 */ /* 0x000fc40000010836 */
[----:B------:R-:W-:Y:S02]  /*a110*/  FFMA.FTZ R202, -R117, R53, R202 ;  /* 0x0000003575ca7223 */ /* 0x000fe400000101ca */
[----:B------:R-:W-:Y:S02]  /*a120*/  FMUL.FTZ R61, R197, R48 ;  /* 0x00000030c53d7220 */ /* 0x000fe40000410000 */
[----:B------:R-:W-:Y:S02]  /*a130*/  FADD.FTZ R45, R45, R52 ;  /* 0x000000342d2d7221 */ /* 0x000fe40000010000 */
[----:B------:R-:W-:Y:S02]  /*a140*/  FMUL.FTZ R59, R197, R56 ;  /* 0x00000038c53b7220 */ /* 0x000fe40000410000 */
[----:B------:R-:W-:Y:S02]  /*a150*/  FMUL.FTZ R52, R110, R153 ;  /* 0x000000996e347220 */ /* 0x000fe40000410000 */
[----:B------:R-:W-:-:S02]  /*a160*/  FMUL.FTZ R79, R187, R60 ;  /* 0x0000003cbb4f7220 */ /* 0x000fc40000410000 */
[C---:B------:R-:W-:Y:S01]  /*a170*/  FFMA.FTZ R61, R202.reuse, R56, -R61 ;  /* 0x00000038ca3d7223 */ /* 0x040fe2000001083d */
[----:B------:R-:W-:Y:S01]  /*a180*/  HADD2.F32 R56, -RZ, R163.H0_H0 ;  /* 0x200000a3ff387230 */ /* 0x000fe20000004100 */
[----:B------:R-:W-:Y:S01]  /*a190*/  FFMA.FTZ R60, R202, R48, R59 ;  /* 0x00000030ca3c7223 */ /* 0x000fe2000001003b */
[----:B------:R-:W-:Y:S01]  /*a1a0*/  HADD2.F32 R59, -RZ, R162.H0_H0 ;  /* 0x200000a2ff3b7230 */ /* 0x000fe20000004100 */
[----:B------:R-:W-:Y:S02]  /*a1b0*/  FADD.FTZ R54, R55, R54 ;  /* 0x0000003637367221 */ /* 0x000fe40000010000 */
[----:B------:R-:W-:Y:S02]  /*a1c0*/  FFMA.FTZ R77, -R110, R51, R214 ;  /* 0x000000336e4d7223 */ /* 0x000fe400000101d6 */
[----:B-1----:R-:W-:Y:S02]  /*a1d0*/  FMUL.FTZ R65, R187, R52 ;  /* 0x00000034bb417220 */ /* 0x002fe40000410000 */
[----:B------:R-:W-:-:S02]  /*a1e0*/  FMUL.FTZ R55, R116, R11 ;  /* 0x0000000b74377220 */ /* 0x000fc40000410000 */
[----:B------:R-:W-:Y:S02]  /*a1f0*/  FADD.FTZ R45, R45, R60 ;  /* 0x0000003c2d2d7221 */ /* 0x000fe40000010000 */
[----:B------:R-:W-:Y:S01]  /*a200*/  FADD.FTZ R63, R54, R61 ;  /* 0x0000003d363f7221 */ /* 0x000fe20000010000 */
[----:B------:R-:W-:Y:S01]  /*a210*/  HADD2.F32 R54, -RZ, R161.H0_H0 ;  /* 0x200000a1ff367230 */ /* 0x000fe20000004100 */
[-C--:B------:R-:W-:Y:S02]  /*a220*/  FMUL.FTZ R187, R187, R62.reuse ;  /* 0x0000003ebbbb7220 */ /* 0x080fe40000410000 */
[----:B------:R-:W-:Y:S02]  /*a230*/  FFMA.FTZ R65, R77, R62, -R65 ;  /* 0x0000003e4d417223 */ /* 0x000fe40000010841 */
[C---:B------:R-:W-:Y:S02]  /*a240*/  FFMA.FTZ R60, -R116.reuse, R56, R201 ;  /* 0x00000038743c7223 */ /* 0x040fe400000101c9 */
[----:B------:R-:W-:-:S02]  /*a250*/  FMUL.FTZ R61, R116, R19 ;  /* 0x00000013743d7220 */ /* 0x000fc40000410000 */
[----:B--2---:R-:W-:Y:S02]  /*a260*/  FMUL.FTZ R69, R198, R55 ;  /* 0x00000037c6457220 */ /* 0x004fe40000410000 */
[C---:B------:R-:W-:Y:S02]  /*a270*/  FMUL.FTZ R62, R115.reuse, R18 ;  /* 0x00000012733e7220 */ /* 0x040fe40000410000 */
[----:B0-----:R-:W-:Y:S02]  /*a280*/  FFMA.FTZ R72, R60, R61, -R69 ;  /* 0x0000003d3c487223 */ /* 0x001fe40000010845 */
[C---:B------:R-:W-:Y:S02]  /*a290*/  FFMA.FTZ R200, -R115.reuse, R59, R200 ;  /* 0x0000003b73c87223 */ /* 0x040fe400000101c8 */
[----:B---3--:R-:W-:Y:S02]  /*a2a0*/  FMUL.FTZ R71, R115, R4 ;  /* 0x0000000473477220 */ /* 0x008fe40000410000 */
[----:B------:R-:W-:-:S02]  /*a2b0*/  FMUL.FTZ R69, R198, R61 ;  /* 0x0000003dc6457220 */ /* 0x000fc40000410000 */
[----:B----4-:R-:W-:Y:S02]  /*a2c0*/  FMUL.FTZ R73, R199, R62 ;  /* 0x0000003ec7497220 */ /* 0x010fe40000410000 */
[----:B------:R-:W-:Y:S02]  /*a2d0*/  FMUL.FTZ R61, R114, R9 ;  /* 0x00000009723d7220 */ /* 0x000fe40000410000 */
[----:B------:R-:W-:Y:S02]  /*a2e0*/  FFMA.FTZ R70, R60, R55, R69 ;  /* 0x000000373c467223 */ /* 0x000fe40000010045 */
[----:B------:R-:W-:Y:S02]  /*a2f0*/  FFMA.FTZ R74, R200, R71, -R73 ;  /* 0x00000047c84a7223 */ /* 0x000fe40000010849 */
[C---:B------:R-:W-:Y:S02]  /*a300*/  FFMA.FTZ R68, -R114.reuse, R54, R211 ;  /* 0x0000003672447223 */ /* 0x040fe400000101d3 */
[----:B------:R-:W-:-:S02]  /*a310*/  FMUL.FTZ R75, R114, R13 ;  /* 0x0000000d724b7220 */ /* 0x000fc40000410000 */
[----:B------:R-:W-:Y:S02]  /*a320*/  FMUL.FTZ R71, R199, R71 ;  /* 0x00000047c7477220 */ /* 0x000fe40000410000 */
[----:B------:R-:W-:Y:S02]  /*a330*/  FMUL.FTZ R69, R210, R61 ;  /* 0x0000003dd2457220 */ /* 0x000fe40000410000 */
[----:B------:R-:W-:Y:S02]  /*a340*/  FADD.FTZ R45, R45, R70 ;  /* 0x000000462d2d7221 */ /* 0x000fe40000010000 */
[----:B------:R-:W-:Y:S02]  /*a350*/  FFMA.FTZ R70, R200, R62, R71 ;  /* 0x0000003ec8467223 */ /* 0x000fe40000010047 */
[-C--:B------:R-:W-:Y:S02]  /*a360*/  FFMA.FTZ R76, R68, R75.reuse, -R69 ;  /* 0x0000004b444c7223 */ /* 0x080fe40000010845 */
[----:B------:R-:W-:Y:S01]  /*a370*/  FADD.FTZ R63, R63, R72 ;  /* 0x000000483f3f7221 */ /* 0x000fe20000010000 */
[----:B------:R-:W-:Y:S01]  /*a380*/  HADD2.F32 R72, -RZ, R158.H0_H0 ;  /* 0x2000009eff487230 */ /* 0x000fe20000004100 */
[----:B------:R-:W-:-:S02]  /*a390*/  FMUL.FTZ R75, R210, R75 ;  /* 0x0000004bd24b7220 */ /* 0x000fc40000410000 */
[----:B------:R-:W-:Y:S02]  /*a3a0*/  FADD.FTZ R45, R45, R70 ;  /* 0x000000462d2d7221 */ /* 0x000fe40000010000 */
[----:B------:R-:W-:Y:S02]  /*a3b0*/  FADD.FTZ R63, R63, R74 ;  /* 0x0000004a3f3f7221 */ /* 0x000fe40000010000 */
[----:B------:R-:W-:Y:S01]  /*a3c0*/  FMUL.FTZ R78, R57, UR42 ;  /* 0x0000002a394e7c20 */ /* 0x000fe20008410000 */
[----:B------:R-:W-:Y:S01]  /*a3d0*/  HADD2.F32 R57, -RZ, R159.H0_H0 ;  /* 0x2000009fff397230 */ /* 0x000fe20000004100 */
[----:B------:R-:W-:Y:S02]  /*a3e0*/  FFMA.FTZ R70, R68, R61, R75 ;  /* 0x0000003d44467223 */ /* 0x000fe4000001004b */
[----:B------:R-:W-:Y:S01]  /*a3f0*/  FADD.FTZ R75, R63, R76 ;  /* 0x0000004c3f4b7221 */ /* 0x000fe20000010000 */
[----:B------:R-:W-:Y:S01]  /*a400*/  HADD2.F32 R63, -RZ, R160.H0_H0 ;  /* 0x200000a0ff3f7230 */ /* 0x000fe20000004100 */
[----:B------:R-:W-:-:S02]  /*a410*/  FFMA.FTZ R78, R153, UR41, R78 ;  /* 0x00000029994e7c23 */ /* 0x000fc4000801004e */
[----:B------:R-:W-:Y:S02]  /*a420*/  FADD.FTZ R45, R45, R70 ;  /* 0x000000462d2d7221 */ /* 0x000fe40000010000 */
[----:B------:R-:W-:Y:S02]  /*a430*/  FMUL.FTZ R70, R113, R10 ;  /* 0x0000000a71467220 */ /* 0x000fe40000410000 */
[C---:B------:R-:W-:Y:S02]  /*a440*/  FFMA.FTZ R87, R77.reuse, R52, R187 ;  /* 0x000000344d577223 */ /* 0x040fe400000100bb */
[----:B------:R-:W-:Y:S02]  /*a450*/  FFMA.FTZ R74, R77, R78, R79 ;  /* 0x0000004e4d4a7223 */ /* 0x000fe4000001004f */
[C---:B------:R-:W-:Y:S02]  /*a460*/  FFMA.FTZ R69, -R113.reuse, R63, R190 ;  /* 0x0000003f71457223 */ /* 0x040fe400000101be */
[----:B------:R-:W-:-:S02]  /*a470*/  FMUL.FTZ R78, R113, R2 ;  /* 0x00000002714e7220 */ /* 0x000fc40000410000 */
[----:B------:R-:W-:Y:S02]  /*a480*/  FMUL.FTZ R77, R191, R70 ;  /* 0x00000046bf4d7220 */ /* 0x000fe40000410000 */
[C---:B------:R-:W-:Y:S02]  /*a490*/  FMUL.FTZ R71, R112.reuse, R21 ;  /* 0x0000001570477220 */ /* 0x040fe40000410000 */
[----:B------:R-:W-:Y:S02]  /*a4a0*/  FFMA.FTZ R82, R69, R78, -R77 ;  /* 0x0000004e45527223 */ /* 0x000fe4000001084d */
[----:B------:R-:W-:Y:S02]  /*a4b0*/  FFMA.FTZ R212, -R112, R57, R212 ;  /* 0x0000003970d47223 */ /* 0x000fe400000101d4 */
[----:B------:R-:W-:Y:S02]  /*a4c0*/  FMUL.FTZ R73, R111, R0 ;  /* 0x000000006f497220 */ /* 0x000fe40000410000 */
[----:B------:R-:W-:-:S02]  /*a4d0*/  FMUL.FTZ R78, R191, R78 ;  /* 0x0000004ebf4e7220 */ /* 0x000fc40000410000 */
[----:B------:R-:W-:Y:S02]  /*a4e0*/  FMUL.FTZ R77, R112, R3 ;  /* 0x00000003704d7220 */ /* 0x000fe40000410000 */
[----:B------:R-:W-:Y:S02]  /*a4f0*/  FMUL.FTZ R79, R189, R71 ;  /* 0x00000047bd4f7220 */ /* 0x000fe40000410000 */
[C---:B------:R-:W-:Y:S02]  /*a500*/  FFMA.FTZ R76, -R111.reuse, R72, R213 ;  /* 0x000000486f4c7223 */ /* 0x040fe400000101d5 */
[----:B------:R-:W-:Y:S02]  /*a510*/  FMUL.FTZ R81, R111, R58 ;  /* 0x0000003a6f517220 */ /* 0x000fe40000410000 */
[----:B------:R-:W-:Y:S02]  /*a520*/  FFMA.FTZ R78, R69, R70, R78 ;  /* 0x00000046454e7223 */ /* 0x000fe4000001004e */
[----:B------:R-:W-:-:S02]  /*a530*/  FMUL.FTZ R83, R188, R73 ;  /* 0x00000049bc537220 */ /* 0x000fc40000410000 */
[-C--:B------:R-:W-:Y:S02]  /*a540*/  FFMA.FTZ R84, R212, R77.reuse, -R79 ;  /* 0x0000004dd4547223 */ /* 0x080fe4000001084f */
[----:B------:R-:W-:Y:S02]  /*a550*/  FMUL.FTZ R77, R189, R77 ;  /* 0x0000004dbd4d7220 */ /* 0x000fe40000410000 */
[----:B------:R-:W-:Y:S02]  /*a560*/  FADD.FTZ R45, R45, R78 ;  /* 0x0000004e2d2d7221 */ /* 0x000fe40000010000 */
[----:B------:R-:W-:Y:S02]  /*a570*/  FFMA.FTZ R83, R76, R81, -R83 ;  /* 0x000000514c537223 */ /* 0x000fe40000010853 */
[----:B------:R-:W-:Y:S02]  /*a580*/  FFMA.FTZ R78, R212, R71, R77 ;  /* 0x00000047d44e7223 */ /* 0x000fe4000001004d */
[----:B------:R-:W-:-:S02]  /*a590*/  FMUL.FTZ R81, R188, R81 ;  /* 0x00000051bc517220 */ /* 0x000fc40000410000 */
[----:B------:R-:W-:Y:S01]  /*a5a0*/  FADD.FTZ R78, R45, R78 ;  /* 0x0000004e2d4e7221 */ /* 0x000fe20000010000 */
[----:B------:R-:W-:Y:S01]  /*a5b0*/  MOV R45, UR20 ;  /* 0x00000014002d7c02 */ /* 0x000fe20008000f00 */
[----:B------:R-:W-:Y:S02]  /*a5c0*/  FFMA.FTZ R81, R76, R73, R81 ;  /* 0x000000494c517223 */ /* 0x000fe40000010051 */
[----:B------:R-:W-:Y:S01]  /*a5d0*/  FMUL.FTZ R77, R0, UR42 ;  /* 0x0000002a004d7c20 */ /* 0x000fe20008410000 */
[----:B------:R-:W-:Y:S01]  /*a5e0*/  LEA R98, R45, -R148, 0x1 ;  /* 0x800000942d627211 */ /* 0x000fe200078e08ff */
[----:B------:R-:W-:Y:S02]  /*a5f0*/  FADD.FTZ R78, R78, R81 ;  /* 0x000000514e4e7221 */ /* 0x000fe40000010000 */
[----:B------:R-:W-:Y:S01]  /*a600*/  FMUL.FTZ R79, R10, UR42 ;  /* 0x0000002a0a4f7c20 */ /* 0x000fe20008410000 */
[----:B------:R-:W-:Y:S01]  /*a610*/  ISETP.GE.AND P0, PT, R98, 0x1, PT ;  /* 0x000000016200780c */ /* 0x000fe20003f06270 */
[----:B------:R-:W-:-:S02]  /*a620*/  FADD.FTZ R75, R75, R82 ;  /* 0x000000524b4b7221 */ /* 0x000fc40000010000 */
[----:B------:R-:W-:Y:S02]  /*a630*/  FFMA.FTZ R77, R58, UR41, -R77 ;  /* 0x000000293a4d7c23 */ /* 0x000fe4000801084d */
[----:B------:R-:W-:Y:S02]  /*a640*/  FADD.FTZ R87, R78, R87 ;  /* 0x000000574e577221 */ /* 0x000fe40000010000 */
[----:B------:R-:W-:Y:S02]  /*a650*/  FMUL.FTZ R82, R9, UR42 ;  /* 0x0000002a09527c20 */ /* 0x000fe40008410000 */
[C---:B------:R-:W-:Y:S02]  /*a660*/  FFMA.FTZ R78, R2.reuse, UR41, -R79 ;  /* 0x00000029024e7c23 */ /* 0x040fe4000801084f */
[----:B------:R-:W-:Y:S02]  /*a670*/  FMUL.FTZ R81, R2, UR42 ;  /* 0x0000002a02517c20 */ /* 0x000fe40008410000 */
[----:B------:R-:W-:-:S02]  /*a680*/  FADD.FTZ R84, R75, R84 ;  /* 0x000000544b547221 */ /* 0x000fc40000010000 */
[C---:B------:R-:W-:Y:S02]  /*a690*/  FMUL.FTZ R2, R13.reuse, UR42 ;  /* 0x0000002a0d027c20 */ /* 0x040fe40008410000 */
[----:B------:R-:W-:Y:S02]  /*a6a0*/  FMUL.FTZ R75, R188, R77 ;  /* 0x0000004dbc4b7220 */ /* 0x000fe40000410000 */
[----:B------:R-:W-:Y:S02]  /*a6b0*/  FMUL.FTZ R77, R58, UR42 ;  /* 0x0000002a3a4d7c20 */ /* 0x000fe40008410000 */
[----:B------:R-:W-:Y:S02]  /*a6c0*/  FFMA.FTZ R79, R13, UR41, -R82 ;  /* 0x000000290d4f7c23 */ /* 0x000fe40008010852 */
[----:B------:R-:W-:Y:S02]  /*a6d0*/  FMUL.FTZ R58, R21, UR42 ;  /* 0x0000002a153a7c20 */ /* 0x000fe40008410000 */
[----:B------:R-:W-:-:S02]  /*a6e0*/  FFMA.FTZ R82, R10, UR41, R81 ;  /* 0x000000290a527c23 */ /* 0x000fc40008010051 */
[----:B------:R-:W-:Y:S02]  /*a6f0*/  FFMA.FTZ R81, R9, UR41, R2 ;  /* 0x0000002909517c23 */ /* 0x000fe40008010002 */
[----:B------:R-:W-:Y:S02]  /*a700*/  FMUL.FTZ R2, R11, UR42 ;  /* 0x0000002a0b027c20 */ /* 0x000fe40008410000 */
[----:B------:R-:W-:Y:S02]  /*a710*/  FADD.FTZ R86, R84, R83 ;  /* 0x0000005354567221 */ /* 0x000fe40000010000 */
[C---:B------:R-:W-:Y:S02]  /*a720*/  FFMA.FTZ R58, R3.reuse, UR41, -R58 ;  /* 0x00000029033a7c23 */ /* 0x040fe4000801083a */
[----:B------:R-:W-:Y:S02]  /*a730*/  FMUL.FTZ R84, R3, UR42 ;  /* 0x0000002a03547c20 */ /* 0x000fe40008410000 */
[----:B------:R-:W-:-:S02]  /*a740*/  FMUL.FTZ R3, R18, UR42 ;  /* 0x0000002a12037c20 */ /* 0x000fc40008410000 */
[----:B------:R-:W-:Y:S02]  /*a750*/  FFMA.FTZ R83, R19, UR41, -R2 ;  /* 0x0000002913537c23 */ /* 0x000fe40008010802 */
[----:B------:R-:W-:Y:S02]  /*a760*/  FMUL.FTZ R2, R15, UR42 ;  /* 0x0000002a0f027c20 */ /* 0x000fe40008410000 */
[----:B------:R-:W-:Y:S02]  /*a770*/  FFMA.FTZ R13, R21, UR41, R84 ;  /* 0x00000029150d7c23 */ /* 0x000fe40008010054 */
[C---:B------:R-:W-:Y:S02]  /*a780*/  FFMA.FTZ R84, R4.reuse, UR41, -R3 ;  /* 0x0000002904547c23 */ /* 0x040fe40008010803 */
[----:B------:R-:W-:Y:S02]  /*a790*/  FMUL.FTZ R89, R4, UR42 ;  /* 0x0000002a04597c20 */ /* 0x000fe40008410000 */
[----:B------:R-:W-:-:S02]  /*a7a0*/  FMUL.FTZ R3, R26, UR42 ;  /* 0x0000002a1a037c20 */ /* 0x000fc40008410000 */
[----:B------:R-:W-:Y:S02]  /*a7b0*/  FMUL.FTZ R4, R19, UR42 ;  /* 0x0000002a13047c20 */ /* 0x000fe40008410000 */
[----:B------:R-:W-:Y:S02]  /*a7c0*/  FFMA.FTZ R93, R27, UR41, -R2 ;  /* 0x000000291b5d7c23 */ /* 0x000fe40008010802 */
[----:B------:R-:W-:Y:S02]  /*a7d0*/  FMUL.FTZ R2, R17, UR42 ;  /* 0x0000002a11027c20 */ /* 0x000fe40008410000 */
[----:B------:R-:W-:Y:S02]  /*a7e0*/  FFMA.FTZ R19, R18, UR41, R89 ;  /* 0x0000002912137c23 */ /* 0x000fe40008010059 */
[----:B------:R-:W-:Y:S02]  /*a7f0*/  FFMA.FTZ R88, R6, UR41, -R3 ;  /* 0x0000002906587c23 */ /* 0x000fe40008010803 */
[----:B------:R-:W-:-:S02]  /*a800*/  FFMA.FTZ R89, R11, UR41, R4 ;  /* 0x000000290b597c23 */ /* 0x000fc40008010004 */
[----:B------:R-:W-:Y:S02]  /*a810*/  FMUL.FTZ R3, R34, UR42 ;  /* 0x0000002a22037c20 */ /* 0x000fe40008410000 */
[----:B------:R-:W-:Y:S02]  /*a820*/  FMUL.FTZ R4, R27, UR42 ;  /* 0x0000002a1b047c20 */ /* 0x000fe40008410000 */
[C---:B------:R-:W-:Y:S02]  /*a830*/  FMUL.FTZ R95, R8.reuse, UR42 ;  /* 0x0000002a085f7c20 */ /* 0x040fe40008410000 */
[C---:B------:R-:W-:Y:S02]  /*a840*/  FFMA.FTZ R27, R35.reuse, UR41, -R2 ;  /* 0x00000029231b7c23 */ /* 0x040fe40008010802 */
[----:B------:R-:W-:Y:S02]  /*a850*/  FMUL.FTZ R2, R35, UR42 ;  /* 0x0000002a23027c20 */ /* 0x000fe40008410000 */
[----:B------:R-:W-:-:S02]  /*a860*/  FFMA.FTZ R90, R8, UR41, -R3 ;  /* 0x00000029085a7c23 */ /* 0x000fc40008010803 */
[----:B------:R-:W-:Y:S02]  /*a870*/  FFMA.FTZ R8, R34, UR41, R95 ;  /* 0x0000002922087c23 */ /* 0x000fe4000801005f */
[----:B------:R-:W-:Y:S02]  /*a880*/  FMUL.FTZ R3, R42, UR42 ;  /* 0x0000002a2a037c20 */ /* 0x000fe40008410000 */
[----:B------:R-:W-:Y:S02]  /*a890*/  FFMA.FTZ R95, R17, UR41, R2 ;  /* 0x00000029115f7c23 */ /* 0x000fe40008010002 */
[----:B------:R-:W-:Y:S02]  /*a8a0*/  FMUL.FTZ R2, R23, UR42 ;  /* 0x0000002a17027c20 */ /* 0x000fe40008410000 */
[----:B------:R-:W-:Y:S02]  /*a8b0*/  FMUL.FTZ R99, R50, UR42 ;  /* 0x0000002a32637c20 */ /* 0x000fe40008410000 */
[----:B------:R-:W-:-:S02]  /*a8c0*/  FFMA.FTZ R92, R14, UR41, -R3 ;  /* 0x000000290e5c7c23 */ /* 0x000fc40008010803 */
[----:B------:R-:W-:Y:S02]  /*a8d0*/  FMUL.FTZ R101, R14, UR42 ;  /* 0x0000002a0e657c20 */ /* 0x000fe40008410000 */
[----:B------:R-:W-:Y:S02]  /*a8e0*/  FFMA.FTZ R97, R5, UR41, -R2 ;  /* 0x0000002905617c23 */ /* 0x000fe40008010802 */
[----:B------:R-:W-:Y:S02]  /*a8f0*/  FMUL.FTZ R14, R29, UR42 ;  /* 0x0000002a1d0e7c20 */ /* 0x000fe40008410000 */
[C---:B------:R-:W-:Y:S02]  /*a900*/  FFMA.FTZ R99, R80.reuse, UR41, -R99 ;  /* 0x0000002950637c23 */ /* 0x040fe40008010863 */
[----:B------:R-:W-:Y:S02]  /*a910*/  FMUL.FTZ R3, R80, UR42 ;  /* 0x0000002a50037c20 */ /* 0x000fe40008410000 */
[----:B------:R-:W-:-:S02]  /*a920*/  FMUL.FTZ R91, R6, UR42 ;  /* 0x0000002a065b7c20 */ /* 0x000fc40008410000 */
[----:B------:R-:W-:Y:S02]  /*a930*/  FMUL.FTZ R2, R5, UR42 ;  /* 0x0000002a05027c20 */ /* 0x000fe40008410000 */
[C---:B------:R-:W-:Y:S02]  /*a940*/  FMUL.FTZ R80, R85.reuse, UR42 ;  /* 0x0000002a55507c20 */ /* 0x040fe40008410000 */
[----:B------:R-:W-:Y:S02]  /*a950*/  FFMA.FTZ R14, R85, UR41, -R14 ;  /* 0x00000029550e7c23 */ /* 0x000fe4000801080e */
[----:B------:R-:W-:Y:S02]  /*a960*/  FFMA.FTZ R77, R0, UR41, R77 ;  /* 0x00000029004d7c23 */ /* 0x000fe4000801004d */
[----:B------:R-:W-:Y:S02]  /*a970*/  FFMA.FTZ R91, R26, UR41, R91 ;  /* 0x000000291a5b7c23 */ /* 0x000fe4000801005b */
[----:B------:R-:W-:-:S02]  /*a980*/  FFMA.FTZ R35, R15, UR41, R4 ;  /* 0x000000290f237c23 */ /* 0x000fc40008010004 */
[----:B------:R-:W-:Y:S02]  /*a990*/  FFMA.FTZ R96, R42, UR41, R101 ;  /* 0x000000292a607c23 */ /* 0x000fe40008010065 */
[----:B------:R-:W-:Y:S02]  /*a9a0*/  FFMA.FTZ R85, R23, UR41, R2 ;  /* 0x0000002917557c23 */ /* 0x000fe40008010002 */
[----:B------:R-:W-:Y:S02]  /*a9b0*/  FFMA.FTZ R94, R50, UR41, R3 ;  /* 0x00000029325e7c23 */ /* 0x000fe40008010003 */
[----:B------:R-:W-:Y:S01]  /*a9c0*/  FFMA.FTZ R80, R29, UR41, R80 ;  /* 0x000000291d507c23 */ /* 0x000fe20008010050 */
[----:B------:R-:W-:Y:S06]  /*a9d0*/  BAR.SYNC.DEFER_BLOCKING 0x0 ;  /* 0x0000000000007b1d */ /* 0x000fec0000010000 */
[----:B------:R-:W-:Y:S05]  /*a9e0*/  @!P0 BRA `(.L_x_363) ;  /* 0x0000020000008947 */ /* 0x000fea0003800000 */
[----:B------:R-:W-:Y:S01]  /*a9f0*/  LEA.HI.SX32 R4, R148, R148, 0x1b ;  /* 0x0000009494047211 */ /* 0x000fe200078fdaff */
[----:B------:R-:W-:Y:S01]  /*aa00*/  ULDC.64 UR22, c[0x0][0x2c0] ;  /* 0x0000b00000167ab9 */ /* 0x000fe20000000a00 */
[----:B------:R-:W-:Y:S01]  /*aa10*/  MOV R5, UR7 ;  /* 0x0000000700057c02 */ /* 0x000fe20008000f00 */
[----:B------:R-:W-:-:S02]  /*aa20*/  UIMAD UR41, UR37, UR22, URZ ;  /* 0x00000016252972a4 */ /* 0x000fc4000f8e023f */
[----:B------:R0:W1:Y:S01]  /*aa30*/  LDS R101, [R4.X4+0x2100] ;  /* 0x0021000004657984 */ /* 0x0000620000004800 */
[----:B------:R-:W-:Y:S02]  /*aa40*/  UMOV UR39, 0x1 ;  /* 0x0000000100277882 */ /* 0x000fe40000000000 */
[----:B------:R-:W-:Y:S02]  /*aa50*/  ULDC.64 UR20, c[0x0][0x2b8] ;  /* 0x0000ae0000147ab9 */ /* 0x000fe40000000a00 */
[----:B------:R-:W-:Y:S02]  /*aa60*/  ULEA UR43, UR33, 0xfffff000, 0xc ;  /* 0xfffff000212b7891 */ /* 0x000fe4000f8e603f */
[----:B------:R-:W-:Y:S02]  /*aa70*/  USHF.R.U64 UR39, UR20, UR39, UR21 ;  /* 0x0000002714277299 */ /* 0x000fe40008001215 */
[----:B------:R-:W-:Y:S02]  /*aa80*/  USHF.R.U32.HI UR40, URZ, 0x1, UR21 ;  /* 0x000000013f287899 */ /* 0x000fe40008011615 */
[----:B------:R-:W-:Y:S01]  /*aa90*/  USHF.R.S32.HI UR42, URZ, 0x1f, UR7 ;  /* 0x0000001f3f2a7899 */ /* 0x000fe20008011407 */
[----:B------:R-:W-:Y:S01]  /*aaa0*/  IADD3 R2, P0, R148, UR43, RZ ;  /* 0x0000002b94027c10 */ /* 0x000fe2000ff1e0ff */
[----:B------:R-:W-:Y:S01]  /*aab0*/  UIMAD.WIDE.U32 UR20, UR18, UR22, URZ ;  /* 0x00000016121472a5 */ /* 0x000fe2000f8e003f */
[----:B------:R-:W-:Y:S01]  /*aac0*/  MOV R3, UR43 ;  /* 0x0000002b00037c02 */ /* 0x000fe20008000f00 */
[----:B------:R-:W-:-:S03]  /*aad0*/  UIMAD UR41, UR18, UR23, UR41 ;  /* 0x00000017122972a4 */ /* 0x000fc6000f8e0229 */
[----:B------:R-:W-:Y:S01]  /*aae0*/  ULDC.64 UR22, c[0x0][0x2d0] ;  /* 0x0000b40000167ab9 */ /* 0x000fe20000000a00 */
[----:B------:R-:W-:Y:S01]  /*aaf0*/  LEA.HI.X.SX32 R3, R3, RZ, 0x1, P0 ;  /* 0x000000ff03037211 */ /* 0x000fe200000f0eff */
[----:B------:R-:W-:Y:S02]  /*ab00*/  UIMAD UR22, UR42, UR22, URZ ;  /* 0x000000162a1672a4 */ /* 0x000fe4000f8e023f */
[----:B------:R-:W-:Y:S02]  /*ab10*/  UIMAD UR42, UR40, UR35, URZ ;  /* 0x00000023282a72a4 */ /* 0x000fe4000f8e023f */
[----:B------:R-:W-:Y:S01]  /*ab20*/  UIADD3 UR21, UR21, UR41, URZ ;  /* 0x0000002915157290 */ /* 0x000fe2000fffe03f */
[----:B------:R-:W-:Y:S01]  /*ab30*/  IMAD.WIDE.U32 R2, R5, c[0x0][0x2d0], R2 ;  /* 0x0000b40005027a25 */ /* 0x000fe200078e0002 */
[----:B------:R-:W-:Y:S02]  /*ab40*/  UIMAD UR42, UR36, UR39, UR42 ;  /* 0x00000027242a72a4 */ /* 0x000fe4000f8e022a */
[----:B------:R-:W-:-:S02]  /*ab50*/  UIMAD.WIDE.U32 UR20, UR35, UR39, UR20 ;  /* 0x00000027231472a5 */ /* 0x000fc4000f8e0014 */
[----:B------:R-:W-:Y:S02]  /*ab60*/  UIMAD UR40, UR7, UR23, UR22 ;  /* 0x00000017072872a4 */ /* 0x000fe4000f8e0216 */
[----:B------:R-:W-:Y:S02]  /*ab70*/  UIADD3 UR21, UR21, UR42, URZ ;  /* 0x0000002a15157290 */ /* 0x000fe4000fffe03f */
[----:B------:R-:W-:Y:S02]  /*ab80*/  ULDC.64 UR22, c[0x0][0x320] ;  /* 0x0000c80000167ab9 */ /* 0x000fe40000000a00 */
[----:B------:R-:W-:Y:S01]  /*ab90*/  ULEA UR22, UP0, UR20, UR22, 0x3 ;  /* 0x0000001614167291 */ /* 0x000fe2000f80183f */
[----:B------:R-:W-:-:S03]  /*aba0*/  IADD3 R3, R3, UR40, RZ ;  /* 0x0000002803037c10 */ /* 0x000fc6000fffe0ff */
[----:B------:R-:W-:Y:S02]  /*abb0*/  ULEA.HI.X UR23, UR20, UR23, UR21, 0x3, UP0 ;  /* 0x0000001714177291 */ /* 0x000fe400080f1c15 */
[----:B0-----:R-:W-:-:S04]  /*abc0*/  LEA R4, P0, R2, UR22, 0x2 ;  /* 0x0000001602047c11 */ /* 0x001fc8000f8010ff */
[----:B------:R-:W-:-:S05]  /*abd0*/  LEA.HI.X R5, R2, UR23, R3, 0x2, P0 ;  /* 0x0000001702057c11 */ /* 0x000fca00080f1403 */
[----:B-1----:R0:W-:Y:S04]  /*abe0*/  RED.E.ADD.F32.FTZ.RN.STRONG.GPU [R4.64], R101 ;  /* 0x000000650400798e */ /* 0x0021e8000c10e79e */
.L_x_363:
[----:B------:R-:W-:Y:S05]  /*abf0*/  BSYNC B0 ;  /* 0x0000000000007941 */ /* 0x000fea0003800000 */
.L_x_362:
[----:B------:R-:W-:Y:S01]  /*ac00*/  ULDC.64 UR20, c[0x0][0x2b8] ;  /* 0x0000ae0000147ab9 */ /* 0x000fe20000000a00 */
[CC--:B------:R-:W-:Y:S01]  /*ac10*/  FMUL.FTZ R3, R150.reuse, R67.reuse ;  /* 0x0000004396037220 */ /* 0x0c0fe20000410000 */
[----:B------:R-:W-:Y:S01]  /*ac20*/  USHF.R.U32.HI UR22, URZ, 0x1, UR21 ;  /* 0x000000013f167899 */ /* 0x000fe20008011615 */
[-C--:B------:R-:W-:Y:S01]  /*ac30*/  FMUL.FTZ R150, R150, R186.reuse ;  /* 0x000000ba96967220 */ /* 0x080fe20000410000 */
[----:B------:R-:W-:Y:S01]  /*ac40*/  USHF.R.U64 UR20, UR20, 0x1, UR21 ;  /* 0x0000000114147899 */ /* 0x000fe20008001215 */
[C---:B------:R-:W-:Y:S01]  /*ac50*/  FFMA.FTZ R186, R152.reuse, R186, -R3 ;  /* 0x000000ba98ba7223 */ /* 0x040fe20000010803 */
[----:B------:R-:W-:Y:S01]  /*ac60*/  UIMAD UR39, UR22, UR35, URZ ;  /* 0x00000023162772a4 */ /* 0x000fe2000f8e023f */
[C---:B------:R-:W-:Y:S01]  /*ac70*/  FMUL.FTZ R156, R109.reuse, R156 ;  /* 0x0000009c6d9c7220 */ /* 0x040fe20000410000 */
[----:B------:R-:W-:Y:S01]  /*ac80*/  UIMAD.WIDE.U32 UR22, UR20, UR35, URZ ;  /* 0x00000023141672a5 */ /* 0x000fe2000f8e003f */
[----:B------:R-:W-:Y:S01]  /*ac90*/  FMUL.FTZ R64, R109, R64 ;  /* 0x000000406d407220 */ /* 0x000fe20000410000 */
[----:B------:R-:W-:Y:S01]  /*aca0*/  UIMAD UR39, UR36, UR20, UR39 ;  /* 0x00000014242772a4 */ /* 0x000fe2000f8e0227 */
[----:B------:R-:W-:Y:S01]  /*acb0*/  FFMA.FTZ R150, R152, R67, R150 ;  /* 0x0000004398967223 */ /* 0x000fe20000010096 */
[----:B------:R-:W-:Y:S01]  /*acc0*/  ULDC UR40, c[0x0][0x174] ;  /* 0x00005d0000287ab9 */ /* 0x000fe20000000800 */
[----:B------:R-:W-:Y:S01]  /*acd0*/  FADD.FTZ R217, R64, R217 ;  /* 0x000000d940d97221 */ /* 0x000fe20000010000 */
[----:B------:R-:W-:Y:S01]  /*ace0*/  ULDC.64 UR20, c[0x0][0x2c0] ;  /* 0x0000b00000147ab9 */ /* 0x000fe20000000a00 */
[----:B------:R-:W-:Y:S01]  /*acf0*/  FMUL.FTZ R150, R7, R150 ;  /* 0x0000009607967220 */ /* 0x000fe20000410000 */
[----:B------:R-:W-:Y:S01]  /*ad00*/  UIADD3 UR23, UR23, UR39, URZ ;  /* 0x0000002717177290 */ /* 0x000fe2000fffe03f */
[----:B------:R-:W-:Y:S01]  /*ad10*/  BSSY B0, `(.L_x_364) ;  /* 0x000002b000007945 */ /* 0x000fe20003800000 */
[----:B------:R-:W-:Y:S01]  /*ad20*/  UIMAD UR39, UR37, UR20, URZ ;  /* 0x00000014252772a4 */ /* 0x000fe2000f8e023f */
[----:B------:R-:W-:Y:S01]  /*ad30*/  FADD.FTZ R151, R151, -R150 ;  /* 0x8000009697977221 */ /* 0x000fe20000010000 */
[----:B------:R-:W-:-:S02]  /*ad40*/  ISETP.GE.AND P1, PT, R98, 0x101, PT ;  /* 0x000001016200780c */ /* 0x000fc40003f26270 */
[----:B------:R-:W-:Y:S01]  /*ad50*/  UIMAD UR39, UR18, UR21, UR39 ;  /* 0x00000015122772a4 */ /* 0x000fe2000f8e0227 */
[----:B------:R-:W-:Y:S01]  /*ad60*/  ISETP.GE.AND P2, PT, R98, 0x181, PT ;  /* 0x000001816200780c */ /* 0x000fe20003f46270 */
[----:B------:R-:W-:-:S03]  /*ad70*/  UIMAD.WIDE.U32 UR20, UR18, UR20, UR22 ;  /* 0x00000014121472a5 */ /* 0x000fc6000f8e0016 */
[----:B------:R-:W-:Y:S02]  /*ad80*/  ULDC.64 UR22, c[0x0][0x320] ;  /* 0x0000c80000167ab9 */ /* 0x000fe40000000a00 */
[----:B------:R-:W-:Y:S02]  /*ad90*/  UIADD3 UR39, UR39, UR21, URZ ;  /* 0x0000001527277290 */ /* 0x000fe4000fffe03f */
[----:B------:R-:W-:Y:S02]  /*ada0*/  ULEA UR22, UP0, UR20, UR22, 0x3 ;  /* 0x0000001614167291 */ /* 0x000fe4000f80183f */
[----:B------:R-:W-:Y:S02]  /*adb0*/  UIADD3 UR21, UR6, -UR40, URZ ;  /* 0x8000002806157290 */ /* 0x000fe4000fffe03f */
[----:B------:R-:W-:Y:S02]  /*adc0*/  ULEA.HI.X UR23, UR20, UR23, UR39, 0x3, UP0 ;  /* 0x0000001714177291 */ /* 0x000fe400080f1c27 */
[----:B------:R-:W-:Y:S01]  /*add0*/  UIMAD UR20, UR21, -0x1000, URZ ;  /* 0xfffff000151478a4 */ /* 0x000fe2000f8e023f */
[----:B------:R-:W-:Y:S01]  /*ade0*/  LEA R2, P0, R148, UR22, 0x2 ;  /* 0x0000001694027c11 */ /* 0x000fe2000f8010ff */
[----:B------:R-:W-:-:S03]  /*adf0*/  USHF.L.U32 UR22, UR8, 0x2, URZ ;  /* 0x0000000208167899 */ /* 0x000fc6000800063f */
[----:B------:R-:W-:Y:S01]  /*ae00*/  LEA.HI.X R3, R148, UR23, RZ, 0x2, P0 ;  /* 0x0000001794037c11 */ /* 0x000fe200080f14ff */
[----:B------:R-:W-:Y:S01]  /*ae10*/  USHF.L.U64.HI UR23, UR8, 0x2, UR9 ;  /* 0x0000000208177899 */ /* 0x000fe20008010209 */
[----:B0-----:R-:W-:Y:S01]  /*ae20*/  MOV R5, UR20 ;  /* 0x0000001400057c02 */ /* 0x001fe20008000f00 */
[----:B------:R-:W-:Y:S01]  /*ae30*/  ULDC.64 UR20, c[0x0][0x2d0] ;  /* 0x0000b40000147ab9 */ /* 0x000fe20000000a00 */
[----:B------:R-:W-:Y:S01]  /*ae40*/  ISETP.GE.AND P0, PT, R98, 0x81, PT ;  /* 0x000000816200780c */ /* 0x000fe20003f06270 */
[----:B------:R-:W-:Y:S01]  /*ae50*/  UIMAD UR20, UR23, UR20, URZ ;  /* 0x00000014171472a4 */ /* 0x000fe2000f8e023f */
[----:B------:R-:W-:Y:S01]  /*ae60*/  MOV R101, UR22 ;  /* 0x0000001600657c02 */ /* 0x000fe20008000f00 */
[----:B------:R-:W-:Y:S02]  /*ae70*/  IMAD.WIDE R2, R5, 0x4, R2 ;  /* 0x0000000405027825 */ /* 0x000fe400078e0202 */
[----:B------:R-:W-:Y:S02]  /*ae80*/  UIMAD UR20, UR22, UR21, UR20 ;  /* 0x00000015161472a4 */ /* 0x000fe4000f8e0214 */
[----:B------:R-:W-:Y:S01]  /*ae90*/  FMUL.FTZ R5, R7, R186 ;  /* 0x000000ba07057220 */ /* 0x000fe20000410000 */
[----:B------:R-:W-:Y:S01]  /*aea0*/  IADD3 R7, R148, 0x100, RZ ;  /* 0x0000010094077810 */ /* 0x000fe20007ffe0ff */
[----:B------:R-:W-:-:S03]  /*aeb0*/  IMAD.WIDE.U32 R2, R101, c[0x0][0x2d0], R2 ;  /* 0x0000b40065027a25 */ /* 0x000fc600078e0002 */
[----:B------:R-:W-:Y:S01]  /*aec0*/  LEA.HI.SX32 R7, R7, R148, 0x1b ;  /* 0x0000009407077211 */ /* 0x000fe200078fdaff */
[----:B------:R-:W-:Y:S01]  /*aed0*/  FADD.FTZ R66, R66, R5 ;  /* 0x0000000542427221 */ /* 0x000fe20000010000 */
[----:B------:R-:W-:Y:S01]  /*aee0*/  IADD3 R3, R3, UR20, RZ ;  /* 0x0000001403037c10 */ /* 0x000fe2000fffe0ff */
[C---:B------:R-:W-:Y:S02]  /*aef0*/  FMUL.FTZ R5, R67.reuse, R156 ;  /* 0x0000009c43057220 */ /* 0x040fe40000410000 */
[-C--:B------:R-:W-:Y:S02]  /*af00*/  FMUL.FTZ R67, R67, R64.reuse ;  /* 0x0000004043437220 */ /* 0x080fe40000410000 */
[----:B------:R-:W-:Y:S01]  /*af10*/  FFMA.FTZ R64, R30, R64, R5 ;  /* 0x000000401e407223 */ /* 0x000fe20000010005 */
[----:B------:R-:W-:Y:S01]  /*af20*/  IADD3 R5, R148, 0x80, RZ ;  /* 0x0000008094057810 */ /* 0x000fe20007ffe0ff */
[----:B------:R-:W-:Y:S02]  /*af30*/  FFMA.FTZ R67, R30, R156, -R67 ;  /* 0x0000009c1e437223 */ /* 0x000fe40000010843 */
[----:B------:R-:W-:Y:S01]  /*af40*/  FADD.FTZ R30, R86, R65 ;  /* 0x00000041561e7221 */ /* 0x000fe20000010000 */
[----:B------:R-:W-:Y:S01]  /*af50*/  LEA.HI.SX32 R5, R5, R148, 0x1b ;  /* 0x0000009405057211 */ /* 0x000fe200078fdaff */
[----:B------:R-:W-:Y:S01]  /*af60*/  FADD.FTZ R87, R87, R64 ;  /* 0x0000004057577221 */ /* 0x000fe20000010000 */
[----:B------:R-:W-:Y:S01]  /*af70*/  IADD3 R65, R148, 0x180, RZ ;  /* 0x0000018094417810 */ /* 0x000fe20007ffe0ff */
[----:B------:R-:W-:-:S03]  /*af80*/  FADD.FTZ R30, R30, R67 ;  /* 0x000000431e1e7221 */ /* 0x000fc60000010000 */
[----:B------:R-:W0:Y:S01]  /*af90*/  LDS R5, [R5.X4+0x2300] ;  /* 0x0023000005057984 */ /* 0x000e220000004800 */
[----:B------:R-:W-:Y:S05]  /*afa0*/  @!P0 BRA `(.L_x_365) ;  /* 0x0000001000008947 */ /* 0x000fea0003800000 */
[----:B0-----:R0:W-:Y:S02]  /*afb0*/  RED.E.ADD.F32.FTZ.RN.STRONG.GPU [R2.64+-0x3e00], R5 ;  /* 0xffc200050200798e */ /* 0x0011e4000c10e79e */
.L_x_365:
[----:B------:R-:W-:Y:S05]  /*afc0*/  BSYNC B0 ;  /* 0x0000000000007941 */ /* 0x000fea0003800000 */
.L_x_364:
[----:B------:R-:W1:Y:S01]  /*afd0*/  LDS R7, [R7.X4+0x2500] ;  /* 0x0025000007077984 */ /* 0x000e620000004800 */
[----:B------:R-:W-:Y:S01]  /*afe0*/  BSSY B0, `(.L_x_366) ;  /* 0x0000004000007945 */ /* 0x000fe20003800000 */
[----:B------:R-:W-:Y:S01]  /*aff0*/  LEA.HI.SX32 R65, R65, R148, 0x1b ;  /* 0x0000009441417211 */ /* 0x000fe200078fdaff */
[----:B------:R-:W-:Y:S05]  /*b000*/  @!P1 BRA `(.L_x_367) ;  /* 0x0000001000009947 */ /* 0x000fea0003800000 */
[----:B-1----:R1:W-:Y:S02]  /*b010*/  RED.E.ADD.F32.FTZ.RN.STRONG.GPU [R2.64+-0x3c00], R7 ;  /* 0xffc400070200798e */ /* 0x0023e4000c10e79e */
.L_x_367:
[----:B------:R-:W-:Y:S05]  /*b020*/  BSYNC B0 ;  /* 0x0000000000007941 */ /* 0x000fea0003800000 */
.L_x_366:
[----:B------:R-:W2:Y:S01]  /*b030*/  LDS R65, [R65.X4+0x2700] ;  /* 0x0027000041417984 */ /* 0x000ea20000004800 */
[----:B------:R-:W-:Y:S01]  /*b040*/  BSSY B0, `(.L_x_368) ;  /* 0x0000005000007945 */ /* 0x000fe20003800000 */
[C---:B------:R-:W-:Y:S02]  /*b050*/  IADD3 R67, R148.reuse, 0x200, RZ ;  /* 0x0000020094437810 */ /* 0x040fe40007ffe0ff */
[----:B0-----:R-:W-:Y:S01]  /*b060*/  IADD3 R5, R148, 0x280, RZ ;  /* 0x0000028094057810 */ /* 0x001fe20007ffe0ff */
[----:B------:R-:W-:Y:S05]  /*b070*/  @!P2 BRA `(.L_x_369) ;  /* 0x000000100000a947 */ /* 0x000fea0003800000 */
[----:B--2---:R0:W-:Y:S02]  /*b080*/  RED.E.ADD.F32.FTZ.RN.STRONG.GPU [R2.64+-0x3a00], R65 ;  /* 0xffc600410200798e */ /* 0x0041e4000c10e79e */
.L_x_369:
[----:B------:R-:W-:Y:S05]  /*b090*/  BSYNC B0 ;  /* 0x0000000000007941 */ /* 0x000fea0003800000 */
.L_x_368:
[-C--:B------:R-:W-:Y:S01]  /*b0a0*/  LEA.HI.SX32 R4, R67, R148.reuse, 0x1b ;  /* 0x0000009443047211 */ /* 0x080fe200078fdaff */
[----:B------:R-:W-:Y:S01]  /*b0b0*/  BSSY B0, `(.L_x_370) ;  /* 0x000000d000007945 */ /* 0x000fe20003800000 */
[----:B------:R-:W-:-:S02]  /*b0c0*/  LEA.HI.SX32 R6, R5, R148, 0x1b ;  /* 0x0000009405067211 */ /* 0x000fc400078fdaff */
[----:B------:R-:W-:Y:S01]  /*b0d0*/  ISETP.GE.AND P6, PT, R98, 0x201, PT ;  /* 0x000002016200780c */ /* 0x000fe20003fc6270 */
[----:B------:R3:W4:Y:S01]  /*b0e0*/  LDS R5, [R4.X4+0x2900] ;  /* 0x0029000004057984 */ /* 0x0007220000004800 */
[----:B-1----:R-:W-:Y:S02]  /*b0f0*/  IADD3 R7, R148, 0x300, RZ ;  /* 0x0000030094077810 */ /* 0x002fe40007ffe0ff */
[C---:B------:R-:W-:Y:S02]  /*b100*/  ISETP.GE.AND P0, PT, R98.reuse, 0x281, PT ;  /* 0x000002816200780c */ /* 0x040fe40003f06270 */
[C---:B------:R-:W-:Y:S02]  /*b110*/  ISETP.GE.AND P1, PT, R98.reuse, 0x301, PT ;  /* 0x000003016200780c */ /* 0x040fe40003f26270 */
[C---:B------:R-:W-:Y:S02]  /*b120*/  ISETP.GE.AND P2, PT, R98.reuse, 0x381, PT ;  /* 0x000003816200780c */ /* 0x040fe40003f46270 */
[----:B------:R-:W-:-:S02]  /*b130*/  ISETP.GE.AND P3, PT, R98, 0x401, PT ;  /* 0x000004016200780c */ /* 0x000fc40003f66270 */
[C---:B------:R-:W-:Y:S02]  /*b140*/  ISETP.GE.AND P4, PT, R98.reuse, 0x481, PT ;  /* 0x000004816200780c */ /* 0x040fe40003f86270 */
[----:B------:R-:W-:Y:S01]  /*b150*/  ISETP.GE.AND P5, PT, R98, 0x501, PT ;  /* 0x000005016200780c */ /* 0x000fe20003fa6270 */
[----:B------:R-:W-:Y:S10]  /*b160*/  @!P6 BRA `(.L_x_371) ;  /* 0x000000100000e947 */ /* 0x000ff40003800000 */
[----:B---34-:R1:W-:Y:S02]  /*b170*/  RED.E.ADD.F32.FTZ.RN.STRONG.GPU [R2.64+-0x3800], R5 ;  /* 0xffc800050200798e */ /* 0x0183e4000c10e79e */
.L_x_371:
[----:B---3--:R-:W-:Y:S05]  /*b180*/  BSYNC B0 ;  /* 0x0000000000007941 */ /* 0x008fea0003800000 */
.L_x_370:
[----:B-1--4-:R1:W3:Y:S01]  /*b190*/  LDS R5, [R6.X4+0x2b00] ;  /* 0x002b000006057984 */ /* 0x0122e20000004800 */
[----:B------:R-:W-:Y:S01]  /*b1a0*/  BSSY B0, `(.L_x_372) ;  /* 0x0000005000007945 */ /* 0x000fe20003800000 */
[----:B0-2---:R-:W-:Y:S02]  /*b1b0*/  IADD3 R65, R148, 0x380, RZ ;  /* 0x0000038094417810 */ /* 0x005fe40007ffe0ff */
[----:B------:R-:W-:Y:S01]  /*b1c0*/  LEA.HI.SX32 R7, R7, R148, 0x1b ;  /* 0x0000009407077211 */ /* 0x000fe200078fdaff */
[----:B------:R-:W-:Y:S05]  /*b1d0*/  @!P0 BRA `(.L_x_373) ;  /* 0x0000001000008947 */ /* 0x000fea0003800000 */
[----:B---3--:R0:W-:Y:S02]  /*b1e0*/  RED.E.ADD.F32.FTZ.RN.STRONG.GPU [R2.64+-0x3600], R5 ;  /* 0xffca00050200798e */ /* 0x0081e4000c10e79e */
.L_x_373:
[----:B------:R-:W-:Y:S05]  /*b1f0*/  BSYNC B0 ;  /* 0x0000000000007941 */ /* 0x000fea0003800000 */
.L_x_372:
[----:B------:R-:W2:Y:S01]  /*b200*/  LDS R7, [R7.X4+0x2d00] ;  /* 0x002d000007077984 */ /* 0x000ea20000004800 */
[----:B------:R-:W-:Y:S01]  /*b210*/  BSSY B0, `(.L_x_374) ;  /* 0x0000005000007945 */ /* 0x000fe20003800000 */
[----:B0--3--:R-:W-:-:S02]  /*b220*/  IADD3 R5, R148, 0x400, RZ ;  /* 0x0000040094057810 */ /* 0x009fc40007ffe0ff */
[----:B------:R-:W-:Y:S01]  /*b230*/  LEA.HI.SX32 R65, R65, R148, 0x1b ;  /* 0x0000009441417211 */ /* 0x000fe200078fdaff */
[----:B------:R-:W-:Y:S05]  /*b240*/  @!P1 BRA `(.L_x_375) ;  /* 0x0000001000009947 */ /* 0x000fea0003800000 */
[----:B--2---:R0:W-:Y:S02]  /*b250*/  RED.E.ADD.F32.FTZ.RN.STRONG.GPU [R2.64+-0x3400], R7 ;  /* 0xffcc00070200798e */ /* 0x0041e4000c10e79e */
.L_x_375:
[----:B------:R-:W-:Y:S05]  /*b260*/  BSYNC B0 ;  /* 0x0000000000007941 */ /* 0x000fea0003800000 */
.L_x_374:
[----:B------:R-:W3:Y:S01]  /*b270*/  LDS R65, [R65.X4+0x2f00] ;  /* 0x002f000041417984 */ /* 0x000ee20000004800 */
[----:B------:R-:W-:Y:S01]  /*b280*/  BSSY B0, `(.L_x_376) ;  /* 0x0000005000007945 */ /* 0x000fe20003800000 */
[----:B0-2---:R-:W-:Y:S02]  /*b290*/  IADD3 R7, R148, 0x480, RZ ;  /* 0x0000048094077810 */ /* 0x005fe40007ffe0ff */
[----:B------:R-:W-:Y:S01]  /*b2a0*/  LEA.HI.SX32 R5, R5, R148, 0x1b ;  /* 0x0000009405057211 */ /* 0x000fe200078fdaff */
[----:B------:R-:W-:Y:S05]  /*b2b0*/  @!P2 BRA `(.L_x_377) ;  /* 0x000000100000a947 */ /* 0x000fea0003800000 */
[----:B---3--:R0:W-:Y:S02]  /*b2c0*/  RED.E.ADD.F32.FTZ.RN.STRONG.GPU [R2.64+-0x3200], R65 ;  /* 0xffce00410200798e */ /* 0x0081e4000c10e79e */
.L_x_377:
[----:B------:R-:W-:Y:S05]  /*b2d0*/  BSYNC B0 ;  /* 0x0000000000007941 */ /* 0x000fea0003800000 */
.L_x_376:
[----:B------:R-:W2:Y:S01]  /*b2e0*/  LDS R5, [R5.X4+0x3100] ;  /* 0x0031000005057984 */ /* 0x000ea20000004800 */
[----:B------:R-:W-:Y:S01]  /*b2f0*/  BSSY B0, `(.L_x_378) ;  /* 0x0000005000007945 */ /* 0x000fe20003800000 */
[----:B0--3--:R-:W-:Y:S02]  /*b300*/  IADD3 R65, R148, 0x500, RZ ;  /* 0x0000050094417810 */ /* 0x009fe40007ffe0ff */
[----:B------:R-:W-:Y:S01]  /*b310*/  LEA.HI.SX32 R7, R7, R148, 0x1b ;  /* 0x0000009407077211 */ /* 0x000fe200078fdaff */
[----:B------:R-:W-:Y:S05]  /*b320*/  @!P3 BRA `(.L_x_379) ;  /* 0x000000100000b947 */ /* 0x000fea0003800000 */
[----:B--2---:R0:W-:Y:S02]  /*b330*/  RED.E.ADD.F32.FTZ.RN.STRONG.GPU [R2.64+-0x3000], R5 ;  /* 0xffd000050200798e */ /* 0x0041e4000c10e79e */
.L_x_379:
[----:B------:R-:W-:Y:S05]  /*b340*/  BSYNC B0 ;  /* 0x0000000000007941 */ /* 0x000fea0003800000 */
.L_x_378:
[----:B------:R-:W3:Y:S01]  /*b350*/  LDS R7, [R7.X4+0x3300] ;  /* 0x0033000007077984 */ /* 0x000ee20000004800 */
[----:B------:R-:W-:Y:S01]  /*b360*/  BSSY B0, `(.L_x_380) ;  /* 0x0000004000007945 */ /* 0x000fe20003800000 */
[----:B------:R-:W-:Y:S01]  /*b370*/  LEA.HI.SX32 R65, R65, R148, 0x1b ;  /* 0x0000009441417211 */ /* 0x000fe200078fdaff */
[----:B------:R-:W-:Y:S05]  /*b380*/  @!P4 BRA `(.L_x_381) ;  /* 0x000000100000c947 */ /* 0x000fea0003800000 */
[----:B---3--:R3:W-:Y:S02]  /*b390*/  RED.E.ADD.F32.FTZ.RN.STRONG.GPU [R2.64+-0x2e00], R7 ;  /* 0xffd200070200798e */ /* 0x0087e4000c10e79e */
.L_x_381:
[----:B------:R-:W-:Y:S05]  /*b3a0*/  BSYNC B0 ;  /* 0x0000000000007941 */ /* 0x000fea0003800000 */
.L_x_380:
[----:B------:R-:W4:Y:S01]  /*b3b0*/  LDS R65, [R65.X4+0x3500] ;  /* 0x0035000041417984 */ /* 0x000f220000004800 */
[----:B------:R-:W-:Y:S01]  /*b3c0*/  BSSY B0, `(.L_x_382) ;  /* 0x0000005000007945 */ /* 0x000fe20003800000 */
[----:B0-2---:R-:W-:-:S02]  /*b3d0*/  IADD3 R5, R148, 0x580, RZ ;  /* 0x0000058094057810 */ /* 0x005fc40007ffe0ff */
[----:B---3--:R-:W-:Y:S01]  /*b3e0*/  IADD3 R7, R148, 0x600, RZ ;  /* 0x0000060094077810 */ /* 0x008fe20007ffe0ff */
[----:B------:R-:W-:Y:S05]  /*b3f0*/  @!P5 BRA `(.L_x_383) ;  /* 0x000000100000d947 */ /* 0x000fea0003800000 */
[----:B----4-:R0:W-:Y:S02]  /*b400*/  RED.E.ADD.F32.FTZ.RN.STRONG.GPU [R2.64+-0x2c00], R65 ;  /* 0xffd400410200798e */ /* 0x0101e4000c10e79e */
.L_x_383:
[----:B------:R-:W-:Y:S05]  /*b410*/  BSYNC B0 ;  /* 0x0000000000007941 */ /* 0x000fea0003800000 */
.L_x_382:
[-C--:B------:R-:W-:Y:S01]  /*b420*/  LEA.HI.SX32 R5, R5, R148.reuse, 0x1b ;  /* 0x0000009405057211 */ /* 0x080fe200078fdaff */
[----:B------:R-:W-:Y:S01]  /*b430*/  BSSY B0, `(.L_x_384) ;  /* 0x000000d000007945 */ /* 0x000fe20003800000 */
[----:B------:R-:W-:Y:S02]  /*b440*/  ISETP.GE.AND P6, PT, R98, 0x581, PT ;  /* 0x000005816200780c */ /* 0x000fe40003fc6270 */
[----:B0---4-:R-:W-:Y:S02]  /*b450*/  IADD3 R65, R148, 0x680, RZ ;  /* 0x0000068094417810 */ /* 0x011fe40007ffe0ff */
[----:B------:R-:W0:Y:S01]  /*b460*/  LDS R5, [R5.X4+0x3700] ;  /* 0x0037000005057984 */ /* 0x000e220000004800 */
[----:B------:R-:W-:Y:S02]  /*b470*/  LEA.HI.SX32 R7, R7, R148, 0x1b ;  /* 0x0000009407077211 */ /* 0x000fe400078fdaff */
[----:B------:R-:W-:-:S02]  /*b480*/  ISETP.GE.AND P0, PT, R98, 0x601, PT ;  /* 0x000006016200780c */ /* 0x000fc40003f06270 */
[C---:B------:R-:W-:Y:S02]  /*b490*/  ISETP.GE.AND P1, PT, R98.reuse, 0x681, PT ;  /* 0x000006816200780c */ /* 0x040fe40003f26270 */
[C---:B------:R-:W-:Y:S02]  /*b4a0*/  ISETP.GE.AND P2, PT, R98.reuse, 0x701, PT ;  /* 0x000007016200780c */ /* 0x040fe40003f46270 */
[C---:B------:R-:W-:Y:S02]  /*b4b0*/  ISETP.GE.AND P3, PT, R98.reuse, 0x781, PT ;  /* 0x000007816200780c */ /* 0x040fe40003f66270 */
[C---:B------:R-:W-:Y:S02]  /*b4c0*/  ISETP.GE.AND P4, PT, R98.reuse, 0x801, PT ;  /* 0x000008016200780c */ /* 0x040fe40003f86270 */
[----:B------:R-:W-:Y:S01]  /*b4d0*/  ISETP.GE.AND P5, PT, R98, 0x881, PT ;  /* 0x000008816200780c */ /* 0x000fe20003fa6270 */
[----:B------:R-:W-:Y:S10]  /*b4e0*/  @!P6 BRA `(.L_x_385) ;  /* 0x000000100000e947 */ /* 0x000ff40003800000 */
[----:B0-----:R0:W-:Y:S02]  /*b4f0*/  RED.E.ADD.F32.FTZ.RN.STRONG.GPU [R2.64+-0x2a00], R5 ;  /* 0xffd600050200798e */ /* 0x0011e4000c10e79e */
.L_x_385:
[----:B------:R-:W-:Y:S05]  /*b500*/  BSYNC B0 ;  /* 0x0000000000007941 */ /* 0x000fea0003800000 */
.L_x_384:
[----:B------:R-:W2:Y:S01]  /*b510*/  LDS R7, [R7.X4+0x3900] ;  /* 0x0039000007077984 */ /* 0x000ea20000004800 */
[----:B------:R-:W-:Y:S01]  /*b520*/  BSSY B0, `(.L_x_386) ;  /* 0x0000005000007945 */ /* 0x000fe20003800000 */
[----:B0-----:R-:W-:-:S02]  /*b530*/  IADD3 R5, R148, 0x700, RZ ;  /* 0x0000070094057810 */ /* 0x001fc40007ffe0ff */
[----:B------:R-:W-:Y:S01]  /*b540*/  LEA.HI.SX32 R65, R65, R148, 0x1b ;  /* 0x0000009441417211 */ /* 0x000fe200078fdaff */
[----:B------:R-:W-:Y:S05]  /*b550*/  @!P0 BRA `(.L_x_387) ;  /* 0x0000001000008947 */ /* 0x000fea0003800000 */
[----:B--2---:R0:W-:Y:S02]  /*b560*/  RED.E.ADD.F32.FTZ.RN.STRONG.GPU [R2.64+-0x2800], R7 ;  /* 0xffd800070200798e */ /* 0x0041e4000c10e79e */
.L_x_387:
[----:B------:R-:W-:Y:S05]  /*b570*/  BSYNC B0 ;  /* 0x0000000000007941 */ /* 0x000fea0003800000 */
.L_x_386:
[----:B------:R-:W3:Y:S01]  /*b580*/  LDS R65, [R65.X4+0x3b00] ;  /* 0x003b000041417984 */ /* 0x000ee20000004800 */
[----:B------:R-:W-:Y:S01]  /*b590*/  BSSY B0, `(.L_x_388) ;  /* 0x0000005000007945 */ /* 0x000fe20003800000 */
[----:B0-2---:R-:W-:Y:S02]  /*b5a0*/  IADD3 R7, R148, 0x780, RZ ;  /* 0x0000078094077810 */ /* 0x005fe40007ffe0ff */
[----:B------:R-:W-:Y:S01]  /*b5b0*/  LEA.HI.SX32 R5, R5, R148, 0x1b ;  /* 0x0000009405057211 */ /* 0x000fe200078fdaff */
[----:B------:R-:W-:Y:S05]  /*b5c0*/  @!P1 BRA `(.L_x_389) ;  /* 0x0000001000009947 */ /* 0x000fea0003800000 */
[----:B---3--:R0:W-:Y:S02]  /*b5d0*/  RED.E.ADD.F32.FTZ.RN.STRONG.GPU [R2.64+-0x2600], R65 ;  /* 0xffda00410200798e */ /* 0x0081e4000c10e79e */
.L_x_389:
[----:B------:R-:W-:Y:S05]  /*b5e0*/  BSYNC B0 ;  /* 0x0000000000007941 */ /* 0x000fea0003800000 */
.L_x_388:
[----:B------:R-:W2:Y:S01]  /*b5f0*/  LDS R5, [R5.X4+0x3d00] ;  /* 0x003d000005057984 */ /* 0x000ea20000004800 */
[----:B------:R-:W-:Y:S01]  /*b600*/  BSSY B0, `(.L_x_390) ;  /* 0x0000005000007945 */ /* 0x000fe20003800000 */
[----:B0--3--:R-:W-:Y:S02]  /*b610*/  IADD3 R65, R148, 0x800, RZ ;  /* 0x0000080094417810 */ /* 0x009fe40007ffe0ff */
[----:B------:R-:W-:Y:S01]  /*b620*/  LEA.HI.SX32 R7, R7, R148, 0x1b ;  /* 0x0000009407077211 */ /* 0x000fe200078fdaff */
[----:B------:R-:W-:Y:S05]  /*b630*/  @!P2 BRA `(.L_x_391) ;  /* 0x000000100000a947 */ /* 0x000fea0003800000 */
[----:B--2---:R0:W-:Y:S02]  /*b640*/  RED.E.ADD.F32.FTZ.RN.STRONG.GPU [R2.64+-0x2400], R5 ;  /* 0xffdc00050200798e */ /* 0x0041e4000c10e79e */
.L_x_391:
[----:B------:R-:W-:Y:S05]  /*b650*/  BSYNC B0 ;  /* 0x0000000000007941 */ /* 0x000fea0003800000 */
.L_x_390:
[----:B------:R-:W3:Y:S01]  /*b660*/  LDS R7, [R7.X4+0x3f00] ;  /* 0x003f000007077984 */ /* 0x000ee20000004800 */
[----:B------:R-:W-:Y:S01]  /*b670*/  BSSY B0, `(.L_x_392) ;  /* 0x0000005000007945 */ /* 0x000fe20003800000 */
[----:B0-2---:R-:W-:-:S02]  /*b680*/  IADD3 R5, R148, 0x880, RZ ;  /* 0x0000088094057810 */ /* 0x005fc40007ffe0ff */
[----:B------:R-:W-:Y:S01]  /*b690*/  LEA.HI.SX32 R65, R65, R148, 0x1b ;  /* 0x0000009441417211 */ /* 0x000fe200078fdaff */
[----:B------:R-:W-:Y:S05]  /*b6a0*/  @!P3 BRA `(.L_x_393) ;  /* 0x000000100000b947 */ /* 0x000fea0003800000 */
[----:B---3--:R0:W-:Y:S02]  /*b6b0*/  RED.E.ADD.F32.FTZ.RN.STRONG.GPU [R2.64+-0x2200], R7 ;  /* 0xffde00070200798e */ /* 0x0081e4000c10e79e */
.L_x_393:
[----:B------:R-:W-:Y:S05]  /*b6c0*/  BSYNC B0 ;  /* 0x0000000000007941 */ /* 0x000fea0003800000 */
.L_x_392:
[----:B------:R-:W2:Y:S01]  /*b6d0*/  LDS R65, [R65.X4+0x4100] ;  /* 0x0041000041417984 */ /* 0x000ea20000004800 */
[----:B------:R-:W-:Y:S01]  /*b6e0*/  BSSY B0, `(.L_x_394) ;  /* 0x0000004000007945 */ /* 0x000fe20003800000 */
[----:B------:R-:W-:Y:S01]  /*b6f0*/  LEA.HI.SX32 R5, R5, R148, 0x1b ;  /* 0x0000009405057211 */ /* 0x000fe200078fdaff */
[----:B------:R-:W-:Y:S05]  /*b700*/  @!P4 BRA `(.L_x_395) ;  /* 0x000000100000c947 */ /* 0x000fea0003800000 */
[----:B--2---:R2:W-:Y:S02]  /*b710*/  RED.E.ADD.F32.FTZ.RN.STRONG.GPU [R2.64+-0x2000], R65 ;  /* 0xffe000410200798e */ /* 0x0045e4000c10e79e */
.L_x_395:
[----:B------:R-:W-:Y:S05]  /*b720*/  BSYNC B0 ;  /* 0x0000000000007941 */ /* 0x000fea0003800000 */
.L_x_394:
[----:B------:R-:W4:Y:S01]  /*b730*/  LDS R5, [R5.X4+0x4300] ;  /* 0x0043000005057984 */ /* 0x000f220000004800 */
[----:B------:R-:W-:Y:S01]  /*b740*/  BSSY B0, `(.L_x_396) ;  /* 0x0000005000007945 */ /* 0x000fe20003800000 */
[C---:B0--3--:R-:W-:Y:S02]  /*b750*/  IADD3 R7, R148.reuse, 0x900, RZ ;  /* 0x0000090094077810 */ /* 0x049fe40007ffe0ff */
[----:B--2---:R-:W-:Y:S01]  /*b760*/  IADD3 R65, R148, 0x980, RZ ;  /* 0x0000098094417810 */ /* 0x004fe20007ffe0ff */
[----:B------:R-:W-:Y:S05]  /*b770*/  @!P5 BRA `(.L_x_397) ;  /* 0x000000100000d947 */ /* 0x000fea0003800000 */
[----:B----4-:R0:W-:Y:S02]  /*b780*/  RED.E.ADD.F32.FTZ.RN.STRONG.GPU [R2.64+-0x1e00], R5 ;  /* 0xffe200050200798e */ /* 0x0101e4000c10e79e */
.L_x_397:
[----:B------:R-:W-:Y:S05]  /*b790*/  BSYNC B0 ;  /* 0x0000000000007941 */ /* 0x000fea0003800000 */
.L_x_396:
[----:B------:R-:W-:Y:S01]  /*b7a0*/  LEA.HI.SX32 R7, R7, R148, 0x1b ;  /* 0x0000009407077211 */ /* 0x000fe200078fdaff */
[----:B------:R-:W-:Y:S01]  /*b7b0*/  BSSY B0, `(.L_x_398) ;  /* 0x000000d000007945 */ /* 0x000fe20003800000 */
[----:B------:R-:W-:-:S02]  /*b7c0*/  ISETP.GE.AND P6, PT, R98, 0x901, PT ;  /* 0x000009016200780c */ /* 0x000fc40003fc6270 */
[----:B0---4-:R-:W-:Y:S02]  /*b7d0*/  IADD3 R5, R148, 0xa00, RZ ;  /* 0x00000a0094057810 */ /* 0x011fe40007ffe0ff */
[----:B------:R-:W0:Y:S01]  /*b7e0*/  LDS R7, [R7.X4+0x4500] ;  /* 0x0045000007077984 */ /* 0x000e220000004800 */
[----:B------:R-:W-:Y:S02]  /*b7f0*/  LEA.HI.SX32 R65, R65, R148, 0x1b ;  /* 0x0000009441417211 */ /* 0x000fe400078fdaff */
[C---:B------:R-:W-:Y:S02]  /*b800*/  ISETP.GE.AND P0, PT, R98.reuse, 0x981, PT ;  /* 0x000009816200780c */ /* 0x040fe40003f06270 */
[C---:B------:R-:W-:Y:S02]  /*b810*/  ISETP.GE.AND P1, PT, R98.reuse, 0xa01, PT ;  /* 0x00000a016200780c */ /* 0x040fe40003f26270 */
[C---:B------:R-:W-:Y:S02]  /*b820*/  ISETP.GE.AND P2, PT, R98.reuse, 0xa81, PT ;  /* 0x00000a816200780c */ /* 0x040fe40003f46270 */
[----:B------:R-:W-:-:S02]  /*b830*/  ISETP.GE.AND P3, PT, R98, 0xb01, PT ;  /* 0x00000b016200780c */ /* 0x000fc40003f66270 */
[C---:B------:R-:W-:Y:S02]  /*b840*/  ISETP.GE.AND P4, PT, R98.reuse, 0xb81, PT ;  /* 0x00000b816200780c */ /* 0x040fe40003f86270 */
[----:B------:R-:W-:Y:S01]  /*b850*/  ISETP.GE.AND P5, PT, R98, 0xc01, PT ;  /* 0x00000c016200780c */ /* 0x000fe20003fa6270 */
[----:B------:R-:W-:Y:S10]  /*b860*/  @!P6 BRA `(.L_x_399) ;  /* 0x000000100000e947 */ /* 0x000ff40003800000 */
[----:B0-----:R0:W-:Y:S02]  /*b870*/  RED.E.ADD.F32.FTZ.RN.STRONG.GPU [R2.64+-0x1c00], R7 ;  /* 0xffe400070200798e */ /* 0x0011e4000c10e79e */
.L_x_399:
[----:B------:R-:W-:Y:S05]  /*b880*/  BSYNC B0 ;  /* 0x0000000000007941 */ /* 0x000fea0003800000 */
.L_x_398:
[----:B------:R-:W2:Y:S01]  /*b890*/  LDS R65, [R65.X4+0x4700] ;  /* 0x0047000041417984 */ /* 0x000ea20000004800 */
[----:B------:R-:W-:Y:S01]  /*b8a0*/  BSSY B0, `(.L_x_400) ;  /* 0x0000005000007945 */ /* 0x000fe20003800000 */
[----:B0-----:R-:W-:Y:S02]  /*b8b0*/  IADD3 R7, R148, 0xa80, RZ ;  /* 0x00000a8094077810 */ /* 0x001fe40007ffe0ff */
[----:B------:R-:W-:Y:S01]  /*b8c0*/  LEA.HI.SX32 R5, R5, R148, 0x1b ;  /* 0x0000009405057211 */ /* 0x000fe200078fdaff */
[----:B------:R-:W-:Y:S05]  /*b8d0*/  @!P0 BRA `(.L_x_401) ;  /* 0x0000001000008947 */ /* 0x000fea0003800000 */
[----:B--2---:R0:W-:Y:S02]  /*b8e0*/  RED.E.ADD.F32.FTZ.RN.STRONG.GPU [R2.64+-0x1a00], R65 ;  /* 0xffe600410200798e */ /* 0x0041e4000c10e79e */
.L_x_401:
[----:B------:R-:W-:Y:S05]  /*b8f0*/  BSYNC B0 ;  /* 0x0000000000007941 */ /* 0x000fea0003800000 */
.L_x_400:
[----:B------:R-:W3:Y:S01]  /*b900*/  LDS R5, [R5.X4+0x4900] ;  /* 0x0049000005057984 */ /* 0x000ee20000004800 */
[----:B------:R-:W-:Y:S01]  /*b910*/  BSSY B0, `(.L_x_402) ;  /* 0x0000005000007945 */ /* 0x000fe20003800000 */
[----:B0-2---:R-:W-:-:S02]  /*b920*/  IADD3 R65, R148, 0xb00, RZ ;  /* 0x00000b0094417810 */ /* 0x005fc40007ffe0ff */
[----:B------:R-:W-:Y:S01]  /*b930*/  LEA.HI.SX32 R7, R7, R148, 0x1b ;  /* 0x0000009407077211 */ /* 0x000fe200078fdaff */
[----:B------:R-:W-:Y:S05]  /*b940*/  @!P1 BRA `(.L_x_403) ;  /* 0x0000001000009947 */ /* 0x000fea0003800000 */
[----:B---3--:R0:W-:Y:S02]  /*b950*/  RED.E.ADD.F32.FTZ.RN.STRONG.GPU [R2.64+-0x1800], R5 ;  /* 0xffe800050200798e */ /* 0x0081e4000c10e79e */
.L_x_403:
[----:B------:R-:W-:Y:S05]  /*b960*/  BSYNC B0 ;  /* 0x0000000000007941 */ /* 0x000fea0003800000 */
.L_x_402:
[----:B------:R-:W2:Y:S01]  /*b970*/  LDS R7, [R7.X4+0x4b00] ;  /* 0x004b000007077984 */ /* 0x000ea20000004800 */
[----:B------:R-:W-:Y:S01]  /*b980*/  BSSY B0, `(.L_x_404) ;  /* 0x0000005000007945 */ /* 0x000fe20003800000 */
[----:B0--3--:R-:W-:Y:S02]  /*b990*/  IADD3 R5, R148, 0xb80, RZ ;  /* 0x00000b8094057810 */ /* 0x009fe40007ffe0ff */
[----:B------:R-:W-:Y:S01]  /*b9a0*/  LEA.HI.SX32 R65, R65, R148, 0x1b ;  /* 0x0000009441417211 */ /* 0x000fe200078fdaff */
[----:B------:R-:W-:Y:S05]  /*b9b0*/  @!P2 BRA `(.L_x_405) ;  /* 0x000000100000a947 */ /* 0x000fea0003800000 */
[----:B--2---:R0:W-:Y:S02]  /*b9c0*/  RED.E.ADD.F32.FTZ.RN.STRONG.GPU [R2.64+-0x1600], R7 ;  /* 0xffea00070200798e */ /* 0x0041e4000c10e79e */
.L_x_405:
[----:B------:R-:W-:Y:S05]  /*b9d0*/  BSYNC B0 ;  /* 0x0000000000007941 */ /* 0x000fea0003800000 */
.L_x_404:
[----:B------:R-:W3:Y:S01]  /*b9e0*/  LDS R65, [R65.X4+0x4d00] ;  /* 0x004d000041417984 */ /* 0x000ee20000004800 */
[----:B------:R-:W-:Y:S01]  /*b9f0*/  BSSY B0, `(.L_x_406) ;  /* 0x0000005000007945 */ /* 0x000fe20003800000 */
[----:B0-2---:R-:W-:Y:S02]  /*ba00*/  IADD3 R7, R148, 0xc00, RZ ;  /* 0x00000c0094077810 */ /* 0x005fe40007ffe0ff */
[----:B------:R-:W-:Y:S01]  /*ba10*/  LEA.HI.SX32 R5, R5, R148, 0x1b ;  /* 0x0000009405057211 */ /* 0x000fe200078fdaff */
[----:B------:R-:W-:Y:S05]  /*ba20*/  @!P3 BRA `(.L_x_407) ;  /* 0x000000100000b947 */ /* 0x000fea0003800000 */
[----:B---3--:R0:W-:Y:S02]  /*ba30*/  RED.E.ADD.F32.FTZ.RN.STRONG.GPU [R2.64+-0x1400], R65 ;  /* 0xffec00410200798e */ /* 0x0081e4000c10e79e */
.L_x_407:
[----:B------:R-:W-:Y:S05]  /*ba40*/  BSYNC B0 ;  /* 0x0000000000007941 */ /* 0x000fea0003800000 */
.L_x_406:
[----:B------:R-:W2:Y:S01]  /*ba50*/  LDS R5, [R5.X4+0x4f00] ;  /* 0x004f000005057984 */ /* 0x000ea20000004800 */
[----:B------:R-:W-:Y:S01]  /*ba60*/  BSSY B0, `(.L_x_408) ;  /* 0x0000004000007945 */ /* 0x000fe20003800000 */
[----:B------:R-:W-:Y:S01]  /*ba70*/  LEA.HI.SX32 R7, R7, R148, 0x1b ;  /* 0x0000009407077211 */ /* 0x000fe200078fdaff */
[----:B------:R-:W-:Y:S05]  /*ba80*/  @!P4 BRA `(.L_x_409) ;  /* 0x000000100000c947 */ /* 0x000fea0003800000 */
[----:B--2---:R2:W-:Y:S02]  /*ba90*/  RED.E.ADD.F32.FTZ.RN.STRONG.GPU [R2.64+-0x1200], R5 ;  /* 0xffee00050200798e */ /* 0x0045e4000c10e79e */
.L_x_409:
[----:B------:R-:W-:Y:S05]  /*baa0*/  BSYNC B0 ;  /* 0x0000000000007941 */ /* 0x000fea0003800000 */
.L_x_408:
[----:B------:R-:W4:Y:S01]  /*bab0*/  LDS R7, [R7.X4+0x5100] ;  /* 0x0051000007077984 */ /* 0x000f220000004800 */
[----:B------:R-:W-:Y:S01]  /*bac0*/  BSSY B0, `(.L_x_410) ;  /* 0x0000005000007945 */ /* 0x000fe20003800000 */
[----:B--2---:R-:W-:-:S02]  /*bad0*/  IADD3 R5, R148, 0xc80, RZ ;  /* 0x00000c8094057810 */ /* 0x004fc40007ffe0ff */
[----:B0--3--:R-:W-:Y:S01]  /*bae0*/  IADD3 R65, R148, 0xd00, RZ ;  /* 0x00000d0094417810 */ /* 0x009fe20007ffe0ff */
[----:B------:R-:W-:Y:S05]  /*baf0*/  @!P5 BRA `(.L_x_411) ;  /* 0x000000100000d947 */ /* 0x000fea0003800000 */
[----:B----4-:R0:W-:Y:S02]  /*bb00*/  RED.E.ADD.F32.FTZ.RN.STRONG.GPU [R2.64+-0x1000], R7 ;  /* 0xfff000070200798e */ /* 0x0101e4000c10e79e */
.L_x_411:
[----:B------:R-:W-:Y:S05]  /*bb10*/  BSYNC B0 ;  /* 0x0000000000007941 */ /* 0x000fea0003800000 */
.L_x_410:
        /* <DEDUP_REMOVED lines=14> */
.L_x_413:
[----:B------:R-:W-:Y:S05]  /*bc00*/  BSYNC B0 ;  /* 0x0000000000007941 */ /* 0x000fea0003800000 */
.L_x_412:
[----:B------:R-:W2:Y:S01]  /*bc10*/  LDS R65, [R65.X4+0x5500] ;  /* 0x0055000041417984 */ /* 0x000ea20000004800 */
[----:B------:R-:W-:Y:S01]  /*bc20*/  BSSY B0, `(.L_x_414) ;  /* 0x0000005000007945 */ /* 0x000fe20003800000 */
[----:B0-----:R-:W-:-:S02]  /*bc30*/  IADD3 R5, R148, 0xe00, RZ ;  /* 0x00000e0094057810 */ /* 0x001fc40007ffe0ff */
[----:B------:R-:W-:Y:S01]  /*bc40*/  LEA.HI.SX32 R7, R7, R148, 0x1b ;  /* 0x0000009407077211 */ /* 0x000fe200078fdaff */
[----:B------:R-:W-:Y:S05]  /*bc50*/  @!P0 BRA `(.L_x_415) ;  /* 0x0000001000008947 */ /* 0x000fea0003800000 */
[----:B--2---:R0:W-:Y:S02]  /*bc60*/  RED.E.ADD.F32.FTZ.RN.STRONG.GPU [R2.64+-0xc00], R65 ;  /* 0xfff400410200798e */ /* 0x0041e4000c10e79e */
.L_x_415:
[----:B------:R-:W-:Y:S05]  /*bc70*/  BSYNC B0 ;  /* 0x0000000000007941 */ /* 0x000fea0003800000 */
.L_x_414:
[----:B------:R-:W3:Y:S01]  /*bc80*/  LDS R7, [R7.X4+0x5700] ;  /* 0x0057000007077984 */ /* 0x000ee20000004800 */
[----:B------:R-:W-:Y:S01]  /*bc90*/  BSSY B0, `(.L_x_416) ;  /* 0x0000005000007945 */ /* 0x000fe20003800000 */
[----:B0-2---:R-:W-:Y:S02]  /*bca0*/  IADD3 R65, R148, 0xe80, RZ ;  /* 0x00000e8094417810 */ /* 0x005fe40007ffe0ff */
[----:B------:R-:W-:Y:S01]  /*bcb0*/  LEA.HI.SX32 R5, R5, R148, 0x1b ;  /* 0x0000009405057211 */ /* 0x000fe200078fdaff */
[----:B------:R-:W-:Y:S05]  /*bcc0*/  @!P1 BRA `(.L_x_417) ;  /* 0x0000001000009947 */ /* 0x000fea0003800000 */
[----:B---3--:R0:W-:Y:S02]  /*bcd0*/  RED.E.ADD.F32.FTZ.RN.STRONG.GPU [R2.64+-0xa00], R7 ;  /* 0xfff600070200798e */ /* 0x0081e4000c10e79e */
.L_x_417:
[----:B------:R-:W-:Y:S05]  /*bce0*/  BSYNC B0 ;  /* 0x0000000000007941 */ /* 0x000fea0003800000 */
.L_x_416:
[----:B------:R-:W2:Y:S01]  /*bcf0*/  LDS R5, [R5.X4+0x5900] ;  /* 0x0059000005057984 */ /* 0x000ea20000004800 */
[----:B------:R-:W-:Y:S01]  /*bd00*/  BSSY B0, `(.L_x_418) ;  /* 0x0000005000007945 */ /* 0x000fe20003800000 */
[----:B0--3--:R-:W-:Y:S02]  /*bd10*/  IADD3 R7, R148, 0xf00, RZ ;  /* 0x00000f0094077810 */ /* 0x009fe40007ffe0ff */
[----:B------:R-:W-:Y:S01]  /*bd20*/  LEA.HI.SX32 R65, R65, R148, 0x1b ;  /* 0x0000009441417211 */ /* 0x000fe200078fdaff */
[----:B------:R-:W-:Y:S05]  /*bd30*/  @!P2 BRA `(.L_x_419) ;  /* 0x000000100000a947 */ /* 0x000fea0003800000 */
[----:B--2---:R0:W-:Y:S02]  /*bd40*/  RED.E.ADD.F32.FTZ.RN.STRONG.GPU [R2.64+-0x800], R5 ;  /* 0xfff800050200798e */ /* 0x0041e4000c10e79e */
.L_x_419:
[----:B------:R-:W-:Y:S05]  /*bd50*/  BSYNC B0 ;  /* 0x0000000000007941 */ /* 0x000fea0003800000 */
.L_x_418:
[----:B------:R-:W3:Y:S01]  /*bd60*/  LDS R65, [R65.X4+0x5b00] ;  /* 0x005b000041417984 */ /* 0x000ee20000004800 */
[----:B------:R-:W-:Y:S01]  /*bd70*/  BSSY B0, `(.L_x_420) ;  /* 0x0000005000007945 */ /* 0x000fe20003800000 */
[----:B0-2---:R-:W-:-:S02]  /*bd80*/  IADD3 R5, R148, 0xf80, RZ ;  /* 0x00000f8094057810 */ /* 0x005fc40007ffe0ff */
[----:B------:R-:W-:Y:S01]  /*bd90*/  LEA.HI.SX32 R7, R7, R148, 0x1b ;  /* 0x0000009407077211 */ /* 0x000fe200078fdaff */
[----:B------:R-:W-:Y:S05]  /*bda0*/  @!P3 BRA `(.L_x_421) ;  /* 0x000000100000b947 */ /* 0x000fea0003800000 */
[----:B---3--:R0:W-:Y:S02]  /*bdb0*/  RED.E.ADD.F32.FTZ.RN.STRONG.GPU [R2.64+-0x600], R65 ;  /* 0xfffa00410200798e */ /* 0x0081e4000c10e79e */
.L_x_421:
[----:B------:R-:W-:Y:S05]  /*bdc0*/  BSYNC B0 ;  /* 0x0000000000007941 */ /* 0x000fea0003800000 */
.L_x_420:
[----:B------:R-:W2:Y:S01]  /*bdd0*/  LDS R7, [R7.X4+0x5d00] ;  /* 0x005d000007077984 */ /* 0x000ea20000004800 */
[----:B------:R-:W-:Y:S01]  /*bde0*/  BSSY B0, `(.L_x_422) ;  /* 0x0000004000007945 */ /* 0x000fe20003800000 */
[----:B------:R-:W-:Y:S01]  /*bdf0*/  LEA.HI.SX32 R5, R5, R148, 0x1b ;  /* 0x0000009405057211 */ /* 0x000fe200078fdaff */
[----:B------:R-:W-:Y:S05]  /*be00*/  @!P4 BRA `(.L_x_423) ;  /* 0x000000100000c947 */ /* 0x000fea0003800000 */
[----:B--2---:R2:W-:Y:S02]  /*be10*/  RED.E.ADD.F32.FTZ.RN.STRONG.GPU [R2.64+-0x400], R7 ;  /* 0xfffc00070200798e */ /* 0x0045e4000c10e79e */
.L_x_423:
[----:B------:R-:W-:Y:S05]  /*be20*/  BSYNC B0 ;  /* 0x0000000000007941 */ /* 0x000fea0003800000 */
.L_x_422:
[----:B------:R-:W4:Y:S01]  /*be30*/  LDS R5, [R5.X4+0x5f00] ;  /* 0x005f000005057984 */ /* 0x000f220000004800 */
[----:B------:R-:W-:Y:S01]  /*be40*/  BSSY B0, `(.L_x_424) ;  /* 0x0000003000007945 */ /* 0x000fe20003800000 */
[----:B------:R-:W-:Y:S05]  /*be50*/  @!P5 BRA `(.L_x_425) ;  /* 0x000000100000d947 */ /* 0x000fea0003800000 */
[----:B----4-:R4:W-:Y:S02]  /*be60*/  RED.E.ADD.F32.FTZ.RN.STRONG.GPU [R2.64+-0x200], R5 ;  /* 0xfffe00050200798e */ /* 0x0109e4000c10e79e */
.L_x_425:
[----:B------:R-:W-:Y:S05]  /*be70*/  BSYNC B0 ;  /* 0x0000000000007941 */ /* 0x000fea0003800000 */
.L_x_424:
[----:B0-2-4-:R-:W0:Y:S01]  /*be80*/  SHFL.DOWN PT, R2, R30, 0x1, 0x1f ;  /* 0x08201f001e027f89 */ /* 0x015e2200000e0000 */
[----:B------:R-:W-:Y:S01]  /*be90*/  ISETP.GT.AND P0, PT, R147, 0x1e, PT ;  /* 0x0000001e9300780c */ /* 0x000fe20003f04270 */
[----:B------:R-:W-:Y:S01]  /*bea0*/  FFMA.FTZ R75, R76, R77, R75 ;  /* 0x0000004d4c4b7223 */ /* 0x000fe2000001004b */
[----:B------:R-:W-:Y:S01]  /*beb0*/  MOV R5, R30 ;  /* 0x0000001e00057202 */ /* 0x000fe20000000f00 */
[----:B---3--:R-:W2:Y:S01]  /*bec0*/  SHFL.DOWN PT, R65, R66, 0x1, 0x1f ;  /* 0x08201f0042417f89 */ /* 0x008ea200000e0000 */
[----:B-1----:R-:W-:Y:S01]  /*bed0*/  MOV R6, R66 ;  /* 0x0000004200067202 */ /* 0x002fe20000000f00 */
[----:B------:R-:W-:Y:S01]  /*bee0*/  FFMA.FTZ R0, R72, R0, R75 ;  /* 0x0000000048007223 */ /* 0x000fe2000001004b */
[----:B------:R-:W-:Y:S01]  /*bef0*/  MOV R7, R151 ;  /* 0x0000009700077202 */ /* 0x000fe20000000f00 */
[----:B------:R-:W1:Y:S01]  /*bf00*/  SHFL.DOWN PT, R64, R151, 0x1, 0x1f ;  /* 0x08201f0097407f89 */ /* 0x000e6200000e0000 */
[----:B------:R-:W-:Y:S01]  /*bf10*/  MOV R4, R87 ;  /* 0x0000005700047202 */ /* 0x000fe20000000f00 */
[----:B------:R-:W-:Y:S01]  /*bf20*/  FMUL.FTZ R58, R189, R58 ;  /* 0x0000003abd3a7220 */ /* 0x000fe20000410000 */
[----:B------:R-:W-:Y:S01]  /*bf30*/  ISETP.NE.AND P1, PT, R147, RZ, PT ;  /* 0x000000ff9300720c */ /* 0x000fe20003f25270 */
[----:B------:R-:W3:Y:S01]  /*bf40*/  SHFL.DOWN PT, R3, R87, 0x1, 0x1f ;  /* 0x08201f0057037f89 */ /* 0x000ee200000e0000 */
[----:B------:R-:W-:Y:S01]  /*bf50*/  FADD.FTZ R185, R0, R185 ;  /* 0x000000b900b97221 */ /* 0x000fe20000010000 */
[----:B------:R-:W-:Y:S01]  /*bf60*/  ISETP.NE.AND P2, PT, R148, RZ, PT ;  /* 0x000000ff9400720c */ /* 0x000fe20003f45270 */
[----:B------:R-:W-:Y:S01]  /*bf70*/  FFMA.FTZ R58, R212, R13, R58 ;  /* 0x0000000dd43a7223 */ /* 0x000fe2000001003a */
[----:B------:R-:W-:Y:S01]  /*bf80*/  BSSY B0, `(.L_x_426) ;  /* 0x000008b000007945 */ /* 0x000fe20003800000 */
[----:B------:R-:W-:-:S02]  /*bf90*/  FMUL.FTZ R79, R210, R79 ;  /* 0x0000004fd24f7220 */ /* 0x000fc40000410000 */
[----:B------:R-:W-:Y:S02]  /*bfa0*/  FMUL.FTZ R78, R191, R78 ;  /* 0x0000004ebf4e7220 */ /* 0x000fe40000410000 */
[----:B------:R-:W-:Y:S02]  /*bfb0*/  FFMA.FTZ R79, R68, R81, R79 ;  /* 0x00000051444f7223 */ /* 0x000fe4000001004f */
[----:B------:R-:W-:Y:S02]  /*bfc0*/  FMUL.FTZ R84, R199, R84 ;  /* 0x00000054c7547220 */ /* 0x000fe40000410000 */
[----:B0-----:R-:W-:Y:S02]  /*bfd0*/  @!P0 FADD.FTZ R5, R5, R2 ;  /* 0x0000000205058221 */ /* 0x001fe40000010000 */
[----:B------:R-:W-:Y:S02]  /*bfe0*/  FFMA.FTZ R79, R54, R9, R79 ;  /* 0x00000009364f7223 */ /* 0x000fe4000001004f */
[----:B--2---:R-:W-:Y:S01]  /*bff0*/  @!P0 FADD.FTZ R6, R6, R65 ;  /* 0x0000004106068221 */ /* 0x004fe20000010000 */
[----:B------:R-:W0:Y:S01]  /*c000*/  SHFL.DOWN PT, R2, R5, 0x2, 0x1f ;  /* 0x08401f0005027f89 */ /* 0x000e2200000e0000 */
[----:B------:R-:W-:-:S02]  /*c010*/  FMUL.FTZ R83, R198, R83 ;  /* 0x00000053c6537220 */ /* 0x000fc40000410000 */
[----:B-1----:R-:W-:Y:S01]  /*c020*/  @!P0 FADD.FTZ R7, R7, R64 ;  /* 0x0000004007078221 */ /* 0x002fe20000010000 */
[----:B------:R-:W1:Y:S01]  /*c030*/  SHFL.DOWN PT, R65, R6, 0x2, 0x1f ;  /* 0x08401f0006417f89 */ /* 0x000e6200000e0000 */
[----:B------:R-:W-:Y:S02]  /*c040*/  FMUL.FTZ R88, R197, R88 ;  /* 0x00000058c5587220 */ /* 0x000fe40000410000 */
[----:B---3--:R-:W-:Y:S01]  /*c050*/  @!P0 FADD.FTZ R4, R4, R3 ;  /* 0x0000000304048221 */ /* 0x008fe20000010000 */
[----:B------:R-:W2:Y:S01]  /*c060*/  SHFL.DOWN PT, R30, R7, 0x2, 0x1f ;  /* 0x08401f00071e7f89 */ /* 0x000ea200000e0000 */
[----:B------:R-:W-:Y:S01]  /*c070*/  ISETP.GT.AND P0, PT, R147, 0x1d, PT ;  /* 0x0000001d9300780c */ /* 0x000fe20003f04270 */
[----:B------:R-:W-:Y:S02]  /*c080*/  FMUL.FTZ R93, R196, R93 ;  /* 0x0000005dc45d7220 */ /* 0x000fe40000410000 */
[----:B------:R-:W3:Y:S01]  /*c090*/  SHFL.DOWN PT, R3, R4, 0x2, 0x1f ;  /* 0x08401f0004037f89 */ /* 0x000ee200000e0000 */
[----:B------:R-:W-:-:S02]  /*c0a0*/  FMUL.FTZ R90, R195, R90 ;  /* 0x0000005ac35a7220 */ /* 0x000fc40000410000 */
[----:B------:R-:W-:Y:S02]  /*c0b0*/  FMUL.FTZ R27, R194, R27 ;  /* 0x0000001bc21b7220 */ /* 0x000fe40000410000 */
[----:B------:R-:W-:Y:S02]  /*c0c0*/  FMUL.FTZ R92, R193, R92 ;  /* 0x0000005cc15c7220 */ /* 0x000fe40000410000 */
[----:B------:R-:W-:Y:S02]  /*c0d0*/  FMUL.FTZ R97, R192, R97 ;  /* 0x00000061c0617220 */ /* 0x000fe40000410000 */
[----:B------:R-:W-:Y:S02]  /*c0e0*/  FMUL.FTZ R99, R120, R99 ;  /* 0x0000006378637220 */ /* 0x000fe40000410000 */
[----:B------:R-:W-:Y:S02]  /*c0f0*/  FMUL.FTZ R14, R121, R14 ;  /* 0x0000000e790e7220 */ /* 0x000fe40000410000 */
[----:B0-----:R-:W-:-:S02]  /*c100*/  @!P0 FADD.FTZ R5, R5, R2 ;  /* 0x0000000205058221 */ /* 0x001fc40000010000 */
[----:B------:R-:W-:Y:S02]  /*c110*/  FFMA.FTZ R78, R69, R82, R78 ;  /* 0x00000052454e7223 */ /* 0x000fe4000001004e */
[----:B-1----:R-:W-:Y:S01]  /*c120*/  @!P0 FADD.FTZ R6, R6, R65 ;  /* 0x0000004106068221 */ /* 0x002fe20000010000 */
[----:B------:R-:W0:Y:S01]  /*c130*/  SHFL.DOWN PT, R2, R5, 0x4, 0x1f ;  /* 0x08801f0005027f89 */ /* 0x000e2200000e0000 */
[----:B------:R-:W-:Y:S02]  /*c140*/  FFMA.FTZ R19, R200, R19, R84 ;  /* 0x00000013c8137223 */ /* 0x000fe40000010054 */
[----:B--2---:R-:W-:Y:S01]  /*c150*/  @!P0 FADD.FTZ R7, R7, R30 ;  /* 0x0000001e07078221 */ /* 0x004fe20000010000 */
[----:B------:R-:W1:Y:S01]  /*c160*/  SHFL.DOWN PT, R65, R6, 0x4, 0x1f ;  /* 0x08801f0006417f89 */ /* 0x000e6200000e0000 */
[----:B------:R-:W-:Y:S02]  /*c170*/  FFMA.FTZ R83, R60, R89, R83 ;  /* 0x000000593c537223 */ /* 0x000fe40000010053 */
[----:B---3--:R-:W-:Y:S01]  /*c180*/  @!P0 FADD.FTZ R4, R4, R3 ;  /* 0x0000000304048221 */ /* 0x008fe20000010000 */
[----:B------:R-:W2:Y:S01]  /*c190*/  SHFL.DOWN PT, R30, R7, 0x4, 0x1f ;  /* 0x08801f00071e7f89 */ /* 0x000ea200000e0000 */
[----:B------:R-:W-:Y:S01]  /*c1a0*/  ISETP.GT.AND P0, PT, R147, 0x1b, PT ;  /* 0x0000001b9300780c */ /* 0x000fe20003f04270 */
[----:B------:R-:W-:-:S02]  /*c1b0*/  FFMA.FTZ R88, R202, R91, R88 ;  /* 0x0000005bca587223 */ /* 0x000fc40000010058 */
[----:B------:R-:W3:Y:S01]  /*c1c0*/  SHFL.DOWN PT, R3, R4, 0x4, 0x1f ;  /* 0x08801f0004037f89 */ /* 0x000ee200000e0000 */
[----:B------:R-:W-:Y:S02]  /*c1d0*/  FFMA.FTZ R35, R46, R35, R93 ;  /* 0x000000232e237223 */ /* 0x000fe4000001005d */
[----:B------:R-:W-:Y:S02]  /*c1e0*/  FFMA.FTZ R8, R49, R8, R90 ;  /* 0x0000000831087223 */ /* 0x000fe4000001005a */
[----:B------:R-:W-:Y:S02]  /*c1f0*/  FFMA.FTZ R27, R38, R95, R27 ;  /* 0x0000005f261b7223 */ /* 0x000fe4000001001b */
[----:B------:R-:W-:Y:S02]  /*c200*/  FFMA.FTZ R92, R39, R96, R92 ;  /* 0x00000060275c7223 */ /* 0x000fe4000001005c */
[----:B------:R-:W-:Y:S02]  /*c210*/  FFMA.FTZ R85, R36, R85, R97 ;  /* 0x0000005524557223 */ /* 0x000fe40000010061 */
[----:B------:R-:W-:-:S02]  /*c220*/  FFMA.FTZ R94, R33, R94, R99 ;  /* 0x0000005e215e7223 */ /* 0x000fc40000010063 */
[----:B0-----:R-:W-:Y:S02]  /*c230*/  @!P0 FADD.FTZ R5, R5, R2 ;  /* 0x0000000205058221 */ /* 0x001fe40000010000 */
[----:B------:R-:W-:Y:S02]  /*c240*/  FFMA.FTZ R14, R209, R80, R14 ;  /* 0x00000050d10e7223 */ /* 0x000fe4000001000e */
[----:B-1----:R-:W-:Y:S01]  /*c250*/  @!P0 FADD.FTZ R6, R6, R65 ;  /* 0x0000004106068221 */ /* 0x002fe20000010000 */
[----:B------:R-:W0:Y:S01]  /*c260*/  SHFL.DOWN PT, R0, R5, 0x8, 0x1f ;  /* 0x09001f0005007f89 */ /* 0x000e2200000e0000 */
[----:B------:R-:W-:Y:S02]  /*c270*/  FFMA.FTZ R74, R51, R153, R74 ;  /* 0x00000099334a7223 */ /* 0x000fe4000001004a */
[----:B--2---:R-:W-:Y:S01]  /*c280*/  @!P0 FADD.FTZ R7, R7, R30 ;  /* 0x0000001e07078221 */ /* 0x004fe20000010000 */
[----:B------:R-:W1:Y:S01]  /*c290*/  SHFL.DOWN PT, R13, R6, 0x8, 0x1f ;  /* 0x09001f00060d7f89 */ /* 0x000e6200000e0000 */
[----:B------:R-:W-:-:S02]  /*c2a0*/  FFMA.FTZ R21, R57, R21, R58 ;  /* 0x0000001539157223 */ /* 0x000fc4000001003a */
[----:B---3--:R-:W-:Y:S01]  /*c2b0*/  @!P0 FADD.FTZ R4, R4, R3 ;  /* 0x0000000304048221 */ /* 0x008fe20000010000 */
[----:B------:R-:W2:Y:S01]  /*c2c0*/  SHFL.DOWN PT, R2, R7, 0x8, 0x1f ;  /* 0x09001f0007027f89 */ /* 0x000ea200000e0000 */
[----:B------:R-:W-:Y:S01]  /*c2d0*/  ISETP.GT.AND P0, PT, R147, 0x17, PT ;  /* 0x000000179300780c */ /* 0x000fe20003f04270 */
[----:B------:R-:W-:Y:S02]  /*c2e0*/  FFMA.FTZ R78, R63, R10, R78 ;  /* 0x0000000a3f4e7223 */ /* 0x000fe4000001004e */
[----:B------:R-:W3:Y:S01]  /*c2f0*/  SHFL.DOWN PT, R3, R4, 0x8, 0x1f ;  /* 0x09001f0004037f89 */ /* 0x000ee200000e0000 */
[----:B------:R-:W-:Y:S02]  /*c300*/  FFMA.FTZ R18, R59, R18, R19 ;  /* 0x000000123b127223 */ /* 0x000fe40000010013 */
[----:B------:R-:W-:Y:S02]  /*c310*/  FFMA.FTZ R83, R56, R11, R83 ;  /* 0x0000000b38537223 */ /* 0x000fe40000010053 */
[----:B------:R-:W-:-:S02]  /*c320*/  FFMA.FTZ R88, R53, R26, R88 ;  /* 0x0000001a35587223 */ /* 0x000fc40000010058 */
[----:B------:R-:W-:Y:S02]  /*c330*/  FFMA.FTZ R35, R40, R15, R35 ;  /* 0x0000000f28237223 */ /* 0x000fe40000010023 */
[----:B------:R-:W-:Y:S02]  /*c340*/  FFMA.FTZ R8, R41, R34, R8 ;  /* 0x0000002229087223 */ /* 0x000fe40000010008 */
[----:B------:R-:W-:Y:S02]  /*c350*/  FFMA.FTZ R27, R32, R17, R27 ;  /* 0x00000011201b7223 */ /* 0x000fe4000001001b */
[----:B0-----:R-:W-:Y:S02]  /*c360*/  @!P0 FADD.FTZ R5, R5, R0 ;  /* 0x0000000005058221 */ /* 0x001fe40000010000 */
[----:B------:R-:W-:Y:S02]  /*c370*/  FFMA.FTZ R92, R31, R42, R92 ;  /* 0x0000002a1f5c7223 */ /* 0x000fe4000001005c */
[----:B-1----:R-:W-:Y:S01]  /*c380*/  @!P0 FADD.FTZ R6, R6, R13 ;  /* 0x0000000d06068221 */ /* 0x002fe20000010000 */
[----:B------:R-:W0:Y:S01]  /*c390*/  SHFL.DOWN PT, R0, R5, 0x10, 0x1f ;  /* 0x0a001f0005007f89 */ /* 0x000e2200000e0000 */
[----:B------:R-:W-:-:S02]  /*c3a0*/  FFMA.FTZ R85, R20, R23, R85 ;  /* 0x0000001714557223 */ /* 0x000fc40000010055 */
[----:B--2---:R-:W-:Y:S01]  /*c3b0*/  @!P0 FADD.FTZ R7, R7, R2 ;  /* 0x0000000207078221 */ /* 0x004fe20000010000 */
[----:B------:R-:W1:Y:S01]  /*c3c0*/  SHFL.DOWN PT, R9, R6, 0x10, 0x1f ;  /* 0x0a001f0006097f89 */ /* 0x000e6200000e0000 */
[----:B------:R-:W-:Y:S02]  /*c3d0*/  FFMA.FTZ R94, R25, R50, R94 ;  /* 0x00000032195e7223 */ /* 0x000fe4000001005e */
[----:B---3--:R-:W-:Y:S01]  /*c3e0*/  @!P0 FADD.FTZ R4, R4, R3 ;  /* 0x0000000304048221 */ /* 0x008fe20000010000 */
[----:B------:R-:W2:Y:S01]  /*c3f0*/  SHFL.DOWN PT, R2, R7, 0x10, 0x1f ;  /* 0x0a001f0007027f89 */ /* 0x000ea200000e0000 */
[----:B------:R-:W-:Y:S01]  /*c400*/  ISETP.GT.AND P0, PT, R147, 0xf, PT ;  /* 0x0000000f9300780c */ /* 0x000fe20003f04270 */
[----:B------:R-:W-:Y:S02]  /*c410*/  FFMA.FTZ R29, R12, R29, R14 ;  /* 0x0000001d0c1d7223 */ /* 0x000fe4000001000e */
[----:B------:R-:W3:Y:S01]  /*c420*/  SHFL.DOWN PT, R3, R4, 0x10, 0x1f ;  /* 0x0a001f0004037f89 */ /* 0x000ee200000e0000 */
[----:B------:R-:W-:-:S02]  /*c430*/  FADD.FTZ R218, R52, R218 ;  /* 0x000000da34da7221 */ /* 0x000fc40000010000 */
[----:B------:R-:W-:Y:S02]  /*c440*/  FADD.FTZ R127, R22, R127 ;  /* 0x0000007f167f7221 */ /* 0x000fe40000010000 */
[----:B------:R-:W-:Y:S02]  /*c450*/  FADD.FTZ R219, R73, R219 ;  /* 0x000000db49db7221 */ /* 0x000fe40000010000 */
[----:B------:R-:W-:Y:S02]  /*c460*/  FADD.FTZ R215, R74, R215 ;  /* 0x000000d74ad77221 */ /* 0x000fe40000010000 */
[----:B------:R-:W-:Y:S02]  /*c470*/  FADD.FTZ R220, R71, R220 ;  /* 0x000000dc47dc7221 */ /* 0x000fe40000010000 */
[----:B------:R-:W-:Y:S02]  /*c480*/  FADD.FTZ R221, R70, R221 ;  /* 0x000000dd46dd7221 */ /* 0x000fe40000010000 */
[----:B0-----:R-:W-:-:S02]  /*c490*/  @!P0 FADD.FTZ R5, R5, R0 ;  /* 0x0000000005058221 */ /* 0x001fc40000010000 */
[----:B------:R-:W-:Y:S02]  /*c4a0*/  FADD.FTZ R184, R21, R184 ;  /* 0x000000b815b87221 */ /* 0x000fe40000010000 */
[----:B-1----:R-:W-:Y:S02]  /*c4b0*/  @!P0 FADD.FTZ R6, R6, R9 ;  /* 0x0000000906068221 */ /* 0x002fe40000010000 */
[----:B------:R-:W-:Y:S02]  /*c4c0*/  FADD.FTZ R222, R61, R222 ;  /* 0x000000de3dde7221 */ /* 0x000fe40000010000 */
[----:B--2---:R-:W-:Y:S02]  /*c4d0*/  @!P0 FADD.FTZ R7, R7, R2 ;  /* 0x0000000207078221 */ /* 0x004fe40000010000 */
[----:B------:R-:W-:Y:S02]  /*c4e0*/  FADD.FTZ R183, R78, R183 ;  /* 0x000000b74eb77221 */ /* 0x000fe40000010000 */
[----:B---3--:R-:W-:-:S02]  /*c4f0*/  @!P0 FADD.FTZ R4, R4, R3 ;  /* 0x0000000304048221 */ /* 0x008fc40000010000 */
[----:B------:R-:W-:Y:S02]  /*c500*/  FADD.FTZ R223, R62, R223 ;  /* 0x000000df3edf7221 */ /* 0x000fe40000010000 */
[----:B------:R-:W-:Y:S01]  /*c510*/  FADD.FTZ R182, R79, R182 ;  /* 0x000000b64fb67221 */ /* 0x000fe20000010000 */
[----:B------:R0:W-:Y:S01]  /*c520*/  @!P1 STS.128 [R235.X16+0x6310], R4 ;  /* 0x00631004eb009388 */ /* 0x0001e2000000cc00 */
        /* <DEDUP_REMOVED lines=21> */
[----:B0-----:R-:W-:Y:S01]  /*c680*/  ULDC UR20, c[0x0][0x174] ;  /* 0x00005d0000147ab9 */ /* 0x001fe20000000800 */
[----:B------:R-:W0:Y:S01]  /*c690*/  LDS.128 R8, [0x6320] ;  /* 0x00632000ff087984 */ /* 0x000e220000000c00 */
[----:B------:R-:W-:-:S02]  /*c6a0*/  UISETP.NE.AND UP0, UPT, UR33, UR20, UPT ;  /* 0x000000142100728c */ /* 0x000fc4000bf05270 */
[----:B------:R-:W-:Y:S01]  /*c6b0*/  USHF.L.U32 UR20, UR7, 0x3, URZ ;  /* 0x0000000307147899 */ /* 0x000fe2000800063f */
[----:B------:R-:W1:Y:S03]  /*c6c0*/  LDS.128 R12, [0x6330] ;  /* 0x00633000ff0c7984 */ /* 0x000e660000000c00 */
[----:B------:R-:W-:Y:S01]  /*c6d0*/  PLOP3.LUT P0, PT, PT, PT, UP0, 0x80, 0x0 ;  /* 0x000000000000781c */ /* 0x000fe20003f0f008 */
[----:B------:R-:W2:-:S12]  /*c6e0*/  LDS.128 R16, [0x6340] ;  /* 0x00634000ff107984 */ /* 0x000e980000000c00 */
[----:B------:R-:W3:Y:S04]  /*c6f0*/  @P0 LDS.64 R20, [UR20+0xa380] ;  /* 0x00a38014ff140984 */ /* 0x000ee80008000a00 */
[----:B------:R-:W4:Y:S01]  /*c700*/  @P0 LDS.64 R22, [UR20+0x9b80] ;  /* 0x009b8014ff160984 */ /* 0x000f220008000a00 */
[----:B0-----:R-:W-:Y:S02]  /*c710*/  FADD.FTZ R2, R7, R11 ;  /* 0x0000000b07027221 */ /* 0x001fe40000010000 */
[----:B------:R-:W-:Y:S02]  /*c720*/  FADD.FTZ R7, R6, R10 ;  /* 0x0000000a06077221 */ /* 0x000fe40000010000 */
[----:B------:R-:W-:Y:S02]  /*c730*/  FADD.FTZ R0, R5, R9 ;  /* 0x0000000905007221 */ /* 0x000fe40000010000 */
[----:B------:R-:W-:-:S02]  /*c740*/  FADD.FTZ R3, R4, R8 ;  /* 0x0000000804037221 */ /* 0x000fc40000010000 */
[----:B-1----:R-:W-:Y:S02]  /*c750*/  FADD.FTZ R5, R7, R14 ;  /* 0x0000000e07057221 */ /* 0x002fe40000010000 */
[----:B------:R-:W-:Y:S02]  /*c760*/  FADD.FTZ R2, R2, R15 ;  /* 0x0000000f02027221 */ /* 0x000fe40000010000 */
[----:B------:R-:W-:Y:S02]  /*c770*/  FADD.FTZ R0, R0, R13 ;  /* 0x0000000d00007221 */ /* 0x000fe40000010000 */
[----:B------:R-:W-:Y:S02]  /*c780*/  FADD.FTZ R3, R3, R12 ;  /* 0x0000000c03037221 */ /* 0x000fe40000010000 */
[----:B--2---:R-:W-:Y:S02]  /*c790*/  FADD.FTZ R6, R5, R18 ;  /* 0x0000001205067221 */ /* 0x004fe40000010000 */
[----:B------:R-:W-:-:S02]  /*c7a0*/  FADD.FTZ R7, R2, R19 ;  /* 0x0000001302077221 */ /* 0x000fc40000010000 */
[----:B------:R-:W-:Y:S02]  /*c7b0*/  FADD.FTZ R5, R0, R17 ;  /* 0x0000001100057221 */ /* 0x000fe40000010000 */
[----:B------:R-:W-:Y:S02]  /*c7c0*/  FADD.FTZ R4, R3, R16 ;  /* 0x0000001003047221 */ /* 0x000fe40000010000 */
[----:B---3--:R-:W-:Y:S02]  /*c7d0*/  @P0 FADD.FTZ R7, R7, R21 ;  /* 0x0000001507070221 */ /* 0x008fe40000010000 */
[----:B------:R-:W-:Y:S02]  /*c7e0*/  @P0 FADD.FTZ R6, R6, R20 ;  /* 0x0000001406060221 */ /* 0x000fe40000010000 */
[----:B----4-:R-:W-:Y:S02]  /*c7f0*/  @P0 FADD.FTZ R5, R5, R23 ;  /* 0x0000001705050221 */ /* 0x010fe40000010000 */
[----:B------:R-:W-:Y:S01]  /*c800*/  @P0 FADD.FTZ R4, R4, R22 ;  /* 0x0000001604040221 */ /* 0x000fe20000010000 */
[----:B------:R0:W-:Y:S04]  /*c810*/  STS.64 [UR20+0xa380], R6 ;  /* 0x00a38006ff007988 */ /* 0x0001e80008000a14 */
[----:B------:R0:W-:Y:S02]  /*c820*/  STS.64 [UR20+0x9b80], R4 ;  /* 0x009b8004ff007988 */ /* 0x0001e40008000a14 */
.L_x_427:
[----:B0-----:R-:W-:Y:S05]  /*c830*/  BSYNC B0 ;  /* 0x0000000000007941 */ /* 0x001fea0003800000 */
.L_x_426:
[----:B------:R-:W-:Y:S02]  /*c840*/  UIADD3 UR7, UR7, 0x1, URZ ;  /* 0x0000000107077890 */ /* 0x000fe4000fffe03f */
[----:B------:R-:W-:-:S02]  /*c850*/  ULDC UR20, c[0x0][0x16c] ;  /* 0x00005b0000147ab9 */ /* 0x000fc40000000800 */
[----:B------:R-:W-:Y:S02]  /*c860*/  UISETP.GE.AND UP0, UPT, UR7, UR20, UPT ;  /* 0x000000140700728c */ /* 0x000fe4000bf06270 */
[----:B------:R-:W-:-:S04]  /*c870*/  UIADD3 UR8, UP1, UR8, 0x1, URZ ;  /* 0x0000000108087890 */ /* 0x000fc8000ff3e03f */
[----:B------:R-:W-:Y:S01]  /*c880*/  PLOP3.LUT P0, PT, PT, PT, UP0, 0x80, 0x0 ;  /* 0x000000000000781c */ /* 0x000fe20003f0f008 */
[----:B------:R-:W-:-:S12]  /*c890*/  UIADD3.X UR9, URZ, UR9, URZ, UP1, !UPT ;  /* 0x000000093f097290 */ /* 0x000fd80008ffe43f */
[----:B------:R-:W-:Y:S01]  /*c8a0*/  @P0 CALL.REL.NOINC `(.L_x_327) ;  /* 0x0000001000000944 */ /* 0x000fe20003c00000 */
[----:B------:R-:W-:Y:S05]  /*c8b0*/  BRA `(.L_x_428) ;  /* 0xffff5da000007947 */ /* 0x000fea000383ffff */
.L_x_327:
[----:B0-----:R-:W-:Y:S01]  /*c8c0*/  BAR.SYNC.DEFER_BLOCKING 0x0 ;  /* 0x0000000000007b1d */ /* 0x001fe20000010000 */
[----:B------:R-:W-:Y:S02]  /*c8d0*/  F2FP.PACK_AB R231, R231, R232 ;  /* 0x000000e8e7e7723e */ /* 0x000fe400000000ff */
[----:B------:R-:W-:Y:S02]  /*c8e0*/  F2FP.PACK_AB R229, R229, R230 ;  /* 0x000000e6e5e5723e */ /* 0x000fe400000000ff */
[----:B------:R-:W-:Y:S01]  /*c8f0*/  F2FP.PACK_AB R227, R227, R228 ;  /* 0x000000e4e3e3723e */ /* 0x000fe200000000ff */
[----:B------:R-:W-:Y:S01]  /*c900*/  ULDC.64 UR8, c[0x0][0x2d8] ;  /* 0x0000b60000087ab9 */ /* 0x000fe20000000a00 */
[----:B------:R-:W-:Y:S01]  /*c910*/  PRMT R0, R231, 0x7632, R0 ;  /* 0x00007632e7007816 */ /* 0x000fe20000000000 */
[----:B------:R-:W-:Y:S01]  /*c920*/  UIMAD UR7, UR36, UR8, URZ ;  /* 0x00000008240772a4 */ /* 0x000fe2000f8e023f */
[----:B------:R-:W-:Y:S01]  /*c930*/  PRMT R2, R229, 0x7632, R2 ;  /* 0x00007632e5027816 */ /* 0x000fe20000000002 */
[----:B------:R-:W-:Y:S01]  /*c940*/  ULDC.64 UR40, c[0x0][0x2f8] ;  /* 0x0000be0000287ab9 */ /* 0x000fe20000000a00 */
[----:B------:R-:W-:Y:S01]  /*c950*/  PRMT R3, R227, 0x7632, R3 ;  /* 0x00007632e3037816 */ /* 0x000fe20000000003 */
[----:B------:R-:W-:Y:S01]  /*c960*/  UIMAD UR22, UR35, UR9, UR7 ;  /* 0x00000009231672a4 */ /* 0x000fe2000f8e0207 */
[----:B------:R-:W-:Y:S01]  /*c970*/  ISETP.NE.AND P0, PT, R148, RZ, PT ;  /* 0x000000ff9400720c */ /* 0x000fe20003f05270 */
[----:B------:R-:W-:Y:S01]  /*c980*/  UIMAD UR7, UR36, UR40, URZ ;  /* 0x00000028240772a4 */ /* 0x000fe2000f8e023f */
[----:B------:R-:W-:Y:S01]  /*c990*/  F2FP.PACK_AB R225, R225, R226 ;  /* 0x000000e2e1e1723e */ /* 0x000fe200000000ff */
[----:B------:R-:W-:Y:S01]  /*c9a0*/  UIMAD.WIDE.U32 UR20, UR35, UR8, URZ ;  /* 0x00000008231472a5 */ /* 0x000fe2000f8e003f */
[----:B------:R-:W-:Y:S01]  /*c9b0*/  F2FP.PACK_AB R223, R223, R224 ;  /* 0x000000e0dfdf723e */ /* 0x000fe200000000ff */
[----:B------:R-:W-:Y:S01]  /*c9c0*/  UIMAD UR34, UR35, UR41, UR7 ;  /* 0x00000029232272a4 */ /* 0x000fe2000f8e0207 */
[----:B------:R-:W-:Y:S01]  /*c9d0*/  F2FP.PACK_AB R221, R221, R222 ;  /* 0x000000dedddd723e */ /* 0x000fe200000000ff */
[----:B------:R-:W-:Y:S01]  /*c9e0*/  UIMAD.WIDE.U32 UR8, UR35, UR40, URZ ;  /* 0x00000028230872a5 */ /* 0x000fe2000f8e003f */
[----:B------:R-:W-:Y:S01]  /*c9f0*/  F2FP.PACK_AB R219, R219, R220 ;  /* 0x000000dcdbdb723e */ /* 0x000fe200000000ff */
[----:B------:R-:W-:Y:S01]  /*ca00*/  UIADD3 UR7, UR21, UR22, URZ ;  /* 0x0000001615077290 */ /* 0x000fe2000fffe03f */
[----:B------:R-:W-:Y:S01]  /*ca10*/  F2FP.PACK_AB R217, R217, R218 ;  /* 0x000000dad9d9723e */ /* 0x000fe200000000ff */
[----:B------:R0:W-:Y:S01]  /*ca20*/  STS.U16 [R145+0x2], R0 ;  /* 0x0000020091007388 */ /* 0x0001e20000000400 */
[----:B------:R-:W-:Y:S01]  /*ca30*/  PRMT R4, R223, 0x7632, R4 ;  /* 0x00007632df047816 */ /* 0x000fe20000000004 */
[----:B------:R-:W-:Y:S01]  /*ca40*/  BSSY B0, `(.L_x_429) ;  /* 0x000003a000007945 */ /* 0x000fe20003800000 */
[----:B------:R-:W-:Y:S01]  /*ca50*/  PRMT R5, R217, 0x7632, R5 ;  /* 0x00007632d9057816 */ /* 0x000fe20000000005 */
[----:B------:R1:W-:Y:S01]  /*ca60*/  STS.U16 [R145+0x6], R2 ;  /* 0x0000060291007388 */ /* 0x0003e20000000400 */
[----:B------:R-:W-:-:S03]  /*ca70*/  SHF.R.S32.HI R43, RZ, 0x1f, R146 ;  /* 0x0000001fff2b7819 */ /* 0x000fc60000011492 */
[----:B------:R2:W-:Y:S01]  /*ca80*/  STS.U16 [R145+0xa], R3 ;  /* 0x00000a0391007388 */ /* 0x0005e20000000400 */
[----:B0-----:R-:W-:-:S03]  /*ca90*/  PRMT R0, R225, 0x7632, R0 ;  /* 0x00007632e1007816 */ /* 0x001fc60000000000 */
[----:B------:R-:W-:Y:S01]  /*caa0*/  STS.U16 [R145], R231 ;  /* 0x000000e791007388 */ /* 0x000fe20000000400 */
[----:B-1----:R-:W-:-:S03]  /*cab0*/  PRMT R2, R221, 0x7632, R2 ;  /* 0x00007632dd027816 */ /* 0x002fc60000000002 */
[----:B------:R-:W-:Y:S01]  /*cac0*/  STS.U16 [R145+0x4], R229 ;  /* 0x000004e591007388 */ /* 0x000fe20000000400 */
[----:B--2---:R-:W-:-:S03]  /*cad0*/  PRMT R3, R219, 0x7632, R3 ;  /* 0x00007632db037816 */ /* 0x004fc60000000003 */
[----:B------:R-:W-:Y:S04]  /*cae0*/  STS.U16 [R145+0x8], R227 ;  /* 0x000008e391007388 */ /* 0x000fe80000000400 */
[----:B------:R-:W-:Y:S04]  /*caf0*/  STS.U16 [R145+0xc], R225 ;  /* 0x00000ce191007388 */ /* 0x000fe80000000400 */
[----:B------:R0:W-:Y:S04]  /*cb00*/  STS.U16 [R145+0xe], R0 ;  /* 0x00000e0091007388 */ /* 0x0001e80000000400 */
[----:B------:R-:W-:Y:S04]  /*cb10*/  STS.U16 [R145+0x10], R223 ;  /* 0x000010df91007388 */ /* 0x000fe80000000400 */
[----:B------:R-:W-:Y:S01]  /*cb20*/  STS.U16 [R145+0x12], R4 ;  /* 0x0000120491007388 */ /* 0x000fe20000000400 */
[----:B0-----:R-:W-:-:S03]  /*cb30*/  MOV R0, UR38 ;  /* 0x0000002600007c02 */ /* 0x001fc60008000f00 */
[----:B------:R-:W-:Y:S04]  /*cb40*/  STS.U16 [R145+0x14], R221 ;  /* 0x000014dd91007388 */ /* 0x000fe80000000400 */
[----:B------:R0:W-:Y:S04]  /*cb50*/  STS.U16 [R145+0x16], R2 ;  /* 0x0000160291007388 */ /* 0x0001e80000000400 */
[----:B------:R-:W-:Y:S04]  /*cb60*/  STS.U16 [R145+0x18], R219 ;  /* 0x000018db91007388 */ /* 0x000fe80000000400 */
[----:B------:R1:W-:Y:S01]  /*cb70*/  STS.U16 [R145+0x1a], R3 ;  /* 0x00001a0391007388 */ /* 0x0003e20000000400 */
[----:B0-----:R-:W-:-:S03]  /*cb80*/  IADD3 R2, P2, R146, UR38, RZ ;  /* 0x0000002692027c10 */ /* 0x001fc6000ff5e0ff */
[----:B------:R-:W-:Y:S04]  /*cb90*/  STS.U16 [R145+0x1c], R217 ;  /* 0x00001cd991007388 */ /* 0x000fe80000000400 */
[----:B------:R-:W-:Y:S01]  /*cba0*/  STS.U16 [R145+0x1e], R5 ;  /* 0x00001e0591007388 */ /* 0x000fe20000000400 */
[----:B------:R-:W-:-:S06]  /*cbb0*/  NOP ;  /* 0x0000000000007918 */ /* 0x000fcc0000000000 */
[----:B------:R-:W-:Y:S01]  /*cbc0*/  LDS.U16 R9, [R252] ;  /* 0x00000000fc097984 */ /* 0x000fe20000000400 */
[----:B-1----:R-:W-:-:S03]  /*cbd0*/  LEA.HI.X.SX32 R3, R0, R43, 0x1, P2 ;  /* 0x0000002b00037211 */ /* 0x002fc600010f0eff */
        /* <DEDUP_REMOVED lines=20> */
[----:B------:R-:W-:Y:S01]  /*cd20*/  MOV R5, UR35 ;  /* 0x0000002300057c02 */ /* 0x000fe20008000f00 */
[----:B------:R-:W-:Y:S01]  /*cd30*/  ULDC.64 UR38, c[0x0][0x2e0] ;  /* 0x0000b80000267ab9 */ /* 0x000fe20000000a00 */
[----:B------:R-:W-:Y:S01]  /*cd40*/  MOV R7, UR16 ;  /* 0x0000001000077c02 */ /* 0x000fe20008000f00 */
[----:B------:R-:W-:Y:S02]  /*cd50*/  UIMAD UR23, UR17, UR38, URZ ;  /* 0x00000026111772a4 */ /* 0x000fe4000f8e023f */
[----:B------:R-:W-:Y:S02]  /*cd60*/  IMAD.WIDE.U32 R4, R5, c[0x0][0x2d8], R2 ;  /* 0x0000b60005047a25 */ /* 0x000fe400078e0002 */
[----:B------:R-:W-:-:S03]  /*cd70*/  UIMAD UR23, UR16, UR39, UR23 ;  /* 0x00000027101772a4 */ /* 0x000fc6000f8e0217 */
[----:B------:R-:W-:-:S05]  /*cd80*/  IADD3 R5, R5, UR22, RZ ;  /* 0x0000001605057c10 */ /* 0x000fca000fffe0ff */
[----:B------:R-:W-:-:S05]  /*cd90*/  IMAD.WIDE.U32 R4, R7, c[0x0][0x2e0], R4 ;  /* 0x0000b80007047a25 */ /* 0x000fca00078e0004 */
[----:B------:R-:W-:Y:S02]  /*cda0*/  IADD3 R5, R5, UR23, RZ ;  /* 0x0000001705057c10 */ /* 0x000fe4000fffe0ff */
[----:B------:R-:W-:-:S04]  /*cdb0*/  LEA R6, P1, R4, c[0x0][0x330], 0x1 ;  /* 0x0000cc0004067a11 */ /* 0x000fc800078208ff */
[----:B------:R-:W-:-:S05]  /*cdc0*/  LEA.HI.X R7, R4, c[0x0][0x334], R5, 0x1, P1 ;  /* 0x0000cd0004077a11 */ /* 0x000fca00008f0c05 */
[----:B------:R0:W-:Y:S04]  /*cdd0*/  STG.E.U16 [R6.64], R9 ;  /* 0x0000000906007986 */ /* 0x0001e8000c10151e */
.L_x_430:
[----:B------:R-:W-:Y:S05]  /*cde0*/  BSYNC B0 ;  /* 0x0000000000007941 */ /* 0x000fea0003800000 */
.L_x_429:
[----:B0-----:R-:W2:Y:S01]  /*cdf0*/  LDL.LU R7, [R1] ;  /* 0x0000000001077983 */ /* 0x001ea20000300800 */
[----:B------:R-:W-:Y:S01]  /*ce00*/  ULDC UR38, c[0x0][0x174] ;  /* 0x00005d0000267ab9 */ /* 0x000fe20000000800 */
[C---:B------:R-:W-:Y:S01]  /*ce10*/  LEA R4, P1, R146.reuse, c[0x0][0x330], 0x1 ;  /* 0x0000cc0092047a11 */ /* 0x040fe200078208ff */
[----:B------:R-:W-:Y:S01]  /*ce20*/  UIADD3 UR38, UR6, -UR38, URZ ;  /* 0x8000002606267290 */ /* 0x000fe2000fffe03f */
[C---:B------:R-:W-:Y:S01]  /*ce30*/  LOP3.LUT R22, R146.reuse, 0x20, RZ, 0xfc, !PT ;  /* 0x0000002092167812 */ /* 0x040fe200078efcff */
[----:B------:R-:W-:Y:S01]  /*ce40*/  ULDC.64 UR22, c[0x0][0x2e0] ;  /* 0x0000b80000167ab9 */ /* 0x000fe20000000a00 */
[C---:B------:R-:W-:Y:S01]  /*ce50*/  LOP3.LUT R24, R146.reuse, 0x40, RZ, 0xfc, !PT ;  /* 0x0000004092187812 */ /* 0x040fe200078efcff */
[----:B------:R-:W-:Y:S01]  /*ce60*/  UMOV UR21, UR7 ;  /* 0x0000000700157c82 */ /* 0x000fe20008000000 */
[C---:B------:R-:W-:Y:S01]  /*ce70*/  LOP3.LUT R26, R146.reuse, 0x60, RZ, 0xfc, !PT ;  /* 0x00000060921a7812 */ /* 0x040fe200078efcff */
[----:B------:R-:W-:Y:S01]  /*ce80*/  UIMAD.WIDE.U32 UR20, UR16, UR22, UR20 ;  /* 0x00000016101472a5 */ /* 0x000fe2000f8e0014 */
[----:B------:R-:W-:Y:S01]  /*ce90*/  LEA.HI.X R0, R146, c[0x0][0x334], R43, 0x1, P1 ;  /* 0x0000cd0092007a11 */ /* 0x000fe200008f0c2b */
[----:B------:R-:W-:Y:S01]  /*cea0*/  UIMAD UR7, UR17, UR22, URZ ;  /* 0x00000016110772a4 */ /* 0x000fe2000f8e023f */
[-C--:B------:R-:W-:Y:S01]  /*ceb0*/  ISETP.GE.AND P1, PT, R22, R41.reuse, PT ;  /* 0x000000291600720c */ /* 0x080fe20003f26270 */
[----:B------:R-:W-:Y:S01]  /*cec0*/  UIMAD UR22, UR38, -0x800, URZ ;  /* 0xfffff800261678a4 */ /* 0x000fe2000f8e023f */
[-C--:B------:R-:W-:Y:S01]  /*ced0*/  ISETP.GE.AND P2, PT, R24, R41.reuse, PT ;  /* 0x000000291800720c */ /* 0x080fe20003f46270 */
[----:B------:R-:W-:Y:S01]  /*cee0*/  UIMAD UR7, UR16, UR23, UR7 ;  /* 0x00000017100772a4 */ /* 0x000fe2000f8e0207 */
[----:B------:R-:W-:Y:S01]  /*cef0*/  ISETP.GE.AND P3, PT, R26, R41, PT ;  /* 0x000000291a00720c */ /* 0x000fe20003f66270 */
[----:B------:R-:W-:Y:S01]  /*cf00*/  UIADD3 UR38, UP0, UR22, UR20, URZ ;  /* 0x0000001416267290 */ /* 0x000fe2000ff1e03f */
[C---:B------:R-:W-:Y:S01]  /*cf10*/  LOP3.LUT R28, R146.reuse, 0x80, RZ, 0xfc, !PT ;  /* 0x00000080921c7812 */ /* 0x040fe200078efcff */
[----:B------:R-:W-:Y:S01]  /*cf20*/  USHF.R.S32.HI UR23, URZ, 0x1f, UR22 ;  /* 0x0000001f3f177899 */ /* 0x000fe20008011416 */
[C---:B------:R-:W-:Y:S01]  /*cf30*/  LOP3.LUT R30, R146.reuse, 0xa0, RZ, 0xfc, !PT ;  /* 0x000000a0921e7812 */ /* 0x040fe200078efcff */
[----:B------:R-:W-:Y:S01]  /*cf40*/  BSSY B0, `(.L_x_431) ;  /* 0x00000b3000007945 */ /* 0x000fe20003800000 */
[C---:B------:R-:W-:Y:S01]  /*cf50*/  LOP3.LUT R32, R146.reuse, 0xc0, RZ, 0xfc, !PT ;  /* 0x000000c092207812 */ /* 0x040fe200078efcff */
[----:B------:R-:W-:Y:S01]  /*cf60*/  UIADD3.X UR20, UR23, UR7, UR21, UP0, !UPT ;  /* 0x0000000717147290 */ /* 0x000fe200087fe415 */
[----:B------:R-:W-:Y:S01]  /*cf70*/  MOV R5, UR38 ;  /* 0x0000002600057c02 */ /* 0x000fe20008000f00 */
[----:B------:R-:W-:Y:S01]  /*cf80*/  UIADD3 UR7, UR9, UR34, URZ ;  /* 0x0000002209077290 */ /* 0x000fe2000fffe03f */
[----:B------:R-:W-:-:S02]  /*cf90*/  LOP3.LUT R34, R146, 0xe0, RZ, 0xfc, !PT ;  /* 0x000000e092227812 */ /* 0x000fc400078efcff */
[C---:B------:R-:W-:Y:S02]  /*cfa0*/  LEA R4, P4, R5.reuse, R4, 0x1 ;  /* 0x0000000405047211 */ /* 0x040fe400078808ff */
[----:B------:R-:W-:Y:S02]  /*cfb0*/  MOV R6, UR20 ;  /* 0x0000001400067c02 */ /* 0x000fe40008000f00 */
[C---:B------:R-:W-:Y:S02]  /*cfc0*/  LOP3.LUT R36, R146.reuse, 0x100, RZ, 0xfc, !PT ;  /* 0x0000010092247812 */ /* 0x040fe400078efcff */
[----:B------:R-:W-:Y:S02]  /*cfd0*/  LEA.HI.X R5, R5, R0, R6, 0x1, P4 ;  /* 0x0000000005057211 */ /* 0x000fe400020f0c06 */
[----:B------:R-:W-:Y:S02]  /*cfe0*/  LOP3.LUT R38, R146, 0x120, RZ, 0xfc, !PT ;  /* 0x0000012092267812 */ /* 0x000fe400078efcff */
[-C--:B------:R-:W-:Y:S01]  /*cff0*/  ISETP.GE.AND P4, PT, R34, R41.reuse, PT ;  /* 0x000000292200720c */ /* 0x080fe20003f86270 */
[----:B------:R0:W-:Y:S01]  /*d000*/  @!P1 STG.E.U16 [R4.64+-0xfc0], R11 ;  /* 0xfff0400b04009986 */ /* 0x0001e2000c10151e */
[----:B------:R-:W-:-:S02]  /*d010*/  ISETP.GE.AND P1, PT, R28, R41, PT ;  /* 0x000000291c00720c */ /* 0x000fc40003f26270 */
[-C--:B------:R-:W-:Y:S01]  /*d020*/  ISETP.GE.AND P5, PT, R36, R41.reuse, PT ;  /* 0x000000292400720c */ /* 0x080fe20003fa6270 */
[----:B------:R1:W-:Y:S01]  /*d030*/  @!P2 STG.E.U16 [R4.64+-0xf80], R13 ;  /* 0xfff0800d0400a986 */ /* 0x0003e2000c10151e */
[-C--:B------:R-:W-:Y:S02]  /*d040*/  ISETP.GE.AND P2, PT, R30, R41.reuse, PT ;  /* 0x000000291e00720c */ /* 0x080fe40003f46270 */
[-C--:B------:R-:W-:Y:S01]  /*d050*/  ISETP.GE.AND P6, PT, R38, R41.reuse, PT ;  /* 0x000000292600720c */ /* 0x080fe20003fc6270 */
[----:B------:R3:W-:Y:S01]  /*d060*/  @!P3 STG.E.U16 [R4.64+-0xf40], R15 ;  /* 0xfff0c00f0400b986 */ /* 0x0007e2000c10151e */
[----:B------:R-:W-:Y:S02]  /*d070*/  ISETP.GE.AND P3, PT, R32, R41, PT ;  /* 0x000000292000720c */ /* 0x000fe40003f66270 */
[C---:B------:R-:W-:Y:S01]  /*d080*/  LOP3.LUT R40, R146.reuse, 0x140, RZ, 0xfc, !PT ;  /* 0x0000014092287812 */ /* 0x040fe200078efcff */
[----:B------:R-:W-:Y:S01]  /*d090*/  @!P4 STG.E.U16 [R4.64+-0xe40], R23 ;  /* 0xfff1c0170400c986 */ /* 0x000fe2000c10151e */
[----:B------:R-:W-:-:S02]  /*d0a0*/  LOP3.LUT R42, R146, 0x160, RZ, 0xfc, !PT ;  /* 0x00000160922a7812 */ /* 0x000fc400078efcff */
[C---:B------:R-:W-:Y:S01]  /*d0b0*/  LOP3.LUT R44, R146.reuse, 0x180, RZ, 0xfc, !PT ;  /* 0x00000180922c7812 */ /* 0x040fe200078efcff */
[----:B------:R4:W-:Y:S01]  /*d0c0*/  @!P1 STG.E.U16 [R4.64+-0xf00], R17 ;  /* 0xfff1001104009986 */ /* 0x0009e2000c10151e */
[C---:B------:R-:W-:Y:S02]  /*d0d0*/  LOP3.LUT R46, R146.reuse, 0x1a0, RZ, 0xfc, !PT ;  /* 0x000001a0922e7812 */ /* 0x040fe400078efcff */
[C---:B------:R-:W-:Y:S01]  /*d0e0*/  LOP3.LUT R48, R146.reuse, 0x1c0, RZ, 0xfc, !PT ;  /* 0x000001c092307812 */ /* 0x040fe200078efcff */
[----:B------:R-:W-:Y:S01]  /*d0f0*/  @!P2 STG.E.U16 [R4.64+-0xec0], R19 ;  /* 0xfff140130400a986 */ /* 0x000fe2000c10151e */
[----:B------:R-:W-:Y:S02]  /*d100*/  LOP3.LUT R50, R146, 0x1e0, RZ, 0xfc, !PT ;  /* 0x000001e092327812 */ /* 0x000fe400078efcff */
[-C--:B------:R-:W-:Y:S01]  /*d110*/  ISETP.GE.AND P1, PT, R40, R41.reuse, PT ;  /* 0x000000292800720c */ /* 0x080fe20003f26270 */
[----:B------:R-:W-:Y:S01]  /*d120*/  @!P3 STG.E.U16 [R4.64+-0xe80], R21 ;  /* 0xfff180150400b986 */ /* 0x000fe2000c10151e */
[----:B------:R-:W-:-:S02]  /*d130*/  ISETP.GE.AND P2, PT, R42, R41, PT ;  /* 0x000000292a00720c */ /* 0x000fc40003f46270 */
[-C--:B------:R-:W-:Y:S01]  /*d140*/  ISETP.GE.AND P3, PT, R44, R41.reuse, PT ;  /* 0x000000292c00720c */ /* 0x080fe20003f66270 */
[----:B------:R-:W-:Y:S01]  /*d150*/  @!P5 STG.E.U16 [R4.64+-0xe00], R25 ;  /* 0xfff200190400d986 */ /* 0x000fe2000c10151e */
[-C--:B------:R-:W-:Y:S02]  /*d160*/  ISETP.GE.AND P4, PT, R46, R41.reuse, PT ;  /* 0x000000292e00720c */ /* 0x080fe40003f86270 */
[-C--:B------:R-:W-:Y:S01]  /*d170*/  ISETP.GE.AND P5, PT, R48, R41.reuse, PT ;  /* 0x000000293000720c */ /* 0x080fe20003fa6270 */
[----:B------:R-:W-:Y:S01]  /*d180*/  @!P6 STG.E.U16 [R4.64+-0xdc0], R27 ;  /* 0xfff2401b0400e986 */ /* 0x000fe2000c10151e */
[----:B------:R-:W-:Y:S02]  /*d190*/  ISETP.GE.AND P6, PT, R50, R41, PT ;  /* 0x000000293200720c */ /* 0x000fe40003fc6270 */
[----:B------:R-:W-:Y:S01]  /*d1a0*/  SHF.L.U32 R0, R148, 0x4, RZ ;  /* 0x0000000494007819 */ /* 0x000fe200000006ff */
[----:B------:R-:W-:Y:S03]  /*d1b0*/  @!P1 STG.E.U16 [R4.64+-0xd80], R29 ;  /* 0xfff2801d04009986 */ /* 0x000fe6000c10151e */
[----:B------:R-:W-:Y:S01]  /*d1c0*/  LOP3.LUT R0, R0, 0xfffffe00, RZ, 0xc0, !PT ;  /* 0xfffffe0000007812 */ /* 0x000fe200078ec0ff */
[----:B------:R-:W-:Y:S03]  /*d1d0*/  @!P2 STG.E.U16 [R4.64+-0xd40], R31 ;  /* 0xfff2c01f0400a986 */ /* 0x000fe6000c10151e */
[----:B------:R-:W-:Y:S01]  /*d1e0*/  LEA R52, R147, R0, 0x4 ;  /* 0x0000000093347211 */ /* 0x000fe200078e20ff */
[----:B------:R-:W-:Y:S03]  /*d1f0*/  @!P3 STG.E.U16 [R4.64+-0xd00], R33 ;  /* 0xfff300210400b986 */ /* 0x000fe6000c10151e */
[C---:B------:R-:W-:Y:S01]  /*d200*/  IADD3 R6, R52.reuse, 0x1, RZ ;  /* 0x0000000134067810 */ /* 0x040fe20007ffe0ff */
[----:B------:R-:W-:Y:S01]  /*d210*/  @!P4 STG.E.U16 [R4.64+-0xcc0], R35 ;  /* 0xfff340230400c986 */ /* 0x000fe2000c10151e */
[----:B------:R-:W-:-:S02]  /*d220*/  IADD3 R9, R52, 0x3, RZ ;  /* 0x0000000334097810 */ /* 0x000fc40007ffe0ff */
[C---:B------:R-:W-:Y:S01]  /*d230*/  IADD3 R10, R52.reuse, 0x4, RZ ;  /* 0x00000004340a7810 */ /* 0x040fe20007ffe0ff */
[----:B------:R-:W-:Y:S01]  /*d240*/  @!P5 STG.E.U16 [R4.64+-0xc80], R37 ;  /* 0xfff380250400d986 */ /* 0x000fe2000c10151e */
[----:B0-----:R-:W-:Y:S02]  /*d250*/  IADD3 R11, R52, 0x5, RZ ;  /* 0x00000005340b7810 */ /* 0x001fe40007ffe0ff */
[-C--:B------:R-:W-:Y:S01]  /*d260*/  LEA.HI.SX32 R6, R6, R52.reuse, 0x1b ;  /* 0x0000003406067211 */ /* 0x080fe200078fdaff */
[----:B------:R0:W-:Y:S01]  /*d270*/  @!P6 STG.E.U16 [R4.64+-0xc40], R39 ;  /* 0xfff3c0270400e986 */ /* 0x0001e2000c10151e */
[----:B------:R-:W-:Y:S02]  /*d280*/  IADD3 R12, R52, 0x6, RZ ;  /* 0x00000006340c7810 */ /* 0x000fe40007ffe0ff */
[-C--:B------:R-:W-:Y:S02]  /*d290*/  LEA.HI.SX32 R9, R9, R52.reuse, 0x1b ;  /* 0x0000003409097211 */ /* 0x080fe400078fdaff */
[----:B------:R-:W-:-:S02]  /*d2a0*/  LEA.HI.SX32 R10, R10, R52, 0x1b ;  /* 0x000000340a0a7211 */ /* 0x000fc400078fdaff */
[-C--:B------:R-:W-:Y:S02]  /*d2b0*/  LEA.HI.SX32 R11, R11, R52.reuse, 0x1b ;  /* 0x000000340b0b7211 */ /* 0x080fe400078fdaff */
[----:B------:R-:W-:Y:S02]  /*d2c0*/  SHF.L.U32 R6, R6, 0x1, RZ ;  /* 0x0000000106067819 */ /* 0x000fe400000006ff */
[----:B-1----:R-:W-:Y:S02]  /*d2d0*/  IADD3 R13, R52, 0x7, RZ ;  /* 0x00000007340d7810 */ /* 0x002fe40007ffe0ff */
[----:B------:R-:W-:Y:S02]  /*d2e0*/  LEA.HI.SX32 R12, R12, R52, 0x1b ;  /* 0x000000340c0c7211 */ /* 0x000fe400078fdaff */
[----:B------:R-:W-:Y:S02]  /*d2f0*/  IADD3 R14, R52, 0x8, RZ ;  /* 0x00000008340e7810 */ /* 0x000fe40007ffe0ff */
[----:B------:R-:W-:-:S02]  /*d300*/  SHF.L.U32 R9, R9, 0x1, RZ ;  /* 0x0000000109097819 */ /* 0x000fc400000006ff */
[----:B---3--:R-:W-:Y:S02]  /*d310*/  IADD3 R15, R52, 0x9, RZ ;  /* 0x00000009340f7810 */ /* 0x008fe40007ffe0ff */
[----:B------:R-:W-:Y:S02]  /*d320*/  SHF.L.U32 R10, R10, 0x1, RZ ;  /* 0x000000010a0a7819 */ /* 0x000fe400000006ff */
[C---:B------:R-:W-:Y:S02]  /*d330*/  IADD3 R16, R52.reuse, 0xa, RZ ;  /* 0x0000000a34107810 */ /* 0x040fe40007ffe0ff */
[----:B------:R-:W-:Y:S02]  /*d340*/  SHF.L.U32 R11, R11, 0x1, RZ ;  /* 0x000000010b0b7819 */ /* 0x000fe400000006ff */
[----:B----4-:R-:W-:Y:S02]  /*d350*/  IADD3 R17, R52, 0xb, RZ ;  /* 0x0000000b34117810 */ /* 0x010fe40007ffe0ff */
[----:B------:R-:W-:-:S02]  /*d360*/  LEA.HI.SX32 R13, R13, R52, 0x1b ;  /* 0x000000340d0d7211 */ /* 0x000fc400078fdaff */
[----:B0-----:R-:W-:Y:S02]  /*d370*/  F2FP.PACK_AB R4, R179, R178 ;  /* 0x000000b2b304723e */ /* 0x001fe400000000ff */
[----:B------:R-:W-:Y:S02]  /*d380*/  SHF.L.U32 R12, R12, 0x1, RZ ;  /* 0x000000010c0c7819 */ /* 0x000fe400000006ff */
[----:B------:R-:W-:Y:S02]  /*d390*/  IADD3 R18, R52, 0xc, RZ ;  /* 0x0000000c34127810 */ /* 0x000fe40007ffe0ff */
[-C--:B------:R-:W-:Y:S02]  /*d3a0*/  LEA.HI.SX32 R14, R14, R52.reuse, 0x1b ;  /* 0x000000340e0e7211 */ /* 0x080fe400078fdaff */
[----:B------:R-:W-:Y:S02]  /*d3b0*/  IADD3 R19, R52, 0xd, RZ ;  /* 0x0000000d34137810 */ /* 0x000fe40007ffe0ff */
[----:B------:R-:W-:-:S02]  /*d3c0*/  LEA.HI.SX32 R15, R15, R52, 0x1b ;  /* 0x000000340f0f7211 */ /* 0x000fc400078fdaff */
[----:B------:R-:W-:Y:S02]  /*d3d0*/  IADD3 R20, R52, 0xe, RZ ;  /* 0x0000000e34147810 */ /* 0x000fe40007ffe0ff */
[-C--:B------:R-:W-:Y:S02]  /*d3e0*/  LEA.HI.SX32 R16, R16, R52.reuse, 0x1b ;  /* 0x0000003410107211 */ /* 0x080fe400078fdaff */
        /* <DEDUP_REMOVED lines=14> */
[----:B------:R-:W-:Y:S01]  /*d4d0*/  SHF.L.U32 R21, R21, 0x1, RZ ;  /* 0x0000000115157819 */ /* 0x000fe200000006ff */
[----:B--2---:R-:W-:Y:S01]  /*d4e0*/  FADD.FTZ R0, R172, R7 ;  /* 0x00000007ac007221 */ /* 0x004fe20000010000 */
[----:B------:R-:W-:-:S02]  /*d4f0*/  IADD3 R7, R52, 0x2, RZ ;  /* 0x0000000234077810 */ /* 0x000fc40007ffe0ff */
[----:B------:R-:W-:Y:S01]  /*d500*/  F2FP.PACK_AB R172, R173, R172 ;  /* 0x000000acadac723e */ /* 0x000fe200000000ff */
[----:B------:R-:W-:Y:S01]  /*d510*/  BAR.SYNC.DEFER_BLOCKING 0x0 ;  /* 0x0000000000007b1d */ /* 0x000fe20000010000 */
[----:B------:R-:W-:Y:S01]  /*d520*/  LEA.HI.SX32 R8, R7, R52, 0x1b ;  /* 0x0000003407087211 */ /* 0x000fe200078fdaff */
[----:B------:R-:W-:Y:S01]  /*d530*/  FADD.FTZ R7, R0, R173 ;  /* 0x000000ad00077221 */ /* 0x000fe20000010000 */
[----:B------:R-:W-:Y:S02]  /*d540*/  PRMT R5, R172, 0x7632, R5 ;  /* 0x00007632ac057816 */ /* 0x000fe40000000005 */
[----:B------:R-:W-:Y:S01]  /*d550*/  SHF.L.U32 R8, R8, 0x1, RZ ;  /* 0x0000000108087819 */ /* 0x000fe200000006ff */
[----:B------:R-:W-:Y:S01]  /*d560*/  FADD.FTZ R0, R7, R174 ;  /* 0x000000ae07007221 */ /* 0x000fe20000010000 */
[----:B------:R-:W-:-:S03]  /*d570*/  F2FP.PACK_AB R174, R175, R174 ;  /* 0x000000aeafae723e */ /* 0x000fc600000000ff */
[----:B------:R-:W-:-:S04]  /*d580*/  FADD.FTZ R7, R0, R175 ;  /* 0x000000af00077221 */ /* 0x000fc80000010000 */
[----:B------:R-:W-:Y:S01]  /*d590*/  FADD.FTZ R0, R7, R176 ;  /* 0x000000b007007221 */ /* 0x000fe20000010000 */
[----:B------:R-:W-:Y:S02]  /*d5a0*/  F2FP.PACK_AB R176, R177, R176 ;  /* 0x000000b0b1b0723e */ /* 0x000fe400000000ff */
[----:B------:R-:W-:Y:S01]  /*d5b0*/  PRMT R7, R174, 0x7632, R7 ;  /* 0x00007632ae077816 */ /* 0x000fe20000000007 */
[----:B------:R-:W-:Y:S01]  /*d5c0*/  FADD.FTZ R177, R0, R177 ;  /* 0x000000b100b17221 */ /* 0x000fe20000010000 */
[----:B------:R-:W-:Y:S02]  /*d5d0*/  PRMT R23, R176, 0x7632, R23 ;  /* 0x00007632b0177816 */ /* 0x000fe40000000017 */
[----:B------:R-:W-:Y:S01]  /*d5e0*/  IADD3 R0, P1, R146, -0x7e0, RZ ;  /* 0xfffff82092007810 */ /* 0x000fe20007f3e0ff */
[----:B------:R-:W-:Y:S01]  /*d5f0*/  FADD.FTZ R178, R177, R178 ;  /* 0x000000b2b1b27221 */ /* 0x000fe20000010000 */
[----:B------:R-:W-:Y:S02]  /*d600*/  STS.U16 [R145], R172 ;  /* 0x000000ac91007388 */ /* 0x000fe40000000400 */
[----:B------:R-:W-:Y:S01]  /*d610*/  IADD3.X R43, R43, -0x1, RZ, P1, !PT ;  /* 0xffffffff2b2b7810 */ /* 0x000fe20000ffe4ff */
[----:B------:R-:W-:Y:S01]  /*d620*/  FADD.FTZ R179, R178, R179 ;  /* 0x000000b3b2b37221 */ /* 0x000fe20000010000 */
[----:B------:R0:W-:Y:S04]  /*d630*/  STS.U16 [R6+0x2], R5 ;  /* 0x0000020506007388 */ /* 0x0001e80000000400 */
[----:B------:R1:W-:Y:S04]  /*d640*/  STS.U16 [R8+0x4], R174 ;  /* 0x000004ae08007388 */ /* 0x0003e80000000400 */
[----:B------:R-:W-:Y:S01]  /*d650*/  STS.U16 [R9+0x6], R7 ;  /* 0x0000060709007388 */ /* 0x000fe20000000400 */
[----:B0-----:R-:W-:Y:S01]  /*d660*/  F2FP.PACK_AB R5, R181, R180 ;  /* 0x000000b4b505723e */ /* 0x001fe200000000ff */
[----:B------:R-:W-:-:S02]  /*d670*/  FADD.FTZ R180, R179, R180 ;  /* 0x000000b4b3b47221 */ /* 0x000fc40000010000 */
[----:B------:R0:W-:Y:S01]  /*d680*/  STS.U16 [R10+0x8], R176 ;  /* 0x000008b00a007388 */ /* 0x0001e20000000400 */
[----:B------:R-:W-:Y:S02]  /*d690*/  F2FP.PACK_AB R6, R183, R182 ;  /* 0x000000b6b706723e */ /* 0x000fe400000000ff */
[----:B-1----:R-:W-:Y:S01]  /*d6a0*/  PRMT R8, R4, 0x7632, R8 ;  /* 0x0000763204087816 */ /* 0x002fe20000000008 */
[----:B------:R1:W-:Y:S01]  /*d6b0*/  STS.U16 [R11+0xa], R23 ;  /* 0x00000a170b007388 */ /* 0x0003e20000000400 */
[C---:B------:R-:W-:Y:S01]  /*d6c0*/  PRMT R25, R5.reuse, 0x7610, R25 ;  /* 0x0000761005197816 */ /* 0x040fe20000000019 */
[----:B------:R-:W-:Y:S01]  /*d6d0*/  FADD.FTZ R181, R180, R181 ;  /* 0x000000b5b4b57221 */ /* 0x000fe20000010000 */
[----:B------:R-:W-:Y:S01]  /*d6e0*/  PRMT R27, R5, 0x7632, R27 ;  /* 0x00007632051b7816 */ /* 0x000fe2000000001b */
[----:B------:R2:W-:Y:S01]  /*d6f0*/  STS.U16 [R12+0xc], R4 ;  /* 0x00000c040c007388 */ /* 0x0005e20000000400 */
[----:B------:R-:W-:Y:S01]  /*d700*/  F2FP.PACK_AB R5, R127, R215 ;  /* 0x000000d77f05723e */ /* 0x000fe200000000ff */
[----:B------:R-:W-:Y:S01]  /*d710*/  FADD.FTZ R182, R181, R182 ;  /* 0x000000b6b5b67221 */ /* 0x000fe20000010000 */
[----:B0-----:R-:W-:Y:S01]  /*d720*/  PRMT R10, R6, 0x7632, R10 ;  /* 0x00007632060a7816 */ /* 0x001fe2000000000a */
[----:B------:R-:W-:Y:S01]  /*d730*/  STS.U16 [R13+0xe], R8 ;  /* 0x00000e080d007388 */ /* 0x000fe20000000400 */
[----:B-1----:R-:W-:Y:S01]  /*d740*/  PRMT R23, R5, 0x7632, R23 ;  /* 0x0000763205177816 */ /* 0x002fe20000000017 */
[----:B------:R-:W-:-:S02]  /*d750*/  FADD.FTZ R183, R182, R183 ;  /* 0x000000b7b6b77221 */ /* 0x000fc40000010000 */
[----:B------:R-:W-:Y:S01]  /*d760*/  STS.U16 [R14+0x10], R25 ;  /* 0x000010190e007388 */ /* 0x000fe20000000400 */
[----:B--2---:R-:W-:Y:S01]  /*d770*/  F2FP.PACK_AB R4, R185, R184 ;  /* 0x000000b8b904723e */ /* 0x004fe200000000ff */
[----:B------:R-:W-:Y:S02]  /*d780*/  FADD.FTZ R184, R183, R184 ;  /* 0x000000b8b7b87221 */ /* 0x000fe40000010000 */
[----:B------:R-:W-:Y:S01]  /*d790*/  STS.U16 [R15+0x12], R27 ;  /* 0x0000121b0f007388 */ /* 0x000fe20000000400 */
[----:B------:R-:W-:Y:S01]  /*d7a0*/  PRMT R12, R4, 0x7632, R12 ;  /* 0x00007632040c7816 */ /* 0x000fe2000000000c */
[----:B------:R-:W-:Y:S02]  /*d7b0*/  FADD.FTZ R184, R184, R185 ;  /* 0x000000b9b8b87221 */ /* 0x000fe40000010000 */
[----:B------:R-:W-:Y:S02]  /*d7c0*/  STS.U16 [R16+0x14], R6 ;  /* 0x0000140610007388 */ /* 0x000fe40000000400 */
[----:B------:R-:W-:-:S02]  /*d7d0*/  FADD.FTZ R184, R184, R215 ;  /* 0x000000d7b8b87221 */ /* 0x000fc40000010000 */
[----:B------:R-:W-:Y:S04]  /*d7e0*/  STS.U16 [R17+0x16], R10 ;  /* 0x0000160a11007388 */ /* 0x000fe80000000400 */
[----:B------:R0:W-:Y:S04]  /*d7f0*/  STS.U16 [R18+0x18], R4 ;  /* 0x0000180412007388 */ /* 0x0001e80000000400 */
[----:B------:R-:W-:Y:S04]  /*d800*/  STS.U16 [R19+0x1a], R12 ;  /* 0x00001a0c13007388 */ /* 0x000fe80000000400 */
[----:B------:R-:W-:Y:S01]  /*d810*/  STS.U16 [R20+0x1c], R5 ;  /* 0x00001c0514007388 */ /* 0x000fe20000000400 */
[----:B0-----:R-:W-:-:S03]  /*d820*/  FADD.FTZ R4, R184, R127 ;  /* 0x0000007fb8047221 */ /* 0x001fc60000010000 */
        /* <DEDUP_REMOVED lines=20> */
[----:B------:R-:W-:Y:S04]  /*d970*/  STL [R1], R4 ;  /* 0x0000000401007387 */ /* 0x000fe80000100800 */
[----:B------:R-:W0:Y:S02]  /*d980*/  LDS R25, [0x1080] ;  /* 0x00108000ff197984 */ /* 0x000e240000000800 */
[----:B0-----:R-:W-:-:S13]  /*d990*/  ISETP.GE.AND P0, PT, R146, R25, PT ;  /* 0x000000199200720c */ /* 0x001fda0003f06270 */
[----:B------:R-:W-:Y:S05]  /*d9a0*/  @P0 BRA `(.L_x_432) ;  /* 0x000000c000000947 */ /* 0x000fea0003800000 */
[----:B------:R-:W-:Y:S01]  /*d9b0*/  MOV R5, UR35 ;  /* 0x0000002300057c02 */ /* 0x000fe20008000f00 */
[----:B------:R-:W-:Y:S02]  /*d9c0*/  ULDC.64 UR20, c[0x0][0x300] ;  /* 0x0000c00000147ab9 */ /* 0x000fe40000000a00 */
[----:B------:R-:W-:Y:S02]  /*d9d0*/  UIMAD UR20, UR17, UR20, URZ ;  /* 0x00000014111472a4 */ /* 0x000fe4000f8e023f */
[----:B------:R-:W-:Y:S01]  /*d9e0*/  IMAD.WIDE.U32 R2, R5, c[0x0][0x2f8], R2 ;  /* 0x0000be0005027a25 */ /* 0x000fe200078e0002 */
[----:B------:R-:W-:Y:S01]  /*d9f0*/  MOV R5, UR16 ;  /* 0x0000001000057c02 */ /* 0x000fe20008000f00 */
[----:B------:R-:W-:-:S03]  /*da00*/  UIMAD UR20, UR16, UR21, UR20 ;  /* 0x00000015101472a4 */ /* 0x000fc6000f8e0214 */
[----:B------:R-:W-:-:S05]  /*da10*/  IADD3 R3, R3, UR34, RZ ;  /* 0x0000002203037c10 */ /* 0x000fca000fffe0ff */
[----:B------:R-:W-:-:S05]  /*da20*/  IMAD.WIDE.U32 R2, R5, c[0x0][0x300], R2 ;  /* 0x0000c00005027a25 */ /* 0x000fca00078e0002 */
[----:B------:R-:W-:Y:S02]  /*da30*/  IADD3 R3, R3, UR20, RZ ;  /* 0x0000001403037c10 */ /* 0x000fe4000fffe0ff */
[----:B------:R-:W-:-:S04]  /*da40*/  LEA R4, P0, R2, c[0x0][0x340], 0x1 ;  /* 0x0000d00002047a11 */ /* 0x000fc800078008ff */
[----:B------:R-:W-:-:S05]  /*da50*/  LEA.HI.X R5, R2, c[0x0][0x344], R3, 0x1, P0 ;  /* 0x0000d10002057a11 */ /* 0x000fca00000f0c03 */
[----:B------:R0:W-:Y:S04]  /*da60*/  STG.E.U16 [R4.64], R7 ;  /* 0x0000000704007986 */ /* 0x0001e8000c10151e */
.L_x_432:
[----:B------:R-:W-:Y:S05]  /*da70*/  BSYNC B0 ;  /* 0x0000000000007941 */ /* 0x000fea0003800000 */
.L_x_431:
[----:B------:R-:W-:Y:S01]  /*da80*/  ULDC.64 UR20, c[0x0][0x300] ;  /* 0x0000c00000147ab9 */ /* 0x000fe20000000a00 */
[----:B------:R-:W-:Y:S01]  /*da90*/  LEA R2, P0, R0, c[0x0][0x340], 0x1 ;  /* 0x0000d00000027a11 */ /* 0x000fe200078008ff */
[----:B------:R-:W-:Y:S01]  /*daa0*/  UMOV UR9, UR7 ;  /* 0x0000000700097c82 */ /* 0x000fe20008000000 */
[-C--:B------:R-:W-:Y:S01]  /*dab0*/  ISETP.GE.AND P3, PT, R22, R25.reuse, PT ;  /* 0x000000191600720c */ /* 0x080fe20003f66270 */
[----:B------:R-:W-:Y:S01]  /*dac0*/  UIMAD.WIDE.U32 UR8, UR16, UR20, UR8 ;  /* 0x00000014100872a5 */ /* 0x000fe2000f8e0008 */
[----:B------:R-:W-:Y:S01]  /*dad0*/  LEA.HI.X R0, R0, c[0x0][0x344], R43, 0x1, P0 ;  /* 0x0000d10000007a11 */ /* 0x000fe200000f0c2b */
[----:B------:R-:W-:Y:S01]  /*dae0*/  UIMAD UR20, UR17, UR20, URZ ;  /* 0x00000014111472a4 */ /* 0x000fe2000f8e023f */
[-C--:B------:R-:W-:Y:S01]  /*daf0*/  ISETP.GE.AND P4, PT, R24, R25.reuse, PT ;  /* 0x000000191800720c */ /* 0x080fe20003f86270 */
[----:B------:R-:W-:Y:S01]  /*db00*/  UIADD3 UR7, UP0, UR22, UR8, URZ ;  /* 0x0000000816077290 */ /* 0x000fe2000ff1e03f */
[-C--:B------:R-:W-:Y:S01]  /*db10*/  ISETP.GE.AND P5, PT, R26, R25.reuse, PT ;  /* 0x000000191a00720c */ /* 0x080fe20003fa6270 */
[----:B------:R-:W-:Y:S01]  /*db20*/  UIMAD UR8, UR16, UR21, UR20 ;  /* 0x00000015100872a4 */ /* 0x000fe2000f8e0214 */
[-C--:B------:R-:W-:Y:S01]  /*db30*/  ISETP.GE.AND P6, PT, R28, R25.reuse, PT ;  /* 0x000000191c00720c */ /* 0x080fe20003fc6270 */
[----:B------:R-:W-:Y:S01]  /*db40*/  UIADD3 UR29, UP1, UR29, -0x2000, URZ ;  /* 0xffffe0001d1d7890 */ /* 0x000fe2000ff3e03f */
[-C--:B------:R-:W-:Y:S01]  /*db50*/  ISETP.GE.AND P1, PT, R32, R25.reuse, PT ;  /* 0x000000192000720c */ /* 0x080fe20003f26270 */
[----:B------:R-:W-:Y:S01]  /*db60*/  UIADD3.X UR8, UR23, UR8, UR9, UP0, !UPT ;  /* 0x0000000817087290 */ /* 0x000fe200087fe409 */
[----:B------:R-:W-:Y:S01]  /*db70*/  MOV R3, UR7 ;  /* 0x0000000700037c02 */ /* 0x000fe20008000f00 */
[----:B------:R-:W-:Y:S01]  /*db80*/  UISETP.GT.AND UP0, UPT, UR33, 0x1, UPT ;  /* 0x000000012100788c */ /* 0x000fe2000bf04270 */
[----:B------:R-:W-:Y:S01]  /*db90*/  ISETP.GE.AND P2, PT, R34, R25, PT ;  /* 0x000000192200720c */ /* 0x000fe20003f46270 */
[----:B------:R-:W-:Y:S01]  /*dba0*/  UIADD3 UR19, UP2, UR19, -0x1000, URZ ;  /* 0xfffff00013137890 */ /* 0x000fe2000ff5e03f */
[----:B------:R-:W-:Y:S01]  /*dbb0*/  LEA R2, P0, R3, R2, 0x1 ;  /* 0x0000000203027211 */ /* 0x000fe200078008ff */
[----:B------:R-:W-:Y:S01]  /*dbc0*/  UIADD3 UR27, UP3, UR27, -0x1000, URZ ;  /* 0xfffff0001b1b7890 */ /* 0x000fe2000ff7e03f */
[----:B0-----:R-:W-:Y:S01]  /*dbd0*/  MOV R4, UR8 ;  /* 0x0000000800047c02 */ /* 0x001fe20008000f00 */
[----:B------:R-:W-:-:S02]  /*dbe0*/  UIADD3 UR25, UP4, UR25, -0x1000, URZ ;  /* 0xfffff00019197890 */ /* 0x000fc4000ff9e03f */
[----:B------:R-:W-:Y:S01]  /*dbf0*/  UIADD3 UR6, UR6, 0x1, URZ ;  /* 0x0000000106067890 */ /* 0x000fe2000fffe03f */
[----:B------:R-:W-:Y:S01]  /*dc00*/  LEA.HI.X R3, R3, R0, R4, 0x1, P0 ;  /* 0x0000000003037211 */ /* 0x000fe200000f0c04 */
[----:B------:R-:W-:Y:S01]  /*dc10*/  UIADD3.X UR32, UR32, -0x1, URZ, UP1, !UPT ;  /* 0xffffffff20207890 */ /* 0x000fe20008ffe43f */
[-C--:B------:R-:W-:Y:S01]  /*dc20*/  ISETP.GE.AND P0, PT, R30, R25.reuse, PT ;  /* 0x000000191e00720c */ /* 0x080fe20003f06270 */
[----:B------:R-:W-:Y:S02]  /*dc30*/  UIADD3.X UR24, UR24, -0x1, URZ, UP2, !UPT ;  /* 0xffffffff18187890 */ /* 0x000fe400097fe43f */
[----:B------:R0:W-:Y:S01]  /*dc40*/  @!P3 STG.E.U16 [R2.64], R251 ;  /* 0x000000fb0200b986 */ /* 0x0001e2000c10151e */
[-C--:B------:R-:W-:Y:S01]  /*dc50*/  ISETP.GE.AND P3, PT, R36, R25.reuse, PT ;  /* 0x000000192400720c */ /* 0x080fe20003f66270 */
[----:B------:R-:W-:Y:S02]  /*dc60*/  UIADD3.X UR28, UR28, -0x1, URZ, UP3, !UPT ;  /* 0xffffffff1c1c7890 */ /* 0x000fe40009ffe43f */
[----:B------:R0:W-:Y:S01]  /*dc70*/  @!P4 STG.E.U16 [R2.64+0x40], R9 ;  /* 0x000040090200c986 */ /* 0x0001e2000c10151e */
[----:B------:R-:W-:Y:S01]  /*dc80*/  ISETP.GE.AND P4, PT, R38, R25, PT ;  /* 0x000000192600720c */ /* 0x000fe20003f86270 */
[----:B------:R-:W-:-:S02]  /*dc90*/  UIADD3.X UR26, UR26, -0x1, URZ, UP4, !UPT ;  /* 0xffffffff1a1a7890 */ /* 0x000fc4000a7fe43f */
        /* <DEDUP_REMOVED lines=19> */
[----:B------:R-:W-:-:S13]  /*ddd0*/  PLOP3.LUT P0, PT, PT, PT, UP0, 0x80, 0x0 ;  /* 0x000000000000781c */ /* 0x000fda0003f0f008 */
[----:B0-----:R-:W-:Y:S01]  /*dde0*/  @!P0 CALL.REL.NOINC `(.L_x_326) ;  /* 0x0000001000008944 */ /* 0x001fe20003c00000 */
[----:B------:R-:W-:Y:S05]  /*ddf0*/  BRA `(.L_x_433) ;  /* 0xffff2c5000007947 */ /* 0x000fea000383ffff */
.L_x_326:
[----:B------:R-:W-:Y:S02]  /*de00*/  ISETP.NE.U32.AND P0, PT, RZ, c[0x0][0x328], PT ;  /* 0x0000ca00ff007a0c */ /* 0x000fe40003f05070 */
[----:B------:R-:W-:Y:S02]  /*de10*/  ISETP.NE.U32.AND P2, PT, RZ, c[0x0][0x348], PT ;  /* 0x0000d200ff007a0c */ /* 0x000fe40003f45070 */
[----:B------:R-:W-:Y:S02]  /*de20*/  ISETP.NE.AND.EX P1, PT, RZ, c[0x0][0x32c], PT, P0 ;  /* 0x0000cb00ff007a0c */ /* 0x000fe40003f25300 */
[----:B------:R-:W-:-:S11]  /*de30*/  ISETP.NE.AND.EX P0, PT, RZ, c[0x0][0x34c], PT, P2 ;  /* 0x0000d300ff007a0c */ /* 0x000fd60003f05320 */
[----:B------:R-:W-:Y:S05]  /*de40*/  @!P1 BRA `(.L_x_434) ;  /* 0x000001f000009947 */ /* 0x000fea0003800000 */
[----:B------:R-:W3:Y:S01]  /*de50*/  LDL.LU R2, [R1+0x4] ;  /* 0x0000040001027983 */ /* 0x000ee20000300800 */
[----:B------:R-:W-:Y:S03]  /*de60*/  BSSY B0, `(.L_x_434) ;  /* 0x000001d000007945 */ /* 0x000fe60003800000 */
[----:B------:R-:W4:Y:S04]  /*de70*/  S2R R6, SR_LANEID ;  /* 0x0000000000067919 */ /* 0x000f280000000000 */
[----:B------:R-:W5:Y:S01]  /*de80*/  S2R R7, SR_TID.X ;  /* 0x0000000000077919 */ /* 0x000f620000002100 */
[----:B----4-:R-:W-:-:S13]  /*de90*/  ISETP.NE.AND P2, PT, R6, RZ, PT ;  /* 0x000000ff0600720c */ /* 0x010fda0003f45270 */
[----:B-----5:R-:W-:-:S04]  /*dea0*/  @!P2 SHF.R.S32.HI R6, RZ, 0x1f, R7 ;  /* 0x0000001fff06a819 */ /* 0x020fc80000011407 */
[----:B------:R-:W-:-:S04]  /*deb0*/  @!P2 LEA.HI R6, R6, R7, RZ, 0x5 ;  /* 0x000000070606a211 */ /* 0x000fc800078f28ff */
[----:B------:R-:W-:Y:S01]  /*dec0*/  @!P2 SHF.R.S32.HI R9, RZ, 0x5, R6 ;  /* 0x00000005ff09a819 */ /* 0x000fe20000011406 */
[----:B---3--:R-:W3:Y:S02]  /*ded0*/  SHFL.DOWN P1, R0, R2, 0x1, 0x1f ;  /* 0x08201f0002007f89 */ /* 0x008ee40000020000 */
[----:B---3--:R-:W-:-:S05]  /*dee0*/  @P1 FADD R0, R0, R2 ;  /* 0x0000000200001221 */ /* 0x008fca0000000000 */
[----:B-1----:R-:W1:Y:S02]  /*def0*/  SHFL.DOWN P1, R3, R0, 0x2, 0x1f ;  /* 0x08401f0000037f89 */ /* 0x002e640000020000 */
[----:B-1----:R-:W-:-:S05]  /*df00*/  @P1 FADD R3, R0, R3 ;  /* 0x0000000300031221 */ /* 0x002fca0000000000 */
[----:B------:R-:W1:Y:S02]  /*df10*/  SHFL.DOWN P1, R2, R3, 0x4, 0x1f ;  /* 0x08801f0003027f89 */ /* 0x000e640000020000 */
[----:B-1----:R-:W-:-:S05]  /*df20*/  @P1 FADD R2, R3, R2 ;  /* 0x0000000203021221 */ /* 0x002fca0000000000 */
[----:B------:R-:W1:Y:S02]  /*df30*/  SHFL.DOWN P1, R5, R2, 0x8, 0x1f ;  /* 0x09001f0002057f89 */ /* 0x000e640000020000 */
[----:B-1----:R-:W-:-:S05]  /*df40*/  @P1 FADD R5, R2, R5 ;  /* 0x0000000502051221 */ /* 0x002fca0000000000 */
[----:B------:R-:W1:Y:S02]  /*df50*/  SHFL.DOWN P1, R4, R5, 0x10, 0x1f ;  /* 0x0a001f0005047f89 */ /* 0x000e640000020000 */
[----:B-1----:R-:W-:Y:S01]  /*df60*/  @P1 FADD R4, R5, R4 ;  /* 0x0000000405041221 */ /* 0x002fe20000000000 */
[----:B------:R-:W-:-:S04]  /*df70*/  ISETP.NE.AND P1, PT, R7, RZ, PT ;  /* 0x000000ff0700720c */ /* 0x000fc80003f25270 */
[----:B------:R1:W-:Y:S04]  /*df80*/  @!P2 STS [R9.X4+0x6304], R4 ;  /* 0x006304040900a388 */ /* 0x0003e80000004800 */
[----:B------:R-:W-:Y:S06]  /*df90*/  BAR.SYNC.DEFER_BLOCKING 0x0 ;  /* 0x0000000000007b1d */ /* 0x000fec0000010000 */
[----:B------:R-:W-:Y:S05]  /*dfa0*/  @P1 BRA `(.L_x_435) ;  /* 0x0000008000001947 */ /* 0x000fea0003800000 */
[----:B-1----:R-:W1:Y:S04]  /*dfb0*/  @!P1 LDS.64 R2, [0x6308] ;  /* 0x00630800ff029984 */ /* 0x002e680000000a00 */
[----:B------:R-:W3:Y:S01]  /*dfc0*/  @!P1 LDS R5, [0x6310] ;  /* 0x00631000ff059984 */ /* 0x000ee20000000800 */
[----:B-1----:R-:W-:-:S04]  /*dfd0*/  @!P1 FADD.FTZ R2, R4, R2 ;  /* 0x0000000204029221 */ /* 0x002fc80000010000 */
[----:B------:R-:W-:Y:S01]  /*dfe0*/  @!P1 FADD.FTZ R0, R3, R2 ;  /* 0x0000000203009221 */ /* 0x000fe20000010000 */
[----:B------:R-:W-:Y:S02]  /*dff0*/  MOV R2, UR12 ;  /* 0x0000000c00027c02 */ /* 0x000fe40008000f00 */
[----:B------:R-:W-:Y:S01]  /*e000*/  MOV R3, UR13 ;  /* 0x0000000d00037c02 */ /* 0x000fe20008000f00 */
[----:B---3--:R-:W-:-:S05]  /*e010*/  @!P1 FADD.FTZ R4, R0, R5 ;  /* 0x0000000500049221 */ /* 0x008fca0000010000 */
[----:B------:R1:W-:Y:S02]  /*e020*/  RED.E.ADD.F32.FTZ.RN.STRONG.GPU [R2.64], R4 ;  /* 0x000000040200798e */ /* 0x0003e4000c10e79e */
.L_x_435:
[----:B-1----:R-:W-:Y:S05]  /*e030*/  BSYNC B0 ;  /* 0x0000000000007941 */ /* 0x002fea0003800000 */
.L_x_434:
[----:B------:R-:W-:Y:S01]  /*e040*/  BSSY B0, `(.L_x_436) ;  /* 0x0000023000007945 */ /* 0x000fe20003800000 */
[----:B------:R-:W-:Y:S05]  /*e050*/  @!P0 BRA `(.L_x_437) ;  /* 0x0000020000008947 */ /* 0x000fea0003800000 */
[----:B------:R-:W3:Y:S04]  /*e060*/  LDL.LU R2, [R1] ;  /* 0x0000000001027983 */ /* 0x000ee80000300800 */
[----:B------:R-:W4:Y:S04]  /*e070*/  S2R R6, SR_LANEID ;  /* 0x0000000000067919 */ /* 0x000f280000000000 */
[----:B------:R-:W5:Y:S04]  /*e080*/  S2R R11, SR_TID.X ;  /* 0x00000000000b7919 */ /* 0x000f680000002100 */
[----:B------:R-:W-:Y:S01]  /*e090*/  BAR.SYNC.DEFER_BLOCKING 0x0 ;  /* 0x0000000000007b1d */ /* 0x000fe20000010000 */
        /* <DEDUP_REMOVED lines=25> */
[----:B------:R1:W-:Y:S01]  /*e230*/  RED.E.ADD.F32.FTZ.RN.STRONG.GPU [R2.64], R4 ;  /* 0x000000040200798e */ /* 0x0003e2000c10e79e */
[----:B------:R-:W-:Y:S01]  /*e240*/  HFMA2.MMA R11, -RZ, RZ, 0, 0 ;  /* 0x00000000ff0b7435 */ /* 0x000fe200000001ff */
[----:B------:R-:W-:Y:S05]  /*e250*/  BRA `(.L_x_438) ;  /* 0x0000001000007947 */ /* 0x000fea0003800000 */
.L_x_437:
[----:B------:R-:W3:Y:S02]  /*e260*/  S2R R11, SR_TID.X ;  /* 0x00000000000b7919 */ /* 0x000ee40000002100 */
.L_x_438:
[----:B-1----:R-:W-:Y:S05]  /*e270*/  BSYNC B0 ;  /* 0x0000000000007941 */ /* 0x002fea0003800000 */
.L_x_436:
[----:B---3--:R-:W-:-:S13]  /*e280*/  ISETP.GE.AND P0, PT, R11, c[0x0][0x16c], PT ;  /* 0x00005b000b007a0c */ /* 0x008fda0003f06270 */
[----:B------:R-:W-:Y:S05]  /*e290*/  @P0 EXIT ;  /* 0x000000000000094d */ /* 0x000fea0003800000 */
[----:B------:R-:W-:Y:S02]  /*e2a0*/  ULDC.64 UR6, c[0x0][0x2a8] ;  /* 0x0000aa0000067ab9 */ /* 0x000fe40000000a00 */
[----:B------:R-:W-:Y:S02]  /*e2b0*/  ULDC.64 UR8, c[0x0][0x288] ;  /* 0x0000a20000087ab9 */ /* 0x000fe40000000a00 */
[----:B0-----:R-:W-:Y:S02]  /*e2c0*/  UIMAD UR4, UR17, UR6, URZ ;  /* 0x00000006110472a4 */ /* 0x001fe4000f8e023f */
[----:B------:R-:W-:Y:S02]  /*e2d0*/  UIMAD UR17, UR17, UR8, URZ ;  /* 0x00000008111172a4 */ /* 0x000fe4000f8e023f */
[----:B------:R-:W-:Y:S02]  /*e2e0*/  UIMAD.WIDE.U32 UR10, UR16, UR6, URZ ;  /* 0x00000006100a72a5 */ /* 0x000fe4000f8e003f */
[----:B------:R-:W-:-:S02]  /*e2f0*/  UIMAD UR7, UR16, UR7, UR4 ;  /* 0x00000007100772a4 */ /* 0x000fc4000f8e0204 */
[----:B--2---:R-:W-:Y:S02]  /*e300*/  UIMAD.WIDE.U32 UR4, UR16, UR8, URZ ;  /* 0x00000008100472a5 */ /* 0x004fe4000f8e003f */
[----:B------:R-:W-:Y:S02]  /*e310*/  UIMAD UR6, UR16, UR9, UR17 ;  /* 0x00000009100672a4 */ /* 0x000fe4000f8e0211 */
[----:B------:R-:W-:Y:S02]  /*e320*/  UIADD3 UR7, UR11, UR7, URZ ;  /* 0x000000070b077290 */ /* 0x000fe4000fffe03f */
[----:B------:R-:W-:Y:S02]  /*e330*/  UIADD3 UR6, UR5, UR6, URZ ;  /* 0x0000000605067290 */ /* 0x000fe4000fffe03f */
.L_x_439:
[----:B0-----:R-:W0:Y:S01]  /*e340*/  LDS.64 R12, [R11.X8+0x9b80] ;  /* 0x009b80000b0c7984 */ /* 0x001e220000008a00 */
[----:B------:R-:W-:Y:S02]  /*e350*/  MOV R2, UR4 ;  /* 0x0000000400027c02 */ /* 0x000fe40008000f00 */
[----:B------:R-:W-:Y:S01]  /*e360*/  SHF.R.S32.HI R0, RZ, 0x1f, R11 ;  /* 0x0000001fff007819 */ /* 0x000fe2000001140b */
[----:B------:R1:W2:Y:S01]  /*e370*/  LDS.64 R14, [R11.X8+0xa380] ;  /* 0x00a380000b0e7984 */ /* 0x0002a20000008a00 */
[----:B------:R-:W-:-:S02]  /*e380*/  MOV R7, UR6 ;  /* 0x0000000600077c02 */ /* 0x000fc40008000f00 */
[----:B------:R-:W-:Y:S01]  /*e390*/  MOV R6, R2 ;  /* 0x0000000200067202 */ /* 0x000fe20000000f00 */
[C---:B------:R-:W-:Y:S01]  /*e3a0*/  IMAD R2, R0.reuse, c[0x0][0x290], RZ ;  /* 0x0000a40000027a24 */ /* 0x040fe200078e02ff */
[----:B------:R-:W-:Y:S01]  /*e3b0*/  MOV R4, UR10 ;  /* 0x0000000a00047c02 */ /* 0x000fe20008000f00 */
[----:B------:R-:W-:Y:S01]  /*e3c0*/  IMAD R0, R0, c[0x0][0x2b0], RZ ;  /* 0x0000ac0000007a24 */ /* 0x000fe200078e02ff */
[----:B------:R-:W-:Y:S01]  /*e3d0*/  MOV R3, UR5 ;  /* 0x0000000500037c02 */ /* 0x000fe20008000f00 */
[C---:B------:R-:W-:Y:S01]  /*e3e0*/  IMAD.WIDE.U32 R6, R11.reuse, c[0x0][0x290], R6 ;  /* 0x0000a4000b067a25 */ /* 0x040fe200078e0006 */
[----:B------:R-:W-:Y:S02]  /*e3f0*/  MOV R9, UR7 ;  /* 0x0000000700097c02 */ /* 0x000fe40008000f00 */
[----:B------:R-:W-:Y:S01]  /*e400*/  MOV R8, R4 ;  /* 0x0000000400087202 */ /* 0x000fe20000000f00 */
[C---:B------:R-:W-:Y:S01]  /*e410*/  IMAD R3, R11.reuse, c[0x0][0x294], R2 ;  /* 0x0000a5000b037a24 */ /* 0x040fe200078e0202 */
[----:B------:R-:W-:Y:S01]  /*e420*/  MOV R5, UR11 ;  /* 0x0000000b00057c02 */ /* 0x000fe20008000f00 */
[C---:B------:R-:W-:Y:S01]  /*e430*/  IMAD R5, R11.reuse, c[0x0][0x2b4], R0 ;  /* 0x0000ad000b057a24 */ /* 0x040fe200078e0200 */
[----:B------:R-:W-:Y:S01]  /*e440*/  LEA R2, P0, R6, c[0x0][0x310], 0x3 ;  /* 0x0000c40006027a11 */ /* 0x000fe200078018ff */
[----:B------:R-:W-:Y:S01]  /*e450*/  IMAD.WIDE.U32 R8, R11, c[0x0][0x2b0], R8 ;  /* 0x0000ac000b087a25 */ /* 0x000fe200078e0008 */
[----:B------:R-:W-:Y:S01]  /*e460*/  IADD3 R3, R7, R3, RZ ;  /* 0x0000000307037210 */ /* 0x000fe20007ffe0ff */
[----:B------:R-:W-:Y:S01]  /*e470*/  YIELD ;  /* 0x0000000000007946 */ /* 0x000fe20003800000 */
[----:B-1----:R-:W-:-:S02]  /*e480*/  IADD3 R11, R11, c[0x0][0x0], RZ ;  /* 0x000000000b0b7a10 */ /* 0x002fc40007ffe0ff */
[----:B------:R-:W-:Y:S02]  /*e490*/  LEA.HI.X R3, R6, c[0x0][0x314], R3, 0x3, P0 ;  /* 0x0000c50006037a11 */ /* 0x000fe400000f1c03 */
[----:B------:R-:W-:Y:S02]  /*e4a0*/  ISETP.GE.AND P0, PT, R11, c[0x0][0x16c], PT ;  /* 0x00005b000b007a0c */ /* 0x000fe40003f06270 */
[----:B------:R-:W-:Y:S02]  /*e4b0*/  IADD3 R5, R9, R5, RZ ;  /* 0x0000000509057210 */ /* 0x000fe40007ffe0ff */
[----:B------:R-:W-:-:S04]  /*e4c0*/  LEA R4, P1, R8, c[0x0][0x318], 0x3 ;  /* 0x0000c60008047a11 */ /* 0x000fc800078218ff */
[----:B------:R-:W-:Y:S01]  /*e4d0*/  LEA.HI.X R5, R8, c[0x0][0x31c], R5, 0x3, P1 ;  /* 0x0000c70008057a11 */ /* 0x000fe200008f1c05 */
[----:B0-----:R0:W-:Y:S04]  /*e4e0*/  RED.E.ADD.F32.FTZ.RN.STRONG.GPU [R2.64], R12 ;  /* 0x0000000c0200798e */ /* 0x0011e8000c10e79e */
[----:B------:R0:W-:Y:S04]  /*e4f0*/  RED.E.ADD.F32.FTZ.RN.STRONG.GPU [R2.64+0x4], R13 ;  /* 0x0000040d0200798e */ /* 0x0001e8000c10e79e */
[----:B--2---:R0:W-:Y:S04]  /*e500*/  RED.E.ADD.F32.FTZ.RN.STRONG.GPU [R4.64], R14 ;  /* 0x0000000e0400798e */ /* 0x0041e8000c10e79e */
[----:B------:R0:W-:Y:S01]  /*e510*/  RED.E.ADD.F32.FTZ.RN.STRONG.GPU [R4.64+0x4], R15 ;  /* 0x0000040f0400798e */ /* 0x0001e2000c10e79e */
[----:B------:R-:W-:Y:S05]  /*e520*/  @!P0 BRA `(.L_x_439) ;  /* 0xfffffe1000008947 */ /* 0x000fea000383ffff */
[----:B------:R-:W-:Y:S05]  /*e530*/  EXIT ;  /* 0x000000000000794d */ /* 0x000fea0003800000 */
.L_x_332:
[----:B------:R-:W-:Y:S01]  /*e540*/  HFMA2.MMA R69, -RZ, RZ, 0, 5.9604644775390625e-08 ;  /* 0x00000001ff457435 */ /* 0x000fe200000001ff */
[----:B------:R-:W-:-:S02]  /*e550*/  MOV R70, R66 ;  /* 0x0000004200467202 */ /* 0x000fc40000000f00 */
[----:B------:R-:W-:Y:S02]  /*e560*/  MOV R68, RZ ;  /* 0x000000ff00447202 */ /* 0x000fe40000000f00 */
[----:B------:R-:W-:Y:S02]  /*e570*/  MOV R67, 0xffffffff ;  /* 0xffffffff00437802 */ /* 0x000fe40000000f00 */
[----:B------:R-:W-:Y:S02]  /*e580*/  MOV R64, 0xe5a0 ;  /* 0x0000e5a000407802 */ /* 0x000fe40000000f00 */
[----:B-----5:R-:W-:Y:S05]  /*e590*/  CALL.REL.NOINC `($__internal_14_$__cuda_sm70_shflsync_up) ;  /* 0x00001d6000007944 */ /* 0x020fea0003c00000 */
[----:B-1----:R-:W-:Y:S01]  /*e5a0*/  MOV R71, R67 ;  /* 0x0000004300477202 */ /* 0x002fe20000000f00 */
[----:B0-----:R-:W-:Y:S05]  /*e5b0*/  BRA `(.L_x_440) ;  /* 0xffff77b000007947 */ /* 0x001fea000383ffff */
.L_x_333:
[----:B------:R-:W-:Y:S01]  /*e5c0*/  HFMA2.MMA R69, -RZ, RZ, 0, 5.9604644775390625e-08 ;  /* 0x00000001ff457435 */ /* 0x000fe200000001ff */
[----:B------:R-:W-:Y:S02]  /*e5d0*/  MOV R70, R76 ;  /* 0x0000004c00467202 */ /* 0x000fe40000000f00 */
[----:B------:R-:W-:Y:S02]  /*e5e0*/  MOV R68, RZ ;  /* 0x000000ff00447202 */ /* 0x000fe40000000f00 */
[----:B------:R-:W-:-:S02]  /*e5f0*/  MOV R67, 0xffffffff ;  /* 0xffffffff00437802 */ /* 0x000fc40000000f00 */
[----:B------:R-:W-:Y:S02]  /*e600*/  MOV R64, 0xe620 ;  /* 0x0000e62000407802 */ /* 0x000fe40000000f00 */
[----:B01---5:R-:W-:Y:S05]  /*e610*/  CALL.REL.NOINC `($__internal_14_$__cuda_sm70_shflsync_up) ;  /* 0x00001ce000007944 */ /* 0x023fea0003c00000 */
[----:B0-----:R-:W-:Y:S01]  /*e620*/  HFMA2.MMA R69, -RZ, RZ, 0, 5.9604644775390625e-08 ;  /* 0x00000001ff457435 */ /* 0x001fe200000001ff */
[----:B-1----:R-:W-:Y:S02]  /*e630*/  MOV R73, R67 ;  /* 0x0000004300497202 */ /* 0x002fe40000000f00 */
[----:B------:R-:W-:Y:S02]  /*e640*/  MOV R70, R78 ;  /* 0x0000004e00467202 */ /* 0x000fe40000000f00 */
[----:B------:R-:W-:Y:S02]  /*e650*/  MOV R68, RZ ;  /* 0x000000ff00447202 */ /* 0x000fe40000000f00 */
[----:B------:R-:W-:Y:S02]  /*e660*/  MOV R67, 0xffffffff ;  /* 0xffffffff00437802 */ /* 0x000fe40000000f00 */
[----:B------:R-:W-:Y:S02]  /*e670*/  MOV R64, 0xe690 ;  /* 0x0000e69000407802 */ /* 0x000fe40000000f00 */
[----:B------:R-:W-:Y:S05]  /*e680*/  CALL.REL.NOINC `($__internal_14_$__cuda_sm70_shflsync_up) ;  /* 0x00001c7000007944 */ /* 0x000fea0003c00000 */
[----:B0-----:R-:W-:Y:S01]  /*e690*/  HFMA2.MMA R69, -RZ, RZ, 0, 5.9604644775390625e-08 ;  /* 0x00000001ff457435 */ /* 0x001fe200000001ff */
[----:B-1----:R-:W-:-:S02]  /*e6a0*/  MOV R75, R67 ;  /* 0x00000043004b7202 */ /* 0x002fc40000000f00 */
[----:B------:R-:W-:Y:S02]  /*e6b0*/  MOV R70, R79 ;  /* 0x0000004f00467202 */ /* 0x000fe40000000f00 */
[----:B------:R-:W-:Y:S02]  /*e6c0*/  MOV R68, RZ ;  /* 0x000000ff00447202 */ /* 0x000fe40000000f00 */
[----:B------:R-:W-:Y:S02]  /*e6d0*/  MOV R67, 0xffffffff ;  /* 0xffffffff00437802 */ /* 0x000fe40000000f00 */
[----:B------:R-:W-:Y:S02]  /*e6e0*/  MOV R64, 0xe700 ;  /* 0x0000e70000407802 */ /* 0x000fe40000000f00 */
[----:B------:R-:W-:Y:S05]  /*e6f0*/  CALL.REL.NOINC `($__internal_14_$__cuda_sm70_shflsync_up) ;  /* 0x00001c0000007944 */ /* 0x000fea0003c00000 */
[C---:B------:R-:W-:Y:S01]  /*e700*/  FMUL.FTZ R64, R76.reuse, R73 ;  /* 0x000000494c407220 */ /* 0x040fe20000410000 */
[----:B------:R-:W-:Y:S01]  /*e710*/  ISETP.GE.AND P0, PT, R147, 0x1, PT ;  /* 0x000000019300780c */ /* 0x000fe20003f06270 */
[C---:B0-----:R-:W-:Y:S02]  /*e720*/  FMUL.FTZ R68, R76.reuse, R75 ;  /* 0x0000004b4c447220 */ /* 0x041fe40000410000 */
[----:B-1----:R-:W-:-:S02]  /*e730*/  FMUL.FTZ R65, R76, R67 ;  /* 0x000000434c417220 */ /* 0x002fc40000410000 */
[C---:B------:R-:W-:Y:S02]  /*e740*/  FFMA.FTZ R69, R66.reuse, R71, -R64 ;  /* 0x0000004742457223 */ /* 0x040fe40000010840 */
[----:B------:R-:W-:Y:S01]  /*e750*/  FFMA.FTZ R68, R66, R67, R68 ;  /* 0x0000004342447223 */ /* 0x000fe20000010044 */
[----:B------:R-:W-:Y:S01]  /*e760*/  MOV R67, 0xffffffff ;  /* 0xffffffff00437802 */ /* 0x000fe20000000f00 */
[----:B------:R-:W-:Y:S02]  /*e770*/  FMUL.FTZ R64, R76, R71 ;  /* 0x000000474c407220 */ /* 0x000fe40000410000 */
[C---:B------:R-:W-:Y:S02]  /*e780*/  FFMA.FTZ R65, R66.reuse, R75, -R65 ;  /* 0x0000004b42417223 */ /* 0x040fe40000010841 */
[C---:B------:R-:W-:Y:S02]  /*e790*/  FADD.FTZ R68, R79.reuse, R68 ;  /* 0x000000444f447221 */ /* 0x040fe40000010000 */
[C---:B------:R-:W-:Y:S01]  /*e7a0*/  FFMA.FTZ R73, R66.reuse, R73, R64 ;  /* 0x0000004942497223 */ /* 0x040fe20000010040 */
[----:B------:R-:W-:Y:S01]  /*e7b0*/  FSEL R66, R66, R69, !P0 ;  /* 0x0000004542427208 */ /* 0x000fe20004000000 */
[----:B------:R-:W-:Y:S01]  /*e7c0*/  FADD.FTZ R65, R78, R65 ;  /* 0x000000414e417221 */ /* 0x000fe20000010000 */
[----:B------:R-:W-:Y:S01]  /*e7d0*/  HFMA2.MMA R69, -RZ, RZ, 0, 1.1920928955078125e-07 ;  /* 0x00000002ff457435 */ /* 0x000fe200000001ff */
[----:B------:R-:W-:-:S02]  /*e7e0*/  FSEL R79, R79, R68, !P0 ;  /* 0x000000444f4f7208 */ /* 0x000fc40004000000 */
[----:B------:R-:W-:Y:S02]  /*e7f0*/  FSEL R76, R76, R73, !P0 ;  /* 0x000000494c4c7208 */ /* 0x000fe40004000000 */
[----:B------:R-:W-:Y:S02]  /*e800*/  FSEL R78, R78, R65, !P0 ;  /* 0x000000414e4e7208 */ /* 0x000fe40004000000 */
[----:B------:R-:W-:Y:S02]  /*e810*/  MOV R68, RZ ;  /* 0x000000ff00447202 */ /* 0x000fe40000000f00 */
[----:B------:R-:W-:Y:S02]  /*e820*/  MOV R70, R66 ;  /* 0x0000004200467202 */ /* 0x000fe40000000f00 */
[----:B------:R-:W-:Y:S02]  /*e830*/  MOV R64, 0xe850 ;  /* 0x0000e85000407802 */ /* 0x000fe40000000f00 */
[----:B------:R-:W-:Y:S05]  /*e840*/  CALL.REL.NOINC `($__internal_14_$__cuda_sm70_shflsync_up) ;  /* 0x00001ab000007944 */ /* 0x000fea0003c00000 */
[----:B0-----:R-:W-:Y:S01]  /*e850*/  HFMA2.MMA R69, -RZ, RZ, 0, 1.1920928955078125e-07 ;  /* 0x00000002ff457435 */ /* 0x001fe200000001ff */
[----:B-1----:R-:W-:Y:S02]  /*e860*/  MOV R71, R67 ;  /* 0x0000004300477202 */ /* 0x002fe40000000f00 */
[----:B------:R-:W-:-:S02]  /*e870*/  MOV R70, R76 ;  /* 0x0000004c00467202 */ /* 0x000fc40000000f00 */
[----:B------:R-:W-:Y:S02]  /*e880*/  MOV R68, RZ ;  /* 0x000000ff00447202 */ /* 0x000fe40000000f00 */
[----:B------:R-:W-:Y:S02]  /*e890*/  MOV R67, 0xffffffff ;  /* 0xffffffff00437802 */ /* 0x000fe40000000f00 */
[----:B------:R-:W-:Y:S02]  /*e8a0*/  MOV R64, 0xe8c0 ;  /* 0x0000e8c000407802 */ /* 0x000fe40000000f00 */
[----:B------:R-:W-:Y:S05]  /*e8b0*/  CALL.REL.NOINC `($__internal_14_$__cuda_sm70_shflsync_up) ;  /* 0x00001a4000007944 */ /* 0x000fea0003c00000 */
[----:B0-----:R-:W-:Y:S01]  /*e8c0*/  HFMA2.MMA R69, -RZ, RZ, 0, 1.1920928955078125e-07 ;  /* 0x00000002ff457435 */ /* 0x001fe200000001ff */
[----:B-1----:R-:W-:Y:S02]  /*e8d0*/  MOV R73, R67 ;  /* 0x0000004300497202 */ /* 0x002fe40000000f00 */
[----:B------:R-:W-:Y:S02]  /*e8e0*/  MOV R70, R78 ;  /* 0x0000004e00467202 */ /* 0x000fe40000000f00 */
[----:B------:R-:W-:Y:S02]  /*e8f0*/  MOV R68, RZ ;  /* 0x000000ff00447202 */ /* 0x000fe40000000f00 */
[----:B------:R-:W-:-:S02]  /*e900*/  MOV R67, 0xffffffff ;  /* 0xffffffff00437802 */ /* 0x000fc40000000f00 */
[----:B------:R-:W-:Y:S02]  /*e910*/  MOV R64, 0xe930 ;  /* 0x0000e93000407802 */ /* 0x000fe40000000f00 */
[----:B------:R-:W-:Y:S05]  /*e920*/  CALL.REL.NOINC `($__internal_14_$__cuda_sm70_shflsync_up) ;  /* 0x000019d000007944 */ /* 0x000fea0003c00000 */
[----:B0-----:R-:W-:Y:S01]  /*e930*/  HFMA2.MMA R69, -RZ, RZ, 0, 1.1920928955078125e-07 ;  /* 0x00000002ff457435 */ /* 0x001fe200000001ff */
[----:B-1----:R-:W-:Y:S02]  /*e940*/  MOV R75, R67 ;  /* 0x00000043004b7202 */ /* 0x002fe40000000f00 */
[----:B------:R-:W-:Y:S02]  /*e950*/  MOV R70, R79 ;  /* 0x0000004f00467202 */ /* 0x000fe40000000f00 */
[----:B------:R-:W-:Y:S02]  /*e960*/  MOV R68, RZ ;  /* 0x000000ff00447202 */ /* 0x000fe40000000f00 */
[----:B------:R-:W-:Y:S02]  /*e970*/  MOV R67, 0xffffffff ;  /* 0xffffffff00437802 */ /* 0x000fe40000000f00 */
[----:B------:R-:W-:Y:S02]  /*e980*/  MOV R64, 0xe9a0 ;  /* 0x0000e9a000407802 */ /* 0x000fe40000000f00 */
[----:B------:R-:W-:Y:S05]  /*e990*/  CALL.REL.NOINC `($__internal_14_$__cuda_sm70_shflsync_up) ;  /* 0x0000196000007944 */ /* 0x000fea0003c00000 */
[----:B------:R-:W-:Y:S01]  /*e9a0*/  ISETP.GE.AND P0, PT, R147, 0x2, PT ;  /* 0x000000029300780c */ /* 0x000fe20003f06270 */
[----:B------:R-:W-:-:S02]  /*e9b0*/  FMUL.FTZ R64, R71, R76 ;  /* 0x0000004c47407220 */ /* 0x000fc40000410000 */
[----:B0-----:R-:W-:Y:S02]  /*e9c0*/  FMUL.FTZ R68, R75, R76 ;  /* 0x0000004c4b447220 */ /* 0x001fe40000410000 */
[-C--:B-1----:R-:W-:Y:S02]  /*e9d0*/  FMUL.FTZ R65, R76, R67.reuse ;  /* 0x000000434c417220 */ /* 0x082fe40000410000 */
        /* <DEDUP_REMOVED lines=13> */
[----:B------:R-:W-:Y:S02]  /*eab0*/  MOV R70, R73 ;  /* 0x0000004900467202 */ /* 0x000fe40000000f00 */
[----:B------:R-:W-:Y:S05]  /*eac0*/  CALL.REL.NOINC `($__internal_14_$__cuda_sm70_shflsync_up) ;  /* 0x0000183000007944 */ /* 0x000fea0003c00000 */
[----:B0-----:R-:W-:Y:S01]  /*ead0*/  HFMA2.MMA R69, -RZ, RZ, 0, 2.384185791015625e-07 ;  /* 0x00000004ff457435 */ /* 0x001fe200000001ff */
[----:B-1----:R-:W-:Y:S02]  /*eae0*/  MOV R66, R67 ;  /* 0x0000004300427202 */ /* 0x002fe40000000f00 */
[----:B------:R-:W-:Y:S02]  /*eaf0*/  MOV R70, R76 ;  /* 0x0000004c00467202 */ /* 0x000fe40000000f00 */
[----:B------:R-:W-:Y:S02]  /*eb00*/  MOV R68, RZ ;  /* 0x000000ff00447202 */ /* 0x000fe40000000f00 */
[----:B------:R-:W-:Y:S02]  /*eb10*/  MOV R67, 0xffffffff ;  /* 0xffffffff00437802 */ /* 0x000fe40000000f00 */
[----:B------:R-:W-:-:S02]  /*eb20*/  MOV R64, 0xeb40 ;  /* 0x0000eb4000407802 */ /* 0x000fc40000000f00 */
[----:B------:R-:W-:Y:S05]  /*eb30*/  CALL.REL.NOINC `($__internal_14_$__cuda_sm70_shflsync_up) ;  /* 0x000017c000007944 */ /* 0x000fea0003c00000 */
[----:B0-----:R-:W-:Y:S01]  /*eb40*/  HFMA2.MMA R69, -RZ, RZ, 0, 2.384185791015625e-07 ;  /* 0x00000004ff457435 */ /* 0x001fe200000001ff */
[----:B-1----:R-:W-:-:S02]  /*eb50*/  MOV R71, R67 ;  /* 0x0000004300477202 */ /* 0x002fc40000000f00 */
[----:B------:R-:W-:Y:S02]  /*eb60*/  MOV R70, R78 ;  /* 0x0000004e00467202 */ /* 0x000fe40000000f00 */
[----:B------:R-:W-:Y:S02]  /*eb70*/  MOV R68, RZ ;  /* 0x000000ff00447202 */ /* 0x000fe40000000f00 */
[----:B------:R-:W-:Y:S02]  /*eb80*/  MOV R67, 0xffffffff ;  /* 0xffffffff00437802 */ /* 0x000fe40000000f00 */
[----:B------:R-:W-:Y:S02]  /*eb90*/  MOV R64, 0xebb0 ;  /* 0x0000ebb000407802 */ /* 0x000fe40000000f00 */
[----:B------:R-:W-:Y:S05]  /*eba0*/  CALL.REL.NOINC `($__internal_14_$__cuda_sm70_shflsync_up) ;  /* 0x0000175000007944 */ /* 0x000fea0003c00000 */
[----:B0-----:R-:W-:Y:S01]  /*ebb0*/  HFMA2.MMA R69, -RZ, RZ, 0, 2.384185791015625e-07 ;  /* 0x00000004ff457435 */ /* 0x001fe200000001ff */
[----:B-1----:R-:W-:Y:S02]  /*ebc0*/  MOV R72, R67 ;  /* 0x0000004300487202 */ /* 0x002fe40000000f00 */
[----:B------:R-:W-:Y:S02]  /*ebd0*/  MOV R70, R79 ;  /* 0x0000004f00467202 */ /* 0x000fe40000000f00 */
[----:B------:R-:W-:-:S02]  /*ebe0*/  MOV R68, RZ ;  /* 0x000000ff00447202 */ /* 0x000fc40000000f00 */
[----:B------:R-:W-:Y:S02]  /*ebf0*/  MOV R67, 0xffffffff ;  /* 0xffffffff00437802 */ /* 0x000fe40000000f00 */
[----:B------:R-:W-:Y:S02]  /*ec00*/  MOV R64, 0xec20 ;  /* 0x0000ec2000407802 */ /* 0x000fe40000000f00 */
[----:B------:R-:W-:Y:S05]  /*ec10*/  CALL.REL.NOINC `($__internal_14_$__cuda_sm70_shflsync_up) ;  /* 0x000016e000007944 */ /* 0x000fea0003c00000 */
        /* <DEDUP_REMOVED lines=13> */
[----:B------:R-:W-:Y:S01]  /*ecf0*/  MOV R64, 0xed70 ;  /* 0x0000ed7000407802 */ /* 0x000fe20000000f00 */
[----:B------:R-:W-:Y:S01]  /*ed00*/  @P0 FADD.FTZ R79, R79, R68 ;  /* 0x000000444f4f0221 */ /* 0x000fe20000010000 */
[----:B------:R-:W-:Y:S02]  /*ed10*/  MOV R75, R73 ;  /* 0x00000049004b7202 */ /* 0x000fe40000000f00 */
[----:B------:R-:W-:-:S02]  /*ed20*/  MOV R68, RZ ;  /* 0x000000ff00447202 */ /* 0x000fc40000000f00 */
[----:B------:R-:W-:Y:S02]  /*ed30*/  MOV R66, R78 ;  /* 0x0000004e00427202 */ /* 0x000fe40000000f00 */
[----:B------:R-:W-:Y:S02]  /*ed40*/  MOV R71, R79 ;  /* 0x0000004f00477202 */ /* 0x000fe40000000f00 */
[----:B------:R-:W-:Y:S02]  /*ed50*/  MOV R70, R75 ;  /* 0x0000004b00467202 */ /* 0x000fe40000000f00 */
[----:B------:R-:W-:Y:S05]  /*ed60*/  CALL.REL.NOINC `($__internal_14_$__cuda_sm70_shflsync_up) ;  /* 0x0000159000007944 */ /* 0x000fea0003c00000 */
[----:B0-----:R-:W-:Y:S01]  /*ed70*/  HFMA2.MMA R69, -RZ, RZ, 0, 4.76837158203125e-07 ;  /* 0x00000008ff457435 */ /* 0x001fe200000001ff */
[----:B-1----:R-:W-:Y:S02]  /*ed80*/  MOV R72, R67 ;  /* 0x0000004300487202 */ /* 0x002fe40000000f00 */
[----:B------:R-:W-:Y:S02]  /*ed90*/  MOV R70, R76 ;  /* 0x0000004c00467202 */ /* 0x000fe40000000f00 */
[----:B------:R-:W-:Y:S02]  /*eda0*/  MOV R68, RZ ;  /* 0x000000ff00447202 */ /* 0x000fe40000000f00 */
[----:B------:R-:W-:-:S02]  /*edb0*/  MOV R67, 0xffffffff ;  /* 0xffffffff00437802 */ /* 0x000fc40000000f00 */
[----:B------:R-:W-:Y:S02]  /*edc0*/  MOV R64, 0xede0 ;  /* 0x0000ede000407802 */ /* 0x000fe40000000f00 */
[----:B------:R-:W-:Y:S05]  /*edd0*/  CALL.REL.NOINC `($__internal_14_$__cuda_sm70_shflsync_up) ;  /* 0x0000152000007944 */ /* 0x000fea0003c00000 */
[----:B0-----:R-:W-:Y:S01]  /*ede0*/  HFMA2.MMA R69, -RZ, RZ, 0, 4.76837158203125e-07 ;  /* 0x00000008ff457435 */ /* 0x001fe200000001ff */
[----:B-1----:R-:W-:Y:S02]  /*edf0*/  MOV R73, R67 ;  /* 0x0000004300497202 */ /* 0x002fe40000000f00 */
[----:B------:R-:W-:Y:S02]  /*ee00*/  MOV R70, R66 ;  /* 0x0000004200467202 */ /* 0x000fe40000000f00 */
[----:B------:R-:W-:Y:S02]  /*ee10*/  MOV R68, RZ ;  /* 0x000000ff00447202 */ /* 0x000fe40000000f00 */
[----:B------:R-:W-:Y:S02]  /*ee20*/  MOV R67, 0xffffffff ;  /* 0xffffffff00437802 */ /* 0x000fe40000000f00 */
[----:B------:R-:W-:Y:S02]  /*ee30*/  MOV R64, 0xee50 ;  /* 0x0000ee5000407802 */ /* 0x000fe40000000f00 */
[----:B------:R-:W-:Y:S05]  /*ee40*/  CALL.REL.NOINC `($__internal_14_$__cuda_sm70_shflsync_up) ;  /* 0x000014b000007944 */ /* 0x000fea0003c00000 */
[----:B0-----:R-:W-:Y:S01]  /*ee50*/  HFMA2.MMA R69, -RZ, RZ, 0, 4.76837158203125e-07 ;  /* 0x00000008ff457435 */ /* 0x001fe200000001ff */
[----:B-1----:R-:W-:-:S02]  /*ee60*/  MOV R74, R67 ;  /* 0x00000043004a7202 */ /* 0x002fc40000000f00 */
[----:B------:R-:W-:Y:S02]  /*ee70*/  MOV R70, R71 ;  /* 0x0000004700467202 */ /* 0x000fe40000000f00 */
[----:B------:R-:W-:Y:S02]  /*ee80*/  MOV R68, RZ ;  /* 0x000000ff00447202 */ /* 0x000fe40000000f00 */
[----:B------:R-:W-:Y:S02]  /*ee90*/  MOV R67, 0xffffffff ;  /* 0xffffffff00437802 */ /* 0x000fe40000000f00 */
[----:B------:R-:W-:Y:S02]  /*eea0*/  MOV R64, 0xeec0 ;  /* 0x0000eec000407802 */ /* 0x000fe40000000f00 */
[----:B------:R-:W-:Y:S05]  /*eeb0*/  CALL.REL.NOINC `($__internal_14_$__cuda_sm70_shflsync_up) ;  /* 0x0000144000007944 */ /* 0x000fea0003c00000 */
        /* <DEDUP_REMOVED lines=18> */
[----:B------:R-:W-:Y:S02]  /*efe0*/  MOV R64, 0xf000 ;  /* 0x0000f00000407802 */ /* 0x000fe40000000f00 */
[----:B------:R-:W-:Y:S05]  /*eff0*/  CALL.REL.NOINC `($__internal_14_$__cuda_sm70_shflsync_up) ;  /* 0x0000130000007944 */ /* 0x000fea0003c00000 */
[----:B0-----:R-:W-:Y:S01]  /*f000*/  HFMA2.MMA R69, -RZ, RZ, 0, 9.5367431640625e-07 ;  /* 0x00000010ff457435 */ /* 0x001fe200000001ff */
[----:B-1----:R-:W-:Y:S02]  /*f010*/  MOV R74, R67 ;  /* 0x00000043004a7202 */ /* 0x002fe40000000f00 */
[----:B------:R-:W-:Y:S02]  /*f020*/  MOV R70, R73 ;  /* 0x0000004900467202 */ /* 0x000fe40000000f00 */
[----:B------:R-:W-:Y:S02]  /*f030*/  MOV R68, RZ ;  /* 0x000000ff00447202 */ /* 0x000fe40000000f00 */
[----:B------:R-:W-:-:S02]  /*f040*/  MOV R67, 0xffffffff ;  /* 0xffffffff00437802 */ /* 0x000fc40000000f00 */
[----:B------:R-:W-:Y:S02]  /*f050*/  MOV R64, 0xf070 ;  /* 0x0000f07000407802 */ /* 0x000fe40000000f00 */
[----:B------:R-:W-:Y:S05]  /*f060*/  CALL.REL.NOINC `($__internal_14_$__cuda_sm70_shflsync_up) ;  /* 0x0000129000007944 */ /* 0x000fea0003c00000 */
[----:B0-----:R-:W-:Y:S01]  /*f070*/  HFMA2.MMA R69, -RZ, RZ, 0, 9.5367431640625e-07 ;  /* 0x00000010ff457435 */ /* 0x001fe200000001ff */
[----:B-1----:R-:W-:Y:S02]  /*f080*/  MOV R72, R67 ;  /* 0x0000004300487202 */ /* 0x002fe40000000f00 */
[----:B------:R-:W-:Y:S02]  /*f090*/  MOV R70, R66 ;  /* 0x0000004200467202 */ /* 0x000fe40000000f00 */
[----:B------:R-:W-:Y:S02]  /*f0a0*/  MOV R68, RZ ;  /* 0x000000ff00447202 */ /* 0x000fe40000000f00 */
[----:B------:R-:W-:Y:S02]  /*f0b0*/  MOV R67, 0xffffffff ;  /* 0xffffffff00437802 */ /* 0x000fe40000000f00 */
[----:B------:R-:W-:Y:S02]  /*f0c0*/  MOV R64, 0xf0e0 ;  /* 0x0000f0e000407802 */ /* 0x000fe40000000f00 */
[----:B------:R-:W-:Y:S05]  /*f0d0*/  CALL.REL.NOINC `($__internal_14_$__cuda_sm70_shflsync_up) ;  /* 0x0000122000007944 */ /* 0x000fea0003c00000 */
[----:B0-----:R-:W-:Y:S01]  /*f0e0*/  HFMA2.MMA R69, -RZ, RZ, 0, 9.5367431640625e-07 ;  /* 0x00000010ff457435 */ /* 0x001fe200000001ff */
[----:B-1----:R-:W-:-:S02]  /*f0f0*/  MOV R76, R67 ;  /* 0x00000043004c7202 */ /* 0x002fc40000000f00 */
[----:B------:R-:W-:Y:S02]  /*f100*/  MOV R70, R71 ;  /* 0x0000004700467202 */ /* 0x000fe40000000f00 */
[----:B------:R-:W-:Y:S02]  /*f110*/  MOV R68, RZ ;  /* 0x000000ff00447202 */ /* 0x000fe40000000f00 */
[----:B------:R-:W-:Y:S02]  /*f120*/  MOV R67, 0xffffffff ;  /* 0xffffffff00437802 */ /* 0x000fe40000000f00 */
[----:B------:R-:W-:Y:S02]  /*f130*/  MOV R64, 0xf150 ;  /* 0x0000f15000407802 */ /* 0x000fe40000000f00 */
[----:B------:R-:W-:Y:S05]  /*f140*/  CALL.REL.NOINC `($__internal_14_$__cuda_sm70_shflsync_up) ;  /* 0x000011b000007944 */ /* 0x000fea0003c00000 */
[----:B01----:R-:W-:Y:S05]  /*f150*/  BRA `(.L_x_441) ;  /* 0xffff706000007947 */ /* 0x003fea000383ffff */
.L_x_338:
[----:B------:R-:W-:Y:S01]  /*f160*/  HFMA2.MMA R69, -RZ, RZ, 0, 5.9604644775390625e-08 ;  /* 0x00000001ff457435 */ /* 0x000fe200000001ff */
[----:B------:R-:W-:Y:S02]  /*f170*/  MOV R68, RZ ;  /* 0x000000ff00447202 */ /* 0x000fe40000000f00 */
[----:B------:R-:W-:Y:S02]  /*f180*/  MOV R67, 0xffffffff ;  /* 0xffffffff00437802 */ /* 0x000fe40000000f00 */
[----:B------:R-:W-:-:S02]  /*f190*/  MOV R64, 0xf1b0 ;  /* 0x0000f1b000407802 */ /* 0x000fc40000000f00 */
[----:B012--5:R-:W-:Y:S05]  /*f1a0*/  CALL.REL.NOINC `($__internal_14_$__cuda_sm70_shflsync_up) ;  /* 0x0000115000007944 */ /* 0x027fea0003c00000 */
[----:B0-----:R-:W-:Y:S01]  /*f1b0*/  HFMA2.MMA R69, -RZ, RZ, 0, 5.9604644775390625e-08 ;  /* 0x00000001ff457435 */ /* 0x001fe200000001ff */
[----:B-1----:R-:W-:-:S02]  /*f1c0*/  MOV R66, R67 ;  /* 0x0000004300427202 */ /* 0x002fc40000000f00 */
[----:B------:R-:W-:Y:S02]  /*f1d0*/  MOV R70, R73 ;  /* 0x0000004900467202 */ /* 0x000fe40000000f00 */
[----:B------:R-:W-:Y:S02]  /*f1e0*/  MOV R68, RZ ;  /* 0x000000ff00447202 */ /* 0x000fe40000000f00 */
[----:B------:R-:W-:Y:S02]  /*f1f0*/  MOV R67, 0xffffffff ;  /* 0xffffffff00437802 */ /* 0x000fe40000000f00 */
[----:B------:R-:W-:Y:S02]  /*f200*/  MOV R64, 0xf220 ;  /* 0x0000f22000407802 */ /* 0x000fe40000000f00 */
[----:B------:R-:W-:Y:S05]  /*f210*/  CALL.REL.NOINC `($__internal_14_$__cuda_sm70_shflsync_up) ;  /* 0x000010e000007944 */ /* 0x000fea0003c00000 */
[----:B0-----:R-:W-:Y:S01]  /*f220*/  HFMA2.MMA R69, -RZ, RZ, 0, 5.9604644775390625e-08 ;  /* 0x00000001ff457435 */ /* 0x001fe200000001ff */
[----:B-1----:R-:W-:Y:S02]  /*f230*/  MOV R73, R67 ;  /* 0x0000004300497202 */ /* 0x002fe40000000f00 */
[----:B------:R-:W-:Y:S02]  /*f240*/  MOV R70, R71 ;  /* 0x0000004700467202 */ /* 0x000fe40000000f00 */
[----:B------:R-:W-:-:S02]  /*f250*/  MOV R68, RZ ;  /* 0x000000ff00447202 */ /* 0x000fc40000000f00 */
[----:B------:R-:W-:Y:S02]  /*f260*/  MOV R67, 0xffffffff ;  /* 0xffffffff00437802 */ /* 0x000fe40000000f00 */
[----:B------:R-:W-:Y:S02]  /*f270*/  MOV R64, 0xf290 ;  /* 0x0000f29000407802 */ /* 0x000fe40000000f00 */
[----:B------:R-:W-:Y:S05]  /*f280*/  CALL.REL.NOINC `($__internal_14_$__cuda_sm70_shflsync_up) ;  /* 0x0000107000007944 */ /* 0x000fea0003c00000 */
[----:B0-----:R-:W-:Y:S01]  /*f290*/  HFMA2.MMA R69, -RZ, RZ, 0, 5.9604644775390625e-08 ;  /* 0x00000001ff457435 */ /* 0x001fe200000001ff */
[----:B-1----:R-:W-:Y:S02]  /*f2a0*/  MOV R71, R67 ;  /* 0x0000004300477202 */ /* 0x002fe40000000f00 */
[----:B------:R-:W-:Y:S02]  /*f2b0*/  MOV R70, R72 ;  /* 0x0000004800467202 */ /* 0x000fe40000000f00 */
[----:B------:R-:W-:Y:S02]  /*f2c0*/  MOV R68, RZ ;  /* 0x000000ff00447202 */ /* 0x000fe40000000f00 */
[----:B------:R-:W-:Y:S02]  /*f2d0*/  MOV R67, 0xffffffff ;  /* 0xffffffff00437802 */ /* 0x000fe40000000f00 */
[----:B------:R-:W-:-:S02]  /*f2e0*/  MOV R64, 0xf300 ;  /* 0x0000f30000407802 */ /* 0x000fc40000000f00 */
[----:B------:R-:W-:Y:S05]  /*f2f0*/  CALL.REL.NOINC `($__internal_14_$__cuda_sm70_shflsync_up) ;  /* 0x0000100000007944 */ /* 0x000fea0003c00000 */
[----:B0-----:R-:W-:Y:S01]  /*f300*/  MOV R68, R66 ;  /* 0x0000004200447202 */ /* 0x001fe20000000f00 */
[----:B------:R-:W-:Y:S01]  /*f310*/  HFMA2.MMA R66, -RZ, RZ, 0, 0 ;  /* 0x00000000ff427435 */ /* 0x000fe200000001ff */
[----:B------:R-:W-:-:S02]  /*f320*/  MOV R64, R60 ;  /* 0x0000003c00407202 */ /* 0x000fc40000000f00 */
[----:B------:R-:W-:Y:S02]  /*f330*/  MOV R69, R73 ;  /* 0x0000004900457202 */ /* 0x000fe40000000f00 */
[----:B-1----:R-:W-:Y:S02]  /*f340*/  MOV R76, R67 ;  /* 0x00000043004c7202 */ /* 0x002fe40000000f00 */
[----:B------:R-:W-:Y:S02]  /*f350*/  MOV R65, 0xf370 ;  /* 0x0000f37000417802 */ /* 0x000fe40000000f00 */
[----:B------:R-:W-:Y:S05]  /*f360*/  CALL.REL.NOINC `($__internal_13_$__cuda_sm70_shflsync_idx_p) ;  /* 0x00000f0000007944 */ /* 0x000fea0003c00000 */
[----:B-1----:R-:W-:Y:S01]  /*f370*/  MOV R67, R66 ;  /* 0x0000004200437202 */ /* 0x002fe20000000f00 */
[----:B------:R-:W-:Y:S01]  /*f380*/  HFMA2.MMA R66, -RZ, RZ, 0, 0 ;  /* 0x00000000ff427435 */ /* 0x000fe200000001ff */
[----:B------:R-:W-:Y:S02]  /*f390*/  MOV R64, R61 ;  /* 0x0000003d00407202 */ /* 0x000fe40000000f00 */
[----:B------:R-:W-:-:S03]  /*f3a0*/  MOV R65, 0xf3c0 ;  /* 0x0000f3c000417802 */ /* 0x000fc60000000f00 */
[----:B0-2---:R-:W-:Y:S05]  /*f3b0*/  CALL.REL.NOINC `($__internal_13_$__cuda_sm70_shflsync_idx_p) ;  /* 0x00000eb000007944 */ /* 0x005fea0003c00000 */
[----:B-1----:R-:W-:Y:S01]  /*f3c0*/  MOV R74, R66 ;  /* 0x00000042004a7202 */ /* 0x002fe20000000f00 */
[----:B------:R-:W-:Y:S01]  /*f3d0*/  HFMA2.MMA R66, -RZ, RZ, 0, 0 ;  /* 0x00000000ff427435 */ /* 0x000fe200000001ff */
[----:B------:R-:W-:-:S02]  /*f3e0*/  MOV R64, R62 ;  /* 0x0000003e00407202 */ /* 0x000fc40000000f00 */
[----:B------:R-:W-:-:S03]  /*f3f0*/  MOV R65, 0xf410 ;  /* 0x0000f41000417802 */ /* 0x000fc60000000f00 */
[----:B0-2---:R-:W-:Y:S05]  /*f400*/  CALL.REL.NOINC `($__internal_13_$__cuda_sm70_shflsync_idx_p) ;  /* 0x00000e6000007944 */ /* 0x005fea0003c00000 */
[----:B-1----:R-:W-:Y:S01]  /*f410*/  MOV R75, R66 ;  /* 0x00000042004b7202 */ /* 0x002fe20000000f00 */
[----:B------:R-:W-:Y:S01]  /*f420*/  HFMA2.MMA R66, -RZ, RZ, 0, 0 ;  /* 0x00000000ff427435 */ /* 0x000fe200000001ff */
[----:B------:R-:W-:Y:S02]  /*f430*/  MOV R64, R63 ;  /* 0x0000003f00407202 */ /* 0x000fe40000000f00 */
[----:B------:R-:W-:-:S03]  /*f440*/  MOV R65, 0xf460 ;  /* 0x0000f46000417802 */ /* 0x000fc60000000f00 */
[----:B0-2---:R-:W-:Y:S05]  /*f450*/  CALL.REL.NOINC `($__internal_13_$__cuda_sm70_shflsync_idx_p) ;  /* 0x00000e1000007944 */ /* 0x005fea0003c00000 */
[----:B012---:R-:W-:Y:S05]  /*f460*/  BRA `(.L_x_442) ;  /* 0xffff701000007947 */ /* 0x007fea000383ffff */
.L_x_341:
[----:B------:R-:W-:Y:S01]  /*f470*/  HFMA2.MMA R66, -RZ, RZ, 0, 5.9604644775390625e-08 ;  /* 0x00000001ff427435 */ /* 0x000fe200000001ff */
[----:B------:R-:W-:Y:S02]  /*f480*/  MOV R75, R73 ;  /* 0x00000049004b7202 */ /* 0x000fe40000000f00 */
[----:B------:R-:W-:Y:S02]  /*f490*/  MOV R76, 0x1f ;  /* 0x0000001f004c7802 */ /* 0x000fe40000000f00 */
[----:B------:R-:W-:Y:S02]  /*f4a0*/  MOV R65, 0xffffffff ;  /* 0xffffffff00417802 */ /* 0x000fe40000000f00 */
[----:B------:R-:W-:-:S02]  /*f4b0*/  MOV R64, 0xf4d0 ;  /* 0x0000f4d000407802 */ /* 0x000fc40000000f00 */
[----:B------:R-:W-:Y:S05]  /*f4c0*/  CALL.REL.NOINC `($__internal_12_$__cuda_sm70_shflsync_down) ;  /* 0x00000d6000007944 */ /* 0x000fea0003c00000 */
[----:B-1----:R-:W-:Y:S01]  /*f4d0*/  MOV R70, R66 ;  /* 0x0000004200467202 */ /* 0x002fe20000000f00 */
[----:B------:R-:W-:Y:S05]  /*f4e0*/  BRA `(.L_x_443) ;  /* 0xffff85a000007947 */ /* 0x000fea000383ffff */
.L_x_342:
[----:B------:R-:W-:Y:S01]  /*f4f0*/  HFMA2.MMA R66, -RZ, RZ, 0, 5.9604644775390625e-08 ;  /* 0x00000001ff427435 */ /* 0x000fe200000001ff */
[----:B------:R-:W-:-:S02]  /*f500*/  MOV R75, R68 ;  /* 0x00000044004b7202 */ /* 0x000fc40000000f00 */
[----:B------:R-:W-:Y:S02]  /*f510*/  MOV R76, 0x1f ;  /* 0x0000001f004c7802 */ /* 0x000fe40000000f00 */
[----:B------:R-:W-:Y:S02]  /*f520*/  MOV R65, 0xffffffff ;  /* 0xffffffff00417802 */ /* 0x000fe40000000f00 */
[----:B------:R-:W-:Y:S02]  /*f530*/  MOV R64, 0xf550 ;  /* 0x0000f55000407802 */ /* 0x000fe40000000f00 */
[----:B01----:R-:W-:Y:S05]  /*f540*/  CALL.REL.NOINC `($__internal_12_$__cuda_sm70_shflsync_down) ;  /* 0x00000ce000007944 */ /* 0x003fea0003c00000 */
[----:B-1----:R-:W-:Y:S01]  /*f550*/  MOV R68, R66 ;  /* 0x0000004200447202 */ /* 0x002fe20000000f00 */
[----:B------:R-:W-:Y:S01]  /*f560*/  HFMA2.MMA R66, -RZ, RZ, 0, 5.9604644775390625e-08 ;  /* 0x00000001ff427435 */ /* 0x000fe200000001ff */
[----:B------:R-:W-:Y:S02]  /*f570*/  MOV R75, R69 ;  /* 0x00000045004b7202 */ /* 0x000fe40000000f00 */
[----:B------:R-:W-:Y:S02]  /*f580*/  MOV R76, 0x1f ;  /* 0x0000001f004c7802 */ /* 0x000fe40000000f00 */
[----:B------:R-:W-:-:S02]  /*f590*/  MOV R65, 0xffffffff ;  /* 0xffffffff00417802 */ /* 0x000fc40000000f00 */
[----:B------:R-:W-:Y:S02]  /*f5a0*/  MOV R64, 0xf5c0 ;  /* 0x0000f5c000407802 */ /* 0x000fe40000000f00 */
[----:B------:R-:W-:Y:S05]  /*f5b0*/  CALL.REL.NOINC `($__internal_12_$__cuda_sm70_shflsync_down) ;  /* 0x00000c7000007944 */ /* 0x000fea0003c00000 */
[----:B-1----:R-:W-:Y:S01]  /*f5c0*/  MOV R71, R66 ;  /* 0x0000004200477202 */ /* 0x002fe20000000f00 */
[----:B------:R-:W-:Y:S01]  /*f5d0*/  HFMA2.MMA R66, -RZ, RZ, 0, 5.9604644775390625e-08 ;  /* 0x00000001ff427435 */ /* 0x000fe200000001ff */
[----:B------:R-:W-:Y:S02]  /*f5e0*/  MOV R75, R67 ;  /* 0x00000043004b7202 */ /* 0x000fe40000000f00 */
[----:B------:R-:W-:Y:S02]  /*f5f0*/  MOV R76, 0x1f ;  /* 0x0000001f004c7802 */ /* 0x000fe40000000f00 */
[----:B------:R-:W-:Y:S02]  /*f600*/  MOV R65, 0xffffffff ;  /* 0xffffffff00417802 */ /* 0x000fe40000000f00 */
[----:B------:R-:W-:Y:S02]  /*f610*/  MOV R64, 0xf630 ;  /* 0x0000f63000407802 */ /* 0x000fe40000000f00 */
[----:B------:R-:W-:Y:S05]  /*f620*/  CALL.REL.NOINC `($__internal_12_$__cuda_sm70_shflsync_down) ;  /* 0x00000c0000007944 */ /* 0x000fea0003c00000 */
[----:B-1----:R-:W-:Y:S05]  /*f630*/  BRA `(.L_x_444) ;  /* 0xffff849000007947 */ /* 0x002fea000383ffff */
.L_x_345:
[----:B0-----:R-:W-:Y:S01]  /*f640*/  HFMA2.MMA R66, -RZ, RZ, 0, 1.1920928955078125e-07 ;  /* 0x00000002ff427435 */ /* 0x001fe200000001ff */
[----:B------:R-:W-:Y:S02]  /*f650*/  MOV R75, R73 ;  /* 0x00000049004b7202 */ /* 0x000fe40000000f00 */
[----:B------:R-:W-:-:S02]  /*f660*/  MOV R76, 0x1f ;  /* 0x0000001f004c7802 */ /* 0x000fc40000000f00 */
[----:B------:R-:W-:Y:S02]  /*f670*/  MOV R65, 0xffffffff ;  /* 0xffffffff00417802 */ /* 0x000fe40000000f00 */
[----:B------:R-:W-:Y:S02]  /*f680*/  MOV R64, 0xf6a0 ;  /* 0x0000f6a000407802 */ /* 0x000fe40000000f00 */
[----:B-1234-:R-:W-:Y:S05]  /*f690*/  CALL.REL.NOINC `($__internal_12_$__cuda_sm70_shflsync_down) ;  /* 0x00000b9000007944 */ /* 0x01efea0003c00000 */
[----:B-1----:R-:W-:Y:S01]  /*f6a0*/  MOV R68, R66 ;  /* 0x0000004200447202 */ /* 0x002fe20000000f00 */
[----:B------:R-:W-:Y:S01]  /*f6b0*/  HFMA2.MMA R66, -RZ, RZ, 0, 1.1920928955078125e-07 ;  /* 0x00000002ff427435 */ /* 0x000fe200000001ff */
[----:B------:R-:W-:Y:S02]  /*f6c0*/  MOV R75, R74 ;  /* 0x0000004a004b7202 */ /* 0x000fe40000000f00 */
[----:B------:R-:W-:Y:S02]  /*f6d0*/  MOV R76, 0x1f ;  /* 0x0000001f004c7802 */ /* 0x000fe40000000f00 */
[----:B------:R-:W-:Y:S02]  /*f6e0*/  MOV R65, 0xffffffff ;  /* 0xffffffff00417802 */ /* 0x000fe40000000f00 */
[----:B------:R-:W-:-:S02]  /*f6f0*/  MOV R64, 0xf710 ;  /* 0x0000f71000407802 */ /* 0x000fc40000000f00 */
[----:B------:R-:W-:Y:S05]  /*f700*/  CALL.REL.NOINC `($__internal_12_$__cuda_sm70_shflsync_down) ;  /* 0x00000b2000007944 */ /* 0x000fea0003c00000 */
[----:B-1----:R-:W-:Y:S01]  /*f710*/  MOV R70, R66 ;  /* 0x0000004200467202 */ /* 0x002fe20000000f00 */
[----:B------:R-:W-:Y:S01]  /*f720*/  HFMA2.MMA R66, -RZ, RZ, 0, 1.1920928955078125e-07 ;  /* 0x00000002ff427435 */ /* 0x000fe200000001ff */
[----:B------:R-:W-:-:S02]  /*f730*/  MOV R75, R69 ;  /* 0x00000045004b7202 */ /* 0x000fc40000000f00 */
[----:B------:R-:W-:Y:S02]  /*f740*/  MOV R76, 0x1f ;  /* 0x0000001f004c7802 */ /* 0x000fe40000000f00 */
[----:B------:R-:W-:Y:S02]  /*f750*/  MOV R65, 0xffffffff ;  /* 0xffffffff00417802 */ /* 0x000fe40000000f00 */
[----:B------:R-:W-:Y:S02]  /*f760*/  MOV R64, 0xf780 ;  /* 0x0000f78000407802 */ /* 0x000fe40000000f00 */
[----:B------:R-:W-:Y:S05]  /*f770*/  CALL.REL.NOINC `($__internal_12_$__cuda_sm70_shflsync_down) ;  /* 0x00000ab000007944 */ /* 0x000fea0003c00000 */
[----:B-1----:R-:W-:Y:S01]  /*f780*/  MOV R71, R66 ;  /* 0x0000004200477202 */ /* 0x002fe20000000f00 */
[----:B------:R-:W-:Y:S01]  /*f790*/  HFMA2.MMA R66, -RZ, RZ, 0, 1.1920928955078125e-07 ;  /* 0x00000002ff427435 */ /* 0x000fe200000001ff */
[----:B------:R-:W-:Y:S02]  /*f7a0*/  MOV R75, R67 ;  /* 0x00000043004b7202 */ /* 0x000fe40000000f00 */
[----:B------:R-:W-:Y:S02]  /*f7b0*/  MOV R76, 0x1f ;  /* 0x0000001f004c7802 */ /* 0x000fe40000000f00 */
[----:B------:R-:W-:-:S02]  /*f7c0*/  MOV R65, 0xffffffff ;  /* 0xffffffff00417802 */ /* 0x000fc40000000f00 */
[----:B------:R-:W-:Y:S02]  /*f7d0*/  MOV R64, 0xf7f0 ;  /* 0x0000f7f000407802 */ /* 0x000fe40000000f00 */
[----:B------:R-:W-:Y:S05]  /*f7e0*/  CALL.REL.NOINC `($__internal_12_$__cuda_sm70_shflsync_down) ;  /* 0x00000a4000007944 */ /* 0x000fea0003c00000 */
[----:B-1----:R-:W-:Y:S05]  /*f7f0*/  BRA `(.L_x_445) ;  /* 0xffff842000007947 */ /* 0x002fea000383ffff */
.L_x_348:
[----:B0-----:R-:W-:Y:S01]  /*f800*/  HFMA2.MMA R66, -RZ, RZ, 0, 2.384185791015625e-07 ;  /* 0x00000004ff427435 */ /* 0x001fe200000001ff */
[----:B------:R-:W-:Y:S02]  /*f810*/  MOV R75, R73 ;  /* 0x00000049004b7202 */ /* 0x000fe40000000f00 */
[----:B------:R-:W-:Y:S02]  /*f820*/  MOV R76, 0x1f ;  /* 0x0000001f004c7802 */ /* 0x000fe40000000f00 */
[----:B------:R-:W-:Y:S02]  /*f830*/  MOV R65, 0xffffffff ;  /* 0xffffffff00417802 */ /* 0x000fe40000000f00 */
[----:B------:R-:W-:Y:S02]  /*f840*/  MOV R64, 0xf860 ;  /* 0x0000f86000407802 */ /* 0x000fe40000000f00 */
[----:B-1234-:R-:W-:Y:S05]  /*f850*/  CALL.REL.NOINC `($__internal_12_$__cuda_sm70_shflsync_down) ;  /* 0x000009d000007944 */ /* 0x01efea0003c00000 */
[----:B-1----:R-:W-:Y:S01]  /*f860*/  MOV R68, R66 ;  /* 0x0000004200447202 */ /* 0x002fe20000000f00 */
[----:B------:R-:W-:Y:S05]  /*f870*/  BRA `(.L_x_446) ;  /* 0xffff84c000007947 */ /* 0x000fea000383ffff */
.L_x_349:
[----:B0-----:R-:W-:Y:S01]  /*f880*/  HFMA2.MMA R66, -RZ, RZ, 0, 2.384185791015625e-07 ;  /* 0x00000004ff427435 */ /* 0x001fe200000001ff */
[----:B------:R-:W-:Y:S02]  /*f890*/  MOV R75, R74 ;  /* 0x0000004a004b7202 */ /* 0x000fe40000000f00 */
[----:B------:R-:W-:-:S02]  /*f8a0*/  MOV R76, 0x1f ;  /* 0x0000001f004c7802 */ /* 0x000fc40000000f00 */
[----:B------:R-:W-:Y:S02]  /*f8b0*/  MOV R65, 0xffffffff ;  /* 0xffffffff00417802 */ /* 0x000fe40000000f00 */
[----:B------:R-:W-:Y:S02]  /*f8c0*/  MOV R64, 0xf8e0 ;  /* 0x0000f8e000407802 */ /* 0x000fe40000000f00 */
[----:B-1234-:R-:W-:Y:S05]  /*f8d0*/  CALL.REL.NOINC `($__internal_12_$__cuda_sm70_shflsync_down) ;  /* 0x0000095000007944 */ /* 0x01efea0003c00000 */
[----:B-1----:R-:W-:Y:S01]  /*f8e0*/  MOV R70, R66 ;  /* 0x0000004200467202 */ /* 0x002fe20000000f00 */
[----:B------:R-:W-:Y:S01]  /*f8f0*/  HFMA2.MMA R66, -RZ, RZ, 0, 2.384185791015625e-07 ;  /* 0x00000004ff427435 */ /* 0x000fe200000001ff */
[----:B------:R-:W-:Y:S02]  /*f900*/  MOV R75, R69 ;  /* 0x00000045004b7202 */ /* 0x000fe40000000f00 */
[----:B------:R-:W-:Y:S02]  /*f910*/  MOV R76, 0x1f ;  /* 0x0000001f004c7802 */ /* 0x000fe40000000f00 */
[----:B------:R-:W-:Y:S02]  /*f920*/  MOV R65, 0xffffffff ;  /* 0xffffffff00417802 */ /* 0x000fe40000000f00 */
[----:B------:R-:W-:-:S02]  /*f930*/  MOV R64, 0xf950 ;  /* 0x0000f95000407802 */ /* 0x000fc40000000f00 */
[----:B------:R-:W-:Y:S05]  /*f940*/  CALL.REL.NOINC `($__internal_12_$__cuda_sm70_shflsync_down) ;  /* 0x000008e000007944 */ /* 0x000fea0003c00000 */
[----:B-1----:R-:W-:Y:S01]  /*f950*/  MOV R71, R66 ;  /* 0x0000004200477202 */ /* 0x002fe20000000f00 */
[----:B------:R-:W-:Y:S01]  /*f960*/  HFMA2.MMA R66, -RZ, RZ, 0, 2.384185791015625e-07 ;  /* 0x00000004ff427435 */ /* 0x000fe200000001ff */
[----:B------:R-:W-:-:S02]  /*f970*/  MOV R75, R67 ;  /* 0x00000043004b7202 */ /* 0x000fc40000000f00 */
[----:B------:R-:W-:Y:S02]  /*f980*/  MOV R76, 0x1f ;  /* 0x0000001f004c7802 */ /* 0x000fe40000000f00 */
[----:B------:R-:W-:Y:S02]  /*f990*/  MOV R65, 0xffffffff ;  /* 0xffffffff00417802 */ /* 0x000fe40000000f00 */
[----:B------:R-:W-:Y:S02]  /*f9a0*/  MOV R64, 0xf9c0 ;  /* 0x0000f9c000407802 */ /* 0x000fe40000000f00 */
[----:B------:R-:W-:Y:S05]  /*f9b0*/  CALL.REL.NOINC `($__internal_12_$__cuda_sm70_shflsync_down) ;  /* 0x0000087000007944 */ /* 0x000fea0003c00000 */
[----:B-1----:R-:W-:Y:S05]  /*f9c0*/  BRA `(.L_x_447) ;  /* 0xffff83b000007947 */ /* 0x002fea000383ffff */
.L_x_352:
[----:B0-----:R-:W-:Y:S01]  /*f9d0*/  HFMA2.MMA R66, -RZ, RZ, 0, 4.76837158203125e-07 ;  /* 0x00000008ff427435 */ /* 0x001fe200000001ff */
[----:B------:R-:W-:Y:S02]  /*f9e0*/  MOV R75, R73 ;  /* 0x00000049004b7202 */ /* 0x000fe40000000f00 */
[----:B------:R-:W-:Y:S02]  /*f9f0*/  MOV R76, 0x1f ;  /* 0x0000001f004c7802 */ /* 0x000fe40000000f00 */
[----:B------:R-:W-:Y:S02]  /*fa00*/  MOV R65, 0xffffffff ;  /* 0xffffffff00417802 */ /* 0x000fe40000000f00 */
[----:B------:R-:W-:-:S02]  /*fa10*/  MOV R64, 0xfa30 ;  /* 0x0000fa3000407802 */ /* 0x000fc40000000f00 */
[----:B-1234-:R-:W-:Y:S05]  /*fa20*/  CALL.REL.NOINC `($__internal_12_$__cuda_sm70_shflsync_down) ;  /* 0x0000080000007944 */ /* 0x01efea0003c00000 */
[----:B-1----:R-:W-:Y:S01]  /*fa30*/  MOV R68, R66 ;  /* 0x0000004200447202 */ /* 0x002fe20000000f00 */
[----:B------:R-:W-:Y:S01]  /*fa40*/  HFMA2.MMA R66, -RZ, RZ, 0, 4.76837158203125e-07 ;  /* 0x00000008ff427435 */ /* 0x000fe200000001ff */
[----:B------:R-:W-:-:S02]  /*fa50*/  MOV R75, R74 ;  /* 0x0000004a004b7202 */ /* 0x000fc40000000f00 */
[----:B------:R-:W-:Y:S02]  /*fa60*/  MOV R76, 0x1f ;  /* 0x0000001f004c7802 */ /* 0x000fe40000000f00 */
[----:B------:R-:W-:Y:S02]  /*fa70*/  MOV R65, 0xffffffff ;  /* 0xffffffff00417802 */ /* 0x000fe40000000f00 */
[----:B------:R-:W-:Y:S02]  /*fa80*/  MOV R64, 0xfaa0 ;  /* 0x0000faa000407802 */ /* 0x000fe40000000f00 */
[----:B------:R-:W-:Y:S05]  /*fa90*/  CALL.REL.NOINC `($__internal_12_$__cuda_sm70_shflsync_down) ;  /* 0x0000079000007944 */ /* 0x000fea0003c00000 */
[----:B-1----:R-:W-:Y:S01]  /*faa0*/  MOV R70, R66 ;  /* 0x0000004200467202 */ /* 0x002fe20000000f00 */
[----:B------:R-:W-:Y:S01]  /*fab0*/  HFMA2.MMA R66, -RZ, RZ, 0, 4.76837158203125e-07 ;  /* 0x00000008ff427435 */ /* 0x000fe200000001ff */
[----:B------:R-:W-:Y:S02]  /*fac0*/  MOV R75, R69 ;  /* 0x00000045004b7202 */ /* 0x000fe40000000f00 */
[----:B------:R-:W-:Y:S02]  /*fad0*/  MOV R76, 0x1f ;  /* 0x0000001f004c7802 */ /* 0x000fe40000000f00 */
[----:B------:R-:W-:-:S02]  /*fae0*/  MOV R65, 0xffffffff ;  /* 0xffffffff00417802 */ /* 0x000fc40000000f00 */
[----:B------:R-:W-:Y:S02]  /*faf0*/  MOV R64, 0xfb10 ;  /* 0x0000fb1000407802 */ /* 0x000fe40000000f00 */
[----:B------:R-:W-:Y:S05]  /*fb00*/  CALL.REL.NOINC `($__internal_12_$__cuda_sm70_shflsync_down) ;  /* 0x0000072000007944 */ /* 0x000fea0003c00000 */
[----:B-1----:R-:W-:Y:S01]  /*fb10*/  MOV R71, R66 ;  /* 0x0000004200477202 */ /* 0x002fe20000000f00 */
[----:B------:R-:W-:Y:S01]  /*fb20*/  HFMA2.MMA R66, -RZ, RZ, 0, 4.76837158203125e-07 ;  /* 0x00000008ff427435 */ /* 0x000fe200000001ff */
[----:B------:R-:W-:Y:S02]  /*fb30*/  MOV R75, R67 ;  /* 0x00000043004b7202 */ /* 0x000fe40000000f00 */
[----:B------:R-:W-:Y:S02]  /*fb40*/  MOV R76, 0x1f ;  /* 0x0000001f004c7802 */ /* 0x000fe40000000f00 */
[----:B------:R-:W-:Y:S02]  /*fb50*/  MOV R65, 0xffffffff ;  /* 0xffffffff00417802 */ /* 0x000fe40000000f00 */
[----:B------:R-:W-:Y:S02]  /*fb60*/  MOV R64, 0xfb80 ;  /* 0x0000fb8000407802 */ /* 0x000fe40000000f00 */
[----:B------:R-:W-:Y:S05]  /*fb70*/  CALL.REL.NOINC `($__internal_12_$__cuda_sm70_shflsync_down) ;  /* 0x000006b000007944 */ /* 0x000fea0003c00000 */
[----:B-1----:R-:W-:Y:S05]  /*fb80*/  BRA `(.L_x_448) ;  /* 0xffff834000007947 */ /* 0x002fea000383ffff */
.L_x_355:
[----:B0-----:R-:W-:Y:S01]  /*fb90*/  HFMA2.MMA R66, -RZ, RZ, 0, 9.5367431640625e-07 ;  /* 0x00000010ff427435 */ /* 0x001fe200000001ff */
[----:B------:R-:W-:Y:S02]  /*fba0*/  MOV R75, R73 ;  /* 0x00000049004b7202 */ /* 0x000fe40000000f00 */
[----:B------:R-:W-:-:S02]  /*fbb0*/  MOV R76, 0x1f ;  /* 0x0000001f004c7802 */ /* 0x000fc40000000f00 */
[----:B------:R-:W-:Y:S02]  /*fbc0*/  MOV R65, 0xffffffff ;  /* 0xffffffff00417802 */ /* 0x000fe40000000f00 */
[----:B------:R-:W-:Y:S02]  /*fbd0*/  MOV R64, 0xfbf0 ;  /* 0x0000fbf000407802 */ /* 0x000fe40000000f00 */
[----:B-1234-:R-:W-:Y:S05]  /*fbe0*/  CALL.REL.NOINC `($__internal_12_$__cuda_sm70_shflsync_down) ;  /* 0x0000064000007944 */ /* 0x01efea0003c00000 */
[----:B-1----:R-:W-:Y:S01]  /*fbf0*/  MOV R68, R66 ;  /* 0x0000004200447202 */ /* 0x002fe20000000f00 */
[----:B------:R-:W-:Y:S05]  /*fc00*/  BRA `(.L_x_449) ;  /* 0xffff83e000007947 */ /* 0x000fea000383ffff */
.L_x_356:
[----:B0-----:R-:W-:Y:S01]  /*fc10*/  HFMA2.MMA R66, -RZ, RZ, 0, 9.5367431640625e-07 ;  /* 0x00000010ff427435 */ /* 0x001fe200000001ff */
[----:B------:R-:W-:Y:S02]  /*fc20*/  MOV R75, R74 ;  /* 0x0000004a004b7202 */ /* 0x000fe40000000f00 */
[----:B------:R-:W-:Y:S02]  /*fc30*/  MOV R76, 0x1f ;  /* 0x0000001f004c7802 */ /* 0x000fe40000000f00 */
[----:B------:R-:W-:Y:S02]  /*fc40*/  MOV R65, 0xffffffff ;  /* 0xffffffff00417802 */ /* 0x000fe40000000f00 */
[----:B------:R-:W-:-:S02]  /*fc50*/  MOV R64, 0xfc70 ;  /* 0x0000fc7000407802 */ /* 0x000fc40000000f00 */
[----:B-1234-:R-:W-:Y:S05]  /*fc60*/  CALL.REL.NOINC `($__internal_12_$__cuda_sm70_shflsync_down) ;  /* 0x000005c000007944 */ /* 0x01efea0003c00000 */
[----:B-1----:R-:W-:Y:S01]  /*fc70*/  MOV R70, R66 ;  /* 0x0000004200467202 */ /* 0x002fe20000000f00 */
[----:B------:R-:W-:Y:S01]  /*fc80*/  HFMA2.MMA R66, -RZ, RZ, 0, 9.5367431640625e-07 ;  /* 0x00000010ff427435 */ /* 0x000fe200000001ff */
[----:B------:R-:W-:-:S02]  /*fc90*/  MOV R75, R69 ;  /* 0x00000045004b7202 */ /* 0x000fc40000000f00 */
[----:B------:R-:W-:Y:S02]  /*fca0*/  MOV R76, 0x1f ;  /* 0x0000001f004c7802 */ /* 0x000fe40000000f00 */
[----:B------:R-:W-:Y:S02]  /*fcb0*/  MOV R65, 0xffffffff ;  /* 0xffffffff00417802 */ /* 0x000fe40000000f00 */
[----:B------:R-:W-:Y:S02]  /*fcc0*/  MOV R64, 0xfce0 ;  /* 0x0000fce000407802 */ /* 0x000fe40000000f00 */
[----:B------:R-:W-:Y:S05]  /*fcd0*/  CALL.REL.NOINC `($__internal_12_$__cuda_sm70_shflsync_down) ;  /* 0x0000055000007944 */ /* 0x000fea0003c00000 */
[----:B-1----:R-:W-:Y:S01]  /*fce0*/  MOV R71, R66 ;  /* 0x0000004200477202 */ /* 0x002fe20000000f00 */
[----:B------:R-:W-:Y:S01]  /*fcf0*/  HFMA2.MMA R66, -RZ, RZ, 0, 9.5367431640625e-07 ;  /* 0x00000010ff427435 */ /* 0x000fe200000001ff */
[----:B------:R-:W-:Y:S02]  /*fd00*/  MOV R75, R67 ;  /* 0x00000043004b7202 */ /* 0x000fe40000000f00 */
[----:B------:R-:W-:Y:S02]  /*fd10*/  MOV R76, 0x1f ;  /* 0x0000001f004c7802 */ /* 0x000fe40000000f00 */
[----:B------:R-:W-:-:S02]  /*fd20*/  MOV R65, 0xffffffff ;  /* 0xffffffff00417802 */ /* 0x000fc40000000f00 */
[----:B------:R-:W-:Y:S02]  /*fd30*/  MOV R64, 0xfd50 ;  /* 0x0000fd5000407802 */ /* 0x000fe40000000f00 */
[----:B------:R-:W-:Y:S05]  /*fd40*/  CALL.REL.NOINC `($__internal_12_$__cuda_sm70_shflsync_down) ;  /* 0x000004e000007944 */ /* 0x000fea0003c00000 */
[----:B-1----:R-:W-:Y:S05]  /*fd50*/  BRA `(.L_x_450) ;  /* 0xffff82d000007947 */ /* 0x002fea000383ffff */
.L_x_359:
[----:B0-----:R-:W-:Y:S01]  /*fd60*/  HFMA2.MMA R66, -RZ, RZ, 0, 0 ;  /* 0x00000000ff427435 */ /* 0x001fe200000001ff */
[----:B------:R-:W-:Y:S02]  /*fd70*/  MOV R64, R73 ;  /* 0x0000004900407202 */ /* 0x000fe40000000f00 */
[----:B------:R-:W-:-:S03]  /*fd80*/  MOV R65, 0xfda0 ;  /* 0x0000fda000417802 */ /* 0x000fc60000000f00 */
[----:B-1234-:R-:W-:Y:S05]  /*fd90*/  CALL.REL.NOINC `($__internal_13_$__cuda_sm70_shflsync_idx_p) ;  /* 0x000004d000007944 */ /* 0x01efea0003c00000 */
[----:B-1----:R-:W-:Y:S01]  /*fda0*/  MOV R71, R66 ;  /* 0x0000004200477202 */ /* 0x002fe20000000f00 */
[----:B------:R-:W-:Y:S01]  /*fdb0*/  HFMA2.MMA R66, -RZ, RZ, 0, 0 ;  /* 0x00000000ff427435 */ /* 0x000fe200000001ff */
[----:B------:R-:W-:Y:S02]  /*fdc0*/  MOV R64, R74 ;  /* 0x0000004a00407202 */ /* 0x000fe40000000f00 */
[----:B------:R-:W-:-:S03]  /*fdd0*/  MOV R65, 0xfdf0 ;  /* 0x0000fdf000417802 */ /* 0x000fc60000000f00 */
[----:B0-2---:R-:W-:Y:S05]  /*fde0*/  CALL.REL.NOINC `($__internal_13_$__cuda_sm70_shflsync_idx_p) ;  /* 0x0000048000007944 */ /* 0x005fea0003c00000 */
        /* <DEDUP_REMOVED lines=10> */
[----:B------:R-:W-:Y:S02]  /*fe90*/  MOV R72, R68 ;  /* 0x0000004400487202 */ /* 0x000fe40000000f00 */
[----:B-1----:R-:W-:Y:S01]  /*fea0*/  MOV R68, R66 ;  /* 0x0000004200447202 */ /* 0x002fe20000000f00 */
[----:B------:R-:W-:Y:S01]  /*feb0*/  HFMA2.MMA R66, -RZ, RZ, 0, 5.9604644775390625e-08 ;  /* 0x00000001ff427435 */ /* 0x000fe200000001ff */
[----:B------:R-:W-:Y:S02]  /*fec0*/  MOV R75, R73 ;  /* 0x00000049004b7202 */ /* 0x000fe40000000f00 */
[----:B------:R-:W-:Y:S02]  /*fed0*/  MOV R76, 0x1f ;  /* 0x0000001f004c7802 */ /* 0x000fe40000000f00 */
[----:B------:R-:W-:Y:S02]  /*fee0*/  MOV R65, 0xffffffff ;  /* 0xffffffff00417802 */ /* 0x000fe40000000f00 */
[----:B------:R-:W-:-:S02]  /*fef0*/  MOV R64, 0xff10 ;  /* 0x0000ff1000407802 */ /* 0x000fc40000000f00 */
[----:B0-2---:R-:W-:Y:S05]  /*ff00*/  CALL.REL.NOINC `($__internal_12_$__cuda_sm70_shflsync_down) ;  /* 0x0000032000007944 */ /* 0x005fea0003c00000 */
[----:B-1----:R-:W-:Y:S01]  /*ff10*/  MOV R73, R66 ;  /* 0x0000004200497202 */ /* 0x002fe20000000f00 */
[----:B------:R-:W-:Y:S01]  /*ff20*/  HFMA2.MMA R66, -RZ, RZ, 0, 5.9604644775390625e-08 ;  /* 0x00000001ff427435 */ /* 0x000fe200000001ff */
[----:B------:R-:W-:-:S02]  /*ff30*/  MOV R75, R74 ;  /* 0x0000004a004b7202 */ /* 0x000fc40000000f00 */
[----:B------:R-:W-:Y:S02]  /*ff40*/  MOV R76, 0x1f ;  /* 0x0000001f004c7802 */ /* 0x000fe40000000f00 */
[----:B------:R-:W-:Y:S02]  /*ff50*/  MOV R65, 0xffffffff ;  /* 0xffffffff00417802 */ /* 0x000fe40000000f00 */
[----:B------:R-:W-:Y:S02]  /*ff60*/  MOV R64, 0xff80 ;  /* 0x0000ff8000407802 */ /* 0x000fe40000000f00 */
[----:B------:R-:W-:Y:S05]  /*ff70*/  CALL.REL.NOINC `($__internal_12_$__cuda_sm70_shflsync_down) ;  /* 0x000002b000007944 */ /* 0x000fea0003c00000 */
        /* <DEDUP_REMOVED lines=14> */
[----:B-1----:R-:W-:Y:S01]  /*10060*/  MOV R76, R66 ;  /* 0x00000042004c7202 */ /* 0x002fe20000000f00 */
[----:B------:R-:W-:Y:S01]  /*10070*/  FMUL.FTZ R66, R62, R70 ;  /* 0x000000463e427220 */ /* 0x000fe20000410000 */
[----:B------:R-:W-:Y:S01]  /*10080*/  MOV R64, R60 ;  /* 0x0000003c00407202 */ /* 0x000fe20000000f00 */
[C---:B------:R-:W-:Y:S01]  /*10090*/  FMUL.FTZ R78, R60.reuse, R71 ;  /* 0x000000473c4e7220 */ /* 0x040fe20000410000 */
[----:B------:R-:W-:Y:S01]  /*100a0*/  MOV R65, 0x10120 ;  /* 0x0001012000417802 */ /* 0x000fe20000000f00 */
[----:B------:R-:W-:-:S02]  /*100b0*/  FMUL.FTZ R67, R60, R70 ;  /* 0x000000463c437220 */ /* 0x000fc40000410000 */
[-C--:B------:R-:W-:Y:S02]  /*100c0*/  FMUL.FTZ R77, R63, R70.reuse ;  /* 0x000000463f4d7220 */ /* 0x080fe40000410000 */
[----:B------:R-:W-:Y:S02]  /*100d0*/  FMUL.FTZ R60, R61, R70 ;  /* 0x000000463d3c7220 */ /* 0x000fe40000410000 */
[-C--:B------:R-:W-:Y:S01]  /*100e0*/  FFMA.FTZ R70, R63, R71.reuse, R66 ;  /* 0x000000473f467223 */ /* 0x080fe20000010042 */
[----:B------:R-:W-:Y:S01]  /*100f0*/  HFMA2.MMA R66, -RZ, RZ, 0, 0 ;  /* 0x00000000ff427435 */ /* 0x000fe200000001ff */
[----:B------:R-:W-:-:S05]  /*10100*/  FFMA.FTZ R77, R62, R71, -R77 ;  /* 0x000000473e4d7223 */ /* 0x000fca000001084d */
        /* <DEDUP_REMOVED lines=17> */
[----:B0-2---:R-:W-:Y:S05]  /*10220*/  BRA `(.L_x_451) ;  /* 0xffff802000007947 */ /* 0x005fea000383ffff */
        .weak           $__internal_12_$__cuda_sm70_shflsync_down
        .type           $__internal_12_$__cuda_sm70_shflsync_down,@function
        .size           $__internal_12_$__cuda_sm70_shflsync_down,($__internal_13_$__cuda_sm70_shflsync_idx_p - $__internal_12_$__cuda_sm70_shflsync_down)
$__internal_12_$__cuda_sm70_shflsync_down:
[----:B------:R-:W-:Y:S04]  /*10230*/  WARPSYNC R65 ;  /* 0x0000004100007348 */ /* 0x000fe80003800000 */
[----:B------:R0:W1:Y:S02]  /*10240*/  SHFL.DOWN PT, R66, R75, R66, R76 ;  /* 0x080000424b427389 */ /* 0x00006400000e004c */
[----:B0-----:R-:W-:-:S06]  /*10250*/  HFMA2.MMA R65, -RZ, RZ, 0, 0 ;  /* 0x00000000ff417435 */ /* 0x001fcc00000001ff */
[----:B------:R-:W-:Y:S05]  /*10260*/  RET.REL.NODEC R64 `(_Z25selective_scan_bwd_kernelI32Selective_Scan_bwd_kernel_traitsILi128ELi16ELb0ELb0ELb1ELb0ELb0EN3c104HalfENS1_7complexIfEEEEv12SSMParamsBwd) ;  /* 0xfffefd9040007950 */ /* 0x000fea0003c3ffff */
        .weak           $__internal_13_$__cuda_sm70_shflsync_idx_p
        .type           $__internal_13_$__cuda_sm70_shflsync_idx_p,@function
        .size           $__internal_13_$__cuda_sm70_shflsync_idx_p,($__internal_14_$__cuda_sm70_shflsync_up - $__internal_13_$__cuda_sm70_shflsync_idx_p)
$__internal_13_$__cuda_sm70_shflsync_idx_p:
[----:B------:R-:W-:Y:S01]  /*10270*/  HFMA2.MMA R147, -RZ, RZ, 0, 1.847743988037109375e-06 ;  /* 0x0000001fff937435 */ /* 0x000fe200000001ff */
[----:B------:R-:W-:-:S04]  /*10280*/  MOV R148, 0xffffffff ;  /* 0xffffffff00947802 */ /* 0x000fc80000000f00 */
[----:B------:R-:W-:Y:S04]  /*10290*/  WARPSYNC R148 ;  /* 0x0000009400007348 */ /* 0x000fe80003800000 */
[----:B------:R0:W1:Y:S04]  /*102a0*/  SHFL.IDX PT, R66, R64, R66, R147 ;  /* 0x0000004240427389 */ /* 0x00006800000e0093 */
[----:B0-----:R-:W0:Y:S01]  /*102b0*/  S2R R148, SR_TID.X ;  /* 0x0000000000947919 */ /* 0x001e220000002100 */
[----:B------:R-:W-:Y:S01]  /*102c0*/  MOV R64, R65 ;  /* 0x0000004100407202 */ /* 0x000fe20000000f00 */
[----:B------:R-:W-:-:S02]  /*102d0*/  HFMA2.MMA R65, -RZ, RZ, 0, 0 ;  /* 0x00000000ff417435 */ /* 0x000fc400000001ff */
[----:B------:R-:W2:Y:S04]  /*102e0*/  S2R R147, SR_LANEID ;  /* 0x0000000000937919 */ /* 0x000ea80000000000 */
[----:B------:R-:W-:Y:S05]  /*102f0*/  RET.REL.NODEC R64 `(_Z25selective_scan_bwd_kernelI32Selective_Scan_bwd_kernel_traitsILi128ELi16ELb0ELb0ELb1ELb0ELb0EN3c104HalfENS1_7complexIfEEEEv12SSMParamsBwd) ;  /* 0xfffefd0040007950 */ /* 0x000fea0003c3ffff */
        .weak           $__internal_14_$__cuda_sm70_shflsync_up
        .type           $__internal_14_$__cuda_sm70_shflsync_up,@function
        .size           $__internal_14_$__cuda_sm70_shflsync_up,(.L_x_14446 - $__internal_14_$__cuda_sm70_shflsync_up)
$__internal_14_$__cuda_sm70_shflsync_up:
[----:B------:R-:W-:Y:S01]  /*10300*/  MOV R65, 0x0 ;  /* 0x0000000000417802 */ /* 0x000fe20000000f00 */
[----:B------:R-:W-:Y:S04]  /*10310*/  WARPSYNC R67 ;  /* 0x0000004300007348 */ /* 0x000fe80003800000 */
[----:B------:R0:W1:Y:S01]  /*10320*/  SHFL.UP PT, R67, R70, R69, R68 ;  /* 0x0400004546437389 */ /* 0x00006200000e0044 */
[----:B------:R-:W-:Y:S05]  /*10330*/  RET.REL.NODEC R64 `(_Z25selective_scan_bwd_kernelI32Selective_Scan_bwd_kernel_traitsILi128ELi16ELb0ELb0ELb1ELb0ELb0EN3c104HalfENS1_7complexIfEEEEv12SSMParamsBwd) ;  /* 0xfffefcc040007950 */ /* 0x000fea0003c3ffff */
.L_x_452:
        /* <DEDUP_REMOVED lines=12> */
.L_x_14446:


//--------------------- .text._Z25selective_scan_bwd_kernelI32Selective_Scan_bwd_kernel_traitsILi128ELi16ELb0ELb0ELb1ELb0ELb1EN3c104HalfENS1_7complexIfEEEEv12SSMParamsBwd --------------------------
	.section	.text._Z25selective_scan_bwd_kernelI32Selective_Scan_bwd_kernel_traitsILi128ELi16ELb0ELb0ELb1ELb0ELb1EN3c104HalfENS1_7complexIfEEEEv12SSMParamsBwd,"ax",@progbits
	.sectioninfo	@"SHI_REGISTERS=255"
	.align	128
        .global         _Z25selective_scan_bwd_kernelI32Selective_Scan_bwd_kernel_traitsILi128ELi16ELb0ELb0ELb1ELb0ELb1EN3c104HalfENS1_7complexIfEEEEv12SSMParamsBwd
        .type           _Z25selective_scan_bwd_kernelI32Selective_Scan_bwd_kernel_traitsILi128ELi16ELb0ELb0ELb1ELb0ELb1EN3c104HalfENS1_7complexIfEEEEv12SSMParamsBwd,@function
        .size           _Z25selective_scan_bwd_kernelI32Selective_Scan_bwd_kernel_traitsILi128ELi16ELb0ELb0ELb1ELb0ELb1EN3c104HalfENS1_7complexIfEEEEv12SSMParamsBwd,(.L_x_14449 - _Z25selective_scan_bwd_kernelI32Selective_Scan_bwd_kernel_traitsILi128ELi16ELb0ELb0ELb1ELb0ELb1EN3c104HalfENS1_7complexIfEEEEv12SSMParamsBwd)
        .other          _Z25selective_scan_bwd_kernelI32Selective_Scan_bwd_kernel_traitsILi128ELi16ELb0ELb0ELb1ELb0ELb1EN3c104HalfENS1_7complexIfEEEEv12SSMParamsBwd,@"STO_CUDA_ENTRY STV_DEFAULT"
_Z25selective_scan_bwd_kernelI32Selective_Scan_bwd_kernel_traitsILi128ELi16ELb0ELb0ELb1ELb0ELb1EN3c104HalfENS1_7complexIfEEEEv12SSMParamsBwd:
.text._Z25selective_scan_bwd_kernelI32Selective_Scan_bwd_kernel_traitsILi128ELi16ELb0ELb0ELb1ELb0ELb1EN3c104HalfENS1_7complexIfEEEEv12SSMParamsBwd:
        /* <DEDUP_REMOVED lines=24> */
[----:B------:R-:W-:Y:S01]  /*0180*/  ULDC.64 UR34, c[0x0][0x348] ;  /* 0x0000d20000227ab9 */ /* 0x000fe20000000a00 */
[----:B------:R-:W-:Y:S01]  /*0190*/  MOV R3, UR5 ;  /* 0x0000000500037c02 */ /* 0x000fe20008000f00 */
[----:B------:R-:W0:Y:S01]  /*01a0*/  R2UR UR27, R6 ;  /* 0x00000000061b73c2 */ /* 0x000e2200000e0000 */
[----:B------:R-:W-:Y:S01]  /*01b0*/  ULDC.64 UR4, c[0x0][0x260] ;  /* 0x0000980000047ab9 */ /* 0x000fe20000000a00 */
[----:B------:R-:W-:Y:S01]  /*01c0*/  MOV R5, UR7 ;  /* 0x0000000700057c02 */ /* 0x000fe20008000f00 */
[----:B------:R-:W-:-:S02]  /*01d0*/  ULDC.64 UR6, c[0x0][0x1d0] ;  /* 0x0000740000067ab9 */ /* 0x000fc40000000a00 */
[----:B------:R2:W3:Y:S01]  /*01e0*/  @P0 LDG.E R3, [R2.64] ;  /* 0x0000002002030981 */ /* 0x0004e2000c1e1900 */
[----:B------:R-:W-:Y:S02]  /*01f0*/  UMOV UR30, URZ ;  /* 0x0000003f001e7c82 */ /* 0x000fe40008000000 */
[----:B------:R-:W-:Y:S01]  /*0200*/  UMOV UR31, URZ ;  /* 0x0000003f001f7c82 */ /* 0x000fe20008000000 */
[----:B------:R-:W4:Y:S01]  /*0210*/  @P1 LDG.E R4, [R4.64] ;  /* 0x0000002004041981 */ /* 0x000f22000c1e1900 */
[----:B-1----:R-:W-:Y:S02]  /*0220*/  USHF.R.S32.HI UR13, URZ, 0x1f, UR12 ;  /* 0x0000001f3f0d7899 */ /* 0x002fe4000801140c */
[----:B------:R-:W-:Y:S01]  /*0230*/  UISETP.NE.U32.AND UP0, UPT, URZ, UR4, UPT ;  /* 0x000000043f00728c */ /* 0x000fe2000bf05070 */
[----:B------:R1:W-:Y:S01]  /*0240*/  STL [R1+0x14], RZ ;  /* 0x000014ff01007387 */ /* 0x0003e20000100800 */
[----:B------:R-:W-:Y:S02]  /*0250*/  UIMAD UR4, UR13, UR6, URZ ;  /* 0x000000060d0472a4 */ /* 0x000fe4000f8e023f */
[----:B------:R-:W-:Y:S01]  /*0260*/  UIMAD.WIDE.U32 UR8, UR12, UR6, URZ ;  /* 0x000000060c0872a5 */ /* 0x000fe2000f8e003f */
[----:B------:R1:W-:Y:S01]  /*0270*/  STL [R1+0x10], RZ ;  /* 0x000010ff01007387 */ /* 0x0003e20000100800 */
[----:B------:R-:W-:-:S02]  /*0280*/  UIMAD UR4, UR12, UR7, UR4 ;  /* 0x000000070c0472a4 */ /* 0x000fc4000f8e0204 */
[----:B------:R-:W-:Y:S02]  /*0290*/  UISETP.NE.AND.EX UP0, UPT, URZ, UR5, UPT, UP0 ;  /* 0x000000053f00728c */ /* 0x000fe4000bf05300 */
[----:B------:R-:W-:Y:S01]  /*02a0*/  ULDC.64 UR6, c[0x0][0x1e0] ;  /* 0x0000780000067ab9 */ /* 0x000fe20000000a00 */
[----:B0-----:R-:W0:Y:S01]  /*02b0*/  I2F.RP R0, UR27 ;  /* 0x0000001b00007d06 */ /* 0x001e220008209400 */
[----:B------:R-:W-:Y:S02]  /*02c0*/  UIMAD UR5, UR13, UR6, URZ ;  /* 0x000000060d0572a4 */ /* 0x000fe4000f8e023f */
[----:B------:R-:W-:Y:S02]  /*02d0*/  UIMAD UR20, UR13, UR18, URZ ;  /* 0x000000120d1472a4 */ /* 0x000fe4000f8e023f */
[----:B------:R-:W-:Y:S02]  /*02e0*/  UIMAD UR22, UR12, UR7, UR5 ;  /* 0x000000070c1672a4 */ /* 0x000fe4000f8e0205 */
[----:B------:R-:W-:-:S02]  /*02f0*/  UIMAD UR20, UR12, UR19, UR20 ;  /* 0x000000130c1472a4 */ /* 0x000fc4000f8e0214 */
[----:B------:R-:W-:Y:S02]  /*0300*/  UIMAD UR19, UR13, UR24, URZ ;  /* 0x000000180d1372a4 */ /* 0x000fe4000f8e023f */
[----:B------:R-:W-:Y:S02]  /*0310*/  UIMAD.WIDE.U32 UR14, UR12, UR6, URZ ;  /* 0x000000060c0e72a5 */ /* 0x000fe4000f8e003f */
[----:B------:R-:W-:Y:S02]  /*0320*/  UIMAD.WIDE.U32 UR6, UR12, UR24, URZ ;  /* 0x000000180c0672a5 */ /* 0x000fe4000f8e003f */
[----:B------:R-:W-:Y:S01]  /*0330*/  UIMAD UR19, UR12, UR25, UR19 ;  /* 0x000000190c1372a4 */ /* 0x000fe2000f8e0213 */
[----:B0-----:R-:W2:Y:S01]  /*0340*/  MUFU.RCP R0, R0 ;  /* 0x0000000000007308 */ /* 0x001ea20000001000 */
[----:B------:R-:W-:Y:S02]  /*0350*/  UIMAD.WIDE.U32 UR16, UR12, UR18, URZ ;  /* 0x000000120c1072a5 */ /* 0x000fe4000f8e003f */
[----:B------:R-:W-:-:S02]  /*0360*/  ULDC.64 UR24, c[0x0][0x1d8] ;  /* 0x0000760000187ab9 */ /* 0x000fc40000000a00 */
[----:B------:R-:W-:Y:S02]  /*0370*/  UISETP.NE.U32.AND UP1, UPT, URZ, UR28, UPT ;  /* 0x0000001c3f00728c */ /* 0x000fe4000bf25070 */
[----:B------:R-:W-:Y:S02]  /*0380*/  UIMAD UR18, UR11, UR24, URZ ;  /* 0x000000180b1272a4 */ /* 0x000fe4000f8e023f */
[----:B------:R-:W-:Y:S02]  /*0390*/  UIADD3 UR9, UR9, UR4, URZ ;  /* 0x0000000409097290 */ /* 0x000fe4000fffe03f */
[----:B------:R-:W-:Y:S02]  /*03a0*/  UISETP.NE.AND.EX UP1, UPT, URZ, UR29, UPT, UP1 ;  /* 0x0000001d3f00728c */ /* 0x000fe4000bf25310 */
[----:B------:R-:W-:Y:S02]  /*03b0*/  UMOV UR4, URZ ;  /* 0x0000003f00047c82 */ /* 0x000fe40008000000 */
[----:B------:R-:W-:Y:S01]  /*03c0*/  UISETP.NE.U32.AND UP2, UPT, URZ, UR34, UPT ;  /* 0x000000223f00728c */ /* 0x000fe2000bf45070 */
[----:B--2---:R-:W-:Y:S01]  /*03d0*/  IADD3 R2, R0, 0xffffffe, RZ ;  /* 0x0ffffffe00027810 */ /* 0x004fe20007ffe0ff */
[----:B------:R-:W-:Y:S01]  /*03e0*/  UIMAD UR18, UR10, UR25, UR18 ;  /* 0x000000190a1272a4 */ /* 0x000fe2000f8e0212 */
[----:B------:R-:W-:Y:S01]  /*03f0*/  IABS R0, UR10 ;  /* 0x0000000a00007c13 */ /* 0x000fe20008000000 */
[----:B------:R-:W-:-:S02]  /*0400*/  UIMAD.WIDE.U32 UR8, UR10, UR24, UR8 ;  /* 0x000000180a0872a5 */ /* 0x000fc4000f8e0008 */
[----:B------:R-:W-:Y:S01]  /*0410*/  UIADD3 UR15, UR15, UR22, URZ ;  /* 0x000000160f0f7290 */ /* 0x000fe2000fffe03f */
[----:B------:R-:W0:Y:S01]  /*0420*/  F2I.FTZ.U32.TRUNC.NTZ R2, R2 ;  /* 0x0000000200027305 */ /* 0x000e22000021f000 */
[----:B------:R-:W2:Y:S01]  /*0430*/  R2UR UR21, R0 ;  /* 0x00000000001573c2 */ /* 0x000ea200000e0000 */
[----:B------:R-:W-:Y:S02]  /*0440*/  ULDC.64 UR24, c[0x0][0x1e8] ;  /* 0x00007a0000187ab9 */ /* 0x000fe40000000a00 */
[----:B------:R-:W-:Y:S02]  /*0450*/  UIMAD UR22, UR11, UR24, URZ ;  /* 0x000000180b1672a4 */ /* 0x000fe4000f8e023f */
[----:B------:R-:W-:Y:S02]  /*0460*/  UISETP.NE.AND.EX UP2, UPT, URZ, UR35, UPT, UP2 ;  /* 0x000000233f00728c */ /* 0x000fe4000bf45320 */
[----:B------:R-:W-:Y:S02]  /*0470*/  UIMAD UR26, UR10, UR25, UR22 ;  /* 0x000000190a1a72a4 */ /* 0x000fe4000f8e0216 */
[----:B------:R-:W-:-:S02]  /*0480*/  @UP1 ULEA UR30, UP3, UR10, UR28, 0x2 ;  /* 0x0000001c0a1e1291 */ /* 0x000fc4000f86103f */
[----:B------:R-:W-:Y:S02]  /*0490*/  ULDC.64 UR36, c[0x0][0x280] ;  /* 0x0000a00000247ab9 */ /* 0x000fe40000000a00 */
[----:B------:R-:W-:Y:S01]  /*04a0*/  @UP1 ULEA.HI.X UR31, UR10, UR29, UR11, 0x2, UP3 ;  /* 0x0000001d0a1f1291 */ /* 0x000fe200098f140b */
[----:B0-----:R-:W0:Y:S01]  /*04b0*/  R2UR UR5, R2 ;  /* 0x00000000020573c2 */ /* 0x001e2200000e0000 */
[----:B------:R-:W-:Y:S02]  /*04c0*/  UMOV UR28, URZ ;  /* 0x0000003f001c7c82 */ /* 0x000fe40008000000 */
[----:B------:R-:W-:Y:S02]  /*04d0*/  @UP2 ULEA UR28, UP1, UR10, UR34, 0x2 ;  /* 0x000000220a1c2291 */ /* 0x000fe4000f82103f */
[----:B------:R-:W-:Y:S02]  /*04e0*/  UMOV UR29, URZ ;  /* 0x0000003f001d7c82 */ /* 0x000fe40008000000 */
[----:B------:R-:W-:-:S02]  /*04f0*/  @UP2 ULEA.HI.X UR29, UR10, UR35, UR11, 0x2, UP1 ;  /* 0x000000230a1d2291 */ /* 0x000fc400088f140b */
[----:B------:R-:W-:Y:S02]  /*0500*/  ULDC UR25, c[0x0][0x174] ;  /* 0x00005d0000197ab9 */ /* 0x000fe40000000800 */
[----:B------:R-:W-:Y:S02]  /*0510*/  UIMAD.WIDE.U32 UR14, UR10, UR24, UR14 ;  /* 0x000000180a0e72a5 */ /* 0x000fe4000f8e000e */
[----:B------:R-:W-:Y:S02]  /*0520*/  ULDC UR35, c[0x0][0x178] ;  /* 0x00005e0000237ab9 */ /* 0x000fe40000000800 */
[----:B------:R-:W-:Y:S02]  /*0530*/  UIADD3 UR7, UR7, UR19, URZ ;  /* 0x0000001307077290 */ /* 0x000fe4000fffe03f */
[----:B------:R-:W-:Y:S02]  /*0540*/  ULDC.64 UR40, c[0x0][0x260] ;  /* 0x0000980000287ab9 */ /* 0x000fe40000000a00 */
[----:B0-----:R-:W-:-:S04]  /*0550*/  UIADD3 UR23, URZ, -UR5, URZ ;  /* 0x800000053f177290 */ /* 0x001fc8000fffe03f */
[----:B------:R-:W-:-:S04]  /*0560*/  UIMAD UR23, UR23, UR27, URZ ;  /* 0x0000001b171772a4 */ /* 0x000fc8000f8e023f */
[----:B------:R-:W-:Y:S02]  /*0570*/  UIMAD.WIDE.U32 UR4, UR5, UR23, UR4 ;  /* 0x00000017050472a5 */ /* 0x000fe4000f8e0004 */
[----:B------:R-:W-:Y:S02]  /*0580*/  ULEA UR23, UR25, 0xfffff800, 0xb ;  /* 0xfffff80019177891 */ /* 0x000fe4000f8e583f */
[----:B--2---:R-:W-:Y:S02]  /*0590*/  UIMAD.WIDE.U32 UR4, UR5, UR21, URZ ;  /* 0x00000015050472a5 */ /* 0x004fe4000f8e003f */
[----:B------:R-:W-:-:S05]  /*05a0*/  USHF.R.S32.HI UR24, URZ, 0x1f, UR23 ;  /* 0x0000001f3f187899 */ /* 0x000fca0008011417 */
[----:B------:R-:W-:Y:S02]  /*05b0*/  UMOV UR22, UR5 ;  /* 0x0000000500167c82 */ /* 0x000fe40008000000 */
[----:B------:R-:W-:Y:S02]  /*05c0*/  UIADD3 UR4, -UR22, URZ, URZ ;  /* 0x0000003f16047290 */ /* 0x000fe4000fffe13f */
[----:B------:R-:W-:Y:S02]  /*05d0*/  UIADD3 UR5, UR17, UR20, URZ ;  /* 0x0000001411057290 */ /* 0x000fe4000fffe03f */
[----:B------:R-:W-:Y:S02]  /*05e0*/  UIMAD UR21, UR27, UR4, UR21 ;  /* 0x000000041b1572a4 */ /* 0x000fe4000f8e0215 */
[----:B------:R-:W-:Y:S02]  /*05f0*/  UIMAD UR4, UR11, UR36, URZ ;  /* 0x000000240b0472a4 */ /* 0x000fe4000f8e023f */
[----:B------:R-:W-:-:S02]  /*0600*/  UISETP.GT.U32.AND UP1, UPT, UR27, UR21, UPT ;  /* 0x000000151b00728c */ /* 0x000fc4000bf24070 */
[----:B------:R-:W-:Y:S02]  /*0610*/  UIMAD UR34, UR10, UR37, UR4 ;  /* 0x000000250a2272a4 */ /* 0x000fe4000f8e0204 */
[----:B------:R-:W-:Y:S02]  /*0620*/  UIADD3 UR17, UP2, UR23, UR8, URZ ;  /* 0x0000000817117290 */ /* 0x000fe4000ff5e03f */
[----:B------:R-:W-:Y:S02]  /*0630*/  UMOV UR4, UR16 ;  /* 0x0000001000047c82 */ /* 0x000fe40008000000 */
[----:B------:R-:W-:Y:S02]  /*0640*/  UIMAD.WIDE.U32 UR4, UR10, UR36, UR4 ;  /* 0x000000240a0472a5 */ /* 0x000fe4000f8e0004 */
[----:B------:R-:W-:Y:S02]  /*0650*/  UIADD3.X UR18, UR24, UR9, UR18, UP2, !UPT ;  /* 0x0000000918127290 */ /* 0x000fe400097fe412 */
[----:B------:R-:W-:-:S02]  /*0660*/  @!UP1 UIADD3 UR21, UR21, -UR27, URZ ;  /* 0x8000001b15159290 */ /* 0x000fc4000fffe03f */
[----:B------:R-:W-:Y:S02]  /*0670*/  ULDC.64 UR36, c[0x0][0x240] ;  /* 0x0000900000247ab9 */ /* 0x000fe40000000a00 */
[----:B------:R-:W-:Y:S02]  /*0680*/  UISETP.GE.U32.AND UP2, UPT, UR21, UR27, UPT ;  /* 0x0000001b1500728c */ /* 0x000fe4000bf46070 */
[----:B------:R-:W-:Y:S02]  /*0690*/  ULEA UR16, UP3, UR17, UR36, 0x1 ;  /* 0x0000002411107291 */ /* 0x000fe4000f86083f */
[----:B------:R-:W-:Y:S02]  /*06a0*/  ULOP3.LUT UR8, UR10, UR35, URZ, 0x3c, !UPT ;  /* 0x000000230a087292 */ /* 0x000fe4000f8e3c3f */
[----:B------:R-:W-:Y:S02]  /*06b0*/  ULEA.HI.X UR17, UR17, UR37, UR18, 0x1, UP3 ;  /* 0x0000002511117291 */ /* 0x000fe400098f0c12 */
[----:B------:R-:W-:-:S02]  /*06c0*/  UISETP.GE.AND UP3, UPT, UR8, URZ, UPT ;  /* 0x0000003f0800728c */ /* 0x000fc4000bf66270 */
[----:B------:R-:W-:Y:S02]  /*06d0*/  UIADD3 UR8, UP4, UR23, UR14, URZ ;  /* 0x0000000e17087290 */ /* 0x000fe4000ff9e03f */
[----:B------:R-:W-:Y:S02]  /*06e0*/  @!UP1 UIADD3 UR22, UR22, 0x1, URZ ;  /* 0x0000000116169890 */ /* 0x000fe4000fffe03f */
[----:B------:R-:W-:Y:S02]  /*06f0*/  UISETP.NE.AND UP1, UPT, URZ, UR35, UPT ;  /* 0x000000233f00728c */ /* 0x000fe4000bf25270 */
[----:B------:R-:W-:Y:S02]  /*0700*/  ULDC.64 UR20, c[0x0][0x248] ;  /* 0x0000920000147ab9 */ /* 0x000fe40000000a00 */
[----:B------:R-:W-:Y:S02]  /*0710*/  UIADD3.X UR14, UR24, UR15, UR26, UP4, !UPT ;  /* 0x0000000f180e7290 */ /* 0x000fe4000a7fe41a */
[----:B------:R-:W-:-:S02]  /*0720*/  @UP2 UIADD3 UR22, UR22, 0x1, URZ ;  /* 0x0000000116162890 */ /* 0x000fc4000fffe03f */
[----:B------:R-:W-:Y:S02]  /*0730*/  ULEA UR18, UP4, UR8, UR20, 0x1 ;  /* 0x0000001408127291 */ /* 0x000fe4000f88083f */
[----:B------:R-:W-:Y:S02]  /*0740*/  UIADD3 UR23, UP2, UR23, UR4, URZ ;  /* 0x0000000417177290 */ /* 0x000fe4000ff5e03f */
[----:B------:R-:W-:Y:S02]  /*0750*/  ULEA.HI.X UR8, UR8, UR21, UR14, 0x1, UP4 ;  /* 0x0000001508087291 */ /* 0x000fe4000a0f0c0e */
[----:B------:R-:W-:Y:S02]  /*0760*/  UIADD3.X UR4, UR24, UR5, UR34, UP2, !UPT ;  /* 0x0000000518047290 */ /* 0x000fe400097fe422 */
[----:B------:R-:W-:Y:S02]  /*0770*/  UMOV UR14, UR22 ;  /* 0x00000016000e7c82 */ /* 0x000fe40008000000 */
[----:B------:R-:W-:-:S02]  /*0780*/  @!UP3 UIADD3 UR14, -UR14, URZ, URZ ;  /* 0x0000003f0e0eb290 */ /* 0x000fc4000fffe13f */
[----:B------:R-:W-:Y:S02]  /*0790*/  @!UP1 ULOP3.LUT UR14, URZ, UR35, URZ, 0x33, !UPT ;  /* 0x000000233f0e9292 */ /* 0x000fe4000f8e333f */
[----:B------:R-:W-:Y:S02]  /*07a0*/  ULDC.64 UR20, c[0x0][0x308] ;  /* 0x0000c20000147ab9 */ /* 0x000fe40000000a00 */
[----:B------:R-:W-:Y:S02]  /*07b0*/  USHF.R.S32.HI UR15, URZ, 0x1f, UR14 ;  /* 0x0000001f3f0f7899 */ /* 0x000fe4000801140e */
[----:B------:R-:W-:Y:S02]  /*07c0*/  ULEA UR20, UP1, UR23, UR20, 0x1 ;  /* 0x0000001417147291 */ /* 0x000fe4000f82083f */
[----:B------:R-:W-:Y:S02]  /*07d0*/  ULDC.64 UR26, c[0x0][0x1c8] ;  /* 0x00007200001a7ab9 */ /* 0x000fe40000000a00 */
[----:B------:R-:W-:-:S02]  /*07e0*/  UIMAD UR5, UR15, UR26, URZ ;  /* 0x0000001a0f0572a4 */ /* 0x000fc4000f8e023f */
[----:B------:R-:W-:Y:S02]  /*07f0*/  ULEA.HI.X UR21, UR23, UR21, UR4, 0x1, UP1 ;  /* 0x0000001517157291 */ /* 0x000fe400088f0c04 */
[----:B------:R-:W-:Y:S02]  /*0800*/  UIMAD.WIDE.U32 UR22, UR14, UR26, UR6 ;  /* 0x0000001a0e1672a5 */ /* 0x000fe4000f8e0006 */
[----:B------:R-:W-:Y:S02]  /*0810*/  ULEA UR9, UR25, 0xfffff000, 0xc ;  /* 0xfffff00019097891 */ /* 0x000fe4000f8e603f */
[----:B------:R-:W-:Y:S02]  /*0820*/  UIMAD UR24, UR14, UR27, UR5 ;  /* 0x0000001b0e1872a4 */ /* 0x000fe4000f8e0205 */
[----:B------:R-:W-:Y:S02]  /*0830*/  UIADD3 UR19, UP1, UR9, UR22, URZ ;  /* 0x0000001609137290 */ /* 0x000fe4000ff3e03f */
[----:B------:R-:W-:-:S02]  /*0840*/  UIADD3 UR23, UR23, UR24, URZ ;  /* 0x0000001817177290 */ /* 0x000fc4000fffe03f */
[----:B------:R-:W-:Y:S02]  /*0850*/  ULDC.64 UR6, c[0x0][0x230] ;  /* 0x00008c0000067ab9 */ /* 0x000fe40000000a00 */
[----:B------:R-:W-:Y:S02]  /*0860*/  ULDC UR26, c[0x0][0x164] ;  /* 0x00005900001a7ab9 */ /* 0x000fe40000000800 */
[----:B------:R-:W-:Y:S02]  /*0870*/  ULEA UR22, UP2, UR19, UR6, 0x1 ;  /* 0x0000000613167291 */ /* 0x000fe4000f84083f */
[----:B------:R-:W-:Y:S02]  /*0880*/  ULEA.HI.X.SX32 UR23, UR9, UR23, 0x1, UP1 ;  /* 0x0000001709177291 */ /* 0x000fe400088f0e3f */
[----:B------:R-:W-:Y:S02]  /*0890*/  @UP0 UIMAD UR6, UR12, UR26, UR10 ;  /* 0x0000001a0c0602a4 */ /* 0x000fe4000f8e020a */
[----:B------:R-:W-:-:S02]  /*08a0*/  UISETP.GE.AND UP1, UPT, UR25, 0x1, UPT ;  /* 0x000000011900788c */ /* 0x000fc4000bf26270 */
[----:B------:R-:W-:Y:S02]  /*08b0*/  UMOV UR4, URZ ;  /* 0x0000003f00047c82 */ /* 0x000fe40008000000 */
[----:B------:R-:W-:Y:S02]  /*08c0*/  @UP0 UIMAD UR6, UR6, UR25, URZ ;  /* 0x00000019060602a4 */ /* 0x000fe4000f8e023f */
[----:B------:R-:W-:Y:S02]  /*08d0*/  ULEA.HI.X UR23, UR19, UR7, UR23, 0x1, UP2 ;  /* 0x0000000713177291 */ /* 0x000fe400090f0c17 */
[----:B------:R-:W-:Y:S02]  /*08e0*/  UMOV UR5, URZ ;  /* 0x0000003f00057c82 */ /* 0x000fe40008000000 */
[----:B------:R-:W-:Y:S02]  /*08f0*/  ULDC UR7, c[0x0][0x16c] ;  /* 0x00005b0000077ab9 */ /* 0x000fe40000000800 */
[----:B------:R-:W-:-:S03]  /*0900*/  @UP0 UIMAD UR6, UR6, UR7, URZ ;  /* 0x00000007060602a4 */ /* 0x000fc6000f8e023f */
[----:B------:R-:W-:Y:S02]  /*0910*/  @UP0 UMOV UR7, 0x10 ;  /* 0x0000001000070882 */ /* 0x000fe40000000000 */
[----:B------:R-:W-:-:S07]  /*0920*/  @UP0 UIMAD.WIDE UR40, UR6, UR7, UR40 ;  /* 0x00000007062802a5 */ /* 0x000fce000f8e0228 */
[----:B------:R-:W-:Y:S02]  /*0930*/  @!UP0 UMOV UR40, URZ ;  /* 0x0000003f00288c82 */ /* 0x000fe40008000000 */
[----:B------:R-:W-:Y:S01]  /*0940*/  @!UP0 UMOV UR41, URZ ;  /* 0x0000003f00298c82 */ /* 0x000fe20008000000 */
[----:B---3--:R1:W0:Y:S01]  /*0950*/  @P0 R2UR UR4, R3 ;  /* 0x00000000030403c2 */ /* 0x00822200000e0000 */
[----:B------:R-:W-:-:S07]  /*0960*/  PLOP3.LUT P0, PT, PT, PT, UP1, 0x80, 0x0 ;  /* 0x000000000000781c */ /* 0x000fce0003f0f018 */
[----:B----4-:R1:W2:Y:S06]  /*0970*/  @P1 R2UR UR5, R4 ;  /* 0x00000000040513c2 */ /* 0x0102ac00000e0000 */
[----:B------:R-:W-:Y:S05]  /*0980*/  @!P0 BRA `(.L_x_453) ;  /* 0x0000ffb000008947 */ /* 0x000fea0003800000 */
[----:B------:R-:W3:Y:S01]  /*0990*/  S2R R148, SR_TID.X ;  /* 0x0000000000947919 */ /* 0x000ee20000002100 */
[----:B------:R-:W-:Y:S02]  /*09a0*/  UMOV UR19, UR8 ;  /* 0x0000000800137c82 */ /* 0x000fe40008000000 */
[----:B------:R-:W-:Y:S01]  /*09b0*/  UMOV UR6, URZ ;  /* 0x0000003f00067c82 */ /* 0x000fe20008000000 */
[----:B------:R4:W-:Y:S04]  /*09c0*/  STL [R1+0x10], RZ ;  /* 0x000010ff01007387 */ /* 0x0009e80000100800 */
[----:B------:R-:W1:Y:S04]  /*09d0*/  S2R R147, SR_LANEID ;  /* 0x0000000000937919 */ /* 0x000e680000000000 */
[----:B------:R4:W-:Y:S01]  /*09e0*/  STL [R1+0x14], RZ ;  /* 0x000014ff01007387 */ /* 0x0009e20000100800 */
[----:B---3--:R-:W-:-:S02]  /*09f0*/  SHF.L.U32 R0, R148, 0x4, RZ ;  /* 0x0000000494007819 */ /* 0x008fc400000006ff */
[--C-:B------:R-:W-:Y:S02]  /*0a00*/  SHF.R.S32.HI R5, RZ, 0x1f, R148.reuse ;  /* 0x0000001fff057819 */ /* 0x100fe40000011494 */
[----:B-1----:R-:W-:Y:S02]  /*0a10*/  LOP3.LUT R3, R0, 0xfffffe00, RZ, 0xc0, !PT ;  /* 0xfffffe0000037812 */ /* 0x002fe400078ec0ff */
[----:B------:R-:W-:Y:S02]  /*0a20*/  LEA.HI R5, R5, R148, RZ, 0x5 ;  /* 0x0000009405057211 */ /* 0x000fe400078f28ff */
[----:B------:R-:W-:Y:S02]  /*0a30*/  LOP3.LUT R146, R3, 0x1f, R148, 0xf8, !PT ;  /* 0x0000001f03927812 */ /* 0x000fe400078ef894 */
[----:B------:R-:W-:Y:S02]  /*0a40*/  LOP3.LUT R236, R148, 0x1f, RZ, 0xc0, !PT ;  /* 0x0000001f94ec7812 */ /* 0x000fe400078ec0ff */
[----:B------:R-:W-:-:S02]  /*0a50*/  SHF.R.S32.HI R235, RZ, 0x5, R5 ;  /* 0x00000005ffeb7819 */ /* 0x000fc40000011405 */
[----:B----4-:R-:W-:Y:S02]  /*0a60*/  SHF.R.S32.HI R0, RZ, 0x1f, R146 ;  /* 0x0000001fff007819 */ /* 0x010fe40000011492 */
.L_x_565:
[----:B------:R-:W-:Y:S01]  /*0a70*/  ULDC UR24, c[0x0][0x174] ;  /* 0x00005d0000187ab9 */ /* 0x000fe20000000800 */
[----:B------:R-:W-:Y:S01]  /*0a80*/  BAR.SYNC.DEFER_BLOCKING 0x0 ;  /* 0x0000000000007b1d */ /* 0x000fe20000010000 */
[----:B------:R-:W-:Y:S01]  /*0a90*/  UIADD3 UR24, -UR6, UR24, URZ ;  /* 0x0000001806187290 */ /* 0x000fe2000fffe13f */
[C---:B------:R-:W-:Y:S02]  /*0aa0*/  LOP3.LUT R30, R146.reuse, 0x20, RZ, 0xfc, !PT ;  /* 0x00000020921e7812 */ /* 0x040fe400078efcff */
[C---:B------:R-:W-:Y:S01]  /*0ab0*/  LEA R2, P3, R146.reuse, UR16, 0x1 ;  /* 0x0000001092027c11 */ /* 0x040fe2000f8608ff */
[----:B------:R-:W-:Y:S01]  /*0ac0*/  ULEA UR25, UR24, 0xfffff800, 0xb ;  /* 0xfffff80018197891 */ /* 0x000fe2000f8e583f */
[----:B------:R-:W-:Y:S01]  /*0ad0*/  SHF.R.S32.HI R120, RZ, 0x1f, R146 ;  /* 0x0000001fff787819 */ /* 0x000fe20000011492 */
[----:B------:R-:W-:Y:S01]  /*0ae0*/  ULDC UR7, c[0x0][0x168] ;  /* 0x00005a0000077ab9 */ /* 0x000fe20000000800 */
[C---:B------:R-:W-:Y:S01]  /*0af0*/  LOP3.LUT R32, R146.reuse, 0x40, RZ, 0xfc, !PT ;  /* 0x0000004092207812 */ /* 0x040fe200078efcff */
[----:B------:R-:W-:Y:S01]  /*0b00*/  UIADD3 UR7, -UR25, UR7, URZ ;  /* 0x0000000719077290 */ /* 0x000fe2000fffe13f */
[C---:B------:R-:W-:Y:S01]  /*0b10*/  LOP3.LUT R0, R146.reuse, 0x60, RZ, 0xfc, !PT ;  /* 0x0000006092007812 */ /* 0x040fe200078efcff */
[----:B------:R-:W-:Y:S01]  /*0b20*/  ULDC.64 UR8, c[0x0][0x1f0] ;  /* 0x00007c0000087ab9 */ /* 0x000fe20000000a00 */
[----:B------:R-:W-:Y:S01]  /*0b30*/  PRMT R4, RZ, 0x7610, R4 ;  /* 0x00007610ff047816 */ /* 0x000fe20000000004 */
[----:B------:R-:W-:Y:S01]  /*0b40*/  ULDC.64 UR26, c[0x0][0x200] ;  /* 0x00008000001a7ab9 */ /* 0x000fe20000000a00 */
[----:B------:R-:W-:Y:S01]  /*0b50*/  LOP3.LUT R6, R146, 0x80, RZ, 0xfc, !PT ;  /* 0x0000008092067812 */ /* 0x000fe200078efcff */
[----:B------:R-:W-:Y:S01]  /*0b60*/  ULDC.64 UR36, c[0x0][0x1f8] ;  /* 0x00007e0000247ab9 */ /* 0x000fe20000000a00 */
[----:B------:R-:W-:-:S02]  /*0b70*/  MOV R27, UR7 ;  /* 0x00000007001b7c02 */ /* 0x000fc40008000f00 */
[----:B------:R-:W-:Y:S02]  /*0b80*/  PRMT R5, RZ, 0x7610, R5 ;  /* 0x00007610ff057816 */ /* 0x000fe40000000005 */
[-C--:B------:R-:W-:Y:S02]  /*0b90*/  ISETP.GE.AND P2, PT, R146, R27.reuse, PT ;  /* 0x0000001b9200720c */ /* 0x080fe40003f46270 */
[----:B------:R-:W-:Y:S02]  /*0ba0*/  ISETP.GE.AND P1, PT, R30, R27, PT ;  /* 0x0000001b1e00720c */ /* 0x000fe40003f26270 */
[C---:B------:R-:W-:Y:S02]  /*0bb0*/  LOP3.LUT R8, R146.reuse, 0xa0, RZ, 0xfc, !PT ;  /* 0x000000a092087812 */ /* 0x040fe400078efcff */
[C---:B------:R-:W-:Y:S02]  /*0bc0*/  LEA.HI.X R3, R146.reuse, UR17, R120, 0x1, P3 ;  /* 0x0000001192037c11 */ /* 0x040fe400098f0c78 */
[----:B------:R-:W-:-:S02]  /*0bd0*/  LOP3.LUT R10, R146, 0xc0, RZ, 0xfc, !PT ;  /* 0x000000c0920a7812 */ /* 0x000fc400078efcff */
[-C--:B------:R-:W-:Y:S02]  /*0be0*/  ISETP.GE.AND P0, PT, R32, R27.reuse, PT ;  /* 0x0000001b2000720c */ /* 0x080fe40003f06270 */
[----:B------:R-:W-:Y:S01]  /*0bf0*/  LOP3.LUT R12, R146, 0xe0, RZ, 0xfc, !PT ;  /* 0x000000e0920c7812 */ /* 0x000fe200078efcff */
[----:B------:R1:W3:Y:S01]  /*0c00*/  @!P2 LDG.E.U16 R4, [R2.64] ;  /* 0x000000200204a981 */ /* 0x0002e2000c1e1500 */
[-C--:B------:R-:W-:Y:S02]  /*0c10*/  ISETP.GE.AND P4, PT, R0, R27.reuse, PT ;  /* 0x0000001b0000720c */ /* 0x080fe40003f86270 */
[----:B------:R-:W-:Y:S01]  /*0c20*/  LOP3.LUT R14, R146, 0x100, RZ, 0xfc, !PT ;  /* 0x00000100920e7812 */ /* 0x000fe200078efcff */
[----:B------:R1:W4:Y:S01]  /*0c30*/  @!P1 LDG.E.U16 R5, [R2.64+0x40] ;  /* 0x0000402002059981 */ /* 0x000322000c1e1500 */
        /* <DEDUP_REMOVED lines=9> */
[----:B------:R1:W5:Y:S01]  /*0cd0*/  @!P0 LDG.E.U16 R7, [R2.64+0x80] ;  /* 0x0000802002078981 */ /* 0x000362000c1e1500 */
[C---:B------:R-:W-:Y:S02]  /*0ce0*/  LOP3.LUT R16, R146.reuse, 0x120, RZ, 0xfc, !PT ;  /* 0x0000012092107812 */ /* 0x040fe400078efcff */
[----:B------:R-:W-:Y:S01]  /*0cf0*/  PRMT R11, RZ, 0x7610, R11 ;  /* 0x00007610ff0b7816 */ /* 0x000fe2000000000b */
[----:B--2---:R1:W2:Y:S01]  /*0d00*/  @!P4 LDG.E.U16 R34, [R2.64+0xc0] ;  /* 0x0000c0200222c981 */ /* 0x0042a2000c1e1500 */
[C---:B------:R-:W-:Y:S02]  /*0d10*/  LOP3.LUT R18, R146.reuse, 0x140, RZ, 0xfc, !PT ;  /* 0x0000014092127812 */ /* 0x040fe400078efcff */
[----:B------:R-:W-:Y:S01]  /*0d20*/  PRMT R38, RZ, 0x7610, R38 ;  /* 0x00007610ff267816 */ /* 0x000fe20000000026 */
[----:B------:R1:W2:Y:S01]  /*0d30*/  @!P6 LDG.E.U16 R9, [R2.64+0x100] ;  /* 0x000100200209e981 */ /* 0x0002a2000c1e1500 */
[----:B------:R-:W-:-:S02]  /*0d40*/  LOP3.LUT R20, R146, 0x160, RZ, 0xfc, !PT ;  /* 0x0000016092147812 */ /* 0x000fc400078efcff */
[----:B------:R-:W-:Y:S01]  /*0d50*/  PRMT R13, RZ, 0x7610, R13 ;  /* 0x00007610ff0d7816 */ /* 0x000fe2000000000d */
[----:B------:R1:W2:Y:S01]  /*0d60*/  @!P5 LDG.E.U16 R36, [R2.64+0x140] ;  /* 0x000140200224d981 */ /* 0x0002a2000c1e1500 */
[C---:B------:R-:W-:Y:S02]  /*0d70*/  LOP3.LUT R22, R146.reuse, 0x180, RZ, 0xfc, !PT ;  /* 0x0000018092167812 */ /* 0x040fe400078efcff */
[----:B------:R-:W-:Y:S01]  /*0d80*/  LOP3.LUT R24, R146, 0x1a0, RZ, 0xfc, !PT ;  /* 0x000001a092187812 */ /* 0x000fe200078efcff */
[----:B------:R1:W2:Y:S01]  /*0d90*/  @!P3 LDG.E.U16 R11, [R2.64+0x180] ;  /* 0x00018020020bb981 */ /* 0x0002a2000c1e1500 */
[-C--:B------:R-:W-:Y:S02]  /*0da0*/  ISETP.GE.AND P0, PT, R16, R27.reuse, PT ;  /* 0x0000001b1000720c */ /* 0x080fe40003f06270 */
[----:B------:R-:W-:Y:S01]  /*0db0*/  LOP3.LUT R26, R146, 0x1c0, RZ, 0xfc, !PT ;  /* 0x000001c0921a7812 */ /* 0x000fe200078efcff */
[----:B------:R1:W2:Y:S01]  /*0dc0*/  @!P2 LDG.E.U16 R38, [R2.64+0x1c0] ;  /* 0x0001c0200226a981 */ /* 0x0002a2000c1e1500 */
[----:B------:R-:W-:-:S02]  /*0dd0*/  ISETP.GE.AND P4, PT, R18, R27, PT ;  /* 0x0000001b1200720c */ /* 0x000fc40003f86270 */
[----:B------:R-:W-:Y:S01]  /*0de0*/  LOP3.LUT R28, R146, 0x1e0, RZ, 0xfc, !PT ;  /* 0x000001e0921c7812 */ /* 0x000fe200078efcff */
[----:B------:R1:W2:Y:S01]  /*0df0*/  @!P1 LDG.E.U16 R13, [R2.64+0x200] ;  /* 0x00020020020d9981 */ /* 0x0002a2000c1e1500 */
        /* <DEDUP_REMOVED lines=8> */
[----:B------:R-:W-:Y:S01]  /*0e80*/  PRMT R17, RZ, 0x7610, R17 ;  /* 0x00007610ff117816 */ /* 0x000fe20000000011 */
[----:B------:R1:W2:Y:S01]  /*0e90*/  @!P0 LDG.E.U16 R40, [R2.64+0x240] ;  /* 0x0002402002288981 */ /* 0x0002a2000c1e1500 */
[----:B------:R-:W-:Y:S02]  /*0ea0*/  PRMT R44, RZ, 0x7610, R44 ;  /* 0x00007610ff2c7816 */ /* 0x000fe4000000002c */
[----:B------:R-:W-:Y:S01]  /*0eb0*/  PRMT R19, RZ, 0x7610, R19 ;  /* 0x00007610ff137816 */ /* 0x000fe20000000013 */
[----:B------:R1:W2:Y:S01]  /*0ec0*/  @!P4 LDG.E.U16 R15, [R2.64+0x280] ;  /* 0x00028020020fc981 */ /* 0x0002a2000c1e1500 */
[----:B------:R-:W-:-:S03]  /*0ed0*/  PRMT R46, RZ, 0x7610, R46 ;  /* 0x00007610ff2e7816 */ /* 0x000fc6000000002e */
[----:B------:R1:W2:Y:S04]  /*0ee0*/  @!P6 LDG.E.U16 R42, [R2.64+0x2c0] ;  /* 0x0002c020022ae981 */ /* 0x0002a8000c1e1500 */
[----:B------:R1:W2:Y:S04]  /*0ef0*/  @!P5 LDG.E.U16 R17, [R2.64+0x300] ;  /* 0x000300200211d981 */ /* 0x0002a8000c1e1500 */
[----:B------:R1:W2:Y:S04]  /*0f00*/  @!P3 LDG.E.U16 R44, [R2.64+0x340] ;  /* 0x00034020022cb981 */ /* 0x0002a8000c1e1500 */
[----:B------:R1:W2:Y:S04]  /*0f10*/  @!P2 LDG.E.U16 R19, [R2.64+0x380] ;  /* 0x000380200213a981 */ /* 0x0002a8000c1e1500 */
[----:B------:R1:W2:Y:S01]  /*0f20*/  @!P1 LDG.E.U16 R46, [R2.64+0x3c0] ;  /* 0x0003c020022e9981 */ /* 0x0002a2000c1e1500 */
        /* <DEDUP_REMOVED lines=56> */
[----:B------:R-:W-:-:S02]  /*12b0*/  IADD3.X R3, R25, UR19, RZ, P0, !PT ;  /* 0x0000001319037c10 */ /* 0x000fc400087fe4ff */
[-C--:B------:R-:W-:Y:S02]  /*12c0*/  ISETP.GE.AND P0, PT, R32, R27.reuse, PT ;  /* 0x0000001b2000720c */ /* 0x080fe40003f06270 */
[-C--:B------:R-:W-:Y:S02]  /*12d0*/  ISETP.GE.AND P6, PT, R6, R27.reuse, PT ;  /* 0x0000001b0600720c */ /* 0x080fe40003fc6270 */
[-C--:B------:R-:W-:Y:S02]  /*12e0*/  ISETP.GE.AND P5, PT, R8, R27.reuse, PT ;  /* 0x0000001b0800720c */ /* 0x080fe40003fa6270 */
[----:B------:R-:W-:Y:S02]  /*12f0*/  ISETP.GE.AND P3, PT, R10, R27, PT ;  /* 0x0000001b0a00720c */ /* 0x000fe40003f66270 */
[----:B------:R-:W-:Y:S01]  /*1300*/  PRMT R21, RZ, 0x7610, R21 ;  /* 0x00007610ff157816 */ /* 0x000fe20000000015 */
[----:B---3--:R1:W-:Y:S04]  /*1310*/  STS.U16 [R152], R4 ;  /* 0x0000000498007388 */ /* 0x0083e80000000400 */
[----:B----4-:R3:W-:Y:S01]  /*1320*/  STS.U16 [R149+0x40], R5 ;  /* 0x0000400595007388 */ /* 0x0107e20000000400 */
[----:B-1----:R-:W-:-:S04]  /*1330*/  LEA R4, R147, R76, 0x4 ;  /* 0x0000004c93047211 */ /* 0x002fc800078e20ff */
[----:B------:R-:W-:Y:S01]  /*1340*/  LEA.HI.SX32 R145, R4, R4, 0x1b ;  /* 0x0000000404917211 */ /* 0x000fe200078fdaff */
[----:B-----5:R1:W-:Y:S04]  /*1350*/  STS.U16 [R252+0x80], R7 ;  /* 0x00008007fc007388 */ /* 0x0203e80000000400 */
[----:B--2---:R-:W-:Y:S04]  /*1360*/  STS.U16 [R251+0xc0], R34 ;  /* 0x0000c022fb007388 */ /* 0x004fe80000000400 */
        /* <DEDUP_REMOVED lines=10> */
[----:B------:R-:W-:Y:S04]  /*1410*/  STS.U16 [R239+0x340], R44 ;  /* 0x0003402cef007388 */ /* 0x000fe80000000400 */
        /* <DEDUP_REMOVED lines=19> */
[----:B---3--:R-:W-:-:S03]  /*1550*/  PRMT R5, RZ, 0x7610, R5 ;  /* 0x00007610ff057816 */ /* 0x008fc60000000005 */
[----:B------:R-:W-:Y:S01]  /*1560*/  BAR.SYNC.DEFER_BLOCKING 0x0 ;  /* 0x0000000000007b1d */ /* 0x000fe20000010000 */
[----:B-1----:R-:W-:Y:S02]  /*1570*/  PRMT R7, RZ, 0x7610, R7 ;  /* 0x00007610ff077816 */ /* 0x002fe40000000007 */
[----:B--2---:R-:W-:Y:S02]  /*1580*/  PRMT R9, RZ, 0x7610, R9 ;  /* 0x00007610ff097816 */ /* 0x004fe40000000009 */
[----:B------:R-:W-:Y:S02]  /*1590*/  PRMT R34, RZ, 0x7610, R34 ;  /* 0x00007610ff227816 */ /* 0x000fe40000000022 */
[----:B----4-:R-:W-:Y:S02]  /*15a0*/  PRMT R11, RZ, 0x7610, R11 ;  /* 0x00007610ff0b7816 */ /* 0x010fe4000000000b */
[----:B------:R-:W-:Y:S02]  /*15b0*/  PRMT R36, RZ, 0x7610, R36 ;  /* 0x00007610ff247816 */ /* 0x000fe40000000024 */
[----:B-----5:R-:W-:-:S02]  /*15c0*/  PRMT R13, RZ, 0x7610, R13 ;  /* 0x00007610ff0d7816 */ /* 0x020fc4000000000d */
[----:B------:R-:W-:Y:S02]  /*15d0*/  PRMT R38, RZ, 0x7610, R38 ;  /* 0x00007610ff267816 */ /* 0x000fe40000000026 */
[----:B0-----:R-:W-:Y:S01]  /*15e0*/  PRMT R15, RZ, 0x7610, R15 ;  /* 0x00007610ff0f7816 */ /* 0x001fe2000000000f */
        /* <DEDUP_REMOVED lines=33> */
[----:B------:R-:W-:Y:S02]  /*1800*/  PRMT R39, RZ, 0x7610, R39 ;  /* 0x00007610ff277816 */ /* 0x000fe40000000027 */
[C---:B0-----:R-:W-:Y:S02]  /*1810*/  LEA R2, P0, R146.reuse, UR20, 0x1 ;  /* 0x0000001492027c11 */ /* 0x041fe4000f8008ff */
        /* <DEDUP_REMOVED lines=54> */
[----:B-1----:R-:W-:-:S03]  /*1b80*/  PRMT R42, RZ, 0x7610, R42 ;  /* 0x00007610ff2a7816 */ /* 0x002fc6000000002a */
[----:B------:R0:W3:Y:S01]  /*1b90*/  @!P2 LDG.E.U16 R39, [R2.64] ;  /* 0x000000200227a981 */ /* 0x0000e2000c1e1500 */
        /* <DEDUP_REMOVED lines=25> */
[----:B------:R-:W-:-:S02]  /*1d30*/  UIMAD UR7, UR13, UR8, URZ ;  /* 0x000000080d0772a4 */ /* 0x000fc4000f8e023f */
[----:B------:R-:W-:Y:S02]  /*1d40*/  USHF.R.S32.HI UR39, URZ, 0x1f, UR25 ;  /* 0x0000001f3f277899 */ /* 0x000fe40008011419 */
[----:B------:R-:W-:Y:S02]  /*1d50*/  UIMAD.WIDE.U32 UR34, UR12, UR8, URZ ;  /* 0x000000080c2272a5 */ /* 0x000fe4000f8e003f */
[----:B------:R-:W-:Y:S01]  /*1d60*/  UIMAD UR7, UR12, UR9, UR7 ;  /* 0x000000090c0772a4 */ /* 0x000fe2000f8e0207 */
[----:B------:R-:W-:Y:S01]  /*1d70*/  MOV R45, UR12 ;  /* 0x0000000c002d7c02 */ /* 0x000fe20008000f00 */
[----:B------:R-:W-:Y:S01]  /*1d80*/  UIMAD.WIDE.U32 UR8, UR12, UR26, URZ ;  /* 0x0000001a0c0872a5 */ /* 0x000fe2000f8e003f */
[----:B------:R-:W-:Y:S01]  /*1d90*/  MOV R4, UR25 ;  /* 0x0000001900047c02 */ /* 0x000fe20008000f00 */
[----:B------:R-:W-:Y:S01]  /*1da0*/  UIMAD UR26, UR13, UR26, URZ ;  /* 0x0000001a0d1a72a4 */ /* 0x000fe2000f8e023f */
[----:B------:R-:W-:Y:S02]  /*1db0*/  MOV R5, UR39 ;  /* 0x0000002700057c02 */ /* 0x000fe40008000f00 */
[----:B------:R-:W-:-:S02]  /*1dc0*/  MOV R35, UR12 ;  /* 0x0000000c00237c02 */ /* 0x000fc40008000f00 */
[----:B0-----:R-:W-:Y:S02]  /*1dd0*/  MOV R2, UR25 ;  /* 0x0000001900027c02 */ /* 0x001fe40008000f00 */
[----:B------:R-:W-:Y:S01]  /*1de0*/  MOV R3, UR39 ;  /* 0x0000002700037c02 */ /* 0x000fe20008000f00 */
[----:B------:R-:W-:Y:S01]  /*1df0*/  UIMAD UR27, UR12, UR27, UR26 ;  /* 0x0000001b0c1b72a4 */ /* 0x000fe2000f8e021a */
[----:B------:R-:W-:Y:S01]  /*1e00*/  @!P0 IMAD.WIDE.U32 R4, R45, c[0x0][0x200], R4 ;  /* 0x000080002d048a25 */ /* 0x000fe200078e0004 */
[----:B------:R-:W-:Y:S02]  /*1e10*/  UIMAD UR38, UR11, UR36, URZ ;  /* 0x000000240b2672a4 */ /* 0x000fe4000f8e023f */
[----:B------:R-:W-:Y:S01]  /*1e20*/  UIADD3 UR35, UR35, UR7, URZ ;  /* 0x0000000723237290 */ /* 0x000fe2000fffe03f */
[----:B------:R-:W-:Y:S01]  /*1e30*/  @!P0 IMAD.WIDE.U32 R2, R35, c[0x0][0x1f0], R2 ;  /* 0x00007c0023028a25 */ /* 0x000fe200078e0002 */
[----:B------:R-:W-:Y:S01]  /*1e40*/  ULDC UR26, c[0x0][0x174] ;  /* 0x00005d00001a7ab9 */ /* 0x000fe20000000800 */
[----:B------:R-:W-:Y:S01]  /*1e50*/  @!P0 IADD3 R5, R5, UR27, RZ ;  /* 0x0000001b05058c10 */ /* 0x000fe2000fffe0ff */
[----:B------:R-:W-:Y:S01]  /*1e60*/  UIMAD UR38, UR10, UR37, UR38 ;  /* 0x000000250a2672a4 */ /* 0x000fe2000f8e0226 */
[----:B------:R-:W-:Y:S01]  /*1e70*/  MOV R45, UR10 ;  /* 0x0000000a002d7c02 */ /* 0x000fe20008000f00 */
[----:B------:R-:W-:Y:S01]  /*1e80*/  UIMAD.WIDE.U32 UR34, UR10, UR36, UR34 ;  /* 0x000000240a2272a5 */ /* 0x000fe2000f8e0022 */
[----:B------:R-:W-:Y:S01]  /*1e90*/  @!P0 IADD3 R3, R3, UR7, RZ ;  /* 0x0000000703038c10 */ /* 0x000fe2000fffe0ff */
[----:B------:R-:W-:Y:S01]  /*1ea0*/  UIADD3 UR26, UR6, -UR26, URZ ;  /* 0x8000001a061a7290 */ /* 0x000fe2000fffe03f */
[----:B------:R-:W-:Y:S01]  /*1eb0*/  MOV R35, UR10 ;  /* 0x0000000a00237c02 */ /* 0x000fe20008000f00 */
[----:B------:R-:W-:Y:S01]  /*1ec0*/  ULDC.64 UR36, c[0x0][0x208] ;  /* 0x0000820000247ab9 */ /* 0x000fe20000000a00 */
[----:B------:R-:W-:Y:S01]  /*1ed0*/  @!P0 IMAD.WIDE.U32 R4, R45, c[0x0][0x208], R4 ;  /* 0x000082002d048a25 */ /* 0x000fe200078e0004 */
[----:B------:R-:W-:-:S02]  /*1ee0*/  UIMAD UR7, UR11, UR36, URZ ;  /* 0x000000240b0772a4 */ /* 0x000fc4000f8e023f */
[----:B------:R-:W-:Y:S01]  /*1ef0*/  UIMAD UR26, UR26, -0x800, URZ ;  /* 0xfffff8001a1a78a4 */ /* 0x000fe2000f8e023f */
[----:B------:R-:W-:Y:S01]  /*1f00*/  @!P0 IMAD.WIDE.U32 R2, R35, c[0x0][0x1f8], R2 ;  /* 0x00007e0023028a25 */ /* 0x000fe200078e0002 */
[----:B------:R-:W-:Y:S02]  /*1f10*/  UIADD3 UR9, UR9, UR27, URZ ;  /* 0x0000001b09097290 */ /* 0x000fe4000fffe03f */
[----:B------:R-:W-:Y:S01]  /*1f20*/  UIMAD UR7, UR10, UR37, UR7 ;  /* 0x000000250a0772a4 */ /* 0x000fe2000f8e0207 */
[C---:B------:R-:W-:Y:S01]  /*1f30*/  @!P0 IADD3 R56, P2, R146.reuse, R4, RZ ;  /* 0x0000000492388210 */ /* 0x040fe20007f5e0ff */
[----:B------:R-:W-:Y:S02]  /*1f40*/  USHF.R.S32.HI UR27, URZ, 0x1f, UR26 ;  /* 0x0000001f3f1b7899 */ /* 0x000fe4000801141a */
[----:B------:R-:W-:Y:S01]  /*1f50*/  UIADD3 UR37, UP0, UR26, UR34, URZ ;  /* 0x000000221a257290 */ /* 0x000fe2000ff1e03f */
[----:B------:R-:W-:Y:S02]  /*1f60*/  @!P0 IADD3 R45, P1, R146, R2, RZ ;  /* 0x00000002922d8210 */ /* 0x000fe40007f3e0ff */
[C---:B------:R-:W-:Y:S01]  /*1f70*/  @!P0 IADD3.X R5, R120.reuse, UR7, R5, P2, !PT ;  /* 0x0000000778058c10 */ /* 0x040fe200097fe405 */
[----:B------:R-:W-:Y:S01]  /*1f80*/  UIADD3.X UR34, UR27, UR38, UR35, UP0, !UPT ;  /* 0x000000261b227290 */ /* 0x000fe200087fe423 */
[----:B------:R-:W-:-:S02]  /*1f90*/  @!P0 IADD3.X R58, R120, UR38, R3, P1, !PT ;  /* 0x00000026783a8c10 */ /* 0x000fc40008ffe403 */
[C---:B------:R-:W-:Y:S02]  /*1fa0*/  LEA R2, P2, R146.reuse, c[0x0][0x258], 0x1 ;  /* 0x0000960092027a11 */ /* 0x040fe400078408ff */
[C---:B------:R-:W-:Y:S02]  /*1fb0*/  LEA R34, P1, R146.reuse, c[0x0][0x268], 0x1 ;  /* 0x00009a0092227a11 */ /* 0x040fe400078208ff */
[----:B------:R-:W-:Y:S02]  /*1fc0*/  MOV R59, UR37 ;  /* 0x00000025003b7c02 */ /* 0x000fe40008000f00 */
[C-C-:B------:R-:W-:Y:S02]  /*1fd0*/  LEA.HI.X R3, R146.reuse, c[0x0][0x25c], R120.reuse, 0x1, P2 ;  /* 0x0000970092037a11 */ /* 0x140fe400010f0c78 */
[----:B------:R-:W-:Y:S02]  /*1fe0*/  MOV R60, UR34 ;  /* 0x00000022003c7c02 */ /* 0x000fe40008000f00 */
[----:B------:R-:W-:-:S02]  /*1ff0*/  LEA.HI.X R35, R146, c[0x0][0x26c], R120, 0x1, P1 ;  /* 0x00009b0092237a11 */ /* 0x000fc400008f0c78 */
[----:B------:R-:W-:-:S04]  /*2000*/  LEA R34, P2, R59, R34, 0x1 ;  /* 0x000000223b227211 */ /* 0x000fc800078408ff */
[----:B------:R-:W-:Y:S02]  /*2010*/  LEA.HI.X R35, R59, R35, R60, 0x1, P2 ;  /* 0x000000233b237211 */ /* 0x000fe400010f0c3c */
[----:B--2---:R-:W-:-:S04]  /*2020*/  @!P0 LEA R44, P1, R45, c[0x0][0x268], 0x1 ;  /* 0x00009a002d2c8a11 */ /* 0x004fc800078208ff */
[----:B------:R-:W-:Y:S02]  /*2030*/  @!P0 LEA.HI.X R45, R45, c[0x0][0x26c], R58, 0x1, P1 ;  /* 0x00009b002d2d8a11 */ /* 0x000fe400008f0c3a */
[----:B------:R-:W-:Y:S02]  /*2040*/  ISETP.GE.AND P1, PT, R32, R27, PT ;  /* 0x0000001b2000720c */ /* 0x000fe40003f26270 */
[----:B------:R-:W-:-:S04]  /*2050*/  @!P0 LEA R4, P3, R56, c[0x0][0x258], 0x1 ;  /* 0x0000960038048a11 */ /* 0x000fc800078608ff */
[----:B------:R-:W-:Y:S02]  /*2060*/  @!P0 LEA.HI.X R5, R56, c[0x0][0x25c], R5, 0x1, P3 ;  /* 0x0000970038058a11 */ /* 0x000fe400018f0c05 */
[----:B------:R-:W-:Y:S01]  /*2070*/  PRMT R56, RZ, 0x7610, R56 ;  /* 0x00007610ff387816 */ /* 0x000fe20000000038 */
[----:B------:R-:W-:-:S04]  /*2080*/  UIMAD.WIDE.U32 UR8, UR10, UR36, UR8 ;  /* 0x000000240a0872a5 */ /* 0x000fc8000f8e0008 */
[----:B------:R-:W-:-:S04]  /*2090*/  UIADD3 UR36, UP1, UR26, UR8, URZ ;  /* 0x000000081a247290 */ /* 0x000fc8000ff3e03f */
[----:B------:R-:W-:Y:S02]  /*20a0*/  UIADD3.X UR8, UR27, UR7, UR9, UP1, !UPT ;  /* 0x000000071b087290 */ /* 0x000fe40008ffe409 */
[----:B------:R-:W-:-:S04]  /*20b0*/  MOV R61, UR36 ;  /* 0x00000024003d7c02 */ /* 0x000fc80008000f00 */
[----:B------:R-:W-:Y:S02]  /*20c0*/  LEA R2, P4, R61, R2, 0x1 ;  /* 0x000000023d027211 */ /* 0x000fe400078808ff */
[----:B------:R-:W-:Y:S02]  /*20d0*/  MOV R62, UR8 ;  /* 0x00000008003e7c02 */ /* 0x000fe40008000f00 */
        /* <DEDUP_REMOVED lines=9> */
[----:B------:R-:W-:Y:S01]  /*2170*/  STL [R1+0x4], R152 ;  /* 0x0000049801007387 */ /* 0x000fe20000100800 */
[----:B------:R-:W-:Y:S01]  /*2180*/  ISETP.GE.AND P2, PT, R6, R27, PT ;  /* 0x0000001b0600720c */ /* 0x000fe20003f46270 */
[----:B------:R-:W-:Y:S01]  /*2190*/  ULDC.64 UR8, c[0x0][0x2e8] ;  /* 0x0000ba0000087ab9 */ /* 0x000fe20000000a00 */
[----:B------:R-:W-:-:S02]  /*21a0*/  LEA.HI.X R3, R61, R3, R62, 0x1, P4 ;  /* 0x000000033d037211 */ /* 0x000fc400020f0c3e */
        /* <DEDUP_REMOVED lines=8> */
[----:B------:R-:W-:Y:S01]  /*2230*/  PRMT R66, RZ, 0x7610, R66 ;  /* 0x00007610ff427816 */ /* 0x000fe20000000042 */
[----:B---3--:R-:W-:Y:S04]  /*2240*/  STS.U16 [R152], R39 ;  /* 0x0000002798007388 */ /* 0x008fe80000000400 */
[----:B----4-:R-:W-:Y:S04]  /*2250*/  STS.U16 [R149+0x40], R41 ;  /* 0x0000402995007388 */ /* 0x010fe80000000400 */
[----:B-----5:R-:W-:Y:S04]  /*2260*/  STS.U16 [R252+0x80], R43 ;  /* 0x0000802bfc007388 */ /* 0x020fe80000000400 */
        /* <DEDUP_REMOVED lines=33> */
[----:B------:R0:W4:Y:S01]  /*2480*/  @!P1 LDG.E.U16 R49, [R34.64+-0xf80] ;  /* 0xfff0802022319981 */ /* 0x000122000c1e1500 */
[----:B------:R-:W-:-:S13]  /*2490*/  ISETP.GE.AND P1, PT, R12, R27, PT ;  /* 0x0000001b0c00720c */ /* 0x000fda0003f26270 */
[----:B------:R0:W5:Y:S01]  /*24a0*/  @!P1 LDG.E.U16 R56, [R34.64+-0xe40] ;  /* 0xfff1c02022389981 */ /* 0x000162000c1e1500 */
[-C--:B------:R-:W-:Y:S02]  /*24b0*/  ISETP.GE.AND P1, PT, R14, R27.reuse, PT ;  /* 0x0000001b0e00720c */ /* 0x080fe40003f26270 */
[----:B------:R-:W-:Y:S02]  /*24c0*/  PRMT R51, RZ, 0x7610, R51 ;  /* 0x00007610ff337816 */ /* 0x000fe40000000033 */
[----:B------:R-:W-:Y:S02]  /*24d0*/  PRMT R47, RZ, 0x7610, R47 ;  /* 0x00007610ff2f7816 */ /* 0x000fe4000000002f */
[----:B--2---:R-:W-:Y:S02]  /*24e0*/  PRMT R52, RZ, 0x7610, R52 ;  /* 0x00007610ff347816 */ /* 0x004fe40000000034 */
[----:B------:R-:W-:Y:S01]  /*24f0*/  PRMT R43, RZ, 0x7610, R43 ;  /* 0x00007610ff2b7816 */ /* 0x000fe2000000002b */
[----:B------:R0:W2:Y:S04]  /*2500*/  @!P2 LDG.E.U16 R51, [R34.64+-0xf00] ;  /* 0xfff100202233a981 */ /* 0x0000a8000c1e1500 */
[----:B------:R0:W2:Y:S01]  /*2510*/  @!P1 LDG.E.U16 R55, [R34.64+-0xe00] ;  /* 0xfff2002022379981 */ /* 0x0000a2000c1e1500 */
[----:B------:R-:W-:-:S02]  /*2520*/  ISETP.GE.AND P1, PT, R16, R27, PT ;  /* 0x0000001b1000720c */ /* 0x000fc40003f26270 */
[----:B---3--:R-:W-:Y:S01]  /*2530*/  PRMT R54, RZ, 0x7610, R54 ;  /* 0x00007610ff367816 */ /* 0x008fe20000000036 */
[----:B------:R0:W3:Y:S01]  /*2540*/  @!P3 LDG.E.U16 R47, [R34.64+-0xfc0] ;  /* 0xfff04020222fb981 */ /* 0x0000e2000c1e1500 */
[----:B------:R-:W-:Y:S02]  /*2550*/  PRMT R53, RZ, 0x7610, R53 ;  /* 0x00007610ff357816 */ /* 0x000fe40000000035 */
[-C--:B------:R-:W-:Y:S01]  /*2560*/  ISETP.GE.AND P2, PT, R20, R27.reuse, PT ;  /* 0x0000001b1400720c */ /* 0x080fe20003f46270 */
[----:B------:R0:W2:Y:S01]  /*2570*/  @!P4 LDG.E.U16 R52, [R34.64+-0xf40] ;  /* 0xfff0c0202234c981 */ /* 0x0000a2000c1e1500 */
[----:B------:R-:W-:-:S03]  /*2580*/  ISETP.GE.AND P3, PT, R22, R27, PT ;  /* 0x0000001b1600720c */ /* 0x000fc60003f66270 */
[----:B------:R1:W2:Y:S04]  /*2590*/  @!P0 LDG.E.U16 R43, [R44.64] ;  /* 0x000000202c2b8981 */ /* 0x0002a8000c1e1500 */
[----:B------:R0:W3:Y:S01]  /*25a0*/  @!P1 LDG.E.U16 R58, [R34.64+-0xdc0] ;  /* 0xfff24020223a9981 */ /* 0x0000e2000c1e1500 */
[-C--:B------:R-:W-:Y:S02]  /*25b0*/  ISETP.GE.AND P1, PT, R18, R27.reuse, PT ;  /* 0x0000001b1200720c */ /* 0x080fe40003f26270 */
[-C--:B------:R-:W-:Y:S01]  /*25c0*/  ISETP.GE.AND P4, PT, R24, R27.reuse, PT ;  /* 0x0000001b1800720c */ /* 0x080fe20003f86270 */
[----:B------:R0:W4:Y:S01]  /*25d0*/  @!P5 LDG.E.U16 R54, [R34.64+-0xec0] ;  /* 0xfff140202236d981 */ /* 0x000122000c1e1500 */
[----:B------:R-:W-:-:S03]  /*25e0*/  ISETP.GE.AND P5, PT, R26, R27, PT ;  /* 0x0000001b1a00720c */ /* 0x000fc60003fa6270 */
[----:B------:R0:W5:Y:S01]  /*25f0*/  @!P6 LDG.E.U16 R53, [R34.64+-0xe80] ;  /* 0xfff180202235e981 */ /* 0x000162000c1e1500 */
[----:B------:R-:W-:Y:S02]  /*2600*/  ISETP.GE.AND P6, PT, R28, R27, PT ;  /* 0x0000001b1c00720c */ /* 0x000fe40003fc6270 */
[----:B-1----:R-:W-:Y:S01]  /*2610*/  PRMT R45, RZ, 0x7610, R45 ;  /* 0x00007610ff2d7816 */ /* 0x002fe2000000002d */
[----:B------:R0:W5:Y:S01]  /*2620*/  @!P3 LDG.E.U16 R59, [R34.64+-0xd00] ;  /* 0xfff30020223bb981 */ /* 0x000162000c1e1500 */
[----:B------:R-:W-:-:S03]  /*2630*/  PRMT R44, RZ, 0x7610, R44 ;  /* 0x00007610ff2c7816 */ /* 0x000fc6000000002c */
[----:B------:R0:W5:Y:S04]  /*2640*/  @!P4 LDG.E.U16 R62, [R34.64+-0xcc0] ;  /* 0xfff34020223ec981 */ /* 0x000168000c1e1500 */
[----:B------:R0:W5:Y:S04]  /*2650*/  @!P1 LDG.E.U16 R45, [R34.64+-0xd80] ;  /* 0xfff28020222d9981 */ /* 0x000168000c1e1500 */
[----:B------:R0:W5:Y:S04]  /*2660*/  @!P2 LDG.E.U16 R44, [R34.64+-0xd40] ;  /* 0xfff2c020222ca981 */ /* 0x000168000c1e1500 */
[----:B------:R0:W5:Y:S04]  /*2670*/  @!P5 LDG.E.U16 R61, [R34.64+-0xc80] ;  /* 0xfff38020223dd981 */ /* 0x000168000c1e1500 */
[----:B------:R0:W5:Y:S01]  /*2680*/  @!P6 LDG.E.U16 R66, [R34.64+-0xc40] ;  /* 0xfff3c0202242e981 */ /* 0x000162000c1e1500 */
[----:B------:R-:W-:-:S02]  /*2690*/  P2R R74, PR, RZ, 0x2 ;  /* 0x00000002ff4a7803 */ /* 0x000fc40000000000 */
[----:B0-----:R-:W-:Y:S02]  /*26a0*/  PRMT R35, RZ, 0x7610, R35 ;  /* 0x00007610ff237816 */ /* 0x001fe40000000023 */
[----:B------:R-:W-:Y:S02]  /*26b0*/  ISETP.GE.AND P1, PT, R30, R27, PT ;  /* 0x0000001b1e00720c */ /* 0x000fe40003f26270 */
        /* <DEDUP_REMOVED lines=19> */
[----:B------:R-:W-:Y:S04]  /*27f0*/  LDS.U16 R43, [R145] ;  /* 0x00000000912b7984 */ /* 0x000fe80000000400 */
        /* <DEDUP_REMOVED lines=8> */
[----:B------:R-:W-:Y:S04]  /*2880*/  LDS.U16 R56, [R145+0x12] ;  /* 0x0000120091387984 */ /* 0x000fe80000000400 */
[----:B------:R-:W1:Y:S04]  /*2890*/  LDS.U16 R58, [R145+0x14] ;  /* 0x00001400913a7984 */ /* 0x000e680000000400 */
[----:B------:R-:W-:Y:S04]  /*28a0*/  LDS.U16 R59, [R145+0x16] ;  /* 0x00001600913b7984 */ /* 0x000fe80000000400 */
[----:B------:R-:W1:Y:S04]  /*28b0*/  LDS.U16 R61, [R145+0x18] ;  /* 0x00001800913d7984 */ /* 0x000e680000000400 */
[----:B------:R-:W-:Y:S04]  /*28c0*/  LDS.U16 R62, [R145+0x1a] ;  /* 0x00001a00913e7984 */ /* 0x000fe80000000400 */
[----:B------:R-:W-:Y:S04]  /*28d0*/  LDS.U16 R63, [R145+0x1c] ;  /* 0x00001c00913f7984 */ /* 0x000fe80000000400 */
[----:B------:R-:W2:Y:S04]  /*28e0*/  LDS.U16 R65, [R145+0x1e] ;  /* 0x00001e0091417984 */ /* 0x000ea80000000400 */
[----:B------:R-:W-:Y:S01]  /*28f0*/  BAR.SYNC.DEFER_BLOCKING 0x0 ;  /* 0x0000000000007b1d */ /* 0x000fe20000010000 */
[----:B0-----:R-:W-:-:S05]  /*2900*/  PRMT R45, RZ, 0x7610, R45 ;  /* 0x00007610ff2d7816 */ /* 0x001fca000000002d */
[----:B------:R0:W5:Y:S01]  /*2910*/  @!P0 LDG.E.U16 R35, [R4.64] ;  /* 0x0000002004238981 */ /* 0x000162000c1e1500 */
[----:B------:R-:W-:-:S03]  /*2920*/  ISETP.GE.AND P0, PT, R32, R27, PT ;  /* 0x0000001b2000720c */ /* 0x000fc60003f06270 */
[----:B------:R0:W5:Y:S01]  /*2930*/  @!P1 LDG.E.U16 R45, [R2.64+-0xfc0] ;  /* 0xfff04020022d9981 */ /* 0x000162000c1e1500 */
[-C--:B------:R-:W-:Y:S02]  /*2940*/  ISETP.GE.AND P1, PT, R0, R27.reuse, PT ;  /* 0x0000001b0000720c */ /* 0x080fe40003f26270 */
[----:B-1----:R-:W-:Y:S01]  /*2950*/  PRMT R66, RZ, 0x7610, R66 ;  /* 0x00007610ff427816 */ /* 0x002fe20000000042 */
        /* <DEDUP_REMOVED lines=9> */
[-C--:B------:R-:W-:Y:S02]  /*29f0*/  ISETP.GE.AND P0, PT, R10, R27.reuse, PT ;  /* 0x0000001b0a00720c */ /* 0x080fe40003f06270 */
[----:B0-----:R-:W-:Y:S01]  /*2a00*/  PRMT R5, RZ, 0x7610, R5 ;  /* 0x00007610ff057816 */ /* 0x001fe20000000005 */
[----:B------:R1:W5:Y:S01]  /*2a10*/  @!P1 LDG.E.U16 R68, [R2.64+-0xec0] ;  /* 0xfff1402002449981 */ /* 0x000362000c1e1500 */
[----:B------:R-:W-:-:S03]  /*2a20*/  ISETP.GE.AND P1, PT, R12, R27, PT ;  /* 0x0000001b0c00720c */ /* 0x000fc60003f26270 */
[----:B------:R1:W5:Y:S06]  /*2a30*/  @!P6 LDG.E.U16 R82, [R2.64+-0xc40] ;  /* 0xfff3c0200252e981 */ /* 0x00036c000c1e1500 */
[----:B------:R1:W5:Y:S01]  /*2a40*/  @!P0 LDG.E.U16 R5, [R2.64+-0xe80] ;  /* 0xfff1802002058981 */ /* 0x000362000c1e1500 */
[----:B------:R-:W-:Y:S02]  /*2a50*/  ISETP.GE.AND P0, PT, R14, R27, PT ;  /* 0x0000001b0e00720c */ /* 0x000fe40003f06270 */
[----:B------:R-:W-:-:S06]  /*2a60*/  PRMT R4, RZ, 0x7610, R4 ;  /* 0x00007610ff047816 */ /* 0x000fcc0000000004 */
[----:B------:R1:W5:Y:S01]  /*2a70*/  @!P1 LDG.E.U16 R4, [R2.64+-0xe40] ;  /* 0xfff1c02002049981 */ /* 0x000362000c1e1500 */
[----:B------:R-:W-:-:S04]  /*2a80*/  ISETP.NE.AND P1, PT, R74, RZ, PT ;  /* 0x000000ff4a00720c */ /* 0x000fc80003f25270 */
[----:B------:R1:W5:Y:S01]  /*2a90*/  @!P0 LDG.E.U16 R75, [R2.64+-0xe00] ;  /* 0xfff20020024b8981 */ /* 0x000362000c1e1500 */
[----:B------:R-:W-:-:S08]  /*2aa0*/  ISETP.GE.AND P0, PT, R16, R27, PT ;  /* 0x0000001b1000720c */ /* 0x000fd00003f06270 */
[----:B------:R1:W5:Y:S05]  /*2ab0*/  @!P1 LDG.E.U16 R77, [R2.64+-0xd80] ;  /* 0xfff28020024d9981 */ /* 0x00036a000c1e1500 */
[----:B------:R1:W5:Y:S01]  /*2ac0*/  @!P0 LDG.E.U16 R76, [R2.64+-0xdc0] ;  /* 0xfff24020024c8981 */ /* 0x000362000c1e1500 */
[----:B--2---:R-:W-:-:S05]  /*2ad0*/  HADD2.F32 R44, -RZ, R34.H0_H0 ;  /* 0x20000022ff2c7230 */ /* 0x004fca0000004100 */
[----:B------:R-:W-:-:S06]  /*2ae0*/  FMUL.FTZ R34, R44, -1.4426950216293334961 ;  /* 0xbfb8aa3b2c227820 */ /* 0x000fcc0000410000 */
[----:B------:R-:W-:Y:S01]  /*2af0*/  MUFU.EX2 R34, R34 ;  /* 0x0000002200227308 */ /* 0x000fe20000000800 */
[----:B------:R-:W-:-:S05]  /*2b00*/  HADD2.F32 R43, -RZ, R43.H0_H0 ;  /* 0x2000002bff2b7230 */ /* 0x000fca0000004100 */
[----:B------:R-:W-:Y:S01]  /*2b10*/  FMUL.FTZ R74, R43, -1.4426950216293334961 ;  /* 0xbfb8aa3b2b4a7820 */ /* 0x000fe20000410000 */
[----:B---3--:R-:W-:-:S05]  /*2b20*/  HADD2.F32 R47, -RZ, R47.H0_H0 ;  /* 0x2000002fff2f7230 */ /* 0x008fca0000004100 */
[----:B------:R-:W0:Y:S01]  /*2b30*/  MUFU.EX2 R74, R74 ;  /* 0x0000004a004a7308 */ /* 0x000e220000000800 */
[----:B----4-:R-:W-:Y:S01]  /*2b40*/  HADD2.F32 R49, -RZ, R49.H0_H0 ;  /* 0x20000031ff317230 */ /* 0x010fe20000004100 */
[----:B------:R-:W-:Y:S01]  /*2b50*/  FMUL.FTZ R83, R47, -1.4426950216293334961 ;  /* 0xbfb8aa3b2f537820 */ /* 0x000fe20000410000 */
[----:B------:R-:W-:-:S03]  /*2b60*/  HADD2.F32 R51, -RZ, R51.H0_H0 ;  /* 0x20000033ff337230 */ /* 0x000fc60000004100 */
[----:B-1----:R-:W-:Y:S02]  /*2b70*/  FMUL.FTZ R2, R49, -1.4426950216293334961 ;  /* 0xbfb8aa3b31027820 */ /* 0x002fe40000410000 */
[----:B------:R-:W-:Y:S01]  /*2b80*/  FMUL.FTZ R3, R51, -1.4426950216293334961 ;  /* 0xbfb8aa3b33037820 */ /* 0x000fe20000410000 */
[----:B------:R-:W-:Y:S01]  /*2b90*/  MUFU.EX2 R83, R83 ;  /* 0x0000005300537308 */ /* 0x000fe20000000800 */
[----:B0-----:R-:W-:-:S07]  /*2ba0*/  FADD.FTZ R74, R74, 1 ;  /* 0x3f8000004a4a7421 */ /* 0x001fce0000010000 */
[----:B------:R-:W0:Y:S08]  /*2bb0*/  MUFU.EX2 R2, R2 ;  /* 0x0000000200027308 */ /* 0x000e300000000800 */
[----:B------:R-:W1:Y:S08]  /*2bc0*/  MUFU.EX2 R3, R3 ;  /* 0x0000000300037308 */ /* 0x000e700000000800 */
[----:B------:R-:W-:Y:S01]  /*2bd0*/  MUFU.RCP R74, R74 ;  /* 0x0000004a004a7308 */ /* 0x000fe20000001000 */
[----:B0-----:R-:W-:Y:S01]  /*2be0*/  FADD.FTZ R2, R2, 1 ;  /* 0x3f80000002027421 */ /* 0x001fe20000010000 */
[----:B------:R-:W-:Y:S01]  /*2bf0*/  HADD2.F32 R52, -RZ, R52.H0_H0 ;  /* 0x20000034ff347230 */ /* 0x000fe20000004100 */
[----:B-1----:R-:W-:Y:S01]  /*2c00*/  FADD.FTZ R3, R3, 1 ;  /* 0x3f80000003037421 */ /* 0x002fe20000010000 */
[----:B------:R-:W-:-:S03]  /*2c10*/  HADD2.F32 R53, -RZ, R53.H0_H0 ;  /* 0x20000035ff357230 */ /* 0x000fc60000004100 */
[----:B------:R-:W-:Y:S01]  /*2c20*/  FMUL.FTZ R84, R52, -1.4426950216293334961 ;  /* 0xbfb8aa3b34547820 */ /* 0x000fe20000410000 */
[----:B------:R-:W-:Y:S02]  /*2c30*/  HADD2.F32 R127, -RZ, R127.H0_H0 ;  /* 0x2000007fff7f7230 */ /* 0x000fe40000004100 */
[----:B------:R-:W-:Y:S01]  /*2c40*/  HADD2.F32 R64, -RZ, R64.H0_H0 ;  /* 0x20000040ff407230 */ /* 0x000fe20000004100 */
[----:B------:R-:W-:Y:S02]  /*2c50*/  FMUL.FTZ R85, R53, -1.4426950216293334961 ;  /* 0xbfb8aa3b35557820 */ /* 0x000fe40000410000 */
[----:B------:R-:W-:Y:S01]  /*2c60*/  MUFU.EX2 R84, R84 ;  /* 0x0000005400547308 */ /* 0x000fe20000000800 */
[----:B------:R-:W-:Y:S02]  /*2c70*/  HADD2.F32 R54, -RZ, R54.H0_H0 ;  /* 0x20000036ff367230 */ /* 0x000fe40000004100 */
[----:B------:R-:W-:-:S05]  /*2c80*/  HADD2.F32 R55, -RZ, R55.H0_H0 ;  /* 0x20000037ff377230 */ /* 0x000fca0000004100 */
[----:B------:R-:W-:Y:S01]  /*2c90*/  MUFU.EX2 R85, R85 ;  /* 0x0000005500557308 */ /* 0x000fe20000000800 */
[----:B------:R-:W-:Y:S01]  /*2ca0*/  HADD2.F32 R58, -RZ, R58.H0_H0 ;  /* 0x2000003aff3a7230 */ /* 0x000fe20000004100 */
[----:B------:R-:W-:Y:S02]  /*2cb0*/  FMUL.FTZ R86, R54, -1.4426950216293334961 ;  /* 0xbfb8aa3b36567820 */ /* 0x000fe40000410000 */
[----:B------:R-:W-:Y:S02]  /*2cc0*/  FMUL.FTZ R87, R55, -1.4426950216293334961 ;  /* 0xbfb8aa3b37577820 */ /* 0x000fe40000410000 */
[----:B------:R-:W-:Y:S02]  /*2cd0*/  FMUL.FTZ R90, R58, -1.4426950216293334961 ;  /* 0xbfb8aa3b3a5a7820 */ /* 0x000fe40000410000 */
[----:B------:R-:W-:Y:S01]  /*2ce0*/  MUFU.EX2 R86, R86 ;  /* 0x0000005600567308 */ /* 0x000fe20000000800 */
[----:B------:R-:W-:Y:S02]  /*2cf0*/  HADD2.F32 R61, -RZ, R61.H0_H0 ;  /* 0x2000003dff3d7230 */ /* 0x000fe40000004100 */
[----:B------:R-:W-:-:S02]  /*2d00*/  HADD2.F32 R126, -RZ, R126.H0_H0 ;  /* 0x2000007eff7e7230 */ /* 0x000fc40000004100 */
[----:B------:R-:W-:-:S03]  /*2d10*/  HADD2.F32 R59, -RZ, R59.H0_H0 ;  /* 0x2000003bff3b7230 */ /* 0x000fc60000004100 */
[----:B------:R-:W0:Y:S01]  /*2d20*/  MUFU.EX2 R87, R87 ;  /* 0x0000005700577308 */ /* 0x000e220000000800 */
[----:B------:R-:W-:Y:S01]  /*2d30*/  HADD2.F32 R56, -RZ, R56.H0_H0 ;  /* 0x20000038ff387230 */ /* 0x000fe20000004100 */
[----:B------:R-:W-:-:S06]  /*2d40*/  FMUL.FTZ R93, R61, -1.4426950216293334961 ;  /* 0xbfb8aa3b3d5d7820 */ /* 0x000fcc0000410000 */
[----:B------:R-:W-:Y:S01]  /*2d50*/  MUFU.EX2 R90, R90 ;  /* 0x0000005a005a7308 */ /* 0x000fe20000000800 */
[----:B------:R-:W-:Y:S01]  /*2d60*/  FMUL.FTZ R91, R59, -1.4426950216293334961 ;  /* 0xbfb8aa3b3b5b7820 */ /* 0x000fe20000410000 */
[----:B------:R-:W-:Y:S01]  /*2d70*/  HADD2.F32 R65, -RZ, R65.H0_H0 ;  /* 0x20000041ff417230 */ /* 0x000fe20000004100 */
[----:B------:R-:W-:Y:S01]  /*2d80*/  FMUL.FTZ R88, R56, -1.4426950216293334961 ;  /* 0xbfb8aa3b38587820 */ /* 0x000fe20000410000 */
[----:B------:R-:W-:Y:S02]  /*2d90*/  HADD2.F32 R62, -RZ, R62.H0_H0 ;  /* 0x2000003eff3e7230 */ /* 0x000fe40000004100 */
[----:B------:R-:W-:Y:S02]  /*2da0*/  HADD2.F32 R69, -RZ, R69.H0_H0 ;  /* 0x20000045ff457230 */ /* 0x000fe40000004100 */
[----:B------:R1:W-:Y:S01]  /*2db0*/  MUFU.EX2 R92, R91 ;  /* 0x0000005b005c7308 */ /* 0x0003e20000000800 */
[----:B------:R-:W-:Y:S01]  /*2dc0*/  HADD2.F32 R71, -RZ, R71.H0_H0 ;  /* 0x20000047ff477230 */ /* 0x000fe20000004100 */
[----:B0-----:R-:W-:-:S06]  /*2dd0*/  FADD.FTZ R87, R87, 1 ;  /* 0x3f80000057577421 */ /* 0x001fcc0000010000 */
[----:B------:R-:W-:Y:S01]  /*2de0*/  MUFU.EX2 R93, R93 ;  /* 0x0000005d005d7308 */ /* 0x000fe20000000800 */
[----:B-1----:R-:W-:Y:S01]  /*2df0*/  FMUL.FTZ R91, R65, -1.4426950216293334961 ;  /* 0xbfb8aa3b415b7820 */ /* 0x002fe20000410000 */
[----:B------:R-:W-:-:S06]  /*2e00*/  HADD2.F32 R63, -RZ, R63.H0_H0 ;  /* 0x2000003fff3f7230 */ /* 0x000fcc0000004100 */
[----:B------:R-:W-:Y:S01]  /*2e10*/  MUFU.EX2 R89, R88 ;  /* 0x0000005800597308 */ /* 0x000fe20000000800 */
[----:B-----5:R-:W-:Y:S04]  /*2e20*/  STS.U16 [R152], R35 ;  /* 0x0000002398007388 */ /* 0x020fe80000000400 */
[----:B------:R-:W-:Y:S04]  /*2e30*/  STS.U16 [R149+0x40], R45 ;  /* 0x0000402d95007388 */ /* 0x000fe80000000400 */
[----:B------:R-:W-:Y:S04]  /*2e40*/  STS.U16 [R252+0x80], R67 ;  /* 0x00008043fc007388 */ /* 0x000fe80000000400 */
[----:B------:R-:W-:Y:S04]  /*2e50*/  STS.U16 [R251+0xc0], R66 ;  /* 0x0000c042fb007388 */ /* 0x000fe80000000400 */
[----:B------:R0:W-:Y:S04]  /*2e60*/  STS.U16 [R250+0x100], R73 ;  /* 0x00010049fa007388 */ /* 0x0001e80000000400 */
[----:B------:R-:W-:Y:S04]  /*2e70*/  STS.U16 [R249+0x140], R68 ;  /* 0x00014044f9007388 */ /* 0x000fe80000000400 */
[----:B------:R-:W-:Y:S04]  /*2e80*/  STS.U16 [R248+0x180], R5 ;  /* 0x00018005f8007388 */ /* 0x000fe80000000400 */
[----:B------:R-:W-:Y:S04]  /*2e90*/  STS.U16 [R245+0x1c0], R4 ;  /* 0x0001c004f5007388 */ /* 0x000fe80000000400 */
[----:B------:R-:W-:Y:S01]  /*2ea0*/  STS.U16 [R244+0x200], R75 ;  /* 0x0002004bf4007388 */ /* 0x000fe20000000400 */
[----:B0-----:R-:W-:-:S03]  /*2eb0*/  FADD.FTZ R73, R34, 1 ;  /* 0x3f80000022497421 */ /* 0x001fc60000010000 */
[----:B------:R0:W-:Y:S04]  /*2ec0*/  STS.U16 [R243+0x240], R76 ;  /* 0x0002404cf3007388 */ /* 0x0001e80000000400 */
[----:B------:R-:W-:Y:S04]  /*2ed0*/  STS.U16 [R242+0x280], R77 ;  /* 0x0002804df2007388 */ /* 0x000fe80000000400 */
[----:B------:R1:W-:Y:S04]  /*2ee0*/  STS.U16 [R241+0x2c0], R78 ;  /* 0x0002c04ef1007388 */ /* 0x0003e80000000400 */
[----:B------:R-:W-:Y:S04]  /*2ef0*/  STS.U16 [R240+0x300], R79 ;  /* 0x0003004ff0007388 */ /* 0x000fe80000000400 */
[----:B------:R2:W-:Y:S04]  /*2f00*/  STS.U16 [R239+0x340], R80 ;  /* 0x00034050ef007388 */ /* 0x0005e80000000400 */
[----:B------:R-:W-:Y:S04]  /*2f10*/  STS.U16 [R238+0x380], R81 ;  /* 0x00038051ee007388 */ /* 0x000fe80000000400 */
[----:B------:R-:W-:Y:S01]  /*2f20*/  STS.U16 [R237+0x3c0], R82 ;  /* 0x0003c052ed007388 */ /* 0x000fe20000000400 */
[----:B------:R-:W-:-:S06]  /*2f30*/  NOP ;  /* 0x0000000000007918 */ /* 0x000fcc0000000000 */
[----:B------:R-:W3:Y:S04]  /*2f40*/  LDS.U16 R34, [R145] ;  /* 0x0000000091227984 */ /* 0x000ee80000000400 */
[----:B------:R-:W4:Y:S01]  /*2f50*/  LDS.U16 R45, [R145+0x4] ;  /* 0x00000400912d7984 */ /* 0x000f220000000400 */
[----:B------:R-:W5:Y:S03]  /*2f60*/  MUFU.RCP R73, R73 ;  /* 0x0000004900497308 */ /* 0x000f660000001000 */
[----:B------:R-:W4:Y:S01]  /*2f70*/  LDS.U16 R35, [R145+0x2] ;  /* 0x0000020091237984 */ /* 0x000f220000000400 */
[----:B0-----:R-:W-:-:S03]  /*2f80*/  FADD.FTZ R76, R83, 1 ;  /* 0x3f800000534c7421 */ /* 0x001fc60000010000 */
[----:B------:R-:W0:Y:S01]  /*2f90*/  LDS.U16 R66, [R145+0x6] ;  /* 0x0000060091427984 */ /* 0x000e220000000400 */
[----:B-1----:R1:W-:Y:S03]  /*2fa0*/  MUFU.RCP R78, R2 ;  /* 0x00000002004e7308 */ /* 0x0023e60000001000 */
[----:B------:R-:W0:Y:S04]  /*2fb0*/  LDS.U16 R68, [R145+0xa] ;  /* 0x00000a0091447984 */ /* 0x000e280000000400 */
[----:B------:R-:W0:Y:S01]  /*2fc0*/  LDS.U16 R67, [R145+0x8] ;  /* 0x0000080091437984 */ /* 0x000e220000000400 */
[----:B------:R-:W3:Y:S01]  /*2fd0*/  MUFU.RCP R76, R76 ;  /* 0x0000004c004c7308 */ /* 0x000ee20000001000 */
[----:B-1----:R-:W-:-:S07]  /*2fe0*/  FADD.FTZ R2, -R74, 1 ;  /* 0x3f8000004a027421 */ /* 0x002fce0000010100 */
[----:B--2---:R5:W-:Y:S01]  /*2ff0*/  MUFU.RCP R80, R3 ;  /* 0x0000000300507308 */ /* 0x004be20000001000 */
[----:B------:R-:W-:Y:S02]  /*3000*/  FFMA.FTZ R4, R43, R2, 1 ;  /* 0x3f8000002b047423 */ /* 0x000fe40000010002 */
[----:B------:R-:W1:Y:S01]  /*3010*/  LDS.U16 R2, [R145+0xc] ;  /* 0x00000c0091027984 */ /* 0x000e620000000400 */
[----:B-----5:R-:W-:Y:S01]  /*3020*/  FADD.FTZ R3, -R73, 1 ;  /* 0x3f80000049037421 */ /* 0x020fe20000010100 */
[----:B---3--:R-:W-:-:S03]  /*3030*/  HADD2.F32 R34, -RZ, R34.H0_H0 ;  /* 0x20000022ff227230 */ /* 0x008fc60000004100 */
[----:B------:R-:W-:Y:S01]  /*3040*/  FFMA.FTZ R79, R44, R3, 1 ;  /* 0x3f8000002c4f7423 */ /* 0x000fe20000010003 */
[----:B----4-:R-:W-:Y:S01]  /*3050*/  HADD2.F32 R45, -RZ, R45.H0_H0 ;  /* 0x2000002dff2d7230 */ /* 0x010fe20000004100 */
[----:B------:R-:W-:-:S04]  /*3060*/  FMUL.FTZ R3, R127, R34 ;  /* 0x000000227f037220 */ /* 0x000fc80000410000 */
[----:B------:R-:W-:Y:S02]  /*3070*/  FMUL.FTZ R5, R64, R45 ;  /* 0x0000002d40057220 */ /* 0x000fe40000410000 */
[----:B------:R-:W-:Y:S02]  /*3080*/  FMUL.FTZ R3, R74, R3 ;  /* 0x000000034a037220 */ /* 0x000fe40000410000 */
[----:B------:R-:W-:Y:S02]  /*3090*/  FMUL.FTZ R81, R76, R5 ;  /* 0x000000054c517220 */ /* 0x000fe40000410000 */
[----:B------:R-:W-:Y:S02]  /*30a0*/  FMUL.FTZ R5, R3, R4 ;  /* 0x0000000403057220 */ /* 0x000fe40000410000 */
[----:B------:R-:W2:Y:S04]  /*30b0*/  LDS.U16 R3, [R145+0xe] ;  /* 0x00000e0091037984 */ /* 0x000ea80000000400 */
[----:B------:R-:W3:Y:S01]  /*30c0*/  LDS.U16 R4, [R145+0x10] ;  /* 0x0000100091047984 */ /* 0x000ee20000000400 */
[----:B------:R-:W-:Y:S01]  /*30d0*/  FADD.FTZ R75, R84, 1 ;  /* 0x3f800000544b7421 */ /* 0x000fe20000010000 */
[----:B------:R-:W-:Y:S01]  /*30e0*/  HADD2.F32 R35, -RZ, R35.H0_H0 ;  /* 0x20000023ff237230 */ /* 0x000fe20000004100 */
[----:B------:R-:W-:Y:S01]  /*30f0*/  FADD.FTZ R82, R85, 1 ;  /* 0x3f80000055527421 */ /* 0x000fe20000010000 */
[----:B0-----:R-:W-:Y:S01]  /*3100*/  HADD2.F32 R66, -RZ, R66.H0_H0 ;  /* 0x20000042ff427230 */ /* 0x001fe20000004100 */
[----:B------:R-:W-:Y:S01]  /*3110*/  FADD.FTZ R77, R86, 1 ;  /* 0x3f800000564d7421 */ /* 0x000fe20000010000 */
[----:B------:R-:W-:Y:S01]  /*3120*/  HADD2.F32 R68, -RZ, R68.H0_H0 ;  /* 0x20000044ff447230 */ /* 0x000fe20000004100 */
[----:B------:R-:W0:Y:S01]  /*3130*/  MUFU.RCP R75, R75 ;  /* 0x0000004b004b7308 */ /* 0x000e220000001000 */
[----:B------:R-:W-:-:S02]  /*3140*/  FMUL.FTZ R84, R126, R35 ;  /* 0x000000237e547220 */ /* 0x000fc40000410000 */
[----:B------:R-:W-:Y:S01]  /*3150*/  FMUL.FTZ R88, R62, -1.4426950216293334961 ;  /* 0xbfb8aa3b3e587820 */ /* 0x000fe20000410000 */
[----:B------:R-:W-:Y:S01]  /*3160*/  HADD2.F32 R119, -RZ, R72.H0_H0 ;  /* 0x20000048ff777230 */ /* 0x000fe20000004100 */
[----:B------:R-:W-:-:S03]  /*3170*/  FMUL.FTZ R84, R73, R84 ;  /* 0x0000005449547220 */ /* 0x000fc60000410000 */
[----:B------:R4:W-:Y:S01]  /*3180*/  MUFU.EX2 R104, R91 ;  /* 0x0000005b00687308 */ /* 0x0009e20000000800 */
[----:B------:R-:W-:Y:S01]  /*3190*/  FADD.FTZ R86, -R76, 1 ;  /* 0x3f8000004c567421 */ /* 0x000fe20000010100 */
[----:B------:R-:W-:Y:S01]  /*31a0*/  HADD2.F32 R70, -RZ, R70.H0_H0 ;  /* 0x20000046ff467230 */ /* 0x000fe20000004100 */
[----:B------:R-:W-:Y:S01]  /*31b0*/  FMUL.FTZ R95, R63, -1.4426950216293334961 ;  /* 0xbfb8aa3b3f5f7820 */ /* 0x000fe20000410000 */
[----:B------:R-:W-:Y:S01]  /*31c0*/  HADD2.F32 R67, -RZ, R67.H0_H0 ;  /* 0x20000043ff437230 */ /* 0x000fe20000004100 */
[----:B------:R-:W-:Y:S03]  /*31d0*/  LDS.U16 R85, [R145+0x16] ;  /* 0x0000160091557984 */ /* 0x000fe60000000400 */
[----:B------:R-:W5:Y:S01]  /*31e0*/  MUFU.RCP R82, R82 ;  /* 0x0000005200527308 */ /* 0x000f620000001000 */
[----:B------:R-:W-:Y:S02]  /*31f0*/  FMUL.FTZ R96, R84, R79 ;  /* 0x0000004f54607220 */ /* 0x000fe40000410000 */
[----:B------:R-:W-:-:S02]  /*3200*/  FADD.FTZ R84, -R78, 1 ;  /* 0x3f8000004e547421 */ /* 0x000fc40000010100 */
[----:B------:R-:W-:Y:S02]  /*3210*/  FMUL.FTZ R79, R69, R66 ;  /* 0x00000042454f7220 */ /* 0x000fe40000410000 */
[----:B----4-:R-:W-:Y:S01]  /*3220*/  FADD.FTZ R91, R90, 1 ;  /* 0x3f8000005a5b7421 */ /* 0x010fe20000010000 */
[----:B------:R4:W-:Y:S01]  /*3230*/  MUFU.EX2 R94, R88 ;  /* 0x00000058005e7308 */ /* 0x0009e20000000800 */
[----:B0-----:R-:W-:Y:S01]  /*3240*/  FADD.FTZ R83, -R75, 1 ;  /* 0x3f8000004b537421 */ /* 0x001fe20000010100 */
[----:B-1----:R-:W-:Y:S01]  /*3250*/  HADD2.F32 R72, -RZ, R2.H0_H0 ;  /* 0x20000002ff487230 */ /* 0x002fe20000004100 */
[----:B------:R-:W-:Y:S02]  /*3260*/  FMUL.FTZ R90, R71, R68 ;  /* 0x00000044475a7220 */ /* 0x000fe40000410000 */
[----:B------:R-:W-:Y:S02]  /*3270*/  FFMA.FTZ R84, R49, R84, 1 ;  /* 0x3f80000031547423 */ /* 0x000fe40000010054 */
[----:B------:R-:W-:Y:S01]  /*3280*/  FMUL.FTZ R79, R78, R79 ;  /* 0x0000004f4e4f7220 */ /* 0x000fe20000410000 */
[----:B------:R-:W0:Y:S01]  /*3290*/  MUFU.RCP R77, R77 ;  /* 0x0000004d004d7308 */ /* 0x000e220000001000 */
[----:B----4-:R-:W-:-:S02]  /*32a0*/  FFMA.FTZ R88, R47, R86, 1 ;  /* 0x3f8000002f587423 */ /* 0x010fc40000010056 */
[----:B------:R-:W-:Y:S02]  /*32b0*/  FFMA.FTZ R83, R52, R83, 1 ;  /* 0x3f80000034537423 */ /* 0x000fe40000010053 */
[----:B------:R-:W-:-:S03]  /*32c0*/  FMUL.FTZ R90, R75, R90 ;  /* 0x0000005a4b5a7220 */ /* 0x000fc60000410000 */
[----:B------:R1:W4:Y:S01]  /*32d0*/  MUFU.RCP R86, R87 ;  /* 0x0000005700567308 */ /* 0x0003220000001000 */
[----:B------:R-:W-:Y:S02]  /*32e0*/  FMUL.FTZ R98, R79, R84 ;  /* 0x000000544f627220 */ /* 0x000fe40000410000 */
[----:B-----5:R-:W-:Y:S02]  /*32f0*/  FADD.FTZ R84, -R82, 1 ;  /* 0x3f80000052547421 */ /* 0x020fe40000010100 */
[----:B------:R-:W-:Y:S02]  /*3300*/  FMUL.FTZ R79, R119, R72 ;  /* 0x00000048774f7220 */ /* 0x000fe40000410000 */
[----:B------:R-:W-:Y:S01]  /*3310*/  FMUL.FTZ R97, R81, R88 ;  /* 0x0000005851617220 */ /* 0x000fe20000410000 */
[----:B------:R5:W0:Y:S01]  /*3320*/  MUFU.EX2 R102, R95 ;  /* 0x0000005f00667308 */ /* 0x000a220000000800 */
[----:B------:R-:W-:Y:S01]  /*3330*/  FADD.FTZ R88, -R80, 1 ;  /* 0x3f80000050587421 */ /* 0x000fe20000010100 */
[----:B-1----:R-:W1:Y:S01]  /*3340*/  LDS.U16 R87, [R145+0x18] ;  /* 0x0000180091577984 */ /* 0x002e620000000400 */
[----:B------:R-:W-:-:S02]  /*3350*/  FMUL.FTZ R81, R70, R67 ;  /* 0x0000004346517220 */ /* 0x000fc40000410000 */
[----:B------:R-:W-:Y:S02]  /*3360*/  FMUL.FTZ R100, R90, R83 ;  /* 0x000000535a647220 */ /* 0x000fe40000410000 */
[----:B------:R-:W-:Y:S01]  /*3370*/  FADD.FTZ R90, R93, 1 ;  /* 0x3f8000005d5a7421 */ /* 0x000fe20000010000 */
[----:B------:R-:W1:Y:S01]  /*3380*/  LDS.U16 R83, [R145+0x14] ;  /* 0x0000140091537984 */ /* 0x000e620000000400 */
[----:B------:R-:W-:Y:S01]  /*3390*/  FFMA.FTZ R93, R53, R84, 1 ;  /* 0x3f800000355d7423 */ /* 0x000fe20000010054 */
[----:B------:R-:W-:Y:S01]  /*33a0*/  HADD2.F32 R84, -RZ, R57.H0_H0 ;  /* 0x20000039ff547230 */ /* 0x000fe20000004100 */
[----:B------:R-:W-:Y:S01]  /*33b0*/  FMUL.FTZ R2, R82, R79 ;  /* 0x0000004f52027220 */ /* 0x000fe20000410000 */
[----:B------:R-:W-:Y:S01]  /*33c0*/  HADD2.F32 R79, -RZ, R60.H0_H0 ;  /* 0x2000003cff4f7230 */ /* 0x000fe20000004100 */
[----:B------:R-:W-:Y:S01]  /*33d0*/  FFMA.FTZ R88, R51, R88, 1 ;  /* 0x3f80000033587423 */ /* 0x000fe20000010058 */
[----:B--2---:R-:W-:Y:S01]  /*33e0*/  HADD2.F32 R60, -RZ, R3.H0_H0 ;  /* 0x20000003ff3c7230 */ /* 0x004fe20000004100 */
[----:B------:R-:W-:Y:S01]  /*33f0*/  FMUL.FTZ R81, R80, R81 ;  /* 0x0000005150517220 */ /* 0x000fe20000410000 */
[----:B---3--:R-:W-:Y:S01]  /*3400*/  HADD2.F32 R57, -RZ, R4.H0_H0 ;  /* 0x20000004ff397230 */ /* 0x008fe20000004100 */
[----:B------:R-:W-:-:S02]  /*3410*/  FMUL.FTZ R101, R2, R93 ;  /* 0x0000005d02657220 */ /* 0x000fc40000410000 */
[----:B------:R-:W-:Y:S02]  /*3420*/  FMUL.FTZ R99, R81, R88 ;  /* 0x0000005851637220 */ /* 0x000fe40000410000 */
[----:B------:R-:W-:Y:S01]  /*3430*/  FADD.FTZ R88, R92, 1 ;  /* 0x3f8000005c587421 */ /* 0x000fe20000010000 */
[----:B------:R-:W2:Y:S01]  /*3440*/  LDS.U16 R81, [R145+0x12] ;  /* 0x0000120091517984 */ /* 0x000ea20000000400 */
[----:B0-----:R-:W-:Y:S02]  /*3450*/  FADD.FTZ R3, -R77, 1 ;  /* 0x3f8000004d037421 */ /* 0x001fe40000010100 */
[----:B------:R-:W-:Y:S02]  /*3460*/  FMUL.FTZ R2, R79, R60 ;  /* 0x0000003c4f027220 */ /* 0x000fe40000410000 */
[----:B------:R-:W-:Y:S02]  /*3470*/  FMUL.FTZ R93, R84, R57 ;  /* 0x00000039545d7220 */ /* 0x000fe40000410000 */
[----:B----4-:R-:W-:-:S02]  /*3480*/  FADD.FTZ R92, -R86, 1 ;  /* 0x3f800000565c7421 */ /* 0x010fc40000010100 */
[----:B-----5:R-:W-:Y:S02]  /*3490*/  FADD.FTZ R95, R94, 1 ;  /* 0x3f8000005e5f7421 */ /* 0x020fe40000010000 */
[----:B------:R-:W-:Y:S02]  /*34a0*/  FFMA.FTZ R3, R54, R3, 1 ;  /* 0x3f80000036037423 */ /* 0x000fe40000010003 */
[----:B------:R-:W-:Y:S02]  /*34b0*/  FMUL.FTZ R2, R77, R2 ;  /* 0x000000024d027220 */ /* 0x000fe40000410000 */
[----:B------:R-:W-:Y:S02]  /*34c0*/  FMUL.FTZ R93, R86, R93 ;  /* 0x0000005d565d7220 */ /* 0x000fe40000410000 */
[----:B------:R-:W-:Y:S02]  /*34d0*/  FFMA.FTZ R94, R55, R92, 1 ;  /* 0x3f800000375e7423 */ /* 0x000fe4000001005c */
[----:B------:R-:W-:-:S02]  /*34e0*/  FADD.FTZ R103, R102, 1 ;  /* 0x3f80000066677421 */ /* 0x000fc40000010000 */
[----:B------:R-:W-:Y:S02]  /*34f0*/  FMUL.FTZ R4, R2, R3 ;  /* 0x0000000302047220 */ /* 0x000fe40000410000 */
[----:B------:R-:W-:Y:S01]  /*3500*/  FMUL.FTZ R102, R93, R94 ;  /* 0x0000005e5d667220 */ /* 0x000fe20000410000 */
[----:B------:R-:W0:Y:S04]  /*3510*/  LDS.U16 R2, [R145+0x1a] ;  /* 0x00001a0091027984 */ /* 0x000e280000000400 */
[----:B------:R-:W3:Y:S04]  /*3520*/  LDS.U16 R3, [R145+0x1c] ;  /* 0x00001c0091037984 */ /* 0x000ee80000000400 */
[----:B------:R-:W4:Y:S01]  /*3530*/  LDS.U16 R93, [R145+0x1e] ;  /* 0x00001e00915d7984 */ /* 0x000f220000000400 */
[----:B------:R-:W-:Y:S01]  /*3540*/  FADD.FTZ R89, R89, 1 ;  /* 0x3f80000059597421 */ /* 0x000fe20000010000 */
[----:B------:R-:W5:Y:S08]  /*3550*/  MUFU.RCP R90, R90 ;  /* 0x0000005a005a7308 */ /* 0x000f700000001000 */
[----:B------:R-:W0:Y:S01]  /*3560*/  MUFU.RCP R88, R88 ;  /* 0x0000005800587308 */ /* 0x000e220000001000 */
[----:B------:R-:W-:Y:S01]  /*3570*/  FADD.FTZ R94, R104, 1 ;  /* 0x3f800000685e7421 */ /* 0x000fe20000010000 */
[----:B------:R-:W-:-:S06]  /*3580*/  HADD2.F32 R42, -RZ, R42.H0_H0 ;  /* 0x2000002aff2a7230 */ /* 0x000fcc0000004100 */
[----:B------:R-:W2:Y:S01]  /*3590*/  MUFU.RCP R91, R91 ;  /* 0x0000005b005b7308 */ /* 0x000ea20000001000 */
[----:B-1----:R-:W-:-:S07]  /*35a0*/  HADD2.F32 R87, -RZ, R87.H0_H0 ;  /* 0x20000057ff577230 */ /* 0x002fce0000004100 */
[----:B------:R-:W1:Y:S01]  /*35b0*/  MUFU.RCP R89, R89 ;  /* 0x0000005900597308 */ /* 0x000e620000001000 */
[----:B------:R-:W-:Y:S01]  /*35c0*/  HADD2.F32 R48, -RZ, R48.H0_H0 ;  /* 0x20000030ff307230 */ /* 0x000fe20000004100 */
[----:B-----5:R-:W-:Y:S01]  /*35d0*/  FADD.FTZ R106, -R90, 1 ;  /* 0x3f8000005a6a7421 */ /* 0x020fe20000010100 */
[----:B------:R-:W-:Y:S01]  /*35e0*/  HADD2.F32 R83, -RZ, R83.H0_H0 ;  /* 0x20000053ff537230 */ /* 0x000fe20000004100 */
[----:B------:R-:W-:Y:S01]  /*35f0*/  FMUL.FTZ R109, R42, R87 ;  /* 0x000000572a6d7220 */ /* 0x000fe20000410000 */
[----:B------:R-:W-:Y:S01]  /*3600*/  HADD2.F32 R50, -RZ, R50.H0_H0 ;  /* 0x20000032ff327230 */ /* 0x000fe20000004100 */
[----:B0-----:R-:W-:Y:S02]  /*3610*/  FADD.FTZ R104, -R88, 1 ;  /* 0x3f80000058687421 */ /* 0x001fe40000010100 */
[----:B------:R-:W0:Y:S01]  /*3620*/  MUFU.RCP R95, R95 ;  /* 0x0000005f005f7308 */ /* 0x000e220000001000 */
[----:B------:R-:W-:Y:S02]  /*3630*/  HADD2.F32 R46, -RZ, R46.H0_H0 ;  /* 0x2000002eff2e7230 */ /* 0x000fe40000004100 */
[----:B--2---:R-:W-:-:S02]  /*3640*/  HADD2.F32 R81, -RZ, R81.H0_H0 ;  /* 0x20000051ff517230 */ /* 0x004fc40000004100 */
[----:B------:R-:W-:-:S03]  /*3650*/  HADD2.F32 R85, -RZ, R85.H0_H0 ;  /* 0x20000055ff557230 */ /* 0x000fc60000004100 */
[----:B------:R1:W2:Y:S01]  /*3660*/  MUFU.RCP R92, R103 ;  /* 0x00000067005c7308 */ /* 0x0002a20000001000 */
[----:B------:R-:W-:Y:S02]  /*3670*/  FFMA.FTZ R110, R61, R106, 1 ;  /* 0x3f8000003d6e7423 */ /* 0x000fe4000001006a */
[----:B------:R-:W-:-:S05]  /*3680*/  FMUL.FTZ R109, R90, R109 ;  /* 0x0000006d5a6d7220 */ /* 0x000fca0000410000 */
[----:B------:R-:W5:Y:S01]  /*3690*/  MUFU.RCP R94, R94 ;  /* 0x0000005e005e7308 */ /* 0x000f620000001000 */
[----:B------:R-:W-:Y:S02]  /*36a0*/  FADD.FTZ R105, -R91, 1 ;  /* 0x3f8000005b697421 */ /* 0x000fe40000010100 */
[----:B------:R-:W-:Y:S02]  /*36b0*/  FFMA.FTZ R108, R59, R104, 1 ;  /* 0x3f8000003b6c7423 */ /* 0x000fe40000010068 */
[----:B------:R-:W-:Y:S02]  /*36c0*/  FMUL.FTZ R106, R48, R83 ;  /* 0x00000053306a7220 */ /* 0x000fe40000410000 */
[----:B-1----:R-:W-:Y:S02]  /*36d0*/  FADD.FTZ R103, -R89, 1 ;  /* 0x3f80000059677421 */ /* 0x002fe40000010100 */
[----:B------:R-:W-:Y:S02]  /*36e0*/  FMUL.FTZ R104, R50, R81 ;  /* 0x0000005132687220 */ /* 0x000fe40000410000 */
[----:B------:R-:W-:Y:S01]  /*36f0*/  FMUL.FTZ R107, R46, R85 ;  /* 0x000000552e6b7220 */ /* 0x000fe20000410000 */
[----:B------:R-:W-:Y:S01]  /*3700*/  HADD2.F32 R112, -RZ, R41.H0_H0 ;  /* 0x20000029ff707230 */ /* 0x000fe20000004100 */
[----:B------:R-:W-:Y:S01]  /*3710*/  FMUL.FTZ R109, R109, R110 ;  /* 0x0000006e6d6d7220 */ /* 0x000fe20000410000 */
[----:B------:R-:W-:Y:S01]  /*3720*/  HADD2.F32 R110, -RZ, R39.H0_H0 ;  /* 0x20000027ff6e7230 */ /* 0x000fe20000004100 */
[----:B------:R-:W-:Y:S01]  /*3730*/  FFMA.FTZ R105, R58, R105, 1 ;  /* 0x3f8000003a697423 */ /* 0x000fe20000010069 */
[----:B------:R-:W-:Y:S01]  /*3740*/  HADD2.F32 R40, -RZ, R40.H0_H0 ;  /* 0x20000028ff287230 */ /* 0x000fe20000004100 */
[----:B------:R-:W-:Y:S01]  /*3750*/  FMUL.FTZ R106, R91, R106 ;  /* 0x0000006a5b6a7220 */ /* 0x000fe20000410000 */
[----:B------:R-:W-:Y:S01]  /*3760*/  HADD2.F32 R39, -RZ, R2.H0_H0 ;  /* 0x20000002ff277230 */ /* 0x000fe20000004100 */
[----:B------:R-:W-:Y:S01]  /*3770*/  FFMA.FTZ R103, R56, R103, 1 ;  /* 0x3f80000038677423 */ /* 0x000fe20000010067 */
[----:B---3--:R-:W-:Y:S01]  /*3780*/  HADD2.F32 R41, -RZ, R3.H0_H0 ;  /* 0x20000003ff297230 */ /* 0x008fe20000004100 */
[----:B------:R-:W-:Y:S01]  /*3790*/  FMUL.FTZ R104, R89, R104 ;  /* 0x0000006859687220 */ /* 0x000fe20000410000 */
[----:B----4-:R-:W-:Y:S01]  /*37a0*/  HADD2.F32 R93, -RZ, R93.H0_H0 ;  /* 0x2000005dff5d7230 */ /* 0x010fe20000004100 */
[----:B------:R-:W-:-:S02]  /*37b0*/  FMUL.FTZ R107, R88, R107 ;  /* 0x0000006b586b7220 */ /* 0x000fc40000410000 */
[----:B------:R-:W-:Y:S01]  /*37c0*/  FMUL.FTZ R105, R106, R105 ;  /* 0x000000696a697220 */ /* 0x000fe20000410000 */
[----:B------:R-:W-:Y:S01]  /*37d0*/  F2FP.PACK_AB R106, R96, R5 ;  /* 0x00000005606a723e */ /* 0x000fe200000000ff */
[----:B------:R-:W-:Y:S01]  /*37e0*/  BAR.SYNC.DEFER_BLOCKING 0x0 ;  /* 0x0000000000007b1d */ /* 0x000fe20000010000 */
[----:B------:R-:W-:Y:S02]  /*37f0*/  FMUL.FTZ R103, R104, R103 ;  /* 0x0000006768677220 */ /* 0x000fe40000410000 */
[----:B------:R-:W-:Y:S02]  /*3800*/  FMUL.FTZ R108, R107, R108 ;  /* 0x0000006c6b6c7220 */ /* 0x000fe40000410000 */
[----:B0-----:R-:W-:Y:S02]  /*3810*/  FADD.FTZ R5, -R95, 1 ;  /* 0x3f8000005f057421 */ /* 0x001fe40000010100 */
[----:B--2---:R-:W-:Y:S02]  /*3820*/  FADD.FTZ R96, -R92, 1 ;  /* 0x3f8000005c607421 */ /* 0x004fe40000010100 */
[----:B-----5:R-:W-:-:S02]  /*3830*/  FADD.FTZ R104, -R94, 1 ;  /* 0x3f8000005e687421 */ /* 0x020fc40000010100 */
[----:B------:R-:W-:Y:S02]  /*3840*/  FMUL.FTZ R2, R112, R39 ;  /* 0x0000002770027220 */ /* 0x000fe40000410000 */
[----:B------:R-:W-:Y:S02]  /*3850*/  FMUL.FTZ R3, R40, R41 ;  /* 0x0000002928037220 */ /* 0x000fe40000410000 */
[----:B------:R-:W-:Y:S02]  /*3860*/  FMUL.FTZ R107, R110, R93 ;  /* 0x0000005d6e6b7220 */ /* 0x000fe40000410000 */
[----:B------:R-:W-:Y:S02]  /*3870*/  FFMA.FTZ R5, R62, R5, 1 ;  /* 0x3f8000003e057423 */ /* 0x000fe40000010005 */
[----:B------:R-:W-:Y:S02]  /*3880*/  FFMA.FTZ R96, R63, R96, 1 ;  /* 0x3f8000003f607423 */ /* 0x000fe40000010060 */
[----:B------:R-:W-:-:S02]  /*3890*/  FMUL.FTZ R2, R95, R2 ;  /* 0x000000025f027220 */ /* 0x000fc40000410000 */
[----:B------:R-:W-:Y:S02]  /*38a0*/  FMUL.FTZ R3, R92, R3 ;  /* 0x000000035c037220 */ /* 0x000fe40000410000 */
[----:B------:R-:W-:Y:S02]  /*38b0*/  FFMA.FTZ R104, R65, R104, 1 ;  /* 0x3f80000041687423 */ /* 0x000fe40000010068 */
[----:B------:R-:W-:Y:S01]  /*38c0*/  FMUL.FTZ R107, R94, R107 ;  /* 0x0000006b5e6b7220 */ /* 0x000fe20000410000 */
[----:B------:R-:W-:Y:S01]  /*38d0*/  F2FP.PACK_AB R97, R98, R97 ;  /* 0x000000616261723e */ /* 0x000fe200000000ff */
[----:B------:R-:W-:Y:S01]  /*38e0*/  FMUL.FTZ R2, R2, R5 ;  /* 0x0000000502027220 */ /* 0x000fe20000410000 */
[----:B------:R-:W-:Y:S01]  /*38f0*/  F2FP.PACK_AB R99, R100, R99 ;  /* 0x000000636463723e */ /* 0x000fe200000000ff */
[----:B------:R-:W-:Y:S02]  /*3900*/  FMUL.FTZ R3, R3, R96 ;  /* 0x0000006003037220 */ /* 0x000fe40000410000 */
[----:B------:R-:W-:Y:S01]  /*3910*/  FMUL.FTZ R104, R107, R104 ;  /* 0x000000686b687220 */ /* 0x000fe20000410000 */
[----:B------:R-:W-:-:S02]  /*3920*/  PRMT R5, R106, 0x7632, R5 ;  /* 0x000076326a057816 */ /* 0x000fc40000000005 */
[----:B------:R-:W-:Y:S02]  /*3930*/  PRMT R96, R97, 0x7632, R96 ;  /* 0x0000763261607816 */ /* 0x000fe40000000060 */
[----:B------:R-:W-:Y:S02]  /*3940*/  PRMT R98, R99, 0x7632, R98 ;  /* 0x0000763263627816 */ /* 0x000fe40000000062 */
[----:B------:R-:W-:Y:S02]  /*3950*/  F2FP.PACK_AB R4, R4, R101 ;  /* 0x000000650404723e */ /* 0x000fe400000000ff */
[----:B------:R-:W-:Y:S02]  /*3960*/  ISETP.NE.AND P6, PT, R148, RZ, PT ;  /* 0x000000ff9400720c */ /* 0x000fe40003fc5270 */
[----:B------:R-:W-:Y:S02]  /*3970*/  F2FP.PACK_AB R102, R103, R102 ;  /* 0x000000666766723e */ /* 0x000fe400000000ff */
[----:B------:R-:W-:-:S02]  /*3980*/  F2FP.PACK_AB R105, R108, R105 ;  /* 0x000000696c69723e */ /* 0x000fc400000000ff */
        /* <DEDUP_REMOVED lines=42> */
[----:B------:R-:W0:Y:S01]  /*3c30*/  LDS R133, [0x1080] ;  /* 0x00108000ff857984 */ /* 0x000e220000000800 */
[----:B------:R-:W-:-:S04]  /*3c40*/  IADD3 R150, P1, R146, UR25, RZ ;  /* 0x0000001992967c10 */ /* 0x000fc8000ff3e0ff */
[----:B------:R-:W-:Y:S01]  /*3c50*/  IADD3.X R151, R120, UR39, RZ, P1, !PT ;  /* 0x0000002778977c10 */ /* 0x000fe20008ffe4ff */
[----:B------:R1:W-:Y:S04]  /*3c60*/  STL [R1], R149 ;  /* 0x0000009501007387 */ /* 0x0003e80000100800 */
[----:B------:R1:W-:Y:S01]  /*3c70*/  STL.64 [R1+0x8], R150 ;  /* 0x0000089601007387 */ /* 0x0003e20000100a00 */
[----:B------:R-:W-:Y:S02]  /*3c80*/  UIMAD UR7, UR13, UR8, URZ ;  /* 0x000000080d0772a4 */ /* 0x000fe4000f8e023f */
[----:B------:R-:W-:Y:S02]  /*3c90*/  UIMAD.WIDE.U32 UR34, UR12, UR8, URZ ;  /* 0x000000080c2272a5 */ /* 0x000fe4000f8e003f */
[----:B------:R-:W-:Y:S01]  /*3ca0*/  UIMAD UR36, UR12, UR9, UR7 ;  /* 0x000000090c2472a4 */ /* 0x000fe2000f8e0207 */
[----:B------:R-:W-:Y:S03]  /*3cb0*/  BSSY B0, `(.L_x_454) ;  /* 0x0000010000007945 */ /* 0x000fe60003800000 */
[----:B------:R-:W-:Y:S01]  /*3cc0*/  UIADD3 UR7, UR35, UR36, URZ ;  /* 0x0000002423077290 */ /* 0x000fe2000fffe03f */
[----:B0-----:R-:W-:-:S13]  /*3cd0*/  ISETP.GE.AND P0, PT, R146, R133, PT ;  /* 0x000000859200720c */ /* 0x001fda0003f06270 */
[----:B------:R-:W-:Y:S05]  /*3ce0*/  @P0 BRA `(.L_x_455) ;  /* 0x000000c000000947 */ /* 0x000fea0003800000 */
[----:B-1----:R-:W-:Y:S01]  /*3cf0*/  MOV R2, UR12 ;  /* 0x0000000c00027c02 */ /* 0x002fe20008000f00 */
        /* <DEDUP_REMOVED lines=11> */
.L_x_455:
[----:B-1----:R-:W-:Y:S05]  /*3db0*/  BSYNC B0 ;  /* 0x0000000000007941 */ /* 0x002fea0003800000 */
.L_x_454:
        /* <DEDUP_REMOVED lines=12> */
[----:B------:R-:W-:Y:S01]  /*3e80*/  HADD2.F32 R38, -RZ, R38.H0_H0 ;  /* 0x20000026ff267230 */ /* 0x000fe20000004100 */
[----:B------:R-:W-:Y:S01]  /*3e90*/  ISETP.GE.AND P5, PT, R16, R133, PT ;  /* 0x000000851000720c */ /* 0x000fe20003fa6270 */
[----:B------:R-:W-:Y:S01]  /*3ea0*/  UIADD3.X UR34, UR27, UR8, UR35, UP0, !UPT ;  /* 0x000000081b227290 */ /* 0x000fe200087fe423 */
[----:B0-----:R-:W-:Y:S01]  /*3eb0*/  MOV R4, UR7 ;  /* 0x0000000700047c02 */ /* 0x001fe20008000f00 */
[----:B------:R-:W-:Y:S01]  /*3ec0*/  HADD2.F32 R37, -RZ, R37.H0_H0 ;  /* 0x20000025ff257230 */ /* 0x000fe20000004100 */
[----:B------:R-:W-:Y:S01]  /*3ed0*/  FMUL.FTZ R43, R43, R74 ;  /* 0x0000004a2b2b7220 */ /* 0x000fe20000410000 */
[----:B------:R-:W-:Y:S01]  /*3ee0*/  HADD2.F32 R36, -RZ, R36.H0_H0 ;  /* 0x20000024ff247230 */ /* 0x000fe20000004100 */
[----:B------:R-:W-:Y:S01]  /*3ef0*/  LEA R2, P1, R4, R2, 0x1 ;  /* 0x0000000204027211 */ /* 0x000fe200078208ff */
[----:B------:R-:W-:Y:S01]  /*3f00*/  HADD2.F32 R33, -RZ, R33.H0_H0 ;  /* 0x20000021ff217230 */ /* 0x000fe20000004100 */
[----:B------:R-:W-:Y:S01]  /*3f10*/  MOV R5, UR34 ;  /* 0x0000002200057c02 */ /* 0x000fe20008000f00 */
[----:B------:R-:W-:Y:S01]  /*3f20*/  HADD2.F32 R31, -RZ, R31.H0_H0 ;  /* 0x2000001fff1f7230 */ /* 0x000fe20000004100 */
[----:B------:R-:W-:Y:S01]  /*3f30*/  FMUL.FTZ R44, R44, R73 ;  /* 0x000000492c2c7220 */ /* 0x000fe20000410000 */
[----:B------:R-:W-:Y:S01]  /*3f40*/  HADD2.F32 R29, -RZ, R29.H0_H0 ;  /* 0x2000001dff1d7230 */ /* 0x000fe20000004100 */
[----:B------:R-:W-:Y:S01]  /*3f50*/  LEA.HI.X R3, R4, R3, R5, 0x1, P1 ;  /* 0x0000000304037211 */ /* 0x000fe200008f0c05 */
[----:B------:R-:W-:Y:S01]  /*3f60*/  HADD2.F32 R25, -RZ, R25.H0_H0 ;  /* 0x20000019ff197230 */ /* 0x000fe20000004100 */
[-C--:B------:R-:W-:Y:S01]  /*3f70*/  ISETP.GE.AND P1, PT, R6, R133.reuse, PT ;  /* 0x000000850600720c */ /* 0x080fe20003f26270 */
[----:B------:R-:W-:Y:S01]  /*3f80*/  HADD2.F32 R23, -RZ, R23.H0_H0 ;  /* 0x20000017ff177230 */ /* 0x000fe20000004100 */
[----:B------:R-:W-:Y:S01]  /*3f90*/  FMUL.FTZ R47, R47, R76 ;  /* 0x0000004c2f2f7220 */ /* 0x000fe20000410000 */
[----:B------:R-:W-:Y:S01]  /*3fa0*/  @!P0 STG.E.U16 [R2.64+-0xf80], R101 ;  /* 0xfff0806502008986 */ /* 0x000fe2000c101520 */
        /* <DEDUP_REMOVED lines=32> */
[----:B------:R-:W-:Y:S01]  /*41b0*/  ISETP.NE.U32.AND P0, PT, RZ, c[0x0][0x270], PT ;  /* 0x00009c00ff007a0c */ /* 0x000fe20003f05070 */
[----:B------:R-:W-:-:S02]  /*41c0*/  FMUL.FTZ R59, R59, R88 ;  /* 0x000000583b3b7220 */ /* 0x000fc40000410000 */
[----:B------:R-:W-:Y:S01]  /*41d0*/  @!P2 STG.E.U16 [R2.64+-0xfc0], R99 ;  /* 0xfff040630200a986 */ /* 0x000fe2000c101520 */
[----:B------:R-:W-:Y:S01]  /*41e0*/  ISETP.NE.AND.EX P0, PT, RZ, c[0x0][0x274], PT, P0 ;  /* 0x00009d00ff007a0c */ /* 0x000fe20003f05300 */
[----:B------:R-:W-:Y:S02]  /*41f0*/  FMUL.FTZ R61, R61, R90 ;  /* 0x0000005a3d3d7220 */ /* 0x000fe40000410000 */
[----:B------:R-:W-:Y:S01]  /*4200*/  @!P1 STG.E.U16 [R2.64+-0xd80], R117 ;  /* 0xfff2807502009986 */ /* 0x000fe2000c101520 */
[----:B------:R-:W-:Y:S01]  /*4210*/  ISETP.GE.AND P1, PT, R26, R133, PT ;  /* 0x000000851a00720c */ /* 0x000fe20003f26270 */
[----:B------:R-:W-:Y:S02]  /*4220*/  FMUL.FTZ R62, R62, R95 ;  /* 0x0000005f3e3e7220 */ /* 0x000fe40000410000 */
[----:B------:R-:W-:Y:S01]  /*4230*/  FMUL.FTZ R63, R63, R92 ;  /* 0x0000005c3f3f7220 */ /* 0x000fe20000410000 */
[----:B------:R-:W-:Y:S01]  /*4240*/  @!P4 STG.E.U16 [R2.64+-0xd00], R123 ;  /* 0xfff3007b0200c986 */ /* 0x000fe2000c101520 */
[----:B------:R-:W-:-:S02]  /*4250*/  FMUL.FTZ R65, R65, R94 ;  /* 0x0000005e41417220 */ /* 0x000fc40000410000 */
[----:B------:R-:W-:Y:S01]  /*4260*/  FADD.FTZ R143, R38, UR5 ;  /* 0x00000005268f7e21 */ /* 0x000fe20008010000 */
[----:B------:R-:W-:Y:S01]  /*4270*/  @!P5 STG.E.U16 [R2.64+-0xcc0], R125 ;  /* 0xfff3407d0200d986 */ /* 0x000fe2000c101520 */
[----:B------:R-:W-:Y:S02]  /*4280*/  FADD.FTZ R142, R37, UR5 ;  /* 0x00000005258e7e21 */ /* 0x000fe40008010000 */
[----:B------:R-:W-:Y:S01]  /*4290*/  FADD.FTZ R141, R36, UR5 ;  /* 0x00000005248d7e21 */ /* 0x000fe20008010000 */
[----:B------:R0:W-:Y:S01]  /*42a0*/  @!P3 STG.E.U16 [R2.64+-0xc40], R131 ;  /* 0xfff3c0830200b986 */ /* 0x0001e2000c101520 */
[----:B------:R-:W-:Y:S02]  /*42b0*/  FADD.FTZ R140, R33, UR5 ;  /* 0x00000005218c7e21 */ /* 0x000fe40008010000 */
[----:B------:R-:W-:Y:S01]  /*42c0*/  FADD.FTZ R139, R31, UR5 ;  /* 0x000000051f8b7e21 */ /* 0x000fe20008010000 */
[----:B------:R1:W-:Y:S01]  /*42d0*/  @!P1 STG.E.U16 [R2.64+-0xc80], R129 ;  /* 0xfff3808102009986 */ /* 0x0003e2000c101520 */
[----:B------:R-:W-:-:S02]  /*42e0*/  FADD.FTZ R138, R29, UR5 ;  /* 0x000000051d8a7e21 */ /* 0x000fc40008010000 */
[----:B------:R-:W-:Y:S02]  /*42f0*/  FADD.FTZ R137, R25, UR5 ;  /* 0x0000000519897e21 */ /* 0x000fe40008010000 */
[----:B------:R-:W-:Y:S02]  /*4300*/  FADD.FTZ R136, R23, UR5 ;  /* 0x0000000517887e21 */ /* 0x000fe40008010000 */
[----:B------:R-:W-:Y:S02]  /*4310*/  FADD.FTZ R135, R21, UR5 ;  /* 0x0000000515877e21 */ /* 0x000fe40008010000 */
[----:B------:R-:W-:Y:S02]  /*4320*/  FADD.FTZ R134, R19, UR5 ;  /* 0x0000000513867e21 */ /* 0x000fe40008010000 */
[----:B------:R-:W-:Y:S02]  /*4330*/  FADD.FTZ R133, R17, UR5 ;  /* 0x0000000511857e21 */ /* 0x000fe40008010000 */
[----:B------:R-:W-:-:S02]  /*4340*/  FADD.FTZ R132, R15, UR5 ;  /* 0x000000050f847e21 */ /* 0x000fc40008010000 */
[----:B0-----:R-:W-:Y:S02]  /*4350*/  FADD.FTZ R131, R13, UR5 ;  /* 0x000000050d837e21 */ /* 0x001fe40008010000 */
[----:B------:R-:W-:Y:S02]  /*4360*/  FADD.FTZ R130, R11, UR5 ;  /* 0x000000050b827e21 */ /* 0x000fe40008010000 */
[----:B-1----:R-:W-:Y:S02]  /*4370*/  FADD.FTZ R129, R9, UR5 ;  /* 0x0000000509817e21 */ /* 0x002fe40008010000 */
[----:B------:R-:W-:Y:S02]  /*4380*/  FADD.FTZ R128, R7, UR5 ;  /* 0x0000000507807e21 */ /* 0x000fe40008010000 */
        /* <DEDUP_REMOVED lines=15> */
[----:B------:R-:W-:Y:S01]  /*4480*/  FMUL.FTZ R110, R110, R65 ;  /* 0x000000416e6e7220 */ /* 0x000fe20000410000 */
[----:B------:R-:W-:Y:S05]  /*4490*/  @!P0 BRA `(.L_x_456) ;  /* 0x0000087000008947 */ /* 0x000fea0003800000 */
[----:B------:R-:W-:Y:S01]  /*44a0*/  BAR.SYNC.DEFER_BLOCKING 0x0 ;  /* 0x0000000000007b1d */ /* 0x000fe20000010000 */
[----:B------:R-:W-:Y:S02]  /*44b0*/  FMUL.FTZ R34, R43, R34 ;  /* 0x000000222b227220 */ /* 0x000fe40000410000 */
[----:B------:R-:W-:Y:S02]  /*44c0*/  FMUL.FTZ R35, R44, R35 ;  /* 0x000000232c237220 */ /* 0x000fe40000410000 */
[----:B------:R-:W-:Y:S01]  /*44d0*/  FMUL.FTZ R45, R47, R45 ;  /* 0x0000002d2f2d7220 */ /* 0x000fe20000410000 */
[----:B------:R-:W-:Y:S01]  /*44e0*/  ULDC.64 UR8, c[0x0][0x210] ;  /* 0x0000840000087ab9 */ /* 0x000fe20000000a00 */
[----:B------:R-:W-:Y:S01]  /*44f0*/  FMUL.FTZ R66, R49, R66 ;  /* 0x0000004231427220 */ /* 0x000fe20000410000 */
[----:B------:R-:W-:Y:S01]  /*4500*/  F2FP.PACK_AB R34, R35, R34 ;  /* 0x000000222322723e */ /* 0x000fe200000000ff */
[----:B------:R-:W-:Y:S01]  /*4510*/  FMUL.FTZ R51, R51, R67 ;  /* 0x0000004333337220 */ /* 0x000fe20000410000 */
[----:B------:R-:W-:Y:S01]  /*4520*/  UIMAD UR7, UR13, UR8, URZ ;  /* 0x000000080d0772a4 */ /* 0x000fe2000f8e023f */
        /* <DEDUP_REMOVED lines=22> */
[----:B------:R-:W-:Y:S01]  /*4690*/  UIMAD.WIDE.U32 UR34, UR12, UR8, URZ ;  /* 0x000000080c2272a5 */ /* 0x000fe2000f8e003f */
[----:B------:R2:W-:Y:S01]  /*46a0*/  STS.U16 [R145+0xa], R5 ;  /* 0x00000a0591007388 */ /* 0x0005e20000000400 */
[----:B------:R-:W-:Y:S01]  /*46b0*/  PRMT R7, R55, 0x7632, R7 ;  /* 0x0000763237077816 */ /* 0x000fe20000000007 */
[----:B------:R-:W-:Y:S01]  /*46c0*/  UIMAD UR36, UR12, UR9, UR7 ;  /* 0x000000090c2472a4 */ /* 0x000fe2000f8e0207 */
[----:B------:R-:W-:Y:S01]  /*46d0*/  F2FP.PACK_AB R2, R2, R41 ;  /* 0x000000290202723e */ /* 0x000fe200000000ff */
[----:B------:R-:W-:Y:S01]  /*46e0*/  STS.U16 [R145], R34 ;  /* 0x0000002291007388 */ /* 0x000fe20000000400 */
[----:B0-----:R-:W-:Y:S01]  /*46f0*/  PRMT R3, R53, 0x7632, R3 ;  /* 0x0000763235037816 */ /* 0x001fe20000000003 */
[----:B------:R-:W-:Y:S01]  /*4700*/  UIADD3 UR7, UR35, UR36, URZ ;  /* 0x0000002423077290 */ /* 0x000fe2000fffe03f */
[----:B-1----:R-:W-:Y:S01]  /*4710*/  PRMT R4, R58, 0x7632, R4 ;  /* 0x000076323a047816 */ /* 0x002fe20000000004 */
[----:B------:R-:W-:Y:S01]  /*4720*/  STS.U16 [R145+0x4], R45 ;  /* 0x0000042d91007388 */ /* 0x000fe20000000400 */
[----:B------:R-:W-:Y:S01]  /*4730*/  PRMT R25, R2, 0x7632, R25 ;  /* 0x0000763202197816 */ /* 0x000fe20000000019 */
[----:B------:R-:W-:Y:S01]  /*4740*/  BSSY B0, `(.L_x_457) ;  /* 0x0000031000007945 */ /* 0x000fe20003800000 */
[----:B--2---:R-:W-:Y:S01]  /*4750*/  PRMT R5, R61, 0x7632, R5 ;  /* 0x000076323d057816 */ /* 0x004fe20000000005 */
        /* <DEDUP_REMOVED lines=35> */
[----:B------:R-:W-:Y:S01]  /*4990*/  MOV R2, R150 ;  /* 0x0000009600027202 */ /* 0x000fe20000000f00 */
[----:B------:R-:W-:Y:S01]  /*49a0*/  UIMAD UR8, UR11, UR8, URZ ;  /* 0x000000080b0872a4 */ /* 0x000fe2000f8e023f */
[----:B------:R-:W-:-:S03]  /*49b0*/  MOV R3, R151 ;  /* 0x0000009700037202 */ /* 0x000fc60000000f00 */
[----:B------:R-:W-:Y:S02]  /*49c0*/  UIMAD UR8, UR10, UR9, UR8 ;  /* 0x000000090a0872a4 */ /* 0x000fe4000f8e0208 */
[----:B------:R-:W-:Y:S01]  /*49d0*/  IMAD.WIDE.U32 R2, R5, c[0x0][0x210], R2 ;  /* 0x0000840005027a25 */ /* 0x000fe200078e0002 */
[----:B------:R-:W-:-:S04]  /*49e0*/  MOV R5, UR10 ;  /* 0x0000000a00057c02 */ /* 0x000fc80008000f00 */
[----:B------:R-:W-:-:S05]  /*49f0*/  IADD3 R3, R3, UR36, RZ ;  /* 0x0000002403037c10 */ /* 0x000fca000fffe0ff */
[----:B------:R-:W-:-:S05]  /*4a00*/  IMAD.WIDE.U32 R2, R5, c[0x0][0x218], R2 ;  /* 0x0000860005027a25 */ /* 0x000fca00078e0002 */
[----:B------:R-:W-:Y:S02]  /*4a10*/  IADD3 R3, R3, UR8, RZ ;  /* 0x0000000803037c10 */ /* 0x000fe4000fffe0ff */
[----:B------:R-:W-:-:S04]  /*4a20*/  LEA R4, P0, R2, c[0x0][0x270], 0x1 ;  /* 0x00009c0002047a11 */ /* 0x000fc800078008ff */
[----:B------:R-:W-:-:S05]  /*4a30*/  LEA.HI.X R5, R2, c[0x0][0x274], R3, 0x1, P0 ;  /* 0x00009d0002057a11 */ /* 0x000fca00000f0c03 */
[----:B------:R0:W-:Y:S04]  /*4a40*/  STG.E.U16 [R4.64], R7 ;  /* 0x0000000704007986 */ /* 0x0001e8000c101520 */
.L_x_458:
[----:B------:R-:W-:Y:S05]  /*4a50*/  BSYNC B0 ;  /* 0x0000000000007941 */ /* 0x000fea0003800000 */
.L_x_457:
[----:B------:R-:W-:Y:S01]  /*4a60*/  ULDC.64 UR8, c[0x0][0x218] ;  /* 0x0000860000087ab9 */ /* 0x000fe20000000a00 */
[----:B------:R-:W-:Y:S01]  /*4a70*/  LEA R2, P0, R146, c[0x0][0x270], 0x1 ;  /* 0x00009c0092027a11 */ /* 0x000fe200078008ff */
[----:B------:R-:W-:Y:S01]  /*4a80*/  UMOV UR35, UR7 ;  /* 0x0000000700237c82 */ /* 0x000fe20008000000 */
[-C--:B------:R-:W-:Y:S01]  /*4a90*/  ISETP.GE.AND P3, PT, R30, R41.reuse, PT ;  /* 0x000000291e00720c */ /* 0x080fe20003f66270 */
[----:B------:R-:W-:Y:S01]  /*4aa0*/  UIMAD.WIDE.U32 UR34, UR10, UR8, UR34 ;  /* 0x000000080a2272a5 */ /* 0x000fe2000f8e0022 */
[-C--:B------:R-:W-:Y:S01]  /*4ab0*/  ISETP.GE.AND P2, PT, R32, R41.reuse, PT ;  /* 0x000000292000720c */ /* 0x080fe20003f46270 */
[----:B------:R-:W-:Y:S01]  /*4ac0*/  UIMAD UR8, UR11, UR8, URZ ;  /* 0x000000080b0872a4 */ /* 0x000fe2000f8e023f */
[-C--:B------:R-:W-:Y:S01]  /*4ad0*/  ISETP.GE.AND P1, PT, R0, R41.reuse, PT ;  /* 0x000000290000720c */ /* 0x080fe20003f26270 */
[----:B------:R-:W-:Y:S01]  /*4ae0*/  UIADD3 UR7, UP0, UR26, UR34, URZ ;  /* 0x000000221a077290 */ /* 0x000fe2000ff1e03f */
[----:B------:R-:W-:Y:S01]  /*4af0*/  LEA.HI.X R3, R146, c[0x0][0x274], R120, 0x1, P0 ;  /* 0x00009d0092037a11 */ /* 0x000fe200000f0c78 */
[----:B------:R-:W-:Y:S01]  /*4b00*/  UIMAD UR8, UR10, UR9, UR8 ;  /* 0x000000090a0872a4 */ /* 0x000fe2000f8e0208 */
[----:B------:R-:W-:-:S02]  /*4b10*/  ISETP.GE.AND P5, PT, R8, R41, PT ;  /* 0x000000290800720c */ /* 0x000fc40003fa6270 */
[----:B------:R-:W-:Y:S01]  /*4b20*/  ISETP.GE.AND P4, PT, R10, R41, PT ;  /* 0x000000290a00720c */ /* 0x000fe20003f86270 */
[----:B------:R-:W-:Y:S01]  /*4b30*/  UIADD3.X UR34, UR27, UR8, UR35, UP0, !UPT ;  /* 0x000000081b227290 */ /* 0x000fe200087fe423 */
[----:B0-----:R-:W-:-:S04]  /*4b40*/  MOV R4, UR7 ;  /* 0x0000000700047c02 */ /* 0x001fc80008000f00 */
[----:B------:R-:W-:Y:S02]  /*4b50*/  LEA R2, P0, R4, R2, 0x1 ;  /* 0x0000000204027211 */ /* 0x000fe400078008ff */
[----:B------:R-:W-:-:S04]  /*4b60*/  MOV R5, UR34 ;  /* 0x0000002200057c02 */ /* 0x000fc80008000f00 */
[----:B------:R-:W-:Y:S02]  /*4b70*/  LEA.HI.X R3, R4, R3, R5, 0x1, P0 ;  /* 0x0000000304037211 */ /* 0x000fe400000f0c05 */
        /* <DEDUP_REMOVED lines=25> */
.L_x_456:
[----:B0-----:R-:W2:Y:S01]  /*4d10*/  LDL.LU R3, [R1+0x14] ;  /* 0x0000140001037983 */ /* 0x001ea20000300800 */
[----:B------:R-:W-:Y:S01]  /*4d20*/  HADD2.F32 R0, -RZ, R171.H0_H0 ;  /* 0x200000abff007230 */ /* 0x000fe20000004100 */
[----:B------:R-:W-:Y:S01]  /*4d30*/  MOV R5, c[0x0][0x16c] ;  /* 0x00005b0000057a02 */ /* 0x000fe20000000f00 */
[----:B------:R-:W-:Y:S01]  /*4d40*/  HADD2.F32 R2, -RZ, R170.H0_H0 ;  /* 0x200000aaff027230 */ /* 0x000fe20000004100 */
[----:B------:R-:W-:Y:S01]  /*4d50*/  HFMA2.MMA R109, -RZ, RZ, 0, 0 ;  /* 0x00000000ff6d7435 */ /* 0x000fe200000001ff */
[----:B------:R-:W-:Y:S01]  /*4d60*/  HADD2.F32 R4, -RZ, R168.H0_H0 ;  /* 0x200000a8ff047230 */ /* 0x000fe20000004100 */
[----:B------:R-:W-:Y:S01]  /*4d70*/  ISETP.GE.AND P0, PT, R5, 0x1, PT ;  /* 0x000000010500780c */ /* 0x000fe20003f06270 */
[----:B------:R-:W-:Y:S01]  /*4d80*/  FMUL.FTZ R232, R127, UR4 ;  /* 0x000000047fe87c20 */ /* 0x000fe20008410000 */
[----:B------:R-:W-:Y:S01]  /*4d90*/  MOV R215, RZ ;  /* 0x000000ff00d77202 */ /* 0x000fe20000000f00 */
[----:B------:R-:W-:Y:S01]  /*4da0*/  FMUL.FTZ R231, R126, UR4 ;  /* 0x000000047ee77c20 */ /* 0x000fe20008410000 */
[----:B------:R-:W-:Y:S01]  /*4db0*/  CS2R R184, SRZ ;  /* 0x0000000000b87805 */ /* 0x000fe2000001ff00 */
        /* <DEDUP_REMOVED lines=19> */
[----:B------:R-:W-:Y:S01]  /*4ef0*/  FMUL.FTZ R217, R110, UR4 ;  /* 0x000000046ed97c20 */ /* 0x000fe20008410000 */
[----:B------:R-:W-:Y:S01]  /*4f00*/  BAR.SYNC.DEFER_BLOCKING 0x0 ;  /* 0x0000000000007b1d */ /* 0x000fe20000010000 */
[----:B--2---:R-:W-:Y:S01]  /*4f10*/  FFMA.FTZ R3, R127, R0, R3 ;  /* 0x000000007f037223 */ /* 0x004fe20000010003 */
[----:B------:R-:W-:-:S03]  /*4f20*/  HADD2.F32 R0, -RZ, R169.H0_H0 ;  /* 0x200000a9ff007230 */ /* 0x000fc60000004100 */
[----:B------:R-:W-:-:S04]  /*4f30*/  FFMA.FTZ R2, R126, R2, R3 ;  /* 0x000000027e027223 */ /* 0x000fc80000010003 */
[----:B------:R-:W-:Y:S01]  /*4f40*/  FFMA.FTZ R3, R125, R0, R2 ;  /* 0x000000007d037223 */ /* 0x000fe20000010002 */
[----:B------:R-:W-:Y:S02]  /*4f50*/  HADD2.F32 R0, -RZ, R167.H0_H0 ;  /* 0x200000a7ff007230 */ /* 0x000fe40000004100 */
[----:B------:R-:W-:Y:S01]  /*4f60*/  HADD2.F32 R2, -RZ, R166.H0_H0 ;  /* 0x200000a6ff027230 */ /* 0x000fe20000004100 */
        /* <DEDUP_REMOVED lines=21> */
[----:B------:R-:W-:-:S04]  /*50c0*/  FFMA.FTZ R3, R111, R0, R2 ;  /* 0x000000006f037223 */ /* 0x000fc80000010002 */
[----:B------:R-:W-:-:S05]  /*50d0*/  FFMA.FTZ R0, R110, R4, R3 ;  /* 0x000000046e007223 */ /* 0x000fca0000010003 */
[----:B------:R0:W-:Y:S01]  /*50e0*/  STL [R1+0x14], R0 ;  /* 0x0000140001007387 */ /* 0x0001e20000100800 */
[----:B------:R-:W-:Y:S05]  /*50f0*/  @!P0 BRA `(.L_x_459) ;  /* 0x0000a2c000008947 */ /* 0x000fea0003800000 */
[----:B------:R-:W-:Y:S01]  /*5100*/  UIADD3 UR38, UR24, -0x1, URZ ;  /* 0xffffffff18267890 */ /* 0x000fe2000fffe03f */
[----:B------:R-:W-:Y:S01]  /*5110*/  MOV R109, RZ ;  /* 0x000000ff006d7202 */ /* 0x000fe20000000f00 */
[----:B------:R-:W-:Y:S02]  /*5120*/  UMOV UR8, URZ ;  /* 0x0000003f00087c82 */ /* 0x000fe40008000000 */
[----:B------:R-:W-:Y:S02]  /*5130*/  ULEA.HI UR7, UR38, UR38, URZ, 0x1 ;  /* 0x0000002626077291 */ /* 0x000fe4000f8f083f */
[----:B------:R-:W-:Y:S02]  /*5140*/  UMOV UR9, URZ ;  /* 0x0000003f00097c82 */ /* 0x000fe40008000000 */
[----:B------:R-:W-:-:S04]  /*5150*/  ULOP3.LUT UR7, UR7, 0xfffffe, URZ, 0xc0, !UPT ;  /* 0x00fffffe07077892 */ /* 0x000fc8000f8ec03f */
[----:B------:R-:W-:-:S03]  /*5160*/  UIADD3 UR38, UR38, -UR7, URZ ;  /* 0x8000000726267290 */ /* 0x000fc6000fffe03f */
[----:B------:R-:W-:Y:S02]  /*5170*/  UMOV UR7, URZ ;  /* 0x0000003f00077c82 */ /* 0x000fe40008000000 */
.L_x_560:
[----:B------:R-:W-:Y:S02]  /*5180*/  ULDC.64 UR34, c[0x0][0x180] ;  /* 0x0000600000227ab9 */ /* 0x000fe40000000a00 */
[----:B------:R-:W-:Y:S02]  /*5190*/  UIMAD UR39, UR11, UR34, URZ ;  /* 0x000000220b2772a4 */ /* 0x000fe4000f8e023f */
[----:B------:R-:W-:Y:S02]  /*51a0*/  UIMAD.WIDE.U32 UR36, UR10, UR34, URZ ;  /* 0x000000220a2472a5 */ /* 0x000fe4000f8e003f */
[----:B------:R-:W-:Y:S02]  /*51b0*/  UIMAD UR42, UR10, UR35, UR39 ;  /* 0x000000230a2a72a4 */ /* 0x000fe4000f8e0227 */
[----:B------:R-:W-:Y:S02]  /*51c0*/  USHF.R.S32.HI UR39, URZ, 0x1f, UR7 ;  /* 0x0000001f3f277899 */ /* 0x000fe40008011407 */
[----:B------:R-:W-:-:S02]  /*51d0*/  ULDC.64 UR34, c[0x0][0x188] ;  /* 0x0000620000227ab9 */ /* 0x000fc40000000a00 */
[----:B------:R-:W-:Y:S02]  /*51e0*/  UIADD3 UR37, UR37, UR42, URZ ;  /* 0x0000002a25257290 */ /* 0x000fe4000fffe03f */
[----:B------:R-:W-:Y:S02]  /*51f0*/  UIMAD UR42, UR39, UR34, URZ ;  /* 0x00000022272a72a4 */ /* 0x000fe4000f8e023f */
[----:B------:R-:W-:Y:S02]  /*5200*/  UIMAD.WIDE.U32 UR36, UR7, UR34, UR36 ;  /* 0x00000022072472a5 */ /* 0x000fe4000f8e0024 */
[----:B------:R-:W-:-:S03]  /*5210*/  UIMAD UR42, UR7, UR35, UR42 ;  /* 0x00000023072a72a4 */ /* 0x000fc6000f8e022a */
[----:B------:R-:W-:Y:S02]  /*5220*/  ULDC.64 UR34, c[0x0][0x220] ;  /* 0x0000880000227ab9 */ /* 0x000fe40000000a00 */
[----:B------:R-:W-:Y:S02]  /*5230*/  UIADD3 UR37, UR37, UR42, URZ ;  /* 0x0000002a25257290 */ /* 0x000fe4000fffe03f */
[----:B------:R-:W-:-:S04]  /*5240*/  ULEA UR34, UP0, UR36, UR34, 0x3 ;  /* 0x0000002224227291 */ /* 0x000fc8000f80183f */
[----:B------:R-:W-:Y:S01]  /*5250*/  ULEA.HI.X UR35, UR36, UR35, UR37, 0x3, UP0 ;  /* 0x0000002324237291 */ /* 0x000fe200080f1c25 */
[----:B0-----:R-:W-:Y:S02]  /*5260*/  LOP3.LUT R0, R148, 0x7ffffe0, RZ, 0xc0, !PT ;  /* 0x07ffffe094007812 */ /* 0x001fe400078ec0ff */
[----:B------:R-:W-:-:S03]  /*5270*/  MOV R2, UR34 ;  /* 0x0000002200027c02 */ /* 0x000fc60008000f00 */
[----:B------:R-:W-:Y:S01]  /*5280*/  MOV R3, UR35 ;  /* 0x0000002300037c02 */ /* 0x000fe20008000f00 */
[----:B------:R-:W-:Y:S01]  /*5290*/  ULDC UR36, c[0x0][0x168] ;  /* 0x00005a0000247ab9 */ /* 0x000fe20000000800 */
[----:B------:R-:W-:Y:S01]  /*52a0*/  SHF.L.U32 R7, R0, 0x5, RZ ;  /* 0x0000000500077819 */ /* 0x000fe200000006ff */
[----:B------:R-:W-:Y:S02]  /*52b0*/  UIADD3 UR36, -UR25, UR36, URZ ;  /* 0x0000002419247290 */ /* 0x000fe4000fffe13f */
[----:B------:R-:W-:Y:S01]  /*52c0*/  ULDC.64 UR34, c[0x0][0x1c0] ;  /* 0x0000700000227ab9 */ /* 0x000fe20000000a00 */
[----:B------:R-:W2:Y:S01]  /*52d0*/  LDG.E.64 R2, [R2.64] ;  /* 0x0000002002027981 */ /* 0x000ea2000c1e1b00 */
[----:B------:R-:W-:Y:S01]  /*52e0*/  LOP3.LUT R6, R7, 0xffffffe0, R236, 0xe2, !PT ;  /* 0xffffffe007067812 */ /* 0x000fe200078ee2ec */
[----:B------:R-:W-:Y:S01]  /*52f0*/  USHF.L.U32 UR36, UR36, 0x1, URZ ;  /* 0x0000000124247899 */ /* 0x000fe2000800063f */
[----:B------:R-:W-:Y:S01]  /*5300*/  MOV R9, UR7 ;  /* 0x0000000700097c02 */ /* 0x000fe20008000f00 */
[----:B------:R-:W-:Y:S01]  /*5310*/  UIMAD UR34, UR39, UR34, URZ ;  /* 0x00000022272272a4 */ /* 0x000fe2000f8e023f */
[----:B------:R-:W-:-:S02]  /*5320*/  LOP3.LUT R0, R6, 0x20, RZ, 0xfc, !PT ;  /* 0x0000002006007812 */ /* 0x000fc400078efcff */
[--C-:B------:R-:W-:Y:S01]  /*5330*/  SHF.R.S32.HI R7, RZ, 0x1f, R6.reuse ;  /* 0x0000001fff077819 */ /* 0x100fe20000011406 */
[----:B------:R-:W-:Y:S01]  /*5340*/  UIMAD UR34, UR7, UR35, UR34 ;  /* 0x00000023072272a4 */ /* 0x000fe2000f8e0222 */
[----:B------:R-:W-:Y:S02]  /*5350*/  ISETP.GE.AND P2, PT, R0, UR36, PT ;  /* 0x0000002400007c0c */ /* 0x000fe4000bf46270 */
[C---:B------:R-:W-:Y:S01]  /*5360*/  LOP3.LUT R0, R6.reuse, 0x40, RZ, 0xfc, !PT ;  /* 0x0000004006007812 */ /* 0x040fe200078efcff */
[----:B------:R-:W-:Y:S01]  /*5370*/  IMAD.WIDE.U32 R8, R9, c[0x0][0x1c0], R6 ;  /* 0x0000700009087a25 */ /* 0x000fe200078e0006 */
[----:B------:R-:W-:Y:S02]  /*5380*/  ISETP.GE.AND P1, PT, R6, UR36, PT ;  /* 0x0000002406007c0c */ /* 0x000fe4000bf26270 */
[----:B------:R-:W-:Y:S02]  /*5390*/  ISETP.GE.AND P3, PT, R0, UR36, PT ;  /* 0x0000002400007c0c */ /* 0x000fe4000bf66270 */
[----:B------:R-:W-:-:S02]  /*53a0*/  LOP3.LUT R0, R6, 0x60, RZ, 0xfc, !PT ;  /* 0x0000006006007812 */ /* 0x000fc400078efcff */
[----:B------:R-:W-:Y:S01]  /*53b0*/  IADD3 R5, R9, UR34, RZ ;  /* 0x0000002209057c10 */ /* 0x000fe2000fffe0ff */
[----:B------:R-:W-:Y:S01]  /*53c0*/  ULDC.64 UR34, c[0x0][0x198] ;  /* 0x0000660000227ab9 */ /* 0x000fe20000000a00 */
[----:B------:R-:W-:Y:S02]  /*53d0*/  LEA R4, P0, R8, UR22, 0x1 ;  /* 0x0000001608047c11 */ /* 0x000fe4000f8008ff */
[----:B------:R-:W-:Y:S02]  /*53e0*/  ISETP.GE.AND P4, PT, R0, UR36, PT ;  /* 0x0000002400007c0c */ /* 0x000fe4000bf86270 */
[----:B------:R-:W-:Y:S02]  /*53f0*/  LOP3.LUT R0, R6, 0xa0, RZ, 0xfc, !PT ;  /* 0x000000a006007812 */ /* 0x000fe400078efcff */
[----:B------:R-:W-:Y:S02]  /*5400*/  LEA.HI.X R5, R8, UR23, R5, 0x1, P0 ;  /* 0x0000001708057c11 */ /* 0x000fe400080f0c05 */
[----:B------:R-:W-:-:S02]  /*5410*/  PRMT R8, RZ, 0x7610, R8 ;  /* 0x00007610ff087816 */ /* 0x000fc40000000008 */
[----:B------:R-:W-:Y:S02]  /*5420*/  ISETP.GE.AND P0, PT, R0, UR36, PT ;  /* 0x0000002400007c0c */ /* 0x000fe4000bf06270 */
[C---:B------:R-:W-:Y:S02]  /*5430*/  LOP3.LUT R0, R6.reuse, 0xc0, RZ, 0xfc, !PT ;  /* 0x000000c006007812 */ /* 0x040fe400078efcff */
[----:B------:R-:W-:Y:S01]  /*5440*/  PRMT R11, RZ, 0x7610, R11 ;  /* 0x00007610ff0b7816 */ /* 0x000fe2000000000b */
[----:B------:R0:W3:Y:S01]  /*5450*/  @!P1 LDG.E.U16 R8, [R4.64] ;  /* 0x0000002004089981 */ /* 0x0000e2000c1e1500 */
[----:B------:R-:W-:Y:S02]  /*5460*/  LOP3.LUT R7, R6, 0x80, RZ, 0xfc, !PT ;  /* 0x0000008006077812 */ /* 0x000fe400078efcff */
[----:B------:R-:W-:Y:S02]  /*5470*/  ISETP.GE.AND P1, PT, R0, UR36, PT ;  /* 0x0000002400007c0c */ /* 0x000fe4000bf26270 */
[----:B------:R-:W-:Y:S01]  /*5480*/  LOP3.LUT R0, R6, 0xe0, RZ, 0xfc, !PT ;  /* 0x000000e006007812 */ /* 0x000fe200078efcff */
[----:B------:R0:W4:Y:S01]  /*5490*/  @!P2 LDG.E.U16 R11, [R4.64+0x40] ;  /* 0x00004020040ba981 */ /* 0x000122000c1e1500 */
[----:B------:R-:W-:-:S02]  /*54a0*/  ISETP.GE.AND P5, PT, R7, UR36, PT ;  /* 0x0000002407007c0c */ /* 0x000fc4000bfa6270 */
[----:B------:R-:W-:Y:S02]  /*54b0*/  PRMT R10, RZ, 0x7610, R10 ;  /* 0x00007610ff0a7816 */ /* 0x000fe4000000000a */
[----:B------:R-:W-:Y:S02]  /*54c0*/  PRMT R7, RZ, 0x7610, R7 ;  /* 0x00007610ff077816 */ /* 0x000fe40000000007 */
[----:B------:R-:W-:Y:S02]  /*54d0*/  ISETP.GE.AND P2, PT, R0, UR36, PT ;  /* 0x0000002400007c0c */ /* 0x000fe4000bf46270 */
[C---:B------:R-:W-:Y:S01]  /*54e0*/  LOP3.LUT R0, R6.reuse, 0x120, RZ, 0xfc, !PT ;  /* 0x0000012006007812 */ /* 0x040fe200078efcff */
[----:B------:R0:W3:Y:S01]  /*54f0*/  @!P4 LDG.E.U16 R10, [R4.64+0xc0] ;  /* 0x0000c020040ac981 */ /* 0x0000e2000c1e1500 */
[----:B------:R-:W-:Y:S02]  /*5500*/  LOP3.LUT R9, R6, 0x100, RZ, 0xfc, !PT ;  /* 0x0000010006097812 */ /* 0x000fe400078efcff */
[----:B------:R-:W-:Y:S01]  /*5510*/  PRMT R13, RZ, 0x7610, R13 ;  /* 0x00007610ff0d7816 */ /* 0x000fe2000000000d */
[----:B------:R0:W3:Y:S01]  /*5520*/  @!P3 LDG.E.U16 R7, [R4.64+0x80] ;  /* 0x000080200407b981 */ /* 0x0000e2000c1e1500 */
[----:B------:R-:W-:-:S02]  /*5530*/  ISETP.GE.AND P4, PT, R0, UR36, PT ;  /* 0x0000002400007c0c */ /* 0x000fc4000bf86270 */
[----:B------:R-:W-:Y:S02]  /*5540*/  ISETP.GE.AND P3, PT, R9, UR36, PT ;  /* 0x0000002409007c0c */ /* 0x000fe4000bf66270 */
[----:B------:R-:W-:Y:S01]  /*5550*/  LOP3.LUT R0, R6, 0x160, RZ, 0xfc, !PT ;  /* 0x0000016006007812 */ /* 0x000fe200078efcff */
[----:B------:R0:W3:Y:S01]  /*5560*/  @!P0 LDG.E.U16 R13, [R4.64+0x140] ;  /* 0x00014020040d8981 */ /* 0x0000e2000c1e1500 */
[----:B------:R-:W-:Y:S02]  /*5570*/  PRMT R14, RZ, 0x7610, R14 ;  /* 0x00007610ff0e7816 */ /* 0x000fe4000000000e */
[----:B------:R-:W-:Y:S02]  /*5580*/  PRMT R9, RZ, 0x7610, R9 ;  /* 0x00007610ff097816 */ /* 0x000fe40000000009 */
[----:B------:R-:W-:Y:S02]  /*5590*/  ISETP.GE.AND P0, PT, R0, UR36, PT ;  /* 0x0000002400007c0c */ /* 0x000fe4000bf06270 */
[C---:B------:R-:W-:Y:S01]  /*55a0*/  LOP3.LUT R0, R6.reuse, 0x1a0, RZ, 0xfc, !PT ;  /* 0x000001a006007812 */ /* 0x040fe200078efcff */
[----:B------:R0:W3:Y:S01]  /*55b0*/  @!P2 LDG.E.U16 R14, [R4.64+0x1c0] ;  /* 0x0001c020040ea981 */ /* 0x0000e2000c1e1500 */
[----:B------:R-:W-:-:S02]  /*55c0*/  LOP3.LUT R12, R6, 0x140, RZ, 0xfc, !PT ;  /* 0x00000140060c7812 */ /* 0x000fc400078efcff */
[----:B------:R-:W-:Y:S01]  /*55d0*/  PRMT R20, RZ, 0x7610, R20 ;  /* 0x00007610ff147816 */ /* 0x000fe20000000014 */
[----:B------:R0:W3:Y:S01]  /*55e0*/  @!P5 LDG.E.U16 R9, [R4.64+0x100] ;  /* 0x000100200409d981 */ /* 0x0000e2000c1e1500 */
[----:B------:R-:W-:Y:S02]  /*55f0*/  ISETP.GE.AND P2, PT, R0, UR36, PT ;  /* 0x0000002400007c0c */ /* 0x000fe4000bf46270 */
[----:B------:R-:W-:Y:S02]  /*5600*/  ISETP.GE.AND P5, PT, R12, UR36, PT ;  /* 0x000000240c007c0c */ /* 0x000fe4000bfa6270 */
[----:B------:R-:W-:Y:S01]  /*5610*/  LOP3.LUT R0, R6, 0x1c0, RZ, 0xfc, !PT ;  /* 0x000001c006007812 */ /* 0x000fe200078efcff */
[----:B------:R0:W3:Y:S01]  /*5620*/  @!P3 LDG.E.U16 R20, [R4.64+0x200] ;  /* 0x000200200414b981 */ /* 0x0000e2000c1e1500 */
[----:B------:R-:W-:Y:S02]  /*5630*/  PRMT R12, RZ, 0x7610, R12 ;  /* 0x00007610ff0c7816 */ /* 0x000fe4000000000c */
[----:B------:R-:W-:-:S02]  /*5640*/  PRMT R19, RZ, 0x7610, R19 ;  /* 0x00007610ff137816 */ /* 0x000fc40000000013 */
[----:B------:R-:W-:Y:S02]  /*5650*/  LOP3.LUT R15, R6, 0x180, RZ, 0xfc, !PT ;  /* 0x00000180060f7812 */ /* 0x000fe400078efcff */
[----:B------:R-:W-:Y:S01]  /*5660*/  ISETP.GE.AND P3, PT, R0, UR36, PT ;  /* 0x0000002400007c0c */ /* 0x000fe2000bf66270 */
[----:B------:R0:W3:Y:S01]  /*5670*/  @!P1 LDG.E.U16 R12, [R4.64+0x180] ;  /* 0x00018020040c9981 */ /* 0x0000e2000c1e1500 */
[----:B------:R-:W-:Y:S02]  /*5680*/  LOP3.LUT R0, R6, 0x1e0, RZ, 0xfc, !PT ;  /* 0x000001e006007812 */ /* 0x000fe400078efcff */
[----:B------:R-:W-:Y:S01]  /*5690*/  ISETP.GE.AND P1, PT, R15, UR36, PT ;  /* 0x000000240f007c0c */ /* 0x000fe2000bf26270 */
[----:B------:R0:W3:Y:S01]  /*56a0*/  @!P4 LDG.E.U16 R19, [R4.64+0x240] ;  /* 0x000240200413c981 */ /* 0x0000e2000c1e1500 */
[----:B------:R-:W-:Y:S02]  /*56b0*/  ISETP.GE.AND P4, PT, R0, UR36, PT ;  /* 0x0000002400007c0c */ /* 0x000fe4000bf86270 */
[----:B------:R-:W-:-:S02]  /*56c0*/  PRMT R18, RZ, 0x7610, R18 ;  /* 0x00007610ff127816 */ /* 0x000fc40000000012 */
[C---:B------:R-:W-:Y:S02]  /*56d0*/  LOP3.LUT R21, R6.reuse, 0x200, RZ, 0xfc, !PT ;  /* 0x0000020006157812 */ /* 0x040fe400078efcff */
[----:B------:R-:W-:Y:S02]  /*56e0*/  PRMT R15, RZ, 0x7610, R15 ;  /* 0x00007610ff0f7816 */ /* 0x000fe4000000000f */
[----:B------:R-:W-:Y:S01]  /*56f0*/  PRMT R23, RZ, 0x7610, R23 ;  /* 0x00007610ff177816 */ /* 0x000fe20000000017 */
[----:B------:R0:W3:Y:S01]  /*5700*/  @!P0 LDG.E.U16 R18, [R4.64+0x2c0] ;  /* 0x0002c02004128981 */ /* 0x0000e2000c1e1500 */
[----:B------:R-:W-:Y:S02]  /*5710*/  ISETP.GE.AND P0, PT, R21, UR36, PT ;  /* 0x0000002415007c0c */ /* 0x000fe4000bf06270 */
[C---:B------:R-:W-:Y:S01]  /*5720*/  LOP3.LUT R0, R6.reuse, 0x220, RZ, 0xfc, !PT ;  /* 0x0000022006007812 */ /* 0x040fe200078efcff */
[----:B------:R0:W3:Y:S01]  /*5730*/  @!P1 LDG.E.U16 R15, [R4.64+0x300] ;  /* 0x00030020040f9981 */ /* 0x0000e2000c1e1500 */
[----:B------:R-:W-:-:S02]  /*5740*/  LOP3.LUT R24, R6, 0x260, RZ, 0xfc, !PT ;  /* 0x0000026006187812 */ /* 0x000fc400078efcff */
[----:B------:R-:W-:Y:S01]  /*5750*/  PRMT R16, RZ, 0x7610, R16 ;  /* 0x00007610ff107816 */ /* 0x000fe20000000010 */
[----:B------:R0:W3:Y:S01]  /*5760*/  @!P4 LDG.E.U16 R23, [R4.64+0x3c0] ;  /* 0x0003c0200417c981 */ /* 0x0000e2000c1e1500 */
[----:B------:R-:W-:Y:S02]  /*5770*/  ISETP.GE.AND P1, PT, R0, UR36, PT ;  /* 0x0000002400007c0c */ /* 0x000fe4000bf26270 */
[----:B------:R-:W-:Y:S02]  /*5780*/  LOP3.LUT R0, R6, 0x240, RZ, 0xfc, !PT ;  /* 0x0000024006007812 */ /* 0x000fe400078efcff */
[----:B------:R-:W-:Y:S01]  /*5790*/  ISETP.GE.AND P4, PT, R24, UR36, PT ;  /* 0x0000002418007c0c */ /* 0x000fe2000bf86270 */
[----:B------:R0:W3:Y:S01]  /*57a0*/  @!P2 LDG.E.U16 R16, [R4.64+0x340] ;  /* 0x000340200410a981 */ /* 0x0000e2000c1e1500 */
[----:B------:R-:W-:Y:S02]  /*57b0*/  PRMT R21, RZ, 0x7610, R21 ;  /* 0x00007610ff157816 */ /* 0x000fe40000000015 */
[----:B------:R-:W-:-:S02]  /*57c0*/  PRMT R22, RZ, 0x7610, R22 ;  /* 0x00007610ff167816 */ /* 0x000fc40000000016 */
[----:B------:R-:W-:Y:S02]  /*57d0*/  PRMT R17, RZ, 0x7610, R17 ;  /* 0x00007610ff117816 */ /* 0x000fe40000000011 */
[----:B------:R-:W-:Y:S01]  /*57e0*/  ISETP.GE.AND P2, PT, R0, UR36, PT ;  /* 0x0000002400007c0c */ /* 0x000fe2000bf46270 */
[----:B------:R0:W3:Y:S01]  /*57f0*/  @!P3 LDG.E.U16 R21, [R4.64+0x380] ;  /* 0x000380200415b981 */ /* 0x0000e2000c1e1500 */
[C---:B------:R-:W-:Y:S02]  /*5800*/  LOP3.LUT R0, R6.reuse, 0x280, RZ, 0xfc, !PT ;  /* 0x0000028006007812 */ /* 0x040fe400078efcff */
[----:B------:R-:W-:Y:S01]  /*5810*/  LOP3.LUT R27, R6, 0x2a0, RZ, 0xfc, !PT ;  /* 0x000002a0061b7812 */ /* 0x000fe200078efcff */
[----:B------:R0:W3:Y:S01]  /*5820*/  @!P0 LDG.E.U16 R22, [R4.64+0x400] ;  /* 0x0004002004168981 */ /* 0x0000e2000c1e1500 */
[----:B------:R-:W-:Y:S02]  /*5830*/  PRMT R25, RZ, 0x7610, R25 ;  /* 0x00007610ff197816 */ /* 0x000fe40000000019 */
[----:B------:R-:W-:Y:S01]  /*5840*/  ISETP.GE.AND P0, PT, R0, UR36, PT ;  /* 0x0000002400007c0c */ /* 0x000fe2000bf06270 */
[----:B------:R0:W3:Y:S01]  /*5850*/  @!P5 LDG.E.U16 R17, [R4.64+0x280] ;  /* 0x000280200411d981 */ /* 0x0000e2000c1e1500 */
[----:B------:R-:W-:-:S02]  /*5860*/  ISETP.GE.AND P3, PT, R27, UR36, PT ;  /* 0x000000241b007c0c */ /* 0x000fc4000bf66270 */
[C---:B------:R-:W-:Y:S01]  /*5870*/  LOP3.LUT R0, R6.reuse, 0x2c0, RZ, 0xfc, !PT ;  /* 0x000002c006007812 */ /* 0x040fe200078efcff */
[----:B------:R0:W3:Y:S01]  /*5880*/  @!P4 LDG.E.U16 R25, [R4.64+0x4c0] ;  /* 0x0004c0200419c981 */ /* 0x0000e2000c1e1500 */
[C---:B------:R-:W-:Y:S02]  /*5890*/  LOP3.LUT R27, R6.reuse, 0x2e0, RZ, 0xfc, !PT ;  /* 0x000002e0061b7812 */ /* 0x040fe400078efcff */
[----:B------:R-:W-:Y:S02]  /*58a0*/  PRMT R24, RZ, 0x7610, R24 ;  /* 0x00007610ff187816 */ /* 0x000fe40000000018 */
[----:B------:R-:W-:Y:S02]  /*58b0*/  PRMT R26, RZ, 0x7610, R26 ;  /* 0x00007610ff1a7816 */ /* 0x000fe4000000001a */
[----:B------:R-:W-:Y:S02]  /*58c0*/  LOP3.LUT R28, R6, 0x300, RZ, 0xfc, !PT ;  /* 0x00000300061c7812 */ /* 0x000fe400078efcff */
[----:B------:R-:W-:Y:S01]  /*58d0*/  ISETP.GE.AND P5, PT, R0, UR36, PT ;  /* 0x0000002400007c0c */ /* 0x000fe2000bfa6270 */
[----:B------:R0:W4:Y:S01]  /*58e0*/  @!P1 LDG.E.U16 R24, [R4.64+0x440] ;  /* 0x0004402004189981 */ /* 0x000122000c1e1500 */
[----:B------:R-:W-:-:S02]  /*58f0*/  ISETP.GE.AND P4, PT, R27, UR36, PT ;  /* 0x000000241b007c0c */ /* 0x000fc4000bf86270 */
[----:B------:R-:W-:Y:S01]  /*5900*/  LOP3.LUT R0, R6, 0x320, RZ, 0xfc, !PT ;  /* 0x0000032006007812 */ /* 0x000fe200078efcff */
[----:B------:R0:W4:Y:S01]  /*5910*/  @!P2 LDG.E.U16 R26, [R4.64+0x480] ;  /* 0x00048020041aa981 */ /* 0x000122000c1e1500 */
[----:B------:R-:W-:Y:S02]  /*5920*/  PRMT R27, RZ, 0x7610, R27 ;  /* 0x00007610ff1b7816 */ /* 0x000fe4000000001b */
[----:B------:R-:W-:Y:S02]  /*5930*/  PRMT R32, RZ, 0x7610, R32 ;  /* 0x00007610ff207816 */ /* 0x000fe40000000020 */
[----:B------:R-:W-:Y:S02]  /*5940*/  ISETP.GE.AND P2, PT, R28, UR36, PT ;  /* 0x000000241c007c0c */ /* 0x000fe4000bf46270 */
[----:B------:R-:W-:Y:S01]  /*5950*/  ISETP.GE.AND P1, PT, R0, UR36, PT ;  /* 0x0000002400007c0c */ /* 0x000fe2000bf26270 */
[----:B------:R0:W4:Y:S01]  /*5960*/  @!P0 LDG.E.U16 R27, [R4.64+0x500] ;  /* 0x00050020041b8981 */ /* 0x000122000c1e1500 */
[----:B------:R-:W-:-:S02]  /*5970*/  LOP3.LUT R28, R6, 0x360, RZ, 0xfc, !PT ;  /* 0x00000360061c7812 */ /* 0x000fc400078efcff */
        /* <DEDUP_REMOVED lines=10> */
[----:B------:R-:W-:Y:S02]  /*5a20*/  ISETP.GE.AND P4, PT, R28, UR36, PT ;  /* 0x000000241c007c0c */ /* 0x000fe4000bf86270 */
[----:B------:R-:W-:Y:S02]  /*5a30*/  PRMT R28, RZ, 0x7610, R28 ;  /* 0x00007610ff1c7816 */ /* 0x000fe4000000001c */
[----:B------:R-:W-:Y:S02]  /*5a40*/  ISETP.GE.AND P5, PT, R0, UR36, PT ;  /* 0x0000002400007c0c */ /* 0x000fe4000bfa6270 */
[----:B------:R-:W-:Y:S02]  /*5a50*/  PRMT R29, RZ, 0x7610, R29 ;  /* 0x00007610ff1d7816 */ /* 0x000fe4000000001d */
[----:B------:R-:W-:Y:S01]  /*5a60*/  PRMT R30, RZ, 0x7610, R30 ;  /* 0x00007610ff1e7816 */ /* 0x000fe2000000001e */
[----:B------:R0:W4:Y:S01]  /*5a70*/  @!P2 LDG.E.U16 R28, [R4.64+0x600] ;  /* 0x00060020041ca981 */ /* 0x000122000c1e1500 */
[----:B------:R-:W-:-:S02]  /*5a80*/  LOP3.LUT R0, R6, 0x3c0, RZ, 0xfc, !PT ;  /* 0x000003c006007812 */ /* 0x000fc400078efcff */
[----:B------:R-:W-:Y:S01]  /*5a90*/  PRMT R6, RZ, 0x7610, R6 ;  /* 0x00007610ff067816 */ /* 0x000fe20000000006 */
[----:B------:R0:W4:Y:S04]  /*5aa0*/  @!P1 LDG.E.U16 R29, [R4.64+0x640] ;  /* 0x00064020041d9981 */ /* 0x000128000c1e1500 */
[----:B------:R0:W4:Y:S04]  /*5ab0*/  @!P0 LDG.E.U16 R30, [R4.64+0x680] ;  /* 0x00068020041e8981 */ /* 0x000128000c1e1500 */
[----:B------:R0:W4:Y:S01]  /*5ac0*/  @!P3 LDG.E.U16 R6, [R4.64+0x6c0] ;  /* 0x0006c0200406b981 */ /* 0x000122000c1e1500 */
[----:B------:R-:W-:-:S04]  /*5ad0*/  SHF.L.U32 R35, R148, 0x5, RZ ;  /* 0x0000000594237819 */ /* 0x000fc800000006ff */
[----:B------:R-:W-:Y:S02]  /*5ae0*/  LOP3.LUT R34, R35, 0xffffffe0, R236, 0xe2, !PT ;  /* 0xffffffe023227812 */ /* 0x000fe400078ee2ec */
[----:B------:R-:W-:Y:S02]  /*5af0*/  ISETP.GE.AND P2, PT, R0, UR36, PT ;  /* 0x0000002400007c0c */ /* 0x000fe4000bf46270 */
[----:B------:R-:W-:Y:S02]  /*5b00*/  LOP3.LUT R34, R34, 0x3e0, RZ, 0xfc, !PT ;  /* 0x000003e022227812 */ /* 0x000fe400078efcff */
[----:B------:R-:W-:Y:S02]  /*5b10*/  PRMT R37, RZ, 0x7610, R37 ;  /* 0x00007610ff257816 */ /* 0x000fe40000000025 */
[----:B------:R-:W-:Y:S02]  /*5b20*/  ISETP.GE.AND P1, PT, R34, UR36, PT ;  /* 0x0000002422007c0c */ /* 0x000fe4000bf26270 */
[----:B------:R-:W-:-:S02]  /*5b30*/  PRMT R34, RZ, 0x7610, R34 ;  /* 0x00007610ff227816 */ /* 0x000fc40000000022 */
[----:B------:R-:W-:Y:S01]  /*5b40*/  PRMT R36, RZ, 0x7610, R36 ;  /* 0x00007610ff247816 */ /* 0x000fe20000000024 */
[----:B------:R0:W4:Y:S04]  /*5b50*/  @!P4 LDG.E.U16 R37, [R4.64+0x740] ;  /* 0x000740200425c981 */ /* 0x000128000c1e1500 */
[----:B------:R0:W4:Y:S04]  /*5b60*/  @!P5 LDG.E.U16 R34, [R4.64+0x700] ;  /* 0x000700200422d981 */ /* 0x000128000c1e1500 */
[----:B------:R0:W4:Y:S01]  /*5b70*/  @!P2 LDG.E.U16 R36, [R4.64+0x780] ;  /* 0x000780200424a981 */ /* 0x000122000c1e1500 */
[----:B------:R-:W-:-:S06]  /*5b80*/  PRMT R35, RZ, 0x7610, R35 ;  /* 0x00007610ff237816 */ /* 0x000fcc0000000023 */
[----:B------:R0:W4:Y:S01]  /*5b90*/  @!P1 LDG.E.U16 R35, [R4.64+0x7c0] ;  /* 0x0007c02004239981 */ /* 0x000122000c1e1500 */
[----:B--2---:R-:W1:Y:S02]  /*5ba0*/  R2UR UR43, R3 ;  /* 0x00000000032b73c2 */ /* 0x004e6400000e0000 */
[----:B-1----:R-:W-:-:S04]  /*5bb0*/  FMUL.FTZ R0, R143, UR43 ;  /* 0x0000002b8f007c20 */ /* 0x002fc80008410000 */
[----:B------:R-:W-:Y:S02]  /*5bc0*/  FMUL.RZ R38, R0, 0.15915493667125701904 ;  /* 0x3e22f98300267820 */ /* 0x000fe4000040c000 */
[----:B------:R-:W-:-:S04]  /*5bd0*/  FMUL.FTZ R0, R142, UR43 ;  /* 0x0000002b8e007c20 */ /* 0x000fc80008410000 */
[----:B------:R-:W-:Y:S02]  /*5be0*/  FMUL.RZ R39, R0, 0.15915493667125701904 ;  /* 0x3e22f98300277820 */ /* 0x000fe4000040c000 */
[----:B------:R-:W-:-:S04]  /*5bf0*/  FMUL.FTZ R0, R141, UR43 ;  /* 0x0000002b8d007c20 */ /* 0x000fc80008410000 */
[----:B0-----:R-:W-:Y:S02]  /*5c00*/  FMUL.RZ R4, R0, 0.15915493667125701904 ;  /* 0x3e22f98300047820 */ /* 0x001fe4000040c000 */
[----:B------:R-:W-:-:S04]  /*5c10*/  FMUL.FTZ R0, R140, UR43 ;  /* 0x0000002b8c007c20 */ /* 0x000fc80008410000 */
[----:B------:R-:W-:Y:S02]  /*5c20*/  FMUL.RZ R5, R0, 0.15915493667125701904 ;  /* 0x3e22f98300057820 */ /* 0x000fe4000040c000 */
[----:B------:R-:W-:-:S04]  /*5c30*/  FMUL.FTZ R0, R139, UR43 ;  /* 0x0000002b8b007c20 */ /* 0x000fc80008410000 */
[----:B------:R-:W-:Y:S01]  /*5c40*/  FMUL.RZ R40, R0, 0.15915493667125701904 ;  /* 0x3e22f98300287820 */ /* 0x000fe2000040c000 */
[----:B------:R-:W-:Y:S01]  /*5c50*/  SHF.L.U32 R0, R148, 0x5, RZ ;  /* 0x0000000594007819 */ /* 0x000fe200000006ff */
[----:B------:R-:W0:Y:S03]  /*5c60*/  R2UR UR44, R2 ;  /* 0x00000000022c73c2 */ /* 0x000e2600000e0000 */
[----:B------:R-:W-:Y:S01]  /*5c70*/  LOP3.LUT R0, R0, 0xfffffc00, RZ, 0xc0, !PT ;  /* 0xfffffc0000007812 */ /* 0x000fe200078ec0ff */
[----:B------:R-:W-:-:S03]  /*5c80*/  FMUL.FTZ R3, R138, UR43 ;  /* 0x0000002b8a037c20 */ /* 0x000fc60008410000 */
[----:B------:R-:W-:Y:S01]  /*5c90*/  IADD3 R41, R0, R147, RZ ;  /* 0x0000009300297210 */ /* 0x000fe20007ffe0ff */
[----:B------:R-:W-:Y:S03]  /*5ca0*/  MUFU.SIN R105, R4 ;  /* 0x0000000400697308 */ /* 0x000fe60000000400 */
[----:B------:R-:W-:-:S05]  /*5cb0*/  IADD3 R84, R41, 0x2c0, RZ ;  /* 0x000002c029547810 */ /* 0x000fca0007ffe0ff */
[----:B------:R1:W-:Y:S01]  /*5cc0*/  MUFU.COS R106, R4 ;  /* 0x00000004006a7308 */ /* 0x0003e20000000000 */
[C---:B------:R-:W-:Y:S02]  /*5cd0*/  IADD3 R42, R41.reuse, 0x80, RZ ;  /* 0x00000080292a7810 */ /* 0x040fe40007ffe0ff */
[----:B------:R-:W-:-:S05]  /*5ce0*/  IADD3 R50, R41, 0xa0, RZ ;  /* 0x000000a029327810 */ /* 0x000fca0007ffe0ff */
[----:B------:R-:W-:Y:S01]  /*5cf0*/  MUFU.SIN R121, R38 ;  /* 0x0000002600797308 */ /* 0x000fe20000000400 */
[C---:B-1----:R-:W-:Y:S02]  /*5d00*/  IADD3 R4, R41.reuse, 0x20, RZ ;  /* 0x0000002029047810 */ /* 0x042fe40007ffe0ff */
[----:B------:R-:W-:Y:S02]  /*5d10*/  IADD3 R52, R41, 0xc0, RZ ;  /* 0x000000c029347810 */ /* 0x000fe40007ffe0ff */
[----:B------:R-:W-:-:S03]  /*5d20*/  LEA.HI.SX32 R44, R4, R41, 0x1b ;  /* 0x00000029042c7211 */ /* 0x000fc600078fdaff */
[----:B------:R1:W-:Y:S01]  /*5d30*/  MUFU.COS R120, R38 ;  /* 0x0000002600787308 */ /* 0x0003e20000000000 */
[----:B------:R-:W-:-:S07]  /*5d40*/  IADD3 R54, R41, 0xe0, RZ ;  /* 0x000000e029367810 */ /* 0x000fce0007ffe0ff */
[----:B------:R-:W-:Y:S01]  /*5d50*/  MUFU.SIN R107, R39 ;  /* 0x00000027006b7308 */ /* 0x000fe20000000400 */
[----:B-1----:R-:W-:-:S07]  /*5d60*/  IADD3 R38, R41, 0x40, RZ ;  /* 0x0000004029267810 */ /* 0x002fce0007ffe0ff */
[----:B------:R1:W-:Y:S01]  /*5d70*/  MUFU.COS R108, R39 ;  /* 0x00000027006c7308 */ /* 0x0003e20000000000 */
[-C--:B------:R-:W-:Y:S02]  /*5d80*/  LEA.HI.SX32 R46, R38, R41.reuse, 0x1b ;  /* 0x00000029262e7211 */ /* 0x080fe400078fdaff */
[----:B------:R-:W-:-:S05]  /*5d90*/  LEA.HI.SX32 R49, R84, R41, 0x1b ;  /* 0x0000002954317211 */ /* 0x000fca00078fdaff */
[----:B------:R-:W-:Y:S01]  /*5da0*/  MUFU.SIN R101, R40 ;  /* 0x0000002800657308 */ /* 0x000fe20000000400 */
[----:B-1----:R-:W-:Y:S01]  /*5db0*/  FMUL.RZ R39, R3, 0.15915493667125701904 ;  /* 0x3e22f98303277820 */ /* 0x002fe2000040c000 */
[----:B------:R-:W-:-:S06]  /*5dc0*/  LEA.HI.SX32 R3, R41, R41, 0x1b ;  /* 0x0000002929037211 */ /* 0x000fcc00078fdaff */
[----:B------:R1:W-:Y:S01]  /*5dd0*/  MUFU.COS R102, R40 ;  /* 0x0000002800667308 */ /* 0x0003e20000000000 */
[----:B------:R-:W-:Y:S02]  /*5de0*/  SHF.L.U32 R45, R3, 0x1, RZ ;  /* 0x00000001032d7819 */ /* 0x000fe400000006ff */
[C---:B------:R-:W-:Y:S02]  /*5df0*/  IADD3 R56, R41.reuse, 0x100, RZ ;  /* 0x0000010029387810 */ /* 0x040fe40007ffe0ff */
[----:B-1----:R-:W-:Y:S02]  /*5e00*/  IADD3 R40, R41, 0x60, RZ ;  /* 0x0000006029287810 */ /* 0x002fe40007ffe0ff */
[-C--:B------:R-:W-:Y:S02]  /*5e10*/  LEA.HI.SX32 R48, R42, R41.reuse, 0x1b ;  /* 0x000000292a307211 */ /* 0x080fe400078fdaff */
[----:B------:R-:W-:Y:S02]  /*5e20*/  LEA.HI.SX32 R47, R40, R41, 0x1b ;  /* 0x00000029282f7211 */ /* 0x000fe400078fdaff */
[----:B------:R-:W-:-:S02]  /*5e30*/  SHF.L.U32 R84, R44, 0x1, RZ ;  /* 0x000000012c547819 */ /* 0x000fc400000006ff */
[C---:B------:R-:W-:Y:S02]  /*5e40*/  IADD3 R58, R41.reuse, 0x120, RZ ;  /* 0x00000120293a7810 */ /* 0x040fe40007ffe0ff */
[-C--:B------:R-:W-:Y:S02]  /*5e50*/  LEA.HI.SX32 R50, R50, R41.reuse, 0x1b ;  /* 0x0000002932327211 */ /* 0x080fe400078fdaff */
[C---:B------:R-:W-:Y:S02]  /*5e60*/  IADD3 R60, R41.reuse, 0x140, RZ ;  /* 0x00000140293c7810 */ /* 0x040fe40007ffe0ff */
[----:B------:R-:W-:Y:S02]  /*5e70*/  LEA.HI.SX32 R52, R52, R41, 0x1b ;  /* 0x0000002934347211 */ /* 0x000fe400078fdaff */
[----:B------:R-:W-:Y:S01]  /*5e80*/  SHF.L.U32 R46, R46, 0x1, RZ ;  /* 0x000000012e2e7819 */ /* 0x000fe200000006ff */
[----:B---3--:R-:W-:Y:S01]  /*5e90*/  STS.U16 [R45], R8 ;  /* 0x000000082d007388 */ /* 0x008fe20000000400 */
[----:B------:R-:W-:-:S02]  /*5ea0*/  IADD3 R62, R41, 0x160, RZ ;  /* 0x00000160293e7810 */ /* 0x000fc40007ffe0ff */
[-C--:B------:R-:W-:Y:S02]  /*5eb0*/  LEA.HI.SX32 R54, R54, R41.reuse, 0x1b ;  /* 0x0000002936367211 */ /* 0x080fe400078fdaff */
[----:B------:R-:W-:Y:S01]  /*5ec0*/  SHF.L.U32 R47, R47, 0x1, RZ ;  /* 0x000000012f2f7819 */ /* 0x000fe200000006ff */
[----:B----4-:R1:W-:Y:S01]  /*5ed0*/  STS.U16 [R84+0x40], R11 ;  /* 0x0000400b54007388 */ /* 0x0103e20000000400 */
[----:B------:R-:W-:Y:S02]  /*5ee0*/  IADD3 R64, R41, 0x180, RZ ;  /* 0x0000018029407810 */ /* 0x000fe40007ffe0ff */
[-C--:B------:R-:W-:Y:S02]  /*5ef0*/  LEA.HI.SX32 R56, R56, R41.reuse, 0x1b ;  /* 0x0000002938387211 */ /* 0x080fe400078fdaff */
[----:B------:R-:W-:Y:S01]  /*5f00*/  SHF.L.U32 R48, R48, 0x1, RZ ;  /* 0x0000000130307819 */ /* 0x000fe200000006ff */
[----:B------:R-:W-:Y:S01]  /*5f10*/  MUFU.SIN R103, R5 ;  /* 0x0000000500677308 */ /* 0x000fe20000000400 */
[----:B------:R-:W-:-:S02]  /*5f20*/  LEA.HI.SX32 R58, R58, R41, 0x1b ;  /* 0x000000293a3a7211 */ /* 0x000fc400078fdaff */
[----:B------:R-:W-:Y:S01]  /*5f30*/  SHF.L.U32 R50, R50, 0x1, RZ ;  /* 0x0000000132327819 */ /* 0x000fe200000006ff */
[----:B------:R2:W-:Y:S01]  /*5f40*/  STS.U16 [R46+0x80], R7 ;  /* 0x000080072e007388 */ /* 0x0005e20000000400 */
[C---:B------:R-:W-:Y:S02]  /*5f50*/  IADD3 R66, R41.reuse, 0x1a0, RZ ;  /* 0x000001a029427810 */ /* 0x040fe40007ffe0ff */
[-C--:B------:R-:W-:Y:S01]  /*5f60*/  LEA.HI.SX32 R60, R60, R41.reuse, 0x1b ;  /* 0x000000293c3c7211 */ /* 0x080fe200078fdaff */
[----:B------:R3:W-:Y:S01]  /*5f70*/  MUFU.COS R104, R5 ;  /* 0x0000000500687308 */ /* 0x0007e20000000000 */
[----:B-1----:R-:W-:Y:S01]  /*5f80*/  SHF.L.U32 R11, R52, 0x1, RZ ;  /* 0x00000001340b7819 */ /* 0x002fe200000006ff */
[----:B------:R-:W-:Y:S01]  /*5f90*/  STS.U16 [R47+0xc0], R10 ;  /* 0x0000c00a2f007388 */ /* 0x000fe20000000400 */
[----:B------:R-:W-:Y:S02]  /*5fa0*/  IADD3 R68, R41, 0x1c0, RZ ;  /* 0x000001c029447810 */ /* 0x000fe40007ffe0ff */
[----:B------:R-:W-:-:S02]  /*5fb0*/  LEA.HI.SX32 R62, R62, R41, 0x1b ;  /* 0x000000293e3e7211 */ /* 0x000fc400078fdaff */
[----:B------:R-:W-:Y:S01]  /*5fc0*/  SHF.L.U32 R45, R54, 0x1, RZ ;  /* 0x00000001362d7819 */ /* 0x000fe200000006ff */
[----:B---3--:R-:W-:Y:S01]  /*5fd0*/  FMUL.FTZ R5, R137, UR43 ;  /* 0x0000002b89057c20 */ /* 0x008fe20008410000 */
[C---:B------:R-:W-:Y:S01]  /*5fe0*/  IADD3 R70, R41.reuse, 0x1e0, RZ ;  /* 0x000001e029467810 */ /* 0x040fe20007ffe0ff */
[----:B------:R-:W-:Y:S01]  /*5ff0*/  STS.U16 [R48+0x100], R9 ;  /* 0x0001000930007388 */ /* 0x000fe20000000400 */
[-C--:B------:R-:W-:Y:S02]  /*6000*/  LEA.HI.SX32 R64, R64, R41.reuse, 0x1b ;  /* 0x0000002940407211 */ /* 0x080fe400078fdaff */
[----:B--2---:R-:W-:Y:S01]  /*6010*/  SHF.L.U32 R7, R56, 0x1, RZ ;  /* 0x0000000138077819 */ /* 0x004fe200000006ff */
[----:B------:R1:W-:Y:S01]  /*6020*/  STS.U16 [R50+0x140], R13 ;  /* 0x0001400d32007388 */ /* 0x0003e20000000400 */
[----:B------:R-:W-:Y:S02]  /*6030*/  IADD3 R72, R41, 0x200, RZ ;  /* 0x0000020029487810 */ /* 0x000fe40007ffe0ff */
[----:B------:R-:W-:Y:S01]  /*6040*/  SHF.L.U32 R58, R58, 0x1, RZ ;  /* 0x000000013a3a7819 */ /* 0x000fe200000006ff */
[----:B------:R-:W-:Y:S01]  /*6050*/  FMUL.RZ R43, R5, 0.15915493667125701904 ;  /* 0x3e22f983052b7820 */ /* 0x000fe2000040c000 */
[----:B------:R-:W-:Y:S01]  /*6060*/  IADD3 R74, R41, 0x220, RZ ;  /* 0x00000220294a7810 */ /* 0x000fe20007ffe0ff */
[----:B------:R2:W-:Y:S01]  /*6070*/  STS.U16 [R11+0x180], R12 ;  /* 0x0001800c0b007388 */ /* 0x0005e20000000400 */
[----:B------:R-:W-:-:S02]  /*6080*/  LEA.HI.SX32 R66, R66, R41, 0x1b ;  /* 0x0000002942427211 */ /* 0x000fc400078fdaff */
[----:B------:R-:W-:Y:S01]  /*6090*/  SHF.L.U32 R60, R60, 0x1, RZ ;  /* 0x000000013c3c7819 */ /* 0x000fe200000006ff */
[----:B------:R-:W-:Y:S01]  /*60a0*/  FMUL.FTZ R5, R136, UR43 ;  /* 0x0000002b88057c20 */ /* 0x000fe20008410000 */
[-C--:B------:R-:W-:Y:S01]  /*60b0*/  LEA.HI.SX32 R68, R68, R41.reuse, 0x1b ;  /* 0x0000002944447211 */ /* 0x080fe200078fdaff */
[----:B------:R-:W-:Y:S01]  /*60c0*/  STS.U16 [R45+0x1c0], R14 ;  /* 0x0001c00e2d007388 */ /* 0x000fe20000000400 */
[----:B-1----:R-:W-:Y:S02]  /*60d0*/  SHF.L.U32 R13, R62, 0x1, RZ ;  /* 0x000000013e0d7819 */ /* 0x002fe400000006ff */
[----:B0-----:R-:W-:Y:S01]  /*60e0*/  MOV R9, UR44 ;  /* 0x0000002c00097c02 */ /* 0x001fe20008000f00 */
[----:B------:R-:W-:Y:S01]  /*60f0*/  FMUL.FTZ R3, R134, UR43 ;  /* 0x0000002b86037c20 */ /* 0x000fe20008410000 */
[----:B------:R-:W-:Y:S01]  /*6100*/  IADD3 R76, R41, 0x240, RZ ;  /* 0x00000240294c7810 */ /* 0x000fe20007ffe0ff */
[----:B------:R-:W-:Y:S01]  /*6110*/  STS.U16 [R7+0x200], R20 ;  /* 0x0002001407007388 */ /* 0x000fe20000000400 */
[----:B------:R-:W-:-:S02]  /*6120*/  LEA.HI.SX32 R70, R70, R41, 0x1b ;  /* 0x0000002946467211 */ /* 0x000fc400078fdaff */
[----:B------:R-:W-:Y:S01]  /*6130*/  SHF.L.U32 R64, R64, 0x1, RZ ;  /* 0x0000000140407819 */ /* 0x000fe200000006ff */
[----:B------:R-:W-:Y:S01]  /*6140*/  STS.U16 [R58+0x240], R19 ;  /* 0x000240133a007388 */ /* 0x000fe20000000400 */
[-C--:B------:R-:W-:Y:S01]  /*6150*/  LEA.HI.SX32 R72, R72, R41.reuse, 0x1b ;  /* 0x0000002948487211 */ /* 0x080fe200078fdaff */
[----:B------:R-:W-:Y:S01]  /*6160*/  MUFU.SIN R99, R39 ;  /* 0x0000002700637308 */ /* 0x000fe20000000400 */
[C---:B------:R-:W-:Y:S01]  /*6170*/  IADD3 R78, R41.reuse, 0x260, RZ ;  /* 0x00000260294e7810 */ /* 0x040fe20007ffe0ff */
[----:B------:R-:W-:Y:S01]  /*6180*/  STS.U16 [R60+0x280], R17 ;  /* 0x000280113c007388 */ /* 0x000fe20000000400 */
[-C--:B------:R-:W-:Y:S02]  /*6190*/  LEA.HI.SX32 R74, R74, R41.reuse, 0x1b ;  /* 0x000000294a4a7211 */ /* 0x080fe400078fdaff */
[----:B--2---:R-:W-:Y:S01]  /*61a0*/  SHF.L.U32 R11, R66, 0x1, RZ ;  /* 0x00000001420b7819 */ /* 0x004fe200000006ff */
[----:B------:R0:W-:Y:S01]  /*61b0*/  STS.U16 [R13+0x2c0], R18 ;  /* 0x0002c0120d007388 */ /* 0x0001e20000000400 */
[----:B------:R-:W-:Y:S01]  /*61c0*/  IADD3 R80, R41, 0x280, RZ ;  /* 0x0000028029507810 */ /* 0x000fe20007ffe0ff */
[----:B------:R1:W-:Y:S01]  /*61d0*/  MUFU.COS R100, R39 ;  /* 0x0000002700647308 */ /* 0x0003e20000000000 */
[----:B------:R-:W-:Y:S01]  /*61e0*/  SHF.L.U32 R68, R68, 0x1, RZ ;  /* 0x0000000144447819 */ /* 0x000fe200000006ff */
[----:B------:R-:W-:Y:S01]  /*61f0*/  FMUL.FTZ R9, R9, 1.4426950216293334961 ;  /* 0x3fb8aa3b09097820 */ /* 0x000fe20000410000 */
[----:B------:R-:W-:Y:S01]  /*6200*/  IADD3 R82, R41, 0x2a0, RZ ;  /* 0x000002a029527810 */ /* 0x000fe20007ffe0ff */
[----:B------:R-:W-:Y:S01]  /*6210*/  FMUL.RZ R4, R3, 0.15915493667125701904 ;  /* 0x3e22f98303047820 */ /* 0x000fe2000040c000 */
[-C--:B------:R-:W-:Y:S01]  /*6220*/  LEA.HI.SX32 R76, R76, R41.reuse, 0x1b ;  /* 0x000000294c4c7211 */ /* 0x080fe200078fdaff */
[----:B------:R2:W-:Y:S01]  /*6230*/  STS.U16 [R64+0x300], R15 ;  /* 0x0003000f40007388 */ /* 0x0005e20000000400 */
[----:B------:R-:W-:Y:S01]  /*6240*/  SHF.L.U32 R70, R70, 0x1, RZ ;  /* 0x0000000146467819 */ /* 0x000fe200000006ff */
[----:B-1----:R-:W-:Y:S01]  /*6250*/  FMUL.RZ R39, R5, 0.15915493667125701904 ;  /* 0x3e22f98305277820 */ /* 0x002fe2000040c000 */
[----:B0-----:R-:W-:Y:S01]  /*6260*/  SHF.L.U32 R13, R72, 0x1, RZ ;  /* 0x00000001480d7819 */ /* 0x001fe200000006ff */
[----:B------:R-:W-:Y:S01]  /*6270*/  FMUL.FTZ R5, R135, UR43 ;  /* 0x0000002b87057c20 */ /* 0x000fe20008410000 */
[----:B------:R-:W-:Y:S01]  /*6280*/  IADD3 R154, R41, 0x380, RZ ;  /* 0x00000380299a7810 */ /* 0x000fe20007ffe0ff */
[----:B------:R-:W-:Y:S01]  /*6290*/  STS.U16 [R11+0x340], R16 ;  /* 0x000340100b007388 */ /* 0x000fe20000000400 */
[----:B------:R-:W-:-:S02]  /*62a0*/  LEA.HI.SX32 R78, R78, R41, 0x1b ;  /* 0x000000294e4e7211 */ /* 0x000fc400078fdaff */
[----:B--2---:R-:W-:Y:S01]  /*62b0*/  SHF.L.U32 R15, R74, 0x1, RZ ;  /* 0x000000014a0f7819 */ /* 0x004fe200000006ff */
[----:B------:R-:W-:Y:S01]  /*62c0*/  STS.U16 [R68+0x380], R21 ;  /* 0x0003801544007388 */ /* 0x000fe20000000400 */
[----:B------:R-:W-:Y:S01]  /*62d0*/  LEA.HI.SX32 R80, R80, R41, 0x1b ;  /* 0x0000002950507211 */ /* 0x000fe200078fdaff */
[----:B------:R-:W-:Y:S01]  /*62e0*/  FMUL.FTZ R8, R141, R9 ;  /* 0x000000098d087220 */ /* 0x000fe20000410000 */
[----:B------:R-:W-:Y:S01]  /*62f0*/  LEA.HI.SX32 R82, R82, R41, 0x1b ;  /* 0x0000002952527211 */ /* 0x000fe200078fdaff */
[----:B------:R-:W-:Y:S01]  /*6300*/  FMUL.RZ R5, R5, 0.15915493667125701904 ;  /* 0x3e22f98305057820 */ /* 0x000fe2000040c000 */
[----:B------:R-:W-:Y:S01]  /*6310*/  SHF.L.U32 R17, R76, 0x1, RZ ;  /* 0x000000014c117819 */ /* 0x000fe200000006ff */
[----:B------:R-:W-:Y:S01]  /*6320*/  MUFU.SIN R89, R4 ;  /* 0x0000000400597308 */ /* 0x000fe20000000400 */
[----:B------:R-:W-:Y:S01]  /*6330*/  STS.U16 [R70+0x3c0], R23 ;  /* 0x0003c01746007388 */ /* 0x000fe20000000400 */
[----:B------:R-:W-:Y:S01]  /*6340*/  IADD3 R150, R41, 0x340, RZ ;  /* 0x0000034029967810 */ /* 0x000fe20007ffe0ff */
[----:B------:R-:W-:Y:S01]  /*6350*/  FMUL.FTZ R2, R130, UR43 ;  /* 0x0000002b82027c20 */ /* 0x000fe20008410000 */
[----:B------:R-:W-:Y:S01]  /*6360*/  SHF.L.U32 R78, R78, 0x1, RZ ;  /* 0x000000014e4e7819 */ /* 0x000fe200000006ff */
[----:B------:R-:W-:Y:S01]  /*6370*/  STS.U16 [R13+0x400], R22 ;  /* 0x000400160d007388 */ /* 0x000fe20000000400 */
[----:B------:R-:W-:-:S02]  /*6380*/  SHF.L.U32 R80, R80, 0x1, RZ ;  /* 0x0000000150507819 */ /* 0x000fc400000006ff */
[----:B------:R0:W-:Y:S01]  /*6390*/  MUFU.COS R90, R4 ;  /* 0x00000004005a7308 */ /* 0x0001e20000000000 */
[----:B------:R1:W-:Y:S01]  /*63a0*/  STS.U16 [R15+0x440], R24 ;  /* 0x000440180f007388 */ /* 0x0003e20000000400 */
[----:B------:R-:W-:Y:S01]  /*63b0*/  FMUL.FTZ R3, R133, UR43 ;  /* 0x0000002b85037c20 */ /* 0x000fe20008410000 */
[----:B------:R-:W-:Y:S02]  /*63c0*/  IADD3 R86, R41, 0x2e0, RZ ;  /* 0x000002e029567810 */ /* 0x000fe40007ffe0ff */
[----:B------:R2:W-:Y:S01]  /*63d0*/  STS.U16 [R17+0x480], R26 ;  /* 0x0004801a11007388 */ /* 0x0005e20000000400 */
[----:B0-----:R-:W-:Y:S02]  /*63e0*/  LEA.HI.SX32 R4, R154, R41, 0x1b ;  /* 0x000000299a047211 */ /* 0x001fe400078fdaff */
[----:B------:R-:W-:Y:S01]  /*63f0*/  MUFU.SIN R91, R5 ;  /* 0x00000005005b7308 */ /* 0x000fe20000000400 */
[----:B-1----:R-:W-:Y:S01]  /*6400*/  SHF.L.U32 R15, R82, 0x1, RZ ;  /* 0x00000001520f7819 */ /* 0x002fe200000006ff */
[----:B------:R-:W-:Y:S01]  /*6410*/  FMUL.RZ R46, R2, 0.15915493667125701904 ;  /* 0x3e22f983022e7820 */ /* 0x000fe2000040c000 */
[----:B------:R-:W-:Y:S01]  /*6420*/  STS.U16 [R78+0x4c0], R25 ;  /* 0x0004c0194e007388 */ /* 0x000fe20000000400 */
[----:B--2---:R-:W-:Y:S01]  /*6430*/  SHF.L.U32 R17, R4, 0x1, RZ ;  /* 0x0000000104117819 */ /* 0x004fe200000006ff */
[----:B------:R-:W-:-:S03]  /*6440*/  FMUL.FTZ R4, R134, R9 ;  /* 0x0000000986047220 */ /* 0x000fc60000410000 */
[----:B------:R0:W-:Y:S01]  /*6450*/  MUFU.COS R92, R5 ;  /* 0x00000005005c7308 */ /* 0x0001e20000000000 */
[C---:B------:R-:W-:Y:S01]  /*6460*/  IADD3 R88, R41.reuse, 0x300, RZ ;  /* 0x0000030029587810 */ /* 0x040fe20007ffe0ff */
[-C--:B------:R-:W-:Y:S01]  /*6470*/  FMUL.FTZ R2, R142, R9.reuse ;  /* 0x000000098e027220 */ /* 0x080fe20000410000 */
[----:B------:R-:W-:Y:S01]  /*6480*/  STS.U16 [R80+0x500], R27 ;  /* 0x0005001b50007388 */ /* 0x000fe20000000400 */
[----:B------:R-:W-:Y:S01]  /*6490*/  IADD3 R94, R41, 0x320, RZ ;  /* 0x00000320295e7810 */ /* 0x000fe20007ffe0ff */
[----:B------:R-:W-:-:S03]  /*64a0*/  FMUL.FTZ R13, R137, R9 ;  /* 0x00000009890d7220 */ /* 0x000fc60000410000 */
[----:B------:R-:W1:Y:S01]  /*64b0*/  MUFU.EX2 R8, R8 ;  /* 0x0000000800087308 */ /* 0x000e620000000800 */
[-C--:B0-----:R-:W-:Y:S01]  /*64c0*/  LEA.HI.SX32 R5, R150, R41.reuse, 0x1b ;  /* 0x0000002996057211 */ /* 0x081fe200078fdaff */
[----:B------:R0:W-:Y:S01]  /*64d0*/  STS.U16 [R15+0x540], R32 ;  /* 0x000540200f007388 */ /* 0x0001e20000000400 */
[----:B------:R-:W-:Y:S01]  /*64e0*/  FMUL.RZ R53, R3, 0.15915493667125701904 ;  /* 0x3e22f98303357820 */ /* 0x000fe2000040c000 */
[----:B------:R-:W-:Y:S02]  /*64f0*/  IADD3 R152, R41, 0x360, RZ ;  /* 0x0000036029987810 */ /* 0x000fe40007ffe0ff */
[-C--:B------:R-:W-:Y:S02]  /*6500*/  LEA.HI.SX32 R3, R86, R41.reuse, 0x1b ;  /* 0x0000002956037211 */ /* 0x080fe400078fdaff */
[----:B------:R-:W-:Y:S01]  /*6510*/  MUFU.SIN R97, R43 ;  /* 0x0000002b00617308 */ /* 0x000fe20000000400 */
[----:B------:R-:W-:Y:S02]  /*6520*/  LEA.HI.SX32 R42, R94, R41, 0x1b ;  /* 0x000000295e2a7211 */ /* 0x000fe400078fdaff */
[----:B0-----:R-:W-:Y:S01]  /*6530*/  SHF.L.U32 R15, R5, 0x1, RZ ;  /* 0x00000001050f7819 */ /* 0x001fe200000006ff */
[----:B------:R-:W-:-:S04]  /*6540*/  FMUL.FTZ R5, R135, R9 ;  /* 0x0000000987057220 */ /* 0x000fc80000410000 */
[----:B------:R0:W-:Y:S01]  /*6550*/  MUFU.COS R98, R43 ;  /* 0x0000002b00627308 */ /* 0x0001e20000000000 */
[----:B------:R-:W-:Y:S02]  /*6560*/  SHF.L.U32 R16, R49, 0x1, RZ ;  /* 0x0000000131107819 */ /* 0x000fe400000006ff */
[----:B------:R-:W-:-:S05]  /*6570*/  SHF.L.U32 R18, R3, 0x1, RZ ;  /* 0x0000000103127819 */ /* 0x000fca00000006ff */
[----:B------:R-:W2:Y:S01]  /*6580*/  MUFU.EX2 R7, R2 ;  /* 0x0000000200077308 */ /* 0x000ea20000000800 */
[----:B0-----:R-:W-:Y:S02]  /*6590*/  LEA.HI.SX32 R43, R88, R41, 0x1b ;  /* 0x00000029582b7211 */ /* 0x001fe400078fdaff */
[----:B------:R-:W-:Y:S02]  /*65a0*/  SHF.L.U32 R42, R42, 0x1, RZ ;  /* 0x000000012a2a7819 */ /* 0x000fe400000006ff */
[----:B------:R-:W-:-:S03]  /*65b0*/  SHF.L.U32 R43, R43, 0x1, RZ ;  /* 0x000000012b2b7819 */ /* 0x000fc600000006ff */
[----:B------:R-:W0:Y:S01]  /*65c0*/  MUFU.EX2 R4, R4 ;  /* 0x0000000400047308 */ /* 0x000e220000000800 */
[----:B------:R-:W-:Y:S07]  /*65d0*/  STS.U16 [R16+0x580], R33 ;  /* 0x0005802110007388 */ /* 0x000fee0000000400 */
[----:B------:R-:W-:Y:S01]  /*65e0*/  MUFU.SIN R93, R39 ;  /* 0x00000027005d7308 */ /* 0x000fe20000000400 */
[----:B------:R-:W-:Y:S07]  /*65f0*/  STS.U16 [R18+0x5c0], R31 ;  /* 0x0005c01f12007388 */ /* 0x000fee0000000400 */
[----:B------:R3:W-:Y:S01]  /*6600*/  MUFU.COS R96, R39 ;  /* 0x0000002700607308 */ /* 0x0007e20000000000 */
[----:B------:R-:W-:Y:S07]  /*6610*/  STS.U16 [R43+0x600], R28 ;  /* 0x0006001c2b007388 */ /* 0x000fee0000000400 */
[----:B------:R-:W4:Y:S01]  /*6620*/  MUFU.EX2 R13, R13 ;  /* 0x0000000d000d7308 */ /* 0x000f220000000800 */
[----:B---3--:R-:W-:Y:S01]  /*6630*/  LEA.HI.SX32 R39, R152, R41, 0x1b ;  /* 0x0000002998277211 */ /* 0x008fe200078fdaff */
[----:B------:R-:W-:Y:S03]  /*6640*/  STS.U16 [R42+0x640], R29 ;  /* 0x0006401d2a007388 */ /* 0x000fe60000000400 */
[----:B------:R-:W-:-:S03]  /*6650*/  SHF.L.U32 R39, R39, 0x1, RZ ;  /* 0x0000000127277819 */ /* 0x000fc600000006ff */
[----:B------:R-:W3:Y:S01]  /*6660*/  MUFU.EX2 R5, R5 ;  /* 0x0000000500057308 */ /* 0x000ee20000000800 */
[C---:B-1----:R-:W-:Y:S01]  /*6670*/  FMUL.FTZ R106, R8.reuse, R106 ;  /* 0x0000006a086a7220 */ /* 0x042fe20000410000 */
[----:B------:R-:W-:Y:S01]  /*6680*/  STS.U16 [R15+0x680], R30 ;  /* 0x0006801e0f007388 */ /* 0x000fe20000000400 */
[----:B------:R-:W-:Y:S01]  /*6690*/  FMUL.FTZ R105, R8, R105 ;  /* 0x0000006908697220 */ /* 0x000fe20000410000 */
[----:B------:R-:W-:Y:S01]  /*66a0*/  HADD2.F32 R8, -RZ, R171.H0_H0 ;  /* 0x200000abff087230 */ /* 0x000fe20000004100 */
[----:B------:R-:W-:Y:S01]  /*66b0*/  FMUL.FTZ R12, R138, R9 ;  /* 0x000000098a0c7220 */ /* 0x000fe20000410000 */
[----:B------:R1:W-:Y:S01]  /*66c0*/  STS.U16 [R39+0x6c0], R6 ;  /* 0x0006c00627007388 */ /* 0x0003e20000000400 */
[----:B--2---:R-:W-:Y:S02]  /*66d0*/  FMUL.FTZ R107, R7, R107 ;  /* 0x0000006b076b7220 */ /* 0x004fe40000410000 */
[----:B------:R-:W-:Y:S01]  /*66e0*/  FMUL.FTZ R203, R143, R8 ;  /* 0x000000088fcb7220 */ /* 0x000fe20000410000 */
[----:B------:R-:W-:Y:S01]  /*66f0*/  UIMAD UR42, UR11, UR34, URZ ;  /* 0x000000220b2a72a4 */ /* 0x000fe2000f8e023f */
[----:B0-----:R-:W-:-:S02]  /*6700*/  FMUL.FTZ R90, R4, R90 ;  /* 0x0000005a045a7220 */ /* 0x001fc40000410000 */
[----:B-1----:R-:W-:Y:S02]  /*6710*/  FMUL.FTZ R6, R133, R9 ;  /* 0x0000000985067220 */ /* 0x002fe40000410000 */
[----:B------:R-:W-:Y:S01]  /*6720*/  FMUL.FTZ R89, R4, R89 ;  /* 0x0000005904597220 */ /* 0x000fe20000410000 */
[----:B------:R-:W-:Y:S01]  /*6730*/  MUFU.SIN R87, R53 ;  /* 0x0000003500577308 */ /* 0x000fe20000000400 */
[----:B------:R-:W-:Y:S02]  /*6740*/  FMUL.FTZ R4, R143, R9 ;  /* 0x000000098f047220 */ /* 0x000fe40000410000 */
[C---:B----4-:R-:W-:Y:S02]  /*6750*/  FMUL.FTZ R98, R13.reuse, R98 ;  /* 0x000000620d627220 */ /* 0x050fe40000410000 */
[----:B------:R-:W-:Y:S02]  /*6760*/  FMUL.FTZ R97, R13, R97 ;  /* 0x000000610d617220 */ /* 0x000fe40000410000 */
[----:B------:R-:W-:Y:S01]  /*6770*/  FMUL.FTZ R51, R132, UR43 ;  /* 0x0000002b84337c20 */ /* 0x000fe20008410000 */
[----:B------:R-:W-:Y:S01]  /*6780*/  MUFU.COS R88, R53 ;  /* 0x0000003500587308 */ /* 0x000fe20000000000 */
[----:B------:R-:W-:-:S02]  /*6790*/  FMUL.FTZ R108, R7, R108 ;  /* 0x0000006c076c7220 */ /* 0x000fc40000410000 */
[----:B------:R-:W-:Y:S01]  /*67a0*/  FMUL.FTZ R13, R203, R107 ;  /* 0x0000006bcb0d7220 */ /* 0x000fe20000410000 */
[----:B------:R-:W-:Y:S01]  /*67b0*/  UIMAD.WIDE.U32 UR36, UR10, UR34, URZ ;  /* 0x000000220a2472a5 */ /* 0x000fe2000f8e003f */
[----:B---3--:R-:W-:-:S03]  /*67c0*/  FMUL.FTZ R92, R5, R92 ;  /* 0x0000005c055c7220 */ /* 0x008fc60000410000 */
[----:B------:R-:W0:Y:S01]  /*67d0*/  MUFU.EX2 R12, R12 ;  /* 0x0000000c000c7308 */ /* 0x000e220000000800 */
[----:B------:R-:W-:Y:S01]  /*67e0*/  FMUL.FTZ R91, R5, R91 ;  /* 0x0000005b055b7220 */ /* 0x000fe20000410000 */
[----:B------:R-:W-:Y:S01]  /*67f0*/  UIMAD UR42, UR10, UR35, UR42 ;  /* 0x000000230a2a72a4 */ /* 0x000fe2000f8e022a */
[----:B------:R-:W-:Y:S01]  /*6800*/  FMUL.FTZ R5, R132, R9 ;  /* 0x0000000984057220 */ /* 0x000fe20000410000 */
[----:B------:R-:W-:-:S04]  /*6810*/  HADD2.F32 R15, -RZ, R170.H0_H0 ;  /* 0x200000aaff0f7230 */ /* 0x000fc80000004100 */
[----:B------:R-:W1:Y:S01]  /*6820*/  MUFU.EX2 R6, R6 ;  /* 0x0000000600067308 */ /* 0x000e620000000800 */
[----:B------:R-:W-:Y:S01]  /*6830*/  FMUL.RZ R51, R51, 0.15915493667125701904 ;  /* 0x3e22f98333337820 */ /* 0x000fe2000040c000 */
[----:B------:R-:W-:Y:S01]  /*6840*/  ULDC.64 UR34, c[0x0][0x1a0] ;  /* 0x0000680000227ab9 */ /* 0x000fe20000000a00 */
[----:B------:R-:W-:Y:S01]  /*6850*/  FMUL.FTZ R2, R140, R9 ;  /* 0x000000098c027220 */ /* 0x000fe20000410000 */
[C---:B------:R-:W-:Y:S01]  /*6860*/  IADD3 R156, R41.reuse, 0x3a0, RZ ;  /* 0x000003a0299c7810 */ /* 0x040fe20007ffe0ff */
[----:B------:R-:W-:Y:S02]  /*6870*/  FMUL.FTZ R7, RZ, R107 ;  /* 0x0000006bff077220 */ /* 0x000fe40000410000 */
[----:B------:R-:W-:Y:S01]  /*6880*/  FFMA.FTZ R13, RZ, R108, R13 ;  /* 0x0000006cff0d7223 */ /* 0x000fe2000001000d */
[----:B------:R-:W2:Y:S01]  /*6890*/  MUFU.EX2 R4, R4 ;  /* 0x0000000400047308 */ /* 0x000ea20000000800 */
[----:B------:R-:W-:Y:S01]  /*68a0*/  IADD3 R186, R41, 0x3c0, RZ ;  /* 0x000003c029ba7810 */ /* 0x000fe20007ffe0ff */
[----:B------:R-:W-:-:S02]  /*68b0*/  UIADD3 UR37, UR37, UR42, URZ ;  /* 0x0000002a25257290 */ /* 0x000fc4000fffe03f */
[----:B------:R-:W-:Y:S01]  /*68c0*/  UIMAD UR39, UR39, UR34, URZ ;  /* 0x00000022272772a4 */ /* 0x000fe2000f8e023f */
[----:B------:R-:W-:Y:S01]  /*68d0*/  FMUL.FTZ R11, R139, R9 ;  /* 0x000000098b0b7220 */ /* 0x000fe20000410000 */
[----:B------:R-:W-:Y:S01]  /*68e0*/  LEA.HI.SX32 R38, R156, R41, 0x1b ;  /* 0x000000299c267211 */ /* 0x000fe200078fdaff */
[----:B------:R-:W-:Y:S01]  /*68f0*/  FMUL.FTZ R202, R142, R15 ;  /* 0x0000000f8eca7220 */ /* 0x000fe20000410000 */
[----:B------:R-:W-:Y:S01]  /*6900*/  MUFU.SIN R85, R51 ;  /* 0x0000003300557308 */ /* 0x000fe20000000400 */
[----:B------:R-:W-:Y:S01]  /*6910*/  FFMA.FTZ R7, R203, R108, -R7 ;  /* 0x0000006ccb077223 */ /* 0x000fe20000010807 */
[----:B------:R-:W-:Y:S01]  /*6920*/  ISETP.NE.AND P1, PT, R148, RZ, PT ;  /* 0x000000ff9400720c */ /* 0x000fe20003f25270 */
[----:B------:R-:W-:Y:S01]  /*6930*/  FADD.FTZ R13, RZ, R13 ;  /* 0x0000000dff0d7221 */ /* 0x000fe20000010000 */
[----:B------:R-:W-:Y:S01]  /*6940*/  LEA.HI.SX32 R40, R186, R41, 0x1b ;  /* 0x00000029ba287211 */ /* 0x000fe200078fdaff */
[----:B------:R-:W-:Y:S01]  /*6950*/  FMUL.FTZ R14, R136, R9 ;  /* 0x00000009880e7220 */ /* 0x000fe20000410000 */
[----:B------:R-:W-:-:S02]  /*6960*/  UIMAD UR39, UR7, UR35, UR39 ;  /* 0x00000023072772a4 */ /* 0x000fc4000f8e0227 */
[----:B------:R-:W-:Y:S01]  /*6970*/  MUFU.COS R86, R51 ;  /* 0x0000003300567308 */ /* 0x000fe20000000000 */
[----:B------:R-:W-:Y:S01]  /*6980*/  UIMAD.WIDE.U32 UR36, UR7, UR34, UR36 ;  /* 0x00000022072472a5 */ /* 0x000fe2000f8e0024 */
[----:B------:R-:W-:Y:S01]  /*6990*/  FADD.FTZ R7, R202, R7 ;  /* 0x00000007ca077221 */ /* 0x000fe20000010000 */
[----:B------:R-:W-:Y:S01]  /*69a0*/  SHF.L.U32 R38, R38, 0x1, RZ ;  /* 0x0000000126267819 */ /* 0x000fe200000006ff */
[----:B------:R-:W-:-:S04]  /*69b0*/  ULDC.64 UR34, c[0x0][0x228] ;  /* 0x00008a0000227ab9 */ /* 0x000fc80000000a00 */
[----:B------:R-:W3:Y:S01]  /*69c0*/  MUFU.EX2 R10, R2 ;  /* 0x00000002000a7308 */ /* 0x000ee20000000800 */
[----:B------:R-:W-:Y:S01]  /*69d0*/  FMUL.FTZ R8, R105, R13 ;  /* 0x0000000d69087220 */ /* 0x000fe20000410000 */
[----:B------:R-:W-:-:S06]  /*69e0*/  UIADD3 UR37, UR37, UR39, URZ ;  /* 0x0000002725257290 */ /* 0x000fcc000fffe03f */
[----:B------:R-:W4:Y:S01]  /*69f0*/  MUFU.EX2 R5, R5 ;  /* 0x0000000500057308 */ /* 0x000f220000000800 */
[----:B------:R-:W-:Y:S01]  /*6a00*/  ULEA UR34, UP0, UR36, UR34, 0x3 ;  /* 0x0000002224227291 */ /* 0x000fe2000f80183f */
[----:B------:R-:W-:Y:S01]  /*6a10*/  SHF.L.U32 R19, R40, 0x1, RZ ;  /* 0x0000000128137819 */ /* 0x000fe200000006ff */
[C---:B0-----:R-:W-:Y:S01]  /*6a20*/  FMUL.FTZ R100, R12.reuse, R100 ;  /* 0x000000640c647220 */ /* 0x041fe20000410000 */
[----:B------:R-:W-:Y:S01]  /*6a30*/  IADD3 R188, R41, 0x3e0, RZ ;  /* 0x000003e029bc7810 */ /* 0x000fe20007ffe0ff */
[----:B------:R-:W-:Y:S02]  /*6a40*/  FMUL.FTZ R99, R12, R99 ;  /* 0x000000630c637220 */ /* 0x000fe40000410000 */
[C---:B-1----:R-:W-:Y:S01]  /*6a50*/  FMUL.FTZ R88, R6.reuse, R88 ;  /* 0x0000005806587220 */ /* 0x042fe20000410000 */
[----:B------:R-:W0:Y:S01]  /*6a60*/  MUFU.EX2 R11, R11 ;  /* 0x0000000b000b7308 */ /* 0x000e220000000800 */
[----:B------:R-:W-:Y:S01]  /*6a70*/  FMUL.FTZ R87, R6, R87 ;  /* 0x0000005706577220 */ /* 0x000fe20000410000 */
[----:B------:R-:W-:Y:S01]  /*6a80*/  STS.U16 [R17+0x700], R34 ;  /* 0x0007002211007388 */ /* 0x000fe20000000400 */
[----:B------:R-:W-:-:S02]  /*6a90*/  FMUL.FTZ R6, R129, UR43 ;  /* 0x0000002b81067c20 */ /* 0x000fc40008410000 */
[----:B------:R-:W-:Y:S01]  /*6aa0*/  FFMA.FTZ R12, R106, R7, -R8 ;  /* 0x000000076a0c7223 */ /* 0x000fe20000010808 */
[----:B------:R-:W-:Y:S02]  /*6ab0*/  MOV R8, UR38 ;  /* 0x0000002600087c02 */ /* 0x000fe40008000f00 */
[----:B------:R-:W1:Y:S01]  /*6ac0*/  MUFU.EX2 R14, R14 ;  /* 0x0000000e000e7308 */ /* 0x000e620000000800 */
[----:B------:R-:W-:Y:S01]  /*6ad0*/  ULEA.HI.X UR35, UR36, UR35, UR37, 0x3, UP0 ;  /* 0x0000002324237291 */ /* 0x000fe200080f1c25 */
[----:B------:R-:W-:Y:S01]  /*6ae0*/  STS.U16 [R38+0x740], R37 ;  /* 0x0007402526007388 */ /* 0x000fe20000000400 */
[----:B------:R-:W-:Y:S01]  /*6af0*/  LEA R0, R147, R0, 0x5 ;  /* 0x0000000093007211 */ /* 0x000fe200078e28ff */
[----:B--2---:R-:W-:Y:S01]  /*6b00*/  FMUL.FTZ R120, R4, R120 ;  /* 0x0000007804787220 */ /* 0x004fe20000410000 */
[----:B------:R-:W-:Y:S01]  /*6b10*/  LEA.HI.SX32 R41, R188, R41, 0x1b ;  /* 0x00000029bc297211 */ /* 0x000fe200078fdaff */
[----:B------:R2:W-:Y:S01]  /*6b20*/  STS.U16 [R19+0x780], R36 ;  /* 0x0007802413007388 */ /* 0x0005e20000000400 */
[----:B------:R-:W-:Y:S01]  /*6b30*/  FMUL.FTZ R121, R4, R121 ;  /* 0x0000007904797220 */ /* 0x000fe20000410000 */
[----:B------:R-:W-:-:S02]  /*6b40*/  LEA R4, R8, UR7, 0x8 ;  /* 0x0000000708047c11 */ /* 0x000fc4000f8e40ff */
[----:B------:R-:W-:Y:S01]  /*6b50*/  @P1 IADD3 R4, R148, 0x200, RZ ;  /* 0x0000020094041810 */ /* 0x000fe20007ffe0ff */
[----:B---3--:R-:W-:Y:S01]  /*6b60*/  FMUL.FTZ R104, R10, R104 ;  /* 0x000000680a687220 */ /* 0x008fe20000410000 */
[----:B------:R-:W-:Y:S01]  /*6b70*/  LEA.HI.SX32 R0, R0, R0, 0x1b ;  /* 0x0000000000007211 */ /* 0x000fe200078fdaff */
[----:B--2---:R-:W-:Y:S02]  /*6b80*/  FMUL.RZ R19, R6, 0.15915493667125701904 ;  /* 0x3e22f98306137820 */ /* 0x004fe4000040c000 */
[----:B------:R-:W-:Y:S01]  /*6b90*/  FMUL.FTZ R6, R131, R9 ;  /* 0x0000000983067220 */ /* 0x000fe20000410000 */
[----:B------:R-:W-:Y:S01]  /*6ba0*/  MOV R2, UR34 ;  /* 0x0000002200027c02 */ /* 0x000fe20008000f00 */
[----:B------:R-:W-:Y:S01]  /*6bb0*/  FMUL.FTZ R103, R10, R103 ;  /* 0x000000670a677220 */ /* 0x000fe20000410000 */
[----:B------:R-:W-:Y:S01]  /*6bc0*/  MOV R3, UR35 ;  /* 0x0000002300037c02 */ /* 0x000fe20008000f00 */
[----:B----4-:R-:W-:Y:S01]  /*6bd0*/  FMUL.FTZ R86, R5, R86 ;  /* 0x0000005605567220 */ /* 0x010fe20000410000 */
[----:B------:R-:W-:Y:S01]  /*6be0*/  SHF.L.U32 R16, R41, 0x1, RZ ;  /* 0x0000000129107819 */ /* 0x000fe200000006ff */
[----:B------:R-:W-:Y:S01]  /*6bf0*/  FMUL.FTZ R85, R5, R85 ;  /* 0x0000005505557220 */ /* 0x000fe20000410000 */
[----:B------:R-:W-:Y:S01]  /*6c00*/  SHF.L.U32 R17, R4, 0x3, RZ ;  /* 0x0000000304117819 */ /* 0x000fe200000006ff */
[----:B------:R-:W-:Y:S01]  /*6c10*/  FMUL.FTZ R10, R105, R7 ;  /* 0x00000007690a7220 */ /* 0x000fe20000410000 */
[----:B------:R2:W3:Y:S01]  /*6c20*/  MUFU.EX2 R5, R6 ;  /* 0x0000000600057308 */ /* 0x0004e20000000800 */
[----:B------:R-:W-:Y:S01]  /*6c30*/  FMUL.FTZ R7, R130, R9 ;  /* 0x0000000982077220 */ /* 0x000fe20000410000 */
[----:B------:R-:W-:Y:S01]  /*6c40*/  SHF.L.U32 R4, R0, 0x1, RZ ;  /* 0x0000000100047819 */ /* 0x000fe200000006ff */
[----:B------:R4:W-:Y:S01]  /*6c50*/  STS.U16 [R16+0x7c0], R35 ;  /* 0x0007c02310007388 */ /* 0x0009e20000000400 */
[----:B0-----:R-:W-:-:S02]  /*6c60*/  FMUL.FTZ R102, R11, R102 ;  /* 0x000000660b667220 */ /* 0x001fc40000410000 */
[----:B------:R-:W-:Y:S01]  /*6c70*/  FMUL.FTZ R101, R11, R101 ;  /* 0x000000650b657220 */ /* 0x000fe20000410000 */
[----:B------:R-:W5:Y:S01]  /*6c80*/  LDG.E.64 R2, [R2.64] ;  /* 0x0000002002027981 */ /* 0x000f62000c1e1b00 */
[----:B--2---:R-:W-:Y:S01]  /*6c90*/  FMUL.FTZ R6, R129, R9 ;  /* 0x0000000981067220 */ /* 0x004fe20000410000 */
[----:B------:R-:W0:Y:S01]  /*6ca0*/  MUFU.SIN R81, R46 ;  /* 0x0000002e00517308 */ /* 0x000e220000000400 */
[----:B-1----:R-:W-:Y:S01]  /*6cb0*/  FMUL.FTZ R96, R14, R96 ;  /* 0x000000600e607220 */ /* 0x002fe20000410000 */
[----:B------:R-:W-:-:S06]  /*6cc0*/  NOP ;  /* 0x0000000000007918 */ /* 0x000fcc0000000000 */
[----:B----4-:R-:W-:Y:S01]  /*6cd0*/  FFMA.FTZ R16, R106, R13, R10 ;  /* 0x0000000d6a107223 */ /* 0x010fe2000001000a */
[----:B------:R1:W2:Y:S01]  /*6ce0*/  MUFU.COS R11, R46 ;  /* 0x0000002e000b7308 */ /* 0x0002a20000000000 */
[----:B------:R-:W-:Y:S01]  /*6cf0*/  FMUL.FTZ R93, R14, R93 ;  /* 0x0000005d0e5d7220 */ /* 0x000fe20000410000 */
[----:B------:R4:W0:Y:S04]  /*6d00*/  LDS.U16 R54, [R4] ;  /* 0x0000000004367984 */ /* 0x0008280000000400 */
[----:B------:R4:W0:Y:S02]  /*6d10*/  LDS.U16 R56, [R4+0x2] ;  /* 0x0000020004387984 */ /* 0x0008240000000400 */
[----:B------:R-:W0:Y:S02]  /*6d20*/  MUFU.EX2 R10, R7 ;  /* 0x00000007000a7308 */ /* 0x000e240000000800 */
[----:B------:R4:W0:Y:S04]  /*6d30*/  LDS.U16 R53, [R4+0x4] ;  /* 0x0000040004357984 */ /* 0x0008280000000400 */
[----:B------:R4:W0:Y:S02]  /*6d40*/  LDS.U16 R55, [R4+0x6] ;  /* 0x0000060004377984 */ /* 0x0008240000000400 */
[----:B------:R0:W0:Y:S02]  /*6d50*/  MUFU.EX2 R59, R6 ;  /* 0x00000006003b7308 */ /* 0x0000240000000800 */
[----:B-1----:R4:W1:Y:S04]  /*6d60*/  LDS.U16 R46, [R4+0x8] ;  /* 0x00000800042e7984 */ /* 0x0028680000000400 */
[----:B------:R4:W0:Y:S04]  /*6d70*/  LDS.U16 R48, [R4+0xa] ;  /* 0x00000a0004307984 */ /* 0x0008280000000400 */
        /* <DEDUP_REMOVED lines=9> */
[----:B------:R4:W1:Y:S04]  /*6e10*/  LDS.U16 R31, [R4+0x1e] ;  /* 0x00001e00041f7984 */ /* 0x0008680000000400 */
        /* <DEDUP_REMOVED lines=8> */
[----:B0-----:R4:W0:Y:S04]  /*6ea0*/  LDS.U16 R6, [R4+0x30] ;  /* 0x0000300004067984 */ /* 0x0018280000000400 */
[----:B------:R4:W0:Y:S04]  /*6eb0*/  LDS.U16 R8, [R4+0x32] ;  /* 0x0000320004087984 */ /* 0x0008280000000400 */
[----:B------:R4:W0:Y:S04]  /*6ec0*/  LDS.U16 R0, [R4+0x34] ;  /* 0x0000340004007984 */ /* 0x0008280000000400 */
[----:B------:R4:W0:Y:S04]  /*6ed0*/  LDS.U16 R7, [R4+0x36] ;  /* 0x0000360004077984 */ /* 0x0008280000000400 */
[----:B------:R4:W0:Y:S04]  /*6ee0*/  LDS.U16 R151, [R4+0x38] ;  /* 0x0000380004977984 */ /* 0x0008280000000400 */
[----:B------:R4:W0:Y:S04]  /*6ef0*/  LDS.U16 R149, [R4+0x3a] ;  /* 0x00003a0004957984 */ /* 0x0008280000000400 */
[----:B------:R4:W0:Y:S04]  /*6f00*/  LDS.U16 R152, [R4+0x3c] ;  /* 0x00003c0004987984 */ /* 0x0008280000000400 */
[----:B------:R4:W0:Y:S04]  /*6f10*/  LDS.U16 R150, [R4+0x3e] ;  /* 0x00003e0004967984 */ /* 0x0008280000000400 */
[----:B------:R4:W-:Y:S04]  /*6f20*/  STS.64 [R17+0x7780], R120 ;  /* 0x0077807811007388 */ /* 0x0009e80000000a00 */
[----:B------:R-:W-:Y:S01]  /*6f30*/  BAR.SYNC.DEFER_BLOCKING 0x0 ;  /* 0x0000000000007b1d */ /* 0x000fe20000010000 */
[----:B------:R-:W-:Y:S01]  /*6f40*/  ISETP.NE.AND P0, PT, R148, 0x7f, PT ;  /* 0x0000007f9400780c */ /* 0x000fe20003f05270 */
[----:B------:R-:W-:-:S12]  /*6f50*/  FMUL.FTZ R44, R131, UR43 ;  /* 0x0000002b832c7c20 */ /* 0x000fd80008410000 */
[----:B------:R4:W0:Y:S01]  /*6f60*/  @P0 LDS.64 R94, [R148.X8+0x8788] ;  /* 0x00878800945e0984 */ /* 0x0008220000008a00 */
[----:B------:R-:W-:Y:S01]  /*6f70*/  FMUL.RZ R44, R44, 0.15915493667125701904 ;  /* 0x3e22f9832c2c7820 */ /* 0x000fe2000040c000 */
[----:B------:R4:W0:Y:S01]  /*6f80*/  MUFU.COS R80, R19 ;  /* 0x0000001300507308 */ /* 0x0008220000000000 */
[----:B------:R-:W-:-:S07]  /*6f90*/  HADD2.F32 R20, -RZ, R169.H0_H0 ;  /* 0x200000a9ff147230 */ /* 0x000fce0000004100 */
[----:B------:R4:W0:Y:S08]  /*6fa0*/  MUFU.SIN R83, R44 ;  /* 0x0000002c00537308 */ /* 0x0008300000000400 */
[----:B------:R4:W0:Y:S01]  /*6fb0*/  MUFU.COS R84, R44 ;  /* 0x0000002c00547308 */ /* 0x0008220000000000 */
[----:B------:R-:W-:Y:S01]  /*6fc0*/  BSSY B0, `(.L_x_460) ;  /* 0x000000f000007945 */ /* 0x000fe20003800000 */
[----:B------:R-:W-:Y:S01]  /*6fd0*/  FMUL.FTZ R201, R141, R20 ;  /* 0x000000148dc97220 */ /* 0x000fe20000410000 */
[----:B------:R-:W-:Y:S05]  /*6fe0*/  @P0 BRA `(.L_x_461) ;  /* 0x000000c000000947 */ /* 0x000fea0003800000 */
[----:B-123--:R-:W-:Y:S01]  /*6ff0*/  ULDC UR35, c[0x0][0x174] ;  /* 0x00005d0000237ab9 */ /* 0x00efe20000000800 */
[----:B0-----:R-:W-:Y:S01]  /*7000*/  HFMA2.MMA R94, -RZ, RZ, 1.875, 0 ;  /* 0x3f800000ff5e7435 */ /* 0x001fe200000001ff */
        /* <DEDUP_REMOVED lines=8> */
[----:B----4-:R-:W-:-:S05]  /*7090*/  MOV R4, UR34 ;  /* 0x0000002200047c02 */ /* 0x010fca0008000f00 */
[----:B------:R0:W1:Y:S02]  /*70a0*/  @P0 LDS.64 R94, [R4.X8+0x7780] ;  /* 0x00778000045e0984 */ /* 0x0000640000008a00 */
.L_x_461:
[----:B-123--:R-:W-:Y:S05]  /*70b0*/  BSYNC B0 ;  /* 0x0000000000007941 */ /* 0x00efea0003800000 */
.L_x_460:
[----:B------:R-:W-:Y:S01]  /*70c0*/  FADD.FTZ R16, RZ, R16 ;  /* 0x00000010ff107221 */ /* 0x000fe20000010000 */
[----:B------:R-:W-:Y:S01]  /*70d0*/  HADD2.F32 R25, -RZ, R168.H0_H0 ;  /* 0x200000a8ff197230 */ /* 0x000fe20000004100 */
[C---:B0-----:R-:W-:Y:S01]  /*70e0*/  FMUL.FTZ R84, R5.reuse, R84 ;  /* 0x0000005405547220 */ /* 0x041fe20000410000 */
[----:B------:R-:W-:Y:S01]  /*70f0*/  UISETP.GE.AND UP0, UPT, UR24, 0x2, UPT ;  /* 0x000000021800788c */ /* 0x000fe2000bf06270 */
[----:B------:R-:W-:Y:S01]  /*7100*/  FMUL.FTZ R83, R5, R83 ;  /* 0x0000005305537220 */ /* 0x000fe20000410000 */
[----:B----4-:R0:W1:Y:S01]  /*7110*/  MUFU.SIN R4, R19 ;  /* 0x0000001300047308 */ /* 0x0100620000000400 */
[----:B------:R-:W-:Y:S01]  /*7120*/  FADD.FTZ R12, R201, R12 ;  /* 0x0000000cc90c7221 */ /* 0x000fe20000010000 */
[----:B------:R-:W-:Y:S01]  /*7130*/  MOV R20, c[0x0][0x16c] ;  /* 0x00005b0000147a02 */ /* 0x000fe20000000f00 */
[C---:B------:R-:W-:Y:S01]  /*7140*/  FMUL.FTZ R5, R103.reuse, R16 ;  /* 0x0000001067057220 */ /* 0x040fe20000410000 */
[----:B------:R-:W-:Y:S01]  /*7150*/  PLOP3.LUT P0, PT, PT, PT, UP0, 0x80, 0x0 ;  /* 0x000000000000781c */ /* 0x000fe20003f0f008 */
[-C--:B------:R-:W-:Y:S01]  /*7160*/  FMUL.FTZ R17, R103, R12.reuse ;  /* 0x0000000c67117220 */ /* 0x080fe20000410000 */
[----:B------:R-:W-:Y:S01]  /*7170*/  HFMA2.MMA R60, -RZ, RZ, 1.875, 0 ;  /* 0x3f800000ff3c7435 */ /* 0x000fe200000001ff */
[----:B------:R-:W-:Y:S01]  /*7180*/  FFMA.FTZ R5, R104, R12, -R5 ;  /* 0x0000000c68057223 */ /* 0x000fe20000010805 */
[----:B------:R-:W-:Y:S01]  /*7190*/  ISETP.NE.OR P0, PT, R236, RZ, !P0 ;  /* 0x000000ffec00720c */ /* 0x000fe20004705670 */
[----:B------:R-:W-:Y:S01]  /*71a0*/  FMUL.FTZ R200, R140, R25 ;  /* 0x000000198cc87220 */ /* 0x000fe20000410000 */
[----:B------:R-:W-:Y:S01]  /*71b0*/  HADD2.F32 R25, -RZ, R166.H0_H0 ;  /* 0x200000a6ff197230 */ /* 0x000fe20000004100 */
[C---:B------:R-:W-:Y:S01]  /*71c0*/  FMUL.FTZ R82, R10.reuse, R11 ;  /* 0x0000000b0a527220 */ /* 0x040fe20000410000 */
[----:B------:R-:W-:Y:S01]  /*71d0*/  MOV R61, RZ ;  /* 0x000000ff003d7202 */ /* 0x000fe20000000f00 */
[----:B------:R-:W-:Y:S01]  /*71e0*/  FMUL.FTZ R81, R10, R81 ;  /* 0x000000510a517220 */ /* 0x000fe20000410000 */
[----:B------:R-:W-:Y:S01]  /*71f0*/  CS2R R62, SRZ ;  /* 0x00000000003e7805 */ /* 0x000fe2000001ff00 */
[----:B------:R-:W-:Y:S01]  /*7200*/  FFMA.FTZ R17, R104, R16, R17 ;  /* 0x0000001068117223 */ /* 0x000fe20000010011 */
[----:B------:R-:W-:Y:S01]  /*7210*/  HADD2.F32 R16, -RZ, R167.H0_H0 ;  /* 0x200000a7ff107230 */ /* 0x000fe20000004100 */
[----:B------:R-:W-:Y:S01]  /*7220*/  FADD.FTZ R10, R200, R5 ;  /* 0x00000005c80a7221 */ /* 0x000fe20000010000 */
[----:B------:R-:W-:Y:S01]  /*7230*/  MOV R5, UR24 ;  /* 0x0000001800057c02 */ /* 0x000fe20008000f00 */
[----:B------:R-:W-:-:S02]  /*7240*/  FADD.FTZ R17, RZ, R17 ;  /* 0x00000011ff117221 */ /* 0x000fc40000010000 */
[-C--:B------:R-:W-:Y:S01]  /*7250*/  FMUL.FTZ R12, R101, R10.reuse ;  /* 0x0000000a650c7220 */ /* 0x080fe20000410000 */
[----:B------:R-:W-:Y:S01]  /*7260*/  @!P0 IADD3 R5, R5, -0x2, RZ ;  /* 0xfffffffe05058810 */ /* 0x000fe20007ffe0ff */
[-C--:B------:R-:W-:Y:S02]  /*7270*/  FMUL.FTZ R11, R101, R17.reuse ;  /* 0x00000011650b7220 */ /* 0x080fe40000410000 */
[C---:B------:R-:W-:Y:S02]  /*7280*/  FFMA.FTZ R12, R102.reuse, R17, R12 ;  /* 0x00000011660c7223 */ /* 0x040fe4000001000c */
[----:B------:R-:W-:Y:S02]  /*7290*/  FFMA.FTZ R10, R102, R10, -R11 ;  /* 0x0000000a660a7223 */ /* 0x000fe4000001080b */
[----:B------:R-:W-:Y:S02]  /*72a0*/  FMUL.FTZ R197, R139, R16 ;  /* 0x000000108bc57220 */ /* 0x000fe40000410000 */
[----:B------:R-:W-:-:S02]  /*72b0*/  FADD.FTZ R12, RZ, R12 ;  /* 0x0000000cff0c7221 */ /* 0x000fc40000010000 */
[----:B------:R-:W-:Y:S02]  /*72c0*/  FADD.FTZ R10, R197, R10 ;  /* 0x0000000ac50a7221 */ /* 0x000fe40000010000 */
[C---:B------:R-:W-:Y:S02]  /*72d0*/  FMUL.FTZ R11, R99.reuse, R12 ;  /* 0x0000000c630b7220 */ /* 0x040fe40000410000 */
[-C--:B------:R-:W-:Y:S02]  /*72e0*/  FMUL.FTZ R17, R99, R10.reuse ;  /* 0x0000000a63117220 */ /* 0x080fe40000410000 */
[----:B0-----:R-:W-:Y:S02]  /*72f0*/  FFMA.FTZ R19, R100, R10, -R11 ;  /* 0x0000000a64137223 */ /* 0x001fe4000001080b */
[----:B------:R-:W-:Y:S02]  /*7300*/  FMUL.FTZ R11, R121, R107 ;  /* 0x0000006b790b7220 */ /* 0x000fe40000410000 */
[----:B------:R-:W-:-:S02]  /*7310*/  FMUL.FTZ R80, R59, R80 ;  /* 0x000000503b507220 */ /* 0x000fc40000410000 */
[----:B------:R-:W-:Y:S02]  /*7320*/  FFMA.FTZ R17, R100, R12, R17 ;  /* 0x0000000c64117223 */ /* 0x000fe40000010011 */
[----:B-1----:R-:W-:Y:S01]  /*7330*/  FMUL.FTZ R59, R59, R4 ;  /* 0x000000043b3b7220 */ /* 0x002fe20000410000 */
[----:B------:R-:W-:Y:S01]  /*7340*/  HFMA2.MMA R4, -RZ, RZ, 0, 9.5367431640625e-07 ;  /* 0x00000010ff047435 */ /* 0x000fe200000001ff */
[C---:B------:R-:W-:Y:S02]  /*7350*/  FMUL.FTZ R10, R120.reuse, R107 ;  /* 0x0000006b780a7220 */ /* 0x040fe40000410000 */
[-C--:B------:R-:W-:Y:S02]  /*7360*/  FFMA.FTZ R11, R120, R108.reuse, -R11 ;  /* 0x0000006c780b7223 */ /* 0x080fe4000001080b */
[----:B------:R-:W-:Y:S02]  /*7370*/  FADD.FTZ R16, RZ, R17 ;  /* 0x00000011ff107221 */ /* 0x000fe40000010000 */
[----:B------:R-:W-:-:S02]  /*7380*/  FFMA.FTZ R10, R121, R108, R10 ;  /* 0x0000006c790a7223 */ /* 0x000fc4000001000a */
[----:B------:R-:W-:Y:S02]  /*7390*/  FMUL.FTZ R17, R105, R11 ;  /* 0x0000000b69117220 */ /* 0x000fe40000410000 */
[----:B------:R-:W-:Y:S02]  /*73a0*/  FMUL.FTZ R196, R138, R25 ;  /* 0x000000198ac47220 */ /* 0x000fe40000410000 */
[----:B------:R-:W-:Y:S02]  /*73b0*/  @!P0 IMAD R5, R5, R20, UR7 ;  /* 0x0000000705058e24 */ /* 0x000fe4000f8e0214 */
[-C--:B------:R-:W-:Y:S02]  /*73c0*/  FMUL.FTZ R12, R105, R10.reuse ;  /* 0x0000000a690c7220 */ /* 0x080fe40000410000 */
[----:B------:R-:W-:Y:S01]  /*73d0*/  FFMA.FTZ R17, R106, R10, R17 ;  /* 0x0000000a6a117223 */ /* 0x000fe20000010011 */
[----:B------:R-:W-:Y:S01]  /*73e0*/  HADD2.F32 R10, -RZ, R165.H0_H0 ;  /* 0x200000a5ff0a7230 */ /* 0x000fe20000004100 */
[----:B------:R-:W-:-:S02]  /*73f0*/  FADD.FTZ R19, R196, R19 ;  /* 0x00000013c4137221 */ /* 0x000fc40000010000 */
[----:B------:R-:W-:Y:S02]  /*7400*/  FMUL.FTZ R20, R97, R16 ;  /* 0x0000001061147220 */ /* 0x000fe40000410000 */
[----:B------:R-:W-:-:S04]  /*7410*/  @!P0 IMAD.WIDE R4, R5, R4, UR40 ;  /* 0x0000002805048e25 */ /* 0x000fc8000f8e0204 */
[-C--:B------:R-:W-:Y:S01]  /*7420*/  FFMA.FTZ R20, R98, R19.reuse, -R20 ;  /* 0x0000001362147223 */ /* 0x080fe20000010814 */
[----:B------:R0:W5:Y:S01]  /*7430*/  @!P0 LDG.E.128 R60, [R4.64] ;  /* 0x00000020043c8981 */ /* 0x000162000c1e1d00 */
[----:B------:R-:W-:Y:S01]  /*7440*/  FMUL.FTZ R19, R97, R19 ;  /* 0x0000001361137220 */ /* 0x000fe20000410000 */
[----:B------:R-:W-:Y:S01]  /*7450*/  HADD2.F32 R25, -RZ, R164.H0_H0 ;  /* 0x200000a4ff197230 */ /* 0x000fe20000004100 */
[----:B------:R-:W-:Y:S01]  /*7460*/  FMUL.FTZ R195, R137, R10 ;  /* 0x0000000a89c37220 */ /* 0x000fe20000410000 */
[----:B------:R-:W-:Y:S01]  /*7470*/  HADD2.F32 R26, -RZ, R161.H0_H0 ;  /* 0x200000a1ff1a7230 */ /* 0x000fe20000004100 */
[----:B------:R-:W-:Y:S01]  /*7480*/  FFMA.FTZ R12, R106, R11, -R12 ;  /* 0x0000000b6a0c7223 */ /* 0x000fe2000001080c */
[----:B-----5:R-:W1:Y:S01]  /*7490*/  R2UR UR35, R3 ;  /* 0x00000000032373c2 */ /* 0x020e6200000e0000 */
[----:B------:R-:W-:Y:S01]  /*74a0*/  FFMA.FTZ R19, R98, R16, R19 ;  /* 0x0000001062137223 */ /* 0x000fe20000010013 */
[----:B------:R-:W-:Y:S01]  /*74b0*/  HADD2.F32 R16, -RZ, R163.H0_H0 ;  /* 0x200000a3ff107230 */ /* 0x000fe20000004100 */
[----:B------:R-:W-:Y:S01]  /*74c0*/  FADD.FTZ R20, R195, R20 ;  /* 0x00000014c3147221 */ /* 0x000fe20000010000 */
[----:B------:R-:W-:Y:S01]  /*74d0*/  HADD2.F32 R55, -RZ, R55.H0_H0 ;  /* 0x20000037ff377230 */ /* 0x000fe20000004100 */
[CC--:B0-----:R-:W-:Y:S01]  /*74e0*/  FMUL.FTZ R5, R103.reuse, R17.reuse ;  /* 0x0000001167057220 */ /* 0x0c1fe20000410000 */
[----:B------:R-:W-:Y:S01]  /*74f0*/  HADD2.F32 R53, -RZ, R53.H0_H0 ;  /* 0x20000035ff357230 */ /* 0x000fe20000004100 */
[-C--:B------:R-:W-:Y:S01]  /*7500*/  FMUL.FTZ R4, R103, R12.reuse ;  /* 0x0000000c67047220 */ /* 0x080fe20000410000 */
[----:B------:R-:W0:Y:S01]  /*7510*/  R2UR UR34, R2 ;  /* 0x00000000022273c2 */ /* 0x000e2200000e0000 */
[C---:B------:R-:W-:Y:S01]  /*7520*/  FFMA.FTZ R5, R104.reuse, R12, -R5 ;  /* 0x0000000c68057223 */ /* 0x040fe20000010805 */
[----:B------:R-:W-:Y:S01]  /*7530*/  HADD2.F32 R47, -RZ, R47.H0_H0 ;  /* 0x2000002fff2f7230 */ /* 0x000fe20000004100 */
[----:B------:R-:W-:Y:S01]  /*7540*/  FADD.FTZ R19, RZ, R19 ;  /* 0x00000013ff137221 */ /* 0x000fe20000010000 */
[----:B------:R-:W-:Y:S01]  /*7550*/  HADD2.F32 R56, -RZ, R56.H0_H0 ;  /* 0x20000038ff387230 */ /* 0x000fe20000004100 */
[----:B------:R-:W-:Y:S01]  /*7560*/  FMUL.FTZ R10, R93, R20 ;  /* 0x000000145d0a7220 */ /* 0x000fe20000410000 */
[----:B------:R-:W-:Y:S01]  /*7570*/  HADD2.F32 R45, -RZ, R45.H0_H0 ;  /* 0x2000002dff2d7230 */ /* 0x000fe20000004100 */
[----:B------:R-:W-:Y:S01]  /*7580*/  FFMA.FTZ R4, R104, R17, R4 ;  /* 0x0000001168047223 */ /* 0x000fe20000010004 */
[----:B------:R-:W-:Y:S01]  /*7590*/  HADD2.F32 R54, -RZ, R54.H0_H0 ;  /* 0x20000036ff367230 */ /* 0x000fe20000004100 */
[----:B------:R-:W-:Y:S01]  /*75a0*/  FMUL.FTZ R11, R101, R5 ;  /* 0x00000005650b7220 */ /* 0x000fe20000410000 */
[----:B------:R-:W-:Y:S01]  /*75b0*/  HADD2.F32 R48, -RZ, R48.H0_H0 ;  /* 0x20000030ff307230 */ /* 0x000fe20000004100 */
[-C--:B------:R-:W-:Y:S01]  /*75c0*/  FMUL.FTZ R17, R93, R19.reuse ;  /* 0x000000135d117220 */ /* 0x080fe20000410000 */
[----:B------:R-:W-:Y:S01]  /*75d0*/  HADD2.F32 R39, -RZ, R39.H0_H0 ;  /* 0x20000027ff277230 */ /* 0x000fe20000004100 */
[----:B------:R-:W-:Y:S01]  /*75e0*/  FFMA.FTZ R10, R96, R19, R10 ;  /* 0x00000013600a7223 */ /* 0x000fe2000001000a */
[----:B------:R-:W-:Y:S01]  /*75f0*/  HADD2.F32 R46, -RZ, R46.H0_H0 ;  /* 0x2000002eff2e7230 */ /* 0x000fe20000004100 */
[-C--:B------:R-:W-:Y:S01]  /*7600*/  FFMA.FTZ R11, R102, R4.reuse, R11 ;  /* 0x00000004660b7223 */ /* 0x080fe2000001000b */
[----:B------:R-:W-:Y:S01]  /*7610*/  HADD2.F32 R40, -RZ, R40.H0_H0 ;  /* 0x20000028ff287230 */ /* 0x000fe20000004100 */
[----:B------:R-:W-:Y:S01]  /*7620*/  FMUL.FTZ R4, R101, R4 ;  /* 0x0000000465047220 */ /* 0x000fe20000410000 */
[----:B------:R-:W-:Y:S01]  /*7630*/  HADD2.F32 R37, -RZ, R37.H0_H0 ;  /* 0x20000025ff257230 */ /* 0x000fe20000004100 */
[----:B------:R-:W-:Y:S01]  /*7640*/  FFMA.FTZ R17, R96, R20, -R17 ;  /* 0x0000001460117223 */ /* 0x000fe20000010811 */
[----:B------:R-:W-:Y:S01]  /*7650*/  HADD2.F32 R38, -RZ, R38.H0_H0 ;  /* 0x20000026ff267230 */ /* 0x000fe20000004100 */
[----:B------:R-:W-:Y:S01]  /*7660*/  FMUL.FTZ R194, R136, R25 ;  /* 0x0000001988c27220 */ /* 0x000fe20000410000 */
[----:B------:R-:W-:Y:S01]  /*7670*/  HADD2.F32 R25, -RZ, R162.H0_H0 ;  /* 0x200000a2ff197230 */ /* 0x000fe20000004100 */
[----:B------:R-:W-:Y:S01]  /*7680*/  FADD.FTZ R10, RZ, R10 ;  /* 0x0000000aff0a7221 */ /* 0x000fe20000010000 */
[----:B------:R-:W-:Y:S01]  /*7690*/  HADD2.F32 R32, -RZ, R32.H0_H0 ;  /* 0x20000020ff207230 */ /* 0x000fe20000004100 */
[----:B------:R-:W-:Y:S01]  /*76a0*/  FFMA.FTZ R4, R102, R5, -R4 ;  /* 0x0000000566047223 */ /* 0x000fe20000010804 */
[----:B------:R-:W-:Y:S01]  /*76b0*/  HADD2.F32 R31, -RZ, R31.H0_H0 ;  /* 0x2000001fff1f7230 */ /* 0x000fe20000004100 */
[----:B------:R-:W-:Y:S01]  /*76c0*/  FADD.FTZ R17, R194, R17 ;  /* 0x00000011c2117221 */ /* 0x000fe20000010000 */
[----:B------:R-:W-:Y:S01]  /*76d0*/  HADD2.F32 R30, -RZ, R30.H0_H0 ;  /* 0x2000001eff1e7230 */ /* 0x000fe20000004100 */
[----:B------:R-:W-:Y:S01]  /*76e0*/  FMUL.FTZ R12, R91, R10 ;  /* 0x0000000a5b0c7220 */ /* 0x000fe20000410000 */
[----:B------:R-:W-:Y:S01]  /*76f0*/  HADD2.F32 R24, -RZ, R24.H0_H0 ;  /* 0x20000018ff187230 */ /* 0x000fe20000004100 */
[----:B------:R-:W-:Y:S01]  /*7700*/  FMUL.FTZ R5, R99, R11 ;  /* 0x0000000b63057220 */ /* 0x000fe20000410000 */
[----:B------:R-:W-:Y:S01]  /*7710*/  HADD2.F32 R29, -RZ, R29.H0_H0 ;  /* 0x2000001dff1d7230 */ /* 0x000fe20000004100 */
[-C--:B------:R-:W-:Y:S01]  /*7720*/  FMUL.FTZ R19, R91, R17.reuse ;  /* 0x000000115b137220 */ /* 0x080fe20000410000 */
[----:B------:R-:W-:Y:S01]  /*7730*/  HADD2.F32 R22, -RZ, R22.H0_H0 ;  /* 0x20000016ff167230 */ /* 0x000fe20000004100 */
[----:B------:R-:W-:Y:S01]  /*7740*/  FFMA.FTZ R12, R92, R17, -R12 ;  /* 0x000000115c0c7223 */ /* 0x000fe2000001080c */
[----:B------:R-:W-:Y:S01]  /*7750*/  HADD2.F32 R23, -RZ, R23.H0_H0 ;  /* 0x20000017ff177230 */ /* 0x000fe20000004100 */
[----:B------:R-:W-:Y:S01]  /*7760*/  FMUL.FTZ R193, R135, R16 ;  /* 0x0000001087c17220 */ /* 0x000fe20000410000 */
[----:B------:R-:W-:Y:S01]  /*7770*/  HADD2.F32 R21, -RZ, R21.H0_H0 ;  /* 0x20000015ff157230 */ /* 0x000fe20000004100 */
[-C--:B------:R-:W-:Y:S01]  /*7780*/  FFMA.FTZ R5, R100, R4.reuse, -R5 ;  /* 0x0000000464057223 */ /* 0x080fe20000010805 */
[----:B------:R-:W-:Y:S01]  /*7790*/  HADD2.F32 R18, -RZ, R18.H0_H0 ;  /* 0x20000012ff127230 */ /* 0x000fe20000004100 */
[----:B------:R-:W-:Y:S01]  /*77a0*/  FMUL.FTZ R4, R99, R4 ;  /* 0x0000000463047220 */ /* 0x000fe20000410000 */
[----:B------:R-:W-:Y:S01]  /*77b0*/  HADD2.F32 R15, -RZ, R15.H0_H0 ;  /* 0x2000000fff0f7230 */ /* 0x000fe20000004100 */
[----:B------:R-:W-:Y:S01]  /*77c0*/  FFMA.FTZ R19, R92, R10, R19 ;  /* 0x0000000a5c137223 */ /* 0x000fe20000010013 */
[----:B------:R-:W-:Y:S01]  /*77d0*/  HADD2.F32 R14, -RZ, R14.H0_H0 ;  /* 0x2000000eff0e7230 */ /* 0x000fe20000004100 */
[----:B------:R-:W-:Y:S01]  /*77e0*/  FADD.FTZ R12, R193, R12 ;  /* 0x0000000cc10c7221 */ /* 0x000fe20000010000 */
[----:B------:R-:W-:Y:S01]  /*77f0*/  HADD2.F32 R13, -RZ, R13.H0_H0 ;  /* 0x2000000dff0d7230 */ /* 0x000fe20000004100 */
[----:B------:R-:W-:Y:S01]  /*7800*/  FFMA.FTZ R4, R100, R11, R4 ;  /* 0x0000000b64047223 */ /* 0x000fe20000010004 */
[----:B------:R-:W-:Y:S01]  /*7810*/  HADD2.F32 R8, -RZ, R8.H0_H0 ;  /* 0x20000008ff087230 */ /* 0x000fe20000004100 */
[----:B------:R-:W-:Y:S01]  /*7820*/  FADD.FTZ R19, RZ, R19 ;  /* 0x00000013ff137221 */ /* 0x000fe20000010000 */
[----:B------:R-:W-:Y:S01]  /*7830*/  HADD2.F32 R7, -RZ, R7.H0_H0 ;  /* 0x20000007ff077230 */ /* 0x000fe20000004100 */
[----:B------:R-:W-:Y:S01]  /*7840*/  FMUL.FTZ R16, R89, R12 ;  /* 0x0000000c59107220 */ /* 0x000fe20000410000 */
[----:B------:R-:W-:Y:S01]  /*7850*/  HADD2.F32 R6, -RZ, R6.H0_H0 ;  /* 0x20000006ff067230 */ /* 0x000fe20000004100 */
[C---:B------:R-:W-:Y:S01]  /*7860*/  FMUL.FTZ R10, R97.reuse, R4 ;  /* 0x00000004610a7220 */ /* 0x040fe20000410000 */
[C---:B------:R-:W-:Y:S01]  /*7870*/  LEA.HI R233, R148.reuse, R148, RZ, 0x1e ;  /* 0x0000009494e97211 */ /* 0x040fe200078ff0ff */
[----:B------:R-:W-:Y:S01]  /*7880*/  FMUL.FTZ R11, R97, R5 ;  /* 0x00000005610b7220 */ /* 0x000fe20000410000 */
[----:B------:R-:W-:Y:S01]  /*7890*/  ISETP.GT.U32.AND P0, PT, R148, 0x1f, PT ;  /* 0x0000001f9400780c */ /* 0x000fe20003f04070 */
[-C--:B------:R-:W-:Y:S01]  /*78a0*/  FMUL.FTZ R17, R89, R19.reuse ;  /* 0x0000001359117220 */ /* 0x080fe20000410000 */
[----:B------:R-:W-:Y:S01]  /*78b0*/  HADD2.F32 R149, -RZ, R149.H0_H0 ;  /* 0x20000095ff957230 */ /* 0x000fe20000004100 */
[----:B------:R-:W-:Y:S01]  /*78c0*/  FFMA.FTZ R16, R90, R19, R16 ;  /* 0x000000135a107223 */ /* 0x000fe20000010010 */
[----:B------:R-:W-:Y:S01]  /*78d0*/  HADD2.F32 R150, -RZ, R150.H0_H0 ;  /* 0x20000096ff967230 */ /* 0x000fe20000004100 */
[C---:B------:R-:W-:Y:S01]  /*78e0*/  FFMA.FTZ R10, R98.reuse, R5, -R10 ;  /* 0x00000005620a7223 */ /* 0x040fe2000001080a */
[----:B------:R-:W-:Y:S01]  /*78f0*/  HADD2.F32 R151, -RZ, R151.H0_H0 ;  /* 0x20000097ff977230 */ /* 0x000fe20000004100 */
[----:B------:R-:W-:Y:S01]  /*7900*/  FFMA.FTZ R11, R98, R4, R11 ;  /* 0x00000004620b7223 */ /* 0x000fe2000001000b */
[----:B------:R-:W-:Y:S01]  /*7910*/  HADD2.F32 R152, -RZ, R152.H0_H0 ;  /* 0x20000098ff987230 */ /* 0x000fe20000004100 */
[----:B------:R-:W-:Y:S01]  /*7920*/  FFMA.FTZ R17, R90, R12, -R17 ;  /* 0x0000000c5a117223 */ /* 0x000fe20000010811 */
[----:B------:R-:W-:Y:S01]  /*7930*/  BSSY B0, `(.L_x_462) ;  /* 0x000019b000007945 */ /* 0x000fe20003800000 */
[----:B------:R-:W-:Y:S01]  /*7940*/  FMUL.FTZ R192, R134, R25 ;  /* 0x0000001986c07220 */ /* 0x000fe20000410000 */
[----:B------:R-:W-:Y:S01]  /*7950*/  HADD2.F32 R25, -RZ, R160.H0_H0 ;  /* 0x200000a0ff197230 */ /* 0x000fe20000004100 */
[----:B------:R-:W-:-:S02]  /*7960*/  FADD.FTZ R16, RZ, R16 ;  /* 0x00000010ff107221 */ /* 0x000fc40000010000 */
[C---:B------:R-:W-:Y:S02]  /*7970*/  FMUL.FTZ R12, R93.reuse, R10 ;  /* 0x0000000a5d0c7220 */ /* 0x040fe40000410000 */
[-C--:B------:R-:W-:Y:S02]  /*7980*/  FMUL.FTZ R5, R93, R11.reuse ;  /* 0x0000000b5d057220 */ /* 0x080fe40000410000 */
[----:B------:R-:W-:Y:S02]  /*7990*/  FADD.FTZ R17, R192, R17 ;  /* 0x00000011c0117221 */ /* 0x000fe40000010000 */
[----:B------:R-:W-:Y:S02]  /*79a0*/  FMUL.FTZ R19, R87, R16 ;  /* 0x0000001057137220 */ /* 0x000fe40000410000 */
[----:B------:R-:W-:Y:S02]  /*79b0*/  FMUL.FTZ R4, R128, UR43 ;  /* 0x0000002b80047c20 */ /* 0x000fe40008410000 */
[----:B------:R-:W-:-:S02]  /*79c0*/  FFMA.FTZ R12, R96, R11, R12 ;  /* 0x0000000b600c7223 */ /* 0x000fc4000001000c */
[----:B------:R-:W-:Y:S02]  /*79d0*/  FFMA.FTZ R5, R96, R10, -R5 ;  /* 0x0000000a60057223 */ /* 0x000fe40000010805 */
[-C--:B------:R-:W-:Y:S02]  /*79e0*/  FFMA.FTZ R10, R88, R17.reuse, -R19 ;  /* 0x00000011580a7223 */ /* 0x080fe40000010813 */
[----:B------:R-:W-:Y:S02]  /*79f0*/  FMUL.RZ R20, R4, 0.15915493667125701904 ;  /* 0x3e22f98304147820 */ /* 0x000fe4000040c000 */
[----:B------:R-:W-:Y:S02]  /*7a00*/  FMUL.FTZ R17, R87, R17 ;  /* 0x0000001157117220 */ /* 0x000fe40000410000 */
[----:B------:R-:W-:Y:S01]  /*7a10*/  FMUL.FTZ R4, R91, R12 ;  /* 0x0000000c5b047220 */ /* 0x000fe20000410000 */
[----:B------:R-:W-:Y:S01]  /*7a20*/  MUFU.COS R58, R20 ;  /* 0x00000014003a7308 */ /* 0x000fe20000000000 */
[----:B------:R-:W-:-:S02]  /*7a30*/  FFMA.FTZ R17, R88, R16, R17 ;  /* 0x0000001058117223 */ /* 0x000fc40000010011 */
[----:B------:R-:W-:Y:S01]  /*7a40*/  FMUL.FTZ R191, R133, R26 ;  /* 0x0000001a85bf7220 */ /* 0x000fe20000410000 */
[----:B------:R-:W-:Y:S01]  /*7a50*/  HADD2.F32 R26, -RZ, R159.H0_H0 ;  /* 0x2000009fff1a7230 */ /* 0x000fe20000004100 */
[CC--:B------:R-:W-:Y:S02]  /*7a60*/  FFMA.FTZ R4, R92.reuse, R5.reuse, -R4 ;  /* 0x000000055c047223 */ /* 0x0c0fe40000010804 */
[----:B------:R-:W-:Y:S02]  /*7a70*/  FMUL.FTZ R5, R91, R5 ;  /* 0x000000055b057220 */ /* 0x000fe40000410000 */
[----:B------:R-:W-:Y:S02]  /*7a80*/  FADD.FTZ R17, RZ, R17 ;  /* 0x00000011ff117221 */ /* 0x000fe40000010000 */
[----:B------:R-:W-:Y:S02]  /*7a90*/  FADD.FTZ R10, R191, R10 ;  /* 0x0000000abf0a7221 */ /* 0x000fe40000010000 */
[----:B------:R-:W-:-:S02]  /*7aa0*/  FFMA.FTZ R5, R92, R12, R5 ;  /* 0x0000000c5c057223 */ /* 0x000fc40000010005 */
[C---:B------:R-:W-:Y:S02]  /*7ab0*/  FMUL.FTZ R19, R85.reuse, R17 ;  /* 0x0000001155137220 */ /* 0x040fe40000410000 */
[-C--:B------:R-:W-:Y:S02]  /*7ac0*/  FMUL.FTZ R12, R85, R10.reuse ;  /* 0x0000000a550c7220 */ /* 0x080fe40000410000 */
[----:B------:R-:W-:Y:S02]  /*7ad0*/  FMUL.FTZ R9, R128, R9 ;  /* 0x0000000980097220 */ /* 0x000fe40000410000 */
[C---:B------:R-:W-:Y:S02]  /*7ae0*/  FMUL.FTZ R11, R89.reuse, R5 ;  /* 0x00000005590b7220 */ /* 0x040fe40000410000 */
[C---:B------:R-:W-:Y:S02]  /*7af0*/  FFMA.FTZ R19, R86.reuse, R10, -R19 ;  /* 0x0000000a56137223 */ /* 0x040fe40000010813 */
[----:B------:R-:W-:Y:S01]  /*7b00*/  FFMA.FTZ R12, R86, R17, R12 ;  /* 0x00000011560c7223 */ /* 0x000fe2000001000c */
[----:B------:R-:W-:Y:S01]  /*7b10*/  MUFU.EX2 R9, R9 ;  /* 0x0000000900097308 */ /* 0x000fe20000000800 */
[----:B------:R-:W-:-:S02]  /*7b20*/  FMUL.FTZ R10, R89, R4 ;  /* 0x00000004590a7220 */ /* 0x000fc40000410000 */
[----:B------:R-:W-:Y:S02]  /*7b30*/  FFMA.FTZ R11, R90, R4, -R11 ;  /* 0x000000045a0b7223 */ /* 0x000fe4000001080b */
[----:B------:R-:W-:Y:S02]  /*7b40*/  FMUL.FTZ R190, R132, R25 ;  /* 0x0000001984be7220 */ /* 0x000fe40000410000 */
[----:B------:R-:W-:Y:S01]  /*7b50*/  FADD.FTZ R12, RZ, R12 ;  /* 0x0000000cff0c7221 */ /* 0x000fe20000010000 */
[----:B------:R-:W2:Y:S01]  /*7b60*/  MUFU.SIN R4, R20 ;  /* 0x0000001400047308 */ /* 0x000ea20000000400 */
[----:B------:R-:W-:Y:S02]  /*7b70*/  FFMA.FTZ R10, R90, R5, R10 ;  /* 0x000000055a0a7223 */ /* 0x000fe4000001000a */
[----:B------:R-:W-:Y:S02]  /*7b80*/  FADD.FTZ R19, R190, R19 ;  /* 0x00000013be137221 */ /* 0x000fe40000010000 */
[----:B------:R-:W-:-:S02]  /*7b90*/  FMUL.FTZ R16, R83, R12 ;  /* 0x0000000c53107220 */ /* 0x000fc40000410000 */
[----:B------:R-:W-:Y:S02]  /*7ba0*/  FMUL.FTZ R5, R87, R10 ;  /* 0x0000000a57057220 */ /* 0x000fe40000410000 */
[----:B------:R-:W-:Y:S02]  /*7bb0*/  FMUL.FTZ R25, R83, R19 ;  /* 0x0000001353197220 */ /* 0x000fe40000410000 */
[----:B------:R-:W-:Y:S02]  /*7bc0*/  FMUL.FTZ R17, R87, R11 ;  /* 0x0000000b57117220 */ /* 0x000fe40000410000 */
[----:B------:R-:W-:Y:S02]  /*7bd0*/  FFMA.FTZ R16, R84, R19, -R16 ;  /* 0x0000001354107223 */ /* 0x000fe40000010810 */
[----:B------:R-:W-:Y:S02]  /*7be0*/  FMUL.FTZ R189, R131, R26 ;  /* 0x0000001a83bd7220 */ /* 0x000fe40000410000 */
[----:B------:R-:W-:Y:S01]  /*7bf0*/  FFMA.FTZ R5, R88, R11, -R5 ;  /* 0x0000000b58057223 */ /* 0x000fe20000010805 */
[----:B------:R-:W-:Y:S01]  /*7c00*/  HADD2.F32 R11, -RZ, R158.H0_H0 ;  /* 0x2000009eff0b7230 */ /* 0x000fe20000004100 */
[----:B------:R-:W-:-:S02]  /*7c10*/  FFMA.FTZ R25, R84, R12, R25 ;  /* 0x0000000c54197223 */ /* 0x000fc40000010019 */
[----:B------:R-:W-:Y:S02]  /*7c20*/  FFMA.FTZ R17, R88, R10, R17 ;  /* 0x0000000a58117223 */ /* 0x000fe40000010011 */
[----:B------:R-:W-:Y:S02]  /*7c30*/  FADD.FTZ R16, R189, R16 ;  /* 0x00000010bd107221 */ /* 0x000fe40000010000 */
[----:B------:R-:W-:Y:S02]  /*7c40*/  FMUL.FTZ R10, R85, R5 ;  /* 0x00000005550a7220 */ /* 0x000fe40000410000 */
[----:B--2---:R-:W-:Y:S02]  /*7c50*/  FMUL.FTZ R57, R9, R4 ;  /* 0x0000000409397220 */ /* 0x004fe40000410000 */
[----:B------:R-:W-:Y:S02]  /*7c60*/  FADD.FTZ R25, RZ, R25 ;  /* 0x00000019ff197221 */ /* 0x000fe40000010000 */
[----:B------:R-:W-:-:S02]  /*7c70*/  FMUL.FTZ R4, R81, R16 ;  /* 0x0000001051047220 */ /* 0x000fc40000410000 */
[-C--:B------:R-:W-:Y:S02]  /*7c80*/  FFMA.FTZ R10, R86, R17.reuse, R10 ;  /* 0x00000011560a7223 */ /* 0x080fe4000001000a */
[----:B------:R-:W-:Y:S02]  /*7c90*/  FMUL.FTZ R58, R9, R58 ;  /* 0x0000003a093a7220 */ /* 0x000fe40000410000 */
[----:B------:R-:W-:Y:S02]  /*7ca0*/  FMUL.FTZ R17, R85, R17 ;  /* 0x0000001155117220 */ /* 0x000fe40000410000 */
[-C--:B------:R-:W-:Y:S02]  /*7cb0*/  FMUL.FTZ R9, R81, R25.reuse ;  /* 0x0000001951097220 */ /* 0x080fe40000410000 */
[----:B------:R-:W-:Y:S02]  /*7cc0*/  FFMA.FTZ R25, R82, R25, R4 ;  /* 0x0000001952197223 */ /* 0x000fe40000010004 */
[----:B------:R-:W-:-:S02]  /*7cd0*/  FFMA.FTZ R17, R86, R5, -R17 ;  /* 0x0000000556117223 */ /* 0x000fc40000010811 */
[----:B------:R-:W-:Y:S01]  /*7ce0*/  FFMA.FTZ R9, R82, R16, -R9 ;  /* 0x0000001052097223 */ /* 0x000fe20000010809 */
[----:B------:R-:W-:Y:S01]  /*7cf0*/  HADD2.F32 R16, -RZ, R157.H0_H0 ;  /* 0x2000009dff107230 */ /* 0x000fe20000004100 */
[----:B------:R-:W-:Y:S02]  /*7d00*/  FMUL.FTZ R188, R130, R11 ;  /* 0x0000000b82bc7220 */ /* 0x000fe40000410000 */
[----:B------:R-:W-:Y:S02]  /*7d10*/  FADD.FTZ R25, RZ, R25 ;  /* 0x00000019ff197221 */ /* 0x000fe40000010000 */
[----:B------:R-:W-:Y:S02]  /*7d20*/  FMUL.FTZ R5, R83, R17 ;  /* 0x0000001153057220 */ /* 0x000fe40000410000 */
[----:B------:R-:W-:Y:S02]  /*7d30*/  FADD.FTZ R9, R188, R9 ;  /* 0x00000009bc097221 */ /* 0x000fe40000010000 */
[----:B------:R-:W-:-:S02]  /*7d40*/  FMUL.FTZ R11, R59, R25 ;  /* 0x000000193b0b7220 */ /* 0x000fc40000410000 */
[-C--:B------:R-:W-:Y:S02]  /*7d50*/  FMUL.FTZ R4, R83, R10.reuse ;  /* 0x0000000a53047220 */ /* 0x080fe40000410000 */
[----:B------:R-:W-:Y:S02]  /*7d60*/  FFMA.FTZ R5, R84, R10, R5 ;  /* 0x0000000a54057223 */ /* 0x000fe40000010005 */
[-C--:B------:R-:W-:Y:S02]  /*7d70*/  FFMA.FTZ R12, R80, R9.reuse, -R11 ;  /* 0x00000009500c7223 */ /* 0x080fe4000001080b */
[----:B------:R-:W-:Y:S02]  /*7d80*/  FMUL.FTZ R11, R59, R9 ;  /* 0x000000093b0b7220 */ /* 0x000fe40000410000 */
[----:B------:R-:W-:Y:S02]  /*7d90*/  FFMA.FTZ R4, R84, R17, -R4 ;  /* 0x0000001154047223 */ /* 0x000fe40000010804 */
[----:B------:R-:W-:-:S02]  /*7da0*/  FMUL.FTZ R9, R81, R5 ;  /* 0x0000000551097220 */ /* 0x000fc40000410000 */
[-C--:B------:R-:W-:Y:S02]  /*7db0*/  FMUL.FTZ R10, R81, R4.reuse ;  /* 0x00000004510a7220 */ /* 0x080fe40000410000 */
[C---:B------:R-:W-:Y:S02]  /*7dc0*/  FFMA.FTZ R9, R82.reuse, R4, -R9 ;  /* 0x0000000452097223 */ /* 0x040fe40000010809 */
[----:B------:R-:W-:Y:S02]  /*7dd0*/  FFMA.FTZ R10, R82, R5, R10 ;  /* 0x00000005520a7223 */ /* 0x000fe4000001000a */
[C---:B------:R-:W-:Y:S02]  /*7de0*/  FMUL.FTZ R65, R59.reuse, R9 ;  /* 0x000000093b417220 */ /* 0x040fe40000410000 */
[-C--:B------:R-:W-:Y:S02]  /*7df0*/  FMUL.FTZ R64, R59, R10.reuse ;  /* 0x0000000a3b407220 */ /* 0x080fe40000410000 */
[----:B------:R-:W-:-:S02]  /*7e00*/  FFMA.FTZ R65, R80, R10, R65 ;  /* 0x0000000a50417223 */ /* 0x000fc40000010041 */
[C---:B-1----:R-:W-:Y:S02]  /*7e10*/  FMUL.FTZ R4, R55.reuse, UR35 ;  /* 0x0000002337047c20 */ /* 0x042fe40008410000 */
[----:B0-----:R-:W-:Y:S02]  /*7e20*/  FMUL.FTZ R10, R55, UR34 ;  /* 0x00000022370a7c20 */ /* 0x001fe40008410000 */
[----:B------:R-:W-:Y:S02]  /*7e30*/  FADD.FTZ R49, R126, R126 ;  /* 0x0000007e7e317221 */ /* 0x000fe40000010000 */
[C---:B------:R-:W-:Y:S02]  /*7e40*/  FFMA.FTZ R4, R53.reuse, UR34, -R4 ;  /* 0x0000002235047c23 */ /* 0x040fe40008010804 */
[----:B------:R-:W-:Y:S02]  /*7e50*/  FFMA.FTZ R10, R53, UR35, R10 ;  /* 0x00000023350a7c23 */ /* 0x000fe4000801000a */
[----:B------:R-:W-:-:S02]  /*7e60*/  FMUL.FTZ R50, R49, R4 ;  /* 0x0000000431327220 */ /* 0x000fc40000410000 */
[----:B------:R-:W-:Y:S02]  /*7e70*/  FMUL.FTZ R49, R49, R10 ;  /* 0x0000000a31317220 */ /* 0x000fe40000410000 */
[C---:B------:R-:W-:Y:S02]  /*7e80*/  FMUL.FTZ R4, R47.reuse, UR35 ;  /* 0x000000232f047c20 */ /* 0x040fe40008410000 */
[----:B------:R-:W-:Y:S02]  /*7e90*/  FFMA.FTZ R64, R80, R9, -R64 ;  /* 0x0000000950407223 */ /* 0x000fe40000010840 */
[C---:B------:R-:W-:Y:S02]  /*7ea0*/  FMUL.FTZ R5, R56.reuse, UR35 ;  /* 0x0000002338057c20 */ /* 0x040fe40008410000 */
[----:B------:R-:W-:Y:S02]  /*7eb0*/  FMUL.FTZ R10, R47, UR34 ;  /* 0x000000222f0a7c20 */ /* 0x000fe40008410000 */
[----:B------:R-:W-:-:S02]  /*7ec0*/  FMUL.FTZ R9, R56, UR34 ;  /* 0x0000002238097c20 */ /* 0x000fc40008410000 */
[----:B------:R-:W-:Y:S02]  /*7ed0*/  FADD.FTZ R41, R124, R124 ;  /* 0x0000007c7c297221 */ /* 0x000fe40000010000 */
[----:B------:R-:W-:Y:S02]  /*7ee0*/  FFMA.FTZ R4, R45, UR34, -R4 ;  /* 0x000000222d047c23 */ /* 0x000fe40008010804 */
[----:B------:R-:W-:Y:S02]  /*7ef0*/  FADD.FTZ R51, R127, R127 ;  /* 0x0000007f7f337221 */ /* 0x000fe40000010000 */
[C---:B------:R-:W-:Y:S02]  /*7f00*/  FFMA.FTZ R52, R54.reuse, UR34, -R5 ;  /* 0x0000002236347c23 */ /* 0x040fe40008010805 */
[----:B------:R-:W-:Y:S02]  /*7f10*/  FFMA.FTZ R10, R45, UR35, R10 ;  /* 0x000000232d0a7c23 */ /* 0x000fe4000801000a */
[----:B------:R-:W-:-:S02]  /*7f20*/  FFMA.FTZ R2, R54, UR35, R9 ;  /* 0x0000002336027c23 */ /* 0x000fc40008010009 */
[C---:B------:R-:W-:Y:S02]  /*7f30*/  FMUL.FTZ R5, R48.reuse, UR35 ;  /* 0x0000002330057c20 */ /* 0x040fe40008410000 */
[----:B------:R-:W-:Y:S02]  /*7f40*/  FMUL.FTZ R9, R48, UR34 ;  /* 0x0000002230097c20 */ /* 0x000fe40008410000 */
[----:B------:R-:W-:Y:S02]  /*7f50*/  FMUL.FTZ R42, R41, R4 ;  /* 0x00000004292a7220 */ /* 0x000fe40000410000 */
[----:B------:R-:W-:Y:S02]  /*7f60*/  FMUL.FTZ R52, R51, R52 ;  /* 0x0000003433347220 */ /* 0x000fe40000410000 */
[----:B------:R-:W-:Y:S02]  /*7f70*/  FMUL.FTZ R41, R41, R10 ;  /* 0x0000000a29297220 */ /* 0x000fe40000410000 */
[----:B------:R-:W-:-:S02]  /*7f80*/  FMUL.FTZ R4, R39, UR35 ;  /* 0x0000002327047c20 */ /* 0x000fc40008410000 */
[----:B------:R-:W-:Y:S02]  /*7f90*/  FMUL.FTZ R51, R51, R2 ;  /* 0x0000000233337220 */ /* 0x000fe40000410000 */
[----:B------:R-:W-:Y:S02]  /*7fa0*/  FADD.FTZ R43, R125, R125 ;  /* 0x0000007d7d2b7221 */ /* 0x000fe40000010000 */
[C---:B------:R-:W-:Y:S02]  /*7fb0*/  FFMA.FTZ R44, R46.reuse, UR34, -R5 ;  /* 0x000000222e2c7c23 */ /* 0x040fe40008010805 */
[----:B------:R-:W-:Y:S02]  /*7fc0*/  FMUL.FTZ R10, R39, UR34 ;  /* 0x00000022270a7c20 */ /* 0x000fe40008410000 */
[----:B------:R-:W-:Y:S02]  /*7fd0*/  FFMA.FTZ R2, R46, UR35, R9 ;  /* 0x000000232e027c23 */ /* 0x000fe40008010009 */
[----:B------:R-:W-:-:S02]  /*7fe0*/  FMUL.FTZ R5, R40, UR35 ;  /* 0x0000002328057c20 */ /* 0x000fc40008410000 */
[----:B------:R-:W-:Y:S02]  /*7ff0*/  FMUL.FTZ R9, R40, UR34 ;  /* 0x0000002228097c20 */ /* 0x000fe40008410000 */
[----:B------:R-:W-:Y:S02]  /*8000*/  FADD.FTZ R33, R122, R122 ;  /* 0x0000007a7a217221 */ /* 0x000fe40000010000 */
[----:B------:R-:W-:Y:S02]  /*8010*/  FFMA.FTZ R4, R37, UR34, -R4 ;  /* 0x0000002225047c23 */ /* 0x000fe40008010804 */
[----:B------:R-:W-:Y:S02]  /*8020*/  FMUL.FTZ R44, R43, R44 ;  /* 0x0000002c2b2c7220 */ /* 0x000fe40000410000 */
[----:B------:R-:W-:Y:S02]  /*8030*/  FFMA.FTZ R10, R37, UR35, R10 ;  /* 0x00000023250a7c23 */ /* 0x000fe4000801000a */
[----:B------:R-:W-:-:S02]  /*8040*/  FMUL.FTZ R43, R43, R2 ;  /* 0x000000022b2b7220 */ /* 0x000fc40000410000 */
[----:B------:R-:W-:Y:S02]  /*8050*/  FADD.FTZ R35, R123, R123 ;  /* 0x0000007b7b237221 */ /* 0x000fe40000010000 */
[C---:B------:R-:W-:Y:S02]  /*8060*/  FFMA.FTZ R36, R38.reuse, UR34, -R5 ;  /* 0x0000002226247c23 */ /* 0x040fe40008010805 */
[----:B------:R-:W-:Y:S02]  /*8070*/  FFMA.FTZ R2, R38, UR35, R9 ;  /* 0x0000002326027c23 */ /* 0x000fe40008010009 */
[C---:B------:R-:W-:Y:S02]  /*8080*/  FMUL.FTZ R5, R32.reuse, UR35 ;  /* 0x0000002320057c20 */ /* 0x040fe40008410000 */
[----:B------:R-:W-:Y:S02]  /*8090*/  FMUL.FTZ R34, R33, R4 ;  /* 0x0000000421227220 */ /* 0x000fe40000410000 */
[----:B------:R-:W-:-:S02]  /*80a0*/  FMUL.FTZ R9, R32, UR34 ;  /* 0x0000002220097c20 */ /* 0x000fc40008410000 */
[----:B------:R-:W-:Y:S02]  /*80b0*/  FMUL.FTZ R33, R33, R10 ;  /* 0x0000000a21217220 */ /* 0x000fe40000410000 */
[----:B------:R-:W-:Y:S02]  /*80c0*/  FMUL.FTZ R4, R31, UR35 ;  /* 0x000000231f047c20 */ /* 0x000fe40008410000 */
[----:B------:R-:W-:Y:S02]  /*80d0*/  FMUL.FTZ R36, R35, R36 ;  /* 0x0000002423247220 */ /* 0x000fe40000410000 */
[----:B------:R-:W-:Y:S02]  /*80e0*/  FMUL.FTZ R10, R31, UR34 ;  /* 0x000000221f0a7c20 */ /* 0x000fe40008410000 */
[----:B------:R-:W-:Y:S02]  /*80f0*/  FMUL.FTZ R35, R35, R2 ;  /* 0x0000000223237220 */ /* 0x000fe40000410000 */
[----:B------:R-:W-:-:S02]  /*8100*/  FADD.FTZ R27, R119, R119 ;  /* 0x00000077771b7221 */ /* 0x000fc40000010000 */
[----:B------:R-:W-:Y:S02]  /*8110*/  FFMA.FTZ R28, R30, UR34, -R5 ;  /* 0x000000221e1c7c23 */ /* 0x000fe40008010805 */
[----:B------:R-:W-:Y:S02]  /*8120*/  FFMA.FTZ R11, R80, R25, R11 ;  /* 0x00000019500b7223 */ /* 0x000fe4000001000b */
[----:B------:R-:W-:Y:S02]  /*8130*/  FFMA.FTZ R2, R30, UR35, R9 ;  /* 0x000000231e027c23 */ /* 0x000fe40008010009 */
[----:B------:R-:W-:Y:S02]  /*8140*/  FMUL.FTZ R5, R24, UR35 ;  /* 0x0000002318057c20 */ /* 0x000fe40008410000 */
[----:B------:R-:W-:Y:S02]  /*8150*/  FMUL.FTZ R187, R129, R16 ;  /* 0x0000001081bb7220 */ /* 0x000fe40000410000 */
[----:B------:R-:W-:-:S02]  /*8160*/  FADD.FTZ R25, R118, R118 ;  /* 0x0000007676197221 */ /* 0x000fc40000010000 */
[C---:B------:R-:W-:Y:S02]  /*8170*/  FFMA.FTZ R4, R29.reuse, UR34, -R4 ;  /* 0x000000221d047c23 */ /* 0x040fe40008010804 */
[----:B------:R-:W-:Y:S02]  /*8180*/  FMUL.FTZ R9, R24, UR34 ;  /* 0x0000002218097c20 */ /* 0x000fe40008410000 */
[----:B------:R-:W-:Y:S02]  /*8190*/  FFMA.FTZ R10, R29, UR35, R10 ;  /* 0x000000231d0a7c23 */ /* 0x000fe4000801000a */
[C---:B------:R-:W-:Y:S02]  /*81a0*/  FMUL.FTZ R28, R27.reuse, R28 ;  /* 0x0000001c1b1c7220 */ /* 0x040fe40000410000 */
[----:B------:R-:W-:Y:S02]  /*81b0*/  FMUL.FTZ R27, R27, R2 ;  /* 0x000000021b1b7220 */ /* 0x000fe40000410000 */
[----:B------:R-:W-:-:S02]  /*81c0*/  FADD.FTZ R19, R117, R117 ;  /* 0x0000007575137221 */ /* 0x000fc40000010000 */
[C---:B------:R-:W-:Y:S02]  /*81d0*/  FFMA.FTZ R20, R22.reuse, UR34, -R5 ;  /* 0x0000002216147c23 */ /* 0x040fe40008010805 */
[----:B------:R-:W-:Y:S02]  /*81e0*/  FADD.FTZ R12, R187, R12 ;  /* 0x0000000cbb0c7221 */ /* 0x000fe40000010000 */
[C---:B------:R-:W-:Y:S02]  /*81f0*/  FMUL.FTZ R26, R25.reuse, R4 ;  /* 0x00000004191a7220 */ /* 0x040fe40000410000 */
[----:B------:R-:W-:Y:S02]  /*8200*/  FFMA.FTZ R2, R22, UR35, R9 ;  /* 0x0000002316027c23 */ /* 0x000fe40008010009 */
[----:B------:R-:W-:Y:S02]  /*8210*/  FMUL.FTZ R25, R25, R10 ;  /* 0x0000000a19197220 */ /* 0x000fe40000410000 */
[----:B------:R-:W-:-:S02]  /*8220*/  FMUL.FTZ R4, R23, UR35 ;  /* 0x0000002317047c20 */ /* 0x000fc40008410000 */
[----:B------:R-:W-:Y:S02]  /*8230*/  FMUL.FTZ R10, R23, UR34 ;  /* 0x00000022170a7c20 */ /* 0x000fe40008410000 */
[----:B------:R-:W-:Y:S02]  /*8240*/  FMUL.FTZ R20, R19, R20 ;  /* 0x0000001413147220 */ /* 0x000fe40000410000 */
[----:B------:R-:W-:Y:S02]  /*8250*/  FADD.FTZ R11, RZ, R11 ;  /* 0x0000000bff0b7221 */ /* 0x000fe40000010000 */
[----:B------:R-:W-:Y:S02]  /*8260*/  FMUL.FTZ R67, R57, R12 ;  /* 0x0000000c39437220 */ /* 0x000fe40000410000 */
[----:B------:R-:W-:Y:S02]  /*8270*/  FMUL.FTZ R19, R19, R2 ;  /* 0x0000000213137220 */ /* 0x000fe40000410000 */
[----:B------:R-:W-:-:S02]  /*8280*/  FADD.FTZ R16, R116, R116 ;  /* 0x0000007474107221 */ /* 0x000fc40000010000 */
[C---:B------:R-:W-:Y:S02]  /*8290*/  FFMA.FTZ R17, R21.reuse, UR34, -R4 ;  /* 0x0000002215117c23 */ /* 0x040fe40008010804 */
[----:B------:R-:W-:Y:S02]  /*82a0*/  FMUL.FTZ R2, R18, UR35 ;  /* 0x0000002312027c20 */ /* 0x000fe40008410000 */
[----:B------:R-:W-:Y:S02]  /*82b0*/  FFMA.FTZ R5, R21, UR35, R10 ;  /* 0x0000002315057c23 */ /* 0x000fe4000801000a */
[-C--:B------:R-:W-:Y:S02]  /*82c0*/  FMUL.FTZ R3, R57, R11.reuse ;  /* 0x0000000b39037220 */ /* 0x080fe40000410000 */
[----:B------:R-:W-:Y:S02]  /*82d0*/  FFMA.FTZ R67, R58, R11, R67 ;  /* 0x0000000b3a437223 */ /* 0x000fe40000010043 */
[----:B------:R-:W-:-:S02]  /*82e0*/  FMUL.FTZ R17, R16, R17 ;  /* 0x0000001110117220 */ /* 0x000fc40000410000 */
[----:B------:R-:W-:Y:S02]  /*82f0*/  FADD.FTZ R11, R115, R115 ;  /* 0x00000073730b7221 */ /* 0x000fe40000010000 */
[----:B------:R-:W-:Y:S02]  /*8300*/  FFMA.FTZ R2, R15, UR34, -R2 ;  /* 0x000000220f027c23 */ /* 0x000fe40008010802 */
[----:B------:R-:W-:Y:S02]  /*8310*/  FMUL.FTZ R16, R16, R5 ;  /* 0x0000000510107220 */ /* 0x000fe40000410000 */
[----:B------:R-:W-:Y:S02]  /*8320*/  FMUL.FTZ R5, R57, R65 ;  /* 0x0000004139057220 */ /* 0x000fe40000410000 */
[----:B------:R-:W-:Y:S02]  /*8330*/  FFMA.FTZ R3, R58, R12, -R3 ;  /* 0x0000000c3a037223 */ /* 0x000fe40000010803 */
[----:B------:R-:W-:-:S02]  /*8340*/  FMUL.FTZ R12, R11, R2 ;  /* 0x000000020b0c7220 */ /* 0x000fc40000410000 */
[----:B------:R-:W-:Y:S02]  /*8350*/  FMUL.FTZ R4, R18, UR34 ;  /* 0x0000002212047c20 */ /* 0x000fe40008410000 */
[-C--:B------:R-:W-:Y:S02]  /*8360*/  FMUL.FTZ R2, R57, R64.reuse ;  /* 0x0000004039027220 */ /* 0x080fe40000410000 */
[----:B------:R-:W-:Y:S01]  /*8370*/  FFMA.FTZ R64, R58, R64, -R5 ;  /* 0x000000403a407223 */ /* 0x000fe20000010805 */
[----:B------:R-:W-:Y:S01]  /*8380*/  HADD2.F32 R5, -RZ, R144.H0_H0 ;  /* 0x20000090ff057230 */ /* 0x000fe20000004100 */
[C---:B------:R-:W-:Y:S02]  /*8390*/  FMUL.FTZ R10, R14.reuse, UR35 ;  /* 0x000000230e0a7c20 */ /* 0x040fe40008410000 */
[----:B------:R-:W-:Y:S02]  /*83a0*/  FMUL.FTZ R66, R14, UR34 ;  /* 0x000000220e427c20 */ /* 0x000fe40008410000 */
[----:B------:R-:W-:-:S02]  /*83b0*/  FFMA.FTZ R4, R15, UR35, R4 ;  /* 0x000000230f047c23 */ /* 0x000fc40008010004 */
[----:B------:R-:W-:Y:S02]  /*83c0*/  FADD.FTZ R9, R114, R114 ;  /* 0x0000007272097221 */ /* 0x000fe40000010000 */
[C---:B------:R-:W-:Y:S02]  /*83d0*/  FFMA.FTZ R10, R13.reuse, UR34, -R10 ;  /* 0x000000220d0a7c23 */ /* 0x040fe4000801080a */
[----:B------:R-:W-:Y:S02]  /*83e0*/  FFMA.FTZ R66, R13, UR35, R66 ;  /* 0x000000230d427c23 */ /* 0x000fe40008010042 */
[----:B------:R-:W-:Y:S01]  /*83f0*/  FMUL.FTZ R186, R128, R5 ;  /* 0x0000000580ba7220 */ /* 0x000fe20000410000 */
[----:B------:R-:W-:Y:S01]  /*8400*/  HADD2.F32 R5, -RZ, R0.H0_H0 ;  /* 0x20000000ff057230 */ /* 0x000fe20000004100 */
[----:B------:R-:W-:Y:S02]  /*8410*/  FMUL.FTZ R11, R11, R4 ;  /* 0x000000040b0b7220 */ /* 0x000fe40000410000 */
[----:B------:R-:W-:-:S02]  /*8420*/  FMUL.FTZ R69, R8, UR35 ;  /* 0x0000002308457c20 */ /* 0x000fc40008410000 */
[----:B------:R-:W-:Y:S02]  /*8430*/  FMUL.FTZ R71, R8, UR34 ;  /* 0x0000002208477c20 */ /* 0x000fe40008410000 */
[C---:B------:R-:W-:Y:S02]  /*8440*/  FMUL.FTZ R0, R7.reuse, UR35 ;  /* 0x0000002307007c20 */ /* 0x040fe40008410000 */
[----:B------:R-:W-:Y:S02]  /*8450*/  FMUL.FTZ R4, R7, UR34 ;  /* 0x0000002207047c20 */ /* 0x000fe40008410000 */
[C---:B------:R-:W-:Y:S02]  /*8460*/  FMUL.FTZ R10, R9.reuse, R10 ;  /* 0x0000000a090a7220 */ /* 0x040fe40000410000 */
[----:B------:R-:W-:Y:S02]  /*8470*/  FMUL.FTZ R9, R9, R66 ;  /* 0x0000004209097220 */ /* 0x000fe40000410000 */
[----:B------:R-:W-:-:S02]  /*8480*/  FFMA.FTZ R65, R58, R65, R2 ;  /* 0x000000413a417223 */ /* 0x000fc40000010002 */
[----:B------:R-:W-:Y:S02]  /*8490*/  FADD.FTZ R2, R113, R113 ;  /* 0x0000007171027221 */ /* 0x000fe40000010000 */
[C---:B------:R-:W-:Y:S02]  /*84a0*/  FFMA.FTZ R69, R6.reuse, UR34, -R69 ;  /* 0x0000002206457c23 */ /* 0x040fe40008010845 */
[----:B------:R-:W-:Y:S02]  /*84b0*/  FFMA.FTZ R71, R6, UR35, R71 ;  /* 0x0000002306477c23 */ /* 0x000fe40008010047 */
[----:B------:R-:W-:Y:S02]  /*84c0*/  FADD.FTZ R66, R186, R3 ;  /* 0x00000003ba427221 */ /* 0x000fe40000010000 */
[----:B------:R-:W-:Y:S02]  /*84d0*/  FADD.FTZ R67, RZ, R67 ;  /* 0x00000043ff437221 */ /* 0x000fe40000010000 */
[----:B------:R-:W-:-:S02]  /*84e0*/  FADD.FTZ R68, R112, R112 ;  /* 0x0000007070447221 */ /* 0x000fc40000010000 */
[C---:B------:R-:W-:Y:S01]  /*84f0*/  FFMA.FTZ R73, R5.reuse, UR34, -R0 ;  /* 0x0000002205497c23 */ /* 0x040fe20008010800 */
[----:B------:R0:W-:Y:S01]  /*8500*/  STS.128 [R233.X16+0x6370], R64 ;  /* 0x00637040e9007388 */ /* 0x0001e2000000cc00 */
[----:B------:R-:W-:Y:S02]  /*8510*/  FFMA.FTZ R75, R5, UR35, R4 ;  /* 0x00000023054b7c23 */ /* 0x000fe40008010004 */
[C---:B------:R-:W-:Y:S02]  /*8520*/  FMUL.FTZ R4, R2.reuse, R69 ;  /* 0x0000004502047220 */ /* 0x040fe40000410000 */
[----:B------:R-:W-:Y:S02]  /*8530*/  FMUL.FTZ R3, R2, R71 ;  /* 0x0000004702037220 */ /* 0x000fe40000410000 */
[C---:B------:R-:W-:Y:S02]  /*8540*/  FMUL.FTZ R2, R68.reuse, R73 ;  /* 0x0000004944027220 */ /* 0x040fe40000410000 */
[----:B------:R-:W-:-:S02]  /*8550*/  FMUL.FTZ R0, R68, R75 ;  /* 0x0000004b44007220 */ /* 0x000fc40000410000 */
[C---:B------:R-:W-:Y:S02]  /*8560*/  FMUL.FTZ R68, R149.reuse, UR35 ;  /* 0x0000002395447c20 */ /* 0x040fe40008410000 */
[----:B------:R-:W-:Y:S02]  /*8570*/  FMUL.FTZ R70, R149, UR34 ;  /* 0x0000002295467c20 */ /* 0x000fe40008410000 */
[C---:B------:R-:W-:Y:S02]  /*8580*/  FMUL.FTZ R69, R150.reuse, UR34 ;  /* 0x0000002296457c20 */ /* 0x040fe40008410000 */
[----:B0-----:R-:W-:Y:S02]  /*8590*/  FMUL.FTZ R67, R150, UR35 ;  /* 0x0000002396437c20 */ /* 0x001fe40008410000 */
[----:B------:R-:W-:Y:S02]  /*85a0*/  FADD.FTZ R154, R111, R111 ;  /* 0x0000006f6f9a7221 */ /* 0x000fe40000010000 */
[----:B------:R-:W-:-:S02]  /*85b0*/  FADD.FTZ R156, R110, R110 ;  /* 0x0000006e6e9c7221 */ /* 0x000fc40000010000 */
[C---:B------:R-:W-:Y:S02]  /*85c0*/  FFMA.FTZ R153, R151.reuse, UR34, -R68 ;  /* 0x0000002297997c23 */ /* 0x040fe40008010844 */
[C---:B------:R-:W-:Y:S02]  /*85d0*/  FFMA.FTZ R67, R152.reuse, UR34, -R67 ;  /* 0x0000002298437c23 */ /* 0x040fe40008010843 */
[----:B------:R-:W-:Y:S02]  /*85e0*/  FFMA.FTZ R65, R151, UR35, R70 ;  /* 0x0000002397417c23 */ /* 0x000fe40008010046 */
[----:B------:R-:W-:Y:S02]  /*85f0*/  FFMA.FTZ R69, R152, UR35, R69 ;  /* 0x0000002398457c23 */ /* 0x000fe40008010045 */
[----:B------:R-:W-:Y:S02]  /*8600*/  FMUL.FTZ R153, R154, R153 ;  /* 0x000000999a997220 */ /* 0x000fe40000410000 */
[----:B------:R-:W-:-:S02]  /*8610*/  FMUL.FTZ R155, R156, R67 ;  /* 0x000000439c9b7220 */ /* 0x000fc40000410000 */
        /* <DEDUP_REMOVED lines=9> */
[----:B0-----:R-:W-:-:S02]  /*86b0*/  FMUL.FTZ R204, R66, R69 ;  /* 0x0000004542cc7220 */ /* 0x001fc40000410000 */
[C---:B------:R-:W-:Y:S02]  /*86c0*/  FMUL.FTZ R199, R67.reuse, R69 ;  /* 0x0000004543c77220 */ /* 0x040fe40000410000 */
[-C--:B------:R-:W-:Y:S02]  /*86d0*/  FFMA.FTZ R204, R67, R68.reuse, R204 ;  /* 0x0000004443cc7223 */ /* 0x080fe400000100cc */
[----:B------:R-:W-:Y:S02]  /*86e0*/  FFMA.FTZ R199, R66, R68, -R199 ;  /* 0x0000004442c77223 */ /* 0x000fe400000108c7 */
[----:B------:R-:W-:Y:S02]  /*86f0*/  FADD.FTZ R71, R71, R204 ;  /* 0x000000cc47477221 */ /* 0x000fe40000010000 */
[----:B------:R-:W-:Y:S02]  /*8700*/  FADD.FTZ R70, R70, R199 ;  /* 0x000000c746467221 */ /* 0x000fe40000010000 */
[----:B-1----:R-:W-:-:S02]  /*8710*/  FMUL.FTZ R67, R73, R71 ;  /* 0x0000004749437220 */ /* 0x002fc40000410000 */
[-C--:B------:R-:W-:Y:S02]  /*8720*/  FMUL.FTZ R66, R73, R70.reuse ;  /* 0x0000004649427220 */ /* 0x080fe40000410000 */
[C---:B------:R-:W-:Y:S02]  /*8730*/  FFMA.FTZ R67, R72.reuse, R70, -R67 ;  /* 0x0000004648437223 */ /* 0x040fe40000010843 */
[----:B------:R-:W-:Y:S02]  /*8740*/  FFMA.FTZ R70, R72, R71, R66 ;  /* 0x0000004748467223 */ /* 0x000fe40000010042 */
[-C--:B------:R-:W-:Y:S02]  /*8750*/  FMUL.FTZ R66, R64, R69.reuse ;  /* 0x0000004540427220 */ /* 0x080fe40000410000 */
[C---:B------:R-:W-:Y:S02]  /*8760*/  FMUL.FTZ R69, R65.reuse, R69 ;  /* 0x0000004541457220 */ /* 0x040fe40000410000 */
[----:B------:R-:W-:-:S02]  /*8770*/  FFMA.FTZ R66, R65, R68, R66 ;  /* 0x0000004441427223 */ /* 0x000fc40000010042 */
[----:B------:R-:W-:Y:S02]  /*8780*/  FFMA.FTZ R69, R64, R68, -R69 ;  /* 0x0000004440457223 */ /* 0x000fe40000010845 */
[----:B------:R-:W-:Y:S02]  /*8790*/  FADD.FTZ R70, R75, R70 ;  /* 0x000000464b467221 */ /* 0x000fe40000010000 */
[C---:B------:R-:W-:Y:S02]  /*87a0*/  FMUL.FTZ R64, R73.reuse, R66 ;  /* 0x0000004249407220 */ /* 0x040fe40000410000 */
[----:B------:R-:W-:Y:S02]  /*87b0*/  FADD.FTZ R67, R74, R67 ;  /* 0x000000434a437221 */ /* 0x000fe40000010000 */
[-C--:B------:R-:W-:Y:S02]  /*87c0*/  FMUL.FTZ R73, R73, R69.reuse ;  /* 0x0000004549497220 */ /* 0x080fe40000410000 */
[----:B------:R-:W-:-:S02]  /*87d0*/  FFMA.FTZ R64, R72, R69, -R64 ;  /* 0x0000004548407223 */ /* 0x000fc40000010840 */
[C---:B--2---:R-:W-:Y:S02]  /*87e0*/  FMUL.FTZ R65, R77.reuse, R70 ;  /* 0x000000464d417220 */ /* 0x044fe40000410000 */
[----:B------:R-:W-:Y:S02]  /*87f0*/  FFMA.FTZ R66, R72, R66, R73 ;  /* 0x0000004248427223 */ /* 0x000fe40000010049 */
[CC--:B------:R-:W-:Y:S02]  /*8800*/  FMUL.FTZ R69, R77.reuse, R67.reuse ;  /* 0x000000434d457220 */ /* 0x0c0fe40000410000 */
[C---:B------:R-:W-:Y:S02]  /*8810*/  FFMA.FTZ R65, R76.reuse, R67, -R65 ;  /* 0x000000434c417223 */ /* 0x040fe40000010841 */
[----:B------:R-:W-:Y:S02]  /*8820*/  FFMA.FTZ R70, R76, R70, R69 ;  /* 0x000000464c467223 */ /* 0x000fe40000010045 */
[----:B------:R-:W-:-:S02]  /*8830*/  FMUL.FTZ R73, R77, R66 ;  /* 0x000000424d497220 */ /* 0x000fc40000410000 */
[-C--:B------:R-:W-:Y:S02]  /*8840*/  FMUL.FTZ R67, R77, R64.reuse ;  /* 0x000000404d437220 */ /* 0x080fe40000410000 */
[C---:B------:R-:W-:Y:S02]  /*8850*/  FFMA.FTZ R73, R76.reuse, R64, -R73 ;  /* 0x000000404c497223 */ /* 0x040fe40000010849 */
[----:B------:R-:W-:Y:S02]  /*8860*/  FFMA.FTZ R67, R76, R66, R67 ;  /* 0x000000424c437223 */ /* 0x000fe40000010043 */
[----:B------:R-:W-:Y:S02]  /*8870*/  FADD.FTZ R79, R79, R70 ;  /* 0x000000464f4f7221 */ /* 0x000fe40000010000 */
[----:B------:R-:W-:Y:S01]  /*8880*/  FADD.FTZ R78, R78, R65 ;  /* 0x000000414e4e7221 */ /* 0x000fe20000010000 */
[----:B------:R-:W-:Y:S05]  /*8890*/  BRA.DIV ~URZ, `(.L_x_464) ;  /* 0x000087e27f007947 */ /* 0x000fea000b800000 */
[----:B------:R0:W1:Y:S02]  /*88a0*/  SHFL.UP PT, R70, R73, 0x1, RZ ;  /* 0x0420000049467989 */ /* 0x00006400000e00ff */
.L_x_572:
[----:B------:R-:W-:Y:S05]  /*88b0*/  BRA.DIV ~URZ, `(.L_x_465) ;  /* 0x000088427f007947 */ /* 0x000fea000b800000 */
[----:B------:R-:W2:Y:S01]  /*88c0*/  SHFL.UP PT, R68, R79, 0x1, RZ ;  /* 0x042000004f447989 */ /* 0x000ea200000e00ff */
[----:B------:R-:W-:-:S03]  /*88d0*/  ISETP.GE.AND P0, PT, R147, 0x1, PT ;  /* 0x000000019300780c */ /* 0x000fc60003f06270 */
[----:B------:R-:W3:Y:S04]  /*88e0*/  SHFL.UP PT, R66, R78, 0x1, RZ ;  /* 0x042000004e427989 */ /* 0x000ee800000e00ff */
[----:B------:R-:W4:Y:S01]  /*88f0*/  SHFL.UP PT, R64, R67, 0x1, RZ ;  /* 0x0420000043407989 */ /* 0x000f2200000e00ff */
[C---:B--2---:R-:W-:Y:S02]  /*8900*/  FMUL.FTZ R65, R67.reuse, R68 ;  /* 0x0000004443417220 */ /* 0x044fe40000410000 */
[-C--:B---3--:R-:W-:Y:S02]  /*8910*/  FMUL.FTZ R69, R67, R66.reuse ;  /* 0x0000004243457220 */ /* 0x088fe40000410000 */
[C---:B------:R-:W-:Y:S02]  /*8920*/  FFMA.FTZ R65, R73.reuse, R66, -R65 ;  /* 0x0000004249417223 */ /* 0x040fe40000010841 */
[----:B------:R-:W-:-:S02]  /*8930*/  FFMA.FTZ R68, R73, R68, R69 ;  /* 0x0000004449447223 */ /* 0x000fc40000010045 */
[----:B------:R-:W-:Y:S02]  /*8940*/  @P0 FADD.FTZ R78, R78, R65 ;  /* 0x000000414e4e0221 */ /* 0x000fe40000010000 */
[----:B------:R-:W-:Y:S02]  /*8950*/  @P0 FADD.FTZ R79, R79, R68 ;  /* 0x000000444f4f0221 */ /* 0x000fe40000010000 */
[C---:B-1----:R-:W-:Y:S01]  /*8960*/  FMUL.FTZ R66, R67.reuse, R70 ;  /* 0x0000004643427220 */ /* 0x042fe20000410000 */
[----:B------:R-:W1:Y:S01]  /*8970*/  SHFL.UP PT, R68, R78, 0x2, RZ ;  /* 0x044000004e447989 */ /* 0x000e6200000e00ff */
[-C--:B----4-:R-:W-:Y:S02]  /*8980*/  FMUL.FTZ R65, R67, R64.reuse ;  /* 0x0000004043417220 */ /* 0x090fe40000410000 */
[C---:B------:R-:W-:Y:S01]  /*8990*/  FFMA.FTZ R64, R73.reuse, R64, R66 ;  /* 0x0000004049407223 */ /* 0x040fe20000010042 */
[----:B------:R-:W2:Y:S01]  /*89a0*/  SHFL.UP PT, R69, R79, 0x2, RZ ;  /* 0x044000004f457989 */ /* 0x000ea200000e00ff */
[----:B0-----:R-:W-:-:S03]  /*89b0*/  @P0 FFMA.FTZ R73, R73, R70, -R65 ;  /* 0x0000004649490223 */ /* 0x001fc60000010841 */
[----:B------:R-:W-:Y:S02]  /*89c0*/  FSEL R64, R67, R64, !P0 ;  /* 0x0000004043407208 */ /* 0x000fe40004000000 */
[----:B------:R-:W0:Y:S01]  /*89d0*/  SHFL.UP PT, R65, R73, 0x2, RZ ;  /* 0x0440000049417989 */ /* 0x000e2200000e00ff */
[----:B------:R-:W-:-:S03]  /*89e0*/  ISETP.GE.AND P0, PT, R147, 0x2, PT ;  /* 0x000000029300780c */ /* 0x000fc60003f06270 */
[----:B------:R-:W3:Y:S01]  /*89f0*/  SHFL.UP PT, R66, R64, 0x2, RZ ;  /* 0x0440000040427989 */ /* 0x000ee200000e00ff */
[CC--:B-1----:R-:W-:Y:S02]  /*8a00*/  FMUL.FTZ R70, R64.reuse, R68.reuse ;  /* 0x0000004440467220 */ /* 0x0c2fe40000410000 */
[-C--:B--2---:R-:W-:Y:S02]  /*8a10*/  FMUL.FTZ R67, R64, R69.reuse ;  /* 0x0000004540437220 */ /* 0x084fe40000410000 */
[C---:B------:R-:W-:Y:S02]  /*8a20*/  FFMA.FTZ R70, R73.reuse, R69, R70 ;  /* 0x0000004549467223 */ /* 0x040fe40000010046 */
[----:B------:R-:W-:-:S03]  /*8a30*/  FFMA.FTZ R67, R73, R68, -R67 ;  /* 0x0000004449437223 */ /* 0x000fc60000010843 */
[----:B------:R-:W-:Y:S02]  /*8a40*/  @P0 FADD.FTZ R79, R79, R70 ;  /* 0x000000464f4f0221 */ /* 0x000fe40000010000 */
[----:B------:R-:W-:Y:S02]  /*8a50*/  @P0 FADD.FTZ R78, R78, R67 ;  /* 0x000000434e4e0221 */ /* 0x000fe40000010000 */
[CC--:B0-----:R-:W-:Y:S01]  /*8a60*/  FMUL.FTZ R67, R64.reuse, R65.reuse ;  /* 0x0000004140437220 */ /* 0x0c1fe20000410000 */
[----:B------:R-:W0:Y:S01]  /*8a70*/  SHFL.UP PT, R70, R79, 0x4, RZ ;  /* 0x048000004f467989 */ /* 0x000e2200000e00ff */
[-C--:B---3--:R-:W-:Y:S02]  /*8a80*/  FMUL.FTZ R68, R64, R66.reuse ;  /* 0x0000004240447220 */ /* 0x088fe40000410000 */
[C---:B------:R-:W-:Y:S02]  /*8a90*/  FFMA.FTZ R67, R73.reuse, R66, R67 ;  /* 0x0000004249437223 */ /* 0x040fe40000010043 */
[----:B------:R-:W-:-:S02]  /*8aa0*/  @P0 FFMA.FTZ R73, R73, R65, -R68 ;  /* 0x0000004149490223 */ /* 0x000fc40000010844 */
[----:B------:R-:W1:Y:S01]  /*8ab0*/  SHFL.UP PT, R68, R78, 0x4, RZ ;  /* 0x048000004e447989 */ /* 0x000e6200000e00ff */
[----:B------:R-:W-:Y:S02]  /*8ac0*/  FSEL R67, R64, R67, !P0 ;  /* 0x0000004340437208 */ /* 0x000fe40004000000 */
[----:B------:R-:W-:Y:S01]  /*8ad0*/  ISETP.GE.AND P0, PT, R147, 0x4, PT ;  /* 0x000000049300780c */ /* 0x000fe20003f06270 */
[----:B------:R-:W2:Y:S04]  /*8ae0*/  SHFL.UP PT, R64, R73, 0x4, RZ ;  /* 0x0480000049407989 */ /* 0x000ea800000e00ff */
[----:B------:R-:W3:Y:S01]  /*8af0*/  SHFL.UP PT, R66, R67, 0x4, RZ ;  /* 0x0480000043427989 */ /* 0x000ee200000e00ff */
[----:B0-----:R-:W-:-:S04]  /*8b00*/  FMUL.FTZ R65, R67, R70 ;  /* 0x0000004643417220 */ /* 0x001fc80000410000 */
[-C--:B-1----:R-:W-:Y:S02]  /*8b10*/  FFMA.FTZ R65, R73, R68.reuse, -R65 ;  /* 0x0000004449417223 */ /* 0x082fe40000010841 */
[----:B------:R-:W-:Y:S02]  /*8b20*/  FMUL.FTZ R69, R67, R68 ;  /* 0x0000004443457220 */ /* 0x000fe40000410000 */
[----:B------:R-:W-:Y:S02]  /*8b30*/  @P0 FADD.FTZ R78, R78, R65 ;  /* 0x000000414e4e0221 */ /* 0x000fe40000010000 */
[----:B------:R-:W-:Y:S02]  /*8b40*/  FFMA.FTZ R70, R73, R70, R69 ;  /* 0x0000004649467223 */ /* 0x000fe40000010045 */
[----:B--2---:R-:W-:Y:S02]  /*8b50*/  FMUL.FTZ R65, R67, R64 ;  /* 0x0000004043417220 */ /* 0x004fe40000410000 */
[----:B------:R-:W-:-:S02]  /*8b60*/  @P0 FADD.FTZ R79, R79, R70 ;  /* 0x000000464f4f0221 */ /* 0x000fc40000010000 */
[-C--:B---3--:R-:W-:Y:S02]  /*8b70*/  FFMA.FTZ R68, R73, R66.reuse, R65 ;  /* 0x0000004249447223 */ /* 0x088fe40000010041 */
[C---:B------:R-:W-:Y:S01]  /*8b80*/  FMUL.FTZ R66, R67.reuse, R66 ;  /* 0x0000004243427220 */ /* 0x040fe20000410000 */
[----:B------:R-:W0:Y:S02]  /*8b90*/  SHFL.UP PT, R70, R79, 0x8, RZ ;  /* 0x050000004f467989 */ /* 0x000e2400000e00ff */
[----:B------:R-:W-:Y:S01]  /*8ba0*/  FSEL R67, R67, R68, !P0 ;  /* 0x0000004443437208 */ /* 0x000fe20004000000 */
[----:B------:R-:W-:Y:S01]  /*8bb0*/  @P0 FFMA.FTZ R73, R73, R64, -R66 ;  /* 0x0000004049490223 */ /* 0x000fe20000010842 */
[----:B------:R-:W1:Y:S01]  /*8bc0*/  SHFL.UP PT, R68, R78, 0x8, RZ ;  /* 0x050000004e447989 */ /* 0x000e6200000e00ff */
[----:B------:R-:W-:-:S03]  /*8bd0*/  ISETP.GE.AND P0, PT, R147, 0x8, PT ;  /* 0x000000089300780c */ /* 0x000fc60003f06270 */
[----:B------:R-:W2:Y:S04]  /*8be0*/  SHFL.UP PT, R64, R73, 0x8, RZ ;  /* 0x0500000049407989 */ /* 0x000ea800000e00ff */
[----:B------:R-:W3:Y:S01]  /*8bf0*/  SHFL.UP PT, R66, R67, 0x8, RZ ;  /* 0x0500000043427989 */ /* 0x000ee200000e00ff */
[C---:B0-----:R-:W-:Y:S02]  /*8c00*/  FMUL.FTZ R65, R67.reuse, R70 ;  /* 0x0000004643417220 */ /* 0x041fe40000410000 */
[-C--:B-1----:R-:W-:Y:S02]  /*8c10*/  FMUL.FTZ R71, R67, R68.reuse ;  /* 0x0000004443477220 */ /* 0x082fe40000410000 */
[----:B------:R-:W-:Y:S02]  /*8c20*/  FFMA.FTZ R69, R73, R68, -R65 ;  /* 0x0000004449457223 */ /* 0x000fe40000010841 */
[----:B--2---:R-:W-:-:S02]  /*8c30*/  FMUL.FTZ R68, R67, R64 ;  /* 0x0000004043447220 */ /* 0x004fc40000410000 */
[C---:B------:R-:W-:Y:S02]  /*8c40*/  FFMA.FTZ R70, R73.reuse, R70, R71 ;  /* 0x0000004649467223 */ /* 0x040fe40000010047 */
[-C--:B---3--:R-:W-:Y:S02]  /*8c50*/  FFMA.FTZ R68, R73, R66.reuse, R68 ;  /* 0x0000004249447223 */ /* 0x088fe40000010044 */
[----:B------:R-:W-:Y:S02]  /*8c60*/  FMUL.FTZ R65, R67, R66 ;  /* 0x0000004243417220 */ /* 0x000fe40000410000 */
[----:B------:R-:W-:Y:S01]  /*8c70*/  @P0 FADD.FTZ R79, R79, R70 ;  /* 0x000000464f4f0221 */ /* 0x000fe20000010000 */
[----:B------:R-:W-:Y:S01]  /*8c80*/  FSEL R67, R67, R68, !P0 ;  /* 0x0000004443437208 */ /* 0x000fe20004000000 */
[----:B------:R-:W-:Y:S02]  /*8c90*/  @P0 FFMA.FTZ R73, R73, R64, -R65 ;  /* 0x0000004049490223 */ /* 0x000fe40000010841 */
[----:B------:R-:W-:Y:S01]  /*8ca0*/  @P0 FADD.FTZ R78, R78, R69 ;  /* 0x000000454e4e0221 */ /* 0x000fe20000010000 */
[----:B------:R0:W1:Y:S01]  /*8cb0*/  SHFL.UP PT, R66, R79, 0x10, RZ ;  /* 0x060000004f427989 */ /* 0x00006200000e00ff */
[----:B------:R-:W-:-:S03]  /*8cc0*/  MOV R77, R79 ;  /* 0x0000004f004d7202 */ /* 0x000fc60000000f00 */
[----:B------:R0:W2:Y:S01]  /*8cd0*/  SHFL.UP PT, R72, R73, 0x10, RZ ;  /* 0x0600000049487989 */ /* 0x0000a200000e00ff */
[----:B------:R-:W-:-:S03]  /*8ce0*/  MOV R76, R78 ;  /* 0x0000004e004c7202 */ /* 0x000fc60000000f00 */
[----:B------:R0:W3:Y:S04]  /*8cf0*/  SHFL.UP PT, R74, R78, 0x10, RZ ;  /* 0x060000004e4a7989 */ /* 0x0000e800000e00ff */
[----:B------:R0:W4:Y:S02]  /*8d00*/  SHFL.UP PT, R70, R67, 0x10, RZ ;  /* 0x0600000043467989 */ /* 0x00012400000e00ff */
.L_x_573:
[----:B------:R-:W-:Y:S01]  /*8d10*/  MOV R71, R73 ;  /* 0x0000004900477202 */ /* 0x000fe20000000f00 */
[-C--:B---3--:R-:W-:Y:S01]  /*8d20*/  FMUL.FTZ R65, R74, R67.reuse ;  /* 0x000000434a417220 */ /* 0x088fe20000410000 */
[----:B------:R-:W-:Y:S01]  /*8d30*/  ISETP.GE.AND P0, PT, R147, 0x10, PT ;  /* 0x000000109300780c */ /* 0x000fe20003f06270 */
[C---:B-1----:R-:W-:Y:S02]  /*8d40*/  FMUL.FTZ R64, R66.reuse, R67 ;  /* 0x0000004342407220 */ /* 0x042fe40000410000 */
[----:B------:R-:W-:Y:S02]  /*8d50*/  FFMA.FTZ R66, R66, R71, R65 ;  /* 0x0000004742427223 */ /* 0x000fe40000010041 */
[----:B--2---:R-:W-:-:S02]  /*8d60*/  FMUL.FTZ R65, R72, R67 ;  /* 0x0000004348417220 */ /* 0x004fc40000410000 */
[----:B------:R-:W-:Y:S02]  /*8d70*/  FFMA.FTZ R69, R74, R71, -R64 ;  /* 0x000000474a457223 */ /* 0x000fe40000010840 */
[C---:B----4-:R-:W-:Y:S02]  /*8d80*/  FMUL.FTZ R64, R70.reuse, R67 ;  /* 0x0000004346407220 */ /* 0x050fe40000410000 */
[-C--:B------:R-:W-:Y:S02]  /*8d90*/  FFMA.FTZ R70, R70, R71.reuse, R65 ;  /* 0x0000004746467223 */ /* 0x080fe40000010041 */
[----:B------:R-:W-:Y:S02]  /*8da0*/  @P0 FFMA.FTZ R71, R72, R71, -R64 ;  /* 0x0000004748470223 */ /* 0x000fe40000010840 */
[----:B------:R-:W-:Y:S01]  /*8db0*/  @P0 FADD.FTZ R76, R69, R76 ;  /* 0x0000004c454c0221 */ /* 0x000fe20000010000 */
[----:B0-----:R-:W-:Y:S01]  /*8dc0*/  FSEL R67, R67, R70, !P0 ;  /* 0x0000004643437208 */ /* 0x001fe20004000000 */
[----:B------:R-:W-:Y:S01]  /*8dd0*/  @P0 FADD.FTZ R77, R66, R77 ;  /* 0x0000004d424d0221 */ /* 0x000fe20000010000 */
[----:B------:R-:W-:Y:S05]  /*8de0*/  BRA.CONV ~URZ, `(.L_x_466) ;  /* 0x000000537f007947 */ /* 0x000fea000b800000 */
[----:B------:R-:W-:Y:S01]  /*8df0*/  HFMA2.MMA R66, -RZ, RZ, 0, 1.847743988037109375e-06 ;  /* 0x0000001fff427435 */ /* 0x000fe200000001ff */
[----:B------:R-:W-:-:S02]  /*8e00*/  MOV R64, R71 ;  /* 0x0000004700407202 */ /* 0x000fc40000000f00 */
[----:B------:R-:W-:Y:S02]  /*8e10*/  MOV R247, 0xffffffff ;  /* 0xffffffff00f77802 */ /* 0x000fe40000000f00 */
[----:B------:R-:W-:Y:S02]  /*8e20*/  MOV R65, 0x8e40 ;  /* 0x00008e4000417802 */ /* 0x000fe40000000f00 */
[----:B------:R-:W-:Y:S05]  /*8e30*/  CALL.REL.NOINC `($__internal_16_$__cuda_sm70_shflsync_idx_p) ;  /* 0x0000a00000007944 */ /* 0x000fea0003c00000 */
.L_x_466:
[----:B------:R-:W-:Y:S05]  /*8e40*/  BRA.CONV ~URZ, `(.L_x_467) ;  /* 0x000000537f007947 */ /* 0x000fea000b800000 */
[----:B-1----:R-:W-:Y:S01]  /*8e50*/  HFMA2.MMA R66, -RZ, RZ, 0, 1.847743988037109375e-06 ;  /* 0x0000001fff427435 */ /* 0x002fe200000001ff */
[----:B------:R-:W-:Y:S02]  /*8e60*/  MOV R64, R67 ;  /* 0x0000004300407202 */ /* 0x000fe40000000f00 */
[----:B------:R-:W-:Y:S02]  /*8e70*/  MOV R247, 0xffffffff ;  /* 0xffffffff00f77802 */ /* 0x000fe40000000f00 */
[----:B------:R-:W-:Y:S02]  /*8e80*/  MOV R65, 0x8ea0 ;  /* 0x00008ea000417802 */ /* 0x000fe40000000f00 */
[----:B0-----:R-:W-:Y:S05]  /*8e90*/  CALL.REL.NOINC `($__internal_16_$__cuda_sm70_shflsync_idx_p) ;  /* 0x00009fa000007944 */ /* 0x001fea0003c00000 */
.L_x_467:
[----:B------:R-:W-:Y:S05]  /*8ea0*/  BRA.CONV ~URZ, `(.L_x_468) ;  /* 0x000000537f007947 */ /* 0x000fea000b800000 */
[----:B-1----:R-:W-:Y:S01]  /*8eb0*/  HFMA2.MMA R66, -RZ, RZ, 0, 1.847743988037109375e-06 ;  /* 0x0000001fff427435 */ /* 0x002fe200000001ff */
[----:B------:R-:W-:Y:S02]  /*8ec0*/  MOV R64, R76 ;  /* 0x0000004c00407202 */ /* 0x000fe40000000f00 */
[----:B------:R-:W-:-:S02]  /*8ed0*/  MOV R247, 0xffffffff ;  /* 0xffffffff00f77802 */ /* 0x000fc40000000f00 */
[----:B------:R-:W-:Y:S02]  /*8ee0*/  MOV R65, 0x8f00 ;  /* 0x00008f0000417802 */ /* 0x000fe40000000f00 */
[----:B0-----:R-:W-:Y:S05]  /*8ef0*/  CALL.REL.NOINC `($__internal_16_$__cuda_sm70_shflsync_idx_p) ;  /* 0x00009f4000007944 */ /* 0x001fea0003c00000 */
.L_x_468:
[----:B------:R-:W-:Y:S05]  /*8f00*/  BRA.CONV ~URZ, `(.L_x_469) ;  /* 0x000000537f007947 */ /* 0x000fea000b800000 */
[----:B-1----:R-:W-:Y:S01]  /*8f10*/  HFMA2.MMA R66, -RZ, RZ, 0, 1.847743988037109375e-06 ;  /* 0x0000001fff427435 */ /* 0x002fe200000001ff */
[----:B------:R-:W-:Y:S02]  /*8f20*/  MOV R64, R77 ;  /* 0x0000004d00407202 */ /* 0x000fe40000000f00 */
[----:B------:R-:W-:Y:S02]  /*8f30*/  MOV R247, 0xffffffff ;  /* 0xffffffff00f77802 */ /* 0x000fe40000000f00 */
[----:B------:R-:W-:Y:S02]  /*8f40*/  MOV R65, 0x8f60 ;  /* 0x00008f6000417802 */ /* 0x000fe40000000f00 */
[----:B0-----:R-:W-:Y:S05]  /*8f50*/  CALL.REL.NOINC `($__internal_16_$__cuda_sm70_shflsync_idx_p) ;  /* 0x00009ee000007944 */ /* 0x001fea0003c00000 */
.L_x_469:
[----:B------:R-:W-:Y:S05]  /*8f60*/  BRA.DIV ~URZ, `(.L_x_470) ;  /* 0x00008cf27f007947 */ /* 0x000fea000b800000 */
[----:B------:R2:W3:Y:S04]  /*8f70*/  SHFL.IDX PT, R72, R60, RZ, 0x1f ;  /* 0x00001fff3c487589 */ /* 0x0004e800000e0000 */
[----:B------:R2:W4:Y:S04]  /*8f80*/  SHFL.IDX PT, R73, R61, RZ, 0x1f ;  /* 0x00001fff3d497589 */ /* 0x00052800000e0000 */
[----:B------:R2:W1:Y:S04]  /*8f90*/  SHFL.IDX PT, R74, R62, RZ, 0x1f ;  /* 0x00001fff3e4a7589 */ /* 0x00046800000e0000 */
[----:B------:R2:W0:Y:S04]  /*8fa0*/  SHFL.IDX PT, R75, R63, RZ, 0x1f ;  /* 0x00001fff3f4b7589 */ /* 0x00042800000e0000 */
[----:B------:R2:W0:Y:S04]  /*8fb0*/  SHFL.UP PT, R60, R71, 0x1, RZ ;  /* 0x04200000473c7989 */ /* 0x00042800000e00ff */
[----:B------:R-:W0:Y:S04]  /*8fc0*/  SHFL.UP PT, R67, R67, 0x1, RZ ;  /* 0x0420000043437989 */ /* 0x000e2800000e00ff */
[----:B------:R-:W0:Y:S04]  /*8fd0*/  SHFL.UP PT, R76, R76, 0x1, RZ ;  /* 0x042000004c4c7989 */ /* 0x000e2800000e00ff */
[----:B------:R-:W0:Y:S02]  /*8fe0*/  SHFL.UP PT, R77, R77, 0x1, RZ ;  /* 0x042000004d4d7989 */ /* 0x000e2400000e00ff */
.L_x_574:
[----:B--234-:R-:W2:Y:S01]  /*8ff0*/  LDS.128 R68, [R198+0x6370] ;  /* 0x00637000c6447984 */ /* 0x01cea20000000c00 */
[----:B0-----:R-:W-:-:S02]  /*9000*/  FMUL.FTZ R61, R73, R67 ;  /* 0x00000043493d7220 */ /* 0x001fc40000410000 */
[CC--:B------:R-:W-:Y:S02]  /*9010*/  FMUL.FTZ R62, R72.reuse, R67.reuse ;  /* 0x00000043483e7220 */ /* 0x0c0fe40000410000 */
[-C--:B------:R-:W-:Y:S02]  /*9020*/  @P1 FFMA.FTZ R72, R72, R60.reuse, -R61 ;  /* 0x0000003c48481223 */ /* 0x080fe4000001083d */
[CC--:B------:R-:W-:Y:S02]  /*9030*/  FMUL.FTZ R61, R75.reuse, R67.reuse ;  /* 0x000000434b3d7220 */ /* 0x0c0fe40000410000 */
[C---:B-1----:R-:W-:Y:S02]  /*9040*/  FMUL.FTZ R63, R74.reuse, R67 ;  /* 0x000000434a3f7220 */ /* 0x042fe40000410000 */
[----:B------:R-:W0:Y:S01]  /*9050*/  LDS.128 R64, [R198+0x6380] ;  /* 0x00638000c6407984 */ /* 0x000e220000000c00 */
[-C--:B------:R-:W-:Y:S02]  /*9060*/  FFMA.FTZ R61, R74, R60.reuse, -R61 ;  /* 0x0000003c4a3d7223 */ /* 0x080fe4000001083d */
[----:B------:R-:W-:-:S02]  /*9070*/  FFMA.FTZ R78, R75, R60, R63 ;  /* 0x0000003c4b4e7223 */ /* 0x000fc4000001003f */
[----:B------:R-:W-:Y:S02]  /*9080*/  @P1 FFMA.FTZ R73, R73, R60, R62 ;  /* 0x0000003c49491223 */ /* 0x000fe4000001003e */
[----:B------:R-:W-:Y:S02]  /*9090*/  @P1 FADD.FTZ R74, R61, R76 ;  /* 0x0000004c3d4a1221 */ /* 0x000fe40000010000 */
[----:B------:R-:W1:Y:S01]  /*90a0*/  LDS.128 R60, [R198+0x6390] ;  /* 0x00639000c63c7984 */ /* 0x000e620000000c00 */
[----:B------:R-:W-:-:S05]  /*90b0*/  @P1 FADD.FTZ R75, R78, R77 ;  /* 0x0000004d4e4b1221 */ /* 0x000fca0000010000 */
[----:B------:R3:W-:Y:S01]  /*90c0*/  STS.128 [R198+0x6370], R72 ;  /* 0x00637048c6007388 */ /* 0x0007e20000000c00 */
[CC--:B--2---:R-:W-:Y:S02]  /*90d0*/  FMUL.FTZ R76, R69.reuse, R74.reuse ;  /* 0x0000004a454c7220 */ /* 0x0c4fe40000410000 */
[-C--:B------:R-:W-:Y:S02]  /*90e0*/  FMUL.FTZ R77, R69, R75.reuse ;  /* 0x0000004b454d7220 */ /* 0x080fe40000410000 */
[C---:B------:R-:W-:Y:S02]  /*90f0*/  FFMA.FTZ R76, R68.reuse, R75, R76 ;  /* 0x0000004b444c7223 */ /* 0x040fe4000001004c */
[----:B------:R-:W-:Y:S02]  /*9100*/  FFMA.FTZ R77, R68, R74, -R77 ;  /* 0x0000004a444d7223 */ /* 0x000fe4000001084d */
[----:B---3--:R-:W-:Y:S02]  /*9110*/  FADD.FTZ R75, R71, R76 ;  /* 0x0000004c474b7221 */ /* 0x008fe40000010000 */
[----:B------:R-:W-:-:S02]  /*9120*/  FMUL.FTZ R71, R69, R73 ;  /* 0x0000004945477220 */ /* 0x000fc40000410000 */
[-C--:B------:R-:W-:Y:S02]  /*9130*/  FMUL.FTZ R69, R69, R72.reuse ;  /* 0x0000004845457220 */ /* 0x080fe40000410000 */
[----:B------:R-:W-:Y:S02]  /*9140*/  FADD.FTZ R74, R70, R77 ;  /* 0x0000004d464a7221 */ /* 0x000fe40000010000 */
[C---:B------:R-:W-:Y:S02]  /*9150*/  FFMA.FTZ R72, R68.reuse, R72, -R71 ;  /* 0x0000004844487223 */ /* 0x040fe40000010847 */
[----:B------:R-:W-:Y:S02]  /*9160*/  FFMA.FTZ R73, R68, R73, R69 ;  /* 0x0000004944497223 */ /* 0x000fe40000010045 */
[C---:B0-----:R-:W-:Y:S02]  /*9170*/  FMUL.FTZ R68, R65.reuse, R74 ;  /* 0x0000004a41447220 */ /* 0x041fe40000410000 */
[-C--:B------:R-:W-:Y:S01]  /*9180*/  FMUL.FTZ R69, R65, R75.reuse ;  /* 0x0000004b41457220 */ /* 0x080fe20000410000 */
[----:B------:R0:W-:Y:S01]  /*9190*/  STS.128 [R198+0x6380], R72 ;  /* 0x00638048c6007388 */ /* 0x0001e20000000c00 */
[----:B------:R-:W-:-:S02]  /*91a0*/  FFMA.FTZ R68, R64, R75, R68 ;  /* 0x0000004b40447223 */ /* 0x000fc40000010044 */
[----:B------:R-:W-:Y:S02]  /*91b0*/  FFMA.FTZ R69, R64, R74, -R69 ;  /* 0x0000004a40457223 */ /* 0x000fe40000010845 */
[----:B0-----:R-:W-:Y:S02]  /*91c0*/  FADD.FTZ R75, R67, R68 ;  /* 0x00000044434b7221 */ /* 0x001fe40000010000 */
[C---:B------:R-:W-:Y:S02]  /*91d0*/  FMUL.FTZ R67, R65.reuse, R73 ;  /* 0x0000004941437220 */ /* 0x040fe40000410000 */
[----:B------:R-:W-:Y:S02]  /*91e0*/  FADD.FTZ R74, R66, R69 ;  /* 0x00000045424a7221 */ /* 0x000fe40000010000 */
[-C--:B------:R-:W-:Y:S02]  /*91f0*/  FMUL.FTZ R65, R65, R72.reuse ;  /* 0x0000004841417220 */ /* 0x080fe40000410000 */
[----:B------:R-:W-:-:S02]  /*9200*/  FFMA.FTZ R72, R64, R72, -R67 ;  /* 0x0000004840487223 */ /* 0x000fc40000010843 */
[----:B------:R-:W-:Y:S02]  /*9210*/  FFMA.FTZ R73, R64, R73, R65 ;  /* 0x0000004940497223 */ /* 0x000fe40000010041 */
[C---:B-1----:R-:W-:Y:S02]  /*9220*/  FMUL.FTZ R67, R61.reuse, R75 ;  /* 0x0000004b3d437220 */ /* 0x042fe40000410000 */
[C---:B------:R-:W-:Y:S01]  /*9230*/  FMUL.FTZ R66, R61.reuse, R74 ;  /* 0x0000004a3d427220 */ /* 0x040fe20000410000 */
[----:B------:R0:W-:Y:S01]  /*9240*/  STS.128 [R198+0x6390], R72 ;  /* 0x00639048c6007388 */ /* 0x0001e20000000c00 */
[C---:B------:R-:W-:Y:S02]  /*9250*/  FMUL.FTZ R64, R61.reuse, R72 ;  /* 0x000000483d407220 */ /* 0x040fe40000410000 */
[----:B------:R-:W-:Y:S02]  /*9260*/  FMUL.FTZ R65, R61, R73 ;  /* 0x000000493d417220 */ /* 0x000fe40000410000 */
[----:B------:R-:W-:-:S02]  /*9270*/  FFMA.FTZ R67, R60, R74, -R67 ;  /* 0x0000004a3c437223 */ /* 0x000fc40000010843 */
[C---:B------:R-:W-:Y:S02]  /*9280*/  FFMA.FTZ R66, R60.reuse, R75, R66 ;  /* 0x0000004b3c427223 */ /* 0x040fe40000010042 */
[C---:B------:R-:W-:Y:S02]  /*9290*/  FFMA.FTZ R61, R60.reuse, R73, R64 ;  /* 0x000000493c3d7223 */ /* 0x040fe40000010040 */
[----:B------:R-:W-:Y:S02]  /*92a0*/  FFMA.FTZ R60, R60, R72, -R65 ;  /* 0x000000483c3c7223 */ /* 0x000fe40000010841 */
[----:B------:R-:W-:Y:S02]  /*92b0*/  FADD.FTZ R62, R62, R67 ;  /* 0x000000433e3e7221 */ /* 0x000fe40000010000 */
[----:B------:R-:W-:-:S05]  /*92c0*/  FADD.FTZ R63, R63, R66 ;  /* 0x000000423f3f7221 */ /* 0x000fca0000010000 */
[----:B------:R0:W-:Y:S02]  /*92d0*/  STS.128 [R198+0x63a0], R60 ;  /* 0x0063a03cc6007388 */ /* 0x0001e40000000c00 */
.L_x_463:
[----:B------:R-:W-:Y:S05]  /*92e0*/  BSYNC B0 ;  /* 0x0000000000007941 */ /* 0x000fea0003800000 */
.L_x_462:
[CC--:B0-----:R-:W-:Y:S01]  /*92f0*/  FMUL.FTZ R62, R58.reuse, R156.reuse ;  /* 0x0000009c3a3e7220 */ /* 0x0c1fe20000410000 */
[----:B------:R-:W-:Y:S01]  /*9300*/  WARPSYNC 0xffffffff ;  /* 0xffffffff00007948 */ /* 0x000fe20003800000 */
[C---:B------:R-:W-:Y:S01]  /*9310*/  FMUL.FTZ R60, R57.reuse, R156 ;  /* 0x0000009c393c7220 */ /* 0x040fe20000410000 */
[----:B------:R-:W-:Y:S01]  /*9320*/  BAR.SYNC.DEFER_BLOCKING 0x0 ;  /* 0x0000000000007b1d */ /* 0x000fe20000010000 */
[-C--:B------:R-:W-:Y:S01]  /*9330*/  FFMA.FTZ R61, -R57, R155.reuse, -R62 ;  /* 0x0000009b393d7223 */ /* 0x080fe2000001093e */
[----:B------:R-:W-:Y:S01]  /*9340*/  MOV R70, UR7 ;  /* 0x0000000700467c02 */ /* 0x000fe20008000f00 */
[----:B------:R-:W-:Y:S02]  /*9350*/  FFMA.FTZ R60, R58, R155, -R60 ;  /* 0x0000009b3a3c7223 */ /* 0x000fe4000001083c */
[----:B------:R-:W-:Y:S01]  /*9360*/  FADD.FTZ R61, -R154, R61 ;  /* 0x0000003d9a3d7221 */ /* 0x000fe20000010100 */
[----:B------:R-:W-:Y:S01]  /*9370*/  ULDC UR36, c[0x0][0x174] ;  /* 0x00005d0000247ab9 */ /* 0x000fe20000000800 */
[----:B------:R-:W-:Y:S01]  /*9380*/  FADD.FTZ R60, R153, R60 ;  /* 0x0000003c993c7221 */ /* 0x000fe20000010000 */
[----:B------:R-:W-:Y:S01]  /*9390*/  UISETP.GE.AND UP0, UPT, UR24, UR36, UPT ;  /* 0x000000241800728c */ /* 0x000fe2000bf06270 */
[C---:B------:R-:W-:Y:S01]  /*93a0*/  FMUL.FTZ R63, R59.reuse, -R61 ;  /* 0x8000003d3b3f7220 */ /* 0x040fe20000410000 */
[----:B------:R-:W-:Y:S01]  /*93b0*/  BSSY B0, `(.L_x_471) ;  /* 0x00001d5000007945 */ /* 0x000fe20003800000 */
[----:B------:R-:W-:-:S02]  /*93c0*/  FMUL.FTZ R62, R59, -R60 ;  /* 0x8000003c3b3e7220 */ /* 0x000fc40000410000 */
[C---:B------:R-:W-:Y:S01]  /*93d0*/  FFMA.FTZ R63, R80.reuse, R60, -R63 ;  /* 0x0000003c503f7223 */ /* 0x040fe2000001083f */
[----:B------:R-:W-:Y:S01]  /*93e0*/  PLOP3.LUT P0, PT, PT, PT, UP0, 0x80, 0x0 ;  /* 0x000000000000781c */ /* 0x000fe20003f0f008 */
[----:B------:R-:W-:Y:S02]  /*93f0*/  FFMA.FTZ R65, R80, R61, R62 ;  /* 0x0000003d50417223 */ /* 0x000fe4000001003e */
[C---:B------:R-:W-:Y:S01]  /*9400*/  FMUL.FTZ R61, R57.reuse, R95 ;  /* 0x0000005f393d7220 */ /* 0x040fe20000410000 */
[----:B------:R-:W-:Y:S01]  /*9410*/  ISETP.NE.OR P0, PT, R236, RZ, P0 ;  /* 0x000000ffec00720c */ /* 0x000fe20000705670 */
[----:B------:R-:W-:Y:S02]  /*9420*/  FADD.FTZ R64, R2, R63 ;  /* 0x0000003f02407221 */ /* 0x000fe40000010000 */
[----:B------:R-:W-:Y:S02]  /*9430*/  FMUL.FTZ R60, R57, -R94 ;  /* 0x8000005e393c7220 */ /* 0x000fe40000410000 */
[----:B------:R-:W-:-:S02]  /*9440*/  FADD.FTZ R65, -R0, R65 ;  /* 0x0000004100417221 */ /* 0x000fc40000010100 */
[C---:B------:R-:W-:Y:S02]  /*9450*/  FFMA.FTZ R61, R58.reuse, R94, -R61 ;  /* 0x0000005e3a3d7223 */ /* 0x040fe4000001083d */
[C---:B------:R-:W-:Y:S02]  /*9460*/  FMUL.FTZ R66, R81.reuse, -R64 ;  /* 0x8000004051427220 */ /* 0x040fe40000410000 */
[----:B------:R-:W-:Y:S02]  /*9470*/  FFMA.FTZ R60, R58, -R95, R60 ;  /* 0x8000005f3a3c7223 */ /* 0x000fe4000001003c */
[----:B------:R-:W-:Y:S02]  /*9480*/  FMUL.FTZ R67, R81, -R65 ;  /* 0x8000004151437220 */ /* 0x000fe40000410000 */
[----:B------:R-:W-:Y:S02]  /*9490*/  FMUL.FTZ R63, R59, -R61 ;  /* 0x8000003d3b3f7220 */ /* 0x000fe40000410000 */
[----:B------:R-:W-:-:S02]  /*94a0*/  FFMA.FTZ R66, R82, R65, R66 ;  /* 0x0000004152427223 */ /* 0x000fc40000010042 */
[----:B------:R-:W-:Y:S02]  /*94b0*/  FMUL.FTZ R62, R59, -R60 ;  /* 0x8000003c3b3e7220 */ /* 0x000fe40000410000 */
[----:B------:R-:W-:Y:S02]  /*94c0*/  FFMA.FTZ R67, R82, R64, -R67 ;  /* 0x0000004052437223 */ /* 0x000fe40000010843 */
[C---:B------:R-:W-:Y:S02]  /*94d0*/  FFMA.FTZ R63, R80.reuse, R60, R63 ;  /* 0x0000003c503f7223 */ /* 0x040fe4000001003f */
[----:B------:R-:W-:Y:S02]  /*94e0*/  FADD.FTZ R66, -R3, R66 ;  /* 0x0000004203427221 */ /* 0x000fe40000010100 */
[----:B------:R-:W-:Y:S02]  /*94f0*/  FFMA.FTZ R62, R80, R61, -R62 ;  /* 0x0000003d503e7223 */ /* 0x000fe4000001083e */
[----:B------:R-:W-:-:S02]  /*9500*/  FADD.FTZ R67, R4, R67 ;  /* 0x0000004304437221 */ /* 0x000fc40000010000 */
[----:B------:R-:W-:Y:S02]  /*9510*/  FMUL.FTZ R61, R81, -R63 ;  /* 0x8000003f513d7220 */ /* 0x000fe40000410000 */
[----:B------:R-:W-:Y:S02]  /*9520*/  FMUL.FTZ R64, R83, -R66 ;  /* 0x8000004253407220 */ /* 0x000fe40000410000 */
[-C--:B------:R-:W-:Y:S02]  /*9530*/  FMUL.FTZ R60, R81, -R62.reuse ;  /* 0x8000003e513c7220 */ /* 0x080fe40000410000 */
[-C--:B------:R-:W-:Y:S02]  /*9540*/  FMUL.FTZ R65, R83, -R67.reuse ;  /* 0x8000004353417220 */ /* 0x080fe40000410000 */
[----:B------:R-:W-:Y:S02]  /*9550*/  FFMA.FTZ R61, R82, R62, -R61 ;  /* 0x0000003e523d7223 */ /* 0x000fe4000001083d */
[----:B------:R-:W-:-:S02]  /*9560*/  FFMA.FTZ R67, R84, R67, -R64 ;  /* 0x0000004354437223 */ /* 0x000fc40000010840 */
[----:B------:R-:W-:Y:S02]  /*9570*/  FFMA.FTZ R60, R82, R63, R60 ;  /* 0x0000003f523c7223 */ /* 0x000fe4000001003c */
[----:B------:R-:W-:Y:S02]  /*9580*/  FFMA.FTZ R66, R84, R66, R65 ;  /* 0x0000004254427223 */ /* 0x000fe40000010041 */
[C---:B------:R-:W-:Y:S02]  /*9590*/  FMUL.FTZ R63, R83.reuse, -R61 ;  /* 0x8000003d533f7220 */ /* 0x040fe40000410000 */
[----:B------:R-:W-:Y:S02]  /*95a0*/  FADD.FTZ R67, R10, R67 ;  /* 0x000000430a437221 */ /* 0x000fe40000010000 */
[----:B------:R-:W-:Y:S02]  /*95b0*/  FMUL.FTZ R62, R83, -R60 ;  /* 0x8000003c533e7220 */ /* 0x000fe40000410000 */
[----:B------:R-:W-:-:S02]  /*95c0*/  FADD.FTZ R66, -R9, R66 ;  /* 0x0000004209427221 */ /* 0x000fc40000010100 */
[C---:B------:R-:W-:Y:S02]  /*95d0*/  FFMA.FTZ R63, R84.reuse, R60, R63 ;  /* 0x0000003c543f7223 */ /* 0x040fe4000001003f */
[C---:B------:R-:W-:Y:S02]  /*95e0*/  FMUL.FTZ R65, R85.reuse, -R67 ;  /* 0x8000004355417220 */ /* 0x040fe40000410000 */
[----:B------:R-:W-:Y:S02]  /*95f0*/  FFMA.FTZ R62, R84, R61, -R62 ;  /* 0x0000003d543e7223 */ /* 0x000fe4000001083e */
[CC--:B------:R-:W-:Y:S02]  /*9600*/  FMUL.FTZ R64, R85.reuse, -R66.reuse ;  /* 0x8000004255407220 */ /* 0x0c0fe40000410000 */
[----:B------:R-:W-:Y:S02]  /*9610*/  FMUL.FTZ R61, R85, -R63 ;  /* 0x8000003f553d7220 */ /* 0x000fe40000410000 */
[----:B------:R-:W-:-:S02]  /*9620*/  FFMA.FTZ R66, R86, R66, R65 ;  /* 0x0000004256427223 */ /* 0x000fc40000010041 */
[-C--:B------:R-:W-:Y:S02]  /*9630*/  FMUL.FTZ R60, R85, -R62.reuse ;  /* 0x8000003e553c7220 */ /* 0x080fe40000410000 */
[C---:B------:R-:W-:Y:S02]  /*9640*/  FFMA.FTZ R67, R86.reuse, R67, -R64 ;  /* 0x0000004356437223 */ /* 0x040fe40000010840 */
[C---:B------:R-:W-:Y:S02]  /*9650*/  FFMA.FTZ R61, R86.reuse, R62, -R61 ;  /* 0x0000003e563d7223 */ /* 0x040fe4000001083d */
[----:B------:R-:W-:Y:S02]  /*9660*/  FADD.FTZ R66, -R11, R66 ;  /* 0x000000420b427221 */ /* 0x000fe40000010100 */
[----:B------:R-:W-:Y:S02]  /*9670*/  FFMA.FTZ R60, R86, R63, R60 ;  /* 0x0000003f563c7223 */ /* 0x000fe4000001003c */
[----:B------:R-:W-:-:S02]  /*9680*/  FADD.FTZ R67, R12, R67 ;  /* 0x000000430c437221 */ /* 0x000fc40000010000 */
[C---:B------:R-:W-:Y:S02]  /*9690*/  FMUL.FTZ R63, R87.reuse, -R61 ;  /* 0x8000003d573f7220 */ /* 0x040fe40000410000 */
[C---:B------:R-:W-:Y:S02]  /*96a0*/  FMUL.FTZ R64, R87.reuse, -R66 ;  /* 0x8000004257407220 */ /* 0x040fe40000410000 */
[CC--:B------:R-:W-:Y:S02]  /*96b0*/  FMUL.FTZ R62, R87.reuse, -R60.reuse ;  /* 0x8000003c573e7220 */ /* 0x0c0fe40000410000 */
[-C--:B------:R-:W-:Y:S02]  /*96c0*/  FMUL.FTZ R65, R87, -R67.reuse ;  /* 0x8000004357417220 */ /* 0x080fe40000410000 */
[C---:B------:R-:W-:Y:S02]  /*96d0*/  FFMA.FTZ R63, R88.reuse, R60, R63 ;  /* 0x0000003c583f7223 */ /* 0x040fe4000001003f */
[----:B------:R-:W-:-:S02]  /*96e0*/  FFMA.FTZ R64, R88, R67, -R64 ;  /* 0x0000004358407223 */ /* 0x000fc40000010840 */
[C---:B------:R-:W-:Y:S02]  /*96f0*/  FFMA.FTZ R62, R88.reuse, R61, -R62 ;  /* 0x0000003d583e7223 */ /* 0x040fe4000001083e */
[----:B------:R-:W-:Y:S02]  /*9700*/  FFMA.FTZ R65, R88, R66, R65 ;  /* 0x0000004258417223 */ /* 0x000fe40000010041 */
[----:B------:R-:W-:Y:S02]  /*9710*/  FMUL.FTZ R61, R89, -R63 ;  /* 0x8000003f593d7220 */ /* 0x000fe40000410000 */
[----:B------:R-:W-:Y:S02]  /*9720*/  FADD.FTZ R64, R17, R64 ;  /* 0x0000004011407221 */ /* 0x000fe40000010000 */
[----:B------:R-:W-:Y:S02]  /*9730*/  FMUL.FTZ R60, R89, -R62 ;  /* 0x8000003e593c7220 */ /* 0x000fe40000410000 */
[----:B------:R-:W-:-:S02]  /*9740*/  FADD.FTZ R65, -R16, R65 ;  /* 0x0000004110417221 */ /* 0x000fc40000010100 */
[C---:B------:R-:W-:Y:S02]  /*9750*/  FFMA.FTZ R61, R90.reuse, R62, -R61 ;  /* 0x0000003e5a3d7223 */ /* 0x040fe4000001083d */
[C---:B------:R-:W-:Y:S02]  /*9760*/  FMUL.FTZ R62, R89.reuse, -R64 ;  /* 0x80000040593e7220 */ /* 0x040fe40000410000 */
[C---:B------:R-:W-:Y:S02]  /*9770*/  FFMA.FTZ R60, R90.reuse, R63, R60 ;  /* 0x0000003f5a3c7223 */ /* 0x040fe4000001003c */
[-C--:B------:R-:W-:Y:S02]  /*9780*/  FMUL.FTZ R63, R89, -R65.reuse ;  /* 0x80000041593f7220 */ /* 0x080fe40000410000 */
[----:B------:R-:W-:Y:S02]  /*9790*/  FFMA.FTZ R62, R90, R65, R62 ;  /* 0x000000415a3e7223 */ /* 0x000fe4000001003e */
[----:B------:R-:W-:-:S02]  /*97a0*/  FMUL.FTZ R66, R91, -R60 ;  /* 0x8000003c5b427220 */ /* 0x000fc40000410000 */
[----:B------:R-:W-:Y:S02]  /*97b0*/  FFMA.FTZ R63, R90, R64, -R63 ;  /* 0x000000405a3f7223 */ /* 0x000fe4000001083f */
[-C--:B------:R-:W-:Y:S02]  /*97c0*/  FMUL.FTZ R67, R91, -R61.reuse ;  /* 0x8000003d5b437220 */ /* 0x080fe40000410000 */
[----:B------:R-:W-:Y:S02]  /*97d0*/  FADD.FTZ R62, -R19, R62 ;  /* 0x0000003e133e7221 */ /* 0x000fe40000010100 */
[----:B------:R-:W-:Y:S02]  /*97e0*/  FFMA.FTZ R66, R92, R61, -R66 ;  /* 0x0000003d5c427223 */ /* 0x000fe40000010842 */
[----:B------:R-:W-:Y:S02]  /*97f0*/  FADD.FTZ R63, R20, R63 ;  /* 0x0000003f143f7221 */ /* 0x000fe40000010000 */
[----:B------:R-:W-:-:S02]  /*9800*/  FFMA.FTZ R67, R92, R60, R67 ;  /* 0x0000003c5c437223 */ /* 0x000fc40000010043 */
[----:B------:R-:W-:Y:S02]  /*9810*/  FMUL.FTZ R60, R91, -R62 ;  /* 0x8000003e5b3c7220 */ /* 0x000fe40000410000 */
[----:B------:R-:W-:Y:S02]  /*9820*/  FMUL.FTZ R64, R93, -R66 ;  /* 0x800000425d407220 */ /* 0x000fe40000410000 */
[----:B------:R-:W-:Y:S02]  /*9830*/  FMUL.FTZ R61, R91, -R63 ;  /* 0x8000003f5b3d7220 */ /* 0x000fe40000410000 */
[----:B------:R-:W-:Y:S02]  /*9840*/  FMUL.FTZ R65, R93, -R67 ;  /* 0x800000435d417220 */ /* 0x000fe40000410000 */
[----:B------:R-:W-:Y:S02]  /*9850*/  FFMA.FTZ R63, R92, R63, -R60 ;  /* 0x0000003f5c3f7223 */ /* 0x000fe4000001083c */
[----:B------:R-:W-:-:S02]  /*9860*/  FFMA.FTZ R64, R96, R67, R64 ;  /* 0x0000004360407223 */ /* 0x000fc40000010040 */
[----:B------:R-:W-:Y:S02]  /*9870*/  FFMA.FTZ R62, R92, R62, R61 ;  /* 0x0000003e5c3e7223 */ /* 0x000fe4000001003d */
[----:B------:R-:W-:Y:S01]  /*9880*/  FFMA.FTZ R65, R96, R66, -R65 ;  /* 0x0000004260417223 */ /* 0x000fe20000010841 */
[----:B------:R-:W0:Y:S01]  /*9890*/  LDS.64 R60, [R233.X16+0x6378] ;  /* 0x00637800e93c7984 */ /* 0x000e22000000ca00 */
[----:B------:R-:W-:Y:S02]  /*98a0*/  FADD.FTZ R63, R26, R63 ;  /* 0x0000003f1a3f7221 */ /* 0x000fe40000010000 */
[----:B------:R-:W-:Y:S02]  /*98b0*/  FMUL.FTZ R66, R97, -R64 ;  /* 0x8000004061427220 */ /* 0x000fe40000410000 */
[----:B------:R-:W-:Y:S02]  /*98c0*/  FADD.FTZ R62, -R25, R62 ;  /* 0x0000003e193e7221 */ /* 0x000fe40000010100 */
[----:B------:R-:W-:-:S02]  /*98d0*/  FMUL.FTZ R69, R97, -R65 ;  /* 0x8000004161457220 */ /* 0x000fc40000410000 */
[C---:B------:R-:W-:Y:S02]  /*98e0*/  FMUL.FTZ R67, R93.reuse, -R63 ;  /* 0x8000003f5d437220 */ /* 0x040fe40000410000 */
[C---:B------:R-:W-:Y:S02]  /*98f0*/  FFMA.FTZ R66, R98.reuse, R65, -R66 ;  /* 0x0000004162427223 */ /* 0x040fe40000010842 */
[----:B------:R-:W-:Y:S02]  /*9900*/  FMUL.FTZ R65, R93, -R62 ;  /* 0x8000003e5d417220 */ /* 0x000fe40000410000 */
[----:B------:R-:W-:Y:S02]  /*9910*/  FFMA.FTZ R69, R98, R64, R69 ;  /* 0x0000004062457223 */ /* 0x000fe40000010045 */
[----:B------:R-:W-:Y:S02]  /*9920*/  FFMA.FTZ R62, R96, R62, R67 ;  /* 0x0000003e603e7223 */ /* 0x000fe40000010043 */
[----:B------:R-:W-:-:S02]  /*9930*/  FMUL.FTZ R64, R99, -R66 ;  /* 0x8000004263407220 */ /* 0x000fc40000410000 */
[----:B------:R-:W-:Y:S02]  /*9940*/  FFMA.FTZ R65, R96, R63, -R65 ;  /* 0x0000003f60417223 */ /* 0x000fe40000010841 */
[-C--:B------:R-:W-:Y:S02]  /*9950*/  FMUL.FTZ R63, R99, -R69.reuse ;  /* 0x80000045633f7220 */ /* 0x080fe40000410000 */
[----:B------:R-:W-:Y:S02]  /*9960*/  FADD.FTZ R62, -R27, R62 ;  /* 0x0000003e1b3e7221 */ /* 0x000fe40000010100 */
[----:B------:R-:W-:Y:S02]  /*9970*/  FFMA.FTZ R64, R100, R69, R64 ;  /* 0x0000004564407223 */ /* 0x000fe40000010040 */
[----:B------:R-:W-:Y:S02]  /*9980*/  FADD.FTZ R65, R28, R65 ;  /* 0x000000411c417221 */ /* 0x000fe40000010000 */
[----:B------:R-:W-:-:S02]  /*9990*/  FFMA.FTZ R66, R100, R66, -R63 ;  /* 0x0000004264427223 */ /* 0x000fc4000001083f */
[----:B------:R-:W-:Y:S02]  /*99a0*/  FMUL.FTZ R63, R97, -R62 ;  /* 0x8000003e613f7220 */ /* 0x000fe40000410000 */
[----:B------:R-:W-:Y:S02]  /*99b0*/  FMUL.FTZ R69, R101, -R64 ;  /* 0x8000004065457220 */ /* 0x000fe40000410000 */
[-C--:B------:R-:W-:Y:S02]  /*99c0*/  FMUL.FTZ R67, R97, -R65.reuse ;  /* 0x8000004161437220 */ /* 0x080fe40000410000 */
[----:B------:R-:W-:Y:S02]  /*99d0*/  FFMA.FTZ R63, R98, R65, -R63 ;  /* 0x00000041623f7223 */ /* 0x000fe4000001083f */
[-C--:B------:R-:W-:Y:S02]  /*99e0*/  FMUL.FTZ R71, R101, -R66.reuse ;  /* 0x8000004265477220 */ /* 0x080fe40000410000 */
[----:B------:R-:W-:-:S02]  /*99f0*/  FFMA.FTZ R69, R102, R66, -R69 ;  /* 0x0000004266457223 */ /* 0x000fc40000010845 */
[----:B------:R-:W-:Y:S02]  /*9a00*/  FFMA.FTZ R62, R98, R62, R67 ;  /* 0x0000003e623e7223 */ /* 0x000fe40000010043 */
[----:B------:R-:W-:Y:S02]  /*9a10*/  FADD.FTZ R63, R34, R63 ;  /* 0x0000003f223f7221 */ /* 0x000fe40000010000 */
[----:B------:R-:W-:Y:S02]  /*9a20*/  FFMA.FTZ R71, R102, R64, R71 ;  /* 0x0000004066477223 */ /* 0x000fe40000010047 */
[----:B------:R-:W-:Y:S02]  /*9a30*/  FMUL.FTZ R64, R103, -R69 ;  /* 0x8000004567407220 */ /* 0x000fe40000410000 */
[----:B------:R-:W-:Y:S02]  /*9a40*/  FADD.FTZ R62, -R33, R62 ;  /* 0x0000003e213e7221 */ /* 0x000fe40000010100 */
[----:B------:R-:W-:-:S02]  /*9a50*/  FMUL.FTZ R65, R99, -R63 ;  /* 0x8000003f63417220 */ /* 0x000fc40000410000 */
[-C--:B------:R-:W-:Y:S02]  /*9a60*/  FMUL.FTZ R66, R103, -R71.reuse ;  /* 0x8000004767427220 */ /* 0x080fe40000410000 */
[----:B------:R-:W-:Y:S02]  /*9a70*/  FFMA.FTZ R71, R104, R71, R64 ;  /* 0x0000004768477223 */ /* 0x000fe40000010040 */
[-C--:B------:R-:W-:Y:S02]  /*9a80*/  FMUL.FTZ R64, R99, -R62.reuse ;  /* 0x8000003e63407220 */ /* 0x080fe40000410000 */
[----:B------:R-:W-:Y:S02]  /*9a90*/  FFMA.FTZ R62, R100, R62, R65 ;  /* 0x0000003e643e7223 */ /* 0x000fe40000010041 */
[----:B------:R-:W-:Y:S02]  /*9aa0*/  FFMA.FTZ R66, R104, R69, -R66 ;  /* 0x0000004568427223 */ /* 0x000fe40000010842 */
[----:B------:R-:W-:-:S02]  /*9ab0*/  FMUL.FTZ R67, R105, -R71 ;  /* 0x8000004769437220 */ /* 0x000fc40000410000 */
[----:B------:R-:W-:Y:S02]  /*9ac0*/  FFMA.FTZ R63, R100, R63, -R64 ;  /* 0x0000003f643f7223 */ /* 0x000fe40000010840 */
[----:B------:R-:W-:Y:S02]  /*9ad0*/  FADD.FTZ R62, -R35, R62 ;  /* 0x0000003e233e7221 */ /* 0x000fe40000010100 */
[-C--:B------:R-:W-:Y:S02]  /*9ae0*/  FMUL.FTZ R65, R105, -R66.reuse ;  /* 0x8000004269417220 */ /* 0x080fe40000410000 */
[----:B------:R-:W-:Y:S02]  /*9af0*/  FFMA.FTZ R64, R106, R66, -R67 ;  /* 0x000000426a407223 */ /* 0x000fe40000010843 */
[----:B------:R-:W-:Y:S02]  /*9b00*/  FADD.FTZ R66, R36, R63 ;  /* 0x0000003f24427221 */ /* 0x000fe40000010000 */
[----:B------:R-:W-:-:S02]  /*9b10*/  FMUL.FTZ R67, R101, -R62 ;  /* 0x8000003e65437220 */ /* 0x000fc40000410000 */
[----:B0-----:R-:W-:Y:S02]  /*9b20*/  FMUL.FTZ R63, R121, R61 ;  /* 0x0000003d793f7220 */ /* 0x001fe40000410000 */
[----:B------:R-:W-:Y:S02]  /*9b30*/  FMUL.FTZ R69, R101, -R66 ;  /* 0x8000004265457220 */ /* 0x000fe40000410000 */
[----:B------:R-:W-:Y:S02]  /*9b40*/  FMUL.FTZ R121, R121, R60 ;  /* 0x0000003c79797220 */ /* 0x000fe40000410000 */
[----:B------:R-:W-:Y:S02]  /*9b50*/  FFMA.FTZ R67, R102, R66, -R67 ;  /* 0x0000004266437223 */ /* 0x000fe40000010843 */
[----:B------:R-:W-:Y:S02]  /*9b60*/  FFMA.FTZ R60, R120, R60, -R63 ;  /* 0x0000003c783c7223 */ /* 0x000fe4000001083f */
[----:B------:R-:W-:-:S02]  /*9b70*/  FFMA.FTZ R62, R102, R62, R69 ;  /* 0x0000003e663e7223 */ /* 0x000fc40000010045 */
[----:B------:R-:W-:Y:S02]  /*9b80*/  FFMA.FTZ R121, R120, R61, R121 ;  /* 0x0000003d78797223 */ /* 0x000fe40000010079 */
[----:B------:R-:W-:Y:S02]  /*9b90*/  FADD.FTZ R67, R42, R67 ;  /* 0x000000432a437221 */ /* 0x000fe40000010000 */
[----:B------:R-:W-:Y:S02]  /*9ba0*/  FADD.FTZ R203, R203, R60 ;  /* 0x0000003ccbcb7221 */ /* 0x000fe40000010000 */
[----:B------:R-:W-:Y:S02]  /*9bb0*/  FADD.FTZ R62, -R41, R62 ;  /* 0x0000003e293e7221 */ /* 0x000fe40000010100 */
[----:B------:R-:W-:Y:S02]  /*9bc0*/  FADD.FTZ R199, RZ, R121 ;  /* 0x00000079ffc77221 */ /* 0x000fe40000010000 */
[----:B------:R-:W-:-:S02]  /*9bd0*/  FMUL.FTZ R69, R103, -R67 ;  /* 0x8000004367457220 */ /* 0x000fc40000410000 */
[----:B------:R-:W-:Y:S02]  /*9be0*/  FMUL.FTZ R61, R107, R203 ;  /* 0x000000cb6b3d7220 */ /* 0x000fe40000410000 */
[-C--:B------:R-:W-:Y:S02]  /*9bf0*/  FMUL.FTZ R63, R103, -R62.reuse ;  /* 0x8000003e673f7220 */ /* 0x080fe40000410000 */
[-C--:B------:R-:W-:Y:S02]  /*9c00*/  FMUL.FTZ R60, R107, R199.reuse ;  /* 0x000000c76b3c7220 */ /* 0x080fe40000410000 */
[----:B------:R-:W-:Y:S02]  /*9c10*/  FFMA.FTZ R62, R104, R62, R69 ;  /* 0x0000003e683e7223 */ /* 0x000fe40000010045 */
[C---:B------:R-:W-:Y:S02]  /*9c20*/  FFMA.FTZ R198, R108.reuse, R199, R61 ;  /* 0x000000c76cc67223 */ /* 0x040fe4000001003d */
[----:B------:R-:W-:-:S02]  /*9c30*/  FFMA.FTZ R61, R108, R203, -R60 ;  /* 0x000000cb6c3d7223 */ /* 0x000fc4000001083c */
[----:B------:R-:W-:Y:S02]  /*9c40*/  FFMA.FTZ R63, R104, R67, -R63 ;  /* 0x00000043683f7223 */ /* 0x000fe4000001083f */
[----:B------:R-:W-:Y:S02]  /*9c50*/  FADD.FTZ R62, -R43, R62 ;  /* 0x0000003e2b3e7221 */ /* 0x000fe40000010100 */
[----:B------:R-:W-:Y:S02]  /*9c60*/  FADD.FTZ R202, R202, R61 ;  /* 0x0000003dcaca7221 */ /* 0x000fe40000010000 */
[----:B------:R-:W-:Y:S02]  /*9c70*/  FADD.FTZ R66, R44, R63 ;  /* 0x0000003f2c427221 */ /* 0x000fe40000010000 */
[----:B------:R-:W-:Y:S02]  /*9c80*/  FMUL.FTZ R67, R105, -R62 ;  /* 0x8000003e69437220 */ /* 0x000fe40000410000 */
[----:B------:R-:W-:-:S02]  /*9c90*/  FADD.FTZ R198, RZ, R198 ;  /* 0x000000c6ffc67221 */ /* 0x000fc40000010000 */
[C---:B------:R-:W-:Y:S02]  /*9ca0*/  FMUL.FTZ R63, R105.reuse, R202 ;  /* 0x000000ca693f7220 */ /* 0x040fe40000410000 */
[CC--:B------:R-:W-:Y:S02]  /*9cb0*/  FMUL.FTZ R69, R105.reuse, -R66.reuse ;  /* 0x8000004269457220 */ /* 0x0c0fe40000410000 */
[C---:B------:R-:W-:Y:S02]  /*9cc0*/  FFMA.FTZ R67, R106.reuse, R66, -R67 ;  /* 0x000000426a437223 */ /* 0x040fe40000010843 */
[-C--:B------:R-:W-:Y:S02]  /*9cd0*/  FMUL.FTZ R61, R105, R198.reuse ;  /* 0x000000c6693d7220 */ /* 0x080fe40000410000 */
[C---:B------:R-:W-:Y:S02]  /*9ce0*/  FFMA.FTZ R63, R106.reuse, R198, R63 ;  /* 0x000000c66a3f7223 */ /* 0x040fe4000001003f */
[----:B------:R-:W-:-:S02]  /*9cf0*/  FFMA.FTZ R62, R106, R62, R69 ;  /* 0x0000003e6a3e7223 */ /* 0x000fc40000010045 */
[----:B------:R-:W-:Y:S02]  /*9d00*/  FADD.FTZ R67, R50, R67 ;  /* 0x0000004332437221 */ /* 0x000fe40000010000 */
[----:B------:R-:W-:Y:S02]  /*9d10*/  FFMA.FTZ R60, R106, R202, -R61 ;  /* 0x000000ca6a3c7223 */ /* 0x000fe4000001083d */
[----:B------:R-:W-:Y:S02]  /*9d20*/  FADD.FTZ R121, RZ, R63 ;  /* 0x0000003fff797221 */ /* 0x000fe40000010000 */
[----:B------:R-:W-:Y:S02]  /*9d30*/  FADD.FTZ R62, -R49, R62 ;  /* 0x0000003e313e7221 */ /* 0x000fe40000010100 */
[----:B------:R-:W-:Y:S02]  /*9d40*/  FMUL.FTZ R63, R107, -R67 ;  /* 0x800000436b3f7220 */ /* 0x000fe40000410000 */
[----:B------:R-:W-:-:S02]  /*9d50*/  FADD.FTZ R201, R201, R60 ;  /* 0x0000003cc9c97221 */ /* 0x000fc40000010000 */
[-C--:B------:R-:W-:Y:S02]  /*9d60*/  FMUL.FTZ R61, R107, -R62.reuse ;  /* 0x8000003e6b3d7220 */ /* 0x080fe40000410000 */
[C---:B------:R-:W-:Y:S02]  /*9d70*/  FFMA.FTZ R66, R108.reuse, R62, R63 ;  /* 0x0000003e6c427223 */ /* 0x040fe4000001003f */
[C---:B------:R-:W-:Y:S02]  /*9d80*/  FMUL.FTZ R62, R103.reuse, R201 ;  /* 0x000000c9673e7220 */ /* 0x040fe40000410000 */
[----:B------:R-:W-:Y:S02]  /*9d90*/  FMUL.FTZ R60, R103, R121 ;  /* 0x00000079673c7220 */ /* 0x000fe40000410000 */
[----:B------:R-:W-:Y:S02]  /*9da0*/  FFMA.FTZ R69, R108, R67, -R61 ;  /* 0x000000436c457223 */ /* 0x000fe4000001083d */
[----:B------:R-:W-:-:S02]  /*9db0*/  FFMA.FTZ R120, R104, R121, R62 ;  /* 0x0000007968787223 */ /* 0x000fc4000001003e */
[----:B------:R-:W-:Y:S02]  /*9dc0*/  FFMA.FTZ R61, R104, R201, -R60 ;  /* 0x000000c9683d7223 */ /* 0x000fe4000001083c */
[----:B------:R-:W-:Y:S02]  /*9dd0*/  FADD.FTZ R120, RZ, R120 ;  /* 0x00000078ff787221 */ /* 0x000fe40000010000 */
[----:B------:R-:W-:Y:S01]  /*9de0*/  FADD.FTZ R200, R200, R61 ;  /* 0x0000003dc8c87221 */ /* 0x000fe20000010000 */
[----:B------:R-:W-:Y:S01]  /*9df0*/  HFMA2.MMA R61, -RZ, RZ, 0, 0 ;  /* 0x00000000ff3d7435 */ /* 0x000fe200000001ff */
[----:B------:R-:W-:Y:S02]  /*9e00*/  FADD.FTZ R67, -R51, R66 ;  /* 0x0000004233437221 */ /* 0x000fe40000010100 */
[----:B------:R-:W-:Y:S02]  /*9e10*/  FADD.FTZ R66, R52, R69 ;  /* 0x0000004534427221 */ /* 0x000fe40000010000 */
[----:B------:R-:W-:-:S02]  /*9e20*/  FFMA.FTZ R65, R106, R71, R65 ;  /* 0x000000476a417223 */ /* 0x000fc40000010041 */
[C---:B------:R-:W-:Y:S02]  /*9e30*/  FMUL.FTZ R69, R101.reuse, R120 ;  /* 0x0000007865457220 */ /* 0x040fe40000410000 */
[-C--:B------:R-:W-:Y:S02]  /*9e40*/  FMUL.FTZ R71, R101, R200.reuse ;  /* 0x000000c865477220 */ /* 0x080fe40000410000 */
[C---:B------:R-:W-:Y:S02]  /*9e50*/  FFMA.FTZ R68, R102.reuse, R200, -R69 ;  /* 0x000000c866447223 */ /* 0x040fe40000010845 */
[----:B------:R-:W-:Y:S02]  /*9e60*/  FFMA.FTZ R71, R102, R120, R71 ;  /* 0x0000007866477223 */ /* 0x000fe40000010047 */
[----:B------:R-:W-:Y:S02]  /*9e70*/  FADD.FTZ R205, R197, R68 ;  /* 0x00000044c5cd7221 */ /* 0x000fe40000010000 */
[----:B------:R-:W-:-:S02]  /*9e80*/  FADD.FTZ R204, RZ, R71 ;  /* 0x00000047ffcc7221 */ /* 0x000fc40000010000 */
[C---:B------:R-:W-:Y:S02]  /*9e90*/  FMUL.FTZ R60, R107.reuse, -R64 ;  /* 0x800000406b3c7220 */ /* 0x040fe40000410000 */
[----:B------:R-:W-:Y:S02]  /*9ea0*/  FMUL.FTZ R63, R107, -R65 ;  /* 0x800000416b3f7220 */ /* 0x000fe40000410000 */
[C---:B------:R-:W-:Y:S02]  /*9eb0*/  FMUL.FTZ R69, R99.reuse, R205 ;  /* 0x000000cd63457220 */ /* 0x040fe40000410000 */
[----:B------:R-:W-:Y:S02]  /*9ec0*/  FMUL.FTZ R68, R99, R204 ;  /* 0x000000cc63447220 */ /* 0x000fe40000410000 */
[C---:B------:R-:W-:Y:S01]  /*9ed0*/  FFMA.FTZ R65, R108.reuse, R65, R60 ;  /* 0x000000416c417223 */ /* 0x040fe2000001003c */
[----:B------:R-:W-:Y:S01]  /*9ee0*/  MOV R60, 0x3f800000 ;  /* 0x3f800000003c7802 */ /* 0x000fe20000000f00 */
[----:B------:R-:W-:-:S02]  /*9ef0*/  FFMA.FTZ R64, R108, R64, -R63 ;  /* 0x000000406c407223 */ /* 0x000fc4000001083f */
[----:B------:R-:W-:Y:S01]  /*9f00*/  CS2R R62, SRZ ;  /* 0x00000000003e7805 */ /* 0x000fe2000001ff00 */
[C---:B------:R-:W-:Y:S02]  /*9f10*/  FFMA.FTZ R197, R100.reuse, R204, R69 ;  /* 0x000000cc64c57223 */ /* 0x040fe40000010045 */
[----:B------:R-:W-:Y:S02]  /*9f20*/  FFMA.FTZ R69, R100, R205, -R68 ;  /* 0x000000cd64457223 */ /* 0x000fe40000010844 */
[----:B------:R-:W-:Y:S01]  /*9f30*/  FADD.FTZ R197, RZ, R197 ;  /* 0x000000c5ffc57221 */ /* 0x000fe20000010000 */
[----:B------:R-:W0:Y:S01]  /*9f40*/  @!P0 LDS.128 R60, [R70.X16+0x8b80] ;  /* 0x008b8000463c8984 */ /* 0x000e22000000cc00 */
[----:B------:R-:W-:Y:S01]  /*9f50*/  FADD.FTZ R196, R196, R69 ;  /* 0x00000045c4c47221 */ /* 0x000fe20000010000 */
[----:B------:R-:W-:Y:S02]  /*9f60*/  ISETP.GT.U32.AND P0, PT, R148, 0x1f, PT ;  /* 0x0000001f9400780c */ /* 0x000fe40003f04070 */
[----:B------:R1:W-:Y:S02]  /*9f70*/  STS.128 [R233.X16+0x6d80], R64 ;  /* 0x006d8040e9007388 */ /* 0x0003e4000000cc00 */
[----:B-1----:R-:W-:-:S02]  /*9f80*/  FMUL.FTZ R65, R97, R197 ;  /* 0x000000c561417220 */ /* 0x002fc40000410000 */
[-C--:B------:R-:W-:Y:S02]  /*9f90*/  FMUL.FTZ R64, R97, R196.reuse ;  /* 0x000000c461407220 */ /* 0x080fe40000410000 */
[C---:B------:R-:W-:Y:S02]  /*9fa0*/  FFMA.FTZ R206, R98.reuse, R196, -R65 ;  /* 0x000000c462ce7223 */ /* 0x040fe40000010841 */
[----:B------:R-:W-:Y:S02]  /*9fb0*/  FFMA.FTZ R64, R98, R197, R64 ;  /* 0x000000c562407223 */ /* 0x000fe40000010040 */
[----:B------:R-:W-:Y:S02]  /*9fc0*/  FADD.FTZ R206, R195, R206 ;  /* 0x000000cec3ce7221 */ /* 0x000fe40000010000 */
[----:B------:R-:W-:Y:S02]  /*9fd0*/  FADD.FTZ R195, RZ, R64 ;  /* 0x00000040ffc37221 */ /* 0x000fe40000010000 */
[----:B------:R-:W-:-:S02]  /*9fe0*/  FMUL.FTZ R64, R93, R206 ;  /* 0x000000ce5d407220 */ /* 0x000fc40000410000 */
        /* <DEDUP_REMOVED lines=54> */
[----:B0-----:R-:W-:Y:S01]  /*a350*/  IMAD R234, R148, 0x50, RZ ;  /* 0x0000005094ea7824 */ /* 0x001fe200078e02ff */
[----:B------:R-:W-:-:S04]  /*a360*/  ISETP.NE.AND P0, PT, R236, 0x1f, PT ;  /* 0x0000001fec00780c */ /* 0x000fc80003f05270 */
[----:B------:R-:W-:Y:S04]  /*a370*/  LDS.128 R64, [R234+0x6da0] ;  /* 0x006da000ea407984 */ /* 0x000fe80000000c00 */
[----:B------:R-:W0:Y:S02]  /*a380*/  LDS.128 R68, [R234+0x6db0] ;  /* 0x006db000ea447984 */ /* 0x000e240000000c00 */
[----:B0-----:R-:W-:-:S04]  /*a390*/  FMUL.FTZ R73, R65, R69 ;  /* 0x0000004541497220 */ /* 0x001fc80000410000 */
[CC--:B------:R-:W-:Y:S02]  /*a3a0*/  FFMA.FTZ R72, R64.reuse, R68.reuse, -R73 ;  /* 0x0000004440487223 */ /* 0x0c0fe40000010849 */
[C---:B------:R-:W-:Y:S02]  /*a3b0*/  FMUL.FTZ R68, R65.reuse, R68 ;  /* 0x0000004441447220 */ /* 0x040fe40000410000 */
[C---:B------:R-:W-:Y:S02]  /*a3c0*/  FMUL.FTZ R73, R65.reuse, R71 ;  /* 0x0000004741497220 */ /* 0x040fe40000410000 */
[-C--:B------:R-:W-:Y:S02]  /*a3d0*/  FMUL.FTZ R65, R65, R70.reuse ;  /* 0x0000004641417220 */ /* 0x080fe40000410000 */
[C---:B------:R-:W-:Y:S02]  /*a3e0*/  FFMA.FTZ R69, R64.reuse, R69, R68 ;  /* 0x0000004540457223 */ /* 0x040fe40000010044 */
[----:B------:R-:W-:-:S02]  /*a3f0*/  FFMA.FTZ R73, R64, R70, -R73 ;  /* 0x0000004640497223 */ /* 0x000fc40000010849 */
[----:B------:R-:W-:Y:S02]  /*a400*/  FFMA.FTZ R64, R64, R71, R65 ;  /* 0x0000004740407223 */ /* 0x000fe40000010041 */
[----:B------:R-:W-:Y:S02]  /*a410*/  FADD.FTZ R70, R66, R73 ;  /* 0x0000004942467221 */ /* 0x000fe40000010000 */
[----:B------:R-:W-:Y:S02]  /*a420*/  FADD.FTZ R71, R67, R64 ;  /* 0x0000004043477221 */ /* 0x000fe40000010000 */
        /* <DEDUP_REMOVED lines=12> */
[C---:B0-----:R-:W-:Y:S02]  /*a4f0*/  FMUL.FTZ R71, R65.reuse, R69 ;  /* 0x0000004541477220 */ /* 0x041fe40000410000 */
[----:B------:R-:W-:-:S02]  /*a500*/  FMUL.FTZ R73, R65, R72 ;  /* 0x0000004841497220 */ /* 0x000fc40000410000 */
[CC--:B------:R-:W-:Y:S02]  /*a510*/  FFMA.FTZ R71, R64.reuse, R68.reuse, -R71 ;  /* 0x0000004440477223 */ /* 0x0c0fe40000010847 */
[C---:B------:R-:W-:Y:S02]  /*a520*/  FMUL.FTZ R68, R65.reuse, R68 ;  /* 0x0000004441447220 */ /* 0x040fe40000410000 */
[-C--:B------:R-:W-:Y:S02]  /*a530*/  FMUL.FTZ R65, R65, R70.reuse ;  /* 0x0000004641417220 */ /* 0x080fe40000410000 */
[C---:B------:R-:W-:Y:S02]  /*a540*/  FFMA.FTZ R73, R64.reuse, R70, -R73 ;  /* 0x0000004640497223 */ /* 0x040fe40000010849 */
[C---:B------:R-:W-:Y:S02]  /*a550*/  FFMA.FTZ R70, R64.reuse, R72, R65 ;  /* 0x0000004840467223 */ /* 0x040fe40000010041 */
[----:B------:R-:W-:-:S02]  /*a560*/  FFMA.FTZ R69, R64, R69, R68 ;  /* 0x0000004540457223 */ /* 0x000fc40000010044 */
[----:B------:R-:W-:Y:S02]  /*a570*/  FADD.FTZ R70, R67, R70 ;  /* 0x0000004643467221 */ /* 0x000fe40000010000 */
[----:B------:R-:W-:Y:S01]  /*a580*/  FADD.FTZ R68, R66, R73 ;  /* 0x0000004942447221 */ /* 0x000fe20000010000 */
[----:B------:R-:W-:Y:S02]  /*a590*/  MOV R74, R69 ;  /* 0x00000045004a7202 */ /* 0x000fe40000000f00 */
[----:B------:R-:W-:Y:S01]  /*a5a0*/  MOV R72, R70 ;  /* 0x0000004600487202 */ /* 0x000fe20000000f00 */
[----:B------:R-:W-:Y:S05]  /*a5b0*/  BRA.DIV ~URZ, `(.L_x_473) ;  /* 0x000079f27f007947 */ /* 0x000fea000b800000 */
[----:B------:R0:W1:Y:S02]  /*a5c0*/  SHFL.DOWN PT, R67, R71, 0x1, 0x1f ;  /* 0x08201f0047437f89 */ /* 0x00006400000e0000 */
.L_x_575:
[----:B------:R-:W-:Y:S05]  /*a5d0*/  BRA.DIV ~URZ, `(.L_x_474) ;  /* 0x00007a527f007947 */ /* 0x000fea000b800000 */
[----:B------:R-:W2:Y:S04]  /*a5e0*/  SHFL.DOWN PT, R69, R69, 0x1, 0x1f ;  /* 0x08201f0045457f89 */ /* 0x000ea800000e0000 */
[----:B------:R3:W4:Y:S04]  /*a5f0*/  SHFL.DOWN PT, R73, R68, 0x1, 0x1f ;  /* 0x08201f0044497f89 */ /* 0x00072800000e0000 */
[----:B------:R3:W0:Y:S02]  /*a600*/  SHFL.DOWN PT, R66, R70, 0x1, 0x1f ;  /* 0x08201f0046427f89 */ /* 0x00062400000e0000 */
.L_x_576:
[----:B------:R-:W-:Y:S01]  /*a610*/  BSSY B1, `(.L_x_475) ;  /* 0x000000d000017945 */ /* 0x000fe20003800000 */
[----:B------:R-:W-:Y:S05]  /*a620*/  @!P0 BRA `(.L_x_476) ;  /* 0x000000b000008947 */ /* 0x000fea0003800000 */
[----:B0-----:R-:W-:-:S04]  /*a630*/  FMUL.FTZ R64, R74, R66 ;  /* 0x000000424a407220 */ /* 0x001fc80000410000 */
[C---:B----4-:R-:W-:Y:S02]  /*a640*/  FFMA.FTZ R65, R71.reuse, R73, -R64 ;  /* 0x0000004947417223 */ /* 0x050fe40000010840 */
[C---:B--2---:R-:W-:Y:S02]  /*a650*/  FMUL.FTZ R64, R74.reuse, R69 ;  /* 0x000000454a407220 */ /* 0x044fe40000410000 */
[C---:B------:R-:W-:Y:S02]  /*a660*/  FMUL.FTZ R73, R74.reuse, R73 ;  /* 0x000000494a497220 */ /* 0x040fe40000410000 */
[-C--:B-1----:R-:W-:Y:S02]  /*a670*/  FMUL.FTZ R74, R74, R67.reuse ;  /* 0x000000434a4a7220 */ /* 0x082fe40000410000 */
[C---:B------:R-:W-:Y:S02]  /*a680*/  FFMA.FTZ R64, R71.reuse, R67, -R64 ;  /* 0x0000004347407223 */ /* 0x040fe40000010840 */
[----:B------:R-:W-:-:S02]  /*a690*/  FFMA.FTZ R73, R71, R66, R73 ;  /* 0x0000004247497223 */ /* 0x000fc40000010049 */
[----:B------:R-:W-:Y:S01]  /*a6a0*/  FFMA.FTZ R74, R71, R69, R74 ;  /* 0x00000045474a7223 */ /* 0x000fe2000001004a */
[----:B------:R-:W-:Y:S01]  /*a6b0*/  MOV R71, R64 ;  /* 0x0000004000477202 */ /* 0x000fe20000000f00 */
[----:B---3--:R-:W-:Y:S02]  /*a6c0*/  FADD.FTZ R68, R68, R65 ;  /* 0x0000004144447221 */ /* 0x008fe40000010000 */
[----:B------:R-:W-:Y:S02]  /*a6d0*/  FADD.FTZ R72, R72, R73 ;  /* 0x0000004948487221 */ /* 0x000fe40000010000 */
.L_x_476:
[----:B------:R-:W-:Y:S05]  /*a6e0*/  BSYNC B1 ;  /* 0x0000000000017941 */ /* 0x000fea0003800000 */
.L_x_475:
[----:B------:R-:W-:Y:S01]  /*a6f0*/  ISETP.GT.U32.AND P0, PT, R236, 0x1d, PT ;  /* 0x0000001dec00780c */ /* 0x000fe20003f04070 */
[----:B------:R-:W-:Y:S05]  /*a700*/  BRA.DIV ~URZ, `(.L_x_477) ;  /* 0x00007a727f007947 */ /* 0x000fea000b800000 */
[----:B-1----:R1:W3:Y:S04]  /*a710*/  SHFL.DOWN PT, R67, R71, 0x2, 0x1f ;  /* 0x08401f0047437f89 */ /* 0x0022e800000e0000 */
[----:B--2---:R1:W2:Y:S04]  /*a720*/  SHFL.DOWN PT, R69, R74, 0x2, 0x1f ;  /* 0x08401f004a457f89 */ /* 0x0042a800000e0000 */
[----:B---3--:R1:W3:Y:S04]  /*a730*/  SHFL.DOWN PT, R70, R68, 0x2, 0x1f ;  /* 0x08401f0044467f89 */ /* 0x0082e800000e0000 */
[----:B0-----:R1:W0:Y:S02]  /*a740*/  SHFL.DOWN PT, R66, R72, 0x2, 0x1f ;  /* 0x08401f0048427f89 */ /* 0x00122400000e0000 */
.L_x_577:
[----:B------:R-:W-:Y:S01]  /*a750*/  BSSY B1, `(.L_x_478) ;  /* 0x000000d000017945 */ /* 0x000fe20003800000 */
[----:B------:R-:W-:Y:S05]  /*a760*/  @P0 BRA `(.L_x_479) ;  /* 0x000000b000000947 */ /* 0x000fea0003800000 */
[C---:B--2---:R-:W-:Y:S02]  /*a770*/  FMUL.FTZ R64, R74.reuse, R69 ;  /* 0x000000454a407220 */ /* 0x044fe40000410000 */
[----:B0-----:R-:W-:-:S02]  /*a780*/  FMUL.FTZ R65, R74, R66 ;  /* 0x000000424a417220 */ /* 0x001fc40000410000 */
[CC--:B---34-:R-:W-:Y:S02]  /*a790*/  FMUL.FTZ R73, R74.reuse, R70.reuse ;  /* 0x000000464a497220 */ /* 0x0d8fe40000410000 */
[-C--:B-1----:R-:W-:Y:S02]  /*a7a0*/  FMUL.FTZ R74, R74, R67.reuse ;  /* 0x000000434a4a7220 */ /* 0x082fe40000410000 */
[C---:B------:R-:W-:Y:S02]  /*a7b0*/  FFMA.FTZ R64, R71.reuse, R67, -R64 ;  /* 0x0000004347407223 */ /* 0x040fe40000010840 */
[C---:B------:R-:W-:Y:S02]  /*a7c0*/  FFMA.FTZ R65, R71.reuse, R70, -R65 ;  /* 0x0000004647417223 */ /* 0x040fe40000010841 */
[C---:B------:R-:W-:Y:S02]  /*a7d0*/  FFMA.FTZ R73, R71.reuse, R66, R73 ;  /* 0x0000004247497223 */ /* 0x040fe40000010049 */
[----:B------:R-:W-:Y:S01]  /*a7e0*/  FFMA.FTZ R74, R71, R69, R74 ;  /* 0x00000045474a7223 */ /* 0x000fe2000001004a */
[----:B------:R-:W-:Y:S01]  /*a7f0*/  MOV R71, R64 ;  /* 0x0000004000477202 */ /* 0x000fe20000000f00 */
[----:B------:R-:W-:-:S02]  /*a800*/  FADD.FTZ R68, R68, R65 ;  /* 0x0000004144447221 */ /* 0x000fc40000010000 */
[----:B------:R-:W-:Y:S02]  /*a810*/  FADD.FTZ R72, R72, R73 ;  /* 0x0000004948487221 */ /* 0x000fe40000010000 */
.L_x_479:
[----:B------:R-:W-:Y:S05]  /*a820*/  BSYNC B1 ;  /* 0x0000000000017941 */ /* 0x000fea0003800000 */
.L_x_478:
[----:B------:R-:W-:Y:S01]  /*a830*/  ISETP.GT.U32.AND P0, PT, R236, 0x1b, PT ;  /* 0x0000001bec00780c */ /* 0x000fe20003f04070 */
[----:B------:R-:W-:Y:S10]  /*a840*/  BRA.DIV ~URZ, `(.L_x_480) ;  /* 0x00007af27f007947 */ /* 0x000ff4000b800000 */
[----:B------:R1:W4:Y:S02]  /*a850*/  SHFL.DOWN PT, R67, R71, 0x4, 0x1f ;  /* 0x08801f0047437f89 */ /* 0x00032400000e0000 */
.L_x_578:
[----:B------:R-:W-:Y:S05]  /*a860*/  BRA.DIV ~URZ, `(.L_x_481) ;  /* 0x00007b527f007947 */ /* 0x000fea000b800000 */
[----:B--2---:R2:W1:Y:S04]  /*a870*/  SHFL.DOWN PT, R69, R74, 0x4, 0x1f ;  /* 0x08801f004a457f89 */ /* 0x00446800000e0000 */
[----:B---3--:R2:W3:Y:S04]  /*a880*/  SHFL.DOWN PT, R70, R68, 0x4, 0x1f ;  /* 0x08801f0044467f89 */ /* 0x0084e800000e0000 */
[----:B0-----:R2:W0:Y:S02]  /*a890*/  SHFL.DOWN PT, R66, R72, 0x4, 0x1f ;  /* 0x08801f0048427f89 */ /* 0x00142400000e0000 */
.L_x_579:
[----:B------:R-:W-:Y:S01]  /*a8a0*/  BSSY B1, `(.L_x_482) ;  /* 0x000000d000017945 */ /* 0x000fe20003800000 */
[----:B------:R-:W-:Y:S05]  /*a8b0*/  @P0 BRA `(.L_x_483) ;  /* 0x000000b000000947 */ /* 0x000fea0003800000 */
[C---:B-1----:R-:W-:Y:S02]  /*a8c0*/  FMUL.FTZ R64, R74.reuse, R69 ;  /* 0x000000454a407220 */ /* 0x042fe40000410000 */
[----:B0-----:R-:W-:-:S02]  /*a8d0*/  FMUL.FTZ R65, R74, R66 ;  /* 0x000000424a417220 */ /* 0x001fc40000410000 */
[CC--:B---34-:R-:W-:Y:S02]  /*a8e0*/  FMUL.FTZ R73, R74.reuse, R70.reuse ;  /* 0x000000464a497220 */ /* 0x0d8fe40000410000 */
[-C--:B--2---:R-:W-:Y:S02]  /*a8f0*/  FMUL.FTZ R74, R74, R67.reuse ;  /* 0x000000434a4a7220 */ /* 0x084fe40000410000 */
[C---:B------:R-:W-:Y:S02]  /*a900*/  FFMA.FTZ R64, R71.reuse, R67, -R64 ;  /* 0x0000004347407223 */ /* 0x040fe40000010840 */
[C---:B------:R-:W-:Y:S02]  /*a910*/  FFMA.FTZ R65, R71.reuse, R70, -R65 ;  /* 0x0000004647417223 */ /* 0x040fe40000010841 */
[C---:B------:R-:W-:Y:S02]  /*a920*/  FFMA.FTZ R73, R71.reuse, R66, R73 ;  /* 0x0000004247497223 */ /* 0x040fe40000010049 */
[----:B------:R-:W-:Y:S01]  /*a930*/  FFMA.FTZ R74, R71, R69, R74 ;  /* 0x00000045474a7223 */ /* 0x000fe2000001004a */
[----:B------:R-:W-:Y:S01]  /*a940*/  MOV R71, R64 ;  /* 0x0000004000477202 */ /* 0x000fe20000000f00 */
[----:B------:R-:W-:-:S02]  /*a950*/  FADD.FTZ R68, R68, R65 ;  /* 0x0000004144447221 */ /* 0x000fc40000010000 */
[----:B------:R-:W-:Y:S02]  /*a960*/  FADD.FTZ R72, R72, R73 ;  /* 0x0000004948487221 */ /* 0x000fe40000010000 */
.L_x_483:
[----:B------:R-:W-:Y:S05]  /*a970*/  BSYNC B1 ;  /* 0x0000000000017941 */ /* 0x000fea0003800000 */
.L_x_482:
[----:B------:R-:W-:Y:S01]  /*a980*/  ISETP.GT.U32.AND P0, PT, R236, 0x17, PT ;  /* 0x00000017ec00780c */ /* 0x000fe20003f04070 */
[----:B------:R-:W-:Y:S05]  /*a990*/  BRA.DIV ~URZ, `(.L_x_484) ;  /* 0x00007b727f007947 */ /* 0x000fea000b800000 */
[----:B----4-:R4:W2:Y:S04]  /*a9a0*/  SHFL.DOWN PT, R67, R71, 0x8, 0x1f ;  /* 0x09001f0047437f89 */ /* 0x0108a800000e0000 */
[----:B-1----:R4:W1:Y:S04]  /*a9b0*/  SHFL.DOWN PT, R69, R74, 0x8, 0x1f ;  /* 0x09001f004a457f89 */ /* 0x00286800000e0000 */
[----:B---3--:R4:W3:Y:S04]  /*a9c0*/  SHFL.DOWN PT, R70, R68, 0x8, 0x1f ;  /* 0x09001f0044467f89 */ /* 0x0088e800000e0000 */
[----:B0-----:R4:W0:Y:S02]  /*a9d0*/  SHFL.DOWN PT, R66, R72, 0x8, 0x1f ;  /* 0x09001f0048427f89 */ /* 0x00182400000e0000 */
.L_x_580:
[----:B------:R-:W-:Y:S01]  /*a9e0*/  BSSY B1, `(.L_x_485) ;  /* 0x000000d000017945 */ /* 0x000fe20003800000 */
[----:B------:R-:W-:Y:S05]  /*a9f0*/  @P0 BRA `(.L_x_486) ;  /* 0x000000b000000947 */ /* 0x000fea0003800000 */
[C---:B-1----:R-:W-:Y:S02]  /*aa00*/  FMUL.FTZ R64, R74.reuse, R69 ;  /* 0x000000454a407220 */ /* 0x042fe40000410000 */
[----:B0-----:R-:W-:-:S02]  /*aa10*/  FMUL.FTZ R65, R74, R66 ;  /* 0x000000424a417220 */ /* 0x001fc40000410000 */
[CC--:B---3--:R-:W-:Y:S02]  /*aa20*/  FMUL.FTZ R73, R74.reuse, R70.reuse ;  /* 0x000000464a497220 */ /* 0x0c8fe40000410000 */
[-C--:B--2-4-:R-:W-:Y:S02]  /*aa30*/  FMUL.FTZ R74, R74, R67.reuse ;  /* 0x000000434a4a7220 */ /* 0x094fe40000410000 */
[C---:B------:R-:W-:Y:S02]  /*aa40*/  FFMA.FTZ R64, R71.reuse, R67, -R64 ;  /* 0x0000004347407223 */ /* 0x040fe40000010840 */
[C---:B------:R-:W-:Y:S02]  /*aa50*/  FFMA.FTZ R65, R71.reuse, R70, -R65 ;  /* 0x0000004647417223 */ /* 0x040fe40000010841 */
[C---:B------:R-:W-:Y:S02]  /*aa60*/  FFMA.FTZ R73, R71.reuse, R66, R73 ;  /* 0x0000004247497223 */ /* 0x040fe40000010049 */
[----:B------:R-:W-:Y:S01]  /*aa70*/  FFMA.FTZ R74, R71, R69, R74 ;  /* 0x00000045474a7223 */ /* 0x000fe2000001004a */
[----:B------:R-:W-:Y:S01]  /*aa80*/  MOV R71, R64 ;  /* 0x0000004000477202 */ /* 0x000fe20000000f00 */
[----:B------:R-:W-:-:S02]  /*aa90*/  FADD.FTZ R68, R68, R65 ;  /* 0x0000004144447221 */ /* 0x000fc40000010000 */
[----:B------:R-:W-:Y:S02]  /*aaa0*/  FADD.FTZ R72, R72, R73 ;  /* 0x0000004948487221 */ /* 0x000fe40000010000 */
.L_x_486:
[----:B------:R-:W-:Y:S05]  /*aab0*/  BSYNC B1 ;  /* 0x0000000000017941 */ /* 0x000fea0003800000 */
.L_x_485:
[----:B------:R-:W-:Y:S01]  /*aac0*/  ISETP.GT.U32.AND P0, PT, R236, 0xf, PT ;  /* 0x0000000fec00780c */ /* 0x000fe20003f04070 */
[----:B------:R-:W-:Y:S10]  /*aad0*/  BRA.DIV ~URZ, `(.L_x_487) ;  /* 0x00007bf27f007947 */ /* 0x000ff4000b800000 */
[----:B--2---:R2:W4:Y:S02]  /*aae0*/  SHFL.DOWN PT, R67, R71, 0x10, 0x1f ;  /* 0x0a001f0047437f89 */ /* 0x00452400000e0000 */
.L_x_581:
[----:B------:R-:W-:Y:S05]  /*aaf0*/  BRA.DIV ~URZ, `(.L_x_488) ;  /* 0x00007c527f007947 */ /* 0x000fea000b800000 */
[----:B-1----:R1:W2:Y:S04]  /*ab00*/  SHFL.DOWN PT, R69, R74, 0x10, 0x1f ;  /* 0x0a001f004a457f89 */ /* 0x0022a800000e0000 */
[----:B---3--:R1:W3:Y:S04]  /*ab10*/  SHFL.DOWN PT, R70, R68, 0x10, 0x1f ;  /* 0x0a001f0044467f89 */ /* 0x0082e800000e0000 */
[----:B0-----:R1:W0:Y:S02]  /*ab20*/  SHFL.DOWN PT, R66, R72, 0x10, 0x1f ;  /* 0x0a001f0048427f89 */ /* 0x00122400000e0000 */
.L_x_582:
[----:B------:R-:W-:Y:S01]  /*ab30*/  BSSY B1, `(.L_x_489) ;  /* 0x000000d000017945 */ /* 0x000fe20003800000 */
[----:B------:R-:W-:Y:S05]  /*ab40*/  @P0 BRA `(.L_x_490) ;  /* 0x000000b000000947 */ /* 0x000fea0003800000 */
[C---:B--2---:R-:W-:Y:S02]  /*ab50*/  FMUL.FTZ R64, R74.reuse, R69 ;  /* 0x000000454a407220 */ /* 0x044fe40000410000 */
[----:B0-----:R-:W-:-:S02]  /*ab60*/  FMUL.FTZ R65, R74, R66 ;  /* 0x000000424a417220 */ /* 0x001fc40000410000 */
[CC--:B---3--:R-:W-:Y:S02]  /*ab70*/  FMUL.FTZ R73, R74.reuse, R70.reuse ;  /* 0x000000464a497220 */ /* 0x0c8fe40000410000 */
[-C--:B-1--4-:R-:W-:Y:S02]  /*ab80*/  FMUL.FTZ R74, R74, R67.reuse ;  /* 0x000000434a4a7220 */ /* 0x092fe40000410000 */
[C---:B------:R-:W-:Y:S02]  /*ab90*/  FFMA.FTZ R64, R71.reuse, R67, -R64 ;  /* 0x0000004347407223 */ /* 0x040fe40000010840 */
[C---:B------:R-:W-:Y:S02]  /*aba0*/  FFMA.FTZ R65, R71.reuse, R70, -R65 ;  /* 0x0000004647417223 */ /* 0x040fe40000010841 */
[C---:B------:R-:W-:Y:S02]  /*abb0*/  FFMA.FTZ R73, R71.reuse, R66, R73 ;  /* 0x0000004247497223 */ /* 0x040fe40000010049 */
[----:B------:R-:W-:Y:S01]  /*abc0*/  FFMA.FTZ R74, R71, R69, R74 ;  /* 0x00000045474a7223 */ /* 0x000fe2000001004a */
[----:B------:R-:W-:Y:S01]  /*abd0*/  MOV R71, R64 ;  /* 0x0000004000477202 */ /* 0x000fe20000000f00 */
[----:B------:R-:W-:-:S02]  /*abe0*/  FADD.FTZ R68, R68, R65 ;  /* 0x0000004144447221 */ /* 0x000fc40000010000 */
[----:B------:R-:W-:Y:S02]  /*abf0*/  FADD.FTZ R72, R72, R73 ;  /* 0x0000004948487221 */ /* 0x000fe40000010000 */
.L_x_490:
[----:B------:R-:W-:Y:S05]  /*ac00*/  BSYNC B1 ;  /* 0x0000000000017941 */ /* 0x000fea0003800000 */
.L_x_489:
[----:B------:R-:W-:Y:S05]  /*ac10*/  BRA.DIV ~URZ, `(.L_x_491) ;  /* 0x00007c827f007947 */ /* 0x000fea000b800000 */
[----:B------:R-:W5:Y:S04]  /*ac20*/  SHFL.IDX PT, R64, R74, RZ, 0x1f ;  /* 0x00001fff4a407589 */ /* 0x000f6800000e0000 */
[----:B---3--:R-:W3:Y:S04]  /*ac30*/  SHFL.IDX PT, R70, R71, RZ, 0x1f ;  /* 0x00001fff47467589 */ /* 0x008ee800000e0000 */
[----:B--2---:R-:W2:Y:S04]  /*ac40*/  SHFL.IDX PT, R69, R68, RZ, 0x1f ;  /* 0x00001fff44457589 */ /* 0x004ea800000e0000 */
[----:B----4-:R-:W4:Y:S04]  /*ac50*/  SHFL.IDX PT, R67, R72, RZ, 0x1f ;  /* 0x00001fff48437589 */ /* 0x010f2800000e0000 */
[----:B------:R-:W1:Y:S04]  /*ac60*/  SHFL.IDX PT, R73, R62, RZ, 0x1f ;  /* 0x00001fff3e497589 */ /* 0x000e6800000e0000 */
[----:B------:R-:W0:Y:S04]  /*ac70*/  SHFL.IDX PT, R247, R63, RZ, 0x1f ;  /* 0x00001fff3ff77589 */ /* 0x000e2800000e0000 */
[----:B------:R-:W0:Y:S01]  /*ac80*/  SHFL.DOWN PT, R71, R71, 0x1, 0x1f ;  /* 0x08201f0047477f89 */ /* 0x000e2200000e0000 */
[----:B-----5:R-:W-:-:S02]  /*ac90*/  FMUL.FTZ R75, R63, R64 ;  /* 0x000000403f4b7220 */ /* 0x020fc40000410000 */
[----:B------:R-:W-:Y:S01]  /*aca0*/  FMUL.FTZ R76, R62, R64 ;  /* 0x000000403e4c7220 */ /* 0x000fe20000410000 */
[----:B-1----:R-:W1:Y:S01]  /*acb0*/  SHFL.DOWN PT, R74, R74, 0x1, 0x1f ;  /* 0x08201f004a4a7f89 */ /* 0x002e6200000e0000 */
[C---:B---3--:R-:W-:Y:S02]  /*acc0*/  FMUL.FTZ R78, R60.reuse, R70 ;  /* 0x000000463c4e7220 */ /* 0x048fe40000410000 */
[----:B------:R-:W-:Y:S01]  /*acd0*/  FMUL.FTZ R77, R60, R64 ;  /* 0x000000403c4d7220 */ /* 0x000fe20000410000 */
[----:B------:R-:W3:Y:S01]  /*ace0*/  SHFL.DOWN PT, R68, R68, 0x1, 0x1f ;  /* 0x08201f0044447f89 */ /* 0x000ee200000e0000 */
[-C--:B------:R-:W-:Y:S02]  /*acf0*/  FFMA.FTZ R75, R62, R70.reuse, -R75 ;  /* 0x000000463e4b7223 */ /* 0x080fe4000001084b */
[----:B------:R-:W-:Y:S01]  /*ad00*/  FFMA.FTZ R76, R63, R70, R76 ;  /* 0x000000463f4c7223 */ /* 0x000fe2000001004c */
[----:B------:R-:W0:Y:S04]  /*ad10*/  SHFL.DOWN PT, R72, R72, 0x1, 0x1f ;  /* 0x08201f0048487f89 */ /* 0x000e2800000e0000 */
[----:B------:R-:W0:Y:S04]  /*ad20*/  SHFL.IDX PT, R79, R61, RZ, 0x1f ;  /* 0x00001fff3d4f7589 */ /* 0x000e2800000e0000 */
[----:B------:R5:W0:Y:S02]  /*ad30*/  SHFL.IDX PT, R246, R60, RZ, 0x1f ;  /* 0x00001fff3cf67589 */ /* 0x000a2400000e0000 */
[----:B-----5:R-:W-:-:S02]  /*ad40*/  FMUL.FTZ R60, R61, R64 ;  /* 0x000000403d3c7220 */ /* 0x020fc40000410000 */
.L_x_583:
[----:B-12-4-:R-:W-:Y:S01]  /*ad50*/  ISETP.NE.AND P0, PT, R148, 0x1f, PT ;  /* 0x0000001f9400780c */ /* 0x016fe20003f05270 */
[----:B------:R-:W-:Y:S01]  /*ad60*/  BSSY B1, `(.L_x_492) ;  /* 0x0000014000017945 */ /* 0x000fe20003800000 */
[----:B------:R-:W-:Y:S01]  /*ad70*/  FADD.FTZ R63, R76, R67 ;  /* 0x000000434c3f7221 */ /* 0x000fe20000010000 */
[----:B0-----:R-:W-:Y:S01]  /*ad80*/  MOV R64, R246 ;  /* 0x000000f600407202 */ /* 0x001fe20000000f00 */
[----:B------:R-:W-:Y:S01]  /*ad90*/  FFMA.FTZ R61, R61, R70, R77 ;  /* 0x000000463d3d7223 */ /* 0x000fe2000001004d */
[----:B------:R-:W-:Y:S01]  /*ada0*/  MOV R65, R79 ;  /* 0x0000004f00417202 */ /* 0x000fe20000000f00 */
[----:B------:R-:W-:Y:S01]  /*adb0*/  FADD.FTZ R60, -R60, R78 ;  /* 0x0000004e3c3c7221 */ /* 0x000fe20000010100 */
[----:B------:R-:W-:Y:S01]  /*adc0*/  MOV R66, R73 ;  /* 0x0000004900427202 */ /* 0x000fe20000000f00 */
[----:B------:R-:W-:Y:S01]  /*add0*/  FADD.FTZ R62, R75, R69 ;  /* 0x000000454b3e7221 */ /* 0x000fe20000010000 */
[----:B------:R-:W-:-:S04]  /*ade0*/  MOV R67, R247 ;  /* 0x000000f700437202 */ /* 0x000fc80000000f00 */
[----:B------:R-:W-:Y:S05]  /*adf0*/  @!P0 BRA `(.L_x_493) ;  /* 0x000000a000008947 */ /* 0x000fea0003800000 */
[----:B------:R-:W-:-:S04]  /*ae00*/  FMUL.FTZ R69, R67, R74 ;  /* 0x0000004a43457220 */ /* 0x000fc80000410000 */
[C---:B------:R-:W-:Y:S02]  /*ae10*/  FFMA.FTZ R69, R66.reuse, R71, -R69 ;  /* 0x0000004742457223 */ /* 0x040fe40000010845 */
[----:B------:R-:W-:-:S04]  /*ae20*/  FMUL.FTZ R66, R66, R74 ;  /* 0x0000004a42427220 */ /* 0x000fc80000410000 */
[-C--:B------:R-:W-:Y:S02]  /*ae30*/  FFMA.FTZ R67, R67, R71.reuse, R66 ;  /* 0x0000004743437223 */ /* 0x080fe40000010042 */
[CC--:B------:R-:W-:Y:S02]  /*ae40*/  FMUL.FTZ R66, R65.reuse, R74.reuse ;  /* 0x0000004a41427220 */ /* 0x0c0fe40000410000 */
[C---:B------:R-:W-:Y:S02]  /*ae50*/  FMUL.FTZ R74, R64.reuse, R74 ;  /* 0x0000004a404a7220 */ /* 0x040fe40000410000 */
[-C--:B------:R-:W-:Y:S02]  /*ae60*/  FFMA.FTZ R64, R64, R71.reuse, -R66 ;  /* 0x0000004740407223 */ /* 0x080fe40000010842 */
[----:B------:R-:W-:Y:S02]  /*ae70*/  FFMA.FTZ R65, R65, R71, R74 ;  /* 0x0000004741417223 */ /* 0x000fe4000001004a */
[----:B---3--:R-:W-:-:S02]  /*ae80*/  FADD.FTZ R66, R69, R68 ;  /* 0x0000004445427221 */ /* 0x008fc40000010000 */
[----:B------:R-:W-:Y:S02]  /*ae90*/  FADD.FTZ R67, R67, R72 ;  /* 0x0000004843437221 */ /* 0x000fe40000010000 */
.L_x_493:
[----:B------:R-:W-:Y:S05]  /*aea0*/  BSYNC B1 ;  /* 0x0000000000017941 */ /* 0x000fea0003800000 */
.L_x_492:
[----:B------:R-:W0:Y:S04]  /*aeb0*/  LDS.128 R72, [R234+0x6db0] ;  /* 0x006db000ea487984 */ /* 0x000e280000000c00 */
[----:B------:R-:W-:Y:S01]  /*aec0*/  STS.128 [R234+0x6db0], R64 ;  /* 0x006db040ea007388 */ /* 0x000fe20000000c00 */
[C---:B0-----:R-:W-:Y:S02]  /*aed0*/  FMUL.FTZ R70, R73.reuse, R67 ;  /* 0x0000004349467220 */ /* 0x041fe40000410000 */
[C---:B------:R-:W-:Y:S02]  /*aee0*/  FMUL.FTZ R71, R73.reuse, R66 ;  /* 0x0000004249477220 */ /* 0x040fe40000410000 */
[C---:B---3--:R-:W-:Y:S02]  /*aef0*/  FMUL.FTZ R68, R73.reuse, R65 ;  /* 0x0000004149447220 */ /* 0x048fe40000410000 */
[----:B------:R-:W-:-:S02]  /*af00*/  FMUL.FTZ R69, R73, R64 ;  /* 0x0000004049457220 */ /* 0x000fc40000410000 */
[C---:B------:R-:W-:Y:S02]  /*af10*/  FFMA.FTZ R70, R72.reuse, R66, -R70 ;  /* 0x0000004248467223 */ /* 0x040fe40000010846 */
[C---:B------:R-:W-:Y:S02]  /*af20*/  FFMA.FTZ R71, R72.reuse, R67, R71 ;  /* 0x0000004348477223 */ /* 0x040fe40000010047 */
[C---:B------:R-:W-:Y:S02]  /*af30*/  FFMA.FTZ R68, R72.reuse, R64, -R68 ;  /* 0x0000004048447223 */ /* 0x040fe40000010844 */
[----:B------:R-:W-:Y:S02]  /*af40*/  FFMA.FTZ R69, R72, R65, R69 ;  /* 0x0000004148457223 */ /* 0x000fe40000010045 */
[----:B------:R-:W-:Y:S02]  /*af50*/  FADD.FTZ R70, R74, R70 ;  /* 0x000000464a467221 */ /* 0x000fe40000010000 */
[----:B------:R-:W-:-:S02]  /*af60*/  FADD.FTZ R71, R75, R71 ;  /* 0x000000474b477221 */ /* 0x000fc40000010000 */
[----:B------:R-:W0:Y:S04]  /*af70*/  LDS.128 R72, [R234+0x6da0] ;  /* 0x006da000ea487984 */ /* 0x000e280000000c00 */
[----:B------:R-:W-:Y:S01]  /*af80*/  STS.128 [R234+0x6da0], R68 ;  /* 0x006da044ea007388 */ /* 0x000fe20000000c00 */
[C---:B0-----:R-:W-:Y:S02]  /*af90*/  FMUL.FTZ R76, R73.reuse, R71 ;  /* 0x00000047494c7220 */ /* 0x041fe40000410000 */
[CC--:B------:R-:W-:Y:S02]  /*afa0*/  FMUL.FTZ R79, R73.reuse, R70.reuse ;  /* 0x00000046494f7220 */ /* 0x0c0fe40000410000 */
[----:B------:R-:W-:Y:S02]  /*afb0*/  FFMA.FTZ R76, R72, R70, -R76 ;  /* 0x00000046484c7223 */ /* 0x000fe4000001084c */
[----:B------:R-:W-:-:S02]  /*afc0*/  FMUL.FTZ R77, R73, R68 ;  /* 0x00000044494d7220 */ /* 0x000fc40000410000 */
[----:B------:R-:W-:Y:S02]  /*afd0*/  FADD.FTZ R78, R74, R76 ;  /* 0x0000004c4a4e7221 */ /* 0x000fe40000010000 */
[----:B------:R-:W-:Y:S02]  /*afe0*/  FMUL.FTZ R76, R73, R69 ;  /* 0x00000045494c7220 */ /* 0x000fe40000410000 */
[C---:B------:R-:W-:Y:S02]  /*aff0*/  FFMA.FTZ R79, R72.reuse, R71, R79 ;  /* 0x00000047484f7223 */ /* 0x040fe4000001004f */
[C---:B------:R-:W-:Y:S02]  /*b000*/  FFMA.FTZ R76, R72.reuse, R68, -R76 ;  /* 0x00000044484c7223 */ /* 0x040fe4000001084c */
[----:B------:R-:W-:Y:S02]  /*b010*/  FFMA.FTZ R77, R72, R69, R77 ;  /* 0x00000045484d7223 */ /* 0x000fe4000001004d */
[----:B------:R-:W0:Y:S01]  /*b020*/  LDS.128 R68, [R234+0x6d90] ;  /* 0x006d9000ea447984 */ /* 0x000e220000000c00 */
[----:B------:R-:W-:-:S05]  /*b030*/  FADD.FTZ R79, R75, R79 ;  /* 0x0000004f4b4f7221 */ /* 0x000fca0000010000 */
[----:B------:R1:W-:Y:S01]  /*b040*/  STS.128 [R234+0x6d90], R76 ;  /* 0x006d904cea007388 */ /* 0x0003e20000000c00 */
[C---:B0-----:R-:W-:Y:S02]  /*b050*/  FMUL.FTZ R73, R69.reuse, R79 ;  /* 0x0000004f45497220 */ /* 0x041fe40000410000 */
[C---:B------:R-:W-:Y:S02]  /*b060*/  FMUL.FTZ R64, R69.reuse, R78 ;  /* 0x0000004e45407220 */ /* 0x040fe40000410000 */
[C---:B------:R-:W-:Y:S02]  /*b070*/  FMUL.FTZ R65, R69.reuse, R76 ;  /* 0x0000004c45417220 */ /* 0x040fe40000410000 */
[C---:B------:R-:W-:Y:S02]  /*b080*/  FFMA.FTZ R73, R68.reuse, R78, -R73 ;  /* 0x0000004e44497223 */ /* 0x040fe40000010849 */
[----:B------:R-:W-:Y:S02]  /*b090*/  FMUL.FTZ R66, R69, R77 ;  /* 0x0000004d45427220 */ /* 0x000fe40000410000 */
[----:B------:R-:W-:-:S02]  /*b0a0*/  FFMA.FTZ R64, R68, R79, R64 ;  /* 0x0000004f44407223 */ /* 0x000fc40000010040 */
[----:B------:R-:W-:Y:S02]  /*b0b0*/  FFMA.FTZ R69, R68, R77, R65 ;  /* 0x0000004d44457223 */ /* 0x000fe40000010041 */
[----:B------:R-:W-:Y:S02]  /*b0c0*/  FADD.FTZ R70, R70, R73 ;  /* 0x0000004946467221 */ /* 0x000fe40000010000 */
[----:B------:R-:W-:Y:S02]  /*b0d0*/  FFMA.FTZ R68, R68, R76, -R66 ;  /* 0x0000004c44447223 */ /* 0x000fe40000010842 */
[----:B------:R-:W-:-:S05]  /*b0e0*/  FADD.FTZ R71, R71, R64 ;  /* 0x0000004047477221 */ /* 0x000fca0000010000 */
[----:B------:R1:W-:Y:S02]  /*b0f0*/  STS.128 [R234+0x6d80], R68 ;  /* 0x006d8044ea007388 */ /* 0x0003e40000000c00 */
.L_x_472:
[----:B0-----:R-:W-:Y:S05]  /*b100*/  BSYNC B0 ;  /* 0x0000000000007941 */ /* 0x001fea0003800000 */
.L_x_471:
[----:B------:R-:W-:Y:S01]  /*b110*/  WARPSYNC 0xffffffff ;  /* 0xffffffff00007948 */ /* 0x000fe20003800000 */
[----:B------:R-:W-:Y:S02]  /*b120*/  FADD.FTZ R67, RZ, R216 ;  /* 0x000000d8ff437221 */ /* 0x000fe40000010000 */
[----:B------:R-:W-:Y:S01]  /*b130*/  BAR.SYNC.DEFER_BLOCKING 0x0 ;  /* 0x0000000000007b1d */ /* 0x000fe20000010000 */
[----:B------:R-:W-:Y:S01]  /*b140*/  FMUL.FTZ R66, R56, R199 ;  /* 0x000000c738427220 */ /* 0x000fe20000410000 */
[----:B------:R-:W-:Y:S01]  /*b150*/  ISETP.NE.AND P0, PT, R148, RZ, PT ;  /* 0x000000ff9400720c */ /* 0x000fe20003f05270 */
[-C--:B-1----:R-:W-:Y:S01]  /*b160*/  FMUL.FTZ R68, R56, R203.reuse ;  /* 0x000000cb38447220 */ /* 0x082fe20000410000 */
[----:B------:R-:W-:Y:S01]  /*b170*/  SHF.L.U32 R78, R148, 0x5, RZ ;  /* 0x00000005944e7819 */ /* 0x000fe200000006ff */
[C---:B------:R-:W-:Y:S01]  /*b180*/  FFMA.FTZ R56, R54.reuse, R203, -R66 ;  /* 0x000000cb36387223 */ /* 0x040fe20000010842 */
[----:B------:R-:W-:Y:S01]  /*b190*/  BSSY B0, `(.L_x_494) ;  /* 0x000025a000007945 */ /* 0x000fe20003800000 */
[----:B------:R-:W-:Y:S02]  /*b1a0*/  FMUL.FTZ R66, R55, R198 ;  /* 0x000000c637427220 */ /* 0x000fe40000410000 */
[----:B------:R-:W-:-:S02]  /*b1b0*/  FFMA.FTZ R54, R54, R199, R68 ;  /* 0x000000c736367223 */ /* 0x000fc40000010044 */
[-C--:B------:R-:W-:Y:S02]  /*b1c0*/  FMUL.FTZ R68, R55, R202.reuse ;  /* 0x000000ca37447220 */ /* 0x080fe40000410000 */
[C---:B------:R-:W-:Y:S02]  /*b1d0*/  FFMA.FTZ R55, R53.reuse, R202, -R66 ;  /* 0x000000ca35377223 */ /* 0x040fe40000010842 */
[C---:B------:R-:W-:Y:S02]  /*b1e0*/  FMUL.FTZ R66, R48.reuse, R121 ;  /* 0x0000007930427220 */ /* 0x040fe40000410000 */
[----:B------:R-:W-:Y:S02]  /*b1f0*/  FFMA.FTZ R53, R53, R198, R68 ;  /* 0x000000c635357223 */ /* 0x000fe40000010044 */
[-C--:B------:R-:W-:Y:S02]  /*b200*/  FMUL.FTZ R68, R48, R201.reuse ;  /* 0x000000c930447220 */ /* 0x080fe40000410000 */
[----:B------:R-:W-:-:S02]  /*b210*/  FFMA.FTZ R48, R46, R201, -R66 ;  /* 0x000000c92e307223 */ /* 0x000fc40000010842 */
[C---:B------:R-:W-:Y:S01]  /*b220*/  FMUL.FTZ R66, R47.reuse, R120 ;  /* 0x000000782f427220 */ /* 0x040fe20000410000 */
[----:B------:R-:W0:Y:S01]  /*b230*/  LDS.64 R64, [R233.X16+0x6d88] ;  /* 0x006d8800e9407984 */ /* 0x000e22000000ca00 */
[----:B------:R-:W-:Y:S02]  /*b240*/  FFMA.FTZ R46, R46, R121, R68 ;  /* 0x000000792e2e7223 */ /* 0x000fe40000010044 */
[-C--:B------:R-:W-:Y:S02]  /*b250*/  FMUL.FTZ R68, R47, R200.reuse ;  /* 0x000000c82f447220 */ /* 0x080fe40000410000 */
[C---:B------:R-:W-:Y:S02]  /*b260*/  FFMA.FTZ R47, R45.reuse, R200, -R66 ;  /* 0x000000c82d2f7223 */ /* 0x040fe40000010842 */
[----:B------:R-:W-:Y:S02]  /*b270*/  FMUL.FTZ R66, R40, R204 ;  /* 0x000000cc28427220 */ /* 0x000fe40000410000 */
[----:B------:R-:W-:-:S02]  /*b280*/  FFMA.FTZ R45, R45, R120, R68 ;  /* 0x000000782d2d7223 */ /* 0x000fc40000010044 */
[----:B------:R-:W-:Y:S02]  /*b290*/  FMUL.FTZ R68, R39, R196 ;  /* 0x000000c427447220 */ /* 0x000fe40000410000 */
[----:B------:R-:W-:Y:S02]  /*b2a0*/  FMUL.FTZ R70, R199, UR34 ;  /* 0x00000022c7467c20 */ /* 0x000fe40008410000 */
[----:B------:R-:W-:Y:S02]  /*b2b0*/  FADD.FTZ R72, R127, R127 ;  /* 0x0000007f7f487221 */ /* 0x000fe40000010000 */
[----:B------:R-:W-:Y:S02]  /*b2c0*/  FFMA.FTZ R71, R203, UR35, R70 ;  /* 0x00000023cb477c23 */ /* 0x000fe40008010046 */
[C---:B------:R-:W-:Y:S02]  /*b2d0*/  FFMA.FTZ R70, -R72.reuse, R54, RZ ;  /* 0x0000003648467223 */ /* 0x040fe400000101ff */
[----:B------:R-:W-:-:S02]  /*b2e0*/  FFMA.FTZ R54, -R72, R71, -RZ ;  /* 0x0000004748367223 */ /* 0x000fc400000109ff */
[----:B------:R-:W-:Y:S02]  /*b2f0*/  FADD.FTZ R73, R125, R125 ;  /* 0x0000007d7d497221 */ /* 0x000fe40000010000 */
[----:B------:R-:W-:Y:S02]  /*b300*/  FADD.FTZ R77, R117, R117 ;  /* 0x00000075754d7221 */ /* 0x000fe40000010000 */
[----:B------:R-:W-:Y:S02]  /*b310*/  FMUL.FTZ R75, R193, UR34 ;  /* 0x00000022c14b7c20 */ /* 0x000fe40008410000 */
        /* <DEDUP_REMOVED lines=10> */
[C---:B------:R-:W-:Y:S02]  /*b3c0*/  FFMA.FTZ R32, R30.reuse, R206, -R69 ;  /* 0x000000ce1e207223 */ /* 0x040fe40000010845 */
[----:B------:R-:W-:Y:S02]  /*b3d0*/  FFMA.FTZ R30, R30, R195, R66 ;  /* 0x000000c31e1e7223 */ /* 0x000fe40000010042 */
[----:B------:R-:W-:Y:S02]  /*b3e0*/  FMUL.FTZ R66, R31, R194 ;  /* 0x000000c21f427220 */ /* 0x000fe40000410000 */
[----:B------:R-:W-:Y:S02]  /*b3f0*/  FFMA.FTZ R37, R37, R197, R68 ;  /* 0x000000c525257223 */ /* 0x000fe40000010044 */
[----:B------:R-:W-:-:S02]  /*b400*/  FMUL.FTZ R68, R31, R207 ;  /* 0x000000cf1f447220 */ /* 0x000fc40000410000 */
[----:B------:R-:W-:Y:S02]  /*b410*/  FFMA.FTZ R31, R29, R207, -R66 ;  /* 0x000000cf1d1f7223 */ /* 0x000fe40000010842 */
[CC--:B------:R-:W-:Y:S02]  /*b420*/  FMUL.FTZ R69, R24.reuse, R193.reuse ;  /* 0x000000c118457220 */ /* 0x0c0fe40000410000 */
[-C--:B------:R-:W-:Y:S02]  /*b430*/  FMUL.FTZ R66, R24, R208.reuse ;  /* 0x000000d018427220 */ /* 0x080fe40000410000 */
[C---:B------:R-:W-:Y:S02]  /*b440*/  FFMA.FTZ R24, R22.reuse, R208, -R69 ;  /* 0x000000d016187223 */ /* 0x040fe40000010845 */
[----:B------:R-:W-:Y:S02]  /*b450*/  FFMA.FTZ R22, R22, R193, R66 ;  /* 0x000000c116167223 */ /* 0x000fe40000010042 */
[----:B------:R-:W-:-:S02]  /*b460*/  FMUL.FTZ R66, R23, R192 ;  /* 0x000000c017427220 */ /* 0x000fc40000410000 */
[----:B------:R-:W-:Y:S02]  /*b470*/  FFMA.FTZ R29, R29, R194, R68 ;  /* 0x000000c21d1d7223 */ /* 0x000fe40000010044 */
[-C--:B------:R-:W-:Y:S02]  /*b480*/  FMUL.FTZ R68, R23, R209.reuse ;  /* 0x000000d117447220 */ /* 0x080fe40000410000 */
[C---:B------:R-:W-:Y:S02]  /*b490*/  FFMA.FTZ R23, R21.reuse, R209, -R66 ;  /* 0x000000d115177223 */ /* 0x040fe40000010842 */
[C---:B------:R-:W-:Y:S02]  /*b4a0*/  FMUL.FTZ R66, R18.reuse, R191 ;  /* 0x000000bf12427220 */ /* 0x040fe40000410000 */
[----:B------:R-:W-:Y:S02]  /*b4b0*/  FFMA.FTZ R21, R21, R192, R68 ;  /* 0x000000c015157223 */ /* 0x000fe40000010044 */
[----:B------:R-:W-:-:S02]  /*b4c0*/  FMUL.FTZ R68, R18, R210 ;  /* 0x000000d212447220 */ /* 0x000fc40000410000 */
[C---:B------:R-:W-:Y:S02]  /*b4d0*/  FFMA.FTZ R18, R15.reuse, R210, -R66 ;  /* 0x000000d20f127223 */ /* 0x040fe40000010842 */
[C---:B------:R-:W-:Y:S02]  /*b4e0*/  FMUL.FTZ R66, R14.reuse, R190 ;  /* 0x000000be0e427220 */ /* 0x040fe40000410000 */
[----:B------:R-:W-:Y:S02]  /*b4f0*/  FFMA.FTZ R15, R15, R191, R68 ;  /* 0x000000bf0f0f7223 */ /* 0x000fe40000010044 */
[-C--:B------:R-:W-:Y:S02]  /*b500*/  FMUL.FTZ R68, R14, R211.reuse ;  /* 0x000000d30e447220 */ /* 0x080fe40000410000 */
[----:B------:R-:W-:Y:S02]  /*b510*/  FFMA.FTZ R14, R13, R211, -R66 ;  /* 0x000000d30d0e7223 */ /* 0x000fe40000010842 */
[----:B------:R-:W-:-:S02]  /*b520*/  FMUL.FTZ R69, R8, R189 ;  /* 0x000000bd08457220 */ /* 0x000fc40000410000 */
[-C--:B------:R-:W-:Y:S02]  /*b530*/  FMUL.FTZ R66, R8, R212.reuse ;  /* 0x000000d408427220 */ /* 0x080fe40000410000 */
[C---:B------:R-:W-:Y:S02]  /*b540*/  FFMA.FTZ R8, R6.reuse, R212, -R69 ;  /* 0x000000d406087223 */ /* 0x040fe40000010845 */
[----:B------:R-:W-:Y:S02]  /*b550*/  FFMA.FTZ R6, R6, R189, R66 ;  /* 0x000000bd06067223 */ /* 0x000fe40000010042 */
[----:B------:R-:W-:Y:S02]  /*b560*/  FFMA.FTZ R13, R13, R190, R68 ;  /* 0x000000be0d0d7223 */ /* 0x000fe40000010044 */
[C---:B------:R-:W-:Y:S02]  /*b570*/  FMUL.FTZ R66, R7.reuse, R188 ;  /* 0x000000bc07427220 */ /* 0x040fe40000410000 */
[----:B------:R-:W-:-:S02]  /*b580*/  FMUL.FTZ R68, R7, R213 ;  /* 0x000000d507447220 */ /* 0x000fc40000410000 */
[C---:B------:R-:W-:Y:S02]  /*b590*/  FFMA.FTZ R7, R5.reuse, R213, -R66 ;  /* 0x000000d505077223 */ /* 0x040fe40000010842 */
[----:B------:R-:W-:Y:S02]  /*b5a0*/  FFMA.FTZ R5, R5, R188, R68 ;  /* 0x000000bc05057223 */ /* 0x000fe40000010044 */
[CC--:B------:R-:W-:Y:S02]  /*b5b0*/  FMUL.FTZ R66, R149.reuse, R187.reuse ;  /* 0x000000bb95427220 */ /* 0x0c0fe40000410000 */
[-C--:B------:R-:W-:Y:S02]  /*b5c0*/  FMUL.FTZ R68, R149, R214.reuse ;  /* 0x000000d695447220 */ /* 0x080fe40000410000 */
[C---:B------:R-:W-:Y:S02]  /*b5d0*/  FFMA.FTZ R66, R151.reuse, R214, -R66 ;  /* 0x000000d697427223 */ /* 0x040fe40000010842 */
[----:B------:R-:W-:-:S02]  /*b5e0*/  FFMA.FTZ R151, R151, R187, R68 ;  /* 0x000000bb97977223 */ /* 0x000fc40000010044 */
[----:B------:R-:W-:Y:S02]  /*b5f0*/  FMUL.FTZ R68, R199, UR35 ;  /* 0x00000023c7447c20 */ /* 0x000fe40008410000 */
[----:B------:R-:W-:Y:S02]  /*b600*/  FFMA.FTZ R65, R65, R94, R95 ;  /* 0x0000005e41417223 */ /* 0x000fe4000001005f */
[----:B------:R-:W-:Y:S02]  /*b610*/  FFMA.FTZ R69, R203, UR34, -R68 ;  /* 0x00000022cb457c23 */ /* 0x000fe40008010844 */
[C---:B------:R-:W-:Y:S02]  /*b620*/  FFMA.FTZ R68, R72.reuse, R56, RZ ;  /* 0x0000003848447223 */ /* 0x040fe400000100ff */
[----:B------:R-:W-:Y:S02]  /*b630*/  FMUL.FTZ R56, R72, R69 ;  /* 0x0000004548387220 */ /* 0x000fe40000410000 */
[----:B------:R-:W-:-:S02]  /*b640*/  FADD.FTZ R72, R126, R126 ;  /* 0x0000007e7e487221 */ /* 0x000fc40000010000 */
[----:B------:R-:W-:Y:S02]  /*b650*/  FADD.FTZ R65, -R156, R65 ;  /* 0x000000419c417221 */ /* 0x000fe40000010100 */
[C---:B------:R-:W-:Y:S02]  /*b660*/  FFMA.FTZ R71, -R72.reuse, R53, R70 ;  /* 0x0000003548477223 */ /* 0x040fe40000010146 */
[----:B------:R-:W-:Y:S02]  /*b670*/  FFMA.FTZ R69, R72, R55, R68 ;  /* 0x0000003748457223 */ /* 0x000fe40000010044 */
[C---:B------:R-:W-:Y:S02]  /*b680*/  FMUL.FTZ R53, R198.reuse, UR35 ;  /* 0x00000023c6357c20 */ /* 0x040fe40008410000 */
[----:B------:R-:W-:Y:S02]  /*b690*/  FMUL.FTZ R55, R198, UR34 ;  /* 0x00000022c6377c20 */ /* 0x000fe40008410000 */
[----:B------:R-:W-:-:S02]  /*b6a0*/  FFMA.FTZ R53, R202, UR34, -R53 ;  /* 0x00000022ca357c23 */ /* 0x000fc40008010835 */
[----:B------:R-:W-:Y:S02]  /*b6b0*/  FFMA.FTZ R68, R202, UR35, R55 ;  /* 0x00000023ca447c23 */ /* 0x000fe40008010037 */
[C---:B------:R-:W-:Y:S02]  /*b6c0*/  FMUL.FTZ R55, R72.reuse, R53 ;  /* 0x0000003548377220 */ /* 0x040fe40000410000 */
[----:B------:R-:W-:Y:S02]  /*b6d0*/  FFMA.FTZ R53, -R72, R68, -RZ ;  /* 0x0000004448357223 */ /* 0x000fe400000109ff */
[C---:B------:R-:W-:Y:S02]  /*b6e0*/  FFMA.FTZ R70, -R73.reuse, R46, R71 ;  /* 0x0000002e49467223 */ /* 0x040fe40000010147 */
[----:B------:R-:W-:Y:S02]  /*b6f0*/  FADD.FTZ R72, R124, R124 ;  /* 0x0000007c7c487221 */ /* 0x000fe40000010000 */
[----:B------:R-:W-:-:S02]  /*b700*/  FFMA.FTZ R68, R73, R48, R69 ;  /* 0x0000003049447223 */ /* 0x000fc40000010045 */
[C---:B------:R-:W-:Y:S02]  /*b710*/  FFMA.FTZ R71, -R72.reuse, R45, R70 ;  /* 0x0000002d48477223 */ /* 0x040fe40000010146 */
[----:B------:R-:W-:Y:S02]  /*b720*/  FFMA.FTZ R69, R72, R47, R68 ;  /* 0x0000002f48457223 */ /* 0x000fe40000010044 */
[C---:B------:R-:W-:Y:S02]  /*b730*/  FMUL.FTZ R45, R120.reuse, UR35 ;  /* 0x00000023782d7c20 */ /* 0x040fe40008410000 */
[----:B------:R-:W-:Y:S02]  /*b740*/  FMUL.FTZ R47, R120, UR34 ;  /* 0x00000022782f7c20 */ /* 0x000fe40008410000 */
[C---:B------:R-:W-:Y:S02]  /*b750*/  FFMA.FTZ R45, R200.reuse, UR34, -R45 ;  /* 0x00000022c82d7c23 */ /* 0x040fe4000801082d */
[----:B------:R-:W-:-:S02]  /*b760*/  FFMA.FTZ R68, R200, UR35, R47 ;  /* 0x00000023c8447c23 */ /* 0x000fc4000801002f */
[C---:B------:R-:W-:Y:S02]  /*b770*/  FMUL.FTZ R47, R72.reuse, R45 ;  /* 0x0000002d482f7220 */ /* 0x040fe40000410000 */
[----:B------:R-:W-:Y:S02]  /*b780*/  FFMA.FTZ R45, -R72, R68, -RZ ;  /* 0x00000044482d7223 */ /* 0x000fe400000109ff */
[----:B------:R-:W-:Y:S02]  /*b790*/  FADD.FTZ R72, R123, R123 ;  /* 0x0000007b7b487221 */ /* 0x000fe40000010000 */
[----:B------:R-:W-:Y:S02]  /*b7a0*/  FMUL.FTZ R46, R121, UR35 ;  /* 0x00000023792e7c20 */ /* 0x000fe40008410000 */
[C---:B------:R-:W-:Y:S02]  /*b7b0*/  FFMA.FTZ R70, -R72.reuse, R38, R71 ;  /* 0x0000002648467223 */ /* 0x040fe40000010147 */
[----:B------:R-:W-:-:S02]  /*b7c0*/  FFMA.FTZ R68, R72, R40, R69 ;  /* 0x0000002848447223 */ /* 0x000fc40000010045 */
[C---:B------:R-:W-:Y:S02]  /*b7d0*/  FMUL.FTZ R38, R204.reuse, UR35 ;  /* 0x00000023cc267c20 */ /* 0x040fe40008410000 */
[----:B------:R-:W-:Y:S02]  /*b7e0*/  FMUL.FTZ R40, R204, UR34 ;  /* 0x00000022cc287c20 */ /* 0x000fe40008410000 */
[C---:B------:R-:W-:Y:S02]  /*b7f0*/  FFMA.FTZ R38, R205.reuse, UR34, -R38 ;  /* 0x00000022cd267c23 */ /* 0x040fe40008010826 */
[----:B------:R-:W-:Y:S02]  /*b800*/  FFMA.FTZ R69, R205, UR35, R40 ;  /* 0x00000023cd457c23 */ /* 0x000fe40008010028 */
[C---:B------:R-:W-:Y:S02]  /*b810*/  FMUL.FTZ R40, R72.reuse, R38 ;  /* 0x0000002648287220 */ /* 0x040fe40000410000 */
[----:B------:R-:W-:-:S02]  /*b820*/  FFMA.FTZ R38, -R72, R69, -RZ ;  /* 0x0000004548267223 */ /* 0x000fc400000109ff */
[----:B------:R-:W-:Y:S02]  /*b830*/  FMUL.FTZ R48, R121, UR34 ;  /* 0x0000002279307c20 */ /* 0x000fe40008410000 */
[----:B------:R-:W-:Y:S02]  /*b840*/  FADD.FTZ R72, R122, R122 ;  /* 0x0000007a7a487221 */ /* 0x000fe40000010000 */
[C---:B------:R-:W-:Y:S02]  /*b850*/  FFMA.FTZ R46, R201.reuse, UR34, -R46 ;  /* 0x00000022c92e7c23 */ /* 0x040fe4000801082e */
[----:B------:R-:W-:Y:S02]  /*b860*/  FFMA.FTZ R48, R201, UR35, R48 ;  /* 0x00000023c9307c23 */ /* 0x000fe40008010030 */
[C---:B------:R-:W-:Y:S02]  /*b870*/  FFMA.FTZ R71, -R72.reuse, R37, R70 ;  /* 0x0000002548477223 */ /* 0x040fe40000010146 */
[----:B------:R-:W-:-:S02]  /*b880*/  FFMA.FTZ R69, R72, R39, R68 ;  /* 0x0000002748457223 */ /* 0x000fc40000010044 */
[C---:B------:R-:W-:Y:S02]  /*b890*/  FMUL.FTZ R37, R197.reuse, UR35 ;  /* 0x00000023c5257c20 */ /* 0x040fe40008410000 */
[----:B------:R-:W-:Y:S02]  /*b8a0*/  FMUL.FTZ R39, R197, UR34 ;  /* 0x00000022c5277c20 */ /* 0x000fe40008410000 */
[C---:B------:R-:W-:Y:S02]  /*b8b0*/  FMUL.FTZ R46, R73.reuse, R46 ;  /* 0x0000002e492e7220 */ /* 0x040fe40000410000 */
[----:B------:R-:W-:Y:S02]  /*b8c0*/  FFMA.FTZ R48, -R73, R48, -RZ ;  /* 0x0000003049307223 */ /* 0x000fe400000109ff */
[----:B------:R-:W-:Y:S02]  /*b8d0*/  FFMA.FTZ R37, R196, UR34, -R37 ;  /* 0x00000022c4257c23 */ /* 0x000fe40008010825 */
[----:B------:R-:W-:-:S02]  /*b8e0*/  FADD.FTZ R73, R119, R119 ;  /* 0x0000007777497221 */ /* 0x000fc40000010000 */
[----:B------:R-:W-:Y:S02]  /*b8f0*/  FFMA.FTZ R68, R196, UR35, R39 ;  /* 0x00000023c4447c23 */ /* 0x000fe40008010027 */
[C---:B------:R-:W-:Y:S02]  /*b900*/  FMUL.FTZ R39, R72.reuse, R37 ;  /* 0x0000002548277220 */ /* 0x040fe40000410000 */
[----:B------:R-:W-:Y:S02]  /*b910*/  FFMA.FTZ R70, -R73, R30, R71 ;  /* 0x0000001e49467223 */ /* 0x000fe40000010147 */
[----:B------:R-:W-:Y:S02]  /*b920*/  FFMA.FTZ R37, -R72, R68, -RZ ;  /* 0x0000004448257223 */ /* 0x000fe400000109ff */
[----:B------:R-:W-:Y:S02]  /*b930*/  FMUL.FTZ R71, R195, UR34 ;  /* 0x00000022c3477c20 */ /* 0x000fe40008410000 */
[----:B------:R-:W-:-:S02]  /*b940*/  FADD.FTZ R72, R118, R118 ;  /* 0x0000007676487221 */ /* 0x000fc40000010000 */
[----:B------:R-:W-:Y:S02]  /*b950*/  FFMA.FTZ R68, R73, R32, R69 ;  /* 0x0000002049447223 */ /* 0x000fe40000010045 */
[----:B------:R-:W-:Y:S02]  /*b960*/  FFMA.FTZ R32, R206, UR35, R71 ;  /* 0x00000023ce207c23 */ /* 0x000fe40008010047 */
[----:B------:R-:W-:Y:S02]  /*b970*/  FFMA.FTZ R71, -R72, R29, R70 ;  /* 0x0000001d48477223 */ /* 0x000fe40000010146 */
[----:B------:R-:W-:Y:S02]  /*b980*/  FMUL.FTZ R69, R195, UR35 ;  /* 0x00000023c3457c20 */ /* 0x000fe40008410000 */
[----:B------:R-:W-:Y:S02]  /*b990*/  FFMA.FTZ R71, -R77, R22, R71 ;  /* 0x000000164d477223 */ /* 0x000fe40000010147 */
[----:B------:R-:W-:-:S02]  /*b9a0*/  FFMA.FTZ R30, R206, UR34, -R69 ;  /* 0x00000022ce1e7c23 */ /* 0x000fc40008010845 */
[----:B------:R-:W-:Y:S02]  /*b9b0*/  FADD.FTZ R22, R116, R116 ;  /* 0x0000007474167221 */ /* 0x000fe40000010000 */
[----:B------:R-:W-:Y:S02]  /*b9c0*/  FFMA.FTZ R69, R72, R31, R68 ;  /* 0x0000001f48457223 */ /* 0x000fe40000010044 */
[C---:B------:R-:W-:Y:S02]  /*b9d0*/  FMUL.FTZ R68, R194.reuse, UR35 ;  /* 0x00000023c2447c20 */ /* 0x040fe40008410000 */
[----:B------:R-:W-:Y:S02]  /*b9e0*/  FMUL.FTZ R70, R194, UR34 ;  /* 0x00000022c2467c20 */ /* 0x000fe40008410000 */
[----:B------:R-:W-:Y:S02]  /*b9f0*/  FADD.FTZ R155, R155, R64 ;  /* 0x000000409b9b7221 */ /* 0x000fe40000010000 */
[----:B------:R-:W-:-:S02]  /*ba00*/  FFMA.FTZ R64, -R22, R21, R71 ;  /* 0x0000001516407223 */ /* 0x000fc40000010147 */
[----:B------:R-:W-:Y:S02]  /*ba10*/  FMUL.FTZ R21, R57, -R65 ;  /* 0x8000004139157220 */ /* 0x000fe40000410000 */
[C---:B------:R-:W-:Y:S02]  /*ba20*/  FFMA.FTZ R31, R207.reuse, UR34, -R68 ;  /* 0x00000022cf1f7c23 */ /* 0x040fe40008010844 */
[----:B------:R-:W-:Y:S02]  /*ba30*/  FFMA.FTZ R29, R207, UR35, R70 ;  /* 0x00000023cf1d7c23 */ /* 0x000fe40008010046 */
[----:B------:R-:W-:Y:S02]  /*ba40*/  FMUL.FTZ R57, R57, -R155 ;  /* 0x8000009b39397220 */ /* 0x000fe40000410000 */
[C---:B------:R-:W-:Y:S02]  /*ba50*/  FMUL.FTZ R31, R72.reuse, R31 ;  /* 0x0000001f481f7220 */ /* 0x040fe40000410000 */
[----:B------:R-:W-:-:S02]  /*ba60*/  FFMA.FTZ R29, -R72, R29, -RZ ;  /* 0x0000001d481d7223 */ /* 0x000fc400000109ff */
[----:B------:R-:W-:Y:S02]  /*ba70*/  FFMA.FTZ R69, R77, R24, R69 ;  /* 0x000000184d457223 */ /* 0x000fe40000010045 */
[C---:B------:R-:W-:Y:S02]  /*ba80*/  FFMA.FTZ R70, R58.reuse, R155, -R21 ;  /* 0x0000009b3a467223 */ /* 0x040fe40000010815 */
[----:B------:R-:W-:Y:S02]  /*ba90*/  FFMA.FTZ R57, R58, R65, R57 ;  /* 0x000000413a397223 */ /* 0x000fe40000010039 */
[C---:B------:R-:W-:Y:S02]  /*baa0*/  FMUL.FTZ R58, R192.reuse, UR35 ;  /* 0x00000023c03a7c20 */ /* 0x040fe40008410000 */
[----:B------:R-:W-:Y:S02]  /*bab0*/  FMUL.FTZ R72, R192, UR34 ;  /* 0x00000022c0487c20 */ /* 0x000fe40008410000 */
[----:B------:R-:W-:-:S02]  /*bac0*/  FFMA.FTZ R69, R22, R23, R69 ;  /* 0x0000001716457223 */ /* 0x000fc40000010045 */
[C---:B------:R-:W-:Y:S02]  /*bad0*/  FFMA.FTZ R23, R209.reuse, UR34, -R58 ;  /* 0x00000022d1177c23 */ /* 0x040fe4000801083a */
[----:B------:R-:W-:Y:S02]  /*bae0*/  FFMA.FTZ R21, R209, UR35, R72 ;  /* 0x00000023d1157c23 */ /* 0x000fe40008010048 */
[----:B------:R-:W-:Y:S02]  /*baf0*/  FADD.FTZ R58, R115, R115 ;  /* 0x00000073733a7221 */ /* 0x000fe40000010000 */
[C---:B------:R-:W-:Y:S02]  /*bb00*/  FMUL.FTZ R23, R22.reuse, R23 ;  /* 0x0000001716177220 */ /* 0x040fe40000410000 */
[----:B------:R-:W-:Y:S02]  /*bb10*/  FFMA.FTZ R21, -R22, R21, -RZ ;  /* 0x0000001516157223 */ /* 0x000fe400000109ff */
[----:B------:R-:W-:-:S02]  /*bb20*/  FADD.FTZ R154, -R154, R57 ;  /* 0x000000399a9a7221 */ /* 0x000fc40000010100 */
[----:B------:R-:W-:Y:S02]  /*bb30*/  FADD.FTZ R22, R153, R70 ;  /* 0x0000004699167221 */ /* 0x000fe40000010000 */
[----:B------:R-:W-:Y:S02]  /*bb40*/  FFMA.FTZ R64, -R58, R15, R64 ;  /* 0x0000000f3a407223 */ /* 0x000fe40000010140 */
[C---:B------:R-:W-:Y:S02]  /*bb50*/  FMUL.FTZ R15, R59.reuse, -R154 ;  /* 0x8000009a3b0f7220 */ /* 0x040fe40000410000 */
[----:B------:R-:W-:Y:S02]  /*bb60*/  FMUL.FTZ R59, R59, -R22 ;  /* 0x800000163b3b7220 */ /* 0x000fe40000410000 */
[----:B------:R-:W-:Y:S02]  /*bb70*/  FMUL.FTZ R30, R73, R30 ;  /* 0x0000001e491e7220 */ /* 0x000fe40000410000 */
[----:B------:R-:W-:-:S02]  /*bb80*/  FFMA.FTZ R59, R80, R154, R59 ;  /* 0x0000009a503b7223 */ /* 0x000fc4000001003b */
[----:B------:R-:W-:Y:S02]  /*bb90*/  FFMA.FTZ R32, -R73, R32, -RZ ;  /* 0x0000002049207223 */ /* 0x000fe400000109ff */
[----:B------:R-:W-:Y:S02]  /*bba0*/  FMUL.FTZ R73, R193, UR35 ;  /* 0x00000023c1497c20 */ /* 0x000fe40008410000 */
[----:B------:R-:W-:Y:S02]  /*bbb0*/  FFMA.FTZ R15, R80, R22, -R15 ;  /* 0x00000016500f7223 */ /* 0x000fe4000001080f */
[----:B------:R-:W-:Y:S02]  /*bbc0*/  FADD.FTZ R59, -R0, R59 ;  /* 0x0000003b003b7221 */ /* 0x000fe40000010100 */
[----:B------:R-:W-:Y:S02]  /*bbd0*/  FFMA.FTZ R24, R208, UR34, -R73 ;  /* 0x00000022d0187c23 */ /* 0x000fe40008010849 */
[----:B------:R-:W-:-:S02]  /*bbe0*/  FMUL.FTZ R71, R191, UR34 ;  /* 0x00000022bf477c20 */ /* 0x000fc40008410000 */
[----:B------:R-:W-:Y:S02]  /*bbf0*/  FADD.FTZ R73, R114, R114 ;  /* 0x0000007272497221 */ /* 0x000fe40000010000 */
[----:B------:R-:W-:Y:S02]  /*bc00*/  FADD.FTZ R15, R2, R15 ;  /* 0x0000000f020f7221 */ /* 0x000fe40000010000 */
[----:B------:R-:W-:Y:S02]  /*bc10*/  FMUL.FTZ R0, R81, -R59 ;  /* 0x8000003b51007220 */ /* 0x000fe40000410000 */
[----:B------:R-:W-:Y:S02]  /*bc20*/  FFMA.FTZ R69, R58, R18, R69 ;  /* 0x000000123a457223 */ /* 0x000fe40000010045 */
[----:B------:R-:W-:Y:S02]  /*bc30*/  FFMA.FTZ R18, R210, UR35, R71 ;  /* 0x00000023d2127c23 */ /* 0x000fe40008010047 */
[----:B------:R-:W-:-:S02]  /*bc40*/  FFMA.FTZ R71, -R73, R13, R64 ;  /* 0x0000000d49477223 */ /* 0x000fc40000010140 */
[----:B------:R-:W-:Y:S02]  /*bc50*/  FMUL.FTZ R57, R191, UR35 ;  /* 0x00000023bf397c20 */ /* 0x000fe40008410000 */
[-C--:B------:R-:W-:Y:S02]  /*bc60*/  FFMA.FTZ R13, R82, R15.reuse, -R0 ;  /* 0x0000000f520d7223 */ /* 0x080fe40000010800 */
[----:B------:R-:W-:Y:S02]  /*bc70*/  FMUL.FTZ R81, R81, -R15 ;  /* 0x8000000f51517220 */ /* 0x000fe40000410000 */
[----:B------:R-:W-:Y:S02]  /*bc80*/  FMUL.FTZ R0, R190, UR35 ;  /* 0x00000023be007c20 */ /* 0x000fe40008410000 */
[----:B------:R-:W-:Y:S02]  /*bc90*/  FFMA.FTZ R57, R210, UR34, -R57 ;  /* 0x00000022d2397c23 */ /* 0x000fe40008010839 */
[----:B------:R-:W-:-:S02]  /*bca0*/  FFMA.FTZ R2, R82, R59, R81 ;  /* 0x0000003b52027223 */ /* 0x000fc40000010051 */
[----:B------:R-:W-:Y:S02]  /*bcb0*/  FFMA.FTZ R0, R211, UR34, -R0 ;  /* 0x00000022d3007c23 */ /* 0x000fe40008010800 */
[C---:B------:R-:W-:Y:S02]  /*bcc0*/  FMUL.FTZ R57, R58.reuse, R57 ;  /* 0x000000393a397220 */ /* 0x040fe40000410000 */
[----:B------:R-:W-:Y:S02]  /*bcd0*/  FFMA.FTZ R18, -R58, R18, -RZ ;  /* 0x000000123a127223 */ /* 0x000fe400000109ff */
[----:B------:R-:W-:Y:S02]  /*bce0*/  FMUL.FTZ R58, R73, R0 ;  /* 0x00000000493a7220 */ /* 0x000fe40000410000 */
[----:B------:R-:W-:Y:S02]  /*bcf0*/  FADD.FTZ R2, -R3, R2 ;  /* 0x0000000203027221 */ /* 0x000fe40000010100 */
[----:B------:R-:W-:-:S02]  /*bd00*/  FADD.FTZ R0, R4, R13 ;  /* 0x0000000d04007221 */ /* 0x000fc40000010000 */
[C---:B------:R-:W-:Y:S02]  /*bd10*/  FMUL.FTZ R3, R83.reuse, -R2 ;  /* 0x8000000253037220 */ /* 0x040fe40000410000 */
[----:B------:R-:W-:Y:S02]  /*bd20*/  FMUL.FTZ R83, R83, -R0 ;  /* 0x8000000053537220 */ /* 0x000fe40000410000 */
[----:B------:R-:W-:Y:S02]  /*bd30*/  FMUL.FTZ R13, R189, UR35 ;  /* 0x00000023bd0d7c20 */ /* 0x000fe40008410000 */
[----:B------:R-:W-:Y:S02]  /*bd40*/  FFMA.FTZ R69, R73, R14, R69 ;  /* 0x0000000e49457223 */ /* 0x000fe40000010045 */
[----:B------:R-:W-:Y:S02]  /*bd50*/  FADD.FTZ R70, R113, R113 ;  /* 0x0000007171467221 */ /* 0x000fe40000010000 */
[----:B------:R-:W-:-:S02]  /*bd60*/  FFMA.FTZ R3, R84, R0, -R3 ;  /* 0x0000000054037223 */ /* 0x000fc40000010803 */
[----:B------:R-:W-:Y:S02]  /*bd70*/  FFMA.FTZ R84, R84, R2, R83 ;  /* 0x0000000254547223 */ /* 0x000fe40000010053 */
[----:B------:R-:W-:Y:S02]  /*bd80*/  FFMA.FTZ R13, R212, UR34, -R13 ;  /* 0x00000022d40d7c23 */ /* 0x000fe4000801080d */
[C---:B------:R-:W-:Y:S02]  /*bd90*/  FFMA.FTZ R4, R70.reuse, R8, R69 ;  /* 0x0000000846047223 */ /* 0x040fe40000010045 */
[----:B------:R-:W-:Y:S02]  /*bda0*/  FMUL.FTZ R69, R189, UR34 ;  /* 0x00000022bd457c20 */ /* 0x000fe40008410000 */
[----:B------:R-:W-:Y:S02]  /*bdb0*/  FMUL.FTZ R64, R70, R13 ;  /* 0x0000000d46407220 */ /* 0x000fe40000410000 */
[----:B------:R-:W-:-:S02]  /*bdc0*/  FADD.FTZ R9, -R9, R84 ;  /* 0x0000005409097221 */ /* 0x000fc40000010100 */
[----:B------:R-:W-:Y:S02]  /*bdd0*/  FADD.FTZ R13, R10, R3 ;  /* 0x000000030a0d7221 */ /* 0x000fe40000010000 */
[----:B------:R-:W-:Y:S02]  /*bde0*/  FFMA.FTZ R8, R212, UR35, R69 ;  /* 0x00000023d4087c23 */ /* 0x000fe40008010045 */
[----:B------:R-:W-:Y:S02]  /*bdf0*/  FADD.FTZ R69, R112, R112 ;  /* 0x0000007070457221 */ /* 0x000fe40000010000 */
[C---:B------:R-:W-:Y:S02]  /*be00*/  FMUL.FTZ R3, R85.reuse, -R9 ;  /* 0x8000000955037220 */ /* 0x040fe40000410000 */
[----:B------:R-:W-:Y:S02]  /*be10*/  FMUL.FTZ R85, R85, -R13 ;  /* 0x8000000d55557220 */ /* 0x000fe40000410000 */
[----:B------:R-:W-:-:S02]  /*be20*/  FFMA.FTZ R10, R69, R7, R4 ;  /* 0x00000007450a7223 */ /* 0x000fc40000010004 */
[C---:B------:R-:W-:Y:S02]  /*be30*/  FFMA.FTZ R4, R86.reuse, R9, R85 ;  /* 0x0000000956047223 */ /* 0x040fe40000010055 */
[----:B------:R-:W-:Y:S02]  /*be40*/  FFMA.FTZ R3, R86, R13, -R3 ;  /* 0x0000000d56037223 */ /* 0x000fe40000010803 */
[----:B------:R-:W-:Y:S01]  /*be50*/  FFMA.FTZ R6, -R70, R6, R71 ;  /* 0x0000000646067223 */ /* 0x000fe20000010147 */
[----:B------:R-:W-:Y:S01]  /*be60*/  IADD3 R71, R78, 0x3, RZ ;  /* 0x000000034e477810 */ /* 0x000fe20007ffe0ff */
[----:B------:R-:W-:Y:S02]  /*be70*/  FFMA.FTZ R8, -R70, R8, -RZ ;  /* 0x0000000846087223 */ /* 0x000fe400000109ff */
[C---:B------:R-:W-:Y:S01]  /*be80*/  FMUL.FTZ R70, R188.reuse, UR35 ;  /* 0x00000023bc467c20 */ /* 0x040fe20008410000 */
[----:B------:R-:W-:Y:S01]  /*be90*/  LEA.HI.SX32 R76, R71, R78, 0x1b ;  /* 0x0000004e474c7211 */ /* 0x000fe200078fdaff */
[----:B------:R-:W-:-:S02]  /*bea0*/  FMUL.FTZ R72, R188, UR34 ;  /* 0x00000022bc487c20 */ /* 0x000fc40008410000 */
[----:B------:R-:W-:Y:S02]  /*beb0*/  FADD.FTZ R4, -R11, R4 ;  /* 0x000000040b047221 */ /* 0x000fe40000010100 */
[----:B------:R-:W-:Y:S02]  /*bec0*/  FMUL.FTZ R14, R190, UR34 ;  /* 0x00000022be0e7c20 */ /* 0x000fe40008410000 */
[----:B------:R-:W-:Y:S02]  /*bed0*/  FADD.FTZ R12, R12, R3 ;  /* 0x000000030c0c7221 */ /* 0x000fe40000010000 */
[----:B------:R-:W-:Y:S02]  /*bee0*/  FFMA.FTZ R6, -R69, R5, R6 ;  /* 0x0000000545067223 */ /* 0x000fe40000010106 */
[C---:B------:R-:W-:Y:S02]  /*bef0*/  FFMA.FTZ R70, R213.reuse, UR34, -R70 ;  /* 0x00000022d5467c23 */ /* 0x040fe40008010846 */
[----:B------:R-:W-:-:S02]  /*bf00*/  FFMA.FTZ R5, R213, UR35, R72 ;  /* 0x00000023d5057c23 */ /* 0x000fc40008010048 */
[----:B------:R-:W-:Y:S02]  /*bf10*/  FMUL.FTZ R3, R87, -R4 ;  /* 0x8000000457037220 */ /* 0x000fe40000410000 */
[----:B------:R-:W-:Y:S02]  /*bf20*/  FFMA.FTZ R14, R211, UR35, R14 ;  /* 0x00000023d30e7c23 */ /* 0x000fe4000801000e */
[----:B------:R-:W-:Y:S02]  /*bf30*/  FMUL.FTZ R87, R87, -R12 ;  /* 0x8000000c57577220 */ /* 0x000fe40000410000 */
[----:B------:R-:W-:Y:S02]  /*bf40*/  FADD.FTZ R7, R111, R111 ;  /* 0x0000006f6f077221 */ /* 0x000fe40000010000 */
[C---:B------:R-:W-:Y:S02]  /*bf50*/  FMUL.FTZ R72, R69.reuse, R70 ;  /* 0x0000004645487220 */ /* 0x040fe40000410000 */
[----:B------:R-:W-:Y:S01]  /*bf60*/  FFMA.FTZ R70, -R69, R5, -RZ ;  /* 0x0000000545467223 */ /* 0x000fe200000109ff */
[----:B------:R-:W-:Y:S01]  /*bf70*/  IADD3 R69, R78, 0x2, RZ ;  /* 0x000000024e457810 */ /* 0x000fe20007ffe0ff */
[----:B------:R-:W-:Y:S01]  /*bf80*/  FFMA.FTZ R14, -R73, R14, -RZ ;  /* 0x0000000e490e7223 */ /* 0x000fe200000109ff */
[----:B------:R-:W-:Y:S01]  /*bf90*/  MOV R73, UR7 ;  /* 0x0000000700497c02 */ /* 0x000fe20008000f00 */
[----:B------:R-:W-:Y:S01]  /*bfa0*/  FFMA.FTZ R5, R88, R4, R87 ;  /* 0x0000000458057223 */ /* 0x000fe20000010057 */
[----:B------:R-:W-:Y:S01]  /*bfb0*/  LEA.HI.SX32 R74, R69, R78, 0x1b ;  /* 0x0000004e454a7211 */ /* 0x000fe200078fdaff */
[----:B------:R-:W-:-:S02]  /*bfc0*/  FFMA.FTZ R66, R7, R66, R10 ;  /* 0x0000004207427223 */ /* 0x000fc4000001000a */
[----:B------:R-:W-:Y:S01]  /*bfd0*/  FFMA.FTZ R10, R88, R12, -R3 ;  /* 0x0000000c580a7223 */ /* 0x000fe20000010803 */
[----:B------:R0:W-:Y:S01]  /*bfe0*/  @!P0 STS.128 [R73.X16+0x8b80], R60 ;  /* 0x008b803c49008388 */ /* 0x0001e2000000cc00 */
[C---:B------:R-:W-:Y:S02]  /*bff0*/  FMUL.FTZ R3, R187.reuse, UR35 ;  /* 0x00000023bb037c20 */ /* 0x040fe40008410000 */
[----:B------:R-:W-:Y:S02]  /*c000*/  FMUL.FTZ R11, R187, UR34 ;  /* 0x00000022bb0b7c20 */ /* 0x000fe40008410000 */
[----:B------:R-:W-:Y:S02]  /*c010*/  FADD.FTZ R5, -R16, R5 ;  /* 0x0000000510057221 */ /* 0x000fe40000010100 */
[----:B------:R-:W-:Y:S02]  /*c020*/  FADD.FTZ R17, R17, R10 ;  /* 0x0000000a11117221 */ /* 0x000fe40000010000 */
[----:B------:R-:W-:Y:S01]  /*c030*/  FFMA.FTZ R10, R214, UR34, -R3 ;  /* 0x00000022d60a7c23 */ /* 0x000fe20008010803 */
[----:B------:R-:W-:Y:S01]  /*c040*/  IADD3 R3, R78, 0x1, RZ ;  /* 0x000000014e037810 */ /* 0x000fe20007ffe0ff */
[----:B------:R-:W-:-:S02]  /*c050*/  FFMA.FTZ R151, -R7, R151, R6 ;  /* 0x0000009707977223 */ /* 0x000fc40000010106 */
[C---:B------:R-:W-:Y:S02]  /*c060*/  FMUL.FTZ R6, R89.reuse, -R5 ;  /* 0x8000000559067220 */ /* 0x040fe40000410000 */
[-C--:B------:R-:W-:Y:S02]  /*c070*/  FMUL.FTZ R89, R89, -R17.reuse ;  /* 0x8000001159597220 */ /* 0x080fe40000410000 */
[----:B0-----:R-:W-:Y:S01]  /*c080*/  FFMA.FTZ R60, R214, UR35, R11 ;  /* 0x00000023d63c7c23 */ /* 0x001fe2000801000b */
[----:B------:R-:W-:Y:S01]  /*c090*/  LEA.HI.SX32 R11, R3, R78, 0x1b ;  /* 0x0000004e030b7211 */ /* 0x000fe200078fdaff */
[C---:B------:R-:W-:Y:S01]  /*c0a0*/  FMUL.FTZ R62, R7.reuse, R10 ;  /* 0x0000000a073e7220 */ /* 0x040fe20000410000 */
[----:B------:R-:W-:Y:S01]  /*c0b0*/  LEA.HI.SX32 R3, R78, R78, 0x1b ;  /* 0x0000004e4e037211 */ /* 0x000fe200078fdaff */
[----:B------:R-:W-:Y:S02]  /*c0c0*/  FFMA.FTZ R60, -R7, R60, -RZ ;  /* 0x0000003c073c7223 */ /* 0x000fe400000109ff */
[----:B------:R-:W-:-:S02]  /*c0d0*/  FFMA.FTZ R7, R90, R17, -R6 ;  /* 0x000000115a077223 */ /* 0x000fc40000010806 */
[----:B------:R-:W-:Y:S01]  /*c0e0*/  FFMA.FTZ R6, R90, R5, R89 ;  /* 0x000000055a067223 */ /* 0x000fe20000010059 */
[----:B------:R-:W-:Y:S01]  /*c0f0*/  STS [R3.X4+0x2100], R56 ;  /* 0x0021003803007388 */ /* 0x000fe20000004800 */
[----:B------:R-:W-:Y:S02]  /*c100*/  FADD.FTZ R20, R20, R7 ;  /* 0x0000000714147221 */ /* 0x000fe40000010000 */
[----:B------:R-:W-:Y:S01]  /*c110*/  FADD.FTZ R6, -R19, R6 ;  /* 0x0000000613067221 */ /* 0x000fe20000010100 */
[----:B------:R0:W-:Y:S01]  /*c120*/  STS [R11.X4+0x2104], R54 ;  /* 0x002104360b007388 */ /* 0x0001e20000004800 */
[C---:B------:R-:W-:Y:S02]  /*c130*/  FMUL.FTZ R7, R91.reuse, -R20 ;  /* 0x800000145b077220 */ /* 0x040fe40000410000 */
[-C--:B------:R-:W-:Y:S01]  /*c140*/  FMUL.FTZ R91, R91, -R6.reuse ;  /* 0x800000065b5b7220 */ /* 0x080fe20000410000 */
[----:B------:R-:W-:Y:S01]  /*c150*/  STS [R74.X4+0x2108], R55 ;  /* 0x002108374a007388 */ /* 0x000fe20000004800 */
[----:B------:R-:W-:-:S02]  /*c160*/  FFMA.FTZ R10, R92, R6, R7 ;  /* 0x000000065c0a7223 */ /* 0x000fc40000010007 */
[----:B------:R-:W-:Y:S01]  /*c170*/  FMUL.FTZ R24, R77, R24 ;  /* 0x000000184d187220 */ /* 0x000fe20000410000 */
[----:B------:R-:W-:Y:S01]  /*c180*/  STS [R76.X4+0x210c], R53 ;  /* 0x00210c354c007388 */ /* 0x000fe20000004800 */
[----:B------:R-:W-:Y:S02]  /*c190*/  FADD.FTZ R25, -R25, R10 ;  /* 0x0000000a19197221 */ /* 0x000fe40000010100 */
[----:B0-----:R-:W-:Y:S01]  /*c1a0*/  FFMA.FTZ R11, R92, R20, -R91 ;  /* 0x000000145c0b7223 */ /* 0x001fe2000001085b */
[----:B------:R0:W-:Y:S01]  /*c1b0*/  STS [R3.X4+0x215c], R14 ;  /* 0x00215c0e03007388 */ /* 0x0001e20000004800 */
[----:B------:R-:W-:Y:S02]  /*c1c0*/  FMUL.FTZ R7, R93, -R25 ;  /* 0x800000195d077220 */ /* 0x000fe40000410000 */
[----:B------:R-:W-:Y:S01]  /*c1d0*/  FADD.FTZ R11, R26, R11 ;  /* 0x0000000b1a0b7221 */ /* 0x000fe20000010000 */
[----:B------:R1:W-:Y:S01]  /*c1e0*/  STS [R3.X4+0x2164], R8 ;  /* 0x0021640803007388 */ /* 0x0003e20000004800 */
[----:B------:R-:W-:-:S02]  /*c1f0*/  FMUL.FTZ R82, R130, R59 ;  /* 0x0000003b82527220 */ /* 0x000fc40000410000 */
[-C--:B------:R-:W-:Y:S01]  /*c200*/  FMUL.FTZ R93, R93, -R11.reuse ;  /* 0x8000000b5d5d7220 */ /* 0x080fe20000410000 */
[----:B------:R2:W-:Y:S01]  /*c210*/  STS [R3.X4+0x2134], R32 ;  /* 0x0021342003007388 */ /* 0x0005e20000004800 */
[C---:B------:R-:W-:Y:S02]  /*c220*/  FFMA.FTZ R7, R96.reuse, R11, -R7 ;  /* 0x0000000b60077223 */ /* 0x040fe40000010807 */
[----:B------:R-:W-:Y:S01]  /*c230*/  FFMA.FTZ R10, R96, R25, R93 ;  /* 0x00000019600a7223 */ /* 0x000fe2000001005d */
[----:B------:R3:W-:Y:S01]  /*c240*/  STS [R3.X4+0x214c], R21 ;  /* 0x00214c1503007388 */ /* 0x0007e20000004800 */
[----:B------:R-:W-:Y:S02]  /*c250*/  FADD.FTZ R28, R28, R7 ;  /* 0x000000071c1c7221 */ /* 0x000fe40000010000 */
[----:B------:R-:W-:Y:S01]  /*c260*/  FADD.FTZ R10, -R27, R10 ;  /* 0x0000000a1b0a7221 */ /* 0x000fe20000010100 */
[----:B------:R-:W-:Y:S01]  /*c270*/  HADD2.F32 R27, -RZ, R144.H0_H0 ;  /* 0x20000090ff1b7230 */ /* 0x000fe20000004100 */
[C---:B------:R-:W-:Y:S01]  /*c280*/  FMUL.FTZ R7, R97.reuse, -R28 ;  /* 0x8000001c61077220 */ /* 0x040fe20000410000 */
[----:B------:R4:W-:Y:S01]  /*c290*/  STS [R3.X4+0x2140], R24 ;  /* 0x0021401803007388 */ /* 0x0009e20000004800 */
[----:B------:R-:W-:-:S02]  /*c2a0*/  FMUL.FTZ R97, R97, -R10 ;  /* 0x8000000a61617220 */ /* 0x000fc40000410000 */
[C---:B------:R-:W-:Y:S01]  /*c2b0*/  FFMA.FTZ R16, R98.reuse, R10, R7 ;  /* 0x0000000a62107223 */ /* 0x040fe20000010007 */
[----:B------:R-:W-:Y:S01]  /*c2c0*/  STS [R3.X4+0x2148], R23 ;  /* 0x0021481703007388 */ /* 0x000fe20000004800 */
[----:B------:R-:W-:Y:S02]  /*c2d0*/  FFMA.FTZ R19, R98, R28, -R97 ;  /* 0x0000001c62137223 */ /* 0x000fe40000010861 */
[----:B------:R-:W-:Y:S01]  /*c2e0*/  FADD.FTZ R33, -R33, R16 ;  /* 0x0000001021217221 */ /* 0x000fe20000010100 */
[----:B------:R-:W-:Y:S01]  /*c2f0*/  STS [R3.X4+0x2154], R18 ;  /* 0x0021541203007388 */ /* 0x000fe20000004800 */
[----:B------:R-:W-:Y:S02]  /*c300*/  FADD.FTZ R19, R34, R19 ;  /* 0x0000001322137221 */ /* 0x000fe40000010000 */
[----:B------:R-:W-:Y:S01]  /*c310*/  FMUL.FTZ R7, R99, -R33 ;  /* 0x8000002163077220 */ /* 0x000fe20000410000 */
[----:B------:R-:W-:Y:S01]  /*c320*/  STS [R3.X4+0x2138], R31 ;  /* 0x0021381f03007388 */ /* 0x000fe20000004800 */
[----:B0-----:R-:W-:-:S02]  /*c330*/  FMUL.FTZ R14, R155, UR43 ;  /* 0x0000002b9b0e7c20 */ /* 0x001fc40008410000 */
[-C--:B------:R-:W-:Y:S01]  /*c340*/  FFMA.FTZ R7, R100, R19.reuse, -R7 ;  /* 0x0000001364077223 */ /* 0x080fe20000010807 */
[----:B------:R-:W-:Y:S01]  /*c350*/  STS [R3.X4+0x213c], R29 ;  /* 0x00213c1d03007388 */ /* 0x000fe20000004800 */
[----:B------:R-:W-:Y:S02]  /*c360*/  FMUL.FTZ R99, R99, -R19 ;  /* 0x8000001363637220 */ /* 0x000fe40000410000 */
[----:B------:R-:W-:Y:S01]  /*c370*/  FADD.FTZ R36, R36, R7 ;  /* 0x0000000724247221 */ /* 0x000fe20000010000 */
[----:B------:R-:W-:Y:S01]  /*c380*/  STS [R3.X4+0x2130], R30 ;  /* 0x0021301e03007388 */ /* 0x000fe20000004800 */
[----:B------:R-:W-:Y:S02]  /*c390*/  FMUL.FTZ R7, R67, UR35 ;  /* 0x0000002343077c20 */ /* 0x000fe40008410000 */
[C---:B-1----:R-:W-:Y:S01]  /*c3a0*/  FMUL.FTZ R8, R65.reuse, UR43 ;  /* 0x0000002b41087c20 */ /* 0x042fe20008410000 */
[----:B------:R-:W-:Y:S01]  /*c3b0*/  STS [R3.X4+0x212c], R37 ;  /* 0x00212c2503007388 */ /* 0x000fe20000004800 */
[----:B------:R-:W-:-:S02]  /*c3c0*/  FFMA.FTZ R14, R65, UR44, -R14 ;  /* 0x0000002c410e7c23 */ /* 0x000fc4000801080e */
[----:B--2---:R-:W-:Y:S01]  /*c3d0*/  FFMA.FTZ R32, R100, R33, R99 ;  /* 0x0000002164207223 */ /* 0x004fe20000010063 */
[----:B------:R-:W-:Y:S01]  /*c3e0*/  STS [R3.X4+0x2168], R72 ;  /* 0x0021684803007388 */ /* 0x000fe20000004800 */
[----:B---3--:R-:W-:Y:S02]  /*c3f0*/  FFMA.FTZ R21, R186, UR34, -R7 ;  /* 0x00000022ba157c23 */ /* 0x008fe40008010807 */
[----:B------:R-:W-:Y:S01]  /*c400*/  FADD.FTZ R16, R110, R110 ;  /* 0x0000006e6e107221 */ /* 0x000fe20000010000 */
[----:B------:R-:W-:Y:S01]  /*c410*/  STS [R3.X4+0x2128], R39 ;  /* 0x0021282703007388 */ /* 0x000fe20000004800 */
[----:B------:R-:W-:Y:S02]  /*c420*/  FFMA.FTZ R7, -R128, R27, R186 ;  /* 0x0000001b80077223 */ /* 0x000fe400000101ba */
[----:B------:R-:W-:Y:S01]  /*c430*/  FFMA.FTZ R8, R155, UR44, R8 ;  /* 0x0000002c9b087c23 */ /* 0x000fe20008010008 */
[----:B------:R-:W-:Y:S01]  /*c440*/  STS [R3.X4+0x2120], R40 ;  /* 0x0021202803007388 */ /* 0x000fe20000004800 */
[----:B------:R-:W-:-:S02]  /*c450*/  FMUL.FTZ R14, R67, R14 ;  /* 0x0000000e430e7220 */ /* 0x000fc40000410000 */
[----:B------:R-:W-:Y:S01]  /*c460*/  FADD.FTZ R32, -R35, R32 ;  /* 0x0000002023207221 */ /* 0x000fe20000010100 */
[----:B------:R0:W-:Y:S01]  /*c470*/  STS [R3.X4+0x2124], R38 ;  /* 0x0021242603007388 */ /* 0x0001e20000004800 */
[----:B----4-:R-:W-:Y:S02]  /*c480*/  FMUL.FTZ R24, R16, R21 ;  /* 0x0000001510187220 */ /* 0x010fe40000410000 */
[----:B------:R-:W-:Y:S01]  /*c490*/  FFMA.FTZ R8, R7, R8, R14 ;  /* 0x0000000807087223 */ /* 0x000fe2000001000e */
[----:B------:R-:W-:Y:S01]  /*c4a0*/  STS [R3.X4+0x2114], R48 ;  /* 0x0021143003007388 */ /* 0x000fe20000004800 */
[C---:B------:R-:W-:Y:S02]  /*c4b0*/  FMUL.FTZ R21, R101.reuse, -R32 ;  /* 0x8000002065157220 */ /* 0x040fe40000410000 */
[-C--:B------:R-:W-:Y:S01]  /*c4c0*/  FMUL.FTZ R101, R101, -R36.reuse ;  /* 0x8000002465657220 */ /* 0x080fe20000410000 */
[----:B------:R1:W-:Y:S01]  /*c4d0*/  STS [R3.X4+0x2178], R24 ;  /* 0x0021781803007388 */ /* 0x0003e20000004800 */
[----:B------:R-:W-:Y:S01]  /*c4e0*/  FFMA.FTZ R8, R27, R155, R8 ;  /* 0x0000009b1b087223 */ /* 0x000fe20000010008 */
[----:B0-----:R-:W-:Y:S01]  /*c4f0*/  HADD2.F32 R38, -RZ, R171.H0_H0 ;  /* 0x200000abff267230 */ /* 0x001fe20000004100 */
[----:B------:R-:W-:Y:S01]  /*c500*/  FFMA.FTZ R23, R102, R36, -R21 ;  /* 0x0000002466177223 */ /* 0x000fe20000010815 */
[----:B------:R-:W-:Y:S01]  /*c510*/  HADD2.F32 R21, -RZ, R157.H0_H0 ;  /* 0x2000009dff157230 */ /* 0x000fe20000004100 */
[----:B------:R-:W-:Y:S01]  /*c520*/  FMUL.FTZ R27, R22, UR43 ;  /* 0x0000002b161b7c20 */ /* 0x000fe20008410000 */
[----:B------:R0:W-:Y:S01]  /*c530*/  STS [R3.X4+0x2110], R46 ;  /* 0x0021102e03007388 */ /* 0x0001e20000004800 */
[----:B------:R-:W-:-:S02]  /*c540*/  FFMA.FTZ R102, R102, R32, R101 ;  /* 0x0000002066667223 */ /* 0x000fc40000010065 */
[----:B------:R-:W-:Y:S01]  /*c550*/  FMUL.FTZ R14, R129, R22 ;  /* 0x00000016810e7220 */ /* 0x000fe20000410000 */
[----:B------:R2:W-:Y:S01]  /*c560*/  STS [R3.X4+0x211c], R45 ;  /* 0x00211c2d03007388 */ /* 0x0005e20000004800 */
[----:B------:R-:W-:Y:S02]  /*c570*/  FFMA.FTZ R18, R154, UR44, -R27 ;  /* 0x0000002c9a127c23 */ /* 0x000fe4000801081b */
[----:B------:R-:W-:Y:S01]  /*c580*/  FADD.FTZ R41, -R41, R102 ;  /* 0x0000006629297221 */ /* 0x000fe20000010100 */
[----:B------:R3:W-:Y:S01]  /*c590*/  STS [R3.X4+0x2118], R47 ;  /* 0x0021182f03007388 */ /* 0x0007e20000004800 */
[----:B------:R-:W-:Y:S02]  /*c5a0*/  FADD.FTZ R23, R42, R23 ;  /* 0x000000172a177221 */ /* 0x000fe40000010000 */
[C---:B------:R-:W-:Y:S01]  /*c5b0*/  FFMA.FTZ R31, -R129.reuse, R21, R214 ;  /* 0x00000015811f7223 */ /* 0x040fe200000101d6 */
[----:B------:R4:W-:Y:S01]  /*c5c0*/  STS [R3.X4+0x2150], R57 ;  /* 0x0021503903007388 */ /* 0x0009e20000004800 */
[----:B-1----:R-:W-:-:S02]  /*c5d0*/  FMUL.FTZ R24, R129, R154 ;  /* 0x0000009a81187220 */ /* 0x002fc40000410000 */
[C---:B------:R-:W-:Y:S01]  /*c5e0*/  FMUL.FTZ R29, R187.reuse, R14 ;  /* 0x0000000ebb1d7220 */ /* 0x040fe20000410000 */
[----:B------:R1:W-:Y:S01]  /*c5f0*/  STS [R3.X4+0x2158], R58 ;  /* 0x0021583a03007388 */ /* 0x0003e20000004800 */
[----:B------:R-:W-:Y:S02]  /*c600*/  FMUL.FTZ R27, R154, UR43 ;  /* 0x0000002b9a1b7c20 */ /* 0x000fe40008410000 */
[----:B------:R-:W-:Y:S01]  /*c610*/  FMUL.FTZ R26, R187, R18 ;  /* 0x00000012bb1a7220 */ /* 0x000fe20000410000 */
[----:B------:R5:W-:Y:S01]  /*c620*/  STS [R3.X4+0x2174], R60 ;  /* 0x0021743c03007388 */ /* 0x000be20000004800 */
[----:B------:R-:W-:Y:S02]  /*c630*/  FMUL.FTZ R18, R103, -R41 ;  /* 0x8000002967127220 */ /* 0x000fe40000410000 */
[-C--:B------:R-:W-:Y:S01]  /*c640*/  FMUL.FTZ R73, R187, R24.reuse ;  /* 0x00000018bb497220 */ /* 0x080fe20000410000 */
[----:B------:R0:W-:Y:S01]  /*c650*/  STS [R3.X4+0x2170], R62 ;  /* 0x0021703e03007388 */ /* 0x0001e20000004800 */
[----:B------:R-:W-:-:S02]  /*c660*/  FFMA.FTZ R29, R31, R24, -R29 ;  /* 0x000000181f1d7223 */ /* 0x000fc4000001081d */
[-C--:B------:R-:W-:Y:S01]  /*c670*/  FMUL.FTZ R103, R103, -R23.reuse ;  /* 0x8000001767677220 */ /* 0x080fe20000410000 */
[----:B------:R0:W-:Y:S01]  /*c680*/  STS [R3.X4+0x2160], R64 ;  /* 0x0021604003007388 */ /* 0x0001e20000004800 */
[----:B------:R-:W-:Y:S02]  /*c690*/  FFMA.FTZ R24, R22, UR44, R27 ;  /* 0x0000002c16187c23 */ /* 0x000fe4000801001b */
[C---:B------:R-:W-:Y:S01]  /*c6a0*/  FFMA.FTZ R27, R104.reuse, R23, -R18 ;  /* 0x00000017681b7223 */ /* 0x040fe20000010812 */
[----:B------:R-:W-:Y:S01]  /*c6b0*/  STS [R3.X4+0x216c], R70 ;  /* 0x00216c4603007388 */ /* 0x000fe20000004800 */
[----:B------:R-:W-:Y:S02]  /*c6c0*/  FMUL.FTZ R30, R15, UR43 ;  /* 0x0000002b0f1e7c20 */ /* 0x000fe40008410000 */
[----:B------:R-:W-:Y:S02]  /*c6d0*/  FFMA.FTZ R56, R104, R41, R103 ;  /* 0x0000002968387223 */ /* 0x000fe40000010067 */
[----:B------:R-:W-:-:S02]  /*c6e0*/  FADD.FTZ R44, R44, R27 ;  /* 0x0000001b2c2c7221 */ /* 0x000fc40000010000 */
[----:B------:R-:W-:Y:S02]  /*c6f0*/  FFMA.FTZ R27, R59, UR44, -R30 ;  /* 0x0000002c3b1b7c23 */ /* 0x000fe4000801081e */
[----:B------:R-:W-:Y:S02]  /*c700*/  FADD.FTZ R56, -R43, R56 ;  /* 0x000000382b387221 */ /* 0x000fe40000010100 */
[C---:B------:R-:W-:Y:S02]  /*c710*/  FFMA.FTZ R73, R31.reuse, R14, R73 ;  /* 0x0000000e1f497223 */ /* 0x040fe40000010049 */
[----:B------:R-:W-:Y:S01]  /*c720*/  FFMA.FTZ R18, R31, R24, R26 ;  /* 0x000000181f127223 */ /* 0x000fe2000001001a */
[----:B------:R-:W-:Y:S01]  /*c730*/  HADD2.F32 R24, -RZ, R158.H0_H0 ;  /* 0x2000009eff187230 */ /* 0x000fe20000004100 */
[----:B------:R-:W-:Y:S02]  /*c740*/  FMUL.FTZ R31, R188, R27 ;  /* 0x0000001bbc1f7220 */ /* 0x000fe40000410000 */
[----:B------:R-:W-:-:S02]  /*c750*/  FMUL.FTZ R27, R105, -R56 ;  /* 0x80000038691b7220 */ /* 0x000fc40000410000 */
[-C--:B------:R-:W-:Y:S02]  /*c760*/  FMUL.FTZ R105, R105, -R44.reuse ;  /* 0x8000002c69697220 */ /* 0x080fe40000410000 */
[----:B------:R-:W-:Y:S02]  /*c770*/  FMUL.FTZ R26, R130, R15 ;  /* 0x0000000f821a7220 */ /* 0x000fe40000410000 */
[C---:B------:R-:W-:Y:S02]  /*c780*/  FFMA.FTZ R27, R106.reuse, R44, -R27 ;  /* 0x0000002c6a1b7223 */ /* 0x040fe4000001081b */
[----:B------:R-:W-:Y:S02]  /*c790*/  FMUL.FTZ R30, R59, UR43 ;  /* 0x0000002b3b1e7c20 */ /* 0x000fe40008410000 */
[----:B------:R-:W-:Y:S02]  /*c7a0*/  FFMA.FTZ R106, R106, R56, R105 ;  /* 0x000000386a6a7223 */ /* 0x000fe40000010069 */
[----:B------:R-:W-:-:S02]  /*c7b0*/  FFMA.FTZ R68, R208, UR35, R75 ;  /* 0x00000023d0447c23 */ /* 0x000fc4000801004b */
[----:B------:R-:W-:Y:S02]  /*c7c0*/  FFMA.FTZ R213, -R130, R24, R213 ;  /* 0x0000001882d57223 */ /* 0x000fe400000101d5 */
[----:B------:R-:W-:Y:S02]  /*c7d0*/  FMUL.FTZ R34, R188, R26 ;  /* 0x0000001abc227220 */ /* 0x000fe40000410000 */
[----:B------:R-:W-:Y:S02]  /*c7e0*/  FFMA.FTZ R30, R15, UR44, R30 ;  /* 0x0000002c0f1e7c23 */ /* 0x000fe4000801001e */
[----:B------:R-:W-:Y:S02]  /*c7f0*/  FADD.FTZ R75, -R49, R106 ;  /* 0x0000006a314b7221 */ /* 0x000fe40000010100 */
[----:B------:R-:W-:Y:S02]  /*c800*/  FADD.FTZ R35, R50, R27 ;  /* 0x0000001b32237221 */ /* 0x000fe40000010000 */
[----:B------:R-:W-:-:S02]  /*c810*/  FMUL.FTZ R74, R188, R82 ;  /* 0x00000052bc4a7220 */ /* 0x000fc40000410000 */
[C---:B------:R-:W-:Y:S02]  /*c820*/  FFMA.FTZ R82, R213.reuse, R82, -R34 ;  /* 0x00000052d5527223 */ /* 0x040fe40000010822 */
[----:B------:R-:W-:Y:S01]  /*c830*/  FFMA.FTZ R30, R213, R30, R31 ;  /* 0x0000001ed51e7223 */ /* 0x000fe2000001001f */
[----:B------:R-:W-:Y:S01]  /*c840*/  HADD2.F32 R31, -RZ, R159.H0_H0 ;  /* 0x2000009fff1f7230 */ /* 0x000fe20000004100 */
[C---:B------:R-:W-:Y:S02]  /*c850*/  FMUL.FTZ R34, R107.reuse, -R75 ;  /* 0x8000004b6b227220 */ /* 0x040fe40000410000 */
[----:B------:R-:W-:Y:S02]  /*c860*/  FMUL.FTZ R107, R107, -R35 ;  /* 0x800000236b6b7220 */ /* 0x000fe40000410000 */
[C---:B------:R-:W-:Y:S02]  /*c870*/  FMUL.FTZ R76, R131.reuse, R2 ;  /* 0x00000002834c7220 */ /* 0x040fe40000410000 */
[----:B------:R-:W-:-:S02]  /*c880*/  FMUL.FTZ R27, R131, R0 ;  /* 0x00000000831b7220 */ /* 0x000fc40000410000 */
[C---:B------:R-:W-:Y:S02]  /*c890*/  FFMA.FTZ R80, R108.reuse, R75, R107 ;  /* 0x0000004b6c507223 */ /* 0x040fe4000001006b */
[----:B------:R-:W-:Y:S02]  /*c8a0*/  FFMA.FTZ R72, -R131, R31, R212 ;  /* 0x0000001f83487223 */ /* 0x000fe400000101d4 */
[----:B------:R-:W-:Y:S02]  /*c8b0*/  FMUL.FTZ R37, R189, R76 ;  /* 0x0000004cbd257220 */ /* 0x000fe40000410000 */
[----:B------:R-:W-:Y:S02]  /*c8c0*/  FADD.FTZ R220, R27, R220 ;  /* 0x000000dc1bdc7221 */ /* 0x000fe40000010000 */
[----:B------:R-:W-:Y:S02]  /*c8d0*/  FMUL.FTZ R43, R189, R27 ;  /* 0x0000001bbd2b7220 */ /* 0x000fe40000410000 */
[----:B------:R-:W-:Y:S01]  /*c8e0*/  FFMA.FTZ R39, R108, R35, -R34 ;  /* 0x000000236c277223 */ /* 0x000fe20000010822 */
[----:B------:R-:W-:Y:S01]  /*c8f0*/  HADD2.F32 R34, -RZ, R169.H0_H0 ;  /* 0x200000a9ff227230 */ /* 0x000fe20000004100 */
[----:B------:R-:W-:-:S02]  /*c900*/  FADD.FTZ R80, -R51, R80 ;  /* 0x0000005033507221 */ /* 0x000fc40000010100 */
[----:B------:R-:W-:Y:S01]  /*c910*/  FFMA.FTZ R27, R72, R27, R37 ;  /* 0x0000001b481b7223 */ /* 0x000fe20000010025 */
[----:B------:R-:W-:Y:S01]  /*c920*/  HADD2.F32 R37, -RZ, R170.H0_H0 ;  /* 0x200000aaff257230 */ /* 0x000fe20000004100 */
[----:B------:R-:W-:Y:S02]  /*c930*/  FMUL.FTZ R40, R142, R35 ;  /* 0x000000238e287220 */ /* 0x000fe40000410000 */
[----:B------:R-:W-:Y:S02]  /*c940*/  FADD.FTZ R52, R52, R39 ;  /* 0x0000002734347221 */ /* 0x000fe40000010000 */
[----:B------:R-:W-:Y:S02]  /*c950*/  FMUL.FTZ R42, R143, R80 ;  /* 0x000000508f2a7220 */ /* 0x000fe40000410000 */
[----:B------:R-:W-:Y:S02]  /*c960*/  FFMA.FTZ R76, R72, R76, -R43 ;  /* 0x0000004c484c7223 */ /* 0x000fe4000001082b */
[----:B------:R-:W-:-:S02]  /*c970*/  FFMA.FTZ R43, -R142, R37, R202 ;  /* 0x000000258e2b7223 */ /* 0x000fc400000101ca */
[----:B------:R-:W-:Y:S02]  /*c980*/  FMUL.FTZ R48, R142, R75 ;  /* 0x0000004b8e307220 */ /* 0x000fe40000410000 */
[----:B------:R-:W-:Y:S02]  /*c990*/  FMUL.FTZ R49, R198, R40 ;  /* 0x00000028c6317220 */ /* 0x000fe40000410000 */
[C---:B------:R-:W-:Y:S02]  /*c9a0*/  FMUL.FTZ R39, R143.reuse, R52 ;  /* 0x000000348f277220 */ /* 0x040fe40000410000 */
[----:B0-----:R-:W-:Y:S02]  /*c9b0*/  FFMA.FTZ R46, -R143, R38, R203 ;  /* 0x000000268f2e7223 */ /* 0x001fe400000101cb */
[----:B--2---:R-:W-:Y:S02]  /*c9c0*/  FMUL.FTZ R45, R199, R42 ;  /* 0x0000002ac72d7220 */ /* 0x004fe40000410000 */
[----:B------:R-:W-:-:S02]  /*c9d0*/  FFMA.FTZ R50, R43, R48, -R49 ;  /* 0x000000302b327223 */ /* 0x000fc40000010831 */
[----:B------:R-:W-:Y:S02]  /*c9e0*/  FMUL.FTZ R48, R198, R48 ;  /* 0x00000030c6307220 */ /* 0x000fe40000410000 */
[CC--:B------:R-:W-:Y:S02]  /*c9f0*/  FFMA.FTZ R45, R46.reuse, R39.reuse, R45 ;  /* 0x000000272e2d7223 */ /* 0x0c0fe4000001002d */
[----:B---3--:R-:W-:Y:S02]  /*ca00*/  FMUL.FTZ R47, R199, R39 ;  /* 0x00000027c72f7220 */ /* 0x008fe40000410000 */
[----:B------:R-:W-:Y:S02]  /*ca10*/  FFMA.FTZ R48, R43, R40, R48 ;  /* 0x000000282b307223 */ /* 0x000fe40000010030 */
[----:B------:R-:W-:Y:S02]  /*ca20*/  FADD.FTZ R45, RZ, R45 ;  /* 0x0000002dff2d7221 */ /* 0x000fe40000010000 */
[----:B------:R-:W-:-:S02]  /*ca30*/  FFMA.FTZ R47, R46, R42, -R47 ;  /* 0x0000002a2e2f7223 */ /* 0x000fc4000001082f */
[----:B------:R-:W-:Y:S02]  /*ca40*/  FMUL.FTZ R42, R141, R44 ;  /* 0x0000002c8d2a7220 */ /* 0x000fe40000410000 */
[----:B------:R-:W-:Y:S01]  /*ca50*/  FADD.FTZ R49, R45, R48 ;  /* 0x000000302d317221 */ /* 0x000fe20000010000 */
[----:B------:R-:W-:Y:S01]  /*ca60*/  HADD2.F32 R48, -RZ, R167.H0_H0 ;  /* 0x200000a7ff307230 */ /* 0x000fe20000004100 */
[----:B------:R-:W-:Y:S01]  /*ca70*/  FADD.FTZ R45, RZ, R47 ;  /* 0x0000002fff2d7221 */ /* 0x000fe20000010000 */
[----:B------:R-:W-:Y:S01]  /*ca80*/  HADD2.F32 R47, -RZ, R168.H0_H0 ;  /* 0x200000a8ff2f7230 */ /* 0x000fe20000004100 */
[C---:B------:R-:W-:Y:S02]  /*ca90*/  FFMA.FTZ R201, -R141.reuse, R34, R201 ;  /* 0x000000228dc97223 */ /* 0x040fe400000101c9 */
[----:B------:R-:W-:Y:S02]  /*caa0*/  FMUL.FTZ R54, R141, R56 ;  /* 0x000000388d367220 */ /* 0x000fe40000410000 */
[----:B------:R-:W-:-:S02]  /*cab0*/  FMUL.FTZ R51, R121, R42 ;  /* 0x0000002a79337220 */ /* 0x000fc40000410000 */
[----:B------:R-:W-:Y:S02]  /*cac0*/  FADD.FTZ R50, R45, R50 ;  /* 0x000000322d327221 */ /* 0x000fe40000010000 */
[C---:B------:R-:W-:Y:S02]  /*cad0*/  FMUL.FTZ R45, R140.reuse, R23 ;  /* 0x000000178c2d7220 */ /* 0x040fe40000410000 */
[-C--:B------:R-:W-:Y:S02]  /*cae0*/  FFMA.FTZ R53, R201, R54.reuse, -R51 ;  /* 0x00000036c9357223 */ /* 0x080fe40000010833 */
[----:B------:R-:W-:Y:S02]  /*caf0*/  FMUL.FTZ R54, R121, R54 ;  /* 0x0000003679367220 */ /* 0x000fe40000410000 */
[C---:B------:R-:W-:Y:S02]  /*cb00*/  FFMA.FTZ R200, -R140.reuse, R47, R200 ;  /* 0x0000002f8cc87223 */ /* 0x040fe400000101c8 */
[----:B----4-:R-:W-:-:S02]  /*cb10*/  FMUL.FTZ R57, R140, R41 ;  /* 0x000000298c397220 */ /* 0x010fc40000410000 */
[----:B-1----:R-:W-:Y:S02]  /*cb20*/  FMUL.FTZ R58, R120, R45 ;  /* 0x0000002d783a7220 */ /* 0x002fe40000410000 */
[----:B------:R-:W-:Y:S02]  /*cb30*/  FFMA.FTZ R54, R201, R42, R54 ;  /* 0x0000002ac9367223 */ /* 0x000fe40000010036 */
[----:B------:R-:W-:Y:S02]  /*cb40*/  FMUL.FTZ R51, R139, R36 ;  /* 0x000000248b337220 */ /* 0x000fe40000410000 */
[-C--:B------:R-:W-:Y:S02]  /*cb50*/  FFMA.FTZ R58, R200, R57.reuse, -R58 ;  /* 0x00000039c83a7223 */ /* 0x080fe4000001083a */
[----:B------:R-:W-:Y:S02]  /*cb60*/  FMUL.FTZ R57, R120, R57 ;  /* 0x0000003978397220 */ /* 0x000fe40000410000 */
[----:B------:R-:W-:Y:S01]  /*cb70*/  FADD.FTZ R55, R49, R54 ;  /* 0x0000003631377221 */ /* 0x000fe20000010000 */
[----:B------:R-:W-:Y:S01]  /*cb80*/  HADD2.F32 R49, -RZ, R166.H0_H0 ;  /* 0x200000a6ff317230 */ /* 0x000fe20000004100 */
[----:B------:R-:W-:-:S02]  /*cb90*/  FFMA.FTZ R54, -R139, R48, R205 ;  /* 0x000000308b367223 */ /* 0x000fc400000101cd */
[----:B------:R-:W-:Y:S02]  /*cba0*/  FMUL.FTZ R59, R139, R32 ;  /* 0x000000208b3b7220 */ /* 0x000fe40000410000 */
[----:B-----5:R-:W-:Y:S02]  /*cbb0*/  FMUL.FTZ R60, R204, R51 ;  /* 0x00000033cc3c7220 */ /* 0x020fe40000410000 */
[----:B------:R-:W-:Y:S02]  /*cbc0*/  FADD.FTZ R53, R50, R53 ;  /* 0x0000003532357221 */ /* 0x000fe40000010000 */
[----:B------:R-:W-:Y:S02]  /*cbd0*/  FFMA.FTZ R50, R200, R45, R57 ;  /* 0x0000002dc8327223 */ /* 0x000fe40000010039 */
[-C--:B------:R-:W-:Y:S02]  /*cbe0*/  FFMA.FTZ R61, R54, R59.reuse, -R60 ;  /* 0x0000003b363d7223 */ /* 0x080fe4000001083c */
[----:B------:R-:W-:-:S02]  /*cbf0*/  FMUL.FTZ R59, R204, R59 ;  /* 0x0000003bcc3b7220 */ /* 0x000fc40000410000 */
[----:B------:R-:W-:Y:S02]  /*cc00*/  FADD.FTZ R55, R55, R50 ;  /* 0x0000003237377221 */ /* 0x000fe40000010000 */
[----:B------:R-:W-:Y:S02]  /*cc10*/  FMUL.FTZ R50, R138, R19 ;  /* 0x000000138a327220 */ /* 0x000fe40000410000 */
[----:B------:R-:W-:Y:S02]  /*cc20*/  FFMA.FTZ R60, R54, R51, R59 ;  /* 0x00000033363c7223 */ /* 0x000fe4000001003b */
[C---:B------:R-:W-:Y:S02]  /*cc30*/  FFMA.FTZ R57, -R138.reuse, R49, R196 ;  /* 0x000000318a397223 */ /* 0x040fe400000101c4 */
[----:B------:R-:W-:Y:S02]  /*cc40*/  FMUL.FTZ R62, R138, R33 ;  /* 0x000000218a3e7220 */ /* 0x000fe40000410000 */
[----:B------:R-:W-:-:S02]  /*cc50*/  FMUL.FTZ R59, R197, R50 ;  /* 0x00000032c53b7220 */ /* 0x000fc40000410000 */
[----:B------:R-:W-:Y:S01]  /*cc60*/  FADD.FTZ R60, R55, R60 ;  /* 0x0000003c373c7221 */ /* 0x000fe20000010000 */
[----:B------:R-:W-:Y:S01]  /*cc70*/  HADD2.F32 R55, -RZ, R165.H0_H0 ;  /* 0x200000a5ff377230 */ /* 0x000fe20000004100 */
[-C--:B------:R-:W-:Y:S02]  /*cc80*/  FFMA.FTZ R63, R57, R62.reuse, -R59 ;  /* 0x0000003e393f7223 */ /* 0x080fe4000001083b */
[----:B------:R-:W-:Y:S02]  /*cc90*/  FMUL.FTZ R62, R197, R62 ;  /* 0x0000003ec53e7220 */ /* 0x000fe40000410000 */
[----:B------:R-:W-:Y:S02]  /*cca0*/  FMUL.FTZ R64, R137, R10 ;  /* 0x0000000a89407220 */ /* 0x000fe40000410000 */
[----:B------:R-:W-:Y:S02]  /*ccb0*/  FADD.FTZ R58, R53, R58 ;  /* 0x0000003a353a7221 */ /* 0x000fe40000010000 */
[----:B------:R-:W-:-:S02]  /*ccc0*/  FFMA.FTZ R59, R57, R50, R62 ;  /* 0x00000032393b7223 */ /* 0x000fc4000001003e */
[C---:B------:R-:W-:Y:S02]  /*ccd0*/  FMUL.FTZ R53, R137.reuse, R28 ;  /* 0x0000001c89357220 */ /* 0x040fe40000410000 */
[----:B------:R-:W-:Y:S02]  /*cce0*/  FFMA.FTZ R206, -R137, R55, R206 ;  /* 0x0000003789ce7223 */ /* 0x000fe400000101ce */
[----:B------:R-:W-:Y:S02]  /*ccf0*/  FMUL.FTZ R62, R195, R64 ;  /* 0x00000040c33e7220 */ /* 0x000fe40000410000 */
[----:B------:R-:W-:Y:S02]  /*cd00*/  FFMA.FTZ R68, -R77, R68, -RZ ;  /* 0x000000444d447223 */ /* 0x000fe400000109ff */
[----:B------:R-:W-:Y:S01]  /*cd10*/  FADD.FTZ R59, R60, R59 ;  /* 0x0000003b3c3b7221 */ /* 0x000fe20000010000 */
[----:B------:R-:W-:Y:S01]  /*cd20*/  HADD2.F32 R60, -RZ, R164.H0_H0 ;  /* 0x200000a4ff3c7230 */ /* 0x000fe20000004100 */
[-C--:B------:R-:W-:Y:S01]  /*cd30*/  FFMA.FTZ R62, R206, R53.reuse, R62 ;  /* 0x00000035ce3e7223 */ /* 0x080fe2000001003e */
[----:B------:R0:W-:Y:S01]  /*cd40*/  STS [R3.X4+0x2144], R68 ;  /* 0x0021444403007388 */ /* 0x0001e20000004800 */
[----:B------:R-:W-:-:S02]  /*cd50*/  FMUL.FTZ R69, R195, R53 ;  /* 0x00000035c3457220 */ /* 0x000fc40000410000 */
[----:B------:R-:W-:Y:S01]  /*cd60*/  FADD.FTZ R58, R58, R61 ;  /* 0x0000003d3a3a7221 */ /* 0x000fe20000010000 */
[----:B------:R-:W-:Y:S01]  /*cd70*/  HADD2.F32 R61, -RZ, R163.H0_H0 ;  /* 0x200000a3ff3d7230 */ /* 0x000fe20000004100 */
[----:B------:R-:W-:Y:S02]  /*cd80*/  FFMA.FTZ R64, R206, R64, -R69 ;  /* 0x00000040ce407223 */ /* 0x000fe40000010845 */
[----:B------:R-:W-:Y:S02]  /*cd90*/  FMUL.FTZ R69, R136, R25 ;  /* 0x0000001988457220 */ /* 0x000fe40000410000 */
[----:B------:R-:W-:Y:S01]  /*cda0*/  FADD.FTZ R63, R58, R63 ;  /* 0x0000003f3a3f7221 */ /* 0x000fe20000010000 */
[----:B------:R-:W-:Y:S01]  /*cdb0*/  HADD2.F32 R58, -RZ, R162.H0_H0 ;  /* 0x200000a2ff3a7230 */ /* 0x000fe20000004100 */
[----:B0-----:R-:W-:Y:S02]  /*cdc0*/  FADD.FTZ R68, R59, R62 ;  /* 0x0000003e3b447221 */ /* 0x001fe40000010000 */
[----:B------:R-:W-:-:S02]  /*cdd0*/  FMUL.FTZ R59, R136, R11 ;  /* 0x0000000b883b7220 */ /* 0x000fc40000410000 */
[----:B------:R-:W-:Y:S02]  /*cde0*/  FFMA.FTZ R62, -R136, R60, R207 ;  /* 0x0000003c883e7223 */ /* 0x000fe400000101cf */
[----:B------:R-:W-:Y:S02]  /*cdf0*/  FMUL.FTZ R70, R194, R59 ;  /* 0x0000003bc2467220 */ /* 0x000fe40000410000 */
[----:B------:R-:W-:Y:S02]  /*ce00*/  FADD.FTZ R63, R63, R64 ;  /* 0x000000403f3f7221 */ /* 0x000fe40000010000 */
[-C--:B------:R-:W-:Y:S02]  /*ce10*/  FFMA.FTZ R70, R62, R69.reuse, -R70 ;  /* 0x000000453e467223 */ /* 0x080fe40000010846 */
[----:B------:R-:W-:Y:S02]  /*ce20*/  FMUL.FTZ R69, R194, R69 ;  /* 0x00000045c2457220 */ /* 0x000fe40000410000 */
[----:B------:R-:W-:-:S02]  /*ce30*/  FMUL.FTZ R64, R134, R17 ;  /* 0x0000001186407220 */ /* 0x000fc40000410000 */
[C---:B------:R-:W-:Y:S02]  /*ce40*/  FMUL.FTZ R77, R135.reuse, R6 ;  /* 0x00000006874d7220 */ /* 0x040fe40000410000 */
[C---:B------:R-:W-:Y:S02]  /*ce50*/  FMUL.FTZ R71, R135.reuse, R20 ;  /* 0x0000001487477220 */ /* 0x040fe40000410000 */
[----:B------:R-:W-:Y:S02]  /*ce60*/  FFMA.FTZ R69, R62, R59, R69 ;  /* 0x0000003b3e457223 */ /* 0x000fe40000010045 */
[----:B------:R-:W-:Y:S02]  /*ce70*/  FFMA.FTZ R208, -R135, R61, R208 ;  /* 0x0000003d87d07223 */ /* 0x000fe400000101d0 */
[C---:B------:R-:W-:Y:S02]  /*ce80*/  FFMA.FTZ R209, -R134.reuse, R58, R209 ;  /* 0x0000003a86d17223 */ /* 0x040fe400000101d1 */
[----:B------:R-:W-:-:S02]  /*ce90*/  FMUL.FTZ R81, R134, R5 ;  /* 0x0000000586517220 */ /* 0x000fc40000410000 */
[----:B------:R-:W-:Y:S02]  /*cea0*/  FMUL.FTZ R84, R192, R64 ;  /* 0x00000040c0547220 */ /* 0x000fe40000410000 */
[C---:B------:R-:W-:Y:S02]  /*ceb0*/  FMUL.FTZ R78, R193.reuse, R77 ;  /* 0x0000004dc14e7220 */ /* 0x040fe40000410000 */
[----:B------:R-:W-:Y:S02]  /*cec0*/  FMUL.FTZ R79, R193, R71 ;  /* 0x00000047c14f7220 */ /* 0x000fe40000410000 */
[----:B------:R-:W-:Y:S02]  /*ced0*/  FADD.FTZ R68, R68, R69 ;  /* 0x0000004544447221 */ /* 0x000fe40000010000 */
[----:B------:R-:W-:Y:S02]  /*cee0*/  FFMA.FTZ R83, R209, R81, -R84 ;  /* 0x00000051d1537223 */ /* 0x000fe40000010854 */
[----:B------:R-:W-:-:S02]  /*cef0*/  FFMA.FTZ R69, R208, R71, R78 ;  /* 0x00000047d0457223 */ /* 0x000fc4000001004e */
[----:B------:R-:W-:Y:S02]  /*cf00*/  FMUL.FTZ R81, R192, R81 ;  /* 0x00000051c0517220 */ /* 0x000fe40000410000 */
[----:B------:R-:W-:Y:S02]  /*cf10*/  FFMA.FTZ R78, R208, R77, -R79 ;  /* 0x0000004dd04e7223 */ /* 0x000fe4000001084f */
[----:B------:R-:W-:Y:S01]  /*cf20*/  FADD.FTZ R63, R63, R70 ;  /* 0x000000463f3f7221 */ /* 0x000fe20000010000 */
[----:B------:R-:W-:Y:S01]  /*cf30*/  HADD2.F32 R70, -RZ, R160.H0_H0 ;  /* 0x200000a0ff467230 */ /* 0x000fe20000004100 */
[----:B------:R-:W-:Y:S01]  /*cf40*/  FADD.FTZ R68, R68, R69 ;  /* 0x0000004544447221 */ /* 0x000fe20000010000 */
[----:B------:R-:W-:Y:S01]  /*cf50*/  HADD2.F32 R69, -RZ, R161.H0_H0 ;  /* 0x200000a1ff457230 */ /* 0x000fe20000004100 */
[----:B------:R-:W-:Y:S02]  /*cf60*/  FFMA.FTZ R81, R209, R64, R81 ;  /* 0x00000040d1517223 */ /* 0x000fe40000010051 */
[----:B------:R-:W-:-:S02]  /*cf70*/  FADD.FTZ R78, R63, R78 ;  /* 0x0000004e3f4e7221 */ /* 0x000fc40000010000 */
[----:B------:R-:W-:Y:S01]  /*cf80*/  FMUL.FTZ R77, R67, UR34 ;  /* 0x00000022434d7c20 */ /* 0x000fe20008410000 */
[----:B------:R-:W-:Y:S01]  /*cf90*/  ULDC UR34, c[0x0][0x168] ;  /* 0x00005a0000227ab9 */ /* 0x000fe20000000800 */
[C---:B------:R-:W-:Y:S01]  /*cfa0*/  FMUL.FTZ R63, R133.reuse, R12 ;  /* 0x0000000c853f7220 */ /* 0x040fe20000410000 */
[----:B------:R-:W-:Y:S01]  /*cfb0*/  UIADD3 UR34, -UR25, UR34, URZ ;  /* 0x0000002219227290 */ /* 0x000fe2000fffe13f */
[----:B------:R-:W-:Y:S02]  /*cfc0*/  FADD.FTZ R81, R68, R81 ;  /* 0x0000005144517221 */ /* 0x000fe40000010000 */
[----:B------:R-:W-:Y:S02]  /*cfd0*/  FFMA.FTZ R79, R186, UR35, R77 ;  /* 0x00000023ba4f7c23 */ /* 0x000fe4000801004d */
[C---:B------:R-:W-:Y:S02]  /*cfe0*/  FFMA.FTZ R210, -R133.reuse, R69, R210 ;  /* 0x0000004585d27223 */ /* 0x040fe400000101d2 */
[----:B------:R-:W-:-:S02]  /*cff0*/  FMUL.FTZ R68, R133, R4 ;  /* 0x0000000485447220 */ /* 0x000fc40000410000 */
[C---:B------:R-:W-:Y:S02]  /*d000*/  FMUL.FTZ R77, R191.reuse, R63 ;  /* 0x0000003fbf4d7220 */ /* 0x040fe40000410000 */
[----:B------:R-:W-:Y:S02]  /*d010*/  FFMA.FTZ R88, -R16, R79, -RZ ;  /* 0x0000004f10587223 */ /* 0x000fe400000109ff */
[-C--:B------:R-:W-:Y:S02]  /*d020*/  FFMA.FTZ R79, R210, R68.reuse, -R77 ;  /* 0x00000044d24f7223 */ /* 0x080fe4000001084d */
[----:B------:R-:W-:Y:S01]  /*d030*/  FADD.FTZ R78, R78, R83 ;  /* 0x000000534e4e7221 */ /* 0x000fe20000010000 */
[----:B------:R0:W-:Y:S01]  /*d040*/  STS [R3.X4+0x217c], R88 ;  /* 0x00217c5803007388 */ /* 0x0001e20000004800 */
[----:B------:R-:W-:Y:S02]  /*d050*/  FMUL.FTZ R77, R191, R68 ;  /* 0x00000044bf4d7220 */ /* 0x000fe40000410000 */
[----:B------:R-:W-:-:S02]  /*d060*/  FMUL.FTZ R83, R132, R9 ;  /* 0x0000000984537220 */ /* 0x000fc40000410000 */
[----:B------:R-:W-:Y:S02]  /*d070*/  FMUL.FTZ R68, R132, R13 ;  /* 0x0000000d84447220 */ /* 0x000fe40000410000 */
[----:B------:R-:W-:Y:S02]  /*d080*/  FFMA.FTZ R84, R210, R63, R77 ;  /* 0x0000003fd2547223 */ /* 0x000fe4000001004d */
[----:B------:R-:W-:Y:S02]  /*d090*/  FFMA.FTZ R211, -R132, R70, R211 ;  /* 0x0000004684d37223 */ /* 0x000fe400000101d3 */
[C---:B------:R-:W-:Y:S02]  /*d0a0*/  FMUL.FTZ R77, R190.reuse, R83 ;  /* 0x00000053be4d7220 */ /* 0x040fe40000410000 */
[----:B------:R-:W-:Y:S02]  /*d0b0*/  FMUL.FTZ R86, R190, R68 ;  /* 0x00000044be567220 */ /* 0x000fe40000410000 */
[----:B------:R-:W-:-:S02]  /*d0c0*/  FADD.FTZ R81, R81, R84 ;  /* 0x0000005451517221 */ /* 0x000fc40000010000 */
[C---:B------:R-:W-:Y:S02]  /*d0d0*/  FFMA.FTZ R84, R211.reuse, R68, R77 ;  /* 0x00000044d3547223 */ /* 0x040fe4000001004d */
[----:B------:R-:W-:Y:S02]  /*d0e0*/  FFMA.FTZ R83, R211, R83, -R86 ;  /* 0x00000053d3537223 */ /* 0x000fe40000010856 */
[----:B------:R-:W-:Y:S02]  /*d0f0*/  FADD.FTZ R78, R78, R79 ;  /* 0x0000004f4e4e7221 */ /* 0x000fe40000010000 */
[----:B------:R-:W-:Y:S02]  /*d100*/  FADD.FTZ R84, R81, R84 ;  /* 0x0000005451547221 */ /* 0x000fe40000010000 */
[----:B------:R-:W-:Y:S02]  /*d110*/  FMUL.FTZ R77, R0, UR43 ;  /* 0x0000002b004d7c20 */ /* 0x000fe40008410000 */
[----:B------:R-:W-:-:S02]  /*d120*/  FADD.FTZ R83, R78, R83 ;  /* 0x000000534e537221 */ /* 0x000fc40000010000 */
[----:B------:R-:W-:Y:S02]  /*d130*/  FFMA.FTZ R74, R213, R26, R74 ;  /* 0x0000001ad54a7223 */ /* 0x000fe4000001004a */
[----:B0-----:R-:W-:Y:S01]  /*d140*/  FADD.FTZ R3, R84, R27 ;  /* 0x0000001b54037221 */ /* 0x001fe20000010000 */
[----:B------:R-:W-:Y:S01]  /*d150*/  MOV R27, UR34 ;  /* 0x00000022001b7c02 */ /* 0x000fe20008000f00 */
[C---:B------:R-:W-:Y:S02]  /*d160*/  FFMA.FTZ R86, R2.reuse, UR44, -R77 ;  /* 0x0000002c02567c23 */ /* 0x040fe4000801084d */
[----:B------:R-:W-:Y:S01]  /*d170*/  FADD.FTZ R83, R83, R76 ;  /* 0x0000004c53537221 */ /* 0x000fe20000010000 */
[----:B------:R-:W-:Y:S01]  /*d180*/  LEA R92, R27, -R148, 0x1 ;  /* 0x800000941b5c7211 */ /* 0x000fe200078e08ff */
[----:B------:R-:W-:Y:S02]  /*d190*/  FMUL.FTZ R77, R2, UR43 ;  /* 0x0000002b024d7c20 */ /* 0x000fe40008410000 */
[----:B------:R-:W-:Y:S01]  /*d1a0*/  FADD.FTZ R74, R3, R74 ;  /* 0x0000004a034a7221 */ /* 0x000fe20000010000 */
[----:B------:R-:W-:Y:S01]  /*d1b0*/  ISETP.GE.AND P0, PT, R92, 0x1, PT ;  /* 0x000000015c00780c */ /* 0x000fe20003f06270 */
[----:B------:R-:W-:-:S02]  /*d1c0*/  FMUL.FTZ R2, R13, UR43 ;  /* 0x0000002b0d027c20 */ /* 0x000fc40008410000 */
[----:B------:R-:W-:Y:S02]  /*d1d0*/  FADD.FTZ R82, R83, R82 ;  /* 0x0000005253527221 */ /* 0x000fe40000010000 */
[----:B------:R-:W-:Y:S02]  /*d1e0*/  FADD.FTZ R83, R74, R73 ;  /* 0x000000494a537221 */ /* 0x000fe40000010000 */
[----:B------:R-:W-:Y:S02]  /*d1f0*/  FMUL.FTZ R86, R189, R86 ;  /* 0x00000056bd567220 */ /* 0x000fe40000410000 */
[----:B------:R-:W-:Y:S02]  /*d200*/  FFMA.FTZ R77, R0, UR44, R77 ;  /* 0x0000002c004d7c23 */ /* 0x000fe4000801004d */
[----:B------:R-:W-:Y:S02]  /*d210*/  FFMA.FTZ R73, R9, UR44, -R2 ;  /* 0x0000002c09497c23 */ /* 0x000fe40008010802 */
[----:B------:R-:W-:-:S02]  /*d220*/  FMUL.FTZ R2, R17, UR43 ;  /* 0x0000002b11027c20 */ /* 0x000fc40008410000 */
[----:B------:R-:W-:Y:S02]  /*d230*/  FFMA.FTZ R72, R72, R77, R86 ;  /* 0x0000004d48487223 */ /* 0x000fe40000010056 */
[----:B------:R-:W-:Y:S02]  /*d240*/  FMUL.FTZ R3, R12, UR43 ;  /* 0x0000002b0c037c20 */ /* 0x000fe40008410000 */
[----:B------:R-:W-:Y:S02]  /*d250*/  FFMA.FTZ R77, R5, UR44, -R2 ;  /* 0x0000002c054d7c23 */ /* 0x000fe40008010802 */
[----:B------:R-:W-:Y:S02]  /*d260*/  FMUL.FTZ R2, R11, UR43 ;  /* 0x0000002b0b027c20 */ /* 0x000fe40008410000 */
[----:B------:R-:W-:Y:S02]  /*d270*/  FFMA.FTZ R74, R4, UR44, -R3 ;  /* 0x0000002c044a7c23 */ /* 0x000fe40008010803 */
[----:B------:R-:W-:-:S02]  /*d280*/  FMUL.FTZ R3, R20, UR43 ;  /* 0x0000002b14037c20 */ /* 0x000fc40008410000 */
[C---:B------:R-:W-:Y:S02]  /*d290*/  FFMA.FTZ R79, R25.reuse, UR44, -R2 ;  /* 0x0000002c194f7c23 */ /* 0x040fe40008010802 */
[----:B------:R-:W-:Y:S02]  /*d2a0*/  FMUL.FTZ R2, R25, UR43 ;  /* 0x0000002b19027c20 */ /* 0x000fe40008410000 */
[----:B------:R-:W-:Y:S02]  /*d2b0*/  FFMA.FTZ R78, R6, UR44, -R3 ;  /* 0x0000002c064e7c23 */ /* 0x000fe40008010803 */
[----:B------:R-:W-:Y:S02]  /*d2c0*/  FMUL.FTZ R3, R28, UR43 ;  /* 0x0000002b1c037c20 */ /* 0x000fe40008410000 */
[----:B------:R-:W-:Y:S02]  /*d2d0*/  FFMA.FTZ R81, R11, UR44, R2 ;  /* 0x0000002c0b517c23 */ /* 0x000fe40008010002 */
[----:B------:R-:W-:-:S02]  /*d2e0*/  FMUL.FTZ R2, R19, UR43 ;  /* 0x0000002b13027c20 */ /* 0x000fc40008410000 */
[C---:B------:R-:W-:Y:S02]  /*d2f0*/  FFMA.FTZ R86, R10.reuse, UR44, -R3 ;  /* 0x0000002c0a567c23 */ /* 0x040fe40008010803 */
[----:B------:R-:W-:Y:S02]  /*d300*/  FMUL.FTZ R85, R10, UR43 ;  /* 0x0000002b0a557c20 */ /* 0x000fe40008410000 */
[----:B------:R-:W-:Y:S02]  /*d310*/  FFMA.FTZ R10, R33, UR44, -R2 ;  /* 0x0000002c210a7c23 */ /* 0x000fe40008010802 */
[----:B------:R-:W-:Y:S02]  /*d320*/  FMUL.FTZ R3, R36, UR43 ;  /* 0x0000002b24037c20 */ /* 0x000fe40008410000 */
[----:B------:R-:W-:Y:S02]  /*d330*/  FMUL.FTZ R2, R23, UR43 ;  /* 0x0000002b17027c20 */ /* 0x000fe40008410000 */
[----:B------:R-:W-:-:S02]  /*d340*/  FMUL.FTZ R76, R9, UR43 ;  /* 0x0000002b094c7c20 */ /* 0x000fc40008410000 */
[----:B------:R-:W-:Y:S02]  /*d350*/  FMUL.FTZ R9, R4, UR43 ;  /* 0x0000002b04097c20 */ /* 0x000fe40008410000 */
[----:B------:R-:W-:Y:S02]  /*d360*/  FMUL.FTZ R4, R33, UR43 ;  /* 0x0000002b21047c20 */ /* 0x000fe40008410000 */
[----:B------:R-:W-:Y:S02]  /*d370*/  FFMA.FTZ R33, R32, UR44, -R3 ;  /* 0x0000002c20217c23 */ /* 0x000fe40008010803 */
[----:B------:R-:W-:Y:S02]  /*d380*/  FFMA.FTZ R89, R41, UR44, -R2 ;  /* 0x0000002c29597c23 */ /* 0x000fe40008010802 */
[----:B------:R-:W-:Y:S02]  /*d390*/  FMUL.FTZ R84, R5, UR43 ;  /* 0x0000002b05547c20 */ /* 0x000fe40008410000 */
[----:B------:R-:W-:-:S02]  /*d3a0*/  FMUL.FTZ R3, R44, UR43 ;  /* 0x0000002b2c037c20 */ /* 0x000fc40008410000 */
[----:B------:R-:W-:Y:S02]  /*d3b0*/  FMUL.FTZ R2, R35, UR43 ;  /* 0x0000002b23027c20 */ /* 0x000fe40008410000 */
[----:B------:R-:W-:Y:S02]  /*d3c0*/  FMUL.FTZ R5, R6, UR43 ;  /* 0x0000002b06057c20 */ /* 0x000fe40008410000 */
[----:B------:R-:W-:Y:S02]  /*d3d0*/  FMUL.FTZ R87, R32, UR43 ;  /* 0x0000002b20577c20 */ /* 0x000fe40008410000 */
[----:B------:R-:W-:Y:S02]  /*d3e0*/  FFMA.FTZ R32, R19, UR44, R4 ;  /* 0x0000002c13207c23 */ /* 0x000fe40008010004 */
[----:B------:R-:W-:Y:S02]  /*d3f0*/  FMUL.FTZ R4, R41, UR43 ;  /* 0x0000002b29047c20 */ /* 0x000fe40008410000 */
[----:B------:R-:W-:-:S02]  /*d400*/  FFMA.FTZ R88, R56, UR44, -R3 ;  /* 0x0000002c38587c23 */ /* 0x000fc40008010803 */
[C---:B------:R-:W-:Y:S02]  /*d410*/  FFMA.FTZ R41, R75.reuse, UR44, -R2 ;  /* 0x0000002c4b297c23 */ /* 0x040fe40008010802 */
[----:B------:R-:W-:Y:S02]  /*d420*/  FFMA.FTZ R25, R20, UR44, R5 ;  /* 0x0000002c14197c23 */ /* 0x000fe40008010005 */
[----:B------:R-:W-:Y:S02]  /*d430*/  FMUL.FTZ R3, R52, UR43 ;  /* 0x0000002b34037c20 */ /* 0x000fe40008410000 */
[----:B------:R-:W-:Y:S02]  /*d440*/  FMUL.FTZ R2, R75, UR43 ;  /* 0x0000002b4b027c20 */ /* 0x000fe40008410000 */
[----:B------:R-:W-:Y:S02]  /*d450*/  FMUL.FTZ R5, R56, UR43 ;  /* 0x0000002b38057c20 */ /* 0x000fe40008410000 */
[----:B------:R-:W-:-:S02]  /*d460*/  FMUL.FTZ R75, R80, UR43 ;  /* 0x0000002b504b7c20 */ /* 0x000fc40008410000 */
[----:B------:R-:W-:Y:S02]  /*d470*/  FFMA.FTZ R56, R80, UR44, -R3 ;  /* 0x0000002c50387c23 */ /* 0x000fe40008010803 */
[----:B------:R-:W-:Y:S02]  /*d480*/  FFMA.FTZ R76, R13, UR44, R76 ;  /* 0x0000002c0d4c7c23 */ /* 0x000fe4000801004c */
[----:B------:R-:W-:Y:S02]  /*d490*/  FFMA.FTZ R9, R12, UR44, R9 ;  /* 0x0000002c0c097c23 */ /* 0x000fe40008010009 */
        /* <DEDUP_REMOVED lines=10> */
[----:B------:R-:W-:Y:S01]  /*d540*/  UMOV UR39, 0x1 ;  /* 0x0000000100277882 */ /* 0x000fe20000000000 */
[----:B------:R-:W-:Y:S01]  /*d550*/  MOV R5, UR7 ;  /* 0x0000000700057c02 */ /* 0x000fe20008000f00 */
[----:B------:R-:W-:-:S02]  /*d560*/  ULDC.64 UR34, c[0x0][0x2b8] ;  /* 0x0000ae0000227ab9 */ /* 0x000fc40000000a00 */
[----:B------:R0:W1:Y:S01]  /*d570*/  LDS R93, [R4.X4+0x2100] ;  /* 0x00210000045d7984 */ /* 0x0000620000004800 */
[----:B------:R-:W-:Y:S02]  /*d580*/  ULDC.64 UR36, c[0x0][0x2c0] ;  /* 0x0000b00000247ab9 */ /* 0x000fe40000000a00 */
[----:B------:R-:W-:Y:S02]  /*d590*/  USHF.R.U64 UR39, UR34, UR39, UR35 ;  /* 0x0000002722277299 */ /* 0x000fe40008001223 */
[----:B------:R-:W-:Y:S02]  /*d5a0*/  UIMAD UR34, UR15, UR36, URZ ;  /* 0x000000240f2272a4 */ /* 0x000fe4000f8e023f */
[----:B------:R-:W-:Y:S02]  /*d5b0*/  UIMAD.WIDE.U32 UR42, UR14, UR36, URZ ;  /* 0x000000240e2a72a5 */ /* 0x000fe4000f8e003f */
[----:B------:R-:W-:Y:S02]  /*d5c0*/  ULEA UR45, UR24, 0xfffff000, 0xc ;  /* 0xfffff000182d7891 */ /* 0x000fe4000f8e603f */
[----:B------:R-:W-:-:S02]  /*d5d0*/  USHF.R.S32.HI UR36, URZ, 0x1f, UR7 ;  /* 0x0000001f3f247899 */ /* 0x000fc40008011407 */
[----:B------:R-:W-:Y:S02]  /*d5e0*/  USHF.R.U32.HI UR44, URZ, 0x1, UR35 ;  /* 0x000000013f2c7899 */ /* 0x000fe40008011623 */
[----:B------:R-:W-:Y:S01]  /*d5f0*/  UIMAD UR37, UR14, UR37, UR34 ;  /* 0x000000250e2572a4 */ /* 0x000fe2000f8e0222 */
[----:B------:R-:W-:Y:S01]  /*d600*/  IADD3 R2, P0, R148, UR45, RZ ;  /* 0x0000002d94027c10 */ /* 0x000fe2000ff1e0ff */
[----:B------:R-:W-:Y:S01]  /*d610*/  UIMAD UR44, UR44, UR12, URZ ;  /* 0x0000000c2c2c72a4 */ /* 0x000fe2000f8e023f */
[----:B------:R-:W-:Y:S01]  /*d620*/  MOV R3, UR45 ;  /* 0x0000002d00037c02 */ /* 0x000fe20008000f00 */
[----:B------:R-:W-:Y:S02]  /*d630*/  ULDC.64 UR34, c[0x0][0x2d0] ;  /* 0x0000b40000227ab9 */ /* 0x000fe40000000a00 */
[----:B------:R-:W-:Y:S01]  /*d640*/  UIMAD UR34, UR36, UR34, URZ ;  /* 0x00000022242272a4 */ /* 0x000fe2000f8e023f */
[----:B------:R-:W-:Y:S01]  /*d650*/  LEA.HI.X.SX32 R3, R3, RZ, 0x1, P0 ;  /* 0x000000ff03037211 */ /* 0x000fe200000f0eff */
[----:B------:R-:W-:-:S02]  /*d660*/  UIADD3 UR43, UR43, UR37, URZ ;  /* 0x000000252b2b7290 */ /* 0x000fc4000fffe03f */
[----:B------:R-:W-:Y:S02]  /*d670*/  UIMAD UR36, UR13, UR39, UR44 ;  /* 0x000000270d2472a4 */ /* 0x000fe4000f8e022c */
[----:B------:R-:W-:Y:S01]  /*d680*/  UIMAD.WIDE.U32 UR42, UR12, UR39, UR42 ;  /* 0x000000270c2a72a5 */ /* 0x000fe2000f8e002a */
[----:B------:R-:W-:Y:S01]  /*d690*/  IMAD.WIDE.U32 R2, R5, c[0x0][0x2d0], R2 ;  /* 0x0000b40005027a25 */ /* 0x000fe200078e0002 */
        /* <DEDUP_REMOVED lines=9> */
.L_x_495:
[----:B------:R-:W-:Y:S05]  /*d730*/  BSYNC B0 ;  /* 0x0000000000007941 */ /* 0x000fea0003800000 */
.L_x_494:
[----:B------:R-:W-:Y:S01]  /*d740*/  FMUL.FTZ R3, R150, R67 ;  /* 0x0000004396037220 */ /* 0x000fe20000410000 */
[----:B------:R-:W-:Y:S01]  /*d750*/  ULDC.64 UR34, c[0x0][0x2b8] ;  /* 0x0000ae0000227ab9 */ /* 0x000fe20000000a00 */
[----:B------:R-:W-:Y:S01]  /*d760*/  FMUL.FTZ R6, R128, R65 ;  /* 0x0000004180067220 */ /* 0x000fe20000410000 */
[----:B------:R-:W-:Y:S01]  /*d770*/  USHF.R.U32.HI UR36, URZ, 0x1, UR35 ;  /* 0x000000013f247899 */ /* 0x000fe20008011623 */
[-C--:B0-----:R-:W-:Y:S01]  /*d780*/  FFMA.FTZ R5, R152, R186.reuse, -R3 ;  /* 0x000000ba98057223 */ /* 0x081fe20000010803 */
[----:B------:R-:W-:Y:S01]  /*d790*/  USHF.R.U64 UR34, UR34, 0x1, UR35 ;  /* 0x0000000122227899 */ /* 0x000fe20008001223 */
[----:B------:R-:W-:Y:S01]  /*d7a0*/  FMUL.FTZ R150, R150, R186 ;  /* 0x000000ba96967220 */ /* 0x000fe20000410000 */
[----:B------:R-:W-:Y:S01]  /*d7b0*/  UIMAD UR39, UR36, UR12, URZ ;  /* 0x0000000c242772a4 */ /* 0x000fe2000f8e023f */
[----:B------:R-:W-:Y:S01]  /*d7c0*/  FMUL.FTZ R5, R16, R5 ;  /* 0x0000000510057220 */ /* 0x000fe20000410000 */
[----:B------:R-:W-:Y:S01]  /*d7d0*/  UIMAD.WIDE.U32 UR36, UR34, UR12, URZ ;  /* 0x0000000c222472a5 */ /* 0x000fe2000f8e003f */
[----:B------:R-:W-:Y:S01]  /*d7e0*/  FMUL.FTZ R4, R128, R155 ;  /* 0x0000009b80047220 */ /* 0x000fe20000410000 */
[----:B------:R-:W-:Y:S01]  /*d7f0*/  UIMAD UR39, UR13, UR34, UR39 ;  /* 0x000000220d2772a4 */ /* 0x000fe2000f8e0227 */
[----:B------:R-:W-:Y:S01]  /*d800*/  FADD.FTZ R66, R66, R5 ;  /* 0x0000000542427221 */ /* 0x000fe20000010000 */
[----:B------:R-:W-:Y:S01]  /*d810*/  ULDC UR42, c[0x0][0x174] ;  /* 0x00005d00002a7ab9 */ /* 0x000fe20000000800 */
[C---:B------:R-:W-:Y:S01]  /*d820*/  FMUL.FTZ R5, R67.reuse, R6 ;  /* 0x0000000643057220 */ /* 0x040fe20000410000 */
[----:B------:R-:W-:Y:S01]  /*d830*/  ULDC.64 UR34, c[0x0][0x2c0] ;  /* 0x0000b00000227ab9 */ /* 0x000fe20000000a00 */
[----:B------:R-:W-:Y:S01]  /*d840*/  FFMA.FTZ R93, R152, R67, R150 ;  /* 0x00000043985d7223 */ /* 0x000fe20000010096 */
[----:B------:R-:W-:Y:S01]  /*d850*/  UIADD3 UR37, UR37, UR39, URZ ;  /* 0x0000002725257290 */ /* 0x000fe2000fffe03f */
[-C--:B------:R-:W-:Y:S01]  /*d860*/  FMUL.FTZ R67, R67, R4.reuse ;  /* 0x0000000443437220 */ /* 0x080fe20000410000 */
[----:B------:R-:W-:Y:S01]  /*d870*/  UIMAD UR39, UR15, UR34, URZ ;  /* 0x000000220f2772a4 */ /* 0x000fe2000f8e023f */
[----:B------:R-:W-:Y:S01]  /*d880*/  FADD.FTZ R217, R4, R217 ;  /* 0x000000d904d97221 */ /* 0x000fe20000010000 */
[----:B------:R-:W-:Y:S01]  /*d890*/  UIMAD.WIDE.U32 UR36, UR14, UR34, UR36 ;  /* 0x000000220e2472a5 */ /* 0x000fe2000f8e0024 */
[----:B------:R-:W-:Y:S01]  /*d8a0*/  FFMA.FTZ R4, R7, R4, R5 ;  /* 0x0000000407047223 */ /* 0x000fe20000010005 */
[----:B------:R-:W-:Y:S01]  /*d8b0*/  IADD3 R5, R148, 0x80, RZ ;  /* 0x0000008094057810 */ /* 0x000fe20007ffe0ff */
[----:B------:R-:W-:Y:S01]  /*d8c0*/  UIMAD UR39, UR14, UR35, UR39 ;  /* 0x000000230e2772a4 */ /* 0x000fe2000f8e0227 */
[----:B------:R-:W-:Y:S01]  /*d8d0*/  FMUL.FTZ R16, R16, R93 ;  /* 0x0000005d10107220 */ /* 0x000fe20000410000 */
[----:B------:R-:W-:Y:S01]  /*d8e0*/  BSSY B0, `(.L_x_496) ;  /* 0x0000022000007945 */ /* 0x000fe20003800000 */
[----:B------:R-:W-:Y:S01]  /*d8f0*/  LEA.HI.SX32 R5, R5, R148, 0x1b ;  /* 0x0000009405057211 */ /* 0x000fe200078fdaff */
[----:B------:R-:W-:Y:S01]  /*d900*/  ULDC.64 UR34, c[0x0][0x320] ;  /* 0x0000c80000227ab9 */ /* 0x000fe20000000a00 */
[----:B------:R-:W-:Y:S01]  /*d910*/  FADD.FTZ R151, R151, -R16 ;  /* 0x8000001097977221 */ /* 0x000fe20000010000 */
[----:B------:R-:W-:Y:S01]  /*d920*/  UIADD3 UR39, UR39, UR37, URZ ;  /* 0x0000002527277290 */ /* 0x000fe2000fffe03f */
[----:B------:R-:W-:Y:S01]  /*d930*/  FFMA.FTZ R67, R7, R6, -R67 ;  /* 0x0000000607437223 */ /* 0x000fe20000010843 */
[----:B------:R-:W-:Y:S01]  /*d940*/  ULEA UR37, UP0, UR36, UR34, 0x3 ;  /* 0x0000002224257291 */ /* 0x000fe2000f80183f */
[----:B------:R-:W0:Y:S01]  /*d950*/  LDS R5, [R5.X4+0x2300] ;  /* 0x0023000005057984 */ /* 0x000e220000004800 */
[----:B------:R-:W-:Y:S01]  /*d960*/  UIADD3 UR34, UR6, -UR42, URZ ;  /* 0x8000002a06227290 */ /* 0x000fe2000fffe03f */
[----:B------:R-:W-:Y:S01]  /*d970*/  FADD.FTZ R16, R82, R29 ;  /* 0x0000001d52107221 */ /* 0x000fe20000010000 */
[----:B------:R-:W-:Y:S01]  /*d980*/  ULEA.HI.X UR35, UR36, UR35, UR39, 0x3, UP0 ;  /* 0x0000002324237291 */ /* 0x000fe200080f1c27 */
[C---:B------:R-:W-:Y:S01]  /*d990*/  IADD3 R7, R148.reuse, 0x100, RZ ;  /* 0x0000010094077810 */ /* 0x040fe20007ffe0ff */
[----:B------:R-:W-:Y:S01]  /*d9a0*/  UIMAD UR34, UR34, -0x1000, URZ ;  /* 0xfffff000222278a4 */ /* 0x000fe2000f8e023f */
[----:B------:R-:W-:Y:S01]  /*d9b0*/  LEA R2, P0, R148, UR37, 0x2 ;  /* 0x0000002594027c11 */ /* 0x000fe2000f8010ff */
[----:B------:R-:W-:Y:S01]  /*d9c0*/  USHF.L.U32 UR36, UR8, 0x2, URZ ;  /* 0x0000000208247899 */ /* 0x000fe2000800063f */
[----:B------:R-:W-:Y:S01]  /*d9d0*/  ISETP.GE.AND P1, PT, R92, 0x101, PT ;  /* 0x000001015c00780c */ /* 0x000fe20003f26270 */
[----:B------:R-:W-:Y:S01]  /*d9e0*/  USHF.L.U64.HI UR37, UR8, 0x2, UR9 ;  /* 0x0000000208257899 */ /* 0x000fe20008010209 */
[----:B------:R-:W-:Y:S01]  /*d9f0*/  LEA.HI.X R3, R148, UR35, RZ, 0x2, P0 ;  /* 0x0000002394037c11 */ /* 0x000fe200080f14ff */
[----:B------:R-:W-:Y:S01]  /*da00*/  FADD.FTZ R83, R83, R4 ;  /* 0x0000000453537221 */ /* 0x000fe20000010000 */
[----:B------:R-:W-:Y:S01]  /*da10*/  MOV R95, UR34 ;  /* 0x00000022005f7c02 */ /* 0x000fe20008000f00 */
[----:B------:R-:W-:Y:S01]  /*da20*/  ULDC.64 UR34, c[0x0][0x2d0] ;  /* 0x0000b40000227ab9 */ /* 0x000fe20000000a00 */
[C---:B------:R-:W-:Y:S01]  /*da30*/  ISETP.GE.AND P0, PT, R92.reuse, 0x81, PT ;  /* 0x000000815c00780c */ /* 0x040fe20003f06270 */
[----:B------:R-:W-:Y:S01]  /*da40*/  UIMAD UR34, UR37, UR34, URZ ;  /* 0x00000022252272a4 */ /* 0x000fe2000f8e023f */
[----:B------:R-:W-:Y:S01]  /*da50*/  ISETP.GE.AND P2, PT, R92, 0x181, PT ;  /* 0x000001815c00780c */ /* 0x000fe20003f46270 */
[----:B------:R-:W-:Y:S01]  /*da60*/  IMAD.WIDE R2, R95, 0x4, R2 ;  /* 0x000000045f027825 */ /* 0x000fe200078e0202 */
[----:B------:R-:W-:Y:S01]  /*da70*/  MOV R95, UR36 ;  /* 0x00000024005f7c02 */ /* 0x000fe20008000f00 */
[----:B------:R-:W-:Y:S01]  /*da80*/  UIMAD UR34, UR36, UR35, UR34 ;  /* 0x00000023242272a4 */ /* 0x000fe2000f8e0222 */
[----:B------:R-:W-:Y:S01]  /*da90*/  IADD3 R29, R148, 0x180, RZ ;  /* 0x00000180941d7810 */ /* 0x000fe20007ffe0ff */
[----:B------:R-:W-:Y:S01]  /*daa0*/  FADD.FTZ R16, R16, R67 ;  /* 0x0000004310107221 */ /* 0x000fe20000010000 */
[----:B------:R-:W-:Y:S01]  /*dab0*/  LEA.HI.SX32 R7, R7, R148, 0x1b ;  /* 0x0000009407077211 */ /* 0x000fe200078fdaff */
[----:B------:R-:W-:-:S05]  /*dac0*/  IMAD.WIDE.U32 R2, R95, c[0x0][0x2d0], R2 ;  /* 0x0000b4005f027a25 */ /* 0x000fca00078e0002 */
[----:B------:R-:W-:Y:S01]  /*dad0*/  IADD3 R3, R3, UR34, RZ ;  /* 0x0000002203037c10 */ /* 0x000fe2000fffe0ff */
[----:B------:R-:W-:Y:S05]  /*dae0*/  @!P0 BRA `(.L_x_497) ;  /* 0x0000001000008947 */ /* 0x000fea0003800000 */
[----:B0-----:R0:W-:Y:S02]  /*daf0*/  RED.E.ADD.F32.FTZ.RN.STRONG.GPU [R2.64+-0x3e00], R5 ;  /* 0xffc200050200798e */ /* 0x0011e4000c10e7a0 */
.L_x_497:
[----:B------:R-:W-:Y:S05]  /*db00*/  BSYNC B0 ;  /* 0x0000000000007941 */ /* 0x000fea0003800000 */
.L_x_496:
[----:B------:R-:W1:Y:S01]  /*db10*/  LDS R7, [R7.X4+0x2500] ;  /* 0x0025000007077984 */ /* 0x000e620000004800 */
[----:B------:R-:W-:Y:S01]  /*db20*/  BSSY B0, `(.L_x_498) ;  /* 0x0000004000007945 */ /* 0x000fe20003800000 */
[----:B------:R-:W-:Y:S01]  /*db30*/  LEA.HI.SX32 R29, R29, R148, 0x1b ;  /* 0x000000941d1d7211 */ /* 0x000fe200078fdaff */
[----:B------:R-:W-:Y:S05]  /*db40*/  @!P1 BRA `(.L_x_499) ;  /* 0x0000001000009947 */ /* 0x000fea0003800000 */
[----:B-1----:R1:W-:Y:S02]  /*db50*/  RED.E.ADD.F32.FTZ.RN.STRONG.GPU [R2.64+-0x3c00], R7 ;  /* 0xffc400070200798e */ /* 0x0023e4000c10e7a0 */
.L_x_499:
[----:B------:R-:W-:Y:S05]  /*db60*/  BSYNC B0 ;  /* 0x0000000000007941 */ /* 0x000fea0003800000 */
.L_x_498:
[----:B------:R-:W2:Y:S01]  /*db70*/  LDS R29, [R29.X4+0x2700] ;  /* 0x002700001d1d7984 */ /* 0x000ea20000004800 */
[----:B------:R-:W-:Y:S01]  /*db80*/  BSSY B0, `(.L_x_500) ;  /* 0x0000005000007945 */ /* 0x000fe20003800000 */
[C---:B------:R-:W-:Y:S02]  /*db90*/  IADD3 R65, R148.reuse, 0x200, RZ ;  /* 0x0000020094417810 */ /* 0x040fe40007ffe0ff */
[----:B0-----:R-:W-:Y:S01]  /*dba0*/  IADD3 R5, R148, 0x280, RZ ;  /* 0x0000028094057810 */ /* 0x001fe20007ffe0ff */
[----:B------:R-:W-:Y:S05]  /*dbb0*/  @!P2 BRA `(.L_x_501) ;  /* 0x000000100000a947 */ /* 0x000fea0003800000 */
[----:B--2---:R0:W-:Y:S02]  /*dbc0*/  RED.E.ADD.F32.FTZ.RN.STRONG.GPU [R2.64+-0x3a00], R29 ;  /* 0xffc6001d0200798e */ /* 0x0041e4000c10e7a0 */
.L_x_501:
[----:B------:R-:W-:Y:S05]  /*dbd0*/  BSYNC B0 ;  /* 0x0000000000007941 */ /* 0x000fea0003800000 */
.L_x_500:
        /* <DEDUP_REMOVED lines=14> */
.L_x_503:
[----:B---3--:R-:W-:Y:S05]  /*dcc0*/  BSYNC B0 ;  /* 0x0000000000007941 */ /* 0x008fea0003800000 */
.L_x_502:
[----:B-1--4-:R1:W3:Y:S01]  /*dcd0*/  LDS R5, [R6.X4+0x2b00] ;  /* 0x002b000006057984 */ /* 0x0122e20000004800 */
[----:B------:R-:W-:Y:S01]  /*dce0*/  BSSY B0, `(.L_x_504) ;  /* 0x0000005000007945 */ /* 0x000fe20003800000 */
[----:B0-2---:R-:W-:Y:S02]  /*dcf0*/  IADD3 R29, R148, 0x380, RZ ;  /* 0x00000380941d7810 */ /* 0x005fe40007ffe0ff */
[----:B------:R-:W-:Y:S01]  /*dd00*/  LEA.HI.SX32 R7, R7, R148, 0x1b ;  /* 0x0000009407077211 */ /* 0x000fe200078fdaff */
[----:B------:R-:W-:Y:S05]  /*dd10*/  @!P0 BRA `(.L_x_505) ;  /* 0x0000001000008947 */ /* 0x000fea0003800000 */
[----:B---3--:R0:W-:Y:S02]  /*dd20*/  RED.E.ADD.F32.FTZ.RN.STRONG.GPU [R2.64+-0x3600], R5 ;  /* 0xffca00050200798e */ /* 0x0081e4000c10e7a0 */
.L_x_505:
[----:B------:R-:W-:Y:S05]  /*dd30*/  BSYNC B0 ;  /* 0x0000000000007941 */ /* 0x000fea0003800000 */
.L_x_504:
[----:B------:R-:W2:Y:S01]  /*dd40*/  LDS R7, [R7.X4+0x2d00] ;  /* 0x002d000007077984 */ /* 0x000ea20000004800 */
[----:B------:R-:W-:Y:S01]  /*dd50*/  BSSY B0, `(.L_x_506) ;  /* 0x0000005000007945 */ /* 0x000fe20003800000 */
[----:B0--3--:R-:W-:-:S02]  /*dd60*/  IADD3 R5, R148, 0x400, RZ ;  /* 0x0000040094057810 */ /* 0x009fc40007ffe0ff */
[----:B------:R-:W-:Y:S01]  /*dd70*/  LEA.HI.SX32 R29, R29, R148, 0x1b ;  /* 0x000000941d1d7211 */ /* 0x000fe200078fdaff */
[----:B------:R-:W-:Y:S05]  /*dd80*/  @!P1 BRA `(.L_x_507) ;  /* 0x0000001000009947 */ /* 0x000fea0003800000 */
[----:B--2---:R0:W-:Y:S02]  /*dd90*/  RED.E.ADD.F32.FTZ.RN.STRONG.GPU [R2.64+-0x3400], R7 ;  /* 0xffcc00070200798e */ /* 0x0041e4000c10e7a0 */
.L_x_507:
[----:B------:R-:W-:Y:S05]  /*dda0*/  BSYNC B0 ;  /* 0x0000000000007941 */ /* 0x000fea0003800000 */
.L_x_506:
[----:B------:R-:W3:Y:S01]  /*ddb0*/  LDS R29, [R29.X4+0x2f00] ;  /* 0x002f00001d1d7984 */ /* 0x000ee20000004800 */
[----:B------:R-:W-:Y:S01]  /*ddc0*/  BSSY B0, `(.L_x_508) ;  /* 0x0000005000007945 */ /* 0x000fe20003800000 */
[----:B0-2---:R-:W-:Y:S02]  /*ddd0*/  IADD3 R7, R148, 0x480, RZ ;  /* 0x0000048094077810 */ /* 0x005fe40007ffe0ff */
[----:B------:R-:W-:Y:S01]  /*dde0*/  LEA.HI.SX32 R5, R5, R148, 0x1b ;  /* 0x0000009405057211 */ /* 0x000fe200078fdaff */
[----:B------:R-:W-:Y:S05]  /*ddf0*/  @!P2 BRA `(.L_x_509) ;  /* 0x000000100000a947 */ /* 0x000fea0003800000 */
[----:B---3--:R0:W-:Y:S02]  /*de00*/  RED.E.ADD.F32.FTZ.RN.STRONG.GPU [R2.64+-0x3200], R29 ;  /* 0xffce001d0200798e */ /* 0x0081e4000c10e7a0 */
.L_x_509:
[----:B------:R-:W-:Y:S05]  /*de10*/  BSYNC B0 ;  /* 0x0000000000007941 */ /* 0x000fea0003800000 */
.L_x_508:
[----:B------:R-:W2:Y:S01]  /*de20*/  LDS R5, [R5.X4+0x3100] ;  /* 0x0031000005057984 */ /* 0x000ea20000004800 */
[----:B------:R-:W-:Y:S01]  /*de30*/  BSSY B0, `(.L_x_510) ;  /* 0x0000005000007945 */ /* 0x000fe20003800000 */
[----:B0--3--:R-:W-:Y:S02]  /*de40*/  IADD3 R29, R148, 0x500, RZ ;  /* 0x00000500941d7810 */ /* 0x009fe40007ffe0ff */
[----:B------:R-:W-:Y:S01]  /*de50*/  LEA.HI.SX32 R7, R7, R148, 0x1b ;  /* 0x0000009407077211 */ /* 0x000fe200078fdaff */
[----:B------:R-:W-:Y:S05]  /*de60*/  @!P3 BRA `(.L_x_511) ;  /* 0x000000100000b947 */ /* 0x000fea0003800000 */
[----:B--2---:R0:W-:Y:S02]  /*de70*/  RED.E.ADD.F32.FTZ.RN.STRONG.GPU [R2.64+-0x3000], R5 ;  /* 0xffd000050200798e */ /* 0x0041e4000c10e7a0 */
.L_x_511:
[----:B------:R-:W-:Y:S05]  /*de80*/  BSYNC B0 ;  /* 0x0000000000007941 */ /* 0x000fea0003800000 */
.L_x_510:
[----:B------:R-:W3:Y:S01]  /*de90*/  LDS R7, [R7.X4+0x3300] ;  /* 0x0033000007077984 */ /* 0x000ee20000004800 */
[----:B------:R-:W-:Y:S01]  /*dea0*/  BSSY B0, `(.L_x_512) ;  /* 0x0000004000007945 */ /* 0x000fe20003800000 */
[----:B------:R-:W-:Y:S01]  /*deb0*/  LEA.HI.SX32 R29, R29, R148, 0x1b ;  /* 0x000000941d1d7211 */ /* 0x000fe200078fdaff */
[----:B------:R-:W-:Y:S05]  /*dec0*/  @!P4 BRA `(.L_x_513) ;  /* 0x000000100000c947 */ /* 0x000fea0003800000 */
[----:B---3--:R3:W-:Y:S02]  /*ded0*/  RED.E.ADD.F32.FTZ.RN.STRONG.GPU [R2.64+-0x2e00], R7 ;  /* 0xffd200070200798e */ /* 0x0087e4000c10e7a0 */
.L_x_513:
[----:B------:R-:W-:Y:S05]  /*dee0*/  BSYNC B0 ;  /* 0x0000000000007941 */ /* 0x000fea0003800000 */
.L_x_512:
[----:B------:R-:W4:Y:S01]  /*def0*/  LDS R29, [R29.X4+0x3500] ;  /* 0x003500001d1d7984 */ /* 0x000f220000004800 */
[----:B------:R-:W-:Y:S01]  /*df00*/  BSSY B0, `(.L_x_514) ;  /* 0x0000005000007945 */ /* 0x000fe20003800000 */
[----:B0-2---:R-:W-:-:S02]  /*df10*/  IADD3 R5, R148, 0x580, RZ ;  /* 0x0000058094057810 */ /* 0x005fc40007ffe0ff */
[----:B---3--:R-:W-:Y:S01]  /*df20*/  IADD3 R7, R148, 0x600, RZ ;  /* 0x0000060094077810 */ /* 0x008fe20007ffe0ff */
[----:B------:R-:W-:Y:S05]  /*df30*/  @!P5 BRA `(.L_x_515) ;  /* 0x000000100000d947 */ /* 0x000fea0003800000 */
[----:B----4-:R0:W-:Y:S02]  /*df40*/  RED.E.ADD.F32.FTZ.RN.STRONG.GPU [R2.64+-0x2c00], R29 ;  /* 0xffd4001d0200798e */ /* 0x0101e4000c10e7a0 */
.L_x_515:
[----:B------:R-:W-:Y:S05]  /*df50*/  BSYNC B0 ;  /* 0x0000000000007941 */ /* 0x000fea0003800000 */
.L_x_514:
        /* <DEDUP_REMOVED lines=14> */
.L_x_517:
[----:B------:R-:W-:Y:S05]  /*e040*/  BSYNC B0 ;  /* 0x0000000000007941 */ /* 0x000fea0003800000 */
.L_x_516:
[----:B------:R-:W2:Y:S01]  /*e050*/  LDS R7, [R7.X4+0x3900] ;  /* 0x0039000007077984 */ /* 0x000ea20000004800 */
[----:B------:R-:W-:Y:S01]  /*e060*/  BSSY B0, `(.L_x_518) ;  /* 0x0000005000007945 */ /* 0x000fe20003800000 */
[----:B0-----:R-:W-:-:S02]  /*e070*/  IADD3 R5, R148, 0x700, RZ ;  /* 0x0000070094057810 */ /* 0x001fc40007ffe0ff */
[----:B------:R-:W-:Y:S01]  /*e080*/  LEA.HI.SX32 R29, R29, R148, 0x1b ;  /* 0x000000941d1d7211 */ /* 0x000fe200078fdaff */
[----:B------:R-:W-:Y:S05]  /*e090*/  @!P0 BRA `(.L_x_519) ;  /* 0x0000001000008947 */ /* 0x000fea0003800000 */
[----:B--2---:R0:W-:Y:S02]  /*e0a0*/  RED.E.ADD.F32.FTZ.RN.STRONG.GPU [R2.64+-0x2800], R7 ;  /* 0xffd800070200798e */ /* 0x0041e4000c10e7a0 */
.L_x_519:
[----:B------:R-:W-:Y:S05]  /*e0b0*/  BSYNC B0 ;  /* 0x0000000000007941 */ /* 0x000fea0003800000 */
.L_x_518:
[----:B------:R-:W3:Y:S01]  /*e0c0*/  LDS R29, [R29.X4+0x3b00] ;  /* 0x003b00001d1d7984 */ /* 0x000ee20000004800 */
[----:B------:R-:W-:Y:S01]  /*e0d0*/  BSSY B0, `(.L_x_520) ;  /* 0x0000005000007945 */ /* 0x000fe20003800000 */
[----:B0-2---:R-:W-:Y:S02]  /*e0e0*/  IADD3 R7, R148, 0x780, RZ ;  /* 0x0000078094077810 */ /* 0x005fe40007ffe0ff */
[----:B------:R-:W-:Y:S01]  /*e0f0*/  LEA.HI.SX32 R5, R5, R148, 0x1b ;  /* 0x0000009405057211 */ /* 0x000fe200078fdaff */
[----:B------:R-:W-:Y:S05]  /*e100*/  @!P1 BRA `(.L_x_521) ;  /* 0x0000001000009947 */ /* 0x000fea0003800000 */
[----:B---3--:R0:W-:Y:S02]  /*e110*/  RED.E.ADD.F32.FTZ.RN.STRONG.GPU [R2.64+-0x2600], R29 ;  /* 0xffda001d0200798e */ /* 0x0081e4000c10e7a0 */
.L_x_521:
[----:B------:R-:W-:Y:S05]  /*e120*/  BSYNC B0 ;  /* 0x0000000000007941 */ /* 0x000fea0003800000 */
.L_x_520:
[----:B------:R-:W2:Y:S01]  /*e130*/  LDS R5, [R5.X4+0x3d00] ;  /* 0x003d000005057984 */ /* 0x000ea20000004800 */
[----:B------:R-:W-:Y:S01]  /*e140*/  BSSY B0, `(.L_x_522) ;  /* 0x0000005000007945 */ /* 0x000fe20003800000 */
[----:B0--3--:R-:W-:Y:S02]  /*e150*/  IADD3 R29, R148, 0x800, RZ ;  /* 0x00000800941d7810 */ /* 0x009fe40007ffe0ff */
[----:B------:R-:W-:Y:S01]  /*e160*/  LEA.HI.SX32 R7, R7, R148, 0x1b ;  /* 0x0000009407077211 */ /* 0x000fe200078fdaff */
[----:B------:R-:W-:Y:S05]  /*e170*/  @!P2 BRA `(.L_x_523) ;  /* 0x000000100000a947 */ /* 0x000fea0003800000 */
[----:B--2---:R0:W-:Y:S02]  /*e180*/  RED.E.ADD.F32.FTZ.RN.STRONG.GPU [R2.64+-0x2400], R5 ;  /* 0xffdc00050200798e */ /* 0x0041e4000c10e7a0 */
.L_x_523:
[----:B------:R-:W-:Y:S05]  /*e190*/  BSYNC B0 ;  /* 0x0000000000007941 */ /* 0x000fea0003800000 */
.L_x_522:
[----:B------:R-:W3:Y:S01]  /*e1a0*/  LDS R7, [R7.X4+0x3f00] ;  /* 0x003f000007077984 */ /* 0x000ee20000004800 */
[----:B------:R-:W-:Y:S01]  /*e1b0*/  BSSY B0, `(.L_x_524) ;  /* 0x0000005000007945 */ /* 0x000fe20003800000 */
[----:B0-2---:R-:W-:-:S02]  /*e1c0*/  IADD3 R5, R148, 0x880, RZ ;  /* 0x0000088094057810 */ /* 0x005fc40007ffe0ff */
[----:B------:R-:W-:Y:S01]  /*e1d0*/  LEA.HI.SX32 R29, R29, R148, 0x1b ;  /* 0x000000941d1d7211 */ /* 0x000fe200078fdaff */
[----:B------:R-:W-:Y:S05]  /*e1e0*/  @!P3 BRA `(.L_x_525) ;  /* 0x000000100000b947 */ /* 0x000fea0003800000 */
[----:B---3--:R0:W-:Y:S02]  /*e1f0*/  RED.E.ADD.F32.FTZ.RN.STRONG.GPU [R2.64+-0x2200], R7 ;  /* 0xffde00070200798e */ /* 0x0081e4000c10e7a0 */
.L_x_525:
[----:B------:R-:W-:Y:S05]  /*e200*/  BSYNC B0 ;  /* 0x0000000000007941 */ /* 0x000fea0003800000 */
.L_x_524:
[----:B------:R-:W2:Y:S01]  /*e210*/  LDS R29, [R29.X4+0x4100] ;  /* 0x004100001d1d7984 */ /* 0x000ea20000004800 */
[----:B------:R-:W-:Y:S01]  /*e220*/  BSSY B0, `(.L_x_526) ;  /* 0x0000004000007945 */ /* 0x000fe20003800000 */
[----:B------:R-:W-:Y:S01]  /*e230*/  LEA.HI.SX32 R5, R5, R148, 0x1b ;  /* 0x0000009405057211 */ /* 0x000fe200078fdaff */
[----:B------:R-:W-:Y:S05]  /*e240*/  @!P4 BRA `(.L_x_527) ;  /* 0x000000100000c947 */ /* 0x000fea0003800000 */
[----:B--2---:R2:W-:Y:S02]  /*e250*/  RED.E.ADD.F32.FTZ.RN.STRONG.GPU [R2.64+-0x2000], R29 ;  /* 0xffe0001d0200798e */ /* 0x0045e4000c10e7a0 */
.L_x_527:
[----:B------:R-:W-:Y:S05]  /*e260*/  BSYNC B0 ;  /* 0x0000000000007941 */ /* 0x000fea0003800000 */
.L_x_526:
[----:B------:R-:W4:Y:S01]  /*e270*/  LDS R5, [R5.X4+0x4300] ;  /* 0x0043000005057984 */ /* 0x000f220000004800 */
[----:B------:R-:W-:Y:S01]  /*e280*/  BSSY B0, `(.L_x_528) ;  /* 0x0000005000007945 */ /* 0x000fe20003800000 */
[C---:B0--3--:R-:W-:Y:S02]  /*e290*/  IADD3 R7, R148.reuse, 0x900, RZ ;  /* 0x0000090094077810 */ /* 0x049fe40007ffe0ff */
[----:B--2---:R-:W-:Y:S01]  /*e2a0*/  IADD3 R29, R148, 0x980, RZ ;  /* 0x00000980941d7810 */ /* 0x004fe20007ffe0ff */
[----:B------:R-:W-:Y:S05]  /*e2b0*/  @!P5 BRA `(.L_x_529) ;  /* 0x000000100000d947 */ /* 0x000fea0003800000 */
[----:B----4-:R0:W-:Y:S02]  /*e2c0*/  RED.E.ADD.F32.FTZ.RN.STRONG.GPU [R2.64+-0x1e00], R5 ;  /* 0xffe200050200798e */ /* 0x0101e4000c10e7a0 */
.L_x_529:
[----:B------:R-:W-:Y:S05]  /*e2d0*/  BSYNC B0 ;  /* 0x0000000000007941 */ /* 0x000fea0003800000 */
.L_x_528:
        /* <DEDUP_REMOVED lines=14> */
.L_x_531:
[----:B------:R-:W-:Y:S05]  /*e3c0*/  BSYNC B0 ;  /* 0x0000000000007941 */ /* 0x000fea0003800000 */
.L_x_530:
[----:B------:R-:W2:Y:S01]  /*e3d0*/  LDS R29, [R29.X4+0x4700] ;  /* 0x004700001d1d7984 */ /* 0x000ea20000004800 */
[----:B------:R-:W-:Y:S01]  /*e3e0*/  BSSY B0, `(.L_x_532) ;  /* 0x0000005000007945 */ /* 0x000fe20003800000 */
[----:B0-----:R-:W-:Y:S02]  /*e3f0*/  IADD3 R7, R148, 0xa80, RZ ;  /* 0x00000a8094077810 */ /* 0x001fe40007ffe0ff */
[----:B------:R-:W-:Y:S01]  /*e400*/  LEA.HI.SX32 R5, R5, R148, 0x1b ;  /* 0x0000009405057211 */ /* 0x000fe200078fdaff */
[----:B------:R-:W-:Y:S05]  /*e410*/  @!P0 BRA `(.L_x_533) ;  /* 0x0000001000008947 */ /* 0x000fea0003800000 */
[----:B--2---:R0:W-:Y:S02]  /*e420*/  RED.E.ADD.F32.FTZ.RN.STRONG.GPU [R2.64+-0x1a00], R29 ;  /* 0xffe6001d0200798e */ /* 0x0041e4000c10e7a0 */
.L_x_533:
[----:B------:R-:W-:Y:S05]  /*e430*/  BSYNC B0 ;  /* 0x0000000000007941 */ /* 0x000fea0003800000 */
.L_x_532:
[----:B------:R-:W3:Y:S01]  /*e440*/  LDS R5, [R5.X4+0x4900] ;  /* 0x0049000005057984 */ /* 0x000ee20000004800 */
[----:B------:R-:W-:Y:S01]  /*e450*/  BSSY B0, `(.L_x_534) ;  /* 0x0000005000007945 */ /* 0x000fe20003800000 */
[----:B0-2---:R-:W-:-:S02]  /*e460*/  IADD3 R29, R148, 0xb00, RZ ;  /* 0x00000b00941d7810 */ /* 0x005fc40007ffe0ff */
[----:B------:R-:W-:Y:S01]  /*e470*/  LEA.HI.SX32 R7, R7, R148, 0x1b ;  /* 0x0000009407077211 */ /* 0x000fe200078fdaff */
[----:B------:R-:W-:Y:S05]  /*e480*/  @!P1 BRA `(.L_x_535) ;  /* 0x0000001000009947 */ /* 0x000fea0003800000 */
[----:B---3--:R0:W-:Y:S02]  /*e490*/  RED.E.ADD.F32.FTZ.RN.STRONG.GPU [R2.64+-0x1800], R5 ;  /* 0xffe800050200798e */ /* 0x0081e4000c10e7a0 */
.L_x_535:
[----:B------:R-:W-:Y:S05]  /*e4a0*/  BSYNC B0 ;  /* 0x0000000000007941 */ /* 0x000fea0003800000 */
.L_x_534:
[----:B------:R-:W2:Y:S01]  /*e4b0*/  LDS R7, [R7.X4+0x4b00] ;  /* 0x004b000007077984 */ /* 0x000ea20000004800 */
[----:B------:R-:W-:Y:S01]  /*e4c0*/  BSSY B0, `(.L_x_536) ;  /* 0x0000005000007945 */ /* 0x000fe20003800000 */
[----:B0--3--:R-:W-:Y:S02]  /*e4d0*/  IADD3 R5, R148, 0xb80, RZ ;  /* 0x00000b8094057810 */ /* 0x009fe40007ffe0ff */
[----:B------:R-:W-:Y:S01]  /*e4e0*/  LEA.HI.SX32 R29, R29, R148, 0x1b ;  /* 0x000000941d1d7211 */ /* 0x000fe200078fdaff */
[----:B------:R-:W-:Y:S05]  /*e4f0*/  @!P2 BRA `(.L_x_537) ;  /* 0x000000100000a947 */ /* 0x000fea0003800000 */
[----:B--2---:R0:W-:Y:S02]  /*e500*/  RED.E.ADD.F32.FTZ.RN.STRONG.GPU [R2.64+-0x1600], R7 ;  /* 0xffea00070200798e */ /* 0x0041e4000c10e7a0 */
.L_x_537:
[----:B------:R-:W-:Y:S05]  /*e510*/  BSYNC B0 ;  /* 0x0000000000007941 */ /* 0x000fea0003800000 */
.L_x_536:
[----:B------:R-:W3:Y:S01]  /*e520*/  LDS R29, [R29.X4+0x4d00] ;  /* 0x004d00001d1d7984 */ /* 0x000ee20000004800 */
[----:B------:R-:W-:Y:S01]  /*e530*/  BSSY B0, `(.L_x_538) ;  /* 0x0000005000007945 */ /* 0x000fe20003800000 */
[----:B0-2---:R-:W-:Y:S02]  /*e540*/  IADD3 R7, R148, 0xc00, RZ ;  /* 0x00000c0094077810 */ /* 0x005fe40007ffe0ff */
[----:B------:R-:W-:Y:S01]  /*e550*/  LEA.HI.SX32 R5, R5, R148, 0x1b ;  /* 0x0000009405057211 */ /* 0x000fe200078fdaff */
[----:B------:R-:W-:Y:S05]  /*e560*/  @!P3 BRA `(.L_x_539) ;  /* 0x000000100000b947 */ /* 0x000fea0003800000 */
[----:B---3--:R0:W-:Y:S02]  /*e570*/  RED.E.ADD.F32.FTZ.RN.STRONG.GPU [R2.64+-0x1400], R29 ;  /* 0xffec001d0200798e */ /* 0x0081e4000c10e7a0 */
.L_x_539:
[----:B------:R-:W-:Y:S05]  /*e580*/  BSYNC B0 ;  /* 0x0000000000007941 */ /* 0x000fea0003800000 */
.L_x_538:
[----:B------:R-:W2:Y:S01]  /*e590*/  LDS R5, [R5.X4+0x4f00] ;  /* 0x004f000005057984 */ /* 0x000ea20000004800 */
[----:B------:R-:W-:Y:S01]  /*e5a0*/  BSSY B0, `(.L_x_540) ;  /* 0x0000004000007945 */ /* 0x000fe20003800000 */
[----:B------:R-:W-:Y:S01]  /*e5b0*/  LEA.HI.SX32 R7, R7, R148, 0x1b ;  /* 0x0000009407077211 */ /* 0x000fe200078fdaff */
[----:B------:R-:W-:Y:S05]  /*e5c0*/  @!P4 BRA `(.L_x_541) ;  /* 0x000000100000c947 */ /* 0x000fea0003800000 */
[----:B--2---:R2:W-:Y:S02]  /*e5d0*/  RED.E.ADD.F32.FTZ.RN.STRONG.GPU [R2.64+-0x1200], R5 ;  /* 0xffee00050200798e */ /* 0x0045e4000c10e7a0 */
.L_x_541:
[----:B------:R-:W-:Y:S05]  /*e5e0*/  BSYNC B0 ;  /* 0x0000000000007941 */ /* 0x000fea0003800000 */
.L_x_540:
[----:B------:R-:W4:Y:S01]  /*e5f0*/  LDS R7, [R7.X4+0x5100] ;  /* 0x0051000007077984 */ /* 0x000f220000004800 */
[----:B------:R-:W-:Y:S01]  /*e600*/  BSSY B0, `(.L_x_542) ;  /* 0x0000005000007945 */ /* 0x000fe20003800000 */
[----:B--2---:R-:W-:-:S02]  /*e610*/  IADD3 R5, R148, 0xc80, RZ ;  /* 0x00000c8094057810 */ /* 0x004fc40007ffe0ff */
[----:B0--3--:R-:W-:Y:S01]  /*e620*/  IADD3 R29, R148, 0xd00, RZ ;  /* 0x00000d00941d7810 */ /* 0x009fe20007ffe0ff */
[----:B------:R-:W-:Y:S05]  /*e630*/  @!P5 BRA `(.L_x_543) ;  /* 0x000000100000d947 */ /* 0x000fea0003800000 */
[----:B----4-:R0:W-:Y:S02]  /*e640*/  RED.E.ADD.F32.FTZ.RN.STRONG.GPU [R2.64+-0x1000], R7 ;  /* 0xfff000070200798e */ /* 0x0101e4000c10e7a0 */
.L_x_543:
[----:B------:R-:W-:Y:S05]  /*e650*/  BSYNC B0 ;  /* 0x0000000000007941 */ /* 0x000fea0003800000 */
.L_x_542:
        /* <DEDUP_REMOVED lines=14> */
.L_x_545:
[----:B------:R-:W-:Y:S05]  /*e740*/  BSYNC B0 ;  /* 0x0000000000007941 */ /* 0x000fea0003800000 */
.L_x_544:
[----:B------:R-:W2:Y:S01]  /*e750*/  LDS R29, [R29.X4+0x5500] ;  /* 0x005500001d1d7984 */ /* 0x000ea20000004800 */
[----:B------:R-:W-:Y:S01]  /*e760*/  BSSY B0, `(.L_x_546) ;  /* 0x0000005000007945 */ /* 0x000fe20003800000 */
[----:B0-----:R-:W-:-:S02]  /*e770*/  IADD3 R5, R148, 0xe00, RZ ;  /* 0x00000e0094057810 */ /* 0x001fc40007ffe0ff */
[----:B------:R-:W-:Y:S01]  /*e780*/  LEA.HI.SX32 R7, R7, R148, 0x1b ;  /* 0x0000009407077211 */ /* 0x000fe200078fdaff */
[----:B------:R-:W-:Y:S05]  /*e790*/  @!P0 BRA `(.L_x_547) ;  /* 0x0000001000008947 */ /* 0x000fea0003800000 */
[----:B--2---:R0:W-:Y:S02]  /*e7a0*/  RED.E.ADD.F32.FTZ.RN.STRONG.GPU [R2.64+-0xc00], R29 ;  /* 0xfff4001d0200798e */ /* 0x0041e4000c10e7a0 */
.L_x_547:
[----:B------:R-:W-:Y:S05]  /*e7b0*/  BSYNC B0 ;  /* 0x0000000000007941 */ /* 0x000fea0003800000 */
.L_x_546:
[----:B------:R-:W3:Y:S01]  /*e7c0*/  LDS R7, [R7.X4+0x5700] ;  /* 0x0057000007077984 */ /* 0x000ee20000004800 */
[----:B------:R-:W-:Y:S01]  /*e7d0*/  BSSY B0, `(.L_x_548) ;  /* 0x0000005000007945 */ /* 0x000fe20003800000 */
[----:B0-2---:R-:W-:Y:S02]  /*e7e0*/  IADD3 R29, R148, 0xe80, RZ ;  /* 0x00000e80941d7810 */ /* 0x005fe40007ffe0ff */
[----:B------:R-:W-:Y:S01]  /*e7f0*/  LEA.HI.SX32 R5, R5, R148, 0x1b ;  /* 0x0000009405057211 */ /* 0x000fe200078fdaff */
[----:B------:R-:W-:Y:S05]  /*e800*/  @!P1 BRA `(.L_x_549) ;  /* 0x0000001000009947 */ /* 0x000fea0003800000 */
[----:B---3--:R0:W-:Y:S02]  /*e810*/  RED.E.ADD.F32.FTZ.RN.STRONG.GPU [R2.64+-0xa00], R7 ;  /* 0xfff600070200798e */ /* 0x0081e4000c10e7a0 */
.L_x_549:
[----:B------:R-:W-:Y:S05]  /*e820*/  BSYNC B0 ;  /* 0x0000000000007941 */ /* 0x000fea0003800000 */
.L_x_548:
[----:B------:R-:W2:Y:S01]  /*e830*/  LDS R5, [R5.X4+0x5900] ;  /* 0x0059000005057984 */ /* 0x000ea20000004800 */
[----:B------:R-:W-:Y:S01]  /*e840*/  BSSY B0, `(.L_x_550) ;  /* 0x0000005000007945 */ /* 0x000fe20003800000 */
[----:B0--3--:R-:W-:Y:S02]  /*e850*/  IADD3 R7, R148, 0xf00, RZ ;  /* 0x00000f0094077810 */ /* 0x009fe40007ffe0ff */
[----:B------:R-:W-:Y:S01]  /*e860*/  LEA.HI.SX32 R29, R29, R148, 0x1b ;  /* 0x000000941d1d7211 */ /* 0x000fe200078fdaff */
[----:B------:R-:W-:Y:S05]  /*e870*/  @!P2 BRA `(.L_x_551) ;  /* 0x000000100000a947 */ /* 0x000fea0003800000 */
[----:B--2---:R0:W-:Y:S02]  /*e880*/  RED.E.ADD.F32.FTZ.RN.STRONG.GPU [R2.64+-0x800], R5 ;  /* 0xfff800050200798e */ /* 0x0041e4000c10e7a0 */
.L_x_551:
[----:B------:R-:W-:Y:S05]  /*e890*/  BSYNC B0 ;  /* 0x0000000000007941 */ /* 0x000fea0003800000 */
.L_x_550:
[----:B------:R-:W3:Y:S01]  /*e8a0*/  LDS R29, [R29.X4+0x5b00] ;  /* 0x005b00001d1d7984 */ /* 0x000ee20000004800 */
[----:B------:R-:W-:Y:S01]  /*e8b0*/  BSSY B0, `(.L_x_552) ;  /* 0x0000005000007945 */ /* 0x000fe20003800000 */
[----:B0-2---:R-:W-:-:S02]  /*e8c0*/  IADD3 R5, R148, 0xf80, RZ ;  /* 0x00000f8094057810 */ /* 0x005fc40007ffe0ff */
[----:B------:R-:W-:Y:S01]  /*e8d0*/  LEA.HI.SX32 R7, R7, R148, 0x1b ;  /* 0x0000009407077211 */ /* 0x000fe200078fdaff */
[----:B------:R-:W-:Y:S05]  /*e8e0*/  @!P3 BRA `(.L_x_553) ;  /* 0x000000100000b947 */ /* 0x000fea0003800000 */
[----:B---3--:R0:W-:Y:S02]  /*e8f0*/  RED.E.ADD.F32.FTZ.RN.STRONG.GPU [R2.64+-0x600], R29 ;  /* 0xfffa001d0200798e */ /* 0x0081e4000c10e7a0 */
.L_x_553:
[----:B------:R-:W-:Y:S05]  /*e900*/  BSYNC B0 ;  /* 0x0000000000007941 */ /* 0x000fea0003800000 */
.L_x_552:
[----:B------:R-:W2:Y:S01]  /*e910*/  LDS R7, [R7.X4+0x5d00] ;  /* 0x005d000007077984 */ /* 0x000ea20000004800 */
[----:B------:R-:W-:Y:S01]  /*e920*/  BSSY B0, `(.L_x_554) ;  /* 0x0000004000007945 */ /* 0x000fe20003800000 */
[----:B------:R-:W-:Y:S01]  /*e930*/  LEA.HI.SX32 R5, R5, R148, 0x1b ;  /* 0x0000009405057211 */ /* 0x000fe200078fdaff */
[----:B------:R-:W-:Y:S05]  /*e940*/  @!P4 BRA `(.L_x_555) ;  /* 0x000000100000c947 */ /* 0x000fea0003800000 */
[----:B--2---:R2:W-:Y:S02]  /*e950*/  RED.E.ADD.F32.FTZ.RN.STRONG.GPU [R2.64+-0x400], R7 ;  /* 0xfffc00070200798e */ /* 0x0045e4000c10e7a0 */
.L_x_555:
[----:B------:R-:W-:Y:S05]  /*e960*/  BSYNC B0 ;  /* 0x0000000000007941 */ /* 0x000fea0003800000 */
.L_x_554:
[----:B------:R-:W4:Y:S01]  /*e970*/  LDS R5, [R5.X4+0x5f00] ;  /* 0x005f000005057984 */ /* 0x000f220000004800 */
[----:B------:R-:W-:Y:S01]  /*e980*/  BSSY B0, `(.L_x_556) ;  /* 0x0000003000007945 */ /* 0x000fe20003800000 */
[----:B------:R-:W-:Y:S05]  /*e990*/  @!P5 BRA `(.L_x_557) ;  /* 0x000000100000d947 */ /* 0x000fea0003800000 */
[----:B----4-:R4:W-:Y:S02]  /*e9a0*/  RED.E.ADD.F32.FTZ.RN.STRONG.GPU [R2.64+-0x200], R5 ;  /* 0xfffe00050200798e */ /* 0x0109e4000c10e7a0 */
.L_x_557:
[----:B------:R-:W-:Y:S05]  /*e9b0*/  BSYNC B0 ;  /* 0x0000000000007941 */ /* 0x000fea0003800000 */
.L_x_556:
        /* <DEDUP_REMOVED lines=13> */
[----:B------:R-:W-:Y:S01]  /*ea90*/  ISETP.NE.AND P2, PT, R148, RZ, PT ;  /* 0x000000ff9400720c */ /* 0x000fe20003f45270 */
[----:B------:R-:W-:Y:S01]  /*eaa0*/  FFMA.FTZ R9, R210, R9, R74 ;  /* 0x00000009d2097223 */ /* 0x000fe2000001004a */
[----:B------:R-:W-:Y:S01]  /*eab0*/  BSSY B0, `(.L_x_558) ;  /* 0x0000088000007945 */ /* 0x000fe20003800000 */
[----:B------:R-:W-:-:S02]  /*eac0*/  FMUL.FTZ R73, R190, R73 ;  /* 0x00000049be497220 */ /* 0x000fc40000410000 */
[----:B------:R-:W-:Y:S02]  /*ead0*/  FFMA.FTZ R9, R69, R12, R9 ;  /* 0x0000000c45097223 */ /* 0x000fe40000010009 */
[----:B------:R-:W-:Y:S02]  /*eae0*/  FMUL.FTZ R77, R192, R77 ;  /* 0x0000004dc04d7220 */ /* 0x000fe40000410000 */
[----:B------:R-:W-:Y:S02]  /*eaf0*/  FADD.FTZ R182, R9, R182 ;  /* 0x000000b609b67221 */ /* 0x000fe40000010000 */
[----:B0-----:R-:W-:Y:S02]  /*eb00*/  @!P0 FADD.FTZ R5, R5, R2 ;  /* 0x0000000205058221 */ /* 0x001fe40000010000 */
[----:B------:R-:W-:Y:S02]  /*eb10*/  FMUL.FTZ R78, R193, R78 ;  /* 0x0000004ec14e7220 */ /* 0x000fe40000410000 */
        /* <DEDUP_REMOVED lines=16> */
[----:B------:R-:W-:Y:S02]  /*ec20*/  FFMA.FTZ R73, R211, R76, R73 ;  /* 0x0000004cd3497223 */ /* 0x000fe40000010049 */
        /* <DEDUP_REMOVED lines=45> */
[----:B------:R-:W-:Y:S02]  /*ef00*/  FADD.FTZ R218, R14, R218 ;  /* 0x000000da0eda7221 */ /* 0x000fe40000010000 */
[----:B---3--:R-:W-:Y:S01]  /*ef10*/  @!P0 FADD.FTZ R4, R4, R3 ;  /* 0x0000000304048221 */ /* 0x008fe20000010000 */
[----:B------:R-:W2:Y:S01]  /*ef20*/  SHFL.DOWN PT, R2, R7, 0x10, 0x1f ;  /* 0x0a001f0007027f89 */ /* 0x000ea200000e0000 */
[----:B------:R-:W-:Y:S01]  /*ef30*/  ISETP.GT.AND P0, PT, R147, 0xf, PT ;  /* 0x0000000f9300780c */ /* 0x000fe20003f04270 */
[----:B------:R-:W-:Y:S02]  /*ef40*/  FADD.FTZ R109, R8, R109 ;  /* 0x0000006d086d7221 */ /* 0x000fe40000010000 */
        /* <DEDUP_REMOVED lines=62> */
.L_x_559:
[----:B0-----:R-:W-:Y:S05]  /*f330*/  BSYNC B0 ;  /* 0x0000000000007941 */ /* 0x001fea0003800000 */
.L_x_558:
        /* <DEDUP_REMOVED lines=8> */
.L_x_459:
[----:B------:R-:W2:Y:S04]  /*f3c0*/  LDL R45, [R1+0x4] ;  /* 0x00000400012d7983 */ /* 0x000ea80000100800 */
[----:B------:R-:W3:Y:S04]  /*f3d0*/  LDL R43, [R1] ;  /* 0x00000000012b7983 */ /* 0x000ee80000100800 */
[----:B------:R1:W5:Y:S01]  /*f3e0*/  LDL.64 R52, [R1+0x8] ;  /* 0x0000080001347983 */ /* 0x0003620000100a00 */
[----:B------:R-:W-:Y:S01]  /*f3f0*/  F2FP.PACK_AB R231, R231, R232 ;  /* 0x000000e8e7e7723e */ /* 0x000fe200000000ff */
[----:B------:R-:W-:Y:S01]  /*f400*/  ULDC.64 UR8, c[0x0][0x2d8] ;  /* 0x0000b60000087ab9 */ /* 0x000fe20000000a00 */
[----:B------:R-:W-:Y:S01]  /*f410*/  F2FP.PACK_AB R229, R229, R230 ;  /* 0x000000e6e5e5723e */ /* 0x000fe200000000ff */
[----:B------:R-:W-:Y:S01]  /*f420*/  BAR.SYNC.DEFER_BLOCKING 0x0 ;  /* 0x0000000000007b1d */ /* 0x000fe20000010000 */
[----:B------:R-:W-:Y:S01]  /*f430*/  F2FP.PACK_AB R227, R227, R228 ;  /* 0x000000e4e3e3723e */ /* 0x000fe200000000ff */
[----:B------:R-:W-:Y:S01]  /*f440*/  UIMAD UR7, UR13, UR8, URZ ;  /* 0x000000080d0772a4 */ /* 0x000fe2000f8e023f */
[----:B0-----:R-:W-:Y:S01]  /*f450*/  PRMT R0, R231, 0x7632, R0 ;  /* 0x00007632e7007816 */ /* 0x001fe20000000000 */
[----:B------:R-:W-:Y:S01]  /*f460*/  UIMAD.WIDE.U32 UR34, UR12, UR8, URZ ;  /* 0x000000080c2272a5 */ /* 0x000fe2000f8e003f */
[----:B------:R-:W-:Y:S01]  /*f470*/  PRMT R2, R229, 0x7632, R2 ;  /* 0x00007632e5027816 */ /* 0x000fe20000000002 */
[----:B------:R-:W-:Y:S01]  /*f480*/  ULDC.64 UR36, c[0x0][0x2f8] ;  /* 0x0000be0000247ab9 */ /* 0x000fe20000000a00 */
[----:B------:R-:W-:Y:S01]  /*f490*/  PRMT R3, R227, 0x7632, R3 ;  /* 0x00007632e3037816 */ /* 0x000fe20000000003 */
[----:B------:R-:W-:Y:S01]  /*f4a0*/  UIMAD UR38, UR13, UR36, URZ ;  /* 0x000000240d2672a4 */ /* 0x000fe2000f8e023f */
[----:B------:R-:W-:Y:S01]  /*f4b0*/  ISETP.NE.AND P6, PT, R148, RZ, PT ;  /* 0x000000ff9400720c */ /* 0x000fe20003fc5270 */
[----:B------:R-:W-:Y:S01]  /*f4c0*/  UIMAD UR25, UR12, UR9, UR7 ;  /* 0x000000090c1972a4 */ /* 0x000fe2000f8e0207 */
[----:B------:R-:W-:Y:S01]  /*f4d0*/  F2FP.PACK_AB R225, R225, R226 ;  /* 0x000000e2e1e1723e */ /* 0x000fe200000000ff */
[----:B------:R-:W-:Y:S01]  /*f4e0*/  UIMAD.WIDE.U32 UR8, UR12, UR36, URZ ;  /* 0x000000240c0872a5 */ /* 0x000fe2000f8e003f */
[----:B------:R-:W-:Y:S01]  /*f4f0*/  F2FP.PACK_AB R223, R223, R224 ;  /* 0x000000e0dfdf723e */ /* 0x000fe200000000ff */
[----:B------:R-:W-:Y:S01]  /*f500*/  UIMAD UR38, UR12, UR37, UR38 ;  /* 0x000000250c2672a4 */ /* 0x000fe2000f8e0226 */
[----:B------:R-:W-:Y:S01]  /*f510*/  F2FP.PACK_AB R221, R221, R222 ;  /* 0x000000dedddd723e */ /* 0x000fe200000000ff */
[----:B------:R-:W-:Y:S01]  /*f520*/  UIADD3 UR7, UR35, UR25, URZ ;  /* 0x0000001923077290 */ /* 0x000fe2000fffe03f */
[----:B------:R-:W-:Y:S01]  /*f530*/  F2FP.PACK_AB R219, R219, R220 ;  /* 0x000000dcdbdb723e */ /* 0x000fe200000000ff */
[----:B------:R-:W-:Y:S01]  /*f540*/  BSSY B0, `(.L_x_561) ;  /* 0x000003b000007945 */ /* 0x000fe20003800000 */
[----:B------:R-:W-:-:S02]  /*f550*/  F2FP.PACK_AB R217, R217, R218 ;  /* 0x000000dad9d9723e */ /* 0x000fc400000000ff */
[----:B------:R-:W-:Y:S02]  /*f560*/  PRMT R4, R223, 0x7632, R4 ;  /* 0x00007632df047816 */ /* 0x000fe40000000004 */
[----:B------:R-:W-:Y:S01]  /*f570*/  PRMT R5, R217, 0x7632, R5 ;  /* 0x00007632d9057816 */ /* 0x000fe20000000005 */
[----:B------:R0:W-:Y:S04]  /*f580*/  STS.U16 [R145+0x2], R0 ;  /* 0x0000020091007388 */ /* 0x0001e80000000400 */
[----:B------:R4:W-:Y:S04]  /*f590*/  STS.U16 [R145+0x6], R2 ;  /* 0x0000060291007388 */ /* 0x0009e80000000400 */
[----:B------:R1:W-:Y:S01]  /*f5a0*/  STS.U16 [R145+0xa], R3 ;  /* 0x00000a0391007388 */ /* 0x0003e20000000400 */
[----:B0-----:R-:W-:-:S03]  /*f5b0*/  PRMT R0, R225, 0x7632, R0 ;  /* 0x00007632e1007816 */ /* 0x001fc60000000000 */
[----:B------:R-:W-:Y:S01]  /*f5c0*/  STS.U16 [R145], R231 ;  /* 0x000000e791007388 */ /* 0x000fe20000000400 */
[----:B----4-:R-:W-:-:S03]  /*f5d0*/  PRMT R2, R221, 0x7632, R2 ;  /* 0x00007632dd027816 */ /* 0x010fc60000000002 */
[----:B------:R-:W-:Y:S01]  /*f5e0*/  STS.U16 [R145+0x4], R229 ;  /* 0x000004e591007388 */ /* 0x000fe20000000400 */
[----:B-1----:R-:W-:-:S03]  /*f5f0*/  PRMT R3, R219, 0x7632, R3 ;  /* 0x00007632db037816 */ /* 0x002fc60000000003 */
        /* <DEDUP_REMOVED lines=26> */
[----:B--2---:R-:W-:Y:S04]  /*f7a0*/  LDS.U16 R7, [R45] ;  /* 0x000000002d077984 */ /* 0x004fe80000000400 */
[----:B---3--:R-:W-:Y:S04]  /*f7b0*/  LDS.U16 R9, [R43+0x40] ;  /* 0x000040002b097984 */ /* 0x008fe80000000400 */
[----:B------:R-:W-:Y:S04]  /*f7c0*/  @!P6 STS [0x1080], R27 ;  /* 0x0010801bff00e388 */ /* 0x000fe80000000800 */
[----:B------:R-:W-:Y:S06]  /*f7d0*/  BAR.SYNC.DEFER_BLOCKING 0x0 ;  /* 0x0000000000007b1d */ /* 0x000fec0000010000 */
[----:B------:R-:W0:Y:S02]  /*f7e0*/  LDS R41, [0x1080] ;  /* 0x00108000ff297984 */ /* 0x000e240000000800 */
[----:B0-----:R-:W-:-:S13]  /*f7f0*/  ISETP.GE.AND P0, PT, R146, R41, PT ;  /* 0x000000299200720c */ /* 0x001fda0003f06270 */
[----:B------:R-:W-:Y:S05]  /*f800*/  @P0 BRA `(.L_x_562) ;  /* 0x000000e000000947 */ /* 0x000fea0003800000 */
[----:B------:R-:W-:Y:S01]  /*f810*/  MOV R5, UR12 ;  /* 0x0000000c00057c02 */ /* 0x000fe20008000f00 */
[----:B------:R-:W-:Y:S01]  /*f820*/  ULDC.64 UR36, c[0x0][0x2e0] ;  /* 0x0000b80000247ab9 */ /* 0x000fe20000000a00 */
[----:B-----5:R-:W-:Y:S01]  /*f830*/  MOV R2, R52 ;  /* 0x0000003400027202 */ /* 0x020fe20000000f00 */
        /* <DEDUP_REMOVED lines=11> */
.L_x_562:
[----:B------:R-:W-:Y:S05]  /*f8f0*/  BSYNC B0 ;  /* 0x0000000000007941 */ /* 0x000fea0003800000 */
.L_x_561:
[----:B0-----:R-:W2:Y:S01]  /*f900*/  LDL.LU R5, [R1+0x10] ;  /* 0x0000100001057983 */ /* 0x001ea20000300800 */
[----:B------:R-:W-:Y:S01]  /*f910*/  ULDC.64 UR36, c[0x0][0x2e0] ;  /* 0x0000b80000247ab9 */ /* 0x000fe20000000a00 */
[C---:B------:R-:W-:Y:S01]  /*f920*/  LEA R2, P0, R146.reuse, c[0x0][0x330], 0x1 ;  /* 0x0000cc0092027a11 */ /* 0x040fe200078008ff */
[----:B------:R-:W-:Y:S01]  /*f930*/  UMOV UR35, UR7 ;  /* 0x0000000700237c82 */ /* 0x000fe20008000000 */
[----:B------:R-:W-:Y:S01]  /*f940*/  SHF.R.S32.HI R0, RZ, 0x1f, R146 ;  /* 0x0000001fff007819 */ /* 0x000fe20000011492 */
[----:B------:R-:W-:Y:S01]  /*f950*/  UIMAD UR25, UR11, UR36, URZ ;  /* 0x000000240b1972a4 */ /* 0x000fe2000f8e023f */
[C---:B------:R-:W-:Y:S01]  /*f960*/  LOP3.LUT R20, R146.reuse, 0x20, RZ, 0xfc, !PT ;  /* 0x0000002092147812 */ /* 0x040fe200078efcff */
[----:B------:R-:W-:Y:S01]  /*f970*/  UIMAD.WIDE.U32 UR34, UR10, UR36, UR34 ;  /* 0x000000240a2272a5 */ /* 0x000fe2000f8e0022 */
[C---:B------:R-:W-:Y:S01]  /*f980*/  LOP3.LUT R22, R146.reuse, 0x40, RZ, 0xfc, !PT ;  /* 0x0000004092167812 */ /* 0x040fe200078efcff */
[----:B------:R-:W-:Y:S01]  /*f990*/  UIMAD UR25, UR10, UR37, UR25 ;  /* 0x000000250a1972a4 */ /* 0x000fe2000f8e0219 */
[C---:B------:R-:W-:Y:S01]  /*f9a0*/  LOP3.LUT R24, R146.reuse, 0x60, RZ, 0xfc, !PT ;  /* 0x0000006092187812 */ /* 0x040fe200078efcff */
[----:B------:R-:W-:Y:S01]  /*f9b0*/  UIADD3 UR7, UP0, UR26, UR34, URZ ;  /* 0x000000221a077290 */ /* 0x000fe2000ff1e03f */
[----:B------:R-:W-:-:S03]  /*f9c0*/  LEA.HI.X R0, R146, c[0x0][0x334], R0, 0x1, P0 ;  /* 0x0000cd0092007a11 */ /* 0x000fc600000f0c00 */
[----:B------:R-:W-:Y:S01]  /*f9d0*/  UIADD3.X UR34, UR27, UR25, UR35, UP0, !UPT ;  /* 0x000000191b227290 */ /* 0x000fe200087fe423 */
[-C--:B------:R-:W-:Y:S02]  /*f9e0*/  ISETP.GE.AND P0, PT, R20, R41.reuse, PT ;  /* 0x000000291400720c */ /* 0x080fe40003f06270 */
[----:B------:R-:W-:Y:S02]  /*f9f0*/  MOV R3, UR7 ;  /* 0x0000000700037c02 */ /* 0x000fe40008000f00 */
[-C--:B------:R-:W-:Y:S02]  /*fa00*/  ISETP.GE.AND P1, PT, R22, R41.reuse, PT ;  /* 0x000000291600720c */ /* 0x080fe40003f26270 */
[----:B------:R-:W-:Y:S02]  /*fa10*/  ISETP.GE.AND P2, PT, R24, R41, PT ;  /* 0x000000291800720c */ /* 0x000fe40003f46270 */
[----:B------:R-:W-:Y:S02]  /*fa20*/  LEA R2, P3, R3, R2, 0x1 ;  /* 0x0000000203027211 */ /* 0x000fe400078608ff */
[----:B------:R-:W-:-:S02]  /*fa30*/  MOV R4, UR34 ;  /* 0x0000002200047c02 */ /* 0x000fc40008000f00 */
[C---:B------:R-:W-:Y:S02]  /*fa40*/  LOP3.LUT R26, R146.reuse, 0x80, RZ, 0xfc, !PT ;  /* 0x00000080921a7812 */ /* 0x040fe400078efcff */
[----:B------:R-:W-:Y:S02]  /*fa50*/  LEA.HI.X R3, R3, R0, R4, 0x1, P3 ;  /* 0x0000000003037211 */ /* 0x000fe400018f0c04 */
[C---:B------:R-:W-:Y:S02]  /*fa60*/  LOP3.LUT R28, R146.reuse, 0xa0, RZ, 0xfc, !PT ;  /* 0x000000a0921c7812 */ /* 0x040fe400078efcff */
[C---:B------:R-:W-:Y:S02]  /*fa70*/  LOP3.LUT R30, R146.reuse, 0xc0, RZ, 0xfc, !PT ;  /* 0x000000c0921e7812 */ /* 0x040fe400078efcff */
[C---:B------:R-:W-:Y:S02]  /*fa80*/  LOP3.LUT R32, R146.reuse, 0xe0, RZ, 0xfc, !PT ;  /* 0x000000e092207812 */ /* 0x040fe400078efcff */
[----:B------:R-:W-:-:S02]  /*fa90*/  LOP3.LUT R34, R146, 0x100, RZ, 0xfc, !PT ;  /* 0x0000010092227812 */ /* 0x000fc400078efcff */
[----:B------:R-:W-:Y:S01]  /*faa0*/  LOP3.LUT R36, R146, 0x120, RZ, 0xfc, !PT ;  /* 0x0000012092247812 */ /* 0x000fe200078efcff */
[----:B------:R0:W-:Y:S01]  /*fab0*/  @!P0 STG.E.U16 [R2.64+-0xfc0], R9 ;  /* 0xfff0400902008986 */ /* 0x0001e2000c101520 */
[-C--:B------:R-:W-:Y:S02]  /*fac0*/  ISETP.GE.AND P0, PT, R26, R41.reuse, PT ;  /* 0x000000291a00720c */ /* 0x080fe40003f06270 */
[-C--:B------:R-:W-:Y:S01]  /*fad0*/  ISETP.GE.AND P3, PT, R32, R41.reuse, PT ;  /* 0x000000292000720c */ /* 0x080fe20003f66270 */
[----:B------:R1:W-:Y:S01]  /*fae0*/  @!P1 STG.E.U16 [R2.64+-0xf80], R11 ;  /* 0xfff0800b02009986 */ /* 0x0003e2000c101520 */
[-C--:B------:R-:W-:Y:S02]  /*faf0*/  ISETP.GE.AND P1, PT, R28, R41.reuse, PT ;  /* 0x000000291c00720c */ /* 0x080fe40003f26270 */
[-C--:B------:R-:W-:Y:S01]  /*fb00*/  ISETP.GE.AND P4, PT, R34, R41.reuse, PT ;  /* 0x000000292200720c */ /* 0x080fe20003f86270 */
[----:B------:R3:W-:Y:S01]  /*fb10*/  @!P2 STG.E.U16 [R2.64+-0xf40], R13 ;  /* 0xfff0c00d0200a986 */ /* 0x0007e2000c101520 */
[----:B------:R-:W-:-:S02]  /*fb20*/  ISETP.GE.AND P2, PT, R30, R41, PT ;  /* 0x000000291e00720c */ /* 0x000fc40003f46270 */
[----:B------:R-:W-:Y:S02]  /*fb30*/  ISETP.GE.AND P5, PT, R36, R41, PT ;  /* 0x000000292400720c */ /* 0x000fe40003fa6270 */
[C---:B------:R-:W-:Y:S02]  /*fb40*/  LOP3.LUT R38, R146.reuse, 0x140, RZ, 0xfc, !PT ;  /* 0x0000014092267812 */ /* 0x040fe400078efcff */
[C---:B------:R-:W-:Y:S02]  /*fb50*/  LOP3.LUT R40, R146.reuse, 0x160, RZ, 0xfc, !PT ;  /* 0x0000016092287812 */ /* 0x040fe400078efcff */
[C---:B------:R-:W-:Y:S02]  /*fb60*/  LOP3.LUT R42, R146.reuse, 0x180, RZ, 0xfc, !PT ;  /* 0x00000180922a7812 */ /* 0x040fe400078efcff */
[C---:B------:R-:W-:Y:S02]  /*fb70*/  LOP3.LUT R44, R146.reuse, 0x1a0, RZ, 0xfc, !PT ;  /* 0x000001a0922c7812 */ /* 0x040fe400078efcff */
[----:B------:R-:W-:-:S02]  /*fb80*/  LOP3.LUT R46, R146, 0x1c0, RZ, 0xfc, !PT ;  /* 0x000001c0922e7812 */ /* 0x000fc400078efcff */
[----:B------:R-:W-:Y:S01]  /*fb90*/  LOP3.LUT R48, R146, 0x1e0, RZ, 0xfc, !PT ;  /* 0x000001e092307812 */ /* 0x000fe200078efcff */
[----:B------:R4:W-:Y:S01]  /*fba0*/  @!P0 STG.E.U16 [R2.64+-0xf00], R15 ;  /* 0xfff1000f02008986 */ /* 0x0009e2000c101520 */
[----:B------:R-:W-:-:S03]  /*fbb0*/  ISETP.GE.AND P0, PT, R38, R41, PT ;  /* 0x000000292600720c */ /* 0x000fc60003f06270 */
[----:B------:R-:W-:Y:S01]  /*fbc0*/  @!P1 STG.E.U16 [R2.64+-0xec0], R17 ;  /* 0xfff1401102009986 */ /* 0x000fe2000c101520 */
        /* <DEDUP_REMOVED lines=8> */
[----:B------:R-:W-:Y:S02]  /*fc50*/  ISETP.GE.AND P5, PT, R48, R41, PT ;  /* 0x000000293000720c */ /* 0x000fe40003fa6270 */
[----:B------:R-:W-:Y:S01]  /*fc60*/  SHF.L.U32 R0, R148, 0x4, RZ ;  /* 0x0000000494007819 */ /* 0x000fe200000006ff */
[----:B------:R-:W-:Y:S03]  /*fc70*/  @!P0 STG.E.U16 [R2.64+-0xd80], R29 ;  /* 0xfff2801d02008986 */ /* 0x000fe6000c101520 */
[----:B------:R-:W-:Y:S01]  /*fc80*/  LOP3.LUT R0, R0, 0xfffffe00, RZ, 0xc0, !PT ;  /* 0xfffffe0000007812 */ /* 0x000fe200078ec0ff */
[----:B------:R-:W-:Y:S04]  /*fc90*/  @!P1 STG.E.U16 [R2.64+-0xd40], R31 ;  /* 0xfff2c01f02009986 */ /* 0x000fe8000c101520 */
[----:B------:R-:W-:Y:S01]  /*fca0*/  @!P2 STG.E.U16 [R2.64+-0xd00], R33 ;  /* 0xfff300210200a986 */ /* 0x000fe2000c101520 */
[----:B------:R-:W-:-:S03]  /*fcb0*/  LEA R50, R147, R0, 0x4 ;  /* 0x0000000093327211 */ /* 0x000fc600078e20ff */
[----:B------:R-:W-:Y:S04]  /*fcc0*/  @!P3 STG.E.U16 [R2.64+-0xcc0], R35 ;  /* 0xfff340230200b986 */ /* 0x000fe8000c101520 */
[----:B------:R-:W-:Y:S04]  /*fcd0*/  @!P4 STG.E.U16 [R2.64+-0xc80], R37 ;  /* 0xfff380250200c986 */ /* 0x000fe8000c101520 */
[----:B------:R1:W-:Y:S01]  /*fce0*/  @!P5 STG.E.U16 [R2.64+-0xc40], R39 ;  /* 0xfff3c0270200d986 */ /* 0x0003e2000c101520 */
[C---:B------:R-:W-:Y:S02]  /*fcf0*/  IADD3 R4, R50.reuse, 0x1, RZ ;  /* 0x0000000132047810 */ /* 0x040fe40007ffe0ff */
[----:B------:R-:W-:-:S02]  /*fd00*/  IADD3 R7, R50, 0x3, RZ ;  /* 0x0000000332077810 */ /* 0x000fc40007ffe0ff */
[C---:B------:R-:W-:Y:S02]  /*fd10*/  IADD3 R8, R50.reuse, 0x4, RZ ;  /* 0x0000000432087810 */ /* 0x040fe40007ffe0ff */
[----:B0-----:R-:W-:Y:S02]  /*fd20*/  IADD3 R9, R50, 0x5, RZ ;  /* 0x0000000532097810 */ /* 0x001fe40007ffe0ff */
[-C--:B------:R-:W-:Y:S02]  /*fd30*/  LEA.HI.SX32 R4, R4, R50.reuse, 0x1b ;  /* 0x0000003204047211 */ /* 0x080fe400078fdaff */
[C---:B------:R-:W-:Y:S02]  /*fd40*/  IADD3 R10, R50.reuse, 0x6, RZ ;  /* 0x00000006320a7810 */ /* 0x040fe40007ffe0ff */
[----:B------:R-:W-:Y:S02]  /*fd50*/  LEA.HI.SX32 R7, R7, R50, 0x1b ;  /* 0x0000003207077211 */ /* 0x000fe400078fdaff */
[----:B-1----:R-:W-:-:S02]  /*fd60*/  IADD3 R11, R50, 0x7, RZ ;  /* 0x00000007320b7810 */ /* 0x002fc40007ffe0ff */
[-C--:B------:R-:W-:Y:S02]  /*fd70*/  LEA.HI.SX32 R8, R8, R50.reuse, 0x1b ;  /* 0x0000003208087211 */ /* 0x080fe400078fdaff */
[----:B------:R-:W-:Y:S02]  /*fd80*/  IADD3 R12, R50, 0x8, RZ ;  /* 0x00000008320c7810 */ /* 0x000fe40007ffe0ff */
[-C--:B------:R-:W-:Y:S02]  /*fd90*/  LEA.HI.SX32 R9, R9, R50.reuse, 0x1b ;  /* 0x0000003209097211 */ /* 0x080fe400078fdaff */
[----:B------:R-:W-:Y:S02]  /*fda0*/  SHF.L.U32 R4, R4, 0x1, RZ ;  /* 0x0000000104047819 */ /* 0x000fe400000006ff */
[----:B---3--:R-:W-:Y:S02]  /*fdb0*/  IADD3 R13, R50, 0x9, RZ ;  /* 0x00000009320d7810 */ /* 0x008fe40007ffe0ff */
[----:B------:R-:W-:-:S02]  /*fdc0*/  LEA.HI.SX32 R10, R10, R50, 0x1b ;  /* 0x000000320a0a7211 */ /* 0x000fc400078fdaff */
[C---:B------:R-:W-:Y:S02]  /*fdd0*/  IADD3 R14, R50.reuse, 0xa, RZ ;  /* 0x0000000a320e7810 */ /* 0x040fe40007ffe0ff */
[----:B------:R-:W-:Y:S02]  /*fde0*/  SHF.L.U32 R7, R7, 0x1, RZ ;  /* 0x0000000107077819 */ /* 0x000fe400000006ff */
[----:B----4-:R-:W-:Y:S02]  /*fdf0*/  IADD3 R15, R50, 0xb, RZ ;  /* 0x0000000b320f7810 */ /* 0x010fe40007ffe0ff */
[----:B------:R-:W-:Y:S02]  /*fe00*/  LEA.HI.SX32 R11, R11, R50, 0x1b ;  /* 0x000000320b0b7211 */ /* 0x000fe400078fdaff */
[----:B------:R-:W-:Y:S02]  /*fe10*/  F2FP.PACK_AB R2, R179, R178 ;  /* 0x000000b2b302723e */ /* 0x000fe400000000ff */
[----:B------:R-:W-:-:S02]  /*fe20*/  SHF.L.U32 R8, R8, 0x1, RZ ;  /* 0x0000000108087819 */ /* 0x000fc400000006ff */
[----:B------:R-:W-:Y:S02]  /*fe30*/  IADD3 R16, R50, 0xc, RZ ;  /* 0x0000000c32107810 */ /* 0x000fe40007ffe0ff */
[-C--:B------:R-:W-:Y:S02]  /*fe40*/  LEA.HI.SX32 R12, R12, R50.reuse, 0x1b ;  /* 0x000000320c0c7211 */ /* 0x080fe400078fdaff */
[----:B------:R-:W-:Y:S02]  /*fe50*/  SHF.L.U32 R9, R9, 0x1, RZ ;  /* 0x0000000109097819 */ /* 0x000fe400000006ff */
[----:B------:R-:W-:Y:S02]  /*fe60*/  IADD3 R17, R50, 0xd, RZ ;  /* 0x0000000d32117810 */ /* 0x000fe40007ffe0ff */
[----:B------:R-:W-:Y:S02]  /*fe70*/  LEA.HI.SX32 R13, R13, R50, 0x1b ;  /* 0x000000320d0d7211 */ /* 0x000fe400078fdaff */
[----:B------:R-:W-:-:S02]  /*fe80*/  SHF.L.U32 R10, R10, 0x1, RZ ;  /* 0x000000010a0a7819 */ /* 0x000fc400000006ff */
        /* <DEDUP_REMOVED lines=18> */
[----:B------:R-:W-:-:S04]  /*ffb0*/  IADD3 R5, R50, 0x2, RZ ;  /* 0x0000000232057810 */ /* 0x000fc80007ffe0ff */
[----:B------:R-:W-:Y:S01]  /*ffc0*/  LEA.HI.SX32 R6, R5, R50, 0x1b ;  /* 0x0000003205067211 */ /* 0x000fe200078fdaff */
[----:B------:R-:W-:Y:S01]  /*ffd0*/  FADD.FTZ R5, R0, R173 ;  /* 0x000000ad00057221 */ /* 0x000fe20000010000 */
[----:B------:R-:W-:Y:S01]  /*ffe0*/  F2FP.PACK_AB R172, R173, R172 ;  /* 0x000000acadac723e */ /* 0x000fe200000000ff */
[----:B------:R-:W-:Y:S02]  /*fff0*/  BAR.SYNC.DEFER_BLOCKING 0x0 ;  /* 0x0000000000007b1d */ /* 0x000fe40000010000 */
[----:B------:R-:W-:Y:S01]  /*10000*/  FADD.FTZ R0, R5, R174 ;  /* 0x000000ae05007221 */ /* 0x000fe20000010000 */
[----:B------:R-:W-:-:S03]  /*10010*/  F2FP.PACK_AB R174, R175, R174 ;  /* 0x000000aeafae723e */ /* 0x000fc600000000ff */
[----:B------:R-:W-:Y:S01]  /*10020*/  FADD.FTZ R5, R0, R175 ;  /* 0x000000af00057221 */ /* 0x000fe20000010000 */
[----:B------:R-:W-:Y:S02]  /*10030*/  F2FP.PACK_AB R0, R177, R176 ;  /* 0x000000b0b100723e */ /* 0x000fe400000000ff */
[----:B------:R-:W-:Y:S02]  /*10040*/  PRMT R3, R172, 0x7632, R3 ;  /* 0x00007632ac037816 */ /* 0x000fe40000000003 */
[----:B------:R-:W-:Y:S02]  /*10050*/  SHF.L.U32 R6, R6, 0x1, RZ ;  /* 0x0000000106067819 */ /* 0x000fe400000006ff */
[----:B------:R-:W-:Y:S02]  /*10060*/  PRMT R21, R174, 0x7632, R21 ;  /* 0x00007632ae157816 */ /* 0x000fe40000000015 */
[C---:B------:R-:W-:Y:S02]  /*10070*/  PRMT R23, R0.reuse, 0x7610, R23 ;  /* 0x0000761000177816 */ /* 0x040fe40000000017 */
[----:B------:R-:W-:-:S02]  /*10080*/  PRMT R25, R0, 0x7632, R25 ;  /* 0x0000763200197816 */ /* 0x000fc40000000019 */
[----:B------:R-:W-:Y:S01]  /*10090*/  F2FP.PACK_AB R0, R181, R180 ;  /* 0x000000b4b500723e */ /* 0x000fe200000000ff */
[----:B------:R-:W-:Y:S03]  /*100a0*/  STS.U16 [R145], R172 ;  /* 0x000000ac91007388 */ /* 0x000fe60000000400 */
[----:B------:R-:W-:Y:S01]  /*100b0*/  PRMT R29, R0, 0x7632, R29 ;  /* 0x00007632001d7816 */ /* 0x000fe2000000001d */
[----:B------:R0:W-:Y:S04]  /*100c0*/  STS.U16 [R4+0x2], R3 ;  /* 0x0000020304007388 */ /* 0x0001e80000000400 */
[----:B------:R1:W-:Y:S04]  /*100d0*/  STS.U16 [R6+0x4], R174 ;  /* 0x000004ae06007388 */ /* 0x0003e80000000400 */
[----:B------:R-:W-:Y:S01]  /*100e0*/  STS.U16 [R7+0x6], R21 ;  /* 0x0000061507007388 */ /* 0x000fe20000000400 */
[----:B0-----:R-:W-:-:S02]  /*100f0*/  F2FP.PACK_AB R3, R183, R182 ;  /* 0x000000b6b703723e */ /* 0x001fc400000000ff */
[----:B------:R-:W-:Y:S01]  /*10100*/  PRMT R4, R2, 0x7632, R4 ;  /* 0x0000763202047816 */ /* 0x000fe20000000004 */
[----:B------:R0:W-:Y:S01]  /*10110*/  STS.U16 [R8+0x8], R23 ;  /* 0x0000081708007388 */ /* 0x0001e20000000400 */
[----:B-1----:R-:W-:Y:S02]  /*10120*/  PRMT R6, R0, 0x7610, R6 ;  /* 0x0000761000067816 */ /* 0x002fe40000000006 */
[----:B------:R-:W-:Y:S01]  /*10130*/  F2FP.PACK_AB R0, R185, R184 ;  /* 0x000000b8b900723e */ /* 0x000fe200000000ff */
[----:B------:R-:W-:Y:S04]  /*10140*/  STS.U16 [R9+0xa], R25 ;  /* 0x00000a1909007388 */ /* 0x000fe80000000400 */
[----:B------:R1:W-:Y:S01]  /*10150*/  STS.U16 [R10+0xc], R2 ;  /* 0x00000c020a007388 */ /* 0x0003e20000000400 */
[----:B0-----:R-:W-:-:S03]  /*10160*/  PRMT R8, R3, 0x7632, R8 ;  /* 0x0000763203087816 */ /* 0x001fc60000000008 */
[----:B------:R-:W-:Y:S04]  /*10170*/  STS.U16 [R11+0xe], R4 ;  /* 0x00000e040b007388 */ /* 0x000fe80000000400 */
[----:B------:R-:W-:Y:S01]  /*10180*/  STS.U16 [R12+0x10], R6 ;  /* 0x000010060c007388 */ /* 0x000fe20000000400 */
[----:B-1----:R-:W-:Y:S02]  /*10190*/  F2FP.PACK_AB R2, R109, R215 ;  /* 0x000000d76d02723e */ /* 0x002fe400000000ff */
[----:B------:R-:W-:Y:S01]  /*101a0*/  PRMT R10, R0, 0x7632, R10 ;  /* 0x00007632000a7816 */ /* 0x000fe2000000000a */
[----:B------:R-:W-:Y:S01]  /*101b0*/  STS.U16 [R13+0x12], R29 ;  /* 0x0000121d0d007388 */ /* 0x000fe20000000400 */
[----:B------:R-:W-:-:S03]  /*101c0*/  PRMT R21, R2, 0x7632, R21 ;  /* 0x0000763202157816 */ /* 0x000fc60000000015 */
        /* <DEDUP_REMOVED lines=25> */
[----:B------:R-:W-:-:S04]  /*10360*/  FADD.FTZ R176, R5, R176 ;  /* 0x000000b005b07221 */ /* 0x000fc80000010000 */
[----:B------:R-:W-:-:S04]  /*10370*/  FADD.FTZ R177, R176, R177 ;  /* 0x000000b1b0b17221 */ /* 0x000fc80000010000 */
[----:B------:R-:W-:-:S04]  /*10380*/  FADD.FTZ R178, R177, R178 ;  /* 0x000000b2b1b27221 */ /* 0x000fc80000010000 */
[----:B------:R-:W-:-:S04]  /*10390*/  FADD.FTZ R179, R178, R179 ;  /* 0x000000b3b2b37221 */ /* 0x000fc80000010000 */
[----:B------:R-:W-:Y:S01]  /*103a0*/  FADD.FTZ R180, R179, R180 ;  /* 0x000000b4b3b47221 */ /* 0x000fe20000010000 */
[----:B------:R-:W1:Y:S03]  /*103b0*/  LDS R25, [0x1080] ;  /* 0x00108000ff197984 */ /* 0x000e660000000800 */
[----:B------:R-:W-:-:S04]  /*103c0*/  FADD.FTZ R181, R180, R181 ;  /* 0x000000b5b4b57221 */ /* 0x000fc80000010000 */
[----:B------:R-:W-:-:S04]  /*103d0*/  FADD.FTZ R182, R181, R182 ;  /* 0x000000b6b5b67221 */ /* 0x000fc80000010000 */
[----:B------:R-:W-:-:S04]  /*103e0*/  FADD.FTZ R183, R182, R183 ;  /* 0x000000b7b6b77221 */ /* 0x000fc80000010000 */
[----:B------:R-:W-:-:S04]  /*103f0*/  FADD.FTZ R184, R183, R184 ;  /* 0x000000b8b7b87221 */ /* 0x000fc80000010000 */
[----:B------:R-:W-:-:S04]  /*10400*/  FADD.FTZ R184, R184, R185 ;  /* 0x000000b9b8b87221 */ /* 0x000fc80000010000 */
[----:B------:R-:W-:-:S04]  /*10410*/  FADD.FTZ R184, R184, R215 ;  /* 0x000000d7b8b87221 */ /* 0x000fc80000010000 */
[----:B0-----:R-:W-:-:S05]  /*10420*/  FADD.FTZ R0, R184, R109 ;  /* 0x0000006db8007221 */ /* 0x001fca0000010000 */
[----:B------:R0:W-:Y:S01]  /*10430*/  STL [R1+0x10], R0 ;  /* 0x0000100001007387 */ /* 0x0001e20000100800 */
[----:B-1----:R-:W-:Y:S01]  /*10440*/  ISETP.GE.AND P0, PT, R146, R25, PT ;  /* 0x000000199200720c */ /* 0x002fe20003f06270 */
[----:B------:R-:W-:Y:S01]  /*10450*/  UIADD3 UR7, UR9, UR38, URZ ;  /* 0x0000002609077290 */ /* 0x000fe2000fffe03f */
[----:B------:R-:W-:Y:S11]  /*10460*/  BSSY B0, `(.L_x_563) ;  /* 0x0000010000007945 */ /* 0x000ff60003800000 */
[----:B------:R-:W-:Y:S05]  /*10470*/  @P0 BRA `(.L_x_564) ;  /* 0x000000e000000947 */ /* 0x000fea0003800000 */
[----:B0-----:R-:W-:Y:S01]  /*10480*/  MOV R5, UR12 ;  /* 0x0000000c00057c02 */ /* 0x001fe20008000f00 */
        /* <DEDUP_REMOVED lines=13> */
.L_x_564:
[----:B0-----:R-:W-:Y:S05]  /*10560*/  BSYNC B0 ;  /* 0x0000000000007941 */ /* 0x001fea0003800000 */
.L_x_563:
[----:B------:R-:W-:Y:S01]  /*10570*/  ULDC.64 UR34, c[0x0][0x300] ;  /* 0x0000c00000227ab9 */ /* 0x000fe20000000a00 */
[----:B------:R-:W-:Y:S01]  /*10580*/  SHF.L.U32 R2, R146, 0x1, RZ ;  /* 0x0000000192027819 */ /* 0x000fe200000006ff */
[----:B------:R-:W-:Y:S01]  /*10590*/  UMOV UR9, UR7 ;  /* 0x0000000700097c82 */ /* 0x000fe20008000000 */
[----:B------:R-:W-:Y:S01]  /*105a0*/  SHF.R.S32.HI R0, RZ, 0x1f, R146 ;  /* 0x0000001fff007819 */ /* 0x000fe20000011492 */
[----:B------:R-:W-:Y:S01]  /*105b0*/  UIMAD.WIDE.U32 UR8, UR10, UR34, UR8 ;  /* 0x000000220a0872a5 */ /* 0x000fe2000f8e0008 */
[----:B------:R-:W-:Y:S01]  /*105c0*/  IADD3 R2, P0, R2, -0xfc0, RZ ;  /* 0xfffff04002027810 */ /* 0x000fe20007f1e0ff */
[----:B------:R-:W-:Y:S01]  /*105d0*/  UIMAD UR34, UR11, UR34, URZ ;  /* 0x000000220b2272a4 */ /* 0x000fe2000f8e023f */
[----:B------:R-:W-:Y:S01]  /*105e0*/  SHF.L.U64.HI R0, R146, 0x1, R0 ;  /* 0x0000000192007819 */ /* 0x000fe20000010200 */
[----:B------:R-:W-:Y:S01]  /*105f0*/  UIADD3 UR26, UP0, UR26, UR8, URZ ;  /* 0x000000081a1a7290 */ /* 0x000fe2000ff1e03f */
[-C--:B------:R-:W-:Y:S01]  /*10600*/  ISETP.GE.AND P3, PT, R20, R25.reuse, PT ;  /* 0x000000191400720c */ /* 0x080fe20003f66270 */
[----:B------:R-:W-:Y:S01]  /*10610*/  UIMAD UR8, UR10, UR35, UR34 ;  /* 0x000000230a0872a4 */ /* 0x000fe2000f8e0222 */
[----:B------:R-:W-:Y:S01]  /*10620*/  IADD3.X R0, R0, -0x1, RZ, P0, !PT ;  /* 0xffffffff00007810 */ /* 0x000fe200007fe4ff */
[----:B------:R-:W-:Y:S01]  /*10630*/  UIADD3 UR22, UP1, UR22, -0x2000, URZ ;  /* 0xffffe00016167890 */ /* 0x000fe2000ff3e03f */
[----:B------:R-:W-:Y:S01]  /*10640*/  IADD3 R2, P0, R2, c[0x0][0x340], RZ ;  /* 0x0000d00002027a10 */ /* 0x000fe20007f1e0ff */
[----:B------:R-:W-:Y:S01]  /*10650*/  UIADD3.X UR8, UR27, UR8, UR9, UP0, !UPT ;  /* 0x000000081b087290 */ /* 0x000fe200087fe409 */
[----:B------:R-:W-:Y:S01]  /*10660*/  MOV R3, UR26 ;  /* 0x0000001a00037c02 */ /* 0x000fe20008000f00 */
[----:B------:R-:W-:Y:S01]  /*10670*/  UISETP.GT.AND UP0, UPT, UR24, 0x1, UPT ;  /* 0x000000011800788c */ /* 0x000fe2000bf04270 */
[----:B------:R-:W-:Y:S01]  /*10680*/  IADD3.X R0, R0, c[0x0][0x344], RZ, P0, !PT ;  /* 0x0000d10000007a10 */ /* 0x000fe200007fe4ff */
[----:B------:R-:W-:Y:S01]  /*10690*/  UIADD3 UR16, UP2, UR16, -0x1000, URZ ;  /* 0xfffff00010107890 */ /* 0x000fe2000ff5e03f */
[C---:B------:R-:W-:Y:S01]  /*106a0*/  LEA R2, P0, R3.reuse, R2, 0x1 ;  /* 0x0000000203027211 */ /* 0x040fe200078008ff */
[----:B------:R-:W-:Y:S01]  /*106b0*/  UIADD3 UR18, UP3, UR18, -0x1000, URZ ;  /* 0xfffff00012127890 */ /* 0x000fe2000ff7e03f */
[----:B------:R-:W-:Y:S01]  /*106c0*/  MOV R4, UR8 ;  /* 0x0000000800047c02 */ /* 0x000fe20008000f00 */
[----:B------:R-:W-:Y:S01]  /*106d0*/  UIADD3 UR20, UP4, UR20, -0x1000, URZ ;  /* 0xfffff00014147890 */ /* 0x000fe2000ff9e03f */
[-C--:B------:R-:W-:Y:S01]  /*106e0*/  ISETP.GE.AND P4, PT, R22, R25.reuse, PT ;  /* 0x000000191600720c */ /* 0x080fe20003f86270 */
[----:B------:R-:W-:Y:S01]  /*106f0*/  UIADD3 UR6, UR6, 0x1, URZ ;  /* 0x0000000106067890 */ /* 0x000fe2000fffe03f */
[----:B------:R-:W-:Y:S01]  /*10700*/  LEA.HI.X R3, R3, R0, R4, 0x1, P0 ;  /* 0x0000000003037211 */ /* 0x000fe200000f0c04 */
[----:B------:R-:W-:Y:S01]  /*10710*/  UIADD3.X UR23, UR23, -0x1, URZ, UP1, !UPT ;  /* 0xffffffff17177890 */ /* 0x000fe20008ffe43f */
[-C--:B------:R-:W-:Y:S01]  /*10720*/  ISETP.GE.AND P5, PT, R24, R25.reuse, PT ;  /* 0x000000191800720c */ /* 0x080fe20003fa6270 */
[----:B------:R-:W-:Y:S01]  /*10730*/  UIADD3.X UR17, UR17, -0x1, URZ, UP2, !UPT ;  /* 0xffffffff11117890 */ /* 0x000fe200097fe43f */
[-C--:B------:R-:W-:Y:S01]  /*10740*/  ISETP.GE.AND P6, PT, R26, R25.reuse, PT ;  /* 0x000000191a00720c */ /* 0x080fe20003fc6270 */
[----:B------:R0:W-:Y:S01]  /*10750*/  @!P3 STG.E.U16 [R2.64], R9 ;  /* 0x000000090200b986 */ /* 0x0001e2000c101520 */
[-C--:B------:R-:W-:Y:S01]  /*10760*/  ISETP.GE.AND P1, PT, R30, R25.reuse, PT ;  /* 0x000000191e00720c */ /* 0x080fe20003f26270 */
[----:B------:R-:W-:Y:S01]  /*10770*/  UIADD3.X UR19, UR19, -0x1, URZ, UP3, !UPT ;  /* 0xffffffff13137890 */ /* 0x000fe20009ffe43f */
[-C--:B------:R-:W-:Y:S01]  /*10780*/  ISETP.GE.AND P2, PT, R32, R25.reuse, PT ;  /* 0x000000192000720c */ /* 0x080fe20003f46270 */
[----:B------:R-:W-:Y:S01]  /*10790*/  UIADD3.X UR21, UR21, -0x1, URZ, UP4, !UPT ;  /* 0xffffffff15157890 */ /* 0x000fe2000a7fe43f */
[-C--:B------:R-:W-:Y:S01]  /*107a0*/  ISETP.GE.AND P3, PT, R34, R25.reuse, PT ;  /* 0x000000192200720c */ /* 0x080fe20003f66270 */
[----:B------:R0:W-:Y:S01]  /*107b0*/  @!P4 STG.E.U16 [R2.64+0x40], R11 ;  /* 0x0000400b0200c986 */ /* 0x0001e2000c101520 */
[----:B------:R-:W-:-:S02]  /*107c0*/  ISETP.GE.AND P0, PT, R28, R25, PT ;  /* 0x000000191c00720c */ /* 0x000fc40003f06270 */
[-C--:B------:R-:W-:Y:S01]  /*107d0*/  ISETP.GE.AND P4, PT, R36, R25.reuse, PT ;  /* 0x000000192400720c */ /* 0x080fe20003f86270 */
        /* <DEDUP_REMOVED lines=20> */
[----:B0----5:R-:W-:Y:S01]  /*10920*/  @!P0 CALL.REL.NOINC `(.L_x_453) ;  /* 0x0000001000008944 */ /* 0x021fe20003c00000 */
[----:B------:R-:W-:Y:S05]  /*10930*/  BRA `(.L_x_565) ;  /* 0xffff013000007947 */ /* 0x000fea000383ffff */
.L_x_453:
        /* <DEDUP_REMOVED lines=35> */
.L_x_567:
[----:B-1----:R-:W-:Y:S05]  /*10b70*/  BSYNC B0 ;  /* 0x0000000000007941 */ /* 0x002fea0003800000 */
.L_x_566:
[----:B------:R-:W-:Y:S01]  /*10b80*/  BSSY B0, `(.L_x_568) ;  /* 0x0000023000007945 */ /* 0x000fe20003800000 */
[----:B------:R-:W-:Y:S05]  /*10b90*/  @!P0 BRA `(.L_x_569) ;  /* 0x0000020000008947 */ /* 0x000fea0003800000 */
[----:B------:R-:W3:Y:S04]  /*10ba0*/  LDL.LU R2, [R1+0x10] ;  /* 0x0000100001027983 */ /* 0x000ee80000300800 */
        /* <DEDUP_REMOVED lines=31> */
.L_x_569:
[----:B------:R-:W3:Y:S02]  /*10da0*/  S2R R11, SR_TID.X ;  /* 0x00000000000b7919 */ /* 0x000ee40000002100 */
.L_x_570:
[----:B-1----:R-:W-:Y:S05]  /*10db0*/  BSYNC B0 ;  /* 0x0000000000007941 */ /* 0x002fea0003800000 */
.L_x_568:
        /* <DEDUP_REMOVED lines=12> */
.L_x_571:
        /* <DEDUP_REMOVED lines=32> */
.L_x_464:
[----:B------:R-:W-:Y:S01]  /*11080*/  HFMA2.MMA R68, -RZ, RZ, 0, 5.9604644775390625e-08 ;  /* 0x00000001ff447435 */ /* 0x000fe200000001ff */
[----:B------:R-:W-:-:S02]  /*11090*/  MOV R71, R73 ;  /* 0x0000004900477202 */ /* 0x000fc40000000f00 */
[----:B------:R-:W-:Y:S02]  /*110a0*/  MOV R69, RZ ;  /* 0x000000ff00457202 */ /* 0x000fe40000000f00 */
[----:B------:R-:W-:Y:S02]  /*110b0*/  MOV R66, 0xffffffff ;  /* 0xffffffff00427802 */ /* 0x000fe40000000f00 */
[----:B------:R-:W-:Y:S02]  /*110c0*/  MOV R64, 0x110e0 ;  /* 0x000110e000407802 */ /* 0x000fe40000000f00 */
[----:B------:R-:W-:Y:S05]  /*110d0*/  CALL.REL.NOINC `($__internal_17_$__cuda_sm70_shflsync_up) ;  /* 0x00001dd000007944 */ /* 0x000fea0003c00000 */
[----:B-1----:R-:W-:Y:S01]  /*110e0*/  MOV R70, R66 ;  /* 0x0000004200467202 */ /* 0x002fe20000000f00 */
[----:B0-----:R-:W-:Y:S05]  /*110f0*/  BRA `(.L_x_572) ;  /* 0xffff77b000007947 */ /* 0x001fea000383ffff */
.L_x_465:
[----:B------:R-:W-:Y:S01]  /*11100*/  HFMA2.MMA R68, -RZ, RZ, 0, 5.9604644775390625e-08 ;  /* 0x00000001ff447435 */ /* 0x000fe200000001ff */
[----:B------:R-:W-:Y:S02]  /*11110*/  MOV R71, R67 ;  /* 0x0000004300477202 */ /* 0x000fe40000000f00 */
[----:B------:R-:W-:Y:S02]  /*11120*/  MOV R69, RZ ;  /* 0x000000ff00457202 */ /* 0x000fe40000000f00 */
[----:B------:R-:W-:-:S02]  /*11130*/  MOV R66, 0xffffffff ;  /* 0xffffffff00427802 */ /* 0x000fc40000000f00 */
[----:B------:R-:W-:Y:S02]  /*11140*/  MOV R64, 0x11160 ;  /* 0x0001116000407802 */ /* 0x000fe40000000f00 */
[----:B01----:R-:W-:Y:S05]  /*11150*/  CALL.REL.NOINC `($__internal_17_$__cuda_sm70_shflsync_up) ;  /* 0x00001d5000007944 */ /* 0x003fea0003c00000 */
[----:B0-----:R-:W-:Y:S01]  /*11160*/  HFMA2.MMA R68, -RZ, RZ, 0, 5.9604644775390625e-08 ;  /* 0x00000001ff447435 */ /* 0x001fe200000001ff */
[----:B-1----:R-:W-:Y:S02]  /*11170*/  MOV R72, R66 ;  /* 0x0000004200487202 */ /* 0x002fe40000000f00 */
[----:B------:R-:W-:Y:S02]  /*11180*/  MOV R71, R78 ;  /* 0x0000004e00477202 */ /* 0x000fe40000000f00 */
[----:B------:R-:W-:Y:S02]  /*11190*/  MOV R69, RZ ;  /* 0x000000ff00457202 */ /* 0x000fe40000000f00 */
[----:B------:R-:W-:Y:S02]  /*111a0*/  MOV R66, 0xffffffff ;  /* 0xffffffff00427802 */ /* 0x000fe40000000f00 */
[----:B------:R-:W-:Y:S02]  /*111b0*/  MOV R64, 0x111d0 ;  /* 0x000111d000407802 */ /* 0x000fe40000000f00 */
[----:B------:R-:W-:Y:S05]  /*111c0*/  CALL.REL.NOINC `($__internal_17_$__cuda_sm70_shflsync_up) ;  /* 0x00001ce000007944 */ /* 0x000fea0003c00000 */
[----:B0-----:R-:W-:Y:S01]  /*111d0*/  HFMA2.MMA R68, -RZ, RZ, 0, 5.9604644775390625e-08 ;  /* 0x00000001ff447435 */ /* 0x001fe200000001ff */
[----:B-1----:R-:W-:-:S02]  /*111e0*/  MOV R74, R66 ;  /* 0x00000042004a7202 */ /* 0x002fc40000000f00 */
[----:B------:R-:W-:Y:S02]  /*111f0*/  MOV R71, R79 ;  /* 0x0000004f00477202 */ /* 0x000fe40000000f00 */
[----:B------:R-:W-:Y:S02]  /*11200*/  MOV R69, RZ ;  /* 0x000000ff00457202 */ /* 0x000fe40000000f00 */
[----:B------:R-:W-:Y:S02]  /*11210*/  MOV R66, 0xffffffff ;  /* 0xffffffff00427802 */ /* 0x000fe40000000f00 */
[----:B------:R-:W-:Y:S02]  /*11220*/  MOV R64, 0x11240 ;  /* 0x0001124000407802 */ /* 0x000fe40000000f00 */
[----:B------:R-:W-:Y:S05]  /*11230*/  CALL.REL.NOINC `($__internal_17_$__cuda_sm70_shflsync_up) ;  /* 0x00001c7000007944 */ /* 0x000fea0003c00000 */
[----:B-1----:R-:W-:Y:S01]  /*11240*/  FMUL.FTZ R64, R67, R66 ;  /* 0x0000004243407220 */ /* 0x002fe20000410000 */
[----:B------:R-:W-:Y:S01]  /*11250*/  ISETP.GE.AND P0, PT, R147, 0x1, PT ;  /* 0x000000019300780c */ /* 0x000fe20003f06270 */
[-C--:B0-----:R-:W-:Y:S01]  /*11260*/  FMUL.FTZ R68, R67, R74.reuse ;  /* 0x0000004a43447220 */ /* 0x081fe20000410000 */
[----:B------:R-:W-:Y:S01]  /*11270*/  MOV R69, RZ ;  /* 0x000000ff00457202 */ /* 0x000fe20000000f00 */
[----:B------:R-:W-:-:S02]  /*11280*/  FFMA.FTZ R65, R73, R74, -R64 ;  /* 0x0000004a49417223 */ /* 0x000fc40000010840 */
[----:B------:R-:W-:Y:S02]  /*11290*/  FMUL.FTZ R64, R67, R72 ;  /* 0x0000004843407220 */ /* 0x000fe40000410000 */
[C---:B------:R-:W-:Y:S01]  /*112a0*/  FFMA.FTZ R68, R73.reuse, R66, R68 ;  /* 0x0000004249447223 */ /* 0x040fe20000010044 */
[----:B------:R-:W-:Y:S01]  /*112b0*/  MOV R66, 0xffffffff ;  /* 0xffffffff00427802 */ /* 0x000fe20000000f00 */
[-C--:B------:R-:W-:Y:S02]  /*112c0*/  FFMA.FTZ R64, R73, R70.reuse, -R64 ;  /* 0x0000004649407223 */ /* 0x080fe40000010840 */
[----:B------:R-:W-:Y:S02]  /*112d0*/  FMUL.FTZ R70, R67, R70 ;  /* 0x0000004643467220 */ /* 0x000fe40000410000 */
[----:B------:R-:W-:Y:S02]  /*112e0*/  FADD.FTZ R68, R79, R68 ;  /* 0x000000444f447221 */ /* 0x000fe40000010000 */
[C---:B------:R-:W-:Y:S01]  /*112f0*/  FFMA.FTZ R70, R73.reuse, R72, R70 ;  /* 0x0000004849467223 */ /* 0x040fe20000010046 */
[----:B------:R-:W-:Y:S01]  /*11300*/  FSEL R73, R73, R64, !P0 ;  /* 0x0000004049497208 */ /* 0x000fe20004000000 */
[----:B------:R-:W-:Y:S01]  /*11310*/  FADD.FTZ R65, R78, R65 ;  /* 0x000000414e417221 */ /* 0x000fe20000010000 */
[----:B------:R-:W-:Y:S01]  /*11320*/  FSEL R79, R79, R68, !P0 ;  /* 0x000000444f4f7208 */ /* 0x000fe20004000000 */
[----:B------:R-:W-:Y:S01]  /*11330*/  HFMA2.MMA R68, -RZ, RZ, 0, 1.1920928955078125e-07 ;  /* 0x00000002ff447435 */ /* 0x000fe200000001ff */
[----:B------:R-:W-:-:S02]  /*11340*/  FSEL R67, R67, R70, !P0 ;  /* 0x0000004643437208 */ /* 0x000fc40004000000 */
[----:B------:R-:W-:Y:S02]  /*11350*/  FSEL R78, R78, R65, !P0 ;  /* 0x000000414e4e7208 */ /* 0x000fe40004000000 */
[----:B------:R-:W-:Y:S02]  /*11360*/  MOV R71, R73 ;  /* 0x0000004900477202 */ /* 0x000fe40000000f00 */
[----:B------:R-:W-:Y:S02]  /*11370*/  MOV R64, 0x11390 ;  /* 0x0001139000407802 */ /* 0x000fe40000000f00 */
[----:B------:R-:W-:Y:S05]  /*11380*/  CALL.REL.NOINC `($__internal_17_$__cuda_sm70_shflsync_up) ;  /* 0x00001b2000007944 */ /* 0x000fea0003c00000 */
[----:B0-----:R-:W-:Y:S01]  /*11390*/  HFMA2.MMA R68, -RZ, RZ, 0, 1.1920928955078125e-07 ;  /* 0x00000002ff447435 */ /* 0x001fe200000001ff */
[----:B-1----:R-:W-:Y:S02]  /*113a0*/  MOV R70, R66 ;  /* 0x0000004200467202 */ /* 0x002fe40000000f00 */
[----:B------:R-:W-:Y:S02]  /*113b0*/  MOV R71, R67 ;  /* 0x0000004300477202 */ /* 0x000fe40000000f00 */
[----:B------:R-:W-:Y:S02]  /*113c0*/  MOV R69, RZ ;  /* 0x000000ff00457202 */ /* 0x000fe40000000f00 */
[----:B------:R-:W-:-:S02]  /*113d0*/  MOV R66, 0xffffffff ;  /* 0xffffffff00427802 */ /* 0x000fc40000000f00 */
[----:B------:R-:W-:Y:S02]  /*113e0*/  MOV R64, 0x11400 ;  /* 0x0001140000407802 */ /* 0x000fe40000000f00 */
[----:B------:R-:W-:Y:S05]  /*113f0*/  CALL.REL.NOINC `($__internal_17_$__cuda_sm70_shflsync_up) ;  /* 0x00001ab000007944 */ /* 0x000fea0003c00000 */
[----:B0-----:R-:W-:Y:S01]  /*11400*/  HFMA2.MMA R68, -RZ, RZ, 0, 1.1920928955078125e-07 ;  /* 0x00000002ff447435 */ /* 0x001fe200000001ff */
[----:B-1----:R-:W-:Y:S02]  /*11410*/  MOV R72, R66 ;  /* 0x0000004200487202 */ /* 0x002fe40000000f00 */
[----:B------:R-:W-:Y:S02]  /*11420*/  MOV R71, R78 ;  /* 0x0000004e00477202 */ /* 0x000fe40000000f00 */
[----:B------:R-:W-:Y:S02]  /*11430*/  MOV R69, RZ ;  /* 0x000000ff00457202 */ /* 0x000fe40000000f00 */
[----:B------:R-:W-:Y:S02]  /*11440*/  MOV R66, 0xffffffff ;  /* 0xffffffff00427802 */ /* 0x000fe40000000f00 */
[----:B------:R-:W-:Y:S02]  /*11450*/  MOV R64, 0x11470 ;  /* 0x0001147000407802 */ /* 0x000fe40000000f00 */
[----:B------:R-:W-:Y:S05]  /*11460*/  CALL.REL.NOINC `($__internal_17_$__cuda_sm70_shflsync_up) ;  /* 0x00001a4000007944 */ /* 0x000fea0003c00000 */
[----:B0-----:R-:W-:Y:S01]  /*11470*/  HFMA2.MMA R68, -RZ, RZ, 0, 1.1920928955078125e-07 ;  /* 0x00000002ff447435 */ /* 0x001fe200000001ff */
[----:B-1----:R-:W-:-:S02]  /*11480*/  MOV R74, R66 ;  /* 0x00000042004a7202 */ /* 0x002fc40000000f00 */
[----:B------:R-:W-:Y:S02]  /*11490*/  MOV R71, R79 ;  /* 0x0000004f00477202 */ /* 0x000fe40000000f00 */
[----:B------:R-:W-:Y:S02]  /*114a0*/  MOV R69, RZ ;  /* 0x000000ff00457202 */ /* 0x000fe40000000f00 */
[----:B------:R-:W-:Y:S02]  /*114b0*/  MOV R66, 0xffffffff ;  /* 0xffffffff00427802 */ /* 0x000fe40000000f00 */
[----:B------:R-:W-:Y:S02]  /*114c0*/  MOV R64, 0x114e0 ;  /* 0x000114e000407802 */ /* 0x000fe40000000f00 */
[----:B------:R-:W-:Y:S05]  /*114d0*/  CALL.REL.NOINC `($__internal_17_$__cuda_sm70_shflsync_up) ;  /* 0x000019d000007944 */ /* 0x000fea0003c00000 */
[----:B------:R-:W-:Y:S01]  /*114e0*/  ISETP.GE.AND P0, PT, R147, 0x2, PT ;  /* 0x000000029300780c */ /* 0x000fe20003f06270 */
[----:B------:R-:W-:Y:S01]  /*114f0*/  FMUL.FTZ R65, R74, R67 ;  /* 0x000000434a417220 */ /* 0x000fe20000410000 */
[----:B0-----:R-:W-:Y:S01]  /*11500*/  HFMA2.MMA R68, -RZ, RZ, 0, 2.384185791015625e-07 ;  /* 0x00000004ff447435 */ /* 0x001fe200000001ff */
[-C--:B-1----:R-:W-:Y:S02]  /*11510*/  FMUL.FTZ R64, R67, R66.reuse ;  /* 0x0000004243407220 */ /* 0x082fe40000410000 */
[----:B------:R-:W-:-:S02]  /*11520*/  FFMA.FTZ R66, R73, R66, R65 ;  /* 0x0000004249427223 */ /* 0x000fc40000010041 */
[----:B------:R-:W-:Y:S02]  /*11530*/  FFMA.FTZ R69, R74, R73, -R64 ;  /* 0x000000494a457223 */ /* 0x000fe40000010840 */
[-C--:B------:R-:W-:Y:S02]  /*11540*/  FMUL.FTZ R65, R70, R67.reuse ;  /* 0x0000004346417220 */ /* 0x080fe40000410000 */
[C---:B------:R-:W-:Y:S02]  /*11550*/  FMUL.FTZ R64, R72.reuse, R67 ;  /* 0x0000004348407220 */ /* 0x040fe40000410000 */
[-C--:B------:R-:W-:Y:S02]  /*11560*/  FFMA.FTZ R72, R72, R73.reuse, R65 ;  /* 0x0000004948487223 */ /* 0x080fe40000010041 */
[----:B------:R-:W-:Y:S01]  /*11570*/  @P0 FFMA.FTZ R73, R70, R73, -R64 ;  /* 0x0000004946490223 */ /* 0x000fe20000010840 */
[----:B------:R-:W-:Y:S01]  /*11580*/  MOV R64, 0x11600 ;  /* 0x0001160000407802 */ /* 0x000fe20000000f00 */
[----:B------:R-:W-:Y:S01]  /*11590*/  @P0 FADD.FTZ R79, R79, R66 ;  /* 0x000000424f4f0221 */ /* 0x000fe20000010000 */
[----:B------:R-:W-:Y:S01]  /*115a0*/  FSEL R67, R67, R72, !P0 ;  /* 0x0000004843437208 */ /* 0x000fe20004000000 */
[----:B------:R-:W-:Y:S01]  /*115b0*/  @P0 FADD.FTZ R78, R78, R69 ;  /* 0x000000454e4e0221 */ /* 0x000fe20000010000 */
[----:B------:R-:W-:-:S02]  /*115c0*/  MOV R69, RZ ;  /* 0x000000ff00457202 */ /* 0x000fc40000000f00 */
[----:B------:R-:W-:Y:S02]  /*115d0*/  MOV R66, 0xffffffff ;  /* 0xffffffff00427802 */ /* 0x000fe40000000f00 */
[----:B------:R-:W-:Y:S02]  /*115e0*/  MOV R71, R73 ;  /* 0x0000004900477202 */ /* 0x000fe40000000f00 */
[----:B------:R-:W-:Y:S05]  /*115f0*/  CALL.REL.NOINC `($__internal_17_$__cuda_sm70_shflsync_up) ;  /* 0x000018b000007944 */ /* 0x000fea0003c00000 */
[----:B0-----:R-:W-:Y:S01]  /*11600*/  HFMA2.MMA R68, -RZ, RZ, 0, 2.384185791015625e-07 ;  /* 0x00000004ff447435 */ /* 0x001fe200000001ff */
[----:B-1----:R-:W-:Y:S02]  /*11610*/  MOV R70, R66 ;  /* 0x0000004200467202 */ /* 0x002fe40000000f00 */
[----:B------:R-:W-:Y:S02]  /*11620*/  MOV R71, R67 ;  /* 0x0000004300477202 */ /* 0x000fe40000000f00 */
[----:B------:R-:W-:Y:S02]  /*11630*/  MOV R69, RZ ;  /* 0x000000ff00457202 */ /* 0x000fe40000000f00 */
[----:B------:R-:W-:Y:S02]  /*11640*/  MOV R66, 0xffffffff ;  /* 0xffffffff00427802 */ /* 0x000fe40000000f00 */
[----:B------:R-:W-:-:S02]  /*11650*/  MOV R64, 0x11670 ;  /* 0x0001167000407802 */ /* 0x000fc40000000f00 */
[----:B------:R-:W-:Y:S05]  /*11660*/  CALL.REL.NOINC `($__internal_17_$__cuda_sm70_shflsync_up) ;  /* 0x0000184000007944 */ /* 0x000fea0003c00000 */
[----:B0-----:R-:W-:Y:S01]  /*11670*/  HFMA2.MMA R68, -RZ, RZ, 0, 2.384185791015625e-07 ;  /* 0x00000004ff447435 */ /* 0x001fe200000001ff */
[----:B-1----:R-:W-:-:S02]  /*11680*/  MOV R72, R66 ;  /* 0x0000004200487202 */ /* 0x002fc40000000f00 */
[----:B------:R-:W-:Y:S02]  /*11690*/  MOV R71, R78 ;  /* 0x0000004e00477202 */ /* 0x000fe40000000f00 */
[----:B------:R-:W-:Y:S02]  /*116a0*/  MOV R69, RZ ;  /* 0x000000ff00457202 */ /* 0x000fe40000000f00 */
[----:B------:R-:W-:Y:S02]  /*116b0*/  MOV R66, 0xffffffff ;  /* 0xffffffff00427802 */ /* 0x000fe40000000f00 */
[----:B------:R-:W-:Y:S02]  /*116c0*/  MOV R64, 0x116e0 ;  /* 0x000116e000407802 */ /* 0x000fe40000000f00 */
[----:B------:R-:W-:Y:S05]  /*116d0*/  CALL.REL.NOINC `($__internal_17_$__cuda_sm70_shflsync_up) ;  /* 0x000017d000007944 */ /* 0x000fea0003c00000 */
[----:B0-----:R-:W-:Y:S01]  /*116e0*/  HFMA2.MMA R68, -RZ, RZ, 0, 2.384185791015625e-07 ;  /* 0x00000004ff447435 */ /* 0x001fe200000001ff */
[----:B-1----:R-:W-:Y:S02]  /*116f0*/  MOV R74, R66 ;  /* 0x00000042004a7202 */ /* 0x002fe40000000f00 */
[----:B------:R-:W-:Y:S02]  /*11700*/  MOV R71, R79 ;  /* 0x0000004f00477202 */ /* 0x000fe40000000f00 */
[----:B------:R-:W-:-:S02]  /*11710*/  MOV R69, RZ ;  /* 0x000000ff00457202 */ /* 0x000fc40000000f00 */
[----:B------:R-:W-:Y:S02]  /*11720*/  MOV R66, 0xffffffff ;  /* 0xffffffff00427802 */ /* 0x000fe40000000f00 */
[----:B------:R-:W-:Y:S02]  /*11730*/  MOV R64, 0x11750 ;  /* 0x0001175000407802 */ /* 0x000fe40000000f00 */
[----:B------:R-:W-:Y:S05]  /*11740*/  CALL.REL.NOINC `($__internal_17_$__cuda_sm70_shflsync_up) ;  /* 0x0000176000007944 */ /* 0x000fea0003c00000 */
[----:B------:R-:W-:Y:S01]  /*11750*/  ISETP.GE.AND P0, PT, R147, 0x4, PT ;  /* 0x000000049300780c */ /* 0x000fe20003f06270 */
[C---:B------:R-:W-:Y:S01]  /*11760*/  FMUL.FTZ R65, R74.reuse, R67 ;  /* 0x000000434a417220 */ /* 0x040fe20000410000 */
[----:B0-----:R-:W-:Y:S01]  /*11770*/  HFMA2.MMA R68, -RZ, RZ, 0, 4.76837158203125e-07 ;  /* 0x00000008ff447435 */ /* 0x001fe200000001ff */
[-C--:B-1----:R-:W-:Y:S02]  /*11780*/  FMUL.FTZ R64, R67, R66.reuse ;  /* 0x0000004243407220 */ /* 0x082fe40000410000 */
[----:B------:R-:W-:Y:S02]  /*11790*/  FFMA.FTZ R66, R73, R66, R65 ;  /* 0x0000004249427223 */ /* 0x000fe40000010041 */
[----:B------:R-:W-:Y:S02]  /*117a0*/  FFMA.FTZ R69, R74, R73, -R64 ;  /* 0x000000494a457223 */ /* 0x000fe40000010840 */
[----:B------:R-:W-:-:S02]  /*117b0*/  FMUL.FTZ R65, R70, R67 ;  /* 0x0000004346417220 */ /* 0x000fc40000410000 */
[C---:B------:R-:W-:Y:S02]  /*117c0*/  FMUL.FTZ R64, R72.reuse, R67 ;  /* 0x0000004348407220 */ /* 0x040fe40000410000 */
[-C--:B------:R-:W-:Y:S02]  /*117d0*/  FFMA.FTZ R72, R72, R73.reuse, R65 ;  /* 0x0000004948487223 */ /* 0x080fe40000010041 */
[----:B------:R-:W-:Y:S01]  /*117e0*/  @P0 FFMA.FTZ R73, R70, R73, -R64 ;  /* 0x0000004946490223 */ /* 0x000fe20000010840 */
[----:B------:R-:W-:Y:S01]  /*117f0*/  MOV R64, 0x11870 ;  /* 0x0001187000407802 */ /* 0x000fe20000000f00 */
[----:B------:R-:W-:Y:S01]  /*11800*/  @P0 FADD.FTZ R78, R78, R69 ;  /* 0x000000454e4e0221 */ /* 0x000fe20000010000 */
[----:B------:R-:W-:Y:S01]  /*11810*/  FSEL R67, R67, R72, !P0 ;  /* 0x0000004843437208 */ /* 0x000fe20004000000 */
[----:B------:R-:W-:Y:S01]  /*11820*/  @P0 FADD.FTZ R79, R79, R66 ;  /* 0x000000424f4f0221 */ /* 0x000fe20000010000 */
[----:B------:R-:W-:Y:S02]  /*11830*/  MOV R69, RZ ;  /* 0x000000ff00457202 */ /* 0x000fe40000000f00 */
[----:B------:R-:W-:-:S02]  /*11840*/  MOV R66, 0xffffffff ;  /* 0xffffffff00427802 */ /* 0x000fc40000000f00 */
[----:B------:R-:W-:Y:S02]  /*11850*/  MOV R71, R73 ;  /* 0x0000004900477202 */ /* 0x000fe40000000f00 */
[----:B------:R-:W-:Y:S05]  /*11860*/  CALL.REL.NOINC `($__internal_17_$__cuda_sm70_shflsync_up) ;  /* 0x0000164000007944 */ /* 0x000fea0003c00000 */
[----:B0-----:R-:W-:Y:S01]  /*11870*/  HFMA2.MMA R68, -RZ, RZ, 0, 4.76837158203125e-07 ;  /* 0x00000008ff447435 */ /* 0x001fe200000001ff */
[----:B-1----:R-:W-:Y:S02]  /*11880*/  MOV R70, R66 ;  /* 0x0000004200467202 */ /* 0x002fe40000000f00 */
[----:B------:R-:W-:Y:S02]  /*11890*/  MOV R71, R67 ;  /* 0x0000004300477202 */ /* 0x000fe40000000f00 */
[----:B------:R-:W-:Y:S02]  /*118a0*/  MOV R69, RZ ;  /* 0x000000ff00457202 */ /* 0x000fe40000000f00 */
[----:B------:R-:W-:Y:S02]  /*118b0*/  MOV R66, 0xffffffff ;  /* 0xffffffff00427802 */ /* 0x000fe40000000f00 */
[----:B------:R-:W-:Y:S02]  /*118c0*/  MOV R64, 0x118e0 ;  /* 0x000118e000407802 */ /* 0x000fe40000000f00 */
[----:B------:R-:W-:Y:S05]  /*118d0*/  CALL.REL.NOINC `($__internal_17_$__cuda_sm70_shflsync_up) ;  /* 0x000015d000007944 */ /* 0x000fea0003c00000 */
[----:B0-----:R-:W-:Y:S01]  /*118e0*/  HFMA2.MMA R68, -RZ, RZ, 0, 4.76837158203125e-07 ;  /* 0x00000008ff447435 */ /* 0x001fe200000001ff */
[----:B-1----:R-:W-:-:S02]  /*118f0*/  MOV R72, R66 ;  /* 0x0000004200487202 */ /* 0x002fc40000000f00 */
[----:B------:R-:W-:Y:S02]  /*11900*/  MOV R71, R78 ;  /* 0x0000004e00477202 */ /* 0x000fe40000000f00 */
[----:B------:R-:W-:Y:S02]  /*11910*/  MOV R69, RZ ;  /* 0x000000ff00457202 */ /* 0x000fe40000000f00 */
[----:B------:R-:W-:Y:S02]  /*11920*/  MOV R66, 0xffffffff ;  /* 0xffffffff00427802 */ /* 0x000fe40000000f00 */
[----:B------:R-:W-:Y:S02]  /*11930*/  MOV R64, 0x11950 ;  /* 0x0001195000407802 */ /* 0x000fe40000000f00 */
[----:B------:R-:W-:Y:S05]  /*11940*/  CALL.REL.NOINC `($__internal_17_$__cuda_sm70_shflsync_up) ;  /* 0x0000156000007944 */ /* 0x000fea0003c00000 */
[----:B0-----:R-:W-:Y:S01]  /*11950*/  HFMA2.MMA R68, -RZ, RZ, 0, 4.76837158203125e-07 ;  /* 0x00000008ff447435 */ /* 0x001fe200000001ff */
        /* <DEDUP_REMOVED lines=8> */
[----:B0-----:R-:W-:Y:S01]  /*119e0*/  HFMA2.MMA R68, -RZ, RZ, 0, 9.5367431640625e-07 ;  /* 0x00000010ff447435 */ /* 0x001fe200000001ff */
        /* <DEDUP_REMOVED lines=11> */
[----:B------:R-:W-:Y:S02]  /*11aa0*/  MOV R71, R73 ;  /* 0x0000004900477202 */ /* 0x000fe40000000f00 */
[----:B------:R-:W-:-:S02]  /*11ab0*/  MOV R69, RZ ;  /* 0x000000ff00457202 */ /* 0x000fc40000000f00 */
[----:B------:R-:W-:Y:S02]  /*11ac0*/  MOV R66, 0xffffffff ;  /* 0xffffffff00427802 */ /* 0x000fe40000000f00 */
[----:B------:R-:W-:Y:S02]  /*11ad0*/  MOV R77, R79 ;  /* 0x0000004f004d7202 */ /* 0x000fe40000000f00 */
[----:B------:R-:W-:Y:S02]  /*11ae0*/  MOV R76, R78 ;  /* 0x0000004e004c7202 */ /* 0x000fe40000000f00 */
[----:B------:R-:W-:Y:S05]  /*11af0*/  CALL.REL.NOINC `($__internal_17_$__cuda_sm70_shflsync_up) ;  /* 0x000013b000007944 */ /* 0x000fea0003c00000 */
[----:B0-----:R-:W-:Y:S01]  /*11b00*/  HFMA2.MMA R68, -RZ, RZ, 0, 9.5367431640625e-07 ;  /* 0x00000010ff447435 */ /* 0x001fe200000001ff */
[----:B-1----:R-:W-:Y:S02]  /*11b10*/  MOV R72, R66 ;  /* 0x0000004200487202 */ /* 0x002fe40000000f00 */
[----:B------:R-:W-:Y:S02]  /*11b20*/  MOV R71, R67 ;  /* 0x0000004300477202 */ /* 0x000fe40000000f00 */
[----:B------:R-:W-:Y:S02]  /*11b30*/  MOV R69, RZ ;  /* 0x000000ff00457202 */ /* 0x000fe40000000f00 */
[----:B------:R-:W-:-:S02]  /*11b40*/  MOV R66, 0xffffffff ;  /* 0xffffffff00427802 */ /* 0x000fc40000000f00 */
[----:B------:R-:W-:Y:S02]  /*11b50*/  MOV R64, 0x11b70 ;  /* 0x00011b7000407802 */ /* 0x000fe40000000f00 */
[----:B------:R-:W-:Y:S05]  /*11b60*/  CALL.REL.NOINC `($__internal_17_$__cuda_sm70_shflsync_up) ;  /* 0x0000134000007944 */ /* 0x000fea0003c00000 */
[----:B0-----:R-:W-:Y:S01]  /*11b70*/  HFMA2.MMA R68, -RZ, RZ, 0, 9.5367431640625e-07 ;  /* 0x00000010ff447435 */ /* 0x001fe200000001ff */
[----:B-1----:R-:W-:Y:S02]  /*11b80*/  MOV R70, R66 ;  /* 0x0000004200467202 */ /* 0x002fe40000000f00 */
[----:B------:R-:W-:Y:S02]  /*11b90*/  MOV R71, R78 ;  /* 0x0000004e00477202 */ /* 0x000fe40000000f00 */
[----:B------:R-:W-:Y:S02]  /*11ba0*/  MOV R69, RZ ;  /* 0x000000ff00457202 */ /* 0x000fe40000000f00 */
[----:B------:R-:W-:Y:S02]  /*11bb0*/  MOV R66, 0xffffffff ;  /* 0xffffffff00427802 */ /* 0x000fe40000000f00 */
[----:B------:R-:W-:Y:S02]  /*11bc0*/  MOV R64, 0x11be0 ;  /* 0x00011be000407802 */ /* 0x000fe40000000f00 */
[----:B------:R-:W-:Y:S05]  /*11bd0*/  CALL.REL.NOINC `($__internal_17_$__cuda_sm70_shflsync_up) ;  /* 0x000012d000007944 */ /* 0x000fea0003c00000 */
[----:B0-----:R-:W-:Y:S01]  /*11be0*/  HFMA2.MMA R68, -RZ, RZ, 0, 9.5367431640625e-07 ;  /* 0x00000010ff447435 */ /* 0x001fe200000001ff */
[----:B-1----:R-:W-:-:S02]  /*11bf0*/  MOV R74, R66 ;  /* 0x00000042004a7202 */ /* 0x002fc40000000f00 */
[----:B------:R-:W-:Y:S02]  /*11c00*/  MOV R71, R79 ;  /* 0x0000004f00477202 */ /* 0x000fe40000000f00 */
[----:B------:R-:W-:Y:S02]  /*11c10*/  MOV R69, RZ ;  /* 0x000000ff00457202 */ /* 0x000fe40000000f00 */
[----:B------:R-:W-:Y:S02]  /*11c20*/  MOV R66, 0xffffffff ;  /* 0xffffffff00427802 */ /* 0x000fe40000000f00 */
[----:B------:R-:W-:Y:S02]  /*11c30*/  MOV R64, 0x11c50 ;  /* 0x00011c5000407802 */ /* 0x000fe40000000f00 */
[----:B------:R-:W-:Y:S05]  /*11c40*/  CALL.REL.NOINC `($__internal_17_$__cuda_sm70_shflsync_up) ;  /* 0x0000126000007944 */ /* 0x000fea0003c00000 */
[----:B01----:R-:W-:Y:S05]  /*11c50*/  BRA `(.L_x_573) ;  /* 0xffff70b000007947 */ /* 0x003fea000383ffff */
.L_x_470:
[----:B------:R-:W-:Y:S01]  /*11c60*/  HFMA2.MMA R68, -RZ, RZ, 0, 5.9604644775390625e-08 ;  /* 0x00000001ff447435 */ /* 0x000fe200000001ff */
[----:B------:R-:W-:Y:S02]  /*11c70*/  MOV R69, RZ ;  /* 0x000000ff00457202 */ /* 0x000fe40000000f00 */
[----:B-1----:R-:W-:Y:S02]  /*11c80*/  MOV R66, 0xffffffff ;  /* 0xffffffff00427802 */ /* 0x002fe40000000f00 */
[----:B------:R-:W-:-:S02]  /*11c90*/  MOV R64, 0x11cb0 ;  /* 0x00011cb000407802 */ /* 0x000fc40000000f00 */
[----:B0-----:R-:W-:Y:S05]  /*11ca0*/  CALL.REL.NOINC `($__internal_17_$__cuda_sm70_shflsync_up) ;  /* 0x0000120000007944 */ /* 0x001fea0003c00000 */
[----:B0-----:R-:W-:Y:S01]  /*11cb0*/  HFMA2.MMA R68, -RZ, RZ, 0, 5.9604644775390625e-08 ;  /* 0x00000001ff447435 */ /* 0x001fe200000001ff */
[----:B-1----:R-:W-:-:S02]  /*11cc0*/  MOV R70, R66 ;  /* 0x0000004200467202 */ /* 0x002fc40000000f00 */
[----:B------:R-:W-:Y:S02]  /*11cd0*/  MOV R71, R67 ;  /* 0x0000004300477202 */ /* 0x000fe40000000f00 */
[----:B------:R-:W-:Y:S02]  /*11ce0*/  MOV R69, RZ ;  /* 0x000000ff00457202 */ /* 0x000fe40000000f00 */
[----:B------:R-:W-:Y:S02]  /*11cf0*/  MOV R66, 0xffffffff ;  /* 0xffffffff00427802 */ /* 0x000fe40000000f00 */
[----:B------:R-:W-:Y:S02]  /*11d00*/  MOV R64, 0x11d20 ;  /* 0x00011d2000407802 */ /* 0x000fe40000000f00 */
[----:B------:R-:W-:Y:S05]  /*11d10*/  CALL.REL.NOINC `($__internal_17_$__cuda_sm70_shflsync_up) ;  /* 0x0000119000007944 */ /* 0x000fea0003c00000 */
[----:B0-----:R-:W-:Y:S01]  /*11d20*/  HFMA2.MMA R68, -RZ, RZ, 0, 5.9604644775390625e-08 ;  /* 0x00000001ff447435 */ /* 0x001fe200000001ff */
[----:B-1----:R-:W-:Y:S02]  /*11d30*/  MOV R67, R66 ;  /* 0x0000004200437202 */ /* 0x002fe40000000f00 */
[----:B------:R-:W-:Y:S02]  /*11d40*/  MOV R71, R76 ;  /* 0x0000004c00477202 */ /* 0x000fe40000000f00 */
[----:B------:R-:W-:-:S02]  /*11d50*/  MOV R69, RZ ;  /* 0x000000ff00457202 */ /* 0x000fc40000000f00 */
[----:B------:R-:W-:Y:S02]  /*11d60*/  MOV R66, 0xffffffff ;  /* 0xffffffff00427802 */ /* 0x000fe40000000f00 */
[----:B------:R-:W-:Y:S02]  /*11d70*/  MOV R64, 0x11d90 ;  /* 0x00011d9000407802 */ /* 0x000fe40000000f00 */
[----:B------:R-:W-:Y:S05]  /*11d80*/  CALL.REL.NOINC `($__internal_17_$__cuda_sm70_shflsync_up) ;  /* 0x0000112000007944 */ /* 0x000fea0003c00000 */
[----:B0-----:R-:W-:Y:S01]  /*11d90*/  HFMA2.MMA R68, -RZ, RZ, 0, 5.9604644775390625e-08 ;  /* 0x00000001ff447435 */ /* 0x001fe200000001ff */
[----:B-1----:R-:W-:Y:S02]  /*11da0*/  MOV R76, R66 ;  /* 0x00000042004c7202 */ /* 0x002fe40000000f00 */
[----:B------:R-:W-:Y:S02]  /*11db0*/  MOV R71, R77 ;  /* 0x0000004d00477202 */ /* 0x000fe40000000f00 */
[----:B------:R-:W-:Y:S02]  /*11dc0*/  MOV R69, RZ ;  /* 0x000000ff00457202 */ /* 0x000fe40000000f00 */
[----:B------:R-:W-:Y:S02]  /*11dd0*/  MOV R66, 0xffffffff ;  /* 0xffffffff00427802 */ /* 0x000fe40000000f00 */
[----:B------:R-:W-:-:S02]  /*11de0*/  MOV R64, 0x11e00 ;  /* 0x00011e0000407802 */ /* 0x000fc40000000f00 */
[----:B------:R-:W-:Y:S05]  /*11df0*/  CALL.REL.NOINC `($__internal_17_$__cuda_sm70_shflsync_up) ;  /* 0x000010b000007944 */ /* 0x000fea0003c00000 */
[----:B-1----:R-:W-:Y:S01]  /*11e00*/  MOV R77, R66 ;  /* 0x00000042004d7202 */ /* 0x002fe20000000f00 */
[----:B------:R-:W-:Y:S01]  /*11e10*/  HFMA2.MMA R66, -RZ, RZ, 0, 0 ;  /* 0x00000000ff427435 */ /* 0x000fe200000001ff */
[----:B------:R-:W-:-:S02]  /*11e20*/  MOV R64, R60 ;  /* 0x0000003c00407202 */ /* 0x000fc40000000f00 */
[----:B------:R-:W-:Y:S02]  /*11e30*/  MOV R60, R70 ;  /* 0x00000046003c7202 */ /* 0x000fe40000000f00 */
[----:B------:R-:W-:Y:S02]  /*11e40*/  MOV R247, 0xffffffff ;  /* 0xffffffff00f77802 */ /* 0x000fe40000000f00 */
[----:B------:R-:W-:Y:S02]  /*11e50*/  MOV R65, 0x11e70 ;  /* 0x00011e7000417802 */ /* 0x000fe40000000f00 */
[----:B0-----:R-:W-:Y:S05]  /*11e60*/  CALL.REL.NOINC `($__internal_16_$__cuda_sm70_shflsync_idx_p) ;  /* 0x00000fd000007944 */ /* 0x001fea0003c00000 */
[----:B-1----:R-:W-:Y:S01]  /*11e70*/  MOV R72, R66 ;  /* 0x0000004200487202 */ /* 0x002fe20000000f00 */
[----:B------:R-:W-:Y:S01]  /*11e80*/  HFMA2.MMA R66, -RZ, RZ, 0, 0 ;  /* 0x00000000ff427435 */ /* 0x000fe200000001ff */
[----:B------:R-:W-:Y:S02]  /*11e90*/  MOV R64, R61 ;  /* 0x0000003d00407202 */ /* 0x000fe40000000f00 */
[----:B------:R-:W-:Y:S02]  /*11ea0*/  MOV R247, 0xffffffff ;  /* 0xffffffff00f77802 */ /* 0x000fe40000000f00 */
[----:B------:R-:W-:-:S02]  /*11eb0*/  MOV R65, 0x11ed0 ;  /* 0x00011ed000417802 */ /* 0x000fc40000000f00 */
[----:B0-----:R-:W-:Y:S05]  /*11ec0*/  CALL.REL.NOINC `($__internal_16_$__cuda_sm70_shflsync_idx_p) ;  /* 0x00000f7000007944 */ /* 0x001fea0003c00000 */
[----:B-1----:R-:W-:Y:S01]  /*11ed0*/  MOV R73, R66 ;  /* 0x0000004200497202 */ /* 0x002fe20000000f00 */
[----:B------:R-:W-:Y:S01]  /*11ee0*/  HFMA2.MMA R66, -RZ, RZ, 0, 0 ;  /* 0x00000000ff427435 */ /* 0x000fe200000001ff */
[----:B------:R-:W-:-:S02]  /*11ef0*/  MOV R64, R62 ;  /* 0x0000003e00407202 */ /* 0x000fc40000000f00 */
[----:B------:R-:W-:Y:S02]  /*11f00*/  MOV R247, 0xffffffff ;  /* 0xffffffff00f77802 */ /* 0x000fe40000000f00 */
[----:B------:R-:W-:Y:S02]  /*11f10*/  MOV R65, 0x11f30 ;  /* 0x00011f3000417802 */ /* 0x000fe40000000f00 */
[----:B0-----:R-:W-:Y:S05]  /*11f20*/  CALL.REL.NOINC `($__internal_16_$__cuda_sm70_shflsync_idx_p) ;  /* 0x00000f1000007944 */ /* 0x001fea0003c00000 */
[----:B-1----:R-:W-:Y:S01]  /*11f30*/  MOV R74, R66 ;  /* 0x00000042004a7202 */ /* 0x002fe20000000f00 */
[----:B------:R-:W-:Y:S01]  /*11f40*/  HFMA2.MMA R66, -RZ, RZ, 0, 0 ;  /* 0x00000000ff427435 */ /* 0x000fe200000001ff */
[----:B------:R-:W-:Y:S02]  /*11f50*/  MOV R64, R63 ;  /* 0x0000003f00407202 */ /* 0x000fe40000000f00 */
[----:B------:R-:W-:Y:S02]  /*11f60*/  MOV R247, 0xffffffff ;  /* 0xffffffff00f77802 */ /* 0x000fe40000000f00 */
[----:B------:R-:W-:Y:S02]  /*11f70*/  MOV R65, 0x11f90 ;  /* 0x00011f9000417802 */ /* 0x000fe40000000f00 */
[----:B0-----:R-:W-:Y:S05]  /*11f80*/  CALL.REL.NOINC `($__internal_16_$__cuda_sm70_shflsync_idx_p) ;  /* 0x00000eb000007944 */ /* 0x001fea0003c00000 */
[----:B-1----:R-:W-:Y:S01]  /*11f90*/  MOV R75, R66 ;  /* 0x00000042004b7202 */ /* 0x002fe20000000f00 */
[----:B0-----:R-:W-:Y:S05]  /*11fa0*/  BRA `(.L_x_574) ;  /* 0xffff704000007947 */ /* 0x001fea000383ffff */
.L_x_473:
[----:B------:R-:W-:Y:S01]  /*11fb0*/  HFMA2.MMA R66, -RZ, RZ, 0, 5.9604644775390625e-08 ;  /* 0x00000001ff427435 */ /* 0x000fe200000001ff */
[----:B------:R-:W-:-:S02]  /*11fc0*/  MOV R75, R71 ;  /* 0x00000047004b7202 */ /* 0x000fc40000000f00 */
[----:B------:R-:W-:Y:S02]  /*11fd0*/  MOV R76, 0x1f ;  /* 0x0000001f004c7802 */ /* 0x000fe40000000f00 */
[----:B------:R-:W-:Y:S02]  /*11fe0*/  MOV R65, 0xffffffff ;  /* 0xffffffff00417802 */ /* 0x000fe40000000f00 */
[----:B------:R-:W-:Y:S02]  /*11ff0*/  MOV R64, 0x12010 ;  /* 0x0001201000407802 */ /* 0x000fe40000000f00 */
[----:B------:R-:W-:Y:S05]  /*12000*/  CALL.REL.NOINC `($__internal_15_$__cuda_sm70_shflsync_down) ;  /* 0x00000df000007944 */ /* 0x000fea0003c00000 */
[----:B-1----:R-:W-:Y:S01]  /*12010*/  MOV R67, R66 ;  /* 0x0000004200437202 */ /* 0x002fe20000000f00 */
[----:B------:R-:W-:Y:S05]  /*12020*/  BRA `(.L_x_575) ;  /* 0xffff85a000007947 */ /* 0x000fea000383ffff */
.L_x_474:
[----:B------:R-:W-:Y:S01]  /*12030*/  HFMA2.MMA R66, -RZ, RZ, 0, 5.9604644775390625e-08 ;  /* 0x00000001ff427435 */ /* 0x000fe200000001ff */
[----:B------:R-:W-:Y:S02]  /*12040*/  MOV R75, R69 ;  /* 0x00000045004b7202 */ /* 0x000fe40000000f00 */
[----:B------:R-:W-:Y:S02]  /*12050*/  MOV R76, 0x1f ;  /* 0x0000001f004c7802 */ /* 0x000fe40000000f00 */
[----:B------:R-:W-:-:S02]  /*12060*/  MOV R65, 0xffffffff ;  /* 0xffffffff00417802 */ /* 0x000fc40000000f00 */
[----:B------:R-:W-:Y:S02]  /*12070*/  MOV R64, 0x12090 ;  /* 0x0001209000407802 */ /* 0x000fe40000000f00 */
[----:B01----:R-:W-:Y:S05]  /*12080*/  CALL.REL.NOINC `($__internal_15_$__cuda_sm70_shflsync_down) ;  /* 0x00000d7000007944 */ /* 0x003fea0003c00000 */
[----:B-1----:R-:W-:Y:S01]  /*12090*/  MOV R69, R66 ;  /* 0x0000004200457202 */ /* 0x002fe20000000f00 */
[----:B------:R-:W-:Y:S01]  /*120a0*/  HFMA2.MMA R66, -RZ, RZ, 0, 5.9604644775390625e-08 ;  /* 0x00000001ff427435 */ /* 0x000fe200000001ff */
[----:B------:R-:W-:Y:S02]  /*120b0*/  MOV R75, R68 ;  /* 0x00000044004b7202 */ /* 0x000fe40000000f00 */
[----:B------:R-:W-:Y:S02]  /*120c0*/  MOV R76, 0x1f ;  /* 0x0000001f004c7802 */ /* 0x000fe40000000f00 */
[----:B------:R-:W-:Y:S02]  /*120d0*/  MOV R65, 0xffffffff ;  /* 0xffffffff00417802 */ /* 0x000fe40000000f00 */
[----:B------:R-:W-:Y:S02]  /*120e0*/  MOV R64, 0x12100 ;  /* 0x0001210000407802 */ /* 0x000fe40000000f00 */
[----:B------:R-:W-:Y:S05]  /*120f0*/  CALL.REL.NOINC `($__internal_15_$__cuda_sm70_shflsync_down) ;  /* 0x00000d0000007944 */ /* 0x000fea0003c00000 */
[----:B-1----:R-:W-:Y:S01]  /*12100*/  MOV R73, R66 ;  /* 0x0000004200497202 */ /* 0x002fe20000000f00 */
[----:B------:R-:W-:Y:S01]  /*12110*/  HFMA2.MMA R66, -RZ, RZ, 0, 5.9604644775390625e-08 ;  /* 0x00000001ff427435 */ /* 0x000fe200000001ff */
[----:B------:R-:W-:-:S02]  /*12120*/  MOV R75, R70 ;  /* 0x00000046004b7202 */ /* 0x000fc40000000f00 */
[----:B------:R-:W-:Y:S02]  /*12130*/  MOV R76, 0x1f ;  /* 0x0000001f004c7802 */ /* 0x000fe40000000f00 */
[----:B------:R-:W-:Y:S02]  /*12140*/  MOV R65, 0xffffffff ;  /* 0xffffffff00417802 */ /* 0x000fe40000000f00 */
[----:B------:R-:W-:Y:S02]  /*12150*/  MOV R64, 0x12170 ;  /* 0x0001217000407802 */ /* 0x000fe40000000f00 */
[----:B------:R-:W-:Y:S05]  /*12160*/  CALL.REL.NOINC `($__internal_15_$__cuda_sm70_shflsync_down) ;  /* 0x00000c9000007944 */ /* 0x000fea0003c00000 */
[----:B-1----:R-:W-:Y:S05]  /*12170*/  BRA `(.L_x_576) ;  /* 0xffff849000007947 */ /* 0x002fea000383ffff */
.L_x_477:
[----:B0-----:R-:W-:Y:S01]  /*12180*/  HFMA2.MMA R66, -RZ, RZ, 0, 1.1920928955078125e-07 ;  /* 0x00000002ff427435 */ /* 0x001fe200000001ff */
[----:B------:R-:W-:Y:S02]  /*12190*/  MOV R75, R71 ;  /* 0x00000047004b7202 */ /* 0x000fe40000000f00 */
[----:B------:R-:W-:Y:S02]  /*121a0*/  MOV R76, 0x1f ;  /* 0x0000001f004c7802 */ /* 0x000fe40000000f00 */
[----:B------:R-:W-:Y:S02]  /*121b0*/  MOV R65, 0xffffffff ;  /* 0xffffffff00417802 */ /* 0x000fe40000000f00 */
[----:B------:R-:W-:-:S02]  /*121c0*/  MOV R64, 0x121e0 ;  /* 0x000121e000407802 */ /* 0x000fc40000000f00 */
[----:B-1234-:R-:W-:Y:S05]  /*121d0*/  CALL.REL.NOINC `($__internal_15_$__cuda_sm70_shflsync_down) ;  /* 0x00000c2000007944 */ /* 0x01efea0003c00000 */
[----:B-1----:R-:W-:Y:S01]  /*121e0*/  MOV R67, R66 ;  /* 0x0000004200437202 */ /* 0x002fe20000000f00 */
[----:B------:R-:W-:Y:S01]  /*121f0*/  HFMA2.MMA R66, -RZ, RZ, 0, 1.1920928955078125e-07 ;  /* 0x00000002ff427435 */ /* 0x000fe200000001ff */
[----:B------:R-:W-:-:S02]  /*12200*/  MOV R75, R74 ;  /* 0x0000004a004b7202 */ /* 0x000fc40000000f00 */
[----:B------:R-:W-:Y:S02]  /*12210*/  MOV R76, 0x1f ;  /* 0x0000001f004c7802 */ /* 0x000fe40000000f00 */
[----:B------:R-:W-:Y:S02]  /*12220*/  MOV R65, 0xffffffff ;  /* 0xffffffff00417802 */ /* 0x000fe40000000f00 */
[----:B------:R-:W-:Y:S02]  /*12230*/  MOV R64, 0x12250 ;  /* 0x0001225000407802 */ /* 0x000fe40000000f00 */
[----:B------:R-:W-:Y:S05]  /*12240*/  CALL.REL.NOINC `($__internal_15_$__cuda_sm70_shflsync_down) ;  /* 0x00000bb000007944 */ /* 0x000fea0003c00000 */
[----:B-1----:R-:W-:Y:S01]  /*12250*/  MOV R69, R66 ;  /* 0x0000004200457202 */ /* 0x002fe20000000f00 */
[----:B------:R-:W-:Y:S01]  /*12260*/  HFMA2.MMA R66, -RZ, RZ, 0, 1.1920928955078125e-07 ;  /* 0x00000002ff427435 */ /* 0x000fe200000001ff */
[----:B------:R-:W-:Y:S02]  /*12270*/  MOV R75, R68 ;  /* 0x00000044004b7202 */ /* 0x000fe40000000f00 */
[----:B------:R-:W-:Y:S02]  /*12280*/  MOV R76, 0x1f ;  /* 0x0000001f004c7802 */ /* 0x000fe40000000f00 */
[----:B------:R-:W-:-:S02]  /*12290*/  MOV R65, 0xffffffff ;  /* 0xffffffff00417802 */ /* 0x000fc40000000f00 */
[----:B------:R-:W-:Y:S02]  /*122a0*/  MOV R64, 0x122c0 ;  /* 0x000122c000407802 */ /* 0x000fe40000000f00 */
[----:B------:R-:W-:Y:S05]  /*122b0*/  CALL.REL.NOINC `($__internal_15_$__cuda_sm70_shflsync_down) ;  /* 0x00000b4000007944 */ /* 0x000fea0003c00000 */
[----:B-1----:R-:W-:Y:S01]  /*122c0*/  MOV R70, R66 ;  /* 0x0000004200467202 */ /* 0x002fe20000000f00 */
[----:B------:R-:W-:Y:S01]  /*122d0*/  HFMA2.MMA R66, -RZ, RZ, 0, 1.1920928955078125e-07 ;  /* 0x00000002ff427435 */ /* 0x000fe200000001ff */
[----:B------:R-:W-:Y:S02]  /*122e0*/  MOV R75, R72 ;  /* 0x00000048004b7202 */ /* 0x000fe40000000f00 */
[----:B------:R-:W-:Y:S02]  /*122f0*/  MOV R76, 0x1f ;  /* 0x0000001f004c7802 */ /* 0x000fe40000000f00 */
[----:B------:R-:W-:Y:S02]  /*12300*/  MOV R65, 0xffffffff ;  /* 0xffffffff00417802 */ /* 0x000fe40000000f00 */
[----:B------:R-:W-:Y:S02]  /*12310*/  MOV R64, 0x12330 ;  /* 0x0001233000407802 */ /* 0x000fe40000000f00 */
[----:B------:R-:W-:Y:S05]  /*12320*/  CALL.REL.NOINC `($__internal_15_$__cuda_sm70_shflsync_down) ;  /* 0x00000ad000007944 */ /* 0x000fea0003c00000 */
[----:B-1----:R-:W-:Y:S05]  /*12330*/  BRA `(.L_x_577) ;  /* 0xffff841000007947 */ /* 0x002fea000383ffff */
.L_x_480:
[----:B0-----:R-:W-:Y:S01]  /*12340*/  HFMA2.MMA R66, -RZ, RZ, 0, 2.384185791015625e-07 ;  /* 0x00000004ff427435 */ /* 0x001fe200000001ff */
[----:B------:R-:W-:Y:S02]  /*12350*/  MOV R75, R71 ;  /* 0x00000047004b7202 */ /* 0x000fe40000000f00 */
[----:B------:R-:W-:-:S02]  /*12360*/  MOV R76, 0x1f ;  /* 0x0000001f004c7802 */ /* 0x000fc40000000f00 */
[----:B------:R-:W-:Y:S02]  /*12370*/  MOV R65, 0xffffffff ;  /* 0xffffffff00417802 */ /* 0x000fe40000000f00 */
[----:B------:R-:W-:Y:S02]  /*12380*/  MOV R64, 0x123a0 ;  /* 0x000123a000407802 */ /* 0x000fe40000000f00 */
[----:B-1234-:R-:W-:Y:S05]  /*12390*/  CALL.REL.NOINC `($__internal_15_$__cuda_sm70_shflsync_down) ;  /* 0x00000a6000007944 */ /* 0x01efea0003c00000 */
[----:B-1----:R-:W-:Y:S01]  /*123a0*/  MOV R67, R66 ;  /* 0x0000004200437202 */ /* 0x002fe20000000f00 */
[----:B------:R-:W-:Y:S05]  /*123b0*/  BRA `(.L_x_578) ;  /* 0xffff84a000007947 */ /* 0x000fea000383ffff */
.L_x_481:
[----:B0-----:R-:W-:Y:S01]  /*123c0*/  HFMA2.MMA R66, -RZ, RZ, 0, 2.384185791015625e-07 ;  /* 0x00000004ff427435 */ /* 0x001fe200000001ff */
[----:B------:R-:W-:Y:S02]  /*123d0*/  MOV R75, R74 ;  /* 0x0000004a004b7202 */ /* 0x000fe40000000f00 */
[----:B------:R-:W-:Y:S02]  /*123e0*/  MOV R76, 0x1f ;  /* 0x0000001f004c7802 */ /* 0x000fe40000000f00 */
[----:B------:R-:W-:Y:S02]  /*123f0*/  MOV R65, 0xffffffff ;  /* 0xffffffff00417802 */ /* 0x000fe40000000f00 */
[----:B------:R-:W-:-:S02]  /*12400*/  MOV R64, 0x12420 ;  /* 0x0001242000407802 */ /* 0x000fc40000000f00 */
[----:B-1234-:R-:W-:Y:S05]  /*12410*/  CALL.REL.NOINC `($__internal_15_$__cuda_sm70_shflsync_down) ;  /* 0x000009e000007944 */ /* 0x01efea0003c00000 */
[----:B-1----:R-:W-:Y:S01]  /*12420*/  MOV R69, R66 ;  /* 0x0000004200457202 */ /* 0x002fe20000000f00 */
[----:B------:R-:W-:Y:S01]  /*12430*/  HFMA2.MMA R66, -RZ, RZ, 0, 2.384185791015625e-07 ;  /* 0x00000004ff427435 */ /* 0x000fe200000001ff */
[----:B------:R-:W-:-:S02]  /*12440*/  MOV R75, R68 ;  /* 0x00000044004b7202 */ /* 0x000fc40000000f00 */
[----:B------:R-:W-:Y:S02]  /*12450*/  MOV R76, 0x1f ;  /* 0x0000001f004c7802 */ /* 0x000fe40000000f00 */
[----:B------:R-:W-:Y:S02]  /*12460*/  MOV R65, 0xffffffff ;  /* 0xffffffff00417802 */ /* 0x000fe40000000f00 */
[----:B------:R-:W-:Y:S02]  /*12470*/  MOV R64, 0x12490 ;  /* 0x0001249000407802 */ /* 0x000fe40000000f00 */
[----:B------:R-:W-:Y:S05]  /*12480*/  CALL.REL.NOINC `($__internal_15_$__cuda_sm70_shflsync_down) ;  /* 0x0000097000007944 */ /* 0x000fea0003c00000 */
[----:B-1----:R-:W-:Y:S01]  /*12490*/  MOV R70, R66 ;  /* 0x0000004200467202 */ /* 0x002fe20000000f00 */
[----:B------:R-:W-:Y:S01]  /*124a0*/  HFMA2.MMA R66, -RZ, RZ, 0, 2.384185791015625e-07 ;  /* 0x00000004ff427435 */ /* 0x000fe200000001ff */
[----:B------:R-:W-:Y:S02]  /*124b0*/  MOV R75, R72 ;  /* 0x00000048004b7202 */ /* 0x000fe40000000f00 */
[----:B------:R-:W-:Y:S02]  /*124c0*/  MOV R76, 0x1f ;  /* 0x0000001f004c7802 */ /* 0x000fe40000000f00 */
[----:B------:R-:W-:-:S02]  /*124d0*/  MOV R65, 0xffffffff ;  /* 0xffffffff00417802 */ /* 0x000fc40000000f00 */
[----:B------:R-:W-:Y:S02]  /*124e0*/  MOV R64, 0x12500 ;  /* 0x0001250000407802 */ /* 0x000fe40000000f00 */
[----:B------:R-:W-:Y:S05]  /*124f0*/  CALL.REL.NOINC `($__internal_15_$__cuda_sm70_shflsync_down) ;  /* 0x0000090000007944 */ /* 0x000fea0003c00000 */
[----:B-1----:R-:W-:Y:S05]  /*12500*/  BRA `(.L_x_579) ;  /* 0xffff839000007947 */ /* 0x002fea000383ffff */
.L_x_484:
[----:B0-----:R-:W-:Y:S01]  /*12510*/  HFMA2.MMA R66, -RZ, RZ, 0, 4.76837158203125e-07 ;  /* 0x00000008ff427435 */ /* 0x001fe200000001ff */
[----:B------:R-:W-:Y:S02]  /*12520*/  MOV R75, R71 ;  /* 0x00000047004b7202 */ /* 0x000fe40000000f00 */
[----:B------:R-:W-:Y:S02]  /*12530*/  MOV R76, 0x1f ;  /* 0x0000001f004c7802 */ /* 0x000fe40000000f00 */
[----:B------:R-:W-:Y:S02]  /*12540*/  MOV R65, 0xffffffff ;  /* 0xffffffff00417802 */ /* 0x000fe40000000f00 */
[----:B------:R-:W-:Y:S02]  /*12550*/  MOV R64, 0x12570 ;  /* 0x0001257000407802 */ /* 0x000fe40000000f00 */
[----:B-1234-:R-:W-:Y:S05]  /*12560*/  CALL.REL.NOINC `($__internal_15_$__cuda_sm70_shflsync_down) ;  /* 0x0000089000007944 */ /* 0x01efea0003c00000 */
[----:B-1----:R-:W-:Y:S01]  /*12570*/  MOV R67, R66 ;  /* 0x0000004200437202 */ /* 0x002fe20000000f00 */
[----:B------:R-:W-:Y:S01]  /*12580*/  HFMA2.MMA R66, -RZ, RZ, 0, 4.76837158203125e-07 ;  /* 0x00000008ff427435 */ /* 0x000fe200000001ff */
[----:B------:R-:W-:Y:S02]  /*12590*/  MOV R75, R74 ;  /* 0x0000004a004b7202 */ /* 0x000fe40000000f00 */
[----:B------:R-:W-:-:S02]  /*125a0*/  MOV R76, 0x1f ;  /* 0x0000001f004c7802 */ /* 0x000fc40000000f00 */
[----:B------:R-:W-:Y:S02]  /*125b0*/  MOV R65, 0xffffffff ;  /* 0xffffffff00417802 */ /* 0x000fe40000000f00 */
[----:B------:R-:W-:Y:S02]  /*125c0*/  MOV R64, 0x125e0 ;  /* 0x000125e000407802 */ /* 0x000fe40000000f00 */
[----:B------:R-:W-:Y:S05]  /*125d0*/  CALL.REL.NOINC `($__internal_15_$__cuda_sm70_shflsync_down) ;  /* 0x0000082000007944 */ /* 0x000fea0003c00000 */
[----:B-1----:R-:W-:Y:S01]  /*125e0*/  MOV R69, R66 ;  /* 0x0000004200457202 */ /* 0x002fe20000000f00 */
[----:B------:R-:W-:Y:S01]  /*125f0*/  HFMA2.MMA R66, -RZ, RZ, 0, 4.76837158203125e-07 ;  /* 0x00000008ff427435 */ /* 0x000fe200000001ff */
[----:B------:R-:W-:Y:S02]  /*12600*/  MOV R75, R68 ;  /* 0x00000044004b7202 */ /* 0x000fe40000000f00 */
[----:B------:R-:W-:Y:S02]  /*12610*/  MOV R76, 0x1f ;  /* 0x0000001f004c7802 */ /* 0x000fe40000000f00 */
[----:B------:R-:W-:Y:S02]  /*12620*/  MOV R65, 0xffffffff ;  /* 0xffffffff00417802 */ /* 0x000fe40000000f00 */
[----:B------:R-:W-:-:S02]  /*12630*/  MOV R64, 0x12650 ;  /* 0x0001265000407802 */ /* 0x000fc40000000f00 */
[----:B------:R-:W-:Y:S05]  /*12640*/  CALL.REL.NOINC `($__internal_15_$__cuda_sm70_shflsync_down) ;  /* 0x000007b000007944 */ /* 0x000fea0003c00000 */
[----:B-1----:R-:W-:Y:S01]  /*12650*/  MOV R70, R66 ;  /* 0x0000004200467202 */ /* 0x002fe20000000f00 */
[----:B------:R-:W-:Y:S01]  /*12660*/  HFMA2.MMA R66, -RZ, RZ, 0, 4.76837158203125e-07 ;  /* 0x00000008ff427435 */ /* 0x000fe200000001ff */
[----:B------:R-:W-:-:S02]  /*12670*/  MOV R75, R72 ;  /* 0x00000048004b7202 */ /* 0x000fc40000000f00 */
[----:B------:R-:W-:Y:S02]  /*12680*/  MOV R76, 0x1f ;  /* 0x0000001f004c7802 */ /* 0x000fe40000000f00 */
[----:B------:R-:W-:Y:S02]  /*12690*/  MOV R65, 0xffffffff ;  /* 0xffffffff00417802 */ /* 0x000fe40000000f00 */
[----:B------:R-:W-:Y:S02]  /*126a0*/  MOV R64, 0x126c0 ;  /* 0x000126c000407802 */ /* 0x000fe40000000f00 */
[----:B------:R-:W-:Y:S05]  /*126b0*/  CALL.REL.NOINC `($__internal_15_$__cuda_sm70_shflsync_down) ;  /* 0x0000074000007944 */ /* 0x000fea0003c00000 */
[----:B-1----:R-:W-:Y:S05]  /*126c0*/  BRA `(.L_x_580) ;  /* 0xffff831000007947 */ /* 0x002fea000383ffff */
.L_x_487:
[----:B0-----:R-:W-:Y:S01]  /*126d0*/  HFMA2.MMA R66, -RZ, RZ, 0, 9.5367431640625e-07 ;  /* 0x00000010ff427435 */ /* 0x001fe200000001ff */
[----:B------:R-:W-:Y:S02]  /*126e0*/  MOV R75, R71 ;  /* 0x00000047004b7202 */ /* 0x000fe40000000f00 */
[----:B------:R-:W-:Y:S02]  /*126f0*/  MOV R76, 0x1f ;  /* 0x0000001f004c7802 */ /* 0x000fe40000000f00 */
[----:B------:R-:W-:Y:S02]  /*12700*/  MOV R65, 0xffffffff ;  /* 0xffffffff00417802 */ /* 0x000fe40000000f00 */
[----:B------:R-:W-:-:S02]  /*12710*/  MOV R64, 0x12730 ;  /* 0x0001273000407802 */ /* 0x000fc40000000f00 */
[----:B-1234-:R-:W-:Y:S05]  /*12720*/  CALL.REL.NOINC `($__internal_15_$__cuda_sm70_shflsync_down) ;  /* 0x000006d000007944 */ /* 0x01efea0003c00000 */
[----:B-1----:R-:W-:Y:S01]  /*12730*/  MOV R67, R66 ;  /* 0x0000004200437202 */ /* 0x002fe20000000f00 */
[----:B------:R-:W-:Y:S05]  /*12740*/  BRA `(.L_x_581) ;  /* 0xffff83a000007947 */ /* 0x000fea000383ffff */
.L_x_488:
[----:B0-----:R-:W-:Y:S01]  /*12750*/  HFMA2.MMA R66, -RZ, RZ, 0, 9.5367431640625e-07 ;  /* 0x00000010ff427435 */ /* 0x001fe200000001ff */
[----:B------:R-:W-:-:S02]  /*12760*/  MOV R75, R74 ;  /* 0x0000004a004b7202 */ /* 0x000fc40000000f00 */
[----:B------:R-:W-:Y:S02]  /*12770*/  MOV R76, 0x1f ;  /* 0x0000001f004c7802 */ /* 0x000fe40000000f00 */
[----:B------:R-:W-:Y:S02]  /*12780*/  MOV R65, 0xffffffff ;  /* 0xffffffff00417802 */ /* 0x000fe40000000f00 */
[----:B------:R-:W-:Y:S02]  /*12790*/  MOV R64, 0x127b0 ;  /* 0x000127b000407802 */ /* 0x000fe40000000f00 */
[----:B-1234-:R-:W-:Y:S05]  /*127a0*/  CALL.REL.NOINC `($__internal_15_$__cuda_sm70_shflsync_down) ;  /* 0x0000065000007944 */ /* 0x01efea0003c00000 */
[----:B-1----:R-:W-:Y:S01]  /*127b0*/  MOV R69, R66 ;  /* 0x0000004200457202 */ /* 0x002fe20000000f00 */
[----:B------:R-:W-:Y:S01]  /*127c0*/  HFMA2.MMA R66, -RZ, RZ, 0, 9.5367431640625e-07 ;  /* 0x00000010ff427435 */ /* 0x000fe200000001ff */
[----:B------:R-:W-:Y:S02]  /*127d0*/  MOV R75, R68 ;  /* 0x00000044004b7202 */ /* 0x000fe40000000f00 */
[----:B------:R-:W-:Y:S02]  /*127e0*/  MOV R76, 0x1f ;  /* 0x0000001f004c7802 */ /* 0x000fe40000000f00 */
[----:B------:R-:W-:-:S02]  /*127f0*/  MOV R65, 0xffffffff ;  /* 0xffffffff00417802 */ /* 0x000fc40000000f00 */
[----:B------:R-:W-:Y:S02]  /*12800*/  MOV R64, 0x12820 ;  /* 0x0001282000407802 */ /* 0x000fe40000000f00 */
[----:B------:R-:W-:Y:S05]  /*12810*/  CALL.REL.NOINC `($__internal_15_$__cuda_sm70_shflsync_down) ;  /* 0x000005e000007944 */ /* 0x000fea0003c00000 */
[----:B-1----:R-:W-:Y:S01]  /*12820*/  MOV R70, R66 ;  /* 0x0000004200467202 */ /* 0x002fe20000000f00 */
[----:B------:R-:W-:Y:S01]  /*12830*/  HFMA2.MMA R66, -RZ, RZ, 0, 9.5367431640625e-07 ;  /* 0x00000010ff427435 */ /* 0x000fe200000001ff */
[----:B------:R-:W-:Y:S02]  /*12840*/  MOV R75, R72 ;  /* 0x00000048004b7202 */ /* 0x000fe40000000f00 */
[----:B------:R-:W-:Y:S02]  /*12850*/  MOV R76, 0x1f ;  /* 0x0000001f004c7802 */ /* 0x000fe40000000f00 */
[----:B------:R-:W-:Y:S02]  /*12860*/  MOV R65, 0xffffffff ;  /* 0xffffffff00417802 */ /* 0x000fe40000000f00 */
[----:B------:R-:W-:Y:S02]  /*12870*/  MOV R64, 0x12890 ;  /* 0x0001289000407802 */ /* 0x000fe40000000f00 */
[----:B------:R-:W-:Y:S05]  /*12880*/  CALL.REL.NOINC `($__internal_15_$__cuda_sm70_shflsync_down) ;  /* 0x0000057000007944 */ /* 0x000fea0003c00000 */
[----:B-1----:R-:W-:Y:S05]  /*12890*/  BRA `(.L_x_582) ;  /* 0xffff829000007947 */ /* 0x002fea000383ffff */
.L_x_491:
[----:B0-----:R-:W-:Y:S01]  /*128a0*/  HFMA2.MMA R66, -RZ, RZ, 0, 0 ;  /* 0x00000000ff427435 */ /* 0x001fe200000001ff */
[----:B------:R-:W-:Y:S02]  /*128b0*/  MOV R64, R71 ;  /* 0x0000004700407202 */ /* 0x000fe40000000f00 */
[----:B------:R-:W-:-:S02]  /*128c0*/  MOV R247, 0xffffffff ;  /* 0xffffffff00f77802 */ /* 0x000fc40000000f00 */
[----:B------:R-:W-:Y:S02]  /*128d0*/  MOV R65, 0x128f0 ;  /* 0x000128f000417802 */ /* 0x000fe40000000f00 */
[----:B-1234-:R-:W-:Y:S05]  /*128e0*/  CALL.REL.NOINC `($__internal_16_$__cuda_sm70_shflsync_idx_p) ;  /* 0x0000055000007944 */ /* 0x01efea0003c00000 */
[----:B-1----:R-:W-:Y:S01]  /*128f0*/  MOV R69, R66 ;  /* 0x0000004200457202 */ /* 0x002fe20000000f00 */
[----:B------:R-:W-:Y:S01]  /*12900*/  HFMA2.MMA R66, -RZ, RZ, 0, 0 ;  /* 0x00000000ff427435 */ /* 0x000fe200000001ff */
[----:B------:R-:W-:Y:S02]  /*12910*/  MOV R64, R74 ;  /* 0x0000004a00407202 */ /* 0x000fe40000000f00 */
[----:B------:R-:W-:Y:S02]  /*12920*/  MOV R247, 0xffffffff ;  /* 0xffffffff00f77802 */ /* 0x000fe40000000f00 */
[----:B------:R-:W-:Y:S02]  /*12930*/  MOV R65, 0x12950 ;  /* 0x0001295000417802 */ /* 0x000fe40000000f00 */
[----:B0-----:R-:W-:Y:S05]  /*12940*/  CALL.REL.NOINC `($__internal_16_$__cuda_sm70_shflsync_idx_p) ;  /* 0x000004f000007944 */ /* 0x001fea0003c00000 */
[----:B-1----:R-:W-:Y:S01]  /*12950*/  MOV R73, R66 ;  /* 0x0000004200497202 */ /* 0x002fe20000000f00 */
[----:B------:R-:W-:Y:S01]  /*12960*/  HFMA2.MMA R66, -RZ, RZ, 0, 0 ;  /* 0x00000000ff427435 */ /* 0x000fe200000001ff */
[----:B------:R-:W-:Y:S02]  /*12970*/  MOV R64, R68 ;  /* 0x0000004400407202 */ /* 0x000fe40000000f00 */
[----:B------:R-:W-:-:S02]  /*12980*/  MOV R247, 0xffffffff ;  /* 0xffffffff00f77802 */ /* 0x000fc40000000f00 */
        /* <DEDUP_REMOVED lines=8> */
[----:B------:R-:W-:Y:S02]  /*12a10*/  MOV R70, R69 ;  /* 0x0000004500467202 */ /* 0x000fe40000000f00 */
[----:B------:R-:W-:Y:S02]  /*12a20*/  MOV R69, R67 ;  /* 0x0000004300457202 */ /* 0x000fe40000000f00 */
[----:B-1----:R-:W-:Y:S01]  /*12a30*/  MOV R67, R66 ;  /* 0x0000004200437202 */ /* 0x002fe20000000f00 */
[----:B------:R-:W-:Y:S01]  /*12a40*/  HFMA2.MMA R66, -RZ, RZ, 0, 5.9604644775390625e-08 ;  /* 0x00000001ff427435 */ /* 0x000fe200000001ff */
[----:B------:R-:W-:-:S02]  /*12a50*/  MOV R75, R71 ;  /* 0x00000047004b7202 */ /* 0x000fc40000000f00 */
[----:B------:R-:W-:Y:S02]  /*12a60*/  MOV R76, 0x1f ;  /* 0x0000001f004c7802 */ /* 0x000fe40000000f00 */
[----:B------:R-:W-:Y:S02]  /*12a70*/  MOV R65, 0xffffffff ;  /* 0xffffffff00417802 */ /* 0x000fe40000000f00 */
[----:B------:R-:W-:Y:S02]  /*12a80*/  MOV R64, 0x12aa0 ;  /* 0x00012aa000407802 */ /* 0x000fe40000000f00 */
[----:B0-----:R-:W-:Y:S05]  /*12a90*/  CALL.REL.NOINC `($__internal_15_$__cuda_sm70_shflsync_down) ;  /* 0x0000036000007944 */ /* 0x001fea0003c00000 */
[----:B-1----:R-:W-:Y:S01]  /*12aa0*/  MOV R71, R66 ;  /* 0x0000004200477202 */ /* 0x002fe20000000f00 */
[----:B------:R-:W-:Y:S01]  /*12ab0*/  HFMA2.MMA R66, -RZ, RZ, 0, 5.9604644775390625e-08 ;  /* 0x00000001ff427435 */ /* 0x000fe200000001ff */
[----:B------:R-:W-:Y:S02]  /*12ac0*/  MOV R75, R74 ;  /* 0x0000004a004b7202 */ /* 0x000fe40000000f00 */
[----:B------:R-:W-:Y:S02]  /*12ad0*/  MOV R76, 0x1f ;  /* 0x0000001f004c7802 */ /* 0x000fe40000000f00 */
[----:B------:R-:W-:-:S02]  /*12ae0*/  MOV R65, 0xffffffff ;  /* 0xffffffff00417802 */ /* 0x000fc40000000f00 */
[----:B------:R-:W-:Y:S02]  /*12af0*/  MOV R64, 0x12b10 ;  /* 0x00012b1000407802 */ /* 0x000fe40000000f00 */
[----:B------:R-:W-:Y:S05]  /*12b00*/  CALL.REL.NOINC `($__internal_15_$__cuda_sm70_shflsync_down) ;  /* 0x000002f000007944 */ /* 0x000fea0003c00000 */
        /* <DEDUP_REMOVED lines=14> */
[-C--:B------:R-:W-:Y:S01]  /*12bf0*/  FMUL.FTZ R75, R63, R73.reuse ;  /* 0x000000493f4b7220 */ /* 0x080fe20000410000 */
[----:B-1----:R-:W-:Y:S01]  /*12c00*/  MOV R72, R66 ;  /* 0x0000004200487202 */ /* 0x002fe20000000f00 */
[-C--:B------:R-:W-:Y:S01]  /*12c10*/  FMUL.FTZ R76, R62, R73.reuse ;  /* 0x000000493e4c7220 */ /* 0x080fe20000410000 */
[----:B------:R-:W-:Y:S01]  /*12c20*/  HFMA2.MMA R66, -RZ, RZ, 0, 0 ;  /* 0x00000000ff427435 */ /* 0x000fe200000001ff */
[C---:B------:R-:W-:Y:S01]  /*12c30*/  FMUL.FTZ R78, R60.reuse, R70 ;  /* 0x000000463c4e7220 */ /* 0x040fe20000410000 */
[----:B------:R-:W-:Y:S01]  /*12c40*/  MOV R64, R60 ;  /* 0x0000003c00407202 */ /* 0x000fe20000000f00 */
[-C--:B------:R-:W-:Y:S01]  /*12c50*/  FMUL.FTZ R77, R60, R73.reuse ;  /* 0x000000493c4d7220 */ /* 0x080fe20000410000 */
[----:B------:R-:W-:Y:S01]  /*12c60*/  MOV R247, 0xffffffff ;  /* 0xffffffff00f77802 */ /* 0x000fe20000000f00 */
[----:B------:R-:W-:Y:S01]  /*12c70*/  FMUL.FTZ R60, R61, R73 ;  /* 0x000000493d3c7220 */ /* 0x000fe20000410000 */
[----:B------:R-:W-:Y:S01]  /*12c80*/  MOV R65, 0x12cc0 ;  /* 0x00012cc000417802 */ /* 0x000fe20000000f00 */
[----:B------:R-:W-:-:S02]  /*12c90*/  FFMA.FTZ R75, R62, R70, -R75 ;  /* 0x000000463e4b7223 */ /* 0x000fc4000001084b */
[----:B------:R-:W-:Y:S02]  /*12ca0*/  FFMA.FTZ R76, R63, R70, R76 ;  /* 0x000000463f4c7223 */ /* 0x000fe4000001004c */
[----:B------:R-:W-:Y:S05]  /*12cb0*/  CALL.REL.NOINC `($__internal_16_$__cuda_sm70_shflsync_idx_p) ;  /* 0x0000018000007944 */ /* 0x000fea0003c00000 */
        /* <DEDUP_REMOVED lines=20> */
        .weak           $__internal_15_$__cuda_sm70_shflsync_down
        .type           $__internal_15_$__cuda_sm70_shflsync_down,@function
        .size           $__internal_15_$__cuda_sm70_shflsync_down,($__internal_16_$__cuda_sm70_shflsync_idx_p - $__internal_15_$__cuda_sm70_shflsync_down)
$__internal_15_$__cuda_sm70_shflsync_down:
[----:B------:R-:W-:Y:S04]  /*12e00*/  WARPSYNC R65 ;  /* 0x0000004100007348 */ /* 0x000fe80003800000 */
[----:B------:R0:W1:Y:S02]  /*12e10*/  SHFL.DOWN PT, R66, R75, R66, R76 ;  /* 0x080000424b427389 */ /* 0x00006400000e004c */
[----:B0-----:R-:W-:-:S06]  /*12e20*/  HFMA2.MMA R65, -RZ, RZ, 0, 0 ;  /* 0x00000000ff417435 */ /* 0x001fcc00000001ff */
[----:B------:R-:W-:Y:S05]  /*12e30*/  RET.REL.NODEC R64 `(_Z25selective_scan_bwd_kernelI32Selective_Scan_bwd_kernel_traitsILi128ELi16ELb0ELb0ELb1ELb0ELb1EN3c104HalfENS1_7complexIfEEEEv12SSMParamsBwd) ;  /* 0xfffed1c040007950 */ /* 0x000fea0003c3ffff */
        .weak           $__internal_16_$__cuda_sm70_shflsync_idx_p
        .type           $__internal_16_$__cuda_sm70_shflsync_idx_p,@function
        .size           $__internal_16_$__cuda_sm70_shflsync_idx_p,($__internal_17_$__cuda_sm70_shflsync_up - $__internal_16_$__cuda_sm70_shflsync_idx_p)
$__internal_16_$__cuda_sm70_shflsync_idx_p:
[----:B------:R-:W-:Y:S01]  /*12e40*/  MOV R147, 0x1f ;  /* 0x0000001f00937802 */ /* 0x000fe20000000f00 */
[----:B------:R-:W-:Y:S04]  /*12e50*/  WARPSYNC R247 ;  /* 0x000000f700007348 */ /* 0x000fe80003800000 */
[----:B------:R0:W1:Y:S04]  /*12e60*/  SHFL.IDX PT, R66, R64, R66, R147 ;  /* 0x0000004240427389 */ /* 0x00006800000e0093 */
[----:B0-----:R-:W0:Y:S01]  /*12e70*/  S2R R147, SR_LANEID ;  /* 0x0000000000937919 */ /* 0x001e220000000000 */
[----:B------:R-:W-:Y:S01]  /*12e80*/  MOV R64, R65 ;  /* 0x0000004100407202 */ /* 0x000fe20000000f00 */
[----:B------:R-:W-:-:S06]  /*12e90*/  HFMA2.MMA R65, -RZ, RZ, 0, 0 ;  /* 0x00000000ff417435 */ /* 0x000fcc00000001ff */
[----:B------:R-:W-:Y:S05]  /*12ea0*/  RET.REL.NODEC R64 `(_Z25selective_scan_bwd_kernelI32Selective_Scan_bwd_kernel_traitsILi128ELi16ELb0ELb0ELb1ELb0ELb1EN3c104HalfENS1_7complexIfEEEEv12SSMParamsBwd) ;  /* 0xfffed15040007950 */ /* 0x000fea0003c3ffff */
        .weak           $__internal_17_$__cuda_sm70_shflsync_up
        .type           $__internal_17_$__cuda_sm70_shflsync_up,@function
        .size           $__internal_17_$__cuda_sm70_shflsync_up,(.L_x_14449 - $__internal_17_$__cuda_sm70_shflsync_up)
$__internal_17_$__cuda_sm70_shflsync_up:
[----:B------:R-:W-:Y:S01]  /*12eb0*/  MOV R65, 0x0 ;  /* 0x0000000000417802 */ /* 0x000fe20000000f00 */
[----:B------:R-:W-:Y:S04]  /*12ec0*/  WARPSYNC R66 ;  /* 0x0000004200007348 */ /* 0x000fe80003800000 */
[----:B------:R0:W1:Y:S01]  /*12ed0*/  SHFL.UP PT, R66, R71, R68, R69 ;  /* 0x0400004447427389 */ /* 0x00006200000e0045 */
[----:B------:R-:W-:Y:S05]  /*12ee0*/  RET.REL.NODEC R64 `(_Z25selective_scan_bwd_kernelI32Selective_Scan_bwd_kernel_traitsILi128ELi16ELb0ELb0ELb1ELb0ELb1EN3c104HalfENS1_7complexIfEEEEv12SSMParamsBwd) ;  /* 0xfffed11040007950 */ /* 0x000fea0003c3ffff */
.L_x_584:
        /* <DEDUP_REMOVED lines=9> */
.L_x_14449:


//--------------------- .text._Z25selective_scan_bwd_kernelI32Selective_Scan_bwd_kernel_traitsILi128ELi16ELb0ELb0ELb1ELb1ELb0EN3c104HalfENS1_7complexIfEEEEv12SSMParamsBwd --------------------------
	.section	.text._Z25selective_scan_bwd_kernelI32Selective_Scan_bwd_kernel_traitsILi128ELi16ELb0ELb0ELb1ELb1ELb0EN3c104HalfENS1_7complexIfEEEEv12SSMParamsBwd,"ax",@progbits
	.sectioninfo	@"SHI_REGISTERS=255"
	.align	128
        .global         _Z25selective_scan_bwd_kernelI32Selective_Scan_bwd_kernel_traitsILi128ELi16ELb0ELb0ELb1ELb1ELb0EN3c104HalfENS1_7complexIfEEEEv12SSMParamsBwd
        .type           _Z25selective_scan_bwd_kernelI32Selective_Scan_bwd_kernel_traitsILi128ELi16ELb0ELb0ELb1ELb1ELb0EN3c104HalfENS1_7complexIfEEEEv12SSMParamsBwd,@function
        .size           _Z25selective_scan_bwd_kernelI32Selective_Scan_bwd_kernel_traitsILi128ELi16ELb0ELb0ELb1ELb1ELb0EN3c104HalfENS1_7complexIfEEEEv12SSMParamsBwd,(.L_x_14452 - _Z25selective_scan_bwd_kernelI32Selective_Scan_bwd_kernel_traitsILi128ELi16ELb0ELb0ELb1ELb1ELb0EN3c104HalfENS1_7complexIfEEEEv12SSMParamsBwd)
        .other          _Z25selective_scan_bwd_kernelI32Selective_Scan_bwd_kernel_traitsILi128ELi16ELb0ELb0ELb1ELb1ELb0EN3c104HalfENS1_7complexIfEEEEv12SSMParamsBwd,@"STO_CUDA_ENTRY STV_DEFAULT"
_Z25selective_scan_bwd_kernelI32Selective_Scan_bwd_kernel_traitsILi128ELi16ELb0ELb0ELb1ELb1ELb0EN3c104HalfENS1_7complexIfEEEEv12SSMParamsBwd:
.text._Z25selective_scan_bwd_kernelI32Selective_Scan_bwd_kernel_traitsILi128ELi16ELb0ELb0ELb1ELb1ELb0EN3c104HalfENS1_7complexIfEEEEv12SSMParamsBwd:
        /* <DEDUP_REMOVED lines=38> */
[----:B------:R1:W-:Y:S01]  /*0260*/  STL [R1+0xc], RZ ;  /* 0x00000cff01007387 */ /* 0x0003e20000100800 */
        /* <DEDUP_REMOVED lines=120> */
[----:B------:R4:W-:Y:S04]  /*09f0*/  STL [R1+0xc], RZ ;  /* 0x00000cff01007387 */ /* 0x0009e80000100800 */
[----:B------:R-:W1:Y:S04]  /*0a00*/  S2R R147, SR_LANEID ;  /* 0x0000000000937919 */ /* 0x000e680000000000 */
[----:B------:R4:W-:Y:S01]  /*0a10*/  STL [R1+0x10], RZ ;  /* 0x000010ff01007387 */ /* 0x0009e20000100800 */
[----:B-1-3--:R-:W-:-:S04]  /*0a20*/  SHF.R.S32.HI R3, RZ, 0x1f, R148 ;  /* 0x0000001fff037819 */ /* 0x00afc80000011494 */
[----:B------:R-:W-:-:S04]  /*0a30*/  LEA.HI R3, R3, R148, RZ, 0x5 ;  /* 0x0000009403037211 */ /* 0x000fc800078f28ff */
[----:B----4-:R-:W-:Y:S02]  /*0a40*/  SHF.R.S32.HI R237, RZ, 0x5, R3 ;  /* 0x00000005ffed7819 */ /* 0x010fe40000011403 */
.L_x_724:
        /* <DEDUP_REMOVED lines=90> */
[-C--:B------:R-:W-:Y:S02]  /*0ff0*/  LEA.HI.SX32 R56, R56, R21.reuse, 0x1b ;  /* 0x0000001538387211 */ /* 0x080fe400078fdaff */
[----:B------:R-:W-:Y:S02]  /*1000*/  SHF.L.U32 R45, R23, 0x1, RZ ;  /* 0x00000001172d7819 */ /* 0x000fe400000006ff */
        /* <DEDUP_REMOVED lines=36> */
[----:B------:R-:W-:Y:S02]  /*1250*/  ISETP.GE.AND P0, PT, R30, R27, PT ;  /* 0x0000001b1e00720c */ /* 0x000fe40003f06270 */
[----:B------:R-:W-:Y:S02]  /*1260*/  MOV R92, UR25 ;  /* 0x00000019005c7c02 */ /* 0x000fe40008000f00 */
[----:B------:R-:W-:-:S05]  /*1270*/  MOV R93, UR26 ;  /* 0x0000001a005d7c02 */ /* 0x000fca0008000f00 */
[C---:B------:R-:W-:Y:S01]  /*1280*/  IMAD.WIDE R92, R146.reuse, 0x2, R92 ;  /* 0x00000002925c7825 */ /* 0x040fe200078e025c */
[-C--:B------:R-:W-:Y:S02]  /*1290*/  ISETP.GE.AND P1, PT, R146, R27.reuse, PT ;  /* 0x0000001b9200720c */ /* 0x080fe40003f26270 */
[-C--:B------:R-:W-:Y:S02]  /*12a0*/  ISETP.GE.AND P2, PT, R20, R27.reuse, PT ;  /* 0x0000001b1400720c */ /* 0x080fe40003f46270 */
[-C--:B------:R-:W-:Y:S02]  /*12b0*/  ISETP.GE.AND P3, PT, R22, R27.reuse, PT ;  /* 0x0000001b1600720c */ /* 0x080fe40003f66270 */
[-C--:B------:R-:W-:Y:S02]  /*12c0*/  ISETP.GE.AND P4, PT, R28, R27.reuse, PT ;  /* 0x0000001b1c00720c */ /* 0x080fe40003f86270 */
[-C--:B------:R-:W-:Y:S02]  /*12d0*/  ISETP.GE.AND P5, PT, R24, R27.reuse, PT ;  /* 0x0000001b1800720c */ /* 0x080fe40003fa6270 */
[----:B------:R-:W-:-:S02]  /*12e0*/  ISETP.GE.AND P6, PT, R26, R27, PT ;  /* 0x0000001b1a00720c */ /* 0x000fc40003fc6270 */
[----:B------:R-:W-:Y:S02]  /*12f0*/  PRMT R2, RZ, 0x7610, R2 ;  /* 0x00007610ff027816 */ /* 0x000fe40000000002 */
[----:B------:R-:W-:Y:S01]  /*1300*/  PRMT R3, RZ, 0x7610, R3 ;  /* 0x00007610ff037816 */ /* 0x000fe20000000003 */
[----:B----4-:R-:W-:Y:S04]  /*1310*/  STS.U16 [R45], R4 ;  /* 0x000000042d007388 */ /* 0x010fe80000000400 */
[----:B-----5:R-:W-:Y:S04]  /*1320*/  STS.U16 [R43+0x40], R5 ;  /* 0x000040052b007388 */ /* 0x020fe80000000400 */
[----:B--2---:R-:W-:Y:S04]  /*1330*/  STS.U16 [R41+0x80], R6 ;  /* 0x0000800629007388 */ /* 0x004fe80000000400 */
[----:B---3--:R-:W-:Y:S04]  /*1340*/  STS.U16 [R252+0xc0], R7 ;  /* 0x0000c007fc007388 */ /* 0x008fe80000000400 */
        /* <DEDUP_REMOVED lines=30> */
[----:B-1----:R-:W-:-:S02]  /*1530*/  PRMT R8, RZ, 0x7610, R8 ;  /* 0x00007610ff087816 */ /* 0x002fc40000000008 */
[----:B--2---:R-:W-:-:S04]  /*1540*/  PRMT R9, RZ, 0x7610, R9 ;  /* 0x00007610ff097816 */ /* 0x004fc80000000009 */
[----:B------:R-:W2:Y:S01]  /*1550*/  @!P0 LDG.E.U16 R8, [R92.64+0x180] ;  /* 0x0001801e5c088981 */ /* 0x000ea2000c1e1500 */
[-C--:B------:R-:W-:Y:S02]  /*1560*/  ISETP.GE.AND P0, PT, R32, R27.reuse, PT ;  /* 0x0000001b2000720c */ /* 0x080fe40003f06270 */
[----:B---3--:R-:W-:Y:S01]  /*1570*/  PRMT R10, RZ, 0x7610, R10 ;  /* 0x00007610ff0a7816 */ /* 0x008fe2000000000a */
[----:B------:R-:W3:Y:S01]  /*1580*/  @!P1 LDG.E.U16 R2, [R92.64] ;  /* 0x0000001e5c029981 */ /* 0x000ee2000c1e1500 */
[----:B------:R-:W-:Y:S02]  /*1590*/  PRMT R4, RZ, 0x7610, R4 ;  /* 0x00007610ff047816 */ /* 0x000fe40000000004 */
[----:B------:R-:W-:Y:S01]  /*15a0*/  PRMT R7, RZ, 0x7610, R7 ;  /* 0x00007610ff077816 */ /* 0x000fe20000000007 */
[----:B------:R-:W2:Y:S06]  /*15b0*/  @!P2 LDG.E.U16 R3, [R92.64+0x40] ;  /* 0x0000401e5c03a981 */ /* 0x000eac000c1e1500 */
[----:B------:R-:W2:Y:S01]  /*15c0*/  @!P0 LDG.E.U16 R9, [R92.64+0x1c0] ;  /* 0x0001c01e5c098981 */ /* 0x000ea2000c1e1500 */
[----:B------:R-:W-:-:S02]  /*15d0*/  ISETP.GE.AND P0, PT, R34, R27, PT ;  /* 0x0000001b2200720c */ /* 0x000fc40003f06270 */
[----:B------:R-:W-:Y:S01]  /*15e0*/  PRMT R5, RZ, 0x7610, R5 ;  /* 0x00007610ff057816 */ /* 0x000fe20000000005 */
[----:B------:R-:W2:Y:S01]  /*15f0*/  @!P3 LDG.E.U16 R4, [R92.64+0x80] ;  /* 0x0000801e5c04b981 */ /* 0x000ea2000c1e1500 */
[----:B------:R-:W-:Y:S02]  /*1600*/  PRMT R6, RZ, 0x7610, R6 ;  /* 0x00007610ff067816 */ /* 0x000fe40000000006 */
[-C--:B------:R-:W-:Y:S01]  /*1610*/  ISETP.GE.AND P1, PT, R38, R27.reuse, PT ;  /* 0x0000001b2600720c */ /* 0x080fe20003f26270 */
[----:B------:R-:W2:Y:S01]  /*1620*/  @!P4 LDG.E.U16 R7, [R92.64+0x140] ;  /* 0x0001401e5c07c981 */ /* 0x000ea2000c1e1500 */
[----:B------:R-:W-:-:S05]  /*1630*/  ISETP.GE.AND P2, PT, R40, R27, PT ;  /* 0x0000001b2800720c */ /* 0x000fca0003f46270 */
[----:B------:R-:W2:Y:S01]  /*1640*/  @!P0 LDG.E.U16 R10, [R92.64+0x200] ;  /* 0x0002001e5c0a8981 */ /* 0x000ea2000c1e1500 */
[-C--:B------:R-:W-:Y:S02]  /*1650*/  ISETP.GE.AND P0, PT, R36, R27.reuse, PT ;  /* 0x0000001b2400720c */ /* 0x080fe40003f06270 */
[-C--:B------:R-:W-:Y:S01]  /*1660*/  ISETP.GE.AND P3, PT, R42, R27.reuse, PT ;  /* 0x0000001b2a00720c */ /* 0x080fe20003f66270 */
[----:B------:R-:W2:Y:S01]  /*1670*/  @!P5 LDG.E.U16 R5, [R92.64+0xc0] ;  /* 0x0000c01e5c05d981 */ /* 0x000ea2000c1e1500 */
[-C--:B------:R-:W-:Y:S02]  /*1680*/  ISETP.GE.AND P4, PT, R44, R27.reuse, PT ;  /* 0x0000001b2c00720c */ /* 0x080fe40003f86270 */
[-C--:B------:R-:W-:Y:S01]  /*1690*/  ISETP.GE.AND P5, PT, R46, R27.reuse, PT ;  /* 0x0000001b2e00720c */ /* 0x080fe20003fa6270 */
[----:B------:R-:W2:Y:S01]  /*16a0*/  @!P6 LDG.E.U16 R6, [R92.64+0x100] ;  /* 0x0001001e5c06e981 */ /* 0x000ea2000c1e1500 */
[----:B------:R-:W-:Y:S02]  /*16b0*/  ISETP.GE.AND P6, PT, R48, R27, PT ;  /* 0x0000001b3000720c */ /* 0x000fe40003fc6270 */
[----:B----4-:R-:W-:-:S02]  /*16c0*/  PRMT R11, RZ, 0x7610, R11 ;  /* 0x00007610ff0b7816 */ /* 0x010fc4000000000b */
[----:B-----5:R-:W-:Y:S02]  /*16d0*/  PRMT R12, RZ, 0x7610, R12 ;  /* 0x00007610ff0c7816 */ /* 0x020fe4000000000c */
[----:B0-----:R-:W-:Y:S02]  /*16e0*/  PRMT R13, RZ, 0x7610, R13 ;  /* 0x00007610ff0d7816 */ /* 0x001fe4000000000d */
[----:B------:R-:W-:Y:S01]  /*16f0*/  PRMT R14, RZ, 0x7610, R14 ;  /* 0x00007610ff0e7816 */ /* 0x000fe2000000000e */
[----:B------:R-:W4:Y:S01]  /*1700*/  @!P0 LDG.E.U16 R11, [R92.64+0x240] ;  /* 0x0002401e5c0b8981 */ /* 0x000f22000c1e1500 */
[----:B------:R-:W-:Y:S02]  /*1710*/  PRMT R15, RZ, 0x7610, R15 ;  /* 0x00007610ff0f7816 */ /* 0x000fe4000000000f */
[----:B------:R-:W-:Y:S01]  /*1720*/  PRMT R16, RZ, 0x7610, R16 ;  /* 0x00007610ff107816 */ /* 0x000fe20000000010 */
[----:B------:R-:W5:Y:S01]  /*1730*/  @!P1 LDG.E.U16 R12, [R92.64+0x280] ;  /* 0x0002801e5c0c9981 */ /* 0x000f62000c1e1500 */
[----:B------:R-:W-:-:S03]  /*1740*/  PRMT R17, RZ, 0x7610, R17 ;  /* 0x00007610ff117816 */ /* 0x000fc60000000011 */
[----:B------:R-:W4:Y:S04]  /*1750*/  @!P2 LDG.E.U16 R13, [R92.64+0x2c0] ;  /* 0x0002c01e5c0da981 */ /* 0x000f28000c1e1500 */
        /* <DEDUP_REMOVED lines=15> */
[----:B------:R-:W-:Y:S01]  /*1850*/  PRMT R37, RZ, 0x7610, R37 ;  /* 0x00007610ff257816 */ /* 0x000fe20000000025 */
[----:B---3--:R0:W-:Y:S04]  /*1860*/  STS.U16 [R45], R2 ;  /* 0x000000022d007388 */ /* 0x0081e80000000400 */
[----:B--2---:R1:W-:Y:S04]  /*1870*/  STS.U16 [R43+0x40], R3 ;  /* 0x000040032b007388 */ /* 0x0043e80000000400 */
[----:B------:R-:W-:Y:S01]  /*1880*/  STS.U16 [R41+0x80], R4 ;  /* 0x0000800429007388 */ /* 0x000fe20000000400 */
[----:B0-----:R-:W-:-:S02]  /*1890*/  MOV R2, UR27 ;  /* 0x0000001b00027c02 */ /* 0x001fc40008000f00 */
[----:B-1----:R-:W-:Y:S01]  /*18a0*/  MOV R3, UR28 ;  /* 0x0000001c00037c02 */ /* 0x002fe20008000f00 */
[----:B------:R-:W-:Y:S04]  /*18b0*/  STS.U16 [R252+0xc0], R5 ;  /* 0x0000c005fc007388 */ /* 0x000fe80000000400 */
[----:B------:R-:W-:Y:S04]  /*18c0*/  STS.U16 [R251+0x100], R6 ;  /* 0x00010006fb007388 */ /* 0x000fe80000000400 */
[----:B------:R0:W-:Y:S04]  /*18d0*/  STS.U16 [R250+0x140], R7 ;  /* 0x00014007fa007388 */ /* 0x0001e80000000400 */
[----:B------:R-:W-:Y:S04]  /*18e0*/  STS.U16 [R249+0x180], R8 ;  /* 0x00018008f9007388 */ /* 0x000fe80000000400 */
[----:B------:R-:W-:Y:S04]  /*18f0*/  STS.U16 [R248+0x1c0], R9 ;  /* 0x0001c009f8007388 */ /* 0x000fe80000000400 */
[----:B------:R-:W-:Y:S04]  /*1900*/  STS.U16 [R245+0x200], R10 ;  /* 0x0002000af5007388 */ /* 0x000fe80000000400 */
[----:B----4-:R-:W-:Y:S04]  /*1910*/  STS.U16 [R244+0x240], R11 ;  /* 0x0002400bf4007388 */ /* 0x010fe80000000400 */
[----:B-----5:R-:W-:Y:S04]  /*1920*/  STS.U16 [R243+0x280], R12 ;  /* 0x0002800cf3007388 */ /* 0x020fe80000000400 */
[----:B------:R-:W-:Y:S04]  /*1930*/  STS.U16 [R242+0x2c0], R13 ;  /* 0x0002c00df2007388 */ /* 0x000fe80000000400 */
[----:B------:R-:W-:Y:S01]  /*1940*/  STS.U16 [R241+0x300], R14 ;  /* 0x0003000ef1007388 */ /* 0x000fe20000000400 */
[----:B0-----:R-:W-:-:S03]  /*1950*/  IMAD.WIDE R6, R146, 0x2, R2 ;  /* 0x0000000292067825 */ /* 0x001fc600078e0202 */
        /* <DEDUP_REMOVED lines=9> */
[----:B------:R-:W2:Y:S04]  /*19f0*/  LDS.U16 R13, [R145+0xa] ;  /* 0x00000a00910d7984 */ /* 0x000ea80000000400 */
        /* <DEDUP_REMOVED lines=11> */
[----:B------:R0:W5:Y:S01]  /*1ab0*/  @!P0 LDG.E.U16 R19, [R6.64] ;  /* 0x0000001e06138981 */ /* 0x000162000c1e1500 */
[----:B------:R-:W-:-:S03]  /*1ac0*/  ISETP.GE.AND P0, PT, R22, R27, PT ;  /* 0x0000001b1600720c */ /* 0x000fc60003f06270 */
[----:B------:R0:W5:Y:S01]  /*1ad0*/  @!P1 LDG.E.U16 R20, [R6.64+0x40] ;  /* 0x0000401e06149981 */ /* 0x000162000c1e1500 */
[----:B------:R-:W-:-:S03]  /*1ae0*/  ISETP.GE.AND P1, PT, R24, R27, PT ;  /* 0x0000001b1800720c */ /* 0x000fc60003f26270 */
[----:B------:R0:W5:Y:S04]  /*1af0*/  @!P4 LDG.E.U16 R35, [R6.64+0x340] ;  /* 0x0003401e0623c981 */ /* 0x000168000c1e1500 */
[----:B------:R0:W5:Y:S04]  /*1b00*/  @!P6 LDG.E.U16 R37, [R6.64+0x3c0] ;  /* 0x0003c01e0625e981 */ /* 0x000168000c1e1500 */
[----:B------:R0:W5:Y:S01]  /*1b10*/  @!P0 LDG.E.U16 R21, [R6.64+0x80] ;  /* 0x0000801e06158981 */ /* 0x000162000c1e1500 */
[-C--:B------:R-:W-:Y:S02]  /*1b20*/  ISETP.GE.AND P0, PT, R26, R27.reuse, PT ;  /* 0x0000001b1a00720c */ /* 0x080fe40003f06270 */
[----:B------:R-:W-:Y:S01]  /*1b30*/  PRMT R22, RZ, 0x7610, R22 ;  /* 0x00007610ff167816 */ /* 0x000fe20000000016 */
[----:B------:R0:W5:Y:S01]  /*1b40*/  @!P1 LDG.E.U16 R23, [R6.64+0xc0] ;  /* 0x0000c01e06179981 */ /* 0x000162000c1e1500 */
[----:B------:R-:W-:-:S09]  /*1b50*/  ISETP.GE.AND P1, PT, R28, R27, PT ;  /* 0x0000001b1c00720c */ /* 0x000fd20003f26270 */
[----:B------:R0:W5:Y:S01]  /*1b60*/  @!P0 LDG.E.U16 R22, [R6.64+0x100] ;  /* 0x0001001e06168981 */ /* 0x000162000c1e1500 */
[-C--:B------:R-:W-:Y:S02]  /*1b70*/  ISETP.GE.AND P0, PT, R30, R27.reuse, PT ;  /* 0x0000001b1e00720c */ /* 0x080fe40003f06270 */
[----:B------:R-:W-:Y:S01]  /*1b80*/  PRMT R24, RZ, 0x7610, R24 ;  /* 0x00007610ff187816 */ /* 0x000fe20000000018 */
[----:B------:R0:W5:Y:S01]  /*1b90*/  @!P1 LDG.E.U16 R25, [R6.64+0x140] ;  /* 0x0001401e06199981 */ /* 0x000162000c1e1500 */
[----:B------:R-:W-:-:S09]  /*1ba0*/  ISETP.GE.AND P1, PT, R32, R27, PT ;  /* 0x0000001b2000720c */ /* 0x000fd20003f26270 */
[----:B------:R0:W5:Y:S01]  /*1bb0*/  @!P0 LDG.E.U16 R24, [R6.64+0x180] ;  /* 0x0001801e06188981 */ /* 0x000162000c1e1500 */
[----:B------:R-:W-:Y:S02]  /*1bc0*/  ISETP.GE.AND P0, PT, R34, R27, PT ;  /* 0x0000001b2200720c */ /* 0x000fe40003f06270 */
[----:B------:R-:W-:Y:S01]  /*1bd0*/  PRMT R26, RZ, 0x7610, R26 ;  /* 0x00007610ff1a7816 */ /* 0x000fe2000000001a */
[----:B------:R0:W5:Y:S01]  /*1be0*/  @!P1 LDG.E.U16 R29, [R6.64+0x1c0] ;  /* 0x0001c01e061d9981 */ /* 0x000162000c1e1500 */
[----:B------:R-:W-:-:S09]  /*1bf0*/  ISETP.NE.AND P1, PT, R31, RZ, PT ;  /* 0x000000ff1f00720c */ /* 0x000fd20003f25270 */
[----:B------:R0:W5:Y:S01]  /*1c00*/  @!P0 LDG.E.U16 R26, [R6.64+0x200] ;  /* 0x0002001e061a8981 */ /* 0x000162000c1e1500 */
[----:B------:R-:W-:Y:S02]  /*1c10*/  ISETP.NE.AND P0, PT, R33, RZ, PT ;  /* 0x000000ff2100720c */ /* 0x000fe40003f05270 */
[----:B------:R-:W-:Y:S02]  /*1c20*/  PRMT R31, RZ, 0x7610, R31 ;  /* 0x00007610ff1f7816 */ /* 0x000fe4000000001f */
[----:B------:R-:W-:Y:S02]  /*1c30*/  PRMT R28, RZ, 0x7610, R28 ;  /* 0x00007610ff1c7816 */ /* 0x000fe4000000001c */
[----:B------:R-:W-:Y:S02]  /*1c40*/  PRMT R33, RZ, 0x7610, R33 ;  /* 0x00007610ff217816 */ /* 0x000fe40000000021 */
[----:B------:R-:W-:Y:S02]  /*1c50*/  PRMT R30, RZ, 0x7610, R30 ;  /* 0x00007610ff1e7816 */ /* 0x000fe4000000001e */
[----:B------:R-:W-:Y:S01]  /*1c60*/  PRMT R32, RZ, 0x7610, R32 ;  /* 0x00007610ff207816 */ /* 0x000fe20000000020 */
[----:B------:R0:W5:Y:S04]  /*1c70*/  @!P1 LDG.E.U16 R28, [R6.64+0x280] ;  /* 0x0002801e061c9981 */ /* 0x000168000c1e1500 */
[----:B------:R0:W5:Y:S04]  /*1c80*/  @!P0 LDG.E.U16 R31, [R6.64+0x240] ;  /* 0x0002401e061f8981 */ /* 0x000168000c1e1500 */
[----:B------:R0:W5:Y:S04]  /*1c90*/  @!P2 LDG.E.U16 R33, [R6.64+0x2c0] ;  /* 0x0002c01e0621a981 */ /* 0x000168000c1e1500 */
[----:B------:R0:W5:Y:S04]  /*1ca0*/  @!P3 LDG.E.U16 R30, [R6.64+0x300] ;  /* 0x0003001e061eb981 */ /* 0x000168000c1e1500 */
[----:B------:R0:W5:Y:S02]  /*1cb0*/  @!P5 LDG.E.U16 R32, [R6.64+0x380] ;  /* 0x0003801e0620d981 */ /* 0x000164000c1e1500 */
[----:B0-----:R-:W-:-:S02]  /*1cc0*/  HADD2.F32 R7, -RZ, R182.H0_H0 ;  /* 0x200000b6ff077230 */ /* 0x001fc40000004100 */
[----:B------:R-:W-:Y:S01]  /*1cd0*/  HADD2.F32 R8, -RZ, R8.H0_H0 ;  /* 0x20000008ff087230 */ /* 0x000fe20000004100 */
[----:B------:R-:W-:Y:S04]  /*1ce0*/  STL [R1+0x8], R45 ;  /* 0x0000082d01007387 */ /* 0x000fe80000100800 */
[----:B------:R-:W-:Y:S01]  /*1cf0*/  STL [R1+0x4], R43 ;  /* 0x0000042b01007387 */ /* 0x000fe20000100800 */
[----:B------:R-:W-:-:S03]  /*1d00*/  FADD.FTZ R136, R8, UR5 ;  /* 0x0000000508887e21 */ /* 0x000fc60008010000 */
[----:B------:R-:W-:Y:S02]  /*1d10*/  STL [R1], R41 ;  /* 0x0000002901007387 */ /* 0x000fe40000100800 */
[----:B------:R-:W-:Y:S01]  /*1d20*/  FSETP.GTU.FTZ.AND P4, PT, R136, 20, PT ;  /* 0x41a000008800780b */ /* 0x000fe20003f9c000 */
[----:B-1----:R-:W-:Y:S02]  /*1d30*/  HADD2.F32 R9, -RZ, R9.H0_H0 ;  /* 0x20000009ff097230 */ /* 0x002fe40000004100 */
[----:B--2---:R-:W-:Y:S02]  /*1d40*/  HADD2.F32 R10, -RZ, R10.H0_H0 ;  /* 0x2000000aff0a7230 */ /* 0x004fe40000004100 */
[----:B---3--:R-:W-:Y:S02]  /*1d50*/  HADD2.F32 R11, -RZ, R11.H0_H0 ;  /* 0x2000000bff0b7230 */ /* 0x008fe40000004100 */
[----:B----4-:R-:W-:Y:S02]  /*1d60*/  HADD2.F32 R12, -RZ, R12.H0_H0 ;  /* 0x2000000cff0c7230 */ /* 0x010fe40000004100 */
[----:B------:R-:W-:Y:S01]  /*1d70*/  HADD2.F32 R13, -RZ, R13.H0_H0 ;  /* 0x2000000dff0d7230 */ /* 0x000fe20000004100 */
[----:B------:R-:W-:Y:S01]  /*1d80*/  FADD.FTZ R135, R9, UR5 ;  /* 0x0000000509877e21 */ /* 0x000fe20008010000 */
[----:B------:R-:W-:Y:S01]  /*1d90*/  HADD2.F32 R14, -RZ, R14.H0_H0 ;  /* 0x2000000eff0e7230 */ /* 0x000fe20000004100 */
[----:B------:R-:W-:-:S02]  /*1da0*/  FADD.FTZ R134, R10, UR5 ;  /* 0x000000050a867e21 */ /* 0x000fc40008010000 */
[----:B------:R-:W-:Y:S02]  /*1db0*/  FADD.FTZ R133, R11, UR5 ;  /* 0x000000050b857e21 */ /* 0x000fe40008010000 */
[----:B------:R-:W-:Y:S02]  /*1dc0*/  FADD.FTZ R132, R12, UR5 ;  /* 0x000000050c847e21 */ /* 0x000fe40008010000 */
[----:B------:R-:W-:Y:S01]  /*1dd0*/  FADD.FTZ R131, R13, UR5 ;  /* 0x000000050d837e21 */ /* 0x000fe20008010000 */
[----:B------:R-:W-:Y:S01]  /*1de0*/  BSSY B0, `(.L_x_586) ;  /* 0x0000067000007945 */ /* 0x000fe20003800000 */
[----:B------:R-:W-:Y:S01]  /*1df0*/  FSETP.GTU.FTZ.AND P3, PT, R135, 20, PT ;  /* 0x41a000008700780b */ /* 0x000fe20003f7c000 */
[----:B------:R-:W-:Y:S01]  /*1e00*/  HADD2.F32 R9, -RZ, R218.H0_H0 ;  /* 0x200000daff097230 */ /* 0x000fe20000004100 */
[----:B------:R-:W-:Y:S01]  /*1e10*/  FSETP.GTU.FTZ.AND P2, PT, R134, 20, PT ;  /* 0x41a000008600780b */ /* 0x000fe20003f5c000 */
[----:B------:R-:W-:Y:S01]  /*1e20*/  HADD2.F32 R15, -RZ, R15.H0_H0 ;  /* 0x2000000fff0f7230 */ /* 0x000fe20000004100 */
[----:B------:R-:W-:Y:S01]  /*1e30*/  FSETP.GTU.FTZ.AND P1, PT, R133, 20, PT ;  /* 0x41a000008500780b */ /* 0x000fe20003f3c000 */
[----:B------:R-:W-:Y:S01]  /*1e40*/  FADD.FTZ R129, R14, UR5 ;  /* 0x000000050e817e21 */ /* 0x000fe20008010000 */
[----:B------:R-:W-:-:S02]  /*1e50*/  FSETP.GTU.FTZ.AND P0, PT, R132, 20, PT ;  /* 0x41a000008400780b */ /* 0x000fc40003f1c000 */
[----:B------:R-:W-:Y:S01]  /*1e60*/  FSETP.GTU.FTZ.AND P6, PT, R131, 20, PT ;  /* 0x41a000008300780b */ /* 0x000fe20003fdc000 */
[----:B-----5:R0:W-:Y:S04]  /*1e70*/  STS.U16 [R45], R19 ;  /* 0x000000132d007388 */ /* 0x0201e80000000400 */
        /* <DEDUP_REMOVED lines=21> */
[----:B------:R-:W4:Y:S04]  /*1fd0*/  LDS.U16 R139, [R145+0xa] ;  /* 0x00000a00918b7984 */ /* 0x000f280000000400 */
[----:B------:R-:W4:Y:S04]  /*1fe0*/  LDS.U16 R138, [R145+0xc] ;  /* 0x00000c00918a7984 */ /* 0x000f280000000400 */
[----:B------:R-:W5:Y:S04]  /*1ff0*/  LDS.U16 R137, [R145+0xe] ;  /* 0x00000e0091897984 */ /* 0x000f680000000400 */
[----:B------:R-:W5:Y:S01]  /*2000*/  LDS.U16 R130, [R145+0x10] ;  /* 0x0000100091827984 */ /* 0x000f620000000400 */
[----:B0-----:R-:W-:-:S03]  /*2010*/  HADD2.F32 R19, -RZ, R181.H0_H0 ;  /* 0x200000b5ff137230 */ /* 0x001fc60000004100 */
[----:B------:R-:W0:Y:S01]  /*2020*/  LDS.U16 R128, [R145+0x12] ;  /* 0x0000120091807984 */ /* 0x000e220000000400 */
[----:B-1----:R-:W-:-:S03]  /*2030*/  HADD2.F32 R144, -RZ, R144.H0_H0 ;  /* 0x20000090ff907230 */ /* 0x002fc60000004100 */
[----:B------:R1:W0:Y:S01]  /*2040*/  LDS.U16 R126, [R145+0x14] ;  /* 0x00001400917e7984 */ /* 0x0002220000000400 */
[----:B--2---:R-:W-:Y:S01]  /*2050*/  HADD2.F32 R143, -RZ, R143.H0_H0 ;  /* 0x2000008fff8f7230 */ /* 0x004fe20000004100 */
[----:B------:R-:W-:Y:S02]  /*2060*/  FFMA.FTZ R6, R144, R7, R39 ;  /* 0x0000000790067223 */ /* 0x000fe40000010027 */
[----:B------:R1:W2:Y:S01]  /*2070*/  LDS.U16 R124, [R145+0x16] ;  /* 0x00001600917c7984 */ /* 0x0002a20000000400 */
[----:B------:R-:W-:-:S03]  /*2080*/  HADD2.F32 R7, -RZ, R180.H0_H0 ;  /* 0x200000b4ff077230 */ /* 0x000fc60000004100 */
[----:B------:R1:W0:Y:S01]  /*2090*/  LDS.U16 R120, [R145+0x18] ;  /* 0x0000180091787984 */ /* 0x0002220000000400 */
[----:B---3--:R-:W-:-:S03]  /*20a0*/  HADD2.F32 R142, -RZ, R142.H0_H0 ;  /* 0x2000008eff8e7230 */ /* 0x008fc60000004100 */
[----:B------:R1:W3:Y:S04]  /*20b0*/  LDS.U16 R118, [R145+0x1a] ;  /* 0x00001a0091767984 */ /* 0x0002e80000000400 */
[----:B------:R1:W1:Y:S04]  /*20c0*/  LDS.U16 R116, [R145+0x1c] ;  /* 0x00001c0091747984 */ /* 0x0002680000000400 */
[----:B------:R0:W1:Y:S01]  /*20d0*/  LDS.U16 R114, [R145+0x1e] ;  /* 0x00001e0091727984 */ /* 0x0000620000000400 */
[----:B------:R-:W-:Y:S01]  /*20e0*/  FFMA.FTZ R19, R143, R19, R6 ;  /* 0x000000138f137223 */ /* 0x000fe20000010006 */
[----:B------:R-:W-:-:S02]  /*20f0*/  HADD2.F32 R20, -RZ, R179.H0_H0 ;  /* 0x200000b3ff147230 */ /* 0x000fc40000004100 */
[----:B----4-:R-:W-:Y:S01]  /*2100*/  HADD2.F32 R141, -RZ, R141.H0_H0 ;  /* 0x2000008dff8d7230 */ /* 0x010fe20000004100 */
[----:B------:R-:W-:Y:S01]  /*2110*/  FFMA.FTZ R6, R142, R7, R19 ;  /* 0x000000078e067223 */ /* 0x000fe20000010013 */
[----:B------:R-:W-:Y:S02]  /*2120*/  HADD2.F32 R19, -RZ, R178.H0_H0 ;  /* 0x200000b2ff137230 */ /* 0x000fe40000004100 */
[----:B-----5:R-:W-:Y:S01]  /*2130*/  HADD2.F32 R140, -RZ, R140.H0_H0 ;  /* 0x2000008cff8c7230 */ /* 0x020fe20000004100 */
[----:B------:R-:W-:Y:S01]  /*2140*/  FFMA.FTZ R7, R141, R20, R6 ;  /* 0x000000148d077223 */ /* 0x000fe20000010006 */
[----:B------:R-:W-:Y:S02]  /*2150*/  HADD2.F32 R20, -RZ, R177.H0_H0 ;  /* 0x200000b1ff147230 */ /* 0x000fe40000004100 */
[----:B------:R-:W-:Y:S01]  /*2160*/  HADD2.F32 R139, -RZ, R139.H0_H0 ;  /* 0x2000008bff8b7230 */ /* 0x000fe20000004100 */
[----:B------:R-:W-:Y:S01]  /*2170*/  FFMA.FTZ R6, R140, R19, R7 ;  /* 0x000000138c067223 */ /* 0x000fe20000010007 */
[----:B------:R-:W-:-:S03]  /*2180*/  HADD2.F32 R138, -RZ, R138.H0_H0 ;  /* 0x2000008aff8a7230 */ /* 0x000fc60000004100 */
[----:B------:R-:W-:Y:S01]  /*2190*/  FFMA.FTZ R7, R139, R20, R6 ;  /* 0x000000148b077223 */ /* 0x000fe20000010006 */
[----:B------:R-:W-:Y:S02]  /*21a0*/  HADD2.F32 R6, -RZ, R176.H0_H0 ;  /* 0x200000b0ff067230 */ /* 0x000fe40000004100 */
[----:B------:R-:W-:Y:S02]  /*21b0*/  HADD2.F32 R19, -RZ, R175.H0_H0 ;  /* 0x200000afff137230 */ /* 0x000fe40000004100 */
[----:B------:R-:W-:Y:S01]  /*21c0*/  HADD2.F32 R137, -RZ, R137.H0_H0 ;  /* 0x20000089ff897230 */ /* 0x000fe20000004100 */
[----:B------:R-:W-:Y:S01]  /*21d0*/  FFMA.FTZ R6, R138, R6, R7 ;  /* 0x000000068a067223 */ /* 0x000fe20000010007 */
[----:B------:R-:W-:Y:S01]  /*21e0*/  HADD2.F32 R130, -RZ, R130.H0_H0 ;  /* 0x20000082ff827230 */ /* 0x000fe20000004100 */
[----:B------:R-:W-:Y:S02]  /*21f0*/  MOV R20, c[0x0][0x16c] ;  /* 0x00005b0000147a02 */ /* 0x000fe40000000f00 */
[----:B------:R-:W-:Y:S01]  /*2200*/  FFMA.FTZ R19, R137, R19, R6 ;  /* 0x0000001389137223 */ /* 0x000fe20000010006 */
[----:B------:R-:W-:Y:S01]  /*2210*/  HADD2.F32 R6, -RZ, R174.H0_H0 ;  /* 0x200000aeff067230 */ /* 0x000fe20000004100 */
[----:B------:R-:W-:Y:S01]  /*2220*/  ISETP.GE.AND P5, PT, R20, 0x1, PT ;  /* 0x000000011400780c */ /* 0x000fe20003fa6270 */
[----:B0-----:R-:W-:-:S03]  /*2230*/  HADD2.F32 R128, -RZ, R128.H0_H0 ;  /* 0x20000080ff807230 */ /* 0x001fc60000004100 */
[----:B------:R-:W-:Y:S01]  /*2240*/  FFMA.FTZ R19, R130, R6, R19 ;  /* 0x0000000682137223 */ /* 0x000fe20000010013 */
[----:B------:R-:W-:Y:S05]  /*2250*/  @P4 BRA `(.L_x_587) ;  /* 0x000001f000004947 */ /* 0x000fea0003800000 */
[----:B--23--:R-:W-:Y:S01]  /*2260*/  FMUL.FTZ R136, R136, 1.4426950216293334961 ;  /* 0x3fb8aa3b88887820 */ /* 0x00cfe20000410000 */
        /* <DEDUP_REMOVED lines=30> */
.L_x_587:
[----:B--23--:R-:W-:Y:S05]  /*2450*/  BSYNC B0 ;  /* 0x0000000000007941 */ /* 0x00cfea0003800000 */
.L_x_586:
[----:B------:R-:W-:Y:S01]  /*2460*/  BSSY B0, `(.L_x_588) ;  /* 0x0000027000007945 */ /* 0x000fe20003800000 */
[----:B------:R-:W-:Y:S01]  /*2470*/  FSETP.GTU.FTZ.AND P4, PT, R129, 20, PT ;  /* 0x41a000008100780b */ /* 0x000fe20003f9c000 */
[----:B------:R-:W-:Y:S01]  /*2480*/  FFMA.FTZ R9, R128, R9, R19 ;  /* 0x0000000980097223 */ /* 0x000fe20000010013 */
[----:B------:R-:W-:Y:S01]  /*2490*/  HADD2.F32 R10, -RZ, R217.H0_H0 ;  /* 0x200000d9ff0a7230 */ /* 0x000fe20000004100 */
[----:B------:R-:W-:Y:S01]  /*24a0*/  FADD.FTZ R127, R15, UR5 ;  /* 0x000000050f7f7e21 */ /* 0x000fe20008010000 */
[----:B------:R-:W-:Y:S02]  /*24b0*/  HADD2.F32 R16, -RZ, R16.H0_H0 ;  /* 0x20000010ff107230 */ /* 0x000fe40000004100 */
[----:B------:R-:W-:Y:S01]  /*24c0*/  HADD2.F32 R126, -RZ, R126.H0_H0 ;  /* 0x2000007eff7e7230 */ /* 0x000fe20000004100 */
[----:B------:R-:W-:Y:S05]  /*24d0*/  @P3 BRA `(.L_x_589) ;  /* 0x000001f000003947 */ /* 0x000fea0003800000 */
[----:B------:R-:W-:Y:S01]  /*24e0*/  FMUL.FTZ R135, R135, 1.4426950216293334961 ;  /* 0x3fb8aa3b87877820 */ /* 0x000fe20000410000 */
        /* <DEDUP_REMOVED lines=30> */
.L_x_589:
[----:B------:R-:W-:Y:S05]  /*26d0*/  BSYNC B0 ;  /* 0x0000000000007941 */ /* 0x000fea0003800000 */
.L_x_588:
        /* <DEDUP_REMOVED lines=39> */
.L_x_591:
[----:B------:R-:W-:Y:S05]  /*2950*/  BSYNC B0 ;  /* 0x0000000000007941 */ /* 0x000fea0003800000 */
.L_x_590:
        /* <DEDUP_REMOVED lines=39> */
.L_x_593:
[----:B------:R-:W-:Y:S05]  /*2bd0*/  BSYNC B0 ;  /* 0x0000000000007941 */ /* 0x000fea0003800000 */
.L_x_592:
        /* <DEDUP_REMOVED lines=39> */
.L_x_595:
[----:B------:R-:W-:Y:S05]  /*2e50*/  BSYNC B0 ;  /* 0x0000000000007941 */ /* 0x000fea0003800000 */
.L_x_594:
[----:B------:R-:W-:Y:S01]  /*2e60*/  BSSY B0, `(.L_x_596) ;  /* 0x0000027000007945 */ /* 0x000fe20003800000 */
[----:B------:R-:W-:Y:S01]  /*2e70*/  FSETP.GTU.FTZ.AND P0, PT, R119, 20, PT ;  /* 0x41a000007700780b */ /* 0x000fe20003f1c000 */
[----:B------:R-:W-:Y:S01]  /*2e80*/  FFMA.FTZ R9, R118, R8, R9 ;  /* 0x0000000876097223 */ /* 0x000fe20000010009 */
[----:B------:R-:W-:Y:S01]  /*2e90*/  HADD2.F32 R7, -RZ, R183.H0_H0 ;  /* 0x200000b7ff077230 */ /* 0x000fe20000004100 */
[----:B------:R-:W-:Y:S01]  /*2ea0*/  FADD.FTZ R117, R117, UR5 ;  /* 0x0000000575757e21 */ /* 0x000fe20008010000 */
[----:B------:R-:W-:Y:S02]  /*2eb0*/  HADD2.F32 R115, -RZ, R4.H0_H0 ;  /* 0x20000004ff737230 */ /* 0x000fe40000004100 */
[----:B-1----:R-:W-:Y:S01]  /*2ec0*/  HADD2.F32 R116, -RZ, R116.H0_H0 ;  /* 0x20000074ff747230 */ /* 0x002fe20000004100 */
        /* <DEDUP_REMOVED lines=32> */
.L_x_597:
[----:B------:R-:W-:Y:S05]  /*30d0*/  BSYNC B0 ;  /* 0x0000000000007941 */ /* 0x000fea0003800000 */
.L_x_596:
[----:B------:R-:W-:Y:S01]  /*30e0*/  BSSY B0, `(.L_x_598) ;  /* 0x0000026000007945 */ /* 0x000fe20003800000 */
[----:B------:R-:W-:Y:S01]  /*30f0*/  FSETP.GTU.FTZ.AND P6, PT, R117, 20, PT ;  /* 0x41a000007500780b */ /* 0x000fe20003fdc000 */
[----:B------:R-:W-:Y:S01]  /*3100*/  FFMA.FTZ R7, R116, R7, R9 ;  /* 0x0000000774077223 */ /* 0x000fe20000010009 */
[----:B------:R-:W-:Y:S01]  /*3110*/  HADD2.F32 R8, -RZ, R173.H0_H0 ;  /* 0x200000adff087230 */ /* 0x000fe20000004100 */
[----:B------:R-:W-:Y:S01]  /*3120*/  FADD.FTZ R115, R115, UR5 ;  /* 0x0000000573737e21 */ /* 0x000fe20008010000 */
[----:B------:R-:W-:Y:S01]  /*3130*/  HADD2.F32 R114, -RZ, R114.H0_H0 ;  /* 0x20000072ff727230 */ /* 0x000fe20000004100 */
        /* <DEDUP_REMOVED lines=32> */
.L_x_599:
[----:B------:R-:W-:Y:S05]  /*3340*/  BSYNC B0 ;  /* 0x0000000000007941 */ /* 0x000fea0003800000 */
.L_x_598:
[----:B------:R-:W-:Y:S01]  /*3350*/  FFMA.FTZ R4, R114, R8, R7 ;  /* 0x0000000872047223 */ /* 0x000fe20000010007 */
[----:B------:R-:W-:Y:S01]  /*3360*/  HADD2.F32 R3, -RZ, R3.H0_H0 ;  /* 0x20000003ff037230 */ /* 0x000fe20000004100 */
[----:B------:R-:W-:Y:S01]  /*3370*/  BSSY B0, `(.L_x_600) ;  /* 0x0000025000007945 */ /* 0x000fe20003800000 */
[----:B------:R-:W-:Y:S01]  /*3380*/  HFMA2.MMA R172, -RZ, RZ, 0, 0 ;  /* 0x00000000ffac7435 */ /* 0x000fe200000001ff */
[----:B------:R-:W-:Y:S01]  /*3390*/  FSETP.GTU.FTZ.AND P4, PT, R115, 20, PT ;  /* 0x41a000007300780b */ /* 0x000fe20003f9c000 */
[----:B------:R0:W-:Y:S01]  /*33a0*/  STL [R1+0x10], R4 ;  /* 0x0000100401007387 */ /* 0x0001e20000100800 */
[----:B------:R-:W-:Y:S01]  /*33b0*/  FADD.FTZ R113, R3, UR5 ;  /* 0x0000000503717e21 */ /* 0x000fe20008010000 */
[----:B------:R-:W-:Y:S05]  /*33c0*/  @P3 BRA `(.L_x_601) ;  /* 0x000001f000003947 */ /* 0x000fea0003800000 */
[----:B------:R-:W-:Y:S01]  /*33d0*/  FMUL.FTZ R127, R127, 1.4426950216293334961 ;  /* 0x3fb8aa3b7f7f7820 */ /* 0x000fe20000410000 */
[----:B------:R-:W-:Y:S02]  /*33e0*/  MOV R8, 0x3e800000 ;  /* 0x3e80000000087802 */ /* 0x000fe40000000f00 */
[----:B------:R-:W-:Y:S01]  /*33f0*/  MOV R7, 0x3d39bf78 ;  /* 0x3d39bf7800077802 */ /* 0x000fe20000000f00 */
[----:B------:R-:W1:Y:S02]  /*3400*/  MUFU.EX2 R6, R127 ;  /* 0x0000007f00067308 */ /* 0x000e640000000800 */
[C---:B-1----:R-:W-:Y:S01]  /*3410*/  FADD.FTZ.RZ R3, R6.reuse, 1 ;  /* 0x3f80000006037421 */ /* 0x042fe2000001c000 */
[----:B------:R-:W-:-:S04]  /*3420*/  ISETP.GE.U32.AND P3, PT, R6, 0x7f800000, PT ;  /* 0x7f8000000600780c */ /* 0x000fc80003f66070 */
[----:B------:R-:W-:-:S04]  /*3430*/  IADD3 R3, R3, -0x3f400000, RZ ;  /* 0xc0c0000003037810 */ /* 0x000fc80007ffe0ff */
[----:B------:R-:W-:-:S04]  /*3440*/  LOP3.LUT R3, R3, 0xff800000, RZ, 0xc0, !PT ;  /* 0xff80000003037812 */ /* 0x000fc800078ec0ff */
[----:B------:R-:W-:Y:S02]  /*3450*/  IADD3 R5, -R3, 0x40800000, RZ ;  /* 0x4080000003057810 */ /* 0x000fe40007ffe1ff */
[----:B0-----:R-:W-:Y:S02]  /*3460*/  IADD3 R4, R6, -R3, RZ ;  /* 0x8000000306047210 */ /* 0x001fe40007ffe0ff */
        /* <DEDUP_REMOVED lines=21> */
.L_x_601:
[----:B------:R-:W-:Y:S05]  /*35c0*/  BSYNC B0 ;  /* 0x0000000000007941 */ /* 0x000fea0003800000 */
.L_x_600:
        /* <DEDUP_REMOVED lines=10> */
[----:B------:R-:W1:Y:S02]  /*3670*/  MUFU.EX2 R5, R125 ;  /* 0x0000007d00057308 */ /* 0x000e640000000800 */
[C---:B-1----:R-:W-:Y:S01]  /*3680*/  FADD.FTZ.RZ R2, R5.reuse, 1 ;  /* 0x3f80000005027421 */ /* 0x042fe2000001c000 */
[----:B------:R-:W-:-:S04]  /*3690*/  ISETP.GE.U32.AND P2, PT, R5, 0x7f800000, PT ;  /* 0x7f8000000500780c */ /* 0x000fc80003f46070 */
[----:B------:R-:W-:-:S04]  /*36a0*/  IADD3 R2, R2, -0x3f400000, RZ ;  /* 0xc0c0000002027810 */ /* 0x000fc80007ffe0ff */
[----:B------:R-:W-:-:S04]  /*36b0*/  LOP3.LUT R2, R2, 0xff800000, RZ, 0xc0, !PT ;  /* 0xff80000002027812 */ /* 0x000fc800078ec0ff */
[----:B0-----:R-:W-:Y:S02]  /*36c0*/  IADD3 R4, -R2, 0x40800000, RZ ;  /* 0x4080000002047810 */ /* 0x001fe40007ffe1ff */
        /* <DEDUP_REMOVED lines=22> */
.L_x_603:
[----:B------:R-:W-:Y:S05]  /*3830*/  BSYNC B0 ;  /* 0x0000000000007941 */ /* 0x000fea0003800000 */
.L_x_602:
        /* <DEDUP_REMOVED lines=8> */
[----:B0-----:R-:W-:Y:S01]  /*38c0*/  HFMA2.MMA R4, -RZ, RZ, 1.625, 0 ;  /* 0x3e800000ff047435 */ /* 0x001fe200000001ff */
        /* <DEDUP_REMOVED lines=29> */
.L_x_605:
[----:B------:R-:W-:Y:S05]  /*3aa0*/  BSYNC B0 ;  /* 0x0000000000007941 */ /* 0x000fea0003800000 */
.L_x_604:
[----:B------:R-:W-:Y:S01]  /*3ab0*/  BSSY B0, `(.L_x_606) ;  /* 0x0000025000007945 */ /* 0x000fe20003800000 */
[----:B------:R-:W-:Y:S01]  /*3ac0*/  FSETP.GTU.FTZ.AND P1, PT, R111, 20, PT ;  /* 0x41a000006f00780b */ /* 0x000fe20003f3c000 */
[----:B------:R-:W-:Y:S01]  /*3ad0*/  CS2R R162, SRZ ;  /* 0x0000000000a27805 */ /* 0x000fe2000001ff00 */
[----:B------:R-:W-:Y:S01]  /*3ae0*/  CS2R R160, SRZ ;  /* 0x0000000000a07805 */ /* 0x000fe2000001ff00 */
[----:B------:R-:W-:Y:S01]  /*3af0*/  CS2R R158, SRZ ;  /* 0x00000000009e7805 */ /* 0x000fe2000001ff00 */
        /* <DEDUP_REMOVED lines=32> */
.L_x_607:
[----:B------:R-:W-:Y:S05]  /*3d00*/  BSYNC B0 ;  /* 0x0000000000007941 */ /* 0x000fea0003800000 */
.L_x_606:
[----:B------:R-:W-:Y:S01]  /*3d10*/  BSSY B0, `(.L_x_608) ;  /* 0x0000021000007945 */ /* 0x000fe20003800000 */
        /* <DEDUP_REMOVED lines=32> */
.L_x_609:
[----:B------:R-:W-:Y:S05]  /*3f20*/  BSYNC B0 ;  /* 0x0000000000007941 */ /* 0x000fea0003800000 */
.L_x_608:
        /* <DEDUP_REMOVED lines=33> */
.L_x_611:
[----:B------:R-:W-:Y:S05]  /*4140*/  BSYNC B0 ;  /* 0x0000000000007941 */ /* 0x000fea0003800000 */
.L_x_610:
        /* <DEDUP_REMOVED lines=33> */
.L_x_613:
[----:B------:R-:W-:Y:S05]  /*4360*/  BSYNC B0 ;  /* 0x0000000000007941 */ /* 0x000fea0003800000 */
.L_x_612:
        /* <DEDUP_REMOVED lines=33> */
.L_x_615:
[----:B------:R-:W-:Y:S05]  /*4580*/  BSYNC B0 ;  /* 0x0000000000007941 */ /* 0x000fea0003800000 */
.L_x_614:
        /* <DEDUP_REMOVED lines=33> */
.L_x_617:
[----:B------:R-:W-:Y:S05]  /*47a0*/  BSYNC B0 ;  /* 0x0000000000007941 */ /* 0x000fea0003800000 */
.L_x_616:
        /* <DEDUP_REMOVED lines=19> */
[----:B------:R-:W-:Y:S01]  /*48e0*/  UIADD3 UR34, UR33, -0x1, URZ ;  /* 0xffffffff21227890 */ /* 0x000fe2000fffe03f */
[----:B------:R-:W-:Y:S01]  /*48f0*/  MOV R172, RZ ;  /* 0x000000ff00ac7202 */ /* 0x000fe20000000f00 */
[----:B------:R-:W-:Y:S01]  /*4900*/  CS2R R170, SRZ ;  /* 0x0000000000aa7805 */ /* 0x000fe2000001ff00 */
[----:B------:R-:W-:Y:S01]  /*4910*/  CS2R R168, SRZ ;  /* 0x0000000000a87805 */ /* 0x000fe2000001ff00 */
[----:B------:R-:W-:Y:S01]  /*4920*/  ULEA.HI UR9, UR34, UR34, URZ, 0x1 ;  /* 0x0000002222097291 */ /* 0x000fe2000f8f083f */
[----:B------:R-:W-:Y:S01]  /*4930*/  CS2R R166, SRZ ;  /* 0x0000000000a67805 */ /* 0x000fe2000001ff00 */
[----:B------:R-:W-:Y:S01]  /*4940*/  CS2R R164, SRZ ;  /* 0x0000000000a47805 */ /* 0x000fe2000001ff00 */
[----:B------:R-:W-:Y:S01]  /*4950*/  CS2R R162, SRZ ;  /* 0x0000000000a27805 */ /* 0x000fe2000001ff00 */
[----:B------:R-:W-:Y:S01]  /*4960*/  ULOP3.LUT UR9, UR9, 0xfffffe, URZ, 0xc0, !UPT ;  /* 0x00fffffe09097892 */ /* 0x000fe2000f8ec03f */
[----:B------:R-:W-:Y:S01]  /*4970*/  CS2R R160, SRZ ;  /* 0x0000000000a07805 */ /* 0x000fe2000001ff00 */
[----:B------:R-:W-:Y:S01]  /*4980*/  CS2R R158, SRZ ;  /* 0x00000000009e7805 */ /* 0x000fe2000001ff00 */
[----:B------:R-:W-:Y:S01]  /*4990*/  MOV R157, RZ ;  /* 0x000000ff009d7202 */ /* 0x000fe20000000f00 */
[----:B------:R-:W-:-:S02]  /*49a0*/  UIADD3 UR34, UR34, -UR9, URZ ;  /* 0x8000000922227290 */ /* 0x000fc4000fffe03f */
[----:B------:R-:W-:Y:S02]  /*49b0*/  UMOV UR7, URZ ;  /* 0x0000003f00077c82 */ /* 0x000fe40008000000 */
[----:B------:R-:W-:Y:S02]  /*49c0*/  UMOV UR8, URZ ;  /* 0x0000003f00087c82 */ /* 0x000fe40008000000 */
[----:B------:R-:W-:Y:S02]  /*49d0*/  UMOV UR9, URZ ;  /* 0x0000003f00097c82 */ /* 0x000fe40008000000 */
.L_x_719:
[----:B------:R-:W-:Y:S02]  /*49e0*/  ULDC.64 UR20, c[0x0][0x180] ;  /* 0x0000600000147ab9 */ /* 0x000fe40000000a00 */
[----:B------:R-:W-:Y:S02]  /*49f0*/  UIMAD UR39, UR17, UR20, URZ ;  /* 0x00000014112772a4 */ /* 0x000fe4000f8e023f */
[----:B------:R-:W-:Y:S02]  /*4a00*/  UIMAD.WIDE.U32 UR22, UR16, UR20, URZ ;  /* 0x00000014101672a5 */ /* 0x000fe4000f8e003f */
[----:B------:R-:W-:-:S02]  /*4a10*/  UIMAD UR40, UR16, UR21, UR39 ;  /* 0x00000015102872a4 */ /* 0x000fc4000f8e0227 */
        /* <DEDUP_REMOVED lines=31> */
[C---:B------:R-:W-:Y:S02]  /*4c10*/  IADD3 R0, R6.reuse, 0x60, RZ ;  /* 0x0000006006007810 */ /* 0x040fe40007ffe0ff */
[----:B------:R-:W-:Y:S02]  /*4c20*/  IADD3 R7, R6, 0x80, RZ ;  /* 0x0000008006077810 */ /* 0x000fe40007ffe0ff */
[----:B------:R-:W-:Y:S02]  /*4c30*/  IADD3 R5, R9, UR20, RZ ;  /* 0x0000001409057c10 */ /* 0x000fe4000fffe0ff */
[----:B0-----:R-:W-:Y:S02]  /*4c40*/  LEA R4, P1, R8, UR29, 0x1 ;  /* 0x0000001d08047c11 */ /* 0x001fe4000f8208ff */
[----:B------:R-:W-:Y:S02]  /*4c50*/  ISETP.GE.AND P6, PT, R0, UR22, PT ;  /* 0x0000001600007c0c */ /* 0x000fe4000bfc6270 */
[----:B------:R-:W-:-:S02]  /*4c60*/  IADD3 R0, R6, 0xa0, RZ ;  /* 0x000000a006007810 */ /* 0x000fc40007ffe0ff */
[----:B------:R-:W-:Y:S02]  /*4c70*/  ISETP.GE.AND P0, PT, R7, UR22, PT ;  /* 0x0000001607007c0c */ /* 0x000fe4000bf06270 */
[----:B------:R-:W-:Y:S02]  /*4c80*/  LEA.HI.X R5, R8, UR32, R5, 0x1, P1 ;  /* 0x0000002008057c11 */ /* 0x000fe400088f0c05 */
[----:B------:R-:W-:Y:S02]  /*4c90*/  IADD3 R7, R6, 0xc0, RZ ;  /* 0x000000c006077810 */ /* 0x000fe40007ffe0ff */
[----:B------:R-:W-:Y:S01]  /*4ca0*/  ISETP.GE.AND P1, PT, R0, UR22, PT ;  /* 0x0000001600007c0c */ /* 0x000fe2000bf26270 */
[----:B------:R0:W3:Y:S01]  /*4cb0*/  @!P3 LDG.E.U16 R10, [R4.64] ;  /* 0x0000001e040ab981 */ /* 0x0000e2000c1e1500 */
[----:B------:R-:W-:Y:S02]  /*4cc0*/  IADD3 R0, R6, 0xe0, RZ ;  /* 0x000000e006007810 */ /* 0x000fe40007ffe0ff */
[----:B------:R-:W-:-:S02]  /*4cd0*/  ISETP.GE.AND P2, PT, R7, UR22, PT ;  /* 0x0000001607007c0c */ /* 0x000fc4000bf46270 */
[----:B------:R-:W-:Y:S02]  /*4ce0*/  PRMT R8, RZ, 0x7610, R8 ;  /* 0x00007610ff087816 */ /* 0x000fe40000000008 */
[----:B------:R-:W-:Y:S02]  /*4cf0*/  ISETP.GE.AND P3, PT, R0, UR22, PT ;  /* 0x0000001600007c0c */ /* 0x000fe4000bf66270 */
[----:B------:R-:W-:Y:S02]  /*4d00*/  PRMT R9, RZ, 0x7610, R9 ;  /* 0x00007610ff097816 */ /* 0x000fe40000000009 */
[----:B------:R-:W-:Y:S01]  /*4d10*/  IADD3 R11, R6, 0x120, RZ ;  /* 0x00000120060b7810 */ /* 0x000fe20007ffe0ff */
[----:B------:R0:W4:Y:S01]  /*4d20*/  @!P5 LDG.E.U16 R8, [R4.64+0x80] ;  /* 0x0000801e0408d981 */ /* 0x000122000c1e1500 */
[----:B------:R-:W-:Y:S02]  /*4d30*/  PRMT R7, RZ, 0x7610, R7 ;  /* 0x00007610ff077816 */ /* 0x000fe40000000007 */
[----:B------:R-:W-:Y:S01]  /*4d40*/  PRMT R14, RZ, 0x7610, R14 ;  /* 0x00007610ff0e7816 */ /* 0x000fe2000000000e */
[----:B------:R0:W3:Y:S01]  /*4d50*/  @!P4 LDG.E.U16 R9, [R4.64+0x40] ;  /* 0x0000401e0409c981 */ /* 0x0000e2000c1e1500 */
[----:B------:R-:W-:-:S02]  /*4d60*/  PRMT R13, RZ, 0x7610, R13 ;  /* 0x00007610ff0d7816 */ /* 0x000fc4000000000d */
[----:B------:R-:W-:Y:S01]  /*4d70*/  ISETP.GE.AND P5, PT, R11, UR22, PT ;  /* 0x000000160b007c0c */ /* 0x000fe2000bfa6270 */
[----:B------:R0:W3:Y:S01]  /*4d80*/  @!P6 LDG.E.U16 R7, [R4.64+0xc0] ;  /* 0x0000c01e0407e981 */ /* 0x0000e2000c1e1500 */
[----:B------:R-:W-:Y:S02]  /*4d90*/  PRMT R12, RZ, 0x7610, R12 ;  /* 0x00007610ff0c7816 */ /* 0x000fe4000000000c */
[----:B------:R-:W-:Y:S01]  /*4da0*/  PRMT R11, RZ, 0x7610, R11 ;  /* 0x00007610ff0b7816 */ /* 0x000fe2000000000b */
[----:B------:R0:W3:Y:S04]  /*4db0*/  @!P0 LDG.E.U16 R14, [R4.64+0x100] ;  /* 0x0001001e040e8981 */ /* 0x0000e8000c1e1500 */
[----:B------:R0:W3:Y:S04]  /*4dc0*/  @!P1 LDG.E.U16 R13, [R4.64+0x140] ;  /* 0x0001401e040d9981 */ /* 0x0000e8000c1e1500 */
[----:B------:R0:W3:Y:S04]  /*4dd0*/  @!P2 LDG.E.U16 R12, [R4.64+0x180] ;  /* 0x0001801e040ca981 */ /* 0x0000e8000c1e1500 */
[----:B------:R0:W3:Y:S01]  /*4de0*/  @!P3 LDG.E.U16 R11, [R4.64+0x1c0] ;  /* 0x0001c01e040bb981 */ /* 0x0000e2000c1e1500 */
[----:B------:R-:W-:-:S02]  /*4df0*/  IADD3 R0, R6, 0x100, RZ ;  /* 0x0000010006007810 */ /* 0x000fc40007ffe0ff */
[----:B------:R-:W-:Y:S02]  /*4e00*/  IADD3 R16, R6, 0x1a0, RZ ;  /* 0x000001a006107810 */ /* 0x000fe40007ffe0ff */
[----:B------:R-:W-:Y:S02]  /*4e10*/  ISETP.GE.AND P4, PT, R0, UR22, PT ;  /* 0x0000001600007c0c */ /* 0x000fe4000bf86270 */
[----:B------:R-:W-:Y:S02]  /*4e20*/  IADD3 R0, R6, 0x140, RZ ;  /* 0x0000014006007810 */ /* 0x000fe40007ffe0ff */
[----:B------:R-:W-:Y:S02]  /*4e30*/  ISETP.GE.AND P0, PT, R16, UR22, PT ;  /* 0x0000001610007c0c */ /* 0x000fe4000bf06270 */
[----:B------:R-:W-:Y:S02]  /*4e40*/  ISETP.GE.AND P6, PT, R0, UR22, PT ;  /* 0x0000001600007c0c */ /* 0x000fe4000bfc6270 */
[----:B------:R-:W-:-:S04]  /*4e50*/  IADD3 R0, R6, 0x160, RZ ;  /* 0x0000016006007810 */ /* 0x000fc80007ffe0ff */
[----:B------:R-:W-:Y:S02]  /*4e60*/  ISETP.GE.AND P2, PT, R0, UR22, PT ;  /* 0x0000001600007c0c */ /* 0x000fe4000bf46270 */
[----:B------:R-:W-:Y:S02]  /*4e70*/  IADD3 R0, R6, 0x1c0, RZ ;  /* 0x000001c006007810 */ /* 0x000fe40007ffe0ff */
[----:B------:R-:W-:Y:S02]  /*4e80*/  PRMT R20, RZ, 0x7610, R20 ;  /* 0x00007610ff147816 */ /* 0x000fe40000000014 */
[----:B------:R-:W-:Y:S02]  /*4e90*/  ISETP.GE.AND P3, PT, R0, UR22, PT ;  /* 0x0000001600007c0c */ /* 0x000fe4000bf66270 */
[C---:B------:R-:W-:Y:S02]  /*4ea0*/  IADD3 R0, R6.reuse, 0x1e0, RZ ;  /* 0x000001e006007810 */ /* 0x040fe40007ffe0ff */
[----:B------:R-:W-:Y:S01]  /*4eb0*/  IADD3 R15, R6, 0x180, RZ ;  /* 0x00000180060f7810 */ /* 0x000fe20007ffe0ff */
[----:B------:R0:W3:Y:S01]  /*4ec0*/  @!P0 LDG.E.U16 R20, [R4.64+0x340] ;  /* 0x0003401e04148981 */ /* 0x0000e2000c1e1500 */
[----:B------:R-:W-:-:S02]  /*4ed0*/  PRMT R22, RZ, 0x7610, R22 ;  /* 0x00007610ff167816 */ /* 0x000fc40000000016 */
[----:B------:R-:W-:Y:S02]  /*4ee0*/  PRMT R21, RZ, 0x7610, R21 ;  /* 0x00007610ff157816 */ /* 0x000fe40000000015 */
[----:B------:R-:W-:Y:S02]  /*4ef0*/  ISETP.GE.AND P0, PT, R0, UR22, PT ;  /* 0x0000001600007c0c */ /* 0x000fe4000bf06270 */
[C---:B------:R-:W-:Y:S01]  /*4f00*/  IADD3 R0, R6.reuse, 0x200, RZ ;  /* 0x0000020006007810 */ /* 0x040fe20007ffe0ff */
[----:B------:R0:W3:Y:S01]  /*4f10*/  @!P2 LDG.E.U16 R22, [R4.64+0x2c0] ;  /* 0x0002c01e0416a981 */ /* 0x0000e2000c1e1500 */
[----:B------:R-:W-:Y:S02]  /*4f20*/  ISETP.GE.AND P1, PT, R15, UR22, PT ;  /* 0x000000160f007c0c */ /* 0x000fe4000bf26270 */
[----:B------:R-:W-:Y:S01]  /*4f30*/  PRMT R15, RZ, 0x7610, R15 ;  /* 0x00007610ff0f7816 */ /* 0x000fe2000000000f */
[----:B------:R0:W3:Y:S01]  /*4f40*/  @!P4 LDG.E.U16 R21, [R4.64+0x200] ;  /* 0x0002001e0415c981 */ /* 0x0000e2000c1e1500 */
[----:B------:R-:W-:-:S02]  /*4f50*/  IADD3 R18, R6, 0x220, RZ ;  /* 0x0000022006127810 */ /* 0x000fc40007ffe0ff */
[----:B------:R-:W-:Y:S02]  /*4f60*/  PRMT R17, RZ, 0x7610, R17 ;  /* 0x00007610ff117816 */ /* 0x000fe40000000011 */
[----:B------:R-:W-:Y:S01]  /*4f70*/  ISETP.GE.AND P2, PT, R0, UR22, PT ;  /* 0x0000001600007c0c */ /* 0x000fe2000bf46270 */
[----:B------:R0:W3:Y:S01]  /*4f80*/  @!P5 LDG.E.U16 R15, [R4.64+0x240] ;  /* 0x0002401e040fd981 */ /* 0x0000e2000c1e1500 */
[----:B------:R-:W-:Y:S02]  /*4f90*/  IADD3 R0, R6, 0x240, RZ ;  /* 0x0000024006007810 */ /* 0x000fe40007ffe0ff */
[----:B------:R-:W-:Y:S01]  /*4fa0*/  ISETP.GE.AND P4, PT, R18, UR22, PT ;  /* 0x0000001612007c0c */ /* 0x000fe2000bf86270 */
[----:B------:R0:W3:Y:S01]  /*4fb0*/  @!P6 LDG.E.U16 R17, [R4.64+0x280] ;  /* 0x0002801e0411e981 */ /* 0x0000e2000c1e1500 */
[----:B------:R-:W-:Y:S02]  /*4fc0*/  IADD3 R23, R6, 0x260, RZ ;  /* 0x0000026006177810 */ /* 0x000fe40007ffe0ff */
[----:B------:R-:W-:-:S02]  /*4fd0*/  PRMT R18, RZ, 0x7610, R18 ;  /* 0x00007610ff127816 */ /* 0x000fc40000000012 */
[----:B------:R-:W-:Y:S02]  /*4fe0*/  PRMT R16, RZ, 0x7610, R16 ;  /* 0x00007610ff107816 */ /* 0x000fe40000000010 */
[----:B------:R-:W-:Y:S02]  /*4ff0*/  ISETP.GE.AND P5, PT, R0, UR22, PT ;  /* 0x0000001600007c0c */ /* 0x000fe4000bfa6270 */
[C---:B------:R-:W-:Y:S01]  /*5000*/  IADD3 R0, R6.reuse, 0x280, RZ ;  /* 0x0000028006007810 */ /* 0x040fe20007ffe0ff */
[----:B------:R0:W3:Y:S01]  /*5010*/  @!P0 LDG.E.U16 R18, [R4.64+0x3c0] ;  /* 0x0003c01e04128981 */ /* 0x0000e2000c1e1500 */
[----:B------:R-:W-:Y:S02]  /*5020*/  ISETP.GE.AND P6, PT, R23, UR22, PT ;  /* 0x0000001617007c0c */ /* 0x000fe4000bfc6270 */
[----:B------:R-:W-:Y:S01]  /*5030*/  IADD3 R23, R6, 0x2a0, RZ ;  /* 0x000002a006177810 */ /* 0x000fe20007ffe0ff */
[----:B------:R0:W3:Y:S01]  /*5040*/  @!P1 LDG.E.U16 R16, [R4.64+0x300] ;  /* 0x0003001e04109981 */ /* 0x0000e2000c1e1500 */
[----:B------:R-:W-:-:S02]  /*5050*/  PRMT R19, RZ, 0x7610, R19 ;  /* 0x00007610ff137816 */ /* 0x000fc40000000013 */
[----:B------:R-:W-:Y:S02]  /*5060*/  ISETP.GE.AND P0, PT, R0, UR22, PT ;  /* 0x0000001600007c0c */ /* 0x000fe4000bf06270 */
[----:B------:R-:W-:Y:S02]  /*5070*/  PRMT R24, RZ, 0x7610, R24 ;  /* 0x00007610ff187816 */ /* 0x000fe40000000018 */
[----:B------:R-:W-:Y:S01]  /*5080*/  ISETP.GE.AND P1, PT, R23, UR22, PT ;  /* 0x0000001617007c0c */ /* 0x000fe2000bf26270 */
[----:B------:R0:W3:Y:S01]  /*5090*/  @!P3 LDG.E.U16 R19, [R4.64+0x380] ;  /* 0x0003801e0413b981 */ /* 0x0000e2000c1e1500 */
[C---:B------:R-:W-:Y:S02]  /*50a0*/  IADD3 R23, R6.reuse, 0x2e0, RZ ;  /* 0x000002e006177810 */ /* 0x040fe40007ffe0ff */
[----:B------:R-:W-:Y:S01]  /*50b0*/  PRMT R25, RZ, 0x7610, R25 ;  /* 0x00007610ff197816 */ /* 0x000fe20000000019 */
[----:B------:R0:W3:Y:S01]  /*50c0*/  @!P2 LDG.E.U16 R24, [R4.64+0x400] ;  /* 0x0004001e0418a981 */ /* 0x0000e2000c1e1500 */
[----:B------:R-:W-:-:S02]  /*50d0*/  IADD3 R0, R6, 0x2c0, RZ ;  /* 0x000002c006007810 */ /* 0x000fc40007ffe0ff */
[----:B------:R-:W-:Y:S02]  /*50e0*/  IADD3 R26, R6, 0x300, RZ ;  /* 0x00000300061a7810 */ /* 0x000fe40007ffe0ff */
[----:B------:R-:W-:Y:S01]  /*50f0*/  ISETP.GE.AND P3, PT, R23, UR22, PT ;  /* 0x0000001617007c0c */ /* 0x000fe2000bf66270 */
[----:B------:R0:W3:Y:S01]  /*5100*/  @!P4 LDG.E.U16 R25, [R4.64+0x440] ;  /* 0x0004401e0419c981 */ /* 0x0000e2000c1e1500 */
[----:B------:R-:W-:Y:S02]  /*5110*/  PRMT R23, RZ, 0x7610, R23 ;  /* 0x00007610ff177816 */ /* 0x000fe40000000017 */
[----:B------:R-:W-:Y:S02]  /*5120*/  ISETP.GE.AND P2, PT, R0, UR22, PT ;  /* 0x0000001600007c0c */ /* 0x000fe4000bf46270 */
[----:B------:R-:W-:Y:S02]  /*5130*/  PRMT R30, RZ, 0x7610, R30 ;  /* 0x00007610ff1e7816 */ /* 0x000fe4000000001e */
[----:B------:R-:W-:Y:S01]  /*5140*/  ISETP.GE.AND P4, PT, R26, UR22, PT ;  /* 0x000000161a007c0c */ /* 0x000fe2000bf86270 */
[----:B------:R0:W4:Y:S01]  /*5150*/  @!P0 LDG.E.U16 R23, [R4.64+0x500] ;  /* 0x0005001e04178981 */ /* 0x000122000c1e1500 */
[----:B------:R-:W-:-:S02]  /*5160*/  IADD3 R27, R6, 0x360, RZ ;  /* 0x00000360061b7810 */ /* 0x000fc40007ffe0ff */
[----:B------:R-:W-:Y:S01]  /*5170*/  PRMT R29, RZ, 0x7610, R29 ;  /* 0x00007610ff1d7816 */ /* 0x000fe2000000001d */
[----:B------:R0:W4:Y:S01]  /*5180*/  @!P6 LDG.E.U16 R30, [R4.64+0x4c0] ;  /* 0x0004c01e041ee981 */ /* 0x000122000c1e1500 */
[----:B------:R-:W-:Y:S02]  /*5190*/  IADD3 R26, R6, 0x340, RZ ;  /* 0x00000340061a7810 */ /* 0x000fe40007ffe0ff */
[----:B------:R-:W-:Y:S02]  /*51a0*/  ISETP.GE.AND P0, PT, R27, UR22, PT ;  /* 0x000000161b007c0c */ /* 0x000fe4000bf06270 */
[----:B------:R-:W-:Y:S01]  /*51b0*/  PRMT R28, RZ, 0x7610, R28 ;  /* 0x00007610ff1c7816 */ /* 0x000fe2000000001c */
[----:B------:R0:W4:Y:S01]  /*51c0*/  @!P5 LDG.E.U16 R29, [R4.64+0x480] ;  /* 0x0004801e041dd981 */ /* 0x000122000c1e1500 */
[----:B------:R-:W-:Y:S02]  /*51d0*/  ISETP.GE.AND P6, PT, R26, UR22, PT ;  /* 0x000000161a007c0c */ /* 0x000fe4000bfc6270 */
[----:B------:R-:W-:-:S02]  /*51e0*/  PRMT R27, RZ, 0x7610, R27 ;  /* 0x00007610ff1b7816 */ /* 0x000fc4000000001b */
[----:B------:R-:W-:Y:S01]  /*51f0*/  IADD3 R0, R6, 0x320, RZ ;  /* 0x0000032006007810 */ /* 0x000fe20007ffe0ff */
[----:B------:R0:W4:Y:S01]  /*5200*/  @!P1 LDG.E.U16 R28, [R4.64+0x540] ;  /* 0x0005401e041c9981 */ /* 0x000122000c1e1500 */
[----:B------:R-:W-:Y:S02]  /*5210*/  PRMT R26, RZ, 0x7610, R26 ;  /* 0x00007610ff1a7816 */ /* 0x000fe4000000001a */
[----:B------:R-:W-:Y:S01]  /*5220*/  ISETP.GE.AND P5, PT, R0, UR22, PT ;  /* 0x0000001600007c0c */ /* 0x000fe2000bfa6270 */
[----:B------:R0:W4:Y:S01]  /*5230*/  @!P2 LDG.E.U16 R27, [R4.64+0x580] ;  /* 0x0005801e041ba981 */ /* 0x000122000c1e1500 */
[----:B------:R-:W-:-:S03]  /*5240*/  IADD3 R0, R6, 0x380, RZ ;  /* 0x0000038006007810 */ /* 0x000fc60007ffe0ff */
[----:B------:R0:W4:Y:S01]  /*5250*/  @!P3 LDG.E.U16 R26, [R4.64+0x5c0] ;  /* 0x0005c01e041ab981 */ /* 0x000122000c1e1500 */
[----:B------:R-:W-:Y:S02]  /*5260*/  IADD3 R31, R6, 0x3a0, RZ ;  /* 0x000003a0061f7810 */ /* 0x000fe40007ffe0ff */
[----:B------:R-:W-:Y:S02]  /*5270*/  ISETP.GE.AND P1, PT, R0, UR22, PT ;  /* 0x0000001600007c0c */ /* 0x000fe4000bf26270 */
[----:B------:R-:W-:Y:S02]  /*5280*/  IADD3 R0, R6, 0x3c0, RZ ;  /* 0x000003c006007810 */ /* 0x000fe40007ffe0ff */
[----:B------:R-:W-:Y:S02]  /*5290*/  ISETP.GE.AND P2, PT, R31, UR22, PT ;  /* 0x000000161f007c0c */ /* 0x000fe4000bf46270 */
[----:B------:R-:W-:Y:S02]  /*52a0*/  PRMT R31, RZ, 0x7610, R31 ;  /* 0x00007610ff1f7816 */ /* 0x000fe4000000001f */
[----:B------:R-:W-:-:S02]  /*52b0*/  ISETP.GE.AND P3, PT, R0, UR22, PT ;  /* 0x0000001600007c0c */ /* 0x000fc4000bf66270 */
[----:B------:R-:W-:Y:S02]  /*52c0*/  PRMT R32, RZ, 0x7610, R32 ;  /* 0x00007610ff207816 */ /* 0x000fe40000000020 */
[----:B------:R-:W-:Y:S01]  /*52d0*/  IADD3 R0, R6, 0x3e0, RZ ;  /* 0x000003e006007810 */ /* 0x000fe20007ffe0ff */
[----:B------:R0:W4:Y:S01]  /*52e0*/  @!P4 LDG.E.U16 R31, [R4.64+0x600] ;  /* 0x0006001e041fc981 */ /* 0x000122000c1e1500 */
[----:B------:R-:W-:Y:S02]  /*52f0*/  PRMT R33, RZ, 0x7610, R33 ;  /* 0x00007610ff217816 */ /* 0x000fe40000000021 */
[----:B------:R-:W-:Y:S01]  /*5300*/  PRMT R6, RZ, 0x7610, R6 ;  /* 0x00007610ff067816 */ /* 0x000fe20000000006 */
[----:B------:R0:W4:Y:S04]  /*5310*/  @!P5 LDG.E.U16 R32, [R4.64+0x640] ;  /* 0x0006401e0420d981 */ /* 0x000128000c1e1500 */
[----:B------:R0:W4:Y:S04]  /*5320*/  @!P6 LDG.E.U16 R33, [R4.64+0x680] ;  /* 0x0006801e0421e981 */ /* 0x000128000c1e1500 */
[----:B------:R0:W4:Y:S01]  /*5330*/  @!P0 LDG.E.U16 R6, [R4.64+0x6c0] ;  /* 0x0006c01e04068981 */ /* 0x000122000c1e1500 */
[----:B------:R-:W-:-:S02]  /*5340*/  PRMT R34, RZ, 0x7610, R34 ;  /* 0x00007610ff227816 */ /* 0x000fc40000000022 */
[----:B------:R-:W-:Y:S02]  /*5350*/  PRMT R37, RZ, 0x7610, R37 ;  /* 0x00007610ff257816 */ /* 0x000fe40000000025 */
[----:B------:R-:W-:Y:S02]  /*5360*/  PRMT R36, RZ, 0x7610, R36 ;  /* 0x00007610ff247816 */ /* 0x000fe40000000024 */
[----:B------:R0:W4:Y:S04]  /*5370*/  @!P1 LDG.E.U16 R34, [R4.64+0x700] ;  /* 0x0007001e04229981 */ /* 0x000128000c1e1500 */
[----:B------:R0:W4:Y:S04]  /*5380*/  @!P2 LDG.E.U16 R37, [R4.64+0x740] ;  /* 0x0007401e0425a981 */ /* 0x000128000c1e1500 */
[----:B------:R0:W4:Y:S01]  /*5390*/  @!P3 LDG.E.U16 R36, [R4.64+0x780] ;  /* 0x0007801e0424b981 */ /* 0x000122000c1e1500 */
[----:B------:R-:W-:Y:S01]  /*53a0*/  ISETP.GE.AND P4, PT, R0, UR22, PT ;  /* 0x0000001600007c0c */ /* 0x000fe2000bf86270 */
[----:B------:R-:W-:Y:S01]  /*53b0*/  ULDC.64 UR22, c[0x0][0x198] ;  /* 0x0000660000167ab9 */ /* 0x000fe20000000a00 */
[----:B------:R-:W-:-:S11]  /*53c0*/  PRMT R35, RZ, 0x7610, R35 ;  /* 0x00007610ff237816 */ /* 0x000fd60000000023 */
[----:B------:R0:W4:Y:S01]  /*53d0*/  @!P4 LDG.E.U16 R35, [R4.64+0x7c0] ;  /* 0x0007c01e0423c981 */ /* 0x000122000c1e1500 */
[----:B------:R-:W-:Y:S01]  /*53e0*/  LOP3.LUT P0, RZ, R148, 0x1f, RZ, 0xc0, !PT ;  /* 0x0000001f94ff7812 */ /* 0x000fe2000780c0ff */
[----:B--2---:R1:W2:Y:S02]  /*53f0*/  R2UR UR42, R3 ;  /* 0x00000000032a73c2 */ /* 0x0042a400000e0000 */
[----:B-1----:R-:W-:Y:S01]  /*5400*/  MOV R3, UR33 ;  /* 0x0000002100037c02 */ /* 0x002fe20008000f00 */
[----:B--2---:R-:W-:-:S04]  /*5410*/  FMUL.FTZ R0, R136, UR42 ;  /* 0x0000002a88007c20 */ /* 0x004fc80008410000 */
[----:B------:R-:W-:Y:S02]  /*5420*/  FMUL.RZ R38, R0, 0.15915493667125701904 ;  /* 0x3e22f98300267820 */ /* 0x000fe4000040c000 */
[----:B------:R-:W-:-:S04]  /*5430*/  FMUL.FTZ R0, R135, UR42 ;  /* 0x0000002a87007c20 */ /* 0x000fc80008410000 */
[----:B------:R-:W-:Y:S02]  /*5440*/  FMUL.RZ R39, R0, 0.15915493667125701904 ;  /* 0x3e22f98300277820 */ /* 0x000fe4000040c000 */
[----:B------:R-:W-:-:S04]  /*5450*/  FMUL.FTZ R0, R134, UR42 ;  /* 0x0000002a86007c20 */ /* 0x000fc80008410000 */
[----:B0-----:R-:W-:Y:S02]  /*5460*/  FMUL.RZ R5, R0, 0.15915493667125701904 ;  /* 0x3e22f98300057820 */ /* 0x001fe4000040c000 */
[----:B------:R-:W-:Y:S01]  /*5470*/  FMUL.FTZ R0, R133, UR42 ;  /* 0x0000002a85007c20 */ /* 0x000fe20008410000 */
[----:B------:R-:W-:Y:S01]  /*5480*/  MUFU.SIN R123, R38 ;  /* 0x00000026007b7308 */ /* 0x000fe20000000400 */
[----:B------:R-:W-:-:S07]  /*5490*/  ISETP.LT.OR P0, PT, R3, 0x2, P0 ;  /* 0x000000020300780c */ /* 0x000fce0000701670 */
[----:B------:R0:W-:Y:S01]  /*54a0*/  MUFU.COS R122, R38 ;  /* 0x00000026007a7308 */ /* 0x0001e20000000000 */
[----:B------:R-:W-:Y:S02]  /*54b0*/  FMUL.FTZ R3, R132, UR42 ;  /* 0x0000002a84037c20 */ /* 0x000fe40008410000 */
[----:B0-----:R-:W-:Y:S01]  /*54c0*/  FMUL.RZ R38, R0, 0.15915493667125701904 ;  /* 0x3e22f98300267820 */ /* 0x001fe2000040c000 */
[----:B------:R-:W-:-:S04]  /*54d0*/  SHF.L.U32 R0, R148, 0x5, RZ ;  /* 0x0000000594007819 */ /* 0x000fc800000006ff */
[----:B------:R-:W-:Y:S02]  /*54e0*/  LOP3.LUT R0, R0, 0xfffffc00, RZ, 0xc0, !PT ;  /* 0xfffffc0000007812 */ /* 0x000fe400078ec0ff */
[----:B------:R-:W-:Y:S02]  /*54f0*/  MOV R4, UR33 ;  /* 0x0000002100047c02 */ /* 0x000fe40008000f00 */
[----:B------:R-:W-:Y:S01]  /*5500*/  IADD3 R40, R0, R147, RZ ;  /* 0x0000009300287210 */ /* 0x000fe20007ffe0ff */
[----:B------:R-:W-:Y:S01]  /*5510*/  MUFU.SIN R107, R5 ;  /* 0x00000005006b7308 */ /* 0x000fe20000000400 */
[----:B------:R-:W-:Y:S01]  /*5520*/  FMUL.RZ R41, R3, 0.15915493667125701904 ;  /* 0x3e22f98303297820 */ /* 0x000fe2000040c000 */
[----:B------:R-:W-:Y:S01]  /*5530*/  @!P0 IADD3 R4, R4, -0x2, RZ ;  /* 0xfffffffe04048810 */ /* 0x000fe20007ffe0ff */
[----:B------:R0:W1:Y:S05]  /*5540*/  R2UR UR41, R2 ;  /* 0x00000000022973c2 */ /* 0x00006a00000e0000 */
[----:B------:R2:W-:Y:S08]  /*5550*/  MUFU.COS R108, R5 ;  /* 0x00000005006c7308 */ /* 0x0005f00000000000 */
[----:B------:R-:W-:Y:S01]  /*5560*/  MUFU.SIN R105, R38 ;  /* 0x0000002600697308 */ /* 0x000fe20000000400 */
[----:B--2---:R-:W-:-:S07]  /*5570*/  IADD3 R5, R40, 0x20, RZ ;  /* 0x0000002028057810 */ /* 0x004fce0007ffe0ff */
[----:B------:R2:W-:Y:S08]  /*5580*/  MUFU.COS R106, R38 ;  /* 0x00000026006a7308 */ /* 0x0005f00000000000 */
[----:B------:R-:W-:Y:S01]  /*5590*/  MUFU.SIN R109, R39 ;  /* 0x00000027006d7308 */ /* 0x000fe20000000400 */
[----:B--2---:R-:W-:-:S07]  /*55a0*/  FMUL.FTZ R38, R131, UR42 ;  /* 0x0000002a83267c20 */ /* 0x004fce0008410000 */
[----:B------:R2:W-:Y:S01]  /*55b0*/  MUFU.COS R110, R39 ;  /* 0x00000027006e7308 */ /* 0x0005e20000000000 */
[----:B------:R-:W-:Y:S02]  /*55c0*/  FMUL.RZ R42, R38, 0.15915493667125701904 ;  /* 0x3e22f983262a7820 */ /* 0x000fe4000040c000 */
[----:B------:R-:W-:Y:S01]  /*55d0*/  FMUL.FTZ R38, R129, UR42 ;  /* 0x0000002a81267c20 */ /* 0x000fe20008410000 */
[----:B--2---:R-:W-:-:S04]  /*55e0*/  MOV R39, c[0x0][0x16c] ;  /* 0x00005b0000277a02 */ /* 0x004fc80000000f00 */
[----:B------:R-:W-:Y:S01]  /*55f0*/  MUFU.SIN R103, R41 ;  /* 0x0000002900677308 */ /* 0x000fe20000000400 */
[----:B------:R-:W-:Y:S01]  /*5600*/  IADD3 R43, R40, 0x60, RZ ;  /* 0x00000060282b7810 */ /* 0x000fe20007ffe0ff */
[----:B------:R-:W-:-:S06]  /*5610*/  @!P0 IMAD R4, R4, R39, UR7 ;  /* 0x0000000704048e24 */ /* 0x000fcc000f8e0227 */
[----:B------:R2:W-:Y:S01]  /*5620*/  MUFU.COS R104, R41 ;  /* 0x0000002900687308 */ /* 0x0005e20000000000 */
[----:B------:R-:W-:Y:S01]  /*5630*/  IADD3 R39, R40, 0x40, RZ ;  /* 0x0000004028277810 */ /* 0x000fe20007ffe0ff */
[----:B------:R-:W-:Y:S01]  /*5640*/  FMUL.RZ R44, R38, 0.15915493667125701904 ;  /* 0x3e22f983262c7820 */ /* 0x000fe2000040c000 */
[CC--:B------:R-:W-:Y:S02]  /*5650*/  LEA.HI.SX32 R3, R40.reuse, R40.reuse, 0x1b ;  /* 0x0000002828037211 */ /* 0x0c0fe400078fdaff */
[----:B--2---:R-:W-:Y:S01]  /*5660*/  LEA.HI.SX32 R41, R5, R40, 0x1b ;  /* 0x0000002805297211 */ /* 0x004fe200078fdaff */
[----:B------:R-:W-:Y:S01]  /*5670*/  FMUL.FTZ R5, R125, UR42 ;  /* 0x0000002a7d057c20 */ /* 0x000fe20008410000 */
[C---:B------:R-:W-:Y:S01]  /*5680*/  IADD3 R45, R40.reuse, 0x80, RZ ;  /* 0x00000080282d7810 */ /* 0x040fe20007ffe0ff */
[----:B------:R-:W-:Y:S01]  /*5690*/  MUFU.SIN R101, R42 ;  /* 0x0000002a00657308 */ /* 0x000fe20000000400 */
[C---:B------:R-:W-:Y:S01]  /*56a0*/  IADD3 R47, R40.reuse, 0xa0, RZ ;  /* 0x000000a0282f7810 */ /* 0x040fe20007ffe0ff */
[----:B------:R-:W-:Y:S01]  /*56b0*/  FMUL.RZ R52, R5, 0.15915493667125701904 ;  /* 0x3e22f98305347820 */ /* 0x000fe2000040c000 */
[----:B------:R-:W-:-:S02]  /*56c0*/  IADD3 R83, R40, 0x2e0, RZ ;  /* 0x000002e028537810 */ /* 0x000fc40007ffe0ff */
[----:B------:R-:W-:-:S03]  /*56d0*/  IADD3 R49, R40, 0xc0, RZ ;  /* 0x000000c028317810 */ /* 0x000fc60007ffe0ff */
[----:B------:R2:W-:Y:S01]  /*56e0*/  MUFU.COS R102, R42 ;  /* 0x0000002a00667308 */ /* 0x0005e20000000000 */
[----:B------:R-:W-:Y:S02]  /*56f0*/  IADD3 R51, R40, 0xe0, RZ ;  /* 0x000000e028337810 */ /* 0x000fe40007ffe0ff */
[-C--:B------:R-:W-:Y:S01]  /*5700*/  LEA.HI.SX32 R43, R43, R40.reuse, 0x1b ;  /* 0x000000282b2b7211 */ /* 0x080fe200078fdaff */
[----:B------:R-:W-:Y:S01]  /*5710*/  UIMAD UR40, UR17, UR22, URZ ;  /* 0x00000016112872a4 */ /* 0x000fe2000f8e023f */
[----:B------:R-:W-:Y:S02]  /*5720*/  SHF.L.U32 R3, R3, 0x1, RZ ;  /* 0x0000000103037819 */ /* 0x000fe400000006ff */
[-C--:B------:R-:W-:Y:S02]  /*5730*/  LEA.HI.SX32 R45, R45, R40.reuse, 0x1b ;  /* 0x000000282d2d7211 */ /* 0x080fe400078fdaff */
[-C--:B--2---:R-:W-:Y:S01]  /*5740*/  LEA.HI.SX32 R42, R39, R40.reuse, 0x1b ;  /* 0x00000028272a7211 */ /* 0x084fe200078fdaff */
[----:B------:R-:W-:Y:S01]  /*5750*/  MUFU.SIN R99, R44 ;  /* 0x0000002c00637308 */ /* 0x000fe20000000400 */
[----:B------:R-:W-:-:S02]  /*5760*/  LEA.HI.SX32 R47, R47, R40, 0x1b ;  /* 0x000000282f2f7211 */ /* 0x000fc400078fdaff */
[-C--:B------:R-:W-:Y:S02]  /*5770*/  LEA.HI.SX32 R49, R49, R40.reuse, 0x1b ;  /* 0x0000002831317211 */ /* 0x080fe400078fdaff */
[----:B------:R-:W-:-:S03]  /*5780*/  LEA.HI.SX32 R51, R51, R40, 0x1b ;  /* 0x0000002833337211 */ /* 0x000fc600078fdaff */
[----:B------:R2:W-:Y:S01]  /*5790*/  MUFU.COS R100, R44 ;  /* 0x0000002c00647308 */ /* 0x0005e20000000000 */
[----:B------:R-:W-:Y:S01]  /*57a0*/  SHF.L.U32 R45, R45, 0x1, RZ ;  /* 0x000000012d2d7819 */ /* 0x000fe200000006ff */
[----:B---3--:R3:W-:Y:S01]  /*57b0*/  STS.U16 [R3], R10 ;  /* 0x0000000a03007388 */ /* 0x0087e20000000400 */
[----:B------:R-:W-:-:S05]  /*57c0*/  SHF.L.U32 R54, R47, 0x1, RZ ;  /* 0x000000012f367819 */ /* 0x000fca00000006ff */
[----:B------:R-:W-:Y:S01]  /*57d0*/  MUFU.SIN R91, R52 ;  /* 0x00000034005b7308 */ /* 0x000fe20000000400 */
[----:B--2---:R-:W-:Y:S02]  /*57e0*/  LEA.HI.SX32 R44, R83, R40, 0x1b ;  /* 0x00000028532c7211 */ /* 0x004fe400078fdaff */
[----:B------:R-:W-:Y:S02]  /*57f0*/  SHF.L.U32 R83, R42, 0x1, RZ ;  /* 0x000000012a537819 */ /* 0x000fe400000006ff */
[----:B------:R-:W-:-:S03]  /*5800*/  SHF.L.U32 R42, R43, 0x1, RZ ;  /* 0x000000012b2a7819 */ /* 0x000fc600000006ff */
[----:B------:R2:W-:Y:S01]  /*5810*/  MUFU.COS R96, R52 ;  /* 0x0000003400607308 */ /* 0x0005e20000000000 */
[----:B------:R-:W-:Y:S01]  /*5820*/  UIMAD.WIDE.U32 UR20, UR16, UR22, URZ ;  /* 0x00000016101472a5 */ /* 0x000fe2000f8e003f */
[----:B------:R-:W-:Y:S01]  /*5830*/  SHF.L.U32 R49, R49, 0x1, RZ ;  /* 0x0000000131317819 */ /* 0x000fe200000006ff */
[----:B------:R-:W-:Y:S01]  /*5840*/  UIMAD UR40, UR16, UR23, UR40 ;  /* 0x00000017102872a4 */ /* 0x000fe2000f8e0228 */
[----:B---3--:R-:W-:Y:S02]  /*5850*/  SHF.L.U32 R10, R51, 0x1, RZ ;  /* 0x00000001330a7819 */ /* 0x008fe400000006ff */
[----:B------:R-:W-:Y:S01]  /*5860*/  ULDC.64 UR22, c[0x0][0x1a0] ;  /* 0x0000680000167ab9 */ /* 0x000fe20000000a00 */
[----:B--2---:R-:W-:Y:S01]  /*5870*/  SHF.L.U32 R52, R41, 0x1, RZ ;  /* 0x0000000129347819 */ /* 0x004fe200000006ff */
[----:B------:R-:W-:-:S04]  /*5880*/  UIADD3 UR21, UR21, UR40, URZ ;  /* 0x0000002815157290 */ /* 0x000fc8000fffe03f */
[----:B------:R-:W-:Y:S01]  /*5890*/  STS.U16 [R52+0x40], R9 ;  /* 0x0000400934007388 */ /* 0x000fe20000000400 */
[----:B------:R-:W-:-:S03]  /*58a0*/  UIMAD UR39, UR39, UR22, URZ ;  /* 0x00000016272772a4 */ /* 0x000fc6000f8e023f */
[----:B----4-:R-:W-:Y:S04]  /*58b0*/  STS.U16 [R83+0x80], R8 ;  /* 0x0000800853007388 */ /* 0x010fe80000000400 */
        /* <DEDUP_REMOVED lines=8> */
[----:B0-----:R-:W-:Y:S01]  /*5940*/  FMUL.FTZ R2, R115, UR42 ;  /* 0x0000002a73027c20 */ /* 0x001fe20008410000 */
[----:B------:R-:W-:Y:S01]  /*5950*/  UIADD3 UR21, UR21, UR39, URZ ;  /* 0x0000002715157290 */ /* 0x000fe2000fffe03f */
[----:B------:R-:W-:Y:S01]  /*5960*/  FMUL.FTZ R3, R117, UR42 ;  /* 0x0000002a75037c20 */ /* 0x000fe20008410000 */
[----:B------:R-:W-:Y:S01]  /*5970*/  ULEA UR22, UP0, UR20, UR22, 0x3 ;  /* 0x0000001614167291 */ /* 0x000fe2000f80183f */
[----:B-1----:R-:W-:Y:S01]  /*5980*/  MOV R10, UR41 ;  /* 0x00000029000a7c02 */ /* 0x002fe20008000f00 */
[----:B------:R-:W-:Y:S01]  /*5990*/  FMUL.RZ R9, R2, 0.15915493667125701904 ;  /* 0x3e22f98302097820 */ /* 0x000fe2000040c000 */
[----:B------:R-:W-:-:S03]  /*59a0*/  IADD3 R85, R40, 0x300, RZ ;  /* 0x0000030028557810 */ /* 0x000fc60007ffe0ff */
[----:B------:R-:W-:Y:S01]  /*59b0*/  FMUL.FTZ R10, R10, 1.4426950216293334961 ;  /* 0x3fb8aa3b0a0a7820 */ /* 0x000fe20000410000 */
[----:B------:R-:W-:Y:S01]  /*59c0*/  ULEA.HI.X UR23, UR20, UR23, UR21, 0x3, UP0 ;  /* 0x0000001714177291 */ /* 0x000fe200080f1c15 */
[----:B------:R-:W-:Y:S02]  /*59d0*/  FMUL.RZ R3, R3, 0.15915493667125701904 ;  /* 0x3e22f98303037820 */ /* 0x000fe4000040c000 */
[----:B------:R-:W-:Y:S01]  /*59e0*/  FMUL.FTZ R2, R10, R135 ;  /* 0x000000870a027220 */ /* 0x000fe20000410000 */
[----:B------:R-:W-:Y:S01]  /*59f0*/  LEA.HI.SX32 R46, R85, R40, 0x1b ;  /* 0x00000028552e7211 */ /* 0x000fe200078fdaff */
[----:B------:R-:W-:Y:S08]  /*5a00*/  MUFU.COS R86, R3 ;  /* 0x0000000300567308 */ /* 0x000ff00000000000 */
[----:B------:R0:W-:Y:S08]  /*5a10*/  MUFU.SIN R85, R3 ;  /* 0x0000000300557308 */ /* 0x0001f00000000400 */
[----:B------:R1:W2:Y:S01]  /*5a20*/  MUFU.EX2 R7, R2 ;  /* 0x0000000200077308 */ /* 0x0002a20000000800 */
[----:B0-----:R-:W-:-:S02]  /*5a30*/  MOV R3, UR23 ;  /* 0x0000001700037c02 */ /* 0x001fc40008000f00 */
[----:B-1----:R-:W-:-:S06]  /*5a40*/  MOV R2, UR22 ;  /* 0x0000001600027c02 */ /* 0x002fcc0008000f00 */
[----:B------:R-:W3:Y:S01]  /*5a50*/  LDG.E.64 R2, [R2.64] ;  /* 0x0000001e02027981 */ /* 0x000ee2000c1e1b00 */
[C---:B------:R-:W-:Y:S02]  /*5a60*/  IADD3 R53, R40.reuse, 0x100, RZ ;  /* 0x0000010028357810 */ /* 0x040fe40007ffe0ff */
[C---:B------:R-:W-:Y:S02]  /*5a70*/  IADD3 R55, R40.reuse, 0x120, RZ ;  /* 0x0000012028377810 */ /* 0x040fe40007ffe0ff */
[C---:B------:R-:W-:Y:S02]  /*5a80*/  IADD3 R57, R40.reuse, 0x140, RZ ;  /* 0x0000014028397810 */ /* 0x040fe40007ffe0ff */
[C---:B------:R-:W-:Y:S02]  /*5a90*/  IADD3 R59, R40.reuse, 0x160, RZ ;  /* 0x00000160283b7810 */ /* 0x040fe40007ffe0ff */
[----:B------:R-:W-:Y:S02]  /*5aa0*/  LEA.HI.SX32 R53, R53, R40, 0x1b ;  /* 0x0000002835357211 */ /* 0x000fe400078fdaff */
[----:B------:R-:W-:-:S02]  /*5ab0*/  IADD3 R61, R40, 0x180, RZ ;  /* 0x00000180283d7810 */ /* 0x000fc40007ffe0ff */
[-C--:B------:R-:W-:Y:S02]  /*5ac0*/  LEA.HI.SX32 R55, R55, R40.reuse, 0x1b ;  /* 0x0000002837377211 */ /* 0x080fe400078fdaff */
[C---:B------:R-:W-:Y:S02]  /*5ad0*/  IADD3 R63, R40.reuse, 0x1a0, RZ ;  /* 0x000001a0283f7810 */ /* 0x040fe40007ffe0ff */
[C---:B------:R-:W-:Y:S02]  /*5ae0*/  IADD3 R65, R40.reuse, 0x1c0, RZ ;  /* 0x000001c028417810 */ /* 0x040fe40007ffe0ff */
[-C--:B------:R-:W-:Y:S02]  /*5af0*/  LEA.HI.SX32 R57, R57, R40.reuse, 0x1b ;  /* 0x0000002839397211 */ /* 0x080fe400078fdaff */
[----:B------:R-:W-:Y:S02]  /*5b00*/  IADD3 R67, R40, 0x1e0, RZ ;  /* 0x000001e028437810 */ /* 0x000fe40007ffe0ff */
[----:B------:R-:W-:-:S02]  /*5b10*/  LEA.HI.SX32 R59, R59, R40, 0x1b ;  /* 0x000000283b3b7211 */ /* 0x000fc400078fdaff */
[----:B------:R-:W-:Y:S02]  /*5b20*/  SHF.L.U32 R52, R53, 0x1, RZ ;  /* 0x0000000135347819 */ /* 0x000fe400000006ff */
[C---:B------:R-:W-:Y:S02]  /*5b30*/  IADD3 R69, R40.reuse, 0x200, RZ ;  /* 0x0000020028457810 */ /* 0x040fe40007ffe0ff */
[-C--:B------:R-:W-:Y:S02]  /*5b40*/  LEA.HI.SX32 R61, R61, R40.reuse, 0x1b ;  /* 0x000000283d3d7211 */ /* 0x080fe400078fdaff */
[----:B------:R-:W-:Y:S02]  /*5b50*/  SHF.L.U32 R8, R55, 0x1, RZ ;  /* 0x0000000137087819 */ /* 0x000fe400000006ff */
[----:B------:R-:W-:Y:S02]  /*5b60*/  IADD3 R71, R40, 0x220, RZ ;  /* 0x0000022028477810 */ /* 0x000fe40007ffe0ff */
[----:B------:R-:W-:-:S02]  /*5b70*/  LEA.HI.SX32 R63, R63, R40, 0x1b ;  /* 0x000000283f3f7211 */ /* 0x000fc400078fdaff */
[C---:B------:R-:W-:Y:S02]  /*5b80*/  IADD3 R73, R40.reuse, 0x240, RZ ;  /* 0x0000024028497810 */ /* 0x040fe40007ffe0ff */
[-C--:B------:R-:W-:Y:S02]  /*5b90*/  LEA.HI.SX32 R65, R65, R40.reuse, 0x1b ;  /* 0x0000002841417211 */ /* 0x080fe400078fdaff */
[----:B------:R-:W-:Y:S01]  /*5ba0*/  SHF.L.U32 R14, R57, 0x1, RZ ;  /* 0x00000001390e7819 */ /* 0x000fe200000006ff */
[----:B------:R-:W-:Y:S01]  /*5bb0*/  STS.U16 [R52+0x200], R21 ;  /* 0x0002001534007388 */ /* 0x000fe20000000400 */
[C---:B------:R-:W-:Y:S02]  /*5bc0*/  IADD3 R75, R40.reuse, 0x260, RZ ;  /* 0x00000260284b7810 */ /* 0x040fe40007ffe0ff */
[----:B------:R-:W-:Y:S02]  /*5bd0*/  LEA.HI.SX32 R67, R67, R40, 0x1b ;  /* 0x0000002843437211 */ /* 0x000fe400078fdaff */
[----:B------:R-:W-:Y:S01]  /*5be0*/  SHF.L.U32 R59, R59, 0x1, RZ ;  /* 0x000000013b3b7819 */ /* 0x000fe200000006ff */
[----:B------:R0:W-:Y:S01]  /*5bf0*/  STS.U16 [R8+0x240], R15 ;  /* 0x0002400f08007388 */ /* 0x0001e20000000400 */
[----:B------:R-:W-:-:S02]  /*5c00*/  IADD3 R77, R40, 0x280, RZ ;  /* 0x00000280284d7810 */ /* 0x000fc40007ffe0ff */
[-C--:B------:R-:W-:Y:S02]  /*5c10*/  LEA.HI.SX32 R69, R69, R40.reuse, 0x1b ;  /* 0x0000002845457211 */ /* 0x080fe400078fdaff */
[----:B------:R-:W-:Y:S02]  /*5c20*/  SHF.L.U32 R61, R61, 0x1, RZ ;  /* 0x000000013d3d7819 */ /* 0x000fe400000006ff */
[C---:B------:R-:W-:Y:S02]  /*5c30*/  IADD3 R79, R40.reuse, 0x2a0, RZ ;  /* 0x000002a0284f7810 */ /* 0x040fe40007ffe0ff */
[----:B------:R-:W-:Y:S02]  /*5c40*/  LEA.HI.SX32 R71, R71, R40, 0x1b ;  /* 0x0000002847477211 */ /* 0x000fe400078fdaff */
[----:B------:R-:W-:Y:S01]  /*5c50*/  SHF.L.U32 R63, R63, 0x1, RZ ;  /* 0x000000013f3f7819 */ /* 0x000fe200000006ff */
[----:B------:R1:W-:Y:S01]  /*5c60*/  STS.U16 [R14+0x280], R17 ;  /* 0x000280110e007388 */ /* 0x0003e20000000400 */
[----:B------:R-:W-:-:S02]  /*5c70*/  IADD3 R81, R40, 0x2c0, RZ ;  /* 0x000002c028517810 */ /* 0x000fc40007ffe0ff */
[-C--:B------:R-:W-:Y:S02]  /*5c80*/  LEA.HI.SX32 R73, R73, R40.reuse, 0x1b ;  /* 0x0000002849497211 */ /* 0x080fe400078fdaff */
[----:B0-----:R-:W-:Y:S01]  /*5c90*/  SHF.L.U32 R8, R65, 0x1, RZ ;  /* 0x0000000141087819 */ /* 0x001fe200000006ff */
[----:B------:R-:W-:Y:S01]  /*5ca0*/  STS.U16 [R59+0x2c0], R22 ;  /* 0x0002c0163b007388 */ /* 0x000fe20000000400 */
[-C--:B------:R-:W-:Y:S02]  /*5cb0*/  LEA.HI.SX32 R75, R75, R40.reuse, 0x1b ;  /* 0x000000284b4b7211 */ /* 0x080fe400078fdaff */
[----:B------:R-:W-:Y:S01]  /*5cc0*/  SHF.L.U32 R67, R67, 0x1, RZ ;  /* 0x0000000143437819 */ /* 0x000fe200000006ff */
[----:B------:R0:W-:Y:S01]  /*5cd0*/  STS.U16 [R61+0x300], R16 ;  /* 0x000300103d007388 */ /* 0x0001e20000000400 */
[-C--:B------:R-:W-:Y:S02]  /*5ce0*/  LEA.HI.SX32 R77, R77, R40.reuse, 0x1b ;  /* 0x000000284d4d7211 */ /* 0x080fe400078fdaff */
[----:B------:R-:W-:Y:S01]  /*5cf0*/  SHF.L.U32 R69, R69, 0x1, RZ ;  /* 0x0000000145457819 */ /* 0x000fe200000006ff */
[----:B------:R-:W-:Y:S01]  /*5d00*/  STS.U16 [R63+0x340], R20 ;  /* 0x000340143f007388 */ /* 0x000fe20000000400 */
[----:B------:R-:W-:-:S02]  /*5d10*/  LEA.HI.SX32 R79, R79, R40, 0x1b ;  /* 0x000000284f4f7211 */ /* 0x000fc400078fdaff */
[----:B------:R-:W-:Y:S01]  /*5d20*/  SHF.L.U32 R12, R71, 0x1, RZ ;  /* 0x00000001470c7819 */ /* 0x000fe200000006ff */
[----:B------:R-:W-:Y:S01]  /*5d30*/  STS.U16 [R8+0x380], R19 ;  /* 0x0003801308007388 */ /* 0x000fe20000000400 */
[----:B------:R-:W-:Y:S02]  /*5d40*/  LEA.HI.SX32 R81, R81, R40, 0x1b ;  /* 0x0000002851517211 */ /* 0x000fe400078fdaff */
[----:B-1----:R-:W-:Y:S01]  /*5d50*/  SHF.L.U32 R14, R73, 0x1, RZ ;  /* 0x00000001490e7819 */ /* 0x002fe200000006ff */
[----:B------:R-:W-:Y:S01]  /*5d60*/  FMUL.FTZ R5, R121, UR42 ;  /* 0x0000002a79057c20 */ /* 0x000fe20008410000 */
[----:B------:R-:W-:Y:S01]  /*5d70*/  SHF.L.U32 R75, R75, 0x1, RZ ;  /* 0x000000014b4b7819 */ /* 0x000fe200000006ff */
[----:B------:R1:W-:Y:S01]  /*5d80*/  STS.U16 [R67+0x3c0], R18 ;  /* 0x0003c01243007388 */ /* 0x0003e20000000400 */
[----:B0-----:R-:W-:Y:S02]  /*5d90*/  SHF.L.U32 R16, R77, 0x1, RZ ;  /* 0x000000014d107819 */ /* 0x001fe400000006ff */
[----:B------:R-:W-:Y:S01]  /*5da0*/  IADD3 R153, R40, 0x3c0, RZ ;  /* 0x000003c028997810 */ /* 0x000fe20007ffe0ff */
[----:B------:R-:W-:Y:S01]  /*5db0*/  STS.U16 [R69+0x400], R24 ;  /* 0x0004001845007388 */ /* 0x000fe20000000400 */
[----:B------:R-:W-:Y:S01]  /*5dc0*/  SHF.L.U32 R79, R79, 0x1, RZ ;  /* 0x000000014f4f7819 */ /* 0x000fe200000006ff */
[----:B------:R-:W-:Y:S01]  /*5dd0*/  FMUL.RZ R56, R5, 0.15915493667125701904 ;  /* 0x3e22f98305387820 */ /* 0x000fe2000040c000 */
[----:B------:R-:W-:Y:S01]  /*5de0*/  SHF.L.U32 R15, R44, 0x1, RZ ;  /* 0x000000012c0f7819 */ /* 0x000fe200000006ff */
[----:B------:R-:W-:Y:S01]  /*5df0*/  STS.U16 [R12+0x440], R25 ;  /* 0x000440190c007388 */ /* 0x000fe20000000400 */
[----:B-1----:R-:W-:-:S03]  /*5e00*/  SHF.L.U32 R18, R81, 0x1, RZ ;  /* 0x0000000151127819 */ /* 0x002fc600000006ff */
[----:B------:R-:W-:Y:S01]  /*5e10*/  STS.U16 [R14+0x480], R29 ;  /* 0x0004801d0e007388 */ /* 0x000fe20000000400 */
[----:B------:R-:W-:-:S03]  /*5e20*/  LEA.HI.SX32 R5, R153, R40, 0x1b ;  /* 0x0000002899057211 */ /* 0x000fc600078fdaff */
[----:B------:R-:W-:Y:S01]  /*5e30*/  STS.U16 [R75+0x4c0], R30 ;  /* 0x0004c01e4b007388 */ /* 0x000fe20000000400 */
[----:B------:R-:W-:Y:S03]  /*5e40*/  MUFU.SIN R83, R9 ;  /* 0x0000000900537308 */ /* 0x000fe60000000400 */
[----:B------:R-:W-:Y:S01]  /*5e50*/  STS.U16 [R16+0x500], R23 ;  /* 0x0005001710007388 */ /* 0x000fe20000000400 */
[----:B------:R-:W-:-:S03]  /*5e60*/  IADD3 R87, R40, 0x320, RZ ;  /* 0x0000032028577810 */ /* 0x000fc60007ffe0ff */
[----:B------:R-:W-:Y:S01]  /*5e70*/  STS.U16 [R79+0x540], R28 ;  /* 0x0005401c4f007388 */ /* 0x000fe20000000400 */
[----:B------:R0:W-:Y:S03]  /*5e80*/  MUFU.COS R84, R9 ;  /* 0x0000000900547308 */ /* 0x0001e60000000000 */
[----:B------:R-:W-:Y:S01]  /*5e90*/  STS.U16 [R18+0x580], R27 ;  /* 0x0005801b12007388 */ /* 0x000fe20000000400 */
[----:B------:R-:W-:-:S03]  /*5ea0*/  IADD3 R89, R40, 0x340, RZ ;  /* 0x0000034028597810 */ /* 0x000fc60007ffe0ff */
[----:B------:R1:W-:Y:S01]  /*5eb0*/  STS.U16 [R15+0x5c0], R26 ;  /* 0x0005c01a0f007388 */ /* 0x0003e20000000400 */
[----:B0-----:R-:W-:Y:S01]  /*5ec0*/  FMUL.FTZ R9, R10, R133 ;  /* 0x000000850a097220 */ /* 0x001fe20000410000 */
[----:B------:R-:W-:Y:S01]  /*5ed0*/  IADD3 R95, R40, 0x360, RZ ;  /* 0x00000360285f7810 */ /* 0x000fe20007ffe0ff */
[C---:B------:R-:W-:Y:S01]  /*5ee0*/  FMUL.FTZ R8, R10.reuse, R134 ;  /* 0x000000860a087220 */ /* 0x040fe20000410000 */
[-C--:B------:R-:W-:Y:S02]  /*5ef0*/  LEA.HI.SX32 R48, R87, R40.reuse, 0x1b ;  /* 0x0000002857307211 */ /* 0x080fe400078fdaff */
[----:B-1----:R-:W-:Y:S01]  /*5f00*/  SHF.L.U32 R15, R5, 0x1, RZ ;  /* 0x00000001050f7819 */ /* 0x002fe200000006ff */
[----:B------:R-:W-:Y:S01]  /*5f10*/  FMUL.FTZ R5, R10, R125 ;  /* 0x0000007d0a057220 */ /* 0x000fe20000410000 */
[-C--:B------:R-:W-:Y:S01]  /*5f20*/  LEA.HI.SX32 R50, R89, R40.reuse, 0x1b ;  /* 0x0000002859327211 */ /* 0x080fe200078fdaff */
[----:B------:R-:W0:Y:S01]  /*5f30*/  MUFU.EX2 R9, R9 ;  /* 0x0000000900097308 */ /* 0x000e220000000800 */
[----:B------:R-:W-:-:S02]  /*5f40*/  LEA.HI.SX32 R95, R95, R40, 0x1b ;  /* 0x000000285f5f7211 */ /* 0x000fc400078fdaff */
[----:B------:R-:W-:Y:S01]  /*5f50*/  SHF.L.U32 R46, R46, 0x1, RZ ;  /* 0x000000012e2e7819 */ /* 0x000fe200000006ff */
[----:B------:R-:W-:Y:S01]  /*5f60*/  FMUL.FTZ R11, R10, R132 ;  /* 0x000000840a0b7220 */ /* 0x000fe20000410000 */
[----:B------:R-:W-:-:S03]  /*5f70*/  SHF.L.U32 R17, R48, 0x1, RZ ;  /* 0x0000000130117819 */ /* 0x000fc600000006ff */
[----:B------:R-:W1:Y:S01]  /*5f80*/  MUFU.EX2 R5, R5 ;  /* 0x0000000500057308 */ /* 0x000e620000000800 */
[----:B------:R-:W-:Y:S02]  /*5f90*/  SHF.L.U32 R50, R50, 0x1, RZ ;  /* 0x0000000132327819 */ /* 0x000fe400000006ff */
[----:B------:R-:W-:Y:S01]  /*5fa0*/  SHF.L.U32 R95, R95, 0x1, RZ ;  /* 0x000000015f5f7819 */ /* 0x000fe200000006ff */
[----:B------:R-:W-:Y:S01]  /*5fb0*/  STS.U16 [R46+0x600], R31 ;  /* 0x0006001f2e007388 */ /* 0x000fe20000000400 */
[----:B------:R-:W-:-:S03]  /*5fc0*/  FMUL.FTZ R12, R10, R131 ;  /* 0x000000830a0c7220 */ /* 0x000fc60000410000 */
[----:B------:R-:W4:Y:S01]  /*5fd0*/  MUFU.EX2 R8, R8 ;  /* 0x0000000800087308 */ /* 0x000f220000000800 */
[----:B------:R-:W-:Y:S01]  /*5fe0*/  STS.U16 [R17+0x640], R32 ;  /* 0x0006402011007388 */ /* 0x000fe20000000400 */
[----:B------:R-:W-:Y:S01]  /*5ff0*/  HADD2.F32 R207, -RZ, R182.H0_H0 ;  /* 0x200000b6ffcf7230 */ /* 0x000fe20000004100 */
[----:B------:R-:W-:Y:S02]  /*6000*/  FMUL.FTZ R38, R127, UR42 ;  /* 0x0000002a7f267c20 */ /* 0x000fe40008410000 */
[----:B------:R-:W-:Y:S01]  /*6010*/  STS.U16 [R50+0x680], R33 ;  /* 0x0006802132007388 */ /* 0x000fe20000000400 */
[----:B------:R-:W-:Y:S02]  /*6020*/  FMUL.FTZ R13, R10, R129 ;  /* 0x000000810a0d7220 */ /* 0x000fe40000410000 */
[----:B------:R-:W1:Y:S01]  /*6030*/  MUFU.EX2 R11, R11 ;  /* 0x0000000b000b7308 */ /* 0x000e620000000800 */
[----:B------:R0:W-:Y:S01]  /*6040*/  STS.U16 [R95+0x6c0], R6 ;  /* 0x0006c0065f007388 */ /* 0x0001e20000000400 */
[----:B--2---:R-:W-:Y:S01]  /*6050*/  FMUL.FTZ R109, R7, R109 ;  /* 0x0000006d076d7220 */ /* 0x004fe20000410000 */
[C---:B------:R-:W-:Y:S01]  /*6060*/  IADD3 R149, R40.reuse, 0x380, RZ ;  /* 0x0000038028957810 */ /* 0x040fe20007ffe0ff */
[----:B------:R-:W-:Y:S01]  /*6070*/  FMUL.FTZ R207, R207, R136 ;  /* 0x00000088cfcf7220 */ /* 0x000fe20000410000 */
[----:B------:R-:W-:Y:S01]  /*6080*/  IADD3 R151, R40, 0x3a0, RZ ;  /* 0x000003a028977810 */ /* 0x000fe20007ffe0ff */
[----:B------:R-:W-:-:S02]  /*6090*/  FMUL.RZ R38, R38, 0.15915493667125701904 ;  /* 0x3e22f98326267820 */ /* 0x000fc4000040c000 */
[----:B------:R-:W2:Y:S01]  /*60a0*/  MUFU.EX2 R12, R12 ;  /* 0x0000000c000c7308 */ /* 0x000ea20000000800 */
[----:B0-----:R-:W-:Y:S01]  /*60b0*/  FMUL.FTZ R6, R113, UR42 ;  /* 0x0000002a71067c20 */ /* 0x001fe20008410000 */
[----:B------:R-:W-:Y:S01]  /*60c0*/  HADD2.F32 R206, -RZ, R181.H0_H0 ;  /* 0x200000b5ffce7230 */ /* 0x000fe20000004100 */
[C---:B------:R-:W-:Y:S02]  /*60d0*/  FMUL.FTZ R106, R9.reuse, R106 ;  /* 0x0000006a096a7220 */ /* 0x040fe40000410000 */
[----:B------:R-:W-:Y:S02]  /*60e0*/  FMUL.RZ R16, R6, 0.15915493667125701904 ;  /* 0x3e22f98306107820 */ /* 0x000fe4000040c000 */
[----:B------:R-:W-:Y:S01]  /*60f0*/  FMUL.FTZ R6, R10, R121 ;  /* 0x000000790a067220 */ /* 0x000fe20000410000 */
[----:B------:R-:W0:Y:S01]  /*6100*/  MUFU.EX2 R13, R13 ;  /* 0x0000000d000d7308 */ /* 0x000e220000000800 */
[----:B------:R-:W-:Y:S01]  /*6110*/  FMUL.FTZ R105, R9, R105 ;  /* 0x0000006909697220 */ /* 0x000fe20000410000 */
[----:B------:R-:W-:Y:S01]  /*6120*/  LEA.HI.SX32 R39, R149, R40, 0x1b ;  /* 0x0000002895277211 */ /* 0x000fe200078fdaff */
[----:B------:R-:W-:-:S02]  /*6130*/  FMUL.FTZ R41, R119, UR42 ;  /* 0x0000002a77297c20 */ /* 0x000fc40008410000 */
[----:B------:R-:W-:Y:S02]  /*6140*/  FMUL.FTZ R110, R7, R110 ;  /* 0x0000006e076e7220 */ /* 0x000fe40000410000 */
[C---:B-1----:R-:W-:Y:S01]  /*6150*/  FMUL.FTZ R96, R5.reuse, R96 ;  /* 0x0000006005607220 */ /* 0x042fe20000410000 */
[----:B------:R-:W-:Y:S01]  /*6160*/  MUFU.SIN R97, R38 ;  /* 0x0000002600617308 */ /* 0x000fe20000000400 */
[----:B------:R-:W-:Y:S02]  /*6170*/  FMUL.FTZ R91, R5, R91 ;  /* 0x0000005b055b7220 */ /* 0x000fe40000410000 */
[-C--:B------:R-:W-:Y:S02]  /*6180*/  FMUL.FTZ R9, R207, R109.reuse ;  /* 0x0000006dcf097220 */ /* 0x080fe40000410000 */
[----:B------:R-:W-:Y:S02]  /*6190*/  FMUL.FTZ R5, RZ, R109 ;  /* 0x0000006dff057220 */ /* 0x000fe40000410000 */
[----:B------:R-:W-:Y:S01]  /*61a0*/  FMUL.FTZ R7, R10, R119 ;  /* 0x000000770a077220 */ /* 0x000fe20000410000 */
[----:B------:R1:W-:Y:S01]  /*61b0*/  MUFU.COS R98, R38 ;  /* 0x0000002600627308 */ /* 0x0003e20000000000 */
[----:B----4-:R-:W-:-:S02]  /*61c0*/  FMUL.FTZ R108, R8, R108 ;  /* 0x0000006c086c7220 */ /* 0x010fc40000410000 */
[----:B------:R-:W-:Y:S01]  /*61d0*/  FMUL.FTZ R107, R8, R107 ;  /* 0x0000006b086b7220 */ /* 0x000fe20000410000 */
[----:B------:R-:W-:Y:S01]  /*61e0*/  SHF.L.U32 R39, R39, 0x1, RZ ;  /* 0x0000000127277819 */ /* 0x000fe200000006ff */
[----:B------:R-:W-:Y:S02]  /*61f0*/  FMUL.RZ R41, R41, 0.15915493667125701904 ;  /* 0x3e22f98329297820 */ /* 0x000fe4000040c000 */
[----:B------:R-:W-:Y:S01]  /*6200*/  FFMA.FTZ R8, RZ, R110, R9 ;  /* 0x0000006eff087223 */ /* 0x000fe20000010009 */
[----:B-1----:R-:W-:Y:S01]  /*6210*/  LEA.HI.SX32 R38, R151, R40, 0x1b ;  /* 0x0000002897267211 */ /* 0x002fe200078fdaff */
[----:B------:R-:W-:Y:S01]  /*6220*/  MUFU.SIN R89, R56 ;  /* 0x0000003800597308 */ /* 0x000fe20000000400 */
[----:B------:R-:W-:Y:S02]  /*6230*/  FMUL.FTZ R206, R206, R135 ;  /* 0x00000087cece7220 */ /* 0x000fe40000410000 */
[----:B------:R-:W-:Y:S01]  /*6240*/  FFMA.FTZ R9, R207, R110, -R5 ;  /* 0x0000006ecf097223 */ /* 0x000fe20000010805 */
[----:B------:R-:W-:-:S04]  /*6250*/  SHF.L.U32 R38, R38, 0x1, RZ ;  /* 0x0000000126267819 */ /* 0x000fc800000006ff */
[----:B------:R-:W-:Y:S01]  /*6260*/  MUFU.COS R90, R56 ;  /* 0x00000038005a7308 */ /* 0x000fe20000000000 */
[C---:B------:R-:W-:Y:S02]  /*6270*/  FMUL.FTZ R104, R11.reuse, R104 ;  /* 0x000000680b687220 */ /* 0x040fe40000410000 */
[----:B------:R-:W-:-:S05]  /*6280*/  FMUL.FTZ R103, R11, R103 ;  /* 0x000000670b677220 */ /* 0x000fca0000410000 */
[----:B------:R-:W1:Y:S01]  /*6290*/  MUFU.EX2 R6, R6 ;  /* 0x0000000600067308 */ /* 0x000e620000000800 */
[----:B------:R-:W-:Y:S01]  /*62a0*/  FADD.FTZ R11, R206, R9 ;  /* 0x00000009ce0b7221 */ /* 0x000fe20000010000 */
[----:B------:R-:W-:Y:S01]  /*62b0*/  STS.U16 [R39+0x700], R34 ;  /* 0x0007002227007388 */ /* 0x000fe20000000400 */
[----:B--2---:R-:W-:-:S05]  /*62c0*/  FMUL.FTZ R102, R12, R102 ;  /* 0x000000660c667220 */ /* 0x004fca0000410000 */
[----:B------:R-:W-:Y:S01]  /*62d0*/  MUFU.SIN R87, R41 ;  /* 0x0000002900577308 */ /* 0x000fe20000000400 */
[----:B------:R-:W-:Y:S01]  /*62e0*/  STS.U16 [R38+0x740], R37 ;  /* 0x0007402526007388 */ /* 0x000fe20000000400 */
[----:B------:R-:W-:Y:S02]  /*62f0*/  FMUL.FTZ R101, R12, R101 ;  /* 0x000000650c657220 */ /* 0x000fe40000410000 */
[----:B------:R-:W-:-:S04]  /*6300*/  FMUL.FTZ R5, R10, R117 ;  /* 0x000000750a057220 */ /* 0x000fc80000410000 */
[----:B------:R-:W-:Y:S01]  /*6310*/  MUFU.COS R88, R41 ;  /* 0x0000002900587308 */ /* 0x000fe20000000000 */
[----:B------:R2:W-:Y:S01]  /*6320*/  STS.U16 [R15+0x780], R36 ;  /* 0x000780240f007388 */ /* 0x0005e20000000400 */
[----:B------:R-:W-:-:S06]  /*6330*/  FADD.FTZ R12, RZ, R8 ;  /* 0x00000008ff0c7221 */ /* 0x000fcc0000010000 */
[----:B------:R-:W4:Y:S01]  /*6340*/  MUFU.EX2 R7, R7 ;  /* 0x0000000700077308 */ /* 0x000f220000000800 */
[----:B--2---:R-:W-:Y:S01]  /*6350*/  FMUL.FTZ R15, R107, R11 ;  /* 0x0000000b6b0f7220 */ /* 0x004fe20000410000 */
[----:B------:R-:W-:Y:S01]  /*6360*/  HADD2.F32 R205, -RZ, R180.H0_H0 ;  /* 0x200000b4ffcd7230 */ /* 0x000fe20000004100 */
[C---:B0-----:R-:W-:Y:S02]  /*6370*/  FMUL.FTZ R100, R13.reuse, R100 ;  /* 0x000000640d647220 */ /* 0x041fe40000410000 */
[----:B------:R-:W-:-:S03]  /*6380*/  FMUL.FTZ R99, R13, R99 ;  /* 0x000000630d637220 */ /* 0x000fc60000410000 */
[----:B------:R0:W2:Y:S01]  /*6390*/  MUFU.EX2 R8, R5 ;  /* 0x0000000500087308 */ /* 0x0000a20000000800 */
[-C--:B------:R-:W-:Y:S02]  /*63a0*/  FMUL.FTZ R13, R107, R12.reuse ;  /* 0x0000000c6b0d7220 */ /* 0x080fe40000410000 */
[----:B------:R-:W-:Y:S02]  /*63b0*/  FFMA.FTZ R15, R108, R12, R15 ;  /* 0x0000000c6c0f7223 */ /* 0x000fe4000001000f */
[----:B-1----:R-:W-:Y:S02]  /*63c0*/  FMUL.FTZ R90, R6, R90 ;  /* 0x0000005a065a7220 */ /* 0x002fe40000410000 */
[----:B0-----:R-:W-:Y:S02]  /*63d0*/  FMUL.FTZ R5, R10, R136 ;  /* 0x000000880a057220 */ /* 0x001fe40000410000 */
[----:B------:R-:W-:Y:S02]  /*63e0*/  FMUL.FTZ R89, R6, R89 ;  /* 0x0000005906597220 */ /* 0x000fe40000410000 */
[----:B------:R-:W-:-:S02]  /*63f0*/  FFMA.FTZ R6, R108, R11, -R13 ;  /* 0x0000000b6c067223 */ /* 0x000fc4000001080d */
[----:B------:R-:W-:Y:S02]  /*6400*/  FMUL.FTZ R205, R205, R134 ;  /* 0x00000086cdcd7220 */ /* 0x000fe40000410000 */
[----:B------:R-:W-:Y:S01]  /*6410*/  FADD.FTZ R15, RZ, R15 ;  /* 0x0000000fff0f7221 */ /* 0x000fe20000010000 */
[----:B------:R-:W0:Y:S01]  /*6420*/  MUFU.EX2 R5, R5 ;  /* 0x0000000500057308 */ /* 0x000e220000000800 */
[C---:B----4-:R-:W-:Y:S01]  /*6430*/  FMUL.FTZ R88, R7.reuse, R88 ;  /* 0x0000005807587220 */ /* 0x050fe20000410000 */
[----:B------:R-:W-:Y:S01]  /*6440*/  HADD2.F32 R204, -RZ, R179.H0_H0 ;  /* 0x200000b3ffcc7230 */ /* 0x000fe20000004100 */
[----:B------:R-:W-:Y:S02]  /*6450*/  FMUL.FTZ R87, R7, R87 ;  /* 0x0000005707577220 */ /* 0x000fe40000410000 */
[----:B------:R-:W-:Y:S02]  /*6460*/  FMUL.FTZ R9, R10, R115 ;  /* 0x000000730a097220 */ /* 0x000fe40000410000 */
[----:B------:R-:W-:-:S02]  /*6470*/  FADD.FTZ R6, R205, R6 ;  /* 0x00000006cd067221 */ /* 0x000fc40000010000 */
[C---:B------:R-:W-:Y:S02]  /*6480*/  FMUL.FTZ R7, R105.reuse, R15 ;  /* 0x0000000f69077220 */ /* 0x040fe40000410000 */
[-C--:B------:R-:W-:Y:S02]  /*6490*/  FMUL.FTZ R11, R105, R6.reuse ;  /* 0x00000006690b7220 */ /* 0x080fe40000410000 */
[----:B------:R-:W-:Y:S02]  /*64a0*/  FFMA.FTZ R7, R106, R6, -R7 ;  /* 0x000000066a077223 */ /* 0x000fe40000010807 */
[----:B------:R-:W-:Y:S01]  /*64b0*/  FMUL.FTZ R204, R204, R133 ;  /* 0x00000085cccc7220 */ /* 0x000fe20000410000 */
[----:B------:R-:W1:Y:S01]  /*64c0*/  MUFU.EX2 R9, R9 ;  /* 0x0000000900097308 */ /* 0x000e620000000800 */
[----:B------:R-:W-:Y:S01]  /*64d0*/  FMUL.FTZ R14, R10, R127 ;  /* 0x0000007f0a0e7220 */ /* 0x000fe20000410000 */
[----:B------:R-:W-:Y:S01]  /*64e0*/  ISETP.NE.AND P1, PT, R148, RZ, PT ;  /* 0x000000ff9400720c */ /* 0x000fe20003f25270 */
[----:B------:R-:W-:-:S02]  /*64f0*/  FFMA.FTZ R15, R106, R15, R11 ;  /* 0x0000000f6a0f7223 */ /* 0x000fc4000001000b */
[----:B------:R-:W-:Y:S02]  /*6500*/  FADD.FTZ R7, R204, R7 ;  /* 0x00000007cc077221 */ /* 0x000fe40000010000 */
[C---:B--2---:R-:W-:Y:S01]  /*6510*/  FMUL.FTZ R86, R8.reuse, R86 ;  /* 0x0000005608567220 */ /* 0x044fe20000410000 */
[----:B------:R-:W2:Y:S01]  /*6520*/  MUFU.EX2 R14, R14 ;  /* 0x0000000e000e7308 */ /* 0x000ea20000000800 */
[----:B------:R-:W-:Y:S02]  /*6530*/  FMUL.FTZ R85, R8, R85 ;  /* 0x0000005508557220 */ /* 0x000fe40000410000 */
[----:B------:R-:W-:Y:S01]  /*6540*/  FMUL.FTZ R6, R112, UR42 ;  /* 0x0000002a70067c20 */ /* 0x000fe20008410000 */
[----:B------:R-:W-:Y:S01]  /*6550*/  IADD3 R155, R40, 0x3e0, RZ ;  /* 0x000003e0289b7810 */ /* 0x000fe20007ffe0ff */
[----:B------:R-:W-:Y:S02]  /*6560*/  FADD.FTZ R15, RZ, R15 ;  /* 0x0000000fff0f7221 */ /* 0x000fe40000010000 */
[----:B------:R-:W-:Y:S01]  /*6570*/  FMUL.FTZ R8, R103, R7 ;  /* 0x0000000767087220 */ /* 0x000fe20000410000 */
[----:B------:R-:W-:Y:S01]  /*6580*/  LEA R0, R147, R0, 0x5 ;  /* 0x0000000093007211 */ /* 0x000fe200078e28ff */
[----:B0-----:R-:W-:-:S02]  /*6590*/  FMUL.FTZ R122, R5, R122 ;  /* 0x0000007a057a7220 */ /* 0x001fc40000410000 */
[----:B------:R-:W-:Y:S01]  /*65a0*/  FMUL.FTZ R123, R5, R123 ;  /* 0x0000007b057b7220 */ /* 0x000fe20000410000 */
[----:B------:R-:W-:Y:S01]  /*65b0*/  MOV R5, UR34 ;  /* 0x0000002200057c02 */ /* 0x000fe20008000f00 */
[----:B------:R-:W-:Y:S01]  /*65c0*/  FMUL.RZ R13, R6, 0.15915493667125701904 ;  /* 0x3e22f983060d7820 */ /* 0x000fe2000040c000 */
[----:B------:R-:W-:Y:S01]  /*65d0*/  LEA.HI.SX32 R40, R155, R40, 0x1b ;  /* 0x000000289b287211 */ /* 0x000fe200078fdaff */
[-C--:B------:R-:W-:Y:S02]  /*65e0*/  FMUL.FTZ R6, R103, R15.reuse ;  /* 0x0000000f67067220 */ /* 0x080fe40000410000 */
[----:B------:R-:W-:Y:S01]  /*65f0*/  FFMA.FTZ R17, R104, R15, R8 ;  /* 0x0000000f68117223 */ /* 0x000fe20000010008 */
[----:B------:R-:W-:Y:S01]  /*6600*/  HFMA2.MMA R15, -RZ, RZ, 0, 9.5367431640625e-07 ;  /* 0x00000010ff0f7435 */ /* 0x000fe200000001ff */
[----:B------:R-:W-:Y:S02]  /*6610*/  LEA R5, R5, UR7, 0x8 ;  /* 0x0000000705057c11 */ /* 0x000fe4000f8e40ff */
[----:B------:R-:W-:Y:S01]  /*6620*/  LEA.HI.SX32 R0, R0, R0, 0x1b ;  /* 0x0000000000007211 */ /* 0x000fe200078fdaff */
[----:B------:R-:W-:Y:S01]  /*6630*/  FFMA.FTZ R20, R104, R7, -R6 ;  /* 0x0000000768147223 */ /* 0x000fe20000010806 */
[----:B------:R-:W-:Y:S01]  /*6640*/  @P1 IADD3 R5, R148, 0x200, RZ ;  /* 0x0000020094051810 */ /* 0x000fe20007ffe0ff */
[C---:B-1----:R-:W-:Y:S01]  /*6650*/  FMUL.FTZ R84, R9.reuse, R84 ;  /* 0x0000005409547220 */ /* 0x042fe20000410000 */
[----:B------:R-:W-:Y:S01]  /*6660*/  SHF.L.U32 R40, R40, 0x1, RZ ;  /* 0x0000000128287819 */ /* 0x000fe200000006ff */
[----:B------:R-:W-:Y:S01]  /*6670*/  FMUL.FTZ R83, R9, R83 ;  /* 0x0000005309537220 */ /* 0x000fe20000410000 */
[----:B------:R-:W-:Y:S01]  /*6680*/  SHF.L.U32 R9, R0, 0x1, RZ ;  /* 0x0000000100097819 */ /* 0x000fe200000006ff */
[----:B------:R-:W-:-:S02]  /*6690*/  FMUL.FTZ R6, R10, R113 ;  /* 0x000000710a067220 */ /* 0x000fc40000410000 */
[----:B------:R-:W-:Y:S01]  /*66a0*/  FMUL.FTZ R7, R10, R112 ;  /* 0x000000700a077220 */ /* 0x000fe20000410000 */
[----:B------:R-:W-:Y:S01]  /*66b0*/  SHF.L.U32 R19, R5, 0x3, RZ ;  /* 0x0000000305137819 */ /* 0x000fe200000006ff */
[----:B------:R-:W-:Y:S01]  /*66c0*/  STS.U16 [R40+0x7c0], R35 ;  /* 0x0007c02328007388 */ /* 0x000fe20000000400 */
[----:B------:R-:W-:Y:S01]  /*66d0*/  MUFU.SIN R81, R16 ;  /* 0x0000001000517308 */ /* 0x000fe20000000400 */
[----:B--2---:R-:W-:Y:S01]  /*66e0*/  FMUL.FTZ R98, R14, R98 ;  /* 0x000000620e627220 */ /* 0x004fe20000410000 */
        /* <DEDUP_REMOVED lines=30> */
[----:B--2---:R-:W-:Y:S04]  /*68d0*/  LDS.U16 R13, [R9+0x2c] ;  /* 0x00002c00090d7984 */ /* 0x004fe80000000400 */
[----:B------:R-:W2:Y:S04]  /*68e0*/  LDS.U16 R15, [R9+0x2e] ;  /* 0x00002e00090f7984 */ /* 0x000ea80000000400 */
        /* <DEDUP_REMOVED lines=16> */
[----:B------:R-:W-:Y:S02]  /*69f0*/  FMUL.FTZ R82, R12, R11 ;  /* 0x0000000b0c527220 */ /* 0x000fe40000410000 */
[----:B------:R-:W-:Y:S02]  /*6a00*/  FADD.FTZ R17, RZ, R17 ;  /* 0x00000011ff117221 */ /* 0x000fe40000010000 */
[C---:B------:R-:W-:Y:S01]  /*6a10*/  FMUL.FTZ R11, R101.reuse, R20 ;  /* 0x00000014650b7220 */ /* 0x040fe20000410000 */
[----:B------:R-:W-:Y:S01]  /*6a20*/  HADD2.F32 R202, -RZ, R177.H0_H0 ;  /* 0x200000b1ffca7230 */ /* 0x000fe20000004100 */
[----:B-1----:R-:W-:-:S02]  /*6a30*/  FMUL.FTZ R9, R101, R17 ;  /* 0x0000001165097220 */ /* 0x002fc40000410000 */
[----:B------:R-:W-:Y:S02]  /*6a40*/  FFMA.FTZ R11, R102, R17, R11 ;  /* 0x00000011660b7223 */ /* 0x000fe4000001000b */
[----:B------:R-:W-:Y:S02]  /*6a50*/  FMUL.FTZ R81, R12, R81 ;  /* 0x000000510c517220 */ /* 0x000fe40000410000 */
[----:B------:R-:W-:Y:S02]  /*6a60*/  FFMA.FTZ R19, R102, R20, -R9 ;  /* 0x0000001466137223 */ /* 0x000fe40000010809 */
[----:B------:R-:W-:Y:S02]  /*6a70*/  FMUL.FTZ R202, R202, R131 ;  /* 0x00000083caca7220 */ /* 0x000fe40000410000 */
[----:B------:R-:W-:Y:S01]  /*6a80*/  FADD.FTZ R12, RZ, R11 ;  /* 0x0000000bff0c7221 */ /* 0x000fe20000010000 */
[----:B------:R1:W5:Y:S01]  /*6a90*/  @!P0 LDG.E.128 R60, [R4.64] ;  /* 0x0000001e043c8981 */ /* 0x000362000c1e1d00 */
[----:B------:R-:W-:-:S02]  /*6aa0*/  FADD.FTZ R19, R202, R19 ;  /* 0x00000013ca137221 */ /* 0x000fc40000010000 */
[CC--:B-1----:R-:W-:Y:S02]  /*6ab0*/  FMUL.FTZ R5, R123.reuse, R109.reuse ;  /* 0x0000006d7b057220 */ /* 0x0c2fe40000410000 */
[C---:B------:R-:W-:Y:S02]  /*6ac0*/  FMUL.FTZ R4, R122.reuse, R109 ;  /* 0x0000006d7a047220 */ /* 0x040fe40000410000 */
[-C--:B------:R-:W-:Y:S01]  /*6ad0*/  FFMA.FTZ R5, R122, R110.reuse, -R5 ;  /* 0x0000006e7a057223 */ /* 0x080fe20000010805 */
[----:B------:R-:W-:Y:S01]  /*6ae0*/  HADD2.F32 R20, -RZ, R176.H0_H0 ;  /* 0x200000b0ff147230 */ /* 0x000fe20000004100 */
[----:B------:R-:W-:Y:S02]  /*6af0*/  FFMA.FTZ R4, R123, R110, R4 ;  /* 0x0000006e7b047223 */ /* 0x000fe40000010004 */
[----:B------:R-:W-:Y:S02]  /*6b00*/  FMUL.FTZ R11, R107, R5 ;  /* 0x000000056b0b7220 */ /* 0x000fe40000410000 */
[----:B------:R-:W-:-:S02]  /*6b10*/  FMUL.FTZ R17, R99, R12 ;  /* 0x0000000c63117220 */ /* 0x000fc40000410000 */
[C---:B------:R-:W-:Y:S02]  /*6b20*/  FMUL.FTZ R80, R59.reuse, R80 ;  /* 0x000000503b507220 */ /* 0x040fe40000410000 */
[----:B------:R-:W-:Y:S02]  /*6b30*/  FMUL.FTZ R59, R59, R18 ;  /* 0x000000123b3b7220 */ /* 0x000fe40000410000 */
[-C--:B------:R-:W-:Y:S02]  /*6b40*/  FMUL.FTZ R9, R107, R4.reuse ;  /* 0x000000046b097220 */ /* 0x080fe40000410000 */
[----:B------:R-:W-:Y:S02]  /*6b50*/  FFMA.FTZ R11, R108, R4, R11 ;  /* 0x000000046c0b7223 */ /* 0x000fe4000001000b */
[-C--:B------:R-:W-:Y:S02]  /*6b60*/  FFMA.FTZ R18, R100, R19.reuse, -R17 ;  /* 0x0000001364127223 */ /* 0x080fe40000010811 */
[----:B------:R-:W-:-:S02]  /*6b70*/  FMUL.FTZ R19, R99, R19 ;  /* 0x0000001363137220 */ /* 0x000fc40000410000 */
[----:B------:R-:W-:Y:S02]  /*6b80*/  FMUL.FTZ R201, R20, R129 ;  /* 0x0000008114c97220 */ /* 0x000fe40000410000 */
[----:B------:R-:W-:Y:S02]  /*6b90*/  FFMA.FTZ R9, R108, R5, -R9 ;  /* 0x000000056c097223 */ /* 0x000fe40000010809 */
[----:B------:R-:W-:Y:S02]  /*6ba0*/  FMUL.FTZ R4, R105, R11 ;  /* 0x0000000b69047220 */ /* 0x000fe40000410000 */
[----:B------:R-:W-:Y:S02]  /*6bb0*/  FFMA.FTZ R19, R100, R12, R19 ;  /* 0x0000000c64137223 */ /* 0x000fe40000010013 */
[----:B------:R-:W-:Y:S02]  /*6bc0*/  FADD.FTZ R18, R201, R18 ;  /* 0x00000012c9127221 */ /* 0x000fe40000010000 */
[----:B------:R-:W-:-:S02]  /*6bd0*/  FMUL.FTZ R5, R105, R9 ;  /* 0x0000000969057220 */ /* 0x000fc40000410000 */
[C---:B------:R-:W-:Y:S02]  /*6be0*/  FFMA.FTZ R4, R106.reuse, R9, -R4 ;  /* 0x000000096a047223 */ /* 0x040fe40000010804 */
[----:B------:R-:W-:Y:S02]  /*6bf0*/  FADD.FTZ R19, RZ, R19 ;  /* 0x00000013ff137221 */ /* 0x000fe40000010000 */
[----:B------:R-:W-:Y:S01]  /*6c00*/  FMUL.FTZ R12, R97, R18 ;  /* 0x00000012610c7220 */ /* 0x000fe20000410000 */
[----:B------:R-:W-:Y:S01]  /*6c10*/  HADD2.F32 R200, -RZ, R175.H0_H0 ;  /* 0x200000afffc87230 */ /* 0x000fe20000004100 */
[----:B------:R-:W-:Y:S02]  /*6c20*/  FFMA.FTZ R5, R106, R11, R5 ;  /* 0x0000000b6a057223 */ /* 0x000fe40000010005 */
[----:B------:R-:W-:Y:S02]  /*6c30*/  FMUL.FTZ R9, R103, R4 ;  /* 0x0000000467097220 */ /* 0x000fe40000410000 */
[----:B------:R-:W-:-:S02]  /*6c40*/  FMUL.FTZ R11, R97, R19 ;  /* 0x00000013610b7220 */ /* 0x000fc40000410000 */
[----:B------:R-:W-:Y:S02]  /*6c50*/  FFMA.FTZ R12, R98, R19, R12 ;  /* 0x00000013620c7223 */ /* 0x000fe4000001000c */
        /* <DEDUP_REMOVED lines=9> */
[C---:B------:R-:W-:Y:S02]  /*6cf0*/  FMUL.FTZ R17, R91.reuse, R12 ;  /* 0x0000000c5b117220 */ /* 0x040fe40000410000 */
[----:B------:R-:W-:Y:S02]  /*6d00*/  FMUL.FTZ R19, R91, R11 ;  /* 0x0000000b5b137220 */ /* 0x000fe40000410000 */
[----:B------:R-:W-:Y:S02]  /*6d10*/  FFMA.FTZ R4, R102, R5, -R4 ;  /* 0x0000000566047223 */ /* 0x000fe40000010804 */
[----:B------:R-:W-:-:S02]  /*6d20*/  FFMA.FTZ R18, R96, R11, -R17 ;  /* 0x0000000b60127223 */ /* 0x000fc40000010811 */
[----:B------:R-:W-:Y:S02]  /*6d30*/  FMUL.FTZ R193, R20, R125 ;  /* 0x0000007d14c17220 */ /* 0x000fe40000410000 */
[----:B------:R-:W-:Y:S02]  /*6d40*/  FMUL.FTZ R5, R101, R5 ;  /* 0x0000000565057220 */ /* 0x000fe40000410000 */
[----:B------:R-:W-:Y:S02]  /*6d50*/  FFMA.FTZ R19, R96, R12, R19 ;  /* 0x0000000c60137223 */ /* 0x000fe40000010013 */
[----:B------:R-:W-:Y:S02]  /*6d60*/  FADD.FTZ R18, R193, R18 ;  /* 0x00000012c1127221 */ /* 0x000fe40000010000 */
[----:B------:R-:W-:Y:S02]  /*6d70*/  FFMA.FTZ R5, R102, R9, R5 ;  /* 0x0000000966057223 */ /* 0x000fe40000010005 */
[----:B------:R-:W-:-:S02]  /*6d80*/  FADD.FTZ R19, RZ, R19 ;  /* 0x00000013ff137221 */ /* 0x000fc40000010000 */
[----:B------:R-:W-:Y:S02]  /*6d90*/  FMUL.FTZ R12, R89, R18 ;  /* 0x00000012590c7220 */ /* 0x000fe40000410000 */
[----:B------:R-:W-:Y:S02]  /*6da0*/  FMUL.FTZ R9, R99, R5 ;  /* 0x0000000563097220 */ /* 0x000fe40000410000 */
[-C--:B------:R-:W-:Y:S02]  /*6db0*/  FMUL.FTZ R17, R89, R19.reuse ;  /* 0x0000001359117220 */ /* 0x080fe40000410000 */
[----:B------:R-:W-:Y:S02]  /*6dc0*/  FFMA.FTZ R12, R90, R19, R12 ;  /* 0x000000135a0c7223 */ /* 0x000fe4000001000c */
[-C--:B------:R-:W-:Y:S02]  /*6dd0*/  FMUL.FTZ R11, R99, R4.reuse ;  /* 0x00000004630b7220 */ /* 0x080fe40000410000 */
[----:B------:R-:W-:Y:S01]  /*6de0*/  FFMA.FTZ R9, R100, R4, -R9 ;  /* 0x0000000464097223 */ /* 0x000fe20000010809 */
[----:B------:R-:W-:Y:S01]  /*6df0*/  HADD2.F32 R192, -RZ, R218.H0_H0 ;  /* 0x200000daffc07230 */ /* 0x000fe20000004100 */
[----:B------:R-:W-:-:S02]  /*6e00*/  FFMA.FTZ R17, R90, R18, -R17 ;  /* 0x000000125a117223 */ /* 0x000fc40000010811 */
[----:B------:R-:W-:Y:S02]  /*6e10*/  FADD.FTZ R18, RZ, R12 ;  /* 0x0000000cff127221 */ /* 0x000fe40000010000 */
[----:B------:R-:W-:Y:S02]  /*6e20*/  FFMA.FTZ R11, R100, R5, R11 ;  /* 0x00000005640b7223 */ /* 0x000fe4000001000b */
[----:B------:R-:W-:Y:S02]  /*6e30*/  FMUL.FTZ R12, R97, R9 ;  /* 0x00000009610c7220 */ /* 0x000fe40000410000 */
[----:B------:R-:W-:Y:S02]  /*6e40*/  FMUL.FTZ R192, R192, R121 ;  /* 0x00000079c0c07220 */ /* 0x000fe40000410000 */
[----:B------:R-:W-:Y:S02]  /*6e50*/  FMUL.FTZ R4, R111, UR42 ;  /* 0x0000002a6f047c20 */ /* 0x000fe40008410000 */
[----:B------:R-:W-:-:S02]  /*6e60*/  FMUL.FTZ R5, R97, R11 ;  /* 0x0000000b61057220 */ /* 0x000fc40000410000 */
[----:B------:R-:W-:Y:S01]  /*6e70*/  FFMA.FTZ R12, R98, R11, R12 ;  /* 0x0000000b620c7223 */ /* 0x000fe2000001000c */
[----:B------:R-:W-:Y:S01]  /*6e80*/  HADD2.F32 R26, -RZ, R217.H0_H0 ;  /* 0x200000d9ff1a7230 */ /* 0x000fe20000004100 */
[----:B------:R-:W-:Y:S02]  /*6e90*/  FADD.FTZ R17, R192, R17 ;  /* 0x00000011c0117221 */ /* 0x000fe40000010000 */
[----:B------:R-:W-:Y:S02]  /*6ea0*/  FMUL.FTZ R19, R87, R18 ;  /* 0x0000001257137220 */ /* 0x000fe40000410000 */
[----:B------:R-:W-:Y:S02]  /*6eb0*/  FMUL.RZ R57, R4, 0.15915493667125701904 ;  /* 0x3e22f98304397820 */ /* 0x000fe4000040c000 */
[----:B------:R-:W-:Y:S02]  /*6ec0*/  FFMA.FTZ R9, R98, R9, -R5 ;  /* 0x0000000962097223 */ /* 0x000fe40000010805 */
[----:B------:R-:W-:-:S02]  /*6ed0*/  FMUL.FTZ R4, R91, R12 ;  /* 0x0000000c5b047220 */ /* 0x000fc40000410000 */
[-C--:B------:R-:W-:Y:S02]  /*6ee0*/  FFMA.FTZ R20, R88, R17.reuse, -R19 ;  /* 0x0000001158147223 */ /* 0x080fe40000010813 */
[----:B------:R-:W-:Y:S02]  /*6ef0*/  FMUL.FTZ R17, R87, R17 ;  /* 0x0000001157117220 */ /* 0x000fe40000410000 */
[----:B------:R-:W-:Y:S02]  /*6f00*/  FFMA.FTZ R4, R96, R9, -R4 ;  /* 0x0000000960047223 */ /* 0x000fe40000010804 */
[----:B------:R-:W-:Y:S02]  /*6f10*/  FMUL.FTZ R191, R26, R119 ;  /* 0x000000771abf7220 */ /* 0x000fe40000410000 */
[----:B------:R-:W-:Y:S02]  /*6f20*/  FMUL.FTZ R9, R91, R9 ;  /* 0x000000095b097220 */ /* 0x000fe40000410000 */
[----:B------:R-:W-:-:S02]  /*6f30*/  FFMA.FTZ R17, R88, R18, R17 ;  /* 0x0000001258117223 */ /* 0x000fc40000010011 */
[----:B------:R-:W-:Y:S02]  /*6f40*/  FADD.FTZ R20, R191, R20 ;  /* 0x00000014bf147221 */ /* 0x000fe40000010000 */
[----:B------:R-:W-:Y:S02]  /*6f50*/  FFMA.FTZ R9, R96, R12, R9 ;  /* 0x0000000c60097223 */ /* 0x000fe40000010009 */
[----:B------:R-:W-:Y:S02]  /*6f60*/  FADD.FTZ R17, RZ, R17 ;  /* 0x00000011ff117221 */ /* 0x000fe40000010000 */
[----:B------:R-:W-:Y:S02]  /*6f70*/  FMUL.FTZ R12, R85, R20 ;  /* 0x00000014550c7220 */ /* 0x000fe40000410000 */
[----:B------:R-:W-:Y:S02]  /*6f80*/  FMUL.FTZ R10, R10, R111 ;  /* 0x0000006f0a0a7220 */ /* 0x000fe40000410000 */
[----:B------:R-:W-:Y:S01]  /*6f90*/  FMUL.FTZ R11, R89, R9 ;  /* 0x00000009590b7220 */ /* 0x000fe20000410000 */
[----:B------:R-:W-:Y:S01]  /*6fa0*/  HADD2.F32 R190, -RZ, R215.H0_H0 ;  /* 0x200000d7ffbe7230 */ /* 0x000fe20000004100 */
[----:B------:R-:W-:-:S02]  /*6fb0*/  FMUL.FTZ R19, R85, R17 ;  /* 0x0000001155137220 */ /* 0x000fc40000410000 */
[----:B------:R-:W-:Y:S01]  /*6fc0*/  FFMA.FTZ R12, R86, R17, R12 ;  /* 0x00000011560c7223 */ /* 0x000fe2000001000c */
[----:B------:R-:W-:Y:S01]  /*6fd0*/  MUFU.COS R5, R57 ;  /* 0x0000003900057308 */ /* 0x000fe20000000000 */
[-C--:B------:R-:W-:Y:S02]  /*6fe0*/  FFMA.FTZ R11, R90, R4.reuse, -R11 ;  /* 0x000000045a0b7223 */ /* 0x080fe4000001080b */
[----:B------:R-:W-:Y:S02]  /*6ff0*/  FMUL.FTZ R4, R89, R4 ;  /* 0x0000000459047220 */ /* 0x000fe40000410000 */
[----:B------:R-:W-:Y:S02]  /*7000*/  FFMA.FTZ R19, R86, R20, -R19 ;  /* 0x0000001456137223 */ /* 0x000fe40000010813 */
[----:B------:R-:W-:Y:S01]  /*7010*/  FMUL.FTZ R190, R190, R117 ;  /* 0x00000075bebe7220 */ /* 0x000fe20000410000 */
[----:B------:R-:W1:Y:S01]  /*7020*/  MUFU.EX2 R10, R10 ;  /* 0x0000000a000a7308 */ /* 0x000e620000000800 */
[----:B------:R-:W-:Y:S01]  /*7030*/  FADD.FTZ R12, RZ, R12 ;  /* 0x0000000cff0c7221 */ /* 0x000fe20000010000 */
[----:B------:R-:W-:Y:S01]  /*7040*/  HADD2.F32 R20, -RZ, R185.H0_H0 ;  /* 0x200000b9ff147230 */ /* 0x000fe20000004100 */
[----:B------:R-:W-:-:S05]  /*7050*/  FFMA.FTZ R4, R90, R9, R4 ;  /* 0x000000095a047223 */ /* 0x000fca0000010004 */
[----:B------:R-:W0:Y:S01]  /*7060*/  MUFU.SIN R57, R57 ;  /* 0x0000003900397308 */ /* 0x000e220000000400 */
[----:B------:R-:W-:Y:S02]  /*7070*/  FADD.FTZ R19, R190, R19 ;  /* 0x00000013be137221 */ /* 0x000fe40000010000 */
[----:B------:R-:W-:Y:S02]  /*7080*/  FMUL.FTZ R18, R83, R12 ;  /* 0x0000000c53127220 */ /* 0x000fe40000410000 */
[----:B------:R-:W-:Y:S02]  /*7090*/  FMUL.FTZ R9, R87, R4 ;  /* 0x0000000457097220 */ /* 0x000fe40000410000 */
[-C--:B------:R-:W-:Y:S02]  /*70a0*/  FMUL.FTZ R25, R83, R19.reuse ;  /* 0x0000001353197220 */ /* 0x080fe40000410000 */
[----:B------:R-:W-:Y:S02]  /*70b0*/  FFMA.FTZ R18, R84, R19, -R18 ;  /* 0x0000001354127223 */ /* 0x000fe40000010812 */
[----:B------:R-:W-:-:S02]  /*70c0*/  FMUL.FTZ R189, R20, R115 ;  /* 0x0000007314bd7220 */ /* 0x000fc40000410000 */
[-C--:B------:R-:W-:Y:S02]  /*70d0*/  FMUL.FTZ R17, R87, R11.reuse ;  /* 0x0000000b57117220 */ /* 0x080fe40000410000 */
[----:B------:R-:W-:Y:S02]  /*70e0*/  FFMA.FTZ R9, R88, R11, -R9 ;  /* 0x0000000b58097223 */ /* 0x000fe40000010809 */
[----:B------:R-:W-:Y:S02]  /*70f0*/  FFMA.FTZ R25, R84, R12, R25 ;  /* 0x0000000c54197223 */ /* 0x000fe40000010019 */
[----:B------:R-:W-:Y:S02]  /*7100*/  FADD.FTZ R18, R189, R18 ;  /* 0x00000012bd127221 */ /* 0x000fe40000010000 */
[----:B------:R-:W-:Y:S02]  /*7110*/  FFMA.FTZ R17, R88, R4, R17 ;  /* 0x0000000458117223 */ /* 0x000fe40000010011 */
[----:B------:R-:W-:-:S02]  /*7120*/  FMUL.FTZ R4, R85, R9 ;  /* 0x0000000955047220 */ /* 0x000fc40000410000 */
[C---:B-1----:R-:W-:Y:S02]  /*7130*/  FMUL.FTZ R58, R10.reuse, R5 ;  /* 0x000000050a3a7220 */ /* 0x042fe40000410000 */
[----:B0-----:R-:W-:Y:S02]  /*7140*/  FMUL.FTZ R57, R10, R57 ;  /* 0x000000390a397220 */ /* 0x001fe40000410000 */
[----:B------:R-:W-:Y:S02]  /*7150*/  FADD.FTZ R25, RZ, R25 ;  /* 0x00000019ff197221 */ /* 0x000fe40000010000 */
[----:B------:R-:W-:Y:S01]  /*7160*/  FMUL.FTZ R10, R81, R18 ;  /* 0x00000012510a7220 */ /* 0x000fe20000410000 */
[----:B------:R-:W-:Y:S01]  /*7170*/  HADD2.F32 R188, -RZ, R184.H0_H0 ;  /* 0x200000b8ffbc7230 */ /* 0x000fe20000004100 */
[-C--:B------:R-:W-:Y:S02]  /*7180*/  FFMA.FTZ R4, R86, R17.reuse, R4 ;  /* 0x0000001156047223 */ /* 0x080fe40000010004 */
[----:B------:R-:W-:-:S02]  /*7190*/  FMUL.FTZ R17, R85, R17 ;  /* 0x0000001155117220 */ /* 0x000fc40000410000 */
[-C--:B------:R-:W-:Y:S02]  /*71a0*/  FMUL.FTZ R5, R81, R25.reuse ;  /* 0x0000001951057220 */ /* 0x080fe40000410000 */
[----:B------:R-:W-:Y:S01]  /*71b0*/  FFMA.FTZ R10, R82, R25, R10 ;  /* 0x00000019520a7223 */ /* 0x000fe2000001000a */
[----:B---3--:R0:W1:Y:S01]  /*71c0*/  R2UR UR23, R3 ;  /* 0x00000000031773c2 */ /* 0x00806200000e0000 */
[----:B------:R-:W-:Y:S02]  /*71d0*/  FFMA.FTZ R17, R86, R9, -R17 ;  /* 0x0000000956117223 */ /* 0x000fe40000010811 */
[----:B------:R-:W-:Y:S02]  /*71e0*/  FFMA.FTZ R11, R82, R18, -R5 ;  /* 0x00000012520b7223 */ /* 0x000fe40000010805 */
[----:B------:R-:W-:Y:S02]  /*71f0*/  FMUL.FTZ R188, R188, R113 ;  /* 0x00000071bcbc7220 */ /* 0x000fe40000410000 */
[----:B------:R-:W-:Y:S01]  /*7200*/  FADD.FTZ R12, RZ, R10 ;  /* 0x0000000aff0c7221 */ /* 0x000fe20000010000 */
[----:B------:R-:W3:Y:S01]  /*7210*/  R2UR UR22, R2 ;  /* 0x00000000021673c2 */ /* 0x000ee200000e0000 */
[----:B------:R-:W-:-:S02]  /*7220*/  FMUL.FTZ R5, R83, R4 ;  /* 0x0000000453057220 */ /* 0x000fc40000410000 */
[-C--:B------:R-:W-:Y:S02]  /*7230*/  FMUL.FTZ R9, R83, R17.reuse ;  /* 0x0000001153097220 */ /* 0x080fe40000410000 */
[----:B------:R-:W-:Y:S02]  /*7240*/  FADD.FTZ R11, R188, R11 ;  /* 0x0000000bbc0b7221 */ /* 0x000fe40000010000 */
[----:B------:R-:W-:Y:S02]  /*7250*/  FMUL.FTZ R10, R59, R12 ;  /* 0x0000000c3b0a7220 */ /* 0x000fe40000410000 */
[C---:B------:R-:W-:Y:S02]  /*7260*/  FFMA.FTZ R5, R84.reuse, R17, -R5 ;  /* 0x0000001154057223 */ /* 0x040fe40000010805 */
[----:B------:R-:W-:Y:S02]  /*7270*/  FFMA.FTZ R9, R84, R4, R9 ;  /* 0x0000000454097223 */ /* 0x000fe40000010009 */
[----:B------:R-:W-:-:S02]  /*7280*/  FFMA.FTZ R18, R80, R11, -R10 ;  /* 0x0000000b50127223 */ /* 0x000fc4000001080a */
[C---:B------:R-:W-:Y:S02]  /*7290*/  FMUL.FTZ R10, R81.reuse, R5 ;  /* 0x00000005510a7220 */ /* 0x040fe40000410000 */
[-C--:B------:R-:W-:Y:S02]  /*72a0*/  FMUL.FTZ R4, R81, R9.reuse ;  /* 0x0000000951047220 */ /* 0x080fe40000410000 */
[C---:B------:R-:W-:Y:S02]  /*72b0*/  FFMA.FTZ R10, R82.reuse, R9, R10 ;  /* 0x00000009520a7223 */ /* 0x040fe4000001000a */
[----:B------:R-:W-:Y:S01]  /*72c0*/  FFMA.FTZ R4, R82, R5, -R4 ;  /* 0x0000000552047223 */ /* 0x000fe20000010804 */
[----:B------:R-:W-:Y:S01]  /*72d0*/  HADD2.F32 R55, -RZ, R55.H0_H0 ;  /* 0x20000037ff377230 */ /* 0x000fe20000004100 */
[C---:B0-----:R-:W-:Y:S02]  /*72e0*/  FMUL.FTZ R3, R59.reuse, R10 ;  /* 0x0000000a3b037220 */ /* 0x041fe40000410000 */
[-C--:B------:R-:W-:Y:S01]  /*72f0*/  FMUL.FTZ R65, R59, R4.reuse ;  /* 0x000000043b417220 */ /* 0x080fe20000410000 */
[----:B------:R-:W-:Y:S01]  /*7300*/  HADD2.F32 R53, -RZ, R53.H0_H0 ;  /* 0x20000035ff357230 */ /* 0x000fe20000004100 */
[----:B------:R-:W-:-:S02]  /*7310*/  FFMA.FTZ R64, R80, R4, -R3 ;  /* 0x0000000450407223 */ /* 0x000fc40000010803 */
[C---:B-1----:R-:W-:Y:S02]  /*7320*/  FMUL.FTZ R4, R55.reuse, UR23 ;  /* 0x0000001737047c20 */ /* 0x042fe40008410000 */
[----:B------:R-:W-:Y:S02]  /*7330*/  FFMA.FTZ R65, R80, R10, R65 ;  /* 0x0000000a50417223 */ /* 0x000fe40000010041 */
[----:B---3--:R-:W-:Y:S01]  /*7340*/  FMUL.FTZ R10, R55, UR22 ;  /* 0x00000016370a7c20 */ /* 0x008fe20008410000 */
        /* <DEDUP_REMOVED lines=45> */
[----:B------:R-:W-:Y:S02]  /*7620*/  FMUL.FTZ R11, R59, R11 ;  /* 0x0000000b3b0b7220 */ /* 0x000fe40000410000 */
[----:B------:R-:W-:-:S02]  /*7630*/  FFMA.FTZ R2, R46, UR23, R5 ;  /* 0x000000172e027c23 */ /* 0x000fc40008010005 */
[C---:B------:R-:W-:Y:S02]  /*7640*/  FMUL.FTZ R3, R40.reuse, UR23 ;  /* 0x0000001728037c20 */ /* 0x040fe40008410000 */
[----:B------:R-:W-:Y:S02]  /*7650*/  FMUL.FTZ R4, R31, UR23 ;  /* 0x000000171f047c20 */ /* 0x000fe40008410000 */
[----:B------:R-:W-:Y:S02]  /*7660*/  FMUL.FTZ R5, R40, UR22 ;  /* 0x0000001628057c20 */ /* 0x000fe40008410000 */
[----:B------:R-:W-:Y:S02]  /*7670*/  FMUL.FTZ R33, R33, R10 ;  /* 0x0000000a21217220 */ /* 0x000fe40000410000 */
[----:B------:R-:W-:Y:S01]  /*7680*/  FMUL.FTZ R10, R31, UR22 ;  /* 0x000000161f0a7c20 */ /* 0x000fe20008410000 */
[----:B------:R-:W-:Y:S01]  /*7690*/  HADD2.F32 R30, -RZ, R30.H0_H0 ;  /* 0x2000001eff1e7230 */ /* 0x000fe20000004100 */
[C---:B------:R-:W-:Y:S01]  /*76a0*/  FMUL.FTZ R44, R43.reuse, R44 ;  /* 0x0000002c2b2c7220 */ /* 0x040fe20000410000 */
[----:B------:R-:W-:Y:S01]  /*76b0*/  HADD2.F32 R23, -RZ, R23.H0_H0 ;  /* 0x20000017ff177230 */ /* 0x000fe20000004100 */
[----:B------:R-:W-:Y:S01]  /*76c0*/  FFMA.FTZ R11, R80, R12, R11 ;  /* 0x0000000c500b7223 */ /* 0x000fe2000001000b */
[----:B------:R-:W-:Y:S01]  /*76d0*/  HADD2.F32 R24, -RZ, R24.H0_H0 ;  /* 0x20000018ff187230 */ /* 0x000fe20000004100 */
[----:B------:R-:W-:-:S02]  /*76e0*/  FMUL.FTZ R43, R43, R2 ;  /* 0x000000022b2b7220 */ /* 0x000fc40000410000 */
[----:B------:R-:W-:Y:S02]  /*76f0*/  FADD.FTZ R35, R140, R140 ;  /* 0x0000008c8c237221 */ /* 0x000fe40000010000 */
[C---:B------:R-:W-:Y:S02]  /*7700*/  FFMA.FTZ R36, R38.reuse, UR22, -R3 ;  /* 0x0000001626247c23 */ /* 0x040fe40008010803 */
        /* <DEDUP_REMOVED lines=8> */
[----:B------:R-:W-:Y:S01]  /*7790*/  FADD.FTZ R11, RZ, R11 ;  /* 0x0000000bff0b7221 */ /* 0x000fe20000010000 */
[----:B------:R-:W-:Y:S01]  /*77a0*/  HADD2.F32 R22, -RZ, R22.H0_H0 ;  /* 0x20000016ff167230 */ /* 0x000fe20000004100 */
[----:B------:R-:W-:Y:S02]  /*77b0*/  FMUL.FTZ R36, R35, R36 ;  /* 0x0000002423247220 */ /* 0x000fe40000410000 */
[----:B------:R-:W-:Y:S01]  /*77c0*/  FMUL.FTZ R26, R25, R4 ;  /* 0x00000004191a7220 */ /* 0x000fe20000410000 */
[----:B------:R-:W-:Y:S01]  /*77d0*/  HADD2.F32 R16, -RZ, R16.H0_H0 ;  /* 0x20000010ff107230 */ /* 0x000fe20000004100 */
[----:B------:R-:W-:-:S02]  /*77e0*/  FMUL.FTZ R35, R35, R2 ;  /* 0x0000000223237220 */ /* 0x000fc40000410000 */
[----:B------:R-:W-:Y:S02]  /*77f0*/  FADD.FTZ R27, R138, R138 ;  /* 0x0000008a8a1b7221 */ /* 0x000fe40000010000 */
[C---:B------:R-:W-:Y:S02]  /*7800*/  FFMA.FTZ R28, R30.reuse, UR22, -R3 ;  /* 0x000000161e1c7c23 */ /* 0x040fe40008010803 */
[----:B------:R-:W-:Y:S02]  /*7810*/  FMUL.FTZ R4, R23, UR23 ;  /* 0x0000001717047c20 */ /* 0x000fe40008410000 */
[----:B------:R-:W-:Y:S02]  /*7820*/  FADD.FTZ R18, R187, R18 ;  /* 0x00000012bb127221 */ /* 0x000fe40000010000 */
[----:B------:R-:W-:Y:S02]  /*7830*/  FFMA.FTZ R2, R30, UR23, R5 ;  /* 0x000000171e027c23 */ /* 0x000fe40008010005 */
[----:B------:R-:W-:-:S02]  /*7840*/  FMUL.FTZ R25, R25, R10 ;  /* 0x0000000a19197220 */ /* 0x000fc40000410000 */
[C---:B------:R-:W-:Y:S02]  /*7850*/  FMUL.FTZ R3, R24.reuse, UR23 ;  /* 0x0000001718037c20 */ /* 0x040fe40008410000 */
[----:B------:R-:W-:Y:S02]  /*7860*/  FMUL.FTZ R5, R24, UR22 ;  /* 0x0000001618057c20 */ /* 0x000fe40008410000 */
[----:B------:R-:W-:Y:S01]  /*7870*/  FMUL.FTZ R10, R23, UR22 ;  /* 0x00000016170a7c20 */ /* 0x000fe20008410000 */
[----:B--2---:R-:W-:Y:S01]  /*7880*/  HADD2.F32 R15, -RZ, R15.H0_H0 ;  /* 0x2000000fff0f7230 */ /* 0x004fe20000004100 */
[----:B------:R-:W-:Y:S01]  /*7890*/  FMUL.FTZ R69, R57, R11 ;  /* 0x0000000b39457220 */ /* 0x000fe20000410000 */
[----:B------:R-:W-:Y:S01]  /*78a0*/  HADD2.F32 R14, -RZ, R14.H0_H0 ;  /* 0x2000000eff0e7230 */ /* 0x000fe20000004100 */
[----:B------:R-:W-:Y:S02]  /*78b0*/  FMUL.FTZ R28, R27, R28 ;  /* 0x0000001c1b1c7220 */ /* 0x000fe40000410000 */
[----:B------:R-:W-:-:S02]  /*78c0*/  FADD.FTZ R17, R128, R128 ;  /* 0x0000008080117221 */ /* 0x000fc40000010000 */
[----:B------:R-:W-:Y:S02]  /*78d0*/  FFMA.FTZ R4, R21, UR22, -R4 ;  /* 0x0000001615047c23 */ /* 0x000fe40008010804 */
[----:B------:R-:W-:Y:S02]  /*78e0*/  FMUL.FTZ R67, R57, R18 ;  /* 0x0000001239437220 */ /* 0x000fe40000410000 */
[----:B------:R-:W-:Y:S02]  /*78f0*/  FMUL.FTZ R27, R27, R2 ;  /* 0x000000021b1b7220 */ /* 0x000fe40000410000 */
[----:B------:R-:W-:Y:S02]  /*7900*/  FADD.FTZ R19, R130, R130 ;  /* 0x0000008282137221 */ /* 0x000fe40000010000 */
[C---:B------:R-:W-:Y:S02]  /*7910*/  FFMA.FTZ R20, R22.reuse, UR22, -R3 ;  /* 0x0000001616147c23 */ /* 0x040fe40008010803 */
[----:B------:R-:W-:-:S02]  /*7920*/  FFMA.FTZ R2, R22, UR23, R5 ;  /* 0x0000001716027c23 */ /* 0x000fc40008010005 */
[----:B------:R-:W-:Y:S02]  /*7930*/  FFMA.FTZ R10, R21, UR23, R10 ;  /* 0x00000017150a7c23 */ /* 0x000fe4000801000a */
[----:B------:R-:W-:Y:S01]  /*7940*/  FMUL.FTZ R3, R16, UR23 ;  /* 0x0000001710037c20 */ /* 0x000fe20008410000 */
[----:B------:R-:W-:Y:S01]  /*7950*/  HADD2.F32 R13, -RZ, R13.H0_H0 ;  /* 0x2000000dff0d7230 */ /* 0x000fe20000004100 */
[----:B------:R-:W-:Y:S02]  /*7960*/  FFMA.FTZ R69, R58, R18, -R69 ;  /* 0x000000123a457223 */ /* 0x000fe40000010845 */
[----:B------:R-:W-:Y:S01]  /*7970*/  FMUL.FTZ R5, R16, UR22 ;  /* 0x0000001610057c20 */ /* 0x000fe20008410000 */
[----:B----4-:R-:W-:Y:S01]  /*7980*/  HADD2.F32 R8, -RZ, R8.H0_H0 ;  /* 0x20000008ff087230 */ /* 0x010fe20000004100 */
[----:B------:R-:W-:Y:S02]  /*7990*/  FMUL.FTZ R18, R17, R4 ;  /* 0x0000000411127220 */ /* 0x000fe40000410000 */
[----:B------:R-:W-:-:S02]  /*79a0*/  FFMA.FTZ R67, R58, R11, R67 ;  /* 0x0000000b3a437223 */ /* 0x000fc40000010043 */
[----:B------:R-:W-:Y:S02]  /*79b0*/  FMUL.FTZ R20, R19, R20 ;  /* 0x0000001413147220 */ /* 0x000fe40000410000 */
[----:B------:R-:W-:Y:S01]  /*79c0*/  FMUL.FTZ R4, R15, UR23 ;  /* 0x000000170f047c20 */ /* 0x000fe20008410000 */
[----:B------:R-:W-:Y:S01]  /*79d0*/  HADD2.F32 R7, -RZ, R7.H0_H0 ;  /* 0x20000007ff077230 */ /* 0x000fe20000004100 */
[----:B------:R-:W-:Y:S02]  /*79e0*/  FMUL.FTZ R19, R19, R2 ;  /* 0x0000000213137220 */ /* 0x000fe40000410000 */
[----:B------:R-:W-:Y:S02]  /*79f0*/  FMUL.FTZ R17, R17, R10 ;  /* 0x0000000a11117220 */ /* 0x000fe40000410000 */
[----:B------:R-:W-:Y:S02]  /*7a00*/  FADD.FTZ R11, R126, R126 ;  /* 0x0000007e7e0b7221 */ /* 0x000fe40000010000 */
[----:B------:R-:W-:-:S02]  /*7a10*/  FFMA.FTZ R12, R14, UR22, -R3 ;  /* 0x000000160e0c7c23 */ /* 0x000fc40008010803 */
[----:B------:R-:W-:Y:S02]  /*7a20*/  FMUL.FTZ R10, R15, UR22 ;  /* 0x000000160f0a7c20 */ /* 0x000fe40008410000 */
[----:B------:R-:W-:Y:S01]  /*7a30*/  FFMA.FTZ R2, R14, UR23, R5 ;  /* 0x000000170e027c23 */ /* 0x000fe20008010005 */
[----:B------:R-:W-:Y:S01]  /*7a40*/  HADD2.F32 R6, -RZ, R6.H0_H0 ;  /* 0x20000006ff067230 */ /* 0x000fe20000004100 */
[----:B------:R-:W-:Y:S02]  /*7a50*/  FADD.FTZ R9, R124, R124 ;  /* 0x0000007c7c097221 */ /* 0x000fe40000010000 */
[----:B------:R-:W-:Y:S01]  /*7a60*/  FFMA.FTZ R4, R13, UR22, -R4 ;  /* 0x000000160d047c23 */ /* 0x000fe20008010804 */
[----:B------:R-:W-:Y:S01]  /*7a70*/  HADD2.F32 R5, -RZ, R0.H0_H0 ;  /* 0x20000000ff057230 */ /* 0x000fe20000004100 */
[----:B------:R-:W-:Y:S02]  /*7a80*/  FMUL.FTZ R12, R11, R12 ;  /* 0x0000000c0b0c7220 */ /* 0x000fe40000410000 */
[----:B------:R-:W-:-:S02]  /*7a90*/  FMUL.FTZ R71, R8, UR23 ;  /* 0x0000001708477c20 */ /* 0x000fc40008410000 */
[----:B------:R-:W-:Y:S02]  /*7aa0*/  FFMA.FTZ R66, R13, UR23, R10 ;  /* 0x000000170d427c23 */ /* 0x000fe4000801000a */
[----:B------:R-:W-:Y:S02]  /*7ab0*/  FMUL.FTZ R11, R11, R2 ;  /* 0x000000020b0b7220 */ /* 0x000fe40000410000 */
[----:B------:R-:W-:Y:S02]  /*7ac0*/  FMUL.FTZ R73, R8, UR22 ;  /* 0x0000001608497c20 */ /* 0x000fe40008410000 */
[C---:B------:R-:W-:Y:S02]  /*7ad0*/  FMUL.FTZ R2, R7.reuse, UR23 ;  /* 0x0000001707027c20 */ /* 0x040fe40008410000 */
[----:B------:R-:W-:Y:S02]  /*7ae0*/  FMUL.FTZ R68, R7, UR22 ;  /* 0x0000001607447c20 */ /* 0x000fe40008410000 */
[----:B------:R-:W-:-:S02]  /*7af0*/  FMUL.FTZ R10, R9, R4 ;  /* 0x00000004090a7220 */ /* 0x000fc40000410000 */
[----:B------:R-:W-:Y:S02]  /*7b00*/  FADD.FTZ R3, R120, R120 ;  /* 0x0000007878037221 */ /* 0x000fe40000010000 */
[C---:B------:R-:W-:Y:S02]  /*7b10*/  FFMA.FTZ R4, R6.reuse, UR22, -R71 ;  /* 0x0000001606047c23 */ /* 0x040fe40008010847 */
[----:B------:R-:W-:Y:S02]  /*7b20*/  FMUL.FTZ R9, R9, R66 ;  /* 0x0000004209097220 */ /* 0x000fe40000410000 */
[----:B------:R-:W-:Y:S01]  /*7b30*/  FFMA.FTZ R0, R6, UR23, R73 ;  /* 0x0000001706007c23 */ /* 0x000fe20008010049 */
[----:B------:R-:W-:Y:S01]  /*7b40*/  HADD2.F32 R186, -RZ, R173.H0_H0 ;  /* 0x200000adffba7230 */ /* 0x000fe20000004100 */
[----:B------:R-:W-:Y:S02]  /*7b50*/  FADD.FTZ R66, R118, R118 ;  /* 0x0000007676427221 */ /* 0x000fe40000010000 */
[----:B------:R-:W-:-:S02]  /*7b60*/  FFMA.FTZ R71, R5, UR22, -R2 ;  /* 0x0000001605477c23 */ /* 0x000fc40008010802 */
[----:B------:R-:W-:Y:S02]  /*7b70*/  FFMA.FTZ R73, R5, UR23, R68 ;  /* 0x0000001705497c23 */ /* 0x000fe40008010044 */
[C---:B------:R-:W-:Y:S02]  /*7b80*/  FMUL.FTZ R4, R3.reuse, R4 ;  /* 0x0000000403047220 */ /* 0x040fe40000410000 */
[----:B------:R-:W-:Y:S02]  /*7b90*/  FMUL.FTZ R3, R3, R0 ;  /* 0x0000000003037220 */ /* 0x000fe40000410000 */
[C---:B------:R-:W-:Y:S02]  /*7ba0*/  FMUL.FTZ R2, R66.reuse, R71 ;  /* 0x0000004742027220 */ /* 0x040fe40000410000 */
[----:B------:R-:W-:Y:S02]  /*7bb0*/  FMUL.FTZ R0, R66, R73 ;  /* 0x0000004942007220 */ /* 0x000fe40000410000 */
[C---:B------:R-:W-:Y:S01]  /*7bc0*/  FMUL.FTZ R66, R57.reuse, R64 ;  /* 0x0000004039427220 */ /* 0x040fe20000410000 */
[----:B------:R-:W-:Y:S01]  /*7bd0*/  BSSY B0, `(.L_x_619) ;  /* 0x0000015000007945 */ /* 0x000fe20003800000 */
[----:B------:R-:W-:-:S02]  /*7be0*/  FMUL.FTZ R71, R57, R65 ;  /* 0x0000004139477220 */ /* 0x000fc40000410000 */
[----:B------:R-:W-:Y:S01]  /*7bf0*/  FMUL.FTZ R186, R186, R111 ;  /* 0x0000006fbaba7220 */ /* 0x000fe20000410000 */
[----:B------:R-:W-:Y:S01]  /*7c00*/  LEA.HI R235, R148, R148, RZ, 0x1e ;  /* 0x0000009494eb7211 */ /* 0x000fe200078ff0ff */
[C---:B------:R-:W-:Y:S02]  /*7c10*/  FFMA.FTZ R65, R58.reuse, R65, R66 ;  /* 0x000000413a417223 */ /* 0x040fe40000010042 */
[----:B------:R-:W-:Y:S02]  /*7c20*/  FFMA.FTZ R64, R58, R64, -R71 ;  /* 0x000000403a407223 */ /* 0x000fe40000010847 */
[----:B------:R-:W-:Y:S02]  /*7c30*/  FADD.FTZ R66, R186, R69 ;  /* 0x00000045ba427221 */ /* 0x000fe40000010000 */
        /* <DEDUP_REMOVED lines=14> */
.L_x_620:
[----:B01----:R-:W-:Y:S05]  /*7d20*/  BSYNC B0 ;  /* 0x0000000000007941 */ /* 0x003fea0003800000 */
.L_x_619:
        /* <DEDUP_REMOVED lines=42> */
[----:B------:R-:W-:Y:S02]  /*7fd0*/  FMUL.FTZ R64, R73, R66 ;  /* 0x0000004249407220 */ /* 0x000fe40000410000 */
[----:B------:R-:W-:Y:S02]  /*7fe0*/  FADD.FTZ R67, R74, R67 ;  /* 0x000000434a437221 */ /* 0x000fe40000010000 */
[----:B------:R-:W-:Y:S02]  /*7ff0*/  FADD.FTZ R70, R75, R70 ;  /* 0x000000464b467221 */ /* 0x000fe40000010000 */
[-C--:B------:R-:W-:Y:S02]  /*8000*/  FMUL.FTZ R73, R73, R69.reuse ;  /* 0x0000004549497220 */ /* 0x080fe40000410000 */
[----:B------:R-:W-:-:S02]  /*8010*/  FFMA.FTZ R64, R72, R69, -R64 ;  /* 0x0000004548407223 */ /* 0x000fc40000010840 */
[C---:B--2---:R-:W-:Y:S02]  /*8020*/  FMUL.FTZ R65, R77.reuse, R70 ;  /* 0x000000464d417220 */ /* 0x044fe40000410000 */
[CC--:B------:R-:W-:Y:S02]  /*8030*/  FMUL.FTZ R69, R77.reuse, R67.reuse ;  /* 0x000000434d457220 */ /* 0x0c0fe40000410000 */
[----:B------:R-:W-:Y:S02]  /*8040*/  FFMA.FTZ R73, R72, R66, R73 ;  /* 0x0000004248497223 */ /* 0x000fe40000010049 */
        /* <DEDUP_REMOVED lines=10> */
.L_x_731:
[----:B------:R-:W-:Y:S05]  /*80f0*/  BRA.DIV ~URZ, `(.L_x_624) ;  /* 0x000096227f007947 */ /* 0x000fea000b800000 */
[----:B------:R-:W2:Y:S01]  /*8100*/  SHFL.UP PT, R70, R79, 0x1, RZ ;  /* 0x042000004f467989 */ /* 0x000ea200000e00ff */
[----:B------:R-:W-:-:S03]  /*8110*/  ISETP.GE.AND P0, PT, R147, 0x1, PT ;  /* 0x000000019300780c */ /* 0x000fc60003f06270 */
[----:B------:R-:W3:Y:S04]  /*8120*/  SHFL.UP PT, R66, R78, 0x1, RZ ;  /* 0x042000004e427989 */ /* 0x000ee800000e00ff */
[----:B------:R-:W4:Y:S01]  /*8130*/  SHFL.UP PT, R64, R69, 0x1, RZ ;  /* 0x0420000045407989 */ /* 0x000f2200000e00ff */
[----:B--2---:R-:W-:-:S04]  /*8140*/  FMUL.FTZ R65, R69, R70 ;  /* 0x0000004645417220 */ /* 0x004fc80000410000 */
[-C--:B---3--:R-:W-:Y:S02]  /*8150*/  FFMA.FTZ R65, R67, R66.reuse, -R65 ;  /* 0x0000004243417223 */ /* 0x088fe40000010841 */
[----:B------:R-:W-:Y:S02]  /*8160*/  FMUL.FTZ R66, R69, R66 ;  /* 0x0000004245427220 */ /* 0x000fe40000410000 */
[----:B------:R-:W-:Y:S02]  /*8170*/  @P0 FADD.FTZ R78, R78, R65 ;  /* 0x000000414e4e0221 */ /* 0x000fe40000010000 */
[----:B------:R-:W-:Y:S02]  /*8180*/  FFMA.FTZ R66, R67, R70, R66 ;  /* 0x0000004643427223 */ /* 0x000fe40000010042 */
[----:B----4-:R-:W-:Y:S01]  /*8190*/  FMUL.FTZ R65, R69, R64 ;  /* 0x0000004045417220 */ /* 0x010fe20000410000 */
[----:B------:R-:W2:Y:S01]  /*81a0*/  SHFL.UP PT, R70, R78, 0x2, RZ ;  /* 0x044000004e467989 */ /* 0x000ea200000e00ff */
[----:B------:R-:W-:-:S02]  /*81b0*/  @P0 FADD.FTZ R79, R79, R66 ;  /* 0x000000424f4f0221 */ /* 0x000fc40000010000 */
[----:B-1----:R-:W-:-:S03]  /*81c0*/  FMUL.FTZ R66, R69, R68 ;  /* 0x0000004445427220 */ /* 0x002fc60000410000 */
[----:B------:R-:W1:Y:S01]  /*81d0*/  SHFL.UP PT, R71, R79, 0x2, RZ ;  /* 0x044000004f477989 */ /* 0x000e6200000e00ff */
[C---:B------:R-:W-:Y:S02]  /*81e0*/  FFMA.FTZ R64, R67.reuse, R64, R66 ;  /* 0x0000004043407223 */ /* 0x040fe40000010042 */
[----:B0-----:R-:W-:-:S03]  /*81f0*/  @P0 FFMA.FTZ R67, R67, R68, -R65 ;  /* 0x0000004443430223 */ /* 0x001fc60000010841 */
[----:B------:R-:W-:Y:S02]  /*8200*/  FSEL R64, R69, R64, !P0 ;  /* 0x0000004045407208 */ /* 0x000fe40004000000 */
[----:B------:R-:W0:Y:S01]  /*8210*/  SHFL.UP PT, R65, R67, 0x2, RZ ;  /* 0x0440000043417989 */ /* 0x000e2200000e00ff */
[----:B------:R-:W-:-:S03]  /*8220*/  ISETP.GE.AND P0, PT, R147, 0x2, PT ;  /* 0x000000029300780c */ /* 0x000fc60003f06270 */
[----:B------:R-:W3:Y:S01]  /*8230*/  SHFL.UP PT, R66, R64, 0x2, RZ ;  /* 0x0440000040427989 */ /* 0x000ee200000e00ff */
[----:B--2---:R-:W-:-:S04]  /*8240*/  FMUL.FTZ R68, R64, R70 ;  /* 0x0000004640447220 */ /* 0x004fc80000410000 */
[-C--:B-1----:R-:W-:Y:S02]  /*8250*/  FFMA.FTZ R68, R67, R71.reuse, R68 ;  /* 0x0000004743447223 */ /* 0x082fe40000010044 */
[----:B------:R-:W-:-:S03]  /*8260*/  FMUL.FTZ R71, R64, R71 ;  /* 0x0000004740477220 */ /* 0x000fc60000410000 */
[----:B------:R-:W-:Y:S02]  /*8270*/  @P0 FADD.FTZ R79, R79, R68 ;  /* 0x000000444f4f0221 */ /* 0x000fe40000010000 */
[C---:B------:R-:W-:Y:S02]  /*8280*/  FFMA.FTZ R71, R67.reuse, R70, -R71 ;  /* 0x0000004643477223 */ /* 0x040fe40000010847 */
[----:B0-----:R-:W-:Y:S01]  /*8290*/  FMUL.FTZ R68, R64, R65 ;  /* 0x0000004140447220 */ /* 0x001fe20000410000 */
[----:B------:R-:W0:Y:S01]  /*82a0*/  SHFL.UP PT, R70, R79, 0x4, RZ ;  /* 0x048000004f467989 */ /* 0x000e2200000e00ff */
[----:B------:R-:W-:Y:S02]  /*82b0*/  @P0 FADD.FTZ R78, R78, R71 ;  /* 0x000000474e4e0221 */ /* 0x000fe40000010000 */
[CC--:B---3--:R-:W-:Y:S02]  /*82c0*/  FFMA.FTZ R69, R67.reuse, R66.reuse, R68 ;  /* 0x0000004243457223 */ /* 0x0c8fe40000010044 */
[C---:B------:R-:W-:Y:S01]  /*82d0*/  FMUL.FTZ R66, R64.reuse, R66 ;  /* 0x0000004240427220 */ /* 0x040fe20000410000 */
[----:B------:R-:W1:Y:S02]  /*82e0*/  SHFL.UP PT, R68, R78, 0x4, RZ ;  /* 0x048000004e447989 */ /* 0x000e6400000e00ff */
[----:B------:R-:W-:Y:S01]  /*82f0*/  FSEL R69, R64, R69, !P0 ;  /* 0x0000004540457208 */ /* 0x000fe20004000000 */
[----:B------:R-:W-:Y:S01]  /*8300*/  @P0 FFMA.FTZ R67, R67, R65, -R66 ;  /* 0x0000004143430223 */ /* 0x000fe20000010842 */
[----:B------:R-:W-:-:S03]  /*8310*/  ISETP.GE.AND P0, PT, R147, 0x4, PT ;  /* 0x000000049300780c */ /* 0x000fc60003f06270 */
[----:B------:R-:W2:Y:S04]  /*8320*/  SHFL.UP PT, R66, R69, 0x4, RZ ;  /* 0x0480000045427989 */ /* 0x000ea800000e00ff */
[----:B------:R-:W3:Y:S01]  /*8330*/  SHFL.UP PT, R64, R67, 0x4, RZ ;  /* 0x0480000043407989 */ /* 0x000ee200000e00ff */
[C---:B0-----:R-:W-:Y:S02]  /*8340*/  FMUL.FTZ R65, R69.reuse, R70 ;  /* 0x0000004645417220 */ /* 0x041fe40000410000 */
[-C--:B-1----:R-:W-:Y:S02]  /*8350*/  FMUL.FTZ R71, R69, R68.reuse ;  /* 0x0000004445477220 */ /* 0x082fe40000410000 */
[C---:B------:R-:W-:Y:S02]  /*8360*/  FFMA.FTZ R65, R67.reuse, R68, -R65 ;  /* 0x0000004443417223 */ /* 0x040fe40000010841 */
[----:B------:R-:W-:-:S02]  /*8370*/  FFMA.FTZ R70, R67, R70, R71 ;  /* 0x0000004643467223 */ /* 0x000fc40000010047 */
[----:B------:R-:W-:Y:S02]  /*8380*/  @P0 FADD.FTZ R78, R78, R65 ;  /* 0x000000414e4e0221 */ /* 0x000fe40000010000 */
[----:B--2---:R-:W-:Y:S02]  /*8390*/  FMUL.FTZ R65, R69, R66 ;  /* 0x0000004245417220 */ /* 0x004fe40000410000 */
[----:B------:R-:W-:Y:S02]  /*83a0*/  @P0 FADD.FTZ R79, R79, R70 ;  /* 0x000000464f4f0221 */ /* 0x000fe40000010000 */
[----:B---3--:R-:W-:-:S03]  /*83b0*/  FMUL.FTZ R68, R69, R64 ;  /* 0x0000004045447220 */ /* 0x008fc60000410000 */
[----:B------:R-:W0:Y:S01]  /*83c0*/  SHFL.UP PT, R70, R79, 0x8, RZ ;  /* 0x050000004f467989 */ /* 0x000e2200000e00ff */
[C---:B------:R-:W-:Y:S02]  /*83d0*/  FFMA.FTZ R68, R67.reuse, R66, R68 ;  /* 0x0000004243447223 */ /* 0x040fe40000010044 */
[----:B------:R-:W-:Y:S01]  /*83e0*/  @P0 FFMA.FTZ R67, R67, R64, -R65 ;  /* 0x0000004043430223 */ /* 0x000fe20000010841 */
[----:B------:R-:W1:Y:S02]  /*83f0*/  SHFL.UP PT, R66, R78, 0x8, RZ ;  /* 0x050000004e427989 */ /* 0x000e6400000e00ff */
[----:B------:R-:W-:Y:S02]  /*8400*/  FSEL R68, R69, R68, !P0 ;  /* 0x0000004445447208 */ /* 0x000fe40004000000 */
[----:B------:R-:W2:Y:S01]  /*8410*/  SHFL.UP PT, R64, R67, 0x8, RZ ;  /* 0x0500000043407989 */ /* 0x000ea200000e00ff */
[----:B------:R-:W-:-:S03]  /*8420*/  ISETP.GE.AND P0, PT, R147, 0x8, PT ;  /* 0x000000089300780c */ /* 0x000fc60003f06270 */
[----:B------:R-:W3:Y:S01]  /*8430*/  SHFL.UP PT, R65, R68, 0x8, RZ ;  /* 0x0500000044417989 */ /* 0x000ee200000e00ff */
[C---:B0-----:R-:W-:Y:S02]  /*8440*/  FMUL.FTZ R69, R68.reuse, R70 ;  /* 0x0000004644457220 */ /* 0x041fe40000410000 */
[CC--:B-1----:R-:W-:Y:S02]  /*8450*/  FMUL.FTZ R71, R68.reuse, R66.reuse ;  /* 0x0000004244477220 */ /* 0x0c2fe40000410000 */
[C---:B------:R-:W-:Y:S02]  /*8460*/  FFMA.FTZ R69, R67.reuse, R66, -R69 ;  /* 0x0000004243457223 */ /* 0x040fe40000010845 */
[----:B------:R-:W-:Y:S02]  /*8470*/  FFMA.FTZ R72, R67, R70, R71 ;  /* 0x0000004643487223 */ /* 0x000fe40000010047 */
[C---:B--2---:R-:W-:Y:S02]  /*8480*/  FMUL.FTZ R70, R68.reuse, R64 ;  /* 0x0000004044467220 */ /* 0x044fe40000410000 */
[----:B---3--:R-:W-:-:S02]  /*8490*/  FMUL.FTZ R66, R68, R65 ;  /* 0x0000004144427220 */ /* 0x008fc40000410000 */
[----:B------:R-:W-:Y:S02]  /*84a0*/  FFMA.FTZ R65, R67, R65, R70 ;  /* 0x0000004143417223 */ /* 0x000fe40000010046 */
[----:B------:R-:W-:Y:S02]  /*84b0*/  @P0 FADD.FTZ R78, R78, R69 ;  /* 0x000000454e4e0221 */ /* 0x000fe40000010000 */
[----:B------:R-:W-:Y:S01]  /*84c0*/  @P0 FADD.FTZ R79, R79, R72 ;  /* 0x000000484f4f0221 */ /* 0x000fe20000010000 */
[----:B------:R-:W-:Y:S01]  /*84d0*/  FSEL R69, R68, R65, !P0 ;  /* 0x0000004144457208 */ /* 0x000fe20004000000 */
[----:B------:R-:W-:Y:S01]  /*84e0*/  @P0 FFMA.FTZ R67, R67, R64, -R66 ;  /* 0x0000004043430223 */ /* 0x000fe20000010842 */
[----:B------:R-:W0:Y:S04]  /*84f0*/  SHFL.UP PT, R76, R78, 0x10, RZ ;  /* 0x060000004e4c7989 */ /* 0x000e2800000e00ff */
[----:B------:R-:W1:Y:S01]  /*8500*/  SHFL.UP PT, R66, R79, 0x10, RZ ;  /* 0x060000004f427989 */ /* 0x000e6200000e00ff */
[----:B------:R-:W-:-:S03]  /*8510*/  MOV R74, R67 ;  /* 0x00000043004a7202 */ /* 0x000fc60000000f00 */
[----:B------:R-:W2:Y:S04]  /*8520*/  SHFL.UP PT, R68, R69, 0x10, RZ ;  /* 0x0600000045447989 */ /* 0x000ea800000e00ff */
[----:B------:R3:W4:Y:S02]  /*8530*/  SHFL.UP PT, R72, R67, 0x10, RZ ;  /* 0x0600000043487989 */ /* 0x00072400000e00ff */
[----:B---3--:R-:W-:Y:S02]  /*8540*/  MOV R67, R78 ;  /* 0x0000004e00437202 */ /* 0x008fe40000000f00 */
.L_x_732:
[----:B------:R-:W-:Y:S01]  /*8550*/  MOV R73, R74 ;  /* 0x0000004a00497202 */ /* 0x000fe20000000f00 */
[-C--:B-1----:R-:W-:Y:S01]  /*8560*/  FMUL.FTZ R64, R66, R69.reuse ;  /* 0x0000004542407220 */ /* 0x082fe20000410000 */
[----:B------:R-:W-:Y:S01]  /*8570*/  ISETP.GE.AND P0, PT, R147, 0x10, PT ;  /* 0x000000109300780c */ /* 0x000fe20003f06270 */
[C---:B0-----:R-:W-:Y:S02]  /*8580*/  FMUL.FTZ R65, R76.reuse, R69 ;  /* 0x000000454c417220 */ /* 0x041fe40000410000 */
[----:B------:R-:W-:-:S02]  /*8590*/  FFMA.FTZ R76, R76, R73, -R64 ;  /* 0x000000494c4c7223 */ /* 0x000fc40000010840 */
[----:B----4-:R-:W-:Y:S02]  /*85a0*/  FMUL.FTZ R64, R72, R69 ;  /* 0x0000004548407220 */ /* 0x010fe40000410000 */
[-C--:B------:R-:W-:Y:S02]  /*85b0*/  FFMA.FTZ R65, R66, R73.reuse, R65 ;  /* 0x0000004942417223 */ /* 0x080fe40000010041 */
[C---:B--2---:R-:W-:Y:S02]  /*85c0*/  FFMA.FTZ R66, R68.reuse, R73, R64 ;  /* 0x0000004944427223 */ /* 0x044fe40000010040 */
[----:B------:R-:W-:Y:S01]  /*85d0*/  FMUL.FTZ R64, R68, R69 ;  /* 0x0000004544407220 */ /* 0x000fe20000410000 */
[----:B------:R-:W-:Y:S01]  /*85e0*/  MOV R68, R79 ;  /* 0x0000004f00447202 */ /* 0x000fe20000000f00 */
[----:B------:R-:W-:Y:S02]  /*85f0*/  @P0 FADD.FTZ R67, R76, R67 ;  /* 0x000000434c430221 */ /* 0x000fe40000010000 */
[----:B------:R-:W-:Y:S01]  /*8600*/  @P0 FFMA.FTZ R73, R72, R73, -R64 ;  /* 0x0000004948490223 */ /* 0x000fe20000010840 */
[----:B------:R-:W-:Y:S01]  /*8610*/  FSEL R72, R69, R66, !P0 ;  /* 0x0000004245487208 */ /* 0x000fe20004000000 */
[----:B------:R-:W-:Y:S01]  /*8620*/  @P0 FADD.FTZ R68, R65, R68 ;  /* 0x0000004441440221 */ /* 0x000fe20000010000 */
[----:B------:R-:W-:Y:S05]  /*8630*/  BRA.CONV ~URZ, `(.L_x_625) ;  /* 0x000000537f007947 */ /* 0x000fea000b800000 */
[----:B------:R-:W-:Y:S01]  /*8640*/  HFMA2.MMA R66, -RZ, RZ, 0, 1.847743988037109375e-06 ;  /* 0x0000001fff427435 */ /* 0x000fe200000001ff */
[----:B------:R-:W-:-:S02]  /*8650*/  MOV R64, R73 ;  /* 0x0000004900407202 */ /* 0x000fc40000000f00 */
[----:B------:R-:W-:Y:S02]  /*8660*/  MOV R247, 0xffffffff ;  /* 0xffffffff00f77802 */ /* 0x000fe40000000f00 */
[----:B------:R-:W-:Y:S02]  /*8670*/  MOV R65, 0x8690 ;  /* 0x0000869000417802 */ /* 0x000fe40000000f00 */
[----:B-----5:R-:W-:Y:S05]  /*8680*/  CALL.REL.NOINC `($__internal_19_$__cuda_sm70_shflsync_idx_p) ;  /* 0x0000ade000007944 */ /* 0x020fea0003c00000 */
.L_x_625:
[----:B------:R-:W-:Y:S05]  /*8690*/  BRA.CONV ~URZ, `(.L_x_626) ;  /* 0x000000537f007947 */ /* 0x000fea000b800000 */
[----:B-1----:R-:W-:Y:S01]  /*86a0*/  HFMA2.MMA R66, -RZ, RZ, 0, 1.847743988037109375e-06 ;  /* 0x0000001fff427435 */ /* 0x002fe200000001ff */
[----:B------:R-:W-:Y:S02]  /*86b0*/  MOV R64, R72 ;  /* 0x0000004800407202 */ /* 0x000fe40000000f00 */
[----:B------:R-:W-:Y:S02]  /*86c0*/  MOV R247, 0xffffffff ;  /* 0xffffffff00f77802 */ /* 0x000fe40000000f00 */
[----:B------:R-:W-:Y:S02]  /*86d0*/  MOV R65, 0x86f0 ;  /* 0x000086f000417802 */ /* 0x000fe40000000f00 */
[----:B0----5:R-:W-:Y:S05]  /*86e0*/  CALL.REL.NOINC `($__internal_19_$__cuda_sm70_shflsync_idx_p) ;  /* 0x0000ad8000007944 */ /* 0x021fea0003c00000 */
.L_x_626:
[----:B------:R-:W-:Y:S05]  /*86f0*/  BRA.CONV ~URZ, `(.L_x_627) ;  /* 0x000000537f007947 */ /* 0x000fea000b800000 */
[----:B-1----:R-:W-:Y:S01]  /*8700*/  HFMA2.MMA R66, -RZ, RZ, 0, 1.847743988037109375e-06 ;  /* 0x0000001fff427435 */ /* 0x002fe200000001ff */
[----:B------:R-:W-:Y:S02]  /*8710*/  MOV R64, R67 ;  /* 0x0000004300407202 */ /* 0x000fe40000000f00 */
[----:B------:R-:W-:-:S02]  /*8720*/  MOV R247, 0xffffffff ;  /* 0xffffffff00f77802 */ /* 0x000fc40000000f00 */
[----:B------:R-:W-:Y:S02]  /*8730*/  MOV R65, 0x8750 ;  /* 0x0000875000417802 */ /* 0x000fe40000000f00 */
[----:B0----5:R-:W-:Y:S05]  /*8740*/  CALL.REL.NOINC `($__internal_19_$__cuda_sm70_shflsync_idx_p) ;  /* 0x0000ad2000007944 */ /* 0x021fea0003c00000 */
.L_x_627:
[----:B------:R-:W-:Y:S05]  /*8750*/  BRA.CONV ~URZ, `(.L_x_628) ;  /* 0x000000537f007947 */ /* 0x000fea000b800000 */
[----:B-1----:R-:W-:Y:S01]  /*8760*/  HFMA2.MMA R66, -RZ, RZ, 0, 1.847743988037109375e-06 ;  /* 0x0000001fff427435 */ /* 0x002fe200000001ff */
[----:B------:R-:W-:Y:S02]  /*8770*/  MOV R64, R68 ;  /* 0x0000004400407202 */ /* 0x000fe40000000f00 */
[----:B------:R-:W-:Y:S02]  /*8780*/  MOV R247, 0xffffffff ;  /* 0xffffffff00f77802 */ /* 0x000fe40000000f00 */
[----:B------:R-:W-:Y:S02]  /*8790*/  MOV R65, 0x87b0 ;  /* 0x000087b000417802 */ /* 0x000fe40000000f00 */
[----:B0----5:R-:W-:Y:S05]  /*87a0*/  CALL.REL.NOINC `($__internal_19_$__cuda_sm70_shflsync_idx_p) ;  /* 0x0000acc000007944 */ /* 0x021fea0003c00000 */
.L_x_628:
[----:B------:R-:W-:Y:S05]  /*87b0*/  BRA.DIV ~URZ, `(.L_x_629) ;  /* 0x00009ad27f007947 */ /* 0x000fea000b800000 */
[----:B-----5:R2:W3:Y:S04]  /*87c0*/  SHFL.IDX PT, R74, R60, RZ, 0x1f ;  /* 0x00001fff3c4a7589 */ /* 0x0204e800000e0000 */
[----:B------:R2:W4:Y:S04]  /*87d0*/  SHFL.IDX PT, R75, R61, RZ, 0x1f ;  /* 0x00001fff3d4b7589 */ /* 0x00052800000e0000 */
[----:B------:R2:W1:Y:S04]  /*87e0*/  SHFL.IDX PT, R76, R62, RZ, 0x1f ;  /* 0x00001fff3e4c7589 */ /* 0x00046800000e0000 */
[----:B-1----:R2:W1:Y:S04]  /*87f0*/  SHFL.IDX PT, R66, R63, RZ, 0x1f ;  /* 0x00001fff3f427589 */ /* 0x00246800000e0000 */
[----:B------:R2:W0:Y:S04]  /*8800*/  SHFL.UP PT, R69, R73, 0x1, RZ ;  /* 0x0420000049457989 */ /* 0x00042800000e00ff */
[----:B------:R2:W0:Y:S04]  /*8810*/  SHFL.UP PT, R71, R72, 0x1, RZ ;  /* 0x0420000048477989 */ /* 0x00042800000e00ff */
[----:B------:R2:W0:Y:S04]  /*8820*/  SHFL.UP PT, R70, R67, 0x1, RZ ;  /* 0x0420000043467989 */ /* 0x00042800000e00ff */
[----:B------:R-:W0:Y:S02]  /*8830*/  SHFL.UP PT, R68, R68, 0x1, RZ ;  /* 0x0420000044447989 */ /* 0x000e2400000e00ff */
.L_x_733:
[----:B--234-:R-:W2:Y:S01]  /*8840*/  LDS.128 R60, [R194+0x6370] ;  /* 0x00637000c23c7984 */ /* 0x01cea20000000c00 */
[----:B------:R-:W-:-:S02]  /*8850*/  MOV R73, R75 ;  /* 0x0000004b00497202 */ /* 0x000fc40000000f00 */
[----:B------:R-:W-:Y:S02]  /*8860*/  MOV R72, R74 ;  /* 0x0000004a00487202 */ /* 0x000fe40000000f00 */
[----:B------:R-:W-:Y:S01]  /*8870*/  MOV R74, R76 ;  /* 0x0000004c004a7202 */ /* 0x000fe20000000f00 */
[-C--:B0-----:R-:W-:Y:S01]  /*8880*/  FMUL.FTZ R64, R73, R71.reuse ;  /* 0x0000004749407220 */ /* 0x081fe20000410000 */
[----:B-1----:R-:W-:Y:S01]  /*8890*/  MOV R75, R66 ;  /* 0x00000042004b7202 */ /* 0x002fe20000000f00 */
[C---:B------:R-:W-:Y:S02]  /*88a0*/  FMUL.FTZ R76, R72.reuse, R71 ;  /* 0x00000047484c7220 */ /* 0x040fe40000410000 */
[----:B------:R-:W-:Y:S02]  /*88b0*/  @P1 FFMA.FTZ R72, R72, R69, -R64 ;  /* 0x0000004548481223 */ /* 0x000fe40000010840 */
[----:B------:R-:W0:Y:S01]  /*88c0*/  LDS.128 R64, [R194+0x6380] ;  /* 0x00638000c2407984 */ /* 0x000e220000000c00 */
[----:B------:R-:W-:-:S02]  /*88d0*/  FMUL.FTZ R78, R74, R71 ;  /* 0x000000474a4e7220 */ /* 0x000fc40000410000 */
[C---:B------:R-:W-:Y:S02]  /*88e0*/  FMUL.FTZ R77, R75.reuse, R71 ;  /* 0x000000474b4d7220 */ /* 0x040fe40000410000 */
[-C--:B------:R-:W-:Y:S02]  /*88f0*/  FFMA.FTZ R71, R75, R69.reuse, R78 ;  /* 0x000000454b477223 */ /* 0x080fe4000001004e */
[-C--:B------:R-:W-:Y:S02]  /*8900*/  FFMA.FTZ R77, R74, R69.reuse, -R77 ;  /* 0x000000454a4d7223 */ /* 0x080fe4000001084d */
[----:B------:R-:W-:Y:S02]  /*8910*/  @P1 FFMA.FTZ R73, R73, R69, R76 ;  /* 0x0000004549491223 */ /* 0x000fe4000001004c */
[----:B------:R-:W-:Y:S02]  /*8920*/  @P1 FADD.FTZ R74, R77, R70 ;  /* 0x000000464d4a1221 */ /* 0x000fe40000010000 */
[----:B------:R-:W-:-:S02]  /*8930*/  @P1 FADD.FTZ R75, R71, R68 ;  /* 0x00000044474b1221 */ /* 0x000fc40000010000 */
[----:B------:R-:W1:Y:S04]  /*8940*/  LDS.128 R68, [R194+0x6390] ;  /* 0x00639000c2447984 */ /* 0x000e680000000c00 */
[----:B------:R3:W-:Y:S01]  /*8950*/  STS.128 [R194+0x6370], R72 ;  /* 0x00637048c2007388 */ /* 0x0007e20000000c00 */
[CC--:B--2---:R-:W-:Y:S02]  /*8960*/  FMUL.FTZ R76, R61.reuse, R74.reuse ;  /* 0x0000004a3d4c7220 */ /* 0x0c4fe40000410000 */
[-C--:B------:R-:W-:Y:S02]  /*8970*/  FMUL.FTZ R77, R61, R75.reuse ;  /* 0x0000004b3d4d7220 */ /* 0x080fe40000410000 */
[C---:B------:R-:W-:Y:S02]  /*8980*/  FFMA.FTZ R76, R60.reuse, R75, R76 ;  /* 0x0000004b3c4c7223 */ /* 0x040fe4000001004c */
[----:B------:R-:W-:-:S02]  /*8990*/  FFMA.FTZ R77, R60, R74, -R77 ;  /* 0x0000004a3c4d7223 */ /* 0x000fc4000001084d */
[----:B---3--:R-:W-:Y:S02]  /*89a0*/  FADD.FTZ R75, R63, R76 ;  /* 0x0000004c3f4b7221 */ /* 0x008fe40000010000 */
[CC--:B------:R-:W-:Y:S02]  /*89b0*/  FMUL.FTZ R63, R61.reuse, R73.reuse ;  /* 0x000000493d3f7220 */ /* 0x0c0fe40000410000 */
[----:B------:R-:W-:Y:S02]  /*89c0*/  FMUL.FTZ R61, R61, R72 ;  /* 0x000000483d3d7220 */ /* 0x000fe40000410000 */
[----:B------:R-:W-:Y:S02]  /*89d0*/  FADD.FTZ R74, R62, R77 ;  /* 0x0000004d3e4a7221 */ /* 0x000fe40000010000 */
[----:B------:R-:W-:Y:S02]  /*89e0*/  FFMA.FTZ R73, R60, R73, R61 ;  /* 0x000000493c497223 */ /* 0x000fe4000001003d */
[----:B0-----:R-:W-:-:S02]  /*89f0*/  FMUL.FTZ R61, R65, R75 ;  /* 0x0000004b413d7220 */ /* 0x001fc40000410000 */
[----:B------:R-:W-:Y:S02]  /*8a00*/  FFMA.FTZ R72, R60, R72, -R63 ;  /* 0x000000483c487223 */ /* 0x000fe4000001083f */
[CC--:B------:R-:W-:Y:S02]  /*8a10*/  FMUL.FTZ R60, R65.reuse, R74.reuse ;  /* 0x0000004a413c7220 */ /* 0x0c0fe40000410000 */
[C---:B------:R-:W-:Y:S01]  /*8a20*/  FFMA.FTZ R61, R64.reuse, R74, -R61 ;  /* 0x0000004a403d7223 */ /* 0x040fe2000001083d */
[----:B------:R0:W-:Y:S01]  /*8a30*/  STS.128 [R194+0x6380], R72 ;  /* 0x00638048c2007388 */ /* 0x0001e20000000c00 */
[----:B------:R-:W-:Y:S02]  /*8a40*/  FFMA.FTZ R60, R64, R75, R60 ;  /* 0x0000004b403c7223 */ /* 0x000fe4000001003c */
[----:B------:R-:W-:Y:S02]  /*8a50*/  FADD.FTZ R62, R66, R61 ;  /* 0x0000003d423e7221 */ /* 0x000fe40000010000 */
[----:B------:R-:W-:-:S02]  /*8a60*/  FMUL.FTZ R61, R65, R73 ;  /* 0x00000049413d7220 */ /* 0x000fc40000410000 */
[----:B------:R-:W-:Y:S02]  /*8a70*/  FADD.FTZ R63, R67, R60 ;  /* 0x0000003c433f7221 */ /* 0x000fe40000010000 */
[-C--:B------:R-:W-:Y:S02]  /*8a80*/  FMUL.FTZ R65, R65, R72.reuse ;  /* 0x0000004841417220 */ /* 0x080fe40000410000 */
        /* <DEDUP_REMOVED lines=14> */
.L_x_622:
[----:B------:R-:W-:Y:S05]  /*8b70*/  BSYNC B0 ;  /* 0x0000000000007941 */ /* 0x000fea0003800000 */
.L_x_621:
[CC--:B0----5:R-:W-:Y:S01]  /*8b80*/  FMUL.FTZ R61, R57.reuse, R95.reuse ;  /* 0x0000005f393d7220 */ /* 0x0e1fe20000410000 */
[----:B------:R-:W-:Y:S01]  /*8b90*/  LOP3.LUT P0, RZ, R148, 0x1f, RZ, 0xc0, !PT ;  /* 0x0000001f94ff7812 */ /* 0x000fe2000780c0ff */
[-C--:B------:R-:W-:Y:S01]  /*8ba0*/  FMUL.FTZ R60, R57, -R94.reuse ;  /* 0x8000005e393c7220 */ /* 0x080fe20000410000 */
[----:B------:R-:W-:Y:S01]  /*8bb0*/  MOV R62, UR33 ;  /* 0x00000021003e7c02 */ /* 0x000fe20008000f00 */
[C---:B------:R-:W-:Y:S01]  /*8bc0*/  FFMA.FTZ R61, R58.reuse, R94, -R61 ;  /* 0x0000005e3a3d7223 */ /* 0x040fe2000001083d */
[----:B------:R-:W-:Y:S01]  /*8bd0*/  WARPSYNC 0xffffffff ;  /* 0xffffffff00007948 */ /* 0x000fe20003800000 */
[CC--:B------:R-:W-:Y:S01]  /*8be0*/  FMUL.FTZ R64, R58.reuse, R156.reuse ;  /* 0x0000009c3a407220 */ /* 0x0c0fe20000410000 */
[----:B------:R-:W-:Y:S01]  /*8bf0*/  BAR.SYNC.DEFER_BLOCKING 0x0 ;  /* 0x0000000000007b1d */ /* 0x000fe20000010000 */
[----:B------:R-:W-:Y:S01]  /*8c00*/  FFMA.FTZ R60, R58, -R95, R60 ;  /* 0x8000005f3a3c7223 */ /* 0x000fe2000001003c */
[----:B------:R-:W-:Y:S01]  /*8c10*/  ISETP.GE.OR P0, PT, R62, c[0x0][0x174], P0 ;  /* 0x00005d003e007a0c */ /* 0x000fe20000706670 */
[----:B------:R-:W-:Y:S01]  /*8c20*/  FMUL.FTZ R65, R59, -R61 ;  /* 0x8000003d3b417220 */ /* 0x000fe20000410000 */
[----:B------:R-:W-:Y:S01]  /*8c30*/  MOV R71, UR7 ;  /* 0x0000000700477c02 */ /* 0x000fe20008000f00 */
[C---:B------:R-:W-:Y:S01]  /*8c40*/  FMUL.FTZ R62, R57.reuse, R156 ;  /* 0x0000009c393e7220 */ /* 0x040fe20000410000 */
[----:B------:R-:W-:Y:S01]  /*8c50*/  BSSY B0, `(.L_x_630) ;  /* 0x00001d8000007945 */ /* 0x000fe20003800000 */
[----:B------:R-:W-:-:S02]  /*8c60*/  FFMA.FTZ R63, -R57, R155, -R64 ;  /* 0x0000009b393f7223 */ /* 0x000fc40000010940 */
[-C--:B------:R-:W-:Y:S02]  /*8c70*/  FMUL.FTZ R64, R59, -R60.reuse ;  /* 0x8000003c3b407220 */ /* 0x080fe40000410000 */
[----:B------:R-:W-:Y:S02]  /*8c80*/  FFMA.FTZ R65, R80, R60, R65 ;  /* 0x0000003c50417223 */ /* 0x000fe40000010041 */
[----:B------:R-:W-:Y:S02]  /*8c90*/  FFMA.FTZ R62, R58, R155, -R62 ;  /* 0x0000009b3a3e7223 */ /* 0x000fe4000001083e */
[----:B------:R-:W-:Y:S02]  /*8ca0*/  FADD.FTZ R63, -R154, R63 ;  /* 0x0000003f9a3f7221 */ /* 0x000fe40000010100 */
[----:B------:R-:W-:Y:S02]  /*8cb0*/  FFMA.FTZ R64, R80, R61, -R64 ;  /* 0x0000003d50407223 */ /* 0x000fe40000010840 */
[----:B------:R-:W-:-:S02]  /*8cc0*/  FMUL.FTZ R67, R81, -R65 ;  /* 0x8000004151437220 */ /* 0x000fc40000410000 */
[----:B------:R-:W-:Y:S02]  /*8cd0*/  FADD.FTZ R62, R153, R62 ;  /* 0x0000003e993e7221 */ /* 0x000fe40000010000 */
[----:B------:R-:W-:Y:S02]  /*8ce0*/  FMUL.FTZ R61, R59, -R63 ;  /* 0x8000003f3b3d7220 */ /* 0x000fe40000410000 */
[-C--:B------:R-:W-:Y:S02]  /*8cf0*/  FMUL.FTZ R66, R81, -R64.reuse ;  /* 0x8000004051427220 */ /* 0x080fe40000410000 */
[----:B------:R-:W-:Y:S02]  /*8d00*/  FFMA.FTZ R67, R82, R64, -R67 ;  /* 0x0000004052437223 */ /* 0x000fe40000010843 */
[-C--:B------:R-:W-:Y:S02]  /*8d10*/  FMUL.FTZ R60, R59, -R62.reuse ;  /* 0x8000003e3b3c7220 */ /* 0x080fe40000410000 */
[----:B------:R-:W-:-:S02]  /*8d20*/  FFMA.FTZ R61, R80, R62, -R61 ;  /* 0x0000003e503d7223 */ /* 0x000fc4000001083d */
[----:B------:R-:W-:Y:S02]  /*8d30*/  FFMA.FTZ R66, R82, R65, R66 ;  /* 0x0000004152427223 */ /* 0x000fe40000010042 */
[C---:B------:R-:W-:Y:S02]  /*8d40*/  FMUL.FTZ R65, R83.reuse, -R67 ;  /* 0x8000004353417220 */ /* 0x040fe40000410000 */
[----:B------:R-:W-:Y:S02]  /*8d50*/  FFMA.FTZ R63, R80, R63, R60 ;  /* 0x0000003f503f7223 */ /* 0x000fe4000001003c */
[----:B------:R-:W-:Y:S02]  /*8d60*/  FADD.FTZ R61, R2, R61 ;  /* 0x0000003d023d7221 */ /* 0x000fe40000010000 */
[-C--:B------:R-:W-:Y:S02]  /*8d70*/  FMUL.FTZ R60, R83, -R66.reuse ;  /* 0x80000042533c7220 */ /* 0x080fe40000410000 */
[----:B------:R-:W-:-:S02]  /*8d80*/  FFMA.FTZ R65, R84, R66, R65 ;  /* 0x0000004254417223 */ /* 0x000fc40000010041 */
[----:B------:R-:W-:Y:S02]  /*8d90*/  FADD.FTZ R63, -R0, R63 ;  /* 0x0000003f003f7221 */ /* 0x000fe40000010100 */
[----:B------:R-:W-:Y:S02]  /*8da0*/  FMUL.FTZ R62, R81, -R61 ;  /* 0x8000003d513e7220 */ /* 0x000fe40000410000 */
[----:B------:R-:W-:Y:S02]  /*8db0*/  FFMA.FTZ R67, R84, R67, -R60 ;  /* 0x0000004354437223 */ /* 0x000fe4000001083c */
[----:B------:R-:W-:Y:S02]  /*8dc0*/  FMUL.FTZ R64, R85, -R65 ;  /* 0x8000004155407220 */ /* 0x000fe40000410000 */
[-C--:B------:R-:W-:Y:S02]  /*8dd0*/  FMUL.FTZ R60, R81, -R63.reuse ;  /* 0x8000003f513c7220 */ /* 0x080fe40000410000 */
[----:B------:R-:W-:-:S02]  /*8de0*/  FFMA.FTZ R62, R82, R63, R62 ;  /* 0x0000003f523e7223 */ /* 0x000fc4000001003e */
[-C--:B------:R-:W-:Y:S02]  /*8df0*/  FMUL.FTZ R63, R85, -R67.reuse ;  /* 0x80000043553f7220 */ /* 0x080fe40000410000 */
[----:B------:R-:W-:Y:S02]  /*8e00*/  FFMA.FTZ R64, R86, R67, -R64 ;  /* 0x0000004356407223 */ /* 0x000fe40000010840 */
[----:B------:R-:W-:Y:S02]  /*8e10*/  FFMA.FTZ R61, R82, R61, -R60 ;  /* 0x0000003d523d7223 */ /* 0x000fe4000001083c */
[----:B------:R-:W-:Y:S02]  /*8e20*/  FADD.FTZ R62, -R3, R62 ;  /* 0x0000003e033e7221 */ /* 0x000fe40000010100 */
[----:B------:R-:W-:Y:S02]  /*8e30*/  FFMA.FTZ R63, R86, R65, R63 ;  /* 0x00000041563f7223 */ /* 0x000fe4000001003f */
[----:B------:R-:W-:-:S02]  /*8e40*/  FMUL.FTZ R66, R87, -R64 ;  /* 0x8000004057427220 */ /* 0x000fc40000410000 */
[----:B------:R-:W-:Y:S02]  /*8e50*/  FADD.FTZ R61, R4, R61 ;  /* 0x0000003d043d7221 */ /* 0x000fe40000010000 */
[----:B------:R-:W-:Y:S02]  /*8e60*/  FMUL.FTZ R60, R83, -R62 ;  /* 0x8000003e533c7220 */ /* 0x000fe40000410000 */
[-C--:B------:R-:W-:Y:S02]  /*8e70*/  FMUL.FTZ R65, R87, -R63.reuse ;  /* 0x8000003f57417220 */ /* 0x080fe40000410000 */
[----:B------:R-:W-:Y:S02]  /*8e80*/  FFMA.FTZ R66, R88, R63, R66 ;  /* 0x0000003f58427223 */ /* 0x000fe40000010042 */
[-C--:B------:R-:W-:Y:S02]  /*8e90*/  FMUL.FTZ R63, R83, -R61.reuse ;  /* 0x8000003d533f7220 */ /* 0x080fe40000410000 */
[----:B------:R-:W-:-:S02]  /*8ea0*/  FFMA.FTZ R61, R84, R61, -R60 ;  /* 0x0000003d543d7223 */ /* 0x000fc4000001083c */
[----:B------:R-:W-:Y:S02]  /*8eb0*/  FFMA.FTZ R62, R84, R62, R63 ;  /* 0x0000003e543e7223 */ /* 0x000fe4000001003f */
[----:B------:R-:W-:Y:S02]  /*8ec0*/  FADD.FTZ R63, R10, R61 ;  /* 0x0000003d0a3f7221 */ /* 0x000fe40000010000 */
[----:B------:R-:W-:Y:S02]  /*8ed0*/  FFMA.FTZ R65, R88, R64, -R65 ;  /* 0x0000004058417223 */ /* 0x000fe40000010841 */
[----:B------:R-:W-:Y:S02]  /*8ee0*/  FMUL.FTZ R60, R89, -R66 ;  /* 0x80000042593c7220 */ /* 0x000fe40000410000 */
[----:B------:R-:W-:Y:S02]  /*8ef0*/  FMUL.FTZ R61, R85, -R63 ;  /* 0x8000003f553d7220 */ /* 0x000fe40000410000 */
[----:B------:R-:W-:-:S02]  /*8f00*/  FADD.FTZ R62, -R9, R62 ;  /* 0x0000003e093e7221 */ /* 0x000fc40000010100 */
[-C--:B------:R-:W-:Y:S02]  /*8f10*/  FMUL.FTZ R67, R89, -R65.reuse ;  /* 0x8000004159437220 */ /* 0x080fe40000410000 */
[----:B------:R-:W-:Y:S02]  /*8f20*/  FFMA.FTZ R65, R90, R65, -R60 ;  /* 0x000000415a417223 */ /* 0x000fe4000001083c */
[----:B------:R-:W-:Y:S02]  /*8f30*/  FFMA.FTZ R64, R86, R62, R61 ;  /* 0x0000003e56407223 */ /* 0x000fe4000001003d */
[----:B------:R-:W-:Y:S01]  /*8f40*/  FFMA.FTZ R67, R90, R66, R67 ;  /* 0x000000425a437223 */ /* 0x000fe20000010043 */
[----:B------:R-:W0:Y:S01]  /*8f50*/  LDS.64 R60, [R235.X16+0x6378] ;  /* 0x00637800eb3c7984 */ /* 0x000e22000000ca00 */
[----:B------:R-:W-:Y:S02]  /*8f60*/  FMUL.FTZ R68, R91, -R65 ;  /* 0x800000415b447220 */ /* 0x000fe40000410000 */
[----:B------:R-:W-:-:S02]  /*8f70*/  FMUL.FTZ R62, R85, -R62 ;  /* 0x8000003e553e7220 */ /* 0x000fc40000410000 */
        /* <DEDUP_REMOVED lines=36> */
[C---:B0-----:R-:W-:Y:S02]  /*91c0*/  FMUL.FTZ R63, R123.reuse, R60 ;  /* 0x0000003c7b3f7220 */ /* 0x041fe40000410000 */
[-C--:B------:R-:W-:Y:S02]  /*91d0*/  FMUL.FTZ R123, R123, R61.reuse ;  /* 0x0000003d7b7b7220 */ /* 0x080fe40000410000 */
[----:B------:R-:W-:Y:S02]  /*91e0*/  FFMA.FTZ R69, R104, R66, -R69 ;  /* 0x0000004268457223 */ /* 0x000fe40000010845 */
[----:B------:R-:W-:Y:S02]  /*91f0*/  FFMA.FTZ R64, R96, R64, R67 ;  /* 0x0000004060407223 */ /* 0x000fe40000010043 */
[----:B------:R-:W-:Y:S02]  /*9200*/  FFMA.FTZ R63, R122, R61, R63 ;  /* 0x0000003d7a3f7223 */ /* 0x000fe4000001003f */
[----:B------:R-:W-:-:S02]  /*9210*/  FADD.FTZ R66, R26, R65 ;  /* 0x000000411a427221 */ /* 0x000fc40000010000 */
[----:B------:R-:W-:Y:S02]  /*9220*/  FFMA.FTZ R60, R122, R60, -R123 ;  /* 0x0000003c7a3c7223 */ /* 0x000fe4000001087b */
[----:B------:R-:W-:Y:S02]  /*9230*/  FMUL.FTZ R67, R105, -R69 ;  /* 0x8000004569437220 */ /* 0x000fe40000410000 */
[----:B------:R-:W-:Y:S02]  /*9240*/  FADD.FTZ R122, RZ, R63 ;  /* 0x0000003fff7a7221 */ /* 0x000fe40000010000 */
[----:B------:R-:W-:Y:S02]  /*9250*/  FADD.FTZ R64, -R25, R64 ;  /* 0x0000004019407221 */ /* 0x000fe40000010100 */
[----:B------:R-:W-:Y:S02]  /*9260*/  FMUL.FTZ R63, R97, -R66 ;  /* 0x80000042613f7220 */ /* 0x000fe40000410000 */
[----:B------:R-:W-:-:S02]  /*9270*/  FADD.FTZ R207, R207, R60 ;  /* 0x0000003ccfcf7221 */ /* 0x000fc40000010000 */
[----:B------:R-:W-:Y:S02]  /*9280*/  FFMA.FTZ R61, R106, R68, R67 ;  /* 0x000000446a3d7223 */ /* 0x000fe40000010043 */
[----:B------:R-:W-:Y:S02]  /*9290*/  FMUL.FTZ R60, R109, R122 ;  /* 0x0000007a6d3c7220 */ /* 0x000fe40000410000 */
[-C--:B------:R-:W-:Y:S02]  /*92a0*/  FMUL.FTZ R67, R97, -R64.reuse ;  /* 0x8000004061437220 */ /* 0x080fe40000410000 */
[----:B------:R-:W-:Y:S02]  /*92b0*/  FFMA.FTZ R64, R98, R64, R63 ;  /* 0x0000004062407223 */ /* 0x000fe4000001003f */
[-C--:B------:R-:W-:Y:S02]  /*92c0*/  FMUL.FTZ R65, R109, R207.reuse ;  /* 0x000000cf6d417220 */ /* 0x080fe40000410000 */
[----:B------:R-:W-:-:S02]  /*92d0*/  FFMA.FTZ R63, R110, R207, -R60 ;  /* 0x000000cf6e3f7223 */ /* 0x000fc4000001083c */
[----:B------:R-:W-:Y:S02]  /*92e0*/  FFMA.FTZ R67, R98, R66, -R67 ;  /* 0x0000004262437223 */ /* 0x000fe40000010843 */
[----:B------:R-:W-:Y:S02]  /*92f0*/  FADD.FTZ R64, -R27, R64 ;  /* 0x000000401b407221 */ /* 0x000fe40000010100 */
[----:B------:R-:W-:Y:S02]  /*9300*/  FFMA.FTZ R65, R110, R122, R65 ;  /* 0x0000007a6e417223 */ /* 0x000fe40000010041 */
[----:B------:R-:W-:Y:S02]  /*9310*/  FADD.FTZ R206, R206, R63 ;  /* 0x0000003fcece7221 */ /* 0x000fe40000010000 */
[----:B------:R-:W-:Y:S02]  /*9320*/  FADD.FTZ R67, R28, R67 ;  /* 0x000000431c437221 */ /* 0x000fe40000010000 */
[----:B------:R-:W-:-:S02]  /*9330*/  FMUL.FTZ R63, R99, -R64 ;  /* 0x80000040633f7220 */ /* 0x000fc40000410000 */
[----:B------:R-:W-:Y:S02]  /*9340*/  FADD.FTZ R123, RZ, R65 ;  /* 0x00000041ff7b7221 */ /* 0x000fe40000010000 */
[----:B------:R-:W-:Y:S02]  /*9350*/  FMUL.FTZ R60, R107, R206 ;  /* 0x000000ce6b3c7220 */ /* 0x000fe40000410000 */
[-C--:B------:R-:W-:Y:S02]  /*9360*/  FMUL.FTZ R65, R99, -R67.reuse ;  /* 0x8000004363417220 */ /* 0x080fe40000410000 */
[----:B------:R-:W-:Y:S02]  /*9370*/  FFMA.FTZ R67, R100, R67, -R63 ;  /* 0x0000004364437223 */ /* 0x000fe4000001083f */
[-C--:B------:R-:W-:Y:S02]  /*9380*/  FMUL.FTZ R63, R107, R123.reuse ;  /* 0x0000007b6b3f7220 */ /* 0x080fe40000410000 */
[----:B------:R-:W-:-:S02]  /*9390*/  FFMA.FTZ R194, R108, R123, R60 ;  /* 0x0000007b6cc27223 */ /* 0x000fc4000001003c */
[----:B------:R-:W-:Y:S02]  /*93a0*/  FFMA.FTZ R64, R100, R64, R65 ;  /* 0x0000004064407223 */ /* 0x000fe40000010041 */
[----:B------:R-:W-:Y:S02]  /*93b0*/  FADD.FTZ R67, R34, R67 ;  /* 0x0000004322437221 */ /* 0x000fe40000010000 */
[----:B------:R-:W-:Y:S02]  /*93c0*/  FFMA.FTZ R60, R108, R206, -R63 ;  /* 0x000000ce6c3c7223 */ /* 0x000fe4000001083f */
[----:B------:R-:W-:Y:S02]  /*93d0*/  FADD.FTZ R194, RZ, R194 ;  /* 0x000000c2ffc27221 */ /* 0x000fe40000010000 */
[----:B------:R-:W-:Y:S02]  /*93e0*/  FADD.FTZ R64, -R33, R64 ;  /* 0x0000004021407221 */ /* 0x000fe40000010100 */
[----:B------:R-:W-:-:S02]  /*93f0*/  FMUL.FTZ R63, R101, -R67 ;  /* 0x80000043653f7220 */ /* 0x000fc40000410000 */
[----:B------:R-:W-:Y:S02]  /*9400*/  FADD.FTZ R205, R205, R60 ;  /* 0x0000003ccdcd7221 */ /* 0x000fe40000010000 */
        /* <DEDUP_REMOVED lines=12> */
[C---:B------:R-:W-:Y:S02]  /*94d0*/  FMUL.FTZ R60, R103.reuse, R204 ;  /* 0x000000cc673c7220 */ /* 0x040fe40000410000 */
[CC--:B------:R-:W-:Y:S02]  /*94e0*/  FMUL.FTZ R65, R103.reuse, -R67.reuse ;  /* 0x8000004367417220 */ /* 0x0c0fe40000410000 */
[C---:B------:R-:W-:Y:S02]  /*94f0*/  FFMA.FTZ R67, R104.reuse, R67, -R63 ;  /* 0x0000004368437223 */ /* 0x040fe4000001083f */
        /* <DEDUP_REMOVED lines=21> */
[-C--:B------:R-:W-:Y:S02]  /*9650*/  FMUL.FTZ R65, R107, -R67.reuse ;  /* 0x800000436b417220 */ /* 0x080fe40000410000 */
[----:B------:R-:W-:Y:S02]  /*9660*/  FMUL.FTZ R60, R99, R202 ;  /* 0x000000ca633c7220 */ /* 0x000fe40000410000 */
[----:B------:R-:W-:Y:S02]  /*9670*/  FFMA.FTZ R67, R108, R67, -R63 ;  /* 0x000000436c437223 */ /* 0x000fe4000001083f */
[----:B------:R-:W-:Y:S02]  /*9680*/  FMUL.FTZ R62, R105, -R68 ;  /* 0x80000044693e7220 */ /* 0x000fe40000410000 */
[----:B------:R-:W-:-:S02]  /*9690*/  FMUL.FTZ R63, R99, R197 ;  /* 0x000000c5633f7220 */ /* 0x000fc40000410000 */
[----:B------:R-:W-:Y:S02]  /*96a0*/  FFMA.FTZ R198, R100, R197, R60 ;  /* 0x000000c564c67223 */ /* 0x000fe4000001003c */
[----:B------:R-:W-:Y:S02]  /*96b0*/  FFMA.FTZ R64, R108, R64, R65 ;  /* 0x000000406c407223 */ /* 0x000fe40000010041 */
[----:B------:R-:W-:Y:S02]  /*96c0*/  FADD.FTZ R67, R50, R67 ;  /* 0x0000004332437221 */ /* 0x000fe40000010000 */
[----:B------:R-:W-:Y:S02]  /*96d0*/  FFMA.FTZ R62, R106, R69, -R62 ;  /* 0x000000456a3e7223 */ /* 0x000fe4000001083e */
[----:B------:R-:W-:Y:S02]  /*96e0*/  FMUL.FTZ R65, R107, -R61 ;  /* 0x8000003d6b417220 */ /* 0x000fe40000410000 */
[----:B------:R-:W-:-:S02]  /*96f0*/  FFMA.FTZ R60, R100, R202, -R63 ;  /* 0x000000ca643c7223 */ /* 0x000fc4000001083f */
[----:B------:R-:W-:Y:S02]  /*9700*/  FADD.FTZ R63, -R49, R64 ;  /* 0x00000040313f7221 */ /* 0x000fe40000010100 */
[----:B------:R-:W-:Y:S02]  /*9710*/  FMUL.FTZ R66, R109, -R67 ;  /* 0x800000436d427220 */ /* 0x000fe40000410000 */
[-C--:B------:R-:W-:Y:S02]  /*9720*/  FFMA.FTZ R64, R108, R62.reuse, -R65 ;  /* 0x0000003e6c407223 */ /* 0x080fe40000010841 */
[----:B------:R-:W-:Y:S02]  /*9730*/  FADD.FTZ R201, R201, R60 ;  /* 0x0000003cc9c97221 */ /* 0x000fe40000010000 */
[----:B------:R-:W-:Y:S02]  /*9740*/  FADD.FTZ R198, RZ, R198 ;  /* 0x000000c6ffc67221 */ /* 0x000fe40000010000 */
[----:B------:R-:W-:-:S02]  /*9750*/  FMUL.FTZ R62, R107, -R62 ;  /* 0x8000003e6b3e7220 */ /* 0x000fc40000410000 */
[-C--:B------:R-:W-:Y:S02]  /*9760*/  FMUL.FTZ R65, R109, -R63.reuse ;  /* 0x8000003f6d417220 */ /* 0x080fe40000410000 */
[----:B------:R-:W-:Y:S02]  /*9770*/  FFMA.FTZ R66, R110, R63, R66 ;  /* 0x0000003f6e427223 */ /* 0x000fe40000010042 */
[C---:B------:R-:W-:Y:S02]  /*9780*/  FMUL.FTZ R63, R97.reuse, R201 ;  /* 0x000000c9613f7220 */ /* 0x040fe40000410000 */
[----:B------:R-:W-:Y:S02]  /*9790*/  FMUL.FTZ R60, R97, R198 ;  /* 0x000000c6613c7220 */ /* 0x000fe40000410000 */
[----:B------:R-:W-:Y:S02]  /*97a0*/  FFMA.FTZ R62, R108, R61, R62 ;  /* 0x0000003d6c3e7223 */ /* 0x000fe4000001003e */
[----:B------:R-:W-:-:S02]  /*97b0*/  FFMA.FTZ R69, R110, R67, -R65 ;  /* 0x000000436e457223 */ /* 0x000fc40000010841 */
[C---:B------:R-:W-:Y:S02]  /*97c0*/  FFMA.FTZ R199, R98.reuse, R198, R63 ;  /* 0x000000c662c77223 */ /* 0x040fe4000001003f */
[----:B------:R-:W-:Y:S01]  /*97d0*/  FFMA.FTZ R61, R98, R201, -R60 ;  /* 0x000000c9623d7223 */ /* 0x000fe2000001083c */
[----:B------:R-:W-:Y:S01]  /*97e0*/  MOV R60, 0x3f800000 ;  /* 0x3f800000003c7802 */ /* 0x000fe20000000f00 */
[C---:B------:R-:W-:Y:S02]  /*97f0*/  FMUL.FTZ R67, R109.reuse, -R62 ;  /* 0x8000003e6d437220 */ /* 0x040fe40000410000 */
[-C--:B------:R-:W-:Y:S02]  /*9800*/  FMUL.FTZ R65, R109, -R64.reuse ;  /* 0x800000406d417220 */ /* 0x080fe40000410000 */
[----:B------:R-:W-:Y:S02]  /*9810*/  FADD.FTZ R199, RZ, R199 ;  /* 0x000000c7ffc77221 */ /* 0x000fe40000010000 */
[----:B------:R-:W-:Y:S01]  /*9820*/  FADD.FTZ R200, R200, R61 ;  /* 0x0000003dc8c87221 */ /* 0x000fe20000010000 */
[----:B------:R-:W-:Y:S01]  /*9830*/  HFMA2.MMA R61, -RZ, RZ, 0, 0 ;  /* 0x00000000ff3d7435 */ /* 0x000fe200000001ff */
[----:B------:R-:W-:-:S02]  /*9840*/  FFMA.FTZ R64, R110, R64, -R67 ;  /* 0x000000406e407223 */ /* 0x000fc40000010843 */
[----:B------:R-:W-:Y:S02]  /*9850*/  FADD.FTZ R67, -R51, R66 ;  /* 0x0000004233437221 */ /* 0x000fe40000010100 */
[----:B------:R-:W-:Y:S02]  /*9860*/  FADD.FTZ R66, R52, R69 ;  /* 0x0000004534427221 */ /* 0x000fe40000010000 */
[CC--:B------:R-:W-:Y:S02]  /*9870*/  FMUL.FTZ R69, R91.reuse, R199.reuse ;  /* 0x000000c75b457220 */ /* 0x0c0fe40000410000 */
[-C--:B------:R-:W-:Y:S02]  /*9880*/  FMUL.FTZ R70, R91, R200.reuse ;  /* 0x000000c85b467220 */ /* 0x080fe40000410000 */
[C---:B------:R-:W-:Y:S02]  /*9890*/  FFMA.FTZ R68, R96.reuse, R200, -R69 ;  /* 0x000000c860447223 */ /* 0x040fe40000010845 */
[----:B------:R-:W-:-:S02]  /*98a0*/  FFMA.FTZ R70, R96, R199, R70 ;  /* 0x000000c760467223 */ /* 0x000fc40000010046 */
[----:B------:R-:W-:Y:S02]  /*98b0*/  FADD.FTZ R209, R193, R68 ;  /* 0x00000044c1d17221 */ /* 0x000fe40000010000 */
[----:B------:R-:W-:Y:S02]  /*98c0*/  FADD.FTZ R193, RZ, R70 ;  /* 0x00000046ffc17221 */ /* 0x000fe40000010000 */
[C---:B------:R-:W-:Y:S02]  /*98d0*/  FMUL.FTZ R69, R89.reuse, R209 ;  /* 0x000000d159457220 */ /* 0x040fe40000410000 */
[-C--:B------:R-:W-:Y:S02]  /*98e0*/  FMUL.FTZ R68, R89, R193.reuse ;  /* 0x000000c159447220 */ /* 0x080fe40000410000 */
[----:B------:R-:W-:Y:S02]  /*98f0*/  FFMA.FTZ R65, R110, R62, R65 ;  /* 0x0000003e6e417223 */ /* 0x000fe40000010041 */
[----:B------:R-:W-:Y:S01]  /*9900*/  CS2R R62, SRZ ;  /* 0x00000000003e7805 */ /* 0x000fe2000001ff00 */
[----:B------:R-:W-:-:S02]  /*9910*/  FFMA.FTZ R208, R90, R193, R69 ;  /* 0x000000c15ad07223 */ /* 0x000fc40000010045 */
[----:B------:R-:W-:Y:S02]  /*9920*/  FFMA.FTZ R69, R90, R209, -R68 ;  /* 0x000000d15a457223 */ /* 0x000fe40000010844 */
[----:B------:R-:W-:Y:S01]  /*9930*/  FADD.FTZ R208, RZ, R208 ;  /* 0x000000d0ffd07221 */ /* 0x000fe20000010000 */
[----:B------:R-:W0:Y:S01]  /*9940*/  @!P0 LDS.128 R60, [R71.X16+0x8b80] ;  /* 0x008b8000473c8984 */ /* 0x000e22000000cc00 */
[----:B------:R-:W-:Y:S01]  /*9950*/  FADD.FTZ R192, R192, R69 ;  /* 0x00000045c0c07221 */ /* 0x000fe20000010000 */
[----:B------:R-:W-:Y:S02]  /*9960*/  ISETP.GT.U32.AND P0, PT, R148, 0x1f, PT ;  /* 0x0000001f9400780c */ /* 0x000fe40003f04070 */
[----:B------:R1:W-:Y:S02]  /*9970*/  STS.128 [R235.X16+0x6d80], R64 ;  /* 0x006d8040eb007388 */ /* 0x0003e4000000cc00 */
[C---:B-1----:R-:W-:Y:S02]  /*9980*/  FMUL.FTZ R65, R87.reuse, R208 ;  /* 0x000000d057417220 */ /* 0x042fe40000410000 */
[----:B------:R-:W-:-:S02]  /*9990*/  FMUL.FTZ R67, R87, R192 ;  /* 0x000000c057437220 */ /* 0x000fc40000410000 */
[C---:B------:R-:W-:Y:S02]  /*99a0*/  FFMA.FTZ R210, R88.reuse, R192, -R65 ;  /* 0x000000c058d27223 */ /* 0x040fe40000010841 */
[----:B------:R-:W-:Y:S02]  /*99b0*/  FFMA.FTZ R67, R88, R208, R67 ;  /* 0x000000d058437223 */ /* 0x000fe40000010043 */
[----:B------:R-:W-:Y:S02]  /*99c0*/  FADD.FTZ R210, R191, R210 ;  /* 0x000000d2bfd27221 */ /* 0x000fe40000010000 */
[----:B------:R-:W-:Y:S02]  /*99d0*/  FADD.FTZ R191, RZ, R67 ;  /* 0x00000043ffbf7221 */ /* 0x000fe40000010000 */
[C---:B------:R-:W-:Y:S02]  /*99e0*/  FMUL.FTZ R64, R85.reuse, R210 ;  /* 0x000000d255407220 */ /* 0x040fe40000410000 */
[----:B------:R-:W-:-:S02]  /*99f0*/  FMUL.FTZ R65, R85, R191 ;  /* 0x000000bf55417220 */ /* 0x000fc40000410000 */
        /* <DEDUP_REMOVED lines=35> */
[C---:B------:R-:W-:Y:S02]  /*9c30*/  FFMA.FTZ R73, R64.reuse, R69, R74 ;  /* 0x0000004540497223 */ /* 0x040fe4000001004a */
[CC--:B------:R-:W-:Y:S02]  /*9c40*/  FMUL.FTZ R69, R65.reuse, R71.reuse ;  /* 0x0000004741457220 */ /* 0x0c0fe40000410000 */
[-C--:B------:R-:W-:Y:S02]  /*9c50*/  FMUL.FTZ R68, R65, R70.reuse ;  /* 0x0000004641447220 */ /* 0x080fe40000410000 */
[C---:B------:R-:W-:Y:S02]  /*9c60*/  FFMA.FTZ R65, R64.reuse, R70, -R69 ;  /* 0x0000004640417223 */ /* 0x040fe40000010845 */
[----:B------:R-:W-:Y:S02]  /*9c70*/  FFMA.FTZ R64, R64, R71, R68 ;  /* 0x0000004740407223 */ /* 0x000fe40000010044 */
[----:B------:R-:W0:Y:S01]  /*9c80*/  LDS.128 R68, [R236+0x6d90] ;  /* 0x006d9000ec447984 */ /* 0x000e220000000c00 */
[----:B------:R-:W-:-:S02]  /*9c90*/  FADD.FTZ R66, R66, R65 ;  /* 0x0000004142427221 */ /* 0x000fc40000010000 */
[----:B------:R-:W-:Y:S02]  /*9ca0*/  FADD.FTZ R67, R67, R64 ;  /* 0x0000004043437221 */ /* 0x000fe40000010000 */
[CC--:B0-----:R-:W-:Y:S02]  /*9cb0*/  FMUL.FTZ R65, R69.reuse, R73.reuse ;  /* 0x0000004945417220 */ /* 0x0c1fe40000410000 */
[CC--:B------:R-:W-:Y:S02]  /*9cc0*/  FMUL.FTZ R64, R69.reuse, R72.reuse ;  /* 0x0000004845407220 */ /* 0x0c0fe40000410000 */
[C---:B------:R-:W-:Y:S02]  /*9cd0*/  FFMA.FTZ R72, R68.reuse, R72, -R65 ;  /* 0x0000004844487223 */ /* 0x040fe40000010841 */
[----:B------:R-:W-:Y:S02]  /*9ce0*/  FFMA.FTZ R73, R68, R73, R64 ;  /* 0x0000004944497223 */ /* 0x000fe40000010040 */
[----:B------:R-:W-:-:S02]  /*9cf0*/  FMUL.FTZ R65, R69, R67 ;  /* 0x0000004345417220 */ /* 0x000fc40000410000 */
[-C--:B------:R-:W-:Y:S02]  /*9d00*/  FMUL.FTZ R64, R69, R66.reuse ;  /* 0x0000004245407220 */ /* 0x080fe40000410000 */
[C---:B------:R-:W-:Y:S02]  /*9d10*/  FFMA.FTZ R69, R68.reuse, R66, -R65 ;  /* 0x0000004244457223 */ /* 0x040fe40000010841 */
[----:B------:R-:W-:Y:S02]  /*9d20*/  FFMA.FTZ R68, R68, R67, R64 ;  /* 0x0000004344447223 */ /* 0x000fe40000010040 */
[----:B------:R-:W0:Y:S01]  /*9d30*/  LDS.128 R64, [R236+0x6d80] ;  /* 0x006d8000ec407984 */ /* 0x000e220000000c00 */
[----:B------:R-:W-:Y:S02]  /*9d40*/  FADD.FTZ R70, R70, R69 ;  /* 0x0000004546467221 */ /* 0x000fe40000010000 */
[----:B------:R-:W-:Y:S02]  /*9d50*/  FADD.FTZ R68, R71, R68 ;  /* 0x0000004447447221 */ /* 0x000fe40000010000 */
[----:B0-----:R-:W-:-:S02]  /*9d60*/  FMUL.FTZ R71, R65, R73 ;  /* 0x0000004941477220 */ /* 0x001fc40000410000 */
[C---:B------:R-:W-:Y:S02]  /*9d70*/  FMUL.FTZ R75, R65.reuse, R68 ;  /* 0x00000044414b7220 */ /* 0x040fe40000410000 */
[C---:B------:R-:W-:Y:S02]  /*9d80*/  FMUL.FTZ R69, R65.reuse, R72 ;  /* 0x0000004841457220 */ /* 0x040fe40000410000 */
[-C--:B------:R-:W-:Y:S02]  /*9d90*/  FMUL.FTZ R65, R65, R70.reuse ;  /* 0x0000004641417220 */ /* 0x080fe40000410000 */
[C---:B------:R-:W-:Y:S02]  /*9da0*/  FFMA.FTZ R75, R64.reuse, R70, -R75 ;  /* 0x00000046404b7223 */ /* 0x040fe4000001084b */
[C---:B------:R-:W-:Y:S02]  /*9db0*/  FFMA.FTZ R70, R64.reuse, R68, R65 ;  /* 0x0000004440467223 */ /* 0x040fe40000010041 */
[----:B------:R-:W-:-:S02]  /*9dc0*/  FFMA.FTZ R71, R64, R72, -R71 ;  /* 0x0000004840477223 */ /* 0x000fc40000010847 */
[----:B------:R-:W-:Y:S01]  /*9dd0*/  FFMA.FTZ R69, R64, R73, R69 ;  /* 0x0000004940457223 */ /* 0x000fe20000010045 */
[----:B------:R-:W-:Y:S01]  /*9de0*/  LOP3.LUT R64, R148, 0x1f, RZ, 0xc0, !PT ;  /* 0x0000001f94407812 */ /* 0x000fe200078ec0ff */
[----:B------:R-:W-:Y:S02]  /*9df0*/  FADD.FTZ R70, R67, R70 ;  /* 0x0000004643467221 */ /* 0x000fe40000010000 */
[----:B------:R-:W-:Y:S01]  /*9e00*/  FADD.FTZ R68, R66, R75 ;  /* 0x0000004b42447221 */ /* 0x000fe20000010000 */
[----:B------:R-:W-:Y:S02]  /*9e10*/  ISETP.NE.AND P0, PT, R64, 0x1f, PT ;  /* 0x0000001f4000780c */ /* 0x000fe40003f05270 */
[----:B------:R-:W-:Y:S02]  /*9e20*/  MOV R74, R69 ;  /* 0x00000045004a7202 */ /* 0x000fe40000000f00 */
[----:B------:R-:W-:Y:S01]  /*9e30*/  MOV R72, R70 ;  /* 0x0000004600487202 */ /* 0x000fe20000000f00 */
[----:B------:R-:W-:Y:S06]  /*9e40*/  BRA.DIV ~URZ, `(.L_x_632) ;  /* 0x000087927f007947 */ /* 0x000fec000b800000 */
[----:B------:R0:W1:Y:S02]  /*9e50*/  SHFL.DOWN PT, R67, R71, 0x1, 0x1f ;  /* 0x08201f0047437f89 */ /* 0x00006400000e0000 */
.L_x_734:
[----:B------:R-:W-:Y:S05]  /*9e60*/  BRA.DIV ~URZ, `(.L_x_633) ;  /* 0x000087f27f007947 */ /* 0x000fea000b800000 */
[----:B------:R-:W2:Y:S04]  /*9e70*/  SHFL.DOWN PT, R69, R69, 0x1, 0x1f ;  /* 0x08201f0045457f89 */ /* 0x000ea800000e0000 */
[----:B------:R3:W4:Y:S04]  /*9e80*/  SHFL.DOWN PT, R73, R68, 0x1, 0x1f ;  /* 0x08201f0044497f89 */ /* 0x00072800000e0000 */
[----:B------:R3:W0:Y:S02]  /*9e90*/  SHFL.DOWN PT, R66, R70, 0x1, 0x1f ;  /* 0x08201f0046427f89 */ /* 0x00062400000e0000 */
.L_x_735:
        /* <DEDUP_REMOVED lines=13> */
.L_x_635:
[----:B------:R-:W-:Y:S05]  /*9f70*/  BSYNC B1 ;  /* 0x0000000000017941 */ /* 0x000fea0003800000 */
.L_x_634:
[----:B------:R-:W-:-:S04]  /*9f80*/  LOP3.LUT R64, R148, 0x1f, RZ, 0xc0, !PT ;  /* 0x0000001f94407812 */ /* 0x000fc800078ec0ff */
[----:B------:R-:W-:Y:S01]  /*9f90*/  ISETP.GT.U32.AND P0, PT, R64, 0x1d, PT ;  /* 0x0000001d4000780c */ /* 0x000fe20003f04070 */
[----:B------:R-:W-:Y:S05]  /*9fa0*/  BRA.DIV ~URZ, `(.L_x_636) ;  /* 0x000088027f007947 */ /* 0x000fea000b800000 */
[----:B-1----:R1:W3:Y:S04]  /*9fb0*/  SHFL.DOWN PT, R67, R71, 0x2, 0x1f ;  /* 0x08401f0047437f89 */ /* 0x0022e800000e0000 */
[----:B--2---:R1:W2:Y:S04]  /*9fc0*/  SHFL.DOWN PT, R69, R74, 0x2, 0x1f ;  /* 0x08401f004a457f89 */ /* 0x0042a800000e0000 */
[----:B---3--:R1:W3:Y:S04]  /*9fd0*/  SHFL.DOWN PT, R70, R68, 0x2, 0x1f ;  /* 0x08401f0044467f89 */ /* 0x0082e800000e0000 */
[----:B0-----:R1:W0:Y:S02]  /*9fe0*/  SHFL.DOWN PT, R66, R72, 0x2, 0x1f ;  /* 0x08401f0048427f89 */ /* 0x00122400000e0000 */
.L_x_736:
[----:B------:R-:W-:Y:S01]  /*9ff0*/  BSSY B1, `(.L_x_637) ;  /* 0x000000d000017945 */ /* 0x000fe20003800000 */
[----:B------:R-:W-:Y:S05]  /*a000*/  @P0 BRA `(.L_x_638) ;  /* 0x000000b000000947 */ /* 0x000fea0003800000 */
[C---:B0-----:R-:W-:Y:S02]  /*a010*/  FMUL.FTZ R64, R74.reuse, R66 ;  /* 0x000000424a407220 */ /* 0x041fe40000410000 */
[----:B---34-:R-:W-:-:S02]  /*a020*/  FMUL.FTZ R73, R74, R70 ;  /* 0x000000464a497220 */ /* 0x018fc40000410000 */
[C---:B------:R-:W-:Y:S02]  /*a030*/  FFMA.FTZ R65, R71.reuse, R70, -R64 ;  /* 0x0000004647417223 */ /* 0x040fe40000010840 */
[C---:B--2---:R-:W-:Y:S02]  /*a040*/  FMUL.FTZ R64, R74.reuse, R69 ;  /* 0x000000454a407220 */ /* 0x044fe40000410000 */
[-C--:B-1----:R-:W-:Y:S02]  /*a050*/  FMUL.FTZ R74, R74, R67.reuse ;  /* 0x000000434a4a7220 */ /* 0x082fe40000410000 */
[C---:B------:R-:W-:Y:S02]  /*a060*/  FFMA.FTZ R64, R71.reuse, R67, -R64 ;  /* 0x0000004347407223 */ /* 0x040fe40000010840 */
[C---:B------:R-:W-:Y:S02]  /*a070*/  FFMA.FTZ R73, R71.reuse, R66, R73 ;  /* 0x0000004247497223 */ /* 0x040fe40000010049 */
[----:B------:R-:W-:Y:S01]  /*a080*/  FFMA.FTZ R74, R71, R69, R74 ;  /* 0x00000045474a7223 */ /* 0x000fe2000001004a */
[----:B------:R-:W-:Y:S01]  /*a090*/  MOV R71, R64 ;  /* 0x0000004000477202 */ /* 0x000fe20000000f00 */
[----:B------:R-:W-:-:S02]  /*a0a0*/  FADD.FTZ R68, R68, R65 ;  /* 0x0000004144447221 */ /* 0x000fc40000010000 */
[----:B------:R-:W-:Y:S02]  /*a0b0*/  FADD.FTZ R72, R72, R73 ;  /* 0x0000004948487221 */ /* 0x000fe40000010000 */
.L_x_638:
[----:B------:R-:W-:Y:S05]  /*a0c0*/  BSYNC B1 ;  /* 0x0000000000017941 */ /* 0x000fea0003800000 */
.L_x_637:
[----:B------:R-:W-:-:S04]  /*a0d0*/  LOP3.LUT R64, R148, 0x1f, RZ, 0xc0, !PT ;  /* 0x0000001f94407812 */ /* 0x000fc800078ec0ff */
[----:B------:R-:W-:Y:S01]  /*a0e0*/  ISETP.GT.U32.AND P0, PT, R64, 0x1b, PT ;  /* 0x0000001b4000780c */ /* 0x000fe20003f04070 */
[----:B------:R-:W-:Y:S10]  /*a0f0*/  BRA.DIV ~URZ, `(.L_x_639) ;  /* 0x000088727f007947 */ /* 0x000ff4000b800000 */
[----:B------:R1:W4:Y:S02]  /*a100*/  SHFL.DOWN PT, R67, R71, 0x4, 0x1f ;  /* 0x08801f0047437f89 */ /* 0x00032400000e0000 */
.L_x_737:
[----:B------:R-:W-:Y:S05]  /*a110*/  BRA.DIV ~URZ, `(.L_x_640) ;  /* 0x000088d27f007947 */ /* 0x000fea000b800000 */
[----:B--2---:R2:W1:Y:S04]  /*a120*/  SHFL.DOWN PT, R69, R74, 0x4, 0x1f ;  /* 0x08801f004a457f89 */ /* 0x00446800000e0000 */
[----:B---3--:R2:W3:Y:S04]  /*a130*/  SHFL.DOWN PT, R70, R68, 0x4, 0x1f ;  /* 0x08801f0044467f89 */ /* 0x0084e800000e0000 */
[----:B0-----:R2:W0:Y:S02]  /*a140*/  SHFL.DOWN PT, R66, R72, 0x4, 0x1f ;  /* 0x08801f0048427f89 */ /* 0x00142400000e0000 */
.L_x_738:
[----:B------:R-:W-:Y:S01]  /*a150*/  BSSY B1, `(.L_x_641) ;  /* 0x000000d000017945 */ /* 0x000fe20003800000 */
[----:B------:R-:W-:Y:S05]  /*a160*/  @P0 BRA `(.L_x_642) ;  /* 0x000000b000000947 */ /* 0x000fea0003800000 */
[C---:B0-----:R-:W-:Y:S02]  /*a170*/  FMUL.FTZ R64, R74.reuse, R66 ;  /* 0x000000424a407220 */ /* 0x041fe40000410000 */
[----:B---34-:R-:W-:-:S02]  /*a180*/  FMUL.FTZ R73, R74, R70 ;  /* 0x000000464a497220 */ /* 0x018fc40000410000 */
[C---:B------:R-:W-:Y:S02]  /*a190*/  FFMA.FTZ R65, R71.reuse, R70, -R64 ;  /* 0x0000004647417223 */ /* 0x040fe40000010840 */
[C---:B-1----:R-:W-:Y:S02]  /*a1a0*/  FMUL.FTZ R64, R74.reuse, R69 ;  /* 0x000000454a407220 */ /* 0x042fe40000410000 */
[-C--:B--2---:R-:W-:Y:S02]  /*a1b0*/  FMUL.FTZ R74, R74, R67.reuse ;  /* 0x000000434a4a7220 */ /* 0x084fe40000410000 */
[C---:B------:R-:W-:Y:S02]  /*a1c0*/  FFMA.FTZ R64, R71.reuse, R67, -R64 ;  /* 0x0000004347407223 */ /* 0x040fe40000010840 */
[C---:B------:R-:W-:Y:S02]  /*a1d0*/  FFMA.FTZ R73, R71.reuse, R66, R73 ;  /* 0x0000004247497223 */ /* 0x040fe40000010049 */
[----:B------:R-:W-:Y:S01]  /*a1e0*/  FFMA.FTZ R74, R71, R69, R74 ;  /* 0x00000045474a7223 */ /* 0x000fe2000001004a */
[----:B------:R-:W-:Y:S01]  /*a1f0*/  MOV R71, R64 ;  /* 0x0000004000477202 */ /* 0x000fe20000000f00 */
[----:B------:R-:W-:-:S02]  /*a200*/  FADD.FTZ R68, R68, R65 ;  /* 0x0000004144447221 */ /* 0x000fc40000010000 */
[----:B------:R-:W-:Y:S02]  /*a210*/  FADD.FTZ R72, R72, R73 ;  /* 0x0000004948487221 */ /* 0x000fe40000010000 */
.L_x_642:
[----:B------:R-:W-:Y:S05]  /*a220*/  BSYNC B1 ;  /* 0x0000000000017941 */ /* 0x000fea0003800000 */
.L_x_641:
[----:B------:R-:W-:-:S04]  /*a230*/  LOP3.LUT R64, R148, 0x1f, RZ, 0xc0, !PT ;  /* 0x0000001f94407812 */ /* 0x000fc800078ec0ff */
[----:B------:R-:W-:Y:S01]  /*a240*/  ISETP.GT.U32.AND P0, PT, R64, 0x17, PT ;  /* 0x000000174000780c */ /* 0x000fe20003f04070 */
[----:B------:R-:W-:Y:S05]  /*a250*/  BRA.DIV ~URZ, `(.L_x_643) ;  /* 0x000088e27f007947 */ /* 0x000fea000b800000 */
[----:B----4-:R4:W2:Y:S04]  /*a260*/  SHFL.DOWN PT, R67, R71, 0x8, 0x1f ;  /* 0x09001f0047437f89 */ /* 0x0108a800000e0000 */
[----:B-1----:R4:W1:Y:S04]  /*a270*/  SHFL.DOWN PT, R69, R74, 0x8, 0x1f ;  /* 0x09001f004a457f89 */ /* 0x00286800000e0000 */
[----:B---3--:R4:W3:Y:S04]  /*a280*/  SHFL.DOWN PT, R70, R68, 0x8, 0x1f ;  /* 0x09001f0044467f89 */ /* 0x0088e800000e0000 */
[----:B0-----:R4:W0:Y:S02]  /*a290*/  SHFL.DOWN PT, R66, R72, 0x8, 0x1f ;  /* 0x09001f0048427f89 */ /* 0x00182400000e0000 */
.L_x_739:
[----:B------:R-:W-:Y:S01]  /*a2a0*/  BSSY B1, `(.L_x_644) ;  /* 0x000000d000017945 */ /* 0x000fe20003800000 */
[----:B------:R-:W-:Y:S05]  /*a2b0*/  @P0 BRA `(.L_x_645) ;  /* 0x000000b000000947 */ /* 0x000fea0003800000 */
[C---:B0-----:R-:W-:Y:S02]  /*a2c0*/  FMUL.FTZ R64, R74.reuse, R66 ;  /* 0x000000424a407220 */ /* 0x041fe40000410000 */
[----:B---3--:R-:W-:-:S02]  /*a2d0*/  FMUL.FTZ R73, R74, R70 ;  /* 0x000000464a497220 */ /* 0x008fc40000410000 */
[C---:B------:R-:W-:Y:S02]  /*a2e0*/  FFMA.FTZ R65, R71.reuse, R70, -R64 ;  /* 0x0000004647417223 */ /* 0x040fe40000010840 */
[C---:B-1----:R-:W-:Y:S02]  /*a2f0*/  FMUL.FTZ R64, R74.reuse, R69 ;  /* 0x000000454a407220 */ /* 0x042fe40000410000 */
[-C--:B--2-4-:R-:W-:Y:S02]  /*a300*/  FMUL.FTZ R74, R74, R67.reuse ;  /* 0x000000434a4a7220 */ /* 0x094fe40000410000 */
[C---:B------:R-:W-:Y:S02]  /*a310*/  FFMA.FTZ R64, R71.reuse, R67, -R64 ;  /* 0x0000004347407223 */ /* 0x040fe40000010840 */
[C---:B------:R-:W-:Y:S02]  /*a320*/  FFMA.FTZ R73, R71.reuse, R66, R73 ;  /* 0x0000004247497223 */ /* 0x040fe40000010049 */
[----:B------:R-:W-:Y:S01]  /*a330*/  FFMA.FTZ R74, R71, R69, R74 ;  /* 0x00000045474a7223 */ /* 0x000fe2000001004a */
[----:B------:R-:W-:Y:S01]  /*a340*/  MOV R71, R64 ;  /* 0x0000004000477202 */ /* 0x000fe20000000f00 */
[----:B------:R-:W-:-:S02]  /*a350*/  FADD.FTZ R68, R68, R65 ;  /* 0x0000004144447221 */ /* 0x000fc40000010000 */
[----:B------:R-:W-:Y:S02]  /*a360*/  FADD.FTZ R72, R72, R73 ;  /* 0x0000004948487221 */ /* 0x000fe40000010000 */
.L_x_645:
[----:B------:R-:W-:Y:S05]  /*a370*/  BSYNC B1 ;  /* 0x0000000000017941 */ /* 0x000fea0003800000 */
.L_x_644:
[----:B------:R-:W-:-:S04]  /*a380*/  LOP3.LUT R64, R148, 0x1f, RZ, 0xc0, !PT ;  /* 0x0000001f94407812 */ /* 0x000fc800078ec0ff */
[----:B------:R-:W-:Y:S01]  /*a390*/  ISETP.GT.U32.AND P0, PT, R64, 0xf, PT ;  /* 0x0000000f4000780c */ /* 0x000fe20003f04070 */
[----:B------:R-:W-:Y:S10]  /*a3a0*/  BRA.DIV ~URZ, `(.L_x_646) ;  /* 0x000089527f007947 */ /* 0x000ff4000b800000 */
[----:B--2---:R2:W4:Y:S02]  /*a3b0*/  SHFL.DOWN PT, R67, R71, 0x10, 0x1f ;  /* 0x0a001f0047437f89 */ /* 0x00452400000e0000 */
.L_x_740:
[----:B------:R-:W-:Y:S05]  /*a3c0*/  BRA.DIV ~URZ, `(.L_x_647) ;  /* 0x000089b27f007947 */ /* 0x000fea000b800000 */
[----:B-1----:R1:W2:Y:S04]  /*a3d0*/  SHFL.DOWN PT, R69, R74, 0x10, 0x1f ;  /* 0x0a001f004a457f89 */ /* 0x0022a800000e0000 */
[----:B---3--:R1:W3:Y:S04]  /*a3e0*/  SHFL.DOWN PT, R70, R68, 0x10, 0x1f ;  /* 0x0a001f0044467f89 */ /* 0x0082e800000e0000 */
[----:B0-----:R1:W0:Y:S02]  /*a3f0*/  SHFL.DOWN PT, R66, R72, 0x10, 0x1f ;  /* 0x0a001f0048427f89 */ /* 0x00122400000e0000 */
.L_x_741:
[----:B------:R-:W-:Y:S01]  /*a400*/  BSSY B1, `(.L_x_648) ;  /* 0x000000d000017945 */ /* 0x000fe20003800000 */
[----:B------:R-:W-:Y:S05]  /*a410*/  @P0 BRA `(.L_x_649) ;  /* 0x000000b000000947 */ /* 0x000fea0003800000 */
[C---:B0-----:R-:W-:Y:S02]  /*a420*/  FMUL.FTZ R64, R74.reuse, R66 ;  /* 0x000000424a407220 */ /* 0x041fe40000410000 */
[----:B---3--:R-:W-:-:S02]  /*a430*/  FMUL.FTZ R73, R74, R70 ;  /* 0x000000464a497220 */ /* 0x008fc40000410000 */
[C---:B------:R-:W-:Y:S02]  /*a440*/  FFMA.FTZ R65, R71.reuse, R70, -R64 ;  /* 0x0000004647417223 */ /* 0x040fe40000010840 */
[C---:B--2---:R-:W-:Y:S02]  /*a450*/  FMUL.FTZ R64, R74.reuse, R69 ;  /* 0x000000454a407220 */ /* 0x044fe40000410000 */
[-C--:B-1--4-:R-:W-:Y:S02]  /*a460*/  FMUL.FTZ R74, R74, R67.reuse ;  /* 0x000000434a4a7220 */ /* 0x092fe40000410000 */
[C---:B------:R-:W-:Y:S02]  /*a470*/  FFMA.FTZ R64, R71.reuse, R67, -R64 ;  /* 0x0000004347407223 */ /* 0x040fe40000010840 */
[C---:B------:R-:W-:Y:S02]  /*a480*/  FFMA.FTZ R73, R71.reuse, R66, R73 ;  /* 0x0000004247497223 */ /* 0x040fe40000010049 */
[----:B------:R-:W-:Y:S01]  /*a490*/  FFMA.FTZ R74, R71, R69, R74 ;  /* 0x00000045474a7223 */ /* 0x000fe2000001004a */
[----:B------:R-:W-:Y:S01]  /*a4a0*/  MOV R71, R64 ;  /* 0x0000004000477202 */ /* 0x000fe20000000f00 */
[----:B------:R-:W-:-:S02]  /*a4b0*/  FADD.FTZ R68, R68, R65 ;  /* 0x0000004144447221 */ /* 0x000fc40000010000 */
[----:B------:R-:W-:Y:S02]  /*a4c0*/  FADD.FTZ R72, R72, R73 ;  /* 0x0000004948487221 */ /* 0x000fe40000010000 */
.L_x_649:
[----:B------:R-:W-:Y:S05]  /*a4d0*/  BSYNC B1 ;  /* 0x0000000000017941 */ /* 0x000fea0003800000 */
.L_x_648:
        /* <DEDUP_REMOVED lines=20> */
.L_x_742:
        /* <DEDUP_REMOVED lines=19> */
[----:B---3--:R-:W-:Y:S02]  /*a750*/  FADD.FTZ R66, R69, R68 ;  /* 0x0000004445427221 */ /* 0x008fe40000010000 */
[----:B------:R-:W-:Y:S02]  /*a760*/  FADD.FTZ R67, R67, R72 ;  /* 0x0000004843437221 */ /* 0x000fe40000010000 */
.L_x_652:
[----:B------:R-:W-:Y:S05]  /*a770*/  BSYNC B1 ;  /* 0x0000000000017941 */ /* 0x000fea0003800000 */
.L_x_651:
[----:B------:R-:W0:Y:S04]  /*a780*/  LDS.128 R72, [R236+0x6db0] ;  /* 0x006db000ec487984 */ /* 0x000e280000000c00 */
[----:B------:R-:W-:Y:S01]  /*a790*/  STS.128 [R236+0x6db0], R64 ;  /* 0x006db040ec007388 */ /* 0x000fe20000000c00 */
[----:B0-----:R-:W-:-:S02]  /*a7a0*/  FMUL.FTZ R71, R73, R67 ;  /* 0x0000004349477220 */ /* 0x001fc40000410000 */
[C---:B------:R-:W-:Y:S02]  /*a7b0*/  FMUL.FTZ R76, R73.reuse, R66 ;  /* 0x00000042494c7220 */ /* 0x040fe40000410000 */
[C---:B------:R-:W-:Y:S02]  /*a7c0*/  FMUL.FTZ R69, R73.reuse, R65 ;  /* 0x0000004149457220 */ /* 0x040fe40000410000 */
[----:B------:R-:W-:Y:S02]  /*a7d0*/  FMUL.FTZ R73, R73, R64 ;  /* 0x0000004049497220 */ /* 0x000fe40000410000 */
[C---:B------:R-:W-:Y:S02]  /*a7e0*/  FFMA.FTZ R71, R72.reuse, R66, -R71 ;  /* 0x0000004248477223 */ /* 0x040fe40000010847 */
[C---:B------:R-:W-:Y:S02]  /*a7f0*/  FFMA.FTZ R76, R72.reuse, R67, R76 ;  /* 0x00000043484c7223 */ /* 0x040fe4000001004c */
[----:B---3--:R-:W-:-:S02]  /*a800*/  FFMA.FTZ R68, R72, R64, -R69 ;  /* 0x0000004048447223 */ /* 0x008fc40000010845 */
[----:B------:R-:W-:Y:S02]  /*a810*/  FADD.FTZ R70, R74, R71 ;  /* 0x000000474a467221 */ /* 0x000fe40000010000 */
[----:B------:R-:W-:Y:S02]  /*a820*/  FFMA.FTZ R69, R72, R65, R73 ;  /* 0x0000004148457223 */ /* 0x000fe40000010049 */
[----:B------:R-:W-:Y:S02]  /*a830*/  FADD.FTZ R71, R75, R76 ;  /* 0x0000004c4b477221 */ /* 0x000fe40000010000 */
[----:B------:R-:W0:Y:S04]  /*a840*/  LDS.128 R72, [R236+0x6da0] ;  /* 0x006da000ec487984 */ /* 0x000e280000000c00 */
[----:B------:R-:W-:Y:S01]  /*a850*/  STS.128 [R236+0x6da0], R68 ;  /* 0x006da044ec007388 */ /* 0x000fe20000000c00 */
[----:B0-----:R-:W-:-:S02]  /*a860*/  FMUL.FTZ R77, R73, R71 ;  /* 0x00000047494d7220 */ /* 0x001fc40000410000 */
[CC--:B------:R-:W-:Y:S02]  /*a870*/  FMUL.FTZ R79, R73.reuse, R70.reuse ;  /* 0x00000046494f7220 */ /* 0x0c0fe40000410000 */
[----:B------:R-:W-:Y:S02]  /*a880*/  FFMA.FTZ R77, R72, R70, -R77 ;  /* 0x00000046484d7223 */ /* 0x000fe4000001084d */
[C---:B------:R-:W-:Y:S02]  /*a890*/  FMUL.FTZ R76, R73.reuse, R69 ;  /* 0x00000045494c7220 */ /* 0x040fe40000410000 */
[----:B------:R-:W-:Y:S02]  /*a8a0*/  FADD.FTZ R78, R74, R77 ;  /* 0x0000004d4a4e7221 */ /* 0x000fe40000010000 */
[----:B------:R-:W-:Y:S02]  /*a8b0*/  FMUL.FTZ R77, R73, R68 ;  /* 0x00000044494d7220 */ /* 0x000fe40000410000 */
[----:B------:R-:W-:-:S02]  /*a8c0*/  FFMA.FTZ R79, R72, R71, R79 ;  /* 0x00000047484f7223 */ /* 0x000fc4000001004f */
[C---:B------:R-:W-:Y:S02]  /*a8d0*/  FFMA.FTZ R76, R72.reuse, R68, -R76 ;  /* 0x00000044484c7223 */ /* 0x040fe4000001084c */
[----:B------:R-:W-:Y:S02]  /*a8e0*/  FFMA.FTZ R77, R72, R69, R77 ;  /* 0x00000045484d7223 */ /* 0x000fe4000001004d */
[----:B------:R-:W0:Y:S01]  /*a8f0*/  LDS.128 R68, [R236+0x6d90] ;  /* 0x006d9000ec447984 */ /* 0x000e220000000c00 */
[----:B------:R-:W-:-:S05]  /*a900*/  FADD.FTZ R79, R75, R79 ;  /* 0x0000004f4b4f7221 */ /* 0x000fca0000010000 */
[----:B------:R1:W-:Y:S01]  /*a910*/  STS.128 [R236+0x6d90], R76 ;  /* 0x006d904cec007388 */ /* 0x0003e20000000c00 */
[C---:B0-----:R-:W-:Y:S02]  /*a920*/  FMUL.FTZ R73, R69.reuse, R79 ;  /* 0x0000004f45497220 */ /* 0x041fe40000410000 */
[CC--:B------:R-:W-:Y:S02]  /*a930*/  FMUL.FTZ R74, R69.reuse, R78.reuse ;  /* 0x0000004e454a7220 */ /* 0x0c0fe40000410000 */
[----:B------:R-:W-:Y:S02]  /*a940*/  FFMA.FTZ R73, R68, R78, -R73 ;  /* 0x0000004e44497223 */ /* 0x000fe40000010849 */
[C---:B------:R-:W-:Y:S02]  /*a950*/  FMUL.FTZ R72, R69.reuse, R76 ;  /* 0x0000004c45487220 */ /* 0x040fe40000410000 */
[----:B------:R-:W-:Y:S02]  /*a960*/  FADD.FTZ R70, R70, R73 ;  /* 0x0000004946467221 */ /* 0x000fe40000010000 */
[----:B------:R-:W-:-:S02]  /*a970*/  FMUL.FTZ R73, R69, R77 ;  /* 0x0000004d45497220 */ /* 0x000fc40000410000 */
[C---:B------:R-:W-:Y:S02]  /*a980*/  FFMA.FTZ R74, R68.reuse, R79, R74 ;  /* 0x0000004f444a7223 */ /* 0x040fe4000001004a */
[C---:B------:R-:W-:Y:S02]  /*a990*/  FFMA.FTZ R69, R68.reuse, R77, R72 ;  /* 0x0000004d44457223 */ /* 0x040fe40000010048 */
[----:B------:R-:W-:Y:S02]  /*a9a0*/  FFMA.FTZ R68, R68, R76, -R73 ;  /* 0x0000004c44447223 */ /* 0x000fe40000010849 */
[----:B------:R-:W-:-:S05]  /*a9b0*/  FADD.FTZ R71, R71, R74 ;  /* 0x0000004a47477221 */ /* 0x000fca0000010000 */
[----:B------:R1:W-:Y:S02]  /*a9c0*/  STS.128 [R236+0x6d80], R68 ;  /* 0x006d8044ec007388 */ /* 0x0003e40000000c00 */
.L_x_631:
[----:B0-----:R-:W-:Y:S05]  /*a9d0*/  BSYNC B0 ;  /* 0x0000000000007941 */ /* 0x001fea0003800000 */
.L_x_630:
[----:B------:R-:W-:Y:S01]  /*a9e0*/  WARPSYNC 0xffffffff ;  /* 0xffffffff00007948 */ /* 0x000fe20003800000 */
[----:B------:R-:W-:Y:S01]  /*a9f0*/  ISETP.NE.AND P0, PT, R148, RZ, PT ;  /* 0x000000ff9400720c */ /* 0x000fe20003f05270 */
[----:B------:R-:W-:Y:S02]  /*aa00*/  FADD.FTZ R67, RZ, R216 ;  /* 0x000000d8ff437221 */ /* 0x000fe40000010000 */
[----:B------:R-:W-:Y:S01]  /*aa10*/  BAR.SYNC.DEFER_BLOCKING 0x0 ;  /* 0x0000000000007b1d */ /* 0x000fe20000010000 */
[----:B------:R-:W-:Y:S02]  /*aa20*/  FMUL.FTZ R66, R56, R122 ;  /* 0x0000007a38427220 */ /* 0x000fe40000410000 */
[----:B-1----:R-:W-:Y:S02]  /*aa30*/  FMUL.FTZ R68, R55, R206 ;  /* 0x000000ce37447220 */ /* 0x002fe40000410000 */
[----:B------:R-:W-:Y:S01]  /*aa40*/  FMUL.FTZ R70, R122, UR22 ;  /* 0x000000167a467c20 */ /* 0x000fe20008410000 */
[----:B------:R-:W-:Y:S01]  /*aa50*/  ULDC UR20, c[0x0][0x168] ;  /* 0x00005a0000147ab9 */ /* 0x000fe20000000800 */
[----:B------:R-:W-:Y:S01]  /*aa60*/  FADD.FTZ R72, R144, R144 ;  /* 0x0000009090487221 */ /* 0x000fe20000010000 */
[----:B------:R-:W-:Y:S01]  /*aa70*/  UIADD3 UR20, -UR38, UR20, URZ ;  /* 0x0000001426147290 */ /* 0x000fe2000fffe13f */
[----:B------:R-:W-:Y:S01]  /*aa80*/  FFMA.FTZ R71, R207, UR23, R70 ;  /* 0x00000017cf477c23 */ /* 0x000fe20008010046 */
[----:B------:R-:W-:Y:S01]  /*aa90*/  BSSY B0, `(.L_x_653) ;  /* 0x0000254000007945 */ /* 0x000fe20003800000 */
[----:B------:R-:W-:-:S02]  /*aaa0*/  FADD.FTZ R73, R142, R142 ;  /* 0x0000008e8e497221 */ /* 0x000fc40000010000 */
[----:B------:R-:W-:Y:S01]  /*aab0*/  FMUL.FTZ R75, R189, UR22 ;  /* 0x00000016bd4b7c20 */ /* 0x000fe20008410000 */
[----:B------:R-:W0:Y:S02]  /*aac0*/  LDS.64 R64, [R235.X16+0x6d88] ;  /* 0x006d8800eb407984 */ /* 0x000e24000000ca00 */
[-C--:B0-----:R-:W-:Y:S02]  /*aad0*/  FMUL.FTZ R69, R65, -R95.reuse ;  /* 0x8000005f41457220 */ /* 0x081fe40000410000 */
[C---:B------:R-:W-:Y:S02]  /*aae0*/  FMUL.FTZ R95, R64.reuse, -R95 ;  /* 0x8000005f405f7220 */ /* 0x040fe40000410000 */
[----:B------:R-:W-:Y:S02]  /*aaf0*/  FFMA.FTZ R64, R64, R94, -R69 ;  /* 0x0000005e40407223 */ /* 0x000fe40000010845 */
[-C--:B------:R-:W-:Y:S02]  /*ab00*/  FMUL.FTZ R69, R56, R207.reuse ;  /* 0x000000cf38457220 */ /* 0x080fe40000410000 */
[----:B------:R-:W-:-:S02]  /*ab10*/  FFMA.FTZ R56, R54, R207, -R66 ;  /* 0x000000cf36387223 */ /* 0x000fc40000010842 */
[----:B------:R-:W-:Y:S02]  /*ab20*/  FMUL.FTZ R66, R55, R123 ;  /* 0x0000007b37427220 */ /* 0x000fe40000410000 */
[----:B------:R-:W-:Y:S02]  /*ab30*/  FFMA.FTZ R54, R54, R122, R69 ;  /* 0x0000007a36367223 */ /* 0x000fe40000010045 */
[----:B------:R-:W-:Y:S02]  /*ab40*/  FFMA.FTZ R55, R53, R206, -R66 ;  /* 0x000000ce35377223 */ /* 0x000fe40000010842 */
[C---:B------:R-:W-:Y:S02]  /*ab50*/  FMUL.FTZ R66, R48.reuse, R194 ;  /* 0x000000c230427220 */ /* 0x040fe40000410000 */
        /* <DEDUP_REMOVED lines=26> */
[C---:B------:R-:W-:Y:S02]  /*ad00*/  FMUL.FTZ R66, R23.reuse, R208 ;  /* 0x000000d017427220 */ /* 0x040fe40000410000 */
[----:B------:R-:W-:Y:S02]  /*ad10*/  FFMA.FTZ R22, R22, R193, R68 ;  /* 0x000000c116167223 */ /* 0x000fe40000010044 */
[----:B------:R-:W-:Y:S02]  /*ad20*/  FFMA.FTZ R30, R30, R198, R69 ;  /* 0x000000c61e1e7223 */ /* 0x000fe40000010045 */
[-C--:B------:R-:W-:Y:S02]  /*ad30*/  FMUL.FTZ R68, R23, R192.reuse ;  /* 0x000000c017447220 */ /* 0x080fe40000410000 */
        /* <DEDUP_REMOVED lines=23> */
[C---:B------:R-:W-:Y:S02]  /*aeb0*/  FFMA.FTZ R70, -R72.reuse, R54, RZ ;  /* 0x0000003648467223 */ /* 0x040fe400000101ff */
[----:B------:R-:W-:Y:S02]  /*aec0*/  FFMA.FTZ R69, R207, UR22, -R68 ;  /* 0x00000016cf457c23 */ /* 0x000fe40008010844 */
[----:B------:R-:W-:-:S02]  /*aed0*/  FFMA.FTZ R68, R72, R56, RZ ;  /* 0x0000003848447223 */ /* 0x000fc400000100ff */
[C---:B------:R-:W-:Y:S02]  /*aee0*/  FMUL.FTZ R54, R72.reuse, R69 ;  /* 0x0000004548367220 */ /* 0x040fe40000410000 */
[----:B------:R-:W-:Y:S02]  /*aef0*/  FFMA.FTZ R56, -R72, R71, -RZ ;  /* 0x0000004748387223 */ /* 0x000fe400000109ff */
[----:B------:R-:W-:Y:S02]  /*af00*/  FADD.FTZ R72, R143, R143 ;  /* 0x0000008f8f487221 */ /* 0x000fe40000010000 */
[----:B------:R-:W-:Y:S02]  /*af10*/  FFMA.FTZ R65, R65, R94, R95 ;  /* 0x0000005e41417223 */ /* 0x000fe4000001005f */
        /* <DEDUP_REMOVED lines=10> */
[C---:B------:R-:W-:Y:S02]  /*afc0*/  FMUL.FTZ R46, R194.reuse, UR23 ;  /* 0x00000017c22e7c20 */ /* 0x040fe40008410000 */
[----:B------:R-:W-:Y:S02]  /*afd0*/  FMUL.FTZ R48, R194, UR22 ;  /* 0x00000016c2307c20 */ /* 0x000fe40008410000 */
[C---:B------:R-:W-:Y:S02]  /*afe0*/  FFMA.FTZ R46, R205.reuse, UR22, -R46 ;  /* 0x00000016cd2e7c23 */ /* 0x040fe4000801082e */
[----:B------:R-:W-:-:S02]  /*aff0*/  FFMA.FTZ R48, R205, UR23, R48 ;  /* 0x00000017cd307c23 */ /* 0x000fc40008010030 */
[----:B------:R-:W-:Y:S02]  /*b000*/  FADD.FTZ R72, R141, R141 ;  /* 0x0000008d8d487221 */ /* 0x000fe40000010000 */
[C---:B------:R-:W-:Y:S02]  /*b010*/  FMUL.FTZ R46, R73.reuse, R46 ;  /* 0x0000002e492e7220 */ /* 0x040fe40000410000 */
[----:B------:R-:W-:Y:S02]  /*b020*/  FFMA.FTZ R48, -R73, R48, -RZ ;  /* 0x0000003049307223 */ /* 0x000fe400000109ff */
[C---:B------:R-:W-:Y:S02]  /*b030*/  FFMA.FTZ R69, R72.reuse, R47, R68 ;  /* 0x0000002f48457223 */ /* 0x040fe40000010044 */
[----:B------:R-:W-:Y:S02]  /*b040*/  FFMA.FTZ R71, -R72, R45, R70 ;  /* 0x0000002d48477223 */ /* 0x000fe40000010146 */
[----:B------:R-:W-:-:S02]  /*b050*/  FADD.FTZ R73, R140, R140 ;  /* 0x0000008c8c497221 */ /* 0x000fc40000010000 */
[C---:B------:R-:W-:Y:S02]  /*b060*/  FMUL.FTZ R45, R195.reuse, UR23 ;  /* 0x00000017c32d7c20 */ /* 0x040fe40008410000 */
[----:B------:R-:W-:Y:S02]  /*b070*/  FMUL.FTZ R47, R195, UR22 ;  /* 0x00000016c32f7c20 */ /* 0x000fe40008410000 */
[C---:B------:R-:W-:Y:S02]  /*b080*/  FFMA.FTZ R68, R73.reuse, R40, R69 ;  /* 0x0000002849447223 */ /* 0x040fe40000010045 */
[----:B------:R-:W-:Y:S02]  /*b090*/  FFMA.FTZ R70, -R73, R38, R71 ;  /* 0x0000002649467223 */ /* 0x000fe40000010147 */
[C---:B------:R-:W-:Y:S02]  /*b0a0*/  FFMA.FTZ R45, R204.reuse, UR22, -R45 ;  /* 0x00000016cc2d7c23 */ /* 0x040fe4000801082d */
[----:B------:R-:W-:-:S02]  /*b0b0*/  FFMA.FTZ R47, R204, UR23, R47 ;  /* 0x00000017cc2f7c23 */ /* 0x000fc4000801002f */
[C---:B------:R-:W-:Y:S02]  /*b0c0*/  FMUL.FTZ R38, R196.reuse, UR23 ;  /* 0x00000017c4267c20 */ /* 0x040fe40008410000 */
[----:B------:R-:W-:Y:S02]  /*b0d0*/  FMUL.FTZ R40, R196, UR22 ;  /* 0x00000016c4287c20 */ /* 0x000fe40008410000 */
[C---:B------:R-:W-:Y:S02]  /*b0e0*/  FMUL.FTZ R45, R72.reuse, R45 ;  /* 0x0000002d482d7220 */ /* 0x040fe40000410000 */
[----:B------:R-:W-:Y:S02]  /*b0f0*/  FFMA.FTZ R47, -R72, R47, -RZ ;  /* 0x0000002f482f7223 */ /* 0x000fe400000109ff */
        /* <DEDUP_REMOVED lines=23> */
[----:B------:R-:W-:Y:S02]  /*b270*/  FFMA.FTZ R71, -R72, R29, R70 ;  /* 0x0000001d48477223 */ /* 0x000fe40000010146 */
[----:B------:R-:W-:Y:S02]  /*b280*/  FADD.FTZ R73, R130, R130 ;  /* 0x0000008282497221 */ /* 0x000fe40000010000 */
[----:B------:R-:W-:-:S02]  /*b290*/  FFMA.FTZ R69, R72, R31, R68 ;  /* 0x0000001f48457223 */ /* 0x000fc40000010044 */
[----:B------:R-:W-:Y:S02]  /*b2a0*/  FFMA.FTZ R70, -R73, R22, R71 ;  /* 0x0000001649467223 */ /* 0x000fe40000010147 */
[----:B------:R-:W-:Y:S02]  /*b2b0*/  FADD.FTZ R71, R128, R128 ;  /* 0x0000008080477221 */ /* 0x000fe40000010000 */
[----:B------:R-:W-:Y:S02]  /*b2c0*/  FADD.FTZ R156, -R156, R65 ;  /* 0x000000419c9c7221 */ /* 0x000fe40000010100 */
[----:B------:R-:W-:Y:S02]  /*b2d0*/  FADD.FTZ R64, R155, R64 ;  /* 0x000000409b407221 */ /* 0x000fe40000010000 */
[----:B------:R-:W-:Y:S02]  /*b2e0*/  FFMA.FTZ R68, R73, R24, R69 ;  /* 0x0000001849447223 */ /* 0x000fe40000010045 */
[----:B------:R-:W-:-:S02]  /*b2f0*/  FFMA.FTZ R69, -R71, R21, R70 ;  /* 0x0000001547457223 */ /* 0x000fc40000010146 */
[C---:B------:R-:W-:Y:S02]  /*b300*/  FMUL.FTZ R21, R57.reuse, -R156 ;  /* 0x8000009c39157220 */ /* 0x040fe40000410000 */
[-C--:B------:R-:W-:Y:S02]  /*b310*/  FMUL.FTZ R57, R57, -R64.reuse ;  /* 0x8000004039397220 */ /* 0x080fe40000410000 */
[----:B------:R-:W-:Y:S02]  /*b320*/  FFMA.FTZ R65, R71, R23, R68 ;  /* 0x0000001747417223 */ /* 0x000fe40000010044 */
[C---:B------:R-:W-:Y:S02]  /*b330*/  FFMA.FTZ R68, R58.reuse, R64, -R21 ;  /* 0x000000403a447223 */ /* 0x040fe40000010815 */
[----:B------:R-:W-:Y:S02]  /*b340*/  FFMA.FTZ R21, R58, R156, R57 ;  /* 0x0000009c3a157223 */ /* 0x000fe40000010039 */
[----:B------:R-:W-:-:S02]  /*b350*/  FMUL.FTZ R23, R208, UR23 ;  /* 0x00000017d0177c20 */ /* 0x000fc40008410000 */
[----:B------:R-:W-:Y:S02]  /*b360*/  FMUL.FTZ R57, R208, UR22 ;  /* 0x00000016d0397c20 */ /* 0x000fe40008410000 */
[C---:B------:R-:W-:Y:S02]  /*b370*/  FFMA.FTZ R23, R192.reuse, UR22, -R23 ;  /* 0x00000016c0177c23 */ /* 0x040fe40008010817 */
[----:B------:R-:W-:Y:S02]  /*b380*/  FFMA.FTZ R58, R192, UR23, R57 ;  /* 0x00000017c03a7c23 */ /* 0x000fe40008010039 */
[----:B------:R-:W-:Y:S02]  /*b390*/  FADD.FTZ R153, R153, R68 ;  /* 0x0000004499997221 */ /* 0x000fe40000010000 */
[----:B------:R-:W-:Y:S02]  /*b3a0*/  FADD.FTZ R68, R126, R126 ;  /* 0x0000007e7e447221 */ /* 0x000fe40000010000 */
[----:B------:R-:W-:-:S02]  /*b3b0*/  FADD.FTZ R21, -R154, R21 ;  /* 0x000000159a157221 */ /* 0x000fc40000010100 */
[C---:B------:R-:W-:Y:S02]  /*b3c0*/  FMUL.FTZ R57, R71.reuse, R23 ;  /* 0x0000001747397220 */ /* 0x040fe40000410000 */
[----:B------:R-:W-:Y:S02]  /*b3d0*/  FFMA.FTZ R23, -R71, R58, -RZ ;  /* 0x0000003a47177223 */ /* 0x000fe400000109ff */
[C---:B------:R-:W-:Y:S02]  /*b3e0*/  FFMA.FTZ R58, -R68.reuse, R14, R69 ;  /* 0x0000000e443a7223 */ /* 0x040fe40000010145 */
[C---:B------:R-:W-:Y:S02]  /*b3f0*/  FMUL.FTZ R14, R59.reuse, -R21 ;  /* 0x800000153b0e7220 */ /* 0x040fe40000410000 */
[----:B------:R-:W-:Y:S02]  /*b400*/  FMUL.FTZ R59, R59, -R153 ;  /* 0x800000993b3b7220 */ /* 0x000fe40000410000 */
[----:B------:R-:W-:-:S02]  /*b410*/  FFMA.FTZ R16, R68, R16, R65 ;  /* 0x0000001044107223 */ /* 0x000fc40000010041 */
[C---:B------:R-:W-:Y:S02]  /*b420*/  FFMA.FTZ R71, R80.reuse, R21, R59 ;  /* 0x0000001550477223 */ /* 0x040fe4000001003b */
[C---:B------:R-:W-:Y:S02]  /*b430*/  FMUL.FTZ R59, R191.reuse, UR23 ;  /* 0x00000017bf3b7c20 */ /* 0x040fe40008410000 */
[----:B------:R-:W-:Y:S02]  /*b440*/  FMUL.FTZ R65, R191, UR22 ;  /* 0x00000016bf417c20 */ /* 0x000fe40008410000 */
[----:B------:R-:W-:Y:S01]  /*b450*/  FFMA.FTZ R69, R80, R153, -R14 ;  /* 0x0000009950457223 */ /* 0x000fe2000001080e */
[----:B------:R-:W-:Y:S01]  /*b460*/  SHF.L.U32 R80, R148, 0x5, RZ ;  /* 0x0000000594507819 */ /* 0x000fe200000006ff */
[C---:B------:R-:W-:Y:S02]  /*b470*/  FFMA.FTZ R59, R210.reuse, UR22, -R59 ;  /* 0x00000016d23b7c23 */ /* 0x040fe4000801083b */
[----:B------:R-:W-:-:S02]  /*b480*/  FFMA.FTZ R65, R210, UR23, R65 ;  /* 0x00000017d2417c23 */ /* 0x000fc40008010041 */
[----:B------:R-:W-:Y:S02]  /*b490*/  FADD.FTZ R14, R2, R69 ;  /* 0x00000045020e7221 */ /* 0x000fe40000010000 */
[C---:B------:R-:W-:Y:S02]  /*b4a0*/  FMUL.FTZ R59, R68.reuse, R59 ;  /* 0x0000003b443b7220 */ /* 0x040fe40000410000 */
[----:B------:R-:W-:Y:S02]  /*b4b0*/  FFMA.FTZ R65, -R68, R65, -RZ ;  /* 0x0000004144417223 */ /* 0x000fe400000109ff */
[----:B------:R-:W-:Y:S02]  /*b4c0*/  FADD.FTZ R2, -R0, R71 ;  /* 0x0000004700027221 */ /* 0x000fe40000010100 */
[----:B------:R-:W-:Y:S02]  /*b4d0*/  FADD.FTZ R68, R124, R124 ;  /* 0x0000007c7c447221 */ /* 0x000fe40000010000 */
[----:B------:R-:W-:-:S02]  /*b4e0*/  FMUL.FTZ R71, R81, -R14 ;  /* 0x8000000e51477220 */ /* 0x000fc40000410000 */
[-C--:B------:R-:W-:Y:S02]  /*b4f0*/  FMUL.FTZ R81, R81, -R2.reuse ;  /* 0x8000000251517220 */ /* 0x080fe40000410000 */
[----:B------:R-:W-:Y:S02]  /*b500*/  FFMA.FTZ R15, R68, R15, R16 ;  /* 0x0000000f440f7223 */ /* 0x000fe40000010010 */
[----:B------:R-:W-:Y:S02]  /*b510*/  FFMA.FTZ R16, R82, R2, R71 ;  /* 0x0000000252107223 */ /* 0x000fe40000010047 */
[----:B------:R-:W-:Y:S02]  /*b520*/  FMUL.FTZ R0, R190, UR23 ;  /* 0x00000017be007c20 */ /* 0x000fe40008410000 */
[----:B------:R-:W-:Y:S02]  /*b530*/  FFMA.FTZ R81, R82, R14, -R81 ;  /* 0x0000000e52517223 */ /* 0x000fe40000010851 */
[----:B------:R-:W-:-:S02]  /*b540*/  FADD.FTZ R16, -R3, R16 ;  /* 0x0000001003107221 */ /* 0x000fc40000010100 */
[----:B------:R-:W-:Y:S02]  /*b550*/  FFMA.FTZ R3, R211, UR22, -R0 ;  /* 0x00000016d3037c23 */ /* 0x000fe40008010800 */
[----:B------:R-:W-:Y:S02]  /*b560*/  FADD.FTZ R0, R4, R81 ;  /* 0x0000005104007221 */ /* 0x000fe40000010000 */
[C---:B------:R-:W-:Y:S02]  /*b570*/  FMUL.FTZ R22, R193.reuse, UR23 ;  /* 0x00000017c1167c20 */ /* 0x040fe40008410000 */
[----:B------:R-:W-:Y:S02]  /*b580*/  FMUL.FTZ R24, R193, UR22 ;  /* 0x00000016c1187c20 */ /* 0x000fe40008410000 */
[----:B------:R-:W-:Y:S02]  /*b590*/  FMUL.FTZ R71, R83, -R16 ;  /* 0x8000001053477220 */ /* 0x000fe40000410000 */
[----:B------:R-:W-:-:S02]  /*b5a0*/  FFMA.FTZ R69, -R68, R13, R58 ;  /* 0x0000000d44457223 */ /* 0x000fc4000001013a */
[----:B------:R-:W-:Y:S02]  /*b5b0*/  FMUL.FTZ R83, R83, -R0 ;  /* 0x8000000053537220 */ /* 0x000fe40000410000 */
[----:B------:R-:W-:Y:S02]  /*b5c0*/  FMUL.FTZ R58, R190, UR22 ;  /* 0x00000016be3a7c20 */ /* 0x000fe40008410000 */
[C---:B------:R-:W-:Y:S02]  /*b5d0*/  FFMA.FTZ R22, R209.reuse, UR22, -R22 ;  /* 0x00000016d1167c23 */ /* 0x040fe40008010816 */
[----:B------:R-:W-:Y:S02]  /*b5e0*/  FFMA.FTZ R24, R209, UR23, R24 ;  /* 0x00000017d1187c23 */ /* 0x000fe40008010018 */
[----:B------:R-:W-:Y:S02]  /*b5f0*/  FFMA.FTZ R4, R84, R16, R83 ;  /* 0x0000001054047223 */ /* 0x000fe40000010053 */
[----:B------:R-:W-:-:S02]  /*b600*/  FFMA.FTZ R13, R211, UR23, R58 ;  /* 0x00000017d30d7c23 */ /* 0x000fc4000801003a */
[----:B------:R-:W-:Y:S02]  /*b610*/  FFMA.FTZ R71, R84, R0, -R71 ;  /* 0x0000000054477223 */ /* 0x000fe40000010847 */
[C---:B------:R-:W-:Y:S02]  /*b620*/  FMUL.FTZ R22, R73.reuse, R22 ;  /* 0x0000001649167220 */ /* 0x040fe40000410000 */
[----:B------:R-:W-:Y:S02]  /*b630*/  FFMA.FTZ R24, -R73, R24, -RZ ;  /* 0x0000001849187223 */ /* 0x000fe400000109ff */
[----:B------:R-:W-:Y:S02]  /*b640*/  FADD.FTZ R58, R120, R120 ;  /* 0x00000078783a7221 */ /* 0x000fe40000010000 */
[----:B------:R-:W-:Y:S02]  /*b650*/  FMUL.FTZ R73, R189, UR23 ;  /* 0x00000017bd497c20 */ /* 0x000fe40008410000 */
[----:B------:R-:W-:-:S02]  /*b660*/  FADD.FTZ R4, -R9, R4 ;  /* 0x0000000409047221 */ /* 0x000fc40000010100 */
[----:B------:R-:W-:Y:S02]  /*b670*/  FADD.FTZ R10, R10, R71 ;  /* 0x000000470a0a7221 */ /* 0x000fe40000010000 */
[----:B------:R-:W-:Y:S02]  /*b680*/  FFMA.FTZ R8, R58, R8, R15 ;  /* 0x000000083a087223 */ /* 0x000fe4000001000f */
[C---:B------:R-:W-:Y:S02]  /*b690*/  FFMA.FTZ R73, R212.reuse, UR22, -R73 ;  /* 0x00000016d4497c23 */ /* 0x040fe40008010849 */
[----:B------:R-:W-:Y:S01]  /*b6a0*/  FFMA.FTZ R15, R212, UR23, R75 ;  /* 0x00000017d40f7c23 */ /* 0x000fe2000801004b */
[----:B------:R-:W-:Y:S01]  /*b6b0*/  MOV R75, UR7 ;  /* 0x00000007004b7c02 */ /* 0x000fe20008000f00 */
[C---:B------:R-:W-:Y:S02]  /*b6c0*/  FMUL.FTZ R71, R85.reuse, -R4 ;  /* 0x8000000455477220 */ /* 0x040fe40000410000 */
[----:B------:R-:W-:-:S02]  /*b6d0*/  FMUL.FTZ R85, R85, -R10 ;  /* 0x8000000a55557220 */ /* 0x000fc40000410000 */
[----:B------:R-:W-:Y:S01]  /*b6e0*/  FMUL.FTZ R9, R58, R73 ;  /* 0x000000493a097220 */ /* 0x000fe20000410000 */
[----:B------:R-:W-:Y:S01]  /*b6f0*/  IADD3 R73, R80, 0x3, RZ ;  /* 0x0000000350497810 */ /* 0x000fe20007ffe0ff */
[C---:B------:R-:W-:Y:S01]  /*b700*/  FFMA.FTZ R15, -R58.reuse, R15, -RZ ;  /* 0x0000000f3a0f7223 */ /* 0x040fe200000109ff */
[----:B------:R-:W-:Y:S01]  /*b710*/  @!P0 STS.128 [R75.X16+0x8b80], R60 ;  /* 0x008b803c4b008388 */ /* 0x000fe2000000cc00 */
[----:B------:R-:W-:Y:S01]  /*b720*/  FFMA.FTZ R58, -R58, R6, R69 ;  /* 0x000000063a3a7223 */ /* 0x000fe20000010145 */
[----:B------:R-:W-:Y:S01]  /*b730*/  LEA.HI.SX32 R78, R73, R80, 0x1b ;  /* 0x00000050494e7211 */ /* 0x000fe200078fdaff */
[----:B------:R-:W-:Y:S02]  /*b740*/  FFMA.FTZ R6, R86, R4, R85 ;  /* 0x0000000456067223 */ /* 0x000fe40000010055 */
[C---:B------:R-:W-:Y:S02]  /*b750*/  FMUL.FTZ R29, R199.reuse, UR23 ;  /* 0x00000017c71d7c20 */ /* 0x040fe40008410000 */
[----:B------:R-:W-:-:S02]  /*b760*/  FMUL.FTZ R31, R199, UR22 ;  /* 0x00000016c71f7c20 */ /* 0x000fc40008410000 */
[----:B------:R-:W-:Y:S02]  /*b770*/  FFMA.FTZ R71, R86, R10, -R71 ;  /* 0x0000000a56477223 */ /* 0x000fe40000010847 */
[----:B------:R-:W-:Y:S02]  /*b780*/  FADD.FTZ R6, -R11, R6 ;  /* 0x000000060b067221 */ /* 0x000fe40000010100 */
[C---:B------:R-:W-:Y:S02]  /*b790*/  FFMA.FTZ R29, R200.reuse, UR22, -R29 ;  /* 0x00000016c81d7c23 */ /* 0x040fe4000801081d */
[----:B------:R-:W-:Y:S02]  /*b7a0*/  FFMA.FTZ R31, R200, UR23, R31 ;  /* 0x00000017c81f7c23 */ /* 0x000fe4000801001f */
[----:B------:R-:W-:Y:S02]  /*b7b0*/  FADD.FTZ R12, R12, R71 ;  /* 0x000000470c0c7221 */ /* 0x000fe40000010000 */
[----:B------:R-:W-:-:S02]  /*b7c0*/  FMUL.FTZ R69, R87, -R6 ;  /* 0x8000000657457220 */ /* 0x000fc40000410000 */
[C---:B------:R-:W-:Y:S02]  /*b7d0*/  FMUL.FTZ R29, R72.reuse, R29 ;  /* 0x0000001d481d7220 */ /* 0x040fe40000410000 */
[----:B------:R-:W-:Y:S02]  /*b7e0*/  FFMA.FTZ R31, -R72, R31, -RZ ;  /* 0x0000001f481f7223 */ /* 0x000fe400000109ff */
[C---:B------:R-:W-:Y:S02]  /*b7f0*/  FMUL.FTZ R3, R68.reuse, R3 ;  /* 0x0000000344037220 */ /* 0x040fe40000410000 */
[----:B------:R-:W-:Y:S02]  /*b800*/  FFMA.FTZ R13, -R68, R13, -RZ ;  /* 0x0000000d440d7223 */ /* 0x000fe400000109ff */
[----:B------:R-:W-:Y:S02]  /*b810*/  FADD.FTZ R72, R118, R118 ;  /* 0x0000007676487221 */ /* 0x000fe40000010000 */
[----:B------:R-:W-:-:S02]  /*b820*/  FMUL.FTZ R68, R188, UR23 ;  /* 0x00000017bc447c20 */ /* 0x000fc40008410000 */
[----:B------:R-:W-:Y:S02]  /*b830*/  FMUL.FTZ R70, R188, UR22 ;  /* 0x00000016bc467c20 */ /* 0x000fe40008410000 */
[----:B------:R-:W-:Y:S02]  /*b840*/  FFMA.FTZ R69, R88, R12, -R69 ;  /* 0x0000000c58457223 */ /* 0x000fe40000010845 */
[C---:B------:R-:W-:Y:S02]  /*b850*/  FFMA.FTZ R68, R213.reuse, UR22, -R68 ;  /* 0x00000016d5447c23 */ /* 0x040fe40008010844 */
[----:B------:R-:W-:Y:S01]  /*b860*/  FFMA.FTZ R11, R213, UR23, R70 ;  /* 0x00000017d50b7c23 */ /* 0x000fe20008010046 */
[----:B------:R-:W-:Y:S01]  /*b870*/  IADD3 R70, R80, 0x2, RZ ;  /* 0x0000000250467810 */ /* 0x000fe20007ffe0ff */
[----:B------:R-:W-:Y:S02]  /*b880*/  FFMA.FTZ R58, -R72, R5, R58 ;  /* 0x00000005483a7223 */ /* 0x000fe4000001013a */
[----:B------:R-:W-:Y:S01]  /*b890*/  FMUL.FTZ R5, R187, UR23 ;  /* 0x00000017bb057c20 */ /* 0x000fe20008410000 */
[-C--:B------:R-:W-:Y:S01]  /*b8a0*/  LEA.HI.SX32 R76, R70, R80.reuse, 0x1b ;  /* 0x00000050464c7211 */ /* 0x080fe200078fdaff */
[----:B------:R-:W-:Y:S01]  /*b8b0*/  FFMA.FTZ R8, R72, R7, R8 ;  /* 0x0000000748087223 */ /* 0x000fe20000010008 */
[----:B------:R-:W-:Y:S01]  /*b8c0*/  LEA.HI.SX32 R70, R80, R80, 0x1b ;  /* 0x0000005050467211 */ /* 0x000fe200078fdaff */
[----:B------:R-:W-:-:S02]  /*b8d0*/  FADD.FTZ R18, R18, R69 ;  /* 0x0000004512127221 */ /* 0x000fc40000010000 */
[----:B------:R-:W-:Y:S02]  /*b8e0*/  FADD.FTZ R7, R116, R116 ;  /* 0x0000007474077221 */ /* 0x000fe40000010000 */
[----:B------:R-:W-:Y:S01]  /*b8f0*/  FMUL.FTZ R69, R187, UR22 ;  /* 0x00000016bb457c20 */ /* 0x000fe20008410000 */
[----:B------:R-:W-:Y:S01]  /*b900*/  STS [R70.X4+0x2100], R54 ;  /* 0x0021003646007388 */ /* 0x000fe20000004800 */
[C---:B------:R-:W-:Y:S02]  /*b910*/  FMUL.FTZ R68, R72.reuse, R68 ;  /* 0x0000004448447220 */ /* 0x040fe40000410000 */
[----:B------:R-:W-:Y:S02]  /*b920*/  FFMA.FTZ R11, -R72, R11, -RZ ;  /* 0x0000000b480b7223 */ /* 0x000fe400000109ff */
[----:B------:R-:W-:Y:S02]  /*b930*/  FMUL.FTZ R87, R87, -R12 ;  /* 0x8000000c57577220 */ /* 0x000fe40000410000 */
[----:B------:R-:W-:Y:S01]  /*b940*/  FFMA.FTZ R72, R214, UR22, -R5 ;  /* 0x00000016d6487c23 */ /* 0x000fe20008010805 */
[----:B------:R-:W-:Y:S01]  /*b950*/  IADD3 R5, R80, 0x1, RZ ;  /* 0x0000000150057810 */ /* 0x000fe20007ffe0ff */
[----:B------:R-:W-:-:S02]  /*b960*/  FFMA.FTZ R66, R7, R66, R8 ;  /* 0x0000004207427223 */ /* 0x000fc40000010008 */
[----:B------:R-:W-:Y:S01]  /*b970*/  FFMA.FTZ R74, R214, UR23, R69 ;  /* 0x00000017d64a7c23 */ /* 0x000fe20008010045 */
[----:B------:R-:W-:Y:S01]  /*b980*/  LEA.HI.SX32 R71, R5, R80, 0x1b ;  /* 0x0000005005477211 */ /* 0x000fe200078fdaff */
[----:B------:R-:W-:Y:S02]  /*b990*/  FFMA.FTZ R8, R88, R6, R87 ;  /* 0x0000000658087223 */ /* 0x000fe40000010057 */
[C---:B------:R-:W-:Y:S02]  /*b9a0*/  FMUL.FTZ R69, R7.reuse, R72 ;  /* 0x0000004807457220 */ /* 0x040fe40000410000 */
[C---:B------:R-:W-:Y:S01]  /*b9b0*/  FFMA.FTZ R5, -R7.reuse, R74, -RZ ;  /* 0x0000004a07057223 */ /* 0x040fe200000109ff */
[----:B------:R-:W-:Y:S01]  /*b9c0*/  STS [R71.X4+0x2104], R56 ;  /* 0x0021043847007388 */ /* 0x000fe20000004800 */
[----:B------:R-:W-:Y:S02]  /*b9d0*/  FFMA.FTZ R151, -R7, R151, R58 ;  /* 0x0000009707977223 */ /* 0x000fe4000001013a */
[----:B------:R-:W-:Y:S01]  /*b9e0*/  FADD.FTZ R8, -R17, R8 ;  /* 0x0000000811087221 */ /* 0x000fe20000010100 */
[----:B------:R-:W-:Y:S01]  /*b9f0*/  STS [R76.X4+0x2108], R55 ;  /* 0x002108374c007388 */ /* 0x000fe20000004800 */
[----:B------:R-:W-:-:S02]  /*ba00*/  FMUL.FTZ R7, R89, -R18 ;  /* 0x8000001259077220 */ /* 0x000fc40000410000 */
[-C--:B------:R-:W-:Y:S01]  /*ba10*/  FMUL.FTZ R89, R89, -R8.reuse ;  /* 0x8000000859597220 */ /* 0x080fe20000410000 */
[----:B------:R-:W-:Y:S01]  /*ba20*/  STS [R78.X4+0x210c], R53 ;  /* 0x00210c354e007388 */ /* 0x000fe20000004800 */
[C---:B------:R-:W-:Y:S02]  /*ba30*/  FFMA.FTZ R58, R90.reuse, R8, R7 ;  /* 0x000000085a3a7223 */ /* 0x040fe40000010007 */
[----:B------:R-:W-:Y:S01]  /*ba40*/  FFMA.FTZ R89, R90, R18, -R89 ;  /* 0x000000125a597223 */ /* 0x000fe20000010859 */
[----:B------:R0:W-:Y:S01]  /*ba50*/  STS [R70.X4+0x2110], R46 ;  /* 0x0021102e46007388 */ /* 0x0001e20000004800 */
[----:B------:R-:W-:Y:S02]  /*ba60*/  FADD.FTZ R58, -R19, R58 ;  /* 0x0000003a133a7221 */ /* 0x000fe40000010100 */
[----:B------:R-:W-:Y:S01]  /*ba70*/  FADD.FTZ R20, R20, R89 ;  /* 0x0000005914147221 */ /* 0x000fe20000010000 */
[----:B------:R1:W-:Y:S01]  /*ba80*/  STS [R70.X4+0x2120], R38 ;  /* 0x0021202646007388 */ /* 0x0003e20000004800 */
[----:B------:R-:W-:-:S02]  /*ba90*/  FMUL.FTZ R7, R91, -R58 ;  /* 0x8000003a5b077220 */ /* 0x000fc40000410000 */
[-C--:B------:R-:W-:Y:S01]  /*baa0*/  FMUL.FTZ R91, R91, -R20.reuse ;  /* 0x800000145b5b7220 */ /* 0x080fe20000410000 */
[----:B------:R2:W-:Y:S01]  /*bab0*/  STS [R70.X4+0x2140], R22 ;  /* 0x0021401646007388 */ /* 0x0005e20000004800 */
[C---:B------:R-:W-:Y:S02]  /*bac0*/  FFMA.FTZ R7, R96.reuse, R20, -R7 ;  /* 0x0000001460077223 */ /* 0x040fe40000010807 */
[----:B------:R-:W-:Y:S01]  /*bad0*/  FFMA.FTZ R96, R96, R58, R91 ;  /* 0x0000003a60607223 */ /* 0x000fe2000001005b */
[----:B------:R3:W-:Y:S01]  /*bae0*/  STS [R70.X4+0x2144], R24 ;  /* 0x0021441846007388 */ /* 0x0007e20000004800 */
[----:B------:R-:W-:Y:S02]  /*baf0*/  FADD.FTZ R26, R26, R7 ;  /* 0x000000071a1a7221 */ /* 0x000fe40000010000 */
[----:B0-----:R-:W-:Y:S01]  /*bb00*/  FADD.FTZ R46, -R25, R96 ;  /* 0x00000060192e7221 */ /* 0x001fe20000010100 */
[----:B------:R-:W-:Y:S01]  /*bb10*/  STS [R70.X4+0x2158], R3 ;  /* 0x0021580346007388 */ /* 0x000fe20000004800 */
[----:B------:R-:W-:-:S02]  /*bb20*/  FMUL.FTZ R7, R97, -R26 ;  /* 0x8000001a61077220 */ /* 0x000fc40000410000 */
[-C--:B------:R-:W-:Y:S01]  /*bb30*/  FMUL.FTZ R97, R97, -R46.reuse ;  /* 0x8000002e61617220 */ /* 0x080fe20000410000 */
[----:B------:R-:W-:Y:S01]  /*bb40*/  STS [R70.X4+0x2160], R9 ;  /* 0x0021600946007388 */ /* 0x000fe20000004800 */
[C---:B-1----:R-:W-:Y:S02]  /*bb50*/  FFMA.FTZ R38, R98.reuse, R46, R7 ;  /* 0x0000002e62267223 */ /* 0x042fe40000010007 */
[----:B------:R-:W-:Y:S01]  /*bb60*/  FFMA.FTZ R97, R98, R26, -R97 ;  /* 0x0000001a62617223 */ /* 0x000fe20000010861 */
[----:B------:R-:W-:Y:S01]  /*bb70*/  STS [R70.X4+0x216c], R11 ;  /* 0x00216c0b46007388 */ /* 0x000fe20000004800 */
[----:B------:R-:W-:Y:S02]  /*bb80*/  FADD.FTZ R38, -R27, R38 ;  /* 0x000000261b267221 */ /* 0x000fe40000010100 */
[----:B------:R-:W-:Y:S01]  /*bb90*/  FADD.FTZ R28, R28, R97 ;  /* 0x000000611c1c7221 */ /* 0x000fe20000010000 */
[----:B------:R-:W-:Y:S01]  /*bba0*/  STS [R70.X4+0x2124], R40 ;  /* 0x0021242846007388 */ /* 0x000fe20000004800 */
[----:B------:R-:W-:-:S02]  /*bbb0*/  FMUL.FTZ R7, R99, -R38 ;  /* 0x8000002663077220 */ /* 0x000fc40000410000 */
[-C--:B------:R-:W-:Y:S01]  /*bbc0*/  FMUL.FTZ R99, R99, -R28.reuse ;  /* 0x8000001c63637220 */ /* 0x080fe20000410000 */
[----:B------:R-:W-:Y:S01]  /*bbd0*/  STS [R70.X4+0x215c], R13 ;  /* 0x00215c0d46007388 */ /* 0x000fe20000004800 */
[C---:B------:R-:W-:Y:S02]  /*bbe0*/  FFMA.FTZ R7, R100.reuse, R28, -R7 ;  /* 0x0000001c64077223 */ /* 0x040fe40000010807 */
[----:B------:R-:W-:Y:S01]  /*bbf0*/  FFMA.FTZ R100, R100, R38, R99 ;  /* 0x0000002664647223 */ /* 0x000fe20000010063 */
[----:B------:R0:W-:Y:S01]  /*bc00*/  STS [R70.X4+0x2164], R15 ;  /* 0x0021640f46007388 */ /* 0x0001e20000004800 */
[----:B------:R-:W-:Y:S02]  /*bc10*/  FADD.FTZ R34, R34, R7 ;  /* 0x0000000722227221 */ /* 0x000fe40000010000 */
[----:B--2---:R-:W-:Y:S01]  /*bc20*/  FADD.FTZ R22, -R33, R100 ;  /* 0x0000006421167221 */ /* 0x004fe20000010100 */
[----:B------:R1:W-:Y:S01]  /*bc30*/  STS [R70.X4+0x2130], R30 ;  /* 0x0021301e46007388 */ /* 0x0003e20000004800 */
[----:B------:R-:W-:-:S02]  /*bc40*/  FMUL.FTZ R7, R101, -R34 ;  /* 0x8000002265077220 */ /* 0x000fc40000410000 */
[-C--:B------:R-:W-:Y:S01]  /*bc50*/  FMUL.FTZ R101, R101, -R22.reuse ;  /* 0x8000001665657220 */ /* 0x080fe20000410000 */
[----:B------:R2:W-:Y:S01]  /*bc60*/  STS [R70.X4+0x2174], R5 ;  /* 0x0021740546007388 */ /* 0x0005e20000004800 */
[C---:B---3--:R-:W-:Y:S01]  /*bc70*/  FFMA.FTZ R24, R102.reuse, R22, R7 ;  /* 0x0000001666187223 */ /* 0x048fe20000010007 */
[----:B0-----:R-:W-:Y:S01]  /*bc80*/  HADD2.F32 R15, -RZ, R173.H0_H0 ;  /* 0x200000adff0f7230 */ /* 0x001fe20000004100 */
[----:B------:R-:W-:Y:S01]  /*bc90*/  FFMA.FTZ R101, R102, R34, -R101 ;  /* 0x0000002266657223 */ /* 0x000fe20000010865 */
[----:B------:R-:W-:Y:S01]  /*bca0*/  STS [R70.X4+0x2134], R32 ;  /* 0x0021342046007388 */ /* 0x000fe20000004800 */
[----:B------:R-:W-:Y:S02]  /*bcb0*/  FADD.FTZ R35, -R35, R24 ;  /* 0x0000001823237221 */ /* 0x000fe40000010100 */
[----:B------:R-:W-:Y:S01]  /*bcc0*/  FADD.FTZ R9, R36, R101 ;  /* 0x0000006524097221 */ /* 0x000fe20000010000 */
[----:B------:R-:W-:Y:S01]  /*bcd0*/  STS [R70.X4+0x214c], R23 ;  /* 0x00214c1746007388 */ /* 0x000fe20000004800 */
[----:B------:R-:W-:Y:S01]  /*bce0*/  FMUL.FTZ R3, R103, -R35 ;  /* 0x8000002367037220 */ /* 0x000fe20000410000 */
[----:B------:R-:W-:Y:S01]  /*bcf0*/  HADD2.F32 R36, -RZ, R182.H0_H0 ;  /* 0x200000b6ff247230 */ /* 0x000fe20000004100 */
[----:B------:R-:W-:Y:S01]  /*bd00*/  FMUL.FTZ R17, R67, UR23 ;  /* 0x0000001743117c20 */ /* 0x000fe20008410000 */
[----:B------:R-:W-:Y:S01]  /*bd10*/  STS [R70.X4+0x2138], R29 ;  /* 0x0021381d46007388 */ /* 0x000fe20000004800 */
[----:B------:R-:W-:-:S02]  /*bd20*/  FFMA.FTZ R3, R104, R9, -R3 ;  /* 0x0000000968037223 */ /* 0x000fc40000010803 */
[----:B------:R-:W-:Y:S01]  /*bd30*/  FMUL.FTZ R103, R103, -R9 ;  /* 0x8000000967677220 */ /* 0x000fe20000410000 */
[----:B------:R-:W-:Y:S01]  /*bd40*/  STS [R70.X4+0x212c], R39 ;  /* 0x00212c2746007388 */ /* 0x000fe20000004800 */
[----:B------:R-:W-:Y:S02]  /*bd50*/  FADD.FTZ R7, R114, R114 ;  /* 0x0000007272077221 */ /* 0x000fe40000010000 */
[----:B------:R-:W-:Y:S01]  /*bd60*/  FFMA.FTZ R24, R186, UR22, -R17 ;  /* 0x00000016ba187c23 */ /* 0x000fe20008010811 */
[----:B------:R-:W-:Y:S01]  /*bd70*/  STS [R70.X4+0x2114], R48 ;  /* 0x0021143046007388 */ /* 0x000fe20000004800 */
[----:B------:R-:W-:Y:S02]  /*bd80*/  FADD.FTZ R42, R42, R3 ;  /* 0x000000032a2a7221 */ /* 0x000fe40000010000 */
[----:B------:R-:W-:Y:S01]  /*bd90*/  FMUL.FTZ R3, R67, UR22 ;  /* 0x0000001643037c20 */ /* 0x000fe20008410000 */
[----:B------:R-:W-:Y:S01]  /*bda0*/  STS [R70.X4+0x2128], R37 ;  /* 0x0021282546007388 */ /* 0x000fe20000004800 */
[----:B------:R-:W-:-:S02]  /*bdb0*/  FMUL.FTZ R11, R64, UR42 ;  /* 0x0000002a400b7c20 */ /* 0x000fc40008410000 */
[----:B------:R-:W-:Y:S01]  /*bdc0*/  FFMA.FTZ R40, R104, R35, R103 ;  /* 0x0000002368287223 */ /* 0x000fe20000010067 */
[----:B------:R-:W-:Y:S01]  /*bdd0*/  STS [R70.X4+0x213c], R31 ;  /* 0x00213c1f46007388 */ /* 0x000fe20000004800 */
[----:B------:R-:W-:Y:S02]  /*bde0*/  FMUL.FTZ R13, R7, R24 ;  /* 0x00000018070d7220 */ /* 0x000fe40000410000 */
[----:B------:R-:W-:Y:S01]  /*bdf0*/  FFMA.FTZ R24, R186, UR23, R3 ;  /* 0x00000017ba187c23 */ /* 0x000fe20008010003 */
[----:B------:R-:W-:Y:S01]  /*be00*/  STS [R70.X4+0x2118], R45 ;  /* 0x0021182d46007388 */ /* 0x000fe20000004800 */
[C---:B------:R-:W-:Y:S02]  /*be10*/  FMUL.FTZ R3, R156.reuse, UR42 ;  /* 0x0000002a9c037c20 */ /* 0x040fe40008410000 */
[----:B-1----:R-:W-:Y:S01]  /*be20*/  FFMA.FTZ R30, R156, UR41, -R11 ;  /* 0x000000299c1e7c23 */ /* 0x002fe2000801080b */
[----:B------:R0:W-:Y:S01]  /*be30*/  STS [R70.X4+0x2178], R13 ;  /* 0x0021780d46007388 */ /* 0x0001e20000004800 */
[----:B------:R-:W-:-:S02]  /*be40*/  FADD.FTZ R40, -R41, R40 ;  /* 0x0000002829287221 */ /* 0x000fc40000010100 */
[----:B--2---:R-:W-:Y:S01]  /*be50*/  FFMA.FTZ R5, -R7, R24, -RZ ;  /* 0x0000001807057223 */ /* 0x004fe200000109ff */
[----:B------:R-:W-:Y:S01]  /*be60*/  STS [R70.X4+0x2168], R68 ;  /* 0x0021684446007388 */ /* 0x000fe20000004800 */
[----:B------:R-:W-:Y:S02]  /*be70*/  FFMA.FTZ R17, R15, -R111, R186 ;  /* 0x8000006f0f117223 */ /* 0x000fe400000100ba */
[----:B------:R-:W-:Y:S01]  /*be80*/  FFMA.FTZ R24, R64, UR41, R3 ;  /* 0x0000002940187c23 */ /* 0x000fe20008010003 */
[----:B------:R1:W-:Y:S01]  /*be90*/  STS [R70.X4+0x217c], R5 ;  /* 0x00217c0546007388 */ /* 0x0003e20000004800 */
[----:B------:R-:W-:Y:S01]  /*bea0*/  FMUL.FTZ R30, R67, R30 ;  /* 0x0000001e431e7220 */ /* 0x000fe20000410000 */
[----:B0-----:R-:W-:Y:S01]  /*beb0*/  HADD2.F32 R13, -RZ, R183.H0_H0 ;  /* 0x200000b7ff0d7230 */ /* 0x001fe20000004100 */
[C---:B------:R-:W-:Y:S01]  /*bec0*/  FMUL.FTZ R3, R105.reuse, -R40 ;  /* 0x8000002869037220 */ /* 0x040fe20000410000 */
[----:B------:R-:W-:Y:S01]  /*bed0*/  STS [R70.X4+0x211c], R47 ;  /* 0x00211c2f46007388 */ /* 0x000fe20000004800 */
[----:B------:R-:W-:-:S02]  /*bee0*/  FMUL.FTZ R105, R105, -R42 ;  /* 0x8000002a69697220 */ /* 0x000fc40000410000 */
[----:B------:R-:W-:Y:S01]  /*bef0*/  FFMA.FTZ R11, R17, R24, R30 ;  /* 0x00000018110b7223 */ /* 0x000fe2000001001e */
[----:B------:R-:W-:Y:S01]  /*bf00*/  STS [R70.X4+0x2148], R57 ;  /* 0x0021483946007388 */ /* 0x000fe20000004800 */
[C---:B------:R-:W-:Y:S02]  /*bf10*/  FFMA.FTZ R3, R106.reuse, R42, -R3 ;  /* 0x0000002a6a037223 */ /* 0x040fe40000010803 */
[----:B------:R-:W-:Y:S01]  /*bf20*/  FFMA.FTZ R106, R106, R40, R105 ;  /* 0x000000286a6a7223 */ /* 0x000fe20000010069 */
[----:B------:R-:W-:Y:S01]  /*bf30*/  STS [R70.X4+0x2150], R59 ;  /* 0x0021503b46007388 */ /* 0x000fe20000004800 */
[----:B------:R-:W-:Y:S02]  /*bf40*/  FFMA.FTZ R11, R15, R64, R11 ;  /* 0x000000400f0b7223 */ /* 0x000fe4000001000b */
[----:B------:R-:W-:Y:S01]  /*bf50*/  FADD.FTZ R15, R44, R3 ;  /* 0x000000032c0f7221 */ /* 0x000fe20000010000 */
[----:B------:R-:W-:Y:S01]  /*bf60*/  STS [R70.X4+0x2154], R65 ;  /* 0x0021544146007388 */ /* 0x000fe20000004800 */
[----:B------:R-:W-:-:S02]  /*bf70*/  FADD.FTZ R3, -R43, R106 ;  /* 0x0000006a2b037221 */ /* 0x000fc40000010100 */
[----:B------:R-:W-:Y:S01]  /*bf80*/  FMUL.FTZ R30, R153, UR42 ;  /* 0x0000002a991e7c20 */ /* 0x000fe20008410000 */
[----:B------:R0:W-:Y:S01]  /*bf90*/  STS [R70.X4+0x2170], R69 ;  /* 0x0021704546007388 */ /* 0x0001e20000004800 */
[C---:B-1----:R-:W-:Y:S02]  /*bfa0*/  FMUL.FTZ R5, R107.reuse, -R3 ;  /* 0x800000036b057220 */ /* 0x042fe40000410000 */
[----:B------:R-:W-:Y:S02]  /*bfb0*/  FMUL.FTZ R107, R107, -R15 ;  /* 0x8000000f6b6b7220 */ /* 0x000fe40000410000 */
[----:B------:R-:W-:Y:S02]  /*bfc0*/  FMUL.FTZ R19, R153, R112 ;  /* 0x0000007099137220 */ /* 0x000fe40000410000 */
[----:B------:R-:W-:Y:S02]  /*bfd0*/  FFMA.FTZ R32, R21, UR41, -R30 ;  /* 0x0000002915207c23 */ /* 0x000fe4000801081e */
[----:B------:R-:W-:-:S02]  /*bfe0*/  FFMA.FTZ R84, R108, R3, R107 ;  /* 0x000000036c547223 */ /* 0x000fc4000001006b */
[CC--:B------:R-:W-:Y:S02]  /*bff0*/  FMUL.FTZ R23, R21.reuse, R112.reuse ;  /* 0x0000007015177220 */ /* 0x0c0fe40000410000 */
[----:B------:R-:W-:Y:S02]  /*c000*/  FMUL.FTZ R30, R21, UR42 ;  /* 0x0000002a151e7c20 */ /* 0x000fe40008410000 */
[----:B------:R-:W-:Y:S02]  /*c010*/  FFMA.FTZ R5, R108, R15, -R5 ;  /* 0x0000000f6c057223 */ /* 0x000fe40000010805 */
[----:B------:R-:W-:Y:S02]  /*c020*/  FFMA.FTZ R24, R13, -R112, R214 ;  /* 0x800000700d187223 */ /* 0x000fe400000100d6 */
[----:B------:R-:W-:Y:S02]  /*c030*/  FMUL.FTZ R21, R187, R19 ;  /* 0x00000013bb157220 */ /* 0x000fe40000410000 */
[----:B------:R-:W-:-:S02]  /*c040*/  FADD.FTZ R84, -R49, R84 ;  /* 0x0000005431547221 */ /* 0x000fc40000010100 */
[CC--:B------:R-:W-:Y:S02]  /*c050*/  FMUL.FTZ R83, R187.reuse, R23.reuse ;  /* 0x00000017bb537220 */ /* 0x0c0fe40000410000 */
[----:B------:R-:W-:Y:S02]  /*c060*/  FADD.FTZ R50, R50, R5 ;  /* 0x0000000532327221 */ /* 0x000fe40000010000 */
[----:B------:R-:W-:Y:S02]  /*c070*/  FFMA.FTZ R23, R24, R23, -R21 ;  /* 0x0000001718177223 */ /* 0x000fe40000010815 */
[----:B------:R-:W-:Y:S02]  /*c080*/  FMUL.FTZ R32, R187, R32 ;  /* 0x00000020bb207220 */ /* 0x000fe40000410000 */
[----:B------:R-:W-:Y:S01]  /*c090*/  FFMA.FTZ R21, R153, UR41, R30 ;  /* 0x0000002999157c23 */ /* 0x000fe2000801001e */
[----:B------:R-:W-:Y:S01]  /*c0a0*/  HADD2.F32 R30, -RZ, R184.H0_H0 ;  /* 0x200000b8ff1e7230 */ /* 0x000fe20000004100 */
[----:B------:R-:W-:-:S02]  /*c0b0*/  FMUL.FTZ R5, R109, -R84 ;  /* 0x800000546d057220 */ /* 0x000fc40000410000 */
[-C--:B------:R-:W-:Y:S02]  /*c0c0*/  FMUL.FTZ R109, R109, -R50.reuse ;  /* 0x800000326d6d7220 */ /* 0x080fe40000410000 */
[----:B------:R-:W-:Y:S02]  /*c0d0*/  FFMA.FTZ R83, R24, R19, R83 ;  /* 0x0000001318537223 */ /* 0x000fe40000010053 */
[----:B------:R-:W-:Y:S02]  /*c0e0*/  FMUL.FTZ R25, R14, UR42 ;  /* 0x0000002a0e197c20 */ /* 0x000fe40008410000 */
[----:B------:R-:W-:Y:S01]  /*c0f0*/  FFMA.FTZ R24, R24, R21, R32 ;  /* 0x0000001518187223 */ /* 0x000fe20000010020 */
[----:B------:R-:W-:Y:S01]  /*c100*/  HADD2.F32 R32, -RZ, R180.H0_H0 ;  /* 0x200000b4ff207230 */ /* 0x000fe20000004100 */
[----:B------:R-:W-:Y:S02]  /*c110*/  FMUL.FTZ R21, R14, R113 ;  /* 0x000000710e157220 */ /* 0x000fe40000410000 */
[----:B------:R-:W-:-:S02]  /*c120*/  FFMA.FTZ R5, R110, R50, -R5 ;  /* 0x000000326e057223 */ /* 0x000fc40000010805 */
[----:B------:R-:W-:Y:S02]  /*c130*/  FFMA.FTZ R110, R110, R84, R109 ;  /* 0x000000546e6e7223 */ /* 0x000fe4000001006d */
[----:B------:R-:W-:Y:S02]  /*c140*/  FFMA.FTZ R25, R2, UR41, -R25 ;  /* 0x0000002902197c23 */ /* 0x000fe40008010819 */
[-C--:B------:R-:W-:Y:S02]  /*c150*/  FFMA.FTZ R82, R30, -R113.reuse, R213 ;  /* 0x800000711e527223 */ /* 0x080fe400000100d5 */
[----:B------:R-:W-:Y:S02]  /*c160*/  FMUL.FTZ R27, R2, R113 ;  /* 0x00000071021b7220 */ /* 0x000fe40000410000 */
[----:B------:R-:W-:Y:S02]  /*c170*/  FMUL.FTZ R86, R188, R21 ;  /* 0x00000015bc567220 */ /* 0x000fe40000410000 */
[----:B------:R-:W-:-:S02]  /*c180*/  FADD.FTZ R29, R52, R5 ;  /* 0x00000005341d7221 */ /* 0x000fc40000010000 */
[----:B------:R-:W-:Y:S02]  /*c190*/  FADD.FTZ R5, -R51, R110 ;  /* 0x0000006e33057221 */ /* 0x000fe40000010100 */
[C---:B------:R-:W-:Y:S01]  /*c1a0*/  FMUL.FTZ R71, R188.reuse, R25 ;  /* 0x00000019bc477220 */ /* 0x040fe20000410000 */
[----:B------:R-:W-:Y:S01]  /*c1b0*/  HADD2.F32 R25, -RZ, R181.H0_H0 ;  /* 0x200000b5ff197230 */ /* 0x000fe20000004100 */
[-C--:B------:R-:W-:Y:S02]  /*c1c0*/  FMUL.FTZ R188, R188, R27.reuse ;  /* 0x0000001bbcbc7220 */ /* 0x080fe40000410000 */
[----:B------:R-:W-:Y:S02]  /*c1d0*/  FFMA.FTZ R86, R82, R27, -R86 ;  /* 0x0000001b52567223 */ /* 0x000fe40000010856 */
[----:B------:R-:W-:Y:S02]  /*c1e0*/  FMUL.FTZ R44, R50, R135 ;  /* 0x00000087322c7220 */ /* 0x000fe40000410000 */
[----:B------:R-:W-:-:S02]  /*c1f0*/  FMUL.FTZ R27, R5, R136 ;  /* 0x00000088051b7220 */ /* 0x000fc40000410000 */
[-C--:B------:R-:W-:Y:S02]  /*c200*/  FFMA.FTZ R33, R25, -R135.reuse, R206 ;  /* 0x8000008719217223 */ /* 0x080fe400000100ce */
[----:B------:R-:W-:Y:S02]  /*c210*/  FMUL.FTZ R52, R84, R135 ;  /* 0x0000008754347220 */ /* 0x000fe40000410000 */
[----:B------:R-:W-:Y:S02]  /*c220*/  FMUL.FTZ R39, R123, R44 ;  /* 0x0000002c7b277220 */ /* 0x000fe40000410000 */
[-C--:B------:R-:W-:Y:S02]  /*c230*/  FMUL.FTZ R31, R29, R136.reuse ;  /* 0x000000881d1f7220 */ /* 0x080fe40000410000 */
[----:B------:R-:W-:Y:S02]  /*c240*/  FFMA.FTZ R48, R36, -R136, R207 ;  /* 0x8000008824307223 */ /* 0x000fe400000100cf */
[----:B------:R-:W-:-:S02]  /*c250*/  FMUL.FTZ R37, R122, R27 ;  /* 0x0000001b7a257220 */ /* 0x000fc40000410000 */
[-C--:B------:R-:W-:Y:S02]  /*c260*/  FFMA.FTZ R54, R33, R52.reuse, -R39 ;  /* 0x0000003421367223 */ /* 0x080fe40000010827 */
[----:B------:R-:W-:Y:S02]  /*c270*/  FMUL.FTZ R52, R123, R52 ;  /* 0x000000347b347220 */ /* 0x000fe40000410000 */
[-C--:B------:R-:W-:Y:S02]  /*c280*/  FFMA.FTZ R39, R48, R31.reuse, R37 ;  /* 0x0000001f30277223 */ /* 0x080fe40000010025 */
[----:B------:R-:W-:Y:S02]  /*c290*/  FMUL.FTZ R41, R122, R31 ;  /* 0x0000001f7a297220 */ /* 0x000fe40000410000 */
[----:B------:R-:W-:Y:S02]  /*c2a0*/  FMUL.FTZ R37, R15, R134 ;  /* 0x000000860f257220 */ /* 0x000fe40000410000 */
[----:B------:R-:W-:-:S02]  /*c2b0*/  FFMA.FTZ R52, R33, R44, R52 ;  /* 0x0000002c21347223 */ /* 0x000fc40000010034 */
[----:B------:R-:W-:Y:S02]  /*c2c0*/  FADD.FTZ R39, RZ, R39 ;  /* 0x00000027ff277221 */ /* 0x000fe40000010000 */
[----:B------:R-:W-:Y:S02]  /*c2d0*/  FFMA.FTZ R41, R48, R27, -R41 ;  /* 0x0000001b30297223 */ /* 0x000fe40000010829 */
[-C--:B------:R-:W-:Y:S02]  /*c2e0*/  FFMA.FTZ R56, R32, -R134.reuse, R205 ;  /* 0x8000008620387223 */ /* 0x080fe400000100cd */
[----:B------:R-:W-:Y:S02]  /*c2f0*/  FMUL.FTZ R43, R3, R134 ;  /* 0x00000086032b7220 */ /* 0x000fe40000410000 */
[----:B------:R-:W-:Y:S02]  /*c300*/  FMUL.FTZ R45, R194, R37 ;  /* 0x00000025c22d7220 */ /* 0x000fe40000410000 */
[----:B------:R-:W-:Y:S01]  /*c310*/  FADD.FTZ R27, R39, R52 ;  /* 0x00000034271b7221 */ /* 0x000fe20000010000 */
[----:B------:R-:W-:Y:S01]  /*c320*/  HADD2.F32 R39, -RZ, R179.H0_H0 ;  /* 0x200000b3ff277230 */ /* 0x000fe20000004100 */
[----:B------:R-:W-:-:S02]  /*c330*/  FADD.FTZ R41, RZ, R41 ;  /* 0x00000029ff297221 */ /* 0x000fc40000010000 */
[-C--:B------:R-:W-:Y:S02]  /*c340*/  FFMA.FTZ R68, R56, R43.reuse, -R45 ;  /* 0x0000002b38447223 */ /* 0x080fe4000001082d */
[----:B------:R-:W-:Y:S02]  /*c350*/  FMUL.FTZ R45, R194, R43 ;  /* 0x0000002bc22d7220 */ /* 0x000fe40000410000 */
[----:B------:R-:W-:Y:S02]  /*c360*/  FMUL.FTZ R52, R42, R133 ;  /* 0x000000852a347220 */ /* 0x000fe40000410000 */
[----:B------:R-:W-:Y:S01]  /*c370*/  FADD.FTZ R43, R41, R54 ;  /* 0x00000036292b7221 */ /* 0x000fe20000010000 */
[----:B------:R-:W-:Y:S01]  /*c380*/  HADD2.F32 R54, -RZ, R178.H0_H0 ;  /* 0x200000b2ff367230 */ /* 0x000fe20000004100 */
[----:B------:R-:W-:Y:S02]  /*c390*/  FFMA.FTZ R60, R56, R37, R45 ;  /* 0x00000025383c7223 */ /* 0x000fe4000001002d */
[----:B------:R-:W-:-:S02]  /*c3a0*/  FFMA.FTZ R41, R39, -R133, R204 ;  /* 0x8000008527297223 */ /* 0x000fc400000100cc */
[----:B0-----:R-:W-:Y:S02]  /*c3b0*/  FMUL.FTZ R70, R40, R133 ;  /* 0x0000008528467220 */ /* 0x001fe40000410000 */
[----:B------:R-:W-:Y:S02]  /*c3c0*/  FMUL.FTZ R47, R195, R52 ;  /* 0x00000034c32f7220 */ /* 0x000fe40000410000 */
[----:B------:R-:W-:Y:S02]  /*c3d0*/  FMUL.FTZ R45, R9, R132 ;  /* 0x00000084092d7220 */ /* 0x000fe40000410000 */
[----:B------:R-:W-:Y:S02]  /*c3e0*/  FFMA.FTZ R47, R41, R70, -R47 ;  /* 0x00000046292f7223 */ /* 0x000fe4000001082f */
[----:B------:R-:W-:Y:S02]  /*c3f0*/  FFMA.FTZ R62, R54, -R132, R203 ;  /* 0x80000084363e7223 */ /* 0x000fe400000100cb */
[----:B------:R-:W-:-:S02]  /*c400*/  FMUL.FTZ R70, R195, R70 ;  /* 0x00000046c3467220 */ /* 0x000fc40000410000 */
[----:B------:R-:W-:Y:S02]  /*c410*/  FMUL.FTZ R49, R35, R132 ;  /* 0x0000008423317220 */ /* 0x000fe40000410000 */
[----:B------:R-:W-:Y:S02]  /*c420*/  FMUL.FTZ R51, R196, R45 ;  /* 0x0000002dc4337220 */ /* 0x000fe40000410000 */
[----:B------:R-:W-:Y:S01]  /*c430*/  FADD.FTZ R68, R43, R68 ;  /* 0x000000442b447221 */ /* 0x000fe20000010000 */
[----:B------:R-:W-:Y:S01]  /*c440*/  HADD2.F32 R43, -RZ, R177.H0_H0 ;  /* 0x200000b1ff2b7230 */ /* 0x000fe20000004100 */
[----:B------:R-:W-:Y:S02]  /*c450*/  FADD.FTZ R27, R27, R60 ;  /* 0x0000003c1b1b7221 */ /* 0x000fe40000010000 */
[----:B------:R-:W-:Y:S02]  /*c460*/  FMUL.FTZ R60, R34, R131 ;  /* 0x00000083223c7220 */ /* 0x000fe40000410000 */
[----:B------:R-:W-:-:S02]  /*c470*/  FFMA.FTZ R70, R41, R52, R70 ;  /* 0x0000003429467223 */ /* 0x000fc40000010046 */
[-C--:B------:R-:W-:Y:S02]  /*c480*/  FFMA.FTZ R72, R62, R49.reuse, -R51 ;  /* 0x000000313e487223 */ /* 0x080fe40000010833 */
[----:B------:R-:W-:Y:S02]  /*c490*/  FMUL.FTZ R51, R196, R49 ;  /* 0x00000031c4337220 */ /* 0x000fe40000410000 */
[-C--:B------:R-:W-:Y:S02]  /*c4a0*/  FFMA.FTZ R49, R43, -R131.reuse, R202 ;  /* 0x800000832b317223 */ /* 0x080fe400000100ca */
[----:B------:R-:W-:Y:S02]  /*c4b0*/  FMUL.FTZ R74, R22, R131 ;  /* 0x00000083164a7220 */ /* 0x000fe40000410000 */
[----:B------:R-:W-:Y:S02]  /*c4c0*/  FMUL.FTZ R53, R197, R60 ;  /* 0x0000003cc5357220 */ /* 0x000fe40000410000 */
[----:B------:R-:W-:-:S02]  /*c4d0*/  FADD.FTZ R27, R27, R70 ;  /* 0x000000461b1b7221 */ /* 0x000fc40000010000 */
[----:B------:R-:W-:Y:S02]  /*c4e0*/  FFMA.FTZ R70, R62, R45, R51 ;  /* 0x0000002d3e467223 */ /* 0x000fe40000010033 */
[----:B------:R-:W-:Y:S01]  /*c4f0*/  FADD.FTZ R51, R68, R47 ;  /* 0x0000002f44337221 */ /* 0x000fe20000010000 */
[----:B------:R-:W-:Y:S01]  /*c500*/  HADD2.F32 R68, -RZ, R176.H0_H0 ;  /* 0x200000b0ff447230 */ /* 0x000fe20000004100 */
[-C--:B------:R-:W-:Y:S02]  /*c510*/  FFMA.FTZ R76, R49, R74.reuse, -R53 ;  /* 0x0000004a314c7223 */ /* 0x080fe40000010835 */
[----:B------:R-:W-:Y:S02]  /*c520*/  FMUL.FTZ R53, R197, R74 ;  /* 0x0000004ac5357220 */ /* 0x000fe40000410000 */
[----:B------:R-:W-:Y:S02]  /*c530*/  FMUL.FTZ R55, R38, R129 ;  /* 0x0000008126377220 */ /* 0x000fe40000410000 */
[----:B------:R-:W-:-:S02]  /*c540*/  FADD.FTZ R27, R27, R70 ;  /* 0x000000461b1b7221 */ /* 0x000fc40000010000 */
[----:B------:R-:W-:Y:S02]  /*c550*/  FFMA.FTZ R70, R49, R60, R53 ;  /* 0x0000003c31467223 */ /* 0x000fe40000010035 */
[-C--:B------:R-:W-:Y:S02]  /*c560*/  FMUL.FTZ R47, R28, R129.reuse ;  /* 0x000000811c2f7220 */ /* 0x080fe40000410000 */
[----:B------:R-:W-:Y:S02]  /*c570*/  FFMA.FTZ R74, R68, -R129, R201 ;  /* 0x80000081444a7223 */ /* 0x000fe400000100c9 */
[----:B------:R-:W-:Y:S02]  /*c580*/  FMUL.FTZ R53, R198, R55 ;  /* 0x00000037c6357220 */ /* 0x000fe40000410000 */
[----:B------:R-:W-:Y:S02]  /*c590*/  FADD.FTZ R27, R27, R70 ;  /* 0x000000461b1b7221 */ /* 0x000fe40000010000 */
[-C--:B------:R-:W-:Y:S01]  /*c5a0*/  FFMA.FTZ R70, R74, R47.reuse, R53 ;  /* 0x0000002f4a467223 */ /* 0x080fe20000010035 */
[----:B------:R-:W-:Y:S01]  /*c5b0*/  HADD2.F32 R53, -RZ, R175.H0_H0 ;  /* 0x200000afff357230 */ /* 0x000fe20000004100 */
[----:B------:R-:W-:-:S02]  /*c5c0*/  FMUL.FTZ R57, R198, R47 ;  /* 0x0000002fc6397220 */ /* 0x000fc40000410000 */
[----:B------:R-:W-:Y:S02]  /*c5d0*/  FADD.FTZ R27, R27, R70 ;  /* 0x000000461b1b7221 */ /* 0x000fe40000010000 */
[----:B------:R-:W-:Y:S02]  /*c5e0*/  FMUL.FTZ R70, R26, R127 ;  /* 0x0000007f1a467220 */ /* 0x000fe40000410000 */
[----:B------:R-:W-:Y:S02]  /*c5f0*/  FFMA.FTZ R57, R74, R55, -R57 ;  /* 0x000000374a397223 */ /* 0x000fe40000010839 */
[----:B------:R-:W-:Y:S01]  /*c600*/  FADD.FTZ R51, R51, R72 ;  /* 0x0000004833337221 */ /* 0x000fe20000010000 */
[----:B------:R-:W-:Y:S01]  /*c610*/  HADD2.F32 R72, -RZ, R174.H0_H0 ;  /* 0x200000aeff487230 */ /* 0x000fe20000004100 */
[-C--:B------:R-:W-:Y:S02]  /*c620*/  FFMA.FTZ R55, R53, -R127.reuse, R200 ;  /* 0x8000007f35377223 */ /* 0x080fe400000100c8 */
[----:B------:R-:W-:-:S02]  /*c630*/  FMUL.FTZ R78, R46, R127 ;  /* 0x0000007f2e4e7220 */ /* 0x000fc40000410000 */
[----:B------:R-:W-:Y:S02]  /*c640*/  FMUL.FTZ R59, R199, R70 ;  /* 0x00000046c73b7220 */ /* 0x000fe40000410000 */
[----:B------:R-:W-:Y:S01]  /*c650*/  FADD.FTZ R76, R51, R76 ;  /* 0x0000004c334c7221 */ /* 0x000fe20000010000 */
[----:B------:R-:W-:Y:S01]  /*c660*/  HADD2.F32 R51, -RZ, R218.H0_H0 ;  /* 0x200000daff337230 */ /* 0x000fe20000004100 */
[-C--:B------:R-:W-:Y:S02]  /*c670*/  FFMA.FTZ R80, R55, R78.reuse, -R59 ;  /* 0x0000004e37507223 */ /* 0x080fe4000001083b */
[----:B------:R-:W-:Y:S02]  /*c680*/  FMUL.FTZ R78, R199, R78 ;  /* 0x0000004ec74e7220 */ /* 0x000fe40000410000 */
[----:B------:R-:W-:Y:S02]  /*c690*/  FADD.FTZ R57, R76, R57 ;  /* 0x000000394c397221 */ /* 0x000fe40000010000 */
[----:B------:R-:W-:-:S02]  /*c6a0*/  FMUL.FTZ R88, R58, R125 ;  /* 0x0000007d3a587220 */ /* 0x000fc40000410000 */
[----:B------:R-:W-:Y:S02]  /*c6b0*/  FFMA.FTZ R76, R55, R70, R78 ;  /* 0x00000046374c7223 */ /* 0x000fe4000001004e */
[-C--:B------:R-:W-:Y:S02]  /*c6c0*/  FMUL.FTZ R78, R20, R125.reuse ;  /* 0x0000007d144e7220 */ /* 0x080fe40000410000 */
[----:B------:R-:W-:Y:S02]  /*c6d0*/  FFMA.FTZ R209, R72, -R125, R209 ;  /* 0x8000007d48d17223 */ /* 0x000fe400000100d1 */
[C---:B------:R-:W-:Y:S02]  /*c6e0*/  FMUL.FTZ R59, R193.reuse, R88 ;  /* 0x00000058c13b7220 */ /* 0x040fe40000410000 */
[----:B------:R-:W-:Y:S02]  /*c6f0*/  FMUL.FTZ R61, R18, R121 ;  /* 0x00000079123d7220 */ /* 0x000fe40000410000 */
[----:B------:R-:W-:-:S02]  /*c700*/  FMUL.FTZ R63, R193, R78 ;  /* 0x0000004ec13f7220 */ /* 0x000fc40000410000 */
[----:B------:R-:W-:Y:S02]  /*c710*/  FADD.FTZ R27, R27, R76 ;  /* 0x0000004c1b1b7221 */ /* 0x000fe40000010000 */
[----:B------:R-:W-:Y:S01]  /*c720*/  FFMA.FTZ R76, R209, R78, R59 ;  /* 0x0000004ed14c7223 */ /* 0x000fe2000001003b */
[----:B------:R-:W-:Y:S01]  /*c730*/  HADD2.F32 R59, -RZ, R217.H0_H0 ;  /* 0x200000d9ff3b7230 */ /* 0x000fe20000004100 */
[-C--:B------:R-:W-:Y:S02]  /*c740*/  FFMA.FTZ R192, R51, -R121.reuse, R192 ;  /* 0x8000007933c07223 */ /* 0x080fe400000100c0 */
[----:B------:R-:W-:Y:S02]  /*c750*/  FMUL.FTZ R65, R8, R121 ;  /* 0x0000007908417220 */ /* 0x000fe40000410000 */
[----:B------:R-:W-:Y:S02]  /*c760*/  FMUL.FTZ R69, R208, R61 ;  /* 0x0000003dd0457220 */ /* 0x000fe40000410000 */
[----:B------:R-:W-:-:S02]  /*c770*/  FFMA.FTZ R88, R209, R88, -R63 ;  /* 0x00000058d1587223 */ /* 0x000fc4000001083f */
[----:B------:R-:W-:Y:S02]  /*c780*/  FMUL.FTZ R63, R12, R119 ;  /* 0x000000770c3f7220 */ /* 0x000fe40000410000 */
[----:B------:R-:W-:Y:S02]  /*c790*/  FFMA.FTZ R73, R192, R65, -R69 ;  /* 0x00000041c0497223 */ /* 0x000fe40000010845 */
[----:B------:R-:W-:Y:S02]  /*c7a0*/  FADD.FTZ R57, R57, R80 ;  /* 0x0000005039397221 */ /* 0x000fe40000010000 */
[-C--:B------:R-:W-:Y:S02]  /*c7b0*/  FFMA.FTZ R210, R59, -R119.reuse, R210 ;  /* 0x800000773bd27223 */ /* 0x080fe400000100d2 */
[----:B------:R-:W-:Y:S02]  /*c7c0*/  FMUL.FTZ R69, R6, R119 ;  /* 0x0000007706457220 */ /* 0x000fe40000410000 */
[----:B------:R-:W-:-:S02]  /*c7d0*/  FMUL.FTZ R75, R191, R63 ;  /* 0x0000003fbf4b7220 */ /* 0x000fc40000410000 */
[----:B------:R-:W-:Y:S02]  /*c7e0*/  FMUL.FTZ R65, R208, R65 ;  /* 0x00000041d0417220 */ /* 0x000fe40000410000 */
[----:B------:R-:W-:Y:S01]  /*c7f0*/  FADD.FTZ R88, R57, R88 ;  /* 0x0000005839587221 */ /* 0x000fe20000010000 */
[----:B------:R-:W-:Y:S01]  /*c800*/  HADD2.F32 R57, -RZ, R185.H0_H0 ;  /* 0x200000b9ff397230 */ /* 0x000fe20000004100 */
[----:B------:R-:W-:Y:S02]  /*c810*/  FFMA.FTZ R94, R210, R69, -R75 ;  /* 0x00000045d25e7223 */ /* 0x000fe4000001084b */
[----:B------:R-:W-:Y:S01]  /*c820*/  FADD.FTZ R27, R27, R76 ;  /* 0x0000004c1b1b7221 */ /* 0x000fe20000010000 */
[----:B------:R-:W-:Y:S01]  /*c830*/  HADD2.F32 R76, -RZ, R215.H0_H0 ;  /* 0x200000d7ff4c7230 */ /* 0x000fe20000004100 */
[----:B------:R-:W-:Y:S02]  /*c840*/  FFMA.FTZ R80, R192, R61, R65 ;  /* 0x0000003dc0507223 */ /* 0x000fe40000010041 */
[----:B------:R-:W-:-:S02]  /*c850*/  FMUL.FTZ R75, R191, R69 ;  /* 0x00000045bf4b7220 */ /* 0x000fc40000410000 */
[----:B------:R-:W-:Y:S02]  /*c860*/  FMUL.FTZ R69, R0, R115 ;  /* 0x0000007300457220 */ /* 0x000fe40000410000 */
[----:B------:R-:W-:Y:S02]  /*c870*/  FADD.FTZ R27, R27, R80 ;  /* 0x000000501b1b7221 */ /* 0x000fe40000010000 */
[----:B------:R-:W-:Y:S02]  /*c880*/  FFMA.FTZ R90, R210, R63, R75 ;  /* 0x0000003fd25a7223 */ /* 0x000fe4000001004b */
[----:B------:R-:W-:Y:S02]  /*c890*/  FMUL.FTZ R65, R10, R117 ;  /* 0x000000750a417220 */ /* 0x000fe40000410000 */
[-C--:B------:R-:W-:Y:S02]  /*c8a0*/  FFMA.FTZ R212, R57, -R115.reuse, R212 ;  /* 0x8000007339d47223 */ /* 0x080fe400000100d4 */
[----:B------:R-:W-:-:S02]  /*c8b0*/  FMUL.FTZ R81, R16, R115 ;  /* 0x0000007310517220 */ /* 0x000fc40000410000 */
[----:B------:R-:W-:Y:S02]  /*c8c0*/  FMUL.FTZ R75, R189, R69 ;  /* 0x00000045bd4b7220 */ /* 0x000fe40000410000 */
[----:B------:R-:W-:Y:S02]  /*c8d0*/  FADD.FTZ R27, R27, R90 ;  /* 0x0000005a1b1b7221 */ /* 0x000fe40000010000 */
[-C--:B------:R-:W-:Y:S02]  /*c8e0*/  FFMA.FTZ R80, R76, -R117.reuse, R211 ;  /* 0x800000754c507223 */ /* 0x080fe400000100d3 */
[----:B------:R-:W-:Y:S02]  /*c8f0*/  FMUL.FTZ R77, R4, R117 ;  /* 0x00000075044d7220 */ /* 0x000fe40000410000 */
[----:B------:R-:W-:Y:S02]  /*c900*/  FMUL.FTZ R79, R190, R65 ;  /* 0x00000041be4f7220 */ /* 0x000fe40000410000 */
[----:B------:R-:W-:-:S02]  /*c910*/  FFMA.FTZ R90, R212, R81, -R75 ;  /* 0x00000051d45a7223 */ /* 0x000fc4000001084b */
[----:B------:R-:W-:Y:S02]  /*c920*/  FMUL.FTZ R75, R2, UR42 ;  /* 0x0000002a024b7c20 */ /* 0x000fe40008410000 */
[-C--:B------:R-:W-:Y:S02]  /*c930*/  FFMA.FTZ R96, R80, R77.reuse, -R79 ;  /* 0x0000004d50607223 */ /* 0x080fe4000001084f */
[----:B------:R-:W-:Y:S02]  /*c940*/  FMUL.FTZ R77, R190, R77 ;  /* 0x0000004dbe4d7220 */ /* 0x000fe40000410000 */
[----:B------:R-:W-:Y:S02]  /*c950*/  FFMA.FTZ R75, R14, UR41, R75 ;  /* 0x000000290e4b7c23 */ /* 0x000fe4000801004b */
[----:B------:R-:W-:Y:S02]  /*c960*/  FADD.FTZ R73, R88, R73 ;  /* 0x0000004958497221 */ /* 0x000fe40000010000 */
[----:B------:R-:W-:-:S02]  /*c970*/  FFMA.FTZ R88, R80, R65, R77 ;  /* 0x0000004150587223 */ /* 0x000fc4000001004d */
[----:B------:R-:W-:Y:S02]  /*c980*/  FFMA.FTZ R71, R82, R75, R71 ;  /* 0x0000004b52477223 */ /* 0x000fe40000010047 */
[----:B------:R-:W-:Y:S02]  /*c990*/  FMUL.FTZ R81, R189, R81 ;  /* 0x00000051bd517220 */ /* 0x000fe40000410000 */
[----:B------:R-:W-:Y:S02]  /*c9a0*/  FMUL.FTZ R75, R0, UR42 ;  /* 0x0000002a004b7c20 */ /* 0x000fe40008410000 */
[----:B------:R-:W-:Y:S02]  /*c9b0*/  FADD.FTZ R27, R27, R88 ;  /* 0x000000581b1b7221 */ /* 0x000fe40000010000 */
[----:B------:R-:W-:Y:S02]  /*c9c0*/  FFMA.FTZ R77, R82, R21, R188 ;  /* 0x00000015524d7223 */ /* 0x000fe400000100bc */
[----:B------:R-:W-:-:S02]  /*c9d0*/  FFMA.FTZ R88, R212, R69, R81 ;  /* 0x00000045d4587223 */ /* 0x000fc40000010051 */
[----:B------:R-:W-:Y:S02]  /*c9e0*/  FFMA.FTZ R82, R16, UR41, -R75 ;  /* 0x0000002910527c23 */ /* 0x000fe4000801084b */
[----:B------:R-:W-:Y:S02]  /*c9f0*/  FMUL.FTZ R75, R12, UR42 ;  /* 0x0000002a0c4b7c20 */ /* 0x000fe40008410000 */
[----:B------:R-:W-:Y:S02]  /*ca00*/  FMUL.FTZ R81, R16, UR42 ;  /* 0x0000002a10517c20 */ /* 0x000fe40008410000 */
[----:B------:R-:W-:Y:S01]  /*ca10*/  FADD.FTZ R88, R27, R88 ;  /* 0x000000581b587221 */ /* 0x000fe20000010000 */
[----:B------:R-:W-:Y:S01]  /*ca20*/  MOV R27, UR20 ;  /* 0x00000014001b7c02 */ /* 0x000fe20008000f00 */
[----:B------:R-:W-:Y:S02]  /*ca30*/  FFMA.FTZ R16, R6, UR41, -R75 ;  /* 0x0000002906107c23 */ /* 0x000fe4000801084b */
[----:B------:R-:W-:-:S02]  /*ca40*/  FFMA.FTZ R75, R0, UR41, R81 ;  /* 0x00000029004b7c23 */ /* 0x000fc40008010051 */
[----:B------:R-:W-:Y:S02]  /*ca50*/  FMUL.FTZ R81, R18, UR42 ;  /* 0x0000002a12517c20 */ /* 0x000fe40008410000 */
[----:B------:R-:W-:Y:S02]  /*ca60*/  FADD.FTZ R88, R88, R77 ;  /* 0x0000004d58587221 */ /* 0x000fe40000010000 */
[----:B------:R-:W-:Y:S02]  /*ca70*/  FMUL.FTZ R87, R20, UR42 ;  /* 0x0000002a14577c20 */ /* 0x000fe40008410000 */
[----:B------:R-:W-:Y:S02]  /*ca80*/  FMUL.FTZ R89, R46, UR42 ;  /* 0x0000002a2e597c20 */ /* 0x000fe40008410000 */
[----:B------:R-:W-:Y:S02]  /*ca90*/  FFMA.FTZ R81, R8, UR41, -R81 ;  /* 0x0000002908517c23 */ /* 0x000fe40008010851 */
[----:B------:R-:W-:-:S02]  /*caa0*/  FMUL.FTZ R85, R26, UR42 ;  /* 0x0000002a1a557c20 */ /* 0x000fc40008410000 */
[----:B------:R-:W-:Y:S02]  /*cab0*/  FMUL.FTZ R95, R8, UR42 ;  /* 0x0000002a085f7c20 */ /* 0x000fe40008410000 */
[----:B------:R-:W-:Y:S02]  /*cac0*/  FADD.FTZ R83, R88, R83 ;  /* 0x0000005358537221 */ /* 0x000fe40000010000 */
[----:B------:R-:W-:Y:S02]  /*cad0*/  FFMA.FTZ R8, R58, UR41, -R87 ;  /* 0x000000293a087c23 */ /* 0x000fe40008010857 */
[----:B------:R-:W-:Y:S02]  /*cae0*/  FMUL.FTZ R87, R28, UR42 ;  /* 0x0000002a1c577c20 */ /* 0x000fe40008410000 */
[----:B------:R-:W-:Y:S02]  /*caf0*/  FFMA.FTZ R88, R26, UR41, R89 ;  /* 0x000000291a587c23 */ /* 0x000fe40008010059 */
[----:B------:R-:W-:-:S02]  /*cb00*/  FMUL.FTZ R91, R58, UR42 ;  /* 0x0000002a3a5b7c20 */ /* 0x000fc40008410000 */
[----:B------:R-:W-:Y:S02]  /*cb10*/  FMUL.FTZ R89, R34, UR42 ;  /* 0x0000002a22597c20 */ /* 0x000fe40008410000 */
[----:B------:R-:W-:Y:S02]  /*cb20*/  FADD.FTZ R73, R73, R94 ;  /* 0x0000005e49497221 */ /* 0x000fe40000010000 */
[----:B------:R-:W-:Y:S02]  /*cb30*/  FFMA.FTZ R58, R46, UR41, -R85 ;  /* 0x000000292e3a7c23 */ /* 0x000fe40008010855 */
[----:B------:R-:W-:Y:S02]  /*cb40*/  FMUL.FTZ R2, R9, UR42 ;  /* 0x0000002a09027c20 */ /* 0x000fe40008410000 */
[----:B------:R-:W-:Y:S02]  /*cb50*/  FFMA.FTZ R85, R18, UR41, R95 ;  /* 0x0000002912557c23 */ /* 0x000fe4000801005f */
[----:B------:R-:W-:-:S02]  /*cb60*/  FFMA.FTZ R87, R38, UR41, -R87 ;  /* 0x0000002926577c23 */ /* 0x000fc40008010857 */
[----:B------:R-:W-:Y:S02]  /*cb70*/  FMUL.FTZ R95, R38, UR42 ;  /* 0x0000002a265f7c20 */ /* 0x000fe40008410000 */
[----:B------:R-:W-:Y:S02]  /*cb80*/  FFMA.FTZ R46, R20, UR41, R91 ;  /* 0x00000029142e7c23 */ /* 0x000fe4000801005b */
[C---:B------:R-:W-:Y:S02]  /*cb90*/  FFMA.FTZ R38, R22.reuse, UR41, -R89 ;  /* 0x0000002916267c23 */ /* 0x040fe40008010859 */
[----:B------:R-:W-:Y:S01]  /*cba0*/  FADD.FTZ R73, R73, R96 ;  /* 0x0000006049497221 */ /* 0x000fe20000010000 */
[----:B------:R-:W-:Y:S01]  /*cbb0*/  LEA R96, R27, -R148, 0x1 ;  /* 0x800000941b607211 */ /* 0x000fe200078e08ff */
[----:B------:R-:W-:Y:S02]  /*cbc0*/  FMUL.FTZ R91, R22, UR42 ;  /* 0x0000002a165b7c20 */ /* 0x000fe40008410000 */
[C---:B------:R-:W-:Y:S01]  /*cbd0*/  FFMA.FTZ R89, R35.reuse, UR41, -R2 ;  /* 0x0000002923597c23 */ /* 0x040fe20008010802 */
[----:B------:R-:W-:Y:S01]  /*cbe0*/  ISETP.GE.AND P0, PT, R96, 0x1, PT ;  /* 0x000000016000780c */ /* 0x000fe20003f06270 */
[----:B------:R-:W-:-:S02]  /*cbf0*/  FMUL.FTZ R2, R35, UR42 ;  /* 0x0000002a23027c20 */ /* 0x000fc40008410000 */
[----:B------:R-:W-:Y:S02]  /*cc00*/  FFMA.FTZ R35, R28, UR41, R95 ;  /* 0x000000291c237c23 */ /* 0x000fe4000801005f */
[----:B------:R-:W-:Y:S02]  /*cc10*/  FFMA.FTZ R22, R34, UR41, R91 ;  /* 0x0000002922167c23 */ /* 0x000fe4000801005b */
[----:B------:R-:W-:Y:S02]  /*cc20*/  FADD.FTZ R73, R73, R90 ;  /* 0x0000005a49497221 */ /* 0x000fe40000010000 */
[----:B------:R-:W-:Y:S02]  /*cc30*/  FMUL.FTZ R95, R42, UR42 ;  /* 0x0000002a2a5f7c20 */ /* 0x000fe40008410000 */
[----:B------:R-:W-:Y:S02]  /*cc40*/  FFMA.FTZ R91, R9, UR41, R2 ;  /* 0x00000029095b7c23 */ /* 0x000fe40008010002 */
[----:B------:R-:W-:-:S02]  /*cc50*/  FMUL.FTZ R2, R15, UR42 ;  /* 0x0000002a0f027c20 */ /* 0x000fc40008410000 */
[----:B------:R-:W-:Y:S02]  /*cc60*/  FADD.FTZ R86, R73, R86 ;  /* 0x0000005649567221 */ /* 0x000fe40000010000 */
[----:B------:R-:W-:Y:S02]  /*cc70*/  FFMA.FTZ R90, R40, UR41, -R95 ;  /* 0x00000029285a7c23 */ /* 0x000fe4000801085f */
[----:B------:R-:W-:Y:S02]  /*cc80*/  FMUL.FTZ R73, R10, UR42 ;  /* 0x0000002a0a497c20 */ /* 0x000fe40008410000 */
[----:B------:R-:W-:Y:S02]  /*cc90*/  FMUL.FTZ R97, R50, UR42 ;  /* 0x0000002a32617c20 */ /* 0x000fe40008410000 */
[----:B------:R-:W-:Y:S02]  /*cca0*/  FFMA.FTZ R95, R3, UR41, -R2 ;  /* 0x00000029035f7c23 */ /* 0x000fe40008010802 */
[----:B------:R-:W-:-:S02]  /*ccb0*/  FMUL.FTZ R2, R29, UR42 ;  /* 0x0000002a1d027c20 */ /* 0x000fc40008410000 */
[----:B------:R-:W-:Y:S02]  /*ccc0*/  FMUL.FTZ R99, R40, UR42 ;  /* 0x0000002a28637c20 */ /* 0x000fe40008410000 */
[C---:B------:R-:W-:Y:S02]  /*ccd0*/  FFMA.FTZ R73, R4.reuse, UR41, -R73 ;  /* 0x0000002904497c23 */ /* 0x040fe40008010849 */
[----:B------:R-:W-:Y:S02]  /*cce0*/  FMUL.FTZ R77, R4, UR42 ;  /* 0x0000002a044d7c20 */ /* 0x000fe40008410000 */
[----:B------:R-:W-:Y:S02]  /*ccf0*/  FFMA.FTZ R40, R84, UR41, -R97 ;  /* 0x0000002954287c23 */ /* 0x000fe40008010861 */
[----:B------:R-:W-:Y:S02]  /*cd00*/  FMUL.FTZ R4, R3, UR42 ;  /* 0x0000002a03047c20 */ /* 0x000fe40008410000 */
[----:B------:R-:W-:-:S02]  /*cd10*/  FFMA.FTZ R97, R5, UR41, -R2 ;  /* 0x0000002905617c23 */ /* 0x000fc40008010802 */
[----:B------:R-:W-:Y:S02]  /*cd20*/  FMUL.FTZ R79, R6, UR42 ;  /* 0x0000002a064f7c20 */ /* 0x000fe40008410000 */
[----:B------:R-:W-:Y:S02]  /*cd30*/  FMUL.FTZ R3, R84, UR42 ;  /* 0x0000002a54037c20 */ /* 0x000fe40008410000 */
[----:B------:R-:W-:Y:S02]  /*cd40*/  FMUL.FTZ R2, R5, UR42 ;  /* 0x0000002a05027c20 */ /* 0x000fe40008410000 */
[----:B------:R-:W-:Y:S02]  /*cd50*/  FFMA.FTZ R94, R42, UR41, R99 ;  /* 0x000000292a5e7c23 */ /* 0x000fe40008010063 */
[----:B------:R-:W-:Y:S02]  /*cd60*/  FFMA.FTZ R77, R10, UR41, R77 ;  /* 0x000000290a4d7c23 */ /* 0x000fe4000801004d */
[----:B------:R-:W-:-:S02]  /*cd70*/  FFMA.FTZ R79, R12, UR41, R79 ;  /* 0x000000290c4f7c23 */ /* 0x000fc4000801004f */
        /* <DEDUP_REMOVED lines=37> */
.L_x_654:
[----:B------:R-:W-:Y:S05]  /*cfd0*/  BSYNC B0 ;  /* 0x0000000000007941 */ /* 0x000fea0003800000 */
.L_x_653:
[----:B------:R-:W-:Y:S01]  /*cfe0*/  ULDC.64 UR20, c[0x0][0x2b8] ;  /* 0x0000ae0000147ab9 */ /* 0x000fe20000000a00 */
[C---:B------:R-:W-:Y:S01]  /*cff0*/  FMUL.FTZ R3, R150.reuse, R67 ;  /* 0x0000004396037220 */ /* 0x040fe20000410000 */
[----:B------:R-:W-:Y:S01]  /*d000*/  USHF.R.U32.HI UR22, URZ, 0x1, UR21 ;  /* 0x000000013f167899 */ /* 0x000fe20008011615 */
[-C--:B------:R-:W-:Y:S01]  /*d010*/  FMUL.FTZ R150, R150, R186.reuse ;  /* 0x000000ba96967220 */ /* 0x080fe20000410000 */
[----:B------:R-:W-:Y:S01]  /*d020*/  USHF.R.U64 UR20, UR20, 0x1, UR21 ;  /* 0x0000000114147899 */ /* 0x000fe20008001215 */
[----:B------:R-:W-:Y:S01]  /*d030*/  FFMA.FTZ R186, R152, R186, -R3 ;  /* 0x000000ba98ba7223 */ /* 0x000fe20000010803 */
[----:B------:R-:W-:Y:S01]  /*d040*/  UIMAD UR39, UR22, UR35, URZ ;  /* 0x00000023162772a4 */ /* 0x000fe2000f8e023f */
[-C--:B------:R-:W-:Y:S01]  /*d050*/  FMUL.FTZ R156, R156, R111.reuse ;  /* 0x0000006f9c9c7220 */ /* 0x080fe20000410000 */
[----:B------:R-:W-:Y:S01]  /*d060*/  UIMAD.WIDE.U32 UR22, UR20, UR35, URZ ;  /* 0x00000023141672a5 */ /* 0x000fe2000f8e003f */
[----:B------:R-:W-:Y:S01]  /*d070*/  FMUL.FTZ R64, R64, R111 ;  /* 0x0000006f40407220 */ /* 0x000fe20000410000 */
[----:B------:R-:W-:Y:S01]  /*d080*/  UIMAD UR39, UR36, UR20, UR39 ;  /* 0x00000014242772a4 */ /* 0x000fe2000f8e0227 */
[----:B------:R-:W-:Y:S01]  /*d090*/  FFMA.FTZ R150, R152, R67, R150 ;  /* 0x0000004398967223 */ /* 0x000fe20000010096 */
[----:B------:R-:W-:Y:S01]  /*d0a0*/  ULDC UR40, c[0x0][0x174] ;  /* 0x00005d0000287ab9 */ /* 0x000fe20000000800 */
[C---:B0-----:R-:W-:Y:S01]  /*d0b0*/  FMUL.FTZ R4, R67.reuse, R156 ;  /* 0x0000009c43047220 */ /* 0x041fe20000410000 */
[----:B------:R-:W-:Y:S01]  /*d0c0*/  ULDC.64 UR20, c[0x0][0x2c0] ;  /* 0x0000b00000147ab9 */ /* 0x000fe20000000a00 */
[----:B------:R-:W-:Y:S01]  /*d0d0*/  FMUL.FTZ R67, R67, R64 ;  /* 0x0000004043437220 */ /* 0x000fe20000410000 */
[----:B------:R-:W-:Y:S01]  /*d0e0*/  UIADD3 UR23, UR23, UR39, URZ ;  /* 0x0000002717177290 */ /* 0x000fe2000fffe03f */
[----:B------:R-:W-:Y:S01]  /*d0f0*/  FMUL.FTZ R150, R7, R150 ;  /* 0x0000009607967220 */ /* 0x000fe20000410000 */
[----:B------:R-:W-:Y:S01]  /*d100*/  UIMAD UR39, UR37, UR20, URZ ;  /* 0x00000014252772a4 */ /* 0x000fe2000f8e023f */
[C---:B------:R-:W-:Y:S01]  /*d110*/  FFMA.FTZ R4, R17.reuse, R64, R4 ;  /* 0x0000004011047223 */ /* 0x040fe20000010004 */
[----:B------:R-:W-:Y:S01]  /*d120*/  BSSY B0, `(.L_x_655) ;  /* 0x0000028000007945 */ /* 0x000fe20003800000 */
[----:B------:R-:W-:Y:S01]  /*d130*/  FFMA.FTZ R156, R17, R156, -R67 ;  /* 0x0000009c119c7223 */ /* 0x000fe20000010843 */
[----:B------:R-:W-:Y:S01]  /*d140*/  UIMAD UR39, UR18, UR21, UR39 ;  /* 0x00000015122772a4 */ /* 0x000fe2000f8e0227 */
[----:B------:R-:W-:Y:S01]  /*d150*/  FADD.FTZ R17, R86, R23 ;  /* 0x0000001756117221 */ /* 0x000fe20000010000 */
[----:B------:R-:W-:Y:S01]  /*d160*/  UIMAD.WIDE.U32 UR20, UR18, UR20, UR22 ;  /* 0x00000014121472a5 */ /* 0x000fe2000f8e0016 */
[----:B------:R-:W-:Y:S01]  /*d170*/  FADD.FTZ R151, R151, -R150 ;  /* 0x8000009697977221 */ /* 0x000fe20000010000 */
[----:B------:R-:W-:Y:S01]  /*d180*/  ISETP.GE.AND P1, PT, R96, 0x101, PT ;  /* 0x000001016000780c */ /* 0x000fe20003f26270 */
[----:B------:R-:W-:Y:S01]  /*d190*/  ULDC.64 UR22, c[0x0][0x320] ;  /* 0x0000c80000167ab9 */ /* 0x000fe20000000a00 */
[----:B------:R-:W-:Y:S01]  /*d1a0*/  FADD.FTZ R219, R64, R219 ;  /* 0x000000db40db7221 */ /* 0x000fe20000010000 */
[----:B------:R-:W-:Y:S01]  /*d1b0*/  UIADD3 UR39, UR39, UR21, URZ ;  /* 0x0000001527277290 */ /* 0x000fe2000fffe03f */
[----:B------:R-:W-:Y:S01]  /*d1c0*/  ISETP.GE.AND P2, PT, R96, 0x181, PT ;  /* 0x000001816000780c */ /* 0x000fe20003f46270 */
[----:B------:R-:W-:Y:S01]  /*d1d0*/  ULEA UR22, UP0, UR20, UR22, 0x3 ;  /* 0x0000001614167291 */ /* 0x000fe2000f80183f */
[----:B------:R-:W-:Y:S01]  /*d1e0*/  FADD.FTZ R83, R83, R4 ;  /* 0x0000000453537221 */ /* 0x000fe20000010000 */
[----:B------:R-:W-:Y:S01]  /*d1f0*/  UIADD3 UR21, UR6, -UR40, URZ ;  /* 0x8000002806157290 */ /* 0x000fe2000fffe03f */
[----:B------:R-:W-:Y:S01]  /*d200*/  FADD.FTZ R17, R17, R156 ;  /* 0x0000009c11117221 */ /* 0x000fe20000010000 */
[----:B------:R-:W-:Y:S01]  /*d210*/  ULEA.HI.X UR23, UR20, UR23, UR39, 0x3, UP0 ;  /* 0x0000001714177291 */ /* 0x000fe200080f1c27 */
[C---:B------:R-:W-:Y:S01]  /*d220*/  IADD3 R23, R148.reuse, 0x180, RZ ;  /* 0x0000018094177810 */ /* 0x040fe20007ffe0ff */
[----:B------:R-:W-:Y:S01]  /*d230*/  UIMAD UR20, UR21, -0x1000, URZ ;  /* 0xfffff000151478a4 */ /* 0x000fe2000f8e023f */
[----:B------:R-:W-:Y:S01]  /*d240*/  LEA R2, P0, R148, UR22, 0x2 ;  /* 0x0000001694027c11 */ /* 0x000fe2000f8010ff */
[----:B------:R-:W-:-:S03]  /*d250*/  USHF.L.U32 UR22, UR8, 0x2, URZ ;  /* 0x0000000208167899 */ /* 0x000fc6000800063f */
[----:B------:R-:W-:Y:S01]  /*d260*/  LEA.HI.X R3, R148, UR23, RZ, 0x2, P0 ;  /* 0x0000001794037c11 */ /* 0x000fe200080f14ff */
[----:B------:R-:W-:Y:S01]  /*d270*/  USHF.L.U64.HI UR23, UR8, 0x2, UR9 ;  /* 0x0000000208177899 */ /* 0x000fe20008010209 */
[----:B------:R-:W-:Y:S01]  /*d280*/  MOV R5, UR20 ;  /* 0x0000001400057c02 */ /* 0x000fe20008000f00 */
        /* <DEDUP_REMOVED lines=9> */
[-C--:B------:R-:W-:Y:S01]  /*d320*/  LEA.HI.SX32 R7, R7, R148.reuse, 0x1b ;  /* 0x0000009407077211 */ /* 0x080fe200078fdaff */
[----:B------:R-:W-:Y:S01]  /*d330*/  FADD.FTZ R66, R66, R5 ;  /* 0x0000000542427221 */ /* 0x000fe20000010000 */
[----:B------:R-:W-:Y:S02]  /*d340*/  IADD3 R5, R148, 0x80, RZ ;  /* 0x0000008094057810 */ /* 0x000fe40007ffe0ff */
[----:B------:R-:W-:Y:S02]  /*d350*/  IADD3 R3, R3, UR20, RZ ;  /* 0x0000001403037c10 */ /* 0x000fe4000fffe0ff */
[----:B------:R-:W-:-:S06]  /*d360*/  LEA.HI.SX32 R5, R5, R148, 0x1b ;  /* 0x0000009405057211 */ /* 0x000fcc00078fdaff */
[----:B------:R-:W0:Y:S01]  /*d370*/  LDS R5, [R5.X4+0x2300] ;  /* 0x0023000005057984 */ /* 0x000e220000004800 */
[----:B------:R-:W-:Y:S05]  /*d380*/  @!P0 BRA `(.L_x_656) ;  /* 0x0000001000008947 */ /* 0x000fea0003800000 */
[----:B0-----:R0:W-:Y:S02]  /*d390*/  RED.E.ADD.F32.FTZ.RN.STRONG.GPU [R2.64+-0x3e00], R5 ;  /* 0xffc200050200798e */ /* 0x0011e4000c10e79e */
.L_x_656:
[----:B------:R-:W-:Y:S05]  /*d3a0*/  BSYNC B0 ;  /* 0x0000000000007941 */ /* 0x000fea0003800000 */
.L_x_655:
[----:B------:R-:W1:Y:S01]  /*d3b0*/  LDS R7, [R7.X4+0x2500] ;  /* 0x0025000007077984 */ /* 0x000e620000004800 */
[----:B------:R-:W-:Y:S01]  /*d3c0*/  BSSY B0, `(.L_x_657) ;  /* 0x0000004000007945 */ /* 0x000fe20003800000 */
[----:B------:R-:W-:Y:S01]  /*d3d0*/  LEA.HI.SX32 R23, R23, R148, 0x1b ;  /* 0x0000009417177211 */ /* 0x000fe200078fdaff */
[----:B------:R-:W-:Y:S05]  /*d3e0*/  @!P1 BRA `(.L_x_658) ;  /* 0x0000001000009947 */ /* 0x000fea0003800000 */
[----:B-1----:R1:W-:Y:S02]  /*d3f0*/  RED.E.ADD.F32.FTZ.RN.STRONG.GPU [R2.64+-0x3c00], R7 ;  /* 0xffc400070200798e */ /* 0x0023e4000c10e79e */
.L_x_658:
[----:B------:R-:W-:Y:S05]  /*d400*/  BSYNC B0 ;  /* 0x0000000000007941 */ /* 0x000fea0003800000 */
.L_x_657:
[----:B------:R-:W2:Y:S01]  /*d410*/  LDS R23, [R23.X4+0x2700] ;  /* 0x0027000017177984 */ /* 0x000ea20000004800 */
[----:B------:R-:W-:Y:S01]  /*d420*/  BSSY B0, `(.L_x_659) ;  /* 0x0000005000007945 */ /* 0x000fe20003800000 */
[C---:B------:R-:W-:Y:S02]  /*d430*/  IADD3 R67, R148.reuse, 0x200, RZ ;  /* 0x0000020094437810 */ /* 0x040fe40007ffe0ff */
[----:B0-----:R-:W-:Y:S01]  /*d440*/  IADD3 R5, R148, 0x280, RZ ;  /* 0x0000028094057810 */ /* 0x001fe20007ffe0ff */
[----:B------:R-:W-:Y:S05]  /*d450*/  @!P2 BRA `(.L_x_660) ;  /* 0x000000100000a947 */ /* 0x000fea0003800000 */
[----:B--2---:R0:W-:Y:S02]  /*d460*/  RED.E.ADD.F32.FTZ.RN.STRONG.GPU [R2.64+-0x3a00], R23 ;  /* 0xffc600170200798e */ /* 0x0041e4000c10e79e */
.L_x_660:
[----:B------:R-:W-:Y:S05]  /*d470*/  BSYNC B0 ;  /* 0x0000000000007941 */ /* 0x000fea0003800000 */
.L_x_659:
        /* <DEDUP_REMOVED lines=14> */
.L_x_662:
[----:B---3--:R-:W-:Y:S05]  /*d560*/  BSYNC B0 ;  /* 0x0000000000007941 */ /* 0x008fea0003800000 */
.L_x_661:
[----:B-1--4-:R1:W3:Y:S01]  /*d570*/  LDS R5, [R6.X4+0x2b00] ;  /* 0x002b000006057984 */ /* 0x0122e20000004800 */
[----:B------:R-:W-:Y:S01]  /*d580*/  BSSY B0, `(.L_x_663) ;  /* 0x0000005000007945 */ /* 0x000fe20003800000 */
[----:B0-2---:R-:W-:Y:S02]  /*d590*/  IADD3 R23, R148, 0x380, RZ ;  /* 0x0000038094177810 */ /* 0x005fe40007ffe0ff */
[----:B------:R-:W-:Y:S01]  /*d5a0*/  LEA.HI.SX32 R7, R7, R148, 0x1b ;  /* 0x0000009407077211 */ /* 0x000fe200078fdaff */
[----:B------:R-:W-:Y:S05]  /*d5b0*/  @!P0 BRA `(.L_x_664) ;  /* 0x0000001000008947 */ /* 0x000fea0003800000 */
[----:B---3--:R0:W-:Y:S02]  /*d5c0*/  RED.E.ADD.F32.FTZ.RN.STRONG.GPU [R2.64+-0x3600], R5 ;  /* 0xffca00050200798e */ /* 0x0081e4000c10e79e */
.L_x_664:
[----:B------:R-:W-:Y:S05]  /*d5d0*/  BSYNC B0 ;  /* 0x0000000000007941 */ /* 0x000fea0003800000 */
.L_x_663:
[----:B------:R-:W2:Y:S01]  /*d5e0*/  LDS R7, [R7.X4+0x2d00] ;  /* 0x002d000007077984 */ /* 0x000ea20000004800 */
[----:B------:R-:W-:Y:S01]  /*d5f0*/  BSSY B0, `(.L_x_665) ;  /* 0x0000005000007945 */ /* 0x000fe20003800000 */
[----:B0--3--:R-:W-:-:S02]  /*d600*/  IADD3 R5, R148, 0x400, RZ ;  /* 0x0000040094057810 */ /* 0x009fc40007ffe0ff */
[----:B------:R-:W-:Y:S01]  /*d610*/  LEA.HI.SX32 R23, R23, R148, 0x1b ;  /* 0x0000009417177211 */ /* 0x000fe200078fdaff */
[----:B------:R-:W-:Y:S05]  /*d620*/  @!P1 BRA `(.L_x_666) ;  /* 0x0000001000009947 */ /* 0x000fea0003800000 */
[----:B--2---:R0:W-:Y:S02]  /*d630*/  RED.E.ADD.F32.FTZ.RN.STRONG.GPU [R2.64+-0x3400], R7 ;  /* 0xffcc00070200798e */ /* 0x0041e4000c10e79e */
.L_x_666:
[----:B------:R-:W-:Y:S05]  /*d640*/  BSYNC B0 ;  /* 0x0000000000007941 */ /* 0x000fea0003800000 */
.L_x_665:
[----:B------:R-:W3:Y:S01]  /*d650*/  LDS R23, [R23.X4+0x2f00] ;  /* 0x002f000017177984 */ /* 0x000ee20000004800 */
[----:B------:R-:W-:Y:S01]  /*d660*/  BSSY B0, `(.L_x_667) ;  /* 0x0000005000007945 */ /* 0x000fe20003800000 */
[----:B0-2---:R-:W-:Y:S02]  /*d670*/  IADD3 R7, R148, 0x480, RZ ;  /* 0x0000048094077810 */ /* 0x005fe40007ffe0ff */
[----:B------:R-:W-:Y:S01]  /*d680*/  LEA.HI.SX32 R5, R5, R148, 0x1b ;  /* 0x0000009405057211 */ /* 0x000fe200078fdaff */
[----:B------:R-:W-:Y:S05]  /*d690*/  @!P2 BRA `(.L_x_668) ;  /* 0x000000100000a947 */ /* 0x000fea0003800000 */
[----:B---3--:R0:W-:Y:S02]  /*d6a0*/  RED.E.ADD.F32.FTZ.RN.STRONG.GPU [R2.64+-0x3200], R23 ;  /* 0xffce00170200798e */ /* 0x0081e4000c10e79e */
.L_x_668:
[----:B------:R-:W-:Y:S05]  /*d6b0*/  BSYNC B0 ;  /* 0x0000000000007941 */ /* 0x000fea0003800000 */
.L_x_667:
[----:B------:R-:W2:Y:S01]  /*d6c0*/  LDS R5, [R5.X4+0x3100] ;  /* 0x0031000005057984 */ /* 0x000ea20000004800 */
[----:B------:R-:W-:Y:S01]  /*d6d0*/  BSSY B0, `(.L_x_669) ;  /* 0x0000005000007945 */ /* 0x000fe20003800000 */
[----:B0--3--:R-:W-:Y:S02]  /*d6e0*/  IADD3 R23, R148, 0x500, RZ ;  /* 0x0000050094177810 */ /* 0x009fe40007ffe0ff */
[----:B------:R-:W-:Y:S01]  /*d6f0*/  LEA.HI.SX32 R7, R7, R148, 0x1b ;  /* 0x0000009407077211 */ /* 0x000fe200078fdaff */
[----:B------:R-:W-:Y:S05]  /*d700*/  @!P3 BRA `(.L_x_670) ;  /* 0x000000100000b947 */ /* 0x000fea0003800000 */
[----:B--2---:R0:W-:Y:S02]  /*d710*/  RED.E.ADD.F32.FTZ.RN.STRONG.GPU [R2.64+-0x3000], R5 ;  /* 0xffd000050200798e */ /* 0x0041e4000c10e79e */
.L_x_670:
[----:B------:R-:W-:Y:S05]  /*d720*/  BSYNC B0 ;  /* 0x0000000000007941 */ /* 0x000fea0003800000 */
.L_x_669:
[----:B------:R-:W3:Y:S01]  /*d730*/  LDS R7, [R7.X4+0x3300] ;  /* 0x0033000007077984 */ /* 0x000ee20000004800 */
[----:B------:R-:W-:Y:S01]  /*d740*/  BSSY B0, `(.L_x_671) ;  /* 0x0000004000007945 */ /* 0x000fe20003800000 */
[----:B------:R-:W-:Y:S01]  /*d750*/  LEA.HI.SX32 R23, R23, R148, 0x1b ;  /* 0x0000009417177211 */ /* 0x000fe200078fdaff */
[----:B------:R-:W-:Y:S05]  /*d760*/  @!P4 BRA `(.L_x_672) ;  /* 0x000000100000c947 */ /* 0x000fea0003800000 */
[----:B---3--:R3:W-:Y:S02]  /*d770*/  RED.E.ADD.F32.FTZ.RN.STRONG.GPU [R2.64+-0x2e00], R7 ;  /* 0xffd200070200798e */ /* 0x0087e4000c10e79e */
.L_x_672:
[----:B------:R-:W-:Y:S05]  /*d780*/  BSYNC B0 ;  /* 0x0000000000007941 */ /* 0x000fea0003800000 */
.L_x_671:
[----:B------:R-:W4:Y:S01]  /*d790*/  LDS R23, [R23.X4+0x3500] ;  /* 0x0035000017177984 */ /* 0x000f220000004800 */
[----:B------:R-:W-:Y:S01]  /*d7a0*/  BSSY B0, `(.L_x_673) ;  /* 0x0000005000007945 */ /* 0x000fe20003800000 */
[----:B0-2---:R-:W-:-:S02]  /*d7b0*/  IADD3 R5, R148, 0x580, RZ ;  /* 0x0000058094057810 */ /* 0x005fc40007ffe0ff */
[----:B---3--:R-:W-:Y:S01]  /*d7c0*/  IADD3 R7, R148, 0x600, RZ ;  /* 0x0000060094077810 */ /* 0x008fe20007ffe0ff */
[----:B------:R-:W-:Y:S05]  /*d7d0*/  @!P5 BRA `(.L_x_674) ;  /* 0x000000100000d947 */ /* 0x000fea0003800000 */
[----:B----4-:R0:W-:Y:S02]  /*d7e0*/  RED.E.ADD.F32.FTZ.RN.STRONG.GPU [R2.64+-0x2c00], R23 ;  /* 0xffd400170200798e */ /* 0x0101e4000c10e79e */
.L_x_674:
[----:B------:R-:W-:Y:S05]  /*d7f0*/  BSYNC B0 ;  /* 0x0000000000007941 */ /* 0x000fea0003800000 */
.L_x_673:
        /* <DEDUP_REMOVED lines=14> */
.L_x_676:
[----:B------:R-:W-:Y:S05]  /*d8e0*/  BSYNC B0 ;  /* 0x0000000000007941 */ /* 0x000fea0003800000 */
.L_x_675:
[----:B------:R-:W2:Y:S01]  /*d8f0*/  LDS R7, [R7.X4+0x3900] ;  /* 0x0039000007077984 */ /* 0x000ea20000004800 */
[----:B------:R-:W-:Y:S01]  /*d900*/  BSSY B0, `(.L_x_677) ;  /* 0x0000005000007945 */ /* 0x000fe20003800000 */
[----:B0-----:R-:W-:-:S02]  /*d910*/  IADD3 R5, R148, 0x700, RZ ;  /* 0x0000070094057810 */ /* 0x001fc40007ffe0ff */
[----:B------:R-:W-:Y:S01]  /*d920*/  LEA.HI.SX32 R23, R23, R148, 0x1b ;  /* 0x0000009417177211 */ /* 0x000fe200078fdaff */
[----:B------:R-:W-:Y:S05]  /*d930*/  @!P0 BRA `(.L_x_678) ;  /* 0x0000001000008947 */ /* 0x000fea0003800000 */
[----:B--2---:R0:W-:Y:S02]  /*d940*/  RED.E.ADD.F32.FTZ.RN.STRONG.GPU [R2.64+-0x2800], R7 ;  /* 0xffd800070200798e */ /* 0x0041e4000c10e79e */
.L_x_678:
[----:B------:R-:W-:Y:S05]  /*d950*/  BSYNC B0 ;  /* 0x0000000000007941 */ /* 0x000fea0003800000 */
.L_x_677:
[----:B------:R-:W3:Y:S01]  /*d960*/  LDS R23, [R23.X4+0x3b00] ;  /* 0x003b000017177984 */ /* 0x000ee20000004800 */
[----:B------:R-:W-:Y:S01]  /*d970*/  BSSY B0, `(.L_x_679) ;  /* 0x0000005000007945 */ /* 0x000fe20003800000 */
[----:B0-2---:R-:W-:Y:S02]  /*d980*/  IADD3 R7, R148, 0x780, RZ ;  /* 0x0000078094077810 */ /* 0x005fe40007ffe0ff */
[----:B------:R-:W-:Y:S01]  /*d990*/  LEA.HI.SX32 R5, R5, R148, 0x1b ;  /* 0x0000009405057211 */ /* 0x000fe200078fdaff */
[----:B------:R-:W-:Y:S05]  /*d9a0*/  @!P1 BRA `(.L_x_680) ;  /* 0x0000001000009947 */ /* 0x000fea0003800000 */
[----:B---3--:R0:W-:Y:S02]  /*d9b0*/  RED.E.ADD.F32.FTZ.RN.STRONG.GPU [R2.64+-0x2600], R23 ;  /* 0xffda00170200798e */ /* 0x0081e4000c10e79e */
.L_x_680:
[----:B------:R-:W-:Y:S05]  /*d9c0*/  BSYNC B0 ;  /* 0x0000000000007941 */ /* 0x000fea0003800000 */
.L_x_679:
[----:B------:R-:W2:Y:S01]  /*d9d0*/  LDS R5, [R5.X4+0x3d00] ;  /* 0x003d000005057984 */ /* 0x000ea20000004800 */
[----:B------:R-:W-:Y:S01]  /*d9e0*/  BSSY B0, `(.L_x_681) ;  /* 0x0000005000007945 */ /* 0x000fe20003800000 */
[----:B0--3--:R-:W-:Y:S02]  /*d9f0*/  IADD3 R23, R148, 0x800, RZ ;  /* 0x0000080094177810 */ /* 0x009fe40007ffe0ff */
[----:B------:R-:W-:Y:S01]  /*da00*/  LEA.HI.SX32 R7, R7, R148, 0x1b ;  /* 0x0000009407077211 */ /* 0x000fe200078fdaff */
[----:B------:R-:W-:Y:S05]  /*da10*/  @!P2 BRA `(.L_x_682) ;  /* 0x000000100000a947 */ /* 0x000fea0003800000 */
[----:B--2---:R0:W-:Y:S02]  /*da20*/  RED.E.ADD.F32.FTZ.RN.STRONG.GPU [R2.64+-0x2400], R5 ;  /* 0xffdc00050200798e */ /* 0x0041e4000c10e79e */
.L_x_682:
[----:B------:R-:W-:Y:S05]  /*da30*/  BSYNC B0 ;  /* 0x0000000000007941 */ /* 0x000fea0003800000 */
.L_x_681:
[----:B------:R-:W3:Y:S01]  /*da40*/  LDS R7, [R7.X4+0x3f00] ;  /* 0x003f000007077984 */ /* 0x000ee20000004800 */
[----:B------:R-:W-:Y:S01]  /*da50*/  BSSY B0, `(.L_x_683) ;  /* 0x0000005000007945 */ /* 0x000fe20003800000 */
[----:B0-2---:R-:W-:-:S02]  /*da60*/  IADD3 R5, R148, 0x880, RZ ;  /* 0x0000088094057810 */ /* 0x005fc40007ffe0ff */
[----:B------:R-:W-:Y:S01]  /*da70*/  LEA.HI.SX32 R23, R23, R148, 0x1b ;  /* 0x0000009417177211 */ /* 0x000fe200078fdaff */
[----:B------:R-:W-:Y:S05]  /*da80*/  @!P3 BRA `(.L_x_684) ;  /* 0x000000100000b947 */ /* 0x000fea0003800000 */
[----:B---3--:R0:W-:Y:S02]  /*da90*/  RED.E.ADD.F32.FTZ.RN.STRONG.GPU [R2.64+-0x2200], R7 ;  /* 0xffde00070200798e */ /* 0x0081e4000c10e79e */
.L_x_684:
[----:B------:R-:W-:Y:S05]  /*daa0*/  BSYNC B0 ;  /* 0x0000000000007941 */ /* 0x000fea0003800000 */
.L_x_683:
[----:B------:R-:W2:Y:S01]  /*dab0*/  LDS R23, [R23.X4+0x4100] ;  /* 0x0041000017177984 */ /* 0x000ea20000004800 */
[----:B------:R-:W-:Y:S01]  /*dac0*/  BSSY B0, `(.L_x_685) ;  /* 0x0000004000007945 */ /* 0x000fe20003800000 */
[----:B------:R-:W-:Y:S01]  /*dad0*/  LEA.HI.SX32 R5, R5, R148, 0x1b ;  /* 0x0000009405057211 */ /* 0x000fe200078fdaff */
[----:B------:R-:W-:Y:S05]  /*dae0*/  @!P4 BRA `(.L_x_686) ;  /* 0x000000100000c947 */ /* 0x000fea0003800000 */
[----:B--2---:R2:W-:Y:S02]  /*daf0*/  RED.E.ADD.F32.FTZ.RN.STRONG.GPU [R2.64+-0x2000], R23 ;  /* 0xffe000170200798e */ /* 0x0045e4000c10e79e */
.L_x_686:
[----:B------:R-:W-:Y:S05]  /*db00*/  BSYNC B0 ;  /* 0x0000000000007941 */ /* 0x000fea0003800000 */
.L_x_685:
[----:B------:R-:W4:Y:S01]  /*db10*/  LDS R5, [R5.X4+0x4300] ;  /* 0x0043000005057984 */ /* 0x000f220000004800 */
[----:B------:R-:W-:Y:S01]  /*db20*/  BSSY B0, `(.L_x_687) ;  /* 0x0000005000007945 */ /* 0x000fe20003800000 */
[C---:B0--3--:R-:W-:Y:S02]  /*db30*/  IADD3 R7, R148.reuse, 0x900, RZ ;  /* 0x0000090094077810 */ /* 0x049fe40007ffe0ff */
[----:B--2---:R-:W-:Y:S01]  /*db40*/  IADD3 R23, R148, 0x980, RZ ;  /* 0x0000098094177810 */ /* 0x004fe20007ffe0ff */
[----:B------:R-:W-:Y:S05]  /*db50*/  @!P5 BRA `(.L_x_688) ;  /* 0x000000100000d947 */ /* 0x000fea0003800000 */
[----:B----4-:R0:W-:Y:S02]  /*db60*/  RED.E.ADD.F32.FTZ.RN.STRONG.GPU [R2.64+-0x1e00], R5 ;  /* 0xffe200050200798e */ /* 0x0101e4000c10e79e */
.L_x_688:
[----:B------:R-:W-:Y:S05]  /*db70*/  BSYNC B0 ;  /* 0x0000000000007941 */ /* 0x000fea0003800000 */
.L_x_687:
        /* <DEDUP_REMOVED lines=14> */
.L_x_690:
[----:B------:R-:W-:Y:S05]  /*dc60*/  BSYNC B0 ;  /* 0x0000000000007941 */ /* 0x000fea0003800000 */
.L_x_689:
[----:B------:R-:W2:Y:S01]  /*dc70*/  LDS R23, [R23.X4+0x4700] ;  /* 0x0047000017177984 */ /* 0x000ea20000004800 */
[----:B------:R-:W-:Y:S01]  /*dc80*/  BSSY B0, `(.L_x_691) ;  /* 0x0000005000007945 */ /* 0x000fe20003800000 */
[----:B0-----:R-:W-:Y:S02]  /*dc90*/  IADD3 R7, R148, 0xa80, RZ ;  /* 0x00000a8094077810 */ /* 0x001fe40007ffe0ff */
[----:B------:R-:W-:Y:S01]  /*dca0*/  LEA.HI.SX32 R5, R5, R148, 0x1b ;  /* 0x0000009405057211 */ /* 0x000fe200078fdaff */
[----:B------:R-:W-:Y:S05]  /*dcb0*/  @!P0 BRA `(.L_x_692) ;  /* 0x0000001000008947 */ /* 0x000fea0003800000 */
[----:B--2---:R0:W-:Y:S02]  /*dcc0*/  RED.E.ADD.F32.FTZ.RN.STRONG.GPU [R2.64+-0x1a00], R23 ;  /* 0xffe600170200798e */ /* 0x0041e4000c10e79e */
.L_x_692:
[----:B------:R-:W-:Y:S05]  /*dcd0*/  BSYNC B0 ;  /* 0x0000000000007941 */ /* 0x000fea0003800000 */
.L_x_691:
[----:B------:R-:W3:Y:S01]  /*dce0*/  LDS R5, [R5.X4+0x4900] ;  /* 0x0049000005057984 */ /* 0x000ee20000004800 */
[----:B------:R-:W-:Y:S01]  /*dcf0*/  BSSY B0, `(.L_x_693) ;  /* 0x0000005000007945 */ /* 0x000fe20003800000 */
[----:B0-2---:R-:W-:-:S02]  /*dd00*/  IADD3 R23, R148, 0xb00, RZ ;  /* 0x00000b0094177810 */ /* 0x005fc40007ffe0ff */
[----:B------:R-:W-:Y:S01]  /*dd10*/  LEA.HI.SX32 R7, R7, R148, 0x1b ;  /* 0x0000009407077211 */ /* 0x000fe200078fdaff */
[----:B------:R-:W-:Y:S05]  /*dd20*/  @!P1 BRA `(.L_x_694) ;  /* 0x0000001000009947 */ /* 0x000fea0003800000 */
[----:B---3--:R0:W-:Y:S02]  /*dd30*/  RED.E.ADD.F32.FTZ.RN.STRONG.GPU [R2.64+-0x1800], R5 ;  /* 0xffe800050200798e */ /* 0x0081e4000c10e79e */
.L_x_694:
[----:B------:R-:W-:Y:S05]  /*dd40*/  BSYNC B0 ;  /* 0x0000000000007941 */ /* 0x000fea0003800000 */
.L_x_693:
[----:B------:R-:W2:Y:S01]  /*dd50*/  LDS R7, [R7.X4+0x4b00] ;  /* 0x004b000007077984 */ /* 0x000ea20000004800 */
[----:B------:R-:W-:Y:S01]  /*dd60*/  BSSY B0, `(.L_x_695) ;  /* 0x0000005000007945 */ /* 0x000fe20003800000 */
[----:B0--3--:R-:W-:Y:S02]  /*dd70*/  IADD3 R5, R148, 0xb80, RZ ;  /* 0x00000b8094057810 */ /* 0x009fe40007ffe0ff */
[----:B------:R-:W-:Y:S01]  /*dd80*/  LEA.HI.SX32 R23, R23, R148, 0x1b ;  /* 0x0000009417177211 */ /* 0x000fe200078fdaff */
[----:B------:R-:W-:Y:S05]  /*dd90*/  @!P2 BRA `(.L_x_696) ;  /* 0x000000100000a947 */ /* 0x000fea0003800000 */
[----:B--2---:R0:W-:Y:S02]  /*dda0*/  RED.E.ADD.F32.FTZ.RN.STRONG.GPU [R2.64+-0x1600], R7 ;  /* 0xffea00070200798e */ /* 0x0041e4000c10e79e */
.L_x_696:
[----:B------:R-:W-:Y:S05]  /*ddb0*/  BSYNC B0 ;  /* 0x0000000000007941 */ /* 0x000fea0003800000 */
.L_x_695:
[----:B------:R-:W3:Y:S01]  /*ddc0*/  LDS R23, [R23.X4+0x4d00] ;  /* 0x004d000017177984 */ /* 0x000ee20000004800 */
[----:B------:R-:W-:Y:S01]  /*ddd0*/  BSSY B0, `(.L_x_697) ;  /* 0x0000005000007945 */ /* 0x000fe20003800000 */
[----:B0-2---:R-:W-:Y:S02]  /*dde0*/  IADD3 R7, R148, 0xc00, RZ ;  /* 0x00000c0094077810 */ /* 0x005fe40007ffe0ff */
[----:B------:R-:W-:Y:S01]  /*ddf0*/  LEA.HI.SX32 R5, R5, R148, 0x1b ;  /* 0x0000009405057211 */ /* 0x000fe200078fdaff */
[----:B------:R-:W-:Y:S05]  /*de00*/  @!P3 BRA `(.L_x_698) ;  /* 0x000000100000b947 */ /* 0x000fea0003800000 */
[----:B---3--:R0:W-:Y:S02]  /*de10*/  RED.E.ADD.F32.FTZ.RN.STRONG.GPU [R2.64+-0x1400], R23 ;  /* 0xffec00170200798e */ /* 0x0081e4000c10e79e */
.L_x_698:
[----:B------:R-:W-:Y:S05]  /*de20*/  BSYNC B0 ;  /* 0x0000000000007941 */ /* 0x000fea0003800000 */
.L_x_697:
[----:B------:R-:W2:Y:S01]  /*de30*/  LDS R5, [R5.X4+0x4f00] ;  /* 0x004f000005057984 */ /* 0x000ea20000004800 */
[----:B------:R-:W-:Y:S01]  /*de40*/  BSSY B0, `(.L_x_699) ;  /* 0x0000004000007945 */ /* 0x000fe20003800000 */
[----:B------:R-:W-:Y:S01]  /*de50*/  LEA.HI.SX32 R7, R7, R148, 0x1b ;  /* 0x0000009407077211 */ /* 0x000fe200078fdaff */
[----:B------:R-:W-:Y:S05]  /*de60*/  @!P4 BRA `(.L_x_700) ;  /* 0x000000100000c947 */ /* 0x000fea0003800000 */
[----:B--2---:R2:W-:Y:S02]  /*de70*/  RED.E.ADD.F32.FTZ.RN.STRONG.GPU [R2.64+-0x1200], R5 ;  /* 0xffee00050200798e */ /* 0x0045e4000c10e79e */
.L_x_700:
[----:B------:R-:W-:Y:S05]  /*de80*/  BSYNC B0 ;  /* 0x0000000000007941 */ /* 0x000fea0003800000 */
.L_x_699:
[----:B------:R-:W4:Y:S01]  /*de90*/  LDS R7, [R7.X4+0x5100] ;  /* 0x0051000007077984 */ /* 0x000f220000004800 */
[----:B------:R-:W-:Y:S01]  /*dea0*/  BSSY B0, `(.L_x_701) ;  /* 0x0000005000007945 */ /* 0x000fe20003800000 */
[----:B--2---:R-:W-:-:S02]  /*deb0*/  IADD3 R5, R148, 0xc80, RZ ;  /* 0x00000c8094057810 */ /* 0x004fc40007ffe0ff */
[----:B0--3--:R-:W-:Y:S01]  /*dec0*/  IADD3 R23, R148, 0xd00, RZ ;  /* 0x00000d0094177810 */ /* 0x009fe20007ffe0ff */
[----:B------:R-:W-:Y:S05]  /*ded0*/  @!P5 BRA `(.L_x_702) ;  /* 0x000000100000d947 */ /* 0x000fea0003800000 */
[----:B----4-:R0:W-:Y:S02]  /*dee0*/  RED.E.ADD.F32.FTZ.RN.STRONG.GPU [R2.64+-0x1000], R7 ;  /* 0xfff000070200798e */ /* 0x0101e4000c10e79e */
.L_x_702:
[----:B------:R-:W-:Y:S05]  /*def0*/  BSYNC B0 ;  /* 0x0000000000007941 */ /* 0x000fea0003800000 */
.L_x_701:
        /* <DEDUP_REMOVED lines=14> */
.L_x_704:
[----:B------:R-:W-:Y:S05]  /*dfe0*/  BSYNC B0 ;  /* 0x0000000000007941 */ /* 0x000fea0003800000 */
.L_x_703:
[----:B------:R-:W2:Y:S01]  /*dff0*/  LDS R23, [R23.X4+0x5500] ;  /* 0x0055000017177984 */ /* 0x000ea20000004800 */
[----:B------:R-:W-:Y:S01]  /*e000*/  BSSY B0, `(.L_x_705) ;  /* 0x0000005000007945 */ /* 0x000fe20003800000 */
[----:B0-----:R-:W-:-:S02]  /*e010*/  IADD3 R5, R148, 0xe00, RZ ;  /* 0x00000e0094057810 */ /* 0x001fc40007ffe0ff */
[----:B------:R-:W-:Y:S01]  /*e020*/  LEA.HI.SX32 R7, R7, R148, 0x1b ;  /* 0x0000009407077211 */ /* 0x000fe200078fdaff */
[----:B------:R-:W-:Y:S05]  /*e030*/  @!P0 BRA `(.L_x_706) ;  /* 0x0000001000008947 */ /* 0x000fea0003800000 */
[----:B--2---:R0:W-:Y:S02]  /*e040*/  RED.E.ADD.F32.FTZ.RN.STRONG.GPU [R2.64+-0xc00], R23 ;  /* 0xfff400170200798e */ /* 0x0041e4000c10e79e */
.L_x_706:
[----:B------:R-:W-:Y:S05]  /*e050*/  BSYNC B0 ;  /* 0x0000000000007941 */ /* 0x000fea0003800000 */
.L_x_705:
[----:B------:R-:W3:Y:S01]  /*e060*/  LDS R7, [R7.X4+0x5700] ;  /* 0x0057000007077984 */ /* 0x000ee20000004800 */
[----:B------:R-:W-:Y:S01]  /*e070*/  BSSY B0, `(.L_x_707) ;  /* 0x0000005000007945 */ /* 0x000fe20003800000 */
[----:B0-2---:R-:W-:Y:S02]  /*e080*/  IADD3 R23, R148, 0xe80, RZ ;  /* 0x00000e8094177810 */ /* 0x005fe40007ffe0ff */
[----:B------:R-:W-:Y:S01]  /*e090*/  LEA.HI.SX32 R5, R5, R148, 0x1b ;  /* 0x0000009405057211 */ /* 0x000fe200078fdaff */
[----:B------:R-:W-:Y:S05]  /*e0a0*/  @!P1 BRA `(.L_x_708) ;  /* 0x0000001000009947 */ /* 0x000fea0003800000 */
[----:B---3--:R0:W-:Y:S02]  /*e0b0*/  RED.E.ADD.F32.FTZ.RN.STRONG.GPU [R2.64+-0xa00], R7 ;  /* 0xfff600070200798e */ /* 0x0081e4000c10e79e */
.L_x_708:
[----:B------:R-:W-:Y:S05]  /*e0c0*/  BSYNC B0 ;  /* 0x0000000000007941 */ /* 0x000fea0003800000 */
.L_x_707:
[----:B------:R-:W2:Y:S01]  /*e0d0*/  LDS R5, [R5.X4+0x5900] ;  /* 0x0059000005057984 */ /* 0x000ea20000004800 */
[----:B------:R-:W-:Y:S01]  /*e0e0*/  BSSY B0, `(.L_x_709) ;  /* 0x0000005000007945 */ /* 0x000fe20003800000 */
[----:B0--3--:R-:W-:Y:S02]  /*e0f0*/  IADD3 R7, R148, 0xf00, RZ ;  /* 0x00000f0094077810 */ /* 0x009fe40007ffe0ff */
[----:B------:R-:W-:Y:S01]  /*e100*/  LEA.HI.SX32 R23, R23, R148, 0x1b ;  /* 0x0000009417177211 */ /* 0x000fe200078fdaff */
[----:B------:R-:W-:Y:S05]  /*e110*/  @!P2 BRA `(.L_x_710) ;  /* 0x000000100000a947 */ /* 0x000fea0003800000 */
[----:B--2---:R0:W-:Y:S02]  /*e120*/  RED.E.ADD.F32.FTZ.RN.STRONG.GPU [R2.64+-0x800], R5 ;  /* 0xfff800050200798e */ /* 0x0041e4000c10e79e */
.L_x_710:
[----:B------:R-:W-:Y:S05]  /*e130*/  BSYNC B0 ;  /* 0x0000000000007941 */ /* 0x000fea0003800000 */
.L_x_709:
[----:B------:R-:W3:Y:S01]  /*e140*/  LDS R23, [R23.X4+0x5b00] ;  /* 0x005b000017177984 */ /* 0x000ee20000004800 */
[----:B------:R-:W-:Y:S01]  /*e150*/  BSSY B0, `(.L_x_711) ;  /* 0x0000005000007945 */ /* 0x000fe20003800000 */
[----:B0-2---:R-:W-:-:S02]  /*e160*/  IADD3 R5, R148, 0xf80, RZ ;  /* 0x00000f8094057810 */ /* 0x005fc40007ffe0ff */
[----:B------:R-:W-:Y:S01]  /*e170*/  LEA.HI.SX32 R7, R7, R148, 0x1b ;  /* 0x0000009407077211 */ /* 0x000fe200078fdaff */
[----:B------:R-:W-:Y:S05]  /*e180*/  @!P3 BRA `(.L_x_712) ;  /* 0x000000100000b947 */ /* 0x000fea0003800000 */
[----:B---3--:R0:W-:Y:S02]  /*e190*/  RED.E.ADD.F32.FTZ.RN.STRONG.GPU [R2.64+-0x600], R23 ;  /* 0xfffa00170200798e */ /* 0x0081e4000c10e79e */
.L_x_712:
[----:B------:R-:W-:Y:S05]  /*e1a0*/  BSYNC B0 ;  /* 0x0000000000007941 */ /* 0x000fea0003800000 */
.L_x_711:
[----:B------:R-:W2:Y:S01]  /*e1b0*/  LDS R7, [R7.X4+0x5d00] ;  /* 0x005d000007077984 */ /* 0x000ea20000004800 */
[----:B------:R-:W-:Y:S01]  /*e1c0*/  BSSY B0, `(.L_x_713) ;  /* 0x0000004000007945 */ /* 0x000fe20003800000 */
[----:B------:R-:W-:Y:S01]  /*e1d0*/  LEA.HI.SX32 R5, R5, R148, 0x1b ;  /* 0x0000009405057211 */ /* 0x000fe200078fdaff */
[----:B------:R-:W-:Y:S05]  /*e1e0*/  @!P4 BRA `(.L_x_714) ;  /* 0x000000100000c947 */ /* 0x000fea0003800000 */
[----:B--2---:R2:W-:Y:S02]  /*e1f0*/  RED.E.ADD.F32.FTZ.RN.STRONG.GPU [R2.64+-0x400], R7 ;  /* 0xfffc00070200798e */ /* 0x0045e4000c10e79e */
.L_x_714:
[----:B------:R-:W-:Y:S05]  /*e200*/  BSYNC B0 ;  /* 0x0000000000007941 */ /* 0x000fea0003800000 */
.L_x_713:
[----:B------:R-:W4:Y:S01]  /*e210*/  LDS R5, [R5.X4+0x5f00] ;  /* 0x005f000005057984 */ /* 0x000f220000004800 */
[----:B------:R-:W-:Y:S01]  /*e220*/  BSSY B0, `(.L_x_715) ;  /* 0x0000003000007945 */ /* 0x000fe20003800000 */
[----:B------:R-:W-:Y:S05]  /*e230*/  @!P5 BRA `(.L_x_716) ;  /* 0x000000100000d947 */ /* 0x000fea0003800000 */
[----:B----4-:R4:W-:Y:S02]  /*e240*/  RED.E.ADD.F32.FTZ.RN.STRONG.GPU [R2.64+-0x200], R5 ;  /* 0xfffe00050200798e */ /* 0x0109e4000c10e79e */
.L_x_716:
[----:B------:R-:W-:Y:S05]  /*e250*/  BSYNC B0 ;  /* 0x0000000000007941 */ /* 0x000fea0003800000 */
.L_x_715:
[----:B0-2-4-:R-:W0:Y:S01]  /*e260*/  SHFL.DOWN PT, R2, R17, 0x1, 0x1f ;  /* 0x08201f0011027f89 */ /* 0x015e2200000e0000 */
[----:B------:R-:W-:Y:S01]  /*e270*/  ISETP.GT.AND P0, PT, R147, 0x1e, PT ;  /* 0x0000001e9300780c */ /* 0x000fe20003f04270 */
[----:B------:R-:W-:Y:S01]  /*e280*/  FADD.FTZ R172, R11, R172 ;  /* 0x000000ac0bac7221 */ /* 0x000fe20000010000 */
        /* <DEDUP_REMOVED lines=87> */
[----:B------:R-:W-:-:S02]  /*e800*/  FFMA.FTZ R36, R36, R29, R97 ;  /* 0x0000001d24247223 */ /* 0x000fc40000010061 */
        /* <DEDUP_REMOVED lines=63> */
.L_x_718:
[----:B0-----:R-:W-:Y:S05]  /*ec00*/  BSYNC B0 ;  /* 0x0000000000007941 */ /* 0x001fea0003800000 */
.L_x_717:
        /* <DEDUP_REMOVED lines=8> */
.L_x_618:
[----:B------:R-:W-:Y:S01]  /*ec90*/  BAR.SYNC.DEFER_BLOCKING 0x0 ;  /* 0x0000000000007b1d */ /* 0x000fe20000010000 */
[C---:B------:R-:W-:Y:S02]  /*eca0*/  LOP3.LUT R28, R146.reuse, 0x20, RZ, 0xfc, !PT ;  /* 0x00000020921c7812 */ /* 0x040fe400078efcff */
[-C--:B------:R-:W-:Y:S02]  /*ecb0*/  ISETP.GE.AND P2, PT, R146, R27.reuse, PT ;  /* 0x0000001b9200720c */ /* 0x080fe40003f46270 */
[----:B------:R-:W-:Y:S01]  /*ecc0*/  ISETP.GE.AND P1, PT, R28, R27, PT ;  /* 0x0000001b1c00720c */ /* 0x000fe20003f26270 */
[----:B------:R-:W2:Y:S01]  /*ecd0*/  LDL R52, [R1+0x8] ;  /* 0x0000080001347983 */ /* 0x000ea20000100800 */
[C---:B------:R-:W-:Y:S01]  /*ece0*/  LOP3.LUT R26, R146.reuse, 0x40, RZ, 0xfc, !PT ;  /* 0x00000040921a7812 */ /* 0x040fe200078efcff */
[----:B------:R-:W-:Y:S01]  /*ecf0*/  ULDC.64 UR8, c[0x0][0x2d8] ;  /* 0x0000b60000087ab9 */ /* 0x000fe20000000a00 */
[----:B------:R-:W-:Y:S01]  /*ed00*/  LOP3.LUT R0, R146, 0x60, RZ, 0xfc, !PT ;  /* 0x0000006092007812 */ /* 0x000fe200078efcff */
[----:B------:R-:W3:Y:S01]  /*ed10*/  LDL R50, [R1+0x4] ;  /* 0x0000040001327983 */ /* 0x000ee20000100800 */
[----:B------:R-:W-:-:S02]  /*ed20*/  PRMT R3, RZ, 0x7610, R3 ;  /* 0x00007610ff037816 */ /* 0x000fc40000000003 */
[C---:B------:R-:W-:Y:S01]  /*ed30*/  LOP3.LUT R2, R146.reuse, 0x80, RZ, 0xfc, !PT ;  /* 0x0000008092027812 */ /* 0x040fe200078efcff */
[----:B------:R-:W4:Y:S01]  /*ed40*/  LDL R48, [R1] ;  /* 0x0000000001307983 */ /* 0x000f220000100800 */
[----:B------:R-:W-:Y:S02]  /*ed50*/  PRMT R5, RZ, 0x7610, R5 ;  /* 0x00007610ff057816 */ /* 0x000fe40000000005 */
[C---:B0-----:R-:W-:Y:S02]  /*ed60*/  LOP3.LUT R4, R146.reuse, 0xa0, RZ, 0xfc, !PT ;  /* 0x000000a092047812 */ /* 0x041fe400078efcff */
[----:B------:R-:W-:Y:S02]  /*ed70*/  LOP3.LUT R6, R146, 0xc0, RZ, 0xfc, !PT ;  /* 0x000000c092067812 */ /* 0x000fe400078efcff */
[-C--:B------:R-:W-:Y:S02]  /*ed80*/  ISETP.GE.AND P0, PT, R26, R27.reuse, PT ;  /* 0x0000001b1a00720c */ /* 0x080fe40003f06270 */
[----:B------:R-:W-:Y:S01]  /*ed90*/  LOP3.LUT R8, R146, 0xe0, RZ, 0xfc, !PT ;  /* 0x000000e092087812 */ /* 0x000fe200078efcff */
[----:B------:R-:W2:Y:S01]  /*eda0*/  @!P2 LDG.E.U16 R3, [R92.64] ;  /* 0x0000001e5c03a981 */ /* 0x000ea2000c1e1500 */
[----:B------:R-:W-:-:S02]  /*edb0*/  ISETP.GE.AND P4, PT, R0, R27, PT ;  /* 0x0000001b0000720c */ /* 0x000fc40003f86270 */
[----:B------:R-:W-:Y:S01]  /*edc0*/  LOP3.LUT R10, R146, 0x100, RZ, 0xfc, !PT ;  /* 0x00000100920a7812 */ /* 0x000fe200078efcff */
[----:B------:R-:W3:Y:S01]  /*edd0*/  @!P1 LDG.E.U16 R5, [R92.64+0x40] ;  /* 0x0000401e5c059981 */ /* 0x000ee2000c1e1500 */
        /* <DEDUP_REMOVED lines=9> */
[----:B------:R-:W4:Y:S01]  /*ee70*/  @!P0 LDG.E.U16 R7, [R92.64+0x80] ;  /* 0x0000801e5c078981 */ /* 0x000f22000c1e1500 */
[C---:B------:R-:W-:Y:S02]  /*ee80*/  LOP3.LUT R12, R146.reuse, 0x120, RZ, 0xfc, !PT ;  /* 0x00000120920c7812 */ /* 0x040fe400078efcff */
[----:B------:R-:W-:Y:S01]  /*ee90*/  PRMT R32, RZ, 0x7610, R32 ;  /* 0x00007610ff207816 */ /* 0x000fe20000000020 */
[----:B------:R-:W5:Y:S01]  /*eea0*/  @!P4 LDG.E.U16 R9, [R92.64+0xc0] ;  /* 0x0000c01e5c09c981 */ /* 0x000f62000c1e1500 */
[----:B------:R-:W-:-:S02]  /*eeb0*/  LOP3.LUT R14, R146, 0x140, RZ, 0xfc, !PT ;  /* 0x00000140920e7812 */ /* 0x000fc400078efcff */
[----:B------:R-:W-:Y:S01]  /*eec0*/  PRMT R13, RZ, 0x7610, R13 ;  /* 0x00007610ff0d7816 */ /* 0x000fe2000000000d */
[----:B------:R-:W5:Y:S01]  /*eed0*/  @!P6 LDG.E.U16 R30, [R92.64+0x100] ;  /* 0x0001001e5c1ee981 */ /* 0x000f62000c1e1500 */
[C---:B------:R-:W-:Y:S02]  /*eee0*/  LOP3.LUT R16, R146.reuse, 0x160, RZ, 0xfc, !PT ;  /* 0x0000016092107812 */ /* 0x040fe400078efcff */
[----:B------:R-:W-:Y:S01]  /*eef0*/  PRMT R34, RZ, 0x7610, R34 ;  /* 0x00007610ff227816 */ /* 0x000fe20000000022 */
[----:B------:R-:W5:Y:S01]  /*ef00*/  @!P5 LDG.E.U16 R11, [R92.64+0x140] ;  /* 0x0001401e5c0bd981 */ /* 0x000f62000c1e1500 */
[C---:B------:R-:W-:Y:S02]  /*ef10*/  LOP3.LUT R18, R146.reuse, 0x180, RZ, 0xfc, !PT ;  /* 0x0000018092127812 */ /* 0x040fe400078efcff */
[----:B------:R-:W-:Y:S01]  /*ef20*/  LOP3.LUT R20, R146, 0x1a0, RZ, 0xfc, !PT ;  /* 0x000001a092147812 */ /* 0x000fe200078efcff */
[----:B------:R-:W5:Y:S01]  /*ef30*/  @!P3 LDG.E.U16 R32, [R92.64+0x180] ;  /* 0x0001801e5c20b981 */ /* 0x000f62000c1e1500 */
[----:B------:R-:W-:-:S02]  /*ef40*/  ISETP.GE.AND P0, PT, R12, R27, PT ;  /* 0x0000001b0c00720c */ /* 0x000fc40003f06270 */
[----:B------:R-:W-:Y:S01]  /*ef50*/  LOP3.LUT R22, R146, 0x1c0, RZ, 0xfc, !PT ;  /* 0x000001c092167812 */ /* 0x000fe200078efcff */
[----:B------:R-:W5:Y:S01]  /*ef60*/  @!P2 LDG.E.U16 R13, [R92.64+0x1c0] ;  /* 0x0001c01e5c0da981 */ /* 0x000f62000c1e1500 */
[-C--:B------:R-:W-:Y:S02]  /*ef70*/  ISETP.GE.AND P4, PT, R14, R27.reuse, PT ;  /* 0x0000001b0e00720c */ /* 0x080fe40003f86270 */
[----:B------:R-:W-:Y:S01]  /*ef80*/  LOP3.LUT R24, R146, 0x1e0, RZ, 0xfc, !PT ;  /* 0x000001e092187812 */ /* 0x000fe200078efcff */
[----:B------:R-:W5:Y:S01]  /*ef90*/  @!P1 LDG.E.U16 R34, [R92.64+0x200] ;  /* 0x0002001e5c229981 */ /* 0x000f62000c1e1500 */
        /* <DEDUP_REMOVED lines=45> */
[----:B------:R-:W-:Y:S01]  /*f270*/  LDS.U16 R11, [R145+0x10] ;  /* 0x00001000910b7984 */ /* 0x000fe20000000400 */
[----:B0-----:R-:W-:-:S02]  /*f280*/  HADD2.F32 R3, -RZ, R3.H0_H0 ;  /* 0x20000003ff037230 */ /* 0x001fc40000004100 */
[----:B-1----:R-:W-:-:S03]  /*f290*/  HADD2.F32 R7, -RZ, R7.H0_H0 ;  /* 0x20000007ff077230 */ /* 0x002fc60000004100 */
[----:B------:R-:W-:Y:S02]  /*f2a0*/  FADD.FTZ R15, R3, UR5 ;  /* 0x00000005030f7e21 */ /* 0x000fe40008010000 */
[----:B------:R-:W-:Y:S01]  /*f2b0*/  LDS.U16 R3, [R145+0x8] ;  /* 0x0000080091037984 */ /* 0x000fe20000000400 */
[----:B------:R-:W-:Y:S02]  /*f2c0*/  FADD.FTZ R19, R7, UR5 ;  /* 0x0000000507137e21 */ /* 0x000fe40008010000 */
[----:B------:R-:W-:Y:S01]  /*f2d0*/  FSETP.GTU.FTZ.AND P1, PT, R15, 20, PT ;  /* 0x41a000000f00780b */ /* 0x000fe20003f3c000 */
[----:B--2---:R-:W-:Y:S01]  /*f2e0*/  HADD2.F32 R9, -RZ, R9.H0_H0 ;  /* 0x20000009ff097230 */ /* 0x004fe20000004100 */
[----:B------:R-:W-:Y:S01]  /*f2f0*/  LDS.U16 R7, [R145+0xc] ;  /* 0x00000c0091077984 */ /* 0x000fe20000000400 */
[----:B------:R-:W-:Y:S01]  /*f300*/  FSETP.GTU.FTZ.AND P5, PT, R19, 20, PT ;  /* 0x41a000001300780b */ /* 0x000fe20003fbc000 */
[----:B---3--:R-:W-:Y:S02]  /*f310*/  HADD2.F32 R5, -RZ, R5.H0_H0 ;  /* 0x20000005ff057230 */ /* 0x008fe40000004100 */
[----:B------:R-:W-:-:S02]  /*f320*/  FADD.FTZ R21, R9, UR5 ;  /* 0x0000000509157e21 */ /* 0x000fc40008010000 */
[----:B------:R-:W0:Y:S01]  /*f330*/  LDS.U16 R9, [R145+0xe] ;  /* 0x00000e0091097984 */ /* 0x000e220000000400 */
[----:B------:R-:W-:-:S03]  /*f340*/  FADD.FTZ R17, R5, UR5 ;  /* 0x0000000505117e21 */ /* 0x000fc60008010000 */
[----:B------:R-:W1:Y:S01]  /*f350*/  LDS.U16 R5, [R145+0xa] ;  /* 0x00000a0091057984 */ /* 0x000e620000000400 */
[----:B------:R-:W-:Y:S01]  /*f360*/  @!P1 FMUL.FTZ R15, R15, -1.4426950216293334961 ;  /* 0xbfb8aa3b0f0f9820 */ /* 0x000fe20000410000 */
[----:B------:R-:W-:Y:S02]  /*f370*/  FSETP.GTU.FTZ.AND P6, PT, R17, 20, PT ;  /* 0x41a000001100780b */ /* 0x000fe40003fdc000 */
[----:B------:R-:W-:-:S03]  /*f380*/  @!P5 FMUL.FTZ R19, R19, -1.4426950216293334961 ;  /* 0xbfb8aa3b1313d820 */ /* 0x000fc60000410000 */
[----:B------:R-:W2:Y:S08]  /*f390*/  @!P1 MUFU.EX2 R15, R15 ;  /* 0x0000000f000f9308 */ /* 0x000eb00000000800 */
[----:B------:R-:W3:Y:S01]  /*f3a0*/  @!P5 MUFU.EX2 R19, R19 ;  /* 0x000000130013d308 */ /* 0x000ee20000000800 */
[----:B------:R-:W-:-:S07]  /*f3b0*/  @!P6 FMUL.FTZ R17, R17, -1.4426950216293334961 ;  /* 0xbfb8aa3b1111e820 */ /* 0x000fce0000410000 */
[----:B------:R-:W5:Y:S01]  /*f3c0*/  @!P6 MUFU.EX2 R17, R17 ;  /* 0x000000110011e308 */ /* 0x000f620000000800 */
[----:B--2---:R-:W-:Y:S02]  /*f3d0*/  @!P1 FADD.FTZ R15, R15, 1 ;  /* 0x3f8000000f0f9421 */ /* 0x004fe40000010000 */
[----:B---3--:R-:W-:-:S05]  /*f3e0*/  @!P5 FADD.FTZ R19, R19, 1 ;  /* 0x3f8000001313d421 */ /* 0x008fca0000010000 */
[----:B------:R-:W2:Y:S01]  /*f3f0*/  @!P1 MUFU.RCP R30, R15 ;  /* 0x0000000f001e9308 */ /* 0x000ea20000001000 */
[----:B----4-:R-:W-:-:S07]  /*f400*/  HADD2.F32 R13, -RZ, R13.H0_H0 ;  /* 0x2000000dff0d7230 */ /* 0x010fce0000004100 */
[----:B------:R-:W3:Y:S01]  /*f410*/  @!P5 MUFU.RCP R32, R19 ;  /* 0x000000130020d308 */ /* 0x000ee20000001000 */
[----:B0-----:R-:W-:Y:S01]  /*f420*/  HADD2.F32 R9, -RZ, R9.H0_H0 ;  /* 0x20000009ff097230 */ /* 0x001fe20000004100 */
[----:B-----5:R-:W-:Y:S02]  /*f430*/  @!P6 FADD.FTZ R17, R17, 1 ;  /* 0x3f8000001111e421 */ /* 0x020fe40000010000 */
[----:B------:R-:W-:Y:S02]  /*f440*/  FADD.FTZ R13, R13, UR5 ;  /* 0x000000050d0d7e21 */ /* 0x000fe40008010000 */
[----:B------:R-:W-:Y:S02]  /*f450*/  FADD.FTZ R9, R9, UR5 ;  /* 0x0000000509097e21 */ /* 0x000fe40008010000 */
[----:B--2---:R-:W-:Y:S01]  /*f460*/  @!P1 FMUL.FTZ R157, R157, R30 ;  /* 0x0000001e9d9d9220 */ /* 0x004fe20000410000 */
[----:B------:R-:W0:Y:S02]  /*f470*/  @!P6 MUFU.RCP R17, R17 ;  /* 0x000000110011e308 */ /* 0x000e240000001000 */
[----:B------:R-:W-:Y:S01]  /*f480*/  FSETP.GTU.FTZ.AND P1, PT, R9, 20, PT ;  /* 0x41a000000900780b */ /* 0x000fe20003f3c000 */
[----:B------:R-:W-:Y:S01]  /*f490*/  HADD2.F32 R3, -RZ, R3.H0_H0 ;  /* 0x20000003ff037230 */ /* 0x000fe20000004100 */
[----:B---3--:R-:W-:Y:S01]  /*f4a0*/  @!P5 FMUL.FTZ R159, R159, R32 ;  /* 0x000000209f9fd220 */ /* 0x008fe20000410000 */
[----:B------:R-:W-:Y:S01]  /*f4b0*/  FSETP.GTU.FTZ.AND P5, PT, R13, 20, PT ;  /* 0x41a000000d00780b */ /* 0x000fe20003fbc000 */
[----:B-1----:R-:W-:-:S02]  /*f4c0*/  HADD2.F32 R5, -RZ, R5.H0_H0 ;  /* 0x20000005ff057230 */ /* 0x002fc40000004100 */
[----:B------:R-:W-:Y:S01]  /*f4d0*/  HADD2.F32 R7, -RZ, R7.H0_H0 ;  /* 0x20000007ff077230 */ /* 0x000fe20000004100 */
[----:B------:R-:W-:Y:S01]  /*f4e0*/  FADD.FTZ R3, R3, UR5 ;  /* 0x0000000503037e21 */ /* 0x000fe20008010000 */
[----:B------:R-:W-:Y:S01]  /*f4f0*/  HADD2.F32 R11, -RZ, R11.H0_H0 ;  /* 0x2000000bff0b7230 */ /* 0x000fe20000004100 */
[----:B------:R-:W-:Y:S02]  /*f500*/  FADD.FTZ R5, R5, UR5 ;  /* 0x0000000505057e21 */ /* 0x000fe40008010000 */
[----:B------:R-:W-:Y:S01]  /*f510*/  FADD.FTZ R7, R7, UR5 ;  /* 0x0000000507077e21 */ /* 0x000fe20008010000 */
[----:B------:R-:W-:Y:S01]  /*f520*/  FSETP.GTU.FTZ.AND P4, PT, R3, 20, PT ;  /* 0x41a000000300780b */ /* 0x000fe20003f9c000 */
[----:B------:R-:W-:Y:S01]  /*f530*/  FADD.FTZ R11, R11, UR5 ;  /* 0x000000050b0b7e21 */ /* 0x000fe20008010000 */
[----:B------:R-:W-:Y:S01]  /*f540*/  FSETP.GTU.FTZ.AND P3, PT, R5, 20, PT ;  /* 0x41a000000500780b */ /* 0x000fe20003f7c000 */
[----:B------:R-:W-:Y:S01]  /*f550*/  @!P1 FMUL.FTZ R9, R9, -1.4426950216293334961 ;  /* 0xbfb8aa3b09099820 */ /* 0x000fe20000410000 */
[----:B------:R-:W-:Y:S01]  /*f560*/  FSETP.GTU.FTZ.AND P2, PT, R7, 20, PT ;  /* 0x41a000000700780b */ /* 0x000fe20003f5c000 */
[----:B------:R-:W-:-:S02]  /*f570*/  @!P5 FMUL.FTZ R13, R13, -1.4426950216293334961 ;  /* 0xbfb8aa3b0d0dd820 */ /* 0x000fc40000410000 */
[----:B0-----:R-:W-:Y:S01]  /*f580*/  @!P6 FMUL.FTZ R158, R158, R17 ;  /* 0x000000119e9ee220 */ /* 0x001fe20000410000 */
[----:B------:R-:W-:Y:S01]  /*f590*/  FSETP.GTU.FTZ.AND P6, PT, R11, 20, PT ;  /* 0x41a000000b00780b */ /* 0x000fe20003fdc000 */
[----:B------:R-:W0:Y:S01]  /*f5a0*/  @!P1 MUFU.EX2 R9, R9 ;  /* 0x0000000900099308 */ /* 0x000e220000000800 */
[----:B------:R-:W-:-:S07]  /*f5b0*/  FSETP.GTU.FTZ.AND P0, PT, R21, 20, PT ;  /* 0x41a000001500780b */ /* 0x000fce0003f1c000 */
[----:B------:R-:W1:Y:S01]  /*f5c0*/  @!P5 MUFU.EX2 R13, R13 ;  /* 0x0000000d000dd308 */ /* 0x000e620000000800 */
[----:B------:R-:W-:Y:S02]  /*f5d0*/  @!P4 FMUL.FTZ R3, R3, -1.4426950216293334961 ;  /* 0xbfb8aa3b0303c820 */ /* 0x000fe40000410000 */
[----:B------:R-:W-:Y:S02]  /*f5e0*/  @!P3 FMUL.FTZ R5, R5, -1.4426950216293334961 ;  /* 0xbfb8aa3b0505b820 */ /* 0x000fe40000410000 */
[----:B------:R-:W-:Y:S02]  /*f5f0*/  @!P2 FMUL.FTZ R7, R7, -1.4426950216293334961 ;  /* 0xbfb8aa3b0707a820 */ /* 0x000fe40000410000 */
[----:B------:R-:W-:Y:S01]  /*f600*/  @!P6 FMUL.FTZ R11, R11, -1.4426950216293334961 ;  /* 0xbfb8aa3b0b0be820 */ /* 0x000fe20000410000 */
[----:B------:R-:W2:Y:S01]  /*f610*/  @!P4 MUFU.EX2 R3, R3 ;  /* 0x000000030003c308 */ /* 0x000ea20000000800 */
[----:B0-----:R-:W-:-:S07]  /*f620*/  @!P1 FADD.FTZ R9, R9, 1 ;  /* 0x3f80000009099421 */ /* 0x001fce0000010000 */
[----:B------:R-:W0:Y:S01]  /*f630*/  @!P3 MUFU.EX2 R5, R5 ;  /* 0x000000050005b308 */ /* 0x000e220000000800 */
[----:B-1----:R-:W-:-:S07]  /*f640*/  @!P5 FADD.FTZ R13, R13, 1 ;  /* 0x3f8000000d0dd421 */ /* 0x002fce0000010000 */
[----:B------:R-:W1:Y:S01]  /*f650*/  @!P2 MUFU.EX2 R7, R7 ;  /* 0x000000070007a308 */ /* 0x000e620000000800 */
[----:B------:R-:W-:Y:S01]  /*f660*/  @!P0 FMUL.FTZ R21, R21, -1.4426950216293334961 ;  /* 0xbfb8aa3b15158820 */ /* 0x000fe20000410000 */
[----:B------:R-:W-:-:S06]  /*f670*/  SHF.L.U32 R15, R148, 0x4, RZ ;  /* 0x00000004940f7819 */ /* 0x000fcc00000006ff */
[----:B------:R-:W3:Y:S01]  /*f680*/  @!P6 MUFU.EX2 R11, R11 ;  /* 0x0000000b000be308 */ /* 0x000ee20000000800 */
[----:B------:R-:W-:Y:S01]  /*f690*/  LOP3.LUT R30, R15, 0xfffffe00, RZ, 0xc0, !PT ;  /* 0xfffffe000f1e7812 */ /* 0x000fe200078ec0ff */
[----:B--2---:R-:W-:-:S06]  /*f6a0*/  @!P4 FADD.FTZ R3, R3, 1 ;  /* 0x3f8000000303c421 */ /* 0x004fcc0000010000 */
[----:B------:R-:W2:Y:S01]  /*f6b0*/  @!P1 MUFU.RCP R9, R9 ;  /* 0x0000000900099308 */ /* 0x000ea20000001000 */
[----:B0-----:R-:W-:-:S07]  /*f6c0*/  @!P3 FADD.FTZ R5, R5, 1 ;  /* 0x3f8000000505b421 */ /* 0x001fce0000010000 */
[----:B------:R-:W0:Y:S01]  /*f6d0*/  @!P5 MUFU.RCP R13, R13 ;  /* 0x0000000d000dd308 */ /* 0x000e220000001000 */
[----:B-1----:R-:W-:Y:S01]  /*f6e0*/  @!P2 FADD.FTZ R7, R7, 1 ;  /* 0x3f8000000707a421 */ /* 0x002fe20000010000 */
[----:B------:R-:W-:-:S06]  /*f6f0*/  LEA R46, R147, R30, 0x4 ;  /* 0x0000001e932e7211 */ /* 0x000fcc00078e20ff */
[----:B------:R-:W1:Y:S01]  /*f700*/  @!P0 MUFU.EX2 R21, R21 ;  /* 0x0000001500158308 */ /* 0x000e620000000800 */
[----:B---3--:R-:W-:-:S07]  /*f710*/  @!P6 FADD.FTZ R11, R11, 1 ;  /* 0x3f8000000b0be421 */ /* 0x008fce0000010000 */
[----:B------:R3:W-:Y:S01]  /*f720*/  @!P4 MUFU.RCP R38, R3 ;  /* 0x000000030026c308 */ /* 0x0007e20000001000 */
[----:B--2---:R-:W-:-:S07]  /*f730*/  @!P1 FMUL.FTZ R164, R164, R9 ;  /* 0x00000009a4a49220 */ /* 0x004fce0000410000 */
[----:B------:R2:W-:Y:S01]  /*f740*/  @!P3 MUFU.RCP R39, R5 ;  /* 0x000000050027b308 */ /* 0x0005e20000001000 */
[----:B---3--:R-:W-:Y:S01]  /*f750*/  IADD3 R3, R46, 0x6, RZ ;  /* 0x000000062e037810 */ /* 0x008fe20007ffe0ff */
[----:B0-----:R-:W-:Y:S01]  /*f760*/  @!P5 FMUL.FTZ R166, R166, R13 ;  /* 0x0000000da6a6d220 */ /* 0x001fe20000410000 */
[----:B------:R-:W-:Y:S05]  /*f770*/  LDS.U16 R9, [R145+0x1a] ;  /* 0x00001a0091097984 */ /* 0x000fea0000000400 */
[----:B------:R0:W-:Y:S01]  /*f780*/  @!P2 MUFU.RCP R40, R7 ;  /* 0x000000070028a308 */ /* 0x0001e20000001000 */
[----:B--2---:R-:W-:Y:S01]  /*f790*/  IADD3 R5, R46, 0x9, RZ ;  /* 0x000000092e057810 */ /* 0x004fe20007ffe0ff */
[----:B------:R-:W-:Y:S01]  /*f7a0*/  LDS.U16 R13, [R145+0x1e] ;  /* 0x00001e00910d7984 */ /* 0x000fe20000000400 */
[----:B------:R-:W-:-:S02]  /*f7b0*/  LEA.HI.SX32 R25, R3, R46, 0x1b ;  /* 0x0000002e03197211 */ /* 0x000fc400078fdaff */
[----:B0-----:R-:W-:-:S03]  /*f7c0*/  IADD3 R7, R46, 0xf, RZ ;  /* 0x0000000f2e077810 */ /* 0x001fc60007ffe0ff */
[----:B------:R0:W-:Y:S01]  /*f7d0*/  @!P6 MUFU.RCP R44, R11 ;  /* 0x0000000b002ce308 */ /* 0x0001e20000001000 */
[-C--:B------:R-:W-:Y:S01]  /*f7e0*/  LEA.HI.SX32 R31, R5, R46.reuse, 0x1b ;  /* 0x0000002e051f7211 */ /* 0x080fe200078fdaff */
[----:B------:R-:W-:Y:S01]  /*f7f0*/  LDS.U16 R3, [R145+0x14] ;  /* 0x0000140091037984 */ /* 0x000fe20000000400 */
[----:B------:R-:W-:Y:S01]  /*f800*/  LEA.HI.SX32 R43, R7, R46, 0x1b ;  /* 0x0000002e072b7211 */ /* 0x000fe200078fdaff */
[----:B-1----:R-:W-:Y:S02]  /*f810*/  @!P0 FADD.FTZ R21, R21, 1 ;  /* 0x3f80000015158421 */ /* 0x002fe40000010000 */
[----:B------:R-:W1:Y:S04]  /*f820*/  LDS.U16 R5, [R145+0x16] ;  /* 0x0000160091057984 */ /* 0x000e680000000400 */
[----:B------:R-:W2:Y:S04]  /*f830*/  LDS.U16 R7, [R145+0x18] ;  /* 0x0000180091077984 */ /* 0x000ea80000000400 */
[----:B0-----:R-:W0:Y:S04]  /*f840*/  LDS.U16 R11, [R145+0x1c] ;  /* 0x00001c00910b7984 */ /* 0x001e280000000400 */
[----:B------:R-:W-:Y:S06]  /*f850*/  BAR.SYNC.DEFER_BLOCKING 0x0 ;  /* 0x0000000000007b1d */ /* 0x000fec0000010000 */
[----:B------:R3:W4:Y:S01]  /*f860*/  @!P0 MUFU.RCP R37, R21 ;  /* 0x0000001500258308 */ /* 0x0007220000001000 */
[----:B------:R-:W-:-:S02]  /*f870*/  IADD3 R15, R46, 0x1, RZ ;  /* 0x000000012e0f7810 */ /* 0x000fc40007ffe0ff */
[C---:B------:R-:W-:Y:S02]  /*f880*/  IADD3 R17, R46.reuse, 0x2, RZ ;  /* 0x000000022e117810 */ /* 0x040fe40007ffe0ff */
[C---:B------:R-:W-:Y:S02]  /*f890*/  IADD3 R19, R46.reuse, 0x3, RZ ;  /* 0x000000032e137810 */ /* 0x040fe40007ffe0ff */
[C---:B------:R-:W-:Y:S02]  /*f8a0*/  IADD3 R36, R46.reuse, 0xe, RZ ;  /* 0x0000000e2e247810 */ /* 0x040fe40007ffe0ff */
[C---:B---3--:R-:W-:Y:S02]  /*f8b0*/  IADD3 R21, R46.reuse, 0x4, RZ ;  /* 0x000000042e157810 */ /* 0x048fe40007ffe0ff */
[----:B------:R-:W-:Y:S02]  /*f8c0*/  IADD3 R23, R46, 0x5, RZ ;  /* 0x000000052e177810 */ /* 0x000fe40007ffe0ff */
[----:B------:R-:W-:-:S02]  /*f8d0*/  LEA.HI.SX32 R15, R15, R46, 0x1b ;  /* 0x0000002e0f0f7211 */ /* 0x000fc400078fdaff */
[-C--:B------:R-:W-:Y:S02]  /*f8e0*/  LEA.HI.SX32 R17, R17, R46.reuse, 0x1b ;  /* 0x0000002e11117211 */ /* 0x080fe400078fdaff */
[C---:B------:R-:W-:Y:S02]  /*f8f0*/  IADD3 R29, R46.reuse, 0x7, RZ ;  /* 0x000000072e1d7810 */ /* 0x040fe40007ffe0ff */
[-C--:B------:R-:W-:Y:S02]  /*f900*/  LEA.HI.SX32 R19, R19, R46.reuse, 0x1b ;  /* 0x0000002e13137211 */ /* 0x080fe400078fdaff */
[----:B------:R-:W-:Y:S02]  /*f910*/  IADD3 R30, R46, 0x8, RZ ;  /* 0x000000082e1e7810 */ /* 0x000fe40007ffe0ff */
[-C--:B------:R-:W-:Y:S02]  /*f920*/  LEA.HI.SX32 R21, R21, R46.reuse, 0x1b ;  /* 0x0000002e15157211 */ /* 0x080fe400078fdaff */
[-C--:B------:R-:W-:Y:S01]  /*f930*/  LEA.HI.SX32 R42, R36, R46.reuse, 0x1b ;  /* 0x0000002e242a7211 */ /* 0x080fe200078fdaff */
[----:B----4-:R-:W-:Y:S01]  /*f940*/  @!P0 FMUL.FTZ R160, R160, R37 ;  /* 0x00000025a0a08220 */ /* 0x010fe20000410000 */
[----:B------:R-:W-:-:S02]  /*f950*/  LEA.HI.SX32 R23, R23, R46, 0x1b ;  /* 0x0000002e17177211 */ /* 0x000fc400078fdaff */
[----:B------:R-:W-:Y:S02]  /*f960*/  PRMT R36, R233, 0x7632, R36 ;  /* 0x00007632e9247816 */ /* 0x000fe40000000024 */
[----:B------:R-:W-:Y:S02]  /*f970*/  SHF.L.U32 R15, R15, 0x1, RZ ;  /* 0x000000010f0f7819 */ /* 0x000fe400000006ff */
[----:B------:R-:W-:Y:S01]  /*f980*/  SHF.L.U32 R17, R17, 0x1, RZ ;  /* 0x0000000111117819 */ /* 0x000fe200000006ff */
[----:B------:R-:W-:Y:S01]  /*f990*/  @!P4 FMUL.FTZ R161, R161, R38 ;  /* 0x00000026a1a1c220 */ /* 0x000fe20000410000 */
[----:B------:R-:W-:Y:S02]  /*f9a0*/  LEA.HI.SX32 R29, R29, R46, 0x1b ;  /* 0x0000002e1d1d7211 */ /* 0x000fe400078fdaff */
[----:B------:R-:W-:Y:S02]  /*f9b0*/  PRMT R37, R231, 0x7632, R37 ;  /* 0x00007632e7257816 */ /* 0x000fe40000000025 */
[----:B------:R-:W-:Y:S01]  /*f9c0*/  SHF.L.U32 R19, R19, 0x1, RZ ;  /* 0x0000000113137819 */ /* 0x000fe200000006ff */
[----:B------:R-:W-:Y:S01]  /*f9d0*/  STS.U16 [R145], R233 ;  /* 0x000000e991007388 */ /* 0x000fe20000000400 */
[----:B------:R-:W-:-:S02]  /*f9e0*/  IADD3 R32, R46, 0xa, RZ ;  /* 0x0000000a2e207810 */ /* 0x000fc40007ffe0ff */
[----:B------:R-:W-:Y:S02]  /*f9f0*/  LEA.HI.SX32 R30, R30, R46, 0x1b ;  /* 0x0000002e1e1e7211 */ /* 0x000fe400078fdaff */
[----:B------:R-:W-:Y:S01]  /*fa00*/  SHF.L.U32 R21, R21, 0x1, RZ ;  /* 0x0000000115157819 */ /* 0x000fe200000006ff */
[----:B------:R-:W-:Y:S01]  /*fa10*/  @!P2 FMUL.FTZ R163, R163, R40 ;  /* 0x00000028a3a3a220 */ /* 0x000fe20000410000 */
[C---:B------:R-:W-:Y:S01]  /*fa20*/  IADD3 R33, R46.reuse, 0xb, RZ ;  /* 0x0000000b2e217810 */ /* 0x040fe20007ffe0ff */
[----:B------:R3:W-:Y:S01]  /*fa30*/  STS.U16 [R15+0x2], R36 ;  /* 0x000002240f007388 */ /* 0x0007e20000000400 */
[----:B------:R-:W-:Y:S02]  /*fa40*/  PRMT R38, R229, 0x7632, R38 ;  /* 0x00007632e5267816 */ /* 0x000fe40000000026 */
[----:B------:R-:W-:Y:S02]  /*fa50*/  SHF.L.U32 R23, R23, 0x1, RZ ;  /* 0x0000000117177819 */ /* 0x000fe400000006ff */
[----:B------:R-:W-:Y:S01]  /*fa60*/  F2FP.PACK_AB R225, R225, R226 ;  /* 0x000000e2e1e1723e */ /* 0x000fe200000000ff */
[----:B------:R-:W-:Y:S01]  /*fa70*/  STS.U16 [R17+0x4], R231 ;  /* 0x000004e711007388 */ /* 0x000fe20000000400 */
[----:B------:R-:W-:-:S02]  /*fa80*/  IADD3 R34, R46, 0xc, RZ ;  /* 0x0000000c2e227810 */ /* 0x000fc40007ffe0ff */
[----:B------:R-:W-:Y:S01]  /*fa90*/  SHF.L.U32 R25, R25, 0x1, RZ ;  /* 0x0000000119197819 */ /* 0x000fe200000006ff */
[----:B------:R4:W-:Y:S01]  /*faa0*/  STS.U16 [R19+0x6], R37 ;  /* 0x0000062513007388 */ /* 0x0009e20000000400 */
[----:B------:R-:W-:Y:S02]  /*fab0*/  IADD3 R35, R46, 0xd, RZ ;  /* 0x0000000d2e237810 */ /* 0x000fe40007ffe0ff */
[----:B------:R-:W-:Y:S02]  /*fac0*/  PRMT R40, R227, 0x7632, R40 ;  /* 0x00007632e3287816 */ /* 0x000fe40000000028 */
[----:B------:R-:W-:Y:S01]  /*fad0*/  SHF.L.U32 R29, R29, 0x1, RZ ;  /* 0x000000011d1d7819 */ /* 0x000fe200000006ff */
[----:B------:R-:W-:Y:S01]  /*fae0*/  STS.U16 [R21+0x8], R229 ;  /* 0x000008e515007388 */ /* 0x000fe20000000400 */
[-C--:B------:R-:W-:Y:S02]  /*faf0*/  LEA.HI.SX32 R32, R32, R46.reuse, 0x1b ;  /* 0x0000002e20207211 */ /* 0x080fe400078fdaff */
[----:B---3--:R-:W-:Y:S01]  /*fb00*/  SHF.L.U32 R36, R30, 0x1, RZ ;  /* 0x000000011e247819 */ /* 0x008fe200000006ff */
[----:B------:R3:W-:Y:S01]  /*fb10*/  STS.U16 [R23+0xa], R38 ;  /* 0x00000a2617007388 */ /* 0x0007e20000000400 */
[----:B------:R-:W-:-:S02]  /*fb20*/  LEA.HI.SX32 R33, R33, R46, 0x1b ;  /* 0x0000002e21217211 */ /* 0x000fc400078fdaff */
[----:B------:R-:W-:Y:S02]  /*fb30*/  F2FP.PACK_AB R223, R223, R224 ;  /* 0x000000e0dfdf723e */ /* 0x000fe400000000ff */
[----:B------:R-:W-:Y:S02]  /*fb40*/  PRMT R41, R225, 0x7632, R41 ;  /* 0x00007632e1297816 */ /* 0x000fe40000000029 */
[----:B----4-:R-:W-:Y:S01]  /*fb50*/  SHF.L.U32 R37, R31, 0x1, RZ ;  /* 0x000000011f257819 */ /* 0x010fe200000006ff */
[----:B------:R-:W-:Y:S01]  /*fb60*/  @!P6 FMUL.FTZ R165, R165, R44 ;  /* 0x0000002ca5a5e220 */ /* 0x000fe20000410000 */
[-C--:B------:R-:W-:Y:S01]  /*fb70*/  LEA.HI.SX32 R34, R34, R46.reuse, 0x1b ;  /* 0x0000002e22227211 */ /* 0x080fe200078fdaff */
[----:B------:R-:W-:Y:S01]  /*fb80*/  STS.U16 [R25+0xc], R227 ;  /* 0x00000ce319007388 */ /* 0x000fe20000000400 */
[----:B------:R-:W-:Y:S01]  /*fb90*/  LEA.HI.SX32 R35, R35, R46, 0x1b ;  /* 0x0000002e23237211 */ /* 0x000fe200078fdaff */
[----:B------:R-:W-:Y:S01]  /*fba0*/  @!P3 FMUL.FTZ R162, R162, R39 ;  /* 0x00000027a2a2b220 */ /* 0x000fe20000410000 */
[----:B------:R-:W-:Y:S01]  /*fbb0*/  F2FP.PACK_AB R221, R221, R222 ;  /* 0x000000dedddd723e */ /* 0x000fe200000000ff */
[----:B------:R4:W-:Y:S01]  /*fbc0*/  STS.U16 [R29+0xe], R40 ;  /* 0x00000e281d007388 */ /* 0x0009e20000000400 */
[----:B---3--:R-:W-:-:S02]  /*fbd0*/  SHF.L.U32 R38, R32, 0x1, RZ ;  /* 0x0000000120267819 */ /* 0x008fc400000006ff */
[----:B------:R-:W-:Y:S01]  /*fbe0*/  ISETP.NE.AND P6, PT, R148, RZ, PT ;  /* 0x000000ff9400720c */ /* 0x000fe20003fc5270 */
[----:B------:R-:W-:Y:S01]  /*fbf0*/  STS.U16 [R36+0x10], R225 ;  /* 0x000010e124007388 */ /* 0x000fe20000000400 */
[----:B------:R-:W-:Y:S02]  /*fc00*/  PRMT R30, R223, 0x7632, R30 ;  /* 0x00007632df1e7816 */ /* 0x000fe4000000001e */
[----:B------:R-:W-:Y:S01]  /*fc10*/  SHF.L.U32 R39, R33, 0x1, RZ ;  /* 0x0000000121277819 */ /* 0x000fe200000006ff */
[----:B------:R3:W-:Y:S01]  /*fc20*/  STS.U16 [R37+0x12], R41 ;  /* 0x0000122925007388 */ /* 0x0007e20000000400 */
[----:B------:R-:W-:Y:S02]  /*fc30*/  F2FP.PACK_AB R219, R219, R220 ;  /* 0x000000dcdbdb723e */ /* 0x000fe400000000ff */
[----:B----4-:R-:W-:Y:S02]  /*fc40*/  SHF.L.U32 R40, R34, 0x1, RZ ;  /* 0x0000000122287819 */ /* 0x010fe400000006ff */
[----:B------:R-:W-:Y:S01]  /*fc50*/  PRMT R31, R221, 0x7632, R31 ;  /* 0x00007632dd1f7816 */ /* 0x000fe2000000001f */
[----:B------:R-:W-:Y:S01]  /*fc60*/  STS.U16 [R38+0x14], R223 ;  /* 0x000014df26007388 */ /* 0x000fe20000000400 */
[----:B------:R-:W-:-:S02]  /*fc70*/  SHF.L.U32 R42, R42, 0x1, RZ ;  /* 0x000000012a2a7819 */ /* 0x000fc400000006ff */
[----:B---3--:R-:W-:Y:S01]  /*fc80*/  SHF.L.U32 R41, R35, 0x1, RZ ;  /* 0x0000000123297819 */ /* 0x008fe200000006ff */
[----:B------:R3:W-:Y:S01]  /*fc90*/  STS.U16 [R39+0x16], R30 ;  /* 0x0000161e27007388 */ /* 0x0007e20000000400 */
[----:B------:R-:W-:Y:S02]  /*fca0*/  PRMT R33, R219, 0x7632, R33 ;  /* 0x00007632db217816 */ /* 0x000fe40000000021 */
[----:B------:R-:W-:Y:S01]  /*fcb0*/  SHF.L.U32 R43, R43, 0x1, RZ ;  /* 0x000000012b2b7819 */ /* 0x000fe200000006ff */
[----:B------:R-:W-:Y:S04]  /*fcc0*/  STS.U16 [R40+0x18], R221 ;  /* 0x000018dd28007388 */ /* 0x000fe80000000400 */
[----:B------:R4:W-:Y:S04]  /*fcd0*/  STS.U16 [R41+0x1a], R31 ;  /* 0x00001a1f29007388 */ /* 0x0009e80000000400 */
        /* <DEDUP_REMOVED lines=21> */
[----:B-1----:R-:W-:-:S02]  /*fe30*/  HADD2.F32 R5, -RZ, R5.H0_H0 ;  /* 0x20000005ff057230 */ /* 0x002fc40000004100 */
[----:B------:R-:W-:Y:S02]  /*fe40*/  HADD2.F32 R9, -RZ, R9.H0_H0 ;  /* 0x20000009ff097230 */ /* 0x000fe40000004100 */
[----:B------:R-:W-:Y:S02]  /*fe50*/  HADD2.F32 R3, -RZ, R3.H0_H0 ;  /* 0x20000003ff037230 */ /* 0x000fe40000004100 */
[----:B--2---:R-:W-:Y:S01]  /*fe60*/  HADD2.F32 R7, -RZ, R7.H0_H0 ;  /* 0x20000007ff077230 */ /* 0x004fe20000004100 */
[----:B------:R-:W-:Y:S02]  /*fe70*/  FADD.FTZ R5, R5, UR5 ;  /* 0x0000000505057e21 */ /* 0x000fe40008010000 */
[----:B------:R-:W-:Y:S02]  /*fe80*/  FADD.FTZ R9, R9, UR5 ;  /* 0x0000000509097e21 */ /* 0x000fe40008010000 */
[----:B------:R-:W-:Y:S02]  /*fe90*/  FADD.FTZ R3, R3, UR5 ;  /* 0x0000000503037e21 */ /* 0x000fe40008010000 */
[----:B------:R-:W-:Y:S01]  /*fea0*/  FADD.FTZ R7, R7, UR5 ;  /* 0x0000000507077e21 */ /* 0x000fe20008010000 */
[----:B------:R-:W-:-:S02]  /*feb0*/  FSETP.GTU.FTZ.AND P1, PT, R5, 20, PT ;  /* 0x41a000000500780b */ /* 0x000fc40003f3c000 */
[----:B------:R-:W-:Y:S02]  /*fec0*/  FSETP.GTU.FTZ.AND P3, PT, R9, 20, PT ;  /* 0x41a000000900780b */ /* 0x000fe40003f7c000 */
[----:B------:R-:W-:Y:S01]  /*fed0*/  FSETP.GTU.FTZ.AND P0, PT, R3, 20, PT ;  /* 0x41a000000300780b */ /* 0x000fe20003f1c000 */
[----:B------:R-:W1:Y:S01]  /*fee0*/  LDS R77, [0x1080] ;  /* 0x00108000ff4d7984 */ /* 0x000e620000000800 */
[----:B------:R-:W-:Y:S01]  /*fef0*/  FSETP.GTU.FTZ.AND P2, PT, R7, 20, PT ;  /* 0x41a000000700780b */ /* 0x000fe20003f5c000 */
[----:B0-----:R-:W-:Y:S02]  /*ff00*/  HADD2.F32 R11, -RZ, R11.H0_H0 ;  /* 0x2000000bff0b7230 */ /* 0x001fe40000004100 */
[----:B------:R-:W-:-:S04]  /*ff10*/  HADD2.F32 R13, -RZ, R13.H0_H0 ;  /* 0x2000000dff0d7230 */ /* 0x000fc80000004100 */
[----:B------:R-:W-:Y:S02]  /*ff20*/  @!P1 FMUL.FTZ R5, R5, -1.4426950216293334961 ;  /* 0xbfb8aa3b05059820 */ /* 0x000fe40000410000 */
[----:B------:R-:W-:Y:S02]  /*ff30*/  @!P3 FMUL.FTZ R9, R9, -1.4426950216293334961 ;  /* 0xbfb8aa3b0909b820 */ /* 0x000fe40000410000 */
[----:B------:R-:W-:Y:S01]  /*ff40*/  @!P0 FMUL.FTZ R3, R3, -1.4426950216293334961 ;  /* 0xbfb8aa3b03038820 */ /* 0x000fe20000410000 */
[----:B------:R-:W-:Y:S01]  /*ff50*/  SHF.R.S32.HI R79, RZ, 0x1f, R146 ;  /* 0x0000001fff4f7819 */ /* 0x000fe20000011492 */
[----:B------:R-:W-:Y:S01]  /*ff60*/  FADD.FTZ R11, R11, UR5 ;  /* 0x000000050b0b7e21 */ /* 0x000fe20008010000 */
[----:B---3--:R-:W-:Y:S01]  /*ff70*/  IADD3 R30, P4, R146, UR38, RZ ;  /* 0x00000026921e7c10 */ /* 0x008fe2000ff9e0ff */
[----:B------:R-:W-:Y:S01]  /*ff80*/  @!P2 FMUL.FTZ R7, R7, -1.4426950216293334961 ;  /* 0xbfb8aa3b0707a820 */ /* 0x000fe20000410000 */
[----:B------:R-:W-:Y:S01]  /*ff90*/  MOV R32, UR38 ;  /* 0x0000002600207c02 */ /* 0x000fe20008000f00 */
[----:B------:R-:W-:Y:S01]  /*ffa0*/  FADD.FTZ R13, R13, UR5 ;  /* 0x000000050d0d7e21 */ /* 0x000fe20008010000 */
[----:B------:R-:W0:Y:S01]  /*ffb0*/  @!P1 MUFU.EX2 R5, R5 ;  /* 0x0000000500059308 */ /* 0x000e220000000800 */
[----:B------:R-:W-:Y:S01]  /*ffc0*/  UIMAD UR7, UR36, UR8, URZ ;  /* 0x00000008240772a4 */ /* 0x000fe2000f8e023f */
[----:B----4-:R-:W-:Y:S01]  /*ffd0*/  LEA.HI.X.SX32 R31, R32, R79, 0x1, P4 ;  /* 0x0000004f201f7211 */ /* 0x010fe200020f0eff */
[----:B------:R-:W-:Y:S01]  /*ffe0*/  ULDC.64 UR38, c[0x0][0x2f8] ;  /* 0x0000be0000267ab9 */ /* 0x000fe20000000a00 */
[----:B------:R-:W-:-:S04]  /*fff0*/  FSETP.GTU.FTZ.AND P4, PT, R11, 20, PT ;  /* 0x41a000000b00780b */ /* 0x000fc80003f9c000 */
[----:B------:R-:W2:Y:S01]  /*10000*/  @!P3 MUFU.EX2 R9, R9 ;  /* 0x000000090009b308 */ /* 0x000ea20000000800 */
[----:B------:R-:W-:-:S07]  /*10010*/  FSETP.GTU.FTZ.AND P5, PT, R13, 20, PT ;  /* 0x41a000000d00780b */ /* 0x000fce0003fbc000 */
[----:B------:R-:W3:Y:S08]  /*10020*/  @!P0 MUFU.EX2 R3, R3 ;  /* 0x0000000300038308 */ /* 0x000ef00000000800 */
[----:B------:R-:W4:Y:S01]  /*10030*/  @!P2 MUFU.EX2 R7, R7 ;  /* 0x000000070007a308 */ /* 0x000f220000000800 */
[----:B------:R-:W-:Y:S02]  /*10040*/  @!P4 FMUL.FTZ R11, R11, -1.4426950216293334961 ;  /* 0xbfb8aa3b0b0bc820 */ /* 0x000fe40000410000 */
[----:B------:R-:W-:-:S02]  /*10050*/  @!P5 FMUL.FTZ R13, R13, -1.4426950216293334961 ;  /* 0xbfb8aa3b0d0dd820 */ /* 0x000fc40000410000 */
[----:B0-----:R-:W-:Y:S02]  /*10060*/  @!P1 FADD.FTZ R5, R5, 1 ;  /* 0x3f80000005059421 */ /* 0x001fe40000010000 */
[----:B--2---:R-:W-:Y:S01]  /*10070*/  @!P3 FADD.FTZ R9, R9, 1 ;  /* 0x3f8000000909b421 */ /* 0x004fe20000010000 */
[----:B-1----:R-:W-:Y:S01]  /*10080*/  ISETP.GE.AND P6, PT, R146, R77, PT ;  /* 0x0000004d9200720c */ /* 0x002fe20003fc6270 */
[----:B---3--:R-:W-:Y:S01]  /*10090*/  @!P0 FADD.FTZ R3, R3, 1 ;  /* 0x3f80000003038421 */ /* 0x008fe20000010000 */
[----:B------:R-:W0:Y:S01]  /*100a0*/  @!P4 MUFU.EX2 R11, R11 ;  /* 0x0000000b000bc308 */ /* 0x000e220000000800 */
[----:B----4-:R-:W-:-:S07]  /*100b0*/  @!P2 FADD.FTZ R7, R7, 1 ;  /* 0x3f8000000707a421 */ /* 0x010fce0000010000 */
[----:B------:R-:W1:Y:S01]  /*100c0*/  @!P5 MUFU.EX2 R13, R13 ;  /* 0x0000000d000dd308 */ /* 0x000e620000000800 */
[----:B------:R-:W-:Y:S02]  /*100d0*/  UIMAD UR22, UR35, UR9, UR7 ;  /* 0x00000009231672a4 */ /* 0x000fe4000f8e0207 */
[----:B------:R-:W-:-:S05]  /*100e0*/  UIMAD UR7, UR36, UR38, URZ ;  /* 0x00000026240772a4 */ /* 0x000fca000f8e023f */
[----:B------:R2:W3:Y:S01]  /*100f0*/  @!P0 MUFU.RCP R44, R3 ;  /* 0x00000003002c8308 */ /* 0x0004e20000001000 */
[----:B------:R-:W-:-:S07]  /*10100*/  UIMAD.WIDE.U32 UR20, UR35, UR8, URZ ;  /* 0x00000008231472a5 */ /* 0x000fce000f8e003f */
[----:B------:R-:W4:Y:S08]  /*10110*/  @!P1 MUFU.RCP R5, R5 ;  /* 0x0000000500059308 */ /* 0x000f300000001000 */
[----:B------:R2:W0:Y:S08]  /*10120*/  @!P2 MUFU.RCP R46, R7 ;  /* 0x00000007002ea308 */ /* 0x0004300000001000 */
[----:B------:R-:W0:Y:S01]  /*10130*/  @!P3 MUFU.RCP R9, R9 ;  /* 0x000000090009b308 */ /* 0x000e220000001000 */
[----:B------:R-:W-:Y:S01]  /*10140*/  UIMAD UR34, UR35, UR39, UR7 ;  /* 0x00000027232272a4 */ /* 0x000fe2000f8e0207 */
[----:B------:R-:W-:Y:S01]  /*10150*/  BSSY B0, `(.L_x_720) ;  /* 0x0000010000007945 */ /* 0x000fe20003800000 */
[----:B------:R-:W-:-:S02]  /*10160*/  UIMAD.WIDE.U32 UR8, UR35, UR38, URZ ;  /* 0x00000026230872a5 */ /* 0x000fc4000f8e003f */
[----:B------:R-:W-:Y:S01]  /*10170*/  UIADD3 UR7, UR21, UR22, URZ ;  /* 0x0000001615077290 */ /* 0x000fe2000fffe03f */
[----:B------:R-:W-:Y:S06]  /*10180*/  @P6 BRA `(.L_x_721) ;  /* 0x000000c000006947 */ /* 0x000fec0003800000 */
[----:B-1234-:R-:W-:Y:S01]  /*10190*/  MOV R33, UR35 ;  /* 0x0000002300217c02 */ /* 0x01efe20008000f00 */
        /* <DEDUP_REMOVED lines=11> */
.L_x_721:
[----:B-1234-:R-:W-:Y:S05]  /*10250*/  BSYNC B0 ;  /* 0x0000000000007941 */ /* 0x01efea0003800000 */
.L_x_720:
[----:B------:R-:W2:Y:S01]  /*10260*/  LDL.LU R35, [R1+0xc] ;  /* 0x00000c0001237983 */ /* 0x000ea20000300800 */
[----:B------:R-:W-:Y:S01]  /*10270*/  ULDC UR38, c[0x0][0x174] ;  /* 0x00005d0000267ab9 */ /* 0x000fe20000000800 */
[----:B------:R-:W-:Y:S01]  /*10280*/  @!P5 FADD.FTZ R13, R13, 1 ;  /* 0x3f8000000d0dd421 */ /* 0x000fe20000010000 */
[----:B------:R-:W-:Y:S01]  /*10290*/  UIADD3 UR38, UR6, -UR38, URZ ;  /* 0x8000002606267290 */ /* 0x000fe2000fffe03f */
[----:B0-----:R-:W-:Y:S01]  /*102a0*/  @!P4 FADD.FTZ R11, R11, 1 ;  /* 0x3f8000000b0bc421 */ /* 0x001fe20000010000 */
[----:B------:R-:W-:Y:S01]  /*102b0*/  ULDC.64 UR22, c[0x0][0x2e0] ;  /* 0x0000b80000167ab9 */ /* 0x000fe20000000a00 */
[----:B------:R-:W-:Y:S01]  /*102c0*/  @!P0 FMUL.FTZ R167, R167, R44 ;  /* 0x0000002ca7a78220 */ /* 0x000fe20000410000 */
[----:B------:R-:W-:Y:S01]  /*102d0*/  UMOV UR21, UR7 ;  /* 0x0000000700157c82 */ /* 0x000fe20008000000 */
[----:B------:R-:W-:Y:S01]  /*102e0*/  LEA R32, P0, R146, c[0x0][0x330], 0x1 ;  /* 0x0000cc0092207a11 */ /* 0x000fe200078008ff */
[----:B------:R-:W-:Y:S01]  /*102f0*/  UIMAD.WIDE.U32 UR20, UR16, UR22, UR20 ;  /* 0x00000016101472a5 */ /* 0x000fe2000f8e0014 */
[----:B------:R-:W0:Y:S01]  /*10300*/  @!P4 MUFU.RCP R34, R11 ;  /* 0x0000000b0022c308 */ /* 0x000e220000001000 */
[----:B------:R-:W-:Y:S01]  /*10310*/  UIMAD UR7, UR17, UR22, URZ ;  /* 0x00000016110772a4 */ /* 0x000fe2000f8e023f */
[----:B------:R-:W-:Y:S01]  /*10320*/  @!P1 FMUL.FTZ R168, R168, R5 ;  /* 0x00000005a8a89220 */ /* 0x000fe20000410000 */
[----:B------:R-:W-:Y:S01]  /*10330*/  UIMAD UR22, UR38, -0x800, URZ ;  /* 0xfffff800261678a4 */ /* 0x000fe2000f8e023f */
[----:B------:R-:W-:Y:S01]  /*10340*/  @!P2 FMUL.FTZ R169, R169, R46 ;  /* 0x0000002ea9a9a220 */ /* 0x000fe20000410000 */
[----:B------:R-:W-:Y:S01]  /*10350*/  UIMAD UR7, UR16, UR23, UR7 ;  /* 0x00000017100772a4 */ /* 0x000fe2000f8e0207 */
[----:B------:R-:W-:Y:S01]  /*10360*/  LEA.HI.X R3, R146, c[0x0][0x334], R79, 0x1, P0 ;  /* 0x0000cd0092037a11 */ /* 0x000fe200000f0c4f */
[----:B------:R-:W-:Y:S01]  /*10370*/  UIADD3 UR38, UP0, UR22, UR20, URZ ;  /* 0x0000001416267290 */ /* 0x000fe2000ff1e03f */
[----:B------:R-:W1:Y:S01]  /*10380*/  @!P5 MUFU.RCP R13, R13 ;  /* 0x0000000d000dd308 */ /* 0x000e620000001000 */
[----:B------:R-:W-:Y:S01]  /*10390*/  USHF.R.S32.HI UR23, URZ, 0x1f, UR22 ;  /* 0x0000001f3f177899 */ /* 0x000fe20008011416 */
[----:B------:R-:W-:Y:S01]  /*103a0*/  ISETP.GE.AND P2, PT, R26, R77, PT ;  /* 0x0000004d1a00720c */ /* 0x000fe20003f46270 */
[----:B------:R-:W-:Y:S01]  /*103b0*/  @!P3 FMUL.FTZ R170, R170, R9 ;  /* 0x00000009aaaab220 */ /* 0x000fe20000410000 */
[-C--:B------:R-:W-:Y:S01]  /*103c0*/  ISETP.GE.AND P0, PT, R0, R77.reuse, PT ;  /* 0x0000004d0000720c */ /* 0x080fe20003f06270 */
[----:B------:R-:W-:Y:S01]  /*103d0*/  UIADD3.X UR20, UR23, UR7, UR21, UP0, !UPT ;  /* 0x0000000717147290 */ /* 0x000fe200087fe415 */
[----:B------:R-:W-:Y:S01]  /*103e0*/  MOV R5, UR38 ;  /* 0x0000002600057c02 */ /* 0x000fe20008000f00 */
[----:B------:R-:W-:Y:S01]  /*103f0*/  UIADD3 UR7, UR9, UR34, URZ ;  /* 0x0000002209077290 */ /* 0x000fe2000fffe03f */
[----:B------:R-:W-:Y:S01]  /*10400*/  ISETP.GE.AND P1, PT, R2, R77, PT ;  /* 0x0000004d0200720c */ /* 0x000fe20003f26270 */
[----:B0-----:R-:W-:Y:S01]  /*10410*/  @!P4 FMUL.FTZ R171, R171, R34 ;  /* 0x00000022ababc220 */ /* 0x001fe20000410000 */
[----:B------:R-:W-:Y:S01]  /*10420*/  LEA R32, P3, R5, R32, 0x1 ;  /* 0x0000002005207211 */ /* 0x000fe200078608ff */
[----:B------:R-:W-:Y:S01]  /*10430*/  BSSY B0, `(.L_x_722) ;  /* 0x000007a000007945 */ /* 0x000fe20003800000 */
[----:B------:R-:W-:-:S02]  /*10440*/  MOV R44, UR20 ;  /* 0x00000014002c7c02 */ /* 0x000fc40008000f00 */
[----:B------:R-:W-:Y:S02]  /*10450*/  ISETP.GE.AND P4, PT, R4, R77, PT ;  /* 0x0000004d0400720c */ /* 0x000fe40003f86270 */
[----:B------:R-:W-:Y:S01]  /*10460*/  LEA.HI.X R33, R5, R3, R44, 0x1, P3 ;  /* 0x0000000305217211 */ /* 0x000fe200018f0c2c */
[----:B-1----:R-:W-:Y:S01]  /*10470*/  @!P5 FMUL.FTZ R172, R172, R13 ;  /* 0x0000000dacacd220 */ /* 0x002fe20000410000 */
[-C--:B------:R-:W-:Y:S02]  /*10480*/  ISETP.GE.AND P3, PT, R6, R77.reuse, PT ;  /* 0x0000004d0600720c */ /* 0x080fe40003f66270 */
[-C--:B------:R-:W-:Y:S01]  /*10490*/  ISETP.GE.AND P5, PT, R8, R77.reuse, PT ;  /* 0x0000004d0800720c */ /* 0x080fe20003fa6270 */
[----:B------:R-:W-:Y:S01]  /*104a0*/  @!P2 STG.E.U16 [R32.64+-0xf80], R49 ;  /* 0xfff080312000a986 */ /* 0x000fe2000c10151e */
[----:B------:R-:W-:Y:S02]  /*104b0*/  ISETP.GE.AND P2, PT, R10, R77, PT ;  /* 0x0000004d0a00720c */ /* 0x000fe40003f46270 */
[----:B------:R-:W-:Y:S01]  /*104c0*/  F2FP.PACK_AB R5, R164, R163 ;  /* 0x000000a3a405723e */ /* 0x000fe200000000ff */
[----:B------:R-:W-:Y:S01]  /*104d0*/  @!P0 STG.E.U16 [R32.64+-0xf40], R51 ;  /* 0xfff0c03320008986 */ /* 0x000fe2000c10151e */
[----:B------:R-:W-:-:S02]  /*104e0*/  ISETP.GE.AND P0, PT, R12, R77, PT ;  /* 0x0000004d0c00720c */ /* 0x000fc40003f06270 */
[----:B------:R-:W-:Y:S01]  /*104f0*/  F2FP.PACK_AB R7, R166, R165 ;  /* 0x000000a5a607723e */ /* 0x000fe200000000ff */
[----:B------:R-:W-:Y:S01]  /*10500*/  @!P1 STG.E.U16 [R32.64+-0xf00], R53 ;  /* 0xfff1003520009986 */ /* 0x000fe2000c10151e */
[----:B------:R-:W-:Y:S02]  /*10510*/  ISETP.GE.AND P1, PT, R14, R77, PT ;  /* 0x0000004d0e00720c */ /* 0x000fe40003f26270 */
[----:B------:R-:W-:Y:S01]  /*10520*/  F2FP.PACK_AB R9, R168, R167 ;  /* 0x000000a7a809723e */ /* 0x000fe200000000ff */
[----:B------:R-:W-:Y:S01]  /*10530*/  @!P4 STG.E.U16 [R32.64+-0xec0], R55 ;  /* 0xfff140372000c986 */ /* 0x000fe2000c10151e */
[-C--:B------:R-:W-:Y:S02]  /*10540*/  ISETP.GE.AND P4, PT, R18, R77.reuse, PT ;  /* 0x0000004d1200720c */ /* 0x080fe40003f86270 */
[----:B------:R-:W-:Y:S01]  /*10550*/  ISETP.NE.AND P6, PT, R148, RZ, PT ;  /* 0x000000ff9400720c */ /* 0x000fe20003fc5270 */
        /* <DEDUP_REMOVED lines=10> */
[----:B------:R-:W-:Y:S04]  /*10600*/  @!P3 STG.E.U16 [R32.64+-0xd40], R67 ;  /* 0xfff2c0432000b986 */ /* 0x000fe8000c10151e */
[----:B------:R-:W-:Y:S04]  /*10610*/  @!P4 STG.E.U16 [R32.64+-0xd00], R69 ;  /* 0xfff300452000c986 */ /* 0x000fe8000c10151e */
[----:B------:R-:W-:Y:S04]  /*10620*/  @!P5 STG.E.U16 [R32.64+-0xcc0], R71 ;  /* 0xfff340472000d986 */ /* 0x000fe8000c10151e */
[----:B------:R-:W-:Y:S04]  /*10630*/  @!P2 STG.E.U16 [R32.64+-0xc80], R73 ;  /* 0xfff380492000a986 */ /* 0x000fe8000c10151e */
[----:B------:R-:W-:Y:S04]  /*10640*/  @!P0 STG.E.U16 [R32.64+-0xfc0], R47 ;  /* 0xfff0402f20008986 */ /* 0x000fe8000c10151e */
[----:B------:R0:W-:Y:S02]  /*10650*/  @!P1 STG.E.U16 [R32.64+-0xc40], R75 ;  /* 0xfff3c04b20009986 */ /* 0x0001e4000c10151e */
[----:B0-----:R-:W-:Y:S01]  /*10660*/  PRMT R33, R5, 0x7610, R33 ;  /* 0x0000761005217816 */ /* 0x001fe20000000021 */
[----:B--2---:R-:W-:Y:S01]  /*10670*/  FADD.FTZ R3, R157, R35 ;  /* 0x000000239d037221 */ /* 0x004fe20000010000 */
[----:B------:R-:W-:Y:S01]  /*10680*/  F2FP.PACK_AB R157, R158, R157 ;  /* 0x0000009d9e9d723e */ /* 0x000fe200000000ff */
[----:B------:R-:W-:Y:S02]  /*10690*/  BAR.SYNC.DEFER_BLOCKING 0x0 ;  /* 0x0000000000007b1d */ /* 0x000fe40000010000 */
[----:B------:R-:W-:Y:S01]  /*106a0*/  FADD.FTZ R34, R3, R158 ;  /* 0x0000009e03227221 */ /* 0x000fe20000010000 */
[----:B------:R-:W-:-:S03]  /*106b0*/  PRMT R11, R157, 0x7632, R11 ;  /* 0x000076329d0b7816 */ /* 0x000fc6000000000b */
[----:B------:R-:W-:Y:S01]  /*106c0*/  FADD.FTZ R3, R34, R159 ;  /* 0x0000009f22037221 */ /* 0x000fe20000010000 */
[----:B------:R-:W-:-:S03]  /*106d0*/  F2FP.PACK_AB R159, R160, R159 ;  /* 0x0000009fa09f723e */ /* 0x000fc600000000ff */
[----:B------:R-:W-:Y:S01]  /*106e0*/  FADD.FTZ R34, R3, R160 ;  /* 0x000000a003227221 */ /* 0x000fe20000010000 */
[----:B------:R-:W-:-:S03]  /*106f0*/  PRMT R13, R159, 0x7632, R13 ;  /* 0x000076329f0d7816 */ /* 0x000fc6000000000d */
[----:B------:R-:W-:Y:S01]  /*10700*/  FADD.FTZ R3, R34, R161 ;  /* 0x000000a122037221 */ /* 0x000fe20000010000 */
[----:B------:R-:W-:Y:S02]  /*10710*/  F2FP.PACK_AB R161, R162, R161 ;  /* 0x000000a1a2a1723e */ /* 0x000fe400000000ff */
[----:B------:R-:W-:Y:S01]  /*10720*/  PRMT R34, R7, 0x7632, R34 ;  /* 0x0000763207227816 */ /* 0x000fe20000000022 */
[----:B------:R-:W-:Y:S01]  /*10730*/  FADD.FTZ R162, R3, R162 ;  /* 0x000000a203a27221 */ /* 0x000fe20000010000 */
[----:B------:R-:W-:-:S03]  /*10740*/  PRMT R32, R161, 0x7632, R32 ;  /* 0x00007632a1207816 */ /* 0x000fc60000000020 */
[----:B------:R-:W-:Y:S01]  /*10750*/  FADD.FTZ R163, R162, R163 ;  /* 0x000000a3a2a37221 */ /* 0x000fe20000010000 */
[----:B------:R-:W-:Y:S03]  /*10760*/  STS.U16 [R145], R157 ;  /* 0x0000009d91007388 */ /* 0x000fe60000000400 */
[----:B------:R-:W-:Y:S01]  /*10770*/  FADD.FTZ R164, R163, R164 ;  /* 0x000000a4a3a47221 */ /* 0x000fe20000010000 */
[----:B------:R0:W-:Y:S03]  /*10780*/  STS.U16 [R15+0x2], R11 ;  /* 0x0000020b0f007388 */ /* 0x0001e60000000400 */
[----:B------:R-:W-:Y:S01]  /*10790*/  FADD.FTZ R165, R164, R165 ;  /* 0x000000a5a4a57221 */ /* 0x000fe20000010000 */
[----:B------:R-:W-:Y:S03]  /*107a0*/  STS.U16 [R17+0x4], R159 ;  /* 0x0000049f11007388 */ /* 0x000fe60000000400 */
[----:B------:R-:W-:Y:S01]  /*107b0*/  FADD.FTZ R166, R165, R166 ;  /* 0x000000a6a5a67221 */ /* 0x000fe20000010000 */
[----:B------:R1:W-:Y:S01]  /*107c0*/  STS.U16 [R19+0x6], R13 ;  /* 0x0000060d13007388 */ /* 0x0003e20000000400 */
[----:B0-----:R-:W-:-:S02]  /*107d0*/  PRMT R11, R5, 0x7632, R11 ;  /* 0x00007632050b7816 */ /* 0x001fc4000000000b */
[----:B------:R-:W-:Y:S01]  /*107e0*/  FADD.FTZ R167, R166, R167 ;  /* 0x000000a7a6a77221 */ /* 0x000fe20000010000 */
[----:B------:R-:W-:Y:S01]  /*107f0*/  PRMT R15, R7, 0x7610, R15 ;  /* 0x00007610070f7816 */ /* 0x000fe2000000000f */
[----:B------:R0:W-:Y:S01]  /*10800*/  STS.U16 [R21+0x8], R161 ;  /* 0x000008a115007388 */ /* 0x0001e20000000400 */
[----:B------:R-:W-:Y:S01]  /*10810*/  F2FP.PACK_AB R5, R170, R169 ;  /* 0x000000a9aa05723e */ /* 0x000fe200000000ff */
[----:B------:R-:W-:Y:S01]  /*10820*/  FADD.FTZ R168, R167, R168 ;  /* 0x000000a8a7a87221 */ /* 0x000fe20000010000 */
[----:B------:R-:W-:Y:S01]  /*10830*/  F2FP.PACK_AB R7, R172, R171 ;  /* 0x000000abac07723e */ /* 0x000fe200000000ff */
[----:B------:R2:W-:Y:S01]  /*10840*/  STS.U16 [R23+0xa], R32 ;  /* 0x00000a2017007388 */ /* 0x0005e20000000400 */
[----:B-1----:R-:W-:Y:S01]  /*10850*/  PRMT R13, R9, 0x7632, R13 ;  /* 0x00007632090d7816 */ /* 0x002fe2000000000d */
[----:B------:R-:W-:Y:S01]  /*10860*/  FADD.FTZ R169, R168, R169 ;  /* 0x000000a9a8a97221 */ /* 0x000fe20000010000 */
[C---:B------:R-:W-:Y:S01]  /*10870*/  PRMT R17, R5.reuse, 0x7610, R17 ;  /* 0x0000761005117816 */ /* 0x040fe20000000011 */
[----:B------:R-:W-:Y:S01]  /*10880*/  STS.U16 [R25+0xc], R33 ;  /* 0x00000c2119007388 */ /* 0x000fe20000000400 */
[----:B------:R-:W-:Y:S01]  /*10890*/  PRMT R19, R5, 0x7632, R19 ;  /* 0x0000763205137816 */ /* 0x000fe20000000013 */
[----:B------:R-:W-:Y:S01]  /*108a0*/  FADD.FTZ R170, R169, R170 ;  /* 0x000000aaa9aa7221 */ /* 0x000fe20000010000 */
[C---:B0-----:R-:W-:Y:S01]  /*108b0*/  PRMT R21, R7.reuse, 0x7610, R21 ;  /* 0x0000761007157816 */ /* 0x041fe20000000015 */
[----:B------:R0:W-:Y:S01]  /*108c0*/  STS.U16 [R29+0xe], R11 ;  /* 0x00000e0b1d007388 */ /* 0x0001e20000000400 */
[----:B--2---:R-:W-:Y:S01]  /*108d0*/  PRMT R23, R7, 0x7632, R23 ;  /* 0x0000763207177816 */ /* 0x004fe20000000017 */
[----:B------:R-:W-:-:S02]  /*108e0*/  FADD.FTZ R171, R170, R171 ;  /* 0x000000abaaab7221 */ /* 0x000fc40000010000 */
[----:B------:R-:W-:Y:S02]  /*108f0*/  STS.U16 [R36+0x10], R15 ;  /* 0x0000100f24007388 */ /* 0x000fe40000000400 */
[----:B------:R-:W-:Y:S02]  /*10900*/  FADD.FTZ R3, R171, R172 ;  /* 0x000000acab037221 */ /* 0x000fe40000010000 */
[----:B------:R1:W-:Y:S01]  /*10910*/  STS.U16 [R37+0x12], R34 ;  /* 0x0000122225007388 */ /* 0x0003e20000000400 */
[----:B0-----:R-:W-:-:S03]  /*10920*/  IADD3 R29, P1, R146, -0x7e0, RZ ;  /* 0xfffff820921d7810 */ /* 0x001fc60007f3e0ff */
[----:B------:R-:W-:Y:S04]  /*10930*/  STS.U16 [R38+0x14], R9 ;  /* 0x0000140926007388 */ /* 0x000fe80000000400 */
[----:B------:R-:W-:Y:S01]  /*10940*/  STS.U16 [R39+0x16], R13 ;  /* 0x0000160d27007388 */ /* 0x000fe20000000400 */
[----:B-1----:R-:W-:-:S03]  /*10950*/  IADD3.X R34, R79, -0x1, RZ, P1, !PT ;  /* 0xffffffff4f227810 */ /* 0x002fc60000ffe4ff */
        /* <DEDUP_REMOVED lines=23> */
[----:B------:R-:W-:Y:S04]  /*10ad0*/  STL [R1+0xc], R3 ;  /* 0x00000c0301007387 */ /* 0x000fe80000100800 */
        /* <DEDUP_REMOVED lines=15> */
.L_x_723:
[----:B------:R-:W-:Y:S05]  /*10bd0*/  BSYNC B0 ;  /* 0x0000000000007941 */ /* 0x000fea0003800000 */
.L_x_722:
[----:B------:R-:W-:Y:S01]  /*10be0*/  ULDC.64 UR20, c[0x0][0x300] ;  /* 0x0000c00000147ab9 */ /* 0x000fe20000000a00 */
[C---:B------:R-:W-:Y:S01]  /*10bf0*/  LEA R27, P0, R29.reuse, c[0x0][0x340], 0x1 ;  /* 0x0000d0001d1b7a11 */ /* 0x040fe200078008ff */
[----:B------:R-:W-:Y:S01]  /*10c00*/  UMOV UR9, UR7 ;  /* 0x0000000700097c82 */ /* 0x000fe20008000000 */
[-C--:B------:R-:W-:Y:S01]  /*10c10*/  ISETP.GE.AND P3, PT, R28, R25.reuse, PT ;  /* 0x000000191c00720c */ /* 0x080fe20003f66270 */
[----:B------:R-:W-:Y:S01]  /*10c20*/  UIMAD.WIDE.U32 UR8, UR16, UR20, UR8 ;  /* 0x00000014100872a5 */ /* 0x000fe2000f8e0008 */
[-C--:B------:R-:W-:Y:S01]  /*10c30*/  ISETP.GE.AND P4, PT, R26, R25.reuse, PT ;  /* 0x000000191a00720c */ /* 0x080fe20003f86270 */
[----:B------:R-:W-:Y:S01]  /*10c40*/  UIMAD UR20, UR17, UR20, URZ ;  /* 0x00000014111472a4 */ /* 0x000fe2000f8e023f */
[----:B------:R-:W-:Y:S01]  /*10c50*/  LEA.HI.X R3, R29, c[0x0][0x344], R34, 0x1, P0 ;  /* 0x0000d1001d037a11 */ /* 0x000fe200000f0c22 */
        /* <DEDUP_REMOVED lines=48> */
.L_x_585:
        /* <DEDUP_REMOVED lines=35> */
.L_x_726:
[----:B-1----:R-:W-:Y:S05]  /*11190*/  BSYNC B0 ;  /* 0x0000000000007941 */ /* 0x002fea0003800000 */
.L_x_725:
        /* <DEDUP_REMOVED lines=34> */
.L_x_728:
[----:B------:R-:W3:Y:S02]  /*113c0*/  S2R R11, SR_TID.X ;  /* 0x00000000000b7919 */ /* 0x000ee40000002100 */
.L_x_729:
[----:B-1----:R-:W-:Y:S05]  /*113d0*/  BSYNC B0 ;  /* 0x0000000000007941 */ /* 0x002fea0003800000 */
.L_x_727:
        /* <DEDUP_REMOVED lines=12> */
.L_x_730:
        /* <DEDUP_REMOVED lines=32> */
.L_x_623:
[----:B------:R-:W-:Y:S01]  /*116a0*/  HFMA2.MMA R70, -RZ, RZ, 0, 5.9604644775390625e-08 ;  /* 0x00000001ff467435 */ /* 0x000fe200000001ff */
[----:B------:R-:W-:-:S02]  /*116b0*/  MOV R73, R67 ;  /* 0x0000004300497202 */ /* 0x000fc40000000f00 */
[----:B------:R-:W-:Y:S02]  /*116c0*/  MOV R71, RZ ;  /* 0x000000ff00477202 */ /* 0x000fe40000000f00 */
[----:B------:R-:W-:Y:S02]  /*116d0*/  MOV R66, 0xffffffff ;  /* 0xffffffff00427802 */ /* 0x000fe40000000f00 */
[----:B------:R-:W-:Y:S02]  /*116e0*/  MOV R64, 0x11700 ;  /* 0x0001170000407802 */ /* 0x000fe40000000f00 */
[----:B-----5:R-:W-:Y:S05]  /*116f0*/  CALL.REL.NOINC `($__internal_20_$__cuda_sm70_shflsync_up) ;  /* 0x00001de000007944 */ /* 0x020fea0003c00000 */
[----:B-1----:R-:W-:Y:S01]  /*11700*/  MOV R68, R66 ;  /* 0x0000004200447202 */ /* 0x002fe20000000f00 */
[----:B0-----:R-:W-:Y:S05]  /*11710*/  BRA `(.L_x_731) ;  /* 0xffff69d000007947 */ /* 0x001fea000383ffff */
.L_x_624:
[----:B------:R-:W-:Y:S01]  /*11720*/  HFMA2.MMA R70, -RZ, RZ, 0, 5.9604644775390625e-08 ;  /* 0x00000001ff467435 */ /* 0x000fe200000001ff */
[----:B------:R-:W-:Y:S02]  /*11730*/  MOV R73, R69 ;  /* 0x0000004500497202 */ /* 0x000fe40000000f00 */
[----:B------:R-:W-:Y:S02]  /*11740*/  MOV R71, RZ ;  /* 0x000000ff00477202 */ /* 0x000fe40000000f00 */
[----:B------:R-:W-:-:S02]  /*11750*/  MOV R66, 0xffffffff ;  /* 0xffffffff00427802 */ /* 0x000fc40000000f00 */
[----:B------:R-:W-:Y:S02]  /*11760*/  MOV R64, 0x11780 ;  /* 0x0001178000407802 */ /* 0x000fe40000000f00 */
[----:B01---5:R-:W-:Y:S05]  /*11770*/  CALL.REL.NOINC `($__internal_20_$__cuda_sm70_shflsync_up) ;  /* 0x00001d6000007944 */ /* 0x023fea0003c00000 */
[----:B0-----:R-:W-:Y:S01]  /*11780*/  HFMA2.MMA R70, -RZ, RZ, 0, 5.9604644775390625e-08 ;  /* 0x00000001ff467435 */ /* 0x001fe200000001ff */
[----:B-1----:R-:W-:Y:S02]  /*11790*/  MOV R72, R66 ;  /* 0x0000004200487202 */ /* 0x002fe40000000f00 */
[----:B------:R-:W-:Y:S02]  /*117a0*/  MOV R73, R78 ;  /* 0x0000004e00497202 */ /* 0x000fe40000000f00 */
[----:B------:R-:W-:Y:S02]  /*117b0*/  MOV R71, RZ ;  /* 0x000000ff00477202 */ /* 0x000fe40000000f00 */
[----:B------:R-:W-:Y:S02]  /*117c0*/  MOV R66, 0xffffffff ;  /* 0xffffffff00427802 */ /* 0x000fe40000000f00 */
[----:B------:R-:W-:Y:S02]  /*117d0*/  MOV R64, 0x117f0 ;  /* 0x000117f000407802 */ /* 0x000fe40000000f00 */
[----:B------:R-:W-:Y:S05]  /*117e0*/  CALL.REL.NOINC `($__internal_20_$__cuda_sm70_shflsync_up) ;  /* 0x00001cf000007944 */ /* 0x000fea0003c00000 */
[----:B0-----:R-:W-:Y:S01]  /*117f0*/  HFMA2.MMA R70, -RZ, RZ, 0, 5.9604644775390625e-08 ;  /* 0x00000001ff467435 */ /* 0x001fe200000001ff */
[----:B-1----:R-:W-:-:S02]  /*11800*/  MOV R74, R66 ;  /* 0x00000042004a7202 */ /* 0x002fc40000000f00 */
[----:B------:R-:W-:Y:S02]  /*11810*/  MOV R73, R79 ;  /* 0x0000004f00497202 */ /* 0x000fe40000000f00 */
[----:B------:R-:W-:Y:S02]  /*11820*/  MOV R71, RZ ;  /* 0x000000ff00477202 */ /* 0x000fe40000000f00 */
[----:B------:R-:W-:Y:S02]  /*11830*/  MOV R66, 0xffffffff ;  /* 0xffffffff00427802 */ /* 0x000fe40000000f00 */
[----:B------:R-:W-:Y:S02]  /*11840*/  MOV R64, 0x11860 ;  /* 0x0001186000407802 */ /* 0x000fe40000000f00 */
[----:B------:R-:W-:Y:S05]  /*11850*/  CALL.REL.NOINC `($__internal_20_$__cuda_sm70_shflsync_up) ;  /* 0x00001c8000007944 */ /* 0x000fea0003c00000 */
[----:B-1----:R-:W-:Y:S01]  /*11860*/  FMUL.FTZ R64, R69, R66 ;  /* 0x0000004245407220 */ /* 0x002fe20000410000 */
[----:B------:R-:W-:Y:S01]  /*11870*/  ISETP.GE.AND P0, PT, R147, 0x1, PT ;  /* 0x000000019300780c */ /* 0x000fe20003f06270 */
[-C--:B------:R-:W-:Y:S01]  /*11880*/  FMUL.FTZ R65, R69, R74.reuse ;  /* 0x0000004a45417220 */ /* 0x080fe20000410000 */
[----:B0-----:R-:W-:Y:S01]  /*11890*/  HFMA2.MMA R70, -RZ, RZ, 0, 1.1920928955078125e-07 ;  /* 0x00000002ff467435 */ /* 0x001fe200000001ff */
[----:B------:R-:W-:-:S02]  /*118a0*/  FFMA.FTZ R71, R67, R74, -R64 ;  /* 0x0000004a43477223 */ /* 0x000fc40000010840 */
[----:B------:R-:W-:Y:S02]  /*118b0*/  FMUL.FTZ R64, R69, R72 ;  /* 0x0000004845407220 */ /* 0x000fe40000410000 */
[----:B------:R-:W-:Y:S02]  /*118c0*/  FFMA.FTZ R66, R67, R66, R65 ;  /* 0x0000004243427223 */ /* 0x000fe40000010041 */
[-C--:B------:R-:W-:Y:S02]  /*118d0*/  FMUL.FTZ R65, R69, R68.reuse ;  /* 0x0000004445417220 */ /* 0x080fe40000410000 */
[----:B------:R-:W-:Y:S02]  /*118e0*/  FFMA.FTZ R64, R67, R68, -R64 ;  /* 0x0000004443407223 */ /* 0x000fe40000010840 */
[----:B------:R-:W-:Y:S02]  /*118f0*/  FADD.FTZ R71, R78, R71 ;  /* 0x000000474e477221 */ /* 0x000fe40000010000 */
[----:B------:R-:W-:-:S02]  /*11900*/  FADD.FTZ R66, R79, R66 ;  /* 0x000000424f427221 */ /* 0x000fc40000010000 */
[C---:B------:R-:W-:Y:S01]  /*11910*/  FFMA.FTZ R72, R67.reuse, R72, R65 ;  /* 0x0000004843487223 */ /* 0x040fe20000010041 */
[----:B------:R-:W-:Y:S02]  /*11920*/  FSEL R67, R67, R64, !P0 ;  /* 0x0000004043437208 */ /* 0x000fe40004000000 */
[----:B------:R-:W-:Y:S02]  /*11930*/  FSEL R78, R78, R71, !P0 ;  /* 0x000000474e4e7208 */ /* 0x000fe40004000000 */
[----:B------:R-:W-:Y:S02]  /*11940*/  FSEL R79, R79, R66, !P0 ;  /* 0x000000424f4f7208 */ /* 0x000fe40004000000 */
[----:B------:R-:W-:Y:S02]  /*11950*/  FSEL R69, R69, R72, !P0 ;  /* 0x0000004845457208 */ /* 0x000fe40004000000 */
[----:B------:R-:W-:Y:S02]  /*11960*/  MOV R71, RZ ;  /* 0x000000ff00477202 */ /* 0x000fe40000000f00 */
[----:B------:R-:W-:-:S02]  /*11970*/  MOV R66, 0xffffffff ;  /* 0xffffffff00427802 */ /* 0x000fc40000000f00 */
[----:B------:R-:W-:Y:S02]  /*11980*/  MOV R73, R67 ;  /* 0x0000004300497202 */ /* 0x000fe40000000f00 */
[----:B------:R-:W-:Y:S02]  /*11990*/  MOV R64, 0x119b0 ;  /* 0x000119b000407802 */ /* 0x000fe40000000f00 */
[----:B------:R-:W-:Y:S05]  /*119a0*/  CALL.REL.NOINC `($__internal_20_$__cuda_sm70_shflsync_up) ;  /* 0x00001b3000007944 */ /* 0x000fea0003c00000 */
[----:B0-----:R-:W-:Y:S01]  /*119b0*/  HFMA2.MMA R70, -RZ, RZ, 0, 1.1920928955078125e-07 ;  /* 0x00000002ff467435 */ /* 0x001fe200000001ff */
[----:B-1----:R-:W-:Y:S02]  /*119c0*/  MOV R68, R66 ;  /* 0x0000004200447202 */ /* 0x002fe40000000f00 */
[----:B------:R-:W-:Y:S02]  /*119d0*/  MOV R73, R69 ;  /* 0x0000004500497202 */ /* 0x000fe40000000f00 */
[----:B------:R-:W-:Y:S02]  /*119e0*/  MOV R71, RZ ;  /* 0x000000ff00477202 */ /* 0x000fe40000000f00 */
[----:B------:R-:W-:Y:S02]  /*119f0*/  MOV R66, 0xffffffff ;  /* 0xffffffff00427802 */ /* 0x000fe40000000f00 */
[----:B------:R-:W-:-:S02]  /*11a00*/  MOV R64, 0x11a20 ;  /* 0x00011a2000407802 */ /* 0x000fc40000000f00 */
[----:B------:R-:W-:Y:S05]  /*11a10*/  CALL.REL.NOINC `($__internal_20_$__cuda_sm70_shflsync_up) ;  /* 0x00001ac000007944 */ /* 0x000fea0003c00000 */
[----:B0-----:R-:W-:Y:S01]  /*11a20*/  HFMA2.MMA R70, -RZ, RZ, 0, 1.1920928955078125e-07 ;  /* 0x00000002ff467435 */ /* 0x001fe200000001ff */
[----:B-1----:R-:W-:-:S02]  /*11a30*/  MOV R72, R66 ;  /* 0x0000004200487202 */ /* 0x002fc40000000f00 */
[----:B------:R-:W-:Y:S02]  /*11a40*/  MOV R73, R78 ;  /* 0x0000004e00497202 */ /* 0x000fe40000000f00 */
[----:B------:R-:W-:Y:S02]  /*11a50*/  MOV R71, RZ ;  /* 0x000000ff00477202 */ /* 0x000fe40000000f00 */
[----:B------:R-:W-:Y:S02]  /*11a60*/  MOV R66, 0xffffffff ;  /* 0xffffffff00427802 */ /* 0x000fe40000000f00 */
[----:B------:R-:W-:Y:S02]  /*11a70*/  MOV R64, 0x11a90 ;  /* 0x00011a9000407802 */ /* 0x000fe40000000f00 */
[----:B------:R-:W-:Y:S05]  /*11a80*/  CALL.REL.NOINC `($__internal_20_$__cuda_sm70_shflsync_up) ;  /* 0x00001a5000007944 */ /* 0x000fea0003c00000 */
[----:B0-----:R-:W-:Y:S01]  /*11a90*/  HFMA2.MMA R70, -RZ, RZ, 0, 1.1920928955078125e-07 ;  /* 0x00000002ff467435 */ /* 0x001fe200000001ff */
[----:B-1----:R-:W-:Y:S02]  /*11aa0*/  MOV R74, R66 ;  /* 0x00000042004a7202 */ /* 0x002fe40000000f00 */
[----:B------:R-:W-:Y:S02]  /*11ab0*/  MOV R73, R79 ;  /* 0x0000004f00497202 */ /* 0x000fe40000000f00 */
[----:B------:R-:W-:-:S02]  /*11ac0*/  MOV R71, RZ ;  /* 0x000000ff00477202 */ /* 0x000fc40000000f00 */
[----:B------:R-:W-:Y:S02]  /*11ad0*/  MOV R66, 0xffffffff ;  /* 0xffffffff00427802 */ /* 0x000fe40000000f00 */
[----:B------:R-:W-:Y:S02]  /*11ae0*/  MOV R64, 0x11b00 ;  /* 0x00011b0000407802 */ /* 0x000fe40000000f00 */
[----:B------:R-:W-:Y:S05]  /*11af0*/  CALL.REL.NOINC `($__internal_20_$__cuda_sm70_shflsync_up) ;  /* 0x000019e000007944 */ /* 0x000fea0003c00000 */
[----:B------:R-:W-:Y:S01]  /*11b00*/  ISETP.GE.AND P0, PT, R147, 0x2, PT ;  /* 0x000000029300780c */ /* 0x000fe20003f06270 */
[C---:B------:R-:W-:Y:S01]  /*11b10*/  FMUL.FTZ R65, R74.reuse, R69 ;  /* 0x000000454a417220 */ /* 0x040fe20000410000 */
[----:B0-----:R-:W-:Y:S01]  /*11b20*/  HFMA2.MMA R70, -RZ, RZ, 0, 2.384185791015625e-07 ;  /* 0x00000004ff467435 */ /* 0x001fe200000001ff */
        /* <DEDUP_REMOVED lines=15> */
[----:B------:R-:W-:Y:S05]  /*11c20*/  CALL.REL.NOINC `($__internal_20_$__cuda_sm70_shflsync_up) ;  /* 0x000018b000007944 */ /* 0x000fea0003c00000 */
[----:B0-----:R-:W-:Y:S01]  /*11c30*/  HFMA2.MMA R70, -RZ, RZ, 0, 2.384185791015625e-07 ;  /* 0x00000004ff467435 */ /* 0x001fe200000001ff */
[----:B-1----:R-:W-:Y:S02]  /*11c40*/  MOV R67, R66 ;  /* 0x0000004200437202 */ /* 0x002fe40000000f00 */
[----:B------:R-:W-:Y:S02]  /*11c50*/  MOV R73, R74 ;  /* 0x0000004a00497202 */ /* 0x000fe40000000f00 */
[----:B------:R-:W-:Y:S02]  /*11c60*/  MOV R71, RZ ;  /* 0x000000ff00477202 */ /* 0x000fe40000000f00 */
[----:B------:R-:W-:Y:S02]  /*11c70*/  MOV R66, 0xffffffff ;  /* 0xffffffff00427802 */ /* 0x000fe40000000f00 */
[----:B------:R-:W-:-:S02]  /*11c80*/  MOV R64, 0x11ca0 ;  /* 0x00011ca000407802 */ /* 0x000fc40000000f00 */
[----:B------:R-:W-:Y:S05]  /*11c90*/  CALL.REL.NOINC `($__internal_20_$__cuda_sm70_shflsync_up) ;  /* 0x0000184000007944 */ /* 0x000fea0003c00000 */
[----:B0-----:R-:W-:Y:S01]  /*11ca0*/  HFMA2.MMA R70, -RZ, RZ, 0, 2.384185791015625e-07 ;  /* 0x00000004ff467435 */ /* 0x001fe200000001ff */
[----:B-1----:R-:W-:-:S02]  /*11cb0*/  MOV R68, R66 ;  /* 0x0000004200447202 */ /* 0x002fc40000000f00 */
[----:B------:R-:W-:Y:S02]  /*11cc0*/  MOV R73, R78 ;  /* 0x0000004e00497202 */ /* 0x000fe40000000f00 */
[----:B------:R-:W-:Y:S02]  /*11cd0*/  MOV R71, RZ ;  /* 0x000000ff00477202 */ /* 0x000fe40000000f00 */
[----:B------:R-:W-:Y:S02]  /*11ce0*/  MOV R66, 0xffffffff ;  /* 0xffffffff00427802 */ /* 0x000fe40000000f00 */
[----:B------:R-:W-:Y:S02]  /*11cf0*/  MOV R64, 0x11d10 ;  /* 0x00011d1000407802 */ /* 0x000fe40000000f00 */
[----:B------:R-:W-:Y:S05]  /*11d00*/  CALL.REL.NOINC `($__internal_20_$__cuda_sm70_shflsync_up) ;  /* 0x000017d000007944 */ /* 0x000fea0003c00000 */
[----:B0-----:R-:W-:Y:S01]  /*11d10*/  HFMA2.MMA R70, -RZ, RZ, 0, 2.384185791015625e-07 ;  /* 0x00000004ff467435 */ /* 0x001fe200000001ff */
        /* <DEDUP_REMOVED lines=8> */
[----:B0-----:R-:W-:Y:S01]  /*11da0*/  HFMA2.MMA R70, -RZ, RZ, 0, 4.76837158203125e-07 ;  /* 0x00000008ff467435 */ /* 0x001fe200000001ff */
[-C--:B-1----:R-:W-:Y:S01]  /*11db0*/  FMUL.FTZ R64, R74, R66.reuse ;  /* 0x000000424a407220 */ /* 0x082fe20000410000 */
[----:B------:R-:W-:Y:S01]  /*11dc0*/  MOV R71, RZ ;  /* 0x000000ff00477202 */ /* 0x000fe20000000f00 */
        /* <DEDUP_REMOVED lines=11> */
[----:B------:R-:W-:-:S02]  /*11e80*/  MOV R66, 0xffffffff ;  /* 0xffffffff00427802 */ /* 0x000fc40000000f00 */
[----:B------:R-:W-:Y:S02]  /*11e90*/  MOV R67, R78 ;  /* 0x0000004e00437202 */ /* 0x000fe40000000f00 */
[----:B------:R-:W-:Y:S02]  /*11ea0*/  MOV R73, R74 ;  /* 0x0000004a00497202 */ /* 0x000fe40000000f00 */
[----:B------:R-:W-:Y:S05]  /*11eb0*/  CALL.REL.NOINC `($__internal_20_$__cuda_sm70_shflsync_up) ;  /* 0x0000162000007944 */ /* 0x000fea0003c00000 */
[----:B0-----:R-:W-:Y:S01]  /*11ec0*/  HFMA2.MMA R70, -RZ, RZ, 0, 4.76837158203125e-07 ;  /* 0x00000008ff467435 */ /* 0x001fe200000001ff */
[----:B-1----:R-:W-:Y:S02]  /*11ed0*/  MOV R68, R66 ;  /* 0x0000004200447202 */ /* 0x002fe40000000f00 */
[----:B------:R-:W-:Y:S02]  /*11ee0*/  MOV R73, R75 ;  /* 0x0000004b00497202 */ /* 0x000fe40000000f00 */
[----:B------:R-:W-:Y:S02]  /*11ef0*/  MOV R71, RZ ;  /* 0x000000ff00477202 */ /* 0x000fe40000000f00 */
[----:B------:R-:W-:Y:S02]  /*11f00*/  MOV R66, 0xffffffff ;  /* 0xffffffff00427802 */ /* 0x000fe40000000f00 */
[----:B------:R-:W-:-:S02]  /*11f10*/  MOV R64, 0x11f30 ;  /* 0x00011f3000407802 */ /* 0x000fc40000000f00 */
[----:B------:R-:W-:Y:S05]  /*11f20*/  CALL.REL.NOINC `($__internal_20_$__cuda_sm70_shflsync_up) ;  /* 0x000015b000007944 */ /* 0x000fea0003c00000 */
[----:B0-----:R-:W-:Y:S01]  /*11f30*/  HFMA2.MMA R70, -RZ, RZ, 0, 4.76837158203125e-07 ;  /* 0x00000008ff467435 */ /* 0x001fe200000001ff */
[----:B-1----:R-:W-:-:S02]  /*11f40*/  MOV R69, R66 ;  /* 0x0000004200457202 */ /* 0x002fc40000000f00 */
[----:B------:R-:W-:Y:S02]  /*11f50*/  MOV R73, R67 ;  /* 0x0000004300497202 */ /* 0x000fe40000000f00 */
[----:B------:R-:W-:Y:S02]  /*11f60*/  MOV R71, RZ ;  /* 0x000000ff00477202 */ /* 0x000fe40000000f00 */
[----:B------:R-:W-:Y:S02]  /*11f70*/  MOV R66, 0xffffffff ;  /* 0xffffffff00427802 */ /* 0x000fe40000000f00 */
[----:B------:R-:W-:Y:S02]  /*11f80*/  MOV R64, 0x11fa0 ;  /* 0x00011fa000407802 */ /* 0x000fe40000000f00 */
[----:B------:R-:W-:Y:S05]  /*11f90*/  CALL.REL.NOINC `($__internal_20_$__cuda_sm70_shflsync_up) ;  /* 0x0000154000007944 */ /* 0x000fea0003c00000 */
[----:B0-----:R-:W-:Y:S01]  /*11fa0*/  HFMA2.MMA R70, -RZ, RZ, 0, 4.76837158203125e-07 ;  /* 0x00000008ff467435 */ /* 0x001fe200000001ff */
[----:B-1----:R-:W-:Y:S02]  /*11fb0*/  MOV R72, R66 ;  /* 0x0000004200487202 */ /* 0x002fe40000000f00 */
[----:B------:R-:W-:Y:S02]  /*11fc0*/  MOV R73, R79 ;  /* 0x0000004f00497202 */ /* 0x000fe40000000f00 */
[----:B------:R-:W-:-:S02]  /*11fd0*/  MOV R71, RZ ;  /* 0x000000ff00477202 */ /* 0x000fc40000000f00 */
[----:B------:R-:W-:Y:S02]  /*11fe0*/  MOV R66, 0xffffffff ;  /* 0xffffffff00427802 */ /* 0x000fe40000000f00 */
[----:B------:R-:W-:Y:S02]  /*11ff0*/  MOV R64, 0x12010 ;  /* 0x0001201000407802 */ /* 0x000fe40000000f00 */
[----:B------:R-:W-:Y:S05]  /*12000*/  CALL.REL.NOINC `($__internal_20_$__cuda_sm70_shflsync_up) ;  /* 0x000014d000007944 */ /* 0x000fea0003c00000 */
[----:B------:R-:W-:Y:S01]  /*12010*/  ISETP.GE.AND P0, PT, R147, 0x8, PT ;  /* 0x000000089300780c */ /* 0x000fe20003f06270 */
[----:B-1----:R-:W-:Y:S02]  /*12020*/  FMUL.FTZ R65, R75, R66 ;  /* 0x000000424b417220 */ /* 0x002fe40000410000 */
[CC--:B0-----:R-:W-:Y:S02]  /*12030*/  FMUL.FTZ R71, R72.reuse, R75.reuse ;  /* 0x0000004b48477220 */ /* 0x0c1fe40000410000 */
[----:B------:R-:W-:Y:S02]  /*12040*/  FFMA.FTZ R70, R72, R74, -R65 ;  /* 0x0000004a48467223 */ /* 0x000fe40000010841 */
[-C--:B------:R-:W-:Y:S02]  /*12050*/  FMUL.FTZ R64, R68, R75.reuse ;  /* 0x0000004b44407220 */ /* 0x080fe40000410000 */
[----:B------:R-:W-:-:S02]  /*12060*/  FMUL.FTZ R65, R69, R75 ;  /* 0x0000004b45417220 */ /* 0x000fc40000410000 */
[----:B------:R-:W-:Y:S01]  /*12070*/  FFMA.FTZ R66, R74, R66, R71 ;  /* 0x000000424a427223 */ /* 0x000fe20000010047 */
[----:B------:R-:W-:Y:S01]  /*12080*/  MOV R71, RZ ;  /* 0x000000ff00477202 */ /* 0x000fe20000000f00 */
[-C--:B------:R-:W-:Y:S02]  /*12090*/  FFMA.FTZ R64, R69, R74.reuse, R64 ;  /* 0x0000004a45407223 */ /* 0x080fe40000010040 */
[----:B------:R-:W-:Y:S02]  /*120a0*/  @P0 FFMA.FTZ R74, R68, R74, -R65 ;  /* 0x0000004a444a0223 */ /* 0x000fe40000010841 */
[----:B------:R-:W-:Y:S01]  /*120b0*/  @P0 FADD.FTZ R67, R67, R70 ;  /* 0x0000004643430221 */ /* 0x000fe20000010000 */
[----:B------:R-:W-:Y:S01]  /*120c0*/  HFMA2.MMA R70, -RZ, RZ, 0, 9.5367431640625e-07 ;  /* 0x00000010ff467435 */ /* 0x000fe200000001ff */
[----:B------:R-:W-:Y:S01]  /*120d0*/  @P0 FADD.FTZ R79, R79, R66 ;  /* 0x000000424f4f0221 */ /* 0x000fe20000010000 */
[----:B------:R-:W-:Y:S02]  /*120e0*/  FSEL R69, R75, R64, !P0 ;  /* 0x000000404b457208 */ /* 0x000fe40004000000 */
[----:B------:R-:W-:-:S02]  /*120f0*/  MOV R66, 0xffffffff ;  /* 0xffffffff00427802 */ /* 0x000fc40000000f00 */
[----:B------:R-:W-:Y:S02]  /*12100*/  MOV R73, R74 ;  /* 0x0000004a00497202 */ /* 0x000fe40000000f00 */
[----:B------:R-:W-:Y:S02]  /*12110*/  MOV R64, 0x12130 ;  /* 0x0001213000407802 */ /* 0x000fe40000000f00 */
[----:B------:R-:W-:Y:S05]  /*12120*/  CALL.REL.NOINC `($__internal_20_$__cuda_sm70_shflsync_up) ;  /* 0x000013b000007944 */ /* 0x000fea0003c00000 */
[----:B0-----:R-:W-:Y:S01]  /*12130*/  HFMA2.MMA R70, -RZ, RZ, 0, 9.5367431640625e-07 ;  /* 0x00000010ff467435 */ /* 0x001fe200000001ff */
[----:B-1----:R-:W-:Y:S02]  /*12140*/  MOV R72, R66 ;  /* 0x0000004200487202 */ /* 0x002fe40000000f00 */
[----:B------:R-:W-:Y:S02]  /*12150*/  MOV R73, R69 ;  /* 0x0000004500497202 */ /* 0x000fe40000000f00 */
[----:B------:R-:W-:Y:S02]  /*12160*/  MOV R71, RZ ;  /* 0x000000ff00477202 */ /* 0x000fe40000000f00 */
[----:B------:R-:W-:Y:S02]  /*12170*/  MOV R66, 0xffffffff ;  /* 0xffffffff00427802 */ /* 0x000fe40000000f00 */
[----:B------:R-:W-:-:S02]  /*12180*/  MOV R64, 0x121a0 ;  /* 0x000121a000407802 */ /* 0x000fc40000000f00 */
[----:B------:R-:W-:Y:S05]  /*12190*/  CALL.REL.NOINC `($__internal_20_$__cuda_sm70_shflsync_up) ;  /* 0x0000134000007944 */ /* 0x000fea0003c00000 */
[----:B0-----:R-:W-:Y:S01]  /*121a0*/  HFMA2.MMA R70, -RZ, RZ, 0, 9.5367431640625e-07 ;  /* 0x00000010ff467435 */ /* 0x001fe200000001ff */
[----:B-1----:R-:W-:-:S02]  /*121b0*/  MOV R68, R66 ;  /* 0x0000004200447202 */ /* 0x002fc40000000f00 */
[----:B------:R-:W-:Y:S02]  /*121c0*/  MOV R73, R67 ;  /* 0x0000004300497202 */ /* 0x000fe40000000f00 */
[----:B------:R-:W-:Y:S02]  /*121d0*/  MOV R71, RZ ;  /* 0x000000ff00477202 */ /* 0x000fe40000000f00 */
[----:B------:R-:W-:Y:S02]  /*121e0*/  MOV R66, 0xffffffff ;  /* 0xffffffff00427802 */ /* 0x000fe40000000f00 */
[----:B------:R-:W-:Y:S02]  /*121f0*/  MOV R64, 0x12210 ;  /* 0x0001221000407802 */ /* 0x000fe40000000f00 */
[----:B------:R-:W-:Y:S05]  /*12200*/  CALL.REL.NOINC `($__internal_20_$__cuda_sm70_shflsync_up) ;  /* 0x000012d000007944 */ /* 0x000fea0003c00000 */
[----:B0-----:R-:W-:Y:S01]  /*12210*/  HFMA2.MMA R70, -RZ, RZ, 0, 9.5367431640625e-07 ;  /* 0x00000010ff467435 */ /* 0x001fe200000001ff */
[----:B-1----:R-:W-:Y:S02]  /*12220*/  MOV R76, R66 ;  /* 0x00000042004c7202 */ /* 0x002fe40000000f00 */
[----:B------:R-:W-:Y:S02]  /*12230*/  MOV R73, R79 ;  /* 0x0000004f00497202 */ /* 0x000fe40000000f00 */
[----:B------:R-:W-:-:S02]  /*12240*/  MOV R71, RZ ;  /* 0x000000ff00477202 */ /* 0x000fc40000000f00 */
[----:B------:R-:W-:Y:S02]  /*12250*/  MOV R66, 0xffffffff ;  /* 0xffffffff00427802 */ /* 0x000fe40000000f00 */
[----:B------:R-:W-:Y:S02]  /*12260*/  MOV R64, 0x12280 ;  /* 0x0001228000407802 */ /* 0x000fe40000000f00 */
[----:B------:R-:W-:Y:S05]  /*12270*/  CALL.REL.NOINC `($__internal_20_$__cuda_sm70_shflsync_up) ;  /* 0x0000126000007944 */ /* 0x000fea0003c00000 */
[----:B01----:R-:W-:Y:S05]  /*12280*/  BRA `(.L_x_732) ;  /* 0xffff62c000007947 */ /* 0x003fea000383ffff */
.L_x_629:
[----:B------:R-:W-:Y:S01]  /*12290*/  HFMA2.MMA R70, -RZ, RZ, 0, 5.9604644775390625e-08 ;  /* 0x00000001ff467435 */ /* 0x000fe200000001ff */
[----:B------:R-:W-:Y:S02]  /*122a0*/  MOV R71, RZ ;  /* 0x000000ff00477202 */ /* 0x000fe40000000f00 */
[----:B-1----:R-:W-:Y:S02]  /*122b0*/  MOV R66, 0xffffffff ;  /* 0xffffffff00427802 */ /* 0x002fe40000000f00 */
[----:B------:R-:W-:Y:S02]  /*122c0*/  MOV R64, 0x122e0 ;  /* 0x000122e000407802 */ /* 0x000fe40000000f00 */
[----:B0----5:R-:W-:Y:S05]  /*122d0*/  CALL.REL.NOINC `($__internal_20_$__cuda_sm70_shflsync_up) ;  /* 0x0000120000007944 */ /* 0x021fea0003c00000 */
[----:B0-----:R-:W-:Y:S01]  /*122e0*/  HFMA2.MMA R70, -RZ, RZ, 0, 5.9604644775390625e-08 ;  /* 0x00000001ff467435 */ /* 0x001fe200000001ff */
[----:B-1----:R-:W-:Y:S02]  /*122f0*/  MOV R69, R66 ;  /* 0x0000004200457202 */ /* 0x002fe40000000f00 */
[----:B------:R-:W-:-:S02]  /*12300*/  MOV R73, R72 ;  /* 0x0000004800497202 */ /* 0x000fc40000000f00 */
[----:B------:R-:W-:Y:S02]  /*12310*/  MOV R71, RZ ;  /* 0x000000ff00477202 */ /* 0x000fe40000000f00 */
[----:B------:R-:W-:Y:S02]  /*12320*/  MOV R66, 0xffffffff ;  /* 0xffffffff00427802 */ /* 0x000fe40000000f00 */
[----:B------:R-:W-:Y:S02]  /*12330*/  MOV R64, 0x12350 ;  /* 0x0001235000407802 */ /* 0x000fe40000000f00 */
[----:B------:R-:W-:Y:S05]  /*12340*/  CALL.REL.NOINC `($__internal_20_$__cuda_sm70_shflsync_up) ;  /* 0x0000119000007944 */ /* 0x000fea0003c00000 */
[----:B0-----:R-:W-:Y:S01]  /*12350*/  HFMA2.MMA R70, -RZ, RZ, 0, 5.9604644775390625e-08 ;  /* 0x00000001ff467435 */ /* 0x001fe200000001ff */
[----:B-1----:R-:W-:Y:S02]  /*12360*/  MOV R72, R66 ;  /* 0x0000004200487202 */ /* 0x002fe40000000f00 */
[----:B------:R-:W-:Y:S02]  /*12370*/  MOV R73, R67 ;  /* 0x0000004300497202 */ /* 0x000fe40000000f00 */
[----:B------:R-:W-:Y:S02]  /*12380*/  MOV R71, RZ ;  /* 0x000000ff00477202 */ /* 0x000fe40000000f00 */
[----:B------:R-:W-:-:S02]  /*12390*/  MOV R66, 0xffffffff ;  /* 0xffffffff00427802 */ /* 0x000fc40000000f00 */
[----:B------:R-:W-:Y:S02]  /*123a0*/  MOV R64, 0x123c0 ;  /* 0x000123c000407802 */ /* 0x000fe40000000f00 */
[----:B------:R-:W-:Y:S05]  /*123b0*/  CALL.REL.NOINC `($__internal_20_$__cuda_sm70_shflsync_up) ;  /* 0x0000112000007944 */ /* 0x000fea0003c00000 */
[----:B0-----:R-:W-:Y:S01]  /*123c0*/  HFMA2.MMA R70, -RZ, RZ, 0, 5.9604644775390625e-08 ;  /* 0x00000001ff467435 */ /* 0x001fe200000001ff */
[----:B-1----:R-:W-:Y:S02]  /*123d0*/  MOV R67, R66 ;  /* 0x0000004200437202 */ /* 0x002fe40000000f00 */
[----:B------:R-:W-:Y:S02]  /*123e0*/  MOV R73, R68 ;  /* 0x0000004400497202 */ /* 0x000fe40000000f00 */
[----:B------:R-:W-:Y:S02]  /*123f0*/  MOV R71, RZ ;  /* 0x000000ff00477202 */ /* 0x000fe40000000f00 */
[----:B------:R-:W-:Y:S02]  /*12400*/  MOV R66, 0xffffffff ;  /* 0xffffffff00427802 */ /* 0x000fe40000000f00 */
[----:B------:R-:W-:Y:S02]  /*12410*/  MOV R64, 0x12430 ;  /* 0x0001243000407802 */ /* 0x000fe40000000f00 */
[----:B------:R-:W-:Y:S05]  /*12420*/  CALL.REL.NOINC `($__internal_20_$__cuda_sm70_shflsync_up) ;  /* 0x000010b000007944 */ /* 0x000fea0003c00000 */
[----:B-1----:R-:W-:Y:S01]  /*12430*/  MOV R68, R66 ;  /* 0x0000004200447202 */ /* 0x002fe20000000f00 */
[----:B------:R-:W-:Y:S01]  /*12440*/  HFMA2.MMA R66, -RZ, RZ, 0, 0 ;  /* 0x00000000ff427435 */ /* 0x000fe200000001ff */
[----:B------:R-:W-:-:S02]  /*12450*/  MOV R64, R60 ;  /* 0x0000003c00407202 */ /* 0x000fc40000000f00 */
[----:B0-----:R-:W-:Y:S02]  /*12460*/  MOV R71, R72 ;  /* 0x0000004800477202 */ /* 0x001fe40000000f00 */
[----:B------:R-:W-:Y:S02]  /*12470*/  MOV R70, R67 ;  /* 0x0000004300467202 */ /* 0x000fe40000000f00 */
[----:B------:R-:W-:Y:S02]  /*12480*/  MOV R247, 0xffffffff ;  /* 0xffffffff00f77802 */ /* 0x000fe40000000f00 */
[----:B------:R-:W-:Y:S02]  /*12490*/  MOV R65, 0x124b0 ;  /* 0x000124b000417802 */ /* 0x000fe40000000f00 */
[----:B------:R-:W-:Y:S05]  /*124a0*/  CALL.REL.NOINC `($__internal_19_$__cuda_sm70_shflsync_idx_p) ;  /* 0x00000fc000007944 */ /* 0x000fea0003c00000 */
[----:B-1----:R-:W-:Y:S01]  /*124b0*/  MOV R74, R66 ;  /* 0x00000042004a7202 */ /* 0x002fe20000000f00 */
[----:B------:R-:W-:Y:S01]  /*124c0*/  HFMA2.MMA R66, -RZ, RZ, 0, 0 ;  /* 0x00000000ff427435 */ /* 0x000fe200000001ff */
[----:B------:R-:W-:Y:S02]  /*124d0*/  MOV R64, R61 ;  /* 0x0000003d00407202 */ /* 0x000fe40000000f00 */
[----:B------:R-:W-:-:S02]  /*124e0*/  MOV R247, 0xffffffff ;  /* 0xffffffff00f77802 */ /* 0x000fc40000000f00 */
[----:B------:R-:W-:Y:S02]  /*124f0*/  MOV R65, 0x12510 ;  /* 0x0001251000417802 */ /* 0x000fe40000000f00 */
[----:B0-----:R-:W-:Y:S05]  /*12500*/  CALL.REL.NOINC `($__internal_19_$__cuda_sm70_shflsync_idx_p) ;  /* 0x00000f6000007944 */ /* 0x001fea0003c00000 */
[----:B-1----:R-:W-:Y:S01]  /*12510*/  MOV R75, R66 ;  /* 0x00000042004b7202 */ /* 0x002fe20000000f00 */
[----:B------:R-:W-:Y:S01]  /*12520*/  HFMA2.MMA R66, -RZ, RZ, 0, 0 ;  /* 0x00000000ff427435 */ /* 0x000fe200000001ff */
[----:B------:R-:W-:Y:S02]  /*12530*/  MOV R64, R62 ;  /* 0x0000003e00407202 */ /* 0x000fe40000000f00 */
[----:B------:R-:W-:Y:S02]  /*12540*/  MOV R247, 0xffffffff ;  /* 0xffffffff00f77802 */ /* 0x000fe40000000f00 */
[----:B------:R-:W-:Y:S02]  /*12550*/  MOV R65, 0x12570 ;  /* 0x0001257000417802 */ /* 0x000fe40000000f00 */
[----:B0-----:R-:W-:Y:S05]  /*12560*/  CALL.REL.NOINC `($__internal_19_$__cuda_sm70_shflsync_idx_p) ;  /* 0x00000f0000007944 */ /* 0x001fea0003c00000 */
[----:B-1----:R-:W-:Y:S01]  /*12570*/  MOV R76, R66 ;  /* 0x00000042004c7202 */ /* 0x002fe20000000f00 */
[----:B------:R-:W-:Y:S01]  /*12580*/  HFMA2.MMA R66, -RZ, RZ, 0, 0 ;  /* 0x00000000ff427435 */ /* 0x000fe200000001ff */
[----:B------:R-:W-:Y:S02]  /*12590*/  MOV R64, R63 ;  /* 0x0000003f00407202 */ /* 0x000fe40000000f00 */
[----:B------:R-:W-:-:S02]  /*125a0*/  MOV R247, 0xffffffff ;  /* 0xffffffff00f77802 */ /* 0x000fc40000000f00 */
[----:B------:R-:W-:Y:S02]  /*125b0*/  MOV R65, 0x125d0 ;  /* 0x000125d000417802 */ /* 0x000fe40000000f00 */
[----:B0-----:R-:W-:Y:S05]  /*125c0*/  CALL.REL.NOINC `($__internal_19_$__cuda_sm70_shflsync_idx_p) ;  /* 0x00000ea000007944 */ /* 0x001fea0003c00000 */
[----:B01----:R-:W-:Y:S05]  /*125d0*/  BRA `(.L_x_733) ;  /* 0xffff626000007947 */ /* 0x003fea000383ffff */
.L_x_632:
[----:B------:R-:W-:Y:S01]  /*125e0*/  HFMA2.MMA R66, -RZ, RZ, 0, 5.9604644775390625e-08 ;  /* 0x00000001ff427435 */ /* 0x000fe200000001ff */
[----:B------:R-:W-:Y:S02]  /*125f0*/  MOV R75, R71 ;  /* 0x00000047004b7202 */ /* 0x000fe40000000f00 */
[----:B------:R-:W-:Y:S02]  /*12600*/  MOV R76, 0x1f ;  /* 0x0000001f004c7802 */ /* 0x000fe40000000f00 */
[----:B------:R-:W-:Y:S02]  /*12610*/  MOV R65, 0xffffffff ;  /* 0xffffffff00417802 */ /* 0x000fe40000000f00 */
[----:B------:R-:W-:Y:S02]  /*12620*/  MOV R64, 0x12640 ;  /* 0x0001264000407802 */ /* 0x000fe40000000f00 */
[----:B------:R-:W-:Y:S05]  /*12630*/  CALL.REL.NOINC `($__internal_18_$__cuda_sm70_shflsync_down) ;  /* 0x00000df000007944 */ /* 0x000fea0003c00000 */
[----:B-1----:R-:W-:Y:S01]  /*12640*/  MOV R67, R66 ;  /* 0x0000004200437202 */ /* 0x002fe20000000f00 */
[----:B------:R-:W-:Y:S05]  /*12650*/  BRA `(.L_x_734) ;  /* 0xffff780000007947 */ /* 0x000fea000383ffff */
.L_x_633:
[----:B------:R-:W-:Y:S01]  /*12660*/  HFMA2.MMA R66, -RZ, RZ, 0, 5.9604644775390625e-08 ;  /* 0x00000001ff427435 */ /* 0x000fe200000001ff */
[----:B------:R-:W-:Y:S02]  /*12670*/  MOV R75, R69 ;  /* 0x00000045004b7202 */ /* 0x000fe40000000f00 */
[----:B------:R-:W-:-:S02]  /*12680*/  MOV R76, 0x1f ;  /* 0x0000001f004c7802 */ /* 0x000fc40000000f00 */
[----:B------:R-:W-:Y:S02]  /*12690*/  MOV R65, 0xffffffff ;  /* 0xffffffff00417802 */ /* 0x000fe40000000f00 */
[----:B------:R-:W-:Y:S02]  /*126a0*/  MOV R64, 0x126c0 ;  /* 0x000126c000407802 */ /* 0x000fe40000000f00 */
[----:B01----:R-:W-:Y:S05]  /*126b0*/  CALL.REL.NOINC `($__internal_18_$__cuda_sm70_shflsync_down) ;  /* 0x00000d7000007944 */ /* 0x003fea0003c00000 */
[----:B-1----:R-:W-:Y:S01]  /*126c0*/  MOV R69, R66 ;  /* 0x0000004200457202 */ /* 0x002fe20000000f00 */
[----:B------:R-:W-:Y:S01]  /*126d0*/  HFMA2.MMA R66, -RZ, RZ, 0, 5.9604644775390625e-08 ;  /* 0x00000001ff427435 */ /* 0x000fe200000001ff */
[----:B------:R-:W-:Y:S02]  /*126e0*/  MOV R75, R68 ;  /* 0x00000044004b7202 */ /* 0x000fe40000000f00 */
[----:B------:R-:W-:Y:S02]  /*126f0*/  MOV R76, 0x1f ;  /* 0x0000001f004c7802 */ /* 0x000fe40000000f00 */
[----:B------:R-:W-:Y:S02]  /*12700*/  MOV R65, 0xffffffff ;  /* 0xffffffff00417802 */ /* 0x000fe40000000f00 */
[----:B------:R-:W-:-:S02]  /*12710*/  MOV R64, 0x12730 ;  /* 0x0001273000407802 */ /* 0x000fc40000000f00 */
[----:B------:R-:W-:Y:S05]  /*12720*/  CALL.REL.NOINC `($__internal_18_$__cuda_sm70_shflsync_down) ;  /* 0x00000d0000007944 */ /* 0x000fea0003c00000 */
[----:B-1----:R-:W-:Y:S01]  /*12730*/  MOV R73, R66 ;  /* 0x0000004200497202 */ /* 0x002fe20000000f00 */
[----:B------:R-:W-:Y:S01]  /*12740*/  HFMA2.MMA R66, -RZ, RZ, 0, 5.9604644775390625e-08 ;  /* 0x00000001ff427435 */ /* 0x000fe200000001ff */
[----:B------:R-:W-:-:S02]  /*12750*/  MOV R75, R70 ;  /* 0x00000046004b7202 */ /* 0x000fc40000000f00 */
[----:B------:R-:W-:Y:S02]  /*12760*/  MOV R76, 0x1f ;  /* 0x0000001f004c7802 */ /* 0x000fe40000000f00 */
[----:B------:R-:W-:Y:S02]  /*12770*/  MOV R65, 0xffffffff ;  /* 0xffffffff00417802 */ /* 0x000fe40000000f00 */
[----:B------:R-:W-:Y:S02]  /*12780*/  MOV R64, 0x127a0 ;  /* 0x000127a000407802 */ /* 0x000fe40000000f00 */
[----:B------:R-:W-:Y:S05]  /*12790*/  CALL.REL.NOINC `($__internal_18_$__cuda_sm70_shflsync_down) ;  /* 0x00000c9000007944 */ /* 0x000fea0003c00000 */
[----:B-1----:R-:W-:Y:S05]  /*127a0*/  BRA `(.L_x_735) ;  /* 0xffff76f000007947 */ /* 0x002fea000383ffff */
.L_x_636:
[----:B0-----:R-:W-:Y:S01]  /*127b0*/  HFMA2.MMA R66, -RZ, RZ, 0, 1.1920928955078125e-07 ;  /* 0x00000002ff427435 */ /* 0x001fe200000001ff */
[----:B------:R-:W-:Y:S02]  /*127c0*/  MOV R75, R71 ;  /* 0x00000047004b7202 */ /* 0x000fe40000000f00 */
[----:B------:R-:W-:Y:S02]  /*127d0*/  MOV R76, 0x1f ;  /* 0x0000001f004c7802 */ /* 0x000fe40000000f00 */
[----:B------:R-:W-:Y:S02]  /*127e0*/  MOV R65, 0xffffffff ;  /* 0xffffffff00417802 */ /* 0x000fe40000000f00 */
[----:B------:R-:W-:-:S02]  /*127f0*/  MOV R64, 0x12810 ;  /* 0x0001281000407802 */ /* 0x000fc40000000f00 */
[----:B-1234-:R-:W-:Y:S05]  /*12800*/  CALL.REL.NOINC `($__internal_18_$__cuda_sm70_shflsync_down) ;  /* 0x00000c2000007944 */ /* 0x01efea0003c00000 */
[----:B-1----:R-:W-:Y:S01]  /*12810*/  MOV R67, R66 ;  /* 0x0000004200437202 */ /* 0x002fe20000000f00 */
[----:B------:R-:W-:Y:S01]  /*12820*/  HFMA2.MMA R66, -RZ, RZ, 0, 1.1920928955078125e-07 ;  /* 0x00000002ff427435 */ /* 0x000fe200000001ff */
[----:B------:R-:W-:-:S02]  /*12830*/  MOV R75, R74 ;  /* 0x0000004a004b7202 */ /* 0x000fc40000000f00 */
[----:B------:R-:W-:Y:S02]  /*12840*/  MOV R76, 0x1f ;  /* 0x0000001f004c7802 */ /* 0x000fe40000000f00 */
[----:B------:R-:W-:Y:S02]  /*12850*/  MOV R65, 0xffffffff ;  /* 0xffffffff00417802 */ /* 0x000fe40000000f00 */
[----:B------:R-:W-:Y:S02]  /*12860*/  MOV R64, 0x12880 ;  /* 0x0001288000407802 */ /* 0x000fe40000000f00 */
[----:B------:R-:W-:Y:S05]  /*12870*/  CALL.REL.NOINC `($__internal_18_$__cuda_sm70_shflsync_down) ;  /* 0x00000bb000007944 */ /* 0x000fea0003c00000 */
[----:B-1----:R-:W-:Y:S01]  /*12880*/  MOV R69, R66 ;  /* 0x0000004200457202 */ /* 0x002fe20000000f00 */
[----:B------:R-:W-:Y:S01]  /*12890*/  HFMA2.MMA R66, -RZ, RZ, 0, 1.1920928955078125e-07 ;  /* 0x00000002ff427435 */ /* 0x000fe200000001ff */
[----:B------:R-:W-:Y:S02]  /*128a0*/  MOV R75, R68 ;  /* 0x00000044004b7202 */ /* 0x000fe40000000f00 */
[----:B------:R-:W-:Y:S02]  /*128b0*/  MOV R76, 0x1f ;  /* 0x0000001f004c7802 */ /* 0x000fe40000000f00 */
[----:B------:R-:W-:-:S02]  /*128c0*/  MOV R65, 0xffffffff ;  /* 0xffffffff00417802 */ /* 0x000fc40000000f00 */
[----:B------:R-:W-:Y:S02]  /*128d0*/  MOV R64, 0x128f0 ;  /* 0x000128f000407802 */ /* 0x000fe40000000f00 */
[----:B------:R-:W-:Y:S05]  /*128e0*/  CALL.REL.NOINC `($__internal_18_$__cuda_sm70_shflsync_down) ;  /* 0x00000b4000007944 */ /* 0x000fea0003c00000 */
[----:B-1----:R-:W-:Y:S01]  /*128f0*/  MOV R70, R66 ;  /* 0x0000004200467202 */ /* 0x002fe20000000f00 */
[----:B------:R-:W-:Y:S01]  /*12900*/  HFMA2.MMA R66, -RZ, RZ, 0, 1.1920928955078125e-07 ;  /* 0x00000002ff427435 */ /* 0x000fe200000001ff */
[----:B------:R-:W-:Y:S02]  /*12910*/  MOV R75, R72 ;  /* 0x00000048004b7202 */ /* 0x000fe40000000f00 */
[----:B------:R-:W-:Y:S02]  /*12920*/  MOV R76, 0x1f ;  /* 0x0000001f004c7802 */ /* 0x000fe40000000f00 */
[----:B------:R-:W-:Y:S02]  /*12930*/  MOV R65, 0xffffffff ;  /* 0xffffffff00417802 */ /* 0x000fe40000000f00 */
[----:B------:R-:W-:Y:S02]  /*12940*/  MOV R64, 0x12960 ;  /* 0x0001296000407802 */ /* 0x000fe40000000f00 */
[----:B------:R-:W-:Y:S05]  /*12950*/  CALL.REL.NOINC `($__internal_18_$__cuda_sm70_shflsync_down) ;  /* 0x00000ad000007944 */ /* 0x000fea0003c00000 */
[----:B-1----:R-:W-:Y:S05]  /*12960*/  BRA `(.L_x_736) ;  /* 0xffff768000007947 */ /* 0x002fea000383ffff */
.L_x_639:
[----:B0-----:R-:W-:Y:S01]  /*12970*/  HFMA2.MMA R66, -RZ, RZ, 0, 2.384185791015625e-07 ;  /* 0x00000004ff427435 */ /* 0x001fe200000001ff */
[----:B------:R-:W-:Y:S02]  /*12980*/  MOV R75, R71 ;  /* 0x00000047004b7202 */ /* 0x000fe40000000f00 */
[----:B------:R-:W-:-:S02]  /*12990*/  MOV R76, 0x1f ;  /* 0x0000001f004c7802 */ /* 0x000fc40000000f00 */
[----:B------:R-:W-:Y:S02]  /*129a0*/  MOV R65, 0xffffffff ;  /* 0xffffffff00417802 */ /* 0x000fe40000000f00 */
[----:B------:R-:W-:Y:S02]  /*129b0*/  MOV R64, 0x129d0 ;  /* 0x000129d000407802 */ /* 0x000fe40000000f00 */
[----:B-1234-:R-:W-:Y:S05]  /*129c0*/  CALL.REL.NOINC `($__internal_18_$__cuda_sm70_shflsync_down) ;  /* 0x00000a6000007944 */ /* 0x01efea0003c00000 */
[----:B-1----:R-:W-:Y:S01]  /*129d0*/  MOV R67, R66 ;  /* 0x0000004200437202 */ /* 0x002fe20000000f00 */
[----:B------:R-:W-:Y:S05]  /*129e0*/  BRA `(.L_x_737) ;  /* 0xffff772000007947 */ /* 0x000fea000383ffff */
.L_x_640:
[----:B0-----:R-:W-:Y:S01]  /*129f0*/  HFMA2.MMA R66, -RZ, RZ, 0, 2.384185791015625e-07 ;  /* 0x00000004ff427435 */ /* 0x001fe200000001ff */
[----:B------:R-:W-:Y:S02]  /*12a00*/  MOV R75, R74 ;  /* 0x0000004a004b7202 */ /* 0x000fe40000000f00 */
[----:B------:R-:W-:Y:S02]  /*12a10*/  MOV R76, 0x1f ;  /* 0x0000001f004c7802 */ /* 0x000fe40000000f00 */
[----:B------:R-:W-:Y:S02]  /*12a20*/  MOV R65, 0xffffffff ;  /* 0xffffffff00417802 */ /* 0x000fe40000000f00 */
[----:B------:R-:W-:-:S02]  /*12a30*/  MOV R64, 0x12a50 ;  /* 0x00012a5000407802 */ /* 0x000fc40000000f00 */
[----:B-1234-:R-:W-:Y:S05]  /*12a40*/  CALL.REL.NOINC `($__internal_18_$__cuda_sm70_shflsync_down) ;  /* 0x000009e000007944 */ /* 0x01efea0003c00000 */
[----:B-1----:R-:W-:Y:S01]  /*12a50*/  MOV R69, R66 ;  /* 0x0000004200457202 */ /* 0x002fe20000000f00 */
[----:B------:R-:W-:Y:S01]  /*12a60*/  HFMA2.MMA R66, -RZ, RZ, 0, 2.384185791015625e-07 ;  /* 0x00000004ff427435 */ /* 0x000fe200000001ff */
[----:B------:R-:W-:-:S02]  /*12a70*/  MOV R75, R68 ;  /* 0x00000044004b7202 */ /* 0x000fc40000000f00 */
[----:B------:R-:W-:Y:S02]  /*12a80*/  MOV R76, 0x1f ;  /* 0x0000001f004c7802 */ /* 0x000fe40000000f00 */
[----:B------:R-:W-:Y:S02]  /*12a90*/  MOV R65, 0xffffffff ;  /* 0xffffffff00417802 */ /* 0x000fe40000000f00 */
[----:B------:R-:W-:Y:S02]  /*12aa0*/  MOV R64, 0x12ac0 ;  /* 0x00012ac000407802 */ /* 0x000fe40000000f00 */
[----:B------:R-:W-:Y:S05]  /*12ab0*/  CALL.REL.NOINC `($__internal_18_$__cuda_sm70_shflsync_down) ;  /* 0x0000097000007944 */ /* 0x000fea0003c00000 */
[----:B-1----:R-:W-:Y:S01]  /*12ac0*/  MOV R70, R66 ;  /* 0x0000004200467202 */ /* 0x002fe20000000f00 */
[----:B------:R-:W-:Y:S01]  /*12ad0*/  HFMA2.MMA R66, -RZ, RZ, 0, 2.384185791015625e-07 ;  /* 0x00000004ff427435 */ /* 0x000fe200000001ff */
[----:B------:R-:W-:Y:S02]  /*12ae0*/  MOV R75, R72 ;  /* 0x00000048004b7202 */ /* 0x000fe40000000f00 */
[----:B------:R-:W-:Y:S02]  /*12af0*/  MOV R76, 0x1f ;  /* 0x0000001f004c7802 */ /* 0x000fe40000000f00 */
[----:B------:R-:W-:-:S02]  /*12b00*/  MOV R65, 0xffffffff ;  /* 0xffffffff00417802 */ /* 0x000fc40000000f00 */
[----:B------:R-:W-:Y:S02]  /*12b10*/  MOV R64, 0x12b30 ;  /* 0x00012b3000407802 */ /* 0x000fe40000000f00 */
[----:B------:R-:W-:Y:S05]  /*12b20*/  CALL.REL.NOINC `($__internal_18_$__cuda_sm70_shflsync_down) ;  /* 0x0000090000007944 */ /* 0x000fea0003c00000 */
[----:B-1----:R-:W-:Y:S05]  /*12b30*/  BRA `(.L_x_738) ;  /* 0xffff761000007947 */ /* 0x002fea000383ffff */
.L_x_643:
[----:B0-----:R-:W-:Y:S01]  /*12b40*/  HFMA2.MMA R66, -RZ, RZ, 0, 4.76837158203125e-07 ;  /* 0x00000008ff427435 */ /* 0x001fe200000001ff */
[----:B------:R-:W-:Y:S02]  /*12b50*/  MOV R75, R71 ;  /* 0x00000047004b7202 */ /* 0x000fe40000000f00 */
[----:B------:R-:W-:Y:S02]  /*12b60*/  MOV R76, 0x1f ;  /* 0x0000001f004c7802 */ /* 0x000fe40000000f00 */
[----:B------:R-:W-:Y:S02]  /*12b70*/  MOV R65, 0xffffffff ;  /* 0xffffffff00417802 */ /* 0x000fe40000000f00 */
[----:B------:R-:W-:Y:S02]  /*12b80*/  MOV R64, 0x12ba0 ;  /* 0x00012ba000407802 */ /* 0x000fe40000000f00 */
[----:B-1234-:R-:W-:Y:S05]  /*12b90*/  CALL.REL.NOINC `($__internal_18_$__cuda_sm70_shflsync_down) ;  /* 0x0000089000007944 */ /* 0x01efea0003c00000 */
[----:B-1----:R-:W-:Y:S01]  /*12ba0*/  MOV R67, R66 ;  /* 0x0000004200437202 */ /* 0x002fe20000000f00 */
[----:B------:R-:W-:Y:S01]  /*12bb0*/  HFMA2.MMA R66, -RZ, RZ, 0, 4.76837158203125e-07 ;  /* 0x00000008ff427435 */ /* 0x000fe200000001ff */
[----:B------:R-:W-:Y:S02]  /*12bc0*/  MOV R75, R74 ;  /* 0x0000004a004b7202 */ /* 0x000fe40000000f00 */
[----:B------:R-:W-:-:S02]  /*12bd0*/  MOV R76, 0x1f ;  /* 0x0000001f004c7802 */ /* 0x000fc40000000f00 */
[----:B------:R-:W-:Y:S02]  /*12be0*/  MOV R65, 0xffffffff ;  /* 0xffffffff00417802 */ /* 0x000fe40000000f00 */
[----:B------:R-:W-:Y:S02]  /*12bf0*/  MOV R64, 0x12c10 ;  /* 0x00012c1000407802 */ /* 0x000fe40000000f00 */
[----:B------:R-:W-:Y:S05]  /*12c00*/  CALL.REL.NOINC `($__internal_18_$__cuda_sm70_shflsync_down) ;  /* 0x0000082000007944 */ /* 0x000fea0003c00000 */
[----:B-1----:R-:W-:Y:S01]  /*12c10*/  MOV R69, R66 ;  /* 0x0000004200457202 */ /* 0x002fe20000000f00 */
[----:B------:R-:W-:Y:S01]  /*12c20*/  HFMA2.MMA R66, -RZ, RZ, 0, 4.76837158203125e-07 ;  /* 0x00000008ff427435 */ /* 0x000fe200000001ff */
[----:B------:R-:W-:Y:S02]  /*12c30*/  MOV R75, R68 ;  /* 0x00000044004b7202 */ /* 0x000fe40000000f00 */
[----:B------:R-:W-:Y:S02]  /*12c40*/  MOV R76, 0x1f ;  /* 0x0000001f004c7802 */ /* 0x000fe40000000f00 */
[----:B------:R-:W-:Y:S02]  /*12c50*/  MOV R65, 0xffffffff ;  /* 0xffffffff00417802 */ /* 0x000fe40000000f00 */
[----:B------:R-:W-:-:S02]  /*12c60*/  MOV R64, 0x12c80 ;  /* 0x00012c8000407802 */ /* 0x000fc40000000f00 */
[----:B------:R-:W-:Y:S05]  /*12c70*/  CALL.REL.NOINC `($__internal_18_$__cuda_sm70_shflsync_down) ;  /* 0x000007b000007944 */ /* 0x000fea0003c00000 */
[----:B-1----:R-:W-:Y:S01]  /*12c80*/  MOV R70, R66 ;  /* 0x0000004200467202 */ /* 0x002fe20000000f00 */
[----:B------:R-:W-:Y:S01]  /*12c90*/  HFMA2.MMA R66, -RZ, RZ, 0, 4.76837158203125e-07 ;  /* 0x00000008ff427435 */ /* 0x000fe200000001ff */
[----:B------:R-:W-:-:S02]  /*12ca0*/  MOV R75, R72 ;  /* 0x00000048004b7202 */ /* 0x000fc40000000f00 */
[----:B------:R-:W-:Y:S02]  /*12cb0*/  MOV R76, 0x1f ;  /* 0x0000001f004c7802 */ /* 0x000fe40000000f00 */
[----:B------:R-:W-:Y:S02]  /*12cc0*/  MOV R65, 0xffffffff ;  /* 0xffffffff00417802 */ /* 0x000fe40000000f00 */
[----:B------:R-:W-:Y:S02]  /*12cd0*/  MOV R64, 0x12cf0 ;  /* 0x00012cf000407802 */ /* 0x000fe40000000f00 */
[----:B------:R-:W-:Y:S05]  /*12ce0*/  CALL.REL.NOINC `($__internal_18_$__cuda_sm70_shflsync_down) ;  /* 0x0000074000007944 */ /* 0x000fea0003c00000 */
[----:B-1----:R-:W-:Y:S05]  /*12cf0*/  BRA `(.L_x_739) ;  /* 0xffff75a000007947 */ /* 0x002fea000383ffff */
.L_x_646:
[----:B0-----:R-:W-:Y:S01]  /*12d00*/  HFMA2.MMA R66, -RZ, RZ, 0, 9.5367431640625e-07 ;  /* 0x00000010ff427435 */ /* 0x001fe200000001ff */
[----:B------:R-:W-:Y:S02]  /*12d10*/  MOV R75, R71 ;  /* 0x00000047004b7202 */ /* 0x000fe40000000f00 */
[----:B------:R-:W-:Y:S02]  /*12d20*/  MOV R76, 0x1f ;  /* 0x0000001f004c7802 */ /* 0x000fe40000000f00 */
[----:B------:R-:W-:Y:S02]  /*12d30*/  MOV R65, 0xffffffff ;  /* 0xffffffff00417802 */ /* 0x000fe40000000f00 */
[----:B------:R-:W-:-:S02]  /*12d40*/  MOV R64, 0x12d60 ;  /* 0x00012d6000407802 */ /* 0x000fc40000000f00 */
[----:B-1234-:R-:W-:Y:S05]  /*12d50*/  CALL.REL.NOINC `($__internal_18_$__cuda_sm70_shflsync_down) ;  /* 0x000006d000007944 */ /* 0x01efea0003c00000 */
[----:B-1----:R-:W-:Y:S01]  /*12d60*/  MOV R67, R66 ;  /* 0x0000004200437202 */ /* 0x002fe20000000f00 */
[----:B------:R-:W-:Y:S05]  /*12d70*/  BRA `(.L_x_740) ;  /* 0xffff764000007947 */ /* 0x000fea000383ffff */
.L_x_647:
[----:B0-----:R-:W-:Y:S01]  /*12d80*/  HFMA2.MMA R66, -RZ, RZ, 0, 9.5367431640625e-07 ;  /* 0x00000010ff427435 */ /* 0x001fe200000001ff */
[----:B------:R-:W-:-:S02]  /*12d90*/  MOV R75, R74 ;  /* 0x0000004a004b7202 */ /* 0x000fc40000000f00 */
[----:B------:R-:W-:Y:S02]  /*12da0*/  MOV R76, 0x1f ;  /* 0x0000001f004c7802 */ /* 0x000fe40000000f00 */
[----:B------:R-:W-:Y:S02]  /*12db0*/  MOV R65, 0xffffffff ;  /* 0xffffffff00417802 */ /* 0x000fe40000000f00 */
[----:B------:R-:W-:Y:S02]  /*12dc0*/  MOV R64, 0x12de0 ;  /* 0x00012de000407802 */ /* 0x000fe40000000f00 */
[----:B-1234-:R-:W-:Y:S05]  /*12dd0*/  CALL.REL.NOINC `($__internal_18_$__cuda_sm70_shflsync_down) ;  /* 0x0000065000007944 */ /* 0x01efea0003c00000 */
[----:B-1----:R-:W-:Y:S01]  /*12de0*/  MOV R69, R66 ;  /* 0x0000004200457202 */ /* 0x002fe20000000f00 */
[----:B------:R-:W-:Y:S01]  /*12df0*/  HFMA2.MMA R66, -RZ, RZ, 0, 9.5367431640625e-07 ;  /* 0x00000010ff427435 */ /* 0x000fe200000001ff */
[----:B------:R-:W-:Y:S02]  /*12e00*/  MOV R75, R68 ;  /* 0x00000044004b7202 */ /* 0x000fe40000000f00 */
[----:B------:R-:W-:Y:S02]  /*12e10*/  MOV R76, 0x1f ;  /* 0x0000001f004c7802 */ /* 0x000fe40000000f00 */
[----:B------:R-:W-:-:S02]  /*12e20*/  MOV R65, 0xffffffff ;  /* 0xffffffff00417802 */ /* 0x000fc40000000f00 */
[----:B------:R-:W-:Y:S02]  /*12e30*/  MOV R64, 0x12e50 ;  /* 0x00012e5000407802 */ /* 0x000fe40000000f00 */
[----:B------:R-:W-:Y:S05]  /*12e40*/  CALL.REL.NOINC `($__internal_18_$__cuda_sm70_shflsync_down) ;  /* 0x000005e000007944 */ /* 0x000fea0003c00000 */
[----:B-1----:R-:W-:Y:S01]  /*12e50*/  MOV R70, R66 ;  /* 0x0000004200467202 */ /* 0x002fe20000000f00 */
[----:B------:R-:W-:Y:S01]  /*12e60*/  HFMA2.MMA R66, -RZ, RZ, 0, 9.5367431640625e-07 ;  /* 0x00000010ff427435 */ /* 0x000fe200000001ff */
[----:B------:R-:W-:Y:S02]  /*12e70*/  MOV R75, R72 ;  /* 0x00000048004b7202 */ /* 0x000fe40000000f00 */
[----:B------:R-:W-:Y:S02]  /*12e80*/  MOV R76, 0x1f ;  /* 0x0000001f004c7802 */ /* 0x000fe40000000f00 */
[----:B------:R-:W-:Y:S02]  /*12e90*/  MOV R65, 0xffffffff ;  /* 0xffffffff00417802 */ /* 0x000fe40000000f00 */
[----:B------:R-:W-:Y:S02]  /*12ea0*/  MOV R64, 0x12ec0 ;  /* 0x00012ec000407802 */ /* 0x000fe40000000f00 */
[----:B------:R-:W-:Y:S05]  /*12eb0*/  CALL.REL.NOINC `($__internal_18_$__cuda_sm70_shflsync_down) ;  /* 0x0000057000007944 */ /* 0x000fea0003c00000 */
[----:B-1----:R-:W-:Y:S05]  /*12ec0*/  BRA `(.L_x_741) ;  /* 0xffff753000007947 */ /* 0x002fea000383ffff */
.L_x_650:
[----:B0-----:R-:W-:Y:S01]  /*12ed0*/  HFMA2.MMA R66, -RZ, RZ, 0, 0 ;  /* 0x00000000ff427435 */ /* 0x001fe200000001ff */
[----:B------:R-:W-:Y:S02]  /*12ee0*/  MOV R64, R71 ;  /* 0x0000004700407202 */ /* 0x000fe40000000f00 */
[----:B------:R-:W-:-:S02]  /*12ef0*/  MOV R247, 0xffffffff ;  /* 0xffffffff00f77802 */ /* 0x000fc40000000f00 */
[----:B------:R-:W-:Y:S02]  /*12f00*/  MOV R65, 0x12f20 ;  /* 0x00012f2000417802 */ /* 0x000fe40000000f00 */
[----:B-1234-:R-:W-:Y:S05]  /*12f10*/  CALL.REL.NOINC `($__internal_19_$__cuda_sm70_shflsync_idx_p) ;  /* 0x0000055000007944 */ /* 0x01efea0003c00000 */
        /* <DEDUP_REMOVED lines=26> */
[----:B0-----:R-:W-:Y:S05]  /*130c0*/  CALL.REL.NOINC `($__internal_18_$__cuda_sm70_shflsync_down) ;  /* 0x0000036000007944 */ /* 0x001fea0003c00000 */
[----:B-1----:R-:W-:Y:S01]  /*130d0*/  MOV R71, R66 ;  /* 0x0000004200477202 */ /* 0x002fe20000000f00 */
[----:B------:R-:W-:Y:S01]  /*130e0*/  HFMA2.MMA R66, -RZ, RZ, 0, 5.9604644775390625e-08 ;  /* 0x00000001ff427435 */ /* 0x000fe200000001ff */
[----:B------:R-:W-:Y:S02]  /*130f0*/  MOV R75, R74 ;  /* 0x0000004a004b7202 */ /* 0x000fe40000000f00 */
[----:B------:R-:W-:Y:S02]  /*13100*/  MOV R76, 0x1f ;  /* 0x0000001f004c7802 */ /* 0x000fe40000000f00 */
[----:B------:R-:W-:-:S02]  /*13110*/  MOV R65, 0xffffffff ;  /* 0xffffffff00417802 */ /* 0x000fc40000000f00 */
[----:B------:R-:W-:Y:S02]  /*13120*/  MOV R64, 0x13140 ;  /* 0x0001314000407802 */ /* 0x000fe40000000f00 */
[----:B------:R-:W-:Y:S05]  /*13130*/  CALL.REL.NOINC `($__internal_18_$__cuda_sm70_shflsync_down) ;  /* 0x000002f000007944 */ /* 0x000fea0003c00000 */
[----:B-1----:R-:W-:Y:S01]  /*13140*/  MOV R74, R66 ;  /* 0x00000042004a7202 */ /* 0x002fe20000000f00 */
[----:B------:R-:W-:Y:S01]  /*13150*/  HFMA2.MMA R66, -RZ, RZ, 0, 5.9604644775390625e-08 ;  /* 0x00000001ff427435 */ /* 0x000fe200000001ff */
[----:B------:R-:W-:Y:S02]  /*13160*/  MOV R75, R68 ;  /* 0x00000044004b7202 */ /* 0x000fe40000000f00 */
[----:B------:R-:W-:Y:S02]  /*13170*/  MOV R76, 0x1f ;  /* 0x0000001f004c7802 */ /* 0x000fe40000000f00 */
[----:B------:R-:W-:Y:S02]  /*13180*/  MOV R65, 0xffffffff ;  /* 0xffffffff00417802 */ /* 0x000fe40000000f00 */
[----:B------:R-:W-:Y:S02]  /*13190*/  MOV R64, 0x131b0 ;  /* 0x000131b000407802 */ /* 0x000fe40000000f00 */
        /* <DEDUP_REMOVED lines=20> */
[----:B------:R-:W-:Y:S05]  /*132e0*/  CALL.REL.NOINC `($__internal_19_$__cuda_sm70_shflsync_idx_p) ;  /* 0x0000018000007944 */ /* 0x000fea0003c00000 */
        /* <DEDUP_REMOVED lines=19> */
[----:B0-----:R-:W-:Y:S05]  /*13420*/  BRA `(.L_x_742) ;  /* 0xffff71f000007947 */ /* 0x001fea000383ffff */
        .weak           $__internal_18_$__cuda_sm70_shflsync_down
        .type           $__internal_18_$__cuda_sm70_shflsync_down,@function
        .size           $__internal_18_$__cuda_sm70_shflsync_down,($__internal_19_$__cuda_sm70_shflsync_idx_p - $__internal_18_$__cuda_sm70_shflsync_down)
$__internal_18_$__cuda_sm70_shflsync_down:
[----:B------:R-:W-:Y:S04]  /*13430*/  WARPSYNC R65 ;  /* 0x0000004100007348 */ /* 0x000fe80003800000 */
[----:B------:R0:W1:Y:S02]  /*13440*/  SHFL.DOWN PT, R66, R75, R66, R76 ;  /* 0x080000424b427389 */ /* 0x00006400000e004c */
[----:B0-----:R-:W-:-:S06]  /*13450*/  HFMA2.MMA R65, -RZ, RZ, 0, 0 ;  /* 0x00000000ff417435 */ /* 0x001fcc00000001ff */
[----:B------:R-:W-:Y:S05]  /*13460*/  RET.REL.NODEC R64 `(_Z25selective_scan_bwd_kernelI32Selective_Scan_bwd_kernel_traitsILi128ELi16ELb0ELb0ELb1ELb1ELb0EN3c104HalfENS1_7complexIfEEEEv12SSMParamsBwd) ;  /* 0xfffecb9040007950 */ /* 0x000fea0003c3ffff */
        .weak           $__internal_19_$__cuda_sm70_shflsync_idx_p
        .type           $__internal_19_$__cuda_sm70_shflsync_idx_p,@function
        .size           $__internal_19_$__cuda_sm70_shflsync_idx_p,($__internal_20_$__cuda_sm70_shflsync_up - $__internal_19_$__cuda_sm70_shflsync_idx_p)
$__internal_19_$__cuda_sm70_shflsync_idx_p:
[----:B------:R-:W-:Y:S01]  /*13470*/  MOV R147, 0x1f ;  /* 0x0000001f00937802 */ /* 0x000fe20000000f00 */
[----:B------:R-:W-:Y:S04]  /*13480*/  WARPSYNC R247 ;  /* 0x000000f700007348 */ /* 0x000fe80003800000 */
[----:B------:R0:W1:Y:S04]  /*13490*/  SHFL.IDX PT, R66, R64, R66, R147 ;  /* 0x0000004240427389 */ /* 0x00006800000e0093 */
[----:B0-----:R-:W0:Y:S01]  /*134a0*/  S2R R147, SR_LANEID ;  /* 0x0000000000937919 */ /* 0x001e220000000000 */
[----:B------:R-:W-:Y:S01]  /*134b0*/  MOV R64, R65 ;  /* 0x0000004100407202 */ /* 0x000fe20000000f00 */
[----:B------:R-:W-:-:S06]  /*134c0*/  HFMA2.MMA R65, -RZ, RZ, 0, 0 ;  /* 0x00000000ff417435 */ /* 0x000fcc00000001ff */
[----:B------:R-:W-:Y:S05]  /*134d0*/  RET.REL.NODEC R64 `(_Z25selective_scan_bwd_kernelI32Selective_Scan_bwd_kernel_traitsILi128ELi16ELb0ELb0ELb1ELb1ELb0EN3c104HalfENS1_7complexIfEEEEv12SSMParamsBwd) ;  /* 0xfffecb2040007950 */ /* 0x000fea0003c3ffff */
        .weak           $__internal_20_$__cuda_sm70_shflsync_up
        .type           $__internal_20_$__cuda_sm70_shflsync_up,@function
        .size           $__internal_20_$__cuda_sm70_shflsync_up,(.L_x_14452 - $__internal_20_$__cuda_sm70_shflsync_up)
$__internal_20_$__cuda_sm70_shflsync_up:
[----:B------:R-:W-:Y:S01]  /*134e0*/  MOV R65, 0x0 ;  /* 0x0000000000417802 */ /* 0x000fe20000000f00 */
[----:B------:R-:W-:Y:S04]  /*134f0*/  WARPSYNC R66 ;  /* 0x0000004200007348 */ /* 0x000fe80003800000 */
[----:B------:R0:W1:Y:S01]  /*13500*/  SHFL.UP PT, R66, R73, R70, R71 ;  /* 0x0400004649427389 */ /* 0x00006200000e0047 */
[----:B------:R-:W-:Y:S05]  /*13510*/  RET.REL.NODEC R64 `(_Z25selective_scan_bwd_kernelI32Selective_Scan_bwd_kernel_traitsILi128ELi16ELb0ELb0ELb1ELb1ELb0EN3c104HalfENS1_7complexIfEEEEv12SSMParamsBwd) ;  /* 0xfffecae040007950 */ /* 0x000fea0003c3ffff */
.L_x_743:
        /* <DEDUP_REMOVED lines=14> */
.L_x_14452:


//--------------------- .text._Z25selective_scan_bwd_kernelI32Selective_Scan_bwd_kernel_traitsILi128ELi16ELb0ELb0ELb1ELb1ELb1EN3c104HalfENS1_7complexIfEEEEv12SSMParamsBwd --------------------------
	.section	.text._Z25selective_scan_bwd_kernelI32Selective_Scan_bwd_kernel_traitsILi128ELi16ELb0ELb0ELb1ELb1ELb1EN3c104HalfENS1_7complexIfEEEEv12SSMParamsBwd,"ax",@progbits
	.sectioninfo	@"SHI_REGISTERS=255"
	.align	128
        .global         _Z25selective_scan_bwd_kernelI32Selective_Scan_bwd_kernel_traitsILi128ELi16ELb0ELb0ELb1ELb1ELb1EN3c104HalfENS1_7complexIfEEEEv12SSMParamsBwd
        .type           _Z25selective_scan_bwd_kernelI32Selective_Scan_bwd_kernel_traitsILi128ELi16ELb0ELb0ELb1ELb1ELb1EN3c104HalfENS1_7complexIfEEEEv12SSMParamsBwd,@function
        .size           _Z25selective_scan_bwd_kernelI32Selective_Scan_bwd_kernel_traitsILi128ELi16ELb0ELb0ELb1ELb1ELb1EN3c104HalfENS1_7complexIfEEEEv12SSMParamsBwd,(.L_x_14455 - _Z25selective_scan_bwd_kernelI32Selective_Scan_bwd_kernel_traitsILi128ELi16ELb0ELb0ELb1ELb1ELb1EN3c104HalfENS1_7complexIfEEEEv12SSMParamsBwd)
        .other          _Z25selective_scan_bwd_kernelI32Selective_Scan_bwd_kernel_traitsILi128ELi16ELb0ELb0ELb1ELb1ELb1EN3c104HalfENS1_7complexIfEEEEv12SSMParamsBwd,@"STO_CUDA_ENTRY STV_DEFAULT"
_Z25selective_scan_bwd_kernelI32Selective_Scan_bwd_kernel_traitsILi128ELi16ELb0ELb0ELb1ELb1ELb1EN3c104HalfENS1_7complexIfEEEEv12SSMParamsBwd:
.text._Z25selective_scan_bwd_kernelI32Selective_Scan_bwd_kernel_traitsILi128ELi16ELb0ELb0ELb1ELb1ELb1EN3c104HalfENS1_7complexIfEEEEv12SSMParamsBwd:
        /* <DEDUP_REMOVED lines=167> */
.L_x_888:
        /* <DEDUP_REMOVED lines=10> */
[----:B------:R-:W-:-:S02]  /*0b10*/  LOP3.LUT R0, R146, 0x60, RZ, 0xfc, !PT ;  /* 0x0000006092007812 */ /* 0x000fc400078efcff */
[----:B------:R-:W-:Y:S02]  /*0b20*/  PRMT R4, RZ, 0x7610, R4 ;  /* 0x00007610ff047816 */ /* 0x000fe40000000004 */
[C---:B------:R-:W-:Y:S02]  /*0b30*/  LOP3.LUT R6, R146.reuse, 0x80, RZ, 0xfc, !PT ;  /* 0x0000008092067812 */ /* 0x040fe400078efcff */
[----:B------:R-:W-:Y:S02]  /*0b40*/  MOV R25, UR7 ;  /* 0x0000000700197c02 */ /* 0x000fe40008000f00 */
[----:B------:R-:W-:Y:S02]  /*0b50*/  PRMT R5, RZ, 0x7610, R5 ;  /* 0x00007610ff057816 */ /* 0x000fe40000000005 */
[-C--:B------:R-:W-:Y:S02]  /*0b60*/  ISETP.GE.AND P2, PT, R146, R25.reuse, PT ;  /* 0x000000199200720c */ /* 0x080fe40003f46270 */
[----:B------:R-:W-:-:S02]  /*0b70*/  ISETP.GE.AND P1, PT, R30, R25, PT ;  /* 0x000000191e00720c */ /* 0x000fc40003f26270 */
[C---:B------:R-:W-:Y:S02]  /*0b80*/  LOP3.LUT R8, R146.reuse, 0xa0, RZ, 0xfc, !PT ;  /* 0x000000a092087812 */ /* 0x040fe400078efcff */
[C---:B------:R-:W-:Y:S02]  /*0b90*/  LEA.HI.X R3, R146.reuse, UR17, R108, 0x1, P3 ;  /* 0x0000001192037c11 */ /* 0x040fe400098f0c6c */
[----:B------:R-:W-:Y:S02]  /*0ba0*/  LOP3.LUT R10, R146, 0xc0, RZ, 0xfc, !PT ;  /* 0x000000c0920a7812 */ /* 0x000fe400078efcff */
[-C--:B------:R-:W-:Y:S02]  /*0bb0*/  ISETP.GE.AND P0, PT, R32, R25.reuse, PT ;  /* 0x000000192000720c */ /* 0x080fe40003f06270 */
[----:B------:R-:W-:Y:S01]  /*0bc0*/  LOP3.LUT R12, R146, 0xe0, RZ, 0xfc, !PT ;  /* 0x000000e0920c7812 */ /* 0x000fe200078efcff */
[----:B------:R1:W3:Y:S01]  /*0bd0*/  @!P2 LDG.E.U16 R4, [R2.64] ;  /* 0x000000200204a981 */ /* 0x0002e2000c1e1500 */
[----:B------:R-:W-:-:S02]  /*0be0*/  ISETP.GE.AND P4, PT, R0, R25, PT ;  /* 0x000000190000720c */ /* 0x000fc40003f86270 */
[----:B------:R-:W-:Y:S01]  /*0bf0*/  LOP3.LUT R14, R146, 0x100, RZ, 0xfc, !PT ;  /* 0x00000100920e7812 */ /* 0x000fe200078efcff */
[----:B------:R1:W4:Y:S01]  /*0c00*/  @!P1 LDG.E.U16 R5, [R2.64+0x40] ;  /* 0x0000402002059981 */ /* 0x000322000c1e1500 */
        /* <DEDUP_REMOVED lines=9> */
[----:B------:R1:W5:Y:S01]  /*0ca0*/  @!P0 LDG.E.U16 R7, [R2.64+0x80] ;  /* 0x0000802002078981 */ /* 0x000362000c1e1500 */
[C---:B------:R-:W-:Y:S02]  /*0cb0*/  LOP3.LUT R16, R146.reuse, 0x120, RZ, 0xfc, !PT ;  /* 0x0000012092107812 */ /* 0x040fe400078efcff */
[----:B------:R-:W-:Y:S01]  /*0cc0*/  PRMT R13, RZ, 0x7610, R13 ;  /* 0x00007610ff0d7816 */ /* 0x000fe2000000000d */
[----:B--2---:R1:W2:Y:S01]  /*0cd0*/  @!P4 LDG.E.U16 R9, [R2.64+0xc0] ;  /* 0x0000c0200209c981 */ /* 0x0042a2000c1e1500 */
[----:B------:R-:W-:-:S02]  /*0ce0*/  LOP3.LUT R18, R146, 0x140, RZ, 0xfc, !PT ;  /* 0x0000014092127812 */ /* 0x000fc400078efcff */
[----:B------:R-:W-:Y:S01]  /*0cf0*/  PRMT R36, RZ, 0x7610, R36 ;  /* 0x00007610ff247816 */ /* 0x000fe20000000024 */
[----:B------:R1:W2:Y:S01]  /*0d00*/  @!P6 LDG.E.U16 R11, [R2.64+0x100] ;  /* 0x00010020020be981 */ /* 0x0002a2000c1e1500 */
[C---:B------:R-:W-:Y:S02]  /*0d10*/  LOP3.LUT R20, R146.reuse, 0x160, RZ, 0xfc, !PT ;  /* 0x0000016092147812 */ /* 0x040fe400078efcff */
[----:B------:R-:W-:Y:S01]  /*0d20*/  PRMT R15, RZ, 0x7610, R15 ;  /* 0x00007610ff0f7816 */ /* 0x000fe2000000000f */
[----:B------:R1:W2:Y:S01]  /*0d30*/  @!P5 LDG.E.U16 R34, [R2.64+0x140] ;  /* 0x000140200222d981 */ /* 0x0002a2000c1e1500 */
[C---:B------:R-:W-:Y:S02]  /*0d40*/  LOP3.LUT R22, R146.reuse, 0x180, RZ, 0xfc, !PT ;  /* 0x0000018092167812 */ /* 0x040fe400078efcff */
[----:B------:R-:W-:Y:S01]  /*0d50*/  LOP3.LUT R24, R146, 0x1a0, RZ, 0xfc, !PT ;  /* 0x000001a092187812 */ /* 0x000fe200078efcff */
[----:B------:R1:W2:Y:S01]  /*0d60*/  @!P3 LDG.E.U16 R13, [R2.64+0x180] ;  /* 0x00018020020db981 */ /* 0x0002a2000c1e1500 */
[----:B------:R-:W-:-:S02]  /*0d70*/  ISETP.GE.AND P0, PT, R16, R25, PT ;  /* 0x000000191000720c */ /* 0x000fc40003f06270 */
[----:B------:R-:W-:Y:S01]  /*0d80*/  LOP3.LUT R26, R146, 0x1c0, RZ, 0xfc, !PT ;  /* 0x000001c0921a7812 */ /* 0x000fe200078efcff */
[----:B------:R1:W2:Y:S01]  /*0d90*/  @!P2 LDG.E.U16 R36, [R2.64+0x1c0] ;  /* 0x0001c0200224a981 */ /* 0x0002a2000c1e1500 */
[-C--:B------:R-:W-:Y:S02]  /*0da0*/  ISETP.GE.AND P4, PT, R18, R25.reuse, PT ;  /* 0x000000191200720c */ /* 0x080fe40003f86270 */
[----:B------:R-:W-:Y:S01]  /*0db0*/  LOP3.LUT R28, R146, 0x1e0, RZ, 0xfc, !PT ;  /* 0x000001e0921c7812 */ /* 0x000fe200078efcff */
[----:B------:R1:W2:Y:S01]  /*0dc0*/  @!P1 LDG.E.U16 R15, [R2.64+0x200] ;  /* 0x00020020020f9981 */ /* 0x0002a2000c1e1500 */
        /* <DEDUP_REMOVED lines=9> */
[----:B------:R1:W2:Y:S01]  /*0e60*/  @!P0 LDG.E.U16 R38, [R2.64+0x240] ;  /* 0x0002402002268981 */ /* 0x0002a2000c1e1500 */
[----:B------:R-:W-:-:S02]  /*0e70*/  PRMT R42, RZ, 0x7610, R42 ;  /* 0x00007610ff2a7816 */ /* 0x000fc4000000002a */
        /* <DEDUP_REMOVED lines=61> */
[C---:B------:R-:W-:Y:S02]  /*1250*/  SHF.L.U32 R31, R146.reuse, 0x1, RZ ;  /* 0x00000001921f7819 */ /* 0x040fe400000006ff */
[----:B------:R-:W-:Y:S02]  /*1260*/  SHF.L.U64.HI R29, R146, 0x1, R108 ;  /* 0x00000001921d7819 */ /* 0x000fe4000001026c */
[----:B------:R-:W-:-:S04]  /*1270*/  IADD3 R92, P0, R31, UR18, RZ ;  /* 0x000000121f5c7c10 */ /* 0x000fc8000ff1e0ff */
[----:B------:R-:W-:Y:S02]  /*1280*/  IADD3.X R93, R29, UR19, RZ, P0, !PT ;  /* 0x000000131d5d7c10 */ /* 0x000fe400087fe4ff */
[-C--:B------:R-:W-:Y:S02]  /*1290*/  ISETP.GE.AND P0, PT, R30, R25.reuse, PT ;  /* 0x000000191e00720c */ /* 0x080fe40003f06270 */
[-C--:B------:R-:W-:Y:S02]  /*12a0*/  ISETP.GE.AND P2, PT, R32, R25.reuse, PT ;  /* 0x000000192000720c */ /* 0x080fe40003f46270 */
[-C--:B------:R-:W-:Y:S02]  /*12b0*/  ISETP.GE.AND P3, PT, R0, R25.reuse, PT ;  /* 0x000000190000720c */ /* 0x080fe40003f66270 */
[-C--:B------:R-:W-:Y:S02]  /*12c0*/  ISETP.GE.AND P4, PT, R10, R25.reuse, PT ;  /* 0x000000190a00720c */ /* 0x080fe40003f86270 */
[----:B------:R-:W-:-:S02]  /*12d0*/  ISETP.GE.AND P5, PT, R6, R25, PT ;  /* 0x000000190600720c */ /* 0x000fc40003fa6270 */
[----:B------:R-:W-:Y:S02]  /*12e0*/  ISETP.GE.AND P6, PT, R8, R25, PT ;  /* 0x000000190800720c */ /* 0x000fe40003fc6270 */
[----:B------:R-:W-:Y:S01]  /*12f0*/  PRMT R3, RZ, 0x7610, R3 ;  /* 0x00007610ff037816 */ /* 0x000fe20000000003 */
[----:B---3--:R1:W-:Y:S04]  /*1300*/  STS.U16 [R150], R4 ;  /* 0x0000000496007388 */ /* 0x0083e80000000400 */
        /* <DEDUP_REMOVED lines=34> */
[----:B--2---:R-:W-:Y:S02]  /*1530*/  PRMT R38, RZ, 0x7610, R38 ;  /* 0x00007610ff267816 */ /* 0x004fe40000000026 */
[----:B------:R-:W-:-:S04]  /*1540*/  LEA R34, P1, R146, UR20, 0x1 ;  /* 0x0000001492227c11 */ /* 0x000fc8000f8208ff */
[----:B------:R-:W-:Y:S01]  /*1550*/  LEA.HI.X R35, R146, UR21, R108, 0x1, P1 ;  /* 0x0000001592237c11 */ /* 0x000fe200088f0c6c */
[----:B------:R-:W2:Y:S01]  /*1560*/  @!P0 LDG.E.U16 R4, [R92.64+0x40] ;  /* 0x000040205c048981 */ /* 0x000ea2000c1e1500 */
[-C--:B------:R-:W-:Y:S02]  /*1570*/  ISETP.GE.AND P0, PT, R12, R25.reuse, PT ;  /* 0x000000190c00720c */ /* 0x080fe40003f06270 */
[----:B------:R-:W-:Y:S02]  /*1580*/  ISETP.GE.AND P1, PT, R146, R25, PT ;  /* 0x000000199200720c */ /* 0x000fe40003f26270 */
[----:B------:R-:W-:-:S09]  /*1590*/  PRMT R13, RZ, 0x7610, R13 ;  /* 0x00007610ff0d7816 */ /* 0x000fd2000000000d */
[----:B------:R-:W2:Y:S01]  /*15a0*/  @!P0 LDG.E.U16 R38, [R92.64+0x1c0] ;  /* 0x0001c0205c268981 */ /* 0x000ea2000c1e1500 */
[----:B------:R-:W-:Y:S02]  /*15b0*/  ISETP.GE.AND P0, PT, R14, R25, PT ;  /* 0x000000190e00720c */ /* 0x000fe40003f06270 */
[----:B------:R-:W-:Y:S01]  /*15c0*/  PRMT R5, RZ, 0x7610, R5 ;  /* 0x00007610ff057816 */ /* 0x000fe20000000005 */
[----:B------:R-:W2:Y:S01]  /*15d0*/  @!P1 LDG.E.U16 R3, [R92.64] ;  /* 0x000000205c039981 */ /* 0x000ea2000c1e1500 */
[----:B------:R-:W-:Y:S02]  /*15e0*/  PRMT R7, RZ, 0x7610, R7 ;  /* 0x00007610ff077816 */ /* 0x000fe40000000007 */
[----:B------:R-:W-:Y:S02]  /*15f0*/  PRMT R11, RZ, 0x7610, R11 ;  /* 0x00007610ff0b7816 */ /* 0x000fe4000000000b */
[----:B------:R-:W-:Y:S01]  /*1600*/  PRMT R9, RZ, 0x7610, R9 ;  /* 0x00007610ff097816 */ /* 0x000fe20000000009 */
[----:B------:R-:W2:Y:S01]  /*1610*/  @!P2 LDG.E.U16 R5, [R92.64+0x80] ;  /* 0x000080205c05a981 */ /* 0x000ea2000c1e1500 */
[----:B------:R-:W-:-:S03]  /*1620*/  PRMT R36, RZ, 0x7610, R36 ;  /* 0x00007610ff247816 */ /* 0x000fc60000000024 */
[----:B------:R-:W2:Y:S01]  /*1630*/  @!P0 LDG.E.U16 R13, [R92.64+0x200] ;  /* 0x000200205c0d8981 */ /* 0x000ea2000c1e1500 */
[-C--:B------:R-:W-:Y:S02]  /*1640*/  ISETP.GE.AND P0, PT, R16, R25.reuse, PT ;  /* 0x000000191000720c */ /* 0x080fe40003f06270 */
[-C--:B------:R-:W-:Y:S01]  /*1650*/  ISETP.GE.AND P1, PT, R18, R25.reuse, PT ;  /* 0x000000191200720c */ /* 0x080fe20003f26270 */
[----:B------:R-:W2:Y:S01]  /*1660*/  @!P3 LDG.E.U16 R7, [R92.64+0xc0] ;  /* 0x0000c0205c07b981 */ /* 0x000ea2000c1e1500 */
[-C--:B------:R-:W-:Y:S02]  /*1670*/  ISETP.GE.AND P2, PT, R20, R25.reuse, PT ;  /* 0x000000191400720c */ /* 0x080fe40003f46270 */
[-C--:B------:R-:W-:Y:S01]  /*1680*/  ISETP.GE.AND P3, PT, R22, R25.reuse, PT ;  /* 0x000000191600720c */ /* 0x080fe20003f66270 */
[----:B------:R-:W2:Y:S01]  /*1690*/  @!P4 LDG.E.U16 R11, [R92.64+0x180] ;  /* 0x000180205c0bc981 */ /* 0x000ea2000c1e1500 */
[----:B------:R-:W-:-:S03]  /*16a0*/  ISETP.GE.AND P4, PT, R24, R25, PT ;  /* 0x000000191800720c */ /* 0x000fc60003f86270 */
[----:B------:R-:W2:Y:S01]  /*16b0*/  @!P5 LDG.E.U16 R9, [R92.64+0x100] ;  /* 0x000100205c09d981 */ /* 0x000ea2000c1e1500 */
[----:B------:R-:W-:-:S03]  /*16c0*/  ISETP.GE.AND P5, PT, R26, R25, PT ;  /* 0x000000191a00720c */ /* 0x000fc60003fa6270 */
[----:B------:R-:W2:Y:S01]  /*16d0*/  @!P6 LDG.E.U16 R36, [R92.64+0x140] ;  /* 0x000140205c24e981 */ /* 0x000ea2000c1e1500 */
[----:B------:R-:W-:Y:S02]  /*16e0*/  ISETP.GE.AND P6, PT, R28, R25, PT ;  /* 0x000000191c00720c */ /* 0x000fe40003fc6270 */
[----:B---3--:R-:W-:Y:S02]  /*16f0*/  PRMT R40, RZ, 0x7610, R40 ;  /* 0x00007610ff287816 */ /* 0x008fe40000000028 */
[----:B------:R-:W-:Y:S02]  /*1700*/  PRMT R15, RZ, 0x7610, R15 ;  /* 0x00007610ff0f7816 */ /* 0x000fe4000000000f */
[----:B----4-:R-:W-:Y:S02]  /*1710*/  PRMT R42, RZ, 0x7610, R42 ;  /* 0x00007610ff2a7816 */ /* 0x010fe4000000002a */
[----:B------:R-:W-:Y:S01]  /*1720*/  PRMT R17, RZ, 0x7610, R17 ;  /* 0x00007610ff117816 */ /* 0x000fe20000000011 */
[----:B------:R-:W3:Y:S01]  /*1730*/  @!P0 LDG.E.U16 R40, [R92.64+0x240] ;  /* 0x000240205c288981 */ /* 0x000ee2000c1e1500 */
[----:B-----5:R-:W-:-:S02]  /*1740*/  PRMT R44, RZ, 0x7610, R44 ;  /* 0x00007610ff2c7816 */ /* 0x020fc4000000002c */
[----:B------:R-:W-:Y:S01]  /*1750*/  PRMT R19, RZ, 0x7610, R19 ;  /* 0x00007610ff137816 */ /* 0x000fe20000000013 */
[----:B------:R-:W4:Y:S01]  /*1760*/  @!P1 LDG.E.U16 R15, [R92.64+0x280] ;  /* 0x000280205c0f9981 */ /* 0x000f22000c1e1500 */
        /* <DEDUP_REMOVED lines=8> */
[----:B------:R-:W-:Y:S02]  /*17f0*/  P2R R43, PR, RZ, 0x2 ;  /* 0x00000002ff2b7803 */ /* 0x000fe40000000000 */
[----:B------:R-:W-:Y:S02]  /*1800*/  ISETP.GE.AND P1, PT, R30, R25, PT ;  /* 0x000000191e00720c */ /* 0x000fe40003f26270 */
        /* <DEDUP_REMOVED lines=18> */
[----:B---3--:R3:W-:Y:S04]  /*1930*/  STS.U16 [R245+0x240], R40 ;  /* 0x00024028f5007388 */ /* 0x0087e80000000400 */
[----:B----4-:R-:W-:Y:S04]  /*1940*/  STS.U16 [R244+0x280], R15 ;  /* 0x0002800ff4007388 */ /* 0x010fe80000000400 */
[----:B-----5:R4:W-:Y:S04]  /*1950*/  STS.U16 [R243+0x2c0], R42 ;  /* 0x0002c02af3007388 */ /* 0x0209e80000000400 */
[----:B------:R-:W-:Y:S04]  /*1960*/  STS.U16 [R242+0x300], R17 ;  /* 0x00030011f2007388 */ /* 0x000fe80000000400 */
[----:B------:R5:W-:Y:S04]  /*1970*/  STS.U16 [R241+0x340], R44 ;  /* 0x0003402cf1007388 */ /* 0x000be80000000400 */
[----:B------:R-:W-:Y:S04]  /*1980*/  STS.U16 [R240+0x380], R19 ;  /* 0x00038013f0007388 */ /* 0x000fe80000000400 */
[----:B------:R-:W-:Y:S01]  /*1990*/  STS.U16 [R239+0x3c0], R2 ;  /* 0x0003c002ef007388 */ /* 0x000fe20000000400 */
[----:B------:R-:W-:-:S06]  /*19a0*/  NOP ;  /* 0x0000000000007918 */ /* 0x000fcc0000000000 */
[----:B------:R-:W0:Y:S04]  /*19b0*/  LDS.U16 R5, [R145] ;  /* 0x0000000091057984 */ /* 0x000e280000000400 */
[----:B------:R-:W0:Y:S04]  /*19c0*/  LDS.U16 R7, [R145+0x2] ;  /* 0x0000020091077984 */ /* 0x000e280000000400 */
[----:B------:R-:W0:Y:S04]  /*19d0*/  LDS.U16 R9, [R145+0x4] ;  /* 0x0000040091097984 */ /* 0x000e280000000400 */
[----:B------:R-:W0:Y:S04]  /*19e0*/  LDS.U16 R11, [R145+0x6] ;  /* 0x00000600910b7984 */ /* 0x000e280000000400 */
[----:B------:R-:W0:Y:S04]  /*19f0*/  LDS.U16 R13, [R145+0x8] ;  /* 0x00000800910d7984 */ /* 0x000e280000000400 */
[----:B------:R-:W0:Y:S04]  /*1a00*/  LDS.U16 R15, [R145+0xa] ;  /* 0x00000a00910f7984 */ /* 0x000e280000000400 */
[----:B------:R-:W0:Y:S04]  /*1a10*/  LDS.U16 R17, [R145+0xc] ;  /* 0x00000c0091117984 */ /* 0x000e280000000400 */
[----:B------:R-:W0:Y:S04]  /*1a20*/  LDS.U16 R19, [R145+0xe] ;  /* 0x00000e0091137984 */ /* 0x000e280000000400 */
        /* <DEDUP_REMOVED lines=8> */
[----:B------:R-:W-:Y:S01]  /*1ab0*/  BAR.SYNC.DEFER_BLOCKING 0x0 ;  /* 0x0000000000007b1d */ /* 0x000fe20000010000 */
[----:B-1----:R-:W-:-:S02]  /*1ac0*/  PRMT R36, RZ, 0x7610, R36 ;  /* 0x00007610ff247816 */ /* 0x002fc40000000024 */
[----:B--2---:R-:W-:-:S03]  /*1ad0*/  PRMT R38, RZ, 0x7610, R38 ;  /* 0x00007610ff267816 */ /* 0x004fc60000000026 */
[----:B------:R-:W2:Y:S01]  /*1ae0*/  @!P0 LDG.E.U16 R33, [R34.64] ;  /* 0x0000002022218981 */ /* 0x000ea2000c1e1500 */
[----:B------:R-:W-:-:S03]  /*1af0*/  ISETP.GE.AND P0, PT, R32, R25, PT ;  /* 0x000000192000720c */ /* 0x000fc60003f06270 */
[----:B------:R-:W2:Y:S01]  /*1b00*/  @!P1 LDG.E.U16 R36, [R34.64+0x40] ;  /* 0x0000402022249981 */ /* 0x000ea2000c1e1500 */
[-C--:B------:R-:W-:Y:S02]  /*1b10*/  ISETP.GE.AND P1, PT, R0, R25.reuse, PT ;  /* 0x000000190000720c */ /* 0x080fe40003f26270 */
[----:B---3--:R-:W-:Y:S01]  /*1b20*/  PRMT R40, RZ, 0x7610, R40 ;  /* 0x00007610ff287816 */ /* 0x008fe20000000028 */
[----:B------:R-:W3:Y:S01]  /*1b30*/  @!P2 LDG.E.U16 R46, [R34.64+0x2c0] ;  /* 0x0002c020222ea981 */ /* 0x000ee2000c1e1500 */
[----:B----4-:R-:W-:Y:S02]  /*1b40*/  PRMT R42, RZ, 0x7610, R42 ;  /* 0x00007610ff2a7816 */ /* 0x010fe4000000002a */
[----:B-----5:R-:W-:Y:S01]  /*1b50*/  PRMT R44, RZ, 0x7610, R44 ;  /* 0x00007610ff2c7816 */ /* 0x020fe2000000002c */
[----:B------:R-:W4:Y:S04]  /*1b60*/  @!P3 LDG.E.U16 R47, [R34.64+0x300] ;  /* 0x00030020222fb981 */ /* 0x000f28000c1e1500 */
[----:B------:R-:W5:Y:S01]  /*1b70*/  @!P0 LDG.E.U16 R37, [R34.64+0x80] ;  /* 0x0000802022258981 */ /* 0x000f62000c1e1500 */
[----:B------:R-:W-:-:S03]  /*1b80*/  ISETP.GE.AND P0, PT, R6, R25, PT ;  /* 0x000000190600720c */ /* 0x000fc60003f06270 */
[----:B------:R-:W3:Y:S01]  /*1b90*/  @!P1 LDG.E.U16 R38, [R34.64+0xc0] ;  /* 0x0000c02022269981 */ /* 0x000ee2000c1e1500 */
[----:B------:R-:W-:-:S03]  /*1ba0*/  ISETP.GE.AND P1, PT, R8, R25, PT ;  /* 0x000000190800720c */ /* 0x000fc60003f26270 */
[----:B------:R-:W4:Y:S04]  /*1bb0*/  @!P4 LDG.E.U16 R48, [R34.64+0x340] ;  /* 0x000340202230c981 */ /* 0x000f28000c1e1500 */
[----:B------:R-:W4:Y:S04]  /*1bc0*/  @!P5 LDG.E.U16 R49, [R34.64+0x380] ;  /* 0x000380202231d981 */ /* 0x000f28000c1e1500 */
[----:B------:R-:W4:Y:S01]  /*1bd0*/  @!P0 LDG.E.U16 R39, [R34.64+0x100] ;  /* 0x0001002022278981 */ /* 0x000f22000c1e1500 */
[----:B------:R-:W-:-:S03]  /*1be0*/  ISETP.GE.AND P0, PT, R10, R25, PT ;  /* 0x000000190a00720c */ /* 0x000fc60003f06270 */
[----:B------:R-:W4:Y:S01]  /*1bf0*/  @!P1 LDG.E.U16 R40, [R34.64+0x140] ;  /* 0x0001402022289981 */ /* 0x000f22000c1e1500 */
[----:B------:R-:W-:-:S03]  /*1c00*/  ISETP.GE.AND P1, PT, R12, R25, PT ;  /* 0x000000190c00720c */ /* 0x000fc60003f26270 */
[----:B------:R-:W4:Y:S06]  /*1c10*/  @!P6 LDG.E.U16 R50, [R34.64+0x3c0] ;  /* 0x0003c0202232e981 */ /* 0x000f2c000c1e1500 */
[----:B------:R-:W4:Y:S01]  /*1c20*/  @!P0 LDG.E.U16 R41, [R34.64+0x180] ;  /* 0x0001802022298981 */ /* 0x000f22000c1e1500 */
[----:B------:R-:W-:-:S03]  /*1c30*/  ISETP.GE.AND P0, PT, R14, R25, PT ;  /* 0x000000190e00720c */ /* 0x000fc60003f06270 */
[----:B------:R-:W4:Y:S01]  /*1c40*/  @!P1 LDG.E.U16 R42, [R34.64+0x1c0] ;  /* 0x0001c020222a9981 */ /* 0x000f22000c1e1500 */
[----:B------:R-:W-:Y:S02]  /*1c50*/  ISETP.NE.AND P1, PT, R43, RZ, PT ;  /* 0x000000ff2b00720c */ /* 0x000fe40003f25270 */
[----:B------:R-:W-:-:S07]  /*1c60*/  PRMT R43, RZ, 0x7610, R43 ;  /* 0x00007610ff2b7816 */ /* 0x000fce000000002b */
[----:B------:R-:W4:Y:S01]  /*1c70*/  @!P0 LDG.E.U16 R43, [R34.64+0x200] ;  /* 0x00020020222b8981 */ /* 0x000f22000c1e1500 */
[----:B------:R-:W-:Y:S02]  /*1c80*/  ISETP.NE.AND P0, PT, R45, RZ, PT ;  /* 0x000000ff2d00720c */ /* 0x000fe40003f05270 */
[----:B------:R-:W-:-:S06]  /*1c90*/  PRMT R45, RZ, 0x7610, R45 ;  /* 0x00007610ff2d7816 */ /* 0x000fcc000000002d */
[----:B------:R-:W4:Y:S05]  /*1ca0*/  @!P1 LDG.E.U16 R45, [R34.64+0x280] ;  /* 0x00028020222d9981 */ /* 0x000f2a000c1e1500 */
[----:B------:R-:W4:Y:S01]  /*1cb0*/  @!P0 LDG.E.U16 R44, [R34.64+0x240] ;  /* 0x00024020222c8981 */ /* 0x000f22000c1e1500 */
[----:B0-----:R-:W-:-:S03]  /*1cc0*/  HADD2.F32 R5, -RZ, R5.H0_H0 ;  /* 0x20000005ff057230 */ /* 0x001fc60000004100 */
[----:B------:R0:W-:Y:S02]  /*1cd0*/  STL [R1+0xc], R150 ;  /* 0x00000c9601007387 */ /* 0x0001e40000100800 */
[----:B------:R-:W-:Y:S02]  /*1ce0*/  FADD.FTZ R144, R5, UR5 ;  /* 0x0000000505907e21 */ /* 0x000fe40008010000 */
[----:B------:R0:W-:Y:S04]  /*1cf0*/  STL [R1+0x8], R149 ;  /* 0x0000089501007387 */ /* 0x0001e80000100800 */
[----:B------:R0:W-:Y:S04]  /*1d00*/  STL [R1+0x4], R110 ;  /* 0x0000046e01007387 */ /* 0x0001e80000100800 */
[----:B------:R0:W-:Y:S01]  /*1d10*/  STL [R1], R109 ;  /* 0x0000006d01007387 */ /* 0x0001e20000100800 */
[----:B------:R-:W-:Y:S01]  /*1d20*/  FSETP.GTU.FTZ.AND P2, PT, R144, 20, PT ;  /* 0x41a000009000780b */ /* 0x000fe20003f5c000 */
[----:B------:R-:W-:-:S02]  /*1d30*/  HADD2.F32 R7, -RZ, R7.H0_H0 ;  /* 0x20000007ff077230 */ /* 0x000fc40000004100 */
[----:B------:R-:W-:Y:S02]  /*1d40*/  HADD2.F32 R9, -RZ, R9.H0_H0 ;  /* 0x20000009ff097230 */ /* 0x000fe40000004100 */
[----:B------:R-:W-:Y:S02]  /*1d50*/  HADD2.F32 R11, -RZ, R11.H0_H0 ;  /* 0x2000000bff0b7230 */ /* 0x000fe40000004100 */
[----:B------:R-:W-:Y:S02]  /*1d60*/  HADD2.F32 R13, -RZ, R13.H0_H0 ;  /* 0x2000000dff0d7230 */ /* 0x000fe40000004100 */
[----:B------:R-:W-:Y:S02]  /*1d70*/  HADD2.F32 R15, -RZ, R15.H0_H0 ;  /* 0x2000000fff0f7230 */ /* 0x000fe40000004100 */
        /* <DEDUP_REMOVED lines=8> */
[----:B------:R-:W-:Y:S01]  /*1e00*/  BSSY B0, `(.L_x_745) ;  /* 0x0000039000007945 */ /* 0x000fe20003800000 */
[----:B------:R-:W-:Y:S01]  /*1e10*/  FSETP.GTU.FTZ.AND P3, PT, R143, 20, PT ;  /* 0x41a000008f00780b */ /* 0x000fe20003f7c000 */
[----:B------:R-:W-:Y:S01]  /*1e20*/  FADD.FTZ R137, R19, UR5 ;  /* 0x0000000513897e21 */ /* 0x000fe20008010000 */
[----:B------:R-:W-:-:S02]  /*1e30*/  FSETP.GTU.FTZ.AND P4, PT, R142, 20, PT ;  /* 0x41a000008e00780b */ /* 0x000fc40003f9c000 */
[----:B------:R-:W-:Y:S02]  /*1e40*/  FSETP.GTU.FTZ.AND P5, PT, R141, 20, PT ;  /* 0x41a000008d00780b */ /* 0x000fe40003fbc000 */
[----:B------:R-:W-:Y:S02]  /*1e50*/  FSETP.GTU.FTZ.AND P6, PT, R140, 20, PT ;  /* 0x41a000008c00780b */ /* 0x000fe40003fdc000 */
[----:B------:R-:W-:Y:S02]  /*1e60*/  FSETP.GTU.FTZ.AND P0, PT, R139, 20, PT ;  /* 0x41a000008b00780b */ /* 0x000fe40003f1c000 */
[----:B------:R-:W-:Y:S01]  /*1e70*/  FSETP.GTU.FTZ.AND P1, PT, R138, 20, PT ;  /* 0x41a000008a00780b */ /* 0x000fe20003f3c000 */
[----:B--2---:R0:W-:Y:S04]  /*1e80*/  STS.U16 [R150], R33 ;  /* 0x0000002196007388 */ /* 0x0041e80000000400 */
[----:B------:R0:W-:Y:S04]  /*1e90*/  STS.U16 [R149+0x40], R36 ;  /* 0x0000402495007388 */ /* 0x0001e80000000400 */
[----:B-----5:R0:W-:Y:S04]  /*1ea0*/  STS.U16 [R110+0x80], R37 ;  /* 0x000080256e007388 */ /* 0x0201e80000000400 */
[----:B---3--:R0:W-:Y:S04]  /*1eb0*/  STS.U16 [R109+0xc0], R38 ;  /* 0x0000c0266d007388 */ /* 0x0081e80000000400 */
[----:B----4-:R0:W-:Y:S04]  /*1ec0*/  STS.U16 [R252+0x100], R39 ;  /* 0x00010027fc007388 */ /* 0x0101e80000000400 */
        /* <DEDUP_REMOVED lines=12> */
[----:B------:R-:W-:Y:S05]  /*1f90*/  @P2 BRA `(.L_x_746) ;  /* 0x000001f000002947 */ /* 0x000fea0003800000 */
[----:B------:R-:W-:Y:S01]  /*1fa0*/  FMUL.FTZ R144, R144, 1.4426950216293334961 ;  /* 0x3fb8aa3b90907820 */ /* 0x000fe20000410000 */
[----:B------:R-:W-:Y:S01]  /*1fb0*/  HFMA2.MMA R34, -RZ, RZ, 1.625, 0 ;  /* 0x3e800000ff227435 */ /* 0x000fe200000001ff */
[----:B0-----:R-:W-:Y:S02]  /*1fc0*/  MOV R36, 0x3d39bf78 ;  /* 0x3d39bf7800247802 */ /* 0x001fe40000000f00 */
        /* <DEDUP_REMOVED lines=28> */
.L_x_746:
[----:B------:R-:W-:Y:S05]  /*2190*/  BSYNC B0 ;  /* 0x0000000000007941 */ /* 0x000fea0003800000 */
.L_x_745:
[----:B------:R-:W-:Y:S01]  /*21a0*/  HADD2.F32 R21, -RZ, R21.H0_H0 ;  /* 0x20000015ff157230 */ /* 0x000fe20000004100 */
[----:B------:R-:W-:Y:S01]  /*21b0*/  BSSY B0, `(.L_x_747) ;  /* 0x0000023000007945 */ /* 0x000fe20003800000 */
[----:B------:R-:W-:-:S03]  /*21c0*/  FSETP.GTU.FTZ.AND P2, PT, R137, 20, PT ;  /* 0x41a000008900780b */ /* 0x000fc60003f5c000 */
[----:B------:R-:W-:Y:S01]  /*21d0*/  FADD.FTZ R136, R21, UR5 ;  /* 0x0000000515887e21 */ /* 0x000fe20008010000 */
        /* <DEDUP_REMOVED lines=32> */
.L_x_748:
[----:B------:R-:W-:Y:S05]  /*23e0*/  BSYNC B0 ;  /* 0x0000000000007941 */ /* 0x000fea0003800000 */
.L_x_747:
        /* <DEDUP_REMOVED lines=36> */
.L_x_750:
[----:B------:R-:W-:Y:S05]  /*2630*/  BSYNC B0 ;  /* 0x0000000000007941 */ /* 0x000fea0003800000 */
.L_x_749:
        /* <DEDUP_REMOVED lines=36> */
.L_x_752:
[----:B------:R-:W-:Y:S05]  /*2880*/  BSYNC B0 ;  /* 0x0000000000007941 */ /* 0x000fea0003800000 */
.L_x_751:
        /* <DEDUP_REMOVED lines=36> */
.L_x_754:
[----:B------:R-:W-:Y:S05]  /*2ad0*/  BSYNC B0 ;  /* 0x0000000000007941 */ /* 0x000fea0003800000 */
.L_x_753:
        /* <DEDUP_REMOVED lines=36> */
.L_x_756:
[----:B------:R-:W-:Y:S05]  /*2d20*/  BSYNC B0 ;  /* 0x0000000000007941 */ /* 0x000fea0003800000 */
.L_x_755:
        /* <DEDUP_REMOVED lines=36> */
.L_x_758:
[----:B------:R-:W-:Y:S05]  /*2f70*/  BSYNC B0 ;  /* 0x0000000000007941 */ /* 0x000fea0003800000 */
.L_x_757:
[----:B------:R-:W-:Y:S01]  /*2f80*/  HADD2.F32 R3, -RZ, R3.H0_H0 ;  /* 0x20000003ff037230 */ /* 0x000fe20000004100 */
[----:B------:R-:W-:Y:S01]  /*2f90*/  BSSY B0, `(.L_x_759) ;  /* 0x0000023000007945 */ /* 0x000fe20003800000 */
[----:B------:R-:W-:-:S03]  /*2fa0*/  FSETP.GTU.FTZ.AND P1, PT, R131, 20, PT ;  /* 0x41a000008300780b */ /* 0x000fc60003f3c000 */
        /* <DEDUP_REMOVED lines=33> */
.L_x_760:
[----:B------:R-:W-:Y:S05]  /*31c0*/  BSYNC B0 ;  /* 0x0000000000007941 */ /* 0x000fea0003800000 */
.L_x_759:
        /* <DEDUP_REMOVED lines=13> */
[----:B------:R-:W-:Y:S02]  /*32a0*/  IADD3 R4, -R2, 0x40800000, RZ ;  /* 0x4080000002047810 */ /* 0x000fe40007ffe1ff */
[----:B------:R-:W-:Y:S02]  /*32b0*/  IADD3 R3, R5, -R2, RZ ;  /* 0x8000000205037210 */ /* 0x000fe40007ffe0ff */
[----:B------:R-:W1:Y:S01]  /*32c0*/  I2F R2, R2 ;  /* 0x0000000200027306 */ /* 0x000e620000201400 */
[----:B------:R-:W-:-:S04]  /*32d0*/  FFMA.FTZ R4, R4, R7, -1 ;  /* 0xbf80000004047423 */ /* 0x000fc80000010007 */
[----:B------:R-:W-:-:S04]  /*32e0*/  FADD.FTZ R3, R3, R4 ;  /* 0x0000000403037221 */ /* 0x000fc80000010000 */
[----:B------:R-:W-:-:S04]  /*32f0*/  FFMA.FTZ R4, R3, -R34, 0.10546888411045074463 ;  /* 0x3dd8001203047423 */ /* 0x000fc80000010822 */
[C---:B------:R-:W-:Y:S02]  /*3300*/  FFMA.FTZ R4, R3.reuse, R4, -0.13229703903198242188 ;  /* 0xbe0778e003047423 */ /* 0x040fe40000010004 */
[----:B-1----:R-:W-:Y:S02]  /*3310*/  FMUL.FTZ R136, R2, 1.1920928955078125e-07 ;  /* 0x3400000002887820 */ /* 0x002fe40000410000 */
        /* <DEDUP_REMOVED lines=15> */
.L_x_762:
[----:B------:R-:W-:Y:S05]  /*3410*/  BSYNC B0 ;  /* 0x0000000000007941 */ /* 0x000fea0003800000 */
.L_x_761:
[----:B------:R-:W-:Y:S01]  /*3420*/  BSSY B0, `(.L_x_763) ;  /* 0x0000022000007945 */ /* 0x000fe20003800000 */
[----:B------:R-:W-:Y:S01]  /*3430*/  FSETP.GTU.FTZ.AND P3, PT, R129, 20, PT ;  /* 0x41a000008100780b */ /* 0x000fe20003f7c000 */
[----:B------:R-:W-:Y:S07]  /*3440*/  @P4 BRA `(.L_x_764) ;  /* 0x000001f000004947 */ /* 0x000fee0003800000 */
        /* <DEDUP_REMOVED lines=31> */
.L_x_764:
[----:B------:R-:W-:Y:S05]  /*3640*/  BSYNC B0 ;  /* 0x0000000000007941 */ /* 0x000fea0003800000 */
.L_x_763:
[----:B------:R-:W-:Y:S01]  /*3650*/  BSSY B0, `(.L_x_765) ;  /* 0x0000021000007945 */ /* 0x000fe20003800000 */
        /* <DEDUP_REMOVED lines=32> */
.L_x_766:
[----:B------:R-:W-:Y:S05]  /*3860*/  BSYNC B0 ;  /* 0x0000000000007941 */ /* 0x000fea0003800000 */
.L_x_765:
        /* <DEDUP_REMOVED lines=33> */
.L_x_768:
[----:B------:R-:W-:Y:S05]  /*3a80*/  BSYNC B0 ;  /* 0x0000000000007941 */ /* 0x000fea0003800000 */
.L_x_767:
        /* <DEDUP_REMOVED lines=33> */
.L_x_770:
[----:B------:R-:W-:Y:S05]  /*3ca0*/  BSYNC B0 ;  /* 0x0000000000007941 */ /* 0x000fea0003800000 */
.L_x_769:
        /* <DEDUP_REMOVED lines=33> */
.L_x_772:
[----:B------:R-:W-:Y:S05]  /*3ec0*/  BSYNC B0 ;  /* 0x0000000000007941 */ /* 0x000fea0003800000 */
.L_x_771:
        /* <DEDUP_REMOVED lines=33> */
.L_x_774:
[----:B------:R-:W-:Y:S05]  /*40e0*/  BSYNC B0 ;  /* 0x0000000000007941 */ /* 0x000fea0003800000 */
.L_x_773:
        /* <DEDUP_REMOVED lines=33> */
.L_x_776:
[----:B------:R-:W-:Y:S05]  /*4300*/  BSYNC B0 ;  /* 0x0000000000007941 */ /* 0x000fea0003800000 */
.L_x_775:
[----:B------:R-:W-:Y:S01]  /*4310*/  ULDC.64 UR8, c[0x0][0x1f0] ;  /* 0x00007c0000087ab9 */ /* 0x000fe20000000a00 */
[C---:B------:R-:W-:Y:S01]  /*4320*/  ISETP.GE.AND P0, PT, R146.reuse, R25, PT ;  /* 0x000000199200720c */ /* 0x040fe20003f06270 */
[----:B------:R-:W-:Y:S01]  /*4330*/  UIMAD UR7, UR13, UR8, URZ ;  /* 0x000000080d0772a4 */ /* 0x000fe2000f8e023f */
[----:B------:R-:W-:Y:S01]  /*4340*/  MOV R9, UR12 ;  /* 0x0000000c00097c02 */ /* 0x000fe20008000f00 */
[----:B------:R-:W-:Y:S01]  /*4350*/  USHF.R.S32.HI UR39, URZ, 0x1f, UR25 ;  /* 0x0000001f3f277899 */ /* 0x000fe20008011419 */
[----:B------:R-:W-:Y:S01]  /*4360*/  MOV R4, UR25 ;  /* 0x0000001900047c02 */ /* 0x000fe20008000f00 */
[----:B------:R-:W-:Y:S01]  /*4370*/  ULDC.64 UR26, c[0x0][0x200] ;  /* 0x00008000001a7ab9 */ /* 0x000fe20000000a00 */
[----:B------:R-:W-:Y:S01]  /*4380*/  MOV R7, UR12 ;  /* 0x0000000c00077c02 */ /* 0x000fe20008000f00 */
[----:B------:R-:W-:Y:S01]  /*4390*/  UIMAD.WIDE.U32 UR34, UR12, UR8, URZ ;  /* 0x000000080c2272a5 */ /* 0x000fe2000f8e003f */
[----:B------:R-:W-:Y:S01]  /*43a0*/  MOV R2, UR25 ;  /* 0x0000001900027c02 */ /* 0x000fe20008000f00 */
[----:B------:R-:W-:Y:S01]  /*43b0*/  UIMAD UR7, UR12, UR9, UR7 ;  /* 0x000000090c0772a4 */ /* 0x000fe2000f8e0207 */
[----:B------:R-:W-:Y:S01]  /*43c0*/  MOV R5, UR39 ;  /* 0x0000002700057c02 */ /* 0x000fe20008000f00 */
[----:B------:R-:W-:Y:S01]  /*43d0*/  UIMAD.WIDE.U32 UR8, UR12, UR26, URZ ;  /* 0x0000001a0c0872a5 */ /* 0x000fe2000f8e003f */
[----:B------:R-:W-:Y:S01]  /*43e0*/  MOV R3, UR39 ;  /* 0x0000002700037c02 */ /* 0x000fe20008000f00 */
[----:B------:R-:W-:Y:S01]  /*43f0*/  UIMAD UR26, UR13, UR26, URZ ;  /* 0x0000001a0d1a72a4 */ /* 0x000fe2000f8e023f */
[----:B------:R-:W1:Y:S01]  /*4400*/  LDS.U16 R128, [R145] ;  /* 0x0000000091807984 */ /* 0x000e620000000400 */
[----:B------:R-:W-:Y:S01]  /*4410*/  ULDC.64 UR36, c[0x0][0x1f8] ;  /* 0x00007e0000247ab9 */ /* 0x000fe20000000a00 */
[----:B------:R-:W-:Y:S01]  /*4420*/  @!P0 IMAD.WIDE.U32 R4, R9, c[0x0][0x200], R4 ;  /* 0x0000800009048a25 */ /* 0x000fe200078e0004 */
[----:B------:R-:W-:Y:S01]  /*4430*/  UIMAD UR27, UR12, UR27, UR26 ;  /* 0x0000001b0c1b72a4 */ /* 0x000fe2000f8e021a */
[----:B------:R-:W-:Y:S01]  /*4440*/  MOV R9, UR10 ;  /* 0x0000000a00097c02 */ /* 0x000fe20008000f00 */
[----:B------:R-:W-:Y:S01]  /*4450*/  UIMAD UR38, UR11, UR36, URZ ;  /* 0x000000240b2672a4 */ /* 0x000fe2000f8e023f */
[----:B------:R-:W-:Y:S01]  /*4460*/  @!P0 IMAD.WIDE.U32 R2, R7, c[0x0][0x1f0], R2 ;  /* 0x00007c0007028a25 */ /* 0x000fe200078e0002 */
[----:B------:R-:W-:Y:S01]  /*4470*/  UIADD3 UR35, UR35, UR7, URZ ;  /* 0x0000000723237290 */ /* 0x000fe2000fffe03f */
[----:B------:R-:W-:Y:S01]  /*4480*/  MOV R7, UR10 ;  /* 0x0000000a00077c02 */ /* 0x000fe20008000f00 */
[----:B------:R-:W-:Y:S01]  /*4490*/  ULDC UR26, c[0x0][0x174] ;  /* 0x00005d00001a7ab9 */ /* 0x000fe20000000800 */
[----:B------:R-:W-:Y:S01]  /*44a0*/  @!P0 IADD3 R5, R5, UR27, RZ ;  /* 0x0000001b05058c10 */ /* 0x000fe2000fffe0ff */
[----:B------:R-:W-:Y:S01]  /*44b0*/  UIMAD UR38, UR10, UR37, UR38 ;  /* 0x000000250a2672a4 */ /* 0x000fe2000f8e0226 */
[----:B------:R-:W-:Y:S01]  /*44c0*/  @!P0 IADD3 R3, R3, UR7, RZ ;  /* 0x0000000703038c10 */ /* 0x000fe2000fffe0ff */
[----:B------:R-:W-:Y:S01]  /*44d0*/  UIMAD.WIDE.U32 UR34, UR10, UR36, UR34 ;  /* 0x000000240a2272a5 */ /* 0x000fe2000f8e0022 */
[----:B------:R-:W2:Y:S01]  /*44e0*/  LDS.U16 R58, [R145+0x2] ;  /* 0x00000200913a7984 */ /* 0x000ea20000000400 */
[----:B------:R-:W-:Y:S01]  /*44f0*/  UIADD3 UR26, UR6, -UR26, URZ ;  /* 0x8000001a061a7290 */ /* 0x000fe2000fffe03f */
[----:B------:R-:W-:Y:S01]  /*4500*/  @!P0 IMAD.WIDE.U32 R4, R9, c[0x0][0x208], R4 ;  /* 0x0000820009048a25 */ /* 0x000fe200078e0004 */
[----:B------:R-:W-:Y:S01]  /*4510*/  ULDC.64 UR36, c[0x0][0x208] ;  /* 0x0000820000247ab9 */ /* 0x000fe20000000a00 */
[----:B------:R-:W3:Y:S01]  /*4520*/  LDS.U16 R51, [R145+0x4] ;  /* 0x0000040091337984 */ /* 0x000ee20000000400 */
[----:B------:R-:W-:Y:S01]  /*4530*/  UIADD3 UR9, UR9, UR27, URZ ;  /* 0x0000001b09097290 */ /* 0x000fe2000fffe03f */
[----:B------:R-:W-:Y:S01]  /*4540*/  @!P0 IMAD.WIDE.U32 R2, R7, c[0x0][0x1f8], R2 ;  /* 0x00007e0007028a25 */ /* 0x000fe200078e0002 */
[----:B------:R-:W-:Y:S01]  /*4550*/  UIMAD UR7, UR11, UR36, URZ ;  /* 0x000000240b0772a4 */ /* 0x000fe2000f8e023f */
[C---:B------:R-:W-:Y:S01]  /*4560*/  @!P0 IADD3 R7, P2, R146.reuse, R4, RZ ;  /* 0x0000000492078210 */ /* 0x040fe20007f5e0ff */
[----:B------:R-:W-:Y:S01]  /*4570*/  UIMAD UR26, UR26, -0x800, URZ ;  /* 0xfffff8001a1a78a4 */ /* 0x000fe2000f8e023f */
[----:B------:R-:W4:Y:S01]  /*4580*/  LDS.U16 R66, [R145+0x6] ;  /* 0x0000060091427984 */ /* 0x000f220000000400 */
[----:B------:R-:W-:Y:S01]  /*4590*/  UIMAD.WIDE.U32 UR8, UR10, UR36, UR8 ;  /* 0x000000240a0872a5 */ /* 0x000fe2000f8e0008 */
[----:B------:R-:W-:Y:S01]  /*45a0*/  @!P0 IADD3 R9, P1, R146, R2, RZ ;  /* 0x0000000292098210 */ /* 0x000fe20007f3e0ff */
[----:B------:R-:W-:Y:S01]  /*45b0*/  UIMAD UR7, UR10, UR37, UR7 ;  /* 0x000000250a0772a4 */ /* 0x000fe2000f8e0207 */
[----:B------:R-:W-:Y:S01]  /*45c0*/  @!P0 LEA R4, P3, R7, c[0x0][0x258], 0x1 ;  /* 0x0000960007048a11 */ /* 0x000fe200078608ff */
[----:B------:R-:W-:Y:S01]  /*45d0*/  USHF.R.S32.HI UR27, URZ, 0x1f, UR26 ;  /* 0x0000001f3f1b7899 */ /* 0x000fe2000801141a */
[----:B0-----:R-:W-:Y:S01]  /*45e0*/  @!P0 IADD3.X R40, R108, UR38, R3, P1, !PT ;  /* 0x000000266c288c10 */ /* 0x001fe20008ffe403 */
[----:B------:R-:W-:Y:S01]  /*45f0*/  UIADD3 UR37, UP0, UR26, UR34, URZ ;  /* 0x000000221a257290 */ /* 0x000fe2000ff1e03f */
[----:B------:R-:W-:Y:S01]  /*4600*/  LEA R36, P1, R146, c[0x0][0x268], 0x1 ;  /* 0x00009a0092247a11 */ /* 0x000fe200078208ff */
[----:B------:R-:W-:Y:S01]  /*4610*/  UIADD3 UR36, UP1, UR26, UR8, URZ ;  /* 0x000000081a247290 */ /* 0x000fe2000ff3e03f */
[----:B------:R-:W-:Y:S01]  /*4620*/  @!P0 IADD3.X R38, R108, UR7, R5, P2, !PT ;  /* 0x000000076c268c10 */ /* 0x000fe200097fe405 */
[----:B------:R-:W-:Y:S01]  /*4630*/  UIADD3.X UR34, UR27, UR38, UR35, UP0, !UPT ;  /* 0x000000261b227290 */ /* 0x000fe200087fe423 */
[----:B------:R-:W-:Y:S01]  /*4640*/  LEA R2, P2, R146, c[0x0][0x258], 0x1 ;  /* 0x0000960092027a11 */ /* 0x000fe200078408ff */
[----:B------:R-:W-:Y:S01]  /*4650*/  UIADD3.X UR8, UR27, UR7, UR9, UP1, !UPT ;  /* 0x000000071b087290 */ /* 0x000fe20008ffe409 */
[----:B------:R-:W-:Y:S01]  /*4660*/  MOV R11, UR37 ;  /* 0x00000025000b7c02 */ /* 0x000fe20008000f00 */
[----:B------:R-:W-:Y:S01]  /*4670*/  LDS.U16 R124, [R145+0x8] ;  /* 0x00000800917c7984 */ /* 0x000fe20000000400 */
[----:B------:R-:W-:-:S02]  /*4680*/  MOV R13, UR36 ;  /* 0x00000024000d7c02 */ /* 0x000fc40008000f00 */
[C-C-:B------:R-:W-:Y:S01]  /*4690*/  LEA.HI.X R3, R146.reuse, c[0x0][0x25c], R108.reuse, 0x1, P2 ;  /* 0x0000970092037a11 */ /* 0x140fe200010f0c6c */
[----:B------:R-:W-:Y:S01]  /*46a0*/  LDS.U16 R68, [R145+0xa] ;  /* 0x00000a0091447984 */ /* 0x000fe20000000400 */
[----:B------:R-:W-:Y:S02]  /*46b0*/  LEA.HI.X R5, R146, c[0x0][0x26c], R108, 0x1, P1 ;  /* 0x00009b0092057a11 */ /* 0x000fe400008f0c6c */
[----:B------:R-:W-:Y:S01]  /*46c0*/  LEA R36, P2, R11, R36, 0x1 ;  /* 0x000000240b247211 */ /* 0x000fe200078408ff */
[----:B------:R-:W-:Y:S01]  /*46d0*/  LDS.U16 R46, [R145+0xc] ;  /* 0x00000c00912e7984 */ /* 0x000fe20000000400 */
[----:B------:R-:W-:Y:S02]  /*46e0*/  MOV R42, UR34 ;  /* 0x00000022002a7c02 */ /* 0x000fe40008000f00 */
[----:B------:R-:W-:Y:S01]  /*46f0*/  LEA R2, P4, R13, R2, 0x1 ;  /* 0x000000020d027211 */ /* 0x000fe200078808ff */
[----:B------:R-:W-:Y:S01]  /*4700*/  LDS.U16 R41, [R145+0xe] ;  /* 0x00000e0091297984 */ /* 0x000fe20000000400 */
[----:B------:R-:W-:-:S02]  /*4710*/  MOV R44, UR8 ;  /* 0x00000008002c7c02 */ /* 0x000fc40008000f00 */
[----:B------:R-:W-:Y:S01]  /*4720*/  PRMT R15, RZ, 0x7610, R15 ;  /* 0x00007610ff0f7816 */ /* 0x000fe2000000000f */
[----:B------:R-:W-:Y:S01]  /*4730*/  LDS.U16 R29, [R145+0x12] ;  /* 0x00001200911d7984 */ /* 0x000fe20000000400 */
[----:B------:R-:W-:-:S03]  /*4740*/  @!P0 LEA R34, P1, R9, c[0x0][0x268], 0x1 ;  /* 0x00009a0009228a11 */ /* 0x000fc600078208ff */
[----:B------:R-:W-:Y:S01]  /*4750*/  LDS.U16 R23, [R145+0x14] ;  /* 0x0000140091177984 */ /* 0x000fe20000000400 */
[----:B------:R-:W-:-:S03]  /*4760*/  LEA.HI.X R37, R11, R5, R42, 0x1, P2 ;  /* 0x000000050b257211 */ /* 0x000fc600010f0c2a */
[----:B------:R-:W-:Y:S01]  /*4770*/  LDS.U16 R19, [R145+0x16] ;  /* 0x0000160091137984 */ /* 0x000fe20000000400 */
[----:B------:R-:W-:Y:S02]  /*4780*/  LEA.HI.X R3, R13, R3, R44, 0x1, P4 ;  /* 0x000000030d037211 */ /* 0x000fe400020f0c2c */
[----:B------:R-:W-:Y:S01]  /*4790*/  PRMT R21, RZ, 0x7610, R21 ;  /* 0x00007610ff157816 */ /* 0x000fe20000000015 */
[----:B------:R-:W-:Y:S01]  /*47a0*/  LDS.U16 R13, [R145+0x18] ;  /* 0x00001800910d7984 */ /* 0x000fe20000000400 */
[----:B------:R-:W-:Y:S02]  /*47b0*/  @!P0 LEA.HI.X R35, R9, c[0x0][0x26c], R40, 0x1, P1 ;  /* 0x00009b0009238a11 */ /* 0x000fe400008f0c28 */
[----:B------:R-:W-:Y:S01]  /*47c0*/  PRMT R39, RZ, 0x7610, R39 ;  /* 0x00007610ff277816 */ /* 0x000fe20000000027 */
[----:B------:R-:W-:Y:S01]  /*47d0*/  LDS.U16 R11, [R145+0x1a] ;  /* 0x00001a00910b7984 */ /* 0x000fe20000000400 */
[----:B------:R-:W-:Y:S02]  /*47e0*/  @!P0 LEA.HI.X R5, R7, c[0x0][0x25c], R38, 0x1, P3 ;  /* 0x0000970007058a11 */ /* 0x000fe400018f0c26 */
[-C--:B------:R-:W-:Y:S01]  /*47f0*/  ISETP.GE.AND P5, PT, R10, R25.reuse, PT ;  /* 0x000000190a00720c */ /* 0x080fe20003fa6270 */
[----:B------:R-:W-:Y:S01]  /*4800*/  LDS.U16 R38, [R145+0x10] ;  /* 0x0000100091267984 */ /* 0x000fe20000000400 */
[----:B------:R-:W-:-:S02]  /*4810*/  ISETP.GE.AND P6, PT, R8, R25, PT ;  /* 0x000000190800720c */ /* 0x000fc40003fc6270 */
[----:B------:R-:W-:Y:S01]  /*4820*/  PRMT R31, RZ, 0x7610, R31 ;  /* 0x00007610ff1f7816 */ /* 0x000fe2000000001f */
[----:B------:R-:W-:Y:S01]  /*4830*/  LDS.U16 R9, [R145+0x1c] ;  /* 0x00001c0091097984 */ /* 0x000fe20000000400 */
[----:B------:R-:W-:Y:S02]  /*4840*/  PRMT R17, RZ, 0x7610, R17 ;  /* 0x00007610ff117816 */ /* 0x000fe40000000011 */
[----:B------:R-:W-:Y:S01]  /*4850*/  PRMT R27, RZ, 0x7610, R27 ;  /* 0x00007610ff1b7816 */ /* 0x000fe2000000001b */
[----:B------:R-:W-:Y:S01]  /*4860*/  LDS.U16 R7, [R145+0x1e] ;  /* 0x00001e0091077984 */ /* 0x000fe20000000400 */
[----:B------:R-:W-:Y:S02]  /*4870*/  PRMT R33, RZ, 0x7610, R33 ;  /* 0x00007610ff217816 */ /* 0x000fe40000000021 */
[----:B------:R-:W-:Y:S01]  /*4880*/  PRMT R43, RZ, 0x7610, R43 ;  /* 0x00007610ff2b7816 */ /* 0x000fe2000000002b */
[----:B------:R-:W-:Y:S01]  /*4890*/  BAR.SYNC.DEFER_BLOCKING 0x0 ;  /* 0x0000000000007b1d */ /* 0x000fe20000010000 */
[----:B------:R-:W-:-:S02]  /*48a0*/  ISETP.GE.AND P1, PT, R32, R25, PT ;  /* 0x000000192000720c */ /* 0x000fc40003f26270 */
        /* <DEDUP_REMOVED lines=11> */
[----:B------:R-:W5:Y:S01]  /*4960*/  @!P1 LDG.E.U16 R21, [R36.64+-0xf80] ;  /* 0xfff0802024159981 */ /* 0x000f62000c1e1500 */
[----:B------:R-:W-:-:S02]  /*4970*/  ISETP.GE.AND P1, PT, R12, R25, PT ;  /* 0x000000190c00720c */ /* 0x000fc40003f26270 */
[----:B------:R-:W-:Y:S01]  /*4980*/  PRMT R59, RZ, 0x7610, R59 ;  /* 0x00007610ff3b7816 */ /* 0x000fe2000000003b */
[----:B------:R0:W5:Y:S01]  /*4990*/  @!P0 LDG.E.U16 R15, [R34.64] ;  /* 0x00000020220f8981 */ /* 0x000162000c1e1500 */
[-C--:B------:R-:W-:Y:S02]  /*49a0*/  ISETP.GE.AND P2, PT, R6, R25.reuse, PT ;  /* 0x000000190600720c */ /* 0x080fe40003f46270 */
[----:B------:R-:W-:Y:S01]  /*49b0*/  PRMT R60, RZ, 0x7610, R60 ;  /* 0x00007610ff3c7816 */ /* 0x000fe2000000003c */
[----:B------:R-:W5:Y:S01]  /*49c0*/  @!P5 LDG.E.U16 R33, [R36.64+-0xe80] ;  /* 0xfff180202421d981 */ /* 0x000f62000c1e1500 */
[-C--:B------:R-:W-:Y:S02]  /*49d0*/  ISETP.GE.AND P3, PT, R30, R25.reuse, PT ;  /* 0x000000191e00720c */ /* 0x080fe40003f66270 */
[----:B------:R-:W-:Y:S02]  /*49e0*/  PRMT R61, RZ, 0x7610, R61 ;  /* 0x00007610ff3d7816 */ /* 0x000fe4000000003d */
[----:B------:R-:W-:Y:S01]  /*49f0*/  PRMT R62, RZ, 0x7610, R62 ;  /* 0x00007610ff3e7816 */ /* 0x000fe2000000003e */
[----:B------:R-:W5:Y:S01]  /*4a00*/  @!P1 LDG.E.U16 R42, [R36.64+-0xe40] ;  /* 0xfff1c020242a9981 */ /* 0x000f62000c1e1500 */
[-C--:B------:R-:W-:Y:S01]  /*4a10*/  ISETP.GE.AND P1, PT, R14, R25.reuse, PT ;  /* 0x000000190e00720c */ /* 0x080fe20003f26270 */
[----:B-1----:R-:W-:Y:S01]  /*4a20*/  HADD2.F32 R128, -RZ, R128.H0_H0 ;  /* 0x20000080ff807230 */ /* 0x002fe20000004100 */
[-C--:B------:R-:W-:Y:S01]  /*4a30*/  ISETP.GE.AND P4, PT, R0, R25.reuse, PT ;  /* 0x000000190000720c */ /* 0x080fe20003f86270 */
[----:B------:R-:W5:Y:S01]  /*4a40*/  @!P2 LDG.E.U16 R31, [R36.64+-0xf00] ;  /* 0xfff10020241fa981 */ /* 0x000f62000c1e1500 */
[----:B------:R-:W-:Y:S01]  /*4a50*/  PRMT R44, RZ, 0x7610, R44 ;  /* 0x00007610ff2c7816 */ /* 0x000fe2000000002c */
[----:B--2---:R-:W-:Y:S01]  /*4a60*/  HADD2.F32 R58, -RZ, R58.H0_H0 ;  /* 0x2000003aff3a7230 */ /* 0x004fe20000004100 */
[----:B------:R-:W-:Y:S01]  /*4a70*/  PRMT R40, RZ, 0x7610, R40 ;  /* 0x00007610ff287816 */ /* 0x000fe20000000028 */
[----:B------:R-:W2:Y:S01]  /*4a80*/  @!P3 LDG.E.U16 R17, [R36.64+-0xfc0] ;  /* 0xfff040202411b981 */ /* 0x000ea2000c1e1500 */
[----:B0-----:R-:W-:Y:S01]  /*4a90*/  PRMT R35, RZ, 0x7610, R35 ;  /* 0x00007610ff237816 */ /* 0x001fe20000000023 */
[----:B---3--:R-:W-:Y:S01]  /*4aa0*/  HADD2.F32 R51, -RZ, R51.H0_H0 ;  /* 0x20000033ff337230 */ /* 0x008fe20000004100 */
[----:B------:R-:W-:Y:S01]  /*4ab0*/  PRMT R34, RZ, 0x7610, R34 ;  /* 0x00007610ff227816 */ /* 0x000fe20000000022 */
[----:B----4-:R-:W-:Y:S01]  /*4ac0*/  HADD2.F32 R66, -RZ, R66.H0_H0 ;  /* 0x20000042ff427230 */ /* 0x010fe20000004100 */
[----:B------:R-:W-:Y:S01]  /*4ad0*/  ULDC.64 UR8, c[0x0][0x2e8] ;  /* 0x0000ba0000087ab9 */ /* 0x000fe20000000a00 */
[----:B------:R-:W3:Y:S01]  /*4ae0*/  @!P1 LDG.E.U16 R39, [R36.64+-0xe00] ;  /* 0xfff2002024279981 */ /* 0x000ee2000c1e1500 */
[----:B------:R-:W-:-:S02]  /*4af0*/  ISETP.GE.AND P1, PT, R16, R25, PT ;  /* 0x000000191000720c */ /* 0x000fc40003f26270 */
[-C--:B------:R-:W-:Y:S01]  /*4b00*/  ISETP.GE.AND P2, PT, R20, R25.reuse, PT ;  /* 0x000000191400720c */ /* 0x080fe20003f46270 */
[----:B------:R-:W4:Y:S01]  /*4b10*/  @!P4 LDG.E.U16 R27, [R36.64+-0xf40] ;  /* 0xfff0c020241bc981 */ /* 0x000f22000c1e1500 */
[-C--:B------:R-:W-:Y:S02]  /*4b20*/  ISETP.GE.AND P3, PT, R22, R25.reuse, PT ;  /* 0x000000191600720c */ /* 0x080fe40003f66270 */
[-C--:B------:R-:W-:Y:S01]  /*4b30*/  ISETP.GE.AND P4, PT, R24, R25.reuse, PT ;  /* 0x000000191800720c */ /* 0x080fe20003f86270 */
[----:B------:R-:W3:Y:S01]  /*4b40*/  @!P6 LDG.E.U16 R40, [R36.64+-0xec0] ;  /* 0xfff140202428e981 */ /* 0x000ee2000c1e1500 */
[----:B------:R-:W-:-:S05]  /*4b50*/  ISETP.GE.AND P5, PT, R26, R25, PT ;  /* 0x000000191a00720c */ /* 0x000fca0003fa6270 */
[----:B------:R-:W3:Y:S01]  /*4b60*/  @!P1 LDG.E.U16 R44, [R36.64+-0xdc0] ;  /* 0xfff24020242c9981 */ /* 0x000ee2000c1e1500 */
[-C--:B------:R-:W-:Y:S02]  /*4b70*/  ISETP.GE.AND P1, PT, R18, R25.reuse, PT ;  /* 0x000000191200720c */ /* 0x080fe40003f26270 */
[----:B------:R-:W-:Y:S01]  /*4b80*/  ISETP.GE.AND P6, PT, R28, R25, PT ;  /* 0x000000191c00720c */ /* 0x000fe20003fc6270 */
[----:B------:R-:W3:Y:S04]  /*4b90*/  @!P2 LDG.E.U16 R34, [R36.64+-0xd40] ;  /* 0xfff2c0202422a981 */ /* 0x000ee8000c1e1500 */
[----:B------:R-:W3:Y:S04]  /*4ba0*/  @!P3 LDG.E.U16 R43, [R36.64+-0xd00] ;  /* 0xfff30020242bb981 */ /* 0x000ee8000c1e1500 */
[----:B------:R-:W3:Y:S04]  /*4bb0*/  @!P4 LDG.E.U16 R48, [R36.64+-0xcc0] ;  /* 0xfff340202430c981 */ /* 0x000ee8000c1e1500 */
[----:B------:R-:W3:Y:S04]  /*4bc0*/  @!P1 LDG.E.U16 R35, [R36.64+-0xd80] ;  /* 0xfff2802024239981 */ /* 0x000ee8000c1e1500 */
[----:B------:R-:W3:Y:S04]  /*4bd0*/  @!P5 LDG.E.U16 R45, [R36.64+-0xc80] ;  /* 0xfff38020242dd981 */ /* 0x000ee8000c1e1500 */
[----:B------:R-:W3:Y:S01]  /*4be0*/  @!P6 LDG.E.U16 R50, [R36.64+-0xc40] ;  /* 0xfff3c0202432e981 */ /* 0x000ee2000c1e1500 */
[----:B------:R-:W-:-:S02]  /*4bf0*/  P2R R54, PR, RZ, 0x2 ;  /* 0x00000002ff367803 */ /* 0x000fc40000000000 */
[----:B------:R-:W-:Y:S01]  /*4c00*/  ISETP.GE.AND P1, PT, R30, R25, PT ;  /* 0x000000191e00720c */ /* 0x000fe20003f26270 */
[----:B-----5:R-:W-:Y:S04]  /*4c10*/  STS.U16 [R150], R15 ;  /* 0x0000000f96007388 */ /* 0x020fe80000000400 */
[----:B--2---:R-:W-:Y:S04]  /*4c20*/  STS.U16 [R149+0x40], R17 ;  /* 0x0000401195007388 */ /* 0x004fe80000000400 */
[----:B------:R-:W-:Y:S04]  /*4c30*/  STS.U16 [R110+0x80], R21 ;  /* 0x000080156e007388 */ /* 0x000fe80000000400 */
[----:B----4-:R-:W-:Y:S04]  /*4c40*/  STS.U16 [R109+0xc0], R27 ;  /* 0x0000c01b6d007388 */ /* 0x010fe80000000400 */
        /* <DEDUP_REMOVED lines=11> */
[----:B------:R1:W-:Y:S01]  /*4d00*/  STS.U16 [R239+0x3c0], R50 ;  /* 0x0003c032ef007388 */ /* 0x0003e20000000400 */
[----:B------:R-:W-:-:S06]  /*4d10*/  NOP ;  /* 0x0000000000007918 */ /* 0x000fcc0000000000 */
[----:B------:R-:W2:Y:S04]  /*4d20*/  LDS.U16 R15, [R145] ;  /* 0x00000000910f7984 */ /* 0x000ea80000000400 */
[----:B------:R-:W-:Y:S04]  /*4d30*/  LDS.U16 R17, [R145+0x2] ;  /* 0x0000020091117984 */ /* 0x000fe80000000400 */
[----:B------:R-:W-:Y:S04]  /*4d40*/  LDS.U16 R21, [R145+0x4] ;  /* 0x0000040091157984 */ /* 0x000fe80000000400 */
[----:B------:R-:W3:Y:S04]  /*4d50*/  LDS.U16 R27, [R145+0x6] ;  /* 0x00000600911b7984 */ /* 0x000ee80000000400 */
[----:B------:R-:W4:Y:S04]  /*4d60*/  LDS.U16 R31, [R145+0x8] ;  /* 0x00000800911f7984 */ /* 0x000f280000000400 */
[----:B------:R-:W2:Y:S04]  /*4d70*/  LDS.U16 R33, [R145+0xa] ;  /* 0x00000a0091217984 */ /* 0x000ea80000000400 */
[----:B------:R-:W0:Y:S04]  /*4d80*/  LDS.U16 R34, [R145+0xc] ;  /* 0x00000c0091227984 */ /* 0x000e280000000400 */
[----:B------:R-:W1:Y:S04]  /*4d90*/  LDS.U16 R35, [R145+0xe] ;  /* 0x00000e0091237984 */ /* 0x000e680000000400 */
[----:B------:R-:W-:Y:S04]  /*4da0*/  LDS.U16 R36, [R145+0x10] ;  /* 0x0000100091247984 */ /* 0x000fe80000000400 */
[----:B------:R-:W1:Y:S04]  /*4db0*/  LDS.U16 R37, [R145+0x12] ;  /* 0x0000120091257984 */ /* 0x000e680000000400 */
[----:B------:R-:W-:Y:S04]  /*4dc0*/  LDS.U16 R39, [R145+0x14] ;  /* 0x0000140091277984 */ /* 0x000fe80000000400 */
[----:B------:R-:W-:Y:S04]  /*4dd0*/  LDS.U16 R40, [R145+0x16] ;  /* 0x0000160091287984 */ /* 0x000fe80000000400 */
[----:B------:R-:W-:Y:S04]  /*4de0*/  LDS.U16 R42, [R145+0x18] ;  /* 0x00001800912a7984 */ /* 0x000fe80000000400 */
[----:B------:R-:W1:Y:S04]  /*4df0*/  LDS.U16 R43, [R145+0x1a] ;  /* 0x00001a00912b7984 */ /* 0x000e680000000400 */
        /* <DEDUP_REMOVED lines=29> */
[----:B------:R-:W-:Y:S02]  /*4fd0*/  ISETP.GE.AND P0, PT, R16, R25, PT ;  /* 0x000000191000720c */ /* 0x000fe40003f06270 */
[----:B------:R-:W-:-:S06]  /*4fe0*/  PRMT R54, RZ, 0x7610, R54 ;  /* 0x00007610ff367816 */ /* 0x000fcc0000000036 */
[----:B------:R1:W5:Y:S05]  /*4ff0*/  @!P1 LDG.E.U16 R57, [R2.64+-0xd80] ;  /* 0xfff2802002399981 */ /* 0x00036a000c1e1500 */
[----:B------:R1:W5:Y:S01]  /*5000*/  @!P0 LDG.E.U16 R54, [R2.64+-0xdc0] ;  /* 0xfff2402002368981 */ /* 0x000362000c1e1500 */
[----:B--2---:R-:W-:-:S05]  /*5010*/  HADD2.F32 R15, -RZ, R15.H0_H0 ;  /* 0x2000000fff0f7230 */ /* 0x004fca0000004100 */
[----:B------:R-:W-:Y:S01]  /*5020*/  FMUL.FTZ R63, R15, -1.4426950216293334961 ;  /* 0xbfb8aa3b0f3f7820 */ /* 0x000fe20000410000 */
[----:B---3--:R-:W-:-:S05]  /*5030*/  HADD2.F32 R27, -RZ, R27.H0_H0 ;  /* 0x2000001bff1b7230 */ /* 0x008fca0000004100 */
[----:B------:R-:W0:Y:S01]  /*5040*/  MUFU.EX2 R63, R63 ;  /* 0x0000003f003f7308 */ /* 0x000e220000000800 */
[----:B------:R-:W-:Y:S01]  /*5050*/  HADD2.F32 R17, -RZ, R17.H0_H0 ;  /* 0x20000011ff117230 */ /* 0x000fe20000004100 */
[----:B-1----:R-:W-:Y:S01]  /*5060*/  FMUL.FTZ R2, R27, -1.4426950216293334961 ;  /* 0xbfb8aa3b1b027820 */ /* 0x002fe20000410000 */
[----:B------:R-:W-:-:S03]  /*5070*/  HADD2.F32 R21, -RZ, R21.H0_H0 ;  /* 0x20000015ff157230 */ /* 0x000fc60000004100 */
[----:B------:R-:W-:Y:S01]  /*5080*/  FMUL.FTZ R64, R17, -1.4426950216293334961 ;  /* 0xbfb8aa3b11407820 */ /* 0x000fe20000410000 */
[----:B----4-:R-:W-:Y:S01]  /*5090*/  HADD2.F32 R31, -RZ, R31.H0_H0 ;  /* 0x2000001fff1f7230 */ /* 0x010fe20000004100 */
[----:B------:R-:W1:Y:S01]  /*50a0*/  MUFU.EX2 R2, R2 ;  /* 0x0000000200027308 */ /* 0x000e620000000800 */
[----:B------:R-:W-:-:S03]  /*50b0*/  FMUL.FTZ R65, R21, -1.4426950216293334961 ;  /* 0xbfb8aa3b15417820 */ /* 0x000fc60000410000 */
[----:B------:R-:W-:Y:S02]  /*50c0*/  FMUL.FTZ R3, R31, -1.4426950216293334961 ;  /* 0xbfb8aa3b1f037820 */ /* 0x000fe40000410000 */
[----:B0-----:R-:W-:Y:S02]  /*50d0*/  FADD.FTZ R63, R63, 1 ;  /* 0x3f8000003f3f7421 */ /* 0x001fe40000010000 */
[----:B------:R-:W0:Y:S08]  /*50e0*/  MUFU.EX2 R64, R64 ;  /* 0x0000004000407308 */ /* 0x000e300000000800 */
[----:B------:R-:W-:Y:S01]  /*50f0*/  MUFU.EX2 R65, R65 ;  /* 0x0000004100417308 */ /* 0x000fe20000000800 */
[----:B-1----:R-:W-:-:S07]  /*5100*/  FADD.FTZ R2, R2, 1 ;  /* 0x3f80000002027421 */ /* 0x002fce0000010000 */
[----:B------:R-:W1:Y:S01]  /*5110*/  MUFU.EX2 R3, R3 ;  /* 0x0000000300037308 */ /* 0x000e620000000800 */
[----:B0-----:R-:W-:Y:S01]  /*5120*/  FADD.FTZ R64, R64, 1 ;  /* 0x3f80000040407421 */ /* 0x001fe20000010000 */
[----:B------:R-:W-:Y:S02]  /*5130*/  HADD2.F32 R33, -RZ, R33.H0_H0 ;  /* 0x20000021ff217230 */ /* 0x000fe40000004100 */
[----:B------:R-:W-:Y:S02]  /*5140*/  HADD2.F32 R34, -RZ, R34.H0_H0 ;  /* 0x20000022ff227230 */ /* 0x000fe40000004100 */
[----:B------:R-:W-:Y:S01]  /*5150*/  HADD2.F32 R35, -RZ, R35.H0_H0 ;  /* 0x20000023ff237230 */ /* 0x000fe20000004100 */
[----:B------:R-:W-:Y:S02]  /*5160*/  FMUL.FTZ R67, R33, -1.4426950216293334961 ;  /* 0xbfb8aa3b21437820 */ /* 0x000fe40000410000 */
[----:B------:R-:W-:Y:S02]  /*5170*/  FMUL.FTZ R69, R34, -1.4426950216293334961 ;  /* 0xbfb8aa3b22457820 */ /* 0x000fe40000410000 */
[----:B------:R-:W-:-:S02]  /*5180*/  FMUL.FTZ R70, R35, -1.4426950216293334961 ;  /* 0xbfb8aa3b23467820 */ /* 0x000fc40000410000 */
[----:B-1----:R-:W-:Y:S01]  /*5190*/  FADD.FTZ R3, R3, 1 ;  /* 0x3f80000003037421 */ /* 0x002fe20000010000 */
[----:B------:R-:W-:Y:S01]  /*51a0*/  MUFU.EX2 R67, R67 ;  /* 0x0000004300437308 */ /* 0x000fe20000000800 */
[----:B------:R-:W-:Y:S02]  /*51b0*/  HADD2.F32 R37, -RZ, R37.H0_H0 ;  /* 0x20000025ff257230 */ /* 0x000fe40000004100 */
[----:B------:R-:W-:-:S05]  /*51c0*/  HADD2.F32 R43, -RZ, R43.H0_H0 ;  /* 0x2000002bff2b7230 */ /* 0x000fca0000004100 */
[----:B------:R-:W-:Y:S01]  /*51d0*/  MUFU.EX2 R69, R69 ;  /* 0x0000004500457308 */ /* 0x000fe20000000800 */
[----:B------:R-:W-:Y:S01]  /*51e0*/  FMUL.FTZ R72, R37, -1.4426950216293334961 ;  /* 0xbfb8aa3b25487820 */ /* 0x000fe20000410000 */
[----:B------:R-:W-:-:S06]  /*51f0*/  HADD2.F32 R36, -RZ, R36.H0_H0 ;  /* 0x20000024ff247230 */ /* 0x000fcc0000004100 */
[----:B------:R-:W-:Y:S01]  /*5200*/  MUFU.EX2 R70, R70 ;  /* 0x0000004600467308 */ /* 0x000fe20000000800 */
[----:B------:R-:W-:Y:S01]  /*5210*/  HADD2.F32 R39, -RZ, R39.H0_H0 ;  /* 0x20000027ff277230 */ /* 0x000fe20000004100 */
[----:B------:R-:W-:Y:S01]  /*5220*/  FMUL.FTZ R71, R36, -1.4426950216293334961 ;  /* 0xbfb8aa3b24477820 */ /* 0x000fe20000410000 */
[----:B------:R-:W-:-:S05]  /*5230*/  HADD2.F32 R45, -RZ, R45.H0_H0 ;  /* 0x2000002dff2d7230 */ /* 0x000fca0000004100 */
[----:B------:R0:W-:Y:S01]  /*5240*/  MUFU.EX2 R74, R72 ;  /* 0x00000048004a7308 */ /* 0x0001e20000000800 */
[----:B------:R-:W-:Y:S02]  /*5250*/  FMUL.FTZ R73, R39, -1.4426950216293334961 ;  /* 0xbfb8aa3b27497820 */ /* 0x000fe40000410000 */
[----:B0-----:R-:W-:-:S05]  /*5260*/  FMUL.FTZ R72, R43, -1.4426950216293334961 ;  /* 0xbfb8aa3b2b487820 */ /* 0x001fca0000410000 */
[----:B------:R0:W-:Y:S01]  /*5270*/  MUFU.EX2 R75, R73 ;  /* 0x00000049004b7308 */ /* 0x0001e20000000800 */
[----:B------:R-:W-:-:S07]  /*5280*/  HADD2.F32 R40, -RZ, R40.H0_H0 ;  /* 0x20000028ff287230 */ /* 0x000fce0000004100 */
[----:B------:R-:W-:Y:S01]  /*5290*/  MUFU.EX2 R81, R72 ;  /* 0x0000004800517308 */ /* 0x000fe20000000800 */
[----:B0-----:R-:W-:Y:S01]  /*52a0*/  FMUL.FTZ R73, R45, -1.4426950216293334961 ;  /* 0xbfb8aa3b2d497820 */ /* 0x001fe20000410000 */
[----:B------:R-:W-:-:S06]  /*52b0*/  HADD2.F32 R124, -RZ, R124.H0_H0 ;  /* 0x2000007cff7c7230 */ /* 0x000fcc0000004100 */
[----:B------:R-:W-:Y:S01]  /*52c0*/  MUFU.EX2 R71, R71 ;  /* 0x0000004700477308 */ /* 0x000fe20000000800 */
[----:B------:R-:W-:Y:S01]  /*52d0*/  FMUL.FTZ R76, R40, -1.4426950216293334961 ;  /* 0xbfb8aa3b284c7820 */ /* 0x000fe20000410000 */
[----:B------:R-:W-:-:S06]  /*52e0*/  HADD2.F32 R42, -RZ, R42.H0_H0 ;  /* 0x2000002aff2a7230 */ /* 0x000fcc0000004100 */
[----:B------:R-:W-:Y:S01]  /*52f0*/  MUFU.EX2 R85, R73 ;  /* 0x0000004900557308 */ /* 0x000fe20000000800 */
[----:B------:R-:W-:Y:S01]  /*5300*/  FMUL.FTZ R78, R42, -1.4426950216293334961 ;  /* 0xbfb8aa3b2a4e7820 */ /* 0x000fe20000410000 */
[----:B------:R-:W-:-:S06]  /*5310*/  HADD2.F32 R68, -RZ, R68.H0_H0 ;  /* 0x20000044ff447230 */ /* 0x000fcc0000004100 */
[----:B------:R-:W-:Y:S01]  /*5320*/  MUFU.EX2 R77, R76 ;  /* 0x0000004c004d7308 */ /* 0x000fe20000000800 */
[----:B-----5:R-:W-:Y:S04]  /*5330*/  STS.U16 [R150], R47 ;  /* 0x0000002f96007388 */ /* 0x020fe80000000400 */
[----:B------:R0:W-:Y:S04]  /*5340*/  STS.U16 [R149+0x40], R48 ;  /* 0x0000403095007388 */ /* 0x0001e80000000400 */
        /* <DEDUP_REMOVED lines=16> */
[----:B------:R-:W5:Y:S01]  /*5450*/  LDS.U16 R49, [R145+0x2] ;  /* 0x0000020091317984 */ /* 0x000f620000000400 */
[----:B0-----:R-:W0:Y:S03]  /*5460*/  MUFU.RCP R48, R63 ;  /* 0x0000003f00307308 */ /* 0x001e260000001000 */
[----:B------:R-:W5:Y:S04]  /*5470*/  LDS.U16 R50, [R145+0x4] ;  /* 0x0000040091327984 */ /* 0x000f680000000400 */
[----:B------:R-:W5:Y:S01]  /*5480*/  LDS.U16 R55, [R145+0x6] ;  /* 0x0000060091377984 */ /* 0x000f620000000400 */
[----:B-1----:R0:W-:Y:S03]  /*5490*/  MUFU.RCP R56, R2 ;  /* 0x0000000200387308 */ /* 0x0021e60000001000 */
[----:B------:R-:W1:Y:S01]  /*54a0*/  LDS.U16 R57, [R145+0x8] ;  /* 0x0000080091397984 */ /* 0x000e620000000400 */
[----:B------:R-:W-:-:S03]  /*54b0*/  FADD.FTZ R54, R65, 1 ;  /* 0x3f80000041367421 */ /* 0x000fc60000010000 */
[----:B------:R-:W1:Y:S01]  /*54c0*/  LDS.U16 R59, [R145+0xa] ;  /* 0x00000a00913b7984 */ /* 0x000e620000000400 */
[----:B0-----:R-:W-:Y:S01]  /*54d0*/  FADD.FTZ R2, -R48, 1 ;  /* 0x3f80000030027421 */ /* 0x001fe20000010100 */
[----:B------:R-:W0:Y:S08]  /*54e0*/  MUFU.RCP R52, R64 ;  /* 0x0000004000347308 */ /* 0x000e300000001000 */
[----:B--2---:R2:W-:Y:S01]  /*54f0*/  MUFU.RCP R60, R3 ;  /* 0x00000003003c7308 */ /* 0x0045e20000001000 */
[----:B------:R-:W-:Y:S01]  /*5500*/  FFMA.FTZ R4, R15, R2, 1 ;  /* 0x3f8000000f047423 */ /* 0x000fe20000010002 */
[----:B------:R-:W-:Y:S01]  /*5510*/  HADD2.F32 R44, -RZ, R44.H0_H0 ;  /* 0x2000002cff2c7230 */ /* 0x000fe20000004100 */
[----:B------:R-:W1:Y:S01]  /*5520*/  LDS.U16 R2, [R145+0xc] ;  /* 0x00000c0091027984 */ /* 0x000e620000000400 */
[----:B---3--:R-:W-:-:S02]  /*5530*/  FADD.FTZ R62, R67, 1 ;  /* 0x3f800000433e7421 */ /* 0x008fc40000010000 */
[----:B------:R-:W-:Y:S01]  /*5540*/  FADD.FTZ R53, R69, 1 ;  /* 0x3f80000045357421 */ /* 0x000fe20000010000 */
[----:B------:R-:W-:Y:S01]  /*5550*/  LDS.U16 R82, [R145+0x16] ;  /* 0x0000160091527984 */ /* 0x000fe20000000400 */
[----:B----4-:R-:W-:Y:S01]  /*5560*/  HADD2.F32 R47, -RZ, R47.H0_H0 ;  /* 0x2000002fff2f7230 */ /* 0x010fe20000004100 */
[----:B------:R-:W3:Y:S01]  /*5570*/  MUFU.RCP R54, R54 ;  /* 0x0000003600367308 */ /* 0x000ee20000001000 */
[----:B------:R-:W-:Y:S01]  /*5580*/  FADD.FTZ R71, R71, 1 ;  /* 0x3f80000047477421 */ /* 0x000fe20000010000 */
[----:B------:R-:W-:Y:S01]  /*5590*/  LDS.U16 R84, [R145+0x18] ;  /* 0x0000180091547984 */ /* 0x000fe20000000400 */
[----:B-----5:R-:W-:Y:S01]  /*55a0*/  HADD2.F32 R49, -RZ, R49.H0_H0 ;  /* 0x20000031ff317230 */ /* 0x020fe20000004100 */
[----:B--2---:R-:W-:-:S04]  /*55b0*/  FMUL.FTZ R3, R128, R47 ;  /* 0x0000002f80037220 */ /* 0x004fc80000410000 */
[----:B------:R-:W-:Y:S02]  /*55c0*/  FMUL.FTZ R5, R58, R49 ;  /* 0x000000313a057220 */ /* 0x000fe40000410000 */
[----:B------:R-:W-:Y:S02]  /*55d0*/  FMUL.FTZ R3, R48, R3 ;  /* 0x0000000330037220 */ /* 0x000fe40000410000 */
[----:B0-----:R-:W-:Y:S02]  /*55e0*/  FMUL.FTZ R61, R52, R5 ;  /* 0x00000005343d7220 */ /* 0x001fe40000410000 */
[----:B------:R-:W-:Y:S01]  /*55f0*/  FMUL.FTZ R5, R3, R4 ;  /* 0x0000000403057220 */ /* 0x000fe20000410000 */
[----:B------:R-:W-:Y:S01]  /*5600*/  HADD2.F32 R50, -RZ, R50.H0_H0 ;  /* 0x20000032ff327230 */ /* 0x000fe20000004100 */
[----:B------:R-:W0:Y:S04]  /*5610*/  LDS.U16 R3, [R145+0xe] ;  /* 0x00000e0091037984 */ /* 0x000e280000000400 */
[----:B------:R-:W2:Y:S01]  /*5620*/  LDS.U16 R4, [R145+0x10] ;  /* 0x0000100091047984 */ /* 0x000ea20000000400 */
[----:B---3--:R-:W-:-:S02]  /*5630*/  FADD.FTZ R72, -R54, 1 ;  /* 0x3f80000036487421 */ /* 0x008fc40000010100 */
[----:B------:R-:W-:Y:S01]  /*5640*/  FMUL.FTZ R63, R51, R50 ;  /* 0x00000032333f7220 */ /* 0x000fe20000410000 */
[----:B------:R-:W-:Y:S01]  /*5650*/  HADD2.F32 R55, -RZ, R55.H0_H0 ;  /* 0x20000037ff377230 */ /* 0x000fe20000004100 */
[----:B------:R-:W-:Y:S02]  /*5660*/  FADD.FTZ R64, R70, 1 ;  /* 0x3f80000046407421 */ /* 0x000fe40000010000 */
[----:B------:R-:W-:Y:S02]  /*5670*/  FFMA.FTZ R72, R21, R72, 1 ;  /* 0x3f80000015487423 */ /* 0x000fe40000010048 */
[----:B------:R-:W-:Y:S01]  /*5680*/  FMUL.FTZ R63, R54, R63 ;  /* 0x0000003f363f7220 */ /* 0x000fe20000410000 */
[----:B------:R-:W-:Y:S01]  /*5690*/  MUFU.RCP R62, R62 ;  /* 0x0000003e003e7308 */ /* 0x000fe20000001000 */
[----:B------:R-:W-:Y:S02]  /*56a0*/  FADD.FTZ R70, -R52, 1 ;  /* 0x3f80000034467421 */ /* 0x000fe40000010100 */
[----:B------:R-:W-:Y:S01]  /*56b0*/  FMUL.FTZ R73, R63, R72 ;  /* 0x000000483f497220 */ /* 0x000fe20000410000 */
[----:B-1----:R-:W-:Y:S01]  /*56c0*/  HADD2.F32 R57, -RZ, R57.H0_H0 ;  /* 0x20000039ff397230 */ /* 0x002fe20000004100 */
[----:B------:R-:W-:-:S02]  /*56d0*/  FFMA.FTZ R70, R17, R70, 1 ;  /* 0x3f80000011467423 */ /* 0x000fc40000010046 */
[----:B------:R-:W-:Y:S01]  /*56e0*/  FADD.FTZ R72, -R56, 1 ;  /* 0x3f80000038487421 */ /* 0x000fe20000010100 */
[----:B------:R-:W1:Y:S01]  /*56f0*/  MUFU.RCP R53, R53 ;  /* 0x0000003500357308 */ /* 0x000e620000001000 */
[----:B------:R-:W-:Y:S02]  /*5700*/  FMUL.FTZ R63, R66, R55 ;  /* 0x00000037423f7220 */ /* 0x000fe40000410000 */
[----:B------:R-:W-:Y:S02]  /*5710*/  FMUL.FTZ R88, R61, R70 ;  /* 0x000000463d587220 */ /* 0x000fe40000410000 */
[----:B------:R-:W-:Y:S02]  /*5720*/  FFMA.FTZ R72, R27, R72, 1 ;  /* 0x3f8000001b487423 */ /* 0x000fe40000010048 */
[----:B------:R-:W-:Y:S02]  /*5730*/  FMUL.FTZ R63, R56, R63 ;  /* 0x0000003f383f7220 */ /* 0x000fe40000410000 */
[----:B------:R-:W-:-:S02]  /*5740*/  FADD.FTZ R70, R74, 1 ;  /* 0x3f8000004a467421 */ /* 0x000fc40000010000 */
[----:B------:R-:W-:Y:S02]  /*5750*/  FADD.FTZ R74, -R60, 1 ;  /* 0x3f8000003c4a7421 */ /* 0x000fe40000010100 */
[----:B------:R-:W-:Y:S01]  /*5760*/  FMUL.FTZ R65, R124, R57 ;  /* 0x000000397c417220 */ /* 0x000fe20000410000 */
[----:B------:R-:W-:Y:S01]  /*5770*/  HADD2.F32 R59, -RZ, R59.H0_H0 ;  /* 0x2000003bff3b7230 */ /* 0x000fe20000004100 */
[----:B------:R-:W-:Y:S01]  /*5780*/  FMUL.FTZ R94, R63, R72 ;  /* 0x000000483f5e7220 */ /* 0x000fe20000410000 */
[----:B------:R-:W-:Y:S01]  /*5790*/  HADD2.F32 R63, -RZ, R46.H0_H0 ;  /* 0x2000002eff3f7230 */ /* 0x000fe20000004100 */
[----:B------:R-:W-:Y:S01]  /*57a0*/  FFMA.FTZ R76, R31, R74, 1 ;  /* 0x3f8000001f4c7423 */ /* 0x000fe2000001004a */
[----:B------:R-:W-:Y:S01]  /*57b0*/  HADD2.F32 R46, -RZ, R2.H0_H0 ;  /* 0x20000002ff2e7230 */ /* 0x000fe20000004100 */
[----:B------:R-:W-:Y:S01]  /*57c0*/  FMUL.FTZ R65, R60, R65 ;  /* 0x000000413c417220 */ /* 0x000fe20000410000 */
[----:B------:R3:W4:Y:S01]  /*57d0*/  MUFU.EX2 R79, R78 ;  /* 0x0000004e004f7308 */ /* 0x0007220000000800 */
[----:B------:R-:W-:-:S02]  /*57e0*/  FADD.FTZ R69, R75, 1 ;  /* 0x3f8000004b457421 */ /* 0x000fc40000010000 */
[----:B------:R-:W-:Y:S02]  /*57f0*/  FMUL.FTZ R67, R68, R59 ;  /* 0x0000003b44437220 */ /* 0x000fe40000410000 */
[----:B------:R-:W-:Y:S02]  /*5800*/  FMUL.FTZ R75, R65, R76 ;  /* 0x0000004c414b7220 */ /* 0x000fe40000410000 */
[----:B-1----:R-:W-:Y:S01]  /*5810*/  FADD.FTZ R65, -R53, 1 ;  /* 0x3f80000035417421 */ /* 0x002fe20000010100 */
[----:B------:R-:W1:Y:S01]  /*5820*/  MUFU.RCP R64, R64 ;  /* 0x0000004000407308 */ /* 0x000e620000001000 */
[----:B---3--:R-:W-:Y:S02]  /*5830*/  FADD.FTZ R78, -R62, 1 ;  /* 0x3f8000003e4e7421 */ /* 0x008fe40000010100 */
[----:B------:R-:W-:Y:S02]  /*5840*/  FMUL.FTZ R2, R63, R46 ;  /* 0x0000002e3f027220 */ /* 0x000fe40000410000 */
[----:B------:R-:W-:-:S03]  /*5850*/  FFMA.FTZ R78, R33, R78, 1 ;  /* 0x3f800000214e7423 */ /* 0x000fc6000001004e */
[----:B------:R-:W3:Y:S01]  /*5860*/  MUFU.RCP R61, R71 ;  /* 0x00000047003d7308 */ /* 0x000ee20000001000 */
[----:B------:R-:W-:Y:S02]  /*5870*/  FMUL.FTZ R67, R62, R67 ;  /* 0x000000433e437220 */ /* 0x000fe40000410000 */
[----:B------:R-:W-:Y:S02]  /*5880*/  FFMA.FTZ R65, R34, R65, 1 ;  /* 0x3f80000022417423 */ /* 0x000fe40000010041 */
[----:B------:R-:W-:Y:S02]  /*5890*/  FMUL.FTZ R2, R53, R2 ;  /* 0x0000000235027220 */ /* 0x000fe40000410000 */
[----:B------:R-:W-:Y:S02]  /*58a0*/  FMUL.FTZ R96, R67, R78 ;  /* 0x0000004e43607220 */ /* 0x000fe40000410000 */
[----:B------:R-:W-:Y:S01]  /*58b0*/  FADD.FTZ R67, R77, 1 ;  /* 0x3f8000004d437421 */ /* 0x000fe20000010000 */
[----:B------:R-:W-:Y:S01]  /*58c0*/  HADD2.F32 R72, -RZ, R41.H0_H0 ;  /* 0x20000029ff487230 */ /* 0x000fe20000004100 */
[----:B------:R-:W-:Y:S01]  /*58d0*/  FMUL.FTZ R77, R2, R65 ;  /* 0x00000041024d7220 */ /* 0x000fe20000410000 */
[----:B------:R-:W-:Y:S01]  /*58e0*/  HADD2.F32 R65, -RZ, R38.H0_H0 ;  /* 0x20000026ff417230 */ /* 0x000fe20000004100 */
[----:B------:R-:W-:Y:S01]  /*58f0*/  FMUL.FTZ R80, R44, -1.4426950216293334961 ;  /* 0xbfb8aa3b2c507820 */ /* 0x000fe20000410000 */
[----:B------:R-:W5:Y:S01]  /*5900*/  LDS.U16 R78, [R145+0x12] ;  /* 0x00001200914e7984 */ /* 0x000f620000000400 */
[----:B0-----:R-:W-:-:S02]  /*5910*/  HADD2.F32 R41, -RZ, R3.H0_H0 ;  /* 0x20000003ff297230 */ /* 0x001fc40000004100 */
[----:B--2---:R-:W-:Y:S01]  /*5920*/  HADD2.F32 R38, -RZ, R4.H0_H0 ;  /* 0x20000004ff267230 */ /* 0x004fe20000004100 */
[----:B------:R0:W-:Y:S01]  /*5930*/  MUFU.EX2 R83, R80 ;  /* 0x0000005000537308 */ /* 0x0001e20000000800 */
[----:B----4-:R-:W-:Y:S02]  /*5940*/  FADD.FTZ R79, R79, 1 ;  /* 0x3f8000004f4f7421 */ /* 0x010fe40000010000 */
[----:B-1----:R-:W-:Y:S02]  /*5950*/  FADD.FTZ R2, -R64, 1 ;  /* 0x3f80000040027421 */ /* 0x002fe40000010100 */
[----:B------:R-:W-:Y:S02]  /*5960*/  FMUL.FTZ R3, R72, R41 ;  /* 0x0000002948037220 */ /* 0x000fe40000410000 */
[----:B------:R-:W-:Y:S01]  /*5970*/  FMUL.FTZ R4, R65, R38 ;  /* 0x0000002641047220 */ /* 0x000fe20000410000 */
[----:B0-----:R-:W0:Y:S01]  /*5980*/  LDS.U16 R80, [R145+0x14] ;  /* 0x0000140091507984 */ /* 0x001e220000000400 */
[----:B---3--:R-:W-:Y:S01]  /*5990*/  FADD.FTZ R71, -R61, 1 ;  /* 0x3f8000003d477421 */ /* 0x008fe20000010100 */
[----:B------:R-:W1:Y:S01]  /*59a0*/  MUFU.RCP R74, R69 ;  /* 0x00000045004a7308 */ /* 0x000e620000001000 */
[----:B------:R-:W-:-:S02]  /*59b0*/  FFMA.FTZ R2, R35, R2, 1 ;  /* 0x3f80000023027423 */ /* 0x000fc40000010002 */
[----:B------:R-:W-:Y:S02]  /*59c0*/  FMUL.FTZ R3, R64, R3 ;  /* 0x0000000340037220 */ /* 0x000fe40000410000 */
[----:B------:R-:W-:-:S03]  /*59d0*/  FMUL.FTZ R4, R61, R4 ;  /* 0x000000043d047220 */ /* 0x000fc60000410000 */
[----:B------:R2:W-:Y:S01]  /*59e0*/  MUFU.RCP R69, R79 ;  /* 0x0000004f00457308 */ /* 0x0005e20000001000 */
[----:B------:R-:W-:Y:S02]  /*59f0*/  FMUL.FTZ R98, R3, R2 ;  /* 0x0000000203627220 */ /* 0x000fe40000410000 */
[----:B------:R-:W3:Y:S04]  /*5a00*/  LDS.U16 R2, [R145+0x1a] ;  /* 0x00001a0091027984 */ /* 0x000ee80000000400 */
[----:B------:R-:W4:Y:S01]  /*5a10*/  LDS.U16 R3, [R145+0x1c] ;  /* 0x00001c0091037984 */ /* 0x000f220000000400 */
[----:B--2---:R-:W-:-:S04]  /*5a20*/  FFMA.FTZ R79, R36, R71, 1 ;  /* 0x3f800000244f7423 */ /* 0x004fc80000010047 */
[----:B------:R-:W-:Y:S02]  /*5a30*/  FMUL.FTZ R79, R4, R79 ;  /* 0x0000004f044f7220 */ /* 0x000fe40000410000 */
[----:B------:R-:W2:Y:S01]  /*5a40*/  LDS.U16 R4, [R145+0x1e] ;  /* 0x00001e0091047984 */ /* 0x000ea20000000400 */
[----:B------:R-:W0:Y:S08]  /*5a50*/  MUFU.RCP R67, R67 ;  /* 0x0000004300437308 */ /* 0x000e300000001000 */
[----:B------:R-:W3:Y:S01]  /*5a60*/  MUFU.RCP R70, R70 ;  /* 0x0000004600467308 */ /* 0x000ee20000001000 */
[----:B------:R-:W-:Y:S01]  /*5a70*/  FADD.FTZ R76, R81, 1 ;  /* 0x3f800000514c7421 */ /* 0x000fe20000010000 */
[----:B------:R-:W-:Y:S01]  /*5a80*/  HADD2.F32 R19, -RZ, R19.H0_H0 ;  /* 0x20000013ff137230 */ /* 0x000fe20000004100 */
[----:B-1----:R-:W-:Y:S01]  /*5a90*/  FADD.FTZ R100, -R74, 1 ;  /* 0x3f8000004a647421 */ /* 0x002fe20000010100 */
[----:B------:R-:W-:Y:S01]  /*5aa0*/  HADD2.F32 R82, -RZ, R82.H0_H0 ;  /* 0x20000052ff527230 */ /* 0x000fe20000004100 */
[----:B------:R-:W-:Y:S01]  /*5ab0*/  FADD.FTZ R83, R83, 1 ;  /* 0x3f80000053537421 */ /* 0x000fe20000010000 */
[----:B------:R-:W-:Y:S01]  /*5ac0*/  HADD2.F32 R29, -RZ, R29.H0_H0 ;  /* 0x2000001dff1d7230 */ /* 0x000fe20000004100 */
[----:B------:R-:W-:Y:S01]  /*5ad0*/  FADD.FTZ R85, R85, 1 ;  /* 0x3f80000055557421 */ /* 0x000fe20000010000 */
[----:B-----5:R-:W-:Y:S01]  /*5ae0*/  HADD2.F32 R78, -RZ, R78.H0_H0 ;  /* 0x2000004eff4e7230 */ /* 0x020fe20000004100 */
[----:B0-----:R-:W-:Y:S01]  /*5af0*/  FADD.FTZ R81, -R67, 1 ;  /* 0x3f80000043517421 */ /* 0x001fe20000010100 */
[----:B------:R-:W0:Y:S01]  /*5b00*/  MUFU.RCP R76, R76 ;  /* 0x0000004c004c7308 */ /* 0x000e220000001000 */
[----:B------:R-:W-:-:S02]  /*5b10*/  FFMA.FTZ R102, R39, R100, 1 ;  /* 0x3f80000027667423 */ /* 0x000fc40000010064 */
[----:B------:R-:W-:Y:S02]  /*5b20*/  FFMA.FTZ R104, R40, R81, 1 ;  /* 0x3f80000028687423 */ /* 0x000fe40000010051 */
[----:B------:R-:W-:Y:S01]  /*5b30*/  FMUL.FTZ R100, R19, R82 ;  /* 0x0000005213647220 */ /* 0x000fe20000410000 */
[----:B------:R-:W-:Y:S01]  /*5b40*/  HADD2.F32 R23, -RZ, R23.H0_H0 ;  /* 0x20000017ff177230 */ /* 0x000fe20000004100 */
[----:B---3--:R-:W-:Y:S01]  /*5b50*/  FADD.FTZ R90, -R70, 1 ;  /* 0x3f800000465a7421 */ /* 0x008fe20000010100 */
[----:B------:R1:W3:Y:S01]  /*5b60*/  MUFU.RCP R71, R83 ;  /* 0x0000005300477308 */ /* 0x0002e20000001000 */
[----:B------:R-:W-:Y:S01]  /*5b70*/  FMUL.FTZ R81, R29, R78 ;  /* 0x0000004e1d517220 */ /* 0x000fe20000410000 */
[----:B------:R-:W-:Y:S02]  /*5b80*/  HADD2.F32 R13, -RZ, R13.H0_H0 ;  /* 0x2000000dff0d7230 */ /* 0x000fe40000004100 */
[----:B------:R-:W-:Y:S02]  /*5b90*/  HADD2.F32 R80, -RZ, R80.H0_H0 ;  /* 0x20000050ff507230 */ /* 0x000fe40000004100 */
[----:B------:R-:W-:-:S02]  /*5ba0*/  HADD2.F32 R84, -RZ, R84.H0_H0 ;  /* 0x20000054ff547230 */ /* 0x000fc40000004100 */
[----:B------:R5:W0:Y:S01]  /*5bb0*/  MUFU.RCP R86, R85 ;  /* 0x0000005500567308 */ /* 0x000a220000001000 */
[----:B-1----:R-:W-:Y:S02]  /*5bc0*/  FADD.FTZ R83, -R69, 1 ;  /* 0x3f80000045537421 */ /* 0x002fe40000010100 */
[----:B------:R-:W-:Y:S02]  /*5bd0*/  FFMA.FTZ R90, R37, R90, 1 ;  /* 0x3f800000255a7423 */ /* 0x000fe4000001005a */
[----:B------:R-:W-:Y:S02]  /*5be0*/  FMUL.FTZ R81, R70, R81 ;  /* 0x0000005146517220 */ /* 0x000fe40000410000 */
[----:B------:R-:W-:Y:S02]  /*5bf0*/  FFMA.FTZ R87, R42, R83, 1 ;  /* 0x3f8000002a577423 */ /* 0x000fe40000010053 */
[----:B-----5:R-:W-:Y:S02]  /*5c00*/  FMUL.FTZ R85, R67, R100 ;  /* 0x0000006443557220 */ /* 0x020fe40000410000 */
[----:B------:R-:W-:-:S02]  /*5c10*/  FMUL.FTZ R83, R23, R80 ;  /* 0x0000005017537220 */ /* 0x000fc40000410000 */
[----:B------:R-:W-:Y:S02]  /*5c20*/  FMUL.FTZ R106, R13, R84 ;  /* 0x000000540d6a7220 */ /* 0x000fe40000410000 */
[----:B------:R-:W-:Y:S01]  /*5c30*/  FMUL.FTZ R104, R85, R104 ;  /* 0x0000006855687220 */ /* 0x000fe20000410000 */
[----:B------:R-:W-:Y:S01]  /*5c40*/  F2FP.PACK_AB R85, R88, R5 ;  /* 0x000000055855723e */ /* 0x000fe200000000ff */
[----:B------:R-:W-:Y:S01]  /*5c50*/  BAR.SYNC.DEFER_BLOCKING 0x0 ;  /* 0x0000000000007b1d */ /* 0x000fe20000010000 */
[----:B------:R-:W-:Y:S01]  /*5c60*/  FMUL.FTZ R100, R81, R90 ;  /* 0x0000005a51647220 */ /* 0x000fe20000410000 */
[----:B------:R-:W-:Y:S01]  /*5c70*/  HADD2.F32 R88, -RZ, R11.H0_H0 ;  /* 0x2000000bff587230 */ /* 0x000fe20000004100 */
[----:B------:R-:W-:Y:S01]  /*5c80*/  FMUL.FTZ R83, R74, R83 ;  /* 0x000000534a537220 */ /* 0x000fe20000410000 */
[----:B------:R-:W-:Y:S01]  /*5c90*/  HADD2.F32 R112, -RZ, R9.H0_H0 ;  /* 0x20000009ff707230 */ /* 0x000fe20000004100 */
[----:B------:R-:W-:Y:S01]  /*5ca0*/  FMUL.FTZ R106, R69, R106 ;  /* 0x0000006a456a7220 */ /* 0x000fe20000410000 */
[----:B------:R-:W-:-:S02]  /*5cb0*/  HADD2.F32 R90, -RZ, R7.H0_H0 ;  /* 0x20000007ff5a7230 */ /* 0x000fc40000004100 */
[----:B------:R-:W-:Y:S02]  /*5cc0*/  HADD2.F32 R7, -RZ, R2.H0_H0 ;  /* 0x20000002ff077230 */ /* 0x000fe40000004100 */
[----:B----4-:R-:W-:Y:S02]  /*5cd0*/  HADD2.F32 R9, -RZ, R3.H0_H0 ;  /* 0x20000003ff097230 */ /* 0x010fe40000004100 */
[----:B--2---:R-:W-:Y:S01]  /*5ce0*/  HADD2.F32 R11, -RZ, R4.H0_H0 ;  /* 0x20000004ff0b7230 */ /* 0x004fe20000004100 */
[----:B------:R-:W-:Y:S02]  /*5cf0*/  FMUL.FTZ R83, R83, R102 ;  /* 0x0000006653537220 */ /* 0x000fe40000410000 */
[----:B------:R-:W-:Y:S02]  /*5d00*/  FMUL.FTZ R87, R106, R87 ;  /* 0x000000576a577220 */ /* 0x000fe40000410000 */
[----:B0-----:R-:W-:Y:S02]  /*5d10*/  FADD.FTZ R102, -R76, 1 ;  /* 0x3f8000004c667421 */ /* 0x001fe40000010100 */
[----:B---3--:R-:W-:-:S02]  /*5d20*/  FADD.FTZ R5, -R71, 1 ;  /* 0x3f80000047057421 */ /* 0x008fc40000010100 */
[----:B------:R-:W-:Y:S02]  /*5d30*/  FADD.FTZ R106, -R86, 1 ;  /* 0x3f800000566a7421 */ /* 0x000fe40000010100 */
[----:B------:R-:W-:Y:S02]  /*5d40*/  FMUL.FTZ R3, R88, R7 ;  /* 0x0000000758037220 */ /* 0x000fe40000410000 */
[----:B------:R-:W-:Y:S02]  /*5d50*/  FMUL.FTZ R2, R112, R9 ;  /* 0x0000000970027220 */ /* 0x000fe40000410000 */
[----:B------:R-:W-:Y:S02]  /*5d60*/  FMUL.FTZ R81, R90, R11 ;  /* 0x0000000b5a517220 */ /* 0x000fe40000410000 */
[----:B------:R-:W-:Y:S02]  /*5d70*/  FFMA.FTZ R102, R43, R102, 1 ;  /* 0x3f8000002b667423 */ /* 0x000fe40000010066 */
[----:B------:R-:W-:-:S02]  /*5d80*/  FFMA.FTZ R5, R44, R5, 1 ;  /* 0x3f8000002c057423 */ /* 0x000fc40000010005 */
        /* <DEDUP_REMOVED lines=18> */
[----:B------:R0:W-:Y:S03]  /*5eb0*/  STS.U16 [R145], R85 ;  /* 0x0000005591007388 */ /* 0x0001e60000000400 */
[----:B------:R-:W-:Y:S01]  /*5ec0*/  PRMT R89, R2, 0x7632, R89 ;  /* 0x0000763202597816 */ /* 0x000fe20000000059 */
[----:B------:R1:W-:Y:S04]  /*5ed0*/  STS.U16 [R145+0x2], R3 ;  /* 0x0000020391007388 */ /* 0x0003e80000000400 */
[----:B------:R2:W-:Y:S01]  /*5ee0*/  STS.U16 [R145+0x6], R4 ;  /* 0x0000060491007388 */ /* 0x0005e20000000400 */
[----:B0-----:R-:W-:-:S03]  /*5ef0*/  PRMT R85, R79, 0x7632, R85 ;  /* 0x000076324f557816 */ /* 0x001fc60000000055 */
[----:B------:R0:W-:Y:S01]  /*5f00*/  STS.U16 [R145+0xa], R5 ;  /* 0x00000a0591007388 */ /* 0x0001e20000000400 */
[----:B-1----:R-:W-:Y:S02]  /*5f10*/  PRMT R3, R77, 0x7632, R3 ;  /* 0x000076324d037816 */ /* 0x002fe40000000003 */
[----:B--2---:R-:W-:Y:S02]  /*5f20*/  PRMT R4, R83, 0x7632, R4 ;  /* 0x0000763253047816 */ /* 0x004fe40000000004 */
[----:B0-----:R-:W-:Y:S01]  /*5f30*/  PRMT R5, R87, 0x7632, R5 ;  /* 0x0000763257057816 */ /* 0x001fe20000000005 */
        /* <DEDUP_REMOVED lines=33> */
[----:B------:R-:W-:-:S05]  /*6150*/  IADD3.X R123, R108, UR39, RZ, P1, !PT ;  /* 0x000000276c7b7c10 */ /* 0x000fca0008ffe4ff */
        /* <DEDUP_REMOVED lines=20> */
.L_x_778:
[----:B-1----:R-:W-:Y:S05]  /*62a0*/  BSYNC B0 ;  /* 0x0000000000007941 */ /* 0x002fea0003800000 */
.L_x_777:
        /* <DEDUP_REMOVED lines=12> */
[----:B------:R-:W-:Y:S01]  /*6370*/  FMUL.FTZ R15, R15, R48 ;  /* 0x000000300f0f7220 */ /* 0x000fe20000410000 */
[----:B------:R-:W-:Y:S01]  /*6380*/  ISETP.GE.AND P5, PT, R16, R107, PT ;  /* 0x0000006b1000720c */ /* 0x000fe20003fa6270 */
[----:B------:R-:W-:Y:S01]  /*6390*/  UIADD3.X UR34, UR27, UR8, UR35, UP0, !UPT ;  /* 0x000000081b227290 */ /* 0x000fe200087fe423 */
[----:B0-----:R-:W-:Y:S01]  /*63a0*/  MOV R4, UR7 ;  /* 0x0000000700047c02 */ /* 0x001fe20008000f00 */
[----:B------:R-:W-:-:S02]  /*63b0*/  FMUL.FTZ R17, R17, R52 ;  /* 0x0000003411117220 */ /* 0x000fc40000410000 */
[----:B------:R-:W-:Y:S01]  /*63c0*/  FMUL.FTZ R21, R21, R54 ;  /* 0x0000003615157220 */ /* 0x000fe20000410000 */
[C---:B------:R-:W-:Y:S01]  /*63d0*/  LEA R2, P1, R4.reuse, R2, 0x1 ;  /* 0x0000000204027211 */ /* 0x040fe200078208ff */
[----:B------:R-:W-:Y:S01]  /*63e0*/  FMUL.FTZ R27, R27, R56 ;  /* 0x000000381b1b7220 */ /* 0x000fe20000410000 */
[----:B------:R-:W-:Y:S01]  /*63f0*/  MOV R5, UR34 ;  /* 0x0000002200057c02 */ /* 0x000fe20008000f00 */
[----:B------:R-:W-:Y:S02]  /*6400*/  FMUL.FTZ R31, R31, R60 ;  /* 0x0000003c1f1f7220 */ /* 0x000fe40000410000 */
[----:B------:R-:W-:Y:S01]  /*6410*/  FMUL.FTZ R33, R33, R62 ;  /* 0x0000003e21217220 */ /* 0x000fe20000410000 */
[----:B------:R-:W-:Y:S01]  /*6420*/  LEA.HI.X R3, R4, R3, R5, 0x1, P1 ;  /* 0x0000000304037211 */ /* 0x000fe200008f0c05 */
        /* <DEDUP_REMOVED lines=13> */
[----:B------:R-:W-:Y:S01]  /*6500*/  ISETP.GE.AND P1, PT, R18, R107, PT ;  /* 0x0000006b1200720c */ /* 0x000fe20003f26270 */
        /* <DEDUP_REMOVED lines=40> */
[----:B0-----:R-:W-:Y:S01]  /*6790*/  BAR.SYNC.DEFER_BLOCKING 0x0 ;  /* 0x0000000000007b1d */ /* 0x001fe20000010000 */
[----:B------:R-:W-:Y:S02]  /*67a0*/  FMUL.FTZ R15, R15, R47 ;  /* 0x0000002f0f0f7220 */ /* 0x000fe40000410000 */
[----:B------:R-:W-:-:S02]  /*67b0*/  FMUL.FTZ R2, R17, R49 ;  /* 0x0000003111027220 */ /* 0x000fc40000410000 */
        /* <DEDUP_REMOVED lines=17> */
[----:B------:R-:W-:Y:S01]  /*68d0*/  UIMAD.WIDE.U32 UR34, UR12, UR8, URZ ;  /* 0x000000080c2272a5 */ /* 0x000fe2000f8e003f */
        /* <DEDUP_REMOVED lines=10> */
[----:B------:R-:W-:Y:S01]  /*6980*/  UIMAD UR36, UR12, UR9, UR7 ;  /* 0x000000090c2472a4 */ /* 0x000fe2000f8e0207 */
[----:B------:R2:W-:Y:S01]  /*6990*/  STS.U16 [R145+0x6], R5 ;  /* 0x0000060591007388 */ /* 0x0005e20000000400 */
[----:B------:R-:W-:Y:S01]  /*69a0*/  PRMT R11, R31, 0x7632, R11 ;  /* 0x000076321f0b7816 */ /* 0x000fe2000000000b */
[----:B------:R-:W-:Y:S01]  /*69b0*/  BSSY B0, `(.L_x_780) ;  /* 0x000003a000007945 */ /* 0x000fe20003800000 */
[----:B------:R-:W-:Y:S01]  /*69c0*/  F2FP.PACK_AB R2, R2, R9 ;  /* 0x000000090202723e */ /* 0x000fe200000000ff */
[----:B------:R-:W-:Y:S01]  /*69d0*/  STS.U16 [R145], R15 ;  /* 0x0000000f91007388 */ /* 0x000fe20000000400 */
[----:B0-----:R-:W-:Y:S01]  /*69e0*/  PRMT R3, R34, 0x7632, R3 ;  /* 0x0000763222037816 */ /* 0x001fe20000000003 */
[----:B------:R-:W-:Y:S01]  /*69f0*/  UIADD3 UR7, UR35, UR36, URZ ;  /* 0x0000002423077290 */ /* 0x000fe2000fffe03f */
[----:B------:R-:W-:Y:S01]  /*6a00*/  PRMT R13, R36, 0x7632, R13 ;  /* 0x00007632240d7816 */ /* 0x000fe2000000000d */
[----:B------:R-:W-:Y:S01]  /*6a10*/  STS.U16 [R145+0x8], R31 ;  /* 0x0000081f91007388 */ /* 0x000fe20000000400 */
[----:B-1----:R-:W-:-:S02]  /*6a20*/  PRMT R4, R39, 0x7632, R4 ;  /* 0x0000763227047816 */ /* 0x002fc40000000004 */
[C---:B--2---:R-:W-:Y:S01]  /*6a30*/  PRMT R5, R7.reuse, 0x7610, R5 ;  /* 0x0000761007057816 */ /* 0x044fe20000000005 */
[----:B------:R-:W-:Y:S01]  /*6a40*/  STS.U16 [R145+0xa], R11 ;  /* 0x00000a0b91007388 */ /* 0x000fe20000000400 */
[----:B------:R-:W-:Y:S02]  /*6a50*/  PRMT R21, R7, 0x7632, R21 ;  /* 0x0000763207157816 */ /* 0x000fe40000000015 */
[----:B------:R-:W-:Y:S01]  /*6a60*/  PRMT R27, R2, 0x7632, R27 ;  /* 0x00007632021b7816 */ /* 0x000fe2000000001b */
        /* <DEDUP_REMOVED lines=46> */
.L_x_781:
[----:B------:R-:W-:Y:S05]  /*6d50*/  BSYNC B0 ;  /* 0x0000000000007941 */ /* 0x000fea0003800000 */
.L_x_780:
        /* <DEDUP_REMOVED lines=43> */
.L_x_779:
[----:B0-----:R-:W2:Y:S01]  /*7010*/  LDL.LU R0, [R1+0x1c] ;  /* 0x00001c0001007983 */ /* 0x001ea20000300800 */
[----:B------:R-:W-:Y:S01]  /*7020*/  HADD2.F32 R3, -RZ, R218.H0_H0 ;  /* 0x200000daff037230 */ /* 0x000fe20000004100 */
[----:B------:R-:W-:Y:S01]  /*7030*/  HFMA2.MMA R172, -RZ, RZ, 0, 0 ;  /* 0x00000000ffac7435 */ /* 0x000fe200000001ff */
[----:B------:R-:W-:Y:S01]  /*7040*/  HADD2.F32 R2, -RZ, R217.H0_H0 ;  /* 0x200000d9ff027230 */ /* 0x000fe20000004100 */
[----:B------:R-:W-:Y:S01]  /*7050*/  FMUL.FTZ R234, R128, UR4 ;  /* 0x0000000480ea7c20 */ /* 0x000fe20008410000 */
[----:B------:R-:W-:Y:S01]  /*7060*/  HADD2.F32 R4, -RZ, R215.H0_H0 ;  /* 0x200000d7ff047230 */ /* 0x000fe20000004100 */
        /* <DEDUP_REMOVED lines=15> */
[----:B------:R-:W-:Y:S01]  /*7160*/  MOV R157, RZ ;  /* 0x000000ff009d7202 */ /* 0x000fe20000000f00 */
[----:B------:R-:W-:-:S02]  /*7170*/  FMUL.FTZ R225, R117, UR4 ;  /* 0x0000000475e17c20 */ /* 0x000fc40008410000 */
[----:B------:R-:W-:Y:S02]  /*7180*/  FMUL.FTZ R224, R116, UR4 ;  /* 0x0000000474e07c20 */ /* 0x000fe40008410000 */
[----:B------:R-:W-:Y:S02]  /*7190*/  FMUL.FTZ R223, R115, UR4 ;  /* 0x0000000473df7c20 */ /* 0x000fe40008410000 */
[----:B------:R-:W-:Y:S02]  /*71a0*/  FMUL.FTZ R222, R114, UR4 ;  /* 0x0000000472de7c20 */ /* 0x000fe40008410000 */
[----:B------:R-:W-:Y:S02]  /*71b0*/  FMUL.FTZ R221, R113, UR4 ;  /* 0x0000000471dd7c20 */ /* 0x000fe40008410000 */
[----:B------:R-:W-:Y:S02]  /*71c0*/  FMUL.FTZ R220, R112, UR4 ;  /* 0x0000000470dc7c20 */ /* 0x000fe40008410000 */
[----:B------:R-:W-:Y:S01]  /*71d0*/  FMUL.FTZ R219, R111, UR4 ;  /* 0x000000046fdb7c20 */ /* 0x000fe20008410000 */
[----:B------:R-:W-:Y:S01]  /*71e0*/  BAR.SYNC.DEFER_BLOCKING 0x0 ;  /* 0x0000000000007b1d */ /* 0x000fe20000010000 */
[----:B--2---:R-:W-:-:S04]  /*71f0*/  FFMA.FTZ R0, R128, R3, R0 ;  /* 0x0000000380007223 */ /* 0x004fc80000010000 */
        /* <DEDUP_REMOVED lines=25> */
[----:B------:R-:W-:Y:S01]  /*7390*/  HADD2.F32 R0, -RZ, R173.H0_H0 ;  /* 0x200000adff007230 */ /* 0x000fe20000004100 */
[----:B------:R-:W-:Y:S02]  /*73a0*/  MOV R2, c[0x0][0x16c] ;  /* 0x00005b0000027a02 */ /* 0x000fe40000000f00 */
[----:B------:R-:W-:Y:S02]  /*73b0*/  FFMA.FTZ R4, R112, R4, R3 ;  /* 0x0000000470047223 */ /* 0x000fe40000010003 */
[----:B------:R-:W-:Y:S02]  /*73c0*/  ISETP.GE.AND P0, PT, R2, 0x1, PT ;  /* 0x000000010200780c */ /* 0x000fe40003f06270 */
[----:B------:R-:W-:-:S05]  /*73d0*/  FFMA.FTZ R0, R111, R0, R4 ;  /* 0x000000006f007223 */ /* 0x000fca0000010004 */
[----:B------:R0:W-:Y:S06]  /*73e0*/  STL [R1+0x1c], R0 ;  /* 0x00001c0001007387 */ /* 0x0001ec0000100800 */
        /* <DEDUP_REMOVED lines=17> */
.L_x_883:
[----:B------:R-:W-:Y:S02]  /*7500*/  ULDC.64 UR34, c[0x0][0x180] ;  /* 0x0000600000227ab9 */ /* 0x000fe40000000a00 */
[----:B------:R-:W-:Y:S02]  /*7510*/  UIMAD UR39, UR11, UR34, URZ ;  /* 0x000000220b2772a4 */ /* 0x000fe4000f8e023f */
[----:B------:R-:W-:Y:S02]  /*7520*/  UIMAD.WIDE.U32 UR36, UR10, UR34, URZ ;  /* 0x000000220a2472a5 */ /* 0x000fe4000f8e003f */
[----:B------:R-:W-:-:S02]  /*7530*/  UIMAD UR42, UR10, UR35, UR39 ;  /* 0x000000230a2a72a4 */ /* 0x000fc4000f8e0227 */
[----:B------:R-:W-:Y:S02]  /*7540*/  USHF.R.S32.HI UR39, URZ, 0x1f, UR7 ;  /* 0x0000001f3f277899 */ /* 0x000fe40008011407 */
[----:B------:R-:W-:Y:S02]  /*7550*/  ULDC.64 UR34, c[0x0][0x188] ;  /* 0x0000620000227ab9 */ /* 0x000fe40000000a00 */
        /* <DEDUP_REMOVED lines=29> */
[----:B------:R-:W-:Y:S02]  /*7730*/  IADD3 R5, R9, UR34, RZ ;  /* 0x0000002209057c10 */ /* 0x000fe4000fffe0ff */
        /* <DEDUP_REMOVED lines=17> */
[----:B------:R-:W-:Y:S02]  /*7850*/  SHF.L.U32 R35, R148, 0x5, RZ ;  /* 0x0000000594237819 */ /* 0x000fe400000006ff */
[----:B------:R-:W-:Y:S02]  /*7860*/  PRMT R37, RZ, 0x7610, R37 ;  /* 0x00007610ff257816 */ /* 0x000fe40000000025 */
[----:B------:R-:W-:Y:S01]  /*7870*/  PRMT R36, RZ, 0x7610, R36 ;  /* 0x00007610ff247816 */ /* 0x000fe20000000024 */
[----:B------:R-:W-:Y:S01]  /*7880*/  HADD2.F32 R201, -RZ, R218.H0_H0 ;  /* 0x200000daffc97230 */ /* 0x000fe20000004100 */
[----:B------:R-:W-:Y:S01]  /*7890*/  LEA R4, P0, R8, UR22, 0x1 ;  /* 0x0000001608047c11 */ /* 0x000fe2000f8008ff */
[----:B------:R-:W-:Y:S01]  /*78a0*/  ULDC.64 UR34, c[0x0][0x198] ;  /* 0x0000660000227ab9 */ /* 0x000fe20000000a00 */
[----:B------:R-:W-:Y:S02]  /*78b0*/  ISETP.GE.AND P4, PT, R0, UR36, PT ;  /* 0x0000002400007c0c */ /* 0x000fe4000bf86270 */
[----:B------:R-:W-:-:S02]  /*78c0*/  LOP3.LUT R0, R6, 0xa0, RZ, 0xfc, !PT ;  /* 0x000000a006007812 */ /* 0x000fc400078efcff */
[----:B------:R-:W-:Y:S02]  /*78d0*/  PRMT R9, RZ, 0x7610, R9 ;  /* 0x00007610ff097816 */ /* 0x000fe40000000009 */
[----:B------:R-:W-:Y:S02]  /*78e0*/  LEA.HI.X R5, R8, UR23, R5, 0x1, P0 ;  /* 0x0000001708057c11 */ /* 0x000fe400080f0c05 */
[----:B------:R-:W-:Y:S02]  /*78f0*/  ISETP.GE.AND P0, PT, R0, UR36, PT ;  /* 0x0000002400007c0c */ /* 0x000fe4000bf06270 */
[C---:B------:R-:W-:Y:S01]  /*7900*/  LOP3.LUT R0, R6.reuse, 0xc0, RZ, 0xfc, !PT ;  /* 0x000000c006007812 */ /* 0x040fe200078efcff */
[----:B------:R0:W3:Y:S01]  /*7910*/  @!P1 LDG.E.U16 R9, [R4.64] ;  /* 0x0000002004099981 */ /* 0x0000e2000c1e1500 */
[----:B------:R-:W-:Y:S02]  /*7920*/  LOP3.LUT R7, R6, 0x80, RZ, 0xfc, !PT ;  /* 0x0000008006077812 */ /* 0x000fe400078efcff */
[----:B------:R-:W-:Y:S01]  /*7930*/  ISETP.GE.AND P1, PT, R0, UR36, PT ;  /* 0x0000002400007c0c */ /* 0x000fe2000bf26270 */
[----:B------:R0:W4:Y:S01]  /*7940*/  @!P2 LDG.E.U16 R11, [R4.64+0x40] ;  /* 0x00004020040ba981 */ /* 0x000122000c1e1500 */
[----:B------:R-:W-:-:S02]  /*7950*/  LOP3.LUT R0, R6, 0xe0, RZ, 0xfc, !PT ;  /* 0x000000e006007812 */ /* 0x000fc400078efcff */
[----:B------:R-:W-:Y:S02]  /*7960*/  ISETP.GE.AND P5, PT, R7, UR36, PT ;  /* 0x0000002407007c0c */ /* 0x000fe4000bfa6270 */
[----:B------:R-:W-:Y:S01]  /*7970*/  PRMT R8, RZ, 0x7610, R8 ;  /* 0x00007610ff087816 */ /* 0x000fe20000000008 */
[----:B------:R0:W3:Y:S01]  /*7980*/  @!P0 LDG.E.U16 R13, [R4.64+0x140] ;  /* 0x00014020040d8981 */ /* 0x0000e2000c1e1500 */
[----:B------:R-:W-:Y:S02]  /*7990*/  PRMT R7, RZ, 0x7610, R7 ;  /* 0x00007610ff077816 */ /* 0x000fe40000000007 */
[----:B------:R-:W-:Y:S02]  /*79a0*/  ISETP.GE.AND P2, PT, R0, UR36, PT ;  /* 0x0000002400007c0c */ /* 0x000fe4000bf46270 */
[C---:B------:R-:W-:Y:S01]  /*79b0*/  LOP3.LUT R0, R6.reuse, 0x120, RZ, 0xfc, !PT ;  /* 0x0000012006007812 */ /* 0x040fe200078efcff */
[----:B------:R0:W3:Y:S01]  /*79c0*/  @!P4 LDG.E.U16 R8, [R4.64+0xc0] ;  /* 0x0000c0200408c981 */ /* 0x0000e2000c1e1500 */
[----:B------:R-:W-:-:S02]  /*79d0*/  LOP3.LUT R10, R6, 0x100, RZ, 0xfc, !PT ;  /* 0x00000100060a7812 */ /* 0x000fc400078efcff */
[----:B------:R-:W-:Y:S01]  /*79e0*/  ISETP.GE.AND P4, PT, R0, UR36, PT ;  /* 0x0000002400007c0c */ /* 0x000fe2000bf86270 */
[----:B------:R0:W3:Y:S01]  /*79f0*/  @!P3 LDG.E.U16 R7, [R4.64+0x80] ;  /* 0x000080200407b981 */ /* 0x0000e2000c1e1500 */
[----:B------:R-:W-:Y:S02]  /*7a00*/  ISETP.GE.AND P3, PT, R10, UR36, PT ;  /* 0x000000240a007c0c */ /* 0x000fe4000bf66270 */
[----:B------:R-:W-:Y:S02]  /*7a10*/  LOP3.LUT R0, R6, 0x160, RZ, 0xfc, !PT ;  /* 0x0000016006007812 */ /* 0x000fe400078efcff */
[----:B------:R-:W-:Y:S01]  /*7a20*/  PRMT R10, RZ, 0x7610, R10 ;  /* 0x00007610ff0a7816 */ /* 0x000fe2000000000a */
[----:B------:R0:W3:Y:S01]  /*7a30*/  @!P2 LDG.E.U16 R14, [R4.64+0x1c0] ;  /* 0x0001c020040ea981 */ /* 0x0000e2000c1e1500 */
[----:B------:R-:W-:Y:S02]  /*7a40*/  ISETP.GE.AND P0, PT, R0, UR36, PT ;  /* 0x0000002400007c0c */ /* 0x000fe4000bf06270 */
[----:B------:R-:W-:-:S02]  /*7a50*/  LOP3.LUT R0, R6, 0x1a0, RZ, 0xfc, !PT ;  /* 0x000001a006007812 */ /* 0x000fc400078efcff */
[----:B------:R-:W-:Y:S01]  /*7a60*/  LOP3.LUT R12, R6, 0x140, RZ, 0xfc, !PT ;  /* 0x00000140060c7812 */ /* 0x000fe200078efcff */
[----:B------:R0:W3:Y:S01]  /*7a70*/  @!P5 LDG.E.U16 R10, [R4.64+0x100] ;  /* 0x00010020040ad981 */ /* 0x0000e2000c1e1500 */
[----:B------:R-:W-:Y:S02]  /*7a80*/  ISETP.GE.AND P2, PT, R0, UR36, PT ;  /* 0x0000002400007c0c */ /* 0x000fe4000bf46270 */
[----:B------:R-:W-:Y:S01]  /*7a90*/  ISETP.GE.AND P5, PT, R12, UR36, PT ;  /* 0x000000240c007c0c */ /* 0x000fe2000bfa6270 */
[----:B------:R0:W3:Y:S01]  /*7aa0*/  @!P3 LDG.E.U16 R20, [R4.64+0x200] ;  /* 0x000200200414b981 */ /* 0x0000e2000c1e1500 */
[C---:B------:R-:W-:Y:S02]  /*7ab0*/  LOP3.LUT R0, R6.reuse, 0x1c0, RZ, 0xfc, !PT ;  /* 0x000001c006007812 */ /* 0x040fe400078efcff */
[----:B------:R-:W-:Y:S01]  /*7ac0*/  PRMT R12, RZ, 0x7610, R12 ;  /* 0x00007610ff0c7816 */ /* 0x000fe2000000000c */
[----:B------:R0:W3:Y:S01]  /*7ad0*/  @!P4 LDG.E.U16 R19, [R4.64+0x240] ;  /* 0x000240200413c981 */ /* 0x0000e2000c1e1500 */
[----:B------:R-:W-:-:S02]  /*7ae0*/  LOP3.LUT R15, R6, 0x180, RZ, 0xfc, !PT ;  /* 0x00000180060f7812 */ /* 0x000fc400078efcff */
[----:B------:R-:W-:Y:S01]  /*7af0*/  ISETP.GE.AND P3, PT, R0, UR36, PT ;  /* 0x0000002400007c0c */ /* 0x000fe2000bf66270 */
[----:B------:R0:W3:Y:S01]  /*7b00*/  @!P0 LDG.E.U16 R18, [R4.64+0x2c0] ;  /* 0x0002c02004128981 */ /* 0x0000e2000c1e1500 */
[----:B------:R-:W-:-:S03]  /*7b10*/  LOP3.LUT R0, R6, 0x1e0, RZ, 0xfc, !PT ;  /* 0x000001e006007812 */ /* 0x000fc600078efcff */
[----:B------:R0:W3:Y:S01]  /*7b20*/  @!P1 LDG.E.U16 R12, [R4.64+0x180] ;  /* 0x00018020040c9981 */ /* 0x0000e2000c1e1500 */
[----:B------:R-:W-:Y:S02]  /*7b30*/  ISETP.GE.AND P1, PT, R15, UR36, PT ;  /* 0x000000240f007c0c */ /* 0x000fe4000bf26270 */
[----:B------:R-:W-:Y:S01]  /*7b40*/  ISETP.GE.AND P4, PT, R0, UR36, PT ;  /* 0x0000002400007c0c */ /* 0x000fe2000bf86270 */
[----:B------:R0:W3:Y:S01]  /*7b50*/  @!P2 LDG.E.U16 R16, [R4.64+0x340] ;  /* 0x000340200410a981 */ /* 0x0000e2000c1e1500 */
[C---:B------:R-:W-:Y:S02]  /*7b60*/  LOP3.LUT R21, R6.reuse, 0x200, RZ, 0xfc, !PT ;  /* 0x0000020006157812 */ /* 0x040fe400078efcff */
[----:B------:R-:W-:Y:S01]  /*7b70*/  PRMT R15, RZ, 0x7610, R15 ;  /* 0x00007610ff0f7816 */ /* 0x000fe2000000000f */
[----:B------:R0:W3:Y:S01]  /*7b80*/  @!P5 LDG.E.U16 R17, [R4.64+0x280] ;  /* 0x000280200411d981 */ /* 0x0000e2000c1e1500 */
[----:B------:R-:W-:Y:S02]  /*7b90*/  ISETP.GE.AND P0, PT, R21, UR36, PT ;  /* 0x0000002415007c0c */ /* 0x000fe4000bf06270 */
[----:B------:R-:W-:-:S02]  /*7ba0*/  LOP3.LUT R0, R6, 0x220, RZ, 0xfc, !PT ;  /* 0x0000022006007812 */ /* 0x000fc400078efcff */
[----:B------:R-:W-:Y:S01]  /*7bb0*/  LOP3.LUT R24, R6, 0x260, RZ, 0xfc, !PT ;  /* 0x0000026006187812 */ /* 0x000fe200078efcff */
[----:B------:R0:W3:Y:S01]  /*7bc0*/  @!P1 LDG.E.U16 R15, [R4.64+0x300] ;  /* 0x00030020040f9981 */ /* 0x0000e2000c1e1500 */
[----:B------:R-:W-:Y:S02]  /*7bd0*/  ISETP.GE.AND P1, PT, R0, UR36, PT ;  /* 0x0000002400007c0c */ /* 0x000fe4000bf26270 */
[----:B------:R-:W-:Y:S01]  /*7be0*/  LOP3.LUT R0, R6, 0x240, RZ, 0xfc, !PT ;  /* 0x0000024006007812 */ /* 0x000fe200078efcff */
[----:B------:R0:W3:Y:S01]  /*7bf0*/  @!P4 LDG.E.U16 R23, [R4.64+0x3c0] ;  /* 0x0003c0200417c981 */ /* 0x0000e2000c1e1500 */
[----:B------:R-:W-:Y:S02]  /*7c00*/  ISETP.GE.AND P4, PT, R24, UR36, PT ;  /* 0x0000002418007c0c */ /* 0x000fe4000bf86270 */
[----:B------:R-:W-:Y:S01]  /*7c10*/  PRMT R21, RZ, 0x7610, R21 ;  /* 0x00007610ff157816 */ /* 0x000fe20000000015 */
[----:B------:R0:W3:Y:S01]  /*7c20*/  @!P0 LDG.E.U16 R22, [R4.64+0x400] ;  /* 0x0004002004168981 */ /* 0x0000e2000c1e1500 */
[----:B------:R-:W-:-:S02]  /*7c30*/  ISETP.GE.AND P2, PT, R0, UR36, PT ;  /* 0x0000002400007c0c */ /* 0x000fc4000bf46270 */
[C---:B------:R-:W-:Y:S02]  /*7c40*/  LOP3.LUT R0, R6.reuse, 0x280, RZ, 0xfc, !PT ;  /* 0x0000028006007812 */ /* 0x040fe400078efcff */
[----:B------:R-:W-:Y:S01]  /*7c50*/  LOP3.LUT R27, R6, 0x2a0, RZ, 0xfc, !PT ;  /* 0x000002a0061b7812 */ /* 0x000fe200078efcff */
[----:B------:R0:W3:Y:S01]  /*7c60*/  @!P3 LDG.E.U16 R21, [R4.64+0x380] ;  /* 0x000380200415b981 */ /* 0x0000e2000c1e1500 */
[----:B------:R-:W-:Y:S02]  /*7c70*/  ISETP.GE.AND P0, PT, R0, UR36, PT ;  /* 0x0000002400007c0c */ /* 0x000fe4000bf06270 */
[----:B------:R-:W-:Y:S01]  /*7c80*/  ISETP.GE.AND P3, PT, R27, UR36, PT ;  /* 0x000000241b007c0c */ /* 0x000fe2000bf66270 */
[----:B------:R0:W4:Y:S01]  /*7c90*/  @!P4 LDG.E.U16 R25, [R4.64+0x4c0] ;  /* 0x0004c0200419c981 */ /* 0x000122000c1e1500 */
[C---:B------:R-:W-:Y:S02]  /*7ca0*/  LOP3.LUT R0, R6.reuse, 0x2c0, RZ, 0xfc, !PT ;  /* 0x000002c006007812 */ /* 0x040fe400078efcff */
[----:B------:R-:W-:Y:S01]  /*7cb0*/  LOP3.LUT R27, R6, 0x2e0, RZ, 0xfc, !PT ;  /* 0x000002e0061b7812 */ /* 0x000fe200078efcff */
[----:B------:R0:W4:Y:S01]  /*7cc0*/  @!P2 LDG.E.U16 R26, [R4.64+0x480] ;  /* 0x00048020041aa981 */ /* 0x000122000c1e1500 */
[----:B------:R-:W-:-:S02]  /*7cd0*/  PRMT R24, RZ, 0x7610, R24 ;  /* 0x00007610ff187816 */ /* 0x000fc40000000018 */
[----:B------:R-:W-:Y:S02]  /*7ce0*/  LOP3.LUT R28, R6, 0x300, RZ, 0xfc, !PT ;  /* 0x00000300061c7812 */ /* 0x000fe400078efcff */
[----:B------:R-:W-:Y:S02]  /*7cf0*/  ISETP.GE.AND P5, PT, R0, UR36, PT ;  /* 0x0000002400007c0c */ /* 0x000fe4000bfa6270 */
[----:B------:R-:W-:Y:S01]  /*7d00*/  ISETP.GE.AND P4, PT, R27, UR36, PT ;  /* 0x000000241b007c0c */ /* 0x000fe2000bf86270 */
[----:B------:R0:W4:Y:S01]  /*7d10*/  @!P1 LDG.E.U16 R24, [R4.64+0x440] ;  /* 0x0004402004189981 */ /* 0x000122000c1e1500 */
[----:B------:R-:W-:Y:S02]  /*7d20*/  LOP3.LUT R0, R6, 0x320, RZ, 0xfc, !PT ;  /* 0x0000032006007812 */ /* 0x000fe400078efcff */
[----:B------:R-:W-:Y:S01]  /*7d30*/  PRMT R27, RZ, 0x7610, R27 ;  /* 0x00007610ff1b7816 */ /* 0x000fe2000000001b */
[----:B------:R0:W4:Y:S01]  /*7d40*/  @!P3 LDG.E.U16 R30, [R4.64+0x540] ;  /* 0x00054020041eb981 */ /* 0x000122000c1e1500 */
[----:B------:R-:W-:-:S02]  /*7d50*/  ISETP.GE.AND P2, PT, R28, UR36, PT ;  /* 0x000000241c007c0c */ /* 0x000fc4000bf46270 */
[----:B------:R-:W-:Y:S02]  /*7d60*/  ISETP.GE.AND P1, PT, R0, UR36, PT ;  /* 0x0000002400007c0c */ /* 0x000fe4000bf26270 */
[C---:B------:R-:W-:Y:S01]  /*7d70*/  LOP3.LUT R28, R6.reuse, 0x360, RZ, 0xfc, !PT ;  /* 0x00000360061c7812 */ /* 0x040fe200078efcff */
[----:B------:R0:W4:Y:S01]  /*7d80*/  @!P0 LDG.E.U16 R27, [R4.64+0x500] ;  /* 0x00050020041b8981 */ /* 0x000122000c1e1500 */
[----:B------:R-:W-:Y:S02]  /*7d90*/  LOP3.LUT R0, R6, 0x340, RZ, 0xfc, !PT ;  /* 0x0000034006007812 */ /* 0x000fe400078efcff */
[----:B------:R-:W-:Y:S01]  /*7da0*/  ISETP.GE.AND P3, PT, R28, UR36, PT ;  /* 0x000000241c007c0c */ /* 0x000fe2000bf66270 */
[----:B------:R0:W4:Y:S01]  /*7db0*/  @!P4 LDG.E.U16 R31, [R4.64+0x5c0] ;  /* 0x0005c020041fc981 */ /* 0x000122000c1e1500 */
[----:B------:R-:W-:Y:S02]  /*7dc0*/  ISETP.GE.AND P0, PT, R0, UR36, PT ;  /* 0x0000002400007c0c */ /* 0x000fe4000bf06270 */
[C---:B------:R-:W-:Y:S01]  /*7dd0*/  LOP3.LUT R28, R6.reuse, 0x3a0, RZ, 0xfc, !PT ;  /* 0x000003a0061c7812 */ /* 0x040fe200078efcff */
[----:B------:R0:W4:Y:S01]  /*7de0*/  @!P5 LDG.E.U16 R33, [R4.64+0x580] ;  /* 0x000580200421d981 */ /* 0x000122000c1e1500 */
[----:B------:R-:W-:-:S02]  /*7df0*/  LOP3.LUT R0, R6, 0x380, RZ, 0xfc, !PT ;  /* 0x0000038006007812 */ /* 0x000fc400078efcff */
[----:B------:R-:W-:Y:S01]  /*7e00*/  ISETP.GE.AND P4, PT, R28, UR36, PT ;  /* 0x000000241c007c0c */ /* 0x000fe2000bf86270 */
[----:B------:R0:W4:Y:S01]  /*7e10*/  @!P1 LDG.E.U16 R29, [R4.64+0x640] ;  /* 0x00064020041d9981 */ /* 0x000122000c1e1500 */
[----:B------:R-:W-:Y:S02]  /*7e20*/  PRMT R28, RZ, 0x7610, R28 ;  /* 0x00007610ff1c7816 */ /* 0x000fe4000000001c */
[----:B------:R-:W-:Y:S02]  /*7e30*/  ISETP.GE.AND P5, PT, R0, UR36, PT ;  /* 0x0000002400007c0c */ /* 0x000fe4000bfa6270 */
[----:B------:R-:W-:Y:S01]  /*7e40*/  LOP3.LUT R0, R6, 0x3c0, RZ, 0xfc, !PT ;  /* 0x000003c006007812 */ /* 0x000fe200078efcff */
[----:B------:R0:W4:Y:S01]  /*7e50*/  @!P0 LDG.E.U16 R32, [R4.64+0x680] ;  /* 0x0006802004208981 */ /* 0x000122000c1e1500 */
[----:B------:R-:W-:-:S03]  /*7e60*/  PRMT R6, RZ, 0x7610, R6 ;  /* 0x00007610ff067816 */ /* 0x000fc60000000006 */
[----:B------:R0:W4:Y:S04]  /*7e70*/  @!P2 LDG.E.U16 R28, [R4.64+0x600] ;  /* 0x00060020041ca981 */ /* 0x000128000c1e1500 */
[----:B------:R0:W4:Y:S01]  /*7e80*/  @!P3 LDG.E.U16 R6, [R4.64+0x6c0] ;  /* 0x0006c0200406b981 */ /* 0x000122000c1e1500 */
[----:B------:R-:W-:-:S03]  /*7e90*/  LOP3.LUT R34, R35, 0xffffffe0, R238, 0xe2, !PT ;  /* 0xffffffe023227812 */ /* 0x000fc600078ee2ee */
[----:B------:R0:W4:Y:S01]  /*7ea0*/  @!P4 LDG.E.U16 R37, [R4.64+0x740] ;  /* 0x000740200425c981 */ /* 0x000122000c1e1500 */
[----:B------:R-:W-:-:S04]  /*7eb0*/  LOP3.LUT R34, R34, 0x3e0, RZ, 0xfc, !PT ;  /* 0x000003e022227812 */ /* 0x000fc800078efcff */
[----:B------:R-:W-:Y:S02]  /*7ec0*/  ISETP.GE.AND P1, PT, R34, UR36, PT ;  /* 0x0000002422007c0c */ /* 0x000fe4000bf26270 */
[----:B------:R-:W-:Y:S02]  /*7ed0*/  PRMT R34, RZ, 0x7610, R34 ;  /* 0x00007610ff227816 */ /* 0x000fe40000000022 */
[----:B------:R-:W-:-:S04]  /*7ee0*/  ISETP.GE.AND P2, PT, R0, UR36, PT ;  /* 0x0000002400007c0c */ /* 0x000fc8000bf46270 */
[----:B------:R0:W4:Y:S01]  /*7ef0*/  @!P5 LDG.E.U16 R34, [R4.64+0x700] ;  /* 0x000700200422d981 */ /* 0x000122000c1e1500 */
[----:B------:R-:W-:-:S06]  /*7f00*/  PRMT R35, RZ, 0x7610, R35 ;  /* 0x00007610ff237816 */ /* 0x000fcc0000000023 */
[----:B------:R0:W4:Y:S04]  /*7f10*/  @!P1 LDG.E.U16 R35, [R4.64+0x7c0] ;  /* 0x0007c02004239981 */ /* 0x000128000c1e1500 */
        /* <DEDUP_REMOVED lines=12> */
[----:B------:R-:W-:-:S04]  /*7fe0*/  SHF.L.U32 R0, R148, 0x5, RZ ;  /* 0x0000000594007819 */ /* 0x000fc800000006ff */
[----:B------:R-:W-:Y:S01]  /*7ff0*/  LOP3.LUT R0, R0, 0xfffffc00, RZ, 0xc0, !PT ;  /* 0xfffffc0000007812 */ /* 0x000fe200078ec0ff */
[----:B------:R-:W-:-:S03]  /*8000*/  FMUL.FTZ R3, R139, UR43 ;  /* 0x0000002b8b037c20 */ /* 0x000fc60008410000 */
[----:B------:R-:W-:Y:S01]  /*8010*/  IADD3 R43, R0, R147, RZ ;  /* 0x00000093002b7210 */ /* 0x000fe20007ffe0ff */
[----:B------:R-:W-:Y:S01]  /*8020*/  MUFU.SIN R107, R4 ;  /* 0x00000004006b7308 */ /* 0x000fe20000000400 */
[----:B------:R-:W0:Y:S02]  /*8030*/  R2UR UR44, R2 ;  /* 0x00000000022c73c2 */ /* 0x000e2400000e0000 */
[----:B------:R-:W-:-:S05]  /*8040*/  IADD3 R42, R43, 0x80, RZ ;  /* 0x000000802b2a7810 */ /* 0x000fca0007ffe0ff */
[----:B------:R1:W-:Y:S01]  /*8050*/  MUFU.COS R108, R4 ;  /* 0x00000004006c7308 */ /* 0x0003e20000000000 */
[C---:B------:R-:W-:Y:S02]  /*8060*/  IADD3 R80, R43.reuse, 0x280, RZ ;  /* 0x000002802b507810 */ /* 0x040fe40007ffe0ff */
[----:B------:R-:W-:-:S05]  /*8070*/  IADD3 R44, R43, 0xa0, RZ ;  /* 0x000000a02b2c7810 */ /* 0x000fca0007ffe0ff */
[----:B------:R-:W-:Y:S01]  /*8080*/  MUFU.SIN R123, R38 ;  /* 0x00000026007b7308 */ /* 0x000fe20000000400 */
[----:B-1----:R-:W-:Y:S01]  /*8090*/  IADD3 R4, R43, 0x20, RZ ;  /* 0x000000202b047810 */ /* 0x002fe20007ffe0ff */
[----:B------:R-:W-:Y:S01]  /*80a0*/  FMUL.FTZ R53, R133, UR43 ;  /* 0x0000002b85357c20 */ /* 0x000fe20008410000 */
[----:B------:R-:W-:-:S05]  /*80b0*/  IADD3 R52, R43, 0xc0, RZ ;  /* 0x000000c02b347810 */ /* 0x000fca0007ffe0ff */
[----:B------:R1:W-:Y:S01]  /*80c0*/  MUFU.COS R122, R38 ;  /* 0x00000026007a7308 */ /* 0x0003e20000000000 */
[----:B------:R-:W-:Y:S02]  /*80d0*/  LEA.HI.SX32 R47, R4, R43, 0x1b ;  /* 0x0000002b042f7211 */ /* 0x000fe400078fdaff */
[----:B------:R-:W-:-:S05]  /*80e0*/  IADD3 R54, R43, 0xe0, RZ ;  /* 0x000000e02b367810 */ /* 0x000fca0007ffe0ff */
[----:B------:R-:W-:Y:S01]  /*80f0*/  MUFU.SIN R109, R39 ;  /* 0x00000027006d7308 */ /* 0x000fe20000000400 */
[----:B-1----:R-:W-:-:S07]  /*8100*/  IADD3 R38, R43, 0x40, RZ ;  /* 0x000000402b267810 */ /* 0x002fce0007ffe0ff */
[----:B------:R1:W-:Y:S01]  /*8110*/  MUFU.COS R110, R39 ;  /* 0x00000027006e7308 */ /* 0x0003e20000000000 */
[----:B------:R-:W-:-:S07]  /*8120*/  LEA.HI.SX32 R48, R38, R43, 0x1b ;  /* 0x0000002b26307211 */ /* 0x000fce00078fdaff */
[----:B------:R-:W-:Y:S01]  /*8130*/  MUFU.SIN R103, R40 ;  /* 0x0000002800677308 */ /* 0x000fe20000000400 */
[----:B-1----:R-:W-:Y:S01]  /*8140*/  FMUL.RZ R39, R3, 0.15915493667125701904 ;  /* 0x3e22f98303277820 */ /* 0x002fe2000040c000 */
[----:B------:R-:W-:-:S06]  /*8150*/  LEA.HI.SX32 R3, R43, R43, 0x1b ;  /* 0x0000002b2b037211 */ /* 0x000fcc00078fdaff */
[----:B------:R1:W-:Y:S01]  /*8160*/  MUFU.COS R104, R40 ;  /* 0x0000002800687308 */ /* 0x0003e20000000000 */
[----:B------:R-:W-:Y:S02]  /*8170*/  IADD3 R56, R43, 0x100, RZ ;  /* 0x000001002b387810 */ /* 0x000fe40007ffe0ff */
[----:B------:R-:W-:Y:S02]  /*8180*/  SHF.L.U32 R46, R3, 0x1, RZ ;  /* 0x00000001032e7819 */ /* 0x000fe400000006ff */
[----:B-1----:R-:W-:Y:S02]  /*8190*/  IADD3 R40, R43, 0x60, RZ ;  /* 0x000000602b287810 */ /* 0x002fe40007ffe0ff */
[-C--:B------:R-:W-:Y:S02]  /*81a0*/  LEA.HI.SX32 R50, R42, R43.reuse, 0x1b ;  /* 0x0000002b2a327211 */ /* 0x080fe400078fdaff */
[-C--:B------:R-:W-:Y:S02]  /*81b0*/  LEA.HI.SX32 R49, R40, R43.reuse, 0x1b ;  /* 0x0000002b28317211 */ /* 0x080fe400078fdaff */
[----:B------:R-:W-:-:S02]  /*81c0*/  LEA.HI.SX32 R45, R80, R43, 0x1b ;  /* 0x0000002b502d7211 */ /* 0x000fc400078fdaff */
[----:B------:R-:W-:Y:S02]  /*81d0*/  IADD3 R58, R43, 0x120, RZ ;  /* 0x000001202b3a7810 */ /* 0x000fe40007ffe0ff */
[-C--:B------:R-:W-:Y:S02]  /*81e0*/  LEA.HI.SX32 R51, R44, R43.reuse, 0x1b ;  /* 0x0000002b2c337211 */ /* 0x080fe400078fdaff */
[----:B------:R-:W-:Y:S01]  /*81f0*/  SHF.L.U32 R80, R47, 0x1, RZ ;  /* 0x000000012f507819 */ /* 0x000fe200000006ff */
[----:B------:R-:W-:Y:S01]  /*8200*/  FMUL.RZ R57, R53, 0.15915493667125701904 ;  /* 0x3e22f98335397820 */ /* 0x000fe2000040c000 */
[----:B------:R-:W-:Y:S02]  /*8210*/  IADD3 R60, R43, 0x140, RZ ;  /* 0x000001402b3c7810 */ /* 0x000fe40007ffe0ff */
[----:B------:R-:W-:Y:S02]  /*8220*/  LEA.HI.SX32 R52, R52, R43, 0x1b ;  /* 0x0000002b34347211 */ /* 0x000fe400078fdaff */
[----:B------:R-:W-:-:S02]  /*8230*/  SHF.L.U32 R48, R48, 0x1, RZ ;  /* 0x0000000130307819 */ /* 0x000fc400000006ff */
[----:B------:R-:W-:Y:S02]  /*8240*/  IADD3 R62, R43, 0x160, RZ ;  /* 0x000001602b3e7810 */ /* 0x000fe40007ffe0ff */
[-C--:B------:R-:W-:Y:S02]  /*8250*/  LEA.HI.SX32 R54, R54, R43.reuse, 0x1b ;  /* 0x0000002b36367211 */ /* 0x080fe400078fdaff */
[----:B------:R-:W-:Y:S01]  /*8260*/  SHF.L.U32 R49, R49, 0x1, RZ ;  /* 0x0000000131317819 */ /* 0x000fe200000006ff */
[----:B---3--:R1:W-:Y:S01]  /*8270*/  STS.U16 [R46], R9 ;  /* 0x000000092e007388 */ /* 0x0083e20000000400 */
[----:B------:R-:W-:Y:S02]  /*8280*/  IADD3 R64, R43, 0x180, RZ ;  /* 0x000001802b407810 */ /* 0x000fe40007ffe0ff */
[-C--:B------:R-:W-:Y:S02]  /*8290*/  LEA.HI.SX32 R56, R56, R43.reuse, 0x1b ;  /* 0x0000002b38387211 */ /* 0x080fe400078fdaff */
[----:B------:R-:W-:Y:S01]  /*82a0*/  SHF.L.U32 R53, R50, 0x1, RZ ;  /* 0x0000000132357819 */ /* 0x000fe200000006ff */
[----:B------:R-:W-:Y:S01]  /*82b0*/  MUFU.SIN R105, R5 ;  /* 0x0000000500697308 */ /* 0x000fe20000000400 */
[----:B------:R-:W-:Y:S01]  /*82c0*/  LEA.HI.SX32 R58, R58, R43, 0x1b ;  /* 0x0000002b3a3a7211 */ /* 0x000fe200078fdaff */
[----:B----4-:R2:W-:Y:S01]  /*82d0*/  STS.U16 [R80+0x40], R11 ;  /* 0x0000400b50007388 */ /* 0x0105e20000000400 */
[----:B------:R-:W-:-:S02]  /*82e0*/  SHF.L.U32 R50, R51, 0x1, RZ ;  /* 0x0000000133327819 */ /* 0x000fc400000006ff */
[C---:B------:R-:W-:Y:S01]  /*82f0*/  IADD3 R66, R43.reuse, 0x1a0, RZ ;  /* 0x000001a02b427810 */ /* 0x040fe20007ffe0ff */
[----:B------:R3:W-:Y:S01]  /*8300*/  STS.U16 [R48+0x80], R7 ;  /* 0x0000800730007388 */ /* 0x0007e20000000400 */
[-C--:B------:R-:W-:Y:S01]  /*8310*/  LEA.HI.SX32 R60, R60, R43.reuse, 0x1b ;  /* 0x0000002b3c3c7211 */ /* 0x080fe200078fdaff */
[----:B------:R4:W-:Y:S01]  /*8320*/  MUFU.COS R106, R5 ;  /* 0x00000005006a7308 */ /* 0x0009e20000000000 */
[----:B-1----:R-:W-:Y:S01]  /*8330*/  SHF.L.U32 R9, R52, 0x1, RZ ;  /* 0x0000000134097819 */ /* 0x002fe200000006ff */
[----:B------:R-:W-:Y:S01]  /*8340*/  STS.U16 [R49+0xc0], R8 ;  /* 0x0000c00831007388 */ /* 0x000fe20000000400 */
[C---:B------:R-:W-:Y:S02]  /*8350*/  IADD3 R68, R43.reuse, 0x1c0, RZ ;  /* 0x000001c02b447810 */ /* 0x040fe40007ffe0ff */
[-C--:B------:R-:W-:Y:S02]  /*8360*/  LEA.HI.SX32 R62, R62, R43.reuse, 0x1b ;  /* 0x0000002b3e3e7211 */ /* 0x080fe400078fdaff */
[----:B--2---:R-:W-:Y:S01]  /*8370*/  SHF.L.U32 R11, R54, 0x1, RZ ;  /* 0x00000001360b7819 */ /* 0x004fe200000006ff */
[----:B----4-:R-:W-:Y:S01]  /*8380*/  FMUL.FTZ R5, R138, UR43 ;  /* 0x0000002b8a057c20 */ /* 0x010fe20008410000 */
[----:B------:R-:W-:Y:S01]  /*8390*/  IADD3 R70, R43, 0x1e0, RZ ;  /* 0x000001e02b467810 */ /* 0x000fe20007ffe0ff */
[----:B------:R-:W-:Y:S01]  /*83a0*/  STS.U16 [R53+0x100], R10 ;  /* 0x0001000a35007388 */ /* 0x000fe20000000400 */
[----:B------:R-:W-:-:S02]  /*83b0*/  LEA.HI.SX32 R64, R64, R43, 0x1b ;  /* 0x0000002b40407211 */ /* 0x000fc400078fdaff */
[----:B---3--:R-:W-:Y:S01]  /*83c0*/  SHF.L.U32 R7, R56, 0x1, RZ ;  /* 0x0000000138077819 */ /* 0x008fe200000006ff */
[----:B------:R1:W-:Y:S01]  /*83d0*/  STS.U16 [R50+0x140], R13 ;  /* 0x0001400d32007388 */ /* 0x0003e20000000400 */
[----:B------:R-:W-:Y:S02]  /*83e0*/  IADD3 R72, R43, 0x200, RZ ;  /* 0x000002002b487810 */ /* 0x000fe40007ffe0ff */
[----:B------:R-:W-:Y:S01]  /*83f0*/  SHF.L.U32 R58, R58, 0x1, RZ ;  /* 0x000000013a3a7819 */ /* 0x000fe200000006ff */
[----:B------:R-:W-:Y:S01]  /*8400*/  FMUL.RZ R41, R5, 0.15915493667125701904 ;  /* 0x3e22f98305297820 */ /* 0x000fe2000040c000 */
[----:B------:R-:W-:Y:S01]  /*8410*/  IADD3 R74, R43, 0x220, RZ ;  /* 0x000002202b4a7810 */ /* 0x000fe20007ffe0ff */
[----:B------:R-:W-:Y:S01]  /*8420*/  STS.U16 [R9+0x180], R12 ;  /* 0x0001800c09007388 */ /* 0x000fe20000000400 */
[-C--:B------:R-:W-:Y:S02]  /*8430*/  LEA.HI.SX32 R66, R66, R43.reuse, 0x1b ;  /* 0x0000002b42427211 */ /* 0x080fe400078fdaff */
[----:B------:R-:W-:Y:S01]  /*8440*/  SHF.L.U32 R60, R60, 0x1, RZ ;  /* 0x000000013c3c7819 */ /* 0x000fe200000006ff */
[----:B------:R-:W-:Y:S01]  /*8450*/  FMUL.FTZ R5, R137, UR43 ;  /* 0x0000002b89057c20 */ /* 0x000fe20008410000 */
[-C--:B------:R-:W-:Y:S01]  /*8460*/  LEA.HI.SX32 R68, R68, R43.reuse, 0x1b ;  /* 0x0000002b44447211 */ /* 0x080fe200078fdaff */
[----:B------:R2:W-:Y:S01]  /*8470*/  STS.U16 [R11+0x1c0], R14 ;  /* 0x0001c00e0b007388 */ /* 0x0005e20000000400 */
[----:B-1----:R-:W-:Y:S01]  /*8480*/  SHF.L.U32 R13, R62, 0x1, RZ ;  /* 0x000000013e0d7819 */ /* 0x002fe200000006ff */
[----:B------:R-:W-:Y:S01]  /*8490*/  FMUL.FTZ R3, R135, UR43 ;  /* 0x0000002b87037c20 */ /* 0x000fe20008410000 */
[----:B------:R-:W-:Y:S01]  /*84a0*/  LEA.HI.SX32 R70, R70, R43, 0x1b ;  /* 0x0000002b46467211 */ /* 0x000fe200078fdaff */
[----:B------:R-:W-:Y:S01]  /*84b0*/  STS.U16 [R7+0x200], R20 ;  /* 0x0002001407007388 */ /* 0x000fe20000000400 */
[----:B------:R-:W-:-:S02]  /*84c0*/  SHF.L.U32 R64, R64, 0x1, RZ ;  /* 0x0000000140407819 */ /* 0x000fc400000006ff */
[C---:B------:R-:W-:Y:S01]  /*84d0*/  IADD3 R76, R43.reuse, 0x240, RZ ;  /* 0x000002402b4c7810 */ /* 0x040fe20007ffe0ff */
        /* <DEDUP_REMOVED lines=8> */
[----:B------:R-:W-:Y:S01]  /*8560*/  SHF.L.U32 R68, R68, 0x1, RZ ;  /* 0x0000000144447819 */ /* 0x000fe200000006ff */
[----:B------:R2:W-:Y:S01]  /*8570*/  MUFU.COS R102, R39 ;  /* 0x0000002700667308 */ /* 0x0005e20000000000 */
[----:B------:R-:W-:Y:S01]  /*8580*/  IADD3 R82, R43, 0x2a0, RZ ;  /* 0x000002a02b527810 */ /* 0x000fe20007ffe0ff */
[----:B------:R-:W-:Y:S01]  /*8590*/  FMUL.RZ R4, R3, 0.15915493667125701904 ;  /* 0x3e22f98303047820 */ /* 0x000fe2000040c000 */
[----:B------:R-:W-:Y:S01]  /*85a0*/  SHF.L.U32 R70, R70, 0x1, RZ ;  /* 0x0000000146467819 */ /* 0x000fe200000006ff */
[----:B------:R3:W-:Y:S01]  /*85b0*/  STS.U16 [R64+0x300], R15 ;  /* 0x0003000f40007388 */ /* 0x0007e20000000400 */
[----:B------:R-:W-:-:S02]  /*85c0*/  LEA.HI.SX32 R76, R76, R43, 0x1b ;  /* 0x0000002b4c4c7211 */ /* 0x000fc400078fdaff */
[----:B------:R-:W-:Y:S01]  /*85d0*/  IADD3 R154, R43, 0x380, RZ ;  /* 0x000003802b9a7810 */ /* 0x000fe20007ffe0ff */
[----:B--2---:R-:W-:Y:S01]  /*85e0*/  FMUL.RZ R39, R5, 0.15915493667125701904 ;  /* 0x3e22f98305277820 */ /* 0x004fe2000040c000 */
[----:B-1----:R-:W-:Y:S01]  /*85f0*/  SHF.L.U32 R13, R72, 0x1, RZ ;  /* 0x00000001480d7819 */ /* 0x002fe200000006ff */
[----:B------:R-:W-:Y:S01]  /*8600*/  FMUL.FTZ R5, R136, UR43 ;  /* 0x0000002b88057c20 */ /* 0x000fe20008410000 */
[-C--:B------:R-:W-:Y:S01]  /*8610*/  LEA.HI.SX32 R78, R78, R43.reuse, 0x1b ;  /* 0x0000002b4e4e7211 */ /* 0x080fe200078fdaff */
[----:B------:R-:W-:Y:S01]  /*8620*/  STS.U16 [R11+0x340], R16 ;  /* 0x000340100b007388 */ /* 0x000fe20000000400 */
[----:B0-----:R-:W-:Y:S02]  /*8630*/  MOV R8, UR44 ;  /* 0x0000002c00087c02 */ /* 0x001fe40008000f00 */
[----:B---3--:R-:W-:Y:S01]  /*8640*/  SHF.L.U32 R15, R74, 0x1, RZ ;  /* 0x000000014a0f7819 */ /* 0x008fe200000006ff */
[----:B------:R-:W-:Y:S01]  /*8650*/  STS.U16 [R68+0x380], R21 ;  /* 0x0003801544007388 */ /* 0x000fe20000000400 */
[----:B------:R-:W-:Y:S01]  /*8660*/  LEA.HI.SX32 R82, R82, R43, 0x1b ;  /* 0x0000002b52527211 */ /* 0x000fe200078fdaff */
[----:B------:R-:W-:Y:S01]  /*8670*/  FMUL.RZ R5, R5, 0.15915493667125701904 ;  /* 0x3e22f98305057820 */ /* 0x000fe2000040c000 */
[----:B------:R-:W-:Y:S01]  /*8680*/  MUFU.SIN R89, R4 ;  /* 0x0000000400597308 */ /* 0x000fe20000000400 */
[----:B------:R-:W-:Y:S01]  /*8690*/  STS.U16 [R70+0x3c0], R23 ;  /* 0x0003c01746007388 */ /* 0x000fe20000000400 */
[----:B------:R-:W-:Y:S01]  /*86a0*/  SHF.L.U32 R17, R76, 0x1, RZ ;  /* 0x000000014c117819 */ /* 0x000fe200000006ff */
[----:B------:R-:W-:Y:S01]  /*86b0*/  FMUL.FTZ R2, R131, UR43 ;  /* 0x0000002b83027c20 */ /* 0x000fe20008410000 */
[----:B------:R-:W-:Y:S01]  /*86c0*/  IADD3 R150, R43, 0x340, RZ ;  /* 0x000003402b967810 */ /* 0x000fe20007ffe0ff */
[----:B------:R-:W-:Y:S01]  /*86d0*/  STS.U16 [R13+0x400], R22 ;  /* 0x000400160d007388 */ /* 0x000fe20000000400 */
[----:B------:R-:W-:-:S02]  /*86e0*/  SHF.L.U32 R78, R78, 0x1, RZ ;  /* 0x000000014e4e7819 */ /* 0x000fc400000006ff */
[----:B------:R0:W-:Y:S01]  /*86f0*/  MUFU.COS R90, R4 ;  /* 0x00000004005a7308 */ /* 0x0001e20000000000 */
[----:B------:R-:W-:Y:S01]  /*8700*/  FMUL.FTZ R9, R8, 1.4426950216293334961 ;  /* 0x3fb8aa3b08097820 */ /* 0x000fe20000410000 */
[----:B------:R1:W-:Y:S01]  /*8710*/  STS.U16 [R15+0x440], R24 ;  /* 0x000440180f007388 */ /* 0x0003e20000000400 */
[----:B------:R-:W-:Y:S01]  /*8720*/  SHF.L.U32 R14, R45, 0x1, RZ ;  /* 0x000000012d0e7819 */ /* 0x000fe200000006ff */
[----:B------:R-:W-:Y:S01]  /*8730*/  FMUL.FTZ R3, R134, UR43 ;  /* 0x0000002b86037c20 */ /* 0x000fe20008410000 */
[C---:B------:R-:W-:Y:S02]  /*8740*/  IADD3 R84, R43.reuse, 0x2c0, RZ ;  /* 0x000002c02b547810 */ /* 0x040fe40007ffe0ff */
[----:B0-----:R-:W-:Y:S01]  /*8750*/  LEA.HI.SX32 R4, R154, R43, 0x1b ;  /* 0x0000002b9a047211 */ /* 0x001fe200078fdaff */
[----:B------:R-:W-:Y:S01]  /*8760*/  MUFU.SIN R91, R5 ;  /* 0x00000005005b7308 */ /* 0x000fe20000000400 */
[----:B-1----:R-:W-:Y:S01]  /*8770*/  SHF.L.U32 R15, R82, 0x1, RZ ;  /* 0x00000001520f7819 */ /* 0x002fe200000006ff */
[----:B------:R-:W-:Y:S01]  /*8780*/  STS.U16 [R17+0x480], R26 ;  /* 0x0004801a11007388 */ /* 0x000fe20000000400 */
[----:B------:R-:W-:Y:S01]  /*8790*/  SHF.L.U32 R19, R4, 0x1, RZ ;  /* 0x0000000104137819 */ /* 0x000fe200000006ff */
[----:B------:R-:W-:Y:S01]  /*87a0*/  FMUL.RZ R46, R2, 0.15915493667125701904 ;  /* 0x3e22f983022e7820 */ /* 0x000fe2000040c000 */
[----:B------:R-:W-:-:S03]  /*87b0*/  IADD3 R86, R43, 0x2e0, RZ ;  /* 0x000002e02b567810 */ /* 0x000fc60007ffe0ff */
[----:B------:R0:W-:Y:S01]  /*87c0*/  MUFU.COS R96, R5 ;  /* 0x0000000500607308 */ /* 0x0001e20000000000 */
[----:B------:R-:W-:Y:S01]  /*87d0*/  STS.U16 [R78+0x4c0], R25 ;  /* 0x0004c0194e007388 */ /* 0x000fe20000000400 */
[----:B------:R-:W-:Y:S01]  /*87e0*/  FMUL.FTZ R4, R9, R135 ;  /* 0x0000008709047220 */ /* 0x000fe20000410000 */
[----:B------:R-:W-:Y:S01]  /*87f0*/  IADD3 R88, R43, 0x300, RZ ;  /* 0x000003002b587810 */ /* 0x000fe20007ffe0ff */
[----:B------:R-:W-:Y:S01]  /*8800*/  FMUL.FTZ R2, R9, R143 ;  /* 0x0000008f09027220 */ /* 0x000fe20000410000 */
[----:B------:R-:W-:Y:S01]  /*8810*/  STS.U16 [R14+0x500], R27 ;  /* 0x0005001b0e007388 */ /* 0x000fe20000000400 */
[----:B------:R-:W-:Y:S02]  /*8820*/  IADD3 R94, R43, 0x320, RZ ;  /* 0x000003202b5e7810 */ /* 0x000fe40007ffe0ff */
[-C--:B0-----:R-:W-:Y:S01]  /*8830*/  LEA.HI.SX32 R5, R150, R43.reuse, 0x1b ;  /* 0x0000002b96057211 */ /* 0x081fe200078fdaff */
[----:B------:R0:W-:Y:S01]  /*8840*/  STS.U16 [R15+0x540], R30 ;  /* 0x0005401e0f007388 */ /* 0x0001e20000000400 */
[----:B------:R-:W-:Y:S01]  /*8850*/  FMUL.FTZ R13, R9, R138 ;  /* 0x0000008a090d7220 */ /* 0x000fe20000410000 */
[-C--:B------:R-:W-:Y:S01]  /*8860*/  LEA.HI.SX32 R44, R84, R43.reuse, 0x1b ;  /* 0x0000002b542c7211 */ /* 0x080fe200078fdaff */
[----:B------:R-:W-:Y:S01]  /*8870*/  FMUL.RZ R55, R3, 0.15915493667125701904 ;  /* 0x3e22f98303377820 */ /* 0x000fe2000040c000 */
[----:B------:R-:W-:Y:S01]  /*8880*/  IADD3 R152, R43, 0x360, RZ ;  /* 0x000003602b987810 */ /* 0x000fe20007ffe0ff */
[----:B------:R-:W1:Y:S01]  /*8890*/  MUFU.EX2 R7, R2 ;  /* 0x0000000200077308 */ /* 0x000e620000000800 */
[----:B------:R-:W-:-:S02]  /*88a0*/  LEA.HI.SX32 R3, R86, R43, 0x1b ;  /* 0x0000002b56037211 */ /* 0x000fc400078fdaff */
[-C--:B------:R-:W-:Y:S02]  /*88b0*/  LEA.HI.SX32 R42, R88, R43.reuse, 0x1b ;  /* 0x0000002b582a7211 */ /* 0x080fe400078fdaff */
[----:B0-----:R-:W-:Y:S01]  /*88c0*/  SHF.L.U32 R15, R5, 0x1, RZ ;  /* 0x00000001050f7819 */ /* 0x001fe200000006ff */
[----:B------:R-:W-:Y:S01]  /*88d0*/  FMUL.FTZ R5, R9, R136 ;  /* 0x0000008809057220 */ /* 0x000fe20000410000 */
[----:B------:R-:W-:Y:S01]  /*88e0*/  LEA.HI.SX32 R40, R94, R43, 0x1b ;  /* 0x0000002b5e287211 */ /* 0x000fe200078fdaff */
[----:B------:R-:W0:Y:S01]  /*88f0*/  MUFU.EX2 R4, R4 ;  /* 0x0000000400047308 */ /* 0x000e220000000800 */
[----:B------:R-:W-:Y:S02]  /*8900*/  SHF.L.U32 R44, R44, 0x1, RZ ;  /* 0x000000012c2c7819 */ /* 0x000fe400000006ff */
[----:B------:R-:W-:Y:S02]  /*8910*/  SHF.L.U32 R16, R3, 0x1, RZ ;  /* 0x0000000103107819 */ /* 0x000fe400000006ff */
[----:B------:R-:W-:-:S03]  /*8920*/  SHF.L.U32 R17, R42, 0x1, RZ ;  /* 0x000000012a117819 */ /* 0x000fc600000006ff */
[----:B------:R-:W-:Y:S01]  /*8930*/  MUFU.SIN R97, R39 ;  /* 0x0000002700617308 */ /* 0x000fe20000000400 */
[----:B------:R-:W-:Y:S01]  /*8940*/  SHF.L.U32 R40, R40, 0x1, RZ ;  /* 0x0000000128287819 */ /* 0x000fe200000006ff */
[----:B------:R-:W-:Y:S01]  /*8950*/  FMUL.FTZ R8, R9, R142 ;  /* 0x0000008e09087220 */ /* 0x000fe20000410000 */
[----:B------:R-:W-:Y:S05]  /*8960*/  STS.U16 [R44+0x580], R33 ;  /* 0x000580212c007388 */ /* 0x000fea0000000400 */
[----:B------:R2:W-:Y:S01]  /*8970*/  MUFU.COS R98, R39 ;  /* 0x0000002700627308 */ /* 0x0005e20000000000 */
[----:B------:R-:W-:Y:S07]  /*8980*/  STS.U16 [R16+0x5c0], R31 ;  /* 0x0005c01f10007388 */ /* 0x000fee0000000400 */
[----:B------:R-:W-:Y:S01]  /*8990*/  MUFU.SIN R99, R41 ;  /* 0x0000002900637308 */ /* 0x000fe20000000400 */
[----:B--2---:R-:W-:Y:S01]  /*89a0*/  LEA.HI.SX32 R39, R152, R43, 0x1b ;  /* 0x0000002b98277211 */ /* 0x004fe200078fdaff */
[----:B------:R-:W-:Y:S06]  /*89b0*/  STS.U16 [R17+0x600], R28 ;  /* 0x0006001c11007388 */ /* 0x000fec0000000400 */
[----:B------:R-:W-:Y:S01]  /*89c0*/  MUFU.COS R100, R41 ;  /* 0x0000002900647308 */ /* 0x000fe20000000000 */
[----:B------:R-:W-:-:S07]  /*89d0*/  SHF.L.U32 R39, R39, 0x1, RZ ;  /* 0x0000000127277819 */ /* 0x000fce00000006ff */
[----:B------:R-:W2:Y:S01]  /*89e0*/  MUFU.EX2 R13, R13 ;  /* 0x0000000d000d7308 */ /* 0x000ea20000000800 */
[----:B------:R-:W-:Y:S07]  /*89f0*/  STS.U16 [R40+0x640], R29 ;  /* 0x0006401d28007388 */ /* 0x000fee0000000400 */
[----:B------:R-:W3:Y:S01]  /*8a00*/  MUFU.EX2 R5, R5 ;  /* 0x0000000500057308 */ /* 0x000ee20000000800 */
[----:B------:R-:W-:Y:S01]  /*8a10*/  STS.U16 [R15+0x680], R32 ;  /* 0x000680200f007388 */ /* 0x000fe20000000400 */
[----:B------:R-:W-:-:S03]  /*8a20*/  FMUL.FTZ R12, R9, R139 ;  /* 0x0000008b090c7220 */ /* 0x000fc60000410000 */
[----:B------:R4:W-:Y:S03]  /*8a30*/  STS.U16 [R39+0x6c0], R6 ;  /* 0x0006c00627007388 */ /* 0x0009e60000000400 */
[----:B------:R-:W3:Y:S01]  /*8a40*/  MUFU.EX2 R8, R8 ;  /* 0x0000000800087308 */ /* 0x000ee20000000800 */
[----:B-1----:R-:W-:Y:S02]  /*8a50*/  FMUL.FTZ R109, R7, R109 ;  /* 0x0000006d076d7220 */ /* 0x002fe40000410000 */
[----:B------:R-:W-:Y:S02]  /*8a60*/  FMUL.FTZ R201, R201, R144 ;  /* 0x00000090c9c97220 */ /* 0x000fe40000410000 */
[----:B----4-:R-:W-:Y:S01]  /*8a70*/  FMUL.FTZ R6, R9, R134 ;  /* 0x0000008609067220 */ /* 0x010fe20000410000 */
[----:B------:R-:W-:Y:S01]  /*8a80*/  UIMAD UR42, UR11, UR34, URZ ;  /* 0x000000220b2a72a4 */ /* 0x000fe2000f8e023f */
[----:B0-----:R-:W-:-:S02]  /*8a90*/  FMUL.FTZ R90, R4, R90 ;  /* 0x0000005a045a7220 */ /* 0x001fc40000410000 */
[----:B------:R-:W-:Y:S01]  /*8aa0*/  FMUL.FTZ R89, R4, R89 ;  /* 0x0000005904597220 */ /* 0x000fe20000410000 */
[----:B------:R-:W-:Y:S01]  /*8ab0*/  MUFU.SIN R87, R55 ;  /* 0x0000003700577308 */ /* 0x000fe20000000400 */
[----:B------:R-:W-:Y:S02]  /*8ac0*/  FMUL.FTZ R4, R9, R144 ;  /* 0x0000009009047220 */ /* 0x000fe40000410000 */
[C---:B--2---:R-:W-:Y:S02]  /*8ad0*/  FMUL.FTZ R100, R13.reuse, R100 ;  /* 0x000000640d647220 */ /* 0x044fe40000410000 */
[----:B------:R-:W-:Y:S02]  /*8ae0*/  FMUL.FTZ R99, R13, R99 ;  /* 0x000000630d637220 */ /* 0x000fe40000410000 */
[----:B------:R-:W-:Y:S01]  /*8af0*/  FMUL.FTZ R110, R7, R110 ;  /* 0x0000006e076e7220 */ /* 0x000fe20000410000 */
[----:B------:R-:W-:Y:S01]  /*8b00*/  MUFU.COS R88, R55 ;  /* 0x0000003700587308 */ /* 0x000fe20000000000 */
[----:B------:R-:W-:Y:S01]  /*8b10*/  FMUL.FTZ R13, R201, R109 ;  /* 0x0000006dc90d7220 */ /* 0x000fe20000410000 */
[----:B------:R-:W-:Y:S01]  /*8b20*/  UIMAD.WIDE.U32 UR36, UR10, UR34, URZ ;  /* 0x000000220a2472a5 */ /* 0x000fe2000f8e003f */
[C---:B---3--:R-:W-:Y:S01]  /*8b30*/  FMUL.FTZ R96, R5.reuse, R96 ;  /* 0x0000006005607220 */ /* 0x048fe20000410000 */
[----:B------:R-:W-:Y:S01]  /*8b40*/  UIMAD UR42, UR10, UR35, UR42 ;  /* 0x000000230a2a72a4 */ /* 0x000fe2000f8e022a */
[----:B------:R-:W-:-:S03]  /*8b50*/  FMUL.FTZ R91, R5, R91 ;  /* 0x0000005b055b7220 */ /* 0x000fc60000410000 */
[----:B------:R-:W0:Y:S01]  /*8b60*/  MUFU.EX2 R12, R12 ;  /* 0x0000000c000c7308 */ /* 0x000e220000000800 */
[----:B------:R-:W-:Y:S01]  /*8b70*/  FMUL.FTZ R5, R9, R133 ;  /* 0x0000008509057220 */ /* 0x000fe20000410000 */
[----:B------:R-:W-:Y:S01]  /*8b80*/  HADD2.F32 R200, -RZ, R217.H0_H0 ;  /* 0x200000d9ffc87230 */ /* 0x000fe20000004100 */
[----:B------:R-:W-:-:S05]  /*8b90*/  ULDC.64 UR34, c[0x0][0x1a0] ;  /* 0x0000680000227ab9 */ /* 0x000fca0000000a00 */
[----:B------:R-:W1:Y:S01]  /*8ba0*/  MUFU.EX2 R6, R6 ;  /* 0x0000000600067308 */ /* 0x000e620000000800 */
[C---:B------:R-:W-:Y:S02]  /*8bb0*/  FMUL.FTZ R2, R9.reuse, R141 ;  /* 0x0000008d09027220 */ /* 0x040fe40000410000 */
[----:B------:R-:W-:Y:S02]  /*8bc0*/  FMUL.FTZ R7, RZ, R109 ;  /* 0x0000006dff077220 */ /* 0x000fe40000410000 */
[----:B------:R-:W-:Y:S01]  /*8bd0*/  FFMA.FTZ R13, RZ, R110, R13 ;  /* 0x0000006eff0d7223 */ /* 0x000fe2000001000d */
[----:B------:R-:W-:Y:S02]  /*8be0*/  UIADD3 UR37, UR37, UR42, URZ ;  /* 0x0000002a25257290 */ /* 0x000fe4000fffe03f */
[----:B------:R-:W2:Y:S01]  /*8bf0*/  MUFU.EX2 R4, R4 ;  /* 0x0000000400047308 */ /* 0x000ea20000000800 */
[----:B------:R-:W-:Y:S01]  /*8c00*/  UIMAD UR39, UR39, UR34, URZ ;  /* 0x00000022272772a4 */ /* 0x000fe2000f8e023f */
[----:B------:R-:W-:Y:S01]  /*8c10*/  FMUL.FTZ R11, R9, R140 ;  /* 0x0000008c090b7220 */ /* 0x000fe20000410000 */
[----:B------:R-:W-:Y:S01]  /*8c20*/  ISETP.NE.AND P1, PT, R148, RZ, PT ;  /* 0x000000ff9400720c */ /* 0x000fe20003f25270 */
[----:B------:R-:W-:-:S02]  /*8c30*/  FMUL.FTZ R107, R8, R107 ;  /* 0x0000006b086b7220 */ /* 0x000fc40000410000 */
[----:B------:R-:W-:Y:S02]  /*8c40*/  FMUL.FTZ R200, R200, R143 ;  /* 0x0000008fc8c87220 */ /* 0x000fe40000410000 */
[----:B------:R-:W-:Y:S01]  /*8c50*/  MUFU.SIN R85, R57 ;  /* 0x0000003900557308 */ /* 0x000fe20000000400 */
[----:B------:R-:W-:Y:S02]  /*8c60*/  FFMA.FTZ R7, R201, R110, -R7 ;  /* 0x0000006ec9077223 */ /* 0x000fe40000010807 */
[----:B------:R-:W-:Y:S01]  /*8c70*/  FADD.FTZ R13, RZ, R13 ;  /* 0x0000000dff0d7221 */ /* 0x000fe20000010000 */
[----:B------:R-:W-:Y:S01]  /*8c80*/  UIMAD UR39, UR7, UR35, UR39 ;  /* 0x00000023072772a4 */ /* 0x000fe2000f8e0227 */
[----:B------:R-:W-:Y:S01]  /*8c90*/  FMUL.FTZ R14, R9, R137 ;  /* 0x00000089090e7220 */ /* 0x000fe20000410000 */
[----:B------:R-:W-:Y:S02]  /*8ca0*/  UIMAD.WIDE.U32 UR36, UR7, UR34, UR36 ;  /* 0x00000022072472a5 */ /* 0x000fe4000f8e0024 */
[----:B------:R-:W-:Y:S01]  /*8cb0*/  MUFU.COS R86, R57 ;  /* 0x0000003900567308 */ /* 0x000fe20000000000 */
[----:B------:R-:W-:Y:S01]  /*8cc0*/  FMUL.FTZ R108, R8, R108 ;  /* 0x0000006c086c7220 */ /* 0x000fe20000410000 */
[----:B------:R-:W-:Y:S01]  /*8cd0*/  ULDC.64 UR34, c[0x0][0x228] ;  /* 0x00008a0000227ab9 */ /* 0x000fe20000000a00 */
[----:B------:R-:W-:-:S05]  /*8ce0*/  FADD.FTZ R7, R200, R7 ;  /* 0x00000007c8077221 */ /* 0x000fca0000010000 */
[----:B------:R-:W3:Y:S01]  /*8cf0*/  MUFU.EX2 R10, R2 ;  /* 0x00000002000a7308 */ /* 0x000ee20000000800 */
[----:B------:R-:W-:Y:S01]  /*8d00*/  FMUL.FTZ R8, R107, R13 ;  /* 0x0000000d6b087220 */ /* 0x000fe20000410000 */
[----:B------:R-:W-:-:S06]  /*8d10*/  IADD3 R156, R43, 0x3a0, RZ ;  /* 0x000003a02b9c7810 */ /* 0x000fcc0007ffe0ff */
[----:B------:R-:W4:Y:S01]  /*8d20*/  MUFU.EX2 R5, R5 ;  /* 0x0000000500057308 */ /* 0x000f220000000800 */
[----:B------:R-:W-:Y:S01]  /*8d30*/  UIADD3 UR37, UR37, UR39, URZ ;  /* 0x0000002725257290 */ /* 0x000fe2000fffe03f */
[C---:B------:R-:W-:Y:S01]  /*8d40*/  IADD3 R186, R43.reuse, 0x3c0, RZ ;  /* 0x000003c02bba7810 */ /* 0x040fe20007ffe0ff */
[----:B------:R-:W-:Y:S01]  /*8d50*/  ULEA UR34, UP0, UR36, UR34, 0x3 ;  /* 0x0000002224227291 */ /* 0x000fe2000f80183f */
[C---:B0-----:R-:W-:Y:S01]  /*8d60*/  FMUL.FTZ R102, R12.reuse, R102 ;  /* 0x000000660c667220 */ /* 0x041fe20000410000 */
[----:B------:R-:W-:Y:S01]  /*8d70*/  IADD3 R188, R43, 0x3e0, RZ ;  /* 0x000003e02bbc7810 */ /* 0x000fe20007ffe0ff */
[----:B------:R-:W-:Y:S02]  /*8d80*/  FMUL.FTZ R101, R12, R101 ;  /* 0x000000650c657220 */ /* 0x000fe40000410000 */
[----:B------:R-:W0:Y:S01]  /*8d90*/  MUFU.EX2 R11, R11 ;  /* 0x0000000b000b7308 */ /* 0x000e220000000800 */
[C---:B-1----:R-:W-:Y:S02]  /*8da0*/  FMUL.FTZ R88, R6.reuse, R88 ;  /* 0x0000005806587220 */ /* 0x042fe40000410000 */
[----:B------:R-:W-:-:S02]  /*8db0*/  FMUL.FTZ R87, R6, R87 ;  /* 0x0000005706577220 */ /* 0x000fc40000410000 */
[----:B------:R-:W-:Y:S02]  /*8dc0*/  FMUL.FTZ R6, R130, UR43 ;  /* 0x0000002b82067c20 */ /* 0x000fe40008410000 */
[----:B------:R-:W-:Y:S01]  /*8dd0*/  FFMA.FTZ R12, R108, R7, -R8 ;  /* 0x000000076c0c7223 */ /* 0x000fe20000010808 */
[----:B------:R-:W1:Y:S01]  /*8de0*/  MUFU.EX2 R14, R14 ;  /* 0x0000000e000e7308 */ /* 0x000e620000000800 */
[----:B------:R-:W-:Y:S01]  /*8df0*/  MOV R8, UR38 ;  /* 0x0000002600087c02 */ /* 0x000fe20008000f00 */
[----:B------:R-:W-:Y:S01]  /*8e00*/  ULEA.HI.X UR35, UR36, UR35, UR37, 0x3, UP0 ;  /* 0x0000002324237291 */ /* 0x000fe200080f1c25 */
[-C--:B------:R-:W-:Y:S01]  /*8e10*/  LEA.HI.SX32 R38, R156, R43.reuse, 0x1b ;  /* 0x0000002b9c267211 */ /* 0x080fe200078fdaff */
[----:B------:R0:W-:Y:S01]  /*8e20*/  STS.U16 [R19+0x700], R34 ;  /* 0x0007002213007388 */ /* 0x0001e20000000400 */
[----:B------:R-:W-:Y:S01]  /*8e30*/  LEA.HI.SX32 R41, R186, R43, 0x1b ;  /* 0x0000002bba297211 */ /* 0x000fe200078fdaff */
[C---:B--2---:R-:W-:Y:S01]  /*8e40*/  FMUL.FTZ R122, R4.reuse, R122 ;  /* 0x0000007a047a7220 */ /* 0x044fe20000410000 */
[----:B------:R-:W-:Y:S01]  /*8e50*/  LEA R0, R147, R0, 0x5 ;  /* 0x0000000093007211 */ /* 0x000fe200078e28ff */
[----:B------:R-:W-:Y:S01]  /*8e60*/  FMUL.FTZ R123, R4, R123 ;  /* 0x0000007b047b7220 */ /* 0x000fe20000410000 */
[----:B------:R-:W-:Y:S01]  /*8e70*/  LEA.HI.SX32 R43, R188, R43, 0x1b ;  /* 0x0000002bbc2b7211 */ /* 0x000fe200078fdaff */
[----:B------:R-:W-:Y:S01]  /*8e80*/  FMUL.FTZ R47, R132, UR43 ;  /* 0x0000002b842f7c20 */ /* 0x000fe20008410000 */
[----:B------:R-:W-:Y:S01]  /*8e90*/  LEA R4, R8, UR7, 0x8 ;  /* 0x0000000708047c11 */ /* 0x000fe2000f8e40ff */
[----:B0-----:R-:W-:Y:S01]  /*8ea0*/  FMUL.RZ R19, R6, 0.15915493667125701904 ;  /* 0x3e22f98306137820 */ /* 0x001fe2000040c000 */
[----:B------:R-:W-:Y:S01]  /*8eb0*/  SHF.L.U32 R38, R38, 0x1, RZ ;  /* 0x0000000126267819 */ /* 0x000fe200000006ff */
[----:B------:R-:W-:Y:S01]  /*8ec0*/  FMUL.FTZ R6, R9, R132 ;  /* 0x0000008409067220 */ /* 0x000fe20000410000 */
[----:B------:R-:W-:Y:S01]  /*8ed0*/  @P1 IADD3 R4, R148, 0x200, RZ ;  /* 0x0000020094041810 */ /* 0x000fe20007ffe0ff */
[C---:B---3--:R-:W-:Y:S01]  /*8ee0*/  FMUL.FTZ R106, R10.reuse, R106 ;  /* 0x0000006a0a6a7220 */ /* 0x048fe20000410000 */
[----:B------:R-:W-:Y:S01]  /*8ef0*/  SHF.L.U32 R41, R41, 0x1, RZ ;  /* 0x0000000129297819 */ /* 0x000fe200000006ff */
[----:B------:R-:W-:Y:S01]  /*8f00*/  FMUL.FTZ R105, R10, R105 ;  /* 0x000000690a697220 */ /* 0x000fe20000410000 */
[----:B------:R-:W-:Y:S01]  /*8f10*/  LEA.HI.SX32 R0, R0, R0, 0x1b ;  /* 0x0000000000007211 */ /* 0x000fe200078fdaff */
[C---:B----4-:R-:W-:Y:S01]  /*8f20*/  FMUL.FTZ R86, R5.reuse, R86 ;  /* 0x0000005605567220 */ /* 0x050fe20000410000 */
[----:B------:R-:W-:Y:S01]  /*8f30*/  MOV R2, UR34 ;  /* 0x0000002200027c02 */ /* 0x000fe20008000f00 */
[----:B------:R-:W-:Y:S01]  /*8f40*/  FMUL.FTZ R85, R5, R85 ;  /* 0x0000005505557220 */ /* 0x000fe20000410000 */
[----:B------:R-:W-:Y:S01]  /*8f50*/  MOV R3, UR35 ;  /* 0x0000002300037c02 */ /* 0x000fe20008000f00 */
[----:B------:R-:W-:Y:S01]  /*8f60*/  FMUL.FTZ R10, R107, R7 ;  /* 0x000000076b0a7220 */ /* 0x000fe20000410000 */
[----:B------:R-:W-:Y:S01]  /*8f70*/  SHF.L.U32 R16, R43, 0x1, RZ ;  /* 0x000000012b107819 */ /* 0x000fe200000006ff */
[----:B------:R0:W2:Y:S01]  /*8f80*/  MUFU.EX2 R5, R6 ;  /* 0x0000000600057308 */ /* 0x0000a20000000800 */
[----:B------:R-:W-:Y:S01]  /*8f90*/  FMUL.RZ R47, R47, 0.15915493667125701904 ;  /* 0x3e22f9832f2f7820 */ /* 0x000fe2000040c000 */
[----:B------:R-:W-:Y:S01]  /*8fa0*/  SHF.L.U32 R17, R4, 0x3, RZ ;  /* 0x0000000304117819 */ /* 0x000fe200000006ff */
[----:B------:R-:W-:Y:S01]  /*8fb0*/  FMUL.FTZ R7, R9, R131 ;  /* 0x0000008309077220 */ /* 0x000fe20000410000 */
[----:B------:R-:W-:Y:S01]  /*8fc0*/  STS.U16 [R38+0x740], R37 ;  /* 0x0007402526007388 */ /* 0x000fe20000000400 */
[----:B------:R-:W-:Y:S01]  /*8fd0*/  SHF.L.U32 R4, R0, 0x1, RZ ;  /* 0x0000000100047819 */ /* 0x000fe200000006ff */
[----:B------:R-:W-:-:S02]  /*8fe0*/  FMUL.FTZ R104, R11, R104 ;  /* 0x000000680b687220 */ /* 0x000fc40000410000 */
[----:B------:R-:W5:Y:S01]  /*8ff0*/  LDG.E.64 R2, [R2.64] ;  /* 0x0000002002027981 */ /* 0x000f62000c1e1b00 */
[----:B0-----:R-:W-:-:S03]  /*9000*/  FMUL.FTZ R6, R9, R130 ;  /* 0x0000008209067220 */ /* 0x001fc60000410000 */
[----:B------:R-:W-:Y:S01]  /*9010*/  STS.U16 [R41+0x780], R36 ;  /* 0x0007802429007388 */ /* 0x000fe20000000400 */
[----:B------:R-:W-:Y:S01]  /*9020*/  FMUL.FTZ R103, R11, R103 ;  /* 0x000000670b677220 */ /* 0x000fe20000410000 */
[----:B------:R-:W0:Y:S02]  /*9030*/  MUFU.SIN R83, R47 ;  /* 0x0000002f00537308 */ /* 0x000e240000000400 */
[----:B------:R3:W-:Y:S01]  /*9040*/  STS.U16 [R16+0x7c0], R35 ;  /* 0x0007c02310007388 */ /* 0x0007e20000000400 */
[----:B-1----:R-:W-:Y:S01]  /*9050*/  FMUL.FTZ R98, R14, R98 ;  /* 0x000000620e627220 */ /* 0x002fe20000410000 */
[----:B------:R-:W-:-:S06]  /*9060*/  NOP ;  /* 0x0000000000007918 */ /* 0x000fcc0000000000 */
[----:B------:R-:W1:Y:S01]  /*9070*/  MUFU.COS R84, R47 ;  /* 0x0000002f00547308 */ /* 0x000e620000000000 */
[----:B------:R-:W-:Y:S01]  /*9080*/  FMUL.FTZ R97, R14, R97 ;  /* 0x000000610e617220 */ /* 0x000fe20000410000 */
[----:B------:R4:W0:Y:S01]  /*9090*/  LDS.U16 R54, [R4] ;  /* 0x0000000004367984 */ /* 0x0008220000000400 */
[----:B---3--:R-:W-:-:S03]  /*90a0*/  FFMA.FTZ R16, R108, R13, R10 ;  /* 0x0000000d6c107223 */ /* 0x008fc6000001000a */
[----:B------:R4:W3:Y:S02]  /*90b0*/  LDS.U16 R56, [R4+0x2] ;  /* 0x0000020004387984 */ /* 0x0008e40000000400 */
[----:B------:R-:W0:Y:S02]  /*90c0*/  MUFU.SIN R81, R46 ;  /* 0x0000002e00517308 */ /* 0x000e240000000400 */
[----:B------:R4:W0:Y:S04]  /*90d0*/  LDS.U16 R53, [R4+0x4] ;  /* 0x0000040004357984 */ /* 0x0008280000000400 */
[----:B------:R4:W0:Y:S02]  /*90e0*/  LDS.U16 R55, [R4+0x6] ;  /* 0x0000060004377984 */ /* 0x0008240000000400 */
[----:B------:R1:W0:Y:S02]  /*90f0*/  MUFU.COS R11, R46 ;  /* 0x0000002e000b7308 */ /* 0x0002240000000000 */
[----:B------:R4:W0:Y:S04]  /*9100*/  LDS.U16 R48, [R4+0xa] ;  /* 0x00000a0004307984 */ /* 0x0008280000000400 */
[----:B------:R4:W0:Y:S02]  /*9110*/  LDS.U16 R45, [R4+0xc] ;  /* 0x00000c00042d7984 */ /* 0x0008240000000400 */
[----:B------:R-:W0:Y:S02]  /*9120*/  MUFU.EX2 R10, R7 ;  /* 0x00000007000a7308 */ /* 0x000e240000000800 */
[----:B-1----:R4:W1:Y:S04]  /*9130*/  LDS.U16 R46, [R4+0x8] ;  /* 0x00000800042e7984 */ /* 0x0028680000000400 */
[----:B------:R4:W0:Y:S02]  /*9140*/  LDS.U16 R47, [R4+0xe] ;  /* 0x00000e00042f7984 */ /* 0x0008240000000400 */
[----:B------:R0:W0:Y:S02]  /*9150*/  MUFU.EX2 R59, R6 ;  /* 0x00000006003b7308 */ /* 0x0000240000000800 */
        /* <DEDUP_REMOVED lines=26> */
[----:B------:R-:W-:-:S13]  /*9300*/  ISETP.NE.AND P0, PT, R148, 0x7f, PT ;  /* 0x0000007f9400780c */ /* 0x000fda0003f05270 */
[----:B------:R4:W0:Y:S01]  /*9310*/  @P0 LDS.64 R94, [R148.X8+0x8788] ;  /* 0x00878800945e0984 */ /* 0x0008220000008a00 */
[----:B------:R4:W0:Y:S01]  /*9320*/  MUFU.COS R80, R19 ;  /* 0x0000001300507308 */ /* 0x0008220000000000 */
[----:B------:R-:W-:Y:S01]  /*9330*/  HADD2.F32 R199, -RZ, R215.H0_H0 ;  /* 0x200000d7ffc77230 */ /* 0x000fe20000004100 */
[----:B------:R-:W-:Y:S04]  /*9340*/  BSSY B0, `(.L_x_783) ;  /* 0x000000f000007945 */ /* 0x000fe80003800000 */
        /* <DEDUP_REMOVED lines=14> */
.L_x_784:
[----:B-123--:R-:W-:Y:S05]  /*9430*/  BSYNC B0 ;  /* 0x0000000000007941 */ /* 0x00efea0003800000 */
.L_x_783:
[----:B------:R-:W-:Y:S01]  /*9440*/  FADD.FTZ R16, RZ, R16 ;  /* 0x00000010ff107221 */ /* 0x000fe20000010000 */
[----:B------:R-:W-:Y:S01]  /*9450*/  HADD2.F32 R198, -RZ, R185.H0_H0 ;  /* 0x200000b9ffc67230 */ /* 0x000fe20000004100 */
[----:B------:R-:W-:Y:S01]  /*9460*/  FADD.FTZ R12, R199, R12 ;  /* 0x0000000cc70c7221 */ /* 0x000fe20000010000 */
[----:B------:R-:W-:Y:S01]  /*9470*/  UISETP.GE.AND UP0, UPT, UR24, 0x2, UPT ;  /* 0x000000021800788c */ /* 0x000fe2000bf06270 */
[C---:B------:R-:W-:Y:S01]  /*9480*/  FMUL.FTZ R84, R5.reuse, R84 ;  /* 0x0000005405547220 */ /* 0x040fe20000410000 */
[----:B0---4-:R-:W0:Y:S01]  /*9490*/  MUFU.SIN R4, R19 ;  /* 0x0000001300047308 */ /* 0x011e220000000400 */
[----:B------:R-:W-:Y:S01]  /*94a0*/  FMUL.FTZ R83, R5, R83 ;  /* 0x0000005305537220 */ /* 0x000fe20000410000 */
[----:B------:R-:W-:Y:S01]  /*94b0*/  HADD2.F32 R197, -RZ, R184.H0_H0 ;  /* 0x200000b8ffc57230 */ /* 0x000fe20000004100 */
[C---:B------:R-:W-:Y:S01]  /*94c0*/  FMUL.FTZ R5, R105.reuse, R16 ;  /* 0x0000001069057220 */ /* 0x040fe20000410000 */
[----:B------:R-:W-:Y:S01]  /*94d0*/  PLOP3.LUT P0, PT, PT, PT, UP0, 0x80, 0x0 ;  /* 0x000000000000781c */ /* 0x000fe20003f0f008 */
[-C--:B------:R-:W-:Y:S01]  /*94e0*/  FMUL.FTZ R17, R105, R12.reuse ;  /* 0x0000000c69117220 */ /* 0x080fe20000410000 */
[----:B------:R-:W-:Y:S01]  /*94f0*/  HADD2.F32 R196, -RZ, R183.H0_H0 ;  /* 0x200000b7ffc47230 */ /* 0x000fe20000004100 */
[----:B------:R-:W-:Y:S01]  /*9500*/  FFMA.FTZ R5, R106, R12, -R5 ;  /* 0x0000000c6a057223 */ /* 0x000fe20000010805 */
[----:B------:R-:W-:Y:S01]  /*9510*/  ISETP.NE.OR P0, PT, R238, RZ, !P0 ;  /* 0x000000ffee00720c */ /* 0x000fe20004705670 */
[----:B------:R-:W-:Y:S01]  /*9520*/  FMUL.FTZ R198, R198, R141 ;  /* 0x0000008dc6c67220 */ /* 0x000fe20000410000 */
[----:B------:R-:W-:Y:S01]  /*9530*/  HFMA2.MMA R60, -RZ, RZ, 1.875, 0 ;  /* 0x3f800000ff3c7435 */ /* 0x000fe200000001ff */
[----:B------:R-:W-:Y:S01]  /*9540*/  FFMA.FTZ R17, R106, R16, R17 ;  /* 0x000000106a117223 */ /* 0x000fe20000010011 */
[----:B------:R-:W-:Y:S01]  /*9550*/  MOV R16, c[0x0][0x16c] ;  /* 0x00005b0000107a02 */ /* 0x000fe20000000f00 */
[C---:B------:R-:W-:Y:S01]  /*9560*/  FMUL.FTZ R82, R10.reuse, R11 ;  /* 0x0000000b0a527220 */ /* 0x040fe20000410000 */
[----:B------:R-:W-:Y:S01]  /*9570*/  MOV R61, RZ ;  /* 0x000000ff003d7202 */ /* 0x000fe20000000f00 */
[----:B------:R-:W-:Y:S01]  /*9580*/  FMUL.FTZ R81, R10, R81 ;  /* 0x000000510a517220 */ /* 0x000fe20000410000 */
[----:B------:R-:W-:Y:S01]  /*9590*/  CS2R R62, SRZ ;  /* 0x00000000003e7805 */ /* 0x000fe2000001ff00 */
        /* <DEDUP_REMOVED lines=12> */
[----:B------:R-:W-:Y:S02]  /*9660*/  FMUL.FTZ R17, R101, R10 ;  /* 0x0000000a65117220 */ /* 0x000fe40000410000 */
[C---:B------:R-:W-:Y:S02]  /*9670*/  FMUL.FTZ R80, R59.reuse, R80 ;  /* 0x000000503b507220 */ /* 0x040fe40000410000 */
[----:B0-----:R-:W-:Y:S01]  /*9680*/  FMUL.FTZ R59, R59, R4 ;  /* 0x000000043b3b7220 */ /* 0x001fe20000410000 */
[----:B------:R-:W-:Y:S01]  /*9690*/  HFMA2.MMA R4, -RZ, RZ, 0, 9.5367431640625e-07 ;  /* 0x00000010ff047435 */ /* 0x000fe200000001ff */
[----:B------:R-:W-:-:S02]  /*96a0*/  FFMA.FTZ R19, R102, R10, -R11 ;  /* 0x0000000a66137223 */ /* 0x000fc4000001080b */
[-C--:B------:R-:W-:Y:S02]  /*96b0*/  FMUL.FTZ R11, R123, R109.reuse ;  /* 0x0000006d7b0b7220 */ /* 0x080fe40000410000 */
[----:B------:R-:W-:Y:S02]  /*96c0*/  FFMA.FTZ R17, R102, R12, R17 ;  /* 0x0000000c66117223 */ /* 0x000fe40000010011 */
[----:B------:R-:W-:Y:S02]  /*96d0*/  @!P0 IMAD R5, R5, R16, UR7 ;  /* 0x0000000705058e24 */ /* 0x000fe4000f8e0210 */
[C---:B------:R-:W-:Y:S02]  /*96e0*/  FMUL.FTZ R10, R122.reuse, R109 ;  /* 0x0000006d7a0a7220 */ /* 0x040fe40000410000 */
[----:B------:R-:W-:Y:S02]  /*96f0*/  FFMA.FTZ R11, R122, R110, -R11 ;  /* 0x0000006e7a0b7223 */ /* 0x000fe4000001080b */
[----:B------:R-:W-:-:S02]  /*9700*/  FMUL.FTZ R196, R196, R139 ;  /* 0x0000008bc4c47220 */ /* 0x000fc40000410000 */
[----:B------:R-:W-:Y:S01]  /*9710*/  FADD.FTZ R16, RZ, R17 ;  /* 0x00000011ff107221 */ /* 0x000fe20000010000 */
[----:B------:R-:W-:Y:S01]  /*9720*/  HADD2.F32 R195, -RZ, R182.H0_H0 ;  /* 0x200000b6ffc37230 */ /* 0x000fe20000004100 */
[----:B------:R-:W-:Y:S02]  /*9730*/  FFMA.FTZ R10, R123, R110, R10 ;  /* 0x0000006e7b0a7223 */ /* 0x000fe4000001000a */
[----:B------:R-:W-:Y:S02]  /*9740*/  FMUL.FTZ R17, R107, R11 ;  /* 0x0000000b6b117220 */ /* 0x000fe40000410000 */
[----:B------:R-:W-:Y:S02]  /*9750*/  FADD.FTZ R19, R196, R19 ;  /* 0x00000013c4137221 */ /* 0x000fe40000010000 */
[----:B------:R-:W-:Y:S02]  /*9760*/  FMUL.FTZ R20, R99, R16 ;  /* 0x0000001063147220 */ /* 0x000fe40000410000 */
[----:B------:R-:W-:-:S04]  /*9770*/  @!P0 IMAD.WIDE R4, R5, R4, UR40 ;  /* 0x0000002805048e25 */ /* 0x000fc8000f8e0204 */
[-C--:B------:R-:W-:Y:S01]  /*9780*/  FMUL.FTZ R12, R107, R10.reuse ;  /* 0x0000000a6b0c7220 */ /* 0x080fe20000410000 */
[----:B------:R0:W5:Y:S01]  /*9790*/  @!P0 LDG.E.128 R60, [R4.64] ;  /* 0x00000020043c8981 */ /* 0x000162000c1e1d00 */
[----:B------:R-:W-:Y:S01]  /*97a0*/  FFMA.FTZ R17, R108, R10, R17 ;  /* 0x0000000a6c117223 */ /* 0x000fe20000010011 */
[----:B------:R-:W-:Y:S01]  /*97b0*/  HADD2.F32 R194, -RZ, R181.H0_H0 ;  /* 0x200000b5ffc27230 */ /* 0x000fe20000004100 */
[-C--:B------:R-:W-:Y:S01]  /*97c0*/  FFMA.FTZ R20, R100, R19.reuse, -R20 ;  /* 0x0000001364147223 */ /* 0x080fe20000010814 */
[----:B------:R-:W-:Y:S01]  /*97d0*/  HADD2.F32 R193, -RZ, R180.H0_H0 ;  /* 0x200000b4ffc17230 */ /* 0x000fe20000004100 */
[----:B------:R-:W-:Y:S01]  /*97e0*/  FMUL.FTZ R19, R99, R19 ;  /* 0x0000001363137220 */ /* 0x000fe20000410000 */
[----:B------:R-:W-:Y:S01]  /*97f0*/  HADD2.F32 R192, -RZ, R179.H0_H0 ;  /* 0x200000b3ffc07230 */ /* 0x000fe20000004100 */
[----:B------:R-:W-:Y:S01]  /*9800*/  FMUL.FTZ R195, R195, R138 ;  /* 0x0000008ac3c37220 */ /* 0x000fe20000410000 */
[----:B------:R-:W-:Y:S01]  /*9810*/  HADD2.F32 R191, -RZ, R178.H0_H0 ;  /* 0x200000b2ffbf7230 */ /* 0x000fe20000004100 */
[----:B------:R-:W-:Y:S01]  /*9820*/  FFMA.FTZ R12, R108, R11, -R12 ;  /* 0x0000000b6c0c7223 */ /* 0x000fe2000001080c */
[----:B------:R-:W-:Y:S01]  /*9830*/  HADD2.F32 R190, -RZ, R177.H0_H0 ;  /* 0x200000b1ffbe7230 */ /* 0x000fe20000004100 */
[-C--:B0-----:R-:W-:Y:S01]  /*9840*/  FMUL.FTZ R5, R105, R17.reuse ;  /* 0x0000001169057220 */ /* 0x081fe20000410000 */
[----:B------:R-:W-:Y:S01]  /*9850*/  HADD2.F32 R189, -RZ, R176.H0_H0 ;  /* 0x200000b0ffbd7230 */ /* 0x000fe20000004100 */
[----:B------:R-:W-:Y:S01]  /*9860*/  FFMA.FTZ R19, R100, R16, R19 ;  /* 0x0000001064137223 */ /* 0x000fe20000010013 */
[----:B------:R-:W-:Y:S01]  /*9870*/  HADD2.F32 R188, -RZ, R174.H0_H0 ;  /* 0x200000aeffbc7230 */ /* 0x000fe20000004100 */
[----:B------:R-:W-:Y:S01]  /*9880*/  FADD.FTZ R20, R195, R20 ;  /* 0x00000014c3147221 */ /* 0x000fe20000010000 */
[----:B-----5:R-:W0:Y:S01]  /*9890*/  R2UR UR35, R3 ;  /* 0x00000000032373c2 */ /* 0x020e2200000e0000 */
[-C--:B------:R-:W-:Y:S01]  /*98a0*/  FMUL.FTZ R4, R105, R12.reuse ;  /* 0x0000000c69047220 */ /* 0x080fe20000410000 */
[----:B------:R-:W-:Y:S01]  /*98b0*/  HADD2.F32 R55, -RZ, R55.H0_H0 ;  /* 0x20000037ff377230 */ /* 0x000fe20000004100 */
[C---:B------:R-:W-:Y:S01]  /*98c0*/  FFMA.FTZ R5, R106.reuse, R12, -R5 ;  /* 0x0000000c6a057223 */ /* 0x040fe20000010805 */
[----:B------:R-:W-:Y:S01]  /*98d0*/  HADD2.F32 R53, -RZ, R53.H0_H0 ;  /* 0x20000035ff357230 */ /* 0x000fe20000004100 */
[----:B------:R-:W-:Y:S01]  /*98e0*/  FADD.FTZ R19, RZ, R19 ;  /* 0x00000013ff137221 */ /* 0x000fe20000010000 */
[----:B------:R-:W-:Y:S01]  /*98f0*/  HADD2.F32 R47, -RZ, R47.H0_H0 ;  /* 0x2000002fff2f7230 */ /* 0x000fe20000004100 */
[----:B------:R-:W-:Y:S01]  /*9900*/  FMUL.FTZ R10, R97, R20 ;  /* 0x00000014610a7220 */ /* 0x000fe20000410000 */
[----:B------:R-:W1:Y:S01]  /*9910*/  R2UR UR34, R2 ;  /* 0x00000000022273c2 */ /* 0x000e6200000e0000 */
        /* <DEDUP_REMOVED lines=47> */
[----:B------:R-:W-:Y:S01]  /*9c10*/  HADD2.F32 R8, -RZ, R8.H0_H0 ;  /* 0x20000008ff087230 */ /* 0x000fe20000004100 */
[----:B------:R-:W-:Y:S01]  /*9c20*/  FMUL.FTZ R11, R99, R5 ;  /* 0x00000005630b7220 */ /* 0x000fe20000410000 */
[----:B------:R-:W-:Y:S01]  /*9c30*/  HADD2.F32 R7, -RZ, R7.H0_H0 ;  /* 0x20000007ff077230 */ /* 0x000fe20000004100 */
[-C--:B------:R-:W-:Y:S01]  /*9c40*/  FMUL.FTZ R17, R89, R19.reuse ;  /* 0x0000001359117220 */ /* 0x080fe20000410000 */
[----:B------:R-:W-:Y:S01]  /*9c50*/  HADD2.F32 R6, -RZ, R6.H0_H0 ;  /* 0x20000006ff067230 */ /* 0x000fe20000004100 */
[----:B------:R-:W-:Y:S01]  /*9c60*/  FFMA.FTZ R16, R90, R19, R16 ;  /* 0x000000135a107223 */ /* 0x000fe20000010010 */
[----:B------:R-:W-:Y:S01]  /*9c70*/  LEA.HI R235, R148, R148, RZ, 0x1e ;  /* 0x0000009494eb7211 */ /* 0x000fe200078ff0ff */
[----:B------:R-:W-:Y:S01]  /*9c80*/  FFMA.FTZ R10, R100, R5, -R10 ;  /* 0x00000005640a7223 */ /* 0x000fe2000001080a */
[----:B------:R-:W-:Y:S01]  /*9c90*/  ISETP.GT.U32.AND P0, PT, R148, 0x1f, PT ;  /* 0x0000001f9400780c */ /* 0x000fe20003f04070 */
[----:B------:R-:W-:Y:S01]  /*9ca0*/  FFMA.FTZ R11, R100, R4, R11 ;  /* 0x00000004640b7223 */ /* 0x000fe2000001000b */
[----:B------:R-:W-:Y:S01]  /*9cb0*/  HADD2.F32 R149, -RZ, R149.H0_H0 ;  /* 0x20000095ff957230 */ /* 0x000fe20000004100 */
[----:B------:R-:W-:Y:S01]  /*9cc0*/  FFMA.FTZ R17, R90, R12, -R17 ;  /* 0x0000000c5a117223 */ /* 0x000fe20000010811 */
[----:B------:R-:W-:Y:S01]  /*9cd0*/  HADD2.F32 R150, -RZ, R150.H0_H0 ;  /* 0x20000096ff967230 */ /* 0x000fe20000004100 */
[----:B------:R-:W-:Y:S01]  /*9ce0*/  FMUL.FTZ R192, R192, R135 ;  /* 0x00000087c0c07220 */ /* 0x000fe20000410000 */
[----:B------:R-:W-:Y:S01]  /*9cf0*/  HADD2.F32 R151, -RZ, R151.H0_H0 ;  /* 0x20000097ff977230 */ /* 0x000fe20000004100 */
[----:B------:R-:W-:Y:S01]  /*9d00*/  FADD.FTZ R16, RZ, R16 ;  /* 0x00000010ff107221 */ /* 0x000fe20000010000 */
[----:B------:R-:W-:Y:S01]  /*9d10*/  HADD2.F32 R152, -RZ, R152.H0_H0 ;  /* 0x20000098ff987230 */ /* 0x000fe20000004100 */
[C---:B------:R-:W-:Y:S01]  /*9d20*/  FMUL.FTZ R12, R97.reuse, R10 ;  /* 0x0000000a610c7220 */ /* 0x040fe20000410000 */
[----:B------:R-:W-:Y:S01]  /*9d30*/  BSSY B0, `(.L_x_785) ;  /* 0x0000194000007945 */ /* 0x000fe20003800000 */
[----:B------:R-:W-:-:S02]  /*9d40*/  FMUL.FTZ R5, R97, R11 ;  /* 0x0000000b61057220 */ /* 0x000fc40000410000 */
[----:B------:R-:W-:Y:S02]  /*9d50*/  FADD.FTZ R17, R192, R17 ;  /* 0x00000011c0117221 */ /* 0x000fe40000010000 */
[----:B------:R-:W-:Y:S02]  /*9d60*/  FMUL.FTZ R19, R87, R16 ;  /* 0x0000001057137220 */ /* 0x000fe40000410000 */
[----:B------:R-:W-:Y:S02]  /*9d70*/  FMUL.FTZ R4, R129, UR43 ;  /* 0x0000002b81047c20 */ /* 0x000fe40008410000 */
[C---:B------:R-:W-:Y:S02]  /*9d80*/  FFMA.FTZ R12, R98.reuse, R11, R12 ;  /* 0x0000000b620c7223 */ /* 0x040fe4000001000c */
[----:B------:R-:W-:Y:S02]  /*9d90*/  FFMA.FTZ R5, R98, R10, -R5 ;  /* 0x0000000a62057223 */ /* 0x000fe40000010805 */
[----:B------:R-:W-:-:S02]  /*9da0*/  FFMA.FTZ R10, R88, R17, -R19 ;  /* 0x00000011580a7223 */ /* 0x000fc40000010813 */
[----:B------:R-:W-:Y:S02]  /*9db0*/  FMUL.RZ R20, R4, 0.15915493667125701904 ;  /* 0x3e22f98304147820 */ /* 0x000fe4000040c000 */
[----:B------:R-:W-:Y:S02]  /*9dc0*/  FMUL.FTZ R17, R87, R17 ;  /* 0x0000001157117220 */ /* 0x000fe40000410000 */
[----:B------:R-:W-:Y:S01]  /*9dd0*/  FMUL.FTZ R4, R91, R12 ;  /* 0x0000000c5b047220 */ /* 0x000fe20000410000 */
[----:B------:R-:W-:Y:S01]  /*9de0*/  MUFU.COS R58, R20 ;  /* 0x00000014003a7308 */ /* 0x000fe20000000000 */
        /* <DEDUP_REMOVED lines=8> */
[----:B------:R-:W-:-:S02]  /*9e70*/  FMUL.FTZ R12, R85, R10 ;  /* 0x0000000a550c7220 */ /* 0x000fc40000410000 */
[----:B------:R-:W-:Y:S02]  /*9e80*/  FMUL.FTZ R9, R9, R129 ;  /* 0x0000008109097220 */ /* 0x000fe40000410000 */
[C---:B------:R-:W-:Y:S02]  /*9e90*/  FMUL.FTZ R11, R89.reuse, R5 ;  /* 0x00000005590b7220 */ /* 0x040fe40000410000 */
[C---:B------:R-:W-:Y:S02]  /*9ea0*/  FFMA.FTZ R19, R86.reuse, R10, -R19 ;  /* 0x0000000a56137223 */ /* 0x040fe40000010813 */
[----:B------:R-:W-:Y:S01]  /*9eb0*/  FFMA.FTZ R12, R86, R17, R12 ;  /* 0x00000011560c7223 */ /* 0x000fe2000001000c */
[----:B------:R-:W-:Y:S01]  /*9ec0*/  MUFU.EX2 R9, R9 ;  /* 0x0000000900097308 */ /* 0x000fe20000000800 */
[-C--:B------:R-:W-:Y:S02]  /*9ed0*/  FMUL.FTZ R10, R89, R4.reuse ;  /* 0x00000004590a7220 */ /* 0x080fe40000410000 */
[----:B------:R-:W-:-:S02]  /*9ee0*/  FFMA.FTZ R11, R90, R4, -R11 ;  /* 0x000000045a0b7223 */ /* 0x000fc4000001080b */
[----:B------:R-:W-:Y:S02]  /*9ef0*/  FMUL.FTZ R190, R190, R133 ;  /* 0x00000085bebe7220 */ /* 0x000fe40000410000 */
[----:B------:R-:W-:Y:S01]  /*9f00*/  FADD.FTZ R12, RZ, R12 ;  /* 0x0000000cff0c7221 */ /* 0x000fe20000010000 */
[----:B------:R-:W2:Y:S01]  /*9f10*/  MUFU.SIN R4, R20 ;  /* 0x0000001400047308 */ /* 0x000ea20000000400 */
[----:B------:R-:W-:Y:S02]  /*9f20*/  FFMA.FTZ R10, R90, R5, R10 ;  /* 0x000000055a0a7223 */ /* 0x000fe4000001000a */
[----:B------:R-:W-:Y:S02]  /*9f30*/  FADD.FTZ R19, R190, R19 ;  /* 0x00000013be137221 */ /* 0x000fe40000010000 */
[----:B------:R-:W-:Y:S02]  /*9f40*/  FMUL.FTZ R16, R83, R12 ;  /* 0x0000000c53107220 */ /* 0x000fe40000410000 */
[----:B------:R-:W-:-:S02]  /*9f50*/  FMUL.FTZ R5, R87, R10 ;  /* 0x0000000a57057220 */ /* 0x000fc40000410000 */
[----:B------:R-:W-:Y:S02]  /*9f60*/  FMUL.FTZ R25, R83, R19 ;  /* 0x0000001353197220 */ /* 0x000fe40000410000 */
[----:B------:R-:W-:Y:S02]  /*9f70*/  FMUL.FTZ R17, R87, R11 ;  /* 0x0000000b57117220 */ /* 0x000fe40000410000 */
[----:B------:R-:W-:Y:S02]  /*9f80*/  FFMA.FTZ R16, R84, R19, -R16 ;  /* 0x0000001354107223 */ /* 0x000fe40000010810 */
[----:B------:R-:W-:Y:S02]  /*9f90*/  FMUL.FTZ R189, R189, R132 ;  /* 0x00000084bdbd7220 */ /* 0x000fe40000410000 */
[----:B------:R-:W-:Y:S02]  /*9fa0*/  FFMA.FTZ R5, R88, R11, -R5 ;  /* 0x0000000b58057223 */ /* 0x000fe40000010805 */
        /* <DEDUP_REMOVED lines=13> */
[----:B------:R-:W-:Y:S02]  /*a080*/  FFMA.FTZ R9, R82, R16, -R9 ;  /* 0x0000001052097223 */ /* 0x000fe40000010809 */
        /* <DEDUP_REMOVED lines=17> */
[C---:B0-----:R-:W-:Y:S02]  /*a1a0*/  FMUL.FTZ R4, R55.reuse, UR35 ;  /* 0x0000002337047c20 */ /* 0x041fe40008410000 */
[----:B-1----:R-:W-:Y:S02]  /*a1b0*/  FMUL.FTZ R10, R55, UR34 ;  /* 0x00000022370a7c20 */ /* 0x002fe40008410000 */
        /* <DEDUP_REMOVED lines=11> */
[C---:B------:R-:W-:Y:S02]  /*a270*/  FFMA.FTZ R4, R45.reuse, UR34, -R4 ;  /* 0x000000222d047c23 */ /* 0x040fe40008010804 */
        /* <DEDUP_REMOVED lines=63> */
[----:B------:R-:W-:-:S02]  /*a670*/  FMUL.FTZ R4, R18, UR34 ;  /* 0x0000002212047c20 */ /* 0x000fc40008410000 */
[----:B------:R-:W-:Y:S02]  /*a680*/  FMUL.FTZ R17, R16, R17 ;  /* 0x0000001110117220 */ /* 0x000fe40000410000 */
[----:B------:R-:W-:Y:S02]  /*a690*/  FADD.FTZ R11, R116, R116 ;  /* 0x00000074740b7221 */ /* 0x000fe40000010000 */
[----:B------:R-:W-:Y:S02]  /*a6a0*/  FFMA.FTZ R2, R15, UR34, -R2 ;  /* 0x000000220f027c23 */ /* 0x000fe40008010802 */
[----:B------:R-:W-:Y:S02]  /*a6b0*/  FMUL.FTZ R16, R16, R5 ;  /* 0x0000000510107220 */ /* 0x000fe40000410000 */
[C---:B------:R-:W-:Y:S02]  /*a6c0*/  FMUL.FTZ R10, R14.reuse, UR35 ;  /* 0x000000230e0a7c20 */ /* 0x040fe40008410000 */
[----:B------:R-:W-:-:S02]  /*a6d0*/  FMUL.FTZ R66, R14, UR34 ;  /* 0x000000220e427c20 */ /* 0x000fc40008410000 */
[----:B------:R-:W-:Y:S02]  /*a6e0*/  FMUL.FTZ R5, R57, R65 ;  /* 0x0000004139057220 */ /* 0x000fe40000410000 */
[----:B------:R-:W-:Y:S02]  /*a6f0*/  FFMA.FTZ R3, R58, R12, -R3 ;  /* 0x0000000c3a037223 */ /* 0x000fe40000010803 */
[----:B------:R-:W-:Y:S02]  /*a700*/  FFMA.FTZ R4, R15, UR35, R4 ;  /* 0x000000230f047c23 */ /* 0x000fe40008010004 */
[----:B------:R-:W-:Y:S02]  /*a710*/  FMUL.FTZ R12, R11, R2 ;  /* 0x000000020b0c7220 */ /* 0x000fe40000410000 */
[----:B------:R-:W-:Y:S02]  /*a720*/  FADD.FTZ R9, R115, R115 ;  /* 0x0000007373097221 */ /* 0x000fe40000010000 */
[----:B------:R-:W-:-:S02]  /*a730*/  FFMA.FTZ R10, R13, UR34, -R10 ;  /* 0x000000220d0a7c23 */ /* 0x000fc4000801080a */
[-C--:B------:R-:W-:Y:S02]  /*a740*/  FMUL.FTZ R2, R57, R64.reuse ;  /* 0x0000004039027220 */ /* 0x080fe40000410000 */
[----:B------:R-:W-:Y:S02]  /*a750*/  FFMA.FTZ R66, R13, UR35, R66 ;  /* 0x000000230d427c23 */ /* 0x000fe40008010042 */
[----:B------:R-:W-:Y:S01]  /*a760*/  FFMA.FTZ R64, R58, R64, -R5 ;  /* 0x000000403a407223 */ /* 0x000fe20000010805 */
[----:B------:R-:W-:Y:S01]  /*a770*/  HADD2.F32 R5, -RZ, R0.H0_H0 ;  /* 0x20000000ff057230 */ /* 0x000fe20000004100 */
[----:B------:R-:W-:Y:S02]  /*a780*/  FMUL.FTZ R11, R11, R4 ;  /* 0x000000040b0b7220 */ /* 0x000fe40000410000 */
        /* <DEDUP_REMOVED lines=74> */
.L_x_895:
        /* <DEDUP_REMOVED lines=10> */
[C---:B-1----:R-:W-:Y:S02]  /*acd0*/  FMUL.FTZ R66, R69.reuse, R68 ;  /* 0x0000004445427220 */ /* 0x042fe40000410000 */
[-C--:B----4-:R-:W-:Y:S02]  /*ace0*/  FMUL.FTZ R65, R69, R64.reuse ;  /* 0x0000004045417220 */ /* 0x090fe40000410000 */
[----:B------:R-:W-:Y:S02]  /*acf0*/  @P0 FADD.FTZ R79, R79, R70 ;  /* 0x000000464f4f0221 */ /* 0x000fe40000010000 */
[C---:B------:R-:W-:Y:S02]  /*ad00*/  FFMA.FTZ R64, R67.reuse, R64, R66 ;  /* 0x0000004043407223 */ /* 0x040fe40000010042 */
[----:B0-----:R-:W-:Y:S01]  /*ad10*/  @P0 FFMA.FTZ R67, R67, R68, -R65 ;  /* 0x0000004443430223 */ /* 0x001fe20000010841 */
[----:B------:R-:W0:Y:S02]  /*ad20*/  SHFL.UP PT, R70, R79, 0x2, RZ ;  /* 0x044000004f467989 */ /* 0x000e2400000e00ff */
[----:B------:R-:W-:-:S02]  /*ad30*/  FSEL R64, R69, R64, !P0 ;  /* 0x0000004045407208 */ /* 0x000fc40004000000 */
[----:B------:R-:W1:Y:S01]  /*ad40*/  SHFL.UP PT, R68, R78, 0x2, RZ ;  /* 0x044000004e447989 */ /* 0x000e6200000e00ff */
        /* <DEDUP_REMOVED lines=8> */
[----:B------:R-:W-:Y:S02]  /*add0*/  @P0 FADD.FTZ R79, R79, R70 ;  /* 0x000000464f4f0221 */ /* 0x000fe40000010000 */
[CC--:B--2---:R-:W-:Y:S02]  /*ade0*/  FMUL.FTZ R69, R64.reuse, R65.reuse ;  /* 0x0000004140457220 */ /* 0x0c4fe40000410000 */
[-C--:B---3--:R-:W-:Y:S01]  /*adf0*/  FMUL.FTZ R68, R64, R66.reuse ;  /* 0x0000004240447220 */ /* 0x088fe20000410000 */
[----:B------:R-:W0:Y:S01]  /*ae00*/  SHFL.UP PT, R70, R79, 0x4, RZ ;  /* 0x048000004f467989 */ /* 0x000e2200000e00ff */
        /* <DEDUP_REMOVED lines=9> */
[C---:B------:R-:W-:Y:S02]  /*aea0*/  FMUL.FTZ R71, R69.reuse, R68 ;  /* 0x0000004445477220 */ /* 0x040fe40000410000 */
[----:B------:R-:W-:Y:S02]  /*aeb0*/  @P0 FADD.FTZ R78, R78, R65 ;  /* 0x000000414e4e0221 */ /* 0x000fe40000010000 */
[----:B--2---:R-:W-:Y:S02]  /*aec0*/  FMUL.FTZ R65, R69, R64 ;  /* 0x0000004045417220 */ /* 0x004fe40000410000 */
[C---:B------:R-:W-:Y:S02]  /*aed0*/  FFMA.FTZ R70, R67.reuse, R70, R71 ;  /* 0x0000004643467223 */ /* 0x040fe40000010047 */
[----:B---3--:R-:W-:-:S02]  /*aee0*/  FFMA.FTZ R68, R67, R66, R65 ;  /* 0x0000004243447223 */ /* 0x008fc40000010041 */
[----:B------:R-:W-:Y:S02]  /*aef0*/  @P0 FADD.FTZ R79, R79, R70 ;  /* 0x000000464f4f0221 */ /* 0x000fe40000010000 */
[C---:B------:R-:W-:Y:S01]  /*af00*/  FMUL.FTZ R66, R69.reuse, R66 ;  /* 0x0000004245427220 */ /* 0x040fe20000410000 */
[----:B------:R-:W-:Y:S02]  /*af10*/  FSEL R68, R69, R68, !P0 ;  /* 0x0000004445447208 */ /* 0x000fe40004000000 */
[----:B------:R-:W0:Y:S01]  /*af20*/  SHFL.UP PT, R69, R79, 0x8, RZ ;  /* 0x050000004f457989 */ /* 0x000e2200000e00ff */
[----:B------:R-:W-:Y:S01]  /*af30*/  @P0 FFMA.FTZ R67, R67, R64, -R66 ;  /* 0x0000004043430223 */ /* 0x000fe20000010842 */
[----:B------:R-:W-:Y:S02]  /*af40*/  ISETP.GE.AND P0, PT, R147, 0x8, PT ;  /* 0x000000089300780c */ /* 0x000fe40003f06270 */
[----:B------:R-:W1:Y:S04]  /*af50*/  SHFL.UP PT, R66, R78, 0x8, RZ ;  /* 0x050000004e427989 */ /* 0x000e6800000e00ff */
[----:B------:R-:W2:Y:S04]  /*af60*/  SHFL.UP PT, R64, R67, 0x8, RZ ;  /* 0x0500000043407989 */ /* 0x000ea800000e00ff */
[----:B------:R-:W3:Y:S01]  /*af70*/  SHFL.UP PT, R65, R68, 0x8, RZ ;  /* 0x0500000044417989 */ /* 0x000ee200000e00ff */
[----:B0-----:R-:W-:-:S04]  /*af80*/  FMUL.FTZ R70, R68, R69 ;  /* 0x0000004544467220 */ /* 0x001fc80000410000 */
[CC--:B-1----:R-:W-:Y:S02]  /*af90*/  FFMA.FTZ R71, R67.reuse, R66.reuse, -R70 ;  /* 0x0000004243477223 */ /* 0x0c2fe40000010846 */
[C---:B------:R-:W-:Y:S02]  /*afa0*/  FMUL.FTZ R72, R68.reuse, R66 ;  /* 0x0000004244487220 */ /* 0x040fe40000410000 */
[C---:B--2---:R-:W-:Y:S02]  /*afb0*/  FMUL.FTZ R70, R68.reuse, R64 ;  /* 0x0000004044467220 */ /* 0x044fe40000410000 */
[C---:B------:R-:W-:Y:S02]  /*afc0*/  FFMA.FTZ R72, R67.reuse, R69, R72 ;  /* 0x0000004543487223 */ /* 0x040fe40000010048 */
[-C--:B---3--:R-:W-:Y:S02]  /*afd0*/  FMUL.FTZ R66, R68, R65.reuse ;  /* 0x0000004144427220 */ /* 0x088fe40000410000 */
[----:B------:R-:W-:-:S02]  /*afe0*/  FFMA.FTZ R65, R67, R65, R70 ;  /* 0x0000004143417223 */ /* 0x000fc40000010046 */
[----:B------:R-:W-:Y:S02]  /*aff0*/  @P0 FFMA.FTZ R67, R67, R64, -R66 ;  /* 0x0000004043430223 */ /* 0x000fe40000010842 */
[----:B------:R-:W-:Y:S01]  /*b000*/  @P0 FADD.FTZ R79, R79, R72 ;  /* 0x000000484f4f0221 */ /* 0x000fe20000010000 */
[----:B------:R-:W-:Y:S01]  /*b010*/  FSEL R68, R68, R65, !P0 ;  /* 0x0000004144447208 */ /* 0x000fe20004000000 */
[----:B------:R-:W-:Y:S01]  /*b020*/  @P0 FADD.FTZ R78, R78, R71 ;  /* 0x000000474e4e0221 */ /* 0x000fe20000010000 */
[----:B------:R-:W-:Y:S01]  /*b030*/  MOV R74, R67 ;  /* 0x00000043004a7202 */ /* 0x000fe20000000f00 */
[----:B------:R0:W1:Y:S03]  /*b040*/  SHFL.UP PT, R71, R67, 0x10, RZ ;  /* 0x0600000043477989 */ /* 0x00006600000e00ff */
[----:B------:R-:W-:Y:S01]  /*b050*/  MOV R76, R78 ;  /* 0x0000004e004c7202 */ /* 0x000fe20000000f00 */
[----:B------:R0:W2:Y:S04]  /*b060*/  SHFL.UP PT, R66, R79, 0x10, RZ ;  /* 0x060000004f427989 */ /* 0x0000a800000e00ff */
[----:B------:R0:W3:Y:S04]  /*b070*/  SHFL.UP PT, R77, R78, 0x10, RZ ;  /* 0x060000004e4d7989 */ /* 0x0000e800000e00ff */
[----:B------:R0:W4:Y:S02]  /*b080*/  SHFL.UP PT, R69, R68, 0x10, RZ ;  /* 0x0600000044457989 */ /* 0x00012400000e00ff */
.L_x_896:
[----:B------:R-:W-:Y:S01]  /*b090*/  ISETP.GE.AND P0, PT, R147, 0x10, PT ;  /* 0x000000109300780c */ /* 0x000fe20003f06270 */
[----:B---3--:R-:W-:-:S02]  /*b0a0*/  FMUL.FTZ R65, R77, R68 ;  /* 0x000000444d417220 */ /* 0x008fc40000410000 */
[C---:B--2---:R-:W-:Y:S02]  /*b0b0*/  FMUL.FTZ R64, R66.reuse, R68 ;  /* 0x0000004442407220 */ /* 0x044fe40000410000 */
[----:B------:R-:W-:Y:S02]  /*b0c0*/  FFMA.FTZ R66, R66, R74, R65 ;  /* 0x0000004a42427223 */ /* 0x000fe40000010041 */
[----:B-1----:R-:W-:Y:S02]  /*b0d0*/  FMUL.FTZ R65, R71, R68 ;  /* 0x0000004447417220 */ /* 0x002fe40000410000 */
[-C--:B0-----:R-:W-:Y:S01]  /*b0e0*/  FFMA.FTZ R67, R77, R74.reuse, -R64 ;  /* 0x0000004a4d437223 */ /* 0x081fe20000010840 */
[----:B------:R-:W-:Y:S01]  /*b0f0*/  MOV R77, R79 ;  /* 0x0000004f004d7202 */ /* 0x000fe20000000f00 */
[C---:B----4-:R-:W-:Y:S02]  /*b100*/  FFMA.FTZ R65, R69.reuse, R74, R65 ;  /* 0x0000004a45417223 */ /* 0x050fe40000010041 */
[----:B------:R-:W-:-:S02]  /*b110*/  FMUL.FTZ R64, R69, R68 ;  /* 0x0000004445407220 */ /* 0x000fc40000410000 */
[----:B------:R-:W-:Y:S01]  /*b120*/  @P0 FADD.FTZ R76, R67, R76 ;  /* 0x0000004c434c0221 */ /* 0x000fe20000010000 */
[----:B------:R-:W-:Y:S01]  /*b130*/  FSEL R67, R68, R65, !P0 ;  /* 0x0000004144437208 */ /* 0x000fe20004000000 */
[----:B------:R-:W-:Y:S02]  /*b140*/  @P0 FFMA.FTZ R74, R71, R74, -R64 ;  /* 0x0000004a474a0223 */ /* 0x000fe40000010840 */
[----:B------:R-:W-:Y:S01]  /*b150*/  @P0 FADD.FTZ R77, R66, R77 ;  /* 0x0000004d424d0221 */ /* 0x000fe20000010000 */
[----:B------:R-:W-:Y:S05]  /*b160*/  BRA.CONV ~URZ, `(.L_x_789) ;  /* 0x000000537f007947 */ /* 0x000fea000b800000 */
[----:B------:R-:W-:Y:S01]  /*b170*/  HFMA2.MMA R66, -RZ, RZ, 0, 1.847743988037109375e-06 ;  /* 0x0000001fff427435 */ /* 0x000fe200000001ff */
[----:B------:R-:W-:Y:S02]  /*b180*/  MOV R64, R74 ;  /* 0x0000004a00407202 */ /* 0x000fe40000000f00 */
[----:B------:R-:W-:Y:S02]  /*b190*/  MOV R247, 0xffffffff ;  /* 0xffffffff00f77802 */ /* 0x000fe40000000f00 */
[----:B------:R-:W-:-:S02]  /*b1a0*/  MOV R65, 0xb1c0 ;  /* 0x0000b1c000417802 */ /* 0x000fc40000000f00 */
[----:B------:R-:W-:Y:S05]  /*b1b0*/  CALL.REL.NOINC `($__internal_22_$__cuda_sm70_shflsync_idx_p) ;  /* 0x0000ae2000007944 */ /* 0x000fea0003c00000 */
.L_x_789:
[----:B------:R-:W-:Y:S05]  /*b1c0*/  BRA.CONV ~URZ, `(.L_x_790) ;  /* 0x000000537f007947 */ /* 0x000fea000b800000 */
[----:B-1----:R-:W-:Y:S01]  /*b1d0*/  HFMA2.MMA R66, -RZ, RZ, 0, 1.847743988037109375e-06 ;  /* 0x0000001fff427435 */ /* 0x002fe200000001ff */
[----:B------:R-:W-:-:S02]  /*b1e0*/  MOV R64, R67 ;  /* 0x0000004300407202 */ /* 0x000fc40000000f00 */
[----:B------:R-:W-:Y:S02]  /*b1f0*/  MOV R247, 0xffffffff ;  /* 0xffffffff00f77802 */ /* 0x000fe40000000f00 */
[----:B------:R-:W-:Y:S02]  /*b200*/  MOV R65, 0xb220 ;  /* 0x0000b22000417802 */ /* 0x000fe40000000f00 */
[----:B0-----:R-:W-:Y:S05]  /*b210*/  CALL.REL.NOINC `($__internal_22_$__cuda_sm70_shflsync_idx_p) ;  /* 0x0000adc000007944 */ /* 0x001fea0003c00000 */
.L_x_790:
[----:B------:R-:W-:Y:S05]  /*b220*/  BRA.CONV ~URZ, `(.L_x_791) ;  /* 0x000000537f007947 */ /* 0x000fea000b800000 */
[----:B-1----:R-:W-:Y:S01]  /*b230*/  HFMA2.MMA R66, -RZ, RZ, 0, 1.847743988037109375e-06 ;  /* 0x0000001fff427435 */ /* 0x002fe200000001ff */
[----:B------:R-:W-:Y:S02]  /*b240*/  MOV R64, R76 ;  /* 0x0000004c00407202 */ /* 0x000fe40000000f00 */
[----:B------:R-:W-:Y:S02]  /*b250*/  MOV R247, 0xffffffff ;  /* 0xffffffff00f77802 */ /* 0x000fe40000000f00 */
[----:B------:R-:W-:Y:S02]  /*b260*/  MOV R65, 0xb280 ;  /* 0x0000b28000417802 */ /* 0x000fe40000000f00 */
[----:B0-----:R-:W-:Y:S05]  /*b270*/  CALL.REL.NOINC `($__internal_22_$__cuda_sm70_shflsync_idx_p) ;  /* 0x0000ad6000007944 */ /* 0x001fea0003c00000 */
.L_x_791:
[----:B------:R-:W-:Y:S05]  /*b280*/  BRA.CONV ~URZ, `(.L_x_792) ;  /* 0x000000537f007947 */ /* 0x000fea000b800000 */
[----:B-1----:R-:W-:Y:S01]  /*b290*/  HFMA2.MMA R66, -RZ, RZ, 0, 1.847743988037109375e-06 ;  /* 0x0000001fff427435 */ /* 0x002fe200000001ff */
[----:B------:R-:W-:Y:S02]  /*b2a0*/  MOV R64, R77 ;  /* 0x0000004d00407202 */ /* 0x000fe40000000f00 */
[----:B------:R-:W-:-:S02]  /*b2b0*/  MOV R247, 0xffffffff ;  /* 0xffffffff00f77802 */ /* 0x000fc40000000f00 */
[----:B------:R-:W-:Y:S02]  /*b2c0*/  MOV R65, 0xb2e0 ;  /* 0x0000b2e000417802 */ /* 0x000fe40000000f00 */
[----:B0-----:R-:W-:Y:S05]  /*b2d0*/  CALL.REL.NOINC `($__internal_22_$__cuda_sm70_shflsync_idx_p) ;  /* 0x0000ad0000007944 */ /* 0x001fea0003c00000 */
.L_x_792:
[----:B------:R-:W-:Y:S05]  /*b2e0*/  BRA.DIV ~URZ, `(.L_x_793) ;  /* 0x00009ab27f007947 */ /* 0x000fea000b800000 */
[----:B------:R2:W3:Y:S04]  /*b2f0*/  SHFL.IDX PT, R72, R60, RZ, 0x1f ;  /* 0x00001fff3c487589 */ /* 0x0004e800000e0000 */
[----:B------:R2:W4:Y:S04]  /*b300*/  SHFL.IDX PT, R73, R61, RZ, 0x1f ;  /* 0x00001fff3d497589 */ /* 0x00052800000e0000 */
[----:B------:R-:W1:Y:S04]  /*b310*/  SHFL.IDX PT, R62, R62, RZ, 0x1f ;  /* 0x00001fff3e3e7589 */ /* 0x000e6800000e0000 */
[----:B------:R2:W0:Y:S04]  /*b320*/  SHFL.IDX PT, R75, R63, RZ, 0x1f ;  /* 0x00001fff3f4b7589 */ /* 0x00042800000e0000 */
[----:B------:R2:W0:Y:S04]  /*b330*/  SHFL.UP PT, R60, R74, 0x1, RZ ;  /* 0x042000004a3c7989 */ /* 0x00042800000e00ff */
[----:B------:R-:W0:Y:S04]  /*b340*/  SHFL.UP PT, R67, R67, 0x1, RZ ;  /* 0x0420000043437989 */ /* 0x000e2800000e00ff */
[----:B------:R-:W0:Y:S04]  /*b350*/  SHFL.UP PT, R76, R76, 0x1, RZ ;  /* 0x042000004c4c7989 */ /* 0x000e2800000e00ff */
[----:B------:R-:W0:Y:S02]  /*b360*/  SHFL.UP PT, R77, R77, 0x1, RZ ;  /* 0x042000004d4d7989 */ /* 0x000e2400000e00ff */
.L_x_897:
[----:B--234-:R-:W2:Y:S01]  /*b370*/  LDS.128 R68, [R202+0x6370] ;  /* 0x00637000ca447984 */ /* 0x01cea20000000c00 */
[----:B-1----:R-:W-:Y:S01]  /*b380*/  MOV R74, R62 ;  /* 0x0000003e004a7202 */ /* 0x002fe20000000f00 */
[----:B0-----:R-:W-:-:S02]  /*b390*/  FMUL.FTZ R61, R73, R67 ;  /* 0x00000043493d7220 */ /* 0x001fc40000410000 */
[CC--:B------:R-:W-:Y:S02]  /*b3a0*/  FMUL.FTZ R62, R72.reuse, R67.reuse ;  /* 0x00000043483e7220 */ /* 0x0c0fe40000410000 */
[-C--:B------:R-:W-:Y:S02]  /*b3b0*/  @P1 FFMA.FTZ R72, R72, R60.reuse, -R61 ;  /* 0x0000003c48481223 */ /* 0x080fe4000001083d */
[CC--:B------:R-:W-:Y:S02]  /*b3c0*/  FMUL.FTZ R61, R75.reuse, R67.reuse ;  /* 0x000000434b3d7220 */ /* 0x0c0fe40000410000 */
[C---:B------:R-:W-:Y:S02]  /*b3d0*/  FMUL.FTZ R63, R74.reuse, R67 ;  /* 0x000000434a3f7220 */ /* 0x040fe40000410000 */
        /* <DEDUP_REMOVED lines=41> */
.L_x_786:
[----:B------:R-:W-:Y:S05]  /*b670*/  BSYNC B0 ;  /* 0x0000000000007941 */ /* 0x000fea0003800000 */
.L_x_785:
        /* <DEDUP_REMOVED lines=17> */
[----:B------:R-:W-:Y:S01]  /*b790*/  FADD.FTZ R63, R2, R63 ;  /* 0x0000003f023f7221 */ /* 0x000fe20000010000 */
[----:B------:R-:W-:Y:S01]  /*b7a0*/  ISETP.NE.OR P0, PT, R238, RZ, P0 ;  /* 0x000000ffee00720c */ /* 0x000fe20000705670 */
        /* <DEDUP_REMOVED lines=8> */
[----:B------:R-:W-:-:S02]  /*b830*/  FMUL.FTZ R61, R57, R95 ;  /* 0x0000005f393d7220 */ /* 0x000fc40000410000 */
[C---:B------:R-:W-:Y:S02]  /*b840*/  FMUL.FTZ R64, R83.reuse, -R62 ;  /* 0x8000003e53407220 */ /* 0x040fe40000410000 */
[----:B------:R-:W-:Y:S02]  /*b850*/  FMUL.FTZ R67, R83, -R63 ;  /* 0x8000003f53437220 */ /* 0x000fe40000410000 */
[C---:B------:R-:W-:Y:S02]  /*b860*/  FFMA.FTZ R60, R58.reuse, -R95, R60 ;  /* 0x8000005f3a3c7223 */ /* 0x040fe4000001003c */
[----:B------:R-:W-:Y:S02]  /*b870*/  FFMA.FTZ R61, R58, R94, -R61 ;  /* 0x0000005e3a3d7223 */ /* 0x000fe4000001083d */
[C---:B------:R-:W-:Y:S02]  /*b880*/  FFMA.FTZ R65, R84.reuse, R63, -R64 ;  /* 0x0000003f54417223 */ /* 0x040fe40000010840 */
[----:B------:R-:W-:-:S02]  /*b890*/  FFMA.FTZ R64, R84, R62, R67 ;  /* 0x0000003e54407223 */ /* 0x000fc40000010043 */
[CC--:B------:R-:W-:Y:S02]  /*b8a0*/  FMUL.FTZ R62, R59.reuse, -R60.reuse ;  /* 0x8000003c3b3e7220 */ /* 0x0c0fe40000410000 */
[-C--:B------:R-:W-:Y:S02]  /*b8b0*/  FMUL.FTZ R63, R59, -R61.reuse ;  /* 0x8000003d3b3f7220 */ /* 0x080fe40000410000 */
[----:B------:R-:W-:Y:S02]  /*b8c0*/  FADD.FTZ R64, -R9, R64 ;  /* 0x0000004009407221 */ /* 0x000fe40000010100 */
[----:B------:R-:W-:Y:S02]  /*b8d0*/  FADD.FTZ R65, R10, R65 ;  /* 0x000000410a417221 */ /* 0x000fe40000010000 */
[C---:B------:R-:W-:Y:S02]  /*b8e0*/  FFMA.FTZ R62, R80.reuse, R61, -R62 ;  /* 0x0000003d503e7223 */ /* 0x040fe4000001083e */
[----:B------:R-:W-:-:S02]  /*b8f0*/  FFMA.FTZ R63, R80, R60, R63 ;  /* 0x0000003c503f7223 */ /* 0x000fc4000001003f */
[C---:B------:R-:W-:Y:S02]  /*b900*/  FMUL.FTZ R66, R85.reuse, -R64 ;  /* 0x8000004055427220 */ /* 0x040fe40000410000 */
[----:B------:R-:W-:Y:S02]  /*b910*/  FMUL.FTZ R67, R85, -R65 ;  /* 0x8000004155437220 */ /* 0x000fe40000410000 */
[C---:B------:R-:W-:Y:S02]  /*b920*/  FMUL.FTZ R60, R81.reuse, -R62 ;  /* 0x8000003e513c7220 */ /* 0x040fe40000410000 */
[----:B------:R-:W-:Y:S02]  /*b930*/  FMUL.FTZ R61, R81, -R63 ;  /* 0x8000003f513d7220 */ /* 0x000fe40000410000 */
[C---:B------:R-:W-:Y:S02]  /*b940*/  FFMA.FTZ R65, R86.reuse, R65, -R66 ;  /* 0x0000004156417223 */ /* 0x040fe40000010842 */
[----:B------:R-:W-:-:S02]  /*b950*/  FFMA.FTZ R64, R86, R64, R67 ;  /* 0x0000004056407223 */ /* 0x000fc40000010043 */
[C---:B------:R-:W-:Y:S02]  /*b960*/  FFMA.FTZ R60, R82.reuse, R63, R60 ;  /* 0x0000003f523c7223 */ /* 0x040fe4000001003c */
[----:B------:R-:W-:Y:S02]  /*b970*/  FFMA.FTZ R61, R82, R62, -R61 ;  /* 0x0000003e523d7223 */ /* 0x000fe4000001083d */
[----:B------:R-:W-:Y:S02]  /*b980*/  FADD.FTZ R65, R12, R65 ;  /* 0x000000410c417221 */ /* 0x000fe40000010000 */
[----:B------:R-:W-:Y:S02]  /*b990*/  FADD.FTZ R64, -R11, R64 ;  /* 0x000000400b407221 */ /* 0x000fe40000010100 */
[C---:B------:R-:W-:Y:S02]  /*b9a0*/  FMUL.FTZ R62, R83.reuse, -R60 ;  /* 0x8000003c533e7220 */ /* 0x040fe40000410000 */
[----:B------:R-:W-:-:S02]  /*b9b0*/  FMUL.FTZ R63, R83, -R61 ;  /* 0x8000003d533f7220 */ /* 0x000fc40000410000 */
[C---:B------:R-:W-:Y:S02]  /*b9c0*/  FMUL.FTZ R67, R87.reuse, -R65 ;  /* 0x8000004157437220 */ /* 0x040fe40000410000 */
[----:B------:R-:W-:Y:S02]  /*b9d0*/  FMUL.FTZ R66, R87, -R64 ;  /* 0x8000004057427220 */ /* 0x000fe40000410000 */
[C---:B------:R-:W-:Y:S02]  /*b9e0*/  FFMA.FTZ R62, R84.reuse, R61, -R62 ;  /* 0x0000003d543e7223 */ /* 0x040fe4000001083e */
[----:B------:R-:W-:Y:S02]  /*b9f0*/  FFMA.FTZ R63, R84, R60, R63 ;  /* 0x0000003c543f7223 */ /* 0x000fe4000001003f */
[C---:B------:R-:W-:Y:S02]  /*ba00*/  FFMA.FTZ R67, R88.reuse, R64, R67 ;  /* 0x0000004058437223 */ /* 0x040fe40000010043 */
[----:B------:R-:W-:-:S02]  /*ba10*/  FFMA.FTZ R66, R88, R65, -R66 ;  /* 0x0000004158427223 */ /* 0x000fc40000010842 */
[CC--:B------:R-:W-:Y:S02]  /*ba20*/  FMUL.FTZ R60, R85.reuse, -R62.reuse ;  /* 0x8000003e553c7220 */ /* 0x0c0fe40000410000 */
[-C--:B------:R-:W-:Y:S02]  /*ba30*/  FMUL.FTZ R61, R85, -R63.reuse ;  /* 0x8000003f553d7220 */ /* 0x080fe40000410000 */
[----:B------:R-:W-:Y:S02]  /*ba40*/  FADD.FTZ R67, -R16, R67 ;  /* 0x0000004310437221 */ /* 0x000fe40000010100 */
[----:B------:R-:W-:Y:S02]  /*ba50*/  FADD.FTZ R66, R17, R66 ;  /* 0x0000004211427221 */ /* 0x000fe40000010000 */
[C---:B------:R-:W-:Y:S02]  /*ba60*/  FFMA.FTZ R60, R86.reuse, R63, R60 ;  /* 0x0000003f563c7223 */ /* 0x040fe4000001003c */
[----:B------:R-:W-:-:S02]  /*ba70*/  FFMA.FTZ R61, R86, R62, -R61 ;  /* 0x0000003e563d7223 */ /* 0x000fc4000001083d */
[C---:B------:R-:W-:Y:S02]  /*ba80*/  FMUL.FTZ R65, R89.reuse, -R67 ;  /* 0x8000004359417220 */ /* 0x040fe40000410000 */
[----:B------:R-:W-:Y:S02]  /*ba90*/  FMUL.FTZ R64, R89, -R66 ;  /* 0x8000004259407220 */ /* 0x000fe40000410000 */
[C---:B------:R-:W-:Y:S02]  /*baa0*/  FMUL.FTZ R62, R87.reuse, -R60 ;  /* 0x8000003c573e7220 */ /* 0x040fe40000410000 */
[----:B------:R-:W-:Y:S02]  /*bab0*/  FMUL.FTZ R63, R87, -R61 ;  /* 0x8000003d573f7220 */ /* 0x000fe40000410000 */
[C---:B------:R-:W-:Y:S02]  /*bac0*/  FFMA.FTZ R65, R90.reuse, R66, -R65 ;  /* 0x000000425a417223 */ /* 0x040fe40000010841 */
[----:B------:R-:W-:-:S02]  /*bad0*/  FFMA.FTZ R64, R90, R67, R64 ;  /* 0x000000435a407223 */ /* 0x000fc40000010040 */
[C---:B------:R-:W-:Y:S02]  /*bae0*/  FFMA.FTZ R62, R88.reuse, R61, -R62 ;  /* 0x0000003d583e7223 */ /* 0x040fe4000001083e */
[----:B------:R-:W-:Y:S02]  /*baf0*/  FFMA.FTZ R63, R88, R60, R63 ;  /* 0x0000003c583f7223 */ /* 0x000fe4000001003f */
[----:B------:R-:W-:Y:S02]  /*bb00*/  FADD.FTZ R65, R20, R65 ;  /* 0x0000004114417221 */ /* 0x000fe40000010000 */
[----:B------:R-:W-:Y:S02]  /*bb10*/  FADD.FTZ R64, -R19, R64 ;  /* 0x0000004013407221 */ /* 0x000fe40000010100 */
[C---:B------:R-:W-:Y:S02]  /*bb20*/  FMUL.FTZ R60, R89.reuse, -R62 ;  /* 0x8000003e593c7220 */ /* 0x040fe40000410000 */
[----:B------:R-:W-:-:S02]  /*bb30*/  FMUL.FTZ R61, R89, -R63 ;  /* 0x8000003f593d7220 */ /* 0x000fc40000410000 */
[C---:B------:R-:W-:Y:S02]  /*bb40*/  FMUL.FTZ R67, R91.reuse, -R65 ;  /* 0x800000415b437220 */ /* 0x040fe40000410000 */
[----:B------:R-:W-:Y:S02]  /*bb50*/  FMUL.FTZ R66, R91, -R64 ;  /* 0x800000405b427220 */ /* 0x000fe40000410000 */
[C---:B------:R-:W-:Y:S02]  /*bb60*/  FFMA.FTZ R60, R90.reuse, R63, R60 ;  /* 0x0000003f5a3c7223 */ /* 0x040fe4000001003c */
[----:B------:R-:W-:Y:S02]  /*bb70*/  FFMA.FTZ R61, R90, R62, -R61 ;  /* 0x0000003e5a3d7223 */ /* 0x000fe4000001083d */
[C---:B------:R-:W-:Y:S02]  /*bb80*/  FFMA.FTZ R64, R96.reuse, R64, R67 ;  /* 0x0000004060407223 */ /* 0x040fe40000010043 */
[----:B------:R-:W-:-:S02]  /*bb90*/  FFMA.FTZ R65, R96, R65, -R66 ;  /* 0x0000004160417223 */ /* 0x000fc40000010842 */
[CC--:B------:R-:W-:Y:S02]  /*bba0*/  FMUL.FTZ R62, R91.reuse, -R60.reuse ;  /* 0x8000003c5b3e7220 */ /* 0x0c0fe40000410000 */
[-C--:B------:R-:W-:Y:S02]  /*bbb0*/  FMUL.FTZ R63, R91, -R61.reuse ;  /* 0x8000003d5b3f7220 */ /* 0x080fe40000410000 */
[----:B------:R-:W-:Y:S02]  /*bbc0*/  FADD.FTZ R64, -R25, R64 ;  /* 0x0000004019407221 */ /* 0x000fe40000010100 */
[----:B------:R-:W-:Y:S02]  /*bbd0*/  FADD.FTZ R65, R26, R65 ;  /* 0x000000411a417221 */ /* 0x000fe40000010000 */
[C---:B------:R-:W-:Y:S02]  /*bbe0*/  FFMA.FTZ R62, R96.reuse, R61, -R62 ;  /* 0x0000003d603e7223 */ /* 0x040fe4000001083e */
[----:B------:R-:W-:-:S02]  /*bbf0*/  FFMA.FTZ R63, R96, R60, R63 ;  /* 0x0000003c603f7223 */ /* 0x000fc4000001003f */
[C---:B------:R-:W-:Y:S02]  /*bc00*/  FMUL.FTZ R66, R97.reuse, -R64 ;  /* 0x8000004061427220 */ /* 0x040fe40000410000 */
[C---:B------:R-:W-:Y:S02]  /*bc10*/  FMUL.FTZ R67, R97.reuse, -R65 ;  /* 0x8000004161437220 */ /* 0x040fe40000410000 */
        /* <DEDUP_REMOVED lines=13> */
[C---:B------:R-:W-:Y:S02]  /*bcf0*/  FFMA.FTZ R63, R100.reuse, R60, R63 ;  /* 0x0000003c643f7223 */ /* 0x040fe4000001003f */
[C---:B------:R-:W-:Y:S01]  /*bd00*/  FFMA.FTZ R64, R100.reuse, R64, R67 ;  /* 0x0000004064407223 */ /* 0x040fe20000010043 */
[----:B------:R-:W0:Y:S01]  /*bd10*/  LDS.64 R60, [R235.X16+0x6378] ;  /* 0x00637800eb3c7984 */ /* 0x000e22000000ca00 */
[----:B------:R-:W-:-:S02]  /*bd20*/  FFMA.FTZ R65, R100, R65, -R66 ;  /* 0x0000004164417223 */ /* 0x000fc40000010842 */
[CC--:B------:R-:W-:Y:S02]  /*bd30*/  FMUL.FTZ R67, R101.reuse, -R63.reuse ;  /* 0x8000003f65437220 */ /* 0x0c0fe40000410000 */
[-C--:B------:R-:W-:Y:S02]  /*bd40*/  FMUL.FTZ R66, R101, -R62.reuse ;  /* 0x8000003e65427220 */ /* 0x080fe40000410000 */
[----:B------:R-:W-:Y:S02]  /*bd50*/  FADD.FTZ R64, -R33, R64 ;  /* 0x0000004021407221 */ /* 0x000fe40000010100 */
[----:B------:R-:W-:Y:S02]  /*bd60*/  FADD.FTZ R65, R34, R65 ;  /* 0x0000004122417221 */ /* 0x000fe40000010000 */
[C---:B------:R-:W-:Y:S02]  /*bd70*/  FFMA.FTZ R67, R102.reuse, R62, -R67 ;  /* 0x0000003e66437223 */ /* 0x040fe40000010843 */
[----:B------:R-:W-:-:S02]  /*bd80*/  FFMA.FTZ R66, R102, R63, R66 ;  /* 0x0000003f66427223 */ /* 0x000fc40000010042 */
[CC--:B------:R-:W-:Y:S02]  /*bd90*/  FMUL.FTZ R62, R101.reuse, -R64.reuse ;  /* 0x80000040653e7220 */ /* 0x0c0fe40000410000 */
[-C--:B------:R-:W-:Y:S02]  /*bda0*/  FMUL.FTZ R63, R101, -R65.reuse ;  /* 0x80000041653f7220 */ /* 0x080fe40000410000 */
[C---:B------:R-:W-:Y:S02]  /*bdb0*/  FFMA.FTZ R65, R102.reuse, R65, -R62 ;  /* 0x0000004166417223 */ /* 0x040fe4000001083e */
[----:B------:R-:W-:Y:S02]  /*bdc0*/  FFMA.FTZ R64, R102, R64, R63 ;  /* 0x0000004066407223 */ /* 0x000fe4000001003f */
[C---:B------:R-:W-:Y:S02]  /*bdd0*/  FMUL.FTZ R62, R103.reuse, -R66 ;  /* 0x80000042673e7220 */ /* 0x040fe40000410000 */
[----:B------:R-:W-:-:S02]  /*bde0*/  FMUL.FTZ R63, R103, -R67 ;  /* 0x80000043673f7220 */ /* 0x000fc40000410000 */
[----:B------:R-:W-:Y:S02]  /*bdf0*/  FADD.FTZ R65, R36, R65 ;  /* 0x0000004124417221 */ /* 0x000fe40000010000 */
[----:B------:R-:W-:Y:S02]  /*be00*/  FADD.FTZ R64, -R35, R64 ;  /* 0x0000004023407221 */ /* 0x000fe40000010100 */
[C---:B------:R-:W-:Y:S02]  /*be10*/  FFMA.FTZ R62, R104.reuse, R67, -R62 ;  /* 0x00000043683e7223 */ /* 0x040fe4000001083e */
[----:B------:R-:W-:Y:S02]  /*be20*/  FFMA.FTZ R63, R104, R66, R63 ;  /* 0x00000042683f7223 */ /* 0x000fe4000001003f */
[C---:B------:R-:W-:Y:S02]  /*be30*/  FMUL.FTZ R67, R103.reuse, -R65 ;  /* 0x8000004167437220 */ /* 0x040fe40000410000 */
[----:B------:R-:W-:-:S02]  /*be40*/  FMUL.FTZ R66, R103, -R64 ;  /* 0x8000004067427220 */ /* 0x000fc40000410000 */
[C---:B------:R-:W-:Y:S02]  /*be50*/  FFMA.FTZ R64, R104.reuse, R64, R67 ;  /* 0x0000004068407223 */ /* 0x040fe40000010043 */
[----:B------:R-:W-:Y:S02]  /*be60*/  FFMA.FTZ R65, R104, R65, -R66 ;  /* 0x0000004168417223 */ /* 0x000fe40000010842 */
[C---:B------:R-:W-:Y:S02]  /*be70*/  FMUL.FTZ R67, R105.reuse, -R63 ;  /* 0x8000003f69437220 */ /* 0x040fe40000410000 */
[----:B------:R-:W-:Y:S02]  /*be80*/  FMUL.FTZ R66, R105, -R62 ;  /* 0x8000003e69427220 */ /* 0x000fe40000410000 */
[----:B------:R-:W-:Y:S02]  /*be90*/  FADD.FTZ R64, -R41, R64 ;  /* 0x0000004029407221 */ /* 0x000fe40000010100 */
[----:B------:R-:W-:-:S02]  /*bea0*/  FADD.FTZ R65, R42, R65 ;  /* 0x000000412a417221 */ /* 0x000fc40000010000 */
[C---:B------:R-:W-:Y:S02]  /*beb0*/  FFMA.FTZ R67, R106.reuse, R62, -R67 ;  /* 0x0000003e6a437223 */ /* 0x040fe40000010843 */
[C---:B------:R-:W-:Y:S02]  /*bec0*/  FFMA.FTZ R66, R106.reuse, R63, R66 ;  /* 0x0000003f6a427223 */ /* 0x040fe40000010042 */
[CC--:B------:R-:W-:Y:S02]  /*bed0*/  FMUL.FTZ R62, R105.reuse, -R64.reuse ;  /* 0x80000040693e7220 */ /* 0x0c0fe40000410000 */
[-C--:B------:R-:W-:Y:S02]  /*bee0*/  FMUL.FTZ R63, R105, -R65.reuse ;  /* 0x80000041693f7220 */ /* 0x080fe40000410000 */
[C---:B------:R-:W-:Y:S02]  /*bef0*/  FFMA.FTZ R69, R106.reuse, R65, -R62 ;  /* 0x000000416a457223 */ /* 0x040fe4000001083e */
[----:B------:R-:W-:-:S02]  /*bf00*/  FFMA.FTZ R62, R106, R64, R63 ;  /* 0x000000406a3e7223 */ /* 0x000fc4000001003f */
[----:B0-----:R-:W-:Y:S02]  /*bf10*/  FMUL.FTZ R63, R123, R61 ;  /* 0x0000003d7b3f7220 */ /* 0x001fe40000410000 */
[----:B------:R-:W-:Y:S02]  /*bf20*/  FADD.FTZ R62, -R43, R62 ;  /* 0x0000003e2b3e7221 */ /* 0x000fe40000010100 */
[----:B------:R-:W-:Y:S02]  /*bf30*/  FMUL.FTZ R123, R123, R60 ;  /* 0x0000003c7b7b7220 */ /* 0x000fe40000410000 */
[----:B------:R-:W-:Y:S02]  /*bf40*/  FMUL.FTZ R64, R107, -R66 ;  /* 0x800000426b407220 */ /* 0x000fe40000410000 */
[----:B------:R-:W-:Y:S02]  /*bf50*/  FFMA.FTZ R60, R122, R60, -R63 ;  /* 0x0000003c7a3c7223 */ /* 0x000fe4000001083f */
[----:B------:R-:W-:-:S02]  /*bf60*/  FADD.FTZ R69, R44, R69 ;  /* 0x000000452c457221 */ /* 0x000fc40000010000 */
[CC--:B------:R-:W-:Y:S02]  /*bf70*/  FMUL.FTZ R63, R107.reuse, -R62.reuse ;  /* 0x8000003e6b3f7220 */ /* 0x0c0fe40000410000 */
[CC--:B------:R-:W-:Y:S02]  /*bf80*/  FMUL.FTZ R65, R107.reuse, -R67.reuse ;  /* 0x800000436b417220 */ /* 0x0c0fe40000410000 */
[C---:B------:R-:W-:Y:S02]  /*bf90*/  FFMA.FTZ R64, R108.reuse, R67, -R64 ;  /* 0x000000436c407223 */ /* 0x040fe40000010840 */
[-C--:B------:R-:W-:Y:S02]  /*bfa0*/  FMUL.FTZ R67, R107, -R69.reuse ;  /* 0x800000456b437220 */ /* 0x080fe40000410000 */
[C---:B------:R-:W-:Y:S02]  /*bfb0*/  FFMA.FTZ R63, R108.reuse, R69, -R63 ;  /* 0x000000456c3f7223 */ /* 0x040fe4000001083f */
[----:B------:R-:W-:-:S02]  /*bfc0*/  FFMA.FTZ R62, R108, R62, R67 ;  /* 0x0000003e6c3e7223 */ /* 0x000fc40000010043 */
[----:B------:R-:W-:Y:S02]  /*bfd0*/  FADD.FTZ R63, R50, R63 ;  /* 0x0000003f323f7221 */ /* 0x000fe40000010000 */
[----:B------:R-:W-:Y:S02]  /*bfe0*/  FFMA.FTZ R123, R122, R61, R123 ;  /* 0x0000003d7a7b7223 */ /* 0x000fe4000001007b */
[----:B------:R-:W-:Y:S02]  /*bff0*/  FADD.FTZ R62, -R49, R62 ;  /* 0x0000003e313e7221 */ /* 0x000fe40000010100 */
[----:B------:R-:W-:Y:S02]  /*c000*/  FMUL.FTZ R67, R109, -R63 ;  /* 0x8000003f6d437220 */ /* 0x000fe40000410000 */
[----:B------:R-:W-:Y:S02]  /*c010*/  FADD.FTZ R201, R201, R60 ;  /* 0x0000003cc9c97221 */ /* 0x000fe40000010000 */
[----:B------:R-:W-:-:S02]  /*c020*/  FADD.FTZ R123, RZ, R123 ;  /* 0x0000007bff7b7221 */ /* 0x000fc40000010000 */
[----:B------:R-:W-:Y:S02]  /*c030*/  FFMA.FTZ R65, R108, R66, R65 ;  /* 0x000000426c417223 */ /* 0x000fe40000010041 */
[CC--:B------:R-:W-:Y:S02]  /*c040*/  FMUL.FTZ R61, R109.reuse, -R62.reuse ;  /* 0x8000003e6d3d7220 */ /* 0x0c0fe40000410000 */
[C---:B------:R-:W-:Y:S02]  /*c050*/  FFMA.FTZ R66, R110.reuse, R62, R67 ;  /* 0x0000003e6e427223 */ /* 0x040fe40000010043 */
[C---:B------:R-:W-:Y:S02]  /*c060*/  FMUL.FTZ R62, R109.reuse, R201 ;  /* 0x000000c96d3e7220 */ /* 0x040fe40000410000 */
[----:B------:R-:W-:Y:S02]  /*c070*/  FMUL.FTZ R60, R109, R123 ;  /* 0x0000007b6d3c7220 */ /* 0x000fe40000410000 */
[----:B------:R-:W-:-:S02]  /*c080*/  FFMA.FTZ R69, R110, R63, -R61 ;  /* 0x0000003f6e457223 */ /* 0x000fc4000001083d */
[C---:B------:R-:W-:Y:S02]  /*c090*/  FFMA.FTZ R122, R110.reuse, R123, R62 ;  /* 0x0000007b6e7a7223 */ /* 0x040fe4000001003e */
[----:B------:R-:W-:Y:S02]  /*c0a0*/  FFMA.FTZ R61, R110, R201, -R60 ;  /* 0x000000c96e3d7223 */ /* 0x000fe4000001083c */
[----:B------:R-:W-:Y:S02]  /*c0b0*/  FADD.FTZ R122, RZ, R122 ;  /* 0x0000007aff7a7221 */ /* 0x000fe40000010000 */
[----:B------:R-:W-:Y:S01]  /*c0c0*/  FADD.FTZ R200, R200, R61 ;  /* 0x0000003dc8c87221 */ /* 0x000fe20000010000 */
[----:B------:R-:W-:Y:S01]  /*c0d0*/  HFMA2.MMA R61, -RZ, RZ, 0, 0 ;  /* 0x00000000ff3d7435 */ /* 0x000fe200000001ff */
[----:B------:R-:W-:Y:S02]  /*c0e0*/  FADD.FTZ R67, -R51, R66 ;  /* 0x0000004233437221 */ /* 0x000fe40000010100 */
[----:B------:R-:W-:-:S02]  /*c0f0*/  FADD.FTZ R66, R52, R69 ;  /* 0x0000004534427221 */ /* 0x000fc40000010000 */
        /* <DEDUP_REMOVED lines=99> */
[-C--:B------:R-:W-:Y:S02]  /*c730*/  FFMA.FTZ R72, R64, R68.reuse, -R72 ;  /* 0x0000004440487223 */ /* 0x080fe40000010848 */
[----:B------:R-:W-:-:S04]  /*c740*/  FMUL.FTZ R68, R65, R68 ;  /* 0x0000004441447220 */ /* 0x000fc80000410000 */
[C---:B------:R-:W-:Y:S02]  /*c750*/  FFMA.FTZ R69, R64.reuse, R69, R68 ;  /* 0x0000004540457223 */ /* 0x040fe40000010044 */
[CC--:B------:R-:W-:Y:S02]  /*c760*/  FMUL.FTZ R68, R65.reuse, R71.reuse ;  /* 0x0000004741447220 */ /* 0x0c0fe40000410000 */
[-C--:B------:R-:W-:Y:S02]  /*c770*/  FMUL.FTZ R65, R65, R70.reuse ;  /* 0x0000004641417220 */ /* 0x080fe40000410000 */
[C---:B------:R-:W-:Y:S02]  /*c780*/  FFMA.FTZ R68, R64.reuse, R70, -R68 ;  /* 0x0000004640447223 */ /* 0x040fe40000010844 */
[----:B------:R-:W-:Y:S02]  /*c790*/  FFMA.FTZ R64, R64, R71, R65 ;  /* 0x0000004740407223 */ /* 0x000fe40000010041 */
[----:B------:R-:W-:-:S02]  /*c7a0*/  FADD.FTZ R70, R66, R68 ;  /* 0x0000004442467221 */ /* 0x000fc40000010000 */
[----:B------:R-:W-:Y:S02]  /*c7b0*/  FADD.FTZ R71, R67, R64 ;  /* 0x0000004043477221 */ /* 0x000fe40000010000 */
        /* <DEDUP_REMOVED lines=16> */
[C---:B------:R-:W-:Y:S02]  /*c8c0*/  FMUL.FTZ R68, R65.reuse, R72 ;  /* 0x0000004841447220 */ /* 0x040fe40000410000 */
[-C--:B------:R-:W-:Y:S01]  /*c8d0*/  FMUL.FTZ R65, R65, R70.reuse ;  /* 0x0000004641417220 */ /* 0x080fe20000410000 */
[----:B------:R-:W-:Y:S01]  /*c8e0*/  MOV R74, R69 ;  /* 0x00000045004a7202 */ /* 0x000fe20000000f00 */
[C---:B------:R-:W-:Y:S02]  /*c8f0*/  FFMA.FTZ R68, R64.reuse, R70, -R68 ;  /* 0x0000004640447223 */ /* 0x040fe40000010844 */
[----:B------:R-:W-:Y:S02]  /*c900*/  FFMA.FTZ R70, R64, R72, R65 ;  /* 0x0000004840467223 */ /* 0x000fe40000010041 */
[----:B------:R-:W-:-:S02]  /*c910*/  FADD.FTZ R68, R66, R68 ;  /* 0x0000004442447221 */ /* 0x000fc40000010000 */
[----:B------:R-:W-:-:S05]  /*c920*/  FADD.FTZ R70, R67, R70 ;  /* 0x0000004643467221 */ /* 0x000fca0000010000 */
[----:B------:R-:W-:Y:S01]  /*c930*/  MOV R72, R70 ;  /* 0x0000004600487202 */ /* 0x000fe20000000f00 */
[----:B------:R-:W-:Y:S05]  /*c940*/  BRA.DIV ~URZ, `(.L_x_796) ;  /* 0x000087b27f007947 */ /* 0x000fea000b800000 */
[----:B------:R0:W1:Y:S02]  /*c950*/  SHFL.DOWN PT, R67, R71, 0x1, 0x1f ;  /* 0x08201f0047437f89 */ /* 0x00006400000e0000 */
.L_x_898:
[----:B------:R-:W-:Y:S05]  /*c960*/  BRA.DIV ~URZ, `(.L_x_797) ;  /* 0x000088127f007947 */ /* 0x000fea000b800000 */
[----:B------:R-:W2:Y:S04]  /*c970*/  SHFL.DOWN PT, R69, R69, 0x1, 0x1f ;  /* 0x08201f0045457f89 */ /* 0x000ea800000e0000 */
[----:B------:R3:W4:Y:S04]  /*c980*/  SHFL.DOWN PT, R73, R68, 0x1, 0x1f ;  /* 0x08201f0044497f89 */ /* 0x00072800000e0000 */
[----:B------:R3:W0:Y:S02]  /*c990*/  SHFL.DOWN PT, R64, R70, 0x1, 0x1f ;  /* 0x08201f0046407f89 */ /* 0x00062400000e0000 */
.L_x_899:
[----:B------:R-:W-:Y:S01]  /*c9a0*/  BSSY B1, `(.L_x_798) ;  /* 0x000000d000017945 */ /* 0x000fe20003800000 */
[----:B------:R-:W-:Y:S05]  /*c9b0*/  @!P0 BRA `(.L_x_799) ;  /* 0x000000b000008947 */ /* 0x000fea0003800000 */
[----:B0-----:R-:W-:-:S04]  /*c9c0*/  FMUL.FTZ R65, R74, R64 ;  /* 0x000000404a417220 */ /* 0x001fc80000410000 */
[CC--:B----4-:R-:W-:Y:S02]  /*c9d0*/  FFMA.FTZ R65, R71.reuse, R73.reuse, -R65 ;  /* 0x0000004947417223 */ /* 0x0d0fe40000010841 */
[----:B------:R-:W-:Y:S02]  /*c9e0*/  FMUL.FTZ R73, R74, R73 ;  /* 0x000000494a497220 */ /* 0x000fe40000410000 */
[----:B---3--:R-:W-:Y:S02]  /*c9f0*/  FADD.FTZ R68, R68, R65 ;  /* 0x0000004144447221 */ /* 0x008fe40000010000 */
[----:B------:R-:W-:Y:S02]  /*ca00*/  FFMA.FTZ R73, R71, R64, R73 ;  /* 0x0000004047497223 */ /* 0x000fe40000010049 */
[C---:B--2---:R-:W-:Y:S02]  /*ca10*/  FMUL.FTZ R64, R74.reuse, R69 ;  /* 0x000000454a407220 */ /* 0x044fe40000410000 */
[----:B-1----:R-:W-:-:S02]  /*ca20*/  FMUL.FTZ R74, R74, R67 ;  /* 0x000000434a4a7220 */ /* 0x002fc40000410000 */
[C---:B------:R-:W-:Y:S02]  /*ca30*/  FFMA.FTZ R64, R71.reuse, R67, -R64 ;  /* 0x0000004347407223 */ /* 0x040fe40000010840 */
[----:B------:R-:W-:Y:S02]  /*ca40*/  FFMA.FTZ R74, R71, R69, R74 ;  /* 0x00000045474a7223 */ /* 0x000fe4000001004a */
[----:B------:R-:W-:Y:S01]  /*ca50*/  FADD.FTZ R72, R72, R73 ;  /* 0x0000004948487221 */ /* 0x000fe20000010000 */
[----:B------:R-:W-:Y:S02]  /*ca60*/  MOV R71, R64 ;  /* 0x0000004000477202 */ /* 0x000fe40000000f00 */
.L_x_799:
[----:B------:R-:W-:Y:S05]  /*ca70*/  BSYNC B1 ;  /* 0x0000000000017941 */ /* 0x000fea0003800000 */
.L_x_798:
[----:B------:R-:W-:Y:S01]  /*ca80*/  ISETP.GT.U32.AND P0, PT, R238, 0x1d, PT ;  /* 0x0000001dee00780c */ /* 0x000fe20003f04070 */
[----:B------:R-:W-:Y:S05]  /*ca90*/  BRA.DIV ~URZ, `(.L_x_800) ;  /* 0x000088427f007947 */ /* 0x000fea000b800000 */
[----:B-1----:R1:W3:Y:S04]  /*caa0*/  SHFL.DOWN PT, R67, R71, 0x2, 0x1f ;  /* 0x08401f0047437f89 */ /* 0x0022e800000e0000 */
[----:B--2---:R1:W2:Y:S04]  /*cab0*/  SHFL.DOWN PT, R69, R74, 0x2, 0x1f ;  /* 0x08401f004a457f89 */ /* 0x0042a800000e0000 */
[----:B---3--:R1:W3:Y:S04]  /*cac0*/  SHFL.DOWN PT, R70, R68, 0x2, 0x1f ;  /* 0x08401f0044467f89 */ /* 0x0082e800000e0000 */
[----:B0-----:R1:W0:Y:S02]  /*cad0*/  SHFL.DOWN PT, R64, R72, 0x2, 0x1f ;  /* 0x08401f0048407f89 */ /* 0x00122400000e0000 */
.L_x_900:
[----:B------:R-:W-:Y:S01]  /*cae0*/  BSSY B1, `(.L_x_801) ;  /* 0x000000d000017945 */ /* 0x000fe20003800000 */
[----:B------:R-:W-:Y:S05]  /*caf0*/  @P0 BRA `(.L_x_802) ;  /* 0x000000b000000947 */ /* 0x000fea0003800000 */
[----:B0-----:R-:W-:-:S04]  /*cb00*/  FMUL.FTZ R65, R74, R64 ;  /* 0x000000404a417220 */ /* 0x001fc80000410000 */
[CC--:B---3--:R-:W-:Y:S02]  /*cb10*/  FFMA.FTZ R65, R71.reuse, R70.reuse, -R65 ;  /* 0x0000004647417223 */ /* 0x0c8fe40000010841 */
[----:B------:R-:W-:Y:S02]  /*cb20*/  FMUL.FTZ R70, R74, R70 ;  /* 0x000000464a467220 */ /* 0x000fe40000410000 */
[----:B-1----:R-:W-:Y:S02]  /*cb30*/  FADD.FTZ R68, R68, R65 ;  /* 0x0000004144447221 */ /* 0x002fe40000010000 */
[----:B------:R-:W-:Y:S02]  /*cb40*/  FFMA.FTZ R70, R71, R64, R70 ;  /* 0x0000004047467223 */ /* 0x000fe40000010046 */
[C---:B--2---:R-:W-:Y:S02]  /*cb50*/  FMUL.FTZ R64, R74.reuse, R69 ;  /* 0x000000454a407220 */ /* 0x044fe40000410000 */
[----:B------:R-:W-:-:S02]  /*cb60*/  FMUL.FTZ R74, R74, R67 ;  /* 0x000000434a4a7220 */ /* 0x000fc40000410000 */
[C---:B------:R-:W-:Y:S02]  /*cb70*/  FFMA.FTZ R64, R71.reuse, R67, -R64 ;  /* 0x0000004347407223 */ /* 0x040fe40000010840 */
[----:B------:R-:W-:Y:S02]  /*cb80*/  FFMA.FTZ R74, R71, R69, R74 ;  /* 0x00000045474a7223 */ /* 0x000fe4000001004a */
[----:B------:R-:W-:Y:S01]  /*cb90*/  FADD.FTZ R72, R72, R70 ;  /* 0x0000004648487221 */ /* 0x000fe20000010000 */
[----:B------:R-:W-:Y:S02]  /*cba0*/  MOV R71, R64 ;  /* 0x0000004000477202 */ /* 0x000fe40000000f00 */
.L_x_802:
[----:B------:R-:W-:Y:S05]  /*cbb0*/  BSYNC B1 ;  /* 0x0000000000017941 */ /* 0x000fea0003800000 */
.L_x_801:
[----:B------:R-:W-:Y:S01]  /*cbc0*/  ISETP.GT.U32.AND P0, PT, R238, 0x1b, PT ;  /* 0x0000001bee00780c */ /* 0x000fe20003f04070 */
[----:B------:R-:W-:Y:S10]  /*cbd0*/  BRA.DIV ~URZ, `(.L_x_803) ;  /* 0x000088d27f007947 */ /* 0x000ff4000b800000 */
[----:B------:R1:W4:Y:S02]  /*cbe0*/  SHFL.DOWN PT, R67, R71, 0x4, 0x1f ;  /* 0x08801f0047437f89 */ /* 0x00032400000e0000 */
.L_x_901:
[----:B------:R-:W-:Y:S05]  /*cbf0*/  BRA.DIV ~URZ, `(.L_x_804) ;  /* 0x000089327f007947 */ /* 0x000fea000b800000 */
[----:B--2---:R2:W1:Y:S04]  /*cc00*/  SHFL.DOWN PT, R69, R74, 0x4, 0x1f ;  /* 0x08801f004a457f89 */ /* 0x00446800000e0000 */
[----:B---3--:R2:W3:Y:S04]  /*cc10*/  SHFL.DOWN PT, R70, R68, 0x4, 0x1f ;  /* 0x08801f0044467f89 */ /* 0x0084e800000e0000 */
[----:B0-----:R2:W0:Y:S02]  /*cc20*/  SHFL.DOWN PT, R64, R72, 0x4, 0x1f ;  /* 0x08801f0048407f89 */ /* 0x00142400000e0000 */
.L_x_902:
[----:B------:R-:W-:Y:S01]  /*cc30*/  BSSY B1, `(.L_x_805) ;  /* 0x000000d000017945 */ /* 0x000fe20003800000 */
[----:B------:R-:W-:Y:S05]  /*cc40*/  @P0 BRA `(.L_x_806) ;  /* 0x000000b000000947 */ /* 0x000fea0003800000 */
[----:B0-----:R-:W-:-:S04]  /*cc50*/  FMUL.FTZ R65, R74, R64 ;  /* 0x000000404a417220 */ /* 0x001fc80000410000 */
[CC--:B---3--:R-:W-:Y:S02]  /*cc60*/  FFMA.FTZ R65, R71.reuse, R70.reuse, -R65 ;  /* 0x0000004647417223 */ /* 0x0c8fe40000010841 */
[----:B------:R-:W-:Y:S02]  /*cc70*/  FMUL.FTZ R70, R74, R70 ;  /* 0x000000464a467220 */ /* 0x000fe40000410000 */
[----:B-12---:R-:W-:Y:S02]  /*cc80*/  FADD.FTZ R68, R68, R65 ;  /* 0x0000004144447221 */ /* 0x006fe40000010000 */
[----:B------:R-:W-:Y:S02]  /*cc90*/  FFMA.FTZ R70, R71, R64, R70 ;  /* 0x0000004047467223 */ /* 0x000fe40000010046 */
[C---:B------:R-:W-:Y:S02]  /*cca0*/  FMUL.FTZ R64, R74.reuse, R69 ;  /* 0x000000454a407220 */ /* 0x040fe40000410000 */
[----:B----4-:R-:W-:-:S02]  /*ccb0*/  FMUL.FTZ R74, R74, R67 ;  /* 0x000000434a4a7220 */ /* 0x010fc40000410000 */
[C---:B------:R-:W-:Y:S02]  /*ccc0*/  FFMA.FTZ R64, R71.reuse, R67, -R64 ;  /* 0x0000004347407223 */ /* 0x040fe40000010840 */
[----:B------:R-:W-:Y:S02]  /*ccd0*/  FFMA.FTZ R74, R71, R69, R74 ;  /* 0x00000045474a7223 */ /* 0x000fe4000001004a */
[----:B------:R-:W-:Y:S01]  /*cce0*/  FADD.FTZ R72, R72, R70 ;  /* 0x0000004648487221 */ /* 0x000fe20000010000 */
[----:B------:R-:W-:Y:S02]  /*ccf0*/  MOV R71, R64 ;  /* 0x0000004000477202 */ /* 0x000fe40000000f00 */
.L_x_806:
[----:B------:R-:W-:Y:S05]  /*cd00*/  BSYNC B1 ;  /* 0x0000000000017941 */ /* 0x000fea0003800000 */
.L_x_805:
[----:B------:R-:W-:Y:S01]  /*cd10*/  ISETP.GT.U32.AND P0, PT, R238, 0x17, PT ;  /* 0x00000017ee00780c */ /* 0x000fe20003f04070 */
[----:B------:R-:W-:Y:S05]  /*cd20*/  BRA.DIV ~URZ, `(.L_x_807) ;  /* 0x000089627f007947 */ /* 0x000fea000b800000 */
[----:B----4-:R4:W2:Y:S04]  /*cd30*/  SHFL.DOWN PT, R67, R71, 0x8, 0x1f ;  /* 0x09001f0047437f89 */ /* 0x0108a800000e0000 */
[----:B-1----:R4:W1:Y:S04]  /*cd40*/  SHFL.DOWN PT, R69, R74, 0x8, 0x1f ;  /* 0x09001f004a457f89 */ /* 0x00286800000e0000 */
[----:B---3--:R4:W3:Y:S04]  /*cd50*/  SHFL.DOWN PT, R70, R68, 0x8, 0x1f ;  /* 0x09001f0044467f89 */ /* 0x0088e800000e0000 */
[----:B0-----:R4:W0:Y:S02]  /*cd60*/  SHFL.DOWN PT, R64, R72, 0x8, 0x1f ;  /* 0x09001f0048407f89 */ /* 0x00182400000e0000 */
.L_x_903:
[----:B------:R-:W-:Y:S01]  /*cd70*/  BSSY B1, `(.L_x_808) ;  /* 0x000000d000017945 */ /* 0x000fe20003800000 */
[----:B------:R-:W-:Y:S05]  /*cd80*/  @P0 BRA `(.L_x_809) ;  /* 0x000000b000000947 */ /* 0x000fea0003800000 */
[----:B0-----:R-:W-:-:S04]  /*cd90*/  FMUL.FTZ R65, R74, R64 ;  /* 0x000000404a417220 */ /* 0x001fc80000410000 */
[CC--:B---3--:R-:W-:Y:S02]  /*cda0*/  FFMA.FTZ R65, R71.reuse, R70.reuse, -R65 ;  /* 0x0000004647417223 */ /* 0x0c8fe40000010841 */
[----:B------:R-:W-:Y:S02]  /*cdb0*/  FMUL.FTZ R70, R74, R70 ;  /* 0x000000464a467220 */ /* 0x000fe40000410000 */
[----:B--2-4-:R-:W-:Y:S02]  /*cdc0*/  FADD.FTZ R68, R68, R65 ;  /* 0x0000004144447221 */ /* 0x014fe40000010000 */
[----:B------:R-:W-:Y:S02]  /*cdd0*/  FFMA.FTZ R70, R71, R64, R70 ;  /* 0x0000004047467223 */ /* 0x000fe40000010046 */
[C---:B-1----:R-:W-:Y:S02]  /*cde0*/  FMUL.FTZ R64, R74.reuse, R69 ;  /* 0x000000454a407220 */ /* 0x042fe40000410000 */
[----:B------:R-:W-:-:S02]  /*cdf0*/  FMUL.FTZ R74, R74, R67 ;  /* 0x000000434a4a7220 */ /* 0x000fc40000410000 */
[C---:B------:R-:W-:Y:S02]  /*ce00*/  FFMA.FTZ R64, R71.reuse, R67, -R64 ;  /* 0x0000004347407223 */ /* 0x040fe40000010840 */
[----:B------:R-:W-:Y:S02]  /*ce10*/  FFMA.FTZ R74, R71, R69, R74 ;  /* 0x00000045474a7223 */ /* 0x000fe4000001004a */
[----:B------:R-:W-:Y:S01]  /*ce20*/  FADD.FTZ R72, R72, R70 ;  /* 0x0000004648487221 */ /* 0x000fe20000010000 */
[----:B------:R-:W-:Y:S02]  /*ce30*/  MOV R71, R64 ;  /* 0x0000004000477202 */ /* 0x000fe40000000f00 */
.L_x_809:
[----:B------:R-:W-:Y:S05]  /*ce40*/  BSYNC B1 ;  /* 0x0000000000017941 */ /* 0x000fea0003800000 */
.L_x_808:
[----:B------:R-:W-:Y:S01]  /*ce50*/  ISETP.GT.U32.AND P0, PT, R238, 0xf, PT ;  /* 0x0000000fee00780c */ /* 0x000fe20003f04070 */
[----:B------:R-:W-:Y:S10]  /*ce60*/  BRA.DIV ~URZ, `(.L_x_810) ;  /* 0x000089f27f007947 */ /* 0x000ff4000b800000 */
[----:B--2---:R2:W4:Y:S02]  /*ce70*/  SHFL.DOWN PT, R67, R71, 0x10, 0x1f ;  /* 0x0a001f0047437f89 */ /* 0x00452400000e0000 */
.L_x_904:
[----:B------:R-:W-:Y:S05]  /*ce80*/  BRA.DIV ~URZ, `(.L_x_811) ;  /* 0x00008a527f007947 */ /* 0x000fea000b800000 */
[----:B-1----:R1:W2:Y:S04]  /*ce90*/  SHFL.DOWN PT, R69, R74, 0x10, 0x1f ;  /* 0x0a001f004a457f89 */ /* 0x0022a800000e0000 */
[----:B---3--:R1:W3:Y:S04]  /*cea0*/  SHFL.DOWN PT, R70, R68, 0x10, 0x1f ;  /* 0x0a001f0044467f89 */ /* 0x0082e800000e0000 */
[----:B0-----:R1:W0:Y:S02]  /*ceb0*/  SHFL.DOWN PT, R64, R72, 0x10, 0x1f ;  /* 0x0a001f0048407f89 */ /* 0x00122400000e0000 */
.L_x_905:
[----:B------:R-:W-:Y:S01]  /*cec0*/  BSSY B1, `(.L_x_812) ;  /* 0x000000d000017945 */ /* 0x000fe20003800000 */
[----:B------:R-:W-:Y:S05]  /*ced0*/  @P0 BRA `(.L_x_813) ;  /* 0x000000b000000947 */ /* 0x000fea0003800000 */
[----:B0-----:R-:W-:-:S04]  /*cee0*/  FMUL.FTZ R65, R74, R64 ;  /* 0x000000404a417220 */ /* 0x001fc80000410000 */
[CC--:B---3--:R-:W-:Y:S02]  /*cef0*/  FFMA.FTZ R65, R71.reuse, R70.reuse, -R65 ;  /* 0x0000004647417223 */ /* 0x0c8fe40000010841 */
[----:B------:R-:W-:Y:S02]  /*cf00*/  FMUL.FTZ R70, R74, R70 ;  /* 0x000000464a467220 */ /* 0x000fe40000410000 */
[----:B-1--4-:R-:W-:Y:S02]  /*cf10*/  FADD.FTZ R68, R68, R65 ;  /* 0x0000004144447221 */ /* 0x012fe40000010000 */
[----:B------:R-:W-:Y:S02]  /*cf20*/  FFMA.FTZ R70, R71, R64, R70 ;  /* 0x0000004047467223 */ /* 0x000fe40000010046 */
[C---:B--2---:R-:W-:Y:S02]  /*cf30*/  FMUL.FTZ R64, R74.reuse, R69 ;  /* 0x000000454a407220 */ /* 0x044fe40000410000 */
[----:B------:R-:W-:-:S02]  /*cf40*/  FMUL.FTZ R74, R74, R67 ;  /* 0x000000434a4a7220 */ /* 0x000fc40000410000 */
[C---:B------:R-:W-:Y:S02]  /*cf50*/  FFMA.FTZ R64, R71.reuse, R67, -R64 ;  /* 0x0000004347407223 */ /* 0x040fe40000010840 */
[----:B------:R-:W-:Y:S02]  /*cf60*/  FFMA.FTZ R74, R71, R69, R74 ;  /* 0x00000045474a7223 */ /* 0x000fe4000001004a */
[----:B------:R-:W-:Y:S01]  /*cf70*/  FADD.FTZ R72, R72, R70 ;  /* 0x0000004648487221 */ /* 0x000fe20000010000 */
[----:B------:R-:W-:Y:S02]  /*cf80*/  MOV R71, R64 ;  /* 0x0000004000477202 */ /* 0x000fe40000000f00 */
.L_x_813:
[----:B------:R-:W-:Y:S05]  /*cf90*/  BSYNC B1 ;  /* 0x0000000000017941 */ /* 0x000fea0003800000 */
.L_x_812:
[----:B------:R-:W-:Y:S05]  /*cfa0*/  BRA.DIV ~URZ, `(.L_x_814) ;  /* 0x00008a927f007947 */ /* 0x000fea000b800000 */
[----:B0-----:R-:W0:Y:S04]  /*cfb0*/  SHFL.IDX PT, R64, R74, RZ, 0x1f ;  /* 0x00001fff4a407589 */ /* 0x001e2800000e0000 */
[----:B---3--:R-:W3:Y:S04]  /*cfc0*/  SHFL.IDX PT, R70, R71, RZ, 0x1f ;  /* 0x00001fff47467589 */ /* 0x008ee800000e0000 */
[----:B--2---:R-:W2:Y:S04]  /*cfd0*/  SHFL.IDX PT, R69, R68, RZ, 0x1f ;  /* 0x00001fff44457589 */ /* 0x004ea800000e0000 */
[----:B----4-:R-:W4:Y:S04]  /*cfe0*/  SHFL.IDX PT, R67, R72, RZ, 0x1f ;  /* 0x00001fff48437589 */ /* 0x010f2800000e0000 */
[----:B------:R-:W1:Y:S04]  /*cff0*/  SHFL.IDX PT, R73, R62, RZ, 0x1f ;  /* 0x00001fff3e497589 */ /* 0x000e6800000e0000 */
[----:B------:R-:W1:Y:S04]  /*d000*/  SHFL.IDX PT, R247, R63, RZ, 0x1f ;  /* 0x00001fff3ff77589 */ /* 0x000e6800000e0000 */
[----:B------:R-:W1:Y:S01]  /*d010*/  SHFL.DOWN PT, R71, R71, 0x1, 0x1f ;  /* 0x08201f0047477f89 */ /* 0x000e6200000e0000 */
[----:B0-----:R-:W-:-:S02]  /*d020*/  FMUL.FTZ R75, R63, R64 ;  /* 0x000000403f4b7220 */ /* 0x001fc40000410000 */
[----:B------:R-:W-:Y:S01]  /*d030*/  FMUL.FTZ R76, R62, R64 ;  /* 0x000000403e4c7220 */ /* 0x000fe20000410000 */
[----:B-1----:R-:W0:Y:S01]  /*d040*/  SHFL.DOWN PT, R74, R74, 0x1, 0x1f ;  /* 0x08201f004a4a7f89 */ /* 0x002e2200000e0000 */
[C---:B---3--:R-:W-:Y:S02]  /*d050*/  FMUL.FTZ R78, R60.reuse, R70 ;  /* 0x000000463c4e7220 */ /* 0x048fe40000410000 */
[----:B------:R-:W-:Y:S01]  /*d060*/  FMUL.FTZ R77, R60, R64 ;  /* 0x000000403c4d7220 */ /* 0x000fe20000410000 */
[----:B------:R-:W1:Y:S01]  /*d070*/  SHFL.DOWN PT, R68, R68, 0x1, 0x1f ;  /* 0x08201f0044447f89 */ /* 0x000e6200000e0000 */
[-C--:B------:R-:W-:Y:S02]  /*d080*/  FFMA.FTZ R75, R62, R70.reuse, -R75 ;  /* 0x000000463e4b7223 */ /* 0x080fe4000001084b */
[----:B------:R-:W-:Y:S01]  /*d090*/  FFMA.FTZ R76, R63, R70, R76 ;  /* 0x000000463f4c7223 */ /* 0x000fe2000001004c */
[----:B------:R-:W3:Y:S04]  /*d0a0*/  SHFL.DOWN PT, R72, R72, 0x1, 0x1f ;  /* 0x08201f0048487f89 */ /* 0x000ee800000e0000 */
[----:B------:R-:W0:Y:S04]  /*d0b0*/  SHFL.IDX PT, R79, R61, RZ, 0x1f ;  /* 0x00001fff3d4f7589 */ /* 0x000e2800000e0000 */
[----:B------:R5:W0:Y:S02]  /*d0c0*/  SHFL.IDX PT, R246, R60, RZ, 0x1f ;  /* 0x00001fff3cf67589 */ /* 0x000a2400000e0000 */
[----:B-----5:R-:W-:-:S02]  /*d0d0*/  FMUL.FTZ R60, R61, R64 ;  /* 0x000000403d3c7220 */ /* 0x020fc40000410000 */
.L_x_906:
[----:B--2-4-:R-:W-:Y:S01]  /*d0e0*/  ISETP.NE.AND P0, PT, R148, 0x1f, PT ;  /* 0x0000001f9400780c */ /* 0x014fe20003f05270 */
        /* <DEDUP_REMOVED lines=18> */
[----:B-1----:R-:W-:-:S02]  /*d210*/  FADD.FTZ R66, R69, R68 ;  /* 0x0000004445427221 */ /* 0x002fc40000010000 */
[----:B---3--:R-:W-:Y:S02]  /*d220*/  FADD.FTZ R67, R67, R72 ;  /* 0x0000004843437221 */ /* 0x008fe40000010000 */
.L_x_816:
[----:B------:R-:W-:Y:S05]  /*d230*/  BSYNC B1 ;  /* 0x0000000000017941 */ /* 0x000fea0003800000 */
.L_x_815:
[----:B---3--:R-:W0:Y:S04]  /*d240*/  LDS.128 R72, [R236+0x6db0] ;  /* 0x006db000ec487984 */ /* 0x008e280000000c00 */
[----:B------:R-:W-:Y:S01]  /*d250*/  STS.128 [R236+0x6db0], R64 ;  /* 0x006db040ec007388 */ /* 0x000fe20000000c00 */
[C---:B0-----:R-:W-:Y:S02]  /*d260*/  FMUL.FTZ R70, R73.reuse, R67 ;  /* 0x0000004349467220 */ /* 0x041fe40000410000 */
[C---:B------:R-:W-:Y:S02]  /*d270*/  FMUL.FTZ R71, R73.reuse, R66 ;  /* 0x0000004249477220 */ /* 0x040fe40000410000 */
[C---:B-1----:R-:W-:Y:S02]  /*d280*/  FMUL.FTZ R68, R73.reuse, R65 ;  /* 0x0000004149447220 */ /* 0x042fe40000410000 */
        /* <DEDUP_REMOVED lines=23> */
[-C--:B------:R-:W-:Y:S02]  /*d400*/  FFMA.FTZ R64, R68, R78.reuse, -R64 ;  /* 0x0000004e44407223 */ /* 0x080fe40000010840 */
        /* <DEDUP_REMOVED lines=8> */
.L_x_795:
[----:B0-----:R-:W-:Y:S05]  /*d490*/  BSYNC B0 ;  /* 0x0000000000007941 */ /* 0x001fea0003800000 */
.L_x_794:
[----:B------:R-:W-:Y:S01]  /*d4a0*/  WARPSYNC 0xffffffff ;  /* 0xffffffff00007948 */ /* 0x000fe20003800000 */
[----:B------:R-:W-:Y:S02]  /*d4b0*/  FADD.FTZ R216, RZ, R216 ;  /* 0x000000d8ffd87221 */ /* 0x000fe40000010000 */
[----:B------:R-:W-:Y:S01]  /*d4c0*/  BAR.SYNC.DEFER_BLOCKING 0x0 ;  /* 0x0000000000007b1d */ /* 0x000fe20000010000 */
[----:B------:R-:W-:Y:S01]  /*d4d0*/  ISETP.NE.AND P0, PT, R148, RZ, PT ;  /* 0x000000ff9400720c */ /* 0x000fe20003f05270 */
[----:B------:R-:W-:Y:S01]  /*d4e0*/  FMUL.FTZ R66, R56, R123 ;  /* 0x0000007b38427220 */ /* 0x000fe20000410000 */
[----:B-1----:R-:W-:Y:S01]  /*d4f0*/  MOV R68, UR7 ;  /* 0x0000000700447c02 */ /* 0x002fe20008000f00 */
[----:B------:R-:W-:Y:S01]  /*d500*/  FADD.FTZ R70, R117, R117 ;  /* 0x0000007575467221 */ /* 0x000fe20000010000 */
[----:B------:R-:W-:Y:S01]  /*d510*/  SHF.L.U32 R76, R148, 0x5, RZ ;  /* 0x00000005944c7819 */ /* 0x000fe200000006ff */
[----:B------:R-:W-:Y:S01]  /*d520*/  BSSY B0, `(.L_x_817) ;  /* 0x000025b000007945 */ /* 0x000fe20003800000 */
[----:B------:R-:W0:Y:S07]  /*d530*/  LDS.64 R64, [R235.X16+0x6d88] ;  /* 0x006d8800eb407984 */ /* 0x000e2e000000ca00 */
[----:B------:R1:W-:Y:S02]  /*d540*/  @!P0 STS.128 [R68.X16+0x8b80], R60 ;  /* 0x008b803c44008388 */ /* 0x0003e4000000cc00 */
[----:B-1----:R-:W-:-:S02]  /*d550*/  FMUL.FTZ R60, R48, R202 ;  /* 0x000000ca303c7220 */ /* 0x002fc40000410000 */
[-C--:B------:R-:W-:Y:S02]  /*d560*/  FMUL.FTZ R61, R48, R203.reuse ;  /* 0x000000cb303d7220 */ /* 0x080fe40000410000 */
[C---:B------:R-:W-:Y:S02]  /*d570*/  FFMA.FTZ R48, R46.reuse, R203, -R60 ;  /* 0x000000cb2e307223 */ /* 0x040fe4000001083c */
[C---:B------:R-:W-:Y:S02]  /*d580*/  FMUL.FTZ R60, R47.reuse, R199 ;  /* 0x000000c72f3c7220 */ /* 0x040fe40000410000 */
[----:B------:R-:W-:Y:S02]  /*d590*/  FFMA.FTZ R46, R46, R202, R61 ;  /* 0x000000ca2e2e7223 */ /* 0x000fe4000001003d */
[-C--:B------:R-:W-:Y:S02]  /*d5a0*/  FMUL.FTZ R62, R47, R198.reuse ;  /* 0x000000c62f3e7220 */ /* 0x080fe40000410000 */
[----:B------:R-:W-:-:S02]  /*d5b0*/  FFMA.FTZ R47, R45, R198, -R60 ;  /* 0x000000c62d2f7223 */ /* 0x000fc4000001083c */
        /* <DEDUP_REMOVED lines=20> */
[C---:B------:R-:W-:Y:S02]  /*d700*/  FMUL.FTZ R60, R23.reuse, R192 ;  /* 0x000000c0173c7220 */ /* 0x040fe40000410000 */
[-C--:B------:R-:W-:Y:S02]  /*d710*/  FMUL.FTZ R61, R23, R209.reuse ;  /* 0x000000d1173d7220 */ /* 0x080fe40000410000 */
[----:B------:R-:W-:Y:S02]  /*d720*/  FFMA.FTZ R23, R21, R209, -R60 ;  /* 0x000000d115177223 */ /* 0x000fe4000001083c */
[----:B------:R-:W-:-:S02]  /*d730*/  FMUL.FTZ R60, R18, R191 ;  /* 0x000000bf123c7220 */ /* 0x000fc40000410000 */
[----:B------:R-:W-:Y:S02]  /*d740*/  FFMA.FTZ R45, R45, R199, R62 ;  /* 0x000000c72d2d7223 */ /* 0x000fe4000001003e */
[-C--:B------:R-:W-:Y:S02]  /*d750*/  FMUL.FTZ R62, R18, R210.reuse ;  /* 0x000000d2123e7220 */ /* 0x080fe40000410000 */
[----:B------:R-:W-:Y:S02]  /*d760*/  FFMA.FTZ R18, R15, R210, -R60 ;  /* 0x000000d20f127223 */ /* 0x000fe4000001083c */
        /* <DEDUP_REMOVED lines=8> */
[----:B0-----:R-:W-:-:S02]  /*d7f0*/  FMUL.FTZ R67, R65, -R95 ;  /* 0x8000005f41437220 */ /* 0x001fc40000410000 */
[----:B------:R-:W-:Y:S02]  /*d800*/  FFMA.FTZ R6, R6, R189, R60 ;  /* 0x000000bd06067223 */ /* 0x000fe4000001003c */
[C---:B------:R-:W-:Y:S02]  /*d810*/  FMUL.FTZ R60, R7.reuse, R188 ;  /* 0x000000bc073c7220 */ /* 0x040fe40000410000 */
[C---:B------:R-:W-:Y:S02]  /*d820*/  FMUL.FTZ R95, R64.reuse, -R95 ;  /* 0x8000005f405f7220 */ /* 0x040fe40000410000 */
[----:B------:R-:W-:Y:S02]  /*d830*/  FFMA.FTZ R64, R64, R94, -R67 ;  /* 0x0000005e40407223 */ /* 0x000fe40000010843 */
[----:B------:R-:W-:Y:S02]  /*d840*/  FMUL.FTZ R61, R7, R213 ;  /* 0x000000d5073d7220 */ /* 0x000fe40000410000 */
[----:B------:R-:W-:-:S02]  /*d850*/  FMUL.FTZ R67, R56, R201 ;  /* 0x000000c938437220 */ /* 0x000fc40000410000 */
[----:B------:R-:W-:Y:S02]  /*d860*/  FFMA.FTZ R7, R5, R213, -R60 ;  /* 0x000000d505077223 */ /* 0x000fe4000001083c */
[----:B------:R-:W-:Y:S02]  /*d870*/  FFMA.FTZ R56, R54, R201, -R66 ;  /* 0x000000c936387223 */ /* 0x000fe40000010842 */
[----:B------:R-:W-:Y:S02]  /*d880*/  FFMA.FTZ R15, R15, R191, R62 ;  /* 0x000000bf0f0f7223 */ /* 0x000fe4000001003e */
[----:B------:R-:W-:Y:S02]  /*d890*/  FMUL.FTZ R60, R149, R187 ;  /* 0x000000bb953c7220 */ /* 0x000fe40000410000 */
[----:B------:R-:W-:Y:S02]  /*d8a0*/  FMUL.FTZ R66, R55, R122 ;  /* 0x0000007a37427220 */ /* 0x000fe40000410000 */
[----:B------:R-:W-:-:S02]  /*d8b0*/  FMUL.FTZ R62, R149, R214 ;  /* 0x000000d6953e7220 */ /* 0x000fc40000410000 */
[----:B------:R-:W-:Y:S02]  /*d8c0*/  FFMA.FTZ R54, R54, R123, R67 ;  /* 0x0000007b36367223 */ /* 0x000fe40000010043 */
[----:B------:R-:W-:Y:S02]  /*d8d0*/  FMUL.FTZ R67, R55, R200 ;  /* 0x000000c837437220 */ /* 0x000fe40000410000 */
[----:B------:R-:W-:Y:S02]  /*d8e0*/  FFMA.FTZ R60, R151, R214, -R60 ;  /* 0x000000d6973c7223 */ /* 0x000fe4000001083c */
[----:B------:R-:W-:Y:S02]  /*d8f0*/  FFMA.FTZ R55, R53, R200, -R66 ;  /* 0x000000c835377223 */ /* 0x000fe40000010842 */
[----:B------:R-:W-:Y:S02]  /*d900*/  FFMA.FTZ R151, R151, R187, R62 ;  /* 0x000000bb97977223 */ /* 0x000fe4000001003e */
[----:B------:R-:W-:-:S02]  /*d910*/  FMUL.FTZ R62, R123, UR35 ;  /* 0x000000237b3e7c20 */ /* 0x000fc40008410000 */
[----:B------:R-:W-:Y:S02]  /*d920*/  FMUL.FTZ R66, R123, UR34 ;  /* 0x000000227b427c20 */ /* 0x000fe40008410000 */
[----:B------:R-:W-:Y:S02]  /*d930*/  FFMA.FTZ R53, R53, R122, R67 ;  /* 0x0000007a35357223 */ /* 0x000fe40000010043 */
[----:B------:R-:W-:Y:S02]  /*d940*/  FFMA.FTZ R5, R5, R188, R61 ;  /* 0x000000bc05057223 */ /* 0x000fe4000001003d */
[----:B------:R-:W-:Y:S02]  /*d950*/  FADD.FTZ R67, R128, R128 ;  /* 0x0000008080437221 */ /* 0x000fe40000010000 */
[C---:B------:R-:W-:Y:S02]  /*d960*/  FFMA.FTZ R61, R201.reuse, UR34, -R62 ;  /* 0x00000022c93d7c23 */ /* 0x040fe4000801083e */
[----:B------:R-:W-:-:S02]  /*d970*/  FFMA.FTZ R63, R201, UR35, R66 ;  /* 0x00000023c93f7c23 */ /* 0x000fc40008010042 */
[C---:B------:R-:W-:Y:S02]  /*d980*/  FFMA.FTZ R62, R67.reuse, R56, RZ ;  /* 0x00000038433e7223 */ /* 0x040fe400000100ff */
[C---:B------:R-:W-:Y:S02]  /*d990*/  FFMA.FTZ R66, -R67.reuse, R54, RZ ;  /* 0x0000003643427223 */ /* 0x040fe400000101ff */
[C---:B------:R-:W-:Y:S02]  /*d9a0*/  FMUL.FTZ R54, R67.reuse, R61 ;  /* 0x0000003d43367220 */ /* 0x040fe40000410000 */
[----:B------:R-:W-:Y:S02]  /*d9b0*/  FFMA.FTZ R56, -R67, R63, -RZ ;  /* 0x0000003f43387223 */ /* 0x000fe400000109ff */
[----:B------:R-:W-:Y:S02]  /*d9c0*/  FADD.FTZ R67, R127, R127 ;  /* 0x0000007f7f437221 */ /* 0x000fe40000010000 */
[----:B------:R-:W-:-:S02]  /*d9d0*/  FADD.FTZ R68, R125, R125 ;  /* 0x0000007d7d447221 */ /* 0x000fc40000010000 */
        /* <DEDUP_REMOVED lines=9> */
[----:B------:R-:W-:Y:S02]  /*da70*/  FFMA.FTZ R65, R65, R94, R95 ;  /* 0x0000005e41417223 */ /* 0x000fe4000001005f */
[C---:B------:R-:W-:Y:S02]  /*da80*/  FFMA.FTZ R62, R67.reuse, R48, R61 ;  /* 0x00000030433e7223 */ /* 0x040fe4000001003d */
[----:B------:R-:W-:-:S02]  /*da90*/  FFMA.FTZ R66, -R67, R46, R63 ;  /* 0x0000002e43427223 */ /* 0x000fc4000001013f */
[C---:B------:R-:W-:Y:S02]  /*daa0*/  FMUL.FTZ R46, R202.reuse, UR35 ;  /* 0x00000023ca2e7c20 */ /* 0x040fe40008410000 */
[----:B------:R-:W-:Y:S02]  /*dab0*/  FMUL.FTZ R48, R202, UR34 ;  /* 0x00000022ca307c20 */ /* 0x000fe40008410000 */
[C---:B------:R-:W-:Y:S02]  /*dac0*/  FFMA.FTZ R46, R203.reuse, UR34, -R46 ;  /* 0x00000022cb2e7c23 */ /* 0x040fe4000801082e */
[----:B------:R-:W-:Y:S02]  /*dad0*/  FFMA.FTZ R48, R203, UR35, R48 ;  /* 0x00000023cb307c23 */ /* 0x000fe40008010030 */
[C---:B------:R-:W-:Y:S02]  /*dae0*/  FFMA.FTZ R61, R68.reuse, R47, R62 ;  /* 0x0000002f443d7223 */ /* 0x040fe4000001003e */
[----:B------:R-:W-:-:S02]  /*daf0*/  FFMA.FTZ R63, -R68, R45, R66 ;  /* 0x0000002d443f7223 */ /* 0x000fc40000010142 */
[C---:B------:R-:W-:Y:S02]  /*db00*/  FMUL.FTZ R46, R67.reuse, R46 ;  /* 0x0000002e432e7220 */ /* 0x040fe40000410000 */
[----:B------:R-:W-:Y:S02]  /*db10*/  FFMA.FTZ R48, -R67, R48, -RZ ;  /* 0x0000003043307223 */ /* 0x000fe400000109ff */
[C---:B------:R-:W-:Y:S02]  /*db20*/  FMUL.FTZ R45, R199.reuse, UR35 ;  /* 0x00000023c72d7c20 */ /* 0x040fe40008410000 */
[----:B------:R-:W-:Y:S02]  /*db30*/  FMUL.FTZ R47, R199, UR34 ;  /* 0x00000022c72f7c20 */ /* 0x000fe40008410000 */
[----:B------:R-:W-:Y:S02]  /*db40*/  FADD.FTZ R67, R124, R124 ;  /* 0x0000007c7c437221 */ /* 0x000fe40000010000 */
[----:B------:R-:W-:-:S02]  /*db50*/  FFMA.FTZ R45, R198, UR34, -R45 ;  /* 0x00000022c62d7c23 */ /* 0x000fc4000801082d */
[----:B------:R-:W-:Y:S02]  /*db60*/  FFMA.FTZ R47, R198, UR35, R47 ;  /* 0x00000023c62f7c23 */ /* 0x000fe4000801002f */
[C---:B------:R-:W-:Y:S02]  /*db70*/  FFMA.FTZ R62, R67.reuse, R40, R61 ;  /* 0x00000028433e7223 */ /* 0x040fe4000001003d */
[----:B------:R-:W-:Y:S02]  /*db80*/  FFMA.FTZ R66, -R67, R38, R63 ;  /* 0x0000002643427223 */ /* 0x000fe4000001013f */
[C---:B------:R-:W-:Y:S02]  /*db90*/  FMUL.FTZ R61, R197.reuse, UR35 ;  /* 0x00000023c53d7c20 */ /* 0x040fe40008410000 */
[----:B------:R-:W-:Y:S02]  /*dba0*/  FMUL.FTZ R63, R197, UR34 ;  /* 0x00000022c53f7c20 */ /* 0x000fe40008410000 */
[----:B------:R-:W-:-:S02]  /*dbb0*/  FMUL.FTZ R45, R68, R45 ;  /* 0x0000002d442d7220 */ /* 0x000fc40000410000 */
[----:B------:R-:W-:Y:S02]  /*dbc0*/  FFMA.FTZ R47, -R68, R47, -RZ ;  /* 0x0000002f442f7223 */ /* 0x000fe400000109ff */
[----:B------:R-:W-:Y:S02]  /*dbd0*/  FADD.FTZ R68, R121, R121 ;  /* 0x0000007979447221 */ /* 0x000fe40000010000 */
        /* <DEDUP_REMOVED lines=20> */
[----:B------:R-:W-:Y:S02]  /*dd20*/  FFMA.FTZ R63, -R68, R29, R66 ;  /* 0x0000001d443f7223 */ /* 0x000fe40000010142 */
[----:B------:R-:W-:-:S02]  /*dd30*/  FMUL.FTZ R30, R67, R30 ;  /* 0x0000001e431e7220 */ /* 0x000fc40000410000 */
[----:B------:R-:W-:Y:S02]  /*dd40*/  FFMA.FTZ R32, -R67, R32, -RZ ;  /* 0x0000002043207223 */ /* 0x000fe400000109ff */
[----:B------:R-:W-:Y:S02]  /*dd50*/  FFMA.FTZ R61, R68, R31, R62 ;  /* 0x0000001f443d7223 */ /* 0x000fe4000001003e */
[C---:B------:R-:W-:Y:S02]  /*dd60*/  FMUL.FTZ R66, R194.reuse, UR34 ;  /* 0x00000022c2427c20 */ /* 0x040fe40008410000 */
[----:B------:R-:W-:Y:S02]  /*dd70*/  FMUL.FTZ R62, R194, UR35 ;  /* 0x00000023c23e7c20 */ /* 0x000fe40008410000 */
[----:B------:R-:W-:Y:S02]  /*dd80*/  FADD.FTZ R67, R118, R118 ;  /* 0x0000007676437221 */ /* 0x000fe40000010000 */
[----:B------:R-:W-:-:S02]  /*dd90*/  FFMA.FTZ R31, R207, UR35, R66 ;  /* 0x00000023cf1f7c23 */ /* 0x000fc40008010042 */
[----:B------:R-:W-:Y:S02]  /*dda0*/  FFMA.FTZ R29, R207, UR34, -R62 ;  /* 0x00000022cf1d7c23 */ /* 0x000fe4000801083e */
[C---:B------:R-:W-:Y:S02]  /*ddb0*/  FFMA.FTZ R66, -R67.reuse, R22, R63 ;  /* 0x0000001643427223 */ /* 0x040fe4000001013f */
[----:B------:R-:W-:Y:S02]  /*ddc0*/  FFMA.FTZ R62, R67, R24, R61 ;  /* 0x00000018433e7223 */ /* 0x000fe4000001003d */
[----:B------:R-:W-:Y:S02]  /*ddd0*/  FMUL.FTZ R61, R193, UR35 ;  /* 0x00000023c13d7c20 */ /* 0x000fe40008410000 */
[----:B------:R-:W-:Y:S02]  /*dde0*/  FADD.FTZ R156, -R156, R65 ;  /* 0x000000419c9c7221 */ /* 0x000fe40000010100 */
[----:B------:R-:W-:-:S02]  /*ddf0*/  FFMA.FTZ R66, -R70, R21, R66 ;  /* 0x0000001546427223 */ /* 0x000fc40000010142 */
[----:B------:R-:W-:Y:S02]  /*de00*/  FADD.FTZ R65, R116, R116 ;  /* 0x0000007474417221 */ /* 0x000fe40000010000 */
[----:B------:R-:W-:Y:S02]  /*de10*/  FFMA.FTZ R22, R208, UR34, -R61 ;  /* 0x00000022d0167c23 */ /* 0x000fe4000801083d */
[----:B------:R-:W-:Y:S02]  /*de20*/  FFMA.FTZ R61, R70, R23, R62 ;  /* 0x00000017463d7223 */ /* 0x000fe4000001003e */
[----:B------:R-:W-:Y:S02]  /*de30*/  FMUL.FTZ R62, R192, UR35 ;  /* 0x00000023c03e7c20 */ /* 0x000fe40008410000 */
[----:B------:R-:W-:Y:S02]  /*de40*/  FFMA.FTZ R66, -R65, R15, R66 ;  /* 0x0000000f41427223 */ /* 0x000fe40000010142 */
[----:B------:R-:W-:-:S02]  /*de50*/  FMUL.FTZ R63, R193, UR34 ;  /* 0x00000022c13f7c20 */ /* 0x000fc40008410000 */
[----:B------:R-:W-:Y:S02]  /*de60*/  FADD.FTZ R64, R155, R64 ;  /* 0x000000409b407221 */ /* 0x000fe40000010000 */
[----:B------:R-:W-:Y:S02]  /*de70*/  FMUL.FTZ R15, R57, -R156 ;  /* 0x8000009c390f7220 */ /* 0x000fe40000410000 */
[----:B------:R-:W-:Y:S02]  /*de80*/  FFMA.FTZ R21, R209, UR34, -R62 ;  /* 0x00000022d1157c23 */ /* 0x000fe4000801083e */
[----:B------:R-:W-:Y:S02]  /*de90*/  FFMA.FTZ R24, R208, UR35, R63 ;  /* 0x00000023d0187c23 */ /* 0x000fe4000801003f */
[----:B------:R-:W-:Y:S02]  /*dea0*/  FFMA.FTZ R62, R58, R64, -R15 ;  /* 0x000000403a3e7223 */ /* 0x000fe4000001080f */
[----:B------:R-:W-:-:S02]  /*deb0*/  FMUL.FTZ R15, R191, UR35 ;  /* 0x00000023bf0f7c20 */ /* 0x000fc40008410000 */
[----:B------:R-:W-:Y:S02]  /*dec0*/  FMUL.FTZ R63, R191, UR34 ;  /* 0x00000022bf3f7c20 */ /* 0x000fe40008410000 */
[----:B------:R-:W-:Y:S02]  /*ded0*/  FMUL.FTZ R57, R57, -R64 ;  /* 0x8000004039397220 */ /* 0x000fe40000410000 */
[----:B------:R-:W-:Y:S02]  /*dee0*/  FFMA.FTZ R61, R65, R18, R61 ;  /* 0x00000012413d7223 */ /* 0x000fe4000001003d */
[C---:B------:R-:W-:Y:S02]  /*def0*/  FFMA.FTZ R15, R210.reuse, UR34, -R15 ;  /* 0x00000022d20f7c23 */ /* 0x040fe4000801080f */
[----:B------:R-:W-:Y:S02]  /*df00*/  FFMA.FTZ R18, R210, UR35, R63 ;  /* 0x00000023d2127c23 */ /* 0x000fe4000801003f */
[----:B------:R-:W-:-:S02]  /*df10*/  FFMA.FTZ R57, R58, R156, R57 ;  /* 0x0000009c3a397223 */ /* 0x000fc40000010039 */
[C---:B------:R-:W-:Y:S02]  /*df20*/  FMUL.FTZ R15, R65.reuse, R15 ;  /* 0x0000000f410f7220 */ /* 0x040fe40000410000 */
[----:B------:R-:W-:Y:S02]  /*df30*/  FFMA.FTZ R18, -R65, R18, -RZ ;  /* 0x0000001241127223 */ /* 0x000fe400000109ff */
[----:B------:R-:W-:Y:S02]  /*df40*/  FADD.FTZ R65, R115, R115 ;  /* 0x0000007373417221 */ /* 0x000fe40000010000 */
[----:B------:R-:W-:Y:S02]  /*df50*/  FADD.FTZ R57, -R154, R57 ;  /* 0x000000399a397221 */ /* 0x000fe40000010100 */
[----:B------:R-:W-:Y:S02]  /*df60*/  FADD.FTZ R153, R153, R62 ;  /* 0x0000003e99997221 */ /* 0x000fe40000010000 */
[----:B------:R-:W-:-:S02]  /*df70*/  FFMA.FTZ R63, -R65, R13, R66 ;  /* 0x0000000d413f7223 */ /* 0x000fc40000010142 */
[C---:B------:R-:W-:Y:S02]  /*df80*/  FMUL.FTZ R13, R59.reuse, -R57 ;  /* 0x800000393b0d7220 */ /* 0x040fe40000410000 */
[-C--:B------:R-:W-:Y:S02]  /*df90*/  FMUL.FTZ R59, R59, -R153.reuse ;  /* 0x800000993b3b7220 */ /* 0x080fe40000410000 */
[C---:B------:R-:W-:Y:S02]  /*dfa0*/  FFMA.FTZ R13, R80.reuse, R153, -R13 ;  /* 0x00000099500d7223 */ /* 0x040fe4000001080d */
[----:B------:R-:W-:Y:S02]  /*dfb0*/  FFMA.FTZ R59, R80, R57, R59 ;  /* 0x00000039503b7223 */ /* 0x000fe4000001003b */
[----:B------:R-:W-:Y:S02]  /*dfc0*/  FADD.FTZ R2, R2, R13 ;  /* 0x0000000d02027221 */ /* 0x000fe40000010000 */
[----:B------:R-:W-:-:S02]  /*dfd0*/  FADD.FTZ R0, -R0, R59 ;  /* 0x0000003b00007221 */ /* 0x000fc40000010100 */
[----:B------:R-:W-:Y:S02]  /*dfe0*/  FMUL.FTZ R59, R189, UR35 ;  /* 0x00000023bd3b7c20 */ /* 0x000fe40008410000 */
[C---:B------:R-:W-:Y:S02]  /*dff0*/  FMUL.FTZ R13, R81.reuse, -R0 ;  /* 0x80000000510d7220 */ /* 0x040fe40000410000 */
[-C--:B------:R-:W-:Y:S02]  /*e000*/  FMUL.FTZ R81, R81, -R2.reuse ;  /* 0x8000000251517220 */ /* 0x080fe40000410000 */
[C---:B------:R-:W-:Y:S02]  /*e010*/  FFMA.FTZ R13, R82.reuse, R2, -R13 ;  /* 0x00000002520d7223 */ /* 0x040fe4000001080d */
[----:B------:R-:W-:Y:S02]  /*e020*/  FFMA.FTZ R82, R82, R0, R81 ;  /* 0x0000000052527223 */ /* 0x000fe40000010051 */
[----:B------:R-:W-:-:S02]  /*e030*/  FADD.FTZ R13, R4, R13 ;  /* 0x0000000d040d7221 */ /* 0x000fc40000010000 */
[----:B------:R-:W-:Y:S02]  /*e040*/  FADD.FTZ R3, -R3, R82 ;  /* 0x0000005203037221 */ /* 0x000fe40000010100 */
[C---:B------:R-:W-:Y:S02]  /*e050*/  FMUL.FTZ R4, R83.reuse, -R13 ;  /* 0x8000000d53047220 */ /* 0x040fe40000410000 */
[----:B------:R-:W-:Y:S02]  /*e060*/  FADD.FTZ R66, R114, R114 ;  /* 0x0000007272427221 */ /* 0x000fe40000010000 */
[----:B------:R-:W-:Y:S02]  /*e070*/  FFMA.FTZ R59, R212, UR34, -R59 ;  /* 0x00000022d43b7c23 */ /* 0x000fe4000801083b */
[----:B------:R-:W-:Y:S02]  /*e080*/  FMUL.FTZ R83, R83, -R3 ;  /* 0x8000000353537220 */ /* 0x000fe40000410000 */
[----:B------:R-:W-:-:S02]  /*e090*/  FFMA.FTZ R61, R65, R14, R61 ;  /* 0x0000000e413d7223 */ /* 0x000fc4000001003d */
[----:B------:R-:W-:Y:S02]  /*e0a0*/  FFMA.FTZ R4, R84, R3, R4 ;  /* 0x0000000354047223 */ /* 0x000fe40000010004 */
[----:B------:R-:W-:Y:S02]  /*e0b0*/  FMUL.FTZ R62, R66, R59 ;  /* 0x0000003b423e7220 */ /* 0x000fe40000410000 */
[----:B------:R-:W-:Y:S02]  /*e0c0*/  FFMA.FTZ R83, R84, R13, -R83 ;  /* 0x0000000d54537223 */ /* 0x000fe40000010853 */
[C---:B------:R-:W-:Y:S02]  /*e0d0*/  FFMA.FTZ R8, R66.reuse, R8, R61 ;  /* 0x0000000842087223 */ /* 0x040fe4000001003d */
[----:B------:R-:W-:Y:S02]  /*e0e0*/  FADD.FTZ R59, R113, R113 ;  /* 0x00000071713b7221 */ /* 0x000fe40000010000 */
[----:B------:R-:W-:-:S02]  /*e0f0*/  FFMA.FTZ R6, -R66, R6, R63 ;  /* 0x0000000642067223 */ /* 0x000fc4000001013f */
[C---:B------:R-:W-:Y:S02]  /*e100*/  FMUL.FTZ R29, R68.reuse, R29 ;  /* 0x0000001d441d7220 */ /* 0x040fe40000410000 */
[----:B------:R-:W-:Y:S02]  /*e110*/  FFMA.FTZ R31, -R68, R31, -RZ ;  /* 0x0000001f441f7223 */ /* 0x000fe400000109ff */
[----:B------:R-:W-:Y:S02]  /*e120*/  FADD.FTZ R4, -R9, R4 ;  /* 0x0000000409047221 */ /* 0x000fe40000010100 */
[----:B------:R-:W-:Y:S02]  /*e130*/  FMUL.FTZ R68, R192, UR34 ;  /* 0x00000022c0447c20 */ /* 0x000fe40008410000 */
[----:B------:R-:W-:Y:S02]  /*e140*/  FADD.FTZ R10, R10, R83 ;  /* 0x000000530a0a7221 */ /* 0x000fe40000010000 */
[----:B------:R-:W-:-:S02]  /*e150*/  FFMA.FTZ R7, R59, R7, R8 ;  /* 0x000000073b077223 */ /* 0x000fc40000010008 */
[----:B------:R-:W-:Y:S02]  /*e160*/  FFMA.FTZ R6, -R59, R5, R6 ;  /* 0x000000053b067223 */ /* 0x000fe40000010106 */
[C---:B------:R-:W-:Y:S02]  /*e170*/  FMUL.FTZ R8, R188.reuse, UR35 ;  /* 0x00000023bc087c20 */ /* 0x040fe40008410000 */
[----:B------:R-:W-:Y:S02]  /*e180*/  FMUL.FTZ R5, R85, -R4 ;  /* 0x8000000455057220 */ /* 0x000fe40000410000 */
[----:B------:R-:W-:Y:S02]  /*e190*/  FFMA.FTZ R23, R209, UR35, R68 ;  /* 0x00000023d1177c23 */ /* 0x000fe40008010044 */
[----:B------:R-:W-:Y:S02]  /*e1a0*/  FMUL.FTZ R85, R85, -R10 ;  /* 0x8000000a55557220 */ /* 0x000fe40000410000 */
[----:B------:R-:W-:-:S02]  /*e1b0*/  FMUL.FTZ R68, R188, UR34 ;  /* 0x00000022bc447c20 */ /* 0x000fc40008410000 */
[----:B------:R-:W-:Y:S02]  /*e1c0*/  FFMA.FTZ R8, R213, UR34, -R8 ;  /* 0x00000022d5087c23 */ /* 0x000fe40008010808 */
[----:B------:R-:W-:Y:S02]  /*e1d0*/  FMUL.FTZ R61, R189, UR34 ;  /* 0x00000022bd3d7c20 */ /* 0x000fe40008410000 */
[----:B------:R-:W-:Y:S02]  /*e1e0*/  FFMA.FTZ R5, R86, R10, -R5 ;  /* 0x0000000a56057223 */ /* 0x000fe40000010805 */
[C---:B------:R-:W-:Y:S02]  /*e1f0*/  FMUL.FTZ R21, R70.reuse, R21 ;  /* 0x0000001546157220 */ /* 0x040fe40000410000 */
[----:B------:R-:W-:Y:S02]  /*e200*/  FFMA.FTZ R23, -R70, R23, -RZ ;  /* 0x0000001746177223 */ /* 0x000fe400000109ff */
[----:B------:R-:W-:-:S02]  /*e210*/  FFMA.FTZ R86, R86, R4, R85 ;  /* 0x0000000456567223 */ /* 0x000fc40000010055 */
[----:B------:R-:W-:Y:S02]  /*e220*/  FFMA.FTZ R70, R213, UR35, R68 ;  /* 0x00000023d5467c23 */ /* 0x000fe40008010044 */
[----:B------:R-:W-:Y:S02]  /*e230*/  FMUL.FTZ R68, R59, R8 ;  /* 0x000000083b447220 */ /* 0x000fe40000410000 */
[----:B------:R-:W-:Y:S02]  /*e240*/  FFMA.FTZ R61, R212, UR35, R61 ;  /* 0x00000023d43d7c23 */ /* 0x000fe4000801003d */
[----:B------:R-:W-:Y:S02]  /*e250*/  FADD.FTZ R8, R112, R112 ;  /* 0x0000007070087221 */ /* 0x000fe40000010000 */
[----:B------:R-:W-:Y:S02]  /*e260*/  FADD.FTZ R9, R12, R5 ;  /* 0x000000050c097221 */ /* 0x000fe40000010000 */
[----:B------:R-:W-:Y:S01]  /*e270*/  FADD.FTZ R5, -R11, R86 ;  /* 0x000000560b057221 */ /* 0x000fe20000010100 */
[----:B------:R-:W-:Y:S01]  /*e280*/  IADD3 R11, R76, 0x2, RZ ;  /* 0x000000024c0b7810 */ /* 0x000fe20007ffe0ff */
[----:B------:R-:W-:-:S02]  /*e290*/  FFMA.FTZ R66, -R66, R61, -RZ ;  /* 0x0000003d42427223 */ /* 0x000fc400000109ff */
[----:B------:R-:W-:Y:S01]  /*e2a0*/  FFMA.FTZ R70, -R59, R70, -RZ ;  /* 0x000000463b467223 */ /* 0x000fe200000109ff */
[----:B------:R-:W-:Y:S01]  /*e2b0*/  LEA.HI.SX32 R74, R11, R76, 0x1b ;  /* 0x0000004c0b4a7211 */ /* 0x000fe200078fdaff */
[----:B------:R-:W-:Y:S02]  /*e2c0*/  FFMA.FTZ R60, R8, R60, R7 ;  /* 0x0000003c083c7223 */ /* 0x000fe40000010007 */
[C---:B------:R-:W-:Y:S02]  /*e2d0*/  FMUL.FTZ R59, R187.reuse, UR35 ;  /* 0x00000023bb3b7c20 */ /* 0x040fe40008410000 */
[----:B------:R-:W-:Y:S02]  /*e2e0*/  FMUL.FTZ R61, R187, UR34 ;  /* 0x00000022bb3d7c20 */ /* 0x000fe40008410000 */
[C---:B------:R-:W-:Y:S02]  /*e2f0*/  FMUL.FTZ R7, R87.reuse, -R5 ;  /* 0x8000000557077220 */ /* 0x040fe40000410000 */
[----:B------:R-:W-:-:S02]  /*e300*/  FMUL.FTZ R87, R87, -R9 ;  /* 0x8000000957577220 */ /* 0x000fc40000410000 */
[C---:B------:R-:W-:Y:S02]  /*e310*/  FFMA.FTZ R12, R214.reuse, UR34, -R59 ;  /* 0x00000022d60c7c23 */ /* 0x040fe4000801083b */
[----:B------:R-:W-:Y:S02]  /*e320*/  FFMA.FTZ R61, R214, UR35, R61 ;  /* 0x00000023d63d7c23 */ /* 0x000fe4000801003d */
[----:B------:R-:W-:Y:S02]  /*e330*/  FFMA.FTZ R87, R88, R5, R87 ;  /* 0x0000000558577223 */ /* 0x000fe40000010057 */
[C---:B------:R-:W-:Y:S02]  /*e340*/  FMUL.FTZ R12, R8.reuse, R12 ;  /* 0x0000000c080c7220 */ /* 0x040fe40000410000 */
[----:B------:R-:W-:Y:S01]  /*e350*/  FFMA.FTZ R72, -R8, R61, -RZ ;  /* 0x0000003d08487223 */ /* 0x000fe200000109ff */
[----:B------:R-:W-:Y:S01]  /*e360*/  IADD3 R61, R76, 0x3, RZ ;  /* 0x000000034c3d7810 */ /* 0x000fe20007ffe0ff */
[----:B------:R-:W-:Y:S01]  /*e370*/  FFMA.FTZ R151, -R8, R151, R6 ;  /* 0x0000009708977223 */ /* 0x000fe20000010106 */
[----:B------:R-:W-:Y:S01]  /*e380*/  IADD3 R6, R76, 0x1, RZ ;  /* 0x000000014c067810 */ /* 0x000fe20007ffe0ff */
[----:B------:R-:W-:Y:S01]  /*e390*/  FFMA.FTZ R8, R88, R9, -R7 ;  /* 0x0000000958087223 */ /* 0x000fe20000010807 */
[-C--:B------:R-:W-:Y:S01]  /*e3a0*/  LEA.HI.SX32 R7, R76, R76.reuse, 0x1b ;  /* 0x0000004c4c077211 */ /* 0x080fe200078fdaff */
[----:B------:R-:W-:Y:S01]  /*e3b0*/  FADD.FTZ R16, -R16, R87 ;  /* 0x0000005710107221 */ /* 0x000fe20000010100 */
[-C--:B------:R-:W-:Y:S01]  /*e3c0*/  LEA.HI.SX32 R59, R6, R76.reuse, 0x1b ;  /* 0x0000004c063b7211 */ /* 0x080fe200078fdaff */
[----:B------:R-:W-:Y:S01]  /*e3d0*/  FADD.FTZ R8, R17, R8 ;  /* 0x0000000811087221 */ /* 0x000fe20000010000 */
[----:B------:R-:W-:Y:S01]  /*e3e0*/  LEA.HI.SX32 R76, R61, R76, 0x1b ;  /* 0x0000004c3d4c7211 */ /* 0x000fe200078fdaff */
[C---:B------:R-:W-:Y:S01]  /*e3f0*/  FMUL.FTZ R11, R89.reuse, -R16 ;  /* 0x80000010590b7220 */ /* 0x040fe20000410000 */
[----:B------:R-:W-:Y:S01]  /*e400*/  STS [R7.X4+0x2100], R54 ;  /* 0x0021003607007388 */ /* 0x000fe20000004800 */
[----:B------:R-:W-:-:S02]  /*e410*/  FMUL.FTZ R89, R89, -R8 ;  /* 0x8000000859597220 */ /* 0x000fc40000410000 */
[C---:B------:R-:W-:Y:S01]  /*e420*/  FFMA.FTZ R11, R90.reuse, R8, -R11 ;  /* 0x000000085a0b7223 */ /* 0x040fe2000001080b */
[----:B------:R-:W-:Y:S01]  /*e430*/  STS [R59.X4+0x2104], R56 ;  /* 0x002104383b007388 */ /* 0x000fe20000004800 */
[----:B------:R-:W-:Y:S02]  /*e440*/  FFMA.FTZ R90, R90, R16, R89 ;  /* 0x000000105a5a7223 */ /* 0x000fe40000010059 */
[----:B------:R-:W-:Y:S01]  /*e450*/  FADD.FTZ R11, R20, R11 ;  /* 0x0000000b140b7221 */ /* 0x000fe20000010000 */
[----:B------:R-:W-:Y:S01]  /*e460*/  STS [R74.X4+0x2108], R55 ;  /* 0x002108374a007388 */ /* 0x000fe20000004800 */
[----:B------:R-:W-:Y:S02]  /*e470*/  FADD.FTZ R19, -R19, R90 ;  /* 0x0000005a13137221 */ /* 0x000fe40000010100 */
[C---:B------:R-:W-:Y:S01]  /*e480*/  FMUL.FTZ R6, R91.reuse, -R11 ;  /* 0x8000000b5b067220 */ /* 0x040fe20000410000 */
[----:B------:R-:W-:Y:S01]  /*e490*/  STS [R76.X4+0x210c], R53 ;  /* 0x00210c354c007388 */ /* 0x000fe20000004800 */
[----:B------:R-:W-:-:S02]  /*e4a0*/  FMUL.FTZ R91, R91, -R19 ;  /* 0x800000135b5b7220 */ /* 0x000fc40000410000 */
[C---:B------:R-:W-:Y:S01]  /*e4b0*/  FFMA.FTZ R6, R96.reuse, R19, R6 ;  /* 0x0000001360067223 */ /* 0x040fe20000010006 */
        /* <DEDUP_REMOVED lines=18> */
[----:B------:R-:W-:Y:S01]  /*e5e0*/  STS [R7.X4+0x2138], R29 ;  /* 0x0021381d07007388 */ /* 0x000fe20000004800 */
[----:B------:R-:W-:Y:S02]  /*e5f0*/  FFMA.FTZ R99, R100, R17, -R99 ;  /* 0x0000001164637223 */ /* 0x000fe40000010863 */
[----:B------:R-:W-:Y:S01]  /*e600*/  FADD.FTZ R20, -R33, R20 ;  /* 0x0000001421147221 */ /* 0x000fe20000010100 */
[----:B------:R-:W-:Y:S01]  /*e610*/  STS [R7.X4+0x213c], R31 ;  /* 0x00213c1f07007388 */ /* 0x000fe20000004800 */
[----:B------:R-:W-:Y:S01]  /*e620*/  FADD.FTZ R34, R34, R99 ;  /* 0x0000006322227221 */ /* 0x000fe20000010000 */
[----:B------:R-:W-:Y:S01]  /*e630*/  HADD2.F32 R33, -RZ, R176.H0_H0 ;  /* 0x200000b0ff217230 */ /* 0x000fe20000004100 */
[----:B0-----:R-:W-:Y:S01]  /*e640*/  FMUL.FTZ R21, R101, -R20 ;  /* 0x8000001465157220 */ /* 0x001fe20000410000 */
[----:B------:R-:W-:Y:S01]  /*e650*/  STS [R7.X4+0x216c], R70 ;  /* 0x00216c4607007388 */ /* 0x000fe20000004800 */
[----:B------:R-:W-:-:S02]  /*e660*/  FMUL.FTZ R14, R190, UR35 ;  /* 0x00000023be0e7c20 */ /* 0x000fc40008410000 */
[----:B------:R-:W-:Y:S01]  /*e670*/  FMUL.FTZ R22, R67, R22 ;  /* 0x0000001643167220 */ /* 0x000fe20000410000 */
[----:B------:R-:W-:Y:S01]  /*e680*/  STS [R7.X4+0x2134], R32 ;  /* 0x0021342007007388 */ /* 0x000fe20000004800 */
[-C--:B------:R-:W-:Y:S02]  /*e690*/  FMUL.FTZ R101, R101, -R34.reuse ;  /* 0x8000002265657220 */ /* 0x080fe40000410000 */
[----:B-1----:R-:W-:Y:S01]  /*e6a0*/  FFMA.FTZ R15, R102, R34, -R21 ;  /* 0x00000022660f7223 */ /* 0x002fe20000010815 */
[----:B------:R0:W-:Y:S01]  /*e6b0*/  STS [R7.X4+0x2140], R22 ;  /* 0x0021401607007388 */ /* 0x0001e20000004800 */
[----:B------:R-:W-:Y:S02]  /*e6c0*/  FMUL.FTZ R21, R216, UR35 ;  /* 0x00000023d8157c20 */ /* 0x000fe40008410000 */
[----:B------:R-:W-:Y:S01]  /*e6d0*/  FFMA.FTZ R14, R211, UR34, -R14 ;  /* 0x00000022d30e7c23 */ /* 0x000fe2000801080e */
[----:B------:R-:W-:Y:S01]  /*e6e0*/  STS [R7.X4+0x2128], R37 ;  /* 0x0021282507007388 */ /* 0x000fe20000004800 */
[----:B--2---:R-:W-:-:S02]  /*e6f0*/  FMUL.FTZ R23, R64, UR43 ;  /* 0x0000002b40177c20 */ /* 0x004fc40008410000 */
[----:B------:R-:W-:Y:S01]  /*e700*/  FFMA.FTZ R102, R102, R20, R101 ;  /* 0x0000001466667223 */ /* 0x000fe20000010065 */
[----:B------:R-:W-:Y:S01]  /*e710*/  STS [R7.X4+0x212c], R39 ;  /* 0x00212c2707007388 */ /* 0x000fe20000004800 */
[----:B------:R-:W-:Y:S01]  /*e720*/  FFMA.FTZ R25, R186, UR34, -R21 ;  /* 0x00000022ba197c23 */ /* 0x000fe20008010815 */
[----:B0-----:R-:W-:Y:S01]  /*e730*/  HADD2.F32 R22, -RZ, R173.H0_H0 ;  /* 0x200000adff167230 */ /* 0x001fe20000004100 */
[----:B------:R-:W-:Y:S01]  /*e740*/  FMUL.FTZ R14, R65, R14 ;  /* 0x0000000e410e7220 */ /* 0x000fe20000410000 */
[----:B------:R-:W-:Y:S01]  /*e750*/  STS [R7.X4+0x2120], R38 ;  /* 0x0021202607007388 */ /* 0x000fe20000004800 */
[C---:B------:R-:W-:Y:S02]  /*e760*/  FMUL.FTZ R21, R156.reuse, UR43 ;  /* 0x0000002b9c157c20 */ /* 0x040fe40008410000 */
[----:B------:R-:W-:Y:S01]  /*e770*/  FFMA.FTZ R23, R156, UR44, -R23 ;  /* 0x0000002c9c177c23 */ /* 0x000fe20008010817 */
[----:B------:R0:W-:Y:S01]  /*e780*/  STS [R7.X4+0x2158], R14 ;  /* 0x0021580e07007388 */ /* 0x0001e20000004800 */
[----:B------:R-:W-:-:S02]  /*e790*/  FADD.FTZ R35, -R35, R102 ;  /* 0x0000006623237221 */ /* 0x000fc40000010100 */
[----:B------:R-:W-:Y:S01]  /*e7a0*/  FADD.FTZ R15, R36, R15 ;  /* 0x0000000f240f7221 */ /* 0x000fe20000010000 */
[----:B------:R-:W-:Y:S01]  /*e7b0*/  HADD2.F32 R36, -RZ, R174.H0_H0 ;  /* 0x200000aeff247230 */ /* 0x000fe20000004100 */
[----:B------:R-:W-:Y:S01]  /*e7c0*/  FFMA.FTZ R12, R22, -R129, R186 ;  /* 0x80000081160c7223 */ /* 0x000fe200000100ba */
[----:B------:R-:W-:Y:S01]  /*e7d0*/  STS [R7.X4+0x2124], R40 ;  /* 0x0021242807007388 */ /* 0x000fe20000004800 */
[----:B------:R-:W-:Y:S02]  /*e7e0*/  FFMA.FTZ R21, R64, UR44, R21 ;  /* 0x0000002c40157c23 */ /* 0x000fe40008010015 */
[----:B------:R-:W-:Y:S01]  /*e7f0*/  FMUL.FTZ R23, R216, R23 ;  /* 0x00000017d8177220 */ /* 0x000fe20000410000 */
[----:B------:R-:W-:Y:S01]  /*e800*/  STS [R7.X4+0x2110], R46 ;  /* 0x0021102e07007388 */ /* 0x000fe20000004800 */
[----:B------:R-:W-:Y:S02]  /*e810*/  FFMA.FTZ R24, -R67, R24, -RZ ;  /* 0x0000001843187223 */ /* 0x000fe400000109ff */
[----:B0-----:R-:W-:Y:S01]  /*e820*/  FMUL.FTZ R14, R103, -R35 ;  /* 0x80000023670e7220 */ /* 0x001fe20000410000 */
[----:B------:R-:W-:Y:S01]  /*e830*/  STS [R7.X4+0x2114], R48 ;  /* 0x0021143007007388 */ /* 0x000fe20000004800 */
[----:B------:R-:W-:-:S02]  /*e840*/  FADD.FTZ R18, R111, R111 ;  /* 0x0000006f6f127221 */ /* 0x000fc40000010000 */
[----:B------:R-:W-:Y:S01]  /*e850*/  FMUL.FTZ R103, R103, -R15 ;  /* 0x8000000f67677220 */ /* 0x000fe20000410000 */
[----:B------:R0:W-:Y:S01]  /*e860*/  STS [R7.X4+0x2144], R24 ;  /* 0x0021441807007388 */ /* 0x0001e20000004800 */
[----:B------:R-:W-:Y:S01]  /*e870*/  FFMA.FTZ R21, R12, R21, R23 ;  /* 0x000000150c157223 */ /* 0x000fe20000010017 */
[----:B------:R-:W-:Y:S01]  /*e880*/  HADD2.F32 R23, -RZ, R175.H0_H0 ;  /* 0x200000afff177230 */ /* 0x000fe20000004100 */
[----:B------:R-:W-:Y:S01]  /*e890*/  FFMA.FTZ R30, R104, R35, R103 ;  /* 0x00000023681e7223 */ /* 0x000fe20000010067 */
[----:B------:R-:W-:Y:S01]  /*e8a0*/  STS [R7.X4+0x2118], R45 ;  /* 0x0021182d07007388 */ /* 0x000fe20000004800 */
[----:B------:R-:W-:Y:S02]  /*e8b0*/  FFMA.FTZ R21, R22, R64, R21 ;  /* 0x0000004016157223 */ /* 0x000fe40000010015 */
[----:B------:R-:W-:Y:S01]  /*e8c0*/  FMUL.FTZ R22, R153, UR43 ;  /* 0x0000002b99167c20 */ /* 0x000fe20008410000 */
[----:B------:R-:W-:Y:S01]  /*e8d0*/  STS [R7.X4+0x211c], R47 ;  /* 0x00211c2f07007388 */ /* 0x000fe20000004800 */
[----:B------:R-:W-:-:S02]  /*e8e0*/  FADD.FTZ R30, -R41, R30 ;  /* 0x0000001e291e7221 */ /* 0x000fc40000010100 */
[----:B0-----:R-:W-:Y:S01]  /*e8f0*/  FMUL.FTZ R24, R18, R25 ;  /* 0x0000001912187220 */ /* 0x001fe20000410000 */
[----:B------:R-:W-:Y:S01]  /*e900*/  STS [R7.X4+0x2160], R62 ;  /* 0x0021603e07007388 */ /* 0x000fe20000004800 */
[----:B------:R-:W-:Y:S02]  /*e910*/  FFMA.FTZ R25, R104, R15, -R14 ;  /* 0x0000000f68197223 */ /* 0x000fe4000001080e */
[-C--:B------:R-:W-:Y:S01]  /*e920*/  FMUL.FTZ R14, R153, R130.reuse ;  /* 0x00000082990e7220 */ /* 0x080fe20000410000 */
[----:B------:R0:W-:Y:S01]  /*e930*/  STS [R7.X4+0x2178], R24 ;  /* 0x0021781807007388 */ /* 0x0001e20000004800 */
[----:B------:R-:W-:Y:S02]  /*e940*/  FADD.FTZ R42, R42, R25 ;  /* 0x000000192a2a7221 */ /* 0x000fe40000010000 */
[-C--:B------:R-:W-:Y:S01]  /*e950*/  FMUL.FTZ R28, R57, R130.reuse ;  /* 0x00000082391c7220 */ /* 0x080fe20000410000 */
[----:B------:R-:W-:Y:S01]  /*e960*/  STS [R7.X4+0x2164], R66 ;  /* 0x0021644207007388 */ /* 0x000fe20000004800 */
[----:B------:R-:W-:-:S02]  /*e970*/  FFMA.FTZ R29, R23, -R130, R214 ;  /* 0x80000082171d7223 */ /* 0x000fc400000100d6 */
[----:B------:R-:W-:Y:S01]  /*e980*/  FMUL.FTZ R31, R187, R14 ;  /* 0x0000000ebb1f7220 */ /* 0x000fe20000410000 */
[----:B------:R-:W-:Y:S01]  /*e990*/  STS [R7.X4+0x2168], R68 ;  /* 0x0021684407007388 */ /* 0x000fe20000004800 */
[----:B------:R-:W-:Y:S02]  /*e9a0*/  FMUL.FTZ R25, R105, -R30 ;  /* 0x8000001e69197220 */ /* 0x000fe40000410000 */
[C---:B0-----:R-:W-:Y:S01]  /*e9b0*/  FFMA.FTZ R24, R57.reuse, UR44, -R22 ;  /* 0x0000002c39187c23 */ /* 0x041fe20008010816 */
[----:B------:R-:W-:Y:S01]  /*e9c0*/  STS [R7.X4+0x2174], R72 ;  /* 0x0021744807007388 */ /* 0x000fe20000004800 */
[----:B------:R-:W-:Y:S02]  /*e9d0*/  FMUL.FTZ R22, R57, UR43 ;  /* 0x0000002b39167c20 */ /* 0x000fe40008410000 */
[C---:B------:R-:W-:Y:S02]  /*e9e0*/  FMUL.FTZ R24, R187.reuse, R24 ;  /* 0x00000018bb187220 */ /* 0x040fe40000410000 */
[----:B------:R-:W-:-:S02]  /*e9f0*/  FMUL.FTZ R69, R187, R28 ;  /* 0x0000001cbb457220 */ /* 0x000fc40000410000 */
[----:B------:R-:W-:Y:S02]  /*ea00*/  FFMA.FTZ R22, R153, UR44, R22 ;  /* 0x0000002c99167c23 */ /* 0x000fe40008010016 */
[----:B------:R-:W-:Y:S02]  /*ea10*/  FFMA.FTZ R28, R29, R28, -R31 ;  /* 0x0000001c1d1c7223 */ /* 0x000fe4000001081f */
[-C--:B------:R-:W-:Y:S02]  /*ea20*/  FFMA.FTZ R25, R106, R42.reuse, -R25 ;  /* 0x0000002a6a197223 */ /* 0x080fe40000010819 */
[----:B------:R-:W-:Y:S02]  /*ea30*/  FMUL.FTZ R105, R105, -R42 ;  /* 0x8000002a69697220 */ /* 0x000fe40000410000 */
[----:B------:R-:W-:Y:S02]  /*ea40*/  FMUL.FTZ R31, R2, UR43 ;  /* 0x0000002b021f7c20 */ /* 0x000fe40008410000 */
[----:B------:R-:W-:-:S02]  /*ea50*/  FFMA.FTZ R69, R29, R14, R69 ;  /* 0x0000000e1d457223 */ /* 0x000fc40000010045 */
[----:B------:R-:W-:Y:S02]  /*ea60*/  FFMA.FTZ R22, R29, R22, R24 ;  /* 0x000000161d167223 */ /* 0x000fe40000010018 */
[----:B------:R-:W-:Y:S02]  /*ea70*/  FADD.FTZ R29, R44, R25 ;  /* 0x000000192c1d7221 */ /* 0x000fe40000010000 */
[----:B------:R-:W-:Y:S02]  /*ea80*/  FMUL.FTZ R24, R2, R131 ;  /* 0x0000008302187220 */ /* 0x000fe40000410000 */
[----:B------:R-:W-:Y:S02]  /*ea90*/  FFMA.FTZ R106, R106, R30, R105 ;  /* 0x0000001e6a6a7223 */ /* 0x000fe40000010069 */
[C---:B------:R-:W-:Y:S02]  /*eaa0*/  FMUL.FTZ R25, R0.reuse, UR43 ;  /* 0x0000002b00197c20 */ /* 0x040fe40008410000 */
[----:B------:R-:W-:-:S02]  /*eab0*/  FFMA.FTZ R31, R0, UR44, -R31 ;  /* 0x0000002c001f7c23 */ /* 0x000fc4000801081f */
[-C--:B------:R-:W-:Y:S02]  /*eac0*/  FFMA.FTZ R71, R36, -R131.reuse, R213 ;  /* 0x8000008324477223 */ /* 0x080fe400000100d5 */
[----:B------:R-:W-:Y:S02]  /*ead0*/  FMUL.FTZ R0, R0, R131 ;  /* 0x0000008300007220 */ /* 0x000fe40000410000 */
[----:B------:R-:W-:Y:S02]  /*eae0*/  FMUL.FTZ R70, R188, R24 ;  /* 0x00000018bc467220 */ /* 0x000fe40000410000 */
[----:B------:R-:W-:Y:S02]  /*eaf0*/  FADD.FTZ R53, -R43, R106 ;  /* 0x0000006a2b357221 */ /* 0x000fe40000010100 */
[----:B------:R-:W-:Y:S02]  /*eb00*/  FFMA.FTZ R32, R2, UR44, R25 ;  /* 0x0000002c02207c23 */ /* 0x000fe40008010019 */
[----:B------:R-:W-:-:S02]  /*eb10*/  FMUL.FTZ R31, R188, R31 ;  /* 0x0000001fbc1f7220 */ /* 0x000fc40000410000 */
[-C--:B------:R-:W-:Y:S02]  /*eb20*/  FMUL.FTZ R188, R188, R0.reuse ;  /* 0x00000000bcbc7220 */ /* 0x080fe40000410000 */
[----:B------:R-:W-:Y:S02]  /*eb30*/  FFMA.FTZ R70, R71, R0, -R70 ;  /* 0x0000000047467223 */ /* 0x000fe40000010846 */
[----:B------:R-:W-:Y:S02]  /*eb40*/  FMUL.FTZ R0, R107, -R53 ;  /* 0x800000356b007220 */ /* 0x000fe40000410000 */
[----:B------:R-:W-:Y:S02]  /*eb50*/  FFMA.FTZ R31, R71, R32, R31 ;  /* 0x00000020471f7223 */ /* 0x000fe4000001001f */
[----:B------:R-:W-:Y:S02]  /*eb60*/  FMUL.FTZ R107, R107, -R29 ;  /* 0x8000001d6b6b7220 */ /* 0x000fe40000410000 */
[----:B------:R-:W-:-:S02]  /*eb70*/  FFMA.FTZ R31, R36, R2, R31 ;  /* 0x00000002241f7223 */ /* 0x000fc4000001001f */
[C---:B------:R-:W-:Y:S02]  /*eb80*/  FFMA.FTZ R2, R108.reuse, R53, R107 ;  /* 0x000000356c027223 */ /* 0x040fe4000001006b */
[----:B------:R-:W-:Y:S02]  /*eb90*/  FFMA.FTZ R25, R108, R29, -R0 ;  /* 0x0000001d6c197223 */ /* 0x000fe40000010800 */
[----:B------:R-:W-:Y:S02]  /*eba0*/  FADD.FTZ R2, -R49, R2 ;  /* 0x0000000231027221 */ /* 0x000fe40000010100 */
[----:B------:R-:W-:Y:S02]  /*ebb0*/  FADD.FTZ R50, R50, R25 ;  /* 0x0000001932327221 */ /* 0x000fe40000010000 */
[C---:B------:R-:W-:Y:S02]  /*ebc0*/  FMUL.FTZ R37, R109.reuse, -R2 ;  /* 0x800000026d257220 */ /* 0x040fe40000410000 */
[----:B------:R-:W-:-:S02]  /*ebd0*/  FMUL.FTZ R109, R109, -R50 ;  /* 0x800000326d6d7220 */ /* 0x000fc40000410000 */
[----:B------:R-:W-:Y:S02]  /*ebe0*/  FMUL.FTZ R25, R13, R132 ;  /* 0x000000840d197220 */ /* 0x000fe40000410000 */
[C---:B------:R-:W-:Y:S01]  /*ebf0*/  FFMA.FTZ R39, R110.reuse, R50, -R37 ;  /* 0x000000326e277223 */ /* 0x040fe20000010825 */
[----:B------:R-:W-:Y:S01]  /*ec00*/  HADD2.F32 R37, -RZ, R217.H0_H0 ;  /* 0x200000d9ff257230 */ /* 0x000fe20000004100 */
[----:B------:R-:W-:Y:S02]  /*ec10*/  FFMA.FTZ R110, R110, R2, R109 ;  /* 0x000000026e6e7223 */ /* 0x000fe4000001006d */
[-C--:B------:R-:W-:Y:S02]  /*ec20*/  FMUL.FTZ R67, R3, R132.reuse ;  /* 0x0000008403437220 */ /* 0x080fe40000410000 */
[----:B------:R-:W-:Y:S02]  /*ec30*/  FFMA.FTZ R212, R33, -R132, R212 ;  /* 0x8000008421d47223 */ /* 0x000fe400000100d4 */
[----:B------:R-:W-:-:S02]  /*ec40*/  FMUL.FTZ R32, R189, R25 ;  /* 0x00000019bd207220 */ /* 0x000fc40000410000 */
[----:B------:R-:W-:Y:S02]  /*ec50*/  FADD.FTZ R75, -R51, R110 ;  /* 0x0000006e334b7221 */ /* 0x000fe40000010100 */
[-C--:B------:R-:W-:Y:S02]  /*ec60*/  FMUL.FTZ R0, R189, R67.reuse ;  /* 0x00000043bd007220 */ /* 0x080fe40000410000 */
[----:B------:R-:W-:Y:S01]  /*ec70*/  FFMA.FTZ R67, R212, R67, -R32 ;  /* 0x00000043d4437223 */ /* 0x000fe20000010820 */
[----:B------:R-:W-:Y:S01]  /*ec80*/  HADD2.F32 R32, -RZ, R218.H0_H0 ;  /* 0x200000daff207230 */ /* 0x000fe20000004100 */
[----:B------:R-:W-:Y:S02]  /*ec90*/  FMUL.FTZ R38, R50, R143 ;  /* 0x0000008f32267220 */ /* 0x000fe40000410000 */
[----:B------:R-:W-:Y:S02]  /*eca0*/  FADD.FTZ R39, R52, R39 ;  /* 0x0000002734277221 */ /* 0x000fe40000010000 */
[----:B------:R-:W-:-:S02]  /*ecb0*/  FMUL.FTZ R40, R75, R144 ;  /* 0x000000904b287220 */ /* 0x000fc40000410000 */
[-C--:B------:R-:W-:Y:S02]  /*ecc0*/  FFMA.FTZ R41, R37, -R143.reuse, R200 ;  /* 0x8000008f25297223 */ /* 0x080fe400000100c8 */
[----:B------:R-:W-:Y:S02]  /*ecd0*/  FMUL.FTZ R44, R2, R143 ;  /* 0x0000008f022c7220 */ /* 0x000fe40000410000 */
[----:B------:R-:W-:Y:S02]  /*ece0*/  FMUL.FTZ R46, R122, R38 ;  /* 0x000000267a2e7220 */ /* 0x000fe40000410000 */
[-C--:B------:R-:W-:Y:S02]  /*ecf0*/  FMUL.FTZ R36, R39, R144.reuse ;  /* 0x0000009027247220 */ /* 0x080fe40000410000 */
[----:B------:R-:W-:Y:S02]  /*ed00*/  FFMA.FTZ R201, R32, -R144, R201 ;  /* 0x8000009020c97223 */ /* 0x000fe400000100c9 */
[----:B------:R-:W-:-:S02]  /*ed10*/  FMUL.FTZ R43, R123, R40 ;  /* 0x000000287b2b7220 */ /* 0x000fc40000410000 */
[----:B------:R-:W-:Y:S02]  /*ed20*/  FADD.FTZ R222, R25, R222 ;  /* 0x000000de19de7221 */ /* 0x000fe40000010000 */
[----:B------:R-:W-:Y:S02]  /*ed30*/  FFMA.FTZ R48, R41, R44, -R46 ;  /* 0x0000002c29307223 */ /* 0x000fe4000001082e */
[----:B------:R-:W-:Y:S01]  /*ed40*/  FFMA.FTZ R25, R212, R25, R0 ;  /* 0x00000019d4197223 */ /* 0x000fe20000010000 */
[----:B------:R-:W-:Y:S01]  /*ed50*/  HADD2.F32 R0, -RZ, R215.H0_H0 ;  /* 0x200000d7ff007230 */ /* 0x000fe20000004100 */
[----:B------:R-:W-:Y:S02]  /*ed60*/  FMUL.FTZ R45, R123, R36 ;  /* 0x000000247b2d7220 */ /* 0x000fe40000410000 */
[----:B------:R-:W-:Y:S02]  /*ed70*/  FMUL.FTZ R46, R122, R44 ;  /* 0x0000002c7a2e7220 */ /* 0x000fe40000410000 */
[----:B------:R-:W-:-:S02]  /*ed80*/  FFMA.FTZ R44, R201, R36, R43 ;  /* 0x00000024c92c7223 */ /* 0x000fc4000001002b */
[----:B------:R-:W-:Y:S02]  /*ed90*/  FMUL.FTZ R43, R29, R142 ;  /* 0x0000008e1d2b7220 */ /* 0x000fe40000410000 */
[----:B------:R-:W-:Y:S02]  /*eda0*/  FFMA.FTZ R45, R201, R40, -R45 ;  /* 0x00000028c92d7223 */ /* 0x000fe4000001082d */
[----:B------:R-:W-:Y:S02]  /*edb0*/  FADD.FTZ R40, RZ, R44 ;  /* 0x0000002cff287221 */ /* 0x000fe40000010000 */
[----:B------:R-:W-:Y:S02]  /*edc0*/  FFMA.FTZ R47, R41, R38, R46 ;  /* 0x00000026292f7223 */ /* 0x000fe4000001002e */
[-C--:B------:R-:W-:Y:S02]  /*edd0*/  FFMA.FTZ R44, R0, -R142.reuse, R203 ;  /* 0x8000008e002c7223 */ /* 0x080fe400000100cb */
[----:B------:R-:W-:-:S02]  /*ede0*/  FMUL.FTZ R49, R53, R142 ;  /* 0x0000008e35317220 */ /* 0x000fc40000410000 */
[----:B------:R-:W-:Y:S02]  /*edf0*/  FMUL.FTZ R51, R202, R43 ;  /* 0x0000002bca337220 */ /* 0x000fe40000410000 */
[----:B------:R-:W-:Y:S01]  /*ee00*/  FADD.FTZ R46, R40, R47 ;  /* 0x0000002f282e7221 */ /* 0x000fe20000010000 */
[----:B------:R-:W-:Y:S01]  /*ee10*/  HADD2.F32 R47, -RZ, R185.H0_H0 ;  /* 0x200000b9ff2f7230 */ /* 0x000fe20000004100 */
[-C--:B------:R-:W-:Y:S02]  /*ee20*/  FFMA.FTZ R55, R44, R49.reuse, -R51 ;  /* 0x000000312c377223 */ /* 0x080fe40000010833 */
[----:B------:R-:W-:Y:S02]  /*ee30*/  FMUL.FTZ R49, R202, R49 ;  /* 0x00000031ca317220 */ /* 0x000fe40000410000 */
[----:B------:R-:W-:Y:S02]  /*ee40*/  FMUL.FTZ R40, R42, R141 ;  /* 0x0000008d2a287220 */ /* 0x000fe40000410000 */
[----:B------:R-:W-:-:S02]  /*ee50*/  FADD.FTZ R45, RZ, R45 ;  /* 0x0000002dff2d7221 */ /* 0x000fc40000010000 */
[----:B------:R-:W-:Y:S02]  /*ee60*/  FFMA.FTZ R51, R44, R43, R49 ;  /* 0x0000002b2c337223 */ /* 0x000fe40000010031 */
[-C--:B------:R-:W-:Y:S02]  /*ee70*/  FFMA.FTZ R49, R47, -R141.reuse, R198 ;  /* 0x8000008d2f317223 */ /* 0x080fe400000100c6 */
[----:B------:R-:W-:Y:S02]  /*ee80*/  FMUL.FTZ R52, R30, R141 ;  /* 0x0000008d1e347220 */ /* 0x000fe40000410000 */
[----:B------:R-:W-:Y:S02]  /*ee90*/  FMUL.FTZ R54, R199, R40 ;  /* 0x00000028c7367220 */ /* 0x000fe40000410000 */
[----:B------:R-:W-:Y:S01]  /*eea0*/  FADD.FTZ R48, R45, R48 ;  /* 0x000000302d307221 */ /* 0x000fe20000010000 */
[----:B------:R-:W-:Y:S01]  /*eeb0*/  HADD2.F32 R45, -RZ, R184.H0_H0 ;  /* 0x200000b8ff2d7230 */ /* 0x000fe20000004100 */
[----:B------:R-:W-:-:S02]  /*eec0*/  FADD.FTZ R46, R46, R51 ;  /* 0x000000332e2e7221 */ /* 0x000fc40000010000 */
[----:B------:R-:W-:Y:S02]  /*eed0*/  FMUL.FTZ R58, R190, UR34 ;  /* 0x00000022be3a7c20 */ /* 0x000fe40008410000 */
[----:B------:R-:W-:Y:S02]  /*eee0*/  FMUL.FTZ R51, R15, R140 ;  /* 0x0000008c0f337220 */ /* 0x000fe40000410000 */
[-C--:B------:R-:W-:Y:S02]  /*eef0*/  FFMA.FTZ R54, R49, R52.reuse, -R54 ;  /* 0x0000003431367223 */ /* 0x080fe40000010836 */
[----:B------:R-:W-:Y:S02]  /*ef00*/  FMUL.FTZ R52, R199, R52 ;  /* 0x00000034c7347220 */ /* 0x000fe40000410000 */
[----:B------:R-:W-:Y:S02]  /*ef10*/  FFMA.FTZ R58, R211, UR35, R58 ;  /* 0x00000023d33a7c23 */ /* 0x000fe4000801003a */
[----:B------:R-:W-:-:S02]  /*ef20*/  FFMA.FTZ R204, R45, -R140, R204 ;  /* 0x8000008c2dcc7223 */ /* 0x000fc400000100cc */
[----:B------:R-:W-:Y:S02]  /*ef30*/  FMUL.FTZ R56, R35, R140 ;  /* 0x0000008c23387220 */ /* 0x000fe40000410000 */
[----:B------:R-:W-:Y:S02]  /*ef40*/  FMUL.FTZ R59, R197, R51 ;  /* 0x00000033c53b7220 */ /* 0x000fe40000410000 */
[----:B------:R-:W-:Y:S02]  /*ef50*/  FFMA.FTZ R57, R49, R40, R52 ;  /* 0x0000002831397223 */ /* 0x000fe40000010034 */
[----:B------:R-:W-:Y:S02]  /*ef60*/  FFMA.FTZ R58, -R65, R58, -RZ ;  /* 0x0000003a413a7223 */ /* 0x000fe400000109ff */
[----:B------:R-:W-:Y:S01]  /*ef70*/  FADD.FTZ R55, R48, R55 ;  /* 0x0000003730377221 */ /* 0x000fe20000010000 */
[----:B------:R-:W-:Y:S01]  /*ef80*/  HADD2.F32 R48, -RZ, R183.H0_H0 ;  /* 0x200000b7ff307230 */ /* 0x000fe20000004100 */
[-C--:B------:R-:W-:Y:S01]  /*ef90*/  FFMA.FTZ R61, R204, R56.reuse, -R59 ;  /* 0x00000038cc3d7223 */ /* 0x080fe2000001083b */
[----:B------:R0:W-:Y:S01]  /*efa0*/  STS [R7.X4+0x215c], R58 ;  /* 0x00215c3a07007388 */ /* 0x0001e20000004800 */
[----:B------:R-:W-:-:S02]  /*efb0*/  FMUL.FTZ R56, R197, R56 ;  /* 0x00000038c5387220 */ /* 0x000fc40000410000 */
[----:B------:R-:W-:Y:S02]  /*efc0*/  FADD.FTZ R57, R46, R57 ;  /* 0x000000392e397221 */ /* 0x000fe40000010000 */
[----:B------:R-:W-:Y:S02]  /*efd0*/  FMUL.FTZ R46, R34, R139 ;  /* 0x0000008b222e7220 */ /* 0x000fe40000410000 */
[----:B------:R-:W-:Y:S02]  /*efe0*/  FFMA.FTZ R56, R204, R51, R56 ;  /* 0x00000033cc387223 */ /* 0x000fe40000010038 */
[-C--:B------:R-:W-:Y:S02]  /*eff0*/  FFMA.FTZ R205, R48, -R139.reuse, R205 ;  /* 0x8000008b30cd7223 */ /* 0x080fe400000100cd */
[----:B------:R-:W-:Y:S02]  /*f000*/  FMUL.FTZ R52, R20, R139 ;  /* 0x0000008b14347220 */ /* 0x000fe40000410000 */
[----:B0-----:R-:W-:-:S02]  /*f010*/  FMUL.FTZ R58, R196, R46 ;  /* 0x0000002ec43a7220 */ /* 0x001fc40000410000 */
[----:B------:R-:W-:Y:S01]  /*f020*/  FADD.FTZ R54, R55, R54 ;  /* 0x0000003637367221 */ /* 0x000fe20000010000 */
[----:B------:R-:W-:Y:S01]  /*f030*/  HADD2.F32 R55, -RZ, R182.H0_H0 ;  /* 0x200000b6ff377230 */ /* 0x000fe20000004100 */
[----:B------:R-:W-:Y:S02]  /*f040*/  FADD.FTZ R56, R57, R56 ;  /* 0x0000003839387221 */ /* 0x000fe40000010000 */
[-C--:B------:R-:W-:Y:S02]  /*f050*/  FFMA.FTZ R63, R205, R52.reuse, -R58 ;  /* 0x00000034cd3f7223 */ /* 0x080fe4000001083a */
[----:B------:R-:W-:Y:S02]  /*f060*/  FMUL.FTZ R57, R196, R52 ;  /* 0x00000034c4397220 */ /* 0x000fe40000410000 */
[-C--:B------:R-:W-:Y:S02]  /*f070*/  FMUL.FTZ R58, R27, R138.reuse ;  /* 0x0000008a1b3a7220 */ /* 0x080fe40000410000 */
[----:B------:R-:W-:-:S02]  /*f080*/  FMUL.FTZ R52, R17, R138 ;  /* 0x0000008a11347220 */ /* 0x000fc40000410000 */
[----:B------:R-:W-:Y:S02]  /*f090*/  FFMA.FTZ R57, R205, R46, R57 ;  /* 0x0000002ecd397223 */ /* 0x000fe40000010039 */
[----:B------:R-:W-:Y:S02]  /*f0a0*/  FFMA.FTZ R59, R55, -R138, R206 ;  /* 0x8000008a373b7223 */ /* 0x000fe400000100ce */
[C---:B------:R-:W-:Y:S02]  /*f0b0*/  FMUL.FTZ R62, R195.reuse, R58 ;  /* 0x0000003ac33e7220 */ /* 0x040fe40000410000 */
[-C--:B------:R-:W-:Y:S02]  /*f0c0*/  FMUL.FTZ R65, R195, R52.reuse ;  /* 0x00000034c3417220 */ /* 0x080fe40000410000 */
[----:B------:R-:W-:Y:S02]  /*f0d0*/  FADD.FTZ R56, R56, R57 ;  /* 0x0000003938387221 */ /* 0x000fe40000010000 */
[----:B------:R-:W-:-:S02]  /*f0e0*/  FFMA.FTZ R57, R59, R52, R62 ;  /* 0x000000343b397223 */ /* 0x000fc4000001003e */
[----:B------:R-:W-:Y:S02]  /*f0f0*/  FADD.FTZ R54, R54, R61 ;  /* 0x0000003d36367221 */ /* 0x000fe40000010000 */
[----:B------:R-:W-:Y:S01]  /*f100*/  FFMA.FTZ R62, R59, R58, -R65 ;  /* 0x0000003a3b3e7223 */ /* 0x000fe20000010841 */
[----:B------:R-:W-:Y:S01]  /*f110*/  HADD2.F32 R58, -RZ, R181.H0_H0 ;  /* 0x200000b5ff3a7230 */ /* 0x000fe20000004100 */
[----:B------:R-:W-:Y:S01]  /*f120*/  FADD.FTZ R61, R56, R57 ;  /* 0x00000039383d7221 */ /* 0x000fe20000010000 */
[----:B------:R-:W-:Y:S01]  /*f130*/  HADD2.F32 R57, -RZ, R180.H0_H0 ;  /* 0x200000b4ff397230 */ /* 0x000fe20000004100 */
[-C--:B------:R-:W-:Y:S02]  /*f140*/  FMUL.FTZ R56, R26, R137.reuse ;  /* 0x000000891a387220 */ /* 0x080fe40000410000 */
[----:B------:R-:W-:Y:S01]  /*f150*/  FADD.FTZ R63, R54, R63 ;  /* 0x0000003f363f7221 */ /* 0x000fe20000010000 */
[----:B------:R-:W-:Y:S01]  /*f160*/  HADD2.F32 R54, -RZ, R179.H0_H0 ;  /* 0x200000b3ff367230 */ /* 0x000fe20000004100 */
[----:B------:R-:W-:-:S02]  /*f170*/  FFMA.FTZ R207, R58, -R137, R207 ;  /* 0x800000893acf7223 */ /* 0x000fc400000100cf */
[----:B------:R-:W-:Y:S02]  /*f180*/  FMUL.FTZ R65, R6, R137 ;  /* 0x0000008906417220 */ /* 0x000fe40000410000 */
[C---:B------:R-:W-:Y:S02]  /*f190*/  FMUL.FTZ R66, R194.reuse, R56 ;  /* 0x00000038c2427220 */ /* 0x040fe40000410000 */
[----:B------:R-:W-:Y:S02]  /*f1a0*/  FADD.FTZ R63, R63, R62 ;  /* 0x0000003e3f3f7221 */ /* 0x000fe40000010000 */
[-C--:B------:R-:W-:Y:S02]  /*f1b0*/  FFMA.FTZ R68, R207, R65.reuse, -R66 ;  /* 0x00000041cf447223 */ /* 0x080fe40000010842 */
[----:B------:R-:W-:Y:S02]  /*f1c0*/  FMUL.FTZ R65, R194, R65 ;  /* 0x00000041c2417220 */ /* 0x000fe40000410000 */
[----:B------:R-:W-:-:S02]  /*f1d0*/  FMUL.FTZ R62, R8, R135 ;  /* 0x00000087083e7220 */ /* 0x000fc40000410000 */
[----:B------:R-:W-:Y:S02]  /*f1e0*/  FMUL.FTZ R72, R19, R136 ;  /* 0x0000008813487220 */ /* 0x000fe40000410000 */
[-C--:B------:R-:W-:Y:S02]  /*f1f0*/  FFMA.FTZ R209, R54, -R135.reuse, R209 ;  /* 0x8000008736d17223 */ /* 0x080fe400000100d1 */
[----:B------:R-:W-:Y:S02]  /*f200*/  FMUL.FTZ R74, R16, R135 ;  /* 0x00000087104a7220 */ /* 0x000fe40000410000 */
[----:B------:R-:W-:Y:S02]  /*f210*/  FFMA.FTZ R66, R207, R56, R65 ;  /* 0x00000038cf427223 */ /* 0x000fe40000010041 */
[----:B------:R-:W-:Y:S02]  /*f220*/  FMUL.FTZ R76, R192, R62 ;  /* 0x0000003ec04c7220 */ /* 0x000fe40000410000 */
[----:B------:R-:W-:-:S02]  /*f230*/  FFMA.FTZ R208, R57, -R136, R208 ;  /* 0x8000008839d07223 */ /* 0x000fc400000100d0 */
[----:B------:R-:W-:Y:S02]  /*f240*/  FMUL.FTZ R65, R11, R136 ;  /* 0x000000880b417220 */ /* 0x000fe40000410000 */
[----:B------:R-:W-:Y:S02]  /*f250*/  FMUL.FTZ R73, R193, R72 ;  /* 0x00000048c1497220 */ /* 0x000fe40000410000 */
[----:B------:R-:W-:Y:S02]  /*f260*/  FADD.FTZ R61, R61, R66 ;  /* 0x000000423d3d7221 */ /* 0x000fe40000010000 */
[-C--:B------:R-:W-:Y:S02]  /*f270*/  FFMA.FTZ R79, R209, R74.reuse, -R76 ;  /* 0x0000004ad14f7223 */ /* 0x080fe4000001084c */
[----:B------:R-:W-:Y:S02]  /*f280*/  FFMA.FTZ R66, R208, R65, R73 ;  /* 0x00000041d0427223 */ /* 0x000fe40000010049 */
[----:B------:R-:W-:-:S02]  /*f290*/  FMUL.FTZ R74, R192, R74 ;  /* 0x0000004ac04a7220 */ /* 0x000fc40000410000 */
[----:B------:R-:W-:Y:S02]  /*f2a0*/  FMUL.FTZ R77, R193, R65 ;  /* 0x00000041c14d7220 */ /* 0x000fe40000410000 */
[----:B------:R-:W-:Y:S02]  /*f2b0*/  FADD.FTZ R61, R61, R66 ;  /* 0x000000423d3d7221 */ /* 0x000fe40000010000 */
[----:B------:R-:W-:Y:S02]  /*f2c0*/  FFMA.FTZ R74, R209, R62, R74 ;  /* 0x0000003ed14a7223 */ /* 0x000fe4000001004a */
[----:B------:R-:W-:Y:S02]  /*f2d0*/  FFMA.FTZ R77, R208, R72, -R77 ;  /* 0x00000048d04d7223 */ /* 0x000fe4000001084d */
[----:B------:R-:W-:Y:S01]  /*f2e0*/  FADD.FTZ R68, R63, R68 ;  /* 0x000000443f447221 */ /* 0x000fe20000010000 */
[----:B------:R-:W-:Y:S01]  /*f2f0*/  HADD2.F32 R63, -RZ, R178.H0_H0 ;  /* 0x200000b2ff3f7230 */ /* 0x000fe20000004100 */
[----:B------:R-:W-:Y:S01]  /*f300*/  FMUL.FTZ R73, R216, UR34 ;  /* 0x00000022d8497c20 */ /* 0x000fe20008410000 */
[----:B------:R-:W-:Y:S01]  /*f310*/  ULDC UR34, c[0x0][0x168] ;  /* 0x00005a0000227ab9 */ /* 0x000fe20000000800 */
[----:B------:R-:W-:Y:S01]  /*f320*/  FADD.FTZ R74, R61, R74 ;  /* 0x0000004a3d4a7221 */ /* 0x000fe20000010000 */
[----:B------:R-:W-:Y:S01]  /*f330*/  UIADD3 UR34, -UR25, UR34, URZ ;  /* 0x0000002219227290 */ /* 0x000fe2000fffe13f */
[----:B------:R-:W-:-:S02]  /*f340*/  FMUL.FTZ R61, R9, R134 ;  /* 0x00000086093d7220 */ /* 0x000fc40000410000 */
[----:B------:R-:W-:Y:S02]  /*f350*/  FADD.FTZ R68, R68, R77 ;  /* 0x0000004d44447221 */ /* 0x000fe40000010000 */
[----:B------:R-:W-:Y:S02]  /*f360*/  FFMA.FTZ R77, R186, UR35, R73 ;  /* 0x00000023ba4d7c23 */ /* 0x000fe40008010049 */
[-C--:B------:R-:W-:Y:S02]  /*f370*/  FFMA.FTZ R210, R63, -R134.reuse, R210 ;  /* 0x800000863fd27223 */ /* 0x080fe400000100d2 */
[----:B------:R-:W-:Y:S02]  /*f380*/  FMUL.FTZ R66, R5, R134 ;  /* 0x0000008605427220 */ /* 0x000fe40000410000 */
[----:B------:R-:W-:Y:S02]  /*f390*/  FMUL.FTZ R73, R191, R61 ;  /* 0x0000003dbf497220 */ /* 0x000fe40000410000 */
[----:B------:R-:W-:Y:S01]  /*f3a0*/  FADD.FTZ R79, R68, R79 ;  /* 0x0000004f444f7221 */ /* 0x000fe20000010000 */
[----:B------:R-:W-:Y:S01]  /*f3b0*/  HADD2.F32 R68, -RZ, R177.H0_H0 ;  /* 0x200000b1ff447230 */ /* 0x000fe20000004100 */
[----:B------:R-:W-:-:S02]  /*f3c0*/  FFMA.FTZ R80, -R18, R77, -RZ ;  /* 0x0000004d12507223 */ /* 0x000fc400000109ff */
[-C--:B------:R-:W-:Y:S02]  /*f3d0*/  FFMA.FTZ R76, R210, R66.reuse, -R73 ;  /* 0x00000042d24c7223 */ /* 0x080fe40000010849 */
[----:B------:R-:W-:Y:S01]  /*f3e0*/  FMUL.FTZ R72, R191, R66 ;  /* 0x00000042bf487220 */ /* 0x000fe20000410000 */
[----:B------:R0:W-:Y:S01]  /*f3f0*/  STS [R7.X4+0x217c], R80 ;  /* 0x00217c5007007388 */ /* 0x0001e20000004800 */
[-C--:B------:R-:W-:Y:S02]  /*f400*/  FMUL.FTZ R77, R4, R133.reuse ;  /* 0x00000085044d7220 */ /* 0x080fe40000410000 */
[----:B------:R-:W-:Y:S02]  /*f410*/  FMUL.FTZ R66, R10, R133 ;  /* 0x000000850a427220 */ /* 0x000fe40000410000 */
[----:B------:R-:W-:Y:S02]  /*f420*/  FFMA.FTZ R73, R210, R61, R72 ;  /* 0x0000003dd2497223 */ /* 0x000fe40000010048 */
[----:B------:R-:W-:-:S02]  /*f430*/  FFMA.FTZ R211, R68, -R133, R211 ;  /* 0x8000008544d37223 */ /* 0x000fc400000100d3 */
[CC--:B------:R-:W-:Y:S02]  /*f440*/  FMUL.FTZ R72, R190.reuse, R77.reuse ;  /* 0x0000004dbe487220 */ /* 0x0c0fe40000410000 */
[-C--:B------:R-:W-:Y:S02]  /*f450*/  FMUL.FTZ R78, R190, R66.reuse ;  /* 0x00000042be4e7220 */ /* 0x080fe40000410000 */
[----:B------:R-:W-:Y:S02]  /*f460*/  FADD.FTZ R73, R74, R73 ;  /* 0x000000494a497221 */ /* 0x000fe40000010000 */
[C---:B------:R-:W-:Y:S02]  /*f470*/  FFMA.FTZ R72, R211.reuse, R66, R72 ;  /* 0x00000042d3487223 */ /* 0x040fe40000010048 */
[----:B------:R-:W-:Y:S02]  /*f480*/  FFMA.FTZ R81, R211, R77, -R78 ;  /* 0x0000004dd3517223 */ /* 0x000fe4000001084e */
[----:B------:R-:W-:-:S02]  /*f490*/  FMUL.FTZ R77, R10, UR43 ;  /* 0x0000002b0a4d7c20 */ /* 0x000fc40008410000 */
[----:B------:R-:W-:Y:S02]  /*f4a0*/  FADD.FTZ R76, R79, R76 ;  /* 0x0000004c4f4c7221 */ /* 0x000fe40000010000 */
[----:B------:R-:W-:Y:S02]  /*f4b0*/  FADD.FTZ R72, R73, R72 ;  /* 0x0000004849487221 */ /* 0x000fe40000010000 */
[C---:B------:R-:W-:Y:S02]  /*f4c0*/  FFMA.FTZ R77, R4.reuse, UR44, -R77 ;  /* 0x0000002c044d7c23 */ /* 0x040fe4000801084d */
[----:B------:R-:W-:Y:S02]  /*f4d0*/  FMUL.FTZ R73, R4, UR43 ;  /* 0x0000002b04497c20 */ /* 0x000fe40008410000 */
[----:B------:R-:W-:Y:S02]  /*f4e0*/  FADD.FTZ R76, R76, R81 ;  /* 0x000000514c4c7221 */ /* 0x000fe40000010000 */
[----:B------:R-:W-:-:S02]  /*f4f0*/  FFMA.FTZ R71, R71, R24, R188 ;  /* 0x0000001847477223 */ /* 0x000fc400000100bc */
[----:B------:R-:W-:Y:S01]  /*f500*/  FADD.FTZ R72, R72, R25 ;  /* 0x0000001948487221 */ /* 0x000fe20000010000 */
[----:B------:R-:W-:Y:S01]  /*f510*/  MOV R25, UR34 ;  /* 0x0000002200197c02 */ /* 0x000fe20008000f00 */
[----:B------:R-:W-:Y:S02]  /*f520*/  FMUL.FTZ R77, R190, R77 ;  /* 0x0000004dbe4d7220 */ /* 0x000fe40000410000 */
[----:B------:R-:W-:Y:S01]  /*f530*/  FFMA.FTZ R4, R10, UR44, R73 ;  /* 0x0000002c0a047c23 */ /* 0x000fe20008010049 */
[----:B------:R-:W-:Y:S01]  /*f540*/  LEA R83, R25, -R148, 0x1 ;  /* 0x8000009419537211 */ /* 0x000fe200078e08ff */
[----:B0-----:R-:W-:Y:S02]  /*f550*/  FADD.FTZ R7, R76, R67 ;  /* 0x000000434c077221 */ /* 0x001fe40000010000 */
[----:B------:R-:W-:Y:S01]  /*f560*/  FADD.FTZ R72, R72, R71 ;  /* 0x0000004748487221 */ /* 0x000fe20000010000 */
[----:B------:R-:W-:Y:S01]  /*f570*/  ISETP.GE.AND P0, PT, R83, 0x1, PT ;  /* 0x000000015300780c */ /* 0x000fe20003f06270 */
[----:B------:R-:W-:-:S02]  /*f580*/  FFMA.FTZ R67, R211, R4, R77 ;  /* 0x00000004d3437223 */ /* 0x000fc4000001004d */
[----:B------:R-:W-:Y:S02]  /*f590*/  FMUL.FTZ R4, R5, UR43 ;  /* 0x0000002b05047c20 */ /* 0x000fe40008410000 */
[----:B------:R-:W-:Y:S02]  /*f5a0*/  FADD.FTZ R7, R7, R70 ;  /* 0x0000004607077221 */ /* 0x000fe40000010000 */
[----:B------:R-:W-:Y:S02]  /*f5b0*/  FMUL.FTZ R70, R13, UR43 ;  /* 0x0000002b0d467c20 */ /* 0x000fe40008410000 */
[----:B------:R-:W-:Y:S02]  /*f5c0*/  FADD.FTZ R79, R72, R69 ;  /* 0x00000045484f7221 */ /* 0x000fe40000010000 */
[----:B------:R-:W-:Y:S02]  /*f5d0*/  FMUL.FTZ R72, R9, UR43 ;  /* 0x0000002b09487c20 */ /* 0x000fe40008410000 */
[----:B------:R-:W-:-:S02]  /*f5e0*/  FMUL.FTZ R73, R8, UR43 ;  /* 0x0000002b08497c20 */ /* 0x000fc40008410000 */
[----:B------:R-:W-:Y:S02]  /*f5f0*/  FFMA.FTZ R71, R9, UR44, R4 ;  /* 0x0000002c09477c23 */ /* 0x000fe40008010004 */
[----:B------:R-:W-:Y:S02]  /*f600*/  FMUL.FTZ R4, R11, UR43 ;  /* 0x0000002b0b047c20 */ /* 0x000fe40008410000 */
[C---:B------:R-:W-:Y:S02]  /*f610*/  FFMA.FTZ R70, R3.reuse, UR44, -R70 ;  /* 0x0000002c03467c23 */ /* 0x040fe40008010846 */
[----:B------:R-:W-:Y:S02]  /*f620*/  FMUL.FTZ R74, R3, UR43 ;  /* 0x0000002b034a7c20 */ /* 0x000fe40008410000 */
[----:B------:R-:W-:Y:S02]  /*f630*/  FFMA.FTZ R72, R5, UR44, -R72 ;  /* 0x0000002c05487c23 */ /* 0x000fe40008010848 */
[----:B------:R-:W-:-:S02]  /*f640*/  FMUL.FTZ R3, R26, UR43 ;  /* 0x0000002b1a037c20 */ /* 0x000fc40008410000 */
[C---:B------:R-:W-:Y:S02]  /*f650*/  FFMA.FTZ R73, R16.reuse, UR44, -R73 ;  /* 0x0000002c10497c23 */ /* 0x040fe40008010849 */
[----:B------:R-:W-:Y:S02]  /*f660*/  FMUL.FTZ R5, R16, UR43 ;  /* 0x0000002b10057c20 */ /* 0x000fe40008410000 */
[C---:B------:R-:W-:Y:S02]  /*f670*/  FFMA.FTZ R16, R19.reuse, UR44, -R4 ;  /* 0x0000002c13107c23 */ /* 0x040fe40008010804 */
[----:B------:R-:W-:Y:S02]  /*f680*/  FMUL.FTZ R4, R19, UR43 ;  /* 0x0000002b13047c20 */ /* 0x000fe40008410000 */
[C---:B------:R-:W-:Y:S02]  /*f690*/  FFMA.FTZ R19, R6.reuse, UR44, -R3 ;  /* 0x0000002c06137c23 */ /* 0x040fe40008010803 */
[----:B------:R-:W-:-:S02]  /*f6a0*/  FMUL.FTZ R3, R6, UR43 ;  /* 0x0000002b06037c20 */ /* 0x000fc40008410000 */
[----:B------:R-:W-:Y:S02]  /*f6b0*/  FMUL.FTZ R78, R17, UR43 ;  /* 0x0000002b114e7c20 */ /* 0x000fe40008410000 */
[----:B------:R-:W-:Y:S02]  /*f6c0*/  FFMA.FTZ R76, R26, UR44, R3 ;  /* 0x0000002c1a4c7c23 */ /* 0x000fe40008010003 */
[----:B------:R-:W-:Y:S02]  /*f6d0*/  FFMA.FTZ R77, R11, UR44, R4 ;  /* 0x0000002c0b4d7c23 */ /* 0x000fe40008010004 */
[----:B------:R-:W-:Y:S02]  /*f6e0*/  FMUL.FTZ R3, R34, UR43 ;  /* 0x0000002b22037c20 */ /* 0x000fe40008410000 */
[----:B------:R-:W-:Y:S02]  /*f6f0*/  FMUL.FTZ R4, R15, UR43 ;  /* 0x0000002b0f047c20 */ /* 0x000fe40008410000 */
[----:B------:R-:W-:-:S02]  /*f700*/  FFMA.FTZ R69, R13, UR44, R74 ;  /* 0x0000002c0d457c23 */ /* 0x000fc4000801004a */
[----:B------:R-:W-:Y:S02]  /*f710*/  FFMA.FTZ R74, R8, UR44, R5 ;  /* 0x0000002c084a7c23 */ /* 0x000fe40008010005 */
[C---:B------:R-:W-:Y:S02]  /*f720*/  FFMA.FTZ R78, R27.reuse, UR44, -R78 ;  /* 0x0000002c1b4e7c23 */ /* 0x040fe4000801084e */
[----:B------:R-:W-:Y:S02]  /*f730*/  FMUL.FTZ R80, R27, UR43 ;  /* 0x0000002b1b507c20 */ /* 0x000fe40008410000 */
[C---:B------:R-:W-:Y:S02]  /*f740*/  FFMA.FTZ R27, R20.reuse, UR44, -R3 ;  /* 0x0000002c141b7c23 */ /* 0x040fe40008010803 */
[----:B------:R-:W-:Y:S02]  /*f750*/  FMUL.FTZ R5, R20, UR43 ;  /* 0x0000002b14057c20 */ /* 0x000fe40008410000 */
[----:B------:R-:W-:-:S02]  /*f760*/  FFMA.FTZ R20, R35, UR44, -R4 ;  /* 0x0000002c23147c23 */ /* 0x000fc40008010804 */
[----:B------:R-:W-:Y:S02]  /*f770*/  FMUL.FTZ R4, R35, UR43 ;  /* 0x0000002b23047c20 */ /* 0x000fe40008410000 */
[----:B------:R-:W-:Y:S02]  /*f780*/  FMUL.FTZ R3, R42, UR43 ;  /* 0x0000002b2a037c20 */ /* 0x000fe40008410000 */
[----:B------:R-:W-:Y:S02]  /*f790*/  FFMA.FTZ R35, R15, UR44, R4 ;  /* 0x0000002c0f237c23 */ /* 0x000fe40008010004 */
[----:B------:R-:W-:Y:S02]  /*f7a0*/  FMUL.FTZ R4, R29, UR43 ;  /* 0x0000002b1d047c20 */ /* 0x000fe40008410000 */
[----:B------:R-:W-:Y:S02]  /*f7b0*/  FFMA.FTZ R84, R30, UR44, -R3 ;  /* 0x0000002c1e547c23 */ /* 0x000fe40008010803 */
[----:B------:R-:W-:-:S02]  /*f7c0*/  FMUL.FTZ R3, R50, UR43 ;  /* 0x0000002b32037c20 */ /* 0x000fc40008410000 */
[----:B------:R-:W-:Y:S02]  /*f7d0*/  FFMA.FTZ R82, R34, UR44, R5 ;  /* 0x0000002c22527c23 */ /* 0x000fe40008010005 */
[C---:B------:R-:W-:Y:S02]  /*f7e0*/  FFMA.FTZ R81, R53.reuse, UR44, -R4 ;  /* 0x0000002c35517c23 */ /* 0x040fe40008010804 */
[----:B------:R-:W-:Y:S02]  /*f7f0*/  FMUL.FTZ R5, R30, UR43 ;  /* 0x0000002b1e057c20 */ /* 0x000fe40008410000 */
[----:B------:R-:W-:Y:S02]  /*f800*/  FMUL.FTZ R4, R53, UR43 ;  /* 0x0000002b35047c20 */ /* 0x000fe40008410000 */
[----:B------:R-:W-:Y:S02]  /*f810*/  FMUL.FTZ R30, R39, UR43 ;  /* 0x0000002b271e7c20 */ /* 0x000fe40008410000 */
[----:B------:R-:W-:-:S02]  /*f820*/  FFMA.FTZ R53, R2, UR44, -R3 ;  /* 0x0000002c02357c23 */ /* 0x000fc40008010803 */
[----:B------:R-:W-:Y:S02]  /*f830*/  FMUL.FTZ R3, R2, UR43 ;  /* 0x0000002b02037c20 */ /* 0x000fe40008410000 */
[C---:B------:R-:W-:Y:S02]  /*f840*/  FMUL.FTZ R86, R75.reuse, UR43 ;  /* 0x0000002b4b567c20 */ /* 0x040fe40008410000 */
[----:B------:R-:W-:Y:S02]  /*f850*/  FFMA.FTZ R30, R75, UR44, -R30 ;  /* 0x0000002c4b1e7c23 */ /* 0x000fe4000801081e */
[----:B------:R-:W-:Y:S02]  /*f860*/  FFMA.FTZ R80, R17, UR44, R80 ;  /* 0x0000002c11507c23 */ /* 0x000fe40008010050 */
[----:B------:R-:W-:Y:S02]  /*f870*/  FFMA.FTZ R90, R42, UR44, R5 ;  /* 0x0000002c2a5a7c23 */ /* 0x000fe40008010005 */
[----:B------:R-:W-:-:S02]  /*f880*/  FFMA.FTZ R75, R29, UR44, R4 ;  /* 0x0000002c1d4b7c23 */ /* 0x000fc40008010004 */
        /* <DEDUP_REMOVED lines=36> */
.L_x_818:
[----:B------:R-:W-:Y:S05]  /*fad0*/  BSYNC B0 ;  /* 0x0000000000007941 */ /* 0x000fea0003800000 */
.L_x_817:
[----:B------:R-:W-:Y:S01]  /*fae0*/  ULDC.64 UR34, c[0x0][0x2b8] ;  /* 0x0000ae0000227ab9 */ /* 0x000fe20000000a00 */
[C---:B------:R-:W-:Y:S01]  /*faf0*/  FMUL.FTZ R3, R150.reuse, R216 ;  /* 0x000000d896037220 */ /* 0x040fe20000410000 */
[----:B------:R-:W-:Y:S01]  /*fb00*/  USHF.R.U32.HI UR36, URZ, 0x1, UR35 ;  /* 0x000000013f247899 */ /* 0x000fe20008011623 */
[-C--:B0-----:R-:W-:Y:S01]  /*fb10*/  FMUL.FTZ R85, R150, R186.reuse ;  /* 0x000000ba96557220 */ /* 0x081fe20000410000 */
[----:B------:R-:W-:Y:S01]  /*fb20*/  USHF.R.U64 UR34, UR34, 0x1, UR35 ;  /* 0x0000000122227899 */ /* 0x000fe20008001223 */
[C---:B------:R-:W-:Y:S01]  /*fb30*/  FFMA.FTZ R5, R152.reuse, R186, -R3 ;  /* 0x000000ba98057223 */ /* 0x040fe20000010803 */
[----:B------:R-:W-:Y:S01]  /*fb40*/  UIMAD UR39, UR36, UR12, URZ ;  /* 0x0000000c242772a4 */ /* 0x000fe2000f8e023f */
[----:B------:R-:W-:Y:S01]  /*fb50*/  FFMA.FTZ R85, R152, R216, R85 ;  /* 0x000000d898557223 */ /* 0x000fe20000010055 */
[----:B------:R-:W-:Y:S01]  /*fb60*/  UIMAD.WIDE.U32 UR36, UR34, UR12, URZ ;  /* 0x0000000c222472a5 */ /* 0x000fe2000f8e003f */
[----:B------:R-:W-:Y:S01]  /*fb70*/  BSSY B0, `(.L_x_819) ;  /* 0x0000033000007945 */ /* 0x000fe20003800000 */
[----:B------:R-:W-:Y:S01]  /*fb80*/  UIMAD UR39, UR13, UR34, UR39 ;  /* 0x000000220d2772a4 */ /* 0x000fe2000f8e0227 */
[C---:B------:R-:W-:Y:S01]  /*fb90*/  ISETP.GE.AND P1, PT, R83.reuse, 0x101, PT ;  /* 0x000001015300780c */ /* 0x040fe20003f26270 */
[----:B------:R-:W-:Y:S01]  /*fba0*/  ULDC UR42, c[0x0][0x174] ;  /* 0x00005d00002a7ab9 */ /* 0x000fe20000000800 */
[----:B------:R-:W-:Y:S01]  /*fbb0*/  ISETP.GE.AND P2, PT, R83, 0x181, PT ;  /* 0x000001815300780c */ /* 0x000fe20003f46270 */
[----:B------:R-:W-:-:S02]  /*fbc0*/  ULDC.64 UR34, c[0x0][0x2c0] ;  /* 0x0000b00000227ab9 */ /* 0x000fc40000000a00 */
[----:B------:R-:W-:Y:S02]  /*fbd0*/  UIADD3 UR37, UR37, UR39, URZ ;  /* 0x0000002725257290 */ /* 0x000fe4000fffe03f */
[----:B------:R-:W-:Y:S02]  /*fbe0*/  UIMAD UR39, UR15, UR34, URZ ;  /* 0x000000220f2772a4 */ /* 0x000fe4000f8e023f */
[----:B------:R-:W-:Y:S02]  /*fbf0*/  UIMAD.WIDE.U32 UR36, UR14, UR34, UR36 ;  /* 0x000000220e2472a5 */ /* 0x000fe4000f8e0024 */
[----:B------:R-:W-:-:S03]  /*fc00*/  UIMAD UR39, UR14, UR35, UR39 ;  /* 0x000000230e2772a4 */ /* 0x000fc6000f8e0227 */
[----:B------:R-:W-:Y:S02]  /*fc10*/  ULDC.64 UR34, c[0x0][0x320] ;  /* 0x0000c80000227ab9 */ /* 0x000fe40000000a00 */
[----:B------:R-:W-:Y:S02]  /*fc20*/  UIADD3 UR39, UR39, UR37, URZ ;  /* 0x0000002527277290 */ /* 0x000fe4000fffe03f */
[----:B------:R-:W-:Y:S02]  /*fc30*/  ULEA UR37, UP0, UR36, UR34, 0x3 ;  /* 0x0000002224257291 */ /* 0x000fe4000f80183f */
[----:B------:R-:W-:Y:S02]  /*fc40*/  UIADD3 UR34, UR6, -UR42, URZ ;  /* 0x8000002a06227290 */ /* 0x000fe4000fffe03f */
[----:B------:R-:W-:Y:S02]  /*fc50*/  ULEA.HI.X UR35, UR36, UR35, UR39, 0x3, UP0 ;  /* 0x0000002324237291 */ /* 0x000fe400080f1c27 */
[----:B------:R-:W-:Y:S01]  /*fc60*/  UIMAD UR34, UR34, -0x1000, URZ ;  /* 0xfffff000222278a4 */ /* 0x000fe2000f8e023f */
[----:B------:R-:W-:Y:S01]  /*fc70*/  LEA R2, P0, R148, UR37, 0x2 ;  /* 0x0000002594027c11 */ /* 0x000fe2000f8010ff */
[----:B------:R-:W-:-:S02]  /*fc80*/  USHF.L.U32 UR36, UR8, 0x2, URZ ;  /* 0x0000000208247899 */ /* 0x000fc4000800063f */
[----:B------:R-:W-:Y:S01]  /*fc90*/  USHF.L.U64.HI UR37, UR8, 0x2, UR9 ;  /* 0x0000000208257899 */ /* 0x000fe20008010209 */
[----:B------:R-:W-:Y:S02]  /*fca0*/  LEA.HI.X R3, R148, UR35, RZ, 0x2, P0 ;  /* 0x0000002394037c11 */ /* 0x000fe400080f14ff */
[----:B------:R-:W-:Y:S01]  /*fcb0*/  MOV R87, UR34 ;  /* 0x0000002200577c02 */ /* 0x000fe20008000f00 */
[----:B------:R-:W-:Y:S01]  /*fcc0*/  ULDC.64 UR34, c[0x0][0x2d0] ;  /* 0x0000b40000227ab9 */ /* 0x000fe20000000a00 */
[----:B------:R-:W-:Y:S01]  /*fcd0*/  ISETP.GE.AND P0, PT, R83, 0x81, PT ;  /* 0x000000815300780c */ /* 0x000fe20003f06270 */
[----:B------:R-:W-:Y:S01]  /*fce0*/  UIMAD UR34, UR37, UR34, URZ ;  /* 0x00000022252272a4 */ /* 0x000fe2000f8e023f */
[----:B------:R-:W-:Y:S01]  /*fcf0*/  MOV R89, UR36 ;  /* 0x0000002400597c02 */ /* 0x000fe20008000f00 */
[----:B------:R-:W-:Y:S02]  /*fd00*/  IMAD.WIDE R2, R87, 0x4, R2 ;  /* 0x0000000457027825 */ /* 0x000fe400078e0202 */
[----:B------:R-:W-:-:S02]  /*fd10*/  UIMAD UR34, UR36, UR35, UR34 ;  /* 0x00000023242272a4 */ /* 0x000fc4000f8e0222 */
[C---:B------:R-:W-:Y:S02]  /*fd20*/  FMUL.FTZ R87, R18.reuse, R5 ;  /* 0x0000000512577220 */ /* 0x040fe40000410000 */
[----:B------:R-:W-:Y:S02]  /*fd30*/  FMUL.FTZ R18, R18, R85 ;  /* 0x0000005512127220 */ /* 0x000fe40000410000 */
[-C--:B------:R-:W-:Y:S02]  /*fd40*/  FMUL.FTZ R85, R156, R129.reuse ;  /* 0x000000819c557220 */ /* 0x080fe40000410000 */
[----:B------:R-:W-:Y:S02]  /*fd50*/  FMUL.FTZ R5, R64, R129 ;  /* 0x0000008140057220 */ /* 0x000fe40000410000 */
[C---:B------:R-:W-:Y:S02]  /*fd60*/  FMUL.FTZ R4, R216.reuse, R85 ;  /* 0x00000055d8047220 */ /* 0x040fe40000410000 */
[----:B------:R-:W-:-:S02]  /*fd70*/  FMUL.FTZ R216, R216, R5 ;  /* 0x00000005d8d87220 */ /* 0x000fc40000410000 */
[----:B------:R-:W-:Y:S02]  /*fd80*/  FADD.FTZ R219, R5, R219 ;  /* 0x000000db05db7221 */ /* 0x000fe40000010000 */
[----:B------:R-:W-:Y:S01]  /*fd90*/  FFMA.FTZ R4, R12, R5, R4 ;  /* 0x000000050c047223 */ /* 0x000fe20000010004 */
[----:B------:R-:W-:Y:S01]  /*fda0*/  IADD3 R5, R148, 0x80, RZ ;  /* 0x0000008094057810 */ /* 0x000fe20007ffe0ff */
[----:B------:R-:W-:-:S03]  /*fdb0*/  IMAD.WIDE.U32 R2, R89, c[0x0][0x2d0], R2 ;  /* 0x0000b40059027a25 */ /* 0x000fc600078e0002 */
[-C--:B------:R-:W-:Y:S01]  /*fdc0*/  LEA.HI.SX32 R5, R5, R148.reuse, 0x1b ;  /* 0x0000009405057211 */ /* 0x080fe200078fdaff */
[----:B------:R-:W-:Y:S01]  /*fdd0*/  FFMA.FTZ R85, R12, R85, -R216 ;  /* 0x000000550c557223 */ /* 0x000fe200000108d8 */
[----:B------:R-:W-:Y:S01]  /*fde0*/  IADD3 R3, R3, UR34, RZ ;  /* 0x0000002203037c10 */ /* 0x000fe2000fffe0ff */
[----:B------:R-:W-:Y:S01]  /*fdf0*/  FADD.FTZ R12, R7, R28 ;  /* 0x0000001c070c7221 */ /* 0x000fe20000010000 */
[----:B------:R-:W-:Y:S01]  /*fe00*/  IADD3 R7, R148, 0x100, RZ ;  /* 0x0000010094077810 */ /* 0x000fe20007ffe0ff */
[----:B------:R-:W-:Y:S01]  /*fe10*/  FADD.FTZ R60, R60, R87 ;  /* 0x000000573c3c7221 */ /* 0x000fe20000010000 */
[----:B------:R-:W0:Y:S01]  /*fe20*/  LDS R5, [R5.X4+0x2300] ;  /* 0x0023000005057984 */ /* 0x000e220000004800 */
[----:B------:R-:W-:Y:S01]  /*fe30*/  FADD.FTZ R12, R12, R85 ;  /* 0x000000550c0c7221 */ /* 0x000fe20000010000 */
[----:B------:R-:W-:Y:S01]  /*fe40*/  IADD3 R85, R148, 0x180, RZ ;  /* 0x0000018094557810 */ /* 0x000fe20007ffe0ff */
[----:B------:R-:W-:Y:S01]  /*fe50*/  FADD.FTZ R151, R151, -R18 ;  /* 0x8000001297977221 */ /* 0x000fe20000010000 */
[----:B------:R-:W-:Y:S01]  /*fe60*/  LEA.HI.SX32 R7, R7, R148, 0x1b ;  /* 0x0000009407077211 */ /* 0x000fe200078fdaff */
[----:B------:R-:W-:Y:S01]  /*fe70*/  FADD.FTZ R79, R79, R4 ;  /* 0x000000044f4f7221 */ /* 0x000fe20000010000 */
[----:B------:R-:W-:Y:S05]  /*fe80*/  @!P0 BRA `(.L_x_820) ;  /* 0x0000001000008947 */ /* 0x000fea0003800000 */
[----:B0-----:R0:W-:Y:S02]  /*fe90*/  RED.E.ADD.F32.FTZ.RN.STRONG.GPU [R2.64+-0x3e00], R5 ;  /* 0xffc200050200798e */ /* 0x0011e4000c10e7a0 */
.L_x_820:
[----:B------:R-:W-:Y:S05]  /*fea0*/  BSYNC B0 ;  /* 0x0000000000007941 */ /* 0x000fea0003800000 */
.L_x_819:
[----:B------:R-:W1:Y:S01]  /*feb0*/  LDS R7, [R7.X4+0x2500] ;  /* 0x0025000007077984 */ /* 0x000e620000004800 */
[----:B------:R-:W-:Y:S01]  /*fec0*/  BSSY B0, `(.L_x_821) ;  /* 0x0000004000007945 */ /* 0x000fe20003800000 */
[----:B------:R-:W-:Y:S01]  /*fed0*/  LEA.HI.SX32 R85, R85, R148, 0x1b ;  /* 0x0000009455557211 */ /* 0x000fe200078fdaff */
[----:B------:R-:W-:Y:S05]  /*fee0*/  @!P1 BRA `(.L_x_822) ;  /* 0x0000001000009947 */ /* 0x000fea0003800000 */
[----:B-1----:R1:W-:Y:S02]  /*fef0*/  RED.E.ADD.F32.FTZ.RN.STRONG.GPU [R2.64+-0x3c00], R7 ;  /* 0xffc400070200798e */ /* 0x0023e4000c10e7a0 */
.L_x_822:
[----:B------:R-:W-:Y:S05]  /*ff00*/  BSYNC B0 ;  /* 0x0000000000007941 */ /* 0x000fea0003800000 */
.L_x_821:
[----:B------:R-:W2:Y:S01]  /*ff10*/  LDS R85, [R85.X4+0x2700] ;  /* 0x0027000055557984 */ /* 0x000ea20000004800 */
[----:B------:R-:W-:Y:S01]  /*ff20*/  BSSY B0, `(.L_x_823) ;  /* 0x0000005000007945 */ /* 0x000fe20003800000 */
[----:B------:R-:W-:-:S02]  /*ff30*/  IADD3 R87, R148, 0x200, RZ ;  /* 0x0000020094577810 */ /* 0x000fc40007ffe0ff */
[----:B0-----:R-:W-:Y:S01]  /*ff40*/  IADD3 R5, R148, 0x280, RZ ;  /* 0x0000028094057810 */ /* 0x001fe20007ffe0ff */
[----:B------:R-:W-:Y:S05]  /*ff50*/  @!P2 BRA `(.L_x_824) ;  /* 0x000000100000a947 */ /* 0x000fea0003800000 */
[----:B--2---:R0:W-:Y:S02]  /*ff60*/  RED.E.ADD.F32.FTZ.RN.STRONG.GPU [R2.64+-0x3a00], R85 ;  /* 0xffc600550200798e */ /* 0x0041e4000c10e7a0 */
.L_x_824:
[----:B------:R-:W-:Y:S05]  /*ff70*/  BSYNC B0 ;  /* 0x0000000000007941 */ /* 0x000fea0003800000 */
.L_x_823:
[-C--:B------:R-:W-:Y:S01]  /*ff80*/  LEA.HI.SX32 R4, R87, R148.reuse, 0x1b ;  /* 0x0000009457047211 */ /* 0x080fe200078fdaff */
[----:B------:R-:W-:Y:S01]  /*ff90*/  BSSY B0, `(.L_x_825) ;  /* 0x000000d000007945 */ /* 0x000fe20003800000 */
[----:B------:R-:W-:Y:S02]  /*ffa0*/  LEA.HI.SX32 R6, R5, R148, 0x1b ;  /* 0x0000009405067211 */ /* 0x000fe400078fdaff */
[C---:B------:R-:W-:Y:S01]  /*ffb0*/  ISETP.GE.AND P6, PT, R83.reuse, 0x201, PT ;  /* 0x000002015300780c */ /* 0x040fe20003fc6270 */
[----:B------:R3:W4:Y:S01]  /*ffc0*/  LDS R5, [R4.X4+0x2900] ;  /* 0x0029000004057984 */ /* 0x0007220000004800 */
[----:B-1----:R-:W-:Y:S02]  /*ffd0*/  IADD3 R7, R148, 0x300, RZ ;  /* 0x0000030094077810 */ /* 0x002fe40007ffe0ff */
[C---:B------:R-:W-:Y:S02]  /*ffe0*/  ISETP.GE.AND P0, PT, R83.reuse, 0x281, PT ;  /* 0x000002815300780c */ /* 0x040fe40003f06270 */
[----:B------:R-:W-:-:S02]  /*fff0*/  ISETP.GE.AND P1, PT, R83, 0x301, PT ;  /* 0x000003015300780c */ /* 0x000fc40003f26270 */
[C---:B------:R-:W-:Y:S02]  /*10000*/  ISETP.GE.AND P2, PT, R83.reuse, 0x381, PT ;  /* 0x000003815300780c */ /* 0x040fe40003f46270 */
[C---:B------:R-:W-:Y:S02]  /*10010*/  ISETP.GE.AND P3, PT, R83.reuse, 0x401, PT ;  /* 0x000004015300780c */ /* 0x040fe40003f66270 */
[C---:B------:R-:W-:Y:S02]  /*10020*/  ISETP.GE.AND P4, PT, R83.reuse, 0x481, PT ;  /* 0x000004815300780c */ /* 0x040fe40003f86270 */
[----:B------:R-:W-:Y:S01]  /*10030*/  ISETP.GE.AND P5, PT, R83, 0x501, PT ;  /* 0x000005015300780c */ /* 0x000fe20003fa6270 */
[----:B------:R-:W-:Y:S10]  /*10040*/  @!P6 BRA `(.L_x_826) ;  /* 0x000000100000e947 */ /* 0x000ff40003800000 */
[----:B---34-:R1:W-:Y:S02]  /*10050*/  RED.E.ADD.F32.FTZ.RN.STRONG.GPU [R2.64+-0x3800], R5 ;  /* 0xffc800050200798e */ /* 0x0183e4000c10e7a0 */
.L_x_826:
[----:B---3--:R-:W-:Y:S05]  /*10060*/  BSYNC B0 ;  /* 0x0000000000007941 */ /* 0x008fea0003800000 */
.L_x_825:
[----:B-1--4-:R1:W3:Y:S01]  /*10070*/  LDS R5, [R6.X4+0x2b00] ;  /* 0x002b000006057984 */ /* 0x0122e20000004800 */
[----:B------:R-:W-:Y:S01]  /*10080*/  BSSY B0, `(.L_x_827) ;  /* 0x0000005000007945 */ /* 0x000fe20003800000 */
[----:B0-2---:R-:W-:Y:S02]  /*10090*/  IADD3 R85, R148, 0x380, RZ ;  /* 0x0000038094557810 */ /* 0x005fe40007ffe0ff */
[----:B------:R-:W-:Y:S01]  /*100a0*/  LEA.HI.SX32 R7, R7, R148, 0x1b ;  /* 0x0000009407077211 */ /* 0x000fe200078fdaff */
[----:B------:R-:W-:Y:S05]  /*100b0*/  @!P0 BRA `(.L_x_828) ;  /* 0x0000001000008947 */ /* 0x000fea0003800000 */
[----:B---3--:R0:W-:Y:S02]  /*100c0*/  RED.E.ADD.F32.FTZ.RN.STRONG.GPU [R2.64+-0x3600], R5 ;  /* 0xffca00050200798e */ /* 0x0081e4000c10e7a0 */
.L_x_828:
[----:B------:R-:W-:Y:S05]  /*100d0*/  BSYNC B0 ;  /* 0x0000000000007941 */ /* 0x000fea0003800000 */
.L_x_827:
[----:B------:R-:W2:Y:S01]  /*100e0*/  LDS R7, [R7.X4+0x2d00] ;  /* 0x002d000007077984 */ /* 0x000ea20000004800 */
[----:B------:R-:W-:Y:S01]  /*100f0*/  BSSY B0, `(.L_x_829) ;  /* 0x0000005000007945 */ /* 0x000fe20003800000 */
[----:B0--3--:R-:W-:-:S02]  /*10100*/  IADD3 R5, R148, 0x400, RZ ;  /* 0x0000040094057810 */ /* 0x009fc40007ffe0ff */
[----:B------:R-:W-:Y:S01]  /*10110*/  LEA.HI.SX32 R85, R85, R148, 0x1b ;  /* 0x0000009455557211 */ /* 0x000fe200078fdaff */
[----:B------:R-:W-:Y:S05]  /*10120*/  @!P1 BRA `(.L_x_830) ;  /* 0x0000001000009947 */ /* 0x000fea0003800000 */
[----:B--2---:R0:W-:Y:S02]  /*10130*/  RED.E.ADD.F32.FTZ.RN.STRONG.GPU [R2.64+-0x3400], R7 ;  /* 0xffcc00070200798e */ /* 0x0041e4000c10e7a0 */
.L_x_830:
[----:B------:R-:W-:Y:S05]  /*10140*/  BSYNC B0 ;  /* 0x0000000000007941 */ /* 0x000fea0003800000 */
.L_x_829:
[----:B------:R-:W3:Y:S01]  /*10150*/  LDS R85, [R85.X4+0x2f00] ;  /* 0x002f000055557984 */ /* 0x000ee20000004800 */
[----:B------:R-:W-:Y:S01]  /*10160*/  BSSY B0, `(.L_x_831) ;  /* 0x0000005000007945 */ /* 0x000fe20003800000 */
[----:B0-2---:R-:W-:Y:S02]  /*10170*/  IADD3 R7, R148, 0x480, RZ ;  /* 0x0000048094077810 */ /* 0x005fe40007ffe0ff */
[----:B------:R-:W-:Y:S01]  /*10180*/  LEA.HI.SX32 R5, R5, R148, 0x1b ;  /* 0x0000009405057211 */ /* 0x000fe200078fdaff */
[----:B------:R-:W-:Y:S05]  /*10190*/  @!P2 BRA `(.L_x_832) ;  /* 0x000000100000a947 */ /* 0x000fea0003800000 */
[----:B---3--:R0:W-:Y:S02]  /*101a0*/  RED.E.ADD.F32.FTZ.RN.STRONG.GPU [R2.64+-0x3200], R85 ;  /* 0xffce00550200798e */ /* 0x0081e4000c10e7a0 */
.L_x_832:
[----:B------:R-:W-:Y:S05]  /*101b0*/  BSYNC B0 ;  /* 0x0000000000007941 */ /* 0x000fea0003800000 */
.L_x_831:
[----:B------:R-:W2:Y:S01]  /*101c0*/  LDS R5, [R5.X4+0x3100] ;  /* 0x0031000005057984 */ /* 0x000ea20000004800 */
[----:B------:R-:W-:Y:S01]  /*101d0*/  BSSY B0, `(.L_x_833) ;  /* 0x0000005000007945 */ /* 0x000fe20003800000 */
[----:B0--3--:R-:W-:Y:S02]  /*101e0*/  IADD3 R85, R148, 0x500, RZ ;  /* 0x0000050094557810 */ /* 0x009fe40007ffe0ff */
[----:B------:R-:W-:Y:S01]  /*101f0*/  LEA.HI.SX32 R7, R7, R148, 0x1b ;  /* 0x0000009407077211 */ /* 0x000fe200078fdaff */
[----:B------:R-:W-:Y:S05]  /*10200*/  @!P3 BRA `(.L_x_834) ;  /* 0x000000100000b947 */ /* 0x000fea0003800000 */
[----:B--2---:R0:W-:Y:S02]  /*10210*/  RED.E.ADD.F32.FTZ.RN.STRONG.GPU [R2.64+-0x3000], R5 ;  /* 0xffd000050200798e */ /* 0x0041e4000c10e7a0 */
.L_x_834:
[----:B------:R-:W-:Y:S05]  /*10220*/  BSYNC B0 ;  /* 0x0000000000007941 */ /* 0x000fea0003800000 */
.L_x_833:
[----:B------:R-:W3:Y:S01]  /*10230*/  LDS R7, [R7.X4+0x3300] ;  /* 0x0033000007077984 */ /* 0x000ee20000004800 */
[----:B------:R-:W-:Y:S01]  /*10240*/  BSSY B0, `(.L_x_835) ;  /* 0x0000004000007945 */ /* 0x000fe20003800000 */
[----:B------:R-:W-:Y:S01]  /*10250*/  LEA.HI.SX32 R85, R85, R148, 0x1b ;  /* 0x0000009455557211 */ /* 0x000fe200078fdaff */
[----:B------:R-:W-:Y:S05]  /*10260*/  @!P4 BRA `(.L_x_836) ;  /* 0x000000100000c947 */ /* 0x000fea0003800000 */
[----:B---3--:R3:W-:Y:S02]  /*10270*/  RED.E.ADD.F32.FTZ.RN.STRONG.GPU [R2.64+-0x2e00], R7 ;  /* 0xffd200070200798e */ /* 0x0087e4000c10e7a0 */
.L_x_836:
[----:B------:R-:W-:Y:S05]  /*10280*/  BSYNC B0 ;  /* 0x0000000000007941 */ /* 0x000fea0003800000 */
.L_x_835:
[----:B------:R-:W4:Y:S01]  /*10290*/  LDS R85, [R85.X4+0x3500] ;  /* 0x0035000055557984 */ /* 0x000f220000004800 */
[----:B------:R-:W-:Y:S01]  /*102a0*/  BSSY B0, `(.L_x_837) ;  /* 0x0000005000007945 */ /* 0x000fe20003800000 */
[----:B0-2---:R-:W-:-:S02]  /*102b0*/  IADD3 R5, R148, 0x580, RZ ;  /* 0x0000058094057810 */ /* 0x005fc40007ffe0ff */
[----:B---3--:R-:W-:Y:S01]  /*102c0*/  IADD3 R7, R148, 0x600, RZ ;  /* 0x0000060094077810 */ /* 0x008fe20007ffe0ff */
[----:B------:R-:W-:Y:S05]  /*102d0*/  @!P5 BRA `(.L_x_838) ;  /* 0x000000100000d947 */ /* 0x000fea0003800000 */
[----:B----4-:R0:W-:Y:S02]  /*102e0*/  RED.E.ADD.F32.FTZ.RN.STRONG.GPU [R2.64+-0x2c00], R85 ;  /* 0xffd400550200798e */ /* 0x0101e4000c10e7a0 */
.L_x_838:
[----:B------:R-:W-:Y:S05]  /*102f0*/  BSYNC B0 ;  /* 0x0000000000007941 */ /* 0x000fea0003800000 */
.L_x_837:
        /* <DEDUP_REMOVED lines=14> */
.L_x_840:
[----:B------:R-:W-:Y:S05]  /*103e0*/  BSYNC B0 ;  /* 0x0000000000007941 */ /* 0x000fea0003800000 */
.L_x_839:
[----:B------:R-:W2:Y:S01]  /*103f0*/  LDS R7, [R7.X4+0x3900] ;  /* 0x0039000007077984 */ /* 0x000ea20000004800 */
[----:B------:R-:W-:Y:S01]  /*10400*/  BSSY B0, `(.L_x_841) ;  /* 0x0000005000007945 */ /* 0x000fe20003800000 */
[----:B0-----:R-:W-:-:S02]  /*10410*/  IADD3 R5, R148, 0x700, RZ ;  /* 0x0000070094057810 */ /* 0x001fc40007ffe0ff */
[----:B------:R-:W-:Y:S01]  /*10420*/  LEA.HI.SX32 R85, R85, R148, 0x1b ;  /* 0x0000009455557211 */ /* 0x000fe200078fdaff */
[----:B------:R-:W-:Y:S05]  /*10430*/  @!P0 BRA `(.L_x_842) ;  /* 0x0000001000008947 */ /* 0x000fea0003800000 */
[----:B--2---:R0:W-:Y:S02]  /*10440*/  RED.E.ADD.F32.FTZ.RN.STRONG.GPU [R2.64+-0x2800], R7 ;  /* 0xffd800070200798e */ /* 0x0041e4000c10e7a0 */
.L_x_842:
[----:B------:R-:W-:Y:S05]  /*10450*/  BSYNC B0 ;  /* 0x0000000000007941 */ /* 0x000fea0003800000 */
.L_x_841:
[----:B------:R-:W3:Y:S01]  /*10460*/  LDS R85, [R85.X4+0x3b00] ;  /* 0x003b000055557984 */ /* 0x000ee20000004800 */
[----:B------:R-:W-:Y:S01]  /*10470*/  BSSY B0, `(.L_x_843) ;  /* 0x0000005000007945 */ /* 0x000fe20003800000 */
[----:B0-2---:R-:W-:Y:S02]  /*10480*/  IADD3 R7, R148, 0x780, RZ ;  /* 0x0000078094077810 */ /* 0x005fe40007ffe0ff */
[----:B------:R-:W-:Y:S01]  /*10490*/  LEA.HI.SX32 R5, R5, R148, 0x1b ;  /* 0x0000009405057211 */ /* 0x000fe200078fdaff */
[----:B------:R-:W-:Y:S05]  /*104a0*/  @!P1 BRA `(.L_x_844) ;  /* 0x0000001000009947 */ /* 0x000fea0003800000 */
[----:B---3--:R0:W-:Y:S02]  /*104b0*/  RED.E.ADD.F32.FTZ.RN.STRONG.GPU [R2.64+-0x2600], R85 ;  /* 0xffda00550200798e */ /* 0x0081e4000c10e7a0 */
.L_x_844:
[----:B------:R-:W-:Y:S05]  /*104c0*/  BSYNC B0 ;  /* 0x0000000000007941 */ /* 0x000fea0003800000 */
.L_x_843:
[----:B------:R-:W2:Y:S01]  /*104d0*/  LDS R5, [R5.X4+0x3d00] ;  /* 0x003d000005057984 */ /* 0x000ea20000004800 */
[----:B------:R-:W-:Y:S01]  /*104e0*/  BSSY B0, `(.L_x_845) ;  /* 0x0000005000007945 */ /* 0x000fe20003800000 */
[----:B0--3--:R-:W-:Y:S02]  /*104f0*/  IADD3 R85, R148, 0x800, RZ ;  /* 0x0000080094557810 */ /* 0x009fe40007ffe0ff */
[----:B------:R-:W-:Y:S01]  /*10500*/  LEA.HI.SX32 R7, R7, R148, 0x1b ;  /* 0x0000009407077211 */ /* 0x000fe200078fdaff */
[----:B------:R-:W-:Y:S05]  /*10510*/  @!P2 BRA `(.L_x_846) ;  /* 0x000000100000a947 */ /* 0x000fea0003800000 */
[----:B--2---:R0:W-:Y:S02]  /*10520*/  RED.E.ADD.F32.FTZ.RN.STRONG.GPU [R2.64+-0x2400], R5 ;  /* 0xffdc00050200798e */ /* 0x0041e4000c10e7a0 */
.L_x_846:
[----:B------:R-:W-:Y:S05]  /*10530*/  BSYNC B0 ;  /* 0x0000000000007941 */ /* 0x000fea0003800000 */
.L_x_845:
[----:B------:R-:W3:Y:S01]  /*10540*/  LDS R7, [R7.X4+0x3f00] ;  /* 0x003f000007077984 */ /* 0x000ee20000004800 */
[----:B------:R-:W-:Y:S01]  /*10550*/  BSSY B0, `(.L_x_847) ;  /* 0x0000005000007945 */ /* 0x000fe20003800000 */
[----:B0-2---:R-:W-:-:S02]  /*10560*/  IADD3 R5, R148, 0x880, RZ ;  /* 0x0000088094057810 */ /* 0x005fc40007ffe0ff */
[----:B------:R-:W-:Y:S01]  /*10570*/  LEA.HI.SX32 R85, R85, R148, 0x1b ;  /* 0x0000009455557211 */ /* 0x000fe200078fdaff */
[----:B------:R-:W-:Y:S05]  /*10580*/  @!P3 BRA `(.L_x_848) ;  /* 0x000000100000b947 */ /* 0x000fea0003800000 */
[----:B---3--:R0:W-:Y:S02]  /*10590*/  RED.E.ADD.F32.FTZ.RN.STRONG.GPU [R2.64+-0x2200], R7 ;  /* 0xffde00070200798e */ /* 0x0081e4000c10e7a0 */
.L_x_848:
[----:B------:R-:W-:Y:S05]  /*105a0*/  BSYNC B0 ;  /* 0x0000000000007941 */ /* 0x000fea0003800000 */
.L_x_847:
[----:B------:R-:W2:Y:S01]  /*105b0*/  LDS R85, [R85.X4+0x4100] ;  /* 0x0041000055557984 */ /* 0x000ea20000004800 */
[----:B------:R-:W-:Y:S01]  /*105c0*/  BSSY B0, `(.L_x_849) ;  /* 0x0000004000007945 */ /* 0x000fe20003800000 */
[----:B------:R-:W-:Y:S01]  /*105d0*/  LEA.HI.SX32 R5, R5, R148, 0x1b ;  /* 0x0000009405057211 */ /* 0x000fe200078fdaff */
[----:B------:R-:W-:Y:S05]  /*105e0*/  @!P4 BRA `(.L_x_850) ;  /* 0x000000100000c947 */ /* 0x000fea0003800000 */
[----:B--2---:R2:W-:Y:S02]  /*105f0*/  RED.E.ADD.F32.FTZ.RN.STRONG.GPU [R2.64+-0x2000], R85 ;  /* 0xffe000550200798e */ /* 0x0045e4000c10e7a0 */
.L_x_850:
[----:B------:R-:W-:Y:S05]  /*10600*/  BSYNC B0 ;  /* 0x0000000000007941 */ /* 0x000fea0003800000 */
.L_x_849:
[----:B------:R-:W4:Y:S01]  /*10610*/  LDS R5, [R5.X4+0x4300] ;  /* 0x0043000005057984 */ /* 0x000f220000004800 */
[----:B------:R-:W-:Y:S01]  /*10620*/  BSSY B0, `(.L_x_851) ;  /* 0x0000005000007945 */ /* 0x000fe20003800000 */
[C---:B0--3--:R-:W-:Y:S02]  /*10630*/  IADD3 R7, R148.reuse, 0x900, RZ ;  /* 0x0000090094077810 */ /* 0x049fe40007ffe0ff */
[----:B--2---:R-:W-:Y:S01]  /*10640*/  IADD3 R85, R148, 0x980, RZ ;  /* 0x0000098094557810 */ /* 0x004fe20007ffe0ff */
[----:B------:R-:W-:Y:S05]  /*10650*/  @!P5 BRA `(.L_x_852) ;  /* 0x000000100000d947 */ /* 0x000fea0003800000 */
[----:B----4-:R0:W-:Y:S02]  /*10660*/  RED.E.ADD.F32.FTZ.RN.STRONG.GPU [R2.64+-0x1e00], R5 ;  /* 0xffe200050200798e */ /* 0x0101e4000c10e7a0 */
.L_x_852:
[----:B------:R-:W-:Y:S05]  /*10670*/  BSYNC B0 ;  /* 0x0000000000007941 */ /* 0x000fea0003800000 */
.L_x_851:
        /* <DEDUP_REMOVED lines=14> */
.L_x_854:
[----:B------:R-:W-:Y:S05]  /*10760*/  BSYNC B0 ;  /* 0x0000000000007941 */ /* 0x000fea0003800000 */
.L_x_853:
[----:B------:R-:W2:Y:S01]  /*10770*/  LDS R85, [R85.X4+0x4700] ;  /* 0x0047000055557984 */ /* 0x000ea20000004800 */
[----:B------:R-:W-:Y:S01]  /*10780*/  BSSY B0, `(.L_x_855) ;  /* 0x0000005000007945 */ /* 0x000fe20003800000 */
[----:B0-----:R-:W-:Y:S02]  /*10790*/  IADD3 R7, R148, 0xa80, RZ ;  /* 0x00000a8094077810 */ /* 0x001fe40007ffe0ff */
[----:B------:R-:W-:Y:S01]  /*107a0*/  LEA.HI.SX32 R5, R5, R148, 0x1b ;  /* 0x0000009405057211 */ /* 0x000fe200078fdaff */
[----:B------:R-:W-:Y:S05]  /*107b0*/  @!P0 BRA `(.L_x_856) ;  /* 0x0000001000008947 */ /* 0x000fea0003800000 */
[----:B--2---:R0:W-:Y:S02]  /*107c0*/  RED.E.ADD.F32.FTZ.RN.STRONG.GPU [R2.64+-0x1a00], R85 ;  /* 0xffe600550200798e */ /* 0x0041e4000c10e7a0 */
.L_x_856:
[----:B------:R-:W-:Y:S05]  /*107d0*/  BSYNC B0 ;  /* 0x0000000000007941 */ /* 0x000fea0003800000 */
.L_x_855:
[----:B------:R-:W3:Y:S01]  /*107e0*/  LDS R5, [R5.X4+0x4900] ;  /* 0x0049000005057984 */ /* 0x000ee20000004800 */
[----:B------:R-:W-:Y:S01]  /*107f0*/  BSSY B0, `(.L_x_857) ;  /* 0x0000005000007945 */ /* 0x000fe20003800000 */
[----:B0-2---:R-:W-:-:S02]  /*10800*/  IADD3 R85, R148, 0xb00, RZ ;  /* 0x00000b0094557810 */ /* 0x005fc40007ffe0ff */
[----:B------:R-:W-:Y:S01]  /*10810*/  LEA.HI.SX32 R7, R7, R148, 0x1b ;  /* 0x0000009407077211 */ /* 0x000fe200078fdaff */
[----:B------:R-:W-:Y:S05]  /*10820*/  @!P1 BRA `(.L_x_858) ;  /* 0x0000001000009947 */ /* 0x000fea0003800000 */
[----:B---3--:R0:W-:Y:S02]  /*10830*/  RED.E.ADD.F32.FTZ.RN.STRONG.GPU [R2.64+-0x1800], R5 ;  /* 0xffe800050200798e */ /* 0x0081e4000c10e7a0 */
.L_x_858:
[----:B------:R-:W-:Y:S05]  /*10840*/  BSYNC B0 ;  /* 0x0000000000007941 */ /* 0x000fea0003800000 */
.L_x_857:
[----:B------:R-:W2:Y:S01]  /*10850*/  LDS R7, [R7.X4+0x4b00] ;  /* 0x004b000007077984 */ /* 0x000ea20000004800 */
[----:B------:R-:W-:Y:S01]  /*10860*/  BSSY B0, `(.L_x_859) ;  /* 0x0000005000007945 */ /* 0x000fe20003800000 */
[----:B0--3--:R-:W-:Y:S02]  /*10870*/  IADD3 R5, R148, 0xb80, RZ ;  /* 0x00000b8094057810 */ /* 0x009fe40007ffe0ff */
[----:B------:R-:W-:Y:S01]  /*10880*/  LEA.HI.SX32 R85, R85, R148, 0x1b ;  /* 0x0000009455557211 */ /* 0x000fe200078fdaff */
[----:B------:R-:W-:Y:S05]  /*10890*/  @!P2 BRA `(.L_x_860) ;  /* 0x000000100000a947 */ /* 0x000fea0003800000 */
[----:B--2---:R0:W-:Y:S02]  /*108a0*/  RED.E.ADD.F32.FTZ.RN.STRONG.GPU [R2.64+-0x1600], R7 ;  /* 0xffea00070200798e */ /* 0x0041e4000c10e7a0 */
.L_x_860:
[----:B------:R-:W-:Y:S05]  /*108b0*/  BSYNC B0 ;  /* 0x0000000000007941 */ /* 0x000fea0003800000 */
.L_x_859:
[----:B------:R-:W3:Y:S01]  /*108c0*/  LDS R85, [R85.X4+0x4d00] ;  /* 0x004d000055557984 */ /* 0x000ee20000004800 */
[----:B------:R-:W-:Y:S01]  /*108d0*/  BSSY B0, `(.L_x_861) ;  /* 0x0000005000007945 */ /* 0x000fe20003800000 */
[----:B0-2---:R-:W-:Y:S02]  /*108e0*/  IADD3 R7, R148, 0xc00, RZ ;  /* 0x00000c0094077810 */ /* 0x005fe40007ffe0ff */
[----:B------:R-:W-:Y:S01]  /*108f0*/  LEA.HI.SX32 R5, R5, R148, 0x1b ;  /* 0x0000009405057211 */ /* 0x000fe200078fdaff */
[----:B------:R-:W-:Y:S05]  /*10900*/  @!P3 BRA `(.L_x_862) ;  /* 0x000000100000b947 */ /* 0x000fea0003800000 */
[----:B---3--:R0:W-:Y:S02]  /*10910*/  RED.E.ADD.F32.FTZ.RN.STRONG.GPU [R2.64+-0x1400], R85 ;  /* 0xffec00550200798e */ /* 0x0081e4000c10e7a0 */
.L_x_862:
[----:B------:R-:W-:Y:S05]  /*10920*/  BSYNC B0 ;  /* 0x0000000000007941 */ /* 0x000fea0003800000 */
.L_x_861:
[----:B------:R-:W2:Y:S01]  /*10930*/  LDS R5, [R5.X4+0x4f00] ;  /* 0x004f000005057984 */ /* 0x000ea20000004800 */
[----:B------:R-:W-:Y:S01]  /*10940*/  BSSY B0, `(.L_x_863) ;  /* 0x0000004000007945 */ /* 0x000fe20003800000 */
[----:B------:R-:W-:Y:S01]  /*10950*/  LEA.HI.SX32 R7, R7, R148, 0x1b ;  /* 0x0000009407077211 */ /* 0x000fe200078fdaff */
[----:B------:R-:W-:Y:S05]  /*10960*/  @!P4 BRA `(.L_x_864) ;  /* 0x000000100000c947 */ /* 0x000fea0003800000 */
[----:B--2---:R2:W-:Y:S02]  /*10970*/  RED.E.ADD.F32.FTZ.RN.STRONG.GPU [R2.64+-0x1200], R5 ;  /* 0xffee00050200798e */ /* 0x0045e4000c10e7a0 */
.L_x_864:
[----:B------:R-:W-:Y:S05]  /*10980*/  BSYNC B0 ;  /* 0x0000000000007941 */ /* 0x000fea0003800000 */
.L_x_863:
[----:B------:R-:W4:Y:S01]  /*10990*/  LDS R7, [R7.X4+0x5100] ;  /* 0x0051000007077984 */ /* 0x000f220000004800 */
[----:B------:R-:W-:Y:S01]  /*109a0*/  BSSY B0, `(.L_x_865) ;  /* 0x0000005000007945 */ /* 0x000fe20003800000 */
[----:B--2---:R-:W-:-:S02]  /*109b0*/  IADD3 R5, R148, 0xc80, RZ ;  /* 0x00000c8094057810 */ /* 0x004fc40007ffe0ff */
[----:B0--3--:R-:W-:Y:S01]  /*109c0*/  IADD3 R85, R148, 0xd00, RZ ;  /* 0x00000d0094557810 */ /* 0x009fe20007ffe0ff */
[----:B------:R-:W-:Y:S05]  /*109d0*/  @!P5 BRA `(.L_x_866) ;  /* 0x000000100000d947 */ /* 0x000fea0003800000 */
[----:B----4-:R0:W-:Y:S02]  /*109e0*/  RED.E.ADD.F32.FTZ.RN.STRONG.GPU [R2.64+-0x1000], R7 ;  /* 0xfff000070200798e */ /* 0x0101e4000c10e7a0 */
.L_x_866:
[----:B------:R-:W-:Y:S05]  /*109f0*/  BSYNC B0 ;  /* 0x0000000000007941 */ /* 0x000fea0003800000 */
.L_x_865:
        /* <DEDUP_REMOVED lines=14> */
.L_x_868:
[----:B------:R-:W-:Y:S05]  /*10ae0*/  BSYNC B0 ;  /* 0x0000000000007941 */ /* 0x000fea0003800000 */
.L_x_867:
[----:B------:R-:W2:Y:S01]  /*10af0*/  LDS R85, [R85.X4+0x5500] ;  /* 0x0055000055557984 */ /* 0x000ea20000004800 */
[----:B------:R-:W-:Y:S01]  /*10b00*/  BSSY B0, `(.L_x_869) ;  /* 0x0000005000007945 */ /* 0x000fe20003800000 */
[----:B0-----:R-:W-:-:S02]  /*10b10*/  IADD3 R5, R148, 0xe00, RZ ;  /* 0x00000e0094057810 */ /* 0x001fc40007ffe0ff */
[----:B------:R-:W-:Y:S01]  /*10b20*/  LEA.HI.SX32 R7, R7, R148, 0x1b ;  /* 0x0000009407077211 */ /* 0x000fe200078fdaff */
[----:B------:R-:W-:Y:S05]  /*10b30*/  @!P0 BRA `(.L_x_870) ;  /* 0x0000001000008947 */ /* 0x000fea0003800000 */
[----:B--2---:R0:W-:Y:S02]  /*10b40*/  RED.E.ADD.F32.FTZ.RN.STRONG.GPU [R2.64+-0xc00], R85 ;  /* 0xfff400550200798e */ /* 0x0041e4000c10e7a0 */
.L_x_870:
[----:B------:R-:W-:Y:S05]  /*10b50*/  BSYNC B0 ;  /* 0x0000000000007941 */ /* 0x000fea0003800000 */
.L_x_869:
[----:B------:R-:W3:Y:S01]  /*10b60*/  LDS R7, [R7.X4+0x5700] ;  /* 0x0057000007077984 */ /* 0x000ee20000004800 */
[----:B------:R-:W-:Y:S01]  /*10b70*/  BSSY B0, `(.L_x_871) ;  /* 0x0000005000007945 */ /* 0x000fe20003800000 */
[----:B------:R-:W-:Y:S02]  /*10b80*/  IADD3 R83, R148, 0xe80, RZ ;  /* 0x00000e8094537810 */ /* 0x000fe40007ffe0ff */
[----:B------:R-:W-:Y:S01]  /*10b90*/  LEA.HI.SX32 R5, R5, R148, 0x1b ;  /* 0x0000009405057211 */ /* 0x000fe200078fdaff */
[----:B------:R-:W-:Y:S05]  /*10ba0*/  @!P1 BRA `(.L_x_872) ;  /* 0x0000001000009947 */ /* 0x000fea0003800000 */
[----:B---3--:R3:W-:Y:S02]  /*10bb0*/  RED.E.ADD.F32.FTZ.RN.STRONG.GPU [R2.64+-0xa00], R7 ;  /* 0xfff600070200798e */ /* 0x0087e4000c10e7a0 */
.L_x_872:
[----:B------:R-:W-:Y:S05]  /*10bc0*/  BSYNC B0 ;  /* 0x0000000000007941 */ /* 0x000fea0003800000 */
.L_x_871:
[----:B------:R-:W4:Y:S01]  /*10bd0*/  LDS R5, [R5.X4+0x5900] ;  /* 0x0059000005057984 */ /* 0x000f220000004800 */
[----:B------:R-:W-:Y:S01]  /*10be0*/  BSSY B0, `(.L_x_873) ;  /* 0x0000005000007945 */ /* 0x000fe20003800000 */
[----:B---3--:R-:W-:Y:S02]  /*10bf0*/  IADD3 R7, R148, 0xf00, RZ ;  /* 0x00000f0094077810 */ /* 0x008fe40007ffe0ff */
[----:B------:R-:W-:Y:S01]  /*10c00*/  LEA.HI.SX32 R83, R83, R148, 0x1b ;  /* 0x0000009453537211 */ /* 0x000fe200078fdaff */
[----:B------:R-:W-:Y:S05]  /*10c10*/  @!P2 BRA `(.L_x_874) ;  /* 0x000000100000a947 */ /* 0x000fea0003800000 */
[----:B----4-:R3:W-:Y:S02]  /*10c20*/  RED.E.ADD.F32.FTZ.RN.STRONG.GPU [R2.64+-0x800], R5 ;  /* 0xfff800050200798e */ /* 0x0107e4000c10e7a0 */
.L_x_874:
[----:B------:R-:W-:Y:S05]  /*10c30*/  BSYNC B0 ;  /* 0x0000000000007941 */ /* 0x000fea0003800000 */
.L_x_873:
[----:B------:R-:W0:Y:S01]  /*10c40*/  LDS R83, [R83.X4+0x5b00] ;  /* 0x005b000053537984 */ /* 0x000e220000004800 */
[----:B------:R-:W-:Y:S01]  /*10c50*/  BSSY B0, `(.L_x_875) ;  /* 0x0000005000007945 */ /* 0x000fe20003800000 */
[----:B---34-:R-:W-:-:S02]  /*10c60*/  IADD3 R5, R148, 0xf80, RZ ;  /* 0x00000f8094057810 */ /* 0x018fc40007ffe0ff */
[----:B------:R-:W-:Y:S01]  /*10c70*/  LEA.HI.SX32 R7, R7, R148, 0x1b ;  /* 0x0000009407077211 */ /* 0x000fe200078fdaff */
[----:B------:R-:W-:Y:S05]  /*10c80*/  @!P3 BRA `(.L_x_876) ;  /* 0x000000100000b947 */ /* 0x000fea0003800000 */
[----:B0-----:R0:W-:Y:S02]  /*10c90*/  RED.E.ADD.F32.FTZ.RN.STRONG.GPU [R2.64+-0x600], R83 ;  /* 0xfffa00530200798e */ /* 0x0011e4000c10e7a0 */
.L_x_876:
[----:B------:R-:W-:Y:S05]  /*10ca0*/  BSYNC B0 ;  /* 0x0000000000007941 */ /* 0x000fea0003800000 */
.L_x_875:
[----:B------:R-:W3:Y:S01]  /*10cb0*/  LDS R7, [R7.X4+0x5d00] ;  /* 0x005d000007077984 */ /* 0x000ee20000004800 */
[----:B------:R-:W-:Y:S01]  /*10cc0*/  BSSY B0, `(.L_x_877) ;  /* 0x0000004000007945 */ /* 0x000fe20003800000 */
[----:B------:R-:W-:Y:S01]  /*10cd0*/  LEA.HI.SX32 R5, R5, R148, 0x1b ;  /* 0x0000009405057211 */ /* 0x000fe200078fdaff */
[----:B------:R-:W-:Y:S05]  /*10ce0*/  @!P4 BRA `(.L_x_878) ;  /* 0x000000100000c947 */ /* 0x000fea0003800000 */
[----:B---3--:R3:W-:Y:S02]  /*10cf0*/  RED.E.ADD.F32.FTZ.RN.STRONG.GPU [R2.64+-0x400], R7 ;  /* 0xfffc00070200798e */ /* 0x0087e4000c10e7a0 */
.L_x_878:
[----:B------:R-:W-:Y:S05]  /*10d00*/  BSYNC B0 ;  /* 0x0000000000007941 */ /* 0x000fea0003800000 */
.L_x_877:
[----:B------:R-:W4:Y:S01]  /*10d10*/  LDS R5, [R5.X4+0x5f00] ;  /* 0x005f000005057984 */ /* 0x000f220000004800 */
[----:B------:R-:W-:Y:S01]  /*10d20*/  BSSY B0, `(.L_x_879) ;  /* 0x0000003000007945 */ /* 0x000fe20003800000 */
[----:B------:R-:W-:Y:S05]  /*10d30*/  @!P5 BRA `(.L_x_880) ;  /* 0x000000100000d947 */ /* 0x000fea0003800000 */
[----:B----4-:R4:W-:Y:S02]  /*10d40*/  RED.E.ADD.F32.FTZ.RN.STRONG.GPU [R2.64+-0x200], R5 ;  /* 0xfffe00050200798e */ /* 0x0109e4000c10e7a0 */
.L_x_880:
[----:B------:R-:W-:Y:S05]  /*10d50*/  BSYNC B0 ;  /* 0x0000000000007941 */ /* 0x000fea0003800000 */
.L_x_879:
[----:B0--34-:R-:W0:Y:S01]  /*10d60*/  SHFL.DOWN PT, R2, R12, 0x1, 0x1f ;  /* 0x08201f000c027f89 */ /* 0x019e2200000e0000 */
[----:B------:R-:W-:Y:S01]  /*10d70*/  ISETP.GT.AND P0, PT, R147, 0x1e, PT ;  /* 0x0000001e9300780c */ /* 0x000fe20003f04270 */
[----:B------:R-:W-:Y:S01]  /*10d80*/  FMUL.FTZ R70, R189, R70 ;  /* 0x00000046bd467220 */ /* 0x000fe20000410000 */
[----:B------:R-:W-:Y:S01]  /*10d90*/  MOV R5, R12 ;  /* 0x0000000c00057202 */ /* 0x000fe20000000f00 */
[----:B------:R-:W3:Y:S01]  /*10da0*/  SHFL.DOWN PT, R83, R60, 0x1, 0x1f ;  /* 0x08201f003c537f89 */ /* 0x000ee200000e0000 */
[----:B-1----:R-:W-:Y:S01]  /*10db0*/  MOV R6, R60 ;  /* 0x0000003c00067202 */ /* 0x002fe20000000f00 */
[----:B------:R-:W-:Y:S01]  /*10dc0*/  FFMA.FTZ R70, R212, R69, R70 ;  /* 0x00000045d4467223 */ /* 0x000fe20000010046 */
[----:B------:R-:W-:Y:S01]  /*10dd0*/  MOV R7, R151 ;  /* 0x0000009700077202 */ /* 0x000fe20000000f00 */
[----:B------:R-:W1:Y:S01]  /*10de0*/  SHFL.DOWN PT, R18, R151, 0x1, 0x1f ;  /* 0x08201f0097127f89 */ /* 0x000e6200000e0000 */
[----:B------:R-:W-:Y:S01]  /*10df0*/  MOV R4, R79 ;  /* 0x0000004f00047202 */ /* 0x000fe20000000f00 */
[----:B------:R-:W-:Y:S01]  /*10e00*/  FFMA.FTZ R70, R33, R13, R70 ;  /* 0x0000000d21467223 */ /* 0x000fe20000010046 */
[----:B------:R-:W-:Y:S01]  /*10e10*/  ISETP.NE.AND P1, PT, R147, RZ, PT ;  /* 0x000000ff9300720c */ /* 0x000fe20003f25270 */
[----:B------:R-:W4:Y:S01]  /*10e20*/  SHFL.DOWN PT, R3, R79, 0x1, 0x1f ;  /* 0x08201f004f037f89 */ /* 0x000f2200000e0000 */
[----:B------:R-:W-:Y:S01]  /*10e30*/  FMUL.FTZ R72, R191, R72 ;  /* 0x00000048bf487220 */ /* 0x000fe20000410000 */
[----:B------:R-:W-:Y:S01]  /*10e40*/  ISETP.NE.AND P2, PT, R148, RZ, PT ;  /* 0x000000ff9400720c */ /* 0x000fe20003f45270 */
[----:B------:R-:W-:Y:S01]  /*10e50*/  FMUL.FTZ R73, R192, R73 ;  /* 0x00000049c0497220 */ /* 0x000fe20000410000 */
[----:B------:R-:W-:Y:S01]  /*10e60*/  BSSY B0, `(.L_x_881) ;  /* 0x0000086000007945 */ /* 0x000fe20003800000 */
[----:B------:R-:W-:-:S02]  /*10e70*/  FFMA.FTZ R72, R210, R71, R72 ;  /* 0x00000047d2487223 */ /* 0x000fc40000010048 */
[----:B------:R-:W-:Y:S02]  /*10e80*/  FFMA.FTZ R73, R209, R74, R73 ;  /* 0x0000004ad1497223 */ /* 0x000fe40000010049 */
[----:B------:R-:W-:Y:S02]  /*10e90*/  FFMA.FTZ R72, R63, R9, R72 ;  /* 0x000000093f487223 */ /* 0x000fe40000010048 */
[----:B------:R-:W-:Y:S02]  /*10ea0*/  FFMA.FTZ R73, R54, R8, R73 ;  /* 0x0000000836497223 */ /* 0x000fe40000010049 */
[----:B0-----:R-:W-:Y:S02]  /*10eb0*/  @!P0 FADD.FTZ R5, R5, R2 ;  /* 0x0000000205058221 */ /* 0x001fe40000010000 */
[----:B------:R-:W-:Y:S02]  /*10ec0*/  FMUL.FTZ R16, R193, R16 ;  /* 0x00000010c1107220 */ /* 0x000fe40000410000 */
[----:B---3--:R-:W-:Y:S01]  /*10ed0*/  @!P0 FADD.FTZ R6, R6, R83 ;  /* 0x0000005306068221 */ /* 0x008fe20000010000 */
[----:B------:R-:W0:Y:S01]  /*10ee0*/  SHFL.DOWN PT, R2, R5, 0x2, 0x1f ;  /* 0x08401f0005027f89 */ /* 0x000e2200000e0000 */
[----:B------:R-:W-:-:S02]  /*10ef0*/  FMUL.FTZ R19, R194, R19 ;  /* 0x00000013c2137220 */ /* 0x000fc40000410000 */
[----:B-1----:R-:W-:Y:S01]  /*10f00*/  @!P0 FADD.FTZ R7, R7, R18 ;  /* 0x0000001207078221 */ /* 0x002fe20000010000 */
[----:B------:R-:W1:Y:S01]  /*10f10*/  SHFL.DOWN PT, R79, R6, 0x2, 0x1f ;  /* 0x08401f00064f7f89 */ /* 0x000e6200000e0000 */
[----:B------:R-:W-:Y:S02]  /*10f20*/  FMUL.FTZ R78, R195, R78 ;  /* 0x0000004ec34e7220 */ /* 0x000fe40000410000 */
[----:B----4-:R-:W-:Y:S01]  /*10f30*/  @!P0 FADD.FTZ R4, R4, R3 ;  /* 0x0000000304048221 */ /* 0x010fe20000010000 */
[----:B------:R-:W3:Y:S01]  /*10f40*/  SHFL.DOWN PT, R12, R7, 0x2, 0x1f ;  /* 0x08401f00070c7f89 */ /* 0x000ee200000e0000 */
[----:B------:R-:W-:Y:S01]  /*10f50*/  ISETP.GT.AND P0, PT, R147, 0x1d, PT ;  /* 0x0000001d9300780c */ /* 0x000fe20003f04270 */
[----:B------:R-:W-:Y:S02]  /*10f60*/  FMUL.FTZ R27, R196, R27 ;  /* 0x0000001bc41b7220 */ /* 0x000fe40000410000 */
[----:B------:R-:W4:Y:S01]  /*10f70*/  SHFL.DOWN PT, R3, R4, 0x2, 0x1f ;  /* 0x08401f0004037f89 */ /* 0x000f2200000e0000 */
        /* <DEDUP_REMOVED lines=11> */
[----:B---3--:R-:W-:Y:S01]  /*11030*/  @!P0 FADD.FTZ R7, R7, R12 ;  /* 0x0000000c07078221 */ /* 0x008fe20000010000 */
[----:B------:R-:W1:Y:S01]  /*11040*/  SHFL.DOWN PT, R79, R6, 0x4, 0x1f ;  /* 0x08801f00064f7f89 */ /* 0x000e6200000e0000 */
[----:B------:R-:W-:Y:S02]  /*11050*/  FFMA.FTZ R27, R205, R82, R27 ;  /* 0x00000052cd1b7223 */ /* 0x000fe4000001001b */
[----:B----4-:R-:W-:Y:S01]  /*11060*/  @!P0 FADD.FTZ R4, R4, R3 ;  /* 0x0000000304048221 */ /* 0x010fe20000010000 */
[----:B------:R-:W3:Y:S01]  /*11070*/  SHFL.DOWN PT, R12, R7, 0x4, 0x1f ;  /* 0x08801f00070c7f89 */ /* 0x000ee200000e0000 */
[----:B------:R-:W-:Y:S01]  /*11080*/  ISETP.GT.AND P0, PT, R147, 0x1b, PT ;  /* 0x0000001b9300780c */ /* 0x000fe20003f04270 */
[----:B------:R-:W-:-:S02]  /*11090*/  FFMA.FTZ R20, R204, R35, R20 ;  /* 0x00000023cc147223 */ /* 0x000fc40000010014 */
[----:B------:R-:W4:Y:S01]  /*110a0*/  SHFL.DOWN PT, R3, R4, 0x4, 0x1f ;  /* 0x08801f0004037f89 */ /* 0x000f2200000e0000 */
        /* <DEDUP_REMOVED lines=11> */
[----:B---3--:R-:W-:Y:S01]  /*11160*/  @!P0 FADD.FTZ R7, R7, R12 ;  /* 0x0000000c07078221 */ /* 0x008fe20000010000 */
[----:B------:R-:W1:Y:S01]  /*11170*/  SHFL.DOWN PT, R13, R6, 0x8, 0x1f ;  /* 0x09001f00060d7f89 */ /* 0x000e6200000e0000 */
[----:B------:R-:W-:-:S02]  /*11180*/  FFMA.FTZ R78, R55, R17, R78 ;  /* 0x00000011374e7223 */ /* 0x000fc4000001004e */
[----:B----4-:R-:W-:Y:S01]  /*11190*/  @!P0 FADD.FTZ R4, R4, R3 ;  /* 0x0000000304048221 */ /* 0x010fe20000010000 */
[----:B------:R-:W3:Y:S01]  /*111a0*/  SHFL.DOWN PT, R12, R7, 0x8, 0x1f ;  /* 0x09001f00070c7f89 */ /* 0x000ee200000e0000 */
[----:B------:R-:W-:Y:S01]  /*111b0*/  ISETP.GT.AND P0, PT, R147, 0x17, PT ;  /* 0x000000179300780c */ /* 0x000fe20003f04270 */
[----:B------:R-:W-:Y:S02]  /*111c0*/  FFMA.FTZ R27, R48, R34, R27 ;  /* 0x00000022301b7223 */ /* 0x000fe4000001001b */
[----:B------:R-:W4:Y:S01]  /*111d0*/  SHFL.DOWN PT, R3, R4, 0x8, 0x1f ;  /* 0x09001f0004037f89 */ /* 0x000f2200000e0000 */
[----:B------:R-:W-:Y:S02]  /*111e0*/  FFMA.FTZ R20, R45, R15, R20 ;  /* 0x0000000f2d147223 */ /* 0x000fe40000010014 */
[----:B------:R-:W-:Y:S02]  /*111f0*/  FFMA.FTZ R47, R47, R42, R84 ;  /* 0x0000002a2f2f7223 */ /* 0x000fe40000010054 */
[----:B------:R-:W-:-:S02]  /*11200*/  FFMA.FTZ R0, R0, R29, R75 ;  /* 0x0000001d00007223 */ /* 0x000fc4000001004b */
[----:B------:R-:W-:Y:S02]  /*11210*/  FFMA.FTZ R53, R37, R50, R53 ;  /* 0x0000003225357223 */ /* 0x000fe40000010035 */
[----:B------:R-:W-:Y:S02]  /*11220*/  FFMA.FTZ R30, R32, R39, R30 ;  /* 0x00000027201e7223 */ /* 0x000fe4000001001e */
[----:B------:R-:W-:Y:S02]  /*11230*/  FADD.FTZ R220, R14, R220 ;  /* 0x000000dc0edc7221 */ /* 0x000fe40000010000 */
[----:B0-----:R-:W-:Y:S02]  /*11240*/  @!P0 FADD.FTZ R5, R5, R2 ;  /* 0x0000000205058221 */ /* 0x001fe40000010000 */
[----:B------:R-:W-:Y:S02]  /*11250*/  FADD.FTZ R172, R21, R172 ;  /* 0x000000ac15ac7221 */ /* 0x000fe40000010000 */
[----:B-1----:R-:W-:Y:S01]  /*11260*/  @!P0 FADD.FTZ R6, R6, R13 ;  /* 0x0000000d06068221 */ /* 0x002fe20000010000 */
[----:B------:R-:W0:Y:S01]  /*11270*/  SHFL.DOWN PT, R2, R5, 0x10, 0x1f ;  /* 0x0a001f0005027f89 */ /* 0x000e2200000e0000 */
[----:B------:R-:W-:-:S02]  /*11280*/  FADD.FTZ R221, R24, R221 ;  /* 0x000000dd18dd7221 */ /* 0x000fc40000010000 */
[----:B---3--:R-:W-:Y:S01]  /*11290*/  @!P0 FADD.FTZ R7, R7, R12 ;  /* 0x0000000c07078221 */ /* 0x008fe20000010000 */
[----:B------:R-:W1:Y:S01]  /*112a0*/  SHFL.DOWN PT, R9, R6, 0x10, 0x1f ;  /* 0x0a001f0006097f89 */ /* 0x000e6200000e0000 */
[----:B------:R-:W-:Y:S02]  /*112b0*/  FADD.FTZ R171, R22, R171 ;  /* 0x000000ab16ab7221 */ /* 0x000fe40000010000 */
[----:B----4-:R-:W-:Y:S01]  /*112c0*/  @!P0 FADD.FTZ R4, R4, R3 ;  /* 0x0000000304048221 */ /* 0x010fe20000010000 */
[----:B------:R-:W3:Y:S01]  /*112d0*/  SHFL.DOWN PT, R8, R7, 0x10, 0x1f ;  /* 0x0a001f0007087f89 */ /* 0x000ee200000e0000 */
[----:B------:R-:W-:Y:S01]  /*112e0*/  ISETP.GT.AND P0, PT, R147, 0xf, PT ;  /* 0x0000000f9300780c */ /* 0x000fe20003f04270 */
[----:B------:R-:W-:Y:S02]  /*112f0*/  FADD.FTZ R170, R31, R170 ;  /* 0x000000aa1faa7221 */ /* 0x000fe40000010000 */
[----:B------:R-:W4:Y:S01]  /*11300*/  SHFL.DOWN PT, R3, R4, 0x10, 0x1f ;  /* 0x0a001f0004037f89 */ /* 0x000f2200000e0000 */
        /* <DEDUP_REMOVED lines=10> */
[----:B---3--:R-:W-:Y:S02]  /*113b0*/  @!P0 FADD.FTZ R7, R7, R8 ;  /* 0x0000000807078221 */ /* 0x008fe40000010000 */
[----:B------:R-:W-:Y:S02]  /*113c0*/  FADD.FTZ R227, R56, R227 ;  /* 0x000000e338e37221 */ /* 0x000fe40000010000 */
[----:B----4-:R-:W-:-:S02]  /*113d0*/  @!P0 FADD.FTZ R4, R4, R3 ;  /* 0x0000000304048221 */ /* 0x010fc40000010000 */
        /* <DEDUP_REMOVED lines=25> */
[----:B------:R-:W3:-:S12]  /*11570*/  LDS.128 R16, [0x6340] ;  /* 0x00634000ff107984 */ /* 0x000ed80000000c00 */
[----:B------:R-:W4:Y:S04]  /*11580*/  @P0 LDS.64 R20, [UR34+0xa380] ;  /* 0x00a38022ff140984 */ /* 0x000f280008000a00 */
[----:B------:R-:W5:Y:S01]  /*11590*/  @P0 LDS.64 R2, [UR34+0x9b80] ;  /* 0x009b8022ff020984 */ /* 0x000f620008000a00 */
        /* <DEDUP_REMOVED lines=8> */
[----:B---3--:R-:W-:Y:S02]  /*11620*/  FADD.FTZ R7, R22, R19 ;  /* 0x0000001316077221 */ /* 0x008fe40000010000 */
[----:B------:R-:W-:-:S02]  /*11630*/  FADD.FTZ R6, R11, R18 ;  /* 0x000000120b067221 */ /* 0x000fc40000010000 */
[----:B------:R-:W-:Y:S02]  /*11640*/  FADD.FTZ R5, R0, R17 ;  /* 0x0000001100057221 */ /* 0x000fe40000010000 */
[----:B------:R-:W-:Y:S02]  /*11650*/  FADD.FTZ R4, R9, R16 ;  /* 0x0000001009047221 */ /* 0x000fe40000010000 */
[----:B----4-:R-:W-:Y:S02]  /*11660*/  @P0 FADD.FTZ R7, R7, R21 ;  /* 0x0000001507070221 */ /* 0x010fe40000010000 */
[----:B------:R-:W-:Y:S02]  /*11670*/  @P0 FADD.FTZ R6, R6, R20 ;  /* 0x0000001406060221 */ /* 0x000fe40000010000 */
[----:B-----5:R-:W-:Y:S02]  /*11680*/  @P0 FADD.FTZ R5, R5, R3 ;  /* 0x0000000305050221 */ /* 0x020fe40000010000 */
[----:B------:R-:W-:Y:S01]  /*11690*/  @P0 FADD.FTZ R4, R4, R2 ;  /* 0x0000000204040221 */ /* 0x000fe20000010000 */
[----:B------:R0:W-:Y:S04]  /*116a0*/  STS.64 [UR34+0xa380], R6 ;  /* 0x00a38006ff007988 */ /* 0x0001e80008000a22 */
[----:B------:R0:W-:Y:S02]  /*116b0*/  STS.64 [UR34+0x9b80], R4 ;  /* 0x009b8004ff007988 */ /* 0x0001e40008000a22 */
.L_x_882:
[----:B0-----:R-:W-:Y:S05]  /*116c0*/  BSYNC B0 ;  /* 0x0000000000007941 */ /* 0x001fea0003800000 */
.L_x_881:
[----:B------:R-:W-:Y:S02]  /*116d0*/  UIADD3 UR7, UR7, 0x1, URZ ;  /* 0x0000000107077890 */ /* 0x000fe4000fffe03f */
[----:B------:R-:W-:-:S02]  /*116e0*/  ULDC UR34, c[0x0][0x16c] ;  /* 0x00005b0000227ab9 */ /* 0x000fc40000000800 */
[----:B------:R-:W-:Y:S02]  /*116f0*/  UISETP.GE.AND UP0, UPT, UR7, UR34, UPT ;  /* 0x000000220700728c */ /* 0x000fe4000bf06270 */
[----:B------:R-:W-:-:S04]  /*11700*/  UIADD3 UR8, UP1, UR8, 0x1, URZ ;  /* 0x0000000108087890 */ /* 0x000fc8000ff3e03f */
[----:B------:R-:W-:Y:S01]  /*11710*/  PLOP3.LUT P0, PT, PT, PT, UP0, 0x80, 0x0 ;  /* 0x000000000000781c */ /* 0x000fe20003f0f008 */
[----:B------:R-:W-:-:S12]  /*11720*/  UIADD3.X UR9, URZ, UR9, URZ, UP1, !UPT ;  /* 0x000000093f097290 */ /* 0x000fd80008ffe43f */
[----:B--2---:R-:W-:Y:S01]  /*11730*/  @P0 CALL.REL.NOINC `(.L_x_782) ;  /* 0x0000001000000944 */ /* 0x004fe20003c00000 */
[----:B------:R-:W-:Y:S05]  /*11740*/  BRA `(.L_x_883) ;  /* 0xffff5db000007947 */ /* 0x000fea000383ffff */
.L_x_782:
[----:B------:R-:W-:Y:S01]  /*11750*/  BAR.SYNC.DEFER_BLOCKING 0x0 ;  /* 0x0000000000007b1d */ /* 0x000fe20000010000 */
[C---:B------:R-:W-:Y:S02]  /*11760*/  LOP3.LUT R28, R146.reuse, 0x20, RZ, 0xfc, !PT ;  /* 0x00000020921c7812 */ /* 0x040fe400078efcff */
[C---:B------:R-:W-:Y:S02]  /*11770*/  LOP3.LUT R26, R146.reuse, 0x40, RZ, 0xfc, !PT ;  /* 0x00000040921a7812 */ /* 0x040fe400078efcff */
[C---:B0-----:R-:W-:Y:S01]  /*11780*/  LOP3.LUT R0, R146.reuse, 0x60, RZ, 0xfc, !PT ;  /* 0x0000006092007812 */ /* 0x041fe200078efcff */
[----:B------:R-:W2:Y:S01]  /*11790*/  LDL R56, [R1+0xc] ;  /* 0x00000c0001387983 */ /* 0x000ea20000100800 */
[-C--:B------:R-:W-:Y:S01]  /*117a0*/  ISETP.GE.AND P1, PT, R146, R25.reuse, PT ;  /* 0x000000199200720c */ /* 0x080fe20003f26270 */
[----:B------:R-:W-:Y:S01]  /*117b0*/  ULDC.64 UR8, c[0x0][0x2d8] ;  /* 0x0000b60000087ab9 */ /* 0x000fe20000000a00 */
[-C--:B------:R-:W-:Y:S01]  /*117c0*/  ISETP.GE.AND P2, PT, R28, R25.reuse, PT ;  /* 0x000000191c00720c */ /* 0x080fe20003f46270 */
[----:B------:R-:W3:Y:S01]  /*117d0*/  LDL R54, [R1+0x8] ;  /* 0x0000080001367983 */ /* 0x000ee20000100800 */
[-C--:B------:R-:W-:Y:S01]  /*117e0*/  ISETP.GE.AND P3, PT, R26, R25.reuse, PT ;  /* 0x000000191a00720c */ /* 0x080fe20003f66270 */
[----:B------:R-:W-:Y:S01]  /*117f0*/  ULDC.64 UR34, c[0x0][0x2f8] ;  /* 0x0000be0000227ab9 */ /* 0x000fe20000000a00 */
[----:B------:R-:W-:Y:S01]  /*11800*/  ISETP.GE.AND P4, PT, R0, R25, PT ;  /* 0x000000190000720c */ /* 0x000fe20003f86270 */
[----:B------:R-:W4:Y:S01]  /*11810*/  LDL R52, [R1+0x4] ;  /* 0x0000040001347983 */ /* 0x000f220000100800 */
[----:B------:R-:W-:-:S02]  /*11820*/  PRMT R3, RZ, 0x7610, R3 ;  /* 0x00007610ff037816 */ /* 0x000fc40000000003 */
[----:B------:R-:W-:Y:S01]  /*11830*/  PRMT R5, RZ, 0x7610, R5 ;  /* 0x00007610ff057816 */ /* 0x000fe20000000005 */
[----:B------:R-:W2:Y:S01]  /*11840*/  LDL R50, [R1] ;  /* 0x0000000001327983 */ /* 0x000ea20000100800 */
[C---:B------:R-:W-:Y:S02]  /*11850*/  LOP3.LUT R2, R146.reuse, 0x80, RZ, 0xfc, !PT ;  /* 0x0000008092027812 */ /* 0x040fe400078efcff */
[----:B------:R-:W-:Y:S01]  /*11860*/  PRMT R7, RZ, 0x7610, R7 ;  /* 0x00007610ff077816 */ /* 0x000fe20000000007 */
[----:B------:R0:W5:Y:S01]  /*11870*/  LDL.64 R76, [R1+0x10] ;  /* 0x00001000014c7983 */ /* 0x0001620000100a00 */
[C---:B------:R-:W-:Y:S02]  /*11880*/  LOP3.LUT R4, R146.reuse, 0xa0, RZ, 0xfc, !PT ;  /* 0x000000a092047812 */ /* 0x040fe400078efcff */
[----:B------:R-:W-:Y:S01]  /*11890*/  PRMT R9, RZ, 0x7610, R9 ;  /* 0x00007610ff097816 */ /* 0x000fe20000000009 */
[----:B------:R-:W2:Y:S01]  /*118a0*/  @!P1 LDG.E.U16 R3, [R92.64] ;  /* 0x000000205c039981 */ /* 0x000ea2000c1e1500 */
[----:B------:R-:W-:-:S02]  /*118b0*/  LOP3.LUT R6, R146, 0xc0, RZ, 0xfc, !PT ;  /* 0x000000c092067812 */ /* 0x000fc400078efcff */
[C---:B------:R-:W-:Y:S01]  /*118c0*/  LOP3.LUT R8, R146.reuse, 0xe0, RZ, 0xfc, !PT ;  /* 0x000000e092087812 */ /* 0x040fe200078efcff */
[----:B------:R-:W3:Y:S01]  /*118d0*/  @!P2 LDG.E.U16 R5, [R92.64+0x40] ;  /* 0x000040205c05a981 */ /* 0x000ee2000c1e1500 */
[----:B------:R-:W-:Y:S02]  /*118e0*/  LOP3.LUT R10, R146, 0x100, RZ, 0xfc, !PT ;  /* 0x00000100920a7812 */ /* 0x000fe400078efcff */
[-C--:B------:R-:W-:Y:S01]  /*118f0*/  ISETP.GE.AND P5, PT, R2, R25.reuse, PT ;  /* 0x000000190200720c */ /* 0x080fe20003fa6270 */
[----:B------:R-:W4:Y:S01]  /*11900*/  @!P3 LDG.E.U16 R7, [R92.64+0x80] ;  /* 0x000080205c07b981 */ /* 0x000f22000c1e1500 */
[----:B------:R-:W-:Y:S02]  /*11910*/  LOP3.LUT R12, R146, 0x120, RZ, 0xfc, !PT ;  /* 0x00000120920c7812 */ /* 0x000fe400078efcff */
[-C--:B------:R-:W-:Y:S01]  /*11920*/  ISETP.GE.AND P0, PT, R4, R25.reuse, PT ;  /* 0x000000190400720c */ /* 0x080fe20003f06270 */
[----:B------:R-:W4:Y:S01]  /*11930*/  @!P4 LDG.E.U16 R9, [R92.64+0xc0] ;  /* 0x0000c0205c09c981 */ /* 0x000f22000c1e1500 */
        /* <DEDUP_REMOVED lines=8> */
[----:B------:R-:W4:Y:S01]  /*119c0*/  @!P5 LDG.E.U16 R11, [R92.64+0x100] ;  /* 0x000100205c0bd981 */ /* 0x000f22000c1e1500 */
[C---:B------:R-:W-:Y:S02]  /*119d0*/  LOP3.LUT R14, R146.reuse, 0x140, RZ, 0xfc, !PT ;  /* 0x00000140920e7812 */ /* 0x040fe400078efcff */
[----:B------:R-:W-:Y:S01]  /*119e0*/  PRMT R15, RZ, 0x7610, R15 ;  /* 0x00007610ff0f7816 */ /* 0x000fe2000000000f */
[----:B------:R-:W4:Y:S01]  /*119f0*/  @!P0 LDG.E.U16 R30, [R92.64+0x140] ;  /* 0x000140205c1e8981 */ /* 0x000f22000c1e1500 */
[C---:B------:R-:W-:Y:S02]  /*11a00*/  LOP3.LUT R16, R146.reuse, 0x160, RZ, 0xfc, !PT ;  /* 0x0000016092107812 */ /* 0x040fe400078efcff */
[----:B------:R-:W-:Y:S01]  /*11a10*/  PRMT R34, RZ, 0x7610, R34 ;  /* 0x00007610ff227816 */ /* 0x000fe20000000022 */
[----:B------:R-:W4:Y:S01]  /*11a20*/  @!P1 LDG.E.U16 R13, [R92.64+0x180] ;  /* 0x000180205c0d9981 */ /* 0x000f22000c1e1500 */
[----:B------:R-:W-:-:S02]  /*11a30*/  LOP3.LUT R18, R146, 0x180, RZ, 0xfc, !PT ;  /* 0x0000018092127812 */ /* 0x000fc400078efcff */
[C---:B------:R-:W-:Y:S01]  /*11a40*/  LOP3.LUT R20, R146.reuse, 0x1a0, RZ, 0xfc, !PT ;  /* 0x000001a092147812 */ /* 0x040fe200078efcff */
[----:B------:R-:W4:Y:S01]  /*11a50*/  @!P2 LDG.E.U16 R32, [R92.64+0x1c0] ;  /* 0x0001c0205c20a981 */ /* 0x000f22000c1e1500 */
        /* <DEDUP_REMOVED lines=15> */
[----:B------:R-:W-:Y:S02]  /*11b50*/  PRMT R21, RZ, 0x7610, R21 ;  /* 0x00007610ff157816 */ /* 0x000fe40000000015 */
[----:B------:R-:W-:Y:S01]  /*11b60*/  PRMT R40, RZ, 0x7610, R40 ;  /* 0x00007610ff287816 */ /* 0x000fe20000000028 */
[----:B------:R-:W4:Y:S04]  /*11b70*/  @!P0 LDG.E.U16 R36, [R92.64+0x2c0] ;  /* 0x0002c0205c248981 */ /* 0x000f28000c1e1500 */
[----:B------:R-:W4:Y:S04]  /*11b80*/  @!P1 LDG.E.U16 R19, [R92.64+0x300] ;  /* 0x000300205c139981 */ /* 0x000f28000c1e1500 */
[----:B------:R-:W4:Y:S04]  /*11b90*/  @!P2 LDG.E.U16 R38, [R92.64+0x340] ;  /* 0x000340205c26a981 */ /* 0x000f28000c1e1500 */
[----:B------:R-:W4:Y:S04]  /*11ba0*/  @!P3 LDG.E.U16 R21, [R92.64+0x380] ;  /* 0x000380205c15b981 */ /* 0x000f28000c1e1500 */
[----:B------:R-:W4:Y:S01]  /*11bb0*/  @!P4 LDG.E.U16 R40, [R92.64+0x3c0] ;  /* 0x0003c0205c28c981 */ /* 0x000f22000c1e1500 */
[----:B------:R-:W-:-:S02]  /*11bc0*/  F2FP.PACK_AB R233, R233, R234 ;  /* 0x000000eae9e9723e */ /* 0x000fc400000000ff */
[----:B------:R-:W-:Y:S01]  /*11bd0*/  F2FP.PACK_AB R231, R231, R232 ;  /* 0x000000e8e7e7723e */ /* 0x000fe200000000ff */
        /* <DEDUP_REMOVED lines=21> */
[----:B------:R-:W-:Y:S01]  /*11d30*/  LDS.U16 R11, [R145+0x10] ;  /* 0x00001000910b7984 */ /* 0x000fe20000000400 */
[----:B-1----:R-:W-:-:S05]  /*11d40*/  HADD2.F32 R3, -RZ, R3.H0_H0 ;  /* 0x20000003ff037230 */ /* 0x002fca0000004100 */
[----:B------:R-:W-:Y:S01]  /*11d50*/  FADD.FTZ R13, R3, UR5 ;  /* 0x00000005030d7e21 */ /* 0x000fe20008010000 */
[----:B--2---:R-:W-:Y:S01]  /*11d60*/  HADD2.F32 R5, -RZ, R5.H0_H0 ;  /* 0x20000005ff057230 */ /* 0x004fe20000004100 */
[----:B------:R-:W-:Y:S01]  /*11d70*/  LDS.U16 R3, [R145+0x8] ;  /* 0x0000080091037984 */ /* 0x000fe20000000400 */
[----:B---3--:R-:W-:Y:S02]  /*11d80*/  HADD2.F32 R9, -RZ, R9.H0_H0 ;  /* 0x20000009ff097230 */ /* 0x008fe40000004100 */
[----:B------:R-:W-:Y:S01]  /*11d90*/  FSETP.GTU.FTZ.AND P4, PT, R13, 20, PT ;  /* 0x41a000000d00780b */ /* 0x000fe20003f9c000 */
[----:B------:R-:W-:Y:S02]  /*11da0*/  FADD.FTZ R17, R5, UR5 ;  /* 0x0000000505117e21 */ /* 0x000fe40008010000 */
[----:B------:R-:W-:Y:S01]  /*11db0*/  FADD.FTZ R21, R9, UR5 ;  /* 0x0000000509157e21 */ /* 0x000fe20008010000 */
[----:B----4-:R-:W-:Y:S01]  /*11dc0*/  HADD2.F32 R7, -RZ, R7.H0_H0 ;  /* 0x20000007ff077230 */ /* 0x010fe20000004100 */
[----:B------:R-:W1:Y:S01]  /*11dd0*/  LDS.U16 R9, [R145+0xe] ;  /* 0x00000e0091097984 */ /* 0x000e620000000400 */
[----:B------:R-:W-:-:S02]  /*11de0*/  FSETP.GTU.FTZ.AND P5, PT, R17, 20, PT ;  /* 0x41a000001100780b */ /* 0x000fc40003fbc000 */
[----:B------:R-:W-:-:S05]  /*11df0*/  FSETP.GTU.FTZ.AND P1, PT, R21, 20, PT ;  /* 0x41a000001500780b */ /* 0x000fca0003f3c000 */
[----:B------:R-:W-:Y:S01]  /*11e00*/  @!P4 FMUL.FTZ R13, R13, -1.4426950216293334961 ;  /* 0xbfb8aa3b0d0dc820 */ /* 0x000fe20000410000 */
[----:B------:R-:W-:Y:S03]  /*11e10*/  LDS.U16 R5, [R145+0xa] ;  /* 0x00000a0091057984 */ /* 0x000fe60000000400 */
[----:B------:R2:W-:Y:S01]  /*11e20*/  @!P4 MUFU.EX2 R15, R13 ;  /* 0x0000000d000fc308 */ /* 0x0005e20000000800 */
[----:B------:R-:W-:Y:S02]  /*11e30*/  FADD.FTZ R19, R7, UR5 ;  /* 0x0000000507137e21 */ /* 0x000fe40008010000 */
[----:B------:R-:W-:Y:S01]  /*11e40*/  @!P5 FMUL.FTZ R17, R17, -1.4426950216293334961 ;  /* 0xbfb8aa3b1111d820 */ /* 0x000fe20000410000 */
[----:B------:R-:W-:Y:S04]  /*11e50*/  LDS.U16 R7, [R145+0xc] ;  /* 0x00000c0091077984 */ /* 0x000fe80000000400 */
[----:B--2---:R-:W2:Y:S01]  /*11e60*/  LDS.U16 R13, [R145+0x12] ;  /* 0x00001200910d7984 */ /* 0x004ea20000000400 */
[----:B------:R-:W-:Y:S01]  /*11e70*/  @!P1 FMUL.FTZ R21, R21, -1.4426950216293334961 ;  /* 0xbfb8aa3b15159820 */ /* 0x000fe20000410000 */
[C---:B------:R-:W-:Y:S01]  /*11e80*/  FSETP.GTU.FTZ.AND P0, PT, R19.reuse, 20, PT ;  /* 0x41a000001300780b */ /* 0x040fe20003f1c000 */
[----:B------:R-:W3:Y:S08]  /*11e90*/  @!P5 MUFU.EX2 R17, R17 ;  /* 0x000000110011d308 */ /* 0x000ef00000000800 */
[----:B------:R-:W4:Y:S04]  /*11ea0*/  @!P1 MUFU.EX2 R21, R21 ;  /* 0x0000001500159308 */ /* 0x000f280000000800 */
[----:B------:R-:W-:-:S02]  /*11eb0*/  @!P0 FMUL.FTZ R19, R19, -1.4426950216293334961 ;  /* 0xbfb8aa3b13138820 */ /* 0x000fc40000410000 */
[----:B---3--:R-:W-:-:S04]  /*11ec0*/  @!P5 FADD.FTZ R17, R17, 1 ;  /* 0x3f8000001111d421 */ /* 0x008fc80000010000 */
[----:B------:R-:W3:Y:S01]  /*11ed0*/  @!P0 MUFU.EX2 R19, R19 ;  /* 0x0000001300138308 */ /* 0x000ee20000000800 */
[----:B----4-:R-:W-:-:S07]  /*11ee0*/  @!P1 FADD.FTZ R21, R21, 1 ;  /* 0x3f80000015159421 */ /* 0x010fce0000010000 */
[----:B------:R-:W4:Y:S01]  /*11ef0*/  @!P5 MUFU.RCP R17, R17 ;  /* 0x000000110011d308 */ /* 0x000f220000001000 */
[----:B-1----:R-:W-:-:S07]  /*11f00*/  HADD2.F32 R9, -RZ, R9.H0_H0 ;  /* 0x20000009ff097230 */ /* 0x002fce0000004100 */
[----:B------:R-:W1:Y:S01]  /*11f10*/  @!P1 MUFU.RCP R21, R21 ;  /* 0x0000001500159308 */ /* 0x000e620000001000 */
[----:B------:R-:W-:Y:S01]  /*11f20*/  @!P4 FADD.FTZ R15, R15, 1 ;  /* 0x3f8000000f0fc421 */ /* 0x000fe20000010000 */
[----:B--2---:R-:W-:Y:S01]  /*11f30*/  HADD2.F32 R13, -RZ, R13.H0_H0 ;  /* 0x2000000dff0d7230 */ /* 0x004fe20000004100 */
[----:B------:R-:W-:Y:S02]  /*11f40*/  FADD.FTZ R9, R9, UR5 ;  /* 0x0000000509097e21 */ /* 0x000fe40008010000 */
[----:B---3--:R-:W-:-:S03]  /*11f50*/  @!P0 FADD.FTZ R19, R19, 1 ;  /* 0x3f80000013138421 */ /* 0x008fc60000010000 */
[----:B------:R-:W2:Y:S01]  /*11f60*/  @!P4 MUFU.RCP R30, R15 ;  /* 0x0000000f001ec308 */ /* 0x000ea20000001000 */
[----:B------:R-:W-:Y:S02]  /*11f70*/  FADD.FTZ R13, R13, UR5 ;  /* 0x000000050d0d7e21 */ /* 0x000fe40008010000 */
[----:B----4-:R-:W-:Y:S01]  /*11f80*/  @!P5 FMUL.FTZ R158, R158, R17 ;  /* 0x000000119e9ed220 */ /* 0x010fe20000410000 */
[----:B------:R-:W-:Y:S01]  /*11f90*/  FSETP.GTU.FTZ.AND P5, PT, R9, 20, PT ;  /* 0x41a000000900780b */ /* 0x000fe20003fbc000 */
[----:B------:R-:W-:Y:S01]  /*11fa0*/  HADD2.F32 R3, -RZ, R3.H0_H0 ;  /* 0x20000003ff037230 */ /* 0x000fe20000004100 */
[----:B-1----:R-:W-:Y:S02]  /*11fb0*/  @!P1 FMUL.FTZ R160, R160, R21 ;  /* 0x00000015a0a09220 */ /* 0x002fe40000410000 */
[----:B------:R-:W1:Y:S01]  /*11fc0*/  @!P0 MUFU.RCP R32, R19 ;  /* 0x0000001300208308 */ /* 0x000e620000001000 */
[----:B------:R-:W-:Y:S01]  /*11fd0*/  FSETP.GTU.FTZ.AND P1, PT, R13, 20, PT ;  /* 0x41a000000d00780b */ /* 0x000fe20003f3c000 */
[----:B------:R-:W-:-:S02]  /*11fe0*/  HADD2.F32 R5, -RZ, R5.H0_H0 ;  /* 0x20000005ff057230 */ /* 0x000fc40000004100 */
[----:B------:R-:W-:Y:S01]  /*11ff0*/  HADD2.F32 R7, -RZ, R7.H0_H0 ;  /* 0x20000007ff077230 */ /* 0x000fe20000004100 */
[----:B------:R-:W-:Y:S01]  /*12000*/  FADD.FTZ R3, R3, UR5 ;  /* 0x0000000503037e21 */ /* 0x000fe20008010000 */
[----:B------:R-:W-:Y:S01]  /*12010*/  HADD2.F32 R11, -RZ, R11.H0_H0 ;  /* 0x2000000bff0b7230 */ /* 0x000fe20000004100 */
[----:B------:R-:W-:Y:S02]  /*12020*/  FADD.FTZ R5, R5, UR5 ;  /* 0x0000000505057e21 */ /* 0x000fe40008010000 */
[----:B------:R-:W-:Y:S01]  /*12030*/  FADD.FTZ R7, R7, UR5 ;  /* 0x0000000507077e21 */ /* 0x000fe20008010000 */
[----:B------:R-:W-:Y:S01]  /*12040*/  FSETP.GTU.FTZ.AND P2, PT, R3, 20, PT ;  /* 0x41a000000300780b */ /* 0x000fe20003f5c000 */
[----:B--2---:R-:W-:Y:S01]  /*12050*/  @!P4 FMUL.FTZ R157, R157, R30 ;  /* 0x0000001e9d9dc220 */ /* 0x004fe20000410000 */
[----:B------:R-:W-:Y:S01]  /*12060*/  FSETP.GTU.FTZ.AND P3, PT, R5, 20, PT ;  /* 0x41a000000500780b */ /* 0x000fe20003f7c000 */
[----:B------:R-:W-:Y:S01]  /*12070*/  FADD.FTZ R11, R11, UR5 ;  /* 0x000000050b0b7e21 */ /* 0x000fe20008010000 */
[----:B------:R-:W-:Y:S01]  /*12080*/  FSETP.GTU.FTZ.AND P4, PT, R7, 20, PT ;  /* 0x41a000000700780b */ /* 0x000fe20003f9c000 */
[----:B------:R-:W-:-:S02]  /*12090*/  @!P5 FMUL.FTZ R9, R9, -1.4426950216293334961 ;  /* 0xbfb8aa3b0909d820 */ /* 0x000fc40000410000 */
[----:B------:R-:W-:Y:S02]  /*120a0*/  @!P1 FMUL.FTZ R13, R13, -1.4426950216293334961 ;  /* 0xbfb8aa3b0d0d9820 */ /* 0x000fe40000410000 */
[----:B-1----:R-:W-:Y:S01]  /*120b0*/  @!P0 FMUL.FTZ R159, R159, R32 ;  /* 0x000000209f9f8220 */ /* 0x002fe20000410000 */
[----:B------:R-:W-:Y:S01]  /*120c0*/  FSETP.GTU.FTZ.AND P0, PT, R11, 20, PT ;  /* 0x41a000000b00780b */ /* 0x000fe20003f1c000 */
[----:B------:R-:W1:Y:S02]  /*120d0*/  @!P5 MUFU.EX2 R9, R9 ;  /* 0x000000090009d308 */ /* 0x000e640000000800 */
[----:B------:R-:W-:-:S06]  /*120e0*/  @!P2 FMUL.FTZ R3, R3, -1.4426950216293334961 ;  /* 0xbfb8aa3b0303a820 */ /* 0x000fcc0000410000 */
[----:B------:R-:W2:Y:S01]  /*120f0*/  @!P1 MUFU.EX2 R13, R13 ;  /* 0x0000000d000d9308 */ /* 0x000ea20000000800 */
[----:B------:R-:W-:Y:S02]  /*12100*/  @!P3 FMUL.FTZ R5, R5, -1.4426950216293334961 ;  /* 0xbfb8aa3b0505b820 */ /* 0x000fe40000410000 */
[----:B------:R-:W-:Y:S02]  /*12110*/  @!P4 FMUL.FTZ R7, R7, -1.4426950216293334961 ;  /* 0xbfb8aa3b0707c820 */ /* 0x000fe40000410000 */
[----:B------:R-:W-:-:S03]  /*12120*/  @!P0 FMUL.FTZ R11, R11, -1.4426950216293334961 ;  /* 0xbfb8aa3b0b0b8820 */ /* 0x000fc60000410000 */
[----:B------:R-:W3:Y:S01]  /*12130*/  @!P2 MUFU.EX2 R3, R3 ;  /* 0x000000030003a308 */ /* 0x000ee20000000800 */
[----:B-1----:R-:W-:-:S07]  /*12140*/  @!P5 FADD.FTZ R9, R9, 1 ;  /* 0x3f8000000909d421 */ /* 0x002fce0000010000 */
[----:B------:R-:W1:Y:S01]  /*12150*/  @!P3 MUFU.EX2 R5, R5 ;  /* 0x000000050005b308 */ /* 0x000e620000000800 */
[----:B--2---:R-:W-:-:S07]  /*12160*/  @!P1 FADD.FTZ R13, R13, 1 ;  /* 0x3f8000000d0d9421 */ /* 0x004fce0000010000 */
[----:B------:R-:W2:Y:S01]  /*12170*/  @!P4 MUFU.EX2 R7, R7 ;  /* 0x000000070007c308 */ /* 0x000ea20000000800 */
[----:B------:R-:W-:-:S07]  /*12180*/  SHF.L.U32 R15, R148, 0x4, RZ ;  /* 0x00000004940f7819 */ /* 0x000fce00000006ff */
[----:B------:R-:W4:Y:S01]  /*12190*/  @!P0 MUFU.EX2 R11, R11 ;  /* 0x0000000b000b8308 */ /* 0x000f220000000800 */
[----:B------:R-:W-:Y:S01]  /*121a0*/  LOP3.LUT R30, R15, 0xfffffe00, RZ, 0xc0, !PT ;  /* 0xfffffe000f1e7812 */ /* 0x000fe200078ec0ff */
[----:B---3--:R-:W-:-:S06]  /*121b0*/  @!P2 FADD.FTZ R3, R3, 1 ;  /* 0x3f8000000303a421 */ /* 0x008fcc0000010000 */
[----:B------:R-:W3:Y:S01]  /*121c0*/  @!P5 MUFU.RCP R9, R9 ;  /* 0x000000090009d308 */ /* 0x000ee20000001000 */
[----:B-1----:R-:W-:-:S07]  /*121d0*/  @!P3 FADD.FTZ R5, R5, 1 ;  /* 0x3f8000000505b421 */ /* 0x002fce0000010000 */
[----:B------:R-:W1:Y:S01]  /*121e0*/  @!P1 MUFU.RCP R13, R13 ;  /* 0x0000000d000d9308 */ /* 0x000e620000001000 */
[----:B--2---:R-:W-:Y:S01]  /*121f0*/  @!P4 FADD.FTZ R7, R7, 1 ;  /* 0x3f8000000707c421 */ /* 0x004fe20000010000 */
[----:B------:R-:W-:Y:S01]  /*12200*/  LEA R48, R147, R30, 0x4 ;  /* 0x0000001e93307211 */ /* 0x000fe200078e20ff */
[----:B----4-:R-:W-:-:S05]  /*12210*/  @!P0 FADD.FTZ R11, R11, 1 ;  /* 0x3f8000000b0b8421 */ /* 0x010fca0000010000 */
[----:B------:R2:W-:Y:S01]  /*12220*/  @!P2 MUFU.RCP R42, R3 ;  /* 0x00000003002aa308 */ /* 0x0005e20000001000 */
[----:B---3--:R-:W-:Y:S02]  /*12230*/  @!P5 FMUL.FTZ R164, R164, R9 ;  /* 0x00000009a4a4d220 */ /* 0x008fe40000410000 */
[----:B------:R-:W-:Y:S05]  /*12240*/  LDS.U16 R9, [R145+0x1a] ;  /* 0x00001a0091097984 */ /* 0x000fea0000000400 */
[----:B------:R3:W4:Y:S01]  /*12250*/  @!P3 MUFU.RCP R37, R5 ;  /* 0x000000050025b308 */ /* 0x0007220000001000 */
[----:B--2---:R-:W-:Y:S01]  /*12260*/  IADD3 R3, R48, 0x5, RZ ;  /* 0x0000000530037810 */ /* 0x004fe20007ffe0ff */
[----:B-1----:R-:W-:-:S02]  /*12270*/  @!P1 FMUL.FTZ R166, R166, R13 ;  /* 0x0000000da6a69220 */ /* 0x002fc40000410000 */
[----:B------:R-:W-:Y:S04]  /*12280*/  LDS.U16 R13, [R145+0x1e] ;  /* 0x00001e00910d7984 */ /* 0x000fe80000000400 */
[----:B------:R1:W2:Y:S01]  /*12290*/  @!P4 MUFU.RCP R44, R7 ;  /* 0x00000007002cc308 */ /* 0x0002a20000001000 */
[C---:B---3--:R-:W-:Y:S02]  /*122a0*/  IADD3 R5, R48.reuse, 0x8, RZ ;  /* 0x0000000830057810 */ /* 0x048fe40007ffe0ff */
[----:B------:R-:W-:Y:S02]  /*122b0*/  LEA.HI.SX32 R23, R3, R48, 0x1b ;  /* 0x0000003003177211 */ /* 0x000fe400078fdaff */
[----:B-1----:R-:W-:-:S03]  /*122c0*/  IADD3 R7, R48, 0xd, RZ ;  /* 0x0000000d30077810 */ /* 0x002fc60007ffe0ff */
[----:B------:R1:W3:Y:S01]  /*122d0*/  @!P0 MUFU.RCP R46, R11 ;  /* 0x0000000b002e8308 */ /* 0x0002e20000001000 */
[-C--:B------:R-:W-:Y:S01]  /*122e0*/  LEA.HI.SX32 R30, R5, R48.reuse, 0x1b ;  /* 0x00000030051e7211 */ /* 0x080fe200078fdaff */
[----:B------:R-:W0:Y:S01]  /*122f0*/  LDS.U16 R3, [R145+0x14] ;  /* 0x0000140091037984 */ /* 0x000e220000000400 */
[----:B------:R-:W-:-:S03]  /*12300*/  LEA.HI.SX32 R39, R7, R48, 0x1b ;  /* 0x0000003007277211 */ /* 0x000fc600078fdaff */
[----:B------:R-:W0:Y:S04]  /*12310*/  LDS.U16 R5, [R145+0x16] ;  /* 0x0000160091057984 */ /* 0x000e280000000400 */
[----:B------:R-:W0:Y:S04]  /*12320*/  LDS.U16 R7, [R145+0x18] ;  /* 0x0000180091077984 */ /* 0x000e280000000400 */
[----:B-1----:R-:W1:Y:S04]  /*12330*/  LDS.U16 R11, [R145+0x1c] ;  /* 0x00001c00910b7984 */ /* 0x002e680000000400 */
[----:B------:R-:W-:Y:S01]  /*12340*/  BAR.SYNC.DEFER_BLOCKING 0x0 ;  /* 0x0000000000007b1d */ /* 0x000fe20000010000 */
[----:B------:R-:W-:-:S02]  /*12350*/  IADD3 R15, R48, 0x1, RZ ;  /* 0x00000001300f7810 */ /* 0x000fc40007ffe0ff */
[C---:B------:R-:W-:Y:S02]  /*12360*/  IADD3 R17, R48.reuse, 0x2, RZ ;  /* 0x0000000230117810 */ /* 0x040fe40007ffe0ff */
[C---:B------:R-:W-:Y:S02]  /*12370*/  IADD3 R19, R48.reuse, 0x3, RZ ;  /* 0x0000000330137810 */ /* 0x040fe40007ffe0ff */
[C---:B------:R-:W-:Y:S02]  /*12380*/  IADD3 R21, R48.reuse, 0x4, RZ ;  /* 0x0000000430157810 */ /* 0x040fe40007ffe0ff */
[C---:B------:R-:W-:Y:S02]  /*12390*/  IADD3 R34, R48.reuse, 0xc, RZ ;  /* 0x0000000c30227810 */ /* 0x040fe40007ffe0ff */
[----:B------:R-:W-:Y:S02]  /*123a0*/  LEA.HI.SX32 R15, R15, R48, 0x1b ;  /* 0x000000300f0f7211 */ /* 0x000fe400078fdaff */
[----:B------:R-:W-:-:S02]  /*123b0*/  IADD3 R27, R48, 0x6, RZ ;  /* 0x00000006301b7810 */ /* 0x000fc40007ffe0ff */
[C---:B------:R-:W-:Y:S02]  /*123c0*/  IADD3 R35, R48.reuse, 0xe, RZ ;  /* 0x0000000e30237810 */ /* 0x040fe40007ffe0ff */
[-C--:B------:R-:W-:Y:S02]  /*123d0*/  LEA.HI.SX32 R17, R17, R48.reuse, 0x1b ;  /* 0x0000003011117211 */ /* 0x080fe400078fdaff */
[C---:B------:R-:W-:Y:S02]  /*123e0*/  IADD3 R29, R48.reuse, 0x7, RZ ;  /* 0x00000007301d7810 */ /* 0x040fe40007ffe0ff */
[-C--:B------:R-:W-:Y:S02]  /*123f0*/  LEA.HI.SX32 R19, R19, R48.reuse, 0x1b ;  /* 0x0000003013137211 */ /* 0x080fe400078fdaff */
[----:B------:R-:W-:Y:S02]  /*12400*/  IADD3 R36, R48, 0xf, RZ ;  /* 0x0000000f30247810 */ /* 0x000fe40007ffe0ff */
[----:B------:R-:W-:-:S02]  /*12410*/  LEA.HI.SX32 R21, R21, R48, 0x1b ;  /* 0x0000003015157211 */ /* 0x000fc400078fdaff */
[----:B------:R-:W-:Y:S02]  /*12420*/  LEA.HI.SX32 R38, R34, R48, 0x1b ;  /* 0x0000003022267211 */ /* 0x000fe400078fdaff */
[----:B------:R-:W-:Y:S02]  /*12430*/  PRMT R34, R233, 0x7632, R34 ;  /* 0x00007632e9227816 */ /* 0x000fe40000000022 */
[----:B------:R-:W-:Y:S02]  /*12440*/  SHF.L.U32 R15, R15, 0x1, RZ ;  /* 0x000000010f0f7819 */ /* 0x000fe400000006ff */
[----:B------:R-:W-:Y:S02]  /*12450*/  F2FP.PACK_AB R229, R229, R230 ;  /* 0x000000e6e5e5723e */ /* 0x000fe400000000ff */
[-C--:B------:R-:W-:Y:S02]  /*12460*/  LEA.HI.SX32 R27, R27, R48.reuse, 0x1b ;  /* 0x000000301b1b7211 */ /* 0x080fe400078fdaff */
[----:B------:R-:W-:-:S02]  /*12470*/  LEA.HI.SX32 R40, R35, R48, 0x1b ;  /* 0x0000003023287211 */ /* 0x000fc400078fdaff */
[----:B------:R-:W-:Y:S02]  /*12480*/  SHF.L.U32 R17, R17, 0x1, RZ ;  /* 0x0000000111117819 */ /* 0x000fe400000006ff */
[C---:B------:R-:W-:Y:S02]  /*12490*/  IADD3 R31, R48.reuse, 0x9, RZ ;  /* 0x00000009301f7810 */ /* 0x040fe40007ffe0ff */
[----:B------:R-:W-:Y:S02]  /*124a0*/  LEA.HI.SX32 R29, R29, R48, 0x1b ;  /* 0x000000301d1d7211 */ /* 0x000fe400078fdaff */
[----:B------:R-:W-:Y:S02]  /*124b0*/  F2FP.PACK_AB R227, R227, R228 ;  /* 0x000000e4e3e3723e */ /* 0x000fe400000000ff */
[----:B------:R-:W-:Y:S02]  /*124c0*/  PRMT R35, R231, 0x7632, R35 ;  /* 0x00007632e7237816 */ /* 0x000fe40000000023 */
[----:B------:R-:W-:Y:S01]  /*124d0*/  SHF.L.U32 R19, R19, 0x1, RZ ;  /* 0x0000000113137819 */ /* 0x000fe200000006ff */
[----:B------:R-:W-:Y:S01]  /*124e0*/  STS.U16 [R145], R233 ;  /* 0x000000e991007388 */ /* 0x000fe20000000400 */
[----:B------:R-:W-:-:S02]  /*124f0*/  IADD3 R32, R48, 0xa, RZ ;  /* 0x0000000a30207810 */ /* 0x000fc40007ffe0ff */
[----:B------:R-:W-:Y:S02]  /*12500*/  LEA.HI.SX32 R41, R36, R48, 0x1b ;  /* 0x0000003024297211 */ /* 0x000fe400078fdaff */
[----:B------:R-:W-:Y:S01]  /*12510*/  SHF.L.U32 R21, R21, 0x1, RZ ;  /* 0x0000000115157819 */ /* 0x000fe200000006ff */
[----:B----4-:R-:W-:Y:S01]  /*12520*/  @!P3 FMUL.FTZ R162, R162, R37 ;  /* 0x00000025a2a2b220 */ /* 0x010fe20000410000 */
[----:B------:R-:W-:Y:S01]  /*12530*/  IADD3 R33, R48, 0xb, RZ ;  /* 0x0000000b30217810 */ /* 0x000fe20007ffe0ff */
[----:B------:R4:W-:Y:S01]  /*12540*/  STS.U16 [R15+0x2], R34 ;  /* 0x000002220f007388 */ /* 0x0009e20000000400 */
[----:B------:R-:W-:Y:S02]  /*12550*/  PRMT R36, R229, 0x7632, R36 ;  /* 0x00007632e5247816 */ /* 0x000fe40000000024 */
[----:B------:R-:W-:Y:S01]  /*12560*/  SHF.L.U32 R23, R23, 0x1, RZ ;  /* 0x0000000117177819 */ /* 0x000fe200000006ff */
[----:B------:R-:W-:Y:S01]  /*12570*/  STS.U16 [R17+0x4], R231 ;  /* 0x000004e711007388 */ /* 0x000fe20000000400 */
[----:B------:R-:W-:-:S02]  /*12580*/  SHF.L.U32 R27, R27, 0x1, RZ ;  /* 0x000000011b1b7819 */ /* 0x000fc400000006ff */
[----:B------:R-:W-:Y:S01]  /*12590*/  LEA.HI.SX32 R31, R31, R48, 0x1b ;  /* 0x000000301f1f7211 */ /* 0x000fe200078fdaff */
[----:B------:R0:W-:Y:S01]  /*125a0*/  STS.U16 [R19+0x6], R35 ;  /* 0x0000062313007388 */ /* 0x0001e20000000400 */
[----:B------:R-:W-:Y:S02]  /*125b0*/  F2FP.PACK_AB R225, R225, R226 ;  /* 0x000000e2e1e1723e */ /* 0x000fe400000000ff */
[----:B------:R-:W-:Y:S02]  /*125c0*/  PRMT R37, R227, 0x7632, R37 ;  /* 0x00007632e3257816 */ /* 0x000fe40000000025 */
[----:B------:R-:W-:Y:S01]  /*125d0*/  SHF.L.U32 R29, R29, 0x1, RZ ;  /* 0x000000011d1d7819 */ /* 0x000fe200000006ff */
[----:B------:R-:W-:Y:S01]  /*125e0*/  STS.U16 [R21+0x8], R229 ;  /* 0x000008e515007388 */ /* 0x000fe20000000400 */
[----:B------:R-:W-:Y:S01]  /*125f0*/  LEA.HI.SX32 R32, R32, R48, 0x1b ;  /* 0x0000003020207211 */ /* 0x000fe200078fdaff */
[----:B------:R-:W-:Y:S01]  /*12600*/  @!P2 FMUL.FTZ R161, R161, R42 ;  /* 0x0000002aa1a1a220 */ /* 0x000fe20000410000 */
[----:B------:R-:W-:Y:S01]  /*12610*/  LEA.HI.SX32 R33, R33, R48, 0x1b ;  /* 0x0000003021217211 */ /* 0x000fe200078fdaff */
[----:B------:R1:W-:Y:S01]  /*12620*/  STS.U16 [R23+0xa], R36 ;  /* 0x00000a2417007388 */ /* 0x0003e20000000400 */
[----:B------:R-:W-:-:S02]  /*12630*/  F2FP.PACK_AB R223, R223, R224 ;  /* 0x000000e0dfdf723e */ /* 0x000fc400000000ff */
[----:B----4-:R-:W-:Y:S01]  /*12640*/  SHF.L.U32 R34, R30, 0x1, RZ ;  /* 0x000000011e227819 */ /* 0x010fe200000006ff */
[----:B------:R-:W-:Y:S01]  /*12650*/  STS.U16 [R27+0xc], R227 ;  /* 0x00000ce31b007388 */ /* 0x000fe20000000400 */
[----:B------:R-:W-:Y:S02]  /*12660*/  PRMT R42, R225, 0x7632, R42 ;  /* 0x00007632e12a7816 */ /* 0x000fe4000000002a */
[----:B0-----:R-:W-:Y:S01]  /*12670*/  SHF.L.U32 R35, R31, 0x1, RZ ;  /* 0x000000011f237819 */ /* 0x001fe200000006ff */
[----:B------:R0:W-:Y:S01]  /*12680*/  STS.U16 [R29+0xe], R37 ;  /* 0x00000e251d007388 */ /* 0x0001e20000000400 */
[----:B------:R-:W-:Y:S02]  /*12690*/  PRMT R30, R223, 0x7632, R30 ;  /* 0x00007632df1e7816 */ /* 0x000fe4000000001e */
[----:B-1----:R-:W-:Y:S02]  /*126a0*/  SHF.L.U32 R36, R32, 0x1, RZ ;  /* 0x0000000120247819 */ /* 0x002fe400000006ff */
[----:B------:R-:W-:Y:S01]  /*126b0*/  F2FP.PACK_AB R221, R221, R222 ;  /* 0x000000dedddd723e */ /* 0x000fe200000000ff */
[----:B------:R-:W-:Y:S01]  /*126c0*/  STS.U16 [R34+0x10], R225 ;  /* 0x000010e122007388 */ /* 0x000fe20000000400 */
[----:B------:R-:W-:-:S02]  /*126d0*/  ISETP.NE.AND P6, PT, R148, RZ, PT ;  /* 0x000000ff9400720c */ /* 0x000fc40003fc5270 */
[----:B0-----:R-:W-:Y:S01]  /*126e0*/  SHF.L.U32 R37, R33, 0x1, RZ ;  /* 0x0000000121257819 */ /* 0x001fe200000006ff */
[----:B------:R-:W-:Y:S01]  /*126f0*/  STS.U16 [R35+0x12], R42 ;  /* 0x0000122a23007388 */ /* 0x000fe20000000400 */
[----:B------:R-:W-:Y:S02]  /*12700*/  F2FP.PACK_AB R219, R219, R220 ;  /* 0x000000dcdbdb723e */ /* 0x000fe400000000ff */
[----:B------:R-:W-:Y:S01]  /*12710*/  SHF.L.U32 R38, R38, 0x1, RZ ;  /* 0x0000000126267819 */ /* 0x000fe200000006ff */
[----:B------:R-:W-:Y:S01]  /*12720*/  STS.U16 [R36+0x14], R223 ;  /* 0x000014df24007388 */ /* 0x000fe20000000400 */
[----:B------:R-:W-:Y:S02]  /*12730*/  PRMT R31, R221, 0x7632, R31 ;  /* 0x00007632dd1f7816 */ /* 0x000fe4000000001f */
[----:B------:R-:W-:Y:S01]  /*12740*/  SHF.L.U32 R39, R39, 0x1, RZ ;  /* 0x0000000127277819 */ /* 0x000fe200000006ff */
[----:B------:R0:W-:Y:S01]  /*12750*/  STS.U16 [R37+0x16], R30 ;  /* 0x0000161e25007388 */ /* 0x0001e20000000400 */
[----:B------:R-:W-:-:S02]  /*12760*/  SHF.L.U32 R40, R40, 0x1, RZ ;  /* 0x0000000128287819 */ /* 0x000fc400000006ff */
[----:B------:R-:W-:Y:S01]  /*12770*/  SHF.L.U32 R41, R41, 0x1, RZ ;  /* 0x0000000129297819 */ /* 0x000fe200000006ff */
[----:B------:R-:W-:Y:S01]  /*12780*/  STS.U16 [R38+0x18], R221 ;  /* 0x000018dd26007388 */ /* 0x000fe20000000400 */
[----:B0-----:R-:W-:-:S03]  /*12790*/  PRMT R30, R219, 0x7632, R30 ;  /* 0x00007632db1e7816 */ /* 0x001fc6000000001e */
[----:B------:R-:W-:Y:S01]  /*127a0*/  STS.U16 [R39+0x1a], R31 ;  /* 0x00001a1f27007388 */ /* 0x000fe20000000400 */
[----:B------:R-:W-:-:S03]  /*127b0*/  HADD2.F32 R3, -RZ, R3.H0_H0 ;  /* 0x20000003ff037230 */ /* 0x000fc60000004100 */
        /* <DEDUP_REMOVED lines=21> */
[----:B------:R-:W-:Y:S02]  /*12910*/  BAR.SYNC.DEFER_BLOCKING 0x0 ;  /* 0x0000000000007b1d */ /* 0x000fe40000010000 */
[----:B------:R-:W-:Y:S01]  /*12920*/  FSETP.GTU.FTZ.AND P5, PT, R3, 20, PT ;  /* 0x41a000000300780b */ /* 0x000fe20003fbc000 */
[----:B------:R-:W-:Y:S02]  /*12930*/  HADD2.F32 R5, -RZ, R5.H0_H0 ;  /* 0x20000005ff057230 */ /* 0x000fe40000004100 */
[----:B------:R-:W-:Y:S02]  /*12940*/  HADD2.F32 R7, -RZ, R7.H0_H0 ;  /* 0x20000007ff077230 */ /* 0x000fe40000004100 */
[----:B------:R-:W-:Y:S01]  /*12950*/  HADD2.F32 R9, -RZ, R9.H0_H0 ;  /* 0x20000009ff097230 */ /* 0x000fe20000004100 */
[----:B------:R-:W-:Y:S01]  /*12960*/  FADD.FTZ R5, R5, UR5 ;  /* 0x0000000505057e21 */ /* 0x000fe20008010000 */
[----:B------:R-:W-:Y:S01]  /*12970*/  HADD2.F32 R11, -RZ, R11.H0_H0 ;  /* 0x2000000bff0b7230 */ /* 0x000fe20000004100 */
[----:B------:R-:W-:-:S02]  /*12980*/  FADD.FTZ R7, R7, UR5 ;  /* 0x0000000507077e21 */ /* 0x000fc40008010000 */
[----:B--2---:R-:W-:Y:S01]  /*12990*/  @!P4 FMUL.FTZ R163, R163, R44 ;  /* 0x0000002ca3a3c220 */ /* 0x004fe20000410000 */
[----:B------:R-:W-:Y:S01]  /*129a0*/  FSETP.GTU.FTZ.AND P4, PT, R5, 20, PT ;  /* 0x41a000000500780b */ /* 0x000fe20003f9c000 */
[----:B------:R-:W-:Y:S02]  /*129b0*/  FADD.FTZ R9, R9, UR5 ;  /* 0x0000000509097e21 */ /* 0x000fe40008010000 */
[----:B------:R-:W-:Y:S01]  /*129c0*/  @!P5 FMUL.FTZ R3, R3, -1.4426950216293334961 ;  /* 0xbfb8aa3b0303d820 */ /* 0x000fe20000410000 */
[----:B------:R-:W-:Y:S01]  /*129d0*/  FSETP.GTU.FTZ.AND P3, PT, R7, 20, PT ;  /* 0x41a000000700780b */ /* 0x000fe20003f7c000 */
[----:B------:R-:W-:Y:S02]  /*129e0*/  FADD.FTZ R11, R11, UR5 ;  /* 0x000000050b0b7e21 */ /* 0x000fe40008010000 */
[----:B---3--:R-:W-:Y:S01]  /*129f0*/  @!P0 FMUL.FTZ R165, R165, R46 ;  /* 0x0000002ea5a58220 */ /* 0x008fe20000410000 */
[----:B------:R-:W-:Y:S01]  /*12a00*/  FSETP.GTU.FTZ.AND P0, PT, R9, 20, PT ;  /* 0x41a000000900780b */ /* 0x000fe20003f1c000 */
[----:B------:R-:W1:Y:S01]  /*12a10*/  LDS R75, [0x1080] ;  /* 0x00108000ff4b7984 */ /* 0x000e620000000800 */
[----:B------:R-:W2:Y:S01]  /*12a20*/  @!P5 MUFU.EX2 R3, R3 ;  /* 0x000000030003d308 */ /* 0x000ea20000000800 */
[----:B------:R-:W-:-:S02]  /*12a30*/  FSETP.GTU.FTZ.AND P1, PT, R11, 20, PT ;  /* 0x41a000000b00780b */ /* 0x000fc40003f3c000 */
[----:B------:R-:W-:Y:S01]  /*12a40*/  @!P4 FMUL.FTZ R5, R5, -1.4426950216293334961 ;  /* 0xbfb8aa3b0505c820 */ /* 0x000fe20000410000 */
[----:B------:R-:W-:-:S03]  /*12a50*/  HADD2.F32 R13, -RZ, R13.H0_H0 ;  /* 0x2000000dff0d7230 */ /* 0x000fc60000004100 */
[----:B------:R-:W-:-:S04]  /*12a60*/  @!P3 FMUL.FTZ R7, R7, -1.4426950216293334961 ;  /* 0xbfb8aa3b0707b820 */ /* 0x000fc80000410000 */
[----:B------:R-:W-:Y:S01]  /*12a70*/  @!P0 FMUL.FTZ R9, R9, -1.4426950216293334961 ;  /* 0xbfb8aa3b09098820 */ /* 0x000fe20000410000 */
[----:B------:R-:W3:Y:S01]  /*12a80*/  @!P4 MUFU.EX2 R5, R5 ;  /* 0x000000050005c308 */ /* 0x000ee20000000800 */
[----:B------:R-:W-:Y:S02]  /*12a90*/  FADD.FTZ R13, R13, UR5 ;  /* 0x000000050d0d7e21 */ /* 0x000fe40008010000 */
[----:B------:R-:W-:Y:S02]  /*12aa0*/  @!P1 FMUL.FTZ R11, R11, -1.4426950216293334961 ;  /* 0xbfb8aa3b0b0b9820 */ /* 0x000fe40000410000 */
[----:B--2---:R-:W-:-:S03]  /*12ab0*/  @!P5 FADD.FTZ R3, R3, 1 ;  /* 0x3f8000000303d421 */ /* 0x004fc60000010000 */
[----:B------:R-:W2:Y:S01]  /*12ac0*/  @!P3 MUFU.EX2 R7, R7 ;  /* 0x000000070007b308 */ /* 0x000ea20000000800 */
[----:B------:R-:W-:-:S07]  /*12ad0*/  FSETP.GTU.FTZ.AND P2, PT, R13, 20, PT ;  /* 0x41a000000d00780b */ /* 0x000fce0003f5c000 */
[----:B------:R-:W4:Y:S08]  /*12ae0*/  @!P0 MUFU.EX2 R9, R9 ;  /* 0x0000000900098308 */ /* 0x000f300000000800 */
[----:B------:R-:W1:Y:S08]  /*12af0*/  @!P1 MUFU.EX2 R11, R11 ;  /* 0x0000000b000b9308 */ /* 0x000e700000000800 */
[----:B0-----:R-:W0:Y:S01]  /*12b00*/  @!P5 MUFU.RCP R30, R3 ;  /* 0x00000003001ed308 */ /* 0x001e220000001000 */
[----:B---3--:R-:W-:-:S02]  /*12b10*/  @!P4 FADD.FTZ R5, R5, 1 ;  /* 0x3f8000000505c421 */ /* 0x008fc40000010000 */
[----:B--2---:R-:W-:Y:S02]  /*12b20*/  @!P3 FADD.FTZ R7, R7, 1 ;  /* 0x3f8000000707b421 */ /* 0x004fe40000010000 */
[----:B------:R-:W-:Y:S02]  /*12b30*/  @!P2 FMUL.FTZ R13, R13, -1.4426950216293334961 ;  /* 0xbfb8aa3b0d0da820 */ /* 0x000fe40000410000 */
[----:B----4-:R-:W-:Y:S01]  /*12b40*/  @!P0 FADD.FTZ R9, R9, 1 ;  /* 0x3f80000009098421 */ /* 0x010fe20000010000 */
[----:B------:R-:W2:Y:S01]  /*12b50*/  @!P4 MUFU.RCP R5, R5 ;  /* 0x000000050005c308 */ /* 0x000ea20000001000 */
[----:B-1----:R-:W-:Y:S01]  /*12b60*/  @!P1 FADD.FTZ R11, R11, 1 ;  /* 0x3f8000000b0b9421 */ /* 0x002fe20000010000 */
[----:B------:R-:W-:-:S06]  /*12b70*/  UIMAD UR7, UR13, UR8, URZ ;  /* 0x000000080d0772a4 */ /* 0x000fcc000f8e023f */
[----:B------:R-:W1:Y:S01]  /*12b80*/  @!P3 MUFU.RCP R32, R7 ;  /* 0x000000070020b308 */ /* 0x000e620000001000 */
[----:B0-----:R-:W-:Y:S01]  /*12b90*/  @!P5 FMUL.FTZ R167, R167, R30 ;  /* 0x0000001ea7a7d220 */ /* 0x001fe20000410000 */
[----:B------:R-:W-:Y:S01]  /*12ba0*/  ISETP.GE.AND P5, PT, R146, R75, PT ;  /* 0x0000004b9200720c */ /* 0x000fe20003fa6270 */
[----:B------:R-:W-:-:S05]  /*12bb0*/  UIMAD UR25, UR12, UR9, UR7 ;  /* 0x000000090c1972a4 */ /* 0x000fca000f8e0207 */
[----:B------:R-:W0:Y:S01]  /*12bc0*/  @!P2 MUFU.EX2 R13, R13 ;  /* 0x0000000d000da308 */ /* 0x000e220000000800 */
[----:B------:R-:W-:Y:S02]  /*12bd0*/  UIMAD UR7, UR13, UR34, URZ ;  /* 0x000000220d0772a4 */ /* 0x000fe4000f8e023f */
[----:B------:R-:W-:-:S05]  /*12be0*/  UIMAD.WIDE.U32 UR36, UR12, UR8, URZ ;  /* 0x000000080c2472a5 */ /* 0x000fca000f8e003f */
[----:B------:R-:W3:Y:S08]  /*12bf0*/  @!P0 MUFU.RCP R9, R9 ;  /* 0x0000000900098308 */ /* 0x000ef00000001000 */
[----:B------:R4:W0:Y:S01]  /*12c00*/  @!P1 MUFU.RCP R42, R11 ;  /* 0x0000000b002a9308 */ /* 0x0008220000001000 */
[----:B------:R-:W-:Y:S01]  /*12c10*/  UIMAD UR38, UR12, UR35, UR7 ;  /* 0x000000230c2672a4 */ /* 0x000fe2000f8e0207 */
[----:B------:R-:W-:Y:S01]  /*12c20*/  BSSY B0, `(.L_x_884) ;  /* 0x0000014000007945 */ /* 0x000fe20003800000 */
[----:B------:R-:W-:-:S02]  /*12c30*/  UIMAD.WIDE.U32 UR8, UR12, UR34, URZ ;  /* 0x000000220c0872a5 */ /* 0x000fc4000f8e003f */
[----:B------:R-:W-:Y:S01]  /*12c40*/  UIADD3 UR7, UR37, UR25, URZ ;  /* 0x0000001925077290 */ /* 0x000fe2000fffe03f */
[----:B--2---:R-:W-:Y:S02]  /*12c50*/  @!P4 FMUL.FTZ R168, R168, R5 ;  /* 0x00000005a8a8c220 */ /* 0x004fe40000410000 */
[----:B-1----:R-:W-:Y:S01]  /*12c60*/  @!P3 FMUL.FTZ R169, R169, R32 ;  /* 0x00000020a9a9b220 */ /* 0x002fe20000410000 */
[----:B------:R-:W-:Y:S05]  /*12c70*/  @P5 BRA `(.L_x_885) ;  /* 0x000000e000005947 */ /* 0x000fea0003800000 */
[----:B---34-:R-:W-:Y:S01]  /*12c80*/  MOV R3, UR12 ;  /* 0x0000000c00037c02 */ /* 0x018fe20008000f00 */
        /* <DEDUP_REMOVED lines=13> */
.L_x_885:
[----:B---34-:R-:W-:Y:S05]  /*12d60*/  BSYNC B0 ;  /* 0x0000000000007941 */ /* 0x018fea0003800000 */
.L_x_884:
[----:B0-----:R-:W-:Y:S01]  /*12d70*/  @!P1 FMUL.FTZ R171, R171, R42 ;  /* 0x0000002aabab9220 */ /* 0x001fe20000410000 */
[----:B------:R-:W-:Y:S01]  /*12d80*/  ULDC.64 UR34, c[0x0][0x2e0] ;  /* 0x0000b80000227ab9 */ /* 0x000fe20000000a00 */
[----:B------:R-:W2:Y:S01]  /*12d90*/  LDL.LU R42, [R1+0x18] ;  /* 0x00001800012a7983 */ /* 0x000ea20000300800 */
[----:B------:R-:W-:Y:S01]  /*12da0*/  UMOV UR37, UR7 ;  /* 0x0000000700257c82 */ /* 0x000fe20008000000 */
[----:B------:R-:W-:Y:S01]  /*12db0*/  @!P2 FADD.FTZ R13, R13, 1 ;  /* 0x3f8000000d0da421 */ /* 0x000fe20000010000 */
[----:B------:R-:W-:Y:S01]  /*12dc0*/  UIMAD.WIDE.U32 UR36, UR10, UR34, UR36 ;  /* 0x000000220a2472a5 */ /* 0x000fe2000f8e0024 */
[----:B------:R-:W-:Y:S01]  /*12dd0*/  LEA R30, P3, R146, c[0x0][0x330], 0x1 ;  /* 0x0000cc00921e7a11 */ /* 0x000fe200078608ff */
[----:B------:R-:W-:Y:S01]  /*12de0*/  UIMAD UR34, UR11, UR34, URZ ;  /* 0x000000220b2272a4 */ /* 0x000fe2000f8e023f */
[----:B------:R-:W-:Y:S01]  /*12df0*/  SHF.R.S32.HI R3, RZ, 0x1f, R146 ;  /* 0x0000001fff037819 */ /* 0x000fe20000011492 */
[----:B------:R-:W-:Y:S01]  /*12e00*/  UIADD3 UR7, UP0, UR26, UR36, URZ ;  /* 0x000000241a077290 */ /* 0x000fe2000ff1e03f */
[----:B------:R-:W0:Y:S01]  /*12e10*/  @!P2 MUFU.RCP R13, R13 ;  /* 0x0000000d000da308 */ /* 0x000e220000001000 */
[----:B------:R-:W-:Y:S01]  /*12e20*/  UIMAD UR34, UR10, UR35, UR34 ;  /* 0x000000230a2272a4 */ /* 0x000fe2000f8e0222 */
[----:B------:R-:W-:Y:S01]  /*12e30*/  @!P0 FMUL.FTZ R170, R170, R9 ;  /* 0x00000009aaaa8220 */ /* 0x000fe20000410000 */
[----:B------:R-:W-:-:S02]  /*12e40*/  ISETP.GE.AND P5, PT, R26, R75, PT ;  /* 0x0000004b1a00720c */ /* 0x000fc40003fa6270 */
[----:B------:R-:W-:Y:S01]  /*12e50*/  UIADD3.X UR36, UR27, UR34, UR37, UP0, !UPT ;  /* 0x000000221b247290 */ /* 0x000fe200087fe425 */
[----:B------:R-:W-:Y:S02]  /*12e60*/  MOV R5, UR7 ;  /* 0x0000000700057c02 */ /* 0x000fe40008000f00 */
[-C--:B------:R-:W-:Y:S02]  /*12e70*/  ISETP.GE.AND P0, PT, R0, R75.reuse, PT ;  /* 0x0000004b0000720c */ /* 0x080fe40003f06270 */
[----:B------:R-:W-:Y:S02]  /*12e80*/  ISETP.GE.AND P1, PT, R2, R75, PT ;  /* 0x0000004b0200720c */ /* 0x000fe40003f26270 */
[----:B------:R-:W-:Y:S02]  /*12e90*/  LEA.HI.X R3, R146, c[0x0][0x334], R3, 0x1, P3 ;  /* 0x0000cd0092037a11 */ /* 0x000fe400018f0c03 */
[----:B------:R-:W-:Y:S02]  /*12ea0*/  LEA R30, P3, R5, R30, 0x1 ;  /* 0x0000001e051e7211 */ /* 0x000fe400078608ff */
[----:B-1----:R-:W-:-:S04]  /*12eb0*/  MOV R32, UR36 ;  /* 0x0000002400207c02 */ /* 0x002fc80008000f00 */
[----:B------:R-:W-:Y:S01]  /*12ec0*/  LEA.HI.X R31, R5, R3, R32, 0x1, P3 ;  /* 0x00000003051f7211 */ /* 0x000fe200018f0c20 */
[----:B0-----:R-:W-:Y:S01]  /*12ed0*/  @!P2 FMUL.FTZ R172, R172, R13 ;  /* 0x0000000dacaca220 */ /* 0x001fe20000410000 */
[-C--:B------:R-:W-:Y:S02]  /*12ee0*/  ISETP.GE.AND P2, PT, R4, R75.reuse, PT ;  /* 0x0000004b0400720c */ /* 0x080fe40003f46270 */
[-C--:B------:R-:W-:Y:S01]  /*12ef0*/  ISETP.GE.AND P3, PT, R6, R75.reuse, PT ;  /* 0x0000004b0600720c */ /* 0x080fe20003f66270 */
[----:B------:R-:W-:Y:S01]  /*12f00*/  @!P5 STG.E.U16 [R30.64+-0xf80], R47 ;  /* 0xfff0802f1e00d986 */ /* 0x000fe2000c101520 */
[-C--:B------:R-:W-:Y:S02]  /*12f10*/  ISETP.GE.AND P4, PT, R8, R75.reuse, PT ;  /* 0x0000004b0800720c */ /* 0x080fe40003f86270 */
[-C--:B------:R-:W-:Y:S01]  /*12f20*/  ISETP.GE.AND P5, PT, R10, R75.reuse, PT ;  /* 0x0000004b0a00720c */ /* 0x080fe20003fa6270 */
        /* <DEDUP_REMOVED lines=21> */
[----:B------:R0:W-:Y:S01]  /*13080*/  @!P1 STG.E.U16 [R30.64+-0xc40], R73 ;  /* 0xfff3c0491e009986 */ /* 0x0001e2000c101520 */
[----:B------:R-:W-:-:S02]  /*13090*/  F2FP.PACK_AB R5, R166, R165 ;  /* 0x000000a5a605723e */ /* 0x000fc400000000ff */
[----:B------:R-:W-:Y:S02]  /*130a0*/  F2FP.PACK_AB R7, R168, R167 ;  /* 0x000000a7a807723e */ /* 0x000fe400000000ff */
[----:B------:R-:W-:Y:S01]  /*130b0*/  PRMT R33, R5, 0x7632, R33 ;  /* 0x0000763205217816 */ /* 0x000fe20000000021 */
[----:B------:R-:W-:Y:S01]  /*130c0*/  UIADD3 UR7, UR9, UR38, URZ ;  /* 0x0000002609077290 */ /* 0x000fe2000fffe03f */
[----:B------:R-:W-:Y:S01]  /*130d0*/  BSSY B0, `(.L_x_886) ;  /* 0x0000059000007945 */ /* 0x000fe20003800000 */
[----:B------:R-:W-:Y:S01]  /*130e0*/  BAR.SYNC.DEFER_BLOCKING 0x0 ;  /* 0x0000000000007b1d */ /* 0x000fe20000010000 */
[----:B--2---:R-:W-:-:S04]  /*130f0*/  FADD.FTZ R3, R157, R42 ;  /* 0x0000002a9d037221 */ /* 0x004fc80000010000 */
[----:B------:R-:W-:-:S04]  /*13100*/  FADD.FTZ R32, R3, R158 ;  /* 0x0000009e03207221 */ /* 0x000fc80000010000 */
[----:B------:R-:W-:Y:S01]  /*13110*/  FADD.FTZ R3, R32, R159 ;  /* 0x0000009f20037221 */ /* 0x000fe20000010000 */
[----:B------:R-:W-:-:S03]  /*13120*/  F2FP.PACK_AB R157, R158, R157 ;  /* 0x0000009d9e9d723e */ /* 0x000fc600000000ff */
[----:B------:R-:W-:Y:S01]  /*13130*/  FADD.FTZ R32, R3, R160 ;  /* 0x000000a003207221 */ /* 0x000fe20000010000 */
[----:B------:R-:W-:Y:S02]  /*13140*/  F2FP.PACK_AB R3, R162, R161 ;  /* 0x000000a1a203723e */ /* 0x000fe400000000ff */
[----:B------:R-:W-:Y:S02]  /*13150*/  F2FP.PACK_AB R159, R160, R159 ;  /* 0x0000009fa09f723e */ /* 0x000fe400000000ff */
[----:B------:R-:W-:Y:S02]  /*13160*/  PRMT R9, R157, 0x7632, R9 ;  /* 0x000076329d097816 */ /* 0x000fe40000000009 */
[C---:B------:R-:W-:Y:S02]  /*13170*/  PRMT R13, R3.reuse, 0x7610, R13 ;  /* 0x00007610030d7816 */ /* 0x040fe4000000000d */
[----:B0-----:R-:W-:Y:S02]  /*13180*/  PRMT R30, R3, 0x7632, R30 ;  /* 0x00007632031e7816 */ /* 0x001fe4000000001e */
[----:B------:R-:W-:-:S02]  /*13190*/  F2FP.PACK_AB R3, R164, R163 ;  /* 0x000000a3a403723e */ /* 0x000fc400000000ff */
[----:B------:R-:W-:Y:S01]  /*131a0*/  PRMT R11, R159, 0x7632, R11 ;  /* 0x000076329f0b7816 */ /* 0x000fe2000000000b */
[----:B------:R-:W-:Y:S01]  /*131b0*/  STS.U16 [R145], R157 ;  /* 0x0000009d91007388 */ /* 0x000fe20000000400 */
[----:B------:R-:W-:-:S03]  /*131c0*/  PRMT R31, R3, 0x7610, R31 ;  /* 0x00007610031f7816 */ /* 0x000fc6000000001f */
[----:B------:R0:W-:Y:S04]  /*131d0*/  STS.U16 [R15+0x2], R9 ;  /* 0x000002090f007388 */ /* 0x0001e80000000400 */
[----:B------:R-:W-:Y:S04]  /*131e0*/  STS.U16 [R17+0x4], R159 ;  /* 0x0000049f11007388 */ /* 0x000fe80000000400 */
[----:B------:R1:W-:Y:S01]  /*131f0*/  STS.U16 [R19+0x6], R11 ;  /* 0x0000060b13007388 */ /* 0x0003e20000000400 */
[----:B0-----:R-:W-:Y:S02]  /*13200*/  PRMT R9, R3, 0x7632, R9 ;  /* 0x0000763203097816 */ /* 0x001fe40000000009 */
[----:B------:R-:W-:Y:S01]  /*13210*/  PRMT R15, R5, 0x7610, R15 ;  /* 0x00007610050f7816 */ /* 0x000fe2000000000f */
[----:B------:R0:W-:Y:S01]  /*13220*/  STS.U16 [R21+0x8], R13 ;  /* 0x0000080d15007388 */ /* 0x0001e20000000400 */
[----:B------:R-:W-:-:S02]  /*13230*/  F2FP.PACK_AB R3, R170, R169 ;  /* 0x000000a9aa03723e */ /* 0x000fc400000000ff */
[----:B------:R-:W-:Y:S01]  /*13240*/  F2FP.PACK_AB R5, R172, R171 ;  /* 0x000000abac05723e */ /* 0x000fe200000000ff */
[----:B------:R2:W-:Y:S01]  /*13250*/  STS.U16 [R23+0xa], R30 ;  /* 0x00000a1e17007388 */ /* 0x0005e20000000400 */
[----:B-1----:R-:W-:-:S03]  /*13260*/  PRMT R19, R3, 0x7610, R19 ;  /* 0x0000761003137816 */ /* 0x002fc60000000013 */
[----:B------:R-:W-:Y:S01]  /*13270*/  STS.U16 [R27+0xc], R31 ;  /* 0x00000c1f1b007388 */ /* 0x000fe20000000400 */
[----:B0-----:R-:W-:-:S03]  /*13280*/  PRMT R13, R7, 0x7632, R13 ;  /* 0x00007632070d7816 */ /* 0x001fc6000000000d */
[----:B------:R-:W-:Y:S01]  /*13290*/  STS.U16 [R29+0xe], R9 ;  /* 0x00000e091d007388 */ /* 0x000fe20000000400 */
[----:B------:R-:W-:Y:S02]  /*132a0*/  PRMT R17, R3, 0x7632, R17 ;  /* 0x0000763203117816 */ /* 0x000fe40000000011 */
[C---:B------:R-:W-:Y:S01]  /*132b0*/  PRMT R21, R5.reuse, 0x7610, R21 ;  /* 0x0000761005157816 */ /* 0x040fe20000000015 */
[----:B------:R-:W-:Y:S01]  /*132c0*/  STS.U16 [R34+0x10], R15 ;  /* 0x0000100f22007388 */ /* 0x000fe20000000400 */
[----:B--2---:R-:W-:-:S03]  /*132d0*/  PRMT R23, R5, 0x7632, R23 ;  /* 0x0000763205177816 */ /* 0x004fc60000000017 */
        /* <DEDUP_REMOVED lines=40> */
[----:B-1----:R-:W-:-:S13]  /*13560*/  ISETP.GE.AND P0, PT, R146, R23, PT ;  /* 0x000000179200720c */ /* 0x002fda0003f06270 */
        /* <DEDUP_REMOVED lines=15> */
.L_x_887:
[----:B0-----:R-:W-:Y:S05]  /*13660*/  BSYNC B0 ;  /* 0x0000000000007941 */ /* 0x001fea0003800000 */
.L_x_886:
[----:B------:R-:W-:Y:S01]  /*13670*/  ULDC.64 UR34, c[0x0][0x300] ;  /* 0x0000c00000227ab9 */ /* 0x000fe20000000a00 */
[C---:B------:R-:W-:Y:S01]  /*13680*/  SHF.L.U32 R25, R146.reuse, 0x1, RZ ;  /* 0x0000000192197819 */ /* 0x040fe200000006ff */
        /* <DEDUP_REMOVED lines=15> */
[----:B------:R-:W-:Y:S01]  /*13780*/  ISETP.GE.AND P4, PT, R26, R23, PT ;  /* 0x000000171a00720c */ /* 0x000fe20003f86270 */
[----:B------:R-:W-:Y:S01]  /*13790*/  UIADD3 UR18, UP2, UR18, -0x1000, URZ ;  /* 0xfffff00012127890 */ /* 0x000fe2000ff5e03f */
[----:B------:R-:W-:Y:S01]  /*137a0*/  IADD3.X R3, R3, c[0x0][0x344], RZ, P0, !PT ;  /* 0x0000d10003037a10 */ /* 0x000fe200007fe4ff */
[----:B------:R-:W-:Y:S01]  /*137b0*/  UIADD3 UR16, UP3, UR16, -0x1000, URZ ;  /* 0xfffff00010107890 */ /* 0x000fe2000ff7e03f */
[----:B------:R-:W-:Y:S01]  /*137c0*/  LEA R26, P0, R30, R27, 0x1 ;  /* 0x0000001b1e1a7211 */ /* 0x000fe200078008ff */
[----:B------:R-:W-:Y:S01]  /*137d0*/  UIADD3 UR20, UP4, UR20, -0x1000, URZ ;  /* 0xfffff00014147890 */ /* 0x000fe2000ff9e03f */
[----:B------:R-:W-:Y:S01]  /*137e0*/  MOV R25, UR8 ;  /* 0x0000000800197c02 */ /* 0x000fe20008000f00 */
[----:B------:R-:W-:Y:S01]  /*137f0*/  UIADD3 UR6, UR6, 0x1, URZ ;  /* 0x0000000106067890 */ /* 0x000fe2000fffe03f */
[----:B------:R-:W-:Y:S01]  /*13800*/  ISETP.GE.AND P5, PT, R0, R23, PT ;  /* 0x000000170000720c */ /* 0x000fe20003fa6270 */
[----:B------:R-:W-:Y:S01]  /*13810*/  UIADD3.X UR23, UR23, -0x1, URZ, UP1, !UPT ;  /* 0xffffffff17177890 */ /* 0x000fe20008ffe43f */
        /* <DEDUP_REMOVED lines=34> */
.L_x_744:
        /* <DEDUP_REMOVED lines=35> */
.L_x_890:
[----:B-1----:R-:W-:Y:S05]  /*13c70*/  BSYNC B0 ;  /* 0x0000000000007941 */ /* 0x002fea0003800000 */
.L_x_889:
        /* <DEDUP_REMOVED lines=34> */
.L_x_892:
[----:B------:R-:W3:Y:S02]  /*13ea0*/  S2R R11, SR_TID.X ;  /* 0x00000000000b7919 */ /* 0x000ee40000002100 */
.L_x_893:
[----:B-1----:R-:W-:Y:S05]  /*13eb0*/  BSYNC B0 ;  /* 0x0000000000007941 */ /* 0x002fea0003800000 */
.L_x_891:
        /* <DEDUP_REMOVED lines=12> */
.L_x_894:
        /* <DEDUP_REMOVED lines=32> */
.L_x_787:
[----:B------:R-:W-:Y:S01]  /*14180*/  HFMA2.MMA R70, -RZ, RZ, 0, 5.9604644775390625e-08 ;  /* 0x00000001ff467435 */ /* 0x000fe200000001ff */
[----:B------:R-:W-:-:S02]  /*14190*/  MOV R75, R67 ;  /* 0x00000043004b7202 */ /* 0x000fc40000000f00 */
[----:B------:R-:W-:Y:S02]  /*141a0*/  MOV R73, RZ ;  /* 0x000000ff00497202 */ /* 0x000fe40000000f00 */
[----:B------:R-:W-:Y:S02]  /*141b0*/  MOV R66, 0xffffffff ;  /* 0xffffffff00427802 */ /* 0x000fe40000000f00 */
[----:B------:R-:W-:Y:S02]  /*141c0*/  MOV R64, 0x141e0 ;  /* 0x000141e000407802 */ /* 0x000fe40000000f00 */
[----:B------:R-:W-:Y:S05]  /*141d0*/  CALL.REL.NOINC `($__internal_23_$__cuda_sm70_shflsync_up) ;  /* 0x00001e7000007944 */ /* 0x000fea0003c00000 */
[----:B-1----:R-:W-:Y:S01]  /*141e0*/  MOV R68, R66 ;  /* 0x0000004200447202 */ /* 0x002fe20000000f00 */
[----:B0-----:R-:W-:Y:S05]  /*141f0*/  BRA `(.L_x_895) ;  /* 0xffff6a3000007947 */ /* 0x001fea000383ffff */
.L_x_788:
[----:B------:R-:W-:Y:S01]  /*14200*/  HFMA2.MMA R70, -RZ, RZ, 0, 5.9604644775390625e-08 ;  /* 0x00000001ff467435 */ /* 0x000fe200000001ff */
[----:B------:R-:W-:Y:S02]  /*14210*/  MOV R75, R69 ;  /* 0x00000045004b7202 */ /* 0x000fe40000000f00 */
[----:B------:R-:W-:Y:S02]  /*14220*/  MOV R73, RZ ;  /* 0x000000ff00497202 */ /* 0x000fe40000000f00 */
[----:B------:R-:W-:-:S02]  /*14230*/  MOV R66, 0xffffffff ;  /* 0xffffffff00427802 */ /* 0x000fc40000000f00 */
[----:B------:R-:W-:Y:S02]  /*14240*/  MOV R64, 0x14260 ;  /* 0x0001426000407802 */ /* 0x000fe40000000f00 */
[----:B01----:R-:W-:Y:S05]  /*14250*/  CALL.REL.NOINC `($__internal_23_$__cuda_sm70_shflsync_up) ;  /* 0x00001df000007944 */ /* 0x003fea0003c00000 */
[----:B0-----:R-:W-:Y:S01]  /*14260*/  HFMA2.MMA R70, -RZ, RZ, 0, 5.9604644775390625e-08 ;  /* 0x00000001ff467435 */ /* 0x001fe200000001ff */
[----:B-1----:R-:W-:Y:S02]  /*14270*/  MOV R72, R66 ;  /* 0x0000004200487202 */ /* 0x002fe40000000f00 */
[----:B------:R-:W-:Y:S02]  /*14280*/  MOV R75, R78 ;  /* 0x0000004e004b7202 */ /* 0x000fe40000000f00 */
[----:B------:R-:W-:Y:S02]  /*14290*/  MOV R73, RZ ;  /* 0x000000ff00497202 */ /* 0x000fe40000000f00 */
[----:B------:R-:W-:Y:S02]  /*142a0*/  MOV R66, 0xffffffff ;  /* 0xffffffff00427802 */ /* 0x000fe40000000f00 */
[----:B------:R-:W-:Y:S02]  /*142b0*/  MOV R64, 0x142d0 ;  /* 0x000142d000407802 */ /* 0x000fe40000000f00 */
[----:B------:R-:W-:Y:S05]  /*142c0*/  CALL.REL.NOINC `($__internal_23_$__cuda_sm70_shflsync_up) ;  /* 0x00001d8000007944 */ /* 0x000fea0003c00000 */
[----:B0-----:R-:W-:Y:S01]  /*142d0*/  HFMA2.MMA R70, -RZ, RZ, 0, 5.9604644775390625e-08 ;  /* 0x00000001ff467435 */ /* 0x001fe200000001ff */
[----:B-1----:R-:W-:-:S02]  /*142e0*/  MOV R74, R66 ;  /* 0x00000042004a7202 */ /* 0x002fc40000000f00 */
[----:B------:R-:W-:Y:S02]  /*142f0*/  MOV R75, R79 ;  /* 0x0000004f004b7202 */ /* 0x000fe40000000f00 */
[----:B------:R-:W-:Y:S02]  /*14300*/  MOV R73, RZ ;  /* 0x000000ff00497202 */ /* 0x000fe40000000f00 */
[----:B------:R-:W-:Y:S02]  /*14310*/  MOV R66, 0xffffffff ;  /* 0xffffffff00427802 */ /* 0x000fe40000000f00 */
[----:B------:R-:W-:Y:S02]  /*14320*/  MOV R64, 0x14340 ;  /* 0x0001434000407802 */ /* 0x000fe40000000f00 */
[----:B------:R-:W-:Y:S05]  /*14330*/  CALL.REL.NOINC `($__internal_23_$__cuda_sm70_shflsync_up) ;  /* 0x00001d1000007944 */ /* 0x000fea0003c00000 */
        /* <DEDUP_REMOVED lines=20> */
[----:B------:R-:W-:Y:S05]  /*14480*/  CALL.REL.NOINC `($__internal_23_$__cuda_sm70_shflsync_up) ;  /* 0x00001bc000007944 */ /* 0x000fea0003c00000 */
[----:B0-----:R-:W-:Y:S01]  /*14490*/  HFMA2.MMA R70, -RZ, RZ, 0, 1.1920928955078125e-07 ;  /* 0x00000002ff467435 */ /* 0x001fe200000001ff */
[----:B-1----:R-:W-:Y:S02]  /*144a0*/  MOV R72, R66 ;  /* 0x0000004200487202 */ /* 0x002fe40000000f00 */
[----:B------:R-:W-:Y:S02]  /*144b0*/  MOV R75, R69 ;  /* 0x00000045004b7202 */ /* 0x000fe40000000f00 */
[----:B------:R-:W-:Y:S02]  /*144c0*/  MOV R73, RZ ;  /* 0x000000ff00497202 */ /* 0x000fe40000000f00 */
[----:B------:R-:W-:-:S02]  /*144d0*/  MOV R66, 0xffffffff ;  /* 0xffffffff00427802 */ /* 0x000fc40000000f00 */
[----:B------:R-:W-:Y:S02]  /*144e0*/  MOV R64, 0x14500 ;  /* 0x0001450000407802 */ /* 0x000fe40000000f00 */
[----:B------:R-:W-:Y:S05]  /*144f0*/  CALL.REL.NOINC `($__internal_23_$__cuda_sm70_shflsync_up) ;  /* 0x00001b5000007944 */ /* 0x000fea0003c00000 */
[----:B0-----:R-:W-:Y:S01]  /*14500*/  HFMA2.MMA R70, -RZ, RZ, 0, 1.1920928955078125e-07 ;  /* 0x00000002ff467435 */ /* 0x001fe200000001ff */
[----:B-1----:R-:W-:Y:S02]  /*14510*/  MOV R68, R66 ;  /* 0x0000004200447202 */ /* 0x002fe40000000f00 */
[----:B------:R-:W-:Y:S02]  /*14520*/  MOV R75, R78 ;  /* 0x0000004e004b7202 */ /* 0x000fe40000000f00 */
[----:B------:R-:W-:Y:S02]  /*14530*/  MOV R73, RZ ;  /* 0x000000ff00497202 */ /* 0x000fe40000000f00 */
[----:B------:R-:W-:Y:S02]  /*14540*/  MOV R66, 0xffffffff ;  /* 0xffffffff00427802 */ /* 0x000fe40000000f00 */
[----:B------:R-:W-:Y:S02]  /*14550*/  MOV R64, 0x14570 ;  /* 0x0001457000407802 */ /* 0x000fe40000000f00 */
[----:B------:R-:W-:Y:S05]  /*14560*/  CALL.REL.NOINC `($__internal_23_$__cuda_sm70_shflsync_up) ;  /* 0x00001ae000007944 */ /* 0x000fea0003c00000 */
[----:B0-----:R-:W-:Y:S01]  /*14570*/  HFMA2.MMA R70, -RZ, RZ, 0, 1.1920928955078125e-07 ;  /* 0x00000002ff467435 */ /* 0x001fe200000001ff */
[----:B-1----:R-:W-:-:S02]  /*14580*/  MOV R74, R66 ;  /* 0x00000042004a7202 */ /* 0x002fc40000000f00 */
[----:B------:R-:W-:Y:S02]  /*14590*/  MOV R75, R79 ;  /* 0x0000004f004b7202 */ /* 0x000fe40000000f00 */
[----:B------:R-:W-:Y:S02]  /*145a0*/  MOV R73, RZ ;  /* 0x000000ff00497202 */ /* 0x000fe40000000f00 */
[----:B------:R-:W-:Y:S02]  /*145b0*/  MOV R66, 0xffffffff ;  /* 0xffffffff00427802 */ /* 0x000fe40000000f00 */
[----:B------:R-:W-:Y:S02]  /*145c0*/  MOV R64, 0x145e0 ;  /* 0x000145e000407802 */ /* 0x000fe40000000f00 */
[----:B------:R-:W-:Y:S05]  /*145d0*/  CALL.REL.NOINC `($__internal_23_$__cuda_sm70_shflsync_up) ;  /* 0x00001a7000007944 */ /* 0x000fea0003c00000 */
[----:B------:R-:W-:Y:S01]  /*145e0*/  ISETP.GE.AND P0, PT, R147, 0x2, PT ;  /* 0x000000029300780c */ /* 0x000fe20003f06270 */
[----:B------:R-:W-:Y:S01]  /*145f0*/  FMUL.FTZ R65, R74, R69 ;  /* 0x000000454a417220 */ /* 0x000fe20000410000 */
[----:B0-----:R-:W-:Y:S01]  /*14600*/  HFMA2.MMA R70, -RZ, RZ, 0, 2.384185791015625e-07 ;  /* 0x00000004ff467435 */ /* 0x001fe200000001ff */
[-C--:B-1----:R-:W-:Y:S01]  /*14610*/  FMUL.FTZ R64, R69, R66.reuse ;  /* 0x0000004245407220 */ /* 0x082fe20000410000 */
[----:B------:R-:W-:Y:S01]  /*14620*/  MOV R73, RZ ;  /* 0x000000ff00497202 */ /* 0x000fe20000000f00 */
        /* <DEDUP_REMOVED lines=10> */
[----:B------:R-:W-:-:S02]  /*146d0*/  MOV R69, R67 ;  /* 0x0000004300457202 */ /* 0x000fc40000000f00 */
[----:B------:R-:W-:Y:S02]  /*146e0*/  MOV R72, R78 ;  /* 0x0000004e00487202 */ /* 0x000fe40000000f00 */
[----:B------:R-:W-:Y:S02]  /*146f0*/  MOV R67, R79 ;  /* 0x0000004f00437202 */ /* 0x000fe40000000f00 */
[----:B------:R-:W-:Y:S02]  /*14700*/  MOV R66, 0xffffffff ;  /* 0xffffffff00427802 */ /* 0x000fe40000000f00 */
[----:B------:R-:W-:Y:S02]  /*14710*/  MOV R75, R69 ;  /* 0x00000045004b7202 */ /* 0x000fe40000000f00 */
[----:B------:R-:W-:Y:S05]  /*14720*/  CALL.REL.NOINC `($__internal_23_$__cuda_sm70_shflsync_up) ;  /* 0x0000192000007944 */ /* 0x000fea0003c00000 */
[----:B0-----:R-:W-:Y:S01]  /*14730*/  HFMA2.MMA R70, -RZ, RZ, 0, 2.384185791015625e-07 ;  /* 0x00000004ff467435 */ /* 0x001fe200000001ff */
[----:B-1----:R-:W-:Y:S02]  /*14740*/  MOV R74, R66 ;  /* 0x00000042004a7202 */ /* 0x002fe40000000f00 */
[----:B------:R-:W-:Y:S02]  /*14750*/  MOV R75, R71 ;  /* 0x00000047004b7202 */ /* 0x000fe40000000f00 */
[----:B------:R-:W-:-:S02]  /*14760*/  MOV R73, RZ ;  /* 0x000000ff00497202 */ /* 0x000fc40000000f00 */
[----:B------:R-:W-:Y:S02]  /*14770*/  MOV R66, 0xffffffff ;  /* 0xffffffff00427802 */ /* 0x000fe40000000f00 */
[----:B------:R-:W-:Y:S02]  /*14780*/  MOV R64, 0x147a0 ;  /* 0x000147a000407802 */ /* 0x000fe40000000f00 */
[----:B------:R-:W-:Y:S05]  /*14790*/  CALL.REL.NOINC `($__internal_23_$__cuda_sm70_shflsync_up) ;  /* 0x000018b000007944 */ /* 0x000fea0003c00000 */
[----:B0-----:R-:W-:Y:S01]  /*147a0*/  HFMA2.MMA R70, -RZ, RZ, 0, 2.384185791015625e-07 ;  /* 0x00000004ff467435 */ /* 0x001fe200000001ff */
[----:B-1----:R-:W-:Y:S02]  /*147b0*/  MOV R68, R66 ;  /* 0x0000004200447202 */ /* 0x002fe40000000f00 */
[----:B------:R-:W-:Y:S02]  /*147c0*/  MOV R75, R72 ;  /* 0x00000048004b7202 */ /* 0x000fe40000000f00 */
[----:B------:R-:W-:Y:S02]  /*147d0*/  MOV R73, RZ ;  /* 0x000000ff00497202 */ /* 0x000fe40000000f00 */
[----:B------:R-:W-:Y:S02]  /*147e0*/  MOV R66, 0xffffffff ;  /* 0xffffffff00427802 */ /* 0x000fe40000000f00 */
[----:B------:R-:W-:-:S02]  /*147f0*/  MOV R64, 0x14810 ;  /* 0x0001481000407802 */ /* 0x000fc40000000f00 */
[----:B------:R-:W-:Y:S05]  /*14800*/  CALL.REL.NOINC `($__internal_23_$__cuda_sm70_shflsync_up) ;  /* 0x0000184000007944 */ /* 0x000fea0003c00000 */
[----:B0-----:R-:W-:Y:S01]  /*14810*/  HFMA2.MMA R70, -RZ, RZ, 0, 2.384185791015625e-07 ;  /* 0x00000004ff467435 */ /* 0x001fe200000001ff */
        /* <DEDUP_REMOVED lines=8> */
[----:B0-----:R-:W-:Y:S01]  /*148a0*/  HFMA2.MMA R70, -RZ, RZ, 0, 4.76837158203125e-07 ;  /* 0x00000008ff467435 */ /* 0x001fe200000001ff */
        /* <DEDUP_REMOVED lines=14> */
[----:B------:R-:W-:Y:S05]  /*14990*/  CALL.REL.NOINC `($__internal_23_$__cuda_sm70_shflsync_up) ;  /* 0x000016b000007944 */ /* 0x000fea0003c00000 */
[----:B0-----:R-:W-:Y:S01]  /*149a0*/  HFMA2.MMA R70, -RZ, RZ, 0, 4.76837158203125e-07 ;  /* 0x00000008ff467435 */ /* 0x001fe200000001ff */
[----:B-1----:R-:W-:Y:S02]  /*149b0*/  MOV R74, R66 ;  /* 0x00000042004a7202 */ /* 0x002fe40000000f00 */
[----:B------:R-:W-:Y:S02]  /*149c0*/  MOV R75, R71 ;  /* 0x00000047004b7202 */ /* 0x000fe40000000f00 */
[----:B------:R-:W-:Y:S02]  /*149d0*/  MOV R73, RZ ;  /* 0x000000ff00497202 */ /* 0x000fe40000000f00 */
[----:B------:R-:W-:Y:S02]  /*149e0*/  MOV R66, 0xffffffff ;  /* 0xffffffff00427802 */ /* 0x000fe40000000f00 */
[----:B------:R-:W-:-:S02]  /*149f0*/  MOV R64, 0x14a10 ;  /* 0x00014a1000407802 */ /* 0x000fc40000000f00 */
[----:B------:R-:W-:Y:S05]  /*14a00*/  CALL.REL.NOINC `($__internal_23_$__cuda_sm70_shflsync_up) ;  /* 0x0000164000007944 */ /* 0x000fea0003c00000 */
[----:B0-----:R-:W-:Y:S01]  /*14a10*/  HFMA2.MMA R70, -RZ, RZ, 0, 4.76837158203125e-07 ;  /* 0x00000008ff467435 */ /* 0x001fe200000001ff */
[----:B-1----:R-:W-:-:S02]  /*14a20*/  MOV R68, R66 ;  /* 0x0000004200447202 */ /* 0x002fc40000000f00 */
[----:B------:R-:W-:Y:S02]  /*14a30*/  MOV R75, R72 ;  /* 0x00000048004b7202 */ /* 0x000fe40000000f00 */
[----:B------:R-:W-:Y:S02]  /*14a40*/  MOV R73, RZ ;  /* 0x000000ff00497202 */ /* 0x000fe40000000f00 */
[----:B------:R-:W-:Y:S02]  /*14a50*/  MOV R66, 0xffffffff ;  /* 0xffffffff00427802 */ /* 0x000fe40000000f00 */
[----:B------:R-:W-:Y:S02]  /*14a60*/  MOV R64, 0x14a80 ;  /* 0x00014a8000407802 */ /* 0x000fe40000000f00 */
[----:B------:R-:W-:Y:S05]  /*14a70*/  CALL.REL.NOINC `($__internal_23_$__cuda_sm70_shflsync_up) ;  /* 0x000015d000007944 */ /* 0x000fea0003c00000 */
[----:B0-----:R-:W-:Y:S01]  /*14a80*/  HFMA2.MMA R70, -RZ, RZ, 0, 4.76837158203125e-07 ;  /* 0x00000008ff467435 */ /* 0x001fe200000001ff */
[----:B-1----:R-:W-:Y:S02]  /*14a90*/  MOV R76, R66 ;  /* 0x00000042004c7202 */ /* 0x002fe40000000f00 */
[----:B------:R-:W-:Y:S02]  /*14aa0*/  MOV R75, R67 ;  /* 0x00000043004b7202 */ /* 0x000fe40000000f00 */
[----:B------:R-:W-:-:S02]  /*14ab0*/  MOV R73, RZ ;  /* 0x000000ff00497202 */ /* 0x000fc40000000f00 */
[----:B------:R-:W-:Y:S02]  /*14ac0*/  MOV R66, 0xffffffff ;  /* 0xffffffff00427802 */ /* 0x000fe40000000f00 */
[----:B------:R-:W-:Y:S02]  /*14ad0*/  MOV R64, 0x14af0 ;  /* 0x00014af000407802 */ /* 0x000fe40000000f00 */
[----:B------:R-:W-:Y:S05]  /*14ae0*/  CALL.REL.NOINC `($__internal_23_$__cuda_sm70_shflsync_up) ;  /* 0x0000156000007944 */ /* 0x000fea0003c00000 */
        /* <DEDUP_REMOVED lines=14> */
[-C--:B------:R-:W-:Y:S02]  /*14bd0*/  MOV R74, R69.reuse ;  /* 0x00000045004a7202 */ /* 0x080fe40000000f00 */
[----:B------:R-:W-:-:S02]  /*14be0*/  MOV R75, R69 ;  /* 0x00000045004b7202 */ /* 0x000fc40000000f00 */
[----:B------:R-:W-:Y:S02]  /*14bf0*/  MOV R73, RZ ;  /* 0x000000ff00497202 */ /* 0x000fe40000000f00 */
[----:B------:R-:W-:Y:S02]  /*14c00*/  MOV R66, 0xffffffff ;  /* 0xffffffff00427802 */ /* 0x000fe40000000f00 */
[----:B------:R-:W-:Y:S02]  /*14c10*/  MOV R79, R67 ;  /* 0x00000043004f7202 */ /* 0x000fe40000000f00 */
[----:B------:R-:W-:Y:S02]  /*14c20*/  MOV R76, R72 ;  /* 0x00000048004c7202 */ /* 0x000fe40000000f00 */
[----:B------:R-:W-:Y:S05]  /*14c30*/  CALL.REL.NOINC `($__internal_23_$__cuda_sm70_shflsync_up) ;  /* 0x0000141000007944 */ /* 0x000fea0003c00000 */
[----:B0-----:R-:W-:Y:S01]  /*14c40*/  HFMA2.MMA R70, -RZ, RZ, 0, 9.5367431640625e-07 ;  /* 0x00000010ff467435 */ /* 0x001fe200000001ff */
[----:B-1----:R-:W-:Y:S02]  /*14c50*/  MOV R71, R66 ;  /* 0x0000004200477202 */ /* 0x002fe40000000f00 */
[----:B------:R-:W-:Y:S02]  /*14c60*/  MOV R75, R68 ;  /* 0x00000044004b7202 */ /* 0x000fe40000000f00 */
[----:B------:R-:W-:-:S02]  /*14c70*/  MOV R73, RZ ;  /* 0x000000ff00497202 */ /* 0x000fc40000000f00 */
[----:B------:R-:W-:Y:S02]  /*14c80*/  MOV R66, 0xffffffff ;  /* 0xffffffff00427802 */ /* 0x000fe40000000f00 */
[----:B------:R-:W-:Y:S02]  /*14c90*/  MOV R64, 0x14cb0 ;  /* 0x00014cb000407802 */ /* 0x000fe40000000f00 */
[----:B------:R-:W-:Y:S05]  /*14ca0*/  CALL.REL.NOINC `($__internal_23_$__cuda_sm70_shflsync_up) ;  /* 0x000013a000007944 */ /* 0x000fea0003c00000 */
[----:B0-----:R-:W-:Y:S01]  /*14cb0*/  HFMA2.MMA R70, -RZ, RZ, 0, 9.5367431640625e-07 ;  /* 0x00000010ff467435 */ /* 0x001fe200000001ff */
[----:B-1----:R-:W-:Y:S02]  /*14cc0*/  MOV R69, R66 ;  /* 0x0000004200457202 */ /* 0x002fe40000000f00 */
[----:B------:R-:W-:Y:S02]  /*14cd0*/  MOV R75, R72 ;  /* 0x00000048004b7202 */ /* 0x000fe40000000f00 */
[----:B------:R-:W-:Y:S02]  /*14ce0*/  MOV R73, RZ ;  /* 0x000000ff00497202 */ /* 0x000fe40000000f00 */
[----:B------:R-:W-:Y:S02]  /*14cf0*/  MOV R66, 0xffffffff ;  /* 0xffffffff00427802 */ /* 0x000fe40000000f00 */
[----:B------:R-:W-:-:S02]  /*14d00*/  MOV R64, 0x14d20 ;  /* 0x00014d2000407802 */ /* 0x000fc40000000f00 */
[----:B------:R-:W-:Y:S05]  /*14d10*/  CALL.REL.NOINC `($__internal_23_$__cuda_sm70_shflsync_up) ;  /* 0x0000133000007944 */ /* 0x000fea0003c00000 */
[----:B0-----:R-:W-:Y:S01]  /*14d20*/  HFMA2.MMA R70, -RZ, RZ, 0, 9.5367431640625e-07 ;  /* 0x00000010ff467435 */ /* 0x001fe200000001ff */
[----:B-1----:R-:W-:-:S02]  /*14d30*/  MOV R77, R66 ;  /* 0x00000042004d7202 */ /* 0x002fc40000000f00 */
[----:B------:R-:W-:Y:S02]  /*14d40*/  MOV R75, R67 ;  /* 0x00000043004b7202 */ /* 0x000fe40000000f00 */
[----:B------:R-:W-:Y:S02]  /*14d50*/  MOV R73, RZ ;  /* 0x000000ff00497202 */ /* 0x000fe40000000f00 */
[----:B------:R-:W-:Y:S02]  /*14d60*/  MOV R66, 0xffffffff ;  /* 0xffffffff00427802 */ /* 0x000fe40000000f00 */
[----:B------:R-:W-:Y:S02]  /*14d70*/  MOV R64, 0x14d90 ;  /* 0x00014d9000407802 */ /* 0x000fe40000000f00 */
[----:B------:R-:W-:Y:S05]  /*14d80*/  CALL.REL.NOINC `($__internal_23_$__cuda_sm70_shflsync_up) ;  /* 0x000012c000007944 */ /* 0x000fea0003c00000 */
[----:B01----:R-:W-:Y:S05]  /*14d90*/  BRA `(.L_x_896) ;  /* 0xffff62f000007947 */ /* 0x003fea000383ffff */
.L_x_793:
[----:B------:R-:W-:Y:S01]  /*14da0*/  HFMA2.MMA R70, -RZ, RZ, 0, 5.9604644775390625e-08 ;  /* 0x00000001ff467435 */ /* 0x000fe200000001ff */
[----:B------:R-:W-:Y:S02]  /*14db0*/  MOV R75, R74 ;  /* 0x0000004a004b7202 */ /* 0x000fe40000000f00 */
[----:B------:R-:W-:Y:S02]  /*14dc0*/  MOV R73, RZ ;  /* 0x000000ff00497202 */ /* 0x000fe40000000f00 */
[----:B-1----:R-:W-:-:S02]  /*14dd0*/  MOV R66, 0xffffffff ;  /* 0xffffffff00427802 */ /* 0x002fc40000000f00 */
[----:B------:R-:W-:Y:S02]  /*14de0*/  MOV R64, 0x14e00 ;  /* 0x00014e0000407802 */ /* 0x000fe40000000f00 */
[----:B0-----:R-:W-:Y:S05]  /*14df0*/  CALL.REL.NOINC `($__internal_23_$__cuda_sm70_shflsync_up) ;  /* 0x0000125000007944 */ /* 0x001fea0003c00000 */
        /* <DEDUP_REMOVED lines=14> */
[----:B0-----:R-:W-:Y:S01]  /*14ee0*/  HFMA2.MMA R70, -RZ, RZ, 0, 5.9604644775390625e-08 ;  /* 0x00000001ff467435 */ /* 0x001fe200000001ff */
[----:B-1----:R-:W-:Y:S02]  /*14ef0*/  MOV R76, R66 ;  /* 0x00000042004c7202 */ /* 0x002fe40000000f00 */
[----:B------:R-:W-:Y:S02]  /*14f00*/  MOV R75, R77 ;  /* 0x0000004d004b7202 */ /* 0x000fe40000000f00 */
[----:B------:R-:W-:-:S02]  /*14f10*/  MOV R73, RZ ;  /* 0x000000ff00497202 */ /* 0x000fc40000000f00 */
[----:B------:R-:W-:Y:S02]  /*14f20*/  MOV R66, 0xffffffff ;  /* 0xffffffff00427802 */ /* 0x000fe40000000f00 */
[----:B------:R-:W-:Y:S02]  /*14f30*/  MOV R64, 0x14f50 ;  /* 0x00014f5000407802 */ /* 0x000fe40000000f00 */
[----:B------:R-:W-:Y:S05]  /*14f40*/  CALL.REL.NOINC `($__internal_23_$__cuda_sm70_shflsync_up) ;  /* 0x0000110000007944 */ /* 0x000fea0003c00000 */
[----:B-1----:R-:W-:Y:S01]  /*14f50*/  MOV R77, R66 ;  /* 0x00000042004d7202 */ /* 0x002fe20000000f00 */
[----:B------:R-:W-:Y:S01]  /*14f60*/  HFMA2.MMA R66, -RZ, RZ, 0, 0 ;  /* 0x00000000ff427435 */ /* 0x000fe200000001ff */
[----:B------:R-:W-:Y:S02]  /*14f70*/  MOV R64, R60 ;  /* 0x0000003c00407202 */ /* 0x000fe40000000f00 */
[----:B------:R-:W-:Y:S02]  /*14f80*/  MOV R60, R68 ;  /* 0x00000044003c7202 */ /* 0x000fe40000000f00 */
[----:B------:R-:W-:Y:S02]  /*14f90*/  MOV R247, 0xffffffff ;  /* 0xffffffff00f77802 */ /* 0x000fe40000000f00 */
[----:B------:R-:W-:-:S02]  /*14fa0*/  MOV R65, 0x14fc0 ;  /* 0x00014fc000417802 */ /* 0x000fc40000000f00 */
[----:B0-----:R-:W-:Y:S05]  /*14fb0*/  CALL.REL.NOINC `($__internal_22_$__cuda_sm70_shflsync_idx_p) ;  /* 0x0000102000007944 */ /* 0x001fea0003c00000 */
[----:B-1----:R-:W-:Y:S01]  /*14fc0*/  MOV R72, R66 ;  /* 0x0000004200487202 */ /* 0x002fe20000000f00 */
[----:B------:R-:W-:Y:S01]  /*14fd0*/  HFMA2.MMA R66, -RZ, RZ, 0, 0 ;  /* 0x00000000ff427435 */ /* 0x000fe200000001ff */
[----:B------:R-:W-:-:S02]  /*14fe0*/  MOV R64, R61 ;  /* 0x0000003d00407202 */ /* 0x000fc40000000f00 */
[----:B------:R-:W-:Y:S02]  /*14ff0*/  MOV R247, 0xffffffff ;  /* 0xffffffff00f77802 */ /* 0x000fe40000000f00 */
[----:B------:R-:W-:Y:S02]  /*15000*/  MOV R65, 0x15020 ;  /* 0x0001502000417802 */ /* 0x000fe40000000f00 */
[----:B0-----:R-:W-:Y:S05]  /*15010*/  CALL.REL.NOINC `($__internal_22_$__cuda_sm70_shflsync_idx_p) ;  /* 0x00000fc000007944 */ /* 0x001fea0003c00000 */
[----:B-1----:R-:W-:Y:S01]  /*15020*/  MOV R73, R66 ;  /* 0x0000004200497202 */ /* 0x002fe20000000f00 */
[----:B------:R-:W-:Y:S01]  /*15030*/  HFMA2.MMA R66, -RZ, RZ, 0, 0 ;  /* 0x00000000ff427435 */ /* 0x000fe200000001ff */
[----:B------:R-:W-:Y:S02]  /*15040*/  MOV R64, R62 ;  /* 0x0000003e00407202 */ /* 0x000fe40000000f00 */
[----:B------:R-:W-:Y:S02]  /*15050*/  MOV R247, 0xffffffff ;  /* 0xffffffff00f77802 */ /* 0x000fe40000000f00 */
[----:B------:R-:W-:Y:S02]  /*15060*/  MOV R65, 0x15080 ;  /* 0x0001508000417802 */ /* 0x000fe40000000f00 */
        /* <DEDUP_REMOVED lines=8> */
[----:B0-----:R-:W-:Y:S05]  /*150f0*/  BRA `(.L_x_897) ;  /* 0xffff627000007947 */ /* 0x001fea000383ffff */
.L_x_796:
[----:B------:R-:W-:Y:S01]  /*15100*/  HFMA2.MMA R66, -RZ, RZ, 0, 5.9604644775390625e-08 ;  /* 0x00000001ff427435 */ /* 0x000fe200000001ff */
[----:B------:R-:W-:Y:S02]  /*15110*/  MOV R75, R71 ;  /* 0x00000047004b7202 */ /* 0x000fe40000000f00 */
[----:B------:R-:W-:Y:S02]  /*15120*/  MOV R76, 0x1f ;  /* 0x0000001f004c7802 */ /* 0x000fe40000000f00 */
[----:B------:R-:W-:Y:S02]  /*15130*/  MOV R65, 0xffffffff ;  /* 0xffffffff00417802 */ /* 0x000fe40000000f00 */
[----:B------:R-:W-:-:S02]  /*15140*/  MOV R64, 0x15160 ;  /* 0x0001516000407802 */ /* 0x000fc40000000f00 */
[----:B------:R-:W-:Y:S05]  /*15150*/  CALL.REL.NOINC `($__internal_21_$__cuda_sm70_shflsync_down) ;  /* 0x00000e4000007944 */ /* 0x000fea0003c00000 */
[----:B-1----:R-:W-:Y:S01]  /*15160*/  MOV R67, R66 ;  /* 0x0000004200437202 */ /* 0x002fe20000000f00 */
[----:B------:R-:W-:Y:S05]  /*15170*/  BRA `(.L_x_898) ;  /* 0xffff77e000007947 */ /* 0x000fea000383ffff */
.L_x_797:
[----:B------:R-:W-:Y:S01]  /*15180*/  HFMA2.MMA R66, -RZ, RZ, 0, 5.9604644775390625e-08 ;  /* 0x00000001ff427435 */ /* 0x000fe200000001ff */
[----:B------:R-:W-:-:S02]  /*15190*/  MOV R75, R69 ;  /* 0x00000045004b7202 */ /* 0x000fc40000000f00 */
[----:B------:R-:W-:Y:S02]  /*151a0*/  MOV R76, 0x1f ;  /* 0x0000001f004c7802 */ /* 0x000fe40000000f00 */
[----:B------:R-:W-:Y:S02]  /*151b0*/  MOV R65, 0xffffffff ;  /* 0xffffffff00417802 */ /* 0x000fe40000000f00 */
[----:B------:R-:W-:Y:S02]  /*151c0*/  MOV R64, 0x151e0 ;  /* 0x000151e000407802 */ /* 0x000fe40000000f00 */
[----:B01----:R-:W-:Y:S05]  /*151d0*/  CALL.REL.NOINC `($__internal_21_$__cuda_sm70_shflsync_down) ;  /* 0x00000dc000007944 */ /* 0x003fea0003c00000 */
[----:B-1----:R-:W-:Y:S01]  /*151e0*/  MOV R69, R66 ;  /* 0x0000004200457202 */ /* 0x002fe20000000f00 */
[----:B------:R-:W-:Y:S01]  /*151f0*/  HFMA2.MMA R66, -RZ, RZ, 0, 5.9604644775390625e-08 ;  /* 0x00000001ff427435 */ /* 0x000fe200000001ff */
[----:B------:R-:W-:Y:S02]  /*15200*/  MOV R75, R68 ;  /* 0x00000044004b7202 */ /* 0x000fe40000000f00 */
[----:B------:R-:W-:Y:S02]  /*15210*/  MOV R76, 0x1f ;  /* 0x0000001f004c7802 */ /* 0x000fe40000000f00 */
[----:B------:R-:W-:-:S02]  /*15220*/  MOV R65, 0xffffffff ;  /* 0xffffffff00417802 */ /* 0x000fc40000000f00 */
[----:B------:R-:W-:Y:S02]  /*15230*/  MOV R64, 0x15250 ;  /* 0x0001525000407802 */ /* 0x000fe40000000f00 */
[----:B------:R-:W-:Y:S05]  /*15240*/  CALL.REL.NOINC `($__internal_21_$__cuda_sm70_shflsync_down) ;  /* 0x00000d5000007944 */ /* 0x000fea0003c00000 */
[----:B-1----:R-:W-:Y:S01]  /*15250*/  MOV R73, R66 ;  /* 0x0000004200497202 */ /* 0x002fe20000000f00 */
[----:B------:R-:W-:Y:S01]  /*15260*/  HFMA2.MMA R66, -RZ, RZ, 0, 5.9604644775390625e-08 ;  /* 0x00000001ff427435 */ /* 0x000fe200000001ff */
[----:B------:R-:W-:Y:S02]  /*15270*/  MOV R75, R70 ;  /* 0x00000046004b7202 */ /* 0x000fe40000000f00 */
[----:B------:R-:W-:Y:S02]  /*15280*/  MOV R76, 0x1f ;  /* 0x0000001f004c7802 */ /* 0x000fe40000000f00 */
[----:B------:R-:W-:Y:S02]  /*15290*/  MOV R65, 0xffffffff ;  /* 0xffffffff00417802 */ /* 0x000fe40000000f00 */
[----:B------:R-:W-:Y:S02]  /*152a0*/  MOV R64, 0x152c0 ;  /* 0x000152c000407802 */ /* 0x000fe40000000f00 */
[----:B------:R-:W-:Y:S05]  /*152b0*/  CALL.REL.NOINC `($__internal_21_$__cuda_sm70_shflsync_down) ;  /* 0x00000ce000007944 */ /* 0x000fea0003c00000 */
[----:B-1----:R-:W-:Y:S01]  /*152c0*/  MOV R64, R66 ;  /* 0x0000004200407202 */ /* 0x002fe20000000f00 */
[----:B------:R-:W-:Y:S05]  /*152d0*/  BRA `(.L_x_899) ;  /* 0xffff76c000007947 */ /* 0x000fea000383ffff */
.L_x_800:
[----:B------:R-:W-:Y:S01]  /*152e0*/  HFMA2.MMA R66, -RZ, RZ, 0, 1.1920928955078125e-07 ;  /* 0x00000002ff427435 */ /* 0x000fe200000001ff */
[----:B------:R-:W-:-:S02]  /*152f0*/  MOV R75, R71 ;  /* 0x00000047004b7202 */ /* 0x000fc40000000f00 */
[----:B------:R-:W-:Y:S02]  /*15300*/  MOV R76, 0x1f ;  /* 0x0000001f004c7802 */ /* 0x000fe40000000f00 */
[----:B------:R-:W-:Y:S02]  /*15310*/  MOV R65, 0xffffffff ;  /* 0xffffffff00417802 */ /* 0x000fe40000000f00 */
[----:B0-----:R-:W-:Y:S02]  /*15320*/  MOV R64, 0x15340 ;  /* 0x0001534000407802 */ /* 0x001fe40000000f00 */
[----:B-1234-:R-:W-:Y:S05]  /*15330*/  CALL.REL.NOINC `($__internal_21_$__cuda_sm70_shflsync_down) ;  /* 0x00000c6000007944 */ /* 0x01efea0003c00000 */
[----:B-1----:R-:W-:Y:S01]  /*15340*/  MOV R67, R66 ;  /* 0x0000004200437202 */ /* 0x002fe20000000f00 */
[----:B------:R-:W-:Y:S01]  /*15350*/  HFMA2.MMA R66, -RZ, RZ, 0, 1.1920928955078125e-07 ;  /* 0x00000002ff427435 */ /* 0x000fe200000001ff */
[----:B------:R-:W-:Y:S02]  /*15360*/  MOV R75, R74 ;  /* 0x0000004a004b7202 */ /* 0x000fe40000000f00 */
[----:B------:R-:W-:Y:S02]  /*15370*/  MOV R76, 0x1f ;  /* 0x0000001f004c7802 */ /* 0x000fe40000000f00 */
[----:B------:R-:W-:-:S02]  /*15380*/  MOV R65, 0xffffffff ;  /* 0xffffffff00417802 */ /* 0x000fc40000000f00 */
[----:B------:R-:W-:Y:S02]  /*15390*/  MOV R64, 0x153b0 ;  /* 0x000153b000407802 */ /* 0x000fe40000000f00 */
[----:B------:R-:W-:Y:S05]  /*153a0*/  CALL.REL.NOINC `($__internal_21_$__cuda_sm70_shflsync_down) ;  /* 0x00000bf000007944 */ /* 0x000fea0003c00000 */
[----:B-1----:R-:W-:Y:S01]  /*153b0*/  MOV R69, R66 ;  /* 0x0000004200457202 */ /* 0x002fe20000000f00 */
[----:B------:R-:W-:Y:S01]  /*153c0*/  HFMA2.MMA R66, -RZ, RZ, 0, 1.1920928955078125e-07 ;  /* 0x00000002ff427435 */ /* 0x000fe200000001ff */
[----:B------:R-:W-:Y:S02]  /*153d0*/  MOV R75, R68 ;  /* 0x00000044004b7202 */ /* 0x000fe40000000f00 */
[----:B------:R-:W-:Y:S02]  /*153e0*/  MOV R76, 0x1f ;  /* 0x0000001f004c7802 */ /* 0x000fe40000000f00 */
[----:B------:R-:W-:Y:S02]  /*153f0*/  MOV R65, 0xffffffff ;  /* 0xffffffff00417802 */ /* 0x000fe40000000f00 */
[----:B------:R-:W-:Y:S02]  /*15400*/  MOV R64, 0x15420 ;  /* 0x0001542000407802 */ /* 0x000fe40000000f00 */
[----:B------:R-:W-:Y:S05]  /*15410*/  CALL.REL.NOINC `($__internal_21_$__cuda_sm70_shflsync_down) ;  /* 0x00000b8000007944 */ /* 0x000fea0003c00000 */
[----:B-1----:R-:W-:Y:S01]  /*15420*/  MOV R70, R66 ;  /* 0x0000004200467202 */ /* 0x002fe20000000f00 */
[----:B------:R-:W-:Y:S01]  /*15430*/  HFMA2.MMA R66, -RZ, RZ, 0, 1.1920928955078125e-07 ;  /* 0x00000002ff427435 */ /* 0x000fe200000001ff */
[----:B------:R-:W-:-:S02]  /*15440*/  MOV R75, R72 ;  /* 0x00000048004b7202 */ /* 0x000fc40000000f00 */
[----:B------:R-:W-:Y:S02]  /*15450*/  MOV R76, 0x1f ;  /* 0x0000001f004c7802 */ /* 0x000fe40000000f00 */
[----:B------:R-:W-:Y:S02]  /*15460*/  MOV R65, 0xffffffff ;  /* 0xffffffff00417802 */ /* 0x000fe40000000f00 */
[----:B------:R-:W-:Y:S02]  /*15470*/  MOV R64, 0x15490 ;  /* 0x0001549000407802 */ /* 0x000fe40000000f00 */
[----:B------:R-:W-:Y:S05]  /*15480*/  CALL.REL.NOINC `($__internal_21_$__cuda_sm70_shflsync_down) ;  /* 0x00000b1000007944 */ /* 0x000fea0003c00000 */
[----:B-1----:R-:W-:Y:S01]  /*15490*/  MOV R64, R66 ;  /* 0x0000004200407202 */ /* 0x002fe20000000f00 */
[----:B------:R-:W-:Y:S05]  /*154a0*/  BRA `(.L_x_900) ;  /* 0xffff763000007947 */ /* 0x000fea000383ffff */
.L_x_803:
[----:B------:R-:W-:Y:S01]  /*154b0*/  HFMA2.MMA R66, -RZ, RZ, 0, 2.384185791015625e-07 ;  /* 0x00000004ff427435 */ /* 0x000fe200000001ff */
[----:B------:R-:W-:Y:S02]  /*154c0*/  MOV R75, R71 ;  /* 0x00000047004b7202 */ /* 0x000fe40000000f00 */
[----:B------:R-:W-:Y:S02]  /*154d0*/  MOV R76, 0x1f ;  /* 0x0000001f004c7802 */ /* 0x000fe40000000f00 */
[----:B------:R-:W-:-:S02]  /*154e0*/  MOV R65, 0xffffffff ;  /* 0xffffffff00417802 */ /* 0x000fc40000000f00 */
[----:B0-----:R-:W-:Y:S02]  /*154f0*/  MOV R64, 0x15510 ;  /* 0x0001551000407802 */ /* 0x001fe40000000f00 */
[----:B-1234-:R-:W-:Y:S05]  /*15500*/  CALL.REL.NOINC `($__internal_21_$__cuda_sm70_shflsync_down) ;  /* 0x00000a9000007944 */ /* 0x01efea0003c00000 */
[----:B-1----:R-:W-:Y:S01]  /*15510*/  MOV R67, R66 ;  /* 0x0000004200437202 */ /* 0x002fe20000000f00 */
[----:B------:R-:W-:Y:S05]  /*15520*/  BRA `(.L_x_901) ;  /* 0xffff76c000007947 */ /* 0x000fea000383ffff */
.L_x_804:
[----:B------:R-:W-:Y:S01]  /*15530*/  HFMA2.MMA R66, -RZ, RZ, 0, 2.384185791015625e-07 ;  /* 0x00000004ff427435 */ /* 0x000fe200000001ff */
[----:B------:R-:W-:Y:S02]  /*15540*/  MOV R75, R74 ;  /* 0x0000004a004b7202 */ /* 0x000fe40000000f00 */
[----:B------:R-:W-:Y:S02]  /*15550*/  MOV R76, 0x1f ;  /* 0x0000001f004c7802 */ /* 0x000fe40000000f00 */
[----:B------:R-:W-:Y:S02]  /*15560*/  MOV R65, 0xffffffff ;  /* 0xffffffff00417802 */ /* 0x000fe40000000f00 */
[----:B0-----:R-:W-:Y:S02]  /*15570*/  MOV R64, 0x15590 ;  /* 0x0001559000407802 */ /* 0x001fe40000000f00 */
[----:B-1234-:R-:W-:Y:S05]  /*15580*/  CALL.REL.NOINC `($__internal_21_$__cuda_sm70_shflsync_down) ;  /* 0x00000a1000007944 */ /* 0x01efea0003c00000 */
[----:B-1----:R-:W-:Y:S01]  /*15590*/  MOV R69, R66 ;  /* 0x0000004200457202 */ /* 0x002fe20000000f00 */
[----:B------:R-:W-:Y:S01]  /*155a0*/  HFMA2.MMA R66, -RZ, RZ, 0, 2.384185791015625e-07 ;  /* 0x00000004ff427435 */ /* 0x000fe200000001ff */
[----:B------:R-:W-:-:S02]  /*155b0*/  MOV R75, R68 ;  /* 0x00000044004b7202 */ /* 0x000fc40000000f00 */
[----:B------:R-:W-:Y:S02]  /*155c0*/  MOV R76, 0x1f ;  /* 0x0000001f004c7802 */ /* 0x000fe40000000f00 */
[----:B------:R-:W-:Y:S02]  /*155d0*/  MOV R65, 0xffffffff ;  /* 0xffffffff00417802 */ /* 0x000fe40000000f00 */
[----:B------:R-:W-:Y:S02]  /*155e0*/  MOV R64, 0x15600 ;  /* 0x0001560000407802 */ /* 0x000fe40000000f00 */
[----:B------:R-:W-:Y:S05]  /*155f0*/  CALL.REL.NOINC `($__internal_21_$__cuda_sm70_shflsync_down) ;  /* 0x000009a000007944 */ /* 0x000fea0003c00000 */
[----:B-1----:R-:W-:Y:S01]  /*15600*/  MOV R70, R66 ;  /* 0x0000004200467202 */ /* 0x002fe20000000f00 */
[----:B------:R-:W-:Y:S01]  /*15610*/  HFMA2.MMA R66, -RZ, RZ, 0, 2.384185791015625e-07 ;  /* 0x00000004ff427435 */ /* 0x000fe200000001ff */
[----:B------:R-:W-:Y:S02]  /*15620*/  MOV R75, R72 ;  /* 0x00000048004b7202 */ /* 0x000fe40000000f00 */
[----:B------:R-:W-:Y:S02]  /*15630*/  MOV R76, 0x1f ;  /* 0x0000001f004c7802 */ /* 0x000fe40000000f00 */
[----:B------:R-:W-:-:S02]  /*15640*/  MOV R65, 0xffffffff ;  /* 0xffffffff00417802 */ /* 0x000fc40000000f00 */
[----:B------:R-:W-:Y:S02]  /*15650*/  MOV R64, 0x15670 ;  /* 0x0001567000407802 */ /* 0x000fe40000000f00 */
[----:B------:R-:W-:Y:S05]  /*15660*/  CALL.REL.NOINC `($__internal_21_$__cuda_sm70_shflsync_down) ;  /* 0x0000093000007944 */ /* 0x000fea0003c00000 */
[----:B-1----:R-:W-:Y:S01]  /*15670*/  MOV R64, R66 ;  /* 0x0000004200407202 */ /* 0x002fe20000000f00 */
[----:B------:R-:W-:Y:S05]  /*15680*/  BRA `(.L_x_902) ;  /* 0xffff75a000007947 */ /* 0x000fea000383ffff */
.L_x_807:
[----:B------:R-:W-:Y:S01]  /*15690*/  HFMA2.MMA R66, -RZ, RZ, 0, 4.76837158203125e-07 ;  /* 0x00000008ff427435 */ /* 0x000fe200000001ff */
[----:B------:R-:W-:Y:S02]  /*156a0*/  MOV R75, R71 ;  /* 0x00000047004b7202 */ /* 0x000fe40000000f00 */
[----:B------:R-:W-:Y:S02]  /*156b0*/  MOV R76, 0x1f ;  /* 0x0000001f004c7802 */ /* 0x000fe40000000f00 */
[----:B------:R-:W-:Y:S02]  /*156c0*/  MOV R65, 0xffffffff ;  /* 0xffffffff00417802 */ /* 0x000fe40000000f00 */
[----:B0-----:R-:W-:Y:S02]  /*156d0*/  MOV R64, 0x156f0 ;  /* 0x000156f000407802 */ /* 0x001fe40000000f00 */
[----:B-1234-:R-:W-:Y:S05]  /*156e0*/  CALL.REL.NOINC `($__internal_21_$__cuda_sm70_shflsync_down) ;  /* 0x000008b000007944 */ /* 0x01efea0003c00000 */
[----:B-1----:R-:W-:Y:S01]  /*156f0*/  MOV R67, R66 ;  /* 0x0000004200437202 */ /* 0x002fe20000000f00 */
[----:B------:R-:W-:Y:S01]  /*15700*/  HFMA2.MMA R66, -RZ, RZ, 0, 4.76837158203125e-07 ;  /* 0x00000008ff427435 */ /* 0x000fe200000001ff */
[----:B------:R-:W-:-:S02]  /*15710*/  MOV R75, R74 ;  /* 0x0000004a004b7202 */ /* 0x000fc40000000f00 */
[----:B------:R-:W-:Y:S02]  /*15720*/  MOV R76, 0x1f ;  /* 0x0000001f004c7802 */ /* 0x000fe40000000f00 */
[----:B------:R-:W-:Y:S02]  /*15730*/  MOV R65, 0xffffffff ;  /* 0xffffffff00417802 */ /* 0x000fe40000000f00 */
[----:B------:R-:W-:Y:S02]  /*15740*/  MOV R64, 0x15760 ;  /* 0x0001576000407802 */ /* 0x000fe40000000f00 */
[----:B------:R-:W-:Y:S05]  /*15750*/  CALL.REL.NOINC `($__internal_21_$__cuda_sm70_shflsync_down) ;  /* 0x0000084000007944 */ /* 0x000fea0003c00000 */
[----:B-1----:R-:W-:Y:S01]  /*15760*/  MOV R69, R66 ;  /* 0x0000004200457202 */ /* 0x002fe20000000f00 */
[----:B------:R-:W-:Y:S01]  /*15770*/  HFMA2.MMA R66, -RZ, RZ, 0, 4.76837158203125e-07 ;  /* 0x00000008ff427435 */ /* 0x000fe200000001ff */
[----:B------:R-:W-:Y:S02]  /*15780*/  MOV R75, R68 ;  /* 0x00000044004b7202 */ /* 0x000fe40000000f00 */
[----:B------:R-:W-:Y:S02]  /*15790*/  MOV R76, 0x1f ;  /* 0x0000001f004c7802 */ /* 0x000fe40000000f00 */
[----:B------:R-:W-:-:S02]  /*157a0*/  MOV R65, 0xffffffff ;  /* 0xffffffff00417802 */ /* 0x000fc40000000f00 */
[----:B------:R-:W-:Y:S02]  /*157b0*/  MOV R64, 0x157d0 ;  /* 0x000157d000407802 */ /* 0x000fe40000000f00 */
[----:B------:R-:W-:Y:S05]  /*157c0*/  CALL.REL.NOINC `($__internal_21_$__cuda_sm70_shflsync_down) ;  /* 0x000007d000007944 */ /* 0x000fea0003c00000 */
[----:B-1----:R-:W-:Y:S01]  /*157d0*/  MOV R70, R66 ;  /* 0x0000004200467202 */ /* 0x002fe20000000f00 */
[----:B------:R-:W-:Y:S01]  /*157e0*/  HFMA2.MMA R66, -RZ, RZ, 0, 4.76837158203125e-07 ;  /* 0x00000008ff427435 */ /* 0x000fe200000001ff */
[----:B------:R-:W-:Y:S02]  /*157f0*/  MOV R75, R72 ;  /* 0x00000048004b7202 */ /* 0x000fe40000000f00 */
[----:B------:R-:W-:Y:S02]  /*15800*/  MOV R76, 0x1f ;  /* 0x0000001f004c7802 */ /* 0x000fe40000000f00 */
[----:B------:R-:W-:Y:S02]  /*15810*/  MOV R65, 0xffffffff ;  /* 0xffffffff00417802 */ /* 0x000fe40000000f00 */
[----:B------:R-:W-:Y:S02]  /*15820*/  MOV R64, 0x15840 ;  /* 0x0001584000407802 */ /* 0x000fe40000000f00 */
[----:B------:R-:W-:Y:S05]  /*15830*/  CALL.REL.NOINC `($__internal_21_$__cuda_sm70_shflsync_down) ;  /* 0x0000076000007944 */ /* 0x000fea0003c00000 */
[----:B-1----:R-:W-:Y:S01]  /*15840*/  MOV R64, R66 ;  /* 0x0000004200407202 */ /* 0x002fe20000000f00 */
[----:B------:R-:W-:Y:S05]  /*15850*/  BRA `(.L_x_903) ;  /* 0xffff751000007947 */ /* 0x000fea000383ffff */
.L_x_810:
[----:B------:R-:W-:Y:S01]  /*15860*/  HFMA2.MMA R66, -RZ, RZ, 0, 9.5367431640625e-07 ;  /* 0x00000010ff427435 */ /* 0x000fe200000001ff */
[----:B------:R-:W-:-:S02]  /*15870*/  MOV R75, R71 ;  /* 0x00000047004b7202 */ /* 0x000fc40000000f00 */
[----:B------:R-:W-:Y:S02]  /*15880*/  MOV R76, 0x1f ;  /* 0x0000001f004c7802 */ /* 0x000fe40000000f00 */
[----:B------:R-:W-:Y:S02]  /*15890*/  MOV R65, 0xffffffff ;  /* 0xffffffff00417802 */ /* 0x000fe40000000f00 */
[----:B0-----:R-:W-:Y:S02]  /*158a0*/  MOV R64, 0x158c0 ;  /* 0x000158c000407802 */ /* 0x001fe40000000f00 */
[----:B-1234-:R-:W-:Y:S05]  /*158b0*/  CALL.REL.NOINC `($__internal_21_$__cuda_sm70_shflsync_down) ;  /* 0x000006e000007944 */ /* 0x01efea0003c00000 */
[----:B-1----:R-:W-:Y:S01]  /*158c0*/  MOV R67, R66 ;  /* 0x0000004200437202 */ /* 0x002fe20000000f00 */
[----:B------:R-:W-:Y:S05]  /*158d0*/  BRA `(.L_x_904) ;  /* 0xffff75a000007947 */ /* 0x000fea000383ffff */
.L_x_811:
[----:B------:R-:W-:Y:S01]  /*158e0*/  HFMA2.MMA R66, -RZ, RZ, 0, 9.5367431640625e-07 ;  /* 0x00000010ff427435 */ /* 0x000fe200000001ff */
[----:B------:R-:W-:Y:S02]  /*158f0*/  MOV R75, R74 ;  /* 0x0000004a004b7202 */ /* 0x000fe40000000f00 */
[----:B------:R-:W-:Y:S02]  /*15900*/  MOV R76, 0x1f ;  /* 0x0000001f004c7802 */ /* 0x000fe40000000f00 */
[----:B------:R-:W-:-:S02]  /*15910*/  MOV R65, 0xffffffff ;  /* 0xffffffff00417802 */ /* 0x000fc40000000f00 */
[----:B0-----:R-:W-:Y:S02]  /*15920*/  MOV R64, 0x15940 ;  /* 0x0001594000407802 */ /* 0x001fe40000000f00 */
[----:B-1234-:R-:W-:Y:S05]  /*15930*/  CALL.REL.NOINC `($__internal_21_$__cuda_sm70_shflsync_down) ;  /* 0x0000066000007944 */ /* 0x01efea0003c00000 */
[----:B-1----:R-:W-:Y:S01]  /*15940*/  MOV R69, R66 ;  /* 0x0000004200457202 */ /* 0x002fe20000000f00 */
[----:B------:R-:W-:Y:S01]  /*15950*/  HFMA2.MMA R66, -RZ, RZ, 0, 9.5367431640625e-07 ;  /* 0x00000010ff427435 */ /* 0x000fe200000001ff */
[----:B------:R-:W-:Y:S02]  /*15960*/  MOV R75, R68 ;  /* 0x00000044004b7202 */ /* 0x000fe40000000f00 */
[----:B------:R-:W-:Y:S02]  /*15970*/  MOV R76, 0x1f ;  /* 0x0000001f004c7802 */ /* 0x000fe40000000f00 */
[----:B------:R-:W-:Y:S02]  /*15980*/  MOV R65, 0xffffffff ;  /* 0xffffffff00417802 */ /* 0x000fe40000000f00 */
[----:B------:R-:W-:Y:S02]  /*15990*/  MOV R64, 0x159b0 ;  /* 0x000159b000407802 */ /* 0x000fe40000000f00 */
[----:B------:R-:W-:Y:S05]  /*159a0*/  CALL.REL.NOINC `($__internal_21_$__cuda_sm70_shflsync_down) ;  /* 0x000005f000007944 */ /* 0x000fea0003c00000 */
[----:B-1----:R-:W-:Y:S01]  /*159b0*/  MOV R70, R66 ;  /* 0x0000004200467202 */ /* 0x002fe20000000f00 */
[----:B------:R-:W-:Y:S01]  /*159c0*/  HFMA2.MMA R66, -RZ, RZ, 0, 9.5367431640625e-07 ;  /* 0x00000010ff427435 */ /* 0x000fe200000001ff */
[----:B------:R-:W-:-:S02]  /*159d0*/  MOV R75, R72 ;  /* 0x00000048004b7202 */ /* 0x000fc40000000f00 */
[----:B------:R-:W-:Y:S02]  /*159e0*/  MOV R76, 0x1f ;  /* 0x0000001f004c7802 */ /* 0x000fe40000000f00 */
[----:B------:R-:W-:Y:S02]  /*159f0*/  MOV R65, 0xffffffff ;  /* 0xffffffff00417802 */ /* 0x000fe40000000f00 */
[----:B------:R-:W-:Y:S02]  /*15a00*/  MOV R64, 0x15a20 ;  /* 0x00015a2000407802 */ /* 0x000fe40000000f00 */
[----:B------:R-:W-:Y:S05]  /*15a10*/  CALL.REL.NOINC `($__internal_21_$__cuda_sm70_shflsync_down) ;  /* 0x0000058000007944 */ /* 0x000fea0003c00000 */
[----:B-1----:R-:W-:Y:S01]  /*15a20*/  MOV R64, R66 ;  /* 0x0000004200407202 */ /* 0x002fe20000000f00 */
[----:B------:R-:W-:Y:S05]  /*15a30*/  BRA `(.L_x_905) ;  /* 0xffff748000007947 */ /* 0x000fea000383ffff */
.L_x_814:
[----:B------:R-:W-:Y:S01]  /*15a40*/  HFMA2.MMA R66, -RZ, RZ, 0, 0 ;  /* 0x00000000ff427435 */ /* 0x000fe200000001ff */
[----:B0-----:R-:W-:Y:S02]  /*15a50*/  MOV R64, R71 ;  /* 0x0000004700407202 */ /* 0x001fe40000000f00 */
[----:B------:R-:W-:Y:S02]  /*15a60*/  MOV R247, 0xffffffff ;  /* 0xffffffff00f77802 */ /* 0x000fe40000000f00 */
[----:B------:R-:W-:-:S02]  /*15a70*/  MOV R65, 0x15a90 ;  /* 0x00015a9000417802 */ /* 0x000fc40000000f00 */
[----:B-1234-:R-:W-:Y:S05]  /*15a80*/  CALL.REL.NOINC `($__internal_22_$__cuda_sm70_shflsync_idx_p) ;  /* 0x0000055000007944 */ /* 0x01efea0003c00000 */
        /* <DEDUP_REMOVED lines=18> */
[----:B------:R-:W-:Y:S02]  /*15bb0*/  MOV R70, R69 ;  /* 0x0000004500467202 */ /* 0x000fe40000000f00 */
[----:B------:R-:W-:Y:S02]  /*15bc0*/  MOV R69, R67 ;  /* 0x0000004300457202 */ /* 0x000fe40000000f00 */
[----:B-1----:R-:W-:Y:S01]  /*15bd0*/  MOV R67, R66 ;  /* 0x0000004200437202 */ /* 0x002fe20000000f00 */
[----:B------:R-:W-:Y:S01]  /*15be0*/  HFMA2.MMA R66, -RZ, RZ, 0, 5.9604644775390625e-08 ;  /* 0x00000001ff427435 */ /* 0x000fe200000001ff */
[----:B------:R-:W-:Y:S02]  /*15bf0*/  MOV R75, R71 ;  /* 0x00000047004b7202 */ /* 0x000fe40000000f00 */
[----:B------:R-:W-:-:S02]  /*15c00*/  MOV R76, 0x1f ;  /* 0x0000001f004c7802 */ /* 0x000fc40000000f00 */
[----:B------:R-:W-:Y:S02]  /*15c10*/  MOV R65, 0xffffffff ;  /* 0xffffffff00417802 */ /* 0x000fe40000000f00 */
[----:B------:R-:W-:Y:S02]  /*15c20*/  MOV R64, 0x15c40 ;  /* 0x00015c4000407802 */ /* 0x000fe40000000f00 */
[----:B0-----:R-:W-:Y:S05]  /*15c30*/  CALL.REL.NOINC `($__internal_21_$__cuda_sm70_shflsync_down) ;  /* 0x0000036000007944 */ /* 0x001fea0003c00000 */
[----:B-1----:R-:W-:Y:S01]  /*15c40*/  MOV R71, R66 ;  /* 0x0000004200477202 */ /* 0x002fe20000000f00 */
[----:B------:R-:W-:Y:S01]  /*15c50*/  HFMA2.MMA R66, -RZ, RZ, 0, 5.9604644775390625e-08 ;  /* 0x00000001ff427435 */ /* 0x000fe200000001ff */
[----:B------:R-:W-:Y:S02]  /*15c60*/  MOV R75, R74 ;  /* 0x0000004a004b7202 */ /* 0x000fe40000000f00 */
[----:B------:R-:W-:Y:S02]  /*15c70*/  MOV R76, 0x1f ;  /* 0x0000001f004c7802 */ /* 0x000fe40000000f00 */
[----:B------:R-:W-:Y:S02]  /*15c80*/  MOV R65, 0xffffffff ;  /* 0xffffffff00417802 */ /* 0x000fe40000000f00 */
[----:B------:R-:W-:-:S02]  /*15c90*/  MOV R64, 0x15cb0 ;  /* 0x00015cb000407802 */ /* 0x000fc40000000f00 */
[----:B------:R-:W-:Y:S05]  /*15ca0*/  CALL.REL.NOINC `($__internal_21_$__cuda_sm70_shflsync_down) ;  /* 0x000002f000007944 */ /* 0x000fea0003c00000 */
[----:B-1----:R-:W-:Y:S01]  /*15cb0*/  MOV R74, R66 ;  /* 0x00000042004a7202 */ /* 0x002fe20000000f00 */
[----:B------:R-:W-:Y:S01]  /*15cc0*/  HFMA2.MMA R66, -RZ, RZ, 0, 5.9604644775390625e-08 ;  /* 0x00000001ff427435 */ /* 0x000fe200000001ff */
[----:B------:R-:W-:-:S02]  /*15cd0*/  MOV R75, R68 ;  /* 0x00000044004b7202 */ /* 0x000fc40000000f00 */
[----:B------:R-:W-:Y:S02]  /*15ce0*/  MOV R76, 0x1f ;  /* 0x0000001f004c7802 */ /* 0x000fe40000000f00 */
[----:B------:R-:W-:Y:S02]  /*15cf0*/  MOV R65, 0xffffffff ;  /* 0xffffffff00417802 */ /* 0x000fe40000000f00 */
[----:B------:R-:W-:Y:S02]  /*15d00*/  MOV R64, 0x15d20 ;  /* 0x00015d2000407802 */ /* 0x000fe40000000f00 */
[----:B------:R-:W-:Y:S05]  /*15d10*/  CALL.REL.NOINC `($__internal_21_$__cuda_sm70_shflsync_down) ;  /* 0x0000028000007944 */ /* 0x000fea0003c00000 */
[----:B-1----:R-:W-:Y:S01]  /*15d20*/  MOV R68, R66 ;  /* 0x0000004200447202 */ /* 0x002fe20000000f00 */
[----:B------:R-:W-:Y:S01]  /*15d30*/  HFMA2.MMA R66, -RZ, RZ, 0, 5.9604644775390625e-08 ;  /* 0x00000001ff427435 */ /* 0x000fe200000001ff */
[----:B------:R-:W-:Y:S02]  /*15d40*/  MOV R75, R72 ;  /* 0x00000048004b7202 */ /* 0x000fe40000000f00 */
[----:B------:R-:W-:Y:S02]  /*15d50*/  MOV R76, 0x1f ;  /* 0x0000001f004c7802 */ /* 0x000fe40000000f00 */
[----:B------:R-:W-:-:S02]  /*15d60*/  MOV R65, 0xffffffff ;  /* 0xffffffff00417802 */ /* 0x000fc40000000f00 */
[----:B------:R-:W-:Y:S02]  /*15d70*/  MOV R64, 0x15d90 ;  /* 0x00015d9000407802 */ /* 0x000fe40000000f00 */
[----:B------:R-:W-:Y:S05]  /*15d80*/  CALL.REL.NOINC `($__internal_21_$__cuda_sm70_shflsync_down) ;  /* 0x0000021000007944 */ /* 0x000fea0003c00000 */
        /* <DEDUP_REMOVED lines=12> */
[----:B------:R-:W-:Y:S05]  /*15e50*/  CALL.REL.NOINC `($__internal_22_$__cuda_sm70_shflsync_idx_p) ;  /* 0x0000018000007944 */ /* 0x000fea0003c00000 */
        /* <DEDUP_REMOVED lines=8> */
[----:B------:R-:W-:Y:S02]  /*15ee0*/  MOV R64, R62 ;  /* 0x0000003e00407202 */ /* 0x000fe40000000f00 */
[----:B------:R-:W-:-:S02]  /*15ef0*/  MOV R247, 0xffffffff ;  /* 0xffffffff00f77802 */ /* 0x000fc40000000f00 */
        /* <DEDUP_REMOVED lines=9> */
[----:B0-----:R-:W-:Y:S05]  /*15f90*/  BRA `(.L_x_906) ;  /* 0xffff714000007947 */ /* 0x001fea000383ffff */
        .weak           $__internal_21_$__cuda_sm70_shflsync_down
        .type           $__internal_21_$__cuda_sm70_shflsync_down,@function
        .size           $__internal_21_$__cuda_sm70_shflsync_down,($__internal_22_$__cuda_sm70_shflsync_idx_p - $__internal_21_$__cuda_sm70_shflsync_down)
$__internal_21_$__cuda_sm70_shflsync_down:
[----:B------:R-:W-:Y:S04]  /*15fa0*/  WARPSYNC R65 ;  /* 0x0000004100007348 */ /* 0x000fe80003800000 */
[----:B------:R0:W1:Y:S02]  /*15fb0*/  SHFL.DOWN PT, R66, R75, R66, R76 ;  /* 0x080000424b427389 */ /* 0x00006400000e004c */
[----:B0-----:R-:W-:-:S06]  /*15fc0*/  HFMA2.MMA R65, -RZ, RZ, 0, 0 ;  /* 0x00000000ff417435 */ /* 0x001fcc00000001ff */
[----:B------:R-:W-:Y:S05]  /*15fd0*/  RET.REL.NODEC R64 `(_Z25selective_scan_bwd_kernelI32Selective_Scan_bwd_kernel_traitsILi128ELi16ELb0ELb0ELb1ELb1ELb1EN3c104HalfENS1_7complexIfEEEEv12SSMParamsBwd) ;  /* 0xfffea02040007950 */ /* 0x000fea0003c3ffff */
        .weak           $__internal_22_$__cuda_sm70_shflsync_idx_p
        .type           $__internal_22_$__cuda_sm70_shflsync_idx_p,@function
        .size           $__internal_22_$__cuda_sm70_shflsync_idx_p,($__internal_23_$__cuda_sm70_shflsync_up - $__internal_22_$__cuda_sm70_shflsync_idx_p)
$__internal_22_$__cuda_sm70_shflsync_idx_p:
[----:B------:R-:W-:Y:S01]  /*15fe0*/  MOV R147, 0x1f ;  /* 0x0000001f00937802 */ /* 0x000fe20000000f00 */
[----:B------:R-:W-:Y:S04]  /*15ff0*/  WARPSYNC R247 ;  /* 0x000000f700007348 */ /* 0x000fe80003800000 */
[----:B------:R0:W1:Y:S04]  /*16000*/  SHFL.IDX PT, R66, R64, R66, R147 ;  /* 0x0000004240427389 */ /* 0x00006800000e0093 */
[----:B0-----:R-:W0:Y:S01]  /*16010*/  S2R R147, SR_LANEID ;  /* 0x0000000000937919 */ /* 0x001e220000000000 */
[----:B------:R-:W-:Y:S01]  /*16020*/  MOV R64, R65 ;  /* 0x0000004100407202 */ /* 0x000fe20000000f00 */
[----:B------:R-:W-:-:S06]  /*16030*/  HFMA2.MMA R65, -RZ, RZ, 0, 0 ;  /* 0x00000000ff417435 */ /* 0x000fcc00000001ff */
[----:B------:R-:W-:Y:S05]  /*16040*/  RET.REL.NODEC R64 `(_Z25selective_scan_bwd_kernelI32Selective_Scan_bwd_kernel_traitsILi128ELi16ELb0ELb0ELb1ELb1ELb1EN3c104HalfENS1_7complexIfEEEEv12SSMParamsBwd) ;  /* 0xfffe9fb040007950 */ /* 0x000fea0003c3ffff */
        .weak           $__internal_23_$__cuda_sm70_shflsync_up
        .type           $__internal_23_$__cuda_sm70_shflsync_up,@function
        .size           $__internal_23_$__cuda_sm70_shflsync_up,(.L_x_14455 - $__internal_23_$__cuda_sm70_shflsync_up)
$__internal_23_$__cuda_sm70_shflsync_up:
[----:B------:R-:W-:Y:S01]  /*16050*/  MOV R65, 0x0 ;  /* 0x0000000000417802 */ /* 0x000fe20000000f00 */
[----:B------:R-:W-:Y:S04]  /*16060*/  WARPSYNC R66 ;  /* 0x0000004200007348 */ /* 0x000fe80003800000 */
[----:B------:R0:W1:Y:S01]  /*16070*/  SHFL.UP PT, R66, R75, R70, R73 ;  /* 0x040000464b427389 */ /* 0x00006200000e0049 */
[----:B------:R-:W-:Y:S05]  /*16080*/  RET.REL.NODEC R64 `(_Z25selective_scan_bwd_kernelI32Selective_Scan_bwd_kernel_traitsILi128ELi16ELb0ELb0ELb1ELb1ELb1EN3c104HalfENS1_7complexIfEEEEv12SSMParamsBwd) ;  /* 0xfffe9f7040007950 */ /* 0x000fea0003c3ffff */
.L_x_907:
        /* <DEDUP_REMOVED lines=15> */
.L_x_14455:


//--------------------- .text._Z25selective_scan_bwd_kernelI32Selective_Scan_bwd_kernel_traitsILi128ELi16ELb0ELb1ELb0ELb0ELb0EN3c104HalfENS1_7complexIfEEEEv12SSMParamsBwd --------------------------
	.section	.text._Z25selective_scan_bwd_kernelI32Selective_Scan_bwd_kernel_traitsILi128ELi16ELb0ELb1ELb0ELb0ELb0EN3c104HalfENS1_7complexIfEEEEv12SSMParamsBwd,"ax",@progbits
	.sectioninfo	@"SHI_REGISTERS=255"
	.align	128
        .global         _Z25selective_scan_bwd_kernelI32Selective_Scan_bwd_kernel_traitsILi128ELi16ELb0ELb1ELb0ELb0ELb0EN3c104HalfENS1_7complexIfEEEEv12SSMParamsBwd
        .type           _Z25selective_scan_bwd_kernelI32Selective_Scan_bwd_kernel_traitsILi128ELi16ELb0ELb1ELb0ELb0ELb0EN3c104HalfENS1_7complexIfEEEEv12SSMParamsBwd,@function
        .size           _Z25selective_scan_bwd_kernelI32Selective_Scan_bwd_kernel_traitsILi128ELi16ELb0ELb1ELb0ELb0ELb0EN3c104HalfENS1_7complexIfEEEEv12SSMParamsBwd,(.L_x_14458 - _Z25selective_scan_bwd_kernelI32Selective_Scan_bwd_kernel_traitsILi128ELi16ELb0ELb1ELb0ELb0ELb0EN3c104HalfENS1_7complexIfEEEEv12SSMParamsBwd)
        .other          _Z25selective_scan_bwd_kernelI32Selective_Scan_bwd_kernel_traitsILi128ELi16ELb0ELb1ELb0ELb0ELb0EN3c104HalfENS1_7complexIfEEEEv12SSMParamsBwd,@"STO_CUDA_ENTRY STV_DEFAULT"
_Z25selective_scan_bwd_kernelI32Selective_Scan_bwd_kernel_traitsILi128ELi16ELb0ELb1ELb0ELb0ELb0EN3c104HalfENS1_7complexIfEEEEv12SSMParamsBwd:
.text._Z25selective_scan_bwd_kernelI32Selective_Scan_bwd_kernel_traitsILi128ELi16ELb0ELb1ELb0ELb0ELb0EN3c104HalfENS1_7complexIfEEEEv12SSMParamsBwd:
        /* <DEDUP_REMOVED lines=49> */
[----:B------:R-:W-:Y:S02]  /*0310*/  UIADD3 UR13, UR13, UR4, URZ ;  /* 0x000000040d0d7290 */ /* 0x000fe4000fffe03f */
[----:B------:R-:W-:Y:S01]  /*0320*/  UISETP.NE.AND.EX UP1, UPT, URZ, UR7, UPT, UP1 ;  /* 0x000000073f00728c */ /* 0x000fe2000bf25310 */
[----:B0-----:R-:W2:Y:S01]  /*0330*/  MUFU.RCP R0, R0 ;  /* 0x0000000000007308 */ /* 0x001ea20000001000 */
[----:B------:R-:W-:Y:S02]  /*0340*/  UMOV UR4, URZ ;  /* 0x0000003f00047c82 */ /* 0x000fe40008000000 */
[----:B------:R-:W-:Y:S02]  /*0350*/  UISETP.NE.AND.EX UP2, UPT, URZ, UR27, UPT, UP2 ;  /* 0x0000001b3f00728c */ /* 0x000fe4000bf45320 */
[----:B------:R-:W-:-:S02]  /*0360*/  UIMAD UR22, UR36, UR8, URZ ;  /* 0x00000008241672a4 */ /* 0x000fc4000f8e023f */
[----:B------:R-:W-:Y:S02]  /*0370*/  UIMAD.WIDE.U32 UR18, UR33, UR8, URZ ;  /* 0x00000008211272a5 */ /* 0x000fe4000f8e003f */
[----:B------:R-:W-:Y:S02]  /*0380*/  UIMAD UR22, UR33, UR9, UR22 ;  /* 0x00000009211672a4 */ /* 0x000fe4000f8e0216 */
[----:B------:R-:W-:Y:S02]  /*0390*/  UMOV UR8, URZ ;  /* 0x0000003f00087c82 */ /* 0x000fe40008000000 */
[----:B------:R-:W-:Y:S02]  /*03a0*/  @UP1 ULEA UR8, UP3, UR16, UR6, 0x2 ;  /* 0x0000000610081291 */ /* 0x000fe4000f86103f */
        /* <DEDUP_REMOVED lines=16> */
[----:B------:R-:W-:Y:S02]  /*04b0*/  UIADD3 UR15, UR15, UR24, URZ ;  /* 0x000000180f0f7290 */ /* 0x000fe4000fffe03f */
[----:B------:R-:W-:Y:S02]  /*04c0*/  UIMAD UR21, UR16, UR27, UR21 ;  /* 0x0000001b101572a4 */ /* 0x000fe4000f8e0215 */
[----:B------:R-:W-:Y:S02]  /*04d0*/  UIMAD.WIDE.U32 UR12, UR16, UR26, UR12 ;  /* 0x0000001a100c72a5 */ /* 0x000fe4000f8e000c */
[----:B------:R-:W-:-:S02]  /*04e0*/  ULDC UR35, c[0x0][0x178] ;  /* 0x00005e0000237ab9 */ /* 0x000fc40000000800 */
[----:B------:R-:W-:Y:S02]  /*04f0*/  ULDC.64 UR26, c[0x0][0x1e8] ;  /* 0x00007a00001a7ab9 */ /* 0x000fe40000000a00 */
[----:B------:R-:W-:Y:S02]  /*0500*/  UIMAD UR24, UR17, UR26, URZ ;  /* 0x0000001a111872a4 */ /* 0x000fe4000f8e023f */
[----:B------:R-:W-:Y:S02]  /*0510*/  UIMAD.WIDE.U32 UR14, UR16, UR26, UR14 ;  /* 0x0000001a100e72a5 */ /* 0x000fe4000f8e000e */
[----:B------:R-:W-:Y:S02]  /*0520*/  ULEA UR26, UR29, 0xfffff800, 0xb ;  /* 0xfffff8001d1a7891 */ /* 0x000fe4000f8e583f */
[----:B------:R-:W-:Y:S02]  /*0530*/  UIMAD UR28, UR16, UR27, UR24 ;  /* 0x0000001b101c72a4 */ /* 0x000fe4000f8e0218 */
[----:B------:R-:W-:-:S02]  /*0540*/  USHF.R.S32.HI UR27, URZ, 0x1f, UR26 ;  /* 0x0000001f3f1b7899 */ /* 0x000fc4000801141a */
[----:B------:R-:W-:Y:S02]  /*0550*/  UIADD3 UR24, UP4, UR26, UR14, URZ ;  /* 0x0000000e1a187290 */ /* 0x000fe4000ff9e03f */
[----:B------:R-:W-:Y:S02]  /*0560*/  UIADD3 UR11, UR11, UR20, URZ ;  /* 0x000000140b0b7290 */ /* 0x000fe4000fffe03f */
[----:B0-----:R-:W-:Y:S02]  /*0570*/  UIADD3 UR25, URZ, -UR5, URZ ;  /* 0x800000053f197290 */ /* 0x001fe4000fffe03f */
[----:B------:R-:W-:Y:S02]  /*0580*/  UIADD3.X UR14, UR27, UR15, UR28, UP4, !UPT ;  /* 0x0000000f1b0e7290 */ /* 0x000fe4000a7fe41c */
[----:B------:R-:W-:Y:S02]  /*0590*/  UIMAD UR25, UR25, UR32, URZ ;  /* 0x00000020191972a4 */ /* 0x000fe4000f8e023f */
[----:B------:R-:W-:-:S02]  /*05a0*/  ULDC UR20, c[0x0][0x164] ;  /* 0x0000590000147ab9 */ /* 0x000fc40000000800 */
[----:B------:R-:W-:-:S04]  /*05b0*/  UIMAD.WIDE.U32 UR4, UR5, UR25, UR4 ;  /* 0x00000019050472a5 */ /* 0x000fc8000f8e0004 */
[----:B--2---:R-:W-:-:S07]  /*05c0*/  UIMAD.WIDE.U32 UR4, UR5, UR23, URZ ;  /* 0x00000017050472a5 */ /* 0x004fce000f8e003f */
[----:B------:R-:W-:Y:S02]  /*05d0*/  UMOV UR25, UR5 ;  /* 0x0000000500197c82 */ /* 0x000fe40008000000 */
[----:B------:R-:W-:Y:S02]  /*05e0*/  UIADD3 UR4, -UR25, URZ, URZ ;  /* 0x0000003f19047290 */ /* 0x000fe4000fffe13f */
[----:B------:R-:W-:Y:S02]  /*05f0*/  UIADD3 UR5, UR19, UR22, URZ ;  /* 0x0000001613057290 */ /* 0x000fe4000fffe03f */
[----:B------:R-:W-:Y:S02]  /*0600*/  UIMAD UR23, UR32, UR4, UR23 ;  /* 0x00000004201772a4 */ /* 0x000fe4000f8e0217 */
[----:B------:R-:W-:Y:S02]  /*0610*/  UIMAD UR4, UR17, UR38, URZ ;  /* 0x00000026110472a4 */ /* 0x000fe4000f8e023f */
[----:B------:R-:W-:-:S02]  /*0620*/  UISETP.GT.U32.AND UP1, UPT, UR32, UR23, UPT ;  /* 0x000000172000728c */ /* 0x000fc4000bf24070 */
[----:B------:R-:W-:Y:S02]  /*0630*/  UIADD3 UR22, UP2, UR26, UR12, URZ ;  /* 0x0000000c1a167290 */ /* 0x000fe4000ff5e03f */
[----:B------:R-:W-:Y:S02]  /*0640*/  UIMAD UR34, UR16, UR39, UR4 ;  /* 0x00000027102272a4 */ /* 0x000fe4000f8e0204 */
[----:B------:R-:W-:Y:S02]  /*0650*/  UIADD3.X UR21, UR27, UR13, UR21, UP2, !UPT ;  /* 0x0000000d1b157290 */ /* 0x000fe400097fe415 */
[----:B------:R-:W-:Y:S02]  /*0660*/  UMOV UR4, UR18 ;  /* 0x0000001200047c82 */ /* 0x000fe40008000000 */
[----:B------:R-:W-:Y:S02]  /*0670*/  UIMAD.WIDE.U32 UR4, UR16, UR38, UR4 ;  /* 0x00000026100472a5 */ /* 0x000fe4000f8e0004 */
[----:B------:R-:W-:-:S02]  /*0680*/  @!UP1 UIADD3 UR23, UR23, -UR32, URZ ;  /* 0x8000002017179290 */ /* 0x000fc4000fffe03f */
[----:B------:R-:W-:Y:S02]  /*0690*/  ULDC.64 UR38, c[0x0][0x240] ;  /* 0x0000900000267ab9 */ /* 0x000fe40000000a00 */
[----:B------:R-:W-:Y:S02]  /*06a0*/  UISETP.GE.U32.AND UP2, UPT, UR23, UR32, UPT ;  /* 0x000000201700728c */ /* 0x000fe4000bf46070 */
[----:B------:R-:W-:Y:S02]  /*06b0*/  ULEA UR19, UP3, UR22, UR38, 0x1 ;  /* 0x0000002616137291 */ /* 0x000fe4000f86083f */
[----:B------:R-:W-:Y:S02]  /*06c0*/  ULOP3.LUT UR18, UR16, UR35, URZ, 0x3c, !UPT ;  /* 0x0000002310127292 */ /* 0x000fe4000f8e3c3f */
[----:B------:R-:W-:Y:S02]  /*06d0*/  @!UP1 UIADD3 UR25, UR25, 0x1, URZ ;  /* 0x0000000119199890 */ /* 0x000fe4000fffe03f */
[----:B------:R-:W-:-:S02]  /*06e0*/  ULEA.HI.X UR22, UR22, UR39, UR21, 0x1, UP3 ;  /* 0x0000002716167291 */ /* 0x000fc400098f0c15 */
[----:B------:R-:W-:Y:S02]  /*06f0*/  UISETP.GE.AND UP3, UPT, UR18, URZ, UPT ;  /* 0x0000003f1200728c */ /* 0x000fe4000bf66270 */
[----:B------:R-:W-:Y:S02]  /*0700*/  UISETP.NE.AND UP1, UPT, URZ, UR35, UPT ;  /* 0x000000233f00728c */ /* 0x000fe4000bf25270 */
[----:B------:R-:W-:Y:S02]  /*0710*/  @UP2 UIADD3 UR25, UR25, 0x1, URZ ;  /* 0x0000000119192890 */ /* 0x000fe4000fffe03f */
[----:B------:R-:W-:Y:S02]  /*0720*/  ULDC.64 UR12, c[0x0][0x248] ;  /* 0x00009200000c7ab9 */ /* 0x000fe40000000a00 */
[----:B------:R-:W-:Y:S02]  /*0730*/  ULEA UR23, UP4, UR24, UR12, 0x1 ;  /* 0x0000000c18177291 */ /* 0x000fe4000f88083f */
[----:B------:R-:W-:-:S02]  /*0740*/  UIADD3 UR26, UP2, UR26, UR4, URZ ;  /* 0x000000041a1a7290 */ /* 0x000fc4000ff5e03f */
[----:B------:R-:W-:Y:S02]  /*0750*/  UMOV UR18, UR25 ;  /* 0x0000001900127c82 */ /* 0x000fe40008000000 */
[----:B------:R-:W-:Y:S02]  /*0760*/  @!UP3 UIADD3 UR18, -UR18, URZ, URZ ;  /* 0x0000003f1212b290 */ /* 0x000fe4000fffe13f */
[----:B------:R-:W-:Y:S02]  /*0770*/  @!UP1 ULOP3.LUT UR18, URZ, UR35, URZ, 0x33, !UPT ;  /* 0x000000233f129292 */ /* 0x000fe4000f8e333f */
[----:B------:R-:W-:Y:S02]  /*0780*/  ULEA.HI.X UR24, UR24, UR13, UR14, 0x1, UP4 ;  /* 0x0000000d18187291 */ /* 0x000fe4000a0f0c0e */
[----:B------:R-:W-:Y:S02]  /*0790*/  USHF.R.S32.HI UR37, URZ, 0x1f, UR18 ;  /* 0x0000001f3f257899 */ /* 0x000fe40008011412 */
[----:B------:R-:W-:-:S02]  /*07a0*/  ULDC.64 UR12, c[0x0][0x308] ;  /* 0x0000c200000c7ab9 */ /* 0x000fc40000000a00 */
[----:B------:R-:W-:Y:S02]  /*07b0*/  UIADD3.X UR4, UR27, UR5, UR34, UP2, !UPT ;  /* 0x000000051b047290 */ /* 0x000fe400097fe422 */
[----:B------:R-:W-:Y:S02]  /*07c0*/  ULEA UR25, UP1, UR26, UR12, 0x1 ;  /* 0x0000000c1a197291 */ /* 0x000fe4000f82083f */
[----:B------:R-:W-:Y:S02]  /*07d0*/  ULDC.64 UR14, c[0x0][0x1a8] ;  /* 0x00006a00000e7ab9 */ /* 0x000fe40000000a00 */
[----:B------:R-:W-:Y:S02]  /*07e0*/  UIMAD UR5, UR37, UR14, URZ ;  /* 0x0000000e250572a4 */ /* 0x000fe4000f8e023f */
[----:B------:R-:W-:Y:S02]  /*07f0*/  ULEA.HI.X UR26, UR26, UR13, UR4, 0x1, UP1 ;  /* 0x0000000d1a1a7291 */ /* 0x000fe400088f0c04 */
[----:B------:R-:W-:-:S02]  /*0800*/  UIMAD.WIDE.U32 UR12, UR18, UR14, UR10 ;  /* 0x0000000e120c72a5 */ /* 0x000fc4000f8e000a */
[----:B------:R-:W-:Y:S02]  /*0810*/  ULEA UR14, UR29, 0xfffff000, 0xc ;  /* 0xfffff0001d0e7891 */ /* 0x000fe4000f8e603f */
[----:B------:R-:W-:Y:S02]  /*0820*/  UIMAD UR15, UR18, UR15, UR5 ;  /* 0x0000000f120f72a4 */ /* 0x000fe4000f8e0205 */
[----:B------:R-:W-:Y:S02]  /*0830*/  UIADD3 UR28, UP1, UR14, UR12, URZ ;  /* 0x0000000c0e1c7290 */ /* 0x000fe4000ff3e03f */
[----:B------:R-:W-:Y:S02]  /*0840*/  UIADD3 UR15, UR13, UR15, URZ ;  /* 0x0000000f0d0f7290 */ /* 0x000fe4000fffe03f */
[----:B------:R-:W-:Y:S02]  /*0850*/  ULDC.64 UR10, c[0x0][0x228] ;  /* 0x00008a00000a7ab9 */ /* 0x000fe40000000a00 */
[----:B------:R-:W-:-:S02]  /*0860*/  ULEA UR27, UP2, UR28, UR10, 0x1 ;  /* 0x0000000a1c1b7291 */ /* 0x000fc4000f84083f */
[----:B------:R-:W-:Y:S02]  /*0870*/  ULEA.HI.X.SX32 UR14, UR14, UR15, 0x1, UP1 ;  /* 0x0000000f0e0e7291 */ /* 0x000fe400088f0e3f */
[----:B------:R-:W-:Y:S02]  /*0880*/  @UP0 UIMAD UR10, UR33, UR20, UR16 ;  /* 0x00000014210a02a4 */ /* 0x000fe4000f8e0210 */
[----:B------:R-:W-:Y:S02]  /*0890*/  UISETP.GE.AND UP1, UPT, UR29, 0x1, UPT ;  /* 0x000000011d00788c */ /* 0x000fe4000bf26270 */
[----:B------:R-:W-:Y:S02]  /*08a0*/  UMOV UR4, URZ ;  /* 0x0000003f00047c82 */ /* 0x000fe40008000000 */
[----:B------:R-:W-:Y:S02]  /*08b0*/  @UP0 UIMAD UR12, UR10, UR29, URZ ;  /* 0x0000001d0a0c02a4 */ /* 0x000fe4000f8e023f */
[----:B------:R-:W-:-:S02]  /*08c0*/  ULDC UR13, c[0x0][0x16c] ;  /* 0x00005b00000d7ab9 */ /* 0x000fc40000000800 */
[----:B------:R-:W-:Y:S02]  /*08d0*/  @UP0 UIMAD UR12, UR12, UR13, URZ ;  /* 0x0000000d0c0c02a4 */ /* 0x000fe4000f8e023f */
[----:B------:R-:W-:Y:S02]  /*08e0*/  ULEA.HI.X UR28, UR28, UR11, UR14, 0x1, UP2 ;  /* 0x0000000b1c1c7291 */ /* 0x000fe400090f0c0e */
[----:B------:R-:W-:Y:S02]  /*08f0*/  @UP0 UMOV UR13, 0x10 ;  /* 0x00000010000d0882 */ /* 0x000fe40000000000 */
[----:B------:R-:W-:Y:S02]  /*0900*/  ULDC.64 UR10, c[0x0][0x260] ;  /* 0x00009800000a7ab9 */ /* 0x000fe40000000a00 */
[----:B------:R-:W-:Y:S02]  /*0910*/  @UP0 UIMAD.WIDE UR10, UR12, UR13, UR10 ;  /* 0x0000000d0c0a02a5 */ /* 0x000fe4000f8e020a */
[----:B------:R-:W-:-:S02]  /*0920*/  UMOV UR5, URZ ;  /* 0x0000003f00057c82 */ /* 0x000fc40008000000 */
[----:B------:R-:W-:Y:S02]  /*0930*/  UMOV UR12, UR8 ;  /* 0x00000008000c7c82 */ /* 0x000fe40008000000 */
[----:B------:R-:W-:Y:S02]  /*0940*/  UMOV UR13, UR9 ;  /* 0x00000009000d7c82 */ /* 0x000fe40008000000 */
[----:B------:R-:W-:Y:S02]  /*0950*/  UMOV UR14, UR6 ;  /* 0x00000006000e7c82 */ /* 0x000fe40008000000 */
        /* <DEDUP_REMOVED lines=15> */
.L_x_1015:
        /* <DEDUP_REMOVED lines=272> */
[----:B------:R-:W2:Y:S01]  /*1b50*/  @!P2 LDG.E.U16 R20, [R2.64+0x40] ;  /* 0x0000401e0214a981 */ /* 0x000ea2000c1e1500 */
[----:B------:R-:W-:-:S03]  /*1b60*/  ISETP.GE.AND P2, PT, R32, R39, PT ;  /* 0x000000272000720c */ /* 0x000fc60003f46270 */
[----:B------:R-:W3:Y:S01]  /*1b70*/  @!P1 LDG.E.U16 R21, [R2.64+0x100] ;  /* 0x0001001e02159981 */ /* 0x000ee2000c1e1500 */
[----:B------:R-:W-:-:S03]  /*1b80*/  ISETP.GE.AND P1, PT, R120, R39, PT ;  /* 0x000000277800720c */ /* 0x000fc60003f26270 */
[----:B------:R-:W4:Y:S01]  /*1b90*/  @!P4 LDG.E.U16 R23, [R2.64+0x80] ;  /* 0x0000801e0217c981 */ /* 0x000f22000c1e1500 */
[----:B------:R-:W-:-:S03]  /*1ba0*/  ISETP.GE.AND P4, PT, R34, R39, PT ;  /* 0x000000272200720c */ /* 0x000fc60003f86270 */
[----:B------:R-:W5:Y:S01]  /*1bb0*/  @!P0 LDG.E.U16 R22, [R2.64+0xc0] ;  /* 0x0000c01e02168981 */ /* 0x000f62000c1e1500 */
[----:B------:R-:W-:-:S03]  /*1bc0*/  ISETP.GE.AND P0, PT, R36, R39, PT ;  /* 0x000000272400720c */ /* 0x000fc60003f06270 */
[----:B------:R-:W2:Y:S01]  /*1bd0*/  @!P6 LDG.E.U16 R25, [R2.64+0x140] ;  /* 0x0001401e0219e981 */ /* 0x000ea2000c1e1500 */
[----:B------:R-:W-:-:S03]  /*1be0*/  ISETP.GE.AND P6, PT, R38, R39, PT ;  /* 0x000000272600720c */ /* 0x000fc60003fc6270 */
[----:B------:R-:W2:Y:S01]  /*1bf0*/  @!P5 LDG.E.U16 R24, [R2.64+0x180] ;  /* 0x0001801e0218d981 */ /* 0x000ea2000c1e1500 */
[----:B------:R-:W-:-:S03]  /*1c00*/  ISETP.GE.AND P5, PT, R40, R39, PT ;  /* 0x000000272800720c */ /* 0x000fc60003fa6270 */
[----:B------:R-:W2:Y:S01]  /*1c10*/  @!P3 LDG.E.U16 R27, [R2.64+0x1c0] ;  /* 0x0001c01e021bb981 */ /* 0x000ea2000c1e1500 */
[----:B------:R-:W-:-:S03]  /*1c20*/  ISETP.GE.AND P3, PT, R42, R39, PT ;  /* 0x000000272a00720c */ /* 0x000fc60003f66270 */
[----:B------:R-:W2:Y:S01]  /*1c30*/  @!P2 LDG.E.U16 R26, [R2.64+0x200] ;  /* 0x0002001e021aa981 */ /* 0x000ea2000c1e1500 */
[----:B------:R-:W-:-:S03]  /*1c40*/  ISETP.GE.AND P2, PT, R44, R39, PT ;  /* 0x000000272c00720c */ /* 0x000fc60003f46270 */
[----:B------:R-:W2:Y:S01]  /*1c50*/  @!P1 LDG.E.U16 R19, [R2.64] ;  /* 0x0000001e02139981 */ /* 0x000ea2000c1e1500 */
[----:B------:R-:W-:Y:S02]  /*1c60*/  ISETP.GE.AND P1, PT, R46, R39, PT ;  /* 0x000000272e00720c */ /* 0x000fe40003f26270 */
[----:B------:R-:W-:Y:S01]  /*1c70*/  PRMT R32, RZ, 0x7610, R32 ;  /* 0x00007610ff207816 */ /* 0x000fe20000000020 */
[----:B------:R-:W3:Y:S04]  /*1c80*/  @!P4 LDG.E.U16 R29, [R2.64+0x240] ;  /* 0x0002401e021dc981 */ /* 0x000ee8000c1e1500 */
[----:B------:R-:W3:Y:S04]  /*1c90*/  @!P0 LDG.E.U16 R28, [R2.64+0x280] ;  /* 0x0002801e021c8981 */ /* 0x000ee8000c1e1500 */
[----:B------:R-:W3:Y:S04]  /*1ca0*/  @!P6 LDG.E.U16 R31, [R2.64+0x2c0] ;  /* 0x0002c01e021fe981 */ /* 0x000ee8000c1e1500 */
[----:B------:R-:W3:Y:S04]  /*1cb0*/  @!P5 LDG.E.U16 R30, [R2.64+0x300] ;  /* 0x0003001e021ed981 */ /* 0x000ee8000c1e1500 */
[----:B------:R-:W3:Y:S04]  /*1cc0*/  @!P3 LDG.E.U16 R33, [R2.64+0x340] ;  /* 0x0003401e0221b981 */ /* 0x000ee8000c1e1500 */
[----:B------:R-:W3:Y:S04]  /*1cd0*/  @!P2 LDG.E.U16 R32, [R2.64+0x380] ;  /* 0x0003801e0220a981 */ /* 0x000ee8000c1e1500 */
[----:B------:R-:W3:Y:S01]  /*1ce0*/  @!P1 LDG.E.U16 R35, [R2.64+0x3c0] ;  /* 0x0003c01e02239981 */ /* 0x000ee2000c1e1500 */
[----:B------:R-:W-:-:S02]  /*1cf0*/  HFMA2.MMA R117, -RZ, RZ, 0, 0 ;  /* 0x00000000ff757435 */ /* 0x000fc400000001ff */
[----:B------:R-:W-:Y:S01]  /*1d00*/  HFMA2.MMA R215, -RZ, RZ, 0, 0 ;  /* 0x00000000ffd77435 */ /* 0x000fe200000001ff */
[----:B------:R-:W-:Y:S01]  /*1d10*/  MOV R216, RZ ;  /* 0x000000ff00d87202 */ /* 0x000fe20000000f00 */
[----:B------:R-:W-:Y:S01]  /*1d20*/  CS2R R210, SRZ ;  /* 0x0000000000d27805 */ /* 0x000fe2000001ff00 */
[----:B------:R-:W-:Y:S01]  /*1d30*/  MOV R212, RZ ;  /* 0x000000ff00d47202 */ /* 0x000fe20000000f00 */
        /* <DEDUP_REMOVED lines=76> */
[----:B------:R-:W-:Y:S02]  /*2200*/  HADD2.F32 R29, -RZ, R156.H0_H0 ;  /* 0x2000009cff1d7230 */ /* 0x000fe40000004100 */
[----:B---3--:R-:W-:Y:S01]  /*2210*/  HADD2.F32 R19, -RZ, R19.H0_H0 ;  /* 0x20000013ff137230 */ /* 0x008fe20000004100 */
[----:B------:R-:W-:Y:S01]  /*2220*/  FFMA.FTZ R28, R3, R30, R28 ;  /* 0x0000001e031c7223 */ /* 0x000fe2000001001c */
[----:B------:R-:W-:Y:S02]  /*2230*/  HADD2.F32 R30, -RZ, R155.H0_H0 ;  /* 0x2000009bff1e7230 */ /* 0x000fe40000004100 */
[----:B----4-:R-:W-:Y:S01]  /*2240*/  HADD2.F32 R20, -RZ, R20.H0_H0 ;  /* 0x20000014ff147230 */ /* 0x010fe20000004100 */
[----:B------:R-:W-:Y:S01]  /*2250*/  FFMA.FTZ R29, R19, R29, R28 ;  /* 0x0000001d131d7223 */ /* 0x000fe2000001001c */
[----:B------:R-:W-:-:S02]  /*2260*/  HADD2.F32 R28, -RZ, R118.H0_H0 ;  /* 0x20000076ff1c7230 */ /* 0x000fc40000004100 */
[----:B-----5:R-:W-:Y:S01]  /*2270*/  HADD2.F32 R21, -RZ, R21.H0_H0 ;  /* 0x20000015ff157230 */ /* 0x020fe20000004100 */
        /* <DEDUP_REMOVED lines=25> */
[----:B------:R-:W-:Y:S01]  /*2410*/  FADD.FTZ R116, R116, R116 ;  /* 0x0000007474747221 */ /* 0x000fe20000010000 */
[----:B------:R-:W-:Y:S01]  /*2420*/  HADD2.F32 R0, -RZ, R0.H0_H0 ;  /* 0x20000000ff007230 */ /* 0x000fe20000004100 */
[----:B------:R-:W-:Y:S01]  /*2430*/  ULEA.HI UR9, UR32, UR32, URZ, 0x1 ;  /* 0x0000002020097291 */ /* 0x000fe2000f8f083f */
[----:B------:R-:W-:Y:S01]  /*2440*/  HADD2.F32 R5, -RZ, R5.H0_H0 ;  /* 0x20000005ff057230 */ /* 0x000fe20000004100 */
[----:B------:R-:W-:Y:S01]  /*2450*/  FADD.FTZ R115, R115, R115 ;  /* 0x0000007373737221 */ /* 0x000fe20000010000 */
[----:B------:R-:W-:Y:S01]  /*2460*/  HADD2.F32 R6, -RZ, R6.H0_H0 ;  /* 0x20000006ff067230 */ /* 0x000fe20000004100 */
[----:B------:R-:W-:Y:S01]  /*2470*/  ULOP3.LUT UR9, UR9, 0xfffffe, URZ, 0xc0, !UPT ;  /* 0x00fffffe09097892 */ /* 0x000fe2000f8ec03f */
        /* <DEDUP_REMOVED lines=26> */
[----:B------:R-:W-:Y:S01]  /*2620*/  UIADD3 UR32, UR32, -UR9, URZ ;  /* 0x8000000920207290 */ /* 0x000fe2000fffe03f */
[----:B------:R-:W-:Y:S01]  /*2630*/  FADD.FTZ R101, R21, R21 ;  /* 0x0000001515657221 */ /* 0x000fe20000010000 */
[----:B------:R-:W-:Y:S01]  /*2640*/  UMOV UR7, URZ ;  /* 0x0000003f00077c82 */ /* 0x000fe20008000000 */
[----:B------:R-:W-:Y:S01]  /*2650*/  FADD.FTZ R100, R4, UR5 ;  /* 0x0000000504647e21 */ /* 0x000fe20008010000 */
[----:B------:R-:W-:Y:S01]  /*2660*/  UMOV UR8, URZ ;  /* 0x0000003f00087c82 */ /* 0x000fe20008000000 */
[----:B------:R-:W-:Y:S01]  /*2670*/  FADD.FTZ R99, R0, UR5 ;  /* 0x0000000500637e21 */ /* 0x000fe20008010000 */
[----:B------:R-:W-:Y:S01]  /*2680*/  UMOV UR9, URZ ;  /* 0x0000003f00097c82 */ /* 0x000fe20008000000 */
        /* <DEDUP_REMOVED lines=14> */
.L_x_1010:
[----:B------:R-:W-:Y:S02]  /*2770*/  ULDC.64 UR20, c[0x0][0x180] ;  /* 0x0000600000147ab9 */ /* 0x000fe40000000a00 */
[----:B------:R-:W-:Y:S02]  /*2780*/  UIMAD UR39, UR17, UR20, URZ ;  /* 0x00000014112772a4 */ /* 0x000fe4000f8e023f */
[----:B------:R-:W-:Y:S02]  /*2790*/  UIMAD.WIDE.U32 UR34, UR16, UR20, URZ ;  /* 0x00000014102272a5 */ /* 0x000fe4000f8e003f */
[----:B------:R-:W-:Y:S02]  /*27a0*/  UIMAD UR40, UR16, UR21, UR39 ;  /* 0x00000015102872a4 */ /* 0x000fe4000f8e0227 */
[----:B------:R-:W-:Y:S02]  /*27b0*/  USHF.R.S32.HI UR39, URZ, 0x1f, UR7 ;  /* 0x0000001f3f277899 */ /* 0x000fe40008011407 */
[----:B------:R-:W-:-:S02]  /*27c0*/  ULDC.64 UR20, c[0x0][0x188] ;  /* 0x0000620000147ab9 */ /* 0x000fc40000000a00 */
        /* <DEDUP_REMOVED lines=10> */
[----:B------:R-:W-:Y:S02]  /*2870*/  MOV R3, UR35 ;  /* 0x0000002300037c02 */ /* 0x000fe40008000f00 */
[----:B------:R-:W-:Y:S01]  /*2880*/  SHF.L.U32 R0, R122, 0x4, RZ ;  /* 0x000000047a007819 */ /* 0x000fe200000006ff */
[----:B------:R-:W-:-:S03]  /*2890*/  ULDC UR34, c[0x0][0x168] ;  /* 0x00005a0000227ab9 */ /* 0x000fc60000000800 */
[----:B------:R-:W2:Y:S01]  /*28a0*/  LDG.E.64 R2, [R2.64] ;  /* 0x0000001e02027981 */ /* 0x000ea2000c1e1b00 */
[----:B------:R-:W-:Y:S01]  /*28b0*/  LOP3.LUT R7, R0, 0xfffffe00, RZ, 0xc0, !PT ;  /* 0xfffffe0000077812 */ /* 0x000fe200078ec0ff */
[----:B------:R-:W-:Y:S01]  /*28c0*/  UIADD3 UR34, -UR38, UR34, URZ ;  /* 0x0000002226227290 */ /* 0x000fe2000fffe13f */
[----:B------:R-:W-:Y:S01]  /*28d0*/  MOV R9, UR7 ;  /* 0x0000000700097c02 */ /* 0x000fe20008000f00 */
[----:B------:R-:W-:Y:S01]  /*28e0*/  UIMAD UR20, UR39, UR20, URZ ;  /* 0x00000014271472a4 */ /* 0x000fe2000f8e023f */
[----:B------:R-:W-:Y:S01]  /*28f0*/  IADD3 R6, R7, R120, RZ ;  /* 0x0000007807067210 */ /* 0x000fe20007ffe0ff */
[----:B------:R-:W-:Y:S01]  /*2900*/  USHF.L.U32 UR34, UR34, 0x1, URZ ;  /* 0x0000000122227899 */ /* 0x000fe2000800063f */
[----:B------:R-:W-:Y:S01]  /*2910*/  PRMT R11, RZ, 0x7610, R11 ;  /* 0x00007610ff0b7816 */ /* 0x000fe2000000000b */
[----:B------:R-:W-:Y:S01]  /*2920*/  UIMAD UR20, UR7, UR21, UR20 ;  /* 0x00000015071472a4 */ /* 0x000fe2000f8e0214 */
[----:B------:R-:W-:Y:S02]  /*2930*/  IADD3 R0, R6, 0x20, RZ ;  /* 0x0000002006007810 */ /* 0x000fe40007ffe0ff */
[----:B------:R-:W-:-:S02]  /*2940*/  SHF.R.S32.HI R7, RZ, 0x1f, R6 ;  /* 0x0000001fff077819 */ /* 0x000fc40000011406 */
[----:B------:R-:W-:Y:S02]  /*2950*/  ISETP.GE.AND P4, PT, R0, UR34, PT ;  /* 0x0000002200007c0c */ /* 0x000fe4000bf86270 */
[C---:B------:R-:W-:Y:S01]  /*2960*/  IADD3 R0, R6.reuse, 0x40, RZ ;  /* 0x0000004006007810 */ /* 0x040fe20007ffe0ff */
[----:B------:R-:W-:Y:S01]  /*2970*/  IMAD.WIDE.U32 R8, R9, c[0x0][0x1a0], R6 ;  /* 0x0000680009087a25 */ /* 0x000fe200078e0006 */
[----:B------:R-:W-:Y:S02]  /*2980*/  ISETP.GE.AND P0, PT, R6, UR34, PT ;  /* 0x0000002206007c0c */ /* 0x000fe4000bf06270 */
[----:B------:R-:W-:Y:S02]  /*2990*/  ISETP.GE.AND P3, PT, R0, UR34, PT ;  /* 0x0000002200007c0c */ /* 0x000fe4000bf66270 */
[----:B------:R-:W-:Y:S02]  /*29a0*/  IADD3 R0, R6, 0x60, RZ ;  /* 0x0000006006007810 */ /* 0x000fe40007ffe0ff */
[----:B------:R-:W-:-:S02]  /*29b0*/  IADD3 R5, R9, UR20, RZ ;  /* 0x0000001409057c10 */ /* 0x000fc4000fffe0ff */
[----:B------:R-:W-:Y:S02]  /*29c0*/  ISETP.GE.AND P2, PT, R0, UR34, PT ;  /* 0x0000002200007c0c */ /* 0x000fe4000bf46270 */
[----:B------:R-:W-:Y:S02]  /*29d0*/  LEA R4, P5, R8, UR27, 0x1 ;  /* 0x0000001b08047c11 */ /* 0x000fe4000f8a08ff */
[C---:B------:R-:W-:Y:S02]  /*29e0*/  IADD3 R0, R6.reuse, 0x80, RZ ;  /* 0x0000008006007810 */ /* 0x040fe40007ffe0ff */
[----:B------:R-:W-:Y:S02]  /*29f0*/  IADD3 R9, R6, 0xc0, RZ ;  /* 0x000000c006097810 */ /* 0x000fe40007ffe0ff */
[----:B------:R-:W-:Y:S02]  /*2a00*/  LEA.HI.X R5, R8, UR28, R5, 0x1, P5 ;  /* 0x0000001c08057c11 */ /* 0x000fe4000a8f0c05 */
[----:B------:R-:W-:-:S02]  /*2a10*/  ISETP.GE.AND P1, PT, R0, UR34, PT ;  /* 0x0000002200007c0c */ /* 0x000fc4000bf26270 */
[C---:B------:R-:W-:Y:S01]  /*2a20*/  IADD3 R7, R6.reuse, 0xa0, RZ ;  /* 0x000000a006077810 */ /* 0x040fe20007ffe0ff */
[----:B------:R0:W3:Y:S01]  /*2a30*/  @!P0 LDG.E.U16 R11, [R4.64] ;  /* 0x0000001e040b8981 */ /* 0x0000e2000c1e1500 */
[----:B------:R-:W-:Y:S02]  /*2a40*/  PRMT R8, RZ, 0x7610, R8 ;  /* 0x00007610ff087816 */ /* 0x000fe40000000008 */
[C---:B------:R-:W-:Y:S02]  /*2a50*/  IADD3 R0, R6.reuse, 0xe0, RZ ;  /* 0x000000e006007810 */ /* 0x040fe40007ffe0ff */
[----:B------:R-:W-:Y:S02]  /*2a60*/  ISETP.GE.AND P5, PT, R9, UR34, PT ;  /* 0x0000002209007c0c */ /* 0x000fe4000bfa6270 */
[----:B------:R-:W-:Y:S01]  /*2a70*/  IADD3 R9, R6, 0x100, RZ ;  /* 0x0000010006097810 */ /* 0x000fe20007ffe0ff */
[----:B------:R0:W4:Y:S01]  /*2a80*/  @!P4 LDG.E.U16 R8, [R4.64+0x40] ;  /* 0x0000401e0408c981 */ /* 0x000122000c1e1500 */
[----:B------:R-:W-:-:S02]  /*2a90*/  ISETP.GE.AND P6, PT, R7, UR34, PT ;  /* 0x0000002207007c0c */ /* 0x000fc4000bfc6270 */
[----:B------:R-:W-:Y:S02]  /*2aa0*/  ISETP.GE.AND P0, PT, R0, UR34, PT ;  /* 0x0000002200007c0c */ /* 0x000fe4000bf06270 */
[----:B------:R-:W-:Y:S02]  /*2ab0*/  PRMT R7, RZ, 0x7610, R7 ;  /* 0x00007610ff077816 */ /* 0x000fe40000000007 */
[----:B------:R-:W-:Y:S02]  /*2ac0*/  PRMT R0, RZ, 0x7610, R0 ;  /* 0x00007610ff007816 */ /* 0x000fe40000000000 */
[----:B------:R-:W-:Y:S02]  /*2ad0*/  ISETP.GE.AND P4, PT, R9, UR34, PT ;  /* 0x0000002209007c0c */ /* 0x000fe4000bf86270 */
[C---:B------:R-:W-:Y:S01]  /*2ae0*/  IADD3 R9, R6.reuse, 0x120, RZ ;  /* 0x0000012006097810 */ /* 0x040fe20007ffe0ff */
[----:B------:R0:W3:Y:S01]  /*2af0*/  @!P3 LDG.E.U16 R7, [R4.64+0x80] ;  /* 0x0000801e0407b981 */ /* 0x0000e2000c1e1500 */
[----:B------:R-:W-:-:S02]  /*2b00*/  IADD3 R12, R6, 0x140, RZ ;  /* 0x00000140060c7810 */ /* 0x000fc40007ffe0ff */
[----:B------:R-:W-:Y:S01]  /*2b10*/  PRMT R10, RZ, 0x7610, R10 ;  /* 0x00007610ff0a7816 */ /* 0x000fe2000000000a */
[----:B------:R0:W3:Y:S01]  /*2b20*/  @!P2 LDG.E.U16 R0, [R4.64+0xc0] ;  /* 0x0000c01e0400a981 */ /* 0x0000e2000c1e1500 */
[----:B------:R-:W-:Y:S02]  /*2b30*/  ISETP.GE.AND P3, PT, R9, UR34, PT ;  /* 0x0000002209007c0c */ /* 0x000fe4000bf66270 */
[----:B------:R-:W-:Y:S02]  /*2b40*/  ISETP.GE.AND P2, PT, R12, UR34, PT ;  /* 0x000000220c007c0c */ /* 0x000fe4000bf46270 */
[C---:B------:R-:W-:Y:S01]  /*2b50*/  IADD3 R12, R6.reuse, 0x160, RZ ;  /* 0x00000160060c7810 */ /* 0x040fe20007ffe0ff */
[----:B------:R0:W3:Y:S01]  /*2b60*/  @!P1 LDG.E.U16 R10, [R4.64+0x100] ;  /* 0x0001001e040a9981 */ /* 0x0000e2000c1e1500 */
[----:B------:R-:W-:Y:S02]  /*2b70*/  PRMT R9, RZ, 0x7610, R9 ;  /* 0x00007610ff097816 */ /* 0x000fe40000000009 */
[----:B------:R-:W-:-:S02]  /*2b80*/  IADD3 R13, R6, 0x180, RZ ;  /* 0x00000180060d7810 */ /* 0x000fc40007ffe0ff */
[----:B------:R-:W-:Y:S02]  /*2b90*/  ISETP.GE.AND P1, PT, R12, UR34, PT ;  /* 0x000000220c007c0c */ /* 0x000fe4000bf26270 */
[----:B------:R-:W-:Y:S01]  /*2ba0*/  PRMT R12, RZ, 0x7610, R12 ;  /* 0x00007610ff0c7816 */ /* 0x000fe2000000000c */
[----:B------:R0:W3:Y:S01]  /*2bb0*/  @!P6 LDG.E.U16 R9, [R4.64+0x140] ;  /* 0x0001401e0409e981 */ /* 0x0000e2000c1e1500 */
[----:B------:R-:W-:Y:S02]  /*2bc0*/  ISETP.GE.AND P6, PT, R13, UR34, PT ;  /* 0x000000220d007c0c */ /* 0x000fe4000bfc6270 */
[C---:B------:R-:W-:Y:S02]  /*2bd0*/  IADD3 R13, R6.reuse, 0x1a0, RZ ;  /* 0x000001a0060d7810 */ /* 0x040fe40007ffe0ff */
[----:B------:R-:W-:Y:S01]  /*2be0*/  PRMT R14, RZ, 0x7610, R14 ;  /* 0x00007610ff0e7816 */ /* 0x000fe2000000000e */
[----:B------:R0:W3:Y:S01]  /*2bf0*/  @!P5 LDG.E.U16 R12, [R4.64+0x180] ;  /* 0x0001801e040cd981 */ /* 0x0000e2000c1e1500 */
        /* <DEDUP_REMOVED lines=21> */
[----:B------:R-:W-:Y:S02]  /*2d50*/  IADD3 R19, R6, 0x260, RZ ;  /* 0x0000026006137810 */ /* 0x000fe40007ffe0ff */
[----:B------:R-:W-:Y:S01]  /*2d60*/  PRMT R21, RZ, 0x7610, R21 ;  /* 0x00007610ff157816 */ /* 0x000fe20000000015 */
[----:B------:R0:W3:Y:S01]  /*2d70*/  @!P6 LDG.E.U16 R18, [R4.64+0x300] ;  /* 0x0003001e0412e981 */ /* 0x0000e2000c1e1500 */
[----:B------:R-:W-:-:S02]  /*2d80*/  PRMT R25, RZ, 0x7610, R25 ;  /* 0x00007610ff197816 */ /* 0x000fc40000000019 */
[C---:B------:R-:W-:Y:S02]  /*2d90*/  IADD3 R20, R6.reuse, 0x280, RZ ;  /* 0x0000028006147810 */ /* 0x040fe40007ffe0ff */
[----:B------:R-:W-:Y:S01]  /*2da0*/  ISETP.GE.AND P6, PT, R19, UR34, PT ;  /* 0x0000002213007c0c */ /* 0x000fe2000bfc6270 */
[----:B------:R0:W3:Y:S01]  /*2db0*/  @!P5 LDG.E.U16 R21, [R4.64+0x340] ;  /* 0x0003401e0415d981 */ /* 0x0000e2000c1e1500 */
[----:B------:R-:W-:Y:S02]  /*2dc0*/  IADD3 R19, R6, 0x2a0, RZ ;  /* 0x000002a006137810 */ /* 0x000fe40007ffe0ff */
[----:B------:R-:W-:Y:S01]  /*2dd0*/  PRMT R22, RZ, 0x7610, R22 ;  /* 0x00007610ff167816 */ /* 0x000fe20000000016 */
[----:B------:R0:W3:Y:S01]  /*2de0*/  @!P0 LDG.E.U16 R25, [R4.64+0x380] ;  /* 0x0003801e04198981 */ /* 0x0000e2000c1e1500 */
[----:B------:R-:W-:Y:S02]  /*2df0*/  ISETP.GE.AND P5, PT, R20, UR34, PT ;  /* 0x0000002214007c0c */ /* 0x000fe4000bfa6270 */
[----:B------:R-:W-:-:S02]  /*2e00*/  IADD3 R20, R6, 0x2c0, RZ ;  /* 0x000002c006147810 */ /* 0x000fc40007ffe0ff */
[----:B------:R-:W-:Y:S01]  /*2e10*/  ISETP.GE.AND P0, PT, R19, UR34, PT ;  /* 0x0000002213007c0c */ /* 0x000fe2000bf06270 */
[----:B------:R0:W3:Y:S01]  /*2e20*/  @!P4 LDG.E.U16 R22, [R4.64+0x3c0] ;  /* 0x0003c01e0416c981 */ /* 0x0000e2000c1e1500 */
[----:B------:R-:W-:Y:S02]  /*2e30*/  PRMT R19, RZ, 0x7610, R19 ;  /* 0x00007610ff137816 */ /* 0x000fe40000000013 */
        /* <DEDUP_REMOVED lines=8> */
[----:B------:R-:W-:Y:S02]  /*2ec0*/  PRMT R26, RZ, 0x7610, R26 ;  /* 0x00007610ff1a7816 */ /* 0x000fe4000000001a */
[----:B------:R-:W-:Y:S02]  /*2ed0*/  ISETP.GE.AND P2, PT, R24, UR34, PT ;  /* 0x0000002218007c0c */ /* 0x000fe4000bf46270 */
[C---:B------:R-:W-:Y:S01]  /*2ee0*/  IADD3 R24, R6.reuse, 0x320, RZ ;  /* 0x0000032006187810 */ /* 0x040fe20007ffe0ff */
[----:B------:R0:W3:Y:S01]  /*2ef0*/  @!P1 LDG.E.U16 R23, [R4.64+0x480] ;  /* 0x0004801e04179981 */ /* 0x0000e2000c1e1500 */
[----:B------:R-:W-:-:S02]  /*2f00*/  IADD3 R27, R6, 0x340, RZ ;  /* 0x00000340061b7810 */ /* 0x000fc40007ffe0ff */
[----:B------:R-:W-:Y:S01]  /*2f10*/  ISETP.GE.AND P1, PT, R24, UR34, PT ;  /* 0x0000002218007c0c */ /* 0x000fe2000bf26270 */
[----:B------:R0:W3:Y:S01]  /*2f20*/  @!P6 LDG.E.U16 R26, [R4.64+0x4c0] ;  /* 0x0004c01e041ae981 */ /* 0x0000e2000c1e1500 */
[----:B------:R-:W-:Y:S02]  /*2f30*/  PRMT R24, RZ, 0x7610, R24 ;  /* 0x00007610ff187816 */ /* 0x000fe40000000018 */
[----:B------:R-:W-:Y:S02]  /*2f40*/  ISETP.GE.AND P6, PT, R27, UR34, PT ;  /* 0x000000221b007c0c */ /* 0x000fe4000bfc6270 */
[----:B------:R-:W-:Y:S02]  /*2f50*/  PRMT R27, RZ, 0x7610, R27 ;  /* 0x00007610ff1b7816 */ /* 0x000fe4000000001b */
[C---:B------:R-:W-:Y:S01]  /*2f60*/  IADD3 R28, R6.reuse, 0x360, RZ ;  /* 0x00000360061c7810 */ /* 0x040fe20007ffe0ff */
[----:B------:R0:W3:Y:S01]  /*2f70*/  @!P5 LDG.E.U16 R24, [R4.64+0x500] ;  /* 0x0005001e0418d981 */ /* 0x0000e2000c1e1500 */
[----:B------:R-:W-:-:S02]  /*2f80*/  IADD3 R30, R6, 0x380, RZ ;  /* 0x00000380061e7810 */ /* 0x000fc40007ffe0ff */
[----:B------:R-:W-:Y:S01]  /*2f90*/  ISETP.GE.AND P5, PT, R28, UR34, PT ;  /* 0x000000221c007c0c */ /* 0x000fe2000bfa6270 */
[----:B------:R0:W3:Y:S01]  /*2fa0*/  @!P0 LDG.E.U16 R27, [R4.64+0x540] ;  /* 0x0005401e041b8981 */ /* 0x0000e2000c1e1500 */
[----:B------:R-:W-:Y:S02]  /*2fb0*/  PRMT R29, RZ, 0x7610, R29 ;  /* 0x00007610ff1d7816 */ /* 0x000fe4000000001d */
[----:B------:R-:W-:Y:S02]  /*2fc0*/  PRMT R28, RZ, 0x7610, R28 ;  /* 0x00007610ff1c7816 */ /* 0x000fe4000000001c */
[----:B------:R-:W-:Y:S02]  /*2fd0*/  ISETP.GE.AND P0, PT, R30, UR34, PT ;  /* 0x000000221e007c0c */ /* 0x000fe4000bf06270 */
[----:B------:R-:W-:Y:S01]  /*2fe0*/  PRMT R32, RZ, 0x7610, R32 ;  /* 0x00007610ff207816 */ /* 0x000fe20000000020 */
[----:B------:R0:W3:Y:S01]  /*2ff0*/  @!P4 LDG.E.U16 R29, [R4.64+0x580] ;  /* 0x0005801e041dc981 */ /* 0x0000e2000c1e1500 */
[----:B------:R-:W-:-:S02]  /*3000*/  IADD3 R30, R6, 0x3a0, RZ ;  /* 0x000003a0061e7810 */ /* 0x000fc40007ffe0ff */
[C---:B------:R-:W-:Y:S01]  /*3010*/  IADD3 R31, R6.reuse, 0x3c0, RZ ;  /* 0x000003c0061f7810 */ /* 0x040fe20007ffe0ff */
[----:B------:R0:W3:Y:S01]  /*3020*/  @!P3 LDG.E.U16 R28, [R4.64+0x5c0] ;  /* 0x0005c01e041cb981 */ /* 0x0000e2000c1e1500 */
[----:B------:R-:W-:Y:S02]  /*3030*/  IADD3 R6, R6, 0x3e0, RZ ;  /* 0x000003e006067810 */ /* 0x000fe40007ffe0ff */
[----:B------:R-:W-:Y:S01]  /*3040*/  ISETP.GE.AND P4, PT, R30, UR34, PT ;  /* 0x000000221e007c0c */ /* 0x000fe2000bf86270 */
[----:B------:R0:W3:Y:S01]  /*3050*/  @!P1 LDG.E.U16 R32, [R4.64+0x640] ;  /* 0x0006401e04209981 */ /* 0x0000e2000c1e1500 */
[----:B------:R-:W-:Y:S02]  /*3060*/  ISETP.GE.AND P3, PT, R31, UR34, PT ;  /* 0x000000221f007c0c */ /* 0x000fe4000bf66270 */
[----:B------:R-:W-:Y:S02]  /*3070*/  PRMT R30, RZ, 0x7610, R30 ;  /* 0x00007610ff1e7816 */ /* 0x000fe4000000001e */
[----:B------:R-:W-:Y:S01]  /*3080*/  ISETP.GE.AND P1, PT, R6, UR34, PT ;  /* 0x0000002206007c0c */ /* 0x000fe2000bf26270 */
[----:B------:R-:W-:Y:S01]  /*3090*/  ULDC.64 UR34, c[0x0][0x1b8] ;  /* 0x00006e0000227ab9 */ /* 0x000fe20000000a00 */
[----:B------:R-:W-:-:S02]  /*30a0*/  PRMT R31, RZ, 0x7610, R31 ;  /* 0x00007610ff1f7816 */ /* 0x000fc4000000001f */
[----:B------:R-:W-:Y:S01]  /*30b0*/  PRMT R59, RZ, 0x7610, R59 ;  /* 0x00007610ff3b7816 */ /* 0x000fe2000000003b */
[----:B------:R0:W3:Y:S01]  /*30c0*/  @!P2 LDG.E.U16 R30, [R4.64+0x600] ;  /* 0x0006001e041ea981 */ /* 0x0000e2000c1e1500 */
[----:B------:R-:W-:Y:S02]  /*30d0*/  PRMT R58, RZ, 0x7610, R58 ;  /* 0x00007610ff3a7816 */ /* 0x000fe4000000003a */
[----:B------:R-:W-:Y:S01]  /*30e0*/  PRMT R57, RZ, 0x7610, R57 ;  /* 0x00007610ff397816 */ /* 0x000fe20000000039 */
[----:B------:R0:W3:Y:S01]  /*30f0*/  @!P6 LDG.E.U16 R31, [R4.64+0x680] ;  /* 0x0006801e041fe981 */ /* 0x0000e2000c1e1500 */
[----:B------:R-:W-:Y:S02]  /*3100*/  PRMT R33, RZ, 0x7610, R33 ;  /* 0x00007610ff217816 */ /* 0x000fe40000000021 */
[----:B------:R-:W-:Y:S01]  /*3110*/  PRMT R6, RZ, 0x7610, R6 ;  /* 0x00007610ff067816 */ /* 0x000fe20000000006 */
[----:B------:R0:W3:Y:S04]  /*3120*/  @!P5 LDG.E.U16 R59, [R4.64+0x6c0] ;  /* 0x0006c01e043bd981 */ /* 0x0000e8000c1e1500 */
[----:B------:R0:W3:Y:S04]  /*3130*/  @!P0 LDG.E.U16 R58, [R4.64+0x700] ;  /* 0x0007001e043a8981 */ /* 0x0000e8000c1e1500 */
[----:B------:R0:W3:Y:S04]  /*3140*/  @!P4 LDG.E.U16 R57, [R4.64+0x740] ;  /* 0x0007401e0439c981 */ /* 0x0000e8000c1e1500 */
[----:B------:R0:W3:Y:S04]  /*3150*/  @!P3 LDG.E.U16 R33, [R4.64+0x780] ;  /* 0x0007801e0421b981 */ /* 0x0000e8000c1e1500 */
[----:B------:R0:W3:Y:S01]  /*3160*/  @!P1 LDG.E.U16 R6, [R4.64+0x7c0] ;  /* 0x0007c01e04069981 */ /* 0x0000e2000c1e1500 */
[----:B------:R-:W-:-:S02]  /*3170*/  LOP3.LUT P0, RZ, R122, 0x1f, RZ, 0xc0, !PT ;  /* 0x0000001f7aff7812 */ /* 0x000fc4000780c0ff */
[----:B------:R-:W-:Y:S01]  /*3180*/  MOV R40, c[0x0][0x16c] ;  /* 0x00005b0000287a02 */ /* 0x000fe20000000f00 */
[----:B--2---:R-:W1:Y:S02]  /*3190*/  R2UR UR42, R3 ;  /* 0x00000000032a73c2 */ /* 0x004e6400000e0000 */
[----:B-1----:R-:W-:-:S04]  /*31a0*/  FMUL.FTZ R34, R100, UR42 ;  /* 0x0000002a64227c20 */ /* 0x002fc80008410000 */
[----:B------:R-:W-:Y:S02]  /*31b0*/  FMUL.RZ R35, R34, 0.15915493667125701904 ;  /* 0x3e22f98322237820 */ /* 0x000fe4000040c000 */
[----:B------:R-:W-:-:S04]  /*31c0*/  FMUL.FTZ R34, R99, UR42 ;  /* 0x0000002a63227c20 */ /* 0x000fc80008410000 */
[----:B------:R-:W-:Y:S02]  /*31d0*/  FMUL.RZ R36, R34, 0.15915493667125701904 ;  /* 0x3e22f98322247820 */ /* 0x000fe4000040c000 */
[----:B------:R-:W-:Y:S02]  /*31e0*/  FMUL.FTZ R34, R98, UR42 ;  /* 0x0000002a62227c20 */ /* 0x000fe40008410000 */
[----:B------:R-:W-:Y:S02]  /*31f0*/  FMUL.FTZ R3, R97, UR42 ;  /* 0x0000002a61037c20 */ /* 0x000fe40008410000 */
[----:B------:R-:W-:Y:S02]  /*3200*/  FMUL.RZ R34, R34, 0.15915493667125701904 ;  /* 0x3e22f98322227820 */ /* 0x000fe4000040c000 */
[----:B0-----:R-:W-:Y:S02]  /*3210*/  FMUL.RZ R4, R3, 0.15915493667125701904 ;  /* 0x3e22f98303047820 */ /* 0x001fe4000040c000 */
[----:B------:R-:W-:Y:S01]  /*3220*/  FMUL.FTZ R3, R96, UR42 ;  /* 0x0000002a60037c20 */ /* 0x000fe20008410000 */
[----:B------:R-:W-:Y:S08]  /*3230*/  MUFU.SIN R60, R34 ;  /* 0x00000022003c7308 */ /* 0x000ff00000000400 */
[----:B------:R0:W-:Y:S08]  /*3240*/  MUFU.COS R80, R34 ;  /* 0x0000002200507308 */ /* 0x0001f00000000000 */
[----:B------:R-:W-:Y:S01]  /*3250*/  MUFU.SIN R77, R35 ;  /* 0x00000023004d7308 */ /* 0x000fe20000000400 */
[----:B0-----:R-:W-:-:S04]  /*3260*/  MOV R34, UR29 ;  /* 0x0000001d00227c02 */ /* 0x001fc80008000f00 */
[----:B------:R-:W-:-:S03]  /*3270*/  ISETP.LT.OR P0, PT, R34, 0x2, P0 ;  /* 0x000000022200780c */ /* 0x000fc60000701670 */
[----:B------:R0:W-:Y:S02]  /*3280*/  MUFU.COS R76, R35 ;  /* 0x00000023004c7308 */ /* 0x0001e40000000000 */
[----:B0-----:R-:W-:Y:S02]  /*3290*/  FMUL.RZ R35, R3, 0.15915493667125701904 ;  /* 0x3e22f98303237820 */ /* 0x001fe4000040c000 */
[----:B------:R-:W-:-:S04]  /*32a0*/  FMUL.FTZ R3, R93, UR42 ;  /* 0x0000002a5d037c20 */ /* 0x000fc80008410000 */
[----:B------:R-:W-:Y:S08]  /*32b0*/  MUFU.SIN R81, R36 ;  /* 0x0000002400517308 */ /* 0x000ff00000000400 */
[----:B------:R0:W-:Y:S02]  /*32c0*/  MUFU.COS R82, R36 ;  /* 0x0000002400527308 */ /* 0x0001e40000000000 */
[----:B0-----:R-:W-:-:S02]  /*32d0*/  FMUL.RZ R36, R3, 0.15915493667125701904 ;  /* 0x3e22f98303247820 */ /* 0x001fc4000040c000 */
[----:B------:R-:W-:-:S04]  /*32e0*/  FMUL.FTZ R3, R92, UR42 ;  /* 0x0000002a5c037c20 */ /* 0x000fc80008410000 */
[----:B------:R-:W-:Y:S01]  /*32f0*/  MUFU.SIN R5, R4 ;  /* 0x0000000400057308 */ /* 0x000fe20000000400 */
[----:B------:R-:W-:Y:S01]  /*3300*/  FMUL.RZ R38, R3, 0.15915493667125701904 ;  /* 0x3e22f98303267820 */ /* 0x000fe2000040c000 */
[----:B------:R-:W-:-:S06]  /*3310*/  MOV R3, UR29 ;  /* 0x0000001d00037c02 */ /* 0x000fcc0008000f00 */
[----:B------:R0:W-:Y:S01]  /*3320*/  MUFU.COS R61, R4 ;  /* 0x00000004003d7308 */ /* 0x0001e20000000000 */
[----:B------:R-:W-:Y:S02]  /*3330*/  @!P0 IADD3 R3, R3, -0x2, RZ ;  /* 0xfffffffe03038810 */ /* 0x000fe40007ffe0ff */
[----:B0-----:R-:W-:-:S05]  /*3340*/  SHF.L.U32 R4, R122, 0x5, RZ ;  /* 0x000000057a047819 */ /* 0x001fca00000006ff */
[----:B------:R-:W-:Y:S01]  /*3350*/  MUFU.SIN R53, R36 ;  /* 0x0000002400357308 */ /* 0x000fe20000000400 */
[----:B------:R-:W-:-:S07]  /*3360*/  LOP3.LUT R4, R4, 0xfffffc00, RZ, 0xc0, !PT ;  /* 0xfffffc0004047812 */ /* 0x000fce00078ec0ff */
[----:B------:R0:W-:Y:S01]  /*3370*/  MUFU.COS R54, R36 ;  /* 0x0000002400367308 */ /* 0x0001e20000000000 */
[----:B------:R-:W-:Y:S01]  /*3380*/  IADD3 R34, R4, R121, RZ ;  /* 0x0000007904227210 */ /* 0x000fe20007ffe0ff */
[----:B------:R-:W-:-:S06]  /*3390*/  @!P0 IMAD R3, R3, R40, UR7 ;  /* 0x0000000703038e24 */ /* 0x000fcc000f8e0228 */
[----:B------:R-:W-:Y:S01]  /*33a0*/  MUFU.SIN R55, R35 ;  /* 0x0000002300377308 */ /* 0x000fe20000000400 */
[----:B0-----:R-:W-:Y:S01]  /*33b0*/  FMUL.FTZ R36, R90, UR42 ;  /* 0x0000002a5a247c20 */ /* 0x001fe20008410000 */
[----:B------:R0:W1:Y:S06]  /*33c0*/  R2UR UR41, R2 ;  /* 0x00000000022973c2 */ /* 0x00006c00000e0000 */
[----:B------:R2:W-:Y:S01]  /*33d0*/  MUFU.COS R56, R35 ;  /* 0x0000002300387308 */ /* 0x0005e20000000000 */
[----:B------:R-:W-:Y:S01]  /*33e0*/  IADD3 R39, R34, 0x40, RZ ;  /* 0x0000004022277810 */ /* 0x000fe20007ffe0ff */
[----:B--2---:R-:W-:-:S06]  /*33f0*/  FMUL.FTZ R35, R91, UR42 ;  /* 0x0000002a5b237c20 */ /* 0x004fcc0008410000 */
[----:B------:R-:W-:Y:S01]  /*3400*/  MUFU.SIN R51, R38 ;  /* 0x0000002600337308 */ /* 0x000fe20000000400 */
[----:B------:R-:W-:Y:S01]  /*3410*/  FMUL.RZ R40, R35, 0.15915493667125701904 ;  /* 0x3e22f98323287820 */ /* 0x000fe2000040c000 */
[----:B------:R-:W-:-:S06]  /*3420*/  LEA.HI.SX32 R35, R34, R34, 0x1b ;  /* 0x0000002222237211 */ /* 0x000fcc00078fdaff */
[----:B------:R2:W-:Y:S01]  /*3430*/  MUFU.COS R52, R38 ;  /* 0x0000002600347308 */ /* 0x0005e20000000000 */
[----:B------:R-:W-:Y:S01]  /*3440*/  IADD3 R37, R34, 0x20, RZ ;  /* 0x0000002022257810 */ /* 0x000fe20007ffe0ff */
[----:B--2---:R-:W-:Y:S02]  /*3450*/  FMUL.RZ R38, R36, 0.15915493667125701904 ;  /* 0x3e22f98324267820 */ /* 0x004fe4000040c000 */
[----:B------:R-:W-:-:S04]  /*3460*/  FMUL.FTZ R36, R89, UR42 ;  /* 0x0000002a59247c20 */ /* 0x000fc80008410000 */
[----:B------:R-:W-:Y:S01]  /*3470*/  MUFU.SIN R49, R40 ;  /* 0x0000002800317308 */ /* 0x000fe20000000400 */
[----:B------:R-:W-:Y:S01]  /*3480*/  FMUL.RZ R42, R36, 0.15915493667125701904 ;  /* 0x3e22f983242a7820 */ /* 0x000fe2000040c000 */
[----:B------:R-:W-:Y:S02]  /*3490*/  SHF.L.U32 R36, R35, 0x1, RZ ;  /* 0x0000000123247819 */ /* 0x000fe400000006ff */
[----:B------:R-:W-:-:S04]  /*34a0*/  LEA.HI.SX32 R35, R39, R34, 0x1b ;  /* 0x0000002227237211 */ /* 0x000fc800078fdaff */
[----:B------:R2:W-:Y:S01]  /*34b0*/  MUFU.COS R50, R40 ;  /* 0x0000002800327308 */ /* 0x0005e20000000000 */
[C---:B------:R-:W-:Y:S01]  /*34c0*/  IADD3 R41, R34.reuse, 0x60, RZ ;  /* 0x0000006022297810 */ /* 0x040fe20007ffe0ff */
[----:B------:R-:W-:Y:S01]  /*34d0*/  FMUL.FTZ R39, R87, UR42 ;  /* 0x0000002a57277c20 */ /* 0x000fe20008410000 */
[C---:B------:R-:W-:Y:S02]  /*34e0*/  IADD3 R43, R34.reuse, 0x80, RZ ;  /* 0x00000080222b7810 */ /* 0x040fe40007ffe0ff */
[C---:B------:R-:W-:Y:S02]  /*34f0*/  IADD3 R63, R34.reuse, 0xa0, RZ ;  /* 0x000000a0223f7810 */ /* 0x040fe40007ffe0ff */
[----:B------:R-:W-:Y:S01]  /*3500*/  IADD3 R65, R34, 0xc0, RZ ;  /* 0x000000c022417810 */ /* 0x000fe20007ffe0ff */
[----:B--2---:R-:W-:Y:S01]  /*3510*/  FMUL.FTZ R40, R88, UR42 ;  /* 0x0000002a58287c20 */ /* 0x004fe20008410000 */
        /* <DEDUP_REMOVED lines=24> */
[----:B------:R-:W-:Y:S01]  /*36a0*/  IADD3 R169, R34, 0x3e0, RZ ;  /* 0x000003e022a97810 */ /* 0x000fe20007ffe0ff */
[----:B------:R-:W-:Y:S01]  /*36b0*/  FMUL.RZ R62, R40, 0.15915493667125701904 ;  /* 0x3e22f983283e7820 */ /* 0x000fe2000040c000 */
[-C--:B------:R-:W-:Y:S01]  /*36c0*/  LEA.HI.SX32 R37, R37, R34.reuse, 0x1b ;  /* 0x0000002225257211 */ /* 0x080fe200078fdaff */
[----:B------:R-:W-:Y:S01]  /*36d0*/  MUFU.SIN R47, R38 ;  /* 0x00000026002f7308 */ /* 0x000fe20000000400 */
[-C--:B------:R-:W-:Y:S01]  /*36e0*/  LEA.HI.SX32 R40, R43, R34.reuse, 0x1b ;  /* 0x000000222b287211 */ /* 0x080fe200078fdaff */
[----:B------:R-:W-:Y:S01]  /*36f0*/  FMUL.RZ R64, R39, 0.15915493667125701904 ;  /* 0x3e22f98327407820 */ /* 0x000fe2000040c000 */
[----:B------:R-:W-:-:S02]  /*3700*/  LEA.HI.SX32 R63, R63, R34, 0x1b ;  /* 0x000000223f3f7211 */ /* 0x000fc400078fdaff */
[-C--:B------:R-:W-:Y:S02]  /*3710*/  LEA.HI.SX32 R65, R65, R34.reuse, 0x1b ;  /* 0x0000002241417211 */ /* 0x080fe400078fdaff */
[-C--:B------:R-:W-:Y:S01]  /*3720*/  LEA.HI.SX32 R67, R67, R34.reuse, 0x1b ;  /* 0x0000002243437211 */ /* 0x080fe200078fdaff */
[----:B------:R2:W-:Y:S01]  /*3730*/  MUFU.COS R48, R38 ;  /* 0x0000002600307308 */ /* 0x0005e20000000000 */
[-C--:B------:R-:W-:Y:S02]  /*3740*/  LEA.HI.SX32 R69, R69, R34.reuse, 0x1b ;  /* 0x0000002245457211 */ /* 0x080fe400078fdaff */
[-C--:B------:R-:W-:Y:S02]  /*3750*/  LEA.HI.SX32 R71, R71, R34.reuse, 0x1b ;  /* 0x0000002247477211 */ /* 0x080fe400078fdaff */
[-C--:B------:R-:W-:Y:S02]  /*3760*/  LEA.HI.SX32 R73, R73, R34.reuse, 0x1b ;  /* 0x0000002249497211 */ /* 0x080fe400078fdaff */
[----:B------:R-:W-:-:S02]  /*3770*/  LEA.HI.SX32 R75, R75, R34, 0x1b ;  /* 0x000000224b4b7211 */ /* 0x000fc400078fdaff */
[-C--:B--2---:R-:W-:Y:S02]  /*3780*/  LEA.HI.SX32 R38, R41, R34.reuse, 0x1b ;  /* 0x0000002229267211 */ /* 0x084fe400078fdaff */
        /* <DEDUP_REMOVED lines=19> */
[----:B------:R-:W-:Y:S01]  /*38c0*/  LEA.HI.SX32 R169, R169, R34, 0x1b ;  /* 0x00000022a9a97211 */ /* 0x000fe200078fdaff */
[----:B------:R-:W-:Y:S01]  /*38d0*/  FMUL.FTZ R34, R85, UR42 ;  /* 0x0000002a55227c20 */ /* 0x000fe20008410000 */
[----:B------:R-:W-:Y:S01]  /*38e0*/  MUFU.SIN R43, R62 ;  /* 0x0000003e002b7308 */ /* 0x000fe20000000400 */
[----:B------:R-:W-:Y:S01]  /*38f0*/  SHF.L.U32 R171, R37, 0x1, RZ ;  /* 0x0000000125ab7819 */ /* 0x000fe200000006ff */
[----:B---3--:R-:W-:Y:S01]  /*3900*/  STS.U16 [R36], R11 ;  /* 0x0000000b24007388 */ /* 0x008fe20000000400 */
[----:B------:R-:W-:-:S05]  /*3910*/  SHF.L.U32 R173, R40, 0x1, RZ ;  /* 0x0000000128ad7819 */ /* 0x000fca00000006ff */
[----:B------:R2:W-:Y:S01]  /*3920*/  MUFU.COS R44, R62 ;  /* 0x0000003e002c7308 */ /* 0x0005e20000000000 */
[----:B----4-:R3:W-:Y:S01]  /*3930*/  STS.U16 [R171+0x40], R8 ;  /* 0x00004008ab007388 */ /* 0x0107e20000000400 */
[----:B------:R-:W-:-:S06]  /*3940*/  SHF.L.U32 R65, R65, 0x1, RZ ;  /* 0x0000000141417819 */ /* 0x000fcc00000006ff */
[----:B------:R-:W-:Y:S01]  /*3950*/  MUFU.SIN R45, R42 ;  /* 0x0000002a002d7308 */ /* 0x000fe20000000400 */
[----:B--2---:R-:W-:Y:S02]  /*3960*/  SHF.L.U32 R62, R35, 0x1, RZ ;  /* 0x00000001233e7819 */ /* 0x004fe400000006ff */
[----:B------:R-:W-:-:S05]  /*3970*/  SHF.L.U32 R35, R38, 0x1, RZ ;  /* 0x0000000126237819 */ /* 0x000fca00000006ff */
[----:B------:R-:W-:Y:S01]  /*3980*/  MUFU.COS R46, R42 ;  /* 0x0000002a002e7308 */ /* 0x000fe20000000000 */
[----:B------:R-:W-:Y:S01]  /*3990*/  STS.U16 [R62+0x80], R7 ;  /* 0x000080073e007388 */ /* 0x000fe20000000400 */
[----:B------:R-:W-:-:S06]  /*39a0*/  SHF.L.U32 R67, R67, 0x1, RZ ;  /* 0x0000000143437819 */ /* 0x000fcc00000006ff */
[----:B------:R-:W-:Y:S01]  /*39b0*/  MUFU.SIN R41, R64 ;  /* 0x0000004000297308 */ /* 0x000fe20000000400 */
[----:B------:R-:W-:Y:S07]  /*39c0*/  STS.U16 [R35+0xc0], R0 ;  /* 0x0000c00023007388 */ /* 0x000fee0000000400 */
[----:B------:R2:W-:Y:S01]  /*39d0*/  MUFU.COS R42, R64 ;  /* 0x00000040002a7308 */ /* 0x0005e20000000000 */
[----:B------:R4:W-:Y:S01]  /*39e0*/  STS.U16 [R173+0x100], R10 ;  /* 0x0001000aad007388 */ /* 0x0009e20000000400 */
[----:B---3--:R-:W-:Y:S01]  /*39f0*/  SHF.L.U32 R8, R69, 0x1, RZ ;  /* 0x0000000145087819 */ /* 0x008fe200000006ff */
[----:B--2---:R-:W-:Y:S01]  /*3a00*/  FMUL.RZ R64, R34, 0.15915493667125701904 ;  /* 0x3e22f98322407820 */ /* 0x004fe2000040c000 */
[----:B------:R-:W-:-:S02]  /*3a10*/  SHF.L.U32 R34, R63, 0x1, RZ ;  /* 0x000000013f227819 */ /* 0x000fc400000006ff */
[----:B------:R-:W-:-:S03]  /*3a20*/  SHF.L.U32 R71, R71, 0x1, RZ ;  /* 0x0000000147477819 */ /* 0x000fc600000006ff */
[----:B------:R-:W-:Y:S01]  /*3a30*/  STS.U16 [R34+0x140], R9 ;  /* 0x0001400922007388 */ /* 0x000fe20000000400 */
[----:B----4-:R-:W-:-:S03]  /*3a40*/  SHF.L.U32 R10, R73, 0x1, RZ ;  /* 0x00000001490a7819 */ /* 0x010fc600000006ff */
[----:B------:R-:W-:Y:S01]  /*3a50*/  STS.U16 [R65+0x180], R12 ;  /* 0x0001800c41007388 */ /* 0x000fe20000000400 */
[----:B0-----:R-:W-:-:S03]  /*3a60*/  SHF.L.U32 R2, R75, 0x1, RZ ;  /* 0x000000014b027819 */ /* 0x001fc600000006ff */
[----:B------:R1:W-:Y:S01]  /*3a70*/  STS.U16 [R67+0x1c0], R14 ;  /* 0x0001c00e43007388 */ /* 0x0003e20000000400 */
[----:B------:R-:W-:-:S03]  /*3a80*/  SHF.L.U32 R79, R79, 0x1, RZ ;  /* 0x000000014f4f7819 */ /* 0x000fc600000006ff */
[----:B------:R0:W-:Y:S01]  /*3a90*/  STS.U16 [R8+0x200], R13 ;  /* 0x0002000d08007388 */ /* 0x0001e20000000400 */
[----:B-1----:R-:W-:-:S03]  /*3aa0*/  MOV R67, UR41 ;  /* 0x0000002900437c02 */ /* 0x002fc60008000f00 */
[----:B------:R-:W-:Y:S01]  /*3ab0*/  STS.U16 [R71+0x240], R16 ;  /* 0x0002401047007388 */ /* 0x000fe20000000400 */
[----:B------:R-:W-:Y:S02]  /*3ac0*/  SHF.L.U32 R12, R123, 0x1, RZ ;  /* 0x000000017b0c7819 */ /* 0x000fe400000006ff */
[----:B0-----:R-:W-:Y:S01]  /*3ad0*/  SHF.L.U32 R8, R95, 0x1, RZ ;  /* 0x000000015f087819 */ /* 0x001fe200000006ff */
[----:B------:R-:W-:Y:S01]  /*3ae0*/  FMUL.FTZ R67, R67, 1.4426950216293334961 ;  /* 0x3fb8aa3b43437820 */ /* 0x000fe20000410000 */
[----:B------:R0:W-:Y:S01]  /*3af0*/  STS.U16 [R10+0x280], R15 ;  /* 0x0002800f0a007388 */ /* 0x0001e20000000400 */
[----:B------:R-:W-:Y:S01]  /*3b00*/  SHF.L.U32 R125, R125, 0x1, RZ ;  /* 0x000000017d7d7819 */ /* 0x000fe200000006ff */
[----:B------:R-:W-:Y:S01]  /*3b10*/  FMUL.FTZ R0, R84, UR42 ;  /* 0x0000002a54007c20 */ /* 0x000fe20008410000 */
[----:B------:R-:W-:Y:S01]  /*3b20*/  SHF.L.U32 R129, R129, 0x1, RZ ;  /* 0x0000000181817819 */ /* 0x000fe200000006ff */
[----:B------:R1:W-:Y:S01]  /*3b30*/  STS.U16 [R2+0x2c0], R17 ;  /* 0x0002c01102007388 */ /* 0x0003e20000000400 */
[----:B------:R-:W-:-:S03]  /*3b40*/  SHF.L.U32 R14, R131, 0x1, RZ ;  /* 0x00000001830e7819 */ /* 0x000fc600000006ff */
[----:B------:R-:W-:Y:S01]  /*3b50*/  STS.U16 [R79+0x300], R18 ;  /* 0x000300124f007388 */ /* 0x000fe20000000400 */
[----:B0-----:R-:W-:-:S03]  /*3b60*/  SHF.L.U32 R10, R127, 0x1, RZ ;  /* 0x000000017f0a7819 */ /* 0x001fc600000006ff */
[----:B------:R0:W-:Y:S01]  /*3b70*/  STS.U16 [R8+0x340], R21 ;  /* 0x0003401508007388 */ /* 0x0001e20000000400 */
[----:B------:R-:W-:Y:S01]  /*3b80*/  SHF.L.U32 R133, R133, 0x1, RZ ;  /* 0x0000000185857819 */ /* 0x000fe200000006ff */
[----:B-1----:R-:W-:Y:S01]  /*3b90*/  FMUL.FTZ R2, R99, R67 ;  /* 0x0000004363027220 */ /* 0x002fe20000410000 */
[----:B------:R-:W-:Y:S01]  /*3ba0*/  SHF.L.U32 R135, R135, 0x1, RZ ;  /* 0x0000000187877819 */ /* 0x000fe200000006ff */
[----:B------:R-:W-:Y:S01]  /*3bb0*/  STS.U16 [R12+0x380], R25 ;  /* 0x000380190c007388 */ /* 0x000fe20000000400 */
[----:B------:R-:W-:Y:S01]  /*3bc0*/  FMUL.RZ R7, R0, 0.15915493667125701904 ;  /* 0x3e22f98300077820 */ /* 0x000fe2000040c000 */
[----:B------:R-:W-:Y:S02]  /*3bd0*/  UIMAD.WIDE.U32 UR20, UR16, UR34, URZ ;  /* 0x00000022101472a5 */ /* 0x000fe4000f8e003f */
[----:B------:R-:W-:Y:S01]  /*3be0*/  STS.U16 [R125+0x3c0], R22 ;  /* 0x0003c0167d007388 */ /* 0x000fe20000000400 */
[----:B------:R-:W-:Y:S01]  /*3bf0*/  FMUL.FTZ R0, R83, UR42 ;  /* 0x0000002a53007c20 */ /* 0x000fe20008410000 */
[----:B0-----:R-:W-:-:S02]  /*3c00*/  SHF.L.U32 R8, R137, 0x1, RZ ;  /* 0x0000000189087819 */ /* 0x001fc400000006ff */
[----:B------:R-:W-:Y:S01]  /*3c10*/  STS.U16 [R10+0x400], R19 ;  /* 0x000400130a007388 */ /* 0x000fe20000000400 */
[----:B------:R-:W-:Y:S01]  /*3c20*/  UIMAD UR34, UR17, UR34, URZ ;  /* 0x00000022112272a4 */ /* 0x000fe2000f8e023f */
[----:B------:R-:W0:Y:S02]  /*3c30*/  MUFU.EX2 R2, R2 ;  /* 0x0000000200027308 */ /* 0x000e240000000800 */
[----:B------:R-:W-:Y:S01]  /*3c40*/  STS.U16 [R129+0x440], R20 ;  /* 0x0004401481007388 */ /* 0x000fe20000000400 */
[----:B------:R-:W-:-:S03]  /*3c50*/  FMUL.RZ R15, R0, 0.15915493667125701904 ;  /* 0x3e22f983000f7820 */ /* 0x000fc6000040c000 */
[----:B------:R-:W-:Y:S01]  /*3c60*/  STS.U16 [R14+0x480], R23 ;  /* 0x000480170e007388 */ /* 0x000fe20000000400 */
[----:B------:R-:W-:Y:S01]  /*3c70*/  FMUL.FTZ R0, R100, R67 ;  /* 0x0000004364007220 */ /* 0x000fe20000410000 */
[----:B------:R-:W-:Y:S02]  /*3c80*/  MUFU.SIN R35, R7 ;  /* 0x0000000700237308 */ /* 0x000fe40000000400 */
[----:B------:R-:W-:Y:S01]  /*3c90*/  STS.U16 [R133+0x4c0], R26 ;  /* 0x0004c01a85007388 */ /* 0x000fe20000000400 */
[----:B------:R-:W-:-:S03]  /*3ca0*/  UIMAD UR40, UR16, UR35, UR34 ;  /* 0x00000023102872a4 */ /* 0x000fc6000f8e0222 */
[----:B------:R-:W-:Y:S01]  /*3cb0*/  STS.U16 [R135+0x500], R24 ;  /* 0x0005001887007388 */ /* 0x000fe20000000400 */
[----:B------:R-:W-:Y:S01]  /*3cc0*/  ULDC.64 UR34, c[0x0][0x1c0] ;  /* 0x0000700000227ab9 */ /* 0x000fe20000000a00 */
[----:B------:R1:W-:Y:S02]  /*3cd0*/  MUFU.COS R36, R7 ;  /* 0x0000000700247308 */ /* 0x0003e40000000000 */
[----:B------:R2:W-:Y:S01]  /*3ce0*/  STS.U16 [R8+0x540], R27 ;  /* 0x0005401b08007388 */ /* 0x0005e20000000400 */
[----:B------:R-:W-:Y:S01]  /*3cf0*/  UIMAD UR39, UR39, UR34, URZ ;  /* 0x00000022272772a4 */ /* 0x000fe2000f8e023f */
[-C--:B-1----:R-:W-:Y:S02]  /*3d00*/  FMUL.FTZ R7, R98, R67.reuse ;  /* 0x0000004362077220 */ /* 0x082fe40000410000 */
[----:B--2---:R-:W-:Y:S01]  /*3d10*/  FMUL.FTZ R8, R97, R67 ;  /* 0x0000004361087220 */ /* 0x004fe20000410000 */
[----:B------:R-:W-:Y:S01]  /*3d20*/  UIADD3 UR21, UR21, UR40, URZ ;  /* 0x0000002815157290 */ /* 0x000fe2000fffe03f */
[----:B------:R-:W-:Y:S01]  /*3d30*/  MUFU.EX2 R0, R0 ;  /* 0x0000000000007308 */ /* 0x000fe20000000800 */
[----:B------:R-:W-:Y:S01]  /*3d40*/  ISETP.NE.AND P1, PT, R122, RZ, PT ;  /* 0x000000ff7a00720c */ /* 0x000fe20003f25270 */
[----:B------:R-:W-:Y:S01]  /*3d50*/  UIMAD UR39, UR7, UR35, UR39 ;  /* 0x00000023072772a4 */ /* 0x000fe2000f8e0227 */
[----:B------:R-:W-:Y:S01]  /*3d60*/  SHF.L.U32 R12, R139, 0x1, RZ ;  /* 0x000000018b0c7819 */ /* 0x000fe200000006ff */
[----:B------:R-:W-:Y:S01]  /*3d70*/  UIMAD.WIDE.U32 UR34, UR7, UR34, UR20 ;  /* 0x00000022072272a5 */ /* 0x000fe2000f8e0014 */
[----:B------:R-:W-:-:S02]  /*3d80*/  SHF.L.U32 R141, R141, 0x1, RZ ;  /* 0x000000018d8d7819 */ /* 0x000fc400000006ff */
[----:B------:R-:W-:Y:S01]  /*3d90*/  SHF.L.U32 R143, R143, 0x1, RZ ;  /* 0x000000018f8f7819 */ /* 0x000fe200000006ff */
[----:B------:R-:W1:Y:S01]  /*3da0*/  MUFU.EX2 R7, R7 ;  /* 0x0000000700077308 */ /* 0x000e620000000800 */
[----:B------:R-:W-:Y:S01]  /*3db0*/  SHF.L.U32 R145, R145, 0x1, RZ ;  /* 0x0000000191917819 */ /* 0x000fe200000006ff */
[----:B------:R-:W-:-:S06]  /*3dc0*/  ULDC.64 UR20, c[0x0][0x230] ;  /* 0x00008c0000147ab9 */ /* 0x000fcc0000000a00 */
[----:B------:R-:W2:Y:S01]  /*3dd0*/  MUFU.EX2 R8, R8 ;  /* 0x0000000800087308 */ /* 0x000ea20000000800 */
[----:B------:R-:W-:Y:S01]  /*3de0*/  SHF.L.U32 R10, R147, 0x1, RZ ;  /* 0x00000001930a7819 */ /* 0x000fe200000006ff */
[----:B------:R3:W-:Y:S01]  /*3df0*/  STS.U16 [R12+0x580], R29 ;  /* 0x0005801d0c007388 */ /* 0x0007e20000000400 */
[----:B------:R-:W-:Y:S01]  /*3e00*/  SHF.L.U32 R14, R149, 0x1, RZ ;  /* 0x00000001950e7819 */ /* 0x000fe200000006ff */
[C---:B0-----:R-:W-:Y:S01]  /*3e10*/  FMUL.FTZ R82, R2.reuse, R82 ;  /* 0x0000005202527220 */ /* 0x041fe20000410000 */
[----:B------:R-:W-:Y:S01]  /*3e20*/  SHF.L.U32 R151, R151, 0x1, RZ ;  /* 0x0000000197977819 */ /* 0x000fe200000006ff */
[----:B------:R-:W-:Y:S01]  /*3e30*/  FMUL.FTZ R81, R2, R81 ;  /* 0x0000005102517220 */ /* 0x000fe20000410000 */
[----:B------:R-:W-:Y:S01]  /*3e40*/  STS.U16 [R141+0x5c0], R28 ;  /* 0x0005c01c8d007388 */ /* 0x000fe20000000400 */
[----:B------:R-:W-:Y:S01]  /*3e50*/  MOV R2, UR32 ;  /* 0x0000002000027c02 */ /* 0x000fe20008000f00 */
[----:B------:R-:W-:Y:S02]  /*3e60*/  UIADD3 UR35, UR35, UR39, URZ ;  /* 0x0000002723237290 */ /* 0x000fe4000fffe03f */
[----:B------:R-:W-:Y:S01]  /*3e70*/  ULEA UR20, UP0, UR34, UR20, 0x3 ;  /* 0x0000001422147291 */ /* 0x000fe2000f80183f */
[----:B------:R-:W-:Y:S01]  /*3e80*/  STS.U16 [R143+0x600], R30 ;  /* 0x0006001e8f007388 */ /* 0x000fe20000000400 */
[----:B---3--:R-:W-:-:S02]  /*3e90*/  SHF.L.U32 R12, R153, 0x1, RZ ;  /* 0x00000001990c7819 */ /* 0x008fc400000006ff */
[----:B------:R-:W-:Y:S01]  /*3ea0*/  SHF.L.U32 R16, R167, 0x1, RZ ;  /* 0x00000001a7107819 */ /* 0x000fe200000006ff */
[----:B------:R-:W-:Y:S01]  /*3eb0*/  STS.U16 [R145+0x640], R32 ;  /* 0x0006402091007388 */ /* 0x000fe20000000400 */
[----:B------:R-:W-:Y:S01]  /*3ec0*/  LEA R4, R121, R4, 0x5 ;  /* 0x0000000479047211 */ /* 0x000fe200078e28ff */
[----:B------:R-:W-:Y:S01]  /*3ed0*/  ULEA.HI.X UR21, UR34, UR21, UR35, 0x3, UP0 ;  /* 0x0000001522157291 */ /* 0x000fe200080f1c23 */
[----:B------:R-:W-:Y:S01]  /*3ee0*/  SHF.L.U32 R169, R169, 0x1, RZ ;  /* 0x00000001a9a97819 */ /* 0x000fe200000006ff */
[----:B------:R-:W-:Y:S01]  /*3ef0*/  STS.U16 [R10+0x680], R31 ;  /* 0x0006801f0a007388 */ /* 0x000fe20000000400 */
[----:B------:R-:W-:Y:S01]  /*3f00*/  LEA R2, R2, UR7, 0x8 ;  /* 0x0000000702027c11 */ /* 0x000fe2000f8e40ff */
[----:B------:R-:W-:Y:S01]  /*3f10*/  FMUL.FTZ R39, R86, UR42 ;  /* 0x0000002a56277c20 */ /* 0x000fe20008410000 */
[----:B------:R-:W-:Y:S01]  /*3f20*/  @P1 IADD3 R2, R122, 0x200, RZ ;  /* 0x000002007a021810 */ /* 0x000fe20007ffe0ff */
[----:B------:R0:W-:Y:S01]  /*3f30*/  STS.U16 [R14+0x6c0], R59 ;  /* 0x0006c03b0e007388 */ /* 0x0001e20000000400 */
[----:B------:R-:W-:-:S03]  /*3f40*/  LEA.HI.SX32 R4, R4, R4, 0x1b ;  /* 0x0000000404047211 */ /* 0x000fc600078fdaff */
[----:B------:R-:W-:Y:S01]  /*3f50*/  STS.U16 [R151+0x700], R58 ;  /* 0x0007003a97007388 */ /* 0x000fe20000000400 */
[----:B-1----:R-:W-:-:S03]  /*3f60*/  FMUL.FTZ R80, R7, R80 ;  /* 0x0000005007507220 */ /* 0x002fc60000410000 */
[----:B------:R2:W-:Y:S01]  /*3f70*/  STS.U16 [R12+0x740], R57 ;  /* 0x000740390c007388 */ /* 0x0005e20000000400 */
[----:B------:R-:W-:Y:S01]  /*3f80*/  FMUL.FTZ R76, R0, R76 ;  /* 0x0000004c004c7220 */ /* 0x000fe20000410000 */
[----:B------:R-:W-:Y:S01]  /*3f90*/  SHF.L.U32 R78, R2, 0x3, RZ ;  /* 0x00000003024e7819 */ /* 0x000fe200000006ff */
[----:B0-----:R-:W-:Y:S01]  /*3fa0*/  FMUL.FTZ R59, R7, R60 ;  /* 0x0000003c073b7220 */ /* 0x001fe20000410000 */
[----:B------:R-:W-:Y:S01]  /*3fb0*/  STS.U16 [R16+0x780], R33 ;  /* 0x0007802110007388 */ /* 0x000fe20000000400 */
[----:B------:R-:W-:Y:S01]  /*3fc0*/  FMUL.FTZ R77, R0, R77 ;  /* 0x0000004d004d7220 */ /* 0x000fe20000410000 */
[----:B------:R-:W-:Y:S01]  /*3fd0*/  SHF.L.U32 R2, R4, 0x1, RZ ;  /* 0x0000000104027819 */ /* 0x000fe200000006ff */
[----:B------:R-:W-:Y:S01]  /*3fe0*/  FMUL.RZ R66, R39, 0.15915493667125701904 ;  /* 0x3e22f98327427820 */ /* 0x000fe2000040c000 */
[----:B------:R0:W-:Y:S01]  /*3ff0*/  STS.U16 [R169+0x7c0], R6 ;  /* 0x0007c006a9007388 */ /* 0x0001e20000000400 */
[----:B------:R-:W-:Y:S01]  /*4000*/  FMUL.FTZ R9, R96, R67 ;  /* 0x0000004360097220 */ /* 0x000fe20000410000 */
[----:B------:R-:W-:Y:S01]  /*4010*/  MOV R68, UR20 ;  /* 0x0000001400447c02 */ /* 0x000fe20008000f00 */
[----:B--2---:R-:W-:Y:S01]  /*4020*/  FMUL.FTZ R57, R8, R5 ;  /* 0x0000000508397220 */ /* 0x004fe20000410000 */
[----:B------:R-:W-:Y:S01]  /*4030*/  MOV R69, UR21 ;  /* 0x0000001500457c02 */ /* 0x000fe20008000f00 */
[----:B------:R-:W-:-:S02]  /*4040*/  FMUL.FTZ R10, R93, R67 ;  /* 0x000000435d0a7220 */ /* 0x000fc40000410000 */
[-C--:B------:R-:W-:Y:S02]  /*4050*/  FMUL.FTZ R7, R92, R67.reuse ;  /* 0x000000435c077220 */ /* 0x080fe40000410000 */
[-C--:B------:R-:W-:Y:S01]  /*4060*/  FMUL.FTZ R0, R89, R67.reuse ;  /* 0x0000004359007220 */ /* 0x080fe20000410000 */
[----:B------:R-:W-:Y:S01]  /*4070*/  MUFU.SIN R39, R66 ;  /* 0x0000004200277308 */ /* 0x000fe20000000400 */
[----:B------:R-:W-:Y:S01]  /*4080*/  FMUL.FTZ R5, R91, R67 ;  /* 0x000000435b057220 */ /* 0x000fe20000410000 */
[----:B------:R-:W-:-:S06]  /*4090*/  NOP ;  /* 0x0000000000007918 */ /* 0x000fcc0000000000 */
[----:B0-----:R-:W-:Y:S01]  /*40a0*/  FMUL.FTZ R6, R90, R67 ;  /* 0x000000435a067220 */ /* 0x001fe20000410000 */
[----:B------:R0:W-:Y:S01]  /*40b0*/  MUFU.COS R40, R66 ;  /* 0x0000004200287308 */ /* 0x0001e20000000000 */
[----:B------:R-:W-:Y:S01]  /*40c0*/  FMUL.FTZ R58, R8, R61 ;  /* 0x0000003d083a7220 */ /* 0x000fe20000410000 */
[----:B------:R-:W1:Y:S01]  /*40d0*/  LDS.U16 R32, [R2] ;  /* 0x0000000002207984 */ /* 0x000e620000000400 */
[----:B------:R-:W-:-:S03]  /*40e0*/  HFMA2.MMA R94, -RZ, RZ, 0, 9.5367431640625e-07 ;  /* 0x00000010ff5e7435 */ /* 0x000fc600000001ff */
[----:B------:R-:W2:Y:S02]  /*40f0*/  LDS.U16 R31, [R2+0x2] ;  /* 0x00000200021f7984 */ /* 0x000ea40000000400 */
[----:B------:R-:W-:Y:S02]  /*4100*/  MUFU.SIN R37, R64 ;  /* 0x0000004000257308 */ /* 0x000fe40000000400 */
[----:B------:R-:W-:Y:S04]  /*4110*/  LDS.U16 R29, [R2+0x4] ;  /* 0x00000400021d7984 */ /* 0x000fe80000000400 */
[----:B------:R-:W3:Y:S02]  /*4120*/  LDS.U16 R30, [R2+0x6] ;  /* 0x00000600021e7984 */ /* 0x000ee40000000400 */
[----:B------:R-:W-:Y:S02]  /*4130*/  MUFU.COS R38, R64 ;  /* 0x0000004000267308 */ /* 0x000fe40000000000 */
[----:B------:R-:W4:Y:S04]  /*4140*/  LDS.U16 R28, [R2+0x8] ;  /* 0x00000800021c7984 */ /* 0x000f280000000400 */
[----:B------:R-:W0:Y:S02]  /*4150*/  LDS.U16 R27, [R2+0xa] ;  /* 0x00000a00021b7984 */ /* 0x000e240000000400 */
[----:B------:R0:W0:Y:S02]  /*4160*/  MUFU.EX2 R70, R9 ;  /* 0x0000000900467308 */ /* 0x0000240000000800 */
[----:B------:R-:W-:Y:S04]  /*4170*/  LDS.U16 R25, [R2+0xc] ;  /* 0x00000c0002197984 */ /* 0x000fe80000000400 */
[----:B------:R-:W0:Y:S02]  /*4180*/  LDS.U16 R26, [R2+0xe] ;  /* 0x00000e00021a7984 */ /* 0x000e240000000400 */
[----:B------:R0:W-:Y:S02]  /*4190*/  MUFU.EX2 R71, R10 ;  /* 0x0000000a00477308 */ /* 0x0001e40000000800 */
[----:B------:R-:W1:Y:S04]  /*41a0*/  LDS.U16 R24, [R2+0x10] ;  /* 0x0000100002187984 */ /* 0x000e680000000400 */
[----:B------:R-:W1:Y:S02]  /*41b0*/  LDS.U16 R23, [R2+0x12] ;  /* 0x0000120002177984 */ /* 0x000e640000000400 */
[----:B------:R0:W0:Y:S02]  /*41c0*/  MUFU.EX2 R33, R7 ;  /* 0x0000000700217308 */ /* 0x0000240000000800 */
[----:B------:R-:W-:Y:S04]  /*41d0*/  LDS.U16 R21, [R2+0x14] ;  /* 0x0000140002157984 */ /* 0x000fe80000000400 */
[----:B------:R-:W1:Y:S02]  /*41e0*/  LDS.U16 R22, [R2+0x16] ;  /* 0x0000160002167984 */ /* 0x000e640000000400 */
[----:B------:R0:W0:Y:S02]  /*41f0*/  MUFU.EX2 R72, R5 ;  /* 0x0000000500487308 */ /* 0x0000240000000800 */
[----:B------:R-:W1:Y:S04]  /*4200*/  LDS.U16 R20, [R2+0x18] ;  /* 0x0000180002147984 */ /* 0x000e680000000400 */
[----:B------:R-:W1:Y:S02]  /*4210*/  LDS.U16 R19, [R2+0x1a] ;  /* 0x00001a0002137984 */ /* 0x000e640000000400 */
[----:B------:R0:W1:Y:S02]  /*4220*/  MUFU.EX2 R73, R6 ;  /* 0x0000000600497308 */ /* 0x0000640000000800 */
[----:B------:R-:W-:Y:S04]  /*4230*/  LDS.U16 R17, [R2+0x1c] ;  /* 0x00001c0002117984 */ /* 0x000fe80000000400 */
[----:B------:R-:W1:Y:S02]  /*4240*/  LDS.U16 R18, [R2+0x1e] ;  /* 0x00001e0002127984 */ /* 0x000e640000000400 */
[----:B------:R1:W-:Y:S02]  /*4250*/  MUFU.EX2 R74, R0 ;  /* 0x00000000004a7308 */ /* 0x0003e40000000800 */
[----:B------:R-:W1:Y:S04]  /*4260*/  LDS.U16 R16, [R2+0x20] ;  /* 0x0000200002107984 */ /* 0x000e680000000400 */
[----:B0-----:R-:W0:Y:S04]  /*4270*/  LDS.U16 R66, [R2+0x22] ;  /* 0x0000220002427984 */ /* 0x001e280000000400 */
[----:B------:R-:W-:Y:S04]  /*4280*/  LDS.U16 R13, [R2+0x24] ;  /* 0x00002400020d7984 */ /* 0x000fe80000000400 */
[----:B------:R-:W0:Y:S04]  /*4290*/  LDS.U16 R14, [R2+0x26] ;  /* 0x00002600020e7984 */ /* 0x000e280000000400 */
[----:B------:R-:W0:Y:S04]  /*42a0*/  LDS.U16 R12, [R2+0x28] ;  /* 0x00002800020c7984 */ /* 0x000e280000000400 */
[----:B------:R-:W0:Y:S04]  /*42b0*/  LDS.U16 R11, [R2+0x2a] ;  /* 0x00002a00020b7984 */ /* 0x000e280000000400 */
[----:B------:R-:W-:Y:S04]  /*42c0*/  LDS.U16 R9, [R2+0x2c] ;  /* 0x00002c0002097984 */ /* 0x000fe80000000400 */
[----:B------:R-:W0:Y:S04]  /*42d0*/  LDS.U16 R10, [R2+0x2e] ;  /* 0x00002e00020a7984 */ /* 0x000e280000000400 */
[----:B------:R-:W0:Y:S04]  /*42e0*/  LDS.U16 R7, [R2+0x30] ;  /* 0x0000300002077984 */ /* 0x000e280000000400 */
[----:B------:R-:W0:Y:S04]  /*42f0*/  LDS.U16 R8, [R2+0x32] ;  /* 0x0000320002087984 */ /* 0x000e280000000400 */
[----:B------:R-:W-:Y:S04]  /*4300*/  LDS.U16 R5, [R2+0x34] ;  /* 0x0000340002057984 */ /* 0x000fe80000000400 */
[----:B------:R-:W0:Y:S04]  /*4310*/  LDS.U16 R6, [R2+0x36] ;  /* 0x0000360002067984 */ /* 0x000e280000000400 */
[----:B------:R-:W-:Y:S04]  /*4320*/  LDS.U16 R65, [R2+0x38] ;  /* 0x0000380002417984 */ /* 0x000fe80000000400 */
[----:B------:R-:W0:Y:S04]  /*4330*/  LDS.U16 R4, [R2+0x3a] ;  /* 0x00003a0002047984 */ /* 0x000e280000000400 */
[----:B------:R-:W-:Y:S04]  /*4340*/  LDS.U16 R64, [R2+0x3c] ;  /* 0x00003c0002407984 */ /* 0x000fe80000000400 */
[----:B-1----:R1:W0:Y:S04]  /*4350*/  LDS.U16 R0, [R2+0x3e] ;  /* 0x00003e0002007984 */ /* 0x0022280000000400 */
[----:B------:R0:W-:Y:S04]  /*4360*/  STS.64 [R78+0x7780], R76 ;  /* 0x0077804c4e007388 */ /* 0x0001e80000000a00 */
[----:B------:R-:W5:Y:S01]  /*4370*/  LDG.E.64 R68, [R68.64] ;  /* 0x0000001e44447981 */ /* 0x000f62000c1e1b00 */
[----:B------:R-:W-:-:S02]  /*4380*/  FMUL.FTZ R79, R76, R81 ;  /* 0x000000514c4f7220 */ /* 0x000fc40000410000 */
[----:B-1----:R-:W-:Y:S01]  /*4390*/  @!P0 IMAD.WIDE R2, R3, R94, UR10 ;  /* 0x0000000a03028e25 */ /* 0x002fe2000f8e025e */
[----:B------:R-:W-:-:S03]  /*43a0*/  HFMA2.MMA R60, -RZ, RZ, 1.875, 0 ;  /* 0x3f800000ff3c7435 */ /* 0x000fc600000001ff */
[C---:B------:R-:W-:Y:S02]  /*43b0*/  FMUL.FTZ R95, R77.reuse, R81 ;  /* 0x000000514d5f7220 */ /* 0x040fe40000410000 */
[-C--:B------:R-:W-:Y:S02]  /*43c0*/  FFMA.FTZ R94, R77, R82.reuse, R79 ;  /* 0x000000524d5e7223 */ /* 0x080fe4000001004f */
[----:B------:R-:W-:Y:S02]  /*43d0*/  FFMA.FTZ R95, R76, R82, -R95 ;  /* 0x000000524c5f7223 */ /* 0x000fe4000001085f */
[----:B------:R-:W-:Y:S01]  /*43e0*/  FMUL.FTZ R123, R59, R94 ;  /* 0x0000005e3b7b7220 */ /* 0x000fe20000410000 */
[----:B------:R-:W-:Y:S01]  /*43f0*/  MOV R61, RZ ;  /* 0x000000ff003d7202 */ /* 0x000fe20000000f00 */
[----:B------:R-:W-:Y:S01]  /*4400*/  CS2R R62, SRZ ;  /* 0x00000000003e7805 */ /* 0x000fe2000001ff00 */
[----:B------:R-:W-:Y:S01]  /*4410*/  BAR.SYNC.DEFER_BLOCKING 0x0 ;  /* 0x0000000000007b1d */ /* 0x000fe20000010000 */
[----:B------:R-:W-:-:S02]  /*4420*/  FFMA.FTZ R123, R80, R95, -R123 ;  /* 0x0000005f507b7223 */ /* 0x000fc4000001087b */
[----:B------:R-:W-:-:S04]  /*4430*/  FMUL.FTZ R95, R59, R95 ;  /* 0x0000005f3b5f7220 */ /* 0x000fc80000410000 */
[----:B------:R-:W-:Y:S02]  /*4440*/  FFMA.FTZ R95, R80, R94, R95 ;  /* 0x0000005e505f7223 */ /* 0x000fe4000001005f */
[----:B------:R-:W-:Y:S02]  /*4450*/  FMUL.FTZ R55, R70, R55 ;  /* 0x0000003746377220 */ /* 0x000fe40000410000 */
[----:B------:R-:W-:Y:S01]  /*4460*/  FMUL.FTZ R52, R33, R52 ;  /* 0x0000003421347220 */ /* 0x000fe20000410000 */
[----:B------:R1:W5:Y:S02]  /*4470*/  @!P0 LDG.E.128 R60, [R2.64] ;  /* 0x0000001e023c8981 */ /* 0x000364000c1e1d00 */
[----:B-1----:R-:W-:-:S04]  /*4480*/  FMUL.FTZ R2, R57, R123 ;  /* 0x0000007b39027220 */ /* 0x002fc80000410000 */
[CC--:B------:R-:W-:Y:S02]  /*4490*/  FFMA.FTZ R3, R58.reuse, R95.reuse, R2 ;  /* 0x0000005f3a037223 */ /* 0x0c0fe40000010002 */
[----:B------:R-:W-:Y:S02]  /*44a0*/  FMUL.FTZ R95, R57, R95 ;  /* 0x0000005f395f7220 */ /* 0x000fe40000410000 */
[----:B------:R-:W-:Y:S02]  /*44b0*/  FMUL.FTZ R51, R33, R51 ;  /* 0x0000003321337220 */ /* 0x000fe40000410000 */
[----:B------:R-:W-:Y:S02]  /*44c0*/  FFMA.FTZ R95, R58, R123, -R95 ;  /* 0x0000007b3a5f7223 */ /* 0x000fe4000001085f */
[----:B------:R-:W-:Y:S02]  /*44d0*/  FMUL.FTZ R56, R70, R56 ;  /* 0x0000003846387220 */ /* 0x000fe40000410000 */
[----:B------:R-:W-:-:S02]  /*44e0*/  FMUL.FTZ R54, R71, R54 ;  /* 0x0000003647367220 */ /* 0x000fc40000410000 */
[----:B------:R-:W-:Y:S02]  /*44f0*/  FMUL.FTZ R53, R71, R53 ;  /* 0x0000003547357220 */ /* 0x000fe40000410000 */
[----:B------:R-:W-:Y:S02]  /*4500*/  FMUL.FTZ R33, R55, R3 ;  /* 0x0000000337217220 */ /* 0x000fe40000410000 */
[----:B------:R-:W-:Y:S02]  /*4510*/  FMUL.FTZ R70, R85, R67 ;  /* 0x0000004355467220 */ /* 0x000fe40000410000 */
[-C--:B------:R-:W-:Y:S02]  /*4520*/  FMUL.FTZ R71, R55, R95.reuse ;  /* 0x0000005f37477220 */ /* 0x080fe40000410000 */
[C---:B------:R-:W-:Y:S02]  /*4530*/  FFMA.FTZ R33, R56.reuse, R95, -R33 ;  /* 0x0000005f38217223 */ /* 0x040fe40000010821 */
[----:B------:R-:W-:Y:S01]  /*4540*/  FFMA.FTZ R71, R56, R3, R71 ;  /* 0x0000000338477223 */ /* 0x000fe20000010047 */
[----:B------:R-:W1:Y:S01]  /*4550*/  MUFU.EX2 R70, R70 ;  /* 0x0000004600467308 */ /* 0x000e620000000800 */
[----:B------:R-:W-:-:S02]  /*4560*/  FMUL.FTZ R50, R72, R50 ;  /* 0x0000003248327220 */ /* 0x000fc40000410000 */
[----:B------:R-:W-:Y:S02]  /*4570*/  FMUL.FTZ R49, R72, R49 ;  /* 0x0000003148317220 */ /* 0x000fe40000410000 */
[C---:B------:R-:W-:Y:S02]  /*4580*/  FMUL.FTZ R72, R53.reuse, R33 ;  /* 0x0000002135487220 */ /* 0x040fe40000410000 */
[----:B------:R-:W-:Y:S02]  /*4590*/  FMUL.FTZ R2, R84, R67 ;  /* 0x0000004354027220 */ /* 0x000fe40000410000 */
[-C--:B------:R-:W-:Y:S02]  /*45a0*/  FMUL.FTZ R3, R53, R71.reuse ;  /* 0x0000004735037220 */ /* 0x080fe40000410000 */
[C---:B------:R-:W-:Y:S02]  /*45b0*/  FFMA.FTZ R71, R54.reuse, R71, R72 ;  /* 0x0000004736477223 */ /* 0x040fe40000010048 */
[----:B------:R-:W-:Y:S01]  /*45c0*/  FFMA.FTZ R3, R54, R33, -R3 ;  /* 0x0000002136037223 */ /* 0x000fe20000010803 */
[----:B------:R-:W1:Y:S01]  /*45d0*/  MUFU.EX2 R2, R2 ;  /* 0x0000000200027308 */ /* 0x000e620000000800 */
[----:B0-----:R-:W-:-:S02]  /*45e0*/  FMUL.FTZ R78, R87, R67 ;  /* 0x00000043574e7220 */ /* 0x001fc40000410000 */
[C---:B------:R-:W-:Y:S02]  /*45f0*/  FMUL.FTZ R48, R73.reuse, R48 ;  /* 0x0000003049307220 */ /* 0x040fe40000410000 */
[----:B------:R-:W-:Y:S02]  /*4600*/  FMUL.FTZ R47, R73, R47 ;  /* 0x0000002f492f7220 */ /* 0x000fe40000410000 */
[C---:B------:R-:W-:Y:S02]  /*4610*/  FMUL.FTZ R33, R51.reuse, R71 ;  /* 0x0000004733217220 */ /* 0x040fe40000410000 */
[----:B------:R-:W-:Y:S02]  /*4620*/  FMUL.FTZ R73, R51, R3 ;  /* 0x0000000333497220 */ /* 0x000fe40000410000 */
[----:B------:R-:W-:Y:S02]  /*4630*/  FMUL.FTZ R79, R86, R67 ;  /* 0x00000043564f7220 */ /* 0x000fe40000410000 */
[C---:B------:R-:W-:Y:S01]  /*4640*/  FFMA.FTZ R33, R52.reuse, R3, -R33 ;  /* 0x0000000334217223 */ /* 0x040fe20000010821 */
[----:B------:R-:W0:Y:S01]  /*4650*/  MUFU.EX2 R78, R78 ;  /* 0x0000004e004e7308 */ /* 0x000e220000000800 */
[----:B------:R-:W-:-:S02]  /*4660*/  FFMA.FTZ R73, R52, R71, R73 ;  /* 0x0000004734497223 */ /* 0x000fc40000010049 */
[----:B------:R-:W-:Y:S02]  /*4670*/  FMUL.FTZ R75, R88, R67 ;  /* 0x00000043584b7220 */ /* 0x000fe40000410000 */
[C---:B-1----:R-:W-:Y:S02]  /*4680*/  FMUL.FTZ R38, R70.reuse, R38 ;  /* 0x0000002646267220 */ /* 0x042fe40000410000 */
[----:B------:R-:W-:Y:S02]  /*4690*/  FMUL.FTZ R37, R70, R37 ;  /* 0x0000002546257220 */ /* 0x000fe40000410000 */
[----:B------:R-:W-:Y:S02]  /*46a0*/  FMUL.FTZ R67, R83, R67 ;  /* 0x0000004353437220 */ /* 0x000fe40000410000 */
[C---:B------:R-:W-:Y:S01]  /*46b0*/  FMUL.FTZ R70, R49.reuse, R33 ;  /* 0x0000002131467220 */ /* 0x040fe20000410000 */
[----:B------:R-:W1:Y:S01]  /*46c0*/  MUFU.EX2 R79, R79 ;  /* 0x0000004f004f7308 */ /* 0x000e620000000800 */
[----:B------:R-:W-:-:S02]  /*46d0*/  FMUL.FTZ R3, R49, R73 ;  /* 0x0000004931037220 */ /* 0x000fc40000410000 */
[C---:B------:R-:W-:Y:S02]  /*46e0*/  FFMA.FTZ R70, R50.reuse, R73, R70 ;  /* 0x0000004932467223 */ /* 0x040fe40000010046 */
[----:B------:R-:W-:Y:S02]  /*46f0*/  FFMA.FTZ R3, R50, R33, -R3 ;  /* 0x0000002132037223 */ /* 0x000fe40000010803 */
[C---:B------:R-:W-:Y:S01]  /*4700*/  FMUL.FTZ R36, R2.reuse, R36 ;  /* 0x0000002402247220 */ /* 0x040fe20000410000 */
[----:B------:R-:W-:Y:S01]  /*4710*/  MUFU.COS R34, R15 ;  /* 0x0000000f00227308 */ /* 0x000fe20000000000 */
[----:B------:R-:W-:Y:S02]  /*4720*/  FMUL.FTZ R35, R2, R35 ;  /* 0x0000002302237220 */ /* 0x000fe40000410000 */
[----:B------:R-:W-:Y:S01]  /*4730*/  FMUL.FTZ R2, R47, R70 ;  /* 0x000000462f027220 */ /* 0x000fe20000410000 */
[----:B------:R-:W-:-:S04]  /*4740*/  HADD2.F32 R32, -RZ, R32.H0_H0 ;  /* 0x20000020ff207230 */ /* 0x000fc80000004100 */
[----:B------:R-:W1:Y:S08]  /*4750*/  MUFU.EX2 R67, R67 ;  /* 0x0000004300437308 */ /* 0x000e700000000800 */
[----:B------:R1:W3:Y:S01]  /*4760*/  MUFU.SIN R72, R15 ;  /* 0x0000000f00487308 */ /* 0x0002e20000000400 */
[C---:B0-----:R-:W-:Y:S01]  /*4770*/  FMUL.FTZ R42, R78.reuse, R42 ;  /* 0x0000002a4e2a7220 */ /* 0x041fe20000410000 */
[----:B--2---:R-:W-:Y:S01]  /*4780*/  HADD2.F32 R31, -RZ, R31.H0_H0 ;  /* 0x2000001fff1f7230 */ /* 0x004fe20000004100 */
[----:B------:R-:W-:-:S02]  /*4790*/  FMUL.FTZ R41, R78, R41 ;  /* 0x000000294e297220 */ /* 0x000fc40000410000 */
[-C--:B-1----:R-:W-:Y:S02]  /*47a0*/  FMUL.FTZ R15, R47, R3.reuse ;  /* 0x000000032f0f7220 */ /* 0x082fe40000410000 */
[C---:B------:R-:W-:Y:S02]  /*47b0*/  FFMA.FTZ R3, R48.reuse, R3, -R2 ;  /* 0x0000000330037223 */ /* 0x040fe40000010802 */
[----:B------:R-:W-:Y:S01]  /*47c0*/  FFMA.FTZ R2, R48, R70, R15 ;  /* 0x0000004630027223 */ /* 0x000fe2000001000f */
[----:B------:R-:W-:Y:S01]  /*47d0*/  HADD2.F32 R15, -RZ, R199.H0_H0 ;  /* 0x200000c7ff0f7230 */ /* 0x000fe20000004100 */
[----:B------:R-:W-:Y:S01]  /*47e0*/  FMUL.FTZ R78, R100, R32 ;  /* 0x00000020644e7220 */ /* 0x000fe20000410000 */
[----:B---3--:R-:W-:Y:S01]  /*47f0*/  HADD2.F32 R30, -RZ, R30.H0_H0 ;  /* 0x2000001eff1e7230 */ /* 0x008fe20000004100 */
[C---:B------:R-:W-:Y:S02]  /*4800*/  FMUL.FTZ R40, R79.reuse, R40 ;  /* 0x000000284f287220 */ /* 0x040fe40000410000 */
[----:B------:R-:W-:-:S02]  /*4810*/  FMUL.FTZ R39, R79, R39 ;  /* 0x000000274f277220 */ /* 0x000fc40000410000 */
[----:B------:R-:W-:Y:S02]  /*4820*/  FMUL.FTZ R79, R100, R31 ;  /* 0x0000001f644f7220 */ /* 0x000fe40000410000 */
[----:B------:R-:W-:Y:S01]  /*4830*/  FMUL.FTZ R78, R15, R78 ;  /* 0x0000004e0f4e7220 */ /* 0x000fe20000410000 */
[----:B------:R-:W-:Y:S01]  /*4840*/  HADD2.F32 R29, -RZ, R29.H0_H0 ;  /* 0x2000001dff1d7230 */ /* 0x000fe20000004100 */
[C---:B------:R-:W-:Y:S01]  /*4850*/  FMUL.FTZ R34, R67.reuse, R34 ;  /* 0x0000002243227220 */ /* 0x040fe20000410000 */
[----:B------:R-:W-:Y:S01]  /*4860*/  HADD2.F32 R71, -RZ, R198.H0_H0 ;  /* 0x200000c6ff477230 */ /* 0x000fe20000004100 */
[----:B------:R-:W-:Y:S02]  /*4870*/  FMUL.FTZ R33, R67, R72 ;  /* 0x0000004843217220 */ /* 0x000fe40000410000 */
[----:B------:R-:W-:Y:S02]  /*4880*/  FMUL.FTZ R79, R15, R79 ;  /* 0x0000004f0f4f7220 */ /* 0x000fe40000410000 */
[----:B------:R-:W-:-:S02]  /*4890*/  FMUL.FTZ R167, R99, R30 ;  /* 0x0000001e63a77220 */ /* 0x000fc40000410000 */
[----:B------:R-:W-:Y:S02]  /*48a0*/  FMUL.FTZ R67, R78, R81 ;  /* 0x000000514e437220 */ /* 0x000fe40000410000 */
[----:B------:R-:W-:Y:S02]  /*48b0*/  FMUL.FTZ R168, R99, R29 ;  /* 0x0000001d63a87220 */ /* 0x000fe40000410000 */
[----:B------:R-:W-:Y:S02]  /*48c0*/  FMUL.FTZ R15, R79, R81 ;  /* 0x000000514f0f7220 */ /* 0x000fe40000410000 */
[----:B------:R-:W-:Y:S02]  /*48d0*/  FMUL.FTZ R167, R71, R167 ;  /* 0x000000a747a77220 */ /* 0x000fe40000410000 */
[----:B------:R-:W-:Y:S01]  /*48e0*/  FFMA.FTZ R70, R79, R82, R67 ;  /* 0x000000524f467223 */ /* 0x000fe20000010043 */
[----:B----4-:R-:W-:Y:S01]  /*48f0*/  HADD2.F32 R28, -RZ, R28.H0_H0 ;  /* 0x2000001cff1c7230 */ /* 0x010fe20000004100 */
[----:B------:R-:W-:-:S02]  /*4900*/  FMUL.FTZ R168, R71, R168 ;  /* 0x000000a847a87220 */ /* 0x000fc40000410000 */
[----:B------:R-:W-:Y:S02]  /*4910*/  FFMA.FTZ R15, R78, R82, -R15 ;  /* 0x000000524e0f7223 */ /* 0x000fe4000001080f */
[----:B------:R-:W-:Y:S01]  /*4920*/  FADD.FTZ R70, R167, R70 ;  /* 0x00000046a7467221 */ /* 0x000fe20000010000 */
[----:B------:R-:W-:Y:S01]  /*4930*/  HADD2.F32 R27, -RZ, R27.H0_H0 ;  /* 0x2000001bff1b7230 */ /* 0x000fe20000004100 */
[----:B------:R-:W-:Y:S01]  /*4940*/  FADD.FTZ R15, R168, R15 ;  /* 0x0000000fa80f7221 */ /* 0x000fe20000010000 */
[----:B------:R-:W-:Y:S01]  /*4950*/  HADD2.F32 R73, -RZ, R197.H0_H0 ;  /* 0x200000c5ff497230 */ /* 0x000fe20000004100 */
[C---:B------:R-:W-:Y:S02]  /*4960*/  FMUL.FTZ R67, R59.reuse, R70 ;  /* 0x000000463b437220 */ /* 0x040fe40000410000 */
[----:B------:R-:W-:Y:S02]  /*4970*/  FMUL.FTZ R169, R98, R28 ;  /* 0x0000001c62a97220 */ /* 0x000fe40000410000 */
[----:B------:R-:W-:-:S02]  /*4980*/  FMUL.FTZ R71, R59, R15 ;  /* 0x0000000f3b477220 */ /* 0x000fc40000410000 */
[----:B------:R-:W-:Y:S02]  /*4990*/  FMUL.FTZ R170, R98, R27 ;  /* 0x0000001b62aa7220 */ /* 0x000fe40000410000 */
[C---:B------:R-:W-:Y:S02]  /*49a0*/  FFMA.FTZ R72, R80.reuse, R15, -R67 ;  /* 0x0000000f50487223 */ /* 0x040fe40000010843 */
[C---:B------:R-:W-:Y:S01]  /*49b0*/  FMUL.FTZ R169, R73.reuse, R169 ;  /* 0x000000a949a97220 */ /* 0x040fe20000410000 */
[----:B------:R-:W-:Y:S01]  /*49c0*/  HADD2.F32 R26, -RZ, R26.H0_H0 ;  /* 0x2000001aff1a7230 */ /* 0x000fe20000004100 */
[----:B------:R-:W-:Y:S02]  /*49d0*/  FFMA.FTZ R71, R80, R70, R71 ;  /* 0x0000004650477223 */ /* 0x000fe40000010047 */
[----:B------:R-:W-:Y:S02]  /*49e0*/  FMUL.FTZ R170, R73, R170 ;  /* 0x000000aa49aa7220 */ /* 0x000fe40000410000 */
[----:B------:R-:W-:Y:S01]  /*49f0*/  FADD.FTZ R72, R169, R72 ;  /* 0x00000048a9487221 */ /* 0x000fe20000010000 */
[----:B------:R-:W-:Y:S01]  /*4a00*/  HADD2.F32 R25, -RZ, R25.H0_H0 ;  /* 0x20000019ff197230 */ /* 0x000fe20000004100 */
[----:B------:R-:W-:Y:S01]  /*4a10*/  FADD.FTZ R71, R170, R71 ;  /* 0x00000047aa477221 */ /* 0x000fe20000010000 */
[----:B------:R-:W-:Y:S01]  /*4a20*/  HADD2.F32 R73, -RZ, R166.H0_H0 ;  /* 0x200000a6ff497230 */ /* 0x000fe20000004100 */
[----:B------:R-:W-:-:S02]  /*4a30*/  FMUL.FTZ R67, R57, R72 ;  /* 0x0000004839437220 */ /* 0x000fc40000410000 */
[----:B------:R-:W-:Y:S02]  /*4a40*/  FMUL.FTZ R171, R97, R26 ;  /* 0x0000001a61ab7220 */ /* 0x000fe40000410000 */
[----:B------:R-:W-:Y:S02]  /*4a50*/  FMUL.FTZ R15, R57, R71 ;  /* 0x00000047390f7220 */ /* 0x000fe40000410000 */
[----:B------:R-:W-:Y:S02]  /*4a60*/  FMUL.FTZ R172, R97, R25 ;  /* 0x0000001961ac7220 */ /* 0x000fe40000410000 */
[C---:B------:R-:W-:Y:S02]  /*4a70*/  FFMA.FTZ R70, R58.reuse, R71, R67 ;  /* 0x000000473a467223 */ /* 0x040fe40000010043 */
[----:B------:R-:W-:Y:S01]  /*4a80*/  FMUL.FTZ R171, R73, R171 ;  /* 0x000000ab49ab7220 */ /* 0x000fe20000410000 */
[----:B------:R-:W-:Y:S01]  /*4a90*/  HADD2.F32 R24, -RZ, R24.H0_H0 ;  /* 0x20000018ff187230 */ /* 0x000fe20000004100 */
[----:B------:R-:W-:-:S02]  /*4aa0*/  FFMA.FTZ R15, R58, R72, -R15 ;  /* 0x000000483a0f7223 */ /* 0x000fc4000001080f */
[----:B------:R-:W-:Y:S02]  /*4ab0*/  FMUL.FTZ R172, R73, R172 ;  /* 0x000000ac49ac7220 */ /* 0x000fe40000410000 */
        /* <DEDUP_REMOVED lines=57> */
[----:B------:R-:W-:Y:S01]  /*4e50*/  FMUL.FTZ R181, R90, R16 ;  /* 0x000000105ab57220 */ /* 0x000fe20000410000 */
[----:B------:R-:W0:Y:S01]  /*4e60*/  MUFU.EX2 R75, R75 ;  /* 0x0000004b004b7308 */ /* 0x000e220000000800 */
[----:B------:R-:W-:-:S02]  /*4e70*/  FMUL.FTZ R71, R47, R67 ;  /* 0x000000432f477220 */ /* 0x000fc40000410000 */
[----:B------:R-:W-:Y:S02]  /*4e80*/  FMUL.FTZ R182, R90, R15 ;  /* 0x0000000f5ab67220 */ /* 0x000fe40000410000 */
[----:B------:R-:W-:Y:S02]  /*4e90*/  FFMA.FTZ R66, R48, R67, -R66 ;  /* 0x0000004330427223 */ /* 0x000fe40000010842 */
[----:B------:R-:W-:Y:S01]  /*4ea0*/  FMUL.FTZ R181, R72, R181 ;  /* 0x000000b548b57220 */ /* 0x000fe20000410000 */
[----:B------:R-:W-:Y:S01]  /*4eb0*/  HADD2.F32 R14, -RZ, R14.H0_H0 ;  /* 0x2000000eff0e7230 */ /* 0x000fe20000004100 */
[----:B------:R-:W-:Y:S02]  /*4ec0*/  FMUL.FTZ R45, R74, R45 ;  /* 0x0000002d4a2d7220 */ /* 0x000fe40000410000 */
[----:B------:R-:W-:Y:S02]  /*4ed0*/  FFMA.FTZ R71, R48, R70, R71 ;  /* 0x0000004630477223 */ /* 0x000fe40000010047 */
[----:B------:R-:W-:-:S02]  /*4ee0*/  FMUL.FTZ R182, R72, R182 ;  /* 0x000000b648b67220 */ /* 0x000fc40000410000 */
[----:B------:R-:W-:Y:S01]  /*4ef0*/  FADD.FTZ R66, R181, R66 ;  /* 0x00000042b5427221 */ /* 0x000fe20000010000 */
[----:B------:R-:W-:Y:S01]  /*4f00*/  HADD2.F32 R72, -RZ, R160.H0_H0 ;  /* 0x200000a0ff487230 */ /* 0x000fe20000004100 */
[----:B------:R-:W-:Y:S01]  /*4f10*/  FMUL.FTZ R46, R74, R46 ;  /* 0x0000002e4a2e7220 */ /* 0x000fe20000410000 */
[----:B------:R-:W-:Y:S01]  /*4f20*/  HADD2.F32 R13, -RZ, R13.H0_H0 ;  /* 0x2000000dff0d7230 */ /* 0x000fe20000004100 */
[----:B------:R-:W-:Y:S02]  /*4f30*/  FADD.FTZ R71, R182, R71 ;  /* 0x00000047b6477221 */ /* 0x000fe40000010000 */
[----:B------:R-:W-:Y:S02]  /*4f40*/  FMUL.FTZ R70, R45, R66 ;  /* 0x000000422d467220 */ /* 0x000fe40000410000 */
[----:B------:R-:W-:Y:S02]  /*4f50*/  FMUL.FTZ R183, R89, R14 ;  /* 0x0000000e59b77220 */ /* 0x000fe40000410000 */
[----:B------:R-:W-:-:S02]  /*4f60*/  FMUL.FTZ R67, R45, R2 ;  /* 0x000000022d437220 */ /* 0x000fc40000410000 */
[-C--:B------:R-:W-:Y:S02]  /*4f70*/  FFMA.FTZ R70, R46, R71.reuse, R70 ;  /* 0x000000472e467223 */ /* 0x080fe40000010046 */
[----:B------:R-:W-:Y:S02]  /*4f80*/  FMUL.FTZ R71, R45, R71 ;  /* 0x000000472d477220 */ /* 0x000fe40000410000 */
[----:B------:R-:W-:Y:S02]  /*4f90*/  FMUL.FTZ R184, R89, R13 ;  /* 0x0000000d59b87220 */ /* 0x000fe40000410000 */
[----:B------:R-:W-:Y:S01]  /*4fa0*/  FMUL.FTZ R183, R72, R183 ;  /* 0x000000b748b77220 */ /* 0x000fe20000410000 */
[----:B------:R-:W-:Y:S01]  /*4fb0*/  HADD2.F32 R12, -RZ, R12.H0_H0 ;  /* 0x2000000cff0c7230 */ /* 0x000fe20000004100 */
[-C--:B------:R-:W-:Y:S02]  /*4fc0*/  FFMA.FTZ R67, R46, R3.reuse, -R67 ;  /* 0x000000032e437223 */ /* 0x080fe40000010843 */
[----:B------:R-:W-:-:S02]  /*4fd0*/  FMUL.FTZ R3, R45, R3 ;  /* 0x000000032d037220 */ /* 0x000fc40000410000 */
[----:B0-----:R-:W-:Y:S02]  /*4fe0*/  FMUL.FTZ R43, R75, R43 ;  /* 0x0000002b4b2b7220 */ /* 0x001fe40000410000 */
[----:B------:R-:W-:Y:S02]  /*4ff0*/  FFMA.FTZ R71, R46, R66, -R71 ;  /* 0x000000422e477223 */ /* 0x000fe40000010847 */
[----:B------:R-:W-:Y:S02]  /*5000*/  FMUL.FTZ R184, R72, R184 ;  /* 0x000000b848b87220 */ /* 0x000fe40000410000 */
[----:B------:R-:W-:Y:S01]  /*5010*/  FADD.FTZ R70, R183, R70 ;  /* 0x00000046b7467221 */ /* 0x000fe20000010000 */
[----:B------:R-:W-:Y:S01]  /*5020*/  HADD2.F32 R11, -RZ, R11.H0_H0 ;  /* 0x2000000bff0b7230 */ /* 0x000fe20000004100 */
[----:B------:R-:W-:Y:S01]  /*5030*/  FFMA.FTZ R3, R46, R2, R3 ;  /* 0x000000022e037223 */ /* 0x000fe20000010003 */
[----:B------:R-:W-:Y:S01]  /*5040*/  HADD2.F32 R72, -RZ, R159.H0_H0 ;  /* 0x2000009fff487230 */ /* 0x000fe20000004100 */
[----:B------:R-:W-:-:S02]  /*5050*/  FMUL.FTZ R44, R75, R44 ;  /* 0x0000002c4b2c7220 */ /* 0x000fc40000410000 */
[----:B------:R-:W-:Y:S02]  /*5060*/  FADD.FTZ R71, R184, R71 ;  /* 0x00000047b8477221 */ /* 0x000fe40000010000 */
[C---:B------:R-:W-:Y:S02]  /*5070*/  FMUL.FTZ R2, R43.reuse, R70 ;  /* 0x000000462b027220 */ /* 0x040fe40000410000 */
[----:B------:R-:W-:Y:S02]  /*5080*/  FMUL.FTZ R185, R88, R12 ;  /* 0x0000000c58b97220 */ /* 0x000fe40000410000 */
[-C--:B------:R-:W-:Y:S02]  /*5090*/  FMUL.FTZ R73, R43, R71.reuse ;  /* 0x000000472b497220 */ /* 0x080fe40000410000 */
[----:B------:R-:W-:Y:S02]  /*50a0*/  FFMA.FTZ R66, R44, R71, -R2 ;  /* 0x000000472c427223 */ /* 0x000fe40000010802 */
[----:B------:R-:W-:-:S02]  /*50b0*/  FMUL.FTZ R186, R88, R11 ;  /* 0x0000000b58ba7220 */ /* 0x000fc40000410000 */
[----:B------:R-:W-:Y:S01]  /*50c0*/  FMUL.FTZ R185, R72, R185 ;  /* 0x000000b948b97220 */ /* 0x000fe20000410000 */
        /* <DEDUP_REMOVED lines=10> */
[-C--:B------:R-:W-:Y:S02]  /*5170*/  FFMA.FTZ R70, R42, R73.reuse, R70 ;  /* 0x000000492a467223 */ /* 0x080fe40000010046 */
[----:B------:R-:W-:Y:S02]  /*5180*/  FMUL.FTZ R73, R41, R73 ;  /* 0x0000004929497220 */ /* 0x000fe40000410000 */
[----:B------:R-:W-:Y:S02]  /*5190*/  FMUL.FTZ R188, R87, R9 ;  /* 0x0000000957bc7220 */ /* 0x000fe40000410000 */
[----:B------:R-:W-:-:S02]  /*51a0*/  FMUL.FTZ R187, R71, R187 ;  /* 0x000000bb47bb7220 */ /* 0x000fc40000410000 */
[-C--:B------:R-:W-:Y:S01]  /*51b0*/  FFMA.FTZ R2, R44, R67.reuse, -R2 ;  /* 0x000000432c027223 */ /* 0x080fe20000010802 */
[----:B------:R-:W-:Y:S01]  /*51c0*/  HADD2.F32 R7, -RZ, R7.H0_H0 ;  /* 0x20000007ff077230 */ /* 0x000fe20000004100 */
[----:B------:R-:W-:Y:S02]  /*51d0*/  FMUL.FTZ R67, R43, R67 ;  /* 0x000000432b437220 */ /* 0x000fe40000410000 */
[----:B------:R-:W-:Y:S02]  /*51e0*/  FFMA.FTZ R73, R42, R66, -R73 ;  /* 0x000000422a497223 */ /* 0x000fe40000010849 */
[----:B------:R-:W-:Y:S02]  /*51f0*/  FMUL.FTZ R188, R71, R188 ;  /* 0x000000bc47bc7220 */ /* 0x000fe40000410000 */
[----:B------:R-:W-:Y:S01]  /*5200*/  FADD.FTZ R70, R187, R70 ;  /* 0x00000046bb467221 */ /* 0x000fe20000010000 */
[----:B------:R-:W-:Y:S01]  /*5210*/  HADD2.F32 R8, -RZ, R8.H0_H0 ;  /* 0x20000008ff087230 */ /* 0x000fe20000004100 */
[----:B------:R-:W-:Y:S01]  /*5220*/  FFMA.FTZ R67, R44, R3, R67 ;  /* 0x000000032c437223 */ /* 0x000fe20000010043 */
[----:B------:R-:W-:Y:S01]  /*5230*/  HADD2.F32 R72, -RZ, R157.H0_H0 ;  /* 0x2000009dff487230 */ /* 0x000fe20000004100 */
[----:B------:R-:W-:-:S02]  /*5240*/  FADD.FTZ R73, R188, R73 ;  /* 0x00000049bc497221 */ /* 0x000fc40000010000 */
[----:B------:R-:W-:Y:S02]  /*5250*/  FMUL.FTZ R66, R39, R70 ;  /* 0x0000004627427220 */ /* 0x000fe40000410000 */
[----:B------:R-:W-:Y:S01]  /*5260*/  FMUL.FTZ R190, R86, R7 ;  /* 0x0000000756be7220 */ /* 0x000fe20000410000 */
[----:B------:R-:W-:Y:S01]  /*5270*/  ISETP.NE.AND P0, PT, R122, 0x7f, PT ;  /* 0x0000007f7a00780c */ /* 0x000fe20003f05270 */
[----:B------:R-:W-:Y:S02]  /*5280*/  FMUL.FTZ R3, R41, R67 ;  /* 0x0000004329037220 */ /* 0x000fe40000410000 */
[-C--:B------:R-:W-:Y:S02]  /*5290*/  FFMA.FTZ R71, R40, R73.reuse, -R66 ;  /* 0x0000004928477223 */ /* 0x080fe40000010842 */
[----:B------:R-:W-:Y:S02]  /*52a0*/  FMUL.FTZ R73, R39, R73 ;  /* 0x0000004927497220 */ /* 0x000fe40000410000 */
[----:B------:R-:W-:-:S02]  /*52b0*/  FMUL.FTZ R189, R86, R8 ;  /* 0x0000000856bd7220 */ /* 0x000fc40000410000 */
[----:B------:R-:W-:Y:S01]  /*52c0*/  FMUL.FTZ R190, R72, R190 ;  /* 0x000000be48be7220 */ /* 0x000fe20000410000 */
[----:B------:R-:W-:Y:S01]  /*52d0*/  HADD2.F32 R6, -RZ, R6.H0_H0 ;  /* 0x20000006ff067230 */ /* 0x000fe20000004100 */
[-C--:B------:R-:W-:Y:S02]  /*52e0*/  FFMA.FTZ R3, R42, R2.reuse, -R3 ;  /* 0x000000022a037223 */ /* 0x080fe40000010803 */
[----:B------:R-:W-:Y:S01]  /*52f0*/  FMUL.FTZ R2, R41, R2 ;  /* 0x0000000229027220 */ /* 0x000fe20000410000 */
[----:B------:R-:W-:Y:S01]  /*5300*/  HADD2.F32 R5, -RZ, R5.H0_H0 ;  /* 0x20000005ff057230 */ /* 0x000fe20000004100 */
[----:B------:R-:W-:Y:S01]  /*5310*/  FFMA.FTZ R70, R40, R70, R73 ;  /* 0x0000004628467223 */ /* 0x000fe20000010049 */
[----:B------:R0:W1:Y:S01]  /*5320*/  @P0 LDS.64 R94, [R122.X8+0x8788] ;  /* 0x008788007a5e0984 */ /* 0x0000620000008a00 */
[----:B------:R-:W-:Y:S02]  /*5330*/  FMUL.FTZ R189, R72, R189 ;  /* 0x000000bd48bd7220 */ /* 0x000fe40000410000 */
[----:B------:R-:W-:Y:S01]  /*5340*/  FADD.FTZ R71, R190, R71 ;  /* 0x00000047be477221 */ /* 0x000fe20000010000 */
[----:B------:R-:W-:Y:S01]  /*5350*/  HADD2.F32 R72, -RZ, R156.H0_H0 ;  /* 0x2000009cff487230 */ /* 0x000fe20000004100 */
[----:B------:R-:W-:-:S02]  /*5360*/  FFMA.FTZ R2, R42, R67, R2 ;  /* 0x000000432a027223 */ /* 0x000fc40000010002 */
[----:B------:R-:W-:Y:S02]  /*5370*/  FADD.FTZ R70, R189, R70 ;  /* 0x00000046bd467221 */ /* 0x000fe40000010000 */
[----:B------:R-:W-:Y:S02]  /*5380*/  FMUL.FTZ R67, R37, R71 ;  /* 0x0000004725437220 */ /* 0x000fe40000410000 */
[----:B------:R-:W-:Y:S02]  /*5390*/  FMUL.FTZ R191, R85, R6 ;  /* 0x0000000655bf7220 */ /* 0x000fe40000410000 */
[-C--:B------:R-:W-:Y:S02]  /*53a0*/  FMUL.FTZ R66, R37, R70.reuse ;  /* 0x0000004625427220 */ /* 0x080fe40000410000 */
[----:B------:R-:W-:Y:S02]  /*53b0*/  FMUL.FTZ R192, R85, R5 ;  /* 0x0000000555c07220 */ /* 0x000fe40000410000 */
[----:B------:R-:W-:-:S02]  /*53c0*/  FFMA.FTZ R70, R38, R70, R67 ;  /* 0x0000004626467223 */ /* 0x000fc40000010043 */
[----:B------:R-:W-:Y:S02]  /*53d0*/  FMUL.FTZ R191, R72, R191 ;  /* 0x000000bf48bf7220 */ /* 0x000fe40000410000 */
[C---:B------:R-:W-:Y:S02]  /*53e0*/  FMUL.FTZ R67, R39.reuse, R3 ;  /* 0x0000000327437220 */ /* 0x040fe40000410000 */
[----:B------:R-:W-:Y:S02]  /*53f0*/  FFMA.FTZ R71, R38, R71, -R66 ;  /* 0x0000004726477223 */ /* 0x000fe40000010842 */
[----:B------:R-:W-:Y:S02]  /*5400*/  FMUL.FTZ R192, R72, R192 ;  /* 0x000000c048c07220 */ /* 0x000fe40000410000 */
[----:B------:R-:W-:Y:S02]  /*5410*/  FMUL.FTZ R66, R39, R2 ;  /* 0x0000000227427220 */ /* 0x000fe40000410000 */
[----:B------:R-:W-:-:S02]  /*5420*/  FADD.FTZ R70, R191, R70 ;  /* 0x00000046bf467221 */ /* 0x000fc40000010000 */
[----:B------:R-:W-:Y:S02]  /*5430*/  FFMA.FTZ R67, R40, R2, R67 ;  /* 0x0000000228437223 */ /* 0x000fe40000010043 */
[----:B------:R-:W-:Y:S01]  /*5440*/  FADD.FTZ R71, R192, R71 ;  /* 0x00000047c0477221 */ /* 0x000fe20000010000 */
[----:B------:R-:W-:Y:S01]  /*5450*/  HADD2.F32 R4, -RZ, R4.H0_H0 ;  /* 0x20000004ff047230 */ /* 0x000fe20000004100 */
[----:B------:R-:W-:Y:S01]  /*5460*/  FFMA.FTZ R66, R40, R3, -R66 ;  /* 0x0000000328427223 */ /* 0x000fe20000010842 */
[----:B------:R-:W-:Y:S01]  /*5470*/  HADD2.F32 R3, -RZ, R65.H0_H0 ;  /* 0x20000041ff037230 */ /* 0x000fe20000004100 */
[----:B------:R-:W-:Y:S02]  /*5480*/  FMUL.FTZ R2, R35, R70 ;  /* 0x0000004623027220 */ /* 0x000fe40000410000 */
[----:B------:R-:W-:Y:S02]  /*5490*/  FMUL.FTZ R65, R37, R67 ;  /* 0x0000004325417220 */ /* 0x000fe40000410000 */
[-C--:B------:R-:W-:Y:S01]  /*54a0*/  FMUL.FTZ R73, R35, R71.reuse ;  /* 0x0000004723497220 */ /* 0x080fe20000410000 */
[----:B------:R-:W-:Y:S01]  /*54b0*/  HADD2.F32 R72, -RZ, R155.H0_H0 ;  /* 0x2000009bff487230 */ /* 0x000fe20000004100 */
[----:B------:R-:W-:-:S02]  /*54c0*/  FFMA.FTZ R71, R36, R71, -R2 ;  /* 0x0000004724477223 */ /* 0x000fc40000010802 */
[----:B------:R-:W-:Y:S02]  /*54d0*/  FMUL.FTZ R2, R37, R66 ;  /* 0x0000004225027220 */ /* 0x000fe40000410000 */
[----:B------:R-:W-:Y:S02]  /*54e0*/  FMUL.FTZ R193, R84, R4 ;  /* 0x0000000454c17220 */ /* 0x000fe40000410000 */
[----:B------:R-:W-:Y:S02]  /*54f0*/  FFMA.FTZ R65, R38, R66, -R65 ;  /* 0x0000004226417223 */ /* 0x000fe40000010841 */
[----:B------:R-:W-:Y:S02]  /*5500*/  FMUL.FTZ R194, R84, R3 ;  /* 0x0000000354c27220 */ /* 0x000fe40000410000 */
[----:B------:R-:W-:Y:S02]  /*5510*/  FFMA.FTZ R2, R38, R67, R2 ;  /* 0x0000004326027223 */ /* 0x000fe40000010002 */
[----:B------:R-:W-:-:S02]  /*5520*/  FFMA.FTZ R70, R36, R70, R73 ;  /* 0x0000004624467223 */ /* 0x000fc40000010049 */
[C---:B------:R-:W-:Y:S02]  /*5530*/  FMUL.FTZ R193, R72.reuse, R193 ;  /* 0x000000c148c17220 */ /* 0x040fe40000410000 */
[----:B------:R-:W-:Y:S02]  /*5540*/  FMUL.FTZ R67, R35, R65 ;  /* 0x0000004123437220 */ /* 0x000fe40000410000 */
[----:B------:R-:W-:Y:S01]  /*5550*/  FMUL.FTZ R194, R72, R194 ;  /* 0x000000c248c27220 */ /* 0x000fe20000410000 */
[----:B------:R-:W-:Y:S01]  /*5560*/  HADD2.F32 R0, -RZ, R0.H0_H0 ;  /* 0x20000000ff007230 */ /* 0x000fe20000004100 */
[----:B------:R-:W-:Y:S02]  /*5570*/  FADD.FTZ R70, R193, R70 ;  /* 0x00000046c1467221 */ /* 0x000fe40000010000 */
[-C--:B------:R-:W-:Y:S02]  /*5580*/  FMUL.FTZ R66, R35, R2.reuse ;  /* 0x0000000223427220 */ /* 0x080fe40000410000 */
[----:B------:R-:W-:Y:S01]  /*5590*/  FFMA.FTZ R67, R36, R2, R67 ;  /* 0x0000000224437223 */ /* 0x000fe20000010043 */
[----:B------:R-:W-:Y:S01]  /*55a0*/  HADD2.F32 R2, -RZ, R64.H0_H0 ;  /* 0x20000040ff027230 */ /* 0x000fe20000004100 */
[----:B------:R-:W-:Y:S01]  /*55b0*/  FADD.FTZ R71, R194, R71 ;  /* 0x00000047c2477221 */ /* 0x000fe20000010000 */
[----:B------:R-:W-:Y:S01]  /*55c0*/  HADD2.F32 R64, -RZ, R118.H0_H0 ;  /* 0x20000076ff407230 */ /* 0x000fe20000004100 */
[----:B------:R-:W-:-:S02]  /*55d0*/  FMUL.FTZ R72, R33, R70 ;  /* 0x0000004621487220 */ /* 0x000fc40000410000 */
[----:B------:R-:W-:Y:S02]  /*55e0*/  FFMA.FTZ R66, R36, R65, -R66 ;  /* 0x0000004124427223 */ /* 0x000fe40000010842 */
[-C--:B------:R-:W-:Y:S02]  /*55f0*/  FMUL.FTZ R73, R33, R71.reuse ;  /* 0x0000004721497220 */ /* 0x080fe40000410000 */
[C---:B------:R-:W-:Y:S02]  /*5600*/  FMUL.FTZ R195, R83.reuse, R2 ;  /* 0x0000000253c37220 */ /* 0x040fe40000410000 */
[----:B------:R-:W-:Y:S02]  /*5610*/  FMUL.FTZ R196, R83, R0 ;  /* 0x0000000053c47220 */ /* 0x000fe40000410000 */
[----:B------:R-:W-:Y:S02]  /*5620*/  FFMA.FTZ R72, R34, R71, -R72 ;  /* 0x0000004722487223 */ /* 0x000fe40000010848 */
[----:B------:R-:W-:-:S02]  /*5630*/  FMUL.FTZ R65, R33, R66 ;  /* 0x0000004221417220 */ /* 0x000fc40000410000 */
[----:B------:R-:W-:Y:S01]  /*5640*/  FMUL.FTZ R71, R33, R67 ;  /* 0x0000004321477220 */ /* 0x000fe20000410000 */
[----:B------:R-:W-:Y:S01]  /*5650*/  BSSY B0, `(.L_x_910) ;  /* 0x0000017000007945 */ /* 0x000fe20003800000 */
[----:B------:R-:W-:Y:S02]  /*5660*/  FFMA.FTZ R73, R34, R70, R73 ;  /* 0x0000004622497223 */ /* 0x000fe40000010049 */
[C---:B------:R-:W-:Y:S02]  /*5670*/  FMUL.FTZ R195, R64.reuse, R195 ;  /* 0x000000c340c37220 */ /* 0x040fe40000410000 */
[----:B------:R-:W-:Y:S01]  /*5680*/  FMUL.FTZ R196, R64, R196 ;  /* 0x000000c440c47220 */ /* 0x000fe20000410000 */
[----:B------:R-:W-:Y:S01]  /*5690*/  ISETP.GT.U32.AND P2, PT, R122, 0x1f, PT ;  /* 0x0000001f7a00780c */ /* 0x000fe20003f44070 */
[----:B------:R-:W-:Y:S01]  /*56a0*/  FFMA.FTZ R65, R34, R67, R65 ;  /* 0x0000004322417223 */ /* 0x000fe20000010041 */
[----:B------:R-:W-:Y:S01]  /*56b0*/  LEA.HI R233, R122, R122, RZ, 0x1e ;  /* 0x0000007a7ae97211 */ /* 0x000fe200078ff0ff */
[----:B------:R-:W-:-:S02]  /*56c0*/  FFMA.FTZ R64, R34, R66, -R71 ;  /* 0x0000004222407223 */ /* 0x000fc40000010847 */
[----:B------:R-:W-:Y:S02]  /*56d0*/  FADD.FTZ R66, R195, R72 ;  /* 0x00000048c3427221 */ /* 0x000fe40000010000 */
[----:B------:R-:W-:Y:S01]  /*56e0*/  FADD.FTZ R67, R196, R73 ;  /* 0x00000049c4437221 */ /* 0x000fe20000010000 */
        /* <DEDUP_REMOVED lines=13> */
.L_x_911:
[----:B01----:R-:W-:Y:S05]  /*57c0*/  BSYNC B0 ;  /* 0x0000000000007941 */ /* 0x003fea0003800000 */
.L_x_910:
[----:B------:R0:W-:Y:S01]  /*57d0*/  STS.128 [R233.X16+0x6370], R64 ;  /* 0x00637040e9007388 */ /* 0x0001e2000000cc00 */
[----:B------:R-:W-:Y:S01]  /*57e0*/  BSSY B0, `(.L_x_912) ;  /* 0x00000e9000007945 */ /* 0x000fe20003800000 */
[-C--:B-----5:R-:W-:Y:S02]  /*57f0*/  FMUL.FTZ R137, R116, R68.reuse ;  /* 0x0000004474897220 */ /* 0x0a0fe40000410000 */
        /* <DEDUP_REMOVED lines=14> */
[----:B------:R-:W-:Y:S02]  /*58e0*/  FMUL.FTZ R153, R101, R68 ;  /* 0x0000004465997220 */ /* 0x000fe40000410000 */
        /* <DEDUP_REMOVED lines=15> */
[----:B------:R-:W-:Y:S01]  /*59e0*/  FMUL.FTZ R154, R101, R69 ;  /* 0x00000045659a7220 */ /* 0x000fe20000410000 */
[----:B------:R-:W-:Y:S06]  /*59f0*/  BAR.SYNC.DEFER_BLOCKING 0x0 ;  /* 0x0000000000007b1d */ /* 0x000fec0000010000 */
[----:B------:R-:W-:Y:S05]  /*5a00*/  @P2 BRA `(.L_x_913) ;  /* 0x00000c6000002947 */ /* 0x000fea0003800000 */
[----:B0-----:R-:W-:-:S05]  /*5a10*/  IMAD R213, R122, 0x50, RZ ;  /* 0x000000507ad57824 */ /* 0x001fca00078e02ff */
[----:B------:R-:W-:Y:S04]  /*5a20*/  LDS.128 R68, [R213+0x6370] ;  /* 0x00637000d5447984 */ /* 0x000fe80000000c00 */
[----:B------:R-:W0:Y:S02]  /*5a30*/  LDS.128 R64, [R213+0x6380] ;  /* 0x00638000d5407984 */ /* 0x000e240000000c00 */
[-C--:B0-----:R-:W-:Y:S02]  /*5a40*/  FMUL.FTZ R73, R69, R65.reuse ;  /* 0x0000004145497220 */ /* 0x081fe40000410000 */
[C---:B------:R-:W-:Y:S02]  /*5a50*/  FMUL.FTZ R74, R68.reuse, R65 ;  /* 0x00000041444a7220 */ /* 0x040fe40000410000 */
[----:B------:R-:W-:-:S02]  /*5a60*/  FFMA.FTZ R72, R68, R64, -R73 ;  /* 0x0000004044487223 */ /* 0x000fc40000010849 */
[-C--:B------:R-:W-:Y:S02]  /*5a70*/  FFMA.FTZ R73, R69, R64.reuse, R74 ;  /* 0x0000004045497223 */ /* 0x080fe4000001004a */
[CC--:B------:R-:W-:Y:S02]  /*5a80*/  FMUL.FTZ R69, R71.reuse, R65.reuse ;  /* 0x0000004147457220 */ /* 0x0c0fe40000410000 */
[C---:B------:R-:W-:Y:S02]  /*5a90*/  FMUL.FTZ R68, R70.reuse, R65 ;  /* 0x0000004146447220 */ /* 0x040fe40000410000 */
[-C--:B------:R-:W-:Y:S02]  /*5aa0*/  FFMA.FTZ R65, R70, R64.reuse, -R69 ;  /* 0x0000004046417223 */ /* 0x080fe40000010845 */
        /* <DEDUP_REMOVED lines=15> */
[----:B0-----:R-:W-:-:S04]  /*5ba0*/  FMUL.FTZ R69, R65, R73 ;  /* 0x0000004941457220 */ /* 0x001fc80000410000 */
[CC--:B------:R-:W-:Y:S02]  /*5bb0*/  FFMA.FTZ R68, R64.reuse, R72.reuse, -R69 ;  /* 0x0000004840447223 */ /* 0x0c0fe40000010845 */
[C---:B------:R-:W-:Y:S02]  /*5bc0*/  FMUL.FTZ R72, R65.reuse, R72 ;  /* 0x0000004841487220 */ /* 0x040fe40000410000 */
[CC--:B------:R-:W-:Y:S02]  /*5bd0*/  FMUL.FTZ R69, R65.reuse, R70.reuse ;  /* 0x0000004641457220 */ /* 0x0c0fe40000410000 */
[-C--:B------:R-:W-:Y:S02]  /*5be0*/  FMUL.FTZ R65, R65, R71.reuse ;  /* 0x0000004741417220 */ /* 0x080fe40000410000 */
[C---:B------:R-:W-:Y:S02]  /*5bf0*/  FFMA.FTZ R74, R64.reuse, R71, R69 ;  /* 0x00000047404a7223 */ /* 0x040fe40000010045 */
[----:B------:R-:W-:-:S02]  /*5c00*/  FFMA.FTZ R65, R64, R70, -R65 ;  /* 0x0000004640417223 */ /* 0x000fc40000010841 */
[----:B------:R-:W-:Y:S02]  /*5c10*/  FFMA.FTZ R70, R64, R73, R72 ;  /* 0x0000004940467223 */ /* 0x000fe40000010048 */
[----:B------:R-:W-:Y:S02]  /*5c20*/  FADD.FTZ R69, R67, R74 ;  /* 0x0000004a43457221 */ /* 0x000fe40000010000 */
[----:B------:R-:W-:Y:S01]  /*5c30*/  FADD.FTZ R73, R66, R65 ;  /* 0x0000004142497221 */ /* 0x000fe20000010000 */
[----:B------:R-:W-:Y:S05]  /*5c40*/  BRA.DIV ~URZ, `(.L_x_914) ;  /* 0x000082a27f007947 */ /* 0x000fea000b800000 */
[----:B------:R0:W1:Y:S02]  /*5c50*/  SHFL.UP PT, R67, R68, 0x1, RZ ;  /* 0x0420000044437989 */ /* 0x00006400000e00ff */
.L_x_1022:
        /* <DEDUP_REMOVED lines=10> */
[----:B-1----:R-:W-:Y:S02]  /*5d00*/  FMUL.FTZ R71, R70, R67 ;  /* 0x0000004346477220 */ /* 0x002fe40000410000 */
[----:B------:R-:W-:Y:S01]  /*5d10*/  @P0 FADD.FTZ R69, R69, R66 ;  /* 0x0000004245450221 */ /* 0x000fe20000010000 */
[----:B------:R-:W1:Y:S01]  /*5d20*/  SHFL.UP PT, R75, R73, 0x2, RZ ;  /* 0x04400000494b7989 */ /* 0x000e6200000e00ff */
[-C--:B----4-:R-:W-:Y:S02]  /*5d30*/  FFMA.FTZ R71, R68, R65.reuse, R71 ;  /* 0x0000004144477223 */ /* 0x090fe40000010047 */
[C---:B------:R-:W-:Y:S01]  /*5d40*/  FMUL.FTZ R65, R70.reuse, R65 ;  /* 0x0000004146417220 */ /* 0x040fe20000410000 */
[----:B------:R-:W2:Y:S02]  /*5d50*/  SHFL.UP PT, R247, R69, 0x2, RZ ;  /* 0x0440000045f77989 */ /* 0x000ea400000e00ff */
[----:B------:R-:W-:Y:S01]  /*5d60*/  FSEL R70, R70, R71, !P0 ;  /* 0x0000004746467208 */ /* 0x000fe20004000000 */
[----:B0-----:R-:W-:Y:S01]  /*5d70*/  @P0 FFMA.FTZ R68, R68, R67, -R65 ;  /* 0x0000004344440223 */ /* 0x001fe20000010841 */
[----:B------:R-:W-:-:S03]  /*5d80*/  ISETP.GE.AND P0, PT, R121, 0x2, PT ;  /* 0x000000027900780c */ /* 0x000fc60003f06270 */
[----:B------:R-:W0:Y:S04]  /*5d90*/  SHFL.UP PT, R65, R70, 0x2, RZ ;  /* 0x0440000046417989 */ /* 0x000e2800000e00ff */
[----:B------:R-:W3:Y:S01]  /*5da0*/  SHFL.UP PT, R67, R68, 0x2, RZ ;  /* 0x0440000044437989 */ /* 0x000ee200000e00ff */
[C---:B-1----:R-:W-:Y:S02]  /*5db0*/  FMUL.FTZ R66, R70.reuse, R75 ;  /* 0x0000004b46427220 */ /* 0x042fe40000410000 */
[-C--:B--2---:R-:W-:Y:S02]  /*5dc0*/  FMUL.FTZ R64, R70, R247.reuse ;  /* 0x000000f746407220 */ /* 0x084fe40000410000 */
[C---:B------:R-:W-:Y:S02]  /*5dd0*/  FFMA.FTZ R66, R68.reuse, R247, R66 ;  /* 0x000000f744427223 */ /* 0x040fe40000010042 */
[----:B------:R-:W-:-:S02]  /*5de0*/  FFMA.FTZ R64, R68, R75, -R64 ;  /* 0x0000004b44407223 */ /* 0x000fc40000010840 */
[----:B------:R-:W-:Y:S02]  /*5df0*/  @P0 FADD.FTZ R69, R69, R66 ;  /* 0x0000004245450221 */ /* 0x000fe40000010000 */
[----:B------:R-:W-:Y:S02]  /*5e00*/  @P0 FADD.FTZ R73, R73, R64 ;  /* 0x0000004049490221 */ /* 0x000fe40000010000 */
[C---:B0-----:R-:W-:Y:S01]  /*5e10*/  FMUL.FTZ R64, R70.reuse, R65 ;  /* 0x0000004146407220 */ /* 0x041fe20000410000 */
[----:B------:R-:W0:Y:S01]  /*5e20*/  SHFL.UP PT, R75, R69, 0x4, RZ ;  /* 0x04800000454b7989 */ /* 0x000e2200000e00ff */
[----:B---3--:R-:W-:-:S03]  /*5e30*/  FMUL.FTZ R66, R70, R67 ;  /* 0x0000004346427220 */ /* 0x008fc60000410000 */
[----:B------:R-:W1:Y:S01]  /*5e40*/  SHFL.UP PT, R71, R73, 0x4, RZ ;  /* 0x0480000049477989 */ /* 0x000e6200000e00ff */
[C---:B------:R-:W-:Y:S02]  /*5e50*/  FFMA.FTZ R65, R68.reuse, R65, R66 ;  /* 0x0000004144417223 */ /* 0x040fe40000010042 */
[----:B------:R-:W-:-:S03]  /*5e60*/  @P0 FFMA.FTZ R68, R68, R67, -R64 ;  /* 0x0000004344440223 */ /* 0x000fc60000010840 */
[----:B------:R-:W-:Y:S02]  /*5e70*/  FSEL R70, R70, R65, !P0 ;  /* 0x0000004146467208 */ /* 0x000fe40004000000 */
[----:B------:R-:W2:Y:S01]  /*5e80*/  SHFL.UP PT, R65, R68, 0x4, RZ ;  /* 0x0480000044417989 */ /* 0x000ea200000e00ff */
[----:B------:R-:W-:-:S03]  /*5e90*/  ISETP.GE.AND P0, PT, R121, 0x4, PT ;  /* 0x000000047900780c */ /* 0x000fc60003f06270 */
[----:B------:R-:W3:Y:S01]  /*5ea0*/  SHFL.UP PT, R67, R70, 0x4, RZ ;  /* 0x0480000046437989 */ /* 0x000ee200000e00ff */
[----:B0-----:R-:W-:-:S04]  /*5eb0*/  FMUL.FTZ R64, R70, R75 ;  /* 0x0000004b46407220 */ /* 0x001fc80000410000 */
[-C--:B-1----:R-:W-:Y:S02]  /*5ec0*/  FFMA.FTZ R64, R68, R71.reuse, -R64 ;  /* 0x0000004744407223 */ /* 0x082fe40000010840 */
[----:B------:R-:W-:-:S03]  /*5ed0*/  FMUL.FTZ R66, R70, R71 ;  /* 0x0000004746427220 */ /* 0x000fc60000410000 */
[----:B------:R-:W-:Y:S02]  /*5ee0*/  @P0 FADD.FTZ R73, R73, R64 ;  /* 0x0000004049490221 */ /* 0x000fe40000010000 */
[----:B------:R-:W-:Y:S02]  /*5ef0*/  FFMA.FTZ R66, R68, R75, R66 ;  /* 0x0000004b44427223 */ /* 0x000fe40000010042 */
[----:B--2---:R-:W-:Y:S02]  /*5f00*/  FMUL.FTZ R64, R70, R65 ;  /* 0x0000004146407220 */ /* 0x004fe40000410000 */
[----:B------:R-:W-:Y:S02]  /*5f10*/  @P0 FADD.FTZ R69, R69, R66 ;  /* 0x0000004245450221 */ /* 0x000fe40000010000 */
        /* <DEDUP_REMOVED lines=13> */
[C---:B--2---:R-:W-:Y:S02]  /*5ff0*/  FMUL.FTZ R66, R70.reuse, R67 ;  /* 0x0000004346427220 */ /* 0x044fe40000410000 */
[-C--:B---3--:R-:W-:Y:S02]  /*6000*/  FMUL.FTZ R64, R70, R65.reuse ;  /* 0x0000004146407220 */ /* 0x088fe40000410000 */
        /* <DEDUP_REMOVED lines=11> */
.L_x_1023:
[----:B------:R-:W-:Y:S01]  /*60c0*/  ISETP.GE.AND P0, PT, R121, 0x10, PT ;  /* 0x000000107900780c */ /* 0x000fe20003f06270 */
[-C--:B0-----:R-:W-:Y:S01]  /*60d0*/  FMUL.FTZ R64, R66, R71.reuse ;  /* 0x0000004742407220 */ /* 0x081fe20000410000 */
[----:B------:R-:W-:Y:S01]  /*60e0*/  MOV R69, R74 ;  /* 0x0000004a00457202 */ /* 0x000fe20000000f00 */
[-C--:B----4-:R-:W-:Y:S02]  /*60f0*/  FMUL.FTZ R65, R67, R71.reuse ;  /* 0x0000004743417220 */ /* 0x090fe40000410000 */
[----:B-1----:R-:W-:-:S02]  /*6100*/  FMUL.FTZ R74, R72, R71 ;  /* 0x00000047484a7220 */ /* 0x002fc40000410000 */
[-C--:B------:R-:W-:Y:S02]  /*6110*/  FFMA.FTZ R64, R72, R69.reuse, -R64 ;  /* 0x0000004548407223 */ /* 0x080fe40000010840 */
[C---:B--2---:R-:W-:Y:S02]  /*6120*/  FFMA.FTZ R72, R70.reuse, R69, R65 ;  /* 0x0000004546487223 */ /* 0x044fe40000010041 */
[----:B------:R-:W-:Y:S02]  /*6130*/  FMUL.FTZ R70, R70, R71 ;  /* 0x0000004746467220 */ /* 0x000fe40000410000 */
[-C--:B------:R-:W-:Y:S02]  /*6140*/  FFMA.FTZ R65, R66, R69.reuse, R74 ;  /* 0x0000004542417223 */ /* 0x080fe4000001004a */
[----:B------:R-:W-:Y:S01]  /*6150*/  @P0 FFMA.FTZ R69, R67, R69, -R70 ;  /* 0x0000004543450223 */ /* 0x000fe20000010846 */
[----:B------:R-:W-:Y:S02]  /*6160*/  MOV R67, R73 ;  /* 0x0000004900437202 */ /* 0x000fe40000000f00 */
[----:B------:R-:W-:-:S02]  /*6170*/  MOV R70, R68 ;  /* 0x0000004400467202 */ /* 0x000fc40000000f00 */
[----:B------:R-:W-:Y:S01]  /*6180*/  FSEL R68, R71, R72, !P0 ;  /* 0x0000004847447208 */ /* 0x000fe20004000000 */
[----:B------:R-:W-:Y:S02]  /*6190*/  @P0 FADD.FTZ R67, R64, R67 ;  /* 0x0000004340430221 */ /* 0x000fe40000010000 */
[----:B------:R-:W-:Y:S01]  /*61a0*/  @P0 FADD.FTZ R70, R65, R70 ;  /* 0x0000004641460221 */ /* 0x000fe20000010000 */
[----:B------:R-:W-:Y:S05]  /*61b0*/  BRA.CONV ~URZ, `(.L_x_916) ;  /* 0x000000437f007947 */ /* 0x000fea000b800000 */
[----:B------:R-:W-:Y:S01]  /*61c0*/  HFMA2.MMA R66, -RZ, RZ, 0, 1.847743988037109375e-06 ;  /* 0x0000001fff427435 */ /* 0x000fe200000001ff */
[----:B------:R-:W-:Y:S02]  /*61d0*/  MOV R64, R69 ;  /* 0x0000004500407202 */ /* 0x000fe40000000f00 */
[----:B------:R-:W-:-:S03]  /*61e0*/  MOV R65, 0x6200 ;  /* 0x0000620000417802 */ /* 0x000fc60000000f00 */
[----:B------:R-:W-:Y:S05]  /*61f0*/  CALL.REL.NOINC `($__internal_25_$__cuda_sm70_shflsync_idx_p) ;  /* 0x00009a2000007944 */ /* 0x000fea0003c00000 */
.L_x_916:
[----:B------:R-:W-:Y:S05]  /*6200*/  BRA.CONV ~URZ, `(.L_x_917) ;  /* 0x000000437f007947 */ /* 0x000fea000b800000 */
[----:B-1----:R-:W-:Y:S01]  /*6210*/  HFMA2.MMA R66, -RZ, RZ, 0, 1.847743988037109375e-06 ;  /* 0x0000001fff427435 */ /* 0x002fe200000001ff */
[----:B------:R-:W-:Y:S02]  /*6220*/  MOV R64, R68 ;  /* 0x0000004400407202 */ /* 0x000fe40000000f00 */
[----:B------:R-:W-:-:S03]  /*6230*/  MOV R65, 0x6250 ;  /* 0x0000625000417802 */ /* 0x000fc60000000f00 */
[----:B0-2---:R-:W-:Y:S05]  /*6240*/  CALL.REL.NOINC `($__internal_25_$__cuda_sm70_shflsync_idx_p) ;  /* 0x000099d000007944 */ /* 0x005fea0003c00000 */
.L_x_917:
[----:B------:R-:W-:Y:S05]  /*6250*/  BRA.CONV ~URZ, `(.L_x_918) ;  /* 0x000000437f007947 */ /* 0x000fea000b800000 */
[----:B-1----:R-:W-:Y:S01]  /*6260*/  HFMA2.MMA R66, -RZ, RZ, 0, 1.847743988037109375e-06 ;  /* 0x0000001fff427435 */ /* 0x002fe200000001ff */
[----:B------:R-:W-:-:S02]  /*6270*/  MOV R64, R67 ;  /* 0x0000004300407202 */ /* 0x000fc40000000f00 */
[----:B------:R-:W-:-:S03]  /*6280*/  MOV R65, 0x62a0 ;  /* 0x000062a000417802 */ /* 0x000fc60000000f00 */
[----:B0-2---:R-:W-:Y:S05]  /*6290*/  CALL.REL.NOINC `($__internal_25_$__cuda_sm70_shflsync_idx_p) ;  /* 0x0000998000007944 */ /* 0x005fea0003c00000 */
.L_x_918:
[----:B------:R-:W-:Y:S05]  /*62a0*/  BRA.CONV ~URZ, `(.L_x_919) ;  /* 0x000000437f007947 */ /* 0x000fea000b800000 */
[----:B-1----:R-:W-:Y:S01]  /*62b0*/  HFMA2.MMA R66, -RZ, RZ, 0, 1.847743988037109375e-06 ;  /* 0x0000001fff427435 */ /* 0x002fe200000001ff */
[----:B------:R-:W-:Y:S02]  /*62c0*/  MOV R64, R70 ;  /* 0x0000004600407202 */ /* 0x000fe40000000f00 */
[----:B------:R-:W-:-:S03]  /*62d0*/  MOV R65, 0x62f0 ;  /* 0x000062f000417802 */ /* 0x000fc60000000f00 */
[----:B0-2---:R-:W-:Y:S05]  /*62e0*/  CALL.REL.NOINC `($__internal_25_$__cuda_sm70_shflsync_idx_p) ;  /* 0x0000993000007944 */ /* 0x005fea0003c00000 */
.L_x_919:
[----:B------:R-:W-:Y:S05]  /*62f0*/  BRA.DIV ~URZ, `(.L_x_920) ;  /* 0x000088127f007947 */ /* 0x000fea000b800000 */
[----:B------:R3:W4:Y:S04]  /*6300*/  SHFL.IDX PT, R72, R60, RZ, 0x1f ;  /* 0x00001fff3c487589 */ /* 0x00072800000e0000 */
[----:B------:R3:W2:Y:S04]  /*6310*/  SHFL.IDX PT, R73, R61, RZ, 0x1f ;  /* 0x00001fff3d497589 */ /* 0x0006a800000e0000 */
[----:B------:R3:W1:Y:S04]  /*6320*/  SHFL.IDX PT, R74, R62, RZ, 0x1f ;  /* 0x00001fff3e4a7589 */ /* 0x00066800000e0000 */
[----:B------:R3:W0:Y:S04]  /*6330*/  SHFL.IDX PT, R75, R63, RZ, 0x1f ;  /* 0x00001fff3f4b7589 */ /* 0x00062800000e0000 */
[----:B------:R-:W0:Y:S04]  /*6340*/  SHFL.UP PT, R69, R69, 0x1, RZ ;  /* 0x0420000045457989 */ /* 0x000e2800000e00ff */
[----:B------:R-:W0:Y:S04]  /*6350*/  SHFL.UP PT, R68, R68, 0x1, RZ ;  /* 0x0420000044447989 */ /* 0x000e2800000e00ff */
[----:B------:R-:W0:Y:S04]  /*6360*/  SHFL.UP PT, R67, R67, 0x1, RZ ;  /* 0x0420000043437989 */ /* 0x000e2800000e00ff */
[----:B------:R-:W0:Y:S02]  /*6370*/  SHFL.UP PT, R70, R70, 0x1, RZ ;  /* 0x0420000046467989 */ /* 0x000e2400000e00ff */
.L_x_1024:
[----:B--234-:R-:W2:Y:S01]  /*6380*/  LDS.128 R60, [R213+0x6370] ;  /* 0x00637000d53c7984 */ /* 0x01cea20000000c00 */
[----:B01----:R-:W-:-:S04]  /*6390*/  FMUL.FTZ R64, R74, R68 ;  /* 0x000000444a407220 */ /* 0x003fc80000410000 */
[CC--:B------:R-:W-:Y:S02]  /*63a0*/  FFMA.FTZ R65, R75.reuse, R69.reuse, R64 ;  /* 0x000000454b417223 */ /* 0x0c0fe40000010040 */
[-C--:B------:R-:W-:Y:S02]  /*63b0*/  FMUL.FTZ R64, R75, R68.reuse ;  /* 0x000000444b407220 */ /* 0x080fe40000410000 */
[----:B------:R-:W-:Y:S02]  /*63c0*/  @P1 FADD.FTZ R75, R65, R70 ;  /* 0x00000046414b1221 */ /* 0x000fe40000010000 */
[-C--:B------:R-:W-:Y:S02]  /*63d0*/  FMUL.FTZ R65, R73, R68.reuse ;  /* 0x0000004449417220 */ /* 0x080fe40000410000 */
[----:B------:R-:W-:Y:S02]  /*63e0*/  FFMA.FTZ R64, R74, R69, -R64 ;  /* 0x000000454a407223 */ /* 0x000fe40000010840 */
[----:B------:R-:W-:-:S02]  /*63f0*/  FMUL.FTZ R68, R72, R68 ;  /* 0x0000004448447220 */ /* 0x000fc40000410000 */
[-C--:B------:R-:W-:Y:S02]  /*6400*/  @P1 FFMA.FTZ R72, R72, R69.reuse, -R65 ;  /* 0x0000004548481223 */ /* 0x080fe40000010841 */
[----:B------:R-:W-:Y:S02]  /*6410*/  @P1 FADD.FTZ R74, R64, R67 ;  /* 0x00000043404a1221 */ /* 0x000fe40000010000 */
[----:B------:R-:W-:-:S05]  /*6420*/  @P1 FFMA.FTZ R73, R73, R69, R68 ;  /* 0x0000004549491223 */ /* 0x000fca0000010044 */
[----:B------:R0:W-:Y:S01]  /*6430*/  STS.128 [R213+0x6370], R72 ;  /* 0x00637048d5007388 */ /* 0x0001e20000000c00 */
[C---:B--2---:R-:W-:Y:S02]  /*6440*/  FMUL.FTZ R65, R61.reuse, R75 ;  /* 0x0000004b3d417220 */ /* 0x044fe40000410000 */
[CC--:B------:R-:W-:Y:S02]  /*6450*/  FMUL.FTZ R68, R61.reuse, R74.reuse ;  /* 0x0000004a3d447220 */ /* 0x0c0fe40000410000 */
[----:B------:R-:W-:Y:S02]  /*6460*/  FFMA.FTZ R214, R60, R74, -R65 ;  /* 0x0000004a3cd67223 */ /* 0x000fe40000010841 */
[----:B------:R-:W1:Y:S01]  /*6470*/  LDS.128 R64, [R213+0x6380] ;  /* 0x00638000d5407984 */ /* 0x000e620000000c00 */
[C---:B------:R-:W-:Y:S02]  /*6480*/  FMUL.FTZ R69, R61.reuse, R73 ;  /* 0x000000493d457220 */ /* 0x040fe40000410000 */
[----:B------:R-:W-:-:S02]  /*6490*/  FMUL.FTZ R61, R61, R72 ;  /* 0x000000483d3d7220 */ /* 0x000fc40000410000 */
[C---:B0-----:R-:W-:Y:S02]  /*64a0*/  FFMA.FTZ R72, R60.reuse, R72, -R69 ;  /* 0x000000483c487223 */ /* 0x041fe40000010845 */
[C---:B------:R-:W-:Y:S02]  /*64b0*/  FFMA.FTZ R73, R60.reuse, R73, R61 ;  /* 0x000000493c497223 */ /* 0x040fe4000001003d */
[----:B------:R-:W-:Y:S02]  /*64c0*/  FFMA.FTZ R60, R60, R75, R68 ;  /* 0x0000004b3c3c7223 */ /* 0x000fe40000010044 */
[----:B------:R-:W0:Y:S01]  /*64d0*/  LDS.128 R68, [R213+0x6390] ;  /* 0x00639000d5447984 */ /* 0x000e220000000c00 */
[----:B------:R-:W-:Y:S02]  /*64e0*/  FADD.FTZ R74, R62, R214 ;  /* 0x000000d63e4a7221 */ /* 0x000fe40000010000 */
[----:B------:R-:W-:-:S05]  /*64f0*/  FADD.FTZ R75, R63, R60 ;  /* 0x0000003c3f4b7221 */ /* 0x000fca0000010000 */
[----:B------:R2:W-:Y:S01]  /*6500*/  STS.128 [R213+0x6380], R72 ;  /* 0x00638048d5007388 */ /* 0x0005e20000000c00 */
[CC--:B-1----:R-:W-:Y:S02]  /*6510*/  FMUL.FTZ R61, R65.reuse, R75.reuse ;  /* 0x0000004b413d7220 */ /* 0x0c2fe40000410000 */
[CC--:B------:R-:W-:Y:S02]  /*6520*/  FMUL.FTZ R60, R65.reuse, R74.reuse ;  /* 0x0000004a413c7220 */ /* 0x0c0fe40000410000 */
[C---:B------:R-:W-:Y:S02]  /*6530*/  FFMA.FTZ R61, R64.reuse, R74, -R61 ;  /* 0x0000004a403d7223 */ /* 0x040fe4000001083d */
[----:B------:R-:W-:Y:S02]  /*6540*/  FFMA.FTZ R60, R64, R75, R60 ;  /* 0x0000004b403c7223 */ /* 0x000fe4000001003c */
[----:B--2---:R-:W-:Y:S02]  /*6550*/  FADD.FTZ R74, R66, R61 ;  /* 0x0000003d424a7221 */ /* 0x004fe40000010000 */
[----:B------:R-:W-:-:S02]  /*6560*/  FMUL.FTZ R63, R65, R73 ;  /* 0x00000049413f7220 */ /* 0x000fc40000410000 */
[----:B------:R-:W-:Y:S02]  /*6570*/  FADD.FTZ R75, R67, R60 ;  /* 0x0000003c434b7221 */ /* 0x000fe40000010000 */
[----:B------:R-:W-:Y:S02]  /*6580*/  FMUL.FTZ R65, R65, R72 ;  /* 0x0000004841417220 */ /* 0x000fe40000410000 */
[C---:B0-----:R-:W-:Y:S02]  /*6590*/  FMUL.FTZ R60, R69.reuse, R74 ;  /* 0x0000004a453c7220 */ /* 0x041fe40000410000 */
[C---:B------:R-:W-:Y:S02]  /*65a0*/  FFMA.FTZ R72, R64.reuse, R72, -R63 ;  /* 0x0000004840487223 */ /* 0x040fe4000001083f */
[----:B------:R-:W-:Y:S02]  /*65b0*/  FMUL.FTZ R61, R69, R75 ;  /* 0x0000004b453d7220 */ /* 0x000fe40000410000 */
[----:B------:R-:W-:-:S02]  /*65c0*/  FFMA.FTZ R73, R64, R73, R65 ;  /* 0x0000004940497223 */ /* 0x000fc40000010041 */
[C---:B------:R-:W-:Y:S02]  /*65d0*/  FFMA.FTZ R62, R68.reuse, R75, R60 ;  /* 0x0000004b443e7223 */ /* 0x040fe4000001003c */
[C---:B------:R-:W-:Y:S01]  /*65e0*/  FFMA.FTZ R63, R68.reuse, R74, -R61 ;  /* 0x0000004a443f7223 */ /* 0x040fe2000001083d */
[----:B------:R0:W-:Y:S01]  /*65f0*/  STS.128 [R213+0x6390], R72 ;  /* 0x00639048d5007388 */ /* 0x0001e20000000c00 */
[CC--:B------:R-:W-:Y:S02]  /*6600*/  FMUL.FTZ R60, R69.reuse, R72.reuse ;  /* 0x00000048453c7220 */ /* 0x0c0fe40000410000 */
[-C--:B------:R-:W-:Y:S02]  /*6610*/  FMUL.FTZ R61, R69, R73.reuse ;  /* 0x00000049453d7220 */ /* 0x080fe40000410000 */
[C---:B------:R-:W-:Y:S02]  /*6620*/  FFMA.FTZ R69, R68.reuse, R73, R60 ;  /* 0x0000004944457223 */ /* 0x040fe4000001003c */
[----:B------:R-:W-:-:S02]  /*6630*/  FFMA.FTZ R68, R68, R72, -R61 ;  /* 0x0000004844447223 */ /* 0x000fc4000001083d */
[----:B------:R-:W-:Y:S02]  /*6640*/  FADD.FTZ R70, R70, R63 ;  /* 0x0000003f46467221 */ /* 0x000fe40000010000 */
[----:B------:R-:W-:-:S05]  /*6650*/  FADD.FTZ R71, R71, R62 ;  /* 0x0000003e47477221 */ /* 0x000fca0000010000 */
[----:B------:R0:W-:Y:S02]  /*6660*/  STS.128 [R213+0x63a0], R68 ;  /* 0x0063a044d5007388 */ /* 0x0001e40000000c00 */
.L_x_913:
[----:B0-----:R-:W-:Y:S05]  /*6670*/  BSYNC B0 ;  /* 0x0000000000007941 */ /* 0x001fea0003800000 */
.L_x_912:
[----:B------:R-:W-:Y:S01]  /*6680*/  WARPSYNC 0xffffffff ;  /* 0xffffffff00007948 */ /* 0x000fe20003800000 */
[----:B------:R-:W-:Y:S02]  /*6690*/  LOP3.LUT P0, RZ, R122, 0x1f, RZ, 0xc0, !PT ;  /* 0x0000001f7aff7812 */ /* 0x000fe4000780c0ff */
[CC--:B------:R-:W-:Y:S01]  /*66a0*/  FMUL.FTZ R61, R33.reuse, R95.reuse ;  /* 0x0000005f213d7220 */ /* 0x0c0fe20000410000 */
[----:B------:R-:W-:Y:S01]  /*66b0*/  BAR.SYNC.DEFER_BLOCKING 0x0 ;  /* 0x0000000000007b1d */ /* 0x000fe20000010000 */
[-C--:B------:R-:W-:Y:S01]  /*66c0*/  FMUL.FTZ R60, R33, -R94.reuse ;  /* 0x8000005e213c7220 */ /* 0x080fe20000410000 */
[----:B------:R-:W-:Y:S01]  /*66d0*/  USHF.L.U32 UR20, UR7, 0x4, URZ ;  /* 0x0000000407147899 */ /* 0x000fe2000800063f */
[C---:B------:R-:W-:Y:S02]  /*66e0*/  FFMA.FTZ R61, R34.reuse, R94, -R61 ;  /* 0x0000005e223d7223 */ /* 0x040fe4000001083d */
[----:B------:R-:W-:Y:S01]  /*66f0*/  FFMA.FTZ R60, R34, -R95, R60 ;  /* 0x8000005f223c7223 */ /* 0x000fe2000001003c */
[----:B------:R-:W-:Y:S01]  /*6700*/  BSSY B0, `(.L_x_921) ;  /* 0x00001dd000007945 */ /* 0x000fe20003800000 */
[C---:B------:R-:W-:Y:S02]  /*6710*/  FMUL.FTZ R65, R35.reuse, -R61 ;  /* 0x8000003d23417220 */ /* 0x040fe40000410000 */
[----:B------:R-:W-:-:S02]  /*6720*/  FMUL.FTZ R62, R35, -R60 ;  /* 0x8000003c233e7220 */ /* 0x000fc40000410000 */
[C---:B------:R-:W-:Y:S02]  /*6730*/  FFMA.FTZ R65, R36.reuse, R60, R65 ;  /* 0x0000003c24417223 */ /* 0x040fe40000010041 */
[CC--:B------:R-:W-:Y:S02]  /*6740*/  FMUL.FTZ R60, R33.reuse, R154.reuse ;  /* 0x0000009a213c7220 */ /* 0x0c0fe40000410000 */
[----:B------:R-:W-:Y:S02]  /*6750*/  FFMA.FTZ R63, R36, R61, -R62 ;  /* 0x0000003d243f7223 */ /* 0x000fe4000001083e */
[C---:B------:R-:W-:Y:S02]  /*6760*/  FMUL.FTZ R62, R34.reuse, R154 ;  /* 0x0000009a223e7220 */ /* 0x040fe40000410000 */
[-C--:B------:R-:W-:Y:S02]  /*6770*/  FFMA.FTZ R60, R34, R153.reuse, -R60 ;  /* 0x00000099223c7223 */ /* 0x080fe4000001083c */
[----:B------:R-:W-:-:S02]  /*6780*/  FFMA.FTZ R61, -R33, R153, -R62 ;  /* 0x00000099213d7223 */ /* 0x000fc4000001093e */
[----:B------:R-:W-:Y:S01]  /*6790*/  FADD.FTZ R60, R123, R60 ;  /* 0x0000003c7b3c7221 */ /* 0x000fe20000010000 */
[----:B------:R-:W0:Y:S01]  /*67a0*/  LDS.64 R68, [R233.X16+0x6378] ;  /* 0x00637800e9447984 */ /* 0x000e22000000ca00 */
[----:B------:R-:W-:Y:S02]  /*67b0*/  FADD.FTZ R61, -R138, R61 ;  /* 0x0000003d8a3d7221 */ /* 0x000fe40000010100 */
[CC--:B------:R-:W-:Y:S02]  /*67c0*/  FMUL.FTZ R62, R35.reuse, -R60.reuse ;  /* 0x8000003c233e7220 */ /* 0x0c0fe40000410000 */
[-C--:B------:R-:W-:Y:S02]  /*67d0*/  FMUL.FTZ R67, R35, -R61.reuse ;  /* 0x8000003d23437220 */ /* 0x080fe40000410000 */
[C---:B------:R-:W-:Y:S02]  /*67e0*/  FFMA.FTZ R62, R36.reuse, R61, R62 ;  /* 0x0000003d243e7223 */ /* 0x040fe4000001003e */
[----:B------:R-:W-:-:S02]  /*67f0*/  FFMA.FTZ R67, R36, R60, -R67 ;  /* 0x0000003c24437223 */ /* 0x000fc40000010843 */
[----:B------:R-:W-:Y:S02]  /*6800*/  FMUL.FTZ R60, R37, -R65 ;  /* 0x80000041253c7220 */ /* 0x000fe40000410000 */
[----:B------:R-:W-:Y:S02]  /*6810*/  FADD.FTZ R62, -R139, R62 ;  /* 0x0000003e8b3e7221 */ /* 0x000fe40000010100 */
[CC--:B------:R-:W-:Y:S02]  /*6820*/  FMUL.FTZ R61, R37.reuse, -R63.reuse ;  /* 0x8000003f253d7220 */ /* 0x0c0fe40000410000 */
[----:B------:R-:W-:Y:S02]  /*6830*/  FFMA.FTZ R60, R38, R63, -R60 ;  /* 0x0000003f263c7223 */ /* 0x000fe4000001083c */
[----:B------:R-:W-:Y:S02]  /*6840*/  FADD.FTZ R67, R124, R67 ;  /* 0x000000437c437221 */ /* 0x000fe40000010000 */
[----:B------:R-:W-:-:S02]  /*6850*/  FMUL.FTZ R63, R37, -R62 ;  /* 0x8000003e253f7220 */ /* 0x000fc40000410000 */
[C---:B------:R-:W-:Y:S02]  /*6860*/  FFMA.FTZ R61, R38.reuse, R65, R61 ;  /* 0x00000041263d7223 */ /* 0x040fe4000001003d */
[-C--:B------:R-:W-:Y:S02]  /*6870*/  FMUL.FTZ R65, R37, -R67.reuse ;  /* 0x8000004325417220 */ /* 0x080fe40000410000 */
[C---:B------:R-:W-:Y:S02]  /*6880*/  FFMA.FTZ R64, R38.reuse, R67, -R63 ;  /* 0x0000004326407223 */ /* 0x040fe4000001083f */
[----:B------:R-:W-:Y:S02]  /*6890*/  FMUL.FTZ R63, R39, -R61 ;  /* 0x8000003d273f7220 */ /* 0x000fe40000410000 */
[----:B------:R-:W-:Y:S02]  /*68a0*/  FFMA.FTZ R65, R38, R62, R65 ;  /* 0x0000003e26417223 */ /* 0x000fe40000010041 */
[----:B------:R-:W-:-:S02]  /*68b0*/  FADD.FTZ R64, R125, R64 ;  /* 0x000000407d407221 */ /* 0x000fc40000010000 */
[CC--:B------:R-:W-:Y:S02]  /*68c0*/  FMUL.FTZ R62, R39.reuse, -R60.reuse ;  /* 0x8000003c273e7220 */ /* 0x0c0fe40000410000 */
[----:B------:R-:W-:Y:S02]  /*68d0*/  FFMA.FTZ R63, R40, R60, -R63 ;  /* 0x0000003c283f7223 */ /* 0x000fe4000001083f */
[----:B------:R-:W-:Y:S02]  /*68e0*/  FADD.FTZ R65, -R140, R65 ;  /* 0x000000418c417221 */ /* 0x000fe40000010100 */
[C---:B------:R-:W-:Y:S02]  /*68f0*/  FMUL.FTZ R60, R39.reuse, -R64 ;  /* 0x80000040273c7220 */ /* 0x040fe40000410000 */
[----:B------:R-:W-:Y:S02]  /*6900*/  FFMA.FTZ R62, R40, R61, R62 ;  /* 0x0000003d283e7223 */ /* 0x000fe4000001003e */
[----:B------:R-:W-:-:S02]  /*6910*/  FMUL.FTZ R61, R39, -R65 ;  /* 0x80000041273d7220 */ /* 0x000fc40000410000 */
[C---:B------:R-:W-:Y:S02]  /*6920*/  FFMA.FTZ R60, R40.reuse, R65, R60 ;  /* 0x00000041283c7223 */ /* 0x040fe4000001003c */
[----:B------:R-:W-:Y:S02]  /*6930*/  FMUL.FTZ R65, R41, -R63 ;  /* 0x8000003f29417220 */ /* 0x000fe40000410000 */
[----:B------:R-:W-:Y:S02]  /*6940*/  FFMA.FTZ R61, R40, R64, -R61 ;  /* 0x00000040283d7223 */ /* 0x000fe4000001083d */
[----:B------:R-:W-:Y:S02]  /*6950*/  FADD.FTZ R60, -R141, R60 ;  /* 0x0000003c8d3c7221 */ /* 0x000fe40000010100 */
[-C--:B------:R-:W-:Y:S02]  /*6960*/  FMUL.FTZ R64, R41, -R62.reuse ;  /* 0x8000003e29407220 */ /* 0x080fe40000410000 */
[----:B------:R-:W-:-:S02]  /*6970*/  FFMA.FTZ R65, R42, R62, R65 ;  /* 0x0000003e2a417223 */ /* 0x000fc40000010041 */
[----:B------:R-:W-:Y:S02]  /*6980*/  FADD.FTZ R61, R126, R61 ;  /* 0x0000003d7e3d7221 */ /* 0x000fe40000010000 */
[C---:B------:R-:W-:Y:S02]  /*6990*/  FMUL.FTZ R62, R41.reuse, -R60 ;  /* 0x8000003c293e7220 */ /* 0x040fe40000410000 */
[C---:B------:R-:W-:Y:S02]  /*69a0*/  FFMA.FTZ R64, R42.reuse, R63, -R64 ;  /* 0x0000003f2a407223 */ /* 0x040fe40000010840 */
[-C--:B------:R-:W-:Y:S02]  /*69b0*/  FMUL.FTZ R63, R41, -R61.reuse ;  /* 0x8000003d293f7220 */ /* 0x080fe40000410000 */
[----:B------:R-:W-:Y:S02]  /*69c0*/  FFMA.FTZ R62, R42, R61, -R62 ;  /* 0x0000003d2a3e7223 */ /* 0x000fe4000001083e */
[----:B------:R-:W-:-:S02]  /*69d0*/  FMUL.FTZ R61, R43, -R65 ;  /* 0x800000412b3d7220 */ /* 0x000fc40000410000 */
[----:B------:R-:W-:Y:S02]  /*69e0*/  FFMA.FTZ R63, R42, R60, R63 ;  /* 0x0000003c2a3f7223 */ /* 0x000fe4000001003f */
[----:B------:R-:W-:Y:S02]  /*69f0*/  FADD.FTZ R62, R127, R62 ;  /* 0x0000003e7f3e7221 */ /* 0x000fe40000010000 */
[CC--:B------:R-:W-:Y:S02]  /*6a00*/  FMUL.FTZ R60, R43.reuse, -R64.reuse ;  /* 0x800000402b3c7220 */ /* 0x0c0fe40000410000 */
[----:B------:R-:W-:Y:S02]  /*6a10*/  FFMA.FTZ R61, R44, R64, -R61 ;  /* 0x000000402c3d7223 */ /* 0x000fe4000001083d */
[----:B------:R-:W-:Y:S02]  /*6a20*/  FADD.FTZ R63, -R142, R63 ;  /* 0x0000003f8e3f7221 */ /* 0x000fe40000010100 */
[----:B------:R-:W-:-:S02]  /*6a30*/  FMUL.FTZ R64, R43, -R62 ;  /* 0x8000003e2b407220 */ /* 0x000fc40000410000 */
[C---:B------:R-:W-:Y:S02]  /*6a40*/  FFMA.FTZ R60, R44.reuse, R65, R60 ;  /* 0x000000412c3c7223 */ /* 0x040fe4000001003c */
[-C--:B------:R-:W-:Y:S02]  /*6a50*/  FMUL.FTZ R65, R43, -R63.reuse ;  /* 0x8000003f2b417220 */ /* 0x080fe40000410000 */
[C---:B------:R-:W-:Y:S02]  /*6a60*/  FFMA.FTZ R64, R44.reuse, R63, R64 ;  /* 0x0000003f2c407223 */ /* 0x040fe40000010040 */
[----:B------:R-:W-:Y:S02]  /*6a70*/  FMUL.FTZ R63, R45, -R61 ;  /* 0x8000003d2d3f7220 */ /* 0x000fe40000410000 */
[----:B------:R-:W-:Y:S02]  /*6a80*/  FFMA.FTZ R65, R44, R62, -R65 ;  /* 0x0000003e2c417223 */ /* 0x000fe40000010841 */
[----:B------:R-:W-:-:S02]  /*6a90*/  FADD.FTZ R64, -R143, R64 ;  /* 0x000000408f407221 */ /* 0x000fc40000010100 */
[CC--:B------:R-:W-:Y:S02]  /*6aa0*/  FMUL.FTZ R62, R45.reuse, -R60.reuse ;  /* 0x8000003c2d3e7220 */ /* 0x0c0fe40000410000 */
[----:B------:R-:W-:Y:S02]  /*6ab0*/  FFMA.FTZ R63, R46, R60, R63 ;  /* 0x0000003c2e3f7223 */ /* 0x000fe4000001003f */
[----:B------:R-:W-:Y:S02]  /*6ac0*/  FADD.FTZ R65, R128, R65 ;  /* 0x0000004180417221 */ /* 0x000fe40000010000 */
[C---:B------:R-:W-:Y:S02]  /*6ad0*/  FMUL.FTZ R60, R45.reuse, -R64 ;  /* 0x800000402d3c7220 */ /* 0x040fe40000410000 */
[----:B------:R-:W-:Y:S02]  /*6ae0*/  FFMA.FTZ R62, R46, R61, -R62 ;  /* 0x0000003d2e3e7223 */ /* 0x000fe4000001083e */
[----:B------:R-:W-:-:S02]  /*6af0*/  FMUL.FTZ R61, R45, -R65 ;  /* 0x800000412d3d7220 */ /* 0x000fc40000410000 */
[C---:B------:R-:W-:Y:S02]  /*6b00*/  FFMA.FTZ R60, R46.reuse, R65, -R60 ;  /* 0x000000412e3c7223 */ /* 0x040fe4000001083c */
[----:B------:R-:W-:Y:S02]  /*6b10*/  FMUL.FTZ R65, R47, -R63 ;  /* 0x8000003f2f417220 */ /* 0x000fe40000410000 */
[----:B------:R-:W-:Y:S02]  /*6b20*/  FFMA.FTZ R61, R46, R64, R61 ;  /* 0x000000402e3d7223 */ /* 0x000fe4000001003d */
[----:B------:R-:W-:Y:S02]  /*6b30*/  FADD.FTZ R60, R129, R60 ;  /* 0x0000003c813c7221 */ /* 0x000fe40000010000 */
[-C--:B------:R-:W-:Y:S02]  /*6b40*/  FMUL.FTZ R64, R47, -R62.reuse ;  /* 0x8000003e2f407220 */ /* 0x080fe40000410000 */
[----:B------:R-:W-:-:S02]  /*6b50*/  FFMA.FTZ R65, R48, R62, -R65 ;  /* 0x0000003e30417223 */ /* 0x000fc40000010841 */
[----:B------:R-:W-:Y:S02]  /*6b60*/  FADD.FTZ R61, -R144, R61 ;  /* 0x0000003d903d7221 */ /* 0x000fe40000010100 */
[C---:B------:R-:W-:Y:S02]  /*6b70*/  FMUL.FTZ R62, R47.reuse, -R60 ;  /* 0x8000003c2f3e7220 */ /* 0x040fe40000410000 */
[C---:B------:R-:W-:Y:S02]  /*6b80*/  FFMA.FTZ R64, R48.reuse, R63, R64 ;  /* 0x0000003f30407223 */ /* 0x040fe40000010040 */
[-C--:B------:R-:W-:Y:S02]  /*6b90*/  FMUL.FTZ R63, R47, -R61.reuse ;  /* 0x8000003d2f3f7220 */ /* 0x080fe40000410000 */
[----:B------:R-:W-:Y:S02]  /*6ba0*/  FFMA.FTZ R62, R48, R61, R62 ;  /* 0x0000003d303e7223 */ /* 0x000fe4000001003e */
[----:B------:R-:W-:-:S02]  /*6bb0*/  FMUL.FTZ R61, R49, -R65 ;  /* 0x80000041313d7220 */ /* 0x000fc40000410000 */
[----:B------:R-:W-:Y:S02]  /*6bc0*/  FFMA.FTZ R63, R48, R60, -R63 ;  /* 0x0000003c303f7223 */ /* 0x000fe4000001083f */
[----:B------:R-:W-:Y:S02]  /*6bd0*/  FADD.FTZ R62, -R145, R62 ;  /* 0x0000003e913e7221 */ /* 0x000fe40000010100 */
[CC--:B------:R-:W-:Y:S02]  /*6be0*/  FMUL.FTZ R60, R49.reuse, -R64.reuse ;  /* 0x80000040313c7220 */ /* 0x0c0fe40000410000 */
[----:B------:R-:W-:Y:S02]  /*6bf0*/  FFMA.FTZ R61, R50, R64, R61 ;  /* 0x00000040323d7223 */ /* 0x000fe4000001003d */
[----:B------:R-:W-:Y:S02]  /*6c00*/  FADD.FTZ R63, R130, R63 ;  /* 0x0000003f823f7221 */ /* 0x000fe40000010000 */
[----:B------:R-:W-:-:S02]  /*6c10*/  FMUL.FTZ R64, R49, -R62 ;  /* 0x8000003e31407220 */ /* 0x000fc40000410000 */
[C---:B------:R-:W-:Y:S02]  /*6c20*/  FFMA.FTZ R60, R50.reuse, R65, -R60 ;  /* 0x00000041323c7223 */ /* 0x040fe4000001083c */
        /* <DEDUP_REMOVED lines=48> */
[CC--:B------:R-:W-:Y:S02]  /*6f30*/  FMUL.FTZ R62, R59.reuse, -R60.reuse ;  /* 0x8000003c3b3e7220 */ /* 0x0c0fe40000410000 */
[C---:B------:R-:W-:Y:S02]  /*6f40*/  FFMA.FTZ R65, R80.reuse, R63, R66 ;  /* 0x0000003f50417223 */ /* 0x040fe40000010042 */
[-C--:B------:R-:W-:Y:S02]  /*6f50*/  FMUL.FTZ R63, R59, -R61.reuse ;  /* 0x8000003d3b3f7220 */ /* 0x080fe40000410000 */
[C---:B------:R-:W-:Y:S02]  /*6f60*/  FFMA.FTZ R62, R80.reuse, R61, R62 ;  /* 0x0000003d503e7223 */ /* 0x040fe4000001003e */
[----:B------:R-:W-:-:S02]  /*6f70*/  FFMA.FTZ R63, R80, R60, -R63 ;  /* 0x0000003c503f7223 */ /* 0x000fc4000001083f */
[----:B------:R-:W-:Y:S02]  /*6f80*/  FADD.FTZ R62, -R151, R62 ;  /* 0x0000003e973e7221 */ /* 0x000fe40000010100 */
[----:B------:R-:W-:Y:S02]  /*6f90*/  FADD.FTZ R63, R136, R63 ;  /* 0x0000003f883f7221 */ /* 0x000fe40000010000 */
[----:B------:R-:W-:Y:S02]  /*6fa0*/  FMUL.FTZ R60, R81, -R62 ;  /* 0x8000003e513c7220 */ /* 0x000fe40000410000 */
[C---:B0-----:R-:W-:Y:S02]  /*6fb0*/  FMUL.FTZ R70, R77.reuse, R68 ;  /* 0x000000444d467220 */ /* 0x041fe40000410000 */
[----:B------:R-:W-:Y:S01]  /*6fc0*/  FFMA.FTZ R66, R82, R63, -R60 ;  /* 0x0000003f52427223 */ /* 0x000fe2000001083c */
[----:B------:R-:W-:Y:S01]  /*6fd0*/  MOV R60, UR29 ;  /* 0x0000001d003c7c02 */ /* 0x000fe20008000f00 */
[----:B------:R-:W-:-:S02]  /*6fe0*/  FMUL.FTZ R77, R77, R69 ;  /* 0x000000454d4d7220 */ /* 0x000fc40000410000 */
[----:B------:R-:W-:Y:S01]  /*6ff0*/  FFMA.FTZ R70, R76, R69, R70 ;  /* 0x000000454c467223 */ /* 0x000fe20000010046 */
[----:B------:R-:W-:Y:S01]  /*7000*/  ISETP.GE.OR P0, PT, R60, c[0x0][0x174], P0 ;  /* 0x00005d003c007a0c */ /* 0x000fe20000706670 */
[C---:B------:R-:W-:Y:S02]  /*7010*/  FMUL.FTZ R61, R81.reuse, -R63 ;  /* 0x8000003f513d7220 */ /* 0x040fe40000410000 */
[----:B------:R-:W-:Y:S02]  /*7020*/  FMUL.FTZ R60, R81, -R64 ;  /* 0x80000040513c7220 */ /* 0x000fe40000410000 */
[----:B------:R-:W-:Y:S02]  /*7030*/  FFMA.FTZ R77, R76, R68, -R77 ;  /* 0x000000444c4d7223 */ /* 0x000fe4000001084d */
[----:B------:R-:W-:Y:S02]  /*7040*/  FADD.FTZ R213, R79, R70 ;  /* 0x000000464fd57221 */ /* 0x000fe40000010000 */
[----:B------:R-:W-:-:S02]  /*7050*/  FFMA.FTZ R67, R82, R62, R61 ;  /* 0x0000003e52437223 */ /* 0x000fc4000001003d */
[CC--:B------:R-:W-:Y:S01]  /*7060*/  FMUL.FTZ R61, R81.reuse, -R65.reuse ;  /* 0x80000041513d7220 */ /* 0x0c0fe20000410000 */
[----:B------:R-:W-:Y:S01]  /*7070*/  CS2R R62, SRZ ;  /* 0x00000000003e7805 */ /* 0x000fe2000001ff00 */
[----:B------:R-:W-:Y:S01]  /*7080*/  FFMA.FTZ R65, R82, R65, R60 ;  /* 0x0000004152417223 */ /* 0x000fe2000001003c */
[----:B------:R-:W-:Y:S01]  /*7090*/  HFMA2.MMA R60, -RZ, RZ, 1.875, 0 ;  /* 0x3f800000ff3c7435 */ /* 0x000fe200000001ff */
[----:B------:R-:W-:Y:S02]  /*70a0*/  FADD.FTZ R214, R78, R77 ;  /* 0x0000004d4ed67221 */ /* 0x000fe40000010000 */
[----:B------:R-:W-:Y:S02]  /*70b0*/  FMUL.FTZ R69, R81, R213 ;  /* 0x000000d551457220 */ /* 0x000fe40000410000 */
[C---:B------:R-:W-:Y:S01]  /*70c0*/  FFMA.FTZ R64, R82.reuse, R64, -R61 ;  /* 0x0000004052407223 */ /* 0x040fe2000001083d */
[----:B------:R-:W-:Y:S01]  /*70d0*/  MOV R61, RZ ;  /* 0x000000ff003d7202 */ /* 0x000fe20000000f00 */
[----:B------:R-:W-:-:S02]  /*70e0*/  FFMA.FTZ R69, R82, R214, -R69 ;  /* 0x000000d652457223 */ /* 0x000fc40000010845 */
[----:B------:R-:W-:Y:S02]  /*70f0*/  FMUL.FTZ R68, R81, R214 ;  /* 0x000000d651447220 */ /* 0x000fe40000410000 */
[----:B------:R-:W-:Y:S01]  /*7100*/  FADD.FTZ R67, -R152, R67 ;  /* 0x0000004398437221 */ /* 0x000fe20000010100 */
[----:B------:R-:W0:Y:S01]  /*7110*/  @!P0 LDS.128 R60, [UR20+0x8b80] ;  /* 0x008b8014ff3c8984 */ /* 0x000e220008000c00 */
[----:B------:R-:W-:Y:S01]  /*7120*/  FADD.FTZ R66, R137, R66 ;  /* 0x0000004289427221 */ /* 0x000fe20000010000 */
[----:B------:R-:W-:Y:S01]  /*7130*/  ISETP.GT.U32.AND P0, PT, R122, 0x1f, PT ;  /* 0x0000001f7a00780c */ /* 0x000fe20003f04070 */
[----:B------:R-:W-:Y:S02]  /*7140*/  FADD.FTZ R168, R168, R69 ;  /* 0x00000045a8a87221 */ /* 0x000fe40000010000 */
[----:B------:R-:W-:Y:S01]  /*7150*/  FFMA.FTZ R68, R82, R213, R68 ;  /* 0x000000d552447223 */ /* 0x000fe20000010044 */
[----:B------:R1:W-:Y:S03]  /*7160*/  STS.128 [R233.X16+0x6d80], R64 ;  /* 0x006d8040e9007388 */ /* 0x0003e6000000cc00 */
[----:B------:R-:W-:-:S02]  /*7170*/  FADD.FTZ R167, R167, R68 ;  /* 0x00000044a7a77221 */ /* 0x000fc40000010000 */
[----:B-1----:R-:W-:-:S04]  /*7180*/  FMUL.FTZ R64, R59, R168 ;  /* 0x000000a83b407220 */ /* 0x002fc80000410000 */
[----:B------:R-:W-:-:S04]  /*7190*/  FFMA.FTZ R65, R80, R167, R64 ;  /* 0x000000a750417223 */ /* 0x000fc80000010040 */
[----:B------:R-:W-:Y:S02]  /*71a0*/  FADD.FTZ R170, R170, R65 ;  /* 0x00000041aaaa7221 */ /* 0x000fe40000010000 */
[----:B------:R-:W-:-:S04]  /*71b0*/  FMUL.FTZ R65, R59, R167 ;  /* 0x000000a73b417220 */ /* 0x000fc80000410000 */
[----:B------:R-:W-:-:S04]  /*71c0*/  FFMA.FTZ R64, R80, R168, -R65 ;  /* 0x000000a850407223 */ /* 0x000fc80000010841 */
[----:B------:R-:W-:Y:S02]  /*71d0*/  FADD.FTZ R169, R169, R64 ;  /* 0x00000040a9a97221 */ /* 0x000fe40000010000 */
[----:B------:R-:W-:-:S04]  /*71e0*/  FMUL.FTZ R64, R57, R170 ;  /* 0x000000aa39407220 */ /* 0x000fc80000410000 */
[----:B------:R-:W-:-:S04]  /*71f0*/  FFMA.FTZ R65, R58, R169, -R64 ;  /* 0x000000a93a417223 */ /* 0x000fc80000010840 */
[----:B------:R-:W-:Y:S02]  /*7200*/  FADD.FTZ R172, R172, R65 ;  /* 0x00000041acac7221 */ /* 0x000fe40000010000 */
[----:B------:R-:W-:-:S04]  /*7210*/  FMUL.FTZ R65, R57, R169 ;  /* 0x000000a939417220 */ /* 0x000fc80000410000 */
[----:B------:R-:W-:-:S04]  /*7220*/  FFMA.FTZ R64, R58, R170, R65 ;  /* 0x000000aa3a407223 */ /* 0x000fc80000010041 */
[----:B------:R-:W-:Y:S02]  /*7230*/  FADD.FTZ R171, R171, R64 ;  /* 0x00000040abab7221 */ /* 0x000fe40000010000 */
[----:B------:R-:W-:-:S04]  /*7240*/  FMUL.FTZ R64, R55, R172 ;  /* 0x000000ac37407220 */ /* 0x000fc80000410000 */
        /* <DEDUP_REMOVED lines=47> */
[CC--:B------:R-:W-:Y:S02]  /*7540*/  FMUL.FTZ R64, R39.reuse, R188.reuse ;  /* 0x000000bc27407220 */ /* 0x0c0fe40000410000 */
[-C--:B------:R-:W-:Y:S02]  /*7550*/  FMUL.FTZ R65, R39, R187.reuse ;  /* 0x000000bb27417220 */ /* 0x080fe40000410000 */
[C---:B------:R-:W-:Y:S02]  /*7560*/  FFMA.FTZ R64, R40.reuse, R187, R64 ;  /* 0x000000bb28407223 */ /* 0x040fe40000010040 */
[----:B------:R-:W-:Y:S02]  /*7570*/  FFMA.FTZ R65, R40, R188, -R65 ;  /* 0x000000bc28417223 */ /* 0x000fe40000010841 */
[----:B------:R-:W-:-:S02]  /*7580*/  FADD.FTZ R189, R189, R64 ;  /* 0x00000040bdbd7221 */ /* 0x000fc40000010000 */
[----:B------:R-:W-:Y:S02]  /*7590*/  FADD.FTZ R190, R190, R65 ;  /* 0x00000041bebe7221 */ /* 0x000fe40000010000 */
[CC--:B------:R-:W-:Y:S02]  /*75a0*/  FMUL.FTZ R65, R37.reuse, R189.reuse ;  /* 0x000000bd25417220 */ /* 0x0c0fe40000410000 */
[-C--:B------:R-:W-:Y:S02]  /*75b0*/  FMUL.FTZ R64, R37, R190.reuse ;  /* 0x000000be25407220 */ /* 0x080fe40000410000 */
[C---:B------:R-:W-:Y:S02]  /*75c0*/  FFMA.FTZ R65, R38.reuse, R190, -R65 ;  /* 0x000000be26417223 */ /* 0x040fe40000010841 */
[----:B------:R-:W-:Y:S02]  /*75d0*/  FFMA.FTZ R64, R38, R189, R64 ;  /* 0x000000bd26407223 */ /* 0x000fe40000010040 */
[----:B------:R-:W-:-:S02]  /*75e0*/  FADD.FTZ R192, R192, R65 ;  /* 0x00000041c0c07221 */ /* 0x000fc40000010000 */
        /* <DEDUP_REMOVED lines=55> */
.L_x_1025:
[----:B------:R-:W-:Y:S05]  /*7960*/  BRA.DIV ~URZ, `(.L_x_924) ;  /* 0x000075327f007947 */ /* 0x000fea000b800000 */
[----:B------:R-:W2:Y:S04]  /*7970*/  SHFL.DOWN PT, R68, R68, 0x1, 0x1f ;  /* 0x08201f0044447f89 */ /* 0x000ea800000e0000 */
[----:B------:R3:W4:Y:S04]  /*7980*/  SHFL.DOWN PT, R71, R69, 0x1, 0x1f ;  /* 0x08201f0045477f89 */ /* 0x00072800000e0000 */
[----:B------:R3:W0:Y:S02]  /*7990*/  SHFL.DOWN PT, R66, R67, 0x1, 0x1f ;  /* 0x08201f0043427f89 */ /* 0x00062400000e0000 */
.L_x_1026:
        /* <DEDUP_REMOVED lines=13> */
.L_x_926:
[----:B------:R-:W-:Y:S05]  /*7a70*/  BSYNC B1 ;  /* 0x0000000000017941 */ /* 0x000fea0003800000 */
.L_x_925:
[----:B------:R-:W-:-:S04]  /*7a80*/  LOP3.LUT R64, R122, 0x1f, RZ, 0xc0, !PT ;  /* 0x0000001f7a407812 */ /* 0x000fc800078ec0ff */
[----:B------:R-:W-:Y:S01]  /*7a90*/  ISETP.GT.U32.AND P0, PT, R64, 0x1d, PT ;  /* 0x0000001d4000780c */ /* 0x000fe20003f04070 */
[----:B------:R-:W-:Y:S05]  /*7aa0*/  BRA.DIV ~URZ, `(.L_x_927) ;  /* 0x000075427f007947 */ /* 0x000fea000b800000 */
[----:B--2---:R2:W3:Y:S04]  /*7ab0*/  SHFL.DOWN PT, R68, R73, 0x2, 0x1f ;  /* 0x08401f0049447f89 */ /* 0x0044e800000e0000 */
[----:B-1----:R2:W1:Y:S04]  /*7ac0*/  SHFL.DOWN PT, R70, R74, 0x2, 0x1f ;  /* 0x08401f004a467f89 */ /* 0x00246800000e0000 */
[----:B----4-:R2:W4:Y:S04]  /*7ad0*/  SHFL.DOWN PT, R71, R69, 0x2, 0x1f ;  /* 0x08401f0045477f89 */ /* 0x01052800000e0000 */
[----:B0-----:R2:W0:Y:S02]  /*7ae0*/  SHFL.DOWN PT, R66, R67, 0x2, 0x1f ;  /* 0x08401f0043427f89 */ /* 0x00142400000e0000 */
.L_x_1027:
        /* <DEDUP_REMOVED lines=13> */
.L_x_929:
[----:B------:R-:W-:Y:S05]  /*7bc0*/  BSYNC B1 ;  /* 0x0000000000017941 */ /* 0x000fea0003800000 */
.L_x_928:
[----:B------:R-:W-:-:S04]  /*7bd0*/  LOP3.LUT R64, R122, 0x1f, RZ, 0xc0, !PT ;  /* 0x0000001f7a407812 */ /* 0x000fc800078ec0ff */
[----:B------:R-:W-:Y:S01]  /*7be0*/  ISETP.GT.U32.AND P0, PT, R64, 0x1b, PT ;  /* 0x0000001b4000780c */ /* 0x000fe20003f04070 */
[----:B------:R-:W-:Y:S10]  /*7bf0*/  BRA.DIV ~URZ, `(.L_x_930) ;  /* 0x000075b27f007947 */ /* 0x000ff4000b800000 */
[----:B---3--:R3:W2:Y:S02]  /*7c00*/  SHFL.DOWN PT, R68, R73, 0x4, 0x1f ;  /* 0x08801f0049447f89 */ /* 0x0086a400000e0000 */
.L_x_1028:
[----:B------:R-:W-:Y:S05]  /*7c10*/  BRA.DIV ~URZ, `(.L_x_931) ;  /* 0x000076127f007947 */ /* 0x000fea000b800000 */
[----:B-1----:R1:W3:Y:S04]  /*7c20*/  SHFL.DOWN PT, R70, R74, 0x4, 0x1f ;  /* 0x08801f004a467f89 */ /* 0x0022e800000e0000 */
[----:B----4-:R1:W4:Y:S04]  /*7c30*/  SHFL.DOWN PT, R71, R69, 0x4, 0x1f ;  /* 0x08801f0045477f89 */ /* 0x01032800000e0000 */
[----:B0-----:R1:W0:Y:S02]  /*7c40*/  SHFL.DOWN PT, R66, R67, 0x4, 0x1f ;  /* 0x08801f0043427f89 */ /* 0x00122400000e0000 */
.L_x_1029:
        /* <DEDUP_REMOVED lines=13> */
.L_x_933:
[----:B------:R-:W-:Y:S05]  /*7d20*/  BSYNC B1 ;  /* 0x0000000000017941 */ /* 0x000fea0003800000 */
.L_x_932:
[----:B------:R-:W-:-:S04]  /*7d30*/  LOP3.LUT R64, R122, 0x1f, RZ, 0xc0, !PT ;  /* 0x0000001f7a407812 */ /* 0x000fc800078ec0ff */
[----:B------:R-:W-:Y:S01]  /*7d40*/  ISETP.GT.U32.AND P0, PT, R64, 0x17, PT ;  /* 0x000000174000780c */ /* 0x000fe20003f04070 */
[----:B------:R-:W-:Y:S05]  /*7d50*/  BRA.DIV ~URZ, `(.L_x_934) ;  /* 0x000076227f007947 */ /* 0x000fea000b800000 */
[----:B--2---:R2:W1:Y:S04]  /*7d60*/  SHFL.DOWN PT, R68, R73, 0x8, 0x1f ;  /* 0x09001f0049447f89 */ /* 0x00446800000e0000 */
[----:B---3--:R2:W3:Y:S04]  /*7d70*/  SHFL.DOWN PT, R70, R74, 0x8, 0x1f ;  /* 0x09001f004a467f89 */ /* 0x0084e800000e0000 */
[----:B----4-:R2:W4:Y:S04]  /*7d80*/  SHFL.DOWN PT, R71, R69, 0x8, 0x1f ;  /* 0x09001f0045477f89 */ /* 0x01052800000e0000 */
[----:B0-----:R2:W0:Y:S02]  /*7d90*/  SHFL.DOWN PT, R66, R67, 0x8, 0x1f ;  /* 0x09001f0043427f89 */ /* 0x00142400000e0000 */
.L_x_1030:
        /* <DEDUP_REMOVED lines=13> */
.L_x_936:
[----:B------:R-:W-:Y:S05]  /*7e70*/  BSYNC B1 ;  /* 0x0000000000017941 */ /* 0x000fea0003800000 */
.L_x_935:
[----:B------:R-:W-:-:S04]  /*7e80*/  LOP3.LUT R64, R122, 0x1f, RZ, 0xc0, !PT ;  /* 0x0000001f7a407812 */ /* 0x000fc800078ec0ff */
[----:B------:R-:W-:Y:S01]  /*7e90*/  ISETP.GT.U32.AND P0, PT, R64, 0xf, PT ;  /* 0x0000000f4000780c */ /* 0x000fe20003f04070 */
[----:B------:R-:W-:Y:S10]  /*7ea0*/  BRA.DIV ~URZ, `(.L_x_937) ;  /* 0x000076927f007947 */ /* 0x000ff4000b800000 */
[----:B-1----:R1:W2:Y:S02]  /*7eb0*/  SHFL.DOWN PT, R68, R73, 0x10, 0x1f ;  /* 0x0a001f0049447f89 */ /* 0x0022a400000e0000 */
.L_x_1031:
[----:B------:R-:W-:Y:S05]  /*7ec0*/  BRA.DIV ~URZ, `(.L_x_938) ;  /* 0x000076f27f007947 */ /* 0x000fea000b800000 */
[----:B---3--:R3:W1:Y:S04]  /*7ed0*/  SHFL.DOWN PT, R70, R74, 0x10, 0x1f ;  /* 0x0a001f004a467f89 */ /* 0x00866800000e0000 */
[----:B----4-:R3:W4:Y:S04]  /*7ee0*/  SHFL.DOWN PT, R71, R69, 0x10, 0x1f ;  /* 0x0a001f0045477f89 */ /* 0x01072800000e0000 */
[----:B0-----:R3:W0:Y:S02]  /*7ef0*/  SHFL.DOWN PT, R66, R67, 0x10, 0x1f ;  /* 0x0a001f0043427f89 */ /* 0x00162400000e0000 */
.L_x_1032:
        /* <DEDUP_REMOVED lines=13> */
.L_x_940:
[----:B------:R-:W-:Y:S05]  /*7fd0*/  BSYNC B1 ;  /* 0x0000000000017941 */ /* 0x000fea0003800000 */
.L_x_939:
        /* <DEDUP_REMOVED lines=20> */
.L_x_1033:
        /* <DEDUP_REMOVED lines=20> */
.L_x_943:
[----:B------:R-:W-:Y:S05]  /*8260*/  BSYNC B1 ;  /* 0x0000000000017941 */ /* 0x000fea0003800000 */
.L_x_942:
        /* <DEDUP_REMOVED lines=38> */
.L_x_922:
[----:B0-----:R-:W-:Y:S05]  /*84d0*/  BSYNC B0 ;  /* 0x0000000000007941 */ /* 0x001fea0003800000 */
.L_x_921:
[----:B------:R-:W-:Y:S01]  /*84e0*/  WARPSYNC 0xffffffff ;  /* 0xffffffff00007948 */ /* 0x000fe20003800000 */
[----:B------:R-:W-:Y:S02]  /*84f0*/  ISETP.NE.AND P0, PT, R122, RZ, PT ;  /* 0x000000ff7a00720c */ /* 0x000fe40003f05270 */
[----:B------:R-:W-:Y:S01]  /*8500*/  BAR.SYNC.DEFER_BLOCKING 0x0 ;  /* 0x0000000000007b1d */ /* 0x000fe20000010000 */
[----:B------:R-:W-:-:S05]  /*8510*/  FFMA.FTZ R66, R116, -R213, RZ ;  /* 0x800000d574427223 */ /* 0x000fca00000100ff */
[----:B------:R-:W-:Y:S01]  /*8520*/  BSSY B0, `(.L_x_944) ;  /* 0x0000206000007945 */ /* 0x000fe20003800000 */
[----:B------:R-:W0:Y:S04]  /*8530*/  LDS.64 R64, [R233.X16+0x6d88] ;  /* 0x006d8800e9407984 */ /* 0x000e28000000ca00 */
[----:B------:R2:W-:Y:S01]  /*8540*/  @!P0 STS.128 [UR20+0x8b80], R60 ;  /* 0x008b803cff008988 */ /* 0x0005e20008000c14 */
[----:B------:R-:W-:Y:S02]  /*8550*/  ULDC UR20, c[0x0][0x168] ;  /* 0x00005a0000147ab9 */ /* 0x000fe40000000800 */
[----:B------:R-:W-:Y:S01]  /*8560*/  UIADD3 UR20, -UR38, UR20, URZ ;  /* 0x0000001426147290 */ /* 0x000fe2000fffe13f */
[----:B--2---:R-:W-:Y:S02]  /*8570*/  HADD2.F32 R60, -RZ, R199.H0_H0 ;  /* 0x200000c7ff3c7230 */ /* 0x004fe40000004100 */
[----:B------:R-:W-:-:S05]  /*8580*/  HADD2.F32 R61, -RZ, R198.H0_H0 ;  /* 0x200000c6ff3d7230 */ /* 0x000fca0000004100 */
[----:B------:R-:W-:Y:S02]  /*8590*/  FMUL.FTZ R63, R99, R61 ;  /* 0x0000003d633f7220 */ /* 0x000fe40000410000 */
[CC--:B0-----:R-:W-:Y:S02]  /*85a0*/  FMUL.FTZ R67, R65.reuse, -R95.reuse ;  /* 0x8000005f41437220 */ /* 0x0c1fe40000410000 */
[C---:B------:R-:W-:Y:S02]  /*85b0*/  FMUL.FTZ R95, R64.reuse, -R95 ;  /* 0x8000005f405f7220 */ /* 0x040fe40000410000 */
[-C--:B------:R-:W-:Y:S02]  /*85c0*/  FFMA.FTZ R74, R64, R94.reuse, -R67 ;  /* 0x0000005e404a7223 */ /* 0x080fe40000010843 */
[----:B------:R-:W-:Y:S02]  /*85d0*/  FFMA.FTZ R94, R65, R94, R95 ;  /* 0x0000005e415e7223 */ /* 0x000fe4000001005f */
[----:B------:R-:W-:-:S02]  /*85e0*/  FMUL.FTZ R65, R100, R60 ;  /* 0x0000003c64417220 */ /* 0x000fc40000410000 */
[----:B------:R-:W-:Y:S02]  /*85f0*/  FFMA.FTZ R64, R116, R214, RZ ;  /* 0x000000d674407223 */ /* 0x000fe400000100ff */
[-C--:B------:R-:W-:Y:S02]  /*8600*/  FFMA.FTZ R214, R32, -R65.reuse, R214 ;  /* 0x8000004120d67223 */ /* 0x080fe400000100d6 */
[----:B------:R-:W-:Y:S02]  /*8610*/  FFMA.FTZ R62, R31, -R65, R213 ;  /* 0x800000411f3e7223 */ /* 0x000fe400000100d5 */
[C---:B------:R-:W-:Y:S02]  /*8620*/  FFMA.FTZ R64, R115.reuse, R168, R64 ;  /* 0x000000a873407223 */ /* 0x040fe40000010040 */
[----:B------:R-:W-:Y:S02]  /*8630*/  FFMA.FTZ R65, R115, -R167, R66 ;  /* 0x800000a773417223 */ /* 0x000fe40000010042 */
[----:B------:R-:W-:-:S02]  /*8640*/  FFMA.FTZ R168, R29, -R63, R168 ;  /* 0x8000003f1da87223 */ /* 0x000fc400000100a8 */
[----:B------:R-:W-:Y:S01]  /*8650*/  FFMA.FTZ R167, R30, -R63, R167 ;  /* 0x8000003f1ea77223 */ /* 0x000fe200000100a7 */
[----:B------:R-:W-:Y:S01]  /*8660*/  HADD2.F32 R63, -RZ, R197.H0_H0 ;  /* 0x200000c5ff3f7230 */ /* 0x000fe20000004100 */
[C---:B------:R-:W-:Y:S01]  /*8670*/  FFMA.FTZ R66, R114.reuse, R169, R64 ;  /* 0x000000a972427223 */ /* 0x040fe20000010040 */
[----:B------:R-:W-:Y:S01]  /*8680*/  HADD2.F32 R64, -RZ, R166.H0_H0 ;  /* 0x200000a6ff407230 */ /* 0x000fe20000004100 */
[----:B-1----:R-:W-:Y:S02]  /*8690*/  FFMA.FTZ R68, R114, -R170, R65 ;  /* 0x800000aa72447223 */ /* 0x002fe40000010041 */
[----:B------:R-:W-:Y:S02]  /*86a0*/  FMUL.FTZ R67, R98, R63 ;  /* 0x0000003f62437220 */ /* 0x000fe40000410000 */
[----:B------:R-:W-:Y:S02]  /*86b0*/  FADD.FTZ R94, -R154, R94 ;  /* 0x0000005e9a5e7221 */ /* 0x000fe40000010100 */
[----:B------:R-:W-:-:S02]  /*86c0*/  FFMA.FTZ R169, R28, -R67, R169 ;  /* 0x800000431ca97223 */ /* 0x000fc400000100a9 */
[----:B------:R-:W-:Y:S02]  /*86d0*/  FFMA.FTZ R170, R27, -R67, R170 ;  /* 0x800000431baa7223 */ /* 0x000fe400000100aa */
[----:B------:R-:W-:Y:S01]  /*86e0*/  FFMA.FTZ R67, R113, R172, R66 ;  /* 0x000000ac71437223 */ /* 0x000fe20000010042 */
[----:B------:R-:W-:Y:S01]  /*86f0*/  HADD2.F32 R66, -RZ, R165.H0_H0 ;  /* 0x200000a5ff427230 */ /* 0x000fe20000004100 */
[----:B------:R-:W-:Y:S02]  /*8700*/  FADD.FTZ R74, R153, R74 ;  /* 0x0000004a994a7221 */ /* 0x000fe40000010000 */
[----:B------:R-:W-:Y:S02]  /*8710*/  FFMA.FTZ R69, R112, R173, R67 ;  /* 0x000000ad70457223 */ /* 0x000fe40000010043 */
[----:B------:R-:W-:Y:S02]  /*8720*/  FMUL.FTZ R79, R33, -R94 ;  /* 0x8000005e214f7220 */ /* 0x000fe40000410000 */
[----:B------:R-:W-:-:S02]  /*8730*/  FFMA.FTZ R71, R111, R176, R69 ;  /* 0x000000b06f477223 */ /* 0x000fc40000010045 */
[-C--:B------:R-:W-:Y:S02]  /*8740*/  FMUL.FTZ R33, R33, -R74.reuse ;  /* 0x8000004a21217220 */ /* 0x080fe40000410000 */
[----:B------:R-:W-:Y:S02]  /*8750*/  FFMA.FTZ R73, R110, R177, R71 ;  /* 0x000000b16e497223 */ /* 0x000fe40000010047 */
[C---:B------:R-:W-:Y:S02]  /*8760*/  FFMA.FTZ R78, R34.reuse, R74, -R79 ;  /* 0x0000004a224e7223 */ /* 0x040fe4000001084f */
[----:B------:R-:W-:Y:S01]  /*8770*/  FFMA.FTZ R33, R34, R94, R33 ;  /* 0x0000005e22217223 */ /* 0x000fe20000010021 */
[----:B------:R-:W-:Y:S01]  /*8780*/  HADD2.F32 R34, -RZ, R160.H0_H0 ;  /* 0x200000a0ff227230 */ /* 0x000fe20000004100 */
[----:B------:R-:W-:Y:S02]  /*8790*/  FFMA.FTZ R77, R109, R180, R73 ;  /* 0x000000b46d4d7223 */ /* 0x000fe40000010049 */
[----:B------:R-:W-:-:S02]  /*87a0*/  FADD.FTZ R123, R123, R78 ;  /* 0x0000004e7b7b7221 */ /* 0x000fc40000010000 */
[----:B------:R-:W-:Y:S02]  /*87b0*/  FFMA.FTZ R77, R108, R181, R77 ;  /* 0x000000b56c4d7223 */ /* 0x000fe4000001004d */
[----:B------:R-:W-:Y:S02]  /*87c0*/  FMUL.FTZ R78, R89, R34 ;  /* 0x00000022594e7220 */ /* 0x000fe40000410000 */
[----:B------:R-:W-:Y:S02]  /*87d0*/  FADD.FTZ R79, -R138, R33 ;  /* 0x000000218a4f7221 */ /* 0x000fe40000010100 */
[----:B------:R-:W-:Y:S02]  /*87e0*/  FMUL.FTZ R33, R35, -R123 ;  /* 0x8000007b23217220 */ /* 0x000fe40000410000 */
[----:B------:R-:W-:Y:S02]  /*87f0*/  FFMA.FTZ R95, R107, R184, R77 ;  /* 0x000000b86b5f7223 */ /* 0x000fe4000001004d */
[----:B------:R-:W-:-:S02]  /*8800*/  FFMA.FTZ R184, R13, -R78, R184 ;  /* 0x8000004e0db87223 */ /* 0x000fc400000100b8 */
[----:B------:R-:W-:Y:S02]  /*8810*/  FFMA.FTZ R77, R14, -R78, R183 ;  /* 0x8000004e0e4d7223 */ /* 0x000fe400000100b7 */
[-C--:B------:R-:W-:Y:S02]  /*8820*/  FMUL.FTZ R35, R35, -R79.reuse ;  /* 0x8000004f23237220 */ /* 0x080fe40000410000 */
[C---:B------:R-:W-:Y:S01]  /*8830*/  FFMA.FTZ R78, R36.reuse, R79, R33 ;  /* 0x0000004f244e7223 */ /* 0x040fe20000010021 */
[----:B------:R-:W-:Y:S01]  /*8840*/  HADD2.F32 R33, -RZ, R159.H0_H0 ;  /* 0x2000009fff217230 */ /* 0x000fe20000004100 */
[----:B------:R-:W-:Y:S02]  /*8850*/  FFMA.FTZ R35, R36, R123, -R35 ;  /* 0x0000007b24237223 */ /* 0x000fe40000010823 */
[----:B------:R-:W-:Y:S02]  /*8860*/  FADD.FTZ R139, -R139, R78 ;  /* 0x0000004e8b8b7221 */ /* 0x000fe40000010100 */
[----:B------:R-:W-:-:S02]  /*8870*/  FADD.FTZ R124, R124, R35 ;  /* 0x000000237c7c7221 */ /* 0x000fc40000010000 */
[----:B------:R-:W-:Y:S02]  /*8880*/  FMUL.FTZ R35, R37, -R139 ;  /* 0x8000008b25237220 */ /* 0x000fe40000410000 */
[----:B------:R-:W-:Y:S02]  /*8890*/  FMUL.FTZ R65, R97, R64 ;  /* 0x0000004061417220 */ /* 0x000fe40000410000 */
[-C--:B------:R-:W-:Y:S02]  /*88a0*/  FFMA.FTZ R36, R38, R124.reuse, -R35 ;  /* 0x0000007c26247223 */ /* 0x080fe40000010823 */
[-C--:B------:R-:W-:Y:S02]  /*88b0*/  FFMA.FTZ R172, R25, -R65.reuse, R172 ;  /* 0x8000004119ac7223 */ /* 0x080fe400000100ac */
[----:B------:R-:W-:Y:S02]  /*88c0*/  FMUL.FTZ R37, R37, -R124 ;  /* 0x8000007c25257220 */ /* 0x000fe40000410000 */
[----:B------:R-:W-:Y:S01]  /*88d0*/  FADD.FTZ R125, R125, R36 ;  /* 0x000000247d7d7221 */ /* 0x000fe20000010000 */
[----:B------:R-:W-:Y:S01]  /*88e0*/  HADD2.F32 R36, -RZ, R158.H0_H0 ;  /* 0x2000009eff247230 */ /* 0x000fe20000004100 */
[----:B------:R-:W-:-:S02]  /*88f0*/  FFMA.FTZ R65, R26, -R65, R171 ;  /* 0x800000411a417223 */ /* 0x000fc400000100ab */
[----:B------:R-:W-:Y:S02]  /*8900*/  FFMA.FTZ R171, R113, -R171, R68 ;  /* 0x800000ab71ab7223 */ /* 0x000fe40000010044 */
[----:B------:R-:W-:Y:S02]  /*8910*/  FMUL.FTZ R68, R96, R66 ;  /* 0x0000004260447220 */ /* 0x000fe40000410000 */
[----:B------:R-:W-:Y:S02]  /*8920*/  FFMA.FTZ R37, R38, R139, R37 ;  /* 0x0000008b26257223 */ /* 0x000fe40000010025 */
[----:B------:R-:W-:Y:S02]  /*8930*/  FFMA.FTZ R95, R106, R185, R95 ;  /* 0x000000b96a5f7223 */ /* 0x000fe4000001005f */
[----:B------:R-:W-:Y:S02]  /*8940*/  FMUL.FTZ R35, R87, R36 ;  /* 0x0000002457237220 */ /* 0x000fe40000410000 */
[----:B------:R-:W-:-:S02]  /*8950*/  FFMA.FTZ R67, R23, -R68, R174 ;  /* 0x8000004417437223 */ /* 0x000fc400000100ae */
[----:B------:R-:W-:Y:S02]  /*8960*/  FFMA.FTZ R174, R112, -R174, R171 ;  /* 0x800000ae70ae7223 */ /* 0x000fe400000100ab */
[----:B------:R-:W-:Y:S02]  /*8970*/  FADD.FTZ R153, -R140, R37 ;  /* 0x000000258c997221 */ /* 0x000fe40000010100 */
[----:B------:R-:W-:Y:S02]  /*8980*/  FFMA.FTZ R171, R105, R188, R95 ;  /* 0x000000bc69ab7223 */ /* 0x000fe4000001005f */
[-C--:B------:R-:W-:Y:S02]  /*8990*/  FFMA.FTZ R188, R9, -R35.reuse, R188 ;  /* 0x8000002309bc7223 */ /* 0x080fe400000100bc */
[----:B------:R-:W-:Y:S02]  /*89a0*/  FFMA.FTZ R95, R10, -R35, R187 ;  /* 0x800000230a5f7223 */ /* 0x000fe400000100bb */
[----:B------:R-:W-:-:S02]  /*89b0*/  FMUL.FTZ R35, R39, -R125 ;  /* 0x8000007d27237220 */ /* 0x000fc40000410000 */
[----:B------:R-:W-:Y:S01]  /*89c0*/  FFMA.FTZ R173, R24, -R68, R173 ;  /* 0x8000004418ad7223 */ /* 0x000fe200000100ad */
[----:B------:R-:W-:Y:S01]  /*89d0*/  HADD2.F32 R68, -RZ, R164.H0_H0 ;  /* 0x200000a4ff447230 */ /* 0x000fe20000004100 */
[-C--:B------:R-:W-:Y:S02]  /*89e0*/  FMUL.FTZ R39, R39, -R153.reuse ;  /* 0x8000009927277220 */ /* 0x080fe40000410000 */
[C---:B------:R-:W-:Y:S01]  /*89f0*/  FFMA.FTZ R38, R40.reuse, R153, R35 ;  /* 0x0000009928267223 */ /* 0x040fe20000010023 */
[----:B------:R-:W-:Y:S01]  /*8a00*/  HADD2.F32 R35, -RZ, R157.H0_H0 ;  /* 0x2000009dff237230 */ /* 0x000fe20000004100 */
[----:B------:R-:W-:Y:S02]  /*8a10*/  FFMA.FTZ R37, R40, R125, -R39 ;  /* 0x0000007d28257223 */ /* 0x000fe40000010827 */
[----:B------:R-:W-:Y:S02]  /*8a20*/  FMUL.FTZ R70, R93, R68 ;  /* 0x000000445d467220 */ /* 0x000fe40000410000 */
[----:B------:R-:W-:-:S02]  /*8a30*/  FADD.FTZ R141, -R141, R38 ;  /* 0x000000268d8d7221 */ /* 0x000fc40000010100 */
[----:B------:R-:W-:Y:S02]  /*8a40*/  FADD.FTZ R126, R126, R37 ;  /* 0x000000257e7e7221 */ /* 0x000fe40000010000 */
[-C--:B------:R-:W-:Y:S02]  /*8a50*/  FFMA.FTZ R176, R21, -R70.reuse, R176 ;  /* 0x8000004615b07223 */ /* 0x080fe400000100b0 */
[----:B------:R-:W-:Y:S01]  /*8a60*/  FFMA.FTZ R69, R22, -R70, R175 ;  /* 0x8000004616457223 */ /* 0x000fe200000100af */
[----:B------:R-:W-:Y:S01]  /*8a70*/  HADD2.F32 R70, -RZ, R163.H0_H0 ;  /* 0x200000a3ff467230 */ /* 0x000fe20000004100 */
[C---:B------:R-:W-:Y:S02]  /*8a80*/  FMUL.FTZ R37, R41.reuse, -R141 ;  /* 0x8000008d29257220 */ /* 0x040fe40000410000 */
[-C--:B------:R-:W-:Y:S02]  /*8a90*/  FMUL.FTZ R41, R41, -R126.reuse ;  /* 0x8000007e29297220 */ /* 0x080fe40000410000 */
[----:B------:R-:W-:-:S02]  /*8aa0*/  FFMA.FTZ R38, R42, R126, -R37 ;  /* 0x0000007e2a267223 */ /* 0x000fc40000010825 */
[----:B------:R-:W-:Y:S02]  /*8ab0*/  FMUL.FTZ R72, R92, R70 ;  /* 0x000000465c487220 */ /* 0x000fe40000410000 */
[----:B------:R-:W-:Y:S02]  /*8ac0*/  FFMA.FTZ R37, R42, R141, R41 ;  /* 0x0000008d2a257223 */ /* 0x000fe40000010029 */
[----:B------:R-:W-:Y:S01]  /*8ad0*/  FADD.FTZ R127, R127, R38 ;  /* 0x000000267f7f7221 */ /* 0x000fe20000010000 */
[----:B------:R-:W-:Y:S01]  /*8ae0*/  HADD2.F32 R38, -RZ, R156.H0_H0 ;  /* 0x2000009cff267230 */ /* 0x000fe20000004100 */
[-C--:B------:R-:W-:Y:S02]  /*8af0*/  FFMA.FTZ R177, R20, -R72.reuse, R177 ;  /* 0x8000004814b17223 */ /* 0x080fe400000100b1 */
[----:B------:R-:W-:Y:S01]  /*8b00*/  FFMA.FTZ R71, R19, -R72, R178 ;  /* 0x8000004813477223 */ /* 0x000fe200000100b2 */
[----:B------:R-:W-:Y:S01]  /*8b10*/  HADD2.F32 R72, -RZ, R162.H0_H0 ;  /* 0x200000a2ff487230 */ /* 0x000fe20000004100 */
[----:B------:R-:W-:-:S02]  /*8b20*/  FADD.FTZ R142, -R142, R37 ;  /* 0x000000258e8e7221 */ /* 0x000fc40000010100 */
[CC--:B------:R-:W-:Y:S02]  /*8b30*/  FMUL.FTZ R37, R43.reuse, -R127.reuse ;  /* 0x8000007f2b257220 */ /* 0x0c0fe40000410000 */
[----:B------:R-:W-:Y:S02]  /*8b40*/  FMUL.FTZ R43, R43, -R142 ;  /* 0x8000008e2b2b7220 */ /* 0x000fe40000410000 */
[----:B------:R-:W-:Y:S02]  /*8b50*/  FMUL.FTZ R75, R91, R72 ;  /* 0x000000485b4b7220 */ /* 0x000fe40000410000 */
[C---:B------:R-:W-:Y:S01]  /*8b60*/  FFMA.FTZ R40, R44.reuse, R142, R37 ;  /* 0x0000008e2c287223 */ /* 0x040fe20000010025 */
[----:B------:R-:W-:Y:S01]  /*8b70*/  HADD2.F32 R37, -RZ, R155.H0_H0 ;  /* 0x2000009bff257230 */ /* 0x000fe20000004100 */
[----:B------:R-:W-:Y:S02]  /*8b80*/  FFMA.FTZ R43, R44, R127, -R43 ;  /* 0x0000007f2c2b7223 */ /* 0x000fe4000001082b */
[----:B------:R-:W-:-:S02]  /*8b90*/  FFMA.FTZ R175, R111, -R175, R174 ;  /* 0x800000af6faf7223 */ /* 0x000fc400000100ae */
[-C--:B------:R-:W-:Y:S02]  /*8ba0*/  FFMA.FTZ R180, R17, -R75.reuse, R180 ;  /* 0x8000004b11b47223 */ /* 0x080fe400000100b4 */
[----:B------:R-:W-:Y:S01]  /*8bb0*/  FFMA.FTZ R73, R18, -R75, R179 ;  /* 0x8000004b12497223 */ /* 0x000fe200000100b3 */
[----:B------:R-:W-:Y:S01]  /*8bc0*/  HADD2.F32 R75, -RZ, R161.H0_H0 ;  /* 0x200000a1ff4b7230 */ /* 0x000fe20000004100 */
[----:B------:R-:W-:Y:S02]  /*8bd0*/  FADD.FTZ R143, -R143, R40 ;  /* 0x000000288f8f7221 */ /* 0x000fe40000010100 */
[----:B------:R-:W-:Y:S02]  /*8be0*/  FADD.FTZ R128, R128, R43 ;  /* 0x0000002b80807221 */ /* 0x000fe40000010000 */
[----:B------:R-:W-:Y:S02]  /*8bf0*/  FFMA.FTZ R178, R110, -R178, R175 ;  /* 0x800000b26eb27223 */ /* 0x000fe400000100af */
[----:B------:R-:W-:-:S02]  /*8c00*/  FMUL.FTZ R43, R45, -R143 ;  /* 0x8000008f2d2b7220 */ /* 0x000fc40000410000 */
[----:B------:R-:W-:Y:S02]  /*8c10*/  FMUL.FTZ R76, R90, R75 ;  /* 0x0000004b5a4c7220 */ /* 0x000fe40000410000 */
[----:B------:R-:W-:Y:S02]  /*8c20*/  FMUL.FTZ R45, R45, -R128 ;  /* 0x800000802d2d7220 */ /* 0x000fe40000410000 */
[----:B------:R-:W-:Y:S02]  /*8c30*/  FFMA.FTZ R179, R109, -R179, R178 ;  /* 0x800000b36db37223 */ /* 0x000fe400000100b2 */
[----:B------:R-:W-:Y:S02]  /*8c40*/  FFMA.FTZ R181, R16, -R76, R181 ;  /* 0x8000004c10b57223 */ /* 0x000fe400000100b5 */
[C---:B------:R-:W-:Y:S02]  /*8c50*/  FFMA.FTZ R42, R46.reuse, R128, -R43 ;  /* 0x000000802e2a7223 */ /* 0x040fe4000001082b */
[----:B------:R-:W-:Y:S01]  /*8c60*/  FFMA.FTZ R45, R46, R143, R45 ;  /* 0x0000008f2e2d7223 */ /* 0x000fe2000001002d */
[----:B------:R-:W-:Y:S01]  /*8c70*/  HADD2.F32 R46, -RZ, R118.H0_H0 ;  /* 0x20000076ff2e7230 */ /* 0x000fe20000004100 */
[----:B------:R-:W-:-:S02]  /*8c80*/  FFMA.FTZ R76, R15, -R76, R182 ;  /* 0x8000004c0f4c7223 */ /* 0x000fc400000100b6 */
[----:B------:R-:W-:Y:S02]  /*8c90*/  FFMA.FTZ R182, R108, -R182, R179 ;  /* 0x800000b66cb67223 */ /* 0x000fe400000100b3 */
[----:B------:R-:W-:Y:S02]  /*8ca0*/  FMUL.FTZ R78, R88, R33 ;  /* 0x00000021584e7220 */ /* 0x000fe40000410000 */
[----:B------:R-:W-:Y:S02]  /*8cb0*/  FFMA.FTZ R171, R104, R190, R171 ;  /* 0x000000be68ab7223 */ /* 0x000fe400000100ab */
[----:B------:R-:W-:Y:S02]  /*8cc0*/  FADD.FTZ R129, R129, R42 ;  /* 0x0000002a81817221 */ /* 0x000fe40000010000 */
[----:B------:R-:W-:Y:S02]  /*8cd0*/  FMUL.FTZ R43, R74, UR42 ;  /* 0x0000002a4a2b7c20 */ /* 0x000fe40008410000 */
[----:B------:R-:W-:-:S02]  /*8ce0*/  FADD.FTZ R144, -R144, R45 ;  /* 0x0000002d90907221 */ /* 0x000fc40000010100 */
[----:B------:R-:W-:Y:S02]  /*8cf0*/  FFMA.FTZ R183, R107, -R183, R182 ;  /* 0x800000b76bb77223 */ /* 0x000fe400000100b6 */
[----:B------:R-:W-:Y:S02]  /*8d00*/  FMUL.FTZ R179, R83, R46 ;  /* 0x0000002e53b37220 */ /* 0x000fe40000410000 */
[----:B------:R-:W-:Y:S02]  /*8d10*/  FFMA.FTZ R185, R12, -R78, R185 ;  /* 0x8000004e0cb97223 */ /* 0x000fe400000100b9 */
[----:B------:R-:W-:Y:S02]  /*8d20*/  FFMA.FTZ R171, R103, R192, R171 ;  /* 0x000000c067ab7223 */ /* 0x000fe400000100ab */
[----:B------:R-:W-:Y:S02]  /*8d30*/  FMUL.FTZ R45, R47, -R129 ;  /* 0x800000812f2d7220 */ /* 0x000fe40000410000 */
[----:B------:R-:W-:-:S02]  /*8d40*/  FFMA.FTZ R78, R11, -R78, R186 ;  /* 0x8000004e0b4e7223 */ /* 0x000fc400000100ba */
[----:B------:R-:W-:Y:S02]  /*8d50*/  FMUL.FTZ R175, R84, R37 ;  /* 0x0000002554af7220 */ /* 0x000fe40000410000 */
[----:B------:R-:W-:Y:S02]  /*8d60*/  FFMA.FTZ R44, R94, UR41, -R43 ;  /* 0x000000295e2c7c23 */ /* 0x000fe4000801082b */
[----:B------:R-:W-:Y:S02]  /*8d70*/  FMUL.FTZ R47, R47, -R144 ;  /* 0x800000902f2f7220 */ /* 0x000fe40000410000 */
[----:B------:R-:W-:Y:S02]  /*8d80*/  FFMA.FTZ R186, R106, -R186, R183 ;  /* 0x800000ba6aba7223 */ /* 0x000fe400000100b7 */
[-C--:B------:R-:W-:Y:S02]  /*8d90*/  FFMA.FTZ R43, R0, -R179.reuse, R196 ;  /* 0x800000b3002b7223 */ /* 0x080fe400000100c4 */
[----:B------:R-:W-:-:S02]  /*8da0*/  FFMA.FTZ R42, R2, -R179, R195 ;  /* 0x800000b3022a7223 */ /* 0x000fc400000100c3 */
[----:B------:R-:W-:Y:S02]  /*8db0*/  FMUL.FTZ R183, R94, UR42 ;  /* 0x0000002a5eb77c20 */ /* 0x000fe40008410000 */
[----:B------:R-:W-:Y:S02]  /*8dc0*/  FMUL.FTZ R179, R0, R94 ;  /* 0x0000005e00b37220 */ /* 0x000fe40000410000 */
[----:B------:R-:W-:Y:S02]  /*8dd0*/  FFMA.FTZ R40, R102, R194, R171 ;  /* 0x000000c266287223 */ /* 0x000fe400000100ab */
[C---:B------:R-:W-:Y:S02]  /*8de0*/  FFMA.FTZ R0, R48.reuse, R144, R45 ;  /* 0x0000009030007223 */ /* 0x040fe4000001002d */
[----:B------:R-:W-:Y:S02]  /*8df0*/  FFMA.FTZ R171, R3, -R175, R194 ;  /* 0x800000af03ab7223 */ /* 0x000fe400000100c2 */
[----:B------:R-:W-:-:S02]  /*8e00*/  FFMA.FTZ R47, R48, R129, -R47 ;  /* 0x00000081302f7223 */ /* 0x000fc4000001082f */
[----:B------:R-:W-:Y:S02]  /*8e10*/  FFMA.FTZ R175, R4, -R175, R193 ;  /* 0x800000af04af7223 */ /* 0x000fe400000100c1 */
[----:B------:R-:W-:Y:S02]  /*8e20*/  FFMA.FTZ R183, R74, UR41, R183 ;  /* 0x000000294ab77c23 */ /* 0x000fe400080100b7 */
[----:B------:R-:W-:Y:S02]  /*8e30*/  FMUL.FTZ R44, R43, R44 ;  /* 0x0000002c2b2c7220 */ /* 0x000fe40000410000 */
[----:B------:R-:W-:Y:S02]  /*8e40*/  FMUL.FTZ R4, R4, R79 ;  /* 0x0000004f04047220 */ /* 0x000fe40000410000 */
[----:B------:R-:W-:Y:S02]  /*8e50*/  FADD.FTZ R145, -R145, R0 ;  /* 0x0000000091917221 */ /* 0x000fe40000010100 */
[----:B------:R-:W-:-:S02]  /*8e60*/  FADD.FTZ R130, R130, R47 ;  /* 0x0000002f82827221 */ /* 0x000fc40000010000 */
[----:B------:R-:W-:Y:S02]  /*8e70*/  FFMA.FTZ R2, R2, R74, R179 ;  /* 0x0000004a02027223 */ /* 0x000fe400000100b3 */
[----:B------:R-:W-:Y:S02]  /*8e80*/  FFMA.FTZ R183, R42, R183, R44 ;  /* 0x000000b72ab77223 */ /* 0x000fe4000001002c */
[----:B------:R-:W-:Y:S02]  /*8e90*/  FFMA.FTZ R45, R3, R123, R4 ;  /* 0x0000007b032d7223 */ /* 0x000fe40000010004 */
[C---:B------:R-:W-:Y:S02]  /*8ea0*/  FMUL.FTZ R3, R49.reuse, -R145 ;  /* 0x8000009131037220 */ /* 0x040fe40000410000 */
[----:B------:R-:W-:Y:S02]  /*8eb0*/  FMUL.FTZ R49, R49, -R130 ;  /* 0x8000008231317220 */ /* 0x000fe40000410000 */
[----:B------:R-:W-:-:S02]  /*8ec0*/  FFMA.FTZ R217, R83, R2, R217 ;  /* 0x0000000253d97223 */ /* 0x000fc400000100d9 */
[----:B------:R-:W-:Y:S02]  /*8ed0*/  FFMA.FTZ R0, R46, R2, R183 ;  /* 0x000000022e007223 */ /* 0x000fe400000100b7 */
[----:B------:R-:W-:Y:S02]  /*8ee0*/  FMUL.FTZ R2, R123, UR42 ;  /* 0x0000002a7b027c20 */ /* 0x000fe40008410000 */
[C---:B------:R-:W-:Y:S02]  /*8ef0*/  FFMA.FTZ R49, R50.reuse, R145, R49 ;  /* 0x0000009132317223 */ /* 0x040fe40000010031 */
[----:B------:R-:W-:Y:S02]  /*8f00*/  FFMA.FTZ R44, R50, R130, -R3 ;  /* 0x00000082322c7223 */ /* 0x000fe40000010803 */
[C---:B------:R-:W-:Y:S02]  /*8f10*/  FMUL.FTZ R4, R79.reuse, UR42 ;  /* 0x0000002a4f047c20 */ /* 0x040fe40008410000 */
[----:B------:R-:W-:-:S02]  /*8f20*/  FFMA.FTZ R48, R79, UR41, -R2 ;  /* 0x000000294f307c23 */ /* 0x000fc40008010802 */
[----:B------:R-:W-:Y:S02]  /*8f30*/  FADD.FTZ R146, -R146, R49 ;  /* 0x0000003192927221 */ /* 0x000fe40000010100 */
[----:B------:R-:W-:Y:S02]  /*8f40*/  FADD.FTZ R131, R131, R44 ;  /* 0x0000002c83837221 */ /* 0x000fe40000010000 */
[----:B------:R-:W-:Y:S02]  /*8f50*/  FFMA.FTZ R50, R123, UR41, R4 ;  /* 0x000000297b327c23 */ /* 0x000fe40008010004 */
[----:B------:R-:W-:Y:S02]  /*8f60*/  FMUL.FTZ R49, R175, R48 ;  /* 0x00000030af317220 */ /* 0x000fe40000410000 */
[----:B------:R-:W-:Y:S02]  /*8f70*/  FMUL.FTZ R41, R85, R38 ;  /* 0x0000002655297220 */ /* 0x000fe40000410000 */
[----:B------:R-:W-:-:S02]  /*8f80*/  FMUL.FTZ R48, R51, -R146 ;  /* 0x8000009233307220 */ /* 0x000fc40000410000 */
[----:B------:R-:W-:Y:S02]  /*8f90*/  FMUL.FTZ R51, R51, -R131 ;  /* 0x8000008333337220 */ /* 0x000fe40000410000 */
[----:B------:R-:W-:Y:S02]  /*8fa0*/  FFMA.FTZ R44, R171, R50, R49 ;  /* 0x00000032ab2c7223 */ /* 0x000fe40000010031 */
[----:B------:R-:W-:Y:S02]  /*8fb0*/  FFMA.FTZ R192, R5, -R41, R192 ;  /* 0x8000002905c07223 */ /* 0x000fe400000100c0 */
[----:B------:R-:W-:Y:S02]  /*8fc0*/  FFMA.FTZ R49, R52, R131, -R48 ;  /* 0x0000008334317223 */ /* 0x000fe40000010830 */
[----:B------:R-:W-:Y:S02]  /*8fd0*/  FFMA.FTZ R41, R6, -R41, R191 ;  /* 0x8000002906297223 */ /* 0x000fe400000100bf */
[----:B------:R-:W-:-:S02]  /*8fe0*/  FFMA.FTZ R52, R52, R146, R51 ;  /* 0x0000009234347223 */ /* 0x000fc40000010033 */
[----:B------:R-:W-:Y:S02]  /*8ff0*/  FMUL.FTZ R6, R6, R139 ;  /* 0x0000008b06067220 */ /* 0x000fe40000410000 */
[----:B------:R-:W-:Y:S02]  /*9000*/  FADD.FTZ R147, -R147, R52 ;  /* 0x0000003493937221 */ /* 0x000fe40000010100 */
[----:B------:R-:W-:Y:S02]  /*9010*/  FFMA.FTZ R48, R5, R124, R6 ;  /* 0x0000007c05307223 */ /* 0x000fe40000010006 */
[----:B------:R-:W-:Y:S02]  /*9020*/  FADD.FTZ R132, R132, R49 ;  /* 0x0000003184847221 */ /* 0x000fe40000010000 */
[----:B------:R-:W-:Y:S02]  /*9030*/  FMUL.FTZ R6, R124, UR42 ;  /* 0x0000002a7c067c20 */ /* 0x000fe40008410000 */
[----:B------:R-:W-:-:S02]  /*9040*/  FMUL.FTZ R49, R53, -R147 ;  /* 0x8000009335317220 */ /* 0x000fc40000410000 */
[----:B------:R-:W-:Y:S02]  /*9050*/  FMUL.FTZ R5, R139, UR42 ;  /* 0x0000002a8b057c20 */ /* 0x000fe40008410000 */
[----:B------:R-:W-:Y:S02]  /*9060*/  FMUL.FTZ R53, R53, -R132 ;  /* 0x8000008435357220 */ /* 0x000fe40000410000 */
[----:B------:R-:W-:Y:S02]  /*9070*/  FFMA.FTZ R50, R139, UR41, -R6 ;  /* 0x000000298b327c23 */ /* 0x000fe40008010806 */
[----:B------:R-:W-:Y:S02]  /*9080*/  FMUL.FTZ R139, R85, R139 ;  /* 0x0000008b558b7220 */ /* 0x000fe40000410000 */
[----:B------:R-:W-:Y:S02]  /*9090*/  FFMA.FTZ R51, R124, UR41, R5 ;  /* 0x000000297c337c23 */ /* 0x000fe40008010005 */
[----:B------:R-:W-:-:S02]  /*90a0*/  FFMA.FTZ R53, R54, R147, R53 ;  /* 0x0000009336357223 */ /* 0x000fc40000010035 */
[----:B------:R-:W-:Y:S02]  /*90b0*/  FMUL.FTZ R5, R85, R124 ;  /* 0x0000007c55057220 */ /* 0x000fe40000410000 */
[----:B------:R-:W-:Y:S02]  /*90c0*/  FFMA.FTZ R6, R54, R132, -R49 ;  /* 0x0000008436067223 */ /* 0x000fe40000010831 */
[----:B------:R-:W-:Y:S02]  /*90d0*/  FMUL.FTZ R39, R86, R35 ;  /* 0x0000002356277220 */ /* 0x000fe40000410000 */
[C---:B------:R-:W-:Y:S02]  /*90e0*/  FMUL.FTZ R52, R41.reuse, R139 ;  /* 0x0000008b29347220 */ /* 0x040fe40000410000 */
[----:B------:R-:W-:Y:S02]  /*90f0*/  FMUL.FTZ R49, R41, R50 ;  /* 0x0000003229317220 */ /* 0x000fe40000410000 */
[----:B------:R-:W-:-:S02]  /*9100*/  FADD.FTZ R148, -R148, R53 ;  /* 0x0000003594947221 */ /* 0x000fc40000010100 */
[----:B------:R-:W-:Y:S02]  /*9110*/  FMUL.FTZ R41, R41, R5 ;  /* 0x0000000529297220 */ /* 0x000fe40000410000 */
[----:B------:R-:W-:Y:S02]  /*9120*/  FADD.FTZ R133, R133, R6 ;  /* 0x0000000685857221 */ /* 0x000fe40000010000 */
[----:B------:R-:W-:Y:S02]  /*9130*/  FFMA.FTZ R190, R7, -R39, R190 ;  /* 0x8000002707be7223 */ /* 0x000fe400000100be */
[----:B------:R-:W-:Y:S02]  /*9140*/  FFMA.FTZ R50, R192, R5, R52 ;  /* 0x00000005c0327223 */ /* 0x000fe40000010034 */
[C---:B------:R-:W-:Y:S02]  /*9150*/  FFMA.FTZ R39, R8.reuse, -R39, R189 ;  /* 0x8000002708277223 */ /* 0x040fe400000100bd */
[----:B------:R-:W-:-:S02]  /*9160*/  FMUL.FTZ R52, R8, R153 ;  /* 0x0000009908347220 */ /* 0x000fc40000410000 */
[C---:B------:R-:W-:Y:S02]  /*9170*/  FMUL.FTZ R8, R55.reuse, -R148 ;  /* 0x8000009437087220 */ /* 0x040fe40000410000 */
[C---:B------:R-:W-:Y:S02]  /*9180*/  FFMA.FTZ R6, R192.reuse, R139, -R41 ;  /* 0x0000008bc0067223 */ /* 0x040fe40000010829 */
[----:B------:R-:W-:Y:S02]  /*9190*/  FMUL.FTZ R55, R55, -R133 ;  /* 0x8000008537377220 */ /* 0x000fe40000410000 */
[----:B------:R-:W-:Y:S02]  /*91a0*/  FFMA.FTZ R41, R192, R51, R49 ;  /* 0x00000033c0297223 */ /* 0x000fe40000010031 */
[----:B------:R-:W-:Y:S02]  /*91b0*/  FFMA.FTZ R49, R7, R125, R52 ;  /* 0x0000007d07317223 */ /* 0x000fe40000010034 */
[----:B------:R-:W-:-:S02]  /*91c0*/  FFMA.FTZ R7, R56, R133, -R8 ;  /* 0x0000008538077223 */ /* 0x000fc40000010808 */
[----:B------:R-:W-:Y:S02]  /*91d0*/  FFMA.FTZ R56, R56, R148, R55 ;  /* 0x0000009438387223 */ /* 0x000fe40000010037 */
[----:B------:R-:W-:Y:S02]  /*91e0*/  FMUL.FTZ R10, R10, R141 ;  /* 0x0000008d0a0a7220 */ /* 0x000fe40000410000 */
[----:B------:R-:W-:Y:S02]  /*91f0*/  FADD.FTZ R149, -R149, R56 ;  /* 0x0000003895957221 */ /* 0x000fe40000010100 */
[----:B------:R-:W-:Y:S02]  /*9200*/  FADD.FTZ R134, R134, R7 ;  /* 0x0000000786867221 */ /* 0x000fe40000010000 */
[----:B------:R-:W-:Y:S02]  /*9210*/  FFMA.FTZ R8, R9, R126, R10 ;  /* 0x0000007e09087223 */ /* 0x000fe4000001000a */
[----:B------:R-:W-:-:S02]  /*9220*/  FMUL.FTZ R9, R57, -R149 ;  /* 0x8000009539097220 */ /* 0x000fc40000410000 */
[----:B------:R-:W-:Y:S02]  /*9230*/  FMUL.FTZ R10, R126, UR42 ;  /* 0x0000002a7e0a7c20 */ /* 0x000fe40008410000 */
[-C--:B------:R-:W-:Y:S02]  /*9240*/  FMUL.FTZ R57, R57, -R134.reuse ;  /* 0x8000008639397220 */ /* 0x080fe40000410000 */
[C---:B------:R-:W-:Y:S02]  /*9250*/  FFMA.FTZ R52, R141.reuse, UR41, -R10 ;  /* 0x000000298d347c23 */ /* 0x040fe4000801080a */
[C---:B------:R-:W-:Y:S02]  /*9260*/  FFMA.FTZ R57, R58.reuse, R149, R57 ;  /* 0x000000953a397223 */ /* 0x040fe40000010039 */
[----:B------:R-:W-:Y:S02]  /*9270*/  FFMA.FTZ R10, R58, R134, -R9 ;  /* 0x000000863a0a7223 */ /* 0x000fe40000010809 */
[----:B------:R-:W-:-:S02]  /*9280*/  FMUL.FTZ R7, R141, UR42 ;  /* 0x0000002a8d077c20 */ /* 0x000fc40008410000 */
[----:B------:R-:W-:Y:S02]  /*9290*/  FADD.FTZ R150, -R150, R57 ;  /* 0x0000003996967221 */ /* 0x000fe40000010100 */
[----:B------:R-:W-:Y:S02]  /*92a0*/  FADD.FTZ R135, R135, R10 ;  /* 0x0000000a87877221 */ /* 0x000fe40000010000 */
[----:B------:R-:W-:Y:S02]  /*92b0*/  FFMA.FTZ R51, R126, UR41, R7 ;  /* 0x000000297e337c23 */ /* 0x000fe40008010007 */
[----:B------:R-:W-:Y:S02]  /*92c0*/  FMUL.FTZ R9, R95, R52 ;  /* 0x000000345f097220 */ /* 0x000fe40000410000 */
[C---:B------:R-:W-:Y:S02]  /*92d0*/  FMUL.FTZ R10, R59.reuse, -R150 ;  /* 0x800000963b0a7220 */ /* 0x040fe40000410000 */
[----:B------:R-:W-:-:S02]  /*92e0*/  FMUL.FTZ R59, R59, -R135 ;  /* 0x800000873b3b7220 */ /* 0x000fc40000410000 */
[----:B------:R-:W-:Y:S02]  /*92f0*/  FMUL.FTZ R11, R11, R142 ;  /* 0x0000008e0b0b7220 */ /* 0x000fe40000410000 */
[----:B------:R-:W-:Y:S02]  /*9300*/  FFMA.FTZ R9, R188, R51, R9 ;  /* 0x00000033bc097223 */ /* 0x000fe40000010009 */
[----:B------:R-:W-:Y:S02]  /*9310*/  FMUL.FTZ R14, R14, R143 ;  /* 0x0000008f0e0e7220 */ /* 0x000fe40000410000 */
[C---:B------:R-:W-:Y:S02]  /*9320*/  FFMA.FTZ R51, R80.reuse, R135, -R10 ;  /* 0x0000008750337223 */ /* 0x040fe4000001080a */
[----:B------:R-:W-:Y:S02]  /*9330*/  FFMA.FTZ R80, R80, R150, R59 ;  /* 0x0000009650507223 */ /* 0x000fe4000001003b */
[----:B------:R-:W-:-:S02]  /*9340*/  FFMA.FTZ R11, R12, R127, R11 ;  /* 0x0000007f0c0b7223 */ /* 0x000fc4000001000b */
[----:B------:R-:W-:Y:S02]  /*9350*/  FFMA.FTZ R10, R13, R128, R14 ;  /* 0x000000800d0a7223 */ /* 0x000fe4000001000e */
[----:B------:R-:W-:Y:S02]  /*9360*/  FMUL.FTZ R12, R128, UR42 ;  /* 0x0000002a800c7c20 */ /* 0x000fe40008410000 */
[----:B------:R-:W-:Y:S02]  /*9370*/  FMUL.FTZ R13, R143, UR42 ;  /* 0x0000002a8f0d7c20 */ /* 0x000fe40008410000 */
[----:B------:R-:W-:Y:S02]  /*9380*/  FADD.FTZ R151, -R151, R80 ;  /* 0x0000005097977221 */ /* 0x000fe40000010100 */
[----:B------:R-:W-:Y:S02]  /*9390*/  FADD.FTZ R136, R136, R51 ;  /* 0x0000003388887221 */ /* 0x000fe40000010000 */
[----:B------:R-:W-:-:S02]  /*93a0*/  FFMA.FTZ R12, R143, UR41, -R12 ;  /* 0x000000298f0c7c23 */ /* 0x000fc4000801080c */
[----:B------:R-:W-:Y:S02]  /*93b0*/  FFMA.FTZ R51, R128, UR41, R13 ;  /* 0x0000002980337c23 */ /* 0x000fe4000801000d */
[----:B------:R-:W-:Y:S02]  /*93c0*/  FMUL.FTZ R13, R81, -R151 ;  /* 0x80000097510d7220 */ /* 0x000fe40000410000 */
[----:B------:R-:W-:Y:S01]  /*93d0*/  FMUL.FTZ R2, R84, R79 ;  /* 0x0000004f54027220 */ /* 0x000fe20000410000 */
[----:B------:R-:W-:Y:S01]  /*93e0*/  SHF.L.U32 R79, R122, 0x5, RZ ;  /* 0x000000057a4f7819 */ /* 0x000fe200000006ff */
[----:B------:R-:W-:Y:S02]  /*93f0*/  FMUL.FTZ R14, R77, R12 ;  /* 0x0000000c4d0e7220 */ /* 0x000fe40000410000 */
[-C--:B------:R-:W-:Y:S01]  /*9400*/  FMUL.FTZ R81, R81, -R136.reuse ;  /* 0x8000008851517220 */ /* 0x080fe20000410000 */
[----:B------:R-:W-:Y:S01]  /*9410*/  LEA.HI.SX32 R58, R79, R79, 0x1b ;  /* 0x0000004f4f3a7211 */ /* 0x000fe200078fdaff */
[----:B------:R-:W-:-:S02]  /*9420*/  FFMA.FTZ R12, R82, R136, -R13 ;  /* 0x00000088520c7223 */ /* 0x000fc4000001080d */
[----:B------:R-:W-:Y:S01]  /*9430*/  FFMA.FTZ R13, R184, R51, R14 ;  /* 0x00000033b80d7223 */ /* 0x000fe2000001000e */
[C---:B------:R-:W-:Y:S01]  /*9440*/  IADD3 R51, R79.reuse, 0x3, RZ ;  /* 0x000000034f337810 */ /* 0x040fe20007ffe0ff */
[----:B------:R-:W-:Y:S01]  /*9450*/  FFMA.FTZ R81, R82, R151, R81 ;  /* 0x0000009752517223 */ /* 0x000fe20000010051 */
[----:B------:R-:W-:Y:S01]  /*9460*/  IADD3 R14, R79, 0x2, RZ ;  /* 0x000000024f0e7810 */ /* 0x000fe20007ffe0ff */
[----:B------:R-:W-:Y:S01]  /*9470*/  FADD.FTZ R137, R137, R12 ;  /* 0x0000000c89897221 */ /* 0x000fe20000010000 */
[----:B------:R-:W-:Y:S01]  /*9480*/  IADD3 R12, R79, 0x1, RZ ;  /* 0x000000014f0c7810 */ /* 0x000fe20007ffe0ff */
[----:B------:R-:W-:Y:S01]  /*9490*/  FMUL.FTZ R4, R84, R123 ;  /* 0x0000007b54047220 */ /* 0x000fe20000410000 */
[-C--:B------:R-:W-:Y:S01]  /*94a0*/  LEA.HI.SX32 R123, R51, R79.reuse, 0x1b ;  /* 0x0000004f337b7211 */ /* 0x080fe200078fdaff */
[----:B------:R-:W-:Y:S01]  /*94b0*/  FADD.FTZ R152, -R152, R81 ;  /* 0x0000005198987221 */ /* 0x000fe20000010100 */
[----:B------:R-:W-:Y:S01]  /*94c0*/  LEA.HI.SX32 R81, R12, R79, 0x1b ;  /* 0x0000004f0c517211 */ /* 0x000fe200078fdaff */
[----:B------:R-:W-:-:S02]  /*94d0*/  FMUL.FTZ R51, R100, R137 ;  /* 0x0000008964337220 */ /* 0x000fc40000410000 */
[----:B------:R-:W-:Y:S01]  /*94e0*/  FMUL.FTZ R7, R87, R126 ;  /* 0x0000007e57077220 */ /* 0x000fe20000410000 */
[----:B------:R-:W-:Y:S01]  /*94f0*/  LEA.HI.SX32 R126, R14, R79, 0x1b ;  /* 0x0000004f0e7e7211 */ /* 0x000fe200078fdaff */
[----:B------:R-:W-:Y:S02]  /*9500*/  FMUL.FTZ R59, R100, R152 ;  /* 0x00000098643b7220 */ /* 0x000fe40000410000 */
[C---:B------:R-:W-:Y:S02]  /*9510*/  FMUL.FTZ R14, R62.reuse, R51 ;  /* 0x000000333e0e7220 */ /* 0x040fe40000410000 */
[----:B------:R-:W-:Y:S02]  /*9520*/  FMUL.FTZ R82, R99, R151 ;  /* 0x0000009763527220 */ /* 0x000fe40000410000 */
[----:B------:R-:W-:Y:S02]  /*9530*/  FMUL.FTZ R12, R62, R59 ;  /* 0x0000003b3e0c7220 */ /* 0x000fe40000410000 */
[----:B------:R-:W-:-:S02]  /*9540*/  FMUL.FTZ R143, R89, R143 ;  /* 0x0000008f598f7220 */ /* 0x000fc40000410000 */
[----:B------:R-:W-:Y:S02]  /*9550*/  FMUL.FTZ R53, R89, R128 ;  /* 0x0000008059357220 */ /* 0x000fe40000410000 */
[-C--:B------:R-:W-:Y:S02]  /*9560*/  FMUL.FTZ R52, R60, R59.reuse ;  /* 0x0000003b3c347220 */ /* 0x080fe40000410000 */
[C---:B------:R-:W-:Y:S02]  /*9570*/  FFMA.FTZ R14, R214.reuse, R59, -R14 ;  /* 0x0000003bd60e7223 */ /* 0x040fe4000001080e */
[----:B------:R-:W-:Y:S02]  /*9580*/  FMUL.FTZ R80, R99, R136 ;  /* 0x0000008863507220 */ /* 0x000fe40000410000 */
[----:B------:R-:W-:Y:S02]  /*9590*/  FMUL.FTZ R59, R167, R82 ;  /* 0x00000052a73b7220 */ /* 0x000fe40000410000 */
[----:B------:R-:W-:-:S02]  /*95a0*/  FFMA.FTZ R12, R214, R51, R12 ;  /* 0x00000033d60c7223 */ /* 0x000fc4000001000c */
[----:B------:R-:W-:Y:S02]  /*95b0*/  FMUL.FTZ R51, R60, R51 ;  /* 0x000000333c337220 */ /* 0x000fe40000410000 */
[C---:B------:R-:W-:Y:S02]  /*95c0*/  FMUL.FTZ R56, R77.reuse, R143 ;  /* 0x0000008f4d387220 */ /* 0x040fe40000410000 */
[----:B------:R-:W-:Y:S01]  /*95d0*/  FMUL.FTZ R57, R77, R53 ;  /* 0x000000354d397220 */ /* 0x000fe20000410000 */
[----:B------:R0:W-:Y:S01]  /*95e0*/  STS [R58.X4+0x2100], R51 ;  /* 0x002100333a007388 */ /* 0x0001e20000004800 */
[-C--:B------:R-:W-:Y:S02]  /*95f0*/  FMUL.FTZ R79, R61, R80.reuse ;  /* 0x000000503d4f7220 */ /* 0x080fe40000410000 */
[-C--:B------:R-:W-:Y:S01]  /*9600*/  FFMA.FTZ R59, R168, R80.reuse, R59 ;  /* 0x00000050a83b7223 */ /* 0x080fe2000001003b */
[----:B------:R1:W-:Y:S01]  /*9610*/  STS [R81.X4+0x2104], R52 ;  /* 0x0021043451007388 */ /* 0x0003e20000004800 */
[----:B------:R-:W-:-:S02]  /*9620*/  FMUL.FTZ R77, R167, R80 ;  /* 0x00000050a74d7220 */ /* 0x000fc40000410000 */
[C---:B------:R-:W-:Y:S01]  /*9630*/  FMUL.FTZ R124, R98.reuse, R150 ;  /* 0x00000096627c7220 */ /* 0x040fe20000410000 */
[----:B------:R-:W-:Y:S01]  /*9640*/  STS [R126.X4+0x2108], R79 ;  /* 0x0021084f7e007388 */ /* 0x000fe20000004800 */
[----:B------:R-:W-:Y:S02]  /*9650*/  FMUL.FTZ R141, R87, R141 ;  /* 0x0000008d578d7220 */ /* 0x000fe40000410000 */
[----:B------:R-:W-:Y:S02]  /*9660*/  FMUL.FTZ R80, R98, R135 ;  /* 0x0000008762507220 */ /* 0x000fe40000410000 */
[----:B------:R-:W-:Y:S02]  /*9670*/  FADD.FTZ R12, RZ, R12 ;  /* 0x0000000cff0c7221 */ /* 0x000fe40000010000 */
[----:B0-----:R-:W-:Y:S02]  /*9680*/  FMUL.FTZ R51, R170, R124 ;  /* 0x0000007caa337220 */ /* 0x001fe40000410000 */
[----:B------:R-:W-:-:S02]  /*9690*/  FMUL.FTZ R54, R95, R141 ;  /* 0x0000008d5f367220 */ /* 0x000fc40000410000 */
[----:B------:R-:W-:Y:S02]  /*96a0*/  FMUL.FTZ R55, R95, R7 ;  /* 0x000000075f377220 */ /* 0x000fe40000410000 */
[----:B------:R-:W-:Y:S02]  /*96b0*/  FFMA.FTZ R77, R168, R82, -R77 ;  /* 0x00000052a84d7223 */ /* 0x000fe4000001084d */
[----:B------:R-:W-:Y:S02]  /*96c0*/  FADD.FTZ R14, RZ, R14 ;  /* 0x0000000eff0e7221 */ /* 0x000fe40000010000 */
[----:B-1----:R-:W-:Y:S02]  /*96d0*/  FMUL.FTZ R52, R170, R80 ;  /* 0x00000050aa347220 */ /* 0x002fe40000410000 */
[----:B------:R-:W-:Y:S02]  /*96e0*/  FMUL.FTZ R95, R97, R149 ;  /* 0x00000095615f7220 */ /* 0x000fe40000410000 */
[----:B------:R-:W-:-:S02]  /*96f0*/  FADD.FTZ R12, R12, R59 ;  /* 0x0000003b0c0c7221 */ /* 0x000fc40000010000 */
[----:B------:R-:W-:Y:S02]  /*9700*/  FFMA.FTZ R51, R169, R80, R51 ;  /* 0x00000050a9337223 */ /* 0x000fe40000010033 */
[----:B------:R-:W-:Y:S02]  /*9710*/  FMUL.FTZ R82, R61, R82 ;  /* 0x000000523d527220 */ /* 0x000fe40000410000 */
[----:B------:R-:W-:Y:S02]  /*9720*/  FADD.FTZ R14, R14, R77 ;  /* 0x0000004d0e0e7221 */ /* 0x000fe40000010000 */
[----:B------:R-:W-:Y:S01]  /*9730*/  FFMA.FTZ R59, R169, R124, -R52 ;  /* 0x0000007ca93b7223 */ /* 0x000fe20000010834 */
[----:B------:R0:W-:Y:S01]  /*9740*/  STS [R123.X4+0x210c], R82 ;  /* 0x00210c527b007388 */ /* 0x0001e20000004800 */
[----:B------:R-:W-:Y:S02]  /*9750*/  FMUL.FTZ R81, R97, R134 ;  /* 0x0000008661517220 */ /* 0x000fe40000410000 */
[----:B------:R-:W-:-:S02]  /*9760*/  FMUL.FTZ R52, R65, R95 ;  /* 0x0000005f41347220 */ /* 0x000fc40000410000 */
[----:B------:R-:W-:Y:S02]  /*9770*/  FADD.FTZ R12, R12, R51 ;  /* 0x000000330c0c7221 */ /* 0x000fe40000010000 */
[----:B------:R-:W-:Y:S02]  /*9780*/  FADD.FTZ R51, R14, R59 ;  /* 0x0000003b0e337221 */ /* 0x000fe40000010000 */
[-C--:B------:R-:W-:Y:S02]  /*9790*/  FMUL.FTZ R77, R65, R81.reuse ;  /* 0x00000051414d7220 */ /* 0x080fe40000410000 */
[----:B------:R-:W-:Y:S02]  /*97a0*/  FFMA.FTZ R59, R172, R81, R52 ;  /* 0x00000051ac3b7223 */ /* 0x000fe40000010034 */
[----:B0-----:R-:W-:Y:S02]  /*97b0*/  FMUL.FTZ R82, R96, R148 ;  /* 0x0000009460527220 */ /* 0x001fe40000410000 */
[----:B------:R-:W-:-:S02]  /*97c0*/  FMUL.FTZ R3, R175, R2 ;  /* 0x00000002af037220 */ /* 0x000fc40000410000 */
[----:B------:R-:W-:Y:S02]  /*97d0*/  FMUL.FTZ R47, R175, R4 ;  /* 0x00000004af2f7220 */ /* 0x000fe40000410000 */
[----:B------:R-:W-:Y:S02]  /*97e0*/  FFMA.FTZ R52, R172, R95, -R77 ;  /* 0x0000005fac347223 */ /* 0x000fe4000001084d */
[----:B------:R-:W-:Y:S02]  /*97f0*/  FADD.FTZ R14, R12, R59 ;  /* 0x0000003b0c0e7221 */ /* 0x000fe40000010000 */
[----:B------:R-:W-:Y:S02]  /*9800*/  FMUL.FTZ R12, R96, R133 ;  /* 0x00000085600c7220 */ /* 0x000fe40000410000 */
[----:B------:R-:W-:Y:S02]  /*9810*/  FMUL.FTZ R59, R67, R82 ;  /* 0x00000052433b7220 */ /* 0x000fe40000410000 */
[----:B------:R-:W-:-:S02]  /*9820*/  FFMA.FTZ R3, R171, R4, R3 ;  /* 0x00000004ab037223 */ /* 0x000fc40000010003 */
[----:B------:R-:W-:Y:S02]  /*9830*/  FFMA.FTZ R47, R171, R2, -R47 ;  /* 0x00000002ab2f7223 */ /* 0x000fe4000001082f */
[----:B------:R-:W-:Y:S02]  /*9840*/  FADD.FTZ R51, R51, R52 ;  /* 0x0000003433337221 */ /* 0x000fe40000010000 */
[----:B------:R-:W-:Y:S02]  /*9850*/  FMUL.FTZ R79, R63, R124 ;  /* 0x0000007c3f4f7220 */ /* 0x000fe40000410000 */
[----:B------:R-:W-:Y:S02]  /*9860*/  FMUL.FTZ R171, R66, R82 ;  /* 0x0000005242ab7220 */ /* 0x000fe40000410000 */
[----:B------:R-:W-:Y:S01]  /*9870*/  FMUL.FTZ R179, R93, R147 ;  /* 0x000000935db37220 */ /* 0x000fe20000410000 */
[----:B------:R0:W-:Y:S01]  /*9880*/  STS [R58.X4+0x2114], R79 ;  /* 0x0021144f3a007388 */ /* 0x0001e20000004800 */
[----:B------:R-:W-:-:S02]  /*9890*/  FMUL.FTZ R52, R67, R12 ;  /* 0x0000000c43347220 */ /* 0x000fc40000410000 */
[-C--:B------:R-:W-:Y:S01]  /*98a0*/  FFMA.FTZ R59, R173, R12.reuse, R59 ;  /* 0x0000000cad3b7223 */ /* 0x080fe2000001003b */
[----:B------:R1:W-:Y:S01]  /*98b0*/  STS [R58.X4+0x2124], R171 ;  /* 0x002124ab3a007388 */ /* 0x0003e20000004800 */
[----:B------:R-:W-:Y:S02]  /*98c0*/  FMUL.FTZ R123, R66, R12 ;  /* 0x0000000c427b7220 */ /* 0x000fe40000410000 */
[----:B------:R-:W-:Y:S02]  /*98d0*/  FMUL.FTZ R81, R64, R81 ;  /* 0x0000005140517220 */ /* 0x000fe40000410000 */
[----:B------:R-:W-:Y:S01]  /*98e0*/  FMUL.FTZ R12, R92, R131 ;  /* 0x000000835c0c7220 */ /* 0x000fe20000410000 */
[----:B------:R-:W-:Y:S01]  /*98f0*/  STS [R58.X4+0x2120], R123 ;  /* 0x0021207b3a007388 */ /* 0x000fe20000004800 */
[----:B------:R-:W-:Y:S02]  /*9900*/  FMUL.FTZ R77, R63, R80 ;  /* 0x000000503f4d7220 */ /* 0x000fe40000410000 */
[----:B------:R-:W-:Y:S01]  /*9910*/  FMUL.FTZ R95, R64, R95 ;  /* 0x0000005f405f7220 */ /* 0x000fe20000410000 */
[----:B------:R2:W-:Y:S01]  /*9920*/  STS [R58.X4+0x2118], R81 ;  /* 0x002118513a007388 */ /* 0x0005e20000004800 */
[----:B------:R-:W-:-:S02]  /*9930*/  FMUL.FTZ R175, R93, R132 ;  /* 0x000000845daf7220 */ /* 0x000fc40000410000 */
[----:B------:R-:W-:Y:S01]  /*9940*/  FMUL.FTZ R80, R69, R179 ;  /* 0x000000b345507220 */ /* 0x000fe20000410000 */
[----:B------:R3:W-:Y:S01]  /*9950*/  STS [R58.X4+0x211c], R95 ;  /* 0x00211c5f3a007388 */ /* 0x0007e20000004800 */
[----:B------:R-:W-:Y:S02]  /*9960*/  FFMA.FTZ R52, R173, R82, -R52 ;  /* 0x00000052ad347223 */ /* 0x000fe40000010834 */
[----:B------:R-:W-:Y:S01]  /*9970*/  FMUL.FTZ R82, R92, R146 ;  /* 0x000000925c527220 */ /* 0x000fe20000410000 */
[----:B------:R4:W-:Y:S01]  /*9980*/  STS [R58.X4+0x2110], R77 ;  /* 0x0021104d3a007388 */ /* 0x0009e20000004800 */
[----:B0-----:R-:W-:Y:S02]  /*9990*/  FMUL.FTZ R79, R71, R12 ;  /* 0x0000000c474f7220 */ /* 0x001fe40000410000 */
[----:B-1----:R-:W-:Y:S02]  /*99a0*/  FMUL.FTZ R171, R129, UR42 ;  /* 0x0000002a81ab7c20 */ /* 0x002fe40008410000 */
[----:B------:R-:W-:-:S02]  /*99b0*/  FMUL.FTZ R183, R91, R145 ;  /* 0x000000915bb77220 */ /* 0x000fc40000410000 */
[----:B------:R-:W-:Y:S02]  /*99c0*/  FFMA.FTZ R186, R105, -R187, R186 ;  /* 0x800000bb69ba7223 */ /* 0x000fe400000100ba */
[-C--:B--2---:R-:W-:Y:S02]  /*99d0*/  FMUL.FTZ R81, R69, R175.reuse ;  /* 0x000000af45517220 */ /* 0x084fe40000410000 */
[-C--:B------:R-:W-:Y:S02]  /*99e0*/  FFMA.FTZ R80, R176, R175.reuse, R80 ;  /* 0x000000afb0507223 */ /* 0x080fe40000010050 */
[----:B------:R-:W-:Y:S02]  /*99f0*/  FMUL.FTZ R175, R68, R175 ;  /* 0x000000af44af7220 */ /* 0x000fe40000410000 */
[----:B---3--:R-:W-:Y:S02]  /*9a00*/  FMUL.FTZ R95, R70, R12 ;  /* 0x0000000c465f7220 */ /* 0x008fe40000410000 */
[-C--:B----4-:R-:W-:Y:S01]  /*9a10*/  FMUL.FTZ R77, R71, R82.reuse ;  /* 0x00000052474d7220 */ /* 0x090fe20000410000 */
[----:B------:R-:W-:Y:S01]  /*9a20*/  STS [R58.X4+0x2128], R175 ;  /* 0x002128af3a007388 */ /* 0x000fe20000004800 */
[----:B------:R-:W-:-:S02]  /*9a30*/  FFMA.FTZ R79, R177, R82, -R79 ;  /* 0x00000052b14f7223 */ /* 0x000fc4000001084f */
[----:B------:R-:W-:Y:S01]  /*9a40*/  FMUL.FTZ R123, R70, R82 ;  /* 0x00000052467b7220 */ /* 0x000fe20000410000 */
[----:B------:R0:W-:Y:S01]  /*9a50*/  STS [R58.X4+0x2130], R95 ;  /* 0x0021305f3a007388 */ /* 0x0001e20000004800 */
[----:B------:R-:W-:Y:S02]  /*9a60*/  FFMA.FTZ R187, R144, UR41, -R171 ;  /* 0x0000002990bb7c23 */ /* 0x000fe400080108ab */
[----:B------:R-:W-:Y:S01]  /*9a70*/  FMUL.FTZ R171, R91, R130 ;  /* 0x000000825bab7220 */ /* 0x000fe20000410000 */
[----:B------:R-:W-:Y:S01]  /*9a80*/  STS [R58.X4+0x2134], R123 ;  /* 0x0021347b3a007388 */ /* 0x000fe20000004800 */
[----:B------:R-:W-:Y:S02]  /*9a90*/  FMUL.FTZ R82, R73, R183 ;  /* 0x000000b749527220 */ /* 0x000fe40000410000 */
[----:B------:R-:W-:Y:S02]  /*9aa0*/  FFMA.FTZ R186, R104, -R189, R186 ;  /* 0x800000bd68ba7223 */ /* 0x000fe400000100ba */
[----:B------:R-:W-:-:S02]  /*9ab0*/  FMUL.FTZ R126, R90, R144 ;  /* 0x000000905a7e7220 */ /* 0x000fc40000410000 */
[----:B------:R-:W-:Y:S02]  /*9ac0*/  FMUL.FTZ R189, R127, UR42 ;  /* 0x0000002a7fbd7c20 */ /* 0x000fe40008410000 */
[-C--:B------:R-:W-:Y:S02]  /*9ad0*/  FFMA.FTZ R81, R176, R179.reuse, -R81 ;  /* 0x000000b3b0517223 */ /* 0x080fe40000010851 */
[----:B------:R-:W-:Y:S02]  /*9ae0*/  FMUL.FTZ R179, R68, R179 ;  /* 0x000000b344b37220 */ /* 0x000fe40000410000 */
[-C--:B0-----:R-:W-:Y:S02]  /*9af0*/  FMUL.FTZ R95, R73, R171.reuse ;  /* 0x000000ab495f7220 */ /* 0x081fe40000410000 */
[-C--:B------:R-:W-:Y:S01]  /*9b00*/  FFMA.FTZ R82, R180, R171.reuse, R82 ;  /* 0x000000abb4527223 */ /* 0x080fe20000010052 */
[----:B------:R0:W-:Y:S01]  /*9b10*/  STS [R58.X4+0x212c], R179 ;  /* 0x00212cb33a007388 */ /* 0x0001e20000004800 */
[----:B------:R-:W-:-:S02]  /*9b20*/  FMUL.FTZ R175, R72, R171 ;  /* 0x000000ab48af7220 */ /* 0x000fc40000410000 */
[----:B------:R-:W-:Y:S02]  /*9b30*/  FMUL.FTZ R124, R90, R129 ;  /* 0x000000815a7c7220 */ /* 0x000fe40000410000 */
[----:B------:R-:W-:Y:S01]  /*9b40*/  FADD.FTZ R171, R14, R59 ;  /* 0x0000003b0eab7221 */ /* 0x000fe20000010000 */
[----:B------:R-:W-:Y:S01]  /*9b50*/  STS [R58.X4+0x2138], R175 ;  /* 0x002138af3a007388 */ /* 0x000fe20000004800 */
[----:B------:R-:W-:Y:S02]  /*9b60*/  FMUL.FTZ R128, R76, R126 ;  /* 0x0000007e4c807220 */ /* 0x000fe40000410000 */
[C---:B------:R-:W-:Y:S02]  /*9b70*/  FMUL.FTZ R14, R142.reuse, UR42 ;  /* 0x0000002a8e0e7c20 */ /* 0x040fe40008410000 */
[----:B------:R-:W-:Y:S02]  /*9b80*/  FFMA.FTZ R189, R142, UR41, -R189 ;  /* 0x000000298ebd7c23 */ /* 0x000fe400080108bd */
[----:B------:R-:W-:-:S02]  /*9b90*/  FMUL.FTZ R142, R88, R142 ;  /* 0x0000008e588e7220 */ /* 0x000fc40000410000 */
[----:B------:R-:W-:Y:S02]  /*9ba0*/  FFMA.FTZ R77, R177, R12, R77 ;  /* 0x0000000cb14d7223 */ /* 0x000fe4000001004d */
[C---:B------:R-:W-:Y:S02]  /*9bb0*/  FMUL.FTZ R12, R76.reuse, R187 ;  /* 0x000000bb4c0c7220 */ /* 0x040fe40000410000 */
[-C--:B------:R-:W-:Y:S02]  /*9bc0*/  FMUL.FTZ R138, R76, R124.reuse ;  /* 0x0000007c4c8a7220 */ /* 0x080fe40000410000 */
[-C--:B------:R-:W-:Y:S02]  /*9bd0*/  FFMA.FTZ R76, R181, R124.reuse, R128 ;  /* 0x0000007cb54c7223 */ /* 0x080fe40000010080 */
[----:B0-----:R-:W-:Y:S02]  /*9be0*/  FMUL.FTZ R179, R75, R124 ;  /* 0x0000007c4bb37220 */ /* 0x001fe40000410000 */
[----:B------:R-:W-:-:S02]  /*9bf0*/  FMUL.FTZ R124, R88, R127 ;  /* 0x0000007f587c7220 */ /* 0x000fc40000410000 */
[----:B------:R-:W-:Y:S01]  /*9c00*/  FMUL.FTZ R59, R78, R142 ;  /* 0x0000008e4e3b7220 */ /* 0x000fe20000410000 */
[----:B------:R-:W-:Y:S01]  /*9c10*/  STS [R58.X4+0x2140], R179 ;  /* 0x002140b33a007388 */ /* 0x000fe20000004800 */
[----:B------:R-:W-:Y:S02]  /*9c20*/  FADD.FTZ R80, R171, R80 ;  /* 0x00000050ab507221 */ /* 0x000fe40000010000 */
[----:B------:R-:W-:Y:S02]  /*9c30*/  FADD.FTZ R52, R51, R52 ;  /* 0x0000003433347221 */ /* 0x000fe40000010000 */
[-C--:B------:R-:W-:Y:S02]  /*9c40*/  FFMA.FTZ R123, R181, R126.reuse, -R138 ;  /* 0x0000007eb57b7223 */ /* 0x080fe4000001088a */
[----:B------:R-:W-:Y:S02]  /*9c50*/  FMUL.FTZ R187, R75, R126 ;  /* 0x0000007e4bbb7220 */ /* 0x000fe40000410000 */
[----:B------:R-:W-:-:S02]  /*9c60*/  FFMA.FTZ R56, R184, R53, R56 ;  /* 0x00000035b8387223 */ /* 0x000fc40000010038 */
[----:B------:R-:W-:Y:S01]  /*9c70*/  FFMA.FTZ R14, R127, UR41, R14 ;  /* 0x000000297f0e7c23 */ /* 0x000fe2000801000e */
[----:B------:R-:W-:Y:S01]  /*9c80*/  STS [R58.X4+0x2144], R187 ;  /* 0x002144bb3a007388 */ /* 0x000fe20000004800 */
[----:B------:R-:W-:Y:S02]  /*9c90*/  FMUL.FTZ R51, R78, R189 ;  /* 0x000000bd4e337220 */ /* 0x000fe40000410000 */
[----:B------:R-:W-:Y:S02]  /*9ca0*/  FMUL.FTZ R126, R125, UR42 ;  /* 0x0000002a7d7e7c20 */ /* 0x000fe40008410000 */
[----:B------:R-:W-:Y:S02]  /*9cb0*/  FMUL.FTZ R53, R34, R53 ;  /* 0x0000003522357220 */ /* 0x000fe40000410000 */
[-C--:B------:R-:W-:Y:S02]  /*9cc0*/  FMUL.FTZ R78, R78, R124.reuse ;  /* 0x0000007c4e4e7220 */ /* 0x080fe40000410000 */
[-C--:B------:R-:W-:Y:S01]  /*9cd0*/  FFMA.FTZ R59, R185, R124.reuse, R59 ;  /* 0x0000007cb93b7223 */ /* 0x080fe2000001003b */
[----:B------:R0:W-:Y:S01]  /*9ce0*/  STS [R58.X4+0x2148], R53 ;  /* 0x002148353a007388 */ /* 0x0001e20000004800 */
[----:B------:R-:W-:-:S02]  /*9cf0*/  FMUL.FTZ R127, R33, R124 ;  /* 0x0000007c217f7220 */ /* 0x000fc40000410000 */
[----:B------:R-:W-:Y:S02]  /*9d00*/  FADD.FTZ R77, R80, R77 ;  /* 0x0000004d504d7221 */ /* 0x000fe40000010000 */
[----:B------:R-:W-:Y:S01]  /*9d10*/  FADD.FTZ R124, R52, R81 ;  /* 0x00000051347c7221 */ /* 0x000fe20000010000 */
[----:B------:R1:W-:Y:S01]  /*9d20*/  STS [R58.X4+0x2150], R127 ;  /* 0x0021507f3a007388 */ /* 0x0003e20000004800 */
[C---:B------:R-:W-:Y:S02]  /*9d30*/  FMUL.FTZ R52, R153.reuse, UR42 ;  /* 0x0000002a99347c20 */ /* 0x040fe40008410000 */
[----:B------:R-:W-:Y:S02]  /*9d40*/  FFMA.FTZ R126, R153, UR41, -R126 ;  /* 0x00000029997e7c23 */ /* 0x000fe4000801087e */
[C---:B------:R-:W-:Y:S02]  /*9d50*/  FMUL.FTZ R128, R86.reuse, R153 ;  /* 0x0000009956807220 */ /* 0x040fe40000410000 */
[----:B------:R-:W-:-:S02]  /*9d60*/  FMUL.FTZ R80, R86, R125 ;  /* 0x0000007d56507220 */ /* 0x000fc40000410000 */
[----:B------:R-:W-:Y:S02]  /*9d70*/  FADD.FTZ R77, R77, R82 ;  /* 0x000000524d4d7221 */ /* 0x000fe40000010000 */
[----:B0-----:R-:W-:Y:S02]  /*9d80*/  FFMA.FTZ R53, R125, UR41, R52 ;  /* 0x000000297d357c23 */ /* 0x001fe40008010034 */
[C---:B------:R-:W-:Y:S02]  /*9d90*/  FMUL.FTZ R125, R39.reuse, R128 ;  /* 0x00000080277d7220 */ /* 0x040fe40000410000 */
[C---:B------:R-:W-:Y:S02]  /*9da0*/  FMUL.FTZ R52, R39.reuse, R126 ;  /* 0x0000007e27347220 */ /* 0x040fe40000410000 */
[----:B------:R-:W-:Y:S02]  /*9db0*/  FMUL.FTZ R39, R39, R80 ;  /* 0x0000005027277220 */ /* 0x000fe40000410000 */
[----:B------:R-:W-:-:S02]  /*9dc0*/  FADD.FTZ R77, R77, R76 ;  /* 0x0000004c4d4d7221 */ /* 0x000fc40000010000 */
[----:B------:R-:W-:Y:S02]  /*9dd0*/  FFMA.FTZ R95, R180, R183, -R95 ;  /* 0x000000b7b45f7223 */ /* 0x000fe4000001085f */
[----:B------:R-:W-:Y:S02]  /*9de0*/  FADD.FTZ R124, R124, R79 ;  /* 0x0000004f7c7c7221 */ /* 0x000fe40000010000 */
[CC--:B------:R-:W-:Y:S02]  /*9df0*/  FFMA.FTZ R125, R190.reuse, R80.reuse, R125 ;  /* 0x00000050be7d7223 */ /* 0x0c0fe4000001007d */
[----:B-1----:R-:W-:Y:S02]  /*9e00*/  FMUL.FTZ R127, R35, R80 ;  /* 0x00000050237f7220 */ /* 0x002fe40000410000 */
[-C--:B------:R-:W-:Y:S02]  /*9e10*/  FFMA.FTZ R80, R190, R128.reuse, -R39 ;  /* 0x00000080be507223 */ /* 0x080fe40000010827 */
[----:B------:R-:W-:Y:S01]  /*9e20*/  FADD.FTZ R56, R77, R56 ;  /* 0x000000384d387221 */ /* 0x000fe20000010000 */
[----:B------:R-:W-:Y:S01]  /*9e30*/  STS [R58.X4+0x2160], R127 ;  /* 0x0021607f3a007388 */ /* 0x000fe20000004800 */
[----:B------:R-:W-:-:S02]  /*9e40*/  FMUL.FTZ R39, R35, R128 ;  /* 0x0000008023277220 */ /* 0x000fc40000410000 */
[----:B------:R-:W-:Y:S02]  /*9e50*/  FADD.FTZ R124, R124, R95 ;  /* 0x0000005f7c7c7221 */ /* 0x000fe40000010000 */
[----:B------:R-:W-:Y:S01]  /*9e60*/  FFMA.FTZ R54, R188, R7, R54 ;  /* 0x00000007bc367223 */ /* 0x000fe20000010036 */
[----:B------:R0:W-:Y:S01]  /*9e70*/  STS [R58.X4+0x2164], R39 ;  /* 0x002164273a007388 */ /* 0x0001e20000004800 */
[----:B------:R-:W-:Y:S02]  /*9e80*/  FADD.FTZ R59, R56, R59 ;  /* 0x0000003b383b7221 */ /* 0x000fe40000010000 */
[----:B------:R-:W-:Y:S02]  /*9e90*/  FFMA.FTZ R57, R184, R143, -R57 ;  /* 0x0000008fb8397223 */ /* 0x000fe40000010839 */
[----:B------:R-:W-:Y:S02]  /*9ea0*/  FADD.FTZ R124, R124, R123 ;  /* 0x0000007b7c7c7221 */ /* 0x000fe40000010000 */
[----:B------:R-:W-:-:S02]  /*9eb0*/  FADD.FTZ R54, R59, R54 ;  /* 0x000000363b367221 */ /* 0x000fc40000010000 */
[----:B------:R-:W-:Y:S01]  /*9ec0*/  FFMA.FTZ R78, R185, R142, -R78 ;  /* 0x0000008eb94e7223 */ /* 0x000fe2000001084e */
[----:B0-----:R-:W-:Y:S01]  /*9ed0*/  MOV R39, UR20 ;  /* 0x0000001400277c02 */ /* 0x001fe20008000f00 */
[----:B------:R-:W-:Y:S02]  /*9ee0*/  FADD.FTZ R57, R124, R57 ;  /* 0x000000397c397221 */ /* 0x000fe40000010000 */
[----:B------:R-:W-:Y:S02]  /*9ef0*/  FMUL.FTZ R7, R36, R7 ;  /* 0x0000000724077220 */ /* 0x000fe40000410000 */
[----:B------:R-:W-:Y:S01]  /*9f00*/  FMUL.FTZ R95, R83, R94 ;  /* 0x0000005e535f7220 */ /* 0x000fe20000410000 */
[----:B------:R-:W-:Y:S01]  /*9f10*/  LEA R94, R39, -R122, 0x1 ;  /* 0x8000007a275e7211 */ /* 0x000fe200078e08ff */
[----:B------:R-:W-:Y:S01]  /*9f20*/  FADD.FTZ R125, R54, R125 ;  /* 0x0000007d367d7221 */ /* 0x000fe20000010000 */
[----:B------:R0:W-:Y:S01]  /*9f30*/  STS [R58.X4+0x2158], R7 ;  /* 0x002158073a007388 */ /* 0x0001e20000004800 */
[----:B------:R-:W-:Y:S01]  /*9f40*/  FFMA.FTZ R55, R188, R141, -R55 ;  /* 0x0000008dbc377223 */ /* 0x000fe20000010837 */
[----:B------:R-:W-:Y:S01]  /*9f50*/  ISETP.GE.AND P0, PT, R94, 0x1, PT ;  /* 0x000000015e00780c */ /* 0x000fe20003f06270 */
[----:B------:R-:W-:-:S02]  /*9f60*/  FADD.FTZ R78, R57, R78 ;  /* 0x0000004e394e7221 */ /* 0x000fc40000010000 */
[----:B------:R-:W-:Y:S02]  /*9f70*/  FMUL.FTZ R81, R33, R142 ;  /* 0x0000008e21517220 */ /* 0x000fe40000410000 */
[----:B------:R-:W-:Y:S02]  /*9f80*/  FMUL.FTZ R5, R38, R5 ;  /* 0x0000000526057220 */ /* 0x000fe40000410000 */
[----:B------:R-:W-:Y:S01]  /*9f90*/  FADD.FTZ R50, R125, R50 ;  /* 0x000000327d327221 */ /* 0x000fe20000010000 */
[----:B------:R1:W-:Y:S01]  /*9fa0*/  STS [R58.X4+0x2154], R81 ;  /* 0x002154513a007388 */ /* 0x0003e20000004800 */
[----:B0-----:R-:W-:Y:S02]  /*9fb0*/  FMUL.FTZ R7, R83, R74 ;  /* 0x0000004a53077220 */ /* 0x001fe40000410000 */
[----:B------:R-:W-:Y:S01]  /*9fc0*/  FADD.FTZ R55, R78, R55 ;  /* 0x000000374e377221 */ /* 0x000fe20000010000 */
[----:B------:R0:W-:Y:S01]  /*9fd0*/  STS [R58.X4+0x2168], R5 ;  /* 0x002168053a007388 */ /* 0x0001e20000004800 */
[----:B------:R-:W-:-:S02]  /*9fe0*/  FMUL.FTZ R183, R72, R183 ;  /* 0x000000b748b77220 */ /* 0x000fc40000410000 */
[----:B------:R-:W-:Y:S02]  /*9ff0*/  FMUL.FTZ R143, R34, R143 ;  /* 0x0000008f228f7220 */ /* 0x000fe40000410000 */
[----:B------:R-:W-:Y:S01]  /*a000*/  FMUL.FTZ R141, R36, R141 ;  /* 0x0000008d248d7220 */ /* 0x000fe20000410000 */
[----:B------:R-:W-:Y:S01]  /*a010*/  STS [R58.X4+0x213c], R183 ;  /* 0x00213cb73a007388 */ /* 0x000fe20000004800 */
[----:B------:R-:W-:Y:S02]  /*a020*/  FMUL.FTZ R139, R38, R139 ;  /* 0x0000008b268b7220 */ /* 0x000fe40000410000 */
[C---:B------:R-:W-:Y:S01]  /*a030*/  FMUL.FTZ R79, R37.reuse, R4 ;  /* 0x00000004254f7220 */ /* 0x040fe20000410000 */
[----:B------:R-:W-:Y:S01]  /*a040*/  STS [R58.X4+0x214c], R143 ;  /* 0x00214c8f3a007388 */ /* 0x000fe20000004800 */
[----:B-1----:R-:W-:Y:S02]  /*a050*/  FMUL.FTZ R81, R37, R2 ;  /* 0x0000000225517220 */ /* 0x002fe40000410000 */
[C---:B0-----:R-:W-:Y:S01]  /*a060*/  FMUL.FTZ R5, R46.reuse, R7 ;  /* 0x000000072e057220 */ /* 0x041fe20000410000 */
[----:B------:R-:W-:Y:S01]  /*a070*/  STS [R58.X4+0x215c], R141 ;  /* 0x00215c8d3a007388 */ /* 0x000fe20000004800 */
[----:B------:R-:W-:-:S02]  /*a080*/  FMUL.FTZ R57, R46, R95 ;  /* 0x0000005f2e397220 */ /* 0x000fc40000410000 */
[----:B------:R-:W-:Y:S01]  /*a090*/  FADD.FTZ R124, R50, R3 ;  /* 0x00000003327c7221 */ /* 0x000fe20000010000 */
[----:B------:R-:W-:Y:S01]  /*a0a0*/  STS [R58.X4+0x216c], R139 ;  /* 0x00216c8b3a007388 */ /* 0x000fe20000004800 */
[----:B------:R-:W-:Y:S02]  /*a0b0*/  FADD.FTZ R55, R55, R80 ;  /* 0x0000005037377221 */ /* 0x000fe40000010000 */
[----:B------:R-:W-:Y:S01]  /*a0c0*/  FMUL.FTZ R3, R131, UR42 ;  /* 0x0000002a83037c20 */ /* 0x000fe20008410000 */
[----:B------:R-:W-:Y:S01]  /*a0d0*/  STS [R58.X4+0x2170], R79 ;  /* 0x0021704f3a007388 */ /* 0x000fe20000004800 */
[----:B------:R-:W-:Y:S02]  /*a0e0*/  FMUL.FTZ R54, R15, R144 ;  /* 0x000000900f367220 */ /* 0x000fe40000410000 */
[----:B------:R-:W-:Y:S01]  /*a0f0*/  FADD.FTZ R6, R55, R6 ;  /* 0x0000000637067221 */ /* 0x000fe20000010000 */
[----:B------:R0:W-:Y:S01]  /*a100*/  STS [R58.X4+0x2174], R81 ;  /* 0x002174513a007388 */ /* 0x0001e20000004800 */
[----:B------:R-:W-:-:S02]  /*a110*/  FFMA.FTZ R80, R146, UR41, -R3 ;  /* 0x0000002992507c23 */ /* 0x000fc40008010803 */
[----:B------:R-:W-:Y:S01]  /*a120*/  FFMA.FTZ R186, R103, -R191, R186 ;  /* 0x800000bf67ba7223 */ /* 0x000fe200000100ba */
[----:B------:R-:W-:Y:S01]  /*a130*/  STS [R58.X4+0x2178], R5 ;  /* 0x002178053a007388 */ /* 0x000fe20000004800 */
[----:B------:R-:W-:Y:S02]  /*a140*/  FMUL.FTZ R144, R144, UR42 ;  /* 0x0000002a90907c20 */ /* 0x000fe40008410000 */
[----:B------:R-:W-:Y:S01]  /*a150*/  FMUL.FTZ R82, R130, UR42 ;  /* 0x0000002a82527c20 */ /* 0x000fe20008410000 */
[----:B------:R1:W-:Y:S01]  /*a160*/  STS [R58.X4+0x217c], R57 ;  /* 0x00217c393a007388 */ /* 0x0003e20000004800 */
[----:B------:R-:W-:Y:S02]  /*a170*/  FMUL.FTZ R78, R146, UR42 ;  /* 0x0000002a924e7c20 */ /* 0x000fe40008410000 */
[----:B0-----:R-:W-:Y:S02]  /*a180*/  FMUL.FTZ R81, R145, UR42 ;  /* 0x0000002a91517c20 */ /* 0x001fe40008410000 */
[----:B------:R-:W-:-:S02]  /*a190*/  FMUL.FTZ R76, R132, UR42 ;  /* 0x0000002a844c7c20 */ /* 0x000fc40008410000 */
[----:B------:R-:W-:Y:S02]  /*a1a0*/  FMUL.FTZ R79, R147, UR42 ;  /* 0x0000002a934f7c20 */ /* 0x000fe40008410000 */
[----:B------:R-:W-:Y:S02]  /*a1b0*/  FMUL.FTZ R3, R133, UR42 ;  /* 0x0000002a85037c20 */ /* 0x000fe40008410000 */
[----:B-1----:R-:W-:Y:S02]  /*a1c0*/  FMUL.FTZ R58, R148, UR42 ;  /* 0x0000002a943a7c20 */ /* 0x002fe40008410000 */
        /* <DEDUP_REMOVED lines=8> */
[----:B------:R-:W-:-:S02]  /*a250*/  FFMA.FTZ R193, R102, -R193, R186 ;  /* 0x800000c166c17223 */ /* 0x000fc400000100ba */
[----:B------:R-:W-:Y:S02]  /*a260*/  FFMA.FTZ R123, R129, UR41, R144 ;  /* 0x00000029817b7c23 */ /* 0x000fe40008010090 */
[----:B------:R-:W-:Y:S02]  /*a270*/  FFMA.FTZ R82, R145, UR41, -R82 ;  /* 0x0000002991527c23 */ /* 0x000fe40008010852 */
[----:B------:R-:W-:Y:S02]  /*a280*/  FFMA.FTZ R81, R130, UR41, R81 ;  /* 0x0000002982517c23 */ /* 0x000fe40008010051 */
[----:B------:R-:W-:Y:S02]  /*a290*/  FFMA.FTZ R78, R131, UR41, R78 ;  /* 0x00000029834e7c23 */ /* 0x000fe4000801004e */
[----:B------:R-:W-:Y:S02]  /*a2a0*/  FFMA.FTZ R76, R147, UR41, -R76 ;  /* 0x00000029934c7c23 */ /* 0x000fe4000801084c */
[----:B------:R-:W-:-:S02]  /*a2b0*/  FFMA.FTZ R79, R132, UR41, R79 ;  /* 0x00000029844f7c23 */ /* 0x000fc4000801004f */
[----:B------:R-:W-:Y:S02]  /*a2c0*/  FFMA.FTZ R74, R148, UR41, -R3 ;  /* 0x00000029944a7c23 */ /* 0x000fe40008010803 */
[----:B------:R-:W-:Y:S02]  /*a2d0*/  FFMA.FTZ R58, R133, UR41, R58 ;  /* 0x00000029853a7c23 */ /* 0x000fe4000801003a */
[----:B------:R-:W-:Y:S02]  /*a2e0*/  FFMA.FTZ R56, R149, UR41, -R56 ;  /* 0x0000002995387c23 */ /* 0x000fe40008010838 */
[----:B------:R-:W-:Y:S02]  /*a2f0*/  FFMA.FTZ R77, R134, UR41, R77 ;  /* 0x00000029864d7c23 */ /* 0x000fe4000801004d */
[----:B------:R-:W-:Y:S02]  /*a300*/  FFMA.FTZ R59, R150, UR41, -R59 ;  /* 0x00000029963b7c23 */ /* 0x000fe4000801083b */
[----:B------:R-:W-:-:S02]  /*a310*/  FFMA.FTZ R50, R135, UR41, R50 ;  /* 0x0000002987327c23 */ /* 0x000fc40008010032 */
[----:B------:R-:W-:Y:S02]  /*a320*/  FFMA.FTZ R46, R151, UR41, -R46 ;  /* 0x00000029972e7c23 */ /* 0x000fe4000801082e */
[----:B------:R-:W-:Y:S02]  /*a330*/  FFMA.FTZ R55, R136, UR41, R55 ;  /* 0x0000002988377c23 */ /* 0x000fe40008010037 */
[----:B------:R-:W-:Y:S02]  /*a340*/  FFMA.FTZ R57, R152, UR41, -R57 ;  /* 0x0000002998397c23 */ /* 0x000fe40008010839 */
        /* <DEDUP_REMOVED lines=35> */
.L_x_945:
[----:B------:R-:W-:Y:S05]  /*a580*/  BSYNC B0 ;  /* 0x0000000000007941 */ /* 0x000fea0003800000 */
.L_x_944:
[----:B------:R-:W-:Y:S01]  /*a590*/  ULDC.64 UR20, c[0x0][0x298] ;  /* 0x0000a60000147ab9 */ /* 0x000fe20000000a00 */
[C---:B0-----:R-:W-:Y:S01]  /*a5a0*/  FMUL.FTZ R4, R43.reuse, R95 ;  /* 0x0000005f2b047220 */ /* 0x041fe20000410000 */
[----:B------:R-:W-:Y:S01]  /*a5b0*/  USHF.R.U32.HI UR34, URZ, 0x1, UR21 ;  /* 0x000000013f227899 */ /* 0x000fe20008011615 */
[-C--:B------:R-:W-:Y:S01]  /*a5c0*/  FMUL.FTZ R43, R43, R7.reuse ;  /* 0x000000072b2b7220 */ /* 0x080fe20000410000 */
[----:B------:R-:W-:Y:S01]  /*a5d0*/  USHF.R.U64 UR20, UR20, 0x1, UR21 ;  /* 0x0000000114147899 */ /* 0x000fe20008001215 */
[C---:B------:R-:W-:Y:S01]  /*a5e0*/  FFMA.FTZ R7, R42.reuse, R7, R4 ;  /* 0x000000072a077223 */ /* 0x040fe20000010004 */
[----:B------:R-:W-:Y:S01]  /*a5f0*/  UIMAD UR39, UR34, UR33, URZ ;  /* 0x00000021222772a4 */ /* 0x000fe2000f8e023f */
[----:B------:R-:W-:Y:S01]  /*a600*/  FFMA.FTZ R43, R42, R95, -R43 ;  /* 0x0000005f2a2b7223 */ /* 0x000fe2000001082b */
[----:B------:R-:W-:Y:S01]  /*a610*/  UIMAD.WIDE.U32 UR34, UR20, UR33, URZ ;  /* 0x00000021142272a5 */ /* 0x000fe2000f8e003f */
[----:B------:R-:W-:Y:S01]  /*a620*/  FADD.FTZ R42, R124, R7 ;  /* 0x000000077c2a7221 */ /* 0x000fe20000010000 */
[----:B------:R-:W-:Y:S01]  /*a630*/  UIMAD UR39, UR36, UR20, UR39 ;  /* 0x00000014242772a4 */ /* 0x000fe2000f8e0227 */
[C---:B------:R-:W-:Y:S01]  /*a640*/  FMUL.FTZ R195, R101.reuse, R195 ;  /* 0x000000c365c37220 */ /* 0x040fe20000410000 */
[----:B------:R-:W-:Y:S01]  /*a650*/  ULDC UR40, c[0x0][0x174] ;  /* 0x00005d0000287ab9 */ /* 0x000fe20000000800 */
[----:B------:R-:W-:Y:S01]  /*a660*/  FMUL.FTZ R196, R101, R196 ;  /* 0x000000c465c47220 */ /* 0x000fe20000410000 */
[----:B------:R-:W-:Y:S01]  /*a670*/  ULDC.64 UR20, c[0x0][0x2a0] ;  /* 0x0000a80000147ab9 */ /* 0x000fe20000000a00 */
[----:B------:R-:W-:Y:S01]  /*a680*/  FADD.FTZ R6, R6, R47 ;  /* 0x0000002f06067221 */ /* 0x000fe20000010000 */
[----:B------:R-:W-:Y:S01]  /*a690*/  UIADD3 UR35, UR35, UR39, URZ ;  /* 0x0000002723237290 */ /* 0x000fe2000fffe03f */
[----:B------:R-:W-:Y:S01]  /*a6a0*/  IADD3 R7, R122, 0x100, RZ ;  /* 0x000001007a077810 */ /* 0x000fe20007ffe0ff */
[----:B------:R-:W-:Y:S01]  /*a6b0*/  UIMAD UR39, UR37, UR20, URZ ;  /* 0x00000014252772a4 */ /* 0x000fe2000f8e023f */
[----:B------:R-:W-:Y:S01]  /*a6c0*/  BSSY B0, `(.L_x_946) ;  /* 0x0000022000007945 */ /* 0x000fe20003800000 */
[----:B------:R-:W-:Y:S01]  /*a6d0*/  FADD.FTZ R40, R40, R195 ;  /* 0x000000c328287221 */ /* 0x000fe20000010000 */
[C---:B------:R-:W-:Y:S01]  /*a6e0*/  ISETP.GE.AND P1, PT, R94.reuse, 0x101, PT ;  /* 0x000001015e00780c */ /* 0x040fe20003f26270 */
[----:B------:R-:W-:Y:S01]  /*a6f0*/  UIMAD UR39, UR18, UR21, UR39 ;  /* 0x00000015122772a4 */ /* 0x000fe2000f8e0227 */
[----:B------:R-:W-:Y:S01]  /*a700*/  FADD.FTZ R193, R193, -R196 ;  /* 0x800000c4c1c17221 */ /* 0x000fe20000010000 */
[----:B------:R-:W-:Y:S01]  /*a710*/  UIMAD.WIDE.U32 UR20, UR18, UR20, UR34 ;  /* 0x00000014121472a5 */ /* 0x000fe2000f8e0022 */
[----:B------:R-:W-:Y:S01]  /*a720*/  ISETP.GE.AND P2, PT, R94, 0x181, PT ;  /* 0x000001815e00780c */ /* 0x000fe20003f46270 */
[----:B------:R-:W-:Y:S01]  /*a730*/  FADD.FTZ R43, R6, R43 ;  /* 0x0000002b062b7221 */ /* 0x000fe20000010000 */
[----:B------:R-:W-:Y:S01]  /*a740*/  ULDC.64 UR34, c[0x0][0x318] ;  /* 0x0000c60000227ab9 */ /* 0x000fe20000000a00 */
[----:B------:R-:W-:Y:S01]  /*a750*/  IADD3 R47, R122, 0x180, RZ ;  /* 0x000001807a2f7810 */ /* 0x000fe20007ffe0ff */
[----:B------:R-:W-:Y:S01]  /*a760*/  UIADD3 UR39, UR39, UR21, URZ ;  /* 0x0000001527277290 */ /* 0x000fe2000fffe03f */
[----:B------:R-:W-:Y:S01]  /*a770*/  LEA.HI.SX32 R7, R7, R122, 0x1b ;  /* 0x0000007a07077211 */ /* 0x000fe200078fdaff */
[----:B------:R-:W-:-:S02]  /*a780*/  ULEA UR34, UP0, UR20, UR34, 0x3 ;  /* 0x0000002214227291 */ /* 0x000fc4000f80183f */
[----:B------:R-:W-:Y:S02]  /*a790*/  UIADD3 UR21, UR6, -UR40, URZ ;  /* 0x8000002806157290 */ /* 0x000fe4000fffe03f */
[----:B------:R-:W-:Y:S02]  /*a7a0*/  ULEA.HI.X UR35, UR20, UR35, UR39, 0x3, UP0 ;  /* 0x0000002314237291 */ /* 0x000fe400080f1c27 */
        /* <DEDUP_REMOVED lines=8> */
[----:B------:R-:W-:Y:S02]  /*a830*/  UIMAD UR20, UR35, UR20, URZ ;  /* 0x00000014231472a4 */ /* 0x000fe4000f8e023f */
[----:B------:R-:W-:Y:S01]  /*a840*/  IMAD.WIDE R2, R5, 0x4, R2 ;  /* 0x0000000405027825 */ /* 0x000fe200078e0202 */
[----:B------:R-:W-:Y:S01]  /*a850*/  MOV R5, UR34 ;  /* 0x0000002200057c02 */ /* 0x000fe20008000f00 */
[----:B------:R-:W-:-:S04]  /*a860*/  UIMAD UR20, UR34, UR21, UR20 ;  /* 0x00000015221472a4 */ /* 0x000fc8000f8e0214 */
[----:B------:R-:W-:Y:S01]  /*a870*/  IMAD.WIDE.U32 R2, R5, c[0x0][0x2b0], R2 ;  /* 0x0000ac0005027a25 */ /* 0x000fe200078e0002 */
[----:B------:R-:W-:-:S04]  /*a880*/  IADD3 R5, R122, 0x80, RZ ;  /* 0x000000807a057810 */ /* 0x000fc80007ffe0ff */
[----:B------:R-:W-:Y:S02]  /*a890*/  LEA.HI.SX32 R5, R5, R122, 0x1b ;  /* 0x0000007a05057211 */ /* 0x000fe400078fdaff */
[----:B------:R-:W-:-:S04]  /*a8a0*/  IADD3 R3, R3, UR20, RZ ;  /* 0x0000001403037c10 */ /* 0x000fc8000fffe0ff */
[----:B------:R-:W0:Y:S01]  /*a8b0*/  LDS R5, [R5.X4+0x2300] ;  /* 0x0023000005057984 */ /* 0x000e220000004800 */
[----:B------:R-:W-:Y:S05]  /*a8c0*/  @!P0 BRA `(.L_x_947) ;  /* 0x0000001000008947 */ /* 0x000fea0003800000 */
[----:B0-----:R0:W-:Y:S02]  /*a8d0*/  RED.E.ADD.F32.FTZ.RN.STRONG.GPU [R2.64+-0x3e00], R5 ;  /* 0xffc200050200798e */ /* 0x0011e4000c10e79e */
.L_x_947:
[----:B------:R-:W-:Y:S05]  /*a8e0*/  BSYNC B0 ;  /* 0x0000000000007941 */ /* 0x000fea0003800000 */
.L_x_946:
[----:B------:R-:W1:Y:S01]  /*a8f0*/  LDS R7, [R7.X4+0x2500] ;  /* 0x0025000007077984 */ /* 0x000e620000004800 */
[----:B------:R-:W-:Y:S01]  /*a900*/  BSSY B0, `(.L_x_948) ;  /* 0x0000004000007945 */ /* 0x000fe20003800000 */
[----:B------:R-:W-:Y:S01]  /*a910*/  LEA.HI.SX32 R47, R47, R122, 0x1b ;  /* 0x0000007a2f2f7211 */ /* 0x000fe200078fdaff */
[----:B------:R-:W-:Y:S05]  /*a920*/  @!P1 BRA `(.L_x_949) ;  /* 0x0000001000009947 */ /* 0x000fea0003800000 */
[----:B-1----:R1:W-:Y:S02]  /*a930*/  RED.E.ADD.F32.FTZ.RN.STRONG.GPU [R2.64+-0x3c00], R7 ;  /* 0xffc400070200798e */ /* 0x0023e4000c10e79e */
.L_x_949:
[----:B------:R-:W-:Y:S05]  /*a940*/  BSYNC B0 ;  /* 0x0000000000007941 */ /* 0x000fea0003800000 */
.L_x_948:
[----:B------:R-:W2:Y:S01]  /*a950*/  LDS R47, [R47.X4+0x2700] ;  /* 0x002700002f2f7984 */ /* 0x000ea20000004800 */
[----:B------:R-:W-:Y:S01]  /*a960*/  BSSY B0, `(.L_x_950) ;  /* 0x0000005000007945 */ /* 0x000fe20003800000 */
[C---:B------:R-:W-:Y:S02]  /*a970*/  IADD3 R95, R122.reuse, 0x200, RZ ;  /* 0x000002007a5f7810 */ /* 0x040fe40007ffe0ff */
[----:B0-----:R-:W-:Y:S01]  /*a980*/  IADD3 R5, R122, 0x280, RZ ;  /* 0x000002807a057810 */ /* 0x001fe20007ffe0ff */
[----:B------:R-:W-:Y:S05]  /*a990*/  @!P2 BRA `(.L_x_951) ;  /* 0x000000100000a947 */ /* 0x000fea0003800000 */
[----:B--2---:R0:W-:Y:S02]  /*a9a0*/  RED.E.ADD.F32.FTZ.RN.STRONG.GPU [R2.64+-0x3a00], R47 ;  /* 0xffc6002f0200798e */ /* 0x0041e4000c10e79e */
.L_x_951:
[----:B------:R-:W-:Y:S05]  /*a9b0*/  BSYNC B0 ;  /* 0x0000000000007941 */ /* 0x000fea0003800000 */
.L_x_950:
        /* <DEDUP_REMOVED lines=14> */
.L_x_953:
[----:B---3--:R-:W-:Y:S05]  /*aaa0*/  BSYNC B0 ;  /* 0x0000000000007941 */ /* 0x008fea0003800000 */
.L_x_952:
[----:B-1--4-:R1:W3:Y:S01]  /*aab0*/  LDS R5, [R6.X4+0x2b00] ;  /* 0x002b000006057984 */ /* 0x0122e20000004800 */
[----:B------:R-:W-:Y:S01]  /*aac0*/  BSSY B0, `(.L_x_954) ;  /* 0x0000005000007945 */ /* 0x000fe20003800000 */
[----:B0-2---:R-:W-:Y:S02]  /*aad0*/  IADD3 R47, R122, 0x380, RZ ;  /* 0x000003807a2f7810 */ /* 0x005fe40007ffe0ff */
[----:B------:R-:W-:Y:S01]  /*aae0*/  LEA.HI.SX32 R7, R7, R122, 0x1b ;  /* 0x0000007a07077211 */ /* 0x000fe200078fdaff */
[----:B------:R-:W-:Y:S05]  /*aaf0*/  @!P0 BRA `(.L_x_955) ;  /* 0x0000001000008947 */ /* 0x000fea0003800000 */
[----:B---3--:R0:W-:Y:S02]  /*ab00*/  RED.E.ADD.F32.FTZ.RN.STRONG.GPU [R2.64+-0x3600], R5 ;  /* 0xffca00050200798e */ /* 0x0081e4000c10e79e */
.L_x_955:
[----:B------:R-:W-:Y:S05]  /*ab10*/  BSYNC B0 ;  /* 0x0000000000007941 */ /* 0x000fea0003800000 */
.L_x_954:
[----:B------:R-:W2:Y:S01]  /*ab20*/  LDS R7, [R7.X4+0x2d00] ;  /* 0x002d000007077984 */ /* 0x000ea20000004800 */
[----:B------:R-:W-:Y:S01]  /*ab30*/  BSSY B0, `(.L_x_956) ;  /* 0x0000005000007945 */ /* 0x000fe20003800000 */
[----:B0--3--:R-:W-:-:S02]  /*ab40*/  IADD3 R5, R122, 0x400, RZ ;  /* 0x000004007a057810 */ /* 0x009fc40007ffe0ff */
[----:B------:R-:W-:Y:S01]  /*ab50*/  LEA.HI.SX32 R47, R47, R122, 0x1b ;  /* 0x0000007a2f2f7211 */ /* 0x000fe200078fdaff */
[----:B------:R-:W-:Y:S05]  /*ab60*/  @!P1 BRA `(.L_x_957) ;  /* 0x0000001000009947 */ /* 0x000fea0003800000 */
[----:B--2---:R0:W-:Y:S02]  /*ab70*/  RED.E.ADD.F32.FTZ.RN.STRONG.GPU [R2.64+-0x3400], R7 ;  /* 0xffcc00070200798e */ /* 0x0041e4000c10e79e */
.L_x_957:
[----:B------:R-:W-:Y:S05]  /*ab80*/  BSYNC B0 ;  /* 0x0000000000007941 */ /* 0x000fea0003800000 */
.L_x_956:
[----:B------:R-:W3:Y:S01]  /*ab90*/  LDS R47, [R47.X4+0x2f00] ;  /* 0x002f00002f2f7984 */ /* 0x000ee20000004800 */
[----:B------:R-:W-:Y:S01]  /*aba0*/  BSSY B0, `(.L_x_958) ;  /* 0x0000005000007945 */ /* 0x000fe20003800000 */
[----:B0-2---:R-:W-:Y:S02]  /*abb0*/  IADD3 R7, R122, 0x480, RZ ;  /* 0x000004807a077810 */ /* 0x005fe40007ffe0ff */
[----:B------:R-:W-:Y:S01]  /*abc0*/  LEA.HI.SX32 R5, R5, R122, 0x1b ;  /* 0x0000007a05057211 */ /* 0x000fe200078fdaff */
[----:B------:R-:W-:Y:S05]  /*abd0*/  @!P2 BRA `(.L_x_959) ;  /* 0x000000100000a947 */ /* 0x000fea0003800000 */
[----:B---3--:R0:W-:Y:S02]  /*abe0*/  RED.E.ADD.F32.FTZ.RN.STRONG.GPU [R2.64+-0x3200], R47 ;  /* 0xffce002f0200798e */ /* 0x0081e4000c10e79e */
.L_x_959:
[----:B------:R-:W-:Y:S05]  /*abf0*/  BSYNC B0 ;  /* 0x0000000000007941 */ /* 0x000fea0003800000 */
.L_x_958:
[----:B------:R-:W2:Y:S01]  /*ac00*/  LDS R5, [R5.X4+0x3100] ;  /* 0x0031000005057984 */ /* 0x000ea20000004800 */
[----:B------:R-:W-:Y:S01]  /*ac10*/  BSSY B0, `(.L_x_960) ;  /* 0x0000005000007945 */ /* 0x000fe20003800000 */
[----:B0--3--:R-:W-:Y:S02]  /*ac20*/  IADD3 R47, R122, 0x500, RZ ;  /* 0x000005007a2f7810 */ /* 0x009fe40007ffe0ff */
[----:B------:R-:W-:Y:S01]  /*ac30*/  LEA.HI.SX32 R7, R7, R122, 0x1b ;  /* 0x0000007a07077211 */ /* 0x000fe200078fdaff */
[----:B------:R-:W-:Y:S05]  /*ac40*/  @!P3 BRA `(.L_x_961) ;  /* 0x000000100000b947 */ /* 0x000fea0003800000 */
[----:B--2---:R0:W-:Y:S02]  /*ac50*/  RED.E.ADD.F32.FTZ.RN.STRONG.GPU [R2.64+-0x3000], R5 ;  /* 0xffd000050200798e */ /* 0x0041e4000c10e79e */
.L_x_961:
[----:B------:R-:W-:Y:S05]  /*ac60*/  BSYNC B0 ;  /* 0x0000000000007941 */ /* 0x000fea0003800000 */
.L_x_960:
[----:B------:R-:W3:Y:S01]  /*ac70*/  LDS R7, [R7.X4+0x3300] ;  /* 0x0033000007077984 */ /* 0x000ee20000004800 */
[----:B------:R-:W-:Y:S01]  /*ac80*/  BSSY B0, `(.L_x_962) ;  /* 0x0000004000007945 */ /* 0x000fe20003800000 */
[----:B------:R-:W-:Y:S01]  /*ac90*/  LEA.HI.SX32 R47, R47, R122, 0x1b ;  /* 0x0000007a2f2f7211 */ /* 0x000fe200078fdaff */
[----:B------:R-:W-:Y:S05]  /*aca0*/  @!P4 BRA `(.L_x_963) ;  /* 0x000000100000c947 */ /* 0x000fea0003800000 */
[----:B---3--:R3:W-:Y:S02]  /*acb0*/  RED.E.ADD.F32.FTZ.RN.STRONG.GPU [R2.64+-0x2e00], R7 ;  /* 0xffd200070200798e */ /* 0x0087e4000c10e79e */
.L_x_963:
[----:B------:R-:W-:Y:S05]  /*acc0*/  BSYNC B0 ;  /* 0x0000000000007941 */ /* 0x000fea0003800000 */
.L_x_962:
[----:B------:R-:W4:Y:S01]  /*acd0*/  LDS R47, [R47.X4+0x3500] ;  /* 0x003500002f2f7984 */ /* 0x000f220000004800 */
[----:B------:R-:W-:Y:S01]  /*ace0*/  BSSY B0, `(.L_x_964) ;  /* 0x0000005000007945 */ /* 0x000fe20003800000 */
[----:B0-2---:R-:W-:-:S02]  /*acf0*/  IADD3 R5, R122, 0x580, RZ ;  /* 0x000005807a057810 */ /* 0x005fc40007ffe0ff */
[----:B---3--:R-:W-:Y:S01]  /*ad00*/  IADD3 R7, R122, 0x600, RZ ;  /* 0x000006007a077810 */ /* 0x008fe20007ffe0ff */
[----:B------:R-:W-:Y:S05]  /*ad10*/  @!P5 BRA `(.L_x_965) ;  /* 0x000000100000d947 */ /* 0x000fea0003800000 */
[----:B----4-:R0:W-:Y:S02]  /*ad20*/  RED.E.ADD.F32.FTZ.RN.STRONG.GPU [R2.64+-0x2c00], R47 ;  /* 0xffd4002f0200798e */ /* 0x0101e4000c10e79e */
.L_x_965:
[----:B------:R-:W-:Y:S05]  /*ad30*/  BSYNC B0 ;  /* 0x0000000000007941 */ /* 0x000fea0003800000 */
.L_x_964:
        /* <DEDUP_REMOVED lines=14> */
.L_x_967:
[----:B------:R-:W-:Y:S05]  /*ae20*/  BSYNC B0 ;  /* 0x0000000000007941 */ /* 0x000fea0003800000 */
.L_x_966:
[----:B------:R-:W2:Y:S01]  /*ae30*/  LDS R7, [R7.X4+0x3900] ;  /* 0x0039000007077984 */ /* 0x000ea20000004800 */
[----:B------:R-:W-:Y:S01]  /*ae40*/  BSSY B0, `(.L_x_968) ;  /* 0x0000005000007945 */ /* 0x000fe20003800000 */
[----:B0-----:R-:W-:-:S02]  /*ae50*/  IADD3 R5, R122, 0x700, RZ ;  /* 0x000007007a057810 */ /* 0x001fc40007ffe0ff */
[----:B------:R-:W-:Y:S01]  /*ae60*/  LEA.HI.SX32 R47, R47, R122, 0x1b ;  /* 0x0000007a2f2f7211 */ /* 0x000fe200078fdaff */
[----:B------:R-:W-:Y:S05]  /*ae70*/  @!P0 BRA `(.L_x_969) ;  /* 0x0000001000008947 */ /* 0x000fea0003800000 */
[----:B--2---:R0:W-:Y:S02]  /*ae80*/  RED.E.ADD.F32.FTZ.RN.STRONG.GPU [R2.64+-0x2800], R7 ;  /* 0xffd800070200798e */ /* 0x0041e4000c10e79e */
.L_x_969:
[----:B------:R-:W-:Y:S05]  /*ae90*/  BSYNC B0 ;  /* 0x0000000000007941 */ /* 0x000fea0003800000 */
.L_x_968:
[----:B------:R-:W3:Y:S01]  /*aea0*/  LDS R47, [R47.X4+0x3b00] ;  /* 0x003b00002f2f7984 */ /* 0x000ee20000004800 */
[----:B------:R-:W-:Y:S01]  /*aeb0*/  BSSY B0, `(.L_x_970) ;  /* 0x0000005000007945 */ /* 0x000fe20003800000 */
[----:B0-2---:R-:W-:Y:S02]  /*aec0*/  IADD3 R7, R122, 0x780, RZ ;  /* 0x000007807a077810 */ /* 0x005fe40007ffe0ff */
[----:B------:R-:W-:Y:S01]  /*aed0*/  LEA.HI.SX32 R5, R5, R122, 0x1b ;  /* 0x0000007a05057211 */ /* 0x000fe200078fdaff */
[----:B------:R-:W-:Y:S05]  /*aee0*/  @!P1 BRA `(.L_x_971) ;  /* 0x0000001000009947 */ /* 0x000fea0003800000 */
[----:B---3--:R0:W-:Y:S02]  /*aef0*/  RED.E.ADD.F32.FTZ.RN.STRONG.GPU [R2.64+-0x2600], R47 ;  /* 0xffda002f0200798e */ /* 0x0081e4000c10e79e */
.L_x_971:
[----:B------:R-:W-:Y:S05]  /*af00*/  BSYNC B0 ;  /* 0x0000000000007941 */ /* 0x000fea0003800000 */
.L_x_970:
[----:B------:R-:W2:Y:S01]  /*af10*/  LDS R5, [R5.X4+0x3d00] ;  /* 0x003d000005057984 */ /* 0x000ea20000004800 */
[----:B------:R-:W-:Y:S01]  /*af20*/  BSSY B0, `(.L_x_972) ;  /* 0x0000005000007945 */ /* 0x000fe20003800000 */
[----:B0--3--:R-:W-:Y:S02]  /*af30*/  IADD3 R47, R122, 0x800, RZ ;  /* 0x000008007a2f7810 */ /* 0x009fe40007ffe0ff */
[----:B------:R-:W-:Y:S01]  /*af40*/  LEA.HI.SX32 R7, R7, R122, 0x1b ;  /* 0x0000007a07077211 */ /* 0x000fe200078fdaff */
[----:B------:R-:W-:Y:S05]  /*af50*/  @!P2 BRA `(.L_x_973) ;  /* 0x000000100000a947 */ /* 0x000fea0003800000 */
[----:B--2---:R0:W-:Y:S02]  /*af60*/  RED.E.ADD.F32.FTZ.RN.STRONG.GPU [R2.64+-0x2400], R5 ;  /* 0xffdc00050200798e */ /* 0x0041e4000c10e79e */
.L_x_973:
[----:B------:R-:W-:Y:S05]  /*af70*/  BSYNC B0 ;  /* 0x0000000000007941 */ /* 0x000fea0003800000 */
.L_x_972:
[----:B------:R-:W3:Y:S01]  /*af80*/  LDS R7, [R7.X4+0x3f00] ;  /* 0x003f000007077984 */ /* 0x000ee20000004800 */
[----:B------:R-:W-:Y:S01]  /*af90*/  BSSY B0, `(.L_x_974) ;  /* 0x0000005000007945 */ /* 0x000fe20003800000 */
[----:B0-2---:R-:W-:-:S02]  /*afa0*/  IADD3 R5, R122, 0x880, RZ ;  /* 0x000008807a057810 */ /* 0x005fc40007ffe0ff */
[----:B------:R-:W-:Y:S01]  /*afb0*/  LEA.HI.SX32 R47, R47, R122, 0x1b ;  /* 0x0000007a2f2f7211 */ /* 0x000fe200078fdaff */
[----:B------:R-:W-:Y:S05]  /*afc0*/  @!P3 BRA `(.L_x_975) ;  /* 0x000000100000b947 */ /* 0x000fea0003800000 */
[----:B---3--:R0:W-:Y:S02]  /*afd0*/  RED.E.ADD.F32.FTZ.RN.STRONG.GPU [R2.64+-0x2200], R7 ;  /* 0xffde00070200798e */ /* 0x0081e4000c10e79e */
.L_x_975:
[----:B------:R-:W-:Y:S05]  /*afe0*/  BSYNC B0 ;  /* 0x0000000000007941 */ /* 0x000fea0003800000 */
.L_x_974:
[----:B------:R-:W2:Y:S01]  /*aff0*/  LDS R47, [R47.X4+0x4100] ;  /* 0x004100002f2f7984 */ /* 0x000ea20000004800 */
[----:B------:R-:W-:Y:S01]  /*b000*/  BSSY B0, `(.L_x_976) ;  /* 0x0000004000007945 */ /* 0x000fe20003800000 */
[----:B------:R-:W-:Y:S01]  /*b010*/  LEA.HI.SX32 R5, R5, R122, 0x1b ;  /* 0x0000007a05057211 */ /* 0x000fe200078fdaff */
[----:B------:R-:W-:Y:S05]  /*b020*/  @!P4 BRA `(.L_x_977) ;  /* 0x000000100000c947 */ /* 0x000fea0003800000 */
[----:B--2---:R2:W-:Y:S02]  /*b030*/  RED.E.ADD.F32.FTZ.RN.STRONG.GPU [R2.64+-0x2000], R47 ;  /* 0xffe0002f0200798e */ /* 0x0045e4000c10e79e */
.L_x_977:
[----:B------:R-:W-:Y:S05]  /*b040*/  BSYNC B0 ;  /* 0x0000000000007941 */ /* 0x000fea0003800000 */
.L_x_976:
[----:B------:R-:W4:Y:S01]  /*b050*/  LDS R5, [R5.X4+0x4300] ;  /* 0x0043000005057984 */ /* 0x000f220000004800 */
[----:B------:R-:W-:Y:S01]  /*b060*/  BSSY B0, `(.L_x_978) ;  /* 0x0000005000007945 */ /* 0x000fe20003800000 */
[C---:B0--3--:R-:W-:Y:S02]  /*b070*/  IADD3 R7, R122.reuse, 0x900, RZ ;  /* 0x000009007a077810 */ /* 0x049fe40007ffe0ff */
[----:B--2---:R-:W-:Y:S01]  /*b080*/  IADD3 R47, R122, 0x980, RZ ;  /* 0x000009807a2f7810 */ /* 0x004fe20007ffe0ff */
[----:B------:R-:W-:Y:S05]  /*b090*/  @!P5 BRA `(.L_x_979) ;  /* 0x000000100000d947 */ /* 0x000fea0003800000 */
[----:B----4-:R0:W-:Y:S02]  /*b0a0*/  RED.E.ADD.F32.FTZ.RN.STRONG.GPU [R2.64+-0x1e00], R5 ;  /* 0xffe200050200798e */ /* 0x0101e4000c10e79e */
.L_x_979:
[----:B------:R-:W-:Y:S05]  /*b0b0*/  BSYNC B0 ;  /* 0x0000000000007941 */ /* 0x000fea0003800000 */
.L_x_978:
        /* <DEDUP_REMOVED lines=14> */
.L_x_981:
[----:B------:R-:W-:Y:S05]  /*b1a0*/  BSYNC B0 ;  /* 0x0000000000007941 */ /* 0x000fea0003800000 */
.L_x_980:
[----:B------:R-:W2:Y:S01]  /*b1b0*/  LDS R47, [R47.X4+0x4700] ;  /* 0x004700002f2f7984 */ /* 0x000ea20000004800 */
[----:B------:R-:W-:Y:S01]  /*b1c0*/  BSSY B0, `(.L_x_982) ;  /* 0x0000005000007945 */ /* 0x000fe20003800000 */
[----:B0-----:R-:W-:Y:S02]  /*b1d0*/  IADD3 R7, R122, 0xa80, RZ ;  /* 0x00000a807a077810 */ /* 0x001fe40007ffe0ff */
[----:B------:R-:W-:Y:S01]  /*b1e0*/  LEA.HI.SX32 R5, R5, R122, 0x1b ;  /* 0x0000007a05057211 */ /* 0x000fe200078fdaff */
[----:B------:R-:W-:Y:S05]  /*b1f0*/  @!P0 BRA `(.L_x_983) ;  /* 0x0000001000008947 */ /* 0x000fea0003800000 */
[----:B--2---:R0:W-:Y:S02]  /*b200*/  RED.E.ADD.F32.FTZ.RN.STRONG.GPU [R2.64+-0x1a00], R47 ;  /* 0xffe6002f0200798e */ /* 0x0041e4000c10e79e */
.L_x_983:
[----:B------:R-:W-:Y:S05]  /*b210*/  BSYNC B0 ;  /* 0x0000000000007941 */ /* 0x000fea0003800000 */
.L_x_982:
[----:B------:R-:W3:Y:S01]  /*b220*/  LDS R5, [R5.X4+0x4900] ;  /* 0x0049000005057984 */ /* 0x000ee20000004800 */
[----:B------:R-:W-:Y:S01]  /*b230*/  BSSY B0, `(.L_x_984) ;  /* 0x0000005000007945 */ /* 0x000fe20003800000 */
[----:B0-2---:R-:W-:-:S02]  /*b240*/  IADD3 R47, R122, 0xb00, RZ ;  /* 0x00000b007a2f7810 */ /* 0x005fc40007ffe0ff */
[----:B------:R-:W-:Y:S01]  /*b250*/  LEA.HI.SX32 R7, R7, R122, 0x1b ;  /* 0x0000007a07077211 */ /* 0x000fe200078fdaff */
[----:B------:R-:W-:Y:S05]  /*b260*/  @!P1 BRA `(.L_x_985) ;  /* 0x0000001000009947 */ /* 0x000fea0003800000 */
[----:B---3--:R0:W-:Y:S02]  /*b270*/  RED.E.ADD.F32.FTZ.RN.STRONG.GPU [R2.64+-0x1800], R5 ;  /* 0xffe800050200798e */ /* 0x0081e4000c10e79e */
.L_x_985:
[----:B------:R-:W-:Y:S05]  /*b280*/  BSYNC B0 ;  /* 0x0000000000007941 */ /* 0x000fea0003800000 */
.L_x_984:
[----:B------:R-:W2:Y:S01]  /*b290*/  LDS R7, [R7.X4+0x4b00] ;  /* 0x004b000007077984 */ /* 0x000ea20000004800 */
[----:B------:R-:W-:Y:S01]  /*b2a0*/  BSSY B0, `(.L_x_986) ;  /* 0x0000005000007945 */ /* 0x000fe20003800000 */
[----:B0--3--:R-:W-:Y:S02]  /*b2b0*/  IADD3 R5, R122, 0xb80, RZ ;  /* 0x00000b807a057810 */ /* 0x009fe40007ffe0ff */
[----:B------:R-:W-:Y:S01]  /*b2c0*/  LEA.HI.SX32 R47, R47, R122, 0x1b ;  /* 0x0000007a2f2f7211 */ /* 0x000fe200078fdaff */
[----:B------:R-:W-:Y:S05]  /*b2d0*/  @!P2 BRA `(.L_x_987) ;  /* 0x000000100000a947 */ /* 0x000fea0003800000 */
[----:B--2---:R0:W-:Y:S02]  /*b2e0*/  RED.E.ADD.F32.FTZ.RN.STRONG.GPU [R2.64+-0x1600], R7 ;  /* 0xffea00070200798e */ /* 0x0041e4000c10e79e */
.L_x_987:
[----:B------:R-:W-:Y:S05]  /*b2f0*/  BSYNC B0 ;  /* 0x0000000000007941 */ /* 0x000fea0003800000 */
.L_x_986:
[----:B------:R-:W3:Y:S01]  /*b300*/  LDS R47, [R47.X4+0x4d00] ;  /* 0x004d00002f2f7984 */ /* 0x000ee20000004800 */
[----:B------:R-:W-:Y:S01]  /*b310*/  BSSY B0, `(.L_x_988) ;  /* 0x0000005000007945 */ /* 0x000fe20003800000 */
[----:B0-2---:R-:W-:Y:S02]  /*b320*/  IADD3 R7, R122, 0xc00, RZ ;  /* 0x00000c007a077810 */ /* 0x005fe40007ffe0ff */
[----:B------:R-:W-:Y:S01]  /*b330*/  LEA.HI.SX32 R5, R5, R122, 0x1b ;  /* 0x0000007a05057211 */ /* 0x000fe200078fdaff */
[----:B------:R-:W-:Y:S05]  /*b340*/  @!P3 BRA `(.L_x_989) ;  /* 0x000000100000b947 */ /* 0x000fea0003800000 */
[----:B---3--:R0:W-:Y:S02]  /*b350*/  RED.E.ADD.F32.FTZ.RN.STRONG.GPU [R2.64+-0x1400], R47 ;  /* 0xffec002f0200798e */ /* 0x0081e4000c10e79e */
.L_x_989:
[----:B------:R-:W-:Y:S05]  /*b360*/  BSYNC B0 ;  /* 0x0000000000007941 */ /* 0x000fea0003800000 */
.L_x_988:
[----:B------:R-:W2:Y:S01]  /*b370*/  LDS R5, [R5.X4+0x4f00] ;  /* 0x004f000005057984 */ /* 0x000ea20000004800 */
[----:B------:R-:W-:Y:S01]  /*b380*/  BSSY B0, `(.L_x_990) ;  /* 0x0000004000007945 */ /* 0x000fe20003800000 */
[----:B------:R-:W-:Y:S01]  /*b390*/  LEA.HI.SX32 R7, R7, R122, 0x1b ;  /* 0x0000007a07077211 */ /* 0x000fe200078fdaff */
[----:B------:R-:W-:Y:S05]  /*b3a0*/  @!P4 BRA `(.L_x_991) ;  /* 0x000000100000c947 */ /* 0x000fea0003800000 */
[----:B--2---:R2:W-:Y:S02]  /*b3b0*/  RED.E.ADD.F32.FTZ.RN.STRONG.GPU [R2.64+-0x1200], R5 ;  /* 0xffee00050200798e */ /* 0x0045e4000c10e79e */
.L_x_991:
[----:B------:R-:W-:Y:S05]  /*b3c0*/  BSYNC B0 ;  /* 0x0000000000007941 */ /* 0x000fea0003800000 */
.L_x_990:
[----:B------:R-:W4:Y:S01]  /*b3d0*/  LDS R7, [R7.X4+0x5100] ;  /* 0x0051000007077984 */ /* 0x000f220000004800 */
[----:B------:R-:W-:Y:S01]  /*b3e0*/  BSSY B0, `(.L_x_992) ;  /* 0x0000005000007945 */ /* 0x000fe20003800000 */
[----:B--2---:R-:W-:-:S02]  /*b3f0*/  IADD3 R5, R122, 0xc80, RZ ;  /* 0x00000c807a057810 */ /* 0x004fc40007ffe0ff */
[----:B0--3--:R-:W-:Y:S01]  /*b400*/  IADD3 R47, R122, 0xd00, RZ ;  /* 0x00000d007a2f7810 */ /* 0x009fe20007ffe0ff */
[----:B------:R-:W-:Y:S05]  /*b410*/  @!P5 BRA `(.L_x_993) ;  /* 0x000000100000d947 */ /* 0x000fea0003800000 */
[----:B----4-:R0:W-:Y:S02]  /*b420*/  RED.E.ADD.F32.FTZ.RN.STRONG.GPU [R2.64+-0x1000], R7 ;  /* 0xfff000070200798e */ /* 0x0101e4000c10e79e */
.L_x_993:
[----:B------:R-:W-:Y:S05]  /*b430*/  BSYNC B0 ;  /* 0x0000000000007941 */ /* 0x000fea0003800000 */
.L_x_992:
        /* <DEDUP_REMOVED lines=14> */
.L_x_995:
[----:B------:R-:W-:Y:S05]  /*b520*/  BSYNC B0 ;  /* 0x0000000000007941 */ /* 0x000fea0003800000 */
.L_x_994:
[----:B------:R-:W2:Y:S01]  /*b530*/  LDS R47, [R47.X4+0x5500] ;  /* 0x005500002f2f7984 */ /* 0x000ea20000004800 */
[----:B------:R-:W-:Y:S01]  /*b540*/  BSSY B0, `(.L_x_996) ;  /* 0x0000005000007945 */ /* 0x000fe20003800000 */
[----:B0-----:R-:W-:-:S02]  /*b550*/  IADD3 R5, R122, 0xe00, RZ ;  /* 0x00000e007a057810 */ /* 0x001fc40007ffe0ff */
[----:B------:R-:W-:Y:S01]  /*b560*/  LEA.HI.SX32 R7, R7, R122, 0x1b ;  /* 0x0000007a07077211 */ /* 0x000fe200078fdaff */
[----:B------:R-:W-:Y:S05]  /*b570*/  @!P0 BRA `(.L_x_997) ;  /* 0x0000001000008947 */ /* 0x000fea0003800000 */
[----:B--2---:R0:W-:Y:S02]  /*b580*/  RED.E.ADD.F32.FTZ.RN.STRONG.GPU [R2.64+-0xc00], R47 ;  /* 0xfff4002f0200798e */ /* 0x0041e4000c10e79e */
.L_x_997:
[----:B------:R-:W-:Y:S05]  /*b590*/  BSYNC B0 ;  /* 0x0000000000007941 */ /* 0x000fea0003800000 */
.L_x_996:
[----:B------:R-:W3:Y:S01]  /*b5a0*/  LDS R7, [R7.X4+0x5700] ;  /* 0x0057000007077984 */ /* 0x000ee20000004800 */
[----:B------:R-:W-:Y:S01]  /*b5b0*/  BSSY B0, `(.L_x_998) ;  /* 0x0000005000007945 */ /* 0x000fe20003800000 */
[----:B0-2---:R-:W-:Y:S02]  /*b5c0*/  IADD3 R47, R122, 0xe80, RZ ;  /* 0x00000e807a2f7810 */ /* 0x005fe40007ffe0ff */
[----:B------:R-:W-:Y:S01]  /*b5d0*/  LEA.HI.SX32 R5, R5, R122, 0x1b ;  /* 0x0000007a05057211 */ /* 0x000fe200078fdaff */
[----:B------:R-:W-:Y:S05]  /*b5e0*/  @!P1 BRA `(.L_x_999) ;  /* 0x0000001000009947 */ /* 0x000fea0003800000 */
[----:B---3--:R0:W-:Y:S02]  /*b5f0*/  RED.E.ADD.F32.FTZ.RN.STRONG.GPU [R2.64+-0xa00], R7 ;  /* 0xfff600070200798e */ /* 0x0081e4000c10e79e */
.L_x_999:
[----:B------:R-:W-:Y:S05]  /*b600*/  BSYNC B0 ;  /* 0x0000000000007941 */ /* 0x000fea0003800000 */
.L_x_998:
[----:B------:R-:W2:Y:S01]  /*b610*/  LDS R5, [R5.X4+0x5900] ;  /* 0x0059000005057984 */ /* 0x000ea20000004800 */
[----:B------:R-:W-:Y:S01]  /*b620*/  BSSY B0, `(.L_x_1000) ;  /* 0x0000005000007945 */ /* 0x000fe20003800000 */
[----:B0--3--:R-:W-:Y:S02]  /*b630*/  IADD3 R7, R122, 0xf00, RZ ;  /* 0x00000f007a077810 */ /* 0x009fe40007ffe0ff */
[----:B------:R-:W-:Y:S01]  /*b640*/  LEA.HI.SX32 R47, R47, R122, 0x1b ;  /* 0x0000007a2f2f7211 */ /* 0x000fe200078fdaff */
[----:B------:R-:W-:Y:S05]  /*b650*/  @!P2 BRA `(.L_x_1001) ;  /* 0x000000100000a947 */ /* 0x000fea0003800000 */
[----:B--2---:R0:W-:Y:S02]  /*b660*/  RED.E.ADD.F32.FTZ.RN.STRONG.GPU [R2.64+-0x800], R5 ;  /* 0xfff800050200798e */ /* 0x0041e4000c10e79e */
.L_x_1001:
[----:B------:R-:W-:Y:S05]  /*b670*/  BSYNC B0 ;  /* 0x0000000000007941 */ /* 0x000fea0003800000 */
.L_x_1000:
[----:B------:R-:W3:Y:S01]  /*b680*/  LDS R47, [R47.X4+0x5b00] ;  /* 0x005b00002f2f7984 */ /* 0x000ee20000004800 */
[----:B------:R-:W-:Y:S01]  /*b690*/  BSSY B0, `(.L_x_1002) ;  /* 0x0000005000007945 */ /* 0x000fe20003800000 */
[----:B0-2---:R-:W-:-:S02]  /*b6a0*/  IADD3 R5, R122, 0xf80, RZ ;  /* 0x00000f807a057810 */ /* 0x005fc40007ffe0ff */
[----:B------:R-:W-:Y:S01]  /*b6b0*/  LEA.HI.SX32 R7, R7, R122, 0x1b ;  /* 0x0000007a07077211 */ /* 0x000fe200078fdaff */
[----:B------:R-:W-:Y:S05]  /*b6c0*/  @!P3 BRA `(.L_x_1003) ;  /* 0x000000100000b947 */ /* 0x000fea0003800000 */
[----:B---3--:R0:W-:Y:S02]  /*b6d0*/  RED.E.ADD.F32.FTZ.RN.STRONG.GPU [R2.64+-0x600], R47 ;  /* 0xfffa002f0200798e */ /* 0x0081e4000c10e79e */
.L_x_1003:
[----:B------:R-:W-:Y:S05]  /*b6e0*/  BSYNC B0 ;  /* 0x0000000000007941 */ /* 0x000fea0003800000 */
.L_x_1002:
[----:B------:R-:W2:Y:S01]  /*b6f0*/  LDS R7, [R7.X4+0x5d00] ;  /* 0x005d000007077984 */ /* 0x000ea20000004800 */
[----:B------:R-:W-:Y:S01]  /*b700*/  BSSY B0, `(.L_x_1004) ;  /* 0x0000004000007945 */ /* 0x000fe20003800000 */
[----:B------:R-:W-:Y:S01]  /*b710*/  LEA.HI.SX32 R5, R5, R122, 0x1b ;  /* 0x0000007a05057211 */ /* 0x000fe200078fdaff */
[----:B------:R-:W-:Y:S05]  /*b720*/  @!P4 BRA `(.L_x_1005) ;  /* 0x000000100000c947 */ /* 0x000fea0003800000 */
[----:B--2---:R2:W-:Y:S02]  /*b730*/  RED.E.ADD.F32.FTZ.RN.STRONG.GPU [R2.64+-0x400], R7 ;  /* 0xfffc00070200798e */ /* 0x0045e4000c10e79e */
.L_x_1005:
[----:B------:R-:W-:Y:S05]  /*b740*/  BSYNC B0 ;  /* 0x0000000000007941 */ /* 0x000fea0003800000 */
.L_x_1004:
[----:B------:R-:W4:Y:S01]  /*b750*/  LDS R5, [R5.X4+0x5f00] ;  /* 0x005f000005057984 */ /* 0x000f220000004800 */
[----:B------:R-:W-:Y:S01]  /*b760*/  BSSY B0, `(.L_x_1006) ;  /* 0x0000003000007945 */ /* 0x000fe20003800000 */
[----:B------:R-:W-:Y:S05]  /*b770*/  @!P5 BRA `(.L_x_1007) ;  /* 0x000000100000d947 */ /* 0x000fea0003800000 */
[----:B----4-:R4:W-:Y:S02]  /*b780*/  RED.E.ADD.F32.FTZ.RN.STRONG.GPU [R2.64+-0x200], R5 ;  /* 0xfffe00050200798e */ /* 0x0109e4000c10e79e */
.L_x_1007:
[----:B------:R-:W-:Y:S05]  /*b790*/  BSYNC B0 ;  /* 0x0000000000007941 */ /* 0x000fea0003800000 */
.L_x_1006:
        /* <DEDUP_REMOVED lines=10> */
[----:B------:R-:W-:Y:S01]  /*b840*/  FADD.FTZ R117, R0, R117 ;  /* 0x0000007500757221 */ /* 0x000fe20000010000 */
[----:B------:R-:W-:Y:S01]  /*b850*/  ISETP.NE.AND P1, PT, R121, RZ, PT ;  /* 0x000000ff7900720c */ /* 0x000fe20003f25270 */
[----:B------:R-:W3:Y:S01]  /*b860*/  SHFL.DOWN PT, R3, R42, 0x1, 0x1f ;  /* 0x08201f002a037f89 */ /* 0x000ee200000e0000 */
[----:B------:R-:W-:Y:S01]  /*b870*/  FFMA.FTZ R8, R36, R8, R9 ;  /* 0x0000000824087223 */ /* 0x000fe20000010009 */
[----:B------:R-:W-:Y:S01]  /*b880*/  ISETP.NE.AND P2, PT, R122, RZ, PT ;  /* 0x000000ff7a00720c */ /* 0x000fe20003f45270 */
[----:B------:R-:W-:Y:S01]  /*b890*/  FMUL.FTZ R18, R18, R145 ;  /* 0x0000009112127220 */ /* 0x000fe20000410000 */
[----:B------:R-:W-:Y:S01]  /*b8a0*/  BSSY B0, `(.L_x_1008) ;  /* 0x0000094000007945 */ /* 0x000fe20003800000 */
[----:B------:R-:W-:-:S02]  /*b8b0*/  FMUL.FTZ R19, R19, R146 ;  /* 0x0000009213137220 */ /* 0x000fc40000410000 */
[----:B------:R-:W-:Y:S02]  /*b8c0*/  FMUL.FTZ R22, R22, R147 ;  /* 0x0000009316167220 */ /* 0x000fe40000410000 */
[----:B------:R-:W-:Y:S02]  /*b8d0*/  FMUL.FTZ R23, R23, R148 ;  /* 0x0000009417177220 */ /* 0x000fe40000410000 */
[----:B------:R-:W-:Y:S02]  /*b8e0*/  FMUL.FTZ R26, R26, R149 ;  /* 0x000000951a1a7220 */ /* 0x000fe40000410000 */
        /* <DEDUP_REMOVED lines=20> */
[----:B------:R-:W-:Y:S02]  /*ba30*/  FMUL.FTZ R57, R62, R57 ;  /* 0x000000393e397220 */ /* 0x000fe40000410000 */
        /* <DEDUP_REMOVED lines=50> */
[----:B------:R-:W-:Y:S02]  /*bd60*/  FFMA.FTZ R228, R96, R23, R228 ;  /* 0x0000001760e47223 */ /* 0x000fe400000100e4 */
[----:B------:R-:W-:Y:S02]  /*bd70*/  FFMA.FTZ R229, R97, R26, R229 ;  /* 0x0000001a61e57223 */ /* 0x000fe400000100e5 */
[----:B------:R-:W-:Y:S02]  /*bd80*/  FFMA.FTZ R230, R98, R27, R230 ;  /* 0x0000001b62e67223 */ /* 0x000fe400000100e6 */
[----:B------:R-:W-:Y:S02]  /*bd90*/  FFMA.FTZ R37, R37, R45, R44 ;  /* 0x0000002d25257223 */ /* 0x000fe4000001002c */
[----:B------:R-:W-:Y:S02]  /*bda0*/  FFMA.FTZ R35, R35, R49, R52 ;  /* 0x0000003123237223 */ /* 0x000fe40000010034 */
[----:B0-----:R-:W-:-:S02]  /*bdb0*/  @!P0 FADD.FTZ R5, R5, R0 ;  /* 0x0000000005058221 */ /* 0x001fc40000010000 */
[----:B------:R-:W-:Y:S02]  /*bdc0*/  FFMA.FTZ R33, R33, R11, R14 ;  /* 0x0000000b21217223 */ /* 0x000fe4000001000e */
[----:B-1----:R-:W-:Y:S02]  /*bdd0*/  @!P0 FADD.FTZ R6, R6, R9 ;  /* 0x0000000906068221 */ /* 0x002fe40000010000 */
[----:B------:R-:W-:Y:S02]  /*bde0*/  FFMA.FTZ R10, R34, R10, R13 ;  /* 0x0000000a220a7223 */ /* 0x000fe4000001000d */
[----:B--2---:R-:W-:Y:S02]  /*bdf0*/  @!P0 FADD.FTZ R7, R7, R2 ;  /* 0x0000000207078221 */ /* 0x004fe40000010000 */
[----:B------:R-:W-:Y:S02]  /*be00*/  FFMA.FTZ R75, R75, R129, R12 ;  /* 0x000000814b4b7223 */ /* 0x000fe4000001000c */
        /* <DEDUP_REMOVED lines=14> */
[----:B------:R-:W-:Y:S02]  /*bef0*/  FFMA.FTZ R220, R86, R49, R220 ;  /* 0x0000003156dc7223 */ /* 0x000fe400000100dc */
[----:B------:R-:W-:Y:S02]  /*bf00*/  FADD.FTZ R212, R35, R212 ;  /* 0x000000d423d47221 */ /* 0x000fe40000010000 */
[----:B------:R-:W-:Y:S02]  /*bf10*/  FFMA.FTZ R222, R88, R11, R222 ;  /* 0x0000000b58de7223 */ /* 0x000fe400000100de */
[----:B------:R-:W-:Y:S02]  /*bf20*/  FADD.FTZ R211, R8, R211 ;  /* 0x000000d308d37221 */ /* 0x000fe40000010000 */
[----:B------:R-:W-:Y:S02]  /*bf30*/  FADD.FTZ R210, R33, R210 ;  /* 0x000000d221d27221 */ /* 0x000fe40000010000 */
[----:B------:R-:W-:-:S02]  /*bf40*/  FFMA.FTZ R224, R90, R129, R224 ;  /* 0x000000815ae07223 */ /* 0x000fc400000100e0 */
[----:B------:R-:W-:Y:S02]  /*bf50*/  FADD.FTZ R209, R10, R209 ;  /* 0x000000d10ad17221 */ /* 0x000fe40000010000 */
[----:B------:R-:W-:Y:S02]  /*bf60*/  FADD.FTZ R208, R75, R208 ;  /* 0x000000d04bd07221 */ /* 0x000fe40000010000 */
[----:B------:R-:W-:Y:S02]  /*bf70*/  FADD.FTZ R207, R18, R207 ;  /* 0x000000cf12cf7221 */ /* 0x000fe40000010000 */
[----:B------:R-:W-:Y:S02]  /*bf80*/  FADD.FTZ R206, R19, R206 ;  /* 0x000000ce13ce7221 */ /* 0x000fe40000010000 */
[----:B------:R-:W-:Y:S02]  /*bf90*/  FADD.FTZ R205, R22, R205 ;  /* 0x000000cd16cd7221 */ /* 0x000fe40000010000 */
[----:B------:R-:W-:-:S02]  /*bfa0*/  FADD.FTZ R204, R23, R204 ;  /* 0x000000cc17cc7221 */ /* 0x000fc40000010000 */
[----:B------:R-:W-:Y:S02]  /*bfb0*/  FADD.FTZ R203, R26, R203 ;  /* 0x000000cb1acb7221 */ /* 0x000fe40000010000 */
[----:B------:R-:W-:Y:S02]  /*bfc0*/  FFMA.FTZ R231, R99, R30, R231 ;  /* 0x0000001e63e77223 */ /* 0x000fe400000100e7 */
[----:B------:R-:W-:Y:S02]  /*bfd0*/  FADD.FTZ R202, R27, R202 ;  /* 0x000000ca1bca7221 */ /* 0x000fe40000010000 */
[----:B------:R-:W-:Y:S02]  /*bfe0*/  FFMA.FTZ R232, R100, R31, R232 ;  /* 0x0000001f64e87223 */ /* 0x000fe400000100e8 */
        /* <DEDUP_REMOVED lines=31> */
.L_x_1009:
[----:B0-----:R-:W-:Y:S05]  /*c1e0*/  BSYNC B0 ;  /* 0x0000000000007941 */ /* 0x001fea0003800000 */
.L_x_1008:
        /* <DEDUP_REMOVED lines=8> */
.L_x_909:
        /* <DEDUP_REMOVED lines=16> */
[----:B------:R-:W-:Y:S01]  /*c370*/  UIMAD.WIDE.U32 UR8, UR33, UR34, URZ ;  /* 0x00000022210872a5 */ /* 0x000fe2000f8e003f */
[----:B------:R-:W-:Y:S01]  /*c380*/  F2FP.PACK_AB R221, R221, R222 ;  /* 0x000000dedddd723e */ /* 0x000fe200000000ff */
[----:B------:R-:W-:Y:S01]  /*c390*/  BSSY B0, `(.L_x_1011) ;  /* 0x0000040000007945 */ /* 0x000fe20003800000 */
[----:B------:R-:W-:-:S02]  /*c3a0*/  F2FP.PACK_AB R219, R219, R220 ;  /* 0x000000dcdbdb723e */ /* 0x000fc400000000ff */
[----:B------:R-:W-:Y:S01]  /*c3b0*/  F2FP.PACK_AB R217, R217, R218 ;  /* 0x000000dad9d9723e */ /* 0x000fe200000000ff */
[----:B------:R0:W-:Y:S01]  /*c3c0*/  STS.U16 [R119+0x2], R0 ;  /* 0x0000020077007388 */ /* 0x0001e20000000400 */
[----:B------:R-:W-:Y:S02]  /*c3d0*/  PRMT R4, R223, 0x7632, R4 ;  /* 0x00007632df047816 */ /* 0x000fe40000000004 */
        /* <DEDUP_REMOVED lines=19> */
[----:B0-----:R-:W-:Y:S01]  /*c510*/  IADD3 R2, P2, R120, UR38, RZ ;  /* 0x0000002678027c10 */ /* 0x001fe2000ff5e0ff */
[----:B------:R-:W-:-:S02]  /*c520*/  UIMAD UR38, UR33, UR35, UR7 ;  /* 0x00000023212672a4 */ /* 0x000fc4000f8e0207 */
[----:B------:R-:W-:Y:S01]  /*c530*/  STS.U16 [R119+0x1c], R217 ;  /* 0x00001cd977007388 */ /* 0x000fe20000000400 */
[----:B------:R-:W-:-:S03]  /*c540*/  UIADD3 UR7, UR21, UR32, URZ ;  /* 0x0000002015077290 */ /* 0x000fc6000fffe03f */
        /* <DEDUP_REMOVED lines=36> */
.L_x_1012:
[----:B------:R-:W-:Y:S05]  /*c790*/  BSYNC B0 ;  /* 0x0000000000007941 */ /* 0x000fea0003800000 */
.L_x_1011:
[----:B0-----:R-:W2:Y:S01]  /*c7a0*/  LDL.LU R7, [R1] ;  /* 0x0000000001077983 */ /* 0x001ea20000300800 */
[----:B------:R-:W-:Y:S01]  /*c7b0*/  ULDC UR32, c[0x0][0x174] ;  /* 0x00005d0000207ab9 */ /* 0x000fe20000000800 */
[C---:B------:R-:W-:Y:S01]  /*c7c0*/  LEA R4, P1, R120.reuse, c[0x0][0x330], 0x1 ;  /* 0x0000cc0078047a11 */ /* 0x040fe200078208ff */
[----:B------:R-:W-:Y:S01]  /*c7d0*/  ULDC.64 UR34, c[0x0][0x2e0] ;  /* 0x0000b80000227ab9 */ /* 0x000fe20000000a00 */
[C---:B------:R-:W-:Y:S01]  /*c7e0*/  LOP3.LUT R22, R120.reuse, 0x20, RZ, 0xfc, !PT ;  /* 0x0000002078167812 */ /* 0x040fe200078efcff */
[----:B------:R-:W-:Y:S01]  /*c7f0*/  UIADD3 UR32, UR6, -UR32, URZ ;  /* 0x8000002006207290 */ /* 0x000fe2000fffe03f */
        /* <DEDUP_REMOVED lines=194> */
.L_x_1014:
[----:B------:R-:W-:Y:S05]  /*d420*/  BSYNC B0 ;  /* 0x0000000000007941 */ /* 0x000fea0003800000 */
.L_x_1013:
        /* <DEDUP_REMOVED lines=56> */
.L_x_908:
        /* <DEDUP_REMOVED lines=35> */
.L_x_1017:
[----:B-1----:R-:W-:Y:S05]  /*d9e0*/  BSYNC B0 ;  /* 0x0000000000007941 */ /* 0x002fea0003800000 */
.L_x_1016:
        /* <DEDUP_REMOVED lines=34> */
.L_x_1019:
[----:B------:R-:W3:Y:S02]  /*dc10*/  S2R R11, SR_TID.X ;  /* 0x00000000000b7919 */ /* 0x000ee40000002100 */
.L_x_1020:
[----:B-1----:R-:W-:Y:S05]  /*dc20*/  BSYNC B0 ;  /* 0x0000000000007941 */ /* 0x002fea0003800000 */
.L_x_1018:
        /* <DEDUP_REMOVED lines=12> */
.L_x_1021:
        /* <DEDUP_REMOVED lines=32> */
.L_x_914:
[----:B------:R-:W-:Y:S01]  /*def0*/  HFMA2.MMA R66, -RZ, RZ, 0, 5.9604644775390625e-08 ;  /* 0x00000001ff427435 */ /* 0x000fe200000001ff */
[----:B------:R-:W-:-:S02]  /*df00*/  MOV R65, R68 ;  /* 0x0000004400417202 */ /* 0x000fc40000000f00 */
[----:B------:R-:W-:Y:S02]  /*df10*/  MOV R214, RZ ;  /* 0x000000ff00d67202 */ /* 0x000fe40000000f00 */
[----:B------:R-:W-:Y:S02]  /*df20*/  MOV R75, 0xffffffff ;  /* 0xffffffff004b7802 */ /* 0x000fe40000000f00 */
[----:B------:R-:W-:Y:S02]  /*df30*/  MOV R64, 0xdf50 ;  /* 0x0000df5000407802 */ /* 0x000fe40000000f00 */
[----:B------:R-:W-:Y:S05]  /*df40*/  CALL.REL.NOINC `($__internal_26_$__cuda_sm70_shflsync_up) ;  /* 0x00001d6000007944 */ /* 0x000fea0003c00000 */
[----:B-1----:R-:W-:Y:S01]  /*df50*/  MOV R67, R66 ;  /* 0x0000004200437202 */ /* 0x002fe20000000f00 */
[----:B------:R-:W-:Y:S05]  /*df60*/  BRA `(.L_x_1022) ;  /* 0xffff7cf000007947 */ /* 0x000fea000383ffff */
.L_x_915:
[----:B------:R-:W-:Y:S01]  /*df70*/  HFMA2.MMA R66, -RZ, RZ, 0, 5.9604644775390625e-08 ;  /* 0x00000001ff427435 */ /* 0x000fe200000001ff */
[----:B------:R-:W-:Y:S02]  /*df80*/  MOV R65, R70 ;  /* 0x0000004600417202 */ /* 0x000fe40000000f00 */
[----:B------:R-:W-:Y:S02]  /*df90*/  MOV R214, RZ ;  /* 0x000000ff00d67202 */ /* 0x000fe40000000f00 */
[----:B------:R-:W-:-:S02]  /*dfa0*/  MOV R75, 0xffffffff ;  /* 0xffffffff004b7802 */ /* 0x000fc40000000f00 */
[----:B------:R-:W-:Y:S02]  /*dfb0*/  MOV R64, 0xdfd0 ;  /* 0x0000dfd000407802 */ /* 0x000fe40000000f00 */
[----:B01----:R-:W-:Y:S05]  /*dfc0*/  CALL.REL.NOINC `($__internal_26_$__cuda_sm70_shflsync_up) ;  /* 0x00001ce000007944 */ /* 0x003fea0003c00000 */
[----:B-1----:R-:W-:Y:S01]  /*dfd0*/  MOV R71, R66 ;  /* 0x0000004200477202 */ /* 0x002fe20000000f00 */
[----:B------:R-:W-:Y:S01]  /*dfe0*/  HFMA2.MMA R66, -RZ, RZ, 0, 5.9604644775390625e-08 ;  /* 0x00000001ff427435 */ /* 0x000fe200000001ff */
[----:B------:R-:W-:Y:S02]  /*dff0*/  MOV R65, R73 ;  /* 0x0000004900417202 */ /* 0x000fe40000000f00 */
[----:B------:R-:W-:Y:S02]  /*e000*/  MOV R214, RZ ;  /* 0x000000ff00d67202 */ /* 0x000fe40000000f00 */
[----:B------:R-:W-:Y:S02]  /*e010*/  MOV R75, 0xffffffff ;  /* 0xffffffff004b7802 */ /* 0x000fe40000000f00 */
[----:B------:R-:W-:Y:S02]  /*e020*/  MOV R64, 0xe040 ;  /* 0x0000e04000407802 */ /* 0x000fe40000000f00 */
[----:B------:R-:W-:Y:S05]  /*e030*/  CALL.REL.NOINC `($__internal_26_$__cuda_sm70_shflsync_up) ;  /* 0x00001c7000007944 */ /* 0x000fea0003c00000 */
[----:B-1----:R-:W-:Y:S01]  /*e040*/  MOV R72, R66 ;  /* 0x0000004200487202 */ /* 0x002fe20000000f00 */
[----:B------:R-:W-:Y:S01]  /*e050*/  HFMA2.MMA R66, -RZ, RZ, 0, 5.9604644775390625e-08 ;  /* 0x00000001ff427435 */ /* 0x000fe200000001ff */
[----:B------:R-:W-:-:S02]  /*e060*/  MOV R65, R69 ;  /* 0x0000004500417202 */ /* 0x000fc40000000f00 */
[----:B------:R-:W-:Y:S02]  /*e070*/  MOV R214, RZ ;  /* 0x000000ff00d67202 */ /* 0x000fe40000000f00 */
[----:B------:R-:W-:Y:S02]  /*e080*/  MOV R75, 0xffffffff ;  /* 0xffffffff004b7802 */ /* 0x000fe40000000f00 */
[----:B------:R-:W-:Y:S02]  /*e090*/  MOV R64, 0xe0b0 ;  /* 0x0000e0b000407802 */ /* 0x000fe40000000f00 */
[----:B------:R-:W-:Y:S05]  /*e0a0*/  CALL.REL.NOINC `($__internal_26_$__cuda_sm70_shflsync_up) ;  /* 0x00001c0000007944 */ /* 0x000fea0003c00000 */
[C---:B-1----:R-:W-:Y:S01]  /*e0b0*/  FMUL.FTZ R65, R70.reuse, R66 ;  /* 0x0000004246417220 */ /* 0x042fe20000410000 */
[----:B------:R-:W-:Y:S01]  /*e0c0*/  ISETP.GE.AND P0, PT, R121, 0x1, PT ;  /* 0x000000017900780c */ /* 0x000fe20003f06270 */
[-C--:B------:R-:W-:Y:S01]  /*e0d0*/  FMUL.FTZ R75, R70, R72.reuse ;  /* 0x00000048464b7220 */ /* 0x080fe20000410000 */
[----:B------:R-:W-:Y:S01]  /*e0e0*/  MOV R214, RZ ;  /* 0x000000ff00d67202 */ /* 0x000fe20000000f00 */
[----:B------:R-:W-:Y:S02]  /*e0f0*/  FFMA.FTZ R64, R68, R72, -R65 ;  /* 0x0000004844407223 */ /* 0x000fe40000010841 */
[----:B------:R-:W-:-:S02]  /*e100*/  FMUL.FTZ R65, R70, R71 ;  /* 0x0000004746417220 */ /* 0x000fc40000410000 */
[C---:B------:R-:W-:Y:S01]  /*e110*/  FFMA.FTZ R66, R68.reuse, R66, R75 ;  /* 0x0000004244427223 */ /* 0x040fe2000001004b */
[----:B------:R-:W-:Y:S01]  /*e120*/  MOV R75, 0xffffffff ;  /* 0xffffffff004b7802 */ /* 0x000fe20000000f00 */
[-C--:B------:R-:W-:Y:S02]  /*e130*/  FFMA.FTZ R65, R68, R67.reuse, -R65 ;  /* 0x0000004344417223 */ /* 0x080fe40000010841 */
[----:B------:R-:W-:Y:S02]  /*e140*/  FMUL.FTZ R67, R70, R67 ;  /* 0x0000004346437220 */ /* 0x000fe40000410000 */
[----:B------:R-:W-:Y:S02]  /*e150*/  FADD.FTZ R66, R69, R66 ;  /* 0x0000004245427221 */ /* 0x000fe40000010000 */
[----:B------:R-:W-:Y:S02]  /*e160*/  FADD.FTZ R64, R73, R64 ;  /* 0x0000004049407221 */ /* 0x000fe40000010000 */
[C---:B------:R-:W-:Y:S01]  /*e170*/  FFMA.FTZ R67, R68.reuse, R71, R67 ;  /* 0x0000004744437223 */ /* 0x040fe20000010043 */
[----:B------:R-:W-:-:S02]  /*e180*/  FSEL R68, R68, R65, !P0 ;  /* 0x0000004144447208 */ /* 0x000fc40004000000 */
[----:B------:R-:W-:Y:S01]  /*e190*/  FSEL R69, R69, R66, !P0 ;  /* 0x0000004245457208 */ /* 0x000fe20004000000 */
[----:B------:R-:W-:Y:S01]  /*e1a0*/  HFMA2.MMA R66, -RZ, RZ, 0, 1.1920928955078125e-07 ;  /* 0x00000002ff427435 */ /* 0x000fe200000001ff */
[----:B------:R-:W-:Y:S02]  /*e1b0*/  FSEL R73, R73, R64, !P0 ;  /* 0x0000004049497208 */ /* 0x000fe40004000000 */
[----:B------:R-:W-:Y:S02]  /*e1c0*/  FSEL R70, R70, R67, !P0 ;  /* 0x0000004346467208 */ /* 0x000fe40004000000 */
[----:B------:R-:W-:Y:S02]  /*e1d0*/  MOV R65, R68 ;  /* 0x0000004400417202 */ /* 0x000fe40000000f00 */
[----:B------:R-:W-:Y:S02]  /*e1e0*/  MOV R64, 0xe200 ;  /* 0x0000e20000407802 */ /* 0x000fe40000000f00 */
[----:B------:R-:W-:Y:S05]  /*e1f0*/  CALL.REL.NOINC `($__internal_26_$__cuda_sm70_shflsync_up) ;  /* 0x00001ab000007944 */ /* 0x000fea0003c00000 */
[----:B-1----:R-:W-:Y:S01]  /*e200*/  MOV R67, R66 ;  /* 0x0000004200437202 */ /* 0x002fe20000000f00 */
[----:B------:R-:W-:Y:S01]  /*e210*/  HFMA2.MMA R66, -RZ, RZ, 0, 1.1920928955078125e-07 ;  /* 0x00000002ff427435 */ /* 0x000fe200000001ff */
[----:B------:R-:W-:-:S02]  /*e220*/  MOV R65, R70 ;  /* 0x0000004600417202 */ /* 0x000fc40000000f00 */
[----:B------:R-:W-:Y:S02]  /*e230*/  MOV R214, RZ ;  /* 0x000000ff00d67202 */ /* 0x000fe40000000f00 */
[----:B------:R-:W-:Y:S02]  /*e240*/  MOV R75, 0xffffffff ;  /* 0xffffffff004b7802 */ /* 0x000fe40000000f00 */
[----:B------:R-:W-:Y:S02]  /*e250*/  MOV R64, 0xe270 ;  /* 0x0000e27000407802 */ /* 0x000fe40000000f00 */
[----:B------:R-:W-:Y:S05]  /*e260*/  CALL.REL.NOINC `($__internal_26_$__cuda_sm70_shflsync_up) ;  /* 0x00001a4000007944 */ /* 0x000fea0003c00000 */
[----:B-1----:R-:W-:Y:S01]  /*e270*/  MOV R71, R66 ;  /* 0x0000004200477202 */ /* 0x002fe20000000f00 */
[----:B------:R-:W-:Y:S01]  /*e280*/  HFMA2.MMA R66, -RZ, RZ, 0, 1.1920928955078125e-07 ;  /* 0x00000002ff427435 */ /* 0x000fe200000001ff */
[----:B------:R-:W-:Y:S02]  /*e290*/  MOV R65, R73 ;  /* 0x0000004900417202 */ /* 0x000fe40000000f00 */
[----:B------:R-:W-:Y:S02]  /*e2a0*/  MOV R214, RZ ;  /* 0x000000ff00d67202 */ /* 0x000fe40000000f00 */
[----:B------:R-:W-:-:S02]  /*e2b0*/  MOV R75, 0xffffffff ;  /* 0xffffffff004b7802 */ /* 0x000fc40000000f00 */
[----:B------:R-:W-:Y:S02]  /*e2c0*/  MOV R64, 0xe2e0 ;  /* 0x0000e2e000407802 */ /* 0x000fe40000000f00 */
[----:B------:R-:W-:Y:S05]  /*e2d0*/  CALL.REL.NOINC `($__internal_26_$__cuda_sm70_shflsync_up) ;  /* 0x000019d000007944 */ /* 0x000fea0003c00000 */
[----:B-1----:R-:W-:Y:S01]  /*e2e0*/  MOV R72, R66 ;  /* 0x0000004200487202 */ /* 0x002fe20000000f00 */
[----:B------:R-:W-:Y:S01]  /*e2f0*/  HFMA2.MMA R66, -RZ, RZ, 0, 1.1920928955078125e-07 ;  /* 0x00000002ff427435 */ /* 0x000fe200000001ff */
[----:B------:R-:W-:Y:S02]  /*e300*/  MOV R65, R69 ;  /* 0x0000004500417202 */ /* 0x000fe40000000f00 */
[----:B------:R-:W-:Y:S02]  /*e310*/  MOV R214, RZ ;  /* 0x000000ff00d67202 */ /* 0x000fe40000000f00 */
[----:B------:R-:W-:Y:S02]  /*e320*/  MOV R75, 0xffffffff ;  /* 0xffffffff004b7802 */ /* 0x000fe40000000f00 */
[----:B------:R-:W-:Y:S02]  /*e330*/  MOV R64, 0xe350 ;  /* 0x0000e35000407802 */ /* 0x000fe40000000f00 */
[----:B------:R-:W-:Y:S05]  /*e340*/  CALL.REL.NOINC `($__internal_26_$__cuda_sm70_shflsync_up) ;  /* 0x0000196000007944 */ /* 0x000fea0003c00000 */
[----:B------:R-:W-:Y:S01]  /*e350*/  ISETP.GE.AND P0, PT, R121, 0x2, PT ;  /* 0x000000027900780c */ /* 0x000fe20003f06270 */
[----:B-1----:R-:W-:Y:S01]  /*e360*/  FMUL.FTZ R65, R70, R66 ;  /* 0x0000004246417220 */ /* 0x002fe20000410000 */
[----:B------:R-:W-:Y:S01]  /*e370*/  MOV R214, RZ ;  /* 0x000000ff00d67202 */ /* 0x000fe20000000f00 */
[----:B------:R-:W-:-:S02]  /*e380*/  FMUL.FTZ R64, R67, R70 ;  /* 0x0000004643407220 */ /* 0x000fc40000410000 */
[C---:B------:R-:W-:Y:S02]  /*e390*/  FMUL.FTZ R75, R72.reuse, R70 ;  /* 0x00000046484b7220 */ /* 0x040fe40000410000 */
[-C--:B------:R-:W-:Y:S02]  /*e3a0*/  FFMA.FTZ R72, R72, R68.reuse, -R65 ;  /* 0x0000004448487223 */ /* 0x080fe40000010841 */
[C---:B------:R-:W-:Y:S01]  /*e3b0*/  FFMA.FTZ R65, R71.reuse, R68, R64 ;  /* 0x0000004447417223 */ /* 0x040fe20000010040 */
[----:B------:R-:W-:Y:S01]  /*e3c0*/  MOV R64, 0xe4a0 ;  /* 0x0000e4a000407802 */ /* 0x000fe20000000f00 */
[----:B------:R-:W-:Y:S02]  /*e3d0*/  FMUL.FTZ R71, R71, R70 ;  /* 0x0000004647477220 */ /* 0x000fe40000410000 */
[----:B------:R-:W-:Y:S01]  /*e3e0*/  FFMA.FTZ R66, R68, R66, R75 ;  /* 0x0000004244427223 */ /* 0x000fe2000001004b */
[----:B------:R-:W-:Y:S01]  /*e3f0*/  FSEL R70, R70, R65, !P0 ;  /* 0x0000004146467208 */ /* 0x000fe20004000000 */
[----:B------:R-:W-:Y:S01]  /*e400*/  @P0 FFMA.FTZ R68, R67, R68, -R71 ;  /* 0x0000004443440223 */ /* 0x000fe20000010847 */
[----:B------:R-:W-:Y:S01]  /*e410*/  MOV R75, 0xffffffff ;  /* 0xffffffff004b7802 */ /* 0x000fe20000000f00 */
[----:B------:R-:W-:Y:S01]  /*e420*/  @P0 FADD.FTZ R69, R69, R66 ;  /* 0x0000004245450221 */ /* 0x000fe20000010000 */
[----:B------:R-:W-:Y:S01]  /*e430*/  HFMA2.MMA R66, -RZ, RZ, 0, 2.384185791015625e-07 ;  /* 0x00000004ff427435 */ /* 0x000fe200000001ff */
[----:B------:R-:W-:Y:S01]  /*e440*/  @P0 FADD.FTZ R73, R73, R72 ;  /* 0x0000004849490221 */ /* 0x000fe20000010000 */
[----:B------:R-:W-:-:S02]  /*e450*/  MOV R67, R68 ;  /* 0x0000004400437202 */ /* 0x000fc40000000f00 */
[----:B------:R-:W-:Y:S02]  /*e460*/  MOV R68, R69 ;  /* 0x0000004500447202 */ /* 0x000fe40000000f00 */
[----:B------:R-:W-:Y:S02]  /*e470*/  MOV R69, R73 ;  /* 0x0000004900457202 */ /* 0x000fe40000000f00 */
[----:B------:R-:W-:Y:S02]  /*e480*/  MOV R65, R67 ;  /* 0x0000004300417202 */ /* 0x000fe40000000f00 */
[----:B------:R-:W-:Y:S05]  /*e490*/  CALL.REL.NOINC `($__internal_26_$__cuda_sm70_shflsync_up) ;  /* 0x0000181000007944 */ /* 0x000fea0003c00000 */
[----:B-1----:R-:W-:Y:S01]  /*e4a0*/  MOV R71, R66 ;  /* 0x0000004200477202 */ /* 0x002fe20000000f00 */
[----:B------:R-:W-:Y:S01]  /*e4b0*/  HFMA2.MMA R66, -RZ, RZ, 0, 2.384185791015625e-07 ;  /* 0x00000004ff427435 */ /* 0x000fe200000001ff */
[----:B------:R-:W-:Y:S02]  /*e4c0*/  MOV R65, R70 ;  /* 0x0000004600417202 */ /* 0x000fe40000000f00 */
[----:B------:R-:W-:Y:S02]  /*e4d0*/  MOV R214, RZ ;  /* 0x000000ff00d67202 */ /* 0x000fe40000000f00 */
[----:B------:R-:W-:-:S02]  /*e4e0*/  MOV R75, 0xffffffff ;  /* 0xffffffff004b7802 */ /* 0x000fc40000000f00 */
[----:B------:R-:W-:Y:S02]  /*e4f0*/  MOV R64, 0xe510 ;  /* 0x0000e51000407802 */ /* 0x000fe40000000f00 */
[----:B------:R-:W-:Y:S05]  /*e500*/  CALL.REL.NOINC `($__internal_26_$__cuda_sm70_shflsync_up) ;  /* 0x000017a000007944 */ /* 0x000fea0003c00000 */
[----:B-1----:R-:W-:Y:S01]  /*e510*/  MOV R72, R66 ;  /* 0x0000004200487202 */ /* 0x002fe20000000f00 */
[----:B------:R-:W-:Y:S01]  /*e520*/  HFMA2.MMA R66, -RZ, RZ, 0, 2.384185791015625e-07 ;  /* 0x00000004ff427435 */ /* 0x000fe200000001ff */
[----:B------:R-:W-:Y:S02]  /*e530*/  MOV R65, R69 ;  /* 0x0000004500417202 */ /* 0x000fe40000000f00 */
[----:B------:R-:W-:Y:S02]  /*e540*/  MOV R214, RZ ;  /* 0x000000ff00d67202 */ /* 0x000fe40000000f00 */
[----:B------:R-:W-:Y:S02]  /*e550*/  MOV R75, 0xffffffff ;  /* 0xffffffff004b7802 */ /* 0x000fe40000000f00 */
[----:B------:R-:W-:Y:S02]  /*e560*/  MOV R64, 0xe580 ;  /* 0x0000e58000407802 */ /* 0x000fe40000000f00 */
[----:B------:R-:W-:Y:S05]  /*e570*/  CALL.REL.NOINC `($__internal_26_$__cuda_sm70_shflsync_up) ;  /* 0x0000173000007944 */ /* 0x000fea0003c00000 */
[----:B-1----:R-:W-:Y:S01]  /*e580*/  MOV R73, R66 ;  /* 0x0000004200497202 */ /* 0x002fe20000000f00 */
[----:B------:R-:W-:Y:S01]  /*e590*/  HFMA2.MMA R66, -RZ, RZ, 0, 2.384185791015625e-07 ;  /* 0x00000004ff427435 */ /* 0x000fe200000001ff */
[----:B------:R-:W-:-:S02]  /*e5a0*/  MOV R65, R68 ;  /* 0x0000004400417202 */ /* 0x000fc40000000f00 */
[----:B------:R-:W-:Y:S02]  /*e5b0*/  MOV R214, RZ ;  /* 0x000000ff00d67202 */ /* 0x000fe40000000f00 */
[----:B------:R-:W-:Y:S02]  /*e5c0*/  MOV R75, 0xffffffff ;  /* 0xffffffff004b7802 */ /* 0x000fe40000000f00 */
[----:B------:R-:W-:Y:S02]  /*e5d0*/  MOV R64, 0xe5f0 ;  /* 0x0000e5f000407802 */ /* 0x000fe40000000f00 */
[----:B------:R-:W-:Y:S05]  /*e5e0*/  CALL.REL.NOINC `($__internal_26_$__cuda_sm70_shflsync_up) ;  /* 0x000016c000007944 */ /* 0x000fea0003c00000 */
[----:B-1----:R-:W-:Y:S01]  /*e5f0*/  FMUL.FTZ R64, R70, R66 ;  /* 0x0000004246407220 */ /* 0x002fe20000410000 */
[----:B------:R-:W-:Y:S01]  /*e600*/  ISETP.GE.AND P0, PT, R121, 0x4, PT ;  /* 0x000000047900780c */ /* 0x000fe20003f06270 */
[CC--:B------:R-:W-:Y:S01]  /*e610*/  FMUL.FTZ R65, R73.reuse, R70.reuse ;  /* 0x0000004649417220 */ /* 0x0c0fe20000410000 */
[----:B------:R-:W-:Y:S01]  /*e620*/  MOV R214, RZ ;  /* 0x000000ff00d67202 */ /* 0x000fe20000000f00 */
[----:B------:R-:W-:Y:S01]  /*e630*/  FFMA.FTZ R74, R73, R67, -R64 ;  /* 0x00000043494a7223 */ /* 0x000fe20000010840 */
[----:B------:R-:W-:Y:S01]  /*e640*/  MOV R75, 0xffffffff ;  /* 0xffffffff004b7802 */ /* 0x000fe20000000f00 */
[----:B------:R-:W-:-:S02]  /*e650*/  FMUL.FTZ R64, R71, R70 ;  /* 0x0000004647407220 */ /* 0x000fc40000410000 */
[----:B------:R-:W-:Y:S01]  /*e660*/  FFMA.FTZ R65, R67, R66, R65 ;  /* 0x0000004243417223 */ /* 0x000fe20000010041 */
[----:B------:R-:W-:Y:S01]  /*e670*/  HFMA2.MMA R66, -RZ, RZ, 0, 4.76837158203125e-07 ;  /* 0x00000008ff427435 */ /* 0x000fe200000001ff */
[C---:B------:R-:W-:Y:S01]  /*e680*/  FFMA.FTZ R73, R72.reuse, R67, R64 ;  /* 0x0000004348497223 */ /* 0x040fe20000010040 */
[----:B------:R-:W-:Y:S01]  /*e690*/  MOV R64, 0xe710 ;  /* 0x0000e71000407802 */ /* 0x000fe20000000f00 */
[----:B------:R-:W-:Y:S02]  /*e6a0*/  FMUL.FTZ R72, R72, R70 ;  /* 0x0000004648487220 */ /* 0x000fe40000410000 */
[----:B------:R-:W-:Y:S01]  /*e6b0*/  @P0 FADD.FTZ R68, R68, R65 ;  /* 0x0000004144440221 */ /* 0x000fe20000010000 */
[----:B------:R-:W-:Y:S01]  /*e6c0*/  FSEL R70, R70, R73, !P0 ;  /* 0x0000004946467208 */ /* 0x000fe20004000000 */
[----:B------:R-:W-:Y:S02]  /*e6d0*/  @P0 FFMA.FTZ R67, R71, R67, -R72 ;  /* 0x0000004347430223 */ /* 0x000fe40000010848 */
[----:B------:R-:W-:-:S03]  /*e6e0*/  @P0 FADD.FTZ R69, R69, R74 ;  /* 0x0000004a45450221 */ /* 0x000fc60000010000 */
[----:B------:R-:W-:Y:S02]  /*e6f0*/  MOV R65, R67 ;  /* 0x0000004300417202 */ /* 0x000fe40000000f00 */
[----:B------:R-:W-:Y:S05]  /*e700*/  CALL.REL.NOINC `($__internal_26_$__cuda_sm70_shflsync_up) ;  /* 0x000015a000007944 */ /* 0x000fea0003c00000 */
[----:B-1----:R-:W-:Y:S01]  /*e710*/  MOV R71, R66 ;  /* 0x0000004200477202 */ /* 0x002fe20000000f00 */
[----:B------:R-:W-:Y:S01]  /*e720*/  HFMA2.MMA R66, -RZ, RZ, 0, 4.76837158203125e-07 ;  /* 0x00000008ff427435 */ /* 0x000fe200000001ff */
[----:B------:R-:W-:Y:S02]  /*e730*/  MOV R65, R70 ;  /* 0x0000004600417202 */ /* 0x000fe40000000f00 */
[----:B------:R-:W-:Y:S02]  /*e740*/  MOV R214, RZ ;  /* 0x000000ff00d67202 */ /* 0x000fe40000000f00 */
[----:B------:R-:W-:Y:S02]  /*e750*/  MOV R75, 0xffffffff ;  /* 0xffffffff004b7802 */ /* 0x000fe40000000f00 */
[----:B------:R-:W-:Y:S02]  /*e760*/  MOV R64, 0xe780 ;  /* 0x0000e78000407802 */ /* 0x000fe40000000f00 */
[----:B------:R-:W-:Y:S05]  /*e770*/  CALL.REL.NOINC `($__internal_26_$__cuda_sm70_shflsync_up) ;  /* 0x0000153000007944 */ /* 0x000fea0003c00000 */
[----:B-1----:R-:W-:Y:S01]  /*e780*/  MOV R72, R66 ;  /* 0x0000004200487202 */ /* 0x002fe20000000f00 */
[----:B------:R-:W-:Y:S01]  /*e790*/  HFMA2.MMA R66, -RZ, RZ, 0, 4.76837158203125e-07 ;  /* 0x00000008ff427435 */ /* 0x000fe200000001ff */
[----:B------:R-:W-:-:S02]  /*e7a0*/  MOV R65, R69 ;  /* 0x0000004500417202 */ /* 0x000fc40000000f00 */
[----:B------:R-:W-:Y:S02]  /*e7b0*/  MOV R214, RZ ;  /* 0x000000ff00d67202 */ /* 0x000fe40000000f00 */
[----:B------:R-:W-:Y:S02]  /*e7c0*/  MOV R75, 0xffffffff ;  /* 0xffffffff004b7802 */ /* 0x000fe40000000f00 */
[----:B------:R-:W-:Y:S02]  /*e7d0*/  MOV R64, 0xe7f0 ;  /* 0x0000e7f000407802 */ /* 0x000fe40000000f00 */
[----:B------:R-:W-:Y:S05]  /*e7e0*/  CALL.REL.NOINC `($__internal_26_$__cuda_sm70_shflsync_up) ;  /* 0x000014c000007944 */ /* 0x000fea0003c00000 */
[----:B-1----:R-:W-:Y:S01]  /*e7f0*/  MOV R73, R66 ;  /* 0x0000004200497202 */ /* 0x002fe20000000f00 */
[----:B------:R-:W-:Y:S01]  /*e800*/  HFMA2.MMA R66, -RZ, RZ, 0, 4.76837158203125e-07 ;  /* 0x00000008ff427435 */ /* 0x000fe200000001ff */
[----:B------:R-:W-:Y:S02]  /*e810*/  MOV R65, R68 ;  /* 0x0000004400417202 */ /* 0x000fe40000000f00 */
[----:B------:R-:W-:Y:S02]  /*e820*/  MOV R214, RZ ;  /* 0x000000ff00d67202 */ /* 0x000fe40000000f00 */
[----:B------:R-:W-:-:S02]  /*e830*/  MOV R75, 0xffffffff ;  /* 0xffffffff004b7802 */ /* 0x000fc40000000f00 */
[----:B------:R-:W-:Y:S02]  /*e840*/  MOV R64, 0xe860 ;  /* 0x0000e86000407802 */ /* 0x000fe40000000f00 */
[----:B------:R-:W-:Y:S05]  /*e850*/  CALL.REL.NOINC `($__internal_26_$__cuda_sm70_shflsync_up) ;  /* 0x0000145000007944 */ /* 0x000fea0003c00000 */
[----:B-1----:R-:W-:Y:S01]  /*e860*/  FMUL.FTZ R64, R70, R66 ;  /* 0x0000004246407220 */ /* 0x002fe20000410000 */
[----:B------:R-:W-:Y:S01]  /*e870*/  ISETP.GE.AND P0, PT, R121, 0x8, PT ;  /* 0x000000087900780c */ /* 0x000fe20003f06270 */
[CC--:B------:R-:W-:Y:S01]  /*e880*/  FMUL.FTZ R65, R73.reuse, R70.reuse ;  /* 0x0000004649417220 */ /* 0x0c0fe20000410000 */
[----:B------:R-:W-:Y:S01]  /*e890*/  MOV R214, RZ ;  /* 0x000000ff00d67202 */ /* 0x000fe20000000f00 */
[-C--:B------:R-:W-:Y:S01]  /*e8a0*/  FFMA.FTZ R74, R73, R67.reuse, -R64 ;  /* 0x00000043494a7223 */ /* 0x080fe20000010840 */
[----:B------:R-:W-:Y:S01]  /*e8b0*/  MOV R75, 0xffffffff ;  /* 0xffffffff004b7802 */ /* 0x000fe20000000f00 */
[----:B------:R-:W-:Y:S02]  /*e8c0*/  FMUL.FTZ R64, R71, R70 ;  /* 0x0000004647407220 */ /* 0x000fe40000410000 */
[----:B------:R-:W-:Y:S01]  /*e8d0*/  FFMA.FTZ R65, R67, R66, R65 ;  /* 0x0000004243417223 */ /* 0x000fe20000010041 */
[----:B------:R-:W-:Y:S01]  /*e8e0*/  HFMA2.MMA R66, -RZ, RZ, 0, 9.5367431640625e-07 ;  /* 0x00000010ff427435 */ /* 0x000fe200000001ff */
[C---:B------:R-:W-:Y:S01]  /*e8f0*/  FFMA.FTZ R73, R72.reuse, R67, R64 ;  /* 0x0000004348497223 */ /* 0x040fe20000010040 */
[----:B------:R-:W-:Y:S01]  /*e900*/  MOV R64, 0xe9b0 ;  /* 0x0000e9b000407802 */ /* 0x000fe20000000f00 */
[----:B------:R-:W-:-:S02]  /*e910*/  FMUL.FTZ R72, R72, R70 ;  /* 0x0000004648487220 */ /* 0x000fc40000410000 */
[----:B------:R-:W-:Y:S01]  /*e920*/  @P0 FADD.FTZ R69, R69, R74 ;  /* 0x0000004a45450221 */ /* 0x000fe20000010000 */
[----:B------:R-:W-:Y:S01]  /*e930*/  FSEL R70, R70, R73, !P0 ;  /* 0x0000004946467208 */ /* 0x000fe20004000000 */
[----:B------:R-:W-:Y:S02]  /*e940*/  @P0 FFMA.FTZ R67, R71, R67, -R72 ;  /* 0x0000004347430223 */ /* 0x000fe40000010848 */
[----:B------:R-:W-:Y:S01]  /*e950*/  @P0 FADD.FTZ R68, R68, R65 ;  /* 0x0000004144440221 */ /* 0x000fe20000010000 */
[----:B------:R-:W-:Y:S02]  /*e960*/  MOV R73, R69 ;  /* 0x0000004500497202 */ /* 0x000fe40000000f00 */
[-C--:B------:R-:W-:Y:S02]  /*e970*/  MOV R74, R67.reuse ;  /* 0x00000043004a7202 */ /* 0x080fe40000000f00 */
[----:B------:R-:W-:Y:S02]  /*e980*/  MOV R65, R67 ;  /* 0x0000004300417202 */ /* 0x000fe40000000f00 */
[----:B------:R-:W-:-:S02]  /*e990*/  MOV R71, R70 ;  /* 0x0000004600477202 */ /* 0x000fc40000000f00 */
[----:B------:R-:W-:Y:S05]  /*e9a0*/  CALL.REL.NOINC `($__internal_26_$__cuda_sm70_shflsync_up) ;  /* 0x0000130000007944 */ /* 0x000fea0003c00000 */
[----:B-1----:R-:W-:Y:S01]  /*e9b0*/  MOV R67, R66 ;  /* 0x0000004200437202 */ /* 0x002fe20000000f00 */
[----:B------:R-:W-:Y:S01]  /*e9c0*/  HFMA2.MMA R66, -RZ, RZ, 0, 9.5367431640625e-07 ;  /* 0x00000010ff427435 */ /* 0x000fe200000001ff */
[----:B------:R-:W-:-:S02]  /*e9d0*/  MOV R65, R70 ;  /* 0x0000004600417202 */ /* 0x000fc40000000f00 */
[----:B------:R-:W-:Y:S02]  /*e9e0*/  MOV R214, RZ ;  /* 0x000000ff00d67202 */ /* 0x000fe40000000f00 */
[----:B------:R-:W-:Y:S02]  /*e9f0*/  MOV R75, 0xffffffff ;  /* 0xffffffff004b7802 */ /* 0x000fe40000000f00 */
[----:B------:R-:W-:Y:S02]  /*ea00*/  MOV R64, 0xea20 ;  /* 0x0000ea2000407802 */ /* 0x000fe40000000f00 */
[----:B------:R-:W-:Y:S05]  /*ea10*/  CALL.REL.NOINC `($__internal_26_$__cuda_sm70_shflsync_up) ;  /* 0x0000129000007944 */ /* 0x000fea0003c00000 */
[----:B-1----:R-:W-:Y:S01]  /*ea20*/  MOV R70, R66 ;  /* 0x0000004200467202 */ /* 0x002fe20000000f00 */
[----:B------:R-:W-:Y:S01]  /*ea30*/  HFMA2.MMA R66, -RZ, RZ, 0, 9.5367431640625e-07 ;  /* 0x00000010ff427435 */ /* 0x000fe200000001ff */
[----:B------:R-:W-:Y:S02]  /*ea40*/  MOV R65, R69 ;  /* 0x0000004500417202 */ /* 0x000fe40000000f00 */
[----:B------:R-:W-:Y:S02]  /*ea50*/  MOV R214, RZ ;  /* 0x000000ff00d67202 */ /* 0x000fe40000000f00 */
[----:B------:R-:W-:-:S02]  /*ea60*/  MOV R75, 0xffffffff ;  /* 0xffffffff004b7802 */ /* 0x000fc40000000f00 */
[----:B------:R-:W-:Y:S02]  /*ea70*/  MOV R64, 0xea90 ;  /* 0x0000ea9000407802 */ /* 0x000fe40000000f00 */
[----:B------:R-:W-:Y:S05]  /*ea80*/  CALL.REL.NOINC `($__internal_26_$__cuda_sm70_shflsync_up) ;  /* 0x0000122000007944 */ /* 0x000fea0003c00000 */
[----:B-1----:R-:W-:Y:S01]  /*ea90*/  MOV R72, R66 ;  /* 0x0000004200487202 */ /* 0x002fe20000000f00 */
[----:B------:R-:W-:Y:S01]  /*eaa0*/  HFMA2.MMA R66, -RZ, RZ, 0, 9.5367431640625e-07 ;  /* 0x00000010ff427435 */ /* 0x000fe200000001ff */
[----:B------:R-:W-:Y:S02]  /*eab0*/  MOV R65, R68 ;  /* 0x0000004400417202 */ /* 0x000fe40000000f00 */
[----:B------:R-:W-:Y:S02]  /*eac0*/  MOV R214, RZ ;  /* 0x000000ff00d67202 */ /* 0x000fe40000000f00 */
[----:B------:R-:W-:Y:S02]  /*ead0*/  MOV R75, 0xffffffff ;  /* 0xffffffff004b7802 */ /* 0x000fe40000000f00 */
[----:B------:R-:W-:Y:S02]  /*eae0*/  MOV R64, 0xeb00 ;  /* 0x0000eb0000407802 */ /* 0x000fe40000000f00 */
[----:B------:R-:W-:Y:S05]  /*eaf0*/  CALL.REL.NOINC `($__internal_26_$__cuda_sm70_shflsync_up) ;  /* 0x000011b000007944 */ /* 0x000fea0003c00000 */
[----:B-1----:R-:W-:Y:S05]  /*eb00*/  BRA `(.L_x_1023) ;  /* 0xffff75b000007947 */ /* 0x002fea000383ffff */
.L_x_920:
[----:B-1----:R-:W-:Y:S01]  /*eb10*/  HFMA2.MMA R66, -RZ, RZ, 0, 5.9604644775390625e-08 ;  /* 0x00000001ff427435 */ /* 0x002fe200000001ff */
[----:B------:R-:W-:Y:S02]  /*eb20*/  MOV R65, R69 ;  /* 0x0000004500417202 */ /* 0x000fe40000000f00 */
[----:B------:R-:W-:-:S02]  /*eb30*/  MOV R214, RZ ;  /* 0x000000ff00d67202 */ /* 0x000fc40000000f00 */
[----:B------:R-:W-:Y:S02]  /*eb40*/  MOV R75, 0xffffffff ;  /* 0xffffffff004b7802 */ /* 0x000fe40000000f00 */
[----:B------:R-:W-:Y:S02]  /*eb50*/  MOV R64, 0xeb70 ;  /* 0x0000eb7000407802 */ /* 0x000fe40000000f00 */
[----:B0-2---:R-:W-:Y:S05]  /*eb60*/  CALL.REL.NOINC `($__internal_26_$__cuda_sm70_shflsync_up) ;  /* 0x0000114000007944 */ /* 0x005fea0003c00000 */
[----:B-1----:R-:W-:Y:S01]  /*eb70*/  MOV R69, R66 ;  /* 0x0000004200457202 */ /* 0x002fe20000000f00 */
[----:B------:R-:W-:Y:S01]  /*eb80*/  HFMA2.MMA R66, -RZ, RZ, 0, 5.9604644775390625e-08 ;  /* 0x00000001ff427435 */ /* 0x000fe200000001ff */
[----:B------:R-:W-:Y:S02]  /*eb90*/  MOV R65, R68 ;  /* 0x0000004400417202 */ /* 0x000fe40000000f00 */
[----:B------:R-:W-:Y:S02]  /*eba0*/  MOV R214, RZ ;  /* 0x000000ff00d67202 */ /* 0x000fe40000000f00 */
[----:B------:R-:W-:Y:S02]  /*ebb0*/  MOV R75, 0xffffffff ;  /* 0xffffffff004b7802 */ /* 0x000fe40000000f00 */
[----:B------:R-:W-:-:S02]  /*ebc0*/  MOV R64, 0xebe0 ;  /* 0x0000ebe000407802 */ /* 0x000fc40000000f00 */
        /* <DEDUP_REMOVED lines=8> */
[----:B-1----:R-:W-:Y:S01]  /*ec50*/  MOV R67, R66 ;  /* 0x0000004200437202 */ /* 0x002fe20000000f00 */
[----:B------:R-:W-:Y:S01]  /*ec60*/  HFMA2.MMA R66, -RZ, RZ, 0, 5.9604644775390625e-08 ;  /* 0x00000001ff427435 */ /* 0x000fe200000001ff */
[----:B------:R-:W-:Y:S02]  /*ec70*/  MOV R65, R70 ;  /* 0x0000004600417202 */ /* 0x000fe40000000f00 */
[----:B------:R-:W-:Y:S02]  /*ec80*/  MOV R214, RZ ;  /* 0x000000ff00d67202 */ /* 0x000fe40000000f00 */
[----:B------:R-:W-:-:S02]  /*ec90*/  MOV R75, 0xffffffff ;  /* 0xffffffff004b7802 */ /* 0x000fc40000000f00 */
[----:B------:R-:W-:Y:S02]  /*eca0*/  MOV R64, 0xecc0 ;  /* 0x0000ecc000407802 */ /* 0x000fe40000000f00 */
[----:B------:R-:W-:Y:S05]  /*ecb0*/  CALL.REL.NOINC `($__internal_26_$__cuda_sm70_shflsync_up) ;  /* 0x00000ff000007944 */ /* 0x000fea0003c00000 */
[----:B-1----:R-:W-:Y:S01]  /*ecc0*/  MOV R70, R66 ;  /* 0x0000004200467202 */ /* 0x002fe20000000f00 */
[----:B------:R-:W-:Y:S01]  /*ecd0*/  HFMA2.MMA R66, -RZ, RZ, 0, 0 ;  /* 0x00000000ff427435 */ /* 0x000fe200000001ff */
[----:B------:R-:W-:Y:S02]  /*ece0*/  MOV R64, R60 ;  /* 0x0000003c00407202 */ /* 0x000fe40000000f00 */
[----:B------:R-:W-:-:S03]  /*ecf0*/  MOV R65, 0xed10 ;  /* 0x0000ed1000417802 */ /* 0x000fc60000000f00 */
[----:B------:R-:W-:Y:S05]  /*ed00*/  CALL.REL.NOINC `($__internal_25_$__cuda_sm70_shflsync_idx_p) ;  /* 0x00000f1000007944 */ /* 0x000fea0003c00000 */
[----:B-1----:R-:W-:Y:S01]  /*ed10*/  MOV R72, R66 ;  /* 0x0000004200487202 */ /* 0x002fe20000000f00 */
[----:B------:R-:W-:Y:S01]  /*ed20*/  HFMA2.MMA R66, -RZ, RZ, 0, 0 ;  /* 0x00000000ff427435 */ /* 0x000fe200000001ff */
[----:B------:R-:W-:Y:S02]  /*ed30*/  MOV R64, R61 ;  /* 0x0000003d00407202 */ /* 0x000fe40000000f00 */
[----:B------:R-:W-:-:S03]  /*ed40*/  MOV R65, 0xed60 ;  /* 0x0000ed6000417802 */ /* 0x000fc60000000f00 */
[----:B0-2---:R-:W-:Y:S05]  /*ed50*/  CALL.REL.NOINC `($__internal_25_$__cuda_sm70_shflsync_idx_p) ;  /* 0x00000ec000007944 */ /* 0x005fea0003c00000 */
[----:B-1----:R-:W-:Y:S01]  /*ed60*/  MOV R73, R66 ;  /* 0x0000004200497202 */ /* 0x002fe20000000f00 */
[----:B------:R-:W-:Y:S01]  /*ed70*/  HFMA2.MMA R66, -RZ, RZ, 0, 0 ;  /* 0x00000000ff427435 */ /* 0x000fe200000001ff */
[----:B------:R-:W-:-:S02]  /*ed80*/  MOV R64, R62 ;  /* 0x0000003e00407202 */ /* 0x000fc40000000f00 */
[----:B------:R-:W-:-:S03]  /*ed90*/  MOV R65, 0xedb0 ;  /* 0x0000edb000417802 */ /* 0x000fc60000000f00 */
[----:B0-2---:R-:W-:Y:S05]  /*eda0*/  CALL.REL.NOINC `($__internal_25_$__cuda_sm70_shflsync_idx_p) ;  /* 0x00000e7000007944 */ /* 0x005fea0003c00000 */
[----:B-1----:R-:W-:Y:S01]  /*edb0*/  MOV R74, R66 ;  /* 0x00000042004a7202 */ /* 0x002fe20000000f00 */
[----:B------:R-:W-:Y:S01]  /*edc0*/  HFMA2.MMA R66, -RZ, RZ, 0, 0 ;  /* 0x00000000ff427435 */ /* 0x000fe200000001ff */
[----:B------:R-:W-:Y:S02]  /*edd0*/  MOV R64, R63 ;  /* 0x0000003f00407202 */ /* 0x000fe40000000f00 */
[----:B------:R-:W-:-:S03]  /*ede0*/  MOV R65, 0xee00 ;  /* 0x0000ee0000417802 */ /* 0x000fc60000000f00 */
[----:B0-2---:R-:W-:Y:S05]  /*edf0*/  CALL.REL.NOINC `($__internal_25_$__cuda_sm70_shflsync_idx_p) ;  /* 0x00000e2000007944 */ /* 0x005fea0003c00000 */
[----:B-1----:R-:W-:Y:S01]  /*ee00*/  MOV R75, R66 ;  /* 0x00000042004b7202 */ /* 0x002fe20000000f00 */
[----:B0-2---:R-:W-:Y:S05]  /*ee10*/  BRA `(.L_x_1024) ;  /* 0xffff756000007947 */ /* 0x005fea000383ffff */
.L_x_923:
[----:B------:R-:W-:Y:S01]  /*ee20*/  HFMA2.MMA R66, -RZ, RZ, 0, 5.9604644775390625e-08 ;  /* 0x00000001ff427435 */ /* 0x000fe200000001ff */
[----:B------:R-:W-:Y:S02]  /*ee30*/  MOV R75, R73 ;  /* 0x00000049004b7202 */ /* 0x000fe40000000f00 */
[----:B------:R-:W-:Y:S02]  /*ee40*/  MOV R76, 0x1f ;  /* 0x0000001f004c7802 */ /* 0x000fe40000000f00 */
[----:B------:R-:W-:-:S02]  /*ee50*/  MOV R65, 0xffffffff ;  /* 0xffffffff00417802 */ /* 0x000fc40000000f00 */
[----:B------:R-:W-:Y:S02]  /*ee60*/  MOV R64, 0xee80 ;  /* 0x0000ee8000407802 */ /* 0x000fe40000000f00 */
[----:B------:R-:W-:Y:S05]  /*ee70*/  CALL.REL.NOINC `($__internal_24_$__cuda_sm70_shflsync_down) ;  /* 0x00000d6000007944 */ /* 0x000fea0003c00000 */
[----:B-1----:R-:W-:Y:S01]  /*ee80*/  MOV R70, R66 ;  /* 0x0000004200467202 */ /* 0x002fe20000000f00 */
[----:B------:R-:W-:Y:S05]  /*ee90*/  BRA `(.L_x_1025) ;  /* 0xffff8ac000007947 */ /* 0x000fea000383ffff */
.L_x_924:
[----:B------:R-:W-:Y:S01]  /*eea0*/  HFMA2.MMA R66, -RZ, RZ, 0, 5.9604644775390625e-08 ;  /* 0x00000001ff427435 */ /* 0x000fe200000001ff */
[----:B------:R-:W-:Y:S02]  /*eeb0*/  MOV R75, R68 ;  /* 0x00000044004b7202 */ /* 0x000fe40000000f00 */
[----:B------:R-:W-:Y:S02]  /*eec0*/  MOV R76, 0x1f ;  /* 0x0000001f004c7802 */ /* 0x000fe40000000f00 */
[----:B------:R-:W-:Y:S02]  /*eed0*/  MOV R65, 0xffffffff ;  /* 0xffffffff00417802 */ /* 0x000fe40000000f00 */
[----:B------:R-:W-:Y:S02]  /*eee0*/  MOV R64, 0xef00 ;  /* 0x0000ef0000407802 */ /* 0x000fe40000000f00 */
[----:B01----:R-:W-:Y:S05]  /*eef0*/  CALL.REL.NOINC `($__internal_24_$__cuda_sm70_shflsync_down) ;  /* 0x00000ce000007944 */ /* 0x003fea0003c00000 */
[----:B-1----:R-:W-:Y:S01]  /*ef00*/  MOV R68, R66 ;  /* 0x0000004200447202 */ /* 0x002fe20000000f00 */
[----:B------:R-:W-:Y:S01]  /*ef10*/  HFMA2.MMA R66, -RZ, RZ, 0, 5.9604644775390625e-08 ;  /* 0x00000001ff427435 */ /* 0x000fe200000001ff */
[----:B------:R-:W-:-:S02]  /*ef20*/  MOV R75, R69 ;  /* 0x00000045004b7202 */ /* 0x000fc40000000f00 */
[----:B------:R-:W-:Y:S02]  /*ef30*/  MOV R76, 0x1f ;  /* 0x0000001f004c7802 */ /* 0x000fe40000000f00 */
[----:B------:R-:W-:Y:S02]  /*ef40*/  MOV R65, 0xffffffff ;  /* 0xffffffff00417802 */ /* 0x000fe40000000f00 */
[----:B------:R-:W-:Y:S02]  /*ef50*/  MOV R64, 0xef70 ;  /* 0x0000ef7000407802 */ /* 0x000fe40000000f00 */
[----:B------:R-:W-:Y:S05]  /*ef60*/  CALL.REL.NOINC `($__internal_24_$__cuda_sm70_shflsync_down) ;  /* 0x00000c7000007944 */ /* 0x000fea0003c00000 */
[----:B-1----:R-:W-:Y:S01]  /*ef70*/  MOV R71, R66 ;  /* 0x0000004200477202 */ /* 0x002fe20000000f00 */
[----:B------:R-:W-:Y:S01]  /*ef80*/  HFMA2.MMA R66, -RZ, RZ, 0, 5.9604644775390625e-08 ;  /* 0x00000001ff427435 */ /* 0x000fe200000001ff */
[----:B------:R-:W-:Y:S02]  /*ef90*/  MOV R75, R67 ;  /* 0x00000043004b7202 */ /* 0x000fe40000000f00 */
[----:B------:R-:W-:Y:S02]  /*efa0*/  MOV R76, 0x1f ;  /* 0x0000001f004c7802 */ /* 0x000fe40000000f00 */
[----:B------:R-:W-:-:S02]  /*efb0*/  MOV R65, 0xffffffff ;  /* 0xffffffff00417802 */ /* 0x000fc40000000f00 */
[----:B------:R-:W-:Y:S02]  /*efc0*/  MOV R64, 0xefe0 ;  /* 0x0000efe000407802 */ /* 0x000fe40000000f00 */
[----:B------:R-:W-:Y:S05]  /*efd0*/  CALL.REL.NOINC `($__internal_24_$__cuda_sm70_shflsync_down) ;  /* 0x00000c0000007944 */ /* 0x000fea0003c00000 */
[----:B-1----:R-:W-:Y:S05]  /*efe0*/  BRA `(.L_x_1026) ;  /* 0xffff89b000007947 */ /* 0x002fea000383ffff */
.L_x_927:
[----:B0-----:R-:W-:Y:S01]  /*eff0*/  HFMA2.MMA R66, -RZ, RZ, 0, 1.1920928955078125e-07 ;  /* 0x00000002ff427435 */ /* 0x001fe200000001ff */
[----:B------:R-:W-:Y:S02]  /*f000*/  MOV R75, R73 ;  /* 0x00000049004b7202 */ /* 0x000fe40000000f00 */
[----:B------:R-:W-:Y:S02]  /*f010*/  MOV R76, 0x1f ;  /* 0x0000001f004c7802 */ /* 0x000fe40000000f00 */
[----:B------:R-:W-:Y:S02]  /*f020*/  MOV R65, 0xffffffff ;  /* 0xffffffff00417802 */ /* 0x000fe40000000f00 */
[----:B------:R-:W-:Y:S02]  /*f030*/  MOV R64, 0xf050 ;  /* 0x0000f05000407802 */ /* 0x000fe40000000f00 */
[----:B-1234-:R-:W-:Y:S05]  /*f040*/  CALL.REL.NOINC `($__internal_24_$__cuda_sm70_shflsync_down) ;  /* 0x00000b9000007944 */ /* 0x01efea0003c00000 */
[----:B-1----:R-:W-:Y:S01]  /*f050*/  MOV R68, R66 ;  /* 0x0000004200447202 */ /* 0x002fe20000000f00 */
[----:B------:R-:W-:Y:S01]  /*f060*/  HFMA2.MMA R66, -RZ, RZ, 0, 1.1920928955078125e-07 ;  /* 0x00000002ff427435 */ /* 0x000fe200000001ff */
[----:B------:R-:W-:Y:S02]  /*f070*/  MOV R75, R74 ;  /* 0x0000004a004b7202 */ /* 0x000fe40000000f00 */
[----:B------:R-:W-:-:S02]  /*f080*/  MOV R76, 0x1f ;  /* 0x0000001f004c7802 */ /* 0x000fc40000000f00 */
[----:B------:R-:W-:Y:S02]  /*f090*/  MOV R65, 0xffffffff ;  /* 0xffffffff00417802 */ /* 0x000fe40000000f00 */
[----:B------:R-:W-:Y:S02]  /*f0a0*/  MOV R64, 0xf0c0 ;  /* 0x0000f0c000407802 */ /* 0x000fe40000000f00 */
[----:B------:R-:W-:Y:S05]  /*f0b0*/  CALL.REL.NOINC `($__internal_24_$__cuda_sm70_shflsync_down) ;  /* 0x00000b2000007944 */ /* 0x000fea0003c00000 */
[----:B-1----:R-:W-:Y:S01]  /*f0c0*/  MOV R70, R66 ;  /* 0x0000004200467202 */ /* 0x002fe20000000f00 */
[----:B------:R-:W-:Y:S01]  /*f0d0*/  HFMA2.MMA R66, -RZ, RZ, 0, 1.1920928955078125e-07 ;  /* 0x00000002ff427435 */ /* 0x000fe200000001ff */
[----:B------:R-:W-:Y:S02]  /*f0e0*/  MOV R75, R69 ;  /* 0x00000045004b7202 */ /* 0x000fe40000000f00 */
[----:B------:R-:W-:Y:S02]  /*f0f0*/  MOV R76, 0x1f ;  /* 0x0000001f004c7802 */ /* 0x000fe40000000f00 */
[----:B------:R-:W-:Y:S02]  /*f100*/  MOV R65, 0xffffffff ;  /* 0xffffffff00417802 */ /* 0x000fe40000000f00 */
[----:B------:R-:W-:-:S02]  /*f110*/  MOV R64, 0xf130 ;  /* 0x0000f13000407802 */ /* 0x000fc40000000f00 */
[----:B------:R-:W-:Y:S05]  /*f120*/  CALL.REL.NOINC `($__internal_24_$__cuda_sm70_shflsync_down) ;  /* 0x00000ab000007944 */ /* 0x000fea0003c00000 */
[----:B-1----:R-:W-:Y:S01]  /*f130*/  MOV R71, R66 ;  /* 0x0000004200477202 */ /* 0x002fe20000000f00 */
[----:B------:R-:W-:Y:S01]  /*f140*/  HFMA2.MMA R66, -RZ, RZ, 0, 1.1920928955078125e-07 ;  /* 0x00000002ff427435 */ /* 0x000fe200000001ff */
[----:B------:R-:W-:-:S02]  /*f150*/  MOV R75, R67 ;  /* 0x00000043004b7202 */ /* 0x000fc40000000f00 */
[----:B------:R-:W-:Y:S02]  /*f160*/  MOV R76, 0x1f ;  /* 0x0000001f004c7802 */ /* 0x000fe40000000f00 */
[----:B------:R-:W-:Y:S02]  /*f170*/  MOV R65, 0xffffffff ;  /* 0xffffffff00417802 */ /* 0x000fe40000000f00 */
[----:B------:R-:W-:Y:S02]  /*f180*/  MOV R64, 0xf1a0 ;  /* 0x0000f1a000407802 */ /* 0x000fe40000000f00 */
[----:B------:R-:W-:Y:S05]  /*f190*/  CALL.REL.NOINC `($__internal_24_$__cuda_sm70_shflsync_down) ;  /* 0x00000a4000007944 */ /* 0x000fea0003c00000 */
[----:B-1----:R-:W-:Y:S05]  /*f1a0*/  BRA `(.L_x_1027) ;  /* 0xffff894000007947 */ /* 0x002fea000383ffff */
.L_x_930:
[----:B0-----:R-:W-:Y:S01]  /*f1b0*/  HFMA2.MMA R66, -RZ, RZ, 0, 2.384185791015625e-07 ;  /* 0x00000004ff427435 */ /* 0x001fe200000001ff */
[----:B------:R-:W-:Y:S02]  /*f1c0*/  MOV R75, R73 ;  /* 0x00000049004b7202 */ /* 0x000fe40000000f00 */
[----:B------:R-:W-:Y:S02]  /*f1d0*/  MOV R76, 0x1f ;  /* 0x0000001f004c7802 */ /* 0x000fe40000000f00 */
[----:B------:R-:W-:Y:S02]  /*f1e0*/  MOV R65, 0xffffffff ;  /* 0xffffffff00417802 */ /* 0x000fe40000000f00 */
[----:B------:R-:W-:-:S02]  /*f1f0*/  MOV R64, 0xf210 ;  /* 0x0000f21000407802 */ /* 0x000fc40000000f00 */
[----:B-1234-:R-:W-:Y:S05]  /*f200*/  CALL.REL.NOINC `($__internal_24_$__cuda_sm70_shflsync_down) ;  /* 0x000009d000007944 */ /* 0x01efea0003c00000 */
[----:B-1----:R-:W-:Y:S01]  /*f210*/  MOV R68, R66 ;  /* 0x0000004200447202 */ /* 0x002fe20000000f00 */
[----:B------:R-:W-:Y:S05]  /*f220*/  BRA `(.L_x_1028) ;  /* 0xffff89e000007947 */ /* 0x000fea000383ffff */
.L_x_931:
[----:B0-----:R-:W-:Y:S01]  /*f230*/  HFMA2.MMA R66, -RZ, RZ, 0, 2.384185791015625e-07 ;  /* 0x00000004ff427435 */ /* 0x001fe200000001ff */
[----:B------:R-:W-:-:S02]  /*f240*/  MOV R75, R74 ;  /* 0x0000004a004b7202 */ /* 0x000fc40000000f00 */
[----:B------:R-:W-:Y:S02]  /*f250*/  MOV R76, 0x1f ;  /* 0x0000001f004c7802 */ /* 0x000fe40000000f00 */
[----:B------:R-:W-:Y:S02]  /*f260*/  MOV R65, 0xffffffff ;  /* 0xffffffff00417802 */ /* 0x000fe40000000f00 */
[----:B------:R-:W-:Y:S02]  /*f270*/  MOV R64, 0xf290 ;  /* 0x0000f29000407802 */ /* 0x000fe40000000f00 */
[----:B-1234-:R-:W-:Y:S05]  /*f280*/  CALL.REL.NOINC `($__internal_24_$__cuda_sm70_shflsync_down) ;  /* 0x0000095000007944 */ /* 0x01efea0003c00000 */
[----:B-1----:R-:W-:Y:S01]  /*f290*/  MOV R70, R66 ;  /* 0x0000004200467202 */ /* 0x002fe20000000f00 */
[----:B------:R-:W-:Y:S01]  /*f2a0*/  HFMA2.MMA R66, -RZ, RZ, 0, 2.384185791015625e-07 ;  /* 0x00000004ff427435 */ /* 0x000fe200000001ff */
[----:B------:R-:W-:Y:S02]  /*f2b0*/  MOV R75, R69 ;  /* 0x00000045004b7202 */ /* 0x000fe40000000f00 */
[----:B------:R-:W-:Y:S02]  /*f2c0*/  MOV R76, 0x1f ;  /* 0x0000001f004c7802 */ /* 0x000fe40000000f00 */
[----:B------:R-:W-:-:S02]  /*f2d0*/  MOV R65, 0xffffffff ;  /* 0xffffffff00417802 */ /* 0x000fc40000000f00 */
[----:B------:R-:W-:Y:S02]  /*f2e0*/  MOV R64, 0xf300 ;  /* 0x0000f30000407802 */ /* 0x000fe40000000f00 */
[----:B------:R-:W-:Y:S05]  /*f2f0*/  CALL.REL.NOINC `($__internal_24_$__cuda_sm70_shflsync_down) ;  /* 0x000008e000007944 */ /* 0x000fea0003c00000 */
[----:B-1----:R-:W-:Y:S01]  /*f300*/  MOV R71, R66 ;  /* 0x0000004200477202 */ /* 0x002fe20000000f00 */
[----:B------:R-:W-:Y:S01]  /*f310*/  HFMA2.MMA R66, -RZ, RZ, 0, 2.384185791015625e-07 ;  /* 0x00000004ff427435 */ /* 0x000fe200000001ff */
[----:B------:R-:W-:Y:S02]  /*f320*/  MOV R75, R67 ;  /* 0x00000043004b7202 */ /* 0x000fe40000000f00 */
[----:B------:R-:W-:Y:S02]  /*f330*/  MOV R76, 0x1f ;  /* 0x0000001f004c7802 */ /* 0x000fe40000000f00 */
[----:B------:R-:W-:Y:S02]  /*f340*/  MOV R65, 0xffffffff ;  /* 0xffffffff00417802 */ /* 0x000fe40000000f00 */
[----:B------:R-:W-:Y:S02]  /*f350*/  MOV R64, 0xf370 ;  /* 0x0000f37000407802 */ /* 0x000fe40000000f00 */
[----:B------:R-:W-:Y:S05]  /*f360*/  CALL.REL.NOINC `($__internal_24_$__cuda_sm70_shflsync_down) ;  /* 0x0000087000007944 */ /* 0x000fea0003c00000 */
[----:B-1----:R-:W-:Y:S05]  /*f370*/  BRA `(.L_x_1029) ;  /* 0xffff88d000007947 */ /* 0x002fea000383ffff */
.L_x_934:
[----:B0-----:R-:W-:Y:S01]  /*f380*/  HFMA2.MMA R66, -RZ, RZ, 0, 4.76837158203125e-07 ;  /* 0x00000008ff427435 */ /* 0x001fe200000001ff */
[----:B------:R-:W-:Y:S02]  /*f390*/  MOV R75, R73 ;  /* 0x00000049004b7202 */ /* 0x000fe40000000f00 */
[----:B------:R-:W-:-:S02]  /*f3a0*/  MOV R76, 0x1f ;  /* 0x0000001f004c7802 */ /* 0x000fc40000000f00 */
[----:B------:R-:W-:Y:S02]  /*f3b0*/  MOV R65, 0xffffffff ;  /* 0xffffffff00417802 */ /* 0x000fe40000000f00 */
[----:B------:R-:W-:Y:S02]  /*f3c0*/  MOV R64, 0xf3e0 ;  /* 0x0000f3e000407802 */ /* 0x000fe40000000f00 */
[----:B-1234-:R-:W-:Y:S05]  /*f3d0*/  CALL.REL.NOINC `($__internal_24_$__cuda_sm70_shflsync_down) ;  /* 0x0000080000007944 */ /* 0x01efea0003c00000 */
[----:B-1----:R-:W-:Y:S01]  /*f3e0*/  MOV R68, R66 ;  /* 0x0000004200447202 */ /* 0x002fe20000000f00 */
[----:B------:R-:W-:Y:S01]  /*f3f0*/  HFMA2.MMA R66, -RZ, RZ, 0, 4.76837158203125e-07 ;  /* 0x00000008ff427435 */ /* 0x000fe200000001ff */
[----:B------:R-:W-:Y:S02]  /*f400*/  MOV R75, R74 ;  /* 0x0000004a004b7202 */ /* 0x000fe40000000f00 */
[----:B------:R-:W-:Y:S02]  /*f410*/  MOV R76, 0x1f ;  /* 0x0000001f004c7802 */ /* 0x000fe40000000f00 */
[----:B------:R-:W-:Y:S02]  /*f420*/  MOV R65, 0xffffffff ;  /* 0xffffffff00417802 */ /* 0x000fe40000000f00 */
[----:B------:R-:W-:-:S02]  /*f430*/  MOV R64, 0xf450 ;  /* 0x0000f45000407802 */ /* 0x000fc40000000f00 */
[----:B------:R-:W-:Y:S05]  /*f440*/  CALL.REL.NOINC `($__internal_24_$__cuda_sm70_shflsync_down) ;  /* 0x0000079000007944 */ /* 0x000fea0003c00000 */
[----:B-1----:R-:W-:Y:S01]  /*f450*/  MOV R70, R66 ;  /* 0x0000004200467202 */ /* 0x002fe20000000f00 */
[----:B------:R-:W-:Y:S01]  /*f460*/  HFMA2.MMA R66, -RZ, RZ, 0, 4.76837158203125e-07 ;  /* 0x00000008ff427435 */ /* 0x000fe200000001ff */
[----:B------:R-:W-:-:S02]  /*f470*/  MOV R75, R69 ;  /* 0x00000045004b7202 */ /* 0x000fc40000000f00 */
[----:B------:R-:W-:Y:S02]  /*f480*/  MOV R76, 0x1f ;  /* 0x0000001f004c7802 */ /* 0x000fe40000000f00 */
[----:B------:R-:W-:Y:S02]  /*f490*/  MOV R65, 0xffffffff ;  /* 0xffffffff00417802 */ /* 0x000fe40000000f00 */
[----:B------:R-:W-:Y:S02]  /*f4a0*/  MOV R64, 0xf4c0 ;  /* 0x0000f4c000407802 */ /* 0x000fe40000000f00 */
[----:B------:R-:W-:Y:S05]  /*f4b0*/  CALL.REL.NOINC `($__internal_24_$__cuda_sm70_shflsync_down) ;  /* 0x0000072000007944 */ /* 0x000fea0003c00000 */
[----:B-1----:R-:W-:Y:S01]  /*f4c0*/  MOV R71, R66 ;  /* 0x0000004200477202 */ /* 0x002fe20000000f00 */
[----:B------:R-:W-:Y:S01]  /*f4d0*/  HFMA2.MMA R66, -RZ, RZ, 0, 4.76837158203125e-07 ;  /* 0x00000008ff427435 */ /* 0x000fe200000001ff */
[----:B------:R-:W-:Y:S02]  /*f4e0*/  MOV R75, R67 ;  /* 0x00000043004b7202 */ /* 0x000fe40000000f00 */
[----:B------:R-:W-:Y:S02]  /*f4f0*/  MOV R76, 0x1f ;  /* 0x0000001f004c7802 */ /* 0x000fe40000000f00 */
[----:B------:R-:W-:-:S02]  /*f500*/  MOV R65, 0xffffffff ;  /* 0xffffffff00417802 */ /* 0x000fc40000000f00 */
[----:B------:R-:W-:Y:S02]  /*f510*/  MOV R64, 0xf530 ;  /* 0x0000f53000407802 */ /* 0x000fe40000000f00 */
[----:B------:R-:W-:Y:S05]  /*f520*/  CALL.REL.NOINC `($__internal_24_$__cuda_sm70_shflsync_down) ;  /* 0x000006b000007944 */ /* 0x000fea0003c00000 */
[----:B-1----:R-:W-:Y:S05]  /*f530*/  BRA `(.L_x_1030) ;  /* 0xffff886000007947 */ /* 0x002fea000383ffff */
.L_x_937:
[----:B0-----:R-:W-:Y:S01]  /*f540*/  HFMA2.MMA R66, -RZ, RZ, 0, 9.5367431640625e-07 ;  /* 0x00000010ff427435 */ /* 0x001fe200000001ff */
[----:B------:R-:W-:Y:S02]  /*f550*/  MOV R75, R73 ;  /* 0x00000049004b7202 */ /* 0x000fe40000000f00 */
[----:B------:R-:W-:Y:S02]  /*f560*/  MOV R76, 0x1f ;  /* 0x0000001f004c7802 */ /* 0x000fe40000000f00 */
[----:B------:R-:W-:Y:S02]  /*f570*/  MOV R65, 0xffffffff ;  /* 0xffffffff00417802 */ /* 0x000fe40000000f00 */
[----:B------:R-:W-:Y:S02]  /*f580*/  MOV R64, 0xf5a0 ;  /* 0x0000f5a000407802 */ /* 0x000fe40000000f00 */
[----:B-1234-:R-:W-:Y:S05]  /*f590*/  CALL.REL.NOINC `($__internal_24_$__cuda_sm70_shflsync_down) ;  /* 0x0000064000007944 */ /* 0x01efea0003c00000 */
[----:B-1----:R-:W-:Y:S01]  /*f5a0*/  MOV R68, R66 ;  /* 0x0000004200447202 */ /* 0x002fe20000000f00 */
[----:B------:R-:W-:Y:S05]  /*f5b0*/  BRA `(.L_x_1031) ;  /* 0xffff890000007947 */ /* 0x000fea000383ffff */
.L_x_938:
[----:B0-----:R-:W-:Y:S01]  /*f5c0*/  HFMA2.MMA R66, -RZ, RZ, 0, 9.5367431640625e-07 ;  /* 0x00000010ff427435 */ /* 0x001fe200000001ff */
[----:B------:R-:W-:Y:S02]  /*f5d0*/  MOV R75, R74 ;  /* 0x0000004a004b7202 */ /* 0x000fe40000000f00 */
[----:B------:R-:W-:-:S02]  /*f5e0*/  MOV R76, 0x1f ;  /* 0x0000001f004c7802 */ /* 0x000fc40000000f00 */
[----:B------:R-:W-:Y:S02]  /*f5f0*/  MOV R65, 0xffffffff ;  /* 0xffffffff00417802 */ /* 0x000fe40000000f00 */
[----:B------:R-:W-:Y:S02]  /*f600*/  MOV R64, 0xf620 ;  /* 0x0000f62000407802 */ /* 0x000fe40000000f00 */
[----:B-1234-:R-:W-:Y:S05]  /*f610*/  CALL.REL.NOINC `($__internal_24_$__cuda_sm70_shflsync_down) ;  /* 0x000005c000007944 */ /* 0x01efea0003c00000 */
[----:B-1----:R-:W-:Y:S01]  /*f620*/  MOV R70, R66 ;  /* 0x0000004200467202 */ /* 0x002fe20000000f00 */
[----:B------:R-:W-:Y:S01]  /*f630*/  HFMA2.MMA R66, -RZ, RZ, 0, 9.5367431640625e-07 ;  /* 0x00000010ff427435 */ /* 0x000fe200000001ff */
[----:B------:R-:W-:Y:S02]  /*f640*/  MOV R75, R69 ;  /* 0x00000045004b7202 */ /* 0x000fe40000000f00 */
[----:B------:R-:W-:Y:S02]  /*f650*/  MOV R76, 0x1f ;  /* 0x0000001f004c7802 */ /* 0x000fe40000000f00 */
[----:B------:R-:W-:Y:S02]  /*f660*/  MOV R65, 0xffffffff ;  /* 0xffffffff00417802 */ /* 0x000fe40000000f00 */
[----:B------:R-:W-:-:S02]  /*f670*/  MOV R64, 0xf690 ;  /* 0x0000f69000407802 */ /* 0x000fc40000000f00 */
[----:B------:R-:W-:Y:S05]  /*f680*/  CALL.REL.NOINC `($__internal_24_$__cuda_sm70_shflsync_down) ;  /* 0x0000055000007944 */ /* 0x000fea0003c00000 */
[----:B-1----:R-:W-:Y:S01]  /*f690*/  MOV R71, R66 ;  /* 0x0000004200477202 */ /* 0x002fe20000000f00 */
[----:B------:R-:W-:Y:S01]  /*f6a0*/  HFMA2.MMA R66, -RZ, RZ, 0, 9.5367431640625e-07 ;  /* 0x00000010ff427435 */ /* 0x000fe200000001ff */
[----:B------:R-:W-:-:S02]  /*f6b0*/  MOV R75, R67 ;  /* 0x00000043004b7202 */ /* 0x000fc40000000f00 */
[----:B------:R-:W-:Y:S02]  /*f6c0*/  MOV R76, 0x1f ;  /* 0x0000001f004c7802 */ /* 0x000fe40000000f00 */
[----:B------:R-:W-:Y:S02]  /*f6d0*/  MOV R65, 0xffffffff ;  /* 0xffffffff00417802 */ /* 0x000fe40000000f00 */
[----:B------:R-:W-:Y:S02]  /*f6e0*/  MOV R64, 0xf700 ;  /* 0x0000f70000407802 */ /* 0x000fe40000000f00 */
[----:B------:R-:W-:Y:S05]  /*f6f0*/  CALL.REL.NOINC `($__internal_24_$__cuda_sm70_shflsync_down) ;  /* 0x000004e000007944 */ /* 0x000fea0003c00000 */
[----:B-1----:R-:W-:Y:S05]  /*f700*/  BRA `(.L_x_1032) ;  /* 0xffff87f000007947 */ /* 0x002fea000383ffff */
.L_x_941:
[----:B0-----:R-:W-:Y:S01]  /*f710*/  HFMA2.MMA R66, -RZ, RZ, 0, 0 ;  /* 0x00000000ff427435 */ /* 0x001fe200000001ff */
[----:B------:R-:W-:Y:S02]  /*f720*/  MOV R64, R73 ;  /* 0x0000004900407202 */ /* 0x000fe40000000f00 */
[----:B------:R-:W-:-:S03]  /*f730*/  MOV R65, 0xf750 ;  /* 0x0000f75000417802 */ /* 0x000fc60000000f00 */
[----:B-1234-:R-:W-:Y:S05]  /*f740*/  CALL.REL.NOINC `($__internal_25_$__cuda_sm70_shflsync_idx_p) ;  /* 0x000004d000007944 */ /* 0x01efea0003c00000 */
        /* <DEDUP_REMOVED lines=15> */
[----:B------:R-:W-:Y:S02]  /*f840*/  MOV R72, R68 ;  /* 0x0000004400487202 */ /* 0x000fe40000000f00 */
[----:B-1----:R-:W-:Y:S01]  /*f850*/  MOV R68, R66 ;  /* 0x0000004200447202 */ /* 0x002fe20000000f00 */
[----:B------:R-:W-:Y:S01]  /*f860*/  HFMA2.MMA R66, -RZ, RZ, 0, 5.9604644775390625e-08 ;  /* 0x00000001ff427435 */ /* 0x000fe200000001ff */
[----:B------:R-:W-:Y:S02]  /*f870*/  MOV R75, R73 ;  /* 0x00000049004b7202 */ /* 0x000fe40000000f00 */
[----:B------:R-:W-:-:S02]  /*f880*/  MOV R76, 0x1f ;  /* 0x0000001f004c7802 */ /* 0x000fc40000000f00 */
[----:B------:R-:W-:Y:S02]  /*f890*/  MOV R65, 0xffffffff ;  /* 0xffffffff00417802 */ /* 0x000fe40000000f00 */
[----:B------:R-:W-:Y:S02]  /*f8a0*/  MOV R64, 0xf8c0 ;  /* 0x0000f8c000407802 */ /* 0x000fe40000000f00 */
[----:B0-2---:R-:W-:Y:S05]  /*f8b0*/  CALL.REL.NOINC `($__internal_24_$__cuda_sm70_shflsync_down) ;  /* 0x0000032000007944 */ /* 0x005fea0003c00000 */
[----:B-1----:R-:W-:Y:S01]  /*f8c0*/  MOV R73, R66 ;  /* 0x0000004200497202 */ /* 0x002fe20000000f00 */
[----:B------:R-:W-:Y:S01]  /*f8d0*/  HFMA2.MMA R66, -RZ, RZ, 0, 5.9604644775390625e-08 ;  /* 0x00000001ff427435 */ /* 0x000fe200000001ff */
[----:B------:R-:W-:Y:S02]  /*f8e0*/  MOV R75, R74 ;  /* 0x0000004a004b7202 */ /* 0x000fe40000000f00 */
[----:B------:R-:W-:Y:S02]  /*f8f0*/  MOV R76, 0x1f ;  /* 0x0000001f004c7802 */ /* 0x000fe40000000f00 */
[----:B------:R-:W-:Y:S02]  /*f900*/  MOV R65, 0xffffffff ;  /* 0xffffffff00417802 */ /* 0x000fe40000000f00 */
[----:B------:R-:W-:-:S02]  /*f910*/  MOV R64, 0xf930 ;  /* 0x0000f93000407802 */ /* 0x000fc40000000f00 */
[----:B------:R-:W-:Y:S05]  /*f920*/  CALL.REL.NOINC `($__internal_24_$__cuda_sm70_shflsync_down) ;  /* 0x000002b000007944 */ /* 0x000fea0003c00000 */
        /* <DEDUP_REMOVED lines=14> */
[----:B-1----:R-:W-:Y:S01]  /*fa10*/  MOV R76, R66 ;  /* 0x00000042004c7202 */ /* 0x002fe20000000f00 */
[----:B------:R-:W-:Y:S01]  /*fa20*/  FMUL.FTZ R66, R62, R70 ;  /* 0x000000463e427220 */ /* 0x000fe20000410000 */
[----:B------:R-:W-:Y:S01]  /*fa30*/  MOV R64, R60 ;  /* 0x0000003c00407202 */ /* 0x000fe20000000f00 */
[CC--:B------:R-:W-:Y:S01]  /*fa40*/  FMUL.FTZ R78, R60.reuse, R71.reuse ;  /* 0x000000473c4e7220 */ /* 0x0c0fe20000410000 */
[----:B------:R-:W-:Y:S01]  /*fa50*/  MOV R65, 0xfad0 ;  /* 0x0000fad000417802 */ /* 0x000fe20000000f00 */
[-C--:B------:R-:W-:Y:S02]  /*fa60*/  FMUL.FTZ R67, R60, R70.reuse ;  /* 0x000000463c437220 */ /* 0x080fe40000410000 */
[-C--:B------:R-:W-:Y:S02]  /*fa70*/  FMUL.FTZ R77, R63, R70.reuse ;  /* 0x000000463f4d7220 */ /* 0x080fe40000410000 */
[----:B------:R-:W-:Y:S02]  /*fa80*/  FMUL.FTZ R60, R61, R70 ;  /* 0x000000463d3c7220 */ /* 0x000fe40000410000 */
[-C--:B------:R-:W-:Y:S01]  /*fa90*/  FFMA.FTZ R70, R63, R71.reuse, R66 ;  /* 0x000000473f467223 */ /* 0x080fe20000010042 */
[----:B------:R-:W-:Y:S01]  /*faa0*/  HFMA2.MMA R66, -RZ, RZ, 0, 0 ;  /* 0x00000000ff427435 */ /* 0x000fe200000001ff */
[----:B------:R-:W-:-:S05]  /*fab0*/  FFMA.FTZ R77, R62, R71, -R77 ;  /* 0x000000473e4d7223 */ /* 0x000fca000001084d */
[----:B------:R-:W-:Y:S05]  /*fac0*/  CALL.REL.NOINC `($__internal_25_$__cuda_sm70_shflsync_idx_p) ;  /* 0x0000015000007944 */ /* 0x000fea0003c00000 */
        /* <DEDUP_REMOVED lines=17> */
        .weak           $__internal_24_$__cuda_sm70_shflsync_down
        .type           $__internal_24_$__cuda_sm70_shflsync_down,@function
        .size           $__internal_24_$__cuda_sm70_shflsync_down,($__internal_25_$__cuda_sm70_shflsync_idx_p - $__internal_24_$__cuda_sm70_shflsync_down)
$__internal_24_$__cuda_sm70_shflsync_down:
[----:B------:R-:W-:Y:S04]  /*fbe0*/  WARPSYNC R65 ;  /* 0x0000004100007348 */ /* 0x000fe80003800000 */
[----:B------:R0:W1:Y:S02]  /*fbf0*/  SHFL.DOWN PT, R66, R75, R66, R76 ;  /* 0x080000424b427389 */ /* 0x00006400000e004c */
[----:B0-----:R-:W-:-:S06]  /*fc00*/  HFMA2.MMA R65, -RZ, RZ, 0, 0 ;  /* 0x00000000ff417435 */ /* 0x001fcc00000001ff */
[----:B------:R-:W-:Y:S05]  /*fc10*/  RET.REL.NODEC R64 `(_Z25selective_scan_bwd_kernelI32Selective_Scan_bwd_kernel_traitsILi128ELi16ELb0ELb1ELb0ELb0ELb0EN3c104HalfENS1_7complexIfEEEEv12SSMParamsBwd) ;  /* 0xffff03e040007950 */ /* 0x000fea0003c3ffff */
        .weak           $__internal_25_$__cuda_sm70_shflsync_idx_p
        .type           $__internal_25_$__cuda_sm70_shflsync_idx_p,@function
        .size           $__internal_25_$__cuda_sm70_shflsync_idx_p,($__internal_26_$__cuda_sm70_shflsync_up - $__internal_25_$__cuda_sm70_shflsync_idx_p)
$__internal_25_$__cuda_sm70_shflsync_idx_p:
        /* <DEDUP_REMOVED lines=8> */
[----:B------:R-:W-:Y:S05]  /*fca0*/  RET.REL.NODEC R64 `(_Z25selective_scan_bwd_kernelI32Selective_Scan_bwd_kernel_traitsILi128ELi16ELb0ELb1ELb0ELb0ELb0EN3c104HalfENS1_7complexIfEEEEv12SSMParamsBwd) ;  /* 0xffff035040007950 */ /* 0x000fea0003c3ffff */
        .weak           $__internal_26_$__cuda_sm70_shflsync_up
        .type           $__internal_26_$__cuda_sm70_shflsync_up,@function
        .size           $__internal_26_$__cuda_sm70_shflsync_up,(.L_x_14458 - $__internal_26_$__cuda_sm70_shflsync_up)
$__internal_26_$__cuda_sm70_shflsync_up:
[----:B------:R-:W-:Y:S04]  /*fcb0*/  WARPSYNC R75 ;  /* 0x0000004b00007348 */ /* 0x000fe80003800000 */
[----:B------:R0:W1:Y:S02]  /*fcc0*/  SHFL.UP PT, R66, R65, R66, R214 ;  /* 0x0400004241427389 */ /* 0x00006400000e00d6 */
[----:B0-----:R-:W-:-:S04]  /*fcd0*/  MOV R65, 0x0 ;  /* 0x0000000000417802 */ /* 0x001fc80000000f00 */
[----:B------:R-:W-:Y:S05]  /*fce0*/  RET.REL.NODEC R64 `(_Z25selective_scan_bwd_kernelI32Selective_Scan_bwd_kernel_traitsILi128ELi16ELb0ELb1ELb0ELb0ELb0EN3c104HalfENS1_7complexIfEEEEv12SSMParamsBwd) ;  /* 0xffff031040007950 */ /* 0x000fea0003c3ffff */
.L_x_1034:
        /* <DEDUP_REMOVED lines=9> */
.L_x_14458:


//--------------------- .text._Z25selective_scan_bwd_kernelI32Selective_Scan_bwd_kernel_traitsILi128ELi16ELb0ELb1ELb0ELb0ELb1EN3c104HalfENS1_7complexIfEEEEv12SSMParamsBwd --------------------------
	.section	.text._Z25selective_scan_bwd_kernelI32Selective_Scan_bwd_kernel_traitsILi128ELi16ELb0ELb1ELb0ELb0ELb1EN3c104HalfENS1_7complexIfEEEEv12SSMParamsBwd,"ax",@progbits
	.sectioninfo	@"SHI_REGISTERS=255"
	.align	128
        .global         _Z25selective_scan_bwd_kernelI32Selective_Scan_bwd_kernel_traitsILi128ELi16ELb0ELb1ELb0ELb0ELb1EN3c104HalfENS1_7complexIfEEEEv12SSMParamsBwd
        .type           _Z25selective_scan_bwd_kernelI32Selective_Scan_bwd_kernel_traitsILi128ELi16ELb0ELb1ELb0ELb0ELb1EN3c104HalfENS1_7complexIfEEEEv12SSMParamsBwd,@function
        .size           _Z25selective_scan_bwd_kernelI32Selective_Scan_bwd_kernel_traitsILi128ELi16ELb0ELb1ELb0ELb0ELb1EN3c104HalfENS1_7complexIfEEEEv12SSMParamsBwd,(.L_x_14461 - _Z25selective_scan_bwd_kernelI32Selective_Scan_bwd_kernel_traitsILi128ELi16ELb0ELb1ELb0ELb0ELb1EN3c104HalfENS1_7complexIfEEEEv12SSMParamsBwd)
        .other          _Z25selective_scan_bwd_kernelI32Selective_Scan_bwd_kernel_traitsILi128ELi16ELb0ELb1ELb0ELb0ELb1EN3c104HalfENS1_7complexIfEEEEv12SSMParamsBwd,@"STO_CUDA_ENTRY STV_DEFAULT"
_Z25selective_scan_bwd_kernelI32Selective_Scan_bwd_kernel_traitsILi128ELi16ELb0ELb1ELb0ELb0ELb1EN3c104HalfENS1_7complexIfEEEEv12SSMParamsBwd:
.text._Z25selective_scan_bwd_kernelI32Selective_Scan_bwd_kernel_traitsILi128ELi16ELb0ELb1ELb0ELb0ELb1EN3c104HalfENS1_7complexIfEEEEv12SSMParamsBwd:
        /* <DEDUP_REMOVED lines=167> */
.L_x_1147:
        /* <DEDUP_REMOVED lines=218> */
[----:B0-----:R-:W-:Y:S02]  /*1810*/  LEA R2, P0, R120, UR20, 0x1 ;  /* 0x0000001478027c11 */ /* 0x001fe4000f8008ff */
[-C--:B------:R-:W-:Y:S02]  /*1820*/  ISETP.GE.AND P4, PT, R0, R53.reuse, PT ;  /* 0x000000350000720c */ /* 0x080fe40003f86270 */
[----:B------:R-:W-:Y:S02]  /*1830*/  LEA.HI.X R3, R120, UR21, R124, 0x1, P0 ;  /* 0x0000001578037c11 */ /* 0x000fe400080f0c7c */
        /* <DEDUP_REMOVED lines=23> */
[----:B------:R0:W-:Y:S04]  /*19b0*/  STS.U16 [R245+0x1c0], R38 ;  /* 0x0001c026f5007388 */ /* 0x0001e80000000400 */
[----:B------:R-:W-:Y:S04]  /*19c0*/  STS.U16 [R244+0x200], R15 ;  /* 0x0002000ff4007388 */ /* 0x000fe80000000400 */
[----:B------:R1:W-:Y:S04]  /*19d0*/  STS.U16 [R243+0x240], R40 ;  /* 0x00024028f3007388 */ /* 0x0003e80000000400 */
        /* <DEDUP_REMOVED lines=25> */
[----:B-1----:R-:W-:Y:S02]  /*1b70*/  PRMT R40, RZ, 0x7610, R40 ;  /* 0x00007610ff287816 */ /* 0x002fe40000000028 */
[----:B--2---:R-:W-:Y:S01]  /*1b80*/  PRMT R44, RZ, 0x7610, R44 ;  /* 0x00007610ff2c7816 */ /* 0x004fe2000000002c */
        /* <DEDUP_REMOVED lines=73> */
[----:B------:R-:W-:-:S04]  /*2020*/  @!P0 LEA R42, P1, R43, c[0x0][0x268], 0x1 ;  /* 0x00009a002b2a8a11 */ /* 0x000fc800078208ff */
[----:B------:R-:W-:Y:S02]  /*2030*/  @!P0 LEA.HI.X R43, R43, c[0x0][0x26c], R58, 0x1, P1 ;  /* 0x00009b002b2b8a11 */ /* 0x000fe400008f0c3a */
[----:B------:R-:W-:Y:S01]  /*2040*/  ISETP.GE.AND P1, PT, R32, R53, PT ;  /* 0x000000352000720c */ /* 0x000fe20003f26270 */
        /* <DEDUP_REMOVED lines=16> */
[----:B------:R-:W-:Y:S01]  /*2150*/  PRMT R84, RZ, 0x7610, R84 ;  /* 0x00007610ff547816 */ /* 0x000fe20000000054 */
[----:B------:R-:W-:Y:S01]  /*2160*/  STL [R1+0x4], R128 ;  /* 0x0000048001007387 */ /* 0x000fe20000100800 */
[----:B------:R-:W-:Y:S01]  /*2170*/  LEA.HI.X R3, R61, R3, R62, 0x1, P4 ;  /* 0x000000033d037211 */ /* 0x000fe200020f0c3e */
[----:B------:R-:W-:Y:S01]  /*2180*/  ULDC.64 UR8, c[0x0][0x2e8] ;  /* 0x0000ba0000087ab9 */ /* 0x000fe20000000a00 */
[----:B------:R-:W-:Y:S02]  /*2190*/  PRMT R61, RZ, 0x7610, R61 ;  /* 0x00007610ff3d7816 */ /* 0x000fe4000000003d */
[----:B------:R-:W-:Y:S02]  /*21a0*/  @!P0 LEA R4, P3, R56, c[0x0][0x258], 0x1 ;  /* 0x0000960038048a11 */ /* 0x000fe400078608ff */
[----:B------:R-:W-:Y:S02]  /*21b0*/  ISETP.GE.AND P2, PT, R6, R53, PT ;  /* 0x000000350600720c */ /* 0x000fe40003f46270 */
[----:B------:R-:W-:-:S02]  /*21c0*/  @!P0 LEA.HI.X R5, R56, c[0x0][0x25c], R5, 0x1, P3 ;  /* 0x0000970038058a11 */ /* 0x000fc400018f0c05 */
[-C--:B------:R-:W-:Y:S02]  /*21d0*/  ISETP.GE.AND P3, PT, R30, R53.reuse, PT ;  /* 0x000000351e00720c */ /* 0x080fe40003f66270 */
[-C--:B------:R-:W-:Y:S02]  /*21e0*/  ISETP.GE.AND P4, PT, R0, R53.reuse, PT ;  /* 0x000000350000720c */ /* 0x080fe40003f86270 */
[-C--:B------:R-:W-:Y:S02]  /*21f0*/  ISETP.GE.AND P5, PT, R8, R53.reuse, PT ;  /* 0x000000350800720c */ /* 0x080fe40003fa6270 */
[----:B------:R-:W-:Y:S02]  /*2200*/  ISETP.GE.AND P6, PT, R10, R53, PT ;  /* 0x000000350a00720c */ /* 0x000fe40003fc6270 */
        /* <DEDUP_REMOVED lines=38> */
[----:B-1----:R-:W-:-:S04]  /*2470*/  PRMT R52, RZ, 0x7610, R52 ;  /* 0x00007610ff347816 */ /* 0x002fc80000000034 */
[----:B------:R-:W3:Y:S01]  /*2480*/  @!P1 LDG.E.U16 R51, [R34.64+-0xf80] ;  /* 0xfff0802022339981 */ /* 0x000ee2000c1e1500 */
[-C--:B------:R-:W-:Y:S02]  /*2490*/  ISETP.GE.AND P1, PT, R12, R53.reuse, PT ;  /* 0x000000350c00720c */ /* 0x080fe40003f26270 */
[----:B--2---:R-:W-:Y:S01]  /*24a0*/  PRMT R54, RZ, 0x7610, R54 ;  /* 0x00007610ff367816 */ /* 0x004fe20000000036 */
[----:B------:R-:W2:Y:S10]  /*24b0*/  @!P6 LDG.E.U16 R59, [R34.64+-0xe80] ;  /* 0xfff18020223be981 */ /* 0x000eb4000c1e1500 */
[----:B------:R-:W4:Y:S01]  /*24c0*/  @!P1 LDG.E.U16 R52, [R34.64+-0xe40] ;  /* 0xfff1c02022349981 */ /* 0x000f22000c1e1500 */
[----:B------:R-:W-:-:S02]  /*24d0*/  ISETP.GE.AND P1, PT, R14, R53, PT ;  /* 0x000000350e00720c */ /* 0x000fc40003f26270 */
[----:B------:R-:W-:Y:S02]  /*24e0*/  PRMT R55, RZ, 0x7610, R55 ;  /* 0x00007610ff377816 */ /* 0x000fe40000000037 */
[----:B------:R-:W-:Y:S02]  /*24f0*/  PRMT R44, RZ, 0x7610, R44 ;  /* 0x00007610ff2c7816 */ /* 0x000fe4000000002c */
[----:B------:R-:W-:Y:S02]  /*2500*/  PRMT R48, RZ, 0x7610, R48 ;  /* 0x00007610ff307816 */ /* 0x000fe40000000030 */
[----:B------:R-:W-:Y:S01]  /*2510*/  PRMT R46, RZ, 0x7610, R46 ;  /* 0x00007610ff2e7816 */ /* 0x000fe2000000002e */
[----:B------:R-:W5:Y:S04]  /*2520*/  @!P2 LDG.E.U16 R55, [R34.64+-0xf00] ;  /* 0xfff100202237a981 */ /* 0x000f68000c1e1500 */
[----:B------:R-:W2:Y:S01]  /*2530*/  @!P1 LDG.E.U16 R61, [R34.64+-0xe00] ;  /* 0xfff20020223d9981 */ /* 0x000ea2000c1e1500 */
[----:B------:R-:W-:-:S02]  /*2540*/  ISETP.GE.AND P1, PT, R16, R53, PT ;  /* 0x000000351000720c */ /* 0x000fc40003f26270 */
[----:B------:R-:W-:Y:S01]  /*2550*/  PRMT R50, RZ, 0x7610, R50 ;  /* 0x00007610ff327816 */ /* 0x000fe20000000032 */
[----:B------:R-:W2:Y:S01]  /*2560*/  @!P3 LDG.E.U16 R44, [R34.64+-0xfc0] ;  /* 0xfff04020222cb981 */ /* 0x000ea2000c1e1500 */
[-C--:B------:R-:W-:Y:S02]  /*2570*/  ISETP.GE.AND P2, PT, R20, R53.reuse, PT ;  /* 0x000000351400720c */ /* 0x080fe40003f46270 */
[-C--:B------:R-:W-:Y:S01]  /*2580*/  ISETP.GE.AND P3, PT, R22, R53.reuse, PT ;  /* 0x000000351600720c */ /* 0x080fe20003f66270 */
[----:B------:R-:W2:Y:S01]  /*2590*/  @!P4 LDG.E.U16 R48, [R34.64+-0xf40] ;  /* 0xfff0c0202230c981 */ /* 0x000ea2000c1e1500 */
[----:B------:R-:W-:-:S03]  /*25a0*/  ISETP.GE.AND P4, PT, R24, R53, PT ;  /* 0x000000351800720c */ /* 0x000fc60003f86270 */
[----:B------:R0:W2:Y:S04]  /*25b0*/  @!P0 LDG.E.U16 R46, [R42.64] ;  /* 0x000000202a2e8981 */ /* 0x0000a8000c1e1500 */
[----:B------:R-:W3:Y:S01]  /*25c0*/  @!P1 LDG.E.U16 R54, [R34.64+-0xdc0] ;  /* 0xfff2402022369981 */ /* 0x000ee2000c1e1500 */
[----:B------:R-:W-:-:S03]  /*25d0*/  ISETP.GE.AND P1, PT, R18, R53, PT ;  /* 0x000000351200720c */ /* 0x000fc60003f26270 */
[----:B------:R-:W3:Y:S01]  /*25e0*/  @!P5 LDG.E.U16 R50, [R34.64+-0xec0] ;  /* 0xfff140202232d981 */ /* 0x000ee2000c1e1500 */
[-C--:B------:R-:W-:Y:S02]  /*25f0*/  ISETP.GE.AND P5, PT, R26, R53.reuse, PT ;  /* 0x000000351a00720c */ /* 0x080fe40003fa6270 */
[----:B------:R-:W-:Y:S01]  /*2600*/  ISETP.GE.AND P6, PT, R28, R53, PT ;  /* 0x000000351c00720c */ /* 0x000fe20003fc6270 */
[----:B------:R-:W4:Y:S01]  /*2610*/  @!P3 LDG.E.U16 R63, [R34.64+-0xd00] ;  /* 0xfff30020223fb981 */ /* 0x000f22000c1e1500 */
[----:B0-----:R-:W-:Y:S02]  /*2620*/  PRMT R43, RZ, 0x7610, R43 ;  /* 0x00007610ff2b7816 */ /* 0x001fe4000000002b */
[----:B------:R-:W-:Y:S01]  /*2630*/  PRMT R42, RZ, 0x7610, R42 ;  /* 0x00007610ff2a7816 */ /* 0x000fe2000000002a */
        /* <DEDUP_REMOVED lines=9> */
[----:B------:R-:W-:Y:S01]  /*26d0*/  PRMT R76, RZ, 0x7610, R76 ;  /* 0x00007610ff4c7816 */ /* 0x000fe2000000004c */
[----:B--2---:R-:W-:Y:S04]  /*26e0*/  STS.U16 [R128], R46 ;  /* 0x0000002e80007388 */ /* 0x004fe80000000400 */
[----:B------:R0:W-:Y:S04]  /*26f0*/  STS.U16 [R126+0x40], R44 ;  /* 0x0000402c7e007388 */ /* 0x0001e80000000400 */
[----:B---3--:R-:W-:Y:S04]  /*2700*/  STS.U16 [R252+0x80], R51 ;  /* 0x00008033fc007388 */ /* 0x008fe80000000400 */
[----:B------:R-:W-:Y:S04]  /*2710*/  STS.U16 [R251+0xc0], R48 ;  /* 0x0000c030fb007388 */ /* 0x000fe80000000400 */
[----:B-----5:R-:W-:Y:S04]  /*2720*/  STS.U16 [R250+0x100], R55 ;  /* 0x00010037fa007388 */ /* 0x020fe80000000400 */
[----:B------:R-:W-:Y:S04]  /*2730*/  STS.U16 [R249+0x140], R50 ;  /* 0x00014032f9007388 */ /* 0x000fe80000000400 */
        /* <DEDUP_REMOVED lines=11> */
[----:B------:R-:W2:Y:S04]  /*27f0*/  LDS.U16 R34, [R119] ;  /* 0x0000000077227984 */ /* 0x000ea80000000400 */
[----:B------:R-:W3:Y:S04]  /*2800*/  LDS.U16 R35, [R119+0x2] ;  /* 0x0000020077237984 */ /* 0x000ee80000000400 */
[----:B------:R-:W-:Y:S04]  /*2810*/  LDS.U16 R46, [R119+0x4] ;  /* 0x00000400772e7984 */ /* 0x000fe80000000400 */
[----:B------:R-:W4:Y:S04]  /*2820*/  LDS.U16 R48, [R119+0x6] ;  /* 0x0000060077307984 */ /* 0x000f280000000400 */
[----:B------:R-:W-:Y:S04]  /*2830*/  LDS.U16 R50, [R119+0x8] ;  /* 0x0000080077327984 */ /* 0x000fe80000000400 */
[----:B------:R-:W-:Y:S04]  /*2840*/  LDS.U16 R51, [R119+0xa] ;  /* 0x00000a0077337984 */ /* 0x000fe80000000400 */
[----:B------:R-:W-:Y:S04]  /*2850*/  LDS.U16 R52, [R119+0xc] ;  /* 0x00000c0077347984 */ /* 0x000fe80000000400 */
[----:B------:R-:W2:Y:S04]  /*2860*/  LDS.U16 R54, [R119+0xe] ;  /* 0x00000e0077367984 */ /* 0x000ea80000000400 */
[----:B------:R-:W2:Y:S04]  /*2870*/  LDS.U16 R55, [R119+0x10] ;  /* 0x0000100077377984 */ /* 0x000ea80000000400 */
[----:B------:R-:W-:Y:S04]  /*2880*/  LDS.U16 R56, [R119+0x12] ;  /* 0x0000120077387984 */ /* 0x000fe80000000400 */
[----:B------:R-:W-:Y:S04]  /*2890*/  LDS.U16 R58, [R119+0x14] ;  /* 0x00001400773a7984 */ /* 0x000fe80000000400 */
[----:B------:R-:W2:Y:S04]  /*28a0*/  LDS.U16 R59, [R119+0x16] ;  /* 0x00001600773b7984 */ /* 0x000ea80000000400 */
[----:B------:R-:W-:Y:S04]  /*28b0*/  LDS.U16 R61, [R119+0x18] ;  /* 0x00001800773d7984 */ /* 0x000fe80000000400 */
[----:B------:R-:W2:Y:S04]  /*28c0*/  LDS.U16 R62, [R119+0x1a] ;  /* 0x00001a00773e7984 */ /* 0x000ea80000000400 */
[----:B------:R-:W-:Y:S04]  /*28d0*/  LDS.U16 R63, [R119+0x1c] ;  /* 0x00001c00773f7984 */ /* 0x000fe80000000400 */
[----:B------:R-:W2:Y:S04]  /*28e0*/  LDS.U16 R66, [R119+0x1e] ;  /* 0x00001e0077427984 */ /* 0x000ea80000000400 */
[----:B------:R-:W-:Y:S01]  /*28f0*/  BAR.SYNC.DEFER_BLOCKING 0x0 ;  /* 0x0000000000007b1d */ /* 0x000fe20000010000 */
[----:B0-----:R-:W-:-:S02]  /*2900*/  PRMT R44, RZ, 0x7610, R44 ;  /* 0x00007610ff2c7816 */ /* 0x001fc4000000002c */
[----:B-1----:R-:W-:-:S04]  /*2910*/  PRMT R69, RZ, 0x7610, R69 ;  /* 0x00007610ff457816 */ /* 0x002fc80000000045 */
        /* <DEDUP_REMOVED lines=27> */
[----:B--2---:R-:W-:Y:S02]  /*2ad0*/  HADD2.F32 R42, -RZ, R34.H0_H0 ;  /* 0x20000022ff2a7230 */ /* 0x004fe40000004100 */
[----:B---3--:R-:W-:Y:S02]  /*2ae0*/  HADD2.F32 R43, -RZ, R35.H0_H0 ;  /* 0x20000023ff2b7230 */ /* 0x008fe40000004100 */
[----:B----4-:R-:W-:Y:S01]  /*2af0*/  HADD2.F32 R48, -RZ, R48.H0_H0 ;  /* 0x20000030ff307230 */ /* 0x010fe20000004100 */
[----:B------:R-:W-:Y:S01]  /*2b00*/  FMUL.FTZ R34, R42, -1.4426950216293334961 ;  /* 0xbfb8aa3b2a227820 */ /* 0x000fe20000410000 */
[----:B------:R-:W-:Y:S01]  /*2b10*/  HADD2.F32 R46, -RZ, R46.H0_H0 ;  /* 0x2000002eff2e7230 */ /* 0x000fe20000004100 */
[----:B------:R-:W-:Y:S01]  /*2b20*/  FMUL.FTZ R35, R43, -1.4426950216293334961 ;  /* 0xbfb8aa3b2b237820 */ /* 0x000fe20000410000 */
[----:B------:R-:W-:Y:S01]  /*2b30*/  HADD2.F32 R54, -RZ, R54.H0_H0 ;  /* 0x20000036ff367230 */ /* 0x000fe20000004100 */
[----:B-1----:R-:W-:Y:S01]  /*2b40*/  FMUL.FTZ R2, R48, -1.4426950216293334961 ;  /* 0xbfb8aa3b30027820 */ /* 0x002fe20000410000 */
[----:B------:R-:W-:Y:S01]  /*2b50*/  HADD2.F32 R55, -RZ, R55.H0_H0 ;  /* 0x20000037ff377230 */ /* 0x000fe20000004100 */
[----:B------:R-:W0:Y:S01]  /*2b60*/  MUFU.EX2 R34, R34 ;  /* 0x0000002200227308 */ /* 0x000e220000000800 */
[----:B------:R-:W-:Y:S01]  /*2b70*/  FMUL.FTZ R75, R46, -1.4426950216293334961 ;  /* 0xbfb8aa3b2e4b7820 */ /* 0x000fe20000410000 */
[----:B------:R-:W-:-:S02]  /*2b80*/  HADD2.F32 R59, -RZ, R59.H0_H0 ;  /* 0x2000003bff3b7230 */ /* 0x000fc40000004100 */
[----:B------:R-:W-:-:S04]  /*2b90*/  HADD2.F32 R62, -RZ, R62.H0_H0 ;  /* 0x2000003eff3e7230 */ /* 0x000fc80000004100 */
[----:B------:R-:W1:Y:S01]  /*2ba0*/  MUFU.EX2 R35, R35 ;  /* 0x0000002300237308 */ /* 0x000e620000000800 */
[----:B------:R-:W-:-:S07]  /*2bb0*/  HADD2.F32 R66, -RZ, R66.H0_H0 ;  /* 0x20000042ff427230 */ /* 0x000fce0000004100 */
[----:B------:R2:W3:Y:S08]  /*2bc0*/  MUFU.EX2 R3, R2 ;  /* 0x0000000200037308 */ /* 0x0004f00000000800 */
[----:B------:R4:W-:Y:S01]  /*2bd0*/  MUFU.EX2 R86, R75 ;  /* 0x0000004b00567308 */ /* 0x0009e20000000800 */
[----:B--2---:R-:W-:Y:S02]  /*2be0*/  FMUL.FTZ R2, R54, -1.4426950216293334961 ;  /* 0xbfb8aa3b36027820 */ /* 0x004fe40000410000 */
[----:B----4-:R-:W-:-:S05]  /*2bf0*/  FMUL.FTZ R75, R55, -1.4426950216293334961 ;  /* 0xbfb8aa3b374b7820 */ /* 0x010fca0000410000 */
[----:B------:R2:W-:Y:S08]  /*2c00*/  MUFU.EX2 R90, R2 ;  /* 0x00000002005a7308 */ /* 0x0005f00000000800 */
[----:B------:R4:W-:Y:S01]  /*2c10*/  MUFU.EX2 R91, R75 ;  /* 0x0000004b005b7308 */ /* 0x0009e20000000800 */
[----:B--2---:R-:W-:Y:S02]  /*2c20*/  FMUL.FTZ R2, R59, -1.4426950216293334961 ;  /* 0xbfb8aa3b3b027820 */ /* 0x004fe40000410000 */
[----:B----4-:R-:W-:-:S05]  /*2c30*/  FMUL.FTZ R75, R62, -1.4426950216293334961 ;  /* 0xbfb8aa3b3e4b7820 */ /* 0x010fca0000410000 */
[----:B------:R2:W-:Y:S08]  /*2c40*/  MUFU.EX2 R94, R2 ;  /* 0x00000002005e7308 */ /* 0x0005f00000000800 */
[----:B------:R0:W-:Y:S01]  /*2c50*/  MUFU.EX2 R97, R75 ;  /* 0x0000004b00617308 */ /* 0x0001e20000000800 */
[----:B--2---:R-:W-:Y:S02]  /*2c60*/  FMUL.FTZ R2, R66, -1.4426950216293334961 ;  /* 0xbfb8aa3b42027820 */ /* 0x004fe40000410000 */
[----:B0-----:R-:W-:-:S05]  /*2c70*/  FADD.FTZ R75, R34, 1 ;  /* 0x3f800000224b7421 */ /* 0x001fca0000010000 */
[----:B------:R1:W-:Y:S02]  /*2c80*/  MUFU.EX2 R101, R2 ;  /* 0x0000000200657308 */ /* 0x0003e40000000800 */
[----:B-1----:R-:W-:-:S06]  /*2c90*/  FADD.FTZ R2, R35, 1 ;  /* 0x3f80000023027421 */ /* 0x002fcc0000010000 */
[----:B------:R-:W-:Y:S01]  /*2ca0*/  MUFU.RCP R75, R75 ;  /* 0x0000004b004b7308 */ /* 0x000fe20000001000 */
[----:B------:R-:W-:Y:S02]  /*2cb0*/  HADD2.F32 R50, -RZ, R50.H0_H0 ;  /* 0x20000032ff327230 */ /* 0x000fe40000004100 */
[----:B------:R-:W-:-:S03]  /*2cc0*/  HADD2.F32 R51, -RZ, R51.H0_H0 ;  /* 0x20000033ff337230 */ /* 0x000fc60000004100 */
[----:B------:R-:W-:Y:S01]  /*2cd0*/  FMUL.FTZ R87, R50, -1.4426950216293334961 ;  /* 0xbfb8aa3b32577820 */ /* 0x000fe20000410000 */
[----:B------:R-:W-:Y:S01]  /*2ce0*/  HADD2.F32 R52, -RZ, R52.H0_H0 ;  /* 0x20000034ff347230 */ /* 0x000fe20000004100 */
[----:B------:R-:W-:Y:S01]  /*2cf0*/  FMUL.FTZ R88, R51, -1.4426950216293334961 ;  /* 0xbfb8aa3b33587820 */ /* 0x000fe20000410000 */
[----:B------:R-:W-:Y:S01]  /*2d00*/  HADD2.F32 R65, -RZ, R65.H0_H0 ;  /* 0x20000041ff417230 */ /* 0x000fe20000004100 */
[----:B---3--:R-:W-:Y:S02]  /*2d10*/  FADD.FTZ R3, R3, 1 ;  /* 0x3f80000003037421 */ /* 0x008fe40000010000 */
[----:B------:R-:W-:Y:S01]  /*2d20*/  MUFU.EX2 R87, R87 ;  /* 0x0000005700577308 */ /* 0x000fe20000000800 */
[----:B------:R-:W-:Y:S01]  /*2d30*/  HADD2.F32 R64, -RZ, R64.H0_H0 ;  /* 0x20000040ff407230 */ /* 0x000fe20000004100 */
[----:B------:R-:W-:-:S06]  /*2d40*/  FMUL.FTZ R89, R52, -1.4426950216293334961 ;  /* 0xbfb8aa3b34597820 */ /* 0x000fcc0000410000 */
[----:B------:R-:W-:Y:S01]  /*2d50*/  MUFU.EX2 R88, R88 ;  /* 0x0000005800587308 */ /* 0x000fe20000000800 */
[----:B------:R-:W-:-:S07]  /*2d60*/  HADD2.F32 R58, -RZ, R58.H0_H0 ;  /* 0x2000003aff3a7230 */ /* 0x000fce0000004100 */
[----:B------:R-:W-:Y:S01]  /*2d70*/  MUFU.EX2 R89, R89 ;  /* 0x0000005900597308 */ /* 0x000fe20000000800 */
[----:B------:R-:W-:Y:S01]  /*2d80*/  FMUL.FTZ R93, R58, -1.4426950216293334961 ;  /* 0xbfb8aa3b3a5d7820 */ /* 0x000fe20000410000 */
[----:B------:R-:W-:Y:S02]  /*2d90*/  HADD2.F32 R67, -RZ, R67.H0_H0 ;  /* 0x20000043ff437230 */ /* 0x000fe40000004100 */
[----:B------:R-:W-:-:S04]  /*2da0*/  HADD2.F32 R71, -RZ, R71.H0_H0 ;  /* 0x20000047ff477230 */ /* 0x000fc80000004100 */
[----:B------:R-:W-:Y:S01]  /*2db0*/  MUFU.EX2 R93, R93 ;  /* 0x0000005d005d7308 */ /* 0x000fe20000000800 */
[----:B------:R-:W-:Y:S02]  /*2dc0*/  HADD2.F32 R72, -RZ, R72.H0_H0 ;  /* 0x20000048ff487230 */ /* 0x000fe40000004100 */
[----:B------:R-:W-:Y:S02]  /*2dd0*/  HADD2.F32 R56, -RZ, R56.H0_H0 ;  /* 0x20000038ff387230 */ /* 0x000fe40000004100 */
[----:B------:R-:W-:Y:S01]  /*2de0*/  HADD2.F32 R61, -RZ, R61.H0_H0 ;  /* 0x2000003dff3d7230 */ /* 0x000fe20000004100 */
[----:B-----5:R-:W-:Y:S04]  /*2df0*/  STS.U16 [R128], R44 ;  /* 0x0000002c80007388 */ /* 0x020fe80000000400 */
        /* <DEDUP_REMOVED lines=16> */
[----:B------:R-:W3:Y:S04]  /*2f00*/  LDS.U16 R34, [R119] ;  /* 0x0000000077227984 */ /* 0x000ee80000000400 */
[----:B------:R-:W4:Y:S01]  /*2f10*/  LDS.U16 R35, [R119+0x2] ;  /* 0x0000020077237984 */ /* 0x000f220000000400 */
[----:B0-----:R-:W0:Y:S03]  /*2f20*/  MUFU.RCP R76, R2 ;  /* 0x00000002004c7308 */ /* 0x001e260000001000 */
[----:B------:R-:W5:Y:S04]  /*2f30*/  LDS.U16 R44, [R119+0x4] ;  /* 0x00000400772c7984 */ /* 0x000f680000000400 */
[----:B------:R-:W5:Y:S04]  /*2f40*/  LDS.U16 R68, [R119+0x6] ;  /* 0x0000060077447984 */ /* 0x000f680000000400 */
[----:B------:R-:W5:Y:S04]  /*2f50*/  LDS.U16 R69, [R119+0x8] ;  /* 0x0000080077457984 */ /* 0x000f680000000400 */
[----:B------:R-:W5:Y:S01]  /*2f60*/  LDS.U16 R70, [R119+0xa] ;  /* 0x00000a0077467984 */ /* 0x000f620000000400 */
[----:B0-----:R-:W-:Y:S01]  /*2f70*/  FADD.FTZ R2, -R76, 1 ;  /* 0x3f8000004c027421 */ /* 0x001fe20000010100 */
[----:B-1----:R0:W-:Y:S03]  /*2f80*/  MUFU.RCP R79, R3 ;  /* 0x00000003004f7308 */ /* 0x0021e60000001000 */
[----:B--2---:R-:W-:-:S02]  /*2f90*/  FFMA.FTZ R85, R43, R2, 1 ;  /* 0x3f8000002b557423 */ /* 0x004fc40000010002 */
[----:B------:R-:W1:Y:S01]  /*2fa0*/  LDS.U16 R2, [R119+0xc] ;  /* 0x00000c0077027984 */ /* 0x000e620000000400 */
[----:B0-----:R-:W-:Y:S01]  /*2fb0*/  FADD.FTZ R3, -R75, 1 ;  /* 0x3f8000004b037421 */ /* 0x001fe20000010100 */
[----:B---3--:R-:W-:Y:S02]  /*2fc0*/  HADD2.F32 R34, -RZ, R34.H0_H0 ;  /* 0x20000022ff227230 */ /* 0x008fe40000004100 */
[----:B----4-:R-:W-:-:S03]  /*2fd0*/  HADD2.F32 R35, -RZ, R35.H0_H0 ;  /* 0x20000023ff237230 */ /* 0x010fc60000004100 */
[----:B------:R-:W-:Y:S02]  /*2fe0*/  FMUL.FTZ R4, R65, R34 ;  /* 0x0000002241047220 */ /* 0x000fe40000410000 */
[----:B------:R-:W-:Y:S02]  /*2ff0*/  FADD.FTZ R77, R86, 1 ;  /* 0x3f800000564d7421 */ /* 0x000fe40000010000 */
[----:B------:R-:W-:Y:S02]  /*3000*/  FFMA.FTZ R3, R42, R3, 1 ;  /* 0x3f8000002a037423 */ /* 0x000fe40000010003 */
[----:B------:R-:W-:Y:S02]  /*3010*/  FMUL.FTZ R5, R64, R35 ;  /* 0x0000002340057220 */ /* 0x000fe40000410000 */
[----:B------:R-:W-:Y:S02]  /*3020*/  FMUL.FTZ R4, R75, R4 ;  /* 0x000000044b047220 */ /* 0x000fe40000410000 */
[----:B------:R-:W-:Y:S01]  /*3030*/  FMUL.FTZ R80, R76, R5 ;  /* 0x000000054c507220 */ /* 0x000fe20000410000 */
[----:B------:R-:W0:Y:S01]  /*3040*/  MUFU.RCP R77, R77 ;  /* 0x0000004d004d7308 */ /* 0x000e220000001000 */
[----:B------:R-:W-:-:S02]  /*3050*/  FMUL.FTZ R5, R4, R3 ;  /* 0x0000000304057220 */ /* 0x000fc40000410000 */
[----:B------:R-:W2:Y:S01]  /*3060*/  LDS.U16 R3, [R119+0xe] ;  /* 0x00000e0077037984 */ /* 0x000ea20000000400 */
[----:B------:R-:W-:Y:S02]  /*3070*/  FADD.FTZ R81, R87, 1 ;  /* 0x3f80000057517421 */ /* 0x000fe40000010000 */
[----:B------:R-:W-:Y:S01]  /*3080*/  FADD.FTZ R78, R88, 1 ;  /* 0x3f800000584e7421 */ /* 0x000fe20000010000 */
[----:B------:R-:W3:Y:S01]  /*3090*/  LDS.U16 R4, [R119+0x10] ;  /* 0x0000100077047984 */ /* 0x000ee20000000400 */
[----:B-----5:R-:W-:Y:S02]  /*30a0*/  HADD2.F32 R44, -RZ, R44.H0_H0 ;  /* 0x2000002cff2c7230 */ /* 0x020fe40000004100 */
[----:B------:R-:W4:Y:S01]  /*30b0*/  MUFU.RCP R81, R81 ;  /* 0x0000005100517308 */ /* 0x000f220000001000 */
[----:B------:R-:W-:Y:S01]  /*30c0*/  FADD.FTZ R83, R89, 1 ;  /* 0x3f80000059537421 */ /* 0x000fe20000010000 */
[----:B------:R-:W-:Y:S01]  /*30d0*/  HADD2.F32 R68, -RZ, R68.H0_H0 ;  /* 0x20000044ff447230 */ /* 0x000fe20000004100 */
[----:B------:R-:W-:-:S05]  /*30e0*/  FMUL.FTZ R82, R67, R44 ;  /* 0x0000002c43527220 */ /* 0x000fca0000410000 */
[----:B------:R-:W5:Y:S01]  /*30f0*/  MUFU.RCP R78, R78 ;  /* 0x0000004e004e7308 */ /* 0x000f620000001000 */
[C---:B0-----:R-:W-:Y:S01]  /*3100*/  FADD.FTZ R89, -R77.reuse, 1 ;  /* 0x3f8000004d597421 */ /* 0x041fe20000010100 */
[----:B------:R-:W-:Y:S01]  /*3110*/  HADD2.F32 R69, -RZ, R69.H0_H0 ;  /* 0x20000045ff457230 */ /* 0x000fe20000004100 */
[----:B------:R-:W-:Y:S02]  /*3120*/  FMUL.FTZ R84, R77, R82 ;  /* 0x000000524d547220 */ /* 0x000fe40000410000 */
[----:B------:R-:W-:-:S03]  /*3130*/  FFMA.FTZ R89, R46, R89, 1 ;  /* 0x3f8000002e597423 */ /* 0x000fc60000010059 */
[----:B------:R-:W0:Y:S01]  /*3140*/  MUFU.RCP R83, R83 ;  /* 0x0000005300537308 */ /* 0x000e220000001000 */
[----:B------:R-:W-:Y:S02]  /*3150*/  FMUL.FTZ R100, R80, R85 ;  /* 0x0000005550647220 */ /* 0x000fe40000410000 */
[----:B------:R-:W-:Y:S02]  /*3160*/  FADD.FTZ R85, -R79, 1 ;  /* 0x3f8000004f557421 */ /* 0x000fe40000010100 */
[----:B------:R-:W-:Y:S01]  /*3170*/  FMUL.FTZ R80, R71, R68 ;  /* 0x0000004447507220 */ /* 0x000fe20000410000 */
[----:B------:R-:W-:Y:S01]  /*3180*/  HADD2.F32 R73, -RZ, R73.H0_H0 ;  /* 0x20000049ff497230 */ /* 0x000fe20000004100 */
[----:B------:R-:W-:Y:S01]  /*3190*/  FADD.FTZ R87, R90, 1 ;  /* 0x3f8000005a577421 */ /* 0x000fe20000010000 */
[----:B------:R-:W-:Y:S01]  /*31a0*/  HADD2.F32 R70, -RZ, R70.H0_H0 ;  /* 0x20000046ff467230 */ /* 0x000fe20000004100 */
[----:B------:R-:W-:Y:S01]  /*31b0*/  FADD.FTZ R86, R91, 1 ;  /* 0x3f8000005b567421 */ /* 0x000fe20000010000 */
[----:B------:R-:W-:Y:S01]  /*31c0*/  HADD2.F32 R63, -RZ, R63.H0_H0 ;  /* 0x2000003fff3f7230 */ /* 0x000fe20000004100 */
[----:B------:R-:W-:Y:S01]  /*31d0*/  FMUL.FTZ R102, R84, R89 ;  /* 0x0000005954667220 */ /* 0x000fe20000410000 */
[----:B------:R-:W-:Y:S01]  /*31e0*/  LDS.U16 R90, [R119+0x18] ;  /* 0x00001800775a7984 */ /* 0x000fe20000000400 */
[----:B----4-:R-:W-:-:S02]  /*31f0*/  FADD.FTZ R89, -R81, 1 ;  /* 0x3f80000051597421 */ /* 0x010fc40000010100 */
[----:B------:R-:W-:Y:S02]  /*3200*/  FFMA.FTZ R85, R48, R85, 1 ;  /* 0x3f80000030557423 */ /* 0x000fe40000010055 */
[----:B------:R-:W-:Y:S02]  /*3210*/  FMUL.FTZ R84, R72, R69 ;  /* 0x0000004548547220 */ /* 0x000fe40000410000 */
[----:B------:R-:W-:Y:S01]  /*3220*/  FMUL.FTZ R80, R79, R80 ;  /* 0x000000504f507220 */ /* 0x000fe20000410000 */
[----:B------:R5:W-:Y:S01]  /*3230*/  MUFU.RCP R82, R86 ;  /* 0x0000005600527308 */ /* 0x000be20000001000 */
[----:B------:R-:W-:Y:S02]  /*3240*/  FMUL.FTZ R92, R56, -1.4426950216293334961 ;  /* 0xbfb8aa3b385c7820 */ /* 0x000fe40000410000 */
[----:B------:R-:W-:Y:S02]  /*3250*/  FMUL.FTZ R95, R61, -1.4426950216293334961 ;  /* 0xbfb8aa3b3d5f7820 */ /* 0x000fe40000410000 */
[----:B------:R-:W-:-:S02]  /*3260*/  FADD.FTZ R88, R93, 1 ;  /* 0x3f8000005d587421 */ /* 0x000fc40000010000 */
[----:B------:R-:W-:Y:S01]  /*3270*/  FFMA.FTZ R89, R50, R89, 1 ;  /* 0x3f80000032597423 */ /* 0x000fe20000010059 */
[----:B------:R-:W4:Y:S01]  /*3280*/  MUFU.RCP R87, R87 ;  /* 0x0000005700577308 */ /* 0x000f220000001000 */
[----:B-----5:R-:W-:Y:S02]  /*3290*/  FADD.FTZ R86, -R78, 1 ;  /* 0x3f8000004e567421 */ /* 0x020fe40000010100 */
[----:B------:R-:W-:Y:S02]  /*32a0*/  FMUL.FTZ R93, R73, R70 ;  /* 0x00000046495d7220 */ /* 0x000fe40000410000 */
[----:B------:R-:W-:Y:S02]  /*32b0*/  FMUL.FTZ R84, R81, R84 ;  /* 0x0000005451547220 */ /* 0x000fe40000410000 */
[----:B------:R-:W-:Y:S01]  /*32c0*/  FMUL.FTZ R103, R80, R85 ;  /* 0x0000005550677220 */ /* 0x000fe20000410000 */
[----:B------:R-:W-:Y:S01]  /*32d0*/  HADD2.F32 R85, -RZ, R74.H0_H0 ;  /* 0x2000004aff557230 */ /* 0x000fe20000004100 */
[----:B------:R5:W-:Y:S01]  /*32e0*/  MUFU.EX2 R96, R95 ;  /* 0x0000005f00607308 */ /* 0x000be20000000800 */
[----:B-1----:R-:W-:Y:S01]  /*32f0*/  HADD2.F32 R74, -RZ, R2.H0_H0 ;  /* 0x20000002ff4a7230 */ /* 0x002fe20000004100 */
[----:B------:R-:W-:-:S02]  /*3300*/  FMUL.FTZ R104, R84, R89 ;  /* 0x0000005954687220 */ /* 0x000fc40000410000 */
[----:B0-----:R-:W-:Y:S01]  /*3310*/  FADD.FTZ R89, -R83, 1 ;  /* 0x3f80000053597421 */ /* 0x001fe20000010100 */
[----:B------:R-:W0:Y:S03]  /*3320*/  LDS.U16 R84, [R119+0x12] ;  /* 0x0000120077547984 */ /* 0x000e260000000400 */
[----:B------:R-:W1:Y:S01]  /*3330*/  MUFU.EX2 R92, R92 ;  /* 0x0000005c005c7308 */ /* 0x000e620000000800 */
[----:B-----5:R-:W-:Y:S02]  /*3340*/  FFMA.FTZ R95, R51, R86, 1 ;  /* 0x3f800000335f7423 */ /* 0x020fe40000010056 */
[----:B------:R-:W-:Y:S02]  /*3350*/  FMUL.FTZ R86, R78, R93 ;  /* 0x0000005d4e567220 */ /* 0x000fe40000410000 */
[----:B------:R-:W-:Y:S02]  /*3360*/  FMUL.FTZ R2, R85, R74 ;  /* 0x0000004a55027220 */ /* 0x000fe40000410000 */
[----:B------:R-:W-:-:S02]  /*3370*/  FMUL.FTZ R105, R86, R95 ;  /* 0x0000005f56697220 */ /* 0x000fc40000410000 */
[----:B------:R-:W-:Y:S01]  /*3380*/  FFMA.FTZ R95, R52, R89, 1 ;  /* 0x3f800000345f7423 */ /* 0x000fe20000010059 */
[----:B------:R-:W-:Y:S01]  /*3390*/  HADD2.F32 R89, -RZ, R60.H0_H0 ;  /* 0x2000003cff597230 */ /* 0x000fe20000004100 */
[----:B------:R-:W-:Y:S01]  /*33a0*/  FMUL.FTZ R2, R83, R2 ;  /* 0x0000000253027220 */ /* 0x000fe20000410000 */
[----:B--2---:R-:W-:Y:S01]  /*33b0*/  HADD2.F32 R60, -RZ, R3.H0_H0 ;  /* 0x20000003ff3c7230 */ /* 0x004fe20000004100 */
[----:B------:R2:W-:Y:S01]  /*33c0*/  MUFU.RCP R93, R88 ;  /* 0x00000058005d7308 */ /* 0x0005e20000001000 */
[----:B------:R-:W-:Y:S01]  /*33d0*/  HADD2.F32 R80, -RZ, R57.H0_H0 ;  /* 0x20000039ff507230 */ /* 0x000fe20000004100 */
[----:B------:R-:W-:Y:S01]  /*33e0*/  FMUL.FTZ R3, R2, R95 ;  /* 0x0000005f02037220 */ /* 0x000fe20000410000 */
[----:B---3--:R-:W-:Y:S01]  /*33f0*/  HADD2.F32 R57, -RZ, R4.H0_H0 ;  /* 0x20000004ff397230 */ /* 0x008fe20000004100 */
[----:B----4-:R-:W-:Y:S01]  /*3400*/  FADD.FTZ R95, -R87, 1 ;  /* 0x3f800000575f7421 */ /* 0x010fe20000010100 */
[----:B------:R-:W-:Y:S01]  /*3410*/  LDS.U16 R86, [R119+0x14] ;  /* 0x0000140077567984 */ /* 0x000fe20000000400 */
[----:B------:R-:W-:-:S02]  /*3420*/  FMUL.FTZ R2, R89, R60 ;  /* 0x0000003c59027220 */ /* 0x000fc40000410000 */
[----:B-1----:R-:W-:Y:S01]  /*3430*/  FADD.FTZ R91, R92, 1 ;  /* 0x3f8000005c5b7421 */ /* 0x002fe20000010000 */
[----:B--2---:R-:W1:Y:S01]  /*3440*/  LDS.U16 R88, [R119+0x16] ;  /* 0x0000160077587984 */ /* 0x004e620000000400 */
[----:B------:R-:W-:Y:S02]  /*3450*/  FADD.FTZ R92, R94, 1 ;  /* 0x3f8000005e5c7421 */ /* 0x000fe40000010000 */
[----:B------:R-:W-:Y:S02]  /*3460*/  FFMA.FTZ R95, R54, R95, 1 ;  /* 0x3f800000365f7423 */ /* 0x000fe4000001005f */
[----:B------:R-:W-:Y:S02]  /*3470*/  FMUL.FTZ R2, R87, R2 ;  /* 0x0000000257027220 */ /* 0x000fe40000410000 */
[----:B------:R-:W-:Y:S02]  /*3480*/  FADD.FTZ R99, R97, 1 ;  /* 0x3f80000061637421 */ /* 0x000fe40000010000 */
[----:B------:R-:W-:-:S02]  /*3490*/  FADD.FTZ R94, -R82, 1 ;  /* 0x3f800000525e7421 */ /* 0x000fc40000010100 */
[----:B------:R-:W-:Y:S02]  /*34a0*/  FMUL.FTZ R97, R80, R57 ;  /* 0x0000003950617220 */ /* 0x000fe40000410000 */
[----:B------:R-:W-:Y:S02]  /*34b0*/  FMUL.FTZ R4, R2, R95 ;  /* 0x0000005f02047220 */ /* 0x000fe40000410000 */
[----:B------:R-:W-:Y:S01]  /*34c0*/  FFMA.FTZ R95, R55, R94, 1 ;  /* 0x3f800000375f7423 */ /* 0x000fe2000001005e */
[----:B------:R-:W2:Y:S01]  /*34d0*/  LDS.U16 R2, [R119+0x1a] ;  /* 0x00001a0077027984 */ /* 0x000ea20000000400 */
[----:B------:R-:W-:Y:S02]  /*34e0*/  FMUL.FTZ R94, R82, R97 ;  /* 0x00000061525e7220 */ /* 0x000fe40000410000 */
[----:B------:R-:W-:Y:S01]  /*34f0*/  FMUL.FTZ R98, R63, -1.4426950216293334961 ;  /* 0xbfb8aa3b3f627820 */ /* 0x000fe20000410000 */
[----:B------:R-:W3:Y:S01]  /*3500*/  LDS.U16 R97, [R119+0x1c] ;  /* 0x00001c0077617984 */ /* 0x000ee20000000400 */
[----:B------:R-:W-:-:S03]  /*3510*/  FMUL.FTZ R106, R94, R95 ;  /* 0x0000005f5e6a7220 */ /* 0x000fc60000410000 */
[----:B------:R-:W4:Y:S01]  /*3520*/  LDS.U16 R94, [R119+0x1e] ;  /* 0x00001e00775e7984 */ /* 0x000f220000000400 */
[----:B------:R-:W5:Y:S01]  /*3530*/  MUFU.EX2 R98, R98 ;  /* 0x0000006200627308 */ /* 0x000f620000000800 */
[----:B------:R-:W-:-:S07]  /*3540*/  FADD.FTZ R96, R96, 1 ;  /* 0x3f80000060607421 */ /* 0x000fce0000010000 */
[----:B------:R-:W0:Y:S08]  /*3550*/  MUFU.RCP R92, R92 ;  /* 0x0000005c005c7308 */ /* 0x000e300000001000 */
[----:B------:R-:W1:Y:S08]  /*3560*/  MUFU.RCP R91, R91 ;  /* 0x0000005b005b7308 */ /* 0x000e700000001000 */
[----:B------:R-:W2:Y:S01]  /*3570*/  MUFU.RCP R96, R96 ;  /* 0x0000006000607308 */ /* 0x000ea20000001000 */
[----:B-----5:R-:W-:Y:S01]  /*3580*/  FADD.FTZ R98, R98, 1 ;  /* 0x3f80000062627421 */ /* 0x020fe20000010000 */
[----:B------:R-:W-:Y:S01]  /*3590*/  HADD2.F32 R49, -RZ, R49.H0_H0 ;  /* 0x20000031ff317230 */ /* 0x000fe20000004100 */
[----:B------:R-:W-:Y:S01]  /*35a0*/  FADD.FTZ R101, R101, 1 ;  /* 0x3f80000065657421 */ /* 0x000fe20000010000 */
[----:B0-----:R-:W-:Y:S01]  /*35b0*/  HADD2.F32 R84, -RZ, R84.H0_H0 ;  /* 0x20000054ff547230 */ /* 0x001fe20000004100 */
[----:B------:R-:W-:Y:S01]  /*35c0*/  FADD.FTZ R108, -R92, 1 ;  /* 0x3f8000005c6c7421 */ /* 0x000fe20000010100 */
[----:B------:R-:W-:Y:S01]  /*35d0*/  HADD2.F32 R45, -RZ, R45.H0_H0 ;  /* 0x2000002dff2d7230 */ /* 0x000fe20000004100 */
[----:B------:R-:W-:Y:S01]  /*35e0*/  FADD.FTZ R107, -R93, 1 ;  /* 0x3f8000005d6b7421 */ /* 0x000fe20000010100 */
[----:B-1----:R-:W-:Y:S01]  /*35f0*/  HADD2.F32 R88, -RZ, R88.H0_H0 ;  /* 0x20000058ff587230 */ /* 0x002fe20000004100 */
[----:B------:R-:W-:Y:S01]  /*3600*/  FFMA.FTZ R112, R59, R108, 1 ;  /* 0x3f8000003b707423 */ /* 0x000fe2000001006c */
[----:B------:R-:W0:Y:S01]  /*3610*/  MUFU.RCP R99, R99 ;  /* 0x0000006300637308 */ /* 0x000e220000001000 */
[----:B------:R-:W-:-:S02]  /*3620*/  FADD.FTZ R95, -R91, 1 ;  /* 0x3f8000005b5f7421 */ /* 0x000fc40000010100 */
[----:B------:R-:W-:Y:S01]  /*3630*/  FMUL.FTZ R108, R49, R84 ;  /* 0x00000054316c7220 */ /* 0x000fe20000410000 */
[----:B------:R-:W-:Y:S01]  /*3640*/  HADD2.F32 R47, -RZ, R47.H0_H0 ;  /* 0x2000002fff2f7230 */ /* 0x000fe20000004100 */
[----:B------:R-:W-:Y:S01]  /*3650*/  FFMA.FTZ R109, R58, R107, 1 ;  /* 0x3f8000003a6d7423 */ /* 0x000fe2000001006b */
[----:B------:R-:W-:Y:S01]  /*3660*/  HADD2.F32 R86, -RZ, R86.H0_H0 ;  /* 0x20000056ff567230 */ /* 0x000fe20000004100 */
[----:B--2---:R-:W-:Y:S01]  /*3670*/  FADD.FTZ R110, -R96, 1 ;  /* 0x3f800000606e7421 */ /* 0x004fe20000010100 */
[----:B------:R-:W1:Y:S01]  /*3680*/  MUFU.RCP R98, R98 ;  /* 0x0000006200627308 */ /* 0x000e620000001000 */
[----:B------:R-:W-:Y:S02]  /*3690*/  FMUL.FTZ R107, R45, R88 ;  /* 0x000000582d6b7220 */ /* 0x000fe40000410000 */
[----:B------:R-:W-:Y:S02]  /*36a0*/  FFMA.FTZ R95, R56, R95, 1 ;  /* 0x3f800000385f7423 */ /* 0x000fe4000001005f */
[----:B------:R-:W-:-:S03]  /*36b0*/  FMUL.FTZ R108, R91, R108 ;  /* 0x0000006c5b6c7220 */ /* 0x000fc60000410000 */
[----:B------:R-:W2:Y:S01]  /*36c0*/  MUFU.RCP R101, R101 ;  /* 0x0000006500657308 */ /* 0x000ea20000001000 */
[----:B------:R-:W-:Y:S02]  /*36d0*/  FFMA.FTZ R114, R61, R110, 1 ;  /* 0x3f8000003d727423 */ /* 0x000fe4000001006e */
[----:B------:R-:W-:Y:S02]  /*36e0*/  FMUL.FTZ R110, R47, R86 ;  /* 0x000000562f6e7220 */ /* 0x000fe40000410000 */
[----:B------:R-:W-:Y:S02]  /*36f0*/  FMUL.FTZ R111, R92, R107 ;  /* 0x0000006b5c6f7220 */ /* 0x000fe40000410000 */
[----:B------:R-:W-:Y:S01]  /*3700*/  FMUL.FTZ R107, R108, R95 ;  /* 0x0000005f6c6b7220 */ /* 0x000fe20000410000 */
[----:B------:R-:W-:Y:S01]  /*3710*/  HADD2.F32 R95, -RZ, R40.H0_H0 ;  /* 0x20000028ff5f7230 */ /* 0x000fe20000004100 */
[----:B------:R-:W-:Y:S01]  /*3720*/  FMUL.FTZ R110, R93, R110 ;  /* 0x0000006e5d6e7220 */ /* 0x000fe20000410000 */
[----:B------:R-:W-:-:S02]  /*3730*/  HADD2.F32 R40, -RZ, R39.H0_H0 ;  /* 0x20000027ff287230 */ /* 0x000fc40000004100 */
[----:B------:R-:W-:Y:S02]  /*3740*/  HADD2.F32 R39, -RZ, R38.H0_H0 ;  /* 0x20000026ff277230 */ /* 0x000fe40000004100 */
[----:B------:R-:W-:Y:S02]  /*3750*/  HADD2.F32 R41, -RZ, R41.H0_H0 ;  /* 0x20000029ff297230 */ /* 0x000fe40000004100 */
[----:B------:R-:W-:Y:S02]  /*3760*/  HADD2.F32 R90, -RZ, R90.H0_H0 ;  /* 0x2000005aff5a7230 */ /* 0x000fe40000004100 */
[----:B------:R-:W-:Y:S02]  /*3770*/  HADD2.F32 R38, -RZ, R2.H0_H0 ;  /* 0x20000002ff267230 */ /* 0x000fe40000004100 */
[----:B---3--:R-:W-:Y:S02]  /*3780*/  HADD2.F32 R97, -RZ, R97.H0_H0 ;  /* 0x20000061ff617230 */ /* 0x008fe40000004100 */
[----:B----4-:R-:W-:Y:S01]  /*3790*/  HADD2.F32 R94, -RZ, R94.H0_H0 ;  /* 0x2000005eff5e7230 */ /* 0x010fe20000004100 */
[----:B------:R-:W-:Y:S01]  /*37a0*/  FMUL.FTZ R109, R110, R109 ;  /* 0x0000006d6e6d7220 */ /* 0x000fe20000410000 */
[----:B------:R-:W-:Y:S01]  /*37b0*/  F2FP.PACK_AB R110, R100, R5 ;  /* 0x00000005646e723e */ /* 0x000fe200000000ff */
[----:B------:R-:W-:Y:S01]  /*37c0*/  BAR.SYNC.DEFER_BLOCKING 0x0 ;  /* 0x0000000000007b1d */ /* 0x000fe20000010000 */
[----:B------:R-:W-:-:S02]  /*37d0*/  FMUL.FTZ R112, R111, R112 ;  /* 0x000000706f707220 */ /* 0x000fc40000410000 */
[----:B------:R-:W-:Y:S02]  /*37e0*/  FMUL.FTZ R113, R41, R90 ;  /* 0x0000005a29717220 */ /* 0x000fe40000410000 */
[----:B0-----:R-:W-:Y:S02]  /*37f0*/  FADD.FTZ R5, -R99, 1 ;  /* 0x3f80000063057421 */ /* 0x001fe40000010100 */
[----:B-1----:R-:W-:Y:S02]  /*3800*/  FADD.FTZ R100, -R98, 1 ;  /* 0x3f80000062647421 */ /* 0x002fe40000010100 */
[----:B--2---:R-:W-:Y:S02]  /*3810*/  FADD.FTZ R115, -R101, 1 ;  /* 0x3f80000065737421 */ /* 0x004fe40000010100 */
[----:B------:R-:W-:Y:S02]  /*3820*/  FMUL.FTZ R2, R95, R38 ;  /* 0x000000265f027220 */ /* 0x000fe40000410000 */
[----:B------:R-:W-:-:S02]  /*3830*/  FMUL.FTZ R111, R40, R97 ;  /* 0x00000061286f7220 */ /* 0x000fc40000410000 */
[----:B------:R-:W-:Y:S02]  /*3840*/  FMUL.FTZ R108, R39, R94 ;  /* 0x0000005e276c7220 */ /* 0x000fe40000410000 */
[----:B------:R-:W-:Y:S02]  /*3850*/  FMUL.FTZ R113, R96, R113 ;  /* 0x0000007160717220 */ /* 0x000fe40000410000 */
[----:B------:R-:W-:Y:S02]  /*3860*/  FFMA.FTZ R5, R62, R5, 1 ;  /* 0x3f8000003e057423 */ /* 0x000fe40000010005 */
[----:B------:R-:W-:Y:S02]  /*3870*/  FFMA.FTZ R100, R63, R100, 1 ;  /* 0x3f8000003f647423 */ /* 0x000fe40000010064 */
[----:B------:R-:W-:Y:S02]  /*3880*/  FMUL.FTZ R2, R99, R2 ;  /* 0x0000000263027220 */ /* 0x000fe40000410000 */
[----:B------:R-:W-:-:S02]  /*3890*/  FMUL.FTZ R111, R98, R111 ;  /* 0x0000006f626f7220 */ /* 0x000fc40000410000 */
[----:B------:R-:W-:Y:S02]  /*38a0*/  FFMA.FTZ R115, R66, R115, 1 ;  /* 0x3f80000042737423 */ /* 0x000fe40000010073 */
[----:B------:R-:W-:Y:S02]  /*38b0*/  FMUL.FTZ R108, R101, R108 ;  /* 0x0000006c656c7220 */ /* 0x000fe40000410000 */
[----:B------:R-:W-:Y:S02]  /*38c0*/  FMUL.FTZ R113, R113, R114 ;  /* 0x0000007271717220 */ /* 0x000fe40000410000 */
[----:B------:R-:W-:Y:S02]  /*38d0*/  FMUL.FTZ R2, R2, R5 ;  /* 0x0000000502027220 */ /* 0x000fe40000410000 */
[----:B------:R-:W-:Y:S02]  /*38e0*/  FMUL.FTZ R100, R111, R100 ;  /* 0x000000646f647220 */ /* 0x000fe40000410000 */
[----:B------:R-:W-:Y:S01]  /*38f0*/  FMUL.FTZ R115, R108, R115 ;  /* 0x000000736c737220 */ /* 0x000fe20000410000 */
[----:B------:R-:W-:-:S02]  /*3900*/  F2FP.PACK_AB R102, R103, R102 ;  /* 0x000000666766723e */ /* 0x000fc400000000ff */
[----:B------:R-:W-:Y:S02]  /*3910*/  PRMT R5, R110, 0x7632, R5 ;  /* 0x000076326e057816 */ /* 0x000fe40000000005 */
[----:B------:R-:W-:Y:S02]  /*3920*/  F2FP.PACK_AB R104, R105, R104 ;  /* 0x000000686968723e */ /* 0x000fe400000000ff */
[----:B------:R-:W-:Y:S02]  /*3930*/  F2FP.PACK_AB R3, R4, R3 ;  /* 0x000000030403723e */ /* 0x000fe400000000ff */
[----:B------:R-:W-:Y:S02]  /*3940*/  ISETP.NE.AND P6, PT, R122, RZ, PT ;  /* 0x000000ff7a00720c */ /* 0x000fe40003fc5270 */
[----:B------:R-:W-:Y:S02]  /*3950*/  F2FP.PACK_AB R106, R107, R106 ;  /* 0x0000006a6b6a723e */ /* 0x000fe400000000ff */
[----:B------:R-:W-:-:S02]  /*3960*/  F2FP.PACK_AB R109, R112, R109 ;  /* 0x0000006d706d723e */ /* 0x000fc400000000ff */
[----:B------:R-:W-:Y:S02]  /*3970*/  F2FP.PACK_AB R2, R2, R113 ;  /* 0x000000710202723e */ /* 0x000fe400000000ff */
[----:B------:R-:W-:Y:S01]  /*3980*/  F2FP.PACK_AB R100, R115, R100 ;  /* 0x000000647364723e */ /* 0x000fe200000000ff */
[----:B------:R0:W-:Y:S01]  /*3990*/  STS.U16 [R119+0x2], R5 ;  /* 0x0000020577007388 */ /* 0x0001e20000000400 */
[----:B------:R-:W-:Y:S02]  /*39a0*/  PRMT R103, R102, 0x7632, R103 ;  /* 0x0000763266677816 */ /* 0x000fe40000000067 */
[----:B------:R-:W-:Y:S01]  /*39b0*/  PRMT R105, R104, 0x7632, R105 ;  /* 0x0000763268697816 */ /* 0x000fe20000000069 */
[----:B------:R1:W-:Y:S01]  /*39c0*/  STS.U16 [R119+0x4], R102 ;  /* 0x0000046677007388 */ /* 0x0003e20000000400 */
[----:B------:R-:W-:-:S03]  /*39d0*/  PRMT R4, R3, 0x7632, R4 ;  /* 0x0000763203047816 */ /* 0x000fc60000000004 */
        /* <DEDUP_REMOVED lines=61> */
.L_x_1037:
[----:B-1----:R-:W-:Y:S05]  /*3db0*/  BSYNC B0 ;  /* 0x0000000000007941 */ /* 0x002fea0003800000 */
.L_x_1036:
        /* <DEDUP_REMOVED lines=19> */
[C---:B------:R-:W-:Y:S01]  /*3ef0*/  LEA R2, P1, R4.reuse, R2, 0x1 ;  /* 0x0000000204027211 */ /* 0x040fe200078208ff */
[----:B------:R-:W-:Y:S01]  /*3f00*/  HADD2.F32 R31, -RZ, R31.H0_H0 ;  /* 0x2000001fff1f7230 */ /* 0x000fe20000004100 */
[----:B------:R-:W-:Y:S01]  /*3f10*/  MOV R5, UR34 ;  /* 0x0000002200057c02 */ /* 0x000fe20008000f00 */
[----:B------:R-:W-:Y:S01]  /*3f20*/  HADD2.F32 R29, -RZ, R29.H0_H0 ;  /* 0x2000001dff1d7230 */ /* 0x000fe20000004100 */
[----:B------:R-:W-:Y:S01]  /*3f30*/  FMUL.FTZ R43, R43, R76 ;  /* 0x0000004c2b2b7220 */ /* 0x000fe20000410000 */
[----:B------:R-:W-:Y:S01]  /*3f40*/  HADD2.F32 R27, -RZ, R27.H0_H0 ;  /* 0x2000001bff1b7230 */ /* 0x000fe20000004100 */
[----:B------:R-:W-:Y:S01]  /*3f50*/  LEA.HI.X R3, R4, R3, R5, 0x1, P1 ;  /* 0x0000000304037211 */ /* 0x000fe200008f0c05 */
[----:B------:R-:W-:Y:S01]  /*3f60*/  HADD2.F32 R25, -RZ, R25.H0_H0 ;  /* 0x20000019ff197230 */ /* 0x000fe20000004100 */
[----:B------:R-:W-:Y:S01]  /*3f70*/  ISETP.GE.AND P1, PT, R6, R139, PT ;  /* 0x0000008b0600720c */ /* 0x000fe20003f26270 */
[----:B------:R-:W-:Y:S01]  /*3f80*/  HADD2.F32 R23, -RZ, R23.H0_H0 ;  /* 0x20000017ff177230 */ /* 0x000fe20000004100 */
[----:B------:R-:W-:Y:S01]  /*3f90*/  FMUL.FTZ R46, R46, R77 ;  /* 0x0000004d2e2e7220 */ /* 0x000fe20000410000 */
[----:B------:R-:W-:Y:S01]  /*3fa0*/  @!P0 STG.E.U16 [R2.64+-0xf80], R107 ;  /* 0xfff0806b02008986 */ /* 0x000fe2000c101520 */
[----:B------:R-:W-:Y:S01]  /*3fb0*/  ISETP.GE.AND P0, PT, R8, R139, PT ;  /* 0x0000008b0800720c */ /* 0x000fe20003f06270 */
[----:B------:R-:W-:Y:S01]  /*3fc0*/  HADD2.F32 R21, -RZ, R21.H0_H0 ;  /* 0x20000015ff157230 */ /* 0x000fe20000004100 */
[----:B------:R-:W-:Y:S01]  /*3fd0*/  FMUL.FTZ R48, R48, R79 ;  /* 0x0000004f30307220 */ /* 0x000fe20000410000 */
[----:B------:R0:W-:Y:S01]  /*3fe0*/  @!P3 STG.E.U16 [R2.64+-0xe40], R117 ;  /* 0xfff1c0750200b986 */ /* 0x0001e2000c101520 */
        /* <DEDUP_REMOVED lines=19> */
[----:B------:R2:W-:Y:S01]  /*4120*/  @!P2 STG.E.U16 [R2.64+-0xf40], R109 ;  /* 0xfff0c06d0200a986 */ /* 0x0005e2000c101520 */
        /* <DEDUP_REMOVED lines=14> */
[----:B------:R-:W-:Y:S02]  /*4210*/  FMUL.FTZ R62, R62, R99 ;  /* 0x000000633e3e7220 */ /* 0x000fe40000410000 */
[----:B------:R-:W-:Y:S01]  /*4220*/  FMUL.FTZ R63, R63, R98 ;  /* 0x000000623f3f7220 */ /* 0x000fe20000410000 */
[----:B------:R-:W-:Y:S01]  /*4230*/  @!P1 STG.E.U16 [R2.64+-0xc80], R135 ;  /* 0xfff3808702009986 */ /* 0x000fe2000c101520 */
[----:B------:R-:W-:Y:S02]  /*4240*/  FMUL.FTZ R66, R66, R101 ;  /* 0x0000006542427220 */ /* 0x000fe40000410000 */
[----:B0-----:R-:W-:Y:S01]  /*4250*/  FADD.FTZ R117, R37, UR5 ;  /* 0x0000000525757e21 */ /* 0x001fe20008010000 */
[----:B------:R-:W-:Y:S01]  /*4260*/  @!P3 STG.E.U16 [R2.64+-0xc40], R137 ;  /* 0xfff3c0890200b986 */ /* 0x000fe2000c101520 */
[----:B------:R-:W-:-:S02]  /*4270*/  FADD.FTZ R116, R36, UR5 ;  /* 0x0000000524747e21 */ /* 0x000fc40008010000 */
[----:B------:R-:W-:Y:S01]  /*4280*/  FADD.FTZ R114, R31, UR5 ;  /* 0x000000051f727e21 */ /* 0x000fe20008010000 */
[----:B------:R0:W-:Y:S01]  /*4290*/  @!P2 STG.E.U16 [R2.64+-0xe80], R115 ;  /* 0xfff180730200a986 */ /* 0x0001e2000c101520 */
[----:B------:R-:W-:Y:S01]  /*42a0*/  ISETP.GE.AND P2, PT, R30, R139, PT ;  /* 0x0000008b1e00720c */ /* 0x000fe20003f46270 */
[----:B-1----:R-:W-:Y:S02]  /*42b0*/  FADD.FTZ R113, R29, UR5 ;  /* 0x000000051d717e21 */ /* 0x002fe40008010000 */
[----:B------:R-:W-:Y:S02]  /*42c0*/  FADD.FTZ R112, R27, UR5 ;  /* 0x000000051b707e21 */ /* 0x000fe40008010000 */
[----:B------:R-:W-:Y:S02]  /*42d0*/  FADD.FTZ R111, R25, UR5 ;  /* 0x00000005196f7e21 */ /* 0x000fe40008010000 */
[----:B------:R-:W-:Y:S02]  /*42e0*/  FADD.FTZ R110, R23, UR5 ;  /* 0x00000005176e7e21 */ /* 0x000fe40008010000 */
[----:B--2---:R-:W-:-:S02]  /*42f0*/  FADD.FTZ R109, R21, UR5 ;  /* 0x00000005156d7e21 */ /* 0x004fc40008010000 */
[----:B0-----:R-:W-:Y:S02]  /*4300*/  FADD.FTZ R115, R33, UR5 ;  /* 0x0000000521737e21 */ /* 0x001fe40008010000 */
[----:B------:R0:W-:Y:S01]  /*4310*/  @!P2 STG.E.U16 [R2.64+-0xfc0], R105 ;  /* 0xfff040690200a986 */ /* 0x0001e2000c101520 */
[----:B------:R-:W-:Y:S02]  /*4320*/  FADD.FTZ R108, R19, UR5 ;  /* 0x00000005136c7e21 */ /* 0x000fe40008010000 */
[----:B------:R-:W-:Y:S02]  /*4330*/  FADD.FTZ R107, R17, UR5 ;  /* 0x00000005116b7e21 */ /* 0x000fe40008010000 */
[----:B------:R-:W-:Y:S02]  /*4340*/  FADD.FTZ R106, R15, UR5 ;  /* 0x000000050f6a7e21 */ /* 0x000fe40008010000 */
[----:B------:R-:W-:Y:S02]  /*4350*/  FADD.FTZ R104, R11, UR5 ;  /* 0x000000050b687e21 */ /* 0x000fe40008010000 */
[----:B------:R-:W-:-:S02]  /*4360*/  FADD.FTZ R103, R9, UR5 ;  /* 0x0000000509677e21 */ /* 0x000fc40008010000 */
[----:B------:R-:W-:Y:S02]  /*4370*/  FADD.FTZ R102, R7, UR5 ;  /* 0x0000000507667e21 */ /* 0x000fe40008010000 */
[----:B0-----:R-:W-:Y:S02]  /*4380*/  FADD.FTZ R105, R13, UR5 ;  /* 0x000000050d697e21 */ /* 0x001fe40008010000 */
        /* <DEDUP_REMOVED lines=15> */
[----:B------:R-:W-:Y:S01]  /*4480*/  FMUL.FTZ R39, R39, R66 ;  /* 0x0000004227277220 */ /* 0x000fe20000410000 */
[----:B------:R-:W-:Y:S05]  /*4490*/  @!P0 BRA `(.L_x_1038) ;  /* 0x0000087000008947 */ /* 0x000fea0003800000 */
[----:B------:R-:W-:Y:S01]  /*44a0*/  BAR.SYNC.DEFER_BLOCKING 0x0 ;  /* 0x0000000000007b1d */ /* 0x000fe20000010000 */
[----:B------:R-:W-:-:S02]  /*44b0*/  FMUL.FTZ R34, R42, R34 ;  /* 0x000000222a227220 */ /* 0x000fc40000410000 */
        /* <DEDUP_REMOVED lines=34> */
[----:B------:R3:W-:Y:S01]  /*46e0*/  STS.U16 [R119+0xc], R5 ;  /* 0x00000c0577007388 */ /* 0x0007e20000000400 */
[----:B0-----:R-:W-:Y:S01]  /*46f0*/  PRMT R2, R5, 0x7632, R2 ;  /* 0x0000763205027816 */ /* 0x001fe20000000002 */
[----:B------:R-:W-:Y:S01]  /*4700*/  UIADD3 UR7, UR35, UR36, URZ ;  /* 0x0000002423077290 */ /* 0x000fe2000fffe03f */
[----:B------:R-:W-:Y:S01]  /*4710*/  PRMT R9, R55, 0x7632, R9 ;  /* 0x0000763237097816 */ /* 0x000fe20000000009 */
[----:B------:R-:W-:Y:S01]  /*4720*/  STS.U16 [R119], R34 ;  /* 0x0000002277007388 */ /* 0x000fe20000000400 */
[----:B-1----:R-:W-:-:S02]  /*4730*/  PRMT R3, R58, 0x7632, R3 ;  /* 0x000076323a037816 */ /* 0x002fc40000000003 */
[----:B--2---:R-:W-:Y:S01]  /*4740*/  PRMT R4, R38, 0x7632, R4 ;  /* 0x0000763226047816 */ /* 0x004fe20000000004 */
[----:B------:R-:W-:Y:S01]  /*4750*/  STS.U16 [R119+0x8], R50 ;  /* 0x0000083277007388 */ /* 0x000fe20000000400 */
[----:B---3--:R-:W-:-:S03]  /*4760*/  PRMT R5, R63, 0x7632, R5 ;  /* 0x000076323f057816 */ /* 0x008fc60000000005 */
        /* <DEDUP_REMOVED lines=46> */
.L_x_1040:
[----:B------:R-:W-:Y:S05]  /*4a50*/  BSYNC B0 ;  /* 0x0000000000007941 */ /* 0x000fea0003800000 */
.L_x_1039:
        /* <DEDUP_REMOVED lines=43> */
.L_x_1038:
[----:B0-----:R-:W2:Y:S01]  /*4d10*/  LDL.LU R3, [R1+0x14] ;  /* 0x0000140001037983 */ /* 0x001ea20000300800 */
[----:B------:R-:W-:Y:S01]  /*4d20*/  HADD2.F32 R0, -RZ, R195.H0_H0 ;  /* 0x200000c3ff007230 */ /* 0x000fe20000004100 */
[----:B------:R-:W-:Y:S01]  /*4d30*/  HFMA2.MMA R101, -RZ, RZ, 0, 0 ;  /* 0x00000000ff657435 */ /* 0x000fe200000001ff */
[----:B------:R-:W-:Y:S01]  /*4d40*/  HADD2.F32 R2, -RZ, R194.H0_H0 ;  /* 0x200000c2ff027230 */ /* 0x000fe20000004100 */
[----:B------:R-:W-:Y:S01]  /*4d50*/  HFMA2.MMA R215, -RZ, RZ, 0, 0 ;  /* 0x00000000ffd77435 */ /* 0x000fe200000001ff */
[----:B------:R-:W-:Y:S01]  /*4d60*/  HADD2.F32 R4, -RZ, R161.H0_H0 ;  /* 0x200000a1ff047230 */ /* 0x000fe20000004100 */
[----:B------:R-:W-:Y:S01]  /*4d70*/  FMUL.FTZ R232, R65, UR4 ;  /* 0x0000000441e87c20 */ /* 0x000fe20008410000 */
[----:B------:R-:W-:Y:S01]  /*4d80*/  MOV R216, RZ ;  /* 0x000000ff00d87202 */ /* 0x000fe20000000f00 */
        /* <DEDUP_REMOVED lines=25> */
[----:B------:R-:W-:Y:S01]  /*4f20*/  FFMA.FTZ R2, R64, R2, R3 ;  /* 0x0000000240027223 */ /* 0x000fe20000010003 */
        /* <DEDUP_REMOVED lines=9> */
[----:B------:R-:W-:-:S04]  /*4fc0*/  FFMA.FTZ R0, R85, R3, R0 ;  /* 0x0000000355007223 */ /* 0x000fc80000010000 */
[----:B------:R-:W-:Y:S01]  /*4fd0*/  FFMA.FTZ R3, R89, R2, R0 ;  /* 0x0000000259037223 */ /* 0x000fe20000010000 */
[----:B------:R-:W-:Y:S02]  /*4fe0*/  HADD2.F32 R0, -RZ, R160.H0_H0 ;  /* 0x200000a0ff007230 */ /* 0x000fe40000004100 */
[----:B------:R-:W-:Y:S01]  /*4ff0*/  HADD2.F32 R2, -RZ, R159.H0_H0 ;  /* 0x2000009fff027230 */ /* 0x000fe20000004100 */
[----:B------:R-:W-:Y:S01]  /*5000*/  FFMA.FTZ R4, R80, R4, R3 ;  /* 0x0000000450047223 */ /* 0x000fe20000010003 */
[----:B------:R-:W-:-:S03]  /*5010*/  HADD2.F32 R3, -RZ, R158.H0_H0 ;  /* 0x2000009eff037230 */ /* 0x000fc60000004100 */
[----:B------:R-:W-:Y:S01]  /*5020*/  FFMA.FTZ R0, R49, R0, R4 ;  /* 0x0000000031007223 */ /* 0x000fe20000010004 */
[----:B------:R-:W-:-:S03]  /*5030*/  MOV R4, c[0x0][0x16c] ;  /* 0x00005b0000047a02 */ /* 0x000fc60000000f00 */
[----:B------:R-:W-:Y:S01]  /*5040*/  FFMA.FTZ R0, R47, R2, R0 ;  /* 0x000000022f007223 */ /* 0x000fe20000010000 */
[----:B------:R-:W-:Y:S01]  /*5050*/  HADD2.F32 R2, -RZ, R157.H0_H0 ;  /* 0x2000009dff027230 */ /* 0x000fe20000004100 */
[----:B------:R-:W-:Y:S02]  /*5060*/  ISETP.GE.AND P0, PT, R4, 0x1, PT ;  /* 0x000000010400780c */ /* 0x000fe40003f06270 */
[----:B------:R-:W-:Y:S01]  /*5070*/  FFMA.FTZ R0, R45, R3, R0 ;  /* 0x000000032d007223 */ /* 0x000fe20000010000 */
[----:B------:R-:W-:-:S03]  /*5080*/  HADD2.F32 R3, -RZ, R156.H0_H0 ;  /* 0x2000009cff037230 */ /* 0x000fc60000004100 */
[----:B------:R-:W-:Y:S01]  /*5090*/  FFMA.FTZ R0, R41, R2, R0 ;  /* 0x0000000229007223 */ /* 0x000fe20000010000 */
[----:B------:R-:W-:-:S03]  /*50a0*/  HADD2.F32 R2, -RZ, R155.H0_H0 ;  /* 0x2000009bff027230 */ /* 0x000fc60000004100 */
[----:B------:R-:W-:Y:S01]  /*50b0*/  FFMA.FTZ R3, R95, R3, R0 ;  /* 0x000000035f037223 */ /* 0x000fe20000010000 */
[----:B------:R-:W-:-:S03]  /*50c0*/  HADD2.F32 R0, -RZ, R118.H0_H0 ;  /* 0x20000076ff007230 */ /* 0x000fc60000004100 */
[----:B------:R-:W-:-:S04]  /*50d0*/  FFMA.FTZ R2, R40, R2, R3 ;  /* 0x0000000228027223 */ /* 0x000fc80000010003 */
[----:B------:R-:W-:-:S05]  /*50e0*/  FFMA.FTZ R0, R39, R0, R2 ;  /* 0x0000000027007223 */ /* 0x000fca0000010002 */
[----:B------:R0:W-:Y:S01]  /*50f0*/  STL [R1+0x14], R0 ;  /* 0x0000140001007387 */ /* 0x0001e20000100800 */
[----:B------:R-:W-:Y:S05]  /*5100*/  @!P0 BRA `(.L_x_1041) ;  /* 0x00009cd000008947 */ /* 0x000fea0003800000 */
[----:B------:R-:W-:Y:S01]  /*5110*/  UIADD3 UR38, UR24, -0x1, URZ ;  /* 0xffffffff18267890 */ /* 0x000fe2000fffe03f */
[----:B------:R-:W-:Y:S01]  /*5120*/  FADD.FTZ R92, R85, R85 ;  /* 0x00000055555c7221 */ /* 0x000fe20000010000 */
[----:B------:R-:W-:Y:S01]  /*5130*/  MOV R101, RZ ;  /* 0x000000ff00657202 */ /* 0x000fe20000000f00 */
[----:B------:R-:W-:Y:S01]  /*5140*/  FADD.FTZ R91, R89, R89 ;  /* 0x00000059595b7221 */ /* 0x000fe20000010000 */
[----:B------:R-:W-:Y:S01]  /*5150*/  ULEA.HI UR7, UR38, UR38, URZ, 0x1 ;  /* 0x0000002626077291 */ /* 0x000fe2000f8f083f */
[----:B------:R-:W-:Y:S01]  /*5160*/  FADD.FTZ R100, R65, R65 ;  /* 0x0000004141647221 */ /* 0x000fe20000010000 */
[----:B------:R-:W-:Y:S01]  /*5170*/  UMOV UR8, URZ ;  /* 0x0000003f00087c82 */ /* 0x000fe20008000000 */
[----:B------:R-:W-:Y:S01]  /*5180*/  FADD.FTZ R99, R64, R64 ;  /* 0x0000004040637221 */ /* 0x000fe20000010000 */
[----:B------:R-:W-:Y:S01]  /*5190*/  ULOP3.LUT UR7, UR7, 0xfffffe, URZ, 0xc0, !UPT ;  /* 0x00fffffe07077892 */ /* 0x000fe2000f8ec03f */
[----:B------:R-:W-:Y:S01]  /*51a0*/  FADD.FTZ R98, R67, R67 ;  /* 0x0000004343627221 */ /* 0x000fe20000010000 */
[----:B------:R-:W-:Y:S01]  /*51b0*/  UMOV UR9, URZ ;  /* 0x0000003f00097c82 */ /* 0x000fe20008000000 */
[----:B------:R-:W-:Y:S01]  /*51c0*/  FADD.FTZ R97, R71, R71 ;  /* 0x0000004747617221 */ /* 0x000fe20000010000 */
[----:B------:R-:W-:Y:S01]  /*51d0*/  UIADD3 UR38, UR38, -UR7, URZ ;  /* 0x8000000726267290 */ /* 0x000fe2000fffe03f */
[----:B------:R-:W-:-:S02]  /*51e0*/  FADD.FTZ R96, R72, R72 ;  /* 0x0000004848607221 */ /* 0x000fc40000010000 */
[----:B------:R-:W-:Y:S01]  /*51f0*/  FADD.FTZ R93, R73, R73 ;  /* 0x00000049495d7221 */ /* 0x000fe20000010000 */
[----:B------:R-:W-:Y:S01]  /*5200*/  UMOV UR7, URZ ;  /* 0x0000003f00077c82 */ /* 0x000fe20008000000 */
        /* <DEDUP_REMOVED lines=8> */
.L_x_1142:
        /* <DEDUP_REMOVED lines=13> */
[----:B------:R-:W-:Y:S02]  /*5360*/  ULEA.HI.X UR35, UR36, UR35, UR37, 0x3, UP0 ;  /* 0x0000002324237291 */ /* 0x000fe400080f1c25 */
[----:B------:R-:W-:-:S04]  /*5370*/  MOV R2, UR34 ;  /* 0x0000002200027c02 */ /* 0x000fc80008000f00 */
[----:B------:R-:W-:Y:S02]  /*5380*/  MOV R3, UR35 ;  /* 0x0000002300037c02 */ /* 0x000fe40008000f00 */
[----:B0-----:R-:W-:Y:S01]  /*5390*/  LOP3.LUT R0, R122, 0x7ffffe0, RZ, 0xc0, !PT ;  /* 0x07ffffe07a007812 */ /* 0x001fe200078ec0ff */
[----:B------:R-:W-:Y:S02]  /*53a0*/  ULDC UR36, c[0x0][0x168] ;  /* 0x00005a0000247ab9 */ /* 0x000fe40000000800 */
[----:B------:R-:W-:Y:S01]  /*53b0*/  ULDC.64 UR34, c[0x0][0x1a0] ;  /* 0x0000680000227ab9 */ /* 0x000fe20000000a00 */
[----:B------:R-:W2:Y:S01]  /*53c0*/  LDG.E.64 R2, [R2.64] ;  /* 0x0000002002027981 */ /* 0x000ea2000c1e1b00 */
[----:B------:R-:W-:Y:S01]  /*53d0*/  SHF.L.U32 R5, R0, 0x5, RZ ;  /* 0x0000000500057819 */ /* 0x000fe200000006ff */
[----:B------:R-:W-:Y:S01]  /*53e0*/  UIADD3 UR36, -UR25, UR36, URZ ;  /* 0x0000002419247290 */ /* 0x000fe2000fffe13f */
[----:B------:R-:W-:Y:S01]  /*53f0*/  MOV R9, UR7 ;  /* 0x0000000700097c02 */ /* 0x000fe20008000f00 */
[----:B------:R-:W-:Y:S01]  /*5400*/  UIMAD UR34, UR39, UR34, URZ ;  /* 0x00000022272272a4 */ /* 0x000fe2000f8e023f */
[----:B------:R-:W-:Y:S01]  /*5410*/  LOP3.LUT R4, R5, 0xffffffe0, R236, 0xe2, !PT ;  /* 0xffffffe005047812 */ /* 0x000fe200078ee2ec */
[----:B------:R-:W-:Y:S01]  /*5420*/  USHF.L.U32 UR36, UR36, 0x1, URZ ;  /* 0x0000000124247899 */ /* 0x000fe2000800063f */
[----:B------:R-:W-:Y:S01]  /*5430*/  PRMT R11, RZ, 0x7610, R11 ;  /* 0x00007610ff0b7816 */ /* 0x000fe2000000000b */
[----:B------:R-:W-:Y:S01]  /*5440*/  UIMAD UR34, UR7, UR35, UR34 ;  /* 0x00000023072272a4 */ /* 0x000fe2000f8e0222 */
[----:B------:R-:W-:-:S02]  /*5450*/  LOP3.LUT R0, R4, 0x20, RZ, 0xfc, !PT ;  /* 0x0000002004007812 */ /* 0x000fc400078efcff */
[--C-:B------:R-:W-:Y:S02]  /*5460*/  SHF.R.S32.HI R5, RZ, 0x1f, R4.reuse ;  /* 0x0000001fff057819 */ /* 0x100fe40000011404 */
[----:B------:R-:W-:Y:S02]  /*5470*/  ISETP.GE.AND P0, PT, R0, UR36, PT ;  /* 0x0000002400007c0c */ /* 0x000fe4000bf06270 */
[C---:B------:R-:W-:Y:S01]  /*5480*/  LOP3.LUT R0, R4.reuse, 0x40, RZ, 0xfc, !PT ;  /* 0x0000004004007812 */ /* 0x040fe200078efcff */
[----:B------:R-:W-:Y:S01]  /*5490*/  IMAD.WIDE.U32 R8, R9, c[0x0][0x1a0], R4 ;  /* 0x0000680009087a25 */ /* 0x000fe200078e0004 */
[----:B------:R-:W-:Y:S02]  /*54a0*/  ISETP.GE.AND P5, PT, R4, UR36, PT ;  /* 0x0000002404007c0c */ /* 0x000fe4000bfa6270 */
[----:B------:R-:W-:Y:S02]  /*54b0*/  ISETP.GE.AND P1, PT, R0, UR36, PT ;  /* 0x0000002400007c0c */ /* 0x000fe4000bf26270 */
[----:B------:R-:W-:-:S02]  /*54c0*/  LOP3.LUT R0, R4, 0x60, RZ, 0xfc, !PT ;  /* 0x0000006004007812 */ /* 0x000fc400078efcff */
[----:B------:R-:W-:Y:S02]  /*54d0*/  LOP3.LUT R7, R4, 0x80, RZ, 0xfc, !PT ;  /* 0x0000008004077812 */ /* 0x000fe400078efcff */
[----:B------:R-:W-:Y:S01]  /*54e0*/  IADD3 R5, R9, UR34, RZ ;  /* 0x0000002209057c10 */ /* 0x000fe2000fffe0ff */
[----:B------:R-:W-:Y:S01]  /*54f0*/  ULDC.64 UR34, c[0x0][0x1b8] ;  /* 0x00006e0000227ab9 */ /* 0x000fe20000000a00 */
[----:B------:R-:W-:Y:S02]  /*5500*/  LEA R6, P4, R8, UR22, 0x1 ;  /* 0x0000001608067c11 */ /* 0x000fe4000f8808ff */
[----:B------:R-:W-:Y:S02]  /*5510*/  LOP3.LUT R9, R4, 0xa0, RZ, 0xfc, !PT ;  /* 0x000000a004097812 */ /* 0x000fe400078efcff */
[----:B------:R-:W-:Y:S02]  /*5520*/  ISETP.GE.AND P2, PT, R0, UR36, PT ;  /* 0x0000002400007c0c */ /* 0x000fe4000bf46270 */
[----:B------:R-:W-:-:S02]  /*5530*/  ISETP.GE.AND P3, PT, R7, UR36, PT ;  /* 0x0000002407007c0c */ /* 0x000fc4000bf66270 */
[----:B------:R-:W-:Y:S02]  /*5540*/  PRMT R0, RZ, 0x7610, R0 ;  /* 0x00007610ff007816 */ /* 0x000fe40000000000 */
[--C-:B------:R-:W-:Y:S02]  /*5550*/  LEA.HI.X R7, R8, UR23, R5.reuse, 0x1, P4 ;  /* 0x0000001708077c11 */ /* 0x100fe4000a0f0c05 */
[----:B------:R-:W-:Y:S02]  /*5560*/  ISETP.GE.AND P4, PT, R9, UR36, PT ;  /* 0x0000002409007c0c */ /* 0x000fe4000bf86270 */
[C---:B------:R-:W-:Y:S01]  /*5570*/  LOP3.LUT R8, R4.reuse, 0xc0, RZ, 0xfc, !PT ;  /* 0x000000c004087812 */ /* 0x040fe200078efcff */
[----:B------:R0:W3:Y:S01]  /*5580*/  @!P5 LDG.E.U16 R11, [R6.64] ;  /* 0x00000020060bd981 */ /* 0x0000e2000c1e1500 */
[----:B------:R-:W-:Y:S02]  /*5590*/  LOP3.LUT R9, R4, 0xe0, RZ, 0xfc, !PT ;  /* 0x000000e004097812 */ /* 0x000fe400078efcff */
[----:B------:R-:W-:Y:S01]  /*55a0*/  PRMT R5, RZ, 0x7610, R5 ;  /* 0x00007610ff057816 */ /* 0x000fe20000000005 */
[----:B------:R0:W4:Y:S01]  /*55b0*/  @!P0 LDG.E.U16 R0, [R6.64+0x40] ;  /* 0x0000402006008981 */ /* 0x000122000c1e1500 */
[----:B------:R-:W-:-:S02]  /*55c0*/  ISETP.GE.AND P5, PT, R8, UR36, PT ;  /* 0x0000002408007c0c */ /* 0x000fc4000bfa6270 */
[----:B------:R-:W-:Y:S02]  /*55d0*/  ISETP.GE.AND P0, PT, R9, UR36, PT ;  /* 0x0000002409007c0c */ /* 0x000fe4000bf06270 */
[C---:B------:R-:W-:Y:S01]  /*55e0*/  LOP3.LUT R8, R4.reuse, 0x100, RZ, 0xfc, !PT ;  /* 0x0000010004087812 */ /* 0x040fe200078efcff */
[----:B------:R0:W3:Y:S01]  /*55f0*/  @!P1 LDG.E.U16 R5, [R6.64+0x80] ;  /* 0x0000802006059981 */ /* 0x0000e2000c1e1500 */
[----:B------:R-:W-:Y:S02]  /*5600*/  PRMT R9, RZ, 0x7610, R9 ;  /* 0x00007610ff097816 */ /* 0x000fe40000000009 */
[----:B------:R-:W-:Y:S02]  /*5610*/  LOP3.LUT R12, R4, 0x120, RZ, 0xfc, !PT ;  /* 0x00000120040c7812 */ /* 0x000fe400078efcff */
[----:B------:R-:W-:Y:S02]  /*5620*/  ISETP.GE.AND P1, PT, R8, UR36, PT ;  /* 0x0000002408007c0c */ /* 0x000fe4000bf26270 */
[----:B------:R-:W-:Y:S01]  /*5630*/  PRMT R8, RZ, 0x7610, R8 ;  /* 0x00007610ff087816 */ /* 0x000fe20000000008 */
[----:B------:R0:W3:Y:S01]  /*5640*/  @!P2 LDG.E.U16 R9, [R6.64+0xc0] ;  /* 0x0000c0200609a981 */ /* 0x0000e2000c1e1500 */
[----:B------:R-:W-:-:S02]  /*5650*/  PRMT R10, RZ, 0x7610, R10 ;  /* 0x00007610ff0a7816 */ /* 0x000fc4000000000a */
[----:B------:R-:W-:Y:S02]  /*5660*/  ISETP.GE.AND P2, PT, R12, UR36, PT ;  /* 0x000000240c007c0c */ /* 0x000fe4000bf46270 */
[C---:B------:R-:W-:Y:S01]  /*5670*/  LOP3.LUT R12, R4.reuse, 0x160, RZ, 0xfc, !PT ;  /* 0x00000160040c7812 */ /* 0x040fe200078efcff */
[----:B------:R0:W3:Y:S01]  /*5680*/  @!P4 LDG.E.U16 R8, [R6.64+0x140] ;  /* 0x000140200608c981 */ /* 0x0000e2000c1e1500 */
[----:B------:R-:W-:Y:S02]  /*5690*/  PRMT R14, RZ, 0x7610, R14 ;  /* 0x00007610ff0e7816 */ /* 0x000fe4000000000e */
[C---:B------:R-:W-:Y:S01]  /*56a0*/  LOP3.LUT R13, R4.reuse, 0x140, RZ, 0xfc, !PT ;  /* 0x00000140040d7812 */ /* 0x040fe200078efcff */
[----:B------:R0:W3:Y:S01]  /*56b0*/  @!P3 LDG.E.U16 R10, [R6.64+0x100] ;  /* 0x00010020060ab981 */ /* 0x0000e2000c1e1500 */
[----:B------:R-:W-:Y:S02]  /*56c0*/  LOP3.LUT R15, R4, 0x180, RZ, 0xfc, !PT ;  /* 0x00000180040f7812 */ /* 0x000fe400078efcff */
[----:B------:R-:W-:Y:S01]  /*56d0*/  ISETP.GE.AND P4, PT, R12, UR36, PT ;  /* 0x000000240c007c0c */ /* 0x000fe2000bf86270 */
[----:B------:R0:W3:Y:S01]  /*56e0*/  @!P5 LDG.E.U16 R14, [R6.64+0x180] ;  /* 0x00018020060ed981 */ /* 0x0000e2000c1e1500 */
[----:B------:R-:W-:-:S02]  /*56f0*/  PRMT R12, RZ, 0x7610, R12 ;  /* 0x00007610ff0c7816 */ /* 0x000fc4000000000c */
[----:B------:R-:W-:Y:S02]  /*5700*/  ISETP.GE.AND P3, PT, R13, UR36, PT ;  /* 0x000000240d007c0c */ /* 0x000fe4000bf66270 */
[----:B------:R-:W-:Y:S02]  /*5710*/  PRMT R13, RZ, 0x7610, R13 ;  /* 0x00007610ff0d7816 */ /* 0x000fe4000000000d */
[----:B------:R-:W-:Y:S01]  /*5720*/  ISETP.GE.AND P5, PT, R15, UR36, PT ;  /* 0x000000240f007c0c */ /* 0x000fe2000bfa6270 */
[----:B------:R0:W3:Y:S01]  /*5730*/  @!P1 LDG.E.U16 R12, [R6.64+0x200] ;  /* 0x00020020060c9981 */ /* 0x0000e2000c1e1500 */
[C---:B------:R-:W-:Y:S02]  /*5740*/  LOP3.LUT R15, R4.reuse, 0x1c0, RZ, 0xfc, !PT ;  /* 0x000001c0040f7812 */ /* 0x040fe400078efcff */
[----:B------:R-:W-:Y:S01]  /*5750*/  LOP3.LUT R16, R4, 0x1a0, RZ, 0xfc, !PT ;  /* 0x000001a004107812 */ /* 0x000fe200078efcff */
[----:B------:R0:W3:Y:S01]  /*5760*/  @!P0 LDG.E.U16 R13, [R6.64+0x1c0] ;  /* 0x0001c020060d8981 */ /* 0x0000e2000c1e1500 */
[----:B------:R-:W-:-:S02]  /*5770*/  PRMT R17, RZ, 0x7610, R17 ;  /* 0x00007610ff117816 */ /* 0x000fc40000000011 */
[----:B------:R-:W-:Y:S02]  /*5780*/  ISETP.GE.AND P1, PT, R15, UR36, PT ;  /* 0x000000240f007c0c */ /* 0x000fe4000bf26270 */
[----:B------:R-:W-:Y:S02]  /*5790*/  PRMT R15, RZ, 0x7610, R15 ;  /* 0x00007610ff0f7816 */ /* 0x000fe4000000000f */
[----:B------:R-:W-:Y:S01]  /*57a0*/  LOP3.LUT R18, R4, 0x1e0, RZ, 0xfc, !PT ;  /* 0x000001e004127812 */ /* 0x000fe200078efcff */
[----:B------:R0:W3:Y:S01]  /*57b0*/  @!P2 LDG.E.U16 R17, [R6.64+0x240] ;  /* 0x000240200611a981 */ /* 0x0000e2000c1e1500 */
[----:B------:R-:W-:Y:S02]  /*57c0*/  ISETP.GE.AND P0, PT, R16, UR36, PT ;  /* 0x0000002410007c0c */ /* 0x000fe4000bf06270 */
[----:B------:R-:W-:Y:S01]  /*57d0*/  PRMT R16, RZ, 0x7610, R16 ;  /* 0x00007610ff107816 */ /* 0x000fe20000000010 */
[----:B------:R0:W3:Y:S01]  /*57e0*/  @!P3 LDG.E.U16 R15, [R6.64+0x280] ;  /* 0x00028020060fb981 */ /* 0x0000e2000c1e1500 */
[----:B------:R-:W-:-:S02]  /*57f0*/  LOP3.LUT R19, R4, 0x200, RZ, 0xfc, !PT ;  /* 0x0000020004137812 */ /* 0x000fc400078efcff */
[----:B------:R-:W-:Y:S02]  /*5800*/  PRMT R22, RZ, 0x7610, R22 ;  /* 0x00007610ff167816 */ /* 0x000fe40000000016 */
[----:B------:R-:W-:Y:S01]  /*5810*/  ISETP.GE.AND P2, PT, R18, UR36, PT ;  /* 0x0000002412007c0c */ /* 0x000fe2000bf46270 */
[----:B------:R0:W3:Y:S01]  /*5820*/  @!P4 LDG.E.U16 R16, [R6.64+0x2c0] ;  /* 0x0002c0200610c981 */ /* 0x0000e2000c1e1500 */
[C---:B------:R-:W-:Y:S02]  /*5830*/  LOP3.LUT R18, R4.reuse, 0x220, RZ, 0xfc, !PT ;  /* 0x0000022004127812 */ /* 0x040fe400078efcff */
[----:B------:R-:W-:Y:S01]  /*5840*/  LOP3.LUT R20, R4, 0x240, RZ, 0xfc, !PT ;  /* 0x0000024004147812 */ /* 0x000fe200078efcff */
[----:B------:R0:W3:Y:S01]  /*5850*/  @!P5 LDG.E.U16 R22, [R6.64+0x300] ;  /* 0x000300200616d981 */ /* 0x0000e2000c1e1500 */
[----:B------:R-:W-:Y:S02]  /*5860*/  ISETP.GE.AND P3, PT, R19, UR36, PT ;  /* 0x0000002413007c0c */ /* 0x000fe4000bf66270 */
[----:B------:R-:W-:-:S02]  /*5870*/  PRMT R19, RZ, 0x7610, R19 ;  /* 0x00007610ff137816 */ /* 0x000fc40000000013 */
[----:B------:R-:W-:Y:S02]  /*5880*/  ISETP.GE.AND P4, PT, R18, UR36, PT ;  /* 0x0000002412007c0c */ /* 0x000fe4000bf86270 */
[----:B------:R-:W-:Y:S02]  /*5890*/  PRMT R18, RZ, 0x7610, R18 ;  /* 0x00007610ff127816 */ /* 0x000fe40000000012 */
[----:B------:R-:W-:Y:S01]  /*58a0*/  ISETP.GE.AND P5, PT, R20, UR36, PT ;  /* 0x0000002414007c0c */ /* 0x000fe2000bfa6270 */
[----:B------:R0:W3:Y:S01]  /*58b0*/  @!P1 LDG.E.U16 R19, [R6.64+0x380] ;  /* 0x0003802006139981 */ /* 0x0000e2000c1e1500 */
[C---:B------:R-:W-:Y:S02]  /*58c0*/  LOP3.LUT R20, R4.reuse, 0x280, RZ, 0xfc, !PT ;  /* 0x0000028004147812 */ /* 0x040fe400078efcff */
[----:B------:R-:W-:Y:S01]  /*58d0*/  PRMT R23, RZ, 0x7610, R23 ;  /* 0x00007610ff177816 */ /* 0x000fe20000000017 */
[----:B------:R0:W3:Y:S01]  /*58e0*/  @!P0 LDG.E.U16 R18, [R6.64+0x340] ;  /* 0x0003402006128981 */ /* 0x0000e2000c1e1500 */
[----:B------:R-:W-:-:S02]  /*58f0*/  LOP3.LUT R21, R4, 0x260, RZ, 0xfc, !PT ;  /* 0x0000026004157812 */ /* 0x000fc400078efcff */
[----:B------:R-:W-:Y:S02]  /*5900*/  LOP3.LUT R24, R4, 0x2a0, RZ, 0xfc, !PT ;  /* 0x000002a004187812 */ /* 0x000fe400078efcff */
[----:B------:R-:W-:Y:S01]  /*5910*/  ISETP.GE.AND P1, PT, R20, UR36, PT ;  /* 0x0000002414007c0c */ /* 0x000fe2000bf26270 */
[----:B------:R0:W3:Y:S01]  /*5920*/  @!P2 LDG.E.U16 R23, [R6.64+0x3c0] ;  /* 0x0003c0200617a981 */ /* 0x0000e2000c1e1500 */
[----:B------:R-:W-:Y:S02]  /*5930*/  PRMT R20, RZ, 0x7610, R20 ;  /* 0x00007610ff147816 */ /* 0x000fe40000000014 */
[----:B------:R-:W-:Y:S02]  /*5940*/  ISETP.GE.AND P0, PT, R21, UR36, PT ;  /* 0x0000002415007c0c */ /* 0x000fe4000bf06270 */
[----:B------:R-:W-:Y:S02]  /*5950*/  PRMT R21, RZ, 0x7610, R21 ;  /* 0x00007610ff157816 */ /* 0x000fe40000000015 */
[----:B------:R-:W-:Y:S01]  /*5960*/  ISETP.GE.AND P2, PT, R24, UR36, PT ;  /* 0x0000002418007c0c */ /* 0x000fe2000bf46270 */
[----:B------:R0:W3:Y:S01]  /*5970*/  @!P4 LDG.E.U16 R20, [R6.64+0x440] ;  /* 0x000440200614c981 */ /* 0x0000e2000c1e1500 */
[----:B------:R-:W-:-:S02]  /*5980*/  LOP3.LUT R24, R4, 0x2e0, RZ, 0xfc, !PT ;  /* 0x000002e004187812 */ /* 0x000fc400078efcff */
[----:B------:R-:W-:Y:S01]  /*5990*/  PRMT R26, RZ, 0x7610, R26 ;  /* 0x00007610ff1a7816 */ /* 0x000fe2000000001a */
[----:B------:R0:W3:Y:S01]  /*59a0*/  @!P3 LDG.E.U16 R21, [R6.64+0x400] ;  /* 0x000400200615b981 */ /* 0x0000e2000c1e1500 */
[C---:B------:R-:W-:Y:S02]  /*59b0*/  LOP3.LUT R25, R4.reuse, 0x2c0, RZ, 0xfc, !PT ;  /* 0x000002c004197812 */ /* 0x040fe400078efcff */
[----:B------:R-:W-:Y:S02]  /*59c0*/  LOP3.LUT R27, R4, 0x300, RZ, 0xfc, !PT ;  /* 0x00000300041b7812 */ /* 0x000fe400078efcff */
[----:B------:R-:W-:Y:S01]  /*59d0*/  ISETP.GE.AND P4, PT, R24, UR36, PT ;  /* 0x0000002418007c0c */ /* 0x000fe2000bf86270 */
[----:B------:R0:W3:Y:S01]  /*59e0*/  @!P5 LDG.E.U16 R26, [R6.64+0x480] ;  /* 0x00048020061ad981 */ /* 0x0000e2000c1e1500 */
[----:B------:R-:W-:Y:S02]  /*59f0*/  PRMT R24, RZ, 0x7610, R24 ;  /* 0x00007610ff187816 */ /* 0x000fe40000000018 */
[----:B------:R-:W-:-:S02]  /*5a00*/  ISETP.GE.AND P3, PT, R25, UR36, PT ;  /* 0x0000002419007c0c */ /* 0x000fc4000bf66270 */
        /* <DEDUP_REMOVED lines=10> */
[C---:B------:R-:W-:Y:S01]  /*5ab0*/  LOP3.LUT R31, R4.reuse, 0x380, RZ, 0xfc, !PT ;  /* 0x00000380041f7812 */ /* 0x040fe200078efcff */
[----:B------:R0:W3:Y:S01]  /*5ac0*/  @!P3 LDG.E.U16 R27, [R6.64+0x580] ;  /* 0x00058020061bb981 */ /* 0x0000e2000c1e1500 */
[----:B------:R-:W-:Y:S02]  /*5ad0*/  LOP3.LUT R30, R4, 0x360, RZ, 0xfc, !PT ;  /* 0x00000360041e7812 */ /* 0x000fe400078efcff */
[----:B------:R-:W-:Y:S01]  /*5ae0*/  PRMT R29, RZ, 0x7610, R29 ;  /* 0x00007610ff1d7816 */ /* 0x000fe2000000001d */
[----:B------:R0:W3:Y:S01]  /*5af0*/  @!P2 LDG.E.U16 R28, [R6.64+0x540] ;  /* 0x00054020061ca981 */ /* 0x0000e2000c1e1500 */
[----:B------:R-:W-:-:S02]  /*5b00*/  ISETP.GE.AND P3, PT, R31, UR36, PT ;  /* 0x000000241f007c0c */ /* 0x000fc4000bf66270 */
[----:B------:R-:W-:Y:S02]  /*5b10*/  PRMT R31, RZ, 0x7610, R31 ;  /* 0x00007610ff1f7816 */ /* 0x000fe4000000001f */
[----:B------:R-:W-:Y:S01]  /*5b20*/  ISETP.GE.AND P2, PT, R30, UR36, PT ;  /* 0x000000241e007c0c */ /* 0x000fe2000bf46270 */
[----:B------:R0:W3:Y:S01]  /*5b30*/  @!P4 LDG.E.U16 R29, [R6.64+0x5c0] ;  /* 0x0005c020061dc981 */ /* 0x0000e2000c1e1500 */
[----:B------:R-:W-:Y:S02]  /*5b40*/  LOP3.LUT R30, R4, 0x3a0, RZ, 0xfc, !PT ;  /* 0x000003a0041e7812 */ /* 0x000fe400078efcff */
[----:B------:R-:W-:Y:S01]  /*5b50*/  SHF.L.U32 R33, R122, 0x5, RZ ;  /* 0x000000057a217819 */ /* 0x000fe200000006ff */
[----:B------:R0:W3:Y:S01]  /*5b60*/  @!P5 LDG.E.U16 R31, [R6.64+0x600] ;  /* 0x00060020061fd981 */ /* 0x0000e2000c1e1500 */
[----:B------:R-:W-:Y:S02]  /*5b70*/  LOP3.LUT R4, R4, 0x3c0, RZ, 0xfc, !PT ;  /* 0x000003c004047812 */ /* 0x000fe400078efcff */
[----:B------:R-:W-:-:S02]  /*5b80*/  ISETP.GE.AND P4, PT, R30, UR36, PT ;  /* 0x000000241e007c0c */ /* 0x000fc4000bf86270 */
[----:B------:R-:W-:Y:S02]  /*5b90*/  LOP3.LUT R33, R33, 0xffffffe0, R236, 0xe2, !PT ;  /* 0xffffffe021217812 */ /* 0x000fe400078ee2ec */
[----:B------:R-:W-:Y:S02]  /*5ba0*/  ISETP.GE.AND P5, PT, R4, UR36, PT ;  /* 0x0000002404007c0c */ /* 0x000fe4000bfa6270 */
[----:B------:R-:W-:Y:S02]  /*5bb0*/  PRMT R30, RZ, 0x7610, R30 ;  /* 0x00007610ff1e7816 */ /* 0x000fe4000000001e */
[----:B------:R-:W-:Y:S02]  /*5bc0*/  PRMT R32, RZ, 0x7610, R32 ;  /* 0x00007610ff207816 */ /* 0x000fe40000000020 */
[----:B------:R-:W-:Y:S02]  /*5bd0*/  LOP3.LUT R4, R33, 0x3e0, RZ, 0xfc, !PT ;  /* 0x000003e021047812 */ /* 0x000fe400078efcff */
[----:B------:R-:W-:Y:S01]  /*5be0*/  PRMT R33, RZ, 0x7610, R33 ;  /* 0x00007610ff217816 */ /* 0x000fe20000000021 */
[----:B------:R0:W3:Y:S01]  /*5bf0*/  @!P0 LDG.E.U16 R30, [R6.64+0x640] ;  /* 0x00064020061e8981 */ /* 0x0000e2000c1e1500 */
[----:B------:R-:W-:-:S02]  /*5c00*/  PRMT R61, RZ, 0x7610, R61 ;  /* 0x00007610ff3d7816 */ /* 0x000fc4000000003d */
[----:B------:R-:W-:Y:S01]  /*5c10*/  PRMT R60, RZ, 0x7610, R60 ;  /* 0x00007610ff3c7816 */ /* 0x000fe2000000003c */
[----:B------:R0:W3:Y:S01]  /*5c20*/  @!P1 LDG.E.U16 R32, [R6.64+0x680] ;  /* 0x0006802006209981 */ /* 0x0000e2000c1e1500 */
[----:B------:R-:W-:Y:S02]  /*5c30*/  PRMT R59, RZ, 0x7610, R59 ;  /* 0x00007610ff3b7816 */ /* 0x000fe4000000003b */
[----:B------:R-:W-:Y:S01]  /*5c40*/  ISETP.GE.AND P0, PT, R4, UR36, PT ;  /* 0x0000002404007c0c */ /* 0x000fe2000bf06270 */
[----:B------:R0:W3:Y:S04]  /*5c50*/  @!P2 LDG.E.U16 R33, [R6.64+0x6c0] ;  /* 0x0006c0200621a981 */ /* 0x0000e8000c1e1500 */
[----:B------:R0:W3:Y:S04]  /*5c60*/  @!P3 LDG.E.U16 R61, [R6.64+0x700] ;  /* 0x00070020063db981 */ /* 0x0000e8000c1e1500 */
[----:B------:R0:W3:Y:S01]  /*5c70*/  @!P4 LDG.E.U16 R60, [R6.64+0x740] ;  /* 0x00074020063cc981 */ /* 0x0000e2000c1e1500 */
[----:B------:R-:W-:-:S03]  /*5c80*/  PRMT R34, RZ, 0x7610, R34 ;  /* 0x00007610ff227816 */ /* 0x000fc60000000022 */
[----:B------:R0:W3:Y:S04]  /*5c90*/  @!P5 LDG.E.U16 R59, [R6.64+0x780] ;  /* 0x00078020063bd981 */ /* 0x0000e8000c1e1500 */
[----:B------:R0:W3:Y:S01]  /*5ca0*/  @!P0 LDG.E.U16 R34, [R6.64+0x7c0] ;  /* 0x0007c02006228981 */ /* 0x0000e2000c1e1500 */
        /* <DEDUP_REMOVED lines=9> */
[----:B------:R-:W-:Y:S01]  /*5d40*/  FMUL.FTZ R4, R113, UR43 ;  /* 0x0000002b71047c20 */ /* 0x000fe20008410000 */
[----:B------:R-:W-:Y:S08]  /*5d50*/  MUFU.SIN R73, R35 ;  /* 0x0000002300497308 */ /* 0x000ff00000000400 */
[----:B------:R0:W-:Y:S02]  /*5d60*/  MUFU.COS R72, R35 ;  /* 0x0000002300487308 */ /* 0x0001e40000000000 */
[----:B0-----:R-:W-:-:S02]  /*5d70*/  FMUL.RZ R35, R4, 0.15915493667125701904 ;  /* 0x3e22f98304237820 */ /* 0x001fc4000040c000 */
[----:B------:R-:W-:-:S04]  /*5d80*/  FMUL.FTZ R4, R112, UR43 ;  /* 0x0000002b70047c20 */ /* 0x000fc80008410000 */
[----:B------:R-:W-:Y:S08]  /*5d90*/  MUFU.SIN R81, R36 ;  /* 0x0000002400517308 */ /* 0x000ff00000000400 */
[----:B------:R0:W-:Y:S02]  /*5da0*/  MUFU.COS R82, R36 ;  /* 0x0000002400527308 */ /* 0x0001e40000000000 */
[----:B0-----:R-:W-:Y:S01]  /*5db0*/  FMUL.RZ R36, R4, 0.15915493667125701904 ;  /* 0x3e22f98304247820 */ /* 0x001fe2000040c000 */
[----:B------:R-:W-:-:S05]  /*5dc0*/  SHF.L.U32 R4, R122, 0x5, RZ ;  /* 0x000000057a047819 */ /* 0x000fca00000006ff */
[----:B------:R-:W-:Y:S01]  /*5dd0*/  MUFU.SIN R3, R6 ;  /* 0x0000000600037308 */ /* 0x000fe20000000400 */
[----:B------:R-:W-:-:S07]  /*5de0*/  LOP3.LUT R4, R4, 0xfffffc00, RZ, 0xc0, !PT ;  /* 0xfffffc0004047812 */ /* 0x000fce00078ec0ff */
[----:B------:R0:W-:Y:S08]  /*5df0*/  MUFU.COS R80, R6 ;  /* 0x0000000600507308 */ /* 0x0001f00000000000 */
[----:B------:R-:W-:Y:S01]  /*5e00*/  MUFU.SIN R55, R35 ;  /* 0x0000002300377308 */ /* 0x000fe20000000400 */
[----:B0-----:R-:W-:-:S07]  /*5e10*/  FMUL.FTZ R6, R111, UR43 ;  /* 0x0000002b6f067c20 */ /* 0x001fce0008410000 */
[----:B------:R0:W-:Y:S01]  /*5e20*/  MUFU.COS R56, R35 ;  /* 0x0000002300387308 */ /* 0x0001e20000000000 */
[----:B------:R-:W-:Y:S02]  /*5e30*/  FMUL.RZ R37, R6, 0.15915493667125701904 ;  /* 0x3e22f98306257820 */ /* 0x000fe4000040c000 */
[----:B0-----:R-:W-:-:S05]  /*5e40*/  FMUL.FTZ R35, R110, UR43 ;  /* 0x0000002b6e237c20 */ /* 0x001fca0008410000 */
[----:B------:R-:W-:Y:S01]  /*5e50*/  MUFU.SIN R57, R7 ;  /* 0x0000000700397308 */ /* 0x000fe20000000400 */
[----:B------:R-:W0:Y:S07]  /*5e60*/  R2UR UR44, R2 ;  /* 0x00000000022c73c2 */ /* 0x000e2e00000e0000 */
[----:B------:R1:W-:Y:S08]  /*5e70*/  MUFU.COS R58, R7 ;  /* 0x00000007003a7308 */ /* 0x0003f00000000000 */
[----:B------:R-:W-:Y:S01]  /*5e80*/  MUFU.SIN R53, R36 ;  /* 0x0000002400357308 */ /* 0x000fe20000000400 */
[----:B-1----:R-:W-:-:S07]  /*5e90*/  IADD3 R7, R4, R121, RZ ;  /* 0x0000007904077210 */ /* 0x002fce0007ffe0ff */
[----:B------:R1:W-:Y:S01]  /*5ea0*/  MUFU.COS R54, R36 ;  /* 0x0000002400367308 */ /* 0x0003e20000000000 */
[----:B------:R-:W-:Y:S01]  /*5eb0*/  LEA.HI.SX32 R6, R7, R7, 0x1b ;  /* 0x0000000707067211 */ /* 0x000fe200078fdaff */
[----:B-1----:R-:W-:Y:S02]  /*5ec0*/  FMUL.RZ R36, R35, 0.15915493667125701904 ;  /* 0x3e22f98323247820 */ /* 0x002fe4000040c000 */
[----:B------:R-:W-:-:S04]  /*5ed0*/  FMUL.FTZ R35, R109, UR43 ;  /* 0x0000002b6d237c20 */ /* 0x000fc80008410000 */
[----:B------:R-:W-:Y:S01]  /*5ee0*/  MUFU.SIN R51, R37 ;  /* 0x0000002500337308 */ /* 0x000fe20000000400 */
[C---:B------:R-:W-:Y:S02]  /*5ef0*/  IADD3 R42, R7.reuse, 0x60, RZ ;  /* 0x00000060072a7810 */ /* 0x040fe40007ffe0ff */
[----:B------:R-:W-:-:S05]  /*5f00*/  IADD3 R38, R7, 0x20, RZ ;  /* 0x0000002007267810 */ /* 0x000fca0007ffe0ff */
[----:B------:R1:W-:Y:S01]  /*5f10*/  MUFU.COS R52, R37 ;  /* 0x0000002500347308 */ /* 0x0003e20000000000 */
[----:B------:R-:W-:-:S07]  /*5f20*/  IADD3 R40, R7, 0x40, RZ ;  /* 0x0000004007287810 */ /* 0x000fce0007ffe0ff */
[----:B------:R-:W-:Y:S01]  /*5f30*/  MUFU.SIN R49, R36 ;  /* 0x0000002400317308 */ /* 0x000fe20000000400 */
[----:B-1----:R-:W-:Y:S02]  /*5f40*/  FMUL.RZ R37, R35, 0.15915493667125701904 ;  /* 0x3e22f98323257820 */ /* 0x002fe4000040c000 */
[----:B------:R-:W-:-:S05]  /*5f50*/  FMUL.FTZ R35, R108, UR43 ;  /* 0x0000002b6c237c20 */ /* 0x000fca0008410000 */
[----:B------:R1:W-:Y:S01]  /*5f60*/  MUFU.COS R50, R36 ;  /* 0x0000002400327308 */ /* 0x0003e20000000000 */
[----:B------:R-:W-:Y:S01]  /*5f70*/  FMUL.RZ R39, R35, 0.15915493667125701904 ;  /* 0x3e22f98323277820 */ /* 0x000fe2000040c000 */
[-C--:B------:R-:W-:Y:S02]  /*5f80*/  LEA.HI.SX32 R35, R42, R7.reuse, 0x1b ;  /* 0x000000072a237211 */ /* 0x080fe400078fdaff */
[----:B------:R-:W-:Y:S02]  /*5f90*/  IADD3 R44, R7, 0x80, RZ ;  /* 0x00000080072c7810 */ /* 0x000fe40007ffe0ff */
[----:B-1----:R-:W-:Y:S01]  /*5fa0*/  SHF.L.U32 R36, R6, 0x1, RZ ;  /* 0x0000000106247819 */ /* 0x002fe200000006ff */
[----:B------:R-:W-:Y:S01]  /*5fb0*/  FMUL.FTZ R6, R107, UR43 ;  /* 0x0000002b6b067c20 */ /* 0x000fe20008410000 */
[C---:B------:R-:W-:Y:S02]  /*5fc0*/  IADD3 R46, R7.reuse, 0xa0, RZ ;  /* 0x000000a0072e7810 */ /* 0x040fe40007ffe0ff */
[----:B------:R-:W-:Y:S01]  /*5fd0*/  LEA.HI.SX32 R38, R38, R7, 0x1b ;  /* 0x0000000726267211 */ /* 0x000fe200078fdaff */
[----:B------:R-:W-:Y:S01]  /*5fe0*/  FMUL.RZ R42, R6, 0.15915493667125701904 ;  /* 0x3e22f983062a7820 */ /* 0x000fe2000040c000 */
[C---:B------:R-:W-:Y:S01]  /*5ff0*/  IADD3 R64, R7.reuse, 0xc0, RZ ;  /* 0x000000c007407810 */ /* 0x040fe20007ffe0ff */
[----:B------:R-:W-:Y:S01]  /*6000*/  FMUL.FTZ R6, R106, UR43 ;  /* 0x0000002b6a067c20 */ /* 0x000fe20008410000 */
[C---:B------:R-:W-:Y:S01]  /*6010*/  IADD3 R66, R7.reuse, 0xe0, RZ ;  /* 0x000000e007427810 */ /* 0x040fe20007ffe0ff */
[----:B------:R-:W-:Y:S01]  /*6020*/  MUFU.SIN R47, R37 ;  /* 0x00000025002f7308 */ /* 0x000fe20000000400 */
[----:B------:R-:W-:-:S02]  /*6030*/  IADD3 R68, R7, 0x100, RZ ;  /* 0x0000010007447810 */ /* 0x000fc40007ffe0ff */
[C---:B------:R-:W-:Y:S02]  /*6040*/  IADD3 R70, R7.reuse, 0x120, RZ ;  /* 0x0000012007467810 */ /* 0x040fe40007ffe0ff */
[C---:B------:R-:W-:Y:S02]  /*6050*/  IADD3 R74, R7.reuse, 0x140, RZ ;  /* 0x00000140074a7810 */ /* 0x040fe40007ffe0ff */
[C---:B------:R-:W-:Y:S01]  /*6060*/  IADD3 R76, R7.reuse, 0x160, RZ ;  /* 0x00000160074c7810 */ /* 0x040fe20007ffe0ff */
[----:B------:R1:W-:Y:S01]  /*6070*/  MUFU.COS R48, R37 ;  /* 0x0000002500307308 */ /* 0x0003e20000000000 */
        /* <DEDUP_REMOVED lines=20> */
[-C--:B------:R-:W-:Y:S01]  /*61c0*/  LEA.HI.SX32 R40, R40, R7.reuse, 0x1b ;  /* 0x0000000728287211 */ /* 0x080fe200078fdaff */
[----:B------:R-:W-:Y:S01]  /*61d0*/  FMUL.RZ R65, R6, 0.15915493667125701904 ;  /* 0x3e22f98306417820 */ /* 0x000fe2000040c000 */
[----:B-1----:R-:W-:-:S02]  /*61e0*/  LEA.HI.SX32 R37, R44, R7, 0x1b ;  /* 0x000000072c257211 */ /* 0x002fc400078fdaff */
[-C--:B------:R-:W-:Y:S02]  /*61f0*/  LEA.HI.SX32 R62, R46, R7.reuse, 0x1b ;  /* 0x000000072e3e7211 */ /* 0x080fe400078fdaff */
[----:B------:R-:W-:Y:S02]  /*6200*/  SHF.L.U32 R63, R38, 0x1, RZ ;  /* 0x00000001263f7819 */ /* 0x000fe400000006ff */
        /* <DEDUP_REMOVED lines=25> */
[----:B------:R-:W-:Y:S01]  /*63a0*/  LEA.HI.SX32 R170, R170, R7, 0x1b ;  /* 0x00000007aaaa7211 */ /* 0x000fe200078fdaff */
[----:B------:R-:W-:Y:S01]  /*63b0*/  FMUL.FTZ R7, R104, UR43 ;  /* 0x0000002b68077c20 */ /* 0x000fe20008410000 */
[----:B------:R-:W-:Y:S02]  /*63c0*/  SHF.L.U32 R38, R40, 0x1, RZ ;  /* 0x0000000128267819 */ /* 0x000fe400000006ff */
[----:B------:R-:W-:Y:S01]  /*63d0*/  SHF.L.U32 R168, R35, 0x1, RZ ;  /* 0x0000000123a87819 */ /* 0x000fe200000006ff */
[----:B---3--:R1:W-:Y:S01]  /*63e0*/  STS.U16 [R36], R11 ;  /* 0x0000000b24007388 */ /* 0x0083e20000000400 */
[----:B------:R-:W-:-:S02]  /*63f0*/  SHF.L.U32 R37, R37, 0x1, RZ ;  /* 0x0000000125257819 */ /* 0x000fc400000006ff */
[----:B------:R-:W-:Y:S01]  /*6400*/  SHF.L.U32 R35, R62, 0x1, RZ ;  /* 0x000000013e237819 */ /* 0x000fe200000006ff */
[----:B----4-:R-:W-:Y:S01]  /*6410*/  STS.U16 [R63+0x40], R0 ;  /* 0x000040003f007388 */ /* 0x010fe20000000400 */
[----:B------:R-:W-:-:S03]  /*6420*/  SHF.L.U32 R66, R66, 0x1, RZ ;  /* 0x0000000142427819 */ /* 0x000fc600000006ff */
[----:B------:R2:W-:Y:S01]  /*6430*/  STS.U16 [R38+0x80], R5 ;  /* 0x0000800526007388 */ /* 0x0005e20000000400 */
[----:B-1----:R-:W-:Y:S01]  /*6440*/  SHF.L.U32 R11, R64, 0x1, RZ ;  /* 0x00000001400b7819 */ /* 0x002fe200000006ff */
[----:B------:R-:W-:Y:S02]  /*6450*/  FMUL.RZ R36, R7, 0.15915493667125701904 ;  /* 0x3e22f98307247820 */ /* 0x000fe4000040c000 */
[----:B------:R1:W-:Y:S01]  /*6460*/  STS.U16 [R168+0xc0], R9 ;  /* 0x0000c009a8007388 */ /* 0x0003e20000000400 */
[----:B------:R-:W-:Y:S02]  /*6470*/  SHF.L.U32 R7, R68, 0x1, RZ ;  /* 0x0000000144077819 */ /* 0x000fe400000006ff */
[----:B------:R-:W-:Y:S01]  /*6480*/  SHF.L.U32 R70, R70, 0x1, RZ ;  /* 0x0000000146467819 */ /* 0x000fe200000006ff */
[----:B------:R-:W-:Y:S01]  /*6490*/  STS.U16 [R37+0x100], R10 ;  /* 0x0001000a25007388 */ /* 0x000fe20000000400 */
[----:B------:R-:W-:Y:S02]  /*64a0*/  SHF.L.U32 R74, R74, 0x1, RZ ;  /* 0x000000014a4a7819 */ /* 0x000fe400000006ff */
[----:B--2---:R-:W-:Y:S01]  /*64b0*/  SHF.L.U32 R5, R76, 0x1, RZ ;  /* 0x000000014c057819 */ /* 0x004fe200000006ff */
[----:B------:R-:W-:Y:S01]  /*64c0*/  STS.U16 [R35+0x140], R8 ;  /* 0x0001400823007388 */ /* 0x000fe20000000400 */
[----:B------:R-:W-:Y:S01]  /*64d0*/  FMUL.FTZ R0, R103, UR43 ;  /* 0x0000002b67007c20 */ /* 0x000fe20008410000 */
[----:B-1----:R-:W-:-:S02]  /*64e0*/  SHF.L.U32 R9, R78, 0x1, RZ ;  /* 0x000000014e097819 */ /* 0x002fc400000006ff */
[----:B------:R1:W-:Y:S01]  /*64f0*/  STS.U16 [R11+0x180], R14 ;  /* 0x0001800e0b007388 */ /* 0x0003e20000000400 */
[----:B------:R-:W-:-:S03]  /*6500*/  SHF.L.U32 R124, R124, 0x1, RZ ;  /* 0x000000017c7c7819 */ /* 0x000fc600000006ff */
[----:B------:R0:W-:Y:S01]  /*6510*/  STS.U16 [R66+0x1c0], R13 ;  /* 0x0001c00d42007388 */ /* 0x0001e20000000400 */
[----:B------:R-:W-:-:S03]  /*6520*/  SHF.L.U32 R126, R126, 0x1, RZ ;  /* 0x000000017e7e7819 */ /* 0x000fc600000006ff */
[----:B------:R-:W-:Y:S01]  /*6530*/  STS.U16 [R7+0x200], R12 ;  /* 0x0002000c07007388 */ /* 0x000fe20000000400 */
[----:B-1----:R-:W-:-:S03]  /*6540*/  SHF.L.U32 R11, R94, 0x1, RZ ;  /* 0x000000015e0b7819 */ /* 0x002fc600000006ff */
[----:B------:R-:W-:Y:S01]  /*6550*/  STS.U16 [R70+0x240], R17 ;  /* 0x0002401146007388 */ /* 0x000fe20000000400 */
[----:B0-----:R-:W-:-:S03]  /*6560*/  MOV R66, UR44 ;  /* 0x0000002c00427c02 */ /* 0x001fc60008000f00 */
[----:B------:R-:W-:Y:S01]  /*6570*/  STS.U16 [R74+0x280], R15 ;  /* 0x0002800f4a007388 */ /* 0x000fe20000000400 */
[----:B------:R-:W-:Y:S01]  /*6580*/  SHF.L.U32 R128, R128, 0x1, RZ ;  /* 0x0000000180807819 */ /* 0x000fe200000006ff */
[----:B------:R-:W-:Y:S02]  /*6590*/  FMUL.RZ R2, R0, 0.15915493667125701904 ;  /* 0x3e22f98300027820 */ /* 0x000fe4000040c000 */
[----:B------:R0:W-:Y:S01]  /*65a0*/  STS.U16 [R5+0x2c0], R16 ;  /* 0x0002c01005007388 */ /* 0x0001e20000000400 */
[----:B------:R-:W-:-:S03]  /*65b0*/  FMUL.FTZ R66, R66, 1.4426950216293334961 ;  /* 0x3fb8aa3b42427820 */ /* 0x000fc60000410000 */
[----:B------:R-:W-:Y:S01]  /*65c0*/  STS.U16 [R9+0x300], R22 ;  /* 0x0003001609007388 */ /* 0x000fe20000000400 */
[----:B------:R-:W-:Y:S03]  /*65d0*/  MUFU.SIN R37, R36 ;  /* 0x0000002400257308 */ /* 0x000fe60000000400 */
[----:B------:R-:W-:Y:S01]  /*65e0*/  STS.U16 [R11+0x340], R18 ;  /* 0x000340120b007388 */ /* 0x000fe20000000400 */
[----:B0-----:R-:W-:-:S03]  /*65f0*/  SHF.L.U32 R5, R130, 0x1, RZ ;  /* 0x0000000182057819 */ /* 0x001fc600000006ff */
[----:B------:R-:W-:Y:S01]  /*6600*/  STS.U16 [R124+0x380], R19 ;  /* 0x000380137c007388 */ /* 0x000fe20000000400 */
[----:B------:R-:W-:Y:S01]  /*6610*/  MUFU.COS R38, R36 ;  /* 0x0000002400267308 */ /* 0x000fe20000000000 */
[----:B------:R-:W-:Y:S02]  /*6620*/  FMUL.FTZ R0, R117, R66 ;  /* 0x0000004275007220 */ /* 0x000fe40000410000 */
[----:B------:R-:W-:Y:S01]  /*6630*/  STS.U16 [R126+0x3c0], R23 ;  /* 0x0003c0177e007388 */ /* 0x000fe20000000400 */
[----:B------:R-:W-:-:S03]  /*6640*/  SHF.L.U32 R7, R132, 0x1, RZ ;  /* 0x0000000184077819 */ /* 0x000fc600000006ff */
[----:B------:R-:W-:Y:S01]  /*6650*/  STS.U16 [R128+0x400], R21 ;  /* 0x0004001580007388 */ /* 0x000fe20000000400 */
[----:B------:R-:W-:Y:S01]  /*6660*/  MUFU.SIN R35, R2 ;  /* 0x0000000200237308 */ /* 0x000fe20000000400 */
[----:B------:R-:W-:Y:S02]  /*6670*/  SHF.L.U32 R8, R6, 0x1, RZ ;  /* 0x0000000106087819 */ /* 0x000fe400000006ff */
[----:B------:R0:W-:Y:S01]  /*6680*/  STS.U16 [R5+0x440], R20 ;  /* 0x0004401405007388 */ /* 0x0001e20000000400 */
[----:B------:R-:W-:-:S04]  /*6690*/  FMUL.FTZ R6, R113, R66 ;  /* 0x0000004271067220 */ /* 0x000fc80000410000 */
[----:B------:R1:W-:Y:S01]  /*66a0*/  MUFU.COS R36, R2 ;  /* 0x0000000200247308 */ /* 0x0003e20000000000 */
[-C--:B0-----:R-:W-:Y:S02]  /*66b0*/  FMUL.FTZ R5, R115, R66.reuse ;  /* 0x0000004273057220 */ /* 0x081fe40000410000 */
[----:B-1----:R-:W-:Y:S01]  /*66c0*/  FMUL.FTZ R2, R116, R66 ;  /* 0x0000004274027220 */ /* 0x002fe20000410000 */
[----:B------:R-:W-:Y:S01]  /*66d0*/  SHF.L.U32 R134, R134, 0x1, RZ ;  /* 0x0000000186867819 */ /* 0x000fe200000006ff */
[----:B------:R0:W-:Y:S03]  /*66e0*/  STS.U16 [R7+0x480], R26 ;  /* 0x0004801a07007388 */ /* 0x0001e60000000400 */
[----:B------:R-:W-:Y:S01]  /*66f0*/  MUFU.EX2 R0, R0 ;  /* 0x0000000000007308 */ /* 0x000fe20000000800 */
[----:B------:R-:W-:Y:S02]  /*6700*/  SHF.L.U32 R9, R136, 0x1, RZ ;  /* 0x0000000188097819 */ /* 0x000fe400000006ff */
[----:B------:R-:W-:-:S02]  /*6710*/  SHF.L.U32 R11, R138, 0x1, RZ ;  /* 0x000000018a0b7819 */ /* 0x000fc400000006ff */
[----:B------:R-:W-:-:S03]  /*6720*/  SHF.L.U32 R140, R140, 0x1, RZ ;  /* 0x000000018c8c7819 */ /* 0x000fc600000006ff */
[----:B------:R-:W1:Y:S01]  /*6730*/  MUFU.EX2 R2, R2 ;  /* 0x0000000200027308 */ /* 0x000e620000000800 */
[----:B0-----:R-:W-:Y:S01]  /*6740*/  FMUL.FTZ R7, R114, R66 ;  /* 0x0000004272077220 */ /* 0x001fe20000410000 */
[----:B------:R-:W-:Y:S01]  /*6750*/  SHF.L.U32 R142, R142, 0x1, RZ ;  /* 0x000000018e8e7819 */ /* 0x000fe200000006ff */
[----:B------:R-:W-:Y:S01]  /*6760*/  STS.U16 [R134+0x4c0], R25 ;  /* 0x0004c01986007388 */ /* 0x000fe20000000400 */
[----:B------:R-:W-:-:S04]  /*6770*/  SHF.L.U32 R144, R144, 0x1, RZ ;  /* 0x0000000190907819 */ /* 0x000fc800000006ff */
[----:B------:R-:W0:Y:S01]  /*6780*/  MUFU.EX2 R5, R5 ;  /* 0x0000000500057308 */ /* 0x000e220000000800 */
[----:B------:R2:W-:Y:S01]  /*6790*/  STS.U16 [R9+0x500], R24 ;  /* 0x0005001809007388 */ /* 0x0005e20000000400 */
[----:B------:R-:W-:Y:S01]  /*67a0*/  SHF.L.U32 R13, R146, 0x1, RZ ;  /* 0x00000001920d7819 */ /* 0x000fe200000006ff */
[----:B------:R-:W-:Y:S01]  /*67b0*/  UIMAD.WIDE.U32 UR36, UR10, UR34, URZ ;  /* 0x000000220a2472a5 */ /* 0x000fe2000f8e003f */
[----:B------:R-:W-:-:S04]  /*67c0*/  SHF.L.U32 R15, R148, 0x1, RZ ;  /* 0x00000001940f7819 */ /* 0x000fc800000006ff */
[----:B------:R-:W3:Y:S01]  /*67d0*/  MUFU.EX2 R6, R6 ;  /* 0x0000000600067308 */ /* 0x000ee20000000800 */
[----:B------:R4:W-:Y:S01]  /*67e0*/  STS.U16 [R11+0x540], R28 ;  /* 0x0005401c0b007388 */ /* 0x0009e20000000400 */
[----:B------:R-:W-:Y:S01]  /*67f0*/  UIMAD UR34, UR11, UR34, URZ ;  /* 0x000000220b2272a4 */ /* 0x000fe2000f8e023f */
[----:B------:R-:W-:Y:S02]  /*6800*/  SHF.L.U32 R150, R150, 0x1, RZ ;  /* 0x0000000196967819 */ /* 0x000fe400000006ff */
[----:B------:R-:W-:Y:S01]  /*6810*/  STS.U16 [R140+0x580], R27 ;  /* 0x0005801b8c007388 */ /* 0x000fe20000000400 */
[----:B------:R-:W-:Y:S02]  /*6820*/  SHF.L.U32 R152, R152, 0x1, RZ ;  /* 0x0000000198987819 */ /* 0x000fe400000006ff */
[----:B------:R-:W0:Y:S01]  /*6830*/  MUFU.EX2 R7, R7 ;  /* 0x0000000700077308 */ /* 0x000e220000000800 */
[----:B------:R-:W-:Y:S01]  /*6840*/  STS.U16 [R142+0x5c0], R29 ;  /* 0x0005c01d8e007388 */ /* 0x000fe20000000400 */
[----:B--2---:R-:W-:Y:S01]  /*6850*/  SHF.L.U32 R9, R154, 0x1, RZ ;  /* 0x000000019a097819 */ /* 0x004fe200000006ff */
[----:B------:R-:W-:-:S02]  /*6860*/  UIMAD UR42, UR10, UR35, UR34 ;  /* 0x000000230a2a72a4 */ /* 0x000fc4000f8e0222 */
[----:B------:R-:W-:Y:S01]  /*6870*/  STS.U16 [R144+0x600], R31 ;  /* 0x0006001f90007388 */ /* 0x000fe20000000400 */
[----:B------:R-:W-:-:S03]  /*6880*/  ULDC.64 UR34, c[0x0][0x1c0] ;  /* 0x0000700000227ab9 */ /* 0x000fc60000000a00 */
[----:B------:R-:W-:Y:S01]  /*6890*/  STS.U16 [R13+0x640], R30 ;  /* 0x0006401e0d007388 */ /* 0x000fe20000000400 */
[----:B------:R-:W-:-:S03]  /*68a0*/  ISETP.NE.AND P1, PT, R122, RZ, PT ;  /* 0x000000ff7a00720c */ /* 0x000fc60003f25270 */
[----:B------:R-:W-:Y:S01]  /*68b0*/  STS.U16 [R15+0x680], R32 ;  /* 0x000680200f007388 */ /* 0x000fe20000000400 */
[----:B-1----:R-:W-:-:S03]  /*68c0*/  FMUL.FTZ R81, R2, R81 ;  /* 0x0000005102517220 */ /* 0x002fc60000410000 */
[----:B------:R-:W-:Y:S01]  /*68d0*/  STS.U16 [R150+0x6c0], R33 ;  /* 0x0006c02196007388 */ /* 0x000fe20000000400 */
[----:B------:R-:W-:Y:S01]  /*68e0*/  UIMAD UR39, UR39, UR34, URZ ;  /* 0x00000022272772a4 */ /* 0x000fe2000f8e023f */
[----:B------:R-:W-:Y:S02]  /*68f0*/  FMUL.FTZ R72, R0, R72 ;  /* 0x0000004800487220 */ /* 0x000fe40000410000 */
[----:B------:R-:W-:Y:S01]  /*6900*/  STS.U16 [R152+0x700], R61 ;  /* 0x0007003d98007388 */ /* 0x000fe20000000400 */
[----:B------:R-:W-:Y:S01]  /*6910*/  UIADD3 UR37, UR37, UR42, URZ ;  /* 0x0000002a25257290 */ /* 0x000fe2000fffe03f */
[----:B0-----:R-:W-:Y:S02]  /*6920*/  FMUL.FTZ R80, R5, R80 ;  /* 0x0000005005507220 */ /* 0x001fe40000410000 */
[----:B------:R-:W-:Y:S01]  /*6930*/  STS.U16 [R9+0x740], R60 ;  /* 0x0007403c09007388 */ /* 0x000fe20000000400 */
[----:B---3--:R-:W-:-:S03]  /*6940*/  FMUL.FTZ R56, R6, R56 ;  /* 0x0000003806387220 */ /* 0x008fc60000410000 */
[----:B------:R0:W-:Y:S01]  /*6950*/  STS.U16 [R8+0x780], R59 ;  /* 0x0007803b08007388 */ /* 0x0001e20000000400 */
[----:B------:R-:W-:Y:S01]  /*6960*/  FMUL.FTZ R55, R6, R55 ;  /* 0x0000003706377220 */ /* 0x000fe20000410000 */
[----:B----4-:R-:W-:Y:S01]  /*6970*/  SHF.L.U32 R11, R170, 0x1, RZ ;  /* 0x00000001aa0b7819 */ /* 0x010fe200000006ff */
[----:B------:R-:W-:Y:S01]  /*6980*/  FMUL.FTZ R82, R2, R82 ;  /* 0x0000005202527220 */ /* 0x000fe20000410000 */
[----:B------:R-:W-:Y:S01]  /*6990*/  UIMAD UR39, UR7, UR35, UR39 ;  /* 0x00000023072772a4 */ /* 0x000fe2000f8e0227 */
[----:B------:R-:W-:Y:S01]  /*69a0*/  FMUL.FTZ R73, R0, R73 ;  /* 0x0000004900497220 */ /* 0x000fe20000410000 */
[----:B------:R-:W-:Y:S01]  /*69b0*/  UIMAD.WIDE.U32 UR36, UR7, UR34, UR36 ;  /* 0x00000022072472a5 */ /* 0x000fe2000f8e0024 */
[----:B------:R-:W-:Y:S02]  /*69c0*/  FMUL.FTZ R6, R72, R81 ;  /* 0x0000005148067220 */ /* 0x000fe40000410000 */
[----:B0-----:R-:W-:Y:S01]  /*69d0*/  FMUL.FTZ R59, R5, R3 ;  /* 0x00000003053b7220 */ /* 0x001fe20000410000 */
[----:B------:R-:W-:Y:S01]  /*69e0*/  ULDC.64 UR34, c[0x0][0x230] ;  /* 0x00008c0000227ab9 */ /* 0x000fe20000000a00 */
[----:B------:R-:W-:-:S02]  /*69f0*/  FMUL.FTZ R5, R111, R66 ;  /* 0x000000426f057220 */ /* 0x000fc40000410000 */
[----:B------:R-:W-:Y:S02]  /*6a00*/  FMUL.FTZ R0, R110, R66 ;  /* 0x000000426e007220 */ /* 0x000fe40000410000 */
[----:B------:R0:W-:Y:S01]  /*6a10*/  MUFU.EX2 R33, R5 ;  /* 0x0000000500217308 */ /* 0x0001e20000000800 */
[C---:B------:R-:W-:Y:S01]  /*6a20*/  FMUL.FTZ R58, R7.reuse, R58 ;  /* 0x0000003a073a7220 */ /* 0x040fe20000410000 */
[----:B------:R-:W-:Y:S01]  /*6a30*/  UIADD3 UR37, UR37, UR39, URZ ;  /* 0x0000002725257290 */ /* 0x000fe2000fffe03f */
[----:B------:R-:W-:Y:S01]  /*6a40*/  FMUL.FTZ R57, R7, R57 ;  /* 0x0000003907397220 */ /* 0x000fe20000410000 */
[----:B------:R-:W-:Y:S01]  /*6a50*/  ULEA UR34, UP0, UR36, UR34, 0x3 ;  /* 0x0000002224227291 */ /* 0x000fe2000f80183f */
[----:B------:R-:W-:Y:S01]  /*6a60*/  FMUL.FTZ R2, R112, R66 ;  /* 0x0000004270027220 */ /* 0x000fe20000410000 */
[----:B------:R1:W-:Y:S01]  /*6a70*/  STS.U16 [R11+0x7c0], R34 ;  /* 0x0007c0220b007388 */ /* 0x0003e20000000400 */
[C---:B------:R-:W-:Y:S01]  /*6a80*/  FMUL.FTZ R7, R73.reuse, R81 ;  /* 0x0000005149077220 */ /* 0x040fe20000410000 */
[----:B0-----:R-:W-:Y:S01]  /*6a90*/  MOV R5, UR38 ;  /* 0x0000002600057c02 */ /* 0x001fe20008000f00 */
[----:B------:R-:W-:Y:S01]  /*6aa0*/  FFMA.FTZ R6, R73, R82, R6 ;  /* 0x0000005249067223 */ /* 0x000fe20000010006 */
[----:B------:R-:W-:Y:S01]  /*6ab0*/  LEA R4, R121, R4, 0x5 ;  /* 0x0000000479047211 */ /* 0x000fe200078e28ff */
[----:B------:R-:W-:Y:S01]  /*6ac0*/  MUFU.SIN R45, R39 ;  /* 0x00000027002d7308 */ /* 0x000fe20000000400 */
[----:B------:R-:W-:Y:S01]  /*6ad0*/  FFMA.FTZ R7, R72, R82, -R7 ;  /* 0x0000005248077223 */ /* 0x000fe20000010807 */
[----:B------:R-:W-:Y:S01]  /*6ae0*/  ULEA.HI.X UR35, UR36, UR35, UR37, 0x3, UP0 ;  /* 0x0000002324237291 */ /* 0x000fe200080f1c25 */
[----:B------:R-:W-:Y:S01]  /*6af0*/  FMUL.FTZ R8, R59, R6 ;  /* 0x000000063b087220 */ /* 0x000fe20000410000 */
[----:B------:R-:W-:-:S04]  /*6b00*/  LEA.HI.SX32 R4, R4, R4, 0x1b ;  /* 0x0000000404047211 */ /* 0x000fc800078fdaff */
[----:B-1----:R0:W-:Y:S01]  /*6b10*/  MUFU.EX2 R34, R0 ;  /* 0x0000000000227308 */ /* 0x0021e20000000800 */
[-C--:B------:R-:W-:Y:S01]  /*6b20*/  FFMA.FTZ R60, R80, R7.reuse, -R8 ;  /* 0x00000007503c7223 */ /* 0x080fe20000010808 */
[----:B------:R-:W-:Y:S01]  /*6b30*/  MOV R68, UR34 ;  /* 0x0000002200447c02 */ /* 0x000fe20008000f00 */
[----:B------:R-:W-:-:S05]  /*6b40*/  FMUL.FTZ R7, R59, R7 ;  /* 0x000000073b077220 */ /* 0x000fca0000410000 */
[----:B------:R1:W-:Y:S01]  /*6b50*/  MUFU.COS R46, R39 ;  /* 0x00000027002e7308 */ /* 0x0003e20000000000 */
[----:B0-----:R-:W-:Y:S02]  /*6b60*/  LEA R0, R5, UR7, 0x8 ;  /* 0x0000000705007c11 */ /* 0x001fe4000f8e40ff */
[----:B------:R-:W-:-:S05]  /*6b70*/  @P1 IADD3 R0, R122, 0x200, RZ ;  /* 0x000002007a001810 */ /* 0x000fca0007ffe0ff */
[----:B------:R0:W2:Y:S01]  /*6b80*/  MUFU.EX2 R3, R2 ;  /* 0x0000000200037308 */ /* 0x0000a20000000800 */
[----:B-1----:R-:W-:Y:S01]  /*6b90*/  FMUL.FTZ R39, R105, UR43 ;  /* 0x0000002b69277c20 */ /* 0x002fe20008410000 */
[----:B------:R-:W-:Y:S01]  /*6ba0*/  SHF.L.U32 R63, R0, 0x3, RZ ;  /* 0x00000003003f7819 */ /* 0x000fe200000006ff */
[----:B------:R-:W-:Y:S01]  /*6bb0*/  FMUL.FTZ R5, R108, R66 ;  /* 0x000000426c057220 */ /* 0x000fe20000410000 */
[----:B------:R-:W-:Y:S01]  /*6bc0*/  MOV R69, UR35 ;  /* 0x0000002300457c02 */ /* 0x000fe20008000f00 */
[----:B------:R-:W-:Y:S01]  /*6bd0*/  FMUL.RZ R67, R39, 0.15915493667125701904 ;  /* 0x3e22f98327437820 */ /* 0x000fe2000040c000 */
[----:B------:R-:W-:-:S06]  /*6be0*/  NOP ;  /* 0x0000000000007918 */ /* 0x000fcc0000000000 */
[-C--:B0-----:R-:W-:Y:S02]  /*6bf0*/  FMUL.FTZ R2, R109, R66.reuse ;  /* 0x000000426d027220 */ /* 0x081fe40000410000 */
[----:B------:R-:W-:Y:S01]  /*6c00*/  FMUL.FTZ R0, R107, R66 ;  /* 0x000000426b007220 */ /* 0x000fe20000410000 */
[----:B------:R-:W0:Y:S01]  /*6c10*/  MUFU.SIN R43, R42 ;  /* 0x0000002a002b7308 */ /* 0x000e220000000400 */
[----:B------:R-:W-:Y:S01]  /*6c20*/  FFMA.FTZ R61, R80, R6, R7 ;  /* 0x00000006503d7223 */ /* 0x000fe20000010007 */
[----:B------:R-:W5:Y:S06]  /*6c30*/  LDG.E.64 R68, [R68.64] ;  /* 0x0000002044447981 */ /* 0x000f6c000c1e1b00 */
[----:B------:R1:W3:Y:S02]  /*6c40*/  MUFU.EX2 R71, R2 ;  /* 0x0000000200477308 */ /* 0x0002e40000000800 */
[----:B-1----:R-:W-:-:S06]  /*6c50*/  SHF.L.U32 R2, R4, 0x1, RZ ;  /* 0x0000000104027819 */ /* 0x002fcc00000006ff */
[----:B------:R-:W1:Y:S01]  /*6c60*/  MUFU.COS R44, R42 ;  /* 0x0000002a002c7308 */ /* 0x000e620000000000 */
[----:B------:R4:W0:Y:S07]  /*6c70*/  LDS.U16 R31, [R2] ;  /* 0x00000000021f7984 */ /* 0x00082e0000000400 */
[----:B------:R-:W0:Y:S01]  /*6c80*/  MUFU.SIN R41, R65 ;  /* 0x0000004100297308 */ /* 0x000e220000000400 */
[----:B------:R4:W0:Y:S04]  /*6c90*/  LDS.U16 R32, [R2+0x2] ;  /* 0x0000020002207984 */ /* 0x0008280000000400 */
[----:B------:R4:W0:Y:S03]  /*6ca0*/  LDS.U16 R30, [R2+0x4] ;  /* 0x00000400021e7984 */ /* 0x0008260000000400 */
[----:B------:R-:W0:Y:S01]  /*6cb0*/  MUFU.COS R42, R65 ;  /* 0x00000041002a7308 */ /* 0x000e220000000000 */
[----:B------:R4:W0:Y:S04]  /*6cc0*/  LDS.U16 R29, [R2+0x6] ;  /* 0x00000600021d7984 */ /* 0x0008280000000400 */
[----:B------:R4:W0:Y:S03]  /*6cd0*/  LDS.U16 R70, [R2+0xa] ;  /* 0x00000a0002467984 */ /* 0x0008260000000400 */
[----:B------:R-:W0:Y:S01]  /*6ce0*/  MUFU.SIN R39, R67 ;  /* 0x0000004300277308 */ /* 0x000e220000000400 */
[----:B------:R4:W0:Y:S04]  /*6cf0*/  LDS.U16 R26, [R2+0xc] ;  /* 0x00000c00021a7984 */ /* 0x0008280000000400 */
[----:B------:R4:W0:Y:S03]  /*6d00*/  LDS.U16 R25, [R2+0xe] ;  /* 0x00000e0002197984 */ /* 0x0008260000000400 */
[----:B------:R1:W0:Y:S01]  /*6d10*/  MUFU.COS R40, R67 ;  /* 0x0000004300287308 */ /* 0x0002220000000000 */
[----:B------:R4:W0:Y:S04]  /*6d20*/  LDS.U16 R23, [R2+0x10] ;  /* 0x0000100002177984 */ /* 0x0008280000000400 */
[----:B------:R4:W0:Y:S03]  /*6d30*/  LDS.U16 R24, [R2+0x12] ;  /* 0x0000120002187984 */ /* 0x0008260000000400 */
[----:B------:R0:W0:Y:S01]  /*6d40*/  MUFU.EX2 R74, R5 ;  /* 0x00000005004a7308 */ /* 0x0000220000000800 */
[----:B-1----:R4:W1:Y:S04]  /*6d50*/  LDS.U16 R67, [R2+0x8] ;  /* 0x0000080002437984 */ /* 0x0028680000000400 */
[----:B------:R4:W0:Y:S03]  /*6d60*/  LDS.U16 R22, [R2+0x14] ;  /* 0x0000140002167984 */ /* 0x0008260000000400 */
[----:B------:R0:W0:Y:S01]  /*6d70*/  MUFU.EX2 R75, R0 ;  /* 0x00000000004b7308 */ /* 0x0000220000000800 */
        /* <DEDUP_REMOVED lines=26> */
[----:B------:R-:W-:-:S04]  /*6f20*/  FMUL.RZ R28, R28, 0.15915493667125701904 ;  /* 0x3e22f9831c1c7820 */ /* 0x000fc8000040c000 */
[----:B------:R4:W0:Y:S01]  /*6f30*/  MUFU.COS R27, R28 ;  /* 0x0000001c001b7308 */ /* 0x0008220000000000 */
[----:B------:R-:W-:Y:S01]  /*6f40*/  BSSY B0, `(.L_x_1042) ;  /* 0x0000010000007945 */ /* 0x000fe20003800000 */
[----:B--2---:R-:W-:Y:S02]  /*6f50*/  FMUL.FTZ R54, R3, R54 ;  /* 0x0000003603367220 */ /* 0x004fe40000410000 */
[----:B------:R-:W-:Y:S01]  /*6f60*/  FMUL.FTZ R62, R57, R60 ;  /* 0x0000003c393e7220 */ /* 0x000fe20000410000 */
[----:B------:R-:W-:Y:S05]  /*6f70*/  @P0 BRA `(.L_x_1043) ;  /* 0x000000c000000947 */ /* 0x000fea0003800000 */
[----:B-1-3--:R-:W-:Y:S01]  /*6f80*/  ULDC UR35, c[0x0][0x174] ;  /* 0x00005d0000237ab9 */ /* 0x00afe20000000800 */
        /* <DEDUP_REMOVED lines=11> */
.L_x_1043:
[----:B-1-3--:R-:W-:Y:S05]  /*7040*/  BSYNC B0 ;  /* 0x0000000000007941 */ /* 0x00afea0003800000 */
.L_x_1042:
[----:B------:R-:W-:Y:S01]  /*7050*/  UISETP.GE.AND UP0, UPT, UR24, 0x2, UPT ;  /* 0x000000021800788c */ /* 0x000fe2000bf06270 */
[-C--:B----4-:R-:W-:Y:S01]  /*7060*/  FMUL.FTZ R63, R57, R61.reuse ;  /* 0x0000003d393f7220 */ /* 0x090fe20000410000 */
[----:B------:R-:W-:Y:S01]  /*7070*/  MOV R125, c[0x0][0x16c] ;  /* 0x00005b00007d7a02 */ /* 0x000fe20000000f00 */
[C---:B------:R-:W-:Y:S01]  /*7080*/  FFMA.FTZ R62, R58.reuse, R61, R62 ;  /* 0x0000003d3a3e7223 */ /* 0x040fe2000001003e */
[----:B------:R-:W-:Y:S01]  /*7090*/  HFMA2.MMA R127, -RZ, RZ, 0, 9.5367431640625e-07 ;  /* 0x00000010ff7f7435 */ /* 0x000fe200000001ff */
[----:B------:R-:W-:Y:S01]  /*70a0*/  FFMA.FTZ R63, R58, R60, -R63 ;  /* 0x0000003c3a3f7223 */ /* 0x000fe2000001083f */
[----:B------:R-:W-:Y:S01]  /*70b0*/  PLOP3.LUT P0, PT, PT, PT, UP0, 0x80, 0x0 ;  /* 0x000000000000781c */ /* 0x000fe20003f0f008 */
[----:B------:R-:W-:Y:S01]  /*70c0*/  FMUL.FTZ R53, R3, R53 ;  /* 0x0000003503357220 */ /* 0x000fe20000410000 */
[----:B------:R-:W-:Y:S01]  /*70d0*/  MOV R60, UR24 ;  /* 0x00000018003c7c02 */ /* 0x000fe20008000f00 */
[C---:B------:R-:W-:Y:S01]  /*70e0*/  FMUL.FTZ R3, R55.reuse, R62 ;  /* 0x0000003e37037220 */ /* 0x040fe20000410000 */
[----:B------:R-:W-:Y:S01]  /*70f0*/  ISETP.NE.OR P0, PT, R236, RZ, !P0 ;  /* 0x000000ffec00720c */ /* 0x000fe20004705670 */
[----:B------:R-:W-:-:S02]  /*7100*/  FMUL.FTZ R61, R55, R63 ;  /* 0x0000003f373d7220 */ /* 0x000fc40000410000 */
[C---:B------:R-:W-:Y:S02]  /*7110*/  FFMA.FTZ R63, R56.reuse, R63, -R3 ;  /* 0x0000003f383f7223 */ /* 0x040fe40000010803 */
[----:B------:R-:W-:Y:S02]  /*7120*/  FFMA.FTZ R61, R56, R62, R61 ;  /* 0x0000003e383d7223 */ /* 0x000fe4000001003d */
[C---:B------:R-:W-:Y:S02]  /*7130*/  FMUL.FTZ R77, R53.reuse, R63 ;  /* 0x0000003f354d7220 */ /* 0x040fe40000410000 */
[----:B------:R-:W-:Y:S02]  /*7140*/  FMUL.FTZ R62, R53, R61 ;  /* 0x0000003d353e7220 */ /* 0x000fe40000410000 */
[----:B------:R-:W-:Y:S02]  /*7150*/  FMUL.FTZ R51, R33, R51 ;  /* 0x0000003321337220 */ /* 0x000fe40000410000 */
[----:B------:R-:W-:Y:S01]  /*7160*/  @!P0 IADD3 R60, R60, -0x2, RZ ;  /* 0xfffffffe3c3c8810 */ /* 0x000fe20007ffe0ff */
[C---:B------:R-:W-:Y:S01]  /*7170*/  FFMA.FTZ R123, R54.reuse, R61, R77 ;  /* 0x0000003d367b7223 */ /* 0x040fe2000001004d */
[----:B------:R-:W-:Y:S01]  /*7180*/  MOV R61, RZ ;  /* 0x000000ff003d7202 */ /* 0x000fe20000000f00 */
[----:B------:R-:W-:-:S02]  /*7190*/  FFMA.FTZ R79, R54, R63, -R62 ;  /* 0x0000003f364f7223 */ /* 0x000fc4000001083e */
[----:B0-----:R-:W-:Y:S01]  /*71a0*/  FMUL.FTZ R2, R106, R66 ;  /* 0x000000426a027220 */ /* 0x001fe20000410000 */
[----:B------:R-:W-:Y:S01]  /*71b0*/  CS2R R62, SRZ ;  /* 0x00000000003e7805 */ /* 0x000fe2000001ff00 */
[----:B------:R-:W-:Y:S02]  /*71c0*/  FMUL.FTZ R52, R33, R52 ;  /* 0x0000003421347220 */ /* 0x000fe40000410000 */
[----:B------:R-:W-:Y:S01]  /*71d0*/  @!P0 IMAD R78, R60, R125, UR7 ;  /* 0x000000073c4e8e24 */ /* 0x000fe2000f8e027d */
[----:B------:R0:W-:Y:S01]  /*71e0*/  MUFU.EX2 R76, R2 ;  /* 0x00000002004c7308 */ /* 0x0001e20000000800 */
[C---:B------:R-:W-:Y:S01]  /*71f0*/  FMUL.FTZ R124, R51.reuse, R123 ;  /* 0x0000007b337c7220 */ /* 0x040fe20000410000 */
[----:B------:R-:W-:Y:S01]  /*7200*/  HFMA2.MMA R60, -RZ, RZ, 1.875, 0 ;  /* 0x3f800000ff3c7435 */ /* 0x000fe200000001ff */
[----:B------:R-:W-:Y:S02]  /*7210*/  FMUL.FTZ R125, R51, R79 ;  /* 0x0000004f337d7220 */ /* 0x000fe40000410000 */
[----:B------:R-:W-:-:S02]  /*7220*/  FMUL.FTZ R3, R105, R66 ;  /* 0x0000004269037220 */ /* 0x000fc40000410000 */
[----:B------:R-:W-:Y:S02]  /*7230*/  FMUL.FTZ R49, R34, R49 ;  /* 0x0000003122317220 */ /* 0x000fe40000410000 */
[----:B0-----:R-:W-:Y:S01]  /*7240*/  FMUL.FTZ R2, R104, R66 ;  /* 0x0000004268027220 */ /* 0x001fe20000410000 */
[----:B------:R-:W-:Y:S01]  /*7250*/  MUFU.EX2 R33, R3 ;  /* 0x0000000300217308 */ /* 0x000fe20000000800 */
[C---:B------:R-:W-:Y:S02]  /*7260*/  FFMA.FTZ R124, R52.reuse, R79, -R124 ;  /* 0x0000004f347c7223 */ /* 0x040fe4000001087c */
[----:B------:R-:W-:Y:S02]  /*7270*/  FFMA.FTZ R125, R52, R123, R125 ;  /* 0x0000007b347d7223 */ /* 0x000fe4000001007d */
[----:B------:R-:W-:Y:S02]  /*7280*/  FMUL.FTZ R50, R34, R50 ;  /* 0x0000003222327220 */ /* 0x000fe40000410000 */
[C---:B------:R-:W-:Y:S01]  /*7290*/  FMUL.FTZ R46, R74.reuse, R46 ;  /* 0x0000002e4a2e7220 */ /* 0x040fe20000410000 */
[----:B------:R0:W1:Y:S01]  /*72a0*/  MUFU.EX2 R34, R2 ;  /* 0x0000000200227308 */ /* 0x0000620000000800 */
[----:B------:R-:W-:-:S02]  /*72b0*/  FMUL.FTZ R45, R74, R45 ;  /* 0x0000002d4a2d7220 */ /* 0x000fc40000410000 */
[----:B------:R-:W-:Y:S02]  /*72c0*/  FMUL.FTZ R77, R103, R66 ;  /* 0x00000042674d7220 */ /* 0x000fe40000410000 */
[C---:B------:R-:W-:Y:S02]  /*72d0*/  FMUL.FTZ R48, R71.reuse, R48 ;  /* 0x0000003047307220 */ /* 0x040fe40000410000 */
[----:B------:R-:W-:Y:S02]  /*72e0*/  FMUL.FTZ R47, R71, R47 ;  /* 0x0000002f472f7220 */ /* 0x000fe40000410000 */
[----:B------:R-:W-:Y:S01]  /*72f0*/  FMUL.FTZ R74, R49, R124 ;  /* 0x0000007c314a7220 */ /* 0x000fe20000410000 */
[----:B------:R-:W-:Y:S01]  /*7300*/  MUFU.EX2 R77, R77 ;  /* 0x0000004d004d7308 */ /* 0x000fe20000000800 */
[----:B0-----:R-:W-:-:S04]  /*7310*/  @!P0 IMAD.WIDE R2, R78, R127, UR40 ;  /* 0x000000284e028e25 */ /* 0x001fc8000f8e027f */
[----:B------:R-:W-:Y:S01]  /*7320*/  FMUL.FTZ R66, R102, R66 ;  /* 0x0000004266427220 */ /* 0x000fe20000410000 */
[----:B------:R0:W5:Y:S01]  /*7330*/  @!P0 LDG.E.128 R60, [R2.64] ;  /* 0x00000020023c8981 */ /* 0x000162000c1e1d00 */
[-C--:B------:R-:W-:Y:S01]  /*7340*/  FMUL.FTZ R71, R49, R125.reuse ;  /* 0x0000007d31477220 */ /* 0x080fe20000410000 */
[----:B------:R-:W-:Y:S01]  /*7350*/  HADD2.F32 R32, -RZ, R32.H0_H0 ;  /* 0x20000020ff207230 */ /* 0x000fe20000004100 */
[C---:B------:R-:W-:Y:S01]  /*7360*/  FFMA.FTZ R74, R50.reuse, R125, R74 ;  /* 0x0000007d324a7223 */ /* 0x040fe2000001004a */
[----:B------:R-:W-:Y:S01]  /*7370*/  HADD2.F32 R31, -RZ, R31.H0_H0 ;  /* 0x2000001fff1f7230 */ /* 0x000fe20000004100 */
[----:B------:R-:W-:Y:S01]  /*7380*/  FFMA.FTZ R71, R50, R124, -R71 ;  /* 0x0000007c32477223 */ /* 0x000fe20000010847 */
[----:B------:R-:W-:Y:S01]  /*7390*/  MUFU.EX2 R66, R66 ;  /* 0x0000004200427308 */ /* 0x000fe20000000800 */
[C---:B------:R-:W-:Y:S01]  /*73a0*/  FMUL.FTZ R44, R75.reuse, R44 ;  /* 0x0000002c4b2c7220 */ /* 0x040fe20000410000 */
[----:B------:R-:W-:Y:S01]  /*73b0*/  HADD2.F32 R30, -RZ, R30.H0_H0 ;  /* 0x2000001eff1e7230 */ /* 0x000fe20000004100 */
[----:B------:R-:W-:Y:S01]  /*73c0*/  FMUL.FTZ R43, R75, R43 ;  /* 0x0000002b4b2b7220 */ /* 0x000fe20000410000 */
[----:B------:R-:W-:Y:S01]  /*73d0*/  HADD2.F32 R29, -RZ, R29.H0_H0 ;  /* 0x2000001dff1d7230 */ /* 0x000fe20000004100 */
[CC--:B0-----:R-:W-:Y:S01]  /*73e0*/  FMUL.FTZ R2, R47.reuse, R74.reuse ;  /* 0x0000004a2f027220 */ /* 0x0c1fe20000410000 */
[----:B------:R-:W-:Y:S01]  /*73f0*/  HADD2.F32 R123, -RZ, R193.H0_H0 ;  /* 0x200000c1ff7b7230 */ /* 0x000fe20000004100 */
[-C--:B------:R-:W-:Y:S01]  /*7400*/  FMUL.FTZ R75, R47, R71.reuse ;  /* 0x000000472f4b7220 */ /* 0x080fe20000410000 */
[----:B------:R0:W2:Y:S01]  /*7410*/  MUFU.SIN R3, R28 ;  /* 0x0000001c00037308 */ /* 0x0000a20000000400 */
[C---:B------:R-:W-:Y:S01]  /*7420*/  FFMA.FTZ R2, R48.reuse, R71, -R2 ;  /* 0x0000004730027223 */ /* 0x040fe20000010802 */
[----:B------:R-:W-:Y:S01]  /*7430*/  HADD2.F32 R26, -RZ, R26.H0_H0 ;  /* 0x2000001aff1a7230 */ /* 0x000fe20000004100 */
[----:B------:R-:W-:Y:S01]  /*7440*/  FFMA.FTZ R75, R48, R74, R75 ;  /* 0x0000004a304b7223 */ /* 0x000fe2000001004b */
[----:B------:R-:W-:Y:S01]  /*7450*/  HADD2.F32 R25, -RZ, R25.H0_H0 ;  /* 0x20000019ff197230 */ /* 0x000fe20000004100 */
[C---:B-1----:R-:W-:Y:S01]  /*7460*/  FMUL.FTZ R38, R34.reuse, R38 ;  /* 0x0000002622267220 */ /* 0x042fe20000410000 */
[----:B------:R-:W-:Y:S01]  /*7470*/  HADD2.F32 R24, -RZ, R24.H0_H0 ;  /* 0x20000018ff187230 */ /* 0x000fe20000004100 */
[----:B------:R-:W-:Y:S01]  /*7480*/  FMUL.FTZ R37, R34, R37 ;  /* 0x0000002522257220 */ /* 0x000fe20000410000 */
[----:B------:R-:W-:Y:S01]  /*7490*/  HADD2.F32 R23, -RZ, R23.H0_H0 ;  /* 0x20000017ff177230 */ /* 0x000fe20000004100 */
[C---:B------:R-:W-:Y:S01]  /*74a0*/  FMUL.FTZ R40, R33.reuse, R40 ;  /* 0x0000002821287220 */ /* 0x040fe20000410000 */
[----:B0-----:R-:W-:Y:S01]  /*74b0*/  HADD2.F32 R28, -RZ, R194.H0_H0 ;  /* 0x200000c2ff1c7230 */ /* 0x001fe20000004100 */
[----:B------:R-:W-:Y:S01]  /*74c0*/  FMUL.FTZ R39, R33, R39 ;  /* 0x0000002721277220 */ /* 0x000fe20000410000 */
[----:B------:R-:W-:Y:S01]  /*74d0*/  HADD2.F32 R22, -RZ, R22.H0_H0 ;  /* 0x20000016ff167230 */ /* 0x000fe20000004100 */
[CC--:B------:R-:W-:Y:S01]  /*74e0*/  FMUL.FTZ R34, R45.reuse, R2.reuse ;  /* 0x000000022d227220 */ /* 0x0c0fe20000410000 */
[----:B------:R-:W-:Y:S01]  /*74f0*/  HADD2.F32 R21, -RZ, R21.H0_H0 ;  /* 0x20000015ff157230 */ /* 0x000fe20000004100 */
[-C--:B------:R-:W-:Y:S01]  /*7500*/  FMUL.FTZ R33, R45, R75.reuse ;  /* 0x0000004b2d217220 */ /* 0x080fe20000410000 */
[----:B------:R-:W-:Y:S01]  /*7510*/  HADD2.F32 R20, -RZ, R20.H0_H0 ;  /* 0x20000014ff147230 */ /* 0x000fe20000004100 */
[C---:B------:R-:W-:Y:S01]  /*7520*/  FFMA.FTZ R75, R46.reuse, R75, R34 ;  /* 0x0000004b2e4b7223 */ /* 0x040fe20000010022 */
[----:B------:R-:W-:Y:S01]  /*7530*/  HADD2.F32 R19, -RZ, R19.H0_H0 ;  /* 0x20000013ff137230 */ /* 0x000fe20000004100 */
[----:B------:R-:W-:Y:S01]  /*7540*/  FFMA.FTZ R2, R46, R2, -R33 ;  /* 0x000000022e027223 */ /* 0x000fe20000010821 */
[----:B------:R-:W-:Y:S01]  /*7550*/  HADD2.F32 R18, -RZ, R18.H0_H0 ;  /* 0x20000012ff127230 */ /* 0x000fe20000004100 */
[C---:B--2---:R-:W-:Y:S01]  /*7560*/  FMUL.FTZ R33, R66.reuse, R3 ;  /* 0x0000000342217220 */ /* 0x044fe20000410000 */
[----:B------:R-:W-:Y:S01]  /*7570*/  HADD2.F32 R17, -RZ, R17.H0_H0 ;  /* 0x20000011ff117230 */ /* 0x000fe20000004100 */
[----:B------:R-:W-:Y:S01]  /*7580*/  FMUL.FTZ R34, R66, R27 ;  /* 0x0000001b42227220 */ /* 0x000fe20000410000 */
[----:B------:R-:W-:Y:S01]  /*7590*/  HADD2.F32 R16, -RZ, R16.H0_H0 ;  /* 0x20000010ff107230 */ /* 0x000fe20000004100 */
[CC--:B------:R-:W-:Y:S01]  /*75a0*/  FMUL.FTZ R3, R43.reuse, R75.reuse ;  /* 0x0000004b2b037220 */ /* 0x0c0fe20000410000 */
[----:B------:R-:W-:Y:S01]  /*75b0*/  HADD2.F32 R15, -RZ, R15.H0_H0 ;  /* 0x2000000fff0f7230 */ /* 0x000fe20000004100 */
[-C--:B------:R-:W-:Y:S01]  /*75c0*/  FMUL.FTZ R27, R43, R2.reuse ;  /* 0x000000022b1b7220 */ /* 0x080fe20000410000 */
[----:B------:R-:W-:Y:S01]  /*75d0*/  HADD2.F32 R14, -RZ, R14.H0_H0 ;  /* 0x2000000eff0e7230 */ /* 0x000fe20000004100 */
[C---:B------:R-:W-:Y:S01]  /*75e0*/  FFMA.FTZ R3, R44.reuse, R2, -R3 ;  /* 0x000000022c037223 */ /* 0x040fe20000010803 */
[----:B------:R-:W-:Y:S01]  /*75f0*/  HADD2.F32 R13, -RZ, R13.H0_H0 ;  /* 0x2000000dff0d7230 */ /* 0x000fe20000004100 */
[----:B------:R-:W-:Y:S01]  /*7600*/  FFMA.FTZ R2, R44, R75, R27 ;  /* 0x0000004b2c027223 */ /* 0x000fe2000001001b */
[----:B------:R-:W-:Y:S01]  /*7610*/  HADD2.F32 R27, -RZ, R195.H0_H0 ;  /* 0x200000c3ff1b7230 */ /* 0x000fe20000004100 */
[C---:B------:R-:W-:Y:S01]  /*7620*/  FMUL.FTZ R74, R117.reuse, R32 ;  /* 0x00000020754a7220 */ /* 0x040fe20000410000 */
[----:B------:R-:W-:Y:S01]  /*7630*/  HADD2.F32 R12, -RZ, R12.H0_H0 ;  /* 0x2000000cff0c7230 */ /* 0x000fe20000004100 */
[----:B------:R-:W-:Y:S01]  /*7640*/  FMUL.FTZ R75, R117, R31 ;  /* 0x0000001f754b7220 */ /* 0x000fe20000410000 */
[----:B------:R-:W-:Y:S01]  /*7650*/  HADD2.F32 R11, -RZ, R11.H0_H0 ;  /* 0x2000000bff0b7230 */ /* 0x000fe20000004100 */
[C---:B------:R-:W-:Y:S01]  /*7660*/  FMUL.FTZ R74, R27.reuse, R74 ;  /* 0x0000004a1b4a7220 */ /* 0x040fe20000410000 */
[----:B------:R-:W-:Y:S01]  /*7670*/  HADD2.F32 R10, -RZ, R10.H0_H0 ;  /* 0x2000000aff0a7230 */ /* 0x000fe20000004100 */
[C---:B------:R-:W-:Y:S01]  /*7680*/  FMUL.FTZ R42, R76.reuse, R42 ;  /* 0x0000002a4c2a7220 */ /* 0x040fe20000410000 */
[----:B------:R-:W-:Y:S01]  /*7690*/  HADD2.F32 R9, -RZ, R9.H0_H0 ;  /* 0x20000009ff097230 */ /* 0x000fe20000004100 */
[----:B------:R-:W-:Y:S01]  /*76a0*/  FMUL.FTZ R41, R76, R41 ;  /* 0x000000294c297220 */ /* 0x000fe20000410000 */
[----:B------:R-:W-:Y:S01]  /*76b0*/  HADD2.F32 R8, -RZ, R8.H0_H0 ;  /* 0x20000008ff087230 */ /* 0x000fe20000004100 */
[----:B------:R-:W-:Y:S01]  /*76c0*/  FMUL.FTZ R75, R27, R75 ;  /* 0x0000004b1b4b7220 */ /* 0x000fe20000410000 */
[----:B------:R-:W-:Y:S01]  /*76d0*/  HADD2.F32 R7, -RZ, R7.H0_H0 ;  /* 0x20000007ff077230 */ /* 0x000fe20000004100 */
[----:B------:R-:W-:Y:S01]  /*76e0*/  FMUL.FTZ R76, R116, R30 ;  /* 0x0000001e744c7220 */ /* 0x000fe20000410000 */
[----:B------:R-:W-:Y:S01]  /*76f0*/  HADD2.F32 R5, -RZ, R5.H0_H0 ;  /* 0x20000005ff057230 */ /* 0x000fe20000004100 */
[----:B------:R-:W-:Y:S01]  /*7700*/  FMUL.FTZ R27, R74, R81 ;  /* 0x000000514a1b7220 */ /* 0x000fe20000410000 */
[----:B------:R-:W-:Y:S01]  /*7710*/  HADD2.F32 R6, -RZ, R6.H0_H0 ;  /* 0x20000006ff067230 */ /* 0x000fe20000004100 */
[C---:B------:R-:W-:Y:S01]  /*7720*/  FMUL.FTZ R36, R77.reuse, R36 ;  /* 0x000000244d247220 */ /* 0x040fe20000410000 */
[----:B------:R-:W-:Y:S01]  /*7730*/  HADD2.F32 R124, -RZ, R156.H0_H0 ;  /* 0x2000009cff7c7230 */ /* 0x000fe20000004100 */
[----:B------:R-:W-:Y:S01]  /*7740*/  FMUL.FTZ R35, R77, R35 ;  /* 0x000000234d237220 */ /* 0x000fe20000410000 */
[----:B------:R-:W-:Y:S01]  /*7750*/  HADD2.F32 R4, -RZ, R4.H0_H0 ;  /* 0x20000004ff047230 */ /* 0x000fe20000004100 */
[----:B------:R-:W-:Y:S01]  /*7760*/  FMUL.FTZ R77, R116, R29 ;  /* 0x0000001d744d7220 */ /* 0x000fe20000410000 */
[----:B------:R-:W-:Y:S01]  /*7770*/  HADD2.F32 R0, -RZ, R0.H0_H0 ;  /* 0x20000000ff007230 */ /* 0x000fe20000004100 */
[C---:B------:R-:W-:Y:S01]  /*7780*/  FMUL.FTZ R71, R75.reuse, R81 ;  /* 0x000000514b477220 */ /* 0x040fe20000410000 */
[----:B------:R-:W-:Y:S01]  /*7790*/  ISETP.GT.U32.AND P0, PT, R122, 0x1f, PT ;  /* 0x0000001f7a00780c */ /* 0x000fe20003f04070 */
[----:B------:R-:W-:Y:S01]  /*77a0*/  FMUL.FTZ R76, R28, R76 ;  /* 0x0000004c1c4c7220 */ /* 0x000fe20000410000 */
[----:B------:R-:W-:Y:S01]  /*77b0*/  LEA.HI R233, R122, R122, RZ, 0x1e ;  /* 0x0000007a7ae97211 */ /* 0x000fe200078ff0ff */
[-C--:B------:R-:W-:Y:S01]  /*77c0*/  FFMA.FTZ R27, R75, R82.reuse, -R27 ;  /* 0x000000524b1b7223 */ /* 0x080fe2000001081b */
[----:B------:R-:W-:Y:S01]  /*77d0*/  BSSY B0, `(.L_x_1044) ;  /* 0x00001a4000007945 */ /* 0x000fe20003800000 */
[----:B------:R-:W-:Y:S01]  /*77e0*/  FMUL.FTZ R77, R28, R77 ;  /* 0x0000004d1c4d7220 */ /* 0x000fe20000410000 */
[----:B------:R-:W-:Y:S01]  /*77f0*/  HADD2.F32 R28, -RZ, R70.H0_H0 ;  /* 0x20000046ff1c7230 */ /* 0x000fe20000004100 */
[----:B------:R-:W-:-:S02]  /*7800*/  FFMA.FTZ R66, R74, R82, R71 ;  /* 0x000000524a427223 */ /* 0x000fc40000010047 */
[----:B------:R-:W-:Y:S01]  /*7810*/  FADD.FTZ R70, R76, R27 ;  /* 0x0000001b4c467221 */ /* 0x000fe20000010000 */
[----:B------:R-:W-:Y:S01]  /*7820*/  HADD2.F32 R27, -RZ, R67.H0_H0 ;  /* 0x20000043ff1b7230 */ /* 0x000fe20000004100 */
[----:B------:R-:W-:Y:S02]  /*7830*/  FADD.FTZ R66, R77, R66 ;  /* 0x000000424d427221 */ /* 0x000fe40000010000 */
[----:B------:R-:W-:Y:S02]  /*7840*/  FMUL.FTZ R71, R59, R70 ;  /* 0x000000463b477220 */ /* 0x000fe40000410000 */
[----:B------:R-:W-:Y:S02]  /*7850*/  FMUL.FTZ R78, R115, R28 ;  /* 0x0000001c734e7220 */ /* 0x000fe40000410000 */
[----:B------:R-:W-:Y:S02]  /*7860*/  FMUL.FTZ R67, R59, R66 ;  /* 0x000000423b437220 */ /* 0x000fe40000410000 */
[----:B------:R-:W-:-:S02]  /*7870*/  FMUL.FTZ R79, R115, R27 ;  /* 0x0000001b734f7220 */ /* 0x000fc40000410000 */
[C---:B------:R-:W-:Y:S02]  /*7880*/  FFMA.FTZ R71, R80.reuse, R66, R71 ;  /* 0x0000004250477223 */ /* 0x040fe40000010047 */
[C---:B------:R-:W-:Y:S02]  /*7890*/  FMUL.FTZ R78, R123.reuse, R78 ;  /* 0x0000004e7b4e7220 */ /* 0x040fe40000410000 */
[----:B------:R-:W-:Y:S02]  /*78a0*/  FFMA.FTZ R70, R80, R70, -R67 ;  /* 0x0000004650467223 */ /* 0x000fe40000010843 */
[----:B------:R-:W-:Y:S01]  /*78b0*/  FMUL.FTZ R79, R123, R79 ;  /* 0x0000004f7b4f7220 */ /* 0x000fe20000410000 */
[----:B------:R-:W-:Y:S01]  /*78c0*/  HADD2.F32 R123, -RZ, R166.H0_H0 ;  /* 0x200000a6ff7b7230 */ /* 0x000fe20000004100 */
[----:B------:R-:W-:Y:S02]  /*78d0*/  FADD.FTZ R71, R78, R71 ;  /* 0x000000474e477221 */ /* 0x000fe40000010000 */
[----:B------:R-:W-:-:S02]  /*78e0*/  FADD.FTZ R70, R79, R70 ;  /* 0x000000464f467221 */ /* 0x000fc40000010000 */
[C---:B------:R-:W-:Y:S02]  /*78f0*/  FMUL.FTZ R67, R57.reuse, R71 ;  /* 0x0000004739437220 */ /* 0x040fe40000410000 */
[C---:B------:R-:W-:Y:S02]  /*7900*/  FMUL.FTZ R167, R114.reuse, R26 ;  /* 0x0000001a72a77220 */ /* 0x040fe40000410000 */
[-C--:B------:R-:W-:Y:S02]  /*7910*/  FMUL.FTZ R66, R57, R70.reuse ;  /* 0x0000004639427220 */ /* 0x080fe40000410000 */
[----:B------:R-:W-:Y:S02]  /*7920*/  FMUL.FTZ R168, R114, R25 ;  /* 0x0000001972a87220 */ /* 0x000fe40000410000 */
[----:B------:R-:W-:Y:S02]  /*7930*/  FFMA.FTZ R70, R58, R70, -R67 ;  /* 0x000000463a467223 */ /* 0x000fe40000010843 */
[----:B------:R-:W-:-:S02]  /*7940*/  FMUL.FTZ R167, R123, R167 ;  /* 0x000000a77ba77220 */ /* 0x000fc40000410000 */
[----:B------:R-:W-:Y:S02]  /*7950*/  FFMA.FTZ R71, R58, R71, R66 ;  /* 0x000000473a477223 */ /* 0x000fe40000010042 */
[----:B------:R-:W-:Y:S01]  /*7960*/  FMUL.FTZ R168, R123, R168 ;  /* 0x000000a87ba87220 */ /* 0x000fe20000410000 */
[----:B------:R-:W-:Y:S01]  /*7970*/  HADD2.F32 R123, -RZ, R165.H0_H0 ;  /* 0x200000a5ff7b7230 */ /* 0x000fe20000004100 */
[----:B------:R-:W-:Y:S02]  /*7980*/  FADD.FTZ R70, R167, R70 ;  /* 0x00000046a7467221 */ /* 0x000fe40000010000 */
[----:B------:R-:W-:Y:S02]  /*7990*/  FADD.FTZ R71, R168, R71 ;  /* 0x00000047a8477221 */ /* 0x000fe40000010000 */
[----:B------:R-:W-:Y:S02]  /*79a0*/  FMUL.FTZ R66, R55, R70 ;  /* 0x0000004637427220 */ /* 0x000fe40000410000 */
[----:B------:R-:W-:-:S02]  /*79b0*/  FMUL.FTZ R169, R113, R24 ;  /* 0x0000001871a97220 */ /* 0x000fc40000410000 */
[----:B------:R-:W-:Y:S02]  /*79c0*/  FMUL.FTZ R67, R55, R71 ;  /* 0x0000004737437220 */ /* 0x000fe40000410000 */
[----:B------:R-:W-:Y:S02]  /*79d0*/  FMUL.FTZ R170, R113, R23 ;  /* 0x0000001771aa7220 */ /* 0x000fe40000410000 */
[C---:B------:R-:W-:Y:S02]  /*79e0*/  FFMA.FTZ R66, R56.reuse, R71, R66 ;  /* 0x0000004738427223 */ /* 0x040fe40000010042 */
[C---:B------:R-:W-:Y:S02]  /*79f0*/  FMUL.FTZ R169, R123.reuse, R169 ;  /* 0x000000a97ba97220 */ /* 0x040fe40000410000 */
[----:B------:R-:W-:Y:S02]  /*7a00*/  FFMA.FTZ R67, R56, R70, -R67 ;  /* 0x0000004638437223 */ /* 0x000fe40000010843 */
[----:B------:R-:W-:Y:S01]  /*7a10*/  FMUL.FTZ R170, R123, R170 ;  /* 0x000000aa7baa7220 */ /* 0x000fe20000410000 */
[----:B------:R-:W-:Y:S01]  /*7a20*/  HADD2.F32 R123, -RZ, R164.H0_H0 ;  /* 0x200000a4ff7b7230 */ /* 0x000fe20000004100 */
[----:B------:R-:W-:-:S02]  /*7a30*/  FADD.FTZ R66, R169, R66 ;  /* 0x00000042a9427221 */ /* 0x000fc40000010000 */
[----:B------:R-:W-:Y:S02]  /*7a40*/  FADD.FTZ R67, R170, R67 ;  /* 0x00000043aa437221 */ /* 0x000fe40000010000 */
[C---:B------:R-:W-:Y:S02]  /*7a50*/  FMUL.FTZ R70, R53.reuse, R66 ;  /* 0x0000004235467220 */ /* 0x040fe40000410000 */
[C---:B------:R-:W-:Y:S02]  /*7a60*/  FMUL.FTZ R171, R112.reuse, R22 ;  /* 0x0000001670ab7220 */ /* 0x040fe40000410000 */
[----:B------:R-:W-:Y:S02]  /*7a70*/  FMUL.FTZ R71, R53, R67 ;  /* 0x0000004335477220 */ /* 0x000fe40000410000 */
[----:B------:R-:W-:Y:S02]  /*7a80*/  FMUL.FTZ R172, R112, R21 ;  /* 0x0000001570ac7220 */ /* 0x000fe40000410000 */
[----:B------:R-:W-:-:S02]  /*7a90*/  FFMA.FTZ R70, R54, R67, -R70 ;  /* 0x0000004336467223 */ /* 0x000fc40000010846 */
[C---:B------:R-:W-:Y:S02]  /*7aa0*/  FMUL.FTZ R171, R123.reuse, R171 ;  /* 0x000000ab7bab7220 */ /* 0x040fe40000410000 */
[----:B------:R-:W-:Y:S02]  /*7ab0*/  FFMA.FTZ R71, R54, R66, R71 ;  /* 0x0000004236477223 */ /* 0x000fe40000010047 */
[----:B------:R-:W-:Y:S01]  /*7ac0*/  FMUL.FTZ R172, R123, R172 ;  /* 0x000000ac7bac7220 */ /* 0x000fe20000410000 */
[----:B------:R-:W-:Y:S01]  /*7ad0*/  HADD2.F32 R123, -RZ, R163.H0_H0 ;  /* 0x200000a3ff7b7230 */ /* 0x000fe20000004100 */
[----:B------:R-:W-:Y:S02]  /*7ae0*/  FADD.FTZ R70, R171, R70 ;  /* 0x00000046ab467221 */ /* 0x000fe40000010000 */
[----:B------:R-:W-:Y:S02]  /*7af0*/  FADD.FTZ R71, R172, R71 ;  /* 0x00000047ac477221 */ /* 0x000fe40000010000 */
[----:B------:R-:W-:-:S02]  /*7b00*/  FMUL.FTZ R66, R51, R70 ;  /* 0x0000004633427220 */ /* 0x000fc40000410000 */
[----:B------:R-:W-:Y:S02]  /*7b10*/  FMUL.FTZ R173, R111, R20 ;  /* 0x000000146fad7220 */ /* 0x000fe40000410000 */
[----:B------:R-:W-:Y:S02]  /*7b20*/  FMUL.FTZ R67, R51, R71 ;  /* 0x0000004733437220 */ /* 0x000fe40000410000 */
[----:B------:R-:W-:Y:S02]  /*7b30*/  FMUL.FTZ R174, R111, R19 ;  /* 0x000000136fae7220 */ /* 0x000fe40000410000 */
[C---:B------:R-:W-:Y:S02]  /*7b40*/  FFMA.FTZ R66, R52.reuse, R71, R66 ;  /* 0x0000004734427223 */ /* 0x040fe40000010042 */
[----:B------:R-:W-:Y:S02]  /*7b50*/  FMUL.FTZ R173, R123, R173 ;  /* 0x000000ad7bad7220 */ /* 0x000fe40000410000 */
[----:B------:R-:W-:-:S02]  /*7b60*/  FFMA.FTZ R67, R52, R70, -R67 ;  /* 0x0000004634437223 */ /* 0x000fc40000010843 */
[----:B------:R-:W-:Y:S01]  /*7b70*/  FMUL.FTZ R174, R123, R174 ;  /* 0x000000ae7bae7220 */ /* 0x000fe20000410000 */
[----:B------:R-:W-:Y:S01]  /*7b80*/  HADD2.F32 R123, -RZ, R162.H0_H0 ;  /* 0x200000a2ff7b7230 */ /* 0x000fe20000004100 */
[----:B------:R-:W-:Y:S02]  /*7b90*/  FADD.FTZ R66, R173, R66 ;  /* 0x00000042ad427221 */ /* 0x000fe40000010000 */
[----:B------:R-:W-:Y:S02]  /*7ba0*/  FADD.FTZ R67, R174, R67 ;  /* 0x00000043ae437221 */ /* 0x000fe40000010000 */
[C---:B------:R-:W-:Y:S02]  /*7bb0*/  FMUL.FTZ R70, R49.reuse, R66 ;  /* 0x0000004231467220 */ /* 0x040fe40000410000 */
[----:B------:R-:W-:Y:S02]  /*7bc0*/  FMUL.FTZ R175, R110, R18 ;  /* 0x000000126eaf7220 */ /* 0x000fe40000410000 */
[----:B------:R-:W-:-:S02]  /*7bd0*/  FMUL.FTZ R71, R49, R67 ;  /* 0x0000004331477220 */ /* 0x000fc40000410000 */
[----:B------:R-:W-:Y:S02]  /*7be0*/  FMUL.FTZ R176, R110, R17 ;  /* 0x000000116eb07220 */ /* 0x000fe40000410000 */
[C---:B------:R-:W-:Y:S02]  /*7bf0*/  FFMA.FTZ R70, R50.reuse, R67, -R70 ;  /* 0x0000004332467223 */ /* 0x040fe40000010846 */
[C---:B------:R-:W-:Y:S02]  /*7c00*/  FMUL.FTZ R175, R123.reuse, R175 ;  /* 0x000000af7baf7220 */ /* 0x040fe40000410000 */
[----:B------:R-:W-:Y:S02]  /*7c10*/  FFMA.FTZ R71, R50, R66, R71 ;  /* 0x0000004232477223 */ /* 0x000fe40000010047 */
[----:B------:R-:W-:Y:S01]  /*7c20*/  FMUL.FTZ R176, R123, R176 ;  /* 0x000000b07bb07220 */ /* 0x000fe20000410000 */
[----:B------:R-:W-:Y:S01]  /*7c30*/  HADD2.F32 R123, -RZ, R161.H0_H0 ;  /* 0x200000a1ff7b7230 */ /* 0x000fe20000004100 */
[----:B------:R-:W-:-:S02]  /*7c40*/  FADD.FTZ R70, R175, R70 ;  /* 0x00000046af467221 */ /* 0x000fc40000010000 */
[----:B------:R-:W-:Y:S02]  /*7c50*/  FADD.FTZ R71, R176, R71 ;  /* 0x00000047b0477221 */ /* 0x000fe40000010000 */
[----:B------:R-:W-:Y:S02]  /*7c60*/  FMUL.FTZ R66, R47, R70 ;  /* 0x000000462f427220 */ /* 0x000fe40000410000 */
[----:B------:R-:W-:Y:S02]  /*7c70*/  FMUL.FTZ R177, R109, R16 ;  /* 0x000000106db17220 */ /* 0x000fe40000410000 */
[----:B------:R-:W-:Y:S02]  /*7c80*/  FMUL.FTZ R67, R47, R71 ;  /* 0x000000472f437220 */ /* 0x000fe40000410000 */
[----:B------:R-:W-:Y:S02]  /*7c90*/  FMUL.FTZ R178, R109, R15 ;  /* 0x0000000f6db27220 */ /* 0x000fe40000410000 */
[----:B------:R-:W-:-:S02]  /*7ca0*/  FFMA.FTZ R66, R48, R71, R66 ;  /* 0x0000004730427223 */ /* 0x000fc40000010042 */
[C---:B------:R-:W-:Y:S02]  /*7cb0*/  FMUL.FTZ R177, R123.reuse, R177 ;  /* 0x000000b17bb17220 */ /* 0x040fe40000410000 */
[----:B------:R-:W-:Y:S02]  /*7cc0*/  FFMA.FTZ R67, R48, R70, -R67 ;  /* 0x0000004630437223 */ /* 0x000fe40000010843 */
[----:B------:R-:W-:Y:S01]  /*7cd0*/  FMUL.FTZ R178, R123, R178 ;  /* 0x000000b27bb27220 */ /* 0x000fe20000410000 */
[----:B------:R-:W-:Y:S01]  /*7ce0*/  HADD2.F32 R123, -RZ, R160.H0_H0 ;  /* 0x200000a0ff7b7230 */ /* 0x000fe20000004100 */
[----:B------:R-:W-:Y:S02]  /*7cf0*/  FADD.FTZ R66, R177, R66 ;  /* 0x00000042b1427221 */ /* 0x000fe40000010000 */
[----:B------:R-:W-:Y:S02]  /*7d00*/  FADD.FTZ R67, R178, R67 ;  /* 0x00000043b2437221 */ /* 0x000fe40000010000 */
[----:B------:R-:W-:-:S02]  /*7d10*/  FMUL.FTZ R70, R45, R66 ;  /* 0x000000422d467220 */ /* 0x000fc40000410000 */
[C---:B------:R-:W-:Y:S02]  /*7d20*/  FMUL.FTZ R179, R108.reuse, R14 ;  /* 0x0000000e6cb37220 */ /* 0x040fe40000410000 */
[----:B------:R-:W-:Y:S02]  /*7d30*/  FMUL.FTZ R71, R45, R67 ;  /* 0x000000432d477220 */ /* 0x000fe40000410000 */
[----:B------:R-:W-:Y:S02]  /*7d40*/  FMUL.FTZ R180, R108, R13 ;  /* 0x0000000d6cb47220 */ /* 0x000fe40000410000 */
[C---:B------:R-:W-:Y:S02]  /*7d50*/  FFMA.FTZ R70, R46.reuse, R67, -R70 ;  /* 0x000000432e467223 */ /* 0x040fe40000010846 */
[----:B------:R-:W-:Y:S02]  /*7d60*/  FMUL.FTZ R179, R123, R179 ;  /* 0x000000b37bb37220 */ /* 0x000fe40000410000 */
[----:B------:R-:W-:-:S02]  /*7d70*/  FFMA.FTZ R71, R46, R66, R71 ;  /* 0x000000422e477223 */ /* 0x000fc40000010047 */
[----:B------:R-:W-:Y:S01]  /*7d80*/  FMUL.FTZ R180, R123, R180 ;  /* 0x000000b47bb47220 */ /* 0x000fe20000410000 */
[----:B------:R-:W-:Y:S01]  /*7d90*/  HADD2.F32 R123, -RZ, R159.H0_H0 ;  /* 0x2000009fff7b7230 */ /* 0x000fe20000004100 */
[----:B------:R-:W-:Y:S02]  /*7da0*/  FADD.FTZ R70, R179, R70 ;  /* 0x00000046b3467221 */ /* 0x000fe40000010000 */
[----:B------:R-:W-:Y:S02]  /*7db0*/  FADD.FTZ R71, R180, R71 ;  /* 0x00000047b4477221 */ /* 0x000fe40000010000 */
[----:B------:R-:W-:Y:S02]  /*7dc0*/  FMUL.FTZ R66, R43, R70 ;  /* 0x000000462b427220 */ /* 0x000fe40000410000 */
[----:B------:R-:W-:Y:S02]  /*7dd0*/  FMUL.FTZ R181, R107, R12 ;  /* 0x0000000c6bb57220 */ /* 0x000fe40000410000 */
[----:B------:R-:W-:-:S02]  /*7de0*/  FMUL.FTZ R67, R41, R2 ;  /* 0x0000000229437220 */ /* 0x000fc40000410000 */
[-C--:B------:R-:W-:Y:S02]  /*7df0*/  FFMA.FTZ R66, R44, R71.reuse, R66 ;  /* 0x000000472c427223 */ /* 0x080fe40000010042 */
[----:B------:R-:W-:Y:S02]  /*7e00*/  FMUL.FTZ R71, R43, R71 ;  /* 0x000000472b477220 */ /* 0x000fe40000410000 */
[----:B------:R-:W-:Y:S02]  /*7e10*/  FMUL.FTZ R182, R107, R11 ;  /* 0x0000000b6bb67220 */ /* 0x000fe40000410000 */
[----:B------:R-:W-:Y:S02]  /*7e20*/  FMUL.FTZ R181, R123, R181 ;  /* 0x000000b57bb57220 */ /* 0x000fe40000410000 */
[-C--:B------:R-:W-:Y:S02]  /*7e30*/  FFMA.FTZ R67, R42, R3.reuse, -R67 ;  /* 0x000000032a437223 */ /* 0x080fe40000010843 */
[----:B------:R-:W-:-:S02]  /*7e40*/  FMUL.FTZ R3, R41, R3 ;  /* 0x0000000329037220 */ /* 0x000fc40000410000 */
[----:B------:R-:W-:Y:S01]  /*7e50*/  FFMA.FTZ R71, R44, R70, -R71 ;  /* 0x000000462c477223 */ /* 0x000fe20000010847 */
[----:B------:R-:W-:Y:S01]  /*7e60*/  HADD2.F32 R70, -RZ, R158.H0_H0 ;  /* 0x2000009eff467230 */ /* 0x000fe20000004100 */
[----:B------:R-:W-:Y:S02]  /*7e70*/  FMUL.FTZ R182, R123, R182 ;  /* 0x000000b67bb67220 */ /* 0x000fe40000410000 */
[----:B------:R-:W-:Y:S02]  /*7e80*/  FADD.FTZ R66, R181, R66 ;  /* 0x00000042b5427221 */ /* 0x000fe40000010000 */
[----:B------:R-:W-:Y:S02]  /*7e90*/  FFMA.FTZ R3, R42, R2, R3 ;  /* 0x000000022a037223 */ /* 0x000fe40000010003 */
[----:B------:R-:W-:Y:S02]  /*7ea0*/  FADD.FTZ R71, R182, R71 ;  /* 0x00000047b6477221 */ /* 0x000fe40000010000 */
[----:B------:R-:W-:-:S02]  /*7eb0*/  FMUL.FTZ R2, R41, R66 ;  /* 0x0000004229027220 */ /* 0x000fc40000410000 */
[----:B------:R-:W-:Y:S02]  /*7ec0*/  FMUL.FTZ R183, R106, R10 ;  /* 0x0000000a6ab77220 */ /* 0x000fe40000410000 */
[-C--:B------:R-:W-:Y:S02]  /*7ed0*/  FMUL.FTZ R123, R41, R71.reuse ;  /* 0x00000047297b7220 */ /* 0x080fe40000410000 */
[----:B------:R-:W-:Y:S01]  /*7ee0*/  FFMA.FTZ R2, R42, R71, -R2 ;  /* 0x000000472a027223 */ /* 0x000fe20000010802 */
[----:B------:R-:W-:Y:S01]  /*7ef0*/  HADD2.F32 R71, -RZ, R157.H0_H0 ;  /* 0x2000009dff477230 */ /* 0x000fe20000004100 */
[----:B------:R-:W-:Y:S02]  /*7f00*/  FMUL.FTZ R184, R106, R9 ;  /* 0x000000096ab87220 */ /* 0x000fe40000410000 */
[----:B------:R-:W-:Y:S02]  /*7f10*/  FMUL.FTZ R183, R70, R183 ;  /* 0x000000b746b77220 */ /* 0x000fe40000410000 */
[----:B------:R-:W-:-:S02]  /*7f20*/  FFMA.FTZ R123, R42, R66, R123 ;  /* 0x000000422a7b7223 */ /* 0x000fc4000001007b */
[----:B------:R-:W-:Y:S02]  /*7f30*/  FMUL.FTZ R184, R70, R184 ;  /* 0x000000b846b87220 */ /* 0x000fe40000410000 */
[----:B------:R-:W-:Y:S02]  /*7f40*/  FADD.FTZ R2, R183, R2 ;  /* 0x00000002b7027221 */ /* 0x000fe40000010000 */
[----:B------:R-:W-:Y:S02]  /*7f50*/  FADD.FTZ R123, R184, R123 ;  /* 0x0000007bb87b7221 */ /* 0x000fe40000010000 */
[----:B------:R-:W-:Y:S02]  /*7f60*/  FMUL.FTZ R70, R39, R2 ;  /* 0x0000000227467220 */ /* 0x000fe40000410000 */
[----:B------:R-:W-:Y:S02]  /*7f70*/  FMUL.FTZ R185, R105, R8 ;  /* 0x0000000869b97220 */ /* 0x000fe40000410000 */
[----:B------:R-:W-:-:S02]  /*7f80*/  FFMA.FTZ R70, R40, R123, R70 ;  /* 0x0000007b28467223 */ /* 0x000fc40000010046 */
[----:B------:R-:W-:Y:S02]  /*7f90*/  FMUL.FTZ R123, R39, R123 ;  /* 0x0000007b277b7220 */ /* 0x000fe40000410000 */
[----:B------:R-:W-:Y:S02]  /*7fa0*/  FMUL.FTZ R186, R105, R7 ;  /* 0x0000000769ba7220 */ /* 0x000fe40000410000 */
[----:B------:R-:W-:Y:S02]  /*7fb0*/  FMUL.FTZ R185, R71, R185 ;  /* 0x000000b947b97220 */ /* 0x000fe40000410000 */
[----:B------:R-:W-:Y:S02]  /*7fc0*/  FMUL.FTZ R66, R39, R3 ;  /* 0x0000000327427220 */ /* 0x000fe40000410000 */
[----:B------:R-:W-:Y:S02]  /*7fd0*/  FFMA.FTZ R123, R40, R2, -R123 ;  /* 0x00000002287b7223 */ /* 0x000fe4000001087b */
[----:B------:R-:W-:-:S02]  /*7fe0*/  FMUL.FTZ R186, R71, R186 ;  /* 0x000000ba47ba7220 */ /* 0x000fc40000410000 */
[----:B------:R-:W-:Y:S02]  /*7ff0*/  FADD.FTZ R70, R185, R70 ;  /* 0x00000046b9467221 */ /* 0x000fe40000010000 */
[-C--:B------:R-:W-:Y:S02]  /*8000*/  FFMA.FTZ R66, R40, R67.reuse, -R66 ;  /* 0x0000004328427223 */ /* 0x080fe40000010842 */
[----:B------:R-:W-:Y:S02]  /*8010*/  FMUL.FTZ R67, R39, R67 ;  /* 0x0000004327437220 */ /* 0x000fe40000410000 */
[----:B------:R-:W-:Y:S02]  /*8020*/  FADD.FTZ R123, R186, R123 ;  /* 0x0000007bba7b7221 */ /* 0x000fe40000010000 */
[----:B------:R-:W-:Y:S02]  /*8030*/  FMUL.FTZ R71, R37, R70 ;  /* 0x0000004625477220 */ /* 0x000fe40000410000 */
[----:B------:R-:W-:-:S02]  /*8040*/  FFMA.FTZ R67, R40, R3, R67 ;  /* 0x0000000328437223 */ /* 0x000fc40000010043 */
[----:B------:R-:W-:Y:S02]  /*8050*/  FMUL.FTZ R188, R104, R5 ;  /* 0x0000000568bc7220 */ /* 0x000fe40000410000 */
[-C--:B------:R-:W-:Y:S02]  /*8060*/  FFMA.FTZ R71, R38, R123.reuse, -R71 ;  /* 0x0000007b26477223 */ /* 0x080fe40000010847 */
[C---:B------:R-:W-:Y:S02]  /*8070*/  FMUL.FTZ R123, R37.reuse, R123 ;  /* 0x0000007b257b7220 */ /* 0x040fe40000410000 */
[----:B------:R-:W-:Y:S02]  /*8080*/  FMUL.FTZ R187, R104, R6 ;  /* 0x0000000668bb7220 */ /* 0x000fe40000410000 */
[----:B------:R-:W-:Y:S02]  /*8090*/  FMUL.FTZ R3, R37, R67 ;  /* 0x0000004325037220 */ /* 0x000fe40000410000 */
[----:B------:R-:W-:-:S02]  /*80a0*/  FMUL.FTZ R188, R124, R188 ;  /* 0x000000bc7cbc7220 */ /* 0x000fc40000410000 */
[----:B------:R-:W-:Y:S02]  /*80b0*/  FFMA.FTZ R70, R38, R70, R123 ;  /* 0x0000004626467223 */ /* 0x000fe4000001007b */
[----:B------:R-:W-:Y:S01]  /*80c0*/  FMUL.FTZ R187, R124, R187 ;  /* 0x000000bb7cbb7220 */ /* 0x000fe20000410000 */
[----:B------:R-:W-:Y:S01]  /*80d0*/  HADD2.F32 R124, -RZ, R155.H0_H0 ;  /* 0x2000009bff7c7230 */ /* 0x000fe20000004100 */
[-C--:B------:R-:W-:Y:S01]  /*80e0*/  FFMA.FTZ R2, R38, R66.reuse, -R3 ;  /* 0x0000004226027223 */ /* 0x080fe20000010803 */
[----:B------:R-:W-:Y:S01]  /*80f0*/  HADD2.F32 R3, -RZ, R65.H0_H0 ;  /* 0x20000041ff037230 */ /* 0x000fe20000004100 */
[----:B------:R-:W-:Y:S02]  /*8100*/  FADD.FTZ R71, R188, R71 ;  /* 0x00000047bc477221 */ /* 0x000fe40000010000 */
[----:B------:R-:W-:Y:S02]  /*8110*/  FADD.FTZ R70, R187, R70 ;  /* 0x00000046bb467221 */ /* 0x000fe40000010000 */
[----:B------:R-:W-:-:S02]  /*8120*/  FMUL.FTZ R66, R37, R66 ;  /* 0x0000004225427220 */ /* 0x000fc40000410000 */
[----:B------:R-:W-:Y:S02]  /*8130*/  FMUL.FTZ R123, R35, R71 ;  /* 0x00000047237b7220 */ /* 0x000fe40000410000 */
[----:B------:R-:W-:Y:S02]  /*8140*/  FMUL.FTZ R189, R103, R4 ;  /* 0x0000000467bd7220 */ /* 0x000fe40000410000 */
[-C--:B------:R-:W-:Y:S02]  /*8150*/  FMUL.FTZ R65, R35, R70.reuse ;  /* 0x0000004623417220 */ /* 0x080fe40000410000 */
[----:B------:R-:W-:Y:S02]  /*8160*/  FMUL.FTZ R190, R103, R3 ;  /* 0x0000000367be7220 */ /* 0x000fe40000410000 */
[----:B------:R-:W-:Y:S02]  /*8170*/  FFMA.FTZ R66, R38, R67, R66 ;  /* 0x0000004326427223 */ /* 0x000fe40000010042 */
[----:B------:R-:W-:-:S02]  /*8180*/  FFMA.FTZ R70, R36, R70, R123 ;  /* 0x0000004624467223 */ /* 0x000fc4000001007b */
[----:B------:R-:W-:Y:S02]  /*8190*/  FMUL.FTZ R189, R124, R189 ;  /* 0x000000bd7cbd7220 */ /* 0x000fe40000410000 */
[----:B------:R-:W-:Y:S02]  /*81a0*/  FFMA.FTZ R67, R36, R71, -R65 ;  /* 0x0000004724437223 */ /* 0x000fe40000010841 */
[----:B------:R-:W-:Y:S02]  /*81b0*/  FMUL.FTZ R190, R124, R190 ;  /* 0x000000be7cbe7220 */ /* 0x000fe40000410000 */
[----:B------:R-:W-:Y:S02]  /*81c0*/  FMUL.FTZ R65, R35, R66 ;  /* 0x0000004223417220 */ /* 0x000fe40000410000 */
[----:B------:R-:W-:Y:S02]  /*81d0*/  FADD.FTZ R123, R189, R70 ;  /* 0x00000046bd7b7221 */ /* 0x000fe40000010000 */
[----:B------:R-:W-:-:S02]  /*81e0*/  FADD.FTZ R70, R190, R67 ;  /* 0x00000043be467221 */ /* 0x000fc40000010000 */
[-C--:B------:R-:W-:Y:S02]  /*81f0*/  FMUL.FTZ R71, R35, R2.reuse ;  /* 0x0000000223477220 */ /* 0x080fe40000410000 */
[C---:B------:R-:W-:Y:S01]  /*8200*/  FFMA.FTZ R67, R36.reuse, R2, -R65 ;  /* 0x0000000224437223 */ /* 0x040fe20000010841 */
[----:B------:R-:W-:Y:S01]  /*8210*/  HADD2.F32 R2, -RZ, R64.H0_H0 ;  /* 0x20000040ff027230 */ /* 0x000fe20000004100 */
[C---:B------:R-:W-:Y:S02]  /*8220*/  FMUL.FTZ R65, R33.reuse, R123 ;  /* 0x0000007b21417220 */ /* 0x040fe40000410000 */
[----:B------:R-:W-:Y:S02]  /*8230*/  FFMA.FTZ R71, R36, R66, R71 ;  /* 0x0000004224477223 */ /* 0x000fe40000010047 */
[-C--:B------:R-:W-:Y:S02]  /*8240*/  FMUL.FTZ R124, R33, R70.reuse ;  /* 0x00000046217c7220 */ /* 0x080fe40000410000 */
[----:B------:R-:W-:Y:S01]  /*8250*/  FFMA.FTZ R66, R34, R70, -R65 ;  /* 0x0000004622427223 */ /* 0x000fe20000010841 */
[----:B------:R-:W-:Y:S01]  /*8260*/  HADD2.F32 R70, -RZ, R118.H0_H0 ;  /* 0x20000076ff467230 */ /* 0x000fe20000004100 */
[----:B------:R-:W-:-:S02]  /*8270*/  FMUL.FTZ R191, R102, R2 ;  /* 0x0000000266bf7220 */ /* 0x000fc40000410000 */
[----:B------:R-:W-:Y:S02]  /*8280*/  FMUL.FTZ R192, R102, R0 ;  /* 0x0000000066c07220 */ /* 0x000fe40000410000 */
[C---:B------:R-:W-:Y:S02]  /*8290*/  FMUL.FTZ R64, R33.reuse, R71 ;  /* 0x0000004721407220 */ /* 0x040fe40000410000 */
[----:B------:R-:W-:Y:S02]  /*82a0*/  FFMA.FTZ R123, R34, R123, R124 ;  /* 0x0000007b227b7223 */ /* 0x000fe4000001007c */
[----:B------:R-:W-:Y:S02]  /*82b0*/  FMUL.FTZ R65, R33, R67 ;  /* 0x0000004321417220 */ /* 0x000fe40000410000 */
[C---:B------:R-:W-:Y:S02]  /*82c0*/  FMUL.FTZ R191, R70.reuse, R191 ;  /* 0x000000bf46bf7220 */ /* 0x040fe40000410000 */
[----:B------:R-:W-:-:S02]  /*82d0*/  FMUL.FTZ R192, R70, R192 ;  /* 0x000000c046c07220 */ /* 0x000fc40000410000 */
[C---:B------:R-:W-:Y:S02]  /*82e0*/  FFMA.FTZ R64, R34.reuse, R67, -R64 ;  /* 0x0000004322407223 */ /* 0x040fe40000010840 */
[----:B------:R-:W-:Y:S02]  /*82f0*/  FFMA.FTZ R65, R34, R71, R65 ;  /* 0x0000004722417223 */ /* 0x000fe40000010041 */
[----:B------:R-:W-:Y:S02]  /*8300*/  FADD.FTZ R66, R191, R66 ;  /* 0x00000042bf427221 */ /* 0x000fe40000010000 */
[----:B------:R-:W-:Y:S02]  /*8310*/  FADD.FTZ R67, R192, R123 ;  /* 0x0000007bc0437221 */ /* 0x000fe40000010000 */
[-C--:B-----5:R-:W-:Y:S02]  /*8320*/  FMUL.FTZ R137, R100, R68.reuse ;  /* 0x0000004464897220 */ /* 0x0a0fe40000410000 */
[-C--:B------:R-:W-:Y:S01]  /*8330*/  FMUL.FTZ R136, R99, R68.reuse ;  /* 0x0000004463887220 */ /* 0x080fe20000410000 */
[----:B------:R0:W-:Y:S01]  /*8340*/  STS.128 [R233.X16+0x6370], R64 ;  /* 0x00637040e9007388 */ /* 0x0001e2000000cc00 */
        /* <DEDUP_REMOVED lines=13> */
[----:B------:R-:W-:Y:S02]  /*8420*/  FMUL.FTZ R153, R83, R68 ;  /* 0x0000004453997220 */ /* 0x000fe40000410000 */
        /* <DEDUP_REMOVED lines=24> */
[-C--:B------:R-:W-:Y:S02]  /*85b0*/  FMUL.FTZ R64, R67, R69.reuse ;  /* 0x0000004543407220 */ /* 0x080fe40000410000 */
[-C--:B------:R-:W-:Y:S02]  /*85c0*/  FFMA.FTZ R211, R65, R68.reuse, R211 ;  /* 0x0000004441d37223 */ /* 0x080fe400000100d3 */
[CC--:B------:R-:W-:Y:S02]  /*85d0*/  FFMA.FTZ R64, R66.reuse, R68.reuse, -R64 ;  /* 0x0000004442407223 */ /* 0x0c0fe40000010840 */
[----:B------:R-:W-:Y:S02]  /*85e0*/  FMUL.FTZ R66, R66, R69 ;  /* 0x0000004542427220 */ /* 0x000fe40000410000 */
[----:B------:R-:W-:Y:S02]  /*85f0*/  FADD.FTZ R70, R70, R64 ;  /* 0x0000004046467221 */ /* 0x000fe40000010000 */
[----:B------:R-:W-:-:S04]  /*8600*/  FFMA.FTZ R66, R67, R68, R66 ;  /* 0x0000004443427223 */ /* 0x000fc80000010042 */
[----:B------:R-:W-:Y:S02]  /*8610*/  FADD.FTZ R71, R71, R66 ;  /* 0x0000004247477221 */ /* 0x000fe40000010000 */
[----:B------:R-:W0:Y:S02]  /*8620*/  LDS.128 R64, [R209+0x6390] ;  /* 0x00639000d1407984 */ /* 0x000e240000000c00 */
[C---:B0-----:R-:W-:Y:S02]  /*8630*/  FMUL.FTZ R69, R65.reuse, R211 ;  /* 0x000000d341457220 */ /* 0x041fe40000410000 */
[C---:B------:R-:W-:Y:S02]  /*8640*/  FMUL.FTZ R68, R65.reuse, R71 ;  /* 0x0000004741447220 */ /* 0x040fe40000410000 */
[-C--:B------:R-:W-:Y:S02]  /*8650*/  FFMA.FTZ R69, R64, R210.reuse, -R69 ;  /* 0x000000d240457223 */ /* 0x080fe40000010845 */
[----:B------:R-:W-:-:S02]  /*8660*/  FMUL.FTZ R210, R65, R210 ;  /* 0x000000d241d27220 */ /* 0x000fc40000410000 */
[-C--:B------:R-:W-:Y:S02]  /*8670*/  FMUL.FTZ R65, R65, R70.reuse ;  /* 0x0000004641417220 */ /* 0x080fe40000410000 */
[C---:B------:R-:W-:Y:S02]  /*8680*/  FFMA.FTZ R211, R64.reuse, R211, R210 ;  /* 0x000000d340d37223 */ /* 0x040fe400000100d2 */
[C---:B------:R-:W-:Y:S02]  /*8690*/  FFMA.FTZ R68, R64.reuse, R70, -R68 ;  /* 0x0000004640447223 */ /* 0x040fe40000010844 */
[----:B------:R-:W-:Y:S02]  /*86a0*/  FFMA.FTZ R210, R64, R71, R65 ;  /* 0x0000004740d27223 */ /* 0x000fe40000010041 */
[----:B------:R-:W-:Y:S02]  /*86b0*/  FADD.FTZ R70, R66, R68 ;  /* 0x0000004442467221 */ /* 0x000fe40000010000 */
[----:B------:R-:W-:-:S02]  /*86c0*/  FADD.FTZ R210, R67, R210 ;  /* 0x000000d243d27221 */ /* 0x000fc40000010000 */
[----:B------:R-:W0:Y:S02]  /*86d0*/  LDS.128 R64, [R209+0x63a0] ;  /* 0x0063a000d1407984 */ /* 0x000e240000000c00 */
[C---:B0-----:R-:W-:Y:S02]  /*86e0*/  FMUL.FTZ R68, R65.reuse, R211 ;  /* 0x000000d341447220 */ /* 0x041fe40000410000 */
[C---:B------:R-:W-:Y:S02]  /*86f0*/  FMUL.FTZ R71, R65.reuse, R210 ;  /* 0x000000d241477220 */ /* 0x040fe40000410000 */
[-C--:B------:R-:W-:Y:S02]  /*8700*/  FFMA.FTZ R68, R64, R69.reuse, -R68 ;  /* 0x0000004540447223 */ /* 0x080fe40000010844 */
[C---:B------:R-:W-:Y:S02]  /*8710*/  FMUL.FTZ R69, R65.reuse, R69 ;  /* 0x0000004541457220 */ /* 0x040fe40000410000 */
[----:B------:R-:W-:-:S02]  /*8720*/  FMUL.FTZ R65, R65, R70 ;  /* 0x0000004641417220 */ /* 0x000fc40000410000 */
[C---:B------:R-:W-:Y:S02]  /*8730*/  FFMA.FTZ R71, R64.reuse, R70, -R71 ;  /* 0x0000004640477223 */ /* 0x040fe40000010847 */
[C---:B------:R-:W-:Y:S02]  /*8740*/  FFMA.FTZ R65, R64.reuse, R210, R65 ;  /* 0x000000d240417223 */ /* 0x040fe40000010041 */
[----:B------:R-:W-:Y:S02]  /*8750*/  FFMA.FTZ R69, R64, R211, R69 ;  /* 0x000000d340457223 */ /* 0x000fe40000010045 */
[----:B------:R-:W-:Y:S02]  /*8760*/  FADD.FTZ R210, R67, R65 ;  /* 0x0000004143d27221 */ /* 0x000fe40000010000 */
[----:B------:R-:W-:Y:S01]  /*8770*/  FADD.FTZ R211, R66, R71 ;  /* 0x0000004742d37221 */ /* 0x000fe20000010000 */
[----:B------:R-:W-:Y:S05]  /*8780*/  BRA.DIV ~URZ, `(.L_x_1046) ;  /* 0x000083127f007947 */ /* 0x000fea000b800000 */
[----:B------:R0:W1:Y:S02]  /*8790*/  SHFL.UP PT, R66, R68, 0x1, RZ ;  /* 0x0420000044427989 */ /* 0x00006400000e00ff */
.L_x_1154:
[----:B------:R-:W-:Y:S05]  /*87a0*/  BRA.DIV ~URZ, `(.L_x_1047) ;  /* 0x000083727f007947 */ /* 0x000fea000b800000 */
[----:B------:R-:W2:Y:S01]  /*87b0*/  SHFL.UP PT, R70, R210, 0x1, RZ ;  /* 0x04200000d2467989 */ /* 0x000ea200000e00ff */
[----:B------:R-:W-:-:S03]  /*87c0*/  ISETP.GE.AND P0, PT, R121, 0x1, PT ;  /* 0x000000017900780c */ /* 0x000fc60003f06270 */
[----:B------:R-:W3:Y:S04]  /*87d0*/  SHFL.UP PT, R67, R211, 0x1, RZ ;  /* 0x04200000d3437989 */ /* 0x000ee800000e00ff */
[----:B------:R-:W4:Y:S01]  /*87e0*/  SHFL.UP PT, R64, R69, 0x1, RZ ;  /* 0x0420000045407989 */ /* 0x000f2200000e00ff */
[----:B--2---:R-:W-:-:S04]  /*87f0*/  FMUL.FTZ R65, R69, R70 ;  /* 0x0000004645417220 */ /* 0x004fc80000410000 */
[CC--:B---3--:R-:W-:Y:S02]  /*8800*/  FFMA.FTZ R65, R68.reuse, R67.reuse, -R65 ;  /* 0x0000004344417223 */ /* 0x0c8fe40000010841 */
[----:B------:R-:W-:Y:S02]  /*8810*/  FMUL.FTZ R67, R69, R67 ;  /* 0x0000004345437220 */ /* 0x000fe40000410000 */
[----:B------:R-:W-:Y:S02]  /*8820*/  @P0 FADD.FTZ R211, R211, R65 ;  /* 0x00000041d3d30221 */ /* 0x000fe40000010000 */
[----:B------:R-:W-:Y:S02]  /*8830*/  FFMA.FTZ R70, R68, R70, R67 ;  /* 0x0000004644467223 */ /* 0x000fe40000010043 */
[----:B-1----:R-:W-:Y:S01]  /*8840*/  FMUL.FTZ R67, R69, R66 ;  /* 0x0000004245437220 */ /* 0x002fe20000410000 */
[----:B------:R-:W-:Y:S01]  /*8850*/  SHFL.UP PT, R65, R211, 0x2, RZ ;  /* 0x04400000d3417989 */ /* 0x000fe200000e00ff */
[----:B------:R-:W-:-:S02]  /*8860*/  @P0 FADD.FTZ R210, R210, R70 ;  /* 0x00000046d2d20221 */ /* 0x000fc40000010000 */
[-C--:B----4-:R-:W-:Y:S02]  /*8870*/  FFMA.FTZ R67, R68, R64.reuse, R67 ;  /* 0x0000004044437223 */ /* 0x090fe40000010043 */
[----:B------:R-:W-:-:S03]  /*8880*/  FMUL.FTZ R64, R69, R64 ;  /* 0x0000004045407220 */ /* 0x000fc60000410000 */
[----:B------:R-:W-:Y:S01]  /*8890*/  FSEL R67, R69, R67, !P0 ;  /* 0x0000004345437208 */ /* 0x000fe20004000000 */
[----:B0-----:R-:W-:Y:S01]  /*88a0*/  @P0 FFMA.FTZ R68, R68, R66, -R64 ;  /* 0x0000004244440223 */ /* 0x001fe20000010840 */
[----:B------:R-:W-:Y:S01]  /*88b0*/  ISETP.GE.AND P0, PT, R121, 0x2, PT ;  /* 0x000000027900780c */ /* 0x000fe20003f06270 */
[----:B------:R-:W0:Y:S04]  /*88c0*/  SHFL.UP PT, R64, R210, 0x2, RZ ;  /* 0x04400000d2407989 */ /* 0x000e2800000e00ff */
[----:B------:R-:W1:Y:S01]  /*88d0*/  SHFL.UP PT, R69, R67, 0x2, RZ ;  /* 0x0440000043457989 */ /* 0x000e6200000e00ff */
[----:B0-----:R-:W-:-:S04]  /*88e0*/  FMUL.FTZ R66, R67, R64 ;  /* 0x0000004043427220 */ /* 0x001fc80000410000 */
[CC--:B------:R-:W-:Y:S02]  /*88f0*/  FFMA.FTZ R66, R68.reuse, R65.reuse, -R66 ;  /* 0x0000004144427223 */ /* 0x0c0fe40000010842 */
[----:B------:R-:W-:Y:S02]  /*8900*/  FMUL.FTZ R65, R67, R65 ;  /* 0x0000004143417220 */ /* 0x000fe40000410000 */
[----:B------:R-:W-:Y:S02]  /*8910*/  @P0 FADD.FTZ R211, R211, R66 ;  /* 0x00000042d3d30221 */ /* 0x000fe40000010000 */
[----:B------:R-:W-:Y:S02]  /*8920*/  FFMA.FTZ R65, R68, R64, R65 ;  /* 0x0000004044417223 */ /* 0x000fe40000010041 */
[----:B-1----:R-:W-:Y:S02]  /*8930*/  FMUL.FTZ R66, R67, R69 ;  /* 0x0000004543427220 */ /* 0x002fe40000410000 */
[----:B------:R-:W-:-:S02]  /*8940*/  @P0 FADD.FTZ R210, R210, R65 ;  /* 0x00000041d2d20221 */ /* 0x000fc40000010000 */
[----:B------:R-:W0:Y:S02]  /*8950*/  SHFL.UP PT, R65, R68, 0x2, RZ ;  /* 0x0440000044417989 */ /* 0x000e2400000e00ff */
[----:B0-----:R-:W-:-:S04]  /*8960*/  FMUL.FTZ R64, R67, R65 ;  /* 0x0000004143407220 */ /* 0x001fc80000410000 */
[C---:B------:R-:W-:Y:S02]  /*8970*/  FFMA.FTZ R64, R68.reuse, R69, R64 ;  /* 0x0000004544407223 */ /* 0x040fe40000010040 */
[----:B------:R-:W-:Y:S02]  /*8980*/  @P0 FFMA.FTZ R68, R68, R65, -R66 ;  /* 0x0000004144440223 */ /* 0x000fe40000010842 */
[----:B------:R-:W0:Y:S01]  /*8990*/  SHFL.UP PT, R66, R210, 0x4, RZ ;  /* 0x04800000d2427989 */ /* 0x000e2200000e00ff */
[----:B------:R-:W-:Y:S02]  /*89a0*/  FSEL R67, R67, R64, !P0 ;  /* 0x0000004043437208 */ /* 0x000fe40004000000 */
[----:B------:R-:W-:Y:S01]  /*89b0*/  ISETP.GE.AND P0, PT, R121, 0x4, PT ;  /* 0x000000047900780c */ /* 0x000fe20003f06270 */
[----:B------:R-:W1:Y:S04]  /*89c0*/  SHFL.UP PT, R65, R211, 0x4, RZ ;  /* 0x04800000d3417989 */ /* 0x000e6800000e00ff */
[----:B------:R-:W2:Y:S01]  /*89d0*/  SHFL.UP PT, R69, R67, 0x4, RZ ;  /* 0x0480000043457989 */ /* 0x000ea200000e00ff */
[----:B0-----:R-:W-:-:S04]  /*89e0*/  FMUL.FTZ R64, R67, R66 ;  /* 0x0000004243407220 */ /* 0x001fc80000410000 */
[CC--:B-1----:R-:W-:Y:S02]  /*89f0*/  FFMA.FTZ R64, R68.reuse, R65.reuse, -R64 ;  /* 0x0000004144407223 */ /* 0x0c2fe40000010840 */
[----:B------:R-:W-:Y:S02]  /*8a00*/  FMUL.FTZ R65, R67, R65 ;  /* 0x0000004143417220 */ /* 0x000fe40000410000 */
[----:B------:R-:W-:Y:S02]  /*8a10*/  @P0 FADD.FTZ R211, R211, R64 ;  /* 0x00000040d3d30221 */ /* 0x000fe40000010000 */
[----:B------:R-:W-:Y:S02]  /*8a20*/  FFMA.FTZ R65, R68, R66, R65 ;  /* 0x0000004244417223 */ /* 0x000fe40000010041 */
[----:B------:R-:W0:Y:S02]  /*8a30*/  SHFL.UP PT, R66, R68, 0x4, RZ ;  /* 0x0480000044427989 */ /* 0x000e2400000e00ff */
[----:B------:R-:W-:-:S02]  /*8a40*/  @P0 FADD.FTZ R210, R210, R65 ;  /* 0x00000041d2d20221 */ /* 0x000fc40000010000 */
[C---:B--2---:R-:W-:Y:S02]  /*8a50*/  FMUL.FTZ R65, R67.reuse, R69 ;  /* 0x0000004543417220 */ /* 0x044fe40000410000 */
[----:B0-----:R-:W-:-:S04]  /*8a60*/  FMUL.FTZ R64, R67, R66 ;  /* 0x0000004243407220 */ /* 0x001fc80000410000 */
[C---:B------:R-:W-:Y:S02]  /*8a70*/  FFMA.FTZ R64, R68.reuse, R69, R64 ;  /* 0x0000004544407223 */ /* 0x040fe40000010040 */
[----:B------:R-:W-:Y:S02]  /*8a80*/  @P0 FFMA.FTZ R68, R68, R66, -R65 ;  /* 0x0000004244440223 */ /* 0x000fe40000010841 */
[----:B------:R-:W0:Y:S01]  /*8a90*/  SHFL.UP PT, R65, R210, 0x8, RZ ;  /* 0x05000000d2417989 */ /* 0x000e2200000e00ff */
[----:B------:R-:W-:Y:S02]  /*8aa0*/  FSEL R67, R67, R64, !P0 ;  /* 0x0000004043437208 */ /* 0x000fe40004000000 */
[----:B------:R-:W-:Y:S01]  /*8ab0*/  ISETP.GE.AND P0, PT, R121, 0x8, PT ;  /* 0x000000087900780c */ /* 0x000fe20003f06270 */
[----:B------:R-:W1:Y:S02]  /*8ac0*/  SHFL.UP PT, R66, R211, 0x8, RZ ;  /* 0x05000000d3427989 */ /* 0x000e6400000e00ff */
[----:B0-----:R-:W-:-:S04]  /*8ad0*/  FMUL.FTZ R69, R67, R65 ;  /* 0x0000004143457220 */ /* 0x001fc80000410000 */
[-C--:B-1----:R-:W-:Y:S02]  /*8ae0*/  FFMA.FTZ R64, R68, R66.reuse, -R69 ;  /* 0x0000004244407223 */ /* 0x082fe40000010845 */
[----:B------:R-:W-:-:S04]  /*8af0*/  FMUL.FTZ R66, R67, R66 ;  /* 0x0000004243427220 */ /* 0x000fc80000410000 */
[----:B------:R-:W-:Y:S02]  /*8b00*/  @P0 FADD.FTZ R211, R211, R64 ;  /* 0x00000040d3d30221 */ /* 0x000fe40000010000 */
[----:B------:R-:W-:Y:S02]  /*8b10*/  FFMA.FTZ R65, R68, R65, R66 ;  /* 0x0000004144417223 */ /* 0x000fe40000010042 */
[----:B------:R-:W0:Y:S02]  /*8b20*/  SHFL.UP PT, R66, R67, 0x8, RZ ;  /* 0x0500000043427989 */ /* 0x000e2400000e00ff */
[----:B------:R-:W-:Y:S02]  /*8b30*/  @P0 FADD.FTZ R210, R210, R65 ;  /* 0x00000041d2d20221 */ /* 0x000fe40000010000 */
[----:B------:R-:W1:Y:S04]  /*8b40*/  SHFL.UP PT, R65, R68, 0x8, RZ ;  /* 0x0500000044417989 */ /* 0x000e6800000e00ff */
[----:B------:R2:W3:Y:S01]  /*8b50*/  SHFL.UP PT, R70, R211, 0x10, RZ ;  /* 0x06000000d3467989 */ /* 0x0004e200000e00ff */
[----:B0-----:R-:W-:-:S02]  /*8b60*/  FMUL.FTZ R69, R67, R66 ;  /* 0x0000004243457220 */ /* 0x001fc40000410000 */
[----:B-1----:R-:W-:-:S04]  /*8b70*/  FMUL.FTZ R64, R67, R65 ;  /* 0x0000004143407220 */ /* 0x002fc80000410000 */
[C---:B------:R-:W-:Y:S02]  /*8b80*/  FFMA.FTZ R64, R68.reuse, R66, R64 ;  /* 0x0000004244407223 */ /* 0x040fe40000010040 */
[----:B------:R-:W-:-:S03]  /*8b90*/  @P0 FFMA.FTZ R68, R68, R65, -R69 ;  /* 0x0000004144440223 */ /* 0x000fc60000010845 */
[----:B------:R-:W-:Y:S02]  /*8ba0*/  FSEL R69, R67, R64, !P0 ;  /* 0x0000004043457208 */ /* 0x000fe40004000000 */
[----:B------:R2:W0:Y:S04]  /*8bb0*/  SHFL.UP PT, R66, R68, 0x10, RZ ;  /* 0x0600000044427989 */ /* 0x00042800000e00ff */
[----:B------:R2:W1:Y:S04]  /*8bc0*/  SHFL.UP PT, R64, R210, 0x10, RZ ;  /* 0x06000000d2407989 */ /* 0x00046800000e00ff */
[----:B------:R2:W4:Y:S02]  /*8bd0*/  SHFL.UP PT, R67, R69, 0x10, RZ ;  /* 0x0600000045437989 */ /* 0x00052400000e00ff */
.L_x_1155:
[----:B---3--:R-:W-:Y:S01]  /*8be0*/  ISETP.GE.AND P0, PT, R121, 0x10, PT ;  /* 0x000000107900780c */ /* 0x008fe20003f06270 */
[-C--:B-1----:R-:W-:Y:S01]  /*8bf0*/  FMUL.FTZ R65, R64, R69.reuse ;  /* 0x0000004540417220 */ /* 0x082fe20000410000 */
[----:B------:R-:W-:Y:S01]  /*8c00*/  MOV R71, R68 ;  /* 0x0000004400477202 */ /* 0x000fe20000000f00 */
[----:B0-----:R-:W-:-:S02]  /*8c10*/  FMUL.FTZ R212, R66, R69 ;  /* 0x0000004542d47220 */ /* 0x001fc40000410000 */
[C---:B--2---:R-:W-:Y:S02]  /*8c20*/  FMUL.FTZ R68, R70.reuse, R69 ;  /* 0x0000004546447220 */ /* 0x044fe40000410000 */
[-C--:B------:R-:W-:Y:S02]  /*8c30*/  FFMA.FTZ R65, R70, R71.reuse, -R65 ;  /* 0x0000004746417223 */ /* 0x080fe40000010841 */
[C---:B----4-:R-:W-:Y:S02]  /*8c40*/  FFMA.FTZ R70, R67.reuse, R71, R212 ;  /* 0x0000004743467223 */ /* 0x050fe400000100d4 */
[----:B------:R-:W-:Y:S02]  /*8c50*/  FMUL.FTZ R67, R67, R69 ;  /* 0x0000004543437220 */ /* 0x000fe40000410000 */
[----:B------:R-:W-:Y:S01]  /*8c60*/  FFMA.FTZ R64, R64, R71, R68 ;  /* 0x0000004740407223 */ /* 0x000fe20000010044 */
[----:B------:R-:W-:Y:S01]  /*8c70*/  MOV R68, R211 ;  /* 0x000000d300447202 */ /* 0x000fe20000000f00 */
[----:B------:R-:W-:Y:S01]  /*8c80*/  @P0 FFMA.FTZ R71, R66, R71, -R67 ;  /* 0x0000004742470223 */ /* 0x000fe20000010843 */
[----:B------:R-:W-:-:S02]  /*8c90*/  MOV R67, R210 ;  /* 0x000000d200437202 */ /* 0x000fc40000000f00 */
[----:B------:R-:W-:Y:S01]  /*8ca0*/  FSEL R69, R69, R70, !P0 ;  /* 0x0000004645457208 */ /* 0x000fe20004000000 */
[----:B------:R-:W-:Y:S02]  /*8cb0*/  @P0 FADD.FTZ R68, R65, R68 ;  /* 0x0000004441440221 */ /* 0x000fe40000010000 */
[----:B------:R-:W-:Y:S01]  /*8cc0*/  @P0 FADD.FTZ R67, R64, R67 ;  /* 0x0000004340430221 */ /* 0x000fe20000010000 */
[----:B------:R-:W-:Y:S05]  /*8cd0*/  BRA.CONV ~URZ, `(.L_x_1048) ;  /* 0x000000537f007947 */ /* 0x000fea000b800000 */
[----:B------:R-:W-:Y:S01]  /*8ce0*/  HFMA2.MMA R66, -RZ, RZ, 0, 1.847743988037109375e-06 ;  /* 0x0000001fff427435 */ /* 0x000fe200000001ff */
[----:B------:R-:W-:Y:S02]  /*8cf0*/  MOV R64, R71 ;  /* 0x0000004700407202 */ /* 0x000fe40000000f00 */
[----:B------:R-:W-:Y:S02]  /*8d00*/  MOV R247, 0xffffffff ;  /* 0xffffffff00f77802 */ /* 0x000fe40000000f00 */
[----:B------:R-:W-:Y:S02]  /*8d10*/  MOV R65, 0x8d30 ;  /* 0x00008d3000417802 */ /* 0x000fe40000000f00 */
[----:B------:R-:W-:Y:S05]  /*8d20*/  CALL.REL.NOINC `($__internal_28_$__cuda_sm70_shflsync_idx_p) ;  /* 0x00009b4000007944 */ /* 0x000fea0003c00000 */
.L_x_1048:
[----:B------:R-:W-:Y:S05]  /*8d30*/  BRA.CONV ~URZ, `(.L_x_1049) ;  /* 0x000000537f007947 */ /* 0x000fea000b800000 */
[----:B-1----:R-:W-:Y:S01]  /*8d40*/  HFMA2.MMA R66, -RZ, RZ, 0, 1.847743988037109375e-06 ;  /* 0x0000001fff427435 */ /* 0x002fe200000001ff */
[----:B------:R-:W-:-:S02]  /*8d50*/  MOV R64, R69 ;  /* 0x0000004500407202 */ /* 0x000fc40000000f00 */
[----:B------:R-:W-:Y:S02]  /*8d60*/  MOV R247, 0xffffffff ;  /* 0xffffffff00f77802 */ /* 0x000fe40000000f00 */
[----:B------:R-:W-:Y:S02]  /*8d70*/  MOV R65, 0x8d90 ;  /* 0x00008d9000417802 */ /* 0x000fe40000000f00 */
[----:B0-----:R-:W-:Y:S05]  /*8d80*/  CALL.REL.NOINC `($__internal_28_$__cuda_sm70_shflsync_idx_p) ;  /* 0x00009ae000007944 */ /* 0x001fea0003c00000 */
.L_x_1049:
[----:B------:R-:W-:Y:S05]  /*8d90*/  BRA.CONV ~URZ, `(.L_x_1050) ;  /* 0x000000537f007947 */ /* 0x000fea000b800000 */
[----:B-1----:R-:W-:Y:S01]  /*8da0*/  HFMA2.MMA R66, -RZ, RZ, 0, 1.847743988037109375e-06 ;  /* 0x0000001fff427435 */ /* 0x002fe200000001ff */
[----:B------:R-:W-:Y:S02]  /*8db0*/  MOV R64, R68 ;  /* 0x0000004400407202 */ /* 0x000fe40000000f00 */
[----:B------:R-:W-:Y:S02]  /*8dc0*/  MOV R247, 0xffffffff ;  /* 0xffffffff00f77802 */ /* 0x000fe40000000f00 */
[----:B------:R-:W-:Y:S02]  /*8dd0*/  MOV R65, 0x8df0 ;  /* 0x00008df000417802 */ /* 0x000fe40000000f00 */
[----:B0-----:R-:W-:Y:S05]  /*8de0*/  CALL.REL.NOINC `($__internal_28_$__cuda_sm70_shflsync_idx_p) ;  /* 0x00009a8000007944 */ /* 0x001fea0003c00000 */
.L_x_1050:
[----:B------:R-:W-:Y:S05]  /*8df0*/  BRA.CONV ~URZ, `(.L_x_1051) ;  /* 0x000000537f007947 */ /* 0x000fea000b800000 */
[----:B-1----:R-:W-:Y:S01]  /*8e00*/  HFMA2.MMA R66, -RZ, RZ, 0, 1.847743988037109375e-06 ;  /* 0x0000001fff427435 */ /* 0x002fe200000001ff */
[----:B------:R-:W-:Y:S02]  /*8e10*/  MOV R64, R67 ;  /* 0x0000004300407202 */ /* 0x000fe40000000f00 */
[----:B------:R-:W-:-:S02]  /*8e20*/  MOV R247, 0xffffffff ;  /* 0xffffffff00f77802 */ /* 0x000fc40000000f00 */
[----:B------:R-:W-:Y:S02]  /*8e30*/  MOV R65, 0x8e50 ;  /* 0x00008e5000417802 */ /* 0x000fe40000000f00 */
[----:B0-----:R-:W-:Y:S05]  /*8e40*/  CALL.REL.NOINC `($__internal_28_$__cuda_sm70_shflsync_idx_p) ;  /* 0x00009a2000007944 */ /* 0x001fea0003c00000 */
.L_x_1051:
[----:B------:R-:W-:Y:S05]  /*8e50*/  BRA.DIV ~URZ, `(.L_x_1052) ;  /* 0x000088427f007947 */ /* 0x000fea000b800000 */
[----:B------:R2:W3:Y:S04]  /*8e60*/  SHFL.IDX PT, R70, R60, RZ, 0x1f ;  /* 0x00001fff3c467589 */ /* 0x0004e800000e0000 */
[----:B------:R2:W4:Y:S04]  /*8e70*/  SHFL.UP PT, R60, R71, 0x1, RZ ;  /* 0x04200000473c7989 */ /* 0x00052800000e00ff */
[----:B------:R-:W1:Y:S04]  /*8e80*/  SHFL.IDX PT, R61, R61, RZ, 0x1f ;  /* 0x00001fff3d3d7589 */ /* 0x000e6800000e0000 */
[----:B------:R-:W0:Y:S04]  /*8e90*/  SHFL.IDX PT, R62, R62, RZ, 0x1f ;  /* 0x00001fff3e3e7589 */ /* 0x000e2800000e0000 */
[----:B------:R-:W0:Y:S04]  /*8ea0*/  SHFL.IDX PT, R63, R63, RZ, 0x1f ;  /* 0x00001fff3f3f7589 */ /* 0x000e2800000e0000 */
[----:B------:R-:W0:Y:S04]  /*8eb0*/  SHFL.UP PT, R69, R69, 0x1, RZ ;  /* 0x0420000045457989 */ /* 0x000e2800000e00ff */
[----:B------:R-:W0:Y:S04]  /*8ec0*/  SHFL.UP PT, R68, R68, 0x1, RZ ;  /* 0x0420000044447989 */ /* 0x000e2800000e00ff */
[----:B------:R2:W0:Y:S02]  /*8ed0*/  SHFL.UP PT, R71, R67, 0x1, RZ ;  /* 0x0420000043477989 */ /* 0x00042400000e00ff */
.L_x_1156:
[----:B-1-34-:R-:W-:Y:S02]  /*8ee0*/  MOV R65, R61 ;  /* 0x0000003d00417202 */ /* 0x01afe40000000f00 */
[----:B------:R-:W-:-:S02]  /*8ef0*/  MOV R64, R70 ;  /* 0x0000004600407202 */ /* 0x000fc40000000f00 */
[----:B0-2---:R-:W-:Y:S01]  /*8f00*/  MOV R67, R63 ;  /* 0x0000003f00437202 */ /* 0x005fe20000000f00 */
[-C--:B------:R-:W-:Y:S01]  /*8f10*/  FMUL.FTZ R63, R65, R69.reuse ;  /* 0x00000045413f7220 */ /* 0x080fe20000410000 */
[----:B------:R-:W-:Y:S01]  /*8f20*/  MOV R66, R62 ;  /* 0x0000003e00427202 */ /* 0x000fe20000000f00 */
[CC--:B------:R-:W-:Y:S02]  /*8f30*/  FMUL.FTZ R61, R64.reuse, R69.reuse ;  /* 0x00000045403d7220 */ /* 0x0c0fe40000410000 */
[-C--:B------:R-:W-:Y:S02]  /*8f40*/  @P1 FFMA.FTZ R64, R64, R60.reuse, -R63 ;  /* 0x0000003c40401223 */ /* 0x080fe4000001083f */
[-C--:B------:R-:W-:Y:S02]  /*8f50*/  FMUL.FTZ R63, R67, R69.reuse ;  /* 0x00000045433f7220 */ /* 0x080fe40000410000 */
[C---:B------:R-:W-:Y:S02]  /*8f60*/  FMUL.FTZ R69, R66.reuse, R69 ;  /* 0x0000004542457220 */ /* 0x040fe40000410000 */
[----:B------:R-:W-:-:S02]  /*8f70*/  FFMA.FTZ R63, R66, R60, -R63 ;  /* 0x0000003c423f7223 */ /* 0x000fc4000001083f */
[-C--:B------:R-:W-:Y:S02]  /*8f80*/  FFMA.FTZ R62, R67, R60.reuse, R69 ;  /* 0x0000003c433e7223 */ /* 0x080fe40000010045 */
[----:B------:R-:W-:Y:S02]  /*8f90*/  @P1 FADD.FTZ R66, R63, R68 ;  /* 0x000000443f421221 */ /* 0x000fe40000010000 */
[----:B------:R-:W-:Y:S02]  /*8fa0*/  @P1 FADD.FTZ R67, R62, R71 ;  /* 0x000000473e431221 */ /* 0x000fe40000010000 */
[----:B------:R-:W0:Y:S01]  /*8fb0*/  LDS.128 R68, [R209+0x6370] ;  /* 0x00637000d1447984 */ /* 0x000e220000000c00 */
[----:B------:R-:W-:-:S05]  /*8fc0*/  @P1 FFMA.FTZ R65, R65, R60, R61 ;  /* 0x0000003c41411223 */ /* 0x000fca000001003d */
[----:B------:R-:W-:Y:S01]  /*8fd0*/  STS.128 [R209+0x6370], R64 ;  /* 0x00637040d1007388 */ /* 0x000fe20000000c00 */
[C---:B0-----:R-:W-:Y:S02]  /*8fe0*/  FMUL.FTZ R61, R69.reuse, R67 ;  /* 0x00000043453d7220 */ /* 0x041fe40000410000 */
[C---:B------:R-:W-:Y:S02]  /*8ff0*/  FMUL.FTZ R63, R69.reuse, R65 ;  /* 0x00000041453f7220 */ /* 0x040fe40000410000 */
[C---:B------:R-:W-:Y:S02]  /*9000*/  FFMA.FTZ R61, R68.reuse, R66, -R61 ;  /* 0x00000042443d7223 */ /* 0x040fe4000001083d */
[----:B------:R-:W-:Y:S02]  /*9010*/  FFMA.FTZ R60, R68, R64, -R63 ;  /* 0x00000040443c7223 */ /* 0x000fe4000001083f */
[----:B------:R-:W-:Y:S02]  /*9020*/  FADD.FTZ R62, R70, R61 ;  /* 0x0000003d463e7221 */ /* 0x000fe40000010000 */
[----:B------:R-:W-:-:S02]  /*9030*/  FMUL.FTZ R61, R69, R66 ;  /* 0x00000042453d7220 */ /* 0x000fc40000410000 */
[----:B------:R-:W-:Y:S02]  /*9040*/  FMUL.FTZ R69, R69, R64 ;  /* 0x0000004045457220 */ /* 0x000fe40000410000 */
[C---:B------:R-:W-:Y:S02]  /*9050*/  FFMA.FTZ R70, R68.reuse, R67, R61 ;  /* 0x0000004344467223 */ /* 0x040fe4000001003d */
[----:B------:R-:W-:Y:S02]  /*9060*/  FFMA.FTZ R61, R68, R65, R69 ;  /* 0x00000041443d7223 */ /* 0x000fe40000010045 */
[----:B------:R-:W0:Y:S01]  /*9070*/  LDS.128 R64, [R209+0x6380] ;  /* 0x00638000d1407984 */ /* 0x000e220000000c00 */
[----:B------:R-:W-:-:S05]  /*9080*/  FADD.FTZ R63, R71, R70 ;  /* 0x00000046473f7221 */ /* 0x000fca0000010000 */
[----:B------:R-:W-:Y:S01]  /*9090*/  STS.128 [R209+0x6380], R60 ;  /* 0x0063803cd1007388 */ /* 0x000fe20000000c00 */
[C---:B0-----:R-:W-:Y:S02]  /*90a0*/  FMUL.FTZ R69, R65.reuse, R63 ;  /* 0x0000003f41457220 */ /* 0x041fe40000410000 */
[C---:B------:R-:W-:Y:S02]  /*90b0*/  FMUL.FTZ R211, R65.reuse, R61 ;  /* 0x0000003d41d37220 */ /* 0x040fe40000410000 */
[----:B------:R-:W-:Y:S02]  /*90c0*/  FFMA.FTZ R69, R64, R62, -R69 ;  /* 0x0000003e40457223 */ /* 0x000fe40000010845 */
[C---:B------:R-:W-:Y:S02]  /*90d0*/  FMUL.FTZ R71, R65.reuse, R60 ;  /* 0x0000003c41477220 */ /* 0x040fe40000410000 */
[----:B------:R-:W-:Y:S02]  /*90e0*/  FADD.FTZ R70, R66, R69 ;  /* 0x0000004542467221 */ /* 0x000fe40000010000 */
[----:B------:R-:W-:-:S02]  /*90f0*/  FMUL.FTZ R69, R65, R62 ;  /* 0x0000003e41457220 */ /* 0x000fc40000410000 */
[C---:B------:R-:W-:Y:S02]  /*9100*/  FFMA.FTZ R68, R64.reuse, R60, -R211 ;  /* 0x0000003c40447223 */ /* 0x040fe400000108d3 */
        /* <DEDUP_REMOVED lines=16> */
.L_x_1045:
[----:B0-----:R-:W-:Y:S05]  /*9210*/  BSYNC B0 ;  /* 0x0000000000007941 */ /* 0x001fea0003800000 */
.L_x_1044:
[----:B------:R-:W-:Y:S02]  /*9220*/  WARPSYNC 0xffffffff ;  /* 0xffffffff00007948 */ /* 0x000fe40003800000 */
[----:B------:R-:W-:Y:S01]  /*9230*/  BAR.SYNC.DEFER_BLOCKING 0x0 ;  /* 0x0000000000007b1d */ /* 0x000fe20000010000 */
[----:B-1----:R-:W-:-:S05]  /*9240*/  FMUL.FTZ R62, R34, R154 ;  /* 0x0000009a223e7220 */ /* 0x002fca0000410000 */
[----:B------:R-:W-:Y:S01]  /*9250*/  ULDC UR34, c[0x0][0x174] ;  /* 0x00005d0000227ab9 */ /* 0x000fe20000000800 */
[----:B------:R-:W-:Y:S01]  /*9260*/  BSSY B0, `(.L_x_1053) ;  /* 0x00001de000007945 */ /* 0x000fe20003800000 */
[----:B------:R-:W-:Y:S02]  /*9270*/  UISETP.GE.AND UP0, UPT, UR24, UR34, UPT ;  /* 0x000000221800728c */ /* 0x000fe4000bf06270 */
[----:B------:R-:W-:-:S04]  /*9280*/  USHF.L.U32 UR34, UR7, 0x4, URZ ;  /* 0x0000000407227899 */ /* 0x000fc8000800063f */
[----:B------:R-:W-:-:S04]  /*9290*/  PLOP3.LUT P0, PT, PT, PT, UP0, 0x80, 0x0 ;  /* 0x000000000000781c */ /* 0x000fc80003f0f008 */
[----:B------:R-:W-:Y:S01]  /*92a0*/  ISETP.NE.OR P0, PT, R236, RZ, P0 ;  /* 0x000000ffec00720c */ /* 0x000fe20000705670 */
[----:B------:R-:W0:Y:S02]  /*92b0*/  LDS.64 R60, [R233.X16+0x6378] ;  /* 0x00637800e93c7984 */ /* 0x000e24000000ca00 */
[CC--:B0-----:R-:W-:Y:S02]  /*92c0*/  FMUL.FTZ R63, R73.reuse, R61.reuse ;  /* 0x0000003d493f7220 */ /* 0x0c1fe40000410000 */
[-C--:B------:R-:W-:Y:S02]  /*92d0*/  FMUL.FTZ R209, R73, R60.reuse ;  /* 0x0000003c49d17220 */ /* 0x080fe40000410000 */
[C---:B------:R-:W-:Y:S02]  /*92e0*/  FFMA.FTZ R210, R72.reuse, R60, -R63 ;  /* 0x0000003c48d27223 */ /* 0x040fe4000001083f */
[----:B------:R-:W-:Y:S02]  /*92f0*/  FMUL.FTZ R60, R33, R154 ;  /* 0x0000009a213c7220 */ /* 0x000fe40000410000 */
[----:B------:R-:W-:-:S02]  /*9300*/  FFMA.FTZ R209, R72, R61, R209 ;  /* 0x0000003d48d17223 */ /* 0x000fc400000100d1 */
[-C--:B------:R-:W-:Y:S02]  /*9310*/  FFMA.FTZ R61, -R33, R153.reuse, -R62 ;  /* 0x00000099213d7223 */ /* 0x080fe4000001093e */
[----:B------:R-:W-:Y:S02]  /*9320*/  FFMA.FTZ R60, R34, R153, -R60 ;  /* 0x00000099223c7223 */ /* 0x000fe4000001083c */
[----:B------:R-:W-:Y:S02]  /*9330*/  FADD.FTZ R62, -R138, R61 ;  /* 0x0000003d8a3e7221 */ /* 0x000fe40000010100 */
[----:B------:R-:W-:Y:S02]  /*9340*/  FADD.FTZ R60, R123, R60 ;  /* 0x0000003c7b3c7221 */ /* 0x000fe40000010000 */
[C---:B------:R-:W-:Y:S02]  /*9350*/  FMUL.FTZ R61, R35.reuse, -R62 ;  /* 0x8000003e233d7220 */ /* 0x040fe40000410000 */
[----:B------:R-:W-:-:S02]  /*9360*/  FMUL.FTZ R63, R35, -R60 ;  /* 0x8000003c233f7220 */ /* 0x000fc40000410000 */
[C---:B------:R-:W-:Y:S02]  /*9370*/  FFMA.FTZ R61, R36.reuse, R60, -R61 ;  /* 0x0000003c243d7223 */ /* 0x040fe4000001083d */
[C---:B------:R-:W-:Y:S02]  /*9380*/  FMUL.FTZ R60, R33.reuse, -R94 ;  /* 0x8000005e213c7220 */ /* 0x040fe40000410000 */
[----:B------:R-:W-:Y:S02]  /*9390*/  FFMA.FTZ R64, R36, R62, R63 ;  /* 0x0000003e24407223 */ /* 0x000fe4000001003f */
[-C--:B------:R-:W-:Y:S02]  /*93a0*/  FMUL.FTZ R63, R33, R95.reuse ;  /* 0x0000005f213f7220 */ /* 0x080fe40000410000 */
[C---:B------:R-:W-:Y:S02]  /*93b0*/  FFMA.FTZ R62, R34.reuse, -R95, R60 ;  /* 0x8000005f223e7223 */ /* 0x040fe4000001003c */
[----:B------:R-:W-:-:S02]  /*93c0*/  FFMA.FTZ R63, R34, R94, -R63 ;  /* 0x0000005e223f7223 */ /* 0x000fc4000001083f */
[----:B------:R-:W-:Y:S02]  /*93d0*/  FMUL.FTZ R60, R35, -R62 ;  /* 0x8000003e233c7220 */ /* 0x000fe40000410000 */
[----:B------:R-:W-:Y:S02]  /*93e0*/  FADD.FTZ R64, -R139, R64 ;  /* 0x000000408b407221 */ /* 0x000fe40000010100 */
[-C--:B------:R-:W-:Y:S02]  /*93f0*/  FMUL.FTZ R65, R35, -R63.reuse ;  /* 0x8000003f23417220 */ /* 0x080fe40000410000 */
[----:B------:R-:W-:Y:S02]  /*9400*/  FADD.FTZ R61, R124, R61 ;  /* 0x0000003d7c3d7221 */ /* 0x000fe40000010000 */
[----:B------:R-:W-:Y:S02]  /*9410*/  FFMA.FTZ R60, R36, R63, -R60 ;  /* 0x0000003f243c7223 */ /* 0x000fe4000001083c */
[----:B------:R-:W-:-:S02]  /*9420*/  FMUL.FTZ R63, R37, -R64 ;  /* 0x80000040253f7220 */ /* 0x000fc40000410000 */
[----:B------:R-:W-:Y:S02]  /*9430*/  FFMA.FTZ R62, R36, R62, R65 ;  /* 0x0000003e243e7223 */ /* 0x000fe40000010041 */
[CC--:B------:R-:W-:Y:S02]  /*9440*/  FMUL.FTZ R65, R37.reuse, -R61.reuse ;  /* 0x8000003d25417220 */ /* 0x0c0fe40000410000 */
[C---:B------:R-:W-:Y:S02]  /*9450*/  FFMA.FTZ R66, R38.reuse, R61, -R63 ;  /* 0x0000003d26427223 */ /* 0x040fe4000001083f */
[----:B------:R-:W-:Y:S02]  /*9460*/  FFMA.FTZ R65, R38, R64, R65 ;  /* 0x0000004026417223 */ /* 0x000fe40000010041 */
[----:B------:R-:W-:Y:S02]  /*9470*/  FMUL.FTZ R63, R37, -R60 ;  /* 0x8000003c253f7220 */ /* 0x000fe40000410000 */
[----:B------:R-:W-:-:S02]  /*9480*/  FADD.FTZ R66, R125, R66 ;  /* 0x000000427d427221 */ /* 0x000fc40000010000 */
[-C--:B------:R-:W-:Y:S02]  /*9490*/  FMUL.FTZ R61, R37, -R62.reuse ;  /* 0x8000003e253d7220 */ /* 0x080fe40000410000 */
[----:B------:R-:W-:Y:S02]  /*94a0*/  FADD.FTZ R65, -R140, R65 ;  /* 0x000000418c417221 */ /* 0x000fe40000010100 */
[C---:B------:R-:W-:Y:S02]  /*94b0*/  FFMA.FTZ R62, R38.reuse, R62, R63 ;  /* 0x0000003e263e7223 */ /* 0x040fe4000001003f */
[C---:B------:R-:W-:Y:S02]  /*94c0*/  FMUL.FTZ R63, R39.reuse, -R66 ;  /* 0x80000042273f7220 */ /* 0x040fe40000410000 */
[----:B------:R-:W-:Y:S02]  /*94d0*/  FFMA.FTZ R60, R38, R60, -R61 ;  /* 0x0000003c263c7223 */ /* 0x000fe4000001083d */
[----:B------:R-:W-:-:S02]  /*94e0*/  FMUL.FTZ R61, R39, -R65 ;  /* 0x80000041273d7220 */ /* 0x000fc40000410000 */
[C---:B------:R-:W-:Y:S02]  /*94f0*/  FFMA.FTZ R64, R40.reuse, R65, R63 ;  /* 0x0000004128407223 */ /* 0x040fe4000001003f */
[----:B------:R-:W-:Y:S02]  /*9500*/  FFMA.FTZ R67, R40, R66, -R61 ;  /* 0x0000004228437223 */ /* 0x000fe4000001083d */
[----:B------:R-:W-:Y:S02]  /*9510*/  FMUL.FTZ R61, R39, -R62 ;  /* 0x8000003e273d7220 */ /* 0x000fe40000410000 */
[----:B------:R-:W-:Y:S02]  /*9520*/  FADD.FTZ R64, -R141, R64 ;  /* 0x000000408d407221 */ /* 0x000fe40000010100 */
[----:B------:R-:W-:Y:S02]  /*9530*/  FMUL.FTZ R63, R39, -R60 ;  /* 0x8000003c273f7220 */ /* 0x000fe40000410000 */
[----:B------:R-:W-:-:S02]  /*9540*/  FADD.FTZ R67, R126, R67 ;  /* 0x000000437e437221 */ /* 0x000fc40000010000 */
[C---:B------:R-:W-:Y:S02]  /*9550*/  FFMA.FTZ R60, R40.reuse, R60, -R61 ;  /* 0x0000003c283c7223 */ /* 0x040fe4000001083d */
[C---:B------:R-:W-:Y:S02]  /*9560*/  FMUL.FTZ R61, R41.reuse, -R64 ;  /* 0x80000040293d7220 */ /* 0x040fe40000410000 */
[----:B------:R-:W-:Y:S02]  /*9570*/  FFMA.FTZ R62, R40, R62, R63 ;  /* 0x0000003e283e7223 */ /* 0x000fe4000001003f */
[-C--:B------:R-:W-:Y:S02]  /*9580*/  FMUL.FTZ R63, R41, -R67.reuse ;  /* 0x80000043293f7220 */ /* 0x080fe40000410000 */
[C---:B------:R-:W-:Y:S02]  /*9590*/  FFMA.FTZ R66, R42.reuse, R67, -R61 ;  /* 0x000000432a427223 */ /* 0x040fe4000001083d */
[----:B------:R-:W-:-:S02]  /*95a0*/  FFMA.FTZ R65, R42, R64, R63 ;  /* 0x000000402a417223 */ /* 0x000fc4000001003f */
[----:B------:R-:W-:Y:S02]  /*95b0*/  FMUL.FTZ R63, R41, -R60 ;  /* 0x8000003c293f7220 */ /* 0x000fe40000410000 */
[----:B------:R-:W-:Y:S02]  /*95c0*/  FADD.FTZ R66, R127, R66 ;  /* 0x000000427f427221 */ /* 0x000fe40000010000 */
[-C--:B------:R-:W-:Y:S02]  /*95d0*/  FMUL.FTZ R61, R41, -R62.reuse ;  /* 0x8000003e293d7220 */ /* 0x080fe40000410000 */
[----:B------:R-:W-:Y:S02]  /*95e0*/  FADD.FTZ R65, -R142, R65 ;  /* 0x000000418e417221 */ /* 0x000fe40000010100 */
[----:B------:R-:W-:Y:S02]  /*95f0*/  FFMA.FTZ R62, R42, R62, R63 ;  /* 0x0000003e2a3e7223 */ /* 0x000fe4000001003f */
[----:B------:R-:W-:-:S02]  /*9600*/  FMUL.FTZ R63, R43, -R66 ;  /* 0x800000422b3f7220 */ /* 0x000fc40000410000 */
[----:B------:R-:W-:Y:S02]  /*9610*/  FFMA.FTZ R60, R42, R60, -R61 ;  /* 0x0000003c2a3c7223 */ /* 0x000fe4000001083d */
[CC--:B------:R-:W-:Y:S02]  /*9620*/  FMUL.FTZ R61, R43.reuse, -R65.reuse ;  /* 0x800000412b3d7220 */ /* 0x0c0fe40000410000 */
[C---:B------:R-:W-:Y:S02]  /*9630*/  FFMA.FTZ R64, R44.reuse, R65, R63 ;  /* 0x000000412c407223 */ /* 0x040fe4000001003f */
[----:B------:R-:W-:Y:S02]  /*9640*/  FFMA.FTZ R67, R44, R66, -R61 ;  /* 0x000000422c437223 */ /* 0x000fe4000001083d */
[----:B------:R-:W-:Y:S02]  /*9650*/  FMUL.FTZ R61, R43, -R62 ;  /* 0x8000003e2b3d7220 */ /* 0x000fe40000410000 */
[----:B------:R-:W-:-:S02]  /*9660*/  FADD.FTZ R64, -R143, R64 ;  /* 0x000000408f407221 */ /* 0x000fc40000010100 */
[-C--:B------:R-:W-:Y:S02]  /*9670*/  FMUL.FTZ R63, R43, -R60.reuse ;  /* 0x8000003c2b3f7220 */ /* 0x080fe40000410000 */
[----:B------:R-:W-:Y:S02]  /*9680*/  FADD.FTZ R67, R128, R67 ;  /* 0x0000004380437221 */ /* 0x000fe40000010000 */
[C---:B------:R-:W-:Y:S02]  /*9690*/  FFMA.FTZ R60, R44.reuse, R60, -R61 ;  /* 0x0000003c2c3c7223 */ /* 0x040fe4000001083d */
[C---:B------:R-:W-:Y:S02]  /*96a0*/  FMUL.FTZ R61, R45.reuse, -R64 ;  /* 0x800000402d3d7220 */ /* 0x040fe40000410000 */
[----:B------:R-:W-:Y:S02]  /*96b0*/  FFMA.FTZ R62, R44, R62, R63 ;  /* 0x0000003e2c3e7223 */ /* 0x000fe4000001003f */
[----:B------:R-:W-:-:S02]  /*96c0*/  FMUL.FTZ R63, R45, -R67 ;  /* 0x800000432d3f7220 */ /* 0x000fc40000410000 */
[C---:B------:R-:W-:Y:S02]  /*96d0*/  FFMA.FTZ R66, R46.reuse, R67, -R61 ;  /* 0x000000432e427223 */ /* 0x040fe4000001083d */
[----:B------:R-:W-:Y:S02]  /*96e0*/  FFMA.FTZ R65, R46, R64, R63 ;  /* 0x000000402e417223 */ /* 0x000fe4000001003f */
[----:B------:R-:W-:Y:S02]  /*96f0*/  FMUL.FTZ R63, R45, -R60 ;  /* 0x8000003c2d3f7220 */ /* 0x000fe40000410000 */
[----:B------:R-:W-:Y:S02]  /*9700*/  FADD.FTZ R66, R129, R66 ;  /* 0x0000004281427221 */ /* 0x000fe40000010000 */
[----:B------:R-:W-:Y:S02]  /*9710*/  FMUL.FTZ R61, R45, -R62 ;  /* 0x8000003e2d3d7220 */ /* 0x000fe40000410000 */
[----:B------:R-:W-:-:S02]  /*9720*/  FADD.FTZ R65, -R144, R65 ;  /* 0x0000004190417221 */ /* 0x000fc40000010100 */
[C---:B------:R-:W-:Y:S02]  /*9730*/  FFMA.FTZ R62, R46.reuse, R62, R63 ;  /* 0x0000003e2e3e7223 */ /* 0x040fe4000001003f */
[C---:B------:R-:W-:Y:S02]  /*9740*/  FMUL.FTZ R63, R47.reuse, -R66 ;  /* 0x800000422f3f7220 */ /* 0x040fe40000410000 */
[----:B------:R-:W-:Y:S02]  /*9750*/  FFMA.FTZ R60, R46, R60, -R61 ;  /* 0x0000003c2e3c7223 */ /* 0x000fe4000001083d */
[-C--:B------:R-:W-:Y:S02]  /*9760*/  FMUL.FTZ R61, R47, -R65.reuse ;  /* 0x800000412f3d7220 */ /* 0x080fe40000410000 */
[C---:B------:R-:W-:Y:S02]  /*9770*/  FFMA.FTZ R64, R48.reuse, R65, R63 ;  /* 0x0000004130407223 */ /* 0x040fe4000001003f */
        /* <DEDUP_REMOVED lines=64> */
[----:B------:R-:W-:Y:S02]  /*9b80*/  FFMA.FTZ R60, R80, R60, -R61 ;  /* 0x0000003c503c7223 */ /* 0x000fe4000001083d */
[----:B------:R-:W-:Y:S02]  /*9b90*/  FADD.FTZ R67, R136, R67 ;  /* 0x0000004388437221 */ /* 0x000fe40000010000 */
[----:B------:R-:W-:-:S02]  /*9ba0*/  FMUL.FTZ R61, R81, -R64 ;  /* 0x80000040513d7220 */ /* 0x000fc40000410000 */
[----:B------:R-:W-:Y:S02]  /*9bb0*/  FFMA.FTZ R63, R80, R62, R63 ;  /* 0x0000003e503f7223 */ /* 0x000fe4000001003f */
[----:B------:R-:W-:Y:S02]  /*9bc0*/  FADD.FTZ R209, R74, R209 ;  /* 0x000000d14ad17221 */ /* 0x000fe40000010000 */
[CC--:B------:R-:W-:Y:S02]  /*9bd0*/  FMUL.FTZ R65, R81.reuse, -R67.reuse ;  /* 0x8000004351417220 */ /* 0x0c0fe40000410000 */
[----:B------:R-:W-:Y:S02]  /*9be0*/  FFMA.FTZ R66, R82, R67, -R61 ;  /* 0x0000004352427223 */ /* 0x000fe4000001083d */
[----:B------:R-:W-:Y:S02]  /*9bf0*/  FMUL.FTZ R61, R81, -R63 ;  /* 0x8000003f513d7220 */ /* 0x000fe40000410000 */
[----:B------:R-:W-:-:S02]  /*9c00*/  FADD.FTZ R210, R75, R210 ;  /* 0x000000d24bd27221 */ /* 0x000fc40000010000 */
[C---:B------:R-:W-:Y:S02]  /*9c10*/  FMUL.FTZ R69, R81.reuse, R209 ;  /* 0x000000d151457220 */ /* 0x040fe40000410000 */
[C---:B------:R-:W-:Y:S02]  /*9c20*/  FFMA.FTZ R67, R82.reuse, R64, R65 ;  /* 0x0000004052437223 */ /* 0x040fe40000010041 */
[CC--:B------:R-:W-:Y:S02]  /*9c30*/  FMUL.FTZ R65, R81.reuse, -R60.reuse ;  /* 0x8000003c51417220 */ /* 0x0c0fe40000410000 */
[C---:B------:R-:W-:Y:S01]  /*9c40*/  FFMA.FTZ R64, R82.reuse, R60, -R61 ;  /* 0x0000003c52407223 */ /* 0x040fe2000001083d */
[----:B------:R-:W-:Y:S01]  /*9c50*/  HFMA2.MMA R61, -RZ, RZ, 0, 0 ;  /* 0x00000000ff3d7435 */ /* 0x000fe200000001ff */
[-C--:B------:R-:W-:Y:S01]  /*9c60*/  FFMA.FTZ R69, R82, R210.reuse, -R69 ;  /* 0x000000d252457223 */ /* 0x080fe20000010845 */
[----:B------:R-:W-:Y:S01]  /*9c70*/  MOV R60, 0x3f800000 ;  /* 0x3f800000003c7802 */ /* 0x000fe20000000f00 */
[----:B------:R-:W-:-:S02]  /*9c80*/  FMUL.FTZ R68, R81, R210 ;  /* 0x000000d251447220 */ /* 0x000fc40000410000 */
[----:B------:R-:W-:Y:S02]  /*9c90*/  FFMA.FTZ R65, R82, R63, R65 ;  /* 0x0000003f52417223 */ /* 0x000fe40000010041 */
[----:B------:R-:W-:Y:S01]  /*9ca0*/  CS2R R62, SRZ ;  /* 0x00000000003e7805 */ /* 0x000fe2000001ff00 */
[----:B------:R-:W-:Y:S02]  /*9cb0*/  FADD.FTZ R211, R76, R69 ;  /* 0x000000454cd37221 */ /* 0x000fe40000010000 */
[----:B------:R-:W-:Y:S02]  /*9cc0*/  FFMA.FTZ R68, R82, R209, R68 ;  /* 0x000000d152447223 */ /* 0x000fe40000010044 */
[----:B------:R-:W-:Y:S01]  /*9cd0*/  FADD.FTZ R67, -R152, R67 ;  /* 0x0000004398437221 */ /* 0x000fe20000010100 */
[----:B------:R-:W0:Y:S01]  /*9ce0*/  @!P0 LDS.128 R60, [UR34+0x8b80] ;  /* 0x008b8022ff3c8984 */ /* 0x000e220008000c00 */
[----:B------:R-:W-:Y:S01]  /*9cf0*/  FADD.FTZ R66, R137, R66 ;  /* 0x0000004289427221 */ /* 0x000fe20000010000 */
[----:B------:R-:W-:Y:S01]  /*9d00*/  ISETP.GT.U32.AND P0, PT, R122, 0x1f, PT ;  /* 0x0000001f7a00780c */ /* 0x000fe20003f04070 */
[----:B------:R-:W-:-:S02]  /*9d10*/  FADD.FTZ R212, R77, R68 ;  /* 0x000000444dd47221 */ /* 0x000fc40000010000 */
[----:B------:R-:W-:Y:S01]  /*9d20*/  FMUL.FTZ R69, R59, R211 ;  /* 0x000000d33b457220 */ /* 0x000fe20000410000 */
[----:B------:R1:W-:Y:S03]  /*9d30*/  STS.128 [R233.X16+0x6d80], R64 ;  /* 0x006d8040e9007388 */ /* 0x0003e6000000cc00 */
[----:B------:R-:W-:-:S04]  /*9d40*/  FFMA.FTZ R69, R80, R212, R69 ;  /* 0x000000d450457223 */ /* 0x000fc80000010045 */
[----:B------:R-:W-:Y:S02]  /*9d50*/  FADD.FTZ R213, R78, R69 ;  /* 0x000000454ed57221 */ /* 0x000fe40000010000 */
[----:B-1----:R-:W-:Y:S02]  /*9d60*/  FMUL.FTZ R64, R59, R212 ;  /* 0x000000d43b407220 */ /* 0x002fe40000410000 */
[----:B------:R-:W-:Y:S02]  /*9d70*/  FMUL.FTZ R65, R57, R213 ;  /* 0x000000d539417220 */ /* 0x000fe40000410000 */
[----:B------:R-:W-:-:S04]  /*9d80*/  FFMA.FTZ R64, R80, R211, -R64 ;  /* 0x000000d350407223 */ /* 0x000fc80000010840 */
[----:B------:R-:W-:-:S04]  /*9d90*/  FADD.FTZ R214, R79, R64 ;  /* 0x000000404fd67221 */ /* 0x000fc80000010000 */
        /* <DEDUP_REMOVED lines=119> */
.L_x_1157:
[----:B------:R-:W-:Y:S05]  /*a510*/  BRA.DIV ~URZ, `(.L_x_1056) ;  /* 0x000075427f007947 */ /* 0x000fea000b800000 */
[----:B------:R-:W2:Y:S04]  /*a520*/  SHFL.DOWN PT, R69, R69, 0x1, 0x1f ;  /* 0x08201f0045457f89 */ /* 0x000ea800000e0000 */
[----:B------:R3:W4:Y:S04]  /*a530*/  SHFL.DOWN PT, R73, R68, 0x1, 0x1f ;  /* 0x08201f0044497f89 */ /* 0x00072800000e0000 */
[----:B------:R3:W0:Y:S02]  /*a540*/  SHFL.DOWN PT, R66, R70, 0x1, 0x1f ;  /* 0x08201f0046427f89 */ /* 0x00062400000e0000 */
.L_x_1158:
        /* <DEDUP_REMOVED lines=13> */
.L_x_1058:
[----:B------:R-:W-:Y:S05]  /*a620*/  BSYNC B1 ;  /* 0x0000000000017941 */ /* 0x000fea0003800000 */
.L_x_1057:
[----:B------:R-:W-:Y:S01]  /*a630*/  ISETP.GT.U32.AND P0, PT, R236, 0x1d, PT ;  /* 0x0000001dec00780c */ /* 0x000fe20003f04070 */
[----:B------:R-:W-:Y:S05]  /*a640*/  BRA.DIV ~URZ, `(.L_x_1059) ;  /* 0x000075627f007947 */ /* 0x000fea000b800000 */
[----:B-1----:R1:W3:Y:S04]  /*a650*/  SHFL.DOWN PT, R67, R71, 0x2, 0x1f ;  /* 0x08401f0047437f89 */ /* 0x0022e800000e0000 */
[----:B--2---:R1:W2:Y:S04]  /*a660*/  SHFL.DOWN PT, R69, R74, 0x2, 0x1f ;  /* 0x08401f004a457f89 */ /* 0x0042a800000e0000 */
[----:B---3--:R1:W3:Y:S04]  /*a670*/  SHFL.DOWN PT, R70, R68, 0x2, 0x1f ;  /* 0x08401f0044467f89 */ /* 0x0082e800000e0000 */
[----:B0-----:R1:W0:Y:S02]  /*a680*/  SHFL.DOWN PT, R66, R72, 0x2, 0x1f ;  /* 0x08401f0048427f89 */ /* 0x00122400000e0000 */
.L_x_1159:
        /* <DEDUP_REMOVED lines=13> */
.L_x_1061:
[----:B------:R-:W-:Y:S05]  /*a760*/  BSYNC B1 ;  /* 0x0000000000017941 */ /* 0x000fea0003800000 */
.L_x_1060:
[----:B------:R-:W-:Y:S01]  /*a770*/  ISETP.GT.U32.AND P0, PT, R236, 0x1b, PT ;  /* 0x0000001bec00780c */ /* 0x000fe20003f04070 */
[----:B------:R-:W-:Y:S10]  /*a780*/  BRA.DIV ~URZ, `(.L_x_1062) ;  /* 0x000075e27f007947 */ /* 0x000ff4000b800000 */
[----:B------:R1:W4:Y:S02]  /*a790*/  SHFL.DOWN PT, R67, R71, 0x4, 0x1f ;  /* 0x08801f0047437f89 */ /* 0x00032400000e0000 */
.L_x_1160:
[----:B------:R-:W-:Y:S05]  /*a7a0*/  BRA.DIV ~URZ, `(.L_x_1063) ;  /* 0x000076427f007947 */ /* 0x000fea000b800000 */
[----:B--2---:R2:W1:Y:S04]  /*a7b0*/  SHFL.DOWN PT, R69, R74, 0x4, 0x1f ;  /* 0x08801f004a457f89 */ /* 0x00446800000e0000 */
[----:B---3--:R2:W3:Y:S04]  /*a7c0*/  SHFL.DOWN PT, R70, R68, 0x4, 0x1f ;  /* 0x08801f0044467f89 */ /* 0x0084e800000e0000 */
[----:B0-----:R2:W0:Y:S02]  /*a7d0*/  SHFL.DOWN PT, R66, R72, 0x4, 0x1f ;  /* 0x08801f0048427f89 */ /* 0x00142400000e0000 */
.L_x_1161:
        /* <DEDUP_REMOVED lines=13> */
.L_x_1065:
[----:B------:R-:W-:Y:S05]  /*a8b0*/  BSYNC B1 ;  /* 0x0000000000017941 */ /* 0x000fea0003800000 */
.L_x_1064:
[----:B------:R-:W-:Y:S01]  /*a8c0*/  ISETP.GT.U32.AND P0, PT, R236, 0x17, PT ;  /* 0x00000017ec00780c */ /* 0x000fe20003f04070 */
[----:B------:R-:W-:Y:S05]  /*a8d0*/  BRA.DIV ~URZ, `(.L_x_1066) ;  /* 0x000076627f007947 */ /* 0x000fea000b800000 */
[----:B----4-:R4:W2:Y:S04]  /*a8e0*/  SHFL.DOWN PT, R67, R71, 0x8, 0x1f ;  /* 0x09001f0047437f89 */ /* 0x0108a800000e0000 */
[----:B-1----:R4:W1:Y:S04]  /*a8f0*/  SHFL.DOWN PT, R69, R74, 0x8, 0x1f ;  /* 0x09001f004a457f89 */ /* 0x00286800000e0000 */
[----:B---3--:R4:W3:Y:S04]  /*a900*/  SHFL.DOWN PT, R70, R68, 0x8, 0x1f ;  /* 0x09001f0044467f89 */ /* 0x0088e800000e0000 */
[----:B0-----:R4:W0:Y:S02]  /*a910*/  SHFL.DOWN PT, R66, R72, 0x8, 0x1f ;  /* 0x09001f0048427f89 */ /* 0x00182400000e0000 */
.L_x_1162:
        /* <DEDUP_REMOVED lines=13> */
.L_x_1068:
[----:B------:R-:W-:Y:S05]  /*a9f0*/  BSYNC B1 ;  /* 0x0000000000017941 */ /* 0x000fea0003800000 */
.L_x_1067:
[----:B------:R-:W-:Y:S01]  /*aa00*/  ISETP.GT.U32.AND P0, PT, R236, 0xf, PT ;  /* 0x0000000fec00780c */ /* 0x000fe20003f04070 */
[----:B------:R-:W-:Y:S10]  /*aa10*/  BRA.DIV ~URZ, `(.L_x_1069) ;  /* 0x000076e27f007947 */ /* 0x000ff4000b800000 */
[----:B--2---:R2:W4:Y:S02]  /*aa20*/  SHFL.DOWN PT, R67, R71, 0x10, 0x1f ;  /* 0x0a001f0047437f89 */ /* 0x00452400000e0000 */
.L_x_1163:
[----:B------:R-:W-:Y:S05]  /*aa30*/  BRA.DIV ~URZ, `(.L_x_1070) ;  /* 0x000077427f007947 */ /* 0x000fea000b800000 */
[----:B-1----:R1:W2:Y:S04]  /*aa40*/  SHFL.DOWN PT, R69, R74, 0x10, 0x1f ;  /* 0x0a001f004a457f89 */ /* 0x0022a800000e0000 */
[----:B---3--:R1:W3:Y:S04]  /*aa50*/  SHFL.DOWN PT, R70, R68, 0x10, 0x1f ;  /* 0x0a001f0044467f89 */ /* 0x0082e800000e0000 */
[----:B0-----:R1:W0:Y:S02]  /*aa60*/  SHFL.DOWN PT, R66, R72, 0x10, 0x1f ;  /* 0x0a001f0048427f89 */ /* 0x00122400000e0000 */
.L_x_1164:
        /* <DEDUP_REMOVED lines=13> */
.L_x_1072:
[----:B------:R-:W-:Y:S05]  /*ab40*/  BSYNC B1 ;  /* 0x0000000000017941 */ /* 0x000fea0003800000 */
.L_x_1071:
        /* <DEDUP_REMOVED lines=20> */
.L_x_1165:
        /* <DEDUP_REMOVED lines=21> */
.L_x_1075:
[----:B------:R-:W-:Y:S05]  /*ade0*/  BSYNC B1 ;  /* 0x0000000000017941 */ /* 0x000fea0003800000 */
.L_x_1074:
        /* <DEDUP_REMOVED lines=37> */
.L_x_1054:
[----:B0-----:R-:W-:Y:S05]  /*b040*/  BSYNC B0 ;  /* 0x0000000000007941 */ /* 0x001fea0003800000 */
.L_x_1053:
[----:B------:R-:W-:Y:S02]  /*b050*/  WARPSYNC 0xffffffff ;  /* 0xffffffff00007948 */ /* 0x000fe40003800000 */
[----:B------:R-:W-:Y:S01]  /*b060*/  BAR.SYNC.DEFER_BLOCKING 0x0 ;  /* 0x0000000000007b1d */ /* 0x000fe20000010000 */
[----:B------:R-:W-:-:S05]  /*b070*/  ISETP.NE.AND P0, PT, R122, RZ, PT ;  /* 0x000000ff7a00720c */ /* 0x000fca0003f05270 */
[----:B------:R-:W-:Y:S01]  /*b080*/  BSSY B0, `(.L_x_1076) ;  /* 0x0000209000007945 */ /* 0x000fe20003800000 */
[----:B------:R-:W0:Y:S07]  /*b090*/  LDS.64 R64, [R233.X16+0x6d88] ;  /* 0x006d8800e9407984 */ /* 0x000e2e000000ca00 */
[----:B------:R2:W-:Y:S01]  /*b0a0*/  @!P0 STS.128 [UR34+0x8b80], R60 ;  /* 0x008b803cff008988 */ /* 0x0005e20008000c22 */
[----:B------:R-:W-:Y:S02]  /*b0b0*/  ULDC UR34, c[0x0][0x168] ;  /* 0x00005a0000227ab9 */ /* 0x000fe40000000800 */
[----:B------:R-:W-:Y:S01]  /*b0c0*/  UIADD3 UR34, -UR25, UR34, URZ ;  /* 0x0000002219227290 */ /* 0x000fe2000fffe13f */
[----:B--2---:R-:W-:-:S02]  /*b0d0*/  HADD2.F32 R60, -RZ, R195.H0_H0 ;  /* 0x200000c3ff3c7230 */ /* 0x004fc40000004100 */
        /* <DEDUP_REMOVED lines=10> */
[----:B------:R-:W-:Y:S02]  /*b180*/  FFMA.FTZ R65, R99, R211, R64 ;  /* 0x000000d363417223 */ /* 0x000fe40000010040 */
[----:B------:R-:W-:Y:S01]  /*b190*/  FADD.FTZ R153, R153, R75 ;  /* 0x0000004b99997221 */ /* 0x000fe20000010000 */
[----:B------:R-:W-:Y:S01]  /*b1a0*/  HADD2.F32 R75, -RZ, R160.H0_H0 ;  /* 0x200000a0ff4b7230 */ /* 0x000fe20000004100 */
[----:B------:R-:W-:-:S02]  /*b1b0*/  FFMA.FTZ R66, R98, R214, R65 ;  /* 0x000000d662427223 */ /* 0x000fc40000010041 */
[----:B------:R-:W-:Y:S02]  /*b1c0*/  FADD.FTZ R95, -R154, R94 ;  /* 0x0000005e9a5f7221 */ /* 0x000fe40000010100 */
[----:B------:R-:W-:Y:S01]  /*b1d0*/  FFMA.FTZ R67, R97, R167, R66 ;  /* 0x000000a761437223 */ /* 0x000fe20000010042 */
[----:B------:R-:W-:Y:S01]  /*b1e0*/  HADD2.F32 R66, -RZ, R165.H0_H0 ;  /* 0x200000a5ff427230 */ /* 0x000fe20000004100 */
[----:B------:R-:W-:Y:S02]  /*b1f0*/  FMUL.FTZ R94, R33, -R95 ;  /* 0x8000005f215e7220 */ /* 0x000fe40000410000 */
[----:B-1----:R-:W-:Y:S02]  /*b200*/  FFMA.FTZ R70, R96, R170, R67 ;  /* 0x000000aa60467223 */ /* 0x002fe40000010043 */
[----:B------:R-:W-:Y:S02]  /*b210*/  FFMA.FTZ R94, R34, R153, -R94 ;  /* 0x00000099225e7223 */ /* 0x000fe4000001085e */
[----:B------:R-:W-:Y:S01]  /*b220*/  FFMA.FTZ R71, R93, R171, R70 ;  /* 0x000000ab5d477223 */ /* 0x000fe20000010046 */
[----:B------:R-:W-:Y:S01]  /*b230*/  HADD2.F32 R70, -RZ, R163.H0_H0 ;  /* 0x200000a3ff467230 */ /* 0x000fe20000004100 */
[----:B------:R-:W-:-:S02]  /*b240*/  FADD.FTZ R94, R123, R94 ;  /* 0x0000005e7b5e7221 */ /* 0x000fc40000010000 */
[----:B------:R-:W-:Y:S02]  /*b250*/  FFMA.FTZ R74, R92, R174, R71 ;  /* 0x000000ae5c4a7223 */ /* 0x000fe40000010047 */
[----:B------:R-:W-:Y:S02]  /*b260*/  FFMA.FTZ R209, R100, -R209, RZ ;  /* 0x800000d164d17223 */ /* 0x000fe400000100ff */
[----:B------:R-:W-:Y:S01]  /*b270*/  FFMA.FTZ R77, R91, R175, R74 ;  /* 0x000000af5b4d7223 */ /* 0x000fe2000001004a */
[----:B------:R-:W-:Y:S01]  /*b280*/  HADD2.F32 R74, -RZ, R161.H0_H0 ;  /* 0x200000a1ff4a7230 */ /* 0x000fe20000004100 */
[----:B------:R-:W-:Y:S02]  /*b290*/  FFMA.FTZ R209, R99, -R212, R209 ;  /* 0x800000d463d17223 */ /* 0x000fe400000100d1 */
[----:B------:R-:W-:Y:S02]  /*b2a0*/  FFMA.FTZ R78, R90, R178, R77 ;  /* 0x000000b25a4e7223 */ /* 0x000fe4000001004d */
[----:B------:R-:W-:-:S02]  /*b2b0*/  FFMA.FTZ R211, R30, -R63, R211 ;  /* 0x8000003f1ed37223 */ /* 0x000fc400000100d3 */
[----:B------:R-:W-:Y:S02]  /*b2c0*/  FFMA.FTZ R79, R89, R179, R78 ;  /* 0x000000b3594f7223 */ /* 0x000fe4000001004e */
[----:B------:R-:W-:Y:S02]  /*b2d0*/  FMUL.FTZ R78, R33, -R153 ;  /* 0x80000099214e7220 */ /* 0x000fe40000410000 */
[----:B------:R-:W-:Y:S01]  /*b2e0*/  FFMA.FTZ R212, R29, -R63, R212 ;  /* 0x8000003f1dd47223 */ /* 0x000fe200000100d4 */
[----:B------:R-:W-:Y:S01]  /*b2f0*/  HADD2.F32 R63, -RZ, R193.H0_H0 ;  /* 0x200000c1ff3f7230 */ /* 0x000fe20000004100 */
[----:B------:R-:W-:Y:S02]  /*b300*/  FFMA.FTZ R33, R34, R95, R78 ;  /* 0x0000005f22217223 */ /* 0x000fe4000001004e */
[----:B------:R-:W-:Y:S02]  /*b310*/  FFMA.FTZ R34, R88, R182, R79 ;  /* 0x000000b658227223 */ /* 0x000fe4000001004f */
[----:B------:R-:W-:Y:S01]  /*b320*/  FADD.FTZ R138, -R138, R33 ;  /* 0x000000218a8a7221 */ /* 0x000fe20000010100 */
[----:B------:R-:W-:Y:S01]  /*b330*/  HADD2.F32 R33, -RZ, R159.H0_H0 ;  /* 0x2000009fff217230 */ /* 0x000fe20000004100 */
[----:B------:R-:W-:-:S02]  /*b340*/  FFMA.FTZ R209, R98, -R213, R209 ;  /* 0x800000d562d17223 */ /* 0x000fc400000100d1 */
[C---:B------:R-:W-:Y:S02]  /*b350*/  FMUL.FTZ R79, R35.reuse, -R138 ;  /* 0x8000008a234f7220 */ /* 0x040fe40000410000 */
[-C--:B------:R-:W-:Y:S02]  /*b360*/  FMUL.FTZ R35, R35, -R94.reuse ;  /* 0x8000005e23237220 */ /* 0x080fe40000410000 */
[C---:B------:R-:W-:Y:S02]  /*b370*/  FFMA.FTZ R79, R36.reuse, R94, -R79 ;  /* 0x0000005e244f7223 */ /* 0x040fe4000001084f */
[----:B------:R-:W-:Y:S01]  /*b380*/  FFMA.FTZ R36, R36, R138, R35 ;  /* 0x0000008a24247223 */ /* 0x000fe20000010023 */
[----:B------:R-:W-:Y:S01]  /*b390*/  HADD2.F32 R35, -RZ, R158.H0_H0 ;  /* 0x2000009eff237230 */ /* 0x000fe20000004100 */
[----:B------:R-:W-:Y:S02]  /*b3a0*/  FADD.FTZ R124, R124, R79 ;  /* 0x0000004f7c7c7221 */ /* 0x000fe40000010000 */
[----:B------:R-:W-:-:S02]  /*b3b0*/  FADD.FTZ R139, -R139, R36 ;  /* 0x000000248b8b7221 */ /* 0x000fc40000010100 */
[----:B------:R-:W-:Y:S02]  /*b3c0*/  FFMA.FTZ R209, R97, -R168, R209 ;  /* 0x800000a861d17223 */ /* 0x000fe400000100d1 */
[----:B------:R-:W-:Y:S02]  /*b3d0*/  FMUL.FTZ R68, R113, R66 ;  /* 0x0000004271447220 */ /* 0x000fe40000410000 */
[----:B------:R-:W-:Y:S02]  /*b3e0*/  FFMA.FTZ R123, R87, R183, R34 ;  /* 0x000000b7577b7223 */ /* 0x000fe40000010022 */
[----:B------:R-:W-:Y:S02]  /*b3f0*/  FMUL.FTZ R34, R37, -R124 ;  /* 0x8000007c25227220 */ /* 0x000fe40000410000 */
[----:B------:R-:W-:Y:S02]  /*b400*/  FMUL.FTZ R64, R115, R63 ;  /* 0x0000003f73407220 */ /* 0x000fe40000410000 */
[----:B------:R-:W-:-:S02]  /*b410*/  FMUL.FTZ R37, R37, -R139 ;  /* 0x8000008b25257220 */ /* 0x000fc40000410000 */
[----:B------:R-:W-:Y:S02]  /*b420*/  FFMA.FTZ R67, R24, -R68, R169 ;  /* 0x8000004418437223 */ /* 0x000fe400000100a9 */
[----:B------:R-:W-:Y:S02]  /*b430*/  FFMA.FTZ R209, R96, -R169, R209 ;  /* 0x800000a960d17223 */ /* 0x000fe400000100d1 */
[----:B------:R-:W-:Y:S01]  /*b440*/  FFMA.FTZ R169, R38, R139, R34 ;  /* 0x0000008b26a97223 */ /* 0x000fe20000010022 */
[----:B------:R-:W-:Y:S01]  /*b450*/  HADD2.F32 R34, -RZ, R157.H0_H0 ;  /* 0x2000009dff227230 */ /* 0x000fe20000004100 */
[-C--:B------:R-:W-:Y:S02]  /*b460*/  FFMA.FTZ R214, R27, -R64.reuse, R214 ;  /* 0x800000401bd67223 */ /* 0x080fe400000100d6 */
[----:B------:R-:W-:Y:S01]  /*b470*/  FFMA.FTZ R213, R28, -R64, R213 ;  /* 0x800000401cd57223 */ /* 0x000fe200000100d5 */
[----:B------:R-:W-:Y:S01]  /*b480*/  HADD2.F32 R64, -RZ, R166.H0_H0 ;  /* 0x200000a6ff407230 */ /* 0x000fe20000004100 */
[----:B------:R-:W-:-:S02]  /*b490*/  FFMA.FTZ R154, R38, R124, -R37 ;  /* 0x0000007c269a7223 */ /* 0x000fc40000010825 */
[----:B------:R-:W-:Y:S02]  /*b4a0*/  FADD.FTZ R140, -R140, R169 ;  /* 0x000000a98c8c7221 */ /* 0x000fe40000010100 */
[----:B------:R-:W-:Y:S02]  /*b4b0*/  FADD.FTZ R154, R125, R154 ;  /* 0x0000009a7d9a7221 */ /* 0x000fe40000010000 */
[----:B------:R-:W-:Y:S02]  /*b4c0*/  FMUL.FTZ R65, R114, R64 ;  /* 0x0000004072417220 */ /* 0x000fe40000410000 */
[C---:B------:R-:W-:Y:S02]  /*b4d0*/  FMUL.FTZ R37, R39.reuse, -R140 ;  /* 0x8000008c27257220 */ /* 0x040fe40000410000 */
[----:B------:R-:W-:Y:S02]  /*b4e0*/  FMUL.FTZ R39, R39, -R154 ;  /* 0x8000009a27277220 */ /* 0x000fe40000410000 */
[----:B------:R-:W-:-:S02]  /*b4f0*/  FFMA.FTZ R167, R26, -R65, R167 ;  /* 0x800000411aa77223 */ /* 0x000fc400000100a7 */
[----:B------:R-:W-:Y:S02]  /*b500*/  FFMA.FTZ R65, R25, -R65, R168 ;  /* 0x8000004119417223 */ /* 0x000fe400000100a8 */
[C---:B------:R-:W-:Y:S02]  /*b510*/  FFMA.FTZ R37, R40.reuse, R154, -R37 ;  /* 0x0000009a28257223 */ /* 0x040fe40000010825 */
[----:B------:R-:W-:Y:S01]  /*b520*/  FFMA.FTZ R170, R23, -R68, R170 ;  /* 0x8000004417aa7223 */ /* 0x000fe200000100aa */
[----:B------:R-:W-:Y:S01]  /*b530*/  HADD2.F32 R68, -RZ, R164.H0_H0 ;  /* 0x200000a4ff447230 */ /* 0x000fe20000004100 */
[----:B------:R-:W-:Y:S02]  /*b540*/  FFMA.FTZ R168, R40, R140, R39 ;  /* 0x0000008c28a87223 */ /* 0x000fe40000010027 */
[----:B------:R-:W-:Y:S02]  /*b550*/  FFMA.FTZ R36, R86, R186, R123 ;  /* 0x000000ba56247223 */ /* 0x000fe4000001007b */
[----:B------:R-:W-:Y:S01]  /*b560*/  FADD.FTZ R123, R126, R37 ;  /* 0x000000257e7b7221 */ /* 0x000fe20000010000 */
[----:B------:R-:W-:Y:S01]  /*b570*/  HADD2.F32 R37, -RZ, R156.H0_H0 ;  /* 0x2000009cff257230 */ /* 0x000fe20000004100 */
[----:B------:R-:W-:-:S02]  /*b580*/  FADD.FTZ R141, -R141, R168 ;  /* 0x000000a88d8d7221 */ /* 0x000fc40000010100 */
[----:B------:R-:W-:Y:S02]  /*b590*/  FMUL.FTZ R69, R112, R68 ;  /* 0x0000004470457220 */ /* 0x000fe40000410000 */
[----:B------:R-:W-:Y:S02]  /*b5a0*/  FFMA.FTZ R39, R85, R188, R36 ;  /* 0x000000bc55277223 */ /* 0x000fe40000010024 */
[C---:B------:R-:W-:Y:S02]  /*b5b0*/  FMUL.FTZ R36, R41.reuse, -R123 ;  /* 0x8000007b29247220 */ /* 0x040fe40000410000 */
[----:B------:R-:W-:Y:S02]  /*b5c0*/  FMUL.FTZ R41, R41, -R141 ;  /* 0x8000008d29297220 */ /* 0x000fe40000410000 */
[-C--:B------:R-:W-:Y:S02]  /*b5d0*/  FFMA.FTZ R171, R22, -R69.reuse, R171 ;  /* 0x8000004516ab7223 */ /* 0x080fe400000100ab */
[----:B------:R-:W-:-:S02]  /*b5e0*/  FFMA.FTZ R69, R21, -R69, R172 ;  /* 0x8000004515457223 */ /* 0x000fc400000100ac */
[----:B------:R-:W-:Y:S02]  /*b5f0*/  FFMA.FTZ R209, R93, -R172, R209 ;  /* 0x800000ac5dd17223 */ /* 0x000fe400000100d1 */
[C---:B------:R-:W-:Y:S01]  /*b600*/  FFMA.FTZ R125, R42.reuse, R141, R36 ;  /* 0x0000008d2a7d7223 */ /* 0x040fe20000010024 */
[----:B------:R-:W-:Y:S01]  /*b610*/  HADD2.F32 R36, -RZ, R155.H0_H0 ;  /* 0x2000009bff247230 */ /* 0x000fe20000004100 */
[----:B------:R-:W-:Y:S02]  /*b620*/  FFMA.FTZ R172, R42, R123, -R41 ;  /* 0x0000007b2aac7223 */ /* 0x000fe40000010829 */
[----:B------:R-:W-:Y:S01]  /*b630*/  FADD.FTZ R142, -R142, R125 ;  /* 0x0000007d8e8e7221 */ /* 0x000fe20000010100 */
[----:B------:R-:W-:Y:S01]  /*b640*/  HADD2.F32 R125, -RZ, R118.H0_H0 ;  /* 0x20000076ff7d7230 */ /* 0x000fe20000004100 */
[----:B------:R-:W-:Y:S02]  /*b650*/  FADD.FTZ R172, R127, R172 ;  /* 0x000000ac7fac7221 */ /* 0x000fe40000010000 */
[----:B------:R-:W-:-:S02]  /*b660*/  FMUL.FTZ R41, R43, -R142 ;  /* 0x8000008e2b297220 */ /* 0x000fc40000410000 */
[-C--:B------:R-:W-:Y:S02]  /*b670*/  FMUL.FTZ R43, R43, -R172.reuse ;  /* 0x800000ac2b2b7220 */ /* 0x080fe40000410000 */
[C---:B------:R-:W-:Y:S02]  /*b680*/  FFMA.FTZ R41, R44.reuse, R172, -R41 ;  /* 0x000000ac2c297223 */ /* 0x040fe40000010829 */
[----:B------:R-:W-:Y:S02]  /*b690*/  FFMA.FTZ R42, R44, R142, R43 ;  /* 0x0000008e2c2a7223 */ /* 0x000fe4000001002b */
[----:B------:R-:W-:Y:S02]  /*b6a0*/  FMUL.FTZ R44, R153, UR43 ;  /* 0x0000002b992c7c20 */ /* 0x000fe40008410000 */
[----:B------:R-:W-:Y:S02]  /*b6b0*/  FMUL.FTZ R43, R102, R125 ;  /* 0x0000007d662b7220 */ /* 0x000fe40000410000 */
[----:B------:R-:W-:-:S02]  /*b6c0*/  FADD.FTZ R127, R128, R41 ;  /* 0x00000029807f7221 */ /* 0x000fc40000010000 */
[C---:B------:R-:W-:Y:S02]  /*b6d0*/  FFMA.FTZ R41, R95.reuse, UR44, -R44 ;  /* 0x0000002c5f297c23 */ /* 0x040fe4000801082c */
[C---:B------:R-:W-:Y:S02]  /*b6e0*/  FFMA.FTZ R126, R0.reuse, -R43, R192 ;  /* 0x8000002b007e7223 */ /* 0x040fe400000100c0 */
[----:B------:R-:W-:Y:S02]  /*b6f0*/  FMUL.FTZ R44, R95, UR43 ;  /* 0x0000002b5f2c7c20 */ /* 0x000fe40008410000 */
[----:B------:R-:W-:Y:S02]  /*b700*/  FMUL.FTZ R0, R0, R95 ;  /* 0x0000005f00007220 */ /* 0x000fe40000410000 */
[----:B------:R-:W-:Y:S02]  /*b710*/  FFMA.FTZ R43, R2, -R43, R191 ;  /* 0x8000002b022b7223 */ /* 0x000fe400000100bf */
[----:B------:R-:W-:-:S02]  /*b720*/  FFMA.FTZ R44, R153, UR44, R44 ;  /* 0x0000002c992c7c23 */ /* 0x000fc4000801002c */
[----:B------:R-:W-:Y:S02]  /*b730*/  FMUL.FTZ R41, R126, R41 ;  /* 0x000000297e297220 */ /* 0x000fe40000410000 */
[----:B------:R-:W-:Y:S02]  /*b740*/  FFMA.FTZ R0, R2, R153, R0 ;  /* 0x0000009902007223 */ /* 0x000fe40000010000 */
[----:B------:R-:W-:Y:S02]  /*b750*/  FADD.FTZ R143, -R143, R42 ;  /* 0x0000002a8f8f7221 */ /* 0x000fe40000010100 */
[----:B------:R-:W-:Y:S02]  /*b760*/  FMUL.FTZ R2, R45, -R127 ;  /* 0x8000007f2d027220 */ /* 0x000fe40000410000 */
[----:B------:R-:W-:Y:S02]  /*b770*/  FFMA.FTZ R44, R43, R44, R41 ;  /* 0x0000002c2b2c7223 */ /* 0x000fe40000010029 */
[----:B------:R-:W-:-:S02]  /*b780*/  FMUL.FTZ R45, R45, -R143 ;  /* 0x8000008f2d2d7220 */ /* 0x000fc40000410000 */
[----:B------:R-:W-:Y:S02]  /*b790*/  FFMA.FTZ R41, R46, R143, R2 ;  /* 0x0000008f2e297223 */ /* 0x000fe40000010002 */
[----:B------:R-:W-:Y:S02]  /*b7a0*/  FMUL.FTZ R168, R103, R36 ;  /* 0x0000002467a87220 */ /* 0x000fe40000410000 */
[----:B------:R-:W-:Y:S02]  /*b7b0*/  FMUL.FTZ R42, R4, R138 ;  /* 0x0000008a042a7220 */ /* 0x000fe40000410000 */
[----:B------:R-:W-:Y:S02]  /*b7c0*/  FFMA.FTZ R2, R46, R127, -R45 ;  /* 0x0000007f2e027223 */ /* 0x000fe4000001082d */
[----:B------:R-:W-:Y:S02]  /*b7d0*/  FADD.FTZ R144, -R144, R41 ;  /* 0x0000002990907221 */ /* 0x000fe40000010100 */
[----:B------:R-:W-:-:S02]  /*b7e0*/  FFMA.FTZ R39, R84, R190, R39 ;  /* 0x000000be54277223 */ /* 0x000fc40000010027 */
[----:B------:R-:W-:Y:S02]  /*b7f0*/  FMUL.FTZ R41, R94, UR43 ;  /* 0x0000002b5e297c20 */ /* 0x000fe40008410000 */
[C---:B------:R-:W-:Y:S02]  /*b800*/  FFMA.FTZ R190, R3.reuse, -R168, R190 ;  /* 0x800000a803be7223 */ /* 0x040fe400000100be */
[----:B------:R-:W-:Y:S02]  /*b810*/  FFMA.FTZ R42, R3, R94, R42 ;  /* 0x0000005e032a7223 */ /* 0x000fe4000001002a */
[----:B------:R-:W-:Y:S02]  /*b820*/  FADD.FTZ R2, R129, R2 ;  /* 0x0000000281027221 */ /* 0x000fe40000010000 */
[----:B------:R-:W-:Y:S02]  /*b830*/  FMUL.FTZ R3, R47, -R144 ;  /* 0x800000902f037220 */ /* 0x000fe40000410000 */
[----:B------:R-:W-:-:S02]  /*b840*/  FFMA.FTZ R45, R138, UR44, -R41 ;  /* 0x0000002c8a2d7c23 */ /* 0x000fc40008010829 */
[----:B------:R-:W-:Y:S02]  /*b850*/  FFMA.FTZ R168, R4, -R168, R189 ;  /* 0x800000a804a87223 */ /* 0x000fe400000100bd */
[----:B------:R-:W-:Y:S02]  /*b860*/  FMUL.FTZ R41, R138, UR43 ;  /* 0x0000002b8a297c20 */ /* 0x000fe40008410000 */
[-C--:B------:R-:W-:Y:S02]  /*b870*/  FMUL.FTZ R47, R47, -R2.reuse ;  /* 0x800000022f2f7220 */ /* 0x080fe40000410000 */
[----:B------:R-:W-:Y:S02]  /*b880*/  FFMA.FTZ R3, R48, R2, -R3 ;  /* 0x0000000230037223 */ /* 0x000fe40000010803 */
[----:B------:R-:W-:Y:S02]  /*b890*/  FFMA.FTZ R41, R94, UR44, R41 ;  /* 0x0000002c5e297c23 */ /* 0x000fe40008010029 */
[----:B------:R-:W-:-:S02]  /*b8a0*/  FMUL.FTZ R45, R168, R45 ;  /* 0x0000002da82d7220 */ /* 0x000fc40000410000 */
[----:B------:R-:W-:Y:S02]  /*b8b0*/  FFMA.FTZ R48, R48, R144, R47 ;  /* 0x0000009030307223 */ /* 0x000fe4000001002f */
[----:B------:R-:W-:Y:S02]  /*b8c0*/  FADD.FTZ R3, R130, R3 ;  /* 0x0000000382037221 */ /* 0x000fe40000010000 */
[----:B------:R-:W-:Y:S02]  /*b8d0*/  FFMA.FTZ R41, R190, R41, R45 ;  /* 0x00000029be297223 */ /* 0x000fe4000001002d */
[----:B------:R-:W-:Y:S02]  /*b8e0*/  FADD.FTZ R145, -R145, R48 ;  /* 0x0000003091917221 */ /* 0x000fe40000010100 */
[C---:B------:R-:W-:Y:S02]  /*b8f0*/  FMUL.FTZ R45, R49.reuse, -R3 ;  /* 0x80000003312d7220 */ /* 0x040fe40000410000 */
[----:B------:R-:W-:-:S02]  /*b900*/  FMUL.FTZ R49, R49, -R145 ;  /* 0x8000009131317220 */ /* 0x000fc40000410000 */
[----:B------:R-:W-:Y:S02]  /*b910*/  FFMA.FTZ R45, R50, R145, R45 ;  /* 0x00000091322d7223 */ /* 0x000fe4000001002d */
[----:B------:R-:W-:Y:S02]  /*b920*/  FMUL.FTZ R40, R104, R37 ;  /* 0x0000002568287220 */ /* 0x000fe40000410000 */
[----:B------:R-:W-:Y:S02]  /*b930*/  FADD.FTZ R146, -R146, R45 ;  /* 0x0000002d92927221 */ /* 0x000fe40000010100 */
[----:B------:R-:W-:Y:S02]  /*b940*/  FMUL.FTZ R46, R124, UR43 ;  /* 0x0000002b7c2e7c20 */ /* 0x000fe40008410000 */
[----:B------:R-:W-:Y:S02]  /*b950*/  FMUL.FTZ R45, R6, R139 ;  /* 0x0000008b062d7220 */ /* 0x000fe40000410000 */
[----:B------:R-:W-:-:S02]  /*b960*/  FFMA.FTZ R48, R50, R3, -R49 ;  /* 0x0000000332307223 */ /* 0x000fc40000010831 */
[-C--:B------:R-:W-:Y:S02]  /*b970*/  FFMA.FTZ R188, R5, -R40.reuse, R188 ;  /* 0x8000002805bc7223 */ /* 0x080fe400000100bc */
[----:B------:R-:W-:Y:S02]  /*b980*/  FFMA.FTZ R40, R6, -R40, R187 ;  /* 0x8000002806287223 */ /* 0x000fe400000100bb */
[C---:B------:R-:W-:Y:S02]  /*b990*/  FFMA.FTZ R49, R139.reuse, UR44, -R46 ;  /* 0x0000002c8b317c23 */ /* 0x040fe4000801082e */
[----:B------:R-:W-:Y:S02]  /*b9a0*/  FMUL.FTZ R47, R139, UR43 ;  /* 0x0000002b8b2f7c20 */ /* 0x000fe40008410000 */
[----:B------:R-:W-:Y:S02]  /*b9b0*/  FFMA.FTZ R45, R5, R124, R45 ;  /* 0x0000007c052d7223 */ /* 0x000fe4000001002d */
[----:B------:R-:W-:-:S02]  /*b9c0*/  FADD.FTZ R48, R131, R48 ;  /* 0x0000003083307221 */ /* 0x000fc40000010000 */
[----:B------:R-:W-:Y:S02]  /*b9d0*/  FMUL.FTZ R5, R51, -R146 ;  /* 0x8000009233057220 */ /* 0x000fe40000410000 */
[----:B------:R-:W-:Y:S02]  /*b9e0*/  FFMA.FTZ R47, R124, UR44, R47 ;  /* 0x0000002c7c2f7c23 */ /* 0x000fe4000801002f */
[----:B------:R-:W-:Y:S02]  /*b9f0*/  FMUL.FTZ R46, R40, R49 ;  /* 0x00000031282e7220 */ /* 0x000fe40000410000 */
[----:B------:R-:W-:Y:S02]  /*ba00*/  FFMA.FTZ R5, R52, R48, -R5 ;  /* 0x0000003034057223 */ /* 0x000fe40000010805 */
[----:B------:R-:W-:Y:S02]  /*ba10*/  FFMA.FTZ R46, R188, R47, R46 ;  /* 0x0000002fbc2e7223 */ /* 0x000fe4000001002e */
[----:B------:R-:W-:-:S02]  /*ba20*/  FADD.FTZ R47, R132, R5 ;  /* 0x00000005842f7221 */ /* 0x000fc40000010000 */
[C---:B------:R-:W-:Y:S02]  /*ba30*/  FMUL.FTZ R139, R104.reuse, R139 ;  /* 0x0000008b688b7220 */ /* 0x040fe40000410000 */
[----:B------:R-:W-:Y:S02]  /*ba40*/  FMUL.FTZ R51, R51, -R48 ;  /* 0x8000003033337220 */ /* 0x000fe40000410000 */
[----:B------:R-:W-:Y:S02]  /*ba50*/  FMUL.FTZ R5, R104, R124 ;  /* 0x0000007c68057220 */ /* 0x000fe40000410000 */
[----:B------:R-:W-:Y:S02]  /*ba60*/  FMUL.FTZ R6, R40, R139 ;  /* 0x0000008b28067220 */ /* 0x000fe40000410000 */
[----:B------:R-:W-:Y:S02]  /*ba70*/  FFMA.FTZ R52, R52, R146, R51 ;  /* 0x0000009234347223 */ /* 0x000fe40000010033 */
[----:B------:R-:W-:-:S02]  /*ba80*/  FMUL.FTZ R40, R40, R5 ;  /* 0x0000000528287220 */ /* 0x000fc40000410000 */
[C---:B------:R-:W-:Y:S02]  /*ba90*/  FFMA.FTZ R6, R188.reuse, R5, R6 ;  /* 0x00000005bc067223 */ /* 0x040fe40000010006 */
[----:B------:R-:W-:Y:S02]  /*baa0*/  FFMA.FTZ R188, R188, R139, -R40 ;  /* 0x0000008bbcbc7223 */ /* 0x000fe40000010828 */
[----:B------:R-:W-:Y:S02]  /*bab0*/  FADD.FTZ R147, -R147, R52 ;  /* 0x0000003493937221 */ /* 0x000fe40000010100 */
[C---:B------:R-:W-:Y:S02]  /*bac0*/  FMUL.FTZ R40, R53.reuse, -R47 ;  /* 0x8000002f35287220 */ /* 0x040fe40000410000 */
[-C--:B------:R-:W-:Y:S02]  /*bad0*/  FMUL.FTZ R53, R53, -R147.reuse ;  /* 0x8000009335357220 */ /* 0x080fe40000410000 */
[----:B------:R-:W-:-:S02]  /*bae0*/  FFMA.FTZ R49, R54, R147, R40 ;  /* 0x0000009336317223 */ /* 0x000fc40000010028 */
[----:B------:R-:W-:Y:S02]  /*baf0*/  FMUL.FTZ R38, R105, R34 ;  /* 0x0000002269267220 */ /* 0x000fe40000410000 */
[----:B------:R-:W-:Y:S02]  /*bb00*/  FFMA.FTZ R54, R54, R47, -R53 ;  /* 0x0000002f36367223 */ /* 0x000fe40000010835 */
[----:B------:R-:W-:Y:S02]  /*bb10*/  FADD.FTZ R148, -R148, R49 ;  /* 0x0000003194947221 */ /* 0x000fe40000010100 */
[----:B------:R-:W-:Y:S02]  /*bb20*/  FFMA.FTZ R186, R7, -R38, R186 ;  /* 0x8000002607ba7223 */ /* 0x000fe400000100ba */
[C---:B------:R-:W-:Y:S02]  /*bb30*/  FMUL.FTZ R49, R8.reuse, R140 ;  /* 0x0000008c08317220 */ /* 0x040fe40000410000 */
[----:B------:R-:W-:-:S02]  /*bb40*/  FFMA.FTZ R38, R8, -R38, R185 ;  /* 0x8000002608267223 */ /* 0x000fc400000100b9 */
[----:B------:R-:W-:Y:S02]  /*bb50*/  FADD.FTZ R8, R133, R54 ;  /* 0x0000003685087221 */ /* 0x000fe40000010000 */
[----:B------:R-:W-:Y:S02]  /*bb60*/  FFMA.FTZ R49, R7, R154, R49 ;  /* 0x0000009a07317223 */ /* 0x000fe40000010031 */
[C---:B------:R-:W-:Y:S02]  /*bb70*/  FMUL.FTZ R7, R55.reuse, -R148 ;  /* 0x8000009437077220 */ /* 0x040fe40000410000 */
[-C--:B------:R-:W-:Y:S02]  /*bb80*/  FMUL.FTZ R55, R55, -R8.reuse ;  /* 0x8000000837377220 */ /* 0x080fe40000410000 */
[C---:B------:R-:W-:Y:S02]  /*bb90*/  FFMA.FTZ R7, R56.reuse, R8, -R7 ;  /* 0x0000000838077223 */ /* 0x040fe40000010807 */
[----:B------:R-:W-:-:S02]  /*bba0*/  FFMA.FTZ R56, R56, R148, R55 ;  /* 0x0000009438387223 */ /* 0x000fc40000010037 */
[----:B------:R-:W-:Y:S02]  /*bbb0*/  FMUL.FTZ R55, R154, UR43 ;  /* 0x0000002b9a377c20 */ /* 0x000fe40008410000 */
[C---:B------:R-:W-:Y:S02]  /*bbc0*/  FMUL.FTZ R53, R140.reuse, UR43 ;  /* 0x0000002b8c357c20 */ /* 0x040fe40008410000 */
[----:B------:R-:W-:Y:S02]  /*bbd0*/  FFMA.FTZ R131, R140, UR44, -R55 ;  /* 0x0000002c8c837c23 */ /* 0x000fe40008010837 */
[----:B------:R-:W-:Y:S02]  /*bbe0*/  FADD.FTZ R51, R134, R7 ;  /* 0x0000000786337221 */ /* 0x000fe40000010000 */
[----:B------:R-:W-:Y:S02]  /*bbf0*/  FFMA.FTZ R55, R154, UR44, R53 ;  /* 0x0000002c9a377c23 */ /* 0x000fe40008010035 */
[----:B------:R-:W-:-:S02]  /*bc00*/  FMUL.FTZ R79, R106, R35 ;  /* 0x000000236a4f7220 */ /* 0x000fc40000410000 */
[C---:B------:R-:W-:Y:S02]  /*bc10*/  FMUL.FTZ R7, R105.reuse, R140 ;  /* 0x0000008c69077220 */ /* 0x040fe40000410000 */
[----:B------:R-:W-:Y:S02]  /*bc20*/  FMUL.FTZ R53, R105, R154 ;  /* 0x0000009a69357220 */ /* 0x000fe40000410000 */
[----:B------:R-:W-:Y:S02]  /*bc30*/  FADD.FTZ R149, -R149, R56 ;  /* 0x0000003895957221 */ /* 0x000fe40000010100 */
[----:B------:R-:W-:Y:S02]  /*bc40*/  FFMA.FTZ R183, R10, -R79, R183 ;  /* 0x8000004f0ab77223 */ /* 0x000fe400000100b7 */
[C---:B------:R-:W-:Y:S02]  /*bc50*/  FMUL.FTZ R131, R38.reuse, R131 ;  /* 0x0000008326837220 */ /* 0x040fe40000410000 */
[----:B------:R-:W-:-:S02]  /*bc60*/  FMUL.FTZ R50, R38, R7 ;  /* 0x0000000726327220 */ /* 0x000fc40000410000 */
[----:B------:R-:W-:Y:S02]  /*bc70*/  FMUL.FTZ R40, R38, R53 ;  /* 0x0000003526287220 */ /* 0x000fe40000410000 */
[C---:B------:R-:W-:Y:S02]  /*bc80*/  FFMA.FTZ R79, R9.reuse, -R79, R184 ;  /* 0x8000004f094f7223 */ /* 0x040fe400000100b8 */
[----:B------:R-:W-:Y:S02]  /*bc90*/  FMUL.FTZ R38, R9, R141 ;  /* 0x0000008d09267220 */ /* 0x000fe40000410000 */
[C---:B------:R-:W-:Y:S02]  /*bca0*/  FMUL.FTZ R9, R57.reuse, -R149 ;  /* 0x8000009539097220 */ /* 0x040fe40000410000 */
[----:B------:R-:W-:Y:S02]  /*bcb0*/  FMUL.FTZ R57, R57, -R51 ;  /* 0x8000003339397220 */ /* 0x000fe40000410000 */
[----:B------:R-:W-:-:S02]  /*bcc0*/  FFMA.FTZ R10, R10, R123, R38 ;  /* 0x0000007b0a0a7223 */ /* 0x000fc40000010026 */
[C---:B------:R-:W-:Y:S02]  /*bcd0*/  FFMA.FTZ R57, R58.reuse, R149, R57 ;  /* 0x000000953a397223 */ /* 0x040fe40000010039 */
[----:B------:R-:W-:Y:S02]  /*bce0*/  FMUL.FTZ R78, R107, R33 ;  /* 0x000000216b4e7220 */ /* 0x000fe40000410000 */
[----:B------:R-:W-:Y:S02]  /*bcf0*/  FFMA.FTZ R38, R58, R51, -R9 ;  /* 0x000000333a267223 */ /* 0x000fe40000010809 */
[----:B------:R-:W-:Y:S02]  /*bd00*/  FMUL.FTZ R9, R172, UR43 ;  /* 0x0000002bac097c20 */ /* 0x000fe40008410000 */
[----:B------:R-:W-:Y:S02]  /*bd10*/  FADD.FTZ R150, -R150, R57 ;  /* 0x0000003996967221 */ /* 0x000fe40000010100 */
[----:B------:R-:W-:-:S02]  /*bd20*/  FFMA.FTZ R182, R11, -R78, R182 ;  /* 0x8000004e0bb67223 */ /* 0x000fc400000100b6 */
[C---:B------:R-:W-:Y:S02]  /*bd30*/  FFMA.FTZ R50, R186.reuse, R53, R50 ;  /* 0x00000035ba327223 */ /* 0x040fe40000010032 */
[----:B------:R-:W-:Y:S02]  /*bd40*/  FFMA.FTZ R40, R186, R7, -R40 ;  /* 0x00000007ba287223 */ /* 0x000fe40000010828 */
[----:B------:R-:W-:Y:S02]  /*bd50*/  FADD.FTZ R38, R135, R38 ;  /* 0x0000002687267221 */ /* 0x000fe40000010000 */
[----:B------:R-:W-:Y:S02]  /*bd60*/  FFMA.FTZ R78, R12, -R78, R181 ;  /* 0x8000004e0c4e7223 */ /* 0x000fe400000100b5 */
[----:B------:R-:W-:Y:S02]  /*bd70*/  FFMA.FTZ R186, R186, R55, R131 ;  /* 0x00000037baba7223 */ /* 0x000fe40000010083 */
[----:B------:R-:W-:-:S02]  /*bd80*/  FMUL.FTZ R12, R12, R142 ;  /* 0x0000008e0c0c7220 */ /* 0x000fc40000410000 */
[----:B------:R-:W-:Y:S02]  /*bd90*/  FFMA.FTZ R131, R142, UR44, -R9 ;  /* 0x0000002c8e837c23 */ /* 0x000fe40008010809 */
[C---:B------:R-:W-:Y:S02]  /*bda0*/  FMUL.FTZ R9, R59.reuse, -R150 ;  /* 0x800000963b097220 */ /* 0x040fe40000410000 */
[----:B------:R-:W-:Y:S02]  /*bdb0*/  FMUL.FTZ R59, R59, -R38 ;  /* 0x800000263b3b7220 */ /* 0x000fe40000410000 */
[----:B------:R-:W-:Y:S02]  /*bdc0*/  FFMA.FTZ R12, R11, R172, R12 ;  /* 0x000000ac0b0c7223 */ /* 0x000fe4000001000c */
[C---:B------:R-:W-:Y:S02]  /*bdd0*/  FMUL.FTZ R55, R107.reuse, R142 ;  /* 0x0000008e6b377220 */ /* 0x040fe40000410000 */
[----:B------:R-:W-:-:S02]  /*bde0*/  FMUL.FTZ R57, R107, R172 ;  /* 0x000000ac6b397220 */ /* 0x000fc40000410000 */
[----:B------:R-:W-:Y:S02]  /*bdf0*/  FMUL.FTZ R11, R142, UR43 ;  /* 0x0000002b8e0b7c20 */ /* 0x000fe40008410000 */
[C---:B------:R-:W-:Y:S02]  /*be00*/  FFMA.FTZ R9, R80.reuse, R38, -R9 ;  /* 0x0000002650097223 */ /* 0x040fe40000010809 */
[----:B------:R-:W-:Y:S02]  /*be10*/  FFMA.FTZ R80, R80, R150, R59 ;  /* 0x0000009650507223 */ /* 0x000fe4000001003b */
[C---:B------:R-:W-:Y:S02]  /*be20*/  FMUL.FTZ R59, R78.reuse, R55 ;  /* 0x000000374e3b7220 */ /* 0x040fe40000410000 */
[----:B------:R-:W-:Y:S02]  /*be30*/  FMUL.FTZ R58, R78, R57 ;  /* 0x000000394e3a7220 */ /* 0x000fe40000410000 */
[----:B------:R-:W-:-:S02]  /*be40*/  FFMA.FTZ R11, R172, UR44, R11 ;  /* 0x0000002cac0b7c23 */ /* 0x000fc4000801000b */
[----:B------:R-:W-:Y:S02]  /*be50*/  FMUL.FTZ R131, R78, R131 ;  /* 0x000000834e837220 */ /* 0x000fe40000410000 */
[----:B------:R-:W-:Y:S02]  /*be60*/  FADD.FTZ R151, -R151, R80 ;  /* 0x0000005097977221 */ /* 0x000fe40000010100 */
[----:B------:R-:W-:Y:S02]  /*be70*/  FADD.FTZ R9, R136, R9 ;  /* 0x0000000988097221 */ /* 0x000fe40000010000 */
[C---:B------:R-:W-:Y:S02]  /*be80*/  FFMA.FTZ R59, R182.reuse, R57, R59 ;  /* 0x00000039b63b7223 */ /* 0x040fe4000001003b */
[----:B------:R-:W-:Y:S02]  /*be90*/  FFMA.FTZ R58, R182, R55, -R58 ;  /* 0x00000037b63a7223 */ /* 0x000fe4000001083a */
[----:B------:R-:W-:-:S02]  /*bea0*/  FMUL.FTZ R77, R108, R75 ;  /* 0x0000004b6c4d7220 */ /* 0x000fc40000410000 */
[----:B------:R-:W-:Y:S02]  /*beb0*/  FFMA.FTZ R182, R182, R11, R131 ;  /* 0x0000000bb6b67223 */ /* 0x000fe40000010083 */
[C---:B------:R-:W-:Y:S02]  /*bec0*/  FMUL.FTZ R11, R81.reuse, -R151 ;  /* 0x80000097510b7220 */ /* 0x040fe40000410000 */
[----:B------:R-:W-:Y:S02]  /*bed0*/  FMUL.FTZ R81, R81, -R9 ;  /* 0x8000000951517220 */ /* 0x000fe40000410000 */
[-C--:B------:R-:W-:Y:S02]  /*bee0*/  FFMA.FTZ R179, R14, -R77.reuse, R179 ;  /* 0x8000004d0eb37223 */ /* 0x080fe400000100b3 */
[----:B------:R-:W-:Y:S02]  /*bef0*/  FMUL.FTZ R76, R109, R74 ;  /* 0x0000004a6d4c7220 */ /* 0x000fe40000410000 */
[----:B------:R-:W-:-:S02]  /*bf00*/  FFMA.FTZ R77, R13, -R77, R180 ;  /* 0x8000004d0d4d7223 */ /* 0x000fc400000100b4 */
[----:B------:R-:W-:Y:S02]  /*bf10*/  FMUL.FTZ R52, R13, R143 ;  /* 0x0000008f0d347220 */ /* 0x000fe40000410000 */
[----:B------:R-:W-:Y:S02]  /*bf20*/  FMUL.FTZ R13, R16, R144 ;  /* 0x00000090100d7220 */ /* 0x000fe40000410000 */
[----:B------:R-:W-:Y:S02]  /*bf30*/  FFMA.FTZ R81, R82, R151, R81 ;  /* 0x0000009752517223 */ /* 0x000fe40000010051 */
[C---:B------:R-:W-:Y:S02]  /*bf40*/  FFMA.FTZ R178, R15.reuse, -R76, R178 ;  /* 0x8000004c0fb27223 */ /* 0x040fe400000100b2 */
[----:B------:R-:W-:Y:S01]  /*bf50*/  FFMA.FTZ R15, R15, R2, R13 ;  /* 0x000000020f0f7223 */ /* 0x000fe2000001000d */
[----:B------:R-:W-:Y:S01]  /*bf60*/  SHF.L.U32 R13, R122, 0x5, RZ ;  /* 0x000000057a0d7819 */ /* 0x000fe200000006ff */
[----:B------:R-:W-:-:S02]  /*bf70*/  FADD.FTZ R152, -R152, R81 ;  /* 0x0000005198987221 */ /* 0x000fc40000010100 */
[----:B------:R-:W-:Y:S01]  /*bf80*/  FMUL.FTZ R81, R2, UR43 ;  /* 0x0000002b02517c20 */ /* 0x000fe20008410000 */
[C---:B------:R-:W-:Y:S01]  /*bf90*/  LEA.HI.SX32 R78, R13.reuse, R13, 0x1b ;  /* 0x0000000d0d4e7211 */ /* 0x040fe200078fdaff */
[----:B------:R-:W-:Y:S01]  /*bfa0*/  FFMA.FTZ R76, R16, -R76, R177 ;  /* 0x8000004c104c7223 */ /* 0x000fe200000100b1 */
[----:B------:R-:W-:Y:S01]  /*bfb0*/  IADD3 R128, R13, 0x3, RZ ;  /* 0x000000030d807810 */ /* 0x000fe20007ffe0ff */
[----:B------:R-:W-:Y:S02]  /*bfc0*/  FMUL.FTZ R72, R111, R70 ;  /* 0x000000466f487220 */ /* 0x000fe40000410000 */
[----:B------:R-:W-:Y:S01]  /*bfd0*/  FFMA.FTZ R14, R14, R127, R52 ;  /* 0x0000007f0e0e7223 */ /* 0x000fe20000010034 */
[C---:B------:R-:W-:Y:S01]  /*bfe0*/  IADD3 R52, R13.reuse, 0x1, RZ ;  /* 0x000000010d347810 */ /* 0x040fe20007ffe0ff */
[----:B------:R-:W-:Y:S01]  /*bff0*/  FFMA.FTZ R16, R82, R9, -R11 ;  /* 0x0000000952107223 */ /* 0x000fe2000001080b */
[----:B------:R-:W-:Y:S01]  /*c000*/  IADD3 R82, R13, 0x2, RZ ;  /* 0x000000020d527810 */ /* 0x000fe20007ffe0ff */
[----:B------:R-:W-:-:S02]  /*c010*/  FMUL.FTZ R11, R144, UR43 ;  /* 0x0000002b900b7c20 */ /* 0x000fc40008410000 */
[----:B------:R-:W-:Y:S02]  /*c020*/  FFMA.FTZ R135, R144, UR44, -R81 ;  /* 0x0000002c90877c23 */ /* 0x000fe40008010851 */
[C---:B------:R-:W-:Y:S02]  /*c030*/  FMUL.FTZ R81, R109.reuse, R144 ;  /* 0x000000906d517220 */ /* 0x040fe40000410000 */
[----:B------:R-:W-:Y:S02]  /*c040*/  FMUL.FTZ R131, R109, R2 ;  /* 0x000000026d837220 */ /* 0x000fe40000410000 */
[----:B------:R-:W-:Y:S02]  /*c050*/  FFMA.FTZ R71, R20, -R72, R173 ;  /* 0x8000004814477223 */ /* 0x000fe400000100ad */
[----:B------:R-:W-:Y:S01]  /*c060*/  FFMA.FTZ R209, R92, -R173, R209 ;  /* 0x800000ad5cd17223 */ /* 0x000fe200000100d1 */
[----:B------:R-:W-:Y:S01]  /*c070*/  LEA.HI.SX32 R173, R52, R13, 0x1b ;  /* 0x0000000d34ad7211 */ /* 0x000fe200078fdaff */
[----:B------:R-:W-:-:S02]  /*c080*/  FADD.FTZ R16, R137, R16 ;  /* 0x0000001089107221 */ /* 0x000fc40000010000 */
[----:B------:R-:W-:Y:S02]  /*c090*/  FFMA.FTZ R137, R2, UR44, R11 ;  /* 0x0000002c02897c23 */ /* 0x000fe4000801000b */
[C---:B------:R-:W-:Y:S02]  /*c0a0*/  FMUL.FTZ R2, R76.reuse, R81 ;  /* 0x000000514c027220 */ /* 0x040fe40000410000 */
[C---:B------:R-:W-:Y:S02]  /*c0b0*/  FMUL.FTZ R52, R76.reuse, R135 ;  /* 0x000000874c347220 */ /* 0x040fe40000410000 */
[----:B------:R-:W-:Y:S02]  /*c0c0*/  FMUL.FTZ R76, R76, R131 ;  /* 0x000000834c4c7220 */ /* 0x000fe40000410000 */
[C---:B------:R-:W-:Y:S02]  /*c0d0*/  FMUL.FTZ R133, R117.reuse, R152 ;  /* 0x0000009875857220 */ /* 0x040fe40000410000 */
[----:B------:R-:W-:-:S02]  /*c0e0*/  FMUL.FTZ R11, R117, R16 ;  /* 0x00000010750b7220 */ /* 0x000fc40000410000 */
[C---:B------:R-:W-:Y:S02]  /*c0f0*/  FFMA.FTZ R2, R178.reuse, R131, R2 ;  /* 0x00000083b2027223 */ /* 0x040fe40000010002 */
[C---:B------:R-:W-:Y:S02]  /*c100*/  FFMA.FTZ R76, R178.reuse, R81, -R76 ;  /* 0x00000051b24c7223 */ /* 0x040fe4000001084c */
[----:B------:R-:W-:Y:S01]  /*c110*/  FFMA.FTZ R178, R178, R137, R52 ;  /* 0x00000089b2b27223 */ /* 0x000fe20000010034 */
[----:B------:R-:W-:Y:S01]  /*c120*/  LEA.HI.SX32 R137, R82, R13, 0x1b ;  /* 0x0000000d52897211 */ /* 0x000fe200078fdaff */
[----:B------:R-:W-:Y:S02]  /*c130*/  FFMA.FTZ R209, R91, -R176, R209 ;  /* 0x800000b05bd17223 */ /* 0x000fe400000100d1 */
[----:B------:R-:W-:Y:S02]  /*c140*/  FMUL.FTZ R52, R116, R151 ;  /* 0x0000009774347220 */ /* 0x000fe40000410000 */
[----:B------:R-:W-:-:S02]  /*c150*/  FMUL.FTZ R54, R62, R133 ;  /* 0x000000853e367220 */ /* 0x000fc40000410000 */
[----:B------:R-:W-:Y:S01]  /*c160*/  FFMA.FTZ R174, R19, -R72, R174 ;  /* 0x8000004813ae7223 */ /* 0x000fe200000100ae */
[----:B------:R-:W-:Y:S01]  /*c170*/  HADD2.F32 R72, -RZ, R162.H0_H0 ;  /* 0x200000a2ff487230 */ /* 0x000fe20000004100 */
[C---:B------:R-:W-:Y:S02]  /*c180*/  FMUL.FTZ R135, R60.reuse, R11 ;  /* 0x0000000b3c877220 */ /* 0x040fe40000410000 */
[----:B------:R-:W-:Y:S02]  /*c190*/  FMUL.FTZ R56, R60, R133 ;  /* 0x000000853c387220 */ /* 0x000fe40000410000 */
[----:B------:R-:W-:Y:S01]  /*c1a0*/  FFMA.FTZ R177, R90, -R177, R209 ;  /* 0x800000b15ab17223 */ /* 0x000fe200000100d1 */
[----:B------:R0:W-:Y:S01]  /*c1b0*/  STS [R78.X4+0x2100], R135 ;  /* 0x002100874e007388 */ /* 0x0001e20000004800 */
[----:B------:R-:W-:Y:S02]  /*c1c0*/  FMUL.FTZ R80, R116, R9 ;  /* 0x0000000974507220 */ /* 0x000fe40000410000 */
[----:B------:R-:W-:Y:S01]  /*c1d0*/  FMUL.FTZ R82, R212, R52 ;  /* 0x00000034d4527220 */ /* 0x000fe20000410000 */
[----:B------:R1:W-:Y:S01]  /*c1e0*/  STS [R173.X4+0x2104], R56 ;  /* 0x00210438ad007388 */ /* 0x0003e20000004800 */
[----:B------:R-:W-:-:S02]  /*c1f0*/  FFMA.FTZ R54, R210, R11, R54 ;  /* 0x0000000bd2367223 */ /* 0x000fc40000010036 */
[----:B------:R-:W-:Y:S02]  /*c200*/  FMUL.FTZ R11, R62, R11 ;  /* 0x0000000b3e0b7220 */ /* 0x000fe40000410000 */
[----:B------:R-:W-:Y:S02]  /*c210*/  FMUL.FTZ R73, R110, R72 ;  /* 0x000000486e497220 */ /* 0x000fe40000410000 */
[----:B------:R-:W-:Y:S02]  /*c220*/  FMUL.FTZ R169, R103, R94 ;  /* 0x0000005e67a97220 */ /* 0x000fe40000410000 */
[----:B------:R-:W-:Y:S02]  /*c230*/  FFMA.FTZ R180, R89, -R180, R177 ;  /* 0x800000b459b47223 */ /* 0x000fe400000100b1 */
[-C--:B------:R-:W-:Y:S02]  /*c240*/  FMUL.FTZ R94, R61, R80.reuse ;  /* 0x000000503d5e7220 */ /* 0x080fe40000410000 */
[----:B0-----:R-:W-:-:S02]  /*c250*/  FFMA.FTZ R135, R211, R80, R82 ;  /* 0x00000050d3877223 */ /* 0x001fc40000010052 */
[----:B-1----:R-:W-:Y:S01]  /*c260*/  FADD.FTZ R56, RZ, R54 ;  /* 0x00000036ff387221 */ /* 0x002fe20000010000 */
[----:B------:R0:W-:Y:S01]  /*c270*/  STS [R137.X4+0x2108], R94 ;  /* 0x0021085e89007388 */ /* 0x0001e20000004800 */
[----:B------:R-:W-:Y:S02]  /*c280*/  FFMA.FTZ R11, R210, R133, -R11 ;  /* 0x00000085d20b7223 */ /* 0x000fe4000001080b */
[----:B------:R-:W-:Y:S02]  /*c290*/  FMUL.FTZ R80, R212, R80 ;  /* 0x00000050d4507220 */ /* 0x000fe40000410000 */
[----:B------:R-:W-:Y:S02]  /*c2a0*/  FMUL.FTZ R82, R115, R38 ;  /* 0x0000002673527220 */ /* 0x000fe40000410000 */
[-C--:B------:R-:W-:Y:S02]  /*c2b0*/  FFMA.FTZ R175, R18, -R73.reuse, R175 ;  /* 0x8000004912af7223 */ /* 0x080fe400000100af */
[----:B------:R-:W-:-:S02]  /*c2c0*/  FFMA.FTZ R73, R17, -R73, R176 ;  /* 0x8000004911497223 */ /* 0x000fc400000100b0 */
[----:B------:R-:W-:Y:S02]  /*c2d0*/  FFMA.FTZ R180, R88, -R181, R180 ;  /* 0x800000b558b47223 */ /* 0x000fe400000100b4 */
[----:B------:R-:W-:Y:S02]  /*c2e0*/  FADD.FTZ R56, R56, R135 ;  /* 0x0000008738387221 */ /* 0x000fe40000010000 */
[----:B------:R-:W-:Y:S02]  /*c2f0*/  FMUL.FTZ R124, R17, R145 ;  /* 0x00000091117c7220 */ /* 0x000fe40000410000 */
[----:B------:R-:W-:Y:S02]  /*c300*/  FMUL.FTZ R54, R115, R150 ;  /* 0x0000009673367220 */ /* 0x000fe40000410000 */
[----:B------:R-:W-:Y:S02]  /*c310*/  FFMA.FTZ R80, R211, R52, -R80 ;  /* 0x00000034d3507223 */ /* 0x000fe40000010850 */
[----:B------:R-:W-:-:S02]  /*c320*/  FADD.FTZ R17, RZ, R11 ;  /* 0x0000000bff117221 */ /* 0x000fc40000010000 */
[----:B------:R-:W-:Y:S02]  /*c330*/  FMUL.FTZ R135, R213, R82 ;  /* 0x00000052d5877220 */ /* 0x000fe40000410000 */
[----:B------:R-:W-:Y:S02]  /*c340*/  FFMA.FTZ R180, R87, -R184, R180 ;  /* 0x800000b857b47223 */ /* 0x000fe400000100b4 */
[----:B------:R-:W-:Y:S02]  /*c350*/  FFMA.FTZ R11, R18, R3, R124 ;  /* 0x00000003120b7223 */ /* 0x000fe4000001007c */
[----:B------:R-:W-:Y:S02]  /*c360*/  FADD.FTZ R17, R17, R80 ;  /* 0x0000005011117221 */ /* 0x000fe40000010000 */
[-C--:B------:R-:W-:Y:S02]  /*c370*/  FFMA.FTZ R18, R214, R54.reuse, -R135 ;  /* 0x00000036d6127223 */ /* 0x080fe40000010887 */
[----:B------:R-:W-:-:S02]  /*c380*/  FMUL.FTZ R133, R213, R54 ;  /* 0x00000036d5857220 */ /* 0x000fc40000410000 */
[----:B0-----:R-:W-:Y:S02]  /*c390*/  FMUL.FTZ R94, R114, R149 ;  /* 0x00000095725e7220 */ /* 0x001fe40000410000 */
[----:B------:R-:W-:Y:S02]  /*c3a0*/  FFMA.FTZ R180, R86, -R185, R180 ;  /* 0x800000b956b47223 */ /* 0x000fe400000100b4 */
[----:B------:R-:W-:Y:S02]  /*c3b0*/  FADD.FTZ R17, R17, R18 ;  /* 0x0000001211117221 */ /* 0x000fe40000010000 */
[----:B------:R-:W-:Y:S02]  /*c3c0*/  FFMA.FTZ R133, R214, R82, R133 ;  /* 0x00000052d6857223 */ /* 0x000fe40000010085 */
[----:B------:R-:W-:Y:S02]  /*c3d0*/  FMUL.FTZ R80, R114, R51 ;  /* 0x0000003372507220 */ /* 0x000fe40000410000 */
[----:B------:R-:W-:-:S02]  /*c3e0*/  FMUL.FTZ R18, R65, R94 ;  /* 0x0000005e41127220 */ /* 0x000fc40000410000 */
[----:B------:R-:W-:Y:S01]  /*c3f0*/  FFMA.FTZ R180, R85, -R187, R180 ;  /* 0x800000bb55b47223 */ /* 0x000fe200000100b4 */
[----:B------:R-:W-:Y:S01]  /*c400*/  LEA.HI.SX32 R187, R128, R13, 0x1b ;  /* 0x0000000d80bb7211 */ /* 0x000fe200078fdaff */
[----:B------:R-:W-:Y:S02]  /*c410*/  FMUL.FTZ R181, R113, R148 ;  /* 0x0000009471b57220 */ /* 0x000fe40000410000 */
[----:B------:R-:W-:Y:S02]  /*c420*/  FADD.FTZ R56, R56, R133 ;  /* 0x0000008538387221 */ /* 0x000fe40000010000 */
[----:B------:R-:W-:Y:S02]  /*c430*/  FFMA.FTZ R13, R167, R80, R18 ;  /* 0x00000050a70d7223 */ /* 0x000fe40000010012 */
[----:B------:R-:W-:Y:S02]  /*c440*/  FMUL.FTZ R177, R113, R8 ;  /* 0x0000000871b17220 */ /* 0x000fe40000410000 */
[----:B------:R-:W-:-:S02]  /*c450*/  FMUL.FTZ R18, R67, R181 ;  /* 0x000000b543127220 */ /* 0x000fc40000410000 */
[----:B------:R-:W-:Y:S02]  /*c460*/  FMUL.FTZ R124, R65, R80 ;  /* 0x00000050417c7220 */ /* 0x000fe40000410000 */
[----:B------:R-:W-:Y:S02]  /*c470*/  FADD.FTZ R13, R56, R13 ;  /* 0x0000000d380d7221 */ /* 0x000fe40000010000 */
[----:B------:R-:W-:Y:S02]  /*c480*/  FMUL.FTZ R56, R112, R147 ;  /* 0x0000009370387220 */ /* 0x000fe40000410000 */
[----:B------:R-:W-:Y:S02]  /*c490*/  FMUL.FTZ R52, R61, R52 ;  /* 0x000000343d347220 */ /* 0x000fe40000410000 */
[----:B------:R-:W-:Y:S02]  /*c4a0*/  FMUL.FTZ R135, R63, R54 ;  /* 0x000000363f877220 */ /* 0x000fe40000410000 */
[-C--:B------:R-:W-:Y:S01]  /*c4b0*/  FMUL.FTZ R185, R66, R177.reuse ;  /* 0x000000b142b97220 */ /* 0x080fe20000410000 */
[----:B------:R0:W-:Y:S01]  /*c4c0*/  STS [R187.X4+0x210c], R52 ;  /* 0x00210c34bb007388 */ /* 0x0001e20000004800 */
[----:B------:R-:W-:-:S02]  /*c4d0*/  FFMA.FTZ R18, R170, R177, R18 ;  /* 0x000000b1aa127223 */ /* 0x000fc40000010012 */
[----:B------:R-:W-:Y:S01]  /*c4e0*/  FFMA.FTZ R124, R167, R94, -R124 ;  /* 0x0000005ea77c7223 */ /* 0x000fe2000001087c */
[----:B------:R1:W-:Y:S01]  /*c4f0*/  STS [R78.X4+0x2114], R135 ;  /* 0x002114874e007388 */ /* 0x0003e20000004800 */
[----:B------:R-:W-:Y:S02]  /*c500*/  FMUL.FTZ R137, R64, R80 ;  /* 0x0000005040897220 */ /* 0x000fe40000410000 */
[----:B------:R-:W-:Y:S01]  /*c510*/  FMUL.FTZ R54, R112, R47 ;  /* 0x0000002f70367220 */ /* 0x000fe20000410000 */
[----:B------:R-:W-:Y:S01]  /*c520*/  STS [R78.X4+0x2120], R185 ;  /* 0x002120b94e007388 */ /* 0x000fe20000004800 */
[----:B------:R-:W-:Y:S02]  /*c530*/  FMUL.FTZ R177, R67, R177 ;  /* 0x000000b143b17220 */ /* 0x000fe40000410000 */
[----:B------:R-:W-:Y:S01]  /*c540*/  FMUL.FTZ R80, R69, R56 ;  /* 0x0000003845507220 */ /* 0x000fe20000410000 */
[----:B------:R-:W-:Y:S01]  /*c550*/  STS [R78.X4+0x2118], R137 ;  /* 0x002118894e007388 */ /* 0x000fe20000004800 */
[----:B------:R-:W-:-:S02]  /*c560*/  FMUL.FTZ R133, R63, R82 ;  /* 0x000000523f857220 */ /* 0x000fc40000410000 */
[----:B------:R-:W-:Y:S02]  /*c570*/  FADD.FTZ R17, R17, R124 ;  /* 0x0000007c11117221 */ /* 0x000fe40000010000 */
[----:B------:R-:W-:Y:S01]  /*c580*/  FMUL.FTZ R173, R64, R94 ;  /* 0x0000005e40ad7220 */ /* 0x000fe20000410000 */
[----:B------:R2:W-:Y:S01]  /*c590*/  STS [R78.X4+0x2110], R133 ;  /* 0x002110854e007388 */ /* 0x0005e20000004800 */
[-C--:B------:R-:W-:Y:S02]  /*c5a0*/  FMUL.FTZ R82, R69, R54.reuse ;  /* 0x0000003645527220 */ /* 0x080fe40000410000 */
[----:B0-----:R-:W-:Y:S01]  /*c5b0*/  FFMA.FTZ R52, R170, R181, -R177 ;  /* 0x000000b5aa347223 */ /* 0x001fe200000108b1 */
[----:B------:R0:W-:Y:S01]  /*c5c0*/  STS [R78.X4+0x211c], R173 ;  /* 0x00211cad4e007388 */ /* 0x0001e20000004800 */
[----:B------:R-:W-:Y:S02]  /*c5d0*/  FFMA.FTZ R94, R171, R54, R80 ;  /* 0x00000036ab5e7223 */ /* 0x000fe40000010050 */
[----:B------:R-:W-:-:S02]  /*c5e0*/  FADD.FTZ R13, R13, R18 ;  /* 0x000000120d0d7221 */ /* 0x000fc40000010000 */
[----:B------:R-:W-:Y:S02]  /*c5f0*/  FMUL.FTZ R18, R145, UR43 ;  /* 0x0000002b91127c20 */ /* 0x000fe40008410000 */
[----:B------:R-:W-:Y:S02]  /*c600*/  FMUL.FTZ R187, R111, R146 ;  /* 0x000000926fbb7220 */ /* 0x000fe40000410000 */
[----:B-1----:R-:W-:Y:S02]  /*c610*/  FMUL.FTZ R135, R68, R54 ;  /* 0x0000003644877220 */ /* 0x002fe40000410000 */
[----:B--2---:R-:W-:Y:S02]  /*c620*/  FFMA.FTZ R133, R171, R56, -R82 ;  /* 0x00000038ab857223 */ /* 0x004fe40000010852 */
[----:B------:R-:W-:Y:S01]  /*c630*/  FADD.FTZ R52, R17, R52 ;  /* 0x0000003411347221 */ /* 0x000fe20000010000 */
[----:B------:R-:W-:Y:S01]  /*c640*/  STS [R78.X4+0x2128], R135 ;  /* 0x002128874e007388 */ /* 0x000fe20000004800 */
[----:B------:R-:W-:-:S02]  /*c650*/  FADD.FTZ R17, R13, R94 ;  /* 0x0000005e0d117221 */ /* 0x000fc40000010000 */
[----:B------:R-:W-:Y:S02]  /*c660*/  FMUL.FTZ R54, R3, UR43 ;  /* 0x0000002b03367c20 */ /* 0x000fe40008410000 */
[----:B------:R-:W-:Y:S02]  /*c670*/  FMUL.FTZ R94, R143, UR43 ;  /* 0x0000002b8f5e7c20 */ /* 0x000fe40008410000 */
[----:B------:R-:W-:Y:S02]  /*c680*/  FMUL.FTZ R137, R68, R56 ;  /* 0x0000003844897220 */ /* 0x000fe40000410000 */
[C---:B------:R-:W-:Y:S02]  /*c690*/  FMUL.FTZ R82, R110.reuse, R3 ;  /* 0x000000036e527220 */ /* 0x040fe40000410000 */
[----:B------:R-:W-:Y:S01]  /*c6a0*/  FFMA.FTZ R18, R3, UR44, R18 ;  /* 0x0000002c03127c23 */ /* 0x000fe20008010012 */
[----:B------:R-:W-:Y:S01]  /*c6b0*/  STS [R78.X4+0x212c], R137 ;  /* 0x00212c894e007388 */ /* 0x000fe20000004800 */
[----:B------:R-:W-:-:S02]  /*c6c0*/  FMUL.FTZ R124, R110, R145 ;  /* 0x000000916e7c7220 */ /* 0x000fc40000410000 */
[----:B0-----:R-:W-:Y:S02]  /*c6d0*/  FMUL.FTZ R173, R111, R48 ;  /* 0x000000306fad7220 */ /* 0x001fe40000410000 */
[----:B------:R-:W-:Y:S02]  /*c6e0*/  FMUL.FTZ R56, R71, R187 ;  /* 0x000000bb47387220 */ /* 0x000fe40000410000 */
[----:B------:R-:W-:Y:S02]  /*c6f0*/  FADD.FTZ R3, R52, R133 ;  /* 0x0000008534037221 */ /* 0x000fe40000010000 */
[----:B------:R-:W-:Y:S02]  /*c700*/  FMUL.FTZ R128, R127, UR43 ;  /* 0x0000002b7f807c20 */ /* 0x000fe40008410000 */
[----:B------:R-:W-:Y:S02]  /*c710*/  FFMA.FTZ R52, R145, UR44, -R54 ;  /* 0x0000002c91347c23 */ /* 0x000fe40008010836 */
[----:B------:R-:W-:-:S02]  /*c720*/  FFMA.FTZ R54, R127, UR44, R94 ;  /* 0x0000002c7f367c23 */ /* 0x000fc4000801005e */
[----:B------:R-:W-:Y:S02]  /*c730*/  FMUL.FTZ R132, R108, R143 ;  /* 0x0000008f6c847220 */ /* 0x000fe40000410000 */
[----:B------:R-:W-:Y:S02]  /*c740*/  FMUL.FTZ R94, R73, R124 ;  /* 0x0000007c495e7220 */ /* 0x000fe40000410000 */
[-C--:B------:R-:W-:Y:S02]  /*c750*/  FMUL.FTZ R80, R71, R173.reuse ;  /* 0x000000ad47507220 */ /* 0x080fe40000410000 */
[----:B------:R-:W-:Y:S02]  /*c760*/  FFMA.FTZ R56, R174, R173, R56 ;  /* 0x000000adae387223 */ /* 0x000fe40000010038 */
[----:B------:R-:W-:Y:S02]  /*c770*/  FFMA.FTZ R128, R143, UR44, -R128 ;  /* 0x0000002c8f807c23 */ /* 0x000fe40008010880 */
[----:B------:R-:W-:-:S02]  /*c780*/  FMUL.FTZ R130, R108, R127 ;  /* 0x0000007f6c827220 */ /* 0x000fc40000410000 */
[----:B------:R-:W-:Y:S02]  /*c790*/  FMUL.FTZ R177, R72, R82 ;  /* 0x0000005248b17220 */ /* 0x000fe40000410000 */
[----:B------:R-:W-:Y:S02]  /*c7a0*/  FMUL.FTZ R127, R77, R132 ;  /* 0x000000844d7f7220 */ /* 0x000fe40000410000 */
[-C--:B------:R-:W-:Y:S01]  /*c7b0*/  FFMA.FTZ R94, R175, R82.reuse, R94 ;  /* 0x00000052af5e7223 */ /* 0x080fe2000001005e */
[----:B------:R-:W-:Y:S01]  /*c7c0*/  STS [R78.X4+0x2138], R177 ;  /* 0x002138b14e007388 */ /* 0x000fe20000004800 */
[----:B------:R-:W-:Y:S02]  /*c7d0*/  FFMA.FTZ R80, R174, R187, -R80 ;  /* 0x000000bbae507223 */ /* 0x000fe40000010850 */
[----:B------:R-:W-:Y:S02]  /*c7e0*/  FMUL.FTZ R82, R73, R82 ;  /* 0x0000005249527220 */ /* 0x000fe40000410000 */
[----:B------:R-:W-:-:S02]  /*c7f0*/  FADD.FTZ R17, R17, R56 ;  /* 0x0000003811117221 */ /* 0x000fc40000010000 */
[----:B------:R-:W-:Y:S02]  /*c800*/  FMUL.FTZ R13, R77, R128 ;  /* 0x000000804d0d7220 */ /* 0x000fe40000410000 */
[----:B------:R-:W-:Y:S02]  /*c810*/  FMUL.FTZ R56, R141, UR43 ;  /* 0x0000002b8d387c20 */ /* 0x000fe40008410000 */
[-C--:B------:R-:W-:Y:S02]  /*c820*/  FMUL.FTZ R128, R77, R130.reuse ;  /* 0x000000824d807220 */ /* 0x080fe40000410000 */
[----:B------:R-:W-:Y:S02]  /*c830*/  FFMA.FTZ R77, R179, R130, R127 ;  /* 0x00000082b34d7223 */ /* 0x000fe4000001007f */
[-C--:B------:R-:W-:Y:S02]  /*c840*/  FFMA.FTZ R82, R175, R124.reuse, -R82 ;  /* 0x0000007caf527223 */ /* 0x080fe40000010852 */
[----:B------:R-:W-:-:S02]  /*c850*/  FMUL.FTZ R127, R72, R124 ;  /* 0x0000007c487f7220 */ /* 0x000fc40000410000 */
[----:B------:R-:W-:Y:S02]  /*c860*/  FADD.FTZ R3, R3, R80 ;  /* 0x0000005003037221 */ /* 0x000fe40000010000 */
[C---:B------:R-:W-:Y:S01]  /*c870*/  FMUL.FTZ R124, R123.reuse, UR43 ;  /* 0x0000002b7b7c7c20 */ /* 0x040fe20008410000 */
[----:B------:R-:W-:Y:S01]  /*c880*/  STS [R78.X4+0x213c], R127 ;  /* 0x00213c7f4e007388 */ /* 0x000fe20000004800 */
[----:B------:R-:W-:Y:S02]  /*c890*/  FFMA.FTZ R56, R123, UR44, R56 ;  /* 0x0000002c7b387c23 */ /* 0x000fe40008010038 */
[----:B------:R-:W-:Y:S02]  /*c8a0*/  FMUL.FTZ R80, R106, R123 ;  /* 0x0000007b6a507220 */ /* 0x000fe40000410000 */
[----:B------:R-:W-:Y:S02]  /*c8b0*/  FMUL.FTZ R123, R33, R55 ;  /* 0x00000037217b7220 */ /* 0x000fe40000410000 */
[----:B------:R-:W-:-:S02]  /*c8c0*/  FADD.FTZ R55, R17, R94 ;  /* 0x0000005e11377221 */ /* 0x000fc40000010000 */
[----:B------:R-:W-:Y:S01]  /*c8d0*/  FMUL.FTZ R133, R74, R81 ;  /* 0x000000514a857220 */ /* 0x000fe20000410000 */
[----:B------:R-:W-:Y:S01]  /*c8e0*/  STS [R78.X4+0x2154], R123 ;  /* 0x0021547b4e007388 */ /* 0x000fe20000004800 */
[----:B------:R-:W-:Y:S02]  /*c8f0*/  FFMA.FTZ R81, R179, R132, -R128 ;  /* 0x00000084b3517223 */ /* 0x000fe40000010880 */
[----:B------:R-:W-:Y:S01]  /*c900*/  FMUL.FTZ R128, R106, R141 ;  /* 0x0000008d6a807220 */ /* 0x000fe20000410000 */
[----:B------:R-:W-:Y:S01]  /*c910*/  STS [R78.X4+0x2144], R133 ;  /* 0x002144854e007388 */ /* 0x000fe20000004800 */
[----:B------:R-:W-:Y:S02]  /*c920*/  FADD.FTZ R2, R55, R2 ;  /* 0x0000000237027221 */ /* 0x000fe40000010000 */
[----:B------:R-:W-:Y:S02]  /*c930*/  FMUL.FTZ R57, R33, R57 ;  /* 0x0000003921397220 */ /* 0x000fe40000410000 */
[----:B------:R-:W-:-:S02]  /*c940*/  FMUL.FTZ R94, R79, R128 ;  /* 0x000000804f5e7220 */ /* 0x000fc40000410000 */
[----:B------:R-:W-:Y:S01]  /*c950*/  FADD.FTZ R2, R2, R77 ;  /* 0x0000004d02027221 */ /* 0x000fe20000010000 */
[----:B------:R0:W-:Y:S01]  /*c960*/  STS [R78.X4+0x2150], R57 ;  /* 0x002150394e007388 */ /* 0x0001e20000004800 */
[----:B------:R-:W-:Y:S02]  /*c970*/  FMUL.FTZ R53, R34, R53 ;  /* 0x0000003522357220 */ /* 0x000fe40000410000 */
[----:B------:R-:W-:Y:S02]  /*c980*/  FADD.FTZ R2, R2, R59 ;  /* 0x0000003b02027221 */ /* 0x000fe40000010000 */
[----:B------:R-:W-:Y:S01]  /*c990*/  FADD.FTZ R3, R3, R82 ;  /* 0x0000005203037221 */ /* 0x000fe20000010000 */
[----:B------:R1:W-:Y:S01]  /*c9a0*/  STS [R78.X4+0x2160], R53 ;  /* 0x002160354e007388 */ /* 0x0003e20000004800 */
[----:B------:R-:W-:Y:S02]  /*c9b0*/  FFMA.FTZ R124, R141, UR44, -R124 ;  /* 0x0000002c8d7c7c23 */ /* 0x000fe4000801087c */
[----:B------:R-:W-:-:S02]  /*c9c0*/  FMUL.FTZ R131, R74, R131 ;  /* 0x000000834a837220 */ /* 0x000fc40000410000 */
[----:B0-----:R-:W-:Y:S02]  /*c9d0*/  FFMA.FTZ R57, R183, R80, R94 ;  /* 0x00000050b7397223 */ /* 0x001fe4000001005e */
[----:B------:R-:W-:Y:S01]  /*c9e0*/  FADD.FTZ R76, R3, R76 ;  /* 0x0000004c034c7221 */ /* 0x000fe20000010000 */
[----:B------:R0:W-:Y:S01]  /*c9f0*/  STS [R78.X4+0x2140], R131 ;  /* 0x002140834e007388 */ /* 0x0001e20000004800 */
[----:B------:R-:W-:Y:S01]  /*ca00*/  FADD.FTZ R57, R2, R57 ;  /* 0x0000003902397221 */ /* 0x000fe20000010000 */
[----:B-1----:R-:W-:Y:S01]  /*ca10*/  MOV R53, UR34 ;  /* 0x0000002200357c02 */ /* 0x002fe20008000f00 */
[----:B------:R-:W-:Y:S02]  /*ca20*/  FMUL.FTZ R129, R103, R138 ;  /* 0x0000008a67817220 */ /* 0x000fe40000410000 */
[----:B------:R-:W-:Y:S02]  /*ca30*/  FADD.FTZ R57, R57, R50 ;  /* 0x0000003239397221 */ /* 0x000fe40000010000 */
[----:B------:R-:W-:-:S02]  /*ca40*/  FMUL.FTZ R17, R79, R124 ;  /* 0x0000007c4f117220 */ /* 0x000fc40000410000 */
[----:B------:R-:W-:Y:S01]  /*ca50*/  FADD.FTZ R57, R57, R6 ;  /* 0x0000000639397221 */ /* 0x000fe20000010000 */
[----:B------:R-:W-:Y:S01]  /*ca60*/  LEA R6, R53, -R122, 0x1 ;  /* 0x8000007a35067211 */ /* 0x000fe200078e08ff */
[----:B------:R-:W-:Y:S02]  /*ca70*/  FMUL.FTZ R79, R79, R80 ;  /* 0x000000504f4f7220 */ /* 0x000fe40000410000 */
[----:B------:R-:W-:Y:S01]  /*ca80*/  FADD.FTZ R81, R76, R81 ;  /* 0x000000514c517221 */ /* 0x000fe20000010000 */
[----:B------:R-:W-:Y:S01]  /*ca90*/  ISETP.GE.AND P0, PT, R6, 0x1, PT ;  /* 0x000000010600780c */ /* 0x000fe20003f06270 */
[C---:B------:R-:W-:Y:S02]  /*caa0*/  FMUL.FTZ R4, R168.reuse, R129 ;  /* 0x00000081a8047220 */ /* 0x040fe40000410000 */
[----:B------:R-:W-:Y:S02]  /*cab0*/  FMUL.FTZ R5, R37, R5 ;  /* 0x0000000525057220 */ /* 0x000fe40000410000 */
[----:B------:R-:W-:-:S02]  /*cac0*/  FMUL.FTZ R168, R168, R169 ;  /* 0x000000a9a8a87220 */ /* 0x000fc40000410000 */
[-C--:B------:R-:W-:Y:S01]  /*cad0*/  FFMA.FTZ R79, R183, R128.reuse, -R79 ;  /* 0x00000080b74f7223 */ /* 0x080fe2000001084f */
[----:B------:R1:W-:Y:S01]  /*cae0*/  STS [R78.X4+0x2168], R5 ;  /* 0x002168054e007388 */ /* 0x0003e20000004800 */
[----:B0-----:R-:W-:Y:S02]  /*caf0*/  FMUL.FTZ R131, R35, R128 ;  /* 0x0000008023837220 */ /* 0x001fe40000410000 */
[C---:B------:R-:W-:Y:S02]  /*cb00*/  FMUL.FTZ R124, R102.reuse, R153 ;  /* 0x00000099667c7220 */ /* 0x040fe40000410000 */
[----:B------:R-:W-:Y:S01]  /*cb10*/  FMUL.FTZ R128, R102, R95 ;  /* 0x0000005f66807220 */ /* 0x000fe20000410000 */
[----:B------:R-:W-:Y:S01]  /*cb20*/  STS [R78.X4+0x215c], R131 ;  /* 0x00215c834e007388 */ /* 0x000fe20000004800 */
[----:B------:R-:W-:Y:S02]  /*cb30*/  FMUL.FTZ R3, R48, UR43 ;  /* 0x0000002b30037c20 */ /* 0x000fe40008410000 */
[----:B------:R-:W-:-:S02]  /*cb40*/  FADD.FTZ R58, R81, R58 ;  /* 0x0000003a513a7221 */ /* 0x000fc40000010000 */
[C---:B------:R-:W-:Y:S02]  /*cb50*/  FFMA.FTZ R4, R190.reuse, R169, R4 ;  /* 0x000000a9be047223 */ /* 0x040fe40000010004 */
[----:B------:R-:W-:Y:S02]  /*cb60*/  FFMA.FTZ R190, R190, R129, -R168 ;  /* 0x00000081bebe7223 */ /* 0x000fe400000108a8 */
[----:B------:R-:W-:Y:S02]  /*cb70*/  FMUL.FTZ R7, R34, R7 ;  /* 0x0000000722077220 */ /* 0x000fe40000410000 */
[----:B------:R-:W-:Y:S02]  /*cb80*/  FMUL.FTZ R181, R66, R181 ;  /* 0x000000b542b57220 */ /* 0x000fe40000410000 */
[C---:B------:R-:W-:Y:S01]  /*cb90*/  FMUL.FTZ R173, R70.reuse, R173 ;  /* 0x000000ad46ad7220 */ /* 0x040fe20000410000 */
[----:B------:R0:W-:Y:S01]  /*cba0*/  STS [R78.X4+0x2164], R7 ;  /* 0x002164074e007388 */ /* 0x0001e20000004800 */
[----:B------:R-:W-:-:S02]  /*cbb0*/  FMUL.FTZ R187, R70, R187 ;  /* 0x000000bb46bb7220 */ /* 0x000fc40000410000 */
[C---:B------:R-:W-:Y:S01]  /*cbc0*/  FMUL.FTZ R135, R75.reuse, R130 ;  /* 0x000000824b877220 */ /* 0x040fe20000410000 */
[----:B------:R-:W-:Y:S01]  /*cbd0*/  STS [R78.X4+0x2124], R181 ;  /* 0x002124b54e007388 */ /* 0x000fe20000004800 */
[----:B------:R-:W-:Y:S02]  /*cbe0*/  FMUL.FTZ R137, R75, R132 ;  /* 0x000000844b897220 */ /* 0x000fe40000410000 */
[----:B------:R-:W-:Y:S01]  /*cbf0*/  FMUL.FTZ R127, R35, R80 ;  /* 0x00000050237f7220 */ /* 0x000fe20000410000 */
[----:B------:R-:W-:Y:S01]  /*cc00*/  STS [R78.X4+0x2130], R173 ;  /* 0x002130ad4e007388 */ /* 0x000fe20000004800 */
[----:B------:R-:W-:Y:S02]  /*cc10*/  FMUL.FTZ R139, R37, R139 ;  /* 0x0000008b258b7220 */ /* 0x000fe40000410000 */
[C---:B------:R-:W-:Y:S01]  /*cc20*/  FMUL.FTZ R169, R36.reuse, R169 ;  /* 0x000000a924a97220 */ /* 0x040fe20000410000 */
[----:B------:R-:W-:Y:S01]  /*cc30*/  STS [R78.X4+0x2134], R187 ;  /* 0x002134bb4e007388 */ /* 0x000fe20000004800 */
[----:B------:R-:W-:-:S02]  /*cc40*/  FMUL.FTZ R129, R36, R129 ;  /* 0x0000008124817220 */ /* 0x000fc40000410000 */
[C---:B-1----:R-:W-:Y:S01]  /*cc50*/  FMUL.FTZ R5, R125.reuse, R124 ;  /* 0x0000007c7d057220 */ /* 0x042fe20000410000 */
[----:B------:R-:W-:Y:S01]  /*cc60*/  STS [R78.X4+0x2148], R135 ;  /* 0x002148874e007388 */ /* 0x000fe20000004800 */
[----:B------:R-:W-:Y:S02]  /*cc70*/  FMUL.FTZ R55, R125, R128 ;  /* 0x000000807d377220 */ /* 0x000fe40000410000 */
[----:B------:R-:W-:Y:S01]  /*cc80*/  FFMA.FTZ R94, R146, UR44, -R3 ;  /* 0x0000002c925e7c23 */ /* 0x000fe20008010803 */
[----:B------:R-:W-:Y:S01]  /*cc90*/  STS [R78.X4+0x214c], R137 ;  /* 0x00214c894e007388 */ /* 0x000fe20000004800 */
[----:B------:R-:W-:Y:S02]  /*cca0*/  FADD.FTZ R79, R58, R79 ;  /* 0x0000004f3a4f7221 */ /* 0x000fe40000010000 */
[----:B------:R-:W-:Y:S01]  /*ccb0*/  FMUL.FTZ R3, R8, UR43 ;  /* 0x0000002b08037c20 */ /* 0x000fe20008410000 */
[----:B------:R-:W-:Y:S01]  /*ccc0*/  STS [R78.X4+0x2158], R127 ;  /* 0x0021587f4e007388 */ /* 0x000fe20000004800 */
[----:B0-----:R-:W-:-:S02]  /*ccd0*/  FADD.FTZ R7, R79, R40 ;  /* 0x000000284f077221 */ /* 0x001fc40000010000 */
[----:B------:R-:W-:Y:S01]  /*cce0*/  FADD.FTZ R95, R57, R4 ;  /* 0x00000004395f7221 */ /* 0x000fe20000010000 */
[----:B------:R-:W-:Y:S01]  /*ccf0*/  STS [R78.X4+0x216c], R139 ;  /* 0x00216c8b4e007388 */ /* 0x000fe20000004800 */
[----:B------:R-:W-:Y:S02]  /*cd00*/  FFMA.FTZ R76, R148, UR44, -R3 ;  /* 0x0000002c944c7c23 */ /* 0x000fe40008010803 */
[----:B------:R-:W-:Y:S01]  /*cd10*/  FMUL.FTZ R81, R146, UR43 ;  /* 0x0000002b92517c20 */ /* 0x000fe20008410000 */
[----:B------:R-:W-:Y:S01]  /*cd20*/  STS [R78.X4+0x2170], R169 ;  /* 0x002170a94e007388 */ /* 0x000fe20000004800 */
[----:B------:R-:W-:Y:S02]  /*cd30*/  FMUL.FTZ R82, R47, UR43 ;  /* 0x0000002b2f527c20 */ /* 0x000fe40008410000 */
[----:B------:R-:W-:Y:S01]  /*cd40*/  FMUL.FTZ R79, R148, UR43 ;  /* 0x0000002b944f7c20 */ /* 0x000fe20008410000 */
[----:B------:R-:W-:Y:S01]  /*cd50*/  STS [R78.X4+0x2174], R129 ;  /* 0x002174814e007388 */ /* 0x000fe20000004800 */
[----:B------:R-:W-:-:S02]  /*cd60*/  FMUL.FTZ R80, R51, UR43 ;  /* 0x0000002b33507c20 */ /* 0x000fc40008410000 */
[----:B------:R-:W-:Y:S01]  /*cd70*/  FMUL.FTZ R58, R149, UR43 ;  /* 0x0000002b953a7c20 */ /* 0x000fe20008410000 */
[----:B------:R-:W-:Y:S01]  /*cd80*/  STS [R78.X4+0x2178], R5 ;  /* 0x002178054e007388 */ /* 0x000fe20000004800 */
[----:B------:R-:W-:Y:S02]  /*cd90*/  FMUL.FTZ R3, R38, UR43 ;  /* 0x0000002b26037c20 */ /* 0x000fe40008410000 */
[----:B------:R-:W-:Y:S01]  /*cda0*/  FMUL.FTZ R77, R150, UR43 ;  /* 0x0000002b964d7c20 */ /* 0x000fe20008410000 */
[----:B------:R0:W-:Y:S01]  /*cdb0*/  STS [R78.X4+0x217c], R55 ;  /* 0x00217c374e007388 */ /* 0x0001e20000004800 */
[----:B------:R-:W-:Y:S02]  /*cdc0*/  FMUL.FTZ R2, R9, UR43 ;  /* 0x0000002b09027c20 */ /* 0x000fe40008410000 */
[----:B------:R-:W-:Y:S02]  /*cdd0*/  FMUL.FTZ R40, R151, UR43 ;  /* 0x0000002b97287c20 */ /* 0x000fe40008410000 */
[----:B------:R-:W-:-:S02]  /*cde0*/  FMUL.FTZ R57, R16, UR43 ;  /* 0x0000002b10397c20 */ /* 0x000fc40008410000 */
[----:B------:R-:W-:Y:S02]  /*cdf0*/  FFMA.FTZ R189, R84, -R189, R180 ;  /* 0x800000bd54bd7223 */ /* 0x000fe400000100b4 */
[----:B------:R-:W-:Y:S02]  /*ce00*/  FADD.FTZ R7, R7, R188 ;  /* 0x000000bc07077221 */ /* 0x000fe40000010000 */
[C---:B0-----:R-:W-:Y:S02]  /*ce10*/  FMUL.FTZ R78, R147.reuse, UR43 ;  /* 0x0000002b934e7c20 */ /* 0x041fe40008410000 */
[----:B------:R-:W-:Y:S02]  /*ce20*/  FMUL.FTZ R55, R152, UR43 ;  /* 0x0000002b98377c20 */ /* 0x000fe40008410000 */
[----:B------:R-:W-:Y:S02]  /*ce30*/  FFMA.FTZ R81, R48, UR44, R81 ;  /* 0x0000002c30517c23 */ /* 0x000fe40008010051 */
[----:B------:R-:W-:-:S02]  /*ce40*/  FFMA.FTZ R82, R147, UR44, -R82 ;  /* 0x0000002c93527c23 */ /* 0x000fc40008010852 */
[----:B------:R-:W-:Y:S02]  /*ce50*/  FFMA.FTZ R78, R47, UR44, R78 ;  /* 0x0000002c2f4e7c23 */ /* 0x000fe4000801004e */
        /* <DEDUP_REMOVED lines=43> */
.L_x_1077:
[----:B------:R-:W-:Y:S05]  /*d110*/  BSYNC B0 ;  /* 0x0000000000007941 */ /* 0x000fea0003800000 */
.L_x_1076:
[----:B------:R-:W-:Y:S01]  /*d120*/  ULDC.64 UR34, c[0x0][0x298] ;  /* 0x0000a60000227ab9 */ /* 0x000fe20000000a00 */
[----:B------:R-:W-:Y:S01]  /*d130*/  FMUL.FTZ R2, R83, R191 ;  /* 0x000000bf53027220 */ /* 0x000fe20000410000 */
[----:B------:R-:W-:Y:S01]  /*d140*/  USHF.R.U32.HI UR36, URZ, 0x1, UR35 ;  /* 0x000000013f247899 */ /* 0x000fe20008011623 */
[C---:B0-----:R-:W-:Y:S01]  /*d150*/  FMUL.FTZ R4, R126.reuse, R128 ;  /* 0x000000807e047220 */ /* 0x041fe20000410000 */
[----:B------:R-:W-:Y:S01]  /*d160*/  USHF.R.U64 UR34, UR34, 0x1, UR35 ;  /* 0x0000000122227899 */ /* 0x000fe20008001223 */
[----:B------:R-:W-:Y:S01]  /*d170*/  FADD.FTZ R39, R39, R2 ;  /* 0x0000000227277221 */ /* 0x000fe20000010000 */
[----:B------:R-:W-:Y:S01]  /*d180*/  UIMAD UR39, UR36, UR12, URZ ;  /* 0x0000000c242772a4 */ /* 0x000fe2000f8e023f */
[-C--:B------:R-:W-:Y:S01]  /*d190*/  FMUL.FTZ R126, R126, R124.reuse ;  /* 0x0000007c7e7e7220 */ /* 0x080fe20000410000 */
[----:B------:R-:W-:Y:S01]  /*d1a0*/  UIMAD.WIDE.U32 UR36, UR34, UR12, URZ ;  /* 0x0000000c222472a5 */ /* 0x000fe2000f8e003f */
[C---:B------:R-:W-:Y:S01]  /*d1b0*/  FFMA.FTZ R4, R43.reuse, R124, R4 ;  /* 0x0000007c2b047223 */ /* 0x040fe20000010004 */
[----:B------:R-:W-:Y:S01]  /*d1c0*/  UIMAD UR39, UR13, UR34, UR39 ;  /* 0x000000220d2772a4 */ /* 0x000fe2000f8e0227 */
[----:B------:R-:W-:Y:S01]  /*d1d0*/  FFMA.FTZ R123, R43, R128, -R126 ;  /* 0x000000802b7b7223 */ /* 0x000fe2000001087e */
[----:B------:R-:W-:Y:S01]  /*d1e0*/  ULDC UR42, c[0x0][0x174] ;  /* 0x00005d00002a7ab9 */ /* 0x000fe20000000800 */
[----:B------:R-:W-:Y:S01]  /*d1f0*/  FADD.FTZ R190, R7, R190 ;  /* 0x000000be07be7221 */ /* 0x000fe20000010000 */
[----:B------:R-:W-:Y:S01]  /*d200*/  ULDC.64 UR34, c[0x0][0x2a0] ;  /* 0x0000a80000227ab9 */ /* 0x000fe20000000a00 */
[----:B------:R-:W-:Y:S01]  /*d210*/  FMUL.FTZ R192, R83, R192 ;  /* 0x000000c053c07220 */ /* 0x000fe20000410000 */
[----:B------:R-:W-:Y:S01]  /*d220*/  UIADD3 UR37, UR37, UR39, URZ ;  /* 0x0000002725257290 */ /* 0x000fe2000fffe03f */
[----:B------:R-:W-:Y:S01]  /*d230*/  IADD3 R7, R122, 0x100, RZ ;  /* 0x000001007a077810 */ /* 0x000fe20007ffe0ff */
[----:B------:R-:W-:Y:S01]  /*d240*/  UIMAD UR39, UR15, UR34, URZ ;  /* 0x000000220f2772a4 */ /* 0x000fe2000f8e023f */
[----:B------:R-:W-:Y:S01]  /*d250*/  BSSY B0, `(.L_x_1078) ;  /* 0x0000023000007945 */ /* 0x000fe20003800000 */
[----:B------:R-:W-:Y:S01]  /*d260*/  UIMAD.WIDE.U32 UR36, UR14, UR34, UR36 ;  /* 0x000000220e2472a5 */ /* 0x000fe2000f8e0024 */
[----:B------:R-:W-:Y:S01]  /*d270*/  FADD.FTZ R43, R95, R4 ;  /* 0x000000045f2b7221 */ /* 0x000fe20000010000 */
[----:B------:R-:W-:Y:S01]  /*d280*/  UIMAD UR39, UR14, UR35, UR39 ;  /* 0x000000230e2772a4 */ /* 0x000fe2000f8e0227 */
[----:B------:R-:W-:Y:S01]  /*d290*/  FADD.FTZ R95, R190, R123 ;  /* 0x0000007bbe5f7221 */ /* 0x000fe20000010000 */
[C---:B------:R-:W-:Y:S01]  /*d2a0*/  ISETP.GE.AND P1, PT, R6.reuse, 0x101, PT ;  /* 0x000001010600780c */ /* 0x040fe20003f26270 */
[----:B------:R-:W-:Y:S01]  /*d2b0*/  ULDC.64 UR34, c[0x0][0x318] ;  /* 0x0000c60000227ab9 */ /* 0x000fe20000000a00 */
[----:B------:R-:W-:Y:S01]  /*d2c0*/  FADD.FTZ R189, R189, -R192 ;  /* 0x800000c0bdbd7221 */ /* 0x000fe20000010000 */
[----:B------:R-:W-:Y:S01]  /*d2d0*/  UIADD3 UR39, UR39, UR37, URZ ;  /* 0x0000002527277290 */ /* 0x000fe2000fffe03f */
[----:B------:R-:W-:Y:S01]  /*d2e0*/  FFMA.FTZ R44, R125, R0, R44 ;  /* 0x000000007d2c7223 */ /* 0x000fe2000001002c */
[----:B------:R-:W-:Y:S01]  /*d2f0*/  ULEA UR37, UP0, UR36, UR34, 0x3 ;  /* 0x0000002224257291 */ /* 0x000fe2000f80183f */
[----:B------:R-:W-:Y:S01]  /*d300*/  ISETP.GE.AND P2, PT, R6, 0x181, PT ;  /* 0x000001810600780c */ /* 0x000fe20003f46270 */
[----:B------:R-:W-:Y:S01]  /*d310*/  UIADD3 UR34, UR6, -UR42, URZ ;  /* 0x8000002a06227290 */ /* 0x000fe2000fffe03f */
[C---:B------:R-:W-:Y:S01]  /*d320*/  IADD3 R123, R122.reuse, 0x180, RZ ;  /* 0x000001807a7b7810 */ /* 0x040fe20007ffe0ff */
[----:B------:R-:W-:Y:S01]  /*d330*/  ULEA.HI.X UR35, UR36, UR35, UR39, 0x3, UP0 ;  /* 0x0000002324237291 */ /* 0x000fe200080f1c27 */
[----:B------:R-:W-:Y:S01]  /*d340*/  LEA.HI.SX32 R7, R7, R122, 0x1b ;  /* 0x0000007a07077211 */ /* 0x000fe200078fdaff */
        /* <DEDUP_REMOVED lines=19> */
.L_x_1079:
[----:B------:R-:W-:Y:S05]  /*d480*/  BSYNC B0 ;  /* 0x0000000000007941 */ /* 0x000fea0003800000 */
.L_x_1078:
[----:B------:R-:W1:Y:S01]  /*d490*/  LDS R7, [R7.X4+0x2500] ;  /* 0x0025000007077984 */ /* 0x000e620000004800 */
[----:B------:R-:W-:Y:S01]  /*d4a0*/  BSSY B0, `(.L_x_1080) ;  /* 0x0000004000007945 */ /* 0x000fe20003800000 */
[----:B------:R-:W-:Y:S01]  /*d4b0*/  LEA.HI.SX32 R123, R123, R122, 0x1b ;  /* 0x0000007a7b7b7211 */ /* 0x000fe200078fdaff */
[----:B------:R-:W-:Y:S05]  /*d4c0*/  @!P1 BRA `(.L_x_1081) ;  /* 0x0000001000009947 */ /* 0x000fea0003800000 */
[----:B-1----:R1:W-:Y:S02]  /*d4d0*/  RED.E.ADD.F32.FTZ.RN.STRONG.GPU [R2.64+-0x3c00], R7 ;  /* 0xffc400070200798e */ /* 0x0023e4000c10e7a0 */
.L_x_1081:
[----:B------:R-:W-:Y:S05]  /*d4e0*/  BSYNC B0 ;  /* 0x0000000000007941 */ /* 0x000fea0003800000 */
.L_x_1080:
[----:B------:R-:W2:Y:S01]  /*d4f0*/  LDS R123, [R123.X4+0x2700] ;  /* 0x002700007b7b7984 */ /* 0x000ea20000004800 */
[----:B------:R-:W-:Y:S01]  /*d500*/  BSSY B0, `(.L_x_1082) ;  /* 0x0000005000007945 */ /* 0x000fe20003800000 */
[C---:B-1----:R-:W-:Y:S02]  /*d510*/  IADD3 R7, R122.reuse, 0x200, RZ ;  /* 0x000002007a077810 */ /* 0x042fe40007ffe0ff */
[----:B0-----:R-:W-:Y:S01]  /*d520*/  IADD3 R5, R122, 0x280, RZ ;  /* 0x000002807a057810 */ /* 0x001fe20007ffe0ff */
[----:B------:R-:W-:Y:S05]  /*d530*/  @!P2 BRA `(.L_x_1083) ;  /* 0x000000100000a947 */ /* 0x000fea0003800000 */
[----:B--2---:R0:W-:Y:S02]  /*d540*/  RED.E.ADD.F32.FTZ.RN.STRONG.GPU [R2.64+-0x3a00], R123 ;  /* 0xffc6007b0200798e */ /* 0x0041e4000c10e7a0 */
.L_x_1083:
[----:B------:R-:W-:Y:S05]  /*d550*/  BSYNC B0 ;  /* 0x0000000000007941 */ /* 0x000fea0003800000 */
.L_x_1082:
[-C--:B------:R-:W-:Y:S01]  /*d560*/  LEA.HI.SX32 R4, R7, R122.reuse, 0x1b ;  /* 0x0000007a07047211 */ /* 0x080fe200078fdaff */
[----:B------:R-:W-:Y:S01]  /*d570*/  BSSY B0, `(.L_x_1084) ;  /* 0x000000d000007945 */ /* 0x000fe20003800000 */
[----:B------:R-:W-:-:S02]  /*d580*/  LEA.HI.SX32 R7, R5, R122, 0x1b ;  /* 0x0000007a05077211 */ /* 0x000fc400078fdaff */
[----:B------:R-:W-:Y:S01]  /*d590*/  ISETP.GE.AND P6, PT, R6, 0x201, PT ;  /* 0x000002010600780c */ /* 0x000fe20003fc6270 */
[----:B------:R1:W3:Y:S01]  /*d5a0*/  LDS R5, [R4.X4+0x2900] ;  /* 0x0029000004057984 */ /* 0x0002e20000004800 */
[----:B0-2---:R-:W-:Y:S02]  /*d5b0*/  IADD3 R123, R122, 0x300, RZ ;  /* 0x000003007a7b7810 */ /* 0x005fe40007ffe0ff */
[C---:B------:R-:W-:Y:S02]  /*d5c0*/  ISETP.GE.AND P0, PT, R6.reuse, 0x281, PT ;  /* 0x000002810600780c */ /* 0x040fe40003f06270 */
[C---:B------:R-:W-:Y:S02]  /*d5d0*/  ISETP.GE.AND P1, PT, R6.reuse, 0x301, PT ;  /* 0x000003010600780c */ /* 0x040fe40003f26270 */
[C---:B------:R-:W-:Y:S02]  /*d5e0*/  ISETP.GE.AND P2, PT, R6.reuse, 0x381, PT ;  /* 0x000003810600780c */ /* 0x040fe40003f46270 */
[----:B------:R-:W-:-:S02]  /*d5f0*/  ISETP.GE.AND P3, PT, R6, 0x401, PT ;  /* 0x000004010600780c */ /* 0x000fc40003f66270 */
[C---:B------:R-:W-:Y:S02]  /*d600*/  ISETP.GE.AND P4, PT, R6.reuse, 0x481, PT ;  /* 0x000004810600780c */ /* 0x040fe40003f86270 */
[----:B------:R-:W-:Y:S01]  /*d610*/  ISETP.GE.AND P5, PT, R6, 0x501, PT ;  /* 0x000005010600780c */ /* 0x000fe20003fa6270 */
[----:B------:R-:W-:Y:S10]  /*d620*/  @!P6 BRA `(.L_x_1085) ;  /* 0x000000100000e947 */ /* 0x000ff40003800000 */
[----:B-1-3--:R0:W-:Y:S02]  /*d630*/  RED.E.ADD.F32.FTZ.RN.STRONG.GPU [R2.64+-0x3800], R5 ;  /* 0xffc800050200798e */ /* 0x00a1e4000c10e7a0 */
.L_x_1085:
[----:B-1----:R-:W-:Y:S05]  /*d640*/  BSYNC B0 ;  /* 0x0000000000007941 */ /* 0x002fea0003800000 */
.L_x_1084:
[----:B------:R-:W1:Y:S01]  /*d650*/  LDS R7, [R7.X4+0x2b00] ;  /* 0x002b000007077984 */ /* 0x000e620000004800 */
[----:B------:R-:W-:Y:S01]  /*d660*/  BSSY B0, `(.L_x_1086) ;  /* 0x0000005000007945 */ /* 0x000fe20003800000 */
[----:B0--3--:R-:W-:Y:S02]  /*d670*/  IADD3 R5, R122, 0x380, RZ ;  /* 0x000003807a057810 */ /* 0x009fe40007ffe0ff */
[----:B------:R-:W-:Y:S01]  /*d680*/  LEA.HI.SX32 R123, R123, R122, 0x1b ;  /* 0x0000007a7b7b7211 */ /* 0x000fe200078fdaff */
[----:B------:R-:W-:Y:S05]  /*d690*/  @!P0 BRA `(.L_x_1087) ;  /* 0x0000001000008947 */ /* 0x000fea0003800000 */
[----:B-1----:R0:W-:Y:S02]  /*d6a0*/  RED.E.ADD.F32.FTZ.RN.STRONG.GPU [R2.64+-0x3600], R7 ;  /* 0xffca00070200798e */ /* 0x0021e4000c10e7a0 */
.L_x_1087:
[----:B------:R-:W-:Y:S05]  /*d6b0*/  BSYNC B0 ;  /* 0x0000000000007941 */ /* 0x000fea0003800000 */
.L_x_1086:
[----:B------:R-:W2:Y:S01]  /*d6c0*/  LDS R123, [R123.X4+0x2d00] ;  /* 0x002d00007b7b7984 */ /* 0x000ea20000004800 */
[----:B------:R-:W-:Y:S01]  /*d6d0*/  BSSY B0, `(.L_x_1088) ;  /* 0x0000005000007945 */ /* 0x000fe20003800000 */
[----:B01----:R-:W-:-:S02]  /*d6e0*/  IADD3 R7, R122, 0x400, RZ ;  /* 0x000004007a077810 */ /* 0x003fc40007ffe0ff */
[----:B------:R-:W-:Y:S01]  /*d6f0*/  LEA.HI.SX32 R5, R5, R122, 0x1b ;  /* 0x0000007a05057211 */ /* 0x000fe200078fdaff */
[----:B------:R-:W-:Y:S05]  /*d700*/  @!P1 BRA `(.L_x_1089) ;  /* 0x0000001000009947 */ /* 0x000fea0003800000 */
[----:B--2---:R0:W-:Y:S02]  /*d710*/  RED.E.ADD.F32.FTZ.RN.STRONG.GPU [R2.64+-0x3400], R123 ;  /* 0xffcc007b0200798e */ /* 0x0041e4000c10e7a0 */
.L_x_1089:
[----:B------:R-:W-:Y:S05]  /*d720*/  BSYNC B0 ;  /* 0x0000000000007941 */ /* 0x000fea0003800000 */
.L_x_1088:
[----:B------:R-:W1:Y:S01]  /*d730*/  LDS R5, [R5.X4+0x2f00] ;  /* 0x002f000005057984 */ /* 0x000e620000004800 */
[----:B------:R-:W-:Y:S01]  /*d740*/  BSSY B0, `(.L_x_1090) ;  /* 0x0000005000007945 */ /* 0x000fe20003800000 */
[----:B0-2---:R-:W-:Y:S02]  /*d750*/  IADD3 R123, R122, 0x480, RZ ;  /* 0x000004807a7b7810 */ /* 0x005fe40007ffe0ff */
[----:B------:R-:W-:Y:S01]  /*d760*/  LEA.HI.SX32 R7, R7, R122, 0x1b ;  /* 0x0000007a07077211 */ /* 0x000fe200078fdaff */
[----:B------:R-:W-:Y:S05]  /*d770*/  @!P2 BRA `(.L_x_1091) ;  /* 0x000000100000a947 */ /* 0x000fea0003800000 */
[----:B-1----:R0:W-:Y:S02]  /*d780*/  RED.E.ADD.F32.FTZ.RN.STRONG.GPU [R2.64+-0x3200], R5 ;  /* 0xffce00050200798e */ /* 0x0021e4000c10e7a0 */
.L_x_1091:
[----:B------:R-:W-:Y:S05]  /*d790*/  BSYNC B0 ;  /* 0x0000000000007941 */ /* 0x000fea0003800000 */
.L_x_1090:
[----:B------:R-:W2:Y:S01]  /*d7a0*/  LDS R7, [R7.X4+0x3100] ;  /* 0x0031000007077984 */ /* 0x000ea20000004800 */
[----:B------:R-:W-:Y:S01]  /*d7b0*/  BSSY B0, `(.L_x_1092) ;  /* 0x0000005000007945 */ /* 0x000fe20003800000 */
[----:B01----:R-:W-:Y:S02]  /*d7c0*/  IADD3 R5, R122, 0x500, RZ ;  /* 0x000005007a057810 */ /* 0x003fe40007ffe0ff */
[----:B------:R-:W-:Y:S01]  /*d7d0*/  LEA.HI.SX32 R123, R123, R122, 0x1b ;  /* 0x0000007a7b7b7211 */ /* 0x000fe200078fdaff */
[----:B------:R-:W-:Y:S05]  /*d7e0*/  @!P3 BRA `(.L_x_1093) ;  /* 0x000000100000b947 */ /* 0x000fea0003800000 */
[----:B--2---:R0:W-:Y:S02]  /*d7f0*/  RED.E.ADD.F32.FTZ.RN.STRONG.GPU [R2.64+-0x3000], R7 ;  /* 0xffd000070200798e */ /* 0x0041e4000c10e7a0 */
.L_x_1093:
[----:B------:R-:W-:Y:S05]  /*d800*/  BSYNC B0 ;  /* 0x0000000000007941 */ /* 0x000fea0003800000 */
.L_x_1092:
[----:B------:R-:W1:Y:S01]  /*d810*/  LDS R123, [R123.X4+0x3300] ;  /* 0x003300007b7b7984 */ /* 0x000e620000004800 */
[----:B------:R-:W-:Y:S01]  /*d820*/  BSSY B0, `(.L_x_1094) ;  /* 0x0000004000007945 */ /* 0x000fe20003800000 */
[----:B------:R-:W-:Y:S01]  /*d830*/  LEA.HI.SX32 R5, R5, R122, 0x1b ;  /* 0x0000007a05057211 */ /* 0x000fe200078fdaff */
[----:B------:R-:W-:Y:S05]  /*d840*/  @!P4 BRA `(.L_x_1095) ;  /* 0x000000100000c947 */ /* 0x000fea0003800000 */
[----:B-1----:R1:W-:Y:S02]  /*d850*/  RED.E.ADD.F32.FTZ.RN.STRONG.GPU [R2.64+-0x2e00], R123 ;  /* 0xffd2007b0200798e */ /* 0x0023e4000c10e7a0 */
.L_x_1095:
[----:B------:R-:W-:Y:S05]  /*d860*/  BSYNC B0 ;  /* 0x0000000000007941 */ /* 0x000fea0003800000 */
.L_x_1094:
[----:B------:R-:W3:Y:S01]  /*d870*/  LDS R5, [R5.X4+0x3500] ;  /* 0x0035000005057984 */ /* 0x000ee20000004800 */
[----:B------:R-:W-:Y:S01]  /*d880*/  BSSY B0, `(.L_x_1096) ;  /* 0x0000005000007945 */ /* 0x000fe20003800000 */
[----:B0-2---:R-:W-:-:S02]  /*d890*/  IADD3 R7, R122, 0x580, RZ ;  /* 0x000005807a077810 */ /* 0x005fc40007ffe0ff */
[----:B-1----:R-:W-:Y:S01]  /*d8a0*/  IADD3 R123, R122, 0x600, RZ ;  /* 0x000006007a7b7810 */ /* 0x002fe20007ffe0ff */
[----:B------:R-:W-:Y:S05]  /*d8b0*/  @!P5 BRA `(.L_x_1097) ;  /* 0x000000100000d947 */ /* 0x000fea0003800000 */
[----:B---3--:R0:W-:Y:S02]  /*d8c0*/  RED.E.ADD.F32.FTZ.RN.STRONG.GPU [R2.64+-0x2c00], R5 ;  /* 0xffd400050200798e */ /* 0x0081e4000c10e7a0 */
.L_x_1097:
[----:B------:R-:W-:Y:S05]  /*d8d0*/  BSYNC B0 ;  /* 0x0000000000007941 */ /* 0x000fea0003800000 */
.L_x_1096:
[-C--:B------:R-:W-:Y:S01]  /*d8e0*/  LEA.HI.SX32 R7, R7, R122.reuse, 0x1b ;  /* 0x0000007a07077211 */ /* 0x080fe200078fdaff */
[----:B------:R-:W-:Y:S01]  /*d8f0*/  BSSY B0, `(.L_x_1098) ;  /* 0x000000d000007945 */ /* 0x000fe20003800000 */
[----:B------:R-:W-:Y:S02]  /*d900*/  ISETP.GE.AND P6, PT, R6, 0x581, PT ;  /* 0x000005810600780c */ /* 0x000fe40003fc6270 */
[----:B0--3--:R-:W-:Y:S02]  /*d910*/  IADD3 R5, R122, 0x680, RZ ;  /* 0x000006807a057810 */ /* 0x009fe40007ffe0ff */
        /* <DEDUP_REMOVED lines=10> */
.L_x_1099:
[----:B------:R-:W-:Y:S05]  /*d9c0*/  BSYNC B0 ;  /* 0x0000000000007941 */ /* 0x000fea0003800000 */
.L_x_1098:
[----:B------:R-:W1:Y:S01]  /*d9d0*/  LDS R123, [R123.X4+0x3900] ;  /* 0x003900007b7b7984 */ /* 0x000e620000004800 */
[----:B------:R-:W-:Y:S01]  /*d9e0*/  BSSY B0, `(.L_x_1100) ;  /* 0x0000005000007945 */ /* 0x000fe20003800000 */
[----:B0-----:R-:W-:-:S02]  /*d9f0*/  IADD3 R7, R122, 0x700, RZ ;  /* 0x000007007a077810 */ /* 0x001fc40007ffe0ff */
[----:B------:R-:W-:Y:S01]  /*da00*/  LEA.HI.SX32 R5, R5, R122, 0x1b ;  /* 0x0000007a05057211 */ /* 0x000fe200078fdaff */
[----:B------:R-:W-:Y:S05]  /*da10*/  @!P0 BRA `(.L_x_1101) ;  /* 0x0000001000008947 */ /* 0x000fea0003800000 */
[----:B-1----:R0:W-:Y:S02]  /*da20*/  RED.E.ADD.F32.FTZ.RN.STRONG.GPU [R2.64+-0x2800], R123 ;  /* 0xffd8007b0200798e */ /* 0x0021e4000c10e7a0 */
.L_x_1101:
[----:B------:R-:W-:Y:S05]  /*da30*/  BSYNC B0 ;  /* 0x0000000000007941 */ /* 0x000fea0003800000 */
.L_x_1100:
[----:B------:R-:W2:Y:S01]  /*da40*/  LDS R5, [R5.X4+0x3b00] ;  /* 0x003b000005057984 */ /* 0x000ea20000004800 */
[----:B------:R-:W-:Y:S01]  /*da50*/  BSSY B0, `(.L_x_1102) ;  /* 0x0000005000007945 */ /* 0x000fe20003800000 */
[----:B01----:R-:W-:Y:S02]  /*da60*/  IADD3 R123, R122, 0x780, RZ ;  /* 0x000007807a7b7810 */ /* 0x003fe40007ffe0ff */
[----:B------:R-:W-:Y:S01]  /*da70*/  LEA.HI.SX32 R7, R7, R122, 0x1b ;  /* 0x0000007a07077211 */ /* 0x000fe200078fdaff */
[----:B------:R-:W-:Y:S05]  /*da80*/  @!P1 BRA `(.L_x_1103) ;  /* 0x0000001000009947 */ /* 0x000fea0003800000 */
[----:B--2---:R0:W-:Y:S02]  /*da90*/  RED.E.ADD.F32.FTZ.RN.STRONG.GPU [R2.64+-0x2600], R5 ;  /* 0xffda00050200798e */ /* 0x0041e4000c10e7a0 */
.L_x_1103:
[----:B------:R-:W-:Y:S05]  /*daa0*/  BSYNC B0 ;  /* 0x0000000000007941 */ /* 0x000fea0003800000 */
.L_x_1102:
[----:B------:R-:W1:Y:S01]  /*dab0*/  LDS R7, [R7.X4+0x3d00] ;  /* 0x003d000007077984 */ /* 0x000e620000004800 */
[----:B------:R-:W-:Y:S01]  /*dac0*/  BSSY B0, `(.L_x_1104) ;  /* 0x0000005000007945 */ /* 0x000fe20003800000 */
[----:B0-2---:R-:W-:Y:S02]  /*dad0*/  IADD3 R5, R122, 0x800, RZ ;  /* 0x000008007a057810 */ /* 0x005fe40007ffe0ff */
[----:B------:R-:W-:Y:S01]  /*dae0*/  LEA.HI.SX32 R123, R123, R122, 0x1b ;  /* 0x0000007a7b7b7211 */ /* 0x000fe200078fdaff */
[----:B------:R-:W-:Y:S05]  /*daf0*/  @!P2 BRA `(.L_x_1105) ;  /* 0x000000100000a947 */ /* 0x000fea0003800000 */
[----:B-1----:R0:W-:Y:S02]  /*db00*/  RED.E.ADD.F32.FTZ.RN.STRONG.GPU [R2.64+-0x2400], R7 ;  /* 0xffdc00070200798e */ /* 0x0021e4000c10e7a0 */
.L_x_1105:
[----:B------:R-:W-:Y:S05]  /*db10*/  BSYNC B0 ;  /* 0x0000000000007941 */ /* 0x000fea0003800000 */
.L_x_1104:
[----:B------:R-:W2:Y:S01]  /*db20*/  LDS R123, [R123.X4+0x3f00] ;  /* 0x003f00007b7b7984 */ /* 0x000ea20000004800 */
[----:B------:R-:W-:Y:S01]  /*db30*/  BSSY B0, `(.L_x_1106) ;  /* 0x0000005000007945 */ /* 0x000fe20003800000 */
[----:B01----:R-:W-:-:S02]  /*db40*/  IADD3 R7, R122, 0x880, RZ ;  /* 0x000008807a077810 */ /* 0x003fc40007ffe0ff */
[----:B------:R-:W-:Y:S01]  /*db50*/  LEA.HI.SX32 R5, R5, R122, 0x1b ;  /* 0x0000007a05057211 */ /* 0x000fe200078fdaff */
[----:B------:R-:W-:Y:S05]  /*db60*/  @!P3 BRA `(.L_x_1107) ;  /* 0x000000100000b947 */ /* 0x000fea0003800000 */
[----:B--2---:R0:W-:Y:S02]  /*db70*/  RED.E.ADD.F32.FTZ.RN.STRONG.GPU [R2.64+-0x2200], R123 ;  /* 0xffde007b0200798e */ /* 0x0041e4000c10e7a0 */
.L_x_1107:
[----:B------:R-:W-:Y:S05]  /*db80*/  BSYNC B0 ;  /* 0x0000000000007941 */ /* 0x000fea0003800000 */
.L_x_1106:
[----:B------:R-:W1:Y:S01]  /*db90*/  LDS R5, [R5.X4+0x4100] ;  /* 0x0041000005057984 */ /* 0x000e620000004800 */
[----:B------:R-:W-:Y:S01]  /*dba0*/  BSSY B0, `(.L_x_1108) ;  /* 0x0000004000007945 */ /* 0x000fe20003800000 */
[----:B------:R-:W-:Y:S01]  /*dbb0*/  LEA.HI.SX32 R7, R7, R122, 0x1b ;  /* 0x0000007a07077211 */ /* 0x000fe200078fdaff */
[----:B------:R-:W-:Y:S05]  /*dbc0*/  @!P4 BRA `(.L_x_1109) ;  /* 0x000000100000c947 */ /* 0x000fea0003800000 */
[----:B-1----:R1:W-:Y:S02]  /*dbd0*/  RED.E.ADD.F32.FTZ.RN.STRONG.GPU [R2.64+-0x2000], R5 ;  /* 0xffe000050200798e */ /* 0x0023e4000c10e7a0 */
.L_x_1109:
[----:B------:R-:W-:Y:S05]  /*dbe0*/  BSYNC B0 ;  /* 0x0000000000007941 */ /* 0x000fea0003800000 */
.L_x_1108:
[----:B------:R-:W3:Y:S01]  /*dbf0*/  LDS R7, [R7.X4+0x4300] ;  /* 0x0043000007077984 */ /* 0x000ee20000004800 */
[----:B------:R-:W-:Y:S01]  /*dc00*/  BSSY B0, `(.L_x_1110) ;  /* 0x0000005000007945 */ /* 0x000fe20003800000 */
[C---:B-1----:R-:W-:Y:S02]  /*dc10*/  IADD3 R5, R122.reuse, 0x900, RZ ;  /* 0x000009007a057810 */ /* 0x042fe40007ffe0ff */
[----:B0-2---:R-:W-:Y:S01]  /*dc20*/  IADD3 R123, R122, 0x980, RZ ;  /* 0x000009807a7b7810 */ /* 0x005fe20007ffe0ff */
[----:B------:R-:W-:Y:S05]  /*dc30*/  @!P5 BRA `(.L_x_1111) ;  /* 0x000000100000d947 */ /* 0x000fea0003800000 */
[----:B---3--:R0:W-:Y:S02]  /*dc40*/  RED.E.ADD.F32.FTZ.RN.STRONG.GPU [R2.64+-0x1e00], R7 ;  /* 0xffe200070200798e */ /* 0x0081e4000c10e7a0 */
.L_x_1111:
[----:B------:R-:W-:Y:S05]  /*dc50*/  BSYNC B0 ;  /* 0x0000000000007941 */ /* 0x000fea0003800000 */
.L_x_1110:
[----:B------:R-:W-:Y:S01]  /*dc60*/  LEA.HI.SX32 R5, R5, R122, 0x1b ;  /* 0x0000007a05057211 */ /* 0x000fe200078fdaff */
[----:B------:R-:W-:Y:S01]  /*dc70*/  BSSY B0, `(.L_x_1112) ;  /* 0x000000d000007945 */ /* 0x000fe20003800000 */
[----:B------:R-:W-:-:S02]  /*dc80*/  ISETP.GE.AND P6, PT, R6, 0x901, PT ;  /* 0x000009010600780c */ /* 0x000fc40003fc6270 */
[----:B0--3--:R-:W-:Y:S02]  /*dc90*/  IADD3 R7, R122, 0xa00, RZ ;  /* 0x00000a007a077810 */ /* 0x009fe40007ffe0ff */
        /* <DEDUP_REMOVED lines=10> */
.L_x_1113:
[----:B------:R-:W-:Y:S05]  /*dd40*/  BSYNC B0 ;  /* 0x0000000000007941 */ /* 0x000fea0003800000 */
.L_x_1112:
[----:B------:R-:W1:Y:S01]  /*dd50*/  LDS R123, [R123.X4+0x4700] ;  /* 0x004700007b7b7984 */ /* 0x000e620000004800 */
[----:B------:R-:W-:Y:S01]  /*dd60*/  BSSY B0, `(.L_x_1114) ;  /* 0x0000005000007945 */ /* 0x000fe20003800000 */
[----:B0-----:R-:W-:Y:S02]  /*dd70*/  IADD3 R5, R122, 0xa80, RZ ;  /* 0x00000a807a057810 */ /* 0x001fe40007ffe0ff */
[----:B------:R-:W-:Y:S01]  /*dd80*/  LEA.HI.SX32 R7, R7, R122, 0x1b ;  /* 0x0000007a07077211 */ /* 0x000fe200078fdaff */
[----:B------:R-:W-:Y:S05]  /*dd90*/  @!P0 BRA `(.L_x_1115) ;  /* 0x0000001000008947 */ /* 0x000fea0003800000 */
[----:B-1----:R0:W-:Y:S02]  /*dda0*/  RED.E.ADD.F32.FTZ.RN.STRONG.GPU [R2.64+-0x1a00], R123 ;  /* 0xffe6007b0200798e */ /* 0x0021e4000c10e7a0 */
.L_x_1115:
[----:B------:R-:W-:Y:S05]  /*ddb0*/  BSYNC B0 ;  /* 0x0000000000007941 */ /* 0x000fea0003800000 */
.L_x_1114:
[----:B------:R-:W2:Y:S01]  /*ddc0*/  LDS R7, [R7.X4+0x4900] ;  /* 0x0049000007077984 */ /* 0x000ea20000004800 */
[----:B------:R-:W-:Y:S01]  /*ddd0*/  BSSY B0, `(.L_x_1116) ;  /* 0x0000005000007945 */ /* 0x000fe20003800000 */
[----:B01----:R-:W-:-:S02]  /*dde0*/  IADD3 R123, R122, 0xb00, RZ ;  /* 0x00000b007a7b7810 */ /* 0x003fc40007ffe0ff */
[----:B------:R-:W-:Y:S01]  /*ddf0*/  LEA.HI.SX32 R5, R5, R122, 0x1b ;  /* 0x0000007a05057211 */ /* 0x000fe200078fdaff */
[----:B------:R-:W-:Y:S05]  /*de00*/  @!P1 BRA `(.L_x_1117) ;  /* 0x0000001000009947 */ /* 0x000fea0003800000 */
[----:B--2---:R0:W-:Y:S02]  /*de10*/  RED.E.ADD.F32.FTZ.RN.STRONG.GPU [R2.64+-0x1800], R7 ;  /* 0xffe800070200798e */ /* 0x0041e4000c10e7a0 */
.L_x_1117:
[----:B------:R-:W-:Y:S05]  /*de20*/  BSYNC B0 ;  /* 0x0000000000007941 */ /* 0x000fea0003800000 */
.L_x_1116:
[----:B------:R-:W1:Y:S01]  /*de30*/  LDS R5, [R5.X4+0x4b00] ;  /* 0x004b000005057984 */ /* 0x000e620000004800 */
[----:B------:R-:W-:Y:S01]  /*de40*/  BSSY B0, `(.L_x_1118) ;  /* 0x0000005000007945 */ /* 0x000fe20003800000 */
[----:B0-2---:R-:W-:Y:S02]  /*de50*/  IADD3 R7, R122, 0xb80, RZ ;  /* 0x00000b807a077810 */ /* 0x005fe40007ffe0ff */
[----:B------:R-:W-:Y:S01]  /*de60*/  LEA.HI.SX32 R123, R123, R122, 0x1b ;  /* 0x0000007a7b7b7211 */ /* 0x000fe200078fdaff */
[----:B------:R-:W-:Y:S05]  /*de70*/  @!P2 BRA `(.L_x_1119) ;  /* 0x000000100000a947 */ /* 0x000fea0003800000 */
[----:B-1----:R0:W-:Y:S02]  /*de80*/  RED.E.ADD.F32.FTZ.RN.STRONG.GPU [R2.64+-0x1600], R5 ;  /* 0xffea00050200798e */ /* 0x0021e4000c10e7a0 */
.L_x_1119:
[----:B------:R-:W-:Y:S05]  /*de90*/  BSYNC B0 ;  /* 0x0000000000007941 */ /* 0x000fea0003800000 */
.L_x_1118:
[----:B------:R-:W2:Y:S01]  /*dea0*/  LDS R123, [R123.X4+0x4d00] ;  /* 0x004d00007b7b7984 */ /* 0x000ea20000004800 */
[----:B------:R-:W-:Y:S01]  /*deb0*/  BSSY B0, `(.L_x_1120) ;  /* 0x0000005000007945 */ /* 0x000fe20003800000 */
[----:B01----:R-:W-:Y:S02]  /*dec0*/  IADD3 R5, R122, 0xc00, RZ ;  /* 0x00000c007a057810 */ /* 0x003fe40007ffe0ff */
[----:B------:R-:W-:Y:S01]  /*ded0*/  LEA.HI.SX32 R7, R7, R122, 0x1b ;  /* 0x0000007a07077211 */ /* 0x000fe200078fdaff */
[----:B------:R-:W-:Y:S05]  /*dee0*/  @!P3 BRA `(.L_x_1121) ;  /* 0x000000100000b947 */ /* 0x000fea0003800000 */
[----:B--2---:R0:W-:Y:S02]  /*def0*/  RED.E.ADD.F32.FTZ.RN.STRONG.GPU [R2.64+-0x1400], R123 ;  /* 0xffec007b0200798e */ /* 0x0041e4000c10e7a0 */
.L_x_1121:
[----:B------:R-:W-:Y:S05]  /*df00*/  BSYNC B0 ;  /* 0x0000000000007941 */ /* 0x000fea0003800000 */
.L_x_1120:
[----:B------:R-:W1:Y:S01]  /*df10*/  LDS R7, [R7.X4+0x4f00] ;  /* 0x004f000007077984 */ /* 0x000e620000004800 */
[----:B------:R-:W-:Y:S01]  /*df20*/  BSSY B0, `(.L_x_1122) ;  /* 0x0000004000007945 */ /* 0x000fe20003800000 */
[----:B------:R-:W-:Y:S01]  /*df30*/  LEA.HI.SX32 R5, R5, R122, 0x1b ;  /* 0x0000007a05057211 */ /* 0x000fe200078fdaff */
[----:B------:R-:W-:Y:S05]  /*df40*/  @!P4 BRA `(.L_x_1123) ;  /* 0x000000100000c947 */ /* 0x000fea0003800000 */
[----:B-1----:R1:W-:Y:S02]  /*df50*/  RED.E.ADD.F32.FTZ.RN.STRONG.GPU [R2.64+-0x1200], R7 ;  /* 0xffee00070200798e */ /* 0x0023e4000c10e7a0 */
.L_x_1123:
[----:B------:R-:W-:Y:S05]  /*df60*/  BSYNC B0 ;  /* 0x0000000000007941 */ /* 0x000fea0003800000 */
.L_x_1122:
[----:B------:R-:W3:Y:S01]  /*df70*/  LDS R5, [R5.X4+0x5100] ;  /* 0x0051000005057984 */ /* 0x000ee20000004800 */
[----:B------:R-:W-:Y:S01]  /*df80*/  BSSY B0, `(.L_x_1124) ;  /* 0x0000005000007945 */ /* 0x000fe20003800000 */
[----:B-1----:R-:W-:-:S02]  /*df90*/  IADD3 R7, R122, 0xc80, RZ ;  /* 0x00000c807a077810 */ /* 0x002fc40007ffe0ff */
[----:B0-2---:R-:W-:Y:S01]  /*dfa0*/  IADD3 R123, R122, 0xd00, RZ ;  /* 0x00000d007a7b7810 */ /* 0x005fe20007ffe0ff */
[----:B------:R-:W-:Y:S05]  /*dfb0*/  @!P5 BRA `(.L_x_1125) ;  /* 0x000000100000d947 */ /* 0x000fea0003800000 */
[----:B---3--:R0:W-:Y:S02]  /*dfc0*/  RED.E.ADD.F32.FTZ.RN.STRONG.GPU [R2.64+-0x1000], R5 ;  /* 0xfff000050200798e */ /* 0x0081e4000c10e7a0 */
.L_x_1125:
[----:B------:R-:W-:Y:S05]  /*dfd0*/  BSYNC B0 ;  /* 0x0000000000007941 */ /* 0x000fea0003800000 */
.L_x_1124:
        /* <DEDUP_REMOVED lines=14> */
.L_x_1127:
[----:B------:R-:W-:Y:S05]  /*e0c0*/  BSYNC B0 ;  /* 0x0000000000007941 */ /* 0x000fea0003800000 */
.L_x_1126:
[----:B------:R-:W1:Y:S01]  /*e0d0*/  LDS R123, [R123.X4+0x5500] ;  /* 0x005500007b7b7984 */ /* 0x000e620000004800 */
[----:B------:R-:W-:Y:S01]  /*e0e0*/  BSSY B0, `(.L_x_1128) ;  /* 0x0000005000007945 */ /* 0x000fe20003800000 */
[----:B0-----:R-:W-:-:S02]  /*e0f0*/  IADD3 R7, R122, 0xe00, RZ ;  /* 0x00000e007a077810 */ /* 0x001fc40007ffe0ff */
[----:B------:R-:W-:Y:S01]  /*e100*/  LEA.HI.SX32 R5, R5, R122, 0x1b ;  /* 0x0000007a05057211 */ /* 0x000fe200078fdaff */
[----:B------:R-:W-:Y:S05]  /*e110*/  @!P0 BRA `(.L_x_1129) ;  /* 0x0000001000008947 */ /* 0x000fea0003800000 */
[----:B-1----:R0:W-:Y:S02]  /*e120*/  RED.E.ADD.F32.FTZ.RN.STRONG.GPU [R2.64+-0xc00], R123 ;  /* 0xfff4007b0200798e */ /* 0x0021e4000c10e7a0 */
.L_x_1129:
[----:B------:R-:W-:Y:S05]  /*e130*/  BSYNC B0 ;  /* 0x0000000000007941 */ /* 0x000fea0003800000 */
.L_x_1128:
[----:B------:R-:W2:Y:S01]  /*e140*/  LDS R5, [R5.X4+0x5700] ;  /* 0x0057000005057984 */ /* 0x000ea20000004800 */
[----:B------:R-:W-:Y:S01]  /*e150*/  BSSY B0, `(.L_x_1130) ;  /* 0x0000005000007945 */ /* 0x000fe20003800000 */
[----:B01----:R-:W-:Y:S02]  /*e160*/  IADD3 R123, R122, 0xe80, RZ ;  /* 0x00000e807a7b7810 */ /* 0x003fe40007ffe0ff */
[----:B------:R-:W-:Y:S01]  /*e170*/  LEA.HI.SX32 R7, R7, R122, 0x1b ;  /* 0x0000007a07077211 */ /* 0x000fe200078fdaff */
[----:B------:R-:W-:Y:S05]  /*e180*/  @!P1 BRA `(.L_x_1131) ;  /* 0x0000001000009947 */ /* 0x000fea0003800000 */
[----:B--2---:R0:W-:Y:S02]  /*e190*/  RED.E.ADD.F32.FTZ.RN.STRONG.GPU [R2.64+-0xa00], R5 ;  /* 0xfff600050200798e */ /* 0x0041e4000c10e7a0 */
.L_x_1131:
[----:B------:R-:W-:Y:S05]  /*e1a0*/  BSYNC B0 ;  /* 0x0000000000007941 */ /* 0x000fea0003800000 */
.L_x_1130:
[----:B------:R-:W1:Y:S01]  /*e1b0*/  LDS R7, [R7.X4+0x5900] ;  /* 0x0059000007077984 */ /* 0x000e620000004800 */
[----:B------:R-:W-:Y:S01]  /*e1c0*/  BSSY B0, `(.L_x_1132) ;  /* 0x0000005000007945 */ /* 0x000fe20003800000 */
[----:B0-2---:R-:W-:Y:S02]  /*e1d0*/  IADD3 R5, R122, 0xf00, RZ ;  /* 0x00000f007a057810 */ /* 0x005fe40007ffe0ff */
[----:B------:R-:W-:Y:S01]  /*e1e0*/  LEA.HI.SX32 R123, R123, R122, 0x1b ;  /* 0x0000007a7b7b7211 */ /* 0x000fe200078fdaff */
[----:B------:R-:W-:Y:S05]  /*e1f0*/  @!P2 BRA `(.L_x_1133) ;  /* 0x000000100000a947 */ /* 0x000fea0003800000 */
[----:B-1----:R0:W-:Y:S02]  /*e200*/  RED.E.ADD.F32.FTZ.RN.STRONG.GPU [R2.64+-0x800], R7 ;  /* 0xfff800070200798e */ /* 0x0021e4000c10e7a0 */
.L_x_1133:
[----:B------:R-:W-:Y:S05]  /*e210*/  BSYNC B0 ;  /* 0x0000000000007941 */ /* 0x000fea0003800000 */
.L_x_1132:
[----:B------:R-:W2:Y:S01]  /*e220*/  LDS R123, [R123.X4+0x5b00] ;  /* 0x005b00007b7b7984 */ /* 0x000ea20000004800 */
[----:B------:R-:W-:Y:S01]  /*e230*/  BSSY B0, `(.L_x_1134) ;  /* 0x0000005000007945 */ /* 0x000fe20003800000 */
[----:B01----:R-:W-:-:S02]  /*e240*/  IADD3 R7, R122, 0xf80, RZ ;  /* 0x00000f807a077810 */ /* 0x003fc40007ffe0ff */
[----:B------:R-:W-:Y:S01]  /*e250*/  LEA.HI.SX32 R5, R5, R122, 0x1b ;  /* 0x0000007a05057211 */ /* 0x000fe200078fdaff */
[----:B------:R-:W-:Y:S05]  /*e260*/  @!P3 BRA `(.L_x_1135) ;  /* 0x000000100000b947 */ /* 0x000fea0003800000 */
[----:B--2---:R0:W-:Y:S02]  /*e270*/  RED.E.ADD.F32.FTZ.RN.STRONG.GPU [R2.64+-0x600], R123 ;  /* 0xfffa007b0200798e */ /* 0x0041e4000c10e7a0 */
.L_x_1135:
[----:B------:R-:W-:Y:S05]  /*e280*/  BSYNC B0 ;  /* 0x0000000000007941 */ /* 0x000fea0003800000 */
.L_x_1134:
[----:B------:R-:W1:Y:S01]  /*e290*/  LDS R5, [R5.X4+0x5d00] ;  /* 0x005d000005057984 */ /* 0x000e620000004800 */
[----:B------:R-:W-:Y:S01]  /*e2a0*/  BSSY B0, `(.L_x_1136) ;  /* 0x0000004000007945 */ /* 0x000fe20003800000 */
[----:B------:R-:W-:Y:S01]  /*e2b0*/  LEA.HI.SX32 R7, R7, R122, 0x1b ;  /* 0x0000007a07077211 */ /* 0x000fe200078fdaff */
[----:B------:R-:W-:Y:S05]  /*e2c0*/  @!P4 BRA `(.L_x_1137) ;  /* 0x000000100000c947 */ /* 0x000fea0003800000 */
[----:B-1----:R1:W-:Y:S02]  /*e2d0*/  RED.E.ADD.F32.FTZ.RN.STRONG.GPU [R2.64+-0x400], R5 ;  /* 0xfffc00050200798e */ /* 0x0023e4000c10e7a0 */
.L_x_1137:
[----:B------:R-:W-:Y:S05]  /*e2e0*/  BSYNC B0 ;  /* 0x0000000000007941 */ /* 0x000fea0003800000 */
.L_x_1136:
[----:B------:R-:W3:Y:S01]  /*e2f0*/  LDS R7, [R7.X4+0x5f00] ;  /* 0x005f000007077984 */ /* 0x000ee20000004800 */
[----:B------:R-:W-:Y:S01]  /*e300*/  BSSY B0, `(.L_x_1138) ;  /* 0x0000003000007945 */ /* 0x000fe20003800000 */
[----:B------:R-:W-:Y:S05]  /*e310*/  @!P5 BRA `(.L_x_1139) ;  /* 0x000000100000d947 */ /* 0x000fea0003800000 */
[----:B---3--:R3:W-:Y:S02]  /*e320*/  RED.E.ADD.F32.FTZ.RN.STRONG.GPU [R2.64+-0x200], R7 ;  /* 0xfffe00070200798e */ /* 0x0087e4000c10e7a0 */
.L_x_1139:
[----:B------:R-:W-:Y:S05]  /*e330*/  BSYNC B0 ;  /* 0x0000000000007941 */ /* 0x000fea0003800000 */
.L_x_1138:
[----:B01-3--:R-:W0:Y:S01]  /*e340*/  SHFL.DOWN PT, R2, R95, 0x1, 0x1f ;  /* 0x08201f005f027f89 */ /* 0x00be2200000e0000 */
[----:B------:R-:W-:Y:S01]  /*e350*/  ISETP.GT.AND P0, PT, R121, 0x1e, PT ;  /* 0x0000001e7900780c */ /* 0x000fe20003f04270 */
[----:B------:R-:W-:Y:S01]  /*e360*/  FFMA.FTZ R17, R183, R56, R17 ;  /* 0x00000038b7117223 */ /* 0x000fe20000010011 */
[----:B------:R-:W-:Y:S01]  /*e370*/  MOV R5, R95 ;  /* 0x0000005f00057202 */ /* 0x000fe20000000f00 */
[----:B--2---:R-:W1:Y:S01]  /*e380*/  SHFL.DOWN PT, R123, R39, 0x1, 0x1f ;  /* 0x08201f00277b7f89 */ /* 0x004e6200000e0000 */
[----:B------:R-:W-:Y:S01]  /*e390*/  MOV R6, R39 ;  /* 0x0000002700067202 */ /* 0x000fe20000000f00 */
[----:B------:R-:W-:Y:S01]  /*e3a0*/  FFMA.FTZ R33, R33, R12, R182 ;  /* 0x0000000c21217223 */ /* 0x000fe200000100b6 */
[----:B------:R-:W-:Y:S01]  /*e3b0*/  MOV R7, R189 ;  /* 0x000000bd00077202 */ /* 0x000fe20000000f00 */
[----:B------:R-:W2:Y:S01]  /*e3c0*/  SHFL.DOWN PT, R124, R189, 0x1, 0x1f ;  /* 0x08201f00bd7c7f89 */ /* 0x000ea200000e0000 */
[----:B------:R-:W-:Y:S01]  /*e3d0*/  MOV R4, R43 ;  /* 0x0000002b00047202 */ /* 0x000fe20000000f00 */
[----:B------:R-:W-:Y:S01]  /*e3e0*/  FFMA.FTZ R221, R106, R10, R221 ;  /* 0x0000000a6add7223 */ /* 0x000fe200000100dd */
[----:B------:R-:W-:Y:S01]  /*e3f0*/  ISETP.NE.AND P1, PT, R121, RZ, PT ;  /* 0x000000ff7900720c */ /* 0x000fe20003f25270 */
[----:B------:R-:W3:Y:S01]  /*e400*/  SHFL.DOWN PT, R3, R43, 0x1, 0x1f ;  /* 0x08201f002b037f89 */ /* 0x000ee200000e0000 */
[----:B------:R-:W-:Y:S01]  /*e410*/  FFMA.FTZ R217, R102, R0, R217 ;  /* 0x0000000066d97223 */ /* 0x000fe200000100d9 */
[----:B------:R-:W-:Y:S01]  /*e420*/  ISETP.NE.AND P2, PT, R122, RZ, PT ;  /* 0x000000ff7a00720c */ /* 0x000fe20003f45270 */
[----:B------:R-:W-:Y:S01]  /*e430*/  FFMA.FTZ R10, R35, R10, R17 ;  /* 0x0000000a230a7223 */ /* 0x000fe20000010011 */
[----:B------:R-:W-:Y:S01]  /*e440*/  BSSY B0, `(.L_x_1140) ;  /* 0x0000091000007945 */ /* 0x000fe20003800000 */
[----:B------:R-:W-:-:S02]  /*e450*/  FADD.FTZ R206, R33, R206 ;  /* 0x000000ce21ce7221 */ /* 0x000fc40000010000 */
[----:B------:R-:W-:Y:S02]  /*e460*/  FMUL.FTZ R52, R73, R52 ;  /* 0x0000003449347220 */ /* 0x000fe40000410000 */
[-C--:B------:R-:W-:Y:S02]  /*e470*/  FFMA.FTZ R225, R110, R11.reuse, R225 ;  /* 0x0000000b6ee17223 */ /* 0x080fe400000100e1 */
[----:B------:R-:W-:Y:S02]  /*e480*/  FFMA.FTZ R18, R175, R18, R52 ;  /* 0x00000012af127223 */ /* 0x000fe40000010034 */
[----:B0-----:R-:W-:Y:S02]  /*e490*/  @!P0 FADD.FTZ R5, R5, R2 ;  /* 0x0000000205058221 */ /* 0x001fe40000010000 */
[----:B------:R-:W-:Y:S02]  /*e4a0*/  FFMA.FTZ R18, R72, R11, R18 ;  /* 0x0000000b48127223 */ /* 0x000fe40000010012 */
[----:B-1----:R-:W-:Y:S01]  /*e4b0*/  @!P0 FADD.FTZ R6, R6, R123 ;  /* 0x0000007b06068221 */ /* 0x002fe20000010000 */
[----:B------:R-:W0:Y:S01]  /*e4c0*/  SHFL.DOWN PT, R2, R5, 0x2, 0x1f ;  /* 0x08401f0005027f89 */ /* 0x000e2200000e0000 */
[----:B------:R-:W-:-:S02]  /*e4d0*/  FMUL.FTZ R24, R24, R148 ;  /* 0x0000009418187220 */ /* 0x000fc40000410000 */
[----:B--2---:R-:W-:Y:S01]  /*e4e0*/  @!P0 FADD.FTZ R7, R7, R124 ;  /* 0x0000007c07078221 */ /* 0x004fe20000010000 */
        /* <DEDUP_REMOVED lines=17> */
[----:B------:R-:W-:Y:S02]  /*e600*/  FMUL.FTZ R29, R29, R151 ;  /* 0x000000971d1d7220 */ /* 0x000fe40000410000 */
[----:B--2---:R-:W-:Y:S01]  /*e610*/  @!P0 FADD.FTZ R7, R7, R124 ;  /* 0x0000007c07078221 */ /* 0x004fe20000010000 */
[----:B------:R-:W1:Y:S01]  /*e620*/  SHFL.DOWN PT, R39, R6, 0x4, 0x1f ;  /* 0x08801f0006277f89 */ /* 0x000e6200000e0000 */
[----:B------:R-:W-:Y:S02]  /*e630*/  FMUL.FTZ R59, R212, R59 ;  /* 0x0000003bd43b7220 */ /* 0x000fe40000410000 */
[----:B---3--:R-:W-:Y:S01]  /*e640*/  @!P0 FADD.FTZ R4, R4, R3 ;  /* 0x0000000304048221 */ /* 0x008fe20000010000 */
[----:B------:R-:W2:Y:S01]  /*e650*/  SHFL.DOWN PT, R124, R7, 0x4, 0x1f ;  /* 0x08801f00077c7f89 */ /* 0x000ea200000e0000 */
[----:B------:R-:W-:Y:S01]  /*e660*/  ISETP.GT.AND P0, PT, R121, 0x1b, PT ;  /* 0x0000001b7900780c */ /* 0x000fe20003f04270 */
[----:B------:R-:W-:-:S02]  /*e670*/  FMUL.FTZ R32, R32, R152 ;  /* 0x0000009820207220 */ /* 0x000fc40000410000 */
[----:B------:R-:W3:Y:S01]  /*e680*/  SHFL.DOWN PT, R3, R4, 0x4, 0x1f ;  /* 0x08801f0004037f89 */ /* 0x000ee200000e0000 */
[----:B------:R-:W-:Y:S02]  /*e690*/  FMUL.FTZ R57, R62, R57 ;  /* 0x000000393e397220 */ /* 0x000fe40000410000 */
        /* <DEDUP_REMOVED lines=19> */
[----:B------:R-:W-:Y:S02]  /*e7d0*/  FADD.FTZ R204, R3, R204 ;  /* 0x000000cc03cc7221 */ /* 0x000fe40000010000 */
        /* <DEDUP_REMOVED lines=35> */
[----:B------:R-:W-:Y:S02]  /*ea10*/  FADD.FTZ R101, R44, R101 ;  /* 0x000000652c657221 */ /* 0x000fe40000010000 */
[----:B------:R-:W-:-:S02]  /*ea20*/  FFMA.FTZ R219, R104, R45, R219 ;  /* 0x0000002d68db7223 */ /* 0x000fc400000100db */
[----:B------:R-:W-:Y:S02]  /*ea30*/  FADD.FTZ R216, R41, R216 ;  /* 0x000000d829d87221 */ /* 0x000fe40000010000 */
[----:B------:R-:W-:Y:S02]  /*ea40*/  FADD.FTZ R215, R46, R215 ;  /* 0x000000d72ed77221 */ /* 0x000fe40000010000 */
[----:B------:R-:W-:Y:S02]  /*ea50*/  FADD.FTZ R208, R49, R208 ;  /* 0x000000d031d07221 */ /* 0x000fe40000010000 */
[----:B------:R-:W-:Y:S02]  /*ea60*/  FFMA.FTZ R222, R107, R12, R222 ;  /* 0x0000000c6bde7223 */ /* 0x000fe400000100de */
[----:B------:R-:W-:Y:S02]  /*ea70*/  FADD.FTZ R207, R10, R207 ;  /* 0x000000cf0acf7221 */ /* 0x000fe40000010000 */
[----:B------:R-:W-:-:S02]  /*ea80*/  FFMA.FTZ R224, R109, R15, R224 ;  /* 0x0000000f6de07223 */ /* 0x000fc400000100e0 */
[----:B------:R-:W-:Y:S02]  /*ea90*/  FADD.FTZ R205, R14, R205 ;  /* 0x000000cd0ecd7221 */ /* 0x000fe40000010000 */
[----:B------:R-:W-:Y:S02]  /*eaa0*/  FADD.FTZ R203, R18, R203 ;  /* 0x000000cb12cb7221 */ /* 0x000fe40000010000 */
[----:B------:R-:W-:Y:S02]  /*eab0*/  FFMA.FTZ R226, R111, R19, R226 ;  /* 0x000000136fe27223 */ /* 0x000fe400000100e2 */
[----:B------:R-:W-:Y:S02]  /*eac0*/  FADD.FTZ R202, R81, R202 ;  /* 0x000000ca51ca7221 */ /* 0x000fe40000010000 */
[----:B------:R-:W-:Y:S02]  /*ead0*/  FFMA.FTZ R227, R112, R21, R227 ;  /* 0x0000001570e37223 */ /* 0x000fe400000100e3 */
[----:B------:R-:W-:-:S02]  /*eae0*/  FADD.FTZ R201, R78, R201 ;  /* 0x000000c94ec97221 */ /* 0x000fc40000010000 */
[----:B------:R-:W-:Y:S02]  /*eaf0*/  FFMA.FTZ R229, R114, R25, R229 ;  /* 0x0000001972e57223 */ /* 0x000fe400000100e5 */
[----:B------:R-:W-:Y:S02]  /*eb00*/  FADD.FTZ R200, R23, R200 ;  /* 0x000000c817c87221 */ /* 0x000fe40000010000 */
[----:B------:R-:W-:Y:S02]  /*eb10*/  FADD.FTZ R199, R58, R199 ;  /* 0x000000c73ac77221 */ /* 0x000fe40000010000 */
[----:B------:R-:W-:Y:S02]  /*eb20*/  FFMA.FTZ R230, R115, R28, R230 ;  /* 0x0000001c73e67223 */ /* 0x000fe400000100e6 */
[----:B------:R-:W-:Y:S02]  /*eb30*/  FFMA.FTZ R231, R116, R30, R231 ;  /* 0x0000001e74e77223 */ /* 0x000fe400000100e7 */
[----:B------:R-:W-:-:S02]  /*eb40*/  FADD.FTZ R198, R63, R198 ;  /* 0x000000c63fc67221 */ /* 0x000fc40000010000 */
        /* <DEDUP_REMOVED lines=32> */
.L_x_1141:
[----:B0-----:R-:W-:Y:S05]  /*ed50*/  BSYNC B0 ;  /* 0x0000000000007941 */ /* 0x001fea0003800000 */
.L_x_1140:
        /* <DEDUP_REMOVED lines=8> */
.L_x_1041:
        /* <DEDUP_REMOVED lines=83> */
.L_x_1144:
[----:B------:R-:W-:Y:S05]  /*f310*/  BSYNC B0 ;  /* 0x0000000000007941 */ /* 0x000fea0003800000 */
.L_x_1143:
        /* <DEDUP_REMOVED lines=198> */
.L_x_1146:
[----:B0-----:R-:W-:Y:S05]  /*ff80*/  BSYNC B0 ;  /* 0x0000000000007941 */ /* 0x001fea0003800000 */
.L_x_1145:
        /* <DEDUP_REMOVED lines=61> */
.L_x_1035:
        /* <DEDUP_REMOVED lines=35> */
.L_x_1149:
[----:B-1----:R-:W-:Y:S05]  /*10590*/  BSYNC B0 ;  /* 0x0000000000007941 */ /* 0x002fea0003800000 */
.L_x_1148:
        /* <DEDUP_REMOVED lines=34> */
.L_x_1151:
[----:B------:R-:W3:Y:S02]  /*107c0*/  S2R R11, SR_TID.X ;  /* 0x00000000000b7919 */ /* 0x000ee40000002100 */
.L_x_1152:
[----:B-1----:R-:W-:Y:S05]  /*107d0*/  BSYNC B0 ;  /* 0x0000000000007941 */ /* 0x002fea0003800000 */
.L_x_1150:
        /* <DEDUP_REMOVED lines=12> */
.L_x_1153:
        /* <DEDUP_REMOVED lines=32> */
.L_x_1046:
[----:B------:R-:W-:Y:S01]  /*10aa0*/  HFMA2.MMA R65, -RZ, RZ, 0, 5.9604644775390625e-08 ;  /* 0x00000001ff417435 */ /* 0x000fe200000001ff */
[----:B------:R-:W-:-:S02]  /*10ab0*/  MOV R71, R68 ;  /* 0x0000004400477202 */ /* 0x000fc40000000f00 */
[----:B------:R-:W-:Y:S02]  /*10ac0*/  MOV R213, RZ ;  /* 0x000000ff00d57202 */ /* 0x000fe40000000f00 */
[----:B------:R-:W-:Y:S02]  /*10ad0*/  MOV R212, 0xffffffff ;  /* 0xffffffff00d47802 */ /* 0x000fe40000000f00 */
[----:B------:R-:W-:Y:S02]  /*10ae0*/  MOV R64, 0x10b00 ;  /* 0x00010b0000407802 */ /* 0x000fe40000000f00 */
[----:B------:R-:W-:Y:S05]  /*10af0*/  CALL.REL.NOINC `($__internal_29_$__cuda_sm70_shflsync_up) ;  /* 0x00001de000007944 */ /* 0x000fea0003c00000 */
[----:B-1----:R-:W-:Y:S01]  /*10b00*/  MOV R66, R71 ;  /* 0x0000004700427202 */ /* 0x002fe20000000f00 */
[----:B------:R-:W-:Y:S05]  /*10b10*/  BRA `(.L_x_1154) ;  /* 0xffff7c8000007947 */ /* 0x000fea000383ffff */
.L_x_1047:
[----:B------:R-:W-:Y:S01]  /*10b20*/  HFMA2.MMA R65, -RZ, RZ, 0, 5.9604644775390625e-08 ;  /* 0x00000001ff417435 */ /* 0x000fe200000001ff */
[----:B------:R-:W-:Y:S02]  /*10b30*/  MOV R71, R69 ;  /* 0x0000004500477202 */ /* 0x000fe40000000f00 */
[----:B------:R-:W-:Y:S02]  /*10b40*/  MOV R213, RZ ;  /* 0x000000ff00d57202 */ /* 0x000fe40000000f00 */
[----:B------:R-:W-:-:S02]  /*10b50*/  MOV R212, 0xffffffff ;  /* 0xffffffff00d47802 */ /* 0x000fc40000000f00 */
[----:B------:R-:W-:Y:S02]  /*10b60*/  MOV R64, 0x10b80 ;  /* 0x00010b8000407802 */ /* 0x000fe40000000f00 */
[----:B01----:R-:W-:Y:S05]  /*10b70*/  CALL.REL.NOINC `($__internal_29_$__cuda_sm70_shflsync_up) ;  /* 0x00001d6000007944 */ /* 0x003fea0003c00000 */
[----:B------:R-:W-:Y:S01]  /*10b80*/  HFMA2.MMA R65, -RZ, RZ, 0, 5.9604644775390625e-08 ;  /* 0x00000001ff417435 */ /* 0x000fe200000001ff */
[----:B-1----:R-:W-:Y:S02]  /*10b90*/  MOV R67, R71 ;  /* 0x0000004700437202 */ /* 0x002fe40000000f00 */
[----:B------:R-:W-:Y:S02]  /*10ba0*/  MOV R71, R211 ;  /* 0x000000d300477202 */ /* 0x000fe40000000f00 */
[----:B------:R-:W-:Y:S02]  /*10bb0*/  MOV R213, RZ ;  /* 0x000000ff00d57202 */ /* 0x000fe40000000f00 */
[----:B------:R-:W-:Y:S02]  /*10bc0*/  MOV R212, 0xffffffff ;  /* 0xffffffff00d47802 */ /* 0x000fe40000000f00 */
[----:B------:R-:W-:Y:S02]  /*10bd0*/  MOV R64, 0x10bf0 ;  /* 0x00010bf000407802 */ /* 0x000fe40000000f00 */
[----:B------:R-:W-:Y:S05]  /*10be0*/  CALL.REL.NOINC `($__internal_29_$__cuda_sm70_shflsync_up) ;  /* 0x00001cf000007944 */ /* 0x000fea0003c00000 */
[----:B------:R-:W-:Y:S01]  /*10bf0*/  HFMA2.MMA R65, -RZ, RZ, 0, 5.9604644775390625e-08 ;  /* 0x00000001ff417435 */ /* 0x000fe200000001ff */
[----:B-1----:R-:W-:-:S02]  /*10c00*/  MOV R70, R71 ;  /* 0x0000004700467202 */ /* 0x002fc40000000f00 */
[----:B------:R-:W-:Y:S02]  /*10c10*/  MOV R71, R210 ;  /* 0x000000d200477202 */ /* 0x000fe40000000f00 */
[----:B------:R-:W-:Y:S02]  /*10c20*/  MOV R213, RZ ;  /* 0x000000ff00d57202 */ /* 0x000fe40000000f00 */
[----:B------:R-:W-:Y:S02]  /*10c30*/  MOV R212, 0xffffffff ;  /* 0xffffffff00d47802 */ /* 0x000fe40000000f00 */
[----:B------:R-:W-:Y:S02]  /*10c40*/  MOV R64, 0x10c60 ;  /* 0x00010c6000407802 */ /* 0x000fe40000000f00 */
[----:B------:R-:W-:Y:S05]  /*10c50*/  CALL.REL.NOINC `($__internal_29_$__cuda_sm70_shflsync_up) ;  /* 0x00001c8000007944 */ /* 0x000fea0003c00000 */
[-C--:B------:R-:W-:Y:S01]  /*10c60*/  FMUL.FTZ R64, R69, R66.reuse ;  /* 0x0000004245407220 */ /* 0x080fe20000410000 */
[----:B------:R-:W-:Y:S01]  /*10c70*/  ISETP.GE.AND P0, PT, R121, 0x1, PT ;  /* 0x000000017900780c */ /* 0x000fe20003f06270 */
[-C--:B------:R-:W-:Y:S01]  /*10c80*/  FMUL.FTZ R65, R69, R67.reuse ;  /* 0x0000004345417220 */ /* 0x080fe20000410000 */
[----:B------:R-:W-:Y:S01]  /*10c90*/  MOV R213, RZ ;  /* 0x000000ff00d57202 */ /* 0x000fe20000000f00 */
[C---:B------:R-:W-:Y:S01]  /*10ca0*/  FFMA.FTZ R64, R68.reuse, R67, R64 ;  /* 0x0000004344407223 */ /* 0x040fe20000010040 */
[----:B------:R-:W-:Y:S01]  /*10cb0*/  MOV R212, 0xffffffff ;  /* 0xffffffff00d47802 */ /* 0x000fe20000000f00 */
[----:B------:R-:W-:-:S02]  /*10cc0*/  FFMA.FTZ R65, R68, R66, -R65 ;  /* 0x0000004244417223 */ /* 0x000fc40000010841 */
[C---:B------:R-:W-:Y:S02]  /*10cd0*/  FMUL.FTZ R67, R69.reuse, R70 ;  /* 0x0000004645437220 */ /* 0x040fe40000410000 */
[CC--:B-1----:R-:W-:Y:S01]  /*10ce0*/  FMUL.FTZ R66, R69.reuse, R71.reuse ;  /* 0x0000004745427220 */ /* 0x0c2fe20000410000 */
[----:B------:R-:W-:Y:S01]  /*10cf0*/  FSEL R69, R69, R64, !P0 ;  /* 0x0000004045457208 */ /* 0x000fe20004000000 */
[C---:B------:R-:W-:Y:S01]  /*10d00*/  FFMA.FTZ R71, R68.reuse, R71, R67 ;  /* 0x0000004744477223 */ /* 0x040fe20000010043 */
[----:B------:R-:W-:Y:S01]  /*10d10*/  MOV R64, 0x10db0 ;  /* 0x00010db000407802 */ /* 0x000fe20000000f00 */
[C---:B------:R-:W-:Y:S01]  /*10d20*/  FFMA.FTZ R66, R68.reuse, R70, -R66 ;  /* 0x0000004644427223 */ /* 0x040fe20000010842 */
[----:B------:R-:W-:Y:S01]  /*10d30*/  FSEL R68, R68, R65, !P0 ;  /* 0x0000004144447208 */ /* 0x000fe20004000000 */
[----:B------:R-:W-:Y:S01]  /*10d40*/  FADD.FTZ R71, R210, R71 ;  /* 0x00000047d2477221 */ /* 0x000fe20000010000 */
[----:B------:R-:W-:Y:S01]  /*10d50*/  HFMA2.MMA R65, -RZ, RZ, 0, 1.1920928955078125e-07 ;  /* 0x00000002ff417435 */ /* 0x000fe200000001ff */
[----:B------:R-:W-:-:S03]  /*10d60*/  FADD.FTZ R66, R211, R66 ;  /* 0x00000042d3427221 */ /* 0x000fc60000010000 */
[----:B------:R-:W-:Y:S02]  /*10d70*/  FSEL R210, R210, R71, !P0 ;  /* 0x00000047d2d27208 */ /* 0x000fe40004000000 */
[----:B------:R-:W-:Y:S02]  /*10d80*/  FSEL R211, R211, R66, !P0 ;  /* 0x00000042d3d37208 */ /* 0x000fe40004000000 */
[----:B------:R-:W-:Y:S02]  /*10d90*/  MOV R71, R68 ;  /* 0x0000004400477202 */ /* 0x000fe40000000f00 */
[----:B------:R-:W-:Y:S05]  /*10da0*/  CALL.REL.NOINC `($__internal_29_$__cuda_sm70_shflsync_up) ;  /* 0x00001b3000007944 */ /* 0x000fea0003c00000 */
[----:B------:R-:W-:Y:S01]  /*10db0*/  HFMA2.MMA R65, -RZ, RZ, 0, 1.1920928955078125e-07 ;  /* 0x00000002ff417435 */ /* 0x000fe200000001ff */
[----:B-1----:R-:W-:Y:S02]  /*10dc0*/  MOV R66, R71 ;  /* 0x0000004700427202 */ /* 0x002fe40000000f00 */
[----:B------:R-:W-:Y:S02]  /*10dd0*/  MOV R71, R69 ;  /* 0x0000004500477202 */ /* 0x000fe40000000f00 */
[----:B------:R-:W-:Y:S02]  /*10de0*/  MOV R213, RZ ;  /* 0x000000ff00d57202 */ /* 0x000fe40000000f00 */
[----:B------:R-:W-:-:S02]  /*10df0*/  MOV R212, 0xffffffff ;  /* 0xffffffff00d47802 */ /* 0x000fc40000000f00 */
[----:B------:R-:W-:Y:S02]  /*10e00*/  MOV R64, 0x10e20 ;  /* 0x00010e2000407802 */ /* 0x000fe40000000f00 */
[----:B------:R-:W-:Y:S05]  /*10e10*/  CALL.REL.NOINC `($__internal_29_$__cuda_sm70_shflsync_up) ;  /* 0x00001ac000007944 */ /* 0x000fea0003c00000 */
[----:B------:R-:W-:Y:S01]  /*10e20*/  HFMA2.MMA R65, -RZ, RZ, 0, 1.1920928955078125e-07 ;  /* 0x00000002ff417435 */ /* 0x000fe200000001ff */
[----:B-1----:R-:W-:Y:S02]  /*10e30*/  MOV R67, R71 ;  /* 0x0000004700437202 */ /* 0x002fe40000000f00 */
[----:B------:R-:W-:Y:S02]  /*10e40*/  MOV R71, R211 ;  /* 0x000000d300477202 */ /* 0x000fe40000000f00 */
[----:B------:R-:W-:Y:S02]  /*10e50*/  MOV R213, RZ ;  /* 0x000000ff00d57202 */ /* 0x000fe40000000f00 */
[----:B------:R-:W-:Y:S02]  /*10e60*/  MOV R212, 0xffffffff ;  /* 0xffffffff00d47802 */ /* 0x000fe40000000f00 */
[----:B------:R-:W-:Y:S02]  /*10e70*/  MOV R64, 0x10e90 ;  /* 0x00010e9000407802 */ /* 0x000fe40000000f00 */
[----:B------:R-:W-:Y:S05]  /*10e80*/  CALL.REL.NOINC `($__internal_29_$__cuda_sm70_shflsync_up) ;  /* 0x00001a5000007944 */ /* 0x000fea0003c00000 */
[----:B------:R-:W-:Y:S01]  /*10e90*/  HFMA2.MMA R65, -RZ, RZ, 0, 1.1920928955078125e-07 ;  /* 0x00000002ff417435 */ /* 0x000fe200000001ff */
[----:B-1----:R-:W-:-:S02]  /*10ea0*/  MOV R70, R71 ;  /* 0x0000004700467202 */ /* 0x002fc40000000f00 */
[----:B------:R-:W-:Y:S02]  /*10eb0*/  MOV R71, R210 ;  /* 0x000000d200477202 */ /* 0x000fe40000000f00 */
[----:B------:R-:W-:Y:S02]  /*10ec0*/  MOV R213, RZ ;  /* 0x000000ff00d57202 */ /* 0x000fe40000000f00 */
[----:B------:R-:W-:Y:S02]  /*10ed0*/  MOV R212, 0xffffffff ;  /* 0xffffffff00d47802 */ /* 0x000fe40000000f00 */
[----:B------:R-:W-:Y:S02]  /*10ee0*/  MOV R64, 0x10f00 ;  /* 0x00010f0000407802 */ /* 0x000fe40000000f00 */
[----:B------:R-:W-:Y:S05]  /*10ef0*/  CALL.REL.NOINC `($__internal_29_$__cuda_sm70_shflsync_up) ;  /* 0x000019e000007944 */ /* 0x000fea0003c00000 */
[----:B-1----:R-:W-:Y:S01]  /*10f00*/  FMUL.FTZ R64, R69, R71 ;  /* 0x0000004745407220 */ /* 0x002fe20000410000 */
[----:B------:R-:W-:Y:S01]  /*10f10*/  ISETP.GE.AND P0, PT, R121, 0x2, PT ;  /* 0x000000027900780c */ /* 0x000fe20003f06270 */
[CC--:B------:R-:W-:Y:S01]  /*10f20*/  FMUL.FTZ R65, R70.reuse, R69.reuse ;  /* 0x0000004546417220 */ /* 0x0c0fe20000410000 */
[----:B------:R-:W-:Y:S01]  /*10f30*/  MOV R213, RZ ;  /* 0x000000ff00d57202 */ /* 0x000fe20000000f00 */
[----:B------:R-:W-:Y:S01]  /*10f40*/  FFMA.FTZ R64, R70, R68, -R64 ;  /* 0x0000004446407223 */ /* 0x000fe20000010840 */
[----:B------:R-:W-:Y:S01]  /*10f50*/  MOV R212, 0xffffffff ;  /* 0xffffffff00d47802 */ /* 0x000fe20000000f00 */
[----:B------:R-:W-:-:S02]  /*10f60*/  FMUL.FTZ R70, R66, R69 ;  /* 0x0000004542467220 */ /* 0x000fc40000410000 */
[----:B------:R-:W-:Y:S02]  /*10f70*/  FFMA.FTZ R65, R68, R71, R65 ;  /* 0x0000004744417223 */ /* 0x000fe40000010041 */
[C---:B------:R-:W-:Y:S02]  /*10f80*/  FFMA.FTZ R70, R67.reuse, R68, R70 ;  /* 0x0000004443467223 */ /* 0x040fe40000010046 */
[----:B------:R-:W-:Y:S02]  /*10f90*/  FMUL.FTZ R67, R67, R69 ;  /* 0x0000004543437220 */ /* 0x000fe40000410000 */
[----:B------:R-:W-:Y:S01]  /*10fa0*/  @P0 FADD.FTZ R211, R211, R64 ;  /* 0x00000040d3d30221 */ /* 0x000fe20000010000 */
[----:B------:R-:W-:Y:S01]  /*10fb0*/  FSEL R69, R69, R70, !P0 ;  /* 0x0000004645457208 */ /* 0x000fe20004000000 */
[----:B------:R-:W-:Y:S01]  /*10fc0*/  @P0 FFMA.FTZ R68, R66, R68, -R67 ;  /* 0x0000004442440223 */ /* 0x000fe20000010843 */
[----:B------:R-:W-:Y:S01]  /*10fd0*/  MOV R64, 0x11030 ;  /* 0x0001103000407802 */ /* 0x000fe20000000f00 */
[----:B------:R-:W-:Y:S01]  /*10fe0*/  @P0 FADD.FTZ R210, R210, R65 ;  /* 0x00000041d2d20221 */ /* 0x000fe20000010000 */
[----:B------:R-:W-:Y:S01]  /*10ff0*/  HFMA2.MMA R65, -RZ, RZ, 0, 2.384185791015625e-07 ;  /* 0x00000004ff417435 */ /* 0x000fe200000001ff */
[----:B------:R-:W-:-:S02]  /*11000*/  MOV R70, R211 ;  /* 0x000000d300467202 */ /* 0x000fc40000000f00 */
[----:B------:R-:W-:-:S03]  /*11010*/  MOV R71, R68 ;  /* 0x0000004400477202 */ /* 0x000fc60000000f00 */
[----:B------:R-:W-:Y:S05]  /*11020*/  CALL.REL.NOINC `($__internal_29_$__cuda_sm70_shflsync_up) ;  /* 0x000018b000007944 */ /* 0x000fea0003c00000 */
[----:B------:R-:W-:Y:S01]  /*11030*/  HFMA2.MMA R65, -RZ, RZ, 0, 2.384185791015625e-07 ;  /* 0x00000004ff417435 */ /* 0x000fe200000001ff */
[----:B-1----:R-:W-:Y:S02]  /*11040*/  MOV R66, R71 ;  /* 0x0000004700427202 */ /* 0x002fe40000000f00 */
[----:B------:R-:W-:Y:S02]  /*11050*/  MOV R71, R69 ;  /* 0x0000004500477202 */ /* 0x000fe40000000f00 */
[----:B------:R-:W-:Y:S02]  /*11060*/  MOV R213, RZ ;  /* 0x000000ff00d57202 */ /* 0x000fe40000000f00 */
[----:B------:R-:W-:Y:S02]  /*11070*/  MOV R212, 0xffffffff ;  /* 0xffffffff00d47802 */ /* 0x000fe40000000f00 */
[----:B------:R-:W-:Y:S02]  /*11080*/  MOV R64, 0x110a0 ;  /* 0x000110a000407802 */ /* 0x000fe40000000f00 */
[----:B------:R-:W-:Y:S05]  /*11090*/  CALL.REL.NOINC `($__internal_29_$__cuda_sm70_shflsync_up) ;  /* 0x0000184000007944 */ /* 0x000fea0003c00000 */
[----:B------:R-:W-:Y:S01]  /*110a0*/  HFMA2.MMA R65, -RZ, RZ, 0, 2.384185791015625e-07 ;  /* 0x00000004ff417435 */ /* 0x000fe200000001ff */
[----:B-1----:R-:W-:-:S02]  /*110b0*/  MOV R67, R71 ;  /* 0x0000004700437202 */ /* 0x002fc40000000f00 */
[----:B------:R-:W-:Y:S02]  /*110c0*/  MOV R71, R70 ;  /* 0x0000004600477202 */ /* 0x000fe40000000f00 */
[----:B------:R-:W-:Y:S02]  /*110d0*/  MOV R213, RZ ;  /* 0x000000ff00d57202 */ /* 0x000fe40000000f00 */
[----:B------:R-:W-:Y:S02]  /*110e0*/  MOV R212, 0xffffffff ;  /* 0xffffffff00d47802 */ /* 0x000fe40000000f00 */
[----:B------:R-:W-:Y:S02]  /*110f0*/  MOV R64, 0x11110 ;  /* 0x0001111000407802 */ /* 0x000fe40000000f00 */
[----:B------:R-:W-:Y:S05]  /*11100*/  CALL.REL.NOINC `($__internal_29_$__cuda_sm70_shflsync_up) ;  /* 0x000017d000007944 */ /* 0x000fea0003c00000 */
[----:B------:R-:W-:Y:S01]  /*11110*/  HFMA2.MMA R65, -RZ, RZ, 0, 2.384185791015625e-07 ;  /* 0x00000004ff417435 */ /* 0x000fe200000001ff */
[----:B-1----:R-:W-:Y:S02]  /*11120*/  MOV R211, R71 ;  /* 0x0000004700d37202 */ /* 0x002fe40000000f00 */
[----:B------:R-:W-:Y:S02]  /*11130*/  MOV R71, R210 ;  /* 0x000000d200477202 */ /* 0x000fe40000000f00 */
[----:B------:R-:W-:-:S02]  /*11140*/  MOV R213, RZ ;  /* 0x000000ff00d57202 */ /* 0x000fc40000000f00 */
[----:B------:R-:W-:Y:S02]  /*11150*/  MOV R212, 0xffffffff ;  /* 0xffffffff00d47802 */ /* 0x000fe40000000f00 */
[----:B------:R-:W-:Y:S02]  /*11160*/  MOV R64, 0x11180 ;  /* 0x0001118000407802 */ /* 0x000fe40000000f00 */
[----:B------:R-:W-:Y:S05]  /*11170*/  CALL.REL.NOINC `($__internal_29_$__cuda_sm70_shflsync_up) ;  /* 0x0000176000007944 */ /* 0x000fea0003c00000 */
[----:B------:R-:W-:Y:S01]  /*11180*/  FMUL.FTZ R65, R211, R69 ;  /* 0x00000045d3417220 */ /* 0x000fe20000410000 */
[----:B------:R-:W-:Y:S01]  /*11190*/  ISETP.GE.AND P0, PT, R121, 0x4, PT ;  /* 0x000000047900780c */ /* 0x000fe20003f06270 */
[-C--:B-1----:R-:W-:Y:S01]  /*111a0*/  FMUL.FTZ R64, R69, R71.reuse ;  /* 0x0000004745407220 */ /* 0x082fe20000410000 */
[----:B------:R-:W-:Y:S01]  /*111b0*/  MOV R213, RZ ;  /* 0x000000ff00d57202 */ /* 0x000fe20000000f00 */
[----:B------:R-:W-:Y:S01]  /*111c0*/  FFMA.FTZ R65, R68, R71, R65 ;  /* 0x0000004744417223 */ /* 0x000fe20000010041 */
[----:B------:R-:W-:Y:S01]  /*111d0*/  MOV R212, 0xffffffff ;  /* 0xffffffff00d47802 */ /* 0x000fe20000000f00 */
[----:B------:R-:W-:Y:S02]  /*111e0*/  FMUL.FTZ R71, R66, R69 ;  /* 0x0000004542477220 */ /* 0x000fe40000410000 */
[----:B------:R-:W-:-:S02]  /*111f0*/  FFMA.FTZ R64, R211, R68, -R64 ;  /* 0x00000044d3407223 */ /* 0x000fc40000010840 */
[CC--:B------:R-:W-:Y:S02]  /*11200*/  FFMA.FTZ R71, R67.reuse, R68.reuse, R71 ;  /* 0x0000004443477223 */ /* 0x0c0fe40000010047 */
[----:B------:R-:W-:Y:S02]  /*11210*/  FMUL.FTZ R67, R67, R69 ;  /* 0x0000004543437220 */ /* 0x000fe40000410000 */
[----:B------:R-:W-:Y:S01]  /*11220*/  @P0 FADD.FTZ R210, R210, R65 ;  /* 0x00000041d2d20221 */ /* 0x000fe20000010000 */
[----:B------:R-:W-:Y:S01]  /*11230*/  HFMA2.MMA R65, -RZ, RZ, 0, 4.76837158203125e-07 ;  /* 0x00000008ff417435 */ /* 0x000fe200000001ff */
[----:B------:R-:W-:Y:S01]  /*11240*/  @P0 FFMA.FTZ R68, R66, R68, -R67 ;  /* 0x0000004442440223 */ /* 0x000fe20000010843 */
[----:B------:R-:W-:Y:S01]  /*11250*/  FSEL R67, R69, R71, !P0 ;  /* 0x0000004745437208 */ /* 0x000fe20004000000 */
[----:B------:R-:W-:Y:S01]  /*11260*/  @P0 FADD.FTZ R70, R70, R64 ;  /* 0x0000004046460221 */ /* 0x000fe20000010000 */
[----:B------:R-:W-:Y:S02]  /*11270*/  MOV R64, 0x112a0 ;  /* 0x000112a000407802 */ /* 0x000fe40000000f00 */
[----:B------:R-:W-:-:S02]  /*11280*/  MOV R71, R68 ;  /* 0x0000004400477202 */ /* 0x000fc40000000f00 */
[----:B------:R-:W-:Y:S05]  /*11290*/  CALL.REL.NOINC `($__internal_29_$__cuda_sm70_shflsync_up) ;  /* 0x0000164000007944 */ /* 0x000fea0003c00000 */
[----:B------:R-:W-:Y:S01]  /*112a0*/  HFMA2.MMA R65, -RZ, RZ, 0, 4.76837158203125e-07 ;  /* 0x00000008ff417435 */ /* 0x000fe200000001ff */
[----:B-1----:R-:W-:-:S02]  /*112b0*/  MOV R66, R71 ;  /* 0x0000004700427202 */ /* 0x002fc40000000f00 */
[----:B------:R-:W-:Y:S02]  /*112c0*/  MOV R71, R67 ;  /* 0x0000004300477202 */ /* 0x000fe40000000f00 */
[----:B------:R-:W-:Y:S02]  /*112d0*/  MOV R213, RZ ;  /* 0x000000ff00d57202 */ /* 0x000fe40000000f00 */
[----:B------:R-:W-:Y:S02]  /*112e0*/  MOV R212, 0xffffffff ;  /* 0xffffffff00d47802 */ /* 0x000fe40000000f00 */
[----:B------:R-:W-:Y:S02]  /*112f0*/  MOV R64, 0x11310 ;  /* 0x0001131000407802 */ /* 0x000fe40000000f00 */
[----:B------:R-:W-:Y:S05]  /*11300*/  CALL.REL.NOINC `($__internal_29_$__cuda_sm70_shflsync_up) ;  /* 0x000015d000007944 */ /* 0x000fea0003c00000 */
[----:B------:R-:W-:Y:S01]  /*11310*/  HFMA2.MMA R65, -RZ, RZ, 0, 4.76837158203125e-07 ;  /* 0x00000008ff417435 */ /* 0x000fe200000001ff */
[----:B-1----:R-:W-:Y:S02]  /*11320*/  MOV R69, R71 ;  /* 0x0000004700457202 */ /* 0x002fe40000000f00 */
[----:B------:R-:W-:Y:S02]  /*11330*/  MOV R71, R70 ;  /* 0x0000004600477202 */ /* 0x000fe40000000f00 */
[----:B------:R-:W-:-:S02]  /*11340*/  MOV R213, RZ ;  /* 0x000000ff00d57202 */ /* 0x000fc40000000f00 */
[----:B------:R-:W-:Y:S02]  /*11350*/  MOV R212, 0xffffffff ;  /* 0xffffffff00d47802 */ /* 0x000fe40000000f00 */
[----:B------:R-:W-:Y:S02]  /*11360*/  MOV R64, 0x11380 ;  /* 0x0001138000407802 */ /* 0x000fe40000000f00 */
[----:B------:R-:W-:Y:S05]  /*11370*/  CALL.REL.NOINC `($__internal_29_$__cuda_sm70_shflsync_up) ;  /* 0x0000156000007944 */ /* 0x000fea0003c00000 */
[----:B------:R-:W-:Y:S01]  /*11380*/  HFMA2.MMA R65, -RZ, RZ, 0, 4.76837158203125e-07 ;  /* 0x00000008ff417435 */ /* 0x000fe200000001ff */
[----:B-1----:R-:W-:Y:S02]  /*11390*/  MOV R211, R71 ;  /* 0x0000004700d37202 */ /* 0x002fe40000000f00 */
[----:B------:R-:W-:Y:S02]  /*113a0*/  MOV R71, R210 ;  /* 0x000000d200477202 */ /* 0x000fe40000000f00 */
[----:B------:R-:W-:Y:S02]  /*113b0*/  MOV R213, RZ ;  /* 0x000000ff00d57202 */ /* 0x000fe40000000f00 */
[----:B------:R-:W-:Y:S02]  /*113c0*/  MOV R212, 0xffffffff ;  /* 0xffffffff00d47802 */ /* 0x000fe40000000f00 */
[----:B------:R-:W-:-:S02]  /*113d0*/  MOV R64, 0x113f0 ;  /* 0x000113f000407802 */ /* 0x000fc40000000f00 */
[----:B------:R-:W-:Y:S05]  /*113e0*/  CALL.REL.NOINC `($__internal_29_$__cuda_sm70_shflsync_up) ;  /* 0x000014f000007944 */ /* 0x000fea0003c00000 */
[----:B------:R-:W-:Y:S01]  /*113f0*/  FMUL.FTZ R65, R211, R67 ;  /* 0x00000043d3417220 */ /* 0x000fe20000410000 */
[----:B------:R-:W-:Y:S01]  /*11400*/  ISETP.GE.AND P0, PT, R121, 0x8, PT ;  /* 0x000000087900780c */ /* 0x000fe20003f06270 */
[-C--:B-1----:R-:W-:Y:S01]  /*11410*/  FMUL.FTZ R64, R67, R71.reuse ;  /* 0x0000004743407220 */ /* 0x082fe20000410000 */
[----:B------:R-:W-:Y:S01]  /*11420*/  MOV R213, RZ ;  /* 0x000000ff00d57202 */ /* 0x000fe20000000f00 */
[----:B------:R-:W-:Y:S01]  /*11430*/  FFMA.FTZ R65, R68, R71, R65 ;  /* 0x0000004744417223 */ /* 0x000fe20000010041 */
[----:B------:R-:W-:Y:S01]  /*11440*/  MOV R212, 0xffffffff ;  /* 0xffffffff00d47802 */ /* 0x000fe20000000f00 */
[----:B------:R-:W-:-:S02]  /*11450*/  FMUL.FTZ R71, R66, R67 ;  /* 0x0000004342477220 */ /* 0x000fc40000410000 */
[-C--:B------:R-:W-:Y:S02]  /*11460*/  FFMA.FTZ R64, R211, R68.reuse, -R64 ;  /* 0x00000044d3407223 */ /* 0x080fe40000010840 */
[CC--:B------:R-:W-:Y:S02]  /*11470*/  FFMA.FTZ R71, R69.reuse, R68.reuse, R71 ;  /* 0x0000004445477223 */ /* 0x0c0fe40000010047 */
[----:B------:R-:W-:Y:S02]  /*11480*/  FMUL.FTZ R69, R69, R67 ;  /* 0x0000004345457220 */ /* 0x000fe40000410000 */
[----:B------:R-:W-:Y:S01]  /*11490*/  @P0 FADD.FTZ R70, R70, R64 ;  /* 0x0000004046460221 */ /* 0x000fe20000010000 */
[----:B------:R-:W-:Y:S01]  /*114a0*/  FSEL R67, R67, R71, !P0 ;  /* 0x0000004743437208 */ /* 0x000fe20004000000 */
[----:B------:R-:W-:Y:S01]  /*114b0*/  @P0 FFMA.FTZ R68, R66, R68, -R69 ;  /* 0x0000004442440223 */ /* 0x000fe20000010845 */
[----:B------:R-:W-:Y:S01]  /*114c0*/  MOV R64, 0x11530 ;  /* 0x0001153000407802 */ /* 0x000fe20000000f00 */
[----:B------:R-:W-:Y:S01]  /*114d0*/  @P0 FADD.FTZ R210, R210, R65 ;  /* 0x00000041d2d20221 */ /* 0x000fe20000010000 */
[----:B------:R-:W-:Y:S01]  /*114e0*/  HFMA2.MMA R65, -RZ, RZ, 0, 9.5367431640625e-07 ;  /* 0x00000010ff417435 */ /* 0x000fe200000001ff */
[----:B------:R-:W-:-:S02]  /*114f0*/  MOV R211, R70 ;  /* 0x0000004600d37202 */ /* 0x000fc40000000f00 */
[----:B------:R-:W-:Y:S02]  /*11500*/  MOV R71, R68 ;  /* 0x0000004400477202 */ /* 0x000fe40000000f00 */
[----:B------:R-:W-:Y:S02]  /*11510*/  MOV R69, R67 ;  /* 0x0000004300457202 */ /* 0x000fe40000000f00 */
[----:B------:R-:W-:Y:S05]  /*11520*/  CALL.REL.NOINC `($__internal_29_$__cuda_sm70_shflsync_up) ;  /* 0x000013b000007944 */ /* 0x000fea0003c00000 */
[----:B------:R-:W-:Y:S01]  /*11530*/  HFMA2.MMA R65, -RZ, RZ, 0, 9.5367431640625e-07 ;  /* 0x00000010ff417435 */ /* 0x000fe200000001ff */
[----:B-1----:R-:W-:Y:S02]  /*11540*/  MOV R66, R71 ;  /* 0x0000004700427202 */ /* 0x002fe40000000f00 */
[----:B------:R-:W-:Y:S02]  /*11550*/  MOV R71, R67 ;  /* 0x0000004300477202 */ /* 0x000fe40000000f00 */
[----:B------:R-:W-:Y:S02]  /*11560*/  MOV R213, RZ ;  /* 0x000000ff00d57202 */ /* 0x000fe40000000f00 */
[----:B------:R-:W-:Y:S02]  /*11570*/  MOV R212, 0xffffffff ;  /* 0xffffffff00d47802 */ /* 0x000fe40000000f00 */
[----:B------:R-:W-:-:S02]  /*11580*/  MOV R64, 0x115a0 ;  /* 0x000115a000407802 */ /* 0x000fc40000000f00 */
[----:B------:R-:W-:Y:S05]  /*11590*/  CALL.REL.NOINC `($__internal_29_$__cuda_sm70_shflsync_up) ;  /* 0x0000134000007944 */ /* 0x000fea0003c00000 */
[----:B------:R-:W-:Y:S01]  /*115a0*/  HFMA2.MMA R65, -RZ, RZ, 0, 9.5367431640625e-07 ;  /* 0x00000010ff417435 */ /* 0x000fe200000001ff */
[----:B-1----:R-:W-:-:S02]  /*115b0*/  MOV R67, R71 ;  /* 0x0000004700437202 */ /* 0x002fc40000000f00 */
[----:B------:R-:W-:Y:S02]  /*115c0*/  MOV R71, R70 ;  /* 0x0000004600477202 */ /* 0x000fe40000000f00 */
[----:B------:R-:W-:Y:S02]  /*115d0*/  MOV R213, RZ ;  /* 0x000000ff00d57202 */ /* 0x000fe40000000f00 */
[----:B------:R-:W-:Y:S02]  /*115e0*/  MOV R212, 0xffffffff ;  /* 0xffffffff00d47802 */ /* 0x000fe40000000f00 */
[----:B------:R-:W-:Y:S02]  /*115f0*/  MOV R64, 0x11610 ;  /* 0x0001161000407802 */ /* 0x000fe40000000f00 */
[----:B------:R-:W-:Y:S05]  /*11600*/  CALL.REL.NOINC `($__internal_29_$__cuda_sm70_shflsync_up) ;  /* 0x000012d000007944 */ /* 0x000fea0003c00000 */
[----:B------:R-:W-:Y:S01]  /*11610*/  HFMA2.MMA R65, -RZ, RZ, 0, 9.5367431640625e-07 ;  /* 0x00000010ff417435 */ /* 0x000fe200000001ff */
[----:B-1----:R-:W-:Y:S02]  /*11620*/  MOV R70, R71 ;  /* 0x0000004700467202 */ /* 0x002fe40000000f00 */
[----:B------:R-:W-:Y:S02]  /*11630*/  MOV R71, R210 ;  /* 0x000000d200477202 */ /* 0x000fe40000000f00 */
[----:B------:R-:W-:-:S02]  /*11640*/  MOV R213, RZ ;  /* 0x000000ff00d57202 */ /* 0x000fc40000000f00 */
[----:B------:R-:W-:Y:S02]  /*11650*/  MOV R212, 0xffffffff ;  /* 0xffffffff00d47802 */ /* 0x000fe40000000f00 */
[----:B------:R-:W-:Y:S02]  /*11660*/  MOV R64, 0x11680 ;  /* 0x0001168000407802 */ /* 0x000fe40000000f00 */
[----:B------:R-:W-:Y:S05]  /*11670*/  CALL.REL.NOINC `($__internal_29_$__cuda_sm70_shflsync_up) ;  /* 0x0000126000007944 */ /* 0x000fea0003c00000 */
[----:B-1----:R-:W-:Y:S01]  /*11680*/  MOV R64, R71 ;  /* 0x0000004700407202 */ /* 0x002fe20000000f00 */
[----:B------:R-:W-:Y:S05]  /*11690*/  BRA `(.L_x_1155) ;  /* 0xffff754000007947 */ /* 0x000fea000383ffff */
.L_x_1052:
[----:B------:R-:W-:Y:S01]  /*116a0*/  HFMA2.MMA R65, -RZ, RZ, 0, 5.9604644775390625e-08 ;  /* 0x00000001ff417435 */ /* 0x000fe200000001ff */
[----:B------:R-:W-:Y:S02]  /*116b0*/  MOV R213, RZ ;  /* 0x000000ff00d57202 */ /* 0x000fe40000000f00 */
[----:B------:R-:W-:Y:S02]  /*116c0*/  MOV R212, 0xffffffff ;  /* 0xffffffff00d47802 */ /* 0x000fe40000000f00 */
[----:B------:R-:W-:Y:S02]  /*116d0*/  MOV R64, 0x116f0 ;  /* 0x000116f000407802 */ /* 0x000fe40000000f00 */
[----:B01----:R-:W-:Y:S05]  /*116e0*/  CALL.REL.NOINC `($__internal_29_$__cuda_sm70_shflsync_up) ;  /* 0x000011f000007944 */ /* 0x003fea0003c00000 */
[----:B------:R-:W-:Y:S01]  /*116f0*/  HFMA2.MMA R65, -RZ, RZ, 0, 5.9604644775390625e-08 ;  /* 0x00000001ff417435 */ /* 0x000fe200000001ff */
[----:B-1----:R-:W-:Y:S02]  /*11700*/  MOV R66, R71 ;  /* 0x0000004700427202 */ /* 0x002fe40000000f00 */
[----:B------:R-:W-:-:S02]  /*11710*/  MOV R71, R69 ;  /* 0x0000004500477202 */ /* 0x000fc40000000f00 */
[----:B------:R-:W-:Y:S02]  /*11720*/  MOV R213, RZ ;  /* 0x000000ff00d57202 */ /* 0x000fe40000000f00 */
[----:B------:R-:W-:Y:S02]  /*11730*/  MOV R212, 0xffffffff ;  /* 0xffffffff00d47802 */ /* 0x000fe40000000f00 */
[----:B------:R-:W-:Y:S02]  /*11740*/  MOV R64, 0x11760 ;  /* 0x0001176000407802 */ /* 0x000fe40000000f00 */
[----:B------:R-:W-:Y:S05]  /*11750*/  CALL.REL.NOINC `($__internal_29_$__cuda_sm70_shflsync_up) ;  /* 0x0000118000007944 */ /* 0x000fea0003c00000 */
[----:B------:R-:W-:Y:S01]  /*11760*/  HFMA2.MMA R65, -RZ, RZ, 0, 5.9604644775390625e-08 ;  /* 0x00000001ff417435 */ /* 0x000fe200000001ff */
[----:B-1----:R-:W-:Y:S02]  /*11770*/  MOV R69, R71 ;  /* 0x0000004700457202 */ /* 0x002fe40000000f00 */
[----:B------:R-:W-:Y:S02]  /*11780*/  MOV R71, R68 ;  /* 0x0000004400477202 */ /* 0x000fe40000000f00 */
[----:B------:R-:W-:Y:S02]  /*11790*/  MOV R213, RZ ;  /* 0x000000ff00d57202 */ /* 0x000fe40000000f00 */
[----:B------:R-:W-:-:S02]  /*117a0*/  MOV R212, 0xffffffff ;  /* 0xffffffff00d47802 */ /* 0x000fc40000000f00 */
[----:B------:R-:W-:Y:S02]  /*117b0*/  MOV R64, 0x117d0 ;  /* 0x000117d000407802 */ /* 0x000fe40000000f00 */
[----:B------:R-:W-:Y:S05]  /*117c0*/  CALL.REL.NOINC `($__internal_29_$__cuda_sm70_shflsync_up) ;  /* 0x0000111000007944 */ /* 0x000fea0003c00000 */
[----:B------:R-:W-:Y:S01]  /*117d0*/  HFMA2.MMA R65, -RZ, RZ, 0, 5.9604644775390625e-08 ;  /* 0x00000001ff417435 */ /* 0x000fe200000001ff */
[----:B-1----:R-:W-:Y:S02]  /*117e0*/  MOV R68, R71 ;  /* 0x0000004700447202 */ /* 0x002fe40000000f00 */
[----:B------:R-:W-:Y:S02]  /*117f0*/  MOV R71, R67 ;  /* 0x0000004300477202 */ /* 0x000fe40000000f00 */
[----:B------:R-:W-:Y:S02]  /*11800*/  MOV R213, RZ ;  /* 0x000000ff00d57202 */ /* 0x000fe40000000f00 */
[----:B------:R-:W-:Y:S02]  /*11810*/  MOV R212, 0xffffffff ;  /* 0xffffffff00d47802 */ /* 0x000fe40000000f00 */
[----:B------:R-:W-:Y:S02]  /*11820*/  MOV R64, 0x11840 ;  /* 0x0001184000407802 */ /* 0x000fe40000000f00 */
[----:B------:R-:W-:Y:S05]  /*11830*/  CALL.REL.NOINC `($__internal_29_$__cuda_sm70_shflsync_up) ;  /* 0x000010a000007944 */ /* 0x000fea0003c00000 */
[----:B------:R-:W-:Y:S02]  /*11840*/  MOV R64, R60 ;  /* 0x0000003c00407202 */ /* 0x000fe40000000f00 */
[----:B------:R-:W-:Y:S01]  /*11850*/  MOV R60, R66 ;  /* 0x00000042003c7202 */ /* 0x000fe20000000f00 */
[----:B------:R-:W-:Y:S01]  /*11860*/  HFMA2.MMA R66, -RZ, RZ, 0, 0 ;  /* 0x00000000ff427435 */ /* 0x000fe200000001ff */
[----:B------:R-:W-:-:S02]  /*11870*/  MOV R247, 0xffffffff ;  /* 0xffffffff00f77802 */ /* 0x000fc40000000f00 */
[----:B------:R-:W-:-:S03]  /*11880*/  MOV R65, 0x118a0 ;  /* 0x000118a000417802 */ /* 0x000fc60000000f00 */
[----:B-1----:R-:W-:Y:S05]  /*11890*/  CALL.REL.NOINC `($__internal_28_$__cuda_sm70_shflsync_idx_p) ;  /* 0x00000fd000007944 */ /* 0x002fea0003c00000 */
[----:B-1----:R-:W-:Y:S01]  /*118a0*/  MOV R70, R66 ;  /* 0x0000004200467202 */ /* 0x002fe20000000f00 */
[----:B------:R-:W-:Y:S01]  /*118b0*/  HFMA2.MMA R66, -RZ, RZ, 0, 0 ;  /* 0x00000000ff427435 */ /* 0x000fe200000001ff */
[----:B------:R-:W-:Y:S02]  /*118c0*/  MOV R64, R61 ;  /* 0x0000003d00407202 */ /* 0x000fe40000000f00 */
[----:B------:R-:W-:Y:S02]  /*118d0*/  MOV R247, 0xffffffff ;  /* 0xffffffff00f77802 */ /* 0x000fe40000000f00 */
[----:B------:R-:W-:Y:S02]  /*118e0*/  MOV R65, 0x11900 ;  /* 0x0001190000417802 */ /* 0x000fe40000000f00 */
[----:B0-----:R-:W-:Y:S05]  /*118f0*/  CALL.REL.NOINC `($__internal_28_$__cuda_sm70_shflsync_idx_p) ;  /* 0x00000f7000007944 */ /* 0x001fea0003c00000 */
[----:B-1----:R-:W-:Y:S01]  /*11900*/  MOV R61, R66 ;  /* 0x00000042003d7202 */ /* 0x002fe20000000f00 */
[----:B------:R-:W-:Y:S01]  /*11910*/  HFMA2.MMA R66, -RZ, RZ, 0, 0 ;  /* 0x00000000ff427435 */ /* 0x000fe200000001ff */
[----:B------:R-:W-:Y:S02]  /*11920*/  MOV R64, R62 ;  /* 0x0000003e00407202 */ /* 0x000fe40000000f00 */
[----:B------:R-:W-:-:S02]  /*11930*/  MOV R247, 0xffffffff ;  /* 0xffffffff00f77802 */ /* 0x000fc40000000f00 */
[----:B------:R-:W-:Y:S02]  /*11940*/  MOV R65, 0x11960 ;  /* 0x0001196000417802 */ /* 0x000fe40000000f00 */
[----:B0-----:R-:W-:Y:S05]  /*11950*/  CALL.REL.NOINC `($__internal_28_$__cuda_sm70_shflsync_idx_p) ;  /* 0x00000f1000007944 */ /* 0x001fea0003c00000 */
[----:B-1----:R-:W-:Y:S01]  /*11960*/  MOV R62, R66 ;  /* 0x00000042003e7202 */ /* 0x002fe20000000f00 */
[----:B------:R-:W-:Y:S01]  /*11970*/  HFMA2.MMA R66, -RZ, RZ, 0, 0 ;  /* 0x00000000ff427435 */ /* 0x000fe200000001ff */
[----:B------:R-:W-:Y:S02]  /*11980*/  MOV R64, R63 ;  /* 0x0000003f00407202 */ /* 0x000fe40000000f00 */
[----:B------:R-:W-:Y:S02]  /*11990*/  MOV R247, 0xffffffff ;  /* 0xffffffff00f77802 */ /* 0x000fe40000000f00 */
[----:B------:R-:W-:Y:S02]  /*119a0*/  MOV R65, 0x119c0 ;  /* 0x000119c000417802 */ /* 0x000fe40000000f00 */
[----:B0-----:R-:W-:Y:S05]  /*119b0*/  CALL.REL.NOINC `($__internal_28_$__cuda_sm70_shflsync_idx_p) ;  /* 0x00000eb000007944 */ /* 0x001fea0003c00000 */
[----:B-1----:R-:W-:Y:S01]  /*119c0*/  MOV R63, R66 ;  /* 0x00000042003f7202 */ /* 0x002fe20000000f00 */
[----:B0-----:R-:W-:Y:S05]  /*119d0*/  BRA `(.L_x_1156) ;  /* 0xffff750000007947 */ /* 0x001fea000383ffff */
.L_x_1055:
[----:B------:R-:W-:Y:S01]  /*119e0*/  HFMA2.MMA R66, -RZ, RZ, 0, 5.9604644775390625e-08 ;  /* 0x00000001ff427435 */ /* 0x000fe200000001ff */
[----:B------:R-:W-:Y:S02]  /*119f0*/  MOV R75, R71 ;  /* 0x00000047004b7202 */ /* 0x000fe40000000f00 */
[----:B------:R-:W-:-:S02]  /*11a00*/  MOV R76, 0x1f ;  /* 0x0000001f004c7802 */ /* 0x000fc40000000f00 */
[----:B------:R-:W-:Y:S02]  /*11a10*/  MOV R65, 0xffffffff ;  /* 0xffffffff00417802 */ /* 0x000fe40000000f00 */
[----:B------:R-:W-:Y:S02]  /*11a20*/  MOV R64, 0x11a40 ;  /* 0x00011a4000407802 */ /* 0x000fe40000000f00 */
[----:B------:R-:W-:Y:S05]  /*11a30*/  CALL.REL.NOINC `($__internal_27_$__cuda_sm70_shflsync_down) ;  /* 0x00000df000007944 */ /* 0x000fea0003c00000 */
[----:B-1----:R-:W-:Y:S01]  /*11a40*/  MOV R67, R66 ;  /* 0x0000004200437202 */ /* 0x002fe20000000f00 */
[----:B------:R-:W-:Y:S05]  /*11a50*/  BRA `(.L_x_1157) ;  /* 0xffff8ab000007947 */ /* 0x000fea000383ffff */
.L_x_1056:
[----:B------:R-:W-:Y:S01]  /*11a60*/  HFMA2.MMA R66, -RZ, RZ, 0, 5.9604644775390625e-08 ;  /* 0x00000001ff427435 */ /* 0x000fe200000001ff */
[----:B------:R-:W-:Y:S02]  /*11a70*/  MOV R75, R69 ;  /* 0x00000045004b7202 */ /* 0x000fe40000000f00 */
[----:B------:R-:W-:Y:S02]  /*11a80*/  MOV R76, 0x1f ;  /* 0x0000001f004c7802 */ /* 0x000fe40000000f00 */
[----:B------:R-:W-:Y:S02]  /*11a90*/  MOV R65, 0xffffffff ;  /* 0xffffffff00417802 */ /* 0x000fe40000000f00 */
[----:B------:R-:W-:-:S02]  /*11aa0*/  MOV R64, 0x11ac0 ;  /* 0x00011ac000407802 */ /* 0x000fc40000000f00 */
[----:B01----:R-:W-:Y:S05]  /*11ab0*/  CALL.REL.NOINC `($__internal_27_$__cuda_sm70_shflsync_down) ;  /* 0x00000d7000007944 */ /* 0x003fea0003c00000 */
[----:B-1----:R-:W-:Y:S01]  /*11ac0*/  MOV R69, R66 ;  /* 0x0000004200457202 */ /* 0x002fe20000000f00 */
[----:B------:R-:W-:Y:S01]  /*11ad0*/  HFMA2.MMA R66, -RZ, RZ, 0, 5.9604644775390625e-08 ;  /* 0x00000001ff427435 */ /* 0x000fe200000001ff */
[----:B------:R-:W-:-:S02]  /*11ae0*/  MOV R75, R68 ;  /* 0x00000044004b7202 */ /* 0x000fc40000000f00 */
[----:B------:R-:W-:Y:S02]  /*11af0*/  MOV R76, 0x1f ;  /* 0x0000001f004c7802 */ /* 0x000fe40000000f00 */
[----:B------:R-:W-:Y:S02]  /*11b00*/  MOV R65, 0xffffffff ;  /* 0xffffffff00417802 */ /* 0x000fe40000000f00 */
[----:B------:R-:W-:Y:S02]  /*11b10*/  MOV R64, 0x11b30 ;  /* 0x00011b3000407802 */ /* 0x000fe40000000f00 */
[----:B------:R-:W-:Y:S05]  /*11b20*/  CALL.REL.NOINC `($__internal_27_$__cuda_sm70_shflsync_down) ;  /* 0x00000d0000007944 */ /* 0x000fea0003c00000 */
[----:B-1----:R-:W-:Y:S01]  /*11b30*/  MOV R73, R66 ;  /* 0x0000004200497202 */ /* 0x002fe20000000f00 */
[----:B------:R-:W-:Y:S01]  /*11b40*/  HFMA2.MMA R66, -RZ, RZ, 0, 5.9604644775390625e-08 ;  /* 0x00000001ff427435 */ /* 0x000fe200000001ff */
[----:B------:R-:W-:Y:S02]  /*11b50*/  MOV R75, R70 ;  /* 0x00000046004b7202 */ /* 0x000fe40000000f00 */
[----:B------:R-:W-:Y:S02]  /*11b60*/  MOV R76, 0x1f ;  /* 0x0000001f004c7802 */ /* 0x000fe40000000f00 */
[----:B------:R-:W-:-:S02]  /*11b70*/  MOV R65, 0xffffffff ;  /* 0xffffffff00417802 */ /* 0x000fc40000000f00 */
[----:B------:R-:W-:Y:S02]  /*11b80*/  MOV R64, 0x11ba0 ;  /* 0x00011ba000407802 */ /* 0x000fe40000000f00 */
[----:B------:R-:W-:Y:S05]  /*11b90*/  CALL.REL.NOINC `($__internal_27_$__cuda_sm70_shflsync_down) ;  /* 0x00000c9000007944 */ /* 0x000fea0003c00000 */
[----:B-1----:R-:W-:Y:S05]  /*11ba0*/  BRA `(.L_x_1158) ;  /* 0xffff89a000007947 */ /* 0x002fea000383ffff */
.L_x_1059:
[----:B0-----:R-:W-:Y:S01]  /*11bb0*/  HFMA2.MMA R66, -RZ, RZ, 0, 1.1920928955078125e-07 ;  /* 0x00000002ff427435 */ /* 0x001fe200000001ff */
[----:B------:R-:W-:Y:S02]  /*11bc0*/  MOV R75, R71 ;  /* 0x00000047004b7202 */ /* 0x000fe40000000f00 */
[----:B------:R-:W-:Y:S02]  /*11bd0*/  MOV R76, 0x1f ;  /* 0x0000001f004c7802 */ /* 0x000fe40000000f00 */
[----:B------:R-:W-:Y:S02]  /*11be0*/  MOV R65, 0xffffffff ;  /* 0xffffffff00417802 */ /* 0x000fe40000000f00 */
[----:B------:R-:W-:Y:S02]  /*11bf0*/  MOV R64, 0x11c10 ;  /* 0x00011c1000407802 */ /* 0x000fe40000000f00 */
[----:B-1234-:R-:W-:Y:S05]  /*11c00*/  CALL.REL.NOINC `($__internal_27_$__cuda_sm70_shflsync_down) ;  /* 0x00000c2000007944 */ /* 0x01efea0003c00000 */
[----:B-1----:R-:W-:Y:S01]  /*11c10*/  MOV R67, R66 ;  /* 0x0000004200437202 */ /* 0x002fe20000000f00 */
[----:B------:R-:W-:Y:S01]  /*11c20*/  HFMA2.MMA R66, -RZ, RZ, 0, 1.1920928955078125e-07 ;  /* 0x00000002ff427435 */ /* 0x000fe200000001ff */
[----:B------:R-:W-:Y:S02]  /*11c30*/  MOV R75, R74 ;  /* 0x0000004a004b7202 */ /* 0x000fe40000000f00 */
[----:B------:R-:W-:-:S02]  /*11c40*/  MOV R76, 0x1f ;  /* 0x0000001f004c7802 */ /* 0x000fc40000000f00 */
[----:B------:R-:W-:Y:S02]  /*11c50*/  MOV R65, 0xffffffff ;  /* 0xffffffff00417802 */ /* 0x000fe40000000f00 */
[----:B------:R-:W-:Y:S02]  /*11c60*/  MOV R64, 0x11c80 ;  /* 0x00011c8000407802 */ /* 0x000fe40000000f00 */
[----:B------:R-:W-:Y:S05]  /*11c70*/  CALL.REL.NOINC `($__internal_27_$__cuda_sm70_shflsync_down) ;  /* 0x00000bb000007944 */ /* 0x000fea0003c00000 */
[----:B-1----:R-:W-:Y:S01]  /*11c80*/  MOV R69, R66 ;  /* 0x0000004200457202 */ /* 0x002fe20000000f00 */
[----:B------:R-:W-:Y:S01]  /*11c90*/  HFMA2.MMA R66, -RZ, RZ, 0, 1.1920928955078125e-07 ;  /* 0x00000002ff427435 */ /* 0x000fe200000001ff */
[----:B------:R-:W-:Y:S02]  /*11ca0*/  MOV R75, R68 ;  /* 0x00000044004b7202 */ /* 0x000fe40000000f00 */
[----:B------:R-:W-:Y:S02]  /*11cb0*/  MOV R76, 0x1f ;  /* 0x0000001f004c7802 */ /* 0x000fe40000000f00 */
[----:B------:R-:W-:Y:S02]  /*11cc0*/  MOV R65, 0xffffffff ;  /* 0xffffffff00417802 */ /* 0x000fe40000000f00 */
[----:B------:R-:W-:-:S02]  /*11cd0*/  MOV R64, 0x11cf0 ;  /* 0x00011cf000407802 */ /* 0x000fc40000000f00 */
[----:B------:R-:W-:Y:S05]  /*11ce0*/  CALL.REL.NOINC `($__internal_27_$__cuda_sm70_shflsync_down) ;  /* 0x00000b4000007944 */ /* 0x000fea0003c00000 */
[----:B-1----:R-:W-:Y:S01]  /*11cf0*/  MOV R70, R66 ;  /* 0x0000004200467202 */ /* 0x002fe20000000f00 */
[----:B------:R-:W-:Y:S01]  /*11d00*/  HFMA2.MMA R66, -RZ, RZ, 0, 1.1920928955078125e-07 ;  /* 0x00000002ff427435 */ /* 0x000fe200000001ff */
[----:B------:R-:W-:-:S02]  /*11d10*/  MOV R75, R72 ;  /* 0x00000048004b7202 */ /* 0x000fc40000000f00 */
[----:B------:R-:W-:Y:S02]  /*11d20*/  MOV R76, 0x1f ;  /* 0x0000001f004c7802 */ /* 0x000fe40000000f00 */
[----:B------:R-:W-:Y:S02]  /*11d30*/  MOV R65, 0xffffffff ;  /* 0xffffffff00417802 */ /* 0x000fe40000000f00 */
[----:B------:R-:W-:Y:S02]  /*11d40*/  MOV R64, 0x11d60 ;  /* 0x00011d6000407802 */ /* 0x000fe40000000f00 */
[----:B------:R-:W-:Y:S05]  /*11d50*/  CALL.REL.NOINC `($__internal_27_$__cuda_sm70_shflsync_down) ;  /* 0x00000ad000007944 */ /* 0x000fea0003c00000 */
[----:B-1----:R-:W-:Y:S05]  /*11d60*/  BRA `(.L_x_1159) ;  /* 0xffff892000007947 */ /* 0x002fea000383ffff */
.L_x_1062:
[----:B0-----:R-:W-:Y:S01]  /*11d70*/  HFMA2.MMA R66, -RZ, RZ, 0, 2.384185791015625e-07 ;  /* 0x00000004ff427435 */ /* 0x001fe200000001ff */
[----:B------:R-:W-:Y:S02]  /*11d80*/  MOV R75, R71 ;  /* 0x00000047004b7202 */ /* 0x000fe40000000f00 */
[----:B------:R-:W-:Y:S02]  /*11d90*/  MOV R76, 0x1f ;  /* 0x0000001f004c7802 */ /* 0x000fe40000000f00 */
[----:B------:R-:W-:Y:S02]  /*11da0*/  MOV R65, 0xffffffff ;  /* 0xffffffff00417802 */ /* 0x000fe40000000f00 */
[----:B------:R-:W-:-:S02]  /*11db0*/  MOV R64, 0x11dd0 ;  /* 0x00011dd000407802 */ /* 0x000fc40000000f00 */
[----:B-1234-:R-:W-:Y:S05]  /*11dc0*/  CALL.REL.NOINC `($__internal_27_$__cuda_sm70_shflsync_down) ;  /* 0x00000a6000007944 */ /* 0x01efea0003c00000 */
[----:B-1----:R-:W-:Y:S01]  /*11dd0*/  MOV R67, R66 ;  /* 0x0000004200437202 */ /* 0x002fe20000000f00 */
[----:B------:R-:W-:Y:S05]  /*11de0*/  BRA `(.L_x_1160) ;  /* 0xffff89b000007947 */ /* 0x000fea000383ffff */
.L_x_1063:
[----:B0-----:R-:W-:Y:S01]  /*11df0*/  HFMA2.MMA R66, -RZ, RZ, 0, 2.384185791015625e-07 ;  /* 0x00000004ff427435 */ /* 0x001fe200000001ff */
[----:B------:R-:W-:-:S02]  /*11e00*/  MOV R75, R74 ;  /* 0x0000004a004b7202 */ /* 0x000fc40000000f00 */
[----:B------:R-:W-:Y:S02]  /*11e10*/  MOV R76, 0x1f ;  /* 0x0000001f004c7802 */ /* 0x000fe40000000f00 */
[----:B------:R-:W-:Y:S02]  /*11e20*/  MOV R65, 0xffffffff ;  /* 0xffffffff00417802 */ /* 0x000fe40000000f00 */
[----:B------:R-:W-:Y:S02]  /*11e30*/  MOV R64, 0x11e50 ;  /* 0x00011e5000407802 */ /* 0x000fe40000000f00 */
[----:B-1234-:R-:W-:Y:S05]  /*11e40*/  CALL.REL.NOINC `($__internal_27_$__cuda_sm70_shflsync_down) ;  /* 0x000009e000007944 */ /* 0x01efea0003c00000 */
[----:B-1----:R-:W-:Y:S01]  /*11e50*/  MOV R69, R66 ;  /* 0x0000004200457202 */ /* 0x002fe20000000f00 */
[----:B------:R-:W-:Y:S01]  /*11e60*/  HFMA2.MMA R66, -RZ, RZ, 0, 2.384185791015625e-07 ;  /* 0x00000004ff427435 */ /* 0x000fe200000001ff */
[----:B------:R-:W-:Y:S02]  /*11e70*/  MOV R75, R68 ;  /* 0x00000044004b7202 */ /* 0x000fe40000000f00 */
[----:B------:R-:W-:Y:S02]  /*11e80*/  MOV R76, 0x1f ;  /* 0x0000001f004c7802 */ /* 0x000fe40000000f00 */
[----:B------:R-:W-:-:S02]  /*11e90*/  MOV R65, 0xffffffff ;  /* 0xffffffff00417802 */ /* 0x000fc40000000f00 */
[----:B------:R-:W-:Y:S02]  /*11ea0*/  MOV R64, 0x11ec0 ;  /* 0x00011ec000407802 */ /* 0x000fe40000000f00 */
[----:B------:R-:W-:Y:S05]  /*11eb0*/  CALL.REL.NOINC `($__internal_27_$__cuda_sm70_shflsync_down) ;  /* 0x0000097000007944 */ /* 0x000fea0003c00000 */
[----:B-1----:R-:W-:Y:S01]  /*11ec0*/  MOV R70, R66 ;  /* 0x0000004200467202 */ /* 0x002fe20000000f00 */
[----:B------:R-:W-:Y:S01]  /*11ed0*/  HFMA2.MMA R66, -RZ, RZ, 0, 2.384185791015625e-07 ;  /* 0x00000004ff427435 */ /* 0x000fe200000001ff */
[----:B------:R-:W-:Y:S02]  /*11ee0*/  MOV R75, R72 ;  /* 0x00000048004b7202 */ /* 0x000fe40000000f00 */
[----:B------:R-:W-:Y:S02]  /*11ef0*/  MOV R76, 0x1f ;  /* 0x0000001f004c7802 */ /* 0x000fe40000000f00 */
[----:B------:R-:W-:Y:S02]  /*11f00*/  MOV R65, 0xffffffff ;  /* 0xffffffff00417802 */ /* 0x000fe40000000f00 */
[----:B------:R-:W-:Y:S02]  /*11f10*/  MOV R64, 0x11f30 ;  /* 0x00011f3000407802 */ /* 0x000fe40000000f00 */
[----:B------:R-:W-:Y:S05]  /*11f20*/  CALL.REL.NOINC `($__internal_27_$__cuda_sm70_shflsync_down) ;  /* 0x0000090000007944 */ /* 0x000fea0003c00000 */
[----:B-1----:R-:W-:Y:S05]  /*11f30*/  BRA `(.L_x_1161) ;  /* 0xffff88a000007947 */ /* 0x002fea000383ffff */
.L_x_1066:
[----:B0-----:R-:W-:Y:S01]  /*11f40*/  HFMA2.MMA R66, -RZ, RZ, 0, 4.76837158203125e-07 ;  /* 0x00000008ff427435 */ /* 0x001fe200000001ff */
[----:B------:R-:W-:Y:S02]  /*11f50*/  MOV R75, R71 ;  /* 0x00000047004b7202 */ /* 0x000fe40000000f00 */
[----:B------:R-:W-:-:S02]  /*11f60*/  MOV R76, 0x1f ;  /* 0x0000001f004c7802 */ /* 0x000fc40000000f00 */
[----:B------:R-:W-:Y:S02]  /*11f70*/  MOV R65, 0xffffffff ;  /* 0xffffffff00417802 */ /* 0x000fe40000000f00 */
[----:B------:R-:W-:Y:S02]  /*11f80*/  MOV R64, 0x11fa0 ;  /* 0x00011fa000407802 */ /* 0x000fe40000000f00 */
[----:B-1234-:R-:W-:Y:S05]  /*11f90*/  CALL.REL.NOINC `($__internal_27_$__cuda_sm70_shflsync_down) ;  /* 0x0000089000007944 */ /* 0x01efea0003c00000 */
[----:B-1----:R-:W-:Y:S01]  /*11fa0*/  MOV R67, R66 ;  /* 0x0000004200437202 */ /* 0x002fe20000000f00 */
[----:B------:R-:W-:Y:S01]  /*11fb0*/  HFMA2.MMA R66, -RZ, RZ, 0, 4.76837158203125e-07 ;  /* 0x00000008ff427435 */ /* 0x000fe200000001ff */
[----:B------:R-:W-:Y:S02]  /*11fc0*/  MOV R75, R74 ;  /* 0x0000004a004b7202 */ /* 0x000fe40000000f00 */
[----:B------:R-:W-:Y:S02]  /*11fd0*/  MOV R76, 0x1f ;  /* 0x0000001f004c7802 */ /* 0x000fe40000000f00 */
[----:B------:R-:W-:Y:S02]  /*11fe0*/  MOV R65, 0xffffffff ;  /* 0xffffffff00417802 */ /* 0x000fe40000000f00 */
[----:B------:R-:W-:-:S02]  /*11ff0*/  MOV R64, 0x12010 ;  /* 0x0001201000407802 */ /* 0x000fc40000000f00 */
[----:B------:R-:W-:Y:S05]  /*12000*/  CALL.REL.NOINC `($__internal_27_$__cuda_sm70_shflsync_down) ;  /* 0x0000082000007944 */ /* 0x000fea0003c00000 */
[----:B-1----:R-:W-:Y:S01]  /*12010*/  MOV R69, R66 ;  /* 0x0000004200457202 */ /* 0x002fe20000000f00 */
[----:B------:R-:W-:Y:S01]  /*12020*/  HFMA2.MMA R66, -RZ, RZ, 0, 4.76837158203125e-07 ;  /* 0x00000008ff427435 */ /* 0x000fe200000001ff */
[----:B------:R-:W-:-:S02]  /*12030*/  MOV R75, R68 ;  /* 0x00000044004b7202 */ /* 0x000fc40000000f00 */
[----:B------:R-:W-:Y:S02]  /*12040*/  MOV R76, 0x1f ;  /* 0x0000001f004c7802 */ /* 0x000fe40000000f00 */
[----:B------:R-:W-:Y:S02]  /*12050*/  MOV R65, 0xffffffff ;  /* 0xffffffff00417802 */ /* 0x000fe40000000f00 */
[----:B------:R-:W-:Y:S02]  /*12060*/  MOV R64, 0x12080 ;  /* 0x0001208000407802 */ /* 0x000fe40000000f00 */
[----:B------:R-:W-:Y:S05]  /*12070*/  CALL.REL.NOINC `($__internal_27_$__cuda_sm70_shflsync_down) ;  /* 0x000007b000007944 */ /* 0x000fea0003c00000 */
[----:B-1----:R-:W-:Y:S01]  /*12080*/  MOV R70, R66 ;  /* 0x0000004200467202 */ /* 0x002fe20000000f00 */
[----:B------:R-:W-:Y:S01]  /*12090*/  HFMA2.MMA R66, -RZ, RZ, 0, 4.76837158203125e-07 ;  /* 0x00000008ff427435 */ /* 0x000fe200000001ff */
[----:B------:R-:W-:Y:S02]  /*120a0*/  MOV R75, R72 ;  /* 0x00000048004b7202 */ /* 0x000fe40000000f00 */
[----:B------:R-:W-:Y:S02]  /*120b0*/  MOV R76, 0x1f ;  /* 0x0000001f004c7802 */ /* 0x000fe40000000f00 */
[----:B------:R-:W-:-:S02]  /*120c0*/  MOV R65, 0xffffffff ;  /* 0xffffffff00417802 */ /* 0x000fc40000000f00 */
[----:B------:R-:W-:Y:S02]  /*120d0*/  MOV R64, 0x120f0 ;  /* 0x000120f000407802 */ /* 0x000fe40000000f00 */
[----:B------:R-:W-:Y:S05]  /*120e0*/  CALL.REL.NOINC `($__internal_27_$__cuda_sm70_shflsync_down) ;  /* 0x0000074000007944 */ /* 0x000fea0003c00000 */
[----:B-1----:R-:W-:Y:S05]  /*120f0*/  BRA `(.L_x_1162) ;  /* 0xffff882000007947 */ /* 0x002fea000383ffff */
.L_x_1069:
[----:B0-----:R-:W-:Y:S01]  /*12100*/  HFMA2.MMA R66, -RZ, RZ, 0, 9.5367431640625e-07 ;  /* 0x00000010ff427435 */ /* 0x001fe200000001ff */
[----:B------:R-:W-:Y:S02]  /*12110*/  MOV R75, R71 ;  /* 0x00000047004b7202 */ /* 0x000fe40000000f00 */
[----:B------:R-:W-:Y:S02]  /*12120*/  MOV R76, 0x1f ;  /* 0x0000001f004c7802 */ /* 0x000fe40000000f00 */
[----:B------:R-:W-:Y:S02]  /*12130*/  MOV R65, 0xffffffff ;  /* 0xffffffff00417802 */ /* 0x000fe40000000f00 */
[----:B------:R-:W-:Y:S02]  /*12140*/  MOV R64, 0x12160 ;  /* 0x0001216000407802 */ /* 0x000fe40000000f00 */
[----:B-1234-:R-:W-:Y:S05]  /*12150*/  CALL.REL.NOINC `($__internal_27_$__cuda_sm70_shflsync_down) ;  /* 0x000006d000007944 */ /* 0x01efea0003c00000 */
[----:B-1----:R-:W-:Y:S01]  /*12160*/  MOV R67, R66 ;  /* 0x0000004200437202 */ /* 0x002fe20000000f00 */
[----:B------:R-:W-:Y:S05]  /*12170*/  BRA `(.L_x_1163) ;  /* 0xffff88b000007947 */ /* 0x000fea000383ffff */
.L_x_1070:
[----:B0-----:R-:W-:Y:S01]  /*12180*/  HFMA2.MMA R66, -RZ, RZ, 0, 9.5367431640625e-07 ;  /* 0x00000010ff427435 */ /* 0x001fe200000001ff */
[----:B------:R-:W-:Y:S02]  /*12190*/  MOV R75, R74 ;  /* 0x0000004a004b7202 */ /* 0x000fe40000000f00 */
[----:B------:R-:W-:-:S02]  /*121a0*/  MOV R76, 0x1f ;  /* 0x0000001f004c7802 */ /* 0x000fc40000000f00 */
[----:B------:R-:W-:Y:S02]  /*121b0*/  MOV R65, 0xffffffff ;  /* 0xffffffff00417802 */ /* 0x000fe40000000f00 */
[----:B------:R-:W-:Y:S02]  /*121c0*/  MOV R64, 0x121e0 ;  /* 0x000121e000407802 */ /* 0x000fe40000000f00 */
[----:B-1234-:R-:W-:Y:S05]  /*121d0*/  CALL.REL.NOINC `($__internal_27_$__cuda_sm70_shflsync_down) ;  /* 0x0000065000007944 */ /* 0x01efea0003c00000 */
[----:B-1----:R-:W-:Y:S01]  /*121e0*/  MOV R69, R66 ;  /* 0x0000004200457202 */ /* 0x002fe20000000f00 */
[----:B------:R-:W-:Y:S01]  /*121f0*/  HFMA2.MMA R66, -RZ, RZ, 0, 9.5367431640625e-07 ;  /* 0x00000010ff427435 */ /* 0x000fe200000001ff */
[----:B------:R-:W-:Y:S02]  /*12200*/  MOV R75, R68 ;  /* 0x00000044004b7202 */ /* 0x000fe40000000f00 */
[----:B------:R-:W-:Y:S02]  /*12210*/  MOV R76, 0x1f ;  /* 0x0000001f004c7802 */ /* 0x000fe40000000f00 */
[----:B------:R-:W-:Y:S02]  /*12220*/  MOV R65, 0xffffffff ;  /* 0xffffffff00417802 */ /* 0x000fe40000000f00 */
[----:B------:R-:W-:-:S02]  /*12230*/  MOV R64, 0x12250 ;  /* 0x0001225000407802 */ /* 0x000fc40000000f00 */
[----:B------:R-:W-:Y:S05]  /*12240*/  CALL.REL.NOINC `($__internal_27_$__cuda_sm70_shflsync_down) ;  /* 0x000005e000007944 */ /* 0x000fea0003c00000 */
[----:B-1----:R-:W-:Y:S01]  /*12250*/  MOV R70, R66 ;  /* 0x0000004200467202 */ /* 0x002fe20000000f00 */
[----:B------:R-:W-:Y:S01]  /*12260*/  HFMA2.MMA R66, -RZ, RZ, 0, 9.5367431640625e-07 ;  /* 0x00000010ff427435 */ /* 0x000fe200000001ff */
[----:B------:R-:W-:-:S02]  /*12270*/  MOV R75, R72 ;  /* 0x00000048004b7202 */ /* 0x000fc40000000f00 */
[----:B------:R-:W-:Y:S02]  /*12280*/  MOV R76, 0x1f ;  /* 0x0000001f004c7802 */ /* 0x000fe40000000f00 */
[----:B------:R-:W-:Y:S02]  /*12290*/  MOV R65, 0xffffffff ;  /* 0xffffffff00417802 */ /* 0x000fe40000000f00 */
[----:B------:R-:W-:Y:S02]  /*122a0*/  MOV R64, 0x122c0 ;  /* 0x000122c000407802 */ /* 0x000fe40000000f00 */
[----:B------:R-:W-:Y:S05]  /*122b0*/  CALL.REL.NOINC `($__internal_27_$__cuda_sm70_shflsync_down) ;  /* 0x0000057000007944 */ /* 0x000fea0003c00000 */
[----:B-1----:R-:W-:Y:S05]  /*122c0*/  BRA `(.L_x_1164) ;  /* 0xffff87a000007947 */ /* 0x002fea000383ffff */
.L_x_1073:
[----:B0-----:R-:W-:Y:S01]  /*122d0*/  HFMA2.MMA R66, -RZ, RZ, 0, 0 ;  /* 0x00000000ff427435 */ /* 0x001fe200000001ff */
[----:B------:R-:W-:Y:S02]  /*122e0*/  MOV R64, R71 ;  /* 0x0000004700407202 */ /* 0x000fe40000000f00 */
[----:B------:R-:W-:Y:S02]  /*122f0*/  MOV R247, 0xffffffff ;  /* 0xffffffff00f77802 */ /* 0x000fe40000000f00 */
[----:B------:R-:W-:Y:S02]  /*12300*/  MOV R65, 0x12320 ;  /* 0x0001232000417802 */ /* 0x000fe40000000f00 */
[----:B-1234-:R-:W-:Y:S05]  /*12310*/  CALL.REL.NOINC `($__internal_28_$__cuda_sm70_shflsync_idx_p) ;  /* 0x0000055000007944 */ /* 0x01efea0003c00000 */
[----:B-1----:R-:W-:Y:S01]  /*12320*/  MOV R69, R66 ;  /* 0x0000004200457202 */ /* 0x002fe20000000f00 */
[----:B------:R-:W-:Y:S01]  /*12330*/  HFMA2.MMA R66, -RZ, RZ, 0, 0 ;  /* 0x00000000ff427435 */ /* 0x000fe200000001ff */
[----:B------:R-:W-:-:S02]  /*12340*/  MOV R64, R74 ;  /* 0x0000004a00407202 */ /* 0x000fc40000000f00 */
[----:B------:R-:W-:Y:S02]  /*12350*/  MOV R247, 0xffffffff ;  /* 0xffffffff00f77802 */ /* 0x000fe40000000f00 */
        /* <DEDUP_REMOVED lines=10> */
[----:B------:R-:W-:-:S02]  /*12400*/  MOV R64, R72 ;  /* 0x0000004800407202 */ /* 0x000fc40000000f00 */
[----:B------:R-:W-:Y:S02]  /*12410*/  MOV R247, 0xffffffff ;  /* 0xffffffff00f77802 */ /* 0x000fe40000000f00 */
[----:B------:R-:W-:Y:S02]  /*12420*/  MOV R65, 0x12440 ;  /* 0x0001244000417802 */ /* 0x000fe40000000f00 */
[----:B0-----:R-:W-:Y:S05]  /*12430*/  CALL.REL.NOINC `($__internal_28_$__cuda_sm70_shflsync_idx_p) ;  /* 0x0000043000007944 */ /* 0x001fea0003c00000 */
        /* <DEDUP_REMOVED lines=8> */
[----:B0-----:R-:W-:Y:S05]  /*124c0*/  CALL.REL.NOINC `($__internal_27_$__cuda_sm70_shflsync_down) ;  /* 0x0000036000007944 */ /* 0x001fea0003c00000 */
[----:B-1----:R-:W-:Y:S01]  /*124d0*/  MOV R71, R66 ;  /* 0x0000004200477202 */ /* 0x002fe20000000f00 */
[----:B------:R-:W-:Y:S01]  /*124e0*/  HFMA2.MMA R66, -RZ, RZ, 0, 5.9604644775390625e-08 ;  /* 0x00000001ff427435 */ /* 0x000fe200000001ff */
[----:B------:R-:W-:Y:S02]  /*124f0*/  MOV R75, R74 ;  /* 0x0000004a004b7202 */ /* 0x000fe40000000f00 */
[----:B------:R-:W-:Y:S02]  /*12500*/  MOV R76, 0x1f ;  /* 0x0000001f004c7802 */ /* 0x000fe40000000f00 */
[----:B------:R-:W-:Y:S02]  /*12510*/  MOV R65, 0xffffffff ;  /* 0xffffffff00417802 */ /* 0x000fe40000000f00 */
[----:B------:R-:W-:-:S02]  /*12520*/  MOV R64, 0x12540 ;  /* 0x0001254000407802 */ /* 0x000fc40000000f00 */
[----:B------:R-:W-:Y:S05]  /*12530*/  CALL.REL.NOINC `($__internal_27_$__cuda_sm70_shflsync_down) ;  /* 0x000002f000007944 */ /* 0x000fea0003c00000 */
        /* <DEDUP_REMOVED lines=26> */
[----:B------:R-:W-:Y:S05]  /*126e0*/  CALL.REL.NOINC `($__internal_28_$__cuda_sm70_shflsync_idx_p) ;  /* 0x0000018000007944 */ /* 0x000fea0003c00000 */
        /* <DEDUP_REMOVED lines=20> */
        .weak           $__internal_27_$__cuda_sm70_shflsync_down
        .type           $__internal_27_$__cuda_sm70_shflsync_down,@function
        .size           $__internal_27_$__cuda_sm70_shflsync_down,($__internal_28_$__cuda_sm70_shflsync_idx_p - $__internal_27_$__cuda_sm70_shflsync_down)
$__internal_27_$__cuda_sm70_shflsync_down:
[----:B------:R-:W-:Y:S04]  /*12830*/  WARPSYNC R65 ;  /* 0x0000004100007348 */ /* 0x000fe80003800000 */
[----:B------:R0:W1:Y:S02]  /*12840*/  SHFL.DOWN PT, R66, R75, R66, R76 ;  /* 0x080000424b427389 */ /* 0x00006400000e004c */
[----:B0-----:R-:W-:-:S06]  /*12850*/  HFMA2.MMA R65, -RZ, RZ, 0, 0 ;  /* 0x00000000ff417435 */ /* 0x001fcc00000001ff */
[----:B------:R-:W-:Y:S05]  /*12860*/  RET.REL.NODEC R64 `(_Z25selective_scan_bwd_kernelI32Selective_Scan_bwd_kernel_traitsILi128ELi16ELb0ELb1ELb0ELb0ELb1EN3c104HalfENS1_7complexIfEEEEv12SSMParamsBwd) ;  /* 0xfffed79040007950 */ /* 0x000fea0003c3ffff */
        .weak           $__internal_28_$__cuda_sm70_shflsync_idx_p
        .type           $__internal_28_$__cuda_sm70_shflsync_idx_p,@function
        .size           $__internal_28_$__cuda_sm70_shflsync_idx_p,($__internal_29_$__cuda_sm70_shflsync_up - $__internal_28_$__cuda_sm70_shflsync_idx_p)
$__internal_28_$__cuda_sm70_shflsync_idx_p:
[----:B------:R-:W-:Y:S01]  /*12870*/  MOV R121, 0x1f ;  /* 0x0000001f00797802 */ /* 0x000fe20000000f00 */
[----:B------:R-:W-:Y:S04]  /*12880*/  WARPSYNC R247 ;  /* 0x000000f700007348 */ /* 0x000fe80003800000 */
[----:B------:R0:W1:Y:S04]  /*12890*/  SHFL.IDX PT, R66, R64, R66, R121 ;  /* 0x0000004240427389 */ /* 0x00006800000e0079 */
[----:B0-----:R-:W0:Y:S01]  /*128a0*/  S2R R121, SR_LANEID ;  /* 0x0000000000797919 */ /* 0x001e220000000000 */
[----:B------:R-:W-:Y:S01]  /*128b0*/  MOV R64, R65 ;  /* 0x0000004100407202 */ /* 0x000fe20000000f00 */
[----:B------:R-:W-:-:S06]  /*128c0*/  HFMA2.MMA R65, -RZ, RZ, 0, 0 ;  /* 0x00000000ff417435 */ /* 0x000fcc00000001ff */
[----:B------:R-:W-:Y:S05]  /*128d0*/  RET.REL.NODEC R64 `(_Z25selective_scan_bwd_kernelI32Selective_Scan_bwd_kernel_traitsILi128ELi16ELb0ELb1ELb0ELb0ELb1EN3c104HalfENS1_7complexIfEEEEv12SSMParamsBwd) ;  /* 0xfffed72040007950 */ /* 0x000fea0003c3ffff */
        .weak           $__internal_29_$__cuda_sm70_shflsync_up
        .type           $__internal_29_$__cuda_sm70_shflsync_up,@function
        .size           $__internal_29_$__cuda_sm70_shflsync_up,(.L_x_14461 - $__internal_29_$__cuda_sm70_shflsync_up)
$__internal_29_$__cuda_sm70_shflsync_up:
[----:B------:R-:W-:Y:S04]  /*128e0*/  WARPSYNC R212 ;  /* 0x000000d400007348 */ /* 0x000fe80003800000 */
[----:B------:R0:W1:Y:S02]  /*128f0*/  SHFL.UP PT, R71, R71, R65, R213 ;  /* 0x0400004147477389 */ /* 0x00006400000e00d5 */
[----:B0-----:R-:W-:-:S04]  /*12900*/  MOV R65, 0x0 ;  /* 0x0000000000417802 */ /* 0x001fc80000000f00 */
[----:B------:R-:W-:Y:S05]  /*12910*/  RET.REL.NODEC R64 `(_Z25selective_scan_bwd_kernelI32Selective_Scan_bwd_kernel_traitsILi128ELi16ELb0ELb1ELb0ELb0ELb1EN3c104HalfENS1_7complexIfEEEEv12SSMParamsBwd) ;  /* 0xfffed6e040007950 */ /* 0x000fea0003c3ffff */
.L_x_1166:
        /* <DEDUP_REMOVED lines=14> */
.L_x_14461:


//--------------------- .text._Z25selective_scan_bwd_kernelI32Selective_Scan_bwd_kernel_traitsILi128ELi16ELb0ELb1ELb0ELb1ELb0EN3c104HalfENS1_7complexIfEEEEv12SSMParamsBwd --------------------------
	.section	.text._Z25selective_scan_bwd_kernelI32Selective_Scan_bwd_kernel_traitsILi128ELi16ELb0ELb1ELb0ELb1ELb0EN3c104HalfENS1_7complexIfEEEEv12SSMParamsBwd,"ax",@progbits
	.sectioninfo	@"SHI_REGISTERS=255"
	.align	128
        .global         _Z25selective_scan_bwd_kernelI32Selective_Scan_bwd_kernel_traitsILi128ELi16ELb0ELb1ELb0ELb1ELb0EN3c104HalfENS1_7complexIfEEEEv12SSMParamsBwd
        .type           _Z25selective_scan_bwd_kernelI32Selective_Scan_bwd_kernel_traitsILi128ELi16ELb0ELb1ELb0ELb1ELb0EN3c104HalfENS1_7complexIfEEEEv12SSMParamsBwd,@function
        .size           _Z25selective_scan_bwd_kernelI32Selective_Scan_bwd_kernel_traitsILi128ELi16ELb0ELb1ELb0ELb1ELb0EN3c104HalfENS1_7complexIfEEEEv12SSMParamsBwd,(.L_x_14464 - _Z25selective_scan_bwd_kernelI32Selective_Scan_bwd_kernel_traitsILi128ELi16ELb0ELb1ELb0ELb1ELb0EN3c104HalfENS1_7complexIfEEEEv12SSMParamsBwd)
        .other          _Z25selective_scan_bwd_kernelI32Selective_Scan_bwd_kernel_traitsILi128ELi16ELb0ELb1ELb0ELb1ELb0EN3c104HalfENS1_7complexIfEEEEv12SSMParamsBwd,@"STO_CUDA_ENTRY STV_DEFAULT"
_Z25selective_scan_bwd_kernelI32Selective_Scan_bwd_kernel_traitsILi128ELi16ELb0ELb1ELb0ELb1ELb0EN3c104HalfENS1_7complexIfEEEEv12SSMParamsBwd:
.text._Z25selective_scan_bwd_kernelI32Selective_Scan_bwd_kernel_traitsILi128ELi16ELb0ELb1ELb0ELb1ELb0EN3c104HalfENS1_7complexIfEEEEv12SSMParamsBwd:
        /* <DEDUP_REMOVED lines=165> */
.L_x_1306:
        /* <DEDUP_REMOVED lines=416> */
.L_x_1169:
[----:B--23--:R-:W-:Y:S05]  /*2450*/  BSYNC B0 ;  /* 0x0000000000007941 */ /* 0x00cfea0003800000 */
.L_x_1168:
        /* <DEDUP_REMOVED lines=39> */
.L_x_1171:
[----:B------:R-:W-:Y:S05]  /*26d0*/  BSYNC B0 ;  /* 0x0000000000007941 */ /* 0x000fea0003800000 */
.L_x_1170:
        /* <DEDUP_REMOVED lines=39> */
.L_x_1173:
[----:B------:R-:W-:Y:S05]  /*2950*/  BSYNC B0 ;  /* 0x0000000000007941 */ /* 0x000fea0003800000 */
.L_x_1172:
        /* <DEDUP_REMOVED lines=39> */
.L_x_1175:
[----:B------:R-:W-:Y:S05]  /*2bd0*/  BSYNC B0 ;  /* 0x0000000000007941 */ /* 0x000fea0003800000 */
.L_x_1174:
        /* <DEDUP_REMOVED lines=39> */
.L_x_1177:
[----:B------:R-:W-:Y:S05]  /*2e50*/  BSYNC B0 ;  /* 0x0000000000007941 */ /* 0x000fea0003800000 */
.L_x_1176:
[----:B------:R-:W-:Y:S01]  /*2e60*/  BSSY B0, `(.L_x_1178) ;  /* 0x0000027000007945 */ /* 0x000fe20003800000 */
[----:B------:R-:W-:Y:S01]  /*2e70*/  FFMA.FTZ R7, R85, R8, R10 ;  /* 0x0000000855077223 */ /* 0x000fe2000001000a */
[----:B------:R-:W-:Y:S01]  /*2e80*/  FSETP.GTU.FTZ.AND P0, PT, R108, 20, PT ;  /* 0x41a000006c00780b */ /* 0x000fe20003f1c000 */
        /* <DEDUP_REMOVED lines=36> */
.L_x_1179:
[----:B------:R-:W-:Y:S05]  /*30d0*/  BSYNC B0 ;  /* 0x0000000000007941 */ /* 0x000fea0003800000 */
.L_x_1178:
        /* <DEDUP_REMOVED lines=38> */
.L_x_1181:
[----:B------:R-:W-:Y:S05]  /*3340*/  BSYNC B0 ;  /* 0x0000000000007941 */ /* 0x000fea0003800000 */
.L_x_1180:
        /* <DEDUP_REMOVED lines=39> */
.L_x_1183:
[----:B------:R-:W-:Y:S05]  /*35c0*/  BSYNC B0 ;  /* 0x0000000000007941 */ /* 0x000fea0003800000 */
.L_x_1182:
        /* <DEDUP_REMOVED lines=39> */
.L_x_1185:
[----:B------:R-:W-:Y:S05]  /*3840*/  BSYNC B0 ;  /* 0x0000000000007941 */ /* 0x000fea0003800000 */
.L_x_1184:
        /* <DEDUP_REMOVED lines=9> */
[----:B0-----:R-:W-:Y:S02]  /*38e0*/  MOV R4, 0x3e800000 ;  /* 0x3e80000000047802 */ /* 0x001fe40000000f00 */
        /* <DEDUP_REMOVED lines=29> */
.L_x_1187:
[----:B------:R-:W-:Y:S05]  /*3ac0*/  BSYNC B0 ;  /* 0x0000000000007941 */ /* 0x000fea0003800000 */
.L_x_1186:
[----:B------:R-:W-:Y:S01]  /*3ad0*/  BSSY B0, `(.L_x_1188) ;  /* 0x0000026000007945 */ /* 0x000fe20003800000 */
[----:B------:R-:W-:Y:S01]  /*3ae0*/  HFMA2.MMA R162, -RZ, RZ, 0, 0 ;  /* 0x00000000ffa27435 */ /* 0x000fe200000001ff */
[----:B------:R-:W-:Y:S01]  /*3af0*/  FSETP.GTU.FTZ.AND P1, PT, R103, 20, PT ;  /* 0x41a000006700780b */ /* 0x000fe20003f3c000 */
[----:B------:R-:W-:Y:S01]  /*3b00*/  CS2R R160, SRZ ;  /* 0x0000000000a07805 */ /* 0x000fe2000001ff00 */
[----:B------:R-:W-:Y:S01]  /*3b10*/  CS2R R158, SRZ ;  /* 0x00000000009e7805 */ /* 0x000fe2000001ff00 */
[----:B------:R-:W-:Y:S01]  /*3b20*/  MOV R157, RZ ;  /* 0x000000ff009d7202 */ /* 0x000fe20000000f00 */
        /* <DEDUP_REMOVED lines=32> */
.L_x_1189:
[----:B------:R-:W-:Y:S05]  /*3d30*/  BSYNC B0 ;  /* 0x0000000000007941 */ /* 0x000fea0003800000 */
.L_x_1188:
        /* <DEDUP_REMOVED lines=33> */
.L_x_1191:
[----:B------:R-:W-:Y:S05]  /*3f50*/  BSYNC B0 ;  /* 0x0000000000007941 */ /* 0x000fea0003800000 */
.L_x_1190:
        /* <DEDUP_REMOVED lines=33> */
.L_x_1193:
[----:B------:R-:W-:Y:S05]  /*4170*/  BSYNC B0 ;  /* 0x0000000000007941 */ /* 0x000fea0003800000 */
.L_x_1192:
        /* <DEDUP_REMOVED lines=33> */
.L_x_1195:
[----:B------:R-:W-:Y:S05]  /*4390*/  BSYNC B0 ;  /* 0x0000000000007941 */ /* 0x000fea0003800000 */
.L_x_1194:
        /* <DEDUP_REMOVED lines=33> */
.L_x_1197:
[----:B------:R-:W-:Y:S05]  /*45b0*/  BSYNC B0 ;  /* 0x0000000000007941 */ /* 0x000fea0003800000 */
.L_x_1196:
        /* <DEDUP_REMOVED lines=33> */
.L_x_1199:
[----:B------:R-:W-:Y:S05]  /*47d0*/  BSYNC B0 ;  /* 0x0000000000007941 */ /* 0x000fea0003800000 */
.L_x_1198:
        /* <DEDUP_REMOVED lines=20> */
[----:B------:R-:W-:Y:S01]  /*4920*/  FADD.FTZ R102, R102, R102 ;  /* 0x0000006666667221 */ /* 0x000fe20000010000 */
[----:B------:R-:W-:Y:S01]  /*4930*/  CS2R R196, SRZ ;  /* 0x0000000000c47805 */ /* 0x000fe2000001ff00 */
[----:B------:R-:W-:Y:S01]  /*4940*/  FADD.FTZ R101, R101, R101 ;  /* 0x0000006565657221 */ /* 0x000fe20000010000 */
[----:B------:R-:W-:Y:S01]  /*4950*/  ULEA.HI UR9, UR32, UR32, URZ, 0x1 ;  /* 0x0000002020097291 */ /* 0x000fe2000f8f083f */
[----:B------:R-:W-:Y:S01]  /*4960*/  FADD.FTZ R100, R100, R100 ;  /* 0x0000006464647221 */ /* 0x000fe20000010000 */
[----:B------:R-:W-:Y:S01]  /*4970*/  CS2R R194, SRZ ;  /* 0x0000000000c27805 */ /* 0x000fe2000001ff00 */
[----:B------:R-:W-:Y:S01]  /*4980*/  FADD.FTZ R99, R99, R99 ;  /* 0x0000006363637221 */ /* 0x000fe20000010000 */
[----:B------:R-:W-:Y:S01]  /*4990*/  ULOP3.LUT UR9, UR9, 0xfffffe, URZ, 0xc0, !UPT ;  /* 0x00fffffe09097892 */ /* 0x000fe2000f8ec03f */
[----:B------:R-:W-:Y:S01]  /*49a0*/  FADD.FTZ R98, R98, R98 ;  /* 0x0000006262627221 */ /* 0x000fe20000010000 */
[----:B------:R-:W-:Y:S01]  /*49b0*/  MOV R193, RZ ;  /* 0x000000ff00c17202 */ /* 0x000fe20000000f00 */
        /* <DEDUP_REMOVED lines=13> */
[----:B------:R-:W-:Y:S01]  /*4a90*/  UIADD3 UR32, UR32, -UR9, URZ ;  /* 0x8000000920207290 */ /* 0x000fe2000fffe03f */
[----:B------:R-:W-:Y:S01]  /*4aa0*/  FADD.FTZ R86, R86, R86 ;  /* 0x0000005656567221 */ /* 0x000fe20000010000 */
[----:B------:R-:W-:Y:S01]  /*4ab0*/  UMOV UR7, URZ ;  /* 0x0000003f00077c82 */ /* 0x000fe20008000000 */
[----:B------:R-:W-:Y:S01]  /*4ac0*/  FADD.FTZ R85, R85, R85 ;  /* 0x0000005555557221 */ /* 0x000fe20000010000 */
[----:B------:R-:W-:Y:S01]  /*4ad0*/  UMOV UR8, URZ ;  /* 0x0000003f00087c82 */ /* 0x000fe20008000000 */
[----:B------:R-:W-:Y:S01]  /*4ae0*/  FADD.FTZ R84, R84, R84 ;  /* 0x0000005454547221 */ /* 0x000fe20000010000 */
[----:B------:R-:W-:Y:S01]  /*4af0*/  UMOV UR9, URZ ;  /* 0x0000003f00097c82 */ /* 0x000fe20008000000 */
[----:B------:R-:W-:-:S02]  /*4b00*/  FADD.FTZ R83, R83, R83 ;  /* 0x0000005353537221 */ /* 0x000fc40000010000 */
.L_x_1301:
        /* <DEDUP_REMOVED lines=17> */
[----:B------:R-:W-:-:S04]  /*4c20*/  SHF.L.U32 R0, R122, 0x4, RZ ;  /* 0x000000047a007819 */ /* 0x000fc800000006ff */
[----:B------:R-:W2:Y:S01]  /*4c30*/  LDG.E.64 R2, [R2.64] ;  /* 0x0000001e02027981 */ /* 0x000ea2000c1e1b00 */
[----:B------:R-:W-:Y:S01]  /*4c40*/  ULDC UR34, c[0x0][0x168] ;  /* 0x00005a0000227ab9 */ /* 0x000fe20000000800 */
        /* <DEDUP_REMOVED lines=8> */
[----:B------:R-:W-:-:S02]  /*4cd0*/  IADD3 R0, R6, 0x20, RZ ;  /* 0x0000002006007810 */ /* 0x000fc40007ffe0ff */
[--C-:B------:R-:W-:Y:S02]  /*4ce0*/  SHF.R.S32.HI R7, RZ, 0x1f, R6.reuse ;  /* 0x0000001fff077819 */ /* 0x100fe40000011406 */
[----:B------:R-:W-:Y:S02]  /*4cf0*/  ISETP.GE.AND P4, PT, R0, UR34, PT ;  /* 0x0000002200007c0c */ /* 0x000fe4000bf86270 */
[C---:B------:R-:W-:Y:S01]  /*4d00*/  IADD3 R0, R6.reuse, 0x40, RZ ;  /* 0x0000004006007810 */ /* 0x040fe20007ffe0ff */
[----:B------:R-:W-:Y:S01]  /*4d10*/  IMAD.WIDE.U32 R8, R9, c[0x0][0x1a0], R6 ;  /* 0x0000680009087a25 */ /* 0x000fe200078e0006 */
[----:B------:R-:W-:Y:S02]  /*4d20*/  ISETP.GE.AND P0, PT, R6, UR34, PT ;  /* 0x0000002206007c0c */ /* 0x000fe4000bf06270 */
[----:B------:R-:W-:Y:S02]  /*4d30*/  ISETP.GE.AND P3, PT, R0, UR34, PT ;  /* 0x0000002200007c0c */ /* 0x000fe4000bf66270 */
[----:B------:R-:W-:-:S02]  /*4d40*/  IADD3 R0, R6, 0x60, RZ ;  /* 0x0000006006007810 */ /* 0x000fc40007ffe0ff */
[----:B------:R-:W-:Y:S02]  /*4d50*/  IADD3 R5, R9, UR20, RZ ;  /* 0x0000001409057c10 */ /* 0x000fe4000fffe0ff */
[----:B------:R-:W-:Y:S02]  /*4d60*/  ISETP.GE.AND P2, PT, R0, UR34, PT ;  /* 0x0000002200007c0c */ /* 0x000fe4000bf46270 */
[----:B0-----:R-:W-:Y:S02]  /*4d70*/  LEA R4, P5, R8, UR27, 0x1 ;  /* 0x0000001b08047c11 */ /* 0x001fe4000f8a08ff */
[C---:B------:R-:W-:Y:S02]  /*4d80*/  IADD3 R0, R6.reuse, 0x80, RZ ;  /* 0x0000008006007810 */ /* 0x040fe40007ffe0ff */
[----:B------:R-:W-:Y:S02]  /*4d90*/  IADD3 R9, R6, 0xc0, RZ ;  /* 0x000000c006097810 */ /* 0x000fe40007ffe0ff */
[----:B------:R-:W-:-:S02]  /*4da0*/  LEA.HI.X R5, R8, UR28, R5, 0x1, P5 ;  /* 0x0000001c08057c11 */ /* 0x000fc4000a8f0c05 */
[----:B------:R-:W-:Y:S02]  /*4db0*/  ISETP.GE.AND P1, PT, R0, UR34, PT ;  /* 0x0000002200007c0c */ /* 0x000fe4000bf26270 */
        /* <DEDUP_REMOVED lines=31> */
[----:B------:R-:W-:Y:S02]  /*4fb0*/  PRMT R16, RZ, 0x7610, R16 ;  /* 0x00007610ff107816 */ /* 0x000fe40000000010 */
[----:B------:R-:W-:Y:S01]  /*4fc0*/  ISETP.GE.AND P5, PT, R13, UR34, PT ;  /* 0x000000220d007c0c */ /* 0x000fe2000bfa6270 */
[----:B------:R0:W3:Y:S01]  /*4fd0*/  @!P0 LDG.E.U16 R14, [R4.64+0x1c0] ;  /* 0x0001c01e040e8981 */ /* 0x0000e2000c1e1500 */
[----:B------:R-:W-:Y:S02]  /*4fe0*/  PRMT R13, RZ, 0x7610, R13 ;  /* 0x00007610ff0d7816 */ /* 0x000fe4000000000d */
[C---:B------:R-:W-:Y:S01]  /*4ff0*/  IADD3 R17, R6.reuse, 0x200, RZ ;  /* 0x0000020006117810 */ /* 0x040fe20007ffe0ff */
        /* <DEDUP_REMOVED lines=8> */
[C---:B------:R-:W-:Y:S01]  /*5080*/  IADD3 R19, R6.reuse, 0x240, RZ ;  /* 0x0000024006137810 */ /* 0x040fe20007ffe0ff */
[----:B------:R0:W3:Y:S01]  /*5090*/  @!P1 LDG.E.U16 R17, [R4.64+0x2c0] ;  /* 0x0002c01e04119981 */ /* 0x0000e2000c1e1500 */
[----:B------:R-:W-:Y:S02]  /*50a0*/  IADD3 R18, R6, 0x220, RZ ;  /* 0x0000022006127810 */ /* 0x000fe40007ffe0ff */
[----:B------:R-:W-:Y:S01]  /*50b0*/  PRMT R20, RZ, 0x7610, R20 ;  /* 0x00007610ff147816 */ /* 0x000fe20000000014 */
[----:B------:R0:W3:Y:S01]  /*50c0*/  @!P2 LDG.E.U16 R15, [R4.64+0x280] ;  /* 0x0002801e040fa981 */ /* 0x0000e2000c1e1500 */
[----:B------:R-:W-:-:S02]  /*50d0*/  ISETP.GE.AND P1, PT, R19, UR34, PT ;  /* 0x0000002213007c0c */ /* 0x000fc4000bf26270 */
[----:B------:R-:W-:Y:S02]  /*50e0*/  PRMT R19, RZ, 0x7610, R19 ;  /* 0x00007610ff137816 */ /* 0x000fe40000000013 */
[----:B------:R-:W-:Y:S01]  /*50f0*/  ISETP.GE.AND P2, PT, R18, UR34, PT ;  /* 0x0000002212007c0c */ /* 0x000fe2000bf46270 */
[----:B------:R0:W3:Y:S01]  /*5100*/  @!P6 LDG.E.U16 R20, [R4.64+0x300] ;  /* 0x0003001e0414e981 */ /* 0x0000e2000c1e1500 */
[C---:B------:R-:W-:Y:S02]  /*5110*/  IADD3 R18, R6.reuse, 0x260, RZ ;  /* 0x0000026006127810 */ /* 0x040fe40007ffe0ff */
[----:B------:R-:W-:Y:S01]  /*5120*/  IADD3 R21, R6, 0x280, RZ ;  /* 0x0000028006157810 */ /* 0x000fe20007ffe0ff */
[----:B------:R0:W3:Y:S01]  /*5130*/  @!P5 LDG.E.U16 R19, [R4.64+0x340] ;  /* 0x0003401e0413d981 */ /* 0x0000e2000c1e1500 */
[----:B------:R-:W-:Y:S02]  /*5140*/  PRMT R23, RZ, 0x7610, R23 ;  /* 0x00007610ff177816 */ /* 0x000fe40000000017 */
[----:B------:R-:W-:-:S02]  /*5150*/  PRMT R22, RZ, 0x7610, R22 ;  /* 0x00007610ff167816 */ /* 0x000fc40000000016 */
[----:B------:R-:W-:Y:S02]  /*5160*/  ISETP.GE.AND P6, PT, R18, UR34, PT ;  /* 0x0000002212007c0c */ /* 0x000fe4000bfc6270 */
[----:B------:R-:W-:Y:S01]  /*5170*/  ISETP.GE.AND P5, PT, R21, UR34, PT ;  /* 0x0000002215007c0c */ /* 0x000fe2000bfa6270 */
[----:B------:R0:W3:Y:S01]  /*5180*/  @!P0 LDG.E.U16 R23, [R4.64+0x380] ;  /* 0x0003801e04178981 */ /* 0x0000e2000c1e1500 */
[C---:B------:R-:W-:Y:S02]  /*5190*/  IADD3 R18, R6.reuse, 0x2a0, RZ ;  /* 0x000002a006127810 */ /* 0x040fe40007ffe0ff */
[----:B------:R-:W-:Y:S01]  /*51a0*/  IADD3 R21, R6, 0x2c0, RZ ;  /* 0x000002c006157810 */ /* 0x000fe20007ffe0ff */
[----:B------:R0:W3:Y:S01]  /*51b0*/  @!P4 LDG.E.U16 R22, [R4.64+0x3c0] ;  /* 0x0003c01e0416c981 */ /* 0x0000e2000c1e1500 */
[----:B------:R-:W-:Y:S02]  /*51c0*/  ISETP.GE.AND P0, PT, R18, UR34, PT ;  /* 0x0000002212007c0c */ /* 0x000fe4000bf06270 */
[----:B------:R-:W-:-:S02]  /*51d0*/  PRMT R18, RZ, 0x7610, R18 ;  /* 0x00007610ff127816 */ /* 0x000fc40000000012 */
[----:B------:R-:W-:Y:S02]  /*51e0*/  ISETP.GE.AND P4, PT, R21, UR34, PT ;  /* 0x0000002215007c0c */ /* 0x000fe4000bf86270 */
[----:B------:R-:W-:Y:S02]  /*51f0*/  PRMT R21, RZ, 0x7610, R21 ;  /* 0x00007610ff157816 */ /* 0x000fe40000000015 */
[C---:B------:R-:W-:Y:S01]  /*5200*/  IADD3 R24, R6.reuse, 0x2e0, RZ ;  /* 0x000002e006187810 */ /* 0x040fe20007ffe0ff */
[----:B------:R0:W3:Y:S01]  /*5210*/  @!P3 LDG.E.U16 R18, [R4.64+0x400] ;  /* 0x0004001e0412b981 */ /* 0x0000e2000c1e1500 */
[----:B------:R-:W-:Y:S02]  /*5220*/  IADD3 R25, R6, 0x300, RZ ;  /* 0x0000030006197810 */ /* 0x000fe40007ffe0ff */
[----:B------:R-:W-:Y:S01]  /*5230*/  ISETP.GE.AND P3, PT, R24, UR34, PT ;  /* 0x0000002218007c0c */ /* 0x000fe2000bf66270 */
[----:B------:R0:W3:Y:S01]  /*5240*/  @!P2 LDG.E.U16 R21, [R4.64+0x440] ;  /* 0x0004401e0415a981 */ /* 0x0000e2000c1e1500 */
        /* <DEDUP_REMOVED lines=25> */
[----:B------:R-:W-:Y:S02]  /*53e0*/  PRMT R30, RZ, 0x7610, R30 ;  /* 0x00007610ff1e7816 */ /* 0x000fe4000000001e */
[----:B------:R-:W-:Y:S02]  /*53f0*/  ISETP.GE.AND P3, PT, R31, UR34, PT ;  /* 0x000000221f007c0c */ /* 0x000fe4000bf66270 */
[----:B------:R-:W-:Y:S01]  /*5400*/  PRMT R31, RZ, 0x7610, R31 ;  /* 0x00007610ff1f7816 */ /* 0x000fe2000000001f */
[----:B------:R0:W3:Y:S01]  /*5410*/  @!P1 LDG.E.U16 R32, [R4.64+0x640] ;  /* 0x0006401e04209981 */ /* 0x0000e2000c1e1500 */
[----:B------:R-:W-:Y:S02]  /*5420*/  IADD3 R33, R6, 0x3e0, RZ ;  /* 0x000003e006217810 */ /* 0x000fe40007ffe0ff */
[----:B------:R-:W-:Y:S01]  /*5430*/  PRMT R6, RZ, 0x7610, R6 ;  /* 0x00007610ff067816 */ /* 0x000fe20000000006 */
[----:B------:R0:W3:Y:S01]  /*5440*/  @!P2 LDG.E.U16 R30, [R4.64+0x600] ;  /* 0x0006001e041ea981 */ /* 0x0000e2000c1e1500 */
[----:B------:R-:W-:Y:S01]  /*5450*/  ISETP.GE.AND P1, PT, R33, UR34, PT ;  /* 0x0000002221007c0c */ /* 0x000fe2000bf26270 */
[----:B------:R-:W-:Y:S01]  /*5460*/  ULDC.64 UR34, c[0x0][0x1b8] ;  /* 0x00006e0000227ab9 */ /* 0x000fe20000000a00 */
[----:B------:R-:W-:Y:S01]  /*5470*/  PRMT R57, RZ, 0x7610, R57 ;  /* 0x00007610ff397816 */ /* 0x000fe20000000039 */
[----:B------:R0:W3:Y:S01]  /*5480*/  @!P6 LDG.E.U16 R31, [R4.64+0x680] ;  /* 0x0006801e041fe981 */ /* 0x0000e2000c1e1500 */
[----:B------:R-:W-:-:S03]  /*5490*/  PRMT R59, RZ, 0x7610, R59 ;  /* 0x00007610ff3b7816 */ /* 0x000fc6000000003b */
[----:B------:R0:W3:Y:S01]  /*54a0*/  @!P5 LDG.E.U16 R6, [R4.64+0x6c0] ;  /* 0x0006c01e0406d981 */ /* 0x0000e2000c1e1500 */
[----:B------:R-:W-:Y:S02]  /*54b0*/  PRMT R58, RZ, 0x7610, R58 ;  /* 0x00007610ff3a7816 */ /* 0x000fe4000000003a */
[----:B------:R-:W-:Y:S01]  /*54c0*/  PRMT R33, RZ, 0x7610, R33 ;  /* 0x00007610ff217816 */ /* 0x000fe20000000021 */
        /* <DEDUP_REMOVED lines=35> */
[----:B------:R-:W-:Y:S01]  /*5700*/  LOP3.LUT R4, R4, 0xfffffc00, RZ, 0xc0, !PT ;  /* 0xfffffc0004047812 */ /* 0x000fe200078ec0ff */
[----:B------:R-:W-:-:S06]  /*5710*/  @!P0 IMAD R3, R3, R40, UR7 ;  /* 0x0000000703038e24 */ /* 0x000fcc000f8e0228 */
[----:B------:R0:W-:Y:S01]  /*5720*/  MUFU.COS R56, R35 ;  /* 0x0000002300387308 */ /* 0x0001e20000000000 */
[----:B------:R-:W-:-:S07]  /*5730*/  IADD3 R34, R4, R121, RZ ;  /* 0x0000007904227210 */ /* 0x000fce0007ffe0ff */
[----:B------:R-:W-:Y:S01]  /*5740*/  MUFU.SIN R53, R36 ;  /* 0x0000002400357308 */ /* 0x000fe20000000400 */
[----:B0-----:R-:W-:-:S04]  /*5750*/  FMUL.FTZ R35, R111, UR42 ;  /* 0x0000002a6f237c20 */ /* 0x001fc80008410000 */
[----:B------:R-:W-:-:S03]  /*5760*/  FMUL.RZ R40, R35, 0.15915493667125701904 ;  /* 0x3e22f98323287820 */ /* 0x000fc6000040c000 */
[----:B------:R0:W-:Y:S01]  /*5770*/  MUFU.COS R54, R36 ;  /* 0x0000002400367308 */ /* 0x0001e20000000000 */
[----:B------:R-:W-:Y:S01]  /*5780*/  LEA.HI.SX32 R35, R34, R34, 0x1b ;  /* 0x0000002222237211 */ /* 0x000fe200078fdaff */
[----:B------:R-:W1:Y:S01]  /*5790*/  R2UR UR41, R2 ;  /* 0x00000000022973c2 */ /* 0x000e6200000e0000 */
[----:B0-----:R-:W-:-:S05]  /*57a0*/  FMUL.FTZ R36, R110, UR42 ;  /* 0x0000002a6e247c20 */ /* 0x001fca0008410000 */
[----:B------:R-:W-:Y:S01]  /*57b0*/  MUFU.SIN R51, R38 ;  /* 0x0000002600337308 */ /* 0x000fe20000000400 */
[C---:B------:R-:W-:Y:S02]  /*57c0*/  IADD3 R37, R34.reuse, 0x20, RZ ;  /* 0x0000002022257810 */ /* 0x040fe40007ffe0ff */
[----:B------:R-:W-:-:S05]  /*57d0*/  IADD3 R39, R34, 0x40, RZ ;  /* 0x0000004022277810 */ /* 0x000fca0007ffe0ff */
[----:B------:R0:W-:Y:S01]  /*57e0*/  MUFU.COS R52, R38 ;  /* 0x0000002600347308 */ /* 0x0001e20000000000 */
[C---:B------:R-:W-:Y:S02]  /*57f0*/  IADD3 R41, R34.reuse, 0x60, RZ ;  /* 0x0000006022297810 */ /* 0x040fe40007ffe0ff */
[----:B------:R-:W-:Y:S01]  /*5800*/  IADD3 R43, R34, 0x80, RZ ;  /* 0x00000080222b7810 */ /* 0x000fe20007ffe0ff */
[----:B0-----:R-:W-:-:S04]  /*5810*/  FMUL.RZ R38, R36, 0.15915493667125701904 ;  /* 0x3e22f98324267820 */ /* 0x001fc8000040c000 */
[----:B------:R-:W-:Y:S01]  /*5820*/  MUFU.SIN R49, R40 ;  /* 0x0000002800317308 */ /* 0x000fe20000000400 */
[----:B------:R-:W-:Y:S01]  /*5830*/  FMUL.FTZ R36, R109, UR42 ;  /* 0x0000002a6d247c20 */ /* 0x000fe20008410000 */
[----:B------:R-:W-:-:S03]  /*5840*/  LEA.HI.SX32 R37, R37, R34, 0x1b ;  /* 0x0000002225257211 */ /* 0x000fc600078fdaff */
[----:B------:R-:W-:-:S03]  /*5850*/  FMUL.RZ R42, R36, 0.15915493667125701904 ;  /* 0x3e22f983242a7820 */ /* 0x000fc6000040c000 */
[----:B------:R0:W-:Y:S01]  /*5860*/  MUFU.COS R50, R40 ;  /* 0x0000002800327308 */ /* 0x0001e20000000000 */
[----:B------:R-:W-:Y:S02]  /*5870*/  SHF.L.U32 R36, R35, 0x1, RZ ;  /* 0x0000000123247819 */ /* 0x000fe400000006ff */
[----:B------:R-:W-:Y:S01]  /*5880*/  LEA.HI.SX32 R35, R39, R34, 0x1b ;  /* 0x0000002227237211 */ /* 0x000fe200078fdaff */
[----:B------:R-:W-:Y:S02]  /*5890*/  FMUL.FTZ R39, R107, UR42 ;  /* 0x0000002a6b277c20 */ /* 0x000fe40008410000 */
[----:B0-----:R-:W-:Y:S01]  /*58a0*/  FMUL.FTZ R40, R108, UR42 ;  /* 0x0000002a6c287c20 */ /* 0x001fe20008410000 */
[C---:B------:R-:W-:Y:S01]  /*58b0*/  IADD3 R63, R34.reuse, 0xa0, RZ ;  /* 0x000000a0223f7810 */ /* 0x040fe20007ffe0ff */
[----:B------:R-:W-:Y:S01]  /*58c0*/  MUFU.SIN R47, R38 ;  /* 0x00000026002f7308 */ /* 0x000fe20000000400 */
[----:B------:R-:W-:Y:S01]  /*58d0*/  IADD3 R65, R34, 0xc0, RZ ;  /* 0x000000c022417810 */ /* 0x000fe20007ffe0ff */
[----:B------:R-:W-:Y:S01]  /*58e0*/  FMUL.RZ R62, R40, 0.15915493667125701904 ;  /* 0x3e22f983283e7820 */ /* 0x000fe2000040c000 */
[----:B------:R-:W-:-:S02]  /*58f0*/  IADD3 R67, R34, 0xe0, RZ ;  /* 0x000000e022437810 */ /* 0x000fc40007ffe0ff */
[C---:B------:R-:W-:Y:S02]  /*5900*/  IADD3 R69, R34.reuse, 0x100, RZ ;  /* 0x0000010022457810 */ /* 0x040fe40007ffe0ff */
[C---:B------:R-:W-:Y:S01]  /*5910*/  IADD3 R71, R34.reuse, 0x120, RZ ;  /* 0x0000012022477810 */ /* 0x040fe20007ffe0ff */
[----:B------:R0:W-:Y:S01]  /*5920*/  MUFU.COS R48, R38 ;  /* 0x0000002600307308 */ /* 0x0001e20000000000 */
        /* <DEDUP_REMOVED lines=22> */
[-C--:B0-----:R-:W-:Y:S01]  /*5a90*/  LEA.HI.SX32 R38, R41, R34.reuse, 0x1b ;  /* 0x0000002229267211 */ /* 0x081fe200078fdaff */
[----:B------:R-:W-:Y:S01]  /*5aa0*/  MUFU.COS R44, R62 ;  /* 0x0000003e002c7308 */ /* 0x000fe20000000000 */
[-C--:B------:R-:W-:Y:S01]  /*5ab0*/  LEA.HI.SX32 R40, R43, R34.reuse, 0x1b ;  /* 0x000000222b287211 */ /* 0x080fe200078fdaff */
[----:B------:R-:W-:Y:S01]  /*5ac0*/  FMUL.RZ R64, R39, 0.15915493667125701904 ;  /* 0x3e22f98327407820 */ /* 0x000fe2000040c000 */
[----:B------:R-:W-:Y:S02]  /*5ad0*/  SHF.L.U32 R171, R37, 0x1, RZ ;  /* 0x0000000125ab7819 */ /* 0x000fe400000006ff */
[-C--:B------:R-:W-:Y:S02]  /*5ae0*/  LEA.HI.SX32 R63, R63, R34.reuse, 0x1b ;  /* 0x000000223f3f7211 */ /* 0x080fe400078fdaff */
[-C--:B------:R-:W-:Y:S01]  /*5af0*/  LEA.HI.SX32 R65, R65, R34.reuse, 0x1b ;  /* 0x0000002241417211 */ /* 0x080fe200078fdaff */
[----:B------:R0:W-:Y:S01]  /*5b00*/  MUFU.SIN R43, R62 ;  /* 0x0000003e002b7308 */ /* 0x0001e20000000400 */
        /* <DEDUP_REMOVED lines=24> */
[----:B------:R-:W-:Y:S01]  /*5c90*/  LEA.HI.SX32 R169, R169, R34, 0x1b ;  /* 0x00000022a9a97211 */ /* 0x000fe200078fdaff */
[----:B------:R-:W-:Y:S01]  /*5ca0*/  FMUL.FTZ R34, R105, UR42 ;  /* 0x0000002a69227c20 */ /* 0x000fe20008410000 */
[----:B0-----:R-:W-:-:S02]  /*5cb0*/  SHF.L.U32 R62, R35, 0x1, RZ ;  /* 0x00000001233e7819 */ /* 0x001fc400000006ff */
[----:B------:R-:W-:Y:S01]  /*5cc0*/  SHF.L.U32 R35, R38, 0x1, RZ ;  /* 0x0000000126237819 */ /* 0x000fe200000006ff */
[----:B------:R-:W-:Y:S01]  /*5cd0*/  MUFU.SIN R45, R42 ;  /* 0x0000002a002d7308 */ /* 0x000fe20000000400 */
[----:B---3--:R-:W-:Y:S01]  /*5ce0*/  STS.U16 [R36], R11 ;  /* 0x0000000b24007388 */ /* 0x008fe20000000400 */
[----:B------:R-:W-:-:S03]  /*5cf0*/  SHF.L.U32 R173, R40, 0x1, RZ ;  /* 0x0000000128ad7819 */ /* 0x000fc600000006ff */
[----:B----4-:R0:W-:Y:S03]  /*5d00*/  STS.U16 [R171+0x40], R8 ;  /* 0x00004008ab007388 */ /* 0x0101e60000000400 */
[----:B------:R-:W-:Y:S01]  /*5d10*/  MUFU.COS R46, R42 ;  /* 0x0000002a002e7308 */ /* 0x000fe20000000000 */
[----:B------:R-:W-:Y:S01]  /*5d20*/  STS.U16 [R62+0x80], R7 ;  /* 0x000080073e007388 */ /* 0x000fe20000000400 */
[----:B------:R-:W-:-:S03]  /*5d30*/  SHF.L.U32 R65, R65, 0x1, RZ ;  /* 0x0000000141417819 */ /* 0x000fc600000006ff */
[----:B------:R2:W-:Y:S03]  /*5d40*/  STS.U16 [R35+0xc0], R0 ;  /* 0x0000c00023007388 */ /* 0x0005e60000000400 */
[----:B------:R-:W-:Y:S01]  /*5d50*/  MUFU.SIN R41, R64 ;  /* 0x0000004000297308 */ /* 0x000fe20000000400 */
[----:B------:R-:W-:Y:S01]  /*5d60*/  SHF.L.U32 R67, R67, 0x1, RZ ;  /* 0x0000000143437819 */ /* 0x000fe200000006ff */
[----:B------:R3:W-:Y:S01]  /*5d70*/  STS.U16 [R173+0x100], R10 ;  /* 0x0001000aad007388 */ /* 0x0007e20000000400 */
[----:B0-----:R-:W-:-:S05]  /*5d80*/  SHF.L.U32 R8, R69, 0x1, RZ ;  /* 0x0000000145087819 */ /* 0x001fca00000006ff */
[----:B------:R0:W-:Y:S01]  /*5d90*/  MUFU.COS R42, R64 ;  /* 0x00000040002a7308 */ /* 0x0001e20000000000 */
[----:B--2---:R-:W-:Y:S01]  /*5da0*/  FMUL.FTZ R0, R104, UR42 ;  /* 0x0000002a68007c20 */ /* 0x004fe20008410000 */
[----:B------:R-:W-:Y:S01]  /*5db0*/  SHF.L.U32 R71, R71, 0x1, RZ ;  /* 0x0000000147477819 */ /* 0x000fe200000006ff */
[----:B0-----:R-:W-:Y:S01]  /*5dc0*/  FMUL.RZ R64, R34, 0.15915493667125701904 ;  /* 0x3e22f98322407820 */ /* 0x001fe2000040c000 */
[----:B------:R-:W-:Y:S01]  /*5dd0*/  SHF.L.U32 R34, R63, 0x1, RZ ;  /* 0x000000013f227819 */ /* 0x000fe200000006ff */
[----:B------:R-:W-:Y:S01]  /*5de0*/  FMUL.RZ R7, R0, 0.15915493667125701904 ;  /* 0x3e22f98300077820 */ /* 0x000fe2000040c000 */
[----:B---3--:R-:W-:Y:S02]  /*5df0*/  SHF.L.U32 R10, R75, 0x1, RZ ;  /* 0x000000014b0a7819 */ /* 0x008fe400000006ff */
[----:B------:R-:W-:Y:S01]  /*5e00*/  SHF.L.U32 R0, R77, 0x1, RZ ;  /* 0x000000014d007819 */ /* 0x000fe200000006ff */
[----:B------:R1:W-:Y:S01]  /*5e10*/  STS.U16 [R34+0x140], R9 ;  /* 0x0001400922007388 */ /* 0x0003e20000000400 */
[----:B------:R-:W-:-:S03]  /*5e20*/  SHF.L.U32 R79, R79, 0x1, RZ ;  /* 0x000000014f4f7819 */ /* 0x000fc600000006ff */
[----:B------:R-:W-:Y:S04]  /*5e30*/  STS.U16 [R65+0x180], R12 ;  /* 0x0001800c41007388 */ /* 0x000fe80000000400 */
[----:B------:R-:W-:Y:S01]  /*5e40*/  STS.U16 [R67+0x1c0], R14 ;  /* 0x0001c00e43007388 */ /* 0x000fe20000000400 */
[----:B-1----:R-:W-:-:S03]  /*5e50*/  MOV R9, UR41 ;  /* 0x0000002900097c02 */ /* 0x002fc60008000f00 */
[----:B------:R0:W-:Y:S01]  /*5e60*/  STS.U16 [R8+0x200], R13 ;  /* 0x0002000d08007388 */ /* 0x0001e20000000400 */
[----:B------:R-:W-:-:S03]  /*5e70*/  SHF.L.U32 R2, R95, 0x1, RZ ;  /* 0x000000015f027819 */ /* 0x000fc600000006ff */
[----:B------:R-:W-:Y:S04]  /*5e80*/  STS.U16 [R71+0x240], R16 ;  /* 0x0002401047007388 */ /* 0x000fe80000000400 */
[----:B------:R1:W-:Y:S01]  /*5e90*/  STS.U16 [R10+0x280], R15 ;  /* 0x0002800f0a007388 */ /* 0x0003e20000000400 */
[----:B------:R-:W-:-:S03]  /*5ea0*/  SHF.L.U32 R125, R125, 0x1, RZ ;  /* 0x000000017d7d7819 */ /* 0x000fc600000006ff */
[----:B------:R-:W-:Y:S01]  /*5eb0*/  STS.U16 [R0+0x2c0], R17 ;  /* 0x0002c01100007388 */ /* 0x000fe20000000400 */
[----:B0-----:R-:W-:-:S03]  /*5ec0*/  SHF.L.U32 R8, R123, 0x1, RZ ;  /* 0x000000017b087819 */ /* 0x001fc600000006ff */
[----:B------:R0:W-:Y:S01]  /*5ed0*/  STS.U16 [R79+0x300], R20 ;  /* 0x000300144f007388 */ /* 0x0001e20000000400 */
[----:B------:R-:W-:Y:S02]  /*5ee0*/  SHF.L.U32 R127, R127, 0x1, RZ ;  /* 0x000000017f7f7819 */ /* 0x000fe400000006ff */
[----:B-1----:R-:W-:Y:S01]  /*5ef0*/  SHF.L.U32 R10, R129, 0x1, RZ ;  /* 0x00000001810a7819 */ /* 0x002fe200000006ff */
[----:B------:R1:W-:Y:S01]  /*5f00*/  STS.U16 [R2+0x340], R19 ;  /* 0x0003401302007388 */ /* 0x0003e20000000400 */
[----:B------:R-:W-:Y:S01]  /*5f10*/  SHF.L.U32 R131, R131, 0x1, RZ ;  /* 0x0000000183837819 */ /* 0x000fe200000006ff */
[----:B0-----:R-:W-:Y:S02]  /*5f20*/  FMUL.FTZ R20, R9, 1.4426950216293334961 ;  /* 0x3fb8aa3b09147820 */ /* 0x001fe40000410000 */
[----:B------:R0:W-:Y:S01]  /*5f30*/  STS.U16 [R8+0x380], R23 ;  /* 0x0003801708007388 */ /* 0x0001e20000000400 */
[----:B------:R-:W-:Y:S01]  /*5f40*/  SHF.L.U32 R12, R133, 0x1, RZ ;  /* 0x00000001850c7819 */ /* 0x000fe200000006ff */
[----:B-1----:R-:W-:-:S02]  /*5f50*/  FMUL.FTZ R2, R20, R117 ;  /* 0x0000007514027220 */ /* 0x002fc40000410000 */
[----:B------:R-:W-:Y:S01]  /*5f60*/  STS.U16 [R125+0x3c0], R22 ;  /* 0x0003c0167d007388 */ /* 0x000fe20000000400 */
[----:B------:R-:W-:Y:S01]  /*5f70*/  SHF.L.U32 R135, R135, 0x1, RZ ;  /* 0x0000000187877819 */ /* 0x000fe200000006ff */
[----:B------:R-:W-:Y:S02]  /*5f80*/  UIMAD.WIDE.U32 UR20, UR16, UR34, URZ ;  /* 0x00000022101472a5 */ /* 0x000fe4000f8e003f */
[----:B------:R-:W-:Y:S01]  /*5f90*/  STS.U16 [R127+0x400], R18 ;  /* 0x000400127f007388 */ /* 0x000fe20000000400 */
[----:B0-----:R-:W-:Y:S01]  /*5fa0*/  SHF.L.U32 R8, R137, 0x1, RZ ;  /* 0x0000000189087819 */ /* 0x001fe200000006ff */
[----:B------:R-:W-:Y:S02]  /*5fb0*/  UIMAD UR34, UR17, UR34, URZ ;  /* 0x00000022112272a4 */ /* 0x000fe4000f8e023f */
[----:B------:R-:W-:Y:S01]  /*5fc0*/  STS.U16 [R10+0x440], R21 ;  /* 0x000440150a007388 */ /* 0x000fe20000000400 */
[----:B------:R-:W0:Y:S03]  /*5fd0*/  MUFU.EX2 R2, R2 ;  /* 0x0000000200027308 */ /* 0x000e260000000800 */
[----:B------:R-:W-:Y:S01]  /*5fe0*/  STS.U16 [R131+0x480], R24 ;  /* 0x0004801883007388 */ /* 0x000fe20000000400 */
[----:B------:R-:W-:-:S03]  /*5ff0*/  FMUL.FTZ R0, R20, R118 ;  /* 0x0000007614007220 */ /* 0x000fc60000410000 */
[----:B------:R-:W-:Y:S01]  /*6000*/  STS.U16 [R12+0x4c0], R25 ;  /* 0x0004c0190c007388 */ /* 0x000fe20000000400 */
[----:B------:R-:W-:Y:S03]  /*6010*/  MUFU.SIN R35, R7 ;  /* 0x0000000700237308 */ /* 0x000fe60000000400 */
[----:B------:R-:W-:Y:S01]  /*6020*/  STS.U16 [R135+0x500], R26 ;  /* 0x0005001a87007388 */ /* 0x000fe20000000400 */
[----:B------:R-:W-:-:S03]  /*6030*/  UIMAD UR40, UR16, UR35, UR34 ;  /* 0x00000023102872a4 */ /* 0x000fc6000f8e0222 */
[----:B------:R1:W-:Y:S01]  /*6040*/  STS.U16 [R8+0x540], R27 ;  /* 0x0005401b08007388 */ /* 0x0003e20000000400 */
[----:B------:R2:W-:Y:S01]  /*6050*/  MUFU.COS R36, R7 ;  /* 0x0000000700247308 */ /* 0x0005e20000000000 */
[----:B------:R-:W-:Y:S01]  /*6060*/  ULDC.64 UR34, c[0x0][0x1c0] ;  /* 0x0000700000227ab9 */ /* 0x000fe20000000a00 */
[----:B------:R-:W-:Y:S01]  /*6070*/  ISETP.NE.AND P1, PT, R122, RZ, PT ;  /* 0x000000ff7a00720c */ /* 0x000fe20003f25270 */
[----:B------:R-:W-:Y:S01]  /*6080*/  UIMAD UR39, UR39, UR34, URZ ;  /* 0x00000022272772a4 */ /* 0x000fe2000f8e023f */
[C---:B--2---:R-:W-:Y:S02]  /*6090*/  FMUL.FTZ R7, R20.reuse, R116 ;  /* 0x0000007414077220 */ /* 0x044fe40000410000 */
[----:B-1----:R-:W-:Y:S01]  /*60a0*/  FMUL.FTZ R8, R20, R115 ;  /* 0x0000007314087220 */ /* 0x002fe20000410000 */
[----:B------:R-:W-:Y:S01]  /*60b0*/  UIADD3 UR21, UR21, UR40, URZ ;  /* 0x0000002815157290 */ /* 0x000fe2000fffe03f */
[----:B------:R-:W-:Y:S01]  /*60c0*/  MUFU.EX2 R0, R0 ;  /* 0x0000000000007308 */ /* 0x000fe20000000800 */
[----:B------:R-:W-:Y:S01]  /*60d0*/  SHF.L.U32 R139, R139, 0x1, RZ ;  /* 0x000000018b8b7819 */ /* 0x000fe200000006ff */
[----:B------:R-:W-:Y:S01]  /*60e0*/  UIMAD UR39, UR7, UR35, UR39 ;  /* 0x00000023072772a4 */ /* 0x000fe2000f8e0227 */
[----:B------:R-:W-:Y:S01]  /*60f0*/  SHF.L.U32 R16, R141, 0x1, RZ ;  /* 0x000000018d107819 */ /* 0x000fe200000006ff */
[----:B------:R-:W-:Y:S01]  /*6100*/  UIMAD.WIDE.U32 UR34, UR7, UR34, UR20 ;  /* 0x00000022072272a5 */ /* 0x000fe2000f8e0014 */
[----:B------:R-:W-:-:S03]  /*6110*/  SHF.L.U32 R143, R143, 0x1, RZ ;  /* 0x000000018f8f7819 */ /* 0x000fc600000006ff */
[----:B------:R-:W1:Y:S01]  /*6120*/  MUFU.EX2 R7, R7 ;  /* 0x0000000700077308 */ /* 0x000e620000000800 */
[----:B------:R-:W-:Y:S01]  /*6130*/  SHF.L.U32 R145, R145, 0x1, RZ ;  /* 0x0000000191917819 */ /* 0x000fe200000006ff */
[----:B------:R-:W-:Y:S01]  /*6140*/  STS.U16 [R139+0x580], R28 ;  /* 0x0005801c8b007388 */ /* 0x000fe20000000400 */
[----:B------:R-:W-:Y:S01]  /*6150*/  SHF.L.U32 R10, R147, 0x1, RZ ;  /* 0x00000001930a7819 */ /* 0x000fe200000006ff */
[----:B------:R-:W-:-:S04]  /*6160*/  ULDC.64 UR20, c[0x0][0x230] ;  /* 0x00008c0000147ab9 */ /* 0x000fc80000000a00 */
[----:B------:R-:W2:Y:S01]  /*6170*/  MUFU.EX2 R8, R8 ;  /* 0x0000000800087308 */ /* 0x000ea20000000800 */
[----:B------:R-:W-:Y:S01]  /*6180*/  SHF.L.U32 R149, R149, 0x1, RZ ;  /* 0x0000000195957819 */ /* 0x000fe200000006ff */
[----:B------:R3:W-:Y:S01]  /*6190*/  STS.U16 [R16+0x5c0], R29 ;  /* 0x0005c01d10007388 */ /* 0x0007e20000000400 */
[C---:B0-----:R-:W-:Y:S01]  /*61a0*/  FMUL.FTZ R82, R2.reuse, R82 ;  /* 0x0000005202527220 */ /* 0x041fe20000410000 */
[----:B------:R-:W-:Y:S01]  /*61b0*/  UIADD3 UR35, UR35, UR39, URZ ;  /* 0x0000002723237290 */ /* 0x000fe2000fffe03f */
[----:B------:R-:W-:Y:S01]  /*61c0*/  FMUL.FTZ R81, R2, R81 ;  /* 0x0000005102517220 */ /* 0x000fe20000410000 */
[----:B------:R-:W-:Y:S01]  /*61d0*/  STS.U16 [R143+0x600], R30 ;  /* 0x0006001e8f007388 */ /* 0x000fe20000000400 */
[----:B------:R-:W-:Y:S01]  /*61e0*/  MOV R2, UR32 ;  /* 0x0000002000027c02 */ /* 0x000fe20008000f00 */
[----:B------:R-:W-:Y:S01]  /*61f0*/  ULEA UR20, UP0, UR34, UR20, 0x3 ;  /* 0x0000001422147291 */ /* 0x000fe2000f80183f */
[----:B------:R-:W-:Y:S01]  /*6200*/  SHF.L.U32 R12, R151, 0x1, RZ ;  /* 0x00000001970c7819 */ /* 0x000fe200000006ff */
[----:B------:R-:W-:Y:S01]  /*6210*/  STS.U16 [R145+0x640], R32 ;  /* 0x0006402091007388 */ /* 0x000fe20000000400 */
[----:B------:R-:W-:-:S02]  /*6220*/  LEA R4, R121, R4, 0x5 ;  /* 0x0000000479047211 */ /* 0x000fc400078e28ff */
[----:B---3--:R-:W-:Y:S01]  /*6230*/  SHF.L.U32 R16, R153, 0x1, RZ ;  /* 0x0000000199107819 */ /* 0x008fe200000006ff */
[----:B------:R-:W-:Y:S01]  /*6240*/  STS.U16 [R10+0x680], R31 ;  /* 0x0006801f0a007388 */ /* 0x000fe20000000400 */
[----:B------:R-:W-:Y:S01]  /*6250*/  LEA R2, R2, UR7, 0x8 ;  /* 0x0000000702027c11 */ /* 0x000fe2000f8e40ff */
[----:B------:R-:W-:Y:S02]  /*6260*/  ULEA.HI.X UR21, UR34, UR21, UR35, 0x3, UP0 ;  /* 0x0000001522157291 */ /* 0x000fe400080f1c23 */
[----:B------:R0:W-:Y:S01]  /*6270*/  STS.U16 [R149+0x6c0], R6 ;  /* 0x0006c00695007388 */ /* 0x0001e20000000400 */
[----:B------:R-:W-:Y:S01]  /*6280*/  FMUL.FTZ R39, R106, UR42 ;  /* 0x0000002a6a277c20 */ /* 0x000fe20008410000 */
[----:B------:R-:W-:Y:S02]  /*6290*/  @P1 IADD3 R2, R122, 0x200, RZ ;  /* 0x000002007a021810 */ /* 0x000fe40007ffe0ff */
[----:B------:R2:W-:Y:S01]  /*62a0*/  STS.U16 [R12+0x700], R57 ;  /* 0x000700390c007388 */ /* 0x0005e20000000400 */
[----:B------:R-:W-:Y:S01]  /*62b0*/  LEA.HI.SX32 R4, R4, R4, 0x1b ;  /* 0x0000000404047211 */ /* 0x000fe200078fdaff */
[----:B-1----:R-:W-:Y:S01]  /*62c0*/  FMUL.FTZ R80, R7, R80 ;  /* 0x0000005007507220 */ /* 0x002fe20000410000 */
[----:B------:R-:W-:Y:S01]  /*62d0*/  SHF.L.U32 R167, R167, 0x1, RZ ;  /* 0x00000001a7a77819 */ /* 0x000fe200000006ff */
[----:B0-----:R-:W-:Y:S01]  /*62e0*/  FMUL.FTZ R6, R20, R113 ;  /* 0x0000007114067220 */ /* 0x001fe20000410000 */
[----:B------:R0:W-:Y:S01]  /*62f0*/  STS.U16 [R16+0x740], R59 ;  /* 0x0007403b10007388 */ /* 0x0001e20000000400 */
[----:B------:R-:W-:Y:S01]  /*6300*/  SHF.L.U32 R18, R169, 0x1, RZ ;  /* 0x00000001a9127819 */ /* 0x000fe200000006ff */
[----:B------:R-:W-:Y:S01]  /*6310*/  FMUL.FTZ R72, R0, R72 ;  /* 0x0000004800487220 */ /* 0x000fe20000410000 */
[----:B------:R1:W-:Y:S01]  /*6320*/  MUFU.EX2 R71, R6 ;  /* 0x0000000600477308 */ /* 0x0003e20000000800 */
[----:B--2---:R-:W-:Y:S01]  /*6330*/  FMUL.FTZ R57, R8, R5 ;  /* 0x0000000508397220 */ /* 0x004fe20000410000 */
[----:B------:R-:W-:Y:S01]  /*6340*/  SHF.L.U32 R78, R2, 0x3, RZ ;  /* 0x00000003024e7819 */ /* 0x000fe200000006ff */
[----:B------:R-:W-:Y:S01]  /*6350*/  FMUL.FTZ R73, R0, R73 ;  /* 0x0000004900497220 */ /* 0x000fe20000410000 */
[----:B------:R-:W-:Y:S01]  /*6360*/  SHF.L.U32 R2, R4, 0x1, RZ ;  /* 0x0000000104027819 */ /* 0x000fe200000006ff */
[----:B------:R-:W-:-:S02]  /*6370*/  FMUL.RZ R66, R39, 0.15915493667125701904 ;  /* 0x3e22f98327427820 */ /* 0x000fc4000040c000 */
[----:B0-----:R-:W-:Y:S01]  /*6380*/  FMUL.FTZ R59, R7, R60 ;  /* 0x0000003c073b7220 */ /* 0x001fe20000410000 */
[----:B------:R-:W-:Y:S01]  /*6390*/  MOV R68, UR20 ;  /* 0x0000001400447c02 */ /* 0x000fe20008000f00 */
[C---:B------:R-:W-:Y:S01]  /*63a0*/  FMUL.FTZ R9, R20.reuse, R114 ;  /* 0x0000007214097220 */ /* 0x040fe20000410000 */
[----:B------:R-:W-:Y:S01]  /*63b0*/  MOV R69, UR21 ;  /* 0x0000001500457c02 */ /* 0x000fe20008000f00 */
[C---:B------:R-:W-:Y:S02]  /*63c0*/  FMUL.FTZ R7, R20.reuse, R112 ;  /* 0x0000007014077220 */ /* 0x040fe40000410000 */
[C---:B------:R-:W-:Y:S02]  /*63d0*/  FMUL.FTZ R5, R20.reuse, R111 ;  /* 0x0000006f14057220 */ /* 0x040fe40000410000 */
[C---:B-1----:R-:W-:Y:S02]  /*63e0*/  FMUL.FTZ R6, R20.reuse, R110 ;  /* 0x0000006e14067220 */ /* 0x042fe40000410000 */
[----:B------:R-:W-:Y:S01]  /*63f0*/  FMUL.FTZ R0, R20, R109 ;  /* 0x0000006d14007220 */ /* 0x000fe20000410000 */
[----:B------:R0:W-:Y:S01]  /*6400*/  STS.U16 [R167+0x780], R58 ;  /* 0x0007803aa7007388 */ /* 0x0001e20000000400 */
[----:B------:R-:W-:Y:S03]  /*6410*/  MUFU.SIN R39, R66 ;  /* 0x0000004200277308 */ /* 0x000fe60000000400 */
[----:B------:R1:W-:Y:S01]  /*6420*/  STS.U16 [R18+0x7c0], R33 ;  /* 0x0007c02112007388 */ /* 0x0003e20000000400 */
[----:B------:R-:W-:-:S06]  /*6430*/  NOP ;  /* 0x0000000000007918 */ /* 0x000fcc0000000000 */
[----:B------:R2:W-:Y:S01]  /*6440*/  MUFU.COS R40, R66 ;  /* 0x0000004200287308 */ /* 0x0005e20000000000 */
[----:B0-----:R-:W-:Y:S01]  /*6450*/  FMUL.FTZ R58, R8, R61 ;  /* 0x0000003d083a7220 */ /* 0x001fe20000410000 */
[----:B------:R-:W0:Y:S01]  /*6460*/  LDS.U16 R32, [R2] ;  /* 0x0000000002207984 */ /* 0x000e220000000400 */
[----:B------:R-:W-:-:S03]  /*6470*/  HFMA2.MMA R94, -RZ, RZ, 0, 9.5367431640625e-07 ;  /* 0x00000010ff5e7435 */ /* 0x000fc600000001ff */
[----:B------:R-:W3:Y:S02]  /*6480*/  LDS.U16 R31, [R2+0x2] ;  /* 0x00000200021f7984 */ /* 0x000ee40000000400 */
[----:B------:R-:W-:Y:S02]  /*6490*/  MUFU.SIN R37, R64 ;  /* 0x0000004000257308 */ /* 0x000fe40000000400 */
[----:B------:R-:W-:Y:S04]  /*64a0*/  LDS.U16 R29, [R2+0x4] ;  /* 0x00000400021d7984 */ /* 0x000fe80000000400 */
[----:B------:R-:W4:Y:S02]  /*64b0*/  LDS.U16 R30, [R2+0x6] ;  /* 0x00000600021e7984 */ /* 0x000f240000000400 */
[----:B------:R-:W-:Y:S02]  /*64c0*/  MUFU.COS R38, R64 ;  /* 0x0000004000267308 */ /* 0x000fe40000000000 */
[----:B------:R-:W0:Y:S04]  /*64d0*/  LDS.U16 R28, [R2+0x8] ;  /* 0x00000800021c7984 */ /* 0x000e280000000400 */
[----:B------:R-:W0:Y:S02]  /*64e0*/  LDS.U16 R27, [R2+0xa] ;  /* 0x00000a00021b7984 */ /* 0x000e240000000400 */
[----:B------:R0:W0:Y:S02]  /*64f0*/  MUFU.EX2 R70, R9 ;  /* 0x0000000900467308 */ /* 0x0000240000000800 */
[----:B------:R-:W-:Y:S04]  /*6500*/  LDS.U16 R25, [R2+0xc] ;  /* 0x00000c0002197984 */ /* 0x000fe80000000400 */
[----:B------:R-:W0:Y:S02]  /*6510*/  LDS.U16 R26, [R2+0xe] ;  /* 0x00000e00021a7984 */ /* 0x000e240000000400 */
[----:B-1----:R1:W0:Y:S02]  /*6520*/  MUFU.EX2 R33, R7 ;  /* 0x0000000700217308 */ /* 0x0022240000000800 */
[----:B------:R-:W0:Y:S04]  /*6530*/  LDS.U16 R24, [R2+0x10] ;  /* 0x0000100002187984 */ /* 0x000e280000000400 */
[----:B------:R-:W0:Y:S02]  /*6540*/  LDS.U16 R23, [R2+0x12] ;  /* 0x0000120002177984 */ /* 0x000e240000000400 */
[----:B------:R0:W0:Y:S02]  /*6550*/  MUFU.EX2 R74, R5 ;  /* 0x00000005004a7308 */ /* 0x0000240000000800 */
[----:B------:R-:W-:Y:S04]  /*6560*/  LDS.U16 R21, [R2+0x14] ;  /* 0x0000140002157984 */ /* 0x000fe80000000400 */
[----:B------:R-:W0:Y:S02]  /*6570*/  LDS.U16 R22, [R2+0x16] ;  /* 0x0000160002167984 */ /* 0x000e240000000400 */
[----:B------:R0:W0:Y:S02]  /*6580*/  MUFU.EX2 R75, R6 ;  /* 0x00000006004b7308 */ /* 0x0000240000000800 */
[----:B------:R-:W0:Y:S04]  /*6590*/  LDS.U16 R67, [R2+0x18] ;  /* 0x0000180002437984 */ /* 0x000e280000000400 */
[----:B------:R-:W1:Y:S02]  /*65a0*/  LDS.U16 R19, [R2+0x1a] ;  /* 0x00001a0002137984 */ /* 0x000e640000000400 */
[----:B------:R0:W-:Y:S02]  /*65b0*/  MUFU.EX2 R76, R0 ;  /* 0x00000000004c7308 */ /* 0x0001e40000000800 */
[----:B------:R-:W-:Y:S04]  /*65c0*/  LDS.U16 R17, [R2+0x1c] ;  /* 0x00001c0002117984 */ /* 0x000fe80000000400 */
[----:B------:R-:W3:Y:S04]  /*65d0*/  LDS.U16 R18, [R2+0x1e] ;  /* 0x00001e0002127984 */ /* 0x000ee80000000400 */
[----:B------:R-:W3:Y:S04]  /*65e0*/  LDS.U16 R16, [R2+0x20] ;  /* 0x0000200002107984 */ /* 0x000ee80000000400 */
[----:B------:R-:W3:Y:S04]  /*65f0*/  LDS.U16 R15, [R2+0x22] ;  /* 0x00002200020f7984 */ /* 0x000ee80000000400 */
[----:B------:R-:W-:Y:S04]  /*6600*/  LDS.U16 R13, [R2+0x24] ;  /* 0x00002400020d7984 */ /* 0x000fe80000000400 */
[----:B--2---:R-:W2:Y:S04]  /*6610*/  LDS.U16 R66, [R2+0x26] ;  /* 0x0000260002427984 */ /* 0x004ea80000000400 */
[----:B------:R-:W2:Y:S04]  /*6620*/  LDS.U16 R12, [R2+0x28] ;  /* 0x00002800020c7984 */ /* 0x000ea80000000400 */
[----:B------:R-:W2:Y:S04]  /*6630*/  LDS.U16 R11, [R2+0x2a] ;  /* 0x00002a00020b7984 */ /* 0x000ea80000000400 */
[----:B0-----:R-:W-:Y:S04]  /*6640*/  LDS.U16 R9, [R2+0x2c] ;  /* 0x00002c0002097984 */ /* 0x001fe80000000400 */
[----:B------:R-:W0:Y:S04]  /*6650*/  LDS.U16 R10, [R2+0x2e] ;  /* 0x00002e00020a7984 */ /* 0x000e280000000400 */
[----:B-1----:R-:W-:Y:S04]  /*6660*/  LDS.U16 R7, [R2+0x30] ;  /* 0x0000300002077984 */ /* 0x002fe80000000400 */
[----:B------:R-:W1:Y:S04]  /*6670*/  LDS.U16 R8, [R2+0x32] ;  /* 0x0000320002087984 */ /* 0x000e680000000400 */
[----:B------:R-:W-:Y:S04]  /*6680*/  LDS.U16 R5, [R2+0x34] ;  /* 0x0000340002057984 */ /* 0x000fe80000000400 */
[----:B------:R-:W0:Y:S04]  /*6690*/  LDS.U16 R6, [R2+0x36] ;  /* 0x0000360002067984 */ /* 0x000e280000000400 */
[----:B------:R-:W-:Y:S04]  /*66a0*/  LDS.U16 R65, [R2+0x38] ;  /* 0x0000380002417984 */ /* 0x000fe80000000400 */
[----:B------:R-:W0:Y:S04]  /*66b0*/  LDS.U16 R4, [R2+0x3a] ;  /* 0x00003a0002047984 */ /* 0x000e280000000400 */
[----:B------:R-:W-:Y:S04]  /*66c0*/  LDS.U16 R64, [R2+0x3c] ;  /* 0x00003c0002407984 */ /* 0x000fe80000000400 */
[----:B------:R2:W0:Y:S04]  /*66d0*/  LDS.U16 R0, [R2+0x3e] ;  /* 0x00003e0002007984 */ /* 0x0004280000000400 */
[----:B------:R0:W-:Y:S04]  /*66e0*/  STS.64 [R78+0x7780], R72 ;  /* 0x007780484e007388 */ /* 0x0001e80000000a00 */
[----:B------:R-:W5:Y:S01]  /*66f0*/  LDG.E.64 R68, [R68.64] ;  /* 0x0000001e44447981 */ /* 0x000f62000c1e1b00 */
[----:B------:R-:W-:-:S02]  /*6700*/  FMUL.FTZ R79, R72, R81 ;  /* 0x00000051484f7220 */ /* 0x000fc40000410000 */
[----:B--2---:R-:W-:Y:S01]  /*6710*/  @!P0 IMAD.WIDE R2, R3, R94, UR10 ;  /* 0x0000000a03028e25 */ /* 0x004fe2000f8e025e */
        /* <DEDUP_REMOVED lines=14> */
[----:B--2---:R-:W-:-:S04]  /*6800*/  FMUL.FTZ R2, R57, R123 ;  /* 0x0000007b39027220 */ /* 0x004fc80000410000 */
[CC--:B------:R-:W-:Y:S02]  /*6810*/  FFMA.FTZ R3, R58.reuse, R95.reuse, R2 ;  /* 0x0000005f3a037223 */ /* 0x0c0fe40000010002 */
[----:B------:R-:W-:Y:S02]  /*6820*/  FMUL.FTZ R95, R57, R95 ;  /* 0x0000005f395f7220 */ /* 0x000fe40000410000 */
[----:B------:R-:W-:Y:S02]  /*6830*/  FMUL.FTZ R51, R33, R51 ;  /* 0x0000003321337220 */ /* 0x000fe40000410000 */
[----:B------:R-:W-:Y:S02]  /*6840*/  FFMA.FTZ R95, R58, R123, -R95 ;  /* 0x0000007b3a5f7223 */ /* 0x000fe4000001085f */
[----:B------:R-:W-:Y:S02]  /*6850*/  FMUL.FTZ R56, R70, R56 ;  /* 0x0000003846387220 */ /* 0x000fe40000410000 */
[----:B------:R-:W-:-:S02]  /*6860*/  FMUL.FTZ R54, R71, R54 ;  /* 0x0000003647367220 */ /* 0x000fc40000410000 */
[----:B------:R-:W-:Y:S02]  /*6870*/  FMUL.FTZ R53, R71, R53 ;  /* 0x0000003547357220 */ /* 0x000fe40000410000 */
[C---:B------:R-:W-:Y:S02]  /*6880*/  FMUL.FTZ R33, R55.reuse, R3 ;  /* 0x0000000337217220 */ /* 0x040fe40000410000 */
[-C--:B------:R-:W-:Y:S02]  /*6890*/  FMUL.FTZ R71, R55, R95.reuse ;  /* 0x0000005f37477220 */ /* 0x080fe40000410000 */
[----:B------:R-:W-:Y:S02]  /*68a0*/  FMUL.FTZ R14, R103, UR42 ;  /* 0x0000002a670e7c20 */ /* 0x000fe40008410000 */
[C---:B------:R-:W-:Y:S02]  /*68b0*/  FFMA.FTZ R95, R56.reuse, R95, -R33 ;  /* 0x0000005f385f7223 */ /* 0x040fe40000010821 */
[----:B------:R-:W-:-:S02]  /*68c0*/  FFMA.FTZ R71, R56, R3, R71 ;  /* 0x0000000338477223 */ /* 0x000fc40000010047 */
[----:B------:R-:W-:Y:S02]  /*68d0*/  FMUL.RZ R14, R14, 0.15915493667125701904 ;  /* 0x3e22f9830e0e7820 */ /* 0x000fe4000040c000 */
[C---:B------:R-:W-:Y:S02]  /*68e0*/  FMUL.FTZ R77, R20.reuse, R108 ;  /* 0x0000006c144d7220 */ /* 0x040fe40000410000 */
[C---:B0-----:R-:W-:Y:S02]  /*68f0*/  FMUL.FTZ R78, R20.reuse, R107 ;  /* 0x0000006b144e7220 */ /* 0x041fe40000410000 */
[C---:B------:R-:W-:Y:S02]  /*6900*/  FMUL.FTZ R79, R20.reuse, R106 ;  /* 0x0000006a144f7220 */ /* 0x040fe40000410000 */
[C---:B------:R-:W-:Y:S02]  /*6910*/  FMUL.FTZ R70, R20.reuse, R105 ;  /* 0x0000006914467220 */ /* 0x040fe40000410000 */
[----:B------:R-:W-:-:S02]  /*6920*/  FMUL.FTZ R2, R20, R104 ;  /* 0x0000006814027220 */ /* 0x000fc40000410000 */
[C---:B------:R-:W-:Y:S02]  /*6930*/  FMUL.FTZ R50, R74.reuse, R50 ;  /* 0x000000324a327220 */ /* 0x040fe40000410000 */
[----:B------:R-:W-:Y:S02]  /*6940*/  FMUL.FTZ R49, R74, R49 ;  /* 0x000000314a317220 */ /* 0x000fe40000410000 */
[----:B------:R-:W-:Y:S02]  /*6950*/  FMUL.FTZ R20, R20, R103 ;  /* 0x0000006714147220 */ /* 0x000fe40000410000 */
[C---:B------:R-:W-:Y:S02]  /*6960*/  FMUL.FTZ R74, R53.reuse, R95 ;  /* 0x0000005f354a7220 */ /* 0x040fe40000410000 */
[-C--:B------:R-:W-:Y:S01]  /*6970*/  FMUL.FTZ R3, R53, R71.reuse ;  /* 0x0000004735037220 */ /* 0x080fe20000410000 */
[----:B------:R-:W-:Y:S01]  /*6980*/  MUFU.COS R34, R14 ;  /* 0x0000000e00227308 */ /* 0x000fe20000000000 */
[----:B------:R-:W-:-:S02]  /*6990*/  FFMA.FTZ R74, R54, R71, R74 ;  /* 0x00000047364a7223 */ /* 0x000fc4000001004a */
[----:B------:R-:W-:-:S05]  /*69a0*/  FFMA.FTZ R3, R54, R95, -R3 ;  /* 0x0000005f36037223 */ /* 0x000fca0000010803 */
[----:B------:R0:W2:Y:S01]  /*69b0*/  MUFU.EX2 R33, R20 ;  /* 0x0000001400217308 */ /* 0x0000a20000000800 */
[C---:B------:R-:W-:Y:S02]  /*69c0*/  FMUL.FTZ R48, R75.reuse, R48 ;  /* 0x000000304b307220 */ /* 0x040fe40000410000 */
[----:B------:R-:W-:Y:S02]  /*69d0*/  FMUL.FTZ R47, R75, R47 ;  /* 0x0000002f4b2f7220 */ /* 0x000fe40000410000 */
[----:B------:R-:W-:-:S03]  /*69e0*/  FMUL.FTZ R71, R51, R74 ;  /* 0x0000004a33477220 */ /* 0x000fc60000410000 */
[----:B------:R-:W1:Y:S01]  /*69f0*/  MUFU.SIN R14, R14 ;  /* 0x0000000e000e7308 */ /* 0x000e620000000400 */
[-C--:B------:R-:W-:Y:S02]  /*6a00*/  FMUL.FTZ R75, R51, R3.reuse ;  /* 0x00000003334b7220 */ /* 0x080fe40000410000 */
[----:B------:R-:W-:-:S05]  /*6a10*/  FFMA.FTZ R71, R52, R3, -R71 ;  /* 0x0000000334477223 */ /* 0x000fca0000010847 */
[----:B------:R-:W1:Y:S01]  /*6a20*/  MUFU.EX2 R2, R2 ;  /* 0x0000000200027308 */ /* 0x000e620000000800 */
[----:B------:R-:W-:Y:S02]  /*6a30*/  FFMA.FTZ R75, R52, R74, R75 ;  /* 0x0000004a344b7223 */ /* 0x000fe4000001004b */
[C---:B0-----:R-:W-:Y:S01]  /*6a40*/  FMUL.FTZ R20, R49.reuse, R71 ;  /* 0x0000004731147220 */ /* 0x041fe20000410000 */
[----:B------:R-:W-:Y:S01]  /*6a50*/  HADD2.F32 R32, -RZ, R32.H0_H0 ;  /* 0x20000020ff207230 */ /* 0x000fe20000004100 */
[----:B------:R-:W-:-:S03]  /*6a60*/  FMUL.FTZ R3, R49, R75 ;  /* 0x0000004b31037220 */ /* 0x000fc60000410000 */
[----:B------:R-:W0:Y:S01]  /*6a70*/  MUFU.EX2 R77, R77 ;  /* 0x0000004d004d7308 */ /* 0x000e220000000800 */
[C---:B------:R-:W-:Y:S01]  /*6a80*/  FFMA.FTZ R20, R50.reuse, R75, R20 ;  /* 0x0000004b32147223 */ /* 0x040fe20000010014 */
[----:B---3--:R-:W-:Y:S01]  /*6a90*/  HADD2.F32 R31, -RZ, R31.H0_H0 ;  /* 0x2000001fff1f7230 */ /* 0x008fe20000004100 */
[----:B--2---:R-:W-:Y:S02]  /*6aa0*/  FMUL.FTZ R34, R33, R34 ;  /* 0x0000002221227220 */ /* 0x004fe40000410000 */
[----:B------:R-:W-:-:S03]  /*6ab0*/  FFMA.FTZ R3, R50, R71, -R3 ;  /* 0x0000004732037223 */ /* 0x000fc60000010803 */
[----:B------:R-:W2:Y:S01]  /*6ac0*/  MUFU.EX2 R79, R79 ;  /* 0x0000004f004f7308 */ /* 0x000ea20000000800 */
[----:B-1----:R-:W-:Y:S01]  /*6ad0*/  FMUL.FTZ R33, R33, R14 ;  /* 0x0000000e21217220 */ /* 0x002fe20000410000 */
[----:B------:R-:W-:Y:S01]  /*6ae0*/  HADD2.F32 R14, -RZ, R206.H0_H0 ;  /* 0x200000ceff0e7230 */ /* 0x000fe20000004100 */
[C---:B------:R-:W-:Y:S02]  /*6af0*/  FMUL.FTZ R36, R2.reuse, R36 ;  /* 0x0000002402247220 */ /* 0x040fe40000410000 */
[----:B------:R-:W-:Y:S02]  /*6b00*/  FMUL.FTZ R35, R2, R35 ;  /* 0x0000002302237220 */ /* 0x000fe40000410000 */
[----:B------:R-:W-:Y:S01]  /*6b10*/  FMUL.FTZ R74, R32, R118 ;  /* 0x00000076204a7220 */ /* 0x000fe20000410000 */
[----:B------:R-:W1:Y:S01]  /*6b20*/  MUFU.EX2 R70, R70 ;  /* 0x0000004600467308 */ /* 0x000e620000000800 */
[C---:B------:R-:W-:Y:S01]  /*6b30*/  FMUL.FTZ R2, R47.reuse, R20 ;  /* 0x000000142f027220 */ /* 0x040fe20000410000 */
[----:B----4-:R-:W-:Y:S01]  /*6b40*/  HADD2.F32 R30, -RZ, R30.H0_H0 ;  /* 0x2000001eff1e7230 */ /* 0x010fe20000004100 */
[----:B------:R-:W-:-:S02]  /*6b50*/  FMUL.FTZ R71, R47, R3 ;  /* 0x000000032f477220 */ /* 0x000fc40000410000 */
[----:B------:R-:W-:Y:S02]  /*6b60*/  FMUL.FTZ R75, R31, R118 ;  /* 0x000000761f4b7220 */ /* 0x000fe40000410000 */
[----:B------:R-:W-:Y:S01]  /*6b70*/  FMUL.FTZ R74, R14, R74 ;  /* 0x0000004a0e4a7220 */ /* 0x000fe20000410000 */
[----:B------:R-:W3:Y:S01]  /*6b80*/  MUFU.EX2 R78, R78 ;  /* 0x0000004e004e7308 */ /* 0x000ee20000000800 */
[C---:B------:R-:W-:Y:S01]  /*6b90*/  FFMA.FTZ R3, R48.reuse, R3, -R2 ;  /* 0x0000000330037223 */ /* 0x040fe20000010802 */
[----:B------:R-:W-:Y:S01]  /*6ba0*/  HADD2.F32 R29, -RZ, R29.H0_H0 ;  /* 0x2000001dff1d7230 */ /* 0x000fe20000004100 */
[----:B------:R-:W-:Y:S01]  /*6bb0*/  FFMA.FTZ R2, R48, R20, R71 ;  /* 0x0000001430027223 */ /* 0x000fe20000010047 */
[----:B------:R-:W-:Y:S01]  /*6bc0*/  HADD2.F32 R20, -RZ, R205.H0_H0 ;  /* 0x200000cdff147230 */ /* 0x000fe20000004100 */
[C---:B------:R-:W-:Y:S02]  /*6bd0*/  FMUL.FTZ R46, R76.reuse, R46 ;  /* 0x0000002e4c2e7220 */ /* 0x040fe40000410000 */
[----:B------:R-:W-:-:S02]  /*6be0*/  FMUL.FTZ R45, R76, R45 ;  /* 0x0000002d4c2d7220 */ /* 0x000fc40000410000 */
[----:B------:R-:W-:Y:S02]  /*6bf0*/  FMUL.FTZ R75, R14, R75 ;  /* 0x0000004b0e4b7220 */ /* 0x000fe40000410000 */
[----:B------:R-:W-:Y:S02]  /*6c00*/  FMUL.FTZ R76, R30, R117 ;  /* 0x000000751e4c7220 */ /* 0x000fe40000410000 */
[----:B------:R-:W-:Y:S02]  /*6c10*/  FMUL.FTZ R14, R74, R81 ;  /* 0x000000514a0e7220 */ /* 0x000fe40000410000 */
[C---:B0-----:R-:W-:Y:S02]  /*6c20*/  FMUL.FTZ R44, R77.reuse, R44 ;  /* 0x0000002c4d2c7220 */ /* 0x041fe40000410000 */
[----:B------:R-:W-:Y:S02]  /*6c30*/  FMUL.FTZ R43, R77, R43 ;  /* 0x0000002b4d2b7220 */ /* 0x000fe40000410000 */
[----:B--2---:R-:W-:-:S02]  /*6c40*/  FMUL.FTZ R40, R79, R40 ;  /* 0x000000284f287220 */ /* 0x004fc40000410000 */
[----:B------:R-:W-:Y:S02]  /*6c50*/  FMUL.FTZ R39, R79, R39 ;  /* 0x000000274f277220 */ /* 0x000fe40000410000 */
[----:B------:R-:W-:Y:S02]  /*6c60*/  FMUL.FTZ R77, R29, R117 ;  /* 0x000000751d4d7220 */ /* 0x000fe40000410000 */
[C---:B------:R-:W-:Y:S02]  /*6c70*/  FMUL.FTZ R71, R75.reuse, R81 ;  /* 0x000000514b477220 */ /* 0x040fe40000410000 */
[C---:B------:R-:W-:Y:S02]  /*6c80*/  FMUL.FTZ R76, R20.reuse, R76 ;  /* 0x0000004c144c7220 */ /* 0x040fe40000410000 */
[----:B------:R-:W-:Y:S01]  /*6c90*/  FFMA.FTZ R79, R75, R82, R14 ;  /* 0x000000524b4f7223 */ /* 0x000fe2000001000e */
[----:B------:R-:W-:Y:S01]  /*6ca0*/  HADD2.F32 R28, -RZ, R28.H0_H0 ;  /* 0x2000001cff1c7230 */ /* 0x000fe20000004100 */
[----:B------:R-:W-:-:S02]  /*6cb0*/  FMUL.FTZ R77, R20, R77 ;  /* 0x0000004d144d7220 */ /* 0x000fc40000410000 */
[----:B------:R-:W-:Y:S02]  /*6cc0*/  FFMA.FTZ R14, R74, R82, -R71 ;  /* 0x000000524a0e7223 */ /* 0x000fe40000010847 */
[----:B------:R-:W-:Y:S01]  /*6cd0*/  FADD.FTZ R20, R76, R79 ;  /* 0x0000004f4c147221 */ /* 0x000fe20000010000 */
[----:B------:R-:W-:Y:S01]  /*6ce0*/  HADD2.F32 R27, -RZ, R27.H0_H0 ;  /* 0x2000001bff1b7230 */ /* 0x000fe20000004100 */
[C---:B-1----:R-:W-:Y:S02]  /*6cf0*/  FMUL.FTZ R38, R70.reuse, R38 ;  /* 0x0000002646267220 */ /* 0x042fe40000410000 */
[----:B------:R-:W-:Y:S01]  /*6d00*/  FMUL.FTZ R37, R70, R37 ;  /* 0x0000002546257220 */ /* 0x000fe20000410000 */
[----:B------:R-:W-:Y:S01]  /*6d10*/  HADD2.F32 R70, -RZ, R204.H0_H0 ;  /* 0x200000ccff467230 */ /* 0x000fe20000004100 */
[C---:B---3--:R-:W-:Y:S02]  /*6d20*/  FMUL.FTZ R42, R78.reuse, R42 ;  /* 0x0000002a4e2a7220 */ /* 0x048fe40000410000 */
[----:B------:R-:W-:-:S02]  /*6d30*/  FMUL.FTZ R41, R78, R41 ;  /* 0x000000294e297220 */ /* 0x000fc40000410000 */
[----:B------:R-:W-:Y:S02]  /*6d40*/  FADD.FTZ R14, R77, R14 ;  /* 0x0000000e4d0e7221 */ /* 0x000fe40000010000 */
[C---:B------:R-:W-:Y:S02]  /*6d50*/  FMUL.FTZ R71, R59.reuse, R20 ;  /* 0x000000143b477220 */ /* 0x040fe40000410000 */
[----:B------:R-:W-:Y:S02]  /*6d60*/  FMUL.FTZ R78, R28, R116 ;  /* 0x000000741c4e7220 */ /* 0x000fe40000410000 */
[----:B------:R-:W-:Y:S02]  /*6d70*/  FMUL.FTZ R95, R59, R14 ;  /* 0x0000000e3b5f7220 */ /* 0x000fe40000410000 */
[----:B------:R-:W-:Y:S02]  /*6d80*/  FMUL.FTZ R79, R27, R116 ;  /* 0x000000741b4f7220 */ /* 0x000fe40000410000 */
[----:B------:R-:W-:-:S02]  /*6d90*/  FFMA.FTZ R71, R80, R14, -R71 ;  /* 0x0000000e50477223 */ /* 0x000fc40000010847 */
        /* <DEDUP_REMOVED lines=9> */
[-C--:B------:R-:W-:Y:S02]  /*6e30*/  FMUL.FTZ R167, R26, R115.reuse ;  /* 0x000000731aa77220 */ /* 0x080fe40000410000 */
[-C--:B------:R-:W-:Y:S02]  /*6e40*/  FMUL.FTZ R14, R57, R20.reuse ;  /* 0x00000014390e7220 */ /* 0x080fe40000410000 */
[----:B------:R-:W-:Y:S02]  /*6e50*/  FMUL.FTZ R168, R25, R115 ;  /* 0x0000007319a87220 */ /* 0x000fe40000410000 */
[----:B------:R-:W-:Y:S02]  /*6e60*/  FFMA.FTZ R20, R58, R20, R95 ;  /* 0x000000143a147223 */ /* 0x000fe4000001005f */
        /* <DEDUP_REMOVED lines=12> */
[----:B------:R-:W-:Y:S02]  /*6f30*/  FFMA.FTZ R14, R56, R71, -R14 ;  /* 0x00000047380e7223 */ /* 0x000fe4000001080e */
        /* <DEDUP_REMOVED lines=50> */
[----:B------:R-:W-:Y:S02]  /*7260*/  FFMA.FTZ R14, R48, R71, -R14 ;  /* 0x00000047300e7223 */ /* 0x000fe4000001080e */
[----:B------:R-:W-:Y:S02]  /*7270*/  FMUL.FTZ R177, R94, R177 ;  /* 0x000000b15eb17220 */ /* 0x000fe40000410000 */
[----:B------:R-:W-:Y:S02]  /*7280*/  FMUL.FTZ R178, R15, R110 ;  /* 0x0000006e0fb27220 */ /* 0x000fe40000410000 */
[----:B------:R-:W-:Y:S02]  /*7290*/  FFMA.FTZ R67, R48, R70, R67 ;  /* 0x0000004630437223 */ /* 0x000fe40000010043 */
[----:B------:R-:W-:Y:S01]  /*72a0*/  FADD.FTZ R70, R177, R14 ;  /* 0x0000000eb1467221 */ /* 0x000fe20000010000 */
[----:B------:R-:W-:Y:S01]  /*72b0*/  HADD2.F32 R14, -RZ, R66.H0_H0 ;  /* 0x20000042ff0e7230 */ /* 0x000fe20000004100 */
[----:B------:R-:W-:Y:S01]  /*72c0*/  FMUL.FTZ R178, R94, R178 ;  /* 0x000000b25eb27220 */ /* 0x000fe20000410000 */
[----:B------:R-:W-:Y:S01]  /*72d0*/  HADD2.F32 R94, -RZ, R218.H0_H0 ;  /* 0x200000daff5e7230 */ /* 0x000fe20000004100 */
[----:B------:R-:W-:Y:S01]  /*72e0*/  FMUL.FTZ R66, R45, R70 ;  /* 0x000000462d427220 */ /* 0x000fe20000410000 */
[----:B------:R-:W-:Y:S01]  /*72f0*/  HADD2.F32 R13, -RZ, R13.H0_H0 ;  /* 0x2000000dff0d7230 */ /* 0x000fe20000004100 */
[----:B------:R-:W-:-:S02]  /*7300*/  FADD.FTZ R67, R178, R67 ;  /* 0x00000043b2437221 */ /* 0x000fc40000010000 */
[----:B------:R-:W-:Y:S02]  /*7310*/  FMUL.FTZ R179, R14, R109 ;  /* 0x0000006d0eb37220 */ /* 0x000fe40000410000 */
[C---:B------:R-:W-:Y:S02]  /*7320*/  FMUL.FTZ R71, R45.reuse, R2 ;  /* 0x000000022d477220 */ /* 0x040fe40000410000 */
[-C--:B------:R-:W-:Y:S02]  /*7330*/  FFMA.FTZ R66, R46, R67.reuse, R66 ;  /* 0x000000432e427223 */ /* 0x080fe40000010042 */
[----:B------:R-:W-:Y:S02]  /*7340*/  FMUL.FTZ R67, R45, R67 ;  /* 0x000000432d437220 */ /* 0x000fe40000410000 */
[----:B------:R-:W-:Y:S02]  /*7350*/  FMUL.FTZ R180, R13, R109 ;  /* 0x0000006d0db47220 */ /* 0x000fe40000410000 */
[----:B------:R-:W-:Y:S01]  /*7360*/  FMUL.FTZ R179, R94, R179 ;  /* 0x000000b35eb37220 */ /* 0x000fe20000410000 */
[----:B------:R-:W-:Y:S01]  /*7370*/  HADD2.F32 R12, -RZ, R12.H0_H0 ;  /* 0x2000000cff0c7230 */ /* 0x000fe20000004100 */
[----:B------:R-:W-:-:S02]  /*7380*/  FFMA.FTZ R71, R46, R3, -R71 ;  /* 0x000000032e477223 */ /* 0x000fc40000010847 */
        /* <DEDUP_REMOVED lines=8> */
[C---:B------:R-:W-:Y:S02]  /*7410*/  FMUL.FTZ R2, R43.reuse, R66 ;  /* 0x000000422b027220 */ /* 0x040fe40000410000 */
[-C--:B------:R-:W-:Y:S02]  /*7420*/  FMUL.FTZ R181, R12, R108.reuse ;  /* 0x0000006c0cb57220 */ /* 0x080fe40000410000 */
[-C--:B------:R-:W-:Y:S02]  /*7430*/  FMUL.FTZ R95, R43, R67.reuse ;  /* 0x000000432b5f7220 */ /* 0x080fe40000410000 */
[----:B------:R-:W-:Y:S02]  /*7440*/  FFMA.FTZ R70, R44, R67, -R2 ;  /* 0x000000432c467223 */ /* 0x000fe40000010802 */
[----:B------:R-:W-:Y:S02]  /*7450*/  FMUL.FTZ R182, R11, R108 ;  /* 0x0000006c0bb67220 */ /* 0x000fe40000410000 */
[----:B------:R-:W-:Y:S01]  /*7460*/  FMUL.FTZ R181, R94, R181 ;  /* 0x000000b55eb57220 */ /* 0x000fe20000410000 */
[----:B------:R-:W-:Y:S01]  /*7470*/  HADD2.F32 R10, -RZ, R10.H0_H0 ;  /* 0x2000000aff0a7230 */ /* 0x000fe20000004100 */
[----:B------:R-:W-:-:S02]  /*7480*/  FFMA.FTZ R95, R44, R66, R95 ;  /* 0x000000422c5f7223 */ /* 0x000fc4000001005f */
[----:B------:R-:W-:Y:S02]  /*7490*/  FMUL.FTZ R182, R94, R182 ;  /* 0x000000b65eb67220 */ /* 0x000fe40000410000 */
[----:B------:R-:W-:Y:S01]  /*74a0*/  FADD.FTZ R70, R181, R70 ;  /* 0x00000046b5467221 */ /* 0x000fe20000010000 */
[----:B------:R-:W-:Y:S01]  /*74b0*/  HADD2.F32 R67, -RZ, R216.H0_H0 ;  /* 0x200000d8ff437230 */ /* 0x000fe20000004100 */
[----:B------:R-:W-:Y:S01]  /*74c0*/  FADD.FTZ R95, R182, R95 ;  /* 0x0000005fb65f7221 */ /* 0x000fe20000010000 */
[----:B------:R-:W-:Y:S01]  /*74d0*/  HADD2.F32 R9, -RZ, R9.H0_H0 ;  /* 0x20000009ff097230 */ /* 0x000fe20000004100 */
[----:B------:R-:W-:Y:S02]  /*74e0*/  FMUL.FTZ R66, R41, R70 ;  /* 0x0000004629427220 */ /* 0x000fe40000410000 */
[----:B------:R-:W-:Y:S02]  /*74f0*/  FMUL.FTZ R183, R10, R107 ;  /* 0x0000006b0ab77220 */ /* 0x000fe40000410000 */
[----:B------:R-:W-:-:S02]  /*7500*/  FFMA.FTZ R66, R42, R95, R66 ;  /* 0x0000005f2a427223 */ /* 0x000fc40000010042 */
[----:B------:R-:W-:Y:S02]  /*7510*/  FMUL.FTZ R95, R41, R95 ;  /* 0x0000005f295f7220 */ /* 0x000fe40000410000 */
[----:B------:R-:W-:Y:S02]  /*7520*/  FMUL.FTZ R184, R9, R107 ;  /* 0x0000006b09b87220 */ /* 0x000fe40000410000 */
[C---:B------:R-:W-:Y:S02]  /*7530*/  FMUL.FTZ R183, R67.reuse, R183 ;  /* 0x000000b743b77220 */ /* 0x040fe40000410000 */
[----:B------:R-:W-:Y:S02]  /*7540*/  FFMA.FTZ R95, R42, R70, -R95 ;  /* 0x000000462a5f7223 */ /* 0x000fe4000001085f */
[----:B------:R-:W-:Y:S02]  /*7550*/  FMUL.FTZ R184, R67, R184 ;  /* 0x000000b843b87220 */ /* 0x000fe40000410000 */
[----:B------:R-:W-:-:S02]  /*7560*/  FADD.FTZ R66, R183, R66 ;  /* 0x00000042b7427221 */ /* 0x000fc40000010000 */
[----:B------:R-:W-:Y:S01]  /*7570*/  FMUL.FTZ R2, R43, R3 ;  /* 0x000000032b027220 */ /* 0x000fe20000410000 */
[----:B------:R-:W-:Y:S01]  /*7580*/  HADD2.F32 R8, -RZ, R8.H0_H0 ;  /* 0x20000008ff087230 */ /* 0x000fe20000004100 */
[----:B------:R-:W-:Y:S01]  /*7590*/  FADD.FTZ R95, R184, R95 ;  /* 0x0000005fb85f7221 */ /* 0x000fe20000010000 */
[----:B------:R-:W-:Y:S01]  /*75a0*/  HADD2.F32 R7, -RZ, R7.H0_H0 ;  /* 0x20000007ff077230 */ /* 0x000fe20000004100 */
[----:B------:R-:W-:Y:S02]  /*75b0*/  FMUL.FTZ R67, R39, R66 ;  /* 0x0000004227437220 */ /* 0x000fe40000410000 */
[-C--:B------:R-:W-:Y:S01]  /*75c0*/  FFMA.FTZ R2, R44, R71.reuse, -R2 ;  /* 0x000000472c027223 */ /* 0x080fe20000010802 */
[----:B------:R-:W-:Y:S01]  /*75d0*/  HADD2.F32 R70, -RZ, R215.H0_H0 ;  /* 0x200000d7ff467230 */ /* 0x000fe20000004100 */
[----:B------:R-:W-:Y:S02]  /*75e0*/  FMUL.FTZ R71, R43, R71 ;  /* 0x000000472b477220 */ /* 0x000fe40000410000 */
[----:B------:R-:W-:-:S02]  /*75f0*/  FFMA.FTZ R67, R40, R95, -R67 ;  /* 0x0000005f28437223 */ /* 0x000fc40000010843 */
[----:B------:R-:W-:Y:S02]  /*7600*/  FMUL.FTZ R95, R39, R95 ;  /* 0x0000005f275f7220 */ /* 0x000fe40000410000 */
[-C--:B------:R-:W-:Y:S02]  /*7610*/  FMUL.FTZ R185, R8, R106.reuse ;  /* 0x0000006a08b97220 */ /* 0x080fe40000410000 */
[----:B------:R-:W-:Y:S02]  /*7620*/  FMUL.FTZ R186, R7, R106 ;  /* 0x0000006a07ba7220 */ /* 0x000fe40000410000 */
[----:B------:R-:W-:Y:S02]  /*7630*/  FFMA.FTZ R71, R44, R3, R71 ;  /* 0x000000032c477223 */ /* 0x000fe40000010047 */
[----:B------:R-:W-:Y:S02]  /*7640*/  FFMA.FTZ R66, R40, R66, R95 ;  /* 0x0000004228427223 */ /* 0x000fe4000001005f */
[----:B------:R-:W-:-:S02]  /*7650*/  FMUL.FTZ R185, R70, R185 ;  /* 0x000000b946b97220 */ /* 0x000fc40000410000 */
[----:B------:R-:W-:Y:S02]  /*7660*/  FMUL.FTZ R186, R70, R186 ;  /* 0x000000ba46ba7220 */ /* 0x000fe40000410000 */
[----:B------:R-:W-:Y:S01]  /*7670*/  FMUL.FTZ R3, R41, R71 ;  /* 0x0000004729037220 */ /* 0x000fe20000410000 */
[----:B------:R-:W-:Y:S01]  /*7680*/  HADD2.F32 R6, -RZ, R6.H0_H0 ;  /* 0x20000006ff067230 */ /* 0x000fe20000004100 */
[----:B------:R-:W-:Y:S02]  /*7690*/  FADD.FTZ R66, R185, R66 ;  /* 0x00000042b9427221 */ /* 0x000fe40000010000 */
[----:B------:R-:W-:Y:S01]  /*76a0*/  FADD.FTZ R67, R186, R67 ;  /* 0x00000043ba437221 */ /* 0x000fe20000010000 */
[----:B------:R-:W-:Y:S01]  /*76b0*/  HADD2.F32 R5, -RZ, R5.H0_H0 ;  /* 0x20000005ff057230 */ /* 0x000fe20000004100 */
[-C--:B------:R-:W-:Y:S01]  /*76c0*/  FFMA.FTZ R3, R42, R2.reuse, -R3 ;  /* 0x000000022a037223 */ /* 0x080fe20000010803 */
[----:B------:R-:W-:Y:S01]  /*76d0*/  HADD2.F32 R94, -RZ, R208.H0_H0 ;  /* 0x200000d0ff5e7230 */ /* 0x000fe20000004100 */
[----:B------:R-:W-:-:S02]  /*76e0*/  FMUL.FTZ R2, R41, R2 ;  /* 0x0000000229027220 */ /* 0x000fc40000410000 */
[C---:B------:R-:W-:Y:S02]  /*76f0*/  FMUL.FTZ R70, R37.reuse, R66 ;  /* 0x0000004225467220 */ /* 0x040fe40000410000 */
[----:B------:R-:W-:Y:S02]  /*7700*/  FMUL.FTZ R95, R37, R67 ;  /* 0x00000043255f7220 */ /* 0x000fe40000410000 */
[----:B------:R-:W-:Y:S02]  /*7710*/  FMUL.FTZ R187, R6, R105 ;  /* 0x0000006906bb7220 */ /* 0x000fe40000410000 */
[----:B------:R-:W-:Y:S02]  /*7720*/  FFMA.FTZ R2, R42, R71, R2 ;  /* 0x000000472a027223 */ /* 0x000fe40000010002 */
[----:B------:R-:W-:Y:S02]  /*7730*/  FMUL.FTZ R188, R5, R105 ;  /* 0x0000006905bc7220 */ /* 0x000fe40000410000 */
[----:B------:R-:W-:-:S02]  /*7740*/  FFMA.FTZ R71, R38, R67, -R70 ;  /* 0x0000004326477223 */ /* 0x000fc40000010846 */
[----:B------:R-:W-:Y:S02]  /*7750*/  FFMA.FTZ R70, R38, R66, R95 ;  /* 0x0000004226467223 */ /* 0x000fe4000001005f */
[C---:B------:R-:W-:Y:S02]  /*7760*/  FMUL.FTZ R187, R94.reuse, R187 ;  /* 0x000000bb5ebb7220 */ /* 0x040fe40000410000 */
[C---:B------:R-:W-:Y:S02]  /*7770*/  FMUL.FTZ R67, R39.reuse, R3 ;  /* 0x0000000327437220 */ /* 0x040fe40000410000 */
        /* <DEDUP_REMOVED lines=15> */
[C---:B------:R-:W-:Y:S02]  /*7870*/  FFMA.FTZ R65, R38.reuse, R66, -R65 ;  /* 0x0000004226417223 */ /* 0x040fe40000010841 */
        /* <DEDUP_REMOVED lines=12> */
[----:B------:R-:W-:Y:S01]  /*7940*/  ISETP.NE.AND P0, PT, R122, 0x7f, PT ;  /* 0x0000007f7a00780c */ /* 0x000fe20003f05270 */
[C---:B------:R-:W-:Y:S01]  /*7950*/  FMUL.FTZ R94, R33.reuse, R70 ;  /* 0x00000046215e7220 */ /* 0x040fe20000410000 */
[----:B------:R-:W-:Y:S01]  /*7960*/  HADD2.F32 R64, -RZ, R155.H0_H0 ;  /* 0x2000009bff407230 */ /* 0x000fe20000004100 */
[----:B------:R-:W-:-:S02]  /*7970*/  FMUL.FTZ R95, R33, R71 ;  /* 0x00000047215f7220 */ /* 0x000fc40000410000 */
[----:B------:R-:W-:Y:S02]  /*7980*/  FFMA.FTZ R66, R36, R65, -R66 ;  /* 0x0000004124427223 */ /* 0x000fe40000010842 */
[-C--:B------:R-:W-:Y:S02]  /*7990*/  FMUL.FTZ R191, R2, R103.reuse ;  /* 0x0000006702bf7220 */ /* 0x080fe40000410000 */
[----:B------:R-:W-:Y:S02]  /*79a0*/  FMUL.FTZ R192, R0, R103 ;  /* 0x0000006700c07220 */ /* 0x000fe40000410000 */
[C---:B------:R-:W-:Y:S02]  /*79b0*/  FFMA.FTZ R94, R34.reuse, R71, -R94 ;  /* 0x00000047225e7223 */ /* 0x040fe4000001085e */
[----:B------:R-:W-:Y:S02]  /*79c0*/  FFMA.FTZ R95, R34, R70, R95 ;  /* 0x00000046225f7223 */ /* 0x000fe4000001005f */
[----:B------:R-:W-:-:S02]  /*79d0*/  FMUL.FTZ R65, R33, R66 ;  /* 0x0000004221417220 */ /* 0x000fc40000410000 */
[----:B------:R-:W-:Y:S02]  /*79e0*/  FMUL.FTZ R71, R33, R67 ;  /* 0x0000004321477220 */ /* 0x000fe40000410000 */
[C---:B------:R-:W-:Y:S02]  /*79f0*/  FMUL.FTZ R191, R64.reuse, R191 ;  /* 0x000000bf40bf7220 */ /* 0x040fe40000410000 */
[----:B------:R-:W-:Y:S02]  /*7a00*/  FMUL.FTZ R192, R64, R192 ;  /* 0x000000c040c07220 */ /* 0x000fe40000410000 */
[C---:B------:R-:W-:Y:S02]  /*7a10*/  FFMA.FTZ R65, R34.reuse, R67, R65 ;  /* 0x0000004322417223 */ /* 0x040fe40000010041 */
[----:B------:R-:W-:Y:S02]  /*7a20*/  FFMA.FTZ R64, R34, R66, -R71 ;  /* 0x0000004222407223 */ /* 0x000fe40000010847 */
[----:B------:R-:W-:-:S02]  /*7a30*/  FADD.FTZ R66, R191, R94 ;  /* 0x0000005ebf427221 */ /* 0x000fc40000010000 */
[----:B------:R-:W-:Y:S02]  /*7a40*/  FADD.FTZ R67, R192, R95 ;  /* 0x0000005fc0437221 */ /* 0x000fe40000010000 */
[----:B------:R0:W1:Y:S01]  /*7a50*/  @P0 LDS.64 R94, [R122.X8+0x8788] ;  /* 0x008788007a5e0984 */ /* 0x0000620000008a00 */
[----:B------:R-:W-:Y:S01]  /*7a60*/  BSSY B0, `(.L_x_1201) ;  /* 0x0000010000007945 */ /* 0x000fe20003800000 */
[C---:B------:R-:W-:Y:S02]  /*7a70*/  ISETP.GT.U32.AND P2, PT, R122.reuse, 0x1f, PT ;  /* 0x0000001f7a00780c */ /* 0x040fe40003f44070 */
[----:B------:R-:W-:Y:S01]  /*7a80*/  LEA.HI R235, R122, R122, RZ, 0x1e ;  /* 0x0000007a7aeb7211 */ /* 0x000fe200078ff0ff */
[----:B------:R-:W-:Y:S05]  /*7a90*/  @P0 BRA `(.L_x_1202) ;  /* 0x000000c000000947 */ /* 0x000fea0003800000 */
[----:B------:R-:W-:Y:S01]  /*7aa0*/  ULDC UR21, c[0x0][0x174] ;  /* 0x00005d0000157ab9 */ /* 0x000fe20000000800 */
[----:B-1----:R-:W-:Y:S01]  /*7ab0*/  MOV R94, 0x3f800000 ;  /* 0x3f800000005e7802 */ /* 0x002fe20000000f00 */
        /* <DEDUP_REMOVED lines=9> */
[----:B------:R1:W2:Y:S02]  /*7b50*/  @P0 LDS.64 R94, [R70.X8+0x7780] ;  /* 0x00778000465e0984 */ /* 0x0002a40000008a00 */
.L_x_1202:
[----:B------:R-:W-:Y:S05]  /*7b60*/  BSYNC B0 ;  /* 0x0000000000007941 */ /* 0x000fea0003800000 */
.L_x_1201:
        /* <DEDUP_REMOVED lines=36> */
[----:B---3--:R-:W-:-:S05]  /*7db0*/  IMAD R209, R122, 0x50, RZ ;  /* 0x000000507ad17824 */ /* 0x008fca00078e02ff */
[----:B------:R-:W-:Y:S04]  /*7dc0*/  LDS.128 R64, [R209+0x6370] ;  /* 0x00637000d1407984 */ /* 0x000fe80000000c00 */
[----:B-1----:R-:W1:Y:S02]  /*7dd0*/  LDS.128 R68, [R209+0x6380] ;  /* 0x00638000d1447984 */ /* 0x002e640000000c00 */
[----:B-1----:R-:W-:-:S04]  /*7de0*/  FMUL.FTZ R211, R65, R69 ;  /* 0x0000004541d37220 */ /* 0x002fc80000410000 */
[C---:B------:R-:W-:Y:S02]  /*7df0*/  FFMA.FTZ R210, R64.reuse, R68, -R211 ;  /* 0x0000004440d27223 */ /* 0x040fe400000108d3 */
[----:B------:R-:W-:-:S04]  /*7e00*/  FMUL.FTZ R211, R64, R69 ;  /* 0x0000004540d37220 */ /* 0x000fc80000410000 */
[----:B------:R-:W-:Y:S02]  /*7e10*/  FFMA.FTZ R211, R65, R68, R211 ;  /* 0x0000004441d37223 */ /* 0x000fe400000100d3 */
[----:B------:R-:W-:-:S04]  /*7e20*/  FMUL.FTZ R65, R67, R69 ;  /* 0x0000004543417220 */ /* 0x000fc80000410000 */
[CC--:B------:R-:W-:Y:S02]  /*7e30*/  FFMA.FTZ R65, R66.reuse, R68.reuse, -R65 ;  /* 0x0000004442417223 */ /* 0x0c0fe40000010841 */
[----:B------:R-:W-:Y:S02]  /*7e40*/  FMUL.FTZ R66, R66, R69 ;  /* 0x0000004542427220 */ /* 0x000fe40000410000 */
[----:B------:R-:W-:Y:S02]  /*7e50*/  FADD.FTZ R70, R70, R65 ;  /* 0x0000004146467221 */ /* 0x000fe40000010000 */
[----:B------:R-:W-:-:S04]  /*7e60*/  FFMA.FTZ R66, R67, R68, R66 ;  /* 0x0000004443427223 */ /* 0x000fc80000010042 */
[----:B------:R-:W-:Y:S02]  /*7e70*/  FADD.FTZ R71, R71, R66 ;  /* 0x0000004247477221 */ /* 0x000fe40000010000 */
[----:B------:R-:W1:Y:S02]  /*7e80*/  LDS.128 R64, [R209+0x6390] ;  /* 0x00639000d1407984 */ /* 0x000e640000000c00 */
[C---:B-1----:R-:W-:Y:S02]  /*7e90*/  FMUL.FTZ R69, R65.reuse, R211 ;  /* 0x000000d341457220 */ /* 0x042fe40000410000 */
        /* <DEDUP_REMOVED lines=9> */
[----:B------:R-:W1:Y:S02]  /*7f30*/  LDS.128 R64, [R209+0x63a0] ;  /* 0x0063a000d1407984 */ /* 0x000e640000000c00 */
[C---:B-1----:R-:W-:Y:S02]  /*7f40*/  FMUL.FTZ R68, R65.reuse, R211 ;  /* 0x000000d341447220 */ /* 0x042fe40000410000 */
        /* <DEDUP_REMOVED lines=10> */
[----:B------:R1:W3:Y:S02]  /*7ff0*/  SHFL.UP PT, R66, R68, 0x1, RZ ;  /* 0x0420000044427989 */ /* 0x0002e400000e00ff */
.L_x_1313:
[----:B------:R-:W-:Y:S05]  /*8000*/  BRA.DIV ~URZ, `(.L_x_1206) ;  /* 0x000090d27f007947 */ /* 0x000fea000b800000 */
[----:B------:R-:W4:Y:S01]  /*8010*/  SHFL.UP PT, R70, R67, 0x1, RZ ;  /* 0x0420000043467989 */ /* 0x000f2200000e00ff */
[----:B------:R-:W-:-:S03]  /*8020*/  ISETP.GE.AND P0, PT, R121, 0x1, PT ;  /* 0x000000017900780c */ /* 0x000fc60003f06270 */
[----:B------:R-:W5:Y:S04]  /*8030*/  SHFL.UP PT, R65, R71, 0x1, RZ ;  /* 0x0420000047417989 */ /* 0x000f6800000e00ff */
[----:B------:R-:W0:Y:S01]  /*8040*/  SHFL.UP PT, R64, R69, 0x1, RZ ;  /* 0x0420000045407989 */ /* 0x000e2200000e00ff */
[----:B----4-:R-:W-:-:S04]  /*8050*/  FMUL.FTZ R210, R69, R70 ;  /* 0x0000004645d27220 */ /* 0x010fc80000410000 */
[CC--:B-----5:R-:W-:Y:S02]  /*8060*/  FFMA.FTZ R210, R68.reuse, R65.reuse, -R210 ;  /* 0x0000004144d27223 */ /* 0x0e0fe400000108d2 */
[----:B------:R-:W-:Y:S02]  /*8070*/  FMUL.FTZ R65, R69, R65 ;  /* 0x0000004145417220 */ /* 0x000fe40000410000 */
[----:B------:R-:W-:Y:S02]  /*8080*/  @P0 FADD.FTZ R71, R71, R210 ;  /* 0x000000d247470221 */ /* 0x000fe40000010000 */
[----:B------:R-:W-:Y:S02]  /*8090*/  FFMA.FTZ R70, R68, R70, R65 ;  /* 0x0000004644467223 */ /* 0x000fe40000010041 */
[----:B---3--:R-:W-:Y:S02]  /*80a0*/  FMUL.FTZ R65, R69, R66 ;  /* 0x0000004245417220 */ /* 0x008fe40000410000 */
[----:B------:R-:W-:-:S02]  /*80b0*/  @P0 FADD.FTZ R67, R67, R70 ;  /* 0x0000004643430221 */ /* 0x000fc40000010000 */
[CC--:B0-----:R-:W-:Y:S02]  /*80c0*/  FFMA.FTZ R70, R68.reuse, R64.reuse, R65 ;  /* 0x0000004044467223 */ /* 0x0c1fe40000010041 */
[C---:B------:R-:W-:Y:S02]  /*80d0*/  FMUL.FTZ R65, R69.reuse, R64 ;  /* 0x0000004045417220 */ /* 0x040fe40000410000 */
[----:B------:R-:W0:Y:S01]  /*80e0*/  SHFL.UP PT, R64, R71, 0x2, RZ ;  /* 0x0440000047407989 */ /* 0x000e2200000e00ff */
[----:B------:R-:W-:Y:S01]  /*80f0*/  FSEL R69, R69, R70, !P0 ;  /* 0x0000004645457208 */ /* 0x000fe20004000000 */
[----:B-1----:R-:W-:Y:S01]  /*8100*/  @P0 FFMA.FTZ R68, R68, R66, -R65 ;  /* 0x0000004244440223 */ /* 0x002fe20000010841 */
[----:B------:R-:W-:Y:S01]  /*8110*/  ISETP.GE.AND P0, PT, R121, 0x2, PT ;  /* 0x000000027900780c */ /* 0x000fe20003f06270 */
[----:B------:R-:W1:Y:S02]  /*8120*/  SHFL.UP PT, R70, R67, 0x2, RZ ;  /* 0x0440000043467989 */ /* 0x000e6400000e00ff */
[----:B0-----:R-:W-:-:S02]  /*8130*/  FMUL.FTZ R211, R69, R64 ;  /* 0x0000004045d37220 */ /* 0x001fc40000410000 */
[-C--:B-1----:R-:W-:Y:S02]  /*8140*/  FMUL.FTZ R65, R69, R70.reuse ;  /* 0x0000004645417220 */ /* 0x082fe40000410000 */
[C---:B------:R-:W-:Y:S02]  /*8150*/  FFMA.FTZ R70, R68.reuse, R70, R211 ;  /* 0x0000004644467223 */ /* 0x040fe400000100d3 */
[----:B------:R-:W-:Y:S02]  /*8160*/  FFMA.FTZ R66, R68, R64, -R65 ;  /* 0x0000004044427223 */ /* 0x000fe40000010841 */
[----:B------:R-:W0:Y:S02]  /*8170*/  SHFL.UP PT, R64, R68, 0x2, RZ ;  /* 0x0440000044407989 */ /* 0x000e2400000e00ff */
[----:B------:R-:W-:Y:S02]  /*8180*/  @P0 FADD.FTZ R67, R67, R70 ;  /* 0x0000004643430221 */ /* 0x000fe40000010000 */
[----:B------:R-:W-:Y:S01]  /*8190*/  @P0 FADD.FTZ R71, R71, R66 ;  /* 0x0000004247470221 */ /* 0x000fe20000010000 */
[----:B------:R-:W1:Y:S04]  /*81a0*/  SHFL.UP PT, R65, R69, 0x2, RZ ;  /* 0x0440000045417989 */ /* 0x000e6800000e00ff */
[----:B------:R-:W3:Y:S01]  /*81b0*/  SHFL.UP PT, R70, R67, 0x4, RZ ;  /* 0x0480000043467989 */ /* 0x000ee200000e00ff */
[----:B0-----:R-:W-:-:S04]  /*81c0*/  FMUL.FTZ R66, R69, R64 ;  /* 0x0000004045427220 */ /* 0x001fc80000410000 */
[-C--:B-1----:R-:W-:Y:S02]  /*81d0*/  FFMA.FTZ R66, R68, R65.reuse, R66 ;  /* 0x0000004144427223 */ /* 0x082fe40000010042 */
[----:B------:R-:W-:-:S03]  /*81e0*/  FMUL.FTZ R211, R69, R65 ;  /* 0x0000004145d37220 */ /* 0x000fc60000410000 */
[----:B------:R-:W-:Y:S01]  /*81f0*/  FSEL R65, R69, R66, !P0 ;  /* 0x0000004245417208 */ /* 0x000fe20004000000 */
[----:B------:R-:W-:Y:S01]  /*8200*/  @P0 FFMA.FTZ R68, R68, R64, -R211 ;  /* 0x0000004044440223 */ /* 0x000fe200000108d3 */
[----:B------:R-:W0:Y:S01]  /*8210*/  SHFL.UP PT, R66, R71, 0x4, RZ ;  /* 0x0480000047427989 */ /* 0x000e2200000e00ff */
[----:B------:R-:W-:Y:S02]  /*8220*/  ISETP.GE.AND P0, PT, R121, 0x4, PT ;  /* 0x000000047900780c */ /* 0x000fe40003f06270 */
[C---:B---3--:R-:W-:Y:S01]  /*8230*/  FMUL.FTZ R69, R65.reuse, R70 ;  /* 0x0000004641457220 */ /* 0x048fe20000410000 */
[----:B------:R-:W1:Y:S01]  /*8240*/  SHFL.UP PT, R64, R68, 0x4, RZ ;  /* 0x0480000044407989 */ /* 0x000e6200000e00ff */
[-C--:B0-----:R-:W-:Y:S02]  /*8250*/  FMUL.FTZ R211, R65, R66.reuse ;  /* 0x0000004241d37220 */ /* 0x081fe40000410000 */
[C---:B------:R-:W-:Y:S02]  /*8260*/  FFMA.FTZ R210, R68.reuse, R66, -R69 ;  /* 0x0000004244d27223 */ /* 0x040fe40000010845 */
[----:B------:R-:W0:Y:S01]  /*8270*/  SHFL.UP PT, R66, R65, 0x4, RZ ;  /* 0x0480000041427989 */ /* 0x000e2200000e00ff */
[----:B------:R-:W-:-:S02]  /*8280*/  FFMA.FTZ R70, R68, R70, R211 ;  /* 0x0000004644467223 */ /* 0x000fc400000100d3 */
[----:B-1----:R-:W-:Y:S02]  /*8290*/  FMUL.FTZ R69, R65, R64 ;  /* 0x0000004041457220 */ /* 0x002fe40000410000 */
[----:B------:R-:W-:Y:S02]  /*82a0*/  @P0 FADD.FTZ R67, R67, R70 ;  /* 0x0000004643430221 */ /* 0x000fe40000010000 */
[----:B------:R-:W-:Y:S02]  /*82b0*/  @P0 FADD.FTZ R71, R71, R210 ;  /* 0x000000d247470221 */ /* 0x000fe40000010000 */
[CC--:B0-----:R-:W-:Y:S02]  /*82c0*/  FFMA.FTZ R70, R68.reuse, R66.reuse, R69 ;  /* 0x0000004244467223 */ /* 0x0c1fe40000010045 */
[C---:B------:R-:W-:Y:S02]  /*82d0*/  FMUL.FTZ R211, R65.reuse, R66 ;  /* 0x0000004241d37220 */ /* 0x040fe40000410000 */
[----:B------:R-:W0:Y:S01]  /*82e0*/  SHFL.UP PT, R66, R71, 0x8, RZ ;  /* 0x0500000047427989 */ /* 0x000e2200000e00ff */
[----:B------:R-:W-:Y:S01]  /*82f0*/  FSEL R69, R65, R70, !P0 ;  /* 0x0000004641457208 */ /* 0x000fe20004000000 */
[----:B------:R-:W-:Y:S01]  /*8300*/  @P0 FFMA.FTZ R68, R68, R64, -R211 ;  /* 0x0000004044440223 */ /* 0x000fe200000108d3 */
[----:B------:R-:W-:Y:S01]  /*8310*/  ISETP.GE.AND P0, PT, R121, 0x8, PT ;  /* 0x000000087900780c */ /* 0x000fe20003f06270 */
[----:B------:R-:W1:Y:S04]  /*8320*/  SHFL.UP PT, R70, R67, 0x8, RZ ;  /* 0x0500000043467989 */ /* 0x000e6800000e00ff */
[----:B------:R-:W3:Y:S01]  /*8330*/  SHFL.UP PT, R64, R68, 0x8, RZ ;  /* 0x0500000044407989 */ /* 0x000ee200000e00ff */
[----:B0-----:R-:W-:-:S02]  /*8340*/  FMUL.FTZ R211, R69, R66 ;  /* 0x0000004245d37220 */ /* 0x001fc40000410000 */
[-C--:B-1----:R-:W-:Y:S02]  /*8350*/  FMUL.FTZ R65, R69, R70.reuse ;  /* 0x0000004645417220 */ /* 0x082fe40000410000 */
[C---:B------:R-:W-:Y:S02]  /*8360*/  FFMA.FTZ R70, R68.reuse, R70, R211 ;  /* 0x0000004644467223 */ /* 0x040fe400000100d3 */
[----:B------:R-:W-:Y:S02]  /*8370*/  FFMA.FTZ R66, R68, R66, -R65 ;  /* 0x0000004244427223 */ /* 0x000fe40000010841 */
[----:B------:R-:W0:Y:S01]  /*8380*/  SHFL.UP PT, R65, R69, 0x8, RZ ;  /* 0x0500000045417989 */ /* 0x000e2200000e00ff */
[----:B------:R-:W-:Y:S02]  /*8390*/  @P0 FADD.FTZ R67, R67, R70 ;  /* 0x0000004643430221 */ /* 0x000fe40000010000 */
[----:B------:R-:W-:Y:S02]  /*83a0*/  @P0 FADD.FTZ R71, R71, R66 ;  /* 0x0000004247470221 */ /* 0x000fe40000010000 */
[----:B---3--:R-:W-:-:S03]  /*83b0*/  FMUL.FTZ R66, R69, R64 ;  /* 0x0000004045427220 */ /* 0x008fc60000410000 */
[----:B------:R-:W1:Y:S01]  /*83c0*/  SHFL.UP PT, R70, R71, 0x10, RZ ;  /* 0x0600000047467989 */ /* 0x000e6200000e00ff */
[-C--:B0-----:R-:W-:Y:S02]  /*83d0*/  FFMA.FTZ R66, R68, R65.reuse, R66 ;  /* 0x0000004144427223 */ /* 0x081fe40000010042 */
[----:B------:R-:W-:-:S03]  /*83e0*/  FMUL.FTZ R211, R69, R65 ;  /* 0x0000004145d37220 */ /* 0x000fc60000410000 */
[----:B------:R-:W-:Y:S01]  /*83f0*/  FSEL R210, R69, R66, !P0 ;  /* 0x0000004245d27208 */ /* 0x000fe20004000000 */
[----:B------:R-:W-:Y:S02]  /*8400*/  @P0 FFMA.FTZ R68, R68, R64, -R211 ;  /* 0x0000004044440223 */ /* 0x000fe400000108d3 */
[----:B------:R-:W0:Y:S03]  /*8410*/  SHFL.UP PT, R64, R67, 0x10, RZ ;  /* 0x0600000043407989 */ /* 0x000e2600000e00ff */
[----:B------:R-:W-:Y:S01]  /*8420*/  MOV R212, R68 ;  /* 0x0000004400d47202 */ /* 0x000fe20000000f00 */
[----:B------:R-:W3:Y:S04]  /*8430*/  SHFL.UP PT, R69, R210, 0x10, RZ ;  /* 0x06000000d2457989 */ /* 0x000ee800000e00ff */
[----:B------:R4:W2:Y:S02]  /*8440*/  SHFL.UP PT, R66, R68, 0x10, RZ ;  /* 0x0600000044427989 */ /* 0x0008a400000e00ff */
[----:B----4-:R-:W-:-:S02]  /*8450*/  MOV R68, R67 ;  /* 0x0000004300447202 */ /* 0x010fc40000000f00 */
.L_x_1314:
[----:B-1----:R-:W-:Y:S01]  /*8460*/  ISETP.GE.AND P0, PT, R121, 0x10, PT ;  /* 0x000000107900780c */ /* 0x002fe20003f06270 */
[----:B--2---:R-:W-:Y:S01]  /*8470*/  FMUL.FTZ R214, R66, R210 ;  /* 0x000000d242d67220 */ /* 0x004fe20000410000 */
[----:B------:R-:W-:Y:S01]  /*8480*/  MOV R67, R212 ;  /* 0x000000d400437202 */ /* 0x000fe20000000f00 */
[----:B0-----:R-:W-:-:S04]  /*8490*/  FMUL.FTZ R212, R64, R210 ;  /* 0x000000d240d47220 */ /* 0x001fc80000410000 */
[CC--:B------:R-:W-:Y:S02]  /*84a0*/  FFMA.FTZ R212, R70.reuse, R67.reuse, -R212 ;  /* 0x0000004346d47223 */ /* 0x0c0fe400000108d4 */
[-C--:B------:R-:W-:Y:S02]  /*84b0*/  FMUL.FTZ R70, R70, R210.reuse ;  /* 0x000000d246467220 */ /* 0x080fe40000410000 */
[CC--:B---3--:R-:W-:Y:S02]  /*84c0*/  FFMA.FTZ R65, R69.reuse, R67.reuse, R214 ;  /* 0x0000004345417223 */ /* 0x0c8fe400000100d6 */
[----:B------:R-:W-:Y:S02]  /*84d0*/  FMUL.FTZ R69, R69, R210 ;  /* 0x000000d245457220 */ /* 0x000fe40000410000 */
[----:B------:R-:W-:Y:S01]  /*84e0*/  FFMA.FTZ R211, R64, R67, R70 ;  /* 0x0000004340d37223 */ /* 0x000fe20000010046 */
[----:B------:R-:W-:Y:S01]  /*84f0*/  FSEL R210, R210, R65, !P0 ;  /* 0x00000041d2d27208 */ /* 0x000fe20004000000 */
[----:B------:R-:W-:Y:S01]  /*8500*/  @P0 FFMA.FTZ R67, R66, R67, -R69 ;  /* 0x0000004342430223 */ /* 0x000fe20000010845 */
[----:B------:R-:W-:Y:S01]  /*8510*/  MOV R69, R71 ;  /* 0x0000004700457202 */ /* 0x000fe20000000f00 */
[----:B------:R-:W-:-:S04]  /*8520*/  @P0 FADD.FTZ R68, R211, R68 ;  /* 0x00000044d3440221 */ /* 0x000fc80000010000 */
[----:B------:R-:W-:Y:S01]  /*8530*/  @P0 FADD.FTZ R69, R212, R69 ;  /* 0x00000045d4450221 */ /* 0x000fe20000010000 */
[----:B------:R-:W-:Y:S05]  /*8540*/  BRA.CONV ~URZ, `(.L_x_1207) ;  /* 0x000000537f007947 */ /* 0x000fea000b800000 */
[----:B------:R-:W-:Y:S01]  /*8550*/  HFMA2.MMA R66, -RZ, RZ, 0, 1.847743988037109375e-06 ;  /* 0x0000001fff427435 */ /* 0x000fe200000001ff */
[----:B------:R-:W-:Y:S02]  /*8560*/  MOV R64, R67 ;  /* 0x0000004300407202 */ /* 0x000fe40000000f00 */
[----:B------:R-:W-:Y:S02]  /*8570*/  MOV R247, 0xffffffff ;  /* 0xffffffff00f77802 */ /* 0x000fe40000000f00 */
[----:B------:R-:W-:Y:S02]  /*8580*/  MOV R65, 0x85a0 ;  /* 0x000085a000417802 */ /* 0x000fe40000000f00 */
[----:B------:R-:W-:Y:S05]  /*8590*/  CALL.REL.NOINC `($__internal_31_$__cuda_sm70_shflsync_idx_p) ;  /* 0x0000a8d000007944 */ /* 0x000fea0003c00000 */
.L_x_1207:
[----:B------:R-:W-:Y:S05]  /*85a0*/  BRA.CONV ~URZ, `(.L_x_1208) ;  /* 0x000000537f007947 */ /* 0x000fea000b800000 */
[----:B-1----:R-:W-:Y:S01]  /*85b0*/  HFMA2.MMA R66, -RZ, RZ, 0, 1.847743988037109375e-06 ;  /* 0x0000001fff427435 */ /* 0x002fe200000001ff */
[----:B------:R-:W-:Y:S02]  /*85c0*/  MOV R64, R210 ;  /* 0x000000d200407202 */ /* 0x000fe40000000f00 */
[----:B------:R-:W-:Y:S02]  /*85d0*/  MOV R247, 0xffffffff ;  /* 0xffffffff00f77802 */ /* 0x000fe40000000f00 */
[----:B------:R-:W-:-:S02]  /*85e0*/  MOV R65, 0x8600 ;  /* 0x0000860000417802 */ /* 0x000fc40000000f00 */
[----:B0-----:R-:W-:Y:S05]  /*85f0*/  CALL.REL.NOINC `($__internal_31_$__cuda_sm70_shflsync_idx_p) ;  /* 0x0000a87000007944 */ /* 0x001fea0003c00000 */
.L_x_1208:
[----:B------:R-:W-:Y:S05]  /*8600*/  BRA.CONV ~URZ, `(.L_x_1209) ;  /* 0x000000537f007947 */ /* 0x000fea000b800000 */
[----:B-1----:R-:W-:Y:S01]  /*8610*/  HFMA2.MMA R66, -RZ, RZ, 0, 1.847743988037109375e-06 ;  /* 0x0000001fff427435 */ /* 0x002fe200000001ff */
[----:B------:R-:W-:-:S02]  /*8620*/  MOV R64, R69 ;  /* 0x0000004500407202 */ /* 0x000fc40000000f00 */
[----:B------:R-:W-:Y:S02]  /*8630*/  MOV R247, 0xffffffff ;  /* 0xffffffff00f77802 */ /* 0x000fe40000000f00 */
[----:B------:R-:W-:Y:S02]  /*8640*/  MOV R65, 0x8660 ;  /* 0x0000866000417802 */ /* 0x000fe40000000f00 */
[----:B0-----:R-:W-:Y:S05]  /*8650*/  CALL.REL.NOINC `($__internal_31_$__cuda_sm70_shflsync_idx_p) ;  /* 0x0000a81000007944 */ /* 0x001fea0003c00000 */
.L_x_1209:
[----:B------:R-:W-:Y:S05]  /*8660*/  BRA.CONV ~URZ, `(.L_x_1210) ;  /* 0x000000537f007947 */ /* 0x000fea000b800000 */
[----:B-1----:R-:W-:Y:S01]  /*8670*/  HFMA2.MMA R66, -RZ, RZ, 0, 1.847743988037109375e-06 ;  /* 0x0000001fff427435 */ /* 0x002fe200000001ff */
[----:B------:R-:W-:Y:S02]  /*8680*/  MOV R64, R68 ;  /* 0x0000004400407202 */ /* 0x000fe40000000f00 */
[----:B------:R-:W-:Y:S02]  /*8690*/  MOV R247, 0xffffffff ;  /* 0xffffffff00f77802 */ /* 0x000fe40000000f00 */
[----:B------:R-:W-:Y:S02]  /*86a0*/  MOV R65, 0x86c0 ;  /* 0x000086c000417802 */ /* 0x000fe40000000f00 */
[----:B0-----:R-:W-:Y:S05]  /*86b0*/  CALL.REL.NOINC `($__internal_31_$__cuda_sm70_shflsync_idx_p) ;  /* 0x0000a7b000007944 */ /* 0x001fea0003c00000 */
.L_x_1210:
[----:B------:R-:W-:Y:S05]  /*86c0*/  BRA.DIV ~URZ, `(.L_x_1211) ;  /* 0x000095b27f007947 */ /* 0x000fea000b800000 */
[----:B------:R-:W2:Y:S04]  /*86d0*/  SHFL.IDX PT, R60, R60, RZ, 0x1f ;  /* 0x00001fff3c3c7589 */ /* 0x000ea800000e0000 */
[----:B------:R-:W3:Y:S04]  /*86e0*/  SHFL.IDX PT, R61, R61, RZ, 0x1f ;  /* 0x00001fff3d3d7589 */ /* 0x000ee800000e0000 */
[----:B------:R-:W4:Y:S04]  /*86f0*/  SHFL.IDX PT, R62, R62, RZ, 0x1f ;  /* 0x00001fff3e3e7589 */ /* 0x000f2800000e0000 */
[----:B------:R-:W1:Y:S04]  /*8700*/  SHFL.IDX PT, R63, R63, RZ, 0x1f ;  /* 0x00001fff3f3f7589 */ /* 0x000e6800000e0000 */
[----:B------:R-:W0:Y:S04]  /*8710*/  SHFL.UP PT, R67, R67, 0x1, RZ ;  /* 0x0420000043437989 */ /* 0x000e2800000e00ff */
[----:B------:R-:W0:Y:S04]  /*8720*/  SHFL.UP PT, R210, R210, 0x1, RZ ;  /* 0x04200000d2d27989 */ /* 0x000e2800000e00ff */
[----:B------:R-:W0:Y:S04]  /*8730*/  SHFL.UP PT, R69, R69, 0x1, RZ ;  /* 0x0420000045457989 */ /* 0x000e2800000e00ff */
[----:B------:R0:W0:Y:S02]  /*8740*/  SHFL.UP PT, R211, R68, 0x1, RZ ;  /* 0x0420000044d37989 */ /* 0x00002400000e00ff */
.L_x_1315:
[-C--:B0123--:R-:W-:Y:S02]  /*8750*/  FMUL.FTZ R64, R63, R210.reuse ;  /* 0x000000d23f407220 */ /* 0x08ffe40000410000 */
[----:B----4-:R-:W-:-:S02]  /*8760*/  FMUL.FTZ R66, R62, R210 ;  /* 0x000000d23e427220 */ /* 0x010fc40000410000 */
[-C--:B------:R-:W-:Y:S02]  /*8770*/  FFMA.FTZ R64, R62, R67.reuse, -R64 ;  /* 0x000000433e407223 */ /* 0x080fe40000010840 */
[----:B------:R-:W-:Y:S02]  /*8780*/  FFMA.FTZ R66, R63, R67, R66 ;  /* 0x000000433f427223 */ /* 0x000fe40000010042 */
[----:B------:R-:W-:Y:S02]  /*8790*/  @P1 FADD.FTZ R62, R64, R69 ;  /* 0x00000045403e1221 */ /* 0x000fe40000010000 */
[----:B------:R-:W0:Y:S01]  /*87a0*/  LDS.128 R68, [R209+0x6370] ;  /* 0x00637000d1447984 */ /* 0x000e220000000c00 */
[-C--:B------:R-:W-:Y:S02]  /*87b0*/  FMUL.FTZ R64, R61, R210.reuse ;  /* 0x000000d23d407220 */ /* 0x080fe40000410000 */
[----:B------:R-:W-:Y:S02]  /*87c0*/  FMUL.FTZ R210, R60, R210 ;  /* 0x000000d23cd27220 */ /* 0x000fe40000410000 */
[----:B------:R-:W-:-:S02]  /*87d0*/  @P1 FADD.FTZ R63, R66, R211 ;  /* 0x000000d3423f1221 */ /* 0x000fc40000010000 */
[-C--:B------:R-:W-:Y:S02]  /*87e0*/  @P1 FFMA.FTZ R61, R61, R67.reuse, R210 ;  /* 0x000000433d3d1223 */ /* 0x080fe400000100d2 */
[----:B------:R-:W-:-:S05]  /*87f0*/  @P1 FFMA.FTZ R60, R60, R67, -R64 ;  /* 0x000000433c3c1223 */ /* 0x000fca0000010840 */
[----:B------:R1:W-:Y:S01]  /*8800*/  STS.128 [R209+0x6370], R60 ;  /* 0x0063703cd1007388 */ /* 0x0003e20000000c00 */
[C---:B0-----:R-:W-:Y:S02]  /*8810*/  FMUL.FTZ R65, R69.reuse, R61 ;  /* 0x0000003d45417220 */ /* 0x041fe40000410000 */
[C---:B------:R-:W-:Y:S02]  /*8820*/  FMUL.FTZ R211, R69.reuse, R63 ;  /* 0x0000003f45d37220 */ /* 0x040fe40000410000 */
[C---:B------:R-:W-:Y:S02]  /*8830*/  FMUL.FTZ R210, R69.reuse, R62 ;  /* 0x0000003e45d27220 */ /* 0x040fe40000410000 */
[-C--:B------:R-:W-:Y:S02]  /*8840*/  FMUL.FTZ R69, R69, R60.reuse ;  /* 0x0000003c45457220 */ /* 0x080fe40000410000 */
[C---:B-1----:R-:W-:Y:S02]  /*8850*/  FFMA.FTZ R60, R68.reuse, R60, -R65 ;  /* 0x0000003c443c7223 */ /* 0x042fe40000010841 */
[----:B------:R-:W0:Y:S01]  /*8860*/  LDS.128 R64, [R209+0x6380] ;  /* 0x00638000d1407984 */ /* 0x000e220000000c00 */
[----:B------:R-:W-:-:S02]  /*8870*/  FFMA.FTZ R211, R68, R62, -R211 ;  /* 0x0000003e44d37223 */ /* 0x000fc400000108d3 */
[C---:B------:R-:W-:Y:S02]  /*8880*/  FFMA.FTZ R210, R68.reuse, R63, R210 ;  /* 0x0000003f44d27223 */ /* 0x040fe400000100d2 */
[----:B------:R-:W-:Y:S02]  /*8890*/  FFMA.FTZ R61, R68, R61, R69 ;  /* 0x0000003d443d7223 */ /* 0x000fe40000010045 */
[----:B------:R-:W-:Y:S02]  /*88a0*/  FADD.FTZ R63, R71, R210 ;  /* 0x000000d2473f7221 */ /* 0x000fe40000010000 */
[----:B------:R-:W-:-:S05]  /*88b0*/  FADD.FTZ R62, R70, R211 ;  /* 0x000000d3463e7221 */ /* 0x000fca0000010000 */
        /* <DEDUP_REMOVED lines=8> */
[----:B------:R-:W-:Y:S02]  /*8940*/  FFMA.FTZ R210, R64, R63, R210 ;  /* 0x0000003f40d27223 */ /* 0x000fe400000100d2 */
[----:B------:R-:W-:Y:S02]  /*8950*/  FADD.FTZ R62, R66, R211 ;  /* 0x000000d3423e7221 */ /* 0x000fe40000010000 */
[----:B------:R-:W-:Y:S02]  /*8960*/  FADD.FTZ R63, R67, R210 ;  /* 0x000000d2433f7221 */ /* 0x000fe40000010000 */
        /* <DEDUP_REMOVED lines=11> */
[----:B------:R-:W-:-:S05]  /*8a20*/  FADD.FTZ R71, R71, R66 ;  /* 0x0000004247477221 */ /* 0x000fca0000010000 */
[----:B------:R1:W-:Y:S02]  /*8a30*/  STS.128 [R209+0x63a0], R68 ;  /* 0x0063a044d1007388 */ /* 0x0003e40000000c00 */
.L_x_1204:
[----:B---3--:R-:W-:Y:S05]  /*8a40*/  BSYNC B0 ;  /* 0x0000000000007941 */ /* 0x008fea0003800000 */
.L_x_1203:
[----:B------:R-:W-:Y:S01]  /*8a50*/  WARPSYNC 0xffffffff ;  /* 0xffffffff00007948 */ /* 0x000fe20003800000 */
[----:B------:R-:W-:Y:S02]  /*8a60*/  LOP3.LUT P0, RZ, R122, 0x1f, RZ, 0xc0, !PT ;  /* 0x0000001f7aff7812 */ /* 0x000fe4000780c0ff */
[CC--:B-12---:R-:W-:Y:S01]  /*8a70*/  FMUL.FTZ R61, R33.reuse, R95.reuse ;  /* 0x0000005f213d7220 */ /* 0x0c6fe20000410000 */
        /* <DEDUP_REMOVED lines=15> */
[----:B------:R-:W1:Y:S01]  /*8b70*/  LDS.64 R68, [R235.X16+0x6378] ;  /* 0x00637800eb447984 */ /* 0x000e62000000ca00 */
        /* <DEDUP_REMOVED lines=8> */
[----:B------:R-:W-:Y:S02]  /*8c00*/  FADD.FTZ R67, R124, R67 ;  /* 0x000000437c437221 */ /* 0x000fe40000010000 */
[----:B------:R-:W-:Y:S02]  /*8c10*/  FFMA.FTZ R60, R38, R63, -R60 ;  /* 0x0000003f263c7223 */ /* 0x000fe4000001083c */
[----:B------:R-:W-:-:S02]  /*8c20*/  FMUL.FTZ R63, R37, -R62 ;  /* 0x8000003e253f7220 */ /* 0x000fc40000410000 */
[C---:B------:R-:W-:Y:S02]  /*8c30*/  FFMA.FTZ R61, R38.reuse, R65, R61 ;  /* 0x00000041263d7223 */ /* 0x040fe4000001003d */
[-C--:B------:R-:W-:Y:S02]  /*8c40*/  FMUL.FTZ R65, R37, -R67.reuse ;  /* 0x8000004325417220 */ /* 0x080fe40000410000 */
[C---:B------:R-:W-:Y:S02]  /*8c50*/  FFMA.FTZ R64, R38.reuse, R67, -R63 ;  /* 0x0000004326407223 */ /* 0x040fe4000001083f */
[----:B------:R-:W-:Y:S02]  /*8c60*/  FFMA.FTZ R65, R38, R62, R65 ;  /* 0x0000003e26417223 */ /* 0x000fe40000010041 */
[----:B------:R-:W-:Y:S02]  /*8c70*/  FMUL.FTZ R63, R39, -R61 ;  /* 0x8000003d273f7220 */ /* 0x000fe40000410000 */
[----:B------:R-:W-:-:S02]  /*8c80*/  FADD.FTZ R64, R125, R64 ;  /* 0x000000407d407221 */ /* 0x000fc40000010000 */
[CC--:B------:R-:W-:Y:S02]  /*8c90*/  FMUL.FTZ R62, R39.reuse, -R60.reuse ;  /* 0x8000003c273e7220 */ /* 0x0c0fe40000410000 */
[----:B------:R-:W-:Y:S02]  /*8ca0*/  FADD.FTZ R65, -R140, R65 ;  /* 0x000000418c417221 */ /* 0x000fe40000010100 */
[C---:B------:R-:W-:Y:S02]  /*8cb0*/  FFMA.FTZ R63, R40.reuse, R60, -R63 ;  /* 0x0000003c283f7223 */ /* 0x040fe4000001083f */
[C---:B------:R-:W-:Y:S02]  /*8cc0*/  FMUL.FTZ R60, R39.reuse, -R64 ;  /* 0x80000040273c7220 */ /* 0x040fe40000410000 */
[----:B------:R-:W-:Y:S02]  /*8cd0*/  FFMA.FTZ R62, R40, R61, R62 ;  /* 0x0000003d283e7223 */ /* 0x000fe4000001003e */
[----:B------:R-:W-:-:S02]  /*8ce0*/  FMUL.FTZ R61, R39, -R65 ;  /* 0x80000041273d7220 */ /* 0x000fc40000410000 */
[C---:B------:R-:W-:Y:S02]  /*8cf0*/  FFMA.FTZ R60, R40.reuse, R65, R60 ;  /* 0x00000041283c7223 */ /* 0x040fe4000001003c */
[----:B------:R-:W-:Y:S02]  /*8d00*/  FFMA.FTZ R61, R40, R64, -R61 ;  /* 0x00000040283d7223 */ /* 0x000fe4000001083d */
[----:B------:R-:W-:Y:S02]  /*8d10*/  FMUL.FTZ R65, R41, -R63 ;  /* 0x8000003f29417220 */ /* 0x000fe40000410000 */
[----:B------:R-:W-:Y:S02]  /*8d20*/  FADD.FTZ R60, -R141, R60 ;  /* 0x0000003c8d3c7221 */ /* 0x000fe40000010100 */
[----:B------:R-:W-:Y:S02]  /*8d30*/  FMUL.FTZ R64, R41, -R62 ;  /* 0x8000003e29407220 */ /* 0x000fe40000410000 */
[----:B------:R-:W-:-:S02]  /*8d40*/  FADD.FTZ R61, R126, R61 ;  /* 0x0000003d7e3d7221 */ /* 0x000fc40000010000 */
[C---:B------:R-:W-:Y:S02]  /*8d50*/  FFMA.FTZ R65, R42.reuse, R62, R65 ;  /* 0x0000003e2a417223 */ /* 0x040fe40000010041 */
[CC--:B------:R-:W-:Y:S02]  /*8d60*/  FMUL.FTZ R62, R41.reuse, -R60.reuse ;  /* 0x8000003c293e7220 */ /* 0x0c0fe40000410000 */
[C---:B------:R-:W-:Y:S02]  /*8d70*/  FFMA.FTZ R64, R42.reuse, R63, -R64 ;  /* 0x0000003f2a407223 */ /* 0x040fe40000010840 */
[-C--:B------:R-:W-:Y:S02]  /*8d80*/  FMUL.FTZ R63, R41, -R61.reuse ;  /* 0x8000003d293f7220 */ /* 0x080fe40000410000 */
[C---:B------:R-:W-:Y:S02]  /*8d90*/  FFMA.FTZ R62, R42.reuse, R61, -R62 ;  /* 0x0000003d2a3e7223 */ /* 0x040fe4000001083e */
[----:B------:R-:W-:-:S02]  /*8da0*/  FFMA.FTZ R63, R42, R60, R63 ;  /* 0x0000003c2a3f7223 */ /* 0x000fc4000001003f */
[----:B------:R-:W-:Y:S02]  /*8db0*/  FMUL.FTZ R61, R43, -R65 ;  /* 0x800000412b3d7220 */ /* 0x000fe40000410000 */
[----:B------:R-:W-:Y:S02]  /*8dc0*/  FADD.FTZ R62, R127, R62 ;  /* 0x0000003e7f3e7221 */ /* 0x000fe40000010000 */
[CC--:B------:R-:W-:Y:S02]  /*8dd0*/  FMUL.FTZ R60, R43.reuse, -R64.reuse ;  /* 0x800000402b3c7220 */ /* 0x0c0fe40000410000 */
[----:B------:R-:W-:Y:S02]  /*8de0*/  FADD.FTZ R63, -R142, R63 ;  /* 0x0000003f8e3f7221 */ /* 0x000fe40000010100 */
[----:B------:R-:W-:Y:S02]  /*8df0*/  FFMA.FTZ R61, R44, R64, -R61 ;  /* 0x000000402c3d7223 */ /* 0x000fe4000001083d */
[----:B------:R-:W-:-:S02]  /*8e00*/  FMUL.FTZ R64, R43, -R62 ;  /* 0x8000003e2b407220 */ /* 0x000fc40000410000 */
[C---:B------:R-:W-:Y:S02]  /*8e10*/  FFMA.FTZ R60, R44.reuse, R65, R60 ;  /* 0x000000412c3c7223 */ /* 0x040fe4000001003c */
[-C--:B------:R-:W-:Y:S02]  /*8e20*/  FMUL.FTZ R65, R43, -R63.reuse ;  /* 0x8000003f2b417220 */ /* 0x080fe40000410000 */
[C---:B------:R-:W-:Y:S02]  /*8e30*/  FFMA.FTZ R64, R44.reuse, R63, R64 ;  /* 0x0000003f2c407223 */ /* 0x040fe40000010040 */
[----:B------:R-:W-:Y:S02]  /*8e40*/  FFMA.FTZ R65, R44, R62, -R65 ;  /* 0x0000003e2c417223 */ /* 0x000fe40000010841 */
[----:B------:R-:W-:Y:S02]  /*8e50*/  FMUL.FTZ R63, R45, -R61 ;  /* 0x8000003d2d3f7220 */ /* 0x000fe40000410000 */
[----:B------:R-:W-:-:S02]  /*8e60*/  FADD.FTZ R64, -R143, R64 ;  /* 0x000000408f407221 */ /* 0x000fc40000010100 */
[CC--:B------:R-:W-:Y:S02]  /*8e70*/  FMUL.FTZ R62, R45.reuse, -R60.reuse ;  /* 0x8000003c2d3e7220 */ /* 0x0c0fe40000410000 */
[----:B------:R-:W-:Y:S02]  /*8e80*/  FADD.FTZ R65, R128, R65 ;  /* 0x0000004180417221 */ /* 0x000fe40000010000 */
[C---:B------:R-:W-:Y:S02]  /*8e90*/  FFMA.FTZ R63, R46.reuse, R60, R63 ;  /* 0x0000003c2e3f7223 */ /* 0x040fe4000001003f */
[C---:B------:R-:W-:Y:S02]  /*8ea0*/  FMUL.FTZ R60, R45.reuse, -R64 ;  /* 0x800000402d3c7220 */ /* 0x040fe40000410000 */
[----:B------:R-:W-:Y:S02]  /*8eb0*/  FFMA.FTZ R62, R46, R61, -R62 ;  /* 0x0000003d2e3e7223 */ /* 0x000fe4000001083e */
[----:B------:R-:W-:-:S02]  /*8ec0*/  FMUL.FTZ R61, R45, -R65 ;  /* 0x800000412d3d7220 */ /* 0x000fc40000410000 */
[C---:B------:R-:W-:Y:S02]  /*8ed0*/  FFMA.FTZ R60, R46.reuse, R65, -R60 ;  /* 0x000000412e3c7223 */ /* 0x040fe4000001083c */
[----:B------:R-:W-:Y:S02]  /*8ee0*/  FFMA.FTZ R61, R46, R64, R61 ;  /* 0x000000402e3d7223 */ /* 0x000fe4000001003d */
[----:B------:R-:W-:Y:S02]  /*8ef0*/  FMUL.FTZ R65, R47, -R63 ;  /* 0x8000003f2f417220 */ /* 0x000fe40000410000 */
[----:B------:R-:W-:Y:S02]  /*8f00*/  FADD.FTZ R60, R129, R60 ;  /* 0x0000003c813c7221 */ /* 0x000fe40000010000 */
[----:B------:R-:W-:Y:S02]  /*8f10*/  FMUL.FTZ R64, R47, -R62 ;  /* 0x8000003e2f407220 */ /* 0x000fe40000410000 */
[----:B------:R-:W-:-:S02]  /*8f20*/  FADD.FTZ R61, -R144, R61 ;  /* 0x0000003d903d7221 */ /* 0x000fc40000010100 */
[C---:B------:R-:W-:Y:S02]  /*8f30*/  FFMA.FTZ R65, R48.reuse, R62, -R65 ;  /* 0x0000003e30417223 */ /* 0x040fe40000010841 */
[CC--:B------:R-:W-:Y:S02]  /*8f40*/  FMUL.FTZ R62, R47.reuse, -R60.reuse ;  /* 0x8000003c2f3e7220 */ /* 0x0c0fe40000410000 */
[C---:B------:R-:W-:Y:S02]  /*8f50*/  FFMA.FTZ R64, R48.reuse, R63, R64 ;  /* 0x0000003f30407223 */ /* 0x040fe40000010040 */
[-C--:B------:R-:W-:Y:S02]  /*8f60*/  FMUL.FTZ R63, R47, -R61.reuse ;  /* 0x8000003d2f3f7220 */ /* 0x080fe40000410000 */
[C---:B------:R-:W-:Y:S02]  /*8f70*/  FFMA.FTZ R62, R48.reuse, R61, R62 ;  /* 0x0000003d303e7223 */ /* 0x040fe4000001003e */
[----:B------:R-:W-:-:S02]  /*8f80*/  FFMA.FTZ R63, R48, R60, -R63 ;  /* 0x0000003c303f7223 */ /* 0x000fc4000001083f */
[----:B------:R-:W-:Y:S02]  /*8f90*/  FMUL.FTZ R61, R49, -R65 ;  /* 0x80000041313d7220 */ /* 0x000fe40000410000 */
[----:B------:R-:W-:Y:S02]  /*8fa0*/  FADD.FTZ R62, -R145, R62 ;  /* 0x0000003e913e7221 */ /* 0x000fe40000010100 */
[CC--:B------:R-:W-:Y:S02]  /*8fb0*/  FMUL.FTZ R60, R49.reuse, -R64.reuse ;  /* 0x80000040313c7220 */ /* 0x0c0fe40000410000 */
[----:B------:R-:W-:Y:S02]  /*8fc0*/  FADD.FTZ R63, R130, R63 ;  /* 0x0000003f823f7221 */ /* 0x000fe40000010000 */
[----:B------:R-:W-:Y:S02]  /*8fd0*/  FFMA.FTZ R61, R50, R64, R61 ;  /* 0x00000040323d7223 */ /* 0x000fe4000001003d */
[----:B------:R-:W-:-:S02]  /*8fe0*/  FMUL.FTZ R64, R49, -R62 ;  /* 0x8000003e31407220 */ /* 0x000fc40000410000 */
[C---:B------:R-:W-:Y:S02]  /*8ff0*/  FFMA.FTZ R60, R50.reuse, R65, -R60 ;  /* 0x00000041323c7223 */ /* 0x040fe4000001083c */
        /* <DEDUP_REMOVED lines=53> */
[----:B------:R-:W-:Y:S02]  /*9350*/  FADD.FTZ R62, -R151, R62 ;  /* 0x0000003e973e7221 */ /* 0x000fe40000010100 */
[----:B------:R-:W-:Y:S02]  /*9360*/  FADD.FTZ R63, R136, R63 ;  /* 0x0000003f883f7221 */ /* 0x000fe40000010000 */
[----:B-1----:R-:W-:Y:S02]  /*9370*/  FMUL.FTZ R70, R73, R68 ;  /* 0x0000004449467220 */ /* 0x002fe40000410000 */
[C---:B------:R-:W-:Y:S02]  /*9380*/  FMUL.FTZ R60, R81.reuse, -R62 ;  /* 0x8000003e513c7220 */ /* 0x040fe40000410000 */
[----:B------:R-:W-:Y:S02]  /*9390*/  FMUL.FTZ R61, R81, -R63 ;  /* 0x8000003f513d7220 */ /* 0x000fe40000410000 */
[----:B------:R-:W-:-:S02]  /*93a0*/  FMUL.FTZ R73, R73, R69 ;  /* 0x0000004549497220 */ /* 0x000fc40000410000 */
[----:B------:R-:W-:Y:S02]  /*93b0*/  FFMA.FTZ R70, R72, R69, R70 ;  /* 0x0000004548467223 */ /* 0x000fe40000010046 */
[C---:B------:R-:W-:Y:S01]  /*93c0*/  FFMA.FTZ R66, R82.reuse, R63, -R60 ;  /* 0x0000003f52427223 */ /* 0x040fe2000001083c */
[----:B------:R-:W-:Y:S01]  /*93d0*/  MOV R60, UR29 ;  /* 0x0000001d003c7c02 */ /* 0x000fe20008000f00 */
[----:B------:R-:W-:Y:S02]  /*93e0*/  FFMA.FTZ R67, R82, R62, R61 ;  /* 0x0000003e52437223 */ /* 0x000fe4000001003d */
[----:B------:R-:W-:Y:S01]  /*93f0*/  FMUL.FTZ R61, R81, -R65 ;  /* 0x80000041513d7220 */ /* 0x000fe20000410000 */
[----:B------:R-:W-:Y:S01]  /*9400*/  ISETP.GE.OR P0, PT, R60, c[0x0][0x174], P0 ;  /* 0x00005d003c007a0c */ /* 0x000fe20000706670 */
[----:B------:R-:W-:Y:S01]  /*9410*/  FFMA.FTZ R73, R72, R68, -R73 ;  /* 0x0000004448497223 */ /* 0x000fe20000010849 */
[----:B------:R-:W-:Y:S01]  /*9420*/  CS2R R62, SRZ ;  /* 0x00000000003e7805 */ /* 0x000fe2000001ff00 */
[----:B------:R-:W-:-:S02]  /*9430*/  FADD.FTZ R209, R75, R70 ;  /* 0x000000464bd17221 */ /* 0x000fc40000010000 */
[CC--:B------:R-:W-:Y:S02]  /*9440*/  FMUL.FTZ R60, R81.reuse, -R64.reuse ;  /* 0x80000040513c7220 */ /* 0x0c0fe40000410000 */
[----:B------:R-:W-:Y:S01]  /*9450*/  FFMA.FTZ R64, R82, R64, -R61 ;  /* 0x0000004052407223 */ /* 0x000fe2000001083d */
[----:B------:R-:W-:Y:S01]  /*9460*/  HFMA2.MMA R61, -RZ, RZ, 0, 0 ;  /* 0x00000000ff3d7435 */ /* 0x000fe200000001ff */
[----:B------:R-:W-:Y:S02]  /*9470*/  FADD.FTZ R210, R74, R73 ;  /* 0x000000494ad27221 */ /* 0x000fe40000010000 */
[----:B------:R-:W-:Y:S02]  /*9480*/  FMUL.FTZ R69, R81, R209 ;  /* 0x000000d151457220 */ /* 0x000fe40000410000 */
[C---:B------:R-:W-:Y:S01]  /*9490*/  FFMA.FTZ R65, R82.reuse, R65, R60 ;  /* 0x0000004152417223 */ /* 0x040fe2000001003c */
[----:B------:R-:W-:Y:S01]  /*94a0*/  MOV R60, 0x3f800000 ;  /* 0x3f800000003c7802 */ /* 0x000fe20000000f00 */
[----:B------:R-:W-:-:S02]  /*94b0*/  FFMA.FTZ R68, R82, R210, -R69 ;  /* 0x000000d252447223 */ /* 0x000fc40000010845 */
[----:B------:R-:W-:Y:S02]  /*94c0*/  FADD.FTZ R67, -R152, R67 ;  /* 0x0000004398437221 */ /* 0x000fe40000010100 */
[----:B------:R-:W-:Y:S01]  /*94d0*/  FADD.FTZ R66, R137, R66 ;  /* 0x0000004289427221 */ /* 0x000fe20000010000 */
[----:B------:R-:W1:Y:S01]  /*94e0*/  @!P0 LDS.128 R60, [UR20+0x8b80] ;  /* 0x008b8014ff3c8984 */ /* 0x000e620008000c00 */
[----:B------:R-:W-:Y:S01]  /*94f0*/  FADD.FTZ R211, R77, R68 ;  /* 0x000000444dd37221 */ /* 0x000fe20000010000 */
[----:B------:R-:W-:Y:S01]  /*9500*/  ISETP.GT.U32.AND P0, PT, R122, 0x1f, PT ;  /* 0x0000001f7a00780c */ /* 0x000fe20003f04070 */
[----:B------:R-:W-:Y:S01]  /*9510*/  FMUL.FTZ R68, R81, R210 ;  /* 0x000000d251447220 */ /* 0x000fe20000410000 */
[----:B------:R2:W-:Y:S03]  /*9520*/  STS.128 [R235.X16+0x6d80], R64 ;  /* 0x006d8040eb007388 */ /* 0x0005e6000000cc00 */
[----:B--2---:R-:W-:-:S04]  /*9530*/  FFMA.FTZ R65, R82, R209, R68 ;  /* 0x000000d152417223 */ /* 0x004fc80000010044 */
        /* <DEDUP_REMOVED lines=87> */
[----:B-1----:R-:W-:-:S05]  /*9ab0*/  IMAD R236, R122, 0x50, RZ ;  /* 0x000000507aec7824 */ /* 0x002fca00078e02ff */
[----:B------:R-:W-:Y:S04]  /*9ac0*/  LDS.128 R64, [R236+0x6da0] ;  /* 0x006da000ec407984 */ /* 0x000fe80000000c00 */
[----:B------:R-:W1:Y:S02]  /*9ad0*/  LDS.128 R68, [R236+0x6db0] ;  /* 0x006db000ec447984 */ /* 0x000e640000000c00 */
[C---:B-1----:R-:W-:Y:S02]  /*9ae0*/  FMUL.FTZ R73, R65.reuse, R69 ;  /* 0x0000004541497220 */ /* 0x042fe40000410000 */
[-C--:B------:R-:W-:Y:S02]  /*9af0*/  FMUL.FTZ R74, R65, R68.reuse ;  /* 0x00000044414a7220 */ /* 0x080fe40000410000 */
[----:B------:R-:W-:-:S02]  /*9b00*/  FFMA.FTZ R72, R64, R68, -R73 ;  /* 0x0000004440487223 */ /* 0x000fc40000010849 */
[C---:B------:R-:W-:Y:S02]  /*9b10*/  FFMA.FTZ R73, R64.reuse, R69, R74 ;  /* 0x0000004540497223 */ /* 0x040fe4000001004a */
[CC--:B------:R-:W-:Y:S02]  /*9b20*/  FMUL.FTZ R69, R65.reuse, R71.reuse ;  /* 0x0000004741457220 */ /* 0x0c0fe40000410000 */
[-C--:B------:R-:W-:Y:S02]  /*9b30*/  FMUL.FTZ R68, R65, R70.reuse ;  /* 0x0000004641447220 */ /* 0x080fe40000410000 */
[C---:B------:R-:W-:Y:S02]  /*9b40*/  FFMA.FTZ R65, R64.reuse, R70, -R69 ;  /* 0x0000004640417223 */ /* 0x040fe40000010845 */
[----:B------:R-:W-:Y:S02]  /*9b50*/  FFMA.FTZ R64, R64, R71, R68 ;  /* 0x0000004740407223 */ /* 0x000fe40000010044 */
[----:B------:R-:W1:Y:S01]  /*9b60*/  LDS.128 R68, [R236+0x6d90] ;  /* 0x006d9000ec447984 */ /* 0x000e620000000c00 */
[----:B------:R-:W-:-:S02]  /*9b70*/  FADD.FTZ R66, R66, R65 ;  /* 0x0000004142427221 */ /* 0x000fc40000010000 */
[----:B------:R-:W-:Y:S02]  /*9b80*/  FADD.FTZ R67, R67, R64 ;  /* 0x0000004043437221 */ /* 0x000fe40000010000 */
[CC--:B-1----:R-:W-:Y:S02]  /*9b90*/  FMUL.FTZ R65, R69.reuse, R73.reuse ;  /* 0x0000004945417220 */ /* 0x0c2fe40000410000 */
[CC--:B------:R-:W-:Y:S02]  /*9ba0*/  FMUL.FTZ R64, R69.reuse, R72.reuse ;  /* 0x0000004845407220 */ /* 0x0c0fe40000410000 */
[C---:B------:R-:W-:Y:S02]  /*9bb0*/  FFMA.FTZ R72, R68.reuse, R72, -R65 ;  /* 0x0000004844487223 */ /* 0x040fe40000010841 */
[----:B------:R-:W-:Y:S02]  /*9bc0*/  FFMA.FTZ R73, R68, R73, R64 ;  /* 0x0000004944497223 */ /* 0x000fe40000010040 */
[----:B------:R-:W-:-:S02]  /*9bd0*/  FMUL.FTZ R65, R69, R67 ;  /* 0x0000004345417220 */ /* 0x000fc40000410000 */
[-C--:B------:R-:W-:Y:S02]  /*9be0*/  FMUL.FTZ R64, R69, R66.reuse ;  /* 0x0000004245407220 */ /* 0x080fe40000410000 */
[C---:B------:R-:W-:Y:S02]  /*9bf0*/  FFMA.FTZ R69, R68.reuse, R66, -R65 ;  /* 0x0000004244457223 */ /* 0x040fe40000010841 */
[----:B------:R-:W-:Y:S02]  /*9c00*/  FFMA.FTZ R68, R68, R67, R64 ;  /* 0x0000004344447223 */ /* 0x000fe40000010040 */
[----:B------:R-:W1:Y:S01]  /*9c10*/  LDS.128 R64, [R236+0x6d80] ;  /* 0x006d8000ec407984 */ /* 0x000e620000000c00 */
[----:B------:R-:W-:Y:S02]  /*9c20*/  FADD.FTZ R70, R70, R69 ;  /* 0x0000004546467221 */ /* 0x000fe40000010000 */
[----:B------:R-:W-:Y:S02]  /*9c30*/  FADD.FTZ R68, R71, R68 ;  /* 0x0000004447447221 */ /* 0x000fe40000010000 */
[----:B-1----:R-:W-:-:S02]  /*9c40*/  FMUL.FTZ R71, R65, R73 ;  /* 0x0000004941477220 */ /* 0x002fc40000410000 */
        /* <DEDUP_REMOVED lines=14> */
[----:B------:R1:W2:Y:S02]  /*9d30*/  SHFL.DOWN PT, R67, R71, 0x1, 0x1f ;  /* 0x08201f0047437f89 */ /* 0x0002a400000e0000 */
.L_x_1316:
[----:B------:R-:W-:Y:S05]  /*9d40*/  BRA.DIV ~URZ, `(.L_x_1215) ;  /* 0x000083127f007947 */ /* 0x000fea000b800000 */
[----:B------:R-:W3:Y:S04]  /*9d50*/  SHFL.DOWN PT, R69, R69, 0x1, 0x1f ;  /* 0x08201f0045457f89 */ /* 0x000ee800000e0000 */
[----:B------:R4:W0:Y:S04]  /*9d60*/  SHFL.DOWN PT, R73, R68, 0x1, 0x1f ;  /* 0x08201f0044497f89 */ /* 0x00082800000e0000 */
[----:B------:R4:W1:Y:S02]  /*9d70*/  SHFL.DOWN PT, R66, R70, 0x1, 0x1f ;  /* 0x08201f0046427f89 */ /* 0x00086400000e0000 */
.L_x_1317:
[----:B------:R-:W-:Y:S01]  /*9d80*/  BSSY B1, `(.L_x_1216) ;  /* 0x000000d000017945 */ /* 0x000fe20003800000 */
[----:B------:R-:W-:Y:S05]  /*9d90*/  @!P0 BRA `(.L_x_1217) ;  /* 0x000000b000008947 */ /* 0x000fea0003800000 */
[C---:B-1----:R-:W-:Y:S02]  /*9da0*/  FMUL.FTZ R64, R74.reuse, R66 ;  /* 0x000000424a407220 */ /* 0x042fe40000410000 */
[----:B0-----:R-:W-:-:S02]  /*9db0*/  FMUL.FTZ R65, R74, R73 ;  /* 0x000000494a417220 */ /* 0x001fc40000410000 */
[C---:B------:R-:W-:Y:S02]  /*9dc0*/  FFMA.FTZ R73, R71.reuse, R73, -R64 ;  /* 0x0000004947497223 */ /* 0x040fe40000010840 */
[C---:B---3--:R-:W-:Y:S02]  /*9dd0*/  FMUL.FTZ R64, R74.reuse, R69 ;  /* 0x000000454a407220 */ /* 0x048fe40000410000 */
[-C--:B--2---:R-:W-:Y:S02]  /*9de0*/  FMUL.FTZ R74, R74, R67.reuse ;  /* 0x000000434a4a7220 */ /* 0x084fe40000410000 */
[C---:B------:R-:W-:Y:S02]  /*9df0*/  FFMA.FTZ R64, R71.reuse, R67, -R64 ;  /* 0x0000004347407223 */ /* 0x040fe40000010840 */
[C---:B------:R-:W-:Y:S02]  /*9e00*/  FFMA.FTZ R65, R71.reuse, R66, R65 ;  /* 0x0000004247417223 */ /* 0x040fe40000010041 */
[----:B------:R-:W-:Y:S01]  /*9e10*/  FFMA.FTZ R74, R71, R69, R74 ;  /* 0x00000045474a7223 */ /* 0x000fe2000001004a */
[----:B------:R-:W-:Y:S01]  /*9e20*/  MOV R71, R64 ;  /* 0x0000004000477202 */ /* 0x000fe20000000f00 */
[----:B----4-:R-:W-:-:S02]  /*9e30*/  FADD.FTZ R68, R68, R73 ;  /* 0x0000004944447221 */ /* 0x010fc40000010000 */
[----:B------:R-:W-:Y:S02]  /*9e40*/  FADD.FTZ R72, R72, R65 ;  /* 0x0000004148487221 */ /* 0x000fe40000010000 */
.L_x_1217:
[----:B------:R-:W-:Y:S05]  /*9e50*/  BSYNC B1 ;  /* 0x0000000000017941 */ /* 0x000fea0003800000 */
.L_x_1216:
[----:B------:R-:W-:-:S04]  /*9e60*/  LOP3.LUT R64, R122, 0x1f, RZ, 0xc0, !PT ;  /* 0x0000001f7a407812 */ /* 0x000fc800078ec0ff */
[----:B------:R-:W-:Y:S01]  /*9e70*/  ISETP.GT.U32.AND P0, PT, R64, 0x1d, PT ;  /* 0x0000001d4000780c */ /* 0x000fe20003f04070 */
[----:B------:R-:W-:Y:S05]  /*9e80*/  BRA.DIV ~URZ, `(.L_x_1218) ;  /* 0x000083227f007947 */ /* 0x000fea000b800000 */
[----:B--2---:R2:W4:Y:S04]  /*9e90*/  SHFL.DOWN PT, R67, R71, 0x2, 0x1f ;  /* 0x08401f0047437f89 */ /* 0x00452800000e0000 */
[----:B---3--:R2:W3:Y:S04]  /*9ea0*/  SHFL.DOWN PT, R69, R74, 0x2, 0x1f ;  /* 0x08401f004a457f89 */ /* 0x0084e800000e0000 */
[----:B----4-:R2:W4:Y:S04]  /*9eb0*/  SHFL.DOWN PT, R70, R68, 0x2, 0x1f ;  /* 0x08401f0044467f89 */ /* 0x01052800000e0000 */
[----:B-1----:R2:W1:Y:S02]  /*9ec0*/  SHFL.DOWN PT, R66, R72, 0x2, 0x1f ;  /* 0x08401f0048427f89 */ /* 0x00246400000e0000 */
.L_x_1318:
[----:B------:R-:W-:Y:S01]  /*9ed0*/  BSSY B1, `(.L_x_1219) ;  /* 0x000000d000017945 */ /* 0x000fe20003800000 */
[----:B------:R-:W-:Y:S05]  /*9ee0*/  @P0 BRA `(.L_x_1220) ;  /* 0x000000b000000947 */ /* 0x000fea0003800000 */
[C---:B-1----:R-:W-:Y:S02]  /*9ef0*/  FMUL.FTZ R64, R74.reuse, R66 ;  /* 0x000000424a407220 */ /* 0x042fe40000410000 */
[----:B0---4-:R-:W-:-:S02]  /*9f00*/  FMUL.FTZ R73, R74, R70 ;  /* 0x000000464a497220 */ /* 0x011fc40000410000 */
[C---:B------:R-:W-:Y:S02]  /*9f10*/  FFMA.FTZ R65, R71.reuse, R70, -R64 ;  /* 0x0000004647417223 */ /* 0x040fe40000010840 */
[C---:B---3--:R-:W-:Y:S02]  /*9f20*/  FMUL.FTZ R64, R74.reuse, R69 ;  /* 0x000000454a407220 */ /* 0x048fe40000410000 */
[-C--:B--2---:R-:W-:Y:S02]  /*9f30*/  FMUL.FTZ R74, R74, R67.reuse ;  /* 0x000000434a4a7220 */ /* 0x084fe40000410000 */
[C---:B------:R-:W-:Y:S02]  /*9f40*/  FFMA.FTZ R64, R71.reuse, R67, -R64 ;  /* 0x0000004347407223 */ /* 0x040fe40000010840 */
[C---:B------:R-:W-:Y:S02]  /*9f50*/  FFMA.FTZ R73, R71.reuse, R66, R73 ;  /* 0x0000004247497223 */ /* 0x040fe40000010049 */
[----:B------:R-:W-:Y:S01]  /*9f60*/  FFMA.FTZ R74, R71, R69, R74 ;  /* 0x00000045474a7223 */ /* 0x000fe2000001004a */
[----:B------:R-:W-:Y:S01]  /*9f70*/  MOV R71, R64 ;  /* 0x0000004000477202 */ /* 0x000fe20000000f00 */
[----:B------:R-:W-:-:S02]  /*9f80*/  FADD.FTZ R68, R68, R65 ;  /* 0x0000004144447221 */ /* 0x000fc40000010000 */
[----:B------:R-:W-:Y:S02]  /*9f90*/  FADD.FTZ R72, R72, R73 ;  /* 0x0000004948487221 */ /* 0x000fe40000010000 */
.L_x_1220:
[----:B------:R-:W-:Y:S05]  /*9fa0*/  BSYNC B1 ;  /* 0x0000000000017941 */ /* 0x000fea0003800000 */
.L_x_1219:
[----:B------:R-:W-:-:S04]  /*9fb0*/  LOP3.LUT R64, R122, 0x1f, RZ, 0xc0, !PT ;  /* 0x0000001f7a407812 */ /* 0x000fc800078ec0ff */
[----:B------:R-:W-:Y:S01]  /*9fc0*/  ISETP.GT.U32.AND P0, PT, R64, 0x1b, PT ;  /* 0x0000001b4000780c */ /* 0x000fe20003f04070 */
[----:B------:R-:W-:Y:S10]  /*9fd0*/  BRA.DIV ~URZ, `(.L_x_1221) ;  /* 0x000083927f007947 */ /* 0x000ff4000b800000 */
[----:B------:R2:W4:Y:S02]  /*9fe0*/  SHFL.DOWN PT, R67, R71, 0x4, 0x1f ;  /* 0x08801f0047437f89 */ /* 0x00052400000e0000 */
.L_x_1319:
[----:B------:R-:W-:Y:S05]  /*9ff0*/  BRA.DIV ~URZ, `(.L_x_1222) ;  /* 0x000083f27f007947 */ /* 0x000fea000b800000 */
[----:B---3--:R3:W2:Y:S04]  /*a000*/  SHFL.DOWN PT, R69, R74, 0x4, 0x1f ;  /* 0x08801f004a457f89 */ /* 0x0086a800000e0000 */
[----:B----4-:R3:W4:Y:S04]  /*a010*/  SHFL.DOWN PT, R70, R68, 0x4, 0x1f ;  /* 0x08801f0044467f89 */ /* 0x01072800000e0000 */
[----:B-1----:R3:W1:Y:S02]  /*a020*/  SHFL.DOWN PT, R66, R72, 0x4, 0x1f ;  /* 0x08801f0048427f89 */ /* 0x00266400000e0000 */
.L_x_1320:
[----:B------:R-:W-:Y:S01]  /*a030*/  BSSY B1, `(.L_x_1223) ;  /* 0x000000d000017945 */ /* 0x000fe20003800000 */
[----:B------:R-:W-:Y:S05]  /*a040*/  @P0 BRA `(.L_x_1224) ;  /* 0x000000b000000947 */ /* 0x000fea0003800000 */
[C---:B-1----:R-:W-:Y:S02]  /*a050*/  FMUL.FTZ R64, R74.reuse, R66 ;  /* 0x000000424a407220 */ /* 0x042fe40000410000 */
[----:B0---4-:R-:W-:-:S02]  /*a060*/  FMUL.FTZ R73, R74, R70 ;  /* 0x000000464a497220 */ /* 0x011fc40000410000 */
[C---:B------:R-:W-:Y:S02]  /*a070*/  FFMA.FTZ R65, R71.reuse, R70, -R64 ;  /* 0x0000004647417223 */ /* 0x040fe40000010840 */
[C---:B--2---:R-:W-:Y:S02]  /*a080*/  FMUL.FTZ R64, R74.reuse, R69 ;  /* 0x000000454a407220 */ /* 0x044fe40000410000 */
[-C--:B---3--:R-:W-:Y:S02]  /*a090*/  FMUL.FTZ R74, R74, R67.reuse ;  /* 0x000000434a4a7220 */ /* 0x088fe40000410000 */
[C---:B------:R-:W-:Y:S02]  /*a0a0*/  FFMA.FTZ R64, R71.reuse, R67, -R64 ;  /* 0x0000004347407223 */ /* 0x040fe40000010840 */
[C---:B------:R-:W-:Y:S02]  /*a0b0*/  FFMA.FTZ R73, R71.reuse, R66, R73 ;  /* 0x0000004247497223 */ /* 0x040fe40000010049 */
[----:B------:R-:W-:Y:S01]  /*a0c0*/  FFMA.FTZ R74, R71, R69, R74 ;  /* 0x00000045474a7223 */ /* 0x000fe2000001004a */
[----:B------:R-:W-:Y:S01]  /*a0d0*/  MOV R71, R64 ;  /* 0x0000004000477202 */ /* 0x000fe20000000f00 */
[----:B------:R-:W-:-:S02]  /*a0e0*/  FADD.FTZ R68, R68, R65 ;  /* 0x0000004144447221 */ /* 0x000fc40000010000 */
[----:B------:R-:W-:Y:S02]  /*a0f0*/  FADD.FTZ R72, R72, R73 ;  /* 0x0000004948487221 */ /* 0x000fe40000010000 */
.L_x_1224:
[----:B------:R-:W-:Y:S05]  /*a100*/  BSYNC B1 ;  /* 0x0000000000017941 */ /* 0x000fea0003800000 */
.L_x_1223:
[----:B------:R-:W-:-:S04]  /*a110*/  LOP3.LUT R64, R122, 0x1f, RZ, 0xc0, !PT ;  /* 0x0000001f7a407812 */ /* 0x000fc800078ec0ff */
[----:B------:R-:W-:Y:S01]  /*a120*/  ISETP.GT.U32.AND P0, PT, R64, 0x17, PT ;  /* 0x000000174000780c */ /* 0x000fe20003f04070 */
[----:B------:R-:W-:Y:S05]  /*a130*/  BRA.DIV ~URZ, `(.L_x_1225) ;  /* 0x000084027f007947 */ /* 0x000fea000b800000 */
[----:B------:R3:W4:Y:S04]  /*a140*/  SHFL.DOWN PT, R67, R71, 0x8, 0x1f ;  /* 0x09001f0047437f89 */ /* 0x00072800000e0000 */
[----:B--2---:R3:W2:Y:S04]  /*a150*/  SHFL.DOWN PT, R69, R74, 0x8, 0x1f ;  /* 0x09001f004a457f89 */ /* 0x0046a800000e0000 */
[----:B----4-:R3:W4:Y:S04]  /*a160*/  SHFL.DOWN PT, R70, R68, 0x8, 0x1f ;  /* 0x09001f0044467f89 */ /* 0x01072800000e0000 */
[----:B-1----:R3:W1:Y:S02]  /*a170*/  SHFL.DOWN PT, R66, R72, 0x8, 0x1f ;  /* 0x09001f0048427f89 */ /* 0x00266400000e0000 */
.L_x_1321:
        /* <DEDUP_REMOVED lines=13> */
.L_x_1227:
[----:B------:R-:W-:Y:S05]  /*a250*/  BSYNC B1 ;  /* 0x0000000000017941 */ /* 0x000fea0003800000 */
.L_x_1226:
[----:B------:R-:W-:-:S04]  /*a260*/  LOP3.LUT R64, R122, 0x1f, RZ, 0xc0, !PT ;  /* 0x0000001f7a407812 */ /* 0x000fc800078ec0ff */
[----:B------:R-:W-:Y:S01]  /*a270*/  ISETP.GT.U32.AND P0, PT, R64, 0xf, PT ;  /* 0x0000000f4000780c */ /* 0x000fe20003f04070 */
[----:B------:R-:W-:Y:S10]  /*a280*/  BRA.DIV ~URZ, `(.L_x_1228) ;  /* 0x000084727f007947 */ /* 0x000ff4000b800000 */
[----:B------:R3:W4:Y:S02]  /*a290*/  SHFL.DOWN PT, R67, R71, 0x10, 0x1f ;  /* 0x0a001f0047437f89 */ /* 0x00072400000e0000 */
.L_x_1322:
[----:B------:R-:W-:Y:S05]  /*a2a0*/  BRA.DIV ~URZ, `(.L_x_1229) ;  /* 0x000084d27f007947 */ /* 0x000fea000b800000 */
[----:B--2---:R2:W3:Y:S04]  /*a2b0*/  SHFL.DOWN PT, R69, R74, 0x10, 0x1f ;  /* 0x0a001f004a457f89 */ /* 0x0044e800000e0000 */
[----:B----4-:R2:W4:Y:S04]  /*a2c0*/  SHFL.DOWN PT, R70, R68, 0x10, 0x1f ;  /* 0x0a001f0044467f89 */ /* 0x01052800000e0000 */
[----:B-1----:R2:W1:Y:S02]  /*a2d0*/  SHFL.DOWN PT, R66, R72, 0x10, 0x1f ;  /* 0x0a001f0048427f89 */ /* 0x00246400000e0000 */
.L_x_1323:
        /* <DEDUP_REMOVED lines=13> */
.L_x_1231:
[----:B------:R-:W-:Y:S05]  /*a3b0*/  BSYNC B1 ;  /* 0x0000000000017941 */ /* 0x000fea0003800000 */
.L_x_1230:
[----:B------:R-:W-:Y:S05]  /*a3c0*/  BRA.DIV ~URZ, `(.L_x_1232) ;  /* 0x000085027f007947 */ /* 0x000fea000b800000 */
[----:B------:R-:W5:Y:S04]  /*a3d0*/  SHFL.IDX PT, R64, R74, RZ, 0x1f ;  /* 0x00001fff4a407589 */ /* 0x000f6800000e0000 */
[----:B----4-:R-:W4:Y:S04]  /*a3e0*/  SHFL.IDX PT, R70, R71, RZ, 0x1f ;  /* 0x00001fff47467589 */ /* 0x010f2800000e0000 */
[----:B---3--:R-:W3:Y:S04]  /*a3f0*/  SHFL.IDX PT, R69, R68, RZ, 0x1f ;  /* 0x00001fff44457589 */ /* 0x008ee800000e0000 */
[----:B------:R-:W2:Y:S04]  /*a400*/  SHFL.IDX PT, R67, R72, RZ, 0x1f ;  /* 0x00001fff48437589 */ /* 0x000ea800000e0000 */
[----:B0-----:R-:W0:Y:S04]  /*a410*/  SHFL.IDX PT, R73, R62, RZ, 0x1f ;  /* 0x00001fff3e497589 */ /* 0x001e2800000e0000 */
[----:B------:R-:W1:Y:S04]  /*a420*/  SHFL.IDX PT, R247, R63, RZ, 0x1f ;  /* 0x00001fff3ff77589 */ /* 0x000e6800000e0000 */
[----:B------:R-:W0:Y:S01]  /*a430*/  SHFL.DOWN PT, R71, R71, 0x1, 0x1f ;  /* 0x08201f0047477f89 */ /* 0x000e2200000e0000 */
[----:B-----5:R-:W-:-:S02]  /*a440*/  FMUL.FTZ R75, R63, R64 ;  /* 0x000000403f4b7220 */ /* 0x020fc40000410000 */
[----:B------:R-:W-:Y:S01]  /*a450*/  FMUL.FTZ R76, R62, R64 ;  /* 0x000000403e4c7220 */ /* 0x000fe20000410000 */
[----:B--2---:R-:W2:Y:S01]  /*a460*/  SHFL.DOWN PT, R74, R74, 0x1, 0x1f ;  /* 0x08201f004a4a7f89 */ /* 0x004ea200000e0000 */
[C---:B----4-:R-:W-:Y:S02]  /*a470*/  FMUL.FTZ R78, R60.reuse, R70 ;  /* 0x000000463c4e7220 */ /* 0x050fe40000410000 */
[----:B------:R-:W-:Y:S01]  /*a480*/  FMUL.FTZ R77, R60, R64 ;  /* 0x000000403c4d7220 */ /* 0x000fe20000410000 */
[----:B------:R-:W4:Y:S01]  /*a490*/  SHFL.DOWN PT, R68, R68, 0x1, 0x1f ;  /* 0x08201f0044447f89 */ /* 0x000f2200000e0000 */
[-C--:B------:R-:W-:Y:S02]  /*a4a0*/  FFMA.FTZ R75, R62, R70.reuse, -R75 ;  /* 0x000000463e4b7223 */ /* 0x080fe4000001084b */
[----:B------:R-:W-:Y:S01]  /*a4b0*/  FFMA.FTZ R76, R63, R70, R76 ;  /* 0x000000463f4c7223 */ /* 0x000fe2000001004c */
[----:B------:R-:W0:Y:S04]  /*a4c0*/  SHFL.DOWN PT, R72, R72, 0x1, 0x1f ;  /* 0x08201f0048487f89 */ /* 0x000e2800000e0000 */
[----:B------:R-:W0:Y:S04]  /*a4d0*/  SHFL.IDX PT, R79, R61, RZ, 0x1f ;  /* 0x00001fff3d4f7589 */ /* 0x000e2800000e0000 */
[----:B------:R5:W0:Y:S02]  /*a4e0*/  SHFL.IDX PT, R246, R60, RZ, 0x1f ;  /* 0x00001fff3cf67589 */ /* 0x000a2400000e0000 */
[----:B-----5:R-:W-:-:S02]  /*a4f0*/  FMUL.FTZ R60, R61, R64 ;  /* 0x000000403d3c7220 */ /* 0x020fc40000410000 */
.L_x_1324:
[----:B-123--:R-:W-:Y:S01]  /*a500*/  ISETP.NE.AND P0, PT, R122, 0x1f, PT ;  /* 0x0000001f7a00780c */ /* 0x00efe20003f05270 */
        /* <DEDUP_REMOVED lines=18> */
[----:B----4-:R-:W-:Y:S02]  /*a630*/  FADD.FTZ R66, R69, R68 ;  /* 0x0000004445427221 */ /* 0x010fe40000010000 */
[----:B------:R-:W-:Y:S02]  /*a640*/  FADD.FTZ R67, R67, R72 ;  /* 0x0000004843437221 */ /* 0x000fe40000010000 */
.L_x_1234:
[----:B------:R-:W-:Y:S05]  /*a650*/  BSYNC B1 ;  /* 0x0000000000017941 */ /* 0x000fea0003800000 */
.L_x_1233:
        /* <DEDUP_REMOVED lines=8> */
[----:B----4-:R-:W-:-:S02]  /*a6e0*/  FFMA.FTZ R68, R72, R64, -R69 ;  /* 0x0000004048447223 */ /* 0x010fc40000010845 */
        /* <DEDUP_REMOVED lines=28> */
.L_x_1213:
[----:B-1----:R-:W-:Y:S05]  /*a8b0*/  BSYNC B0 ;  /* 0x0000000000007941 */ /* 0x002fea0003800000 */
.L_x_1212:
[----:B------:R-:W-:Y:S01]  /*a8c0*/  WARPSYNC 0xffffffff ;  /* 0xffffffff00007948 */ /* 0x000fe20003800000 */
[----:B------:R-:W-:Y:S02]  /*a8d0*/  ISETP.NE.AND P0, PT, R122, RZ, PT ;  /* 0x000000ff7a00720c */ /* 0x000fe40003f05270 */
[----:B------:R-:W-:Y:S06]  /*a8e0*/  BAR.SYNC.DEFER_BLOCKING 0x0 ;  /* 0x0000000000007b1d */ /* 0x000fec0000010000 */
[----:B------:R-:W-:Y:S01]  /*a8f0*/  BSSY B0, `(.L_x_1235) ;  /* 0x0000208000007945 */ /* 0x000fe20003800000 */
[----:B------:R-:W1:Y:S04]  /*a900*/  LDS.64 R64, [R235.X16+0x6d88] ;  /* 0x006d8800eb407984 */ /* 0x000e68000000ca00 */
[----:B------:R2:W-:Y:S01]  /*a910*/  @!P0 STS.128 [UR20+0x8b80], R60 ;  /* 0x008b803cff008988 */ /* 0x0005e20008000c14 */
[----:B------:R-:W-:-:S02]  /*a920*/  ULDC UR20, c[0x0][0x168] ;  /* 0x00005a0000147ab9 */ /* 0x000fc40000000800 */
[----:B------:R-:W-:Y:S01]  /*a930*/  UIADD3 UR20, -UR38, UR20, URZ ;  /* 0x0000001426147290 */ /* 0x000fe2000fffe13f */
[----:B--2---:R-:W-:Y:S02]  /*a940*/  HADD2.F32 R60, -RZ, R206.H0_H0 ;  /* 0x200000ceff3c7230 */ /* 0x004fe40000004100 */
[----:B------:R-:W-:-:S05]  /*a950*/  HADD2.F32 R61, -RZ, R205.H0_H0 ;  /* 0x200000cdff3d7230 */ /* 0x000fca0000004100 */
[----:B------:R-:W-:Y:S02]  /*a960*/  FMUL.FTZ R63, R61, R117 ;  /* 0x000000753d3f7220 */ /* 0x000fe40000410000 */
[CC--:B-1----:R-:W-:Y:S02]  /*a970*/  FMUL.FTZ R75, R65.reuse, -R95.reuse ;  /* 0x8000005f414b7220 */ /* 0x0c2fe40000410000 */
        /* <DEDUP_REMOVED lines=8> */
[----:B------:R-:W-:Y:S02]  /*aa00*/  FADD.FTZ R94, -R154, R94 ;  /* 0x0000005e9a5e7221 */ /* 0x000fe40000010100 */
[----:B------:R-:W-:-:S02]  /*aa10*/  FFMA.FTZ R65, R100, R214, R65 ;  /* 0x000000d664417223 */ /* 0x000fc40000010041 */
[----:B------:R-:W-:Y:S02]  /*aa20*/  FFMA.FTZ R209, R102, -R209, RZ ;  /* 0x800000d166d17223 */ /* 0x000fe400000100ff */
[----:B------:R-:W-:Y:S02]  /*aa30*/  FFMA.FTZ R67, R99, R168, R65 ;  /* 0x000000a863437223 */ /* 0x000fe40000010041 */
[----:B------:R-:W-:Y:S02]  /*aa40*/  FADD.FTZ R75, R153, R75 ;  /* 0x0000004b994b7221 */ /* 0x000fe40000010000 */
[----:B------:R-:W-:Y:S02]  /*aa50*/  FFMA.FTZ R69, R98, R169, R67 ;  /* 0x000000a962457223 */ /* 0x000fe40000010043 */
[----:B------:R-:W-:Y:S02]  /*aa60*/  FMUL.FTZ R95, R33, -R94 ;  /* 0x8000005e215f7220 */ /* 0x000fe40000410000 */
[----:B------:R-:W-:-:S02]  /*aa70*/  FFMA.FTZ R71, R97, R172, R69 ;  /* 0x000000ac61477223 */ /* 0x000fc40000010045 */
[----:B------:R-:W-:Y:S02]  /*aa80*/  FFMA.FTZ R209, R101, -R212, R209 ;  /* 0x800000d465d17223 */ /* 0x000fe400000100d1 */
[----:B------:R-:W-:Y:S02]  /*aa90*/  FFMA.FTZ R73, R96, R173, R71 ;  /* 0x000000ad60497223 */ /* 0x000fe40000010047 */
[----:B------:R-:W-:Y:S02]  /*aaa0*/  FMUL.FTZ R33, R33, -R75 ;  /* 0x8000004b21217220 */ /* 0x000fe40000410000 */
[-C--:B------:R-:W-:Y:S02]  /*aab0*/  FFMA.FTZ R211, R29, -R63.reuse, R211 ;  /* 0x8000003f1dd37223 */ /* 0x080fe400000100d3 */
[----:B------:R-:W-:Y:S01]  /*aac0*/  FFMA.FTZ R212, R30, -R63, R212 ;  /* 0x8000003f1ed47223 */ /* 0x000fe200000100d4 */
[----:B------:R-:W-:Y:S01]  /*aad0*/  HADD2.F32 R63, -RZ, R204.H0_H0 ;  /* 0x200000ccff3f7230 */ /* 0x000fe20000004100 */
[----:B------:R-:W-:-:S02]  /*aae0*/  FFMA.FTZ R76, R91, R176, R73 ;  /* 0x000000b05b4c7223 */ /* 0x000fc40000010049 */
[C---:B------:R-:W-:Y:S02]  /*aaf0*/  FFMA.FTZ R154, R34.reuse, R75, -R95 ;  /* 0x0000004b229a7223 */ /* 0x040fe4000001085f */
[----:B------:R-:W-:Y:S01]  /*ab00*/  FFMA.FTZ R95, R34, R94, R33 ;  /* 0x0000005e225f7223 */ /* 0x000fe20000010021 */
[----:B------:R-:W-:Y:S01]  /*ab10*/  HADD2.F32 R33, -RZ, R217.H0_H0 ;  /* 0x200000d9ff217230 */ /* 0x000fe20000004100 */
[----:B------:R-:W-:Y:S01]  /*ab20*/  FFMA.FTZ R79, R90, R177, R76 ;  /* 0x000000b15a4f7223 */ /* 0x000fe2000001004c */
[----:B------:R-:W-:Y:S01]  /*ab30*/  HADD2.F32 R76, -RZ, R218.H0_H0 ;  /* 0x200000daff4c7230 */ /* 0x000fe20000004100 */
[----:B------:R-:W-:Y:S02]  /*ab40*/  FMUL.FTZ R64, R63, R116 ;  /* 0x000000743f407220 */ /* 0x000fe40000410000 */
[----:B------:R-:W-:Y:S02]  /*ab50*/  FFMA.FTZ R79, R89, R180, R79 ;  /* 0x000000b4594f7223 */ /* 0x000fe4000001004f */
[----:B------:R-:W-:-:S02]  /*ab60*/  FFMA.FTZ R66, R100, -R213, R209 ;  /* 0x800000d564427223 */ /* 0x000fc400000100d1 */
[----:B------:R-:W-:Y:S02]  /*ab70*/  FMUL.FTZ R34, R33, R108 ;  /* 0x0000006c21227220 */ /* 0x000fe40000410000 */
[-C--:B------:R-:W-:Y:S02]  /*ab80*/  FFMA.FTZ R214, R28, -R64.reuse, R214 ;  /* 0x800000401cd67223 */ /* 0x080fe400000100d6 */
[----:B------:R-:W-:Y:S01]  /*ab90*/  FFMA.FTZ R213, R27, -R64, R213 ;  /* 0x800000401bd57223 */ /* 0x000fe200000100d5 */
[----:B------:R-:W-:Y:S01]  /*aba0*/  HADD2.F32 R64, -RZ, R203.H0_H0 ;  /* 0x200000cbff407230 */ /* 0x000fe20000004100 */
[----:B------:R-:W-:Y:S01]  /*abb0*/  FADD.FTZ R123, R123, R154 ;  /* 0x0000009a7b7b7221 */ /* 0x000fe20000010000 */
[----:B------:R-:W-:Y:S01]  /*abc0*/  HADD2.F32 R154, -RZ, R155.H0_H0 ;  /* 0x2000009bff9a7230 */ /* 0x000fe20000004100 */
[----:B------:R-:W-:Y:S02]  /*abd0*/  FFMA.FTZ R153, R88, R181, R79 ;  /* 0x000000b558997223 */ /* 0x000fe4000001004f */
[----:B------:R-:W-:-:S02]  /*abe0*/  FFMA.FTZ R181, R12, -R34, R181 ;  /* 0x800000220cb57223 */ /* 0x000fc400000100b5 */
[----:B------:R-:W-:Y:S02]  /*abf0*/  FFMA.FTZ R79, R11, -R34, R182 ;  /* 0x800000220b4f7223 */ /* 0x000fe400000100b6 */
[----:B------:R-:W-:Y:S02]  /*ac00*/  FADD.FTZ R95, -R138, R95 ;  /* 0x0000005f8a5f7221 */ /* 0x000fe40000010100 */
[C---:B------:R-:W-:Y:S02]  /*ac10*/  FMUL.FTZ R34, R35.reuse, -R123 ;  /* 0x8000007b23227220 */ /* 0x040fe40000410000 */
[----:B------:R-:W-:Y:S02]  /*ac20*/  FMUL.FTZ R68, R64, R115 ;  /* 0x0000007340447220 */ /* 0x000fe40000410000 */
[-C--:B------:R-:W-:Y:S02]  /*ac30*/  FMUL.FTZ R35, R35, -R95.reuse ;  /* 0x8000005f23237220 */ /* 0x080fe40000410000 */
[----:B------:R-:W-:-:S02]  /*ac40*/  FFMA.FTZ R34, R36, R95, R34 ;  /* 0x0000005f24227223 */ /* 0x000fc40000010022 */
[-C--:B------:R-:W-:Y:S02]  /*ac50*/  FFMA.FTZ R65, R26, -R68.reuse, R167 ;  /* 0x800000441a417223 */ /* 0x080fe400000100a7 */
[----:B------:R-:W-:Y:S01]  /*ac60*/  FFMA.FTZ R167, R99, -R167, R66 ;  /* 0x800000a763a77223 */ /* 0x000fe20000010042 */
[----:B------:R-:W-:Y:S01]  /*ac70*/  HADD2.F32 R66, -RZ, R202.H0_H0 ;  /* 0x200000caff427230 */ /* 0x000fe20000004100 */
[----:B------:R-:W-:Y:S02]  /*ac80*/  FFMA.FTZ R35, R36, R123, -R35 ;  /* 0x0000007b24237223 */ /* 0x000fe40000010823 */
[----:B------:R-:W-:Y:S01]  /*ac90*/  FADD.FTZ R139, -R139, R34 ;  /* 0x000000228b8b7221 */ /* 0x000fe20000010100 */
[----:B------:R-:W-:Y:S01]  /*aca0*/  HADD2.F32 R34, -RZ, R216.H0_H0 ;  /* 0x200000d8ff227230 */ /* 0x000fe20000004100 */
[----:B------:R-:W-:Y:S02]  /*acb0*/  FADD.FTZ R124, R124, R35 ;  /* 0x000000237c7c7221 */ /* 0x000fe40000010000 */
[----:B------:R-:W-:-:S02]  /*acc0*/  FFMA.FTZ R168, R25, -R68, R168 ;  /* 0x8000004419a87223 */ /* 0x000fc400000100a8 */
[C---:B------:R-:W-:Y:S02]  /*acd0*/  FMUL.FTZ R35, R37.reuse, -R139 ;  /* 0x8000008b25237220 */ /* 0x040fe40000410000 */
[----:B------:R-:W-:Y:S02]  /*ace0*/  FMUL.FTZ R68, R66, R114 ;  /* 0x0000007242447220 */ /* 0x000fe40000410000 */
[-C--:B------:R-:W-:Y:S02]  /*acf0*/  FMUL.FTZ R37, R37, -R124.reuse ;  /* 0x8000007c25257220 */ /* 0x080fe40000410000 */
[----:B------:R-:W-:Y:S01]  /*ad00*/  FFMA.FTZ R36, R38, R124, -R35 ;  /* 0x0000007c26247223 */ /* 0x000fe20000010823 */
[----:B------:R-:W-:Y:S01]  /*ad10*/  HADD2.F32 R35, -RZ, R215.H0_H0 ;  /* 0x200000d7ff237230 */ /* 0x000fe20000004100 */
[----:B------:R-:W-:Y:S02]  /*ad20*/  FFMA.FTZ R67, R23, -R68, R170 ;  /* 0x8000004417437223 */ /* 0x000fe400000100aa */
[----:B------:R-:W-:-:S02]  /*ad30*/  FFMA.FTZ R170, R98, -R170, R167 ;  /* 0x800000aa62aa7223 */ /* 0x000fc400000100a7 */
[----:B------:R-:W-:Y:S02]  /*ad40*/  FFMA.FTZ R153, R87, R184, R153 ;  /* 0x000000b857997223 */ /* 0x000fe40000010099 */
[----:B------:R-:W-:Y:S02]  /*ad50*/  FFMA.FTZ R167, R38, R139, R37 ;  /* 0x0000008b26a77223 */ /* 0x000fe40000010025 */
[----:B------:R-:W-:Y:S02]  /*ad60*/  FADD.FTZ R125, R125, R36 ;  /* 0x000000247d7d7221 */ /* 0x000fe40000010000 */
[----:B------:R-:W-:Y:S02]  /*ad70*/  FFMA.FTZ R37, R86, R186, R153 ;  /* 0x000000ba56257223 */ /* 0x000fe40000010099 */
[----:B------:R-:W-:Y:S02]  /*ad80*/  FADD.FTZ R153, -R140, R167 ;  /* 0x000000a78c997221 */ /* 0x000fe40000010100 */
[----:B------:R-:W-:-:S02]  /*ad90*/  FMUL.FTZ R36, R39, -R125 ;  /* 0x8000007d27247220 */ /* 0x000fc40000410000 */
[-C--:B------:R-:W-:Y:S02]  /*ada0*/  FMUL.FTZ R39, R39, -R153.reuse ;  /* 0x8000009927277220 */ /* 0x080fe40000410000 */
[C---:B------:R-:W-:Y:S02]  /*adb0*/  FFMA.FTZ R36, R40.reuse, R153, R36 ;  /* 0x0000009928247223 */ /* 0x040fe40000010024 */
[----:B------:R-:W-:Y:S02]  /*adc0*/  FFMA.FTZ R39, R40, R125, -R39 ;  /* 0x0000007d28277223 */ /* 0x000fe40000010827 */
[----:B------:R-:W-:Y:S01]  /*add0*/  FADD.FTZ R141, -R141, R36 ;  /* 0x000000248d8d7221 */ /* 0x000fe20000010100 */
[----:B------:R-:W-:Y:S01]  /*ade0*/  HADD2.F32 R36, -RZ, R208.H0_H0 ;  /* 0x200000d0ff247230 */ /* 0x000fe20000004100 */
[----:B------:R-:W-:Y:S02]  /*adf0*/  FFMA.FTZ R167, R85, R188, R37 ;  /* 0x000000bc55a77223 */ /* 0x000fe40000010025 */
[----:B------:R-:W-:-:S02]  /*ae00*/  FADD.FTZ R126, R126, R39 ;  /* 0x000000277e7e7221 */ /* 0x000fc40000010000 */
[CC--:B------:R-:W-:Y:S02]  /*ae10*/  FMUL.FTZ R37, R41.reuse, -R141.reuse ;  /* 0x8000008d29257220 */ /* 0x0c0fe40000410000 */
[-C--:B------:R-:W-:Y:S02]  /*ae20*/  FMUL.FTZ R41, R41, -R126.reuse ;  /* 0x8000007e29297220 */ /* 0x080fe40000410000 */
[C---:B------:R-:W-:Y:S01]  /*ae30*/  FFMA.FTZ R140, R42.reuse, R126, -R37 ;  /* 0x0000007e2a8c7223 */ /* 0x040fe20000010825 */
[----:B------:R-:W-:Y:S01]  /*ae40*/  HADD2.F32 R37, -RZ, R207.H0_H0 ;  /* 0x200000cfff257230 */ /* 0x000fe20000004100 */
[----:B------:R-:W-:Y:S02]  /*ae50*/  FFMA.FTZ R41, R42, R141, R41 ;  /* 0x0000008d2a297223 */ /* 0x000fe40000010029 */
[----:B------:R-:W-:Y:S02]  /*ae60*/  FADD.FTZ R127, R127, R140 ;  /* 0x0000008c7f7f7221 */ /* 0x000fe40000010000 */
[----:B------:R-:W-:-:S02]  /*ae70*/  FADD.FTZ R142, -R142, R41 ;  /* 0x000000298e8e7221 */ /* 0x000fc40000010100 */
[C---:B------:R-:W-:Y:S02]  /*ae80*/  FMUL.FTZ R41, R43.reuse, -R127 ;  /* 0x8000007f2b297220 */ /* 0x040fe40000410000 */
[----:B------:R-:W-:Y:S02]  /*ae90*/  FFMA.FTZ R39, R84, R190, R167 ;  /* 0x000000be54277223 */ /* 0x000fe400000100a7 */
[-C--:B------:R-:W-:Y:S02]  /*aea0*/  FMUL.FTZ R43, R43, -R142.reuse ;  /* 0x8000008e2b2b7220 */ /* 0x080fe40000410000 */
[----:B------:R-:W-:Y:S02]  /*aeb0*/  FFMA.FTZ R42, R44, R142, R41 ;  /* 0x0000008e2c2a7223 */ /* 0x000fe40000010029 */
[----:B------:R-:W-:Y:S02]  /*aec0*/  FMUL.FTZ R167, R154, R103 ;  /* 0x000000679aa77220 */ /* 0x000fe40000410000 */
[----:B------:R-:W-:-:S02]  /*aed0*/  FMUL.FTZ R41, R0, R94 ;  /* 0x0000005e00297220 */ /* 0x000fc40000410000 */
[----:B------:R-:W-:Y:S02]  /*aee0*/  FFMA.FTZ R43, R44, R127, -R43 ;  /* 0x0000007f2c2b7223 */ /* 0x000fe4000001082b */
[----:B------:R-:W-:Y:S02]  /*aef0*/  FADD.FTZ R143, -R143, R42 ;  /* 0x0000002a8f8f7221 */ /* 0x000fe40000010100 */
[-C--:B------:R-:W-:Y:S02]  /*af00*/  FFMA.FTZ R42, R0, -R167.reuse, R192 ;  /* 0x800000a7002a7223 */ /* 0x080fe400000100c0 */
[C---:B------:R-:W-:Y:S02]  /*af10*/  FFMA.FTZ R0, R2.reuse, -R167, R191 ;  /* 0x800000a702007223 */ /* 0x040fe400000100bf */
[----:B------:R-:W-:Y:S02]  /*af20*/  FFMA.FTZ R2, R2, R75, R41 ;  /* 0x0000004b02027223 */ /* 0x000fe40000010029 */
[----:B------:R-:W-:-:S02]  /*af30*/  FADD.FTZ R128, R128, R43 ;  /* 0x0000002b80807221 */ /* 0x000fc40000010000 */
[----:B------:R-:W-:Y:S02]  /*af40*/  FMUL.FTZ R41, R45, -R143 ;  /* 0x8000008f2d297220 */ /* 0x000fe40000410000 */
[----:B------:R-:W-:Y:S02]  /*af50*/  FMUL.FTZ R140, R37, R104 ;  /* 0x00000068258c7220 */ /* 0x000fe40000410000 */
[----:B------:R-:W-:Y:S02]  /*af60*/  FFMA.FTZ R44, R46, R128, -R41 ;  /* 0x000000802e2c7223 */ /* 0x000fe40000010829 */
[----:B------:R-:W-:Y:S02]  /*af70*/  FMUL.FTZ R41, R75, UR42 ;  /* 0x0000002a4b297c20 */ /* 0x000fe40008410000 */
[----:B------:R-:W-:Y:S02]  /*af80*/  FADD.FTZ R129, R129, R44 ;  /* 0x0000002c81817221 */ /* 0x000fe40000010000 */
[----:B------:R-:W-:-:S02]  /*af90*/  FFMA.FTZ R43, R94, UR41, -R41 ;  /* 0x000000295e2b7c23 */ /* 0x000fc40008010829 */
[----:B------:R-:W-:Y:S02]  /*afa0*/  FMUL.FTZ R44, R94, UR42 ;  /* 0x0000002a5e2c7c20 */ /* 0x000fe40008410000 */
[----:B------:R-:W-:Y:S02]  /*afb0*/  FMUL.FTZ R45, R45, -R128 ;  /* 0x800000802d2d7220 */ /* 0x000fe40000410000 */
[-C--:B------:R-:W-:Y:S02]  /*afc0*/  FFMA.FTZ R190, R3, -R140.reuse, R190 ;  /* 0x8000008c03be7223 */ /* 0x080fe400000100be */
[----:B------:R-:W-:Y:S02]  /*afd0*/  FFMA.FTZ R140, R4, -R140, R189 ;  /* 0x8000008c048c7223 */ /* 0x000fe400000100bd */
[----:B------:R-:W-:Y:S02]  /*afe0*/  FFMA.FTZ R41, R75, UR41, R44 ;  /* 0x000000294b297c23 */ /* 0x000fe4000801002c */
[----:B------:R-:W-:-:S02]  /*aff0*/  FMUL.FTZ R43, R42, R43 ;  /* 0x0000002b2a2b7220 */ /* 0x000fc40000410000 */
[----:B------:R-:W-:Y:S02]  /*b000*/  FMUL.FTZ R4, R4, R95 ;  /* 0x0000005f04047220 */ /* 0x000fe40000410000 */
[----:B------:R-:W-:Y:S02]  /*b010*/  FFMA.FTZ R45, R46, R143, R45 ;  /* 0x0000008f2e2d7223 */ /* 0x000fe4000001002d */
[----:B------:R-:W-:Y:S02]  /*b020*/  FFMA.FTZ R167, R0, R41, R43 ;  /* 0x0000002900a77223 */ /* 0x000fe4000001002b */
[----:B------:R-:W-:Y:S02]  /*b030*/  FFMA.FTZ R41, R3, R123, R4 ;  /* 0x0000007b03297223 */ /* 0x000fe40000010004 */
[----:B------:R-:W-:Y:S02]  /*b040*/  FADD.FTZ R144, -R144, R45 ;  /* 0x0000002d90907221 */ /* 0x000fe40000010100 */
[----:B------:R-:W-:-:S02]  /*b050*/  FMUL.FTZ R3, R47, -R129 ;  /* 0x800000812f037220 */ /* 0x000fc40000410000 */
[-C--:B------:R-:W-:Y:S02]  /*b060*/  FMUL.FTZ R47, R47, -R144.reuse ;  /* 0x800000902f2f7220 */ /* 0x080fe40000410000 */
[C---:B------:R-:W-:Y:S02]  /*b070*/  FFMA.FTZ R4, R48.reuse, R144, R3 ;  /* 0x0000009030047223 */ /* 0x040fe40000010003 */
[----:B------:R-:W-:Y:S02]  /*b080*/  FFMA.FTZ R47, R48, R129, -R47 ;  /* 0x00000081302f7223 */ /* 0x000fe4000001082f */
[----:B------:R-:W-:Y:S02]  /*b090*/  FADD.FTZ R145, -R145, R4 ;  /* 0x0000000491917221 */ /* 0x000fe40000010100 */
[----:B------:R-:W-:Y:S02]  /*b0a0*/  FMUL.FTZ R4, R123, UR42 ;  /* 0x0000002a7b047c20 */ /* 0x000fe40008410000 */
[----:B------:R-:W-:-:S02]  /*b0b0*/  FADD.FTZ R130, R130, R47 ;  /* 0x0000002f82827221 */ /* 0x000fc40000010000 */
[C---:B------:R-:W-:Y:S02]  /*b0c0*/  FFMA.FTZ R43, R95.reuse, UR41, -R4 ;  /* 0x000000295f2b7c23 */ /* 0x040fe40008010804 */
[----:B------:R-:W-:Y:S02]  /*b0d0*/  FMUL.FTZ R4, R95, UR42 ;  /* 0x0000002a5f047c20 */ /* 0x000fe40008410000 */
[----:B------:R-:W-:Y:S02]  /*b0e0*/  FMUL.FTZ R43, R140, R43 ;  /* 0x0000002b8c2b7220 */ /* 0x000fe40000410000 */
[----:B------:R-:W-:Y:S02]  /*b0f0*/  FFMA.FTZ R3, R123, UR41, R4 ;  /* 0x000000297b037c23 */ /* 0x000fe40008010004 */
[----:B------:R-:W-:Y:S02]  /*b100*/  FFMA.FTZ R219, R2, R103, R219 ;  /* 0x0000006702db7223 */ /* 0x000fe400000100db */
[----:B------:R-:W-:-:S02]  /*b110*/  FFMA.FTZ R44, R190, R3, R43 ;  /* 0x00000003be2c7223 */ /* 0x000fc4000001002b */
[CC--:B------:R-:W-:Y:S02]  /*b120*/  FMUL.FTZ R3, R49.reuse, -R145.reuse ;  /* 0x8000009131037220 */ /* 0x0c0fe40000410000 */
[----:B------:R-:W-:Y:S02]  /*b130*/  FMUL.FTZ R49, R49, -R130 ;  /* 0x8000008231317220 */ /* 0x000fe40000410000 */
[----:B------:R-:W-:Y:S02]  /*b140*/  FFMA.FTZ R46, R154, R2, R167 ;  /* 0x000000029a2e7223 */ /* 0x000fe400000100a7 */
[C---:B------:R-:W-:Y:S02]  /*b150*/  FFMA.FTZ R49, R50.reuse, R145, R49 ;  /* 0x0000009132317223 */ /* 0x040fe40000010031 */
[----:B------:R-:W-:Y:S02]  /*b160*/  FFMA.FTZ R2, R50, R130, -R3 ;  /* 0x0000008232027223 */ /* 0x000fe40000010803 */
[----:B------:R-:W-:-:S02]  /*b170*/  FADD.FTZ R146, -R146, R49 ;  /* 0x0000003192927221 */ /* 0x000fc40000010100 */
[----:B------:R-:W-:Y:S02]  /*b180*/  FADD.FTZ R131, R131, R2 ;  /* 0x0000000283837221 */ /* 0x000fe40000010000 */
[----:B------:R-:W-:Y:S02]  /*b190*/  FMUL.FTZ R40, R36, R105 ;  /* 0x0000006924287220 */ /* 0x000fe40000410000 */
[----:B------:R-:W-:Y:S02]  /*b1a0*/  FMUL.FTZ R48, R6, R139 ;  /* 0x0000008b06307220 */ /* 0x000fe40000410000 */
[C---:B------:R-:W-:Y:S02]  /*b1b0*/  FMUL.FTZ R3, R51.reuse, -R146 ;  /* 0x8000009233037220 */ /* 0x040fe40000410000 */
[----:B------:R-:W-:Y:S02]  /*b1c0*/  FMUL.FTZ R51, R51, -R131 ;  /* 0x8000008333337220 */ /* 0x000fe40000410000 */
[----:B------:R-:W-:-:S02]  /*b1d0*/  FFMA.FTZ R188, R5, -R40, R188 ;  /* 0x8000002805bc7223 */ /* 0x000fc400000100bc */
[----:B------:R-:W-:Y:S02]  /*b1e0*/  FFMA.FTZ R48, R5, R124, R48 ;  /* 0x0000007c05307223 */ /* 0x000fe40000010030 */
[----:B------:R-:W-:Y:S02]  /*b1f0*/  FFMA.FTZ R5, R52, R131, -R3 ;  /* 0x0000008334057223 */ /* 0x000fe40000010803 */
[----:B------:R-:W-:Y:S02]  /*b200*/  FMUL.FTZ R4, R124, UR42 ;  /* 0x0000002a7c047c20 */ /* 0x000fe40008410000 */
[----:B------:R-:W-:Y:S02]  /*b210*/  FFMA.FTZ R52, R52, R146, R51 ;  /* 0x0000009234347223 */ /* 0x000fe40000010033 */
[----:B------:R-:W-:Y:S02]  /*b220*/  FFMA.FTZ R40, R6, -R40, R187 ;  /* 0x8000002806287223 */ /* 0x000fe400000100bb */
[----:B------:R-:W-:-:S02]  /*b230*/  FMUL.FTZ R3, R139, UR42 ;  /* 0x0000002a8b037c20 */ /* 0x000fc40008410000 */
[----:B------:R-:W-:Y:S02]  /*b240*/  FFMA.FTZ R45, R139, UR41, -R4 ;  /* 0x000000298b2d7c23 */ /* 0x000fe40008010804 */
[----:B------:R-:W-:Y:S02]  /*b250*/  FADD.FTZ R147, -R147, R52 ;  /* 0x0000003493937221 */ /* 0x000fe40000010100 */
[----:B------:R-:W-:Y:S02]  /*b260*/  FADD.FTZ R132, R132, R5 ;  /* 0x0000000584847221 */ /* 0x000fe40000010000 */
[----:B------:R-:W-:Y:S02]  /*b270*/  FFMA.FTZ R43, R124, UR41, R3 ;  /* 0x000000297c2b7c23 */ /* 0x000fe40008010003 */
[----:B------:R-:W-:Y:S02]  /*b280*/  FMUL.FTZ R45, R40, R45 ;  /* 0x0000002d282d7220 */ /* 0x000fe40000410000 */
[----:B------:R-:W-:-:S02]  /*b290*/  FMUL.FTZ R47, R53, -R147 ;  /* 0x80000093352f7220 */ /* 0x000fc40000410000 */
[----:B------:R-:W-:Y:S02]  /*b2a0*/  FMUL.FTZ R6, R8, R153 ;  /* 0x0000009908067220 */ /* 0x000fe40000410000 */
[----:B------:R-:W-:Y:S02]  /*b2b0*/  FMUL.FTZ R53, R53, -R132 ;  /* 0x8000008435357220 */ /* 0x000fe40000410000 */
[----:B------:R-:W-:Y:S02]  /*b2c0*/  FFMA.FTZ R43, R188, R43, R45 ;  /* 0x0000002bbc2b7223 */ /* 0x000fe4000001002d */
[----:B------:R-:W-:Y:S02]  /*b2d0*/  FFMA.FTZ R45, R7, R125, R6 ;  /* 0x0000007d072d7223 */ /* 0x000fe40000010006 */
[----:B------:R-:W-:Y:S02]  /*b2e0*/  FFMA.FTZ R53, R54, R147, R53 ;  /* 0x0000009336357223 */ /* 0x000fe40000010035 */
[----:B------:R-:W-:-:S02]  /*b2f0*/  FMUL.FTZ R38, R35, R106 ;  /* 0x0000006a23267220 */ /* 0x000fc40000410000 */
[----:B------:R-:W-:Y:S02]  /*b300*/  FFMA.FTZ R6, R54, R132, -R47 ;  /* 0x0000008436067223 */ /* 0x000fe4000001082f */
[----:B------:R-:W-:Y:S02]  /*b310*/  FMUL.FTZ R138, R34, R107 ;  /* 0x0000006b228a7220 */ /* 0x000fe40000410000 */
[----:B------:R-:W-:Y:S02]  /*b320*/  FADD.FTZ R148, -R148, R53 ;  /* 0x0000003594947221 */ /* 0x000fe40000010100 */
[----:B------:R-:W-:Y:S02]  /*b330*/  FFMA.FTZ R186, R7, -R38, R186 ;  /* 0x8000002607ba7223 */ /* 0x000fe400000100ba */
[----:B------:R-:W-:Y:S02]  /*b340*/  FADD.FTZ R133, R133, R6 ;  /* 0x0000000685857221 */ /* 0x000fe40000010000 */
[----:B------:R-:W-:-:S02]  /*b350*/  FFMA.FTZ R184, R9, -R138, R184 ;  /* 0x8000008a09b87223 */ /* 0x000fc400000100b8 */
[----:B------:R-:W-:Y:S02]  /*b360*/  FFMA.FTZ R38, R8, -R38, R185 ;  /* 0x8000002608267223 */ /* 0x000fe400000100b9 */
[C---:B------:R-:W-:Y:S02]  /*b370*/  FFMA.FTZ R138, R10.reuse, -R138, R183 ;  /* 0x8000008a0a8a7223 */ /* 0x040fe400000100b7 */
[----:B------:R-:W-:Y:S02]  /*b380*/  FMUL.FTZ R8, R10, R141 ;  /* 0x0000008d0a087220 */ /* 0x000fe40000410000 */
[----:B------:R-:W-:Y:S02]  /*b390*/  FMUL.FTZ R10, R126, UR42 ;  /* 0x0000002a7e0a7c20 */ /* 0x000fe40008410000 */
[C---:B------:R-:W-:Y:S02]  /*b3a0*/  FMUL.FTZ R6, R55.reuse, -R148 ;  /* 0x8000009437067220 */ /* 0x040fe40000410000 */
[----:B------:R-:W-:-:S02]  /*b3b0*/  FMUL.FTZ R55, R55, -R133 ;  /* 0x8000008537377220 */ /* 0x000fc40000410000 */
[----:B------:R-:W-:Y:S02]  /*b3c0*/  FFMA.FTZ R8, R9, R126, R8 ;  /* 0x0000007e09087223 */ /* 0x000fe40000010008 */
[C---:B------:R-:W-:Y:S02]  /*b3d0*/  FMUL.FTZ R7, R141.reuse, UR42 ;  /* 0x0000002a8d077c20 */ /* 0x040fe40008410000 */
[----:B------:R-:W-:Y:S02]  /*b3e0*/  FFMA.FTZ R47, R141, UR41, -R10 ;  /* 0x000000298d2f7c23 */ /* 0x000fe4000801080a */
[C---:B------:R-:W-:Y:S02]  /*b3f0*/  FFMA.FTZ R9, R56.reuse, R133, -R6 ;  /* 0x0000008538097223 */ /* 0x040fe40000010806 */
[----:B------:R-:W-:Y:S02]  /*b400*/  FFMA.FTZ R56, R56, R148, R55 ;  /* 0x0000009438387223 */ /* 0x000fe40000010037 */
[----:B------:R-:W-:Y:S01]  /*b410*/  FFMA.FTZ R169, R24, -R68, R169 ;  /* 0x8000004418a97223 */ /* 0x000fe200000100a9 */
[----:B------:R-:W-:Y:S01]  /*b420*/  HADD2.F32 R68, -RZ, R201.H0_H0 ;  /* 0x200000c9ff447230 */ /* 0x000fe20000004100 */
[----:B------:R-:W-:-:S02]  /*b430*/  FFMA.FTZ R49, R126, UR41, R7 ;  /* 0x000000297e317c23 */ /* 0x000fc40008010007 */
[----:B------:R-:W-:Y:S02]  /*b440*/  FMUL.FTZ R10, R138, R47 ;  /* 0x0000002f8a0a7220 */ /* 0x000fe40000410000 */
[----:B------:R-:W-:Y:S02]  /*b450*/  FADD.FTZ R149, -R149, R56 ;  /* 0x0000003895957221 */ /* 0x000fe40000010100 */
[----:B------:R-:W-:Y:S02]  /*b460*/  FADD.FTZ R134, R134, R9 ;  /* 0x0000000986867221 */ /* 0x000fe40000010000 */
[----:B------:R-:W-:Y:S02]  /*b470*/  FFMA.FTZ R9, R184, R49, R10 ;  /* 0x00000031b8097223 */ /* 0x000fe4000001000a */
[----:B------:R-:W-:Y:S02]  /*b480*/  FMUL.FTZ R49, R57, -R149 ;  /* 0x8000009539317220 */ /* 0x000fe40000410000 */
[----:B------:R-:W-:-:S02]  /*b490*/  FMUL.FTZ R70, R68, R113 ;  /* 0x0000007144467220 */ /* 0x000fc40000410000 */
[----:B------:R-:W-:Y:S02]  /*b4a0*/  FMUL.FTZ R11, R11, R142 ;  /* 0x0000008e0b0b7220 */ /* 0x000fe40000410000 */
[----:B------:R-:W-:Y:S02]  /*b4b0*/  FMUL.FTZ R57, R57, -R134 ;  /* 0x8000008639397220 */ /* 0x000fe40000410000 */
[-C--:B------:R-:W-:Y:S02]  /*b4c0*/  FFMA.FTZ R172, R21, -R70.reuse, R172 ;  /* 0x8000004615ac7223 */ /* 0x080fe400000100ac */
[----:B------:R-:W-:Y:S01]  /*b4d0*/  FFMA.FTZ R69, R22, -R70, R171 ;  /* 0x8000004616457223 */ /* 0x000fe200000100ab */
[----:B------:R-:W-:Y:S01]  /*b4e0*/  HADD2.F32 R70, -RZ, R200.H0_H0 ;  /* 0x200000c8ff467230 */ /* 0x000fe20000004100 */
[----:B------:R-:W-:Y:S02]  /*b4f0*/  FFMA.FTZ R11, R12, R127, R11 ;  /* 0x0000007f0c0b7223 */ /* 0x000fe4000001000b */
[----:B------:R-:W-:-:S02]  /*b500*/  FFMA.FTZ R57, R58, R149, R57 ;  /* 0x000000953a397223 */ /* 0x000fc40000010039 */
[----:B------:R-:W-:Y:S02]  /*b510*/  FFMA.FTZ R12, R58, R134, -R49 ;  /* 0x000000863a0c7223 */ /* 0x000fe40000010831 */
[----:B------:R-:W-:Y:S02]  /*b520*/  FMUL.FTZ R78, R76, R109 ;  /* 0x0000006d4c4e7220 */ /* 0x000fe40000410000 */
[----:B------:R-:W-:Y:S02]  /*b530*/  FMUL.FTZ R10, R14, R143 ;  /* 0x0000008f0e0a7220 */ /* 0x000fe40000410000 */
[----:B------:R-:W-:Y:S02]  /*b540*/  FADD.FTZ R150, -R150, R57 ;  /* 0x0000003996967221 */ /* 0x000fe40000010100 */
[----:B------:R-:W-:Y:S02]  /*b550*/  FADD.FTZ R135, R135, R12 ;  /* 0x0000000c87877221 */ /* 0x000fe40000010000 */
[----:B------:R-:W-:-:S02]  /*b560*/  FMUL.FTZ R72, R70, R112 ;  /* 0x0000007046487220 */ /* 0x000fc40000410000 */
[C---:B------:R-:W-:Y:S02]  /*b570*/  FFMA.FTZ R180, R13.reuse, -R78, R180 ;  /* 0x8000004e0db47223 */ /* 0x040fe400000100b4 */
[----:B------:R-:W-:Y:S02]  /*b580*/  FFMA.FTZ R10, R13, R128, R10 ;  /* 0x000000800d0a7223 */ /* 0x000fe4000001000a */
[----:B------:R-:W-:Y:S02]  /*b590*/  FMUL.FTZ R13, R143, UR42 ;  /* 0x0000002a8f0d7c20 */ /* 0x000fe40008410000 */
[C---:B------:R-:W-:Y:S02]  /*b5a0*/  FMUL.FTZ R12, R59.reuse, -R150 ;  /* 0x800000963b0c7220 */ /* 0x040fe40000410000 */
[----:B------:R-:W-:Y:S02]  /*b5b0*/  FMUL.FTZ R59, R59, -R135 ;  /* 0x800000873b3b7220 */ /* 0x000fe40000410000 */
[----:B------:R-:W-:-:S02]  /*b5c0*/  FFMA.FTZ R173, R20, -R72, R173 ;  /* 0x8000004814ad7223 */ /* 0x000fc400000100ad */
[----:B------:R-:W-:Y:S01]  /*b5d0*/  FFMA.FTZ R71, R19, -R72, R174 ;  /* 0x8000004813477223 */ /* 0x000fe200000100ae */
[----:B------:R-:W-:Y:S01]  /*b5e0*/  HADD2.F32 R72, -RZ, R199.H0_H0 ;  /* 0x200000c7ff487230 */ /* 0x000fe20000004100 */
[----:B------:R-:W-:Y:S02]  /*b5f0*/  FFMA.FTZ R55, R128, UR41, R13 ;  /* 0x0000002980377c23 */ /* 0x000fe4000801000d */
[C---:B------:R-:W-:Y:S02]  /*b600*/  FFMA.FTZ R13, R80.reuse, R135, -R12 ;  /* 0x00000087500d7223 */ /* 0x040fe4000001080c */
[----:B------:R-:W-:Y:S02]  /*b610*/  FFMA.FTZ R80, R80, R150, R59 ;  /* 0x0000009650507223 */ /* 0x000fe4000001003b */
[----:B------:R-:W-:Y:S02]  /*b620*/  FFMA.FTZ R78, R14, -R78, R179 ;  /* 0x8000004e0e4e7223 */ /* 0x000fe400000100b3 */
[----:B------:R-:W-:-:S02]  /*b630*/  FMUL.FTZ R14, R128, UR42 ;  /* 0x0000002a800e7c20 */ /* 0x000fc40008410000 */
[----:B------:R-:W-:Y:S02]  /*b640*/  FMUL.FTZ R74, R72, R111 ;  /* 0x0000006f484a7220 */ /* 0x000fe40000410000 */
[----:B------:R-:W-:Y:S02]  /*b650*/  FADD.FTZ R151, -R151, R80 ;  /* 0x0000005097977221 */ /* 0x000fe40000010100 */
[----:B------:R-:W-:Y:S02]  /*b660*/  FADD.FTZ R136, R136, R13 ;  /* 0x0000000d88887221 */ /* 0x000fe40000010000 */
[----:B------:R-:W-:Y:S02]  /*b670*/  FFMA.FTZ R51, R143, UR41, -R14 ;  /* 0x000000298f337c23 */ /* 0x000fe4000801080e */
[-C--:B------:R-:W-:Y:S02]  /*b680*/  FFMA.FTZ R176, R17, -R74.reuse, R176 ;  /* 0x8000004a11b07223 */ /* 0x080fe400000100b0 */
[----:B------:R-:W-:Y:S01]  /*b690*/  FFMA.FTZ R73, R18, -R74, R175 ;  /* 0x8000004a12497223 */ /* 0x000fe200000100af */
[----:B------:R-:W-:Y:S01]  /*b6a0*/  HADD2.F32 R74, -RZ, R198.H0_H0 ;  /* 0x200000c6ff4a7230 */ /* 0x000fe20000004100 */
[----:B------:R-:W-:-:S02]  /*b6b0*/  FMUL.FTZ R53, R81, -R151 ;  /* 0x8000009751357220 */ /* 0x000fc40000410000 */
[----:B------:R-:W-:Y:S02]  /*b6c0*/  FMUL.FTZ R81, R81, -R136 ;  /* 0x8000008851517220 */ /* 0x000fe40000410000 */
[----:B------:R-:W-:Y:S02]  /*b6d0*/  FMUL.FTZ R12, R78, R51 ;  /* 0x000000334e0c7220 */ /* 0x000fe40000410000 */
[----:B------:R-:W-:Y:S02]  /*b6e0*/  FMUL.FTZ R77, R74, R110 ;  /* 0x0000006e4a4d7220 */ /* 0x000fe40000410000 */
[----:B------:R-:W-:Y:S02]  /*b6f0*/  FFMA.FTZ R81, R82, R151, R81 ;  /* 0x0000009752517223 */ /* 0x000fe40000010051 */
[----:B------:R-:W-:Y:S02]  /*b700*/  FFMA.FTZ R13, R180, R55, R12 ;  /* 0x00000037b40d7223 */ /* 0x000fe4000001000c */
[----:B------:R-:W-:Y:S01]  /*b710*/  FFMA.FTZ R12, R82, R136, -R53 ;  /* 0x00000088520c7223 */ /* 0x000fe20000010835 */
[----:B------:R-:W-:Y:S01]  /*b720*/  SHF.L.U32 R53, R122, 0x5, RZ ;  /* 0x000000057a357819 */ /* 0x000fe200000006ff */
[----:B------:R-:W-:-:S02]  /*b730*/  FFMA.FTZ R177, R16, -R77, R177 ;  /* 0x8000004d10b17223 */ /* 0x000fc400000100b1 */
[----:B------:R-:W-:Y:S01]  /*b740*/  FADD.FTZ R152, -R152, R81 ;  /* 0x0000005198987221 */ /* 0x000fe20000010100 */
[----:B------:R-:W-:Y:S01]  /*b750*/  IADD3 R14, R53, 0x2, RZ ;  /* 0x00000002350e7810 */ /* 0x000fe20007ffe0ff */
[C---:B------:R-:W-:Y:S02]  /*b760*/  FFMA.FTZ R77, R15.reuse, -R77, R178 ;  /* 0x8000004d0f4d7223 */ /* 0x040fe400000100b2 */
[----:B------:R-:W-:Y:S01]  /*b770*/  FMUL.FTZ R15, R15, R144 ;  /* 0x000000900f0f7220 */ /* 0x000fe20000410000 */
[----:B------:R-:W-:Y:S01]  /*b780*/  LEA.HI.SX32 R81, R14, R53, 0x1b ;  /* 0x000000350e517211 */ /* 0x000fe200078fdaff */
[----:B------:R-:W-:Y:S01]  /*b790*/  FADD.FTZ R137, R137, R12 ;  /* 0x0000000c89897221 */ /* 0x000fe20000010000 */
[----:B------:R-:W-:Y:S01]  /*b7a0*/  IADD3 R12, R53, 0x1, RZ ;  /* 0x00000001350c7810 */ /* 0x000fe20007ffe0ff */
[-C--:B------:R-:W-:Y:S02]  /*b7b0*/  FMUL.FTZ R139, R139, R105.reuse ;  /* 0x000000698b8b7220 */ /* 0x080fe40000410000 */
[----:B------:R-:W-:Y:S01]  /*b7c0*/  FMUL.FTZ R3, R124, R105 ;  /* 0x000000697c037220 */ /* 0x000fe20000410000 */
[----:B------:R-:W-:Y:S01]  /*b7d0*/  LEA.HI.SX32 R58, R12, R53, 0x1b ;  /* 0x000000350c3a7211 */ /* 0x000fe200078fdaff */
[----:B------:R-:W-:-:S02]  /*b7e0*/  FMUL.FTZ R57, R152, R118 ;  /* 0x0000007698397220 */ /* 0x000fc40000410000 */
[----:B------:R-:W-:Y:S02]  /*b7f0*/  FMUL.FTZ R50, R151, R117 ;  /* 0x0000007597327220 */ /* 0x000fe40000410000 */
[----:B------:R-:W-:Y:S01]  /*b800*/  FFMA.FTZ R15, R16, R129, R15 ;  /* 0x00000081100f7223 */ /* 0x000fe2000001000f */
[----:B------:R-:W-:Y:S01]  /*b810*/  IADD3 R16, R53, 0x3, RZ ;  /* 0x0000000335107810 */ /* 0x000fe20007ffe0ff */
[C---:B------:R-:W-:Y:S02]  /*b820*/  FMUL.FTZ R4, R40.reuse, R139 ;  /* 0x0000008b28047220 */ /* 0x040fe40000410000 */
[----:B------:R-:W-:Y:S01]  /*b830*/  FMUL.FTZ R5, R40, R3 ;  /* 0x0000000328057220 */ /* 0x000fe20000410000 */
[-C--:B------:R-:W-:Y:S01]  /*b840*/  LEA.HI.SX32 R167, R16, R53.reuse, 0x1b ;  /* 0x0000003510a77211 */ /* 0x080fe200078fdaff */
[----:B------:R-:W-:Y:S01]  /*b850*/  FMUL.FTZ R55, R137, R118 ;  /* 0x0000007689377220 */ /* 0x000fe20000410000 */
[----:B------:R-:W-:Y:S01]  /*b860*/  LEA.HI.SX32 R53, R53, R53, 0x1b ;  /* 0x0000003535357211 */ /* 0x000fe200078fdaff */
[----:B------:R-:W-:-:S02]  /*b870*/  FMUL.FTZ R12, R62, R57 ;  /* 0x000000393e0c7220 */ /* 0x000fc40000410000 */
[----:B------:R-:W-:Y:S02]  /*b880*/  FMUL.FTZ R40, R136, R117 ;  /* 0x0000007588287220 */ /* 0x000fe40000410000 */
[----:B------:R-:W-:Y:S02]  /*b890*/  FMUL.FTZ R54, R212, R50 ;  /* 0x00000032d4367220 */ /* 0x000fe40000410000 */
[-C--:B------:R-:W-:Y:S02]  /*b8a0*/  FMUL.FTZ R14, R62, R55.reuse ;  /* 0x000000373e0e7220 */ /* 0x080fe40000410000 */
[-C--:B------:R-:W-:Y:S02]  /*b8b0*/  FFMA.FTZ R12, R210, R55.reuse, R12 ;  /* 0x00000037d20c7223 */ /* 0x080fe4000001000c */
[----:B------:R-:W-:Y:S02]  /*b8c0*/  FMUL.FTZ R16, R60, R55 ;  /* 0x000000373c107220 */ /* 0x000fe40000410000 */
[----:B------:R-:W-:-:S02]  /*b8d0*/  FMUL.FTZ R56, R61, R40 ;  /* 0x000000283d387220 */ /* 0x000fc40000410000 */
[CC--:B------:R-:W-:Y:S01]  /*b8e0*/  FFMA.FTZ R55, R211.reuse, R40.reuse, R54 ;  /* 0x00000028d3377223 */ /* 0x0c0fe20000010036 */
[----:B------:R1:W-:Y:S01]  /*b8f0*/  STS [R53.X4+0x2100], R16 ;  /* 0x0021001035007388 */ /* 0x0003e20000004800 */
[----:B------:R-:W-:Y:S02]  /*b900*/  FMUL.FTZ R40, R212, R40 ;  /* 0x00000028d4287220 */ /* 0x000fe40000410000 */
[-C--:B------:R-:W-:Y:S02]  /*b910*/  FFMA.FTZ R14, R210, R57.reuse, -R14 ;  /* 0x00000039d20e7223 */ /* 0x080fe4000001080e */
[----:B------:R-:W-:Y:S02]  /*b920*/  FMUL.FTZ R57, R60, R57 ;  /* 0x000000393c397220 */ /* 0x000fe40000410000 */
[----:B------:R-:W-:Y:S02]  /*b930*/  FADD.FTZ R12, RZ, R12 ;  /* 0x0000000cff0c7221 */ /* 0x000fe40000010000 */
[----:B------:R-:W-:Y:S01]  /*b940*/  FFMA.FTZ R59, R211, R50, -R40 ;  /* 0x00000032d33b7223 */ /* 0x000fe20000010828 */
[----:B------:R2:W-:Y:S01]  /*b950*/  STS [R58.X4+0x2104], R57 ;  /* 0x002104393a007388 */ /* 0x0005e20000004800 */
[----:B------:R-:W-:-:S02]  /*b960*/  FMUL.FTZ R40, R150, R116 ;  /* 0x0000007496287220 */ /* 0x000fc40000410000 */
[----:B------:R-:W-:Y:S01]  /*b970*/  FADD.FTZ R14, RZ, R14 ;  /* 0x0000000eff0e7221 */ /* 0x000fe20000010000 */
[----:B------:R3:W-:Y:S01]  /*b980*/  STS [R81.X4+0x2108], R56 ;  /* 0x0021083851007388 */ /* 0x0007e20000004800 */
[----:B-1----:R-:W-:Y:S02]  /*b990*/  FMUL.FTZ R16, R135, R116 ;  /* 0x0000007487107220 */ /* 0x002fe40000410000 */
[----:B------:R-:W-:Y:S02]  /*b9a0*/  FADD.FTZ R12, R12, R55 ;  /* 0x000000370c0c7221 */ /* 0x000fe40000010000 */
[C---:B------:R-:W-:Y:S02]  /*b9b0*/  FMUL.FTZ R55, R213.reuse, R40 ;  /* 0x00000028d5377220 */ /* 0x040fe40000410000 */
[----:B------:R-:W-:Y:S02]  /*b9c0*/  FADD.FTZ R14, R14, R59 ;  /* 0x0000003b0e0e7221 */ /* 0x000fe40000010000 */
[----:B--2---:R-:W-:-:S02]  /*b9d0*/  FMUL.FTZ R57, R213, R16 ;  /* 0x00000010d5397220 */ /* 0x004fc40000410000 */
[-C--:B---3--:R-:W-:Y:S02]  /*b9e0*/  FMUL.FTZ R81, R149, R115.reuse ;  /* 0x0000007395517220 */ /* 0x088fe40000410000 */
[----:B------:R-:W-:Y:S02]  /*b9f0*/  FMUL.FTZ R59, R134, R115 ;  /* 0x00000073863b7220 */ /* 0x000fe40000410000 */
[C---:B------:R-:W-:Y:S02]  /*ba00*/  FFMA.FTZ R55, R214.reuse, R16, R55 ;  /* 0x00000010d6377223 */ /* 0x040fe40000010037 */
[C---:B------:R-:W-:Y:S02]  /*ba10*/  FMUL.FTZ R54, R65.reuse, R81 ;  /* 0x0000005141367220 */ /* 0x040fe40000410000 */
[----:B------:R-:W-:Y:S02]  /*ba20*/  FFMA.FTZ R57, R214, R40, -R57 ;  /* 0x00000028d6397223 */ /* 0x000fe40000010839 */
[----:B------:R-:W-:-:S02]  /*ba30*/  FMUL.FTZ R56, R65, R59 ;  /* 0x0000003b41387220 */ /* 0x000fc40000410000 */
[----:B------:R-:W-:Y:S02]  /*ba40*/  FMUL.FTZ R50, R61, R50 ;  /* 0x000000323d327220 */ /* 0x000fe40000410000 */
[----:B------:R-:W-:Y:S02]  /*ba50*/  FADD.FTZ R12, R12, R55 ;  /* 0x000000370c0c7221 */ /* 0x000fe40000010000 */
[----:B------:R-:W-:Y:S01]  /*ba60*/  FFMA.FTZ R55, R168, R59, R54 ;  /* 0x0000003ba8377223 */ /* 0x000fe20000010036 */
[----:B------:R1:W-:Y:S01]  /*ba70*/  STS [R167.X4+0x210c], R50 ;  /* 0x00210c32a7007388 */ /* 0x0003e20000004800 */
[----:B------:R-:W-:Y:S02]  /*ba80*/  FADD.FTZ R14, R14, R57 ;  /* 0x000000390e0e7221 */ /* 0x000fe40000010000 */
[----:B------:R-:W-:Y:S02]  /*ba90*/  FFMA.FTZ R57, R168, R81, -R56 ;  /* 0x00000051a8397223 */ /* 0x000fe40000010838 */
[----:B------:R-:W-:-:S02]  /*baa0*/  FMUL.FTZ R58, R148, R114 ;  /* 0x00000072943a7220 */ /* 0x000fc40000410000 */
[----:B------:R-:W-:Y:S02]  /*bab0*/  FMUL.FTZ R54, R133, R114 ;  /* 0x0000007285367220 */ /* 0x000fe40000410000 */
[----:B------:R-:W-:Y:S02]  /*bac0*/  FADD.FTZ R12, R12, R55 ;  /* 0x000000370c0c7221 */ /* 0x000fe40000010000 */
[----:B-1----:R-:W-:Y:S02]  /*bad0*/  FMUL.FTZ R50, R63, R16 ;  /* 0x000000103f327220 */ /* 0x002fe40000410000 */
[----:B------:R-:W-:Y:S02]  /*bae0*/  FADD.FTZ R16, R14, R57 ;  /* 0x000000390e107221 */ /* 0x000fe40000010000 */
[C---:B------:R-:W-:Y:S01]  /*baf0*/  FMUL.FTZ R55, R67.reuse, R58 ;  /* 0x0000003a43377220 */ /* 0x040fe20000410000 */
[----:B------:R-:W-:Y:S01]  /*bb00*/  STS [R53.X4+0x2110], R50 ;  /* 0x0021103235007388 */ /* 0x000fe20000004800 */
[----:B------:R-:W-:-:S02]  /*bb10*/  FMUL.FTZ R57, R67, R54 ;  /* 0x0000003643397220 */ /* 0x000fc40000410000 */
[----:B------:R-:W-:Y:S02]  /*bb20*/  FFMA.FTZ R171, R97, -R171, R170 ;  /* 0x800000ab61ab7223 */ /* 0x000fe400000100aa */
[----:B------:R-:W-:Y:S02]  /*bb30*/  FMUL.FTZ R40, R63, R40 ;  /* 0x000000283f287220 */ /* 0x000fe40000410000 */
[----:B------:R-:W-:Y:S02]  /*bb40*/  FMUL.FTZ R56, R64, R81 ;  /* 0x0000005140387220 */ /* 0x000fe40000410000 */
[C---:B------:R-:W-:Y:S01]  /*bb50*/  FFMA.FTZ R81, R169.reuse, R54, R55 ;  /* 0x00000036a9517223 */ /* 0x040fe20000010037 */
[----:B------:R1:W-:Y:S01]  /*bb60*/  STS [R53.X4+0x2114], R40 ;  /* 0x0021142835007388 */ /* 0x0003e20000004800 */
[----:B------:R-:W-:Y:S02]  /*bb70*/  FFMA.FTZ R55, R169, R58, -R57 ;  /* 0x0000003aa9377223 */ /* 0x000fe40000010839 */
[-C--:B------:R-:W-:Y:S01]  /*bb80*/  FMUL.FTZ R143, R143, R109.reuse ;  /* 0x0000006d8f8f7220 */ /* 0x080fe20000410000 */
[----:B------:R2:W-:Y:S01]  /*bb90*/  STS [R53.X4+0x211c], R56 ;  /* 0x00211c3835007388 */ /* 0x0005e20000004800 */
[----:B------:R-:W-:-:S02]  /*bba0*/  FMUL.FTZ R49, R128, R109 ;  /* 0x0000006d80317220 */ /* 0x000fc40000410000 */
[----:B------:R-:W-:Y:S02]  /*bbb0*/  FMUL.FTZ R57, R147, R113 ;  /* 0x0000007193397220 */ /* 0x000fe40000410000 */
[----:B------:R-:W-:Y:S02]  /*bbc0*/  FFMA.FTZ R174, R96, -R174, R171 ;  /* 0x800000ae60ae7223 */ /* 0x000fe400000100ab */
[----:B------:R-:W-:Y:S02]  /*bbd0*/  FMUL.FTZ R14, R64, R59 ;  /* 0x0000003b400e7220 */ /* 0x000fe40000410000 */
[----:B------:R-:W-:Y:S02]  /*bbe0*/  FMUL.FTZ R58, R66, R58 ;  /* 0x0000003a423a7220 */ /* 0x000fe40000410000 */
[----:B------:R-:W-:Y:S01]  /*bbf0*/  FMUL.FTZ R171, R145, R111 ;  /* 0x0000006f91ab7220 */ /* 0x000fe20000410000 */
[----:B------:R3:W-:Y:S01]  /*bc00*/  STS [R53.X4+0x2118], R14 ;  /* 0x0021180e35007388 */ /* 0x0007e20000004800 */
[----:B------:R-:W-:-:S02]  /*bc10*/  FMUL.FTZ R59, R132, R113 ;  /* 0x00000071843b7220 */ /* 0x000fc40000410000 */
[-C--:B-1----:R-:W-:Y:S01]  /*bc20*/  FMUL.FTZ R40, R131, R112.reuse ;  /* 0x0000007083287220 */ /* 0x082fe20000410000 */
[----:B------:R1:W-:Y:S01]  /*bc30*/  STS [R53.X4+0x2124], R58 ;  /* 0x0021243a35007388 */ /* 0x0003e20000004800 */
[C---:B------:R-:W-:Y:S02]  /*bc40*/  FMUL.FTZ R52, R78.reuse, R143 ;  /* 0x0000008f4e347220 */ /* 0x040fe40000410000 */
[----:B------:R-:W-:Y:S02]  /*bc50*/  FMUL.FTZ R51, R78, R49 ;  /* 0x000000314e337220 */ /* 0x000fe40000410000 */
[----:B------:R-:W-:Y:S02]  /*bc60*/  FMUL.FTZ R80, R146, R112 ;  /* 0x0000007092507220 */ /* 0x000fe40000410000 */
[----:B--2---:R-:W-:Y:S02]  /*bc70*/  FMUL.FTZ R56, R69, R57 ;  /* 0x0000003945387220 */ /* 0x004fe40000410000 */
[----:B------:R-:W-:-:S02]  /*bc80*/  FMUL.FTZ R78, R66, R54 ;  /* 0x00000036424e7220 */ /* 0x000fc40000410000 */
[----:B------:R-:W-:Y:S02]  /*bc90*/  FMUL.FTZ R167, R130, R111 ;  /* 0x0000006f82a77220 */ /* 0x000fe40000410000 */
[----:B------:R-:W-:Y:S01]  /*bca0*/  FMUL.FTZ R54, R73, R171 ;  /* 0x000000ab49367220 */ /* 0x000fe20000410000 */
[----:B------:R-:W-:Y:S01]  /*bcb0*/  STS [R53.X4+0x2120], R78 ;  /* 0x0021204e35007388 */ /* 0x000fe20000004800 */
[-C--:B---3--:R-:W-:Y:S02]  /*bcc0*/  FMUL.FTZ R14, R68, R59.reuse ;  /* 0x0000003b440e7220 */ /* 0x088fe40000410000 */
[C---:B-1----:R-:W-:Y:S02]  /*bcd0*/  FMUL.FTZ R58, R71.reuse, R40 ;  /* 0x00000028473a7220 */ /* 0x042fe40000410000 */
[----:B------:R-:W-:Y:S01]  /*bce0*/  FMUL.FTZ R50, R71, R80 ;  /* 0x0000005047327220 */ /* 0x000fe20000410000 */
[----:B------:R1:W-:Y:S01]  /*bcf0*/  STS [R53.X4+0x2128], R14 ;  /* 0x0021280e35007388 */ /* 0x0003e20000004800 */
[----:B------:R-:W-:-:S02]  /*bd00*/  FFMA.FTZ R56, R172, R59, R56 ;  /* 0x0000003bac387223 */ /* 0x000fc40000010038 */
[----:B------:R-:W-:Y:S02]  /*bd10*/  FMUL.FTZ R59, R69, R59 ;  /* 0x0000003b453b7220 */ /* 0x000fe40000410000 */
[-C--:B------:R-:W-:Y:S02]  /*bd20*/  FMUL.FTZ R82, R73, R167.reuse ;  /* 0x000000a749527220 */ /* 0x080fe40000410000 */
[-C--:B------:R-:W-:Y:S02]  /*bd30*/  FFMA.FTZ R54, R176, R167.reuse, R54 ;  /* 0x000000a7b0367223 */ /* 0x080fe40000010036 */
[----:B------:R-:W-:Y:S02]  /*bd40*/  FMUL.FTZ R124, R72, R167 ;  /* 0x000000a7487c7220 */ /* 0x000fe40000410000 */
[----:B------:R-:W-:Y:S02]  /*bd50*/  FFMA.FTZ R58, R173, R80, -R58 ;  /* 0x00000050ad3a7223 */ /* 0x000fe4000001083a */
[----:B------:R-:W-:Y:S01]  /*bd60*/  FMUL.FTZ R167, R129, UR42 ;  /* 0x0000002a81a77c20 */ /* 0x000fe20008410000 */
[----:B------:R-:W-:Y:S01]  /*bd70*/  STS [R53.X4+0x2138], R124 ;  /* 0x0021387c35007388 */ /* 0x000fe20000004800 */
[----:B------:R-:W-:-:S02]  /*bd80*/  FFMA.FTZ R50, R173, R40, R50 ;  /* 0x00000028ad327223 */ /* 0x000fc40000010032 */
[C---:B------:R-:W-:Y:S02]  /*bd90*/  FMUL.FTZ R80, R70.reuse, R80 ;  /* 0x0000005046507220 */ /* 0x040fe40000410000 */
[----:B------:R-:W-:Y:S02]  /*bda0*/  FMUL.FTZ R40, R70, R40 ;  /* 0x0000002846287220 */ /* 0x000fe40000410000 */
[-C--:B------:R-:W-:Y:S01]  /*bdb0*/  FFMA.FTZ R59, R172, R57.reuse, -R59 ;  /* 0x00000039ac3b7223 */ /* 0x080fe2000001083b */
[----:B------:R2:W-:Y:S01]  /*bdc0*/  STS [R53.X4+0x2134], R80 ;  /* 0x0021345035007388 */ /* 0x0005e20000004800 */
[----:B-1----:R-:W-:Y:S02]  /*bdd0*/  FMUL.FTZ R14, R68, R57 ;  /* 0x00000039440e7220 */ /* 0x002fe40000410000 */
[-C--:B------:R-:W-:Y:S01]  /*bde0*/  FFMA.FTZ R57, R176, R171.reuse, -R82 ;  /* 0x000000abb0397223 */ /* 0x080fe20000010852 */
[----:B------:R1:W-:Y:S01]  /*bdf0*/  STS [R53.X4+0x2130], R40 ;  /* 0x0021302835007388 */ /* 0x0003e20000004800 */
[----:B------:R-:W-:-:S02]  /*be00*/  FMUL.FTZ R78, R72, R171 ;  /* 0x000000ab484e7220 */ /* 0x000fc40000410000 */
[----:B------:R-:W-:Y:S01]  /*be10*/  FADD.FTZ R81, R12, R81 ;  /* 0x000000510c517221 */ /* 0x000fe20000010000 */
[----:B------:R3:W-:Y:S01]  /*be20*/  STS [R53.X4+0x212c], R14 ;  /* 0x00212c0e35007388 */ /* 0x0007e20000004800 */
[C---:B------:R-:W-:Y:S02]  /*be30*/  FMUL.FTZ R12, R144.reuse, UR42 ;  /* 0x0000002a900c7c20 */ /* 0x040fe40008410000 */
[C---:B------:R-:W-:Y:S01]  /*be40*/  FFMA.FTZ R82, R144.reuse, UR41, -R167 ;  /* 0x0000002990527c23 */ /* 0x040fe200080108a7 */
[----:B------:R4:W-:Y:S01]  /*be50*/  STS [R53.X4+0x213c], R78 ;  /* 0x00213c4e35007388 */ /* 0x0009e20000004800 */
[-C--:B------:R-:W-:Y:S02]  /*be60*/  FMUL.FTZ R144, R144, R110.reuse ;  /* 0x0000006e90907220 */ /* 0x080fe40000410000 */
[----:B--2---:R-:W-:Y:S02]  /*be70*/  FADD.FTZ R80, R16, R55 ;  /* 0x0000003710507221 */ /* 0x004fe40000010000 */
[----:B-1----:R-:W-:-:S02]  /*be80*/  FMUL.FTZ R40, R129, R110 ;  /* 0x0000006e81287220 */ /* 0x002fc40000410000 */
[----:B------:R-:W-:Y:S02]  /*be90*/  FMUL.FTZ R171, R127, UR42 ;  /* 0x0000002a7fab7c20 */ /* 0x000fe40008410000 */
[C---:B---3--:R-:W-:Y:S02]  /*bea0*/  FMUL.FTZ R14, R77.reuse, R82 ;  /* 0x000000524d0e7220 */ /* 0x048fe40000410000 */
[----:B----4-:R-:W-:Y:S02]  /*beb0*/  FMUL.FTZ R78, R77, R144 ;  /* 0x000000904d4e7220 */ /* 0x010fe40000410000 */
[----:B------:R-:W-:Y:S02]  /*bec0*/  FADD.FTZ R81, R81, R56 ;  /* 0x0000003851517221 */ /* 0x000fe40000010000 */
[----:B------:R-:W-:Y:S02]  /*bed0*/  FADD.FTZ R59, R80, R59 ;  /* 0x0000003b503b7221 */ /* 0x000fe40000010000 */
[----:B------:R-:W-:-:S02]  /*bee0*/  FMUL.FTZ R7, R126, R107 ;  /* 0x0000006b7e077220 */ /* 0x000fc40000410000 */
[-C--:B------:R-:W-:Y:S02]  /*bef0*/  FMUL.FTZ R82, R77, R40.reuse ;  /* 0x000000284d527220 */ /* 0x080fe40000410000 */
[C---:B------:R-:W-:Y:S02]  /*bf00*/  FMUL.FTZ R126, R142.reuse, UR42 ;  /* 0x0000002a8e7e7c20 */ /* 0x040fe40008410000 */
[C---:B------:R-:W-:Y:S02]  /*bf10*/  FFMA.FTZ R128, R142.reuse, UR41, -R171 ;  /* 0x000000298e807c23 */ /* 0x040fe400080108ab */
[----:B------:R-:W-:Y:S02]  /*bf20*/  FFMA.FTZ R77, R177, R40, R78 ;  /* 0x00000028b14d7223 */ /* 0x000fe4000001004e */
[-C--:B------:R-:W-:Y:S02]  /*bf30*/  FMUL.FTZ R142, R142, R108.reuse ;  /* 0x0000006c8e8e7220 */ /* 0x080fe40000410000 */
[----:B------:R-:W-:-:S02]  /*bf40*/  FMUL.FTZ R78, R127, R108 ;  /* 0x0000006c7f4e7220 */ /* 0x000fc40000410000 */
[----:B------:R-:W-:Y:S02]  /*bf50*/  FADD.FTZ R81, R81, R50 ;  /* 0x0000003251517221 */ /* 0x000fe40000010000 */
[----:B------:R-:W-:Y:S02]  /*bf60*/  FADD.FTZ R58, R59, R58 ;  /* 0x0000003a3b3a7221 */ /* 0x000fe40000010000 */
[----:B------:R-:W-:Y:S02]  /*bf70*/  FMUL.FTZ R141, R141, R107 ;  /* 0x0000006b8d8d7220 */ /* 0x000fe40000410000 */
[----:B------:R-:W-:Y:S02]  /*bf80*/  FMUL.FTZ R124, R74, R40 ;  /* 0x000000284a7c7220 */ /* 0x000fe40000410000 */
[----:B------:R-:W-:Y:S02]  /*bf90*/  FFMA.FTZ R16, R127, UR41, R126 ;  /* 0x000000297f107c23 */ /* 0x000fe4000801007e */
[C---:B------:R-:W-:Y:S01]  /*bfa0*/  FMUL.FTZ R55, R79.reuse, R142 ;  /* 0x0000008e4f377220 */ /* 0x040fe20000410000 */
[----:B------:R1:W-:Y:S01]  /*bfb0*/  STS [R53.X4+0x2140], R124 ;  /* 0x0021407c35007388 */ /* 0x0003e20000004800 */
[----:B------:R-:W-:-:S02]  /*bfc0*/  FMUL.FTZ R40, R79, R128 ;  /* 0x000000804f287220 */ /* 0x000fc40000410000 */
[----:B------:R-:W-:Y:S02]  /*bfd0*/  FMUL.FTZ R127, R79, R78 ;  /* 0x0000004e4f7f7220 */ /* 0x000fe40000410000 */
[----:B------:R-:W-:Y:S02]  /*bfe0*/  FFMA.FTZ R79, R177, R144, -R82 ;  /* 0x00000090b14f7223 */ /* 0x000fe40000010852 */
[----:B------:R-:W-:Y:S02]  /*bff0*/  FADD.FTZ R54, R81, R54 ;  /* 0x0000003651367221 */ /* 0x000fe40000010000 */
[----:B------:R-:W-:Y:S02]  /*c000*/  FADD.FTZ R58, R58, R57 ;  /* 0x000000393a3a7221 */ /* 0x000fe40000010000 */
[C---:B------:R-:W-:Y:S02]  /*c010*/  FMUL.FTZ R6, R138.reuse, R141 ;  /* 0x0000008d8a067220 */ /* 0x040fe40000410000 */
[----:B------:R-:W-:-:S02]  /*c020*/  FMUL.FTZ R47, R138, R7 ;  /* 0x000000078a2f7220 */ /* 0x000fc40000410000 */
[----:B------:R-:W-:Y:S02]  /*c030*/  FMUL.FTZ R138, R125, UR42 ;  /* 0x0000002a7d8a7c20 */ /* 0x000fe40008410000 */
[C---:B------:R-:W-:Y:S02]  /*c040*/  FFMA.FTZ R52, R180.reuse, R49, R52 ;  /* 0x00000031b4347223 */ /* 0x040fe40000010034 */
[----:B------:R-:W-:Y:S02]  /*c050*/  FFMA.FTZ R51, R180, R143, -R51 ;  /* 0x0000008fb4337223 */ /* 0x000fe40000010833 */
[----:B------:R-:W-:Y:S02]  /*c060*/  FADD.FTZ R77, R54, R77 ;  /* 0x0000004d364d7221 */ /* 0x000fe40000010000 */
[----:B------:R-:W-:Y:S02]  /*c070*/  FADD.FTZ R58, R58, R79 ;  /* 0x0000004f3a3a7221 */ /* 0x000fe40000010000 */
[----:B------:R-:W-:-:S02]  /*c080*/  FFMA.FTZ R6, R184, R7, R6 ;  /* 0x00000007b8067223 */ /* 0x000fc40000010006 */
[----:B-1----:R-:W-:Y:S02]  /*c090*/  FMUL.FTZ R124, R34, R7 ;  /* 0x00000007227c7220 */ /* 0x002fe40000410000 */
[-C--:B------:R-:W-:Y:S02]  /*c0a0*/  FFMA.FTZ R55, R181, R78.reuse, R55 ;  /* 0x0000004eb5377223 */ /* 0x080fe40000010037 */
[----:B------:R-:W-:Y:S01]  /*c0b0*/  FMUL.FTZ R128, R33, R78 ;  /* 0x0000004e21807220 */ /* 0x000fe20000410000 */
[----:B------:R-:W-:Y:S01]  /*c0c0*/  STS [R53.X4+0x2158], R124 ;  /* 0x0021587c35007388 */ /* 0x000fe20000004800 */
[C---:B------:R-:W-:Y:S02]  /*c0d0*/  FMUL.FTZ R56, R153.reuse, UR42 ;  /* 0x0000002a99387c20 */ /* 0x040fe40008410000 */
[----:B------:R-:W-:Y:S01]  /*c0e0*/  FFMA.FTZ R7, R153, UR41, -R138 ;  /* 0x0000002999077c23 */ /* 0x000fe2000801088a */
[----:B------:R-:W-:Y:S01]  /*c0f0*/  STS [R53.X4+0x2150], R128 ;  /* 0x0021508035007388 */ /* 0x000fe20000004800 */
[----:B------:R-:W-:-:S02]  /*c100*/  FFMA.FTZ R78, R181, R142, -R127 ;  /* 0x0000008eb54e7223 */ /* 0x000fc4000001087f */
[----:B------:R-:W-:Y:S02]  /*c110*/  FMUL.FTZ R153, R153, R106 ;  /* 0x0000006a99997220 */ /* 0x000fe40000410000 */
[----:B------:R-:W-:Y:S02]  /*c120*/  FADD.FTZ R52, R77, R52 ;  /* 0x000000344d347221 */ /* 0x000fe40000010000 */
[----:B------:R-:W-:Y:S02]  /*c130*/  FADD.FTZ R51, R58, R51 ;  /* 0x000000333a337221 */ /* 0x000fe40000010000 */
[----:B------:R-:W-:Y:S02]  /*c140*/  FMUL.FTZ R82, R76, R49 ;  /* 0x000000314c527220 */ /* 0x000fe40000410000 */
[----:B------:R-:W-:Y:S02]  /*c150*/  FFMA.FTZ R49, R125, UR41, R56 ;  /* 0x000000297d317c23 */ /* 0x000fe40008010038 */
[----:B------:R-:W-:Y:S01]  /*c160*/  FFMA.FTZ R175, R91, -R175, R174 ;  /* 0x800000af5baf7223 */ /* 0x000fe200000100ae */
[----:B------:R1:W-:Y:S01]  /*c170*/  STS [R53.X4+0x2148], R82 ;  /* 0x0021485235007388 */ /* 0x0003e20000004800 */
[----:B------:R-:W-:-:S02]  /*c180*/  FFMA.FTZ R47, R184, R141, -R47 ;  /* 0x0000008db82f7223 */ /* 0x000fc4000001082f */
[----:B------:R-:W-:Y:S02]  /*c190*/  FMUL.FTZ R125, R125, R106 ;  /* 0x0000006a7d7d7220 */ /* 0x000fe40000410000 */
[----:B------:R-:W-:Y:S02]  /*c1a0*/  FMUL.FTZ R56, R38, R153 ;  /* 0x0000009926387220 */ /* 0x000fe40000410000 */
[----:B------:R-:W-:Y:S02]  /*c1b0*/  FADD.FTZ R55, R52, R55 ;  /* 0x0000003734377221 */ /* 0x000fe40000010000 */
[----:B------:R-:W-:Y:S02]  /*c1c0*/  FADD.FTZ R78, R51, R78 ;  /* 0x0000004e334e7221 */ /* 0x000fe40000010000 */
[----:B------:R-:W-:Y:S02]  /*c1d0*/  FFMA.FTZ R178, R90, -R178, R175 ;  /* 0x800000b25ab27223 */ /* 0x000fe400000100af */
[----:B------:R-:W-:-:S02]  /*c1e0*/  FMUL.FTZ R95, R95, R104 ;  /* 0x000000685f5f7220 */ /* 0x000fc40000410000 */
[----:B------:R-:W-:Y:S02]  /*c1f0*/  FFMA.FTZ R127, R186, R125, R56 ;  /* 0x0000007dba7f7223 */ /* 0x000fe40000010038 */
[----:B------:R-:W-:Y:S02]  /*c200*/  FADD.FTZ R6, R55, R6 ;  /* 0x0000000637067221 */ /* 0x000fe40000010000 */
[----:B------:R-:W-:Y:S01]  /*c210*/  FADD.FTZ R78, R78, R47 ;  /* 0x0000002f4e4e7221 */ /* 0x000fe20000010000 */
[----:B------:R-:W-:Y:S01]  /*c220*/  MOV R47, UR20 ;  /* 0x00000014002f7c02 */ /* 0x000fe20008000f00 */
[----:B------:R-:W-:Y:S02]  /*c230*/  FMUL.FTZ R123, R123, R104 ;  /* 0x000000687b7b7220 */ /* 0x000fe40000410000 */
[----:B------:R-:W-:Y:S02]  /*c240*/  FMUL.FTZ R50, R38, R7 ;  /* 0x0000000726327220 */ /* 0x000fe40000410000 */
[----:B-1----:R-:W-:-:S02]  /*c250*/  FMUL.FTZ R82, R36, R3 ;  /* 0x0000000324527220 */ /* 0x002fc40000410000 */
[----:B------:R-:W-:Y:S02]  /*c260*/  FFMA.FTZ R179, R89, -R179, R178 ;  /* 0x800000b359b37223 */ /* 0x000fe400000100b2 */
[----:B------:R-:W-:Y:S01]  /*c270*/  FMUL.FTZ R2, R140, R95 ;  /* 0x0000005f8c027220 */ /* 0x000fe20000410000 */
[----:B------:R1:W-:Y:S01]  /*c280*/  STS [R53.X4+0x2168], R82 ;  /* 0x0021685235007388 */ /* 0x0003e20000004800 */
[----:B------:R-:W-:Y:S02]  /*c290*/  FFMA.FTZ R4, R188, R3, R4 ;  /* 0x00000003bc047223 */ /* 0x000fe40000010004 */
[----:B------:R-:W-:Y:S02]  /*c2a0*/  FMUL.FTZ R7, R38, R125 ;  /* 0x0000007d26077220 */ /* 0x000fe40000410000 */
[----:B------:R-:W-:Y:S01]  /*c2b0*/  FADD.FTZ R127, R6, R127 ;  /* 0x0000007f067f7221 */ /* 0x000fe20000010000 */
[----:B------:R-:W-:Y:S01]  /*c2c0*/  LEA R6, R47, -R122, 0x1 ;  /* 0x8000007a2f067211 */ /* 0x000fe200078e08ff */
[----:B------:R-:W-:-:S02]  /*c2d0*/  FMUL.FTZ R140, R140, R123 ;  /* 0x0000007b8c8c7220 */ /* 0x000fc40000410000 */
[----:B------:R-:W-:Y:S01]  /*c2e0*/  FMUL.FTZ R3, R131, UR42 ;  /* 0x0000002a83037c20 */ /* 0x000fe20008410000 */
[----:B------:R-:W-:Y:S01]  /*c2f0*/  ISETP.GE.AND P0, PT, R6, 0x1, PT ;  /* 0x000000010600780c */ /* 0x000fe20003f06270 */
[----:B------:R-:W-:Y:S02]  /*c300*/  FMUL.FTZ R56, R35, R125 ;  /* 0x0000007d23387220 */ /* 0x000fe40000410000 */
[----:B------:R-:W-:Y:S02]  /*c310*/  FFMA.FTZ R182, R88, -R182, R179 ;  /* 0x800000b658b67223 */ /* 0x000fe400000100b3 */
[----:B------:R-:W-:Y:S01]  /*c320*/  FFMA.FTZ R2, R190, R123, R2 ;  /* 0x0000007bbe027223 */ /* 0x000fe20000010002 */
[----:B------:R-:W-:Y:S01]  /*c330*/  STS [R53.X4+0x2160], R56 ;  /* 0x0021603835007388 */ /* 0x000fe20000004800 */
[----:B------:R-:W-:Y:S02]  /*c340*/  FMUL.FTZ R38, R34, R141 ;  /* 0x0000008d22267220 */ /* 0x000fe40000410000 */
[----:B------:R-:W-:-:S02]  /*c350*/  FFMA.FTZ R125, R186, R153, -R7 ;  /* 0x00000099ba7d7223 */ /* 0x000fc40000010807 */
[-C--:B------:R-:W-:Y:S01]  /*c360*/  FFMA.FTZ R190, R190, R95.reuse, -R140 ;  /* 0x0000005fbebe7223 */ /* 0x080fe2000001088c */
[----:B------:R2:W-:Y:S01]  /*c370*/  STS [R53.X4+0x215c], R38 ;  /* 0x00215c2635007388 */ /* 0x0005e20000004800 */
[----:B------:R-:W-:Y:S02]  /*c380*/  FMUL.FTZ R54, R37, R95 ;  /* 0x0000005f25367220 */ /* 0x000fe40000410000 */
[-C--:B------:R-:W-:Y:S02]  /*c390*/  FMUL.FTZ R7, R75, R103.reuse ;  /* 0x000000674b077220 */ /* 0x080fe40000410000 */
[----:B-1----:R-:W-:Y:S01]  /*c3a0*/  FFMA.FTZ R82, R146, UR41, -R3 ;  /* 0x0000002992527c23 */ /* 0x002fe20008010803 */
[----:B------:R-:W-:Y:S01]  /*c3b0*/  STS [R53.X4+0x2174], R54 ;  /* 0x0021743635007388 */ /* 0x000fe20000004800 */
[----:B------:R-:W-:Y:S02]  /*c3c0*/  FMUL.FTZ R79, R94, R103 ;  /* 0x000000675e4f7220 */ /* 0x000fe40000410000 */
[----:B------:R-:W-:-:S02]  /*c3d0*/  FADD.FTZ R95, R127, R4 ;  /* 0x000000047f5f7221 */ /* 0x000fc40000010000 */
[----:B------:R-:W-:Y:S02]  /*c3e0*/  FMUL.FTZ R3, R133, UR42 ;  /* 0x0000002a85037c20 */ /* 0x000fe40008410000 */
[----:B------:R-:W-:Y:S02]  /*c3f0*/  FFMA.FTZ R182, R87, -R183, R182 ;  /* 0x800000b757b67223 */ /* 0x000fe400000100b6 */
[----:B------:R-:W-:Y:S02]  /*c400*/  FMUL.FTZ R52, R154, R7 ;  /* 0x000000079a347220 */ /* 0x000fe40000410000 */
[----:B------:R-:W-:Y:S02]  /*c410*/  FMUL.FTZ R144, R74, R144 ;  /* 0x000000904a907220 */ /* 0x000fe40000410000 */
[----:B------:R-:W-:Y:S01]  /*c420*/  FMUL.FTZ R126, R76, R143 ;  /* 0x0000008f4c7e7220 */ /* 0x000fe20000410000 */
[----:B------:R1:W-:Y:S01]  /*c430*/  STS [R53.X4+0x2178], R52 ;  /* 0x0021783435007388 */ /* 0x0003e20000004800 */
[----:B------:R-:W-:-:S02]  /*c440*/  FMUL.FTZ R142, R33, R142 ;  /* 0x0000008e218e7220 */ /* 0x000fc40000410000 */
[----:B------:R-:W-:Y:S01]  /*c450*/  FMUL.FTZ R80, R35, R153 ;  /* 0x0000009923507220 */ /* 0x000fe20000410000 */
[----:B------:R-:W-:Y:S01]  /*c460*/  STS [R53.X4+0x2144], R144 ;  /* 0x0021449035007388 */ /* 0x000fe20000004800 */
[----:B------:R-:W-:Y:S02]  /*c470*/  FMUL.FTZ R124, R36, R139 ;  /* 0x0000008b247c7220 */ /* 0x000fe40000410000 */
[----:B--2---:R-:W-:Y:S01]  /*c480*/  FMUL.FTZ R38, R37, R123 ;  /* 0x0000007b25267220 */ /* 0x004fe20000410000 */
[----:B------:R-:W-:Y:S01]  /*c490*/  STS [R53.X4+0x214c], R126 ;  /* 0x00214c7e35007388 */ /* 0x000fe20000004800 */
[----:B------:R-:W-:Y:S02]  /*c4a0*/  FMUL.FTZ R154, R154, R79 ;  /* 0x0000004f9a9a7220 */ /* 0x000fe40000410000 */
[----:B------:R-:W-:Y:S01]  /*c4b0*/  FADD.FTZ R95, R95, R2 ;  /* 0x000000025f5f7221 */ /* 0x000fe20000010000 */
[----:B------:R-:W-:Y:S01]  /*c4c0*/  STS [R53.X4+0x2154], R142 ;  /* 0x0021548e35007388 */ /* 0x000fe20000004800 */
[----:B------:R-:W-:-:S02]  /*c4d0*/  FFMA.FTZ R58, R148, UR41, -R3 ;  /* 0x00000029943a7c23 */ /* 0x000fc40008010803 */
[----:B------:R-:W-:Y:S01]  /*c4e0*/  FFMA.FTZ R5, R188, R139, -R5 ;  /* 0x0000008bbc057223 */ /* 0x000fe20000010805 */
[----:B------:R2:W-:Y:S01]  /*c4f0*/  STS [R53.X4+0x2164], R80 ;  /* 0x0021645035007388 */ /* 0x0005e20000004800 */
[----:B------:R-:W-:Y:S02]  /*c500*/  FADD.FTZ R78, R78, R125 ;  /* 0x0000007d4e4e7221 */ /* 0x000fe40000010000 */
[----:B------:R-:W-:Y:S01]  /*c510*/  FMUL.FTZ R3, R135, UR42 ;  /* 0x0000002a87037c20 */ /* 0x000fe20008410000 */
[----:B------:R-:W-:Y:S01]  /*c520*/  STS [R53.X4+0x216c], R124 ;  /* 0x00216c7c35007388 */ /* 0x000fe20000004800 */
[----:B------:R-:W-:Y:S02]  /*c530*/  FMUL.FTZ R2, R150, UR42 ;  /* 0x0000002a96027c20 */ /* 0x000fe40008410000 */
[----:B------:R-:W-:Y:S01]  /*c540*/  FFMA.FTZ R182, R86, -R185, R182 ;  /* 0x800000b956b67223 */ /* 0x000fe200000100b6 */
[----:B------:R-:W-:Y:S01]  /*c550*/  STS [R53.X4+0x2170], R38 ;  /* 0x0021702635007388 */ /* 0x000fe20000004800 */
[----:B------:R-:W-:-:S02]  /*c560*/  FADD.FTZ R81, R78, R5 ;  /* 0x000000054e517221 */ /* 0x000fc40000010000 */
[----:B-1----:R-:W-:Y:S01]  /*c570*/  FFMA.FTZ R52, R150, UR41, -R3 ;  /* 0x0000002996347c23 */ /* 0x002fe20008010803 */
[----:B------:R1:W-:Y:S01]  /*c580*/  STS [R53.X4+0x217c], R154 ;  /* 0x00217c9a35007388 */ /* 0x0003e20000004800 */
[----:B------:R-:W-:Y:S02]  /*c590*/  FFMA.FTZ R57, R135, UR41, R2 ;  /* 0x0000002987397c23 */ /* 0x000fe40008010002 */
[----:B------:R-:W-:Y:S02]  /*c5a0*/  FFMA.FTZ R182, R85, -R187, R182 ;  /* 0x800000bb55b67223 */ /* 0x000fe400000100b6 */
[----:B------:R-:W-:Y:S02]  /*c5b0*/  FMUL.FTZ R94, R130, UR42 ;  /* 0x0000002a825e7c20 */ /* 0x000fe40008410000 */
[----:B------:R-:W-:Y:S02]  /*c5c0*/  FMUL.FTZ R77, R145, UR42 ;  /* 0x0000002a914d7c20 */ /* 0x000fe40008410000 */
[----:B--2---:R-:W-:-:S02]  /*c5d0*/  FMUL.FTZ R80, R146, UR42 ;  /* 0x0000002a92507c20 */ /* 0x004fc40008410000 */
[----:B------:R-:W-:Y:S02]  /*c5e0*/  FMUL.FTZ R78, R132, UR42 ;  /* 0x0000002a844e7c20 */ /* 0x000fe40008410000 */
[----:B------:R-:W-:Y:S02]  /*c5f0*/  FMUL.FTZ R75, R147, UR42 ;  /* 0x0000002a934b7c20 */ /* 0x000fe40008410000 */
[----:B------:R-:W-:Y:S02]  /*c600*/  FMUL.FTZ R56, R148, UR42 ;  /* 0x0000002a94387c20 */ /* 0x000fe40008410000 */
[----:B------:R-:W-:Y:S02]  /*c610*/  FMUL.FTZ R54, R134, UR42 ;  /* 0x0000002a86367c20 */ /* 0x000fe40008410000 */
[----:B------:R-:W-:Y:S02]  /*c620*/  FMUL.FTZ R59, R149, UR42 ;  /* 0x0000002a953b7c20 */ /* 0x000fe40008410000 */
[----:B------:R-:W-:-:S02]  /*c630*/  FMUL.FTZ R4, R136, UR42 ;  /* 0x0000002a88047c20 */ /* 0x000fc40008410000 */
[----:B------:R-:W-:Y:S02]  /*c640*/  FMUL.FTZ R3, R151, UR42 ;  /* 0x0000002a97037c20 */ /* 0x000fe40008410000 */
[----:B-1----:R-:W-:Y:S02]  /*c650*/  FMUL.FTZ R53, R137, UR42 ;  /* 0x0000002a89357c20 */ /* 0x002fe40008410000 */
[----:B------:R-:W-:Y:S02]  /*c660*/  FMUL.FTZ R2, R152, UR42 ;  /* 0x0000002a98027c20 */ /* 0x000fe40008410000 */
[----:B------:R-:W-:Y:S02]  /*c670*/  FFMA.FTZ R189, R84, -R189, R182 ;  /* 0x800000bd54bd7223 */ /* 0x000fe400000100b6 */
[----:B------:R-:W-:Y:S02]  /*c680*/  FFMA.FTZ R12, R129, UR41, R12 ;  /* 0x00000029810c7c23 */ /* 0x000fe4000801000c */
[----:B------:R-:W-:-:S02]  /*c690*/  FFMA.FTZ R94, R145, UR41, -R94 ;  /* 0x00000029915e7c23 */ /* 0x000fc4000801085e */
[----:B------:R-:W-:Y:S02]  /*c6a0*/  FFMA.FTZ R77, R130, UR41, R77 ;  /* 0x00000029824d7c23 */ /* 0x000fe4000801004d */
[----:B------:R-:W-:Y:S02]  /*c6b0*/  FFMA.FTZ R80, R131, UR41, R80 ;  /* 0x0000002983507c23 */ /* 0x000fe40008010050 */
[----:B------:R-:W-:Y:S02]  /*c6c0*/  FFMA.FTZ R78, R147, UR41, -R78 ;  /* 0x00000029934e7c23 */ /* 0x000fe4000801084e */
[----:B------:R-:W-:Y:S02]  /*c6d0*/  FFMA.FTZ R75, R132, UR41, R75 ;  /* 0x00000029844b7c23 */ /* 0x000fe4000801004b */
[----:B------:R-:W-:Y:S02]  /*c6e0*/  FFMA.FTZ R56, R133, UR41, R56 ;  /* 0x0000002985387c23 */ /* 0x000fe40008010038 */
[----:B------:R-:W-:-:S02]  /*c6f0*/  FFMA.FTZ R54, R149, UR41, -R54 ;  /* 0x0000002995367c23 */ /* 0x000fc40008010836 */
[----:B------:R-:W-:Y:S02]  /*c700*/  FFMA.FTZ R59, R134, UR41, R59 ;  /* 0x00000029863b7c23 */ /* 0x000fe4000801003b */
        /* <DEDUP_REMOVED lines=10> */
[----:B------:R1:W2:Y:S01]  /*c7b0*/  LDS R123, [R4.X4+0x2100] ;  /* 0x00210000047b7984 */ /* 0x0002a20000004800 */
        /* <DEDUP_REMOVED lines=24> */
[----:B-1----:R-:W-:-:S04]  /*c940*/  LEA R4, P0, R2, UR34, 0x2 ;  /* 0x0000002202047c11 */ /* 0x002fc8000f8010ff */
[----:B------:R-:W-:-:S05]  /*c950*/  LEA.HI.X R5, R2, UR35, R3, 0x2, P0 ;  /* 0x0000002302057c11 */ /* 0x000fca00080f1403 */
[----:B--2---:R1:W-:Y:S04]  /*c960*/  RED.E.ADD.F32.FTZ.RN.STRONG.GPU [R4.64], R123 ;  /* 0x0000007b0400798e */ /* 0x0043e8000c10e79e */
.L_x_1236:
[----:B------:R-:W-:Y:S05]  /*c970*/  BSYNC B0 ;  /* 0x0000000000007941 */ /* 0x000fea0003800000 */
.L_x_1235:
[----:B------:R-:W-:Y:S01]  /*c980*/  ULDC.64 UR20, c[0x0][0x298] ;  /* 0x0000a60000147ab9 */ /* 0x000fe20000000a00 */
[C---:B-1----:R-:W-:Y:S01]  /*c990*/  FMUL.FTZ R4, R83.reuse, R191 ;  /* 0x000000bf53047220 */ /* 0x042fe20000410000 */
[----:B------:R-:W-:Y:S01]  /*c9a0*/  USHF.R.U32.HI UR34, URZ, 0x1, UR21 ;  /* 0x000000013f227899 */ /* 0x000fe20008011615 */
[----:B------:R-:W-:Y:S01]  /*c9b0*/  FMUL.FTZ R192, R83, R192 ;  /* 0x000000c053c07220 */ /* 0x000fe20000410000 */
[----:B------:R-:W-:Y:S01]  /*c9c0*/  USHF.R.U64 UR20, UR20, 0x1, UR21 ;  /* 0x0000000114147899 */ /* 0x000fe20008001215 */
[----:B------:R-:W-:Y:S01]  /*c9d0*/  FADD.FTZ R39, R39, R4 ;  /* 0x0000000427277221 */ /* 0x000fe20000010000 */
[----:B------:R-:W-:Y:S01]  /*c9e0*/  UIMAD UR39, UR34, UR33, URZ ;  /* 0x00000021222772a4 */ /* 0x000fe2000f8e023f */
[C---:B------:R-:W-:Y:S01]  /*c9f0*/  FMUL.FTZ R4, R42.reuse, R79 ;  /* 0x0000004f2a047220 */ /* 0x040fe20000410000 */
[----:B------:R-:W-:Y:S01]  /*ca00*/  UIMAD.WIDE.U32 UR34, UR20, UR33, URZ ;  /* 0x00000021142272a5 */ /* 0x000fe2000f8e003f */
[-C--:B------:R-:W-:Y:S01]  /*ca10*/  FMUL.FTZ R42, R42, R7.reuse ;  /* 0x000000072a2a7220 */ /* 0x080fe20000410000 */
[----:B------:R-:W-:Y:S01]  /*ca20*/  UIMAD UR39, UR36, UR20, UR39 ;  /* 0x00000014242772a4 */ /* 0x000fe2000f8e0227 */
[C---:B------:R-:W-:Y:S01]  /*ca30*/  FFMA.FTZ R4, R0.reuse, R7, R4 ;  /* 0x0000000700047223 */ /* 0x040fe20000010004 */
[----:B------:R-:W-:Y:S01]  /*ca40*/  ULDC UR40, c[0x0][0x174] ;  /* 0x00005d0000287ab9 */ /* 0x000fe20000000800 */
[----:B------:R-:W-:Y:S01]  /*ca50*/  FFMA.FTZ R79, R0, R79, -R42 ;  /* 0x0000004f004f7223 */ /* 0x000fe2000001082a */
        /* <DEDUP_REMOVED lines=11> */
[----:B------:R-:W-:Y:S01]  /*cb10*/  FADD.FTZ R0, R95, R4 ;  /* 0x000000045f007221 */ /* 0x000fe20000010000 */
[----:B------:R-:W-:Y:S01]  /*cb20*/  ISETP.GE.AND P2, PT, R6, 0x181, PT ;  /* 0x000001810600780c */ /* 0x000fe20003f46270 */
        /* <DEDUP_REMOVED lines=23> */
[----:B------:R-:W1:Y:S01]  /*cca0*/  LDS R5, [R5.X4+0x2300] ;  /* 0x0023000005057984 */ /* 0x000e620000004800 */
[----:B------:R-:W-:Y:S05]  /*ccb0*/  @!P0 BRA `(.L_x_1238) ;  /* 0x0000001000008947 */ /* 0x000fea0003800000 */
[----:B-1----:R1:W-:Y:S02]  /*ccc0*/  RED.E.ADD.F32.FTZ.RN.STRONG.GPU [R2.64+-0x3e00], R5 ;  /* 0xffc200050200798e */ /* 0x0023e4000c10e79e */
.L_x_1238:
[----:B------:R-:W-:Y:S05]  /*ccd0*/  BSYNC B0 ;  /* 0x0000000000007941 */ /* 0x000fea0003800000 */
.L_x_1237:
[----:B------:R-:W2:Y:S01]  /*cce0*/  LDS R7, [R7.X4+0x2500] ;  /* 0x0025000007077984 */ /* 0x000ea20000004800 */
[----:B------:R-:W-:Y:S01]  /*ccf0*/  BSSY B0, `(.L_x_1239) ;  /* 0x0000004000007945 */ /* 0x000fe20003800000 */
[----:B------:R-:W-:Y:S01]  /*cd00*/  LEA.HI.SX32 R79, R79, R122, 0x1b ;  /* 0x0000007a4f4f7211 */ /* 0x000fe200078fdaff */
[----:B------:R-:W-:Y:S05]  /*cd10*/  @!P1 BRA `(.L_x_1240) ;  /* 0x0000001000009947 */ /* 0x000fea0003800000 */
[----:B--2---:R2:W-:Y:S02]  /*cd20*/  RED.E.ADD.F32.FTZ.RN.STRONG.GPU [R2.64+-0x3c00], R7 ;  /* 0xffc400070200798e */ /* 0x0045e4000c10e79e */
.L_x_1240:
[----:B------:R-:W-:Y:S05]  /*cd30*/  BSYNC B0 ;  /* 0x0000000000007941 */ /* 0x000fea0003800000 */
.L_x_1239:
[----:B------:R-:W3:Y:S01]  /*cd40*/  LDS R79, [R79.X4+0x2700] ;  /* 0x002700004f4f7984 */ /* 0x000ee20000004800 */
[----:B------:R-:W-:Y:S01]  /*cd50*/  BSSY B0, `(.L_x_1241) ;  /* 0x0000005000007945 */ /* 0x000fe20003800000 */
[C---:B--2---:R-:W-:Y:S02]  /*cd60*/  IADD3 R7, R122.reuse, 0x200, RZ ;  /* 0x000002007a077810 */ /* 0x044fe40007ffe0ff */
[----:B-1----:R-:W-:Y:S01]  /*cd70*/  IADD3 R5, R122, 0x280, RZ ;  /* 0x000002807a057810 */ /* 0x002fe20007ffe0ff */
[----:B------:R-:W-:Y:S05]  /*cd80*/  @!P2 BRA `(.L_x_1242) ;  /* 0x000000100000a947 */ /* 0x000fea0003800000 */
[----:B---3--:R1:W-:Y:S02]  /*cd90*/  RED.E.ADD.F32.FTZ.RN.STRONG.GPU [R2.64+-0x3a00], R79 ;  /* 0xffc6004f0200798e */ /* 0x0083e4000c10e79e */
.L_x_1242:
[----:B------:R-:W-:Y:S05]  /*cda0*/  BSYNC B0 ;  /* 0x0000000000007941 */ /* 0x000fea0003800000 */
.L_x_1241:
[-C--:B------:R-:W-:Y:S01]  /*cdb0*/  LEA.HI.SX32 R4, R7, R122.reuse, 0x1b ;  /* 0x0000007a07047211 */ /* 0x080fe200078fdaff */
[----:B------:R-:W-:Y:S01]  /*cdc0*/  BSSY B0, `(.L_x_1243) ;  /* 0x000000d000007945 */ /* 0x000fe20003800000 */
[----:B------:R-:W-:-:S02]  /*cdd0*/  LEA.HI.SX32 R7, R5, R122, 0x1b ;  /* 0x0000007a05077211 */ /* 0x000fc400078fdaff */
[----:B------:R-:W-:Y:S01]  /*cde0*/  ISETP.GE.AND P6, PT, R6, 0x201, PT ;  /* 0x000002010600780c */ /* 0x000fe20003fc6270 */
[----:B------:R2:W4:Y:S01]  /*cdf0*/  LDS R5, [R4.X4+0x2900] ;  /* 0x0029000004057984 */ /* 0x0005220000004800 */
[----:B-1-3--:R-:W-:Y:S02]  /*ce00*/  IADD3 R79, R122, 0x300, RZ ;  /* 0x000003007a4f7810 */ /* 0x00afe40007ffe0ff */
[C---:B------:R-:W-:Y:S02]  /*ce10*/  ISETP.GE.AND P0, PT, R6.reuse, 0x281, PT ;  /* 0x000002810600780c */ /* 0x040fe40003f06270 */
[C---:B------:R-:W-:Y:S02]  /*ce20*/  ISETP.GE.AND P1, PT, R6.reuse, 0x301, PT ;  /* 0x000003010600780c */ /* 0x040fe40003f26270 */
[C---:B------:R-:W-:Y:S02]  /*ce30*/  ISETP.GE.AND P2, PT, R6.reuse, 0x381, PT ;  /* 0x000003810600780c */ /* 0x040fe40003f46270 */
[----:B------:R-:W-:-:S02]  /*ce40*/  ISETP.GE.AND P3, PT, R6, 0x401, PT ;  /* 0x000004010600780c */ /* 0x000fc40003f66270 */
[C---:B------:R-:W-:Y:S02]  /*ce50*/  ISETP.GE.AND P4, PT, R6.reuse, 0x481, PT ;  /* 0x000004810600780c */ /* 0x040fe40003f86270 */
[----:B------:R-:W-:Y:S01]  /*ce60*/  ISETP.GE.AND P5, PT, R6, 0x501, PT ;  /* 0x000005010600780c */ /* 0x000fe20003fa6270 */
[----:B------:R-:W-:Y:S10]  /*ce70*/  @!P6 BRA `(.L_x_1244) ;  /* 0x000000100000e947 */ /* 0x000ff40003800000 */
[----:B--2-4-:R1:W-:Y:S02]  /*ce80*/  RED.E.ADD.F32.FTZ.RN.STRONG.GPU [R2.64+-0x3800], R5 ;  /* 0xffc800050200798e */ /* 0x0143e4000c10e79e */
.L_x_1244:
[----:B--2---:R-:W-:Y:S05]  /*ce90*/  BSYNC B0 ;  /* 0x0000000000007941 */ /* 0x004fea0003800000 */
.L_x_1243:
[----:B------:R-:W2:Y:S01]  /*cea0*/  LDS R7, [R7.X4+0x2b00] ;  /* 0x002b000007077984 */ /* 0x000ea20000004800 */
[----:B------:R-:W-:Y:S01]  /*ceb0*/  BSSY B0, `(.L_x_1245) ;  /* 0x0000005000007945 */ /* 0x000fe20003800000 */
[----:B-1--4-:R-:W-:Y:S02]  /*cec0*/  IADD3 R5, R122, 0x380, RZ ;  /* 0x000003807a057810 */ /* 0x012fe40007ffe0ff */
[----:B------:R-:W-:Y:S01]  /*ced0*/  LEA.HI.SX32 R79, R79, R122, 0x1b ;  /* 0x0000007a4f4f7211 */ /* 0x000fe200078fdaff */
[----:B------:R-:W-:Y:S05]  /*cee0*/  @!P0 BRA `(.L_x_1246) ;  /* 0x0000001000008947 */ /* 0x000fea0003800000 */
[----:B--2---:R1:W-:Y:S02]  /*cef0*/  RED.E.ADD.F32.FTZ.RN.STRONG.GPU [R2.64+-0x3600], R7 ;  /* 0xffca00070200798e */ /* 0x0043e4000c10e79e */
.L_x_1246:
[----:B------:R-:W-:Y:S05]  /*cf00*/  BSYNC B0 ;  /* 0x0000000000007941 */ /* 0x000fea0003800000 */
.L_x_1245:
[----:B------:R-:W3:Y:S01]  /*cf10*/  LDS R79, [R79.X4+0x2d00] ;  /* 0x002d00004f4f7984 */ /* 0x000ee20000004800 */
[----:B------:R-:W-:Y:S01]  /*cf20*/  BSSY B0, `(.L_x_1247) ;  /* 0x0000005000007945 */ /* 0x000fe20003800000 */
[----:B-12---:R-:W-:-:S02]  /*cf30*/  IADD3 R7, R122, 0x400, RZ ;  /* 0x000004007a077810 */ /* 0x006fc40007ffe0ff */
[----:B------:R-:W-:Y:S01]  /*cf40*/  LEA.HI.SX32 R5, R5, R122, 0x1b ;  /* 0x0000007a05057211 */ /* 0x000fe200078fdaff */
[----:B------:R-:W-:Y:S05]  /*cf50*/  @!P1 BRA `(.L_x_1248) ;  /* 0x0000001000009947 */ /* 0x000fea0003800000 */
[----:B---3--:R1:W-:Y:S02]  /*cf60*/  RED.E.ADD.F32.FTZ.RN.STRONG.GPU [R2.64+-0x3400], R79 ;  /* 0xffcc004f0200798e */ /* 0x0083e4000c10e79e */
.L_x_1248:
[----:B------:R-:W-:Y:S05]  /*cf70*/  BSYNC B0 ;  /* 0x0000000000007941 */ /* 0x000fea0003800000 */
.L_x_1247:
[----:B------:R-:W2:Y:S01]  /*cf80*/  LDS R5, [R5.X4+0x2f00] ;  /* 0x002f000005057984 */ /* 0x000ea20000004800 */
[----:B------:R-:W-:Y:S01]  /*cf90*/  BSSY B0, `(.L_x_1249) ;  /* 0x0000005000007945 */ /* 0x000fe20003800000 */
[----:B-1-3--:R-:W-:Y:S02]  /*cfa0*/  IADD3 R79, R122, 0x480, RZ ;  /* 0x000004807a4f7810 */ /* 0x00afe40007ffe0ff */
[----:B------:R-:W-:Y:S01]  /*cfb0*/  LEA.HI.SX32 R7, R7, R122, 0x1b ;  /* 0x0000007a07077211 */ /* 0x000fe200078fdaff */
[----:B------:R-:W-:Y:S05]  /*cfc0*/  @!P2 BRA `(.L_x_1250) ;  /* 0x000000100000a947 */ /* 0x000fea0003800000 */
[----:B--2---:R1:W-:Y:S02]  /*cfd0*/  RED.E.ADD.F32.FTZ.RN.STRONG.GPU [R2.64+-0x3200], R5 ;  /* 0xffce00050200798e */ /* 0x0043e4000c10e79e */
.L_x_1250:
[----:B------:R-:W-:Y:S05]  /*cfe0*/  BSYNC B0 ;  /* 0x0000000000007941 */ /* 0x000fea0003800000 */
.L_x_1249:
[----:B------:R-:W3:Y:S01]  /*cff0*/  LDS R7, [R7.X4+0x3100] ;  /* 0x0031000007077984 */ /* 0x000ee20000004800 */
[----:B------:R-:W-:Y:S01]  /*d000*/  BSSY B0, `(.L_x_1251) ;  /* 0x0000005000007945 */ /* 0x000fe20003800000 */
[----:B-12---:R-:W-:Y:S02]  /*d010*/  IADD3 R5, R122, 0x500, RZ ;  /* 0x000005007a057810 */ /* 0x006fe40007ffe0ff */
[----:B------:R-:W-:Y:S01]  /*d020*/  LEA.HI.SX32 R79, R79, R122, 0x1b ;  /* 0x0000007a4f4f7211 */ /* 0x000fe200078fdaff */
[----:B------:R-:W-:Y:S05]  /*d030*/  @!P3 BRA `(.L_x_1252) ;  /* 0x000000100000b947 */ /* 0x000fea0003800000 */
[----:B---3--:R1:W-:Y:S02]  /*d040*/  RED.E.ADD.F32.FTZ.RN.STRONG.GPU [R2.64+-0x3000], R7 ;  /* 0xffd000070200798e */ /* 0x0083e4000c10e79e */
.L_x_1252:
[----:B------:R-:W-:Y:S05]  /*d050*/  BSYNC B0 ;  /* 0x0000000000007941 */ /* 0x000fea0003800000 */
.L_x_1251:
[----:B------:R-:W2:Y:S01]  /*d060*/  LDS R79, [R79.X4+0x3300] ;  /* 0x003300004f4f7984 */ /* 0x000ea20000004800 */
[----:B------:R-:W-:Y:S01]  /*d070*/  BSSY B0, `(.L_x_1253) ;  /* 0x0000004000007945 */ /* 0x000fe20003800000 */
[----:B------:R-:W-:Y:S01]  /*d080*/  LEA.HI.SX32 R5, R5, R122, 0x1b ;  /* 0x0000007a05057211 */ /* 0x000fe200078fdaff */
[----:B------:R-:W-:Y:S05]  /*d090*/  @!P4 BRA `(.L_x_1254) ;  /* 0x000000100000c947 */ /* 0x000fea0003800000 */
[----:B--2---:R2:W-:Y:S02]  /*d0a0*/  RED.E.ADD.F32.FTZ.RN.STRONG.GPU [R2.64+-0x2e00], R79 ;  /* 0xffd2004f0200798e */ /* 0x0045e4000c10e79e */
.L_x_1254:
[----:B------:R-:W-:Y:S05]  /*d0b0*/  BSYNC B0 ;  /* 0x0000000000007941 */ /* 0x000fea0003800000 */
.L_x_1253:
[----:B------:R-:W4:Y:S01]  /*d0c0*/  LDS R5, [R5.X4+0x3500] ;  /* 0x0035000005057984 */ /* 0x000f220000004800 */
[----:B------:R-:W-:Y:S01]  /*d0d0*/  BSSY B0, `(.L_x_1255) ;  /* 0x0000005000007945 */ /* 0x000fe20003800000 */
[----:B-1-3--:R-:W-:-:S02]  /*d0e0*/  IADD3 R7, R122, 0x580, RZ ;  /* 0x000005807a077810 */ /* 0x00afc40007ffe0ff */
[----:B--2---:R-:W-:Y:S01]  /*d0f0*/  IADD3 R79, R122, 0x600, RZ ;  /* 0x000006007a4f7810 */ /* 0x004fe20007ffe0ff */
[----:B------:R-:W-:Y:S05]  /*d100*/  @!P5 BRA `(.L_x_1256) ;  /* 0x000000100000d947 */ /* 0x000fea0003800000 */
[----:B----4-:R1:W-:Y:S02]  /*d110*/  RED.E.ADD.F32.FTZ.RN.STRONG.GPU [R2.64+-0x2c00], R5 ;  /* 0xffd400050200798e */ /* 0x0103e4000c10e79e */
.L_x_1256:
[----:B------:R-:W-:Y:S05]  /*d120*/  BSYNC B0 ;  /* 0x0000000000007941 */ /* 0x000fea0003800000 */
.L_x_1255:
[-C--:B------:R-:W-:Y:S01]  /*d130*/  LEA.HI.SX32 R7, R7, R122.reuse, 0x1b ;  /* 0x0000007a07077211 */ /* 0x080fe200078fdaff */
[----:B------:R-:W-:Y:S01]  /*d140*/  BSSY B0, `(.L_x_1257) ;  /* 0x000000d000007945 */ /* 0x000fe20003800000 */
[----:B------:R-:W-:Y:S02]  /*d150*/  ISETP.GE.AND P6, PT, R6, 0x581, PT ;  /* 0x000005810600780c */ /* 0x000fe40003fc6270 */
[----:B-1--4-:R-:W-:Y:S02]  /*d160*/  IADD3 R5, R122, 0x680, RZ ;  /* 0x000006807a057810 */ /* 0x012fe40007ffe0ff */
[----:B------:R-:W1:Y:S01]  /*d170*/  LDS R7, [R7.X4+0x3700] ;  /* 0x0037000007077984 */ /* 0x000e620000004800 */
        /* <DEDUP_REMOVED lines=8> */
[----:B-1----:R1:W-:Y:S02]  /*d200*/  RED.E.ADD.F32.FTZ.RN.STRONG.GPU [R2.64+-0x2a00], R7 ;  /* 0xffd600070200798e */ /* 0x0023e4000c10e79e */
.L_x_1258:
[----:B------:R-:W-:Y:S05]  /*d210*/  BSYNC B0 ;  /* 0x0000000000007941 */ /* 0x000fea0003800000 */
.L_x_1257:
[----:B------:R-:W2:Y:S01]  /*d220*/  LDS R79, [R79.X4+0x3900] ;  /* 0x003900004f4f7984 */ /* 0x000ea20000004800 */
[----:B------:R-:W-:Y:S01]  /*d230*/  BSSY B0, `(.L_x_1259) ;  /* 0x0000005000007945 */ /* 0x000fe20003800000 */
[----:B-1----:R-:W-:-:S02]  /*d240*/  IADD3 R7, R122, 0x700, RZ ;  /* 0x000007007a077810 */ /* 0x002fc40007ffe0ff */
[----:B------:R-:W-:Y:S01]  /*d250*/  LEA.HI.SX32 R5, R5, R122, 0x1b ;  /* 0x0000007a05057211 */ /* 0x000fe200078fdaff */
[----:B------:R-:W-:Y:S05]  /*d260*/  @!P0 BRA `(.L_x_1260) ;  /* 0x0000001000008947 */ /* 0x000fea0003800000 */
[----:B--2---:R1:W-:Y:S02]  /*d270*/  RED.E.ADD.F32.FTZ.RN.STRONG.GPU [R2.64+-0x2800], R79 ;  /* 0xffd8004f0200798e */ /* 0x0043e4000c10e79e */
.L_x_1260:
[----:B------:R-:W-:Y:S05]  /*d280*/  BSYNC B0 ;  /* 0x0000000000007941 */ /* 0x000fea0003800000 */
.L_x_1259:
[----:B------:R-:W3:Y:S01]  /*d290*/  LDS R5, [R5.X4+0x3b00] ;  /* 0x003b000005057984 */ /* 0x000ee20000004800 */
[----:B------:R-:W-:Y:S01]  /*d2a0*/  BSSY B0, `(.L_x_1261) ;  /* 0x0000005000007945 */ /* 0x000fe20003800000 */
[----:B-12---:R-:W-:Y:S02]  /*d2b0*/  IADD3 R79, R122, 0x780, RZ ;  /* 0x000007807a4f7810 */ /* 0x006fe40007ffe0ff */
[----:B------:R-:W-:Y:S01]  /*d2c0*/  LEA.HI.SX32 R7, R7, R122, 0x1b ;  /* 0x0000007a07077211 */ /* 0x000fe200078fdaff */
[----:B------:R-:W-:Y:S05]  /*d2d0*/  @!P1 BRA `(.L_x_1262) ;  /* 0x0000001000009947 */ /* 0x000fea0003800000 */
[----:B---3--:R1:W-:Y:S02]  /*d2e0*/  RED.E.ADD.F32.FTZ.RN.STRONG.GPU [R2.64+-0x2600], R5 ;  /* 0xffda00050200798e */ /* 0x0083e4000c10e79e */
.L_x_1262:
[----:B------:R-:W-:Y:S05]  /*d2f0*/  BSYNC B0 ;  /* 0x0000000000007941 */ /* 0x000fea0003800000 */
.L_x_1261:
[----:B------:R-:W2:Y:S01]  /*d300*/  LDS R7, [R7.X4+0x3d00] ;  /* 0x003d000007077984 */ /* 0x000ea20000004800 */
[----:B------:R-:W-:Y:S01]  /*d310*/  BSSY B0, `(.L_x_1263) ;  /* 0x0000005000007945 */ /* 0x000fe20003800000 */
[----:B-1-3--:R-:W-:Y:S02]  /*d320*/  IADD3 R5, R122, 0x800, RZ ;  /* 0x000008007a057810 */ /* 0x00afe40007ffe0ff */
[----:B------:R-:W-:Y:S01]  /*d330*/  LEA.HI.SX32 R79, R79, R122, 0x1b ;  /* 0x0000007a4f4f7211 */ /* 0x000fe200078fdaff */
[----:B------:R-:W-:Y:S05]  /*d340*/  @!P2 BRA `(.L_x_1264) ;  /* 0x000000100000a947 */ /* 0x000fea0003800000 */
[----:B--2---:R1:W-:Y:S02]  /*d350*/  RED.E.ADD.F32.FTZ.RN.STRONG.GPU [R2.64+-0x2400], R7 ;  /* 0xffdc00070200798e */ /* 0x0043e4000c10e79e */
.L_x_1264:
[----:B------:R-:W-:Y:S05]  /*d360*/  BSYNC B0 ;  /* 0x0000000000007941 */ /* 0x000fea0003800000 */
.L_x_1263:
[----:B------:R-:W3:Y:S01]  /*d370*/  LDS R79, [R79.X4+0x3f00] ;  /* 0x003f00004f4f7984 */ /* 0x000ee20000004800 */
[----:B------:R-:W-:Y:S01]  /*d380*/  BSSY B0, `(.L_x_1265) ;  /* 0x0000005000007945 */ /* 0x000fe20003800000 */
[----:B-12---:R-:W-:-:S02]  /*d390*/  IADD3 R7, R122, 0x880, RZ ;  /* 0x000008807a077810 */ /* 0x006fc40007ffe0ff */
[----:B------:R-:W-:Y:S01]  /*d3a0*/  LEA.HI.SX32 R5, R5, R122, 0x1b ;  /* 0x0000007a05057211 */ /* 0x000fe200078fdaff */
[----:B------:R-:W-:Y:S05]  /*d3b0*/  @!P3 BRA `(.L_x_1266) ;  /* 0x000000100000b947 */ /* 0x000fea0003800000 */
[----:B---3--:R1:W-:Y:S02]  /*d3c0*/  RED.E.ADD.F32.FTZ.RN.STRONG.GPU [R2.64+-0x2200], R79 ;  /* 0xffde004f0200798e */ /* 0x0083e4000c10e79e */
.L_x_1266:
[----:B------:R-:W-:Y:S05]  /*d3d0*/  BSYNC B0 ;  /* 0x0000000000007941 */ /* 0x000fea0003800000 */
.L_x_1265:
[----:B------:R-:W2:Y:S01]  /*d3e0*/  LDS R5, [R5.X4+0x4100] ;  /* 0x0041000005057984 */ /* 0x000ea20000004800 */
[----:B------:R-:W-:Y:S01]  /*d3f0*/  BSSY B0, `(.L_x_1267) ;  /* 0x0000004000007945 */ /* 0x000fe20003800000 */
[----:B------:R-:W-:Y:S01]  /*d400*/  LEA.HI.SX32 R7, R7, R122, 0x1b ;  /* 0x0000007a07077211 */ /* 0x000fe200078fdaff */
[----:B------:R-:W-:Y:S05]  /*d410*/  @!P4 BRA `(.L_x_1268) ;  /* 0x000000100000c947 */ /* 0x000fea0003800000 */
[----:B--2---:R2:W-:Y:S02]  /*d420*/  RED.E.ADD.F32.FTZ.RN.STRONG.GPU [R2.64+-0x2000], R5 ;  /* 0xffe000050200798e */ /* 0x0045e4000c10e79e */
.L_x_1268:
[----:B------:R-:W-:Y:S05]  /*d430*/  BSYNC B0 ;  /* 0x0000000000007941 */ /* 0x000fea0003800000 */
.L_x_1267:
[----:B------:R-:W4:Y:S01]  /*d440*/  LDS R7, [R7.X4+0x4300] ;  /* 0x0043000007077984 */ /* 0x000f220000004800 */
[----:B------:R-:W-:Y:S01]  /*d450*/  BSSY B0, `(.L_x_1269) ;  /* 0x0000005000007945 */ /* 0x000fe20003800000 */
[C---:B--2---:R-:W-:Y:S02]  /*d460*/  IADD3 R5, R122.reuse, 0x900, RZ ;  /* 0x000009007a057810 */ /* 0x044fe40007ffe0ff */
[----:B-1-3--:R-:W-:Y:S01]  /*d470*/  IADD3 R79, R122, 0x980, RZ ;  /* 0x000009807a4f7810 */ /* 0x00afe20007ffe0ff */
[----:B------:R-:W-:Y:S05]  /*d480*/  @!P5 BRA `(.L_x_1270) ;  /* 0x000000100000d947 */ /* 0x000fea0003800000 */
[----:B----4-:R1:W-:Y:S02]  /*d490*/  RED.E.ADD.F32.FTZ.RN.STRONG.GPU [R2.64+-0x1e00], R7 ;  /* 0xffe200070200798e */ /* 0x0103e4000c10e79e */
.L_x_1270:
[----:B------:R-:W-:Y:S05]  /*d4a0*/  BSYNC B0 ;  /* 0x0000000000007941 */ /* 0x000fea0003800000 */
.L_x_1269:
[----:B------:R-:W-:Y:S01]  /*d4b0*/  LEA.HI.SX32 R5, R5, R122, 0x1b ;  /* 0x0000007a05057211 */ /* 0x000fe200078fdaff */
[----:B------:R-:W-:Y:S01]  /*d4c0*/  BSSY B0, `(.L_x_1271) ;  /* 0x000000d000007945 */ /* 0x000fe20003800000 */
[----:B------:R-:W-:-:S02]  /*d4d0*/  ISETP.GE.AND P6, PT, R6, 0x901, PT ;  /* 0x000009010600780c */ /* 0x000fc40003fc6270 */
[----:B-1--4-:R-:W-:Y:S02]  /*d4e0*/  IADD3 R7, R122, 0xa00, RZ ;  /* 0x00000a007a077810 */ /* 0x012fe40007ffe0ff */
[----:B------:R-:W1:Y:S01]  /*d4f0*/  LDS R5, [R5.X4+0x4500] ;  /* 0x0045000005057984 */ /* 0x000e620000004800 */
        /* <DEDUP_REMOVED lines=8> */
[----:B-1----:R1:W-:Y:S02]  /*d580*/  RED.E.ADD.F32.FTZ.RN.STRONG.GPU [R2.64+-0x1c00], R5 ;  /* 0xffe400050200798e */ /* 0x0023e4000c10e79e */
.L_x_1272:
[----:B------:R-:W-:Y:S05]  /*d590*/  BSYNC B0 ;  /* 0x0000000000007941 */ /* 0x000fea0003800000 */
.L_x_1271:
[----:B------:R-:W2:Y:S01]  /*d5a0*/  LDS R79, [R79.X4+0x4700] ;  /* 0x004700004f4f7984 */ /* 0x000ea20000004800 */
[----:B------:R-:W-:Y:S01]  /*d5b0*/  BSSY B0, `(.L_x_1273) ;  /* 0x0000005000007945 */ /* 0x000fe20003800000 */
[----:B-1----:R-:W-:Y:S02]  /*d5c0*/  IADD3 R5, R122, 0xa80, RZ ;  /* 0x00000a807a057810 */ /* 0x002fe40007ffe0ff */
[----:B------:R-:W-:Y:S01]  /*d5d0*/  LEA.HI.SX32 R7, R7, R122, 0x1b ;  /* 0x0000007a07077211 */ /* 0x000fe200078fdaff */
[----:B------:R-:W-:Y:S05]  /*d5e0*/  @!P0 BRA `(.L_x_1274) ;  /* 0x0000001000008947 */ /* 0x000fea0003800000 */
[----:B--2---:R1:W-:Y:S02]  /*d5f0*/  RED.E.ADD.F32.FTZ.RN.STRONG.GPU [R2.64+-0x1a00], R79 ;  /* 0xffe6004f0200798e */ /* 0x0043e4000c10e79e */
.L_x_1274:
[----:B------:R-:W-:Y:S05]  /*d600*/  BSYNC B0 ;  /* 0x0000000000007941 */ /* 0x000fea0003800000 */
.L_x_1273:
[----:B------:R-:W3:Y:S01]  /*d610*/  LDS R7, [R7.X4+0x4900] ;  /* 0x0049000007077984 */ /* 0x000ee20000004800 */
[----:B------:R-:W-:Y:S01]  /*d620*/  BSSY B0, `(.L_x_1275) ;  /* 0x0000005000007945 */ /* 0x000fe20003800000 */
[----:B-12---:R-:W-:-:S02]  /*d630*/  IADD3 R79, R122, 0xb00, RZ ;  /* 0x00000b007a4f7810 */ /* 0x006fc40007ffe0ff */
[----:B------:R-:W-:Y:S01]  /*d640*/  LEA.HI.SX32 R5, R5, R122, 0x1b ;  /* 0x0000007a05057211 */ /* 0x000fe200078fdaff */
[----:B------:R-:W-:Y:S05]  /*d650*/  @!P1 BRA `(.L_x_1276) ;  /* 0x0000001000009947 */ /* 0x000fea0003800000 */
[----:B---3--:R1:W-:Y:S02]  /*d660*/  RED.E.ADD.F32.FTZ.RN.STRONG.GPU [R2.64+-0x1800], R7 ;  /* 0xffe800070200798e */ /* 0x0083e4000c10e79e */
.L_x_1276:
[----:B------:R-:W-:Y:S05]  /*d670*/  BSYNC B0 ;  /* 0x0000000000007941 */ /* 0x000fea0003800000 */
.L_x_1275:
[----:B------:R-:W2:Y:S01]  /*d680*/  LDS R5, [R5.X4+0x4b00] ;  /* 0x004b000005057984 */ /* 0x000ea20000004800 */
[----:B------:R-:W-:Y:S01]  /*d690*/  BSSY B0, `(.L_x_1277) ;  /* 0x0000005000007945 */ /* 0x000fe20003800000 */
[----:B-1-3--:R-:W-:Y:S02]  /*d6a0*/  IADD3 R7, R122, 0xb80, RZ ;  /* 0x00000b807a077810 */ /* 0x00afe40007ffe0ff */
[----:B------:R-:W-:Y:S01]  /*d6b0*/  LEA.HI.SX32 R79, R79, R122, 0x1b ;  /* 0x0000007a4f4f7211 */ /* 0x000fe200078fdaff */
[----:B------:R-:W-:Y:S05]  /*d6c0*/  @!P2 BRA `(.L_x_1278) ;  /* 0x000000100000a947 */ /* 0x000fea0003800000 */
[----:B--2---:R1:W-:Y:S02]  /*d6d0*/  RED.E.ADD.F32.FTZ.RN.STRONG.GPU [R2.64+-0x1600], R5 ;  /* 0xffea00050200798e */ /* 0x0043e4000c10e79e */
.L_x_1278:
[----:B------:R-:W-:Y:S05]  /*d6e0*/  BSYNC B0 ;  /* 0x0000000000007941 */ /* 0x000fea0003800000 */
.L_x_1277:
[----:B------:R-:W3:Y:S01]  /*d6f0*/  LDS R79, [R79.X4+0x4d00] ;  /* 0x004d00004f4f7984 */ /* 0x000ee20000004800 */
[----:B------:R-:W-:Y:S01]  /*d700*/  BSSY B0, `(.L_x_1279) ;  /* 0x0000005000007945 */ /* 0x000fe20003800000 */
[----:B-12---:R-:W-:Y:S02]  /*d710*/  IADD3 R5, R122, 0xc00, RZ ;  /* 0x00000c007a057810 */ /* 0x006fe40007ffe0ff */
[----:B------:R-:W-:Y:S01]  /*d720*/  LEA.HI.SX32 R7, R7, R122, 0x1b ;  /* 0x0000007a07077211 */ /* 0x000fe200078fdaff */
[----:B------:R-:W-:Y:S05]  /*d730*/  @!P3 BRA `(.L_x_1280) ;  /* 0x000000100000b947 */ /* 0x000fea0003800000 */
[----:B---3--:R1:W-:Y:S02]  /*d740*/  RED.E.ADD.F32.FTZ.RN.STRONG.GPU [R2.64+-0x1400], R79 ;  /* 0xffec004f0200798e */ /* 0x0083e4000c10e79e */
.L_x_1280:
[----:B------:R-:W-:Y:S05]  /*d750*/  BSYNC B0 ;  /* 0x0000000000007941 */ /* 0x000fea0003800000 */
.L_x_1279:
[----:B------:R-:W2:Y:S01]  /*d760*/  LDS R7, [R7.X4+0x4f00] ;  /* 0x004f000007077984 */ /* 0x000ea20000004800 */
[----:B------:R-:W-:Y:S01]  /*d770*/  BSSY B0, `(.L_x_1281) ;  /* 0x0000004000007945 */ /* 0x000fe20003800000 */
[----:B------:R-:W-:Y:S01]  /*d780*/  LEA.HI.SX32 R5, R5, R122, 0x1b ;  /* 0x0000007a05057211 */ /* 0x000fe200078fdaff */
[----:B------:R-:W-:Y:S05]  /*d790*/  @!P4 BRA `(.L_x_1282) ;  /* 0x000000100000c947 */ /* 0x000fea0003800000 */
[----:B--2---:R2:W-:Y:S02]  /*d7a0*/  RED.E.ADD.F32.FTZ.RN.STRONG.GPU [R2.64+-0x1200], R7 ;  /* 0xffee00070200798e */ /* 0x0045e4000c10e79e */
.L_x_1282:
[----:B------:R-:W-:Y:S05]  /*d7b0*/  BSYNC B0 ;  /* 0x0000000000007941 */ /* 0x000fea0003800000 */
.L_x_1281:
[----:B------:R-:W4:Y:S01]  /*d7c0*/  LDS R5, [R5.X4+0x5100] ;  /* 0x0051000005057984 */ /* 0x000f220000004800 */
[----:B------:R-:W-:Y:S01]  /*d7d0*/  BSSY B0, `(.L_x_1283) ;  /* 0x0000005000007945 */ /* 0x000fe20003800000 */
[----:B--2---:R-:W-:-:S02]  /*d7e0*/  IADD3 R7, R122, 0xc80, RZ ;  /* 0x00000c807a077810 */ /* 0x004fc40007ffe0ff */
[----:B-1-3--:R-:W-:Y:S01]  /*d7f0*/  IADD3 R79, R122, 0xd00, RZ ;  /* 0x00000d007a4f7810 */ /* 0x00afe20007ffe0ff */
[----:B------:R-:W-:Y:S05]  /*d800*/  @!P5 BRA `(.L_x_1284) ;  /* 0x000000100000d947 */ /* 0x000fea0003800000 */
[----:B----4-:R1:W-:Y:S02]  /*d810*/  RED.E.ADD.F32.FTZ.RN.STRONG.GPU [R2.64+-0x1000], R5 ;  /* 0xfff000050200798e */ /* 0x0103e4000c10e79e */
.L_x_1284:
[----:B------:R-:W-:Y:S05]  /*d820*/  BSYNC B0 ;  /* 0x0000000000007941 */ /* 0x000fea0003800000 */
.L_x_1283:
        /* <DEDUP_REMOVED lines=14> */
.L_x_1286:
[----:B------:R-:W-:Y:S05]  /*d910*/  BSYNC B0 ;  /* 0x0000000000007941 */ /* 0x000fea0003800000 */
.L_x_1285:
[----:B------:R-:W2:Y:S01]  /*d920*/  LDS R79, [R79.X4+0x5500] ;  /* 0x005500004f4f7984 */ /* 0x000ea20000004800 */
[----:B------:R-:W-:Y:S01]  /*d930*/  BSSY B0, `(.L_x_1287) ;  /* 0x0000005000007945 */ /* 0x000fe20003800000 */
[----:B-1----:R-:W-:-:S02]  /*d940*/  IADD3 R7, R122, 0xe00, RZ ;  /* 0x00000e007a077810 */ /* 0x002fc40007ffe0ff */
[----:B------:R-:W-:Y:S01]  /*d950*/  LEA.HI.SX32 R5, R5, R122, 0x1b ;  /* 0x0000007a05057211 */ /* 0x000fe200078fdaff */
[----:B------:R-:W-:Y:S05]  /*d960*/  @!P0 BRA `(.L_x_1288) ;  /* 0x0000001000008947 */ /* 0x000fea0003800000 */
[----:B--2---:R1:W-:Y:S02]  /*d970*/  RED.E.ADD.F32.FTZ.RN.STRONG.GPU [R2.64+-0xc00], R79 ;  /* 0xfff4004f0200798e */ /* 0x0043e4000c10e79e */
.L_x_1288:
[----:B------:R-:W-:Y:S05]  /*d980*/  BSYNC B0 ;  /* 0x0000000000007941 */ /* 0x000fea0003800000 */
.L_x_1287:
[----:B------:R-:W3:Y:S01]  /*d990*/  LDS R5, [R5.X4+0x5700] ;  /* 0x0057000005057984 */ /* 0x000ee20000004800 */
[----:B------:R-:W-:Y:S01]  /*d9a0*/  BSSY B0, `(.L_x_1289) ;  /* 0x0000005000007945 */ /* 0x000fe20003800000 */
[----:B-12---:R-:W-:Y:S02]  /*d9b0*/  IADD3 R79, R122, 0xe80, RZ ;  /* 0x00000e807a4f7810 */ /* 0x006fe40007ffe0ff */
[----:B------:R-:W-:Y:S01]  /*d9c0*/  LEA.HI.SX32 R7, R7, R122, 0x1b ;  /* 0x0000007a07077211 */ /* 0x000fe200078fdaff */
[----:B------:R-:W-:Y:S05]  /*d9d0*/  @!P1 BRA `(.L_x_1290) ;  /* 0x0000001000009947 */ /* 0x000fea0003800000 */
[----:B---3--:R1:W-:Y:S02]  /*d9e0*/  RED.E.ADD.F32.FTZ.RN.STRONG.GPU [R2.64+-0xa00], R5 ;  /* 0xfff600050200798e */ /* 0x0083e4000c10e79e */
.L_x_1290:
[----:B------:R-:W-:Y:S05]  /*d9f0*/  BSYNC B0 ;  /* 0x0000000000007941 */ /* 0x000fea0003800000 */
.L_x_1289:
[----:B------:R-:W2:Y:S01]  /*da00*/  LDS R7, [R7.X4+0x5900] ;  /* 0x0059000007077984 */ /* 0x000ea20000004800 */
[----:B------:R-:W-:Y:S01]  /*da10*/  BSSY B0, `(.L_x_1291) ;  /* 0x0000005000007945 */ /* 0x000fe20003800000 */
[----:B-1-3--:R-:W-:Y:S02]  /*da20*/  IADD3 R5, R122, 0xf00, RZ ;  /* 0x00000f007a057810 */ /* 0x00afe40007ffe0ff */
[----:B------:R-:W-:Y:S01]  /*da30*/  LEA.HI.SX32 R79, R79, R122, 0x1b ;  /* 0x0000007a4f4f7211 */ /* 0x000fe200078fdaff */
[----:B------:R-:W-:Y:S05]  /*da40*/  @!P2 BRA `(.L_x_1292) ;  /* 0x000000100000a947 */ /* 0x000fea0003800000 */
[----:B--2---:R1:W-:Y:S02]  /*da50*/  RED.E.ADD.F32.FTZ.RN.STRONG.GPU [R2.64+-0x800], R7 ;  /* 0xfff800070200798e */ /* 0x0043e4000c10e79e */
.L_x_1292:
[----:B------:R-:W-:Y:S05]  /*da60*/  BSYNC B0 ;  /* 0x0000000000007941 */ /* 0x000fea0003800000 */
.L_x_1291:
[----:B------:R-:W3:Y:S01]  /*da70*/  LDS R79, [R79.X4+0x5b00] ;  /* 0x005b00004f4f7984 */ /* 0x000ee20000004800 */
[----:B------:R-:W-:Y:S01]  /*da80*/  BSSY B0, `(.L_x_1293) ;  /* 0x0000005000007945 */ /* 0x000fe20003800000 */
[----:B-12---:R-:W-:-:S02]  /*da90*/  IADD3 R7, R122, 0xf80, RZ ;  /* 0x00000f807a077810 */ /* 0x006fc40007ffe0ff */
[----:B------:R-:W-:Y:S01]  /*daa0*/  LEA.HI.SX32 R5, R5, R122, 0x1b ;  /* 0x0000007a05057211 */ /* 0x000fe200078fdaff */
[----:B------:R-:W-:Y:S05]  /*dab0*/  @!P3 BRA `(.L_x_1294) ;  /* 0x000000100000b947 */ /* 0x000fea0003800000 */
[----:B---3--:R1:W-:Y:S02]  /*dac0*/  RED.E.ADD.F32.FTZ.RN.STRONG.GPU [R2.64+-0x600], R79 ;  /* 0xfffa004f0200798e */ /* 0x0083e4000c10e79e */
.L_x_1294:
[----:B------:R-:W-:Y:S05]  /*dad0*/  BSYNC B0 ;  /* 0x0000000000007941 */ /* 0x000fea0003800000 */
.L_x_1293:
[----:B------:R-:W2:Y:S01]  /*dae0*/  LDS R5, [R5.X4+0x5d00] ;  /* 0x005d000005057984 */ /* 0x000ea20000004800 */
[----:B------:R-:W-:Y:S01]  /*daf0*/  BSSY B0, `(.L_x_1295) ;  /* 0x0000004000007945 */ /* 0x000fe20003800000 */
[----:B------:R-:W-:Y:S01]  /*db00*/  LEA.HI.SX32 R7, R7, R122, 0x1b ;  /* 0x0000007a07077211 */ /* 0x000fe200078fdaff */
[----:B------:R-:W-:Y:S05]  /*db10*/  @!P4 BRA `(.L_x_1296) ;  /* 0x000000100000c947 */ /* 0x000fea0003800000 */
[----:B--2---:R2:W-:Y:S02]  /*db20*/  RED.E.ADD.F32.FTZ.RN.STRONG.GPU [R2.64+-0x400], R5 ;  /* 0xfffc00050200798e */ /* 0x0045e4000c10e79e */
.L_x_1296:
[----:B------:R-:W-:Y:S05]  /*db30*/  BSYNC B0 ;  /* 0x0000000000007941 */ /* 0x000fea0003800000 */
.L_x_1295:
[----:B------:R-:W4:Y:S01]  /*db40*/  LDS R7, [R7.X4+0x5f00] ;  /* 0x005f000007077984 */ /* 0x000f220000004800 */
[----:B------:R-:W-:Y:S01]  /*db50*/  BSSY B0, `(.L_x_1297) ;  /* 0x0000003000007945 */ /* 0x000fe20003800000 */
[----:B------:R-:W-:Y:S05]  /*db60*/  @!P5 BRA `(.L_x_1298) ;  /* 0x000000100000d947 */ /* 0x000fea0003800000 */
[----:B----4-:R4:W-:Y:S02]  /*db70*/  RED.E.ADD.F32.FTZ.RN.STRONG.GPU [R2.64+-0x200], R7 ;  /* 0xfffe00070200798e */ /* 0x0109e4000c10e79e */
.L_x_1298:
[----:B------:R-:W-:Y:S05]  /*db80*/  BSYNC B0 ;  /* 0x0000000000007941 */ /* 0x000fea0003800000 */
.L_x_1297:
[----:B-12-4-:R-:W1:Y:S01]  /*db90*/  SHFL.DOWN PT, R2, R42, 0x1, 0x1f ;  /* 0x08201f002a027f89 */ /* 0x016e6200000e0000 */
[C---:B------:R-:W-:Y:S01]  /*dba0*/  ISETP.GT.AND P0, PT, R121.reuse, 0x1e, PT ;  /* 0x0000001e7900780c */ /* 0x040fe20003f04270 */
[----:B------:R-:W-:Y:S01]  /*dbb0*/  FFMA.FTZ R223, R8, R107, R223 ;  /* 0x0000006b08df7223 */ /* 0x000fe200000100df */
[----:B------:R-:W-:Y:S01]  /*dbc0*/  MOV R5, R42 ;  /* 0x0000002a00057202 */ /* 0x000fe20000000f00 */
[----:B---3--:R-:W2:Y:S01]  /*dbd0*/  SHFL.DOWN PT, R79, R39, 0x1, 0x1f ;  /* 0x08201f00274f7f89 */ /* 0x008ea200000e0000 */
[----:B------:R-:W-:Y:S01]  /*dbe0*/  MOV R6, R39 ;  /* 0x0000002700067202 */ /* 0x000fe20000000f00 */
[----:B------:R-:W-:Y:S01]  /*dbf0*/  FFMA.FTZ R8, R34, R8, R9 ;  /* 0x0000000822087223 */ /* 0x000fe20000010009 */
[----:B------:R-:W-:Y:S01]  /*dc00*/  MOV R7, R189 ;  /* 0x000000bd00077202 */ /* 0x000fe20000000f00 */
[----:B------:R-:W3:Y:S01]  /*dc10*/  SHFL.DOWN PT, R124, R189, 0x1, 0x1f ;  /* 0x08201f00bd7c7f89 */ /* 0x000ee200000e0000 */
[----:B------:R-:W-:Y:S01]  /*dc20*/  MOV R4, R0 ;  /* 0x0000000000047202 */ /* 0x000fe20000000f00 */
[----:B------:R-:W-:Y:S01]  /*dc30*/  FMUL.FTZ R18, R18, R145 ;  /* 0x0000009112127220 */ /* 0x000fe20000410000 */
[----:B------:R-:W-:Y:S01]  /*dc40*/  ISETP.NE.AND P1, PT, R121, RZ, PT ;  /* 0x000000ff7900720c */ /* 0x000fe20003f25270 */
[----:B------:R-:W4:Y:S01]  /*dc50*/  SHFL.DOWN PT, R3, R0, 0x1, 0x1f ;  /* 0x08201f0000037f89 */ /* 0x000f2200000e0000 */
[----:B------:R-:W-:Y:S01]  /*dc60*/  ISETP.NE.AND P2, PT, R122, RZ, PT ;  /* 0x000000ff7a00720c */ /* 0x000fe20003f45270 */
[----:B------:R-:W-:Y:S01]  /*dc70*/  FMUL.FTZ R19, R19, R146 ;  /* 0x0000009213137220 */ /* 0x000fe20000410000 */
[----:B------:R-:W-:Y:S01]  /*dc80*/  BSSY B0, `(.L_x_1299) ;  /* 0x0000094000007945 */ /* 0x000fe20003800000 */
[----:B------:R-:W-:-:S02]  /*dc90*/  FMUL.FTZ R22, R22, R147 ;  /* 0x0000009316167220 */ /* 0x000fc40000410000 */
[----:B------:R-:W-:Y:S02]  /*dca0*/  FMUL.FTZ R23, R23, R148 ;  /* 0x0000009417177220 */ /* 0x000fe40000410000 */
[----:B------:R-:W-:Y:S02]  /*dcb0*/  FMUL.FTZ R26, R26, R149 ;  /* 0x000000951a1a7220 */ /* 0x000fe40000410000 */
[----:B------:R-:W-:Y:S02]  /*dcc0*/  FMUL.FTZ R27, R27, R150 ;  /* 0x000000961b1b7220 */ /* 0x000fe40000410000 */
[----:B-1----:R-:W-:Y:S02]  /*dcd0*/  @!P0 FADD.FTZ R5, R5, R2 ;  /* 0x0000000205058221 */ /* 0x002fe40000010000 */
[----:B------:R-:W-:Y:S02]  /*dce0*/  FMUL.FTZ R94, R73, R94 ;  /* 0x0000005e495e7220 */ /* 0x000fe40000410000 */
[----:B--2---:R-:W-:Y:S01]  /*dcf0*/  @!P0 FADD.FTZ R6, R6, R79 ;  /* 0x0000004f06068221 */ /* 0x004fe20000010000 */
[----:B------:R-:W1:Y:S01]  /*dd00*/  SHFL.DOWN PT, R2, R5, 0x2, 0x1f ;  /* 0x08401f0005027f89 */ /* 0x000e6200000e0000 */
[----:B------:R-:W-:-:S02]  /*dd10*/  FMUL.FTZ R82, R71, R82 ;  /* 0x0000005247527220 */ /* 0x000fc40000410000 */
[----:B---3--:R-:W-:Y:S01]  /*dd20*/  @!P0 FADD.FTZ R7, R7, R124 ;  /* 0x0000007c07078221 */ /* 0x008fe20000010000 */
[----:B------:R-:W2:Y:S01]  /*dd30*/  SHFL.DOWN PT, R39, R6, 0x2, 0x1f ;  /* 0x08401f0006277f89 */ /* 0x000ea200000e0000 */
        /* <DEDUP_REMOVED lines=11> */
[----:B------:R-:W-:Y:S02]  /*ddf0*/  FMUL.FTZ R53, R62, R53 ;  /* 0x000000353e357220 */ /* 0x000fe40000410000 */
[----:B-1----:R-:W-:-:S02]  /*de00*/  @!P0 FADD.FTZ R5, R5, R2 ;  /* 0x0000000205058221 */ /* 0x002fc40000010000 */
[----:B------:R-:W-:Y:S02]  /*de10*/  FFMA.FTZ R18, R17, R130, R18 ;  /* 0x0000008211127223 */ /* 0x000fe40000010012 */
[----:B--2---:R-:W-:Y:S02]  /*de20*/  @!P0 FADD.FTZ R6, R6, R39 ;  /* 0x0000002706068221 */ /* 0x004fe40000010000 */
[----:B------:R-:W-:Y:S02]  /*de30*/  FFMA.FTZ R19, R20, R131, R19 ;  /* 0x0000008314137223 */ /* 0x000fe40000010013 */
[----:B---3--:R-:W-:Y:S01]  /*de40*/  @!P0 FADD.FTZ R7, R7, R0 ;  /* 0x0000000007078221 */ /* 0x008fe20000010000 */
[----:B------:R-:W1:Y:S01]  /*de50*/  SHFL.DOWN PT, R39, R6, 0x4, 0x1f ;  /* 0x08801f0006277f89 */ /* 0x000e6200000e0000 */
[----:B------:R-:W-:Y:S02]  /*de60*/  FFMA.FTZ R22, R21, R132, R22 ;  /* 0x0000008415167223 */ /* 0x000fe40000010016 */
[----:B----4-:R-:W-:Y:S01]  /*de70*/  @!P0 FADD.FTZ R4, R4, R3 ;  /* 0x0000000304048221 */ /* 0x010fe20000010000 */
[----:B------:R-:W2:Y:S01]  /*de80*/  SHFL.DOWN PT, R0, R5, 0x4, 0x1f ;  /* 0x08801f0005007f89 */ /* 0x000ea200000e0000 */
[----:B------:R-:W-:Y:S01]  /*de90*/  ISETP.GT.AND P0, PT, R121, 0x1b, PT ;  /* 0x0000001b7900780c */ /* 0x000fe20003f04270 */
[----:B------:R-:W-:-:S02]  /*dea0*/  FFMA.FTZ R23, R24, R133, R23 ;  /* 0x0000008518177223 */ /* 0x000fc40000010017 */
[----:B------:R-:W3:Y:S01]  /*deb0*/  SHFL.DOWN PT, R2, R7, 0x4, 0x1f ;  /* 0x08801f0007027f89 */ /* 0x000ee200000e0000 */
[----:B------:R-:W-:Y:S02]  /*dec0*/  FFMA.FTZ R26, R25, R134, R26 ;  /* 0x00000086191a7223 */ /* 0x000fe4000001001a */
[----:B------:R-:W-:Y:S01]  /*ded0*/  FFMA.FTZ R27, R28, R135, R27 ;  /* 0x000000871c1b7223 */ /* 0x000fe2000001001b */
[----:B------:R-:W4:Y:S01]  /*dee0*/  SHFL.DOWN PT, R3, R4, 0x4, 0x1f ;  /* 0x08801f0004037f89 */ /* 0x000f2200000e0000 */
[----:B------:R-:W-:Y:S02]  /*def0*/  FFMA.FTZ R50, R186, R49, R50 ;  /* 0x00000031ba327223 */ /* 0x000fe40000010032 */
[----:B------:R-:W-:Y:S02]  /*df00*/  FFMA.FTZ R16, R181, R16, R40 ;  /* 0x00000010b5107223 */ /* 0x000fe40000010028 */
[----:B------:R-:W-:Y:S02]  /*df10*/  FFMA.FTZ R12, R177, R12, R14 ;  /* 0x0000000cb10c7223 */ /* 0x000fe4000001000e */
[----:B------:R-:W-:-:S02]  /*df20*/  FFMA.FTZ R77, R176, R77, R94 ;  /* 0x0000004db04d7223 */ /* 0x000fc4000001005e */
[----:B------:R-:W-:Y:S02]  /*df30*/  FFMA.FTZ R80, R173, R80, R82 ;  /* 0x00000050ad507223 */ /* 0x000fe40000010052 */
[----:B------:R-:W-:Y:S02]  /*df40*/  FFMA.FTZ R75, R172, R75, R78 ;  /* 0x0000004bac4b7223 */ /* 0x000fe4000001004e */
[----:B-1----:R-:W-:Y:S02]  /*df50*/  @!P0 FADD.FTZ R6, R6, R39 ;  /* 0x0000002706068221 */ /* 0x002fe40000010000 */
[----:B------:R-:W-:Y:S02]  /*df60*/  FFMA.FTZ R56, R169, R56, R58 ;  /* 0x00000038a9387223 */ /* 0x000fe4000001003a */
[----:B--2---:R-:W-:Y:S01]  /*df70*/  @!P0 FADD.FTZ R5, R5, R0 ;  /* 0x0000000005058221 */ /* 0x004fe20000010000 */
[----:B------:R-:W1:Y:S01]  /*df80*/  SHFL.DOWN PT, R9, R6, 0x8, 0x1f ;  /* 0x09001f0006097f89 */ /* 0x000e6200000e0000 */
[----:B------:R-:W-:-:S02]  /*df90*/  FFMA.FTZ R59, R168, R59, R54 ;  /* 0x0000003ba83b7223 */ /* 0x000fc40000010036 */
[----:B---3--:R-:W-:Y:S01]  /*dfa0*/  @!P0 FADD.FTZ R7, R7, R2 ;  /* 0x0000000207078221 */ /* 0x008fe20000010000 */
[----:B------:R-:W2:Y:S01]  /*dfb0*/  SHFL.DOWN PT, R0, R5, 0x8, 0x1f ;  /* 0x09001f0005007f89 */ /* 0x000ea200000e0000 */
[----:B------:R-:W-:Y:S02]  /*dfc0*/  FFMA.FTZ R52, R214, R57, R52 ;  /* 0x00000039d6347223 */ /* 0x000fe40000010034 */
[----:B----4-:R-:W-:Y:S01]  /*dfd0*/  @!P0 FADD.FTZ R4, R4, R3 ;  /* 0x0000000304048221 */ /* 0x010fe20000010000 */
[----:B------:R-:W3:Y:S01]  /*dfe0*/  SHFL.DOWN PT, R2, R7, 0x8, 0x1f ;  /* 0x09001f0007027f89 */ /* 0x000ee200000e0000 */
[----:B------:R-:W-:Y:S01]  /*dff0*/  ISETP.GT.AND P0, PT, R121, 0x17, PT ;  /* 0x000000177900780c */ /* 0x000fe20003f04270 */
[----:B------:R-:W-:Y:S02]  /*e000*/  FFMA.FTZ R30, R29, R136, R30 ;  /* 0x000000881d1e7223 */ /* 0x000fe4000001001e */
[----:B------:R-:W4:Y:S01]  /*e010*/  SHFL.DOWN PT, R3, R4, 0x8, 0x1f ;  /* 0x09001f0004037f89 */ /* 0x000f2200000e0000 */
[----:B------:R-:W-:-:S02]  /*e020*/  FFMA.FTZ R38, R211, R38, R55 ;  /* 0x00000026d3267223 */ /* 0x000fc40000010037 */
[----:B------:R-:W-:Y:S02]  /*e030*/  FFMA.FTZ R31, R32, R137, R31 ;  /* 0x00000089201f7223 */ /* 0x000fe4000001001f */
[----:B------:R-:W-:Y:S02]  /*e040*/  FFMA.FTZ R51, R210, R51, R53 ;  /* 0x00000033d2337223 */ /* 0x000fe40000010035 */
[----:B------:R-:W-:Y:S02]  /*e050*/  FFMA.FTZ R225, R10, R109, R225 ;  /* 0x0000006d0ae17223 */ /* 0x000fe400000100e1 */
[----:B------:R-:W-:Y:S02]  /*e060*/  FFMA.FTZ R226, R15, R110, R226 ;  /* 0x0000006e0fe27223 */ /* 0x000fe400000100e2 */
[----:B------:R-:W-:Y:S02]  /*e070*/  FFMA.FTZ R227, R18, R111, R227 ;  /* 0x0000006f12e37223 */ /* 0x000fe400000100e3 */
[----:B-1----:R-:W-:-:S02]  /*e080*/  @!P0 FADD.FTZ R6, R6, R9 ;  /* 0x0000000906068221 */ /* 0x002fc40000010000 */
[----:B------:R-:W-:Y:S02]  /*e090*/  FFMA.FTZ R228, R19, R112, R228 ;  /* 0x0000007013e47223 */ /* 0x000fe400000100e4 */
[----:B--2---:R-:W-:Y:S01]  /*e0a0*/  @!P0 FADD.FTZ R5, R5, R0 ;  /* 0x0000000005058221 */ /* 0x004fe20000010000 */
[----:B------:R-:W1:Y:S01]  /*e0b0*/  SHFL.DOWN PT, R9, R6, 0x10, 0x1f ;  /* 0x0a001f0006097f89 */ /* 0x000e6200000e0000 */
[----:B------:R-:W-:Y:S02]  /*e0c0*/  FFMA.FTZ R229, R22, R113, R229 ;  /* 0x0000007116e57223 */ /* 0x000fe400000100e5 */
[----:B---3--:R-:W-:Y:S01]  /*e0d0*/  @!P0 FADD.FTZ R7, R7, R2 ;  /* 0x0000000207078221 */ /* 0x008fe20000010000 */
[----:B------:R-:W2:Y:S01]  /*e0e0*/  SHFL.DOWN PT, R0, R5, 0x10, 0x1f ;  /* 0x0a001f0005007f89 */ /* 0x000ea200000e0000 */
        /* <DEDUP_REMOVED lines=12> */
[----:B-1----:R-:W-:Y:S02]  /*e1b0*/  @!P0 FADD.FTZ R6, R6, R9 ;  /* 0x0000000906068221 */ /* 0x002fe40000010000 */
[----:B------:R-:W-:Y:S02]  /*e1c0*/  FFMA.FTZ R15, R74, R15, R12 ;  /* 0x0000000f4a0f7223 */ /* 0x000fe4000001000c */
[----:B--2---:R-:W-:Y:S02]  /*e1d0*/  @!P0 FADD.FTZ R5, R5, R0 ;  /* 0x0000000005058221 */ /* 0x004fe40000010000 */
[----:B------:R-:W-:Y:S02]  /*e1e0*/  FFMA.FTZ R18, R72, R18, R77 ;  /* 0x0000001248127223 */ /* 0x000fe4000001004d */
[----:B---3--:R-:W-:Y:S02]  /*e1f0*/  @!P0 FADD.FTZ R7, R7, R2 ;  /* 0x0000000207078221 */ /* 0x008fe40000010000 */
[----:B------:R-:W-:-:S02]  /*e200*/  FFMA.FTZ R19, R70, R19, R80 ;  /* 0x0000001346137223 */ /* 0x000fc40000010050 */
[----:B----4-:R-:W-:Y:S02]  /*e210*/  @!P0 FADD.FTZ R4, R4, R3 ;  /* 0x0000000304048221 */ /* 0x010fe40000010000 */
        /* <DEDUP_REMOVED lines=8> */
[----:B------:R-:W-:Y:S02]  /*e2a0*/  FADD.FTZ R197, R46, R197 ;  /* 0x000000c52ec57221 */ /* 0x000fe40000010000 */
        /* <DEDUP_REMOVED lines=15> */
[----:B------:R-:W-:Y:S02]  /*e3a0*/  FFMA.FTZ R233, R30, R117, R233 ;  /* 0x000000751ee97223 */ /* 0x000fe400000100e9 */
[----:B------:R-:W-:Y:S02]  /*e3b0*/  FADD.FTZ R158, R27, R158 ;  /* 0x0000009e1b9e7221 */ /* 0x000fe40000010000 */
[----:B------:R-:W-:Y:S02]  /*e3c0*/  FFMA.FTZ R234, R31, R118, R234 ;  /* 0x000000761fea7223 */ /* 0x000fe400000100ea */
[----:B------:R-:W-:Y:S02]  /*e3d0*/  FADD.FTZ R157, R38, R157 ;  /* 0x0000009d269d7221 */ /* 0x000fe40000010000 */
[----:B------:R-:W-:Y:S01]  /*e3e0*/  FADD.FTZ R156, R51, R156 ;  /* 0x0000009c339c7221 */ /* 0x000fe20000010000 */
[----:B------:R-:W-:Y:S06]  /*e3f0*/  BAR.SYNC.DEFER_BLOCKING 0x0 ;  /* 0x0000000000007b1d */ /* 0x000fec0000010000 */
[----:B------:R-:W-:Y:S05]  /*e400*/  @P2 BRA `(.L_x_1300) ;  /* 0x000001b000002947 */ /* 0x000fea0003800000 */
[----:B-1----:R-:W-:Y:S01]  /*e410*/  ULDC UR20, c[0x0][0x174] ;  /* 0x00005d0000147ab9 */ /* 0x002fe20000000800 */
[----:B------:R-:W1:Y:S01]  /*e420*/  LDS.128 R8, [0x6320] ;  /* 0x00632000ff087984 */ /* 0x000e620000000c00 */
[----:B------:R-:W-:-:S02]  /*e430*/  UISETP.NE.AND UP0, UPT, UR29, UR20, UPT ;  /* 0x000000141d00728c */ /* 0x000fc4000bf05270 */
[----:B------:R-:W-:Y:S01]  /*e440*/  USHF.L.U32 UR20, UR7, 0x3, URZ ;  /* 0x0000000307147899 */ /* 0x000fe2000800063f */
[----:B------:R-:W2:Y:S03]  /*e450*/  LDS.128 R12, [0x6330] ;  /* 0x00633000ff0c7984 */ /* 0x000ea60000000c00 */
[----:B------:R-:W-:Y:S01]  /*e460*/  PLOP3.LUT P0, PT, PT, PT, UP0, 0x80, 0x0 ;  /* 0x000000000000781c */ /* 0x000fe20003f0f008 */
[----:B------:R-:W3:-:S12]  /*e470*/  LDS.128 R16, [0x6340] ;  /* 0x00634000ff107984 */ /* 0x000ed80000000c00 */
[----:B------:R-:W4:Y:S04]  /*e480*/  @P0 LDS.64 R20, [UR20+0xa380] ;  /* 0x00a38014ff140984 */ /* 0x000f280008000a00 */
[----:B------:R-:W5:Y:S01]  /*e490*/  @P0 LDS.64 R22, [UR20+0x9b80] ;  /* 0x009b8014ff160984 */ /* 0x000f620008000a00 */
[----:B-1----:R-:W-:Y:S02]  /*e4a0*/  FADD.FTZ R2, R7, R11 ;  /* 0x0000000b07027221 */ /* 0x002fe40000010000 */
[----:B------:R-:W-:Y:S02]  /*e4b0*/  FADD.FTZ R7, R6, R10 ;  /* 0x0000000a06077221 */ /* 0x000fe40000010000 */
[----:B------:R-:W-:Y:S02]  /*e4c0*/  FADD.FTZ R0, R5, R9 ;  /* 0x0000000905007221 */ /* 0x000fe40000010000 */
[----:B------:R-:W-:-:S02]  /*e4d0*/  FADD.FTZ R3, R4, R8 ;  /* 0x0000000804037221 */ /* 0x000fc40000010000 */
[----:B--2---:R-:W-:Y:S02]  /*e4e0*/  FADD.FTZ R5, R7, R14 ;  /* 0x0000000e07057221 */ /* 0x004fe40000010000 */
        /* <DEDUP_REMOVED lines=13> */
.L_x_1300:
[----:B-1----:R-:W-:Y:S05]  /*e5c0*/  BSYNC B0 ;  /* 0x0000000000007941 */ /* 0x002fea0003800000 */
.L_x_1299:
[----:B------:R-:W-:Y:S02]  /*e5d0*/  UIADD3 UR7, UR7, 0x1, URZ ;  /* 0x0000000107077890 */ /* 0x000fe4000fffe03f */
[----:B------:R-:W-:-:S02]  /*e5e0*/  ULDC UR20, c[0x0][0x16c] ;  /* 0x00005b0000147ab9 */ /* 0x000fc40000000800 */
[----:B------:R-:W-:Y:S02]  /*e5f0*/  UISETP.GE.AND UP0, UPT, UR7, UR20, UPT ;  /* 0x000000140700728c */ /* 0x000fe4000bf06270 */
[----:B------:R-:W-:-:S04]  /*e600*/  UIADD3 UR8, UP1, UR8, 0x1, URZ ;  /* 0x0000000108087890 */ /* 0x000fc8000ff3e03f */
[----:B------:R-:W-:Y:S01]  /*e610*/  PLOP3.LUT P0, PT, PT, PT, UP0, 0x80, 0x0 ;  /* 0x000000000000781c */ /* 0x000fe20003f0f008 */
[----:B------:R-:W-:-:S12]  /*e620*/  UIADD3.X UR9, URZ, UR9, URZ, UP1, !UPT ;  /* 0x000000093f097290 */ /* 0x000fd80008ffe43f */
[----:B0-----:R-:W-:Y:S01]  /*e630*/  @P0 CALL.REL.NOINC `(.L_x_1200) ;  /* 0x0000001000000944 */ /* 0x001fe20003c00000 */
[----:B------:R-:W-:Y:S05]  /*e640*/  BRA `(.L_x_1301) ;  /* 0xffff64c000007947 */ /* 0x000fea000383ffff */
.L_x_1200:
[----:B------:R-:W-:Y:S01]  /*e650*/  BAR.SYNC.DEFER_BLOCKING 0x0 ;  /* 0x0000000000007b1d */ /* 0x000fe20000010000 */
[C---:B------:R-:W-:Y:S02]  /*e660*/  LOP3.LUT R28, R120.reuse, 0x20, RZ, 0xfc, !PT ;  /* 0x00000020781c7812 */ /* 0x040fe400078efcff */
[-C--:B------:R-:W-:Y:S02]  /*e670*/  ISETP.GE.AND P2, PT, R120, R47.reuse, PT ;  /* 0x0000002f7800720c */ /* 0x080fe40003f46270 */
[----:B------:R-:W-:Y:S01]  /*e680*/  ISETP.GE.AND P1, PT, R28, R47, PT ;  /* 0x0000002f1c00720c */ /* 0x000fe20003f26270 */
[----:B------:R-:W2:Y:S01]  /*e690*/  LDL R52, [R1+0x8] ;  /* 0x0000080001347983 */ /* 0x000ea20000100800 */
[C---:B------:R-:W-:Y:S01]  /*e6a0*/  LOP3.LUT R26, R120.reuse, 0x40, RZ, 0xfc, !PT ;  /* 0x00000040781a7812 */ /* 0x040fe200078efcff */
[----:B------:R-:W-:Y:S01]  /*e6b0*/  ULDC.64 UR8, c[0x0][0x2d8] ;  /* 0x0000b60000087ab9 */ /* 0x000fe20000000a00 */
[C---:B------:R-:W-:Y:S01]  /*e6c0*/  LOP3.LUT R0, R120.reuse, 0x60, RZ, 0xfc, !PT ;  /* 0x0000006078007812 */ /* 0x040fe200078efcff */
[----:B------:R-:W3:Y:S01]  /*e6d0*/  LDL R50, [R1+0x4] ;  /* 0x0000040001327983 */ /* 0x000ee20000100800 */
[----:B------:R-:W-:Y:S01]  /*e6e0*/  PRMT R3, RZ, 0x7610, R3 ;  /* 0x00007610ff037816 */ /* 0x000fe20000000003 */
[----:B------:R-:W-:Y:S01]  /*e6f0*/  ULDC.64 UR34, c[0x0][0x2f8] ;  /* 0x0000be0000227ab9 */ /* 0x000fe20000000a00 */
[----:B------:R-:W-:Y:S01]  /*e700*/  LOP3.LUT R2, R120, 0x80, RZ, 0xfc, !PT ;  /* 0x0000008078027812 */ /* 0x000fe200078efcff */
[----:B------:R-:W4:Y:S01]  /*e710*/  LDL R48, [R1] ;  /* 0x0000000001307983 */ /* 0x000f220000100800 */
[----:B------:R-:W-:-:S02]  /*e720*/  PRMT R5, RZ, 0x7610, R5 ;  /* 0x00007610ff057816 */ /* 0x000fc40000000005 */
[C---:B0-----:R-:W-:Y:S02]  /*e730*/  LOP3.LUT R4, R120.reuse, 0xa0, RZ, 0xfc, !PT ;  /* 0x000000a078047812 */ /* 0x041fe400078efcff */
[----:B------:R-:W-:Y:S02]  /*e740*/  LOP3.LUT R6, R120, 0xc0, RZ, 0xfc, !PT ;  /* 0x000000c078067812 */ /* 0x000fe400078efcff */
[-C--:B------:R-:W-:Y:S02]  /*e750*/  ISETP.GE.AND P0, PT, R26, R47.reuse, PT ;  /* 0x0000002f1a00720c */ /* 0x080fe40003f06270 */
[----:B------:R-:W-:Y:S01]  /*e760*/  LOP3.LUT R8, R120, 0xe0, RZ, 0xfc, !PT ;  /* 0x000000e078087812 */ /* 0x000fe200078efcff */
[----:B------:R-:W2:Y:S01]  /*e770*/  @!P2 LDG.E.U16 R3, [R92.64] ;  /* 0x0000001e5c03a981 */ /* 0x000ea2000c1e1500 */
[-C--:B------:R-:W-:Y:S02]  /*e780*/  ISETP.GE.AND P4, PT, R0, R47.reuse, PT ;  /* 0x0000002f0000720c */ /* 0x080fe40003f86270 */
[----:B------:R-:W-:Y:S01]  /*e790*/  LOP3.LUT R10, R120, 0x100, RZ, 0xfc, !PT ;  /* 0x00000100780a7812 */ /* 0x000fe200078efcff */
[----:B------:R-:W3:Y:S01]  /*e7a0*/  @!P1 LDG.E.U16 R5, [R92.64+0x40] ;  /* 0x0000401e5c059981 */ /* 0x000ee2000c1e1500 */
        /* <DEDUP_REMOVED lines=9> */
[----:B------:R-:W4:Y:S01]  /*e840*/  @!P0 LDG.E.U16 R7, [R92.64+0x80] ;  /* 0x0000801e5c078981 */ /* 0x000f22000c1e1500 */
[C---:B------:R-:W-:Y:S02]  /*e850*/  LOP3.LUT R12, R120.reuse, 0x120, RZ, 0xfc, !PT ;  /* 0x00000120780c7812 */ /* 0x040fe400078efcff */
        /* <DEDUP_REMOVED lines=9> */
[----:B------:R-:W-:Y:S01]  /*e8f0*/  LOP3.LUT R20, R120, 0x1a0, RZ, 0xfc, !PT ;  /* 0x000001a078147812 */ /* 0x000fe200078efcff */
[----:B------:R-:W5:Y:S01]  /*e900*/  @!P3 LDG.E.U16 R32, [R92.64+0x180] ;  /* 0x0001801e5c20b981 */ /* 0x000f62000c1e1500 */
[-C--:B------:R-:W-:Y:S02]  /*e910*/  ISETP.GE.AND P0, PT, R12, R47.reuse, PT ;  /* 0x0000002f0c00720c */ /* 0x080fe40003f06270 */
[----:B------:R-:W-:Y:S01]  /*e920*/  LOP3.LUT R22, R120, 0x1c0, RZ, 0xfc, !PT ;  /* 0x000001c078167812 */ /* 0x000fe200078efcff */
[----:B------:R-:W5:Y:S01]  /*e930*/  @!P2 LDG.E.U16 R13, [R92.64+0x1c0] ;  /* 0x0001c01e5c0da981 */ /* 0x000f62000c1e1500 */
[----:B------:R-:W-:-:S02]  /*e940*/  ISETP.GE.AND P4, PT, R14, R47, PT ;  /* 0x0000002f0e00720c */ /* 0x000fc40003f86270 */
[----:B------:R-:W-:Y:S01]  /*e950*/  LOP3.LUT R24, R120, 0x1e0, RZ, 0xfc, !PT ;  /* 0x000001e078187812 */ /* 0x000fe200078efcff */
[----:B------:R-:W5:Y:S01]  /*e960*/  @!P1 LDG.E.U16 R34, [R92.64+0x200] ;  /* 0x0002001e5c229981 */ /* 0x000f62000c1e1500 */
        /* <DEDUP_REMOVED lines=41> */
[----:B------:R-:W1:Y:S04]  /*ec00*/  LDS.U16 R3, [R119] ;  /* 0x0000000077037984 */ /* 0x000e680000000400 */
[----:B------:R-:W2:Y:S04]  /*ec10*/  LDS.U16 R7, [R119+0x4] ;  /* 0x0000040077077984 */ /* 0x000ea80000000400 */
        /* <DEDUP_REMOVED lines=11> */
[----:B------:R-:W0:Y:S02]  /*ecd0*/  LDS.U16 R3, [R119+0x8] ;  /* 0x0000080077037984 */ /* 0x000e240000000400 */
[----:B------:R-:W-:Y:S01]  /*ece0*/  FADD.FTZ R19, R7, UR5 ;  /* 0x0000000507137e21 */ /* 0x000fe20008010000 */
[----:B------:R-:W-:Y:S01]  /*ecf0*/  FSETP.GTU.FTZ.AND P1, PT, R15, 20, PT ;  /* 0x41a000000f00780b */ /* 0x000fe20003f3c000 */
[----:B------:R-:W1:Y:S03]  /*ed00*/  LDS.U16 R7, [R119+0xc] ;  /* 0x00000c0077077984 */ /* 0x000e660000000400 */
[----:B------:R-:W-:-:S02]  /*ed10*/  FSETP.GTU.FTZ.AND P5, PT, R19, 20, PT ;  /* 0x41a000001300780b */ /* 0x000fc40003fbc000 */
[----:B------:R-:W-:Y:S02]  /*ed20*/  @!P6 FMUL.FTZ R17, R17, -1.4426950216293334961 ;  /* 0xbfb8aa3b1111e820 */ /* 0x000fe40000410000 */
[----:B------:R-:W-:Y:S02]  /*ed30*/  FADD.FTZ R21, R9, UR5 ;  /* 0x0000000509157e21 */ /* 0x000fe40008010000 */
[----:B------:R-:W2:Y:S02]  /*ed40*/  LDS.U16 R9, [R119+0xe] ;  /* 0x00000e0077097984 */ /* 0x000ea40000000400 */
[----:B------:R-:W3:Y:S01]  /*ed50*/  @!P6 MUFU.EX2 R17, R17 ;  /* 0x000000110011e308 */ /* 0x000ee20000000800 */
[----:B------:R-:W-:-:S04]  /*ed60*/  @!P1 FMUL.FTZ R15, R15, -1.4426950216293334961 ;  /* 0xbfb8aa3b0f0f9820 */ /* 0x000fc80000410000 */
[----:B------:R-:W-:-:S03]  /*ed70*/  @!P5 FMUL.FTZ R19, R19, -1.4426950216293334961 ;  /* 0xbfb8aa3b1313d820 */ /* 0x000fc60000410000 */
[----:B------:R-:W5:Y:S08]  /*ed80*/  @!P1 MUFU.EX2 R15, R15 ;  /* 0x0000000f000f9308 */ /* 0x000f700000000800 */
[----:B------:R-:W0:Y:S01]  /*ed90*/  @!P5 MUFU.EX2 R19, R19 ;  /* 0x000000130013d308 */ /* 0x000e220000000800 */
[----:B---3--:R-:W-:-:S07]  /*eda0*/  @!P6 FADD.FTZ R17, R17, 1 ;  /* 0x3f8000001111e421 */ /* 0x008fce0000010000 */
[----:B------:R-:W3:Y:S01]  /*edb0*/  @!P6 MUFU.RCP R30, R17 ;  /* 0x00000011001ee308 */ /* 0x000ee20000001000 */
[----:B----4-:R-:W-:Y:S01]  /*edc0*/  HADD2.F32 R11, -RZ, R11.H0_H0 ;  /* 0x2000000bff0b7230 */ /* 0x010fe20000004100 */
[----:B-----5:R-:W-:-:S04]  /*edd0*/  @!P1 FADD.FTZ R15, R15, 1 ;  /* 0x3f8000000f0f9421 */ /* 0x020fc80000010000 */
[----:B------:R-:W-:Y:S02]  /*ede0*/  FADD.FTZ R11, R11, UR5 ;  /* 0x000000050b0b7e21 */ /* 0x000fe40008010000 */
[----:B0-----:R-:W-:Y:S01]  /*edf0*/  @!P5 FADD.FTZ R19, R19, 1 ;  /* 0x3f8000001313d421 */ /* 0x001fe20000010000 */
[----:B------:R-:W0:Y:S01]  /*ee00*/  @!P1 MUFU.RCP R15, R15 ;  /* 0x0000000f000f9308 */ /* 0x000e220000001000 */
[----:B------:R-:W-:Y:S02]  /*ee10*/  HADD2.F32 R3, -RZ, R3.H0_H0 ;  /* 0x20000003ff037230 */ /* 0x000fe40000004100 */
[----:B------:R-:W-:Y:S01]  /*ee20*/  HADD2.F32 R5, -RZ, R5.H0_H0 ;  /* 0x20000005ff057230 */ /* 0x000fe20000004100 */
[----:B---3--:R-:W-:-:S04]  /*ee30*/  @!P6 FMUL.FTZ R157, R157, R30 ;  /* 0x0000001e9d9de220 */ /* 0x008fc80000410000 */
[----:B------:R-:W3:Y:S01]  /*ee40*/  @!P5 MUFU.RCP R19, R19 ;  /* 0x000000130013d308 */ /* 0x000ee20000001000 */
[----:B------:R-:W-:Y:S01]  /*ee50*/  FSETP.GTU.FTZ.AND P6, PT, R11, 20, PT ;  /* 0x41a000000b00780b */ /* 0x000fe20003fdc000 */
[----:B-1----:R-:W-:Y:S01]  /*ee60*/  HADD2.F32 R7, -RZ, R7.H0_H0 ;  /* 0x20000007ff077230 */ /* 0x002fe20000004100 */
[----:B------:R-:W-:Y:S01]  /*ee70*/  FADD.FTZ R3, R3, UR5 ;  /* 0x0000000503037e21 */ /* 0x000fe20008010000 */
[----:B--2---:R-:W-:Y:S01]  /*ee80*/  HADD2.F32 R9, -RZ, R9.H0_H0 ;  /* 0x20000009ff097230 */ /* 0x004fe20000004100 */
[----:B------:R-:W-:Y:S01]  /*ee90*/  FADD.FTZ R5, R5, UR5 ;  /* 0x0000000505057e21 */ /* 0x000fe20008010000 */
[----:B------:R-:W-:Y:S01]  /*eea0*/  HADD2.F32 R13, -RZ, R13.H0_H0 ;  /* 0x2000000dff0d7230 */ /* 0x000fe20000004100 */
[----:B------:R-:W-:Y:S01]  /*eeb0*/  FADD.FTZ R7, R7, UR5 ;  /* 0x0000000507077e21 */ /* 0x000fe20008010000 */
[----:B------:R-:W-:Y:S01]  /*eec0*/  FSETP.GTU.FTZ.AND P0, PT, R21, 20, PT ;  /* 0x41a000001500780b */ /* 0x000fe20003f1c000 */
[----:B------:R-:W-:Y:S01]  /*eed0*/  FADD.FTZ R9, R9, UR5 ;  /* 0x0000000509097e21 */ /* 0x000fe20008010000 */
[----:B------:R-:W-:Y:S01]  /*eee0*/  FSETP.GTU.FTZ.AND P4, PT, R3, 20, PT ;  /* 0x41a000000300780b */ /* 0x000fe20003f9c000 */
[----:B------:R-:W-:Y:S01]  /*eef0*/  FADD.FTZ R13, R13, UR5 ;  /* 0x000000050d0d7e21 */ /* 0x000fe20008010000 */
[----:B------:R-:W-:-:S02]  /*ef00*/  FSETP.GTU.FTZ.AND P3, PT, R5, 20, PT ;  /* 0x41a000000500780b */ /* 0x000fc40003f7c000 */
[----:B------:R-:W-:Y:S01]  /*ef10*/  FSETP.GTU.FTZ.AND P2, PT, R7, 20, PT ;  /* 0x41a000000700780b */ /* 0x000fe20003f5c000 */
[----:B------:R-:W-:Y:S02]  /*ef20*/  @!P6 FMUL.FTZ R11, R11, -1.4426950216293334961 ;  /* 0xbfb8aa3b0b0be820 */ /* 0x000fe40000410000 */
[----:B0-----:R-:W-:Y:S01]  /*ef30*/  @!P1 FMUL.FTZ R156, R156, R15 ;  /* 0x0000000f9c9c9220 */ /* 0x001fe20000410000 */
[----:B------:R-:W-:Y:S01]  /*ef40*/  FSETP.GTU.FTZ.AND P1, PT, R9, 20, PT ;  /* 0x41a000000900780b */ /* 0x000fe20003f3c000 */
[----:B---3--:R-:W-:Y:S01]  /*ef50*/  @!P5 FMUL.FTZ R158, R158, R19 ;  /* 0x000000139e9ed220 */ /* 0x008fe20000410000 */
[----:B------:R-:W-:Y:S01]  /*ef60*/  FSETP.GTU.FTZ.AND P5, PT, R13, 20, PT ;  /* 0x41a000000d00780b */ /* 0x000fe20003fbc000 */
[----:B------:R-:W0:Y:S01]  /*ef70*/  @!P6 MUFU.EX2 R11, R11 ;  /* 0x0000000b000be308 */ /* 0x000e220000000800 */
[----:B------:R-:W-:Y:S02]  /*ef80*/  @!P0 FMUL.FTZ R21, R21, -1.4426950216293334961 ;  /* 0xbfb8aa3b15158820 */ /* 0x000fe40000410000 */
[----:B------:R-:W-:-:S02]  /*ef90*/  @!P4 FMUL.FTZ R3, R3, -1.4426950216293334961 ;  /* 0xbfb8aa3b0303c820 */ /* 0x000fc40000410000 */
[----:B------:R-:W-:Y:S02]  /*efa0*/  @!P3 FMUL.FTZ R5, R5, -1.4426950216293334961 ;  /* 0xbfb8aa3b0505b820 */ /* 0x000fe40000410000 */
[----:B------:R-:W-:Y:S01]  /*efb0*/  @!P2 FMUL.FTZ R7, R7, -1.4426950216293334961 ;  /* 0xbfb8aa3b0707a820 */ /* 0x000fe20000410000 */
[----:B------:R-:W1:Y:S02]  /*efc0*/  @!P0 MUFU.EX2 R21, R21 ;  /* 0x0000001500158308 */ /* 0x000e640000000800 */
[----:B------:R-:W-:Y:S02]  /*efd0*/  @!P1 FMUL.FTZ R9, R9, -1.4426950216293334961 ;  /* 0xbfb8aa3b09099820 */ /* 0x000fe40000410000 */
[----:B------:R-:W-:-:S04]  /*efe0*/  @!P5 FMUL.FTZ R13, R13, -1.4426950216293334961 ;  /* 0xbfb8aa3b0d0dd820 */ /* 0x000fc80000410000 */
[----:B------:R-:W2:Y:S01]  /*eff0*/  @!P4 MUFU.EX2 R3, R3 ;  /* 0x000000030003c308 */ /* 0x000ea20000000800 */
[----:B0-----:R-:W-:-:S07]  /*f000*/  @!P6 FADD.FTZ R11, R11, 1 ;  /* 0x3f8000000b0be421 */ /* 0x001fce0000010000 */
[----:B------:R-:W0:Y:S08]  /*f010*/  @!P3 MUFU.EX2 R5, R5 ;  /* 0x000000050005b308 */ /* 0x000e300000000800 */
[----:B------:R-:W3:Y:S01]  /*f020*/  @!P2 MUFU.EX2 R7, R7 ;  /* 0x000000070007a308 */ /* 0x000ee20000000800 */
[----:B------:R-:W-:-:S07]  /*f030*/  SHF.L.U32 R15, R122, 0x4, RZ ;  /* 0x000000047a0f7819 */ /* 0x000fce00000006ff */
[----:B------:R-:W4:Y:S08]  /*f040*/  @!P1 MUFU.EX2 R9, R9 ;  /* 0x0000000900099308 */ /* 0x000f300000000800 */
[----:B------:R-:W5:Y:S01]  /*f050*/  @!P5 MUFU.EX2 R13, R13 ;  /* 0x0000000d000dd308 */ /* 0x000f620000000800 */
[----:B------:R-:W-:Y:S01]  /*f060*/  LOP3.LUT R30, R15, 0xfffffe00, RZ, 0xc0, !PT ;  /* 0xfffffe000f1e7812 */ /* 0x000fe200078ec0ff */
[----:B-1----:R-:W-:-:S06]  /*f070*/  @!P0 FADD.FTZ R21, R21, 1 ;  /* 0x3f80000015158421 */ /* 0x002fcc0000010000 */
[----:B------:R-:W1:Y:S01]  /*f080*/  @!P6 MUFU.RCP R11, R11 ;  /* 0x0000000b000be308 */ /* 0x000e620000001000 */
[----:B--2---:R-:W-:Y:S01]  /*f090*/  @!P4 FADD.FTZ R3, R3, 1 ;  /* 0x3f8000000303c421 */ /* 0x004fe20000010000 */
[----:B------:R-:W-:Y:S01]  /*f0a0*/  LEA R42, R121, R30, 0x4 ;  /* 0x0000001e792a7211 */ /* 0x000fe200078e20ff */
[----:B0-----:R-:W-:Y:S02]  /*f0b0*/  @!P3 FADD.FTZ R5, R5, 1 ;  /* 0x3f8000000505b421 */ /* 0x001fe40000010000 */
[----:B---3--:R-:W-:Y:S01]  /*f0c0*/  @!P2 FADD.FTZ R7, R7, 1 ;  /* 0x3f8000000707a421 */ /* 0x008fe20000010000 */
[C---:B------:R-:W-:Y:S01]  /*f0d0*/  IADD3 R15, R42.reuse, 0x1, RZ ;  /* 0x000000012a0f7810 */ /* 0x040fe20007ffe0ff */
[----:B----4-:R-:W-:Y:S01]  /*f0e0*/  @!P1 FADD.FTZ R9, R9, 1 ;  /* 0x3f80000009099421 */ /* 0x010fe20000010000 */
[----:B------:R0:W2:Y:S01]  /*f0f0*/  @!P0 MUFU.RCP R36, R21 ;  /* 0x0000001500248308 */ /* 0x0000a20000001000 */
[C---:B------:R-:W-:Y:S01]  /*f100*/  IADD3 R17, R42.reuse, 0x2, RZ ;  /* 0x000000022a117810 */ /* 0x040fe20007ffe0ff */
[----:B-----5:R-:W-:Y:S01]  /*f110*/  @!P5 FADD.FTZ R13, R13, 1 ;  /* 0x3f8000000d0dd421 */ /* 0x020fe20000010000 */
[----:B------:R-:W-:-:S02]  /*f120*/  IADD3 R19, R42, 0x3, RZ ;  /* 0x000000032a137810 */ /* 0x000fc40007ffe0ff */
[C---:B------:R-:W-:Y:S02]  /*f130*/  IADD3 R23, R42.reuse, 0x5, RZ ;  /* 0x000000052a177810 */ /* 0x040fe40007ffe0ff */
[C---:B------:R-:W-:Y:S01]  /*f140*/  IADD3 R27, R42.reuse, 0x7, RZ ;  /* 0x000000072a1b7810 */ /* 0x040fe20007ffe0ff */
[----:B------:R3:W4:Y:S01]  /*f150*/  @!P4 MUFU.RCP R37, R3 ;  /* 0x000000030025c308 */ /* 0x0007220000001000 */
[C---:B0-----:R-:W-:Y:S02]  /*f160*/  IADD3 R21, R42.reuse, 0x4, RZ ;  /* 0x000000042a157810 */ /* 0x041fe40007ffe0ff */
[C---:B------:R-:W-:Y:S02]  /*f170*/  IADD3 R29, R42.reuse, 0x8, RZ ;  /* 0x000000082a1d7810 */ /* 0x040fe40007ffe0ff */
[C---:B------:R-:W-:Y:S02]  /*f180*/  IADD3 R31, R42.reuse, 0xa, RZ ;  /* 0x0000000a2a1f7810 */ /* 0x040fe40007ffe0ff */
[C---:B------:R-:W-:Y:S01]  /*f190*/  IADD3 R32, R42.reuse, 0xb, RZ ;  /* 0x0000000b2a207810 */ /* 0x040fe20007ffe0ff */
[----:B------:R0:W5:Y:S01]  /*f1a0*/  @!P3 MUFU.RCP R38, R5 ;  /* 0x000000050026b308 */ /* 0x0001620000001000 */
[----:B---3--:R-:W-:-:S02]  /*f1b0*/  IADD3 R3, R42, 0x6, RZ ;  /* 0x000000062a037810 */ /* 0x008fc40007ffe0ff */
[C---:B------:R-:W-:Y:S02]  /*f1c0*/  IADD3 R33, R42.reuse, 0xc, RZ ;  /* 0x0000000c2a217810 */ /* 0x040fe40007ffe0ff */
[C---:B------:R-:W-:Y:S02]  /*f1d0*/  IADD3 R34, R42.reuse, 0xd, RZ ;  /* 0x0000000d2a227810 */ /* 0x040fe40007ffe0ff */
[C---:B------:R-:W-:Y:S01]  /*f1e0*/  IADD3 R35, R42.reuse, 0xe, RZ ;  /* 0x0000000e2a237810 */ /* 0x040fe20007ffe0ff */
[----:B------:R3:W2:Y:S01]  /*f1f0*/  @!P2 MUFU.RCP R39, R7 ;  /* 0x000000070027a308 */ /* 0x0006a20000001000 */
[----:B0-----:R-:W-:Y:S01]  /*f200*/  IADD3 R5, R42, 0x9, RZ ;  /* 0x000000092a057810 */ /* 0x001fe20007ffe0ff */
[----:B-1----:R-:W-:Y:S01]  /*f210*/  @!P6 FMUL.FTZ R164, R164, R11 ;  /* 0x0000000ba4a4e220 */ /* 0x002fe20000410000 */
[-C--:B------:R-:W-:Y:S01]  /*f220*/  LEA.HI.SX32 R15, R15, R42.reuse, 0x1b ;  /* 0x0000002a0f0f7211 */ /* 0x080fe200078fdaff */
[----:B------:R-:W-:Y:S01]  /*f230*/  LDS.U16 R11, [R119+0x1c] ;  /* 0x00001c00770b7984 */ /* 0x000fe20000000400 */
[----:B------:R-:W-:-:S02]  /*f240*/  LEA.HI.SX32 R17, R17, R42, 0x1b ;  /* 0x0000002a11117211 */ /* 0x000fc400078fdaff */
[----:B---3--:R-:W-:Y:S01]  /*f250*/  IADD3 R7, R42, 0xf, RZ ;  /* 0x0000000f2a077810 */ /* 0x008fe20007ffe0ff */
[----:B------:R0:W1:Y:S01]  /*f260*/  @!P1 MUFU.RCP R40, R9 ;  /* 0x0000000900289308 */ /* 0x0000620000001000 */
[-C--:B------:R-:W-:Y:S02]  /*f270*/  LEA.HI.SX32 R19, R19, R42.reuse, 0x1b ;  /* 0x0000002a13137211 */ /* 0x080fe400078fdaff */
[-C--:B------:R-:W-:Y:S02]  /*f280*/  LEA.HI.SX32 R21, R21, R42.reuse, 0x1b ;  /* 0x0000002a15157211 */ /* 0x080fe400078fdaff */
[-C--:B------:R-:W-:Y:S02]  /*f290*/  LEA.HI.SX32 R23, R23, R42.reuse, 0x1b ;  /* 0x0000002a17177211 */ /* 0x080fe400078fdaff */
[-C--:B------:R-:W-:Y:S01]  /*f2a0*/  LEA.HI.SX32 R25, R3, R42.reuse, 0x1b ;  /* 0x0000002a03197211 */ /* 0x080fe200078fdaff */
[----:B------:R3:W1:Y:S01]  /*f2b0*/  @!P5 MUFU.RCP R44, R13 ;  /* 0x0000000d002cd308 */ /* 0x0006620000001000 */
[-C--:B------:R-:W-:Y:S01]  /*f2c0*/  LEA.HI.SX32 R27, R27, R42.reuse, 0x1b ;  /* 0x0000002a1b1b7211 */ /* 0x080fe200078fdaff */
[----:B------:R-:W1:Y:S01]  /*f2d0*/  LDS.U16 R3, [R119+0x14] ;  /* 0x0000140077037984 */ /* 0x000e620000000400 */
[----:B------:R-:W-:-:S02]  /*f2e0*/  LEA.HI.SX32 R29, R29, R42, 0x1b ;  /* 0x0000002a1d1d7211 */ /* 0x000fc400078fdaff */
[-C--:B------:R-:W-:Y:S01]  /*f2f0*/  LEA.HI.SX32 R30, R5, R42.reuse, 0x1b ;  /* 0x0000002a051e7211 */ /* 0x080fe200078fdaff */
[----:B0-----:R-:W-:Y:S01]  /*f300*/  LDS.U16 R9, [R119+0x1a] ;  /* 0x00001a0077097984 */ /* 0x001fe20000000400 */
[-C--:B------:R-:W-:Y:S02]  /*f310*/  LEA.HI.SX32 R31, R31, R42.reuse, 0x1b ;  /* 0x0000002a1f1f7211 */ /* 0x080fe400078fdaff */
[-C--:B------:R-:W-:Y:S01]  /*f320*/  LEA.HI.SX32 R32, R32, R42.reuse, 0x1b ;  /* 0x0000002a20207211 */ /* 0x080fe200078fdaff */
[----:B------:R-:W-:Y:S01]  /*f330*/  LDS.U16 R5, [R119+0x16] ;  /* 0x0000160077057984 */ /* 0x000fe20000000400 */
[-C--:B------:R-:W-:Y:S02]  /*f340*/  LEA.HI.SX32 R33, R33, R42.reuse, 0x1b ;  /* 0x0000002a21217211 */ /* 0x080fe400078fdaff */
[-C--:B------:R-:W-:Y:S01]  /*f350*/  LEA.HI.SX32 R34, R34, R42.reuse, 0x1b ;  /* 0x0000002a22227211 */ /* 0x080fe200078fdaff */
[----:B---3--:R-:W-:Y:S01]  /*f360*/  LDS.U16 R13, [R119+0x1e] ;  /* 0x00001e00770d7984 */ /* 0x008fe20000000400 */
[----:B------:R-:W-:-:S02]  /*f370*/  LEA.HI.SX32 R35, R35, R42, 0x1b ;  /* 0x0000002a23237211 */ /* 0x000fc400078fdaff */
[----:B------:R-:W-:Y:S02]  /*f380*/  LEA.HI.SX32 R42, R7, R42, 0x1b ;  /* 0x0000002a072a7211 */ /* 0x000fe400078fdaff */
[----:B------:R-:W0:Y:S04]  /*f390*/  LDS.U16 R7, [R119+0x18] ;  /* 0x0000180077077984 */ /* 0x000e280000000400 */
[----:B------:R-:W-:Y:S01]  /*f3a0*/  BAR.SYNC.DEFER_BLOCKING 0x0 ;  /* 0x0000000000007b1d */ /* 0x000fe20000010000 */
[----:B--2---:R-:W-:Y:S01]  /*f3b0*/  @!P0 FMUL.FTZ R159, R159, R36 ;  /* 0x000000249f9f8220 */ /* 0x004fe20000410000 */
[----:B------:R-:W-:Y:S01]  /*f3c0*/  PRMT R36, R233, 0x7632, R36 ;  /* 0x00007632e9247816 */ /* 0x000fe20000000024 */
[----:B----4-:R-:W-:Y:S01]  /*f3d0*/  @!P4 FMUL.FTZ R160, R160, R37 ;  /* 0x00000025a0a0c220 */ /* 0x010fe20000410000 */
[----:B------:R-:W-:-:S02]  /*f3e0*/  SHF.L.U32 R15, R15, 0x1, RZ ;  /* 0x000000010f0f7819 */ /* 0x000fc400000006ff */
[----:B------:R-:W-:Y:S01]  /*f3f0*/  SHF.L.U32 R17, R17, 0x1, RZ ;  /* 0x0000000111117819 */ /* 0x000fe200000006ff */
[----:B-----5:R-:W-:Y:S01]  /*f400*/  @!P3 FMUL.FTZ R161, R161, R38 ;  /* 0x00000026a1a1b220 */ /* 0x020fe20000410000 */
[----:B------:R-:W-:Y:S02]  /*f410*/  PRMT R37, R231, 0x7632, R37 ;  /* 0x00007632e7257816 */ /* 0x000fe40000000025 */
[----:B------:R-:W-:Y:S02]  /*f420*/  SHF.L.U32 R19, R19, 0x1, RZ ;  /* 0x0000000113137819 */ /* 0x000fe400000006ff */
[----:B------:R-:W-:Y:S01]  /*f430*/  SHF.L.U32 R21, R21, 0x1, RZ ;  /* 0x0000000115157819 */ /* 0x000fe200000006ff */
[----:B------:R-:W-:Y:S01]  /*f440*/  @!P2 FMUL.FTZ R162, R162, R39 ;  /* 0x00000027a2a2a220 */ /* 0x000fe20000410000 */
[----:B------:R-:W-:Y:S02]  /*f450*/  PRMT R38, R229, 0x7632, R38 ;  /* 0x00007632e5267816 */ /* 0x000fe40000000026 */
[----:B------:R-:W-:-:S02]  /*f460*/  SHF.L.U32 R23, R23, 0x1, RZ ;  /* 0x0000000117177819 */ /* 0x000fc400000006ff */
[----:B------:R-:W-:Y:S02]  /*f470*/  F2FP.PACK_AB R225, R225, R226 ;  /* 0x000000e2e1e1723e */ /* 0x000fe400000000ff */
[----:B------:R-:W-:Y:S01]  /*f480*/  SHF.L.U32 R25, R25, 0x1, RZ ;  /* 0x0000000119197819 */ /* 0x000fe200000006ff */
[----:B-1----:R-:W-:Y:S01]  /*f490*/  @!P1 FMUL.FTZ R163, R163, R40 ;  /* 0x00000028a3a39220 */ /* 0x002fe20000410000 */
[----:B------:R-:W-:Y:S01]  /*f4a0*/  PRMT R39, R227, 0x7632, R39 ;  /* 0x00007632e3277816 */ /* 0x000fe20000000027 */
[----:B------:R-:W-:Y:S01]  /*f4b0*/  STS.U16 [R119], R233 ;  /* 0x000000e977007388 */ /* 0x000fe20000000400 */
[----:B------:R-:W-:-:S03]  /*f4c0*/  SHF.L.U32 R27, R27, 0x1, RZ ;  /* 0x000000011b1b7819 */ /* 0x000fc600000006ff */
[----:B------:R1:W-:Y:S01]  /*f4d0*/  STS.U16 [R15+0x2], R36 ;  /* 0x000002240f007388 */ /* 0x0003e20000000400 */
[----:B------:R-:W-:-:S03]  /*f4e0*/  SHF.L.U32 R29, R29, 0x1, RZ ;  /* 0x000000011d1d7819 */ /* 0x000fc600000006ff */
[----:B------:R-:W-:Y:S01]  /*f4f0*/  STS.U16 [R17+0x4], R231 ;  /* 0x000004e711007388 */ /* 0x000fe20000000400 */
[----:B------:R-:W-:Y:S02]  /*f500*/  F2FP.PACK_AB R223, R223, R224 ;  /* 0x000000e0dfdf723e */ /* 0x000fe400000000ff */
[----:B------:R-:W-:Y:S01]  /*f510*/  PRMT R40, R225, 0x7632, R40 ;  /* 0x00007632e1287816 */ /* 0x000fe20000000028 */
[----:B------:R2:W-:Y:S01]  /*f520*/  STS.U16 [R19+0x6], R37 ;  /* 0x0000062513007388 */ /* 0x0005e20000000400 */
[----:B-1----:R-:W-:-:S03]  /*f530*/  SHF.L.U32 R36, R30, 0x1, RZ ;  /* 0x000000011e247819 */ /* 0x002fc600000006ff */
[----:B------:R-:W-:Y:S01]  /*f540*/  STS.U16 [R21+0x8], R229 ;  /* 0x000008e515007388 */ /* 0x000fe20000000400 */
[----:B------:R-:W-:-:S03]  /*f550*/  F2FP.PACK_AB R221, R221, R222 ;  /* 0x000000dedddd723e */ /* 0x000fc600000000ff */
[----:B------:R1:W-:Y:S01]  /*f560*/  STS.U16 [R23+0xa], R38 ;  /* 0x00000a2617007388 */ /* 0x0003e20000000400 */
[----:B------:R-:W-:Y:S02]  /*f570*/  ISETP.NE.AND P6, PT, R122, RZ, PT ;  /* 0x000000ff7a00720c */ /* 0x000fe40003fc5270 */
[----:B--2---:R-:W-:Y:S01]  /*f580*/  SHF.L.U32 R37, R31, 0x1, RZ ;  /* 0x000000011f257819 */ /* 0x004fe200000006ff */
[----:B------:R-:W-:Y:S01]  /*f590*/  STS.U16 [R25+0xc], R227 ;  /* 0x00000ce319007388 */ /* 0x000fe20000000400 */
[----:B------:R-:W-:Y:S02]  /*f5a0*/  PRMT R30, R223, 0x7632, R30 ;  /* 0x00007632df1e7816 */ /* 0x000fe4000000001e */
[----:B------:R-:W-:Y:S01]  /*f5b0*/  F2FP.PACK_AB R219, R219, R220 ;  /* 0x000000dcdbdb723e */ /* 0x000fe200000000ff */
[----:B------:R2:W-:Y:S01]  /*f5c0*/  STS.U16 [R27+0xe], R39 ;  /* 0x00000e271b007388 */ /* 0x0005e20000000400 */
[----:B-1----:R-:W-:-:S03]  /*f5d0*/  SHF.L.U32 R38, R32, 0x1, RZ ;  /* 0x0000000120267819 */ /* 0x002fc600000006ff */
[----:B------:R-:W-:Y:S01]  /*f5e0*/  STS.U16 [R29+0x10], R225 ;  /* 0x000010e11d007388 */ /* 0x000fe20000000400 */
[----:B------:R-:W-:-:S03]  /*f5f0*/  PRMT R31, R221, 0x7632, R31 ;  /* 0x00007632dd1f7816 */ /* 0x000fc6000000001f */
[----:B------:R1:W-:Y:S01]  /*f600*/  STS.U16 [R36+0x12], R40 ;  /* 0x0000122824007388 */ /* 0x0003e20000000400 */
[----:B--2---:R-:W-:Y:S02]  /*f610*/  SHF.L.U32 R39, R33, 0x1, RZ ;  /* 0x0000000121277819 */ /* 0x004fe400000006ff */
[----:B------:R-:W-:Y:S01]  /*f620*/  SHF.L.U32 R41, R35, 0x1, RZ ;  /* 0x0000000123297819 */ /* 0x000fe200000006ff */
[----:B------:R-:W-:Y:S01]  /*f630*/  STS.U16 [R37+0x14], R223 ;  /* 0x000014df25007388 */ /* 0x000fe20000000400 */
[----:B------:R-:W-:Y:S02]  /*f640*/  PRMT R33, R219, 0x7632, R33 ;  /* 0x00007632db217816 */ /* 0x000fe40000000021 */
[----:B------:R-:W-:Y:S02]  /*f650*/  SHF.L.U32 R42, R42, 0x1, RZ ;  /* 0x000000012a2a7819 */ /* 0x000fe400000006ff */
[----:B-1----:R-:W-:Y:S01]  /*f660*/  SHF.L.U32 R40, R34, 0x1, RZ ;  /* 0x0000000122287819 */ /* 0x002fe200000006ff */
[----:B------:R1:W-:Y:S04]  /*f670*/  STS.U16 [R38+0x16], R30 ;  /* 0x0000161e26007388 */ /* 0x0003e80000000400 */
        /* <DEDUP_REMOVED lines=23> */
[----:B------:R-:W-:-:S02]  /*f7f0*/  HADD2.F32 R3, -RZ, R3.H0_H0 ;  /* 0x20000003ff037230 */ /* 0x000fc40000004100 */
[----:B0-----:R-:W-:Y:S02]  /*f800*/  HADD2.F32 R7, -RZ, R7.H0_H0 ;  /* 0x20000007ff077230 */ /* 0x001fe40000004100 */
[----:B------:R-:W-:Y:S02]  /*f810*/  HADD2.F32 R5, -RZ, R5.H0_H0 ;  /* 0x20000005ff057230 */ /* 0x000fe40000004100 */
[----:B------:R-:W-:Y:S01]  /*f820*/  HADD2.F32 R9, -RZ, R9.H0_H0 ;  /* 0x20000009ff097230 */ /* 0x000fe20000004100 */
[----:B------:R-:W-:Y:S02]  /*f830*/  FADD.FTZ R3, R3, UR5 ;  /* 0x0000000503037e21 */ /* 0x000fe40008010000 */
[----:B------:R-:W-:Y:S02]  /*f840*/  FADD.FTZ R7, R7, UR5 ;  /* 0x0000000507077e21 */ /* 0x000fe40008010000 */
[----:B------:R-:W-:Y:S02]  /*f850*/  FADD.FTZ R5, R5, UR5 ;  /* 0x0000000505057e21 */ /* 0x000fe40008010000 */
[----:B------:R-:W-:Y:S01]  /*f860*/  FADD.FTZ R9, R9, UR5 ;  /* 0x0000000509097e21 */ /* 0x000fe20008010000 */
[----:B------:R-:W-:-:S02]  /*f870*/  FSETP.GTU.FTZ.AND P0, PT, R3, 20, PT ;  /* 0x41a000000300780b */ /* 0x000fc40003f1c000 */
[----:B------:R-:W-:Y:S02]  /*f880*/  FSETP.GTU.FTZ.AND P2, PT, R7, 20, PT ;  /* 0x41a000000700780b */ /* 0x000fe40003f5c000 */
[----:B------:R-:W-:Y:S01]  /*f890*/  FSETP.GTU.FTZ.AND P1, PT, R5, 20, PT ;  /* 0x41a000000500780b */ /* 0x000fe20003f3c000 */
[----:B------:R-:W0:Y:S01]  /*f8a0*/  LDS R77, [0x1080] ;  /* 0x00108000ff4d7984 */ /* 0x000e220000000800 */
[----:B------:R-:W-:Y:S01]  /*f8b0*/  FSETP.GTU.FTZ.AND P3, PT, R9, 20, PT ;  /* 0x41a000000900780b */ /* 0x000fe20003f7c000 */
[----:B------:R-:W-:Y:S02]  /*f8c0*/  HADD2.F32 R11, -RZ, R11.H0_H0 ;  /* 0x2000000bff0b7230 */ /* 0x000fe40000004100 */
[----:B------:R-:W-:-:S04]  /*f8d0*/  HADD2.F32 R13, -RZ, R13.H0_H0 ;  /* 0x2000000dff0d7230 */ /* 0x000fc80000004100 */
[----:B------:R-:W-:Y:S02]  /*f8e0*/  @!P0 FMUL.FTZ R3, R3, -1.4426950216293334961 ;  /* 0xbfb8aa3b03038820 */ /* 0x000fe40000410000 */
[----:B------:R-:W-:Y:S02]  /*f8f0*/  @!P2 FMUL.FTZ R7, R7, -1.4426950216293334961 ;  /* 0xbfb8aa3b0707a820 */ /* 0x000fe40000410000 */
[----:B------:R-:W-:Y:S01]  /*f900*/  @!P1 FMUL.FTZ R5, R5, -1.4426950216293334961 ;  /* 0xbfb8aa3b05059820 */ /* 0x000fe20000410000 */
[----:B------:R-:W-:Y:S01]  /*f910*/  SHF.R.S32.HI R79, RZ, 0x1f, R120 ;  /* 0x0000001fff4f7819 */ /* 0x000fe20000011478 */
[----:B------:R-:W-:Y:S01]  /*f920*/  FADD.FTZ R11, R11, UR5 ;  /* 0x000000050b0b7e21 */ /* 0x000fe20008010000 */
[----:B-1----:R-:W-:Y:S01]  /*f930*/  IADD3 R30, P4, R120, UR38, RZ ;  /* 0x00000026781e7c10 */ /* 0x002fe2000ff9e0ff */
[----:B------:R-:W-:Y:S01]  /*f940*/  @!P3 FMUL.FTZ R9, R9, -1.4426950216293334961 ;  /* 0xbfb8aa3b0909b820 */ /* 0x000fe20000410000 */
[----:B------:R-:W-:Y:S01]  /*f950*/  MOV R32, UR38 ;  /* 0x0000002600207c02 */ /* 0x000fe20008000f00 */
[----:B------:R-:W-:Y:S01]  /*f960*/  FADD.FTZ R13, R13, UR5 ;  /* 0x000000050d0d7e21 */ /* 0x000fe20008010000 */
[----:B------:R-:W1:Y:S01]  /*f970*/  @!P0 MUFU.EX2 R3, R3 ;  /* 0x0000000300038308 */ /* 0x000e620000000800 */
[----:B------:R-:W-:Y:S01]  /*f980*/  @!P5 FMUL.FTZ R165, R165, R44 ;  /* 0x0000002ca5a5d220 */ /* 0x000fe20000410000 */
[----:B--2---:R-:W-:-:S02]  /*f990*/  LEA.HI.X.SX32 R31, R32, R79, 0x1, P4 ;  /* 0x0000004f201f7211 */ /* 0x004fc400020f0eff */
[----:B------:R-:W-:-:S04]  /*f9a0*/  FSETP.GTU.FTZ.AND P4, PT, R11, 20, PT ;  /* 0x41a000000b00780b */ /* 0x000fc80003f9c000 */
[----:B------:R-:W2:Y:S01]  /*f9b0*/  @!P2 MUFU.EX2 R7, R7 ;  /* 0x000000070007a308 */ /* 0x000ea20000000800 */
[----:B------:R-:W-:-:S07]  /*f9c0*/  FSETP.GTU.FTZ.AND P5, PT, R13, 20, PT ;  /* 0x41a000000d00780b */ /* 0x000fce0003fbc000 */
[----:B------:R-:W3:Y:S08]  /*f9d0*/  @!P1 MUFU.EX2 R5, R5 ;  /* 0x0000000500059308 */ /* 0x000ef00000000800 */
[----:B------:R-:W4:Y:S01]  /*f9e0*/  @!P3 MUFU.EX2 R9, R9 ;  /* 0x000000090009b308 */ /* 0x000f220000000800 */
[----:B------:R-:W-:Y:S02]  /*f9f0*/  @!P4 FMUL.FTZ R11, R11, -1.4426950216293334961 ;  /* 0xbfb8aa3b0b0bc820 */ /* 0x000fe40000410000 */
[----:B------:R-:W-:-:S02]  /*fa00*/  @!P5 FMUL.FTZ R13, R13, -1.4426950216293334961 ;  /* 0xbfb8aa3b0d0dd820 */ /* 0x000fc40000410000 */
[----:B-1----:R-:W-:Y:S02]  /*fa10*/  @!P0 FADD.FTZ R3, R3, 1 ;  /* 0x3f80000003038421 */ /* 0x002fe40000010000 */
[----:B--2---:R-:W-:Y:S01]  /*fa20*/  @!P2 FADD.FTZ R7, R7, 1 ;  /* 0x3f8000000707a421 */ /* 0x004fe20000010000 */
[----:B0-----:R-:W-:Y:S01]  /*fa30*/  ISETP.GE.AND P6, PT, R120, R77, PT ;  /* 0x0000004d7800720c */ /* 0x001fe20003fc6270 */
[----:B---3--:R-:W-:Y:S01]  /*fa40*/  @!P1 FADD.FTZ R5, R5, 1 ;  /* 0x3f80000005059421 */ /* 0x008fe20000010000 */
[----:B------:R-:W-:Y:S01]  /*fa50*/  UIMAD UR7, UR36, UR8, URZ ;  /* 0x00000008240772a4 */ /* 0x000fe2000f8e023f */
[----:B------:R-:W0:Y:S01]  /*fa60*/  @!P4 MUFU.EX2 R11, R11 ;  /* 0x0000000b000bc308 */ /* 0x000e220000000800 */
[----:B----4-:R-:W-:-:S07]  /*fa70*/  @!P3 FADD.FTZ R9, R9, 1 ;  /* 0x3f8000000909b421 */ /* 0x010fce0000010000 */
[----:B------:R-:W1:Y:S01]  /*fa80*/  @!P5 MUFU.EX2 R13, R13 ;  /* 0x0000000d000dd308 */ /* 0x000e620000000800 */
[----:B------:R-:W-:Y:S02]  /*fa90*/  UIMAD UR32, UR33, UR9, UR7 ;  /* 0x00000009212072a4 */ /* 0x000fe4000f8e0207 */
[----:B------:R-:W-:-:S05]  /*faa0*/  UIMAD UR7, UR36, UR34, URZ ;  /* 0x00000022240772a4 */ /* 0x000fca000f8e023f */
[----:B------:R-:W2:Y:S01]  /*fab0*/  @!P0 MUFU.RCP R3, R3 ;  /* 0x0000000300038308 */ /* 0x000ea20000001000 */
[----:B------:R-:W-:-:S07]  /*fac0*/  UIMAD.WIDE.U32 UR20, UR33, UR8, URZ ;  /* 0x00000008211472a5 */ /* 0x000fce000f8e003f */
[----:B------:R3:W4:Y:S08]  /*fad0*/  @!P1 MUFU.RCP R44, R5 ;  /* 0x00000005002c9308 */ /* 0x0007300000001000 */
[----:B------:R-:W0:Y:S08]  /*fae0*/  @!P2 MUFU.RCP R7, R7 ;  /* 0x000000070007a308 */ /* 0x000e300000001000 */
[----:B------:R3:W0:Y:S01]  /*faf0*/  @!P3 MUFU.RCP R46, R9 ;  /* 0x00000009002eb308 */ /* 0x0006220000001000 */
[----:B------:R-:W-:Y:S01]  /*fb00*/  UIMAD UR38, UR33, UR35, UR7 ;  /* 0x00000023212672a4 */ /* 0x000fe2000f8e0207 */
[----:B------:R-:W-:Y:S01]  /*fb10*/  BSSY B0, `(.L_x_1302) ;  /* 0x0000010000007945 */ /* 0x000fe20003800000 */
[----:B------:R-:W-:-:S02]  /*fb20*/  UIMAD.WIDE.U32 UR8, UR33, UR34, URZ ;  /* 0x00000022210872a5 */ /* 0x000fc4000f8e003f */
[----:B------:R-:W-:Y:S01]  /*fb30*/  UIADD3 UR7, UR21, UR32, URZ ;  /* 0x0000002015077290 */ /* 0x000fe2000fffe03f */
[----:B------:R-:W-:Y:S06]  /*fb40*/  @P6 BRA `(.L_x_1303) ;  /* 0x000000c000006947 */ /* 0x000fec0003800000 */
[----:B-12-4-:R-:W-:Y:S01]  /*fb50*/  MOV R33, UR33 ;  /* 0x0000002100217c02 */ /* 0x016fe20008000f00 */
[----:B------:R-:W-:Y:S01]  /*fb60*/  ULDC.64 UR34, c[0x0][0x2e0] ;  /* 0x0000b80000227ab9 */ /* 0x000fe20000000a00 */
[----:B---3--:R-:W-:Y:S01]  /*fb70*/  MOV R5, UR16 ;  /* 0x0000001000057c02 */ /* 0x008fe20008000f00 */
        /* <DEDUP_REMOVED lines=9> */
.L_x_1303:
[----:B-12-4-:R-:W-:Y:S05]  /*fc10*/  BSYNC B0 ;  /* 0x0000000000007941 */ /* 0x016fea0003800000 */
.L_x_1302:
[----:B------:R-:W2:Y:S01]  /*fc20*/  LDL.LU R35, [R1+0xc] ;  /* 0x00000c0001237983 */ /* 0x000ea20000300800 */
[----:B------:R-:W-:Y:S01]  /*fc30*/  ULDC UR32, c[0x0][0x174] ;  /* 0x00005d0000207ab9 */ /* 0x000fe20000000800 */
[----:B0-----:R-:W-:Y:S01]  /*fc40*/  @!P4 FADD.FTZ R11, R11, 1 ;  /* 0x3f8000000b0bc421 */ /* 0x001fe20000010000 */
[----:B------:R-:W-:Y:S01]  /*fc50*/  ULDC.64 UR34, c[0x0][0x2e0] ;  /* 0x0000b80000227ab9 */ /* 0x000fe20000000a00 */
[----:B------:R-:W-:Y:S01]  /*fc60*/  @!P5 FADD.FTZ R13, R13, 1 ;  /* 0x3f8000000d0dd421 */ /* 0x000fe20000010000 */
[----:B------:R-:W-:Y:S01]  /*fc70*/  UIADD3 UR32, UR6, -UR32, URZ ;  /* 0x8000002006207290 */ /* 0x000fe2000fffe03f */
        /* <DEDUP_REMOVED lines=14> */
[-C--:B------:R-:W-:Y:S01]  /*fd60*/  ISETP.GE.AND P2, PT, R26, R77.reuse, PT ;  /* 0x0000004d1a00720c */ /* 0x080fe20003f46270 */
[----:B------:R-:W-:Y:S01]  /*fd70*/  @!P3 FMUL.FTZ R195, R195, R46 ;  /* 0x0000002ec3c3b220 */ /* 0x000fe20000410000 */
[-C--:B------:R-:W-:Y:S01]  /*fd80*/  ISETP.GE.AND P0, PT, R0, R77.reuse, PT ;  /* 0x0000004d0000720c */ /* 0x080fe20003f06270 */
[----:B------:R-:W-:Y:S01]  /*fd90*/  UIADD3.X UR20, UR34, UR35, UR21, UP0, !UPT ;  /* 0x0000002322147290 */ /* 0x000fe200087fe415 */
[----:B---3--:R-:W-:Y:S01]  /*fda0*/  MOV R5, UR7 ;  /* 0x0000000700057c02 */ /* 0x008fe20008000f00 */
        /* <DEDUP_REMOVED lines=12> */
[-C--:B------:R-:W-:Y:S02]  /*fe70*/  ISETP.GE.AND P2, PT, R10, R77.reuse, PT ;  /* 0x0000004d0a00720c */ /* 0x080fe40003f46270 */
[----:B------:R-:W-:Y:S01]  /*fe80*/  F2FP.PACK_AB R5, R165, R164 ;  /* 0x000000a4a505723e */ /* 0x000fe200000000ff */
[----:B------:R-:W-:Y:S01]  /*fe90*/  @!P0 STG.E.U16 [R32.64+-0xf40], R51 ;  /* 0xfff0c03320008986 */ /* 0x000fe2000c10151e */
[----:B------:R-:W-:-:S02]  /*fea0*/  ISETP.GE.AND P0, PT, R12, R77, PT ;  /* 0x0000004d0c00720c */ /* 0x000fc40003f06270 */
        /* <DEDUP_REMOVED lines=34> */
[----:B------:R-:W-:Y:S01]  /*100d0*/  F2FP.PACK_AB R3, R163, R162 ;  /* 0x000000a2a303723e */ /* 0x000fe200000000ff */
[----:B------:R-:W-:Y:S01]  /*100e0*/  FADD.FTZ R161, R34, R161 ;  /* 0x000000a122a17221 */ /* 0x000fe20000010000 */
[----:B------:R-:W-:Y:S02]  /*100f0*/  PRMT R13, R160, 0x7632, R13 ;  /* 0x00007632a00d7816 */ /* 0x000fe4000000000d */
[----:B------:R-:W-:Y:S01]  /*10100*/  PRMT R32, R3, 0x7610, R32 ;  /* 0x0000761003207816 */ /* 0x000fe20000000020 */
        /* <DEDUP_REMOVED lines=18> */
[----:B------:R-:W-:Y:S01]  /*10230*/  PRMT R17, R3, 0x7632, R17 ;  /* 0x0000763203117816 */ /* 0x000fe20000000011 */
[----:B------:R1:W-:Y:S01]  /*10240*/  STS.U16 [R25+0xc], R32 ;  /* 0x00000c2019007388 */ /* 0x0003e20000000400 */
[----:B0-----:R-:W-:Y:S01]  /*10250*/  PRMT R21, R5, 0x7610, R21 ;  /* 0x0000761005157816 */ /* 0x001fe20000000015 */
[----:B------:R-:W-:-:S02]  /*10260*/  FADD.FTZ R195, R194, R195 ;  /* 0x000000c3c2c37221 */ /* 0x000fc40000010000 */
[----:B------:R-:W-:Y:S01]  /*10270*/  STS.U16 [R27+0xe], R9 ;  /* 0x00000e091b007388 */ /* 0x000fe20000000400 */
[----:B--2---:R-:W-:Y:S01]  /*10280*/  PRMT R13, R3, 0x7610, R13 ;  /* 0x00007610030d7816 */ /* 0x004fe2000000000d */
[----:B------:R-:W-:Y:S02]  /*10290*/  FADD.FTZ R196, R195, R196 ;  /* 0x000000c4c3c47221 */ /* 0x000fe40000010000 */
[----:B------:R0:W-:Y:S01]  /*102a0*/  STS.U16 [R29+0x10], R15 ;  /* 0x0000100f1d007388 */ /* 0x0001e20000000400 */
[----:B------:R-:W-:Y:S01]  /*102b0*/  PRMT R23, R5, 0x7632, R23 ;  /* 0x0000763205177816 */ /* 0x000fe20000000017 */
[----:B-1----:R-:W-:Y:S02]  /*102c0*/  FADD.FTZ R25, R196, R197 ;  /* 0x000000c5c4197221 */ /* 0x002fe40000010000 */
[----:B------:R-:W-:Y:S04]  /*102d0*/  STS.U16 [R36+0x12], R33 ;  /* 0x0000122124007388 */ /* 0x000fe80000000400 */
[----:B------:R-:W-:Y:S01]  /*102e0*/  STS.U16 [R37+0x14], R7 ;  /* 0x0000140725007388 */ /* 0x000fe20000000400 */
[----:B0-----:R-:W-:-:S03]  /*102f0*/  IADD3 R29, P1, R120, -0x7e0, RZ ;  /* 0xfffff820781d7810 */ /* 0x001fc60007f3e0ff */
[----:B------:R-:W-:Y:S01]  /*10300*/  STS.U16 [R38+0x16], R19 ;  /* 0x0000161326007388 */ /* 0x000fe20000000400 */
[----:B------:R-:W-:-:S03]  /*10310*/  IADD3.X R34, R79, -0x1, RZ, P1, !PT ;  /* 0xffffffff4f227810 */ /* 0x000fc60000ffe4ff */
        /* <DEDUP_REMOVED lines=39> */
.L_x_1305:
[----:B------:R-:W-:Y:S05]  /*10590*/  BSYNC B0 ;  /* 0x0000000000007941 */ /* 0x000fea0003800000 */
.L_x_1304:
[----:B------:R-:W-:Y:S01]  /*105a0*/  ULDC.64 UR20, c[0x0][0x300] ;  /* 0x0000c00000147ab9 */ /* 0x000fe20000000a00 */
[C---:B------:R-:W-:Y:S01]  /*105b0*/  LEA R27, P0, R29.reuse, c[0x0][0x340], 0x1 ;  /* 0x0000d0001d1b7a11 */ /* 0x040fe200078008ff */
[----:B------:R-:W-:Y:S01]  /*105c0*/  UMOV UR9, UR7 ;  /* 0x0000000700097c82 */ /* 0x000fe20008000000 */
[-C--:B------:R-:W-:Y:S01]  /*105d0*/  ISETP.GE.AND P3, PT, R28, R23.reuse, PT ;  /* 0x000000171c00720c */ /* 0x080fe20003f66270 */
[----:B------:R-:W-:Y:S01]  /*105e0*/  UIMAD.WIDE.U32 UR8, UR16, UR20, UR8 ;  /* 0x00000014100872a5 */ /* 0x000fe2000f8e0008 */
[-C--:B------:R-:W-:Y:S01]  /*105f0*/  ISETP.GE.AND P4, PT, R26, R23.reuse, PT ;  /* 0x000000171a00720c */ /* 0x080fe20003f86270 */
[----:B------:R-:W-:Y:S01]  /*10600*/  UIMAD UR20, UR17, UR20, URZ ;  /* 0x00000014111472a4 */ /* 0x000fe2000f8e023f */
[----:B0-----:R-:W-:Y:S01]  /*10610*/  LEA.HI.X R3, R29, c[0x0][0x344], R34, 0x1, P0 ;  /* 0x0000d1001d037a11 */ /* 0x001fe200000f0c22 */
        /* <DEDUP_REMOVED lines=13> */
[----:B------:R-:W-:Y:S01]  /*106f0*/  MOV R25, UR8 ;  /* 0x0000000800197c02 */ /* 0x000fe20008000f00 */
        /* <DEDUP_REMOVED lines=34> */
.L_x_1167:
        /* <DEDUP_REMOVED lines=35> */
.L_x_1308:
[----:B-1----:R-:W-:Y:S05]  /*10b50*/  BSYNC B0 ;  /* 0x0000000000007941 */ /* 0x002fea0003800000 */
.L_x_1307:
        /* <DEDUP_REMOVED lines=34> */
.L_x_1310:
[----:B------:R-:W3:Y:S02]  /*10d80*/  S2R R11, SR_TID.X ;  /* 0x00000000000b7919 */ /* 0x000ee40000002100 */
.L_x_1311:
[----:B-1----:R-:W-:Y:S05]  /*10d90*/  BSYNC B0 ;  /* 0x0000000000007941 */ /* 0x002fea0003800000 */
.L_x_1309:
        /* <DEDUP_REMOVED lines=12> */
.L_x_1312:
        /* <DEDUP_REMOVED lines=32> */
.L_x_1205:
[----:B------:R-:W-:Y:S01]  /*11060*/  HFMA2.MMA R211, -RZ, RZ, 0, 5.9604644775390625e-08 ;  /* 0x00000001ffd37435 */ /* 0x000fe200000001ff */
[----:B------:R-:W-:-:S02]  /*11070*/  MOV R65, R68 ;  /* 0x0000004400417202 */ /* 0x000fc40000000f00 */
[----:B------:R-:W-:Y:S02]  /*11080*/  MOV R214, RZ ;  /* 0x000000ff00d67202 */ /* 0x000fe40000000f00 */
[----:B------:R-:W-:Y:S02]  /*11090*/  MOV R213, 0xffffffff ;  /* 0xffffffff00d57802 */ /* 0x000fe40000000f00 */
[----:B------:R-:W-:Y:S02]  /*110a0*/  MOV R64, 0x110c0 ;  /* 0x000110c000407802 */ /* 0x000fe40000000f00 */
[----:B0-2---:R-:W-:Y:S05]  /*110b0*/  CALL.REL.NOINC `($__internal_32_$__cuda_sm70_shflsync_up) ;  /* 0x00001e2000007944 */ /* 0x005fea0003c00000 */
[----:B-1----:R-:W-:Y:S01]  /*110c0*/  MOV R66, R211 ;  /* 0x000000d300427202 */ /* 0x002fe20000000f00 */
[----:B------:R-:W-:Y:S05]  /*110d0*/  BRA `(.L_x_1313) ;  /* 0xffff6f2000007947 */ /* 0x000fea000383ffff */
.L_x_1206:
[----:B------:R-:W-:Y:S01]  /*110e0*/  HFMA2.MMA R211, -RZ, RZ, 0, 5.9604644775390625e-08 ;  /* 0x00000001ffd37435 */ /* 0x000fe200000001ff */
[----:B------:R-:W-:Y:S02]  /*110f0*/  MOV R65, R69 ;  /* 0x0000004500417202 */ /* 0x000fe40000000f00 */
[----:B------:R-:W-:Y:S02]  /*11100*/  MOV R214, RZ ;  /* 0x000000ff00d67202 */ /* 0x000fe40000000f00 */
[----:B------:R-:W-:-:S02]  /*11110*/  MOV R213, 0xffffffff ;  /* 0xffffffff00d57802 */ /* 0x000fc40000000f00 */
[----:B------:R-:W-:Y:S02]  /*11120*/  MOV R64, 0x11140 ;  /* 0x0001114000407802 */ /* 0x000fe40000000f00 */
[----:B0123--:R-:W-:Y:S05]  /*11130*/  CALL.REL.NOINC `($__internal_32_$__cuda_sm70_shflsync_up) ;  /* 0x00001da000007944 */ /* 0x00ffea0003c00000 */
[----:B-1----:R-:W-:Y:S01]  /*11140*/  MOV R70, R211 ;  /* 0x000000d300467202 */ /* 0x002fe20000000f00 */
[----:B------:R-:W-:Y:S01]  /*11150*/  HFMA2.MMA R211, -RZ, RZ, 0, 5.9604644775390625e-08 ;  /* 0x00000001ffd37435 */ /* 0x000fe200000001ff */
[----:B------:R-:W-:Y:S02]  /*11160*/  MOV R65, R71 ;  /* 0x0000004700417202 */ /* 0x000fe40000000f00 */
[----:B------:R-:W-:Y:S02]  /*11170*/  MOV R214, RZ ;  /* 0x000000ff00d67202 */ /* 0x000fe40000000f00 */
[----:B------:R-:W-:Y:S02]  /*11180*/  MOV R213, 0xffffffff ;  /* 0xffffffff00d57802 */ /* 0x000fe40000000f00 */
[----:B------:R-:W-:Y:S02]  /*11190*/  MOV R64, 0x111b0 ;  /* 0x000111b000407802 */ /* 0x000fe40000000f00 */
[----:B------:R-:W-:Y:S05]  /*111a0*/  CALL.REL.NOINC `($__internal_32_$__cuda_sm70_shflsync_up) ;  /* 0x00001d3000007944 */ /* 0x000fea0003c00000 */
[----:B-1----:R-:W-:Y:S01]  /*111b0*/  MOV R210, R211 ;  /* 0x000000d300d27202 */ /* 0x002fe20000000f00 */
[----:B------:R-:W-:Y:S01]  /*111c0*/  HFMA2.MMA R211, -RZ, RZ, 0, 5.9604644775390625e-08 ;  /* 0x00000001ffd37435 */ /* 0x000fe200000001ff */
[----:B------:R-:W-:-:S02]  /*111d0*/  MOV R65, R67 ;  /* 0x0000004300417202 */ /* 0x000fc40000000f00 */
[----:B------:R-:W-:Y:S02]  /*111e0*/  MOV R214, RZ ;  /* 0x000000ff00d67202 */ /* 0x000fe40000000f00 */
[----:B------:R-:W-:Y:S02]  /*111f0*/  MOV R213, 0xffffffff ;  /* 0xffffffff00d57802 */ /* 0x000fe40000000f00 */
[----:B------:R-:W-:Y:S02]  /*11200*/  MOV R64, 0x11220 ;  /* 0x0001122000407802 */ /* 0x000fe40000000f00 */
[----:B------:R-:W-:Y:S05]  /*11210*/  CALL.REL.NOINC `($__internal_32_$__cuda_sm70_shflsync_up) ;  /* 0x00001cc000007944 */ /* 0x000fea0003c00000 */
[----:B------:R-:W-:Y:S01]  /*11220*/  FMUL.FTZ R213, R69, R66 ;  /* 0x0000004245d57220 */ /* 0x000fe20000410000 */
[----:B------:R-:W-:Y:S01]  /*11230*/  ISETP.GE.AND P0, PT, R121, 0x1, PT ;  /* 0x000000017900780c */ /* 0x000fe20003f06270 */
[CC--:B------:R-:W-:Y:S01]  /*11240*/  FMUL.FTZ R65, R69.reuse, R70.reuse ;  /* 0x0000004645417220 */ /* 0x0c0fe20000410000 */
[----:B------:R-:W-:Y:S01]  /*11250*/  MOV R214, RZ ;  /* 0x000000ff00d67202 */ /* 0x000fe20000000f00 */
[----:B------:R-:W-:Y:S02]  /*11260*/  FFMA.FTZ R64, R68, R70, R213 ;  /* 0x0000004644407223 */ /* 0x000fe400000100d5 */
[----:B-1----:R-:W-:-:S02]  /*11270*/  FMUL.FTZ R213, R69, R211 ;  /* 0x000000d345d57220 */ /* 0x002fc40000410000 */
[C---:B------:R-:W-:Y:S01]  /*11280*/  FMUL.FTZ R70, R69.reuse, R210 ;  /* 0x000000d245467220 */ /* 0x040fe20000410000 */
[----:B------:R-:W-:Y:S01]  /*11290*/  FSEL R69, R69, R64, !P0 ;  /* 0x0000004045457208 */ /* 0x000fe20004000000 */
[C---:B------:R-:W-:Y:S01]  /*112a0*/  FFMA.FTZ R65, R68.reuse, R66, -R65 ;  /* 0x0000004244417223 */ /* 0x040fe20000010841 */
[----:B------:R-:W-:Y:S01]  /*112b0*/  MOV R64, 0x11370 ;  /* 0x0001137000407802 */ /* 0x000fe20000000f00 */
[C---:B------:R-:W-:Y:S01]  /*112c0*/  FFMA.FTZ R66, R68.reuse, R210, -R213 ;  /* 0x000000d244427223 */ /* 0x040fe200000108d5 */
[----:B------:R-:W-:Y:S01]  /*112d0*/  MOV R213, 0xffffffff ;  /* 0xffffffff00d57802 */ /* 0x000fe20000000f00 */
[C---:B------:R-:W-:Y:S01]  /*112e0*/  FFMA.FTZ R70, R68.reuse, R211, R70 ;  /* 0x000000d344467223 */ /* 0x040fe20000010046 */
[----:B------:R-:W-:Y:S01]  /*112f0*/  FSEL R68, R68, R65, !P0 ;  /* 0x0000004144447208 */ /* 0x000fe20004000000 */
[----:B------:R-:W-:Y:S01]  /*11300*/  FADD.FTZ R66, R71, R66 ;  /* 0x0000004247427221 */ /* 0x000fe20000010000 */
[----:B------:R-:W-:Y:S01]  /*11310*/  HFMA2.MMA R211, -RZ, RZ, 0, 1.1920928955078125e-07 ;  /* 0x00000002ffd37435 */ /* 0x000fe200000001ff */
[----:B------:R-:W-:Y:S01]  /*11320*/  FADD.FTZ R70, R67, R70 ;  /* 0x0000004643467221 */ /* 0x000fe20000010000 */
[----:B------:R-:W-:-:S02]  /*11330*/  MOV R65, R68 ;  /* 0x0000004400417202 */ /* 0x000fc40000000f00 */
[----:B------:R-:W-:Y:S02]  /*11340*/  FSEL R71, R71, R66, !P0 ;  /* 0x0000004247477208 */ /* 0x000fe40004000000 */
[----:B------:R-:W-:Y:S02]  /*11350*/  FSEL R67, R67, R70, !P0 ;  /* 0x0000004643437208 */ /* 0x000fe40004000000 */
[----:B------:R-:W-:Y:S05]  /*11360*/  CALL.REL.NOINC `($__internal_32_$__cuda_sm70_shflsync_up) ;  /* 0x00001b7000007944 */ /* 0x000fea0003c00000 */
[----:B-1----:R-:W-:Y:S01]  /*11370*/  MOV R66, R211 ;  /* 0x000000d300427202 */ /* 0x002fe20000000f00 */
[----:B------:R-:W-:Y:S01]  /*11380*/  HFMA2.MMA R211, -RZ, RZ, 0, 1.1920928955078125e-07 ;  /* 0x00000002ffd37435 */ /* 0x000fe200000001ff */
[----:B------:R-:W-:Y:S02]  /*11390*/  MOV R65, R69 ;  /* 0x0000004500417202 */ /* 0x000fe40000000f00 */
[----:B------:R-:W-:Y:S02]  /*113a0*/  MOV R214, RZ ;  /* 0x000000ff00d67202 */ /* 0x000fe40000000f00 */
[----:B------:R-:W-:Y:S02]  /*113b0*/  MOV R213, 0xffffffff ;  /* 0xffffffff00d57802 */ /* 0x000fe40000000f00 */
[----:B------:R-:W-:-:S02]  /*113c0*/  MOV R64, 0x113e0 ;  /* 0x000113e000407802 */ /* 0x000fc40000000f00 */
[----:B------:R-:W-:Y:S05]  /*113d0*/  CALL.REL.NOINC `($__internal_32_$__cuda_sm70_shflsync_up) ;  /* 0x00001b0000007944 */ /* 0x000fea0003c00000 */
[----:B-1----:R-:W-:Y:S01]  /*113e0*/  MOV R70, R211 ;  /* 0x000000d300467202 */ /* 0x002fe20000000f00 */
[----:B------:R-:W-:Y:S01]  /*113f0*/  HFMA2.MMA R211, -RZ, RZ, 0, 1.1920928955078125e-07 ;  /* 0x00000002ffd37435 */ /* 0x000fe200000001ff */
[----:B------:R-:W-:-:S02]  /*11400*/  MOV R65, R71 ;  /* 0x0000004700417202 */ /* 0x000fc40000000f00 */
[----:B------:R-:W-:Y:S02]  /*11410*/  MOV R214, RZ ;  /* 0x000000ff00d67202 */ /* 0x000fe40000000f00 */
[----:B------:R-:W-:Y:S02]  /*11420*/  MOV R213, 0xffffffff ;  /* 0xffffffff00d57802 */ /* 0x000fe40000000f00 */
[----:B------:R-:W-:Y:S02]  /*11430*/  MOV R64, 0x11450 ;  /* 0x0001145000407802 */ /* 0x000fe40000000f00 */
[----:B------:R-:W-:Y:S05]  /*11440*/  CALL.REL.NOINC `($__internal_32_$__cuda_sm70_shflsync_up) ;  /* 0x00001a9000007944 */ /* 0x000fea0003c00000 */
[----:B-1----:R-:W-:Y:S01]  /*11450*/  MOV R210, R211 ;  /* 0x000000d300d27202 */ /* 0x002fe20000000f00 */
[----:B------:R-:W-:Y:S01]  /*11460*/  HFMA2.MMA R211, -RZ, RZ, 0, 1.1920928955078125e-07 ;  /* 0x00000002ffd37435 */ /* 0x000fe200000001ff */
[----:B------:R-:W-:Y:S02]  /*11470*/  MOV R65, R67 ;  /* 0x0000004300417202 */ /* 0x000fe40000000f00 */
[----:B------:R-:W-:Y:S02]  /*11480*/  MOV R214, RZ ;  /* 0x000000ff00d67202 */ /* 0x000fe40000000f00 */
[----:B------:R-:W-:-:S02]  /*11490*/  MOV R213, 0xffffffff ;  /* 0xffffffff00d57802 */ /* 0x000fc40000000f00 */
[----:B------:R-:W-:Y:S02]  /*114a0*/  MOV R64, 0x114c0 ;  /* 0x000114c000407802 */ /* 0x000fe40000000f00 */
[----:B------:R-:W-:Y:S05]  /*114b0*/  CALL.REL.NOINC `($__internal_32_$__cuda_sm70_shflsync_up) ;  /* 0x00001a2000007944 */ /* 0x000fea0003c00000 */
[----:B-1----:R-:W-:Y:S01]  /*114c0*/  FMUL.FTZ R65, R69, R211 ;  /* 0x000000d345417220 */ /* 0x002fe20000410000 */
[----:B------:R-:W-:Y:S02]  /*114d0*/  ISETP.GE.AND P0, PT, R121, 0x2, PT ;  /* 0x000000027900780c */ /* 0x000fe40003f06270 */
[----:B------:R-:W-:Y:S01]  /*114e0*/  MOV R214, RZ ;  /* 0x000000ff00d67202 */ /* 0x000fe20000000f00 */
[C---:B------:R-:W-:Y:S01]  /*114f0*/  FFMA.FTZ R64, R210.reuse, R68, -R65 ;  /* 0x00000044d2407223 */ /* 0x040fe20000010841 */
[----:B------:R-:W-:Y:S01]  /*11500*/  MOV R213, 0xffffffff ;  /* 0xffffffff00d57802 */ /* 0x000fe20000000f00 */
[----:B------:R-:W-:-:S04]  /*11510*/  FMUL.FTZ R65, R210, R69 ;  /* 0x00000045d2417220 */ /* 0x000fc80000410000 */
[----:B------:R-:W-:Y:S01]  /*11520*/  FFMA.FTZ R210, R68, R211, R65 ;  /* 0x000000d344d27223 */ /* 0x000fe20000010041 */
[----:B------:R-:W-:Y:S01]  /*11530*/  HFMA2.MMA R211, -RZ, RZ, 0, 2.384185791015625e-07 ;  /* 0x00000004ffd37435 */ /* 0x000fe200000001ff */
[-C--:B------:R-:W-:Y:S02]  /*11540*/  FMUL.FTZ R65, R66, R69.reuse ;  /* 0x0000004542417220 */ /* 0x080fe40000410000 */
[----:B------:R-:W-:Y:S01]  /*11550*/  @P0 FADD.FTZ R71, R71, R64 ;  /* 0x0000004047470221 */ /* 0x000fe20000010000 */
[----:B------:R-:W-:Y:S01]  /*11560*/  MOV R64, 0x115f0 ;  /* 0x000115f000407802 */ /* 0x000fe20000000f00 */
[C---:B------:R-:W-:Y:S02]  /*11570*/  FFMA.FTZ R212, R70.reuse, R68, R65 ;  /* 0x0000004446d47223 */ /* 0x040fe40000010041 */
[----:B------:R-:W-:Y:S01]  /*11580*/  FMUL.FTZ R65, R70, R69 ;  /* 0x0000004546417220 */ /* 0x000fe20000410000 */
[----:B------:R-:W-:Y:S01]  /*11590*/  MOV R70, R71 ;  /* 0x0000004700467202 */ /* 0x000fe20000000f00 */
[----:B------:R-:W-:Y:S01]  /*115a0*/  @P0 FADD.FTZ R67, R67, R210 ;  /* 0x000000d243430221 */ /* 0x000fe20000010000 */
[----:B------:R-:W-:Y:S01]  /*115b0*/  FSEL R69, R69, R212, !P0 ;  /* 0x000000d445457208 */ /* 0x000fe20004000000 */
[----:B------:R-:W-:-:S05]  /*115c0*/  @P0 FFMA.FTZ R68, R66, R68, -R65 ;  /* 0x0000004442440223 */ /* 0x000fca0000010841 */
[----:B------:R-:W-:Y:S02]  /*115d0*/  MOV R65, R68 ;  /* 0x0000004400417202 */ /* 0x000fe40000000f00 */
[----:B------:R-:W-:Y:S05]  /*115e0*/  CALL.REL.NOINC `($__internal_32_$__cuda_sm70_shflsync_up) ;  /* 0x000018f000007944 */ /* 0x000fea0003c00000 */
[----:B-1----:R-:W-:Y:S01]  /*115f0*/  MOV R66, R211 ;  /* 0x000000d300427202 */ /* 0x002fe20000000f00 */
[----:B------:R-:W-:Y:S01]  /*11600*/  HFMA2.MMA R211, -RZ, RZ, 0, 2.384185791015625e-07 ;  /* 0x00000004ffd37435 */ /* 0x000fe200000001ff */
[----:B------:R-:W-:Y:S02]  /*11610*/  MOV R65, R69 ;  /* 0x0000004500417202 */ /* 0x000fe40000000f00 */
[----:B------:R-:W-:Y:S02]  /*11620*/  MOV R214, RZ ;  /* 0x000000ff00d67202 */ /* 0x000fe40000000f00 */
[----:B------:R-:W-:Y:S02]  /*11630*/  MOV R213, 0xffffffff ;  /* 0xffffffff00d57802 */ /* 0x000fe40000000f00 */
[----:B------:R-:W-:Y:S02]  /*11640*/  MOV R64, 0x11660 ;  /* 0x0001166000407802 */ /* 0x000fe40000000f00 */
[----:B------:R-:W-:Y:S05]  /*11650*/  CALL.REL.NOINC `($__internal_32_$__cuda_sm70_shflsync_up) ;  /* 0x0000188000007944 */ /* 0x000fea0003c00000 */
[----:B-1----:R-:W-:Y:S01]  /*11660*/  MOV R71, R211 ;  /* 0x000000d300477202 */ /* 0x002fe20000000f00 */
[----:B------:R-:W-:Y:S01]  /*11670*/  HFMA2.MMA R211, -RZ, RZ, 0, 2.384185791015625e-07 ;  /* 0x00000004ffd37435 */ /* 0x000fe200000001ff */
[----:B------:R-:W-:-:S02]  /*11680*/  MOV R65, R70 ;  /* 0x0000004600417202 */ /* 0x000fc40000000f00 */
[----:B------:R-:W-:Y:S02]  /*11690*/  MOV R214, RZ ;  /* 0x000000ff00d67202 */ /* 0x000fe40000000f00 */
[----:B------:R-:W-:Y:S02]  /*116a0*/  MOV R213, 0xffffffff ;  /* 0xffffffff00d57802 */ /* 0x000fe40000000f00 */
[----:B------:R-:W-:Y:S02]  /*116b0*/  MOV R64, 0x116d0 ;  /* 0x000116d000407802 */ /* 0x000fe40000000f00 */
[----:B------:R-:W-:Y:S05]  /*116c0*/  CALL.REL.NOINC `($__internal_32_$__cuda_sm70_shflsync_up) ;  /* 0x0000181000007944 */ /* 0x000fea0003c00000 */
[----:B-1----:R-:W-:Y:S01]  /*116d0*/  MOV R210, R211 ;  /* 0x000000d300d27202 */ /* 0x002fe20000000f00 */
[----:B------:R-:W-:Y:S01]  /*116e0*/  HFMA2.MMA R211, -RZ, RZ, 0, 2.384185791015625e-07 ;  /* 0x00000004ffd37435 */ /* 0x000fe200000001ff */
[----:B------:R-:W-:Y:S02]  /*116f0*/  MOV R65, R67 ;  /* 0x0000004300417202 */ /* 0x000fe40000000f00 */
[----:B------:R-:W-:Y:S02]  /*11700*/  MOV R214, RZ ;  /* 0x000000ff00d67202 */ /* 0x000fe40000000f00 */
[----:B------:R-:W-:-:S02]  /*11710*/  MOV R213, 0xffffffff ;  /* 0xffffffff00d57802 */ /* 0x000fc40000000f00 */
[----:B------:R-:W-:Y:S02]  /*11720*/  MOV R64, 0x11740 ;  /* 0x0001174000407802 */ /* 0x000fe40000000f00 */
[----:B------:R-:W-:Y:S05]  /*11730*/  CALL.REL.NOINC `($__internal_32_$__cuda_sm70_shflsync_up) ;  /* 0x000017a000007944 */ /* 0x000fea0003c00000 */
[----:B-1----:R-:W-:Y:S01]  /*11740*/  FMUL.FTZ R65, R69, R211 ;  /* 0x000000d345417220 */ /* 0x002fe20000410000 */
[----:B------:R-:W-:Y:S01]  /*11750*/  ISETP.GE.AND P0, PT, R121, 0x4, PT ;  /* 0x000000047900780c */ /* 0x000fe20003f06270 */
[C---:B------:R-:W-:Y:S01]  /*11760*/  FMUL.FTZ R64, R210.reuse, R69 ;  /* 0x00000045d2407220 */ /* 0x040fe20000410000 */
[----:B------:R-:W-:Y:S01]  /*11770*/  MOV R214, RZ ;  /* 0x000000ff00d67202 */ /* 0x000fe20000000f00 */
[----:B------:R-:W-:Y:S01]  /*11780*/  FFMA.FTZ R65, R210, R68, -R65 ;  /* 0x00000044d2417223 */ /* 0x000fe20000010841 */
[----:B------:R-:W-:Y:S01]  /*11790*/  MOV R213, 0xffffffff ;  /* 0xffffffff00d57802 */ /* 0x000fe20000000f00 */
[----:B------:R-:W-:Y:S01]  /*117a0*/  FFMA.FTZ R210, R68, R211, R64 ;  /* 0x000000d344d27223 */ /* 0x000fe20000010040 */
[----:B------:R-:W-:Y:S01]  /*117b0*/  HFMA2.MMA R211, -RZ, RZ, 0, 4.76837158203125e-07 ;  /* 0x00000008ffd37435 */ /* 0x000fe200000001ff */
[----:B------:R-:W-:-:S04]  /*117c0*/  FMUL.FTZ R64, R66, R69 ;  /* 0x0000004542407220 */ /* 0x000fc80000410000 */
[C---:B------:R-:W-:Y:S02]  /*117d0*/  FFMA.FTZ R64, R71.reuse, R68, R64 ;  /* 0x0000004447407223 */ /* 0x040fe40000010040 */
[----:B------:R-:W-:Y:S02]  /*117e0*/  FMUL.FTZ R71, R71, R69 ;  /* 0x0000004547477220 */ /* 0x000fe40000410000 */
[----:B------:R-:W-:Y:S01]  /*117f0*/  @P0 FADD.FTZ R70, R70, R65 ;  /* 0x0000004146460221 */ /* 0x000fe20000010000 */
[----:B------:R-:W-:Y:S01]  /*11800*/  FSEL R69, R69, R64, !P0 ;  /* 0x0000004045457208 */ /* 0x000fe20004000000 */
[----:B------:R-:W-:Y:S01]  /*11810*/  @P0 FFMA.FTZ R68, R66, R68, -R71 ;  /* 0x0000004442440223 */ /* 0x000fe20000010847 */
[----:B------:R-:W-:Y:S01]  /*11820*/  MOV R64, 0x11860 ;  /* 0x0001186000407802 */ /* 0x000fe20000000f00 */
[----:B------:R-:W-:-:S03]  /*11830*/  @P0 FADD.FTZ R67, R67, R210 ;  /* 0x000000d243430221 */ /* 0x000fc60000010000 */
[----:B------:R-:W-:Y:S02]  /*11840*/  MOV R65, R68 ;  /* 0x0000004400417202 */ /* 0x000fe40000000f00 */
[----:B------:R-:W-:Y:S05]  /*11850*/  CALL.REL.NOINC `($__internal_32_$__cuda_sm70_shflsync_up) ;  /* 0x0000168000007944 */ /* 0x000fea0003c00000 */
[----:B-1----:R-:W-:Y:S01]  /*11860*/  MOV R66, R211 ;  /* 0x000000d300427202 */ /* 0x002fe20000000f00 */
[----:B------:R-:W-:Y:S01]  /*11870*/  HFMA2.MMA R211, -RZ, RZ, 0, 4.76837158203125e-07 ;  /* 0x00000008ffd37435 */ /* 0x000fe200000001ff */
[----:B------:R-:W-:Y:S02]  /*11880*/  MOV R65, R69 ;  /* 0x0000004500417202 */ /* 0x000fe40000000f00 */
[----:B------:R-:W-:Y:S02]  /*11890*/  MOV R214, RZ ;  /* 0x000000ff00d67202 */ /* 0x000fe40000000f00 */
[----:B------:R-:W-:Y:S02]  /*118a0*/  MOV R213, 0xffffffff ;  /* 0xffffffff00d57802 */ /* 0x000fe40000000f00 */
[----:B------:R-:W-:Y:S02]  /*118b0*/  MOV R64, 0x118d0 ;  /* 0x000118d000407802 */ /* 0x000fe40000000f00 */
[----:B------:R-:W-:Y:S05]  /*118c0*/  CALL.REL.NOINC `($__internal_32_$__cuda_sm70_shflsync_up) ;  /* 0x0000161000007944 */ /* 0x000fea0003c00000 */
[----:B-1----:R-:W-:Y:S01]  /*118d0*/  MOV R71, R211 ;  /* 0x000000d300477202 */ /* 0x002fe20000000f00 */
[----:B------:R-:W-:Y:S01]  /*118e0*/  HFMA2.MMA R211, -RZ, RZ, 0, 4.76837158203125e-07 ;  /* 0x00000008ffd37435 */ /* 0x000fe200000001ff */
[----:B------:R-:W-:-:S02]  /*118f0*/  MOV R65, R70 ;  /* 0x0000004600417202 */ /* 0x000fc40000000f00 */
[----:B------:R-:W-:Y:S02]  /*11900*/  MOV R214, RZ ;  /* 0x000000ff00d67202 */ /* 0x000fe40000000f00 */
[----:B------:R-:W-:Y:S02]  /*11910*/  MOV R213, 0xffffffff ;  /* 0xffffffff00d57802 */ /* 0x000fe40000000f00 */
[----:B------:R-:W-:Y:S02]  /*11920*/  MOV R64, 0x11940 ;  /* 0x0001194000407802 */ /* 0x000fe40000000f00 */
[----:B------:R-:W-:Y:S05]  /*11930*/  CALL.REL.NOINC `($__internal_32_$__cuda_sm70_shflsync_up) ;  /* 0x000015a000007944 */ /* 0x000fea0003c00000 */
[----:B-1----:R-:W-:Y:S01]  /*11940*/  MOV R210, R211 ;  /* 0x000000d300d27202 */ /* 0x002fe20000000f00 */
[----:B------:R-:W-:Y:S01]  /*11950*/  HFMA2.MMA R211, -RZ, RZ, 0, 4.76837158203125e-07 ;  /* 0x00000008ffd37435 */ /* 0x000fe200000001ff */
        /* <DEDUP_REMOVED lines=12> */
[----:B------:R-:W-:Y:S01]  /*11a20*/  HFMA2.MMA R211, -RZ, RZ, 0, 9.5367431640625e-07 ;  /* 0x00000010ffd37435 */ /* 0x000fe200000001ff */
[----:B------:R-:W-:-:S04]  /*11a30*/  FMUL.FTZ R64, R66, R69 ;  /* 0x0000004542407220 */ /* 0x000fc80000410000 */
[C---:B------:R-:W-:Y:S02]  /*11a40*/  FFMA.FTZ R64, R71.reuse, R68, R64 ;  /* 0x0000004447407223 */ /* 0x040fe40000010040 */
[----:B------:R-:W-:Y:S02]  /*11a50*/  FMUL.FTZ R71, R71, R69 ;  /* 0x0000004547477220 */ /* 0x000fe40000410000 */
[----:B------:R-:W-:Y:S01]  /*11a60*/  @P0 FADD.FTZ R67, R67, R210 ;  /* 0x000000d243430221 */ /* 0x000fe20000010000 */
[----:B------:R-:W-:Y:S01]  /*11a70*/  FSEL R69, R69, R64, !P0 ;  /* 0x0000004045457208 */ /* 0x000fe20004000000 */
[----:B------:R-:W-:Y:S01]  /*11a80*/  @P0 FFMA.FTZ R68, R66, R68, -R71 ;  /* 0x0000004442440223 */ /* 0x000fe20000010847 */
[----:B------:R-:W-:Y:S01]  /*11a90*/  MOV R64, 0x11b10 ;  /* 0x00011b1000407802 */ /* 0x000fe20000000f00 */
[----:B------:R-:W-:Y:S01]  /*11aa0*/  @P0 FADD.FTZ R70, R70, R65 ;  /* 0x0000004146460221 */ /* 0x000fe20000010000 */
[----:B------:R-:W-:Y:S02]  /*11ab0*/  MOV R210, R69 ;  /* 0x0000004500d27202 */ /* 0x000fe40000000f00 */
[----:B------:R-:W-:-:S02]  /*11ac0*/  MOV R212, R68 ;  /* 0x0000004400d47202 */ /* 0x000fc40000000f00 */
[----:B------:R-:W-:Y:S02]  /*11ad0*/  MOV R65, R68 ;  /* 0x0000004400417202 */ /* 0x000fe40000000f00 */
[----:B------:R-:W-:Y:S02]  /*11ae0*/  MOV R68, R67 ;  /* 0x0000004300447202 */ /* 0x000fe40000000f00 */
[----:B------:R-:W-:Y:S02]  /*11af0*/  MOV R71, R70 ;  /* 0x0000004600477202 */ /* 0x000fe40000000f00 */
[----:B------:R-:W-:Y:S05]  /*11b00*/  CALL.REL.NOINC `($__internal_32_$__cuda_sm70_shflsync_up) ;  /* 0x000013d000007944 */ /* 0x000fea0003c00000 */
[----:B-1----:R-:W-:Y:S01]  /*11b10*/  MOV R66, R211 ;  /* 0x000000d300427202 */ /* 0x002fe20000000f00 */
[----:B------:R-:W-:Y:S01]  /*11b20*/  HFMA2.MMA R211, -RZ, RZ, 0, 9.5367431640625e-07 ;  /* 0x00000010ffd37435 */ /* 0x000fe200000001ff */
[----:B------:R-:W-:Y:S02]  /*11b30*/  MOV R65, R69 ;  /* 0x0000004500417202 */ /* 0x000fe40000000f00 */
[----:B------:R-:W-:Y:S02]  /*11b40*/  MOV R214, RZ ;  /* 0x000000ff00d67202 */ /* 0x000fe40000000f00 */
[----:B------:R-:W-:-:S02]  /*11b50*/  MOV R213, 0xffffffff ;  /* 0xffffffff00d57802 */ /* 0x000fc40000000f00 */
[----:B------:R-:W-:Y:S02]  /*11b60*/  MOV R64, 0x11b80 ;  /* 0x00011b8000407802 */ /* 0x000fe40000000f00 */
[----:B------:R-:W-:Y:S05]  /*11b70*/  CALL.REL.NOINC `($__internal_32_$__cuda_sm70_shflsync_up) ;  /* 0x0000136000007944 */ /* 0x000fea0003c00000 */
[----:B-1----:R-:W-:Y:S01]  /*11b80*/  MOV R69, R211 ;  /* 0x000000d300457202 */ /* 0x002fe20000000f00 */
[----:B------:R-:W-:Y:S01]  /*11b90*/  HFMA2.MMA R211, -RZ, RZ, 0, 9.5367431640625e-07 ;  /* 0x00000010ffd37435 */ /* 0x000fe200000001ff */
[----:B------:R-:W-:Y:S02]  /*11ba0*/  MOV R65, R70 ;  /* 0x0000004600417202 */ /* 0x000fe40000000f00 */
[----:B------:R-:W-:Y:S02]  /*11bb0*/  MOV R214, RZ ;  /* 0x000000ff00d67202 */ /* 0x000fe40000000f00 */
[----:B------:R-:W-:Y:S02]  /*11bc0*/  MOV R213, 0xffffffff ;  /* 0xffffffff00d57802 */ /* 0x000fe40000000f00 */
[----:B------:R-:W-:Y:S02]  /*11bd0*/  MOV R64, 0x11bf0 ;  /* 0x00011bf000407802 */ /* 0x000fe40000000f00 */
[----:B------:R-:W-:Y:S05]  /*11be0*/  CALL.REL.NOINC `($__internal_32_$__cuda_sm70_shflsync_up) ;  /* 0x000012f000007944 */ /* 0x000fea0003c00000 */
[----:B-1----:R-:W-:Y:S01]  /*11bf0*/  MOV R70, R211 ;  /* 0x000000d300467202 */ /* 0x002fe20000000f00 */
[----:B------:R-:W-:Y:S01]  /*11c00*/  HFMA2.MMA R211, -RZ, RZ, 0, 9.5367431640625e-07 ;  /* 0x00000010ffd37435 */ /* 0x000fe200000001ff */
[----:B------:R-:W-:-:S02]  /*11c10*/  MOV R65, R67 ;  /* 0x0000004300417202 */ /* 0x000fc40000000f00 */
[----:B------:R-:W-:Y:S02]  /*11c20*/  MOV R214, RZ ;  /* 0x000000ff00d67202 */ /* 0x000fe40000000f00 */
[----:B------:R-:W-:Y:S02]  /*11c30*/  MOV R213, 0xffffffff ;  /* 0xffffffff00d57802 */ /* 0x000fe40000000f00 */
[----:B------:R-:W-:Y:S02]  /*11c40*/  MOV R64, 0x11c60 ;  /* 0x00011c6000407802 */ /* 0x000fe40000000f00 */
[----:B------:R-:W-:Y:S05]  /*11c50*/  CALL.REL.NOINC `($__internal_32_$__cuda_sm70_shflsync_up) ;  /* 0x0000128000007944 */ /* 0x000fea0003c00000 */
[----:B-1----:R-:W-:Y:S01]  /*11c60*/  MOV R64, R211 ;  /* 0x000000d300407202 */ /* 0x002fe20000000f00 */
[----:B------:R-:W-:Y:S05]  /*11c70*/  BRA `(.L_x_1314) ;  /* 0xffff67e000007947 */ /* 0x000fea000383ffff */
.L_x_1211:
[----:B------:R-:W-:Y:S01]  /*11c80*/  HFMA2.MMA R211, -RZ, RZ, 0, 5.9604644775390625e-08 ;  /* 0x00000001ffd37435 */ /* 0x000fe200000001ff */
[----:B------:R-:W-:Y:S02]  /*11c90*/  MOV R65, R67 ;  /* 0x0000004300417202 */ /* 0x000fe40000000f00 */
[----:B------:R-:W-:Y:S02]  /*11ca0*/  MOV R214, RZ ;  /* 0x000000ff00d67202 */ /* 0x000fe40000000f00 */
[----:B------:R-:W-:-:S02]  /*11cb0*/  MOV R213, 0xffffffff ;  /* 0xffffffff00d57802 */ /* 0x000fc40000000f00 */
[----:B------:R-:W-:Y:S02]  /*11cc0*/  MOV R64, 0x11ce0 ;  /* 0x00011ce000407802 */ /* 0x000fe40000000f00 */
[----:B01----:R-:W-:Y:S05]  /*11cd0*/  CALL.REL.NOINC `($__internal_32_$__cuda_sm70_shflsync_up) ;  /* 0x0000120000007944 */ /* 0x003fea0003c00000 */
        /* <DEDUP_REMOVED lines=14> */
[----:B-1----:R-:W-:Y:S01]  /*11dc0*/  MOV R69, R211 ;  /* 0x000000d300457202 */ /* 0x002fe20000000f00 */
[----:B------:R-:W-:Y:S01]  /*11dd0*/  HFMA2.MMA R211, -RZ, RZ, 0, 5.9604644775390625e-08 ;  /* 0x00000001ffd37435 */ /* 0x000fe200000001ff */
[----:B------:R-:W-:Y:S02]  /*11de0*/  MOV R65, R68 ;  /* 0x0000004400417202 */ /* 0x000fe40000000f00 */
[----:B------:R-:W-:Y:S02]  /*11df0*/  MOV R214, RZ ;  /* 0x000000ff00d67202 */ /* 0x000fe40000000f00 */
[----:B------:R-:W-:-:S02]  /*11e00*/  MOV R213, 0xffffffff ;  /* 0xffffffff00d57802 */ /* 0x000fc40000000f00 */
[----:B------:R-:W-:Y:S02]  /*11e10*/  MOV R64, 0x11e30 ;  /* 0x00011e3000407802 */ /* 0x000fe40000000f00 */
[----:B------:R-:W-:Y:S05]  /*11e20*/  CALL.REL.NOINC `($__internal_32_$__cuda_sm70_shflsync_up) ;  /* 0x000010b000007944 */ /* 0x000fea0003c00000 */
[----:B------:R-:W-:Y:S01]  /*11e30*/  MOV R67, R66 ;  /* 0x0000004200437202 */ /* 0x000fe20000000f00 */
[----:B------:R-:W-:Y:S01]  /*11e40*/  HFMA2.MMA R66, -RZ, RZ, 0, 0 ;  /* 0x00000000ff427435 */ /* 0x000fe200000001ff */
[----:B------:R-:W-:Y:S02]  /*11e50*/  MOV R64, R60 ;  /* 0x0000003c00407202 */ /* 0x000fe40000000f00 */
[----:B------:R-:W-:Y:S02]  /*11e60*/  MOV R210, R70 ;  /* 0x0000004600d27202 */ /* 0x000fe40000000f00 */
[----:B------:R-:W-:Y:S02]  /*11e70*/  MOV R247, 0xffffffff ;  /* 0xffffffff00f77802 */ /* 0x000fe40000000f00 */
[----:B------:R-:W-:Y:S02]  /*11e80*/  MOV R65, 0x11ea0 ;  /* 0x00011ea000417802 */ /* 0x000fe40000000f00 */
[----:B-1----:R-:W-:Y:S05]  /*11e90*/  CALL.REL.NOINC `($__internal_31_$__cuda_sm70_shflsync_idx_p) ;  /* 0x00000fd000007944 */ /* 0x002fea0003c00000 */
[----:B-1----:R-:W-:Y:S01]  /*11ea0*/  MOV R60, R66 ;  /* 0x00000042003c7202 */ /* 0x002fe20000000f00 */
[----:B------:R-:W-:Y:S01]  /*11eb0*/  HFMA2.MMA R66, -RZ, RZ, 0, 0 ;  /* 0x00000000ff427435 */ /* 0x000fe200000001ff */
[----:B------:R-:W-:-:S02]  /*11ec0*/  MOV R64, R61 ;  /* 0x0000003d00407202 */ /* 0x000fc40000000f00 */
[----:B------:R-:W-:Y:S02]  /*11ed0*/  MOV R247, 0xffffffff ;  /* 0xffffffff00f77802 */ /* 0x000fe40000000f00 */
[----:B------:R-:W-:Y:S02]  /*11ee0*/  MOV R65, 0x11f00 ;  /* 0x00011f0000417802 */ /* 0x000fe40000000f00 */
[----:B0-----:R-:W-:Y:S05]  /*11ef0*/  CALL.REL.NOINC `($__internal_31_$__cuda_sm70_shflsync_idx_p) ;  /* 0x00000f7000007944 */ /* 0x001fea0003c00000 */
[----:B-1----:R-:W-:Y:S01]  /*11f00*/  MOV R61, R66 ;  /* 0x00000042003d7202 */ /* 0x002fe20000000f00 */
[----:B------:R-:W-:Y:S01]  /*11f10*/  HFMA2.MMA R66, -RZ, RZ, 0, 0 ;  /* 0x00000000ff427435 */ /* 0x000fe200000001ff */
[----:B------:R-:W-:Y:S02]  /*11f20*/  MOV R64, R62 ;  /* 0x0000003e00407202 */ /* 0x000fe40000000f00 */
[----:B------:R-:W-:Y:S02]  /*11f30*/  MOV R247, 0xffffffff ;  /* 0xffffffff00f77802 */ /* 0x000fe40000000f00 */
[----:B------:R-:W-:Y:S02]  /*11f40*/  MOV R65, 0x11f60 ;  /* 0x00011f6000417802 */ /* 0x000fe40000000f00 */
[----:B0-----:R-:W-:Y:S05]  /*11f50*/  CALL.REL.NOINC `($__internal_31_$__cuda_sm70_shflsync_idx_p) ;  /* 0x00000f1000007944 */ /* 0x001fea0003c00000 */
[----:B-1----:R-:W-:Y:S01]  /*11f60*/  MOV R62, R66 ;  /* 0x00000042003e7202 */ /* 0x002fe20000000f00 */
[----:B------:R-:W-:Y:S01]  /*11f70*/  HFMA2.MMA R66, -RZ, RZ, 0, 0 ;  /* 0x00000000ff427435 */ /* 0x000fe200000001ff */
[----:B------:R-:W-:-:S02]  /*11f80*/  MOV R64, R63 ;  /* 0x0000003f00407202 */ /* 0x000fc40000000f00 */
[----:B------:R-:W-:Y:S02]  /*11f90*/  MOV R247, 0xffffffff ;  /* 0xffffffff00f77802 */ /* 0x000fe40000000f00 */
[----:B------:R-:W-:Y:S02]  /*11fa0*/  MOV R65, 0x11fc0 ;  /* 0x00011fc000417802 */ /* 0x000fe40000000f00 */
[----:B0-----:R-:W-:Y:S05]  /*11fb0*/  CALL.REL.NOINC `($__internal_31_$__cuda_sm70_shflsync_idx_p) ;  /* 0x00000eb000007944 */ /* 0x001fea0003c00000 */
[----:B-1----:R-:W-:Y:S01]  /*11fc0*/  MOV R63, R66 ;  /* 0x00000042003f7202 */ /* 0x002fe20000000f00 */
[----:B0-----:R-:W-:Y:S05]  /*11fd0*/  BRA `(.L_x_1315) ;  /* 0xffff677000007947 */ /* 0x001fea000383ffff */
.L_x_1214:
[----:B------:R-:W-:Y:S01]  /*11fe0*/  HFMA2.MMA R66, -RZ, RZ, 0, 5.9604644775390625e-08 ;  /* 0x00000001ff427435 */ /* 0x000fe200000001ff */
[----:B------:R-:W-:Y:S02]  /*11ff0*/  MOV R75, R71 ;  /* 0x00000047004b7202 */ /* 0x000fe40000000f00 */
[----:B------:R-:W-:Y:S02]  /*12000*/  MOV R76, 0x1f ;  /* 0x0000001f004c7802 */ /* 0x000fe40000000f00 */
[----:B------:R-:W-:Y:S02]  /*12010*/  MOV R65, 0xffffffff ;  /* 0xffffffff00417802 */ /* 0x000fe40000000f00 */
[----:B------:R-:W-:-:S02]  /*12020*/  MOV R64, 0x12040 ;  /* 0x0001204000407802 */ /* 0x000fc40000000f00 */
[----:B0-----:R-:W-:Y:S05]  /*12030*/  CALL.REL.NOINC `($__internal_30_$__cuda_sm70_shflsync_down) ;  /* 0x00000df000007944 */ /* 0x001fea0003c00000 */
[----:B-1----:R-:W-:Y:S01]  /*12040*/  MOV R67, R66 ;  /* 0x0000004200437202 */ /* 0x002fe20000000f00 */
[----:B------:R-:W-:Y:S05]  /*12050*/  BRA `(.L_x_1316) ;  /* 0xffff7ce000007947 */ /* 0x000fea000383ffff */
.L_x_1215:
[----:B------:R-:W-:Y:S01]  /*12060*/  HFMA2.MMA R66, -RZ, RZ, 0, 5.9604644775390625e-08 ;  /* 0x00000001ff427435 */ /* 0x000fe200000001ff */
[----:B------:R-:W-:-:S02]  /*12070*/  MOV R75, R69 ;  /* 0x00000045004b7202 */ /* 0x000fc40000000f00 */
[----:B------:R-:W-:Y:S02]  /*12080*/  MOV R76, 0x1f ;  /* 0x0000001f004c7802 */ /* 0x000fe40000000f00 */
[----:B------:R-:W-:Y:S02]  /*12090*/  MOV R65, 0xffffffff ;  /* 0xffffffff00417802 */ /* 0x000fe40000000f00 */
[----:B------:R-:W-:Y:S02]  /*120a0*/  MOV R64, 0x120c0 ;  /* 0x000120c000407802 */ /* 0x000fe40000000f00 */
[----:B012---:R-:W-:Y:S05]  /*120b0*/  CALL.REL.NOINC `($__internal_30_$__cuda_sm70_shflsync_down) ;  /* 0x00000d7000007944 */ /* 0x007fea0003c00000 */
[----:B-1----:R-:W-:Y:S01]  /*120c0*/  MOV R69, R66 ;  /* 0x0000004200457202 */ /* 0x002fe20000000f00 */
[----:B------:R-:W-:Y:S01]  /*120d0*/  HFMA2.MMA R66, -RZ, RZ, 0, 5.9604644775390625e-08 ;  /* 0x00000001ff427435 */ /* 0x000fe200000001ff */
[----:B------:R-:W-:Y:S02]  /*120e0*/  MOV R75, R68 ;  /* 0x00000044004b7202 */ /* 0x000fe40000000f00 */
[----:B------:R-:W-:Y:S02]  /*120f0*/  MOV R76, 0x1f ;  /* 0x0000001f004c7802 */ /* 0x000fe40000000f00 */
[----:B------:R-:W-:-:S02]  /*12100*/  MOV R65, 0xffffffff ;  /* 0xffffffff00417802 */ /* 0x000fc40000000f00 */
[----:B------:R-:W-:Y:S02]  /*12110*/  MOV R64, 0x12130 ;  /* 0x0001213000407802 */ /* 0x000fe40000000f00 */
[----:B------:R-:W-:Y:S05]  /*12120*/  CALL.REL.NOINC `($__internal_30_$__cuda_sm70_shflsync_down) ;  /* 0x00000d0000007944 */ /* 0x000fea0003c00000 */
[----:B-1----:R-:W-:Y:S01]  /*12130*/  MOV R73, R66 ;  /* 0x0000004200497202 */ /* 0x002fe20000000f00 */
[----:B------:R-:W-:Y:S01]  /*12140*/  HFMA2.MMA R66, -RZ, RZ, 0, 5.9604644775390625e-08 ;  /* 0x00000001ff427435 */ /* 0x000fe200000001ff */
[----:B------:R-:W-:Y:S02]  /*12150*/  MOV R75, R70 ;  /* 0x00000046004b7202 */ /* 0x000fe40000000f00 */
[----:B------:R-:W-:Y:S02]  /*12160*/  MOV R76, 0x1f ;  /* 0x0000001f004c7802 */ /* 0x000fe40000000f00 */
[----:B------:R-:W-:Y:S02]  /*12170*/  MOV R65, 0xffffffff ;  /* 0xffffffff00417802 */ /* 0x000fe40000000f00 */
[----:B------:R-:W-:Y:S02]  /*12180*/  MOV R64, 0x121a0 ;  /* 0x000121a000407802 */ /* 0x000fe40000000f00 */
[----:B------:R-:W-:Y:S05]  /*12190*/  CALL.REL.NOINC `($__internal_30_$__cuda_sm70_shflsync_down) ;  /* 0x00000c9000007944 */ /* 0x000fea0003c00000 */
[----:B-1----:R-:W-:Y:S05]  /*121a0*/  BRA `(.L_x_1317) ;  /* 0xffff7bd000007947 */ /* 0x002fea000383ffff */
.L_x_1218:
[----:B-1----:R-:W-:Y:S01]  /*121b0*/  HFMA2.MMA R66, -RZ, RZ, 0, 1.1920928955078125e-07 ;  /* 0x00000002ff427435 */ /* 0x002fe200000001ff */
[----:B------:R-:W-:Y:S02]  /*121c0*/  MOV R75, R71 ;  /* 0x00000047004b7202 */ /* 0x000fe40000000f00 */
[----:B------:R-:W-:-:S02]  /*121d0*/  MOV R76, 0x1f ;  /* 0x0000001f004c7802 */ /* 0x000fc40000000f00 */
[----:B------:R-:W-:Y:S02]  /*121e0*/  MOV R65, 0xffffffff ;  /* 0xffffffff00417802 */ /* 0x000fe40000000f00 */
[----:B------:R-:W-:Y:S02]  /*121f0*/  MOV R64, 0x12210 ;  /* 0x0001221000407802 */ /* 0x000fe40000000f00 */
[----:B0-234-:R-:W-:Y:S05]  /*12200*/  CALL.REL.NOINC `($__internal_30_$__cuda_sm70_shflsync_down) ;  /* 0x00000c2000007944 */ /* 0x01dfea0003c00000 */
[----:B-1----:R-:W-:Y:S01]  /*12210*/  MOV R67, R66 ;  /* 0x0000004200437202 */ /* 0x002fe20000000f00 */
[----:B------:R-:W-:Y:S01]  /*12220*/  HFMA2.MMA R66, -RZ, RZ, 0, 1.1920928955078125e-07 ;  /* 0x00000002ff427435 */ /* 0x000fe200000001ff */
[----:B------:R-:W-:Y:S02]  /*12230*/  MOV R75, R74 ;  /* 0x0000004a004b7202 */ /* 0x000fe40000000f00 */
[----:B------:R-:W-:Y:S02]  /*12240*/  MOV R76, 0x1f ;  /* 0x0000001f004c7802 */ /* 0x000fe40000000f00 */
[----:B------:R-:W-:Y:S02]  /*12250*/  MOV R65, 0xffffffff ;  /* 0xffffffff00417802 */ /* 0x000fe40000000f00 */
[----:B------:R-:W-:-:S02]  /*12260*/  MOV R64, 0x12280 ;  /* 0x0001228000407802 */ /* 0x000fc40000000f00 */
[----:B------:R-:W-:Y:S05]  /*12270*/  CALL.REL.NOINC `($__internal_30_$__cuda_sm70_shflsync_down) ;  /* 0x00000bb000007944 */ /* 0x000fea0003c00000 */
[----:B-1----:R-:W-:Y:S01]  /*12280*/  MOV R69, R66 ;  /* 0x0000004200457202 */ /* 0x002fe20000000f00 */
[----:B------:R-:W-:Y:S01]  /*12290*/  HFMA2.MMA R66, -RZ, RZ, 0, 1.1920928955078125e-07 ;  /* 0x00000002ff427435 */ /* 0x000fe200000001ff */
[----:B------:R-:W-:-:S02]  /*122a0*/  MOV R75, R68 ;  /* 0x00000044004b7202 */ /* 0x000fc40000000f00 */
[----:B------:R-:W-:Y:S02]  /*122b0*/  MOV R76, 0x1f ;  /* 0x0000001f004c7802 */ /* 0x000fe40000000f00 */
[----:B------:R-:W-:Y:S02]  /*122c0*/  MOV R65, 0xffffffff ;  /* 0xffffffff00417802 */ /* 0x000fe40000000f00 */
[----:B------:R-:W-:Y:S02]  /*122d0*/  MOV R64, 0x122f0 ;  /* 0x000122f000407802 */ /* 0x000fe40000000f00 */
[----:B------:R-:W-:Y:S05]  /*122e0*/  CALL.REL.NOINC `($__internal_30_$__cuda_sm70_shflsync_down) ;  /* 0x00000b4000007944 */ /* 0x000fea0003c00000 */
[----:B-1----:R-:W-:Y:S01]  /*122f0*/  MOV R70, R66 ;  /* 0x0000004200467202 */ /* 0x002fe20000000f00 */
[----:B------:R-:W-:Y:S01]  /*12300*/  HFMA2.MMA R66, -RZ, RZ, 0, 1.1920928955078125e-07 ;  /* 0x00000002ff427435 */ /* 0x000fe200000001ff */
[----:B------:R-:W-:Y:S02]  /*12310*/  MOV R75, R72 ;  /* 0x00000048004b7202 */ /* 0x000fe40000000f00 */
[----:B------:R-:W-:Y:S02]  /*12320*/  MOV R76, 0x1f ;  /* 0x0000001f004c7802 */ /* 0x000fe40000000f00 */
[----:B------:R-:W-:-:S02]  /*12330*/  MOV R65, 0xffffffff ;  /* 0xffffffff00417802 */ /* 0x000fc40000000f00 */
[----:B------:R-:W-:Y:S02]  /*12340*/  MOV R64, 0x12360 ;  /* 0x0001236000407802 */ /* 0x000fe40000000f00 */
[----:B------:R-:W-:Y:S05]  /*12350*/  CALL.REL.NOINC `($__internal_30_$__cuda_sm70_shflsync_down) ;  /* 0x00000ad000007944 */ /* 0x000fea0003c00000 */
[----:B-1----:R-:W-:Y:S05]  /*12360*/  BRA `(.L_x_1318) ;  /* 0xffff7b6000007947 */ /* 0x002fea000383ffff */
.L_x_1221:
[----:B-1----:R-:W-:Y:S01]  /*12370*/  HFMA2.MMA R66, -RZ, RZ, 0, 2.384185791015625e-07 ;  /* 0x00000004ff427435 */ /* 0x002fe200000001ff */
[----:B------:R-:W-:Y:S02]  /*12380*/  MOV R75, R71 ;  /* 0x00000047004b7202 */ /* 0x000fe40000000f00 */
[----:B------:R-:W-:Y:S02]  /*12390*/  MOV R76, 0x1f ;  /* 0x0000001f004c7802 */ /* 0x000fe40000000f00 */
[----:B------:R-:W-:Y:S02]  /*123a0*/  MOV R65, 0xffffffff ;  /* 0xffffffff00417802 */ /* 0x000fe40000000f00 */
[----:B------:R-:W-:Y:S02]  /*123b0*/  MOV R64, 0x123d0 ;  /* 0x000123d000407802 */ /* 0x000fe40000000f00 */
[----:B0-234-:R-:W-:Y:S05]  /*123c0*/  CALL.REL.NOINC `($__internal_30_$__cuda_sm70_shflsync_down) ;  /* 0x00000a6000007944 */ /* 0x01dfea0003c00000 */
[----:B-1----:R-:W-:Y:S01]  /*123d0*/  MOV R67, R66 ;  /* 0x0000004200437202 */ /* 0x002fe20000000f00 */
[----:B------:R-:W-:Y:S05]  /*123e0*/  BRA `(.L_x_1319) ;  /* 0xffff7c0000007947 */ /* 0x000fea000383ffff */
.L_x_1222:
[----:B-1----:R-:W-:Y:S01]  /*123f0*/  HFMA2.MMA R66, -RZ, RZ, 0, 2.384185791015625e-07 ;  /* 0x00000004ff427435 */ /* 0x002fe200000001ff */
[----:B------:R-:W-:Y:S02]  /*12400*/  MOV R75, R74 ;  /* 0x0000004a004b7202 */ /* 0x000fe40000000f00 */
[----:B------:R-:W-:-:S02]  /*12410*/  MOV R76, 0x1f ;  /* 0x0000001f004c7802 */ /* 0x000fc40000000f00 */
[----:B------:R-:W-:Y:S02]  /*12420*/  MOV R65, 0xffffffff ;  /* 0xffffffff00417802 */ /* 0x000fe40000000f00 */
[----:B------:R-:W-:Y:S02]  /*12430*/  MOV R64, 0x12450 ;  /* 0x0001245000407802 */ /* 0x000fe40000000f00 */
[----:B0-234-:R-:W-:Y:S05]  /*12440*/  CALL.REL.NOINC `($__internal_30_$__cuda_sm70_shflsync_down) ;  /* 0x000009e000007944 */ /* 0x01dfea0003c00000 */
[----:B-1----:R-:W-:Y:S01]  /*12450*/  MOV R69, R66 ;  /* 0x0000004200457202 */ /* 0x002fe20000000f00 */
[----:B------:R-:W-:Y:S01]  /*12460*/  HFMA2.MMA R66, -RZ, RZ, 0, 2.384185791015625e-07 ;  /* 0x00000004ff427435 */ /* 0x000fe200000001ff */
[----:B------:R-:W-:Y:S02]  /*12470*/  MOV R75, R68 ;  /* 0x00000044004b7202 */ /* 0x000fe40000000f00 */
[----:B------:R-:W-:Y:S02]  /*12480*/  MOV R76, 0x1f ;  /* 0x0000001f004c7802 */ /* 0x000fe40000000f00 */
[----:B------:R-:W-:Y:S02]  /*12490*/  MOV R65, 0xffffffff ;  /* 0xffffffff00417802 */ /* 0x000fe40000000f00 */
[----:B------:R-:W-:-:S02]  /*124a0*/  MOV R64, 0x124c0 ;  /* 0x000124c000407802 */ /* 0x000fc40000000f00 */
[----:B------:R-:W-:Y:S05]  /*124b0*/  CALL.REL.NOINC `($__internal_30_$__cuda_sm70_shflsync_down) ;  /* 0x0000097000007944 */ /* 0x000fea0003c00000 */
[----:B-1----:R-:W-:Y:S01]  /*124c0*/  MOV R70, R66 ;  /* 0x0000004200467202 */ /* 0x002fe20000000f00 */
[----:B------:R-:W-:Y:S01]  /*124d0*/  HFMA2.MMA R66, -RZ, RZ, 0, 2.384185791015625e-07 ;  /* 0x00000004ff427435 */ /* 0x000fe200000001ff */
[----:B------:R-:W-:-:S02]  /*124e0*/  MOV R75, R72 ;  /* 0x00000048004b7202 */ /* 0x000fc40000000f00 */
[----:B------:R-:W-:Y:S02]  /*124f0*/  MOV R76, 0x1f ;  /* 0x0000001f004c7802 */ /* 0x000fe40000000f00 */
[----:B------:R-:W-:Y:S02]  /*12500*/  MOV R65, 0xffffffff ;  /* 0xffffffff00417802 */ /* 0x000fe40000000f00 */
[----:B------:R-:W-:Y:S02]  /*12510*/  MOV R64, 0x12530 ;  /* 0x0001253000407802 */ /* 0x000fe40000000f00 */
[----:B------:R-:W-:Y:S05]  /*12520*/  CALL.REL.NOINC `($__internal_30_$__cuda_sm70_shflsync_down) ;  /* 0x0000090000007944 */ /* 0x000fea0003c00000 */
[----:B-1----:R-:W-:Y:S05]  /*12530*/  BRA `(.L_x_1320) ;  /* 0xffff7af000007947 */ /* 0x002fea000383ffff */
.L_x_1225:
[----:B-1----:R-:W-:Y:S01]  /*12540*/  HFMA2.MMA R66, -RZ, RZ, 0, 4.76837158203125e-07 ;  /* 0x00000008ff427435 */ /* 0x002fe200000001ff */
[----:B------:R-:W-:Y:S02]  /*12550*/  MOV R75, R71 ;  /* 0x00000047004b7202 */ /* 0x000fe40000000f00 */
[----:B------:R-:W-:Y:S02]  /*12560*/  MOV R76, 0x1f ;  /* 0x0000001f004c7802 */ /* 0x000fe40000000f00 */
[----:B------:R-:W-:Y:S02]  /*12570*/  MOV R65, 0xffffffff ;  /* 0xffffffff00417802 */ /* 0x000fe40000000f00 */
[----:B------:R-:W-:-:S02]  /*12580*/  MOV R64, 0x125a0 ;  /* 0x000125a000407802 */ /* 0x000fc40000000f00 */
[----:B0-234-:R-:W-:Y:S05]  /*12590*/  CALL.REL.NOINC `($__internal_30_$__cuda_sm70_shflsync_down) ;  /* 0x0000089000007944 */ /* 0x01dfea0003c00000 */
[----:B-1----:R-:W-:Y:S01]  /*125a0*/  MOV R67, R66 ;  /* 0x0000004200437202 */ /* 0x002fe20000000f00 */
[----:B------:R-:W-:Y:S01]  /*125b0*/  HFMA2.MMA R66, -RZ, RZ, 0, 4.76837158203125e-07 ;  /* 0x00000008ff427435 */ /* 0x000fe200000001ff */
[----:B------:R-:W-:-:S02]  /*125c0*/  MOV R75, R74 ;  /* 0x0000004a004b7202 */ /* 0x000fc40000000f00 */
[----:B------:R-:W-:Y:S02]  /*125d0*/  MOV R76, 0x1f ;  /* 0x0000001f004c7802 */ /* 0x000fe40000000f00 */
[----:B------:R-:W-:Y:S02]  /*125e0*/  MOV R65, 0xffffffff ;  /* 0xffffffff00417802 */ /* 0x000fe40000000f00 */
[----:B------:R-:W-:Y:S02]  /*125f0*/  MOV R64, 0x12610 ;  /* 0x0001261000407802 */ /* 0x000fe40000000f00 */
[----:B------:R-:W-:Y:S05]  /*12600*/  CALL.REL.NOINC `($__internal_30_$__cuda_sm70_shflsync_down) ;  /* 0x0000082000007944 */ /* 0x000fea0003c00000 */
[----:B-1----:R-:W-:Y:S01]  /*12610*/  MOV R69, R66 ;  /* 0x0000004200457202 */ /* 0x002fe20000000f00 */
[----:B------:R-:W-:Y:S01]  /*12620*/  HFMA2.MMA R66, -RZ, RZ, 0, 4.76837158203125e-07 ;  /* 0x00000008ff427435 */ /* 0x000fe200000001ff */
[----:B------:R-:W-:Y:S02]  /*12630*/  MOV R75, R68 ;  /* 0x00000044004b7202 */ /* 0x000fe40000000f00 */
[----:B------:R-:W-:Y:S02]  /*12640*/  MOV R76, 0x1f ;  /* 0x0000001f004c7802 */ /* 0x000fe40000000f00 */
[----:B------:R-:W-:-:S02]  /*12650*/  MOV R65, 0xffffffff ;  /* 0xffffffff00417802 */ /* 0x000fc40000000f00 */
[----:B------:R-:W-:Y:S02]  /*12660*/  MOV R64, 0x12680 ;  /* 0x0001268000407802 */ /* 0x000fe40000000f00 */
[----:B------:R-:W-:Y:S05]  /*12670*/  CALL.REL.NOINC `($__internal_30_$__cuda_sm70_shflsync_down) ;  /* 0x000007b000007944 */ /* 0x000fea0003c00000 */
[----:B-1----:R-:W-:Y:S01]  /*12680*/  MOV R70, R66 ;  /* 0x0000004200467202 */ /* 0x002fe20000000f00 */
[----:B------:R-:W-:Y:S01]  /*12690*/  HFMA2.MMA R66, -RZ, RZ, 0, 4.76837158203125e-07 ;  /* 0x00000008ff427435 */ /* 0x000fe200000001ff */
[----:B------:R-:W-:Y:S02]  /*126a0*/  MOV R75, R72 ;  /* 0x00000048004b7202 */ /* 0x000fe40000000f00 */
[----:B------:R-:W-:Y:S02]  /*126b0*/  MOV R76, 0x1f ;  /* 0x0000001f004c7802 */ /* 0x000fe40000000f00 */
[----:B------:R-:W-:Y:S02]  /*126c0*/  MOV R65, 0xffffffff ;  /* 0xffffffff00417802 */ /* 0x000fe40000000f00 */
[----:B------:R-:W-:Y:S02]  /*126d0*/  MOV R64, 0x126f0 ;  /* 0x000126f000407802 */ /* 0x000fe40000000f00 */
[----:B------:R-:W-:Y:S05]  /*126e0*/  CALL.REL.NOINC `($__internal_30_$__cuda_sm70_shflsync_down) ;  /* 0x0000074000007944 */ /* 0x000fea0003c00000 */
[----:B-1----:R-:W-:Y:S05]  /*126f0*/  BRA `(.L_x_1321) ;  /* 0xffff7a8000007947 */ /* 0x002fea000383ffff */
.L_x_1228:
[----:B-1----:R-:W-:Y:S01]  /*12700*/  HFMA2.MMA R66, -RZ, RZ, 0, 9.5367431640625e-07 ;  /* 0x00000010ff427435 */ /* 0x002fe200000001ff */
[----:B------:R-:W-:Y:S02]  /*12710*/  MOV R75, R71 ;  /* 0x00000047004b7202 */ /* 0x000fe40000000f00 */
[----:B------:R-:W-:-:S02]  /*12720*/  MOV R76, 0x1f ;  /* 0x0000001f004c7802 */ /* 0x000fc40000000f00 */
[----:B------:R-:W-:Y:S02]  /*12730*/  MOV R65, 0xffffffff ;  /* 0xffffffff00417802 */ /* 0x000fe40000000f00 */
[----:B------:R-:W-:Y:S02]  /*12740*/  MOV R64, 0x12760 ;  /* 0x0001276000407802 */ /* 0x000fe40000000f00 */
[----:B0-234-:R-:W-:Y:S05]  /*12750*/  CALL.REL.NOINC `($__internal_30_$__cuda_sm70_shflsync_down) ;  /* 0x000006d000007944 */ /* 0x01dfea0003c00000 */
[----:B-1----:R-:W-:Y:S01]  /*12760*/  MOV R67, R66 ;  /* 0x0000004200437202 */ /* 0x002fe20000000f00 */
[----:B------:R-:W-:Y:S05]  /*12770*/  BRA `(.L_x_1322) ;  /* 0xffff7b2000007947 */ /* 0x000fea000383ffff */
.L_x_1229:
[----:B-1----:R-:W-:Y:S01]  /*12780*/  HFMA2.MMA R66, -RZ, RZ, 0, 9.5367431640625e-07 ;  /* 0x00000010ff427435 */ /* 0x002fe200000001ff */
[----:B------:R-:W-:Y:S02]  /*12790*/  MOV R75, R74 ;  /* 0x0000004a004b7202 */ /* 0x000fe40000000f00 */
[----:B------:R-:W-:Y:S02]  /*127a0*/  MOV R76, 0x1f ;  /* 0x0000001f004c7802 */ /* 0x000fe40000000f00 */
[----:B------:R-:W-:Y:S02]  /*127b0*/  MOV R65, 0xffffffff ;  /* 0xffffffff00417802 */ /* 0x000fe40000000f00 */
[----:B------:R-:W-:-:S02]  /*127c0*/  MOV R64, 0x127e0 ;  /* 0x000127e000407802 */ /* 0x000fc40000000f00 */
[----:B0-234-:R-:W-:Y:S05]  /*127d0*/  CALL.REL.NOINC `($__internal_30_$__cuda_sm70_shflsync_down) ;  /* 0x0000065000007944 */ /* 0x01dfea0003c00000 */
[----:B-1----:R-:W-:Y:S01]  /*127e0*/  MOV R69, R66 ;  /* 0x0000004200457202 */ /* 0x002fe20000000f00 */
[----:B------:R-:W-:Y:S01]  /*127f0*/  HFMA2.MMA R66, -RZ, RZ, 0, 9.5367431640625e-07 ;  /* 0x00000010ff427435 */ /* 0x000fe200000001ff */
[----:B------:R-:W-:-:S02]  /*12800*/  MOV R75, R68 ;  /* 0x00000044004b7202 */ /* 0x000fc40000000f00 */
[----:B------:R-:W-:Y:S02]  /*12810*/  MOV R76, 0x1f ;  /* 0x0000001f004c7802 */ /* 0x000fe40000000f00 */
[----:B------:R-:W-:Y:S02]  /*12820*/  MOV R65, 0xffffffff ;  /* 0xffffffff00417802 */ /* 0x000fe40000000f00 */
[----:B------:R-:W-:Y:S02]  /*12830*/  MOV R64, 0x12850 ;  /* 0x0001285000407802 */ /* 0x000fe40000000f00 */
[----:B------:R-:W-:Y:S05]  /*12840*/  CALL.REL.NOINC `($__internal_30_$__cuda_sm70_shflsync_down) ;  /* 0x000005e000007944 */ /* 0x000fea0003c00000 */
[----:B-1----:R-:W-:Y:S01]  /*12850*/  MOV R70, R66 ;  /* 0x0000004200467202 */ /* 0x002fe20000000f00 */
[----:B------:R-:W-:Y:S01]  /*12860*/  HFMA2.MMA R66, -RZ, RZ, 0, 9.5367431640625e-07 ;  /* 0x00000010ff427435 */ /* 0x000fe200000001ff */
[----:B------:R-:W-:Y:S02]  /*12870*/  MOV R75, R72 ;  /* 0x00000048004b7202 */ /* 0x000fe40000000f00 */
[----:B------:R-:W-:Y:S02]  /*12880*/  MOV R76, 0x1f ;  /* 0x0000001f004c7802 */ /* 0x000fe40000000f00 */
[----:B------:R-:W-:-:S02]  /*12890*/  MOV R65, 0xffffffff ;  /* 0xffffffff00417802 */ /* 0x000fc40000000f00 */
[----:B------:R-:W-:Y:S02]  /*128a0*/  MOV R64, 0x128c0 ;  /* 0x000128c000407802 */ /* 0x000fe40000000f00 */
[----:B------:R-:W-:Y:S05]  /*128b0*/  CALL.REL.NOINC `($__internal_30_$__cuda_sm70_shflsync_down) ;  /* 0x0000057000007944 */ /* 0x000fea0003c00000 */
[----:B-1----:R-:W-:Y:S05]  /*128c0*/  BRA `(.L_x_1323) ;  /* 0xffff7a1000007947 */ /* 0x002fea000383ffff */
.L_x_1232:
[----:B-1----:R-:W-:Y:S01]  /*128d0*/  HFMA2.MMA R66, -RZ, RZ, 0, 0 ;  /* 0x00000000ff427435 */ /* 0x002fe200000001ff */
[----:B------:R-:W-:Y:S02]  /*128e0*/  MOV R64, R71 ;  /* 0x0000004700407202 */ /* 0x000fe40000000f00 */
[----:B------:R-:W-:Y:S02]  /*128f0*/  MOV R247, 0xffffffff ;  /* 0xffffffff00f77802 */ /* 0x000fe40000000f00 */
[----:B------:R-:W-:Y:S02]  /*12900*/  MOV R65, 0x12920 ;  /* 0x0001292000417802 */ /* 0x000fe40000000f00 */
[----:B0-234-:R-:W-:Y:S05]  /*12910*/  CALL.REL.NOINC `($__internal_31_$__cuda_sm70_shflsync_idx_p) ;  /* 0x0000055000007944 */ /* 0x01dfea0003c00000 */
[----:B-1----:R-:W-:Y:S01]  /*12920*/  MOV R69, R66 ;  /* 0x0000004200457202 */ /* 0x002fe20000000f00 */
[----:B------:R-:W-:Y:S01]  /*12930*/  HFMA2.MMA R66, -RZ, RZ, 0, 0 ;  /* 0x00000000ff427435 */ /* 0x000fe200000001ff */
[----:B------:R-:W-:Y:S02]  /*12940*/  MOV R64, R74 ;  /* 0x0000004a00407202 */ /* 0x000fe40000000f00 */
[----:B------:R-:W-:Y:S02]  /*12950*/  MOV R247, 0xffffffff ;  /* 0xffffffff00f77802 */ /* 0x000fe40000000f00 */
[----:B------:R-:W-:-:S02]  /*12960*/  MOV R65, 0x12980 ;  /* 0x0001298000417802 */ /* 0x000fc40000000f00 */
        /* <DEDUP_REMOVED lines=13> */
[----:B------:R-:W-:Y:S02]  /*12a40*/  MOV R70, R69 ;  /* 0x0000004500467202 */ /* 0x000fe40000000f00 */
[----:B------:R-:W-:-:S02]  /*12a50*/  MOV R69, R67 ;  /* 0x0000004300457202 */ /* 0x000fc40000000f00 */
[----:B-1----:R-:W-:Y:S01]  /*12a60*/  MOV R67, R66 ;  /* 0x0000004200437202 */ /* 0x002fe20000000f00 */
[----:B------:R-:W-:Y:S01]  /*12a70*/  HFMA2.MMA R66, -RZ, RZ, 0, 5.9604644775390625e-08 ;  /* 0x00000001ff427435 */ /* 0x000fe200000001ff */
[----:B------:R-:W-:Y:S02]  /*12a80*/  MOV R75, R71 ;  /* 0x00000047004b7202 */ /* 0x000fe40000000f00 */
[----:B------:R-:W-:Y:S02]  /*12a90*/  MOV R76, 0x1f ;  /* 0x0000001f004c7802 */ /* 0x000fe40000000f00 */
[----:B------:R-:W-:Y:S02]  /*12aa0*/  MOV R65, 0xffffffff ;  /* 0xffffffff00417802 */ /* 0x000fe40000000f00 */
[----:B------:R-:W-:Y:S02]  /*12ab0*/  MOV R64, 0x12ad0 ;  /* 0x00012ad000407802 */ /* 0x000fe40000000f00 */
[----:B0-----:R-:W-:Y:S05]  /*12ac0*/  CALL.REL.NOINC `($__internal_30_$__cuda_sm70_shflsync_down) ;  /* 0x0000036000007944 */ /* 0x001fea0003c00000 */
[----:B-1----:R-:W-:Y:S01]  /*12ad0*/  MOV R71, R66 ;  /* 0x0000004200477202 */ /* 0x002fe20000000f00 */
[----:B------:R-:W-:Y:S01]  /*12ae0*/  HFMA2.MMA R66, -RZ, RZ, 0, 5.9604644775390625e-08 ;  /* 0x00000001ff427435 */ /* 0x000fe200000001ff */
[----:B------:R-:W-:-:S02]  /*12af0*/  MOV R75, R74 ;  /* 0x0000004a004b7202 */ /* 0x000fc40000000f00 */
[----:B------:R-:W-:Y:S02]  /*12b00*/  MOV R76, 0x1f ;  /* 0x0000001f004c7802 */ /* 0x000fe40000000f00 */
[----:B------:R-:W-:Y:S02]  /*12b10*/  MOV R65, 0xffffffff ;  /* 0xffffffff00417802 */ /* 0x000fe40000000f00 */
[----:B------:R-:W-:Y:S02]  /*12b20*/  MOV R64, 0x12b40 ;  /* 0x00012b4000407802 */ /* 0x000fe40000000f00 */
[----:B------:R-:W-:Y:S05]  /*12b30*/  CALL.REL.NOINC `($__internal_30_$__cuda_sm70_shflsync_down) ;  /* 0x000002f000007944 */ /* 0x000fea0003c00000 */
        /* <DEDUP_REMOVED lines=26> */
[----:B------:R-:W-:Y:S05]  /*12ce0*/  CALL.REL.NOINC `($__internal_31_$__cuda_sm70_shflsync_idx_p) ;  /* 0x0000018000007944 */ /* 0x000fea0003c00000 */
        /* <DEDUP_REMOVED lines=8> */
[----:B------:R-:W-:Y:S02]  /*12d70*/  MOV R64, R62 ;  /* 0x0000003e00407202 */ /* 0x000fe40000000f00 */
[----:B------:R-:W-:-:S02]  /*12d80*/  MOV R247, 0xffffffff ;  /* 0xffffffff00f77802 */ /* 0x000fc40000000f00 */
        /* <DEDUP_REMOVED lines=9> */
[----:B0-----:R-:W-:Y:S05]  /*12e20*/  BRA `(.L_x_1324) ;  /* 0xffff76d000007947 */ /* 0x001fea000383ffff */
        .weak           $__internal_30_$__cuda_sm70_shflsync_down
        .type           $__internal_30_$__cuda_sm70_shflsync_down,@function
        .size           $__internal_30_$__cuda_sm70_shflsync_down,($__internal_31_$__cuda_sm70_shflsync_idx_p - $__internal_30_$__cuda_sm70_shflsync_down)
$__internal_30_$__cuda_sm70_shflsync_down:
[----:B------:R-:W-:Y:S04]  /*12e30*/  WARPSYNC R65 ;  /* 0x0000004100007348 */ /* 0x000fe80003800000 */
[----:B------:R0:W1:Y:S02]  /*12e40*/  SHFL.DOWN PT, R66, R75, R66, R76 ;  /* 0x080000424b427389 */ /* 0x00006400000e004c */
[----:B0-----:R-:W-:-:S06]  /*12e50*/  HFMA2.MMA R65, -RZ, RZ, 0, 0 ;  /* 0x00000000ff417435 */ /* 0x001fcc00000001ff */
[----:B------:R-:W-:Y:S05]  /*12e60*/  RET.REL.NODEC R64 `(_Z25selective_scan_bwd_kernelI32Selective_Scan_bwd_kernel_traitsILi128ELi16ELb0ELb1ELb0ELb1ELb0EN3c104HalfENS1_7complexIfEEEEv12SSMParamsBwd) ;  /* 0xfffed19040007950 */ /* 0x000fea0003c3ffff */
        .weak           $__internal_31_$__cuda_sm70_shflsync_idx_p
        .type           $__internal_31_$__cuda_sm70_shflsync_idx_p,@function
        .size           $__internal_31_$__cuda_sm70_shflsync_idx_p,($__internal_32_$__cuda_sm70_shflsync_up - $__internal_31_$__cuda_sm70_shflsync_idx_p)
$__internal_31_$__cuda_sm70_shflsync_idx_p:
[----:B------:R-:W-:Y:S01]  /*12e70*/  MOV R121, 0x1f ;  /* 0x0000001f00797802 */ /* 0x000fe20000000f00 */
[----:B------:R-:W-:Y:S04]  /*12e80*/  WARPSYNC R247 ;  /* 0x000000f700007348 */ /* 0x000fe80003800000 */
[----:B------:R0:W1:Y:S04]  /*12e90*/  SHFL.IDX PT, R66, R64, R66, R121 ;  /* 0x0000004240427389 */ /* 0x00006800000e0079 */
[----:B0-----:R-:W0:Y:S01]  /*12ea0*/  S2R R121, SR_LANEID ;  /* 0x0000000000797919 */ /* 0x001e220000000000 */
[----:B------:R-:W-:Y:S01]  /*12eb0*/  MOV R64, R65 ;  /* 0x0000004100407202 */ /* 0x000fe20000000f00 */
[----:B------:R-:W-:-:S06]  /*12ec0*/  HFMA2.MMA R65, -RZ, RZ, 0, 0 ;  /* 0x00000000ff417435 */ /* 0x000fcc00000001ff */
[----:B------:R-:W-:Y:S05]  /*12ed0*/  RET.REL.NODEC R64 `(_Z25selective_scan_bwd_kernelI32Selective_Scan_bwd_kernel_traitsILi128ELi16ELb0ELb1ELb0ELb1ELb0EN3c104HalfENS1_7complexIfEEEEv12SSMParamsBwd) ;  /* 0xfffed12040007950 */ /* 0x000fea0003c3ffff */
        .weak           $__internal_32_$__cuda_sm70_shflsync_up
        .type           $__internal_32_$__cuda_sm70_shflsync_up,@function
        .size           $__internal_32_$__cuda_sm70_shflsync_up,(.L_x_14464 - $__internal_32_$__cuda_sm70_shflsync_up)
$__internal_32_$__cuda_sm70_shflsync_up:
[----:B------:R-:W-:Y:S04]  /*12ee0*/  WARPSYNC R213 ;  /* 0x000000d500007348 */ /* 0x000fe80003800000 */
[----:B------:R0:W1:Y:S02]  /*12ef0*/  SHFL.UP PT, R211, R65, R211, R214 ;  /* 0x040000d341d37389 */ /* 0x00006400000e00d6 */
[----:B0-----:R-:W-:-:S04]  /*12f00*/  MOV R65, 0x0 ;  /* 0x0000000000417802 */ /* 0x001fc80000000f00 */
[----:B------:R-:W-:Y:S05]  /*12f10*/  RET.REL.NODEC R64 `(_Z25selective_scan_bwd_kernelI32Selective_Scan_bwd_kernel_traitsILi128ELi16ELb0ELb1ELb0ELb1ELb0EN3c104HalfENS1_7complexIfEEEEv12SSMParamsBwd) ;  /* 0xfffed0e040007950 */ /* 0x000fea0003c3ffff */
.L_x_1325:
        /* <DEDUP_REMOVED lines=14> */
.L_x_14464:


//--------------------- .text._Z25selective_scan_bwd_kernelI32Selective_Scan_bwd_kernel_traitsILi128ELi16ELb0ELb1ELb0ELb1ELb1EN3c104HalfENS1_7complexIfEEEEv12SSMParamsBwd --------------------------
	.section	.text._Z25selective_scan_bwd_kernelI32Selective_Scan_bwd_kernel_traitsILi128ELi16ELb0ELb1ELb0ELb1ELb1EN3c104HalfENS1_7complexIfEEEEv12SSMParamsBwd,"ax",@progbits
	.sectioninfo	@"SHI_REGISTERS=255"
	.align	128
        .global         _Z25selective_scan_bwd_kernelI32Selective_Scan_bwd_kernel_traitsILi128ELi16ELb0ELb1ELb0ELb1ELb1EN3c104HalfENS1_7complexIfEEEEv12SSMParamsBwd
        .type           _Z25selective_scan_bwd_kernelI32Selective_Scan_bwd_kernel_traitsILi128ELi16ELb0ELb1ELb0ELb1ELb1EN3c104HalfENS1_7complexIfEEEEv12SSMParamsBwd,@function
        .size           _Z25selective_scan_bwd_kernelI32Selective_Scan_bwd_kernel_traitsILi128ELi16ELb0ELb1ELb0ELb1ELb1EN3c104HalfENS1_7complexIfEEEEv12SSMParamsBwd,(.L_x_14467 - _Z25selective_scan_bwd_kernelI32Selective_Scan_bwd_kernel_traitsILi128ELi16ELb0ELb1ELb0ELb1ELb1EN3c104HalfENS1_7complexIfEEEEv12SSMParamsBwd)
        .other          _Z25selective_scan_bwd_kernelI32Selective_Scan_bwd_kernel_traitsILi128ELi16ELb0ELb1ELb0ELb1ELb1EN3c104HalfENS1_7complexIfEEEEv12SSMParamsBwd,@"STO_CUDA_ENTRY STV_DEFAULT"
_Z25selective_scan_bwd_kernelI32Selective_Scan_bwd_kernel_traitsILi128ELi16ELb0ELb1ELb0ELb1ELb1EN3c104HalfENS1_7complexIfEEEEv12SSMParamsBwd:
.text._Z25selective_scan_bwd_kernelI32Selective_Scan_bwd_kernel_traitsILi128ELi16ELb0ELb1ELb0ELb1ELb1EN3c104HalfENS1_7complexIfEEEEv12SSMParamsBwd:
        /* <DEDUP_REMOVED lines=167> */
.L_x_1470:
        /* <DEDUP_REMOVED lines=261> */
[----:B-1----:R-:W-:-:S05]  /*1ac0*/  PRMT R36, RZ, 0x7610, R36 ;  /* 0x00007610ff247816 */ /* 0x002fca0000000024 */
[----:B------:R-:W5:Y:S01]  /*1ad0*/  @!P0 LDG.E.U16 R31, [R34.64] ;  /* 0x00000020221f8981 */ /* 0x000f62000c1e1500 */
[----:B------:R-:W-:-:S03]  /*1ae0*/  ISETP.GE.AND P0, PT, R32, R55, PT ;  /* 0x000000372000720c */ /* 0x000fc60003f06270 */
[----:B------:R-:W5:Y:S01]  /*1af0*/  @!P1 LDG.E.U16 R33, [R34.64+0x40] ;  /* 0x0000402022219981 */ /* 0x000f62000c1e1500 */
[-C--:B------:R-:W-:Y:S02]  /*1b00*/  ISETP.GE.AND P1, PT, R0, R55.reuse, PT ;  /* 0x000000370000720c */ /* 0x080fe40003f26270 */
[----:B--2---:R-:W-:Y:S01]  /*1b10*/  PRMT R38, RZ, 0x7610, R38 ;  /* 0x00007610ff267816 */ /* 0x004fe20000000026 */
[----:B------:R-:W2:Y:S01]  /*1b20*/  @!P3 LDG.E.U16 R47, [R34.64+0x300] ;  /* 0x00030020222fb981 */ /* 0x000ea2000c1e1500 */
[----:B---3--:R-:W-:Y:S02]  /*1b30*/  PRMT R40, RZ, 0x7610, R40 ;  /* 0x00007610ff287816 */ /* 0x008fe40000000028 */
[----:B----4-:R-:W-:Y:S01]  /*1b40*/  PRMT R42, RZ, 0x7610, R42 ;  /* 0x00007610ff2a7816 */ /* 0x010fe2000000002a */
[----:B------:R-:W3:Y:S04]  /*1b50*/  @!P4 LDG.E.U16 R46, [R34.64+0x340] ;  /* 0x00034020222ec981 */ /* 0x000ee8000c1e1500 */
[----:B------:R-:W4:Y:S01]  /*1b60*/  @!P0 LDG.E.U16 R36, [R34.64+0x80] ;  /* 0x0000802022248981 */ /* 0x000f22000c1e1500 */
[----:B------:R-:W-:-:S03]  /*1b70*/  ISETP.GE.AND P0, PT, R6, R55, PT ;  /* 0x000000370600720c */ /* 0x000fc60003f06270 */
[----:B------:R-:W2:Y:S01]  /*1b80*/  @!P1 LDG.E.U16 R37, [R34.64+0xc0] ;  /* 0x0000c02022259981 */ /* 0x000ea2000c1e1500 */
[-C--:B------:R-:W-:Y:S02]  /*1b90*/  ISETP.GE.AND P1, PT, R8, R55.reuse, PT ;  /* 0x000000370800720c */ /* 0x080fe40003f26270 */
[----:B------:R-:W-:Y:S01]  /*1ba0*/  PRMT R44, RZ, 0x7610, R44 ;  /* 0x00007610ff2c7816 */ /* 0x000fe2000000002c */
[----:B------:R-:W3:Y:S04]  /*1bb0*/  @!P5 LDG.E.U16 R49, [R34.64+0x380] ;  /* 0x000380202231d981 */ /* 0x000ee8000c1e1500 */
[----:B------:R-:W3:Y:S04]  /*1bc0*/  @!P6 LDG.E.U16 R48, [R34.64+0x3c0] ;  /* 0x0003c0202230e981 */ /* 0x000ee8000c1e1500 */
[----:B------:R-:W3:Y:S01]  /*1bd0*/  @!P0 LDG.E.U16 R39, [R34.64+0x100] ;  /* 0x0001002022278981 */ /* 0x000ee2000c1e1500 */
[----:B------:R-:W-:-:S03]  /*1be0*/  ISETP.GE.AND P0, PT, R10, R55, PT ;  /* 0x000000370a00720c */ /* 0x000fc60003f06270 */
[----:B------:R-:W3:Y:S01]  /*1bf0*/  @!P1 LDG.E.U16 R38, [R34.64+0x140] ;  /* 0x0001402022269981 */ /* 0x000ee2000c1e1500 */
[----:B------:R-:W-:-:S03]  /*1c00*/  ISETP.GE.AND P1, PT, R12, R55, PT ;  /* 0x000000370c00720c */ /* 0x000fc60003f26270 */
[----:B------:R-:W3:Y:S06]  /*1c10*/  @!P2 LDG.E.U16 R44, [R34.64+0x2c0] ;  /* 0x0002c020222ca981 */ /* 0x000eec000c1e1500 */
[----:B------:R-:W3:Y:S01]  /*1c20*/  @!P0 LDG.E.U16 R41, [R34.64+0x180] ;  /* 0x0001802022298981 */ /* 0x000ee2000c1e1500 */
[----:B------:R-:W-:-:S03]  /*1c30*/  ISETP.GE.AND P0, PT, R14, R55, PT ;  /* 0x000000370e00720c */ /* 0x000fc60003f06270 */
[----:B------:R-:W3:Y:S01]  /*1c40*/  @!P1 LDG.E.U16 R40, [R34.64+0x1c0] ;  /* 0x0001c02022289981 */ /* 0x000ee2000c1e1500 */
[----:B------:R-:W-:Y:S02]  /*1c50*/  ISETP.NE.AND P1, PT, R43, RZ, PT ;  /* 0x000000ff2b00720c */ /* 0x000fe40003f25270 */
[----:B------:R-:W-:-:S07]  /*1c60*/  PRMT R43, RZ, 0x7610, R43 ;  /* 0x00007610ff2b7816 */ /* 0x000fce000000002b */
[----:B------:R-:W3:Y:S01]  /*1c70*/  @!P0 LDG.E.U16 R43, [R34.64+0x200] ;  /* 0x00020020222b8981 */ /* 0x000ee2000c1e1500 */
[----:B------:R-:W-:Y:S02]  /*1c80*/  ISETP.NE.AND P0, PT, R45, RZ, PT ;  /* 0x000000ff2d00720c */ /* 0x000fe40003f05270 */
[----:B------:R-:W-:-:S06]  /*1c90*/  PRMT R45, RZ, 0x7610, R45 ;  /* 0x00007610ff2d7816 */ /* 0x000fcc000000002d */
[----:B------:R-:W3:Y:S05]  /*1ca0*/  @!P1 LDG.E.U16 R45, [R34.64+0x280] ;  /* 0x00028020222d9981 */ /* 0x000eea000c1e1500 */
[----:B------:R-:W3:Y:S01]  /*1cb0*/  @!P0 LDG.E.U16 R42, [R34.64+0x240] ;  /* 0x00024020222a8981 */ /* 0x000ee2000c1e1500 */
        /* <DEDUP_REMOVED lines=28> */
[----:B-----5:R0:W-:Y:S04]  /*1e80*/  STS.U16 [R136], R31 ;  /* 0x0000001f88007388 */ /* 0x0201e80000000400 */
[----:B------:R0:W-:Y:S04]  /*1e90*/  STS.U16 [R135+0x40], R33 ;  /* 0x0000402187007388 */ /* 0x0001e80000000400 */
[----:B----4-:R0:W-:Y:S04]  /*1ea0*/  STS.U16 [R134+0x80], R36 ;  /* 0x0000802486007388 */ /* 0x0101e80000000400 */
        /* <DEDUP_REMOVED lines=46> */
.L_x_1328:
[----:B------:R-:W-:Y:S05]  /*2190*/  BSYNC B0 ;  /* 0x0000000000007941 */ /* 0x000fea0003800000 */
.L_x_1327:
        /* <DEDUP_REMOVED lines=36> */
.L_x_1330:
[----:B------:R-:W-:Y:S05]  /*23e0*/  BSYNC B0 ;  /* 0x0000000000007941 */ /* 0x000fea0003800000 */
.L_x_1329:
        /* <DEDUP_REMOVED lines=36> */
.L_x_1332:
[----:B------:R-:W-:Y:S05]  /*2630*/  BSYNC B0 ;  /* 0x0000000000007941 */ /* 0x000fea0003800000 */
.L_x_1331:
        /* <DEDUP_REMOVED lines=36> */
.L_x_1334:
[----:B------:R-:W-:Y:S05]  /*2880*/  BSYNC B0 ;  /* 0x0000000000007941 */ /* 0x000fea0003800000 */
.L_x_1333:
        /* <DEDUP_REMOVED lines=36> */
.L_x_1336:
[----:B------:R-:W-:Y:S05]  /*2ad0*/  BSYNC B0 ;  /* 0x0000000000007941 */ /* 0x000fea0003800000 */
.L_x_1335:
        /* <DEDUP_REMOVED lines=36> */
.L_x_1338:
[----:B------:R-:W-:Y:S05]  /*2d20*/  BSYNC B0 ;  /* 0x0000000000007941 */ /* 0x000fea0003800000 */
.L_x_1337:
        /* <DEDUP_REMOVED lines=36> */
.L_x_1340:
[----:B------:R-:W-:Y:S05]  /*2f70*/  BSYNC B0 ;  /* 0x0000000000007941 */ /* 0x000fea0003800000 */
.L_x_1339:
        /* <DEDUP_REMOVED lines=36> */
.L_x_1342:
[----:B------:R-:W-:Y:S05]  /*31c0*/  BSYNC B0 ;  /* 0x0000000000007941 */ /* 0x000fea0003800000 */
.L_x_1341:
        /* <DEDUP_REMOVED lines=36> */
.L_x_1344:
[----:B------:R-:W-:Y:S05]  /*3410*/  BSYNC B0 ;  /* 0x0000000000007941 */ /* 0x000fea0003800000 */
.L_x_1343:
        /* <DEDUP_REMOVED lines=34> */
.L_x_1346:
[----:B------:R-:W-:Y:S05]  /*3640*/  BSYNC B0 ;  /* 0x0000000000007941 */ /* 0x000fea0003800000 */
.L_x_1345:
        /* <DEDUP_REMOVED lines=33> */
.L_x_1348:
[----:B------:R-:W-:Y:S05]  /*3860*/  BSYNC B0 ;  /* 0x0000000000007941 */ /* 0x000fea0003800000 */
.L_x_1347:
        /* <DEDUP_REMOVED lines=33> */
.L_x_1350:
[----:B------:R-:W-:Y:S05]  /*3a80*/  BSYNC B0 ;  /* 0x0000000000007941 */ /* 0x000fea0003800000 */
.L_x_1349:
        /* <DEDUP_REMOVED lines=33> */
.L_x_1352:
[----:B------:R-:W-:Y:S05]  /*3ca0*/  BSYNC B0 ;  /* 0x0000000000007941 */ /* 0x000fea0003800000 */
.L_x_1351:
        /* <DEDUP_REMOVED lines=33> */
.L_x_1354:
[----:B------:R-:W-:Y:S05]  /*3ec0*/  BSYNC B0 ;  /* 0x0000000000007941 */ /* 0x000fea0003800000 */
.L_x_1353:
        /* <DEDUP_REMOVED lines=33> */
.L_x_1356:
[----:B------:R-:W-:Y:S05]  /*40e0*/  BSYNC B0 ;  /* 0x0000000000007941 */ /* 0x000fea0003800000 */
.L_x_1355:
        /* <DEDUP_REMOVED lines=33> */
.L_x_1358:
[----:B------:R-:W-:Y:S05]  /*4300*/  BSYNC B0 ;  /* 0x0000000000007941 */ /* 0x000fea0003800000 */
.L_x_1357:
        /* <DEDUP_REMOVED lines=41> */
[C---:B------:R-:W-:Y:S01]  /*45a0*/  @!P0 IADD3 R9, P1, R120.reuse, R2, RZ ;  /* 0x0000000278098210 */ /* 0x040fe20007f3e0ff */
[----:B------:R-:W-:Y:S01]  /*45b0*/  UIMAD UR7, UR10, UR37, UR7 ;  /* 0x000000250a0772a4 */ /* 0x000fe2000f8e0207 */
[----:B------:R-:W-:Y:S01]  /*45c0*/  @!P0 LEA R4, P3, R7, c[0x0][0x258], 0x1 ;  /* 0x0000960007048a11 */ /* 0x000fe200078608ff */
[----:B------:R-:W-:Y:S01]  /*45d0*/  USHF.R.S32.HI UR27, URZ, 0x1f, UR26 ;  /* 0x0000001f3f1b7899 */ /* 0x000fe2000801141a */
[C---:B0-----:R-:W-:Y:S01]  /*45e0*/  @!P0 IADD3.X R40, R129.reuse, UR38, R3, P1, !PT ;  /* 0x0000002681288c10 */ /* 0x041fe20008ffe403 */
[----:B------:R-:W-:Y:S01]  /*45f0*/  UIADD3 UR37, UP0, UR26, UR34, URZ ;  /* 0x000000221a257290 */ /* 0x000fe2000ff1e03f */
[C---:B------:R-:W-:Y:S01]  /*4600*/  LEA R38, P1, R120.reuse, c[0x0][0x268], 0x1 ;  /* 0x00009a0078267a11 */ /* 0x040fe200078208ff */
[----:B------:R-:W-:Y:S01]  /*4610*/  UIADD3 UR36, UP1, UR26, UR8, URZ ;  /* 0x000000081a247290 */ /* 0x000fe2000ff3e03f */
[----:B------:R-:W-:Y:S01]  /*4620*/  @!P0 IADD3.X R36, R129, UR7, R5, P2, !PT ;  /* 0x0000000781248c10 */ /* 0x000fe200097fe405 */
[----:B------:R-:W-:Y:S01]  /*4630*/  UIADD3.X UR34, UR27, UR38, UR35, UP0, !UPT ;  /* 0x000000261b227290 */ /* 0x000fe200087fe423 */
[----:B------:R-:W-:Y:S01]  /*4640*/  LEA R2, P2, R120, c[0x0][0x258], 0x1 ;  /* 0x0000960078027a11 */ /* 0x000fe200078408ff */
[----:B------:R-:W-:Y:S01]  /*4650*/  UIADD3.X UR8, UR27, UR7, UR9, UP1, !UPT ;  /* 0x000000071b087290 */ /* 0x000fe20008ffe409 */
[----:B------:R-:W-:Y:S01]  /*4660*/  MOV R11, UR37 ;  /* 0x00000025000b7c02 */ /* 0x000fe20008000f00 */
[----:B------:R-:W0:Y:S01]  /*4670*/  LDS.U16 R68, [R119+0x8] ;  /* 0x0000080077447984 */ /* 0x000e220000000400 */
[----:B------:R-:W-:-:S02]  /*4680*/  MOV R13, UR36 ;  /* 0x00000024000d7c02 */ /* 0x000fc40008000f00 */
[C-C-:B------:R-:W-:Y:S01]  /*4690*/  LEA.HI.X R3, R120.reuse, c[0x0][0x25c], R129.reuse, 0x1, P2 ;  /* 0x0000970078037a11 */ /* 0x140fe200010f0c81 */
[----:B------:R-:W2:Y:S01]  /*46a0*/  LDS.U16 R70, [R119+0xa] ;  /* 0x00000a0077467984 */ /* 0x000ea20000000400 */
        /* <DEDUP_REMOVED lines=54> */
[----:B------:R-:W-:-:S02]  /*4a10*/  ISETP.GE.AND P1, PT, R14, R55, PT ;  /* 0x000000370e00720c */ /* 0x000fc40003f26270 */
[----:B------:R-:W-:Y:S01]  /*4a20*/  PRMT R64, RZ, 0x7610, R64 ;  /* 0x00007610ff407816 */ /* 0x000fe20000000040 */
[----:B------:R-:W5:Y:S01]  /*4a30*/  @!P2 LDG.E.U16 R29, [R38.64+-0xf00] ;  /* 0xfff10020261da981 */ /* 0x000f62000c1e1500 */
[-C--:B------:R-:W-:Y:S01]  /*4a40*/  ISETP.GE.AND P4, PT, R0, R55.reuse, PT ;  /* 0x000000370000720c */ /* 0x080fe20003f86270 */
[----:B-1----:R-:W-:Y:S01]  /*4a50*/  HADD2.F32 R51, -RZ, R51.H0_H0 ;  /* 0x20000033ff337230 */ /* 0x002fe20000004100 */
[----:B------:R-:W-:Y:S01]  /*4a60*/  PRMT R44, RZ, 0x7610, R44 ;  /* 0x00007610ff2c7816 */ /* 0x000fe2000000002c */
[----:B------:R-:W5:Y:S01]  /*4a70*/  @!P3 LDG.E.U16 R17, [R38.64+-0xfc0] ;  /* 0xfff040202611b981 */ /* 0x000f62000c1e1500 */
[----:B------:R-:W-:Y:S01]  /*4a80*/  PRMT R36, RZ, 0x7610, R36 ;  /* 0x00007610ff247816 */ /* 0x000fe20000000024 */
[----:B--2---:R-:W-:Y:S01]  /*4a90*/  HADD2.F32 R56, -RZ, R56.H0_H0 ;  /* 0x20000038ff387230 */ /* 0x004fe20000004100 */
[----:B0-----:R-:W-:Y:S01]  /*4aa0*/  PRMT R35, RZ, 0x7610, R35 ;  /* 0x00007610ff237816 */ /* 0x001fe20000000023 */
[----:B---3--:R-:W-:Y:S01]  /*4ab0*/  HADD2.F32 R58, -RZ, R58.H0_H0 ;  /* 0x2000003aff3a7230 */ /* 0x008fe20000004100 */
[----:B------:R-:W-:Y:S01]  /*4ac0*/  PRMT R34, RZ, 0x7610, R34 ;  /* 0x00007610ff227816 */ /* 0x000fe20000000022 */
[----:B------:R-:W2:Y:S01]  /*4ad0*/  @!P1 LDG.E.U16 R33, [R38.64+-0xe00] ;  /* 0xfff2002026219981 */ /* 0x000ea2000c1e1500 */
[-C--:B------:R-:W-:Y:S01]  /*4ae0*/  ISETP.GE.AND P1, PT, R16, R55.reuse, PT ;  /* 0x000000371000720c */ /* 0x080fe20003f26270 */
[----:B----4-:R-:W-:Y:S01]  /*4af0*/  HADD2.F32 R66, -RZ, R66.H0_H0 ;  /* 0x20000042ff427230 */ /* 0x010fe20000004100 */
[-C--:B------:R-:W-:Y:S01]  /*4b00*/  ISETP.GE.AND P2, PT, R20, R55.reuse, PT ;  /* 0x000000371400720c */ /* 0x080fe20003f46270 */
[----:B------:R-:W3:Y:S01]  /*4b10*/  @!P4 LDG.E.U16 R25, [R38.64+-0xf40] ;  /* 0xfff0c0202619c981 */ /* 0x000ee2000c1e1500 */
[-C--:B------:R-:W-:Y:S01]  /*4b20*/  ISETP.GE.AND P3, PT, R22, R55.reuse, PT ;  /* 0x000000371600720c */ /* 0x080fe20003f66270 */
[----:B------:R-:W-:Y:S01]  /*4b30*/  HADD2.F32 R68, -RZ, R68.H0_H0 ;  /* 0x20000044ff447230 */ /* 0x000fe20000004100 */
[-C--:B------:R-:W-:Y:S01]  /*4b40*/  ISETP.GE.AND P4, PT, R24, R55.reuse, PT ;  /* 0x000000371800720c */ /* 0x080fe20003f86270 */
[----:B------:R-:W4:Y:S01]  /*4b50*/  @!P6 LDG.E.U16 R36, [R38.64+-0xec0] ;  /* 0xfff140202624e981 */ /* 0x000f22000c1e1500 */
[----:B------:R-:W-:Y:S01]  /*4b60*/  ISETP.GE.AND P5, PT, R26, R55, PT ;  /* 0x000000371a00720c */ /* 0x000fe20003fa6270 */
[----:B------:R-:W-:Y:S01]  /*4b70*/  HADD2.F32 R70, -RZ, R70.H0_H0 ;  /* 0x20000046ff467230 */ /* 0x000fe20000004100 */
[----:B------:R-:W-:-:S03]  /*4b80*/  ULDC.64 UR8, c[0x0][0x2e8] ;  /* 0x0000ba0000087ab9 */ /* 0x000fc60000000a00 */
[----:B------:R-:W2:Y:S01]  /*4b90*/  @!P1 LDG.E.U16 R44, [R38.64+-0xdc0] ;  /* 0xfff24020262c9981 */ /* 0x000ea2000c1e1500 */
[-C--:B------:R-:W-:Y:S02]  /*4ba0*/  ISETP.GE.AND P1, PT, R18, R55.reuse, PT ;  /* 0x000000371200720c */ /* 0x080fe40003f26270 */
[----:B------:R-:W-:Y:S01]  /*4bb0*/  ISETP.GE.AND P6, PT, R28, R55, PT ;  /* 0x000000371c00720c */ /* 0x000fe20003fc6270 */
[----:B------:R-:W2:Y:S04]  /*4bc0*/  @!P2 LDG.E.U16 R34, [R38.64+-0xd40] ;  /* 0xfff2c0202622a981 */ /* 0x000ea8000c1e1500 */
[----:B------:R-:W2:Y:S04]  /*4bd0*/  @!P3 LDG.E.U16 R41, [R38.64+-0xd00] ;  /* 0xfff300202629b981 */ /* 0x000ea8000c1e1500 */
[----:B------:R-:W2:Y:S04]  /*4be0*/  @!P4 LDG.E.U16 R46, [R38.64+-0xcc0] ;  /* 0xfff34020262ec981 */ /* 0x000ea8000c1e1500 */
[----:B------:R-:W2:Y:S04]  /*4bf0*/  @!P1 LDG.E.U16 R35, [R38.64+-0xd80] ;  /* 0xfff2802026239981 */ /* 0x000ea8000c1e1500 */
[----:B------:R-:W2:Y:S04]  /*4c00*/  @!P5 LDG.E.U16 R43, [R38.64+-0xc80] ;  /* 0xfff38020262bd981 */ /* 0x000ea8000c1e1500 */
[----:B------:R-:W2:Y:S01]  /*4c10*/  @!P6 LDG.E.U16 R48, [R38.64+-0xc40] ;  /* 0xfff3c0202630e981 */ /* 0x000ea2000c1e1500 */
[----:B------:R-:W-:-:S02]  /*4c20*/  P2R R54, PR, RZ, 0x2 ;  /* 0x00000002ff367803 */ /* 0x000fc40000000000 */
[----:B------:R-:W-:Y:S01]  /*4c30*/  ISETP.GE.AND P1, PT, R30, R55, PT ;  /* 0x000000371e00720c */ /* 0x000fe20003f26270 */
[----:B-----5:R-:W-:Y:S04]  /*4c40*/  STS.U16 [R136], R15 ;  /* 0x0000000f88007388 */ /* 0x020fe80000000400 */
[----:B------:R-:W-:Y:S04]  /*4c50*/  STS.U16 [R135+0x40], R17 ;  /* 0x0000401187007388 */ /* 0x000fe80000000400 */
[----:B------:R-:W-:Y:S04]  /*4c60*/  STS.U16 [R134+0x80], R21 ;  /* 0x0000801586007388 */ /* 0x000fe80000000400 */
[----:B---3--:R-:W-:Y:S04]  /*4c70*/  STS.U16 [R131+0xc0], R25 ;  /* 0x0000c01983007388 */ /* 0x008fe80000000400 */
[----:B------:R-:W-:Y:S04]  /*4c80*/  STS.U16 [R252+0x100], R29 ;  /* 0x0001001dfc007388 */ /* 0x000fe80000000400 */
[----:B----4-:R-:W-:Y:S04]  /*4c90*/  STS.U16 [R251+0x140], R36 ;  /* 0x00014024fb007388 */ /* 0x010fe80000000400 */
[----:B------:R-:W-:Y:S04]  /*4ca0*/  STS.U16 [R250+0x180], R31 ;  /* 0x0001801ffa007388 */ /* 0x000fe80000000400 */
[----:B------:R-:W-:Y:S04]  /*4cb0*/  STS.U16 [R249+0x1c0], R42 ;  /* 0x0001c02af9007388 */ /* 0x000fe80000000400 */
[----:B--2---:R-:W-:Y:S04]  /*4cc0*/  STS.U16 [R248+0x200], R33 ;  /* 0x00020021f8007388 */ /* 0x004fe80000000400 */
[----:B------:R-:W-:Y:S04]  /*4cd0*/  STS.U16 [R245+0x240], R44 ;  /* 0x0002402cf5007388 */ /* 0x000fe80000000400 */
[----:B------:R-:W-:Y:S04]  /*4ce0*/  STS.U16 [R244+0x280], R35 ;  /* 0x00028023f4007388 */ /* 0x000fe80000000400 */
[----:B------:R-:W-:Y:S04]  /*4cf0*/  STS.U16 [R243+0x2c0], R34 ;  /* 0x0002c022f3007388 */ /* 0x000fe80000000400 */
[----:B------:R-:W-:Y:S04]  /*4d00*/  STS.U16 [R242+0x300], R41 ;  /* 0x00030029f2007388 */ /* 0x000fe80000000400 */
[----:B------:R0:W-:Y:S04]  /*4d10*/  STS.U16 [R241+0x340], R46 ;  /* 0x0003402ef1007388 */ /* 0x0001e80000000400 */
[----:B------:R-:W-:Y:S04]  /*4d20*/  STS.U16 [R240+0x380], R43 ;  /* 0x0003802bf0007388 */ /* 0x000fe80000000400 */
[----:B------:R-:W-:Y:S01]  /*4d30*/  STS.U16 [R239+0x3c0], R48 ;  /* 0x0003c030ef007388 */ /* 0x000fe20000000400 */
[----:B------:R-:W-:-:S06]  /*4d40*/  NOP ;  /* 0x0000000000007918 */ /* 0x000fcc0000000000 */
[----:B------:R-:W1:Y:S04]  /*4d50*/  LDS.U16 R15, [R119] ;  /* 0x00000000770f7984 */ /* 0x000e680000000400 */
[----:B------:R-:W2:Y:S04]  /*4d60*/  LDS.U16 R17, [R119+0x2] ;  /* 0x0000020077117984 */ /* 0x000ea80000000400 */
[----:B------:R-:W-:Y:S04]  /*4d70*/  LDS.U16 R21, [R119+0x4] ;  /* 0x0000040077157984 */ /* 0x000fe80000000400 */
[----:B------:R-:W3:Y:S04]  /*4d80*/  LDS.U16 R25, [R119+0x6] ;  /* 0x0000060077197984 */ /* 0x000ee80000000400 */
[----:B------:R-:W4:Y:S04]  /*4d90*/  LDS.U16 R29, [R119+0x8] ;  /* 0x00000800771d7984 */ /* 0x000f280000000400 */
[----:B------:R-:W-:Y:S04]  /*4da0*/  LDS.U16 R31, [R119+0xa] ;  /* 0x00000a00771f7984 */ /* 0x000fe80000000400 */
[----:B------:R-:W2:Y:S04]  /*4db0*/  LDS.U16 R33, [R119+0xc] ;  /* 0x00000c0077217984 */ /* 0x000ea80000000400 */
[----:B------:R-:W1:Y:S04]  /*4dc0*/  LDS.U16 R34, [R119+0xe] ;  /* 0x00000e0077227984 */ /* 0x000e680000000400 */
[----:B------:R-:W1:Y:S04]  /*4dd0*/  LDS.U16 R35, [R119+0x10] ;  /* 0x0000100077237984 */ /* 0x000e680000000400 */
[----:B------:R-:W1:Y:S04]  /*4de0*/  LDS.U16 R36, [R119+0x12] ;  /* 0x0000120077247984 */ /* 0x000e680000000400 */
[----:B------:R-:W1:Y:S04]  /*4df0*/  LDS.U16 R38, [R119+0x14] ;  /* 0x0000140077267984 */ /* 0x000e680000000400 */
[----:B------:R-:W-:Y:S04]  /*4e00*/  LDS.U16 R39, [R119+0x16] ;  /* 0x0000160077277984 */ /* 0x000fe80000000400 */
[----:B------:R-:W-:Y:S04]  /*4e10*/  LDS.U16 R41, [R119+0x18] ;  /* 0x0000180077297984 */ /* 0x000fe80000000400 */
[----:B------:R-:W1:Y:S04]  /*4e20*/  LDS.U16 R42, [R119+0x1a] ;  /* 0x00001a00772a7984 */ /* 0x000e680000000400 */
[----:B------:R-:W-:Y:S04]  /*4e30*/  LDS.U16 R43, [R119+0x1c] ;  /* 0x00001c00772b7984 */ /* 0x000fe80000000400 */
        /* <DEDUP_REMOVED lines=31> */
[----:B-1----:R-:W-:-:S05]  /*5030*/  HADD2.F32 R15, -RZ, R15.H0_H0 ;  /* 0x2000000fff0f7230 */ /* 0x002fca0000004100 */
[----:B------:R-:W-:Y:S01]  /*5040*/  FMUL.FTZ R48, R15, -1.4426950216293334961 ;  /* 0xbfb8aa3b0f307820 */ /* 0x000fe20000410000 */
[----:B--2---:R-:W-:-:S05]  /*5050*/  HADD2.F32 R17, -RZ, R17.H0_H0 ;  /* 0x20000011ff117230 */ /* 0x004fca0000004100 */
[----:B------:R-:W1:Y:S01]  /*5060*/  MUFU.EX2 R48, R48 ;  /* 0x0000003000307308 */ /* 0x000e620000000800 */
[----:B---3--:R-:W-:Y:S01]  /*5070*/  HADD2.F32 R25, -RZ, R25.H0_H0 ;  /* 0x20000019ff197230 */ /* 0x008fe20000004100 */
[----:B------:R-:W-:Y:S01]  /*5080*/  FMUL.FTZ R65, R17, -1.4426950216293334961 ;  /* 0xbfb8aa3b11417820 */ /* 0x000fe20000410000 */
[----:B----4-:R-:W-:-:S03]  /*5090*/  HADD2.F32 R29, -RZ, R29.H0_H0 ;  /* 0x2000001dff1d7230 */ /* 0x010fc60000004100 */
[----:B0-----:R-:W-:Y:S01]  /*50a0*/  FMUL.FTZ R2, R25, -1.4426950216293334961 ;  /* 0xbfb8aa3b19027820 */ /* 0x001fe20000410000 */
[----:B------:R-:W-:Y:S01]  /*50b0*/  HADD2.F32 R21, -RZ, R21.H0_H0 ;  /* 0x20000015ff157230 */ /* 0x000fe20000004100 */
[----:B------:R-:W-:Y:S01]  /*50c0*/  MUFU.EX2 R65, R65 ;  /* 0x0000004100417308 */ /* 0x000fe20000000800 */
[----:B------:R-:W-:Y:S02]  /*50d0*/  FMUL.FTZ R3, R29, -1.4426950216293334961 ;  /* 0xbfb8aa3b1d037820 */ /* 0x000fe40000410000 */
[----:B-1----:R-:W-:-:S05]  /*50e0*/  FADD.FTZ R48, R48, 1 ;  /* 0x3f80000030307421 */ /* 0x002fca0000010000 */
[----:B------:R-:W0:Y:S01]  /*50f0*/  MUFU.EX2 R2, R2 ;  /* 0x0000000200027308 */ /* 0x000e220000000800 */
[----:B------:R-:W-:-:S07]  /*5100*/  FMUL.FTZ R67, R21, -1.4426950216293334961 ;  /* 0xbfb8aa3b15437820 */ /* 0x000fce0000410000 */
[----:B------:R-:W-:Y:S08]  /*5110*/  MUFU.RCP R48, R48 ;  /* 0x0000003000307308 */ /* 0x000ff00000001000 */
[----:B------:R-:W1:Y:S01]  /*5120*/  MUFU.EX2 R3, R3 ;  /* 0x0000000300037308 */ /* 0x000e620000000800 */
[----:B0-----:R-:W-:-:S07]  /*5130*/  FADD.FTZ R2, R2, 1 ;  /* 0x3f80000002027421 */ /* 0x001fce0000010000 */
[----:B------:R-:W0:Y:S01]  /*5140*/  MUFU.EX2 R67, R67 ;  /* 0x0000004300437308 */ /* 0x000e220000000800 */
[----:B------:R-:W-:Y:S02]  /*5150*/  HADD2.F32 R33, -RZ, R33.H0_H0 ;  /* 0x20000021ff217230 */ /* 0x000fe40000004100 */
[----:B------:R-:W-:Y:S02]  /*5160*/  HADD2.F32 R34, -RZ, R34.H0_H0 ;  /* 0x20000022ff227230 */ /* 0x000fe40000004100 */
[----:B------:R-:W-:Y:S01]  /*5170*/  HADD2.F32 R31, -RZ, R31.H0_H0 ;  /* 0x2000001fff1f7230 */ /* 0x000fe20000004100 */
[----:B-1----:R-:W-:Y:S01]  /*5180*/  FADD.FTZ R3, R3, 1 ;  /* 0x3f80000003037421 */ /* 0x002fe20000010000 */
[----:B------:R-:W-:Y:S01]  /*5190*/  HADD2.F32 R35, -RZ, R35.H0_H0 ;  /* 0x20000023ff237230 */ /* 0x000fe20000004100 */
[----:B------:R-:W-:Y:S02]  /*51a0*/  FMUL.FTZ R71, R33, -1.4426950216293334961 ;  /* 0xbfb8aa3b21477820 */ /* 0x000fe40000410000 */
[----:B------:R-:W-:-:S02]  /*51b0*/  FMUL.FTZ R72, R34, -1.4426950216293334961 ;  /* 0xbfb8aa3b22487820 */ /* 0x000fc40000410000 */
[----:B------:R-:W-:Y:S01]  /*51c0*/  FMUL.FTZ R69, R31, -1.4426950216293334961 ;  /* 0xbfb8aa3b1f457820 */ /* 0x000fe20000410000 */
[----:B------:R-:W-:Y:S01]  /*51d0*/  HADD2.F32 R36, -RZ, R36.H0_H0 ;  /* 0x20000024ff247230 */ /* 0x000fe20000004100 */
[----:B------:R-:W-:Y:S01]  /*51e0*/  FMUL.FTZ R73, R35, -1.4426950216293334961 ;  /* 0xbfb8aa3b23497820 */ /* 0x000fe20000410000 */
[----:B------:R-:W1:Y:S01]  /*51f0*/  MUFU.EX2 R71, R71 ;  /* 0x0000004700477308 */ /* 0x000e620000000800 */
[----:B------:R-:W-:Y:S02]  /*5200*/  HADD2.F32 R38, -RZ, R38.H0_H0 ;  /* 0x20000026ff267230 */ /* 0x000fe40000004100 */
[----:B------:R-:W-:Y:S01]  /*5210*/  FMUL.FTZ R74, R36, -1.4426950216293334961 ;  /* 0xbfb8aa3b244a7820 */ /* 0x000fe20000410000 */
[----:B------:R-:W-:-:S04]  /*5220*/  HADD2.F32 R42, -RZ, R42.H0_H0 ;  /* 0x2000002aff2a7230 */ /* 0x000fc80000004100 */
[----:B------:R-:W2:Y:S01]  /*5230*/  MUFU.EX2 R72, R72 ;  /* 0x0000004800487308 */ /* 0x000ea20000000800 */
[----:B------:R-:W-:-:S07]  /*5240*/  FMUL.FTZ R76, R38, -1.4426950216293334961 ;  /* 0xbfb8aa3b264c7820 */ /* 0x000fce0000410000 */
[----:B------:R-:W3:Y:S08]  /*5250*/  MUFU.EX2 R69, R69 ;  /* 0x0000004500457308 */ /* 0x000ef00000000800 */
[----:B------:R-:W-:Y:S01]  /*5260*/  MUFU.EX2 R73, R73 ;  /* 0x0000004900497308 */ /* 0x000fe20000000800 */
[----:B------:R-:W-:-:S07]  /*5270*/  HADD2.F32 R39, -RZ, R39.H0_H0 ;  /* 0x20000027ff277230 */ /* 0x000fce0000004100 */
[----:B------:R4:W-:Y:S02]  /*5280*/  MUFU.EX2 R75, R74 ;  /* 0x0000004a004b7308 */ /* 0x0009e40000000800 */
[----:B----4-:R-:W-:-:S06]  /*5290*/  FMUL.FTZ R74, R42, -1.4426950216293334961 ;  /* 0xbfb8aa3b2a4a7820 */ /* 0x010fcc0000410000 */
[----:B------:R-:W-:Y:S01]  /*52a0*/  MUFU.EX2 R76, R76 ;  /* 0x0000004c004c7308 */ /* 0x000fe20000000800 */
[----:B------:R-:W-:Y:S01]  /*52b0*/  FMUL.FTZ R77, R39, -1.4426950216293334961 ;  /* 0xbfb8aa3b274d7820 */ /* 0x000fe20000410000 */
[----:B------:R-:W-:-:S06]  /*52c0*/  HADD2.F32 R44, -RZ, R44.H0_H0 ;  /* 0x2000002cff2c7230 */ /* 0x000fcc0000004100 */
[----:B------:R-:W-:Y:S08]  /*52d0*/  MUFU.EX2 R81, R74 ;  /* 0x0000004a00517308 */ /* 0x000ff00000000800 */
[----:B------:R-:W-:Y:S01]  /*52e0*/  MUFU.EX2 R79, R77 ;  /* 0x0000004d004f7308 */ /* 0x000fe20000000800 */
[----:B-----5:R-:W-:Y:S04]  /*52f0*/  STS.U16 [R136], R47 ;  /* 0x0000002f88007388 */ /* 0x020fe80000000400 */
        /* <DEDUP_REMOVED lines=14> */
[----:B------:R1:W-:Y:S01]  /*53e0*/  STS.U16 [R239+0x3c0], R64 ;  /* 0x0003c040ef007388 */ /* 0x0003e20000000400 */
[----:B------:R-:W-:-:S06]  /*53f0*/  NOP ;  /* 0x0000000000007918 */ /* 0x000fcc0000000000 */
[----:B------:R-:W3:Y:S04]  /*5400*/  LDS.U16 R46, [R119] ;  /* 0x00000000772e7984 */ /* 0x000ee80000000400 */
[----:B------:R-:W3:Y:S04]  /*5410*/  LDS.U16 R47, [R119+0x2] ;  /* 0x00000200772f7984 */ /* 0x000ee80000000400 */
[----:B------:R-:W3:Y:S01]  /*5420*/  LDS.U16 R49, [R119+0x4] ;  /* 0x0000040077317984 */ /* 0x000ee20000000400 */
[----:B----4-:R-:W-:-:S03]  /*5430*/  FADD.FTZ R50, R65, 1 ;  /* 0x3f80000041327421 */ /* 0x010fc60000010000 */
[----:B------:R-:W4:Y:S01]  /*5440*/  LDS.U16 R57, [R119+0x6] ;  /* 0x0000060077397984 */ /* 0x000f220000000400 */
[----:B-----5:R5:W-:Y:S03]  /*5450*/  MUFU.RCP R54, R2 ;  /* 0x0000000200367308 */ /* 0x020be60000001000 */
[----:B------:R-:W4:Y:S01]  /*5460*/  LDS.U16 R59, [R119+0x8] ;  /* 0x00000800773b7984 */ /* 0x000f220000000400 */
[----:B0-----:R-:W-:-:S03]  /*5470*/  FADD.FTZ R52, R67, 1 ;  /* 0x3f80000043347421 */ /* 0x001fc60000010000 */
[----:B------:R-:W-:Y:S01]  /*5480*/  LDS.U16 R61, [R119+0xa] ;  /* 0x00000a00773d7984 */ /* 0x000fe20000000400 */
[----:B------:R-:W0:Y:S01]  /*5490*/  MUFU.RCP R50, R50 ;  /* 0x0000003200327308 */ /* 0x000e220000001000 */
[----:B-----5:R-:W-:-:S07]  /*54a0*/  FADD.FTZ R2, -R48, 1 ;  /* 0x3f80000030027421 */ /* 0x020fce0000010100 */
[----:B------:R5:W-:Y:S01]  /*54b0*/  MUFU.RCP R60, R3 ;  /* 0x00000003003c7308 */ /* 0x000be20000001000 */
[----:B------:R-:W-:Y:S01]  /*54c0*/  FFMA.FTZ R4, R15, R2, 1 ;  /* 0x3f8000000f047423 */ /* 0x000fe20000010002 */
[----:B------:R-:W-:Y:S01]  /*54d0*/  HADD2.F32 R41, -RZ, R41.H0_H0 ;  /* 0x20000029ff297230 */ /* 0x000fe20000004100 */
[----:B------:R-:W4:Y:S01]  /*54e0*/  LDS.U16 R2, [R119+0xc] ;  /* 0x00000c0077027984 */ /* 0x000f220000000400 */
[----:B-1----:R-:W-:Y:S02]  /*54f0*/  FADD.FTZ R64, R71, 1 ;  /* 0x3f80000047407421 */ /* 0x002fe40000010000 */
[----:B--2---:R-:W-:Y:S01]  /*5500*/  FADD.FTZ R53, R72, 1 ;  /* 0x3f80000048357421 */ /* 0x004fe20000010000 */
[----:B------:R-:W-:Y:S01]  /*5510*/  HADD2.F32 R43, -RZ, R43.H0_H0 ;  /* 0x2000002bff2b7230 */ /* 0x000fe20000004100 */
[----:B---3--:R-:W-:Y:S01]  /*5520*/  FADD.FTZ R62, R69, 1 ;  /* 0x3f800000453e7421 */ /* 0x008fe20000010000 */
[----:B------:R-:W-:Y:S01]  /*5530*/  LDS.U16 R86, [R119+0x16] ;  /* 0x0000160077567984 */ /* 0x000fe20000000400 */
[----:B------:R-:W-:Y:S01]  /*5540*/  HADD2.F32 R46, -RZ, R46.H0_H0 ;  /* 0x2000002eff2e7230 */ /* 0x000fe20000004100 */
[----:B------:R-:W-:-:S02]  /*5550*/  FMUL.FTZ R77, R44, -1.4426950216293334961 ;  /* 0xbfb8aa3b2c4d7820 */ /* 0x000fc40000410000 */
[----:B------:R-:W-:Y:S01]  /*5560*/  LDS.U16 R84, [R119+0x14] ;  /* 0x0000140077547984 */ /* 0x000fe20000000400 */
[----:B------:R-:W-:Y:S01]  /*5570*/  HADD2.F32 R47, -RZ, R47.H0_H0 ;  /* 0x2000002fff2f7230 */ /* 0x000fe20000004100 */
[----:B-----5:R-:W-:Y:S01]  /*5580*/  FMUL.FTZ R3, R51, R46 ;  /* 0x0000002e33037220 */ /* 0x020fe20000410000 */
[----:B------:R-:W1:Y:S01]  /*5590*/  MUFU.RCP R52, R52 ;  /* 0x0000003400347308 */ /* 0x000e620000001000 */
[----:B------:R-:W-:Y:S02]  /*55a0*/  LDS.U16 R88, [R119+0x18] ;  /* 0x0000180077587984 */ /* 0x000fe40000000400 */
[----:B------:R-:W-:Y:S02]  /*55b0*/  FMUL.FTZ R5, R56, R47 ;  /* 0x0000002f38057220 */ /* 0x000fe40000410000 */
[----:B------:R-:W-:Y:S02]  /*55c0*/  FMUL.FTZ R3, R48, R3 ;  /* 0x0000000330037220 */ /* 0x000fe40000410000 */
[----:B0-----:R-:W-:-:S02]  /*55d0*/  FMUL.FTZ R63, R50, R5 ;  /* 0x00000005323f7220 */ /* 0x001fc40000410000 */
[----:B------:R-:W-:Y:S02]  /*55e0*/  FMUL.FTZ R5, R3, R4 ;  /* 0x0000000403057220 */ /* 0x000fe40000410000 */
[----:B------:R-:W0:Y:S04]  /*55f0*/  LDS.U16 R3, [R119+0xe] ;  /* 0x00000e0077037984 */ /* 0x000e280000000400 */
[----:B------:R-:W2:Y:S01]  /*5600*/  LDS.U16 R4, [R119+0x10] ;  /* 0x0000100077047984 */ /* 0x000ea20000000400 */
[----:B------:R-:W-:Y:S01]  /*5610*/  HADD2.F32 R49, -RZ, R49.H0_H0 ;  /* 0x20000031ff317230 */ /* 0x000fe20000004100 */
[----:B-1----:R-:W-:-:S04]  /*5620*/  FADD.FTZ R74, -R52, 1 ;  /* 0x3f800000344a7421 */ /* 0x002fc80000010100 */
[----:B------:R-:W-:Y:S01]  /*5630*/  FMUL.FTZ R65, R58, R49 ;  /* 0x000000313a417220 */ /* 0x000fe20000410000 */
[----:B----4-:R-:W-:Y:S01]  /*5640*/  HADD2.F32 R57, -RZ, R57.H0_H0 ;  /* 0x20000039ff397230 */ /* 0x010fe20000004100 */
[----:B------:R-:W-:Y:S02]  /*5650*/  FFMA.FTZ R74, R21, R74, 1 ;  /* 0x3f800000154a7423 */ /* 0x000fe4000001004a */
[----:B------:R-:W-:Y:S02]  /*5660*/  FMUL.FTZ R65, R52, R65 ;  /* 0x0000004134417220 */ /* 0x000fe40000410000 */
[----:B------:R-:W-:Y:S02]  /*5670*/  FADD.FTZ R72, -R50, 1 ;  /* 0x3f80000032487421 */ /* 0x000fe40000010100 */
[----:B------:R-:W-:Y:S01]  /*5680*/  FADD.FTZ R67, R73, 1 ;  /* 0x3f80000049437421 */ /* 0x000fe20000010000 */
[----:B------:R-:W1:Y:S01]  /*5690*/  MUFU.RCP R64, R64 ;  /* 0x0000004000407308 */ /* 0x000e620000001000 */
[----:B------:R-:W-:-:S02]  /*56a0*/  FMUL.FTZ R73, R65, R74 ;  /* 0x0000004a41497220 */ /* 0x000fc40000410000 */
[----:B------:R-:W-:Y:S02]  /*56b0*/  FFMA.FTZ R72, R17, R72, 1 ;  /* 0x3f80000011487423 */ /* 0x000fe40000010048 */
[----:B------:R-:W-:Y:S02]  /*56c0*/  FADD.FTZ R74, -R54, 1 ;  /* 0x3f800000364a7421 */ /* 0x000fe40000010100 */
[----:B------:R-:W-:Y:S01]  /*56d0*/  FMUL.FTZ R65, R66, R57 ;  /* 0x0000003942417220 */ /* 0x000fe20000410000 */
[----:B------:R-:W3:Y:S01]  /*56e0*/  MUFU.RCP R62, R62 ;  /* 0x0000003e003e7308 */ /* 0x000ee20000001000 */
[----:B------:R-:W-:Y:S01]  /*56f0*/  HADD2.F32 R59, -RZ, R59.H0_H0 ;  /* 0x2000003bff3b7230 */ /* 0x000fe20000004100 */
[----:B------:R-:W-:Y:S02]  /*5700*/  FFMA.FTZ R74, R25, R74, 1 ;  /* 0x3f800000194a7423 */ /* 0x000fe4000001004a */
[----:B------:R-:W-:Y:S02]  /*5710*/  FMUL.FTZ R65, R54, R65 ;  /* 0x0000004136417220 */ /* 0x000fe40000410000 */
[----:B------:R-:W-:-:S02]  /*5720*/  FMUL.FTZ R94, R63, R72 ;  /* 0x000000483f5e7220 */ /* 0x000fc40000410000 */
[----:B------:R4:W-:Y:S01]  /*5730*/  MUFU.EX2 R85, R77 ;  /* 0x0000004d00557308 */ /* 0x0009e20000000800 */
[----:B------:R-:W-:Y:S01]  /*5740*/  FMUL.FTZ R100, R65, R74 ;  /* 0x0000004a41647220 */ /* 0x000fe20000410000 */
[----:B------:R-:W-:Y:S02]  /*5750*/  HADD2.F32 R74, -RZ, R45.H0_H0 ;  /* 0x2000002dff4a7230 */ /* 0x000fe40000004100 */
[----:B------:R-:W-:-:S04]  /*5760*/  HADD2.F32 R45, -RZ, R2.H0_H0 ;  /* 0x20000002ff2d7230 */ /* 0x000fc80000004100 */
[----:B------:R5:W-:Y:S01]  /*5770*/  MUFU.RCP R72, R67 ;  /* 0x0000004300487308 */ /* 0x000be20000001000 */
[----:B----4-:R-:W-:Y:S02]  /*5780*/  FADD.FTZ R77, R76, 1 ;  /* 0x3f8000004c4d7421 */ /* 0x010fe40000010000 */
[----:B------:R-:W-:Y:S02]  /*5790*/  FADD.FTZ R76, -R60, 1 ;  /* 0x3f8000003c4c7421 */ /* 0x000fe40000010100 */
[----:B-----5:R-:W-:-:S03]  /*57a0*/  FMUL.FTZ R67, R68, R59 ;  /* 0x0000003b44437220 */ /* 0x020fc60000410000 */
[----:B------:R-:W4:Y:S01]  /*57b0*/  MUFU.RCP R53, R53 ;  /* 0x0000003500357308 */ /* 0x000f220000001000 */
[----:B------:R-:W-:Y:S02]  /*57c0*/  FFMA.FTZ R76, R29, R76, 1 ;  /* 0x3f8000001d4c7423 */ /* 0x000fe4000001004c */
[----:B------:R-:W-:Y:S01]  /*57d0*/  FMUL.FTZ R69, R60, R67 ;  /* 0x000000433c457220 */ /* 0x000fe20000410000 */
[----:B------:R-:W-:Y:S01]  /*57e0*/  HADD2.F32 R61, -RZ, R61.H0_H0 ;  /* 0x2000003dff3d7230 */ /* 0x000fe20000004100 */
[----:B------:R-:W-:Y:S02]  /*57f0*/  FMUL.FTZ R78, R41, -1.4426950216293334961 ;  /* 0xbfb8aa3b294e7820 */ /* 0x000fe40000410000 */
[----:B------:R-:W-:Y:S02]  /*5800*/  FADD.FTZ R63, R75, 1 ;  /* 0x3f8000004b3f7421 */ /* 0x000fe40000010000 */
[----:B------:R-:W-:Y:S02]  /*5810*/  FMUL.FTZ R82, R43, -1.4426950216293334961 ;  /* 0xbfb8aa3b2b527820 */ /* 0x000fe40000410000 */
[----:B------:R-:W-:-:S02]  /*5820*/  FMUL.FTZ R75, R69, R76 ;  /* 0x0000004c454b7220 */ /* 0x000fc40000410000 */
[----:B------:R-:W-:Y:S01]  /*5830*/  FMUL.FTZ R65, R74, R45 ;  /* 0x0000002d4a417220 */ /* 0x000fe20000410000 */
[----:B------:R3:W5:Y:S01]  /*5840*/  MUFU.EX2 R80, R78 ;  /* 0x0000004e00507308 */ /* 0x0007620000000800 */
[----:B-1----:R-:W-:Y:S02]  /*5850*/  FADD.FTZ R76, -R64, 1 ;  /* 0x3f800000404c7421 */ /* 0x002fe40000010100 */
[----:B------:R-:W-:Y:S02]  /*5860*/  FMUL.FTZ R71, R70, R61 ;  /* 0x0000003d46477220 */ /* 0x000fe40000410000 */
[----:B------:R-:W-:Y:S01]  /*5870*/  FMUL.FTZ R2, R64, R65 ;  /* 0x0000004140027220 */ /* 0x000fe20000410000 */
[----:B------:R-:W-:Y:S01]  /*5880*/  HADD2.F32 R65, -RZ, R40.H0_H0 ;  /* 0x20000028ff417230 */ /* 0x000fe20000004100 */
[----:B------:R-:W-:Y:S02]  /*5890*/  FFMA.FTZ R69, R33, R76, 1 ;  /* 0x3f80000021457423 */ /* 0x000fe4000001004c */
[C---:B---3--:R-:W-:Y:S01]  /*58a0*/  FADD.FTZ R78, -R62.reuse, 1 ;  /* 0x3f8000003e4e7421 */ /* 0x048fe20000010100 */
[----:B------:R1:W3:Y:S01]  /*58b0*/  MUFU.EX2 R83, R82 ;  /* 0x0000005200537308 */ /* 0x0002e20000000800 */
[----:B0-----:R-:W-:Y:S01]  /*58c0*/  HADD2.F32 R40, -RZ, R3.H0_H0 ;  /* 0x20000003ff287230 */ /* 0x001fe20000004100 */
[----:B------:R-:W-:Y:S01]  /*58d0*/  FMUL.FTZ R71, R62, R71 ;  /* 0x000000473e477220 */ /* 0x000fe20000410000 */
[----:B------:R-:W-:Y:S01]  /*58e0*/  HADD2.F32 R76, -RZ, R37.H0_H0 ;  /* 0x20000025ff4c7230 */ /* 0x000fe20000004100 */
[----:B------:R-:W-:Y:S01]  /*58f0*/  FFMA.FTZ R78, R31, R78, 1 ;  /* 0x3f8000001f4e7423 */ /* 0x000fe2000001004e */
[----:B--2---:R-:W-:Y:S01]  /*5900*/  HADD2.F32 R37, -RZ, R4.H0_H0 ;  /* 0x20000004ff257230 */ /* 0x004fe20000004100 */
[----:B-1----:R-:W0:Y:S02]  /*5910*/  LDS.U16 R82, [R119+0x12] ;  /* 0x0000120077527984 */ /* 0x002e240000000400 */
[----:B------:R1:W-:Y:S01]  /*5920*/  MUFU.RCP R67, R77 ;  /* 0x0000004d00437308 */ /* 0x0003e20000001000 */
[----:B------:R-:W-:-:S02]  /*5930*/  FMUL.FTZ R102, R71, R78 ;  /* 0x0000004e47667220 */ /* 0x000fc40000410000 */
[----:B----4-:R-:W-:Y:S02]  /*5940*/  FADD.FTZ R3, -R53, 1 ;  /* 0x3f80000035037421 */ /* 0x010fe40000010100 */
[----:B------:R-:W-:Y:S02]  /*5950*/  FADD.FTZ R4, -R72, 1 ;  /* 0x3f80000048047421 */ /* 0x000fe40000010100 */
[----:B------:R-:W-:Y:S02]  /*5960*/  FMUL.FTZ R71, R76, R37 ;  /* 0x000000254c477220 */ /* 0x000fe40000410000 */
[----:B-1----:R-:W-:Y:S02]  /*5970*/  FMUL.FTZ R77, R2, R69 ;  /* 0x00000045024d7220 */ /* 0x002fe40000410000 */
[----:B------:R-:W-:Y:S02]  /*5980*/  FMUL.FTZ R2, R65, R40 ;  /* 0x0000002841027220 */ /* 0x000fe40000410000 */
[----:B------:R-:W-:-:S02]  /*5990*/  FFMA.FTZ R3, R34, R3, 1 ;  /* 0x3f80000022037423 */ /* 0x000fc40000010003 */
[----:B------:R-:W-:Y:S02]  /*59a0*/  FMUL.FTZ R2, R53, R2 ;  /* 0x0000000235027220 */ /* 0x000fe40000410000 */
[----:B------:R-:W-:Y:S02]  /*59b0*/  FFMA.FTZ R4, R35, R4, 1 ;  /* 0x3f80000023047423 */ /* 0x000fe40000010004 */
[----:B------:R-:W-:Y:S02]  /*59c0*/  FMUL.FTZ R71, R72, R71 ;  /* 0x0000004748477220 */ /* 0x000fe40000410000 */
[----:B------:R-:W-:Y:S02]  /*59d0*/  FADD.FTZ R78, R79, 1 ;  /* 0x3f8000004f4e7421 */ /* 0x000fe40000010000 */
[----:B------:R-:W-:Y:S02]  /*59e0*/  FMUL.FTZ R124, R2, R3 ;  /* 0x00000003027c7220 */ /* 0x000fe40000410000 */
[----:B------:R-:W-:Y:S01]  /*59f0*/  FMUL.FTZ R79, R71, R4 ;  /* 0x00000004474f7220 */ /* 0x000fe20000410000 */
[----:B------:R-:W1:Y:S01]  /*5a00*/  LDS.U16 R2, [R119+0x1a] ;  /* 0x00001a0077027984 */ /* 0x000e620000000400 */
[----:B-----5:R-:W-:-:S03]  /*5a10*/  FADD.FTZ R80, R80, 1 ;  /* 0x3f80000050507421 */ /* 0x020fc60000010000 */
[----:B------:R-:W2:Y:S04]  /*5a20*/  LDS.U16 R3, [R119+0x1c] ;  /* 0x00001c0077037984 */ /* 0x000ea80000000400 */
[----:B------:R-:W4:Y:S01]  /*5a30*/  LDS.U16 R4, [R119+0x1e] ;  /* 0x00001e0077047984 */ /* 0x000f220000000400 */
[----:B------:R-:W5:Y:S08]  /*5a40*/  MUFU.RCP R78, R78 ;  /* 0x0000004e004e7308 */ /* 0x000f700000001000 */
[----:B------:R-:W0:Y:S08]  /*5a50*/  MUFU.RCP R80, R80 ;  /* 0x0000005000507308 */ /* 0x000e300000001000 */
[----:B------:R-:W1:Y:S01]  /*5a60*/  MUFU.RCP R63, R63 ;  /* 0x0000003f003f7308 */ /* 0x000e620000001000 */
[----:B------:R-:W-:Y:S01]  /*5a70*/  FADD.FTZ R69, R81, 1 ;  /* 0x3f80000051457421 */ /* 0x000fe20000010000 */
[----:B------:R-:W-:Y:S01]  /*5a80*/  HADD2.F32 R19, -RZ, R19.H0_H0 ;  /* 0x20000013ff137230 */ /* 0x000fe20000004100 */
[----:B------:R-:W-:Y:S01]  /*5a90*/  FADD.FTZ R71, R85, 1 ;  /* 0x3f80000055477421 */ /* 0x000fe20000010000 */
[----:B------:R-:W-:Y:S01]  /*5aa0*/  HADD2.F32 R86, -RZ, R86.H0_H0 ;  /* 0x20000056ff567230 */ /* 0x000fe20000004100 */
[----:B---3--:R-:W-:Y:S01]  /*5ab0*/  FADD.FTZ R83, R83, 1 ;  /* 0x3f80000053537421 */ /* 0x008fe20000010000 */
[----:B------:R-:W-:Y:S01]  /*5ac0*/  HADD2.F32 R27, -RZ, R27.H0_H0 ;  /* 0x2000001bff1b7230 */ /* 0x000fe20000004100 */
[----:B-----5:R-:W-:Y:S01]  /*5ad0*/  FADD.FTZ R96, -R78, 1 ;  /* 0x3f8000004e607421 */ /* 0x020fe20000010100 */
[----:B------:R-:W-:Y:S01]  /*5ae0*/  HADD2.F32 R23, -RZ, R23.H0_H0 ;  /* 0x20000017ff177230 */ /* 0x000fe20000004100 */
[----:B0-----:R-:W-:Y:S01]  /*5af0*/  FADD.FTZ R98, -R80, 1 ;  /* 0x3f80000050627421 */ /* 0x001fe20000010100 */
[----:B------:R-:W-:-:S02]  /*5b00*/  HADD2.F32 R82, -RZ, R82.H0_H0 ;  /* 0x20000052ff527230 */ /* 0x000fc40000004100 */
[----:B------:R-:W-:Y:S01]  /*5b10*/  HADD2.F32 R84, -RZ, R84.H0_H0 ;  /* 0x20000054ff547230 */ /* 0x000fe20000004100 */
[----:B------:R-:W0:Y:S01]  /*5b20*/  MUFU.RCP R69, R69 ;  /* 0x0000004500457308 */ /* 0x000e220000001000 */
[----:B------:R-:W-:Y:S02]  /*5b30*/  FFMA.FTZ R128, R39, R96, 1 ;  /* 0x3f80000027807423 */ /* 0x000fe40000010060 */
[----:B------:R-:W-:Y:S02]  /*5b40*/  FFMA.FTZ R130, R41, R98, 1 ;  /* 0x3f80000029827423 */ /* 0x000fe40000010062 */
[----:B------:R-:W-:Y:S01]  /*5b50*/  FMUL.FTZ R85, R19, R86 ;  /* 0x0000005613557220 */ /* 0x000fe20000410000 */
[----:B------:R-:W-:Y:S01]  /*5b60*/  HADD2.F32 R13, -RZ, R13.H0_H0 ;  /* 0x2000000dff0d7230 */ /* 0x000fe20000004100 */
[----:B-1----:R-:W-:Y:S01]  /*5b70*/  FADD.FTZ R81, -R63, 1 ;  /* 0x3f8000003f517421 */ /* 0x002fe20000010100 */
[----:B------:R1:W3:Y:S01]  /*5b80*/  MUFU.RCP R90, R83 ;  /* 0x00000053005a7308 */ /* 0x0002e20000001000 */
[----:B------:R-:W-:Y:S01]  /*5b90*/  FMUL.FTZ R96, R27, R82 ;  /* 0x000000521b607220 */ /* 0x000fe20000410000 */
[----:B------:R-:W-:Y:S01]  /*5ba0*/  HADD2.F32 R88, -RZ, R88.H0_H0 ;  /* 0x20000058ff587230 */ /* 0x000fe20000004100 */
[----:B------:R-:W-:-:S05]  /*5bb0*/  FMUL.FTZ R98, R23, R84 ;  /* 0x0000005417627220 */ /* 0x000fca0000410000 */
[----:B------:R-:W5:Y:S01]  /*5bc0*/  MUFU.RCP R71, R71 ;  /* 0x0000004700477308 */ /* 0x000f620000001000 */
[----:B-1----:R-:W-:Y:S02]  /*5bd0*/  FADD.FTZ R83, -R67, 1 ;  /* 0x3f80000043537421 */ /* 0x002fe40000010100 */
[----:B------:R-:W-:Y:S02]  /*5be0*/  FMUL.FTZ R85, R78, R85 ;  /* 0x000000554e557220 */ /* 0x000fe40000410000 */
[----:B------:R-:W-:Y:S02]  /*5bf0*/  FFMA.FTZ R81, R36, R81, 1 ;  /* 0x3f80000024517423 */ /* 0x000fe40000010051 */
[----:B------:R-:W-:Y:S02]  /*5c00*/  FFMA.FTZ R83, R38, R83, 1 ;  /* 0x3f80000026537423 */ /* 0x000fe40000010053 */
[----:B------:R-:W-:Y:S02]  /*5c10*/  FMUL.FTZ R96, R63, R96 ;  /* 0x000000603f607220 */ /* 0x000fe40000410000 */
        /* <DEDUP_REMOVED lines=12> */
[----:B--2---:R-:W-:Y:S02]  /*5ce0*/  HADD2.F32 R9, -RZ, R3.H0_H0 ;  /* 0x20000003ff097230 */ /* 0x004fe40000004100 */
[----:B----4-:R-:W-:Y:S01]  /*5cf0*/  HADD2.F32 R11, -RZ, R4.H0_H0 ;  /* 0x20000004ff0b7230 */ /* 0x010fe20000004100 */
[----:B------:R-:W-:Y:S02]  /*5d00*/  FMUL.FTZ R87, R87, R130 ;  /* 0x0000008257577220 */ /* 0x000fe40000410000 */
[----:B0-----:R-:W-:Y:S02]  /*5d10*/  FADD.FTZ R5, -R69, 1 ;  /* 0x3f80000045057421 */ /* 0x001fe40000010100 */
[----:B---3--:R-:W-:Y:S02]  /*5d20*/  FADD.FTZ R130, -R90, 1 ;  /* 0x3f8000005a827421 */ /* 0x008fe40000010100 */
        /* <DEDUP_REMOVED lines=11> */
[----:B------:R-:W-:Y:S02]  /*5de0*/  FMUL.FTZ R2, R2, R5 ;  /* 0x0000000502027220 */ /* 0x000fe40000410000 */
[----:B------:R-:W-:Y:S02]  /*5df0*/  FMUL.FTZ R3, R3, R130 ;  /* 0x0000008203037220 */ /* 0x000fe40000410000 */
[----:B------:R-:W-:Y:S01]  /*5e00*/  FMUL.FTZ R4, R4, R81 ;  /* 0x0000005104047220 */ /* 0x000fe20000410000 */
[----:B------:R-:W-:-:S02]  /*5e10*/  PRMT R5, R85, 0x7632, R5 ;  /* 0x0000763255057816 */ /* 0x000fc40000000005 */
[----:B------:R-:W-:Y:S02]  /*5e20*/  PRMT R89, R75, 0x7632, R89 ;  /* 0x000076324b597816 */ /* 0x000fe40000000059 */
[----:B------:R-:W-:Y:S02]  /*5e30*/  ISETP.NE.AND P6, PT, R122, RZ, PT ;  /* 0x000000ff7a00720c */ /* 0x000fe40003fc5270 */
[----:B------:R-:W-:Y:S02]  /*5e40*/  F2FP.PACK_AB R73, R100, R73 ;  /* 0x000000496449723e */ /* 0x000fe400000000ff */
[----:B------:R-:W-:Y:S02]  /*5e50*/  F2FP.PACK_AB R77, R124, R77 ;  /* 0x0000004d7c4d723e */ /* 0x000fe400000000ff */
[----:B------:R-:W-:Y:S02]  /*5e60*/  F2FP.PACK_AB R79, R126, R79 ;  /* 0x0000004f7e4f723e */ /* 0x000fe400000000ff */
[----:B------:R-:W-:-:S02]  /*5e70*/  F2FP.PACK_AB R83, R128, R83 ;  /* 0x000000538053723e */ /* 0x000fc400000000ff */
[----:B------:R-:W-:Y:S02]  /*5e80*/  F2FP.PACK_AB R2, R2, R87 ;  /* 0x000000570202723e */ /* 0x000fe400000000ff */
[----:B------:R-:W-:Y:S01]  /*5e90*/  F2FP.PACK_AB R3, R4, R3 ;  /* 0x000000030403723e */ /* 0x000fe200000000ff */
[----:B------:R0:W-:Y:S01]  /*5ea0*/  STS.U16 [R119], R85 ;  /* 0x0000005577007388 */ /* 0x0001e20000000400 */
[----:B------:R-:W-:Y:S02]  /*5eb0*/  PRMT R81, R73, 0x7632, R81 ;  /* 0x0000763249517816 */ /* 0x000fe40000000051 */
[----:B------:R-:W-:Y:S01]  /*5ec0*/  PRMT R4, R83, 0x7632, R4 ;  /* 0x0000763253047816 */ /* 0x000fe20000000004 */
[----:B------:R1:W-:Y:S01]  /*5ed0*/  STS.U16 [R119+0x2], R5 ;  /* 0x0000020577007388 */ /* 0x0003e20000000400 */
[----:B------:R-:W-:-:S03]  /*5ee0*/  PRMT R87, R2, 0x7632, R87 ;  /* 0x0000763202577816 */ /* 0x000fc60000000057 */
[----:B------:R2:W-:Y:S01]  /*5ef0*/  STS.U16 [R119+0xa], R89 ;  /* 0x00000a5977007388 */ /* 0x0005e20000000400 */
[----:B0-----:R-:W-:Y:S02]  /*5f00*/  PRMT R85, R79, 0x7632, R85 ;  /* 0x000076324f557816 */ /* 0x001fe40000000055 */
[----:B-1----:R-:W-:Y:S02]  /*5f10*/  PRMT R5, R77, 0x7632, R5 ;  /* 0x000076324d057816 */ /* 0x002fe40000000005 */
        /* <DEDUP_REMOVED lines=56> */
.L_x_1360:
[----:B-1----:R-:W-:Y:S05]  /*62a0*/  BSYNC B0 ;  /* 0x0000000000007941 */ /* 0x002fea0003800000 */
.L_x_1359:
        /* <DEDUP_REMOVED lines=27> */
[----:B------:R-:W-:Y:S01]  /*6460*/  @!P0 STG.E.U16 [R2.64+-0xf80], R77 ;  /* 0xfff0804d02008986 */ /* 0x000fe2000c101520 */
[-C--:B------:R-:W-:Y:S01]  /*6470*/  ISETP.GE.AND P0, PT, R8, R127.reuse, PT ;  /* 0x0000007f0800720c */ /* 0x080fe20003f06270 */
[----:B------:R-:W-:Y:S02]  /*6480*/  FMUL.FTZ R35, R35, R72 ;  /* 0x0000004823237220 */ /* 0x000fe40000410000 */
[----:B------:R-:W-:Y:S01]  /*6490*/  @!P2 STG.E.U16 [R2.64+-0xf40], R79 ;  /* 0xfff0c04f0200a986 */ /* 0x000fe2000c101520 */
[----:B------:R-:W-:Y:S01]  /*64a0*/  ISETP.GE.AND P2, PT, R10, R127, PT ;  /* 0x0000007f0a00720c */ /* 0x000fe20003f46270 */
[----:B------:R-:W-:Y:S02]  /*64b0*/  FMUL.FTZ R36, R36, R63 ;  /* 0x0000003f24247220 */ /* 0x000fe40000410000 */
[----:B------:R-:W-:Y:S01]  /*64c0*/  @!P3 STG.E.U16 [R2.64+-0xe40], R87 ;  /* 0xfff1c0570200b986 */ /* 0x000fe2000c101520 */
[----:B------:R-:W-:Y:S01]  /*64d0*/  ISETP.GE.AND P3, PT, R28, R127, PT ;  /* 0x0000007f1c00720c */ /* 0x000fe20003f66270 */
[----:B------:R-:W-:-:S02]  /*64e0*/  FMUL.FTZ R38, R38, R67 ;  /* 0x0000004326267220 */ /* 0x000fc40000410000 */
[----:B------:R-:W-:Y:S01]  /*64f0*/  @!P1 STG.E.U16 [R2.64+-0xf00], R81 ;  /* 0xfff1005102009986 */ /* 0x000fe2000c101520 */
[-C--:B------:R-:W-:Y:S01]  /*6500*/  ISETP.GE.AND P1, PT, R18, R127.reuse, PT ;  /* 0x0000007f1200720c */ /* 0x080fe20003f26270 */
[----:B------:R-:W-:Y:S02]  /*6510*/  FMUL.FTZ R39, R39, R78 ;  /* 0x0000004e27277220 */ /* 0x000fe40000410000 */
[----:B------:R-:W-:Y:S01]  /*6520*/  @!P0 STG.E.U16 [R2.64+-0xec0], R83 ;  /* 0xfff1405302008986 */ /* 0x000fe2000c101520 */
[-C--:B------:R-:W-:Y:S01]  /*6530*/  ISETP.GE.AND P0, PT, R20, R127.reuse, PT ;  /* 0x0000007f1400720c */ /* 0x080fe20003f06270 */
[----:B------:R-:W-:Y:S02]  /*6540*/  FMUL.FTZ R41, R41, R80 ;  /* 0x0000005029297220 */ /* 0x000fe40000410000 */
[----:B------:R0:W-:Y:S01]  /*6550*/  @!P2 STG.E.U16 [R2.64+-0xe80], R85 ;  /* 0xfff180550200a986 */ /* 0x0001e2000c101520 */
        /* <DEDUP_REMOVED lines=9> */
[----:B------:R-:W-:Y:S01]  /*65f0*/  ISETP.NE.U32.AND P0, PT, RZ, c[0x0][0x270], PT ;  /* 0x00009c00ff007a0c */ /* 0x000fe20003f05070 */
[----:B------:R-:W-:-:S02]  /*6600*/  FMUL.FTZ R51, R51, R15 ;  /* 0x0000000f33337220 */ /* 0x000fc40000410000 */
[----:B------:R-:W-:Y:S01]  /*6610*/  @!P1 STG.E.U16 [R2.64+-0xd80], R95 ;  /* 0xfff2805f02009986 */ /* 0x000fe2000c101520 */
[----:B------:R-:W-:Y:S01]  /*6620*/  ISETP.NE.AND.EX P0, PT, RZ, c[0x0][0x274], PT, P0 ;  /* 0x00009d00ff007a0c */ /* 0x000fe20003f05300 */
[----:B------:R-:W-:Y:S01]  /*6630*/  FMUL.FTZ R56, R56, R17 ;  /* 0x0000001138387220 */ /* 0x000fe20000410000 */
[----:B------:R-:W-:Y:S01]  /*6640*/  ISETP.GE.AND P1, PT, R26, R127, PT ;  /* 0x0000007f1a00720c */ /* 0x000fe20003f26270 */
[----:B------:R-:W-:Y:S01]  /*6650*/  @!P4 STG.E.U16 [R2.64+-0xd00], R99 ;  /* 0xfff300630200c986 */ /* 0x000fe2000c101520 */
[----:B------:R-:W-:Y:S02]  /*6660*/  FMUL.FTZ R58, R58, R21 ;  /* 0x000000153a3a7220 */ /* 0x000fe40000410000 */
[----:B------:R-:W-:Y:S01]  /*6670*/  FMUL.FTZ R66, R66, R25 ;  /* 0x0000001942427220 */ /* 0x000fe20000410000 */
[----:B------:R-:W-:Y:S01]  /*6680*/  @!P5 STG.E.U16 [R2.64+-0xcc0], R101 ;  /* 0xfff340650200d986 */ /* 0x000fe2000c101520 */
[----:B------:R-:W-:Y:S02]  /*6690*/  FMUL.FTZ R68, R68, R29 ;  /* 0x0000001d44447220 */ /* 0x000fe40000410000 */
[----:B------:R-:W-:Y:S01]  /*66a0*/  FMUL.FTZ R70, R70, R31 ;  /* 0x0000001f46467220 */ /* 0x000fe20000410000 */
[----:B------:R-:W-:Y:S01]  /*66b0*/  @!P2 STG.E.U16 [R2.64+-0xfc0], R75 ;  /* 0xfff0404b0200a986 */ /* 0x000fe2000c101520 */
[----:B------:R-:W-:-:S02]  /*66c0*/  FMUL.FTZ R74, R74, R33 ;  /* 0x000000214a4a7220 */ /* 0x000fc40000410000 */
[----:B------:R-:W-:Y:S01]  /*66d0*/  FMUL.FTZ R65, R65, R34 ;  /* 0x0000002241417220 */ /* 0x000fe20000410000 */
[----:B------:R-:W-:Y:S01]  /*66e0*/  @!P1 STG.E.U16 [R2.64+-0xc80], R123 ;  /* 0xfff3807b02009986 */ /* 0x000fe2000c101520 */
[----:B------:R-:W-:Y:S02]  /*66f0*/  FMUL.FTZ R76, R76, R35 ;  /* 0x000000234c4c7220 */ /* 0x000fe40000410000 */
[----:B------:R-:W-:Y:S01]  /*6700*/  FMUL.FTZ R27, R27, R36 ;  /* 0x000000241b1b7220 */ /* 0x000fe20000410000 */
[----:B------:R1:W-:Y:S01]  /*6710*/  @!P3 STG.E.U16 [R2.64+-0xc40], R125 ;  /* 0xfff3c07d0200b986 */ /* 0x0003e2000c101520 */
[----:B------:R-:W-:Y:S02]  /*6720*/  FMUL.FTZ R23, R23, R38 ;  /* 0x0000002617177220 */ /* 0x000fe40000410000 */
[----:B------:R-:W-:Y:S02]  /*6730*/  FMUL.FTZ R19, R19, R39 ;  /* 0x0000002713137220 */ /* 0x000fe40000410000 */
[----:B------:R-:W-:-:S02]  /*6740*/  FMUL.FTZ R13, R13, R41 ;  /* 0x000000290d0d7220 */ /* 0x000fc40000410000 */
[----:B0-----:R-:W-:Y:S02]  /*6750*/  FMUL.FTZ R85, R94, R42 ;  /* 0x0000002a5e557220 */ /* 0x001fe40000410000 */
[----:B------:R-:W-:Y:S02]  /*6760*/  FMUL.FTZ R83, R98, R44 ;  /* 0x0000002c62537220 */ /* 0x000fe40000410000 */
[----:B-1----:R-:W-:Y:S01]  /*6770*/  FMUL.FTZ R2, R96, R43 ;  /* 0x0000002b60027220 */ /* 0x002fe20000410000 */
        /* <DEDUP_REMOVED lines=21> */
[----:B------:R-:W-:Y:S01]  /*68d0*/  UIMAD.WIDE.U32 UR34, UR12, UR8, URZ ;  /* 0x000000080c2272a5 */ /* 0x000fe2000f8e003f */
[----:B------:R-:W-:Y:S01]  /*68e0*/  FMUL.FTZ R39, R39, R86 ;  /* 0x0000005627277220 */ /* 0x000fe20000410000 */
[----:B------:R-:W-:Y:S01]  /*68f0*/  F2FP.PACK_AB R35, R36, R35 ;  /* 0x000000232423723e */ /* 0x000fe200000000ff */
[----:B------:R-:W-:Y:S01]  /*6900*/  FMUL.FTZ R41, R41, R88 ;  /* 0x0000005829297220 */ /* 0x000fe20000410000 */
[----:B------:R0:W-:Y:S01]  /*6910*/  STS.U16 [R119], R4 ;  /* 0x0000000477007388 */ /* 0x0001e20000000400 */
[----:B------:R-:W-:Y:S01]  /*6920*/  FMUL.FTZ R42, R42, R7 ;  /* 0x000000072a2a7220 */ /* 0x000fe20000410000 */
[----:B------:R-:W-:Y:S01]  /*6930*/  F2FP.PACK_AB R38, R39, R38 ;  /* 0x000000262726723e */ /* 0x000fe200000000ff */
[----:B------:R-:W-:Y:S01]  /*6940*/  FMUL.FTZ R9, R43, R9 ;  /* 0x000000092b097220 */ /* 0x000fe20000410000 */
[----:B------:R1:W-:Y:S01]  /*6950*/  STS.U16 [R119+0x2], R3 ;  /* 0x0000020377007388 */ /* 0x0003e20000000400 */
[----:B------:R-:W-:Y:S01]  /*6960*/  FMUL.FTZ R44, R44, R11 ;  /* 0x0000000b2c2c7220 */ /* 0x000fe20000410000 */
[----:B------:R-:W-:Y:S01]  /*6970*/  F2FP.PACK_AB R41, R42, R41 ;  /* 0x000000292a29723e */ /* 0x000fe200000000ff */
[----:B------:R-:W-:Y:S01]  /*6980*/  UIMAD UR36, UR12, UR9, UR7 ;  /* 0x000000090c2472a4 */ /* 0x000fe2000f8e0207 */
[----:B------:R-:W-:Y:S01]  /*6990*/  PRMT R7, R29, 0x7632, R7 ;  /* 0x000076321d077816 */ /* 0x000fe20000000007 */
[----:B------:R2:W-:Y:S01]  /*69a0*/  STS.U16 [R119+0x6], R5 ;  /* 0x0000060577007388 */ /* 0x0005e20000000400 */
[----:B------:R-:W-:Y:S01]  /*69b0*/  F2FP.PACK_AB R9, R44, R9 ;  /* 0x000000092c09723e */ /* 0x000fe200000000ff */
[----:B------:R-:W-:Y:S01]  /*69c0*/  UIADD3 UR7, UR35, UR36, URZ ;  /* 0x0000002423077290 */ /* 0x000fe2000fffe03f */
[----:B0-----:R-:W-:Y:S01]  /*69d0*/  PRMT R4, R35, 0x7632, R4 ;  /* 0x0000763223047816 */ /* 0x001fe20000000004 */
[----:B------:R0:W-:Y:S01]  /*69e0*/  STS.U16 [R119+0x8], R29 ;  /* 0x0000081d77007388 */ /* 0x0001e20000000400 */
[----:B-1----:R-:W-:Y:S01]  /*69f0*/  PRMT R3, R33, 0x7632, R3 ;  /* 0x0000763221037816 */ /* 0x002fe20000000003 */
[----:B------:R-:W-:Y:S01]  /*6a00*/  BSSY B0, `(.L_x_1362) ;  /* 0x0000035000007945 */ /* 0x000fe20003800000 */
[----:B------:R-:W-:Y:S01]  /*6a10*/  PRMT R25, R41, 0x7632, R25 ;  /* 0x0000763229197816 */ /* 0x000fe20000000019 */
[----:B------:R-:W-:Y:S01]  /*6a20*/  STS.U16 [R119+0x4], R21 ;  /* 0x0000041577007388 */ /* 0x000fe20000000400 */
[----:B------:R-:W-:-:S02]  /*6a30*/  PRMT R31, R9, 0x7632, R31 ;  /* 0x00007632091f7816 */ /* 0x000fc4000000001f */
[----:B--2---:R-:W-:Y:S01]  /*6a40*/  PRMT R5, R38, 0x7632, R5 ;  /* 0x0000763226057816 */ /* 0x004fe20000000005 */
[----:B------:R-:W-:Y:S01]  /*6a50*/  STS.U16 [R119+0xa], R7 ;  /* 0x00000a0777007388 */ /* 0x000fe20000000400 */
[----:B0-----:R-:W-:-:S03]  /*6a60*/  PRMT R29, R9, 0x7610, R29 ;  /* 0x00007610091d7816 */ /* 0x001fc6000000001d */
        /* <DEDUP_REMOVED lines=46> */
.L_x_1363:
[----:B------:R-:W-:Y:S05]  /*6d50*/  BSYNC B0 ;  /* 0x0000000000007941 */ /* 0x000fea0003800000 */
.L_x_1362:
        /* <DEDUP_REMOVED lines=9> */
[----:B0-----:R-:W-:Y:S01]  /*6df0*/  LEA.HI.X R3, R120, c[0x0][0x274], R129, 0x1, P0 ;  /* 0x00009d0078037a11 */ /* 0x001fe200000f0c81 */
[----:B------:R-:W-:Y:S01]  /*6e00*/  UIMAD UR8, UR10, UR9, UR8 ;  /* 0x000000090a0872a4 */ /* 0x000fe2000f8e0208 */
[----:B------:R-:W-:-:S02]  /*6e10*/  ISETP.GE.AND P5, PT, R8, R47, PT ;  /* 0x0000002f0800720c */ /* 0x000fc40003fa6270 */
[----:B------:R-:W-:Y:S01]  /*6e20*/  ISETP.GE.AND P4, PT, R10, R47, PT ;  /* 0x0000002f0a00720c */ /* 0x000fe20003f86270 */
[----:B------:R-:W-:Y:S01]  /*6e30*/  UIADD3.X UR34, UR27, UR8, UR35, UP0, !UPT ;  /* 0x000000081b227290 */ /* 0x000fe200087fe423 */
[----:B------:R-:W-:-:S04]  /*6e40*/  MOV R5, UR7 ;  /* 0x0000000700057c02 */ /* 0x000fc80008000f00 */
        /* <DEDUP_REMOVED lines=28> */
.L_x_1361:
[----:B------:R-:W2:Y:S01]  /*7010*/  LDL.LU R3, [R1+0x1c] ;  /* 0x00001c0001037983 */ /* 0x000ea20000300800 */
[----:B------:R-:W-:Y:S01]  /*7020*/  HADD2.F32 R0, -RZ, R218.H0_H0 ;  /* 0x200000daff007230 */ /* 0x000fe20000004100 */
[----:B------:R-:W-:Y:S01]  /*7030*/  MOV R6, c[0x0][0x16c] ;  /* 0x00005b0000067a02 */ /* 0x000fe20000000f00 */
[----:B0-----:R-:W-:Y:S01]  /*7040*/  HADD2.F32 R4, -RZ, R217.H0_H0 ;  /* 0x200000d9ff047230 */ /* 0x001fe20000004100 */
[----:B------:R-:W-:Y:S01]  /*7050*/  HFMA2.MMA R196, -RZ, RZ, 0, 0 ;  /* 0x00000000ffc47435 */ /* 0x000fe200000001ff */
[----:B------:R-:W-:Y:S01]  /*7060*/  HADD2.F32 R5, -RZ, R204.H0_H0 ;  /* 0x200000ccff057230 */ /* 0x000fe20000004100 */
[----:B------:R-:W-:Y:S01]  /*7070*/  ISETP.GE.AND P0, PT, R6, 0x1, PT ;  /* 0x000000010600780c */ /* 0x000fe20003f06270 */
[----:B------:R-:W-:Y:S01]  /*7080*/  FMUL.FTZ R234, R51, UR4 ;  /* 0x0000000433ea7c20 */ /* 0x000fe20008410000 */
[----:B------:R-:W-:Y:S01]  /*7090*/  CS2R R194, SRZ ;  /* 0x0000000000c27805 */ /* 0x000fe2000001ff00 */
        /* <DEDUP_REMOVED lines=37> */
[----:B------:R-:W-:-:S03]  /*72f0*/  HADD2.F32 R4, -RZ, R203.H0_H0 ;  /* 0x200000cbff047230 */ /* 0x000fc60000004100 */
[----:B------:R-:W-:Y:S01]  /*7300*/  FFMA.FTZ R0, R76, R5, R3 ;  /* 0x000000054c007223 */ /* 0x000fe20000010003 */
[----:B------:R-:W-:Y:S02]  /*7310*/  HADD2.F32 R3, -RZ, R202.H0_H0 ;  /* 0x200000caff037230 */ /* 0x000fe40000004100 */
[----:B------:R-:W-:Y:S01]  /*7320*/  HADD2.F32 R5, -RZ, R197.H0_H0 ;  /* 0x200000c5ff057230 */ /* 0x000fe20000004100 */
        /* <DEDUP_REMOVED lines=45> */
.L_x_1465:
[----:B------:R-:W-:Y:S02]  /*7600*/  ULDC.64 UR34, c[0x0][0x180] ;  /* 0x0000600000227ab9 */ /* 0x000fe40000000a00 */
[----:B------:R-:W-:-:S02]  /*7610*/  UIMAD UR39, UR11, UR34, URZ ;  /* 0x000000220b2772a4 */ /* 0x000fc4000f8e023f */
[----:B------:R-:W-:Y:S02]  /*7620*/  UIMAD.WIDE.U32 UR36, UR10, UR34, URZ ;  /* 0x000000220a2472a5 */ /* 0x000fe4000f8e003f */
[----:B------:R-:W-:Y:S02]  /*7630*/  UIMAD UR42, UR10, UR35, UR39 ;  /* 0x000000230a2a72a4 */ /* 0x000fe4000f8e0227 */
[----:B------:R-:W-:Y:S02]  /*7640*/  USHF.R.S32.HI UR39, URZ, 0x1f, UR7 ;  /* 0x0000001f3f277899 */ /* 0x000fe40008011407 */
[----:B------:R-:W-:Y:S02]  /*7650*/  ULDC.64 UR34, c[0x0][0x188] ;  /* 0x0000620000227ab9 */ /* 0x000fe40000000a00 */
[----:B------:R-:W-:Y:S02]  /*7660*/  UIADD3 UR37, UR37, UR42, URZ ;  /* 0x0000002a25257290 */ /* 0x000fe4000fffe03f */
[----:B------:R-:W-:-:S02]  /*7670*/  UIMAD UR42, UR39, UR34, URZ ;  /* 0x00000022272a72a4 */ /* 0x000fc4000f8e023f */
        /* <DEDUP_REMOVED lines=48> */
[----:B------:R-:W-:Y:S02]  /*7980*/  PRMT R10, RZ, 0x7610, R10 ;  /* 0x00007610ff0a7816 */ /* 0x000fe4000000000a */
[----:B------:R-:W-:Y:S02]  /*7990*/  LOP3.LUT R12, R4, 0x120, RZ, 0xfc, !PT ;  /* 0x00000120040c7812 */ /* 0x000fe400078efcff */
[----:B------:R-:W-:Y:S01]  /*79a0*/  ISETP.GE.AND P1, PT, R8, UR36, PT ;  /* 0x0000002408007c0c */ /* 0x000fe2000bf26270 */
[----:B------:R0:W3:Y:S01]  /*79b0*/  @!P2 LDG.E.U16 R9, [R6.64+0xc0] ;  /* 0x0000c0200609a981 */ /* 0x0000e2000c1e1500 */
[----:B------:R-:W-:-:S02]  /*79c0*/  PRMT R8, RZ, 0x7610, R8 ;  /* 0x00007610ff087816 */ /* 0x000fc40000000008 */
[----:B------:R-:W-:Y:S01]  /*79d0*/  LOP3.LUT R13, R4, 0x140, RZ, 0xfc, !PT ;  /* 0x00000140040d7812 */ /* 0x000fe200078efcff */
[----:B------:R0:W3:Y:S01]  /*79e0*/  @!P3 LDG.E.U16 R10, [R6.64+0x100] ;  /* 0x00010020060ab981 */ /* 0x0000e2000c1e1500 */
[----:B------:R-:W-:Y:S02]  /*79f0*/  ISETP.GE.AND P2, PT, R12, UR36, PT ;  /* 0x000000240c007c0c */ /* 0x000fe4000bf46270 */
[----:B------:R-:W-:Y:S01]  /*7a00*/  LOP3.LUT R12, R4, 0x160, RZ, 0xfc, !PT ;  /* 0x00000160040c7812 */ /* 0x000fe200078efcff */
[----:B------:R0:W3:Y:S01]  /*7a10*/  @!P4 LDG.E.U16 R8, [R6.64+0x140] ;  /* 0x000140200608c981 */ /* 0x0000e2000c1e1500 */
[----:B------:R-:W-:Y:S02]  /*7a20*/  PRMT R14, RZ, 0x7610, R14 ;  /* 0x00007610ff0e7816 */ /* 0x000fe4000000000e */
[----:B------:R-:W-:Y:S02]  /*7a30*/  ISETP.GE.AND P3, PT, R13, UR36, PT ;  /* 0x000000240d007c0c */ /* 0x000fe4000bf66270 */
[----:B------:R-:W-:-:S02]  /*7a40*/  PRMT R13, RZ, 0x7610, R13 ;  /* 0x00007610ff0d7816 */ /* 0x000fc4000000000d */
[----:B------:R-:W-:Y:S01]  /*7a50*/  LOP3.LUT R15, R4, 0x180, RZ, 0xfc, !PT ;  /* 0x00000180040f7812 */ /* 0x000fe200078efcff */
[----:B------:R0:W3:Y:S01]  /*7a60*/  @!P5 LDG.E.U16 R14, [R6.64+0x180] ;  /* 0x00018020060ed981 */ /* 0x0000e2000c1e1500 */
[----:B------:R-:W-:Y:S02]  /*7a70*/  ISETP.GE.AND P4, PT, R12, UR36, PT ;  /* 0x000000240c007c0c */ /* 0x000fe4000bf86270 */
[----:B------:R-:W-:Y:S01]  /*7a80*/  PRMT R12, RZ, 0x7610, R12 ;  /* 0x00007610ff0c7816 */ /* 0x000fe2000000000c */
[----:B------:R0:W3:Y:S01]  /*7a90*/  @!P0 LDG.E.U16 R13, [R6.64+0x1c0] ;  /* 0x0001c020060d8981 */ /* 0x0000e2000c1e1500 */
[C---:B------:R-:W-:Y:S02]  /*7aa0*/  LOP3.LUT R16, R4.reuse, 0x1a0, RZ, 0xfc, !PT ;  /* 0x000001a004107812 */ /* 0x040fe400078efcff */
[----:B------:R-:W-:Y:S02]  /*7ab0*/  PRMT R17, RZ, 0x7610, R17 ;  /* 0x00007610ff117816 */ /* 0x000fe40000000011 */
[----:B------:R-:W-:Y:S01]  /*7ac0*/  ISETP.GE.AND P5, PT, R15, UR36, PT ;  /* 0x000000240f007c0c */ /* 0x000fe2000bfa6270 */
[----:B------:R0:W3:Y:S01]  /*7ad0*/  @!P1 LDG.E.U16 R12, [R6.64+0x200] ;  /* 0x00020020060c9981 */ /* 0x0000e2000c1e1500 */
[----:B------:R-:W-:-:S02]  /*7ae0*/  LOP3.LUT R15, R4, 0x1c0, RZ, 0xfc, !PT ;  /* 0x000001c0040f7812 */ /* 0x000fc400078efcff */
[----:B------:R-:W-:Y:S01]  /*7af0*/  LOP3.LUT R18, R4, 0x1e0, RZ, 0xfc, !PT ;  /* 0x000001e004127812 */ /* 0x000fe200078efcff */
[----:B------:R0:W3:Y:S01]  /*7b00*/  @!P2 LDG.E.U16 R17, [R6.64+0x240] ;  /* 0x000240200611a981 */ /* 0x0000e2000c1e1500 */
[----:B------:R-:W-:Y:S02]  /*7b10*/  ISETP.GE.AND P0, PT, R16, UR36, PT ;  /* 0x0000002410007c0c */ /* 0x000fe4000bf06270 */
[----:B------:R-:W-:Y:S02]  /*7b20*/  PRMT R16, RZ, 0x7610, R16 ;  /* 0x00007610ff107816 */ /* 0x000fe40000000010 */
[----:B------:R-:W-:Y:S02]  /*7b30*/  ISETP.GE.AND P1, PT, R15, UR36, PT ;  /* 0x000000240f007c0c */ /* 0x000fe4000bf26270 */
        /* <DEDUP_REMOVED lines=21> */
[C---:B------:R-:W-:Y:S02]  /*7c90*/  LOP3.LUT R24, R4.reuse, 0x2a0, RZ, 0xfc, !PT ;  /* 0x000002a004187812 */ /* 0x040fe400078efcff */
[----:B------:R-:W-:Y:S01]  /*7ca0*/  LOP3.LUT R25, R4, 0x2c0, RZ, 0xfc, !PT ;  /* 0x000002c004197812 */ /* 0x000fe200078efcff */
[----:B------:R0:W3:Y:S01]  /*7cb0*/  @!P2 LDG.E.U16 R23, [R6.64+0x3c0] ;  /* 0x0003c0200617a981 */ /* 0x0000e2000c1e1500 */
[----:B------:R-:W-:Y:S02]  /*7cc0*/  ISETP.GE.AND P1, PT, R20, UR36, PT ;  /* 0x0000002414007c0c */ /* 0x000fe4000bf26270 */
[----:B------:R-:W-:Y:S01]  /*7cd0*/  PRMT R20, RZ, 0x7610, R20 ;  /* 0x00007610ff147816 */ /* 0x000fe20000000014 */
[----:B------:R0:W3:Y:S01]  /*7ce0*/  @!P3 LDG.E.U16 R21, [R6.64+0x400] ;  /* 0x000400200615b981 */ /* 0x0000e2000c1e1500 */
[----:B------:R-:W-:Y:S02]  /*7cf0*/  ISETP.GE.AND P2, PT, R24, UR36, PT ;  /* 0x0000002418007c0c */ /* 0x000fe4000bf46270 */
[----:B------:R-:W-:-:S02]  /*7d00*/  ISETP.GE.AND P3, PT, R25, UR36, PT ;  /* 0x0000002419007c0c */ /* 0x000fc4000bf66270 */
[C---:B------:R-:W-:Y:S01]  /*7d10*/  LOP3.LUT R24, R4.reuse, 0x2e0, RZ, 0xfc, !PT ;  /* 0x000002e004187812 */ /* 0x040fe200078efcff */
[----:B------:R0:W3:Y:S01]  /*7d20*/  @!P4 LDG.E.U16 R20, [R6.64+0x440] ;  /* 0x000440200614c981 */ /* 0x0000e2000c1e1500 */
[----:B------:R-:W-:Y:S02]  /*7d30*/  PRMT R26, RZ, 0x7610, R26 ;  /* 0x00007610ff1a7816 */ /* 0x000fe4000000001a */
[----:B------:R-:W-:Y:S02]  /*7d40*/  PRMT R25, RZ, 0x7610, R25 ;  /* 0x00007610ff197816 */ /* 0x000fe40000000019 */
[C---:B------:R-:W-:Y:S02]  /*7d50*/  LOP3.LUT R27, R4.reuse, 0x300, RZ, 0xfc, !PT ;  /* 0x00000300041b7812 */ /* 0x040fe400078efcff */
[----:B------:R-:W-:Y:S01]  /*7d60*/  LOP3.LUT R28, R4, 0x320, RZ, 0xfc, !PT ;  /* 0x00000320041c7812 */ /* 0x000fe200078efcff */
[----:B------:R0:W3:Y:S01]  /*7d70*/  @!P5 LDG.E.U16 R26, [R6.64+0x480] ;  /* 0x00048020061ad981 */ /* 0x0000e2000c1e1500 */
[----:B------:R-:W-:-:S02]  /*7d80*/  ISETP.GE.AND P4, PT, R24, UR36, PT ;  /* 0x0000002418007c0c */ /* 0x000fc4000bf86270 */
        /* <DEDUP_REMOVED lines=16> */
[----:B------:R-:W-:Y:S01]  /*7e90*/  LOP3.LUT R30, R4, 0x3a0, RZ, 0xfc, !PT ;  /* 0x000003a0041e7812 */ /* 0x000fe200078efcff */
[----:B------:R0:W3:Y:S01]  /*7ea0*/  @!P4 LDG.E.U16 R27, [R6.64+0x5c0] ;  /* 0x0005c020061bc981 */ /* 0x0000e2000c1e1500 */
[----:B------:R-:W-:Y:S02]  /*7eb0*/  SHF.L.U32 R33, R122, 0x5, RZ ;  /* 0x000000057a217819 */ /* 0x000fe400000006ff */
[----:B------:R-:W-:Y:S02]  /*7ec0*/  PRMT R31, RZ, 0x7610, R31 ;  /* 0x00007610ff1f7816 */ /* 0x000fe4000000001f */
[----:B------:R-:W-:Y:S02]  /*7ed0*/  LOP3.LUT R4, R4, 0x3c0, RZ, 0xfc, !PT ;  /* 0x000003c004047812 */ /* 0x000fe400078efcff */
[----:B------:R-:W-:Y:S02]  /*7ee0*/  ISETP.GE.AND P4, PT, R30, UR36, PT ;  /* 0x000000241e007c0c */ /* 0x000fe4000bf86270 */
[----:B------:R-:W-:Y:S01]  /*7ef0*/  LOP3.LUT R33, R33, 0xffffffe0, R238, 0xe2, !PT ;  /* 0xffffffe021217812 */ /* 0x000fe200078ee2ee */
[----:B------:R0:W3:Y:S01]  /*7f00*/  @!P5 LDG.E.U16 R31, [R6.64+0x600] ;  /* 0x00060020061fd981 */ /* 0x0000e2000c1e1500 */
[----:B------:R-:W-:-:S02]  /*7f10*/  PRMT R30, RZ, 0x7610, R30 ;  /* 0x00007610ff1e7816 */ /* 0x000fc4000000001e */
[----:B------:R-:W-:Y:S02]  /*7f20*/  ISETP.GE.AND P5, PT, R4, UR36, PT ;  /* 0x0000002404007c0c */ /* 0x000fe4000bfa6270 */
[----:B------:R-:W-:Y:S02]  /*7f30*/  PRMT R32, RZ, 0x7610, R32 ;  /* 0x00007610ff207816 */ /* 0x000fe40000000020 */
[----:B------:R-:W-:Y:S01]  /*7f40*/  LOP3.LUT R4, R33, 0x3e0, RZ, 0xfc, !PT ;  /* 0x000003e021047812 */ /* 0x000fe200078efcff */
[----:B------:R0:W3:Y:S01]  /*7f50*/  @!P0 LDG.E.U16 R30, [R6.64+0x640] ;  /* 0x00064020061e8981 */ /* 0x0000e2000c1e1500 */
[----:B------:R-:W-:Y:S02]  /*7f60*/  PRMT R33, RZ, 0x7610, R33 ;  /* 0x00007610ff217816 */ /* 0x000fe40000000021 */
[----:B------:R-:W-:Y:S01]  /*7f70*/  PRMT R61, RZ, 0x7610, R61 ;  /* 0x00007610ff3d7816 */ /* 0x000fe2000000003d */
[----:B------:R0:W3:Y:S01]  /*7f80*/  @!P1 LDG.E.U16 R32, [R6.64+0x680] ;  /* 0x0006802006209981 */ /* 0x0000e2000c1e1500 */
[----:B------:R-:W-:-:S02]  /*7f90*/  PRMT R59, RZ, 0x7610, R59 ;  /* 0x00007610ff3b7816 */ /* 0x000fc4000000003b */
[----:B------:R-:W-:Y:S01]  /*7fa0*/  ISETP.GE.AND P0, PT, R4, UR36, PT ;  /* 0x0000002404007c0c */ /* 0x000fe2000bf06270 */
[----:B------:R0:W3:Y:S01]  /*7fb0*/  @!P2 LDG.E.U16 R33, [R6.64+0x6c0] ;  /* 0x0006c0200621a981 */ /* 0x0000e2000c1e1500 */
[----:B------:R-:W-:-:S03]  /*7fc0*/  PRMT R60, RZ, 0x7610, R60 ;  /* 0x00007610ff3c7816 */ /* 0x000fc6000000003c */
[----:B------:R0:W3:Y:S01]  /*7fd0*/  @!P3 LDG.E.U16 R61, [R6.64+0x700] ;  /* 0x00070020063db981 */ /* 0x0000e2000c1e1500 */
[----:B------:R-:W-:-:S03]  /*7fe0*/  PRMT R34, RZ, 0x7610, R34 ;  /* 0x00007610ff227816 */ /* 0x000fc60000000022 */
[----:B------:R0:W4:Y:S04]  /*7ff0*/  @!P4 LDG.E.U16 R59, [R6.64+0x740] ;  /* 0x00074020063bc981 */ /* 0x000128000c1e1500 */
        /* <DEDUP_REMOVED lines=17> */
[----:B------:R0:W-:Y:S08]  /*8110*/  MUFU.COS R82, R36 ;  /* 0x0000002400527308 */ /* 0x0001f00000000000 */
[----:B------:R-:W-:Y:S01]  /*8120*/  MUFU.SIN R3, R6 ;  /* 0x0000000600037308 */ /* 0x000fe20000000400 */
[----:B0-----:R-:W-:Y:S01]  /*8130*/  FMUL.RZ R36, R4, 0.15915493667125701904 ;  /* 0x3e22f98304247820 */ /* 0x001fe2000040c000 */
[----:B------:R-:W-:-:S06]  /*8140*/  SHF.L.U32 R4, R122, 0x5, RZ ;  /* 0x000000057a047819 */ /* 0x000fcc00000006ff */
[----:B------:R0:W-:Y:S01]  /*8150*/  MUFU.COS R80, R6 ;  /* 0x0000000600507308 */ /* 0x0001e20000000000 */
[----:B------:R-:W-:-:S07]  /*8160*/  LOP3.LUT R4, R4, 0xfffffc00, RZ, 0xc0, !PT ;  /* 0xfffffc0004047812 */ /* 0x000fce00078ec0ff */
[----:B------:R-:W-:Y:S01]  /*8170*/  MUFU.SIN R55, R35 ;  /* 0x0000002300377308 */ /* 0x000fe20000000400 */
[----:B0-----:R-:W-:-:S07]  /*8180*/  FMUL.FTZ R6, R112, UR43 ;  /* 0x0000002b70067c20 */ /* 0x001fce0008410000 */
[----:B------:R0:W-:Y:S01]  /*8190*/  MUFU.COS R56, R35 ;  /* 0x0000002300387308 */ /* 0x0001e20000000000 */
[----:B------:R-:W-:Y:S01]  /*81a0*/  FMUL.RZ R38, R6, 0.15915493667125701904 ;  /* 0x3e22f98306267820 */ /* 0x000fe2000040c000 */
[----:B------:R-:W-:Y:S01]  /*81b0*/  IADD3 R62, R4, R121, RZ ;  /* 0x00000079043e7210 */ /* 0x000fe20007ffe0ff */
[----:B0-----:R-:W-:-:S05]  /*81c0*/  FMUL.FTZ R35, R111, UR43 ;  /* 0x0000002b6f237c20 */ /* 0x001fca0008410000 */
[----:B------:R-:W-:Y:S01]  /*81d0*/  MUFU.SIN R53, R36 ;  /* 0x0000002400357308 */ /* 0x000fe20000000400 */
[----:B------:R-:W0:Y:S07]  /*81e0*/  R2UR UR44, R2 ;  /* 0x00000000022c73c2 */ /* 0x000e2e00000e0000 */
[----:B------:R1:W-:Y:S01]  /*81f0*/  MUFU.COS R54, R36 ;  /* 0x0000002400367308 */ /* 0x0003e20000000000 */
[----:B------:R-:W-:Y:S01]  /*8200*/  IADD3 R37, R62, 0x40, RZ ;  /* 0x000000403e257810 */ /* 0x000fe20007ffe0ff */
[----:B-1----:R-:W-:-:S02]  /*8210*/  FMUL.RZ R36, R35, 0.15915493667125701904 ;  /* 0x3e22f98323247820 */ /* 0x002fc4000040c000 */
[----:B------:R-:W-:-:S04]  /*8220*/  FMUL.FTZ R35, R110, UR43 ;  /* 0x0000002b6e237c20 */ /* 0x000fc80008410000 */
[----:B------:R-:W-:Y:S01]  /*8230*/  MUFU.SIN R51, R38 ;  /* 0x0000002600337308 */ /* 0x000fe20000000400 */
[----:B------:R-:W-:-:S07]  /*8240*/  IADD3 R39, R62, 0x60, RZ ;  /* 0x000000603e277810 */ /* 0x000fce0007ffe0ff */
[----:B------:R1:W-:Y:S01]  /*8250*/  MUFU.COS R52, R38 ;  /* 0x0000002600347308 */ /* 0x0003e20000000000 */
[----:B------:R-:W-:Y:S01]  /*8260*/  LEA.HI.SX32 R6, R62, R62, 0x1b ;  /* 0x0000003e3e067211 */ /* 0x000fe200078fdaff */
[----:B------:R-:W-:Y:S01]  /*8270*/  FMUL.FTZ R66, R106, UR43 ;  /* 0x0000002b6a427c20 */ /* 0x000fe20008410000 */
[----:B------:R-:W-:-:S05]  /*8280*/  IADD3 R41, R62, 0x80, RZ ;  /* 0x000000803e297810 */ /* 0x000fca0007ffe0ff */
[----:B------:R-:W-:Y:S01]  /*8290*/  MUFU.SIN R57, R7 ;  /* 0x0000000700397308 */ /* 0x000fe20000000400 */
[----:B-1----:R-:W-:Y:S02]  /*82a0*/  FMUL.RZ R38, R35, 0.15915493667125701904 ;  /* 0x3e22f98323267820 */ /* 0x002fe4000040c000 */
[----:B------:R-:W-:-:S05]  /*82b0*/  FMUL.FTZ R35, R109, UR43 ;  /* 0x0000002b6d237c20 */ /* 0x000fca0008410000 */
[----:B------:R1:W-:Y:S01]  /*82c0*/  MUFU.COS R58, R7 ;  /* 0x00000007003a7308 */ /* 0x0003e20000000000 */
[----:B------:R-:W-:Y:S01]  /*82d0*/  FMUL.RZ R42, R35, 0.15915493667125701904 ;  /* 0x3e22f983232a7820 */ /* 0x000fe2000040c000 */
[C---:B------:R-:W-:Y:S02]  /*82e0*/  IADD3 R43, R62.reuse, 0xa0, RZ ;  /* 0x000000a03e2b7810 */ /* 0x040fe40007ffe0ff */
[C---:B------:R-:W-:Y:S02]  /*82f0*/  IADD3 R63, R62.reuse, 0xc0, RZ ;  /* 0x000000c03e3f7810 */ /* 0x040fe40007ffe0ff */
[----:B-1----:R-:W-:Y:S02]  /*8300*/  IADD3 R7, R62, 0x20, RZ ;  /* 0x000000203e077810 */ /* 0x002fe40007ffe0ff */
[----:B------:R-:W-:Y:S01]  /*8310*/  MUFU.SIN R49, R36 ;  /* 0x0000002400317308 */ /* 0x000fe20000000400 */
[-C--:B------:R-:W-:Y:S02]  /*8320*/  LEA.HI.SX32 R37, R37, R62.reuse, 0x1b ;  /* 0x0000003e25257211 */ /* 0x080fe400078fdaff */
[----:B------:R-:W-:-:S02]  /*8330*/  LEA.HI.SX32 R35, R7, R62, 0x1b ;  /* 0x0000003e07237211 */ /* 0x000fc400078fdaff */
[C---:B------:R-:W-:Y:S02]  /*8340*/  IADD3 R67, R62.reuse, 0xe0, RZ ;  /* 0x000000e03e437810 */ /* 0x040fe40007ffe0ff */
[----:B------:R-:W-:Y:S01]  /*8350*/  LEA.HI.SX32 R39, R39, R62, 0x1b ;  /* 0x0000003e27277211 */ /* 0x000fe200078fdaff */
[----:B------:R1:W-:Y:S01]  /*8360*/  MUFU.COS R50, R36 ;  /* 0x0000002400327308 */ /* 0x0003e20000000000 */
[----:B------:R-:W-:Y:S01]  /*8370*/  IADD3 R69, R62, 0x100, RZ ;  /* 0x000001003e457810 */ /* 0x000fe20007ffe0ff */
[----:B------:R-:W-:Y:S01]  /*8380*/  FMUL.RZ R74, R66, 0.15915493667125701904 ;  /* 0x3e22f983424a7820 */ /* 0x000fe2000040c000 */
[C---:B------:R-:W-:Y:S02]  /*8390*/  IADD3 R149, R62.reuse, 0x360, RZ ;  /* 0x000003603e957810 */ /* 0x040fe40007ffe0ff */
[----:B------:R-:W-:-:S03]  /*83a0*/  IADD3 R71, R62, 0x120, RZ ;  /* 0x000001203e477810 */ /* 0x000fc60007ffe0ff */
[----:B------:R-:W-:Y:S01]  /*83b0*/  MUFU.SIN R47, R38 ;  /* 0x00000026002f7308 */ /* 0x000fe20000000400 */
[----:B-1----:R-:W-:Y:S02]  /*83c0*/  SHF.L.U32 R36, R6, 0x1, RZ ;  /* 0x0000000106247819 */ /* 0x002fe400000006ff */
[----:B------:R-:W-:Y:S02]  /*83d0*/  LEA.HI.SX32 R40, R43, R62, 0x1b ;  /* 0x0000003e2b287211 */ /* 0x000fe400078fdaff */
[----:B------:R-:W-:-:S03]  /*83e0*/  SHF.L.U32 R35, R35, 0x1, RZ ;  /* 0x0000000123237819 */ /* 0x000fc600000006ff */
[----:B------:R1:W-:Y:S01]  /*83f0*/  MUFU.COS R48, R38 ;  /* 0x0000002600307308 */ /* 0x0003e20000000000 */
[-C--:B------:R-:W-:Y:S02]  /*8400*/  LEA.HI.SX32 R65, R63, R62.reuse, 0x1b ;  /* 0x0000003e3f417211 */ /* 0x080fe400078fdaff */
[----:B------:R-:W-:Y:S02]  /*8410*/  SHF.L.U32 R66, R37, 0x1, RZ ;  /* 0x0000000125427819 */ /* 0x000fe400000006ff */
[-C--:B------:R-:W-:Y:S02]  /*8420*/  LEA.HI.SX32 R67, R67, R62.reuse, 0x1b ;  /* 0x0000003e43437211 */ /* 0x080fe400078fdaff */
[-C--:B-1----:R-:W-:Y:S02]  /*8430*/  LEA.HI.SX32 R38, R41, R62.reuse, 0x1b ;  /* 0x0000003e29267211 */ /* 0x082fe400078fdaff */
[----:B------:R-:W-:Y:S01]  /*8440*/  SHF.L.U32 R68, R39, 0x1, RZ ;  /* 0x0000000127447819 */ /* 0x000fe200000006ff */
[----:B---3--:R1:W-:Y:S01]  /*8450*/  STS.U16 [R36], R11 ;  /* 0x0000000b24007388 */ /* 0x0083e20000000400 */
[----:B------:R-:W-:-:S02]  /*8460*/  LEA.HI.SX32 R69, R69, R62, 0x1b ;  /* 0x0000003e45457211 */ /* 0x000fc400078fdaff */
[-C--:B------:R-:W-:Y:S02]  /*8470*/  LEA.HI.SX32 R64, R149, R62.reuse, 0x1b ;  /* 0x0000003e95407211 */ /* 0x080fe400078fdaff */
[----:B------:R-:W-:Y:S01]  /*8480*/  SHF.L.U32 R37, R38, 0x1, RZ ;  /* 0x0000000126257819 */ /* 0x000fe200000006ff */
[----:B----4-:R-:W-:Y:S01]  /*8490*/  STS.U16 [R35+0x40], R0 ;  /* 0x0000400023007388 */ /* 0x010fe20000000400 */
[----:B------:R-:W-:Y:S02]  /*84a0*/  LEA.HI.SX32 R71, R71, R62, 0x1b ;  /* 0x0000003e47477211 */ /* 0x000fe400078fdaff */
[----:B------:R-:W-:Y:S01]  /*84b0*/  SHF.L.U32 R149, R40, 0x1, RZ ;  /* 0x0000000128957819 */ /* 0x000fe200000006ff */
[----:B------:R2:W-:Y:S01]  /*84c0*/  STS.U16 [R66+0x80], R5 ;  /* 0x0000800542007388 */ /* 0x0005e20000000400 */
[----:B------:R-:W-:Y:S02]  /*84d0*/  SHF.L.U32 R65, R65, 0x1, RZ ;  /* 0x0000000141417819 */ /* 0x000fe400000006ff */
[----:B-1----:R-:W-:Y:S01]  /*84e0*/  SHF.L.U32 R36, R67, 0x1, RZ ;  /* 0x0000000143247819 */ /* 0x002fe200000006ff */
[----:B------:R-:W-:Y:S01]  /*84f0*/  STS.U16 [R68+0xc0], R9 ;  /* 0x0000c00944007388 */ /* 0x000fe20000000400 */
[----:B------:R-:W-:-:S02]  /*8500*/  SHF.L.U32 R69, R69, 0x1, RZ ;  /* 0x0000000145457819 */ /* 0x000fc400000006ff */
[----:B------:R-:W-:Y:S01]  /*8510*/  IADD3 R75, R62, 0x140, RZ ;  /* 0x000001403e4b7810 */ /* 0x000fe20007ffe0ff */
[----:B------:R-:W-:Y:S01]  /*8520*/  STS.U16 [R37+0x100], R10 ;  /* 0x0001000a25007388 */ /* 0x000fe20000000400 */
[----:B--2---:R-:W-:-:S03]  /*8530*/  SHF.L.U32 R66, R71, 0x1, RZ ;  /* 0x0000000147427819 */ /* 0x004fc600000006ff */
[----:B------:R-:W-:Y:S01]  /*8540*/  STS.U16 [R149+0x140], R8 ;  /* 0x0001400895007388 */ /* 0x000fe20000000400 */
[----:B------:R-:W-:Y:S01]  /*8550*/  IADD3 R77, R62, 0x160, RZ ;  /* 0x000001603e4d7810 */ /* 0x000fe20007ffe0ff */
[----:B------:R-:W-:Y:S01]  /*8560*/  FMUL.FTZ R6, R108, UR43 ;  /* 0x0000002b6c067c20 */ /* 0x000fe20008410000 */
[C---:B------:R-:W-:Y:S01]  /*8570*/  IADD3 R79, R62.reuse, 0x180, RZ ;  /* 0x000001803e4f7810 */ /* 0x040fe20007ffe0ff */
[----:B------:R-:W-:Y:S01]  /*8580*/  STS.U16 [R65+0x180], R14 ;  /* 0x0001800e41007388 */ /* 0x000fe20000000400 */
[----:B------:R-:W-:-:S03]  /*8590*/  IADD3 R95, R62, 0x1a0, RZ ;  /* 0x000001a03e5f7810 */ /* 0x000fc60007ffe0ff */
[----:B------:R-:W-:Y:S01]  /*85a0*/  STS.U16 [R36+0x1c0], R13 ;  /* 0x0001c00d24007388 */ /* 0x000fe20000000400 */
[C---:B------:R-:W-:Y:S02]  /*85b0*/  IADD3 R123, R62.reuse, 0x1c0, RZ ;  /* 0x000001c03e7b7810 */ /* 0x040fe40007ffe0ff */
[-C--:B------:R-:W-:Y:S01]  /*85c0*/  LEA.HI.SX32 R75, R75, R62.reuse, 0x1b ;  /* 0x0000003e4b4b7211 */ /* 0x080fe200078fdaff */
[----:B------:R-:W-:Y:S01]  /*85d0*/  STS.U16 [R69+0x200], R12 ;  /* 0x0002000c45007388 */ /* 0x000fe20000000400 */
[----:B------:R-:W-:Y:S01]  /*85e0*/  IADD3 R125, R62, 0x1e0, RZ ;  /* 0x000001e03e7d7810 */ /* 0x000fe20007ffe0ff */
[----:B------:R-:W-:Y:S01]  /*85f0*/  FMUL.RZ R7, R6, 0.15915493667125701904 ;  /* 0x3e22f98306077820 */ /* 0x000fe2000040c000 */
[-C--:B------:R-:W-:Y:S01]  /*8600*/  LEA.HI.SX32 R77, R77, R62.reuse, 0x1b ;  /* 0x0000003e4d4d7211 */ /* 0x080fe200078fdaff */
[----:B------:R0:W-:Y:S01]  /*8610*/  STS.U16 [R66+0x240], R17 ;  /* 0x0002401142007388 */ /* 0x0001e20000000400 */
[----:B------:R-:W-:Y:S01]  /*8620*/  IADD3 R127, R62, 0x200, RZ ;  /* 0x000002003e7f7810 */ /* 0x000fe20007ffe0ff */
[----:B------:R-:W-:Y:S01]  /*8630*/  FMUL.FTZ R0, R104, UR43 ;  /* 0x0000002b68007c20 */ /* 0x000fe20008410000 */
[----:B------:R-:W-:Y:S01]  /*8640*/  LEA.HI.SX32 R79, R79, R62, 0x1b ;  /* 0x0000003e4f4f7211 */ /* 0x000fe200078fdaff */
[----:B------:R-:W-:Y:S01]  /*8650*/  FMUL.FTZ R6, R107, UR43 ;  /* 0x0000002b6b067c20 */ /* 0x000fe20008410000 */
[----:B------:R-:W-:-:S02]  /*8660*/  IADD3 R129, R62, 0x220, RZ ;  /* 0x000002203e817810 */ /* 0x000fc40007ffe0ff */
[C---:B------:R-:W-:Y:S02]  /*8670*/  IADD3 R153, R62.reuse, 0x3a0, RZ ;  /* 0x000003a03e997810 */ /* 0x040fe40007ffe0ff */
[----:B0-----:R-:W-:Y:S02]  /*8680*/  MOV R17, UR44 ;  /* 0x0000002c00117c02 */ /* 0x001fe40008000f00 */
[-C--:B------:R-:W-:Y:S02]  /*8690*/  LEA.HI.SX32 R95, R95, R62.reuse, 0x1b ;  /* 0x0000003e5f5f7211 */ /* 0x080fe400078fdaff */
[C---:B------:R-:W-:Y:S02]  /*86a0*/  IADD3 R131, R62.reuse, 0x240, RZ ;  /* 0x000002403e837810 */ /* 0x040fe40007ffe0ff */
[----:B------:R-:W-:Y:S02]  /*86b0*/  IADD3 R169, R62, 0x3c0, RZ ;  /* 0x000003c03ea97810 */ /* 0x000fe40007ffe0ff */
[----:B------:R-:W-:-:S02]  /*86c0*/  LEA.HI.SX32 R123, R123, R62, 0x1b ;  /* 0x0000003e7b7b7211 */ /* 0x000fc400078fdaff */
[----:B------:R-:W-:Y:S01]  /*86d0*/  SHF.L.U32 R2, R75, 0x1, RZ ;  /* 0x000000014b027819 */ /* 0x000fe200000006ff */
[----:B------:R-:W-:Y:S01]  /*86e0*/  MUFU.SIN R43, R7 ;  /* 0x00000007002b7308 */ /* 0x000fe20000000400 */
[----:B------:R-:W-:Y:S01]  /*86f0*/  IADD3 R133, R62, 0x260, RZ ;  /* 0x000002603e857810 */ /* 0x000fe20007ffe0ff */
[----:B------:R-:W-:Y:S01]  /*8700*/  FMUL.RZ R5, R0, 0.15915493667125701904 ;  /* 0x3e22f98300057820 */ /* 0x000fe2000040c000 */
[-C--:B------:R-:W-:Y:S01]  /*8710*/  LEA.HI.SX32 R125, R125, R62.reuse, 0x1b ;  /* 0x0000003e7d7d7211 */ /* 0x080fe200078fdaff */
[----:B------:R-:W-:Y:S01]  /*8720*/  FMUL.FTZ R17, R17, 1.4426950216293334961 ;  /* 0x3fb8aa3b11117820 */ /* 0x000fe20000410000 */
[----:B------:R-:W-:Y:S01]  /*8730*/  SHF.L.U32 R77, R77, 0x1, RZ ;  /* 0x000000014d4d7819 */ /* 0x000fe200000006ff */
[----:B------:R-:W-:Y:S01]  /*8740*/  FMUL.RZ R70, R6, 0.15915493667125701904 ;  /* 0x3e22f98306467820 */ /* 0x000fe2000040c000 */
[----:B------:R-:W-:Y:S01]  /*8750*/  IADD3 R135, R62, 0x280, RZ ;  /* 0x000002803e877810 */ /* 0x000fe20007ffe0ff */
[----:B------:R0:W-:Y:S01]  /*8760*/  MUFU.COS R44, R7 ;  /* 0x00000007002c7308 */ /* 0x0001e20000000000 */
[----:B------:R-:W-:-:S02]  /*8770*/  LEA.HI.SX32 R127, R127, R62, 0x1b ;  /* 0x0000003e7f7f7211 */ /* 0x000fc400078fdaff */
[----:B------:R-:W-:Y:S02]  /*8780*/  SHF.L.U32 R79, R79, 0x1, RZ ;  /* 0x000000014f4f7819 */ /* 0x000fe400000006ff */
[----:B------:R-:W-:Y:S02]  /*8790*/  IADD3 R137, R62, 0x2a0, RZ ;  /* 0x000002a03e897810 */ /* 0x000fe40007ffe0ff */
[-C--:B------:R-:W-:Y:S02]  /*87a0*/  LEA.HI.SX32 R129, R129, R62.reuse, 0x1b ;  /* 0x0000003e81817211 */ /* 0x080fe400078fdaff */
[-C--:B0-----:R-:W-:Y:S02]  /*87b0*/  LEA.HI.SX32 R7, R153, R62.reuse, 0x1b ;  /* 0x0000003e99077211 */ /* 0x081fe400078fdaff */
[----:B------:R-:W-:Y:S01]  /*87c0*/  SHF.L.U32 R95, R95, 0x1, RZ ;  /* 0x000000015f5f7819 */ /* 0x000fe200000006ff */
[----:B------:R0:W-:Y:S01]  /*87d0*/  STS.U16 [R2+0x280], R15 ;  /* 0x0002800f02007388 */ /* 0x0001e20000000400 */
[----:B------:R-:W-:-:S02]  /*87e0*/  LEA.HI.SX32 R131, R131, R62, 0x1b ;  /* 0x0000003e83837211 */ /* 0x000fc400078fdaff */
[-C--:B------:R-:W-:Y:S02]  /*87f0*/  LEA.HI.SX32 R6, R169, R62.reuse, 0x1b ;  /* 0x0000003ea9067211 */ /* 0x080fe400078fdaff */
[----:B------:R-:W-:Y:S01]  /*8800*/  SHF.L.U32 R8, R123, 0x1, RZ ;  /* 0x000000017b087819 */ /* 0x000fe200000006ff */
[----:B------:R1:W-:Y:S01]  /*8810*/  STS.U16 [R77+0x2c0], R16 ;  /* 0x0002c0104d007388 */ /* 0x0003e20000000400 */
[----:B------:R-:W-:Y:S01]  /*8820*/  LEA.HI.SX32 R133, R133, R62, 0x1b ;  /* 0x0000003e85857211 */ /* 0x000fe200078fdaff */
[----:B------:R-:W-:Y:S01]  /*8830*/  MUFU.SIN R35, R5 ;  /* 0x0000000500237308 */ /* 0x000fe20000000400 */
[----:B------:R-:W-:Y:S01]  /*8840*/  SHF.L.U32 R10, R125, 0x1, RZ ;  /* 0x000000017d0a7819 */ /* 0x000fe200000006ff */
[----:B------:R-:W-:Y:S01]  /*8850*/  FMUL.FTZ R0, R17, R118 ;  /* 0x0000007611007220 */ /* 0x000fe20000410000 */
[-C--:B------:R-:W-:Y:S01]  /*8860*/  LEA.HI.SX32 R135, R135, R62.reuse, 0x1b ;  /* 0x0000003e87877211 */ /* 0x080fe200078fdaff */
[----:B0-----:R-:W-:Y:S01]  /*8870*/  FMUL.FTZ R2, R17, R117 ;  /* 0x0000007511027220 */ /* 0x001fe20000410000 */
[----:B------:R-:W-:Y:S01]  /*8880*/  SHF.L.U32 R12, R127, 0x1, RZ ;  /* 0x000000017f0c7819 */ /* 0x000fe200000006ff */
[----:B------:R-:W-:Y:S01]  /*8890*/  STS.U16 [R79+0x300], R22 ;  /* 0x000300164f007388 */ /* 0x000fe20000000400 */
[----:B------:R-:W-:Y:S01]  /*88a0*/  LEA.HI.SX32 R137, R137, R62, 0x1b ;  /* 0x0000003e89897211 */ /* 0x000fe200078fdaff */
[----:B------:R0:W-:Y:S01]  /*88b0*/  MUFU.COS R36, R5 ;  /* 0x0000000500247308 */ /* 0x0001e20000000000 */
[----:B------:R-:W-:Y:S01]  /*88c0*/  SHF.L.U32 R129, R129, 0x1, RZ ;  /* 0x0000000181817819 */ /* 0x000fe200000006ff */
[----:B------:R-:W-:Y:S01]  /*88d0*/  STS.U16 [R95+0x340], R18 ;  /* 0x000340125f007388 */ /* 0x000fe20000000400 */
[----:B-1----:R-:W-:-:S02]  /*88e0*/  SHF.L.U32 R16, R7, 0x1, RZ ;  /* 0x0000000107107819 */ /* 0x002fc400000006ff */
[----:B------:R-:W-:Y:S01]  /*88f0*/  IADD3 R139, R62, 0x2c0, RZ ;  /* 0x000002c03e8b7810 */ /* 0x000fe20007ffe0ff */
[----:B------:R1:W-:Y:S01]  /*8900*/  STS.U16 [R8+0x380], R19 ;  /* 0x0003801308007388 */ /* 0x0003e20000000400 */
[----:B------:R-:W-:Y:S01]  /*8910*/  SHF.L.U32 R131, R131, 0x1, RZ ;  /* 0x0000000183837819 */ /* 0x000fe200000006ff */
[C---:B0-----:R-:W-:Y:S01]  /*8920*/  FMUL.FTZ R5, R17.reuse, R116 ;  /* 0x0000007411057220 */ /* 0x041fe20000410000 */
[----:B------:R-:W-:Y:S01]  /*8930*/  SHF.L.U32 R7, R6, 0x1, RZ ;  /* 0x0000000106077819 */ /* 0x000fe200000006ff */
[----:B------:R-:W-:Y:S01]  /*8940*/  FMUL.FTZ R6, R17, R114 ;  /* 0x0000007211067220 */ /* 0x000fe20000410000 */
[C---:B------:R-:W-:Y:S01]  /*8950*/  IADD3 R141, R62.reuse, 0x2e0, RZ ;  /* 0x000002e03e8d7810 */ /* 0x040fe20007ffe0ff */
[----:B------:R0:W-:Y:S01]  /*8960*/  STS.U16 [R10+0x3c0], R23 ;  /* 0x0003c0170a007388 */ /* 0x0001e20000000400 */
[----:B------:R-:W-:Y:S02]  /*8970*/  SHF.L.U32 R14, R133, 0x1, RZ ;  /* 0x00000001850e7819 */ /* 0x000fe400000006ff */
[C---:B------:R-:W-:Y:S01]  /*8980*/  IADD3 R143, R62.reuse, 0x300, RZ ;  /* 0x000003003e8f7810 */ /* 0x040fe20007ffe0ff */
[----:B------:R-:W-:Y:S01]  /*8990*/  STS.U16 [R12+0x400], R21 ;  /* 0x000400150c007388 */ /* 0x000fe20000000400 */
[----:B------:R-:W-:Y:S01]  /*89a0*/  SHF.L.U32 R135, R135, 0x1, RZ ;  /* 0x0000000187877819 */ /* 0x000fe200000006ff */
[----:B------:R-:W-:Y:S01]  /*89b0*/  MUFU.EX2 R0, R0 ;  /* 0x0000000000007308 */ /* 0x000fe20000000800 */
[----:B------:R-:W-:Y:S01]  /*89c0*/  IADD3 R145, R62, 0x320, RZ ;  /* 0x000003203e917810 */ /* 0x000fe20007ffe0ff */
[----:B------:R-:W-:Y:S01]  /*89d0*/  STS.U16 [R129+0x440], R20 ;  /* 0x0004401481007388 */ /* 0x000fe20000000400 */
[----:B-1----:R-:W-:-:S02]  /*89e0*/  SHF.L.U32 R8, R137, 0x1, RZ ;  /* 0x0000000189087819 */ /* 0x002fc400000006ff */
[C---:B------:R-:W-:Y:S01]  /*89f0*/  IADD3 R147, R62.reuse, 0x340, RZ ;  /* 0x000003403e937810 */ /* 0x040fe20007ffe0ff */
[----:B------:R-:W-:Y:S01]  /*8a00*/  STS.U16 [R131+0x480], R26 ;  /* 0x0004801a83007388 */ /* 0x000fe20000000400 */
[-C--:B------:R-:W-:Y:S01]  /*8a10*/  LEA.HI.SX32 R139, R139, R62.reuse, 0x1b ;  /* 0x0000003e8b8b7211 */ /* 0x080fe200078fdaff */
[----:B------:R-:W1:Y:S01]  /*8a20*/  MUFU.EX2 R2, R2 ;  /* 0x0000000200027308 */ /* 0x000e620000000800 */
[-C--:B------:R-:W-:Y:S01]  /*8a30*/  LEA.HI.SX32 R141, R141, R62.reuse, 0x1b ;  /* 0x0000003e8d8d7211 */ /* 0x080fe200078fdaff */
[----:B------:R-:W-:Y:S01]  /*8a40*/  STS.U16 [R14+0x4c0], R25 ;  /* 0x0004c0190e007388 */ /* 0x000fe20000000400 */
[----:B------:R-:W-:Y:S02]  /*8a50*/  IADD3 R151, R62, 0x380, RZ ;  /* 0x000003803e977810 */ /* 0x000fe40007ffe0ff */
[-C--:B------:R-:W-:Y:S01]  /*8a60*/  LEA.HI.SX32 R143, R143, R62.reuse, 0x1b ;  /* 0x0000003e8f8f7211 */ /* 0x080fe200078fdaff */
[----:B------:R-:W-:Y:S02]  /*8a70*/  STS.U16 [R135+0x500], R24 ;  /* 0x0005001887007388 */ /* 0x000fe40000000400 */
[----:B------:R-:W2:Y:S01]  /*8a80*/  MUFU.EX2 R5, R5 ;  /* 0x0000000500057308 */ /* 0x000ea20000000800 */
[-C--:B------:R-:W-:Y:S01]  /*8a90*/  LEA.HI.SX32 R145, R145, R62.reuse, 0x1b ;  /* 0x0000003e91917211 */ /* 0x080fe200078fdaff */
[----:B------:R3:W-:Y:S01]  /*8aa0*/  STS.U16 [R8+0x540], R29 ;  /* 0x0005401d08007388 */ /* 0x0007e20000000400 */
[----:B------:R-:W-:-:S02]  /*8ab0*/  LEA.HI.SX32 R147, R147, R62, 0x1b ;  /* 0x0000003e93937211 */ /* 0x000fc400078fdaff */
[----:B------:R-:W-:-:S03]  /*8ac0*/  SHF.L.U32 R139, R139, 0x1, RZ ;  /* 0x000000018b8b7819 */ /* 0x000fc600000006ff */
[----:B------:R-:W4:Y:S01]  /*8ad0*/  MUFU.EX2 R6, R6 ;  /* 0x0000000600067308 */ /* 0x000f220000000800 */
[----:B0-----:R-:W-:Y:S01]  /*8ae0*/  SHF.L.U32 R10, R141, 0x1, RZ ;  /* 0x000000018d0a7819 */ /* 0x001fe200000006ff */
[----:B------:R-:W-:Y:S01]  /*8af0*/  UIMAD.WIDE.U32 UR36, UR10, UR34, URZ ;  /* 0x000000220a2472a5 */ /* 0x000fe2000f8e003f */
[----:B------:R-:W-:Y:S01]  /*8b00*/  LEA.HI.SX32 R63, R151, R62, 0x1b ;  /* 0x0000003e973f7211 */ /* 0x000fe200078fdaff */
[----:B---3--:R-:W-:Y:S01]  /*8b10*/  FMUL.FTZ R8, R17, R115 ;  /* 0x0000007311087220 */ /* 0x008fe20000410000 */
[----:B------:R-:W-:Y:S01]  /*8b20*/  SHF.L.U32 R12, R143, 0x1, RZ ;  /* 0x000000018f0c7819 */ /* 0x000fe200000006ff */
[----:B------:R-:W-:Y:S01]  /*8b30*/  UIMAD UR34, UR11, UR34, URZ ;  /* 0x000000220b2272a4 */ /* 0x000fe2000f8e023f */
[----:B------:R-:W-:Y:S01]  /*8b40*/  SHF.L.U32 R145, R145, 0x1, RZ ;  /* 0x0000000191917819 */ /* 0x000fe200000006ff */
[----:B------:R-:W-:Y:S01]  /*8b50*/  STS.U16 [R139+0x580], R28 ;  /* 0x0005801c8b007388 */ /* 0x000fe20000000400 */
[----:B------:R-:W-:Y:S02]  /*8b60*/  SHF.L.U32 R147, R147, 0x1, RZ ;  /* 0x0000000193937819 */ /* 0x000fe400000006ff */
[----:B------:R-:W-:Y:S01]  /*8b70*/  SHF.L.U32 R64, R64, 0x1, RZ ;  /* 0x0000000140407819 */ /* 0x000fe200000006ff */
[----:B------:R-:W-:Y:S01]  /*8b80*/  STS.U16 [R10+0x5c0], R27 ;  /* 0x0005c01b0a007388 */ /* 0x000fe20000000400 */
[----:B------:R-:W-:Y:S01]  /*8b90*/  SHF.L.U32 R14, R63, 0x1, RZ ;  /* 0x000000013f0e7819 */ /* 0x000fe200000006ff */
[----:B------:R-:W0:Y:S01]  /*8ba0*/  MUFU.EX2 R8, R8 ;  /* 0x0000000800087308 */ /* 0x000e220000000800 */
[----:B------:R-:W-:Y:S01]  /*8bb0*/  IADD3 R171, R62, 0x3e0, RZ ;  /* 0x000003e03eab7810 */ /* 0x000fe20007ffe0ff */
[----:B------:R-:W-:Y:S01]  /*8bc0*/  STS.U16 [R12+0x600], R31 ;  /* 0x0006001f0c007388 */ /* 0x000fe20000000400 */
[----:B------:R-:W-:-:S03]  /*8bd0*/  UIMAD UR42, UR10, UR35, UR34 ;  /* 0x000000230a2a72a4 */ /* 0x000fc6000f8e0222 */
[----:B------:R-:W-:Y:S01]  /*8be0*/  STS.U16 [R145+0x640], R30 ;  /* 0x0006401e91007388 */ /* 0x000fe20000000400 */
[----:B------:R-:W-:Y:S01]  /*8bf0*/  ULDC.64 UR34, c[0x0][0x1c0] ;  /* 0x0000700000227ab9 */ /* 0x000fe20000000a00 */
[----:B------:R-:W-:Y:S02]  /*8c00*/  ISETP.NE.AND P1, PT, R122, RZ, PT ;  /* 0x000000ff7a00720c */ /* 0x000fe40003f25270 */
[----:B------:R-:W-:Y:S01]  /*8c10*/  STS.U16 [R147+0x680], R32 ;  /* 0x0006802093007388 */ /* 0x000fe20000000400 */
[----:B------:R-:W-:Y:S01]  /*8c20*/  LEA.HI.SX32 R62, R171, R62, 0x1b ;  /* 0x0000003eab3e7211 */ /* 0x000fe200078fdaff */
[----:B-1----:R-:W-:Y:S02]  /*8c30*/  FMUL.FTZ R81, R2, R81 ;  /* 0x0000005102517220 */ /* 0x002fe40000410000 */
[----:B------:R-:W-:Y:S01]  /*8c40*/  STS.U16 [R64+0x6c0], R33 ;  /* 0x0006c02140007388 */ /* 0x000fe20000000400 */
[----:B------:R-:W-:Y:S01]  /*8c50*/  UIMAD UR39, UR39, UR34, URZ ;  /* 0x00000022272772a4 */ /* 0x000fe2000f8e023f */
[----:B------:R-:W-:Y:S01]  /*8c60*/  FMUL.FTZ R72, R0, R72 ;  /* 0x0000004800487220 */ /* 0x000fe20000410000 */
[----:B------:R-:W-:Y:S01]  /*8c70*/  UIADD3 UR37, UR37, UR42, URZ ;  /* 0x0000002a25257290 */ /* 0x000fe2000fffe03f */
[----:B------:R-:W-:Y:S01]  /*8c80*/  STS.U16 [R14+0x700], R61 ;  /* 0x0007003d0e007388 */ /* 0x000fe20000000400 */
[----:B--2---:R-:W-:-:S03]  /*8c90*/  FMUL.FTZ R80, R5, R80 ;  /* 0x0000005005507220 */ /* 0x004fc60000410000 */
[----:B------:R1:W-:Y:S01]  /*8ca0*/  STS.U16 [R16+0x740], R59 ;  /* 0x0007403b10007388 */ /* 0x0003e20000000400 */
[----:B----4-:R-:W-:Y:S01]  /*8cb0*/  FMUL.FTZ R56, R6, R56 ;  /* 0x0000003806387220 */ /* 0x010fe20000410000 */
[----:B------:R-:W-:Y:S01]  /*8cc0*/  SHF.L.U32 R9, R62, 0x1, RZ ;  /* 0x000000013e097819 */ /* 0x000fe200000006ff */
[----:B------:R-:W-:Y:S01]  /*8cd0*/  FMUL.FTZ R55, R6, R55 ;  /* 0x0000003706377220 */ /* 0x000fe20000410000 */
[----:B------:R-:W-:Y:S01]  /*8ce0*/  UIMAD UR39, UR7, UR35, UR39 ;  /* 0x00000023072772a4 */ /* 0x000fe2000f8e0227 */
[----:B------:R-:W-:Y:S01]  /*8cf0*/  FMUL.FTZ R82, R2, R82 ;  /* 0x0000005202527220 */ /* 0x000fe20000410000 */
[----:B------:R-:W-:Y:S01]  /*8d00*/  UIMAD.WIDE.U32 UR36, UR7, UR34, UR36 ;  /* 0x00000022072472a5 */ /* 0x000fe2000f8e0024 */
[----:B------:R-:W-:Y:S02]  /*8d10*/  FMUL.FTZ R73, R0, R73 ;  /* 0x0000004900497220 */ /* 0x000fe40000410000 */
[----:B-1----:R-:W-:Y:S01]  /*8d20*/  FMUL.FTZ R59, R5, R3 ;  /* 0x00000003053b7220 */ /* 0x002fe20000410000 */
[----:B------:R-:W-:Y:S01]  /*8d30*/  ULDC.64 UR34, c[0x0][0x230] ;  /* 0x00008c0000227ab9 */ /* 0x000fe20000000a00 */
[----:B------:R-:W-:-:S02]  /*8d40*/  FMUL.FTZ R5, R17, R112 ;  /* 0x0000007011057220 */ /* 0x000fc40000410000 */
[----:B------:R-:W-:Y:S01]  /*8d50*/  FMUL.FTZ R6, R72, R81 ;  /* 0x0000005148067220 */ /* 0x000fe20000410000 */
[----:B------:R1:W-:Y:S01]  /*8d60*/  STS.U16 [R7+0x780], R60 ;  /* 0x0007803c07007388 */ /* 0x0003e20000000400 */
[----:B------:R2:W-:Y:S01]  /*8d70*/  MUFU.EX2 R33, R5 ;  /* 0x0000000500217308 */ /* 0x0005e20000000800 */
[C---:B------:R-:W-:Y:S01]  /*8d80*/  FMUL.FTZ R0, R17.reuse, R111 ;  /* 0x0000006f11007220 */ /* 0x040fe20000410000 */
[----:B------:R-:W-:Y:S01]  /*8d90*/  UIADD3 UR37, UR37, UR39, URZ ;  /* 0x0000002725257290 */ /* 0x000fe2000fffe03f */
[----:B------:R-:W-:Y:S01]  /*8da0*/  FMUL.FTZ R2, R17, R113 ;  /* 0x0000007111027220 */ /* 0x000fe20000410000 */
[----:B------:R-:W-:Y:S01]  /*8db0*/  ULEA UR34, UP0, UR36, UR34, 0x3 ;  /* 0x0000002224227291 */ /* 0x000fe2000f80183f */
[C---:B------:R-:W-:Y:S01]  /*8dc0*/  FFMA.FTZ R6, R73.reuse, R82, R6 ;  /* 0x0000005249067223 */ /* 0x040fe20000010006 */
[----:B------:R3:W-:Y:S01]  /*8dd0*/  STS.U16 [R9+0x7c0], R34 ;  /* 0x0007c02209007388 */ /* 0x0007e20000000400 */
[----:B--2---:R-:W-:Y:S01]  /*8de0*/  MOV R5, UR38 ;  /* 0x0000002600057c02 */ /* 0x004fe20008000f00 */
[----:B-1----:R-:W-:Y:S01]  /*8df0*/  FMUL.FTZ R7, R73, R81 ;  /* 0x0000005149077220 */ /* 0x002fe20000410000 */
[----:B------:R-:W-:Y:S01]  /*8e00*/  LEA R4, R121, R4, 0x5 ;  /* 0x0000000479047211 */ /* 0x000fe200078e28ff */
[C---:B0-----:R-:W-:Y:S01]  /*8e10*/  FMUL.FTZ R58, R8.reuse, R58 ;  /* 0x0000003a083a7220 */ /* 0x041fe20000410000 */
[----:B------:R0:W1:Y:S01]  /*8e20*/  MUFU.EX2 R3, R2 ;  /* 0x0000000200037308 */ /* 0x0000620000000800 */
[----:B------:R-:W-:Y:S01]  /*8e30*/  FMUL.FTZ R57, R8, R57 ;  /* 0x0000003908397220 */ /* 0x000fe20000410000 */
[----:B------:R-:W-:Y:S01]  /*8e40*/  ULEA.HI.X UR35, UR36, UR35, UR37, 0x3, UP0 ;  /* 0x0000002324237291 */ /* 0x000fe200080f1c25 */
[----:B------:R-:W-:-:S02]  /*8e50*/  FFMA.FTZ R7, R72, R82, -R7 ;  /* 0x0000005248077223 */ /* 0x000fc40000010807 */
[----:B------:R-:W-:-:S03]  /*8e60*/  FMUL.FTZ R8, R59, R6 ;  /* 0x000000063b087220 */ /* 0x000fc60000410000 */
[----:B---3--:R2:W3:Y:S01]  /*8e70*/  MUFU.EX2 R34, R0 ;  /* 0x0000000000227308 */ /* 0x0084e20000000800 */
[----:B------:R-:W-:Y:S01]  /*8e80*/  FMUL.FTZ R11, R105, UR43 ;  /* 0x0000002b690b7c20 */ /* 0x000fe20008410000 */
[----:B------:R-:W-:Y:S01]  /*8e90*/  LEA.HI.SX32 R4, R4, R4, 0x1b ;  /* 0x0000000404047211 */ /* 0x000fe200078fdaff */
[----:B0-----:R-:W-:Y:S01]  /*8ea0*/  FMUL.FTZ R2, R17, R110 ;  /* 0x0000006e11027220 */ /* 0x001fe20000410000 */
[----:B--2---:R-:W-:Y:S02]  /*8eb0*/  LEA R0, R5, UR7, 0x8 ;  /* 0x0000000705007c11 */ /* 0x004fe4000f8e40ff */
[----:B------:R-:W-:Y:S01]  /*8ec0*/  @P1 IADD3 R0, R122, 0x200, RZ ;  /* 0x000002007a001810 */ /* 0x000fe20007ffe0ff */
[-C--:B------:R-:W-:Y:S01]  /*8ed0*/  FFMA.FTZ R60, R80, R7.reuse, -R8 ;  /* 0x00000007503c7223 */ /* 0x080fe20000010808 */
[----:B------:R0:W2:Y:S01]  /*8ee0*/  MUFU.EX2 R71, R2 ;  /* 0x0000000200477308 */ /* 0x0000a20000000800 */
[----:B------:R-:W-:Y:S01]  /*8ef0*/  FMUL.RZ R11, R11, 0.15915493667125701904 ;  /* 0x3e22f9830b0b7820 */ /* 0x000fe2000040c000 */
[----:B------:R-:W-:Y:S01]  /*8f00*/  SHF.L.U32 R63, R0, 0x3, RZ ;  /* 0x00000003003f7819 */ /* 0x000fe200000006ff */
[----:B------:R-:W-:Y:S01]  /*8f10*/  FMUL.FTZ R7, R59, R7 ;  /* 0x000000073b077220 */ /* 0x000fe20000410000 */
[----:B------:R-:W-:Y:S01]  /*8f20*/  MOV R68, UR34 ;  /* 0x0000002200447c02 */ /* 0x000fe20008000f00 */
[C---:B------:R-:W-:Y:S01]  /*8f30*/  FMUL.FTZ R5, R17.reuse, R109 ;  /* 0x0000006d11057220 */ /* 0x040fe20000410000 */
[----:B------:R-:W-:Y:S01]  /*8f40*/  MOV R69, UR35 ;  /* 0x0000002300457c02 */ /* 0x000fe20008000f00 */
[----:B------:R-:W-:Y:S01]  /*8f50*/  FMUL.FTZ R0, R17, R108 ;  /* 0x0000006c11007220 */ /* 0x000fe20000410000 */
[----:B------:R-:W4:Y:S01]  /*8f60*/  MUFU.SIN R45, R42 ;  /* 0x0000002a002d7308 */ /* 0x000f220000000400 */
[----:B0-----:R-:W-:Y:S01]  /*8f70*/  SHF.L.U32 R2, R4, 0x1, RZ ;  /* 0x0000000104027819 */ /* 0x001fe200000006ff */
[----:B------:R-:W-:Y:S01]  /*8f80*/  FFMA.FTZ R61, R80, R6, R7 ;  /* 0x00000006503d7223 */ /* 0x000fe20000010007 */
[----:B------:R-:W-:-:S06]  /*8f90*/  NOP ;  /* 0x0000000000007918 */ /* 0x000fcc0000000000 */
[----:B------:R-:W0:Y:S01]  /*8fa0*/  MUFU.COS R46, R42 ;  /* 0x0000002a002e7308 */ /* 0x000e220000000000 */
[----:B------:R0:W0:Y:S04]  /*8fb0*/  LDS.U16 R31, [R2] ;  /* 0x00000000021f7984 */ /* 0x0000280000000400 */
[----:B------:R0:W0:Y:S03]  /*8fc0*/  LDS.U16 R32, [R2+0x2] ;  /* 0x0000020002207984 */ /* 0x0000260000000400 */
        /* <DEDUP_REMOVED lines=12> */
[----:B------:R-:W0:Y:S01]  /*9090*/  MUFU.SIN R37, R11 ;  /* 0x0000000b00257308 */ /* 0x000e220000000400 */
[----:B-1----:R1:W0:Y:S04]  /*90a0*/  LDS.U16 R70, [R2+0x8] ;  /* 0x0000080002467984 */ /* 0x0022280000000400 */
[----:B------:R1:W0:Y:S03]  /*90b0*/  LDS.U16 R21, [R2+0x16] ;  /* 0x0000160002157984 */ /* 0x0002260000000400 */
[----:B------:R1:W0:Y:S01]  /*90c0*/  MUFU.COS R38, R11 ;  /* 0x0000000b00267308 */ /* 0x0002220000000000 */
[----:B------:R0:W0:Y:S04]  /*90d0*/  LDS.U16 R19, [R2+0x18] ;  /* 0x0000180002137984 */ /* 0x0000280000000400 */
[----:B------:R0:W0:Y:S03]  /*90e0*/  LDS.U16 R20, [R2+0x1a] ;  /* 0x00001a0002147984 */ /* 0x0000260000000400 */
[----:B------:R0:W0:Y:S01]  /*90f0*/  MUFU.EX2 R74, R5 ;  /* 0x00000005004a7308 */ /* 0x0000220000000800 */
[----:B------:R0:W0:Y:S04]  /*9100*/  LDS.U16 R18, [R2+0x1c] ;  /* 0x00001c0002127984 */ /* 0x0000280000000400 */
[----:B------:R0:W0:Y:S03]  /*9110*/  LDS.U16 R66, [R2+0x1e] ;  /* 0x00001e0002427984 */ /* 0x0000260000000400 */
[----:B------:R0:W0:Y:S01]  /*9120*/  MUFU.EX2 R75, R0 ;  /* 0x00000000004b7308 */ /* 0x0000220000000800 */
[----:B------:R0:W0:Y:S04]  /*9130*/  LDS.U16 R15, [R2+0x20] ;  /* 0x00002000020f7984 */ /* 0x0000280000000400 */
[----:B------:R0:W2:Y:S04]  /*9140*/  LDS.U16 R16, [R2+0x22] ;  /* 0x0000220002107984 */ /* 0x0000a80000000400 */
[----:B------:R0:W2:Y:S04]  /*9150*/  LDS.U16 R14, [R2+0x24] ;  /* 0x00002400020e7984 */ /* 0x0000a80000000400 */
[----:B------:R0:W2:Y:S04]  /*9160*/  LDS.U16 R13, [R2+0x26] ;  /* 0x00002600020d7984 */ /* 0x0000a80000000400 */
[----:B-1----:R1:W1:Y:S04]  /*9170*/  LDS.U16 R11, [R2+0x28] ;  /* 0x00002800020b7984 */ /* 0x0022680000000400 */
        /* <DEDUP_REMOVED lines=12> */
[----:B------:R-:W5:Y:S04]  /*9240*/  LDG.E.64 R68, [R68.64] ;  /* 0x0000002044447981 */ /* 0x000f68000c1e1b00 */
[----:B------:R-:W-:Y:S01]  /*9250*/  BAR.SYNC.DEFER_BLOCKING 0x0 ;  /* 0x0000000000007b1d */ /* 0x000fe20000010000 */
[----:B------:R-:W-:Y:S01]  /*9260*/  ISETP.NE.AND P0, PT, R122, 0x7f, PT ;  /* 0x0000007f7a00780c */ /* 0x000fe20003f05270 */
[----:B------:R-:W-:-:S12]  /*9270*/  FMUL.FTZ R27, R103, UR43 ;  /* 0x0000002b671b7c20 */ /* 0x000fd80008410000 */
[----:B------:R0:W0:Y:S01]  /*9280*/  @P0 LDS.64 R94, [R122.X8+0x8788] ;  /* 0x008788007a5e0984 */ /* 0x0000220000008a00 */
[----:B------:R-:W-:-:S04]  /*9290*/  FMUL.RZ R27, R27, 0.15915493667125701904 ;  /* 0x3e22f9831b1b7820 */ /* 0x000fc8000040c000 */
[----:B------:R0:W0:Y:S01]  /*92a0*/  MUFU.COS R25, R27 ;  /* 0x0000001b00197308 */ /* 0x0000220000000000 */
[----:B------:R-:W-:Y:S01]  /*92b0*/  BSSY B0, `(.L_x_1365) ;  /* 0x0000010000007945 */ /* 0x000fe20003800000 */
[----:B------:R-:W-:Y:S02]  /*92c0*/  FMUL.FTZ R54, R3, R54 ;  /* 0x0000003603367220 */ /* 0x000fe40000410000 */
[----:B------:R-:W-:Y:S01]  /*92d0*/  FMUL.FTZ R62, R57, R60 ;  /* 0x0000003c393e7220 */ /* 0x000fe20000410000 */
[----:B------:R-:W-:Y:S05]  /*92e0*/  @P0 BRA `(.L_x_1366) ;  /* 0x000000c000000947 */ /* 0x000fea0003800000 */
[----:B-1234-:R-:W-:Y:S01]  /*92f0*/  ULDC UR35, c[0x0][0x174] ;  /* 0x00005d0000237ab9 */ /* 0x01efe20000000800 */
        /* <DEDUP_REMOVED lines=11> */
.L_x_1366:
[----:B-1234-:R-:W-:Y:S05]  /*93b0*/  BSYNC B0 ;  /* 0x0000000000007941 */ /* 0x01efea0003800000 */
.L_x_1365:
[----:B------:R-:W-:Y:S01]  /*93c0*/  UISETP.GE.AND UP0, UPT, UR24, 0x2, UPT ;  /* 0x000000021800788c */ /* 0x000fe2000bf06270 */
[-C--:B0-----:R-:W-:Y:S01]  /*93d0*/  FMUL.FTZ R63, R57, R61.reuse ;  /* 0x0000003d393f7220 */ /* 0x081fe20000410000 */
[----:B------:R-:W-:Y:S01]  /*93e0*/  HFMA2.MMA R127, -RZ, RZ, 0, 9.5367431640625e-07 ;  /* 0x00000010ff7f7435 */ /* 0x000fe200000001ff */
[C---:B------:R-:W-:Y:S01]  /*93f0*/  FFMA.FTZ R62, R58.reuse, R61, R62 ;  /* 0x0000003d3a3e7223 */ /* 0x040fe2000001003e */
[----:B------:R-:W-:Y:S01]  /*9400*/  MOV R125, c[0x0][0x16c] ;  /* 0x00005b00007d7a02 */ /* 0x000fe20000000f00 */
[----:B------:R-:W-:Y:S01]  /*9410*/  FMUL.FTZ R53, R3, R53 ;  /* 0x0000003503357220 */ /* 0x000fe20000410000 */
[----:B------:R-:W-:Y:S01]  /*9420*/  PLOP3.LUT P0, PT, PT, PT, UP0, 0x80, 0x0 ;  /* 0x000000000000781c */ /* 0x000fe20003f0f008 */
[----:B------:R-:W-:Y:S01]  /*9430*/  FFMA.FTZ R63, R58, R60, -R63 ;  /* 0x0000003c3a3f7223 */ /* 0x000fe2000001083f */
[----:B------:R-:W-:Y:S01]  /*9440*/  MOV R60, UR24 ;  /* 0x00000018003c7c02 */ /* 0x000fe20008000f00 */
[C---:B------:R-:W-:Y:S01]  /*9450*/  FMUL.FTZ R3, R55.reuse, R62 ;  /* 0x0000003e37037220 */ /* 0x040fe20000410000 */
[----:B------:R-:W-:Y:S01]  /*9460*/  ISETP.NE.OR P0, PT, R238, RZ, !P0 ;  /* 0x000000ffee00720c */ /* 0x000fe20004705670 */
[----:B------:R-:W-:-:S02]  /*9470*/  FMUL.FTZ R61, R55, R63 ;  /* 0x0000003f373d7220 */ /* 0x000fc40000410000 */
[C---:B------:R-:W-:Y:S02]  /*9480*/  FFMA.FTZ R63, R56.reuse, R63, -R3 ;  /* 0x0000003f383f7223 */ /* 0x040fe40000010803 */
[----:B------:R-:W-:Y:S02]  /*9490*/  FFMA.FTZ R61, R56, R62, R61 ;  /* 0x0000003e383d7223 */ /* 0x000fe4000001003d */
[----:B------:R-:W-:Y:S02]  /*94a0*/  FMUL.FTZ R77, R53, R63 ;  /* 0x0000003f354d7220 */ /* 0x000fe40000410000 */
[----:B------:R-:W-:Y:S02]  /*94b0*/  FMUL.FTZ R51, R33, R51 ;  /* 0x0000003321337220 */ /* 0x000fe40000410000 */
[-C--:B------:R-:W-:Y:S02]  /*94c0*/  FMUL.FTZ R62, R53, R61.reuse ;  /* 0x0000003d353e7220 */ /* 0x080fe40000410000 */
[----:B------:R-:W-:Y:S01]  /*94d0*/  FFMA.FTZ R123, R54, R61, R77 ;  /* 0x0000003d367b7223 */ /* 0x000fe2000001004d */
[----:B------:R-:W-:Y:S01]  /*94e0*/  @!P0 IADD3 R60, R60, -0x2, RZ ;  /* 0xfffffffe3c3c8810 */ /* 0x000fe20007ffe0ff */
[----:B------:R-:W-:Y:S01]  /*94f0*/  FMUL.FTZ R2, R17, R107 ;  /* 0x0000006b11027220 */ /* 0x000fe20000410000 */
[----:B------:R-:W-:Y:S01]  /*9500*/  MOV R61, RZ ;  /* 0x000000ff003d7202 */ /* 0x000fe20000000f00 */
[----:B------:R-:W-:-:S02]  /*9510*/  FMUL.FTZ R52, R33, R52 ;  /* 0x0000003421347220 */ /* 0x000fc40000410000 */
[----:B------:R-:W-:Y:S01]  /*9520*/  FFMA.FTZ R79, R54, R63, -R62 ;  /* 0x0000003f364f7223 */ /* 0x000fe2000001083e */
[----:B------:R0:W-:Y:S01]  /*9530*/  MUFU.EX2 R76, R2 ;  /* 0x00000002004c7308 */ /* 0x0001e20000000800 */
[----:B------:R-:W-:Y:S01]  /*9540*/  FMUL.FTZ R124, R51, R123 ;  /* 0x0000007b337c7220 */ /* 0x000fe20000410000 */
[----:B------:R-:W-:Y:S01]  /*9550*/  CS2R R62, SRZ ;  /* 0x00000000003e7805 */ /* 0x000fe2000001ff00 */
[C---:B------:R-:W-:Y:S02]  /*9560*/  FMUL.FTZ R3, R17.reuse, R106 ;  /* 0x0000006a11037220 */ /* 0x040fe40000410000 */
[----:B------:R-:W-:Y:S01]  /*9570*/  @!P0 IMAD R78, R60, R125, UR7 ;  /* 0x000000073c4e8e24 */ /* 0x000fe2000f8e027d */
[----:B------:R-:W-:Y:S01]  /*9580*/  HFMA2.MMA R60, -RZ, RZ, 1.875, 0 ;  /* 0x3f800000ff3c7435 */ /* 0x000fe200000001ff */
[----:B------:R-:W-:Y:S01]  /*9590*/  FMUL.FTZ R49, R34, R49 ;  /* 0x0000003122317220 */ /* 0x000fe20000410000 */
[----:B------:R-:W1:Y:S01]  /*95a0*/  MUFU.EX2 R33, R3 ;  /* 0x0000000300217308 */ /* 0x000e620000000800 */
[----:B0-----:R-:W-:-:S02]  /*95b0*/  FMUL.FTZ R2, R17, R105 ;  /* 0x0000006911027220 */ /* 0x001fc40000410000 */
[-C--:B------:R-:W-:Y:S02]  /*95c0*/  FMUL.FTZ R125, R51, R79.reuse ;  /* 0x0000004f337d7220 */ /* 0x080fe40000410000 */
[----:B------:R-:W-:Y:S02]  /*95d0*/  FFMA.FTZ R124, R52, R79, -R124 ;  /* 0x0000004f347c7223 */ /* 0x000fe4000001087c */
[----:B------:R-:W-:Y:S02]  /*95e0*/  FMUL.FTZ R50, R34, R50 ;  /* 0x0000003222327220 */ /* 0x000fe40000410000 */
[----:B------:R0:W2:Y:S01]  /*95f0*/  MUFU.EX2 R34, R2 ;  /* 0x0000000200227308 */ /* 0x0000a20000000800 */
[----:B------:R-:W-:Y:S02]  /*9600*/  FFMA.FTZ R125, R52, R123, R125 ;  /* 0x0000007b347d7223 */ /* 0x000fe4000001007d */
[C---:B------:R-:W-:Y:S02]  /*9610*/  FMUL.FTZ R48, R71.reuse, R48 ;  /* 0x0000003047307220 */ /* 0x040fe40000410000 */
[----:B------:R-:W-:-:S02]  /*9620*/  FMUL.FTZ R47, R71, R47 ;  /* 0x0000002f472f7220 */ /* 0x000fc40000410000 */
[----:B------:R-:W-:Y:S02]  /*9630*/  FMUL.FTZ R77, R17, R104 ;  /* 0x00000068114d7220 */ /* 0x000fe40000410000 */
[----:B0-----:R-:W-:-:S04]  /*9640*/  @!P0 IMAD.WIDE R2, R78, R127, UR40 ;  /* 0x000000284e028e25 */ /* 0x001fc8000f8e027f */
[CC--:B------:R-:W-:Y:S01]  /*9650*/  FMUL.FTZ R78, R49.reuse, R124.reuse ;  /* 0x0000007c314e7220 */ /* 0x0c0fe20000410000 */
[----:B------:R0:W5:Y:S01]  /*9660*/  @!P0 LDG.E.128 R60, [R2.64] ;  /* 0x00000020023c8981 */ /* 0x000162000c1e1d00 */
[----:B------:R-:W-:Y:S02]  /*9670*/  FMUL.FTZ R71, R49, R125 ;  /* 0x0000007d31477220 */ /* 0x000fe40000410000 */
[----:B------:R-:W-:Y:S01]  /*9680*/  FMUL.FTZ R45, R74, R45 ;  /* 0x0000002d4a2d7220 */ /* 0x000fe20000410000 */
[----:B------:R-:W-:Y:S01]  /*9690*/  MUFU.SIN R27, R27 ;  /* 0x0000001b001b7308 */ /* 0x000fe20000000400 */
[C---:B------:R-:W-:Y:S02]  /*96a0*/  FFMA.FTZ R78, R50.reuse, R125, R78 ;  /* 0x0000007d324e7223 */ /* 0x040fe4000001004e */
[----:B------:R-:W-:Y:S02]  /*96b0*/  FFMA.FTZ R71, R50, R124, -R71 ;  /* 0x0000007c32477223 */ /* 0x000fe40000010847 */
[----:B------:R-:W-:-:S02]  /*96c0*/  FMUL.FTZ R17, R17, R103 ;  /* 0x0000006711117220 */ /* 0x000fc40000410000 */
[----:B0-----:R-:W-:Y:S02]  /*96d0*/  FMUL.FTZ R2, R47, R78 ;  /* 0x0000004e2f027220 */ /* 0x001fe40000410000 */
[----:B------:R-:W-:Y:S02]  /*96e0*/  FMUL.FTZ R46, R74, R46 ;  /* 0x0000002e4a2e7220 */ /* 0x000fe40000410000 */
[----:B------:R-:W-:Y:S01]  /*96f0*/  FMUL.FTZ R43, R75, R43 ;  /* 0x0000002b4b2b7220 */ /* 0x000fe20000410000 */
[----:B------:R-:W-:Y:S01]  /*9700*/  HADD2.F32 R32, -RZ, R32.H0_H0 ;  /* 0x20000020ff207230 */ /* 0x000fe20000004100 */
[-C--:B------:R-:W-:Y:S02]  /*9710*/  FMUL.FTZ R3, R47, R71.reuse ;  /* 0x000000472f037220 */ /* 0x080fe40000410000 */
[----:B------:R-:W-:Y:S01]  /*9720*/  FMUL.FTZ R44, R75, R44 ;  /* 0x0000002c4b2c7220 */ /* 0x000fe20000410000 */
[----:B------:R-:W-:Y:S01]  /*9730*/  HADD2.F32 R31, -RZ, R31.H0_H0 ;  /* 0x2000001fff1f7230 */ /* 0x000fe20000004100 */
[----:B------:R-:W-:Y:S01]  /*9740*/  FFMA.FTZ R2, R48, R71, -R2 ;  /* 0x0000004730027223 */ /* 0x000fe20000010802 */
[----:B------:R0:W3:Y:S01]  /*9750*/  MUFU.EX2 R74, R17 ;  /* 0x00000011004a7308 */ /* 0x0000e20000000800 */
[----:B-1----:R-:W-:-:S02]  /*9760*/  FMUL.FTZ R40, R33, R40 ;  /* 0x0000002821287220 */ /* 0x002fc40000410000 */
[----:B------:R-:W-:Y:S02]  /*9770*/  FMUL.FTZ R39, R33, R39 ;  /* 0x0000002721277220 */ /* 0x000fe40000410000 */
[----:B------:R-:W-:Y:S02]  /*9780*/  FFMA.FTZ R3, R48, R78, R3 ;  /* 0x0000004e30037223 */ /* 0x000fe40000010003 */
[CC--:B------:R-:W-:Y:S01]  /*9790*/  FMUL.FTZ R33, R45.reuse, R2.reuse ;  /* 0x000000022d217220 */ /* 0x0c0fe20000410000 */
[----:B------:R-:W1:Y:S01]  /*97a0*/  MUFU.EX2 R77, R77 ;  /* 0x0000004d004d7308 */ /* 0x000e620000000800 */
[-C--:B0-----:R-:W-:Y:S02]  /*97b0*/  FMUL.FTZ R17, R45, R3.reuse ;  /* 0x000000032d117220 */ /* 0x081fe40000410000 */
[C---:B------:R-:W-:Y:S02]  /*97c0*/  FFMA.FTZ R71, R46.reuse, R3, R33 ;  /* 0x000000032e477223 */ /* 0x040fe40000010021 */
[----:B------:R-:W-:-:S02]  /*97d0*/  FFMA.FTZ R17, R46, R2, -R17 ;  /* 0x000000022e117223 */ /* 0x000fc40000010811 */
[C---:B------:R-:W-:Y:S02]  /*97e0*/  FMUL.FTZ R3, R43.reuse, R71 ;  /* 0x000000472b037220 */ /* 0x040fe40000410000 */
[-C--:B------:R-:W-:Y:S02]  /*97f0*/  FMUL.FTZ R2, R43, R17.reuse ;  /* 0x000000112b027220 */ /* 0x080fe40000410000 */
[----:B------:R-:W-:Y:S01]  /*9800*/  FFMA.FTZ R3, R44, R17, -R3 ;  /* 0x000000112c037223 */ /* 0x000fe20000010803 */
[----:B------:R-:W-:Y:S01]  /*9810*/  HADD2.F32 R17, -RZ, R218.H0_H0 ;  /* 0x200000daff117230 */ /* 0x000fe20000004100 */
[----:B------:R-:W-:Y:S02]  /*9820*/  FMUL.FTZ R200, R32, R118 ;  /* 0x0000007620c87220 */ /* 0x000fe40000410000 */
[C---:B--2---:R-:W-:Y:S02]  /*9830*/  FMUL.FTZ R38, R34.reuse, R38 ;  /* 0x0000002622267220 */ /* 0x044fe40000410000 */
[----:B------:R-:W-:Y:S01]  /*9840*/  FMUL.FTZ R37, R34, R37 ;  /* 0x0000002522257220 */ /* 0x000fe20000410000 */
[----:B------:R-:W-:Y:S01]  /*9850*/  HADD2.F32 R30, -RZ, R30.H0_H0 ;  /* 0x2000001eff1e7230 */ /* 0x000fe20000004100 */
[----:B---3--:R-:W-:-:S02]  /*9860*/  FMUL.FTZ R34, R74, R25 ;  /* 0x000000194a227220 */ /* 0x008fc40000410000 */
[----:B------:R-:W-:Y:S02]  /*9870*/  FMUL.FTZ R33, R74, R27 ;  /* 0x0000001b4a217220 */ /* 0x000fe40000410000 */
[----:B------:R-:W-:Y:S02]  /*9880*/  FMUL.FTZ R74, R31, R118 ;  /* 0x000000761f4a7220 */ /* 0x000fe40000410000 */
[C---:B------:R-:W-:Y:S01]  /*9890*/  FMUL.FTZ R200, R17.reuse, R200 ;  /* 0x000000c811c87220 */ /* 0x040fe20000410000 */
[----:B------:R-:W-:Y:S01]  /*98a0*/  HADD2.F32 R29, -RZ, R29.H0_H0 ;  /* 0x2000001dff1d7230 */ /* 0x000fe20000004100 */
[----:B------:R-:W-:Y:S01]  /*98b0*/  FMUL.FTZ R74, R17, R74 ;  /* 0x0000004a114a7220 */ /* 0x000fe20000410000 */
[----:B------:R-:W-:Y:S01]  /*98c0*/  HADD2.F32 R27, -RZ, R217.H0_H0 ;  /* 0x200000d9ff1b7230 */ /* 0x000fe20000004100 */
[----:B------:R-:W-:Y:S02]  /*98d0*/  FMUL.FTZ R75, R30, R117 ;  /* 0x000000751e4b7220 */ /* 0x000fe40000410000 */
[----:B------:R-:W-:-:S02]  /*98e0*/  FMUL.FTZ R17, R200, R81 ;  /* 0x00000051c8117220 */ /* 0x000fc40000410000 */
[C---:B------:R-:W-:Y:S02]  /*98f0*/  FMUL.FTZ R42, R76.reuse, R42 ;  /* 0x0000002a4c2a7220 */ /* 0x040fe40000410000 */
[----:B------:R-:W-:Y:S02]  /*9900*/  FMUL.FTZ R41, R76, R41 ;  /* 0x000000294c297220 */ /* 0x000fe40000410000 */
[----:B------:R-:W-:Y:S02]  /*9910*/  FMUL.FTZ R76, R29, R117 ;  /* 0x000000751d4c7220 */ /* 0x000fe40000410000 */
[C---:B------:R-:W-:Y:S02]  /*9920*/  FMUL.FTZ R25, R74.reuse, R81 ;  /* 0x000000514a197220 */ /* 0x040fe40000410000 */
[C---:B------:R-:W-:Y:S02]  /*9930*/  FMUL.FTZ R75, R27.reuse, R75 ;  /* 0x0000004b1b4b7220 */ /* 0x040fe40000410000 */
[----:B------:R-:W-:Y:S01]  /*9940*/  FFMA.FTZ R78, R74, R82, -R17 ;  /* 0x000000524a4e7223 */ /* 0x000fe20000010811 */
[----:B------:R-:W-:Y:S01]  /*9950*/  HADD2.F32 R28, -RZ, R28.H0_H0 ;  /* 0x2000001cff1c7230 */ /* 0x000fe20000004100 */
[----:B------:R-:W-:-:S02]  /*9960*/  FMUL.FTZ R76, R27, R76 ;  /* 0x0000004c1b4c7220 */ /* 0x000fc40000410000 */
[----:B------:R-:W-:Y:S02]  /*9970*/  FFMA.FTZ R25, R200, R82, R25 ;  /* 0x00000052c8197223 */ /* 0x000fe40000010019 */
[----:B------:R-:W-:Y:S01]  /*9980*/  FADD.FTZ R17, R75, R78 ;  /* 0x0000004e4b117221 */ /* 0x000fe20000010000 */
[----:B------:R-:W-:Y:S01]  /*9990*/  HADD2.F32 R27, -RZ, R70.H0_H0 ;  /* 0x20000046ff1b7230 */ /* 0x000fe20000004100 */
[C---:B-1----:R-:W-:Y:S01]  /*99a0*/  FMUL.FTZ R36, R77.reuse, R36 ;  /* 0x000000244d247220 */ /* 0x042fe20000410000 */
[----:B------:R-:W-:Y:S01]  /*99b0*/  HADD2.F32 R79, -RZ, R216.H0_H0 ;  /* 0x200000d8ff4f7230 */ /* 0x000fe20000004100 */
[----:B------:R-:W-:Y:S02]  /*99c0*/  FMUL.FTZ R35, R77, R35 ;  /* 0x000000234d237220 */ /* 0x000fe40000410000 */
[----:B------:R-:W-:Y:S02]  /*99d0*/  FFMA.FTZ R2, R44, R71, R2 ;  /* 0x000000472c027223 */ /* 0x000fe40000010002 */
[----:B------:R-:W-:-:S02]  /*99e0*/  FADD.FTZ R25, R76, R25 ;  /* 0x000000194c197221 */ /* 0x000fc40000010000 */
[C---:B------:R-:W-:Y:S02]  /*99f0*/  FMUL.FTZ R71, R59.reuse, R17 ;  /* 0x000000113b477220 */ /* 0x040fe40000410000 */
[-C--:B------:R-:W-:Y:S02]  /*9a00*/  FMUL.FTZ R77, R28, R116.reuse ;  /* 0x000000741c4d7220 */ /* 0x080fe40000410000 */
[-C--:B------:R-:W-:Y:S02]  /*9a10*/  FMUL.FTZ R70, R59, R25.reuse ;  /* 0x000000193b467220 */ /* 0x080fe40000410000 */
        /* <DEDUP_REMOVED lines=99> */
[----:B------:R-:W-:Y:S01]  /*a050*/  FMUL.FTZ R70, R41, R2 ;  /* 0x0000000229467220 */ /* 0x000fe20000410000 */
[----:B------:R-:W-:Y:S01]  /*a060*/  HADD2.F32 R11, -RZ, R11.H0_H0 ;  /* 0x2000000bff0b7230 */ /* 0x000fe20000004100 */
[----:B------:R-:W-:-:S02]  /*a070*/  FADD.FTZ R71, R180, R71 ;  /* 0x00000047b4477221 */ /* 0x000fc40000010000 */
[C---:B------:R-:W-:Y:S02]  /*a080*/  FMUL.FTZ R67, R43.reuse, R66 ;  /* 0x000000422b437220 */ /* 0x040fe40000410000 */
[-C--:B------:R-:W-:Y:S02]  /*a090*/  FMUL.FTZ R181, R12, R108.reuse ;  /* 0x0000006c0cb57220 */ /* 0x080fe40000410000 */
[----:B------:R-:W-:Y:S02]  /*a0a0*/  FFMA.FTZ R123, R42, R3, -R70 ;  /* 0x000000032a7b7223 */ /* 0x000fe40000010846 */
[-C--:B------:R-:W-:Y:S02]  /*a0b0*/  FFMA.FTZ R70, R44, R71.reuse, R67 ;  /* 0x000000472c467223 */ /* 0x080fe40000010043 */
[----:B------:R-:W-:Y:S02]  /*a0c0*/  FMUL.FTZ R71, R43, R71 ;  /* 0x000000472b477220 */ /* 0x000fe40000410000 */
[----:B------:R-:W-:-:S02]  /*a0d0*/  FMUL.FTZ R182, R11, R108 ;  /* 0x0000006c0bb67220 */ /* 0x000fc40000410000 */
[----:B------:R-:W-:Y:S01]  /*a0e0*/  FMUL.FTZ R181, R124, R181 ;  /* 0x000000b57cb57220 */ /* 0x000fe20000410000 */
        /* <DEDUP_REMOVED lines=9> */
[CC--:B------:R-:W-:Y:S02]  /*a180*/  FMUL.FTZ R2, R41.reuse, R70.reuse ;  /* 0x0000004629027220 */ /* 0x0c0fe40000410000 */
[----:B------:R-:W-:Y:S02]  /*a190*/  FMUL.FTZ R183, R10, R107 ;  /* 0x0000006b0ab77220 */ /* 0x000fe40000410000 */
        /* <DEDUP_REMOVED lines=14> */
[C---:B------:R-:W-:Y:S02]  /*a280*/  FMUL.FTZ R66, R39.reuse, R3 ;  /* 0x0000000327427220 */ /* 0x040fe40000410000 */
[----:B------:R-:W-:Y:S02]  /*a290*/  FMUL.FTZ R67, R39, R67 ;  /* 0x0000004327437220 */ /* 0x000fe40000410000 */
[----:B------:R-:W-:Y:S02]  /*a2a0*/  FMUL.FTZ R186, R7, R106 ;  /* 0x0000006a07ba7220 */ /* 0x000fe40000410000 */
[----:B------:R-:W-:Y:S02]  /*a2b0*/  FMUL.FTZ R185, R71, R185 ;  /* 0x000000b947b97220 */ /* 0x000fe40000410000 */
[C---:B------:R-:W-:Y:S02]  /*a2c0*/  FFMA.FTZ R66, R40.reuse, R123, -R66 ;  /* 0x0000007b28427223 */ /* 0x040fe40000010842 */
[----:B------:R-:W-:-:S02]  /*a2d0*/  FFMA.FTZ R67, R40, R2, -R67 ;  /* 0x0000000228437223 */ /* 0x000fc40000010843 */
[----:B------:R-:W-:Y:S02]  /*a2e0*/  FMUL.FTZ R186, R71, R186 ;  /* 0x000000ba47ba7220 */ /* 0x000fe40000410000 */
[----:B------:R-:W-:Y:S01]  /*a2f0*/  FADD.FTZ R70, R185, R70 ;  /* 0x00000046b9467221 */ /* 0x000fe20000010000 */
[----:B------:R-:W-:Y:S01]  /*a300*/  HADD2.F32 R5, -RZ, R5.H0_H0 ;  /* 0x20000005ff057230 */ /* 0x000fe20000004100 */
[----:B------:R-:W-:Y:S01]  /*a310*/  FMUL.FTZ R123, R39, R123 ;  /* 0x0000007b277b7220 */ /* 0x000fe20000410000 */
[----:B------:R-:W-:Y:S01]  /*a320*/  HADD2.F32 R6, -RZ, R6.H0_H0 ;  /* 0x20000006ff067230 */ /* 0x000fe20000004100 */
[----:B------:R-:W-:Y:S02]  /*a330*/  FADD.FTZ R67, R186, R67 ;  /* 0x00000043ba437221 */ /* 0x000fe40000010000 */
[----:B------:R-:W-:Y:S01]  /*a340*/  FMUL.FTZ R71, R37, R70 ;  /* 0x0000004625477220 */ /* 0x000fe20000410000 */
[----:B------:R-:W-:Y:S01]  /*a350*/  HADD2.F32 R124, -RZ, R198.H0_H0 ;  /* 0x200000c6ff7c7230 */ /* 0x000fe20000004100 */
[----:B------:R-:W-:-:S02]  /*a360*/  FFMA.FTZ R123, R40, R3, R123 ;  /* 0x00000003287b7223 */ /* 0x000fc4000001007b */
[----:B------:R-:W-:Y:S02]  /*a370*/  FMUL.FTZ R188, R5, R105 ;  /* 0x0000006905bc7220 */ /* 0x000fe40000410000 */
[----:B------:R-:W-:Y:S02]  /*a380*/  FFMA.FTZ R71, R38, R67, -R71 ;  /* 0x0000004326477223 */ /* 0x000fe40000010847 */
[C---:B------:R-:W-:Y:S02]  /*a390*/  FMUL.FTZ R3, R37.reuse, R123 ;  /* 0x0000007b25037220 */ /* 0x040fe40000410000 */
[----:B------:R-:W-:Y:S02]  /*a3a0*/  FMUL.FTZ R67, R37, R67 ;  /* 0x0000004325437220 */ /* 0x000fe40000410000 */
[----:B------:R-:W-:Y:S02]  /*a3b0*/  FMUL.FTZ R187, R6, R105 ;  /* 0x0000006906bb7220 */ /* 0x000fe40000410000 */
[----:B------:R-:W-:Y:S01]  /*a3c0*/  FMUL.FTZ R188, R124, R188 ;  /* 0x000000bc7cbc7220 */ /* 0x000fe20000410000 */
[----:B------:R-:W-:Y:S01]  /*a3d0*/  HADD2.F32 R4, -RZ, R4.H0_H0 ;  /* 0x20000004ff047230 */ /* 0x000fe20000004100 */
[----:B------:R-:W-:-:S02]  /*a3e0*/  FFMA.FTZ R2, R38, R66, -R3 ;  /* 0x0000004226027223 */ /* 0x000fc40000010803 */
[----:B------:R-:W-:Y:S02]  /*a3f0*/  FFMA.FTZ R70, R38, R70, R67 ;  /* 0x0000004626467223 */ /* 0x000fe40000010043 */
[----:B------:R-:W-:Y:S02]  /*a400*/  FMUL.FTZ R187, R124, R187 ;  /* 0x000000bb7cbb7220 */ /* 0x000fe40000410000 */
[----:B------:R-:W-:Y:S01]  /*a410*/  FMUL.FTZ R66, R37, R66 ;  /* 0x0000004225427220 */ /* 0x000fe20000410000 */
[----:B------:R-:W-:Y:S01]  /*a420*/  HADD2.F32 R3, -RZ, R65.H0_H0 ;  /* 0x20000041ff037230 */ /* 0x000fe20000004100 */
[----:B------:R-:W-:Y:S01]  /*a430*/  FADD.FTZ R71, R188, R71 ;  /* 0x00000047bc477221 */ /* 0x000fe20000010000 */
[----:B------:R-:W-:Y:S01]  /*a440*/  HADD2.F32 R124, -RZ, R197.H0_H0 ;  /* 0x200000c5ff7c7230 */ /* 0x000fe20000004100 */
[----:B------:R-:W-:Y:S02]  /*a450*/  FADD.FTZ R70, R187, R70 ;  /* 0x00000046bb467221 */ /* 0x000fe40000010000 */
[----:B------:R-:W-:-:S02]  /*a460*/  FFMA.FTZ R66, R38, R123, R66 ;  /* 0x0000007b26427223 */ /* 0x000fc40000010042 */
[C---:B------:R-:W-:Y:S02]  /*a470*/  FMUL.FTZ R123, R35.reuse, R71 ;  /* 0x00000047237b7220 */ /* 0x040fe40000410000 */
[----:B------:R-:W-:Y:S02]  /*a480*/  FMUL.FTZ R189, R4, R104 ;  /* 0x0000006804bd7220 */ /* 0x000fe40000410000 */
[----:B------:R-:W-:Y:S02]  /*a490*/  FMUL.FTZ R65, R35, R70 ;  /* 0x0000004623417220 */ /* 0x000fe40000410000 */
[----:B------:R-:W-:Y:S02]  /*a4a0*/  FMUL.FTZ R190, R3, R104 ;  /* 0x0000006803be7220 */ /* 0x000fe40000410000 */
[----:B------:R-:W-:Y:S02]  /*a4b0*/  FFMA.FTZ R70, R36, R70, R123 ;  /* 0x0000004624467223 */ /* 0x000fe4000001007b */
[----:B------:R-:W-:-:S02]  /*a4c0*/  FMUL.FTZ R189, R124, R189 ;  /* 0x000000bd7cbd7220 */ /* 0x000fc40000410000 */
[----:B------:R-:W-:Y:S02]  /*a4d0*/  FFMA.FTZ R67, R36, R71, -R65 ;  /* 0x0000004724437223 */ /* 0x000fe40000010841 */
[----:B------:R-:W-:Y:S02]  /*a4e0*/  FMUL.FTZ R190, R124, R190 ;  /* 0x000000be7cbe7220 */ /* 0x000fe40000410000 */
[----:B------:R-:W-:Y:S02]  /*a4f0*/  FMUL.FTZ R65, R35, R66 ;  /* 0x0000004223417220 */ /* 0x000fe40000410000 */
[----:B------:R-:W-:Y:S02]  /*a500*/  FADD.FTZ R123, R189, R70 ;  /* 0x00000046bd7b7221 */ /* 0x000fe40000010000 */
[----:B------:R-:W-:Y:S02]  /*a510*/  FADD.FTZ R70, R190, R67 ;  /* 0x00000043be467221 */ /* 0x000fe40000010000 */
[----:B------:R-:W-:-:S02]  /*a520*/  FMUL.FTZ R71, R35, R2 ;  /* 0x0000000223477220 */ /* 0x000fc40000410000 */
[C---:B------:R-:W-:Y:S01]  /*a530*/  FFMA.FTZ R67, R36.reuse, R2, -R65 ;  /* 0x0000000224437223 */ /* 0x040fe20000010841 */
[----:B------:R-:W-:Y:S01]  /*a540*/  HADD2.F32 R2, -RZ, R64.H0_H0 ;  /* 0x20000040ff027230 */ /* 0x000fe20000004100 */
[C---:B------:R-:W-:Y:S01]  /*a550*/  FMUL.FTZ R65, R33.reuse, R123 ;  /* 0x0000007b21417220 */ /* 0x040fe20000410000 */
[----:B------:R-:W-:Y:S01]  /*a560*/  HADD2.F32 R0, -RZ, R0.H0_H0 ;  /* 0x20000000ff007230 */ /* 0x000fe20000004100 */
[----:B------:R-:W-:Y:S02]  /*a570*/  FFMA.FTZ R71, R36, R66, R71 ;  /* 0x0000004224477223 */ /* 0x000fe40000010047 */
[-C--:B------:R-:W-:Y:S02]  /*a580*/  FMUL.FTZ R124, R33, R70.reuse ;  /* 0x00000046217c7220 */ /* 0x080fe40000410000 */
[----:B------:R-:W-:Y:S01]  /*a590*/  FFMA.FTZ R66, R34, R70, -R65 ;  /* 0x0000004622427223 */ /* 0x000fe20000010841 */
[----:B------:R-:W-:Y:S01]  /*a5a0*/  HADD2.F32 R70, -RZ, R155.H0_H0 ;  /* 0x2000009bff467230 */ /* 0x000fe20000004100 */
[----:B------:R-:W-:-:S02]  /*a5b0*/  FMUL.FTZ R191, R2, R103 ;  /* 0x0000006702bf7220 */ /* 0x000fc40000410000 */
[----:B------:R-:W-:Y:S01]  /*a5c0*/  FMUL.FTZ R192, R0, R103 ;  /* 0x0000006700c07220 */ /* 0x000fe20000410000 */
[----:B------:R-:W-:Y:S01]  /*a5d0*/  ISETP.GT.U32.AND P0, PT, R122, 0x1f, PT ;  /* 0x0000001f7a00780c */ /* 0x000fe20003f04070 */
[C---:B------:R-:W-:Y:S02]  /*a5e0*/  FMUL.FTZ R64, R33.reuse, R71 ;  /* 0x0000004721407220 */ /* 0x040fe40000410000 */
[----:B------:R-:W-:Y:S02]  /*a5f0*/  FFMA.FTZ R123, R34, R123, R124 ;  /* 0x0000007b227b7223 */ /* 0x000fe4000001007c */
[----:B------:R-:W-:Y:S02]  /*a600*/  FMUL.FTZ R65, R33, R67 ;  /* 0x0000004321417220 */ /* 0x000fe40000410000 */
[C---:B------:R-:W-:Y:S02]  /*a610*/  FMUL.FTZ R191, R70.reuse, R191 ;  /* 0x000000bf46bf7220 */ /* 0x040fe40000410000 */
[----:B------:R-:W-:Y:S01]  /*a620*/  FMUL.FTZ R192, R70, R192 ;  /* 0x000000c046c07220 */ /* 0x000fe20000410000 */
[----:B------:R-:W-:Y:S01]  /*a630*/  LEA.HI R235, R122, R122, RZ, 0x1e ;  /* 0x0000007a7aeb7211 */ /* 0x000fe200078ff0ff */
[----:B------:R-:W-:-:S02]  /*a640*/  FFMA.FTZ R64, R34, R67, -R64 ;  /* 0x0000004322407223 */ /* 0x000fc40000010840 */
[----:B------:R-:W-:Y:S02]  /*a650*/  FFMA.FTZ R65, R34, R71, R65 ;  /* 0x0000004722417223 */ /* 0x000fe40000010041 */
[----:B------:R-:W-:Y:S02]  /*a660*/  FADD.FTZ R66, R191, R66 ;  /* 0x00000042bf427221 */ /* 0x000fe40000010000 */
[----:B------:R-:W-:Y:S01]  /*a670*/  FADD.FTZ R67, R192, R123 ;  /* 0x0000007bc0437221 */ /* 0x000fe20000010000 */
[----:B------:R-:W-:Y:S04]  /*a680*/  BSSY B0, `(.L_x_1367) ;  /* 0x00000f0000007945 */ /* 0x000fe80003800000 */
[----:B------:R0:W-:Y:S01]  /*a690*/  STS.128 [R235.X16+0x6370], R64 ;  /* 0x00637040eb007388 */ /* 0x0001e2000000cc00 */
[----:B-----5:R-:W-:-:S02]  /*a6a0*/  FMUL.FTZ R137, R102, R68 ;  /* 0x0000004466897220 */ /* 0x020fc40000410000 */
        /* <DEDUP_REMOVED lines=14> */
[----:B------:R-:W-:Y:S02]  /*a790*/  FMUL.FTZ R153, R83, R68 ;  /* 0x0000004453997220 */ /* 0x000fe40000410000 */
        /* <DEDUP_REMOVED lines=37> */
[C---:B------:R-:W-:Y:S02]  /*a9f0*/  FFMA.FTZ R68, R64.reuse, R70, -R68 ;  /* 0x0000004640447223 */ /* 0x040fe40000010844 */
[C---:B------:R-:W-:Y:S02]  /*aa00*/  FFMA.FTZ R65, R64.reuse, R71, R65 ;  /* 0x0000004740417223 */ /* 0x040fe40000010041 */
        /* <DEDUP_REMOVED lines=16> */
.L_x_1477:
        /* <DEDUP_REMOVED lines=18> */
[----:B------:R-:W0:Y:S02]  /*ac30*/  SHFL.UP PT, R64, R210, 0x2, RZ ;  /* 0x04400000d2407989 */ /* 0x000e2400000e00ff */
[----:B0-----:R-:W-:-:S04]  /*ac40*/  FMUL.FTZ R66, R67, R64 ;  /* 0x0000004043427220 */ /* 0x001fc80000410000 */
[-C--:B------:R-:W-:Y:S02]  /*ac50*/  FFMA.FTZ R66, R68, R65.reuse, -R66 ;  /* 0x0000004144427223 */ /* 0x080fe40000010842 */
[----:B------:R-:W-:-:S04]  /*ac60*/  FMUL.FTZ R65, R67, R65 ;  /* 0x0000004143417220 */ /* 0x000fc80000410000 */
[----:B------:R-:W-:Y:S02]  /*ac70*/  @P0 FADD.FTZ R211, R211, R66 ;  /* 0x00000042d3d30221 */ /* 0x000fe40000010000 */
[----:B------:R-:W-:Y:S02]  /*ac80*/  FFMA.FTZ R65, R68, R64, R65 ;  /* 0x0000004044417223 */ /* 0x000fe40000010041 */
[----:B------:R-:W0:Y:S02]  /*ac90*/  SHFL.UP PT, R64, R68, 0x2, RZ ;  /* 0x0440000044407989 */ /* 0x000e2400000e00ff */
[----:B------:R-:W-:Y:S02]  /*aca0*/  @P0 FADD.FTZ R210, R210, R65 ;  /* 0x00000041d2d20221 */ /* 0x000fe40000010000 */
[----:B------:R-:W1:Y:S01]  /*acb0*/  SHFL.UP PT, R65, R67, 0x2, RZ ;  /* 0x0440000043417989 */ /* 0x000e6200000e00ff */
[C---:B0-----:R-:W-:Y:S02]  /*acc0*/  FMUL.FTZ R69, R67.reuse, R64 ;  /* 0x0000004043457220 */ /* 0x041fe40000410000 */
[----:B-1----:R-:W-:-:S02]  /*acd0*/  FMUL.FTZ R66, R67, R65 ;  /* 0x0000004143427220 */ /* 0x002fc40000410000 */
[C---:B------:R-:W-:Y:S02]  /*ace0*/  FFMA.FTZ R69, R68.reuse, R65, R69 ;  /* 0x0000004144457223 */ /* 0x040fe40000010045 */
[----:B------:R-:W-:Y:S01]  /*acf0*/  @P0 FFMA.FTZ R68, R68, R64, -R66 ;  /* 0x0000004044440223 */ /* 0x000fe20000010842 */
[----:B------:R-:W-:Y:S02]  /*ad00*/  SHFL.UP PT, R65, R211, 0x4, RZ ;  /* 0x04800000d3417989 */ /* 0x000fe400000e00ff */
[----:B------:R-:W-:Y:S02]  /*ad10*/  FSEL R69, R67, R69, !P0 ;  /* 0x0000004543457208 */ /* 0x000fe40004000000 */
[----:B------:R-:W0:Y:S01]  /*ad20*/  SHFL.UP PT, R64, R210, 0x4, RZ ;  /* 0x04800000d2407989 */ /* 0x000e2200000e00ff */
[----:B------:R-:W-:Y:S02]  /*ad30*/  ISETP.GE.AND P0, PT, R121, 0x4, PT ;  /* 0x000000047900780c */ /* 0x000fe40003f06270 */
[----:B0-----:R-:W-:-:S04]  /*ad40*/  FMUL.FTZ R66, R69, R64 ;  /* 0x0000004045427220 */ /* 0x001fc80000410000 */
[-C--:B------:R-:W-:Y:S02]  /*ad50*/  FFMA.FTZ R66, R68, R65.reuse, -R66 ;  /* 0x0000004144427223 */ /* 0x080fe40000010842 */
[----:B------:R-:W-:-:S05]  /*ad60*/  FMUL.FTZ R65, R69, R65 ;  /* 0x0000004145417220 */ /* 0x000fca0000410000 */
[----:B------:R-:W-:Y:S02]  /*ad70*/  @P0 FADD.FTZ R211, R211, R66 ;  /* 0x00000042d3d30221 */ /* 0x000fe40000010000 */
[----:B------:R-:W-:Y:S01]  /*ad80*/  FFMA.FTZ R64, R68, R64, R65 ;  /* 0x0000004044407223 */ /* 0x000fe20000010041 */
[----:B------:R-:W0:Y:S03]  /*ad90*/  SHFL.UP PT, R66, R69, 0x4, RZ ;  /* 0x0480000045427989 */ /* 0x000e2600000e00ff */
[----:B------:R-:W-:Y:S01]  /*ada0*/  @P0 FADD.FTZ R210, R210, R64 ;  /* 0x00000040d2d20221 */ /* 0x000fe20000010000 */
[----:B------:R-:W1:Y:S01]  /*adb0*/  SHFL.UP PT, R65, R68, 0x4, RZ ;  /* 0x0480000044417989 */ /* 0x000e6200000e00ff */
[C---:B0-----:R-:W-:Y:S02]  /*adc0*/  FMUL.FTZ R64, R69.reuse, R66 ;  /* 0x0000004245407220 */ /* 0x041fe40000410000 */
[----:B-1----:R-:W-:-:S04]  /*add0*/  FMUL.FTZ R67, R69, R65 ;  /* 0x0000004145437220 */ /* 0x002fc80000410000 */
        /* <DEDUP_REMOVED lines=16> */
[CC--:B-1----:R-:W-:Y:S02]  /*aee0*/  FMUL.FTZ R69, R67.reuse, R65.reuse ;  /* 0x0000004143457220 */ /* 0x0c2fe40000410000 */
[C---:B------:R-:W-:Y:S02]  /*aef0*/  FFMA.FTZ R66, R68.reuse, R65, R66 ;  /* 0x0000004144427223 */ /* 0x040fe40000010042 */
[----:B------:R-:W-:Y:S02]  /*af00*/  @P0 FFMA.FTZ R68, R68, R64, -R69 ;  /* 0x0000004044440223 */ /* 0x000fe40000010845 */
[----:B------:R2:W0:Y:S01]  /*af10*/  SHFL.UP PT, R64, R210, 0x10, RZ ;  /* 0x06000000d2407989 */ /* 0x00042200000e00ff */
[----:B------:R-:W-:-:S03]  /*af20*/  FSEL R69, R67, R66, !P0 ;  /* 0x0000004243457208 */ /* 0x000fc60004000000 */
[----:B------:R2:W1:Y:S04]  /*af30*/  SHFL.UP PT, R66, R68, 0x10, RZ ;  /* 0x0600000044427989 */ /* 0x00046800000e00ff */
[----:B------:R2:W4:Y:S02]  /*af40*/  SHFL.UP PT, R67, R69, 0x10, RZ ;  /* 0x0600000045437989 */ /* 0x00052400000e00ff */
.L_x_1478:
[----:B---3--:R-:W-:Y:S01]  /*af50*/  ISETP.GE.AND P0, PT, R121, 0x10, PT ;  /* 0x000000107900780c */ /* 0x008fe20003f06270 */
[-C--:B0-----:R-:W-:Y:S01]  /*af60*/  FMUL.FTZ R65, R64, R69.reuse ;  /* 0x0000004540417220 */ /* 0x081fe20000410000 */
[----:B------:R-:W-:Y:S01]  /*af70*/  MOV R71, R68 ;  /* 0x0000004400477202 */ /* 0x000fe20000000f00 */
[-C--:B-12---:R-:W-:Y:S02]  /*af80*/  FMUL.FTZ R68, R66, R69.reuse ;  /* 0x0000004542447220 */ /* 0x086fe40000410000 */
[C---:B------:R-:W-:Y:S02]  /*af90*/  FMUL.FTZ R212, R70.reuse, R69 ;  /* 0x0000004546d47220 */ /* 0x040fe40000410000 */
[----:B------:R-:W-:-:S02]  /*afa0*/  FFMA.FTZ R65, R70, R71, -R65 ;  /* 0x0000004746417223 */ /* 0x000fc40000010841 */
[C---:B----4-:R-:W-:Y:S01]  /*afb0*/  FFMA.FTZ R70, R67.reuse, R71, R68 ;  /* 0x0000004743467223 */ /* 0x050fe20000010044 */
[----:B------:R-:W-:Y:S01]  /*afc0*/  MOV R68, R211 ;  /* 0x000000d300447202 */ /* 0x000fe20000000f00 */
[----:B------:R-:W-:Y:S02]  /*afd0*/  FMUL.FTZ R67, R67, R69 ;  /* 0x0000004543437220 */ /* 0x000fe40000410000 */
[-C--:B------:R-:W-:Y:S01]  /*afe0*/  FFMA.FTZ R212, R64, R71.reuse, R212 ;  /* 0x0000004740d47223 */ /* 0x080fe200000100d4 */
        /* <DEDUP_REMOVED lines=10> */
[----:B------:R-:W-:Y:S05]  /*b090*/  CALL.REL.NOINC `($__internal_34_$__cuda_sm70_shflsync_idx_p) ;  /* 0x0000a90000007944 */ /* 0x000fea0003c00000 */
.L_x_1371:
[----:B------:R-:W-:Y:S05]  /*b0a0*/  BRA.CONV ~URZ, `(.L_x_1372) ;  /* 0x000000537f007947 */ /* 0x000fea000b800000 */
[----:B-1----:R-:W-:Y:S01]  /*b0b0*/  HFMA2.MMA R66, -RZ, RZ, 0, 1.847743988037109375e-06 ;  /* 0x0000001fff427435 */ /* 0x002fe200000001ff */
[----:B------:R-:W-:Y:S02]  /*b0c0*/  MOV R64, R69 ;  /* 0x0000004500407202 */ /* 0x000fe40000000f00 */
[----:B------:R-:W-:Y:S02]  /*b0d0*/  MOV R247, 0xffffffff ;  /* 0xffffffff00f77802 */ /* 0x000fe40000000f00 */
[----:B------:R-:W-:-:S02]  /*b0e0*/  MOV R65, 0xb100 ;  /* 0x0000b10000417802 */ /* 0x000fc40000000f00 */
[----:B0-----:R-:W-:Y:S05]  /*b0f0*/  CALL.REL.NOINC `($__internal_34_$__cuda_sm70_shflsync_idx_p) ;  /* 0x0000a8a000007944 */ /* 0x001fea0003c00000 */
.L_x_1372:
[----:B------:R-:W-:Y:S05]  /*b100*/  BRA.CONV ~URZ, `(.L_x_1373) ;  /* 0x000000537f007947 */ /* 0x000fea000b800000 */
[----:B-1----:R-:W-:Y:S01]  /*b110*/  HFMA2.MMA R66, -RZ, RZ, 0, 1.847743988037109375e-06 ;  /* 0x0000001fff427435 */ /* 0x002fe200000001ff */
[----:B------:R-:W-:-:S02]  /*b120*/  MOV R64, R68 ;  /* 0x0000004400407202 */ /* 0x000fc40000000f00 */
[----:B------:R-:W-:Y:S02]  /*b130*/  MOV R247, 0xffffffff ;  /* 0xffffffff00f77802 */ /* 0x000fe40000000f00 */
[----:B------:R-:W-:Y:S02]  /*b140*/  MOV R65, 0xb160 ;  /* 0x0000b16000417802 */ /* 0x000fe40000000f00 */
[----:B0-----:R-:W-:Y:S05]  /*b150*/  CALL.REL.NOINC `($__internal_34_$__cuda_sm70_shflsync_idx_p) ;  /* 0x0000a84000007944 */ /* 0x001fea0003c00000 */
.L_x_1373:
[----:B------:R-:W-:Y:S05]  /*b160*/  BRA.CONV ~URZ, `(.L_x_1374) ;  /* 0x000000537f007947 */ /* 0x000fea000b800000 */
[----:B-1----:R-:W-:Y:S01]  /*b170*/  HFMA2.MMA R66, -RZ, RZ, 0, 1.847743988037109375e-06 ;  /* 0x0000001fff427435 */ /* 0x002fe200000001ff */
[----:B------:R-:W-:Y:S02]  /*b180*/  MOV R64, R67 ;  /* 0x0000004300407202 */ /* 0x000fe40000000f00 */
[----:B------:R-:W-:Y:S02]  /*b190*/  MOV R247, 0xffffffff ;  /* 0xffffffff00f77802 */ /* 0x000fe40000000f00 */
[----:B------:R-:W-:Y:S02]  /*b1a0*/  MOV R65, 0xb1c0 ;  /* 0x0000b1c000417802 */ /* 0x000fe40000000f00 */
[----:B0-----:R-:W-:Y:S05]  /*b1b0*/  CALL.REL.NOINC `($__internal_34_$__cuda_sm70_shflsync_idx_p) ;  /* 0x0000a7e000007944 */ /* 0x001fea0003c00000 */
.L_x_1374:
        /* <DEDUP_REMOVED lines=9> */
.L_x_1479:
        /* <DEDUP_REMOVED lines=17> */
[CC--:B------:R-:W-:Y:S02]  /*b360*/  FMUL.FTZ R63, R69.reuse, R66.reuse ;  /* 0x00000042453f7220 */ /* 0x0c0fe40000410000 */
[----:B------:R-:W-:Y:S02]  /*b370*/  FFMA.FTZ R61, R68, R66, -R61 ;  /* 0x00000042443d7223 */ /* 0x000fe4000001083d */
[C---:B------:R-:W-:Y:S02]  /*b380*/  FMUL.FTZ R60, R69.reuse, R65 ;  /* 0x00000041453c7220 */ /* 0x040fe40000410000 */
[----:B------:R-:W-:Y:S02]  /*b390*/  FADD.FTZ R62, R70, R61 ;  /* 0x0000003d463e7221 */ /* 0x000fe40000010000 */
[----:B------:R-:W-:-:S02]  /*b3a0*/  FMUL.FTZ R61, R69, R64 ;  /* 0x00000040453d7220 */ /* 0x000fc40000410000 */
[C---:B------:R-:W-:Y:S02]  /*b3b0*/  FFMA.FTZ R63, R68.reuse, R67, R63 ;  /* 0x00000043443f7223 */ /* 0x040fe4000001003f */
[C---:B------:R-:W-:Y:S02]  /*b3c0*/  FFMA.FTZ R60, R68.reuse, R64, -R60 ;  /* 0x00000040443c7223 */ /* 0x040fe4000001083c */
[----:B------:R-:W-:Y:S02]  /*b3d0*/  FFMA.FTZ R61, R68, R65, R61 ;  /* 0x00000041443d7223 */ /* 0x000fe4000001003d */
[----:B------:R-:W0:Y:S01]  /*b3e0*/  LDS.128 R64, [R209+0x6380] ;  /* 0x00638000d1407984 */ /* 0x000e220000000c00 */
[----:B------:R-:W-:-:S05]  /*b3f0*/  FADD.FTZ R63, R71, R63 ;  /* 0x0000003f473f7221 */ /* 0x000fca0000010000 */
        /* <DEDUP_REMOVED lines=12> */
[----:B------:R1:W-:Y:S01]  /*b4c0*/  STS.128 [R209+0x6390], R68 ;  /* 0x00639044d1007388 */ /* 0x0003e20000000c00 */
[CC--:B0-----:R-:W-:Y:S02]  /*b4d0*/  FMUL.FTZ R65, R61.reuse, R71.reuse ;  /* 0x000000473d417220 */ /* 0x0c1fe40000410000 */
[CC--:B------:R-:W-:Y:S02]  /*b4e0*/  FMUL.FTZ R64, R61.reuse, R70.reuse ;  /* 0x000000463d407220 */ /* 0x0c0fe40000410000 */
[----:B------:R-:W-:Y:S02]  /*b4f0*/  FFMA.FTZ R65, R60, R70, -R65 ;  /* 0x000000463c417223 */ /* 0x000fe40000010841 */
[----:B------:R-:W-:Y:S02]  /*b500*/  FMUL.FTZ R66, R61, R68 ;  /* 0x000000443d427220 */ /* 0x000fe40000410000 */
[----:B------:R-:W-:Y:S02]  /*b510*/  FADD.FTZ R62, R62, R65 ;  /* 0x000000413e3e7221 */ /* 0x000fe40000010000 */
[----:B------:R-:W-:-:S02]  /*b520*/  FFMA.FTZ R64, R60, R71, R64 ;  /* 0x000000473c407223 */ /* 0x000fc40000010040 */
[-C--:B------:R-:W-:Y:S02]  /*b530*/  FMUL.FTZ R65, R61, R69.reuse ;  /* 0x000000453d417220 */ /* 0x080fe40000410000 */
[C---:B------:R-:W-:Y:S02]  /*b540*/  FFMA.FTZ R61, R60.reuse, R69, R66 ;  /* 0x000000453c3d7223 */ /* 0x040fe40000010042 */
[----:B------:R-:W-:Y:S02]  /*b550*/  FFMA.FTZ R60, R60, R68, -R65 ;  /* 0x000000443c3c7223 */ /* 0x000fe40000010841 */
[----:B------:R-:W-:-:S05]  /*b560*/  FADD.FTZ R63, R63, R64 ;  /* 0x000000403f3f7221 */ /* 0x000fca0000010000 */
[----:B------:R1:W-:Y:S02]  /*b570*/  STS.128 [R209+0x63a0], R60 ;  /* 0x0063a03cd1007388 */ /* 0x0003e40000000c00 */
.L_x_1368:
[----:B0-----:R-:W-:Y:S05]  /*b580*/  BSYNC B0 ;  /* 0x0000000000007941 */ /* 0x001fea0003800000 */
.L_x_1367:
[----:B------:R-:W-:Y:S02]  /*b590*/  WARPSYNC 0xffffffff ;  /* 0xffffffff00007948 */ /* 0x000fe40003800000 */
[----:B------:R-:W-:Y:S01]  /*b5a0*/  BAR.SYNC.DEFER_BLOCKING 0x0 ;  /* 0x0000000000007b1d */ /* 0x000fe20000010000 */
[----:B-1----:R-:W-:-:S04]  /*b5b0*/  FMUL.FTZ R62, R34, R154 ;  /* 0x0000009a223e7220 */ /* 0x002fc80000410000 */
[----:B------:R-:W-:Y:S01]  /*b5c0*/  FFMA.FTZ R63, -R33, R153, -R62 ;  /* 0x00000099213f7223 */ /* 0x000fe2000001093e */
[----:B------:R-:W-:Y:S01]  /*b5d0*/  ULDC UR34, c[0x0][0x174] ;  /* 0x00005d0000227ab9 */ /* 0x000fe20000000800 */
[----:B------:R-:W-:Y:S01]  /*b5e0*/  BSSY B0, `(.L_x_1376) ;  /* 0x00001dd000007945 */ /* 0x000fe20003800000 */
[----:B------:R-:W-:Y:S01]  /*b5f0*/  UISETP.GE.AND UP0, UPT, UR24, UR34, UPT ;  /* 0x000000221800728c */ /* 0x000fe2000bf06270 */
[----:B------:R-:W-:Y:S01]  /*b600*/  FADD.FTZ R62, -R138, R63 ;  /* 0x0000003f8a3e7221 */ /* 0x000fe20000010100 */
[----:B------:R-:W-:-:S03]  /*b610*/  USHF.L.U32 UR34, UR7, 0x4, URZ ;  /* 0x0000000407227899 */ /* 0x000fc6000800063f */
[----:B------:R-:W-:Y:S01]  /*b620*/  FMUL.FTZ R63, R35, -R62 ;  /* 0x8000003e233f7220 */ /* 0x000fe20000410000 */
        /* <DEDUP_REMOVED lines=8> */
[----:B------:R-:W-:Y:S02]  /*b6b0*/  FFMA.FTZ R60, R34, R153, -R60 ;  /* 0x00000099223c7223 */ /* 0x000fe4000001083c */
[----:B------:R-:W-:Y:S02]  /*b6c0*/  FADD.FTZ R200, R200, R61 ;  /* 0x0000003dc8c87221 */ /* 0x000fe40000010000 */
[----:B------:R-:W-:Y:S02]  /*b6d0*/  FADD.FTZ R60, R123, R60 ;  /* 0x0000003c7b3c7221 */ /* 0x000fe40000010000 */
[----:B------:R-:W-:Y:S02]  /*b6e0*/  FADD.FTZ R209, R74, R209 ;  /* 0x000000d14ad17221 */ /* 0x000fe40000010000 */
[-C--:B------:R-:W-:Y:S02]  /*b6f0*/  FMUL.FTZ R65, R35, -R60.reuse ;  /* 0x8000003c23417220 */ /* 0x080fe40000410000 */
[----:B------:R-:W-:-:S02]  /*b700*/  FFMA.FTZ R63, R36, R60, -R63 ;  /* 0x0000003c243f7223 */ /* 0x000fc4000001083f */
[C---:B------:R-:W-:Y:S02]  /*b710*/  FMUL.FTZ R60, R33.reuse, -R94 ;  /* 0x8000005e213c7220 */ /* 0x040fe40000410000 */
[----:B------:R-:W-:Y:S02]  /*b720*/  FFMA.FTZ R64, R36, R62, R65 ;  /* 0x0000003e24407223 */ /* 0x000fe40000010041 */
[-C--:B------:R-:W-:Y:S02]  /*b730*/  FMUL.FTZ R65, R33, R95.reuse ;  /* 0x0000005f21417220 */ /* 0x080fe40000410000 */
[C---:B------:R-:W-:Y:S02]  /*b740*/  FFMA.FTZ R62, R34.reuse, -R95, R60 ;  /* 0x8000005f223e7223 */ /* 0x040fe4000001003c */
[----:B------:R-:W-:Y:S02]  /*b750*/  FFMA.FTZ R65, R34, R94, -R65 ;  /* 0x0000005e22417223 */ /* 0x000fe40000010841 */
[----:B------:R-:W-:-:S02]  /*b760*/  FMUL.FTZ R60, R35, -R62 ;  /* 0x8000003e233c7220 */ /* 0x000fc40000410000 */
[-C--:B------:R-:W-:Y:S02]  /*b770*/  FMUL.FTZ R67, R35, -R65.reuse ;  /* 0x8000004123437220 */ /* 0x080fe40000410000 */
[----:B------:R-:W-:Y:S02]  /*b780*/  FFMA.FTZ R60, R36, R65, -R60 ;  /* 0x00000041243c7223 */ /* 0x000fe4000001083c */
[----:B------:R-:W-:Y:S02]  /*b790*/  FADD.FTZ R63, R124, R63 ;  /* 0x0000003f7c3f7221 */ /* 0x000fe40000010000 */
[----:B------:R-:W-:Y:S02]  /*b7a0*/  FADD.FTZ R65, -R139, R64 ;  /* 0x000000408b417221 */ /* 0x000fe40000010100 */
[C---:B------:R-:W-:Y:S02]  /*b7b0*/  FMUL.FTZ R66, R37.reuse, -R63 ;  /* 0x8000003f25427220 */ /* 0x040fe40000410000 */
[----:B------:R-:W-:-:S02]  /*b7c0*/  FMUL.FTZ R64, R37, -R65 ;  /* 0x8000004125407220 */ /* 0x000fc40000410000 */
[----:B------:R-:W-:Y:S02]  /*b7d0*/  FFMA.FTZ R62, R36, R62, R67 ;  /* 0x0000003e243e7223 */ /* 0x000fe40000010043 */
[C---:B------:R-:W-:Y:S02]  /*b7e0*/  FFMA.FTZ R67, R38.reuse, R65, R66 ;  /* 0x0000004126437223 */ /* 0x040fe40000010042 */
[----:B------:R-:W-:Y:S02]  /*b7f0*/  FFMA.FTZ R64, R38, R63, -R64 ;  /* 0x0000003f26407223 */ /* 0x000fe40000010840 */
[C---:B------:R-:W-:Y:S02]  /*b800*/  FMUL.FTZ R63, R37.reuse, -R62 ;  /* 0x8000003e253f7220 */ /* 0x040fe40000410000 */
[----:B------:R-:W-:Y:S02]  /*b810*/  FMUL.FTZ R65, R37, -R60 ;  /* 0x8000003c25417220 */ /* 0x000fe40000410000 */
[----:B------:R-:W-:-:S02]  /*b820*/  FADD.FTZ R67, -R140, R67 ;  /* 0x000000438c437221 */ /* 0x000fc40000010100 */
[----:B------:R-:W-:Y:S02]  /*b830*/  FADD.FTZ R64, R125, R64 ;  /* 0x000000407d407221 */ /* 0x000fe40000010000 */
[C---:B------:R-:W-:Y:S02]  /*b840*/  FFMA.FTZ R60, R38.reuse, R60, -R63 ;  /* 0x0000003c263c7223 */ /* 0x040fe4000001083f */
[----:B------:R-:W-:Y:S02]  /*b850*/  FFMA.FTZ R62, R38, R62, R65 ;  /* 0x0000003e263e7223 */ /* 0x000fe40000010041 */
[C---:B------:R-:W-:Y:S02]  /*b860*/  FMUL.FTZ R63, R39.reuse, -R67 ;  /* 0x80000043273f7220 */ /* 0x040fe40000410000 */
[-C--:B------:R-:W-:Y:S02]  /*b870*/  FMUL.FTZ R65, R39, -R64.reuse ;  /* 0x8000004027417220 */ /* 0x080fe40000410000 */
[----:B------:R-:W-:-:S02]  /*b880*/  FFMA.FTZ R63, R40, R64, -R63 ;  /* 0x00000040283f7223 */ /* 0x000fc4000001083f */
[C---:B------:R-:W-:Y:S02]  /*b890*/  FFMA.FTZ R64, R40.reuse, R67, R65 ;  /* 0x0000004328407223 */ /* 0x040fe40000010041 */
[C---:B------:R-:W-:Y:S02]  /*b8a0*/  FMUL.FTZ R65, R39.reuse, -R62 ;  /* 0x8000003e27417220 */ /* 0x040fe40000410000 */
[-C--:B------:R-:W-:Y:S02]  /*b8b0*/  FMUL.FTZ R67, R39, -R60.reuse ;  /* 0x8000003c27437220 */ /* 0x080fe40000410000 */
[----:B------:R-:W-:Y:S02]  /*b8c0*/  FFMA.FTZ R60, R40, R60, -R65 ;  /* 0x0000003c283c7223 */ /* 0x000fe40000010841 */
[----:B------:R-:W-:Y:S02]  /*b8d0*/  FADD.FTZ R63, R126, R63 ;  /* 0x0000003f7e3f7221 */ /* 0x000fe40000010000 */
[----:B------:R-:W-:-:S02]  /*b8e0*/  FADD.FTZ R65, -R141, R64 ;  /* 0x000000408d417221 */ /* 0x000fc40000010100 */
[C---:B------:R-:W-:Y:S02]  /*b8f0*/  FMUL.FTZ R66, R41.reuse, -R63 ;  /* 0x8000003f29427220 */ /* 0x040fe40000410000 */
[CC--:B------:R-:W-:Y:S02]  /*b900*/  FMUL.FTZ R64, R41.reuse, -R65.reuse ;  /* 0x8000004129407220 */ /* 0x0c0fe40000410000 */
[----:B------:R-:W-:Y:S02]  /*b910*/  FFMA.FTZ R62, R40, R62, R67 ;  /* 0x0000003e283e7223 */ /* 0x000fe40000010043 */
[C---:B------:R-:W-:Y:S02]  /*b920*/  FFMA.FTZ R67, R42.reuse, R65, R66 ;  /* 0x000000412a437223 */ /* 0x040fe40000010042 */
[----:B------:R-:W-:Y:S02]  /*b930*/  FFMA.FTZ R64, R42, R63, -R64 ;  /* 0x0000003f2a407223 */ /* 0x000fe40000010840 */
[----:B------:R-:W-:-:S02]  /*b940*/  FMUL.FTZ R63, R41, -R62 ;  /* 0x8000003e293f7220 */ /* 0x000fc40000410000 */
[-C--:B------:R-:W-:Y:S02]  /*b950*/  FMUL.FTZ R65, R41, -R60.reuse ;  /* 0x8000003c29417220 */ /* 0x080fe40000410000 */
[----:B------:R-:W-:Y:S02]  /*b960*/  FADD.FTZ R67, -R142, R67 ;  /* 0x000000438e437221 */ /* 0x000fe40000010100 */
[----:B------:R-:W-:Y:S02]  /*b970*/  FADD.FTZ R64, R127, R64 ;  /* 0x000000407f407221 */ /* 0x000fe40000010000 */
[C---:B------:R-:W-:Y:S02]  /*b980*/  FFMA.FTZ R60, R42.reuse, R60, -R63 ;  /* 0x0000003c2a3c7223 */ /* 0x040fe4000001083f */
[----:B------:R-:W-:Y:S02]  /*b990*/  FFMA.FTZ R62, R42, R62, R65 ;  /* 0x0000003e2a3e7223 */ /* 0x000fe40000010041 */
[----:B------:R-:W-:-:S02]  /*b9a0*/  FMUL.FTZ R63, R43, -R67 ;  /* 0x800000432b3f7220 */ /* 0x000fc40000410000 */
[CC--:B------:R-:W-:Y:S02]  /*b9b0*/  FMUL.FTZ R65, R43.reuse, -R64.reuse ;  /* 0x800000402b417220 */ /* 0x0c0fe40000410000 */
[C---:B------:R-:W-:Y:S02]  /*b9c0*/  FFMA.FTZ R63, R44.reuse, R64, -R63 ;  /* 0x000000402c3f7223 */ /* 0x040fe4000001083f */
[C---:B------:R-:W-:Y:S02]  /*b9d0*/  FFMA.FTZ R64, R44.reuse, R67, R65 ;  /* 0x000000432c407223 */ /* 0x040fe40000010041 */
[C---:B------:R-:W-:Y:S02]  /*b9e0*/  FMUL.FTZ R65, R43.reuse, -R62 ;  /* 0x8000003e2b417220 */ /* 0x040fe40000410000 */
[-C--:B------:R-:W-:Y:S02]  /*b9f0*/  FMUL.FTZ R67, R43, -R60.reuse ;  /* 0x8000003c2b437220 */ /* 0x080fe40000410000 */
[----:B------:R-:W-:-:S02]  /*ba00*/  FFMA.FTZ R60, R44, R60, -R65 ;  /* 0x0000003c2c3c7223 */ /* 0x000fc40000010841 */
[----:B------:R-:W-:Y:S02]  /*ba10*/  FADD.FTZ R63, R128, R63 ;  /* 0x0000003f803f7221 */ /* 0x000fe40000010000 */
[----:B------:R-:W-:Y:S02]  /*ba20*/  FADD.FTZ R65, -R143, R64 ;  /* 0x000000408f417221 */ /* 0x000fe40000010100 */
[C---:B------:R-:W-:Y:S02]  /*ba30*/  FMUL.FTZ R66, R45.reuse, -R63 ;  /* 0x8000003f2d427220 */ /* 0x040fe40000410000 */
[-C--:B------:R-:W-:Y:S02]  /*ba40*/  FMUL.FTZ R64, R45, -R65.reuse ;  /* 0x800000412d407220 */ /* 0x080fe40000410000 */
[----:B------:R-:W-:Y:S02]  /*ba50*/  FFMA.FTZ R62, R44, R62, R67 ;  /* 0x0000003e2c3e7223 */ /* 0x000fe40000010043 */
[----:B------:R-:W-:-:S02]  /*ba60*/  FFMA.FTZ R67, R46, R65, R66 ;  /* 0x000000412e437223 */ /* 0x000fc40000010042 */
[----:B------:R-:W-:Y:S02]  /*ba70*/  FFMA.FTZ R64, R46, R63, -R64 ;  /* 0x0000003f2e407223 */ /* 0x000fe40000010840 */
[C---:B------:R-:W-:Y:S02]  /*ba80*/  FMUL.FTZ R63, R45.reuse, -R62 ;  /* 0x8000003e2d3f7220 */ /* 0x040fe40000410000 */
[-C--:B------:R-:W-:Y:S02]  /*ba90*/  FMUL.FTZ R65, R45, -R60.reuse ;  /* 0x8000003c2d417220 */ /* 0x080fe40000410000 */
[----:B------:R-:W-:Y:S02]  /*baa0*/  FADD.FTZ R67, -R144, R67 ;  /* 0x0000004390437221 */ /* 0x000fe40000010100 */
[----:B------:R-:W-:Y:S02]  /*bab0*/  FADD.FTZ R64, R129, R64 ;  /* 0x0000004081407221 */ /* 0x000fe40000010000 */
[----:B------:R-:W-:-:S02]  /*bac0*/  FFMA.FTZ R60, R46, R60, -R63 ;  /* 0x0000003c2e3c7223 */ /* 0x000fc4000001083f */
[----:B------:R-:W-:Y:S02]  /*bad0*/  FFMA.FTZ R62, R46, R62, R65 ;  /* 0x0000003e2e3e7223 */ /* 0x000fe40000010041 */
[CC--:B------:R-:W-:Y:S02]  /*bae0*/  FMUL.FTZ R63, R47.reuse, -R67.reuse ;  /* 0x800000432f3f7220 */ /* 0x0c0fe40000410000 */
[CC--:B------:R-:W-:Y:S02]  /*baf0*/  FMUL.FTZ R65, R47.reuse, -R64.reuse ;  /* 0x800000402f417220 */ /* 0x0c0fe40000410000 */
[C---:B------:R-:W-:Y:S02]  /*bb00*/  FFMA.FTZ R63, R48.reuse, R64, -R63 ;  /* 0x00000040303f7223 */ /* 0x040fe4000001083f */
[----:B------:R-:W-:Y:S02]  /*bb10*/  FFMA.FTZ R64, R48, R67, R65 ;  /* 0x0000004330407223 */ /* 0x000fe40000010041 */
        /* <DEDUP_REMOVED lines=62> */
[----:B------:R-:W-:Y:S02]  /*bf00*/  FADD.FTZ R63, R136, R63 ;  /* 0x0000003f883f7221 */ /* 0x000fe40000010000 */
[C---:B------:R-:W-:Y:S02]  /*bf10*/  FFMA.FTZ R62, R80.reuse, R62, R67 ;  /* 0x0000003e503e7223 */ /* 0x040fe40000010043 */
[----:B------:R-:W-:Y:S02]  /*bf20*/  FFMA.FTZ R60, R80, R60, -R65 ;  /* 0x0000003c503c7223 */ /* 0x000fe40000010841 */
[----:B------:R-:W-:Y:S02]  /*bf30*/  FADD.FTZ R64, -R151, R64 ;  /* 0x0000004097407221 */ /* 0x000fe40000010100 */
[----:B------:R-:W-:-:S02]  /*bf40*/  FMUL.FTZ R65, R81, -R63 ;  /* 0x8000003f51417220 */ /* 0x000fc40000410000 */
[C---:B------:R-:W-:Y:S02]  /*bf50*/  FMUL.FTZ R61, R81.reuse, -R62 ;  /* 0x8000003e513d7220 */ /* 0x040fe40000410000 */
[C---:B------:R-:W-:Y:S02]  /*bf60*/  FMUL.FTZ R68, R81.reuse, R200 ;  /* 0x000000c851447220 */ /* 0x040fe40000410000 */
[CC--:B------:R-:W-:Y:S02]  /*bf70*/  FMUL.FTZ R66, R81.reuse, -R64.reuse ;  /* 0x8000004051427220 */ /* 0x0c0fe40000410000 */
[C---:B------:R-:W-:Y:S02]  /*bf80*/  FFMA.FTZ R67, R82.reuse, R64, R65 ;  /* 0x0000004052437223 */ /* 0x040fe40000010041 */
[CC--:B------:R-:W-:Y:S02]  /*bf90*/  FMUL.FTZ R65, R81.reuse, -R60.reuse ;  /* 0x8000003c51417220 */ /* 0x0c0fe40000410000 */
[C---:B------:R-:W-:Y:S01]  /*bfa0*/  FFMA.FTZ R64, R82.reuse, R60, -R61 ;  /* 0x0000003c52407223 */ /* 0x040fe2000001083d */
[----:B------:R-:W-:Y:S01]  /*bfb0*/  HFMA2.MMA R61, -RZ, RZ, 0, 0 ;  /* 0x00000000ff3d7435 */ /* 0x000fe200000001ff */
[-C--:B------:R-:W-:Y:S01]  /*bfc0*/  FMUL.FTZ R69, R81, R209.reuse ;  /* 0x000000d151457220 */ /* 0x080fe20000410000 */
[----:B------:R-:W-:Y:S01]  /*bfd0*/  MOV R60, 0x3f800000 ;  /* 0x3f800000003c7802 */ /* 0x000fe20000000f00 */
[----:B------:R-:W-:-:S02]  /*bfe0*/  FFMA.FTZ R68, R82, R209, -R68 ;  /* 0x000000d152447223 */ /* 0x000fc40000010844 */
[C---:B------:R-:W-:Y:S02]  /*bff0*/  FFMA.FTZ R66, R82.reuse, R63, -R66 ;  /* 0x0000003f52427223 */ /* 0x040fe40000010842 */
[C---:B------:R-:W-:Y:S02]  /*c000*/  FFMA.FTZ R65, R82.reuse, R62, R65 ;  /* 0x0000003e52417223 */ /* 0x040fe40000010041 */
[----:B------:R-:W-:Y:S01]  /*c010*/  CS2R R62, SRZ ;  /* 0x00000000003e7805 */ /* 0x000fe2000001ff00 */
[----:B------:R-:W-:Y:S02]  /*c020*/  FFMA.FTZ R69, R82, R200, R69 ;  /* 0x000000c852457223 */ /* 0x000fe40000010045 */
[----:B------:R-:W-:Y:S02]  /*c030*/  FADD.FTZ R210, R75, R68 ;  /* 0x000000444bd27221 */ /* 0x000fe40000010000 */
        /* <DEDUP_REMOVED lines=13> */
[-C--:B------:R-:W-:Y:S02]  /*c110*/  FMUL.FTZ R65, R57, R213.reuse ;  /* 0x000000d539417220 */ /* 0x080fe40000410000 */
[C---:B------:R-:W-:Y:S02]  /*c120*/  FFMA.FTZ R64, R58.reuse, R213, -R64 ;  /* 0x000000d53a407223 */ /* 0x040fe40000010840 */
[----:B------:R-:W-:Y:S02]  /*c130*/  FFMA.FTZ R65, R58, R212, R65 ;  /* 0x000000d43a417223 */ /* 0x000fe40000010041 */
[----:B------:R-:W-:Y:S02]  /*c140*/  FADD.FTZ R214, R79, R64 ;  /* 0x000000404fd67221 */ /* 0x000fe40000010000 */
[----:B------:R-:W-:Y:S02]  /*c150*/  FADD.FTZ R168, R168, R65 ;  /* 0x00000041a8a87221 */ /* 0x000fe40000010000 */
[----:B------:R-:W-:-:S04]  /*c160*/  FMUL.FTZ R65, R55, R214 ;  /* 0x000000d637417220 */ /* 0x000fc80000410000 */
[CC--:B------:R-:W-:Y:S02]  /*c170*/  FFMA.FTZ R64, R56.reuse, R168.reuse, R65 ;  /* 0x000000a838407223 */ /* 0x0c0fe40000010041 */
[----:B------:R-:W-:Y:S02]  /*c180*/  FMUL.FTZ R65, R55, R168 ;  /* 0x000000a837417220 */ /* 0x000fe40000410000 */
[----:B------:R-:W-:Y:S02]  /*c190*/  FADD.FTZ R169, R169, R64 ;  /* 0x00000040a9a97221 */ /* 0x000fe40000010000 */
        /* <DEDUP_REMOVED lines=110> */
.L_x_1480:
[----:B------:R-:W-:Y:S05]  /*c880*/  BRA.DIV ~URZ, `(.L_x_1379) ;  /* 0x000082b27f007947 */ /* 0x000fea000b800000 */
[----:B------:R-:W2:Y:S04]  /*c890*/  SHFL.DOWN PT, R69, R69, 0x1, 0x1f ;  /* 0x08201f0045457f89 */ /* 0x000ea800000e0000 */
[----:B------:R3:W4:Y:S04]  /*c8a0*/  SHFL.DOWN PT, R73, R68, 0x1, 0x1f ;  /* 0x08201f0044497f89 */ /* 0x00072800000e0000 */
[----:B------:R3:W0:Y:S02]  /*c8b0*/  SHFL.DOWN PT, R64, R70, 0x1, 0x1f ;  /* 0x08201f0046407f89 */ /* 0x00062400000e0000 */
.L_x_1481:
        /* <DEDUP_REMOVED lines=13> */
.L_x_1381:
[----:B------:R-:W-:Y:S05]  /*c990*/  BSYNC B1 ;  /* 0x0000000000017941 */ /* 0x000fea0003800000 */
.L_x_1380:
[----:B------:R-:W-:Y:S01]  /*c9a0*/  ISETP.GT.U32.AND P0, PT, R238, 0x1d, PT ;  /* 0x0000001dee00780c */ /* 0x000fe20003f04070 */
[----:B------:R-:W-:Y:S05]  /*c9b0*/  BRA.DIV ~URZ, `(.L_x_1382) ;  /* 0x000082e27f007947 */ /* 0x000fea000b800000 */
[----:B-1----:R1:W3:Y:S04]  /*c9c0*/  SHFL.DOWN PT, R67, R71, 0x2, 0x1f ;  /* 0x08401f0047437f89 */ /* 0x0022e800000e0000 */
[----:B--2---:R1:W2:Y:S04]  /*c9d0*/  SHFL.DOWN PT, R69, R74, 0x2, 0x1f ;  /* 0x08401f004a457f89 */ /* 0x0042a800000e0000 */
[----:B---3--:R1:W3:Y:S04]  /*c9e0*/  SHFL.DOWN PT, R70, R68, 0x2, 0x1f ;  /* 0x08401f0044467f89 */ /* 0x0082e800000e0000 */
[----:B0-----:R1:W0:Y:S02]  /*c9f0*/  SHFL.DOWN PT, R64, R72, 0x2, 0x1f ;  /* 0x08401f0048407f89 */ /* 0x00122400000e0000 */
.L_x_1482:
        /* <DEDUP_REMOVED lines=13> */
.L_x_1384:
[----:B------:R-:W-:Y:S05]  /*cad0*/  BSYNC B1 ;  /* 0x0000000000017941 */ /* 0x000fea0003800000 */
.L_x_1383:
[----:B------:R-:W-:Y:S01]  /*cae0*/  ISETP.GT.U32.AND P0, PT, R238, 0x1b, PT ;  /* 0x0000001bee00780c */ /* 0x000fe20003f04070 */
[----:B------:R-:W-:Y:S10]  /*caf0*/  BRA.DIV ~URZ, `(.L_x_1385) ;  /* 0x000083727f007947 */ /* 0x000ff4000b800000 */
[----:B------:R1:W4:Y:S02]  /*cb00*/  SHFL.DOWN PT, R67, R71, 0x4, 0x1f ;  /* 0x08801f0047437f89 */ /* 0x00032400000e0000 */
.L_x_1483:
[----:B------:R-:W-:Y:S05]  /*cb10*/  BRA.DIV ~URZ, `(.L_x_1386) ;  /* 0x000083d27f007947 */ /* 0x000fea000b800000 */
[----:B--2---:R2:W1:Y:S04]  /*cb20*/  SHFL.DOWN PT, R69, R74, 0x4, 0x1f ;  /* 0x08801f004a457f89 */ /* 0x00446800000e0000 */
[----:B---3--:R2:W3:Y:S04]  /*cb30*/  SHFL.DOWN PT, R70, R68, 0x4, 0x1f ;  /* 0x08801f0044467f89 */ /* 0x0084e800000e0000 */
[----:B0-----:R2:W0:Y:S02]  /*cb40*/  SHFL.DOWN PT, R64, R72, 0x4, 0x1f ;  /* 0x08801f0048407f89 */ /* 0x00142400000e0000 */
.L_x_1484:
        /* <DEDUP_REMOVED lines=13> */
.L_x_1388:
[----:B------:R-:W-:Y:S05]  /*cc20*/  BSYNC B1 ;  /* 0x0000000000017941 */ /* 0x000fea0003800000 */
.L_x_1387:
[----:B------:R-:W-:Y:S01]  /*cc30*/  ISETP.GT.U32.AND P0, PT, R238, 0x17, PT ;  /* 0x00000017ee00780c */ /* 0x000fe20003f04070 */
[----:B------:R-:W-:Y:S05]  /*cc40*/  BRA.DIV ~URZ, `(.L_x_1389) ;  /* 0x000084027f007947 */ /* 0x000fea000b800000 */
[----:B----4-:R4:W2:Y:S04]  /*cc50*/  SHFL.DOWN PT, R67, R71, 0x8, 0x1f ;  /* 0x09001f0047437f89 */ /* 0x0108a800000e0000 */
[----:B-1----:R4:W1:Y:S04]  /*cc60*/  SHFL.DOWN PT, R69, R74, 0x8, 0x1f ;  /* 0x09001f004a457f89 */ /* 0x00286800000e0000 */
[----:B---3--:R4:W3:Y:S04]  /*cc70*/  SHFL.DOWN PT, R70, R68, 0x8, 0x1f ;  /* 0x09001f0044467f89 */ /* 0x0088e800000e0000 */
[----:B0-----:R4:W0:Y:S02]  /*cc80*/  SHFL.DOWN PT, R64, R72, 0x8, 0x1f ;  /* 0x09001f0048407f89 */ /* 0x00182400000e0000 */
.L_x_1485:
        /* <DEDUP_REMOVED lines=13> */
.L_x_1391:
[----:B------:R-:W-:Y:S05]  /*cd60*/  BSYNC B1 ;  /* 0x0000000000017941 */ /* 0x000fea0003800000 */
.L_x_1390:
[----:B------:R-:W-:Y:S01]  /*cd70*/  ISETP.GT.U32.AND P0, PT, R238, 0xf, PT ;  /* 0x0000000fee00780c */ /* 0x000fe20003f04070 */
[----:B------:R-:W-:Y:S10]  /*cd80*/  BRA.DIV ~URZ, `(.L_x_1392) ;  /* 0x000084927f007947 */ /* 0x000ff4000b800000 */
[----:B--2---:R2:W4:Y:S02]  /*cd90*/  SHFL.DOWN PT, R67, R71, 0x10, 0x1f ;  /* 0x0a001f0047437f89 */ /* 0x00452400000e0000 */
.L_x_1486:
[----:B------:R-:W-:Y:S05]  /*cda0*/  BRA.DIV ~URZ, `(.L_x_1393) ;  /* 0x000084f27f007947 */ /* 0x000fea000b800000 */
[----:B-1----:R1:W2:Y:S04]  /*cdb0*/  SHFL.DOWN PT, R69, R74, 0x10, 0x1f ;  /* 0x0a001f004a457f89 */ /* 0x0022a800000e0000 */
[----:B---3--:R1:W3:Y:S04]  /*cdc0*/  SHFL.DOWN PT, R70, R68, 0x10, 0x1f ;  /* 0x0a001f0044467f89 */ /* 0x0082e800000e0000 */
[----:B0-----:R1:W0:Y:S02]  /*cdd0*/  SHFL.DOWN PT, R64, R72, 0x10, 0x1f ;  /* 0x0a001f0048407f89 */ /* 0x00122400000e0000 */
.L_x_1487:
        /* <DEDUP_REMOVED lines=13> */
.L_x_1395:
[----:B------:R-:W-:Y:S05]  /*ceb0*/  BSYNC B1 ;  /* 0x0000000000017941 */ /* 0x000fea0003800000 */
.L_x_1394:
        /* <DEDUP_REMOVED lines=20> */
.L_x_1488:
        /* <DEDUP_REMOVED lines=21> */
.L_x_1398:
[----:B------:R-:W-:Y:S05]  /*d150*/  BSYNC B1 ;  /* 0x0000000000017941 */ /* 0x000fea0003800000 */
.L_x_1397:
        /* <DEDUP_REMOVED lines=37> */
.L_x_1377:
[----:B0-----:R-:W-:Y:S05]  /*d3b0*/  BSYNC B0 ;  /* 0x0000000000007941 */ /* 0x001fea0003800000 */
.L_x_1376:
        /* <DEDUP_REMOVED lines=8> */
[----:B--2---:R-:W-:-:S04]  /*d440*/  FFMA.FTZ R61, R102, R209, RZ ;  /* 0x000000d1663d7223 */ /* 0x004fc800000100ff */
        /* <DEDUP_REMOVED lines=9> */
[CC--:B------:R-:W-:Y:S02]  /*d4e0*/  FMUL.FTZ R64, R33.reuse, -R154.reuse ;  /* 0x8000009a21407220 */ /* 0x0c0fe40000410000 */
[-C--:B------:R-:W-:Y:S02]  /*d4f0*/  FMUL.FTZ R33, R33, -R153.reuse ;  /* 0x8000009921217220 */ /* 0x080fe40000410000 */
[C---:B------:R-:W-:Y:S02]  /*d500*/  FFMA.FTZ R64, R34.reuse, R153, -R64 ;  /* 0x0000009922407223 */ /* 0x040fe40000010840 */
[----:B------:R-:W-:Y:S01]  /*d510*/  FFMA.FTZ R33, R34, R154, R33 ;  /* 0x0000009a22217223 */ /* 0x000fe20000010021 */
[----:B------:R-:W-:Y:S01]  /*d520*/  HADD2.F32 R34, -RZ, R217.H0_H0 ;  /* 0x200000d9ff227230 */ /* 0x000fe20000004100 */
[----:B------:R-:W-:-:S02]  /*d530*/  FADD.FTZ R123, R123, R64 ;  /* 0x000000407b7b7221 */ /* 0x000fc40000010000 */
[----:B------:R-:W-:Y:S01]  /*d540*/  FADD.FTZ R63, -R138, R33 ;  /* 0x000000218a3f7221 */ /* 0x000fe20000010100 */
[----:B------:R-:W-:Y:S01]  /*d550*/  HADD2.F32 R33, -RZ, R218.H0_H0 ;  /* 0x200000daff217230 */ /* 0x000fe20000004100 */
[----:B------:R-:W-:Y:S02]  /*d560*/  FMUL.FTZ R64, R34, R117 ;  /* 0x0000007522407220 */ /* 0x000fe40000410000 */
[C---:B------:R-:W-:Y:S02]  /*d570*/  FMUL.FTZ R61, R35.reuse, -R63 ;  /* 0x8000003f233d7220 */ /* 0x040fe40000410000 */
[-C--:B------:R-:W-:Y:S02]  /*d580*/  FMUL.FTZ R35, R35, -R123.reuse ;  /* 0x8000007b23237220 */ /* 0x080fe40000410000 */
[----:B------:R-:W-:Y:S02]  /*d590*/  FMUL.FTZ R60, R33, R118 ;  /* 0x00000076213c7220 */ /* 0x000fe40000410000 */
[----:B------:R-:W-:-:S02]  /*d5a0*/  FFMA.FTZ R61, R36, R123, -R61 ;  /* 0x0000007b243d7223 */ /* 0x000fc4000001083d */
[----:B------:R-:W-:Y:S01]  /*d5b0*/  FFMA.FTZ R36, R36, R63, R35 ;  /* 0x0000003f24247223 */ /* 0x000fe20000010023 */
[----:B------:R-:W-:Y:S01]  /*d5c0*/  HADD2.F32 R35, -RZ, R216.H0_H0 ;  /* 0x200000d8ff237230 */ /* 0x000fe20000004100 */
[-C--:B------:R-:W-:Y:S02]  /*d5d0*/  FFMA.FTZ R209, R31, -R60.reuse, R209 ;  /* 0x8000003c1fd17223 */ /* 0x080fe400000100d1 */
[----:B------:R-:W-:Y:S02]  /*d5e0*/  FFMA.FTZ R60, R32, -R60, R200 ;  /* 0x8000003c203c7223 */ /* 0x000fe400000100c8 */
[----:B------:R-:W-:Y:S02]  /*d5f0*/  FFMA.FTZ R200, R102, -R200, RZ ;  /* 0x800000c866c87223 */ /* 0x000fe400000100ff */
[----:B------:R-:W-:Y:S01]  /*d600*/  FADD.FTZ R139, -R139, R36 ;  /* 0x000000248b8b7221 */ /* 0x000fe20000010100 */
[----:B------:R-:W-:Y:S01]  /*d610*/  HADD2.F32 R36, -RZ, R215.H0_H0 ;  /* 0x200000d7ff247230 */ /* 0x000fe20000004100 */
[----:B------:R-:W-:-:S02]  /*d620*/  FFMA.FTZ R65, R101, -R211, R200 ;  /* 0x800000d365417223 */ /* 0x000fc400000100c8 */
[----:B------:R-:W-:Y:S02]  /*d630*/  FADD.FTZ R124, R124, R61 ;  /* 0x0000003d7c7c7221 */ /* 0x000fe40000010000 */
[----:B------:R-:W-:Y:S02]  /*d640*/  FMUL.FTZ R61, R36, R115 ;  /* 0x00000073243d7220 */ /* 0x000fe40000410000 */
[----:B------:R-:W-:Y:S02]  /*d650*/  FFMA.FTZ R65, R100, -R212, R65 ;  /* 0x800000d464417223 */ /* 0x000fe40000010041 */
[-C--:B------:R-:W-:Y:S02]  /*d660*/  FFMA.FTZ R214, R26, -R61.reuse, R214 ;  /* 0x8000003d1ad67223 */ /* 0x080fe400000100d6 */
[----:B------:R-:W-:Y:S02]  /*d670*/  FFMA.FTZ R61, R25, -R61, R168 ;  /* 0x8000003d193d7223 */ /* 0x000fe400000100a8 */
[----:B------:R-:W-:-:S02]  /*d680*/  FFMA.FTZ R168, R99, -R168, R65 ;  /* 0x800000a863a87223 */ /* 0x000fc40000010041 */
[----:B------:R-:W-:Y:S02]  /*d690*/  FMUL.FTZ R65, R37, -R139 ;  /* 0x8000008b25417220 */ /* 0x000fe40000410000 */
[----:B------:R-:W-:Y:S02]  /*d6a0*/  FFMA.FTZ R210, R30, -R64, R210 ;  /* 0x800000401ed27223 */ /* 0x000fe400000100d2 */
[----:B------:R-:W-:Y:S02]  /*d6b0*/  FFMA.FTZ R62, R38, R124, -R65 ;  /* 0x0000007c263e7223 */ /* 0x000fe40000010841 */
[----:B------:R-:W-:Y:S02]  /*d6c0*/  FFMA.FTZ R211, R29, -R64, R211 ;  /* 0x800000401dd37223 */ /* 0x000fe400000100d3 */
[----:B------:R-:W-:Y:S02]  /*d6d0*/  FMUL.FTZ R37, R37, -R124 ;  /* 0x8000007c25257220 */ /* 0x000fe40000410000 */
[----:B------:R-:W-:-:S02]  /*d6e0*/  FMUL.FTZ R64, R35, R116 ;  /* 0x0000007423407220 */ /* 0x000fc40000410000 */
[----:B------:R-:W-:Y:S01]  /*d6f0*/  FADD.FTZ R125, R125, R62 ;  /* 0x0000003e7d7d7221 */ /* 0x000fe20000010000 */
[----:B------:R-:W-:Y:S01]  /*d700*/  HADD2.F32 R62, -RZ, R207.H0_H0 ;  /* 0x200000cfff3e7230 */ /* 0x000fe20000004100 */
[----:B------:R-:W-:Y:S01]  /*d710*/  FFMA.FTZ R65, R38, R139, R37 ;  /* 0x0000008b26417223 */ /* 0x000fe20000010025 */
[----:B------:R-:W-:Y:S01]  /*d720*/  HADD2.F32 R37, -RZ, R208.H0_H0 ;  /* 0x200000d0ff257230 */ /* 0x000fe20000004100 */
[-C--:B------:R-:W-:Y:S02]  /*d730*/  FFMA.FTZ R213, R27, -R64.reuse, R213 ;  /* 0x800000401bd57223 */ /* 0x080fe400000100d5 */
[----:B------:R-:W-:Y:S02]  /*d740*/  FFMA.FTZ R212, R28, -R64, R212 ;  /* 0x800000401cd47223 */ /* 0x000fe400000100d4 */
[----:B------:R-:W-:Y:S02]  /*d750*/  FFMA.FTZ R64, R98, R170, R67 ;  /* 0x000000aa62407223 */ /* 0x000fe40000010043 */
[----:B------:R-:W-:-:S02]  /*d760*/  FMUL.FTZ R66, R62, R113 ;  /* 0x000000713e427220 */ /* 0x000fc40000410000 */
[----:B------:R-:W-:Y:S01]  /*d770*/  FADD.FTZ R65, -R140, R65 ;  /* 0x000000418c417221 */ /* 0x000fe20000010100 */
[----:B------:R-:W-:Y:S01]  /*d780*/  HADD2.F32 R140, -RZ, R155.H0_H0 ;  /* 0x2000009bff8c7230 */ /* 0x000fe20000004100 */
[----:B-1----:R-:W-:Y:S02]  /*d790*/  FFMA.FTZ R69, R97, R171, R64 ;  /* 0x000000ab61457223 */ /* 0x002fe40000010040 */
[-C--:B------:R-:W-:Y:S02]  /*d7a0*/  FFMA.FTZ R171, R22, -R66.reuse, R171 ;  /* 0x8000004216ab7223 */ /* 0x080fe400000100ab */
[----:B------:R-:W-:Y:S02]  /*d7b0*/  FFMA.FTZ R64, R21, -R66, R172 ;  /* 0x8000004215407223 */ /* 0x000fe400000100ac */
[C---:B------:R-:W-:Y:S02]  /*d7c0*/  FMUL.FTZ R66, R39.reuse, -R65 ;  /* 0x8000004127427220 */ /* 0x040fe40000410000 */
[----:B------:R-:W-:-:S02]  /*d7d0*/  FMUL.FTZ R39, R39, -R125 ;  /* 0x8000007d27277220 */ /* 0x000fc40000410000 */
[C---:B------:R-:W-:Y:S01]  /*d7e0*/  FFMA.FTZ R67, R40.reuse, R125, -R66 ;  /* 0x0000007d28437223 */ /* 0x040fe20000010842 */
[----:B------:R-:W-:Y:S01]  /*d7f0*/  HADD2.F32 R66, -RZ, R205.H0_H0 ;  /* 0x200000cdff427230 */ /* 0x000fe20000004100 */
[----:B------:R-:W-:Y:S01]  /*d800*/  FFMA.FTZ R68, R40, R65, R39 ;  /* 0x0000004128447223 */ /* 0x000fe20000010027 */
[----:B------:R-:W-:Y:S01]  /*d810*/  HADD2.F32 R39, -RZ, R206.H0_H0 ;  /* 0x200000ceff277230 */ /* 0x000fe20000004100 */
[----:B------:R-:W-:Y:S02]  /*d820*/  FADD.FTZ R126, R126, R67 ;  /* 0x000000437e7e7221 */ /* 0x000fe40000010000 */
[----:B------:R-:W-:Y:S02]  /*d830*/  FADD.FTZ R68, -R141, R68 ;  /* 0x000000448d447221 */ /* 0x000fe40000010100 */
[----:B------:R-:W-:Y:S02]  /*d840*/  FFMA.FTZ R70, R96, R174, R69 ;  /* 0x000000ae60467223 */ /* 0x000fe40000010045 */
[----:B------:R-:W-:-:S02]  /*d850*/  FMUL.FTZ R69, R41, -R68 ;  /* 0x8000004429457220 */ /* 0x000fc40000410000 */
[----:B------:R-:W-:Y:S02]  /*d860*/  FMUL.FTZ R41, R41, -R126 ;  /* 0x8000007e29297220 */ /* 0x000fe40000410000 */
[----:B------:R-:W-:Y:S02]  /*d870*/  FFMA.FTZ R73, R91, R175, R70 ;  /* 0x000000af5b497223 */ /* 0x000fe40000010046 */
[C---:B------:R-:W-:Y:S01]  /*d880*/  FFMA.FTZ R71, R42.reuse, R68, R41 ;  /* 0x000000442a477223 */ /* 0x040fe20000010029 */
[----:B------:R-:W-:Y:S01]  /*d890*/  HADD2.F32 R41, -RZ, R204.H0_H0 ;  /* 0x200000ccff297230 */ /* 0x000fe20000004100 */
[----:B------:R-:W-:Y:S01]  /*d8a0*/  FFMA.FTZ R70, R42, R126, -R69 ;  /* 0x0000007e2a467223 */ /* 0x000fe20000010845 */
[----:B------:R-:W-:Y:S01]  /*d8b0*/  HADD2.F32 R42, -RZ, R203.H0_H0 ;  /* 0x200000cbff2a7230 */ /* 0x000fe20000004100 */
[----:B------:R-:W-:Y:S02]  /*d8c0*/  FFMA.FTZ R72, R90, R178, R73 ;  /* 0x000000b25a487223 */ /* 0x000fe40000010049 */
[----:B------:R-:W-:-:S02]  /*d8d0*/  FADD.FTZ R71, -R142, R71 ;  /* 0x000000478e477221 */ /* 0x000fc40000010100 */
[----:B------:R-:W-:Y:S02]  /*d8e0*/  FADD.FTZ R127, R127, R70 ;  /* 0x000000467f7f7221 */ /* 0x000fe40000010000 */
[----:B------:R-:W-:Y:S02]  /*d8f0*/  FFMA.FTZ R75, R89, R179, R72 ;  /* 0x000000b3594b7223 */ /* 0x000fe40000010048 */
[C---:B------:R-:W-:Y:S02]  /*d900*/  FMUL.FTZ R72, R43.reuse, -R71 ;  /* 0x800000472b487220 */ /* 0x040fe40000410000 */
[-C--:B------:R-:W-:Y:S02]  /*d910*/  FMUL.FTZ R43, R43, -R127.reuse ;  /* 0x8000007f2b2b7220 */ /* 0x080fe40000410000 */
[C---:B------:R-:W-:Y:S02]  /*d920*/  FFMA.FTZ R73, R44.reuse, R127, -R72 ;  /* 0x0000007f2c497223 */ /* 0x040fe40000010848 */
[----:B------:R-:W-:Y:S01]  /*d930*/  FFMA.FTZ R74, R44, R71, R43 ;  /* 0x000000472c4a7223 */ /* 0x000fe2000001002b */
[----:B------:R-:W-:Y:S01]  /*d940*/  HADD2.F32 R44, -RZ, R201.H0_H0 ;  /* 0x200000c9ff2c7230 */ /* 0x000fe20000004100 */
[----:B------:R-:W-:Y:S01]  /*d950*/  FADD.FTZ R128, R128, R73 ;  /* 0x0000004980807221 */ /* 0x000fe20000010000 */
[----:B------:R-:W-:Y:S01]  /*d960*/  HADD2.F32 R43, -RZ, R202.H0_H0 ;  /* 0x200000caff2b7230 */ /* 0x000fe20000004100 */
[----:B------:R-:W-:-:S02]  /*d970*/  FADD.FTZ R74, -R143, R74 ;  /* 0x0000004a8f4a7221 */ /* 0x000fc40000010100 */
[----:B------:R-:W-:Y:S02]  /*d980*/  FFMA.FTZ R76, R88, R182, R75 ;  /* 0x000000b6584c7223 */ /* 0x000fe4000001004b */
[C---:B------:R-:W-:Y:S02]  /*d990*/  FMUL.FTZ R75, R45.reuse, -R74 ;  /* 0x8000004a2d4b7220 */ /* 0x040fe40000410000 */
[----:B------:R-:W-:Y:S02]  /*d9a0*/  FMUL.FTZ R45, R45, -R128 ;  /* 0x800000802d2d7220 */ /* 0x000fe40000410000 */
[----:B------:R-:W-:Y:S02]  /*d9b0*/  FFMA.FTZ R77, R87, R183, R76 ;  /* 0x000000b7574d7223 */ /* 0x000fe4000001004c */
[C---:B------:R-:W-:Y:S01]  /*d9c0*/  FFMA.FTZ R95, R46.reuse, R74, R45 ;  /* 0x0000004a2e5f7223 */ /* 0x040fe2000001002d */
[----:B------:R-:W-:Y:S01]  /*d9d0*/  HADD2.F32 R45, -RZ, R199.H0_H0 ;  /* 0x200000c7ff2d7230 */ /* 0x000fe20000004100 */
[----:B------:R-:W-:Y:S01]  /*d9e0*/  FFMA.FTZ R76, R46, R128, -R75 ;  /* 0x000000802e4c7223 */ /* 0x000fe2000001084b */
[----:B------:R-:W-:Y:S01]  /*d9f0*/  HADD2.F32 R46, -RZ, R198.H0_H0 ;  /* 0x200000c6ff2e7230 */ /* 0x000fe20000004100 */
[----:B------:R-:W-:-:S02]  /*da00*/  FADD.FTZ R95, -R144, R95 ;  /* 0x0000005f905f7221 */ /* 0x000fc40000010100 */
[----:B------:R-:W-:Y:S02]  /*da10*/  FADD.FTZ R129, R129, R76 ;  /* 0x0000004c81817221 */ /* 0x000fe40000010000 */
[----:B------:R-:W-:Y:S02]  /*da20*/  FFMA.FTZ R77, R86, R186, R77 ;  /* 0x000000ba564d7223 */ /* 0x000fe4000001004d */
[C---:B------:R-:W-:Y:S02]  /*da30*/  FMUL.FTZ R76, R47.reuse, -R95 ;  /* 0x8000005f2f4c7220 */ /* 0x040fe40000410000 */
[-C--:B------:R-:W-:Y:S02]  /*da40*/  FMUL.FTZ R47, R47, -R129.reuse ;  /* 0x800000812f2f7220 */ /* 0x080fe40000410000 */
[----:B------:R-:W-:Y:S02]  /*da50*/  FFMA.FTZ R79, R85, R188, R77 ;  /* 0x000000bc554f7223 */ /* 0x000fe4000001004d */
[----:B------:R-:W-:-:S02]  /*da60*/  FFMA.FTZ R77, R48, R129, -R76 ;  /* 0x00000081304d7223 */ /* 0x000fc4000001084c */
[----:B------:R-:W-:Y:S01]  /*da70*/  FFMA.FTZ R138, R48, R95, R47 ;  /* 0x0000005f308a7223 */ /* 0x000fe2000001002f */
[----:B------:R-:W-:Y:S01]  /*da80*/  HADD2.F32 R47, -RZ, R197.H0_H0 ;  /* 0x200000c5ff2f7230 */ /* 0x000fe20000004100 */
[----:B------:R-:W-:Y:S02]  /*da90*/  FFMA.FTZ R48, R84, R190, R79 ;  /* 0x000000be54307223 */ /* 0x000fe4000001004f */
[----:B------:R-:W-:Y:S02]  /*daa0*/  FADD.FTZ R130, R130, R77 ;  /* 0x0000004d82827221 */ /* 0x000fe40000010000 */
[----:B------:R-:W-:Y:S02]  /*dab0*/  FMUL.FTZ R79, R140, R103 ;  /* 0x000000678c4f7220 */ /* 0x000fe40000410000 */
[----:B------:R-:W-:Y:S02]  /*dac0*/  FMUL.FTZ R77, R0, R154 ;  /* 0x0000009a004d7220 */ /* 0x000fe40000410000 */
[----:B------:R-:W-:-:S02]  /*dad0*/  FADD.FTZ R138, -R145, R138 ;  /* 0x0000008a918a7221 */ /* 0x000fc40000010100 */
[C---:B------:R-:W-:Y:S02]  /*dae0*/  FFMA.FTZ R76, R2.reuse, -R79, R191 ;  /* 0x8000004f024c7223 */ /* 0x040fe400000100bf */
[----:B------:R-:W-:Y:S02]  /*daf0*/  FFMA.FTZ R2, R2, R153, R77 ;  /* 0x0000009902027223 */ /* 0x000fe4000001004d */
[C---:B------:R-:W-:Y:S02]  /*db00*/  FMUL.FTZ R77, R49.reuse, -R138 ;  /* 0x8000008a314d7220 */ /* 0x040fe40000410000 */
[----:B------:R-:W-:Y:S02]  /*db10*/  FMUL.FTZ R49, R49, -R130 ;  /* 0x8000008231317220 */ /* 0x000fe40000410000 */
[----:B------:R-:W-:Y:S02]  /*db20*/  FFMA.FTZ R78, R0, -R79, R192 ;  /* 0x8000004f004e7223 */ /* 0x000fe400000100c0 */
[----:B------:R-:W-:-:S02]  /*db30*/  FFMA.FTZ R79, R50, R138, R49 ;  /* 0x0000008a324f7223 */ /* 0x000fc40000010031 */
[----:B------:R-:W-:Y:S02]  /*db40*/  FMUL.FTZ R49, R153, UR43 ;  /* 0x0000002b99317c20 */ /* 0x000fe40008410000 */
[----:B------:R-:W-:Y:S02]  /*db50*/  FFMA.FTZ R0, R50, R130, -R77 ;  /* 0x0000008232007223 */ /* 0x000fe4000001084d */
[----:B------:R-:W-:Y:S02]  /*db60*/  FMUL.FTZ R143, R47, R104 ;  /* 0x000000682f8f7220 */ /* 0x000fe40000410000 */
[C---:B------:R-:W-:Y:S02]  /*db70*/  FFMA.FTZ R77, R154.reuse, UR44, -R49 ;  /* 0x0000002c9a4d7c23 */ /* 0x040fe40008010831 */
[----:B------:R-:W-:Y:S02]  /*db80*/  FMUL.FTZ R50, R154, UR43 ;  /* 0x0000002b9a327c20 */ /* 0x000fe40008410000 */
[----:B------:R-:W-:-:S02]  /*db90*/  FFMA.FTZ R141, R3, -R143, R190 ;  /* 0x8000008f038d7223 */ /* 0x000fc400000100be */
[----:B------:R-:W-:Y:S02]  /*dba0*/  FFMA.FTZ R49, R153, UR44, R50 ;  /* 0x0000002c99317c23 */ /* 0x000fe40008010032 */
[----:B------:R-:W-:Y:S02]  /*dbb0*/  FMUL.FTZ R77, R78, R77 ;  /* 0x0000004d4e4d7220 */ /* 0x000fe40000410000 */
[C---:B------:R-:W-:Y:S02]  /*dbc0*/  FFMA.FTZ R143, R4.reuse, -R143, R189 ;  /* 0x8000008f048f7223 */ /* 0x040fe400000100bd */
[----:B------:R-:W-:Y:S02]  /*dbd0*/  FMUL.FTZ R4, R4, R63 ;  /* 0x0000003f04047220 */ /* 0x000fe40000410000 */
[----:B------:R-:W-:Y:S02]  /*dbe0*/  FADD.FTZ R131, R131, R0 ;  /* 0x0000000083837221 */ /* 0x000fe40000010000 */
[----:B------:R-:W-:-:S02]  /*dbf0*/  FMUL.FTZ R0, R123, UR43 ;  /* 0x0000002b7b007c20 */ /* 0x000fc40008410000 */
[----:B------:R-:W-:Y:S02]  /*dc00*/  FFMA.FTZ R77, R76, R49, R77 ;  /* 0x000000314c4d7223 */ /* 0x000fe4000001004d */
[----:B------:R-:W-:Y:S02]  /*dc10*/  FADD.FTZ R79, -R146, R79 ;  /* 0x0000004f924f7221 */ /* 0x000fe40000010100 */
[----:B------:R-:W-:Y:S02]  /*dc20*/  FFMA.FTZ R49, R3, R123, R4 ;  /* 0x0000007b03317223 */ /* 0x000fe40000010004 */
[C---:B------:R-:W-:Y:S02]  /*dc30*/  FFMA.FTZ R4, R63.reuse, UR44, -R0 ;  /* 0x0000002c3f047c23 */ /* 0x040fe40008010800 */
[----:B------:R-:W-:Y:S02]  /*dc40*/  FMUL.FTZ R0, R63, UR43 ;  /* 0x0000002b3f007c20 */ /* 0x000fe40008410000 */
[----:B------:R-:W-:-:S02]  /*dc50*/  FFMA.FTZ R219, R2, R103, R219 ;  /* 0x0000006702db7223 */ /* 0x000fc400000100db */
[----:B------:R-:W-:Y:S02]  /*dc60*/  FFMA.FTZ R77, R140, R2, R77 ;  /* 0x000000028c4d7223 */ /* 0x000fe4000001004d */
[C---:B------:R-:W-:Y:S02]  /*dc70*/  FMUL.FTZ R2, R51.reuse, -R79 ;  /* 0x8000004f33027220 */ /* 0x040fe40000410000 */
[-C--:B------:R-:W-:Y:S02]  /*dc80*/  FMUL.FTZ R3, R51, -R131.reuse ;  /* 0x8000008333037220 */ /* 0x080fe40000410000 */
[----:B------:R-:W-:Y:S02]  /*dc90*/  FFMA.FTZ R0, R123, UR44, R0 ;  /* 0x0000002c7b007c23 */ /* 0x000fe40008010000 */
[----:B------:R-:W-:Y:S02]  /*dca0*/  FMUL.FTZ R4, R143, R4 ;  /* 0x000000048f047220 */ /* 0x000fe40000410000 */
[----:B------:R-:W-:-:S02]  /*dcb0*/  FFMA.FTZ R51, R52, R131, -R2 ;  /* 0x0000008334337223 */ /* 0x000fc40000010802 */
[----:B------:R-:W-:Y:S02]  /*dcc0*/  FFMA.FTZ R50, R52, R79, R3 ;  /* 0x0000004f34327223 */ /* 0x000fe40000010003 */
[----:B------:R-:W-:Y:S02]  /*dcd0*/  FMUL.FTZ R52, R124, UR43 ;  /* 0x0000002b7c347c20 */ /* 0x000fe40008410000 */
[----:B------:R-:W-:Y:S02]  /*dce0*/  FMUL.FTZ R94, R46, R105 ;  /* 0x000000692e5e7220 */ /* 0x000fe40000410000 */
[----:B------:R-:W-:Y:S02]  /*dcf0*/  FFMA.FTZ R0, R141, R0, R4 ;  /* 0x000000008d007223 */ /* 0x000fe40000010004 */
[----:B------:R-:W-:Y:S02]  /*dd00*/  FMUL.FTZ R4, R123, R104 ;  /* 0x000000687b047220 */ /* 0x000fe40000410000 */
[----:B------:R-:W-:-:S02]  /*dd10*/  FFMA.FTZ R123, R139, UR44, -R52 ;  /* 0x0000002c8b7b7c23 */ /* 0x000fc40008010834 */
[----:B------:R-:W-:Y:S02]  /*dd20*/  FFMA.FTZ R188, R5, -R94, R188 ;  /* 0x8000005e05bc7223 */ /* 0x000fe400000100bc */
[----:B------:R-:W-:Y:S02]  /*dd30*/  FADD.FTZ R132, R132, R51 ;  /* 0x0000003384847221 */ /* 0x000fe40000010000 */
[C---:B------:R-:W-:Y:S02]  /*dd40*/  FMUL.FTZ R52, R6.reuse, R139 ;  /* 0x0000008b06347220 */ /* 0x040fe40000410000 */
[----:B------:R-:W-:Y:S02]  /*dd50*/  FMUL.FTZ R75, R45, R106 ;  /* 0x0000006a2d4b7220 */ /* 0x000fe40000410000 */
[----:B------:R-:W-:Y:S02]  /*dd60*/  FFMA.FTZ R94, R6, -R94, R187 ;  /* 0x8000005e065e7223 */ /* 0x000fe400000100bb */
[----:B------:R-:W-:-:S02]  /*dd70*/  FADD.FTZ R50, -R147, R50 ;  /* 0x0000003293327221 */ /* 0x000fc40000010100 */
[----:B------:R-:W-:Y:S02]  /*dd80*/  FMUL.FTZ R51, R139, UR43 ;  /* 0x0000002b8b337c20 */ /* 0x000fe40008410000 */
[----:B------:R-:W-:Y:S02]  /*dd90*/  FFMA.FTZ R52, R5, R124, R52 ;  /* 0x0000007c05347223 */ /* 0x000fe40000010034 */
[----:B------:R-:W-:Y:S02]  /*dda0*/  FFMA.FTZ R186, R7, -R75, R186 ;  /* 0x8000004b07ba7223 */ /* 0x000fe400000100ba */
[----:B------:R-:W-:Y:S02]  /*ddb0*/  FFMA.FTZ R51, R124, UR44, R51 ;  /* 0x0000002c7c337c23 */ /* 0x000fe40008010033 */
[----:B------:R-:W-:Y:S02]  /*ddc0*/  FMUL.FTZ R123, R94, R123 ;  /* 0x0000007b5e7b7220 */ /* 0x000fe40000410000 */
[----:B------:R-:W-:-:S02]  /*ddd0*/  FMUL.FTZ R5, R53, -R50 ;  /* 0x8000003235057220 */ /* 0x000fc40000410000 */
[C---:B------:R-:W-:Y:S02]  /*dde0*/  FFMA.FTZ R75, R8.reuse, -R75, R185 ;  /* 0x8000004b084b7223 */ /* 0x040fe400000100b9 */
[----:B------:R-:W-:Y:S02]  /*ddf0*/  FMUL.FTZ R53, R53, -R132 ;  /* 0x8000008435357220 */ /* 0x000fe40000410000 */
[----:B------:R-:W-:Y:S02]  /*de00*/  FMUL.FTZ R8, R8, R65 ;  /* 0x0000004108087220 */ /* 0x000fe40000410000 */
[----:B------:R-:W-:Y:S02]  /*de10*/  FFMA.FTZ R51, R188, R51, R123 ;  /* 0x00000033bc337223 */ /* 0x000fe4000001007b */
[----:B------:R-:W-:Y:S02]  /*de20*/  FFMA.FTZ R123, R54, R50, R53 ;  /* 0x00000032367b7223 */ /* 0x000fe40000010035 */
[----:B------:R-:W-:-:S02]  /*de30*/  FFMA.FTZ R53, R7, R125, R8 ;  /* 0x0000007d07357223 */ /* 0x000fc40000010008 */
[----:B------:R-:W-:Y:S02]  /*de40*/  FMUL.FTZ R7, R126, UR43 ;  /* 0x0000002b7e077c20 */ /* 0x000fe40008410000 */
[----:B------:R-:W-:Y:S02]  /*de50*/  FMUL.FTZ R73, R44, R107 ;  /* 0x0000006b2c497220 */ /* 0x000fe40000410000 */
[----:B------:R-:W-:Y:S02]  /*de60*/  FFMA.FTZ R142, R54, R132, -R5 ;  /* 0x00000084368e7223 */ /* 0x000fe40000010805 */
[----:B------:R-:W-:Y:S02]  /*de70*/  FFMA.FTZ R54, R68, UR44, -R7 ;  /* 0x0000002c44367c23 */ /* 0x000fe40008010807 */
[----:B------:R-:W-:Y:S02]  /*de80*/  FFMA.FTZ R183, R10, -R73, R183 ;  /* 0x800000490ab77223 */ /* 0x000fe400000100b7 */
[----:B------:R-:W-:-:S02]  /*de90*/  FMUL.FTZ R7, R68, UR43 ;  /* 0x0000002b44077c20 */ /* 0x000fc40008410000 */
[----:B------:R-:W-:Y:S02]  /*dea0*/  FFMA.FTZ R73, R9, -R73, R184 ;  /* 0x8000004909497223 */ /* 0x000fe400000100b8 */
[----:B------:R-:W-:Y:S02]  /*deb0*/  FADD.FTZ R123, -R148, R123 ;  /* 0x0000007b947b7221 */ /* 0x000fe40000010100 */
[----:B------:R-:W-:Y:S02]  /*dec0*/  FADD.FTZ R133, R133, R142 ;  /* 0x0000008e85857221 */ /* 0x000fe40000010000 */
[----:B------:R-:W-:Y:S02]  /*ded0*/  FMUL.FTZ R9, R9, R68 ;  /* 0x0000004409097220 */ /* 0x000fe40000410000 */
[----:B------:R-:W-:Y:S02]  /*dee0*/  FFMA.FTZ R8, R126, UR44, R7 ;  /* 0x0000002c7e087c23 */ /* 0x000fe40008010007 */
[----:B------:R-:W-:-:S02]  /*def0*/  FMUL.FTZ R54, R73, R54 ;  /* 0x0000003649367220 */ /* 0x000fc40000410000 */
[C---:B------:R-:W-:Y:S02]  /*df00*/  FMUL.FTZ R7, R55.reuse, -R123 ;  /* 0x8000007b37077220 */ /* 0x040fe40000410000 */
[-C--:B------:R-:W-:Y:S02]  /*df10*/  FMUL.FTZ R55, R55, -R133.reuse ;  /* 0x8000008537377220 */ /* 0x080fe40000410000 */
[----:B------:R-:W-:Y:S02]  /*df20*/  FFMA.FTZ R10, R10, R126, R9 ;  /* 0x0000007e0a0a7223 */ /* 0x000fe40000010009 */
[----:B------:R-:W-:Y:S02]  /*df30*/  FFMA.FTZ R9, R183, R8, R54 ;  /* 0x00000008b7097223 */ /* 0x000fe40000010036 */
[C---:B------:R-:W-:Y:S02]  /*df40*/  FFMA.FTZ R7, R56.reuse, R133, -R7 ;  /* 0x0000008538077223 */ /* 0x040fe40000010807 */
[----:B------:R-:W-:-:S02]  /*df50*/  FFMA.FTZ R8, R56, R123, R55 ;  /* 0x0000007b38087223 */ /* 0x000fc40000010037 */
[----:B------:R-:W-:Y:S02]  /*df60*/  FADD.FTZ R134, R134, R7 ;  /* 0x0000000786867221 */ /* 0x000fe40000010000 */
[----:B------:R-:W-:Y:S02]  /*df70*/  FADD.FTZ R8, -R149, R8 ;  /* 0x0000000895087221 */ /* 0x000fe40000010100 */
[----:B------:R-:W-:Y:S02]  /*df80*/  FMUL.FTZ R55, R57, -R134 ;  /* 0x8000008639377220 */ /* 0x000fe40000410000 */
[----:B------:R-:W-:Y:S02]  /*df90*/  FMUL.FTZ R72, R43, R108 ;  /* 0x0000006c2b487220 */ /* 0x000fe40000410000 */
[----:B------:R-:W-:Y:S02]  /*dfa0*/  FMUL.FTZ R57, R57, -R8 ;  /* 0x8000000839397220 */ /* 0x000fe40000410000 */
[----:B------:R-:W-:-:S02]  /*dfb0*/  FMUL.FTZ R70, R42, R109 ;  /* 0x0000006d2a467220 */ /* 0x000fc40000410000 */
[C---:B------:R-:W-:Y:S02]  /*dfc0*/  FFMA.FTZ R55, R58.reuse, R8, R55 ;  /* 0x000000083a377223 */ /* 0x040fe40000010037 */
[----:B------:R-:W-:Y:S02]  /*dfd0*/  FFMA.FTZ R182, R11, -R72, R182 ;  /* 0x800000480bb67223 */ /* 0x000fe400000100b6 */
[----:B------:R-:W-:Y:S02]  /*dfe0*/  FFMA.FTZ R58, R58, R134, -R57 ;  /* 0x000000863a3a7223 */ /* 0x000fe40000010839 */
[----:B------:R-:W-:Y:S02]  /*dff0*/  FFMA.FTZ R179, R14, -R70, R179 ;  /* 0x800000460eb37223 */ /* 0x000fe400000100b3 */
[----:B------:R-:W-:Y:S02]  /*e000*/  FFMA.FTZ R72, R12, -R72, R181 ;  /* 0x800000480c487223 */ /* 0x000fe400000100b5 */
[----:B------:R-:W-:-:S02]  /*e010*/  FFMA.FTZ R70, R13, -R70, R180 ;  /* 0x800000460d467223 */ /* 0x000fc400000100b4 */
[----:B------:R-:W-:Y:S02]  /*e020*/  FMUL.FTZ R12, R12, R71 ;  /* 0x000000470c0c7220 */ /* 0x000fe40000410000 */
[----:B------:R-:W-:Y:S02]  /*e030*/  FMUL.FTZ R57, R13, R74 ;  /* 0x0000004a0d397220 */ /* 0x000fe40000410000 */
[----:B------:R-:W-:Y:S02]  /*e040*/  FADD.FTZ R13, -R150, R55 ;  /* 0x00000037960d7221 */ /* 0x000fe40000010100 */
[----:B------:R-:W-:Y:S02]  /*e050*/  FADD.FTZ R135, R135, R58 ;  /* 0x0000003a87877221 */ /* 0x000fe40000010000 */
[----:B------:R-:W-:Y:S02]  /*e060*/  FFMA.FTZ R11, R11, R127, R12 ;  /* 0x0000007f0b0b7223 */ /* 0x000fe4000001000c */
[----:B------:R-:W-:-:S02]  /*e070*/  FMUL.FTZ R68, R68, R107 ;  /* 0x0000006b44447220 */ /* 0x000fc40000410000 */
[C---:B------:R-:W-:Y:S02]  /*e080*/  FMUL.FTZ R12, R59.reuse, -R13 ;  /* 0x8000000d3b0c7220 */ /* 0x040fe40000410000 */
[----:B------:R-:W-:Y:S02]  /*e090*/  FMUL.FTZ R126, R126, R107 ;  /* 0x0000006b7e7e7220 */ /* 0x000fe40000410000 */
[-C--:B------:R-:W-:Y:S02]  /*e0a0*/  FMUL.FTZ R59, R59, -R135.reuse ;  /* 0x800000873b3b7220 */ /* 0x080fe40000410000 */
[----:B------:R-:W-:Y:S02]  /*e0b0*/  FFMA.FTZ R14, R14, R128, R57 ;  /* 0x000000800e0e7223 */ /* 0x000fe40000010039 */
[----:B------:R-:W-:Y:S02]  /*e0c0*/  FMUL.FTZ R7, R73, R68 ;  /* 0x0000004449077220 */ /* 0x000fe40000410000 */
[----:B------:R-:W-:-:S02]  /*e0d0*/  FFMA.FTZ R57, R80, R135, -R12 ;  /* 0x0000008750397223 */ /* 0x000fc4000001080c */
[----:B------:R-:W-:Y:S02]  /*e0e0*/  FMUL.FTZ R73, R73, R126 ;  /* 0x0000007e49497220 */ /* 0x000fe40000410000 */
[----:B------:R-:W-:Y:S02]  /*e0f0*/  FFMA.FTZ R12, R80, R13, R59 ;  /* 0x0000000d500c7223 */ /* 0x000fe4000001003b */
[----:B------:R-:W-:Y:S02]  /*e100*/  FMUL.FTZ R69, R41, R110 ;  /* 0x0000006e29457220 */ /* 0x000fe40000410000 */
[C---:B------:R-:W-:Y:S02]  /*e110*/  FFMA.FTZ R7, R183.reuse, R126, R7 ;  /* 0x0000007eb7077223 */ /* 0x040fe40000010007 */
[----:B------:R-:W-:Y:S02]  /*e120*/  FFMA.FTZ R183, R183, R68, -R73 ;  /* 0x00000044b7b77223 */ /* 0x000fe40000010849 */
[----:B------:R-:W-:-:S02]  /*e130*/  FADD.FTZ R12, -R151, R12 ;  /* 0x0000000c970c7221 */ /* 0x000fc40000010100 */
[-C--:B------:R-:W-:Y:S02]  /*e140*/  FFMA.FTZ R178, R15, -R69.reuse, R178 ;  /* 0x800000450fb27223 */ /* 0x080fe400000100b2 */
[----:B------:R-:W-:Y:S02]  /*e150*/  FMUL.FTZ R55, R128, UR43 ;  /* 0x0000002b80377c20 */ /* 0x000fe40008410000 */
[----:B------:R-:W-:Y:S02]  /*e160*/  FMUL.FTZ R73, R74, UR43 ;  /* 0x0000002b4a497c20 */ /* 0x000fe40008410000 */
[----:B------:R-:W-:Y:S02]  /*e170*/  FADD.FTZ R136, R136, R57 ;  /* 0x0000003988887221 */ /* 0x000fe40000010000 */
[----:B------:R-:W-:Y:S02]  /*e180*/  FFMA.FTZ R69, R16, -R69, R177 ;  /* 0x8000004510457223 */ /* 0x000fe400000100b1 */
[----:B------:R-:W-:-:S02]  /*e190*/  FMUL.FTZ R2, R63, R104 ;  /* 0x000000683f027220 */ /* 0x000fc40000410000 */
[----:B------:R-:W-:Y:S02]  /*e1a0*/  FMUL.FTZ R16, R16, R95 ;  /* 0x0000005f10107220 */ /* 0x000fe40000410000 */
[C---:B------:R-:W-:Y:S02]  /*e1b0*/  FMUL.FTZ R57, R81.reuse, -R12 ;  /* 0x8000000c51397220 */ /* 0x040fe40000410000 */
[----:B------:R-:W-:Y:S02]  /*e1c0*/  FFMA.FTZ R59, R74, UR44, -R55 ;  /* 0x0000002c4a3b7c23 */ /* 0x000fe40008010837 */
[----:B------:R-:W-:Y:S02]  /*e1d0*/  FFMA.FTZ R54, R128, UR44, R73 ;  /* 0x0000002c80367c23 */ /* 0x000fe40008010049 */
[----:B------:R-:W-:Y:S02]  /*e1e0*/  FMUL.FTZ R81, R81, -R136 ;  /* 0x8000008851517220 */ /* 0x000fe40000410000 */
[----:B------:R-:W-:-:S02]  /*e1f0*/  FMUL.FTZ R67, R66, R111 ;  /* 0x0000006f42437220 */ /* 0x000fc40000410000 */
[C---:B------:R-:W-:Y:S02]  /*e200*/  FMUL.FTZ R3, R143.reuse, R2 ;  /* 0x000000028f037220 */ /* 0x040fe40000410000 */
[----:B------:R-:W-:Y:S02]  /*e210*/  FMUL.FTZ R63, R143, R4 ;  /* 0x000000048f3f7220 */ /* 0x000fe40000410000 */
[-C--:B------:R-:W-:Y:S02]  /*e220*/  FMUL.FTZ R55, R74, R109.reuse ;  /* 0x0000006d4a377220 */ /* 0x080fe40000410000 */
[----:B------:R-:W-:Y:S02]  /*e230*/  FMUL.FTZ R73, R128, R109 ;  /* 0x0000006d80497220 */ /* 0x000fe40000410000 */
[----:B------:R-:W-:Y:S02]  /*e240*/  FFMA.FTZ R15, R15, R129, R16 ;  /* 0x000000810f0f7223 */ /* 0x000fe40000010010 */
[----:B------:R-:W-:-:S02]  /*e250*/  FFMA.FTZ R16, R82, R136, -R57 ;  /* 0x0000008852107223 */ /* 0x000fc40000010839 */
[----:B------:R-:W-:Y:S02]  /*e260*/  FFMA.FTZ R57, R82, R12, R81 ;  /* 0x0000000c52397223 */ /* 0x000fe40000010051 */
[----:B------:R-:W-:Y:S02]  /*e270*/  FFMA.FTZ R175, R18, -R67, R175 ;  /* 0x8000004312af7223 */ /* 0x000fe400000100af */
[C---:B------:R-:W-:Y:S02]  /*e280*/  FFMA.FTZ R3, R141.reuse, R4, R3 ;  /* 0x000000048d037223 */ /* 0x040fe40000010003 */
[----:B------:R-:W-:Y:S01]  /*e290*/  FFMA.FTZ R63, R141, R2, -R63 ;  /* 0x000000028d3f7223 */ /* 0x000fe2000001083f */
[----:B------:R-:W-:Y:S01]  /*e2a0*/  SHF.L.U32 R141, R122, 0x5, RZ ;  /* 0x000000057a8d7819 */ /* 0x000fe200000006ff */
[C---:B------:R-:W-:Y:S02]  /*e2b0*/  FMUL.FTZ R56, R70.reuse, R55 ;  /* 0x0000003746387220 */ /* 0x040fe40000410000 */
[----:B------:R-:W-:-:S02]  /*e2c0*/  FMUL.FTZ R58, R70, R73 ;  /* 0x00000049463a7220 */ /* 0x000fc40000410000 */
[----:B------:R-:W-:Y:S02]  /*e2d0*/  FFMA.FTZ R67, R17, -R67, R176 ;  /* 0x8000004311437223 */ /* 0x000fe400000100b0 */
[----:B------:R-:W-:Y:S01]  /*e2e0*/  FMUL.FTZ R59, R70, R59 ;  /* 0x0000003b463b7220 */ /* 0x000fe20000410000 */
[----:B------:R-:W-:Y:S01]  /*e2f0*/  LEA.HI.SX32 R70, R141, R141, 0x1b ;  /* 0x0000008d8d467211 */ /* 0x000fe200078fdaff */
[----:B------:R-:W-:Y:S02]  /*e300*/  FMUL.FTZ R17, R17, R138 ;  /* 0x0000008a11117220 */ /* 0x000fe40000410000 */
[----:B------:R-:W-:Y:S02]  /*e310*/  FADD.FTZ R57, -R152, R57 ;  /* 0x0000003998397221 */ /* 0x000fe40000010100 */
[C---:B------:R-:W-:Y:S02]  /*e320*/  FFMA.FTZ R56, R179.reuse, R73, R56 ;  /* 0x00000049b3387223 */ /* 0x040fe40000010038 */
[----:B------:R-:W-:-:S02]  /*e330*/  FFMA.FTZ R58, R179, R55, -R58 ;  /* 0x00000037b33a7223 */ /* 0x000fc4000001083a */
[----:B------:R-:W-:Y:S01]  /*e340*/  FADD.FTZ R137, R137, R16 ;  /* 0x0000001089897221 */ /* 0x000fe20000010000 */
[----:B------:R-:W-:Y:S01]  /*e350*/  IADD3 R16, R141, 0x1, RZ ;  /* 0x000000018d107810 */ /* 0x000fe20007ffe0ff */
[----:B------:R-:W-:Y:S01]  /*e360*/  FFMA.FTZ R179, R179, R54, R59 ;  /* 0x00000036b3b37223 */ /* 0x000fe2000001003b */
[C---:B------:R-:W-:Y:S01]  /*e370*/  IADD3 R54, R141.reuse, 0x3, RZ ;  /* 0x000000038d367810 */ /* 0x040fe20007ffe0ff */
[----:B------:R-:W-:Y:S01]  /*e380*/  FFMA.FTZ R18, R18, R130, R17 ;  /* 0x0000008212127223 */ /* 0x000fe20000010011 */
[----:B------:R-:W-:Y:S01]  /*e390*/  IADD3 R17, R141, 0x2, RZ ;  /* 0x000000028d117810 */ /* 0x000fe20007ffe0ff */
[-C--:B------:R-:W-:Y:S01]  /*e3a0*/  FMUL.FTZ R74, R57, R118.reuse ;  /* 0x00000076394a7220 */ /* 0x080fe20000410000 */
[----:B------:R-:W-:Y:S01]  /*e3b0*/  LEA.HI.SX32 R145, R16, R141, 0x1b ;  /* 0x0000008d10917211 */ /* 0x000fe200078fdaff */
        /* <DEDUP_REMOVED lines=11> */
[C---:B------:R-:W-:Y:S01]  /*e470*/  FMUL.FTZ R6, R94.reuse, R139 ;  /* 0x0000008b5e067220 */ /* 0x040fe20000410000 */
[----:B------:R0:W-:Y:S01]  /*e480*/  STS [R70.X4+0x2100], R81 ;  /* 0x0021005146007388 */ /* 0x0001e20000004800 */
[C---:B------:R-:W-:Y:S02]  /*e490*/  FMUL.FTZ R54, R211.reuse, R17 ;  /* 0x00000011d3367220 */ /* 0x040fe40000410000 */
[----:B------:R-:W-:Y:S02]  /*e4a0*/  FMUL.FTZ R94, R94, R5 ;  /* 0x000000055e5e7220 */ /* 0x000fe40000410000 */
[----:B------:R-:W-:Y:S02]  /*e4b0*/  FMUL.FTZ R82, R211, R141 ;  /* 0x0000008dd3527220 */ /* 0x000fe40000410000 */
[----:B------:R-:W-:Y:S02]  /*e4c0*/  FFMA.FTZ R6, R188, R5, R6 ;  /* 0x00000005bc067223 */ /* 0x000fe40000010006 */
[----:B------:R-:W-:-:S02]  /*e4d0*/  FFMA.FTZ R80, R209, R74, -R80 ;  /* 0x0000004ad1507223 */ /* 0x000fc40000010850 */
[----:B------:R-:W-:Y:S02]  /*e4e0*/  FFMA.FTZ R54, R210, R141, R54 ;  /* 0x0000008dd2367223 */ /* 0x000fe40000010036 */
[----:B------:R-:W-:Y:S02]  /*e4f0*/  FADD.FTZ R59, RZ, R59 ;  /* 0x0000003bff3b7221 */ /* 0x000fe40000010000 */
[----:B------:R-:W-:Y:S02]  /*e500*/  FMUL.FTZ R143, R130, UR43 ;  /* 0x0000002b828f7c20 */ /* 0x000fe40008410000 */
[----:B------:R-:W-:Y:S02]  /*e510*/  FFMA.FTZ R188, R188, R139, -R94 ;  /* 0x0000008bbcbc7223 */ /* 0x000fe4000001085e */
[----:B------:R-:W-:Y:S02]  /*e520*/  FMUL.FTZ R94, R34, R141 ;  /* 0x0000008d225e7220 */ /* 0x000fe40000410000 */
[----:B------:R-:W-:-:S02]  /*e530*/  FFMA.FTZ R141, R210, R17, -R82 ;  /* 0x00000011d28d7223 */ /* 0x000fc40000010852 */
[----:B------:R-:W-:Y:S02]  /*e540*/  FADD.FTZ R80, RZ, R80 ;  /* 0x00000050ff507221 */ /* 0x000fe40000010000 */
[----:B------:R-:W-:Y:S02]  /*e550*/  FADD.FTZ R59, R59, R54 ;  /* 0x000000363b3b7221 */ /* 0x000fe40000010000 */
[----:B------:R-:W-:Y:S02]  /*e560*/  FFMA.FTZ R82, R138, UR44, -R143 ;  /* 0x0000002c8a527c23 */ /* 0x000fe4000801088f */
[----:B------:R-:W-:Y:S02]  /*e570*/  FMUL.FTZ R54, R135, R116 ;  /* 0x0000007487367220 */ /* 0x000fe40000410000 */
[----:B------:R-:W-:Y:S02]  /*e580*/  FMUL.FTZ R74, R33, R74 ;  /* 0x0000004a214a7220 */ /* 0x000fe40000410000 */
[----:B------:R-:W-:-:S02]  /*e590*/  FADD.FTZ R141, R80, R141 ;  /* 0x0000008d508d7221 */ /* 0x000fc40000010000 */
[----:B------:R-:W-:Y:S01]  /*e5a0*/  FMUL.FTZ R128, R67, R82 ;  /* 0x0000005243807220 */ /* 0x000fe20000410000 */
[----:B------:R1:W-:Y:S01]  /*e5b0*/  STS [R145.X4+0x2104], R74 ;  /* 0x0021044a91007388 */ /* 0x0003e20000004800 */
[----:B------:R-:W-:Y:S02]  /*e5c0*/  FMUL.FTZ R80, R13, R116 ;  /* 0x000000740d507220 */ /* 0x000fe40000410000 */
[----:B------:R-:W-:Y:S01]  /*e5d0*/  FMUL.FTZ R82, R212, R54 ;  /* 0x00000036d4527220 */ /* 0x000fe20000410000 */
[----:B------:R2:W-:Y:S01]  /*e5e0*/  STS [R147.X4+0x2108], R94 ;  /* 0x0021085e93007388 */ /* 0x0005e20000004800 */
[----:B0-----:R-:W-:Y:S02]  /*e5f0*/  FMUL.FTZ R81, R138, UR43 ;  /* 0x0000002b8a517c20 */ /* 0x001fe40008410000 */
[----:B------:R-:W-:Y:S02]  /*e600*/  FFMA.FTZ R82, R213, R80, -R82 ;  /* 0x00000050d5527223 */ /* 0x000fe40000010852 */
[----:B------:R-:W-:-:S02]  /*e610*/  FFMA.FTZ R124, R130, UR44, R81 ;  /* 0x0000002c827c7c23 */ /* 0x000fc40008010051 */
[----:B-1----:R-:W-:Y:S02]  /*e620*/  FMUL.FTZ R74, R212, R80 ;  /* 0x00000050d44a7220 */ /* 0x002fe40000410000 */
[----:B------:R-:W-:Y:S02]  /*e630*/  FADD.FTZ R82, R141, R82 ;  /* 0x000000528d527221 */ /* 0x000fe40000010000 */
[----:B------:R-:W-:Y:S02]  /*e640*/  FFMA.FTZ R74, R213, R54, R74 ;  /* 0x00000036d54a7223 */ /* 0x000fe4000001004a */
[-C--:B------:R-:W-:Y:S02]  /*e650*/  FMUL.FTZ R143, R8, R115.reuse ;  /* 0x00000073088f7220 */ /* 0x080fe40000410000 */
[----:B------:R-:W-:Y:S02]  /*e660*/  FMUL.FTZ R141, R134, R115 ;  /* 0x00000073868d7220 */ /* 0x000fe40000410000 */
[----:B------:R-:W-:-:S02]  /*e670*/  FMUL.FTZ R138, R138, R111 ;  /* 0x0000006f8a8a7220 */ /* 0x000fc40000410000 */
[----:B------:R-:W-:Y:S02]  /*e680*/  FMUL.FTZ R81, R34, R17 ;  /* 0x0000001122517220 */ /* 0x000fe40000410000 */
[----:B------:R-:W-:Y:S02]  /*e690*/  FMUL.FTZ R130, R130, R111 ;  /* 0x0000006f82827220 */ /* 0x000fe40000410000 */
[----:B------:R-:W-:Y:S01]  /*e6a0*/  FFMA.FTZ R17, R175, R124, R128 ;  /* 0x0000007caf117223 */ /* 0x000fe20000010080 */
[----:B------:R0:W-:Y:S01]  /*e6b0*/  STS [R16.X4+0x210c], R81 ;  /* 0x00210c5110007388 */ /* 0x0001e20000004800 */
[----:B------:R-:W-:Y:S02]  /*e6c0*/  FMUL.FTZ R38, R37, R114 ;  /* 0x0000007225267220 */ /* 0x000fe40000410000 */
[----:B------:R-:W-:Y:S02]  /*e6d0*/  FADD.FTZ R59, R59, R74 ;  /* 0x0000004a3b3b7221 */ /* 0x000fe40000010000 */
[----:B--2---:R-:W-:-:S02]  /*e6e0*/  FMUL.FTZ R94, R61, R143 ;  /* 0x0000008f3d5e7220 */ /* 0x004fc40000410000 */
[-C--:B------:R-:W-:Y:S02]  /*e6f0*/  FMUL.FTZ R124, R61, R141.reuse ;  /* 0x0000008d3d7c7220 */ /* 0x080fe40000410000 */
[C---:B------:R-:W-:Y:S02]  /*e700*/  FMUL.FTZ R74, R67.reuse, R138 ;  /* 0x0000008a434a7220 */ /* 0x040fe40000410000 */
[----:B------:R-:W-:Y:S02]  /*e710*/  FMUL.FTZ R67, R67, R130 ;  /* 0x0000008243437220 */ /* 0x000fe40000410000 */
[----:B------:R-:W-:Y:S02]  /*e720*/  FFMA.FTZ R170, R23, -R38, R170 ;  /* 0x8000002617aa7223 */ /* 0x000fe400000100aa */
[C---:B0-----:R-:W-:Y:S02]  /*e730*/  FFMA.FTZ R16, R214.reuse, R141, R94 ;  /* 0x0000008dd6107223 */ /* 0x041fe4000001005e */
[----:B------:R-:W-:-:S02]  /*e740*/  FFMA.FTZ R81, R214, R143, -R124 ;  /* 0x0000008fd6517223 */ /* 0x000fc4000001087c */
[----:B------:R-:W-:Y:S02]  /*e750*/  FFMA.FTZ R38, R24, -R38, R169 ;  /* 0x8000002618267223 */ /* 0x000fe400000100a9 */
[----:B------:R-:W-:Y:S02]  /*e760*/  FFMA.FTZ R74, R175, R130, R74 ;  /* 0x00000082af4a7223 */ /* 0x000fe4000001004a */
[----:B------:R-:W-:Y:S02]  /*e770*/  FMUL.FTZ R147, R123, R114 ;  /* 0x000000727b937220 */ /* 0x000fe40000410000 */
[----:B------:R-:W-:Y:S02]  /*e780*/  FFMA.FTZ R175, R175, R138, -R67 ;  /* 0x0000008aafaf7223 */ /* 0x000fe40000010843 */
[----:B------:R-:W-:Y:S02]  /*e790*/  FMUL.FTZ R143, R36, R143 ;  /* 0x0000008f248f7220 */ /* 0x000fe40000410000 */
[----:B------:R-:W-:-:S02]  /*e7a0*/  FMUL.FTZ R145, R133, R114 ;  /* 0x0000007285917220 */ /* 0x000fc40000410000 */
[----:B------:R-:W-:Y:S01]  /*e7b0*/  FMUL.FTZ R40, R39, R112 ;  /* 0x0000007027287220 */ /* 0x000fe20000410000 */
[----:B------:R0:W-:Y:S01]  /*e7c0*/  STS [R70.X4+0x211c], R143 ;  /* 0x00211c8f46007388 */ /* 0x0001e20000004800 */
[----:B------:R-:W-:Y:S02]  /*e7d0*/  FMUL.FTZ R67, R35, R54 ;  /* 0x0000003623437220 */ /* 0x000fe40000410000 */
[----:B------:R-:W-:Y:S02]  /*e7e0*/  FMUL.FTZ R151, R50, R113 ;  /* 0x0000007132977220 */ /* 0x000fe40000410000 */
[----:B------:R-:W-:Y:S01]  /*e7f0*/  FADD.FTZ R16, R59, R16 ;  /* 0x000000103b107221 */ /* 0x000fe20000010000 */
[----:B------:R1:W-:Y:S01]  /*e800*/  STS [R70.X4+0x2110], R67 ;  /* 0x0021104346007388 */ /* 0x0003e20000004800 */
[----:B------:R-:W-:Y:S02]  /*e810*/  FADD.FTZ R54, R82, R81 ;  /* 0x0000005152367221 */ /* 0x000fe40000010000 */
[----:B------:R-:W-:-:S02]  /*e820*/  FMUL.FTZ R81, R35, R80 ;  /* 0x0000005023517220 */ /* 0x000fc40000410000 */
[----:B------:R-:W-:Y:S02]  /*e830*/  FMUL.FTZ R59, R38, R147 ;  /* 0x00000093263b7220 */ /* 0x000fe40000410000 */
[----:B------:R-:W-:Y:S01]  /*e840*/  FMUL.FTZ R141, R36, R141 ;  /* 0x0000008d248d7220 */ /* 0x000fe20000410000 */
[----:B------:R-:W-:Y:S01]  /*e850*/  STS [R70.X4+0x2114], R81 ;  /* 0x0021145146007388 */ /* 0x000fe20000004800 */
[----:B------:R-:W-:Y:S02]  /*e860*/  FMUL.FTZ R80, R38, R145 ;  /* 0x0000009126507220 */ /* 0x000fe40000410000 */
[----:B------:R-:W-:Y:S01]  /*e870*/  FFMA.FTZ R174, R19, -R40, R174 ;  /* 0x8000002813ae7223 */ /* 0x000fe200000100ae */
[----:B------:R2:W-:Y:S01]  /*e880*/  STS [R70.X4+0x2118], R141 ;  /* 0x0021188d46007388 */ /* 0x0005e20000004800 */
[----:B------:R-:W-:Y:S02]  /*e890*/  FMUL.FTZ R149, R132, R113 ;  /* 0x0000007184957220 */ /* 0x000fe40000410000 */
[----:B------:R-:W-:-:S02]  /*e8a0*/  FMUL.FTZ R82, R64, R151 ;  /* 0x0000009740527220 */ /* 0x000fc40000410000 */
[----:B------:R-:W-:Y:S02]  /*e8b0*/  FFMA.FTZ R40, R20, -R40, R173 ;  /* 0x8000002814287223 */ /* 0x000fe400000100ad */
[----:B0-----:R-:W-:Y:S02]  /*e8c0*/  FMUL.FTZ R143, R79, R112 ;  /* 0x000000704f8f7220 */ /* 0x001fe40000410000 */
[CC--:B------:R-:W-:Y:S02]  /*e8d0*/  FFMA.FTZ R59, R170.reuse, R145.reuse, R59 ;  /* 0x00000091aa3b7223 */ /* 0x0c0fe4000001003b */
[----:B------:R-:W-:Y:S02]  /*e8e0*/  FMUL.FTZ R145, R37, R145 ;  /* 0x0000009125917220 */ /* 0x000fe40000410000 */
[----:B-1----:R-:W-:Y:S02]  /*e8f0*/  FFMA.FTZ R67, R170, R147, -R80 ;  /* 0x00000093aa437223 */ /* 0x002fe40000010850 */
[-C--:B------:R-:W-:Y:S01]  /*e900*/  FMUL.FTZ R94, R64, R149.reuse ;  /* 0x00000095405e7220 */ /* 0x080fe20000410000 */
[----:B------:R0:W-:Y:S01]  /*e910*/  STS [R70.X4+0x2120], R145 ;  /* 0x0021209146007388 */ /* 0x0001e20000004800 */
[----:B------:R-:W-:-:S02]  /*e920*/  FFMA.FTZ R80, R171, R149, R82 ;  /* 0x00000095ab507223 */ /* 0x000fc40000010052 */
[----:B--2---:R-:W-:Y:S02]  /*e930*/  FMUL.FTZ R141, R131, R112 ;  /* 0x00000070838d7220 */ /* 0x004fe40000410000 */
[C---:B------:R-:W-:Y:S02]  /*e940*/  FMUL.FTZ R82, R40.reuse, R143 ;  /* 0x0000008f28527220 */ /* 0x040fe40000410000 */
[----:B------:R-:W-:Y:S02]  /*e950*/  FMUL.FTZ R147, R37, R147 ;  /* 0x0000009325937220 */ /* 0x000fe40000410000 */
[----:B------:R-:W-:Y:S02]  /*e960*/  FFMA.FTZ R81, R171, R151, -R94 ;  /* 0x00000097ab517223 */ /* 0x000fe4000001085e */
[----:B------:R-:W-:Y:S01]  /*e970*/  FMUL.FTZ R128, R129, UR43 ;  /* 0x0000002b81807c20 */ /* 0x000fe20008410000 */
[----:B------:R1:W-:Y:S01]  /*e980*/  STS [R70.X4+0x2124], R147 ;  /* 0x0021249346007388 */ /* 0x0003e20000004800 */
[----:B------:R-:W-:-:S02]  /*e990*/  FMUL.FTZ R94, R40, R141 ;  /* 0x0000008d285e7220 */ /* 0x000fc40000410000 */
[-C--:B------:R-:W-:Y:S02]  /*e9a0*/  FFMA.FTZ R82, R174, R141.reuse, R82 ;  /* 0x0000008dae527223 */ /* 0x080fe40000010052 */
[----:B0-----:R-:W-:Y:S02]  /*e9b0*/  FMUL.FTZ R145, R39, R141 ;  /* 0x0000008d27917220 */ /* 0x001fe40000410000 */
[----:B------:R-:W-:Y:S02]  /*e9c0*/  FADD.FTZ R141, R16, R59 ;  /* 0x0000003b108d7221 */ /* 0x000fe40000010000 */
[C---:B------:R-:W-:Y:S01]  /*e9d0*/  FFMA.FTZ R128, R95.reuse, UR44, -R128 ;  /* 0x0000002c5f807c23 */ /* 0x040fe20008010880 */
[----:B------:R0:W-:Y:S01]  /*e9e0*/  STS [R70.X4+0x2130], R145 ;  /* 0x0021309146007388 */ /* 0x0001e20000004800 */
[----:B-1----:R-:W-:Y:S02]  /*e9f0*/  FMUL.FTZ R147, R66, R130 ;  /* 0x0000008242937220 */ /* 0x002fe40000410000 */
[----:B------:R-:W-:-:S02]  /*ea00*/  FMUL.FTZ R124, R95, UR43 ;  /* 0x0000002b5f7c7c20 */ /* 0x000fc40008410000 */
[----:B------:R-:W-:Y:S01]  /*ea10*/  FMUL.FTZ R130, R95, R110 ;  /* 0x0000006e5f827220 */ /* 0x000fe20000410000 */
[----:B------:R-:W-:Y:S01]  /*ea20*/  STS [R70.X4+0x2138], R147 ;  /* 0x0021389346007388 */ /* 0x000fe20000004800 */
[----:B------:R-:W-:Y:S02]  /*ea30*/  FADD.FTZ R141, R141, R80 ;  /* 0x000000508d8d7221 */ /* 0x000fe40000010000 */
[----:B------:R-:W-:Y:S02]  /*ea40*/  FMUL.FTZ R16, R69, R128 ;  /* 0x0000008045107220 */ /* 0x000fe40000410000 */
[----:B------:R-:W-:Y:S02]  /*ea50*/  FFMA.FTZ R59, R129, UR44, R124 ;  /* 0x0000002c813b7c23 */ /* 0x000fe4000801007c */
[----:B------:R-:W-:Y:S02]  /*ea60*/  FMUL.FTZ R128, R127, UR43 ;  /* 0x0000002b7f807c20 */ /* 0x000fe40008410000 */
[----:B------:R-:W-:-:S02]  /*ea70*/  FMUL.FTZ R124, R129, R110 ;  /* 0x0000006e817c7220 */ /* 0x000fc40000410000 */
[----:B------:R-:W-:Y:S02]  /*ea80*/  FMUL.FTZ R95, R69, R130 ;  /* 0x00000082455f7220 */ /* 0x000fe40000410000 */
[----:B------:R-:W-:Y:S02]  /*ea90*/  FADD.FTZ R141, R141, R82 ;  /* 0x000000528d8d7221 */ /* 0x000fe40000010000 */
[C---:B------:R-:W-:Y:S02]  /*eaa0*/  FMUL.FTZ R80, R71.reuse, UR43 ;  /* 0x0000002b47507c20 */ /* 0x040fe40008410000 */
[----:B0-----:R-:W-:Y:S02]  /*eab0*/  FFMA.FTZ R145, R71, UR44, -R128 ;  /* 0x0000002c47917c23 */ /* 0x001fe40008010880 */
[-C--:B------:R-:W-:Y:S02]  /*eac0*/  FMUL.FTZ R129, R69, R124.reuse ;  /* 0x0000007c45817220 */ /* 0x080fe40000410000 */
[----:B------:R-:W-:-:S02]  /*ead0*/  FFMA.FTZ R95, R178, R124, R95 ;  /* 0x0000007cb25f7223 */ /* 0x000fc4000001005f */
[----:B------:R-:W-:Y:S02]  /*eae0*/  FMUL.FTZ R71, R71, R108 ;  /* 0x0000006c47477220 */ /* 0x000fe40000410000 */
[----:B------:R-:W-:Y:S02]  /*eaf0*/  FADD.FTZ R74, R141, R74 ;  /* 0x0000004a8d4a7221 */ /* 0x000fe40000010000 */
[----:B------:R-:W-:Y:S02]  /*eb00*/  FMUL.FTZ R69, R66, R138 ;  /* 0x0000008a42457220 */ /* 0x000fe40000410000 */
[----:B------:R-:W-:Y:S02]  /*eb10*/  FADD.FTZ R54, R54, R67 ;  /* 0x0000004336367221 */ /* 0x000fe40000010000 */
[C---:B------:R-:W-:Y:S01]  /*eb20*/  FFMA.FTZ R67, R127.reuse, UR44, R80 ;  /* 0x0000002c7f437c23 */ /* 0x040fe20008010050 */
[----:B------:R0:W-:Y:S01]  /*eb30*/  STS [R70.X4+0x213c], R69 ;  /* 0x00213c4546007388 */ /* 0x0001e20000004800 */
[----:B------:R-:W-:-:S02]  /*eb40*/  FMUL.FTZ R127, R127, R108 ;  /* 0x0000006c7f7f7220 */ /* 0x000fc40000410000 */
[----:B------:R-:W-:Y:S02]  /*eb50*/  FFMA.FTZ R168, R98, -R169, R168 ;  /* 0x800000a962a87223 */ /* 0x000fe400000100a8 */
[----:B------:R-:W-:Y:S02]  /*eb60*/  FMUL.FTZ R80, R72, R71 ;  /* 0x0000004748507220 */ /* 0x000fe40000410000 */
[----:B------:R-:W-:Y:S02]  /*eb70*/  FADD.FTZ R95, R74, R95 ;  /* 0x0000005f4a5f7221 */ /* 0x000fe40000010000 */
[----:B------:R-:W-:Y:S02]  /*eb80*/  FADD.FTZ R81, R54, R81 ;  /* 0x0000005136517221 */ /* 0x000fe40000010000 */
[----:B------:R-:W-:Y:S02]  /*eb90*/  FFMA.FTZ R94, R174, R143, -R94 ;  /* 0x0000008fae5e7223 */ /* 0x000fe4000001085e */
[----:B------:R-:W-:-:S02]  /*eba0*/  FMUL.FTZ R54, R72, R145 ;  /* 0x0000009148367220 */ /* 0x000fc40000410000 */
[C---:B------:R-:W-:Y:S02]  /*ebb0*/  FMUL.FTZ R73, R42.reuse, R73 ;  /* 0x000000492a497220 */ /* 0x040fe40000410000 */
[----:B0-----:R-:W-:Y:S02]  /*ebc0*/  FMUL.FTZ R69, R42, R55 ;  /* 0x000000372a457220 */ /* 0x001fe40000410000 */
[-C--:B------:R-:W-:Y:S01]  /*ebd0*/  FMUL.FTZ R72, R72, R127.reuse ;  /* 0x0000007f48487220 */ /* 0x080fe20000410000 */
[----:B------:R0:W-:Y:S01]  /*ebe0*/  STS [R70.X4+0x2148], R73 ;  /* 0x0021484946007388 */ /* 0x0001e20000004800 */
[----:B------:R-:W-:Y:S02]  /*ebf0*/  FFMA.FTZ R168, R97, -R172, R168 ;  /* 0x800000ac61a87223 */ /* 0x000fe400000100a8 */
[----:B------:R-:W-:Y:S01]  /*ec00*/  FFMA.FTZ R55, R182, R127, R80 ;  /* 0x0000007fb6377223 */ /* 0x000fe20000010050 */
[----:B------:R-:W-:Y:S01]  /*ec10*/  STS [R70.X4+0x214c], R69 ;  /* 0x00214c4546007388 */ /* 0x000fe20000004800 */
[----:B------:R-:W-:-:S02]  /*ec20*/  FMUL.FTZ R128, R65, R106 ;  /* 0x0000006a41807220 */ /* 0x000fc40000410000 */
[----:B------:R-:W-:Y:S02]  /*ec30*/  FADD.FTZ R56, R95, R56 ;  /* 0x000000385f387221 */ /* 0x000fe40000010000 */
[----:B------:R-:W-:Y:S02]  /*ec40*/  FMUL.FTZ R143, R39, R143 ;  /* 0x0000008f278f7220 */ /* 0x000fe40000410000 */
[----:B------:R-:W-:Y:S02]  /*ec50*/  FMUL.FTZ R82, R125, UR43 ;  /* 0x0000002b7d527c20 */ /* 0x000fe40008410000 */
[----:B------:R-:W-:Y:S01]  /*ec60*/  FADD.FTZ R94, R81, R94 ;  /* 0x0000005e515e7221 */ /* 0x000fe20000010000 */
[----:B------:R1:W-:Y:S01]  /*ec70*/  STS [R70.X4+0x2134], R143 ;  /* 0x0021348f46007388 */ /* 0x0003e20000004800 */
[----:B------:R-:W-:Y:S02]  /*ec80*/  FMUL.FTZ R80, R65, UR43 ;  /* 0x0000002b41507c20 */ /* 0x000fe40008410000 */
[----:B------:R-:W-:-:S02]  /*ec90*/  FFMA.FTZ R81, R182, R71, -R72 ;  /* 0x00000047b6517223 */ /* 0x000fc40000010848 */
[----:B------:R-:W-:Y:S02]  /*eca0*/  FFMA.FTZ R168, R96, -R173, R168 ;  /* 0x800000ad60a87223 */ /* 0x000fe400000100a8 */
[----:B------:R-:W-:Y:S02]  /*ecb0*/  FMUL.FTZ R72, R125, R106 ;  /* 0x0000006a7d487220 */ /* 0x000fe40000410000 */
[----:B0-----:R-:W-:Y:S02]  /*ecc0*/  FMUL.FTZ R73, R75, R128 ;  /* 0x000000804b497220 */ /* 0x001fe40000410000 */
[----:B------:R-:W-:Y:S01]  /*ecd0*/  FADD.FTZ R56, R56, R55 ;  /* 0x0000003738387221 */ /* 0x000fe20000010000 */
[----:B------:R-:W-:Y:S01]  /*ece0*/  MOV R55, UR34 ;  /* 0x0000002200377c02 */ /* 0x000fe20008000f00 */
[----:B------:R-:W-:Y:S02]  /*ecf0*/  FFMA.FTZ R82, R65, UR44, -R82 ;  /* 0x0000002c41527c23 */ /* 0x000fe40008010852 */
[----:B-1----:R-:W-:-:S02]  /*ed00*/  FMUL.FTZ R143, R41, R124 ;  /* 0x0000007c298f7220 */ /* 0x002fc40000410000 */
[----:B------:R-:W-:Y:S02]  /*ed10*/  FFMA.FTZ R65, R125, UR44, R80 ;  /* 0x0000002c7d417c23 */ /* 0x000fe40008010050 */
[----:B------:R-:W-:Y:S01]  /*ed20*/  FFMA.FTZ R168, R91, -R176, R168 ;  /* 0x800000b05ba87223 */ /* 0x000fe200000100a8 */
[----:B------:R0:W-:Y:S01]  /*ed30*/  STS [R70.X4+0x2140], R143 ;  /* 0x0021408f46007388 */ /* 0x0001e20000004800 */
[----:B------:R-:W-:Y:S02]  /*ed40*/  FFMA.FTZ R124, R178, R130, -R129 ;  /* 0x00000082b27c7223 */ /* 0x000fe40000010881 */
[----:B------:R-:W-:Y:S02]  /*ed50*/  FFMA.FTZ R80, R186, R72, R73 ;  /* 0x00000048ba507223 */ /* 0x000fe40000010049 */
[----:B------:R-:W-:Y:S02]  /*ed60*/  FADD.FTZ R7, R56, R7 ;  /* 0x0000000738077221 */ /* 0x000fe40000010000 */
[----:B------:R-:W-:-:S02]  /*ed70*/  FMUL.FTZ R129, R41, R130 ;  /* 0x0000008229817220 */ /* 0x000fc40000410000 */
[----:B------:R-:W-:Y:S02]  /*ed80*/  FADD.FTZ R175, R94, R175 ;  /* 0x000000af5eaf7221 */ /* 0x000fe40000010000 */
[----:B------:R-:W-:Y:S01]  /*ed90*/  FFMA.FTZ R168, R90, -R177, R168 ;  /* 0x800000b15aa87223 */ /* 0x000fe200000100a8 */
[----:B------:R1:W-:Y:S01]  /*eda0*/  STS [R70.X4+0x2144], R129 ;  /* 0x0021448146007388 */ /* 0x0003e20000004800 */
[----:B------:R-:W-:Y:S02]  /*edb0*/  FADD.FTZ R7, R7, R80 ;  /* 0x0000005007077221 */ /* 0x000fe40000010000 */
[----:B------:R-:W-:Y:S02]  /*edc0*/  FMUL.FTZ R71, R43, R71 ;  /* 0x000000472b477220 */ /* 0x000fe40000410000 */
[----:B------:R-:W-:Y:S02]  /*edd0*/  FADD.FTZ R175, R175, R124 ;  /* 0x0000007cafaf7221 */ /* 0x000fe40000010000 */
[----:B------:R-:W-:Y:S01]  /*ede0*/  FFMA.FTZ R168, R89, -R180, R168 ;  /* 0x800000b459a87223 */ /* 0x000fe200000100a8 */
[----:B------:R2:W-:Y:S01]  /*edf0*/  STS [R70.X4+0x2154], R71 ;  /* 0x0021544746007388 */ /* 0x0005e20000004800 */
[----:B0-----:R-:W-:-:S02]  /*ee00*/  FMUL.FTZ R143, R47, R2 ;  /* 0x000000022f8f7220 */ /* 0x001fc40000410000 */
[----:B-1----:R-:W-:Y:S02]  /*ee10*/  FMUL.FTZ R129, R45, R128 ;  /* 0x000000802d817220 */ /* 0x002fe40000410000 */
[----:B------:R-:W-:Y:S01]  /*ee20*/  FADD.FTZ R56, R7, R6 ;  /* 0x0000000607387221 */ /* 0x000fe20000010000 */
[----:B------:R-:W-:Y:S01]  /*ee30*/  LEA R6, R55, -R122, 0x1 ;  /* 0x8000007a37067211 */ /* 0x000fe200078e08ff */
[----:B------:R-:W-:Y:S01]  /*ee40*/  FMUL.FTZ R2, R79, UR43 ;  /* 0x0000002b4f027c20 */ /* 0x000fe20008410000 */
[----:B------:R0:W-:Y:S01]  /*ee50*/  STS [R70.X4+0x2164], R129 ;  /* 0x0021648146007388 */ /* 0x0001e20000004800 */
[----:B------:R-:W-:Y:S01]  /*ee60*/  FMUL.FTZ R127, R43, R127 ;  /* 0x0000007f2b7f7220 */ /* 0x000fe20000410000 */
[----:B------:R-:W-:Y:S01]  /*ee70*/  ISETP.GE.AND P0, PT, R6, 0x1, PT ;  /* 0x000000010600780c */ /* 0x000fe20003f06270 */
[----:B------:R-:W-:Y:S01]  /*ee80*/  FMUL.FTZ R5, R46, R5 ;  /* 0x000000052e057220 */ /* 0x000fe20000410000 */
[----:B------:R-:W-:Y:S01]  /*ee90*/  STS [R70.X4+0x2174], R143 ;  /* 0x0021748f46007388 */ /* 0x000fe20000004800 */
[----:B--2---:R-:W-:-:S02]  /*eea0*/  FMUL.FTZ R71, R47, R4 ;  /* 0x000000042f477220 */ /* 0x004fc40000410000 */
[----:B------:R-:W-:Y:S01]  /*eeb0*/  FADD.FTZ R58, R175, R58 ;  /* 0x0000003aaf3a7221 */ /* 0x000fe20000010000 */
[----:B------:R1:W-:Y:S01]  /*eec0*/  STS [R70.X4+0x2150], R127 ;  /* 0x0021507f46007388 */ /* 0x0003e20000004800 */
[----:B------:R-:W-:Y:S02]  /*eed0*/  FFMA.FTZ R168, R88, -R181, R168 ;  /* 0x800000b558a87223 */ /* 0x000fe400000100a8 */
[-C--:B------:R-:W-:Y:S01]  /*eee0*/  FMUL.FTZ R153, R153, R103.reuse ;  /* 0x0000006799997220 */ /* 0x080fe20000410000 */
[----:B------:R2:W-:Y:S01]  /*eef0*/  STS [R70.X4+0x2168], R5 ;  /* 0x0021680546007388 */ /* 0x0005e20000004800 */
[----:B------:R-:W-:Y:S02]  /*ef00*/  FMUL.FTZ R141, R154, R103 ;  /* 0x000000679a8d7220 */ /* 0x000fe40000410000 */
[----:B------:R-:W-:Y:S01]  /*ef10*/  FADD.FTZ R7, R56, R3 ;  /* 0x0000000338077221 */ /* 0x000fe20000010000 */
[----:B------:R3:W-:Y:S01]  /*ef20*/  STS [R70.X4+0x2170], R71 ;  /* 0x0021704746007388 */ /* 0x0007e20000004800 */
[----:B0-----:R-:W-:-:S02]  /*ef30*/  FFMA.FTZ R129, R131, UR44, R2 ;  /* 0x0000002c83817c23 */ /* 0x001fc40008010002 */
[----:B------:R-:W-:Y:S02]  /*ef40*/  FMUL.FTZ R3, R50, UR43 ;  /* 0x0000002b32037c20 */ /* 0x000fe40008410000 */
[----:B------:R-:W-:Y:S02]  /*ef50*/  FMUL.FTZ R2, R123, UR43 ;  /* 0x0000002b7b027c20 */ /* 0x000fe40008410000 */
[----:B------:R-:W-:Y:S02]  /*ef60*/  FMUL.FTZ R125, R75, R72 ;  /* 0x000000484b7d7220 */ /* 0x000fe40000410000 */
[----:B------:R-:W-:Y:S02]  /*ef70*/  FADD.FTZ R58, R58, R81 ;  /* 0x000000513a3a7221 */ /* 0x000fe40000010000 */
[----:B------:R-:W-:Y:S02]  /*ef80*/  FFMA.FTZ R168, R87, -R184, R168 ;  /* 0x800000b857a87223 */ /* 0x000fe400000100a8 */
[----:B------:R-:W-:-:S02]  /*ef90*/  FMUL.FTZ R69, R75, R82 ;  /* 0x000000524b457220 */ /* 0x000fc40000410000 */
[C---:B------:R-:W-:Y:S02]  /*efa0*/  FMUL.FTZ R149, R62.reuse, R149 ;  /* 0x000000953e957220 */ /* 0x040fe40000410000 */
[----:B------:R-:W-:Y:S02]  /*efb0*/  FMUL.FTZ R151, R62, R151 ;  /* 0x000000973e977220 */ /* 0x000fe40000410000 */
[----:B-1----:R-:W-:Y:S01]  /*efc0*/  FMUL.FTZ R127, R45, R72 ;  /* 0x000000482d7f7220 */ /* 0x002fe20000410000 */
[----:B------:R-:W-:Y:S01]  /*efd0*/  STS [R70.X4+0x2128], R149 ;  /* 0x0021289546007388 */ /* 0x000fe20000004800 */
[C---:B------:R-:W-:Y:S02]  /*efe0*/  FMUL.FTZ R73, R44.reuse, R126 ;  /* 0x0000007e2c497220 */ /* 0x040fe40000410000 */
[----:B------:R-:W-:Y:S01]  /*eff0*/  FMUL.FTZ R75, R44, R68 ;  /* 0x000000442c4b7220 */ /* 0x000fe20000410000 */
[----:B------:R-:W-:Y:S01]  /*f000*/  STS [R70.X4+0x212c], R151 ;  /* 0x00212c9746007388 */ /* 0x000fe20000004800 */
[----:B------:R-:W-:-:S02]  /*f010*/  FMUL.FTZ R139, R46, R139 ;  /* 0x0000008b2e8b7220 */ /* 0x000fc40000410000 */
[C---:B--2---:R-:W-:Y:S01]  /*f020*/  FMUL.FTZ R5, R140.reuse, R153 ;  /* 0x000000998c057220 */ /* 0x044fe20000410000 */
[----:B------:R-:W-:Y:S01]  /*f030*/  STS [R70.X4+0x2158], R73 ;  /* 0x0021584946007388 */ /* 0x000fe20000004800 */
[----:B---3--:R-:W-:Y:S02]  /*f040*/  FMUL.FTZ R71, R140, R141 ;  /* 0x0000008d8c477220 */ /* 0x008fe40000410000 */
[----:B------:R-:W-:Y:S01]  /*f050*/  FFMA.FTZ R72, R132, UR44, R3 ;  /* 0x0000002c84487c23 */ /* 0x000fe20008010003 */
[----:B------:R0:W-:Y:S01]  /*f060*/  STS [R70.X4+0x215c], R75 ;  /* 0x00215c4b46007388 */ /* 0x0001e20000004800 */
[----:B------:R-:W-:Y:S02]  /*f070*/  FFMA.FTZ R95, R133, UR44, R2 ;  /* 0x0000002c855f7c23 */ /* 0x000fe40008010002 */
[----:B------:R-:W-:Y:S01]  /*f080*/  FFMA.FTZ R125, R186, R128, -R125 ;  /* 0x00000080ba7d7223 */ /* 0x000fe2000001087d */
[----:B------:R-:W-:Y:S01]  /*f090*/  STS [R70.X4+0x2160], R127 ;  /* 0x0021607f46007388 */ /* 0x000fe20000004800 */
[----:B------:R-:W-:-:S02]  /*f0a0*/  FADD.FTZ R58, R58, R183 ;  /* 0x000000b73a3a7221 */ /* 0x000fc40000010000 */
[----:B------:R-:W-:Y:S01]  /*f0b0*/  FMUL.FTZ R4, R131, UR43 ;  /* 0x0000002b83047c20 */ /* 0x000fe20008410000 */
[----:B------:R1:W-:Y:S01]  /*f0c0*/  STS [R70.X4+0x216c], R139 ;  /* 0x00216c8b46007388 */ /* 0x0003e20000004800 */
[----:B------:R-:W-:Y:S02]  /*f0d0*/  FMUL.FTZ R3, R134, UR43 ;  /* 0x0000002b86037c20 */ /* 0x000fe40008410000 */
[----:B------:R-:W-:Y:S01]  /*f0e0*/  FMUL.FTZ R2, R135, UR43 ;  /* 0x0000002b87027c20 */ /* 0x000fe20008410000 */
[----:B------:R-:W-:Y:S01]  /*f0f0*/  STS [R70.X4+0x2178], R5 ;  /* 0x0021780546007388 */ /* 0x000fe20000004800 */
[----:B------:R-:W-:Y:S02]  /*f100*/  FFMA.FTZ R168, R86, -R185, R168 ;  /* 0x800000b956a87223 */ /* 0x000fe400000100a8 */
[----:B------:R-:W-:Y:S01]  /*f110*/  FADD.FTZ R125, R58, R125 ;  /* 0x0000007d3a7d7221 */ /* 0x000fe20000010000 */
[----:B------:R2:W-:Y:S01]  /*f120*/  STS [R70.X4+0x217c], R71 ;  /* 0x00217c4746007388 */ /* 0x0005e20000004800 */
[----:B0-----:R-:W-:-:S02]  /*f130*/  FFMA.FTZ R75, R13, UR44, -R2 ;  /* 0x0000002c0d4b7c23 */ /* 0x001fc40008010802 */
[----:B-1----:R-:W-:Y:S02]  /*f140*/  FFMA.FTZ R139, R79, UR44, -R4 ;  /* 0x0000002c4f8b7c23 */ /* 0x002fe40008010804 */
[----:B------:R-:W-:Y:S02]  /*f150*/  FFMA.FTZ R168, R85, -R187, R168 ;  /* 0x800000bb55a87223 */ /* 0x000fe400000100a8 */
[----:B------:R-:W-:Y:S02]  /*f160*/  FMUL.FTZ R127, R132, UR43 ;  /* 0x0000002b847f7c20 */ /* 0x000fe40008410000 */
[----:B------:R-:W-:Y:S02]  /*f170*/  FMUL.FTZ R4, R133, UR43 ;  /* 0x0000002b85047c20 */ /* 0x000fe40008410000 */
[C---:B--2---:R-:W-:Y:S02]  /*f180*/  FFMA.FTZ R70, R8.reuse, UR44, -R3 ;  /* 0x0000002c08467c23 */ /* 0x044fe40008010803 */
[----:B------:R-:W-:-:S02]  /*f190*/  FMUL.FTZ R81, R8, UR43 ;  /* 0x0000002b08517c20 */ /* 0x000fc40008410000 */
[----:B------:R-:W-:Y:S02]  /*f1a0*/  FMUL.FTZ R68, R13, UR43 ;  /* 0x0000002b0d447c20 */ /* 0x000fe40008410000 */
[----:B------:R-:W-:Y:S02]  /*f1b0*/  FMUL.FTZ R3, R136, UR43 ;  /* 0x0000002b88037c20 */ /* 0x000fe40008410000 */
[----:B------:R-:W-:Y:S02]  /*f1c0*/  FMUL.FTZ R71, R12, UR43 ;  /* 0x0000002b0c477c20 */ /* 0x000fe40008410000 */
[----:B------:R-:W-:Y:S02]  /*f1d0*/  FMUL.FTZ R2, R137, UR43 ;  /* 0x0000002b89027c20 */ /* 0x000fe40008410000 */
[----:B------:R-:W-:Y:S02]  /*f1e0*/  FMUL.FTZ R56, R57, UR43 ;  /* 0x0000002b39387c20 */ /* 0x000fe40008410000 */
[----:B------:R-:W-:-:S02]  /*f1f0*/  FADD.FTZ R188, R125, R188 ;  /* 0x000000bc7dbc7221 */ /* 0x000fc40000010000 */
[----:B------:R-:W-:Y:S02]  /*f200*/  FFMA.FTZ R189, R84, -R189, R168 ;  /* 0x800000bd54bd7223 */ /* 0x000fe400000100a8 */
[----:B------:R-:W-:Y:S02]  /*f210*/  FFMA.FTZ R127, R50, UR44, -R127 ;  /* 0x0000002c327f7c23 */ /* 0x000fe4000801087f */
[----:B------:R-:W-:Y:S02]  /*f220*/  FFMA.FTZ R125, R123, UR44, -R4 ;  /* 0x0000002c7b7d7c23 */ /* 0x000fe40008010804 */
[----:B------:R-:W-:Y:S02]  /*f230*/  FFMA.FTZ R81, R134, UR44, R81 ;  /* 0x0000002c86517c23 */ /* 0x000fe40008010051 */
[----:B------:R-:W-:Y:S02]  /*f240*/  FFMA.FTZ R68, R135, UR44, R68 ;  /* 0x0000002c87447c23 */ /* 0x000fe40008010044 */
[----:B------:R-:W-:-:S02]  /*f250*/  FFMA.FTZ R58, R12, UR44, -R3 ;  /* 0x0000002c0c3a7c23 */ /* 0x000fc40008010803 */
        /* <DEDUP_REMOVED lines=37> */
.L_x_1400:
[----:B------:R-:W-:Y:S05]  /*f4b0*/  BSYNC B0 ;  /* 0x0000000000007941 */ /* 0x000fea0003800000 */
.L_x_1399:
[----:B------:R-:W-:Y:S01]  /*f4c0*/  ULDC.64 UR34, c[0x0][0x298] ;  /* 0x0000a60000227ab9 */ /* 0x000fe20000000a00 */
[C---:B0-----:R-:W-:Y:S01]  /*f4d0*/  FMUL.FTZ R4, R78.reuse, R141 ;  /* 0x0000008d4e047220 */ /* 0x041fe20000410000 */
[----:B------:R-:W-:Y:S01]  /*f4e0*/  USHF.R.U32.HI UR36, URZ, 0x1, UR35 ;  /* 0x000000013f247899 */ /* 0x000fe20008011623 */
[-C--:B------:R-:W-:Y:S01]  /*f4f0*/  FMUL.FTZ R78, R78, R153.reuse ;  /* 0x000000994e4e7220 */ /* 0x080fe20000410000 */
[----:B------:R-:W-:Y:S01]  /*f500*/  USHF.R.U64 UR34, UR34, 0x1, UR35 ;  /* 0x0000000122227899 */ /* 0x000fe20008001223 */
[----:B------:R-:W-:Y:S01]  /*f510*/  FFMA.FTZ R4, R76, R153, R4 ;  /* 0x000000994c047223 */ /* 0x000fe20000010004 */
[----:B------:R-:W-:Y:S01]  /*f520*/  UIMAD UR39, UR36, UR12, URZ ;  /* 0x0000000c242772a4 */ /* 0x000fe2000f8e023f */
[----:B------:R-:W-:Y:S01]  /*f530*/  FADD.FTZ R74, R188, R63 ;  /* 0x0000003fbc4a7221 */ /* 0x000fe20000010000 */
[----:B------:R-:W-:Y:S01]  /*f540*/  UIMAD.WIDE.U32 UR36, UR34, UR12, URZ ;  /* 0x0000000c222472a5 */ /* 0x000fe2000f8e003f */
[----:B------:R-:W-:Y:S01]  /*f550*/  FFMA.FTZ R141, R76, R141, -R78 ;  /* 0x0000008d4c8d7223 */ /* 0x000fe2000001084e */
[----:B------:R-:W-:Y:S01]  /*f560*/  UIMAD UR39, UR13, UR34, UR39 ;  /* 0x000000220d2772a4 */ /* 0x000fe2000f8e0227 */
[----:B------:R-:W-:Y:S01]  /*f570*/  FADD.FTZ R63, R7, R4 ;  /* 0x00000004073f7221 */ /* 0x000fe20000010000 */
[----:B------:R-:W-:Y:S01]  /*f580*/  ULDC UR42, c[0x0][0x174] ;  /* 0x00005d00002a7ab9 */ /* 0x000fe20000000800 */
[C---:B------:R-:W-:Y:S01]  /*f590*/  FMUL.FTZ R191, R83.reuse, R191 ;  /* 0x000000bf53bf7220 */ /* 0x040fe20000410000 */
        /* <DEDUP_REMOVED lines=14> */
[----:B------:R-:W-:Y:S01]  /*f680*/  ISETP.GE.AND P2, PT, R6, 0x181, PT ;  /* 0x000001810600780c */ /* 0x000fe20003f46270 */
[----:B------:R-:W-:Y:S01]  /*f690*/  ULEA UR37, UP0, UR36, UR34, 0x3 ;  /* 0x0000002224257291 */ /* 0x000fe2000f80183f */
[----:B------:R-:W-:Y:S01]  /*f6a0*/  IADD3 R141, R122, 0x180, RZ ;  /* 0x000001807a8d7810 */ /* 0x000fe20007ffe0ff */
[----:B------:R-:W-:Y:S01]  /*f6b0*/  UIADD3 UR34, UR6, -UR42, URZ ;  /* 0x8000002a06227290 */ /* 0x000fe2000fffe03f */
[----:B------:R-:W-:Y:S01]  /*f6c0*/  LEA.HI.SX32 R7, R7, R122, 0x1b ;  /* 0x0000007a07077211 */ /* 0x000fe200078fdaff */
[----:B------:R-:W-:-:S02]  /*f6d0*/  ULEA.HI.X UR35, UR36, UR35, UR39, 0x3, UP0 ;  /* 0x0000002324237291 */ /* 0x000fc400080f1c27 */
[----:B------:R-:W-:Y:S01]  /*f6e0*/  UIMAD UR34, UR34, -0x1000, URZ ;  /* 0xfffff000222278a4 */ /* 0x000fe2000f8e023f */
[C---:B------:R-:W-:Y:S01]  /*f6f0*/  LEA R2, P0, R122.reuse, UR37, 0x2 ;  /* 0x000000257a027c11 */ /* 0x040fe2000f8010ff */
[----:B------:R-:W-:Y:S02]  /*f700*/  USHF.L.U32 UR36, UR8, 0x2, URZ ;  /* 0x0000000208247899 */ /* 0x000fe4000800063f */
[----:B------:R-:W-:Y:S01]  /*f710*/  USHF.L.U64.HI UR37, UR8, 0x2, UR9 ;  /* 0x0000000208257899 */ /* 0x000fe20008010209 */
[----:B------:R-:W-:Y:S02]  /*f720*/  LEA.HI.X R3, R122, UR35, RZ, 0x2, P0 ;  /* 0x000000237a037c11 */ /* 0x000fe400080f14ff */
[----:B------:R-:W-:Y:S01]  /*f730*/  MOV R5, UR34 ;  /* 0x0000002200057c02 */ /* 0x000fe20008000f00 */
[----:B------:R-:W-:Y:S01]  /*f740*/  ULDC.64 UR34, c[0x0][0x2b0] ;  /* 0x0000ac0000227ab9 */ /* 0x000fe20000000a00 */
[----:B------:R-:W-:Y:S01]  /*f750*/  ISETP.GE.AND P0, PT, R6, 0x81, PT ;  /* 0x000000810600780c */ /* 0x000fe20003f06270 */
[----:B------:R-:W-:-:S02]  /*f760*/  UIMAD UR34, UR37, UR34, URZ ;  /* 0x00000022252272a4 */ /* 0x000fc4000f8e023f */
        /* <DEDUP_REMOVED lines=10> */
.L_x_1402:
[----:B------:R-:W-:Y:S05]  /*f810*/  BSYNC B0 ;  /* 0x0000000000007941 */ /* 0x000fea0003800000 */
.L_x_1401:
[----:B------:R-:W1:Y:S01]  /*f820*/  LDS R7, [R7.X4+0x2500] ;  /* 0x0025000007077984 */ /* 0x000e620000004800 */
[----:B------:R-:W-:Y:S01]  /*f830*/  BSSY B0, `(.L_x_1403) ;  /* 0x0000004000007945 */ /* 0x000fe20003800000 */
[----:B------:R-:W-:Y:S01]  /*f840*/  LEA.HI.SX32 R141, R141, R122, 0x1b ;  /* 0x0000007a8d8d7211 */ /* 0x000fe200078fdaff */
[----:B------:R-:W-:Y:S05]  /*f850*/  @!P1 BRA `(.L_x_1404) ;  /* 0x0000001000009947 */ /* 0x000fea0003800000 */
[----:B-1----:R1:W-:Y:S02]  /*f860*/  RED.E.ADD.F32.FTZ.RN.STRONG.GPU [R2.64+-0x3c00], R7 ;  /* 0xffc400070200798e */ /* 0x0023e4000c10e7a0 */
.L_x_1404:
[----:B------:R-:W-:Y:S05]  /*f870*/  BSYNC B0 ;  /* 0x0000000000007941 */ /* 0x000fea0003800000 */
.L_x_1403:
[----:B------:R-:W2:Y:S01]  /*f880*/  LDS R141, [R141.X4+0x2700] ;  /* 0x002700008d8d7984 */ /* 0x000ea20000004800 */
[----:B------:R-:W-:Y:S01]  /*f890*/  BSSY B0, `(.L_x_1405) ;  /* 0x0000005000007945 */ /* 0x000fe20003800000 */
[C---:B-1----:R-:W-:Y:S02]  /*f8a0*/  IADD3 R7, R122.reuse, 0x200, RZ ;  /* 0x000002007a077810 */ /* 0x042fe40007ffe0ff */
[----:B0-----:R-:W-:Y:S01]  /*f8b0*/  IADD3 R5, R122, 0x280, RZ ;  /* 0x000002807a057810 */ /* 0x001fe20007ffe0ff */
[----:B------:R-:W-:Y:S05]  /*f8c0*/  @!P2 BRA `(.L_x_1406) ;  /* 0x000000100000a947 */ /* 0x000fea0003800000 */
[----:B--2---:R0:W-:Y:S02]  /*f8d0*/  RED.E.ADD.F32.FTZ.RN.STRONG.GPU [R2.64+-0x3a00], R141 ;  /* 0xffc6008d0200798e */ /* 0x0041e4000c10e7a0 */
.L_x_1406:
[----:B------:R-:W-:Y:S05]  /*f8e0*/  BSYNC B0 ;  /* 0x0000000000007941 */ /* 0x000fea0003800000 */
.L_x_1405:
        /* <DEDUP_REMOVED lines=14> */
.L_x_1408:
[----:B-1----:R-:W-:Y:S05]  /*f9d0*/  BSYNC B0 ;  /* 0x0000000000007941 */ /* 0x002fea0003800000 */
.L_x_1407:
[----:B------:R-:W1:Y:S01]  /*f9e0*/  LDS R7, [R7.X4+0x2b00] ;  /* 0x002b000007077984 */ /* 0x000e620000004800 */
[----:B------:R-:W-:Y:S01]  /*f9f0*/  BSSY B0, `(.L_x_1409) ;  /* 0x0000005000007945 */ /* 0x000fe20003800000 */
[----:B0--3--:R-:W-:Y:S02]  /*fa00*/  IADD3 R5, R122, 0x380, RZ ;  /* 0x000003807a057810 */ /* 0x009fe40007ffe0ff */
[----:B------:R-:W-:Y:S01]  /*fa10*/  LEA.HI.SX32 R141, R141, R122, 0x1b ;  /* 0x0000007a8d8d7211 */ /* 0x000fe200078fdaff */
[----:B------:R-:W-:Y:S05]  /*fa20*/  @!P0 BRA `(.L_x_1410) ;  /* 0x0000001000008947 */ /* 0x000fea0003800000 */
[----:B-1----:R0:W-:Y:S02]  /*fa30*/  RED.E.ADD.F32.FTZ.RN.STRONG.GPU [R2.64+-0x3600], R7 ;  /* 0xffca00070200798e */ /* 0x0021e4000c10e7a0 */
.L_x_1410:
[----:B------:R-:W-:Y:S05]  /*fa40*/  BSYNC B0 ;  /* 0x0000000000007941 */ /* 0x000fea0003800000 */
.L_x_1409:
[----:B------:R-:W2:Y:S01]  /*fa50*/  LDS R141, [R141.X4+0x2d00] ;  /* 0x002d00008d8d7984 */ /* 0x000ea20000004800 */
[----:B------:R-:W-:Y:S01]  /*fa60*/  BSSY B0, `(.L_x_1411) ;  /* 0x0000005000007945 */ /* 0x000fe20003800000 */
[----:B01----:R-:W-:-:S02]  /*fa70*/  IADD3 R7, R122, 0x400, RZ ;  /* 0x000004007a077810 */ /* 0x003fc40007ffe0ff */
[----:B------:R-:W-:Y:S01]  /*fa80*/  LEA.HI.SX32 R5, R5, R122, 0x1b ;  /* 0x0000007a05057211 */ /* 0x000fe200078fdaff */
[----:B------:R-:W-:Y:S05]  /*fa90*/  @!P1 BRA `(.L_x_1412) ;  /* 0x0000001000009947 */ /* 0x000fea0003800000 */
[----:B--2---:R0:W-:Y:S02]  /*faa0*/  RED.E.ADD.F32.FTZ.RN.STRONG.GPU [R2.64+-0x3400], R141 ;  /* 0xffcc008d0200798e */ /* 0x0041e4000c10e7a0 */
.L_x_1412:
[----:B------:R-:W-:Y:S05]  /*fab0*/  BSYNC B0 ;  /* 0x0000000000007941 */ /* 0x000fea0003800000 */
.L_x_1411:
[----:B------:R-:W1:Y:S01]  /*fac0*/  LDS R5, [R5.X4+0x2f00] ;  /* 0x002f000005057984 */ /* 0x000e620000004800 */
[----:B------:R-:W-:Y:S01]  /*fad0*/  BSSY B0, `(.L_x_1413) ;  /* 0x0000005000007945 */ /* 0x000fe20003800000 */
[----:B0-2---:R-:W-:Y:S02]  /*fae0*/  IADD3 R141, R122, 0x480, RZ ;  /* 0x000004807a8d7810 */ /* 0x005fe40007ffe0ff */
[----:B------:R-:W-:Y:S01]  /*faf0*/  LEA.HI.SX32 R7, R7, R122, 0x1b ;  /* 0x0000007a07077211 */ /* 0x000fe200078fdaff */
[----:B------:R-:W-:Y:S05]  /*fb00*/  @!P2 BRA `(.L_x_1414) ;  /* 0x000000100000a947 */ /* 0x000fea0003800000 */
[----:B-1----:R0:W-:Y:S02]  /*fb10*/  RED.E.ADD.F32.FTZ.RN.STRONG.GPU [R2.64+-0x3200], R5 ;  /* 0xffce00050200798e */ /* 0x0021e4000c10e7a0 */
.L_x_1414:
[----:B------:R-:W-:Y:S05]  /*fb20*/  BSYNC B0 ;  /* 0x0000000000007941 */ /* 0x000fea0003800000 */
.L_x_1413:
[----:B------:R-:W2:Y:S01]  /*fb30*/  LDS R7, [R7.X4+0x3100] ;  /* 0x0031000007077984 */ /* 0x000ea20000004800 */
[----:B------:R-:W-:Y:S01]  /*fb40*/  BSSY B0, `(.L_x_1415) ;  /* 0x0000005000007945 */ /* 0x000fe20003800000 */
[----:B01----:R-:W-:Y:S02]  /*fb50*/  IADD3 R5, R122, 0x500, RZ ;  /* 0x000005007a057810 */ /* 0x003fe40007ffe0ff */
[----:B------:R-:W-:Y:S01]  /*fb60*/  LEA.HI.SX32 R141, R141, R122, 0x1b ;  /* 0x0000007a8d8d7211 */ /* 0x000fe200078fdaff */
[----:B------:R-:W-:Y:S05]  /*fb70*/  @!P3 BRA `(.L_x_1416) ;  /* 0x000000100000b947 */ /* 0x000fea0003800000 */
[----:B--2---:R0:W-:Y:S02]  /*fb80*/  RED.E.ADD.F32.FTZ.RN.STRONG.GPU [R2.64+-0x3000], R7 ;  /* 0xffd000070200798e */ /* 0x0041e4000c10e7a0 */
.L_x_1416:
[----:B------:R-:W-:Y:S05]  /*fb90*/  BSYNC B0 ;  /* 0x0000000000007941 */ /* 0x000fea0003800000 */
.L_x_1415:
[----:B------:R-:W1:Y:S01]  /*fba0*/  LDS R141, [R141.X4+0x3300] ;  /* 0x003300008d8d7984 */ /* 0x000e620000004800 */
[----:B------:R-:W-:Y:S01]  /*fbb0*/  BSSY B0, `(.L_x_1417) ;  /* 0x0000004000007945 */ /* 0x000fe20003800000 */
[----:B------:R-:W-:Y:S01]  /*fbc0*/  LEA.HI.SX32 R5, R5, R122, 0x1b ;  /* 0x0000007a05057211 */ /* 0x000fe200078fdaff */
[----:B------:R-:W-:Y:S05]  /*fbd0*/  @!P4 BRA `(.L_x_1418) ;  /* 0x000000100000c947 */ /* 0x000fea0003800000 */
[----:B-1----:R1:W-:Y:S02]  /*fbe0*/  RED.E.ADD.F32.FTZ.RN.STRONG.GPU [R2.64+-0x2e00], R141 ;  /* 0xffd2008d0200798e */ /* 0x0023e4000c10e7a0 */
.L_x_1418:
[----:B------:R-:W-:Y:S05]  /*fbf0*/  BSYNC B0 ;  /* 0x0000000000007941 */ /* 0x000fea0003800000 */
.L_x_1417:
[----:B------:R-:W3:Y:S01]  /*fc00*/  LDS R5, [R5.X4+0x3500] ;  /* 0x0035000005057984 */ /* 0x000ee20000004800 */
[----:B------:R-:W-:Y:S01]  /*fc10*/  BSSY B0, `(.L_x_1419) ;  /* 0x0000005000007945 */ /* 0x000fe20003800000 */
[----:B0-2---:R-:W-:-:S02]  /*fc20*/  IADD3 R7, R122, 0x580, RZ ;  /* 0x000005807a077810 */ /* 0x005fc40007ffe0ff */
[----:B-1----:R-:W-:Y:S01]  /*fc30*/  IADD3 R141, R122, 0x600, RZ ;  /* 0x000006007a8d7810 */ /* 0x002fe20007ffe0ff */
[----:B------:R-:W-:Y:S05]  /*fc40*/  @!P5 BRA `(.L_x_1420) ;  /* 0x000000100000d947 */ /* 0x000fea0003800000 */
[----:B---3--:R0:W-:Y:S02]  /*fc50*/  RED.E.ADD.F32.FTZ.RN.STRONG.GPU [R2.64+-0x2c00], R5 ;  /* 0xffd400050200798e */ /* 0x0081e4000c10e7a0 */
.L_x_1420:
[----:B------:R-:W-:Y:S05]  /*fc60*/  BSYNC B0 ;  /* 0x0000000000007941 */ /* 0x000fea0003800000 */
.L_x_1419:
        /* <DEDUP_REMOVED lines=14> */
.L_x_1422:
[----:B------:R-:W-:Y:S05]  /*fd50*/  BSYNC B0 ;  /* 0x0000000000007941 */ /* 0x000fea0003800000 */
.L_x_1421:
[----:B------:R-:W1:Y:S01]  /*fd60*/  LDS R141, [R141.X4+0x3900] ;  /* 0x003900008d8d7984 */ /* 0x000e620000004800 */
[----:B------:R-:W-:Y:S01]  /*fd70*/  BSSY B0, `(.L_x_1423) ;  /* 0x0000005000007945 */ /* 0x000fe20003800000 */
[----:B0-----:R-:W-:-:S02]  /*fd80*/  IADD3 R7, R122, 0x700, RZ ;  /* 0x000007007a077810 */ /* 0x001fc40007ffe0ff */
[----:B------:R-:W-:Y:S01]  /*fd90*/  LEA.HI.SX32 R5, R5, R122, 0x1b ;  /* 0x0000007a05057211 */ /* 0x000fe200078fdaff */
[----:B------:R-:W-:Y:S05]  /*fda0*/  @!P0 BRA `(.L_x_1424) ;  /* 0x0000001000008947 */ /* 0x000fea0003800000 */
[----:B-1----:R0:W-:Y:S02]  /*fdb0*/  RED.E.ADD.F32.FTZ.RN.STRONG.GPU [R2.64+-0x2800], R141 ;  /* 0xffd8008d0200798e */ /* 0x0021e4000c10e7a0 */
.L_x_1424:
[----:B------:R-:W-:Y:S05]  /*fdc0*/  BSYNC B0 ;  /* 0x0000000000007941 */ /* 0x000fea0003800000 */
.L_x_1423:
[----:B------:R-:W2:Y:S01]  /*fdd0*/  LDS R5, [R5.X4+0x3b00] ;  /* 0x003b000005057984 */ /* 0x000ea20000004800 */
[----:B------:R-:W-:Y:S01]  /*fde0*/  BSSY B0, `(.L_x_1425) ;  /* 0x0000005000007945 */ /* 0x000fe20003800000 */
[----:B01----:R-:W-:Y:S02]  /*fdf0*/  IADD3 R141, R122, 0x780, RZ ;  /* 0x000007807a8d7810 */ /* 0x003fe40007ffe0ff */
[----:B------:R-:W-:Y:S01]  /*fe00*/  LEA.HI.SX32 R7, R7, R122, 0x1b ;  /* 0x0000007a07077211 */ /* 0x000fe200078fdaff */
[----:B------:R-:W-:Y:S05]  /*fe10*/  @!P1 BRA `(.L_x_1426) ;  /* 0x0000001000009947 */ /* 0x000fea0003800000 */
[----:B--2---:R0:W-:Y:S02]  /*fe20*/  RED.E.ADD.F32.FTZ.RN.STRONG.GPU [R2.64+-0x2600], R5 ;  /* 0xffda00050200798e */ /* 0x0041e4000c10e7a0 */
.L_x_1426:
[----:B------:R-:W-:Y:S05]  /*fe30*/  BSYNC B0 ;  /* 0x0000000000007941 */ /* 0x000fea0003800000 */
.L_x_1425:
[----:B------:R-:W1:Y:S01]  /*fe40*/  LDS R7, [R7.X4+0x3d00] ;  /* 0x003d000007077984 */ /* 0x000e620000004800 */
[----:B------:R-:W-:Y:S01]  /*fe50*/  BSSY B0, `(.L_x_1427) ;  /* 0x0000005000007945 */ /* 0x000fe20003800000 */
[----:B0-2---:R-:W-:Y:S02]  /*fe60*/  IADD3 R5, R122, 0x800, RZ ;  /* 0x000008007a057810 */ /* 0x005fe40007ffe0ff */
[----:B------:R-:W-:Y:S01]  /*fe70*/  LEA.HI.SX32 R141, R141, R122, 0x1b ;  /* 0x0000007a8d8d7211 */ /* 0x000fe200078fdaff */
[----:B------:R-:W-:Y:S05]  /*fe80*/  @!P2 BRA `(.L_x_1428) ;  /* 0x000000100000a947 */ /* 0x000fea0003800000 */
[----:B-1----:R0:W-:Y:S02]  /*fe90*/  RED.E.ADD.F32.FTZ.RN.STRONG.GPU [R2.64+-0x2400], R7 ;  /* 0xffdc00070200798e */ /* 0x0021e4000c10e7a0 */
.L_x_1428:
[----:B------:R-:W-:Y:S05]  /*fea0*/  BSYNC B0 ;  /* 0x0000000000007941 */ /* 0x000fea0003800000 */
.L_x_1427:
[----:B------:R-:W2:Y:S01]  /*feb0*/  LDS R141, [R141.X4+0x3f00] ;  /* 0x003f00008d8d7984 */ /* 0x000ea20000004800 */
[----:B------:R-:W-:Y:S01]  /*fec0*/  BSSY B0, `(.L_x_1429) ;  /* 0x0000005000007945 */ /* 0x000fe20003800000 */
[----:B01----:R-:W-:-:S02]  /*fed0*/  IADD3 R7, R122, 0x880, RZ ;  /* 0x000008807a077810 */ /* 0x003fc40007ffe0ff */
[----:B------:R-:W-:Y:S01]  /*fee0*/  LEA.HI.SX32 R5, R5, R122, 0x1b ;  /* 0x0000007a05057211 */ /* 0x000fe200078fdaff */
[----:B------:R-:W-:Y:S05]  /*fef0*/  @!P3 BRA `(.L_x_1430) ;  /* 0x000000100000b947 */ /* 0x000fea0003800000 */
[----:B--2---:R0:W-:Y:S02]  /*ff00*/  RED.E.ADD.F32.FTZ.RN.STRONG.GPU [R2.64+-0x2200], R141 ;  /* 0xffde008d0200798e */ /* 0x0041e4000c10e7a0 */
.L_x_1430:
[----:B------:R-:W-:Y:S05]  /*ff10*/  BSYNC B0 ;  /* 0x0000000000007941 */ /* 0x000fea0003800000 */
.L_x_1429:
[----:B------:R-:W1:Y:S01]  /*ff20*/  LDS R5, [R5.X4+0x4100] ;  /* 0x0041000005057984 */ /* 0x000e620000004800 */
[----:B------:R-:W-:Y:S01]  /*ff30*/  BSSY B0, `(.L_x_1431) ;  /* 0x0000004000007945 */ /* 0x000fe20003800000 */
[----:B------:R-:W-:Y:S01]  /*ff40*/  LEA.HI.SX32 R7, R7, R122, 0x1b ;  /* 0x0000007a07077211 */ /* 0x000fe200078fdaff */
[----:B------:R-:W-:Y:S05]  /*ff50*/  @!P4 BRA `(.L_x_1432) ;  /* 0x000000100000c947 */ /* 0x000fea0003800000 */
[----:B-1----:R1:W-:Y:S02]  /*ff60*/  RED.E.ADD.F32.FTZ.RN.STRONG.GPU [R2.64+-0x2000], R5 ;  /* 0xffe000050200798e */ /* 0x0023e4000c10e7a0 */
.L_x_1432:
[----:B------:R-:W-:Y:S05]  /*ff70*/  BSYNC B0 ;  /* 0x0000000000007941 */ /* 0x000fea0003800000 */
.L_x_1431:
[----:B------:R-:W3:Y:S01]  /*ff80*/  LDS R7, [R7.X4+0x4300] ;  /* 0x0043000007077984 */ /* 0x000ee20000004800 */
[----:B------:R-:W-:Y:S01]  /*ff90*/  BSSY B0, `(.L_x_1433) ;  /* 0x0000005000007945 */ /* 0x000fe20003800000 */
[C---:B-1----:R-:W-:Y:S02]  /*ffa0*/  IADD3 R5, R122.reuse, 0x900, RZ ;  /* 0x000009007a057810 */ /* 0x042fe40007ffe0ff */
[----:B0-2---:R-:W-:Y:S01]  /*ffb0*/  IADD3 R141, R122, 0x980, RZ ;  /* 0x000009807a8d7810 */ /* 0x005fe20007ffe0ff */
[----:B------:R-:W-:Y:S05]  /*ffc0*/  @!P5 BRA `(.L_x_1434) ;  /* 0x000000100000d947 */ /* 0x000fea0003800000 */
[----:B---3--:R0:W-:Y:S02]  /*ffd0*/  RED.E.ADD.F32.FTZ.RN.STRONG.GPU [R2.64+-0x1e00], R7 ;  /* 0xffe200070200798e */ /* 0x0081e4000c10e7a0 */
.L_x_1434:
[----:B------:R-:W-:Y:S05]  /*ffe0*/  BSYNC B0 ;  /* 0x0000000000007941 */ /* 0x000fea0003800000 */
.L_x_1433:
        /* <DEDUP_REMOVED lines=14> */
.L_x_1436:
[----:B------:R-:W-:Y:S05]  /*100d0*/  BSYNC B0 ;  /* 0x0000000000007941 */ /* 0x000fea0003800000 */
.L_x_1435:
[----:B------:R-:W1:Y:S01]  /*100e0*/  LDS R141, [R141.X4+0x4700] ;  /* 0x004700008d8d7984 */ /* 0x000e620000004800 */
[----:B------:R-:W-:Y:S01]  /*100f0*/  BSSY B0, `(.L_x_1437) ;  /* 0x0000005000007945 */ /* 0x000fe20003800000 */
[----:B0-----:R-:W-:Y:S02]  /*10100*/  IADD3 R5, R122, 0xa80, RZ ;  /* 0x00000a807a057810 */ /* 0x001fe40007ffe0ff */
[----:B------:R-:W-:Y:S01]  /*10110*/  LEA.HI.SX32 R7, R7, R122, 0x1b ;  /* 0x0000007a07077211 */ /* 0x000fe200078fdaff */
[----:B------:R-:W-:Y:S05]  /*10120*/  @!P0 BRA `(.L_x_1438) ;  /* 0x0000001000008947 */ /* 0x000fea0003800000 */
[----:B-1----:R0:W-:Y:S02]  /*10130*/  RED.E.ADD.F32.FTZ.RN.STRONG.GPU [R2.64+-0x1a00], R141 ;  /* 0xffe6008d0200798e */ /* 0x0021e4000c10e7a0 */
.L_x_1438:
[----:B------:R-:W-:Y:S05]  /*10140*/  BSYNC B0 ;  /* 0x0000000000007941 */ /* 0x000fea0003800000 */
.L_x_1437:
[----:B------:R-:W2:Y:S01]  /*10150*/  LDS R7, [R7.X4+0x4900] ;  /* 0x0049000007077984 */ /* 0x000ea20000004800 */
[----:B------:R-:W-:Y:S01]  /*10160*/  BSSY B0, `(.L_x_1439) ;  /* 0x0000005000007945 */ /* 0x000fe20003800000 */
[----:B01----:R-:W-:-:S02]  /*10170*/  IADD3 R141, R122, 0xb00, RZ ;  /* 0x00000b007a8d7810 */ /* 0x003fc40007ffe0ff */
[----:B------:R-:W-:Y:S01]  /*10180*/  LEA.HI.SX32 R5, R5, R122, 0x1b ;  /* 0x0000007a05057211 */ /* 0x000fe200078fdaff */
[----:B------:R-:W-:Y:S05]  /*10190*/  @!P1 BRA `(.L_x_1440) ;  /* 0x0000001000009947 */ /* 0x000fea0003800000 */
[----:B--2---:R0:W-:Y:S02]  /*101a0*/  RED.E.ADD.F32.FTZ.RN.STRONG.GPU [R2.64+-0x1800], R7 ;  /* 0xffe800070200798e */ /* 0x0041e4000c10e7a0 */
.L_x_1440:
[----:B------:R-:W-:Y:S05]  /*101b0*/  BSYNC B0 ;  /* 0x0000000000007941 */ /* 0x000fea0003800000 */
.L_x_1439:
[----:B------:R-:W1:Y:S01]  /*101c0*/  LDS R5, [R5.X4+0x4b00] ;  /* 0x004b000005057984 */ /* 0x000e620000004800 */
[----:B------:R-:W-:Y:S01]  /*101d0*/  BSSY B0, `(.L_x_1441) ;  /* 0x0000005000007945 */ /* 0x000fe20003800000 */
[----:B0-2---:R-:W-:Y:S02]  /*101e0*/  IADD3 R7, R122, 0xb80, RZ ;  /* 0x00000b807a077810 */ /* 0x005fe40007ffe0ff */
[----:B------:R-:W-:Y:S01]  /*101f0*/  LEA.HI.SX32 R141, R141, R122, 0x1b ;  /* 0x0000007a8d8d7211 */ /* 0x000fe200078fdaff */
[----:B------:R-:W-:Y:S05]  /*10200*/  @!P2 BRA `(.L_x_1442) ;  /* 0x000000100000a947 */ /* 0x000fea0003800000 */
[----:B-1----:R0:W-:Y:S02]  /*10210*/  RED.E.ADD.F32.FTZ.RN.STRONG.GPU [R2.64+-0x1600], R5 ;  /* 0xffea00050200798e */ /* 0x0021e4000c10e7a0 */
.L_x_1442:
[----:B------:R-:W-:Y:S05]  /*10220*/  BSYNC B0 ;  /* 0x0000000000007941 */ /* 0x000fea0003800000 */
.L_x_1441:
[----:B------:R-:W2:Y:S01]  /*10230*/  LDS R141, [R141.X4+0x4d00] ;  /* 0x004d00008d8d7984 */ /* 0x000ea20000004800 */
[----:B------:R-:W-:Y:S01]  /*10240*/  BSSY B0, `(.L_x_1443) ;  /* 0x0000005000007945 */ /* 0x000fe20003800000 */
[----:B01----:R-:W-:Y:S02]  /*10250*/  IADD3 R5, R122, 0xc00, RZ ;  /* 0x00000c007a057810 */ /* 0x003fe40007ffe0ff */
[----:B------:R-:W-:Y:S01]  /*10260*/  LEA.HI.SX32 R7, R7, R122, 0x1b ;  /* 0x0000007a07077211 */ /* 0x000fe200078fdaff */
[----:B------:R-:W-:Y:S05]  /*10270*/  @!P3 BRA `(.L_x_1444) ;  /* 0x000000100000b947 */ /* 0x000fea0003800000 */
[----:B--2---:R0:W-:Y:S02]  /*10280*/  RED.E.ADD.F32.FTZ.RN.STRONG.GPU [R2.64+-0x1400], R141 ;  /* 0xffec008d0200798e */ /* 0x0041e4000c10e7a0 */
.L_x_1444:
[----:B------:R-:W-:Y:S05]  /*10290*/  BSYNC B0 ;  /* 0x0000000000007941 */ /* 0x000fea0003800000 */
.L_x_1443:
[----:B------:R-:W1:Y:S01]  /*102a0*/  LDS R7, [R7.X4+0x4f00] ;  /* 0x004f000007077984 */ /* 0x000e620000004800 */
[----:B------:R-:W-:Y:S01]  /*102b0*/  BSSY B0, `(.L_x_1445) ;  /* 0x0000004000007945 */ /* 0x000fe20003800000 */
[----:B------:R-:W-:Y:S01]  /*102c0*/  LEA.HI.SX32 R5, R5, R122, 0x1b ;  /* 0x0000007a05057211 */ /* 0x000fe200078fdaff */
[----:B------:R-:W-:Y:S05]  /*102d0*/  @!P4 BRA `(.L_x_1446) ;  /* 0x000000100000c947 */ /* 0x000fea0003800000 */
[----:B-1----:R1:W-:Y:S02]  /*102e0*/  RED.E.ADD.F32.FTZ.RN.STRONG.GPU [R2.64+-0x1200], R7 ;  /* 0xffee00070200798e */ /* 0x0023e4000c10e7a0 */
.L_x_1446:
[----:B------:R-:W-:Y:S05]  /*102f0*/  BSYNC B0 ;  /* 0x0000000000007941 */ /* 0x000fea0003800000 */
.L_x_1445:
[----:B------:R-:W3:Y:S01]  /*10300*/  LDS R5, [R5.X4+0x5100] ;  /* 0x0051000005057984 */ /* 0x000ee20000004800 */
[----:B------:R-:W-:Y:S01]  /*10310*/  BSSY B0, `(.L_x_1447) ;  /* 0x0000005000007945 */ /* 0x000fe20003800000 */
[----:B-1----:R-:W-:-:S02]  /*10320*/  IADD3 R7, R122, 0xc80, RZ ;  /* 0x00000c807a077810 */ /* 0x002fc40007ffe0ff */
[----:B0-2---:R-:W-:Y:S01]  /*10330*/  IADD3 R141, R122, 0xd00, RZ ;  /* 0x00000d007a8d7810 */ /* 0x005fe20007ffe0ff */
[----:B------:R-:W-:Y:S05]  /*10340*/  @!P5 BRA `(.L_x_1448) ;  /* 0x000000100000d947 */ /* 0x000fea0003800000 */
[----:B---3--:R0:W-:Y:S02]  /*10350*/  RED.E.ADD.F32.FTZ.RN.STRONG.GPU [R2.64+-0x1000], R5 ;  /* 0xfff000050200798e */ /* 0x0081e4000c10e7a0 */
.L_x_1448:
[----:B------:R-:W-:Y:S05]  /*10360*/  BSYNC B0 ;  /* 0x0000000000007941 */ /* 0x000fea0003800000 */
.L_x_1447:
        /* <DEDUP_REMOVED lines=14> */
.L_x_1450:
[----:B------:R-:W-:Y:S05]  /*10450*/  BSYNC B0 ;  /* 0x0000000000007941 */ /* 0x000fea0003800000 */
.L_x_1449:
[----:B------:R-:W1:Y:S01]  /*10460*/  LDS R141, [R141.X4+0x5500] ;  /* 0x005500008d8d7984 */ /* 0x000e620000004800 */
[----:B------:R-:W-:Y:S01]  /*10470*/  BSSY B0, `(.L_x_1451) ;  /* 0x0000005000007945 */ /* 0x000fe20003800000 */
[----:B0-----:R-:W-:-:S02]  /*10480*/  IADD3 R7, R122, 0xe00, RZ ;  /* 0x00000e007a077810 */ /* 0x001fc40007ffe0ff */
[----:B------:R-:W-:Y:S01]  /*10490*/  LEA.HI.SX32 R5, R5, R122, 0x1b ;  /* 0x0000007a05057211 */ /* 0x000fe200078fdaff */
[----:B------:R-:W-:Y:S05]  /*104a0*/  @!P0 BRA `(.L_x_1452) ;  /* 0x0000001000008947 */ /* 0x000fea0003800000 */
[----:B-1----:R0:W-:Y:S02]  /*104b0*/  RED.E.ADD.F32.FTZ.RN.STRONG.GPU [R2.64+-0xc00], R141 ;  /* 0xfff4008d0200798e */ /* 0x0021e4000c10e7a0 */
.L_x_1452:
[----:B------:R-:W-:Y:S05]  /*104c0*/  BSYNC B0 ;  /* 0x0000000000007941 */ /* 0x000fea0003800000 */
.L_x_1451:
[----:B------:R-:W2:Y:S01]  /*104d0*/  LDS R5, [R5.X4+0x5700] ;  /* 0x0057000005057984 */ /* 0x000ea20000004800 */
[----:B------:R-:W-:Y:S01]  /*104e0*/  BSSY B0, `(.L_x_1453) ;  /* 0x0000005000007945 */ /* 0x000fe20003800000 */
[----:B01----:R-:W-:Y:S02]  /*104f0*/  IADD3 R141, R122, 0xe80, RZ ;  /* 0x00000e807a8d7810 */ /* 0x003fe40007ffe0ff */
[----:B------:R-:W-:Y:S01]  /*10500*/  LEA.HI.SX32 R7, R7, R122, 0x1b ;  /* 0x0000007a07077211 */ /* 0x000fe200078fdaff */
[----:B------:R-:W-:Y:S05]  /*10510*/  @!P1 BRA `(.L_x_1454) ;  /* 0x0000001000009947 */ /* 0x000fea0003800000 */
[----:B--2---:R0:W-:Y:S02]  /*10520*/  RED.E.ADD.F32.FTZ.RN.STRONG.GPU [R2.64+-0xa00], R5 ;  /* 0xfff600050200798e */ /* 0x0041e4000c10e7a0 */
.L_x_1454:
[----:B------:R-:W-:Y:S05]  /*10530*/  BSYNC B0 ;  /* 0x0000000000007941 */ /* 0x000fea0003800000 */
.L_x_1453:
[----:B------:R-:W1:Y:S01]  /*10540*/  LDS R7, [R7.X4+0x5900] ;  /* 0x0059000007077984 */ /* 0x000e620000004800 */
[----:B------:R-:W-:Y:S01]  /*10550*/  BSSY B0, `(.L_x_1455) ;  /* 0x0000005000007945 */ /* 0x000fe20003800000 */
[----:B0-2---:R-:W-:Y:S02]  /*10560*/  IADD3 R5, R122, 0xf00, RZ ;  /* 0x00000f007a057810 */ /* 0x005fe40007ffe0ff */
[----:B------:R-:W-:Y:S01]  /*10570*/  LEA.HI.SX32 R141, R141, R122, 0x1b ;  /* 0x0000007a8d8d7211 */ /* 0x000fe200078fdaff */
[----:B------:R-:W-:Y:S05]  /*10580*/  @!P2 BRA `(.L_x_1456) ;  /* 0x000000100000a947 */ /* 0x000fea0003800000 */
[----:B-1----:R0:W-:Y:S02]  /*10590*/  RED.E.ADD.F32.FTZ.RN.STRONG.GPU [R2.64+-0x800], R7 ;  /* 0xfff800070200798e */ /* 0x0021e4000c10e7a0 */
.L_x_1456:
[----:B------:R-:W-:Y:S05]  /*105a0*/  BSYNC B0 ;  /* 0x0000000000007941 */ /* 0x000fea0003800000 */
.L_x_1455:
[----:B------:R-:W2:Y:S01]  /*105b0*/  LDS R141, [R141.X4+0x5b00] ;  /* 0x005b00008d8d7984 */ /* 0x000ea20000004800 */
[----:B------:R-:W-:Y:S01]  /*105c0*/  BSSY B0, `(.L_x_1457) ;  /* 0x0000005000007945 */ /* 0x000fe20003800000 */
[----:B01----:R-:W-:-:S02]  /*105d0*/  IADD3 R7, R122, 0xf80, RZ ;  /* 0x00000f807a077810 */ /* 0x003fc40007ffe0ff */
[----:B------:R-:W-:Y:S01]  /*105e0*/  LEA.HI.SX32 R5, R5, R122, 0x1b ;  /* 0x0000007a05057211 */ /* 0x000fe200078fdaff */
[----:B------:R-:W-:Y:S05]  /*105f0*/  @!P3 BRA `(.L_x_1458) ;  /* 0x000000100000b947 */ /* 0x000fea0003800000 */
[----:B--2---:R0:W-:Y:S02]  /*10600*/  RED.E.ADD.F32.FTZ.RN.STRONG.GPU [R2.64+-0x600], R141 ;  /* 0xfffa008d0200798e */ /* 0x0041e4000c10e7a0 */
.L_x_1458:
[----:B------:R-:W-:Y:S05]  /*10610*/  BSYNC B0 ;  /* 0x0000000000007941 */ /* 0x000fea0003800000 */
.L_x_1457:
[----:B------:R-:W1:Y:S01]  /*10620*/  LDS R5, [R5.X4+0x5d00] ;  /* 0x005d000005057984 */ /* 0x000e620000004800 */
[----:B------:R-:W-:Y:S01]  /*10630*/  BSSY B0, `(.L_x_1459) ;  /* 0x0000004000007945 */ /* 0x000fe20003800000 */
[----:B------:R-:W-:Y:S01]  /*10640*/  LEA.HI.SX32 R7, R7, R122, 0x1b ;  /* 0x0000007a07077211 */ /* 0x000fe200078fdaff */
[----:B------:R-:W-:Y:S05]  /*10650*/  @!P4 BRA `(.L_x_1460) ;  /* 0x000000100000c947 */ /* 0x000fea0003800000 */
[----:B-1----:R1:W-:Y:S02]  /*10660*/  RED.E.ADD.F32.FTZ.RN.STRONG.GPU [R2.64+-0x400], R5 ;  /* 0xfffc00050200798e */ /* 0x0023e4000c10e7a0 */
.L_x_1460:
[----:B------:R-:W-:Y:S05]  /*10670*/  BSYNC B0 ;  /* 0x0000000000007941 */ /* 0x000fea0003800000 */
.L_x_1459:
[----:B------:R-:W3:Y:S01]  /*10680*/  LDS R7, [R7.X4+0x5f00] ;  /* 0x005f000007077984 */ /* 0x000ee20000004800 */
[----:B------:R-:W-:Y:S01]  /*10690*/  BSSY B0, `(.L_x_1461) ;  /* 0x0000003000007945 */ /* 0x000fe20003800000 */
[----:B------:R-:W-:Y:S05]  /*106a0*/  @!P5 BRA `(.L_x_1462) ;  /* 0x000000100000d947 */ /* 0x000fea0003800000 */
[----:B---3--:R3:W-:Y:S02]  /*106b0*/  RED.E.ADD.F32.FTZ.RN.STRONG.GPU [R2.64+-0x200], R7 ;  /* 0xfffe00070200798e */ /* 0x0087e4000c10e7a0 */
.L_x_1462:
[----:B------:R-:W-:Y:S05]  /*106c0*/  BSYNC B0 ;  /* 0x0000000000007941 */ /* 0x000fea0003800000 */
.L_x_1461:
[----:B01-3--:R-:W0:Y:S01]  /*106d0*/  SHFL.DOWN PT, R2, R74, 0x1, 0x1f ;  /* 0x08201f004a027f89 */ /* 0x00be2200000e0000 */
[----:B------:R-:W-:Y:S01]  /*106e0*/  ISETP.GT.AND P0, PT, R121, 0x1e, PT ;  /* 0x0000001e7900780c */ /* 0x000fe20003f04270 */
[----:B------:R-:W-:Y:S01]  /*106f0*/  FFMA.FTZ R0, R47, R49, R0 ;  /* 0x000000312f007223 */ /* 0x000fe20000010000 */
[----:B------:R-:W-:Y:S01]  /*10700*/  MOV R5, R74 ;  /* 0x0000004a00057202 */ /* 0x000fe20000000f00 */
[----:B--2---:R-:W1:Y:S01]  /*10710*/  SHFL.DOWN PT, R141, R48, 0x1, 0x1f ;  /* 0x08201f00308d7f89 */ /* 0x004e6200000e0000 */
[----:B------:R-:W-:Y:S01]  /*10720*/  MOV R6, R48 ;  /* 0x0000003000067202 */ /* 0x000fe20000000f00 */
[----:B------:R-:W-:Y:S01]  /*10730*/  FADD.FTZ R195, R0, R195 ;  /* 0x000000c300c37221 */ /* 0x000fe20000010000 */
[----:B------:R-:W-:Y:S01]  /*10740*/  MOV R7, R189 ;  /* 0x000000bd00077202 */ /* 0x000fe20000000f00 */
[----:B------:R-:W2:Y:S01]  /*10750*/  SHFL.DOWN PT, R76, R189, 0x1, 0x1f ;  /* 0x08201f00bd4c7f89 */ /* 0x000ea200000e0000 */
[----:B------:R-:W-:Y:S01]  /*10760*/  MOV R4, R63 ;  /* 0x0000003f00047202 */ /* 0x000fe20000000f00 */
[----:B------:R-:W-:Y:S01]  /*10770*/  FFMA.FTZ R44, R44, R10, R9 ;  /* 0x0000000a2c2c7223 */ /* 0x000fe20000010009 */
[----:B------:R-:W-:Y:S01]  /*10780*/  ISETP.NE.AND P1, PT, R121, RZ, PT ;  /* 0x000000ff7900720c */ /* 0x000fe20003f25270 */
[----:B------:R-:W3:Y:S01]  /*10790*/  SHFL.DOWN PT, R3, R63, 0x1, 0x1f ;  /* 0x08201f003f037f89 */ /* 0x000ee200000e0000 */
        /* <DEDUP_REMOVED lines=96> */
[----:B------:R-:W-:-:S02]  /*10da0*/  FADD.FTZ R196, R77, R196 ;  /* 0x000000c44dc47221 */ /* 0x000fc40000010000 */
[----:B------:R-:W-:Y:S02]  /*10db0*/  FFMA.FTZ R220, R49, R104, R220 ;  /* 0x0000006831dc7223 */ /* 0x000fe400000100dc */
[----:B------:R-:W-:Y:S02]  /*10dc0*/  FFMA.FTZ R221, R52, R105, R221 ;  /* 0x0000006934dd7223 */ /* 0x000fe400000100dd */
[----:B------:R-:W-:Y:S02]  /*10dd0*/  FADD.FTZ R194, R51, R194 ;  /* 0x000000c233c27221 */ /* 0x000fe40000010000 */
[----:B------:R-:W-:Y:S02]  /*10de0*/  FFMA.FTZ R222, R53, R106, R222 ;  /* 0x0000006a35de7223 */ /* 0x000fe400000100de */
[----:B------:R-:W-:Y:S02]  /*10df0*/  FFMA.FTZ R223, R10, R107, R223 ;  /* 0x0000006b0adf7223 */ /* 0x000fe400000100df */
[----:B------:R-:W-:-:S02]  /*10e00*/  FADD.FTZ R193, R186, R193 ;  /* 0x000000c1bac17221 */ /* 0x000fc40000010000 */
[----:B------:R-:W-:Y:S02]  /*10e10*/  FADD.FTZ R167, R44, R167 ;  /* 0x000000a72ca77221 */ /* 0x000fe40000010000 */
        /* <DEDUP_REMOVED lines=10> */
[----:B------:R-:W-:-:S02]  /*10ec0*/  FFMA.FTZ R234, R31, R118, R234 ;  /* 0x000000761fea7223 */ /* 0x000fc400000100ea */
        /* <DEDUP_REMOVED lines=31> */
.L_x_1464:
[----:B0-----:R-:W-:Y:S05]  /*110c0*/  BSYNC B0 ;  /* 0x0000000000007941 */ /* 0x001fea0003800000 */
.L_x_1463:
        /* <DEDUP_REMOVED lines=8> */
.L_x_1364:
        /* <DEDUP_REMOVED lines=72> */
[----:B------:R-:W-:Y:S02]  /*115d0*/  F2FP.PACK_AB R231, R231, R232 ;  /* 0x000000e8e7e7723e */ /* 0x000fe400000000ff */
[----:B------:R-:W-:Y:S02]  /*115e0*/  F2FP.PACK_AB R229, R229, R230 ;  /* 0x000000e6e5e5723e */ /* 0x000fe400000000ff */
        /* <DEDUP_REMOVED lines=18> */
[----:B------:R-:W1:Y:S04]  /*11710*/  LDS.U16 R7, [R119+0x4] ;  /* 0x0000040077077984 */ /* 0x000e680000000400 */
[----:B------:R-:W2:Y:S04]  /*11720*/  LDS.U16 R3, [R119] ;  /* 0x0000000077037984 */ /* 0x000ea80000000400 */
[----:B------:R-:W3:Y:S04]  /*11730*/  LDS.U16 R5, [R119+0x2] ;  /* 0x0000020077057984 */ /* 0x000ee80000000400 */
[----:B------:R-:W4:Y:S04]  /*11740*/  LDS.U16 R9, [R119+0x6] ;  /* 0x0000060077097984 */ /* 0x000f280000000400 */
[----:B------:R-:W0:Y:S01]  /*11750*/  LDS.U16 R11, [R119+0x10] ;  /* 0x00001000770b7984 */ /* 0x000e220000000400 */
[----:B-1----:R-:W-:-:S02]  /*11760*/  HADD2.F32 R7, -RZ, R7.H0_H0 ;  /* 0x20000007ff077230 */ /* 0x002fc40000004100 */
[----:B--2---:R-:W-:-:S03]  /*11770*/  HADD2.F32 R3, -RZ, R3.H0_H0 ;  /* 0x20000003ff037230 */ /* 0x004fc60000004100 */
[----:B------:R-:W-:Y:S02]  /*11780*/  FADD.FTZ R19, R7, UR5 ;  /* 0x0000000507137e21 */ /* 0x000fe40008010000 */
[----:B------:R-:W-:Y:S01]  /*11790*/  LDS.U16 R7, [R119+0xc] ;  /* 0x00000c0077077984 */ /* 0x000fe20000000400 */
[----:B------:R-:W-:Y:S02]  /*117a0*/  FADD.FTZ R13, R3, UR5 ;  /* 0x00000005030d7e21 */ /* 0x000fe40008010000 */
[----:B------:R-:W-:Y:S01]  /*117b0*/  FSETP.GTU.FTZ.AND P0, PT, R19, 20, PT ;  /* 0x41a000001300780b */ /* 0x000fe20003f1c000 */
[----:B---3--:R-:W-:Y:S01]  /*117c0*/  HADD2.F32 R5, -RZ, R5.H0_H0 ;  /* 0x20000005ff057230 */ /* 0x008fe20000004100 */
[----:B------:R-:W1:Y:S01]  /*117d0*/  LDS.U16 R3, [R119+0x8] ;  /* 0x0000080077037984 */ /* 0x000e620000000400 */
[----:B------:R-:W-:Y:S01]  /*117e0*/  FSETP.GTU.FTZ.AND P4, PT, R13, 20, PT ;  /* 0x41a000000d00780b */ /* 0x000fe20003f9c000 */
[----:B----4-:R-:W-:Y:S02]  /*117f0*/  HADD2.F32 R9, -RZ, R9.H0_H0 ;  /* 0x20000009ff097230 */ /* 0x010fe40000004100 */
[----:B------:R-:W-:-:S02]  /*11800*/  FADD.FTZ R17, R5, UR5 ;  /* 0x0000000505117e21 */ /* 0x000fc40008010000 */
[----:B------:R-:W2:Y:S01]  /*11810*/  LDS.U16 R5, [R119+0xa] ;  /* 0x00000a0077057984 */ /* 0x000ea20000000400 */
[----:B------:R-:W-:-:S04]  /*11820*/  FADD.FTZ R21, R9, UR5 ;  /* 0x0000000509157e21 */ /* 0x000fc80008010000 */
[----:B------:R-:W-:Y:S01]  /*11830*/  @!P0 FMUL.FTZ R19, R19, -1.4426950216293334961 ;  /* 0xbfb8aa3b13138820 */ /* 0x000fe20000410000 */
[----:B------:R-:W-:Y:S01]  /*11840*/  FSETP.GTU.FTZ.AND P5, PT, R17, 20, PT ;  /* 0x41a000001100780b */ /* 0x000fe20003fbc000 */
[----:B------:R-:W3:Y:S01]  /*11850*/  LDS.U16 R9, [R119+0xe] ;  /* 0x00000e0077097984 */ /* 0x000ee20000000400 */
[----:B------:R-:W-:Y:S01]  /*11860*/  FSETP.GTU.FTZ.AND P1, PT, R21, 20, PT ;  /* 0x41a000001500780b */ /* 0x000fe20003f3c000 */
[----:B------:R-:W-:Y:S02]  /*11870*/  @!P4 FMUL.FTZ R13, R13, -1.4426950216293334961 ;  /* 0xbfb8aa3b0d0dc820 */ /* 0x000fe40000410000 */
[----:B------:R-:W4:Y:S08]  /*11880*/  @!P0 MUFU.EX2 R19, R19 ;  /* 0x0000001300138308 */ /* 0x000f300000000800 */
[----:B------:R0:W1:Y:S01]  /*11890*/  @!P4 MUFU.EX2 R15, R13 ;  /* 0x0000000d000fc308 */ /* 0x0000620000000800 */
[----:B------:R-:W-:Y:S01]  /*118a0*/  @!P5 FMUL.FTZ R17, R17, -1.4426950216293334961 ;  /* 0xbfb8aa3b1111d820 */ /* 0x000fe20000410000 */
[----:B0-----:R-:W0:Y:S01]  /*118b0*/  LDS.U16 R13, [R119+0x12] ;  /* 0x00001200770d7984 */ /* 0x001e220000000400 */
[----:B------:R-:W-:-:S02]  /*118c0*/  @!P1 FMUL.FTZ R21, R21, -1.4426950216293334961 ;  /* 0xbfb8aa3b15159820 */ /* 0x000fc40000410000 */
[----:B----4-:R-:W-:-:S03]  /*118d0*/  @!P0 FADD.FTZ R19, R19, 1 ;  /* 0x3f80000013138421 */ /* 0x010fc60000010000 */
[----:B------:R-:W4:Y:S08]  /*118e0*/  @!P5 MUFU.EX2 R17, R17 ;  /* 0x000000110011d308 */ /* 0x000f300000000800 */
[----:B------:R-:W2:Y:S01]  /*118f0*/  @!P1 MUFU.EX2 R21, R21 ;  /* 0x0000001500159308 */ /* 0x000ea20000000800 */
[----:B-1----:R-:W-:-:S07]  /*11900*/  @!P4 FADD.FTZ R15, R15, 1 ;  /* 0x3f8000000f0fc421 */ /* 0x002fce0000010000 */
[----:B------:R-:W1:Y:S01]  /*11910*/  @!P0 MUFU.RCP R19, R19 ;  /* 0x0000001300138308 */ /* 0x000e620000001000 */
[----:B------:R-:W-:Y:S01]  /*11920*/  HADD2.F32 R11, -RZ, R11.H0_H0 ;  /* 0x2000000bff0b7230 */ /* 0x000fe20000004100 */
[----:B----4-:R-:W-:-:S04]  /*11930*/  @!P5 FADD.FTZ R17, R17, 1 ;  /* 0x3f8000001111d421 */ /* 0x010fc80000010000 */
[----:B------:R-:W-:Y:S02]  /*11940*/  FADD.FTZ R11, R11, UR5 ;  /* 0x000000050b0b7e21 */ /* 0x000fe40008010000 */
[----:B------:R-:W4:Y:S01]  /*11950*/  @!P4 MUFU.RCP R15, R15 ;  /* 0x0000000f000fc308 */ /* 0x000f220000001000 */
[----:B--2---:R-:W-:Y:S01]  /*11960*/  @!P1 FADD.FTZ R21, R21, 1 ;  /* 0x3f80000015159421 */ /* 0x004fe20000010000 */
[----:B------:R-:W-:Y:S02]  /*11970*/  HADD2.F32 R3, -RZ, R3.H0_H0 ;  /* 0x20000003ff037230 */ /* 0x000fe40000004100 */
[----:B------:R-:W-:Y:S01]  /*11980*/  HADD2.F32 R5, -RZ, R5.H0_H0 ;  /* 0x20000005ff057230 */ /* 0x000fe20000004100 */
[----:B-1----:R-:W-:-:S03]  /*11990*/  @!P0 FMUL.FTZ R158, R158, R19 ;  /* 0x000000139e9e8220 */ /* 0x002fc60000410000 */
[----:B------:R-:W1:Y:S01]  /*119a0*/  @!P5 MUFU.RCP R30, R17 ;  /* 0x00000011001ed308 */ /* 0x000e620000001000 */
[----:B------:R-:W-:Y:S01]  /*119b0*/  FSETP.GTU.FTZ.AND P0, PT, R11, 20, PT ;  /* 0x41a000000b00780b */ /* 0x000fe20003f1c000 */
[----:B------:R-:W-:-:S06]  /*119c0*/  HADD2.F32 R7, -RZ, R7.H0_H0 ;  /* 0x20000007ff077230 */ /* 0x000fcc0000004100 */
[----:B------:R-:W2:Y:S01]  /*119d0*/  @!P1 MUFU.RCP R32, R21 ;  /* 0x0000001500209308 */ /* 0x000ea20000001000 */
[----:B------:R-:W-:Y:S01]  /*119e0*/  FADD.FTZ R3, R3, UR5 ;  /* 0x0000000503037e21 */ /* 0x000fe20008010000 */
[----:B---3--:R-:W-:Y:S01]  /*119f0*/  HADD2.F32 R9, -RZ, R9.H0_H0 ;  /* 0x20000009ff097230 */ /* 0x008fe20000004100 */
[----:B------:R-:W-:Y:S01]  /*11a00*/  FADD.FTZ R5, R5, UR5 ;  /* 0x0000000505057e21 */ /* 0x000fe20008010000 */
[----:B0-----:R-:W-:Y:S01]  /*11a10*/  HADD2.F32 R13, -RZ, R13.H0_H0 ;  /* 0x2000000dff0d7230 */ /* 0x001fe20000004100 */
[----:B------:R-:W-:Y:S01]  /*11a20*/  FADD.FTZ R7, R7, UR5 ;  /* 0x0000000507077e21 */ /* 0x000fe20008010000 */
[----:B------:R-:W-:Y:S01]  /*11a30*/  FSETP.GTU.FTZ.AND P2, PT, R3, 20, PT ;  /* 0x41a000000300780b */ /* 0x000fe20003f5c000 */
[----:B----4-:R-:W-:Y:S01]  /*11a40*/  @!P4 FMUL.FTZ R156, R156, R15 ;  /* 0x0000000f9c9cc220 */ /* 0x010fe20000410000 */
[----:B------:R-:W-:Y:S01]  /*11a50*/  FSETP.GTU.FTZ.AND P3, PT, R5, 20, PT ;  /* 0x41a000000500780b */ /* 0x000fe20003f7c000 */
[----:B------:R-:W-:Y:S01]  /*11a60*/  FADD.FTZ R9, R9, UR5 ;  /* 0x0000000509097e21 */ /* 0x000fe20008010000 */
[----:B------:R-:W-:Y:S01]  /*11a70*/  FSETP.GTU.FTZ.AND P4, PT, R7, 20, PT ;  /* 0x41a000000700780b */ /* 0x000fe20003f9c000 */
[----:B------:R-:W-:-:S02]  /*11a80*/  FADD.FTZ R13, R13, UR5 ;  /* 0x000000050d0d7e21 */ /* 0x000fc40008010000 */
[----:B------:R-:W-:Y:S02]  /*11a90*/  @!P0 FMUL.FTZ R11, R11, -1.4426950216293334961 ;  /* 0xbfb8aa3b0b0b8820 */ /* 0x000fe40000410000 */
[----:B-1----:R-:W-:Y:S01]  /*11aa0*/  @!P5 FMUL.FTZ R157, R157, R30 ;  /* 0x0000001e9d9dd220 */ /* 0x002fe20000410000 */
[----:B------:R-:W-:Y:S01]  /*11ab0*/  FSETP.GTU.FTZ.AND P5, PT, R9, 20, PT ;  /* 0x41a000000900780b */ /* 0x000fe20003fbc000 */
[----:B--2---:R-:W-:Y:S01]  /*11ac0*/  @!P1 FMUL.FTZ R159, R159, R32 ;  /* 0x000000209f9f9220 */ /* 0x004fe20000410000 */
[----:B------:R-:W-:Y:S01]  /*11ad0*/  FSETP.GTU.FTZ.AND P1, PT, R13, 20, PT ;  /* 0x41a000000d00780b */ /* 0x000fe20003f3c000 */
[----:B------:R-:W0:Y:S01]  /*11ae0*/  @!P0 MUFU.EX2 R11, R11 ;  /* 0x0000000b000b8308 */ /* 0x000e220000000800 */
[----:B------:R-:W-:Y:S02]  /*11af0*/  @!P2 FMUL.FTZ R3, R3, -1.4426950216293334961 ;  /* 0xbfb8aa3b0303a820 */ /* 0x000fe40000410000 */
[----:B------:R-:W-:Y:S02]  /*11b00*/  @!P3 FMUL.FTZ R5, R5, -1.4426950216293334961 ;  /* 0xbfb8aa3b0505b820 */ /* 0x000fe40000410000 */
[----:B------:R-:W-:-:S03]  /*11b10*/  @!P4 FMUL.FTZ R7, R7, -1.4426950216293334961 ;  /* 0xbfb8aa3b0707c820 */ /* 0x000fc60000410000 */
[----:B------:R-:W1:Y:S02]  /*11b20*/  @!P2 MUFU.EX2 R3, R3 ;  /* 0x000000030003a308 */ /* 0x000e640000000800 */
[----:B------:R-:W-:Y:S02]  /*11b30*/  @!P5 FMUL.FTZ R9, R9, -1.4426950216293334961 ;  /* 0xbfb8aa3b0909d820 */ /* 0x000fe40000410000 */
[----:B------:R-:W-:-:S04]  /*11b40*/  @!P1 FMUL.FTZ R13, R13, -1.4426950216293334961 ;  /* 0xbfb8aa3b0d0d9820 */ /* 0x000fc80000410000 */
[----:B------:R-:W2:Y:S01]  /*11b50*/  @!P3 MUFU.EX2 R5, R5 ;  /* 0x000000050005b308 */ /* 0x000ea20000000800 */
[----:B0-----:R-:W-:-:S07]  /*11b60*/  @!P0 FADD.FTZ R11, R11, 1 ;  /* 0x3f8000000b0b8421 */ /* 0x001fce0000010000 */
[----:B------:R-:W0:Y:S01]  /*11b70*/  @!P4 MUFU.EX2 R7, R7 ;  /* 0x000000070007c308 */ /* 0x000e220000000800 */
[----:B------:R-:W-:-:S07]  /*11b80*/  SHF.L.U32 R15, R122, 0x4, RZ ;  /* 0x000000047a0f7819 */ /* 0x000fce00000006ff */
[----:B------:R-:W3:Y:S08]  /*11b90*/  @!P5 MUFU.EX2 R9, R9 ;  /* 0x000000090009d308 */ /* 0x000ef00000000800 */
[----:B------:R-:W4:Y:S01]  /*11ba0*/  @!P1 MUFU.EX2 R13, R13 ;  /* 0x0000000d000d9308 */ /* 0x000f220000000800 */
[----:B------:R-:W-:Y:S01]  /*11bb0*/  LOP3.LUT R30, R15, 0xfffffe00, RZ, 0xc0, !PT ;  /* 0xfffffe000f1e7812 */ /* 0x000fe200078ec0ff */
[----:B-1----:R-:W-:-:S06]  /*11bc0*/  @!P2 FADD.FTZ R3, R3, 1 ;  /* 0x3f8000000303a421 */ /* 0x002fcc0000010000 */
[----:B------:R-:W1:Y:S01]  /*11bd0*/  @!P0 MUFU.RCP R11, R11 ;  /* 0x0000000b000b8308 */ /* 0x000e620000001000 */
[----:B--2---:R-:W-:Y:S01]  /*11be0*/  @!P3 FADD.FTZ R5, R5, 1 ;  /* 0x3f8000000505b421 */ /* 0x004fe20000010000 */
[----:B------:R-:W-:Y:S01]  /*11bf0*/  LEA R40, R121, R30, 0x4 ;  /* 0x0000001e79287211 */ /* 0x000fe200078e20ff */
[----:B0-----:R-:W-:Y:S02]  /*11c00*/  @!P4 FADD.FTZ R7, R7, 1 ;  /* 0x3f8000000707c421 */ /* 0x001fe40000010000 */
[----:B---3--:R-:W-:-:S03]  /*11c10*/  @!P5 FADD.FTZ R9, R9, 1 ;  /* 0x3f8000000909d421 */ /* 0x008fc60000010000 */
[----:B------:R0:W-:Y:S01]  /*11c20*/  @!P2 MUFU.RCP R37, R3 ;  /* 0x000000030025a308 */ /* 0x0001e20000001000 */
[----:B----4-:R-:W-:-:S07]  /*11c30*/  @!P1 FADD.FTZ R13, R13, 1 ;  /* 0x3f8000000d0d9421 */ /* 0x010fce0000010000 */
[----:B------:R2:W3:Y:S01]  /*11c40*/  @!P3 MUFU.RCP R36, R5 ;  /* 0x000000050024b308 */ /* 0x0004e20000001000 */
[----:B0-----:R-:W-:Y:S01]  /*11c50*/  IADD3 R3, R40, 0x5, RZ ;  /* 0x0000000528037810 */ /* 0x001fe20007ffe0ff */
[----:B-1----:R-:W-:Y:S02]  /*11c60*/  @!P0 FMUL.FTZ R164, R164, R11 ;  /* 0x0000000ba4a48220 */ /* 0x002fe40000410000 */
[----:B------:R-:W-:Y:S04]  /*11c70*/  LDS.U16 R11, [R119+0x1c] ;  /* 0x00001c00770b7984 */ /* 0x000fe80000000400 */
[----:B------:R0:W1:Y:S01]  /*11c80*/  @!P4 MUFU.RCP R41, R7 ;  /* 0x000000070029c308 */ /* 0x0000620000001000 */
[----:B--2---:R-:W-:Y:S02]  /*11c90*/  IADD3 R5, R40, 0x8, RZ ;  /* 0x0000000828057810 */ /* 0x004fe40007ffe0ff */
[----:B------:R-:W-:-:S02]  /*11ca0*/  LEA.HI.SX32 R23, R3, R40, 0x1b ;  /* 0x0000002803177211 */ /* 0x000fc400078fdaff */
[----:B0-----:R-:W-:-:S03]  /*11cb0*/  IADD3 R7, R40, 0xd, RZ ;  /* 0x0000000d28077810 */ /* 0x001fc60007ffe0ff */
[----:B------:R0:W2:Y:S01]  /*11cc0*/  @!P5 MUFU.RCP R42, R9 ;  /* 0x00000009002ad308 */ /* 0x0000a20000001000 */
[-C--:B------:R-:W-:Y:S01]  /*11cd0*/  LEA.HI.SX32 R29, R5, R40.reuse, 0x1b ;  /* 0x00000028051d7211 */ /* 0x080fe200078fdaff */
[----:B------:R-:W4:Y:S01]  /*11ce0*/  LDS.U16 R3, [R119+0x14] ;  /* 0x0000140077037984 */ /* 0x000f220000000400 */
[----:B------:R-:W-:-:S03]  /*11cf0*/  LEA.HI.SX32 R38, R7, R40, 0x1b ;  /* 0x0000002807267211 */ /* 0x000fc600078fdaff */
[----:B------:R-:W1:Y:S02]  /*11d00*/  LDS.U16 R5, [R119+0x16] ;  /* 0x0000160077057984 */ /* 0x000e640000000400 */
[----:B------:R2:W1:Y:S02]  /*11d10*/  @!P1 MUFU.RCP R44, R13 ;  /* 0x0000000d002c9308 */ /* 0x0004640000001000 */
[----:B------:R-:W1:Y:S04]  /*11d20*/  LDS.U16 R7, [R119+0x18] ;  /* 0x0000180077077984 */ /* 0x000e680000000400 */
[----:B0-----:R-:W0:Y:S04]  /*11d30*/  LDS.U16 R9, [R119+0x1a] ;  /* 0x00001a0077097984 */ /* 0x001e280000000400 */
[----:B--2---:R-:W2:Y:S04]  /*11d40*/  LDS.U16 R13, [R119+0x1e] ;  /* 0x00001e00770d7984 */ /* 0x004ea80000000400 */
[----:B------:R-:W-:Y:S01]  /*11d50*/  BAR.SYNC.DEFER_BLOCKING 0x0 ;  /* 0x0000000000007b1d */ /* 0x000fe20000010000 */
        /* <DEDUP_REMOVED lines=11> */
[----:B------:R-:W-:Y:S02]  /*11e10*/  LEA.HI.SX32 R15, R15, R40, 0x1b ;  /* 0x000000280f0f7211 */ /* 0x000fe400078fdaff */
[----:B------:R-:W-:-:S02]  /*11e20*/  IADD3 R35, R40, 0xf, RZ ;  /* 0x0000000f28237810 */ /* 0x000fc40007ffe0ff */
        /* <DEDUP_REMOVED lines=9> */
[----:B------:R-:W-:Y:S02]  /*11ec0*/  LEA.HI.SX32 R33, R33, R40, 0x1b ;  /* 0x0000002821217211 */ /* 0x000fe400078fdaff */
[----:B------:R-:W-:Y:S02]  /*11ed0*/  PRMT R34, R233, 0x7632, R34 ;  /* 0x00007632e9227816 */ /* 0x000fe40000000022 */
[----:B------:R-:W-:-:S02]  /*11ee0*/  SHF.L.U32 R15, R15, 0x1, RZ ;  /* 0x000000010f0f7819 */ /* 0x000fc400000006ff */
[----:B------:R-:W-:Y:S02]  /*11ef0*/  LEA.HI.SX32 R40, R35, R40, 0x1b ;  /* 0x0000002823287211 */ /* 0x000fe400078fdaff */
[----:B------:R-:W-:Y:S01]  /*11f00*/  SHF.L.U32 R17, R17, 0x1, RZ ;  /* 0x0000000111117819 */ /* 0x000fe200000006ff */
[----:B---3--:R-:W-:Y:S01]  /*11f10*/  @!P3 FMUL.FTZ R161, R161, R36 ;  /* 0x00000024a1a1b220 */ /* 0x008fe20000410000 */
[----:B------:R-:W-:Y:S02]  /*11f20*/  PRMT R35, R231, 0x7632, R35 ;  /* 0x00007632e7237816 */ /* 0x000fe40000000023 */
[----:B------:R-:W-:Y:S01]  /*11f30*/  SHF.L.U32 R19, R19, 0x1, RZ ;  /* 0x0000000113137819 */ /* 0x000fe200000006ff */
[----:B------:R-:W-:Y:S01]  /*11f40*/  STS.U16 [R119], R233 ;  /* 0x000000e977007388 */ /* 0x000fe20000000400 */
[----:B------:R-:W-:Y:S01]  /*11f50*/  SHF.L.U32 R21, R21, 0x1, RZ ;  /* 0x0000000115157819 */ /* 0x000fe200000006ff */
[----:B------:R-:W-:Y:S01]  /*11f60*/  @!P2 FMUL.FTZ R160, R160, R37 ;  /* 0x00000025a0a0a220 */ /* 0x000fe20000410000 */
[----:B------:R-:W-:Y:S01]  /*11f70*/  PRMT R36, R229, 0x7632, R36 ;  /* 0x00007632e5247816 */ /* 0x000fe20000000024 */
[----:B------:R3:W-:Y:S01]  /*11f80*/  STS.U16 [R15+0x2], R34 ;  /* 0x000002220f007388 */ /* 0x0007e20000000400 */
[----:B------:R-:W-:-:S02]  /*11f90*/  SHF.L.U32 R23, R23, 0x1, RZ ;  /* 0x0000000117177819 */ /* 0x000fc400000006ff */
[----:B------:R-:W-:Y:S01]  /*11fa0*/  F2FP.PACK_AB R225, R225, R226 ;  /* 0x000000e2e1e1723e */ /* 0x000fe200000000ff */
[----:B------:R-:W-:Y:S01]  /*11fb0*/  STS.U16 [R17+0x4], R231 ;  /* 0x000004e711007388 */ /* 0x000fe20000000400 */
[----:B------:R-:W-:Y:S01]  /*11fc0*/  SHF.L.U32 R25, R25, 0x1, RZ ;  /* 0x0000000119197819 */ /* 0x000fe200000006ff */
[----:B-1----:R-:W-:Y:S01]  /*11fd0*/  @!P4 FMUL.FTZ R162, R162, R41 ;  /* 0x00000029a2a2c220 */ /* 0x002fe20000410000 */
[----:B------:R-:W-:Y:S01]  /*11fe0*/  PRMT R37, R227, 0x7632, R37 ;  /* 0x00007632e3257816 */ /* 0x000fe20000000025 */
[----:B------:R1:W-:Y:S01]  /*11ff0*/  STS.U16 [R19+0x6], R35 ;  /* 0x0000062313007388 */ /* 0x0003e20000000400 */
[----:B------:R-:W-:Y:S02]  /*12000*/  SHF.L.U32 R27, R27, 0x1, RZ ;  /* 0x000000011b1b7819 */ /* 0x000fe400000006ff */
[----:B------:R-:W-:Y:S01]  /*12010*/  F2FP.PACK_AB R223, R223, R224 ;  /* 0x000000e0dfdf723e */ /* 0x000fe200000000ff */
[----:B------:R-:W-:Y:S01]  /*12020*/  STS.U16 [R21+0x8], R229 ;  /* 0x000008e515007388 */ /* 0x000fe20000000400 */
[----:B------:R-:W-:-:S02]  /*12030*/  SHF.L.U32 R29, R29, 0x1, RZ ;  /* 0x000000011d1d7819 */ /* 0x000fc400000006ff */
[----:B------:R-:W-:Y:S01]  /*12040*/  PRMT R41, R225, 0x7632, R41 ;  /* 0x00007632e1297816 */ /* 0x000fe20000000029 */
[----:B------:R0:W-:Y:S01]  /*12050*/  STS.U16 [R23+0xa], R36 ;  /* 0x00000a2417007388 */ /* 0x0001e20000000400 */
[----:B---3--:R-:W-:Y:S02]  /*12060*/  SHF.L.U32 R34, R30, 0x1, RZ ;  /* 0x000000011e227819 */ /* 0x008fe400000006ff */
[----:B-1----:R-:W-:Y:S01]  /*12070*/  SHF.L.U32 R35, R31, 0x1, RZ ;  /* 0x000000011f237819 */ /* 0x002fe200000006ff */
[----:B------:R-:W-:Y:S01]  /*12080*/  STS.U16 [R25+0xc], R227 ;  /* 0x00000ce319007388 */ /* 0x000fe20000000400 */
[----:B------:R-:W-:Y:S02]  /*12090*/  PRMT R30, R223, 0x7632, R30 ;  /* 0x00007632df1e7816 */ /* 0x000fe4000000001e */
[----:B------:R-:W-:Y:S01]  /*120a0*/  F2FP.PACK_AB R221, R221, R222 ;  /* 0x000000dedddd723e */ /* 0x000fe200000000ff */
[----:B------:R1:W-:Y:S01]  /*120b0*/  STS.U16 [R27+0xe], R37 ;  /* 0x00000e251b007388 */ /* 0x0003e20000000400 */
[----:B------:R-:W-:-:S02]  /*120c0*/  ISETP.NE.AND P6, PT, R122, RZ, PT ;  /* 0x000000ff7a00720c */ /* 0x000fc40003fc5270 */
[----:B0-----:R-:W-:Y:S01]  /*120d0*/  SHF.L.U32 R36, R32, 0x1, RZ ;  /* 0x0000000120247819 */ /* 0x001fe200000006ff */
[----:B------:R-:W-:Y:S01]  /*120e0*/  STS.U16 [R29+0x10], R225 ;  /* 0x000010e11d007388 */ /* 0x000fe20000000400 */
[----:B------:R-:W-:Y:S02]  /*120f0*/  F2FP.PACK_AB R219, R219, R220 ;  /* 0x000000dcdbdb723e */ /* 0x000fe400000000ff */
[----:B------:R-:W-:Y:S01]  /*12100*/  PRMT R31, R221, 0x7632, R31 ;  /* 0x00007632dd1f7816 */ /* 0x000fe2000000001f */
[----:B------:R-:W-:Y:S01]  /*12110*/  STS.U16 [R34+0x12], R41 ;  /* 0x0000122922007388 */ /* 0x000fe20000000400 */
[----:B------:R-:W-:Y:S02]  /*12120*/  SHF.L.U32 R38, R38, 0x1, RZ ;  /* 0x0000000126267819 */ /* 0x000fe400000006ff */
[----:B-1----:R-:W-:Y:S01]  /*12130*/  SHF.L.U32 R37, R33, 0x1, RZ ;  /* 0x0000000121257819 */ /* 0x002fe200000006ff */
[----:B------:R-:W-:Y:S01]  /*12140*/  STS.U16 [R35+0x14], R223 ;  /* 0x000014df23007388 */ /* 0x000fe20000000400 */
[----:B------:R-:W-:-:S02]  /*12150*/  SHF.L.U32 R39, R39, 0x1, RZ ;  /* 0x0000000127277819 */ /* 0x000fc400000006ff */
[----:B------:R-:W-:Y:S01]  /*12160*/  SHF.L.U32 R40, R40, 0x1, RZ ;  /* 0x0000000128287819 */ /* 0x000fe200000006ff */
[----:B------:R0:W-:Y:S01]  /*12170*/  STS.U16 [R36+0x16], R30 ;  /* 0x0000161e24007388 */ /* 0x0001e20000000400 */
[----:B----4-:R-:W-:-:S03]  /*12180*/  HADD2.F32 R3, -RZ, R3.H0_H0 ;  /* 0x20000003ff037230 */ /* 0x010fc60000004100 */
[----:B------:R-:W-:Y:S01]  /*12190*/  STS.U16 [R37+0x18], R221 ;  /* 0x000018dd25007388 */ /* 0x000fe20000000400 */
[----:B0-----:R-:W-:-:S03]  /*121a0*/  PRMT R30, R219, 0x7632, R30 ;  /* 0x00007632db1e7816 */ /* 0x001fc6000000001e */
[----:B------:R-:W-:Y:S04]  /*121b0*/  STS.U16 [R38+0x1a], R31 ;  /* 0x00001a1f26007388 */ /* 0x000fe80000000400 */
[----:B------:R-:W-:Y:S04]  /*121c0*/  STS.U16 [R39+0x1c], R219 ;  /* 0x00001cdb27007388 */ /* 0x000fe80000000400 */
[----:B------:R0:W-:Y:S01]  /*121d0*/  STS.U16 [R40+0x1e], R30 ;  /* 0x00001e1e28007388 */ /* 0x0001e20000000400 */
        /* <DEDUP_REMOVED lines=20> */
[----:B------:R-:W-:Y:S01]  /*12320*/  @!P5 FMUL.FTZ R163, R163, R42 ;  /* 0x0000002aa3a3d220 */ /* 0x000fe20000410000 */
[----:B------:R-:W-:Y:S01]  /*12330*/  FSETP.GTU.FTZ.AND P5, PT, R3, 20, PT ;  /* 0x41a000000300780b */ /* 0x000fe20003fbc000 */
[----:B------:R-:W-:-:S02]  /*12340*/  HADD2.F32 R5, -RZ, R5.H0_H0 ;  /* 0x20000005ff057230 */ /* 0x000fc40000004100 */
[----:B------:R-:W-:Y:S02]  /*12350*/  HADD2.F32 R7, -RZ, R7.H0_H0 ;  /* 0x20000007ff077230 */ /* 0x000fe40000004100 */
[----:B------:R-:W-:Y:S01]  /*12360*/  HADD2.F32 R9, -RZ, R9.H0_H0 ;  /* 0x20000009ff097230 */ /* 0x000fe20000004100 */
[----:B------:R-:W-:Y:S01]  /*12370*/  FADD.FTZ R5, R5, UR5 ;  /* 0x0000000505057e21 */ /* 0x000fe20008010000 */
[----:B------:R-:W-:Y:S01]  /*12380*/  HADD2.F32 R11, -RZ, R11.H0_H0 ;  /* 0x2000000bff0b7230 */ /* 0x000fe20000004100 */
[----:B------:R-:W-:Y:S02]  /*12390*/  FADD.FTZ R7, R7, UR5 ;  /* 0x0000000507077e21 */ /* 0x000fe40008010000 */
[----:B------:R-:W-:-:S03]  /*123a0*/  FADD.FTZ R9, R9, UR5 ;  /* 0x0000000509097e21 */ /* 0x000fc60008010000 */
[----:B------:R-:W-:Y:S01]  /*123b0*/  @!P5 FMUL.FTZ R3, R3, -1.4426950216293334961 ;  /* 0xbfb8aa3b0303d820 */ /* 0x000fe20000410000 */
[----:B------:R-:W-:Y:S01]  /*123c0*/  FSETP.GTU.FTZ.AND P4, PT, R5, 20, PT ;  /* 0x41a000000500780b */ /* 0x000fe20003f9c000 */
[----:B------:R-:W-:Y:S01]  /*123d0*/  FADD.FTZ R11, R11, UR5 ;  /* 0x000000050b0b7e21 */ /* 0x000fe20008010000 */
[----:B------:R-:W-:Y:S01]  /*123e0*/  FSETP.GTU.FTZ.AND P3, PT, R7, 20, PT ;  /* 0x41a000000700780b */ /* 0x000fe20003f7c000 */
[----:B------:R-:W-:Y:S01]  /*123f0*/  @!P1 FMUL.FTZ R165, R165, R44 ;  /* 0x0000002ca5a59220 */ /* 0x000fe20000410000 */
[----:B------:R-:W-:Y:S01]  /*12400*/  FSETP.GTU.FTZ.AND P0, PT, R9, 20, PT ;  /* 0x41a000000900780b */ /* 0x000fe20003f1c000 */
[----:B------:R-:W1:Y:S01]  /*12410*/  @!P5 MUFU.EX2 R3, R3 ;  /* 0x000000030003d308 */ /* 0x000e620000000800 */
[----:B------:R-:W3:Y:S01]  /*12420*/  LDS R75, [0x1080] ;  /* 0x00108000ff4b7984 */ /* 0x000ee20000000800 */
[----:B------:R-:W-:Y:S01]  /*12430*/  FSETP.GTU.FTZ.AND P1, PT, R11, 20, PT ;  /* 0x41a000000b00780b */ /* 0x000fe20003f3c000 */
[----:B--2---:R-:W-:-:S05]  /*12440*/  HADD2.F32 R13, -RZ, R13.H0_H0 ;  /* 0x2000000dff0d7230 */ /* 0x004fca0000004100 */
[----:B------:R-:W-:Y:S02]  /*12450*/  @!P4 FMUL.FTZ R5, R5, -1.4426950216293334961 ;  /* 0xbfb8aa3b0505c820 */ /* 0x000fe40000410000 */
[----:B------:R-:W-:Y:S02]  /*12460*/  @!P3 FMUL.FTZ R7, R7, -1.4426950216293334961 ;  /* 0xbfb8aa3b0707b820 */ /* 0x000fe40000410000 */
[----:B------:R-:W-:Y:S02]  /*12470*/  @!P0 FMUL.FTZ R9, R9, -1.4426950216293334961 ;  /* 0xbfb8aa3b09098820 */ /* 0x000fe40000410000 */
[----:B------:R-:W2:Y:S01]  /*12480*/  @!P4 MUFU.EX2 R5, R5 ;  /* 0x000000050005c308 */ /* 0x000ea20000000800 */
[----:B-1----:R-:W-:Y:S02]  /*12490*/  @!P5 FADD.FTZ R3, R3, 1 ;  /* 0x3f8000000303d421 */ /* 0x002fe40000010000 */
[----:B------:R-:W-:Y:S02]  /*124a0*/  @!P1 FMUL.FTZ R11, R11, -1.4426950216293334961 ;  /* 0xbfb8aa3b0b0b9820 */ /* 0x000fe40000410000 */
[----:B------:R-:W-:-:S03]  /*124b0*/  FADD.FTZ R13, R13, UR5 ;  /* 0x000000050d0d7e21 */ /* 0x000fc60008010000 */
[----:B------:R-:W1:Y:S02]  /*124c0*/  @!P3 MUFU.EX2 R7, R7 ;  /* 0x000000070007b308 */ /* 0x000e640000000800 */
[----:B------:R-:W-:-:S06]  /*124d0*/  FSETP.GTU.FTZ.AND P2, PT, R13, 20, PT ;  /* 0x41a000000d00780b */ /* 0x000fcc0003f5c000 */
[----:B------:R-:W4:Y:S08]  /*124e0*/  @!P0 MUFU.EX2 R9, R9 ;  /* 0x0000000900098308 */ /* 0x000f300000000800 */
[----:B------:R-:W0:Y:S08]  /*124f0*/  @!P1 MUFU.EX2 R11, R11 ;  /* 0x0000000b000b9308 */ /* 0x000e300000000800 */
[----:B------:R-:W3:Y:S01]  /*12500*/  @!P5 MUFU.RCP R3, R3 ;  /* 0x000000030003d308 */ /* 0x000ee20000001000 */
[----:B--2---:R-:W-:-:S02]  /*12510*/  @!P4 FADD.FTZ R5, R5, 1 ;  /* 0x3f8000000505c421 */ /* 0x004fc40000010000 */
[----:B-1----:R-:W-:Y:S02]  /*12520*/  @!P3 FADD.FTZ R7, R7, 1 ;  /* 0x3f8000000707b421 */ /* 0x002fe40000010000 */
[----:B------:R-:W-:Y:S02]  /*12530*/  @!P2 FMUL.FTZ R13, R13, -1.4426950216293334961 ;  /* 0xbfb8aa3b0d0da820 */ /* 0x000fe40000410000 */
[----:B----4-:R-:W-:Y:S01]  /*12540*/  @!P0 FADD.FTZ R9, R9, 1 ;  /* 0x3f80000009098421 */ /* 0x010fe20000010000 */
[----:B0-----:R-:W0:Y:S01]  /*12550*/  @!P4 MUFU.RCP R30, R5 ;  /* 0x00000005001ec308 */ /* 0x001e220000001000 */
[----:B------:R-:W-:Y:S01]  /*12560*/  @!P1 FADD.FTZ R11, R11, 1 ;  /* 0x3f8000000b0b9421 */ /* 0x000fe20000010000 */
[----:B------:R-:W-:-:S06]  /*12570*/  UIMAD UR7, UR13, UR8, URZ ;  /* 0x000000080d0772a4 */ /* 0x000fcc000f8e023f */
[----:B------:R-:W1:Y:S01]  /*12580*/  @!P3 MUFU.RCP R32, R7 ;  /* 0x000000070020b308 */ /* 0x000e620000001000 */
[----:B---3--:R-:W-:Y:S01]  /*12590*/  @!P5 FMUL.FTZ R166, R166, R3 ;  /* 0x00000003a6a6d220 */ /* 0x008fe20000410000 */
[----:B------:R-:W-:Y:S01]  /*125a0*/  ISETP.GE.AND P5, PT, R120, R75, PT ;  /* 0x0000004b7800720c */ /* 0x000fe20003fa6270 */
[----:B------:R-:W-:-:S05]  /*125b0*/  UIMAD UR25, UR12, UR9, UR7 ;  /* 0x000000090c1972a4 */ /* 0x000fca000f8e0207 */
[----:B------:R-:W2:Y:S01]  /*125c0*/  @!P2 MUFU.EX2 R13, R13 ;  /* 0x0000000d000da308 */ /* 0x000ea20000000800 */
[----:B------:R-:W-:Y:S02]  /*125d0*/  UIMAD UR7, UR13, UR34, URZ ;  /* 0x000000220d0772a4 */ /* 0x000fe4000f8e023f */
[----:B------:R-:W-:-:S05]  /*125e0*/  UIMAD.WIDE.U32 UR36, UR12, UR8, URZ ;  /* 0x000000080c2472a5 */ /* 0x000fca000f8e003f */
[----:B------:R-:W3:Y:S08]  /*125f0*/  @!P0 MUFU.RCP R9, R9 ;  /* 0x0000000900098308 */ /* 0x000ef00000001000 */
[----:B------:R4:W2:Y:S01]  /*12600*/  @!P1 MUFU.RCP R42, R11 ;  /* 0x0000000b002a9308 */ /* 0x0008a20000001000 */
[----:B------:R-:W-:Y:S01]  /*12610*/  UIMAD UR38, UR12, UR35, UR7 ;  /* 0x000000230c2672a4 */ /* 0x000fe2000f8e0207 */
[----:B------:R-:W-:Y:S01]  /*12620*/  BSSY B0, `(.L_x_1466) ;  /* 0x0000014000007945 */ /* 0x000fe20003800000 */
[----:B------:R-:W-:-:S02]  /*12630*/  UIMAD.WIDE.U32 UR8, UR12, UR34, URZ ;  /* 0x000000220c0872a5 */ /* 0x000fc4000f8e003f */
[----:B------:R-:W-:Y:S01]  /*12640*/  UIADD3 UR7, UR37, UR25, URZ ;  /* 0x0000001925077290 */ /* 0x000fe2000fffe03f */
[----:B0-----:R-:W-:Y:S02]  /*12650*/  @!P4 FMUL.FTZ R167, R167, R30 ;  /* 0x0000001ea7a7c220 */ /* 0x001fe40000410000 */
        /* <DEDUP_REMOVED lines=16> */
.L_x_1467:
[----:B---34-:R-:W-:Y:S05]  /*12760*/  BSYNC B0 ;  /* 0x0000000000007941 */ /* 0x018fea0003800000 */
.L_x_1466:
[----:B0-----:R-:W3:Y:S01]  /*12770*/  LDL.LU R41, [R1+0x18] ;  /* 0x0000180001297983 */ /* 0x001ee20000300800 */
[----:B------:R-:W-:Y:S01]  /*12780*/  ULDC.64 UR34, c[0x0][0x2e0] ;  /* 0x0000b80000227ab9 */ /* 0x000fe20000000a00 */
[----:B--2---:R-:W-:Y:S01]  /*12790*/  @!P2 FADD.FTZ R13, R13, 1 ;  /* 0x3f8000000d0da421 */ /* 0x004fe20000010000 */
[----:B------:R-:W-:Y:S01]  /*127a0*/  UMOV UR37, UR7 ;  /* 0x0000000700257c82 */ /* 0x000fe20008000000 */
[----:B------:R-:W-:Y:S01]  /*127b0*/  LEA R30, P3, R120, c[0x0][0x330], 0x1 ;  /* 0x0000cc00781e7a11 */ /* 0x000fe200078608ff */
[----:B------:R-:W-:Y:S01]  /*127c0*/  UIMAD.WIDE.U32 UR36, UR10, UR34, UR36 ;  /* 0x000000220a2472a5 */ /* 0x000fe2000f8e0024 */
[----:B------:R-:W-:Y:S01]  /*127d0*/  SHF.R.S32.HI R3, RZ, 0x1f, R120 ;  /* 0x0000001fff037819 */ /* 0x000fe20000011478 */
[----:B------:R-:W-:Y:S01]  /*127e0*/  UIMAD UR34, UR11, UR34, URZ ;  /* 0x000000220b2272a4 */ /* 0x000fe2000f8e023f */
[----:B------:R-:W0:Y:S01]  /*127f0*/  @!P2 MUFU.RCP R13, R13 ;  /* 0x0000000d000da308 */ /* 0x000e220000001000 */
[----:B------:R-:W-:Y:S01]  /*12800*/  UIADD3 UR7, UP0, UR26, UR36, URZ ;  /* 0x000000241a077290 */ /* 0x000fe2000ff1e03f */
[----:B------:R-:W-:Y:S01]  /*12810*/  @!P0 FMUL.FTZ R194, R194, R9 ;  /* 0x00000009c2c28220 */ /* 0x000fe20000410000 */
        /* <DEDUP_REMOVED lines=9> */
[----:B------:R-:W-:-:S04]  /*128b0*/  MOV R32, UR36 ;  /* 0x0000002400207c02 */ /* 0x000fc80008000f00 */
        /* <DEDUP_REMOVED lines=31> */
[----:B------:R-:W-:Y:S02]  /*12ab0*/  F2FP.PACK_AB R9, R167, R166 ;  /* 0x000000a6a709723e */ /* 0x000fe400000000ff */
[C---:B0-----:R-:W-:Y:S02]  /*12ac0*/  PRMT R30, R5.reuse, 0x7610, R30 ;  /* 0x00007610051e7816 */ /* 0x041fe4000000001e */
[----:B------:R-:W-:Y:S02]  /*12ad0*/  PRMT R31, R5, 0x7632, R31 ;  /* 0x00007632051f7816 */ /* 0x000fe4000000001f */
[----:B------:R-:W-:Y:S02]  /*12ae0*/  F2FP.PACK_AB R5, R163, R162 ;  /* 0x000000a2a305723e */ /* 0x000fe400000000ff */
[----:B------:R-:W-:Y:S01]  /*12af0*/  PRMT R33, R7, 0x7632, R33 ;  /* 0x0000763207217816 */ /* 0x000fe20000000021 */
[----:B------:R-:W-:Y:S01]  /*12b00*/  UIADD3 UR7, UR9, UR38, URZ ;  /* 0x0000002609077290 */ /* 0x000fe2000fffe03f */
[----:B------:R-:W-:Y:S01]  /*12b10*/  BSSY B0, `(.L_x_1468) ;  /* 0x0000055000007945 */ /* 0x000fe20003800000 */
[----:B---3--:R-:W-:Y:S01]  /*12b20*/  FADD.FTZ R32, R156, R41 ;  /* 0x000000299c207221 */ /* 0x008fe20000010000 */
[----:B------:R-:W-:Y:S01]  /*12b30*/  F2FP.PACK_AB R156, R157, R156 ;  /* 0x0000009c9d9c723e */ /* 0x000fe200000000ff */
[----:B------:R-:W-:Y:S02]  /*12b40*/  BAR.SYNC.DEFER_BLOCKING 0x0 ;  /* 0x0000000000007b1d */ /* 0x000fe40000010000 */
[----:B------:R-:W-:Y:S01]  /*12b50*/  FADD.FTZ R3, R32, R157 ;  /* 0x0000009d20037221 */ /* 0x000fe20000010000 */
[----:B------:R-:W-:-:S03]  /*12b60*/  PRMT R11, R156, 0x7632, R11 ;  /* 0x000076329c0b7816 */ /* 0x000fc6000000000b */
[----:B------:R-:W-:Y:S01]  /*12b70*/  FADD.FTZ R32, R3, R158 ;  /* 0x0000009e03207221 */ /* 0x000fe20000010000 */
[----:B------:R-:W-:-:S04]  /*12b80*/  F2FP.PACK_AB R158, R159, R158 ;  /* 0x0000009e9f9e723e */ /* 0x000fc800000000ff */
[----:B------:R-:W-:Y:S01]  /*12b90*/  PRMT R13, R158, 0x7632, R13 ;  /* 0x000076329e0d7816 */ /* 0x000fe2000000000d */
[----:B------:R-:W-:Y:S01]  /*12ba0*/  FADD.FTZ R3, R32, R159 ;  /* 0x0000009f20037221 */ /* 0x000fe20000010000 */
[C---:B------:R-:W-:Y:S01]  /*12bb0*/  PRMT R32, R5.reuse, 0x7610, R32 ;  /* 0x0000761005207816 */ /* 0x040fe20000000020 */
[----:B------:R-:W-:Y:S04]  /*12bc0*/  STS.U16 [R119], R156 ;  /* 0x0000009c77007388 */ /* 0x000fe80000000400 */
[----:B------:R0:W-:Y:S04]  /*12bd0*/  STS.U16 [R15+0x2], R11 ;  /* 0x0000020b0f007388 */ /* 0x0001e80000000400 */
[----:B------:R1:W-:Y:S04]  /*12be0*/  STS.U16 [R17+0x4], R158 ;  /* 0x0000049e11007388 */ /* 0x0003e80000000400 */
[----:B------:R2:W-:Y:S01]  /*12bf0*/  STS.U16 [R19+0x6], R13 ;  /* 0x0000060d13007388 */ /* 0x0005e20000000400 */
[----:B0-----:R-:W-:-:S02]  /*12c00*/  PRMT R11, R5, 0x7632, R11 ;  /* 0x00007632050b7816 */ /* 0x001fc4000000000b */
[----:B------:R-:W-:Y:S01]  /*12c10*/  PRMT R15, R7, 0x7610, R15 ;  /* 0x00007610070f7816 */ /* 0x000fe2000000000f */
[----:B------:R0:W-:Y:S01]  /*12c20*/  STS.U16 [R21+0x8], R30 ;  /* 0x0000081e15007388 */ /* 0x0001e20000000400 */
[----:B------:R-:W-:Y:S02]  /*12c30*/  F2FP.PACK_AB R5, R194, R193 ;  /* 0x000000c1c205723e */ /* 0x000fe400000000ff */
[----:B------:R-:W-:Y:S01]  /*12c40*/  F2FP.PACK_AB R7, R196, R195 ;  /* 0x000000c3c407723e */ /* 0x000fe200000000ff */
[----:B------:R3:W-:Y:S01]  /*12c50*/  STS.U16 [R23+0xa], R31 ;  /* 0x00000a1f17007388 */ /* 0x0007e20000000400 */
[----:B-1----:R-:W-:Y:S02]  /*12c60*/  PRMT R17, R9, 0x7632, R17 ;  /* 0x0000763209117816 */ /* 0x002fe40000000011 */
[C---:B--2---:R-:W-:Y:S01]  /*12c70*/  PRMT R19, R5.reuse, 0x7610, R19 ;  /* 0x0000761005137816 */ /* 0x044fe20000000013 */
[----:B------:R1:W-:Y:S01]  /*12c80*/  STS.U16 [R25+0xc], R32 ;  /* 0x00000c2019007388 */ /* 0x0003e20000000400 */
[----:B0-----:R-:W-:-:S03]  /*12c90*/  PRMT R21, R5, 0x7632, R21 ;  /* 0x0000763205157816 */ /* 0x001fc60000000015 */
[----:B------:R-:W-:Y:S01]  /*12ca0*/  STS.U16 [R27+0xe], R11 ;  /* 0x00000e0b1b007388 */ /* 0x000fe20000000400 */
[----:B---3--:R-:W-:-:S03]  /*12cb0*/  PRMT R23, R7, 0x7610, R23 ;  /* 0x0000761007177816 */ /* 0x008fc60000000017 */
        /* <DEDUP_REMOVED lines=33> */
[----:B------:R-:W0:Y:S03]  /*12ed0*/  LDS R25, [0x1080] ;  /* 0x00108000ff197984 */ /* 0x000e260000000800 */
[----:B------:R-:W-:-:S04]  /*12ee0*/  FADD.FTZ R165, R164, R165 ;  /* 0x000000a5a4a57221 */ /* 0x000fc80000010000 */
[----:B------:R-:W-:-:S04]  /*12ef0*/  FADD.FTZ R166, R165, R166 ;  /* 0x000000a6a5a67221 */ /* 0x000fc80000010000 */
[----:B------:R-:W-:-:S04]  /*12f00*/  FADD.FTZ R166, R166, R167 ;  /* 0x000000a7a6a67221 */ /* 0x000fc80000010000 */
[----:B------:R-:W-:-:S04]  /*12f10*/  FADD.FTZ R193, R166, R193 ;  /* 0x000000c1a6c17221 */ /* 0x000fc80000010000 */
[----:B------:R-:W-:-:S04]  /*12f20*/  FADD.FTZ R194, R193, R194 ;  /* 0x000000c2c1c27221 */ /* 0x000fc80000010000 */
[----:B------:R-:W-:-:S04]  /*12f30*/  FADD.FTZ R195, R194, R195 ;  /* 0x000000c3c2c37221 */ /* 0x000fc80000010000 */
[----:B------:R-:W-:-:S05]  /*12f40*/  FADD.FTZ R3, R195, R196 ;  /* 0x000000c4c3037221 */ /* 0x000fca0000010000 */
[----:B------:R1:W-:Y:S01]  /*12f50*/  STL [R1+0x18], R3 ;  /* 0x0000180301007387 */ /* 0x0003e20000100800 */
[----:B0-----:R-:W-:-:S13]  /*12f60*/  ISETP.GE.AND P0, PT, R120, R25, PT ;  /* 0x000000197800720c */ /* 0x001fda0003f06270 */
[----:B------:R-:W-:Y:S05]  /*12f70*/  @P0 BRA `(.L_x_1469) ;  /* 0x000000e000000947 */ /* 0x000fea0003800000 */
[----:B-1----:R-:W-:Y:S01]  /*12f80*/  MOV R3, UR12 ;  /* 0x0000000c00037c02 */ /* 0x002fe20008000f00 */
        /* <DEDUP_REMOVED lines=13> */
.L_x_1469:
[----:B-1----:R-:W-:Y:S05]  /*13060*/  BSYNC B0 ;  /* 0x0000000000007941 */ /* 0x002fea0003800000 */
.L_x_1468:
[----:B------:R-:W-:Y:S01]  /*13070*/  ULDC.64 UR34, c[0x0][0x300] ;  /* 0x0000c00000227ab9 */ /* 0x000fe20000000a00 */
[C---:B0-----:R-:W-:Y:S01]  /*13080*/  SHF.L.U32 R5, R120.reuse, 0x1, RZ ;  /* 0x0000000178057819 */ /* 0x041fe200000006ff */
        /* <DEDUP_REMOVED lines=59> */
.L_x_1326:
        /* <DEDUP_REMOVED lines=35> */
.L_x_1472:
[----:B-1----:R-:W-:Y:S05]  /*13670*/  BSYNC B0 ;  /* 0x0000000000007941 */ /* 0x002fea0003800000 */
.L_x_1471:
        /* <DEDUP_REMOVED lines=34> */
.L_x_1474:
[----:B------:R-:W3:Y:S02]  /*138a0*/  S2R R11, SR_TID.X ;  /* 0x00000000000b7919 */ /* 0x000ee40000002100 */
.L_x_1475:
[----:B-1----:R-:W-:Y:S05]  /*138b0*/  BSYNC B0 ;  /* 0x0000000000007941 */ /* 0x002fea0003800000 */
.L_x_1473:
        /* <DEDUP_REMOVED lines=12> */
.L_x_1476:
        /* <DEDUP_REMOVED lines=32> */
.L_x_1369:
[----:B------:R-:W-:Y:S01]  /*13b80*/  HFMA2.MMA R65, -RZ, RZ, 0, 5.9604644775390625e-08 ;  /* 0x00000001ff417435 */ /* 0x000fe200000001ff */
[----:B------:R-:W-:-:S02]  /*13b90*/  MOV R71, R68 ;  /* 0x0000004400477202 */ /* 0x000fc40000000f00 */
[----:B------:R-:W-:Y:S02]  /*13ba0*/  MOV R213, RZ ;  /* 0x000000ff00d57202 */ /* 0x000fe40000000f00 */
[----:B------:R-:W-:Y:S02]  /*13bb0*/  MOV R212, 0xffffffff ;  /* 0xffffffff00d47802 */ /* 0x000fe40000000f00 */
[----:B------:R-:W-:Y:S02]  /*13bc0*/  MOV R64, 0x13be0 ;  /* 0x00013be000407802 */ /* 0x000fe40000000f00 */
[----:B------:R-:W-:Y:S05]  /*13bd0*/  CALL.REL.NOINC `($__internal_35_$__cuda_sm70_shflsync_up) ;  /* 0x00001e3000007944 */ /* 0x000fea0003c00000 */
[----:B-1----:R-:W-:Y:S01]  /*13be0*/  MOV R66, R71 ;  /* 0x0000004700427202 */ /* 0x002fe20000000f00 */
[----:B------:R-:W-:Y:S05]  /*13bf0*/  BRA `(.L_x_1477) ;  /* 0xffff6f1000007947 */ /* 0x000fea000383ffff */
.L_x_1370:
[----:B------:R-:W-:Y:S01]  /*13c00*/  HFMA2.MMA R65, -RZ, RZ, 0, 5.9604644775390625e-08 ;  /* 0x00000001ff417435 */ /* 0x000fe200000001ff */
[----:B------:R-:W-:Y:S02]  /*13c10*/  MOV R71, R69 ;  /* 0x0000004500477202 */ /* 0x000fe40000000f00 */
[----:B------:R-:W-:Y:S02]  /*13c20*/  MOV R213, RZ ;  /* 0x000000ff00d57202 */ /* 0x000fe40000000f00 */
[----:B------:R-:W-:-:S02]  /*13c30*/  MOV R212, 0xffffffff ;  /* 0xffffffff00d47802 */ /* 0x000fc40000000f00 */
[----:B------:R-:W-:Y:S02]  /*13c40*/  MOV R64, 0x13c60 ;  /* 0x00013c6000407802 */ /* 0x000fe40000000f00 */
[----:B01----:R-:W-:Y:S05]  /*13c50*/  CALL.REL.NOINC `($__internal_35_$__cuda_sm70_shflsync_up) ;  /* 0x00001db000007944 */ /* 0x003fea0003c00000 */
[----:B------:R-:W-:Y:S01]  /*13c60*/  HFMA2.MMA R65, -RZ, RZ, 0, 5.9604644775390625e-08 ;  /* 0x00000001ff417435 */ /* 0x000fe200000001ff */
[----:B-1----:R-:W-:Y:S02]  /*13c70*/  MOV R67, R71 ;  /* 0x0000004700437202 */ /* 0x002fe40000000f00 */
[----:B------:R-:W-:Y:S02]  /*13c80*/  MOV R71, R211 ;  /* 0x000000d300477202 */ /* 0x000fe40000000f00 */
[----:B------:R-:W-:Y:S02]  /*13c90*/  MOV R213, RZ ;  /* 0x000000ff00d57202 */ /* 0x000fe40000000f00 */
[----:B------:R-:W-:Y:S02]  /*13ca0*/  MOV R212, 0xffffffff ;  /* 0xffffffff00d47802 */ /* 0x000fe40000000f00 */
[----:B------:R-:W-:Y:S02]  /*13cb0*/  MOV R64, 0x13cd0 ;  /* 0x00013cd000407802 */ /* 0x000fe40000000f00 */
[----:B------:R-:W-:Y:S05]  /*13cc0*/  CALL.REL.NOINC `($__internal_35_$__cuda_sm70_shflsync_up) ;  /* 0x00001d4000007944 */ /* 0x000fea0003c00000 */
[----:B------:R-:W-:Y:S01]  /*13cd0*/  HFMA2.MMA R65, -RZ, RZ, 0, 5.9604644775390625e-08 ;  /* 0x00000001ff417435 */ /* 0x000fe200000001ff */
[----:B-1----:R-:W-:-:S02]  /*13ce0*/  MOV R70, R71 ;  /* 0x0000004700467202 */ /* 0x002fc40000000f00 */
[----:B------:R-:W-:Y:S02]  /*13cf0*/  MOV R71, R210 ;  /* 0x000000d200477202 */ /* 0x000fe40000000f00 */
[----:B------:R-:W-:Y:S02]  /*13d00*/  MOV R213, RZ ;  /* 0x000000ff00d57202 */ /* 0x000fe40000000f00 */
[----:B------:R-:W-:Y:S02]  /*13d10*/  MOV R212, 0xffffffff ;  /* 0xffffffff00d47802 */ /* 0x000fe40000000f00 */
[----:B------:R-:W-:Y:S02]  /*13d20*/  MOV R64, 0x13d40 ;  /* 0x00013d4000407802 */ /* 0x000fe40000000f00 */
[----:B------:R-:W-:Y:S05]  /*13d30*/  CALL.REL.NOINC `($__internal_35_$__cuda_sm70_shflsync_up) ;  /* 0x00001cd000007944 */ /* 0x000fea0003c00000 */
        /* <DEDUP_REMOVED lines=20> */
[----:B------:R-:W-:Y:S05]  /*13e80*/  CALL.REL.NOINC `($__internal_35_$__cuda_sm70_shflsync_up) ;  /* 0x00001b8000007944 */ /* 0x000fea0003c00000 */
[----:B------:R-:W-:Y:S01]  /*13e90*/  HFMA2.MMA R65, -RZ, RZ, 0, 1.1920928955078125e-07 ;  /* 0x00000002ff417435 */ /* 0x000fe200000001ff */
[----:B-1----:R-:W-:Y:S02]  /*13ea0*/  MOV R66, R71 ;  /* 0x0000004700427202 */ /* 0x002fe40000000f00 */
[----:B------:R-:W-:Y:S02]  /*13eb0*/  MOV R71, R69 ;  /* 0x0000004500477202 */ /* 0x000fe40000000f00 */
[----:B------:R-:W-:Y:S02]  /*13ec0*/  MOV R213, RZ ;  /* 0x000000ff00d57202 */ /* 0x000fe40000000f00 */
[----:B------:R-:W-:-:S02]  /*13ed0*/  MOV R212, 0xffffffff ;  /* 0xffffffff00d47802 */ /* 0x000fc40000000f00 */
[----:B------:R-:W-:Y:S02]  /*13ee0*/  MOV R64, 0x13f00 ;  /* 0x00013f0000407802 */ /* 0x000fe40000000f00 */
[----:B------:R-:W-:Y:S05]  /*13ef0*/  CALL.REL.NOINC `($__internal_35_$__cuda_sm70_shflsync_up) ;  /* 0x00001b1000007944 */ /* 0x000fea0003c00000 */
[----:B------:R-:W-:Y:S01]  /*13f00*/  HFMA2.MMA R65, -RZ, RZ, 0, 1.1920928955078125e-07 ;  /* 0x00000002ff417435 */ /* 0x000fe200000001ff */
[----:B-1----:R-:W-:Y:S02]  /*13f10*/  MOV R67, R71 ;  /* 0x0000004700437202 */ /* 0x002fe40000000f00 */
[----:B------:R-:W-:Y:S02]  /*13f20*/  MOV R71, R211 ;  /* 0x000000d300477202 */ /* 0x000fe40000000f00 */
[----:B------:R-:W-:Y:S02]  /*13f30*/  MOV R213, RZ ;  /* 0x000000ff00d57202 */ /* 0x000fe40000000f00 */
[----:B------:R-:W-:Y:S02]  /*13f40*/  MOV R212, 0xffffffff ;  /* 0xffffffff00d47802 */ /* 0x000fe40000000f00 */
[----:B------:R-:W-:Y:S02]  /*13f50*/  MOV R64, 0x13f70 ;  /* 0x00013f7000407802 */ /* 0x000fe40000000f00 */
[----:B------:R-:W-:Y:S05]  /*13f60*/  CALL.REL.NOINC `($__internal_35_$__cuda_sm70_shflsync_up) ;  /* 0x00001aa000007944 */ /* 0x000fea0003c00000 */
[----:B------:R-:W-:Y:S01]  /*13f70*/  HFMA2.MMA R65, -RZ, RZ, 0, 1.1920928955078125e-07 ;  /* 0x00000002ff417435 */ /* 0x000fe200000001ff */
[----:B-1----:R-:W-:-:S02]  /*13f80*/  MOV R70, R71 ;  /* 0x0000004700467202 */ /* 0x002fc40000000f00 */
[----:B------:R-:W-:Y:S02]  /*13f90*/  MOV R71, R210 ;  /* 0x000000d200477202 */ /* 0x000fe40000000f00 */
[----:B------:R-:W-:Y:S02]  /*13fa0*/  MOV R213, RZ ;  /* 0x000000ff00d57202 */ /* 0x000fe40000000f00 */
[----:B------:R-:W-:Y:S02]  /*13fb0*/  MOV R212, 0xffffffff ;  /* 0xffffffff00d47802 */ /* 0x000fe40000000f00 */
[----:B------:R-:W-:Y:S02]  /*13fc0*/  MOV R64, 0x13fe0 ;  /* 0x00013fe000407802 */ /* 0x000fe40000000f00 */
[----:B------:R-:W-:Y:S05]  /*13fd0*/  CALL.REL.NOINC `($__internal_35_$__cuda_sm70_shflsync_up) ;  /* 0x00001a3000007944 */ /* 0x000fea0003c00000 */
        /* <DEDUP_REMOVED lines=18> */
[----:B------:R-:W-:Y:S05]  /*14100*/  CALL.REL.NOINC `($__internal_35_$__cuda_sm70_shflsync_up) ;  /* 0x0000190000007944 */ /* 0x000fea0003c00000 */
[----:B------:R-:W-:Y:S01]  /*14110*/  HFMA2.MMA R65, -RZ, RZ, 0, 2.384185791015625e-07 ;  /* 0x00000004ff417435 */ /* 0x000fe200000001ff */
[----:B-1----:R-:W-:Y:S02]  /*14120*/  MOV R66, R71 ;  /* 0x0000004700427202 */ /* 0x002fe40000000f00 */
[----:B------:R-:W-:Y:S02]  /*14130*/  MOV R71, R69 ;  /* 0x0000004500477202 */ /* 0x000fe40000000f00 */
[----:B------:R-:W-:Y:S02]  /*14140*/  MOV R213, RZ ;  /* 0x000000ff00d57202 */ /* 0x000fe40000000f00 */
[----:B------:R-:W-:Y:S02]  /*14150*/  MOV R212, 0xffffffff ;  /* 0xffffffff00d47802 */ /* 0x000fe40000000f00 */
[----:B------:R-:W-:Y:S02]  /*14160*/  MOV R64, 0x14180 ;  /* 0x0001418000407802 */ /* 0x000fe40000000f00 */
[----:B------:R-:W-:Y:S05]  /*14170*/  CALL.REL.NOINC `($__internal_35_$__cuda_sm70_shflsync_up) ;  /* 0x0000189000007944 */ /* 0x000fea0003c00000 */
[----:B------:R-:W-:Y:S01]  /*14180*/  HFMA2.MMA R65, -RZ, RZ, 0, 2.384185791015625e-07 ;  /* 0x00000004ff417435 */ /* 0x000fe200000001ff */
[----:B-1----:R-:W-:-:S02]  /*14190*/  MOV R67, R71 ;  /* 0x0000004700437202 */ /* 0x002fc40000000f00 */
[----:B------:R-:W-:Y:S02]  /*141a0*/  MOV R71, R70 ;  /* 0x0000004600477202 */ /* 0x000fe40000000f00 */
[----:B------:R-:W-:Y:S02]  /*141b0*/  MOV R213, RZ ;  /* 0x000000ff00d57202 */ /* 0x000fe40000000f00 */
[----:B------:R-:W-:Y:S02]  /*141c0*/  MOV R212, 0xffffffff ;  /* 0xffffffff00d47802 */ /* 0x000fe40000000f00 */
[----:B------:R-:W-:Y:S02]  /*141d0*/  MOV R64, 0x141f0 ;  /* 0x000141f000407802 */ /* 0x000fe40000000f00 */
[----:B------:R-:W-:Y:S05]  /*141e0*/  CALL.REL.NOINC `($__internal_35_$__cuda_sm70_shflsync_up) ;  /* 0x0000182000007944 */ /* 0x000fea0003c00000 */
[----:B------:R-:W-:Y:S01]  /*141f0*/  HFMA2.MMA R65, -RZ, RZ, 0, 2.384185791015625e-07 ;  /* 0x00000004ff417435 */ /* 0x000fe200000001ff */
[----:B-1----:R-:W-:Y:S02]  /*14200*/  MOV R211, R71 ;  /* 0x0000004700d37202 */ /* 0x002fe40000000f00 */
[----:B------:R-:W-:Y:S02]  /*14210*/  MOV R71, R210 ;  /* 0x000000d200477202 */ /* 0x000fe40000000f00 */
[----:B------:R-:W-:-:S02]  /*14220*/  MOV R213, RZ ;  /* 0x000000ff00d57202 */ /* 0x000fc40000000f00 */
[----:B------:R-:W-:Y:S02]  /*14230*/  MOV R212, 0xffffffff ;  /* 0xffffffff00d47802 */ /* 0x000fe40000000f00 */
[----:B------:R-:W-:Y:S02]  /*14240*/  MOV R64, 0x14260 ;  /* 0x0001426000407802 */ /* 0x000fe40000000f00 */
[----:B------:R-:W-:Y:S05]  /*14250*/  CALL.REL.NOINC `($__internal_35_$__cuda_sm70_shflsync_up) ;  /* 0x000017b000007944 */ /* 0x000fea0003c00000 */
        /* <DEDUP_REMOVED lines=17> */
[----:B------:R-:W-:Y:S05]  /*14370*/  CALL.REL.NOINC `($__internal_35_$__cuda_sm70_shflsync_up) ;  /* 0x0000169000007944 */ /* 0x000fea0003c00000 */
[----:B------:R-:W-:Y:S01]  /*14380*/  HFMA2.MMA R65, -RZ, RZ, 0, 4.76837158203125e-07 ;  /* 0x00000008ff417435 */ /* 0x000fe200000001ff */
[----:B-1----:R-:W-:-:S02]  /*14390*/  MOV R66, R71 ;  /* 0x0000004700427202 */ /* 0x002fc40000000f00 */
[----:B------:R-:W-:Y:S02]  /*143a0*/  MOV R71, R67 ;  /* 0x0000004300477202 */ /* 0x000fe40000000f00 */
[----:B------:R-:W-:Y:S02]  /*143b0*/  MOV R213, RZ ;  /* 0x000000ff00d57202 */ /* 0x000fe40000000f00 */
[----:B------:R-:W-:Y:S02]  /*143c0*/  MOV R212, 0xffffffff ;  /* 0xffffffff00d47802 */ /* 0x000fe40000000f00 */
[----:B------:R-:W-:Y:S02]  /*143d0*/  MOV R64, 0x143f0 ;  /* 0x000143f000407802 */ /* 0x000fe40000000f00 */
[----:B------:R-:W-:Y:S05]  /*143e0*/  CALL.REL.NOINC `($__internal_35_$__cuda_sm70_shflsync_up) ;  /* 0x0000162000007944 */ /* 0x000fea0003c00000 */
[----:B------:R-:W-:Y:S01]  /*143f0*/  HFMA2.MMA R65, -RZ, RZ, 0, 4.76837158203125e-07 ;  /* 0x00000008ff417435 */ /* 0x000fe200000001ff */
[----:B-1----:R-:W-:Y:S02]  /*14400*/  MOV R69, R71 ;  /* 0x0000004700457202 */ /* 0x002fe40000000f00 */
[----:B------:R-:W-:Y:S02]  /*14410*/  MOV R71, R70 ;  /* 0x0000004600477202 */ /* 0x000fe40000000f00 */
[----:B------:R-:W-:-:S02]  /*14420*/  MOV R213, RZ ;  /* 0x000000ff00d57202 */ /* 0x000fc40000000f00 */
[----:B------:R-:W-:Y:S02]  /*14430*/  MOV R212, 0xffffffff ;  /* 0xffffffff00d47802 */ /* 0x000fe40000000f00 */
[----:B------:R-:W-:Y:S02]  /*14440*/  MOV R64, 0x14460 ;  /* 0x0001446000407802 */ /* 0x000fe40000000f00 */
[----:B------:R-:W-:Y:S05]  /*14450*/  CALL.REL.NOINC `($__internal_35_$__cuda_sm70_shflsync_up) ;  /* 0x000015b000007944 */ /* 0x000fea0003c00000 */
[----:B------:R-:W-:Y:S01]  /*14460*/  HFMA2.MMA R65, -RZ, RZ, 0, 4.76837158203125e-07 ;  /* 0x00000008ff417435 */ /* 0x000fe200000001ff */
[----:B-1----:R-:W-:Y:S02]  /*14470*/  MOV R211, R71 ;  /* 0x0000004700d37202 */ /* 0x002fe40000000f00 */
[----:B------:R-:W-:Y:S02]  /*14480*/  MOV R71, R210 ;  /* 0x000000d200477202 */ /* 0x000fe40000000f00 */
[----:B------:R-:W-:Y:S02]  /*14490*/  MOV R213, RZ ;  /* 0x000000ff00d57202 */ /* 0x000fe40000000f00 */
[----:B------:R-:W-:Y:S02]  /*144a0*/  MOV R212, 0xffffffff ;  /* 0xffffffff00d47802 */ /* 0x000fe40000000f00 */
[----:B------:R-:W-:-:S02]  /*144b0*/  MOV R64, 0x144d0 ;  /* 0x000144d000407802 */ /* 0x000fc40000000f00 */
[----:B------:R-:W-:Y:S05]  /*144c0*/  CALL.REL.NOINC `($__internal_35_$__cuda_sm70_shflsync_up) ;  /* 0x0000154000007944 */ /* 0x000fea0003c00000 */
        /* <DEDUP_REMOVED lines=19> */
[----:B------:R-:W-:Y:S05]  /*14600*/  CALL.REL.NOINC `($__internal_35_$__cuda_sm70_shflsync_up) ;  /* 0x0000140000007944 */ /* 0x000fea0003c00000 */
[----:B------:R-:W-:Y:S01]  /*14610*/  HFMA2.MMA R65, -RZ, RZ, 0, 9.5367431640625e-07 ;  /* 0x00000010ff417435 */ /* 0x000fe200000001ff */
[----:B-1----:R-:W-:Y:S02]  /*14620*/  MOV R66, R71 ;  /* 0x0000004700427202 */ /* 0x002fe40000000f00 */
[----:B------:R-:W-:Y:S02]  /*14630*/  MOV R71, R67 ;  /* 0x0000004300477202 */ /* 0x000fe40000000f00 */
[----:B------:R-:W-:Y:S02]  /*14640*/  MOV R213, RZ ;  /* 0x000000ff00d57202 */ /* 0x000fe40000000f00 */
[----:B------:R-:W-:Y:S02]  /*14650*/  MOV R212, 0xffffffff ;  /* 0xffffffff00d47802 */ /* 0x000fe40000000f00 */
[----:B------:R-:W-:-:S02]  /*14660*/  MOV R64, 0x14680 ;  /* 0x0001468000407802 */ /* 0x000fc40000000f00 */
[----:B------:R-:W-:Y:S05]  /*14670*/  CALL.REL.NOINC `($__internal_35_$__cuda_sm70_shflsync_up) ;  /* 0x0000139000007944 */ /* 0x000fea0003c00000 */
[----:B------:R-:W-:Y:S01]  /*14680*/  HFMA2.MMA R65, -RZ, RZ, 0, 9.5367431640625e-07 ;  /* 0x00000010ff417435 */ /* 0x000fe200000001ff */
[----:B-1----:R-:W-:-:S02]  /*14690*/  MOV R67, R71 ;  /* 0x0000004700437202 */ /* 0x002fc40000000f00 */
[----:B------:R-:W-:Y:S02]  /*146a0*/  MOV R71, R70 ;  /* 0x0000004600477202 */ /* 0x000fe40000000f00 */
[----:B------:R-:W-:Y:S02]  /*146b0*/  MOV R213, RZ ;  /* 0x000000ff00d57202 */ /* 0x000fe40000000f00 */
[----:B------:R-:W-:Y:S02]  /*146c0*/  MOV R212, 0xffffffff ;  /* 0xffffffff00d47802 */ /* 0x000fe40000000f00 */
[----:B------:R-:W-:Y:S02]  /*146d0*/  MOV R64, 0x146f0 ;  /* 0x000146f000407802 */ /* 0x000fe40000000f00 */
[----:B------:R-:W-:Y:S05]  /*146e0*/  CALL.REL.NOINC `($__internal_35_$__cuda_sm70_shflsync_up) ;  /* 0x0000132000007944 */ /* 0x000fea0003c00000 */
[----:B------:R-:W-:Y:S01]  /*146f0*/  HFMA2.MMA R65, -RZ, RZ, 0, 9.5367431640625e-07 ;  /* 0x00000010ff417435 */ /* 0x000fe200000001ff */
[----:B-1----:R-:W-:Y:S02]  /*14700*/  MOV R70, R71 ;  /* 0x0000004700467202 */ /* 0x002fe40000000f00 */
[----:B------:R-:W-:Y:S02]  /*14710*/  MOV R71, R210 ;  /* 0x000000d200477202 */ /* 0x000fe40000000f00 */
[----:B------:R-:W-:-:S02]  /*14720*/  MOV R213, RZ ;  /* 0x000000ff00d57202 */ /* 0x000fc40000000f00 */
[----:B------:R-:W-:Y:S02]  /*14730*/  MOV R212, 0xffffffff ;  /* 0xffffffff00d47802 */ /* 0x000fe40000000f00 */
[----:B------:R-:W-:Y:S02]  /*14740*/  MOV R64, 0x14760 ;  /* 0x0001476000407802 */ /* 0x000fe40000000f00 */
[----:B------:R-:W-:Y:S05]  /*14750*/  CALL.REL.NOINC `($__internal_35_$__cuda_sm70_shflsync_up) ;  /* 0x000012b000007944 */ /* 0x000fea0003c00000 */
[----:B-1----:R-:W-:Y:S01]  /*14760*/  MOV R64, R71 ;  /* 0x0000004700407202 */ /* 0x002fe20000000f00 */
[----:B------:R-:W-:Y:S05]  /*14770*/  BRA `(.L_x_1478) ;  /* 0xffff67d000007947 */ /* 0x000fea000383ffff */
.L_x_1375:
[----:B------:R-:W-:Y:S01]  /*14780*/  HFMA2.MMA R65, -RZ, RZ, 0, 5.9604644775390625e-08 ;  /* 0x00000001ff417435 */ /* 0x000fe200000001ff */
[----:B------:R-:W-:Y:S02]  /*14790*/  MOV R213, RZ ;  /* 0x000000ff00d57202 */ /* 0x000fe40000000f00 */
[----:B------:R-:W-:Y:S02]  /*147a0*/  MOV R212, 0xffffffff ;  /* 0xffffffff00d47802 */ /* 0x000fe40000000f00 */
[----:B------:R-:W-:Y:S02]  /*147b0*/  MOV R64, 0x147d0 ;  /* 0x000147d000407802 */ /* 0x000fe40000000f00 */
[----:B01----:R-:W-:Y:S05]  /*147c0*/  CALL.REL.NOINC `($__internal_35_$__cuda_sm70_shflsync_up) ;  /* 0x0000124000007944 */ /* 0x003fea0003c00000 */
[----:B------:R-:W-:Y:S01]  /*147d0*/  HFMA2.MMA R65, -RZ, RZ, 0, 5.9604644775390625e-08 ;  /* 0x00000001ff417435 */ /* 0x000fe200000001ff */
[----:B-1----:R-:W-:Y:S02]  /*147e0*/  MOV R66, R71 ;  /* 0x0000004700427202 */ /* 0x002fe40000000f00 */
[----:B------:R-:W-:-:S02]  /*147f0*/  MOV R71, R69 ;  /* 0x0000004500477202 */ /* 0x000fc40000000f00 */
[----:B------:R-:W-:Y:S02]  /*14800*/  MOV R213, RZ ;  /* 0x000000ff00d57202 */ /* 0x000fe40000000f00 */
[----:B------:R-:W-:Y:S02]  /*14810*/  MOV R212, 0xffffffff ;  /* 0xffffffff00d47802 */ /* 0x000fe40000000f00 */
[----:B------:R-:W-:Y:S02]  /*14820*/  MOV R64, 0x14840 ;  /* 0x0001484000407802 */ /* 0x000fe40000000f00 */
[----:B------:R-:W-:Y:S05]  /*14830*/  CALL.REL.NOINC `($__internal_35_$__cuda_sm70_shflsync_up) ;  /* 0x000011d000007944 */ /* 0x000fea0003c00000 */
[----:B------:R-:W-:Y:S01]  /*14840*/  HFMA2.MMA R65, -RZ, RZ, 0, 5.9604644775390625e-08 ;  /* 0x00000001ff417435 */ /* 0x000fe200000001ff */
[----:B-1----:R-:W-:Y:S02]  /*14850*/  MOV R69, R71 ;  /* 0x0000004700457202 */ /* 0x002fe40000000f00 */
[----:B------:R-:W-:Y:S02]  /*14860*/  MOV R71, R68 ;  /* 0x0000004400477202 */ /* 0x000fe40000000f00 */
[----:B------:R-:W-:Y:S02]  /*14870*/  MOV R213, RZ ;  /* 0x000000ff00d57202 */ /* 0x000fe40000000f00 */
[----:B------:R-:W-:-:S02]  /*14880*/  MOV R212, 0xffffffff ;  /* 0xffffffff00d47802 */ /* 0x000fc40000000f00 */
[----:B------:R-:W-:Y:S02]  /*14890*/  MOV R64, 0x148b0 ;  /* 0x000148b000407802 */ /* 0x000fe40000000f00 */
[----:B------:R-:W-:Y:S05]  /*148a0*/  CALL.REL.NOINC `($__internal_35_$__cuda_sm70_shflsync_up) ;  /* 0x0000116000007944 */ /* 0x000fea0003c00000 */
[----:B------:R-:W-:Y:S01]  /*148b0*/  HFMA2.MMA R65, -RZ, RZ, 0, 5.9604644775390625e-08 ;  /* 0x00000001ff417435 */ /* 0x000fe200000001ff */
[----:B-1----:R-:W-:Y:S02]  /*148c0*/  MOV R68, R71 ;  /* 0x0000004700447202 */ /* 0x002fe40000000f00 */
[----:B------:R-:W-:Y:S02]  /*148d0*/  MOV R71, R67 ;  /* 0x0000004300477202 */ /* 0x000fe40000000f00 */
[----:B------:R-:W-:Y:S02]  /*148e0*/  MOV R213, RZ ;  /* 0x000000ff00d57202 */ /* 0x000fe40000000f00 */
[----:B------:R-:W-:Y:S02]  /*148f0*/  MOV R212, 0xffffffff ;  /* 0xffffffff00d47802 */ /* 0x000fe40000000f00 */
[----:B------:R-:W-:Y:S02]  /*14900*/  MOV R64, 0x14920 ;  /* 0x0001492000407802 */ /* 0x000fe40000000f00 */
[----:B------:R-:W-:Y:S05]  /*14910*/  CALL.REL.NOINC `($__internal_35_$__cuda_sm70_shflsync_up) ;  /* 0x000010f000007944 */ /* 0x000fea0003c00000 */
[----:B------:R-:W-:Y:S02]  /*14920*/  MOV R64, R60 ;  /* 0x0000003c00407202 */ /* 0x000fe40000000f00 */
[----:B------:R-:W-:Y:S01]  /*14930*/  MOV R60, R66 ;  /* 0x00000042003c7202 */ /* 0x000fe20000000f00 */
[----:B------:R-:W-:Y:S01]  /*14940*/  HFMA2.MMA R66, -RZ, RZ, 0, 0 ;  /* 0x00000000ff427435 */ /* 0x000fe200000001ff */
[----:B------:R-:W-:-:S02]  /*14950*/  MOV R247, 0xffffffff ;  /* 0xffffffff00f77802 */ /* 0x000fc40000000f00 */
[----:B------:R-:W-:-:S03]  /*14960*/  MOV R65, 0x14980 ;  /* 0x0001498000417802 */ /* 0x000fc60000000f00 */
[----:B-1----:R-:W-:Y:S05]  /*14970*/  CALL.REL.NOINC `($__internal_34_$__cuda_sm70_shflsync_idx_p) ;  /* 0x0000102000007944 */ /* 0x002fea0003c00000 */
[----:B-1----:R-:W-:Y:S01]  /*14980*/  MOV R70, R66 ;  /* 0x0000004200467202 */ /* 0x002fe20000000f00 */
[----:B------:R-:W-:Y:S01]  /*14990*/  HFMA2.MMA R66, -RZ, RZ, 0, 0 ;  /* 0x00000000ff427435 */ /* 0x000fe200000001ff */
[----:B------:R-:W-:Y:S02]  /*149a0*/  MOV R64, R61 ;  /* 0x0000003d00407202 */ /* 0x000fe40000000f00 */
[----:B------:R-:W-:Y:S02]  /*149b0*/  MOV R247, 0xffffffff ;  /* 0xffffffff00f77802 */ /* 0x000fe40000000f00 */
[----:B------:R-:W-:Y:S02]  /*149c0*/  MOV R65, 0x149e0 ;  /* 0x000149e000417802 */ /* 0x000fe40000000f00 */
[----:B0-----:R-:W-:Y:S05]  /*149d0*/  CALL.REL.NOINC `($__internal_34_$__cuda_sm70_shflsync_idx_p) ;  /* 0x00000fc000007944 */ /* 0x001fea0003c00000 */
[----:B-1----:R-:W-:Y:S01]  /*149e0*/  MOV R61, R66 ;  /* 0x00000042003d7202 */ /* 0x002fe20000000f00 */
[----:B------:R-:W-:Y:S01]  /*149f0*/  HFMA2.MMA R66, -RZ, RZ, 0, 0 ;  /* 0x00000000ff427435 */ /* 0x000fe200000001ff */
[----:B------:R-:W-:Y:S02]  /*14a00*/  MOV R64, R62 ;  /* 0x0000003e00407202 */ /* 0x000fe40000000f00 */
[----:B------:R-:W-:-:S02]  /*14a10*/  MOV R247, 0xffffffff ;  /* 0xffffffff00f77802 */ /* 0x000fc40000000f00 */
[----:B------:R-:W-:Y:S02]  /*14a20*/  MOV R65, 0x14a40 ;  /* 0x00014a4000417802 */ /* 0x000fe40000000f00 */
[----:B0-----:R-:W-:Y:S05]  /*14a30*/  CALL.REL.NOINC `($__internal_34_$__cuda_sm70_shflsync_idx_p) ;  /* 0x00000f6000007944 */ /* 0x001fea0003c00000 */
[----:B-1----:R-:W-:Y:S01]  /*14a40*/  MOV R62, R66 ;  /* 0x00000042003e7202 */ /* 0x002fe20000000f00 */
[----:B------:R-:W-:Y:S01]  /*14a50*/  HFMA2.MMA R66, -RZ, RZ, 0, 0 ;  /* 0x00000000ff427435 */ /* 0x000fe200000001ff */
[----:B------:R-:W-:Y:S02]  /*14a60*/  MOV R64, R63 ;  /* 0x0000003f00407202 */ /* 0x000fe40000000f00 */
[----:B------:R-:W-:Y:S02]  /*14a70*/  MOV R247, 0xffffffff ;  /* 0xffffffff00f77802 */ /* 0x000fe40000000f00 */
[----:B------:R-:W-:Y:S02]  /*14a80*/  MOV R65, 0x14aa0 ;  /* 0x00014aa000417802 */ /* 0x000fe40000000f00 */
[----:B0-----:R-:W-:Y:S05]  /*14a90*/  CALL.REL.NOINC `($__internal_34_$__cuda_sm70_shflsync_idx_p) ;  /* 0x00000f0000007944 */ /* 0x001fea0003c00000 */
[----:B-1----:R-:W-:Y:S01]  /*14aa0*/  MOV R63, R66 ;  /* 0x00000042003f7202 */ /* 0x002fe20000000f00 */
[----:B0-----:R-:W-:Y:S05]  /*14ab0*/  BRA `(.L_x_1479) ;  /* 0xffff679000007947 */ /* 0x001fea000383ffff */
.L_x_1378:
[----:B------:R-:W-:Y:S01]  /*14ac0*/  HFMA2.MMA R66, -RZ, RZ, 0, 5.9604644775390625e-08 ;  /* 0x00000001ff427435 */ /* 0x000fe200000001ff */
[----:B------:R-:W-:Y:S02]  /*14ad0*/  MOV R75, R71 ;  /* 0x00000047004b7202 */ /* 0x000fe40000000f00 */
[----:B------:R-:W-:-:S02]  /*14ae0*/  MOV R76, 0x1f ;  /* 0x0000001f004c7802 */ /* 0x000fc40000000f00 */
[----:B------:R-:W-:Y:S02]  /*14af0*/  MOV R65, 0xffffffff ;  /* 0xffffffff00417802 */ /* 0x000fe40000000f00 */
[----:B------:R-:W-:Y:S02]  /*14b00*/  MOV R64, 0x14b20 ;  /* 0x00014b2000407802 */ /* 0x000fe40000000f00 */
[----:B------:R-:W-:Y:S05]  /*14b10*/  CALL.REL.NOINC `($__internal_33_$__cuda_sm70_shflsync_down) ;  /* 0x00000e4000007944 */ /* 0x000fea0003c00000 */
[----:B-1----:R-:W-:Y:S01]  /*14b20*/  MOV R67, R66 ;  /* 0x0000004200437202 */ /* 0x002fe20000000f00 */
[----:B------:R-:W-:Y:S05]  /*14b30*/  BRA `(.L_x_1480) ;  /* 0xffff7d4000007947 */ /* 0x000fea000383ffff */
.L_x_1379:
[----:B------:R-:W-:Y:S01]  /*14b40*/  HFMA2.MMA R66, -RZ, RZ, 0, 5.9604644775390625e-08 ;  /* 0x00000001ff427435 */ /* 0x000fe200000001ff */
[----:B------:R-:W-:Y:S02]  /*14b50*/  MOV R75, R69 ;  /* 0x00000045004b7202 */ /* 0x000fe40000000f00 */
[----:B------:R-:W-:Y:S02]  /*14b60*/  MOV R76, 0x1f ;  /* 0x0000001f004c7802 */ /* 0x000fe40000000f00 */
[----:B------:R-:W-:Y:S02]  /*14b70*/  MOV R65, 0xffffffff ;  /* 0xffffffff00417802 */ /* 0x000fe40000000f00 */
[----:B------:R-:W-:-:S02]  /*14b80*/  MOV R64, 0x14ba0 ;  /* 0x00014ba000407802 */ /* 0x000fc40000000f00 */
[----:B01----:R-:W-:Y:S05]  /*14b90*/  CALL.REL.NOINC `($__internal_33_$__cuda_sm70_shflsync_down) ;  /* 0x00000dc000007944 */ /* 0x003fea0003c00000 */
[----:B-1----:R-:W-:Y:S01]  /*14ba0*/  MOV R69, R66 ;  /* 0x0000004200457202 */ /* 0x002fe20000000f00 */
[----:B------:R-:W-:Y:S01]  /*14bb0*/  HFMA2.MMA R66, -RZ, RZ, 0, 5.9604644775390625e-08 ;  /* 0x00000001ff427435 */ /* 0x000fe200000001ff */
[----:B------:R-:W-:-:S02]  /*14bc0*/  MOV R75, R68 ;  /* 0x00000044004b7202 */ /* 0x000fc40000000f00 */
[----:B------:R-:W-:Y:S02]  /*14bd0*/  MOV R76, 0x1f ;  /* 0x0000001f004c7802 */ /* 0x000fe40000000f00 */
[----:B------:R-:W-:Y:S02]  /*14be0*/  MOV R65, 0xffffffff ;  /* 0xffffffff00417802 */ /* 0x000fe40000000f00 */
[----:B------:R-:W-:Y:S02]  /*14bf0*/  MOV R64, 0x14c10 ;  /* 0x00014c1000407802 */ /* 0x000fe40000000f00 */
[----:B------:R-:W-:Y:S05]  /*14c00*/  CALL.REL.NOINC `($__internal_33_$__cuda_sm70_shflsync_down) ;  /* 0x00000d5000007944 */ /* 0x000fea0003c00000 */
[----:B-1----:R-:W-:Y:S01]  /*14c10*/  MOV R73, R66 ;  /* 0x0000004200497202 */ /* 0x002fe20000000f00 */
[----:B------:R-:W-:Y:S01]  /*14c20*/  HFMA2.MMA R66, -RZ, RZ, 0, 5.9604644775390625e-08 ;  /* 0x00000001ff427435 */ /* 0x000fe200000001ff */
[----:B------:R-:W-:Y:S02]  /*14c30*/  MOV R75, R70 ;  /* 0x00000046004b7202 */ /* 0x000fe40000000f00 */
[----:B------:R-:W-:Y:S02]  /*14c40*/  MOV R76, 0x1f ;  /* 0x0000001f004c7802 */ /* 0x000fe40000000f00 */
[----:B------:R-:W-:-:S02]  /*14c50*/  MOV R65, 0xffffffff ;  /* 0xffffffff00417802 */ /* 0x000fc40000000f00 */
[----:B------:R-:W-:Y:S02]  /*14c60*/  MOV R64, 0x14c80 ;  /* 0x00014c8000407802 */ /* 0x000fe40000000f00 */
[----:B------:R-:W-:Y:S05]  /*14c70*/  CALL.REL.NOINC `($__internal_33_$__cuda_sm70_shflsync_down) ;  /* 0x00000ce000007944 */ /* 0x000fea0003c00000 */
[----:B-1----:R-:W-:Y:S01]  /*14c80*/  MOV R64, R66 ;  /* 0x0000004200407202 */ /* 0x002fe20000000f00 */
[----:B------:R-:W-:Y:S05]  /*14c90*/  BRA `(.L_x_1481) ;  /* 0xffff7c2000007947 */ /* 0x000fea000383ffff */
.L_x_1382:
[----:B------:R-:W-:Y:S01]  /*14ca0*/  HFMA2.MMA R66, -RZ, RZ, 0, 1.1920928955078125e-07 ;  /* 0x00000002ff427435 */ /* 0x000fe200000001ff */
[----:B------:R-:W-:Y:S02]  /*14cb0*/  MOV R75, R71 ;  /* 0x00000047004b7202 */ /* 0x000fe40000000f00 */
[----:B------:R-:W-:Y:S02]  /*14cc0*/  MOV R76, 0x1f ;  /* 0x0000001f004c7802 */ /* 0x000fe40000000f00 */
[----:B------:R-:W-:Y:S02]  /*14cd0*/  MOV R65, 0xffffffff ;  /* 0xffffffff00417802 */ /* 0x000fe40000000f00 */
[----:B0-----:R-:W-:Y:S02]  /*14ce0*/  MOV R64, 0x14d00 ;  /* 0x00014d0000407802 */ /* 0x001fe40000000f00 */
[----:B-1234-:R-:W-:Y:S05]  /*14cf0*/  CALL.REL.NOINC `($__internal_33_$__cuda_sm70_shflsync_down) ;  /* 0x00000c6000007944 */ /* 0x01efea0003c00000 */
[----:B-1----:R-:W-:Y:S01]  /*14d00*/  MOV R67, R66 ;  /* 0x0000004200437202 */ /* 0x002fe20000000f00 */
[----:B------:R-:W-:Y:S01]  /*14d10*/  HFMA2.MMA R66, -RZ, RZ, 0, 1.1920928955078125e-07 ;  /* 0x00000002ff427435 */ /* 0x000fe200000001ff */
[----:B------:R-:W-:-:S02]  /*14d20*/  MOV R75, R74 ;  /* 0x0000004a004b7202 */ /* 0x000fc40000000f00 */
[----:B------:R-:W-:Y:S02]  /*14d30*/  MOV R76, 0x1f ;  /* 0x0000001f004c7802 */ /* 0x000fe40000000f00 */
[----:B------:R-:W-:Y:S02]  /*14d40*/  MOV R65, 0xffffffff ;  /* 0xffffffff00417802 */ /* 0x000fe40000000f00 */
[----:B------:R-:W-:Y:S02]  /*14d50*/  MOV R64, 0x14d70 ;  /* 0x00014d7000407802 */ /* 0x000fe40000000f00 */
[----:B------:R-:W-:Y:S05]  /*14d60*/  CALL.REL.NOINC `($__internal_33_$__cuda_sm70_shflsync_down) ;  /* 0x00000bf000007944 */ /* 0x000fea0003c00000 */
[----:B-1----:R-:W-:Y:S01]  /*14d70*/  MOV R69, R66 ;  /* 0x0000004200457202 */ /* 0x002fe20000000f00 */
[----:B------:R-:W-:Y:S01]  /*14d80*/  HFMA2.MMA R66, -RZ, RZ, 0, 1.1920928955078125e-07 ;  /* 0x00000002ff427435 */ /* 0x000fe200000001ff */
[----:B------:R-:W-:Y:S02]  /*14d90*/  MOV R75, R68 ;  /* 0x00000044004b7202 */ /* 0x000fe40000000f00 */
[----:B------:R-:W-:Y:S02]  /*14da0*/  MOV R76, 0x1f ;  /* 0x0000001f004c7802 */ /* 0x000fe40000000f00 */
[----:B------:R-:W-:-:S02]  /*14db0*/  MOV R65, 0xffffffff ;  /* 0xffffffff00417802 */ /* 0x000fc40000000f00 */
[----:B------:R-:W-:Y:S02]  /*14dc0*/  MOV R64, 0x14de0 ;  /* 0x00014de000407802 */ /* 0x000fe40000000f00 */
[----:B------:R-:W-:Y:S05]  /*14dd0*/  CALL.REL.NOINC `($__internal_33_$__cuda_sm70_shflsync_down) ;  /* 0x00000b8000007944 */ /* 0x000fea0003c00000 */
[----:B-1----:R-:W-:Y:S01]  /*14de0*/  MOV R70, R66 ;  /* 0x0000004200467202 */ /* 0x002fe20000000f00 */
[----:B------:R-:W-:Y:S01]  /*14df0*/  HFMA2.MMA R66, -RZ, RZ, 0, 1.1920928955078125e-07 ;  /* 0x00000002ff427435 */ /* 0x000fe200000001ff */
[----:B------:R-:W-:Y:S02]  /*14e00*/  MOV R75, R72 ;  /* 0x00000048004b7202 */ /* 0x000fe40000000f00 */
[----:B------:R-:W-:Y:S02]  /*14e10*/  MOV R76, 0x1f ;  /* 0x0000001f004c7802 */ /* 0x000fe40000000f00 */
[----:B------:R-:W-:Y:S02]  /*14e20*/  MOV R65, 0xffffffff ;  /* 0xffffffff00417802 */ /* 0x000fe40000000f00 */
[----:B------:R-:W-:Y:S02]  /*14e30*/  MOV R64, 0x14e50 ;  /* 0x00014e5000407802 */ /* 0x000fe40000000f00 */
[----:B------:R-:W-:Y:S05]  /*14e40*/  CALL.REL.NOINC `($__internal_33_$__cuda_sm70_shflsync_down) ;  /* 0x00000b1000007944 */ /* 0x000fea0003c00000 */
[----:B-1----:R-:W-:Y:S01]  /*14e50*/  MOV R64, R66 ;  /* 0x0000004200407202 */ /* 0x002fe20000000f00 */
[----:B------:R-:W-:Y:S05]  /*14e60*/  BRA `(.L_x_1482) ;  /* 0xffff7b9000007947 */ /* 0x000fea000383ffff */
.L_x_1385:
[----:B------:R-:W-:Y:S01]  /*14e70*/  HFMA2.MMA R66, -RZ, RZ, 0, 2.384185791015625e-07 ;  /* 0x00000004ff427435 */ /* 0x000fe200000001ff */
[----:B------:R-:W-:-:S02]  /*14e80*/  MOV R75, R71 ;  /* 0x00000047004b7202 */ /* 0x000fc40000000f00 */
[----:B------:R-:W-:Y:S02]  /*14e90*/  MOV R76, 0x1f ;  /* 0x0000001f004c7802 */ /* 0x000fe40000000f00 */
[----:B------:R-:W-:Y:S02]  /*14ea0*/  MOV R65, 0xffffffff ;  /* 0xffffffff00417802 */ /* 0x000fe40000000f00 */
[----:B0-----:R-:W-:Y:S02]  /*14eb0*/  MOV R64, 0x14ed0 ;  /* 0x00014ed000407802 */ /* 0x001fe40000000f00 */
[----:B-1234-:R-:W-:Y:S05]  /*14ec0*/  CALL.REL.NOINC `($__internal_33_$__cuda_sm70_shflsync_down) ;  /* 0x00000a9000007944 */ /* 0x01efea0003c00000 */
[----:B-1----:R-:W-:Y:S01]  /*14ed0*/  MOV R67, R66 ;  /* 0x0000004200437202 */ /* 0x002fe20000000f00 */
[----:B------:R-:W-:Y:S05]  /*14ee0*/  BRA `(.L_x_1483) ;  /* 0xffff7c2000007947 */ /* 0x000fea000383ffff */
.L_x_1386:
[----:B------:R-:W-:Y:S01]  /*14ef0*/  HFMA2.MMA R66, -RZ, RZ, 0, 2.384185791015625e-07 ;  /* 0x00000004ff427435 */ /* 0x000fe200000001ff */
[----:B------:R-:W-:Y:S02]  /*14f00*/  MOV R75, R74 ;  /* 0x0000004a004b7202 */ /* 0x000fe40000000f00 */
[----:B------:R-:W-:Y:S02]  /*14f10*/  MOV R76, 0x1f ;  /* 0x0000001f004c7802 */ /* 0x000fe40000000f00 */
[----:B------:R-:W-:-:S02]  /*14f20*/  MOV R65, 0xffffffff ;  /* 0xffffffff00417802 */ /* 0x000fc40000000f00 */
[----:B0-----:R-:W-:Y:S02]  /*14f30*/  MOV R64, 0x14f50 ;  /* 0x00014f5000407802 */ /* 0x001fe40000000f00 */
[----:B-1234-:R-:W-:Y:S05]  /*14f40*/  CALL.REL.NOINC `($__internal_33_$__cuda_sm70_shflsync_down) ;  /* 0x00000a1000007944 */ /* 0x01efea0003c00000 */
[----:B-1----:R-:W-:Y:S01]  /*14f50*/  MOV R69, R66 ;  /* 0x0000004200457202 */ /* 0x002fe20000000f00 */
[----:B------:R-:W-:Y:S01]  /*14f60*/  HFMA2.MMA R66, -RZ, RZ, 0, 2.384185791015625e-07 ;  /* 0x00000004ff427435 */ /* 0x000fe200000001ff */
[----:B------:R-:W-:Y:S02]  /*14f70*/  MOV R75, R68 ;  /* 0x00000044004b7202 */ /* 0x000fe40000000f00 */
[----:B------:R-:W-:Y:S02]  /*14f80*/  MOV R76, 0x1f ;  /* 0x0000001f004c7802 */ /* 0x000fe40000000f00 */
[----:B------:R-:W-:Y:S02]  /*14f90*/  MOV R65, 0xffffffff ;  /* 0xffffffff00417802 */ /* 0x000fe40000000f00 */
[----:B------:R-:W-:Y:S02]  /*14fa0*/  MOV R64, 0x14fc0 ;  /* 0x00014fc000407802 */ /* 0x000fe40000000f00 */
[----:B------:R-:W-:Y:S05]  /*14fb0*/  CALL.REL.NOINC `($__internal_33_$__cuda_sm70_shflsync_down) ;  /* 0x000009a000007944 */ /* 0x000fea0003c00000 */
[----:B-1----:R-:W-:Y:S01]  /*14fc0*/  MOV R70, R66 ;  /* 0x0000004200467202 */ /* 0x002fe20000000f00 */
[----:B------:R-:W-:Y:S01]  /*14fd0*/  HFMA2.MMA R66, -RZ, RZ, 0, 2.384185791015625e-07 ;  /* 0x00000004ff427435 */ /* 0x000fe200000001ff */
[----:B------:R-:W-:-:S02]  /*14fe0*/  MOV R75, R72 ;  /* 0x00000048004b7202 */ /* 0x000fc40000000f00 */
[----:B------:R-:W-:Y:S02]  /*14ff0*/  MOV R76, 0x1f ;  /* 0x0000001f004c7802 */ /* 0x000fe40000000f00 */
[----:B------:R-:W-:Y:S02]  /*15000*/  MOV R65, 0xffffffff ;  /* 0xffffffff00417802 */ /* 0x000fe40000000f00 */
[----:B------:R-:W-:Y:S02]  /*15010*/  MOV R64, 0x15030 ;  /* 0x0001503000407802 */ /* 0x000fe40000000f00 */
[----:B------:R-:W-:Y:S05]  /*15020*/  CALL.REL.NOINC `($__internal_33_$__cuda_sm70_shflsync_down) ;  /* 0x0000093000007944 */ /* 0x000fea0003c00000 */
[----:B-1----:R-:W-:Y:S01]  /*15030*/  MOV R64, R66 ;  /* 0x0000004200407202 */ /* 0x002fe20000000f00 */
[----:B------:R-:W-:Y:S05]  /*15040*/  BRA `(.L_x_1484) ;  /* 0xffff7b0000007947 */ /* 0x000fea000383ffff */
.L_x_1389:
[----:B------:R-:W-:Y:S01]  /*15050*/  HFMA2.MMA R66, -RZ, RZ, 0, 4.76837158203125e-07 ;  /* 0x00000008ff427435 */ /* 0x000fe200000001ff */
[----:B------:R-:W-:Y:S02]  /*15060*/  MOV R75, R71 ;  /* 0x00000047004b7202 */ /* 0x000fe40000000f00 */
[----:B------:R-:W-:Y:S02]  /*15070*/  MOV R76, 0x1f ;  /* 0x0000001f004c7802 */ /* 0x000fe40000000f00 */
[----:B------:R-:W-:-:S02]  /*15080*/  MOV R65, 0xffffffff ;  /* 0xffffffff00417802 */ /* 0x000fc40000000f00 */
[----:B0-----:R-:W-:Y:S02]  /*15090*/  MOV R64, 0x150b0 ;  /* 0x000150b000407802 */ /* 0x001fe40000000f00 */
[----:B-1234-:R-:W-:Y:S05]  /*150a0*/  CALL.REL.NOINC `($__internal_33_$__cuda_sm70_shflsync_down) ;  /* 0x000008b000007944 */ /* 0x01efea0003c00000 */
[----:B-1----:R-:W-:Y:S01]  /*150b0*/  MOV R67, R66 ;  /* 0x0000004200437202 */ /* 0x002fe20000000f00 */
[----:B------:R-:W-:Y:S01]  /*150c0*/  HFMA2.MMA R66, -RZ, RZ, 0, 4.76837158203125e-07 ;  /* 0x00000008ff427435 */ /* 0x000fe200000001ff */
[----:B------:R-:W-:Y:S02]  /*150d0*/  MOV R75, R74 ;  /* 0x0000004a004b7202 */ /* 0x000fe40000000f00 */
[----:B------:R-:W-:Y:S02]  /*150e0*/  MOV R76, 0x1f ;  /* 0x0000001f004c7802 */ /* 0x000fe40000000f00 */
[----:B------:R-:W-:Y:S02]  /*150f0*/  MOV R65, 0xffffffff ;  /* 0xffffffff00417802 */ /* 0x000fe40000000f00 */
[----:B------:R-:W-:Y:S02]  /*15100*/  MOV R64, 0x15120 ;  /* 0x0001512000407802 */ /* 0x000fe40000000f00 */
[----:B------:R-:W-:Y:S05]  /*15110*/  CALL.REL.NOINC `($__internal_33_$__cuda_sm70_shflsync_down) ;  /* 0x0000084000007944 */ /* 0x000fea0003c00000 */
[----:B-1----:R-:W-:Y:S01]  /*15120*/  MOV R69, R66 ;  /* 0x0000004200457202 */ /* 0x002fe20000000f00 */
[----:B------:R-:W-:Y:S01]  /*15130*/  HFMA2.MMA R66, -RZ, RZ, 0, 4.76837158203125e-07 ;  /* 0x00000008ff427435 */ /* 0x000fe200000001ff */
[----:B------:R-:W-:-:S02]  /*15140*/  MOV R75, R68 ;  /* 0x00000044004b7202 */ /* 0x000fc40000000f00 */
[----:B------:R-:W-:Y:S02]  /*15150*/  MOV R76, 0x1f ;  /* 0x0000001f004c7802 */ /* 0x000fe40000000f00 */
[----:B------:R-:W-:Y:S02]  /*15160*/  MOV R65, 0xffffffff ;  /* 0xffffffff00417802 */ /* 0x000fe40000000f00 */
[----:B------:R-:W-:Y:S02]  /*15170*/  MOV R64, 0x15190 ;  /* 0x0001519000407802 */ /* 0x000fe40000000f00 */
[----:B------:R-:W-:Y:S05]  /*15180*/  CALL.REL.NOINC `($__internal_33_$__cuda_sm70_shflsync_down) ;  /* 0x000007d000007944 */ /* 0x000fea0003c00000 */
[----:B-1----:R-:W-:Y:S01]  /*15190*/  MOV R70, R66 ;  /* 0x0000004200467202 */ /* 0x002fe20000000f00 */
[----:B------:R-:W-:Y:S01]  /*151a0*/  HFMA2.MMA R66, -RZ, RZ, 0, 4.76837158203125e-07 ;  /* 0x00000008ff427435 */ /* 0x000fe200000001ff */
[----:B------:R-:W-:Y:S02]  /*151b0*/  MOV R75, R72 ;  /* 0x00000048004b7202 */ /* 0x000fe40000000f00 */
[----:B------:R-:W-:Y:S02]  /*151c0*/  MOV R76, 0x1f ;  /* 0x0000001f004c7802 */ /* 0x000fe40000000f00 */
[----:B------:R-:W-:-:S02]  /*151d0*/  MOV R65, 0xffffffff ;  /* 0xffffffff00417802 */ /* 0x000fc40000000f00 */
[----:B------:R-:W-:Y:S02]  /*151e0*/  MOV R64, 0x15200 ;  /* 0x0001520000407802 */ /* 0x000fe40000000f00 */
[----:B------:R-:W-:Y:S05]  /*151f0*/  CALL.REL.NOINC `($__internal_33_$__cuda_sm70_shflsync_down) ;  /* 0x0000076000007944 */ /* 0x000fea0003c00000 */
[----:B-1----:R-:W-:Y:S01]  /*15200*/  MOV R64, R66 ;  /* 0x0000004200407202 */ /* 0x002fe20000000f00 */
[----:B------:R-:W-:Y:S05]  /*15210*/  BRA `(.L_x_1485) ;  /* 0xffff7a7000007947 */ /* 0x000fea000383ffff */
.L_x_1392:
[----:B------:R-:W-:Y:S01]  /*15220*/  HFMA2.MMA R66, -RZ, RZ, 0, 9.5367431640625e-07 ;  /* 0x00000010ff427435 */ /* 0x000fe200000001ff */
[----:B------:R-:W-:Y:S02]  /*15230*/  MOV R75, R71 ;  /* 0x00000047004b7202 */ /* 0x000fe40000000f00 */
[----:B------:R-:W-:Y:S02]  /*15240*/  MOV R76, 0x1f ;  /* 0x0000001f004c7802 */ /* 0x000fe40000000f00 */
[----:B------:R-:W-:Y:S02]  /*15250*/  MOV R65, 0xffffffff ;  /* 0xffffffff00417802 */ /* 0x000fe40000000f00 */
[----:B0-----:R-:W-:Y:S02]  /*15260*/  MOV R64, 0x15280 ;  /* 0x0001528000407802 */ /* 0x001fe40000000f00 */
[----:B-1234-:R-:W-:Y:S05]  /*15270*/  CALL.REL.NOINC `($__internal_33_$__cuda_sm70_shflsync_down) ;  /* 0x000006e000007944 */ /* 0x01efea0003c00000 */
[----:B-1----:R-:W-:Y:S01]  /*15280*/  MOV R67, R66 ;  /* 0x0000004200437202 */ /* 0x002fe20000000f00 */
[----:B------:R-:W-:Y:S05]  /*15290*/  BRA `(.L_x_1486) ;  /* 0xffff7b0000007947 */ /* 0x000fea000383ffff */
.L_x_1393:
[----:B------:R-:W-:Y:S01]  /*152a0*/  HFMA2.MMA R66, -RZ, RZ, 0, 9.5367431640625e-07 ;  /* 0x00000010ff427435 */ /* 0x000fe200000001ff */
[----:B------:R-:W-:-:S02]  /*152b0*/  MOV R75, R74 ;  /* 0x0000004a004b7202 */ /* 0x000fc40000000f00 */
[----:B------:R-:W-:Y:S02]  /*152c0*/  MOV R76, 0x1f ;  /* 0x0000001f004c7802 */ /* 0x000fe40000000f00 */
[----:B------:R-:W-:Y:S02]  /*152d0*/  MOV R65, 0xffffffff ;  /* 0xffffffff00417802 */ /* 0x000fe40000000f00 */
[----:B0-----:R-:W-:Y:S02]  /*152e0*/  MOV R64, 0x15300 ;  /* 0x0001530000407802 */ /* 0x001fe40000000f00 */
[----:B-1234-:R-:W-:Y:S05]  /*152f0*/  CALL.REL.NOINC `($__internal_33_$__cuda_sm70_shflsync_down) ;  /* 0x0000066000007944 */ /* 0x01efea0003c00000 */
[----:B-1----:R-:W-:Y:S01]  /*15300*/  MOV R69, R66 ;  /* 0x0000004200457202 */ /* 0x002fe20000000f00 */
[----:B------:R-:W-:Y:S01]  /*15310*/  HFMA2.MMA R66, -RZ, RZ, 0, 9.5367431640625e-07 ;  /* 0x00000010ff427435 */ /* 0x000fe200000001ff */
[----:B------:R-:W-:Y:S02]  /*15320*/  MOV R75, R68 ;  /* 0x00000044004b7202 */ /* 0x000fe40000000f00 */
[----:B------:R-:W-:Y:S02]  /*15330*/  MOV R76, 0x1f ;  /* 0x0000001f004c7802 */ /* 0x000fe40000000f00 */
[----:B------:R-:W-:-:S02]  /*15340*/  MOV R65, 0xffffffff ;  /* 0xffffffff00417802 */ /* 0x000fc40000000f00 */
[----:B------:R-:W-:Y:S02]  /*15350*/  MOV R64, 0x15370 ;  /* 0x0001537000407802 */ /* 0x000fe40000000f00 */
[----:B------:R-:W-:Y:S05]  /*15360*/  CALL.REL.NOINC `($__internal_33_$__cuda_sm70_shflsync_down) ;  /* 0x000005f000007944 */ /* 0x000fea0003c00000 */
[----:B-1----:R-:W-:Y:S01]  /*15370*/  MOV R70, R66 ;  /* 0x0000004200467202 */ /* 0x002fe20000000f00 */
[----:B------:R-:W-:Y:S01]  /*15380*/  HFMA2.MMA R66, -RZ, RZ, 0, 9.5367431640625e-07 ;  /* 0x00000010ff427435 */ /* 0x000fe200000001ff */
[----:B------:R-:W-:Y:S02]  /*15390*/  MOV R75, R72 ;  /* 0x00000048004b7202 */ /* 0x000fe40000000f00 */
[----:B------:R-:W-:Y:S02]  /*153a0*/  MOV R76, 0x1f ;  /* 0x0000001f004c7802 */ /* 0x000fe40000000f00 */
[----:B------:R-:W-:Y:S02]  /*153b0*/  MOV R65, 0xffffffff ;  /* 0xffffffff00417802 */ /* 0x000fe40000000f00 */
[----:B------:R-:W-:Y:S02]  /*153c0*/  MOV R64, 0x153e0 ;  /* 0x000153e000407802 */ /* 0x000fe40000000f00 */
[----:B------:R-:W-:Y:S05]  /*153d0*/  CALL.REL.NOINC `($__internal_33_$__cuda_sm70_shflsync_down) ;  /* 0x0000058000007944 */ /* 0x000fea0003c00000 */
[----:B-1----:R-:W-:Y:S01]  /*153e0*/  MOV R64, R66 ;  /* 0x0000004200407202 */ /* 0x002fe20000000f00 */
[----:B------:R-:W-:Y:S05]  /*153f0*/  BRA `(.L_x_1487) ;  /* 0xffff79e000007947 */ /* 0x000fea000383ffff */
.L_x_1396:
[----:B------:R-:W-:Y:S01]  /*15400*/  HFMA2.MMA R66, -RZ, RZ, 0, 0 ;  /* 0x00000000ff427435 */ /* 0x000fe200000001ff */
[----:B0-----:R-:W-:-:S02]  /*15410*/  MOV R64, R71 ;  /* 0x0000004700407202 */ /* 0x001fc40000000f00 */
[----:B------:R-:W-:Y:S02]  /*15420*/  MOV R247, 0xffffffff ;  /* 0xffffffff00f77802 */ /* 0x000fe40000000f00 */
[----:B------:R-:W-:Y:S02]  /*15430*/  MOV R65, 0x15450 ;  /* 0x0001545000417802 */ /* 0x000fe40000000f00 */
[----:B-1234-:R-:W-:Y:S05]  /*15440*/  CALL.REL.NOINC `($__internal_34_$__cuda_sm70_shflsync_idx_p) ;  /* 0x0000055000007944 */ /* 0x01efea0003c00000 */
        /* <DEDUP_REMOVED lines=8> */
[----:B------:R-:W-:-:S02]  /*154d0*/  MOV R64, R68 ;  /* 0x0000004400407202 */ /* 0x000fc40000000f00 */
[----:B------:R-:W-:Y:S02]  /*154e0*/  MOV R247, 0xffffffff ;  /* 0xffffffff00f77802 */ /* 0x000fe40000000f00 */
        /* <DEDUP_REMOVED lines=16> */
[----:B0-----:R-:W-:Y:S05]  /*155f0*/  CALL.REL.NOINC `($__internal_33_$__cuda_sm70_shflsync_down) ;  /* 0x0000036000007944 */ /* 0x001fea0003c00000 */
        /* <DEDUP_REMOVED lines=15> */
[----:B------:R-:W-:Y:S01]  /*156f0*/  HFMA2.MMA R66, -RZ, RZ, 0, 5.9604644775390625e-08 ;  /* 0x00000001ff427435 */ /* 0x000fe200000001ff */
[----:B------:R-:W-:Y:S02]  /*15700*/  MOV R75, R72 ;  /* 0x00000048004b7202 */ /* 0x000fe40000000f00 */
[----:B------:R-:W-:Y:S02]  /*15710*/  MOV R76, 0x1f ;  /* 0x0000001f004c7802 */ /* 0x000fe40000000f00 */
[----:B------:R-:W-:Y:S02]  /*15720*/  MOV R65, 0xffffffff ;  /* 0xffffffff00417802 */ /* 0x000fe40000000f00 */
[----:B------:R-:W-:Y:S02]  /*15730*/  MOV R64, 0x15750 ;  /* 0x0001575000407802 */ /* 0x000fe40000000f00 */
[----:B------:R-:W-:Y:S05]  /*15740*/  CALL.REL.NOINC `($__internal_33_$__cuda_sm70_shflsync_down) ;  /* 0x0000021000007944 */ /* 0x000fea0003c00000 */
        /* <DEDUP_REMOVED lines=12> */
[----:B------:R-:W-:Y:S05]  /*15810*/  CALL.REL.NOINC `($__internal_34_$__cuda_sm70_shflsync_idx_p) ;  /* 0x0000018000007944 */ /* 0x000fea0003c00000 */
        /* <DEDUP_REMOVED lines=20> */
        .weak           $__internal_33_$__cuda_sm70_shflsync_down
        .type           $__internal_33_$__cuda_sm70_shflsync_down,@function
        .size           $__internal_33_$__cuda_sm70_shflsync_down,($__internal_34_$__cuda_sm70_shflsync_idx_p - $__internal_33_$__cuda_sm70_shflsync_down)
$__internal_33_$__cuda_sm70_shflsync_down:
[----:B------:R-:W-:Y:S04]  /*15960*/  WARPSYNC R65 ;  /* 0x0000004100007348 */ /* 0x000fe80003800000 */
[----:B------:R0:W1:Y:S02]  /*15970*/  SHFL.DOWN PT, R66, R75, R66, R76 ;  /* 0x080000424b427389 */ /* 0x00006400000e004c */
[----:B0-----:R-:W-:-:S06]  /*15980*/  HFMA2.MMA R65, -RZ, RZ, 0, 0 ;  /* 0x00000000ff417435 */ /* 0x001fcc00000001ff */
[----:B------:R-:W-:Y:S05]  /*15990*/  RET.REL.NODEC R64 `(_Z25selective_scan_bwd_kernelI32Selective_Scan_bwd_kernel_traitsILi128ELi16ELb0ELb1ELb0ELb1ELb1EN3c104HalfENS1_7complexIfEEEEv12SSMParamsBwd) ;  /* 0xfffea66040007950 */ /* 0x000fea0003c3ffff */
        .weak           $__internal_34_$__cuda_sm70_shflsync_idx_p
        .type           $__internal_34_$__cuda_sm70_shflsync_idx_p,@function
        .size           $__internal_34_$__cuda_sm70_shflsync_idx_p,($__internal_35_$__cuda_sm70_shflsync_up - $__internal_34_$__cuda_sm70_shflsync_idx_p)
$__internal_34_$__cuda_sm70_shflsync_idx_p:
[----:B------:R-:W-:Y:S01]  /*159a0*/  MOV R121, 0x1f ;  /* 0x0000001f00797802 */ /* 0x000fe20000000f00 */
[----:B------:R-:W-:Y:S04]  /*159b0*/  WARPSYNC R247 ;  /* 0x000000f700007348 */ /* 0x000fe80003800000 */
[----:B------:R0:W1:Y:S04]  /*159c0*/  SHFL.IDX PT, R66, R64, R66, R121 ;  /* 0x0000004240427389 */ /* 0x00006800000e0079 */
[----:B0-----:R-:W0:Y:S01]  /*159d0*/  S2R R121, SR_LANEID ;  /* 0x0000000000797919 */ /* 0x001e220000000000 */
[----:B------:R-:W-:Y:S01]  /*159e0*/  MOV R64, R65 ;  /* 0x0000004100407202 */ /* 0x000fe20000000f00 */
[----:B------:R-:W-:-:S06]  /*159f0*/  HFMA2.MMA R65, -RZ, RZ, 0, 0 ;  /* 0x00000000ff417435 */ /* 0x000fcc00000001ff */
[----:B------:R-:W-:Y:S05]  /*15a00*/  RET.REL.NODEC R64 `(_Z25selective_scan_bwd_kernelI32Selective_Scan_bwd_kernel_traitsILi128ELi16ELb0ELb1ELb0ELb1ELb1EN3c104HalfENS1_7complexIfEEEEv12SSMParamsBwd) ;  /* 0xfffea5f040007950 */ /* 0x000fea0003c3ffff */
        .weak           $__internal_35_$__cuda_sm70_shflsync_up
        .type           $__internal_35_$__cuda_sm70_shflsync_up,@function
        .size           $__internal_35_$__cuda_sm70_shflsync_up,(.L_x_14467 - $__internal_35_$__cuda_sm70_shflsync_up)
$__internal_35_$__cuda_sm70_shflsync_up:
[----:B------:R-:W-:Y:S04]  /*15a10*/  WARPSYNC R212 ;  /* 0x000000d400007348 */ /* 0x000fe80003800000 */
[----:B------:R0:W1:Y:S02]  /*15a20*/  SHFL.UP PT, R71, R71, R65, R213 ;  /* 0x0400004147477389 */ /* 0x00006400000e00d5 */
[----:B0-----:R-:W-:-:S04]  /*15a30*/  MOV R65, 0x0 ;  /* 0x0000000000417802 */ /* 0x001fc80000000f00 */
[----:B------:R-:W-:Y:S05]  /*15a40*/  RET.REL.NODEC R64 `(_Z25selective_scan_bwd_kernelI32Selective_Scan_bwd_kernel_traitsILi128ELi16ELb0ELb1ELb0ELb1ELb1EN3c104HalfENS1_7complexIfEEEEv12SSMParamsBwd) ;  /* 0xfffea5b040007950 */ /* 0x000fea0003c3ffff */
.L_x_1489:
        /* <DEDUP_REMOVED lines=11> */
.L_x_14467:


//--------------------- .text._Z25selective_scan_bwd_kernelI32Selective_Scan_bwd_kernel_traitsILi128ELi16ELb0ELb1ELb1ELb0ELb0EN3c104HalfENS1_7complexIfEEEEv12SSMParamsBwd --------------------------
	.section	.text._Z25selective_scan_bwd_kernelI32Selective_Scan_bwd_kernel_traitsILi128ELi16ELb0ELb1ELb1ELb0ELb0EN3c104HalfENS1_7complexIfEEEEv12SSMParamsBwd,"ax",@progbits
	.sectioninfo	@"SHI_REGISTERS=255"
	.align	128
        .global         _Z25selective_scan_bwd_kernelI32Selective_Scan_bwd_kernel_traitsILi128ELi16ELb0ELb1ELb1ELb0ELb0EN3c104HalfENS1_7complexIfEEEEv12SSMParamsBwd
        .type           _Z25selective_scan_bwd_kernelI32Selective_Scan_bwd_kernel_traitsILi128ELi16ELb0ELb1ELb1ELb0ELb0EN3c104HalfENS1_7complexIfEEEEv12SSMParamsBwd,@function
        .size           _Z25selective_scan_bwd_kernelI32Selective_Scan_bwd_kernel_traitsILi128ELi16ELb0ELb1ELb1ELb0ELb0EN3c104HalfENS1_7complexIfEEEEv12SSMParamsBwd,(.L_x_14470 - _Z25selective_scan_bwd_kernelI32Selective_Scan_bwd_kernel_traitsILi128ELi16ELb0ELb1ELb1ELb0ELb0EN3c104HalfENS1_7complexIfEEEEv12SSMParamsBwd)
        .other          _Z25selective_scan_bwd_kernelI32Selective_Scan_bwd_kernel_traitsILi128ELi16ELb0ELb1ELb1ELb0ELb0EN3c104HalfENS1_7complexIfEEEEv12SSMParamsBwd,@"STO_CUDA_ENTRY STV_DEFAULT"
_Z25selective_scan_bwd_kernelI32Selective_Scan_bwd_kernel_traitsILi128ELi16ELb0ELb1ELb1ELb0ELb0EN3c104HalfENS1_7complexIfEEEEv12SSMParamsBwd:
.text._Z25selective_scan_bwd_kernelI32Selective_Scan_bwd_kernel_traitsILi128ELi16ELb0ELb1ELb1ELb0ELb0EN3c104HalfENS1_7complexIfEEEEv12SSMParamsBwd:
        /* <DEDUP_REMOVED lines=28> */
[----:B------:R-:W-:-:S02]  /*01c0*/  MOV R5, UR7 ;  /* 0x0000000700057c02 */ /* 0x000fc40008000f00 */
[----:B------:R-:W2:Y:S01]  /*01d0*/  @P0 LDG.E R2, [R2.64] ;  /* 0x0000002802020981 */ /* 0x000ea2000c1e1900 */
[----:B0-----:R-:W0:Y:S03]  /*01e0*/  I2F.RP R0, UR35 ;  /* 0x0000002300007d06 */ /* 0x001e260008209400 */
[----:B------:R-:W3:Y:S01]  /*01f0*/  @P1 LDG.E R4, [R4.64] ;  /* 0x0000002804041981 */ /* 0x000ee2000c1e1900 */
[----:B------:R-:W-:Y:S02]  /*0200*/  UISETP.NE.U32.AND UP0, UPT, URZ, UR4, UPT ;  /* 0x000000043f00728c */ /* 0x000fe4000bf05070 */
[----:B-1----:R-:W-:Y:S01]  /*0210*/  USHF.R.S32.HI UR26, URZ, 0x1f, UR27 ;  /* 0x0000001f3f1a7899 */ /* 0x002fe2000801141b */
[----:B------:R1:W-:Y:S01]  /*0220*/  STL [R1+0xc], RZ ;  /* 0x00000cff01007387 */ /* 0x0003e20000100800 */
[----:B------:R-:W-:Y:S02]  /*0230*/  UISETP.NE.AND.EX UP0, UPT, URZ, UR5, UPT, UP0 ;  /* 0x000000053f00728c */ /* 0x000fe4000bf05300 */
[----:B------:R-:W-:Y:S01]  /*0240*/  UIMAD UR5, UR26, UR20, URZ ;  /* 0x000000141a0572a4 */ /* 0x000fe2000f8e023f */
[----:B------:R1:W-:Y:S01]  /*0250*/  STL [R1+0x8], RZ ;  /* 0x000008ff01007387 */ /* 0x0003e20000100800 */
[----:B------:R-:W-:-:S02]  /*0260*/  UISETP.NE.U32.AND UP1, UPT, URZ, UR24, UPT ;  /* 0x000000183f00728c */ /* 0x000fc4000bf25070 */
[----:B------:R-:W-:Y:S02]  /*0270*/  UIMAD UR21, UR27, UR21, UR5 ;  /* 0x000000151b1572a4 */ /* 0x000fe4000f8e0205 */
[----:B------:R-:W-:Y:S01]  /*0280*/  UIMAD.WIDE.U32 UR14, UR27, UR20, URZ ;  /* 0x000000141b0e72a5 */ /* 0x000fe2000f8e003f */
[----:B0-----:R-:W0:Y:S01]  /*0290*/  MUFU.RCP R0, R0 ;  /* 0x0000000000007308 */ /* 0x001e220000001000 */
[----:B------:R-:W-:Y:S02]  /*02a0*/  UISETP.NE.AND.EX UP1, UPT, URZ, UR25, UPT, UP1 ;  /* 0x000000193f00728c */ /* 0x000fe4000bf25310 */
[----:B------:R-:W-:Y:S02]  /*02b0*/  ULDC.64 UR6, c[0x0][0x1d0] ;  /* 0x0000740000067ab9 */ /* 0x000fe40000000a00 */
[----:B------:R-:W-:Y:S02]  /*02c0*/  UIMAD UR4, UR26, UR6, URZ ;  /* 0x000000061a0472a4 */ /* 0x000fe4000f8e023f */
[----:B------:R-:W-:-:S02]  /*02d0*/  UMOV UR30, URZ ;  /* 0x0000003f001e7c82 */ /* 0x000fc40008000000 */
[----:B------:R-:W-:Y:S02]  /*02e0*/  UIMAD UR4, UR27, UR7, UR4 ;  /* 0x000000071b0472a4 */ /* 0x000fe4000f8e0204 */
[----:B------:R-:W-:Y:S02]  /*02f0*/  UIMAD.WIDE.U32 UR18, UR27, UR6, URZ ;  /* 0x000000061b1272a5 */ /* 0x000fe4000f8e003f */
[----:B------:R-:W-:Y:S02]  /*0300*/  @UP1 ULEA UR30, UP3, UR29, UR24, 0x2 ;  /* 0x000000181d1e1291 */ /* 0x000fe4000f86103f */
[----:B------:R-:W-:Y:S01]  /*0310*/  UIMAD UR11, UR26, UR22, URZ ;  /* 0x000000161a0b72a4 */ /* 0x000fe2000f8e023f */
[----:B0-----:R-:W-:Y:S01]  /*0320*/  IADD3 R0, R0, 0xffffffe, RZ ;  /* 0x0ffffffe00007810 */ /* 0x001fe20007ffe0ff */
[----:B------:R-:W-:Y:S02]  /*0330*/  UISETP.NE.U32.AND UP2, UPT, URZ, UR36, UPT ;  /* 0x000000243f00728c */ /* 0x000fe4000bf45070 */
[----:B------:R-:W-:-:S02]  /*0340*/  ULDC.64 UR6, c[0x0][0x278] ;  /* 0x00009e0000067ab9 */ /* 0x000fc40000000a00 */
[----:B------:R-:W-:Y:S01]  /*0350*/  UIMAD.WIDE.U32 UR8, UR27, UR22, URZ ;  /* 0x000000161b0872a5 */ /* 0x000fe2000f8e003f */
[----:B------:R-:W0:Y:S01]  /*0360*/  F2I.FTZ.U32.TRUNC.NTZ R0, R0 ;  /* 0x0000000000007305 */ /* 0x000e22000021f000 */
[----:B------:R-:W-:Y:S02]  /*0370*/  UIMAD UR11, UR27, UR23, UR11 ;  /* 0x000000171b0b72a4 */ /* 0x000fe4000f8e020b */
[----:B------:R-:W-:Y:S02]  /*0380*/  UIADD3 UR19, UR19, UR4, URZ ;  /* 0x0000000413137290 */ /* 0x000fe4000fffe03f */
[----:B------:R-:W-:Y:S02]  /*0390*/  ULDC.64 UR22, c[0x0][0x1b0] ;  /* 0x00006c0000167ab9 */ /* 0x000fe40000000a00 */
[----:B------:R-:W-:Y:S02]  /*03a0*/  UMOV UR31, URZ ;  /* 0x0000003f001f7c82 */ /* 0x000fe40008000000 */
[----:B------:R-:W-:-:S02]  /*03b0*/  UMOV UR4, URZ ;  /* 0x0000003f00047c82 */ /* 0x000fc40008000000 */
[----:B------:R-:W-:Y:S02]  /*03c0*/  UIMAD UR17, UR26, UR6, URZ ;  /* 0x000000061a1172a4 */ /* 0x000fe4000f8e023f */
[----:B------:R-:W-:Y:S02]  /*03d0*/  @UP1 ULEA.HI.X UR31, UR29, UR25, UR28, 0x2, UP3 ;  /* 0x000000191d1f1291 */ /* 0x000fe400098f141c */
[----:B------:R-:W-:Y:S01]  /*03e0*/  UIMAD UR10, UR26, UR22, URZ ;  /* 0x000000161a0a72a4 */ /* 0x000fe2000f8e023f */
[----:B0-----:R0:W4:Y:S01]  /*03f0*/  R2UR UR5, R0 ;  /* 0x00000000000573c2 */ /* 0x00112200000e0000 */
[----:B------:R-:W-:Y:S02]  /*0400*/  UISETP.NE.AND.EX UP2, UPT, URZ, UR37, UPT, UP2 ;  /* 0x000000253f00728c */ /* 0x000fe4000bf45320 */
[----:B------:R-:W-:Y:S02]  /*0410*/  UIMAD.WIDE.U32 UR12, UR27, UR6, URZ ;  /* 0x000000061b0c72a5 */ /* 0x000fe4000f8e003f */
[----:B------:R-:W-:-:S02]  /*0420*/  UIMAD UR17, UR27, UR7, UR17 ;  /* 0x000000071b1172a4 */ /* 0x000fc4000f8e0211 */
[----:B------:R-:W-:Y:S01]  /*0430*/  UIMAD.WIDE.U32 UR6, UR27, UR22, URZ ;  /* 0x000000161b0672a5 */ /* 0x000fe2000f8e003f */
[----:B0-----:R-:W-:Y:S01]  /*0440*/  IABS R0, UR29 ;  /* 0x0000001d00007c13 */ /* 0x001fe20008000000 */
[----:B------:R-:W-:Y:S02]  /*0450*/  UIMAD UR10, UR27, UR23, UR10 ;  /* 0x000000171b0a72a4 */ /* 0x000fe4000f8e020a */
[----:B------:R-:W-:Y:S01]  /*0460*/  UMOV UR32, URZ ;  /* 0x0000003f00207c82 */ /* 0x000fe20008000000 */
[----:B------:R-:W0:Y:S01]  /*0470*/  R2UR UR20, R0 ;  /* 0x00000000001473c2 */ /* 0x000e2200000e0000 */
[----:B------:R-:W-:Y:S02]  /*0480*/  ULDC.64 UR22, c[0x0][0x1d8] ;  /* 0x0000760000167ab9 */ /* 0x000fe40000000a00 */
[----:B------:R-:W-:Y:S02]  /*0490*/  UIMAD UR16, UR28, UR22, URZ ;  /* 0x000000161c1072a4 */ /* 0x000fe4000f8e023f */
[----:B------:R-:W-:-:S02]  /*04a0*/  @UP2 ULEA UR32, UP1, UR29, UR36, 0x2 ;  /* 0x000000241d202291 */ /* 0x000fc4000f82103f */
[----:B------:R-:W-:Y:S02]  /*04b0*/  UIADD3 UR15, UR15, UR21, URZ ;  /* 0x000000150f0f7290 */ /* 0x000fe4000fffe03f */
[----:B------:R-:W-:Y:S02]  /*04c0*/  UMOV UR33, URZ ;  /* 0x0000003f00217c82 */ /* 0x000fe40008000000 */
[----:B------:R-:W-:Y:S02]  /*04d0*/  @UP2 ULEA.HI.X UR33, UR29, UR37, UR28, 0x2, UP1 ;  /* 0x000000251d212291 */ /* 0x000fe400088f141c */
[----:B----4-:R-:W-:Y:S02]  /*04e0*/  UIADD3 UR24, URZ, -UR5, URZ ;  /* 0x800000053f187290 */ /* 0x010fe4000fffe03f */
[----:B------:R-:W-:Y:S02]  /*04f0*/  ULDC UR34, c[0x0][0x174] ;  /* 0x00005d0000227ab9 */ /* 0x000fe40000000800 */
[----:B------:R-:W-:-:S02]  /*0500*/  UIMAD UR24, UR24, UR35, URZ ;  /* 0x00000023181872a4 */ /* 0x000fc4000f8e023f */
[----:B------:R-:W-:Y:S02]  /*0510*/  UIADD3 UR13, UR13, UR17, URZ ;  /* 0x000000110d0d7290 */ /* 0x000fe4000fffe03f */
[----:B------:R-:W-:Y:S02]  /*0520*/  UIMAD.WIDE.U32 UR24, UR5, UR24, UR4 ;  /* 0x00000018051872a5 */ /* 0x000fe4000f8e0004 */
[----:B------:R-:W-:Y:S02]  /*0530*/  UIMAD.WIDE.U32 UR4, UR29, UR22, UR18 ;  /* 0x000000161d0472a5 */ /* 0x000fe4000f8e0012 */
[----:B0-----:R-:W-:Y:S02]  /*0540*/  UIMAD.WIDE.U32 UR24, UR25, UR20, URZ ;  /* 0x00000014191872a5 */ /* 0x001fe4000f8e003f */
[----:B------:R-:W-:Y:S02]  /*0550*/  ULDC.64 UR18, c[0x0][0x1e8] ;  /* 0x00007a0000127ab9 */ /* 0x000fe40000000a00 */
[----:B------:R-:W-:-:S02]  /*0560*/  UIADD3 UR22, -UR25, URZ, URZ ;  /* 0x0000003f19167290 */ /* 0x000fc4000fffe13f */
[----:B------:R-:W-:Y:S02]  /*0570*/  UIMAD UR21, UR28, UR18, URZ ;  /* 0x000000121c1572a4 */ /* 0x000fe4000f8e023f */
[----:B------:R-:W-:Y:S02]  /*0580*/  UIMAD UR20, UR35, UR22, UR20 ;  /* 0x00000016231472a4 */ /* 0x000fe4000f8e0214 */
[----:B------:R-:W-:Y:S02]  /*0590*/  UIMAD UR21, UR29, UR19, UR21 ;  /* 0x000000131d1572a4 */ /* 0x000fe4000f8e0215 */
[----:B------:R-:W-:Y:S02]  /*05a0*/  UISETP.GT.U32.AND UP1, UPT, UR35, UR20, UPT ;  /* 0x000000142300728c */ /* 0x000fe4000bf24070 */
[----:B------:R-:W-:Y:S02]  /*05b0*/  UIMAD.WIDE.U32 UR14, UR29, UR18, UR14 ;  /* 0x000000121d0e72a5 */ /* 0x000fe4000f8e000e */
[----:B------:R-:W-:-:S02]  /*05c0*/  ULEA UR17, UR34, 0xfffff800, 0xb ;  /* 0xfffff80022117891 */ /* 0x000fc4000f8e583f */
[----:B------:R-:W-:Y:S02]  /*05d0*/  ULDC.64 UR18, c[0x0][0x280] ;  /* 0x0000a00000127ab9 */ /* 0x000fe40000000a00 */
[----:B------:R-:W-:Y:S02]  /*05e0*/  UIMAD UR22, UR28, UR18, URZ ;  /* 0x000000121c1672a4 */ /* 0x000fe4000f8e023f */
[----:B------:R-:W-:Y:S02]  /*05f0*/  UIMAD UR16, UR29, UR23, UR16 ;  /* 0x000000171d1072a4 */ /* 0x000fe4000f8e0210 */
[----:B------:R-:W-:Y:S02]  /*0600*/  UIMAD UR36, UR29, UR19, UR22 ;  /* 0x000000131d2472a4 */ /* 0x000fe4000f8e0216 */
[----:B------:R-:W-:Y:S02]  /*0610*/  USHF.R.S32.HI UR24, URZ, 0x1f, UR17 ;  /* 0x0000001f3f187899 */ /* 0x000fe40008011411 */
[----:B------:R-:W-:-:S02]  /*0620*/  UIADD3 UR22, UP2, UR17, UR4, URZ ;  /* 0x0000000411167290 */ /* 0x000fc4000ff5e03f */
[----:B------:R-:W-:Y:S02]  /*0630*/  UIMAD.WIDE.U32 UR12, UR29, UR18, UR12 ;  /* 0x000000121d0c72a5 */ /* 0x000fe4000f8e000c */
[----:B------:R-:W-:Y:S02]  /*0640*/  @!UP1 UIADD3 UR20, UR20, -UR35, URZ ;  /* 0x8000002314149290 */ /* 0x000fe4000fffe03f */
[----:B------:R-:W-:Y:S02]  /*0650*/  ULDC.64 UR18, c[0x0][0x240] ;  /* 0x0000900000127ab9 */ /* 0x000fe40000000a00 */
[----:B------:R-:W-:Y:S02]  /*0660*/  ULDC UR38, c[0x0][0x178] ;  /* 0x00005e0000267ab9 */ /* 0x000fe40000000800 */
[----:B------:R-:W-:Y:S02]  /*0670*/  UIADD3.X UR16, UR24, UR5, UR16, UP2, !UPT ;  /* 0x0000000518107290 */ /* 0x000fe400097fe410 */
[----:B------:R-:W-:-:S02]  /*0680*/  ULEA UR23, UP2, UR22, UR18, 0x1 ;  /* 0x0000001216177291 */ /* 0x000fc4000f84083f */
[----:B------:R-:W-:Y:S02]  /*0690*/  ULOP3.LUT UR37, UR29, UR38, URZ, 0x3c, !UPT ;  /* 0x000000261d257292 */ /* 0x000fe4000f8e3c3f */
[----:B------:R-:W-:Y:S02]  /*06a0*/  UISETP.GE.U32.AND UP3, UPT, UR20, UR35, UPT ;  /* 0x000000231400728c */ /* 0x000fe4000bf66070 */
[----:B------:R-:W-:Y:S02]  /*06b0*/  ULEA.HI.X UR22, UR22, UR19, UR16, 0x1, UP2 ;  /* 0x0000001316167291 */ /* 0x000fe400090f0c10 */
[----:B------:R-:W-:Y:S02]  /*06c0*/  UISETP.GE.AND UP2, UPT, UR37, URZ, UPT ;  /* 0x0000003f2500728c */ /* 0x000fe4000bf46270 */
[----:B------:R-:W-:Y:S02]  /*06d0*/  @!UP1 UIADD3 UR25, UR25, 0x1, URZ ;  /* 0x0000000119199890 */ /* 0x000fe4000fffe03f */
[----:B------:R-:W-:-:S02]  /*06e0*/  UISETP.NE.AND UP1, UPT, URZ, UR38, UPT ;  /* 0x000000263f00728c */ /* 0x000fc4000bf25270 */
[----:B------:R-:W-:Y:S02]  /*06f0*/  UIADD3 UR20, UP4, UR17, UR14, URZ ;  /* 0x0000000e11147290 */ /* 0x000fe4000ff9e03f */
[----:B------:R-:W-:Y:S02]  /*0700*/  @UP3 UIADD3 UR25, UR25, 0x1, URZ ;  /* 0x0000000119193890 */ /* 0x000fe4000fffe03f */
[----:B------:R-:W-:Y:S02]  /*0710*/  ULDC.64 UR4, c[0x0][0x248] ;  /* 0x0000920000047ab9 */ /* 0x000fe40000000a00 */
[----:B------:R-:W-:Y:S02]  /*0720*/  @!UP2 UIADD3 UR25, -UR25, URZ, URZ ;  /* 0x0000003f1919a290 */ /* 0x000fe4000fffe13f */
[----:B------:R-:W-:Y:S02]  /*0730*/  UIADD3.X UR14, UR24, UR15, UR21, UP4, !UPT ;  /* 0x0000000f180e7290 */ /* 0x000fe4000a7fe415 */
[----:B------:R-:W-:-:S02]  /*0740*/  UIADD3 UR17, UP2, UR17, UR12, URZ ;  /* 0x0000000c11117290 */ /* 0x000fc4000ff5e03f */
[----:B------:R-:W-:Y:S02]  /*0750*/  ULEA UR21, UP4, UR20, UR4, 0x1 ;  /* 0x0000000414157291 */ /* 0x000fe4000f88083f */
[----:B------:R-:W-:Y:S02]  /*0760*/  @!UP1 ULOP3.LUT UR25, URZ, UR38, URZ, 0x33, !UPT ;  /* 0x000000263f199292 */ /* 0x000fe4000f8e333f */
[----:B------:R-:W-:Y:S02]  /*0770*/  UIADD3.X UR18, UR24, UR13, UR36, UP2, !UPT ;  /* 0x0000000d18127290 */ /* 0x000fe400097fe424 */
[----:B------:R-:W-:Y:S02]  /*0780*/  ULEA.HI.X UR20, UR20, UR5, UR14, 0x1, UP4 ;  /* 0x0000000514147291 */ /* 0x000fe4000a0f0c0e */
[----:B------:R-:W-:Y:S02]  /*0790*/  USHF.R.S32.HI UR24, URZ, 0x1f, UR25 ;  /* 0x0000001f3f187899 */ /* 0x000fe40008011419 */
[----:B------:R-:W-:-:S02]  /*07a0*/  ULDC.64 UR4, c[0x0][0x308] ;  /* 0x0000c20000047ab9 */ /* 0x000fc40000000a00 */
[----:B------:R-:W-:Y:S02]  /*07b0*/  ULDC.64 UR14, c[0x0][0x1a8] ;  /* 0x00006a00000e7ab9 */ /* 0x000fe40000000a00 */
[----:B------:R-:W-:Y:S02]  /*07c0*/  UIADD3 UR9, UR9, UR11, URZ ;  /* 0x0000000b09097290 */ /* 0x000fe4000fffe03f */
[----:B------:R-:W-:Y:S02]  /*07d0*/  ULEA UR19, UP1, UR17, UR4, 0x1 ;  /* 0x0000000411137291 */ /* 0x000fe4000f82083f */
[----:B------:R-:W-:Y:S02]  /*07e0*/  UIMAD UR4, UR24, UR14, URZ ;  /* 0x0000000e180472a4 */ /* 0x000fe4000f8e023f */
[----:B------:R-:W-:Y:S02]  /*07f0*/  UIMAD.WIDE.U32 UR12, UR25, UR14, UR8 ;  /* 0x0000000e190c72a5 */ /* 0x000fe4000f8e0008 */
[----:B------:R-:W-:-:S02]  /*0800*/  ULEA UR11, UR34, 0xfffff000, 0xc ;  /* 0xfffff000220b7891 */ /* 0x000fc4000f8e603f */
[----:B------:R-:W-:Y:S02]  /*0810*/  UIMAD UR15, UR25, UR15, UR4 ;  /* 0x0000000f190f72a4 */ /* 0x000fe4000f8e0204 */
[----:B------:R-:W-:Y:S02]  /*0820*/  ULEA.HI.X UR18, UR17, UR5, UR18, 0x1, UP1 ;  /* 0x0000000511127291 */ /* 0x000fe400088f0c12 */
[----:B------:R-:W-:Y:S02]  /*0830*/  UIADD3 UR16, UP1, UR11, UR12, URZ ;  /* 0x0000000c0b107290 */ /* 0x000fe4000ff3e03f */
[----:B------:R-:W-:Y:S02]  /*0840*/  ULDC.64 UR8, c[0x0][0x1c8] ;  /* 0x0000720000087ab9 */ /* 0x000fe40000000a00 */
[----:B------:R-:W-:Y:S02]  /*0850*/  USHF.R.S32.HI UR14, URZ, 0x1f, UR11 ;  /* 0x0000001f3f0e7899 */ /* 0x000fe4000801140b */
[----:B------:R-:W-:-:S02]  /*0860*/  UIADD3 UR15, UR13, UR15, URZ ;  /* 0x0000000f0d0f7290 */ /* 0x000fc4000fffe03f */
[----:B------:R-:W-:Y:S02]  /*0870*/  ULDC.64 UR4, c[0x0][0x228] ;  /* 0x00008a0000047ab9 */ /* 0x000fe40000000a00 */
[----:B------:R-:W-:Y:S02]  /*0880*/  UIADD3 UR7, UR7, UR10, URZ ;  /* 0x0000000a07077290 */ /* 0x000fe4000fffe03f */
[----:B------:R-:W-:Y:S02]  /*0890*/  UIMAD UR10, UR24, UR8, URZ ;  /* 0x00000008180a72a4 */ /* 0x000fe4000f8e023f */
[----:B------:R-:W-:Y:S02]  /*08a0*/  ULEA UR17, UP2, UR16, UR4, 0x1 ;  /* 0x0000000410117291 */ /* 0x000fe4000f84083f */
[----:B------:R-:W-:Y:S02]  /*08b0*/  UIADD3.X UR4, UR14, UR15, URZ, UP1, !UPT ;  /* 0x0000000f0e047290 */ /* 0x000fe40008ffe43f */
[----:B------:R-:W-:-:S02]  /*08c0*/  UIMAD.WIDE.U32 UR6, UR25, UR8, UR6 ;  /* 0x00000008190672a5 */ /* 0x000fc4000f8e0006 */
[----:B------:R-:W-:Y:S02]  /*08d0*/  UIMAD UR10, UR25, UR9, UR10 ;  /* 0x00000009190a72a4 */ /* 0x000fe4000f8e020a */
[----:B------:R-:W-:Y:S02]  /*08e0*/  UIADD3 UR11, UP1, UR11, UR6, URZ ;  /* 0x000000060b0b7290 */ /* 0x000fe4000ff3e03f */
[----:B------:R-:W-:Y:S02]  /*08f0*/  ULEA.HI.X UR16, UR16, UR5, UR4, 0x1, UP2 ;  /* 0x0000000510107291 */ /* 0x000fe400090f0c04 */
[----:B------:R-:W-:Y:S02]  /*0900*/  UIADD3 UR10, UR7, UR10, URZ ;  /* 0x0000000a070a7290 */ /* 0x000fe4000fffe03f */
[----:B------:R-:W-:Y:S02]  /*0910*/  ULDC.64 UR4, c[0x0][0x230] ;  /* 0x00008c0000047ab9 */ /* 0x000fe40000000a00 */
[----:B------:R-:W-:-:S02]  /*0920*/  ULDC UR12, c[0x0][0x164] ;  /* 0x00005900000c7ab9 */ /* 0x000fc40000000800 */
[----:B------:R-:W-:Y:S02]  /*0930*/  ULEA UR15, UP2, UR11, UR4, 0x1 ;  /* 0x000000040b0f7291 */ /* 0x000fe4000f84083f */
[----:B------:R-:W-:Y:S02]  /*0940*/  UIADD3.X UR14, UR14, UR10, URZ, UP1, !UPT ;  /* 0x0000000a0e0e7290 */ /* 0x000fe40008ffe43f */
[----:B------:R-:W-:Y:S02]  /*0950*/  @UP0 UIMAD UR4, UR27, UR12, UR29 ;  /* 0x0000000c1b0402a4 */ /* 0x000fe4000f8e021d */
[----:B------:R-:W-:Y:S02]  /*0960*/  UISETP.GE.AND UP1, UPT, UR34, 0x1, UPT ;  /* 0x000000012200788c */ /* 0x000fe4000bf26270 */
[----:B------:R-:W-:Y:S02]  /*0970*/  UMOV UR9, URZ ;  /* 0x0000003f00097c82 */ /* 0x000fe40008000000 */
[----:B------:R-:W-:-:S02]  /*0980*/  @UP0 UIMAD UR4, UR4, UR34, URZ ;  /* 0x00000022040402a4 */ /* 0x000fc4000f8e023f */
[----:B------:R-:W-:Y:S02]  /*0990*/  ULEA.HI.X UR14, UR11, UR5, UR14, 0x1, UP2 ;  /* 0x000000050b0e7291 */ /* 0x000fe400090f0c0e */
[----:B------:R-:W-:Y:S02]  /*09a0*/  ULDC.64 UR42, c[0x0][0x260] ;  /* 0x00009800002a7ab9 */ /* 0x000fe40000000a00 */
[----:B------:R-:W-:Y:S02]  /*09b0*/  ULDC UR5, c[0x0][0x16c] ;  /* 0x00005b0000057ab9 */ /* 0x000fe40000000800 */
[----:B------:R-:W-:Y:S02]  /*09c0*/  @UP0 UIMAD UR4, UR4, UR5, URZ ;  /* 0x00000005040402a4 */ /* 0x000fe4000f8e023f */
[----:B------:R-:W-:Y:S02]  /*09d0*/  UMOV UR8, URZ ;  /* 0x0000003f00087c82 */ /* 0x000fe40008000000 */
[----:B------:R-:W-:-:S02]  /*09e0*/  @UP0 UMOV UR5, 0x10 ;  /* 0x0000001000050882 */ /* 0x000fc40000000000 */
[----:B------:R-:W-:-:S07]  /*09f0*/  @UP0 UIMAD.WIDE UR42, UR4, UR5, UR42 ;  /* 0x00000005042a02a5 */ /* 0x000fce000f8e022a */
[----:B------:R-:W-:Y:S02]  /*0a00*/  @!UP0 UMOV UR42, URZ ;  /* 0x0000003f002a8c82 */ /* 0x000fe40008000000 */
[----:B------:R-:W-:Y:S01]  /*0a10*/  @!UP0 UMOV UR43, URZ ;  /* 0x0000003f002b8c82 */ /* 0x000fe20008000000 */
[----:B--2---:R1:W0:Y:S01]  /*0a20*/  @P0 R2UR UR9, R2 ;  /* 0x00000000020903c2 */ /* 0x00422200000e0000 */
[----:B------:R-:W-:-:S07]  /*0a30*/  PLOP3.LUT P0, PT, PT, PT, UP1, 0x80, 0x0 ;  /* 0x000000000000781c */ /* 0x000fce0003f0f018 */
[----:B---3--:R1:W2:Y:S06]  /*0a40*/  @P1 R2UR UR8, R4 ;  /* 0x00000000040813c2 */ /* 0x0082ac00000e0000 */
[----:B------:R-:W-:Y:S05]  /*0a50*/  @!P0 BRA `(.L_x_1490) ;  /* 0x0000e13000008947 */ /* 0x000fea0003800000 */
[----:B------:R-:W3:Y:S01]  /*0a60*/  S2R R122, SR_TID.X ;  /* 0x00000000007a7919 */ /* 0x000ee20000002100 */
[----:B------:R-:W-:-:S03]  /*0a70*/  UMOV UR7, URZ ;  /* 0x0000003f00077c82 */ /* 0x000fc60008000000 */
[----:B------:R4:W-:Y:S04]  /*0a80*/  STL [R1+0x8], RZ ;  /* 0x000008ff01007387 */ /* 0x0009e80000100800 */
[----:B------:R-:W1:Y:S04]  /*0a90*/  S2R R121, SR_LANEID ;  /* 0x0000000000797919 */ /* 0x000e680000000000 */
[----:B------:R4:W-:Y:S01]  /*0aa0*/  STL [R1+0xc], RZ ;  /* 0x00000cff01007387 */ /* 0x0009e20000100800 */
[----:B---3--:R-:W-:-:S04]  /*0ab0*/  SHF.R.S32.HI R3, RZ, 0x1f, R122 ;  /* 0x0000001fff037819 */ /* 0x008fc8000001147a */
[----:B------:R-:W-:-:S04]  /*0ac0*/  LEA.HI R3, R3, R122, RZ, 0x5 ;  /* 0x0000007a03037211 */ /* 0x000fc800078f28ff */
[----:B-1--4-:R-:W-:Y:S02]  /*0ad0*/  SHF.R.S32.HI R235, RZ, 0x5, R3 ;  /* 0x00000005ffeb7819 */ /* 0x012fe40000011403 */
.L_x_1597:
[----:B------:R-:W-:Y:S01]  /*0ae0*/  ULDC UR13, c[0x0][0x174] ;  /* 0x00005d00000d7ab9 */ /* 0x000fe20000000800 */
[----:B------:R-:W-:Y:S01]  /*0af0*/  SHF.L.U32 R0, R122, 0x4, RZ ;  /* 0x000000047a007819 */ /* 0x000fe200000006ff */
[----:B------:R-:W-:Y:S01]  /*0b00*/  UIADD3 UR13, -UR7, UR13, URZ ;  /* 0x0000000d070d7290 */ /* 0x000fe2000fffe13f */
[----:B------:R-:W-:Y:S01]  /*0b10*/  BAR.SYNC.DEFER_BLOCKING 0x0 ;  /* 0x0000000000007b1d */ /* 0x000fe20000010000 */
[----:B------:R-:W-:Y:S02]  /*0b20*/  MOV R2, UR23 ;  /* 0x0000001700027c02 */ /* 0x000fe40008000f00 */
[----:B------:R-:W-:Y:S01]  /*0b30*/  LOP3.LUT R0, R0, 0xfffffe00, RZ, 0xc0, !PT ;  /* 0xfffffe0000007812 */ /* 0x000fe200078ec0ff */
[----:B------:R-:W-:Y:S01]  /*0b40*/  ULEA UR12, UR13, 0xfffff800, 0xb ;  /* 0xfffff8000d0c7891 */ /* 0x000fe2000f8e583f */
[----:B------:R-:W-:Y:S01]  /*0b50*/  MOV R3, UR22 ;  /* 0x0000001600037c02 */ /* 0x000fe20008000f00 */
[----:B------:R-:W-:Y:S01]  /*0b60*/  ULDC UR11, c[0x0][0x168] ;  /* 0x00005a00000b7ab9 */ /* 0x000fe20000000800 */
[----:B------:R-:W-:Y:S01]  /*0b70*/  LOP3.LUT R120, R0, 0x1f, R122, 0xf8, !PT ;  /* 0x0000001f00787812 */ /* 0x000fe200078ef87a */
[----:B------:R-:W-:Y:S01]  /*0b80*/  UIADD3 UR11, -UR12, UR11, URZ ;  /* 0x0000000b0c0b7290 */ /* 0x000fe2000fffe13f */
[----:B------:R-:W-:-:S02]  /*0b90*/  PRMT R4, RZ, 0x7610, R4 ;  /* 0x00007610ff047816 */ /* 0x000fc40000000004 */
[C---:B------:R-:W-:Y:S01]  /*0ba0*/  LOP3.LUT R22, R120.reuse, 0x20, RZ, 0xfc, !PT ;  /* 0x0000002078167812 */ /* 0x040fe200078efcff */
[C---:B------:R-:W-:Y:S01]  /*0bb0*/  IMAD.WIDE R2, R120.reuse, 0x2, R2 ;  /* 0x0000000278027825 */ /* 0x040fe200078e0202 */
[C---:B------:R-:W-:Y:S02]  /*0bc0*/  LOP3.LUT R24, R120.reuse, 0x40, RZ, 0xfc, !PT ;  /* 0x0000004078187812 */ /* 0x040fe400078efcff */
[----:B------:R-:W-:Y:S02]  /*0bd0*/  ISETP.GE.AND P2, PT, R120, UR11, PT ;  /* 0x0000000b78007c0c */ /* 0x000fe4000bf46270 */
[----:B------:R-:W-:Y:S02]  /*0be0*/  ISETP.GE.AND P1, PT, R22, UR11, PT ;  /* 0x0000000b16007c0c */ /* 0x000fe4000bf26270 */
[C---:B------:R-:W-:Y:S02]  /*0bf0*/  LOP3.LUT R26, R120.reuse, 0x60, RZ, 0xfc, !PT ;  /* 0x00000060781a7812 */ /* 0x040fe400078efcff */
[----:B------:R-:W-:-:S02]  /*0c00*/  LOP3.LUT R28, R120, 0x80, RZ, 0xfc, !PT ;  /* 0x00000080781c7812 */ /* 0x000fc400078efcff */
[----:B------:R-:W-:Y:S02]  /*0c10*/  PRMT R5, RZ, 0x7610, R5 ;  /* 0x00007610ff057816 */ /* 0x000fe40000000005 */
[C---:B------:R-:W-:Y:S02]  /*0c20*/  LOP3.LUT R30, R120.reuse, 0xa0, RZ, 0xfc, !PT ;  /* 0x000000a0781e7812 */ /* 0x040fe400078efcff */
[----:B------:R-:W-:Y:S01]  /*0c30*/  LOP3.LUT R32, R120, 0xc0, RZ, 0xfc, !PT ;  /* 0x000000c078207812 */ /* 0x000fe200078efcff */
[----:B------:R1:W3:Y:S01]  /*0c40*/  @!P2 LDG.E.U16 R4, [R2.64] ;  /* 0x000000280204a981 */ /* 0x0002e2000c1e1500 */
[----:B------:R-:W-:Y:S02]  /*0c50*/  ISETP.GE.AND P0, PT, R24, UR11, PT ;  /* 0x0000000b18007c0c */ /* 0x000fe4000bf06270 */
[----:B------:R-:W-:Y:S01]  /*0c60*/  LOP3.LUT R34, R120, 0xe0, RZ, 0xfc, !PT ;  /* 0x000000e078227812 */ /* 0x000fe200078efcff */
[----:B------:R1:W4:Y:S01]  /*0c70*/  @!P1 LDG.E.U16 R5, [R2.64+0x40] ;  /* 0x0000402802059981 */ /* 0x000322000c1e1500 */
[----:B------:R-:W-:-:S02]  /*0c80*/  ISETP.GE.AND P4, PT, R26, UR11, PT ;  /* 0x0000000b1a007c0c */ /* 0x000fc4000bf86270 */
[----:B------:R-:W-:Y:S02]  /*0c90*/  LOP3.LUT R36, R120, 0x100, RZ, 0xfc, !PT ;  /* 0x0000010078247812 */ /* 0x000fe400078efcff */
[----:B------:R-:W-:Y:S02]  /*0ca0*/  ISETP.GE.AND P6, PT, R28, UR11, PT ;  /* 0x0000000b1c007c0c */ /* 0x000fe4000bfc6270 */
[----:B------:R-:W-:Y:S02]  /*0cb0*/  ISETP.GE.AND P5, PT, R30, UR11, PT ;  /* 0x0000000b1e007c0c */ /* 0x000fe4000bfa6270 */
[----:B------:R-:W-:Y:S02]  /*0cc0*/  ISETP.GE.AND P3, PT, R32, UR11, PT ;  /* 0x0000000b20007c0c */ /* 0x000fe4000bf66270 */
[----:B------:R-:W-:Y:S02]  /*0cd0*/  ISETP.GE.AND P2, PT, R34, UR11, PT ;  /* 0x0000000b22007c0c */ /* 0x000fe4000bf46270 */
[----:B------:R-:W-:-:S02]  /*0ce0*/  ISETP.GE.AND P1, PT, R36, UR11, PT ;  /* 0x0000000b24007c0c */ /* 0x000fc4000bf26270 */
        /* <DEDUP_REMOVED lines=17> */
[----:B------:R-:W-:-:S02]  /*0e00*/  ISETP.GE.AND P0, PT, R38, UR11, PT ;  /* 0x0000000b26007c0c */ /* 0x000fc4000bf06270 */
[----:B------:R-:W-:Y:S01]  /*0e10*/  LOP3.LUT R48, R120, 0x1c0, RZ, 0xfc, !PT ;  /* 0x000001c078307812 */ /* 0x000fe200078efcff */
[----:B------:R1:W2:Y:S01]  /*0e20*/  @!P2 LDG.E.U16 R10, [R2.64+0x1c0] ;  /* 0x0001c028020aa981 */ /* 0x0002a2000c1e1500 */
[----:B------:R-:W-:Y:S02]  /*0e30*/  ISETP.GE.AND P4, PT, R40, UR11, PT ;  /* 0x0000000b28007c0c */ /* 0x000fe4000bf86270 */
[----:B------:R-:W-:Y:S01]  /*0e40*/  LOP3.LUT R50, R120, 0x1e0, RZ, 0xfc, !PT ;  /* 0x000001e078327812 */ /* 0x000fe200078efcff */
[----:B------:R1:W2:Y:S01]  /*0e50*/  @!P1 LDG.E.U16 R13, [R2.64+0x200] ;  /* 0x00020028020d9981 */ /* 0x0002a2000c1e1500 */
[----:B------:R-:W-:Y:S02]  /*0e60*/  ISETP.GE.AND P6, PT, R42, UR11, PT ;  /* 0x0000000b2a007c0c */ /* 0x000fe4000bfc6270 */
[----:B------:R-:W-:Y:S02]  /*0e70*/  ISETP.GE.AND P5, PT, R44, UR11, PT ;  /* 0x0000000b2c007c0c */ /* 0x000fe4000bfa6270 */
[----:B------:R-:W-:-:S02]  /*0e80*/  ISETP.GE.AND P3, PT, R46, UR11, PT ;  /* 0x0000000b2e007c0c */ /* 0x000fc4000bf66270 */
[----:B------:R-:W-:Y:S02]  /*0e90*/  ISETP.GE.AND P2, PT, R48, UR11, PT ;  /* 0x0000000b30007c0c */ /* 0x000fe4000bf46270 */
[----:B------:R-:W-:Y:S02]  /*0ea0*/  ISETP.GE.AND P1, PT, R50, UR11, PT ;  /* 0x0000000b32007c0c */ /* 0x000fe4000bf26270 */
        /* <DEDUP_REMOVED lines=52> */
[----:B------:R-:W-:Y:S02]  /*11f0*/  LEA.HI.SX32 R45, R45, R20, 0x1b ;  /* 0x000000142d2d7211 */ /* 0x000fe400078fdaff */
        /* <DEDUP_REMOVED lines=12> */
[----:B------:R-:W-:Y:S02]  /*12c0*/  ISETP.GE.AND P2, PT, R120, UR11, PT ;  /* 0x0000000b78007c0c */ /* 0x000fe4000bf46270 */
[----:B------:R-:W-:Y:S02]  /*12d0*/  ISETP.GE.AND P1, PT, R22, UR11, PT ;  /* 0x0000000b16007c0c */ /* 0x000fe4000bf26270 */
[----:B------:R-:W-:Y:S02]  /*12e0*/  MOV R2, UR21 ;  /* 0x0000001500027c02 */ /* 0x000fe40008000f00 */
[----:B------:R-:W-:-:S02]  /*12f0*/  MOV R3, UR20 ;  /* 0x0000001400037c02 */ /* 0x000fc40008000f00 */
[----:B------:R-:W-:-:S03]  /*1300*/  ISETP.GE.AND P0, PT, R24, UR11, PT ;  /* 0x0000000b18007c0c */ /* 0x000fc6000bf06270 */
[----:B------:R-:W-:Y:S01]  /*1310*/  IMAD.WIDE R2, R120, 0x2, R2 ;  /* 0x0000000278027825 */ /* 0x000fe200078e0202 */
[----:B------:R-:W-:Y:S02]  /*1320*/  ISETP.GE.AND P4, PT, R26, UR11, PT ;  /* 0x0000000b1a007c0c */ /* 0x000fe4000bf86270 */
[----:B------:R-:W-:Y:S02]  /*1330*/  ISETP.GE.AND P6, PT, R28, UR11, PT ;  /* 0x0000000b1c007c0c */ /* 0x000fe4000bfc6270 */
[----:B------:R-:W-:Y:S02]  /*1340*/  ISETP.GE.AND P5, PT, R30, UR11, PT ;  /* 0x0000000b1e007c0c */ /* 0x000fe4000bfa6270 */
[----:B------:R-:W-:Y:S02]  /*1350*/  ISETP.GE.AND P3, PT, R32, UR11, PT ;  /* 0x0000000b20007c0c */ /* 0x000fe4000bf66270 */
[----:B------:R-:W-:Y:S01]  /*1360*/  PRMT R0, RZ, 0x7610, R0 ;  /* 0x00007610ff007816 */ /* 0x000fe20000000000 */
[----:B---3--:R1:W-:Y:S04]  /*1370*/  STS.U16 [R52], R4 ;  /* 0x0000000434007388 */ /* 0x0083e80000000400 */
[----:B----4-:R3:W-:Y:S04]  /*1380*/  STS.U16 [R51+0x40], R5 ;  /* 0x0000400533007388 */ /* 0x0107e80000000400 */
[----:B-----5:R4:W-:Y:S04]  /*1390*/  STS.U16 [R252+0x80], R7 ;  /* 0x00008007fc007388 */ /* 0x0209e80000000400 */
[----:B--2---:R2:W-:Y:S04]  /*13a0*/  STS.U16 [R251+0xc0], R6 ;  /* 0x0000c006fb007388 */ /* 0x0045e80000000400 */
        /* <DEDUP_REMOVED lines=10> */
[----:B------:R0:W-:Y:S04]  /*1450*/  STS.U16 [R238+0x380], R19 ;  /* 0x00038013ee007388 */ /* 0x0001e80000000400 */
        /* <DEDUP_REMOVED lines=20> */
[----:B---3--:R-:W-:Y:S02]  /*15a0*/  PRMT R5, RZ, 0x7610, R5 ;  /* 0x00007610ff057816 */ /* 0x008fe40000000005 */
[----:B----4-:R-:W-:Y:S02]  /*15b0*/  PRMT R7, RZ, 0x7610, R7 ;  /* 0x00007610ff077816 */ /* 0x010fe40000000007 */
[----:B--2---:R-:W-:Y:S02]  /*15c0*/  PRMT R6, RZ, 0x7610, R6 ;  /* 0x00007610ff067816 */ /* 0x004fe40000000006 */
[----:B-----5:R-:W-:Y:S02]  /*15d0*/  PRMT R9, RZ, 0x7610, R9 ;  /* 0x00007610ff097816 */ /* 0x020fe40000000009 */
[----:B0-----:R-:W-:Y:S02]  /*15e0*/  PRMT R8, RZ, 0x7610, R8 ;  /* 0x00007610ff087816 */ /* 0x001fe40000000008 */
[----:B------:R-:W-:-:S02]  /*15f0*/  PRMT R11, RZ, 0x7610, R11 ;  /* 0x00007610ff0b7816 */ /* 0x000fc4000000000b */
[----:B------:R-:W-:Y:S02]  /*1600*/  PRMT R10, RZ, 0x7610, R10 ;  /* 0x00007610ff0a7816 */ /* 0x000fe4000000000a */
[----:B------:R-:W-:Y:S01]  /*1610*/  PRMT R13, RZ, 0x7610, R13 ;  /* 0x00007610ff0d7816 */ /* 0x000fe2000000000d */
[----:B------:R0:W2:Y:S01]  /*1620*/  @!P2 LDG.E.U16 R4, [R2.64] ;  /* 0x000000280204a981 */ /* 0x0000a2000c1e1500 */
[----:B------:R-:W-:-:S03]  /*1630*/  ISETP.GE.AND P2, PT, R34, UR11, PT ;  /* 0x0000000b22007c0c */ /* 0x000fc6000bf46270 */
[----:B------:R0:W3:Y:S01]  /*1640*/  @!P1 LDG.E.U16 R5, [R2.64+0x40] ;  /* 0x0000402802059981 */ /* 0x0000e2000c1e1500 */
[----:B------:R-:W-:-:S03]  /*1650*/  ISETP.GE.AND P1, PT, R36, UR11, PT ;  /* 0x0000000b24007c0c */ /* 0x000fc6000bf26270 */
[----:B------:R0:W4:Y:S01]  /*1660*/  @!P0 LDG.E.U16 R7, [R2.64+0x80] ;  /* 0x0000802802078981 */ /* 0x000122000c1e1500 */
[----:B------:R-:W-:-:S03]  /*1670*/  ISETP.GE.AND P0, PT, R38, UR11, PT ;  /* 0x0000000b26007c0c */ /* 0x000fc6000bf06270 */
[----:B------:R0:W5:Y:S01]  /*1680*/  @!P4 LDG.E.U16 R6, [R2.64+0xc0] ;  /* 0x0000c0280206c981 */ /* 0x000162000c1e1500 */
        /* <DEDUP_REMOVED lines=10> */
[----:B------:R-:W-:Y:S02]  /*1730*/  ISETP.GE.AND P1, PT, R50, UR11, PT ;  /* 0x0000000b32007c0c */ /* 0x000fe4000bf26270 */
        /* <DEDUP_REMOVED lines=13> */
[----:B------:R-:W-:-:S02]  /*1810*/  ISETP.GE.AND P2, PT, R22, UR11, PT ;  /* 0x0000000b16007c0c */ /* 0x000fc4000bf46270 */
[----:B------:R-:W-:Y:S02]  /*1820*/  ISETP.GE.AND P1, PT, R28, UR11, PT ;  /* 0x0000000b1c007c0c */ /* 0x000fe4000bf26270 */
[----:B------:R-:W-:Y:S02]  /*1830*/  PRMT R20, RZ, 0x7610, R20 ;  /* 0x00007610ff147816 */ /* 0x000fe40000000014 */
[----:B0-----:R-:W-:Y:S02]  /*1840*/  MOV R2, UR19 ;  /* 0x0000001300027c02 */ /* 0x001fe40008000f00 */
[----:B------:R-:W-:Y:S02]  /*1850*/  MOV R3, UR18 ;  /* 0x0000001200037c02 */ /* 0x000fe40008000f00 */
[----:B------:R-:W-:Y:S02]  /*1860*/  PRMT R23, RZ, 0x7610, R23 ;  /* 0x00007610ff177816 */ /* 0x000fe40000000017 */
[----:B------:R-:W-:Y:S01]  /*1870*/  ISETP.GE.AND P4, PT, R24, UR11, PT ;  /* 0x0000000b18007c0c */ /* 0x000fe2000bf86270 */
[----:B------:R-:W-:Y:S01]  /*1880*/  IMAD.WIDE R2, R120, 0x2, R2 ;  /* 0x0000000278027825 */ /* 0x000fe200078e0202 */
[----:B------:R-:W-:-:S02]  /*1890*/  ISETP.GE.AND P0, PT, R26, UR11, PT ;  /* 0x0000000b1a007c0c */ /* 0x000fc4000bf06270 */
[----:B------:R-:W-:Y:S02]  /*18a0*/  ISETP.GE.AND P6, PT, R30, UR11, PT ;  /* 0x0000000b1e007c0c */ /* 0x000fe4000bfc6270 */
[----:B------:R-:W-:Y:S02]  /*18b0*/  ISETP.GE.AND P5, PT, R32, UR11, PT ;  /* 0x0000000b20007c0c */ /* 0x000fe4000bfa6270 */
[----:B------:R-:W-:Y:S02]  /*18c0*/  ISETP.GE.AND P3, PT, R34, UR11, PT ;  /* 0x0000000b22007c0c */ /* 0x000fe4000bf66270 */
        /* <DEDUP_REMOVED lines=13> */
[----:B------:R-:W-:Y:S04]  /*19a0*/  STL [R1+0x4], R52 ;  /* 0x0000043401007387 */ /* 0x000fe80000100800 */
[----:B------:R-:W-:Y:S04]  /*19b0*/  STL [R1], R51 ;  /* 0x0000003301007387 */ /* 0x000fe80000100800 */
[----:B------:R-:W5:Y:S04]  /*19c0*/  LDL.LU R35, [R1+0xc] ;  /* 0x00000c0001237983 */ /* 0x000f680000300800 */
        /* <DEDUP_REMOVED lines=34> */
[----:B0-----:R-:W-:-:S05]  /*1bf0*/  PRMT R19, RZ, 0x7610, R19 ;  /* 0x00007610ff137816 */ /* 0x001fca0000000013 */
[----:B------:R-:W2:Y:S01]  /*1c00*/  @!P2 LDG.E.U16 R20, [R2.64+0x40] ;  /* 0x000040280214a981 */ /* 0x000ea2000c1e1500 */
[----:B------:R-:W-:-:S03]  /*1c10*/  ISETP.GE.AND P2, PT, R36, UR11, PT ;  /* 0x0000000b24007c0c */ /* 0x000fc6000bf46270 */
[----:B------:R-:W3:Y:S01]  /*1c20*/  @!P1 LDG.E.U16 R23, [R2.64+0x100] ;  /* 0x0001002802179981 */ /* 0x000ee2000c1e1500 */
[----:B------:R-:W-:-:S03]  /*1c30*/  ISETP.GE.AND P1, PT, R120, UR11, PT ;  /* 0x0000000b78007c0c */ /* 0x000fc6000bf26270 */
[----:B------:R-:W4:Y:S01]  /*1c40*/  @!P4 LDG.E.U16 R21, [R2.64+0x80] ;  /* 0x000080280215c981 */ /* 0x000f22000c1e1500 */
[----:B------:R-:W-:-:S03]  /*1c50*/  ISETP.GE.AND P4, PT, R38, UR11, PT ;  /* 0x0000000b26007c0c */ /* 0x000fc6000bf86270 */
[----:B------:R-:W5:Y:S01]  /*1c60*/  @!P0 LDG.E.U16 R22, [R2.64+0xc0] ;  /* 0x0000c02802168981 */ /* 0x000f62000c1e1500 */
[----:B------:R-:W-:-:S03]  /*1c70*/  ISETP.GE.AND P0, PT, R40, UR11, PT ;  /* 0x0000000b28007c0c */ /* 0x000fc6000bf06270 */
[----:B------:R-:W2:Y:S01]  /*1c80*/  @!P6 LDG.E.U16 R24, [R2.64+0x140] ;  /* 0x000140280218e981 */ /* 0x000ea2000c1e1500 */
[----:B------:R-:W-:-:S03]  /*1c90*/  ISETP.GE.AND P6, PT, R42, UR11, PT ;  /* 0x0000000b2a007c0c */ /* 0x000fc6000bfc6270 */
[----:B------:R-:W2:Y:S01]  /*1ca0*/  @!P5 LDG.E.U16 R25, [R2.64+0x180] ;  /* 0x000180280219d981 */ /* 0x000ea2000c1e1500 */
[----:B------:R-:W-:-:S03]  /*1cb0*/  ISETP.GE.AND P5, PT, R44, UR11, PT ;  /* 0x0000000b2c007c0c */ /* 0x000fc6000bfa6270 */
[----:B------:R-:W2:Y:S01]  /*1cc0*/  @!P3 LDG.E.U16 R26, [R2.64+0x1c0] ;  /* 0x0001c028021ab981 */ /* 0x000ea2000c1e1500 */
[----:B------:R-:W-:-:S03]  /*1cd0*/  ISETP.GE.AND P3, PT, R46, UR11, PT ;  /* 0x0000000b2e007c0c */ /* 0x000fc6000bf66270 */
[----:B------:R-:W2:Y:S01]  /*1ce0*/  @!P2 LDG.E.U16 R27, [R2.64+0x200] ;  /* 0x00020028021ba981 */ /* 0x000ea2000c1e1500 */
[----:B------:R-:W-:-:S03]  /*1cf0*/  ISETP.GE.AND P2, PT, R48, UR11, PT ;  /* 0x0000000b30007c0c */ /* 0x000fc6000bf46270 */
[----:B------:R-:W2:Y:S01]  /*1d00*/  @!P1 LDG.E.U16 R19, [R2.64] ;  /* 0x0000002802139981 */ /* 0x000ea2000c1e1500 */
[----:B------:R-:W-:-:S03]  /*1d10*/  ISETP.GE.AND P1, PT, R50, UR11, PT ;  /* 0x0000000b32007c0c */ /* 0x000fc6000bf26270 */
        /* <DEDUP_REMOVED lines=152> */
[----:B------:R-:W-:Y:S01]  /*26a0*/  LOP3.LUT R236, R122, 0x1f, RZ, 0xc0, !PT ;  /* 0x0000001f7aec7812 */ /* 0x000fe200078ec0ff */
[----:B------:R-:W-:Y:S01]  /*26b0*/  FADD.FTZ R102, R20, R20 ;  /* 0x0000001414667221 */ /* 0x000fe20000010000 */
[----:B------:R-:W-:Y:S01]  /*26c0*/  MOV R164, RZ ;  /* 0x000000ff00a47202 */ /* 0x000fe20000000f00 */
[----:B------:R-:W-:Y:S01]  /*26d0*/  FADD.FTZ R101, R21, R21 ;  /* 0x0000001515657221 */ /* 0x000fe20000010000 */
[----:B------:R-:W-:Y:S01]  /*26e0*/  UIADD3 UR10, UR10, -UR4, URZ ;  /* 0x800000040a0a7290 */ /* 0x000fe2000fffe03f */
[----:B------:R-:W-:Y:S01]  /*26f0*/  FADD.FTZ R100, R0, UR8 ;  /* 0x0000000800647e21 */ /* 0x000fe20008010000 */
        /* <DEDUP_REMOVED lines=18> */
.L_x_1592:
[----:B------:R-:W-:Y:S01]  /*2820*/  LOP3.LUT R0, R122, 0x7ffffe0, RZ, 0xc0, !PT ;  /* 0x07ffffe07a007812 */ /* 0x000fe200078ec0ff */
[----:B------:R-:W-:Y:S01]  /*2830*/  ULDC UR11, c[0x0][0x168] ;  /* 0x00005a00000b7ab9 */ /* 0x000fe20000000800 */
[----:B------:R-:W-:Y:S01]  /*2840*/  MOV R7, UR6 ;  /* 0x0000000600077c02 */ /* 0x000fe20008000f00 */
[----:B------:R-:W-:Y:S01]  /*2850*/  USHF.R.S32.HI UR38, URZ, 0x1f, UR6 ;  /* 0x0000001f3f267899 */ /* 0x000fe20008011406 */
[----:B------:R-:W-:Y:S01]  /*2860*/  SHF.L.U32 R3, R0, 0x5, RZ ;  /* 0x0000000500037819 */ /* 0x000fe200000006ff */
[----:B------:R-:W-:Y:S01]  /*2870*/  UIADD3 UR11, -UR12, UR11, URZ ;  /* 0x0000000b0c0b7290 */ /* 0x000fe2000fffe13f */
[----:B------:R-:W-:Y:S01]  /*2880*/  PRMT R42, RZ, 0x7610, R42 ;  /* 0x00007610ff2a7816 */ /* 0x000fe2000000002a */
[----:B------:R-:W-:Y:S01]  /*2890*/  ULDC.64 UR34, c[0x0][0x1a0] ;  /* 0x0000680000227ab9 */ /* 0x000fe20000000a00 */
[----:B------:R-:W-:Y:S01]  /*28a0*/  LOP3.LUT R2, R3, 0xffffffe0, R236, 0xe2, !PT ;  /* 0xffffffe003027812 */ /* 0x000fe200078ee2ec */
[----:B------:R-:W-:Y:S01]  /*28b0*/  UIMAD UR34, UR38, UR34, URZ ;  /* 0x00000022262272a4 */ /* 0x000fe2000f8e023f */
[----:B------:R-:W-:Y:S01]  /*28c0*/  PRMT R39, RZ, 0x7610, R39 ;  /* 0x00007610ff277816 */ /* 0x000fe20000000027 */
[----:B------:R-:W-:Y:S01]  /*28d0*/  USHF.L.U32 UR11, UR11, 0x1, URZ ;  /* 0x000000010b0b7899 */ /* 0x000fe2000800063f */
[----:B------:R-:W-:Y:S01]  /*28e0*/  SHF.R.S32.HI R3, RZ, 0x1f, R2 ;  /* 0x0000001fff037819 */ /* 0x000fe20000011402 */
[----:B------:R-:W-:Y:S01]  /*28f0*/  UIMAD UR34, UR6, UR35, UR34 ;  /* 0x00000023062272a4 */ /* 0x000fe2000f8e0222 */
[----:B------:R-:W-:-:S02]  /*2900*/  LOP3.LUT R35, R2, 0x20, RZ, 0xfc, !PT ;  /* 0x0000002002237812 */ /* 0x000fc400078efcff */
[C---:B------:R-:W-:Y:S01]  /*2910*/  LOP3.LUT R36, R2.reuse, 0x40, RZ, 0xfc, !PT ;  /* 0x0000004002247812 */ /* 0x040fe200078efcff */
[----:B------:R-:W-:Y:S01]  /*2920*/  IMAD.WIDE.U32 R6, R7, c[0x0][0x1a0], R2 ;  /* 0x0000680007067a25 */ /* 0x000fe200078e0002 */
[C---:B------:R-:W-:Y:S02]  /*2930*/  LOP3.LUT R44, R2.reuse, 0x60, RZ, 0xfc, !PT ;  /* 0x00000060022c7812 */ /* 0x040fe400078efcff */
[----:B------:R-:W-:Y:S02]  /*2940*/  ISETP.GE.AND P4, PT, R2, UR11, PT ;  /* 0x0000000b02007c0c */ /* 0x000fe4000bf86270 */
[----:B------:R-:W-:Y:S02]  /*2950*/  ISETP.GE.AND P3, PT, R35, UR11, PT ;  /* 0x0000000b23007c0c */ /* 0x000fe4000bf66270 */
[----:B------:R-:W-:Y:S02]  /*2960*/  ISETP.GE.AND P2, PT, R36, UR11, PT ;  /* 0x0000000b24007c0c */ /* 0x000fe4000bf46270 */
[----:B------:R-:W-:-:S02]  /*2970*/  ISETP.GE.AND P1, PT, R44, UR11, PT ;  /* 0x0000000b2c007c0c */ /* 0x000fc4000bf26270 */
[----:B------:R-:W-:Y:S01]  /*2980*/  IADD3 R5, R7, UR34, RZ ;  /* 0x0000002207057c10 */ /* 0x000fe2000fffe0ff */
[----:B------:R-:W-:Y:S01]  /*2990*/  ULDC.64 UR34, c[0x0][0x180] ;  /* 0x0000600000227ab9 */ /* 0x000fe20000000a00 */
[----:B------:R-:W-:Y:S02]  /*29a0*/  LEA R4, P0, R6, UR17, 0x1 ;  /* 0x0000001106047c11 */ /* 0x000fe4000f8008ff */
[----:B------:R-:W-:Y:S02]  /*29b0*/  LOP3.LUT R46, R2, 0x80, RZ, 0xfc, !PT ;  /* 0x00000080022e7812 */ /* 0x000fe400078efcff */
[----:B------:R-:W-:Y:S02]  /*29c0*/  LEA.HI.X R5, R6, UR16, R5, 0x1, P0 ;  /* 0x0000001006057c11 */ /* 0x000fe400080f0c05 */
[C---:B------:R-:W-:Y:S02]  /*29d0*/  LOP3.LUT R48, R2.reuse, 0xa0, RZ, 0xfc, !PT ;  /* 0x000000a002307812 */ /* 0x040fe400078efcff */
[----:B------:R-:W-:Y:S01]  /*29e0*/  PRMT R37, RZ, 0x7610, R37 ;  /* 0x00007610ff257816 */ /* 0x000fe20000000025 */
[----:B------:R0:W2:Y:S01]  /*29f0*/  @!P4 LDG.E.U16 R42, [R4.64] ;  /* 0x00000028042ac981 */ /* 0x0000a2000c1e1500 */
[----:B------:R-:W-:-:S02]  /*2a00*/  LOP3.LUT R147, R2, 0xc0, RZ, 0xfc, !PT ;  /* 0x000000c002937812 */ /* 0x000fc400078efcff */
[----:B------:R-:W-:Y:S01]  /*2a10*/  PRMT R40, RZ, 0x7610, R40 ;  /* 0x00007610ff287816 */ /* 0x000fe20000000028 */
[----:B------:R0:W3:Y:S01]  /*2a20*/  @!P3 LDG.E.U16 R39, [R4.64+0x40] ;  /* 0x000040280427b981 */ /* 0x0000e2000c1e1500 */
[C---:B------:R-:W-:Y:S02]  /*2a30*/  LOP3.LUT R146, R2.reuse, 0xe0, RZ, 0xfc, !PT ;  /* 0x000000e002927812 */ /* 0x040fe400078efcff */
[----:B------:R-:W-:Y:S01]  /*2a40*/  LOP3.LUT R144, R2, 0x100, RZ, 0xfc, !PT ;  /* 0x0000010002907812 */ /* 0x000fe200078efcff */
[----:B------:R0:W4:Y:S01]  /*2a50*/  @!P2 LDG.E.U16 R37, [R4.64+0x80] ;  /* 0x000080280425a981 */ /* 0x000122000c1e1500 */
[----:B------:R-:W-:Y:S02]  /*2a60*/  ISETP.GE.AND P0, PT, R46, UR11, PT ;  /* 0x0000000b2e007c0c */ /* 0x000fe4000bf06270 */
[----:B------:R-:W-:Y:S01]  /*2a70*/  LOP3.LUT R145, R2, 0x120, RZ, 0xfc, !PT ;  /* 0x0000012002917812 */ /* 0x000fe200078efcff */
[----:B------:R0:W3:Y:S01]  /*2a80*/  @!P1 LDG.E.U16 R40, [R4.64+0xc0] ;  /* 0x0000c02804289981 */ /* 0x0000e2000c1e1500 */
        /* <DEDUP_REMOVED lines=11> */
[----:B------:R0:W4:Y:S01]  /*2b40*/  @!P0 LDG.E.U16 R33, [R4.64+0x100] ;  /* 0x0001002804218981 */ /* 0x000122000c1e1500 */
[C---:B------:R-:W-:Y:S02]  /*2b50*/  LOP3.LUT R142, R2.reuse, 0x160, RZ, 0xfc, !PT ;  /* 0x00000160028e7812 */ /* 0x040fe400078efcff */
[----:B------:R-:W-:Y:S01]  /*2b60*/  PRMT R32, RZ, 0x7610, R32 ;  /* 0x00007610ff207816 */ /* 0x000fe20000000020 */
[----:B------:R0:W4:Y:S01]  /*2b70*/  @!P6 LDG.E.U16 R38, [R4.64+0x140] ;  /* 0x000140280426e981 */ /* 0x000122000c1e1500 */
[----:B------:R-:W-:-:S02]  /*2b80*/  LOP3.LUT R140, R2, 0x180, RZ, 0xfc, !PT ;  /* 0x00000180028c7812 */ /* 0x000fc400078efcff */
[----:B------:R-:W-:Y:S01]  /*2b90*/  PRMT R31, RZ, 0x7610, R31 ;  /* 0x00007610ff1f7816 */ /* 0x000fe2000000001f */
[----:B------:R0:W4:Y:S01]  /*2ba0*/  @!P5 LDG.E.U16 R34, [R4.64+0x180] ;  /* 0x000180280422d981 */ /* 0x000122000c1e1500 */
[C---:B------:R-:W-:Y:S02]  /*2bb0*/  LOP3.LUT R141, R2.reuse, 0x1a0, RZ, 0xfc, !PT ;  /* 0x000001a0028d7812 */ /* 0x040fe400078efcff */
[----:B------:R-:W-:Y:S01]  /*2bc0*/  PRMT R30, RZ, 0x7610, R30 ;  /* 0x00007610ff1e7816 */ /* 0x000fe2000000001e */
[----:B------:R0:W4:Y:S01]  /*2bd0*/  @!P4 LDG.E.U16 R27, [R4.64+0x1c0] ;  /* 0x0001c028041bc981 */ /* 0x000122000c1e1500 */
[C---:B------:R-:W-:Y:S02]  /*2be0*/  LOP3.LUT R139, R2.reuse, 0x1c0, RZ, 0xfc, !PT ;  /* 0x000001c0028b7812 */ /* 0x040fe400078efcff */
[----:B------:R-:W-:Y:S01]  /*2bf0*/  LOP3.LUT R138, R2, 0x1e0, RZ, 0xfc, !PT ;  /* 0x000001e0028a7812 */ /* 0x000fe200078efcff */
[----:B------:R0:W4:Y:S01]  /*2c00*/  @!P3 LDG.E.U16 R32, [R4.64+0x200] ;  /* 0x000200280420b981 */ /* 0x000122000c1e1500 */
[----:B------:R-:W-:-:S02]  /*2c10*/  ISETP.GE.AND P0, PT, R142, UR11, PT ;  /* 0x0000000b8e007c0c */ /* 0x000fc4000bf06270 */
[----:B------:R-:W-:Y:S01]  /*2c20*/  LOP3.LUT R136, R2, 0x200, RZ, 0xfc, !PT ;  /* 0x0000020002887812 */ /* 0x000fe200078efcff */
[----:B------:R0:W4:Y:S01]  /*2c30*/  @!P2 LDG.E.U16 R31, [R4.64+0x240] ;  /* 0x00024028041fa981 */ /* 0x000122000c1e1500 */
[----:B------:R-:W-:Y:S02]  /*2c40*/  ISETP.GE.AND P6, PT, R140, UR11, PT ;  /* 0x0000000b8c007c0c */ /* 0x000fe4000bfc6270 */
[----:B------:R-:W-:Y:S01]  /*2c50*/  LOP3.LUT R137, R2, 0x220, RZ, 0xfc, !PT ;  /* 0x0000022002897812 */ /* 0x000fe200078efcff */
[----:B------:R0:W4:Y:S01]  /*2c60*/  @!P1 LDG.E.U16 R30, [R4.64+0x280] ;  /* 0x00028028041e9981 */ /* 0x000122000c1e1500 */
        /* <DEDUP_REMOVED lines=17> */
[----:B------:R-:W-:Y:S01]  /*2d80*/  PRMT R19, RZ, 0x7610, R19 ;  /* 0x00007610ff137816 */ /* 0x000fe20000000013 */
[----:B------:R0:W4:Y:S01]  /*2d90*/  @!P4 LDG.E.U16 R28, [R4.64+0x380] ;  /* 0x00038028041cc981 */ /* 0x000122000c1e1500 */
[----:B------:R-:W-:-:S02]  /*2da0*/  LOP3.LUT R65, R2, 0x2a0, RZ, 0xfc, !PT ;  /* 0x000002a002417812 */ /* 0x000fc400078efcff */
[C---:B------:R-:W-:Y:S01]  /*2db0*/  LOP3.LUT R57, R2.reuse, 0x2c0, RZ, 0xfc, !PT ;  /* 0x000002c002397812 */ /* 0x040fe200078efcff */
[----:B------:R0:W4:Y:S01]  /*2dc0*/  @!P3 LDG.E.U16 R23, [R4.64+0x3c0] ;  /* 0x0003c0280417b981 */ /* 0x000122000c1e1500 */
[----:B------:R-:W-:Y:S02]  /*2dd0*/  ISETP.GE.AND P0, PT, R81, UR11, PT ;  /* 0x0000000b51007c0c */ /* 0x000fe4000bf06270 */
[C---:B------:R-:W-:Y:S01]  /*2de0*/  LOP3.LUT R55, R2.reuse, 0x2e0, RZ, 0xfc, !PT ;  /* 0x000002e002377812 */ /* 0x040fe200078efcff */
[----:B------:R0:W4:Y:S01]  /*2df0*/  @!P2 LDG.E.U16 R26, [R4.64+0x400] ;  /* 0x00040028041aa981 */ /* 0x000122000c1e1500 */
[----:B------:R-:W-:Y:S02]  /*2e00*/  ISETP.GE.AND P6, PT, R77, UR11, PT ;  /* 0x0000000b4d007c0c */ /* 0x000fe4000bfc6270 */
[----:B------:R-:W-:Y:S01]  /*2e10*/  LOP3.LUT R51, R2, 0x300, RZ, 0xfc, !PT ;  /* 0x0000030002337812 */ /* 0x000fe200078efcff */
[----:B------:R0:W4:Y:S01]  /*2e20*/  @!P1 LDG.E.U16 R19, [R4.64+0x440] ;  /* 0x0004402804139981 */ /* 0x000122000c1e1500 */
[----:B------:R-:W-:-:S02]  /*2e30*/  ISETP.GE.AND P5, PT, R59, UR11, PT ;  /* 0x0000000b3b007c0c */ /* 0x000fc4000bfa6270 */
[----:B------:R-:W-:Y:S02]  /*2e40*/  ISETP.GE.AND P4, PT, R65, UR11, PT ;  /* 0x0000000b41007c0c */ /* 0x000fe4000bf86270 */
[----:B------:R-:W-:Y:S02]  /*2e50*/  ISETP.GE.AND P3, PT, R57, UR11, PT ;  /* 0x0000000b39007c0c */ /* 0x000fe4000bf66270 */
[----:B------:R-:W-:Y:S02]  /*2e60*/  ISETP.GE.AND P2, PT, R55, UR11, PT ;  /* 0x0000000b37007c0c */ /* 0x000fe4000bf46270 */
[----:B------:R-:W-:Y:S02]  /*2e70*/  ISETP.GE.AND P1, PT, R51, UR11, PT ;  /* 0x0000000b33007c0c */ /* 0x000fe4000bf26270 */
[----:B------:R-:W-:Y:S02]  /*2e80*/  PRMT R22, RZ, 0x7610, R22 ;  /* 0x00007610ff167816 */ /* 0x000fe40000000016 */
[----:B------:R-:W-:-:S02]  /*2e90*/  PRMT R20, RZ, 0x7610, R20 ;  /* 0x00007610ff147816 */ /* 0x000fc40000000014 */
[----:B------:R-:W-:Y:S02]  /*2ea0*/  SHF.L.U32 R7, R122, 0x5, RZ ;  /* 0x000000057a077819 */ /* 0x000fe400000006ff */
[----:B------:R-:W-:Y:S01]  /*2eb0*/  PRMT R21, RZ, 0x7610, R21 ;  /* 0x00007610ff157816 */ /* 0x000fe20000000015 */
[----:B------:R0:W4:Y:S01]  /*2ec0*/  @!P0 LDG.E.U16 R22, [R4.64+0x480] ;  /* 0x0004802804168981 */ /* 0x000122000c1e1500 */
[----:B------:R-:W-:Y:S02]  /*2ed0*/  PRMT R18, RZ, 0x7610, R18 ;  /* 0x00007610ff127816 */ /* 0x000fe40000000012 */
[C---:B------:R-:W-:Y:S01]  /*2ee0*/  LOP3.LUT R53, R2.reuse, 0x320, RZ, 0xfc, !PT ;  /* 0x0000032002357812 */ /* 0x040fe200078efcff */
[----:B------:R0:W4:Y:S01]  /*2ef0*/  @!P6 LDG.E.U16 R20, [R4.64+0x4c0] ;  /* 0x0004c0280414e981 */ /* 0x000122000c1e1500 */
[----:B------:R-:W-:Y:S02]  /*2f00*/  PRMT R13, RZ, 0x7610, R13 ;  /* 0x00007610ff0d7816 */ /* 0x000fe4000000000d */
[----:B------:R-:W-:Y:S01]  /*2f10*/  LOP3.LUT R49, R2, 0x340, RZ, 0xfc, !PT ;  /* 0x0000034002317812 */ /* 0x000fe200078efcff */
[----:B------:R0:W4:Y:S01]  /*2f20*/  @!P5 LDG.E.U16 R21, [R4.64+0x500] ;  /* 0x000500280415d981 */ /* 0x000122000c1e1500 */
[----:B------:R-:W-:-:S02]  /*2f30*/  PRMT R16, RZ, 0x7610, R16 ;  /* 0x00007610ff107816 */ /* 0x000fc40000000010 */
[----:B------:R-:W-:Y:S01]  /*2f40*/  LOP3.LUT R0, R7, 0xffffffe0, R236, 0xe2, !PT ;  /* 0xffffffe007007812 */ /* 0x000fe200078ee2ec */
        /* <DEDUP_REMOVED lines=11> */
[----:B------:R-:W-:Y:S02]  /*3000*/  LOP3.LUT R0, R0, 0x3e0, RZ, 0xfc, !PT ;  /* 0x000003e000007812 */ /* 0x000fe400078efcff */
        /* <DEDUP_REMOVED lines=10> */
[----:B------:R-:W-:-:S02]  /*30b0*/  PRMT R12, RZ, 0x7610, R12 ;  /* 0x00007610ff0c7816 */ /* 0x000fc4000000000c */
[----:B------:R-:W-:Y:S01]  /*30c0*/  PRMT R9, RZ, 0x7610, R9 ;  /* 0x00007610ff097816 */ /* 0x000fe20000000009 */
[----:B------:R0:W4:Y:S01]  /*30d0*/  @!P6 LDG.E.U16 R14, [R4.64+0x680] ;  /* 0x00068028040ee981 */ /* 0x000122000c1e1500 */
[----:B------:R-:W-:-:S03]  /*30e0*/  PRMT R10, RZ, 0x7610, R10 ;  /* 0x00007610ff0a7816 */ /* 0x000fc6000000000a */
[----:B------:R0:W4:Y:S04]  /*30f0*/  @!P5 LDG.E.U16 R8, [R4.64+0x6c0] ;  /* 0x0006c0280408d981 */ /* 0x000128000c1e1500 */
[----:B------:R0:W4:Y:S04]  /*3100*/  @!P4 LDG.E.U16 R11, [R4.64+0x700] ;  /* 0x00070028040bc981 */ /* 0x000128000c1e1500 */
[----:B------:R0:W4:Y:S04]  /*3110*/  @!P3 LDG.E.U16 R12, [R4.64+0x740] ;  /* 0x00074028040cb981 */ /* 0x000128000c1e1500 */
[----:B------:R0:W4:Y:S04]  /*3120*/  @!P2 LDG.E.U16 R9, [R4.64+0x780] ;  /* 0x000780280409a981 */ /* 0x000128000c1e1500 */
[----:B------:R0:W4:Y:S01]  /*3130*/  @!P1 LDG.E.U16 R10, [R4.64+0x7c0] ;  /* 0x0007c028040a9981 */ /* 0x000122000c1e1500 */
[----:B------:R-:W-:-:S02]  /*3140*/  UIMAD UR39, UR28, UR34, URZ ;  /* 0x000000221c2772a4 */ /* 0x000fc4000f8e023f */
[----:B------:R-:W-:Y:S02]  /*3150*/  UIMAD.WIDE.U32 UR36, UR29, UR34, URZ ;  /* 0x000000221d2472a5 */ /* 0x000fe4000f8e003f */
[----:B------:R-:W-:-:S03]  /*3160*/  UIMAD UR39, UR29, UR35, UR39 ;  /* 0x000000231d2772a4 */ /* 0x000fc6000f8e0227 */
        /* <DEDUP_REMOVED lines=9> */
[----:B0-----:R-:W-:-:S04]  /*3200*/  MOV R4, UR34 ;  /* 0x0000002200047c02 */ /* 0x001fc80008000f00 */
[----:B------:R-:W-:Y:S01]  /*3210*/  MOV R5, UR35 ;  /* 0x0000002300057c02 */ /* 0x000fe20008000f00 */
[----:B------:R-:W-:-:S05]  /*3220*/  ULDC.64 UR34, c[0x0][0x1c0] ;  /* 0x0000700000227ab9 */ /* 0x000fca0000000a00 */
[----:B------:R-:W4:Y:S01]  /*3230*/  LDG.E.64 R4, [R4.64] ;  /* 0x0000002804047981 */ /* 0x000f22000c1e1b00 */
[----:B------:R-:W-:Y:S01]  /*3240*/  MOV R7, UR6 ;  /* 0x0000000600077c02 */ /* 0x000fe20008000f00 */
[----:B------:R-:W-:Y:S01]  /*3250*/  UIMAD UR34, UR38, UR34, URZ ;  /* 0x00000022262272a4 */ /* 0x000fe2000f8e023f */
[----:B------:R-:W-:-:S03]  /*3260*/  ISETP.GE.AND P6, PT, R2, UR11, PT ;  /* 0x0000000b02007c0c */ /* 0x000fc6000bfc6270 */
[----:B------:R-:W-:Y:S01]  /*3270*/  IMAD.WIDE.U32 R6, R7, c[0x0][0x1c0], R2 ;  /* 0x0000700007067a25 */ /* 0x000fe200078e0002 */
[----:B------:R-:W-:Y:S01]  /*3280*/  SHF.L.U32 R2, R122, 0x5, RZ ;  /* 0x000000057a027819 */ /* 0x000fe200000006ff */
[----:B------:R-:W-:Y:S01]  /*3290*/  UIMAD UR34, UR6, UR35, UR34 ;  /* 0x00000023062272a4 */ /* 0x000fe2000f8e0222 */
[----:B------:R-:W-:Y:S02]  /*32a0*/  ISETP.GE.AND P0, PT, R0, UR11, PT ;  /* 0x0000000b00007c0c */ /* 0x000fe4000bf06270 */
[----:B------:R-:W-:Y:S02]  /*32b0*/  LOP3.LUT R0, R2, 0xfffffc00, RZ, 0xc0, !PT ;  /* 0xfffffc0002007812 */ /* 0x000fe400078ec0ff */
[----:B------:R-:W-:Y:S02]  /*32c0*/  LEA R2, P3, R6, UR15, 0x1 ;  /* 0x0000000f06027c11 */ /* 0x000fe4000f8608ff */
[----:B------:R-:W-:Y:S02]  /*32d0*/  IADD3 R3, R7, UR34, RZ ;  /* 0x0000002207037c10 */ /* 0x000fe4000fffe0ff */
[----:B------:R-:W-:-:S02]  /*32e0*/  IADD3 R7, R0, R121, RZ ;  /* 0x0000007900077210 */ /* 0x000fc40007ffe0ff */
[----:B------:R-:W-:Y:S02]  /*32f0*/  LEA.HI.X R3, R6, UR14, R3, 0x1, P3 ;  /* 0x0000000e06037c11 */ /* 0x000fe400098f0c03 */
[----:B------:R-:W-:Y:S02]  /*3300*/  ISETP.GE.AND P2, PT, R36, UR11, PT ;  /* 0x0000000b24007c0c */ /* 0x000fe4000bf46270 */
[C---:B------:R-:W-:Y:S02]  /*3310*/  IADD3 R6, R7.reuse, 0x20, RZ ;  /* 0x0000002007067810 */ /* 0x040fe40007ffe0ff */
[----:B------:R-:W-:Y:S02]  /*3320*/  ISETP.GE.AND P1, PT, R44, UR11, PT ;  /* 0x0000000b2c007c0c */ /* 0x000fe4000bf26270 */
[----:B------:R-:W-:Y:S02]  /*3330*/  IADD3 R36, R7, 0x40, RZ ;  /* 0x0000004007247810 */ /* 0x000fe40007ffe0ff */
[----:B------:R-:W-:-:S02]  /*3340*/  ISETP.GE.AND P5, PT, R35, UR11, PT ;  /* 0x0000000b23007c0c */ /* 0x000fc4000bfa6270 */
[----:B------:R-:W-:Y:S02]  /*3350*/  ISETP.GE.AND P4, PT, R46, UR11, PT ;  /* 0x0000000b2e007c0c */ /* 0x000fe4000bf86270 */
[C---:B------:R-:W-:Y:S02]  /*3360*/  IADD3 R44, R7.reuse, 0x60, RZ ;  /* 0x00000060072c7810 */ /* 0x040fe40007ffe0ff */
[----:B------:R-:W-:Y:S02]  /*3370*/  ISETP.GE.AND P3, PT, R48, UR11, PT ;  /* 0x0000000b30007c0c */ /* 0x000fe4000bf66270 */
[C---:B------:R-:W-:Y:S02]  /*3380*/  LEA.HI.SX32 R35, R7.reuse, R7, 0x1b ;  /* 0x0000000707237211 */ /* 0x040fe400078fdaff */
[C---:B------:R-:W-:Y:S02]  /*3390*/  IADD3 R46, R7.reuse, 0x80, RZ ;  /* 0x00000080072e7810 */ /* 0x040fe40007ffe0ff */
[----:B------:R-:W-:-:S02]  /*33a0*/  IADD3 R48, R7, 0xa0, RZ ;  /* 0x000000a007307810 */ /* 0x000fc40007ffe0ff */
[-C--:B------:R-:W-:Y:S02]  /*33b0*/  LEA.HI.SX32 R6, R6, R7.reuse, 0x1b ;  /* 0x0000000706067211 */ /* 0x080fe400078fdaff */
[C---:B------:R-:W-:Y:S02]  /*33c0*/  IADD3 R50, R7.reuse, 0xc0, RZ ;  /* 0x000000c007327810 */ /* 0x040fe40007ffe0ff */
[-C--:B------:R-:W-:Y:S02]  /*33d0*/  LEA.HI.SX32 R60, R36, R7.reuse, 0x1b ;  /* 0x00000007243c7211 */ /* 0x080fe400078fdaff */
[C---:B------:R-:W-:Y:S02]  /*33e0*/  IADD3 R52, R7.reuse, 0xe0, RZ ;  /* 0x000000e007347810 */ /* 0x040fe40007ffe0ff */
[----:B------:R-:W-:Y:S02]  /*33f0*/  IADD3 R62, R7, 0x160, RZ ;  /* 0x00000160073e7810 */ /* 0x000fe40007ffe0ff */
[----:B------:R-:W-:-:S02]  /*3400*/  LEA.HI.SX32 R44, R44, R7, 0x1b ;  /* 0x000000072c2c7211 */ /* 0x000fc400078fdaff */
[----:B------:R-:W-:Y:S02]  /*3410*/  IADD3 R54, R7, 0x100, RZ ;  /* 0x0000010007367810 */ /* 0x000fe40007ffe0ff */
[----:B------:R-:W-:Y:S02]  /*3420*/  SHF.L.U32 R35, R35, 0x1, RZ ;  /* 0x0000000123237819 */ /* 0x000fe400000006ff */
[-C--:B------:R-:W-:Y:S02]  /*3430*/  LEA.HI.SX32 R46, R46, R7.reuse, 0x1b ;  /* 0x000000072e2e7211 */ /* 0x080fe400078fdaff */
[----:B------:R-:W-:Y:S02]  /*3440*/  IADD3 R56, R7, 0x120, RZ ;  /* 0x0000012007387810 */ /* 0x000fe40007ffe0ff */
[----:B------:R-:W-:Y:S02]  /*3450*/  LEA.HI.SX32 R48, R48, R7, 0x1b ;  /* 0x0000000730307211 */ /* 0x000fe400078fdaff */
[----:B------:R-:W-:-:S02]  /*3460*/  SHF.L.U32 R36, R6, 0x1, RZ ;  /* 0x0000000106247819 */ /* 0x000fc400000006ff */
[C---:B------:R-:W-:Y:S02]  /*3470*/  IADD3 R58, R7.reuse, 0x140, RZ ;  /* 0x00000140073a7810 */ /* 0x040fe40007ffe0ff */
[----:B------:R-:W-:Y:S02]  /*3480*/  IADD3 R68, R7, 0x1c0, RZ ;  /* 0x000001c007447810 */ /* 0x000fe40007ffe0ff */
[-C--:B------:R-:W-:Y:S02]  /*3490*/  LEA.HI.SX32 R50, R50, R7.reuse, 0x1b ;  /* 0x0000000732327211 */ /* 0x080fe400078fdaff */
[----:B------:R-:W-:Y:S02]  /*34a0*/  SHF.L.U32 R60, R60, 0x1, RZ ;  /* 0x000000013c3c7819 */ /* 0x000fe400000006ff */
[-C--:B------:R-:W-:Y:S02]  /*34b0*/  LEA.HI.SX32 R52, R52, R7.reuse, 0x1b ;  /* 0x0000000734347211 */ /* 0x080fe400078fdaff */
[----:B------:R-:W-:-:S02]  /*34c0*/  LEA.HI.SX32 R72, R62, R7, 0x1b ;  /* 0x000000073e487211 */ /* 0x000fc400078fdaff */
[----:B------:R-:W-:Y:S01]  /*34d0*/  SHF.L.U32 R61, R44, 0x1, RZ ;  /* 0x000000012c3d7819 */ /* 0x000fe200000006ff */
[----:B--2---:R-:W-:Y:S01]  /*34e0*/  STS.U16 [R35], R42 ;  /* 0x0000002a23007388 */ /* 0x004fe20000000400 */
[C---:B------:R-:W-:Y:S02]  /*34f0*/  IADD3 R64, R7.reuse, 0x180, RZ ;  /* 0x0000018007407810 */ /* 0x040fe40007ffe0ff */
[C---:B------:R-:W-:Y:S02]  /*3500*/  IADD3 R70, R7.reuse, 0x1e0, RZ ;  /* 0x000001e007467810 */ /* 0x040fe40007ffe0ff */
[----:B------:R-:W-:Y:S02]  /*3510*/  LEA.HI.SX32 R54, R54, R7, 0x1b ;  /* 0x0000000736367211 */ /* 0x000fe400078fdaff */
[----:B------:R-:W-:Y:S01]  /*3520*/  SHF.L.U32 R62, R46, 0x1, RZ ;  /* 0x000000012e3e7819 */ /* 0x000fe200000006ff */
[----:B---3--:R-:W-:Y:S01]  /*3530*/  STS.U16 [R36+0x40], R39 ;  /* 0x0000402724007388 */ /* 0x008fe20000000400 */
[----:B------:R-:W-:-:S02]  /*3540*/  IADD3 R66, R7, 0x1a0, RZ ;  /* 0x000001a007427810 */ /* 0x000fc40007ffe0ff */
[-C--:B------:R-:W-:Y:S02]  /*3550*/  LEA.HI.SX32 R56, R56, R7.reuse, 0x1b ;  /* 0x0000000738387211 */ /* 0x080fe400078fdaff */
[----:B------:R-:W-:Y:S01]  /*3560*/  SHF.L.U32 R63, R48, 0x1, RZ ;  /* 0x00000001303f7819 */ /* 0x000fe200000006ff */
[----:B----4-:R-:W-:Y:S01]  /*3570*/  STS.U16 [R60+0x80], R37 ;  /* 0x000080253c007388 */ /* 0x010fe20000000400 */
[-C--:B------:R-:W-:Y:S02]  /*3580*/  LEA.HI.SX32 R58, R58, R7.reuse, 0x1b ;  /* 0x000000073a3a7211 */ /* 0x080fe400078fdaff */
[----:B------:R-:W-:Y:S02]  /*3590*/  LEA.HI.SX32 R75, R68, R7, 0x1b ;  /* 0x00000007444b7211 */ /* 0x000fe400078fdaff */
[----:B------:R-:W-:Y:S01]  /*35a0*/  SHF.L.U32 R67, R50, 0x1, RZ ;  /* 0x0000000132437819 */ /* 0x000fe200000006ff */
[----:B------:R-:W-:Y:S01]  /*35b0*/  STS.U16 [R61+0xc0], R40 ;  /* 0x0000c0283d007388 */ /* 0x000fe20000000400 */
[----:B------:R-:W-:-:S02]  /*35c0*/  SHF.L.U32 R68, R52, 0x1, RZ ;  /* 0x0000000134447819 */ /* 0x000fc400000006ff */
[C---:B------:R-:W-:Y:S02]  /*35d0*/  IADD3 R74, R7.reuse, 0x200, RZ ;  /* 0x00000200074a7810 */ /* 0x040fe40007ffe0ff */
[-C--:B------:R-:W-:Y:S02]  /*35e0*/  LEA.HI.SX32 R64, R64, R7.reuse, 0x1b ;  /* 0x0000000740407211 */ /* 0x080fe400078fdaff */
[-C--:B------:R-:W-:Y:S01]  /*35f0*/  LEA.HI.SX32 R78, R70, R7.reuse, 0x1b ;  /* 0x00000007464e7211 */ /* 0x080fe200078fdaff */
[----:B------:R-:W-:Y:S01]  /*3600*/  STS.U16 [R62+0x100], R33 ;  /* 0x000100213e007388 */ /* 0x000fe20000000400 */
[----:B------:R-:W-:Y:S02]  /*3610*/  SHF.L.U32 R69, R54, 0x1, RZ ;  /* 0x0000000136457819 */ /* 0x000fe400000006ff */
[----:B------:R-:W-:Y:S01]  /*3620*/  IADD3 R76, R7, 0x220, RZ ;  /* 0x00000220074c7810 */ /* 0x000fe20007ffe0ff */
[----:B------:R-:W-:Y:S01]  /*3630*/  STS.U16 [R63+0x140], R38 ;  /* 0x000140263f007388 */ /* 0x000fe20000000400 */
[----:B------:R-:W-:-:S02]  /*3640*/  LEA.HI.SX32 R66, R66, R7, 0x1b ;  /* 0x0000000742427211 */ /* 0x000fc400078fdaff */
[----:B------:R-:W-:Y:S01]  /*3650*/  SHF.L.U32 R70, R56, 0x1, RZ ;  /* 0x0000000138467819 */ /* 0x000fe200000006ff */
[----:B------:R-:W-:Y:S01]  /*3660*/  STS.U16 [R67+0x180], R34 ;  /* 0x0001802243007388 */ /* 0x000fe20000000400 */
[C---:B------:R-:W-:Y:S02]  /*3670*/  IADD3 R80, R7.reuse, 0x240, RZ ;  /* 0x0000024007507810 */ /* 0x040fe40007ffe0ff */
[----:B------:R-:W-:Y:S01]  /*3680*/  SHF.L.U32 R71, R58, 0x1, RZ ;  /* 0x000000013a477819 */ /* 0x000fe200000006ff */
[----:B------:R-:W-:Y:S01]  /*3690*/  STS.U16 [R68+0x1c0], R27 ;  /* 0x0001c01b44007388 */ /* 0x000fe20000000400 */
[C---:B------:R-:W-:Y:S02]  /*36a0*/  IADD3 R82, R7.reuse, 0x260, RZ ;  /* 0x0000026007527810 */ /* 0x040fe40007ffe0ff */
[----:B------:R-:W-:Y:S01]  /*36b0*/  SHF.L.U32 R72, R72, 0x1, RZ ;  /* 0x0000000148487819 */ /* 0x000fe200000006ff */
[----:B------:R-:W-:Y:S01]  /*36c0*/  STS.U16 [R69+0x200], R32 ;  /* 0x0002002045007388 */ /* 0x000fe20000000400 */
[----:B------:R-:W-:-:S02]  /*36d0*/  IADD3 R94, R7, 0x280, RZ ;  /* 0x00000280075e7810 */ /* 0x000fc40007ffe0ff */
[-C--:B------:R-:W-:Y:S02]  /*36e0*/  LEA.HI.SX32 R79, R74, R7.reuse, 0x1b ;  /* 0x000000074a4f7211 */ /* 0x080fe400078fdaff */
[----:B------:R-:W-:Y:S01]  /*36f0*/  SHF.L.U32 R73, R64, 0x1, RZ ;  /* 0x0000000140497819 */ /* 0x000fe200000006ff */
[----:B------:R-:W-:Y:S01]  /*3700*/  STS.U16 [R70+0x240], R31 ;  /* 0x0002401f46007388 */ /* 0x000fe20000000400 */
[C---:B------:R-:W-:Y:S02]  /*3710*/  IADD3 R126, R7.reuse, 0x2a0, RZ ;  /* 0x000002a0077e7810 */ /* 0x040fe40007ffe0ff */
[----:B------:R-:W-:Y:S02]  /*3720*/  LEA.HI.SX32 R76, R76, R7, 0x1b ;  /* 0x000000074c4c7211 */ /* 0x000fe400078fdaff */
[----:B------:R-:W-:Y:S01]  /*3730*/  SHF.L.U32 R74, R66, 0x1, RZ ;  /* 0x00000001424a7819 */ /* 0x000fe200000006ff */
[----:B------:R-:W-:Y:S01]  /*3740*/  STS.U16 [R71+0x280], R30 ;  /* 0x0002801e47007388 */ /* 0x000fe20000000400 */
[----:B------:R-:W-:-:S02]  /*3750*/  IADD3 R128, R7, 0x2c0, RZ ;  /* 0x000002c007807810 */ /* 0x000fc40007ffe0ff */
[-C--:B------:R-:W-:Y:S02]  /*3760*/  LEA.HI.SX32 R80, R80, R7.reuse, 0x1b ;  /* 0x0000000750507211 */ /* 0x080fe400078fdaff */
[----:B------:R-:W-:Y:S02]  /*3770*/  SHF.L.U32 R75, R75, 0x1, RZ ;  /* 0x000000014b4b7819 */ /* 0x000fe400000006ff */
[C---:B------:R-:W-:Y:S02]  /*3780*/  IADD3 R130, R7.reuse, 0x2e0, RZ ;  /* 0x000002e007827810 */ /* 0x040fe40007ffe0ff */
[-C--:B------:R-:W-:Y:S02]  /*3790*/  LEA.HI.SX32 R82, R82, R7.reuse, 0x1b ;  /* 0x0000000752527211 */ /* 0x080fe400078fdaff */
[----:B------:R-:W-:Y:S02]  /*37a0*/  SHF.L.U32 R78, R78, 0x1, RZ ;  /* 0x000000014e4e7819 */ /* 0x000fe400000006ff */
[----:B------:R-:W-:Y:S01]  /*37b0*/  IADD3 R132, R7, 0x300, RZ ;  /* 0x0000030007847810 */ /* 0x000fe20007ffe0ff */
[----:B------:R-:W-:Y:S01]  /*37c0*/  STS.U16 [R72+0x2c0], R29 ;  /* 0x0002c01d48007388 */ /* 0x000fe20000000400 */
[----:B------:R-:W-:-:S02]  /*37d0*/  LEA.HI.SX32 R124, R94, R7, 0x1b ;  /* 0x000000075e7c7211 */ /* 0x000fc400078fdaff */
[----:B------:R-:W-:Y:S01]  /*37e0*/  SHF.L.U32 R79, R79, 0x1, RZ ;  /* 0x000000014f4f7819 */ /* 0x000fe200000006ff */
[----:B------:R-:W-:Y:S01]  /*37f0*/  STS.U16 [R73+0x300], R24 ;  /* 0x0003001849007388 */ /* 0x000fe20000000400 */
[C---:B------:R-:W-:Y:S02]  /*3800*/  IADD3 R134, R7.reuse, 0x320, RZ ;  /* 0x0000032007867810 */ /* 0x040fe40007ffe0ff */
        /* <DEDUP_REMOVED lines=9> */
[-C--:B------:R-:W-:Y:S02]  /*38a0*/  LEA.HI.SX32 R129, R130, R7.reuse, 0x1b ;  /* 0x0000000782817211 */ /* 0x080fe400078fdaff */
[----:B------:R-:W-:Y:S01]  /*38b0*/  SHF.L.U32 R123, R82, 0x1, RZ ;  /* 0x00000001527b7819 */ /* 0x000fe200000006ff */
[----:B------:R-:W-:Y:S01]  /*38c0*/  STS.U16 [R79+0x400], R26 ;  /* 0x0004001a4f007388 */ /* 0x000fe20000000400 */
[----:B------:R-:W-:Y:S02]  /*38d0*/  IADD3 R152, R7, 0x380, RZ ;  /* 0x0000038007987810 */ /* 0x000fe40007ffe0ff */
[----:B------:R-:W-:-:S02]  /*38e0*/  LEA.HI.SX32 R126, R132, R7, 0x1b ;  /* 0x00000007847e7211 */ /* 0x000fc400078fdaff */
[----:B------:R-:W-:Y:S01]  /*38f0*/  SHF.L.U32 R124, R124, 0x1, RZ ;  /* 0x000000017c7c7819 */ /* 0x000fe200000006ff */
[----:B------:R-:W-:Y:S01]  /*3900*/  STS.U16 [R94+0x440], R19 ;  /* 0x000440135e007388 */ /* 0x000fe20000000400 */
[----:B------:R-:W-:Y:S02]  /*3910*/  IADD3 R154, R7, 0x3a0, RZ ;  /* 0x000003a0079a7810 */ /* 0x000fe40007ffe0ff */
[-C--:B------:R-:W-:Y:S02]  /*3920*/  LEA.HI.SX32 R134, R134, R7.reuse, 0x1b ;  /* 0x0000000786867211 */ /* 0x080fe400078fdaff */
[----:B------:R-:W-:Y:S02]  /*3930*/  SHF.L.U32 R125, R125, 0x1, RZ ;  /* 0x000000017d7d7819 */ /* 0x000fe400000006ff */
[----:B------:R-:W-:Y:S02]  /*3940*/  IADD3 R170, R7, 0x3c0, RZ ;  /* 0x000003c007aa7810 */ /* 0x000fe40007ffe0ff */
[----:B------:R-:W-:-:S02]  /*3950*/  LEA.HI.SX32 R127, R148, R7, 0x1b ;  /* 0x00000007947f7211 */ /* 0x000fc400078fdaff */
[----:B------:R-:W-:Y:S02]  /*3960*/  SHF.L.U32 R130, R128, 0x1, RZ ;  /* 0x0000000180827819 */ /* 0x000fe400000006ff */
[----:B------:R-:W-:Y:S01]  /*3970*/  IADD3 R172, R7, 0x3e0, RZ ;  /* 0x000003e007ac7810 */ /* 0x000fe20007ffe0ff */
[----:B------:R-:W-:Y:S01]  /*3980*/  STS.U16 [R95+0x480], R22 ;  /* 0x000480165f007388 */ /* 0x000fe20000000400 */
[-C--:B------:R-:W-:Y:S02]  /*3990*/  LEA.HI.SX32 R135, R150, R7.reuse, 0x1b ;  /* 0x0000000796877211 */ /* 0x080fe400078fdaff */
[----:B------:R-:W-:Y:S01]  /*39a0*/  SHF.L.U32 R129, R129, 0x1, RZ ;  /* 0x0000000181817819 */ /* 0x000fe200000006ff */
[----:B------:R-:W-:Y:S01]  /*39b0*/  STS.U16 [R123+0x4c0], R20 ;  /* 0x0004c0147b007388 */ /* 0x000fe20000000400 */
[-C--:B------:R-:W-:Y:S02]  /*39c0*/  LEA.HI.SX32 R152, R152, R7.reuse, 0x1b ;  /* 0x0000000798987211 */ /* 0x080fe400078fdaff */
[----:B------:R-:W-:Y:S01]  /*39d0*/  SHF.L.U32 R126, R126, 0x1, RZ ;  /* 0x000000017e7e7819 */ /* 0x000fe200000006ff */
[----:B------:R-:W-:Y:S01]  /*39e0*/  STS.U16 [R124+0x500], R21 ;  /* 0x000500157c007388 */ /* 0x000fe20000000400 */
[----:B------:R-:W-:-:S02]  /*39f0*/  LEA.HI.SX32 R133, R154, R7, 0x1b ;  /* 0x000000079a857211 */ /* 0x000fc400078fdaff */
[----:B------:R-:W-:Y:S01]  /*3a00*/  SHF.L.U32 R128, R134, 0x1, RZ ;  /* 0x0000000186807819 */ /* 0x000fe200000006ff */
[----:B------:R-:W-:Y:S01]  /*3a10*/  STS.U16 [R125+0x540], R18 ;  /* 0x000540127d007388 */ /* 0x000fe20000000400 */
[-C--:B------:R-:W-:Y:S02]  /*3a20*/  LEA.HI.SX32 R132, R170, R7.reuse, 0x1b ;  /* 0x00000007aa847211 */ /* 0x080fe400078fdaff */
[----:B------:R-:W-:Y:S01]  /*3a30*/  SHF.L.U32 R127, R127, 0x1, RZ ;  /* 0x000000017f7f7819 */ /* 0x000fe200000006ff */
[----:B------:R-:W-:Y:S01]  /*3a40*/  STS.U16 [R130+0x580], R13 ;  /* 0x0005800d82007388 */ /* 0x000fe20000000400 */
[----:B------:R-:W-:Y:S02]  /*3a50*/  LEA.HI.SX32 R131, R172, R7, 0x1b ;  /* 0x00000007ac837211 */ /* 0x000fe400078fdaff */
[----:B------:R-:W-:Y:S01]  /*3a60*/  SHF.L.U32 R135, R135, 0x1, RZ ;  /* 0x0000000187877819 */ /* 0x000fe200000006ff */
[----:B------:R-:W-:Y:S01]  /*3a70*/  STS.U16 [R129+0x5c0], R16 ;  /* 0x0005c01081007388 */ /* 0x000fe20000000400 */
[----:B------:R-:W-:-:S02]  /*3a80*/  SHF.L.U32 R134, R152, 0x1, RZ ;  /* 0x0000000198867819 */ /* 0x000fc400000006ff */
[----:B------:R-:W-:Y:S01]  /*3a90*/  SHF.L.U32 R133, R133, 0x1, RZ ;  /* 0x0000000185857819 */ /* 0x000fe200000006ff */
[----:B------:R-:W-:Y:S01]  /*3aa0*/  STS.U16 [R126+0x600], R17 ;  /* 0x000600117e007388 */ /* 0x000fe20000000400 */
[----:B------:R-:W-:Y:S02]  /*3ab0*/  SHF.L.U32 R132, R132, 0x1, RZ ;  /* 0x0000000184847819 */ /* 0x000fe400000006ff */
[----:B------:R-:W-:Y:S02]  /*3ac0*/  SHF.L.U32 R131, R131, 0x1, RZ ;  /* 0x0000000183837819 */ /* 0x000fe400000006ff */
[----:B------:R-:W-:Y:S02]  /*3ad0*/  PRMT R154, RZ, 0x7610, R154 ;  /* 0x00007610ff9a7816 */ /* 0x000fe4000000009a */
[----:B------:R-:W-:Y:S02]  /*3ae0*/  PRMT R172, RZ, 0x7610, R172 ;  /* 0x00007610ffac7816 */ /* 0x000fe400000000ac */
[----:B------:R-:W-:Y:S01]  /*3af0*/  PRMT R171, RZ, 0x7610, R171 ;  /* 0x00007610ffab7816 */ /* 0x000fe200000000ab */
[----:B------:R-:W-:Y:S04]  /*3b00*/  STS.U16 [R128+0x640], R15 ;  /* 0x0006400f80007388 */ /* 0x000fe80000000400 */
[----:B------:R-:W-:Y:S04]  /*3b10*/  STS.U16 [R127+0x680], R14 ;  /* 0x0006800e7f007388 */ /* 0x000fe80000000400 */
[----:B------:R0:W-:Y:S04]  /*3b20*/  STS.U16 [R135+0x6c0], R8 ;  /* 0x0006c00887007388 */ /* 0x0001e80000000400 */
[----:B------:R-:W-:Y:S04]  /*3b30*/  STS.U16 [R134+0x700], R11 ;  /* 0x0007000b86007388 */ /* 0x000fe80000000400 */
[----:B------:R-:W-:Y:S04]  /*3b40*/  STS.U16 [R133+0x740], R12 ;  /* 0x0007400c85007388 */ /* 0x000fe80000000400 */
[----:B------:R-:W-:Y:S04]  /*3b50*/  STS.U16 [R132+0x780], R9 ;  /* 0x0007800984007388 */ /* 0x000fe80000000400 */
[----:B------:R1:W-:Y:S01]  /*3b60*/  STS.U16 [R131+0x7c0], R10 ;  /* 0x0007c00a83007388 */ /* 0x0003e20000000400 */
[----:B------:R-:W-:-:S06]  /*3b70*/  NOP ;  /* 0x0000000000007918 */ /* 0x000fcc0000000000 */
[----:B------:R2:W3:Y:S01]  /*3b80*/  @!P6 LDG.E.U16 R154, [R2.64] ;  /* 0x00000028029ae981 */ /* 0x0004e2000c1e1500 */
[----:B------:R-:W-:Y:S02]  /*3b90*/  ISETP.GE.AND P6, PT, R147, UR11, PT ;  /* 0x0000000b93007c0c */ /* 0x000fe4000bfc6270 */
[----:B------:R-:W-:Y:S01]  /*3ba0*/  PRMT R151, RZ, 0x7610, R151 ;  /* 0x00007610ff977816 */ /* 0x000fe20000000097 */
[----:B------:R2:W4:Y:S01]  /*3bb0*/  @!P1 LDG.E.U16 R172, [R2.64+0xc0] ;  /* 0x0000c02802ac9981 */ /* 0x000522000c1e1500 */
[----:B------:R-:W-:Y:S02]  /*3bc0*/  PRMT R169, RZ, 0x7610, R169 ;  /* 0x00007610ffa97816 */ /* 0x000fe400000000a9 */
[----:B------:R-:W-:Y:S01]  /*3bd0*/  ISETP.GE.AND P1, PT, R145, UR11, PT ;  /* 0x0000000b91007c0c */ /* 0x000fe2000bf26270 */
[----:B------:R2:W3:Y:S01]  /*3be0*/  @!P5 LDG.E.U16 R171, [R2.64+0x40] ;  /* 0x0000402802abd981 */ /* 0x0004e2000c1e1500 */
[----:B------:R-:W-:Y:S02]  /*3bf0*/  PRMT R170, RZ, 0x7610, R170 ;  /* 0x00007610ffaa7816 */ /* 0x000fe400000000aa */
[----:B------:R-:W-:Y:S01]  /*3c00*/  PRMT R174, RZ, 0x7610, R174 ;  /* 0x00007610ffae7816 */ /* 0x000fe200000000ae */
[----:B------:R2:W3:Y:S01]  /*3c10*/  @!P2 LDG.E.U16 R151, [R2.64+0x80] ;  /* 0x000080280297a981 */ /* 0x0004e2000c1e1500 */
[----:B------:R-:W-:-:S02]  /*3c20*/  ISETP.GE.AND P5, PT, R146, UR11, PT ;  /* 0x0000000b92007c0c */ /* 0x000fc4000bfa6270 */
[----:B------:R-:W-:Y:S01]  /*3c30*/  ISETP.GE.AND P2, PT, R144, UR11, PT ;  /* 0x0000000b90007c0c */ /* 0x000fe2000bf46270 */
[----:B------:R2:W3:Y:S01]  /*3c40*/  @!P4 LDG.E.U16 R169, [R2.64+0x100] ;  /* 0x0001002802a9c981 */ /* 0x0004e2000c1e1500 */
[----:B------:R-:W-:Y:S02]  /*3c50*/  ISETP.GE.AND P4, PT, R143, UR11, PT ;  /* 0x0000000b8f007c0c */ /* 0x000fe4000bf86270 */
[----:B------:R-:W-:Y:S01]  /*3c60*/  PRMT R173, RZ, 0x7610, R173 ;  /* 0x00007610ffad7816 */ /* 0x000fe200000000ad */
[----:B------:R2:W3:Y:S01]  /*3c70*/  @!P3 LDG.E.U16 R170, [R2.64+0x140] ;  /* 0x0001402802aab981 */ /* 0x0004e2000c1e1500 */
[----:B------:R-:W-:-:S03]  /*3c80*/  ISETP.GE.AND P3, PT, R142, UR11, PT ;  /* 0x0000000b8e007c0c */ /* 0x000fc6000bf66270 */
[----:B------:R2:W3:Y:S01]  /*3c90*/  @!P6 LDG.E.U16 R174, [R2.64+0x180] ;  /* 0x0001802802aee981 */ /* 0x0004e2000c1e1500 */
[----:B------:R-:W-:Y:S02]  /*3ca0*/  ISETP.GE.AND P6, PT, R140, UR11, PT ;  /* 0x0000000b8c007c0c */ /* 0x000fe4000bfc6270 */
[----:B------:R-:W-:Y:S01]  /*3cb0*/  PRMT R149, RZ, 0x7610, R149 ;  /* 0x00007610ff957816 */ /* 0x000fe20000000095 */
[----:B------:R2:W3:Y:S01]  /*3cc0*/  @!P1 LDG.E.U16 R173, [R2.64+0x240] ;  /* 0x0002402802ad9981 */ /* 0x0004e2000c1e1500 */
[----:B------:R-:W-:Y:S02]  /*3cd0*/  PRMT R152, RZ, 0x7610, R152 ;  /* 0x00007610ff987816 */ /* 0x000fe40000000098 */
[----:B------:R-:W-:Y:S02]  /*3ce0*/  PRMT R176, RZ, 0x7610, R176 ;  /* 0x00007610ffb07816 */ /* 0x000fe400000000b0 */
[----:B------:R-:W-:Y:S01]  /*3cf0*/  PRMT R153, RZ, 0x7610, R153 ;  /* 0x00007610ff997816 */ /* 0x000fe20000000099 */
[----:B------:R2:W3:Y:S01]  /*3d00*/  @!P5 LDG.E.U16 R149, [R2.64+0x1c0] ;  /* 0x0001c0280295d981 */ /* 0x0004e2000c1e1500 */
[----:B------:R-:W-:-:S02]  /*3d10*/  ISETP.GE.AND P1, PT, R138, UR11, PT ;  /* 0x0000000b8a007c0c */ /* 0x000fc4000bf26270 */
[----:B------:R-:W-:Y:S01]  /*3d20*/  PRMT R138, RZ, 0x7610, R138 ;  /* 0x00007610ff8a7816 */ /* 0x000fe2000000008a */
[----:B------:R2:W3:Y:S01]  /*3d30*/  @!P2 LDG.E.U16 R152, [R2.64+0x200] ;  /* 0x000200280298a981 */ /* 0x0004e2000c1e1500 */
[----:B------:R-:W-:Y:S02]  /*3d40*/  ISETP.GE.AND P5, PT, R141, UR11, PT ;  /* 0x0000000b8d007c0c */ /* 0x000fe4000bfa6270 */
[----:B------:R-:W-:Y:S01]  /*3d50*/  ISETP.GE.AND P2, PT, R139, UR11, PT ;  /* 0x0000000b8b007c0c */ /* 0x000fe2000bf46270 */
[----:B------:R2:W3:Y:S01]  /*3d60*/  @!P4 LDG.E.U16 R176, [R2.64+0x280] ;  /* 0x0002802802b0c981 */ /* 0x0004e2000c1e1500 */
[----:B------:R-:W-:-:S03]  /*3d70*/  ISETP.GE.AND P4, PT, R136, UR11, PT ;  /* 0x0000000b88007c0c */ /* 0x000fc6000bf86270 */
[----:B------:R2:W3:Y:S01]  /*3d80*/  @!P3 LDG.E.U16 R153, [R2.64+0x2c0] ;  /* 0x0002c0280299b981 */ /* 0x0004e2000c1e1500 */
[----:B------:R-:W-:-:S03]  /*3d90*/  ISETP.GE.AND P3, PT, R137, UR11, PT ;  /* 0x0000000b89007c0c */ /* 0x000fc6000bf66270 */
[----:B------:R2:W3:Y:S01]  /*3da0*/  @!P6 LDG.E.U16 R138, [R2.64+0x300] ;  /* 0x00030028028ae981 */ /* 0x0004e2000c1e1500 */
[----:B------:R-:W-:Y:S02]  /*3db0*/  ISETP.GE.AND P6, PT, R81, UR11, PT ;  /* 0x0000000b51007c0c */ /* 0x000fe4000bfc6270 */
        /* <DEDUP_REMOVED lines=50> */
[----:B------:R-:W0:Y:S08]  /*40e0*/  R2UR UR36, R5 ;  /* 0x00000000052473c2 */ /* 0x000e3000000e0000 */
[----:B------:R-:W1:Y:S01]  /*40f0*/  R2UR UR35, R4 ;  /* 0x00000000042373c2 */ /* 0x000e6200000e0000 */
[----:B0-----:R-:W-:-:S02]  /*4100*/  FMUL.FTZ R5, R100, UR36 ;  /* 0x0000002464057c20 */ /* 0x001fc40008410000 */
[----:B--2---:R-:W-:Y:S02]  /*4110*/  FMUL.FTZ R2, R96, UR36 ;  /* 0x0000002460027c20 */ /* 0x004fe40008410000 */
[----:B------:R-:W-:Y:S02]  /*4120*/  FMUL.RZ R7, R5, 0.15915493667125701904 ;  /* 0x3e22f98305077820 */ /* 0x000fe4000040c000 */
[----:B------:R-:W-:Y:S02]  /*4130*/  FMUL.FTZ R5, R99, UR36 ;  /* 0x0000002463057c20 */ /* 0x000fe40008410000 */
[----:B------:R-:W-:Y:S02]  /*4140*/  FMUL.RZ R3, R2, 0.15915493667125701904 ;  /* 0x3e22f98302037820 */ /* 0x000fe4000040c000 */
[----:B------:R-:W-:Y:S02]  /*4150*/  FMUL.RZ R8, R5, 0.15915493667125701904 ;  /* 0x3e22f98305087820 */ /* 0x000fe4000040c000 */
[----:B------:R-:W-:-:S02]  /*4160*/  FMUL.FTZ R5, R98, UR36 ;  /* 0x0000002462057c20 */ /* 0x000fc40008410000 */
[----:B------:R-:W-:Y:S01]  /*4170*/  FMUL.FTZ R2, R93, UR36 ;  /* 0x000000245d027c20 */ /* 0x000fe20008410000 */
[----:B------:R-:W-:Y:S01]  /*4180*/  MUFU.SIN R77, R7 ;  /* 0x00000007004d7308 */ /* 0x000fe20000000400 */
[----:B-1----:R-:W-:Y:S02]  /*4190*/  FMUL.RZ R10, R5, 0.15915493667125701904 ;  /* 0x3e22f983050a7820 */ /* 0x002fe4000040c000 */
[----:B------:R-:W-:-:S05]  /*41a0*/  FMUL.FTZ R5, R97, UR36 ;  /* 0x0000002461057c20 */ /* 0x000fca0008410000 */
[----:B------:R0:W-:Y:S01]  /*41b0*/  MUFU.COS R76, R7 ;  /* 0x00000007004c7308 */ /* 0x0001e20000000000 */
[----:B------:R-:W-:Y:S02]  /*41c0*/  FMUL.RZ R5, R5, 0.15915493667125701904 ;  /* 0x3e22f98305057820 */ /* 0x000fe4000040c000 */
[----:B0-----:R-:W-:Y:S02]  /*41d0*/  FMUL.RZ R7, R2, 0.15915493667125701904 ;  /* 0x3e22f98302077820 */ /* 0x001fe4000040c000 */
[----:B------:R-:W-:-:S03]  /*41e0*/  FMUL.FTZ R2, R92, UR36 ;  /* 0x000000245c027c20 */ /* 0x000fc60008410000 */
[----:B------:R-:W-:Y:S08]  /*41f0*/  MUFU.SIN R6, R8 ;  /* 0x0000000800067308 */ /* 0x000ff00000000400 */
[----:B------:R0:W-:Y:S02]  /*4200*/  MUFU.COS R82, R8 ;  /* 0x0000000800527308 */ /* 0x0001e40000000000 */
[----:B0-----:R-:W-:-:S02]  /*4210*/  FMUL.RZ R8, R2, 0.15915493667125701904 ;  /* 0x3e22f98302087820 */ /* 0x001fc4000040c000 */
[----:B------:R-:W-:-:S04]  /*4220*/  FMUL.FTZ R2, R91, UR36 ;  /* 0x000000245b027c20 */ /* 0x000fc80008410000 */
        /* <DEDUP_REMOVED lines=13> */
[----:B------:R0:W-:Y:S08]  /*4300*/  MUFU.COS R52, R8 ;  /* 0x0000000800347308 */ /* 0x0001f00000000000 */
[----:B------:R-:W-:Y:S01]  /*4310*/  MUFU.SIN R47, R3 ;  /* 0x00000003002f7308 */ /* 0x000fe20000000400 */
[----:B0-----:R-:W-:-:S02]  /*4320*/  FMUL.RZ R8, R2, 0.15915493667125701904 ;  /* 0x3e22f98302087820 */ /* 0x001fc4000040c000 */
[----:B------:R-:W-:-:S05]  /*4330*/  FMUL.FTZ R2, R87, UR36 ;  /* 0x0000002457027c20 */ /* 0x000fca0008410000 */
[----:B------:R0:W-:Y:S02]  /*4340*/  MUFU.COS R48, R3 ;  /* 0x0000000300307308 */ /* 0x0001e40000000000 */
[----:B0-----:R-:W-:-:S06]  /*4350*/  MOV R3, UR35 ;  /* 0x0000002300037c02 */ /* 0x001fcc0008000f00 */
[----:B------:R-:W-:Y:S01]  /*4360*/  MUFU.SIN R49, R5 ;  /* 0x0000000500317308 */ /* 0x000fe20000000400 */
[----:B------:R-:W-:-:S07]  /*4370*/  FMUL.FTZ R3, R3, 1.4426950216293334961 ;  /* 0x3fb8aa3b03037820 */ /* 0x000fce0000410000 */
[----:B------:R0:W-:Y:S02]  /*4380*/  MUFU.COS R50, R5 ;  /* 0x0000000500327308 */ /* 0x0001e40000000000 */
[----:B0-----:R-:W-:-:S06]  /*4390*/  FMUL.RZ R5, R2, 0.15915493667125701904 ;  /* 0x3e22f98302057820 */ /* 0x001fcc000040c000 */
[----:B------:R-:W-:Y:S08]  /*43a0*/  MUFU.SIN R41, R5 ;  /* 0x0000000500297308 */ /* 0x000ff00000000400 */
[----:B------:R0:W-:Y:S02]  /*43b0*/  MUFU.COS R42, R5 ;  /* 0x00000005002a7308 */ /* 0x0001e40000000000 */
[----:B0-----:R-:W-:-:S06]  /*43c0*/  FMUL.FTZ R5, R99, R3 ;  /* 0x0000000363057220 */ /* 0x001fcc0000410000 */
[----:B------:R-:W-:Y:S01]  /*43d0*/  MUFU.SIN R45, R7 ;  /* 0x00000007002d7308 */ /* 0x000fe20000000400 */
[----:B------:R-:W-:-:S07]  /*43e0*/  FMUL.FTZ R2, R86, UR36 ;  /* 0x0000002456027c20 */ /* 0x000fce0008410000 */
[----:B------:R-:W0:Y:S08]  /*43f0*/  MUFU.EX2 R5, R5 ;  /* 0x0000000500057308 */ /* 0x000e300000000800 */
[----:B------:R1:W-:Y:S02]  /*4400*/  MUFU.COS R46, R7 ;  /* 0x00000007002e7308 */ /* 0x0003e40000000000 */
[----:B-1----:R-:W-:-:S06]  /*4410*/  FMUL.FTZ R7, R98, R3 ;  /* 0x0000000362077220 */ /* 0x002fcc0000410000 */
[----:B------:R-:W-:Y:S08]  /*4420*/  MUFU.SIN R43, R8 ;  /* 0x00000008002b7308 */ /* 0x000ff00000000400 */
[----:B------:R-:W-:Y:S08]  /*4430*/  MUFU.COS R44, R8 ;  /* 0x00000008002c7308 */ /* 0x000ff00000000000 */
[----:B------:R1:W-:Y:S01]  /*4440*/  MUFU.EX2 R8, R7 ;  /* 0x0000000700087308 */ /* 0x0003e20000000800 */
[----:B0-----:R-:W-:-:S07]  /*4450*/  FMUL.FTZ R82, R5, R82 ;  /* 0x0000005205527220 */ /* 0x001fce0000410000 */
[----:B------:R-:W-:Y:S01]  /*4460*/  MUFU.SIN R59, R10 ;  /* 0x0000000a003b7308 */ /* 0x000fe20000000400 */
[----:B-1----:R-:W-:-:S07]  /*4470*/  FMUL.FTZ R7, R91, R3 ;  /* 0x000000035b077220 */ /* 0x002fce0000410000 */
[----:B------:R0:W-:Y:S01]  /*4480*/  MUFU.COS R9, R10 ;  /* 0x0000000a00097308 */ /* 0x0001e20000000000 */
[----:B------:R-:W-:Y:S02]  /*4490*/  FMUL.FTZ R81, R5, R6 ;  /* 0x0000000605517220 */ /* 0x000fe40000410000 */
[----:B0-----:R-:W-:Y:S02]  /*44a0*/  FMUL.RZ R10, R2, 0.15915493667125701904 ;  /* 0x3e22f983020a7820 */ /* 0x001fe4000040c000 */
[----:B------:R-:W-:-:S03]  /*44b0*/  FMUL.FTZ R2, R85, UR36 ;  /* 0x0000002455027c20 */ /* 0x000fc60008410000 */
[----:B------:R-:W0:Y:S01]  /*44c0*/  MUFU.EX2 R7, R7 ;  /* 0x0000000700077308 */ /* 0x000e220000000800 */
[-C--:B------:R-:W-:Y:S02]  /*44d0*/  FMUL.FTZ R5, R87, R3.reuse ;  /* 0x0000000357057220 */ /* 0x080fe40000410000 */
[----:B------:R-:W-:Y:S02]  /*44e0*/  FMUL.RZ R14, R2, 0.15915493667125701904 ;  /* 0x3e22f983020e7820 */ /* 0x000fe4000040c000 */
[----:B------:R-:W-:-:S04]  /*44f0*/  FMUL.FTZ R2, R100, R3 ;  /* 0x0000000364027220 */ /* 0x000fc80000410000 */
[----:B------:R1:W2:Y:S01]  /*4500*/  MUFU.EX2 R4, R2 ;  /* 0x0000000200047308 */ /* 0x0002a20000000800 */
[----:B------:R-:W-:Y:S02]  /*4510*/  LOP3.LUT P0, RZ, R122, 0x1f, RZ, 0xc0, !PT ;  /* 0x0000001f7aff7812 */ /* 0x000fe4000780c0ff */
[----:B------:R-:W-:-:S05]  /*4520*/  MOV R16, UR13 ;  /* 0x0000000d00107c02 */ /* 0x000fca0008000f00 */
[----:B------:R-:W1:Y:S01]  /*4530*/  MUFU.EX2 R5, R5 ;  /* 0x0000000500057308 */ /* 0x000e620000000800 */
[----:B------:R-:W-:Y:S01]  /*4540*/  ISETP.LT.OR P0, PT, R16, 0x2, P0 ;  /* 0x000000021000780c */ /* 0x000fe20000701670 */
[C---:B0-----:R-:W-:Y:S02]  /*4550*/  FMUL.FTZ R50, R7.reuse, R50 ;  /* 0x0000003207327220 */ /* 0x041fe40000410000 */
[----:B------:R-:W-:Y:S02]  /*4560*/  FMUL.FTZ R49, R7, R49 ;  /* 0x0000003107317220 */ /* 0x000fe40000410000 */
[-C--:B------:R-:W-:Y:S02]  /*4570*/  FMUL.FTZ R12, R96, R3.reuse ;  /* 0x00000003600c7220 */ /* 0x080fe40000410000 */
[----:B------:R-:W-:Y:S01]  /*4580*/  MUFU.SIN R39, R10 ;  /* 0x0000000a00277308 */ /* 0x000fe20000000400 */
[-C--:B------:R-:W-:Y:S02]  /*4590*/  FMUL.FTZ R16, R90, R3.reuse ;  /* 0x000000035a107220 */ /* 0x080fe40000410000 */
[----:B------:R-:W-:-:S02]  /*45a0*/  FMUL.FTZ R17, R89, R3 ;  /* 0x0000000359117220 */ /* 0x000fc40000410000 */
[-C--:B------:R-:W-:Y:S02]  /*45b0*/  FMUL.FTZ R18, R88, R3.reuse ;  /* 0x0000000358127220 */ /* 0x080fe40000410000 */
[-C--:B------:R-:W-:Y:S01]  /*45c0*/  FMUL.FTZ R6, R86, R3.reuse ;  /* 0x0000000356067220 */ /* 0x080fe20000410000 */
[----:B------:R0:W-:Y:S01]  /*45d0*/  MUFU.COS R40, R10 ;  /* 0x0000000a00287308 */ /* 0x0001e20000000000 */
[-C--:B------:R-:W-:Y:S02]  /*45e0*/  FMUL.FTZ R7, R85, R3.reuse ;  /* 0x0000000355077220 */ /* 0x080fe40000410000 */
[----:B-1----:R-:W-:-:S05]  /*45f0*/  FMUL.FTZ R2, R92, R3 ;  /* 0x000000035c027220 */ /* 0x002fca0000410000 */
[----:B------:R-:W-:Y:S01]  /*4600*/  MUFU.SIN R37, R14 ;  /* 0x0000000e00257308 */ /* 0x000fe20000000400 */
[----:B0-----:R-:W-:-:S07]  /*4610*/  FMUL.FTZ R10, R97, R3 ;  /* 0x00000003610a7220 */ /* 0x001fce0000410000 */
[----:B------:R0:W-:Y:S01]  /*4620*/  MUFU.COS R38, R14 ;  /* 0x0000000e00267308 */ /* 0x0001e20000000000 */
[C---:B--2---:R-:W-:Y:S02]  /*4630*/  FMUL.FTZ R77, R4.reuse, R77 ;  /* 0x0000004d044d7220 */ /* 0x044fe40000410000 */
[----:B------:R-:W-:Y:S02]  /*4640*/  FMUL.FTZ R76, R4, R76 ;  /* 0x0000004c044c7220 */ /* 0x000fe40000410000 */
[----:B0-----:R-:W-:-:S03]  /*4650*/  FMUL.FTZ R14, R93, R3 ;  /* 0x000000035d0e7220 */ /* 0x001fc60000410000 */
[----:B------:R-:W0:Y:S01]  /*4660*/  MUFU.EX2 R10, R10 ;  /* 0x0000000a000a7308 */ /* 0x000e220000000800 */
[C---:B------:R-:W-:Y:S02]  /*4670*/  FMUL.FTZ R42, R5.reuse, R42 ;  /* 0x0000002a052a7220 */ /* 0x040fe40000410000 */
[----:B------:R-:W-:Y:S01]  /*4680*/  FMUL.FTZ R41, R5, R41 ;  /* 0x0000002905297220 */ /* 0x000fe20000410000 */
[----:B------:R-:W-:Y:S01]  /*4690*/  LEA R0, R121, R0, 0x5 ;  /* 0x0000000079007211 */ /* 0x000fe200078e28ff */
[----:B------:R-:W-:-:S03]  /*46a0*/  FMUL.FTZ R5, R77, R81 ;  /* 0x000000514d057220 */ /* 0x000fc60000410000 */
[----:B------:R-:W1:Y:S01]  /*46b0*/  MUFU.EX2 R12, R12 ;  /* 0x0000000c000c7308 */ /* 0x000e620000000800 */
[----:B------:R-:W-:-:S07]  /*46c0*/  FMUL.FTZ R4, R76, R81 ;  /* 0x000000514c047220 */ /* 0x000fce0000410000 */
[----:B------:R-:W2:Y:S01]  /*46d0*/  MUFU.EX2 R14, R14 ;  /* 0x0000000e000e7308 */ /* 0x000ea20000000800 */
[----:B------:R-:W-:-:S07]  /*46e0*/  MOV R19, UR13 ;  /* 0x0000000d00137c02 */ /* 0x000fce0008000f00 */
[----:B------:R0:W0:Y:S01]  /*46f0*/  MUFU.EX2 R15, R2 ;  /* 0x00000002000f7308 */ /* 0x0000220000000800 */
[----:B------:R-:W-:-:S07]  /*4700*/  FMUL.FTZ R59, R8, R59 ;  /* 0x0000003b083b7220 */ /* 0x000fce0000410000 */
[----:B------:R-:W0:Y:S01]  /*4710*/  MUFU.EX2 R16, R16 ;  /* 0x0000001000107308 */ /* 0x000e220000000800 */
[----:B------:R-:W-:-:S07]  /*4720*/  FFMA.FTZ R5, R76, R82, -R5 ;  /* 0x000000524c057223 */ /* 0x000fce0000010805 */
[----:B------:R-:W0:Y:S08]  /*4730*/  MUFU.EX2 R17, R17 ;  /* 0x0000001100117308 */ /* 0x000e300000000800 */
[----:B------:R-:W0:Y:S08]  /*4740*/  MUFU.EX2 R18, R18 ;  /* 0x0000001200127308 */ /* 0x000e300000000800 */
[----:B------:R-:W0:Y:S08]  /*4750*/  MUFU.EX2 R6, R6 ;  /* 0x0000000600067308 */ /* 0x000e300000000800 */
[----:B------:R-:W1:Y:S01]  /*4760*/  MUFU.EX2 R7, R7 ;  /* 0x0000000700077308 */ /* 0x000e620000000800 */
[----:B------:R-:W-:Y:S01]  /*4770*/  LEA.HI.SX32 R66, R0, R0, 0x1b ;  /* 0x0000000000427211 */ /* 0x000fe200078fdaff */
[----:B------:R-:W-:Y:S01]  /*4780*/  FFMA.FTZ R4, R77, R82, R4 ;  /* 0x000000524d047223 */ /* 0x000fe20000010004 */
[----:B------:R-:W-:Y:S01]  /*4790*/  MOV R20, c[0x0][0x16c] ;  /* 0x00005b0000147a02 */ /* 0x000fe20000000f00 */
[----:B------:R-:W-:Y:S01]  /*47a0*/  FMUL.FTZ R80, R8, R9 ;  /* 0x0000000908507220 */ /* 0x000fe20000410000 */
[----:B------:R-:W-:Y:S01]  /*47b0*/  @!P0 IADD3 R19, R19, -0x2, RZ ;  /* 0xfffffffe13138810 */ /* 0x000fe20007ffe0ff */
[C---:B------:R-:W-:Y:S01]  /*47c0*/  FMUL.FTZ R9, R59.reuse, R5 ;  /* 0x000000053b097220 */ /* 0x040fe20000410000 */
[----:B------:R-:W-:Y:S01]  /*47d0*/  SHF.L.U32 R66, R66, 0x1, RZ ;  /* 0x0000000142427819 */ /* 0x000fe200000006ff */
[----:B------:R-:W-:-:S02]  /*47e0*/  FMUL.FTZ R33, R59, R4 ;  /* 0x000000043b217220 */ /* 0x000fc40000410000 */
[----:B0-----:R-:W-:Y:S02]  /*47f0*/  @!P0 IMAD R2, R19, R20, UR6 ;  /* 0x0000000613028e24 */ /* 0x001fe4000f8e0214 */
[C---:B------:R-:W-:Y:S01]  /*4800*/  FMUL.FTZ R58, R10.reuse, R11 ;  /* 0x0000000b0a3a7220 */ /* 0x040fe20000410000 */
[----:B------:R-:W-:Y:S01]  /*4810*/  LDS.U16 R31, [R66] ;  /* 0x00000000421f7984 */ /* 0x000fe20000000400 */
[----:B------:R-:W-:Y:S02]  /*4820*/  FMUL.FTZ R57, R10, R57 ;  /* 0x000000390a397220 */ /* 0x000fe40000410000 */
[C---:B-1----:R-:W-:Y:S01]  /*4830*/  FMUL.FTZ R56, R12.reuse, R13 ;  /* 0x0000000d0c387220 */ /* 0x042fe20000410000 */
[----:B------:R-:W0:Y:S01]  /*4840*/  LDS.U16 R32, [R66+0x2] ;  /* 0x0000020042207984 */ /* 0x000e220000000400 */
[----:B------:R-:W-:Y:S02]  /*4850*/  FMUL.FTZ R55, R12, R55 ;  /* 0x000000370c377220 */ /* 0x000fe40000410000 */
[C---:B--2---:R-:W-:Y:S01]  /*4860*/  FMUL.FTZ R54, R14.reuse, R54 ;  /* 0x000000360e367220 */ /* 0x044fe20000410000 */
[----:B------:R-:W1:Y:S01]  /*4870*/  LDS.U16 R30, [R66+0x4] ;  /* 0x00000400421e7984 */ /* 0x000e620000000400 */
[----:B------:R-:W-:-:S02]  /*4880*/  FMUL.FTZ R53, R14, R53 ;  /* 0x000000350e357220 */ /* 0x000fc40000410000 */
[C---:B------:R-:W-:Y:S01]  /*4890*/  FMUL.FTZ R52, R15.reuse, R52 ;  /* 0x000000340f347220 */ /* 0x040fe20000410000 */
[----:B------:R-:W2:Y:S01]  /*48a0*/  LDS.U16 R29, [R66+0x6] ;  /* 0x00000600421d7984 */ /* 0x000ea20000000400 */
[----:B------:R-:W-:Y:S02]  /*48b0*/  FMUL.FTZ R51, R15, R51 ;  /* 0x000000330f337220 */ /* 0x000fe40000410000 */
[C---:B------:R-:W-:Y:S01]  /*48c0*/  FMUL.FTZ R48, R16.reuse, R48 ;  /* 0x0000003010307220 */ /* 0x040fe20000410000 */
[----:B------:R-:W-:Y:S01]  /*48d0*/  LDS.U16 R27, [R66+0x8] ;  /* 0x00000800421b7984 */ /* 0x000fe20000000400 */
[----:B------:R-:W-:Y:S02]  /*48e0*/  FMUL.FTZ R47, R16, R47 ;  /* 0x0000002f102f7220 */ /* 0x000fe40000410000 */
[C---:B------:R-:W-:Y:S01]  /*48f0*/  FMUL.FTZ R46, R17.reuse, R46 ;  /* 0x0000002e112e7220 */ /* 0x040fe20000410000 */
[----:B------:R-:W0:Y:S01]  /*4900*/  LDS.U16 R28, [R66+0xa] ;  /* 0x00000a00421c7984 */ /* 0x000e220000000400 */
[----:B------:R-:W-:-:S02]  /*4910*/  FMUL.FTZ R45, R17, R45 ;  /* 0x0000002d112d7220 */ /* 0x000fc40000410000 */
[C---:B------:R-:W-:Y:S01]  /*4920*/  FMUL.FTZ R44, R18.reuse, R44 ;  /* 0x0000002c122c7220 */ /* 0x040fe20000410000 */
[----:B------:R-:W0:Y:S01]  /*4930*/  LDS.U16 R26, [R66+0xc] ;  /* 0x00000c00421a7984 */ /* 0x000e220000000400 */
[----:B------:R-:W-:Y:S02]  /*4940*/  FMUL.FTZ R43, R18, R43 ;  /* 0x0000002b122b7220 */ /* 0x000fe40000410000 */
[C---:B------:R-:W-:Y:S01]  /*4950*/  FMUL.FTZ R40, R6.reuse, R40 ;  /* 0x0000002806287220 */ /* 0x040fe20000410000 */
[----:B------:R-:W0:Y:S01]  /*4960*/  LDS.U16 R25, [R66+0xe] ;  /* 0x00000e0042197984 */ /* 0x000e220000000400 */
[----:B------:R-:W-:Y:S02]  /*4970*/  FMUL.FTZ R39, R6, R39 ;  /* 0x0000002706277220 */ /* 0x000fe40000410000 */
[C---:B------:R-:W-:Y:S01]  /*4980*/  FMUL.FTZ R38, R7.reuse, R38 ;  /* 0x0000002607267220 */ /* 0x040fe20000410000 */
[----:B------:R-:W-:Y:S01]  /*4990*/  LDS.U16 R23, [R66+0x10] ;  /* 0x0000100042177984 */ /* 0x000fe20000000400 */
[----:B------:R-:W-:-:S02]  /*49a0*/  FMUL.FTZ R37, R7, R37 ;  /* 0x0000002507257220 */ /* 0x000fc40000410000 */
[C---:B------:R-:W-:Y:S01]  /*49b0*/  FFMA.FTZ R33, R80.reuse, R5, -R33 ;  /* 0x0000000550217223 */ /* 0x040fe20000010821 */
[----:B------:R-:W0:Y:S01]  /*49c0*/  LDS.U16 R24, [R66+0x12] ;  /* 0x0000120042187984 */ /* 0x000e220000000400 */
[----:B------:R-:W-:-:S03]  /*49d0*/  FFMA.FTZ R34, R80, R4, R9 ;  /* 0x0000000450227223 */ /* 0x000fc60000010009 */
        /* <DEDUP_REMOVED lines=22> */
[----:B---3--:R-:W-:Y:S04]  /*4b40*/  STS.U16 [R35+0x2100], R154 ;  /* 0x0021009a23007388 */ /* 0x008fe80000000400 */
[----:B------:R3:W-:Y:S04]  /*4b50*/  STS.U16 [R36+0x2140], R171 ;  /* 0x002140ab24007388 */ /* 0x0007e80000000400 */
[----:B------:R-:W-:Y:S04]  /*4b60*/  STS.U16 [R60+0x2180], R151 ;  /* 0x002180973c007388 */ /* 0x000fe80000000400 */
[----:B----4-:R-:W-:Y:S04]  /*4b70*/  STS.U16 [R61+0x21c0], R172 ;  /* 0x0021c0ac3d007388 */ /* 0x010fe80000000400 */
[----:B------:R4:W-:Y:S04]  /*4b80*/  STS.U16 [R62+0x2200], R169 ;  /* 0x002200a93e007388 */ /* 0x0009e80000000400 */
[----:B------:R-:W-:Y:S04]  /*4b90*/  STS.U16 [R63+0x2240], R170 ;  /* 0x002240aa3f007388 */ /* 0x000fe80000000400 */
[----:B------:R-:W-:Y:S04]  /*4ba0*/  STS.U16 [R67+0x2280], R174 ;  /* 0x002280ae43007388 */ /* 0x000fe80000000400 */
[----:B------:R-:W-:Y:S04]  /*4bb0*/  STS.U16 [R68+0x22c0], R149 ;  /* 0x0022c09544007388 */ /* 0x000fe80000000400 */
[----:B------:R0:W-:Y:S01]  /*4bc0*/  STS.U16 [R69+0x2300], R152 ;  /* 0x0023009845007388 */ /* 0x0001e20000000400 */
[----:B------:R-:W-:-:S03]  /*4bd0*/  ISETP.NE.AND P1, PT, R122, RZ, PT ;  /* 0x000000ff7a00720c */ /* 0x000fc60003f25270 */
[----:B------:R-:W-:Y:S04]  /*4be0*/  STS.U16 [R70+0x2340], R173 ;  /* 0x002340ad46007388 */ /* 0x000fe80000000400 */
[----:B------:R-:W-:Y:S04]  /*4bf0*/  STS.U16 [R71+0x2380], R176 ;  /* 0x002380b047007388 */ /* 0x000fe80000000400 */
[----:B------:R-:W-:Y:S01]  /*4c00*/  STS.U16 [R72+0x23c0], R153 ;  /* 0x0023c09948007388 */ /* 0x000fe20000000400 */
[----:B---3--:R-:W-:-:S03]  /*4c10*/  FMUL.FTZ R36, R83, UR36 ;  /* 0x0000002453247c20 */ /* 0x008fc60008410000 */
[----:B------:R-:W-:Y:S04]  /*4c20*/  STS.U16 [R73+0x2400], R138 ;  /* 0x0024008a49007388 */ /* 0x000fe80000000400 */
[----:B------:R-:W-:Y:S04]  /*4c30*/  STS.U16 [R74+0x2440], R139 ;  /* 0x0024408b4a007388 */ /* 0x000fe80000000400 */
[----:B------:R-:W-:Y:S04]  /*4c40*/  STS.U16 [R75+0x2480], R136 ;  /* 0x002480884b007388 */ /* 0x000fe80000000400 */
[----:B------:R3:W-:Y:S01]  /*4c50*/  STS.U16 [R78+0x24c0], R141 ;  /* 0x0024c08d4e007388 */ /* 0x0007e20000000400 */
[----:B----4-:R-:W-:-:S03]  /*4c60*/  FMUL.RZ R62, R36, 0.15915493667125701904 ;  /* 0x3e22f983243e7820 */ /* 0x010fc6000040c000 */
[----:B------:R4:W-:Y:S01]  /*4c70*/  STS.U16 [R79+0x2500], R140 ;  /* 0x0025008c4f007388 */ /* 0x0009e20000000400 */
[----:B------:R-:W-:-:S03]  /*4c80*/  MOV R36, UR10 ;  /* 0x0000000a00247c02 */ /* 0x000fc60008000f00 */
[----:B------:R-:W-:Y:S04]  /*4c90*/  STS.U16 [R94+0x2540], R137 ;  /* 0x002540895e007388 */ /* 0x000fe80000000400 */
[----:B------:R1:W-:Y:S01]  /*4ca0*/  STS.U16 [R95+0x2580], R142 ;  /* 0x0025808e5f007388 */ /* 0x0003e20000000400 */
[----:B0-----:R-:W-:-:S03]  /*4cb0*/  HFMA2.MMA R69, -RZ, RZ, 0, 9.5367431640625e-07 ;  /* 0x00000010ff457435 */ /* 0x001fc600000001ff */
[----:B------:R-:W-:Y:S04]  /*4cc0*/  STS.U16 [R123+0x25c0], R150 ;  /* 0x0025c0967b007388 */ /* 0x000fe80000000400 */
[----:B------:R-:W-:Y:S01]  /*4cd0*/  STS.U16 [R124+0x2600], R175 ;  /* 0x002600af7c007388 */ /* 0x000fe20000000400 */
[----:B------:R-:W-:-:S03]  /*4ce0*/  LEA R36, R36, UR6, 0x8 ;  /* 0x0000000624247c11 */ /* 0x000fc6000f8e40ff */
[----:B------:R-:W-:Y:S01]  /*4cf0*/  STS.U16 [R125+0x2640], R148 ;  /* 0x002640947d007388 */ /* 0x000fe20000000400 */
[----:B------:R-:W-:-:S03]  /*4d00*/  @P1 IADD3 R36, R122, 0x200, RZ ;  /* 0x000002007a241810 */ /* 0x000fc60007ffe0ff */
[----:B------:R-:W-:Y:S04]  /*4d10*/  STS.U16 [R130+0x2680], R147 ;  /* 0x0026809382007388 */ /* 0x000fe80000000400 */
[----:B------:R-:W-:Y:S01]  /*4d20*/  STS.U16 [R129+0x26c0], R146 ;  /* 0x0026c09281007388 */ /* 0x000fe20000000400 */
[----:B------:R-:W-:-:S03]  /*4d30*/  FMUL.FTZ R68, R83, R3 ;  /* 0x0000000353447220 */ /* 0x000fc60000410000 */
[----:B------:R-:W-:Y:S04]  /*4d40*/  STS.U16 [R126+0x2700], R145 ;  /* 0x002700917e007388 */ /* 0x000fe80000000400 */
[----:B------:R-:W-:Y:S01]  /*4d50*/  STS.U16 [R128+0x2740], R143 ;  /* 0x0027408f80007388 */ /* 0x000fe20000000400 */
[----:B---3--:R-:W-:-:S03]  /*4d60*/  SHF.L.U32 R141, R36, 0x3, RZ ;  /* 0x00000003248d7819 */ /* 0x008fc600000006ff */
[----:B------:R-:W-:Y:S04]  /*4d70*/  STS.U16 [R127+0x2780], R144 ;  /* 0x002780907f007388 */ /* 0x000fe80000000400 */
[----:B------:R-:W-:Y:S01]  /*4d80*/  STS.U16 [R135+0x27c0], R182 ;  /* 0x0027c0b687007388 */ /* 0x000fe20000000400 */
[----:B------:R-:W-:-:S03]  /*4d90*/  FMUL.FTZ R67, R84, R3 ;  /* 0x0000000354437220 */ /* 0x000fc60000410000 */
[----:B------:R-:W-:Y:S01]  /*4da0*/  STS.U16 [R134+0x2800], R179 ;  /* 0x002800b386007388 */ /* 0x000fe20000000400 */
[----:B------:R-:W-:-:S03]  /*4db0*/  FMUL.FTZ R181, R84, UR36 ;  /* 0x0000002454b57c20 */ /* 0x000fc60008410000 */
[----:B------:R-:W-:Y:S01]  /*4dc0*/  STS.U16 [R133+0x2840], R180 ;  /* 0x002840b485007388 */ /* 0x000fe20000000400 */
[----:B------:R-:W-:Y:S01]  /*4dd0*/  @!P0 IMAD.WIDE R2, R2, R69, UR42 ;  /* 0x0000002a02028e25 */ /* 0x000fe2000f8e0245 */
[----:B----4-:R0:W-:Y:S02]  /*4de0*/  MUFU.EX2 R79, R68 ;  /* 0x00000044004f7308 */ /* 0x0101e40000000800 */
[----:B------:R-:W-:Y:S04]  /*4df0*/  STS.U16 [R132+0x2880], R177 ;  /* 0x002880b184007388 */ /* 0x000fe80000000400 */
[----:B------:R-:W-:Y:S01]  /*4e00*/  STS.U16 [R131+0x28c0], R178 ;  /* 0x0028c0b283007388 */ /* 0x000fe20000000400 */
[----:B------:R-:W-:-:S06]  /*4e10*/  NOP ;  /* 0x0000000000007918 */ /* 0x000fcc0000000000 */
[----:B------:R-:W3:Y:S01]  /*4e20*/  LDS.U16 R137, [R66+0x2100] ;  /* 0x0021000042897984 */ /* 0x000ee20000000400 */
[----:B------:R-:W-:-:S03]  /*4e30*/  FMUL.RZ R181, R181, 0.15915493667125701904 ;  /* 0x3e22f983b5b57820 */ /* 0x000fc6000040c000 */
[----:B------:R-:W4:Y:S04]  /*4e40*/  LDS.U16 R125, [R66+0x2102] ;  /* 0x00210200427d7984 */ /* 0x000f280000000400 */
[----:B------:R-:W0:Y:S04]  /*4e50*/  LDS.U16 R128, [R66+0x2104] ;  /* 0x0021040042807984 */ /* 0x000e280000000400 */
        /* <DEDUP_REMOVED lines=19> */
[----:B0-----:R-:W0:Y:S04]  /*4f90*/  LDS.U16 R68, [R66+0x212c] ;  /* 0x00212c0042447984 */ /* 0x001e280000000400 */
        /* <DEDUP_REMOVED lines=9> */
[----:B------:R0:W-:Y:S01]  /*5030*/  STS.64 [R141+0xda80], R76 ;  /* 0x00da804c8d007388 */ /* 0x0001e20000000a00 */
[----:B------:R-:W-:Y:S08]  /*5040*/  MUFU.SIN R35, R181 ;  /* 0x000000b500237308 */ /* 0x000ff00000000400 */
[----:B------:R-:W-:Y:S08]  /*5050*/  MUFU.COS R149, R181 ;  /* 0x000000b500957308 */ /* 0x000ff00000000000 */
[----:B------:R2:W0:Y:S01]  /*5060*/  MUFU.EX2 R78, R67 ;  /* 0x00000043004e7308 */ /* 0x0004220000000800 */
[----:B-1----:R-:W-:Y:S01]  /*5070*/  FMUL.FTZ R95, R57, R33 ;  /* 0x00000021395f7220 */ /* 0x002fe20000410000 */
[----:B------:R-:W-:Y:S01]  /*5080*/  HFMA2.MMA R60, -RZ, RZ, 1.875, 0 ;  /* 0x3f800000ff3c7435 */ /* 0x000fe200000001ff */
[----:B------:R-:W-:-:S05]  /*5090*/  MOV R61, RZ ;  /* 0x000000ff003d7202 */ /* 0x000fca0000000f00 */
[----:B------:R-:W1:Y:S01]  /*50a0*/  MUFU.SIN R140, R62 ;  /* 0x0000003e008c7308 */ /* 0x000e620000000400 */
[-C--:B--2---:R-:W-:Y:S02]  /*50b0*/  FMUL.FTZ R67, R57, R34.reuse ;  /* 0x0000002239437220 */ /* 0x084fe40000410000 */
[----:B------:R-:W-:-:S05]  /*50c0*/  FFMA.FTZ R95, R58, R34, R95 ;  /* 0x000000223a5f7223 */ /* 0x000fca000001005f */
[----:B------:R2:W3:Y:S01]  /*50d0*/  MUFU.COS R94, R62 ;  /* 0x0000003e005e7308 */ /* 0x0004e20000000000 */
[----:B------:R-:W-:Y:S01]  /*50e0*/  FFMA.FTZ R67, R58, R33, -R67 ;  /* 0x000000213a437223 */ /* 0x000fe20000010843 */
[----:B------:R-:W-:Y:S01]  /*50f0*/  HADD2.F32 R32, -RZ, R32.H0_H0 ;  /* 0x20000020ff207230 */ /* 0x000fe20000004100 */
[C---:B0-----:R-:W-:Y:S02]  /*5100*/  FMUL.FTZ R36, R78.reuse, R149 ;  /* 0x000000954e247220 */ /* 0x041fe40000410000 */
[----:B------:R-:W-:Y:S01]  /*5110*/  FMUL.FTZ R35, R78, R35 ;  /* 0x000000234e237220 */ /* 0x000fe20000410000 */
[----:B--2---:R-:W-:Y:S01]  /*5120*/  CS2R R62, SRZ ;  /* 0x00000000003e7805 */ /* 0x004fe2000001ff00 */
[----:B------:R-:W-:Y:S01]  /*5130*/  BAR.SYNC.DEFER_BLOCKING 0x0 ;  /* 0x0000000000007b1d */ /* 0x000fe20000010000 */
[C---:B------:R-:W-:Y:S02]  /*5140*/  FMUL.FTZ R66, R55.reuse, R95 ;  /* 0x0000005f37427220 */ /* 0x040fe40000410000 */
[----:B------:R-:W-:Y:S01]  /*5150*/  FMUL.FTZ R78, R55, R67 ;  /* 0x00000043374e7220 */ /* 0x000fe20000410000 */
[----:B------:R-:W-:Y:S01]  /*5160*/  HADD2.F32 R31, -RZ, R31.H0_H0 ;  /* 0x2000001fff1f7230 */ /* 0x000fe20000004100 */
[C---:B-1----:R-:W-:Y:S01]  /*5170*/  FMUL.FTZ R33, R79.reuse, R140 ;  /* 0x0000008c4f217220 */ /* 0x042fe20000410000 */
[----:B------:R-:W-:Y:S01]  /*5180*/  HADD2.F32 R30, -RZ, R30.H0_H0 ;  /* 0x2000001eff1e7230 */ /* 0x000fe20000004100 */
[----:B---3--:R-:W-:-:S02]  /*5190*/  FMUL.FTZ R34, R79, R94 ;  /* 0x0000005e4f227220 */ /* 0x008fc40000410000 */
[----:B------:R-:W-:Y:S01]  /*51a0*/  FMUL.FTZ R79, R100, R31 ;  /* 0x0000001f644f7220 */ /* 0x000fe20000410000 */
[----:B------:R-:W-:Y:S01]  /*51b0*/  HADD2.F32 R29, -RZ, R29.H0_H0 ;  /* 0x2000001dff1d7230 */ /* 0x000fe20000004100 */
[----:B------:R-:W-:Y:S01]  /*51c0*/  FMUL.FTZ R169, R99, R30 ;  /* 0x0000001e63a97220 */ /* 0x000fe20000410000 */
[----:B------:R-:W-:Y:S01]  /*51d0*/  HADD2.F32 R94, -RZ, R168.H0_H0 ;  /* 0x200000a8ff5e7230 */ /* 0x000fe20000004100 */
[----:B------:R0:W5:Y:S02]  /*51e0*/  @!P0 LDG.E.128 R60, [R2.64] ;  /* 0x00000028023c8981 */ /* 0x000164000c1e1d00 */
[C---:B0-----:R-:W-:Y:S01]  /*51f0*/  FFMA.FTZ R2, R56.reuse, R67, -R66 ;  /* 0x0000004338027223 */ /* 0x041fe20000010842 */
[----:B------:R-:W-:Y:S01]  /*5200*/  HADD2.F32 R66, -RZ, R199.H0_H0 ;  /* 0x200000c7ff427230 */ /* 0x000fe20000004100 */
[----:B------:R-:W-:Y:S02]  /*5210*/  FFMA.FTZ R3, R56, R95, R78 ;  /* 0x0000005f38037223 */ /* 0x000fe4000001004e */
[----:B------:R-:W-:-:S04]  /*5220*/  FMUL.FTZ R78, R100, R32 ;  /* 0x00000020644e7220 */ /* 0x000fc80000410000 */
[C---:B------:R-:W-:Y:S02]  /*5230*/  FMUL.FTZ R78, R66.reuse, R78 ;  /* 0x0000004e424e7220 */ /* 0x040fe40000410000 */
[----:B------:R-:W-:Y:S02]  /*5240*/  FMUL.FTZ R79, R66, R79 ;  /* 0x0000004f424f7220 */ /* 0x000fe40000410000 */
[----:B------:R-:W-:Y:S02]  /*5250*/  FMUL.FTZ R66, R78, R81 ;  /* 0x000000514e427220 */ /* 0x000fe40000410000 */
[----:B------:R-:W-:Y:S02]  /*5260*/  FMUL.FTZ R170, R99, R29 ;  /* 0x0000001d63aa7220 */ /* 0x000fe40000410000 */
[----:B------:R-:W-:Y:S02]  /*5270*/  FMUL.FTZ R67, R79, R81 ;  /* 0x000000514f437220 */ /* 0x000fe40000410000 */
[----:B------:R-:W-:-:S02]  /*5280*/  FMUL.FTZ R169, R94, R169 ;  /* 0x000000a95ea97220 */ /* 0x000fc40000410000 */
[----:B------:R-:W-:Y:S01]  /*5290*/  FFMA.FTZ R66, R79, R82, -R66 ;  /* 0x000000524f427223 */ /* 0x000fe20000010842 */
[----:B------:R-:W-:Y:S01]  /*52a0*/  HADD2.F32 R28, -RZ, R28.H0_H0 ;  /* 0x2000001cff1c7230 */ /* 0x000fe20000004100 */
[----:B------:R-:W-:Y:S02]  /*52b0*/  FMUL.FTZ R170, R94, R170 ;  /* 0x000000aa5eaa7220 */ /* 0x000fe40000410000 */
[----:B------:R-:W-:Y:S02]  /*52c0*/  FFMA.FTZ R67, R78, R82, R67 ;  /* 0x000000524e437223 */ /* 0x000fe40000010043 */
[----:B------:R-:W-:Y:S01]  /*52d0*/  FADD.FTZ R66, R169, R66 ;  /* 0x00000042a9427221 */ /* 0x000fe20000010000 */
[----:B------:R-:W-:Y:S01]  /*52e0*/  HADD2.F32 R27, -RZ, R27.H0_H0 ;  /* 0x2000001bff1b7230 */ /* 0x000fe20000004100 */
[----:B------:R-:W-:Y:S01]  /*52f0*/  FADD.FTZ R67, R170, R67 ;  /* 0x00000043aa437221 */ /* 0x000fe20000010000 */
[----:B------:R-:W-:Y:S01]  /*5300*/  HADD2.F32 R140, -RZ, R167.H0_H0 ;  /* 0x200000a7ff8c7230 */ /* 0x000fe20000004100 */
[----:B------:R-:W-:-:S02]  /*5310*/  FMUL.FTZ R94, R59, R66 ;  /* 0x000000423b5e7220 */ /* 0x000fc40000410000 */
[C---:B------:R-:W-:Y:S02]  /*5320*/  FMUL.FTZ R171, R98.reuse, R28 ;  /* 0x0000001c62ab7220 */ /* 0x040fe40000410000 */
        /* <DEDUP_REMOVED lines=11> */
[----:B------:R-:W-:Y:S02]  /*53e0*/  FMUL.FTZ R66, R57, R94 ;  /* 0x0000005e39427220 */ /* 0x000fe40000410000 */
        /* <DEDUP_REMOVED lines=49> */
[----:B------:R-:W-:Y:S02]  /*5700*/  FFMA.FTZ R141, R52, R66, -R141 ;  /* 0x00000042348d7223 */ /* 0x000fe4000001088d */
[----:B------:R-:W-:-:S02]  /*5710*/  FMUL.FTZ R180, R140, R180 ;  /* 0x000000b48cb47220 */ /* 0x000fc40000410000 */
[----:B------:R-:W-:Y:S01]  /*5720*/  FADD.FTZ R94, R179, R94 ;  /* 0x0000005eb35e7221 */ /* 0x000fe20000010000 */
[----:B------:R-:W-:Y:S01]  /*5730*/  HADD2.F32 R17, -RZ, R17.H0_H0 ;  /* 0x20000011ff117230 */ /* 0x000fe20000004100 */
[-C--:B------:R-:W-:Y:S01]  /*5740*/  FFMA.FTZ R3, R52, R95.reuse, -R3 ;  /* 0x0000005f34037223 */ /* 0x080fe20000010803 */
[----:B------:R-:W-:Y:S01]  /*5750*/  HADD2.F32 R18, -RZ, R18.H0_H0 ;  /* 0x20000012ff127230 */ /* 0x000fe20000004100 */
[----:B------:R-:W-:Y:S02]  /*5760*/  FADD.FTZ R141, R180, R141 ;  /* 0x0000008db48d7221 */ /* 0x000fe40000010000 */
[----:B------:R-:W-:Y:S01]  /*5770*/  FMUL.FTZ R66, R49, R94 ;  /* 0x0000005e31427220 */ /* 0x000fe20000410000 */
[----:B------:R-:W-:Y:S01]  /*5780*/  HADD2.F32 R140, -RZ, R161.H0_H0 ;  /* 0x200000a1ff8c7230 */ /* 0x000fe20000004100 */
[----:B------:R-:W-:Y:S02]  /*5790*/  FMUL.FTZ R95, R51, R95 ;  /* 0x0000005f335f7220 */ /* 0x000fe40000410000 */
[----:B------:R-:W-:-:S02]  /*57a0*/  FMUL.FTZ R182, R91, R17 ;  /* 0x000000115bb67220 */ /* 0x000fc40000410000 */
[-C--:B------:R-:W-:Y:S02]  /*57b0*/  FFMA.FTZ R67, R50, R141.reuse, -R66 ;  /* 0x0000008d32437223 */ /* 0x080fe40000010842 */
[----:B------:R-:W-:Y:S02]  /*57c0*/  FFMA.FTZ R95, R52, R2, R95 ;  /* 0x00000002345f7223 */ /* 0x000fe4000001005f */
[----:B------:R-:W-:Y:S02]  /*57d0*/  FMUL.FTZ R141, R49, R141 ;  /* 0x0000008d318d7220 */ /* 0x000fe40000410000 */
[----:B------:R-:W-:Y:S02]  /*57e0*/  FMUL.FTZ R181, R91, R18 ;  /* 0x000000125bb57220 */ /* 0x000fe40000410000 */
[----:B------:R-:W-:Y:S01]  /*57f0*/  FMUL.FTZ R182, R140, R182 ;  /* 0x000000b68cb67220 */ /* 0x000fe20000410000 */
[----:B------:R-:W-:Y:S01]  /*5800*/  HADD2.F32 R16, -RZ, R16.H0_H0 ;  /* 0x20000010ff107230 */ /* 0x000fe20000004100 */
[----:B------:R-:W-:-:S02]  /*5810*/  FMUL.FTZ R2, R49, R95 ;  /* 0x0000005f31027220 */ /* 0x000fc40000410000 */
[----:B------:R-:W-:Y:S02]  /*5820*/  FFMA.FTZ R94, R50, R94, R141 ;  /* 0x0000005e325e7223 */ /* 0x000fe4000001008d */
[----:B------:R-:W-:Y:S02]  /*5830*/  FMUL.FTZ R181, R140, R181 ;  /* 0x000000b58cb57220 */ /* 0x000fe40000410000 */
[----:B------:R-:W-:Y:S01]  /*5840*/  FADD.FTZ R67, R182, R67 ;  /* 0x00000043b6437221 */ /* 0x000fe20000010000 */
[----:B------:R-:W-:Y:S01]  /*5850*/  HADD2.F32 R15, -RZ, R15.H0_H0 ;  /* 0x2000000fff0f7230 */ /* 0x000fe20000004100 */
[-C--:B------:R-:W-:Y:S01]  /*5860*/  FFMA.FTZ R2, R50, R3.reuse, -R2 ;  /* 0x0000000332027223 */ /* 0x080fe20000010802 */
[----:B------:R-:W-:Y:S01]  /*5870*/  HADD2.F32 R140, -RZ, R160.H0_H0 ;  /* 0x200000a0ff8c7230 */ /* 0x000fe20000004100 */
[----:B------:R-:W-:Y:S02]  /*5880*/  FADD.FTZ R94, R181, R94 ;  /* 0x0000005eb55e7221 */ /* 0x000fe40000010000 */
[----:B------:R-:W-:-:S02]  /*5890*/  FMUL.FTZ R3, R49, R3 ;  /* 0x0000000331037220 */ /* 0x000fc40000410000 */
[C---:B------:R-:W-:Y:S02]  /*58a0*/  FMUL.FTZ R141, R47.reuse, R67 ;  /* 0x000000432f8d7220 */ /* 0x040fe40000410000 */
[----:B------:R-:W-:Y:S02]  /*58b0*/  FMUL.FTZ R183, R90, R16 ;  /* 0x000000105ab77220 */ /* 0x000fe40000410000 */
[-C--:B------:R-:W-:Y:S02]  /*58c0*/  FMUL.FTZ R66, R47, R94.reuse ;  /* 0x0000005e2f427220 */ /* 0x080fe40000410000 */
[----:B------:R-:W-:Y:S02]  /*58d0*/  FFMA.FTZ R3, R50, R95, R3 ;  /* 0x0000005f32037223 */ /* 0x000fe40000010003 */
[----:B------:R-:W-:Y:S02]  /*58e0*/  FMUL.FTZ R184, R90, R15 ;  /* 0x0000000f5ab87220 */ /* 0x000fe40000410000 */
[----:B------:R-:W-:-:S02]  /*58f0*/  FFMA.FTZ R94, R48, R94, R141 ;  /* 0x0000005e305e7223 */ /* 0x000fc4000001008d */
[----:B------:R-:W-:Y:S01]  /*5900*/  FMUL.FTZ R183, R140, R183 ;  /* 0x000000b78cb77220 */ /* 0x000fe20000410000 */
[----:B------:R-:W-:Y:S01]  /*5910*/  HADD2.F32 R13, -RZ, R13.H0_H0 ;  /* 0x2000000dff0d7230 */ /* 0x000fe20000004100 */
[----:B------:R-:W-:Y:S02]  /*5920*/  FFMA.FTZ R95, R48, R67, -R66 ;  /* 0x00000043305f7223 */ /* 0x000fe40000010842 */
[----:B------:R-:W-:Y:S02]  /*5930*/  FMUL.FTZ R184, R140, R184 ;  /* 0x000000b88cb87220 */ /* 0x000fe40000410000 */
[----:B------:R-:W-:Y:S02]  /*5940*/  FMUL.FTZ R67, R47, R3 ;  /* 0x000000032f437220 */ /* 0x000fe40000410000 */
[----:B------:R-:W-:Y:S01]  /*5950*/  FADD.FTZ R94, R183, R94 ;  /* 0x0000005eb75e7221 */ /* 0x000fe20000010000 */
[----:B------:R-:W-:Y:S01]  /*5960*/  HADD2.F32 R14, -RZ, R14.H0_H0 ;  /* 0x2000000eff0e7230 */ /* 0x000fe20000004100 */
[----:B------:R-:W-:Y:S01]  /*5970*/  FMUL.FTZ R66, R47, R2 ;  /* 0x000000022f427220 */ /* 0x000fe20000410000 */
[----:B------:R-:W-:Y:S01]  /*5980*/  HADD2.F32 R140, -RZ, R159.H0_H0 ;  /* 0x2000009fff8c7230 */ /* 0x000fe20000004100 */
[----:B------:R-:W-:-:S02]  /*5990*/  FADD.FTZ R95, R184, R95 ;  /* 0x0000005fb85f7221 */ /* 0x000fc40000010000 */
[C---:B------:R-:W-:Y:S02]  /*59a0*/  FFMA.FTZ R67, R48.reuse, R2, -R67 ;  /* 0x0000000230437223 */ /* 0x040fe40000010843 */
[----:B------:R-:W-:Y:S02]  /*59b0*/  FMUL.FTZ R2, R45, R94 ;  /* 0x0000005e2d027220 */ /* 0x000fe40000410000 */
[----:B------:R-:W-:Y:S02]  /*59c0*/  FMUL.FTZ R186, R89, R13 ;  /* 0x0000000d59ba7220 */ /* 0x000fe40000410000 */
[----:B------:R-:W-:Y:S02]  /*59d0*/  FFMA.FTZ R66, R48, R3, R66 ;  /* 0x0000000330427223 */ /* 0x000fe40000010042 */
[----:B------:R-:W-:Y:S02]  /*59e0*/  FMUL.FTZ R3, R45, R95 ;  /* 0x0000005f2d037220 */ /* 0x000fe40000410000 */
[----:B------:R-:W-:-:S02]  /*59f0*/  FMUL.FTZ R185, R89, R14 ;  /* 0x0000000e59b97220 */ /* 0x000fc40000410000 */
[----:B------:R-:W-:Y:S02]  /*5a00*/  FFMA.FTZ R95, R46, R95, -R2 ;  /* 0x0000005f2e5f7223 */ /* 0x000fe40000010802 */
[----:B------:R-:W-:Y:S01]  /*5a10*/  FMUL.FTZ R186, R140, R186 ;  /* 0x000000ba8cba7220 */ /* 0x000fe20000410000 */
[----:B------:R-:W-:Y:S01]  /*5a20*/  HADD2.F32 R12, -RZ, R12.H0_H0 ;  /* 0x2000000cff0c7230 */ /* 0x000fe20000004100 */
[----:B------:R-:W-:Y:S02]  /*5a30*/  FFMA.FTZ R94, R46, R94, R3 ;  /* 0x0000005e2e5e7223 */ /* 0x000fe40000010003 */
[C---:B------:R-:W-:Y:S02]  /*5a40*/  FMUL.FTZ R2, R45.reuse, R66 ;  /* 0x000000422d027220 */ /* 0x040fe40000410000 */
[----:B------:R-:W-:Y:S02]  /*5a50*/  FMUL.FTZ R185, R140, R185 ;  /* 0x000000b98cb97220 */ /* 0x000fe40000410000 */
[----:B------:R-:W-:Y:S01]  /*5a60*/  FADD.FTZ R95, R186, R95 ;  /* 0x0000005fba5f7221 */ /* 0x000fe20000010000 */
[----:B------:R-:W-:Y:S01]  /*5a70*/  HADD2.F32 R11, -RZ, R11.H0_H0 ;  /* 0x2000000bff0b7230 */ /* 0x000fe20000004100 */
[-C--:B------:R-:W-:Y:S01]  /*5a80*/  FMUL.FTZ R3, R45, R67.reuse ;  /* 0x000000432d037220 */ /* 0x080fe20000410000 */
[----:B------:R-:W-:Y:S01]  /*5a90*/  HADD2.F32 R140, -RZ, R158.H0_H0 ;  /* 0x2000009eff8c7230 */ /* 0x000fe20000004100 */
[----:B------:R-:W-:-:S02]  /*5aa0*/  FFMA.FTZ R2, R46, R67, -R2 ;  /* 0x000000432e027223 */ /* 0x000fc40000010802 */
[----:B------:R-:W-:Y:S02]  /*5ab0*/  FADD.FTZ R94, R185, R94 ;  /* 0x0000005eb95e7221 */ /* 0x000fe40000010000 */
[C---:B------:R-:W-:Y:S02]  /*5ac0*/  FMUL.FTZ R67, R43.reuse, R95 ;  /* 0x0000005f2b437220 */ /* 0x040fe40000410000 */
[----:B------:R-:W-:Y:S02]  /*5ad0*/  FMUL.FTZ R187, R88, R12 ;  /* 0x0000000c58bb7220 */ /* 0x000fe40000410000 */
[----:B------:R-:W-:Y:S02]  /*5ae0*/  FFMA.FTZ R3, R46, R66, R3 ;  /* 0x000000422e037223 */ /* 0x000fe40000010003 */
[-C--:B------:R-:W-:Y:S02]  /*5af0*/  FMUL.FTZ R66, R43, R94.reuse ;  /* 0x0000005e2b427220 */ /* 0x080fe40000410000 */
[----:B------:R-:W-:-:S02]  /*5b00*/  FFMA.FTZ R94, R44, R94, R67 ;  /* 0x0000005e2c5e7223 */ /* 0x000fc40000010043 */
[----:B------:R-:W-:Y:S02]  /*5b10*/  FMUL.FTZ R188, R88, R11 ;  /* 0x0000000b58bc7220 */ /* 0x000fe40000410000 */
[----:B------:R-:W-:Y:S02]  /*5b20*/  FMUL.FTZ R187, R140, R187 ;  /* 0x000000bb8cbb7220 */ /* 0x000fe40000410000 */
[----:B------:R-:W-:Y:S02]  /*5b30*/  FMUL.FTZ R67, R43, R3 ;  /* 0x000000032b437220 */ /* 0x000fe40000410000 */
[----:B------:R-:W-:Y:S02]  /*5b40*/  FFMA.FTZ R95, R44, R95, -R66 ;  /* 0x0000005f2c5f7223 */ /* 0x000fe40000010842 */
[----:B------:R-:W-:Y:S02]  /*5b50*/  FMUL.FTZ R188, R140, R188 ;  /* 0x000000bc8cbc7220 */ /* 0x000fe40000410000 */
[----:B------:R-:W-:Y:S01]  /*5b60*/  FADD.FTZ R94, R187, R94 ;  /* 0x0000005ebb5e7221 */ /* 0x000fe20000010000 */
[----:B------:R-:W-:Y:S01]  /*5b70*/  HADD2.F32 R10, -RZ, R10.H0_H0 ;  /* 0x2000000aff0a7230 */ /* 0x000fe20000004100 */
[----:B------:R-:W-:-:S02]  /*5b80*/  FMUL.FTZ R66, R43, R2 ;  /* 0x000000022b427220 */ /* 0x000fc40000410000 */
[----:B------:R-:W-:Y:S02]  /*5b90*/  FFMA.FTZ R67, R44, R2, -R67 ;  /* 0x000000022c437223 */ /* 0x000fe40000010843 */
[----:B------:R-:W-:Y:S02]  /*5ba0*/  FADD.FTZ R95, R188, R95 ;  /* 0x0000005fbc5f7221 */ /* 0x000fe40000010000 */
[C---:B------:R-:W-:Y:S01]  /*5bb0*/  FMUL.FTZ R2, R41.reuse, R94 ;  /* 0x0000005e29027220 */ /* 0x040fe20000410000 */
[----:B------:R-:W-:Y:S01]  /*5bc0*/  HADD2.F32 R9, -RZ, R9.H0_H0 ;  /* 0x20000009ff097230 */ /* 0x000fe20000004100 */
[----:B------:R-:W-:Y:S01]  /*5bd0*/  FFMA.FTZ R66, R44, R3, R66 ;  /* 0x000000032c427223 */ /* 0x000fe20000010042 */
[----:B------:R-:W-:Y:S01]  /*5be0*/  HADD2.F32 R3, -RZ, R157.H0_H0 ;  /* 0x2000009dff037230 */ /* 0x000fe20000004100 */
[-C--:B------:R-:W-:Y:S02]  /*5bf0*/  FFMA.FTZ R141, R42, R95.reuse, -R2 ;  /* 0x0000005f2a8d7223 */ /* 0x080fe40000010802 */
[----:B------:R-:W-:-:S02]  /*5c00*/  FMUL.FTZ R95, R41, R95 ;  /* 0x0000005f295f7220 */ /* 0x000fc40000410000 */
[C---:B------:R-:W-:Y:S02]  /*5c10*/  FMUL.FTZ R189, R87.reuse, R10 ;  /* 0x0000000a57bd7220 */ /* 0x040fe40000410000 */
[----:B------:R-:W-:Y:S02]  /*5c20*/  FMUL.FTZ R190, R87, R9 ;  /* 0x0000000957be7220 */ /* 0x000fe40000410000 */
[----:B------:R-:W-:Y:S02]  /*5c30*/  FFMA.FTZ R94, R42, R94, R95 ;  /* 0x0000005e2a5e7223 */ /* 0x000fe4000001005f */
[C---:B------:R-:W-:Y:S02]  /*5c40*/  FMUL.FTZ R189, R3.reuse, R189 ;  /* 0x000000bd03bd7220 */ /* 0x040fe40000410000 */
[----:B------:R-:W-:Y:S02]  /*5c50*/  FMUL.FTZ R190, R3, R190 ;  /* 0x000000be03be7220 */ /* 0x000fe40000410000 */
[----:B------:R-:W-:-:S02]  /*5c60*/  FMUL.FTZ R3, R41, R67 ;  /* 0x0000004329037220 */ /* 0x000fc40000410000 */
[----:B------:R-:W-:Y:S02]  /*5c70*/  FADD.FTZ R94, R189, R94 ;  /* 0x0000005ebd5e7221 */ /* 0x000fe40000010000 */
[-C--:B------:R-:W-:Y:S02]  /*5c80*/  FMUL.FTZ R2, R41, R66.reuse ;  /* 0x0000004229027220 */ /* 0x080fe40000410000 */
[----:B------:R-:W-:Y:S01]  /*5c90*/  FFMA.FTZ R3, R42, R66, R3 ;  /* 0x000000422a037223 */ /* 0x000fe20000010003 */
[----:B------:R-:W-:Y:S01]  /*5ca0*/  HADD2.F32 R8, -RZ, R8.H0_H0 ;  /* 0x20000008ff087230 */ /* 0x000fe20000004100 */
[----:B------:R-:W-:Y:S02]  /*5cb0*/  FADD.FTZ R141, R190, R141 ;  /* 0x0000008dbe8d7221 */ /* 0x000fe40000010000 */
[----:B------:R-:W-:Y:S01]  /*5cc0*/  FMUL.FTZ R66, R39, R94 ;  /* 0x0000005e27427220 */ /* 0x000fe20000410000 */
[----:B------:R-:W-:Y:S01]  /*5cd0*/  HADD2.F32 R7, -RZ, R7.H0_H0 ;  /* 0x20000007ff077230 */ /* 0x000fe20000004100 */
[----:B------:R-:W-:-:S02]  /*5ce0*/  FMUL.FTZ R191, R86, R8 ;  /* 0x0000000856bf7220 */ /* 0x000fc40000410000 */
[----:B------:R-:W-:Y:S01]  /*5cf0*/  FFMA.FTZ R140, R40, R141, -R66 ;  /* 0x0000008d288c7223 */ /* 0x000fe20000010842 */
[----:B------:R-:W-:Y:S01]  /*5d00*/  HADD2.F32 R66, -RZ, R156.H0_H0 ;  /* 0x2000009cff427230 */ /* 0x000fe20000004100 */
[----:B------:R-:W-:Y:S02]  /*5d10*/  FFMA.FTZ R2, R42, R67, -R2 ;  /* 0x000000432a027223 */ /* 0x000fe40000010802 */
[----:B------:R-:W-:Y:S02]  /*5d20*/  FMUL.FTZ R67, R39, R141 ;  /* 0x0000008d27437220 */ /* 0x000fe40000410000 */
[----:B------:R-:W-:Y:S02]  /*5d30*/  FMUL.FTZ R192, R86, R7 ;  /* 0x0000000756c07220 */ /* 0x000fe40000410000 */
[----:B------:R-:W-:Y:S02]  /*5d40*/  FMUL.FTZ R191, R66, R191 ;  /* 0x000000bf42bf7220 */ /* 0x000fe40000410000 */
[----:B------:R-:W-:-:S02]  /*5d50*/  FFMA.FTZ R95, R40, R94, R67 ;  /* 0x0000005e285f7223 */ /* 0x000fc40000010043 */
[----:B------:R-:W-:Y:S02]  /*5d60*/  FMUL.FTZ R192, R66, R192 ;  /* 0x000000c042c07220 */ /* 0x000fe40000410000 */
[----:B------:R-:W-:Y:S02]  /*5d70*/  FMUL.FTZ R67, R39, R3 ;  /* 0x0000000327437220 */ /* 0x000fe40000410000 */
[----:B------:R-:W-:Y:S02]  /*5d80*/  FADD.FTZ R140, R191, R140 ;  /* 0x0000008cbf8c7221 */ /* 0x000fe40000010000 */
[-C--:B------:R-:W-:Y:S02]  /*5d90*/  FMUL.FTZ R66, R39, R2.reuse ;  /* 0x0000000227427220 */ /* 0x080fe40000410000 */
[----:B------:R-:W-:Y:S02]  /*5da0*/  FFMA.FTZ R67, R40, R2, -R67 ;  /* 0x0000000228437223 */ /* 0x000fe40000010843 */
[----:B------:R-:W-:Y:S01]  /*5db0*/  FADD.FTZ R95, R192, R95 ;  /* 0x0000005fc05f7221 */ /* 0x000fe20000010000 */
[----:B------:R-:W-:Y:S01]  /*5dc0*/  HADD2.F32 R5, -RZ, R5.H0_H0 ;  /* 0x20000005ff057230 */ /* 0x000fe20000004100 */
[C---:B------:R-:W-:Y:S01]  /*5dd0*/  FMUL.FTZ R2, R37.reuse, R140 ;  /* 0x0000008c25027220 */ /* 0x040fe20000410000 */
[----:B------:R-:W-:Y:S01]  /*5de0*/  HADD2.F32 R6, -RZ, R6.H0_H0 ;  /* 0x20000006ff067230 */ /* 0x000fe20000004100 */
[----:B------:R-:W-:-:S02]  /*5df0*/  FMUL.FTZ R141, R37, R95 ;  /* 0x0000005f258d7220 */ /* 0x000fc40000410000 */
[----:B------:R-:W-:Y:S01]  /*5e00*/  FFMA.FTZ R95, R38, R95, R2 ;  /* 0x0000005f265f7223 */ /* 0x000fe20000010002 */
[----:B------:R-:W-:Y:S01]  /*5e10*/  HADD2.F32 R2, -RZ, R155.H0_H0 ;  /* 0x2000009bff027230 */ /* 0x000fe20000004100 */
[C---:B------:R-:W-:Y:S02]  /*5e20*/  FMUL.FTZ R194, R85.reuse, R5 ;  /* 0x0000000555c27220 */ /* 0x040fe40000410000 */
[----:B------:R-:W-:Y:S02]  /*5e30*/  FMUL.FTZ R193, R85, R6 ;  /* 0x0000000655c17220 */ /* 0x000fe40000410000 */
[----:B------:R-:W-:Y:S02]  /*5e40*/  FMUL.FTZ R194, R2, R194 ;  /* 0x000000c202c27220 */ /* 0x000fe40000410000 */
[----:B------:R-:W-:Y:S02]  /*5e50*/  FFMA.FTZ R3, R40, R3, R66 ;  /* 0x0000000328037223 */ /* 0x000fe40000010042 */
[----:B------:R-:W-:-:S02]  /*5e60*/  FMUL.FTZ R193, R2, R193 ;  /* 0x000000c102c17220 */ /* 0x000fc40000410000 */
[----:B------:R-:W-:Y:S02]  /*5e70*/  FFMA.FTZ R140, R38, R140, -R141 ;  /* 0x0000008c268c7223 */ /* 0x000fe4000001088d */
[C---:B------:R-:W-:Y:S02]  /*5e80*/  FMUL.FTZ R2, R37.reuse, R67 ;  /* 0x0000004325027220 */ /* 0x040fe40000410000 */
[----:B------:R-:W-:Y:S02]  /*5e90*/  FADD.FTZ R95, R194, R95 ;  /* 0x0000005fc25f7221 */ /* 0x000fe40000010000 */
[-C--:B------:R-:W-:Y:S02]  /*5ea0*/  FMUL.FTZ R66, R37, R3.reuse ;  /* 0x0000000325427220 */ /* 0x080fe40000410000 */
[----:B------:R-:W-:Y:S02]  /*5eb0*/  FFMA.FTZ R2, R38, R3, R2 ;  /* 0x0000000326027223 */ /* 0x000fe40000010002 */
[----:B------:R-:W-:-:S02]  /*5ec0*/  FADD.FTZ R140, R193, R140 ;  /* 0x0000008cc18c7221 */ /* 0x000fc40000010000 */
[C---:B------:R-:W-:Y:S02]  /*5ed0*/  FMUL.FTZ R3, R35.reuse, R95 ;  /* 0x0000005f23037220 */ /* 0x040fe40000410000 */
[----:B------:R-:W-:Y:S01]  /*5ee0*/  FFMA.FTZ R66, R38, R67, -R66 ;  /* 0x0000004326427223 */ /* 0x000fe20000010842 */
[----:B------:R-:W-:Y:S01]  /*5ef0*/  HADD2.F32 R4, -RZ, R4.H0_H0 ;  /* 0x20000004ff047230 */ /* 0x000fe20000004100 */
[-C--:B------:R-:W-:Y:S02]  /*5f00*/  FMUL.FTZ R67, R35, R140.reuse ;  /* 0x0000008c23437220 */ /* 0x080fe40000410000 */
[----:B------:R-:W-:Y:S01]  /*5f10*/  FFMA.FTZ R140, R36, R140, -R3 ;  /* 0x0000008c248c7223 */ /* 0x000fe20000010803 */
[----:B------:R-:W-:Y:S01]  /*5f20*/  HADD2.F32 R3, -RZ, R65.H0_H0 ;  /* 0x20000041ff037230 */ /* 0x000fe20000004100 */
[----:B------:R-:W-:Y:S01]  /*5f30*/  FMUL.FTZ R195, R84, R4 ;  /* 0x0000000454c37220 */ /* 0x000fe20000410000 */
[----:B------:R-:W-:-:S03]  /*5f40*/  HADD2.F32 R65, -RZ, R118.H0_H0 ;  /* 0x20000076ff417230 */ /* 0x000fc60000004100 */
[----:B------:R-:W-:Y:S02]  /*5f50*/  FMUL.FTZ R196, R84, R3 ;  /* 0x0000000354c47220 */ /* 0x000fe40000410000 */
[C---:B------:R-:W-:Y:S02]  /*5f60*/  FMUL.FTZ R195, R65.reuse, R195 ;  /* 0x000000c341c37220 */ /* 0x040fe40000410000 */
[----:B------:R-:W-:Y:S02]  /*5f70*/  FMUL.FTZ R196, R65, R196 ;  /* 0x000000c441c47220 */ /* 0x000fe40000410000 */
[----:B------:R-:W-:Y:S02]  /*5f80*/  FFMA.FTZ R95, R36, R95, R67 ;  /* 0x0000005f245f7223 */ /* 0x000fe40000010043 */
[C---:B------:R-:W-:Y:S02]  /*5f90*/  FMUL.FTZ R65, R35.reuse, R2 ;  /* 0x0000000223417220 */ /* 0x040fe40000410000 */
[----:B------:R-:W-:-:S02]  /*5fa0*/  FMUL.FTZ R67, R35, R66 ;  /* 0x0000004223437220 */ /* 0x000fc40000410000 */
[----:B------:R-:W-:Y:S02]  /*5fb0*/  FADD.FTZ R140, R195, R140 ;  /* 0x0000008cc38c7221 */ /* 0x000fe40000010000 */
[C---:B------:R-:W-:Y:S02]  /*5fc0*/  FFMA.FTZ R66, R36.reuse, R66, -R65 ;  /* 0x0000004224427223 */ /* 0x040fe40000010841 */
[----:B------:R-:W-:Y:S02]  /*5fd0*/  FFMA.FTZ R65, R36, R2, R67 ;  /* 0x0000000224417223 */ /* 0x000fe40000010043 */
[----:B------:R-:W-:Y:S02]  /*5fe0*/  FADD.FTZ R95, R196, R95 ;  /* 0x0000005fc45f7221 */ /* 0x000fe40000010000 */
[C---:B------:R-:W-:Y:S02]  /*5ff0*/  FMUL.FTZ R2, R33.reuse, R140 ;  /* 0x0000008c21027220 */ /* 0x040fe40000410000 */
[-C--:B------:R-:W-:Y:S01]  /*6000*/  FMUL.FTZ R67, R33, R95.reuse ;  /* 0x0000005f21437220 */ /* 0x080fe20000410000 */
[----:B------:R-:W-:Y:S01]  /*6010*/  HADD2.F32 R0, -RZ, R0.H0_H0 ;  /* 0x20000000ff007230 */ /* 0x000fe20000004100 */
[----:B------:R-:W-:Y:S01]  /*6020*/  FFMA.FTZ R95, R34, R95, R2 ;  /* 0x0000005f225f7223 */ /* 0x000fe20000010002 */
[----:B------:R-:W-:Y:S01]  /*6030*/  HADD2.F32 R2, -RZ, R64.H0_H0 ;  /* 0x20000040ff027230 */ /* 0x000fe20000004100 */
[----:B------:R-:W-:Y:S01]  /*6040*/  ISETP.NE.AND P0, PT, R122, 0x7f, PT ;  /* 0x0000007f7a00780c */ /* 0x000fe20003f05270 */
[----:B------:R-:W-:Y:S01]  /*6050*/  HADD2.F32 R64, -RZ, R117.H0_H0 ;  /* 0x20000075ff407230 */ /* 0x000fe20000004100 */
[----:B------:R-:W-:-:S02]  /*6060*/  FMUL.FTZ R198, R83, R0 ;  /* 0x0000000053c67220 */ /* 0x000fc40000410000 */
[----:B------:R-:W-:Y:S02]  /*6070*/  FMUL.FTZ R197, R83, R2 ;  /* 0x0000000253c57220 */ /* 0x000fe40000410000 */
[C---:B------:R-:W-:Y:S02]  /*6080*/  FMUL.FTZ R198, R64.reuse, R198 ;  /* 0x000000c640c67220 */ /* 0x040fe40000410000 */
[----:B------:R-:W-:Y:S02]  /*6090*/  FMUL.FTZ R197, R64, R197 ;  /* 0x000000c540c57220 */ /* 0x000fe40000410000 */
[----:B------:R-:W-:Y:S02]  /*60a0*/  FFMA.FTZ R140, R34, R140, -R67 ;  /* 0x0000008c228c7223 */ /* 0x000fe40000010843 */
[C---:B------:R-:W-:Y:S02]  /*60b0*/  FMUL.FTZ R64, R33.reuse, R66 ;  /* 0x0000004221407220 */ /* 0x040fe40000410000 */
[----:B------:R-:W-:-:S02]  /*60c0*/  FMUL.FTZ R67, R33, R65 ;  /* 0x0000004121437220 */ /* 0x000fc40000410000 */
[C---:B------:R-:W-:Y:S02]  /*60d0*/  FFMA.FTZ R65, R34.reuse, R65, R64 ;  /* 0x0000004122417223 */ /* 0x040fe40000010040 */
[----:B------:R-:W-:Y:S02]  /*60e0*/  FFMA.FTZ R64, R34, R66, -R67 ;  /* 0x0000004222407223 */ /* 0x000fe40000010843 */
[----:B------:R-:W-:Y:S02]  /*60f0*/  FADD.FTZ R67, R198, R95 ;  /* 0x0000005fc6437221 */ /* 0x000fe40000010000 */
[----:B------:R0:W1:Y:S01]  /*6100*/  @P0 LDS.64 R94, [R122.X8+0xea88] ;  /* 0x00ea88007a5e0984 */ /* 0x0000620000008a00 */
[----:B------:R-:W-:Y:S01]  /*6110*/  BSSY B0, `(.L_x_1492) ;  /* 0x0000010000007945 */ /* 0x000fe20003800000 */
[----:B------:R-:W-:Y:S01]  /*6120*/  FADD.FTZ R66, R197, R140 ;  /* 0x0000008cc5427221 */ /* 0x000fe20000010000 */
[----:B------:R-:W-:Y:S01]  /*6130*/  LEA.HI R233, R122, R122, RZ, 0x1e ;  /* 0x0000007a7ae97211 */ /* 0x000fe200078ff0ff */
[----:B------:R-:W-:Y:S05]  /*6140*/  @P0 BRA `(.L_x_1493) ;  /* 0x000000c000000947 */ /* 0x000fea0003800000 */
[----:B----4-:R-:W-:Y:S01]  /*6150*/  ULDC UR34, c[0x0][0x174] ;  /* 0x00005d0000227ab9 */ /* 0x010fe20000000800 */
[----:B-1----:R-:W-:Y:S01]  /*6160*/  MOV R95, RZ ;  /* 0x000000ff005f7202 */ /* 0x002fe20000000f00 */
[----:B------:R-:W-:Y:S01]  /*6170*/  UISETP.NE.AND UP0, UPT, UR13, UR34, UPT ;  /* 0x000000220d00728c */ /* 0x000fe2000bf05270 */
[----:B------:R-:W-:-:S05]  /*6180*/  MOV R94, 0x3f800000 ;  /* 0x3f800000005e7802 */ /* 0x000fca0000000f00 */
        /* <DEDUP_REMOVED lines=8> */
.L_x_1493:
[----:B----4-:R-:W-:Y:S05]  /*6210*/  BSYNC B0 ;  /* 0x0000000000007941 */ /* 0x010fea0003800000 */
.L_x_1492:
[----:B------:R-:W-:Y:S01]  /*6220*/  ISETP.GT.U32.AND P0, PT, R122, 0x1f, PT ;  /* 0x0000001f7a00780c */ /* 0x000fe20003f04070 */
[----:B------:R-:W-:Y:S01]  /*6230*/  HADD2.F32 R125, -RZ, R125.H0_H0 ;  /* 0x2000007dff7d7230 */ /* 0x000fe20000004100 */
[----:B------:R3:W-:Y:S01]  /*6240*/  STS.128 [R233.X16+0xc670], R64 ;  /* 0x00c67040e9007388 */ /* 0x0007e2000000cc00 */
[----:B------:R-:W-:Y:S01]  /*6250*/  HADD2.F32 R128, -RZ, R128.H0_H0 ;  /* 0x20000080ff807230 */ /* 0x000fe20000004100 */
[----:B------:R-:W-:Y:S01]  /*6260*/  BSSY B0, `(.L_x_1494) ;  /* 0x000010c000007945 */ /* 0x000fe20003800000 */
[----:B------:R-:W-:Y:S02]  /*6270*/  HADD2.F32 R129, -RZ, R129.H0_H0 ;  /* 0x20000081ff817230 */ /* 0x000fe40000004100 */
[----:B------:R-:W-:Y:S02]  /*6280*/  HADD2.F32 R137, -RZ, R137.H0_H0 ;  /* 0x20000089ff897230 */ /* 0x000fe40000004100 */
[----:B------:R-:W-:Y:S02]  /*6290*/  HADD2.F32 R132, -RZ, R132.H0_H0 ;  /* 0x20000084ff847230 */ /* 0x000fe40000004100 */
[----:B------:R-:W-:-:S02]  /*62a0*/  HADD2.F32 R126, -RZ, R126.H0_H0 ;  /* 0x2000007eff7e7230 */ /* 0x000fc40000004100 */
[----:B------:R-:W-:Y:S02]  /*62b0*/  HADD2.F32 R127, -RZ, R127.H0_H0 ;  /* 0x2000007fff7f7230 */ /* 0x000fe40000004100 */
        /* <DEDUP_REMOVED lines=8> */
[----:B------:R-:W-:-:S02]  /*6340*/  HADD2.F32 R134, -RZ, R134.H0_H0 ;  /* 0x20000086ff867230 */ /* 0x000fc40000004100 */
[----:B------:R-:W-:Y:S02]  /*6350*/  HADD2.F32 R135, -RZ, R135.H0_H0 ;  /* 0x20000087ff877230 */ /* 0x000fe40000004100 */
[----:B------:R-:W-:Y:S01]  /*6360*/  HADD2.F32 R73, -RZ, R73.H0_H0 ;  /* 0x20000049ff497230 */ /* 0x000fe20000004100 */
[----:B------:R-:W-:Y:S01]  /*6370*/  FMUL.FTZ R134, R111, R134 ;  /* 0x000000866f867220 */ /* 0x000fe20000410000 */
[----:B------:R-:W-:Y:S01]  /*6380*/  HADD2.F32 R72, -RZ, R72.H0_H0 ;  /* 0x20000048ff487230 */ /* 0x000fe20000004100 */
[----:B------:R-:W-:Y:S01]  /*6390*/  FMUL.FTZ R135, R110, R135 ;  /* 0x000000876e877220 */ /* 0x000fe20000410000 */
[----:B------:R-:W-:Y:S02]  /*63a0*/  HADD2.F32 R138, -RZ, R138.H0_H0 ;  /* 0x2000008aff8a7230 */ /* 0x000fe40000004100 */
[----:B------:R-:W-:Y:S02]  /*63b0*/  HADD2.F32 R139, -RZ, R139.H0_H0 ;  /* 0x2000008bff8b7230 */ /* 0x000fe40000004100 */
[----:B------:R-:W-:Y:S01]  /*63c0*/  HADD2.F32 R71, -RZ, R71.H0_H0 ;  /* 0x20000047ff477230 */ /* 0x000fe20000004100 */
[----:B------:R-:W-:Y:S01]  /*63d0*/  FMUL.FTZ R138, R109, R138 ;  /* 0x0000008a6d8a7220 */ /* 0x000fe20000410000 */
[----:B------:R-:W-:Y:S01]  /*63e0*/  HADD2.F32 R70, -RZ, R70.H0_H0 ;  /* 0x20000046ff467230 */ /* 0x000fe20000004100 */
[C---:B------:R-:W-:Y:S01]  /*63f0*/  FMUL.FTZ R139, R108.reuse, R139 ;  /* 0x0000008b6c8b7220 */ /* 0x040fe20000410000 */
[----:B------:R-:W-:Y:S01]  /*6400*/  HADD2.F32 R142, -RZ, R142.H0_H0 ;  /* 0x2000008eff8e7230 */ /* 0x000fe20000004100 */
[----:B-1----:R-:W-:Y:S01]  /*6410*/  FMUL.FTZ R140, R108, R71 ;  /* 0x000000476c8c7220 */ /* 0x002fe20000410000 */
[----:B------:R-:W-:Y:S01]  /*6420*/  HADD2.F32 R143, -RZ, R143.H0_H0 ;  /* 0x2000008fff8f7230 */ /* 0x000fe20000004100 */
[C---:B------:R-:W-:Y:S01]  /*6430*/  FMUL.FTZ R141, R107.reuse, R70 ;  /* 0x000000466b8d7220 */ /* 0x040fe20000410000 */
        /* <DEDUP_REMOVED lines=8> */
[----:B---3--:R-:W-:Y:S01]  /*64c0*/  HADD2.F32 R67, -RZ, R136.H0_H0 ;  /* 0x20000088ff437230 */ /* 0x008fe20000004100 */
        /* <DEDUP_REMOVED lines=20> */
[C---:B------:R-:W-:Y:S02]  /*6610*/  FMUL.FTZ R151, R102.reuse, R151 ;  /* 0x0000009766977220 */ /* 0x040fe40000410000 */
[----:B------:R-:W-:Y:S02]  /*6620*/  FMUL.FTZ R152, R102, R65 ;  /* 0x0000004166987220 */ /* 0x000fe40000410000 */
[C---:B------:R-:W-:Y:S02]  /*6630*/  FMUL.FTZ R153, R101.reuse, R64 ;  /* 0x0000004065997220 */ /* 0x040fe40000410000 */
[----:B------:R-:W-:Y:S01]  /*6640*/  FMUL.FTZ R154, R101, R154 ;  /* 0x0000009a659a7220 */ /* 0x000fe20000410000 */
[----:B------:R-:W-:Y:S06]  /*6650*/  BAR.SYNC.DEFER_BLOCKING 0x0 ;  /* 0x0000000000007b1d */ /* 0x000fec0000010000 */
[----:B------:R-:W-:Y:S05]  /*6660*/  @P0 BRA `(.L_x_1495) ;  /* 0x00000cb000000947 */ /* 0x000fea0003800000 */
[----:B------:R-:W-:-:S05]  /*6670*/  IMAD R213, R122, 0x50, RZ ;  /* 0x000000507ad57824 */ /* 0x000fca00078e02ff */
[----:B------:R-:W-:Y:S04]  /*6680*/  LDS.128 R68, [R213+0xc670] ;  /* 0x00c67000d5447984 */ /* 0x000fe80000000c00 */
[----:B------:R-:W1:Y:S02]  /*6690*/  LDS.128 R64, [R213+0xc680] ;  /* 0x00c68000d5407984 */ /* 0x000e640000000c00 */
[----:B-1----:R-:W-:-:S04]  /*66a0*/  FMUL.FTZ R73, R69, R65 ;  /* 0x0000004145497220 */ /* 0x002fc80000410000 */
[C---:B------:R-:W-:Y:S02]  /*66b0*/  FFMA.FTZ R72, R68.reuse, R64, -R73 ;  /* 0x0000004044487223 */ /* 0x040fe40000010849 */
[----:B------:R-:W-:-:S04]  /*66c0*/  FMUL.FTZ R73, R68, R65 ;  /* 0x0000004144497220 */ /* 0x000fc80000410000 */
[-C--:B------:R-:W-:Y:S02]  /*66d0*/  FFMA.FTZ R73, R69, R64.reuse, R73 ;  /* 0x0000004045497223 */ /* 0x080fe40000010049 */
[CC--:B------:R-:W-:Y:S02]  /*66e0*/  FMUL.FTZ R69, R71.reuse, R65.reuse ;  /* 0x0000004147457220 */ /* 0x0c0fe40000410000 */
[C---:B------:R-:W-:Y:S02]  /*66f0*/  FMUL.FTZ R65, R70.reuse, R65 ;  /* 0x0000004146417220 */ /* 0x040fe40000410000 */
[-C--:B------:R-:W-:Y:S02]  /*6700*/  FFMA.FTZ R69, R70, R64.reuse, -R69 ;  /* 0x0000004046457223 */ /* 0x080fe40000010845 */
[----:B------:R-:W-:Y:S02]  /*6710*/  FFMA.FTZ R64, R71, R64, R65 ;  /* 0x0000004047407223 */ /* 0x000fe40000010041 */
[----:B------:R-:W-:-:S02]  /*6720*/  FADD.FTZ R66, R66, R69 ;  /* 0x0000004542427221 */ /* 0x000fc40000010000 */
[----:B------:R-:W1:Y:S01]  /*6730*/  LDS.128 R68, [R213+0xc690] ;  /* 0x00c69000d5447984 */ /* 0x000e620000000c00 */
[----:B------:R-:W-:Y:S02]  /*6740*/  FADD.FTZ R67, R67, R64 ;  /* 0x0000004043437221 */ /* 0x000fe40000010000 */
[C---:B-1----:R-:W-:Y:S02]  /*6750*/  FMUL.FTZ R65, R69.reuse, R73 ;  /* 0x0000004945417220 */ /* 0x042fe40000410000 */
[C---:B------:R-:W-:Y:S02]  /*6760*/  FMUL.FTZ R64, R69.reuse, R66 ;  /* 0x0000004245407220 */ /* 0x040fe40000410000 */
[CC--:B------:R-:W-:Y:S02]  /*6770*/  FFMA.FTZ R74, R68.reuse, R72.reuse, -R65 ;  /* 0x00000048444a7223 */ /* 0x0c0fe40000010841 */
[----:B------:R-:W-:Y:S02]  /*6780*/  FMUL.FTZ R72, R69, R72 ;  /* 0x0000004845487220 */ /* 0x000fe40000410000 */
[----:B------:R-:W-:-:S02]  /*6790*/  FFMA.FTZ R64, R68, R67, R64 ;  /* 0x0000004344407223 */ /* 0x000fc40000010040 */
[----:B------:R-:W-:Y:S02]  /*67a0*/  FMUL.FTZ R69, R69, R67 ;  /* 0x0000004345457220 */ /* 0x000fe40000410000 */
[----:B------:R-:W-:Y:S02]  /*67b0*/  FADD.FTZ R71, R71, R64 ;  /* 0x0000004047477221 */ /* 0x000fe40000010000 */
[C---:B------:R-:W-:Y:S02]  /*67c0*/  FFMA.FTZ R69, R68.reuse, R66, -R69 ;  /* 0x0000004244457223 */ /* 0x040fe40000010845 */
[----:B------:R-:W1:Y:S01]  /*67d0*/  LDS.128 R64, [R213+0xc6a0] ;  /* 0x00c6a000d5407984 */ /* 0x000e620000000c00 */
[----:B------:R-:W-:Y:S02]  /*67e0*/  FFMA.FTZ R73, R68, R73, R72 ;  /* 0x0000004944497223 */ /* 0x000fe40000010048 */
[----:B------:R-:W-:Y:S02]  /*67f0*/  FADD.FTZ R70, R70, R69 ;  /* 0x0000004546467221 */ /* 0x000fe40000010000 */
[----:B-1----:R-:W-:-:S02]  /*6800*/  FMUL.FTZ R69, R65, R73 ;  /* 0x0000004941457220 */ /* 0x002fc40000410000 */
[CC--:B------:R-:W-:Y:S02]  /*6810*/  FMUL.FTZ R75, R65.reuse, R71.reuse ;  /* 0x00000047414b7220 */ /* 0x0c0fe40000410000 */
[CC--:B------:R-:W-:Y:S02]  /*6820*/  FFMA.FTZ R68, R64.reuse, R74.reuse, -R69 ;  /* 0x0000004a40447223 */ /* 0x0c0fe40000010845 */
[C---:B------:R-:W-:Y:S02]  /*6830*/  FMUL.FTZ R74, R65.reuse, R74 ;  /* 0x0000004a414a7220 */ /* 0x040fe40000410000 */
[-C--:B------:R-:W-:Y:S02]  /*6840*/  FMUL.FTZ R65, R65, R70.reuse ;  /* 0x0000004641417220 */ /* 0x080fe40000410000 */
[C---:B------:R-:W-:Y:S02]  /*6850*/  FFMA.FTZ R75, R64.reuse, R70, -R75 ;  /* 0x00000046404b7223 */ /* 0x040fe4000001084b */
[----:B------:R-:W-:-:S02]  /*6860*/  FFMA.FTZ R72, R64, R71, R65 ;  /* 0x0000004740487223 */ /* 0x000fc40000010041 */
[----:B------:R-:W-:Y:S02]  /*6870*/  FFMA.FTZ R70, R64, R73, R74 ;  /* 0x0000004940467223 */ /* 0x000fe4000001004a */
[----:B------:R-:W-:Y:S02]  /*6880*/  FADD.FTZ R69, R67, R72 ;  /* 0x0000004843457221 */ /* 0x000fe40000010000 */
[----:B------:R-:W-:Y:S01]  /*6890*/  FADD.FTZ R73, R66, R75 ;  /* 0x0000004b42497221 */ /* 0x000fe20000010000 */
[----:B------:R-:W-:Y:S05]  /*68a0*/  BRA.DIV ~URZ, `(.L_x_1496) ;  /* 0x000089027f007947 */ /* 0x000fea000b800000 */
[----:B------:R1:W3:Y:S02]  /*68b0*/  SHFL.UP PT, R67, R68, 0x1, RZ ;  /* 0x0420000044437989 */ /* 0x0002e400000e00ff */
.L_x_1604:
[----:B------:R-:W-:Y:S05]  /*68c0*/  BRA.DIV ~URZ, `(.L_x_1497) ;  /* 0x000089627f007947 */ /* 0x000fea000b800000 */
[----:B------:R-:W4:Y:S01]  /*68d0*/  SHFL.UP PT, R75, R69, 0x1, RZ ;  /* 0x04200000454b7989 */ /* 0x000f2200000e00ff */
[----:B------:R-:W-:-:S03]  /*68e0*/  ISETP.GE.AND P0, PT, R121, 0x1, PT ;  /* 0x000000017900780c */ /* 0x000fc60003f06270 */
[----:B------:R-:W0:Y:S04]  /*68f0*/  SHFL.UP PT, R71, R73, 0x1, RZ ;  /* 0x0420000049477989 */ /* 0x000e2800000e00ff */
[----:B------:R-:W1:Y:S01]  /*6900*/  SHFL.UP PT, R65, R70, 0x1, RZ ;  /* 0x0420000046417989 */ /* 0x000e6200000e00ff */
[----:B----4-:R-:W-:-:S04]  /*6910*/  FMUL.FTZ R64, R70, R75 ;  /* 0x0000004b46407220 */ /* 0x010fc80000410000 */
[-C--:B0-----:R-:W-:Y:S02]  /*6920*/  FFMA.FTZ R64, R68, R71.reuse, -R64 ;  /* 0x0000004744407223 */ /* 0x081fe40000010840 */
[----:B------:R-:W-:Y:S02]  /*6930*/  FMUL.FTZ R71, R70, R71 ;  /* 0x0000004746477220 */ /* 0x000fe40000410000 */
[----:B------:R-:W-:Y:S02]  /*6940*/  @P0 FADD.FTZ R73, R73, R64 ;  /* 0x0000004049490221 */ /* 0x000fe40000010000 */
[----:B------:R-:W-:Y:S02]  /*6950*/  FFMA.FTZ R66, R68, R75, R71 ;  /* 0x0000004b44427223 */ /* 0x000fe40000010047 */
[----:B---3--:R-:W-:Y:S02]  /*6960*/  FMUL.FTZ R71, R70, R67 ;  /* 0x0000004346477220 */ /* 0x008fe40000410000 */
[----:B------:R-:W-:-:S02]  /*6970*/  @P0 FADD.FTZ R69, R69, R66 ;  /* 0x0000004245450221 */ /* 0x000fc40000010000 */
[-C--:B-1----:R-:W-:Y:S02]  /*6980*/  FFMA.FTZ R71, R68, R65.reuse, R71 ;  /* 0x0000004144477223 */ /* 0x082fe40000010047 */
[C---:B------:R-:W-:Y:S01]  /*6990*/  FMUL.FTZ R65, R70.reuse, R65 ;  /* 0x0000004146417220 */ /* 0x040fe20000410000 */
[----:B------:R-:W-:Y:S02]  /*69a0*/  SHFL.UP PT, R75, R69, 0x2, RZ ;  /* 0x04400000454b7989 */ /* 0x000fe400000e00ff */
[----:B------:R-:W-:Y:S01]  /*69b0*/  FSEL R70, R70, R71, !P0 ;  /* 0x0000004746467208 */ /* 0x000fe20004000000 */
[----:B------:R-:W-:Y:S01]  /*69c0*/  @P0 FFMA.FTZ R68, R68, R67, -R65 ;  /* 0x0000004344440223 */ /* 0x000fe20000010841 */
[----:B------:R-:W0:Y:S01]  /*69d0*/  SHFL.UP PT, R71, R73, 0x2, RZ ;  /* 0x0440000049477989 */ /* 0x000e2200000e00ff */
[----:B------:R-:W-:-:S03]  /*69e0*/  ISETP.GE.AND P0, PT, R121, 0x2, PT ;  /* 0x000000027900780c */ /* 0x000fc60003f06270 */
[----:B------:R-:W1:Y:S04]  /*69f0*/  SHFL.UP PT, R67, R68, 0x2, RZ ;  /* 0x0440000044437989 */ /* 0x000e6800000e00ff */
[----:B------:R-:W3:Y:S01]  /*6a00*/  SHFL.UP PT, R65, R70, 0x2, RZ ;  /* 0x0440000046417989 */ /* 0x000ee200000e00ff */
[----:B0-----:R-:W-:-:S04]  /*6a10*/  FMUL.FTZ R64, R70, R71 ;  /* 0x0000004746407220 */ /* 0x001fc80000410000 */
[-C--:B------:R-:W-:Y:S02]  /*6a20*/  FFMA.FTZ R64, R68, R75.reuse, R64 ;  /* 0x0000004b44407223 */ /* 0x080fe40000010040 */
[C---:B------:R-:W-:Y:S02]  /*6a30*/  FMUL.FTZ R75, R70.reuse, R75 ;  /* 0x0000004b464b7220 */ /* 0x040fe40000410000 */
[----:B------:R-:W-:Y:S02]  /*6a40*/  @P0 FADD.FTZ R69, R69, R64 ;  /* 0x0000004045450221 */ /* 0x000fe40000010000 */
[----:B-1----:R-:W-:Y:S02]  /*6a50*/  FMUL.FTZ R66, R70, R67 ;  /* 0x0000004346427220 */ /* 0x002fe40000410000 */
[----:B------:R-:W-:Y:S02]  /*6a60*/  FFMA.FTZ R72, R68, R71, -R75 ;  /* 0x0000004744487223 */ /* 0x000fe4000001084b */
[----:B---3--:R-:W-:-:S02]  /*6a70*/  FMUL.FTZ R64, R70, R65 ;  /* 0x0000004146407220 */ /* 0x008fc40000410000 */
[C---:B------:R-:W-:Y:S02]  /*6a80*/  FFMA.FTZ R65, R68.reuse, R65, R66 ;  /* 0x0000004144417223 */ /* 0x040fe40000010042 */
[----:B------:R-:W-:Y:S02]  /*6a90*/  @P0 FFMA.FTZ R68, R68, R67, -R64 ;  /* 0x0000004344440223 */ /* 0x000fe40000010840 */
[----:B------:R-:W-:Y:S01]  /*6aa0*/  @P0 FADD.FTZ R73, R73, R72 ;  /* 0x0000004849490221 */ /* 0x000fe20000010000 */
[----:B------:R-:W0:Y:S01]  /*6ab0*/  SHFL.UP PT, R67, R69, 0x4, RZ ;  /* 0x0480000045437989 */ /* 0x000e2200000e00ff */
[----:B------:R-:W-:Y:S02]  /*6ac0*/  FSEL R70, R70, R65, !P0 ;  /* 0x0000004146467208 */ /* 0x000fe40004000000 */
[----:B------:R-:W-:Y:S01]  /*6ad0*/  ISETP.GE.AND P0, PT, R121, 0x4, PT ;  /* 0x000000047900780c */ /* 0x000fe20003f06270 */
[----:B------:R-:W1:Y:S04]  /*6ae0*/  SHFL.UP PT, R75, R73, 0x4, RZ ;  /* 0x04800000494b7989 */ /* 0x000e6800000e00ff */
[----:B------:R-:W3:Y:S04]  /*6af0*/  SHFL.UP PT, R65, R68, 0x4, RZ ;  /* 0x0480000044417989 */ /* 0x000ee800000e00ff */
[----:B------:R-:W4:Y:S01]  /*6b00*/  SHFL.UP PT, R71, R70, 0x4, RZ ;  /* 0x0480000046477989 */ /* 0x000f2200000e00ff */
[----:B0-----:R-:W-:-:S04]  /*6b10*/  FMUL.FTZ R64, R70, R67 ;  /* 0x0000004346407220 */ /* 0x001fc80000410000 */
[-C--:B-1----:R-:W-:Y:S02]  /*6b20*/  FFMA.FTZ R64, R68, R75.reuse, -R64 ;  /* 0x0000004b44407223 */ /* 0x082fe40000010840 */
[C---:B------:R-:W-:Y:S02]  /*6b30*/  FMUL.FTZ R75, R70.reuse, R75 ;  /* 0x0000004b464b7220 */ /* 0x040fe40000410000 */
[----:B------:R-:W-:Y:S02]  /*6b40*/  @P0 FADD.FTZ R73, R73, R64 ;  /* 0x0000004049490221 */ /* 0x000fe40000010000 */
[----:B---3--:R-:W-:Y:S02]  /*6b50*/  FMUL.FTZ R64, R70, R65 ;  /* 0x0000004146407220 */ /* 0x008fe40000410000 */
[C---:B------:R-:W-:Y:S02]  /*6b60*/  FFMA.FTZ R66, R68.reuse, R67, R75 ;  /* 0x0000004344427223 */ /* 0x040fe4000001004b */
[----:B----4-:R-:W-:-:S02]  /*6b70*/  FFMA.FTZ R67, R68, R71, R64 ;  /* 0x0000004744437223 */ /* 0x010fc40000010040 */
[C---:B------:R-:W-:Y:S02]  /*6b80*/  FMUL.FTZ R71, R70.reuse, R71 ;  /* 0x0000004746477220 */ /* 0x040fe40000410000 */
[----:B------:R-:W-:Y:S01]  /*6b90*/  @P0 FADD.FTZ R69, R69, R66 ;  /* 0x0000004245450221 */ /* 0x000fe20000010000 */
[----:B------:R-:W-:Y:S01]  /*6ba0*/  FSEL R70, R70, R67, !P0 ;  /* 0x0000004346467208 */ /* 0x000fe20004000000 */
[----:B------:R-:W-:Y:S01]  /*6bb0*/  @P0 FFMA.FTZ R68, R68, R65, -R71 ;  /* 0x0000004144440223 */ /* 0x000fe20000010847 */
[----:B------:R-:W-:Y:S01]  /*6bc0*/  ISETP.GE.AND P0, PT, R121, 0x8, PT ;  /* 0x000000087900780c */ /* 0x000fe20003f06270 */
[----:B------:R-:W0:Y:S04]  /*6bd0*/  SHFL.UP PT, R71, R73, 0x8, RZ ;  /* 0x0500000049477989 */ /* 0x000e2800000e00ff */
[----:B------:R-:W1:Y:S04]  /*6be0*/  SHFL.UP PT, R75, R69, 0x8, RZ ;  /* 0x05000000454b7989 */ /* 0x000e6800000e00ff */
[----:B------:R-:W3:Y:S04]  /*6bf0*/  SHFL.UP PT, R67, R68, 0x8, RZ ;  /* 0x0500000044437989 */ /* 0x000ee800000e00ff */
[----:B------:R-:W4:Y:S01]  /*6c00*/  SHFL.UP PT, R65, R70, 0x8, RZ ;  /* 0x0500000046417989 */ /* 0x000f2200000e00ff */
[----:B0-----:R-:W-:-:S04]  /*6c10*/  FMUL.FTZ R64, R70, R71 ;  /* 0x0000004746407220 */ /* 0x001fc80000410000 */
[-C--:B-1----:R-:W-:Y:S02]  /*6c20*/  FFMA.FTZ R64, R68, R75.reuse, R64 ;  /* 0x0000004b44407223 */ /* 0x082fe40000010040 */
[C---:B------:R-:W-:Y:S02]  /*6c30*/  FMUL.FTZ R75, R70.reuse, R75 ;  /* 0x0000004b464b7220 */ /* 0x040fe40000410000 */
[C---:B---3--:R-:W-:Y:S02]  /*6c40*/  FMUL.FTZ R66, R70.reuse, R67 ;  /* 0x0000004346427220 */ /* 0x048fe40000410000 */
[----:B------:R-:W-:Y:S02]  /*6c50*/  @P0 FADD.FTZ R69, R69, R64 ;  /* 0x0000004045450221 */ /* 0x000fe40000010000 */
[-C--:B----4-:R-:W-:Y:S02]  /*6c60*/  FMUL.FTZ R64, R70, R65.reuse ;  /* 0x0000004146407220 */ /* 0x090fe40000410000 */
[----:B------:R-:W-:-:S02]  /*6c70*/  FFMA.FTZ R65, R68, R65, R66 ;  /* 0x0000004144417223 */ /* 0x000fc40000010042 */
[C---:B------:R-:W-:Y:S01]  /*6c80*/  FFMA.FTZ R72, R68.reuse, R71, -R75 ;  /* 0x0000004744487223 */ /* 0x040fe2000001084b */
[----:B------:R-:W0:Y:S01]  /*6c90*/  SHFL.UP PT, R66, R69, 0x10, RZ ;  /* 0x0600000045427989 */ /* 0x000e2200000e00ff */
[----:B------:R-:W-:Y:S01]  /*6ca0*/  @P0 FFMA.FTZ R68, R68, R67, -R64 ;  /* 0x0000004344440223 */ /* 0x000fe20000010840 */
[----:B------:R-:W-:Y:S01]  /*6cb0*/  FSEL R71, R70, R65, !P0 ;  /* 0x0000004146477208 */ /* 0x000fe20004000000 */
[----:B------:R-:W-:-:S03]  /*6cc0*/  @P0 FADD.FTZ R73, R73, R72 ;  /* 0x0000004849490221 */ /* 0x000fc60000010000 */
[----:B------:R1:W3:Y:S01]  /*6cd0*/  SHFL.UP PT, R67, R68, 0x10, RZ ;  /* 0x0600000044437989 */ /* 0x0002e200000e00ff */
[----:B------:R-:W-:-:S03]  /*6ce0*/  MOV R74, R68 ;  /* 0x00000044004a7202 */ /* 0x000fc60000000f00 */
[----:B------:R4:W2:Y:S04]  /*6cf0*/  SHFL.UP PT, R72, R73, 0x10, RZ ;  /* 0x0600000049487989 */ /* 0x0008a800000e00ff */
[----:B------:R4:W0:Y:S01]  /*6d00*/  SHFL.UP PT, R70, R71, 0x10, RZ ;  /* 0x0600000047467989 */ /* 0x00082200000e00ff */
[----:B-1----:R-:W-:-:S03]  /*6d10*/  MOV R68, R69 ;  /* 0x0000004500447202 */ /* 0x002fc60000000f00 */
.L_x_1605:
[----:B------:R-:W-:Y:S01]  /*6d20*/  ISETP.GE.AND P0, PT, R121, 0x10, PT ;  /* 0x000000107900780c */ /* 0x000fe20003f06270 */
[-C--:B0-----:R-:W-:Y:S01]  /*6d30*/  FMUL.FTZ R65, R66, R71.reuse ;  /* 0x0000004742417220 */ /* 0x081fe20000410000 */
[----:B------:R-:W-:Y:S01]  /*6d40*/  MOV R69, R74 ;  /* 0x0000004a00457202 */ /* 0x000fe20000000f00 */
[----:B---3--:R-:W-:-:S04]  /*6d50*/  FMUL.FTZ R64, R67, R71 ;  /* 0x0000004743407220 */ /* 0x008fc80000410000 */
[C---:B--2---:R-:W-:Y:S02]  /*6d60*/  FFMA.FTZ R65, R72.reuse, R69, -R65 ;  /* 0x0000004548417223 */ /* 0x044fe40000010841 */
[----:B------:R-:W-:Y:S02]  /*6d70*/  FMUL.FTZ R72, R72, R71 ;  /* 0x0000004748487220 */ /* 0x000fe40000410000 */
[C---:B------:R-:W-:Y:S02]  /*6d80*/  FFMA.FTZ R64, R70.reuse, R69, R64 ;  /* 0x0000004546407223 */ /* 0x040fe40000010040 */
[----:B------:R-:W-:Y:S02]  /*6d90*/  FMUL.FTZ R70, R70, R71 ;  /* 0x0000004746467220 */ /* 0x000fe40000410000 */
[-C--:B------:R-:W-:Y:S02]  /*6da0*/  FFMA.FTZ R72, R66, R69.reuse, R72 ;  /* 0x0000004542487223 */ /* 0x080fe40000010048 */
[----:B------:R-:W-:Y:S01]  /*6db0*/  @P0 FFMA.FTZ R69, R67, R69, -R70 ;  /* 0x0000004543450223 */ /* 0x000fe20000010846 */
[----:B------:R-:W-:-:S02]  /*6dc0*/  MOV R70, R73 ;  /* 0x0000004900467202 */ /* 0x000fc40000000f00 */
[----:B------:R-:W-:Y:S02]  /*6dd0*/  MOV R67, R68 ;  /* 0x0000004400437202 */ /* 0x000fe40000000f00 */
[----:B------:R-:W-:Y:S01]  /*6de0*/  FSEL R68, R71, R64, !P0 ;  /* 0x0000004047447208 */ /* 0x000fe20004000000 */
[----:B------:R-:W-:Y:S02]  /*6df0*/  @P0 FADD.FTZ R70, R65, R70 ;  /* 0x0000004641460221 */ /* 0x000fe40000010000 */
[----:B------:R-:W-:Y:S01]  /*6e00*/  @P0 FADD.FTZ R67, R72, R67 ;  /* 0x0000004348430221 */ /* 0x000fe20000010000 */
[----:B------:R-:W-:Y:S05]  /*6e10*/  BRA.CONV ~URZ, `(.L_x_1498) ;  /* 0x000000537f007947 */ /* 0x000fea000b800000 */
[----:B------:R-:W-:Y:S01]  /*6e20*/  HFMA2.MMA R66, -RZ, RZ, 0, 1.847743988037109375e-06 ;  /* 0x0000001fff427435 */ /* 0x000fe200000001ff */
[----:B------:R-:W-:Y:S02]  /*6e30*/  MOV R64, R69 ;  /* 0x0000004500407202 */ /* 0x000fe40000000f00 */
[----:B------:R-:W-:Y:S02]  /*6e40*/  MOV R247, 0xffffffff ;  /* 0xffffffff00f77802 */ /* 0x000fe40000000f00 */
[----:B------:R-:W-:-:S02]  /*6e50*/  MOV R65, 0x6e70 ;  /* 0x00006e7000417802 */ /* 0x000fc40000000f00 */
[----:B----45:R-:W-:Y:S05]  /*6e60*/  CALL.REL.NOINC `($__internal_37_$__cuda_sm70_shflsync_idx_p) ;  /* 0x0000a14000007944 */ /* 0x030fea0003c00000 */
.L_x_1498:
[----:B------:R-:W-:Y:S05]  /*6e70*/  BRA.CONV ~URZ, `(.L_x_1499) ;  /* 0x000000537f007947 */ /* 0x000fea000b800000 */
[----:B-1----:R-:W-:Y:S01]  /*6e80*/  HFMA2.MMA R66, -RZ, RZ, 0, 1.847743988037109375e-06 ;  /* 0x0000001fff427435 */ /* 0x002fe200000001ff */
[----:B------:R-:W-:-:S02]  /*6e90*/  MOV R64, R68 ;  /* 0x0000004400407202 */ /* 0x000fc40000000f00 */
[----:B------:R-:W-:Y:S02]  /*6ea0*/  MOV R247, 0xffffffff ;  /* 0xffffffff00f77802 */ /* 0x000fe40000000f00 */
[----:B------:R-:W-:Y:S02]  /*6eb0*/  MOV R65, 0x6ed0 ;  /* 0x00006ed000417802 */ /* 0x000fe40000000f00 */
[----:B0---45:R-:W-:Y:S05]  /*6ec0*/  CALL.REL.NOINC `($__internal_37_$__cuda_sm70_shflsync_idx_p) ;  /* 0x0000a0e000007944 */ /* 0x031fea0003c00000 */
.L_x_1499:
[----:B------:R-:W-:Y:S05]  /*6ed0*/  BRA.CONV ~URZ, `(.L_x_1500) ;  /* 0x000000537f007947 */ /* 0x000fea000b800000 */
[----:B-1----:R-:W-:Y:S01]  /*6ee0*/  HFMA2.MMA R66, -RZ, RZ, 0, 1.847743988037109375e-06 ;  /* 0x0000001fff427435 */ /* 0x002fe200000001ff */
[----:B------:R-:W-:Y:S02]  /*6ef0*/  MOV R64, R70 ;  /* 0x0000004600407202 */ /* 0x000fe40000000f00 */
[----:B------:R-:W-:Y:S02]  /*6f00*/  MOV R247, 0xffffffff ;  /* 0xffffffff00f77802 */ /* 0x000fe40000000f00 */
[----:B------:R-:W-:Y:S02]  /*6f10*/  MOV R65, 0x6f30 ;  /* 0x00006f3000417802 */ /* 0x000fe40000000f00 */
[----:B0---45:R-:W-:Y:S05]  /*6f20*/  CALL.REL.NOINC `($__internal_37_$__cuda_sm70_shflsync_idx_p) ;  /* 0x0000a08000007944 */ /* 0x031fea0003c00000 */
.L_x_1500:
[----:B------:R-:W-:Y:S05]  /*6f30*/  BRA.CONV ~URZ, `(.L_x_1501) ;  /* 0x000000537f007947 */ /* 0x000fea000b800000 */
[----:B-1----:R-:W-:Y:S01]  /*6f40*/  HFMA2.MMA R66, -RZ, RZ, 0, 1.847743988037109375e-06 ;  /* 0x0000001fff427435 */ /* 0x002fe200000001ff */
[----:B------:R-:W-:Y:S02]  /*6f50*/  MOV R64, R67 ;  /* 0x0000004300407202 */ /* 0x000fe40000000f00 */
[----:B------:R-:W-:-:S02]  /*6f60*/  MOV R247, 0xffffffff ;  /* 0xffffffff00f77802 */ /* 0x000fc40000000f00 */
[----:B------:R-:W-:Y:S02]  /*6f70*/  MOV R65, 0x6f90 ;  /* 0x00006f9000417802 */ /* 0x000fe40000000f00 */
[----:B0---45:R-:W-:Y:S05]  /*6f80*/  CALL.REL.NOINC `($__internal_37_$__cuda_sm70_shflsync_idx_p) ;  /* 0x0000a02000007944 */ /* 0x031fea0003c00000 */
.L_x_1501:
[----:B------:R-:W-:Y:S05]  /*6f90*/  BRA.DIV ~URZ, `(.L_x_1502) ;  /* 0x00008e327f007947 */ /* 0x000fea000b800000 */
[----:B-----5:R2:W3:Y:S04]  /*6fa0*/  SHFL.IDX PT, R72, R60, RZ, 0x1f ;  /* 0x00001fff3c487589 */ /* 0x0204e800000e0000 */
[----:B----4-:R2:W4:Y:S04]  /*6fb0*/  SHFL.IDX PT, R73, R61, RZ, 0x1f ;  /* 0x00001fff3d497589 */ /* 0x01052800000e0000 */
[----:B------:R-:W1:Y:S04]  /*6fc0*/  SHFL.IDX PT, R62, R62, RZ, 0x1f ;  /* 0x00001fff3e3e7589 */ /* 0x000e6800000e0000 */
[----:B------:R2:W0:Y:S04]  /*6fd0*/  SHFL.IDX PT, R75, R63, RZ, 0x1f ;  /* 0x00001fff3f4b7589 */ /* 0x00042800000e0000 */
[----:B------:R-:W0:Y:S04]  /*6fe0*/  SHFL.UP PT, R69, R69, 0x1, RZ ;  /* 0x0420000045457989 */ /* 0x000e2800000e00ff */
[----:B------:R-:W0:Y:S04]  /*6ff0*/  SHFL.UP PT, R68, R68, 0x1, RZ ;  /* 0x0420000044447989 */ /* 0x000e2800000e00ff */
[----:B------:R-:W0:Y:S04]  /*7000*/  SHFL.UP PT, R70, R70, 0x1, RZ ;  /* 0x0420000046467989 */ /* 0x000e2800000e00ff */
[----:B------:R-:W0:Y:S02]  /*7010*/  SHFL.UP PT, R67, R67, 0x1, RZ ;  /* 0x0420000043437989 */ /* 0x000e2400000e00ff */
.L_x_1606:
[----:B-1234-:R-:W-:Y:S01]  /*7020*/  MOV R74, R62 ;  /* 0x0000003e004a7202 */ /* 0x01efe20000000f00 */
[----:B0-----:R-:W-:-:S02]  /*7030*/  FMUL.FTZ R60, R75, R68 ;  /* 0x000000444b3c7220 */ /* 0x001fc40000410000 */
[-C--:B------:R-:W-:Y:S02]  /*7040*/  FMUL.FTZ R65, R73, R68.reuse ;  /* 0x0000004449417220 */ /* 0x080fe40000410000 */
[CC--:B------:R-:W-:Y:S02]  /*7050*/  FFMA.FTZ R61, R74.reuse, R69.reuse, -R60 ;  /* 0x000000454a3d7223 */ /* 0x0c0fe4000001083c */
[-C--:B------:R-:W-:Y:S02]  /*7060*/  FMUL.FTZ R64, R74, R68.reuse ;  /* 0x000000444a407220 */ /* 0x080fe40000410000 */
[----:B------:R-:W-:Y:S02]  /*7070*/  @P1 FADD.FTZ R74, R61, R70 ;  /* 0x000000463d4a1221 */ /* 0x000fe40000010000 */
[----:B------:R-:W0:Y:S01]  /*7080*/  LDS.128 R60, [R213+0xc670] ;  /* 0x00c67000d53c7984 */ /* 0x000e220000000c00 */
[----:B------:R-:W-:Y:S02]  /*7090*/  FMUL.FTZ R68, R72, R68 ;  /* 0x0000004448447220 */ /* 0x000fe40000410000 */
[----:B------:R-:W-:-:S02]  /*70a0*/  FFMA.FTZ R64, R75, R69, R64 ;  /* 0x000000454b407223 */ /* 0x000fc40000010040 */
[-C--:B------:R-:W-:Y:S02]  /*70b0*/  @P1 FFMA.FTZ R73, R73, R69.reuse, R68 ;  /* 0x0000004549491223 */ /* 0x080fe40000010044 */
[----:B------:R-:W-:Y:S02]  /*70c0*/  @P1 FFMA.FTZ R72, R72, R69, -R65 ;  /* 0x0000004548481223 */ /* 0x000fe40000010841 */
[----:B------:R-:W-:-:S05]  /*70d0*/  @P1 FADD.FTZ R75, R64, R67 ;  /* 0x00000043404b1221 */ /* 0x000fca0000010000 */
[----:B------:R1:W-:Y:S01]  /*70e0*/  STS.128 [R213+0xc670], R72 ;  /* 0x00c67048d5007388 */ /* 0x0003e20000000c00 */
[C---:B0-----:R-:W-:Y:S02]  /*70f0*/  FMUL.FTZ R65, R61.reuse, R73 ;  /* 0x000000493d417220 */ /* 0x041fe40000410000 */
[C---:B------:R-:W-:Y:S02]  /*7100*/  FMUL.FTZ R68, R61.reuse, R74 ;  /* 0x0000004a3d447220 */ /* 0x040fe40000410000 */
[CC--:B------:R-:W-:Y:S02]  /*7110*/  FMUL.FTZ R69, R61.reuse, R75.reuse ;  /* 0x0000004b3d457220 */ /* 0x0c0fe40000410000 */
[-C--:B------:R-:W-:Y:S02]  /*7120*/  FMUL.FTZ R61, R61, R72.reuse ;  /* 0x000000483d3d7220 */ /* 0x080fe40000410000 */
[C---:B-1----:R-:W-:Y:S02]  /*7130*/  FFMA.FTZ R72, R60.reuse, R72, -R65 ;  /* 0x000000483c487223 */ /* 0x042fe40000010841 */
[----:B------:R-:W0:Y:S01]  /*7140*/  LDS.128 R64, [R213+0xc680] ;  /* 0x00c68000d5407984 */ /* 0x000e220000000c00 */
[----:B------:R-:W-:-:S02]  /*7150*/  FFMA.FTZ R68, R60, R75, R68 ;  /* 0x0000004b3c447223 */ /* 0x000fc40000010044 */
[C---:B------:R-:W-:Y:S02]  /*7160*/  FFMA.FTZ R73, R60.reuse, R73, R61 ;  /* 0x000000493c497223 */ /* 0x040fe4000001003d */
[----:B------:R-:W-:Y:S02]  /*7170*/  FFMA.FTZ R61, R60, R74, -R69 ;  /* 0x0000004a3c3d7223 */ /* 0x000fe40000010845 */
[----:B------:R-:W-:Y:S02]  /*7180*/  FADD.FTZ R75, R63, R68 ;  /* 0x000000443f4b7221 */ /* 0x000fe40000010000 */
[----:B------:R-:W1:Y:S01]  /*7190*/  LDS.128 R68, [R213+0xc690] ;  /* 0x00c69000d5447984 */ /* 0x000e620000000c00 */
[----:B------:R-:W-:-:S05]  /*71a0*/  FADD.FTZ R74, R62, R61 ;  /* 0x0000003d3e4a7221 */ /* 0x000fca0000010000 */
[----:B------:R2:W-:Y:S01]  /*71b0*/  STS.128 [R213+0xc680], R72 ;  /* 0x00c68048d5007388 */ /* 0x0005e20000000c00 */
[CC--:B0-----:R-:W-:Y:S02]  /*71c0*/  FMUL.FTZ R61, R65.reuse, R75.reuse ;  /* 0x0000004b413d7220 */ /* 0x0c1fe40000410000 */
[CC--:B------:R-:W-:Y:S02]  /*71d0*/  FMUL.FTZ R60, R65.reuse, R74.reuse ;  /* 0x0000004a413c7220 */ /* 0x0c0fe40000410000 */
[C---:B------:R-:W-:Y:S02]  /*71e0*/  FFMA.FTZ R61, R64.reuse, R74, -R61 ;  /* 0x0000004a403d7223 */ /* 0x040fe4000001083d */
[----:B------:R-:W-:Y:S02]  /*71f0*/  FFMA.FTZ R60, R64, R75, R60 ;  /* 0x0000004b403c7223 */ /* 0x000fe4000001003c */
[----:B--2---:R-:W-:Y:S02]  /*7200*/  FADD.FTZ R74, R66, R61 ;  /* 0x0000003d424a7221 */ /* 0x004fe40000010000 */
[----:B------:R-:W-:-:S02]  /*7210*/  FMUL.FTZ R63, R65, R73 ;  /* 0x00000049413f7220 */ /* 0x000fc40000410000 */
[----:B------:R-:W-:Y:S02]  /*7220*/  FADD.FTZ R75, R67, R60 ;  /* 0x0000003c434b7221 */ /* 0x000fe40000010000 */
[----:B------:R-:W-:Y:S02]  /*7230*/  FMUL.FTZ R65, R65, R72 ;  /* 0x0000004841417220 */ /* 0x000fe40000410000 */
[C---:B-1----:R-:W-:Y:S02]  /*7240*/  FMUL.FTZ R60, R69.reuse, R74 ;  /* 0x0000004a453c7220 */ /* 0x042fe40000410000 */
        /* <DEDUP_REMOVED lines=13> */
.L_x_1495:
[----:B------:R-:W-:Y:S05]  /*7320*/  BSYNC B0 ;  /* 0x0000000000007941 */ /* 0x000fea0003800000 */
.L_x_1494:
[----:B------:R-:W-:Y:S01]  /*7330*/  WARPSYNC 0xffffffff ;  /* 0xffffffff00007948 */ /* 0x000fe20003800000 */
[----:B------:R-:W-:Y:S02]  /*7340*/  LOP3.LUT P0, RZ, R122, 0x1f, RZ, 0xc0, !PT ;  /* 0x0000001f7aff7812 */ /* 0x000fe4000780c0ff */
[CC--:B--2--5:R-:W-:Y:S01]  /*7350*/  FMUL.FTZ R61, R33.reuse, R95.reuse ;  /* 0x0000005f213d7220 */ /* 0x0e4fe20000410000 */
        /* <DEDUP_REMOVED lines=15> */
[----:B0-----:R-:W0:Y:S01]  /*7450*/  LDS.64 R68, [R233.X16+0xc678] ;  /* 0x00c67800e9447984 */ /* 0x001e22000000ca00 */
[----:B------:R-:W-:Y:S02]  /*7460*/  FADD.FTZ R61, -R152, R61 ;  /* 0x0000003d983d7221 */ /* 0x000fe40000010100 */
[CC--:B------:R-:W-:Y:S02]  /*7470*/  FMUL.FTZ R62, R35.reuse, -R60.reuse ;  /* 0x8000003c233e7220 */ /* 0x0c0fe40000410000 */
[-C--:B------:R-:W-:Y:S02]  /*7480*/  FMUL.FTZ R67, R35, -R61.reuse ;  /* 0x8000003d23437220 */ /* 0x080fe40000410000 */
[C---:B------:R-:W-:Y:S02]  /*7490*/  FFMA.FTZ R61, R36.reuse, R61, R62 ;  /* 0x0000003d243d7223 */ /* 0x040fe4000001003e */
[----:B------:R-:W-:-:S02]  /*74a0*/  FFMA.FTZ R60, R36, R60, -R67 ;  /* 0x0000003c243c7223 */ /* 0x000fc40000010843 */
[C---:B------:R-:W-:Y:S02]  /*74b0*/  FMUL.FTZ R62, R37.reuse, -R65 ;  /* 0x80000041253e7220 */ /* 0x040fe40000410000 */
[----:B------:R-:W-:Y:S02]  /*74c0*/  FADD.FTZ R61, -R150, R61 ;  /* 0x0000003d963d7221 */ /* 0x000fe40000010100 */
[-C--:B------:R-:W-:Y:S02]  /*74d0*/  FMUL.FTZ R64, R37, -R63.reuse ;  /* 0x8000003f25407220 */ /* 0x080fe40000410000 */
        /* <DEDUP_REMOVED lines=9> */
[----:B------:R-:W-:Y:S02]  /*7570*/  FADD.FTZ R65, -R148, R65 ;  /* 0x0000004194417221 */ /* 0x000fe40000010100 */
[CC--:B------:R-:W-:Y:S02]  /*7580*/  FMUL.FTZ R63, R39.reuse, -R62.reuse ;  /* 0x8000003e273f7220 */ /* 0x0c0fe40000410000 */
[C---:B------:R-:W-:Y:S02]  /*7590*/  FFMA.FTZ R61, R40.reuse, R62, -R61 ;  /* 0x0000003e283d7223 */ /* 0x040fe4000001083d */
[C---:B------:R-:W-:Y:S02]  /*75a0*/  FMUL.FTZ R62, R39.reuse, -R60 ;  /* 0x8000003c273e7220 */ /* 0x040fe40000410000 */
[----:B------:R-:W-:Y:S02]  /*75b0*/  FMUL.FTZ R67, R39, -R65 ;  /* 0x8000004127437220 */ /* 0x000fe40000410000 */
[----:B------:R-:W-:-:S02]  /*75c0*/  FFMA.FTZ R63, R40, R64, R63 ;  /* 0x00000040283f7223 */ /* 0x000fc4000001003f */
[C---:B------:R-:W-:Y:S02]  /*75d0*/  FFMA.FTZ R65, R40.reuse, R65, R62 ;  /* 0x0000004128417223 */ /* 0x040fe4000001003e */
[----:B------:R-:W-:Y:S02]  /*75e0*/  FFMA.FTZ R60, R40, R60, -R67 ;  /* 0x0000003c283c7223 */ /* 0x000fe40000010843 */
[C---:B------:R-:W-:Y:S02]  /*75f0*/  FMUL.FTZ R62, R41.reuse, -R63 ;  /* 0x8000003f293e7220 */ /* 0x040fe40000410000 */
[----:B------:R-:W-:Y:S02]  /*7600*/  FADD.FTZ R65, -R146, R65 ;  /* 0x0000004192417221 */ /* 0x000fe40000010100 */
[----:B------:R-:W-:Y:S02]  /*7610*/  FMUL.FTZ R64, R41, -R61 ;  /* 0x8000003d29407220 */ /* 0x000fe40000410000 */
[----:B------:R-:W-:-:S02]  /*7620*/  FADD.FTZ R60, R145, R60 ;  /* 0x0000003c913c7221 */ /* 0x000fc40000010000 */
[C---:B------:R-:W-:Y:S02]  /*7630*/  FFMA.FTZ R62, R42.reuse, R61, -R62 ;  /* 0x0000003d2a3e7223 */ /* 0x040fe4000001083e */
[C---:B------:R-:W-:Y:S02]  /*7640*/  FMUL.FTZ R61, R41.reuse, -R65 ;  /* 0x80000041293d7220 */ /* 0x040fe40000410000 */
[C---:B------:R-:W-:Y:S02]  /*7650*/  FFMA.FTZ R64, R42.reuse, R63, R64 ;  /* 0x0000003f2a407223 */ /* 0x040fe40000010040 */
[-C--:B------:R-:W-:Y:S02]  /*7660*/  FMUL.FTZ R63, R41, -R60.reuse ;  /* 0x8000003c293f7220 */ /* 0x080fe40000410000 */
[C---:B------:R-:W-:Y:S02]  /*7670*/  FFMA.FTZ R60, R42.reuse, R60, -R61 ;  /* 0x0000003c2a3c7223 */ /* 0x040fe4000001083d */
[----:B------:R-:W-:-:S02]  /*7680*/  FFMA.FTZ R63, R42, R65, R63 ;  /* 0x000000412a3f7223 */ /* 0x000fc4000001003f */
[----:B------:R-:W-:Y:S02]  /*7690*/  FMUL.FTZ R61, R43, -R64 ;  /* 0x800000402b3d7220 */ /* 0x000fe40000410000 */
[----:B------:R-:W-:Y:S02]  /*76a0*/  FADD.FTZ R60, R143, R60 ;  /* 0x0000003c8f3c7221 */ /* 0x000fe40000010000 */
[----:B------:R-:W-:Y:S02]  /*76b0*/  FADD.FTZ R63, -R144, R63 ;  /* 0x0000003f903f7221 */ /* 0x000fe40000010100 */
[CC--:B------:R-:W-:Y:S02]  /*76c0*/  FMUL.FTZ R65, R43.reuse, -R62.reuse ;  /* 0x8000003e2b417220 */ /* 0x0c0fe40000410000 */
[----:B------:R-:W-:Y:S02]  /*76d0*/  FFMA.FTZ R61, R44, R62, -R61 ;  /* 0x0000003e2c3d7223 */ /* 0x000fe4000001083d */
[----:B------:R-:W-:-:S02]  /*76e0*/  FMUL.FTZ R62, R43, -R60 ;  /* 0x8000003c2b3e7220 */ /* 0x000fc40000410000 */
[-C--:B------:R-:W-:Y:S02]  /*76f0*/  FMUL.FTZ R67, R43, -R63.reuse ;  /* 0x8000003f2b437220 */ /* 0x080fe40000410000 */
[C---:B------:R-:W-:Y:S02]  /*7700*/  FFMA.FTZ R65, R44.reuse, R64, R65 ;  /* 0x000000402c417223 */ /* 0x040fe40000010041 */
        /* <DEDUP_REMOVED lines=14> */
[----:B------:R-:W-:Y:S02]  /*77f0*/  FADD.FTZ R65, -R140, R65 ;  /* 0x000000418c417221 */ /* 0x000fe40000010100 */
[----:B------:R-:W-:-:S02]  /*7800*/  FMUL.FTZ R63, R47, -R62 ;  /* 0x8000003e2f3f7220 */ /* 0x000fc40000410000 */
[C---:B------:R-:W-:Y:S02]  /*7810*/  FFMA.FTZ R61, R48.reuse, R62, -R61 ;  /* 0x0000003e303d7223 */ /* 0x040fe4000001083d */
[C---:B------:R-:W-:Y:S02]  /*7820*/  FMUL.FTZ R62, R47.reuse, -R60 ;  /* 0x8000003c2f3e7220 */ /* 0x040fe40000410000 */
[-C--:B------:R-:W-:Y:S02]  /*7830*/  FMUL.FTZ R67, R47, -R65.reuse ;  /* 0x800000412f437220 */ /* 0x080fe40000410000 */
[C---:B------:R-:W-:Y:S02]  /*7840*/  FFMA.FTZ R63, R48.reuse, R64, R63 ;  /* 0x00000040303f7223 */ /* 0x040fe4000001003f */
        /* <DEDUP_REMOVED lines=64> */
[----:B0-----:R-:W-:Y:S02]  /*7c50*/  FMUL.FTZ R70, R77, R68 ;  /* 0x000000444d467220 */ /* 0x001fe40000410000 */
        /* <DEDUP_REMOVED lines=12> */
[-C--:B------:R-:W-:Y:S02]  /*7d20*/  FMUL.FTZ R60, R81, -R64.reuse ;  /* 0x80000040513c7220 */ /* 0x080fe40000410000 */
[C---:B------:R-:W-:Y:S01]  /*7d30*/  FFMA.FTZ R64, R82.reuse, R64, -R61 ;  /* 0x0000004052407223 */ /* 0x040fe2000001083d */
        /* <DEDUP_REMOVED lines=8> */
[----:B------:R-:W0:Y:S01]  /*7dc0*/  @!P0 LDS.128 R60, [UR11+0xee80] ;  /* 0x00ee800bff3c8984 */ /* 0x000e220008000c00 */
[----:B------:R-:W-:Y:S01]  /*7dd0*/  FADD.FTZ R169, R169, R68 ;  /* 0x00000044a9a97221 */ /* 0x000fe20000010000 */
[----:B------:R-:W-:Y:S01]  /*7de0*/  ISETP.GT.U32.AND P0, PT, R122, 0x1f, PT ;  /* 0x0000001f7a00780c */ /* 0x000fe20003f04070 */
[----:B------:R-:W-:Y:S01]  /*7df0*/  FMUL.FTZ R68, R81, R214 ;  /* 0x000000d651447220 */ /* 0x000fe20000410000 */
[----:B------:R1:W-:Y:S03]  /*7e00*/  STS.128 [R233.X16+0xd080], R64 ;  /* 0x00d08040e9007388 */ /* 0x0003e6000000cc00 */
[----:B-1----:R-:W-:-:S04]  /*7e10*/  FFMA.FTZ R65, R82, R213, R68 ;  /* 0x000000d552417223 */ /* 0x002fc80000010044 */
        /* <DEDUP_REMOVED lines=91> */
[C---:B0-----:R-:W-:Y:S02]  /*83d0*/  FMUL.FTZ R72, R65.reuse, R70 ;  /* 0x0000004641487220 */ /* 0x041fe40000410000 */
[-C--:B------:R-:W-:Y:S02]  /*83e0*/  FMUL.FTZ R73, R65, R71.reuse ;  /* 0x0000004741497220 */ /* 0x080fe40000410000 */
[----:B------:R-:W-:-:S02]  /*83f0*/  FFMA.FTZ R72, R64, R71, R72 ;  /* 0x0000004740487223 */ /* 0x000fc40000010048 */
[CC--:B------:R-:W-:Y:S02]  /*8400*/  FMUL.FTZ R71, R65.reuse, R69.reuse ;  /* 0x0000004541477220 */ /* 0x0c0fe40000410000 */
[-C--:B------:R-:W-:Y:S02]  /*8410*/  FMUL.FTZ R65, R65, R68.reuse ;  /* 0x0000004441417220 */ /* 0x080fe40000410000 */
[C---:B------:R-:W-:Y:S02]  /*8420*/  FFMA.FTZ R68, R64.reuse, R68, -R71 ;  /* 0x0000004440447223 */ /* 0x040fe40000010847 */
[C---:B------:R-:W-:Y:S02]  /*8430*/  FFMA.FTZ R71, R64.reuse, R70, -R73 ;  /* 0x0000004640477223 */ /* 0x040fe40000010849 */
[----:B------:R-:W-:Y:S02]  /*8440*/  FADD.FTZ R67, R67, R72 ;  /* 0x0000004843437221 */ /* 0x000fe40000010000 */
[----:B------:R-:W0:Y:S01]  /*8450*/  LDS.128 R72, [R234+0xd090] ;  /* 0x00d09000ea487984 */ /* 0x000e220000000c00 */
[----:B------:R-:W-:-:S02]  /*8460*/  FFMA.FTZ R69, R64, R69, R65 ;  /* 0x0000004540457223 */ /* 0x000fc40000010041 */
[----:B------:R-:W-:Y:S02]  /*8470*/  FADD.FTZ R66, R66, R71 ;  /* 0x0000004742427221 */ /* 0x000fe40000010000 */
[C---:B0-----:R-:W-:Y:S02]  /*8480*/  FMUL.FTZ R65, R73.reuse, R67 ;  /* 0x0000004349417220 */ /* 0x041fe40000410000 */
[C---:B------:R-:W-:Y:S02]  /*8490*/  FMUL.FTZ R71, R73.reuse, R69 ;  /* 0x0000004549477220 */ /* 0x040fe40000410000 */
[-C--:B------:R-:W-:Y:S02]  /*84a0*/  FFMA.FTZ R65, R72, R66.reuse, -R65 ;  /* 0x0000004248417223 */ /* 0x080fe40000010841 */
[----:B------:R-:W-:Y:S02]  /*84b0*/  FMUL.FTZ R66, R73, R66 ;  /* 0x0000004249427220 */ /* 0x000fe40000410000 */
[----:B------:R-:W-:-:S02]  /*84c0*/  FADD.FTZ R74, R74, R65 ;  /* 0x000000414a4a7221 */ /* 0x000fc40000010000 */
[C---:B------:R-:W-:Y:S02]  /*84d0*/  FFMA.FTZ R70, R72.reuse, R67, R66 ;  /* 0x0000004348467223 */ /* 0x040fe40000010042 */
[----:B------:R-:W0:Y:S01]  /*84e0*/  LDS.128 R64, [R234+0xd080] ;  /* 0x00d08000ea407984 */ /* 0x000e220000000c00 */
[-C--:B------:R-:W-:Y:S02]  /*84f0*/  FMUL.FTZ R73, R73, R68.reuse ;  /* 0x0000004449497220 */ /* 0x080fe40000410000 */
[----:B------:R-:W-:Y:S02]  /*8500*/  FADD.FTZ R75, R75, R70 ;  /* 0x000000464b4b7221 */ /* 0x000fe40000010000 */
[C---:B------:R-:W-:Y:S02]  /*8510*/  FFMA.FTZ R68, R72.reuse, R68, -R71 ;  /* 0x0000004448447223 */ /* 0x040fe40000010847 */
[----:B------:R-:W-:Y:S02]  /*8520*/  FFMA.FTZ R69, R72, R69, R73 ;  /* 0x0000004548457223 */ /* 0x000fe40000010049 */
[----:B0-----:R-:W-:-:S02]  /*8530*/  FMUL.FTZ R71, R65, R75 ;  /* 0x0000004b41477220 */ /* 0x001fc40000410000 */
[CC--:B------:R-:W-:Y:S02]  /*8540*/  FMUL.FTZ R70, R65.reuse, R74.reuse ;  /* 0x0000004a41467220 */ /* 0x0c0fe40000410000 */
[C---:B------:R-:W-:Y:S02]  /*8550*/  FFMA.FTZ R73, R64.reuse, R74, -R71 ;  /* 0x0000004a40497223 */ /* 0x040fe40000010847 */
[C---:B------:R-:W-:Y:S02]  /*8560*/  FMUL.FTZ R71, R65.reuse, R69 ;  /* 0x0000004541477220 */ /* 0x040fe40000410000 */
[----:B------:R-:W-:Y:S02]  /*8570*/  FFMA.FTZ R70, R64, R75, R70 ;  /* 0x0000004b40467223 */ /* 0x000fe40000010046 */
[----:B------:R-:W-:Y:S02]  /*8580*/  FMUL.FTZ R65, R65, R68 ;  /* 0x0000004441417220 */ /* 0x000fe40000410000 */
[----:B------:R-:W-:-:S02]  /*8590*/  FADD.FTZ R70, R67, R70 ;  /* 0x0000004643467221 */ /* 0x000fc40000010000 */
[C---:B------:R-:W-:Y:S02]  /*85a0*/  FFMA.FTZ R69, R64.reuse, R69, R65 ;  /* 0x0000004540457223 */ /* 0x040fe40000010041 */
[----:B------:R-:W-:Y:S01]  /*85b0*/  FFMA.FTZ R71, R64, R68, -R71 ;  /* 0x0000004440477223 */ /* 0x000fe20000010847 */
[----:B------:R-:W-:Y:S01]  /*85c0*/  MOV R72, R70 ;  /* 0x0000004600487202 */ /* 0x000fe20000000f00 */
[----:B------:R-:W-:Y:S01]  /*85d0*/  FADD.FTZ R68, R66, R73 ;  /* 0x0000004942447221 */ /* 0x000fe20000010000 */
[----:B------:R-:W-:Y:S01]  /*85e0*/  MOV R74, R69 ;  /* 0x00000045004a7202 */ /* 0x000fe20000000f00 */
[----:B------:R-:W-:Y:S05]  /*85f0*/  BRA.DIV ~URZ, `(.L_x_1505) ;  /* 0x00007b227f007947 */ /* 0x000fea000b800000 */
[----:B------:R0:W1:Y:S02]  /*8600*/  SHFL.DOWN PT, R67, R71, 0x1, 0x1f ;  /* 0x08201f0047437f89 */ /* 0x00006400000e0000 */
.L_x_1607:
[----:B------:R-:W-:Y:S05]  /*8610*/  BRA.DIV ~URZ, `(.L_x_1506) ;  /* 0x00007b827f007947 */ /* 0x000fea000b800000 */
[----:B------:R-:W2:Y:S04]  /*8620*/  SHFL.DOWN PT, R69, R69, 0x1, 0x1f ;  /* 0x08201f0045457f89 */ /* 0x000ea800000e0000 */
[----:B------:R3:W4:Y:S04]  /*8630*/  SHFL.DOWN PT, R73, R68, 0x1, 0x1f ;  /* 0x08201f0044497f89 */ /* 0x00072800000e0000 */
[----:B------:R3:W0:Y:S02]  /*8640*/  SHFL.DOWN PT, R66, R70, 0x1, 0x1f ;  /* 0x08201f0046427f89 */ /* 0x00062400000e0000 */
.L_x_1608:
        /* <DEDUP_REMOVED lines=13> */
.L_x_1508:
[----:B------:R-:W-:Y:S05]  /*8720*/  BSYNC B1 ;  /* 0x0000000000017941 */ /* 0x000fea0003800000 */
.L_x_1507:
[----:B------:R-:W-:Y:S01]  /*8730*/  ISETP.GT.U32.AND P0, PT, R236, 0x1d, PT ;  /* 0x0000001dec00780c */ /* 0x000fe20003f04070 */
[----:B------:R-:W-:Y:S05]  /*8740*/  BRA.DIV ~URZ, `(.L_x_1509) ;  /* 0x00007ba27f007947 */ /* 0x000fea000b800000 */
[----:B-1----:R1:W3:Y:S04]  /*8750*/  SHFL.DOWN PT, R67, R71, 0x2, 0x1f ;  /* 0x08401f0047437f89 */ /* 0x0022e800000e0000 */
[----:B--2---:R1:W2:Y:S04]  /*8760*/  SHFL.DOWN PT, R69, R74, 0x2, 0x1f ;  /* 0x08401f004a457f89 */ /* 0x0042a800000e0000 */
[----:B---3--:R1:W3:Y:S04]  /*8770*/  SHFL.DOWN PT, R70, R68, 0x2, 0x1f ;  /* 0x08401f0044467f89 */ /* 0x0082e800000e0000 */
[----:B0-----:R1:W0:Y:S02]  /*8780*/  SHFL.DOWN PT, R66, R72, 0x2, 0x1f ;  /* 0x08401f0048427f89 */ /* 0x00122400000e0000 */
.L_x_1609:
        /* <DEDUP_REMOVED lines=13> */
.L_x_1511:
[----:B------:R-:W-:Y:S05]  /*8860*/  BSYNC B1 ;  /* 0x0000000000017941 */ /* 0x000fea0003800000 */
.L_x_1510:
[----:B------:R-:W-:Y:S01]  /*8870*/  ISETP.GT.U32.AND P0, PT, R236, 0x1b, PT ;  /* 0x0000001bec00780c */ /* 0x000fe20003f04070 */
[----:B------:R-:W-:Y:S10]  /*8880*/  BRA.DIV ~URZ, `(.L_x_1512) ;  /* 0x00007c227f007947 */ /* 0x000ff4000b800000 */
[----:B------:R1:W4:Y:S02]  /*8890*/  SHFL.DOWN PT, R67, R71, 0x4, 0x1f ;  /* 0x08801f0047437f89 */ /* 0x00032400000e0000 */
.L_x_1610:
[----:B------:R-:W-:Y:S05]  /*88a0*/  BRA.DIV ~URZ, `(.L_x_1513) ;  /* 0x00007c827f007947 */ /* 0x000fea000b800000 */
[----:B--2---:R2:W1:Y:S04]  /*88b0*/  SHFL.DOWN PT, R69, R74, 0x4, 0x1f ;  /* 0x08801f004a457f89 */ /* 0x00446800000e0000 */
[----:B---3--:R2:W3:Y:S04]  /*88c0*/  SHFL.DOWN PT, R70, R68, 0x4, 0x1f ;  /* 0x08801f0044467f89 */ /* 0x0084e800000e0000 */
[----:B0-----:R2:W0:Y:S02]  /*88d0*/  SHFL.DOWN PT, R66, R72, 0x4, 0x1f ;  /* 0x08801f0048427f89 */ /* 0x00142400000e0000 */
.L_x_1611:
        /* <DEDUP_REMOVED lines=13> */
.L_x_1515:
[----:B------:R-:W-:Y:S05]  /*89b0*/  BSYNC B1 ;  /* 0x0000000000017941 */ /* 0x000fea0003800000 */
.L_x_1514:
[----:B------:R-:W-:Y:S01]  /*89c0*/  ISETP.GT.U32.AND P0, PT, R236, 0x17, PT ;  /* 0x00000017ec00780c */ /* 0x000fe20003f04070 */
[----:B------:R-:W-:Y:S05]  /*89d0*/  BRA.DIV ~URZ, `(.L_x_1516) ;  /* 0x00007ca27f007947 */ /* 0x000fea000b800000 */
[----:B----4-:R4:W2:Y:S04]  /*89e0*/  SHFL.DOWN PT, R67, R71, 0x8, 0x1f ;  /* 0x09001f0047437f89 */ /* 0x0108a800000e0000 */
[----:B-1----:R4:W1:Y:S04]  /*89f0*/  SHFL.DOWN PT, R69, R74, 0x8, 0x1f ;  /* 0x09001f004a457f89 */ /* 0x00286800000e0000 */
[----:B---3--:R4:W3:Y:S04]  /*8a00*/  SHFL.DOWN PT, R70, R68, 0x8, 0x1f ;  /* 0x09001f0044467f89 */ /* 0x0088e800000e0000 */
[----:B0-----:R4:W0:Y:S02]  /*8a10*/  SHFL.DOWN PT, R66, R72, 0x8, 0x1f ;  /* 0x09001f0048427f89 */ /* 0x00182400000e0000 */
.L_x_1612:
        /* <DEDUP_REMOVED lines=13> */
.L_x_1518:
[----:B------:R-:W-:Y:S05]  /*8af0*/  BSYNC B1 ;  /* 0x0000000000017941 */ /* 0x000fea0003800000 */
.L_x_1517:
[----:B------:R-:W-:Y:S01]  /*8b00*/  ISETP.GT.U32.AND P0, PT, R236, 0xf, PT ;  /* 0x0000000fec00780c */ /* 0x000fe20003f04070 */
[----:B------:R-:W-:Y:S10]  /*8b10*/  BRA.DIV ~URZ, `(.L_x_1519) ;  /* 0x00007d227f007947 */ /* 0x000ff4000b800000 */
[----:B--2---:R2:W4:Y:S02]  /*8b20*/  SHFL.DOWN PT, R67, R71, 0x10, 0x1f ;  /* 0x0a001f0047437f89 */ /* 0x00452400000e0000 */
.L_x_1613:
[----:B------:R-:W-:Y:S05]  /*8b30*/  BRA.DIV ~URZ, `(.L_x_1520) ;  /* 0x00007d827f007947 */ /* 0x000fea000b800000 */
[----:B-1----:R1:W2:Y:S04]  /*8b40*/  SHFL.DOWN PT, R69, R74, 0x10, 0x1f ;  /* 0x0a001f004a457f89 */ /* 0x0022a800000e0000 */
[----:B---3--:R1:W3:Y:S04]  /*8b50*/  SHFL.DOWN PT, R70, R68, 0x10, 0x1f ;  /* 0x0a001f0044467f89 */ /* 0x0082e800000e0000 */
[----:B0-----:R1:W0:Y:S02]  /*8b60*/  SHFL.DOWN PT, R66, R72, 0x10, 0x1f ;  /* 0x0a001f0048427f89 */ /* 0x00122400000e0000 */
.L_x_1614:
        /* <DEDUP_REMOVED lines=13> */
.L_x_1522:
[----:B------:R-:W-:Y:S05]  /*8c40*/  BSYNC B1 ;  /* 0x0000000000017941 */ /* 0x000fea0003800000 */
.L_x_1521:
        /* <DEDUP_REMOVED lines=20> */
.L_x_1615:
        /* <DEDUP_REMOVED lines=21> */
.L_x_1525:
[----:B------:R-:W-:Y:S05]  /*8ee0*/  BSYNC B1 ;  /* 0x0000000000017941 */ /* 0x000fea0003800000 */
.L_x_1524:
[----:B------:R-:W0:Y:S04]  /*8ef0*/  LDS.128 R72, [R234+0xd0b0] ;  /* 0x00d0b000ea487984 */ /* 0x000e280000000c00 */
[----:B------:R-:W-:Y:S01]  /*8f00*/  STS.128 [R234+0xd0b0], R64 ;  /* 0x00d0b040ea007388 */ /* 0x000fe20000000c00 */
[----:B0-----:R-:W-:-:S02]  /*8f10*/  FMUL.FTZ R71, R73, R67 ;  /* 0x0000004349477220 */ /* 0x001fc40000410000 */
[C---:B---3--:R-:W-:Y:S02]  /*8f20*/  FMUL.FTZ R68, R73.reuse, R66 ;  /* 0x0000004249447220 */ /* 0x048fe40000410000 */
[C---:B------:R-:W-:Y:S02]  /*8f30*/  FMUL.FTZ R69, R73.reuse, R65 ;  /* 0x0000004149457220 */ /* 0x040fe40000410000 */
[----:B------:R-:W-:Y:S02]  /*8f40*/  FMUL.FTZ R73, R73, R64 ;  /* 0x0000004049497220 */ /* 0x000fe40000410000 */
[C---:B------:R-:W-:Y:S02]  /*8f50*/  FFMA.FTZ R71, R72.reuse, R66, -R71 ;  /* 0x0000004248477223 */ /* 0x040fe40000010847 */
[C---:B------:R-:W-:Y:S02]  /*8f60*/  FFMA.FTZ R76, R72.reuse, R67, R68 ;  /* 0x00000043484c7223 */ /* 0x040fe40000010044 */
[----:B------:R-:W-:-:S02]  /*8f70*/  FFMA.FTZ R68, R72, R64, -R69 ;  /* 0x0000004048447223 */ /* 0x000fc40000010845 */
        /* <DEDUP_REMOVED lines=28> */
.L_x_1504:
[----:B0-----:R-:W-:Y:S05]  /*9140*/  BSYNC B0 ;  /* 0x0000000000007941 */ /* 0x001fea0003800000 */
.L_x_1503:
[----:B------:R-:W-:Y:S01]  /*9150*/  WARPSYNC 0xffffffff ;  /* 0xffffffff00007948 */ /* 0x000fe20003800000 */
[----:B------:R-:W-:Y:S02]  /*9160*/  ISETP.NE.AND P0, PT, R122, RZ, PT ;  /* 0x000000ff7a00720c */ /* 0x000fe40003f05270 */
[----:B------:R-:W-:Y:S06]  /*9170*/  BAR.SYNC.DEFER_BLOCKING 0x0 ;  /* 0x0000000000007b1d */ /* 0x000fec0000010000 */
[----:B------:R-:W-:Y:S01]  /*9180*/  BSSY B0, `(.L_x_1526) ;  /* 0x00002d6000007945 */ /* 0x000fe20003800000 */
[----:B------:R-:W0:Y:S04]  /*9190*/  LDS.64 R64, [R233.X16+0xd088] ;  /* 0x00d08800e9407984 */ /* 0x000e28000000ca00 */
[----:B------:R2:W-:Y:S01]  /*91a0*/  @!P0 STS.128 [UR11+0xee80], R60 ;  /* 0x00ee803cff008988 */ /* 0x0005e20008000c0b */
[----:B------:R-:W-:-:S02]  /*91b0*/  ULDC UR11, c[0x0][0x168] ;  /* 0x00005a00000b7ab9 */ /* 0x000fc40000000800 */
[----:B------:R-:W-:Y:S01]  /*91c0*/  UIADD3 UR11, -UR12, UR11, URZ ;  /* 0x0000000b0c0b7290 */ /* 0x000fe2000fffe13f */
[CC--:B0-----:R-:W-:Y:S02]  /*91d0*/  FMUL.FTZ R66, R64.reuse, -R95.reuse ;  /* 0x8000005f40427220 */ /* 0x0c1fe40000410000 */
[C---:B------:R-:W-:Y:S02]  /*91e0*/  FMUL.FTZ R95, R65.reuse, -R95 ;  /* 0x8000005f415f7220 */ /* 0x040fe40000410000 */
[-C--:B------:R-:W-:Y:S02]  /*91f0*/  FFMA.FTZ R65, R65, R94.reuse, R66 ;  /* 0x0000005e41417223 */ /* 0x080fe40000010042 */
[----:B------:R-:W-:Y:S01]  /*9200*/  FFMA.FTZ R64, R64, R94, -R95 ;  /* 0x0000005e40407223 */ /* 0x000fe2000001085f */
[----:B------:R-:W-:Y:S01]  /*9210*/  IADD3 R95, R122, 0xc80, RZ ;  /* 0x00000c807a5f7810 */ /* 0x000fe20007ffe0ff */
[----:B------:R-:W-:Y:S02]  /*9220*/  FADD.FTZ R154, -R154, R65 ;  /* 0x000000419a9a7221 */ /* 0x000fe40000010100 */
[----:B------:R-:W-:Y:S01]  /*9230*/  FADD.FTZ R66, R153, R64 ;  /* 0x0000004099427221 */ /* 0x000fe20000010000 */
[----:B------:R-:W-:Y:S01]  /*9240*/  HADD2.F32 R64, -RZ, R117.H0_H0 ;  /* 0x20000075ff407230 */ /* 0x000fe20000004100 */
[----:B------:R-:W-:-:S02]  /*9250*/  FMUL.FTZ R65, R33, -R154 ;  /* 0x8000009a21417220 */ /* 0x000fc40000410000 */
[----:B------:R-:W-:Y:S02]  /*9260*/  FMUL.FTZ R33, R33, -R66 ;  /* 0x8000004221217220 */ /* 0x000fe40000410000 */
[----:B------:R-:W-:Y:S02]  /*9270*/  FMUL.FTZ R67, R83, R64 ;  /* 0x0000004053437220 */ /* 0x000fe40000410000 */
[----:B--2---:R-:W-:Y:S02]  /*9280*/  FMUL.FTZ R61, R0, R154 ;  /* 0x0000009a003d7220 */ /* 0x004fe40000410000 */
[C---:B------:R-:W-:Y:S02]  /*9290*/  FFMA.FTZ R60, R34.reuse, R66, -R65 ;  /* 0x00000042223c7223 */ /* 0x040fe40000010841 */
[----:B------:R-:W-:Y:S02]  /*92a0*/  FFMA.FTZ R33, R34, R154, R33 ;  /* 0x0000009a22217223 */ /* 0x000fe40000010021 */
[----:B------:R-:W-:-:S02]  /*92b0*/  FMUL.FTZ R34, R66, UR36 ;  /* 0x0000002442227c20 */ /* 0x000fc40008410000 */
[-C--:B------:R-:W-:Y:S02]  /*92c0*/  FFMA.FTZ R0, R0, -R67.reuse, R198 ;  /* 0x8000004300007223 */ /* 0x080fe400000100c6 */
[C---:B------:R-:W-:Y:S02]  /*92d0*/  FFMA.FTZ R67, R2.reuse, -R67, R197 ;  /* 0x8000004302437223 */ /* 0x040fe400000100c5 */
[----:B------:R-:W-:Y:S02]  /*92e0*/  FFMA.FTZ R62, R2, R66, R61 ;  /* 0x00000042023e7223 */ /* 0x000fe4000001003d */
[C---:B------:R-:W-:Y:S02]  /*92f0*/  FMUL.FTZ R2, R154.reuse, UR36 ;  /* 0x000000249a027c20 */ /* 0x040fe40008410000 */
[----:B------:R-:W-:Y:S02]  /*9300*/  FFMA.FTZ R61, R154, UR35, -R34 ;  /* 0x000000239a3d7c23 */ /* 0x000fe40008010822 */
[----:B------:R-:W-:-:S02]  /*9310*/  FMUL.FTZ R65, R83, R154 ;  /* 0x0000009a53417220 */ /* 0x000fc40000410000 */
[----:B------:R-:W-:Y:S02]  /*9320*/  FMUL.FTZ R63, R83, R66 ;  /* 0x00000042533f7220 */ /* 0x000fe40000410000 */
[----:B------:R-:W-:Y:S02]  /*9330*/  FFMA.FTZ R34, R66, UR35, R2 ;  /* 0x0000002342227c23 */ /* 0x000fe40008010002 */
[C---:B------:R-:W-:Y:S02]  /*9340*/  FMUL.FTZ R61, R0.reuse, R61 ;  /* 0x0000003d003d7220 */ /* 0x040fe40000410000 */
[C---:B------:R-:W-:Y:S02]  /*9350*/  FMUL.FTZ R2, R0.reuse, R65 ;  /* 0x0000004100027220 */ /* 0x040fe40000410000 */
[----:B------:R-:W-:Y:S02]  /*9360*/  FMUL.FTZ R0, R0, R63 ;  /* 0x0000003f00007220 */ /* 0x000fe40000410000 */
[----:B------:R-:W-:Y:S01]  /*9370*/  FADD.FTZ R66, -R152, R33 ;  /* 0x0000002198427221 */ /* 0x000fe20000010100 */
[----:B------:R-:W-:Y:S01]  /*9380*/  HADD2.F32 R33, -RZ, R118.H0_H0 ;  /* 0x20000076ff217230 */ /* 0x000fe20000004100 */
[----:B------:R-:W-:-:S02]  /*9390*/  FADD.FTZ R151, R151, R60 ;  /* 0x0000003c97977221 */ /* 0x000fc40000010000 */
[C---:B------:R-:W-:Y:S02]  /*93a0*/  FFMA.FTZ R2, R67.reuse, R63, R2 ;  /* 0x0000003f43027223 */ /* 0x040fe40000010002 */
[C---:B------:R-:W-:Y:S02]  /*93b0*/  FFMA.FTZ R0, R67.reuse, R65, -R0 ;  /* 0x0000004143007223 */ /* 0x040fe40000010800 */
[----:B------:R-:W-:Y:S02]  /*93c0*/  FFMA.FTZ R67, R67, R34, R61 ;  /* 0x0000002243437223 */ /* 0x000fe4000001003d */
[C---:B------:R-:W-:Y:S02]  /*93d0*/  FMUL.FTZ R34, R35.reuse, -R66 ;  /* 0x8000004223227220 */ /* 0x040fe40000410000 */
[----:B------:R-:W-:Y:S02]  /*93e0*/  FMUL.FTZ R35, R35, -R151 ;  /* 0x8000009723237220 */ /* 0x000fe40000410000 */
[----:B------:R-:W-:-:S02]  /*93f0*/  FFMA.FTZ R217, R83, R62, R217 ;  /* 0x0000003e53d97223 */ /* 0x000fc400000100d9 */
[----:B-1----:R-:W-:Y:S02]  /*9400*/  FFMA.FTZ R69, R64, R62, R67 ;  /* 0x0000003e40457223 */ /* 0x002fe40000010043 */
[----:B------:R-:W-:Y:S02]  /*9410*/  FMUL.FTZ R62, R84, R33 ;  /* 0x00000021543e7220 */ /* 0x000fe40000410000 */
[C---:B------:R-:W-:Y:S02]  /*9420*/  FFMA.FTZ R34, R36.reuse, R151, -R34 ;  /* 0x0000009724227223 */ /* 0x040fe40000010822 */
[----:B------:R-:W-:Y:S02]  /*9430*/  FFMA.FTZ R35, R36, R66, R35 ;  /* 0x0000004224237223 */ /* 0x000fe40000010023 */
[C---:B------:R-:W-:Y:S02]  /*9440*/  FMUL.FTZ R60, R64.reuse, R63 ;  /* 0x0000003f403c7220 */ /* 0x040fe40000410000 */
[----:B------:R-:W-:-:S02]  /*9450*/  FMUL.FTZ R61, R64, R65 ;  /* 0x00000041403d7220 */ /* 0x000fc40000410000 */
[----:B------:R-:W-:Y:S02]  /*9460*/  FMUL.FTZ R36, R3, R66 ;  /* 0x0000004203247220 */ /* 0x000fe40000410000 */
[----:B------:R-:W-:Y:S02]  /*9470*/  FMUL.FTZ R64, R151, UR36 ;  /* 0x0000002497407c20 */ /* 0x000fe40008410000 */
[-C--:B------:R-:W-:Y:S02]  /*9480*/  FFMA.FTZ R3, R3, -R62.reuse, R196 ;  /* 0x8000003e03037223 */ /* 0x080fe400000100c4 */
[C---:B------:R-:W-:Y:S02]  /*9490*/  FFMA.FTZ R62, R4.reuse, -R62, R195 ;  /* 0x8000003e043e7223 */ /* 0x040fe400000100c3 */
[----:B------:R-:W-:Y:S02]  /*94a0*/  FFMA.FTZ R63, R4, R151, R36 ;  /* 0x00000097043f7223 */ /* 0x000fe40000010024 */
[----:B------:R-:W-:-:S02]  /*94b0*/  FMUL.FTZ R4, R66, UR36 ;  /* 0x0000002442047c20 */ /* 0x000fc40008410000 */
[----:B------:R-:W-:Y:S02]  /*94c0*/  FFMA.FTZ R64, R66, UR35, -R64 ;  /* 0x0000002342407c23 */ /* 0x000fe40008010840 */
[C---:B------:R-:W-:Y:S02]  /*94d0*/  FMUL.FTZ R66, R84.reuse, R66 ;  /* 0x0000004254427220 */ /* 0x040fe40000410000 */
[----:B------:R-:W-:Y:S02]  /*94e0*/  FFMA.FTZ R65, R151, UR35, R4 ;  /* 0x0000002397417c23 */ /* 0x000fe40008010004 */
[----:B------:R-:W-:Y:S02]  /*94f0*/  FMUL.FTZ R36, R84, R151 ;  /* 0x0000009754247220 */ /* 0x000fe40000410000 */
[----:B------:R-:W-:Y:S02]  /*9500*/  FADD.FTZ R150, -R150, R35 ;  /* 0x0000002396967221 */ /* 0x000fe40000010100 */
[----:B------:R-:W-:-:S02]  /*9510*/  FMUL.FTZ R64, R3, R64 ;  /* 0x0000004003407220 */ /* 0x000fc40000410000 */
[----:B------:R-:W-:Y:S02]  /*9520*/  FMUL.FTZ R35, R3, R66 ;  /* 0x0000004203237220 */ /* 0x000fe40000410000 */
[----:B------:R-:W-:Y:S01]  /*9530*/  FADD.FTZ R149, R149, R34 ;  /* 0x0000002295957221 */ /* 0x000fe20000010000 */
[----:B------:R-:W-:Y:S01]  /*9540*/  HADD2.F32 R34, -RZ, R155.H0_H0 ;  /* 0x2000009bff227230 */ /* 0x000fe20000004100 */
[-C--:B------:R-:W-:Y:S02]  /*9550*/  FMUL.FTZ R67, R3, R36.reuse ;  /* 0x0000002403437220 */ /* 0x080fe40000410000 */
[C---:B------:R-:W-:Y:S02]  /*9560*/  FFMA.FTZ R64, R62.reuse, R65, R64 ;  /* 0x000000413e407223 */ /* 0x040fe40000010040 */
[----:B------:R-:W-:Y:S02]  /*9570*/  FFMA.FTZ R3, R62, R36, R35 ;  /* 0x000000243e037223 */ /* 0x000fe40000010023 */
[----:B------:R-:W-:-:S02]  /*9580*/  FMUL.FTZ R35, R37, -R150 ;  /* 0x8000009625237220 */ /* 0x000fc40000410000 */
[----:B------:R-:W-:Y:S02]  /*9590*/  FFMA.FTZ R4, R62, R66, -R67 ;  /* 0x000000423e047223 */ /* 0x000fe40000010843 */
[-C--:B------:R-:W-:Y:S02]  /*95a0*/  FFMA.FTZ R218, R84, R63.reuse, R218 ;  /* 0x0000003f54da7223 */ /* 0x080fe400000100da */
[C---:B------:R-:W-:Y:S02]  /*95b0*/  FFMA.FTZ R65, R33.reuse, R63, R64 ;  /* 0x0000003f21417223 */ /* 0x040fe40000010040 */
[C---:B------:R-:W-:Y:S02]  /*95c0*/  FMUL.FTZ R36, R33.reuse, R36 ;  /* 0x0000002421247220 */ /* 0x040fe40000410000 */
[----:B------:R-:W-:Y:S02]  /*95d0*/  FMUL.FTZ R62, R33, R66 ;  /* 0x00000042213e7220 */ /* 0x000fe40000410000 */
[----:B------:R-:W-:-:S02]  /*95e0*/  FMUL.FTZ R63, R85, R34 ;  /* 0x00000022553f7220 */ /* 0x000fc40000410000 */
[-C--:B------:R-:W-:Y:S02]  /*95f0*/  FFMA.FTZ R64, R38, R149.reuse, -R35 ;  /* 0x0000009526407223 */ /* 0x080fe40000010823 */
[----:B------:R-:W-:Y:S02]  /*9600*/  FMUL.FTZ R33, R5, R150 ;  /* 0x0000009605217220 */ /* 0x000fe40000410000 */
[----:B------:R-:W-:Y:S02]  /*9610*/  FMUL.FTZ R37, R37, -R149 ;  /* 0x8000009525257220 */ /* 0x000fe40000410000 */
[----:B------:R-:W-:Y:S02]  /*9620*/  FMUL.FTZ R35, R149, UR36 ;  /* 0x0000002495237c20 */ /* 0x000fe40008410000 */
[-C--:B------:R-:W-:Y:S02]  /*9630*/  FFMA.FTZ R5, R5, -R63.reuse, R194 ;  /* 0x8000003f05057223 */ /* 0x080fe400000100c2 */
[----:B------:R-:W-:-:S02]  /*9640*/  FFMA.FTZ R63, R6, -R63, R193 ;  /* 0x8000003f063f7223 */ /* 0x000fc400000100c1 */
[----:B------:R-:W-:Y:S01]  /*9650*/  FFMA.FTZ R66, R6, R149, R33 ;  /* 0x0000009506427223 */ /* 0x000fe20000010021 */
[----:B------:R-:W-:Y:S01]  /*9660*/  HADD2.F32 R33, -RZ, R156.H0_H0 ;  /* 0x2000009cff217230 */ /* 0x000fe20000004100 */
[----:B------:R-:W-:Y:S02]  /*9670*/  FADD.FTZ R147, R147, R64 ;  /* 0x0000004093937221 */ /* 0x000fe40000010000 */
[-C--:B------:R-:W-:Y:S02]  /*9680*/  FFMA.FTZ R37, R38, R150.reuse, R37 ;  /* 0x0000009626257223 */ /* 0x080fe40000010025 */
[C---:B------:R-:W-:Y:S02]  /*9690*/  FMUL.FTZ R6, R150.reuse, UR36 ;  /* 0x0000002496067c20 */ /* 0x040fe40008410000 */
[----:B------:R-:W-:Y:S02]  /*96a0*/  FFMA.FTZ R64, R150, UR35, -R35 ;  /* 0x0000002396407c23 */ /* 0x000fe40008010823 */
[----:B------:R-:W-:-:S02]  /*96b0*/  FMUL.FTZ R150, R85, R150 ;  /* 0x0000009655967220 */ /* 0x000fc40000410000 */
[----:B------:R-:W-:Y:S02]  /*96c0*/  FMUL.FTZ R68, R85, R149 ;  /* 0x0000009555447220 */ /* 0x000fe40000410000 */
[----:B------:R-:W-:Y:S01]  /*96d0*/  FFMA.FTZ R38, R149, UR35, R6 ;  /* 0x0000002395267c23 */ /* 0x000fe20008010006 */
[----:B------:R-:W-:Y:S01]  /*96e0*/  LEA.HI.SX32 R149, R122, R122, 0x1b ;  /* 0x0000007a7a957211 */ /* 0x000fe200078fdaff */
[C---:B------:R-:W-:Y:S02]  /*96f0*/  FMUL.FTZ R6, R5.reuse, R150 ;  /* 0x0000009605067220 */ /* 0x040fe40000410000 */
[C---:B------:R-:W-:Y:S02]  /*9700*/  FMUL.FTZ R35, R5.reuse, R68 ;  /* 0x0000004405237220 */ /* 0x040fe40000410000 */
[----:B------:R-:W-:Y:S02]  /*9710*/  FADD.FTZ R72, -R148, R37 ;  /* 0x0000002594487221 */ /* 0x000fe40000010100 */
[----:B------:R-:W-:-:S02]  /*9720*/  FMUL.FTZ R64, R5, R64 ;  /* 0x0000004005407220 */ /* 0x000fc40000410000 */
[C---:B------:R-:W-:Y:S02]  /*9730*/  FFMA.FTZ R5, R63.reuse, R68, R6 ;  /* 0x000000443f057223 */ /* 0x040fe40000010006 */
[C---:B------:R-:W-:Y:S02]  /*9740*/  FFMA.FTZ R6, R63.reuse, R150, -R35 ;  /* 0x000000963f067223 */ /* 0x040fe40000010823 */
[----:B------:R-:W-:Y:S02]  /*9750*/  FFMA.FTZ R63, R63, R38, R64 ;  /* 0x000000263f3f7223 */ /* 0x000fe40000010040 */
[C---:B------:R-:W-:Y:S02]  /*9760*/  FMUL.FTZ R35, R39.reuse, -R72 ;  /* 0x8000004827237220 */ /* 0x040fe40000410000 */
[----:B------:R-:W-:Y:S02]  /*9770*/  FMUL.FTZ R39, R39, -R147 ;  /* 0x8000009327277220 */ /* 0x000fe40000410000 */
[----:B------:R-:W-:-:S02]  /*9780*/  FADD.FTZ R216, R65, R216 ;  /* 0x000000d841d87221 */ /* 0x000fc40000010000 */
[----:B------:R-:W-:Y:S02]  /*9790*/  FMUL.FTZ R37, R86, R33 ;  /* 0x0000002156257220 */ /* 0x000fe40000410000 */
[C---:B------:R-:W-:Y:S02]  /*97a0*/  FMUL.FTZ R38, R34.reuse, R68 ;  /* 0x0000004422267220 */ /* 0x040fe40000410000 */
[----:B------:R-:W-:Y:S02]  /*97b0*/  FMUL.FTZ R65, R147, UR36 ;  /* 0x0000002493417c20 */ /* 0x000fe40008410000 */
[C---:B------:R-:W-:Y:S02]  /*97c0*/  FMUL.FTZ R64, R34.reuse, R150 ;  /* 0x0000009622407220 */ /* 0x040fe40000410000 */
[----:B------:R-:W-:Y:S02]  /*97d0*/  FFMA.FTZ R68, R34, R66, R63 ;  /* 0x0000004222447223 */ /* 0x000fe4000001003f */
[----:B------:R-:W-:-:S02]  /*97e0*/  FFMA.FTZ R34, R40, R147, -R35 ;  /* 0x0000009328227223 */ /* 0x000fc40000010823 */
[----:B------:R-:W-:Y:S02]  /*97f0*/  FFMA.FTZ R39, R40, R72, R39 ;  /* 0x0000004828277223 */ /* 0x000fe40000010027 */
[----:B------:R-:W-:Y:S02]  /*9800*/  FFMA.FTZ R219, R85, R66, R219 ;  /* 0x0000004255db7223 */ /* 0x000fe400000100db */
[C---:B------:R-:W-:Y:S02]  /*9810*/  FFMA.FTZ R40, R7.reuse, -R37, R192 ;  /* 0x8000002507287223 */ /* 0x040fe400000100c0 */
[----:B------:R-:W-:Y:S02]  /*9820*/  FMUL.FTZ R7, R7, R72 ;  /* 0x0000004807077220 */ /* 0x000fe40000410000 */
[C---:B------:R-:W-:Y:S02]  /*9830*/  FMUL.FTZ R66, R72.reuse, UR36 ;  /* 0x0000002448427c20 */ /* 0x040fe40008410000 */
[----:B------:R-:W-:-:S02]  /*9840*/  FFMA.FTZ R65, R72, UR35, -R65 ;  /* 0x0000002348417c23 */ /* 0x000fc40008010841 */
[C---:B------:R-:W-:Y:S02]  /*9850*/  FMUL.FTZ R72, R86.reuse, R72 ;  /* 0x0000004856487220 */ /* 0x040fe40000410000 */
[----:B------:R-:W-:Y:S02]  /*9860*/  FMUL.FTZ R70, R86, R147 ;  /* 0x0000009356467220 */ /* 0x000fe40000410000 */
[C---:B------:R-:W-:Y:S02]  /*9870*/  FFMA.FTZ R35, R8.reuse, -R37, R191 ;  /* 0x8000002508237223 */ /* 0x040fe400000100bf */
[----:B------:R-:W-:Y:S01]  /*9880*/  FFMA.FTZ R63, R8, R147, R7 ;  /* 0x00000093083f7223 */ /* 0x000fe20000010007 */
[----:B------:R-:W-:Y:S01]  /*9890*/  HADD2.F32 R8, -RZ, R157.H0_H0 ;  /* 0x2000009dff087230 */ /* 0x000fe20000004100 */
[----:B------:R-:W-:Y:S01]  /*98a0*/  FFMA.FTZ R66, R147, UR35, R66 ;  /* 0x0000002393427c23 */ /* 0x000fe20008010042 */
[----:B------:R-:W-:Y:S01]  /*98b0*/  IADD3 R147, R122, 0x200, RZ ;  /* 0x000002007a937810 */ /* 0x000fe20007ffe0ff */
[----:B------:R-:W-:-:S02]  /*98c0*/  FMUL.FTZ R37, R40, R72 ;  /* 0x0000004828257220 */ /* 0x000fc40000410000 */
[CC--:B------:R-:W-:Y:S02]  /*98d0*/  FMUL.FTZ R7, R40.reuse, R70.reuse ;  /* 0x0000004628077220 */ /* 0x0c0fe40000410000 */
[----:B------:R-:W-:Y:S02]  /*98e0*/  FMUL.FTZ R65, R40, R65 ;  /* 0x0000004128417220 */ /* 0x000fe40000410000 */
[----:B------:R-:W-:Y:S02]  /*98f0*/  FADD.FTZ R146, -R146, R39 ;  /* 0x0000002792927221 */ /* 0x000fe40000010100 */
[----:B------:R-:W-:Y:S02]  /*9900*/  FADD.FTZ R215, R68, R215 ;  /* 0x000000d744d77221 */ /* 0x000fe40000010000 */
[C---:B------:R-:W-:Y:S02]  /*9910*/  FFMA.FTZ R37, R35.reuse, R70, R37 ;  /* 0x0000004623257223 */ /* 0x040fe40000010025 */
[----:B------:R-:W-:-:S02]  /*9920*/  FFMA.FTZ R7, R35, R72, -R7 ;  /* 0x0000004823077223 */ /* 0x000fc40000010807 */
[----:B------:R-:W-:Y:S02]  /*9930*/  FFMA.FTZ R68, R35, R66, R65 ;  /* 0x0000004223447223 */ /* 0x000fe40000010041 */
[----:B------:R-:W-:Y:S02]  /*9940*/  FADD.FTZ R34, R145, R34 ;  /* 0x0000002291227221 */ /* 0x000fe40000010000 */
[----:B------:R-:W-:Y:S02]  /*9950*/  FMUL.FTZ R35, R41, -R146 ;  /* 0x8000009229237220 */ /* 0x000fe40000410000 */
[----:B------:R-:W-:Y:S02]  /*9960*/  FMUL.FTZ R39, R87, R8 ;  /* 0x0000000857277220 */ /* 0x000fe40000410000 */
[C---:B------:R-:W-:Y:S02]  /*9970*/  FFMA.FTZ R67, R33.reuse, R63, R68 ;  /* 0x0000003f21437223 */ /* 0x040fe40000010044 */
[----:B------:R-:W-:-:S02]  /*9980*/  FMUL.FTZ R40, R33, R70 ;  /* 0x0000004621287220 */ /* 0x000fc40000410000 */
[----:B------:R-:W-:Y:S02]  /*9990*/  FMUL.FTZ R66, R33, R72 ;  /* 0x0000004821427220 */ /* 0x000fe40000410000 */
[----:B------:R-:W-:Y:S02]  /*99a0*/  FFMA.FTZ R68, R42, R34, -R35 ;  /* 0x000000222a447223 */ /* 0x000fe40000010823 */
[C---:B------:R-:W-:Y:S02]  /*99b0*/  FMUL.FTZ R33, R10.reuse, R146 ;  /* 0x000000920a217220 */ /* 0x040fe40000410000 */
[-C--:B------:R-:W-:Y:S02]  /*99c0*/  FFMA.FTZ R35, R10, -R39.reuse, R189 ;  /* 0x800000270a237223 */ /* 0x080fe400000100bd */
[----:B------:R-:W-:Y:S02]  /*99d0*/  FMUL.FTZ R41, R41, -R34 ;  /* 0x8000002229297220 */ /* 0x000fe40000410000 */
[----:B------:R-:W-:-:S02]  /*99e0*/  FFMA.FTZ R10, R9, -R39, R190 ;  /* 0x80000027090a7223 */ /* 0x000fc400000100be */
[----:B------:R-:W-:Y:S02]  /*99f0*/  FMUL.FTZ R39, R34, UR36 ;  /* 0x0000002422277c20 */ /* 0x000fe40008410000 */
[----:B------:R-:W-:Y:S02]  /*9a00*/  FFMA.FTZ R70, R9, R34, R33 ;  /* 0x0000002209467223 */ /* 0x000fe40000010021 */
[----:B------:R-:W-:Y:S02]  /*9a10*/  FFMA.FTZ R220, R86, R63, R220 ;  /* 0x0000003f56dc7223 */ /* 0x000fe400000100dc */
[----:B------:R-:W-:Y:S02]  /*9a20*/  FFMA.FTZ R41, R42, R146, R41 ;  /* 0x000000922a297223 */ /* 0x000fe40000010029 */
[C---:B------:R-:W-:Y:S02]  /*9a30*/  FMUL.FTZ R9, R146.reuse, UR36 ;  /* 0x0000002492097c20 */ /* 0x040fe40008410000 */
[----:B------:R-:W-:-:S02]  /*9a40*/  FFMA.FTZ R42, R146, UR35, -R39 ;  /* 0x00000023922a7c23 */ /* 0x000fc40008010827 */
[C---:B------:R-:W-:Y:S02]  /*9a50*/  FMUL.FTZ R65, R87.reuse, R146 ;  /* 0x0000009257417220 */ /* 0x040fe40000410000 */
[----:B------:R-:W-:Y:S02]  /*9a60*/  FMUL.FTZ R63, R87, R34 ;  /* 0x00000022573f7220 */ /* 0x000fe40000410000 */
[----:B------:R-:W-:Y:S01]  /*9a70*/  FFMA.FTZ R33, R34, UR35, R9 ;  /* 0x0000002322217c23 */ /* 0x000fe20008010009 */
[----:B------:R-:W-:Y:S01]  /*9a80*/  HADD2.F32 R9, -RZ, R158.H0_H0 ;  /* 0x2000009eff097230 */ /* 0x000fe20000004100 */
[----:B------:R-:W-:Y:S02]  /*9a90*/  FADD.FTZ R144, -R144, R41 ;  /* 0x0000002990907221 */ /* 0x000fe40000010100 */
[C---:B------:R-:W-:Y:S02]  /*9aa0*/  FMUL.FTZ R39, R35.reuse, R65 ;  /* 0x0000004123277220 */ /* 0x040fe40000410000 */
[----:B------:R-:W-:-:S02]  /*9ab0*/  FMUL.FTZ R42, R35, R42 ;  /* 0x0000002a232a7220 */ /* 0x000fc40000410000 */
[-C--:B------:R-:W-:Y:S02]  /*9ac0*/  FMUL.FTZ R41, R35, R63.reuse ;  /* 0x0000003f23297220 */ /* 0x080fe40000410000 */
[----:B------:R-:W-:Y:S02]  /*9ad0*/  FADD.FTZ R143, R143, R68 ;  /* 0x000000448f8f7221 */ /* 0x000fe40000010000 */
[C---:B------:R-:W-:Y:S02]  /*9ae0*/  FFMA.FTZ R39, R10.reuse, R63, R39 ;  /* 0x0000003f0a277223 */ /* 0x040fe40000010027 */
[C---:B------:R-:W-:Y:S02]  /*9af0*/  FFMA.FTZ R41, R10.reuse, R65, -R41 ;  /* 0x000000410a297223 */ /* 0x040fe40000010829 */
[----:B------:R-:W-:Y:S02]  /*9b00*/  FFMA.FTZ R35, R10, R33, R42 ;  /* 0x000000210a237223 */ /* 0x000fe4000001002a */
[----:B------:R-:W-:-:S02]  /*9b10*/  FMUL.FTZ R33, R88, R9 ;  /* 0x0000000958217220 */ /* 0x000fc40000410000 */
[C---:B------:R-:W-:Y:S02]  /*9b20*/  FMUL.FTZ R10, R43.reuse, -R144 ;  /* 0x800000902b0a7220 */ /* 0x040fe40000410000 */
[----:B------:R-:W-:Y:S02]  /*9b30*/  FMUL.FTZ R43, R43, -R143 ;  /* 0x8000008f2b2b7220 */ /* 0x000fe40000410000 */
[----:B------:R-:W-:Y:S02]  /*9b40*/  FFMA.FTZ R34, R12, -R33, R187 ;  /* 0x800000210c227223 */ /* 0x000fe400000100bb */
[----:B------:R-:W-:Y:S02]  /*9b50*/  FFMA.FTZ R221, R87, R70, R221 ;  /* 0x0000004657dd7223 */ /* 0x000fe400000100dd */
[C---:B------:R-:W-:Y:S02]  /*9b60*/  FFMA.FTZ R10, R44.reuse, R143, -R10 ;  /* 0x0000008f2c0a7223 */ /* 0x040fe4000001080a */
[----:B------:R-:W-:-:S02]  /*9b70*/  FFMA.FTZ R43, R44, R144, R43 ;  /* 0x000000902c2b7223 */ /* 0x000fc4000001002b */
[----:B------:R-:W-:Y:S02]  /*9b80*/  FMUL.FTZ R12, R12, R144 ;  /* 0x000000900c0c7220 */ /* 0x000fe40000410000 */
[----:B------:R-:W-:Y:S02]  /*9b90*/  FFMA.FTZ R70, R8, R70, R35 ;  /* 0x0000004608467223 */ /* 0x000fe40000010023 */
[----:B------:R-:W-:Y:S02]  /*9ba0*/  FMUL.FTZ R44, R144, UR36 ;  /* 0x00000024902c7c20 */ /* 0x000fe40008410000 */
[C---:B------:R-:W-:Y:S02]  /*9bb0*/  FMUL.FTZ R68, R8.reuse, R63 ;  /* 0x0000003f08447220 */ /* 0x040fe40000410000 */
[----:B------:R-:W-:Y:S02]  /*9bc0*/  FMUL.FTZ R42, R8, R65 ;  /* 0x00000041082a7220 */ /* 0x000fe40000410000 */
[----:B------:R-:W-:-:S02]  /*9bd0*/  FMUL.FTZ R35, R143, UR36 ;  /* 0x000000248f237c20 */ /* 0x000fc40008410000 */
[C---:B------:R-:W-:Y:S02]  /*9be0*/  FFMA.FTZ R8, R11.reuse, -R33, R188 ;  /* 0x800000210b087223 */ /* 0x040fe400000100bc */
[-C--:B------:R-:W-:Y:S02]  /*9bf0*/  FFMA.FTZ R33, R11, R143.reuse, R12 ;  /* 0x0000008f0b217223 */ /* 0x080fe4000001000c */
[----:B------:R-:W-:Y:S02]  /*9c00*/  FFMA.FTZ R11, R143, UR35, R44 ;  /* 0x000000238f0b7c23 */ /* 0x000fe4000801002c */
[----:B------:R-:W-:Y:S02]  /*9c10*/  FFMA.FTZ R35, R144, UR35, -R35 ;  /* 0x0000002390237c23 */ /* 0x000fe40008010823 */
[C---:B------:R-:W-:Y:S02]  /*9c20*/  FMUL.FTZ R65, R88.reuse, R144 ;  /* 0x0000009058417220 */ /* 0x040fe40000410000 */
[----:B------:R-:W-:-:S02]  /*9c30*/  FMUL.FTZ R143, R88, R143 ;  /* 0x0000008f588f7220 */ /* 0x000fc40000410000 */
[----:B------:R-:W-:Y:S02]  /*9c40*/  FADD.FTZ R142, -R142, R43 ;  /* 0x0000002b8e8e7221 */ /* 0x000fe40000010100 */
[C---:B------:R-:W-:Y:S02]  /*9c50*/  FMUL.FTZ R43, R34.reuse, R65 ;  /* 0x00000041222b7220 */ /* 0x040fe40000410000 */
[C---:B------:R-:W-:Y:S02]  /*9c60*/  FMUL.FTZ R63, R34.reuse, R143 ;  /* 0x0000008f223f7220 */ /* 0x040fe40000410000 */
[----:B------:R-:W-:Y:S02]  /*9c70*/  FMUL.FTZ R35, R34, R35 ;  /* 0x0000002322237220 */ /* 0x000fe40000410000 */
[----:B------:R-:W-:Y:S01]  /*9c80*/  FADD.FTZ R72, R141, R10 ;  /* 0x0000000a8d487221 */ /* 0x000fe20000010000 */
[----:B------:R-:W-:Y:S01]  /*9c90*/  IADD3 R141, R122, 0xf80, RZ ;  /* 0x00000f807a8d7810 */ /* 0x000fe20007ffe0ff */
[----:B------:R-:W-:-:S02]  /*9ca0*/  FFMA.FTZ R43, R8, R143, R43 ;  /* 0x0000008f082b7223 */ /* 0x000fc4000001002b */
[C---:B------:R-:W-:Y:S02]  /*9cb0*/  FFMA.FTZ R63, R8.reuse, R65, -R63 ;  /* 0x00000041083f7223 */ /* 0x040fe4000001083f */
[----:B------:R-:W-:Y:S01]  /*9cc0*/  FFMA.FTZ R10, R8, R11, R35 ;  /* 0x0000000b080a7223 */ /* 0x000fe20000010023 */
[----:B------:R-:W-:Y:S01]  /*9cd0*/  HADD2.F32 R8, -RZ, R159.H0_H0 ;  /* 0x2000009fff087230 */ /* 0x000fe20000004100 */
[----:B------:R-:W-:Y:S02]  /*9ce0*/  FADD.FTZ R211, R70, R211 ;  /* 0x000000d346d37221 */ /* 0x000fe40000010000 */
[C---:B------:R-:W-:Y:S02]  /*9cf0*/  FMUL.FTZ R70, R9.reuse, R65 ;  /* 0x0000004109467220 */ /* 0x040fe40000410000 */
[----:B------:R-:W-:Y:S02]  /*9d00*/  FMUL.FTZ R44, R9, R143 ;  /* 0x0000008f092c7220 */ /* 0x000fe40000410000 */
[----:B------:R-:W-:-:S02]  /*9d10*/  FFMA.FTZ R222, R88, R33, R222 ;  /* 0x0000002158de7223 */ /* 0x000fc400000100de */
[----:B------:R-:W-:Y:S02]  /*9d20*/  FMUL.FTZ R11, R45, -R142 ;  /* 0x8000008e2d0b7220 */ /* 0x000fe40000410000 */
[----:B------:R-:W-:Y:S02]  /*9d30*/  FFMA.FTZ R65, R9, R33, R10 ;  /* 0x0000002109417223 */ /* 0x000fe4000001000a */
[----:B------:R-:W-:Y:S02]  /*9d40*/  FMUL.FTZ R9, R89, R8 ;  /* 0x0000000859097220 */ /* 0x000fe40000410000 */
[----:B------:R-:W-:Y:S02]  /*9d50*/  FMUL.FTZ R12, R14, R142 ;  /* 0x0000008e0e0c7220 */ /* 0x000fe40000410000 */
[----:B------:R-:W-:Y:S02]  /*9d60*/  FMUL.FTZ R33, R72, UR36 ;  /* 0x0000002448217c20 */ /* 0x000fe40008410000 */
[----:B------:R-:W-:-:S02]  /*9d70*/  FMUL.FTZ R45, R45, -R72 ;  /* 0x800000482d2d7220 */ /* 0x000fc40000410000 */
[-C--:B------:R-:W-:Y:S02]  /*9d80*/  FFMA.FTZ R10, R46, R72.reuse, -R11 ;  /* 0x000000482e0a7223 */ /* 0x080fe4000001080b */
[-C--:B------:R-:W-:Y:S02]  /*9d90*/  FFMA.FTZ R14, R14, -R9.reuse, R185 ;  /* 0x800000090e0e7223 */ /* 0x080fe400000100b9 */
[C---:B------:R-:W-:Y:S02]  /*9da0*/  FFMA.FTZ R11, R13.reuse, -R9, R186 ;  /* 0x800000090d0b7223 */ /* 0x040fe400000100ba */
[----:B------:R-:W-:Y:S02]  /*9db0*/  FFMA.FTZ R12, R13, R72, R12 ;  /* 0x000000480d0c7223 */ /* 0x000fe4000001000c */
[----:B------:R-:W-:Y:S02]  /*9dc0*/  FFMA.FTZ R33, R142, UR35, -R33 ;  /* 0x000000238e217c23 */ /* 0x000fe40008010821 */
[----:B------:R-:W-:-:S02]  /*9dd0*/  FMUL.FTZ R35, R89, R142 ;  /* 0x0000008e59237220 */ /* 0x000fc40000410000 */
[----:B------:R-:W-:Y:S02]  /*9de0*/  FMUL.FTZ R9, R142, UR36 ;  /* 0x000000248e097c20 */ /* 0x000fe40008410000 */
[----:B------:R-:W-:Y:S02]  /*9df0*/  FMUL.FTZ R13, R89, R72 ;  /* 0x00000048590d7220 */ /* 0x000fe40000410000 */
[----:B------:R-:W-:Y:S02]  /*9e00*/  FFMA.FTZ R45, R46, R142, R45 ;  /* 0x0000008e2e2d7223 */ /* 0x000fe4000001002d */
[----:B------:R-:W-:Y:S02]  /*9e10*/  FADD.FTZ R139, R139, R10 ;  /* 0x0000000a8b8b7221 */ /* 0x000fe40000010000 */
[C---:B------:R-:W-:Y:S02]  /*9e20*/  FMUL.FTZ R34, R14.reuse, R35 ;  /* 0x000000230e227220 */ /* 0x040fe40000410000 */
[----:B------:R-:W-:-:S02]  /*9e30*/  FMUL.FTZ R33, R14, R33 ;  /* 0x000000210e217220 */ /* 0x000fc40000410000 */
[----:B------:R-:W-:Y:S01]  /*9e40*/  FFMA.FTZ R10, R72, UR35, R9 ;  /* 0x00000023480a7c23 */ /* 0x000fe20008010009 */
[----:B------:R-:W-:Y:S01]  /*9e50*/  HADD2.F32 R9, -RZ, R160.H0_H0 ;  /* 0x200000a0ff097230 */ /* 0x000fe20000004100 */
[-C--:B------:R-:W-:Y:S02]  /*9e60*/  FMUL.FTZ R14, R14, R13.reuse ;  /* 0x0000000d0e0e7220 */ /* 0x080fe40000410000 */
[----:B------:R-:W-:Y:S02]  /*9e70*/  FADD.FTZ R74, -R140, R45 ;  /* 0x0000002d8c4a7221 */ /* 0x000fe40000010100 */
[----:B------:R-:W-:Y:S02]  /*9e80*/  FADD.FTZ R210, R65, R210 ;  /* 0x000000d241d27221 */ /* 0x000fe40000010000 */
[C---:B------:R-:W-:Y:S02]  /*9e90*/  FFMA.FTZ R45, R11.reuse, R13, R34 ;  /* 0x0000000d0b2d7223 */ /* 0x040fe40000010022 */
[----:B------:R-:W-:-:S02]  /*9ea0*/  FFMA.FTZ R65, R11, R35, -R14 ;  /* 0x000000230b417223 */ /* 0x000fc4000001080e */
[----:B------:R-:W-:Y:S02]  /*9eb0*/  FFMA.FTZ R33, R11, R10, R33 ;  /* 0x0000000a0b217223 */ /* 0x000fe40000010021 */
[C---:B------:R-:W-:Y:S02]  /*9ec0*/  FMUL.FTZ R11, R47.reuse, -R74 ;  /* 0x8000004a2f0b7220 */ /* 0x040fe40000410000 */
[----:B------:R-:W-:Y:S02]  /*9ed0*/  FMUL.FTZ R46, R8, R13 ;  /* 0x0000000d082e7220 */ /* 0x000fe40000410000 */
[----:B------:R-:W-:Y:S02]  /*9ee0*/  FMUL.FTZ R47, R47, -R139 ;  /* 0x8000008b2f2f7220 */ /* 0x000fe40000410000 */
[----:B------:R-:W-:Y:S02]  /*9ef0*/  FMUL.FTZ R10, R90, R9 ;  /* 0x000000095a0a7220 */ /* 0x000fe40000410000 */
[----:B------:R-:W-:-:S02]  /*9f00*/  FMUL.FTZ R13, R139, UR36 ;  /* 0x000000248b0d7c20 */ /* 0x000fc40008410000 */
[C---:B------:R-:W-:Y:S01]  /*9f10*/  FMUL.FTZ R72, R8.reuse, R35 ;  /* 0x0000002308487220 */ /* 0x040fe20000410000 */
[----:B------:R-:W-:Y:S01]  /*9f20*/  HADD2.F32 R35, -RZ, R168.H0_H0 ;  /* 0x200000a8ff237230 */ /* 0x000fe20000004100 */
[-C--:B------:R-:W-:Y:S02]  /*9f30*/  FFMA.FTZ R34, R8, R12.reuse, R33 ;  /* 0x0000000c08227223 */ /* 0x080fe40000010021 */
[----:B------:R-:W-:Y:S02]  /*9f40*/  FFMA.FTZ R223, R89, R12, R223 ;  /* 0x0000000c59df7223 */ /* 0x000fe400000100df */
[C---:B------:R-:W-:Y:S02]  /*9f50*/  FFMA.FTZ R8, R48.reuse, R139, -R11 ;  /* 0x0000008b30087223 */ /* 0x040fe4000001080b */
[----:B------:R-:W-:Y:S02]  /*9f60*/  FFMA.FTZ R47, R48, R74, R47 ;  /* 0x0000004a302f7223 */ /* 0x000fe4000001002f */
[----:B------:R-:W-:-:S02]  /*9f70*/  FFMA.FTZ R11, R16, -R10, R183 ;  /* 0x8000000a100b7223 */ /* 0x000fc400000100b7 */
[C---:B------:R-:W-:Y:S02]  /*9f80*/  FMUL.FTZ R12, R74.reuse, UR36 ;  /* 0x000000244a0c7c20 */ /* 0x040fe40008410000 */
[----:B------:R-:W-:Y:S02]  /*9f90*/  FFMA.FTZ R14, R74, UR35, -R13 ;  /* 0x000000234a0e7c23 */ /* 0x000fe4000801080d */
[-C--:B------:R-:W-:Y:S02]  /*9fa0*/  FMUL.FTZ R16, R16, R74.reuse ;  /* 0x0000004a10107220 */ /* 0x080fe40000410000 */
[C---:B------:R-:W-:Y:S02]  /*9fb0*/  FMUL.FTZ R74, R90.reuse, R74 ;  /* 0x0000004a5a4a7220 */ /* 0x040fe40000410000 */
[----:B------:R-:W-:Y:S02]  /*9fc0*/  FMUL.FTZ R48, R90, R139 ;  /* 0x0000008b5a307220 */ /* 0x000fe40000410000 */
[----:B------:R-:W-:-:S02]  /*9fd0*/  FADD.FTZ R76, -R138, R47 ;  /* 0x0000002f8a4c7221 */ /* 0x000fc40000010100 */
[----:B------:R-:W-:Y:S02]  /*9fe0*/  FFMA.FTZ R10, R15, -R10, R184 ;  /* 0x8000000a0f0a7223 */ /* 0x000fe400000100b8 */
[----:B------:R-:W-:Y:S02]  /*9ff0*/  FFMA.FTZ R13, R139, UR35, R12 ;  /* 0x000000238b0d7c23 */ /* 0x000fe4000801000c */
[----:B------:R-:W-:Y:S02]  /*a000*/  FMUL.FTZ R14, R11, R14 ;  /* 0x0000000e0b0e7220 */ /* 0x000fe40000410000 */
[----:B------:R-:W-:Y:S02]  /*a010*/  FADD.FTZ R212, R67, R212 ;  /* 0x000000d443d47221 */ /* 0x000fe40000010000 */
[----:B------:R-:W-:Y:S01]  /*a020*/  FFMA.FTZ R15, R15, R139, R16 ;  /* 0x0000008b0f0f7223 */ /* 0x000fe20000010010 */
[----:B------:R-:W-:Y:S01]  /*a030*/  IADD3 R139, R122, 0xf00, RZ ;  /* 0x00000f007a8b7810 */ /* 0x000fe20007ffe0ff */
[----:B------:R-:W-:-:S02]  /*a040*/  FMUL.FTZ R47, R11, R74 ;  /* 0x0000004a0b2f7220 */ /* 0x000fc40000410000 */
[----:B------:R-:W-:Y:S02]  /*a050*/  FMUL.FTZ R67, R11, R48 ;  /* 0x000000300b437220 */ /* 0x000fe40000410000 */
[----:B------:R-:W-:Y:S01]  /*a060*/  FADD.FTZ R16, R137, R8 ;  /* 0x0000000889107221 */ /* 0x000fe20000010000 */
[----:B------:R-:W-:Y:S01]  /*a070*/  IADD3 R137, R122, 0xe80, RZ ;  /* 0x00000e807a897810 */ /* 0x000fe20007ffe0ff */
[----:B------:R-:W-:Y:S01]  /*a080*/  FADD.FTZ R209, R34, R209 ;  /* 0x000000d122d17221 */ /* 0x000fe20000010000 */
[----:B------:R-:W-:Y:S01]  /*a090*/  HADD2.F32 R34, -RZ, R161.H0_H0 ;  /* 0x200000a1ff227230 */ /* 0x000fe20000004100 */
[----:B------:R-:W-:Y:S02]  /*a0a0*/  FMUL.FTZ R11, R49, -R76 ;  /* 0x8000004c310b7220 */ /* 0x000fe40000410000 */
[C---:B------:R-:W-:Y:S02]  /*a0b0*/  FFMA.FTZ R14, R10.reuse, R13, R14 ;  /* 0x0000000d0a0e7223 */ /* 0x040fe4000001000e */
[----:B------:R-:W-:-:S02]  /*a0c0*/  FFMA.FTZ R47, R10, R48, R47 ;  /* 0x000000300a2f7223 */ /* 0x000fc4000001002f */
[----:B------:R-:W-:Y:S02]  /*a0d0*/  FFMA.FTZ R67, R10, R74, -R67 ;  /* 0x0000004a0a437223 */ /* 0x000fe40000010843 */
[----:B------:R-:W-:Y:S02]  /*a0e0*/  FFMA.FTZ R224, R90, R15, R224 ;  /* 0x0000000f5ae07223 */ /* 0x000fe400000100e0 */
[----:B------:R-:W-:Y:S02]  /*a0f0*/  FFMA.FTZ R8, R50, R16, -R11 ;  /* 0x0000001032087223 */ /* 0x000fe4000001080b */
[C---:B------:R-:W-:Y:S02]  /*a100*/  FMUL.FTZ R48, R9.reuse, R48 ;  /* 0x0000003009307220 */ /* 0x040fe40000410000 */
[----:B------:R-:W-:Y:S02]  /*a110*/  FMUL.FTZ R74, R9, R74 ;  /* 0x0000004a094a7220 */ /* 0x000fe40000410000 */
[----:B------:R-:W-:-:S02]  /*a120*/  FMUL.FTZ R49, R49, -R16 ;  /* 0x8000001031317220 */ /* 0x000fc40000410000 */
[----:B------:R-:W-:Y:S02]  /*a130*/  FFMA.FTZ R15, R9, R15, R14 ;  /* 0x0000000f090f7223 */ /* 0x000fe4000001000e */
[----:B------:R-:W-:Y:S02]  /*a140*/  FMUL.FTZ R11, R16, UR36 ;  /* 0x00000024100b7c20 */ /* 0x000fe40008410000 */
[----:B------:R-:W-:Y:S02]  /*a150*/  FMUL.FTZ R9, R91, R34 ;  /* 0x000000225b097220 */ /* 0x000fe40000410000 */
[----:B------:R-:W-:Y:S02]  /*a160*/  FADD.FTZ R135, R135, R8 ;  /* 0x0000000887877221 */ /* 0x000fe40000010000 */
[-C--:B------:R-:W-:Y:S02]  /*a170*/  FFMA.FTZ R49, R50, R76.reuse, R49 ;  /* 0x0000004c32317223 */ /* 0x080fe40000010031 */
[----:B------:R-:W-:-:S02]  /*a180*/  FMUL.FTZ R10, R18, R76 ;  /* 0x0000004c120a7220 */ /* 0x000fc40000410000 */
[C---:B------:R-:W-:Y:S02]  /*a190*/  FMUL.FTZ R8, R76.reuse, UR36 ;  /* 0x000000244c087c20 */ /* 0x040fe40008410000 */
[----:B------:R-:W-:Y:S02]  /*a1a0*/  FFMA.FTZ R11, R76, UR35, -R11 ;  /* 0x000000234c0b7c23 */ /* 0x000fe4000801080b */
[-C--:B------:R-:W-:Y:S02]  /*a1b0*/  FFMA.FTZ R18, R18, -R9.reuse, R181 ;  /* 0x8000000912127223 */ /* 0x080fe400000100b5 */
[----:B------:R-:W-:Y:S02]  /*a1c0*/  FMUL.FTZ R76, R91, R76 ;  /* 0x0000004c5b4c7220 */ /* 0x000fe40000410000 */
[----:B------:R-:W-:Y:S02]  /*a1d0*/  FFMA.FTZ R12, R16, UR35, R8 ;  /* 0x00000023100c7c23 */ /* 0x000fe40008010008 */
[----:B------:R-:W-:-:S02]  /*a1e0*/  FFMA.FTZ R9, R17, -R9, R182 ;  /* 0x8000000911097223 */ /* 0x000fc400000100b6 */
[----:B------:R-:W-:Y:S02]  /*a1f0*/  FMUL.FTZ R13, R91, R16 ;  /* 0x000000105b0d7220 */ /* 0x000fe40000410000 */
[----:B------:R-:W-:Y:S02]  /*a200*/  FMUL.FTZ R8, R18, R76 ;  /* 0x0000004c12087220 */ /* 0x000fe40000410000 */
[----:B------:R-:W-:Y:S02]  /*a210*/  FADD.FTZ R136, -R136, R49 ;  /* 0x0000003188887221 */ /* 0x000fe40000010100 */
[----:B------:R-:W-:Y:S02]  /*a220*/  FFMA.FTZ R49, R9, R13, R8 ;  /* 0x0000000d09317223 */ /* 0x000fe40000010008 */
[C---:B------:R-:W-:Y:S02]  /*a230*/  FMUL.FTZ R8, R51.reuse, -R136 ;  /* 0x8000008833087220 */ /* 0x040fe40000410000 */
[----:B------:R-:W-:-:S02]  /*a240*/  FMUL.FTZ R51, R51, -R135 ;  /* 0x8000008733337220 */ /* 0x000fc40000410000 */
[----:B------:R-:W-:Y:S01]  /*a250*/  FADD.FTZ R208, R15, R208 ;  /* 0x000000d00fd07221 */ /* 0x000fe20000010000 */
[----:B------:R-:W-:Y:S01]  /*a260*/  HADD2.F32 R15, -RZ, R162.H0_H0 ;  /* 0x200000a2ff0f7230 */ /* 0x000fe20000004100 */
[C---:B------:R-:W-:Y:S02]  /*a270*/  FFMA.FTZ R51, R52.reuse, R136, R51 ;  /* 0x0000008834337223 */ /* 0x040fe40000010033 */
[----:B------:R-:W-:Y:S02]  /*a280*/  FFMA.FTZ R8, R52, R135, -R8 ;  /* 0x0000008734087223 */ /* 0x000fe40000010808 */
[C---:B------:R-:W-:Y:S02]  /*a290*/  FMUL.FTZ R11, R18.reuse, R11 ;  /* 0x0000000b120b7220 */ /* 0x040fe40000410000 */
[----:B------:R-:W-:Y:S02]  /*a2a0*/  FMUL.FTZ R50, R18, R13 ;  /* 0x0000000d12327220 */ /* 0x000fe40000410000 */
[----:B------:R-:W-:-:S02]  /*a2b0*/  FADD.FTZ R134, -R134, R51 ;  /* 0x0000003386867221 */ /* 0x000fc40000010100 */
[----:B------:R-:W-:Y:S02]  /*a2c0*/  FADD.FTZ R133, R133, R8 ;  /* 0x0000000885857221 */ /* 0x000fe40000010000 */
[----:B------:R-:W-:Y:S01]  /*a2d0*/  FFMA.FTZ R10, R17, R16, R10 ;  /* 0x00000010110a7223 */ /* 0x000fe2000001000a */
[----:B------:R-:W-:Y:S01]  /*a2e0*/  HADD2.F32 R17, -RZ, R167.H0_H0 ;  /* 0x200000a7ff117230 */ /* 0x000fe20000004100 */
[C---:B------:R-:W-:Y:S01]  /*a2f0*/  FFMA.FTZ R50, R9.reuse, R76, -R50 ;  /* 0x0000004c09327223 */ /* 0x040fe20000010832 */
[----:B------:R-:W-:Y:S01]  /*a300*/  HADD2.F32 R16, -RZ, R166.H0_H0 ;  /* 0x200000a6ff107230 */ /* 0x000fe20000004100 */
[----:B------:R-:W-:Y:S02]  /*a310*/  FFMA.FTZ R11, R9, R12, R11 ;  /* 0x0000000c090b7223 */ /* 0x000fe4000001000b */
[----:B------:R-:W-:Y:S02]  /*a320*/  FMUL.FTZ R9, R92, R15 ;  /* 0x0000000f5c097220 */ /* 0x000fe40000410000 */
[----:B------:R-:W-:-:S02]  /*a330*/  FMUL.FTZ R8, R53, -R134 ;  /* 0x8000008635087220 */ /* 0x000fc40000410000 */
[----:B------:R-:W-:Y:S02]  /*a340*/  FMUL.FTZ R53, R53, -R133 ;  /* 0x8000008535357220 */ /* 0x000fe40000410000 */
[----:B------:R-:W-:Y:S02]  /*a350*/  FFMA.FTZ R14, R34, R10, R11 ;  /* 0x0000000a220e7223 */ /* 0x000fe4000001000b */
[-C--:B------:R-:W-:Y:S02]  /*a360*/  FFMA.FTZ R12, R20, -R9.reuse, R179 ;  /* 0x80000009140c7223 */ /* 0x080fe400000100b3 */
[----:B------:R-:W-:Y:S02]  /*a370*/  FFMA.FTZ R11, R19, -R9, R180 ;  /* 0x80000009130b7223 */ /* 0x000fe400000100b4 */
[----:B------:R-:W-:Y:S02]  /*a380*/  FMUL.FTZ R9, R135, UR36 ;  /* 0x0000002487097c20 */ /* 0x000fe40008410000 */
[----:B------:R-:W-:-:S02]  /*a390*/  FFMA.FTZ R53, R54, R134, R53 ;  /* 0x0000008636357223 */ /* 0x000fc40000010035 */
[----:B------:R-:W-:Y:S02]  /*a3a0*/  FFMA.FTZ R8, R54, R133, -R8 ;  /* 0x0000008536087223 */ /* 0x000fe40000010808 */
[----:B------:R-:W-:Y:S02]  /*a3b0*/  FFMA.FTZ R225, R91, R10, R225 ;  /* 0x0000000a5be17223 */ /* 0x000fe400000100e1 */
[----:B------:R-:W-:Y:S02]  /*a3c0*/  FFMA.FTZ R9, R136, UR35, -R9 ;  /* 0x0000002388097c23 */ /* 0x000fe40008010809 */
[----:B------:R-:W-:Y:S02]  /*a3d0*/  FMUL.FTZ R10, R20, R136 ;  /* 0x00000088140a7220 */ /* 0x000fe40000410000 */
[----:B------:R-:W-:Y:S02]  /*a3e0*/  FADD.FTZ R143, -R132, R53 ;  /* 0x00000035848f7221 */ /* 0x000fe40000010100 */
[----:B------:R-:W-:Y:S01]  /*a3f0*/  FADD.FTZ R20, R131, R8 ;  /* 0x0000000883147221 */ /* 0x000fe20000010000 */
[----:B------:R-:W-:Y:S01]  /*a400*/  IADD3 R131, R122, 0xd00, RZ ;  /* 0x00000d007a837810 */ /* 0x000fe20007ffe0ff */
[----:B------:R-:W-:-:S02]  /*a410*/  FMUL.FTZ R52, R34, R13 ;  /* 0x0000000d22347220 */ /* 0x000fc40000410000 */
[----:B------:R-:W-:Y:S02]  /*a420*/  FMUL.FTZ R8, R136, UR36 ;  /* 0x0000002488087c20 */ /* 0x000fe40008410000 */
[----:B------:R-:W-:Y:S02]  /*a430*/  FMUL.FTZ R13, R12, R9 ;  /* 0x000000090c0d7220 */ /* 0x000fe40000410000 */
[----:B------:R-:W-:Y:S02]  /*a440*/  FMUL.FTZ R9, R55, -R143 ;  /* 0x8000008f37097220 */ /* 0x000fe40000410000 */
[----:B------:R-:W-:Y:S02]  /*a450*/  FFMA.FTZ R19, R19, R135, R10 ;  /* 0x0000008713137223 */ /* 0x000fe4000001000a */
[----:B------:R-:W-:Y:S02]  /*a460*/  FMUL.FTZ R55, R55, -R20 ;  /* 0x8000001437377220 */ /* 0x000fe40000410000 */
[----:B------:R-:W-:Y:S01]  /*a470*/  FFMA.FTZ R10, R135, UR35, R8 ;  /* 0x00000023870a7c23 */ /* 0x000fe20008010008 */
[----:B------:R-:W-:Y:S01]  /*a480*/  HADD2.F32 R8, -RZ, R163.H0_H0 ;  /* 0x200000a3ff087230 */ /* 0x000fe20000004100 */
[----:B------:R-:W-:-:S02]  /*a490*/  FMUL.FTZ R54, R92, R136 ;  /* 0x000000885c367220 */ /* 0x000fc40000410000 */
[----:B------:R-:W-:Y:S02]  /*a4a0*/  FMUL.FTZ R135, R92, R135 ;  /* 0x000000875c877220 */ /* 0x000fe40000410000 */
[----:B------:R-:W-:Y:S02]  /*a4b0*/  FFMA.FTZ R55, R56, R143, R55 ;  /* 0x0000008f38377223 */ /* 0x000fe40000010037 */
[----:B------:R-:W-:Y:S02]  /*a4c0*/  FADD.FTZ R207, R14, R207 ;  /* 0x000000cf0ecf7221 */ /* 0x000fe40000010000 */
[C---:B------:R-:W-:Y:S02]  /*a4d0*/  FMUL.FTZ R14, R12.reuse, R54 ;  /* 0x000000360c0e7220 */ /* 0x040fe40000410000 */
[----:B------:R-:W-:Y:S02]  /*a4e0*/  FMUL.FTZ R53, R12, R135 ;  /* 0x000000870c357220 */ /* 0x000fe40000410000 */
[----:B------:R-:W-:-:S02]  /*a4f0*/  FFMA.FTZ R12, R11, R10, R13 ;  /* 0x0000000a0b0c7223 */ /* 0x000fc4000001000d */
[----:B------:R-:W-:Y:S02]  /*a500*/  FFMA.FTZ R10, R56, R20, -R9 ;  /* 0x00000014380a7223 */ /* 0x000fe40000010809 */
[----:B------:R-:W-:Y:S02]  /*a510*/  FADD.FTZ R145, -R130, R55 ;  /* 0x0000003782917221 */ /* 0x000fe40000010100 */
[----:B------:R-:W-:Y:S02]  /*a520*/  FADD.FTZ R129, R129, R10 ;  /* 0x0000000a81817221 */ /* 0x000fe40000010000 */
[C---:B------:R-:W-:Y:S02]  /*a530*/  FMUL.FTZ R9, R57.reuse, -R145 ;  /* 0x8000009139097220 */ /* 0x040fe40000410000 */
[-C--:B------:R-:W-:Y:S02]  /*a540*/  FMUL.FTZ R57, R57, -R129.reuse ;  /* 0x8000008139397220 */ /* 0x080fe40000410000 */
[----:B------:R-:W-:-:S02]  /*a550*/  FFMA.FTZ R10, R58, R129, -R9 ;  /* 0x000000813a0a7223 */ /* 0x000fc40000010809 */
[----:B------:R-:W-:Y:S02]  /*a560*/  FMUL.FTZ R9, R133, UR36 ;  /* 0x0000002485097c20 */ /* 0x000fe40008410000 */
[----:B------:R-:W-:Y:S02]  /*a570*/  FFMA.FTZ R57, R58, R145, R57 ;  /* 0x000000913a397223 */ /* 0x000fe40000010039 */
[----:B------:R-:W-:Y:S02]  /*a580*/  FADD.FTZ R127, R127, R10 ;  /* 0x0000000a7f7f7221 */ /* 0x000fe40000010000 */
[----:B------:R-:W-:Y:S02]  /*a590*/  FFMA.FTZ R13, R134, UR35, -R9 ;  /* 0x00000023860d7c23 */ /* 0x000fe40008010809 */
[----:B------:R-:W-:Y:S02]  /*a5a0*/  FADD.FTZ R128, -R128, R57 ;  /* 0x0000003980807221 */ /* 0x000fe40000010100 */
[----:B------:R-:W-:-:S02]  /*a5b0*/  FMUL.FTZ R9, R59, -R127 ;  /* 0x8000007f3b097220 */ /* 0x000fc40000410000 */
[C---:B------:R-:W-:Y:S02]  /*a5c0*/  FFMA.FTZ R51, R11.reuse, R135, R14 ;  /* 0x000000870b337223 */ /* 0x040fe4000001000e */
[----:B------:R-:W-:Y:S02]  /*a5d0*/  FFMA.FTZ R53, R11, R54, -R53 ;  /* 0x000000360b357223 */ /* 0x000fe40000010835 */
[----:B------:R-:W-:Y:S02]  /*a5e0*/  FMUL.FTZ R11, R93, R8 ;  /* 0x000000085d0b7220 */ /* 0x000fe40000410000 */
[-C--:B------:R-:W-:Y:S02]  /*a5f0*/  FMUL.FTZ R59, R59, -R128.reuse ;  /* 0x800000803b3b7220 */ /* 0x080fe40000410000 */
[----:B------:R-:W-:Y:S02]  /*a600*/  FFMA.FTZ R9, R80, R128, R9 ;  /* 0x0000008050097223 */ /* 0x000fe40000010009 */
[----:B------:R-:W-:-:S02]  /*a610*/  FFMA.FTZ R226, R92, R19, R226 ;  /* 0x000000135ce27223 */ /* 0x000fc400000100e2 */
[----:B------:R-:W-:Y:S02]  /*a620*/  FFMA.FTZ R19, R15, R19, R12 ;  /* 0x000000130f137223 */ /* 0x000fe4000001000c */
[----:B------:R-:W-:Y:S02]  /*a630*/  FFMA.FTZ R12, R21, -R11, R178 ;  /* 0x8000000b150c7223 */ /* 0x000fe400000100b2 */
[----:B------:R-:W-:Y:S02]  /*a640*/  FMUL.FTZ R10, R134, UR36 ;  /* 0x00000024860a7c20 */ /* 0x000fe40008410000 */
[----:B------:R-:W-:Y:S02]  /*a650*/  FFMA.FTZ R80, R80, R127, -R59 ;  /* 0x0000007f50507223 */ /* 0x000fe4000001083b */
[----:B------:R-:W-:Y:S02]  /*a660*/  FADD.FTZ R126, -R126, R9 ;  /* 0x000000097e7e7221 */ /* 0x000fe40000010100 */
[----:B------:R-:W-:-:S02]  /*a670*/  FFMA.FTZ R11, R22, -R11, R177 ;  /* 0x8000000b160b7223 */ /* 0x000fc400000100b1 */
[----:B------:R-:W-:Y:S02]  /*a680*/  FFMA.FTZ R10, R133, UR35, R10 ;  /* 0x00000023850a7c23 */ /* 0x000fe4000801000a */
[----:B------:R-:W-:Y:S02]  /*a690*/  FMUL.FTZ R13, R12, R13 ;  /* 0x0000000d0c0d7220 */ /* 0x000fe40000410000 */
[----:B------:R-:W-:Y:S02]  /*a6a0*/  FADD.FTZ R125, R125, R80 ;  /* 0x000000507d7d7221 */ /* 0x000fe40000010000 */
[----:B------:R-:W-:Y:S02]  /*a6b0*/  FMUL.FTZ R9, R81, -R126 ;  /* 0x8000007e51097220 */ /* 0x000fe40000410000 */
[----:B------:R-:W-:Y:S02]  /*a6c0*/  FFMA.FTZ R13, R11, R10, R13 ;  /* 0x0000000a0b0d7223 */ /* 0x000fe4000001000d */
[----:B------:R-:W-:Y:S01]  /*a6d0*/  FFMA.FTZ R10, R82, R125, -R9 ;  /* 0x0000007d520a7223 */ /* 0x000fe20000010809 */
[----:B------:R-:W-:Y:S01]  /*a6e0*/  HADD2.F32 R9, -RZ, R199.H0_H0 ;  /* 0x200000c7ff097230 */ /* 0x000fe20000004100 */
[----:B------:R-:W-:-:S02]  /*a6f0*/  FMUL.FTZ R21, R21, R134 ;  /* 0x0000008615157220 */ /* 0x000fc40000410000 */
[----:B------:R-:W-:Y:S02]  /*a700*/  FMUL.FTZ R81, R81, -R125 ;  /* 0x8000007d51517220 */ /* 0x000fe40000410000 */
[C---:B------:R-:W-:Y:S01]  /*a710*/  FMUL.FTZ R56, R15.reuse, R135 ;  /* 0x000000870f387220 */ /* 0x040fe20000410000 */
[----:B------:R-:W-:Y:S01]  /*a720*/  IADD3 R135, R122, 0xe00, RZ ;  /* 0x00000e007a877810 */ /* 0x000fe20007ffe0ff */
[----:B------:R-:W-:Y:S02]  /*a730*/  FMUL.FTZ R54, R15, R54 ;  /* 0x000000360f367220 */ /* 0x000fe40000410000 */
[-C--:B------:R-:W-:Y:S01]  /*a740*/  FFMA.FTZ R22, R22, R133.reuse, R21 ;  /* 0x0000008516167223 */ /* 0x080fe20000010015 */
[----:B------:R-:W-:Y:S01]  /*a750*/  SHF.L.U32 R21, R122, 0x5, RZ ;  /* 0x000000057a157819 */ /* 0x000fe200000006ff */
[C---:B------:R-:W-:Y:S02]  /*a760*/  FMUL.FTZ R15, R93.reuse, R134 ;  /* 0x000000865d0f7220 */ /* 0x040fe40000410000 */
[----:B------:R-:W-:Y:S01]  /*a770*/  FMUL.FTZ R133, R93, R133 ;  /* 0x000000855d857220 */ /* 0x000fe20000410000 */
[C---:B------:R-:W-:Y:S01]  /*a780*/  IADD3 R144, R21.reuse, 0x1, RZ ;  /* 0x0000000115907810 */ /* 0x040fe20007ffe0ff */
[----:B------:R-:W-:Y:S01]  /*a790*/  FMUL.FTZ R33, R100, R9 ;  /* 0x0000000964217220 */ /* 0x000fe20000410000 */
[C---:B------:R-:W-:Y:S01]  /*a7a0*/  IADD3 R146, R21.reuse, 0x2, RZ ;  /* 0x0000000215927810 */ /* 0x040fe20007ffe0ff */
[----:B------:R-:W-:Y:S01]  /*a7b0*/  FFMA.FTZ R81, R82, R126, R81 ;  /* 0x0000007e52517223 */ /* 0x000fe20000010051 */
[----:B------:R-:W-:Y:S01]  /*a7c0*/  IADD3 R148, R21, 0x3, RZ ;  /* 0x0000000315947810 */ /* 0x000fe20007ffe0ff */
[----:B------:R-:W-:Y:S01]  /*a7d0*/  FADD.FTZ R123, R123, R10 ;  /* 0x0000000a7b7b7221 */ /* 0x000fe20000010000 */
[-C--:B------:R-:W-:Y:S01]  /*a7e0*/  LEA.HI.SX32 R144, R144, R21.reuse, 0x1b ;  /* 0x0000001590907211 */ /* 0x080fe200078fdaff */
[----:B------:R-:W-:Y:S01]  /*a7f0*/  FMUL.FTZ R76, R34, R76 ;  /* 0x0000004c224c7220 */ /* 0x000fe20000410000 */
[----:B------:R-:W-:Y:S01]  /*a800*/  LEA.HI.SX32 R146, R146, R21, 0x1b ;  /* 0x0000001592927211 */ /* 0x000fe200078fdaff */
[----:B------:R-:W-:Y:S01]  /*a810*/  FMUL.FTZ R14, R12, R15 ;  /* 0x0000000f0c0e7220 */ /* 0x000fe20000410000 */
[----:B------:R-:W-:Y:S01]  /*a820*/  LEA.HI.SX32 R148, R148, R21, 0x1b ;  /* 0x0000001594947211 */ /* 0x000fe200078fdaff */
[----:B------:R-:W-:Y:S01]  /*a830*/  FMUL.FTZ R12, R12, R133 ;  /* 0x000000850c0c7220 */ /* 0x000fe20000410000 */
[----:B------:R-:W-:Y:S01]  /*a840*/  LEA.HI.SX32 R21, R21, R21, 0x1b ;  /* 0x0000001515157211 */ /* 0x000fe200078fdaff */
[----:B------:R-:W-:-:S02]  /*a850*/  FFMA.FTZ R34, R31, -R33, R214 ;  /* 0x800000211f227223 */ /* 0x000fc400000100d6 */
[----:B------:R-:W-:Y:S02]  /*a860*/  FADD.FTZ R124, -R124, R81 ;  /* 0x000000517c7c7221 */ /* 0x000fe40000010100 */
[----:B------:R-:W-:Y:S02]  /*a870*/  FFMA.FTZ R33, R32, -R33, R213 ;  /* 0x8000002120217223 */ /* 0x000fe400000100d5 */
[----:B------:R-:W-:Y:S02]  /*a880*/  FMUL.FTZ R10, R100, R123 ;  /* 0x0000007b640a7220 */ /* 0x000fe40000410000 */
[C---:B------:R-:W-:Y:S02]  /*a890*/  FMUL.FTZ R78, R8.reuse, R133 ;  /* 0x00000085084e7220 */ /* 0x040fe40000410000 */
[-C--:B------:R-:W-:Y:S02]  /*a8a0*/  FMUL.FTZ R58, R8, R15.reuse ;  /* 0x0000000f083a7220 */ /* 0x080fe40000410000 */
[----:B------:R-:W-:-:S02]  /*a8b0*/  FFMA.FTZ R57, R11, R15, -R12 ;  /* 0x0000000f0b397223 */ /* 0x000fc4000001080c */
[----:B------:R-:W-:Y:S02]  /*a8c0*/  FFMA.FTZ R8, R8, R22, R13 ;  /* 0x0000001608087223 */ /* 0x000fe4000001000d */
[----:B------:R-:W-:Y:S02]  /*a8d0*/  FMUL.FTZ R12, R100, R124 ;  /* 0x0000007c640c7220 */ /* 0x000fe40000410000 */
[----:B------:R-:W-:Y:S02]  /*a8e0*/  FMUL.FTZ R13, R33, R10 ;  /* 0x0000000a210d7220 */ /* 0x000fe40000410000 */
[----:B------:R-:W-:Y:S02]  /*a8f0*/  FMUL.FTZ R18, R99, R35 ;  /* 0x0000002363127220 */ /* 0x000fe40000410000 */
[----:B------:R-:W-:Y:S01]  /*a900*/  FFMA.FTZ R55, R11, R133, R14 ;  /* 0x000000850b377223 */ /* 0x000fe2000001000e */
[----:B------:R-:W-:Y:S01]  /*a910*/  IADD3 R133, R122, 0xd80, RZ ;  /* 0x00000d807a857810 */ /* 0x000fe20007ffe0ff */
[----:B------:R-:W-:-:S02]  /*a920*/  FADD.FTZ R206, R19, R206 ;  /* 0x000000ce13ce7221 */ /* 0x000fc40000010000 */
[-C--:B------:R-:W-:Y:S02]  /*a930*/  FMUL.FTZ R11, R33, R12.reuse ;  /* 0x0000000c210b7220 */ /* 0x080fe40000410000 */
[-C--:B------:R-:W-:Y:S02]  /*a940*/  FFMA.FTZ R13, R34, R12.reuse, -R13 ;  /* 0x0000000c220d7223 */ /* 0x080fe4000001080d */
[----:B------:R-:W-:Y:S02]  /*a950*/  FMUL.FTZ R15, R9, R12 ;  /* 0x0000000c090f7220 */ /* 0x000fe40000410000 */
[----:B------:R-:W-:Y:S02]  /*a960*/  FFMA.FTZ R19, R29, -R18, R170 ;  /* 0x800000121d137223 */ /* 0x000fe400000100aa */
[----:B------:R-:W-:Y:S02]  /*a970*/  FMUL.FTZ R12, R99, R125 ;  /* 0x0000007d630c7220 */ /* 0x000fe40000410000 */
[----:B------:R-:W-:-:S02]  /*a980*/  FADD.FTZ R164, R69, R164 ;  /* 0x000000a445a47221 */ /* 0x000fc40000010000 */
[----:B------:R-:W-:Y:S02]  /*a990*/  FFMA.FTZ R227, R93, R22, R227 ;  /* 0x000000165de37223 */ /* 0x000fe400000100e3 */
[----:B------:R-:W-:Y:S02]  /*a9a0*/  FMUL.FTZ R22, R99, R126 ;  /* 0x0000007e63167220 */ /* 0x000fe40000410000 */
[----:B------:R-:W-:Y:S02]  /*a9b0*/  FFMA.FTZ R18, R30, -R18, R169 ;  /* 0x800000121e127223 */ /* 0x000fe400000100a9 */
[C---:B------:R-:W-:Y:S02]  /*a9c0*/  FMUL.FTZ R69, R19.reuse, R12 ;  /* 0x0000000c13457220 */ /* 0x040fe40000410000 */
[----:B------:R-:W-:Y:S02]  /*a9d0*/  FFMA.FTZ R11, R34, R10, R11 ;  /* 0x0000000a220b7223 */ /* 0x000fe4000001000b */
[----:B------:R-:W-:-:S02]  /*a9e0*/  FMUL.FTZ R59, R19, R22 ;  /* 0x00000016133b7220 */ /* 0x000fc40000410000 */
[C---:B------:R-:W-:Y:S02]  /*a9f0*/  FFMA.FTZ R80, R18.reuse, R22, -R69 ;  /* 0x0000001612507223 */ /* 0x040fe40000010845 */
[----:B------:R-:W-:Y:S02]  /*aa00*/  FADD.FTZ R13, RZ, R13 ;  /* 0x0000000dff0d7221 */ /* 0x000fe40000010000 */
[----:B------:R-:W-:Y:S02]  /*aa10*/  FMUL.FTZ R10, R9, R10 ;  /* 0x0000000a090a7220 */ /* 0x000fe40000410000 */
[----:B------:R-:W-:Y:S02]  /*aa20*/  FFMA.FTZ R14, R18, R12, R59 ;  /* 0x0000000c120e7223 */ /* 0x000fe4000001003b */
[----:B------:R-:W-:Y:S01]  /*aa30*/  FADD.FTZ R11, RZ, R11 ;  /* 0x0000000bff0b7221 */ /* 0x000fe20000010000 */
[----:B------:R0:W-:Y:S01]  /*aa40*/  STS [R21.X4+0x4200], R10 ;  /* 0x0042000a15007388 */ /* 0x0001e20000004800 */
[----:B------:R-:W-:-:S02]  /*aa50*/  FADD.FTZ R80, R13, R80 ;  /* 0x000000500d507221 */ /* 0x000fc40000010000 */
[C---:B------:R-:W-:Y:S01]  /*aa60*/  FMUL.FTZ R13, R98.reuse, R17 ;  /* 0x00000011620d7220 */ /* 0x040fe20000410000 */
[----:B------:R1:W-:Y:S01]  /*aa70*/  STS [R144.X4+0x4204], R15 ;  /* 0x0042040f90007388 */ /* 0x0003e20000004800 */
[C---:B------:R-:W-:Y:S02]  /*aa80*/  FMUL.FTZ R94, R98.reuse, R128 ;  /* 0x00000080625e7220 */ /* 0x040fe40000410000 */
[----:B------:R-:W-:Y:S02]  /*aa90*/  FMUL.FTZ R59, R35, R12 ;  /* 0x0000000c233b7220 */ /* 0x000fe40000410000 */
[----:B------:R-:W-:Y:S02]  /*aaa0*/  FMUL.FTZ R82, R98, R127 ;  /* 0x0000007f62527220 */ /* 0x000fe40000410000 */
[----:B0-----:R-:W-:Y:S01]  /*aab0*/  FADD.FTZ R10, R11, R14 ;  /* 0x0000000e0b0a7221 */ /* 0x001fe20000010000 */
[----:B------:R0:W-:Y:S01]  /*aac0*/  STS [R146.X4+0x4208], R59 ;  /* 0x0042083b92007388 */ /* 0x0001e20000004800 */
[----:B------:R-:W-:Y:S01]  /*aad0*/  FFMA.FTZ R14, R27, -R13, R172 ;  /* 0x8000000d1b0e7223 */ /* 0x000fe200000100ac */
[----:B-1----:R-:W-:Y:S01]  /*aae0*/  HADD2.F32 R15, -RZ, R165.H0_H0 ;  /* 0x200000a5ff0f7230 */ /* 0x002fe20000004100 */
[----:B------:R-:W-:-:S02]  /*aaf0*/  FMUL.FTZ R11, R97, R16 ;  /* 0x00000010610b7220 */ /* 0x000fc40000410000 */
[----:B------:R-:W-:Y:S02]  /*ab00*/  FFMA.FTZ R13, R28, -R13, R171 ;  /* 0x8000000d1c0d7223 */ /* 0x000fe400000100ab */
[-C--:B------:R-:W-:Y:S02]  /*ab10*/  FFMA.FTZ R12, R26, -R11.reuse, R173 ;  /* 0x8000000b1a0c7223 */ /* 0x080fe400000100ad */
[----:B------:R-:W-:Y:S02]  /*ab20*/  FMUL.FTZ R69, R13, R94 ;  /* 0x0000005e0d457220 */ /* 0x000fe40000410000 */
[----:B------:R-:W-:Y:S02]  /*ab30*/  FFMA.FTZ R11, R25, -R11, R174 ;  /* 0x8000000b190b7223 */ /* 0x000fe400000100ae */
[----:B------:R-:W-:Y:S02]  /*ab40*/  FMUL.FTZ R75, R97, R145 ;  /* 0x00000091614b7220 */ /* 0x000fe40000410000 */
[----:B------:R-:W-:-:S02]  /*ab50*/  FMUL.FTZ R71, R13, R82 ;  /* 0x000000520d477220 */ /* 0x000fc40000410000 */
[----:B------:R-:W-:Y:S02]  /*ab60*/  FFMA.FTZ R69, R14, R82, R69 ;  /* 0x000000520e457223 */ /* 0x000fe40000010045 */
[----:B------:R-:W-:Y:S02]  /*ab70*/  FMUL.FTZ R73, R97, R129 ;  /* 0x0000008161497220 */ /* 0x000fe40000410000 */
[----:B------:R-:W-:Y:S02]  /*ab80*/  FMUL.FTZ R77, R11, R75 ;  /* 0x0000004b0b4d7220 */ /* 0x000fe40000410000 */
[----:B------:R-:W-:Y:S02]  /*ab90*/  FMUL.FTZ R79, R96, R15 ;  /* 0x0000000f604f7220 */ /* 0x000fe40000410000 */
[----:B------:R-:W-:Y:S02]  /*aba0*/  FFMA.FTZ R71, R14, R94, -R71 ;  /* 0x0000005e0e477223 */ /* 0x000fe40000010847 */
[----:B------:R-:W-:-:S02]  /*abb0*/  FADD.FTZ R10, R10, R69 ;  /* 0x000000450a0a7221 */ /* 0x000fc40000010000 */
[-C--:B------:R-:W-:Y:S02]  /*abc0*/  FFMA.FTZ R77, R12, R73.reuse, R77 ;  /* 0x000000490c4d7223 */ /* 0x080fe4000001004d */
[----:B------:R-:W-:Y:S02]  /*abd0*/  FMUL.FTZ R69, R11, R73 ;  /* 0x000000490b457220 */ /* 0x000fe40000410000 */
[----:B0-----:R-:W-:Y:S02]  /*abe0*/  FMUL.FTZ R59, R35, R22 ;  /* 0x00000016233b7220 */ /* 0x001fe40000410000 */
[----:B------:R-:W-:Y:S02]  /*abf0*/  FFMA.FTZ R22, R24, -R79, R175 ;  /* 0x8000004f18167223 */ /* 0x000fe400000100af */
[----:B------:R-:W-:Y:S01]  /*ac00*/  FMUL.FTZ R81, R96, R143 ;  /* 0x0000008f60517220 */ /* 0x000fe20000410000 */
[----:B------:R0:W-:Y:S01]  /*ac10*/  STS [R148.X4+0x420c], R59 ;  /* 0x00420c3b94007388 */ /* 0x0001e20000004800 */
[----:B------:R-:W-:-:S02]  /*ac20*/  FADD.FTZ R71, R80, R71 ;  /* 0x0000004750477221 */ /* 0x000fc40000010000 */
[----:B------:R-:W-:Y:S01]  /*ac30*/  FADD.FTZ R77, R10, R77 ;  /* 0x0000004d0a4d7221 */ /* 0x000fe20000010000 */
[----:B------:R-:W-:Y:S01]  /*ac40*/  STS [R21.X4+0x4228], R78 ;  /* 0x0042284e15007388 */ /* 0x000fe20000004800 */
[----:B------:R-:W-:Y:S02]  /*ac50*/  FFMA.FTZ R80, R12, R75, -R69 ;  /* 0x0000004b0c507223 */ /* 0x000fe40000010845 */
[----:B------:R-:W-:Y:S01]  /*ac60*/  FFMA.FTZ R10, R23, -R79, R176 ;  /* 0x8000004f170a7223 */ /* 0x000fe200000100b0 */
[----:B------:R-:W-:Y:S01]  /*ac70*/  STS [R21.X4+0x422c], R58 ;  /* 0x00422c3a15007388 */ /* 0x000fe20000004800 */
[----:B------:R-:W-:Y:S02]  /*ac80*/  FMUL.FTZ R69, R96, R20 ;  /* 0x0000001460457220 */ /* 0x000fe40000410000 */
[C---:B------:R-:W-:Y:S01]  /*ac90*/  FMUL.FTZ R79, R22.reuse, R81 ;  /* 0x00000051164f7220 */ /* 0x040fe20000410000 */
[----:B------:R-:W-:Y:S01]  /*aca0*/  STS [R21.X4+0x4230], R56 ;  /* 0x0042303815007388 */ /* 0x000fe20000004800 */
[----:B0-----:R-:W-:-:S02]  /*acb0*/  FMUL.FTZ R59, R22, R69 ;  /* 0x00000045163b7220 */ /* 0x001fc40000410000 */
[----:B------:R-:W-:Y:S01]  /*acc0*/  FFMA.FTZ R132, R10, R69, R79 ;  /* 0x000000450a847223 */ /* 0x000fe2000001004f */
[----:B------:R-:W-:Y:S01]  /*acd0*/  STS [R21.X4+0x4234], R54 ;  /* 0x0042343615007388 */ /* 0x000fe20000004800 */
[----:B------:R-:W-:Y:S01]  /*ace0*/  FADD.FTZ R71, R71, R80 ;  /* 0x0000005047477221 */ /* 0x000fe20000010000 */
[----:B------:R-:W-:Y:S01]  /*acf0*/  IADD3 R79, R122, 0xb80, RZ ;  /* 0x00000b807a4f7810 */ /* 0x000fe20007ffe0ff */
[----:B------:R-:W-:Y:S01]  /*ad00*/  FFMA.FTZ R134, R10, R81, -R59 ;  /* 0x000000510a867223 */ /* 0x000fe2000001083b */
[----:B------:R-:W-:Y:S01]  /*ad10*/  STS [R21.X4+0x4238], R52 ;  /* 0x0042383415007388 */ /* 0x000fe20000004800 */
[----:B------:R-:W-:Y:S01]  /*ad20*/  FADD.FTZ R132, R77, R132 ;  /* 0x000000844d847221 */ /* 0x000fe20000010000 */
[----:B------:R-:W-:Y:S01]  /*ad30*/  IADD3 R59, R122, 0x680, RZ ;  /* 0x000006807a3b7810 */ /* 0x000fe20007ffe0ff */
[----:B------:R-:W-:Y:S01]  /*ad40*/  FADD.FTZ R134, R71, R134 ;  /* 0x0000008647867221 */ /* 0x000fe20000010000 */
        /* <DEDUP_REMOVED lines=10> */
[C---:B------:R-:W-:Y:S01]  /*adf0*/  IADD3 R49, R122.reuse, 0x400, RZ ;  /* 0x000004007a317810 */ /* 0x040fe20007ffe0ff */
[----:B------:R-:W-:Y:S01]  /*ae00*/  FMUL.FTZ R82, R17, R82 ;  /* 0x0000005211527220 */ /* 0x000fe20000410000 */
[----:B------:R-:W-:Y:S01]  /*ae10*/  STS [R21.X4+0x4248], R46 ;  /* 0x0042482e15007388 */ /* 0x000fe20000004800 */
[----:B------:R-:W-:Y:S01]  /*ae20*/  FMUL.FTZ R136, R15, R69 ;  /* 0x000000450f887220 */ /* 0x000fe20000410000 */
[----:B------:R-:W-:Y:S01]  /*ae30*/  IADD3 R57, R122, 0x600, RZ ;  /* 0x000006007a397810 */ /* 0x000fe20007ffe0ff */
        /* <DEDUP_REMOVED lines=28> */
[----:B------:R-:W-:Y:S01]  /*b000*/  FMUL.FTZ R214, R116, R214 ;  /* 0x000000d674d67220 */ /* 0x000fe20000410000 */
[----:B------:R0:W-:Y:S01]  /*b010*/  STS [R21.X4+0x4250], R44 ;  /* 0x0042502c15007388 */ /* 0x0001e20000004800 */
[----:B------:R-:W-:Y:S01]  /*b020*/  IADD3 R37, R122, 0x80, RZ ;  /* 0x000000807a257810 */ /* 0x000fe20007ffe0ff */
[----:B------:R-:W-:Y:S01]  /*b030*/  FADD.FTZ R7, R150, R7 ;  /* 0x0000000796077221 */ /* 0x000fe20000010000 */
[C---:B------:R-:W-:Y:S01]  /*b040*/  IADD3 R53, R122.reuse, 0x500, RZ ;  /* 0x000005007a357810 */ /* 0x040fe20007ffe0ff */
[----:B------:R-:W-:Y:S01]  /*b050*/  STS [R21.X4+0x4254], R70 ;  /* 0x0042544615007388 */ /* 0x000fe20000004800 */
[----:B------:R-:W-:Y:S01]  /*b060*/  IADD3 R63, R122, 0x780, RZ ;  /* 0x000007807a3f7810 */ /* 0x000fe20007ffe0ff */
[----:B------:R-:W-:Y:S01]  /*b070*/  FFMA.FTZ R213, -R116, R213, -RZ ;  /* 0x000000d574d57223 */ /* 0x000fe200000109ff */
[C---:B------:R-:W-:Y:S01]  /*b080*/  IADD3 R65, R122.reuse, 0x800, RZ ;  /* 0x000008007a417810 */ /* 0x040fe20007ffe0ff */
[----:B------:R-:W-:Y:S01]  /*b090*/  STS [R21.X4+0x4258], R68 ;  /* 0x0042584415007388 */ /* 0x000fe20000004800 */
[C---:B------:R-:W-:Y:S01]  /*b0a0*/  IADD3 R67, R122.reuse, 0x880, RZ ;  /* 0x000008807a437810 */ /* 0x040fe20007ffe0ff */
[----:B------:R-:W-:Y:S01]  /*b0b0*/  FMUL.FTZ R169, R115, R169 ;  /* 0x000000a973a97220 */ /* 0x000fe20000410000 */
[C---:B------:R-:W-:Y:S01]  /*b0c0*/  IADD3 R73, R122.reuse, 0xa00, RZ ;  /* 0x00000a007a497810 */ /* 0x040fe20007ffe0ff */
[----:B------:R1:W-:Y:S01]  /*b0d0*/  STS [R21.X4+0x425c], R42 ;  /* 0x00425c2a15007388 */ /* 0x0003e20000004800 */
[----:B------:R-:W-:Y:S01]  /*b0e0*/  IADD3 R75, R122, 0xa80, RZ ;  /* 0x00000a807a4b7810 */ /* 0x000fe20007ffe0ff */
[----:B------:R-:W-:Y:S01]  /*b0f0*/  FMUL.FTZ R150, R20, UR36 ;  /* 0x0000002414967c20 */ /* 0x000fe20008410000 */
[C---:B------:R-:W-:Y:S01]  /*b100*/  IADD3 R77, R122.reuse, 0xb00, RZ ;  /* 0x00000b007a4d7810 */ /* 0x040fe20007ffe0ff */
[----:B------:R2:W-:Y:S01]  /*b110*/  STS [R21.X4+0x4260], R40 ;  /* 0x0042602815007388 */ /* 0x0005e20000004800 */
[----:B------:R-:W-:Y:S01]  /*b120*/  IADD3 R81, R122, 0xc00, RZ ;  /* 0x00000c007a517810 */ /* 0x000fe20007ffe0ff */
[----:B------:R-:W-:Y:S01]  /*b130*/  FADD.FTZ R7, R7, R6 ;  /* 0x0000000607077221 */ /* 0x000fe20000010000 */
[-C--:B0-----:R-:W-:Y:S01]  /*b140*/  LEA.HI.SX32 R44, R51, R122.reuse, 0x1b ;  /* 0x0000007a332c7211 */ /* 0x081fe200078fdaff */
[----:B------:R-:W-:Y:S01]  /*b150*/  STS [R21.X4+0x4264], R66 ;  /* 0x0042644215007388 */ /* 0x000fe20000004800 */
[-C--:B------:R-:W-:Y:S01]  /*b160*/  LEA.HI.SX32 R46, R55, R122.reuse, 0x1b ;  /* 0x0000007a372e7211 */ /* 0x080fe200078fdaff */
[----:B------:R-:W-:Y:S01]  /*b170*/  FADD.FTZ R152, R152, R5 ;  /* 0x0000000598987221 */ /* 0x000fe20000010000 */
[-C--:B-1----:R-:W-:Y:S01]  /*b180*/  LEA.HI.SX32 R42, R47, R122.reuse, 0x1b ;  /* 0x0000007a2f2a7211 */ /* 0x082fe200078fdaff */
[----:B------:R0:W-:Y:S01]  /*b190*/  STS [R21.X4+0x4268], R38 ;  /* 0x0042682615007388 */ /* 0x0001e20000004800 */
[-C--:B------:R-:W-:Y:S01]  /*b1a0*/  LEA.HI.SX32 R47, R57, R122.reuse, 0x1b ;  /* 0x0000007a392f7211 */ /* 0x080fe200078fdaff */
[----:B------:R-:W-:Y:S01]  /*b1b0*/  FMUL.FTZ R24, R24, R143 ;  /* 0x0000008f18187220 */ /* 0x000fe20000410000 */
[-C--:B--2---:R-:W-:Y:S01]  /*b1c0*/  LEA.HI.SX32 R40, R43, R122.reuse, 0x1b ;  /* 0x0000007a2b287211 */ /* 0x084fe200078fdaff */
[----:B------:R-:W-:Y:S01]  /*b1d0*/  STS [R21.X4+0x426c], R64 ;  /* 0x00426c4015007388 */ /* 0x000fe20000004800 */
[-C--:B------:R-:W-:Y:S01]  /*b1e0*/  LEA.HI.SX32 R43, R49, R122.reuse, 0x1b ;  /* 0x0000007a312b7211 */ /* 0x080fe200078fdaff */
[----:B------:R-:W-:Y:S01]  /*b1f0*/  FFMA.FTZ R5, R143, UR35, -R150 ;  /* 0x000000238f057c23 */ /* 0x000fe20008010896 */
[-C--:B------:R-:W-:Y:S01]  /*b200*/  LEA.HI.SX32 R48, R59, R122.reuse, 0x1b ;  /* 0x0000007a3b307211 */ /* 0x080fe200078fdaff */
[----:B------:R1:W-:Y:S01]  /*b210*/  STS [R21.X4+0x4270], R36 ;  /* 0x0042702415007388 */ /* 0x0003e20000004800 */
[-C--:B------:R-:W-:Y:S01]  /*b220*/  LEA.HI.SX32 R50, R63, R122.reuse, 0x1b ;  /* 0x0000007a3f327211 */ /* 0x080fe200078fdaff */
[----:B------:R-:W-:Y:S01]  /*b230*/  FMUL.FTZ R143, R143, UR36 ;  /* 0x000000248f8f7c20 */ /* 0x000fe20008410000 */
[-C--:B0-----:R-:W-:Y:S01]  /*b240*/  LEA.HI.SX32 R38, R41, R122.reuse, 0x1b ;  /* 0x0000007a29267211 */ /* 0x081fe200078fdaff */
[----:B------:R-:W-:Y:S01]  /*b250*/  STS [R21.X4+0x4274], R62 ;  /* 0x0042743e15007388 */ /* 0x000fe20000004800 */
[----:B------:R-:W-:Y:S01]  /*b260*/  LEA.HI.SX32 R41, R45, R122, 0x1b ;  /* 0x0000007a2d297211 */ /* 0x000fe200078fdaff */
[----:B------:R-:W-:Y:S01]  /*b270*/  FFMA.FTZ R151, -R115, R170, -RZ ;  /* 0x000000aa73977223 */ /* 0x000fe200000109ff */
[-C--:B------:R-:W-:Y:S01]  /*b280*/  LEA.HI.SX32 R45, R53, R122.reuse, 0x1b ;  /* 0x0000007a352d7211 */ /* 0x080fe200078fdaff */
[----:B------:R-:W-:Y:S01]  /*b290*/  STS [R21.X4+0x4278], R60 ;  /* 0x0042783c15007388 */ /* 0x000fe20000004800 */
[----:B------:R-:W-:Y:S01]  /*b2a0*/  LEA.HI.SX32 R51, R65, R122, 0x1b ;  /* 0x0000007a41337211 */ /* 0x000fe200078fdaff */
[----:B------:R-:W-:Y:S01]  /*b2b0*/  FFMA.FTZ R24, R23, R20, R24 ;  /* 0x0000001417187223 */ /* 0x000fe20000010018 */
[-C--:B-1----:R-:W-:Y:S01]  /*b2c0*/  LEA.HI.SX32 R36, R37, R122.reuse, 0x1b ;  /* 0x0000007a25247211 */ /* 0x082fe200078fdaff */
[----:B------:R0:W-:Y:S01]  /*b2d0*/  STS [R21.X4+0x427c], R61 ;  /* 0x00427c3d15007388 */ /* 0x0001e20000004800 */
[-C--:B------:R-:W-:Y:S01]  /*b2e0*/  LEA.HI.SX32 R37, R39, R122.reuse, 0x1b ;  /* 0x0000007a27257211 */ /* 0x080fe200078fdaff */
[----:B------:R-:W-:Y:S01]  /*b2f0*/  FFMA.FTZ R6, -R112, R175, -RZ ;  /* 0x000000af70067223 */ /* 0x000fe200000109ff */
[-C--:B------:R-:W-:Y:S01]  /*b300*/  LEA.HI.SX32 R39, R147, R122.reuse, 0x1b ;  /* 0x0000007a93277211 */ /* 0x080fe200078fdaff */
[----:B------:R-:W-:Y:S01]  /*b310*/  BAR.SYNC.DEFER_BLOCKING 0x0 ;  /* 0x0000000000007b1d */ /* 0x000fe20000010000 */
[----:B------:R-:W-:Y:S01]  /*b320*/  LEA.HI.SX32 R52, R67, R122, 0x1b ;  /* 0x0000007a43347211 */ /* 0x000fe200078fdaff */
[----:B------:R-:W-:Y:S01]  /*b330*/  FMUL.FTZ R172, R114, R172 ;  /* 0x000000ac72ac7220 */ /* 0x000fe20000410000 */
[----:B------:R-:W-:Y:S01]  /*b340*/  LEA.HI.SX32 R53, R69, R122, 0x1b ;  /* 0x0000007a45357211 */ /* 0x000fe200078fdaff */
[----:B------:R-:W-:Y:S01]  /*b350*/  FFMA.FTZ R174, -R113, R174, -RZ ;  /* 0x000000ae71ae7223 */ /* 0x000fe200000109ff */
[----:B------:R-:W-:Y:S01]  /*b360*/  LEA.HI.SX32 R54, R71, R122, 0x1b ;  /* 0x0000007a47367211 */ /* 0x000fe200078fdaff */
[----:B------:R-:W-:Y:S01]  /*b370*/  FMUL.FTZ R176, R112, R176 ;  /* 0x000000b070b07220 */ /* 0x000fe20000410000 */
[----:B0-----:R-:W-:Y:S01]  /*b380*/  IADD3 R61, R122, 0x700, RZ ;  /* 0x000007007a3d7810 */ /* 0x001fe20007ffe0ff */
[----:B------:R-:W-:Y:S01]  /*b390*/  FFMA.FTZ R178, -R111, R178, -RZ ;  /* 0x000000b26fb27223 */ /* 0x000fe200000109ff */
[----:B------:R-:W-:Y:S01]  /*b3a0*/  LEA.HI.SX32 R55, R73, R122, 0x1b ;  /* 0x0000007a49377211 */ /* 0x000fe200078fdaff */
[----:B------:R-:W-:Y:S01]  /*b3b0*/  FMUL.FTZ R180, R110, R180 ;  /* 0x000000b46eb47220 */ /* 0x000fe20000410000 */
        /* <DEDUP_REMOVED lines=11> */
[----:B------:R-:W-:Y:S01]  /*b470*/  FFMA.FTZ R192, -R104, R192, -RZ ;  /* 0x000000c068c07223 */ /* 0x000fe200000109ff */
[-C--:B------:R-:W-:Y:S01]  /*b480*/  LEA.HI.SX32 R61, R131, R122.reuse, 0x1b ;  /* 0x0000007a833d7211 */ /* 0x080fe200078fdaff */
[----:B------:R-:W0:Y:S01]  /*b490*/  LDS R147, [R149.X4+0x4200] ;  /* 0x0042000095937984 */ /* 0x000e220000004800 */
[-C--:B------:R-:W-:Y:S01]  /*b4a0*/  LEA.HI.SX32 R62, R133, R122.reuse, 0x1b ;  /* 0x0000007a853e7211 */ /* 0x080fe200078fdaff */
[----:B------:R-:W-:Y:S01]  /*b4b0*/  FMUL.FTZ R150, R103, R193 ;  /* 0x000000c167967220 */ /* 0x000fe20000410000 */
[-C--:B------:R-:W-:Y:S01]  /*b4c0*/  LEA.HI.SX32 R63, R135, R122.reuse, 0x1b ;  /* 0x0000007a873f7211 */ /* 0x080fe200078fdaff */
[----:B------:R-:W1:Y:S01]  /*b4d0*/  LDS R67, [R36.X4+0x4400] ;  /* 0x0044000024437984 */ /* 0x000e620000004800 */
[----:B------:R-:W-:Y:S01]  /*b4e0*/  LEA.HI.SX32 R64, R137, R122, 0x1b ;  /* 0x0000007a89407211 */ /* 0x000fe200078fdaff */
[----:B------:R-:W-:Y:S01]  /*b4f0*/  FFMA.FTZ R194, -R103, R194, -RZ ;  /* 0x000000c267c27223 */ /* 0x000fe200000109ff */
[-C--:B------:R-:W-:Y:S01]  /*b500*/  LEA.HI.SX32 R65, R139, R122.reuse, 0x1b ;  /* 0x0000007a8b417211 */ /* 0x080fe200078fdaff */
[----:B------:R-:W2:Y:S01]  /*b510*/  LDS R68, [R37.X4+0x4600] ;  /* 0x0046000025447984 */ /* 0x000ea20000004800 */
[----:B------:R-:W-:Y:S01]  /*b520*/  LEA.HI.SX32 R66, R141, R122, 0x1b ;  /* 0x0000007a8d427211 */ /* 0x000fe200078fdaff */
[----:B------:R-:W-:-:S02]  /*b530*/  FFMA.FTZ R196, -R102, R196, -RZ ;  /* 0x000000c466c47223 */ /* 0x000fc400000109ff */
[----:B------:R-:W3:Y:S01]  /*b540*/  LDS R69, [R38.X4+0x4800] ;  /* 0x0048000026457984 */ /* 0x000ee20000004800 */
[----:B------:R-:W-:Y:S02]  /*b550*/  FFMA.FTZ R198, -R101, R198, -RZ ;  /* 0x000000c665c67223 */ /* 0x000fe400000109ff */
[----:B------:R-:W-:Y:S01]  /*b560*/  FADD.FTZ R3, R152, R3 ;  /* 0x0000000398037221 */ /* 0x000fe20000010000 */
[----:B------:R-:W4:Y:S01]  /*b570*/  LDS R70, [R39.X4+0x4a00] ;  /* 0x004a000027467984 */ /* 0x000f220000004800 */
[----:B------:R-:W-:Y:S02]  /*b580*/  FMUL.FTZ R170, R129, UR36 ;  /* 0x0000002481aa7c20 */ /* 0x000fe40008410000 */
[----:B------:R-:W-:Y:S01]  /*b590*/  FMUL.FTZ R153, R25, R145 ;  /* 0x0000009119997220 */ /* 0x000fe20000410000 */
[----:B------:R-:W0:Y:S01]  /*b5a0*/  LDS R71, [R40.X4+0x4c00] ;  /* 0x004c000028477984 */ /* 0x000e220000004800 */
[----:B------:R-:W-:-:S03]  /*b5b0*/  FFMA.FTZ R170, R145, UR35, -R170 ;  /* 0x0000002391aa7c23 */ /* 0x000fc600080108aa */
[----:B------:R-:W0:Y:S04]  /*b5c0*/  LDS R72, [R41.X4+0x4e00] ;  /* 0x004e000029487984 */ /* 0x000e280000004800 */
        /* <DEDUP_REMOVED lines=25> */
[----:B------:R-:W-:Y:S04]  /*b760*/  STS [R21.X4+0x8400], R214 ;  /* 0x008400d615007388 */ /* 0x000fe80000004800 */
[----:B------:R5:W-:Y:S04]  /*b770*/  STS [R144.X4+0x8404], R213 ;  /* 0x008404d590007388 */ /* 0x000be80000004800 */
[----:B------:R1:W-:Y:S04]  /*b780*/  STS [R146.X4+0x8408], R169 ;  /* 0x008408a992007388 */ /* 0x0003e80000004800 */
[----:B------:R2:W-:Y:S01]  /*b790*/  STS [R148.X4+0x840c], R151 ;  /* 0x00840c9794007388 */ /* 0x0005e20000004800 */
[----:B-----5:R-:W-:-:S02]  /*b7a0*/  FFMA.FTZ R144, R20, UR35, R143 ;  /* 0x0000002314907c23 */ /* 0x020fc4000801008f */
[----:B------:R-:W-:Y:S01]  /*b7b0*/  FMUL.FTZ R143, R22, R5 ;  /* 0x00000005168f7220 */ /* 0x000fe20000410000 */
[----:B------:R-:W-:Y:S01]  /*b7c0*/  MOV R5, UR11 ;  /* 0x0000000b00057c02 */ /* 0x000fe20008000f00 */
[----:B-1----:R-:W-:Y:S01]  /*b7d0*/  FADD.FTZ R146, R7, R4 ;  /* 0x0000000407927221 */ /* 0x002fe20000010000 */
[----:B------:R1:W-:Y:S01]  /*b7e0*/  STS [R21.X4+0x8424], R6 ;  /* 0x0084240615007388 */ /* 0x0003e20000004800 */
[----:B------:R-:W-:Y:S01]  /*b7f0*/  FFMA.FTZ R4, -R114, R171, -RZ ;  /* 0x000000ab72047223 */ /* 0x000fe200000109ff */
[----:B------:R-:W-:Y:S01]  /*b800*/  LEA R154, R5, -R122, 0x1 ;  /* 0x8000007a059a7211 */ /* 0x000fe200078e08ff */
[----:B------:R-:W-:Y:S01]  /*b810*/  FMUL.FTZ R20, R113, R173 ;  /* 0x000000ad71147220 */ /* 0x000fe20000410000 */
[----:B------:R-:W-:Y:S01]  /*b820*/  STS [R21.X4+0x8410], R172 ;  /* 0x008410ac15007388 */ /* 0x000fe20000004800 */
[----:B------:R-:W-:Y:S01]  /*b830*/  FMUL.FTZ R22, R111, R177 ;  /* 0x000000b16f167220 */ /* 0x000fe20000410000 */
[----:B------:R-:W-:Y:S01]  /*b840*/  ISETP.GE.AND P0, PT, R154, 0x1, PT ;  /* 0x000000019a00780c */ /* 0x000fe20003f06270 */
[----:B--2---:R-:W-:Y:S01]  /*b850*/  FFMA.FTZ R148, -R106, R187, -RZ ;  /* 0x000000bb6a947223 */ /* 0x004fe200000109ff */
[----:B------:R2:W-:Y:S01]  /*b860*/  STS [R21.X4+0x8414], R4 ;  /* 0x0084140415007388 */ /* 0x0005e20000004800 */
[----:B------:R-:W-:-:S02]  /*b870*/  FMUL.FTZ R5, R127, UR36 ;  /* 0x000000247f057c20 */ /* 0x000fc40008410000 */
[----:B-1----:R-:W-:Y:S01]  /*b880*/  FFMA.FTZ R6, -R108, R183, -RZ ;  /* 0x000000b76c067223 */ /* 0x002fe200000109ff */
[----:B------:R1:W-:Y:S01]  /*b890*/  STS [R21.X4+0x8418], R20 ;  /* 0x0084181415007388 */ /* 0x0003e20000004800 */
[----:B------:R-:W-:Y:S02]  /*b8a0*/  FFMA.FTZ R152, R128, UR35, -R5 ;  /* 0x0000002380987c23 */ /* 0x000fe40008010805 */
[----:B------:R-:W-:Y:S01]  /*b8b0*/  FMUL.FTZ R7, R125, UR36 ;  /* 0x000000247d077c20 */ /* 0x000fe20008410000 */
[----:B------:R5:W-:Y:S01]  /*b8c0*/  STS [R21.X4+0x8428], R22 ;  /* 0x0084281615007388 */ /* 0x000be20000004800 */
[----:B------:R-:W-:Y:S02]  /*b8d0*/  FMUL.FTZ R5, R123, UR36 ;  /* 0x000000247b057c20 */ /* 0x000fe40008410000 */
[----:B--2---:R-:W-:Y:S01]  /*b8e0*/  FFMA.FTZ R4, -R110, R179, -RZ ;  /* 0x000000b36e047223 */ /* 0x004fe200000109ff */
[----:B------:R2:W-:Y:S01]  /*b8f0*/  STS [R21.X4+0x8444], R6 ;  /* 0x0084440615007388 */ /* 0x0005e20000004800 */
[----:B-1----:R-:W-:-:S03]  /*b900*/  FFMA.FTZ R20, -R109, R181, -RZ ;  /* 0x000000b56d147223 */ /* 0x002fc600000109ff */
[----:B------:R1:W-:Y:S01]  /*b910*/  STS [R21.X4+0x8434], R4 ;  /* 0x0084340415007388 */ /* 0x0003e20000004800 */
[----:B-----5:R-:W-:-:S03]  /*b920*/  FFMA.FTZ R22, -R107, R185, -RZ ;  /* 0x000000b96b167223 */ /* 0x020fc600000109ff */
[----:B------:R5:W-:Y:S01]  /*b930*/  STS [R21.X4+0x843c], R20 ;  /* 0x00843c1415007388 */ /* 0x000be20000004800 */
[----:B--2---:R-:W-:-:S03]  /*b940*/  FMUL.FTZ R6, R145, UR36 ;  /* 0x0000002491067c20 */ /* 0x004fc60008410000 */
[----:B------:R2:W-:Y:S01]  /*b950*/  STS [R21.X4+0x844c], R22 ;  /* 0x00844c1615007388 */ /* 0x0005e20000004800 */
[----:B-1----:R-:W-:-:S03]  /*b960*/  FFMA.FTZ R4, -R105, R189, -RZ ;  /* 0x000000bd69047223 */ /* 0x002fc600000109ff */
[----:B------:R1:W-:Y:S01]  /*b970*/  STS [R21.X4+0x8454], R148 ;  /* 0x0084549415007388 */ /* 0x0003e20000004800 */
[----:B------:R-:W-:Y:S02]  /*b980*/  FFMA.FTZ R169, R129, UR35, R6 ;  /* 0x0000002381a97c23 */ /* 0x000fe40008010006 */
[----:B-----5:R-:W-:Y:S01]  /*b990*/  FMUL.FTZ R20, R104, R191 ;  /* 0x000000bf68147220 */ /* 0x020fe20000410000 */
[----:B------:R5:W-:Y:S01]  /*b9a0*/  STS [R21.X4+0x845c], R4 ;  /* 0x00845c0415007388 */ /* 0x000be20000004800 */
[----:B------:R-:W-:Y:S02]  /*b9b0*/  FMUL.FTZ R6, R126, UR36 ;  /* 0x000000247e067c20 */ /* 0x000fe40008410000 */
[----:B--2---:R-:W-:Y:S01]  /*b9c0*/  FMUL.FTZ R22, R102, R195 ;  /* 0x000000c366167220 */ /* 0x004fe20000410000 */
[----:B------:R-:W-:Y:S01]  /*b9d0*/  STS [R21.X4+0x841c], R174 ;  /* 0x00841cae15007388 */ /* 0x000fe20000004800 */
[----:B------:R-:W-:Y:S02]  /*b9e0*/  FFMA.FTZ R145, R125, UR35, R6 ;  /* 0x000000237d917c23 */ /* 0x000fe40008010006 */
[----:B-1----:R-:W-:Y:S01]  /*b9f0*/  FMUL.FTZ R148, R101, R197 ;  /* 0x000000c565947220 */ /* 0x002fe20000410000 */
[----:B------:R-:W-:Y:S01]  /*ba00*/  STS [R21.X4+0x8420], R176 ;  /* 0x008420b015007388 */ /* 0x000fe20000004800 */
[----:B-----5:R-:W-:-:S03]  /*ba10*/  FMUL.FTZ R4, R128, UR36 ;  /* 0x0000002480047c20 */ /* 0x020fc60008410000 */
[----:B------:R-:W-:Y:S01]  /*ba20*/  STS [R21.X4+0x842c], R178 ;  /* 0x00842cb215007388 */ /* 0x000fe20000004800 */
[----:B------:R-:W-:-:S03]  /*ba30*/  FFMA.FTZ R151, R127, UR35, R4 ;  /* 0x000000237f977c23 */ /* 0x000fc60008010004 */
[----:B------:R-:W-:Y:S01]  /*ba40*/  STS [R21.X4+0x8430], R180 ;  /* 0x008430b415007388 */ /* 0x000fe20000004800 */
[----:B------:R-:W-:-:S03]  /*ba50*/  FMUL.FTZ R4, R124, UR36 ;  /* 0x000000247c047c20 */ /* 0x000fc60008410000 */
[----:B------:R-:W-:Y:S01]  /*ba60*/  STS [R21.X4+0x8438], R182 ;  /* 0x008438b615007388 */ /* 0x000fe20000004800 */
[----:B------:R-:W-:-:S03]  /*ba70*/  FFMA.FTZ R25, R123, UR35, R4 ;  /* 0x000000237b197c23 */ /* 0x000fc60008010004 */
[----:B------:R-:W-:Y:S04]  /*ba80*/  STS [R21.X4+0x8440], R184 ;  /* 0x008440b815007388 */ /* 0x000fe80000004800 */
[----:B------:R-:W-:Y:S04]  /*ba90*/  STS [R21.X4+0x8448], R186 ;  /* 0x008448ba15007388 */ /* 0x000fe80000004800 */
[----:B------:R-:W-:Y:S04]  /*baa0*/  STS [R21.X4+0x8450], R188 ;  /* 0x008450bc15007388 */ /* 0x000fe80000004800 */
[----:B------:R-:W-:Y:S04]  /*bab0*/  STS [R21.X4+0x8458], R190 ;  /* 0x008458be15007388 */ /* 0x000fe80000004800 */
[----:B------:R-:W-:Y:S04]  /*bac0*/  STS [R21.X4+0x8460], R20 ;  /* 0x0084601415007388 */ /* 0x000fe80000004800 */
[----:B------:R-:W-:Y:S04]  /*bad0*/  STS [R21.X4+0x8464], R192 ;  /* 0x008464c015007388 */ /* 0x000fe80000004800 */
[----:B------:R1:W-:Y:S04]  /*bae0*/  STS [R21.X4+0x8468], R150 ;  /* 0x0084689615007388 */ /* 0x0003e80000004800 */
[----:B------:R-:W-:Y:S04]  /*baf0*/  STS [R21.X4+0x846c], R194 ;  /* 0x00846cc215007388 */ /* 0x000fe80000004800 */
[----:B------:R-:W-:Y:S01]  /*bb00*/  STS [R21.X4+0x8470], R22 ;  /* 0x0084701615007388 */ /* 0x000fe20000004800 */
[----:B-1----:R-:W-:-:S03]  /*bb10*/  FFMA.FTZ R150, R126, UR35, -R7 ;  /* 0x000000237e967c23 */ /* 0x002fc60008010807 */
[----:B------:R-:W-:Y:S04]  /*bb20*/  STS [R21.X4+0x8474], R196 ;  /* 0x008474c415007388 */ /* 0x000fe80000004800 */
[----:B------:R1:W-:Y:S04]  /*bb30*/  STS [R21.X4+0x8478], R148 ;  /* 0x0084789415007388 */ /* 0x0003e80000004800 */
[----:B------:R2:W-:Y:S01]  /*bb40*/  STS [R21.X4+0x847c], R198 ;  /* 0x00847cc615007388 */ /* 0x0005e20000004800 */
[----:B-1----:R-:W-:-:S03]  /*bb50*/  FFMA.FTZ R148, R124, UR35, -R5 ;  /* 0x000000237c947c23 */ /* 0x002fc60008010805 */
[----:B------:R-:W-:Y:S06]  /*bb60*/  BAR.SYNC.DEFER_BLOCKING 0x0 ;  /* 0x0000000000007b1d */ /* 0x000fec0000010000 */
[----:B------:R-:W-:Y:S05]  /*bb70*/  @!P0 BRA `(.L_x_1527) ;  /* 0x0000036000008947 */ /* 0x000fea0003800000 */
[----:B0-234-:R-:W-:Y:S01]  /*bb80*/  UMOV UR48, 0x1 ;  /* 0x0000000100307882 */ /* 0x01dfe20000000000 */
[----:B------:R-:W0:Y:S01]  /*bb90*/  LDS R149, [R149.X4+0x8400] ;  /* 0x0084000095957984 */ /* 0x000e220000004800 */
[----:B------:R-:W-:Y:S01]  /*bba0*/  ULDC.64 UR34, c[0x0][0x298] ;  /* 0x0000a60000227ab9 */ /* 0x000fe20000000a00 */
[----:B------:R-:W-:Y:S01]  /*bbb0*/  MOV R5, UR6 ;  /* 0x0000000600057c02 */ /* 0x000fe20008000f00 */
[----:B------:R-:W-:Y:S01]  /*bbc0*/  ULDC.64 UR36, c[0x0][0x2b8] ;  /* 0x0000ae0000247ab9 */ /* 0x000fe20000000a00 */
[----:B------:R-:W-:Y:S01]  /*bbd0*/  MOV R21, UR6 ;  /* 0x0000000600157c02 */ /* 0x000fe20008000f00 */
[----:B------:R-:W-:-:S02]  /*bbe0*/  USHF.R.U64 UR39, UR34, UR48, UR35 ;  /* 0x0000003022277299 */ /* 0x000fc40008001223 */
[----:B------:R-:W-:Y:S02]  /*bbf0*/  USHF.R.U64 UR48, UR36, UR48, UR37 ;  /* 0x0000003024307299 */ /* 0x000fe40008001225 */
[----:B------:R-:W-:Y:S02]  /*bc00*/  USHF.R.U32.HI UR52, URZ, 0x1, UR37 ;  /* 0x000000013f347899 */ /* 0x000fe40008011625 */
[----:B------:R-:W-:Y:S02]  /*bc10*/  USHF.R.U32.HI UR50, URZ, 0x1, UR35 ;  /* 0x000000013f327899 */ /* 0x000fe40008011623 */
[----:B------:R-:W-:Y:S02]  /*bc20*/  ULDC.64 UR36, c[0x0][0x2a0] ;  /* 0x0000a80000247ab9 */ /* 0x000fe40000000a00 */
[----:B------:R-:W-:Y:S02]  /*bc30*/  UIMAD UR53, UR24, UR36, URZ ;  /* 0x00000024183572a4 */ /* 0x000fe4000f8e023f */
[----:B------:R-:W-:-:S02]  /*bc40*/  ULDC.64 UR34, c[0x0][0x2b0] ;  /* 0x0000ac0000227ab9 */ /* 0x000fc40000000a00 */
[----:B------:R-:W-:Y:S02]  /*bc50*/  UIMAD UR34, UR38, UR34, URZ ;  /* 0x00000022262272a4 */ /* 0x000fe4000f8e023f */
[----:B------:R-:W-:Y:S02]  /*bc60*/  UIMAD.WIDE.U32 UR44, UR25, UR36, URZ ;  /* 0x00000024192c72a5 */ /* 0x000fe4000f8e003f */
[----:B------:R-:W-:Y:S02]  /*bc70*/  UIMAD UR53, UR25, UR37, UR53 ;  /* 0x00000025193572a4 */ /* 0x000fe4000f8e0235 */
[----:B------:R-:W-:Y:S02]  /*bc80*/  ULEA UR56, UR13, 0xfffff000, 0xc ;  /* 0xfffff0000d387891 */ /* 0x000fe4000f8e603f */
[----:B------:R-:W-:Y:S02]  /*bc90*/  ULDC.64 UR36, c[0x0][0x2c0] ;  /* 0x0000b00000247ab9 */ /* 0x000fe40000000a00 */
[----:B------:R-:W-:-:S02]  /*bca0*/  UIMAD UR54, UR24, UR36, URZ ;  /* 0x00000024183672a4 */ /* 0x000fc4000f8e023f */
[----:B------:R-:W-:Y:S01]  /*bcb0*/  UIMAD UR49, UR6, UR35, UR34 ;  /* 0x00000023063172a4 */ /* 0x000fe2000f8e0222 */
[----:B------:R-:W-:Y:S01]  /*bcc0*/  IADD3 R6, P0, R122, UR56, RZ ;  /* 0x000000387a067c10 */ /* 0x000fe2000ff1e0ff */
[----:B------:R-:W-:Y:S01]  /*bcd0*/  UIMAD.WIDE.U32 UR46, UR25, UR36, URZ ;  /* 0x00000024192e72a5 */ /* 0x000fe2000f8e003f */
[----:B------:R-:W-:Y:S01]  /*bce0*/  MOV R4, UR56 ;  /* 0x0000003800047c02 */ /* 0x000fe20008000f00 */
[----:B------:R-:W-:Y:S02]  /*bcf0*/  ULDC.64 UR34, c[0x0][0x2d0] ;  /* 0x0000b40000227ab9 */ /* 0x000fe40000000a00 */
[----:B------:R-:W-:Y:S01]  /*bd00*/  UIMAD UR54, UR25, UR37, UR54 ;  /* 0x00000025193672a4 */ /* 0x000fe2000f8e0236 */
[----:B------:R-:W-:Y:S01]  /*bd10*/  LEA.HI.X.SX32 R7, R4, RZ, 0x1, P0 ;  /* 0x000000ff04077211 */ /* 0x000fe200000f0eff */
[----:B------:R-:W-:Y:S02]  /*bd20*/  UIMAD UR34, UR38, UR34, URZ ;  /* 0x00000022262272a4 */ /* 0x000fe4000f8e023f */
[----:B------:R-:W-:-:S02]  /*bd30*/  UIMAD UR50, UR50, UR27, URZ ;  /* 0x0000001b323272a4 */ /* 0x000fc4000f8e023f */
[----:B------:R-:W-:Y:S01]  /*bd40*/  UIADD3 UR45, UR45, UR53, URZ ;  /* 0x000000352d2d7290 */ /* 0x000fe2000fffe03f */
[--C-:B------:R-:W-:Y:S01]  /*bd50*/  IMAD.WIDE.U32 R4, R5, c[0x0][0x2b0], R6.reuse ;  /* 0x0000ac0005047a25 */ /* 0x100fe200078e0006 */
[----:B------:R-:W-:Y:S02]  /*bd60*/  UIMAD UR55, UR52, UR27, URZ ;  /* 0x0000001b343772a4 */ /* 0x000fe4000f8e023f */
[----:B------:R-:W-:Y:S01]  /*bd70*/  UIADD3 UR47, UR47, UR54, URZ ;  /* 0x000000362f2f7290 */ /* 0x000fe2000fffe03f */
[----:B------:R-:W-:Y:S01]  /*bd80*/  IMAD.WIDE.U32 R6, R21, c[0x0][0x2d0], R6 ;  /* 0x0000b40015067a25 */ /* 0x000fe200078e0006 */
[----:B------:R-:W-:Y:S01]  /*bd90*/  UIMAD UR52, UR26, UR39, UR50 ;  /* 0x000000271a3472a4 */ /* 0x000fe2000f8e0232 */
[----:B------:R-:W-:Y:S01]  /*bda0*/  IADD3 R21, R5, UR49, RZ ;  /* 0x0000003105157c10 */ /* 0x000fe2000fffe0ff */
[----:B------:R-:W-:Y:S02]  /*bdb0*/  UIMAD.WIDE.U32 UR44, UR27, UR39, UR44 ;  /* 0x000000271b2c72a5 */ /* 0x000fe4000f8e002c */
[----:B------:R-:W-:-:S02]  /*bdc0*/  UIMAD UR51, UR6, UR35, UR34 ;  /* 0x00000023063372a4 */ /* 0x000fc4000f8e0222 */
[----:B------:R-:W-:Y:S02]  /*bdd0*/  UIMAD UR50, UR26, UR48, UR55 ;  /* 0x000000301a3272a4 */ /* 0x000fe4000f8e0237 */
[----:B------:R-:W-:Y:S02]  /*bde0*/  UIMAD.WIDE.U32 UR46, UR27, UR48, UR46 ;  /* 0x000000301b2e72a5 */ /* 0x000fe4000f8e002e */
[----:B------:R-:W-:Y:S01]  /*bdf0*/  ULDC.64 UR34, c[0x0][0x318] ;  /* 0x0000c60000227ab9 */ /* 0x000fe20000000a00 */
[----:B------:R-:W-:Y:S01]  /*be00*/  IADD3 R5, R7, UR51, RZ ;  /* 0x0000003307057c10 */ /* 0x000fe2000fffe0ff */
[----:B------:R-:W-:Y:S02]  /*be10*/  ULDC.64 UR36, c[0x0][0x320] ;  /* 0x0000c80000247ab9 */ /* 0x000fe40000000a00 */
[----:B------:R-:W-:Y:S02]  /*be20*/  UIADD3 UR39, UR45, UR52, URZ ;  /* 0x000000342d277290 */ /* 0x000fe4000fffe03f */
[----:B------:R-:W-:-:S02]  /*be30*/  ULEA UR34, UP0, UR44, UR34, 0x3 ;  /* 0x000000222c227291 */ /* 0x000fc4000f80183f */
[----:B------:R-:W-:Y:S02]  /*be40*/  UIADD3 UR50, UR47, UR50, URZ ;  /* 0x000000322f327290 */ /* 0x000fe4000fffe03f */
[----:B------:R-:W-:Y:S02]  /*be50*/  ULEA UR36, UP1, UR46, UR36, 0x3 ;  /* 0x000000242e247291 */ /* 0x000fe4000f82183f */
[----:B------:R-:W-:Y:S01]  /*be60*/  ULEA.HI.X UR35, UR44, UR35, UR39, 0x3, UP0 ;  /* 0x000000232c237291 */ /* 0x000fe200080f1c27 */
[----:B------:R-:W-:Y:S01]  /*be70*/  LEA R20, P0, R4, UR34, 0x2 ;  /* 0x0000002204147c11 */ /* 0x000fe2000f8010ff */
[----:B------:R-:W-:Y:S02]  /*be80*/  ULEA.HI.X UR37, UR46, UR37, UR50, 0x3, UP1 ;  /* 0x000000252e257291 */ /* 0x000fe400088f1c32 */
[----:B------:R-:W-:Y:S02]  /*be90*/  LEA R22, P1, R6, UR36, 0x2 ;  /* 0x0000002406167c11 */ /* 0x000fe4000f8210ff */
[----:B------:R-:W-:-:S02]  /*bea0*/  LEA.HI.X R21, R4, UR35, R21, 0x2, P0 ;  /* 0x0000002304157c11 */ /* 0x000fc400080f1415 */
[----:B------:R-:W-:-:S03]  /*beb0*/  LEA.HI.X R23, R6, UR37, R5, 0x2, P1 ;  /* 0x0000002506177c11 */ /* 0x000fc600088f1405 */
[----:B------:R1:W-:Y:S04]  /*bec0*/  RED.E.ADD.F32.FTZ.RN.STRONG.GPU [R20.64], R147 ;  /* 0x000000931400798e */ /* 0x0003e8000c10e7a8 */
[----:B0-----:R1:W-:Y:S02]  /*bed0*/  RED.E.ADD.F32.FTZ.RN.STRONG.GPU [R22.64], R149 ;  /* 0x000000951600798e */ /* 0x0013e4000c10e7a8 */
.L_x_1527:
[----:B0-234-:R-:W-:Y:S05]  /*bee0*/  BSYNC B0 ;  /* 0x0000000000007941 */ /* 0x01dfea0003800000 */
.L_x_1526:
[----:B------:R-:W-:Y:S01]  /*bef0*/  ULDC.64 UR34, c[0x0][0x298] ;  /* 0x0000a60000227ab9 */ /* 0x000fe20000000a00 */
[----:B------:R-:W-:Y:S01]  /*bf00*/  FADD.FTZ R2, R3, R2 ;  /* 0x0000000203027221 */ /* 0x000fe20000010000 */
[----:B------:R-:W-:Y:S01]  /*bf10*/  USHF.R.U64 UR44, UR34, 0x1, UR35 ;  /* 0x00000001222c7899 */ /* 0x000fe20008001223 */
[----:B------:R0:W2:Y:S01]  /*bf20*/  LDS R3, [R36.X4+0x8600] ;  /* 0x0086000024037984 */ /* 0x0000a20000004800 */
[----:B------:R-:W-:Y:S01]  /*bf30*/  USHF.R.U32.HI UR38, URZ, 0x1, UR35 ;  /* 0x000000013f267899 */ /* 0x000fe20008011623 */
[----:B------:R-:W-:Y:S01]  /*bf40*/  SHF.L.U32 R6, R122, 0x2, RZ ;  /* 0x000000027a067819 */ /* 0x000fe200000006ff */
[----:B------:R-:W-:Y:S01]  /*bf50*/  ULDC.64 UR36, c[0x0][0x2c0] ;  /* 0x0000b00000247ab9 */ /* 0x000fe20000000a00 */
[----:B------:R-:W-:Y:S01]  /*bf60*/  SHF.R.U32.HI R7, RZ, 0x1e, R122 ;  /* 0x0000001eff077819 */ /* 0x000fe2000001167a */
[----:B------:R-:W-:Y:S01]  /*bf70*/  ULDC.64 UR34, c[0x0][0x2b8] ;  /* 0x0000ae0000227ab9 */ /* 0x000fe20000000a00 */
[----:B------:R-:W-:Y:S01]  /*bf80*/  BSSY B0, `(.L_x_1528) ;  /* 0x000003a000007945 */ /* 0x000fe20003800000 */
[----:B------:R-:W-:Y:S01]  /*bf90*/  USHF.R.U32.HI UR45, URZ, 0x1, UR35 ;  /* 0x000000013f2d7899 */ /* 0x000fe20008011623 */
[----:B------:R-:W-:Y:S01]  /*bfa0*/  ISETP.GE.AND P2, PT, R154, 0x181, PT ;  /* 0x000001819a00780c */ /* 0x000fe20003f46270 */
[----:B------:R-:W-:Y:S01]  /*bfb0*/  UIMAD UR47, UR38, UR27, URZ ;  /* 0x0000001b262f72a4 */ /* 0x000fe2000f8e023f */
[----:B------:R-:W-:Y:S01]  /*bfc0*/  FADD.FTZ R0, R146, R0 ;  /* 0x0000000092007221 */ /* 0x000fe20000010000 */
[----:B------:R-:W-:-:S02]  /*bfd0*/  USHF.R.U64 UR46, UR34, 0x1, UR35 ;  /* 0x00000001222e7899 */ /* 0x000fc40008001223 */
[----:B------:R-:W-:Y:S02]  /*bfe0*/  UIMAD UR49, UR45, UR27, URZ ;  /* 0x0000001b2d3172a4 */ /* 0x000fe4000f8e023f */
[----:B------:R-:W-:Y:S02]  /*bff0*/  UIMAD.WIDE.U32 UR38, UR44, UR27, URZ ;  /* 0x0000001b2c2672a5 */ /* 0x000fe4000f8e003f */
[----:B------:R-:W-:Y:S02]  /*c000*/  UIMAD UR47, UR26, UR44, UR47 ;  /* 0x0000002c1a2f72a4 */ /* 0x000fe4000f8e022f */
[----:B------:R-:W-:Y:S02]  /*c010*/  UIMAD.WIDE.U32 UR44, UR46, UR27, URZ ;  /* 0x0000001b2e2c72a5 */ /* 0x000fe4000f8e003f */
[----:B------:R-:W-:Y:S02]  /*c020*/  UIMAD UR46, UR26, UR46, UR49 ;  /* 0x0000002e1a2e72a4 */ /* 0x000fe4000f8e0231 */
[----:B------:R-:W-:-:S02]  /*c030*/  ULDC.64 UR34, c[0x0][0x2a0] ;  /* 0x0000a80000227ab9 */ /* 0x000fc40000000a00 */
[----:B------:R-:W-:Y:S02]  /*c040*/  UIADD3 UR39, UR39, UR47, URZ ;  /* 0x0000002f27277290 */ /* 0x000fe4000fffe03f */
[----:B------:R-:W-:Y:S02]  /*c050*/  UIMAD UR48, UR24, UR34, URZ ;  /* 0x00000022183072a4 */ /* 0x000fe4000f8e023f */
[----:B------:R-:W-:Y:S02]  /*c060*/  UIADD3 UR45, UR45, UR46, URZ ;  /* 0x0000002e2d2d7290 */ /* 0x000fe4000fffe03f */
[----:B------:R-:W-:Y:S02]  /*c070*/  UIMAD UR49, UR24, UR36, URZ ;  /* 0x00000024183172a4 */ /* 0x000fe4000f8e023f */
[----:B------:R-:W-:Y:S02]  /*c080*/  UIMAD.WIDE.U32 UR38, UR25, UR34, UR38 ;  /* 0x00000022192672a5 */ /* 0x000fe4000f8e0026 */
[----:B------:R-:W-:-:S02]  /*c090*/  UIMAD UR47, UR25, UR35, UR48 ;  /* 0x00000023192f72a4 */ /* 0x000fc4000f8e0230 */
[----:B------:R-:W-:Y:S02]  /*c0a0*/  UIMAD.WIDE.U32 UR44, UR25, UR36, UR44 ;  /* 0x00000024192c72a5 */ /* 0x000fe4000f8e002c */
[----:B------:R-:W-:Y:S02]  /*c0b0*/  UIMAD UR49, UR25, UR37, UR49 ;  /* 0x00000025193172a4 */ /* 0x000fe4000f8e0231 */
[----:B------:R-:W-:Y:S02]  /*c0c0*/  ULDC.64 UR34, c[0x0][0x318] ;  /* 0x0000c60000227ab9 */ /* 0x000fe40000000a00 */
[----:B------:R-:W-:Y:S02]  /*c0d0*/  ULDC.64 UR36, c[0x0][0x320] ;  /* 0x0000c80000247ab9 */ /* 0x000fe40000000a00 */
[----:B------:R-:W-:Y:S02]  /*c0e0*/  ULEA UR46, UP0, UR38, UR34, 0x3 ;  /* 0x00000022262e7291 */ /* 0x000fe4000f80183f */
[----:B------:R-:W-:-:S02]  /*c0f0*/  ULEA UR34, UP1, UR44, UR36, 0x3 ;  /* 0x000000242c227291 */ /* 0x000fc4000f82183f */
[----:B------:R-:W-:Y:S02]  /*c100*/  UIADD3 UR47, UR47, UR39, URZ ;  /* 0x000000272f2f7290 */ /* 0x000fe4000fffe03f */
[----:B------:R-:W-:Y:S01]  /*c110*/  ULDC UR36, c[0x0][0x174] ;  /* 0x00005d0000247ab9 */ /* 0x000fe20000000800 */
[C---:B------:R-:W-:Y:S01]  /*c120*/  IADD3 R4, P0, R6.reuse, UR46, RZ ;  /* 0x0000002e06047c10 */ /* 0x040fe2000ff1e0ff */
[----:B------:R-:W-:Y:S01]  /*c130*/  UIADD3 UR39, UR49, UR45, URZ ;  /* 0x0000002d31277290 */ /* 0x000fe2000fffe03f */
[----:B------:R-:W-:Y:S01]  /*c140*/  IADD3 R6, P1, R6, UR34, RZ ;  /* 0x0000002206067c10 */ /* 0x000fe2000ff3e0ff */
[----:B------:R-:W-:Y:S02]  /*c150*/  UIADD3 UR36, UR7, -UR36, URZ ;  /* 0x8000002407247290 */ /* 0x000fe4000fffe03f */
[----:B------:R-:W-:Y:S02]  /*c160*/  ULEA.HI.X UR35, UR38, UR35, UR47, 0x3, UP0 ;  /* 0x0000002326237291 */ /* 0x000fe400080f1c2f */
[----:B------:R-:W-:-:S02]  /*c170*/  ULEA.HI.X UR37, UR44, UR37, UR39, 0x3, UP1 ;  /* 0x000000252c257291 */ /* 0x000fc400088f1c27 */
[----:B------:R-:W-:Y:S02]  /*c180*/  UIMAD UR36, UR36, -0x1000, URZ ;  /* 0xfffff000242478a4 */ /* 0x000fe4000f8e023f */
[C---:B------:R-:W-:Y:S01]  /*c190*/  IADD3.X R5, R7.reuse, UR35, RZ, P0, !PT ;  /* 0x0000002307057c10 */ /* 0x040fe200087fe4ff */
[----:B------:R-:W-:Y:S01]  /*c1a0*/  USHF.L.U32 UR38, UR5, 0x2, URZ ;  /* 0x0000000205267899 */ /* 0x000fe2000800063f */
[----:B------:R-:W-:Y:S01]  /*c1b0*/  IADD3.X R7, R7, UR37, RZ, P1, !PT ;  /* 0x0000002507077c10 */ /* 0x000fe20008ffe4ff */
[----:B------:R-:W-:Y:S01]  /*c1c0*/  USHF.L.U64.HI UR39, UR5, 0x2, UR4 ;  /* 0x0000000205277899 */ /* 0x000fe20008010204 */
[----:B-1----:R-:W-:Y:S01]  /*c1d0*/  MOV R21, UR36 ;  /* 0x0000002400157c02 */ /* 0x002fe20008000f00 */
[----:B------:R-:W-:Y:S01]  /*c1e0*/  ULDC.64 UR34, c[0x0][0x2b0] ;  /* 0x0000ac0000227ab9 */ /* 0x000fe20000000a00 */
[----:B------:R-:W-:Y:S01]  /*c1f0*/  MOV R23, UR36 ;  /* 0x0000002400177c02 */ /* 0x000fe20008000f00 */
[----:B------:R-:W-:Y:S01]  /*c200*/  ULDC.64 UR36, c[0x0][0x2d0] ;  /* 0x0000b40000247ab9 */ /* 0x000fe20000000a00 */
[C---:B------:R-:W-:Y:S01]  /*c210*/  ISETP.GE.AND P0, PT, R154.reuse, 0x81, PT ;  /* 0x000000819a00780c */ /* 0x040fe20003f06270 */
[----:B------:R-:W-:Y:S01]  /*c220*/  IMAD.WIDE R4, R21, 0x4, R4 ;  /* 0x0000000415047825 */ /* 0x000fe200078e0204 */
[----:B------:R-:W-:Y:S01]  /*c230*/  UIMAD UR34, UR39, UR34, URZ ;  /* 0x00000022272272a4 */ /* 0x000fe2000f8e023f */
[----:B------:R-:W-:Y:S01]  /*c240*/  MOV R21, UR38 ;  /* 0x0000002600157c02 */ /* 0x000fe20008000f00 */
[----:B------:R-:W-:Y:S01]  /*c250*/  UIMAD UR36, UR39, UR36, URZ ;  /* 0x00000024272472a4 */ /* 0x000fe2000f8e023f */
[----:B------:R-:W-:Y:S01]  /*c260*/  IMAD.WIDE R6, R23, 0x4, R6 ;  /* 0x0000000417067825 */ /* 0x000fe200078e0206 */
[----:B------:R-:W-:Y:S01]  /*c270*/  MOV R23, UR38 ;  /* 0x0000002600177c02 */ /* 0x000fe20008000f00 */
[----:B------:R-:W-:Y:S01]  /*c280*/  UIMAD UR34, UR38, UR35, UR34 ;  /* 0x00000023262272a4 */ /* 0x000fe2000f8e0222 */
[----:B------:R-:W-:Y:S01]  /*c290*/  ISETP.GE.AND P1, PT, R154, 0x101, PT ;  /* 0x000001019a00780c */ /* 0x000fe20003f26270 */
[----:B------:R-:W-:Y:S01]  /*c2a0*/  UIMAD UR36, UR38, UR37, UR36 ;  /* 0x00000025262472a4 */ /* 0x000fe2000f8e0224 */
[----:B------:R-:W-:-:S04]  /*c2b0*/  IMAD.WIDE.U32 R4, R21, c[0x0][0x2b0], R4 ;  /* 0x0000ac0015047a25 */ /* 0x000fc800078e0004 */
[----:B------:R-:W-:Y:S01]  /*c2c0*/  IMAD.WIDE.U32 R6, R23, c[0x0][0x2d0], R6 ;  /* 0x0000b40017067a25 */ /* 0x000fe200078e0006 */
[----:B------:R-:W-:-:S04]  /*c2d0*/  IADD3 R5, R5, UR34, RZ ;  /* 0x0000002205057c10 */ /* 0x000fc8000fffe0ff */
[----:B------:R-:W-:Y:S01]  /*c2e0*/  IADD3 R7, R7, UR36, RZ ;  /* 0x0000002407077c10 */ /* 0x000fe2000fffe0ff */
[----:B------:R-:W-:Y:S05]  /*c2f0*/  @!P0 BRA `(.L_x_1529) ;  /* 0x0000002000008947 */ /* 0x000fea0003800000 */
[----:B0-2---:R0:W-:Y:S04]  /*c300*/  RED.E.ADD.F32.FTZ.RN.STRONG.GPU [R4.64+-0x3e00], R67 ;  /* 0xffc200430400798e */ /* 0x0051e8000c10e7a8 */
[----:B------:R0:W-:Y:S02]  /*c310*/  RED.E.ADD.F32.FTZ.RN.STRONG.GPU [R6.64+-0x3e00], R3 ;  /* 0xffc200030600798e */ /* 0x0001e4000c10e7a8 */
.L_x_1529:
[----:B0-2---:R-:W-:Y:S05]  /*c320*/  BSYNC B0 ;  /* 0x0000000000007941 */ /* 0x005fea0003800000 */
.L_x_1528:
[----:B------:R-:W0:Y:S01]  /*c330*/  LDS R37, [R37.X4+0x8800] ;  /* 0x0088000025257984 */ /* 0x000e220000004800 */
[----:B------:R-:W-:Y:S01]  /*c340*/  BSSY B0, `(.L_x_1530) ;  /* 0x0000004000007945 */ /* 0x000fe20003800000 */
[----:B------:R-:W-:Y:S05]  /*c350*/  @!P1 BRA `(.L_x_1531) ;  /* 0x0000002000009947 */ /* 0x000fea0003800000 */
[----:B------:R1:W-:Y:S04]  /*c360*/  RED.E.ADD.F32.FTZ.RN.STRONG.GPU [R4.64+-0x3c00], R68 ;  /* 0xffc400440400798e */ /* 0x0003e8000c10e7a8 */
[----:B0-----:R1:W-:Y:S02]  /*c370*/  RED.E.ADD.F32.FTZ.RN.STRONG.GPU [R6.64+-0x3c00], R37 ;  /* 0xffc400250600798e */ /* 0x0013e4000c10e7a8 */
.L_x_1531:
[----:B------:R-:W-:Y:S05]  /*c380*/  BSYNC B0 ;  /* 0x0000000000007941 */ /* 0x000fea0003800000 */
.L_x_1530:
[----:B------:R2:W3:Y:S01]  /*c390*/  LDS R3, [R38.X4+0x8a00] ;  /* 0x008a000026037984 */ /* 0x0004e20000004800 */
[----:B------:R-:W-:Y:S01]  /*c3a0*/  BSSY B0, `(.L_x_1532) ;  /* 0x0000004000007945 */ /* 0x000fe20003800000 */
[----:B------:R-:W-:Y:S05]  /*c3b0*/  @!P2 BRA `(.L_x_1533) ;  /* 0x000000200000a947 */ /* 0x000fea0003800000 */
[----:B------:R4:W-:Y:S04]  /*c3c0*/  RED.E.ADD.F32.FTZ.RN.STRONG.GPU [R4.64+-0x3a00], R69 ;  /* 0xffc600450400798e */ /* 0x0009e8000c10e7a8 */
[----:B---3--:R4:W-:Y:S02]  /*c3d0*/  RED.E.ADD.F32.FTZ.RN.STRONG.GPU [R6.64+-0x3a00], R3 ;  /* 0xffc600030600798e */ /* 0x0089e4000c10e7a8 */
.L_x_1533:
[----:B------:R-:W-:Y:S05]  /*c3e0*/  BSYNC B0 ;  /* 0x0000000000007941 */ /* 0x000fea0003800000 */
.L_x_1532:
[----:B------:R-:W1:Y:S01]  /*c3f0*/  LDS R39, [R39.X4+0x8c00] ;  /* 0x008c000027277984 */ /* 0x000e620000004800 */
[C---:B------:R-:W-:Y:S01]  /*c400*/  ISETP.GE.AND P6, PT, R154.reuse, 0x201, PT ;  /* 0x000002019a00780c */ /* 0x040fe20003fc6270 */
[----:B------:R-:W-:Y:S01]  /*c410*/  BSSY B0, `(.L_x_1534) ;  /* 0x000000a000007945 */ /* 0x000fe20003800000 */
[----:B------:R-:W-:-:S02]  /*c420*/  ISETP.GE.AND P0, PT, R154, 0x281, PT ;  /* 0x000002819a00780c */ /* 0x000fc40003f06270 */
[C---:B------:R-:W-:Y:S02]  /*c430*/  ISETP.GE.AND P1, PT, R154.reuse, 0x301, PT ;  /* 0x000003019a00780c */ /* 0x040fe40003f26270 */
[C---:B------:R-:W-:Y:S02]  /*c440*/  ISETP.GE.AND P2, PT, R154.reuse, 0x381, PT ;  /* 0x000003819a00780c */ /* 0x040fe40003f46270 */
[C---:B------:R-:W-:Y:S02]  /*c450*/  ISETP.GE.AND P3, PT, R154.reuse, 0x401, PT ;  /* 0x000004019a00780c */ /* 0x040fe40003f66270 */
[C---:B------:R-:W-:Y:S02]  /*c460*/  ISETP.GE.AND P4, PT, R154.reuse, 0x481, PT ;  /* 0x000004819a00780c */ /* 0x040fe40003f86270 */
[----:B------:R-:W-:Y:S01]  /*c470*/  ISETP.GE.AND P5, PT, R154, 0x501, PT ;  /* 0x000005019a00780c */ /* 0x000fe20003fa6270 */
[----:B------:R-:W-:Y:S07]  /*c480*/  @!P6 BRA `(.L_x_1535) ;  /* 0x000000200000e947 */ /* 0x000fee0003800000 */
[----:B------:R2:W-:Y:S04]  /*c490*/  RED.E.ADD.F32.FTZ.RN.STRONG.GPU [R4.64+-0x3800], R70 ;  /* 0xffc800460400798e */ /* 0x0005e8000c10e7a8 */
[----:B-1----:R2:W-:Y:S02]  /*c4a0*/  RED.E.ADD.F32.FTZ.RN.STRONG.GPU [R6.64+-0x3800], R39 ;  /* 0xffc800270600798e */ /* 0x0025e4000c10e7a8 */
.L_x_1535:
[----:B------:R-:W-:Y:S05]  /*c4b0*/  BSYNC B0 ;  /* 0x0000000000007941 */ /* 0x000fea0003800000 */
.L_x_1534:
[----:B---34-:R3:W4:Y:S01]  /*c4c0*/  LDS R3, [R40.X4+0x8e00] ;  /* 0x008e000028037984 */ /* 0x0187220000004800 */
[----:B------:R-:W-:Y:S01]  /*c4d0*/  BSSY B0, `(.L_x_1536) ;  /* 0x0000004000007945 */ /* 0x000fe20003800000 */
[----:B------:R-:W-:Y:S05]  /*c4e0*/  @!P0 BRA `(.L_x_1537) ;  /* 0x0000002000008947 */ /* 0x000fea0003800000 */
[----:B------:R2:W-:Y:S04]  /*c4f0*/  RED.E.ADD.F32.FTZ.RN.STRONG.GPU [R4.64+-0x3600], R71 ;  /* 0xffca00470400798e */ /* 0x0005e8000c10e7a8 */
[----:B----4-:R2:W-:Y:S02]  /*c500*/  RED.E.ADD.F32.FTZ.RN.STRONG.GPU [R6.64+-0x3600], R3 ;  /* 0xffca00030600798e */ /* 0x0105e4000c10e7a8 */
.L_x_1537:
[----:B------:R-:W-:Y:S05]  /*c510*/  BSYNC B0 ;  /* 0x0000000000007941 */ /* 0x000fea0003800000 */
.L_x_1536:
[----:B------:R-:W2:Y:S01]  /*c520*/  LDS R41, [R41.X4+0x9000] ;  /* 0x0090000029297984 */ /* 0x000ea20000004800 */
[----:B------:R-:W-:Y:S01]  /*c530*/  BSSY B0, `(.L_x_1538) ;  /* 0x0000004000007945 */ /* 0x000fe20003800000 */
[----:B------:R-:W-:Y:S05]  /*c540*/  @!P1 BRA `(.L_x_1539) ;  /* 0x0000002000009947 */ /* 0x000fea0003800000 */
[----:B------:R3:W-:Y:S04]  /*c550*/  RED.E.ADD.F32.FTZ.RN.STRONG.GPU [R4.64+-0x3400], R72 ;  /* 0xffcc00480400798e */ /* 0x0007e8000c10e7a8 */
[----:B--2---:R3:W-:Y:S02]  /*c560*/  RED.E.ADD.F32.FTZ.RN.STRONG.GPU [R6.64+-0x3400], R41 ;  /* 0xffcc00290600798e */ /* 0x0047e4000c10e7a8 */
.L_x_1539:
[----:B------:R-:W-:Y:S05]  /*c570*/  BSYNC B0 ;  /* 0x0000000000007941 */ /* 0x000fea0003800000 */
.L_x_1538:
[----:B--2-4-:R2:W4:Y:S01]  /*c580*/  LDS R3, [R42.X4+0x9200] ;  /* 0x009200002a037984 */ /* 0x0145220000004800 */
[----:B------:R-:W-:Y:S01]  /*c590*/  BSSY B0, `(.L_x_1540) ;  /* 0x0000004000007945 */ /* 0x000fe20003800000 */
[----:B------:R-:W-:Y:S05]  /*c5a0*/  @!P2 BRA `(.L_x_1541) ;  /* 0x000000200000a947 */ /* 0x000fea0003800000 */
[----:B------:R2:W-:Y:S04]  /*c5b0*/  RED.E.ADD.F32.FTZ.RN.STRONG.GPU [R4.64+-0x3200], R73 ;  /* 0xffce00490400798e */ /* 0x0005e8000c10e7a8 */
[----:B----4-:R2:W-:Y:S02]  /*c5c0*/  RED.E.ADD.F32.FTZ.RN.STRONG.GPU [R6.64+-0x3200], R3 ;  /* 0xffce00030600798e */ /* 0x0105e4000c10e7a8 */
.L_x_1541:
[----:B------:R-:W-:Y:S05]  /*c5d0*/  BSYNC B0 ;  /* 0x0000000000007941 */ /* 0x000fea0003800000 */
.L_x_1540:
[----:B------:R-:W2:Y:S01]  /*c5e0*/  LDS R43, [R43.X4+0x9400] ;  /* 0x009400002b2b7984 */ /* 0x000ea20000004800 */
[----:B------:R-:W-:Y:S01]  /*c5f0*/  BSSY B0, `(.L_x_1542) ;  /* 0x0000004000007945 */ /* 0x000fe20003800000 */
[----:B------:R-:W-:Y:S05]  /*c600*/  @!P3 BRA `(.L_x_1543) ;  /* 0x000000200000b947 */ /* 0x000fea0003800000 */
[----:B------:R3:W-:Y:S04]  /*c610*/  RED.E.ADD.F32.FTZ.RN.STRONG.GPU [R4.64+-0x3000], R74 ;  /* 0xffd0004a0400798e */ /* 0x0007e8000c10e7a8 */
[----:B--2---:R3:W-:Y:S02]  /*c620*/  RED.E.ADD.F32.FTZ.RN.STRONG.GPU [R6.64+-0x3000], R43 ;  /* 0xffd0002b0600798e */ /* 0x0047e4000c10e7a8 */
.L_x_1543:
[----:B------:R-:W-:Y:S05]  /*c630*/  BSYNC B0 ;  /* 0x0000000000007941 */ /* 0x000fea0003800000 */
.L_x_1542:
[----:B--2-4-:R2:W4:Y:S01]  /*c640*/  LDS R3, [R44.X4+0x9600] ;  /* 0x009600002c037984 */ /* 0x0145220000004800 */
[----:B------:R-:W-:Y:S01]  /*c650*/  BSSY B0, `(.L_x_1544) ;  /* 0x0000004000007945 */ /* 0x000fe20003800000 */
[----:B------:R-:W-:Y:S05]  /*c660*/  @!P4 BRA `(.L_x_1545) ;  /* 0x000000200000c947 */ /* 0x000fea0003800000 */
[----:B------:R2:W-:Y:S04]  /*c670*/  RED.E.ADD.F32.FTZ.RN.STRONG.GPU [R4.64+-0x2e00], R75 ;  /* 0xffd2004b0400798e */ /* 0x0005e8000c10e7a8 */
[----:B----4-:R2:W-:Y:S02]  /*c680*/  RED.E.ADD.F32.FTZ.RN.STRONG.GPU [R6.64+-0x2e00], R3 ;  /* 0xffd200030600798e */ /* 0x0105e4000c10e7a8 */
.L_x_1545:
[----:B------:R-:W-:Y:S05]  /*c690*/  BSYNC B0 ;  /* 0x0000000000007941 */ /* 0x000fea0003800000 */
.L_x_1544:
[----:B------:R-:W2:Y:S01]  /*c6a0*/  LDS R45, [R45.X4+0x9800] ;  /* 0x009800002d2d7984 */ /* 0x000ea20000004800 */
[----:B------:R-:W-:Y:S01]  /*c6b0*/  BSSY B0, `(.L_x_1546) ;  /* 0x0000004000007945 */ /* 0x000fe20003800000 */
[----:B------:R-:W-:Y:S05]  /*c6c0*/  @!P5 BRA `(.L_x_1547) ;  /* 0x000000200000d947 */ /* 0x000fea0003800000 */
[----:B------:R3:W-:Y:S04]  /*c6d0*/  RED.E.ADD.F32.FTZ.RN.STRONG.GPU [R4.64+-0x2c00], R76 ;  /* 0xffd4004c0400798e */ /* 0x0007e8000c10e7a8 */
[----:B--2---:R3:W-:Y:S02]  /*c6e0*/  RED.E.ADD.F32.FTZ.RN.STRONG.GPU [R6.64+-0x2c00], R45 ;  /* 0xffd4002d0600798e */ /* 0x0047e4000c10e7a8 */
.L_x_1547:
[----:B------:R-:W-:Y:S05]  /*c6f0*/  BSYNC B0 ;  /* 0x0000000000007941 */ /* 0x000fea0003800000 */
.L_x_1546:
[----:B--2-4-:R2:W4:Y:S01]  /*c700*/  LDS R3, [R46.X4+0x9a00] ;  /* 0x009a00002e037984 */ /* 0x0145220000004800 */
        /* <DEDUP_REMOVED lines=9> */
[----:B--2---:R2:W-:Y:S04]  /*c7a0*/  RED.E.ADD.F32.FTZ.RN.STRONG.GPU [R4.64+-0x2a00], R77 ;  /* 0xffd6004d0400798e */ /* 0x0045e8000c10e7a8 */
[----:B----4-:R2:W-:Y:S02]  /*c7b0*/  RED.E.ADD.F32.FTZ.RN.STRONG.GPU [R6.64+-0x2a00], R3 ;  /* 0xffd600030600798e */ /* 0x0105e4000c10e7a8 */
.L_x_1549:
[----:B--2---:R-:W-:Y:S05]  /*c7c0*/  BSYNC B0 ;  /* 0x0000000000007941 */ /* 0x004fea0003800000 */
.L_x_1548:
[----:B------:R-:W2:Y:S01]  /*c7d0*/  LDS R47, [R47.X4+0x9c00] ;  /* 0x009c00002f2f7984 */ /* 0x000ea20000004800 */
[----:B------:R-:W-:Y:S01]  /*c7e0*/  BSSY B0, `(.L_x_1550) ;  /* 0x0000004000007945 */ /* 0x000fe20003800000 */
[----:B------:R-:W-:Y:S05]  /*c7f0*/  @!P0 BRA `(.L_x_1551) ;  /* 0x0000002000008947 */ /* 0x000fea0003800000 */
[----:B------:R3:W-:Y:S04]  /*c800*/  RED.E.ADD.F32.FTZ.RN.STRONG.GPU [R4.64+-0x2800], R78 ;  /* 0xffd8004e0400798e */ /* 0x0007e8000c10e7a8 */
[----:B--2---:R3:W-:Y:S02]  /*c810*/  RED.E.ADD.F32.FTZ.RN.STRONG.GPU [R6.64+-0x2800], R47 ;  /* 0xffd8002f0600798e */ /* 0x0047e4000c10e7a8 */
.L_x_1551:
[----:B------:R-:W-:Y:S05]  /*c820*/  BSYNC B0 ;  /* 0x0000000000007941 */ /* 0x000fea0003800000 */
.L_x_1550:
[----:B----4-:R4:W3:Y:S01]  /*c830*/  LDS R3, [R48.X4+0x9e00] ;  /* 0x009e000030037984 */ /* 0x0108e20000004800 */
[----:B------:R-:W-:Y:S01]  /*c840*/  BSSY B0, `(.L_x_1552) ;  /* 0x0000004000007945 */ /* 0x000fe20003800000 */
[----:B------:R-:W-:Y:S05]  /*c850*/  @!P1 BRA `(.L_x_1553) ;  /* 0x0000002000009947 */ /* 0x000fea0003800000 */
[----:B------:R4:W-:Y:S04]  /*c860*/  RED.E.ADD.F32.FTZ.RN.STRONG.GPU [R4.64+-0x2600], R79 ;  /* 0xffda004f0400798e */ /* 0x0009e8000c10e7a8 */
[----:B---3--:R4:W-:Y:S02]  /*c870*/  RED.E.ADD.F32.FTZ.RN.STRONG.GPU [R6.64+-0x2600], R3 ;  /* 0xffda00030600798e */ /* 0x0089e4000c10e7a8 */
.L_x_1553:
[----:B------:R-:W-:Y:S05]  /*c880*/  BSYNC B0 ;  /* 0x0000000000007941 */ /* 0x000fea0003800000 */
.L_x_1552:
[----:B------:R-:W4:Y:S01]  /*c890*/  LDS R49, [R49.X4+0xa000] ;  /* 0x00a0000031317984 */ /* 0x000f220000004800 */
[----:B------:R-:W-:Y:S01]  /*c8a0*/  BSSY B0, `(.L_x_1554) ;  /* 0x0000004000007945 */ /* 0x000fe20003800000 */
[----:B------:R-:W-:Y:S05]  /*c8b0*/  @!P2 BRA `(.L_x_1555) ;  /* 0x000000200000a947 */ /* 0x000fea0003800000 */
[----:B------:R4:W-:Y:S04]  /*c8c0*/  RED.E.ADD.F32.FTZ.RN.STRONG.GPU [R4.64+-0x2400], R80 ;  /* 0xffdc00500400798e */ /* 0x0009e8000c10e7a8 */
[----:B----4-:R4:W-:Y:S02]  /*c8d0*/  RED.E.ADD.F32.FTZ.RN.STRONG.GPU [R6.64+-0x2400], R49 ;  /* 0xffdc00310600798e */ /* 0x0109e4000c10e7a8 */
.L_x_1555:
[----:B------:R-:W-:Y:S05]  /*c8e0*/  BSYNC B0 ;  /* 0x0000000000007941 */ /* 0x000fea0003800000 */
.L_x_1554:
[----:B---34-:R3:W4:Y:S01]  /*c8f0*/  LDS R3, [R50.X4+0xa200] ;  /* 0x00a2000032037984 */ /* 0x0187220000004800 */
[----:B------:R-:W-:Y:S01]  /*c900*/  BSSY B0, `(.L_x_1556) ;  /* 0x0000004000007945 */ /* 0x000fe20003800000 */
[----:B------:R-:W-:Y:S05]  /*c910*/  @!P3 BRA `(.L_x_1557) ;  /* 0x000000200000b947 */ /* 0x000fea0003800000 */
[----:B------:R3:W-:Y:S04]  /*c920*/  RED.E.ADD.F32.FTZ.RN.STRONG.GPU [R4.64+-0x2200], R81 ;  /* 0xffde00510400798e */ /* 0x0007e8000c10e7a8 */
[----:B----4-:R3:W-:Y:S02]  /*c930*/  RED.E.ADD.F32.FTZ.RN.STRONG.GPU [R6.64+-0x2200], R3 ;  /* 0xffde00030600798e */ /* 0x0107e4000c10e7a8 */
.L_x_1557:
[----:B------:R-:W-:Y:S05]  /*c940*/  BSYNC B0 ;  /* 0x0000000000007941 */ /* 0x000fea0003800000 */
.L_x_1556:
[----:B------:R-:W3:Y:S01]  /*c950*/  LDS R51, [R51.X4+0xa400] ;  /* 0x00a4000033337984 */ /* 0x000ee20000004800 */
[----:B------:R-:W-:Y:S01]  /*c960*/  BSSY B0, `(.L_x_1558) ;  /* 0x0000004000007945 */ /* 0x000fe20003800000 */
[----:B------:R-:W-:Y:S05]  /*c970*/  @!P4 BRA `(.L_x_1559) ;  /* 0x000000200000c947 */ /* 0x000fea0003800000 */
[----:B------:R4:W-:Y:S04]  /*c980*/  RED.E.ADD.F32.FTZ.RN.STRONG.GPU [R4.64+-0x2000], R82 ;  /* 0xffe000520400798e */ /* 0x0009e8000c10e7a8 */
[----:B---3--:R4:W-:Y:S02]  /*c990*/  RED.E.ADD.F32.FTZ.RN.STRONG.GPU [R6.64+-0x2000], R51 ;  /* 0xffe000330600798e */ /* 0x0089e4000c10e7a8 */
.L_x_1559:
[----:B------:R-:W-:Y:S05]  /*c9a0*/  BSYNC B0 ;  /* 0x0000000000007941 */ /* 0x000fea0003800000 */
.L_x_1558:
[----:B---34-:R3:W4:Y:S01]  /*c9b0*/  LDS R3, [R52.X4+0xa600] ;  /* 0x00a6000034037984 */ /* 0x0187220000004800 */
[----:B------:R-:W-:Y:S01]  /*c9c0*/  BSSY B0, `(.L_x_1560) ;  /* 0x0000004000007945 */ /* 0x000fe20003800000 */
[----:B------:R-:W-:Y:S05]  /*c9d0*/  @!P5 BRA `(.L_x_1561) ;  /* 0x000000200000d947 */ /* 0x000fea0003800000 */
[----:B------:R3:W-:Y:S04]  /*c9e0*/  RED.E.ADD.F32.FTZ.RN.STRONG.GPU [R4.64+-0x1e00], R94 ;  /* 0xffe2005e0400798e */ /* 0x0007e8000c10e7a8 */
[----:B----4-:R3:W-:Y:S02]  /*c9f0*/  RED.E.ADD.F32.FTZ.RN.STRONG.GPU [R6.64+-0x1e00], R3 ;  /* 0xffe200030600798e */ /* 0x0107e4000c10e7a8 */
.L_x_1561:
[----:B------:R-:W-:Y:S05]  /*ca00*/  BSYNC B0 ;  /* 0x0000000000007941 */ /* 0x000fea0003800000 */
.L_x_1560:
[----:B------:R-:W3:Y:S01]  /*ca10*/  LDS R53, [R53.X4+0xa800] ;  /* 0x00a8000035357984 */ /* 0x000ee20000004800 */
        /* <DEDUP_REMOVED lines=10> */
[----:B---3--:R4:W-:Y:S02]  /*cac0*/  RED.E.ADD.F32.FTZ.RN.STRONG.GPU [R6.64+-0x1c00], R53 ;  /* 0xffe400350600798e */ /* 0x0089e4000c10e7a8 */
.L_x_1563:
[----:B------:R-:W-:Y:S05]  /*cad0*/  BSYNC B0 ;  /* 0x0000000000007941 */ /* 0x000fea0003800000 */
.L_x_1562:
[----:B---34-:R3:W4:Y:S01]  /*cae0*/  LDS R3, [R54.X4+0xaa00] ;  /* 0x00aa000036037984 */ /* 0x0187220000004800 */
[----:B------:R-:W-:Y:S01]  /*caf0*/  BSSY B0, `(.L_x_1564) ;  /* 0x0000004000007945 */ /* 0x000fe20003800000 */
[----:B------:R-:W-:Y:S05]  /*cb00*/  @!P0 BRA `(.L_x_1565) ;  /* 0x0000002000008947 */ /* 0x000fea0003800000 */
[----:B------:R3:W-:Y:S04]  /*cb10*/  RED.E.ADD.F32.FTZ.RN.STRONG.GPU [R4.64+-0x1a00], R130 ;  /* 0xffe600820400798e */ /* 0x0007e8000c10e7a8 */
[----:B----4-:R3:W-:Y:S02]  /*cb20*/  RED.E.ADD.F32.FTZ.RN.STRONG.GPU [R6.64+-0x1a00], R3 ;  /* 0xffe600030600798e */ /* 0x0107e4000c10e7a8 */
.L_x_1565:
[----:B------:R-:W-:Y:S05]  /*cb30*/  BSYNC B0 ;  /* 0x0000000000007941 */ /* 0x000fea0003800000 */
.L_x_1564:
[----:B------:R-:W3:Y:S01]  /*cb40*/  LDS R55, [R55.X4+0xac00] ;  /* 0x00ac000037377984 */ /* 0x000ee20000004800 */
[----:B------:R-:W-:Y:S01]  /*cb50*/  BSSY B0, `(.L_x_1566) ;  /* 0x0000004000007945 */ /* 0x000fe20003800000 */
[----:B------:R-:W-:Y:S05]  /*cb60*/  @!P1 BRA `(.L_x_1567) ;  /* 0x0000002000009947 */ /* 0x000fea0003800000 */
[----:B------:R4:W-:Y:S04]  /*cb70*/  RED.E.ADD.F32.FTZ.RN.STRONG.GPU [R4.64+-0x1800], R131 ;  /* 0xffe800830400798e */ /* 0x0009e8000c10e7a8 */
[----:B---3--:R4:W-:Y:S02]  /*cb80*/  RED.E.ADD.F32.FTZ.RN.STRONG.GPU [R6.64+-0x1800], R55 ;  /* 0xffe800370600798e */ /* 0x0089e4000c10e7a8 */
.L_x_1567:
[----:B------:R-:W-:Y:S05]  /*cb90*/  BSYNC B0 ;  /* 0x0000000000007941 */ /* 0x000fea0003800000 */
.L_x_1566:
[----:B---34-:R3:W4:Y:S01]  /*cba0*/  LDS R3, [R56.X4+0xae00] ;  /* 0x00ae000038037984 */ /* 0x0187220000004800 */
[----:B------:R-:W-:Y:S01]  /*cbb0*/  BSSY B0, `(.L_x_1568) ;  /* 0x0000004000007945 */ /* 0x000fe20003800000 */
[----:B------:R-:W-:Y:S05]  /*cbc0*/  @!P2 BRA `(.L_x_1569) ;  /* 0x000000200000a947 */ /* 0x000fea0003800000 */
[----:B------:R3:W-:Y:S04]  /*cbd0*/  RED.E.ADD.F32.FTZ.RN.STRONG.GPU [R4.64+-0x1600], R132 ;  /* 0xffea00840400798e */ /* 0x0007e8000c10e7a8 */
[----:B----4-:R3:W-:Y:S02]  /*cbe0*/  RED.E.ADD.F32.FTZ.RN.STRONG.GPU [R6.64+-0x1600], R3 ;  /* 0xffea00030600798e */ /* 0x0107e4000c10e7a8 */
.L_x_1569:
[----:B------:R-:W-:Y:S05]  /*cbf0*/  BSYNC B0 ;  /* 0x0000000000007941 */ /* 0x000fea0003800000 */
.L_x_1568:
[----:B------:R-:W3:Y:S01]  /*cc00*/  LDS R57, [R57.X4+0xb000] ;  /* 0x00b0000039397984 */ /* 0x000ee20000004800 */
[----:B------:R-:W-:Y:S01]  /*cc10*/  BSSY B0, `(.L_x_1570) ;  /* 0x0000004000007945 */ /* 0x000fe20003800000 */
[----:B------:R-:W-:Y:S05]  /*cc20*/  @!P3 BRA `(.L_x_1571) ;  /* 0x000000200000b947 */ /* 0x000fea0003800000 */
[----:B------:R4:W-:Y:S04]  /*cc30*/  RED.E.ADD.F32.FTZ.RN.STRONG.GPU [R4.64+-0x1400], R133 ;  /* 0xffec00850400798e */ /* 0x0009e8000c10e7a8 */
[----:B---3--:R4:W-:Y:S02]  /*cc40*/  RED.E.ADD.F32.FTZ.RN.STRONG.GPU [R6.64+-0x1400], R57 ;  /* 0xffec00390600798e */ /* 0x0089e4000c10e7a8 */
.L_x_1571:
[----:B------:R-:W-:Y:S05]  /*cc50*/  BSYNC B0 ;  /* 0x0000000000007941 */ /* 0x000fea0003800000 */
.L_x_1570:
[----:B---34-:R3:W4:Y:S01]  /*cc60*/  LDS R3, [R58.X4+0xb200] ;  /* 0x00b200003a037984 */ /* 0x0187220000004800 */
[----:B------:R-:W-:Y:S01]  /*cc70*/  BSSY B0, `(.L_x_1572) ;  /* 0x0000004000007945 */ /* 0x000fe20003800000 */
[----:B------:R-:W-:Y:S05]  /*cc80*/  @!P4 BRA `(.L_x_1573) ;  /* 0x000000200000c947 */ /* 0x000fea0003800000 */
[----:B------:R3:W-:Y:S04]  /*cc90*/  RED.E.ADD.F32.FTZ.RN.STRONG.GPU [R4.64+-0x1200], R134 ;  /* 0xffee00860400798e */ /* 0x0007e8000c10e7a8 */
[----:B----4-:R3:W-:Y:S02]  /*cca0*/  RED.E.ADD.F32.FTZ.RN.STRONG.GPU [R6.64+-0x1200], R3 ;  /* 0xffee00030600798e */ /* 0x0107e4000c10e7a8 */
.L_x_1573:
[----:B------:R-:W-:Y:S05]  /*ccb0*/  BSYNC B0 ;  /* 0x0000000000007941 */ /* 0x000fea0003800000 */
.L_x_1572:
[----:B------:R-:W3:Y:S01]  /*ccc0*/  LDS R59, [R59.X4+0xb400] ;  /* 0x00b400003b3b7984 */ /* 0x000ee20000004800 */
[----:B------:R-:W-:Y:S01]  /*ccd0*/  BSSY B0, `(.L_x_1574) ;  /* 0x0000004000007945 */ /* 0x000fe20003800000 */
[----:B------:R-:W-:Y:S05]  /*cce0*/  @!P5 BRA `(.L_x_1575) ;  /* 0x000000200000d947 */ /* 0x000fea0003800000 */
[----:B------:R4:W-:Y:S04]  /*ccf0*/  RED.E.ADD.F32.FTZ.RN.STRONG.GPU [R4.64+-0x1000], R135 ;  /* 0xfff000870400798e */ /* 0x0009e8000c10e7a8 */
[----:B---3--:R4:W-:Y:S02]  /*cd00*/  RED.E.ADD.F32.FTZ.RN.STRONG.GPU [R6.64+-0x1000], R59 ;  /* 0xfff0003b0600798e */ /* 0x0089e4000c10e7a8 */
.L_x_1575:
[----:B------:R-:W-:Y:S05]  /*cd10*/  BSYNC B0 ;  /* 0x0000000000007941 */ /* 0x000fea0003800000 */
.L_x_1574:
[----:B---34-:R3:W4:Y:S01]  /*cd20*/  LDS R3, [R60.X4+0xb600] ;  /* 0x00b600003c037984 */ /* 0x0187220000004800 */
        /* <DEDUP_REMOVED lines=9> */
[----:B---3--:R3:W-:Y:S04]  /*cdc0*/  RED.E.ADD.F32.FTZ.RN.STRONG.GPU [R4.64+-0xe00], R136 ;  /* 0xfff200880400798e */ /* 0x0087e8000c10e7a8 */
[----:B----4-:R3:W-:Y:S02]  /*cdd0*/  RED.E.ADD.F32.FTZ.RN.STRONG.GPU [R6.64+-0xe00], R3 ;  /* 0xfff200030600798e */ /* 0x0107e4000c10e7a8 */
.L_x_1577:
[----:B---3--:R-:W-:Y:S05]  /*cde0*/  BSYNC B0 ;  /* 0x0000000000007941 */ /* 0x008fea0003800000 */
.L_x_1576:
[----:B------:R-:W3:Y:S01]  /*cdf0*/  LDS R61, [R61.X4+0xb800] ;  /* 0x00b800003d3d7984 */ /* 0x000ee20000004800 */
[----:B------:R-:W-:Y:S01]  /*ce00*/  BSSY B0, `(.L_x_1578) ;  /* 0x0000004000007945 */ /* 0x000fe20003800000 */
[----:B------:R-:W-:Y:S05]  /*ce10*/  @!P0 BRA `(.L_x_1579) ;  /* 0x0000002000008947 */ /* 0x000fea0003800000 */
[----:B------:R4:W-:Y:S04]  /*ce20*/  RED.E.ADD.F32.FTZ.RN.STRONG.GPU [R4.64+-0xc00], R137 ;  /* 0xfff400890400798e */ /* 0x0009e8000c10e7a8 */
[----:B---3--:R4:W-:Y:S02]  /*ce30*/  RED.E.ADD.F32.FTZ.RN.STRONG.GPU [R6.64+-0xc00], R61 ;  /* 0xfff4003d0600798e */ /* 0x0089e4000c10e7a8 */
.L_x_1579:
[----:B------:R-:W-:Y:S05]  /*ce40*/  BSYNC B0 ;  /* 0x0000000000007941 */ /* 0x000fea0003800000 */
.L_x_1578:
[----:B----4-:R4:W3:Y:S01]  /*ce50*/  LDS R3, [R62.X4+0xba00] ;  /* 0x00ba00003e037984 */ /* 0x0108e20000004800 */
[----:B------:R-:W-:Y:S01]  /*ce60*/  BSSY B0, `(.L_x_1580) ;  /* 0x0000004000007945 */ /* 0x000fe20003800000 */
[----:B------:R-:W-:Y:S05]  /*ce70*/  @!P1 BRA `(.L_x_1581) ;  /* 0x0000002000009947 */ /* 0x000fea0003800000 */
[----:B------:R4:W-:Y:S04]  /*ce80*/  RED.E.ADD.F32.FTZ.RN.STRONG.GPU [R4.64+-0xa00], R138 ;  /* 0xfff6008a0400798e */ /* 0x0009e8000c10e7a8 */
[----:B---3--:R4:W-:Y:S02]  /*ce90*/  RED.E.ADD.F32.FTZ.RN.STRONG.GPU [R6.64+-0xa00], R3 ;  /* 0xfff600030600798e */ /* 0x0089e4000c10e7a8 */
.L_x_1581:
[----:B------:R-:W-:Y:S05]  /*cea0*/  BSYNC B0 ;  /* 0x0000000000007941 */ /* 0x000fea0003800000 */
.L_x_1580:
[----:B------:R-:W4:Y:S01]  /*ceb0*/  LDS R63, [R63.X4+0xbc00] ;  /* 0x00bc00003f3f7984 */ /* 0x000f220000004800 */
[----:B------:R-:W-:Y:S01]  /*cec0*/  BSSY B0, `(.L_x_1582) ;  /* 0x0000004000007945 */ /* 0x000fe20003800000 */
[----:B------:R-:W-:Y:S05]  /*ced0*/  @!P2 BRA `(.L_x_1583) ;  /* 0x000000200000a947 */ /* 0x000fea0003800000 */
[----:B------:R4:W-:Y:S04]  /*cee0*/  RED.E.ADD.F32.FTZ.RN.STRONG.GPU [R4.64+-0x800], R139 ;  /* 0xfff8008b0400798e */ /* 0x0009e8000c10e7a8 */
[----:B----4-:R4:W-:Y:S02]  /*cef0*/  RED.E.ADD.F32.FTZ.RN.STRONG.GPU [R6.64+-0x800], R63 ;  /* 0xfff8003f0600798e */ /* 0x0109e4000c10e7a8 */
.L_x_1583:
[----:B------:R-:W-:Y:S05]  /*cf00*/  BSYNC B0 ;  /* 0x0000000000007941 */ /* 0x000fea0003800000 */
.L_x_1582:
[----:B---34-:R3:W4:Y:S01]  /*cf10*/  LDS R3, [R64.X4+0xbe00] ;  /* 0x00be000040037984 */ /* 0x0187220000004800 */
[----:B------:R-:W-:Y:S01]  /*cf20*/  BSSY B0, `(.L_x_1584) ;  /* 0x0000004000007945 */ /* 0x000fe20003800000 */
[----:B------:R-:W-:Y:S05]  /*cf30*/  @!P3 BRA `(.L_x_1585) ;  /* 0x000000200000b947 */ /* 0x000fea0003800000 */
[----:B------:R3:W-:Y:S04]  /*cf40*/  RED.E.ADD.F32.FTZ.RN.STRONG.GPU [R4.64+-0x600], R140 ;  /* 0xfffa008c0400798e */ /* 0x0007e8000c10e7a8 */
[----:B----4-:R3:W-:Y:S02]  /*cf50*/  RED.E.ADD.F32.FTZ.RN.STRONG.GPU [R6.64+-0x600], R3 ;  /* 0xfffa00030600798e */ /* 0x0107e4000c10e7a8 */
.L_x_1585:
[----:B------:R-:W-:Y:S05]  /*cf60*/  BSYNC B0 ;  /* 0x0000000000007941 */ /* 0x000fea0003800000 */
.L_x_1584:
[----:B------:R-:W3:Y:S01]  /*cf70*/  LDS R65, [R65.X4+0xc000] ;  /* 0x00c0000041417984 */ /* 0x000ee20000004800 */
[----:B------:R-:W-:Y:S01]  /*cf80*/  BSSY B0, `(.L_x_1586) ;  /* 0x0000004000007945 */ /* 0x000fe20003800000 */
[----:B------:R-:W-:Y:S05]  /*cf90*/  @!P4 BRA `(.L_x_1587) ;  /* 0x000000200000c947 */ /* 0x000fea0003800000 */
[----:B------:R4:W-:Y:S04]  /*cfa0*/  RED.E.ADD.F32.FTZ.RN.STRONG.GPU [R4.64+-0x400], R141 ;  /* 0xfffc008d0400798e */ /* 0x0009e8000c10e7a8 */
[----:B---3--:R4:W-:Y:S02]  /*cfb0*/  RED.E.ADD.F32.FTZ.RN.STRONG.GPU [R6.64+-0x400], R65 ;  /* 0xfffc00410600798e */ /* 0x0089e4000c10e7a8 */
.L_x_1587:
[----:B------:R-:W-:Y:S05]  /*cfc0*/  BSYNC B0 ;  /* 0x0000000000007941 */ /* 0x000fea0003800000 */
.L_x_1586:
[----:B---34-:R3:W4:Y:S01]  /*cfd0*/  LDS R3, [R66.X4+0xc200] ;  /* 0x00c2000042037984 */ /* 0x0187220000004800 */
[----:B------:R-:W-:Y:S01]  /*cfe0*/  BSSY B0, `(.L_x_1588) ;  /* 0x0000004000007945 */ /* 0x000fe20003800000 */
[----:B------:R-:W-:Y:S05]  /*cff0*/  @!P5 BRA `(.L_x_1589) ;  /* 0x000000200000d947 */ /* 0x000fea0003800000 */
[----:B------:R3:W-:Y:S04]  /*d000*/  RED.E.ADD.F32.FTZ.RN.STRONG.GPU [R4.64+-0x200], R142 ;  /* 0xfffe008e0400798e */ /* 0x0007e8000c10e7a8 */
[----:B----4-:R3:W-:Y:S02]  /*d010*/  RED.E.ADD.F32.FTZ.RN.STRONG.GPU [R6.64+-0x200], R3 ;  /* 0xfffe00030600798e */ /* 0x0107e4000c10e7a8 */
.L_x_1589:
[----:B------:R-:W-:Y:S05]  /*d020*/  BSYNC B0 ;  /* 0x0000000000007941 */ /* 0x000fea0003800000 */
.L_x_1588:
[----:B-1-3--:R-:W1:Y:S01]  /*d030*/  SHFL.DOWN PT, R5, R0, 0x1, 0x1f ;  /* 0x08201f0000057f89 */ /* 0x00ae6200000e0000 */
[----:B------:R-:W-:Y:S01]  /*d040*/  ISETP.GT.AND P0, PT, R121, 0x1e, PT ;  /* 0x0000001e7900780c */ /* 0x000fe20003f04270 */
[----:B------:R-:W-:Y:S01]  /*d050*/  FMUL.FTZ R29, R29, R126 ;  /* 0x0000007e1d1d7220 */ /* 0x000fe20000410000 */
[----:B------:R-:W-:Y:S01]  /*d060*/  ISETP.NE.AND P1, PT, R121, RZ, PT ;  /* 0x000000ff7900720c */ /* 0x000fe20003f25270 */
[----:B----4-:R-:W3:Y:S01]  /*d070*/  SHFL.DOWN PT, R3, R2, 0x1, 0x1f ;  /* 0x08201f0002037f89 */ /* 0x010ee200000e0000 */
[----:B------:R-:W-:Y:S01]  /*d080*/  ISETP.NE.AND P2, PT, R122, RZ, PT ;  /* 0x000000ff7a00720c */ /* 0x000fe20003f45270 */
[----:B------:R-:W-:Y:S01]  /*d090*/  FMUL.FTZ R170, R11, R170 ;  /* 0x000000aa0baa7220 */ /* 0x000fe20000410000 */
[----:B------:R-:W-:Y:S01]  /*d0a0*/  BSSY B0, `(.L_x_1590) ;  /* 0x0000049000007945 */ /* 0x000fe20003800000 */
[----:B------:R-:W-:-:S02]  /*d0b0*/  FMUL.FTZ R28, R28, R128 ;  /* 0x000000801c1c7220 */ /* 0x000fc40000410000 */
[----:B------:R-:W-:Y:S02]  /*d0c0*/  FMUL.FTZ R152, R13, R152 ;  /* 0x000000980d987220 */ /* 0x000fe40000410000 */
[----:B------:R-:W-:Y:S02]  /*d0d0*/  FMUL.FTZ R150, R19, R150 ;  /* 0x0000009613967220 */ /* 0x000fe40000410000 */
[----:B------:R-:W-:Y:S02]  /*d0e0*/  FMUL.FTZ R32, R32, R124 ;  /* 0x0000007c20207220 */ /* 0x000fe40000410000 */
[----:B------:R-:W-:Y:S02]  /*d0f0*/  FMUL.FTZ R148, R33, R148 ;  /* 0x0000009421947220 */ /* 0x000fe40000410000 */
[----:B------:R-:W-:Y:S02]  /*d100*/  FFMA.FTZ R30, R30, R125, R29 ;  /* 0x0000007d1e1e7223 */ /* 0x000fe4000001001d */
[----:B------:R-:W-:-:S02]  /*d110*/  FFMA.FTZ R143, R10, R144, R143 ;  /* 0x000000900a8f7223 */ /* 0x000fc4000001008f */
[----:B------:R-:W-:Y:S02]  /*d120*/  FFMA.FTZ R26, R26, R129, R153 ;  /* 0x000000811a1a7223 */ /* 0x000fe40000010099 */
[----:B-1----:R-:W-:Y:S02]  /*d130*/  @!P0 FADD.FTZ R0, R0, R5 ;  /* 0x0000000500008221 */ /* 0x002fe40000010000 */
[----:B------:R-:W-:Y:S02]  /*d140*/  FFMA.FTZ R169, R12, R169, R170 ;  /* 0x000000a90ca97223 */ /* 0x000fe400000100aa */
[----:B---3--:R-:W-:Y:S01]  /*d150*/  @!P0 FADD.FTZ R2, R2, R3 ;  /* 0x0000000302028221 */ /* 0x008fe20000010000 */
[----:B------:R-:W1:Y:S01]  /*d160*/  SHFL.DOWN PT, R5, R0, 0x2, 0x1f ;  /* 0x08401f0000057f89 */ /* 0x000e6200000e0000 */
        /* <DEDUP_REMOVED lines=11> */
[----:B------:R-:W-:Y:S02]  /*d220*/  FFMA.FTZ R30, R35, R30, R145 ;  /* 0x0000001e231e7223 */ /* 0x000fe40000010091 */
[----:B------:R-:W-:Y:S02]  /*d230*/  FFMA.FTZ R9, R9, R31, R148 ;  /* 0x0000001f09097223 */ /* 0x000fe40000010094 */
[----:B-1----:R-:W-:Y:S02]  /*d240*/  @!P0 FADD.FTZ R0, R0, R5 ;  /* 0x0000000500008221 */ /* 0x002fe40000010000 */
[----:B------:R-:W-:Y:S02]  /*d250*/  FADD.FTZ R205, R8, R205 ;  /* 0x000000cd08cd7221 */ /* 0x000fe40000010000 */
[----:B---3--:R-:W-:Y:S01]  /*d260*/  @!P0 FADD.FTZ R2, R2, R3 ;  /* 0x0000000302028221 */ /* 0x008fe20000010000 */
[----:B------:R-:W1:Y:S01]  /*d270*/  SHFL.DOWN PT, R5, R0, 0x4, 0x1f ;  /* 0x08801f0000057f89 */ /* 0x000e6200000e0000 */
[----:B------:R-:W-:Y:S01]  /*d280*/  ISETP.GT.AND P0, PT, R121, 0x1b, PT ;  /* 0x0000001b7900780c */ /* 0x000fe20003f04270 */
[----:B------:R-:W-:-:S02]  /*d290*/  FFMA.FTZ R228, R96, R24, R228 ;  /* 0x0000001860e47223 */ /* 0x000fc400000100e4 */
[----:B------:R-:W3:Y:S01]  /*d2a0*/  SHFL.DOWN PT, R3, R2, 0x4, 0x1f ;  /* 0x08801f0002037f89 */ /* 0x000ee200000e0000 */
[----:B------:R-:W-:Y:S02]  /*d2b0*/  FFMA.FTZ R229, R97, R26, R229 ;  /* 0x0000001a61e57223 */ /* 0x000fe400000100e5 */
[----:B------:R-:W-:Y:S02]  /*d2c0*/  FADD.FTZ R204, R143, R204 ;  /* 0x000000cc8fcc7221 */ /* 0x000fe40000010000 */
[----:B------:R-:W-:Y:S02]  /*d2d0*/  FADD.FTZ R203, R16, R203 ;  /* 0x000000cb10cb7221 */ /* 0x000fe40000010000 */
[----:B------:R-:W-:Y:S02]  /*d2e0*/  FFMA.FTZ R230, R98, R27, R230 ;  /* 0x0000001b62e67223 */ /* 0x000fe400000100e6 */
[----:B------:R-:W-:Y:S02]  /*d2f0*/  FADD.FTZ R202, R17, R202 ;  /* 0x000000ca11ca7221 */ /* 0x000fe40000010000 */
[----:B------:R-:W-:-:S02]  /*d300*/  FFMA.FTZ R232, R100, R31, R232 ;  /* 0x0000001f64e87223 */ /* 0x000fc400000100e8 */
[----:B------:R-:W-:Y:S02]  /*d310*/  FADD.FTZ R201, R30, R201 ;  /* 0x000000c91ec97221 */ /* 0x000fe40000010000 */
[----:B------:R-:W-:Y:S02]  /*d320*/  FADD.FTZ R200, R9, R200 ;  /* 0x000000c809c87221 */ /* 0x000fe40000010000 */
[----:B-1----:R-:W-:Y:S02]  /*d330*/  @!P0 FADD.FTZ R0, R0, R5 ;  /* 0x0000000500008221 */ /* 0x002fe40000010000 */
[----:B---3--:R-:W-:-:S03]  /*d340*/  @!P0 FADD.FTZ R2, R2, R3 ;  /* 0x0000000302028221 */ /* 0x008fc60000010000 */
[----:B------:R-:W1:Y:S01]  /*d350*/  SHFL.DOWN PT, R5, R0, 0x8, 0x1f ;  /* 0x09001f0000057f89 */ /* 0x000e6200000e0000 */
[----:B------:R-:W-:-:S03]  /*d360*/  ISETP.GT.AND P0, PT, R121, 0x17, PT ;  /* 0x000000177900780c */ /* 0x000fc60003f04270 */
[----:B------:R-:W3:Y:S10]  /*d370*/  SHFL.DOWN PT, R3, R2, 0x8, 0x1f ;  /* 0x09001f0002037f89 */ /* 0x000ef400000e0000 */
[----:B-1----:R-:W-:-:S02]  /*d380*/  @!P0 FADD.FTZ R0, R0, R5 ;  /* 0x0000000500008221 */ /* 0x002fc40000010000 */
[----:B---3--:R-:W-:-:S03]  /*d390*/  @!P0 FADD.FTZ R2, R2, R3 ;  /* 0x0000000302028221 */ /* 0x008fc60000010000 */
[----:B------:R-:W1:Y:S01]  /*d3a0*/  SHFL.DOWN PT, R5, R0, 0x10, 0x1f ;  /* 0x0a001f0000057f89 */ /* 0x000e6200000e0000 */
[----:B------:R-:W-:-:S03]  /*d3b0*/  ISETP.GT.AND P0, PT, R121, 0xf, PT ;  /* 0x0000000f7900780c */ /* 0x000fc60003f04270 */
[----:B------:R-:W3:Y:S10]  /*d3c0*/  SHFL.DOWN PT, R3, R2, 0x10, 0x1f ;  /* 0x0a001f0002037f89 */ /* 0x000ef400000e0000 */
[----:B-1----:R-:W-:-:S02]  /*d3d0*/  @!P0 FADD.FTZ R0, R0, R5 ;  /* 0x0000000500008221 */ /* 0x002fc40000010000 */
[----:B---3--:R-:W-:-:S03]  /*d3e0*/  @!P0 FADD.FTZ R2, R2, R3 ;  /* 0x0000000302028221 */ /* 0x008fc60000010000 */
[----:B------:R-:W-:-:S05]  /*d3f0*/  MOV R3, R0 ;  /* 0x0000000000037202 */ /* 0x000fca0000000f00 */
[----:B------:R1:W-:Y:S04]  /*d400*/  @!P1 STS.64 [R235.X8+0xc608], R2 ;  /* 0x00c60802eb009388 */ /* 0x0003e80000008a00 */
[----:B------:R-:W-:Y:S06]  /*d410*/  BAR.SYNC.DEFER_BLOCKING 0x0 ;  /* 0x0000000000007b1d */ /* 0x000fec0000010000 */
[----:B------:R-:W-:Y:S05]  /*d420*/  @P2 BRA `(.L_x_1591) ;  /* 0x0000010000002947 */ /* 0x000fea0003800000 */
[----:B------:R-:W-:Y:S01]  /*d430*/  ULDC UR34, c[0x0][0x174] ;  /* 0x00005d0000227ab9 */ /* 0x000fe20000000800 */
[----:B------:R-:W3:Y:S01]  /*d440*/  LDS.128 R4, [0xc610] ;  /* 0x00c61000ff047984 */ /* 0x000ee20000000c00 */
[----:B------:R-:W-:-:S02]  /*d450*/  UISETP.NE.AND UP0, UPT, UR13, UR34, UPT ;  /* 0x000000220d00728c */ /* 0x000fc4000bf05270 */
[----:B------:R-:W-:Y:S01]  /*d460*/  USHF.L.U32 UR34, UR6, 0x3, URZ ;  /* 0x0000000306227899 */ /* 0x000fe2000800063f */
[----:B------:R-:W4:Y:S03]  /*d470*/  LDS.64 R8, [0xc620] ;  /* 0x00c62000ff087984 */ /* 0x000f260000000a00 */
[----:B------:R-:W-:-:S13]  /*d480*/  PLOP3.LUT P0, PT, PT, PT, UP0, 0x80, 0x0 ;  /* 0x000000000000781c */ /* 0x000fda0003f0f008 */
[----:B------:R-:W5:Y:S01]  /*d490*/  @P0 LDS.64 R10, [UR34+0xfe80] ;  /* 0x00fe8022ff0a0984 */ /* 0x000f620008000a00 */
[----:B---3--:R-:W-:Y:S02]  /*d4a0*/  FADD.FTZ R0, R3, R5 ;  /* 0x0000000503007221 */ /* 0x008fe40000010000 */
[----:B-1----:R-:W-:Y:S02]  /*d4b0*/  FADD.FTZ R3, R2, R4 ;  /* 0x0000000402037221 */ /* 0x002fe40000010000 */
[----:B------:R-:W-:Y:S02]  /*d4c0*/  FADD.FTZ R0, R7, R0 ;  /* 0x0000000007007221 */ /* 0x000fe40000010000 */
[----:B------:R-:W-:Y:S02]  /*d4d0*/  FADD.FTZ R6, R6, R3 ;  /* 0x0000000306067221 */ /* 0x000fe40000010000 */
[----:B----4-:R-:W-:Y:S02]  /*d4e0*/  FADD.FTZ R3, R0, R9 ;  /* 0x0000000900037221 */ /* 0x010fe40000010000 */
[----:B------:R-:W-:-:S02]  /*d4f0*/  FADD.FTZ R2, R6, R8 ;  /* 0x0000000806027221 */ /* 0x000fc40000010000 */
[----:B-----5:R-:W-:Y:S02]  /*d500*/  @P0 FADD.FTZ R3, R3, R11 ;  /* 0x0000000b03030221 */ /* 0x020fe40000010000 */
[----:B------:R-:W-:-:S05]  /*d510*/  @P0 FADD.FTZ R2, R2, R10 ;  /* 0x0000000a02020221 */ /* 0x000fca0000010000 */
[----:B------:R1:W-:Y:S02]  /*d520*/  STS.64 [UR34+0xfe80], R2 ;  /* 0x00fe8002ff007988 */ /* 0x0003e40008000a22 */
.L_x_1591:
[----:B------:R-:W-:Y:S05]  /*d530*/  BSYNC B0 ;  /* 0x0000000000007941 */ /* 0x000fea0003800000 */
.L_x_1590:
[----:B------:R-:W-:Y:S02]  /*d540*/  UIADD3 UR6, UR6, 0x1, URZ ;  /* 0x0000000106067890 */ /* 0x000fe4000fffe03f */
[----:B------:R-:W-:Y:S02]  /*d550*/  ULDC UR34, c[0x0][0x16c] ;  /* 0x00005b0000227ab9 */ /* 0x000fe40000000800 */
[----:B------:R-:W-:Y:S02]  /*d560*/  UISETP.GE.AND UP0, UPT, UR6, UR34, UPT ;  /* 0x000000220600728c */ /* 0x000fe4000bf06270 */
[----:B------:R-:W-:-:S04]  /*d570*/  UIADD3 UR5, UP1, UR5, 0x1, URZ ;  /* 0x0000000105057890 */ /* 0x000fc8000ff3e03f */
[----:B------:R-:W-:Y:S01]  /*d580*/  PLOP3.LUT P0, PT, PT, PT, UP0, 0x80, 0x0 ;  /* 0x000000000000781c */ /* 0x000fe20003f0f008 */
[----:B------:R-:W-:-:S12]  /*d590*/  UIADD3.X UR4, URZ, UR4, URZ, UP1, !UPT ;  /* 0x000000043f047290 */ /* 0x000fd80008ffe43f */
[----:B012---:R-:W-:Y:S01]  /*d5a0*/  @P0 CALL.REL.NOINC `(.L_x_1491) ;  /* 0x0000001000000944 */ /* 0x007fe20003c00000 */
[----:B------:R-:W-:Y:S05]  /*d5b0*/  BRA `(.L_x_1592) ;  /* 0xffff526000007947 */ /* 0x000fea000383ffff */
.L_x_1491:
[----:B0-----:R-:W2:Y:S04]  /*d5c0*/  LDL R47, [R1+0x4] ;  /* 0x00000400012f7983 */ /* 0x001ea80000100800 */
[----:B------:R-:W3:Y:S01]  /*d5d0*/  LDL R45, [R1] ;  /* 0x00000000012d7983 */ /* 0x000ee20000100800 */
[----:B------:R-:W-:Y:S01]  /*d5e0*/  F2FP.PACK_AB R231, R231, R232 ;  /* 0x000000e8e7e7723e */ /* 0x000fe200000000ff */
[----:B------:R-:W-:Y:S01]  /*d5f0*/  ULDC.64 UR34, c[0x0][0x2d8] ;  /* 0x0000b60000227ab9 */ /* 0x000fe20000000a00 */
[----:B------:R-:W-:Y:S01]  /*d600*/  F2FP.PACK_AB R229, R229, R230 ;  /* 0x000000e6e5e5723e */ /* 0x000fe200000000ff */
[----:B------:R-:W-:Y:S01]  /*d610*/  BAR.SYNC.DEFER_BLOCKING 0x0 ;  /* 0x0000000000007b1d */ /* 0x000fe20000010000 */
[----:B------:R-:W-:Y:S01]  /*d620*/  F2FP.PACK_AB R227, R227, R228 ;  /* 0x000000e4e3e3723e */ /* 0x000fe200000000ff */
[----:B------:R-:W-:Y:S01]  /*d630*/  UIMAD UR6, UR26, UR34, URZ ;  /* 0x000000221a0672a4 */ /* 0x000fe2000f8e023f */
[----:B------:R-:W-:Y:S01]  /*d640*/  PRMT R0, R231, 0x7632, R0 ;  /* 0x00007632e7007816 */ /* 0x000fe20000000000 */
[----:B------:R-:W-:Y:S01]  /*d650*/  UIMAD.WIDE.U32 UR4, UR27, UR34, URZ ;  /* 0x000000221b0472a5 */ /* 0x000fe2000f8e003f */
[----:B------:R-:W-:Y:S01]  /*d660*/  F2FP.PACK_AB R225, R225, R226 ;  /* 0x000000e2e1e1723e */ /* 0x000fe200000000ff */
[----:B------:R-:W-:Y:S01]  /*d670*/  ULDC.64 UR36, c[0x0][0x2f8] ;  /* 0x0000be0000247ab9 */ /* 0x000fe20000000a00 */
[----:B------:R-:W-:Y:S01]  /*d680*/  PRMT R2, R229, 0x7632, R2 ;  /* 0x00007632e5027816 */ /* 0x000fe20000000002 */
[----:B------:R-:W-:Y:S01]  /*d690*/  UIMAD UR38, UR27, UR35, UR6 ;  /* 0x000000231b2672a4 */ /* 0x000fe2000f8e0206 */
[----:B------:R-:W-:Y:S01]  /*d6a0*/  PRMT R3, R227, 0x7632, R3 ;  /* 0x00007632e3037816 */ /* 0x000fe20000000003 */
[----:B------:R-:W-:Y:S01]  /*d6b0*/  UIMAD UR6, UR26, UR36, URZ ;  /* 0x000000241a0672a4 */ /* 0x000fe2000f8e023f */
[----:B------:R-:W-:Y:S01]  /*d6c0*/  ISETP.NE.AND P0, PT, R122, RZ, PT ;  /* 0x000000ff7a00720c */ /* 0x000fe20003f05270 */
        /* <DEDUP_REMOVED lines=10> */
[----:B------:R0:W-:Y:S01]  /*d770*/  STS.U16 [R119+0x2], R0 ;  /* 0x0000020077007388 */ /* 0x0001e20000000400 */
[----:B------:R-:W-:-:S03]  /*d780*/  SHF.R.S32.HI R43, RZ, 0x1f, R120 ;  /* 0x0000001fff2b7819 */ /* 0x000fc60000011478 */
[----:B------:R1:W-:Y:S04]  /*d790*/  STS.U16 [R119+0x6], R2 ;  /* 0x0000060277007388 */ /* 0x0003e80000000400 */
[----:B------:R4:W-:Y:S01]  /*d7a0*/  STS.U16 [R119+0xa], R3 ;  /* 0x00000a0377007388 */ /* 0x0009e20000000400 */
[----:B0-----:R-:W-:-:S03]  /*d7b0*/  PRMT R0, R225, 0x7632, R0 ;  /* 0x00007632e1007816 */ /* 0x001fc60000000000 */
[----:B------:R-:W-:Y:S01]  /*d7c0*/  STS.U16 [R119], R231 ;  /* 0x000000e777007388 */ /* 0x000fe20000000400 */
[----:B-1----:R-:W-:-:S03]  /*d7d0*/  PRMT R2, R221, 0x7632, R2 ;  /* 0x00007632dd027816 */ /* 0x002fc60000000002 */
[----:B------:R0:W-:Y:S01]  /*d7e0*/  STS.U16 [R119+0xe], R0 ;  /* 0x00000e0077007388 */ /* 0x0001e20000000400 */
[----:B----4-:R-:W-:-:S03]  /*d7f0*/  PRMT R3, R219, 0x7632, R3 ;  /* 0x00007632db037816 */ /* 0x010fc60000000003 */
[----:B------:R-:W-:Y:S04]  /*d800*/  STS.U16 [R119+0x4], R229 ;  /* 0x000004e577007388 */ /* 0x000fe80000000400 */
[----:B------:R-:W-:Y:S01]  /*d810*/  STS.U16 [R119+0x8], R227 ;  /* 0x000008e377007388 */ /* 0x000fe20000000400 */
[----:B0-----:R-:W-:-:S03]  /*d820*/  MOV R0, UR11 ;  /* 0x0000000b00007c02 */ /* 0x001fc60008000f00 */
[----:B------:R-:W-:Y:S04]  /*d830*/  STS.U16 [R119+0xc], R225 ;  /* 0x00000ce177007388 */ /* 0x000fe80000000400 */
[----:B------:R-:W-:Y:S04]  /*d840*/  STS.U16 [R119+0x10], R223 ;  /* 0x000010df77007388 */ /* 0x000fe80000000400 */
[----:B------:R-:W-:Y:S04]  /*d850*/  STS.U16 [R119+0x12], R4 ;  /* 0x0000120477007388 */ /* 0x000fe80000000400 */
[----:B------:R-:W-:Y:S04]  /*d860*/  STS.U16 [R119+0x14], R221 ;  /* 0x000014dd77007388 */ /* 0x000fe80000000400 */
[----:B------:R0:W-:Y:S04]  /*d870*/  STS.U16 [R119+0x16], R2 ;  /* 0x0000160277007388 */ /* 0x0001e80000000400 */
[----:B------:R-:W-:Y:S04]  /*d880*/  STS.U16 [R119+0x18], R219 ;  /* 0x000018db77007388 */ /* 0x000fe80000000400 */
[----:B------:R-:W-:Y:S01]  /*d890*/  STS.U16 [R119+0x1a], R3 ;  /* 0x00001a0377007388 */ /* 0x000fe20000000400 */
[----:B0-----:R-:W-:-:S03]  /*d8a0*/  IADD3 R2, P2, R120, UR12, RZ ;  /* 0x0000000c78027c10 */ /* 0x001fc6000ff5e0ff */
        /* <DEDUP_REMOVED lines=19> */
[----:B------:R0:W-:Y:S04]  /*d9e0*/  @!P0 STS [0x1080], R0 ;  /* 0x00108000ff008388 */ /* 0x0001e80000000800 */
[----:B------:R-:W-:Y:S01]  /*d9f0*/  BAR.SYNC.DEFER_BLOCKING 0x0 ;  /* 0x0000000000007b1d */ /* 0x000fe20000010000 */
[----:B0-----:R-:W-:-:S04]  /*da00*/  MOV R0, UR12 ;  /* 0x0000000c00007c02 */ /* 0x001fc80008000f00 */
[----:B------:R-:W-:Y:S01]  /*da10*/  LEA.HI.X.SX32 R3, R0, R43, 0x1, P2 ;  /* 0x0000002b00037211 */ /* 0x000fe200010f0eff */
        /* <DEDUP_REMOVED lines=15> */
.L_x_1594:
[----:B------:R-:W-:Y:S05]  /*db10*/  BSYNC B0 ;  /* 0x0000000000007941 */ /* 0x000fea0003800000 */
.L_x_1593:
[----:B0-----:R-:W2:Y:S01]  /*db20*/  LDL.LU R7, [R1+0x8] ;  /* 0x0000080001077983 */ /* 0x001ea20000300800 */
        /* <DEDUP_REMOVED lines=21> */
[----:B------:R-:W-:Y:S01]  /*dc80*/  LOP3.LUT R32, R120, 0xc0, RZ, 0xfc, !PT ;  /* 0x000000c078207812 */ /* 0x000fe200078efcff */
[----:B------:R-:W-:Y:S01]  /*dc90*/  UIADD3.X UR4, UR36, UR37, UR5, UP0, !UPT ;  /* 0x0000002524047290 */ /* 0x000fe200087fe405 */
[----:B------:R-:W-:-:S02]  /*dca0*/  MOV R5, UR10 ;  /* 0x0000000a00057c02 */ /* 0x000fc40008000f00 */
[C---:B------:R-:W-:Y:S02]  /*dcb0*/  LOP3.LUT R34, R120.reuse, 0xe0, RZ, 0xfc, !PT ;  /* 0x000000e078227812 */ /* 0x040fe400078efcff */
[C---:B------:R-:W-:Y:S02]  /*dcc0*/  LEA R4, P4, R5.reuse, R4, 0x1 ;  /* 0x0000000405047211 */ /* 0x040fe400078808ff */
[----:B------:R-:W-:Y:S02]  /*dcd0*/  MOV R6, UR4 ;  /* 0x0000000400067c02 */ /* 0x000fe40008000f00 */
[C---:B------:R-:W-:Y:S02]  /*dce0*/  LOP3.LUT R36, R120.reuse, 0x100, RZ, 0xfc, !PT ;  /* 0x0000010078247812 */ /* 0x040fe400078efcff */
[----:B------:R-:W-:Y:S02]  /*dcf0*/  LEA.HI.X R5, R5, R0, R6, 0x1, P4 ;  /* 0x0000000005057211 */ /* 0x000fe400020f0c06 */
[----:B------:R-:W-:-:S02]  /*dd00*/  LOP3.LUT R38, R120, 0x120, RZ, 0xfc, !PT ;  /* 0x0000012078267812 */ /* 0x000fc400078efcff */
[-C--:B------:R-:W-:Y:S01]  /*dd10*/  ISETP.GE.AND P4, PT, R34, R41.reuse, PT ;  /* 0x000000292200720c */ /* 0x080fe20003f86270 */
[----:B------:R0:W-:Y:S01]  /*dd20*/  @!P1 STG.E.U16 [R4.64+-0xfc0], R11 ;  /* 0xfff0400b04009986 */ /* 0x0001e2000c101528 */
[-C--:B------:R-:W-:Y:S02]  /*dd30*/  ISETP.GE.AND P1, PT, R28, R41.reuse, PT ;  /* 0x000000291c00720c */ /* 0x080fe40003f26270 */
[-C--:B------:R-:W-:Y:S01]  /*dd40*/  ISETP.GE.AND P5, PT, R36, R41.reuse, PT ;  /* 0x000000292400720c */ /* 0x080fe20003fa6270 */
[----:B------:R1:W-:Y:S01]  /*dd50*/  @!P2 STG.E.U16 [R4.64+-0xf80], R13 ;  /* 0xfff0800d0400a986 */ /* 0x0003e2000c101528 */
[-C--:B------:R-:W-:Y:S02]  /*dd60*/  ISETP.GE.AND P2, PT, R30, R41.reuse, PT ;  /* 0x000000291e00720c */ /* 0x080fe40003f46270 */
[-C--:B------:R-:W-:Y:S01]  /*dd70*/  ISETP.GE.AND P6, PT, R38, R41.reuse, PT ;  /* 0x000000292600720c */ /* 0x080fe20003fc6270 */
[----:B------:R-:W-:Y:S01]  /*dd80*/  @!P3 STG.E.U16 [R4.64+-0xf40], R15 ;  /* 0xfff0c00f0400b986 */ /* 0x000fe2000c101528 */
        /* <DEDUP_REMOVED lines=28> */
[-C--:B------:R-:W-:Y:S01]  /*df50*/  LEA.HI.SX32 R6, R6, R52.reuse, 0x1b ;  /* 0x0000003406067211 */ /* 0x080fe200078fdaff */
[----:B------:R-:W-:Y:S01]  /*df60*/  @!P5 STG.E.U16 [R4.64+-0xc80], R37 ;  /* 0xfff380250400d986 */ /* 0x000fe2000c101528 */
[C---:B------:R-:W-:Y:S02]  /*df70*/  IADD3 R10, R52.reuse, 0x4, RZ ;  /* 0x00000004340a7810 */ /* 0x040fe40007ffe0ff */
[C---:B0-----:R-:W-:Y:S01]  /*df80*/  IADD3 R11, R52.reuse, 0x5, RZ ;  /* 0x00000005340b7810 */ /* 0x041fe20007ffe0ff */
[----:B------:R0:W-:Y:S01]  /*df90*/  @!P6 STG.E.U16 [R4.64+-0xc40], R39 ;  /* 0xfff3c0270400e986 */ /* 0x0001e2000c101528 */
[----:B------:R-:W-:Y:S02]  /*dfa0*/  LEA.HI.SX32 R9, R9, R52, 0x1b ;  /* 0x0000003409097211 */ /* 0x000fe400078fdaff */
[C---:B------:R-:W-:Y:S02]  /*dfb0*/  IADD3 R12, R52.reuse, 0x6, RZ ;  /* 0x00000006340c7810 */ /* 0x040fe40007ffe0ff */
[----:B-1----:R-:W-:-:S02]  /*dfc0*/  IADD3 R13, R52, 0x7, RZ ;  /* 0x00000007340d7810 */ /* 0x002fc40007ffe0ff */
[----:B------:R-:W-:Y:S02]  /*dfd0*/  SHF.L.U32 R6, R6, 0x1, RZ ;  /* 0x0000000106067819 */ /* 0x000fe400000006ff */
[----:B------:R-:W-:Y:S02]  /*dfe0*/  IADD3 R14, R52, 0x8, RZ ;  /* 0x00000008340e7810 */ /* 0x000fe40007ffe0ff */
[----:B------:R-:W-:Y:S02]  /*dff0*/  LEA.HI.SX32 R10, R10, R52, 0x1b ;  /* 0x000000340a0a7211 */ /* 0x000fe400078fdaff */
[----:B0-----:R-:W-:Y:S02]  /*e000*/  F2FP.PACK_AB R4, R207, R206 ;  /* 0x000000cecf04723e */ /* 0x001fe400000000ff */
[----:B------:R-:W-:Y:S02]  /*e010*/  IADD3 R15, R52, 0x9, RZ ;  /* 0x00000009340f7810 */ /* 0x000fe40007ffe0ff */
[----:B------:R-:W-:-:S02]  /*e020*/  LEA.HI.SX32 R11, R11, R52, 0x1b ;  /* 0x000000340b0b7211 */ /* 0x000fc400078fdaff */
[----:B------:R-:W-:Y:S02]  /*e030*/  SHF.L.U32 R9, R9, 0x1, RZ ;  /* 0x0000000109097819 */ /* 0x000fe400000006ff */
[----:B------:R-:W-:Y:S02]  /*e040*/  IADD3 R16, R52, 0xa, RZ ;  /* 0x0000000a34107810 */ /* 0x000fe40007ffe0ff */
[----:B------:R-:W-:Y:S02]  /*e050*/  LEA.HI.SX32 R12, R12, R52, 0x1b ;  /* 0x000000340c0c7211 */ /* 0x000fe400078fdaff */
[C---:B------:R-:W-:Y:S02]  /*e060*/  PRMT R27, R4.reuse, 0x7610, R27 ;  /* 0x00007610041b7816 */ /* 0x040fe4000000001b */
[----:B------:R-:W-:Y:S02]  /*e070*/  PRMT R29, R4, 0x7632, R29 ;  /* 0x00007632041d7816 */ /* 0x000fe4000000001d */
[----:B------:R-:W-:-:S02]  /*e080*/  IADD3 R17, R52, 0xb, RZ ;  /* 0x0000000b34117810 */ /* 0x000fc40007ffe0ff */
[----:B------:R-:W-:Y:S02]  /*e090*/  LEA.HI.SX32 R13, R13, R52, 0x1b ;  /* 0x000000340d0d7211 */ /* 0x000fe400078fdaff */
[----:B------:R-:W-:Y:S02]  /*e0a0*/  F2FP.PACK_AB R4, R211, R210 ;  /* 0x000000d2d304723e */ /* 0x000fe400000000ff */
[----:B------:R-:W-:Y:S02]  /*e0b0*/  IADD3 R18, R52, 0xc, RZ ;  /* 0x0000000c34127810 */ /* 0x000fe40007ffe0ff */
[----:B------:R-:W-:Y:S02]  /*e0c0*/  LEA.HI.SX32 R14, R14, R52, 0x1b ;  /* 0x000000340e0e7211 */ /* 0x000fe400078fdaff */
[----:B------:R-:W-:Y:S02]  /*e0d0*/  SHF.L.U32 R10, R10, 0x1, RZ ;  /* 0x000000010a0a7819 */ /* 0x000fe400000006ff */
[----:B------:R-:W-:-:S02]  /*e0e0*/  F2FP.PACK_AB R5, R209, R208 ;  /* 0x000000d0d105723e */ /* 0x000fc400000000ff */
[C---:B------:R-:W-:Y:S02]  /*e0f0*/  IADD3 R19, R52.reuse, 0xd, RZ ;  /* 0x0000000d34137810 */ /* 0x040fe40007ffe0ff */
[-C--:B------:R-:W-:Y:S02]  /*e100*/  LEA.HI.SX32 R15, R15, R52.reuse, 0x1b ;  /* 0x000000340f0f7211 */ /* 0x080fe400078fdaff */
[----:B------:R-:W-:Y:S02]  /*e110*/  SHF.L.U32 R11, R11, 0x1, RZ ;  /* 0x000000010b0b7819 */ /* 0x000fe400000006ff */
[----:B------:R-:W-:Y:S02]  /*e120*/  IADD3 R20, R52, 0xe, RZ ;  /* 0x0000000e34147810 */ /* 0x000fe40007ffe0ff */
[----:B------:R-:W-:Y:S02]  /*e130*/  LEA.HI.SX32 R16, R16, R52, 0x1b ;  /* 0x0000003410107211 */ /* 0x000fe400078fdaff */
[----:B------:R-:W-:-:S02]  /*e140*/  SHF.L.U32 R12, R12, 0x1, RZ ;  /* 0x000000010c0c7819 */ /* 0x000fc400000006ff */
[----:B------:R-:W-:Y:S02]  /*e150*/  IADD3 R21, R52, 0xf, RZ ;  /* 0x0000000f34157810 */ /* 0x000fe40007ffe0ff */
[-C--:B------:R-:W-:Y:S02]  /*e160*/  LEA.HI.SX32 R17, R17, R52.reuse, 0x1b ;  /* 0x0000003411117211 */ /* 0x080fe400078fdaff */
[----:B------:R-:W-:Y:S02]  /*e170*/  SHF.L.U32 R13, R13, 0x1, RZ ;  /* 0x000000010d0d7819 */ /* 0x000fe400000006ff */
[-C--:B------:R-:W-:Y:S02]  /*e180*/  LEA.HI.SX32 R18, R18, R52.reuse, 0x1b ;  /* 0x0000003412127211 */ /* 0x080fe400078fdaff */
[----:B------:R-:W-:Y:S02]  /*e190*/  SHF.L.U32 R14, R14, 0x1, RZ ;  /* 0x000000010e0e7819 */ /* 0x000fe400000006ff */
[----:B------:R-:W-:-:S02]  /*e1a0*/  LEA.HI.SX32 R19, R19, R52, 0x1b ;  /* 0x0000003413137211 */ /* 0x000fc400078fdaff */
[----:B------:R-:W-:Y:S02]  /*e1b0*/  SHF.L.U32 R15, R15, 0x1, RZ ;  /* 0x000000010f0f7819 */ /* 0x000fe400000006ff */
[-C--:B------:R-:W-:Y:S02]  /*e1c0*/  LEA.HI.SX32 R20, R20, R52.reuse, 0x1b ;  /* 0x0000003414147211 */ /* 0x080fe400078fdaff */
[----:B------:R-:W-:Y:S02]  /*e1d0*/  SHF.L.U32 R16, R16, 0x1, RZ ;  /* 0x0000000110107819 */ /* 0x000fe400000006ff */
[----:B------:R-:W-:Y:S02]  /*e1e0*/  LEA.HI.SX32 R21, R21, R52, 0x1b ;  /* 0x0000003415157211 */ /* 0x000fe400078fdaff */
[----:B------:R-:W-:Y:S02]  /*e1f0*/  SHF.L.U32 R17, R17, 0x1, RZ ;  /* 0x0000000111117819 */ /* 0x000fe400000006ff */
[----:B------:R-:W-:-:S02]  /*e200*/  SHF.L.U32 R18, R18, 0x1, RZ ;  /* 0x0000000112127819 */ /* 0x000fc400000006ff */
[----:B------:R-:W-:Y:S02]  /*e210*/  SHF.L.U32 R19, R19, 0x1, RZ ;  /* 0x0000000113137819 */ /* 0x000fe400000006ff */
[----:B------:R-:W-:Y:S02]  /*e220*/  SHF.L.U32 R20, R20, 0x1, RZ ;  /* 0x0000000114147819 */ /* 0x000fe400000006ff */
[----:B------:R-:W-:Y:S01]  /*e230*/  SHF.L.U32 R21, R21, 0x1, RZ ;  /* 0x0000000115157819 */ /* 0x000fe200000006ff */
[----:B--2---:R-:W-:Y:S01]  /*e240*/  FADD.FTZ R0, R200, R7 ;  /* 0x00000007c8007221 */ /* 0x004fe20000010000 */
[----:B------:R-:W-:Y:S02]  /*e250*/  IADD3 R7, R52, 0x2, RZ ;  /* 0x0000000234077810 */ /* 0x000fe40007ffe0ff */
[----:B------:R-:W-:Y:S01]  /*e260*/  F2FP.PACK_AB R200, R201, R200 ;  /* 0x000000c8c9c8723e */ /* 0x000fe200000000ff */
[----:B------:R-:W-:Y:S01]  /*e270*/  BAR.SYNC.DEFER_BLOCKING 0x0 ;  /* 0x0000000000007b1d */ /* 0x000fe20000010000 */
[----:B------:R-:W-:Y:S01]  /*e280*/  LEA.HI.SX32 R8, R7, R52, 0x1b ;  /* 0x0000003407087211 */ /* 0x000fe200078fdaff */
[----:B------:R-:W-:-:S03]  /*e290*/  FADD.FTZ R7, R0, R201 ;  /* 0x000000c900077221 */ /* 0x000fc60000010000 */
[----:B------:R-:W-:Y:S01]  /*e2a0*/  SHF.L.U32 R8, R8, 0x1, RZ ;  /* 0x0000000108087819 */ /* 0x000fe200000006ff */
[----:B------:R-:W-:Y:S01]  /*e2b0*/  FADD.FTZ R0, R7, R202 ;  /* 0x000000ca07007221 */ /* 0x000fe20000010000 */
[----:B------:R-:W-:-:S03]  /*e2c0*/  F2FP.PACK_AB R202, R203, R202 ;  /* 0x000000cacbca723e */ /* 0x000fc600000000ff */
[----:B------:R-:W-:Y:S01]  /*e2d0*/  FADD.FTZ R7, R0, R203 ;  /* 0x000000cb00077221 */ /* 0x000fe20000010000 */
[----:B------:R-:W-:-:S03]  /*e2e0*/  PRMT R23, R202, 0x7632, R23 ;  /* 0x00007632ca177816 */ /* 0x000fc60000000017 */
[----:B------:R-:W-:Y:S01]  /*e2f0*/  FADD.FTZ R0, R7, R204 ;  /* 0x000000cc07007221 */ /* 0x000fe20000010000 */
[----:B------:R-:W-:Y:S02]  /*e300*/  PRMT R7, R200, 0x7632, R7 ;  /* 0x00007632c8077816 */ /* 0x000fe40000000007 */
[----:B------:R-:W-:Y:S01]  /*e310*/  F2FP.PACK_AB R204, R205, R204 ;  /* 0x000000cccdcc723e */ /* 0x000fe200000000ff */
[----:B------:R-:W-:Y:S01]  /*e320*/  FADD.FTZ R205, R0, R205 ;  /* 0x000000cd00cd7221 */ /* 0x000fe20000010000 */
[----:B------:R-:W-:Y:S02]  /*e330*/  IADD3 R0, P1, R120, -0x7e0, RZ ;  /* 0xfffff82078007810 */ /* 0x000fe40007f3e0ff */
[----:B------:R-:W-:Y:S01]  /*e340*/  PRMT R25, R204, 0x7632, R25 ;  /* 0x00007632cc197816 */ /* 0x000fe20000000019 */
[----:B------:R-:W-:Y:S01]  /*e350*/  FADD.FTZ R206, R205, R206 ;  /* 0x000000cecdce7221 */ /* 0x000fe20000010000 */
[----:B------:R-:W-:Y:S01]  /*e360*/  IADD3.X R43, R43, -0x1, RZ, P1, !PT ;  /* 0xffffffff2b2b7810 */ /* 0x000fe20000ffe4ff */
[----:B------:R-:W-:Y:S02]  /*e370*/  STS.U16 [R119], R200 ;  /* 0x000000c877007388 */ /* 0x000fe40000000400 */
[----:B------:R-:W-:-:S02]  /*e380*/  FADD.FTZ R207, R206, R207 ;  /* 0x000000cfcecf7221 */ /* 0x000fc40000010000 */
[----:B------:R0:W-:Y:S02]  /*e390*/  STS.U16 [R6+0x2], R7 ;  /* 0x0000020706007388 */ /* 0x0001e40000000400 */
[----:B------:R-:W-:Y:S02]  /*e3a0*/  FADD.FTZ R208, R207, R208 ;  /* 0x000000d0cfd07221 */ /* 0x000fe40000010000 */
[----:B------:R1:W-:Y:S02]  /*e3b0*/  STS.U16 [R8+0x4], R202 ;  /* 0x000004ca08007388 */ /* 0x0003e40000000400 */
[----:B------:R-:W-:Y:S02]  /*e3c0*/  FADD.FTZ R209, R208, R209 ;  /* 0x000000d1d0d17221 */ /* 0x000fe40000010000 */
[----:B------:R2:W-:Y:S01]  /*e3d0*/  STS.U16 [R9+0x6], R23 ;  /* 0x0000061709007388 */ /* 0x0005e20000000400 */
[----:B0-----:R-:W-:Y:S01]  /*e3e0*/  PRMT R7, R5, 0x7610, R7 ;  /* 0x0000761005077816 */ /* 0x001fe20000000007 */
[----:B------:R-:W-:-:S02]  /*e3f0*/  FADD.FTZ R210, R209, R210 ;  /* 0x000000d2d1d27221 */ /* 0x000fc40000010000 */
[----:B------:R0:W-:Y:S01]  /*e400*/  STS.U16 [R10+0x8], R204 ;  /* 0x000008cc0a007388 */ /* 0x0001e20000000400 */
[----:B------:R-:W-:Y:S02]  /*e410*/  PRMT R6, R5, 0x7632, R6 ;  /* 0x0000763205067816 */ /* 0x000fe40000000006 */
[----:B-1----:R-:W-:Y:S01]  /*e420*/  PRMT R8, R4, 0x7610, R8 ;  /* 0x0000761004087816 */ /* 0x002fe20000000008 */
[----:B------:R-:W-:Y:S01]  /*e430*/  STS.U16 [R11+0xa], R25 ;  /* 0x00000a190b007388 */ /* 0x000fe20000000400 */
[----:B------:R-:W-:Y:S01]  /*e440*/  F2FP.PACK_AB R5, R164, R216 ;  /* 0x000000d8a405723e */ /* 0x000fe200000000ff */
[----:B------:R-:W-:Y:S01]  /*e450*/  FADD.FTZ R211, R210, R211 ;  /* 0x000000d3d2d37221 */ /* 0x000fe20000010000 */
[----:B--2---:R-:W-:Y:S01]  /*e460*/  PRMT R9, R4, 0x7632, R9 ;  /* 0x0000763204097816 */ /* 0x004fe20000000009 */
[----:B------:R1:W-:Y:S01]  /*e470*/  STS.U16 [R12+0xc], R27 ;  /* 0x00000c1b0c007388 */ /* 0x0003e20000000400 */
[----:B------:R-:W-:Y:S01]  /*e480*/  F2FP.PACK_AB R4, R215, R212 ;  /* 0x000000d4d704723e */ /* 0x000fe200000000ff */
[----:B------:R-:W-:-:S02]  /*e490*/  FADD.FTZ R212, R211, R212 ;  /* 0x000000d4d3d47221 */ /* 0x000fc40000010000 */
[----:B------:R-:W-:Y:S01]  /*e4a0*/  STS.U16 [R13+0xe], R29 ;  /* 0x00000e1d0d007388 */ /* 0x000fe20000000400 */
[----:B0-----:R-:W-:Y:S01]  /*e4b0*/  PRMT R10, R4, 0x7610, R10 ;  /* 0x00007610040a7816 */ /* 0x001fe2000000000a */
[----:B------:R-:W-:Y:S02]  /*e4c0*/  FADD.FTZ R215, R212, R215 ;  /* 0x000000d7d4d77221 */ /* 0x000fe40000010000 */
[----:B------:R-:W-:Y:S01]  /*e4d0*/  STS.U16 [R14+0x10], R7 ;  /* 0x000010070e007388 */ /* 0x000fe20000000400 */
[----:B-1----:R-:W-:Y:S01]  /*e4e0*/  PRMT R12, R4, 0x7632, R12 ;  /* 0x00007632040c7816 */ /* 0x002fe2000000000c */
[----:B------:R-:W-:Y:S02]  /*e4f0*/  FADD.FTZ R215, R215, R216 ;  /* 0x000000d8d7d77221 */ /* 0x000fe40000010000 */
[----:B------:R0:W-:Y:S01]  /*e500*/  STS.U16 [R15+0x12], R6 ;  /* 0x000012060f007388 */ /* 0x0001e20000000400 */
[----:B------:R-:W-:Y:S01]  /*e510*/  MOV R4, UR11 ;  /* 0x0000000b00047c02 */ /* 0x000fe20008000f00 */
[----:B------:R-:W-:-:S02]  /*e520*/  UIADD3 UR11, UR35, UR6, URZ ;  /* 0x00000006230b7290 */ /* 0x000fc4000fffe03f */
[----:B------:R-:W-:Y:S04]  /*e530*/  STS.U16 [R16+0x14], R8 ;  /* 0x0000140810007388 */ /* 0x000fe80000000400 */
[----:B------:R-:W-:Y:S01]  /*e540*/  STS.U16 [R17+0x16], R9 ;  /* 0x0000160911007388 */ /* 0x000fe20000000400 */
[----:B0-----:R-:W-:-:S03]  /*e550*/  PRMT R6, R5, 0x7632, R6 ;  /* 0x0000763205067816 */ /* 0x001fc60000000006 */
        /* <DEDUP_REMOVED lines=23> */
[----:B0-----:R-:W-:-:S05]  /*e6d0*/  FADD.FTZ R4, R215, R164 ;  /* 0x000000a4d7047221 */ /* 0x001fca0000010000 */
        /* <DEDUP_REMOVED lines=16> */
.L_x_1596:
[----:B------:R-:W-:Y:S05]  /*e7e0*/  BSYNC B0 ;  /* 0x0000000000007941 */ /* 0x000fea0003800000 */
.L_x_1595:
        /* <DEDUP_REMOVED lines=23> */
[----:B------:R-:W-:Y:S01]  /*e960*/  UIADD3 UR21, UP5, UR21, -0x1000, URZ ;  /* 0xfffff00015157890 */ /* 0x000fe2000ffbe03f */
[----:B------:R-:W-:Y:S01]  /*e970*/  LEA.HI.X R3, R3, R0, R4, 0x1, P0 ;  /* 0x0000000003037211 */ /* 0x000fe200000f0c04 */
[----:B------:R-:W-:Y:S01]  /*e980*/  UIADD3 UR7, UR7, 0x1, URZ ;  /* 0x0000000107077890 */ /* 0x000fe2000fffe03f */
        /* <DEDUP_REMOVED lines=9> */
[-C--:B------:R-:W-:Y:S01]  /*ea20*/  ISETP.GE.AND P5, PT, R40, R25.reuse, PT ;  /* 0x000000192800720c */ /* 0x080fe20003fa6270 */
[----:B------:R-:W-:Y:S02]  /*ea30*/  UIADD3.X UR18, UR18, -0x1, URZ, UP4, !UPT ;  /* 0xffffffff12127890 */ /* 0x000fe4000a7fe43f */
[----:B------:R0:W-:Y:S01]  /*ea40*/  @!P6 STG.E.U16 [R2.64+0xc0], R13 ;  /* 0x0000c00d0200e986 */ /* 0x0001e2000c101528 */
[-C--:B------:R-:W-:Y:S01]  /*ea50*/  ISETP.GE.AND P6, PT, R42, R25.reuse, PT ;  /* 0x000000192a00720c */ /* 0x080fe20003fc6270 */
[----:B------:R-:W-:Y:S02]  /*ea60*/  UIADD3.X UR20, UR20, -0x1, URZ, UP5, !UPT ;  /* 0xffffffff14147890 */ /* 0x000fe4000affe43f */
        /* <DEDUP_REMOVED lines=18> */
.L_x_1490:
[----:B------:R-:W-:Y:S02]  /*eb90*/  ISETP.NE.U32.AND P0, PT, RZ, c[0x0][0x328], PT ;  /* 0x0000ca00ff007a0c */ /* 0x000fe40003f05070 */
[----:B------:R-:W-:Y:S02]  /*eba0*/  ISETP.NE.U32.AND P2, PT, RZ, c[0x0][0x348], PT ;  /* 0x0000d200ff007a0c */ /* 0x000fe40003f45070 */
[----:B------:R-:W-:Y:S02]  /*ebb0*/  ISETP.NE.AND.EX P1, PT, RZ, c[0x0][0x32c], PT, P0 ;  /* 0x0000cb00ff007a0c */ /* 0x000fe40003f25300 */
[----:B------:R-:W-:-:S11]  /*ebc0*/  ISETP.NE.AND.EX P0, PT, RZ, c[0x0][0x34c], PT, P2 ;  /* 0x0000d300ff007a0c */ /* 0x000fd60003f05320 */
[----:B------:R-:W-:Y:S05]  /*ebd0*/  @!P1 BRA `(.L_x_1598) ;  /* 0x000001f000009947 */ /* 0x000fea0003800000 */
[----:B-1----:R-:W3:Y:S01]  /*ebe0*/  LDL.LU R2, [R1+0xc] ;  /* 0x00000c0001027983 */ /* 0x002ee20000300800 */
[----:B------:R-:W-:Y:S03]  /*ebf0*/  BSSY B0, `(.L_x_1598) ;  /* 0x000001d000007945 */ /* 0x000fe60003800000 */
[----:B------:R-:W1:Y:S04]  /*ec00*/  S2R R6, SR_LANEID ;  /* 0x0000000000067919 */ /* 0x000e680000000000 */
[----:B------:R-:W4:Y:S01]  /*ec10*/  S2R R7, SR_TID.X ;  /* 0x0000000000077919 */ /* 0x000f220000002100 */
[----:B-1----:R-:W-:-:S13]  /*ec20*/  ISETP.NE.AND P2, PT, R6, RZ, PT ;  /* 0x000000ff0600720c */ /* 0x002fda0003f45270 */
[----:B----4-:R-:W-:-:S04]  /*ec30*/  @!P2 SHF.R.S32.HI R6, RZ, 0x1f, R7 ;  /* 0x0000001fff06a819 */ /* 0x010fc80000011407 */
[----:B------:R-:W-:-:S04]  /*ec40*/  @!P2 LEA.HI R6, R6, R7, RZ, 0x5 ;  /* 0x000000070606a211 */ /* 0x000fc800078f28ff */
[----:B------:R-:W-:Y:S01]  /*ec50*/  @!P2 SHF.R.S32.HI R9, RZ, 0x5, R6 ;  /* 0x00000005ff09a819 */ /* 0x000fe20000011406 */
[----:B---3--:R-:W1:Y:S02]  /*ec60*/  SHFL.DOWN P1, R0, R2, 0x1, 0x1f ;  /* 0x08201f0002007f89 */ /* 0x008e640000020000 */
[----:B-1----:R-:W-:-:S05]  /*ec70*/  @P1 FADD R0, R0, R2 ;  /* 0x0000000200001221 */ /* 0x002fca0000000000 */
[----:B------:R-:W1:Y:S02]  /*ec80*/  SHFL.DOWN P1, R3, R0, 0x2, 0x1f ;  /* 0x08401f0000037f89 */ /* 0x000e640000020000 */
        /* <DEDUP_REMOVED lines=19> */
.L_x_1599:
[----:B-1----:R-:W-:Y:S05]  /*edc0*/  BSYNC B0 ;  /* 0x0000000000007941 */ /* 0x002fea0003800000 */
.L_x_1598:
[----:B------:R-:W-:Y:S01]  /*edd0*/  BSSY B0, `(.L_x_1600) ;  /* 0x0000023000007945 */ /* 0x000fe20003800000 */
[----:B------:R-:W-:Y:S05]  /*ede0*/  @!P0 BRA `(.L_x_1601) ;  /* 0x0000020000008947 */ /* 0x000fea0003800000 */
[----:B-1----:R-:W3:Y:S04]  /*edf0*/  LDL.LU R2, [R1+0x8] ;  /* 0x0000080001027983 */ /* 0x002ee80000300800 */
[----:B------:R-:W1:Y:S04]  /*ee00*/  S2R R6, SR_LANEID ;  /* 0x0000000000067919 */ /* 0x000e680000000000 */
[----:B------:R-:W4:Y:S04]  /*ee10*/  S2R R7, SR_TID.X ;  /* 0x0000000000077919 */ /* 0x000f280000002100 */
[----:B------:R-:W-:Y:S01]  /*ee20*/  BAR.SYNC.DEFER_BLOCKING 0x0 ;  /* 0x0000000000007b1d */ /* 0x000fe20000010000 */
        /* <DEDUP_REMOVED lines=28> */
.L_x_1601:
[----:B------:R-:W3:Y:S02]  /*eff0*/  S2R R7, SR_TID.X ;  /* 0x0000000000077919 */ /* 0x000ee40000002100 */
.L_x_1602:
[----:B-1----:R-:W-:Y:S05]  /*f000*/  BSYNC B0 ;  /* 0x0000000000007941 */ /* 0x002fea0003800000 */
.L_x_1600:
[----:B---3--:R-:W-:-:S13]  /*f010*/  ISETP.GE.AND P0, PT, R7, c[0x0][0x16c], PT ;  /* 0x00005b0007007a0c */ /* 0x008fda0003f06270 */
[----:B------:R-:W-:Y:S05]  /*f020*/  @P0 EXIT ;  /* 0x000000000000094d */ /* 0x000fea0003800000 */
[----:B------:R-:W-:Y:S02]  /*f030*/  ULDC.64 UR6, c[0x0][0x288] ;  /* 0x0000a20000067ab9 */ /* 0x000fe40000000a00 */
[----:B------:R-:W-:Y:S02]  /*f040*/  UIMAD UR28, UR28, UR6, URZ ;  /* 0x000000061c1c72a4 */ /* 0x000fe4000f8e023f */
[----:B------:R-:W-:Y:S02]  /*f050*/  UIMAD.WIDE.U32 UR4, UR29, UR6, URZ ;  /* 0x000000061d0472a5 */ /* 0x000fe4000f8e003f */
[----:B------:R-:W-:-:S04]  /*f060*/  UIMAD UR6, UR29, UR7, UR28 ;  /* 0x000000071d0672a4 */ /* 0x000fc8000f8e021c */
[----:B------:R-:W-:Y:S02]  /*f070*/  UIADD3 UR6, UR5, UR6, URZ ;  /* 0x0000000605067290 */ /* 0x000fe4000fffe03f */
.L_x_1603:
[----:B-1----:R1:W3:Y:S01]  /*f080*/  LDS.64 R8, [R7.X8+0xfe80] ;  /* 0x00fe800007087984 */ /* 0x0022e20000008a00 */
[----:B------:R-:W-:Y:S02]  /*f090*/  SHF.R.S32.HI R0, RZ, 0x1f, R7 ;  /* 0x0000001fff007819 */ /* 0x000fe40000011407 */
[----:B------:R-:W-:Y:S02]  /*f0a0*/  MOV R2, UR4 ;  /* 0x0000000400027c02 */ /* 0x000fe40008000f00 */
[----:B------:R-:W-:Y:S01]  /*f0b0*/  MOV R5, UR6 ;  /* 0x0000000600057c02 */ /* 0x000fe20008000f00 */
[----:B------:R-:W-:Y:S01]  /*f0c0*/  IMAD R0, R0, c[0x0][0x290], RZ ;  /* 0x0000a40000007a24 */ /* 0x000fe200078e02ff */
[----:B------:R-:W-:Y:S02]  /*f0d0*/  MOV R4, R2 ;  /* 0x0000000200047202 */ /* 0x000fe40000000f00 */
[----:B------:R-:W-:Y:S01]  /*f0e0*/  MOV R3, UR5 ;  /* 0x0000000500037c02 */ /* 0x000fe20008000f00 */
[C---:B------:R-:W-:Y:S01]  /*f0f0*/  IMAD R3, R7.reuse, c[0x0][0x294], R0 ;  /* 0x0000a50007037a24 */ /* 0x040fe200078e0200 */
[----:B------:R-:W-:Y:S01]  /*f100*/  YIELD ;  /* 0x0000000000007946 */ /* 0x000fe20003800000 */
[C---:B------:R-:W-:Y:S01]  /*f110*/  IMAD.WIDE.U32 R4, R7.reuse, c[0x0][0x290], R4 ;  /* 0x0000a40007047a25 */ /* 0x040fe200078e0004 */
[----:B-1----:R-:W-:-:S04]  /*f120*/  IADD3 R7, R7, c[0x0][0x0], RZ ;  /* 0x0000000007077a10 */ /* 0x002fc80007ffe0ff */
[----:B------:R-:W-:Y:S02]  /*f130*/  IADD3 R3, R5, R3, RZ ;  /* 0x0000000305037210 */ /* 0x000fe40007ffe0ff */
[----:B------:R-:W-:-:S04]  /*f140*/  LEA R2, P0, R4, c[0x0][0x310], 0x3 ;  /* 0x0000c40004027a11 */ /* 0x000fc800078018ff */
[----:B------:R-:W-:Y:S02]  /*f150*/  LEA.HI.X R3, R4, c[0x0][0x314], R3, 0x3, P0 ;  /* 0x0000c50004037a11 */ /* 0x000fe400000f1c03 */
[----:B------:R-:W-:-:S03]  /*f160*/  ISETP.GE.AND P0, PT, R7, c[0x0][0x16c], PT ;  /* 0x00005b0007007a0c */ /* 0x000fc60003f06270 */
[----:B---3--:R1:W-:Y:S04]  /*f170*/  RED.E.ADD.F32.FTZ.RN.STRONG.GPU [R2.64], R8 ;  /* 0x000000080200798e */ /* 0x0083e8000c10e7a8 */
[----:B------:R1:W-:Y:S06]  /*f180*/  RED.E.ADD.F32.FTZ.RN.STRONG.GPU [R2.64+0x4], R9 ;  /* 0x000004090200798e */ /* 0x0003ec000c10e7a8 */
[----:B------:R-:W-:Y:S05]  /*f190*/  @!P0 BRA `(.L_x_1603) ;  /* 0xfffffee000008947 */ /* 0x000fea000383ffff */
[----:B------:R-:W-:Y:S05]  /*f1a0*/  EXIT ;  /* 0x000000000000794d */ /* 0x000fea0003800000 */
.L_x_1496:
[----:B------:R-:W-:Y:S01]  /*f1b0*/  HFMA2.MMA R66, -RZ, RZ, 0, 5.9604644775390625e-08 ;  /* 0x00000001ff427435 */ /* 0x000fe200000001ff */
[----:B------:R-:W-:-:S02]  /*f1c0*/  MOV R65, R68 ;  /* 0x0000004400417202 */ /* 0x000fc40000000f00 */
[----:B------:R-:W-:Y:S02]  /*f1d0*/  MOV R214, RZ ;  /* 0x000000ff00d67202 */ /* 0x000fe40000000f00 */
[----:B------:R-:W-:Y:S02]  /*f1e0*/  MOV R75, 0xffffffff ;  /* 0xffffffff004b7802 */ /* 0x000fe40000000f00 */
[----:B------:R-:W-:Y:S02]  /*f1f0*/  MOV R64, 0xf210 ;  /* 0x0000f21000407802 */ /* 0x000fe40000000f00 */
[----:B0-2--5:R-:W-:Y:S05]  /*f200*/  CALL.REL.NOINC `($__internal_38_$__cuda_sm70_shflsync_up) ;  /* 0x00001e1000007944 */ /* 0x025fea0003c00000 */
[----:B-1----:R-:W-:Y:S01]  /*f210*/  MOV R67, R66 ;  /* 0x0000004200437202 */ /* 0x002fe20000000f00 */
[----:B------:R-:W-:Y:S05]  /*f220*/  BRA `(.L_x_1604) ;  /* 0xffff769000007947 */ /* 0x000fea000383ffff */
.L_x_1497:
[----:B------:R-:W-:Y:S01]  /*f230*/  HFMA2.MMA R66, -RZ, RZ, 0, 5.9604644775390625e-08 ;  /* 0x00000001ff427435 */ /* 0x000fe200000001ff */
[----:B------:R-:W-:Y:S02]  /*f240*/  MOV R65, R70 ;  /* 0x0000004600417202 */ /* 0x000fe40000000f00 */
[----:B------:R-:W-:Y:S02]  /*f250*/  MOV R214, RZ ;  /* 0x000000ff00d67202 */ /* 0x000fe40000000f00 */
[----:B------:R-:W-:-:S02]  /*f260*/  MOV R75, 0xffffffff ;  /* 0xffffffff004b7802 */ /* 0x000fc40000000f00 */
[----:B------:R-:W-:Y:S02]  /*f270*/  MOV R64, 0xf290 ;  /* 0x0000f29000407802 */ /* 0x000fe40000000f00 */
[----:B0123-5:R-:W-:Y:S05]  /*f280*/  CALL.REL.NOINC `($__internal_38_$__cuda_sm70_shflsync_up) ;  /* 0x00001d9000007944 */ /* 0x02ffea0003c00000 */
[----:B-1----:R-:W-:Y:S01]  /*f290*/  MOV R71, R66 ;  /* 0x0000004200477202 */ /* 0x002fe20000000f00 */
[----:B------:R-:W-:Y:S01]  /*f2a0*/  HFMA2.MMA R66, -RZ, RZ, 0, 5.9604644775390625e-08 ;  /* 0x00000001ff427435 */ /* 0x000fe200000001ff */
[----:B------:R-:W-:Y:S02]  /*f2b0*/  MOV R65, R73 ;  /* 0x0000004900417202 */ /* 0x000fe40000000f00 */
[----:B------:R-:W-:Y:S02]  /*f2c0*/  MOV R214, RZ ;  /* 0x000000ff00d67202 */ /* 0x000fe40000000f00 */
[----:B------:R-:W-:Y:S02]  /*f2d0*/  MOV R75, 0xffffffff ;  /* 0xffffffff004b7802 */ /* 0x000fe40000000f00 */
[----:B------:R-:W-:Y:S02]  /*f2e0*/  MOV R64, 0xf300 ;  /* 0x0000f30000407802 */ /* 0x000fe40000000f00 */
[----:B------:R-:W-:Y:S05]  /*f2f0*/  CALL.REL.NOINC `($__internal_38_$__cuda_sm70_shflsync_up) ;  /* 0x00001d2000007944 */ /* 0x000fea0003c00000 */
[----:B-1----:R-:W-:Y:S01]  /*f300*/  MOV R72, R66 ;  /* 0x0000004200487202 */ /* 0x002fe20000000f00 */
[----:B------:R-:W-:Y:S01]  /*f310*/  HFMA2.MMA R66, -RZ, RZ, 0, 5.9604644775390625e-08 ;  /* 0x00000001ff427435 */ /* 0x000fe200000001ff */
[----:B------:R-:W-:-:S02]  /*f320*/  MOV R65, R69 ;  /* 0x0000004500417202 */ /* 0x000fc40000000f00 */
[----:B------:R-:W-:Y:S02]  /*f330*/  MOV R214, RZ ;  /* 0x000000ff00d67202 */ /* 0x000fe40000000f00 */
[----:B------:R-:W-:Y:S02]  /*f340*/  MOV R75, 0xffffffff ;  /* 0xffffffff004b7802 */ /* 0x000fe40000000f00 */
[----:B------:R-:W-:Y:S02]  /*f350*/  MOV R64, 0xf370 ;  /* 0x0000f37000407802 */ /* 0x000fe40000000f00 */
[----:B------:R-:W-:Y:S05]  /*f360*/  CALL.REL.NOINC `($__internal_38_$__cuda_sm70_shflsync_up) ;  /* 0x00001cb000007944 */ /* 0x000fea0003c00000 */
[C---:B------:R-:W-:Y:S01]  /*f370*/  FMUL.FTZ R65, R70.reuse, R71 ;  /* 0x0000004746417220 */ /* 0x040fe20000410000 */
[----:B------:R-:W-:Y:S01]  /*f380*/  ISETP.GE.AND P0, PT, R121, 0x1, PT ;  /* 0x000000017900780c */ /* 0x000fe20003f06270 */
[-C--:B------:R-:W-:Y:S01]  /*f390*/  FMUL.FTZ R64, R70, R67.reuse ;  /* 0x0000004346407220 */ /* 0x080fe20000410000 */
[----:B------:R-:W-:Y:S01]  /*f3a0*/  MOV R214, RZ ;  /* 0x000000ff00d67202 */ /* 0x000fe20000000f00 */
[C---:B------:R-:W-:Y:S01]  /*f3b0*/  FFMA.FTZ R65, R68.reuse, R67, -R65 ;  /* 0x0000004344417223 */ /* 0x040fe20000010841 */
[----:B------:R-:W-:Y:S01]  /*f3c0*/  MOV R75, 0xffffffff ;  /* 0xffffffff004b7802 */ /* 0x000fe20000000f00 */
[----:B------:R-:W-:-:S02]  /*f3d0*/  FFMA.FTZ R67, R68, R71, R64 ;  /* 0x0000004744437223 */ /* 0x000fc40000010040 */
[----:B-1----:R-:W-:-:S04]  /*f3e0*/  FMUL.FTZ R71, R70, R66 ;  /* 0x0000004246477220 */ /* 0x002fc80000410000 */
[-C--:B------:R-:W-:Y:S02]  /*f3f0*/  FFMA.FTZ R64, R68, R72.reuse, -R71 ;  /* 0x0000004844407223 */ /* 0x080fe40000010847 */
[C---:B------:R-:W-:Y:S01]  /*f400*/  FMUL.FTZ R71, R70.reuse, R72 ;  /* 0x0000004846477220 */ /* 0x040fe20000410000 */
[----:B------:R-:W-:Y:S01]  /*f410*/  FSEL R70, R70, R67, !P0 ;  /* 0x0000004346467208 */ /* 0x000fe20004000000 */
[C---:B------:R-:W-:Y:S02]  /*f420*/  FADD.FTZ R64, R73.reuse, R64 ;  /* 0x0000004049407221 */ /* 0x040fe40000010000 */
[C---:B------:R-:W-:Y:S01]  /*f430*/  FFMA.FTZ R66, R68.reuse, R66, R71 ;  /* 0x0000004244427223 */ /* 0x040fe20000010047 */
[----:B------:R-:W-:Y:S02]  /*f440*/  FSEL R68, R68, R65, !P0 ;  /* 0x0000004144447208 */ /* 0x000fe40004000000 */
[----:B------:R-:W-:Y:S01]  /*f450*/  FSEL R73, R73, R64, !P0 ;  /* 0x0000004049497208 */ /* 0x000fe20004000000 */
[----:B------:R-:W-:Y:S01]  /*f460*/  FADD.FTZ R66, R69, R66 ;  /* 0x0000004245427221 */ /* 0x000fe20000010000 */
[----:B------:R-:W-:-:S02]  /*f470*/  MOV R65, R68 ;  /* 0x0000004400417202 */ /* 0x000fc40000000f00 */
[----:B------:R-:W-:Y:S02]  /*f480*/  MOV R64, 0xf4c0 ;  /* 0x0000f4c000407802 */ /* 0x000fe40000000f00 */
[----:B------:R-:W-:Y:S01]  /*f490*/  FSEL R69, R69, R66, !P0 ;  /* 0x0000004245457208 */ /* 0x000fe20004000000 */
[----:B------:R-:W-:-:S06]  /*f4a0*/  HFMA2.MMA R66, -RZ, RZ, 0, 1.1920928955078125e-07 ;  /* 0x00000002ff427435 */ /* 0x000fcc00000001ff */
[----:B------:R-:W-:Y:S05]  /*f4b0*/  CALL.REL.NOINC `($__internal_38_$__cuda_sm70_shflsync_up) ;  /* 0x00001b6000007944 */ /* 0x000fea0003c00000 */
[----:B-1----:R-:W-:Y:S01]  /*f4c0*/  MOV R67, R66 ;  /* 0x0000004200437202 */ /* 0x002fe20000000f00 */
[----:B------:R-:W-:Y:S01]  /*f4d0*/  HFMA2.MMA R66, -RZ, RZ, 0, 1.1920928955078125e-07 ;  /* 0x00000002ff427435 */ /* 0x000fe200000001ff */
[----:B------:R-:W-:Y:S02]  /*f4e0*/  MOV R65, R70 ;  /* 0x0000004600417202 */ /* 0x000fe40000000f00 */
[----:B------:R-:W-:Y:S02]  /*f4f0*/  MOV R214, RZ ;  /* 0x000000ff00d67202 */ /* 0x000fe40000000f00 */
[----:B------:R-:W-:Y:S02]  /*f500*/  MOV R75, 0xffffffff ;  /* 0xffffffff004b7802 */ /* 0x000fe40000000f00 */
[----:B------:R-:W-:-:S02]  /*f510*/  MOV R64, 0xf530 ;  /* 0x0000f53000407802 */ /* 0x000fc40000000f00 */
[----:B------:R-:W-:Y:S05]  /*f520*/  CALL.REL.NOINC `($__internal_38_$__cuda_sm70_shflsync_up) ;  /* 0x00001af000007944 */ /* 0x000fea0003c00000 */
[----:B-1----:R-:W-:Y:S01]  /*f530*/  MOV R71, R66 ;  /* 0x0000004200477202 */ /* 0x002fe20000000f00 */
[----:B------:R-:W-:Y:S01]  /*f540*/  HFMA2.MMA R66, -RZ, RZ, 0, 1.1920928955078125e-07 ;  /* 0x00000002ff427435 */ /* 0x000fe200000001ff */
[----:B------:R-:W-:-:S02]  /*f550*/  MOV R65, R73 ;  /* 0x0000004900417202 */ /* 0x000fc40000000f00 */
[----:B------:R-:W-:Y:S02]  /*f560*/  MOV R214, RZ ;  /* 0x000000ff00d67202 */ /* 0x000fe40000000f00 */
[----:B------:R-:W-:Y:S02]  /*f570*/  MOV R75, 0xffffffff ;  /* 0xffffffff004b7802 */ /* 0x000fe40000000f00 */
[----:B------:R-:W-:Y:S02]  /*f580*/  MOV R64, 0xf5a0 ;  /* 0x0000f5a000407802 */ /* 0x000fe40000000f00 */
[----:B------:R-:W-:Y:S05]  /*f590*/  CALL.REL.NOINC `($__internal_38_$__cuda_sm70_shflsync_up) ;  /* 0x00001a8000007944 */ /* 0x000fea0003c00000 */
[----:B-1----:R-:W-:Y:S01]  /*f5a0*/  MOV R72, R66 ;  /* 0x0000004200487202 */ /* 0x002fe20000000f00 */
[----:B------:R-:W-:Y:S01]  /*f5b0*/  HFMA2.MMA R66, -RZ, RZ, 0, 1.1920928955078125e-07 ;  /* 0x00000002ff427435 */ /* 0x000fe200000001ff */
[----:B------:R-:W-:Y:S02]  /*f5c0*/  MOV R65, R69 ;  /* 0x0000004500417202 */ /* 0x000fe40000000f00 */
[----:B------:R-:W-:Y:S02]  /*f5d0*/  MOV R214, RZ ;  /* 0x000000ff00d67202 */ /* 0x000fe40000000f00 */
[----:B------:R-:W-:-:S02]  /*f5e0*/  MOV R75, 0xffffffff ;  /* 0xffffffff004b7802 */ /* 0x000fc40000000f00 */
[----:B------:R-:W-:Y:S02]  /*f5f0*/  MOV R64, 0xf610 ;  /* 0x0000f61000407802 */ /* 0x000fe40000000f00 */
[----:B------:R-:W-:Y:S05]  /*f600*/  CALL.REL.NOINC `($__internal_38_$__cuda_sm70_shflsync_up) ;  /* 0x00001a1000007944 */ /* 0x000fea0003c00000 */
[----:B-1----:R-:W-:Y:S01]  /*f610*/  FMUL.FTZ R65, R70, R66 ;  /* 0x0000004246417220 */ /* 0x002fe20000410000 */
[----:B------:R-:W-:Y:S02]  /*f620*/  ISETP.GE.AND P0, PT, R121, 0x2, PT ;  /* 0x000000027900780c */ /* 0x000fe40003f06270 */
[----:B------:R-:W-:Y:S01]  /*f630*/  MOV R214, RZ ;  /* 0x000000ff00d67202 */ /* 0x000fe20000000f00 */
[C---:B------:R-:W-:Y:S01]  /*f640*/  FFMA.FTZ R64, R72.reuse, R68, -R65 ;  /* 0x0000004448407223 */ /* 0x040fe20000010841 */
[----:B------:R-:W-:Y:S01]  /*f650*/  MOV R75, 0xffffffff ;  /* 0xffffffff004b7802 */ /* 0x000fe20000000f00 */
[----:B------:R-:W-:-:S04]  /*f660*/  FMUL.FTZ R65, R72, R70 ;  /* 0x0000004648417220 */ /* 0x000fc80000410000 */
[----:B------:R-:W-:Y:S02]  /*f670*/  FFMA.FTZ R66, R68, R66, R65 ;  /* 0x0000004244427223 */ /* 0x000fe40000010041 */
[----:B------:R-:W-:Y:S02]  /*f680*/  FMUL.FTZ R65, R67, R70 ;  /* 0x0000004643417220 */ /* 0x000fe40000410000 */
[----:B------:R-:W-:Y:S01]  /*f690*/  @P0 FADD.FTZ R69, R69, R66 ;  /* 0x0000004245450221 */ /* 0x000fe20000010000 */
[----:B------:R-:W-:Y:S01]  /*f6a0*/  HFMA2.MMA R66, -RZ, RZ, 0, 2.384185791015625e-07 ;  /* 0x00000004ff427435 */ /* 0x000fe200000001ff */
[C---:B------:R-:W-:Y:S02]  /*f6b0*/  FFMA.FTZ R65, R71.reuse, R68, R65 ;  /* 0x0000004447417223 */ /* 0x040fe40000010041 */
[----:B------:R-:W-:Y:S02]  /*f6c0*/  FMUL.FTZ R71, R71, R70 ;  /* 0x0000004647477220 */ /* 0x000fe40000410000 */
[----:B------:R-:W-:Y:S01]  /*f6d0*/  @P0 FADD.FTZ R73, R73, R64 ;  /* 0x0000004049490221 */ /* 0x000fe20000010000 */
[----:B------:R-:W-:Y:S01]  /*f6e0*/  FSEL R70, R70, R65, !P0 ;  /* 0x0000004146467208 */ /* 0x000fe20004000000 */
[----:B------:R-:W-:Y:S01]  /*f6f0*/  @P0 FFMA.FTZ R68, R67, R68, -R71 ;  /* 0x0000004443440223 */ /* 0x000fe20000010847 */
[----:B------:R-:W-:-:S04]  /*f700*/  MOV R64, 0xf760 ;  /* 0x0000f76000407802 */ /* 0x000fc80000000f00 */
[----:B------:R-:W-:Y:S02]  /*f710*/  MOV R67, R68 ;  /* 0x0000004400437202 */ /* 0x000fe40000000f00 */
[----:B------:R-:W-:Y:S02]  /*f720*/  MOV R68, R69 ;  /* 0x0000004500447202 */ /* 0x000fe40000000f00 */
[----:B------:R-:W-:Y:S02]  /*f730*/  MOV R69, R73 ;  /* 0x0000004900457202 */ /* 0x000fe40000000f00 */
[----:B------:R-:W-:Y:S02]  /*f740*/  MOV R65, R67 ;  /* 0x0000004300417202 */ /* 0x000fe40000000f00 */
[----:B------:R-:W-:Y:S05]  /*f750*/  CALL.REL.NOINC `($__internal_38_$__cuda_sm70_shflsync_up) ;  /* 0x000018c000007944 */ /* 0x000fea0003c00000 */
[----:B-1----:R-:W-:Y:S01]  /*f760*/  MOV R71, R66 ;  /* 0x0000004200477202 */ /* 0x002fe20000000f00 */
[----:B------:R-:W-:Y:S01]  /*f770*/  HFMA2.MMA R66, -RZ, RZ, 0, 2.384185791015625e-07 ;  /* 0x00000004ff427435 */ /* 0x000fe200000001ff */
[----:B------:R-:W-:Y:S02]  /*f780*/  MOV R65, R70 ;  /* 0x0000004600417202 */ /* 0x000fe40000000f00 */
[----:B------:R-:W-:-:S02]  /*f790*/  MOV R214, RZ ;  /* 0x000000ff00d67202 */ /* 0x000fc40000000f00 */
[----:B------:R-:W-:Y:S02]  /*f7a0*/  MOV R75, 0xffffffff ;  /* 0xffffffff004b7802 */ /* 0x000fe40000000f00 */
[----:B------:R-:W-:Y:S02]  /*f7b0*/  MOV R64, 0xf7d0 ;  /* 0x0000f7d000407802 */ /* 0x000fe40000000f00 */
[----:B------:R-:W-:Y:S05]  /*f7c0*/  CALL.REL.NOINC `($__internal_38_$__cuda_sm70_shflsync_up) ;  /* 0x0000185000007944 */ /* 0x000fea0003c00000 */
[----:B-1----:R-:W-:Y:S01]  /*f7d0*/  MOV R72, R66 ;  /* 0x0000004200487202 */ /* 0x002fe20000000f00 */
[----:B------:R-:W-:Y:S01]  /*f7e0*/  HFMA2.MMA R66, -RZ, RZ, 0, 2.384185791015625e-07 ;  /* 0x00000004ff427435 */ /* 0x000fe200000001ff */
[----:B------:R-:W-:Y:S02]  /*f7f0*/  MOV R65, R69 ;  /* 0x0000004500417202 */ /* 0x000fe40000000f00 */
[----:B------:R-:W-:Y:S02]  /*f800*/  MOV R214, RZ ;  /* 0x000000ff00d67202 */ /* 0x000fe40000000f00 */
[----:B------:R-:W-:Y:S02]  /*f810*/  MOV R75, 0xffffffff ;  /* 0xffffffff004b7802 */ /* 0x000fe40000000f00 */
[----:B------:R-:W-:-:S02]  /*f820*/  MOV R64, 0xf840 ;  /* 0x0000f84000407802 */ /* 0x000fc40000000f00 */
[----:B------:R-:W-:Y:S05]  /*f830*/  CALL.REL.NOINC `($__internal_38_$__cuda_sm70_shflsync_up) ;  /* 0x000017e000007944 */ /* 0x000fea0003c00000 */
[----:B-1----:R-:W-:Y:S01]  /*f840*/  MOV R73, R66 ;  /* 0x0000004200497202 */ /* 0x002fe20000000f00 */
[----:B------:R-:W-:Y:S01]  /*f850*/  HFMA2.MMA R66, -RZ, RZ, 0, 2.384185791015625e-07 ;  /* 0x00000004ff427435 */ /* 0x000fe200000001ff */
[----:B------:R-:W-:-:S02]  /*f860*/  MOV R65, R68 ;  /* 0x0000004400417202 */ /* 0x000fc40000000f00 */
[----:B------:R-:W-:Y:S02]  /*f870*/  MOV R214, RZ ;  /* 0x000000ff00d67202 */ /* 0x000fe40000000f00 */
[----:B------:R-:W-:Y:S02]  /*f880*/  MOV R75, 0xffffffff ;  /* 0xffffffff004b7802 */ /* 0x000fe40000000f00 */
[----:B------:R-:W-:Y:S02]  /*f890*/  MOV R64, 0xf8b0 ;  /* 0x0000f8b000407802 */ /* 0x000fe40000000f00 */
[----:B------:R-:W-:Y:S05]  /*f8a0*/  CALL.REL.NOINC `($__internal_38_$__cuda_sm70_shflsync_up) ;  /* 0x0000177000007944 */ /* 0x000fea0003c00000 */
        /* <DEDUP_REMOVED lines=17> */
[----:B------:R-:W-:Y:S05]  /*f9c0*/  CALL.REL.NOINC `($__internal_38_$__cuda_sm70_shflsync_up) ;  /* 0x0000165000007944 */ /* 0x000fea0003c00000 */
[----:B-1----:R-:W-:Y:S01]  /*f9d0*/  MOV R71, R66 ;  /* 0x0000004200477202 */ /* 0x002fe20000000f00 */
[----:B------:R-:W-:Y:S01]  /*f9e0*/  HFMA2.MMA R66, -RZ, RZ, 0, 4.76837158203125e-07 ;  /* 0x00000008ff427435 */ /* 0x000fe200000001ff */
[----:B------:R-:W-:Y:S02]  /*f9f0*/  MOV R65, R70 ;  /* 0x0000004600417202 */ /* 0x000fe40000000f00 */
[----:B------:R-:W-:Y:S02]  /*fa00*/  MOV R214, RZ ;  /* 0x000000ff00d67202 */ /* 0x000fe40000000f00 */
[----:B------:R-:W-:Y:S02]  /*fa10*/  MOV R75, 0xffffffff ;  /* 0xffffffff004b7802 */ /* 0x000fe40000000f00 */
[----:B------:R-:W-:Y:S02]  /*fa20*/  MOV R64, 0xfa40 ;  /* 0x0000fa4000407802 */ /* 0x000fe40000000f00 */
[----:B------:R-:W-:Y:S05]  /*fa30*/  CALL.REL.NOINC `($__internal_38_$__cuda_sm70_shflsync_up) ;  /* 0x000015e000007944 */ /* 0x000fea0003c00000 */
[----:B-1----:R-:W-:Y:S01]  /*fa40*/  MOV R72, R66 ;  /* 0x0000004200487202 */ /* 0x002fe20000000f00 */
[----:B------:R-:W-:Y:S01]  /*fa50*/  HFMA2.MMA R66, -RZ, RZ, 0, 4.76837158203125e-07 ;  /* 0x00000008ff427435 */ /* 0x000fe200000001ff */
[----:B------:R-:W-:-:S02]  /*fa60*/  MOV R65, R69 ;  /* 0x0000004500417202 */ /* 0x000fc40000000f00 */
[----:B------:R-:W-:Y:S02]  /*fa70*/  MOV R214, RZ ;  /* 0x000000ff00d67202 */ /* 0x000fe40000000f00 */
[----:B------:R-:W-:Y:S02]  /*fa80*/  MOV R75, 0xffffffff ;  /* 0xffffffff004b7802 */ /* 0x000fe40000000f00 */
[----:B------:R-:W-:Y:S02]  /*fa90*/  MOV R64, 0xfab0 ;  /* 0x0000fab000407802 */ /* 0x000fe40000000f00 */
[----:B------:R-:W-:Y:S05]  /*faa0*/  CALL.REL.NOINC `($__internal_38_$__cuda_sm70_shflsync_up) ;  /* 0x0000157000007944 */ /* 0x000fea0003c00000 */
[----:B-1----:R-:W-:Y:S01]  /*fab0*/  MOV R73, R66 ;  /* 0x0000004200497202 */ /* 0x002fe20000000f00 */
[----:B------:R-:W-:Y:S01]  /*fac0*/  HFMA2.MMA R66, -RZ, RZ, 0, 4.76837158203125e-07 ;  /* 0x00000008ff427435 */ /* 0x000fe200000001ff */
[----:B------:R-:W-:Y:S02]  /*fad0*/  MOV R65, R68 ;  /* 0x0000004400417202 */ /* 0x000fe40000000f00 */
[----:B------:R-:W-:Y:S02]  /*fae0*/  MOV R214, RZ ;  /* 0x000000ff00d67202 */ /* 0x000fe40000000f00 */
[----:B------:R-:W-:-:S02]  /*faf0*/  MOV R75, 0xffffffff ;  /* 0xffffffff004b7802 */ /* 0x000fc40000000f00 */
        /* <DEDUP_REMOVED lines=22> */
[----:B------:R-:W-:Y:S05]  /*fc60*/  CALL.REL.NOINC `($__internal_38_$__cuda_sm70_shflsync_up) ;  /* 0x000013b000007944 */ /* 0x000fea0003c00000 */
[----:B-1----:R-:W-:Y:S01]  /*fc70*/  MOV R67, R66 ;  /* 0x0000004200437202 */ /* 0x002fe20000000f00 */
[----:B------:R-:W-:Y:S01]  /*fc80*/  HFMA2.MMA R66, -RZ, RZ, 0, 9.5367431640625e-07 ;  /* 0x00000010ff427435 */ /* 0x000fe200000001ff */
[----:B------:R-:W-:Y:S02]  /*fc90*/  MOV R65, R70 ;  /* 0x0000004600417202 */ /* 0x000fe40000000f00 */
[----:B------:R-:W-:Y:S02]  /*fca0*/  MOV R214, RZ ;  /* 0x000000ff00d67202 */ /* 0x000fe40000000f00 */
[----:B------:R-:W-:Y:S02]  /*fcb0*/  MOV R75, 0xffffffff ;  /* 0xffffffff004b7802 */ /* 0x000fe40000000f00 */
[----:B------:R-:W-:-:S02]  /*fcc0*/  MOV R64, 0xfce0 ;  /* 0x0000fce000407802 */ /* 0x000fc40000000f00 */
[----:B------:R-:W-:Y:S05]  /*fcd0*/  CALL.REL.NOINC `($__internal_38_$__cuda_sm70_shflsync_up) ;  /* 0x0000134000007944 */ /* 0x000fea0003c00000 */
[----:B-1----:R-:W-:Y:S01]  /*fce0*/  MOV R70, R66 ;  /* 0x0000004200467202 */ /* 0x002fe20000000f00 */
[----:B------:R-:W-:Y:S01]  /*fcf0*/  HFMA2.MMA R66, -RZ, RZ, 0, 9.5367431640625e-07 ;  /* 0x00000010ff427435 */ /* 0x000fe200000001ff */
[----:B------:R-:W-:-:S02]  /*fd00*/  MOV R65, R69 ;  /* 0x0000004500417202 */ /* 0x000fc40000000f00 */
[----:B------:R-:W-:Y:S02]  /*fd10*/  MOV R214, RZ ;  /* 0x000000ff00d67202 */ /* 0x000fe40000000f00 */
[----:B------:R-:W-:Y:S02]  /*fd20*/  MOV R75, 0xffffffff ;  /* 0xffffffff004b7802 */ /* 0x000fe40000000f00 */
[----:B------:R-:W-:Y:S02]  /*fd30*/  MOV R64, 0xfd50 ;  /* 0x0000fd5000407802 */ /* 0x000fe40000000f00 */
[----:B------:R-:W-:Y:S05]  /*fd40*/  CALL.REL.NOINC `($__internal_38_$__cuda_sm70_shflsync_up) ;  /* 0x000012d000007944 */ /* 0x000fea0003c00000 */
[----:B-1----:R-:W-:Y:S01]  /*fd50*/  MOV R72, R66 ;  /* 0x0000004200487202 */ /* 0x002fe20000000f00 */
[----:B------:R-:W-:Y:S01]  /*fd60*/  HFMA2.MMA R66, -RZ, RZ, 0, 9.5367431640625e-07 ;  /* 0x00000010ff427435 */ /* 0x000fe200000001ff */
[----:B------:R-:W-:Y:S02]  /*fd70*/  MOV R65, R68 ;  /* 0x0000004400417202 */ /* 0x000fe40000000f00 */
[----:B------:R-:W-:Y:S02]  /*fd80*/  MOV R214, RZ ;  /* 0x000000ff00d67202 */ /* 0x000fe40000000f00 */
[----:B------:R-:W-:-:S02]  /*fd90*/  MOV R75, 0xffffffff ;  /* 0xffffffff004b7802 */ /* 0x000fc40000000f00 */
[----:B------:R-:W-:Y:S02]  /*fda0*/  MOV R64, 0xfdc0 ;  /* 0x0000fdc000407802 */ /* 0x000fe40000000f00 */
[----:B------:R-:W-:Y:S05]  /*fdb0*/  CALL.REL.NOINC `($__internal_38_$__cuda_sm70_shflsync_up) ;  /* 0x0000126000007944 */ /* 0x000fea0003c00000 */
[----:B-1----:R-:W-:Y:S05]  /*fdc0*/  BRA `(.L_x_1605) ;  /* 0xffff6f5000007947 */ /* 0x002fea000383ffff */
.L_x_1502:
[----:B-1----:R-:W-:Y:S01]  /*fdd0*/  HFMA2.MMA R66, -RZ, RZ, 0, 5.9604644775390625e-08 ;  /* 0x00000001ff427435 */ /* 0x002fe200000001ff */
[----:B------:R-:W-:Y:S02]  /*fde0*/  MOV R65, R69 ;  /* 0x0000004500417202 */ /* 0x000fe40000000f00 */
[----:B------:R-:W-:Y:S02]  /*fdf0*/  MOV R214, RZ ;  /* 0x000000ff00d67202 */ /* 0x000fe40000000f00 */
[----:B------:R-:W-:Y:S02]  /*fe00*/  MOV R75, 0xffffffff ;  /* 0xffffffff004b7802 */ /* 0x000fe40000000f00 */
[----:B------:R-:W-:Y:S02]  /*fe10*/  MOV R64, 0xfe30 ;  /* 0x0000fe3000407802 */ /* 0x000fe40000000f00 */
[----:B0---45:R-:W-:Y:S05]  /*fe20*/  CALL.REL.NOINC `($__internal_38_$__cuda_sm70_shflsync_up) ;  /* 0x000011f000007944 */ /* 0x031fea0003c00000 */
[----:B-1----:R-:W-:Y:S01]  /*fe30*/  MOV R69, R66 ;  /* 0x0000004200457202 */ /* 0x002fe20000000f00 */
[----:B------:R-:W-:Y:S01]  /*fe40*/  HFMA2.MMA R66, -RZ, RZ, 0, 5.9604644775390625e-08 ;  /* 0x00000001ff427435 */ /* 0x000fe200000001ff */
[----:B------:R-:W-:Y:S02]  /*fe50*/  MOV R65, R68 ;  /* 0x0000004400417202 */ /* 0x000fe40000000f00 */
[----:B------:R-:W-:-:S02]  /*fe60*/  MOV R214, RZ ;  /* 0x000000ff00d67202 */ /* 0x000fc40000000f00 */
[----:B------:R-:W-:Y:S02]  /*fe70*/  MOV R75, 0xffffffff ;  /* 0xffffffff004b7802 */ /* 0x000fe40000000f00 */
[----:B------:R-:W-:Y:S02]  /*fe80*/  MOV R64, 0xfea0 ;  /* 0x0000fea000407802 */ /* 0x000fe40000000f00 */
[----:B------:R-:W-:Y:S05]  /*fe90*/  CALL.REL.NOINC `($__internal_38_$__cuda_sm70_shflsync_up) ;  /* 0x0000118000007944 */ /* 0x000fea0003c00000 */
[----:B-1----:R-:W-:Y:S01]  /*fea0*/  MOV R68, R66 ;  /* 0x0000004200447202 */ /* 0x002fe20000000f00 */
[----:B------:R-:W-:Y:S01]  /*feb0*/  HFMA2.MMA R66, -RZ, RZ, 0, 5.9604644775390625e-08 ;  /* 0x00000001ff427435 */ /* 0x000fe200000001ff */
[----:B------:R-:W-:Y:S02]  /*fec0*/  MOV R65, R70 ;  /* 0x0000004600417202 */ /* 0x000fe40000000f00 */
[----:B------:R-:W-:Y:S02]  /*fed0*/  MOV R214, RZ ;  /* 0x000000ff00d67202 */ /* 0x000fe40000000f00 */
[----:B------:R-:W-:Y:S02]  /*fee0*/  MOV R75, 0xffffffff ;  /* 0xffffffff004b7802 */ /* 0x000fe40000000f00 */
[----:B------:R-:W-:-:S02]  /*fef0*/  MOV R64, 0xff10 ;  /* 0x0000ff1000407802 */ /* 0x000fc40000000f00 */
        /* <DEDUP_REMOVED lines=8> */
[----:B-1----:R-:W-:Y:S01]  /*ff80*/  MOV R67, R66 ;  /* 0x0000004200437202 */ /* 0x002fe20000000f00 */
[----:B------:R-:W-:Y:S01]  /*ff90*/  HFMA2.MMA R66, -RZ, RZ, 0, 0 ;  /* 0x00000000ff427435 */ /* 0x000fe200000001ff */
[----:B------:R-:W-:Y:S02]  /*ffa0*/  MOV R64, R60 ;  /* 0x0000003c00407202 */ /* 0x000fe40000000f00 */
[----:B------:R-:W-:Y:S02]  /*ffb0*/  MOV R247, 0xffffffff ;  /* 0xffffffff00f77802 */ /* 0x000fe40000000f00 */
[----:B------:R-:W-:-:S02]  /*ffc0*/  MOV R65, 0xffe0 ;  /* 0x0000ffe000417802 */ /* 0x000fc40000000f00 */
[----:B------:R-:W-:Y:S05]  /*ffd0*/  CALL.REL.NOINC `($__internal_37_$__cuda_sm70_shflsync_idx_p) ;  /* 0x00000fd000007944 */ /* 0x000fea0003c00000 */
[----:B-1----:R-:W-:Y:S01]  /*ffe0*/  MOV R72, R66 ;  /* 0x0000004200487202 */ /* 0x002fe20000000f00 */
[----:B------:R-:W-:Y:S01]  /*fff0*/  HFMA2.MMA R66, -RZ, RZ, 0, 0 ;  /* 0x00000000ff427435 */ /* 0x000fe200000001ff */
[----:B------:R-:W-:-:S02]  /*10000*/  MOV R64, R61 ;  /* 0x0000003d00407202 */ /* 0x000fc40000000f00 */
[----:B------:R-:W-:Y:S02]  /*10010*/  MOV R247, 0xffffffff ;  /* 0xffffffff00f77802 */ /* 0x000fe40000000f00 */
[----:B------:R-:W-:Y:S02]  /*10020*/  MOV R65, 0x10040 ;  /* 0x0001004000417802 */ /* 0x000fe40000000f00 */
[----:B0-----:R-:W-:Y:S05]  /*10030*/  CALL.REL.NOINC `($__internal_37_$__cuda_sm70_shflsync_idx_p) ;  /* 0x00000f7000007944 */ /* 0x001fea0003c00000 */
[----:B-1----:R-:W-:Y:S01]  /*10040*/  MOV R73, R66 ;  /* 0x0000004200497202 */ /* 0x002fe20000000f00 */
[----:B------:R-:W-:Y:S01]  /*10050*/  HFMA2.MMA R66, -RZ, RZ, 0, 0 ;  /* 0x00000000ff427435 */ /* 0x000fe200000001ff */
[----:B------:R-:W-:Y:S02]  /*10060*/  MOV R64, R62 ;  /* 0x0000003e00407202 */ /* 0x000fe40000000f00 */
[----:B------:R-:W-:Y:S02]  /*10070*/  MOV R247, 0xffffffff ;  /* 0xffffffff00f77802 */ /* 0x000fe40000000f00 */
[----:B------:R-:W-:Y:S02]  /*10080*/  MOV R65, 0x100a0 ;  /* 0x000100a000417802 */ /* 0x000fe40000000f00 */
[----:B0-----:R-:W-:Y:S05]  /*10090*/  CALL.REL.NOINC `($__internal_37_$__cuda_sm70_shflsync_idx_p) ;  /* 0x00000f1000007944 */ /* 0x001fea0003c00000 */
[----:B-1----:R-:W-:Y:S01]  /*100a0*/  MOV R62, R66 ;  /* 0x00000042003e7202 */ /* 0x002fe20000000f00 */
[----:B------:R-:W-:Y:S01]  /*100b0*/  HFMA2.MMA R66, -RZ, RZ, 0, 0 ;  /* 0x00000000ff427435 */ /* 0x000fe200000001ff */
[----:B------:R-:W-:-:S02]  /*100c0*/  MOV R64, R63 ;  /* 0x0000003f00407202 */ /* 0x000fc40000000f00 */
[----:B------:R-:W-:Y:S02]  /*100d0*/  MOV R247, 0xffffffff ;  /* 0xffffffff00f77802 */ /* 0x000fe40000000f00 */
[----:B------:R-:W-:Y:S02]  /*100e0*/  MOV R65, 0x10100 ;  /* 0x0001010000417802 */ /* 0x000fe40000000f00 */
[----:B0-----:R-:W-:Y:S05]  /*100f0*/  CALL.REL.NOINC `($__internal_37_$__cuda_sm70_shflsync_idx_p) ;  /* 0x00000eb000007944 */ /* 0x001fea0003c00000 */
[----:B-1----:R-:W-:Y:S01]  /*10100*/  MOV R75, R66 ;  /* 0x00000042004b7202 */ /* 0x002fe20000000f00 */
[----:B0-----:R-:W-:Y:S05]  /*10110*/  BRA `(.L_x_1606) ;  /* 0xffff6f0000007947 */ /* 0x001fea000383ffff */
.L_x_1505:
[----:B------:R-:W-:Y:S01]  /*10120*/  HFMA2.MMA R66, -RZ, RZ, 0, 5.9604644775390625e-08 ;  /* 0x00000001ff427435 */ /* 0x000fe200000001ff */
[----:B------:R-:W-:Y:S02]  /*10130*/  MOV R75, R71 ;  /* 0x00000047004b7202 */ /* 0x000fe40000000f00 */
[----:B------:R-:W-:Y:S02]  /*10140*/  MOV R76, 0x1f ;  /* 0x0000001f004c7802 */ /* 0x000fe40000000f00 */
[----:B------:R-:W-:Y:S02]  /*10150*/  MOV R65, 0xffffffff ;  /* 0xffffffff00417802 */ /* 0x000fe40000000f00 */
[----:B------:R-:W-:-:S02]  /*10160*/  MOV R64, 0x10180 ;  /* 0x0001018000407802 */ /* 0x000fc40000000f00 */
[----:B------:R-:W-:Y:S05]  /*10170*/  CALL.REL.NOINC `($__internal_36_$__cuda_sm70_shflsync_down) ;  /* 0x00000df000007944 */ /* 0x000fea0003c00000 */
[----:B-1----:R-:W-:Y:S01]  /*10180*/  MOV R67, R66 ;  /* 0x0000004200437202 */ /* 0x002fe20000000f00 */
[----:B------:R-:W-:Y:S05]  /*10190*/  BRA `(.L_x_1607) ;  /* 0xffff847000007947 */ /* 0x000fea000383ffff */
.L_x_1506:
[----:B------:R-:W-:Y:S01]  /*101a0*/  HFMA2.MMA R66, -RZ, RZ, 0, 5.9604644775390625e-08 ;  /* 0x00000001ff427435 */ /* 0x000fe200000001ff */
[----:B------:R-:W-:-:S02]  /*101b0*/  MOV R75, R69 ;  /* 0x00000045004b7202 */ /* 0x000fc40000000f00 */
[----:B------:R-:W-:Y:S02]  /*101c0*/  MOV R76, 0x1f ;  /* 0x0000001f004c7802 */ /* 0x000fe40000000f00 */
[----:B------:R-:W-:Y:S02]  /*101d0*/  MOV R65, 0xffffffff ;  /* 0xffffffff00417802 */ /* 0x000fe40000000f00 */
[----:B------:R-:W-:Y:S02]  /*101e0*/  MOV R64, 0x10200 ;  /* 0x0001020000407802 */ /* 0x000fe40000000f00 */
[----:B01----:R-:W-:Y:S05]  /*101f0*/  CALL.REL.NOINC `($__internal_36_$__cuda_sm70_shflsync_down) ;  /* 0x00000d7000007944 */ /* 0x003fea0003c00000 */
[----:B-1----:R-:W-:Y:S01]  /*10200*/  MOV R69, R66 ;  /* 0x0000004200457202 */ /* 0x002fe20000000f00 */
[----:B------:R-:W-:Y:S01]  /*10210*/  HFMA2.MMA R66, -RZ, RZ, 0, 5.9604644775390625e-08 ;  /* 0x00000001ff427435 */ /* 0x000fe200000001ff */
[----:B------:R-:W-:Y:S02]  /*10220*/  MOV R75, R68 ;  /* 0x00000044004b7202 */ /* 0x000fe40000000f00 */
[----:B------:R-:W-:Y:S02]  /*10230*/  MOV R76, 0x1f ;  /* 0x0000001f004c7802 */ /* 0x000fe40000000f00 */
[----:B------:R-:W-:-:S02]  /*10240*/  MOV R65, 0xffffffff ;  /* 0xffffffff00417802 */ /* 0x000fc40000000f00 */
[----:B------:R-:W-:Y:S02]  /*10250*/  MOV R64, 0x10270 ;  /* 0x0001027000407802 */ /* 0x000fe40000000f00 */
[----:B------:R-:W-:Y:S05]  /*10260*/  CALL.REL.NOINC `($__internal_36_$__cuda_sm70_shflsync_down) ;  /* 0x00000d0000007944 */ /* 0x000fea0003c00000 */
[----:B-1----:R-:W-:Y:S01]  /*10270*/  MOV R73, R66 ;  /* 0x0000004200497202 */ /* 0x002fe20000000f00 */
[----:B------:R-:W-:Y:S01]  /*10280*/  HFMA2.MMA R66, -RZ, RZ, 0, 5.9604644775390625e-08 ;  /* 0x00000001ff427435 */ /* 0x000fe200000001ff */
[----:B------:R-:W-:Y:S02]  /*10290*/  MOV R75, R70 ;  /* 0x00000046004b7202 */ /* 0x000fe40000000f00 */
[----:B------:R-:W-:Y:S02]  /*102a0*/  MOV R76, 0x1f ;  /* 0x0000001f004c7802 */ /* 0x000fe40000000f00 */
[----:B------:R-:W-:Y:S02]  /*102b0*/  MOV R65, 0xffffffff ;  /* 0xffffffff00417802 */ /* 0x000fe40000000f00 */
[----:B------:R-:W-:Y:S02]  /*102c0*/  MOV R64, 0x102e0 ;  /* 0x000102e000407802 */ /* 0x000fe40000000f00 */
[----:B------:R-:W-:Y:S05]  /*102d0*/  CALL.REL.NOINC `($__internal_36_$__cuda_sm70_shflsync_down) ;  /* 0x00000c9000007944 */ /* 0x000fea0003c00000 */
[----:B-1----:R-:W-:Y:S05]  /*102e0*/  BRA `(.L_x_1608) ;  /* 0xffff836000007947 */ /* 0x002fea000383ffff */
.L_x_1509:
[----:B0-----:R-:W-:Y:S01]  /*102f0*/  HFMA2.MMA R66, -RZ, RZ, 0, 1.1920928955078125e-07 ;  /* 0x00000002ff427435 */ /* 0x001fe200000001ff */
[----:B------:R-:W-:Y:S02]  /*10300*/  MOV R75, R71 ;  /* 0x00000047004b7202 */ /* 0x000fe40000000f00 */
[----:B------:R-:W-:-:S02]  /*10310*/  MOV R76, 0x1f ;  /* 0x0000001f004c7802 */ /* 0x000fc40000000f00 */
[----:B------:R-:W-:Y:S02]  /*10320*/  MOV R65, 0xffffffff ;  /* 0xffffffff00417802 */ /* 0x000fe40000000f00 */
[----:B------:R-:W-:Y:S02]  /*10330*/  MOV R64, 0x10350 ;  /* 0x0001035000407802 */ /* 0x000fe40000000f00 */
[----:B-1234-:R-:W-:Y:S05]  /*10340*/  CALL.REL.NOINC `($__internal_36_$__cuda_sm70_shflsync_down) ;  /* 0x00000c2000007944 */ /* 0x01efea0003c00000 */
[----:B-1----:R-:W-:Y:S01]  /*10350*/  MOV R67, R66 ;  /* 0x0000004200437202 */ /* 0x002fe20000000f00 */
[----:B------:R-:W-:Y:S01]  /*10360*/  HFMA2.MMA R66, -RZ, RZ, 0, 1.1920928955078125e-07 ;  /* 0x00000002ff427435 */ /* 0x000fe200000001ff */
[----:B------:R-:W-:Y:S02]  /*10370*/  MOV R75, R74 ;  /* 0x0000004a004b7202 */ /* 0x000fe40000000f00 */
[----:B------:R-:W-:Y:S02]  /*10380*/  MOV R76, 0x1f ;  /* 0x0000001f004c7802 */ /* 0x000fe40000000f00 */
[----:B------:R-:W-:Y:S02]  /*10390*/  MOV R65, 0xffffffff ;  /* 0xffffffff00417802 */ /* 0x000fe40000000f00 */
[----:B------:R-:W-:-:S02]  /*103a0*/  MOV R64, 0x103c0 ;  /* 0x000103c000407802 */ /* 0x000fc40000000f00 */
[----:B------:R-:W-:Y:S05]  /*103b0*/  CALL.REL.NOINC `($__internal_36_$__cuda_sm70_shflsync_down) ;  /* 0x00000bb000007944 */ /* 0x000fea0003c00000 */
[----:B-1----:R-:W-:Y:S01]  /*103c0*/  MOV R69, R66 ;  /* 0x0000004200457202 */ /* 0x002fe20000000f00 */
[----:B------:R-:W-:Y:S01]  /*103d0*/  HFMA2.MMA R66, -RZ, RZ, 0, 1.1920928955078125e-07 ;  /* 0x00000002ff427435 */ /* 0x000fe200000001ff */
[----:B------:R-:W-:-:S02]  /*103e0*/  MOV R75, R68 ;  /* 0x00000044004b7202 */ /* 0x000fc40000000f00 */
[----:B------:R-:W-:Y:S02]  /*103f0*/  MOV R76, 0x1f ;  /* 0x0000001f004c7802 */ /* 0x000fe40000000f00 */
[----:B------:R-:W-:Y:S02]  /*10400*/  MOV R65, 0xffffffff ;  /* 0xffffffff00417802 */ /* 0x000fe40000000f00 */
[----:B------:R-:W-:Y:S02]  /*10410*/  MOV R64, 0x10430 ;  /* 0x0001043000407802 */ /* 0x000fe40000000f00 */
[----:B------:R-:W-:Y:S05]  /*10420*/  CALL.REL.NOINC `($__internal_36_$__cuda_sm70_shflsync_down) ;  /* 0x00000b4000007944 */ /* 0x000fea0003c00000 */
[----:B-1----:R-:W-:Y:S01]  /*10430*/  MOV R70, R66 ;  /* 0x0000004200467202 */ /* 0x002fe20000000f00 */
[----:B------:R-:W-:Y:S01]  /*10440*/  HFMA2.MMA R66, -RZ, RZ, 0, 1.1920928955078125e-07 ;  /* 0x00000002ff427435 */ /* 0x000fe200000001ff */
[----:B------:R-:W-:Y:S02]  /*10450*/  MOV R75, R72 ;  /* 0x00000048004b7202 */ /* 0x000fe40000000f00 */
[----:B------:R-:W-:Y:S02]  /*10460*/  MOV R76, 0x1f ;  /* 0x0000001f004c7802 */ /* 0x000fe40000000f00 */
[----:B------:R-:W-:-:S02]  /*10470*/  MOV R65, 0xffffffff ;  /* 0xffffffff00417802 */ /* 0x000fc40000000f00 */
[----:B------:R-:W-:Y:S02]  /*10480*/  MOV R64, 0x104a0 ;  /* 0x000104a000407802 */ /* 0x000fe40000000f00 */
[----:B------:R-:W-:Y:S05]  /*10490*/  CALL.REL.NOINC `($__internal_36_$__cuda_sm70_shflsync_down) ;  /* 0x00000ad000007944 */ /* 0x000fea0003c00000 */
[----:B-1----:R-:W-:Y:S05]  /*104a0*/  BRA `(.L_x_1609) ;  /* 0xffff82e000007947 */ /* 0x002fea000383ffff */
.L_x_1512:
[----:B0-----:R-:W-:Y:S01]  /*104b0*/  HFMA2.MMA R66, -RZ, RZ, 0, 2.384185791015625e-07 ;  /* 0x00000004ff427435 */ /* 0x001fe200000001ff */
[----:B------:R-:W-:Y:S02]  /*104c0*/  MOV R75, R71 ;  /* 0x00000047004b7202 */ /* 0x000fe40000000f00 */
[----:B------:R-:W-:Y:S02]  /*104d0*/  MOV R76, 0x1f ;  /* 0x0000001f004c7802 */ /* 0x000fe40000000f00 */
[----:B------:R-:W-:Y:S02]  /*104e0*/  MOV R65, 0xffffffff ;  /* 0xffffffff00417802 */ /* 0x000fe40000000f00 */
[----:B------:R-:W-:Y:S02]  /*104f0*/  MOV R64, 0x10510 ;  /* 0x0001051000407802 */ /* 0x000fe40000000f00 */
[----:B-1234-:R-:W-:Y:S05]  /*10500*/  CALL.REL.NOINC `($__internal_36_$__cuda_sm70_shflsync_down) ;  /* 0x00000a6000007944 */ /* 0x01efea0003c00000 */
[----:B-1----:R-:W-:Y:S01]  /*10510*/  MOV R67, R66 ;  /* 0x0000004200437202 */ /* 0x002fe20000000f00 */
[----:B------:R-:W-:Y:S05]  /*10520*/  BRA `(.L_x_1610) ;  /* 0xffff837000007947 */ /* 0x000fea000383ffff */
.L_x_1513:
[----:B0-----:R-:W-:Y:S01]  /*10530*/  HFMA2.MMA R66, -RZ, RZ, 0, 2.384185791015625e-07 ;  /* 0x00000004ff427435 */ /* 0x001fe200000001ff */
[----:B------:R-:W-:Y:S02]  /*10540*/  MOV R75, R74 ;  /* 0x0000004a004b7202 */ /* 0x000fe40000000f00 */
[----:B------:R-:W-:-:S02]  /*10550*/  MOV R76, 0x1f ;  /* 0x0000001f004c7802 */ /* 0x000fc40000000f00 */
[----:B------:R-:W-:Y:S02]  /*10560*/  MOV R65, 0xffffffff ;  /* 0xffffffff00417802 */ /* 0x000fe40000000f00 */
[----:B------:R-:W-:Y:S02]  /*10570*/  MOV R64, 0x10590 ;  /* 0x0001059000407802 */ /* 0x000fe40000000f00 */
[----:B-1234-:R-:W-:Y:S05]  /*10580*/  CALL.REL.NOINC `($__internal_36_$__cuda_sm70_shflsync_down) ;  /* 0x000009e000007944 */ /* 0x01efea0003c00000 */
[----:B-1----:R-:W-:Y:S01]  /*10590*/  MOV R69, R66 ;  /* 0x0000004200457202 */ /* 0x002fe20000000f00 */
[----:B------:R-:W-:Y:S01]  /*105a0*/  HFMA2.MMA R66, -RZ, RZ, 0, 2.384185791015625e-07 ;  /* 0x00000004ff427435 */ /* 0x000fe200000001ff */
[----:B------:R-:W-:Y:S02]  /*105b0*/  MOV R75, R68 ;  /* 0x00000044004b7202 */ /* 0x000fe40000000f00 */
[----:B------:R-:W-:Y:S02]  /*105c0*/  MOV R76, 0x1f ;  /* 0x0000001f004c7802 */ /* 0x000fe40000000f00 */
[----:B------:R-:W-:Y:S02]  /*105d0*/  MOV R65, 0xffffffff ;  /* 0xffffffff00417802 */ /* 0x000fe40000000f00 */
[----:B------:R-:W-:-:S02]  /*105e0*/  MOV R64, 0x10600 ;  /* 0x0001060000407802 */ /* 0x000fc40000000f00 */
[----:B------:R-:W-:Y:S05]  /*105f0*/  CALL.REL.NOINC `($__internal_36_$__cuda_sm70_shflsync_down) ;  /* 0x0000097000007944 */ /* 0x000fea0003c00000 */
[----:B-1----:R-:W-:Y:S01]  /*10600*/  MOV R70, R66 ;  /* 0x0000004200467202 */ /* 0x002fe20000000f00 */
[----:B------:R-:W-:Y:S01]  /*10610*/  HFMA2.MMA R66, -RZ, RZ, 0, 2.384185791015625e-07 ;  /* 0x00000004ff427435 */ /* 0x000fe200000001ff */
[----:B------:R-:W-:-:S02]  /*10620*/  MOV R75, R72 ;  /* 0x00000048004b7202 */ /* 0x000fc40000000f00 */
[----:B------:R-:W-:Y:S02]  /*10630*/  MOV R76, 0x1f ;  /* 0x0000001f004c7802 */ /* 0x000fe40000000f00 */
[----:B------:R-:W-:Y:S02]  /*10640*/  MOV R65, 0xffffffff ;  /* 0xffffffff00417802 */ /* 0x000fe40000000f00 */
[----:B------:R-:W-:Y:S02]  /*10650*/  MOV R64, 0x10670 ;  /* 0x0001067000407802 */ /* 0x000fe40000000f00 */
[----:B------:R-:W-:Y:S05]  /*10660*/  CALL.REL.NOINC `($__internal_36_$__cuda_sm70_shflsync_down) ;  /* 0x0000090000007944 */ /* 0x000fea0003c00000 */
[----:B-1----:R-:W-:Y:S05]  /*10670*/  BRA `(.L_x_1611) ;  /* 0xffff826000007947 */ /* 0x002fea000383ffff */
.L_x_1516:
[----:B0-----:R-:W-:Y:S01]  /*10680*/  HFMA2.MMA R66, -RZ, RZ, 0, 4.76837158203125e-07 ;  /* 0x00000008ff427435 */ /* 0x001fe200000001ff */
[----:B------:R-:W-:Y:S02]  /*10690*/  MOV R75, R71 ;  /* 0x00000047004b7202 */ /* 0x000fe40000000f00 */
[----:B------:R-:W-:Y:S02]  /*106a0*/  MOV R76, 0x1f ;  /* 0x0000001f004c7802 */ /* 0x000fe40000000f00 */
[----:B------:R-:W-:Y:S02]  /*106b0*/  MOV R65, 0xffffffff ;  /* 0xffffffff00417802 */ /* 0x000fe40000000f00 */
[----:B------:R-:W-:-:S02]  /*106c0*/  MOV R64, 0x106e0 ;  /* 0x000106e000407802 */ /* 0x000fc40000000f00 */
[----:B-1234-:R-:W-:Y:S05]  /*106d0*/  CALL.REL.NOINC `($__internal_36_$__cuda_sm70_shflsync_down) ;  /* 0x0000089000007944 */ /* 0x01efea0003c00000 */
[----:B-1----:R-:W-:Y:S01]  /*106e0*/  MOV R67, R66 ;  /* 0x0000004200437202 */ /* 0x002fe20000000f00 */
[----:B------:R-:W-:Y:S01]  /*106f0*/  HFMA2.MMA R66, -RZ, RZ, 0, 4.76837158203125e-07 ;  /* 0x00000008ff427435 */ /* 0x000fe200000001ff */
[----:B------:R-:W-:-:S02]  /*10700*/  MOV R75, R74 ;  /* 0x0000004a004b7202 */ /* 0x000fc40000000f00 */
[----:B------:R-:W-:Y:S02]  /*10710*/  MOV R76, 0x1f ;  /* 0x0000001f004c7802 */ /* 0x000fe40000000f00 */
[----:B------:R-:W-:Y:S02]  /*10720*/  MOV R65, 0xffffffff ;  /* 0xffffffff00417802 */ /* 0x000fe40000000f00 */
[----:B------:R-:W-:Y:S02]  /*10730*/  MOV R64, 0x10750 ;  /* 0x0001075000407802 */ /* 0x000fe40000000f00 */
[----:B------:R-:W-:Y:S05]  /*10740*/  CALL.REL.NOINC `($__internal_36_$__cuda_sm70_shflsync_down) ;  /* 0x0000082000007944 */ /* 0x000fea0003c00000 */
[----:B-1----:R-:W-:Y:S01]  /*10750*/  MOV R69, R66 ;  /* 0x0000004200457202 */ /* 0x002fe20000000f00 */
[----:B------:R-:W-:Y:S01]  /*10760*/  HFMA2.MMA R66, -RZ, RZ, 0, 4.76837158203125e-07 ;  /* 0x00000008ff427435 */ /* 0x000fe200000001ff */
[----:B------:R-:W-:Y:S02]  /*10770*/  MOV R75, R68 ;  /* 0x00000044004b7202 */ /* 0x000fe40000000f00 */
[----:B------:R-:W-:Y:S02]  /*10780*/  MOV R76, 0x1f ;  /* 0x0000001f004c7802 */ /* 0x000fe40000000f00 */
[----:B------:R-:W-:-:S02]  /*10790*/  MOV R65, 0xffffffff ;  /* 0xffffffff00417802 */ /* 0x000fc40000000f00 */
[----:B------:R-:W-:Y:S02]  /*107a0*/  MOV R64, 0x107c0 ;  /* 0x000107c000407802 */ /* 0x000fe40000000f00 */
[----:B------:R-:W-:Y:S05]  /*107b0*/  CALL.REL.NOINC `($__internal_36_$__cuda_sm70_shflsync_down) ;  /* 0x000007b000007944 */ /* 0x000fea0003c00000 */
[----:B-1----:R-:W-:Y:S01]  /*107c0*/  MOV R70, R66 ;  /* 0x0000004200467202 */ /* 0x002fe20000000f00 */
[----:B------:R-:W-:Y:S01]  /*107d0*/  HFMA2.MMA R66, -RZ, RZ, 0, 4.76837158203125e-07 ;  /* 0x00000008ff427435 */ /* 0x000fe200000001ff */
[----:B------:R-:W-:Y:S02]  /*107e0*/  MOV R75, R72 ;  /* 0x00000048004b7202 */ /* 0x000fe40000000f00 */
[----:B------:R-:W-:Y:S02]  /*107f0*/  MOV R76, 0x1f ;  /* 0x0000001f004c7802 */ /* 0x000fe40000000f00 */
[----:B------:R-:W-:Y:S02]  /*10800*/  MOV R65, 0xffffffff ;  /* 0xffffffff00417802 */ /* 0x000fe40000000f00 */
[----:B------:R-:W-:Y:S02]  /*10810*/  MOV R64, 0x10830 ;  /* 0x0001083000407802 */ /* 0x000fe40000000f00 */
[----:B------:R-:W-:Y:S05]  /*10820*/  CALL.REL.NOINC `($__internal_36_$__cuda_sm70_shflsync_down) ;  /* 0x0000074000007944 */ /* 0x000fea0003c00000 */
[----:B-1----:R-:W-:Y:S05]  /*10830*/  BRA `(.L_x_1612) ;  /* 0xffff81e000007947 */ /* 0x002fea000383ffff */
.L_x_1519:
[----:B0-----:R-:W-:Y:S01]  /*10840*/  HFMA2.MMA R66, -RZ, RZ, 0, 9.5367431640625e-07 ;  /* 0x00000010ff427435 */ /* 0x001fe200000001ff */
[----:B------:R-:W-:Y:S02]  /*10850*/  MOV R75, R71 ;  /* 0x00000047004b7202 */ /* 0x000fe40000000f00 */
[----:B------:R-:W-:-:S02]  /*10860*/  MOV R76, 0x1f ;  /* 0x0000001f004c7802 */ /* 0x000fc40000000f00 */
[----:B------:R-:W-:Y:S02]  /*10870*/  MOV R65, 0xffffffff ;  /* 0xffffffff00417802 */ /* 0x000fe40000000f00 */
[----:B------:R-:W-:Y:S02]  /*10880*/  MOV R64, 0x108a0 ;  /* 0x000108a000407802 */ /* 0x000fe40000000f00 */
[----:B-1234-:R-:W-:Y:S05]  /*10890*/  CALL.REL.NOINC `($__internal_36_$__cuda_sm70_shflsync_down) ;  /* 0x000006d000007944 */ /* 0x01efea0003c00000 */
[----:B-1----:R-:W-:Y:S01]  /*108a0*/  MOV R67, R66 ;  /* 0x0000004200437202 */ /* 0x002fe20000000f00 */
[----:B------:R-:W-:Y:S05]  /*108b0*/  BRA `(.L_x_1613) ;  /* 0xffff827000007947 */ /* 0x000fea000383ffff */
.L_x_1520:
[----:B0-----:R-:W-:Y:S01]  /*108c0*/  HFMA2.MMA R66, -RZ, RZ, 0, 9.5367431640625e-07 ;  /* 0x00000010ff427435 */ /* 0x001fe200000001ff */
[----:B------:R-:W-:Y:S02]  /*108d0*/  MOV R75, R74 ;  /* 0x0000004a004b7202 */ /* 0x000fe40000000f00 */
[----:B------:R-:W-:Y:S02]  /*108e0*/  MOV R76, 0x1f ;  /* 0x0000001f004c7802 */ /* 0x000fe40000000f00 */
[----:B------:R-:W-:Y:S02]  /*108f0*/  MOV R65, 0xffffffff ;  /* 0xffffffff00417802 */ /* 0x000fe40000000f00 */
[----:B------:R-:W-:-:S02]  /*10900*/  MOV R64, 0x10920 ;  /* 0x0001092000407802 */ /* 0x000fc40000000f00 */
[----:B-1234-:R-:W-:Y:S05]  /*10910*/  CALL.REL.NOINC `($__internal_36_$__cuda_sm70_shflsync_down) ;  /* 0x0000065000007944 */ /* 0x01efea0003c00000 */
[----:B-1----:R-:W-:Y:S01]  /*10920*/  MOV R69, R66 ;  /* 0x0000004200457202 */ /* 0x002fe20000000f00 */
[----:B------:R-:W-:Y:S01]  /*10930*/  HFMA2.MMA R66, -RZ, RZ, 0, 9.5367431640625e-07 ;  /* 0x00000010ff427435 */ /* 0x000fe200000001ff */
[----:B------:R-:W-:-:S02]  /*10940*/  MOV R75, R68 ;  /* 0x00000044004b7202 */ /* 0x000fc40000000f00 */
[----:B------:R-:W-:Y:S02]  /*10950*/  MOV R76, 0x1f ;  /* 0x0000001f004c7802 */ /* 0x000fe40000000f00 */
[----:B------:R-:W-:Y:S02]  /*10960*/  MOV R65, 0xffffffff ;  /* 0xffffffff00417802 */ /* 0x000fe40000000f00 */
[----:B------:R-:W-:Y:S02]  /*10970*/  MOV R64, 0x10990 ;  /* 0x0001099000407802 */ /* 0x000fe40000000f00 */
[----:B------:R-:W-:Y:S05]  /*10980*/  CALL.REL.NOINC `($__internal_36_$__cuda_sm70_shflsync_down) ;  /* 0x000005e000007944 */ /* 0x000fea0003c00000 */
[----:B-1----:R-:W-:Y:S01]  /*10990*/  MOV R70, R66 ;  /* 0x0000004200467202 */ /* 0x002fe20000000f00 */
[----:B------:R-:W-:Y:S01]  /*109a0*/  HFMA2.MMA R66, -RZ, RZ, 0, 9.5367431640625e-07 ;  /* 0x00000010ff427435 */ /* 0x000fe200000001ff */
[----:B------:R-:W-:Y:S02]  /*109b0*/  MOV R75, R72 ;  /* 0x00000048004b7202 */ /* 0x000fe40000000f00 */
[----:B------:R-:W-:Y:S02]  /*109c0*/  MOV R76, 0x1f ;  /* 0x0000001f004c7802 */ /* 0x000fe40000000f00 */
[----:B------:R-:W-:-:S02]  /*109d0*/  MOV R65, 0xffffffff ;  /* 0xffffffff00417802 */ /* 0x000fc40000000f00 */
[----:B------:R-:W-:Y:S02]  /*109e0*/  MOV R64, 0x10a00 ;  /* 0x00010a0000407802 */ /* 0x000fe40000000f00 */
[----:B------:R-:W-:Y:S05]  /*109f0*/  CALL.REL.NOINC `($__internal_36_$__cuda_sm70_shflsync_down) ;  /* 0x0000057000007944 */ /* 0x000fea0003c00000 */
[----:B-1----:R-:W-:Y:S05]  /*10a00*/  BRA `(.L_x_1614) ;  /* 0xffff816000007947 */ /* 0x002fea000383ffff */
.L_x_1523:
[----:B0-----:R-:W-:Y:S01]  /*10a10*/  HFMA2.MMA R66, -RZ, RZ, 0, 0 ;  /* 0x00000000ff427435 */ /* 0x001fe200000001ff */
[----:B------:R-:W-:Y:S02]  /*10a20*/  MOV R64, R71 ;  /* 0x0000004700407202 */ /* 0x000fe40000000f00 */
[----:B------:R-:W-:Y:S02]  /*10a30*/  MOV R247, 0xffffffff ;  /* 0xffffffff00f77802 */ /* 0x000fe40000000f00 */
[----:B------:R-:W-:Y:S02]  /*10a40*/  MOV R65, 0x10a60 ;  /* 0x00010a6000417802 */ /* 0x000fe40000000f00 */
[----:B-1234-:R-:W-:Y:S05]  /*10a50*/  CALL.REL.NOINC `($__internal_37_$__cuda_sm70_shflsync_idx_p) ;  /* 0x0000055000007944 */ /* 0x01efea0003c00000 */
[----:B-1----:R-:W-:Y:S01]  /*10a60*/  MOV R69, R66 ;  /* 0x0000004200457202 */ /* 0x002fe20000000f00 */
[----:B------:R-:W-:Y:S01]  /*10a70*/  HFMA2.MMA R66, -RZ, RZ, 0, 0 ;  /* 0x00000000ff427435 */ /* 0x000fe200000001ff */
[----:B------:R-:W-:Y:S02]  /*10a80*/  MOV R64, R74 ;  /* 0x0000004a00407202 */ /* 0x000fe40000000f00 */
[----:B------:R-:W-:Y:S02]  /*10a90*/  MOV R247, 0xffffffff ;  /* 0xffffffff00f77802 */ /* 0x000fe40000000f00 */
[----:B------:R-:W-:-:S02]  /*10aa0*/  MOV R65, 0x10ac0 ;  /* 0x00010ac000417802 */ /* 0x000fc40000000f00 */
        /* <DEDUP_REMOVED lines=21> */
[----:B0-----:R-:W-:Y:S05]  /*10c00*/  CALL.REL.NOINC `($__internal_36_$__cuda_sm70_shflsync_down) ;  /* 0x0000036000007944 */ /* 0x001fea0003c00000 */
[----:B-1----:R-:W-:Y:S01]  /*10c10*/  MOV R71, R66 ;  /* 0x0000004200477202 */ /* 0x002fe20000000f00 */
[----:B------:R-:W-:Y:S01]  /*10c20*/  HFMA2.MMA R66, -RZ, RZ, 0, 5.9604644775390625e-08 ;  /* 0x00000001ff427435 */ /* 0x000fe200000001ff */
[----:B------:R-:W-:-:S02]  /*10c30*/  MOV R75, R74 ;  /* 0x0000004a004b7202 */ /* 0x000fc40000000f00 */
[----:B------:R-:W-:Y:S02]  /*10c40*/  MOV R76, 0x1f ;  /* 0x0000001f004c7802 */ /* 0x000fe40000000f00 */
[----:B------:R-:W-:Y:S02]  /*10c50*/  MOV R65, 0xffffffff ;  /* 0xffffffff00417802 */ /* 0x000fe40000000f00 */
[----:B------:R-:W-:Y:S02]  /*10c60*/  MOV R64, 0x10c80 ;  /* 0x00010c8000407802 */ /* 0x000fe40000000f00 */
[----:B------:R-:W-:Y:S05]  /*10c70*/  CALL.REL.NOINC `($__internal_36_$__cuda_sm70_shflsync_down) ;  /* 0x000002f000007944 */ /* 0x000fea0003c00000 */
        /* <DEDUP_REMOVED lines=26> */
[----:B------:R-:W-:Y:S05]  /*10e20*/  CALL.REL.NOINC `($__internal_37_$__cuda_sm70_shflsync_idx_p) ;  /* 0x0000018000007944 */ /* 0x000fea0003c00000 */
        /* <DEDUP_REMOVED lines=8> */
[----:B------:R-:W-:Y:S02]  /*10eb0*/  MOV R64, R62 ;  /* 0x0000003e00407202 */ /* 0x000fe40000000f00 */
[----:B------:R-:W-:-:S02]  /*10ec0*/  MOV R247, 0xffffffff ;  /* 0xffffffff00f77802 */ /* 0x000fc40000000f00 */
        /* <DEDUP_REMOVED lines=9> */
[----:B0-----:R-:W-:Y:S05]  /*10f60*/  BRA `(.L_x_1615) ;  /* 0xffff7e2000007947 */ /* 0x001fea000383ffff */
        .weak           $__internal_36_$__cuda_sm70_shflsync_down
        .type           $__internal_36_$__cuda_sm70_shflsync_down,@function
        .size           $__internal_36_$__cuda_sm70_shflsync_down,($__internal_37_$__cuda_sm70_shflsync_idx_p - $__internal_36_$__cuda_sm70_shflsync_down)
$__internal_36_$__cuda_sm70_shflsync_down:
[----:B------:R-:W-:Y:S04]  /*10f70*/  WARPSYNC R65 ;  /* 0x0000004100007348 */ /* 0x000fe80003800000 */
[----:B------:R0:W1:Y:S02]  /*10f80*/  SHFL.DOWN PT, R66, R75, R66, R76 ;  /* 0x080000424b427389 */ /* 0x00006400000e004c */
[----:B0-----:R-:W-:-:S06]  /*10f90*/  HFMA2.MMA R65, -RZ, RZ, 0, 0 ;  /* 0x00000000ff417435 */ /* 0x001fcc00000001ff */
[----:B------:R-:W-:Y:S05]  /*10fa0*/  RET.REL.NODEC R64 `(_Z25selective_scan_bwd_kernelI32Selective_Scan_bwd_kernel_traitsILi128ELi16ELb0ELb1ELb1ELb0ELb0EN3c104HalfENS1_7complexIfEEEEv12SSMParamsBwd) ;  /* 0xfffef05040007950 */ /* 0x000fea0003c3ffff */
        .weak           $__internal_37_$__cuda_sm70_shflsync_idx_p
        .type           $__internal_37_$__cuda_sm70_shflsync_idx_p,@function
        .size           $__internal_37_$__cuda_sm70_shflsync_idx_p,($__internal_38_$__cuda_sm70_shflsync_up - $__internal_37_$__cuda_sm70_shflsync_idx_p)
$__internal_37_$__cuda_sm70_shflsync_idx_p:
[----:B------:R-:W-:Y:S01]  /*10fb0*/  MOV R121, 0x1f ;  /* 0x0000001f00797802 */ /* 0x000fe20000000f00 */
[----:B------:R-:W-:Y:S04]  /*10fc0*/  WARPSYNC R247 ;  /* 0x000000f700007348 */ /* 0x000fe80003800000 */
[----:B------:R0:W1:Y:S04]  /*10fd0*/  SHFL.IDX PT, R66, R64, R66, R121 ;  /* 0x0000004240427389 */ /* 0x00006800000e0079 */
[----:B0-----:R-:W0:Y:S01]  /*10fe0*/  S2R R121, SR_LANEID ;  /* 0x0000000000797919 */ /* 0x001e220000000000 */
[----:B------:R-:W-:Y:S01]  /*10ff0*/  MOV R64, R65 ;  /* 0x0000004100407202 */ /* 0x000fe20000000f00 */
[----:B------:R-:W-:-:S06]  /*11000*/  HFMA2.MMA R65, -RZ, RZ, 0, 0 ;  /* 0x00000000ff417435 */ /* 0x000fcc00000001ff */
[----:B------:R-:W-:Y:S05]  /*11010*/  RET.REL.NODEC R64 `(_Z25selective_scan_bwd_kernelI32Selective_Scan_bwd_kernel_traitsILi128ELi16ELb0ELb1ELb1ELb0ELb0EN3c104HalfENS1_7complexIfEEEEv12SSMParamsBwd) ;  /* 0xfffeefe040007950 */ /* 0x000fea0003c3ffff */
        .weak           $__internal_38_$__cuda_sm70_shflsync_up
        .type           $__internal_38_$__cuda_sm70_shflsync_up,@function
        .size           $__internal_38_$__cuda_sm70_shflsync_up,(.L_x_14470 - $__internal_38_$__cuda_sm70_shflsync_up)
$__internal_38_$__cuda_sm70_shflsync_up:
[----:B------:R-:W-:Y:S04]  /*11020*/  WARPSYNC R75 ;  /* 0x0000004b00007348 */ /* 0x000fe80003800000 */
[----:B------:R0:W1:Y:S02]  /*11030*/  SHFL.UP PT, R66, R65, R66, R214 ;  /* 0x0400004241427389 */ /* 0x00006400000e00d6 */
[----:B0-----:R-:W-:-:S04]  /*11040*/  MOV R65, 0x0 ;  /* 0x0000000000417802 */ /* 0x001fc80000000f00 */
[----:B------:R-:W-:Y:S05]  /*11050*/  RET.REL.NODEC R64 `(_Z25selective_scan_bwd_kernelI32Selective_Scan_bwd_kernel_traitsILi128ELi16ELb0ELb1ELb1ELb0ELb0EN3c104HalfENS1_7complexIfEEEEv12SSMParamsBwd) ;  /* 0xfffeefa040007950 */ /* 0x000fea0003c3ffff */
.L_x_1616:
        /* <DEDUP_REMOVED lines=10> */
.L_x_14470:


//--------------------- .text._Z25selective_scan_bwd_kernelI32Selective_Scan_bwd_kernel_traitsILi128ELi16ELb0ELb1ELb1ELb0ELb1EN3c104HalfENS1_7complexIfEEEEv12SSMParamsBwd --------------------------
	.section	.text._Z25selective_scan_bwd_kernelI32Selective_Scan_bwd_kernel_traitsILi128ELi16ELb0ELb1ELb1ELb0ELb1EN3c104HalfENS1_7complexIfEEEEv12SSMParamsBwd,"ax",@progbits
	.sectioninfo	@"SHI_REGISTERS=255"
	.align	128
        .global         _Z25selective_scan_bwd_kernelI32Selective_Scan_bwd_kernel_traitsILi128ELi16ELb0ELb1ELb1ELb0ELb1EN3c104HalfENS1_7complexIfEEEEv12SSMParamsBwd
        .type           _Z25selective_scan_bwd_kernelI32Selective_Scan_bwd_kernel_traitsILi128ELi16ELb0ELb1ELb1ELb0ELb1EN3c104HalfENS1_7complexIfEEEEv12SSMParamsBwd,@function
        .size           _Z25selective_scan_bwd_kernelI32Selective_Scan_bwd_kernel_traitsILi128ELi16ELb0ELb1ELb1ELb0ELb1EN3c104HalfENS1_7complexIfEEEEv12SSMParamsBwd,(.L_x_14473 - _Z25selective_scan_bwd_kernelI32Selective_Scan_bwd_kernel_traitsILi128ELi16ELb0ELb1ELb1ELb0ELb1EN3c104HalfENS1_7complexIfEEEEv12SSMParamsBwd)
        .other          _Z25selective_scan_bwd_kernelI32Selective_Scan_bwd_kernel_traitsILi128ELi16ELb0ELb1ELb1ELb0ELb1EN3c104HalfENS1_7complexIfEEEEv12SSMParamsBwd,@"STO_CUDA_ENTRY STV_DEFAULT"
_Z25selective_scan_bwd_kernelI32Selective_Scan_bwd_kernel_traitsILi128ELi16ELb0ELb1ELb1ELb0ELb1EN3c104HalfENS1_7complexIfEEEEv12SSMParamsBwd:
.text._Z25selective_scan_bwd_kernelI32Selective_Scan_bwd_kernel_traitsILi128ELi16ELb0ELb1ELb1ELb0ELb1EN3c104HalfENS1_7complexIfEEEEv12SSMParamsBwd:
        /* <DEDUP_REMOVED lines=40> */
[----:B------:R-:W-:Y:S01]  /*0280*/  UISETP.NE.AND.EX UP1, UPT, URZ, UR27, UPT, UP1 ;  /* 0x0000001b3f00728c */ /* 0x000fe2000bf25310 */
[----:B0-----:R-:W0:Y:S01]  /*0290*/  MUFU.RCP R0, R0 ;  /* 0x0000000000007308 */ /* 0x001e220000001000 */
[----:B------:R-:W-:Y:S02]  /*02a0*/  UISETP.NE.U32.AND UP2, UPT, URZ, UR28, UPT ;  /* 0x0000001c3f00728c */ /* 0x000fe4000bf45070 */
[----:B------:R-:W-:Y:S02]  /*02b0*/  ULDC.64 UR6, c[0x0][0x1d0] ;  /* 0x0000740000067ab9 */ /* 0x000fe40000000a00 */
[----:B------:R-:W-:Y:S02]  /*02c0*/  UIMAD.WIDE.U32 UR20, UR12, UR24, URZ ;  /* 0x000000180c1472a5 */ /* 0x000fe4000f8e003f */
[----:B------:R-:W-:-:S02]  /*02d0*/  UISETP.NE.AND.EX UP2, UPT, URZ, UR29, UPT, UP2 ;  /* 0x0000001d3f00728c */ /* 0x000fc4000bf45320 */
[----:B------:R-:W-:Y:S02]  /*02e0*/  UIMAD UR4, UR13, UR6, URZ ;  /* 0x000000060d0472a4 */ /* 0x000fe4000f8e023f */
[----:B------:R-:W-:Y:S02]  /*02f0*/  UIMAD.WIDE.U32 UR22, UR12, UR6, URZ ;  /* 0x000000060c1672a5 */ /* 0x000fe4000f8e003f */
[----:B------:R-:W-:Y:S02]  /*0300*/  UIMAD UR4, UR12, UR7, UR4 ;  /* 0x000000070c0472a4 */ /* 0x000fe4000f8e0204 */
[----:B------:R-:W-:Y:S01]  /*0310*/  UMOV UR40, URZ ;  /* 0x0000003f00287c82 */ /* 0x000fe20008000000 */
[----:B0-----:R-:W-:Y:S01]  /*0320*/  IADD3 R0, R0, 0xffffffe, RZ ;  /* 0x0ffffffe00007810 */ /* 0x001fe20007ffe0ff */
[----:B------:R-:W-:Y:S02]  /*0330*/  ULDC.64 UR6, c[0x0][0x278] ;  /* 0x00009e0000067ab9 */ /* 0x000fe40000000a00 */
[----:B------:R-:W-:-:S02]  /*0340*/  UIMAD UR19, UR13, UR16, URZ ;  /* 0x000000100d1372a4 */ /* 0x000fc4000f8e023f */
[----:B------:R-:W-:Y:S01]  /*0350*/  @UP1 ULEA UR40, UP3, UR10, UR26, 0x2 ;  /* 0x0000001a0a281291 */ /* 0x000fe2000f86103f */
[----:B------:R-:W0:Y:S01]  /*0360*/  F2I.FTZ.U32.TRUNC.NTZ R0, R0 ;  /* 0x0000000000007305 */ /* 0x000e22000021f000 */
[----:B------:R-:W-:Y:S02]  /*0370*/  UIMAD UR18, UR13, UR6, URZ ;  /* 0x000000060d1272a4 */ /* 0x000fe4000f8e023f */
[----:B------:R-:W-:Y:S02]  /*0380*/  UMOV UR41, URZ ;  /* 0x0000003f00297c82 */ /* 0x000fe40008000000 */
[----:B------:R-:W-:Y:S02]  /*0390*/  UIMAD.WIDE.U32 UR8, UR12, UR16, URZ ;  /* 0x000000100c0872a5 */ /* 0x000fe4000f8e003f */
[----:B------:R-:W-:Y:S02]  /*03a0*/  UIMAD UR19, UR12, UR17, UR19 ;  /* 0x000000110c1372a4 */ /* 0x000fe4000f8e0213 */
[----:B------:R-:W-:-:S02]  /*03b0*/  @UP1 ULEA.HI.X UR41, UR10, UR27, UR11, 0x2, UP3 ;  /* 0x0000001b0a291291 */ /* 0x000fc400098f140b */
[----:B------:R-:W-:Y:S02]  /*03c0*/  UMOV UR36, URZ ;  /* 0x0000003f00247c82 */ /* 0x000fe40008000000 */
[----:B------:R-:W-:Y:S02]  /*03d0*/  ULDC.64 UR16, c[0x0][0x1b0] ;  /* 0x00006c0000107ab9 */ /* 0x000fe40000000a00 */
[----:B------:R-:W-:Y:S01]  /*03e0*/  @UP2 ULEA UR36, UP1, UR10, UR28, 0x2 ;  /* 0x0000001c0a242291 */ /* 0x000fe2000f82103f */
[----:B0-----:R0:W4:Y:S01]  /*03f0*/  R2UR UR5, R0 ;  /* 0x00000000000573c2 */ /* 0x00112200000e0000 */
[----:B------:R-:W-:Y:S02]  /*0400*/  UIMAD.WIDE.U32 UR14, UR12, UR6, URZ ;  /* 0x000000060c0e72a5 */ /* 0x000fe4000f8e003f */
[----:B------:R-:W-:Y:S02]  /*0410*/  UIMAD UR18, UR12, UR7, UR18 ;  /* 0x000000070c1272a4 */ /* 0x000fe4000f8e0212 */
[----:B------:R-:W-:-:S02]  /*0420*/  UIMAD.WIDE.U32 UR6, UR12, UR16, URZ ;  /* 0x000000100c0672a5 */ /* 0x000fc4000f8e003f */
[----:B------:R-:W-:Y:S01]  /*0430*/  UIMAD UR16, UR13, UR16, URZ ;  /* 0x000000100d1072a4 */ /* 0x000fe2000f8e023f */
[----:B0-----:R-:W-:Y:S01]  /*0440*/  IABS R0, UR10 ;  /* 0x0000000a00007c13 */ /* 0x001fe20008000000 */
[----:B------:R-:W-:Y:S02]  /*0450*/  ULDC.64 UR26, c[0x0][0x1d8] ;  /* 0x00007600001a7ab9 */ /* 0x000fe40000000a00 */
[----:B------:R-:W-:Y:S01]  /*0460*/  UIADD3 UR23, UR23, UR4, URZ ;  /* 0x0000000417177290 */ /* 0x000fe2000fffe03f */
[----:B------:R-:W0:Y:S01]  /*0470*/  R2UR UR24, R0 ;  /* 0x00000000001873c2 */ /* 0x000e2200000e0000 */
[----:B------:R-:W-:Y:S02]  /*0480*/  UIMAD UR16, UR12, UR17, UR16 ;  /* 0x000000110c1072a4 */ /* 0x000fe4000f8e0210 */
[----:B------:R-:W-:Y:S02]  /*0490*/  UMOV UR37, URZ ;  /* 0x0000003f00257c82 */ /* 0x000fe40008000000 */
[----:B------:R-:W-:-:S02]  /*04a0*/  UMOV UR4, URZ ;  /* 0x0000003f00047c82 */ /* 0x000fc40008000000 */
[----:B------:R-:W-:Y:S02]  /*04b0*/  @UP2 ULEA.HI.X UR37, UR10, UR29, UR11, 0x2, UP1 ;  /* 0x0000001d0a252291 */ /* 0x000fe400088f140b */
[----:B------:R-:W-:Y:S02]  /*04c0*/  UIMAD UR17, UR11, UR26, URZ ;  /* 0x0000001a0b1172a4 */ /* 0x000fe4000f8e023f */
[----:B------:R-:W-:Y:S02]  /*04d0*/  UIADD3 UR21, UR21, UR25, URZ ;  /* 0x0000001915157290 */ /* 0x000fe4000fffe03f */
[----:B----4-:R-:W-:Y:S02]  /*04e0*/  UIADD3 UR28, URZ, -UR5, URZ ;  /* 0x800000053f1c7290 */ /* 0x010fe4000fffe03f */
[----:B------:R-:W-:Y:S02]  /*04f0*/  UIMAD UR17, UR10, UR27, UR17 ;  /* 0x0000001b0a1172a4 */ /* 0x000fe4000f8e0211 */
        /* <DEDUP_REMOVED lines=12> */
[----:B------:R-:W-:-:S02]  /*05c0*/  ULDC UR28, c[0x0][0x174] ;  /* 0x00005d00001c7ab9 */ /* 0x000fc40000000800 */
[----:B------:R-:W-:Y:S02]  /*05d0*/  ULDC.64 UR22, c[0x0][0x280] ;  /* 0x0000a00000167ab9 */ /* 0x000fe40000000a00 */
[----:B------:R-:W-:Y:S02]  /*05e0*/  UIMAD UR18, UR11, UR22, URZ ;  /* 0x000000160b1272a4 */ /* 0x000fe4000f8e023f */
[----:B------:R-:W-:Y:S02]  /*05f0*/  ULEA UR26, UR28, 0xfffff800, 0xb ;  /* 0xfffff8001c1a7891 */ /* 0x000fe4000f8e583f */
[----:B------:R-:W-:Y:S02]  /*0600*/  @!UP1 UIADD3 UR24, UR24, -UR30, URZ ;  /* 0x8000001e18189290 */ /* 0x000fe4000fffe03f */
[----:B------:R-:W-:Y:S02]  /*0610*/  UIMAD UR31, UR10, UR23, UR18 ;  /* 0x000000170a1f72a4 */ /* 0x000fe4000f8e0212 */
[----:B------:R-:W-:-:S02]  /*0620*/  USHF.R.S32.HI UR29, URZ, 0x1f, UR26 ;  /* 0x0000001f3f1d7899 */ /* 0x000fc4000801141a */
[----:B------:R-:W-:Y:S02]  /*0630*/  UIADD3 UR18, UP2, UR26, UR4, URZ ;  /* 0x000000041a127290 */ /* 0x000fe4000ff5e03f */
[----:B------:R-:W-:Y:S02]  /*0640*/  UISETP.GE.U32.AND UP3, UPT, UR24, UR30, UPT ;  /* 0x0000001e1800728c */ /* 0x000fe4000bf66070 */
[----:B------:R-:W-:Y:S02]  /*0650*/  UIMAD.WIDE.U32 UR22, UR10, UR22, UR14 ;  /* 0x000000160a1672a5 */ /* 0x000fe4000f8e000e */
[----:B------:R-:W-:Y:S02]  /*0660*/  ULDC UR33, c[0x0][0x178] ;  /* 0x00005e0000217ab9 */ /* 0x000fe40000000800 */
[----:B------:R-:W-:Y:S02]  /*0670*/  ULDC.64 UR14, c[0x0][0x240] ;  /* 0x00009000000e7ab9 */ /* 0x000fe40000000a00 */
[----:B------:R-:W-:-:S02]  /*0680*/  UIADD3.X UR4, UR29, UR5, UR17, UP2, !UPT ;  /* 0x000000051d047290 */ /* 0x000fc400097fe411 */
[----:B------:R-:W-:Y:S02]  /*0690*/  ULEA UR17, UP2, UR18, UR14, 0x1 ;  /* 0x0000000e12117291 */ /* 0x000fe4000f84083f */
[----:B------:R-:W-:Y:S02]  /*06a0*/  ULOP3.LUT UR32, UR10, UR33, URZ, 0x3c, !UPT ;  /* 0x000000210a207292 */ /* 0x000fe4000f8e3c3f */
[----:B------:R-:W-:Y:S02]  /*06b0*/  @!UP1 UIADD3 UR27, UR27, 0x1, URZ ;  /* 0x000000011b1b9890 */ /* 0x000fe4000fffe03f */
[----:B------:R-:W-:Y:S02]  /*06c0*/  ULEA.HI.X UR18, UR18, UR15, UR4, 0x1, UP2 ;  /* 0x0000000f12127291 */ /* 0x000fe400090f0c04 */
[----:B------:R-:W-:Y:S02]  /*06d0*/  UISETP.GE.AND UP2, UPT, UR32, URZ, UPT ;  /* 0x0000003f2000728c */ /* 0x000fe4000bf46270 */
[----:B------:R-:W-:-:S02]  /*06e0*/  UISETP.NE.AND UP1, UPT, URZ, UR33, UPT ;  /* 0x000000213f00728c */ /* 0x000fc4000bf25270 */
[----:B------:R-:W-:Y:S02]  /*06f0*/  @UP3 UIADD3 UR27, UR27, 0x1, URZ ;  /* 0x000000011b1b3890 */ /* 0x000fe4000fffe03f */
[----:B------:R-:W-:Y:S02]  /*0700*/  UIADD3 UR20, UP4, UR26, UR20, URZ ;  /* 0x000000141a147290 */ /* 0x000fe4000ff9e03f */
[----:B------:R-:W-:Y:S02]  /*0710*/  ULDC.64 UR4, c[0x0][0x248] ;  /* 0x0000920000047ab9 */ /* 0x000fe40000000a00 */
[----:B------:R-:W-:Y:S02]  /*0720*/  UIADD3.X UR25, UR29, UR21, UR25, UP4, !UPT ;  /* 0x000000151d197290 */ /* 0x000fe4000a7fe419 */
[----:B------:R-:W-:Y:S02]  /*0730*/  UMOV UR14, UR27 ;  /* 0x0000001b000e7c82 */ /* 0x000fe40008000000 */
[----:B------:R-:W-:-:S02]  /*0740*/  @!UP2 UIADD3 UR14, -UR14, URZ, URZ ;  /* 0x0000003f0e0ea290 */ /* 0x000fc4000fffe13f */
[----:B------:R-:W-:Y:S02]  /*0750*/  ULEA UR21, UP4, UR20, UR4, 0x1 ;  /* 0x0000000414157291 */ /* 0x000fe4000f88083f */
[----:B------:R-:W-:Y:S02]  /*0760*/  @!UP1 ULOP3.LUT UR14, URZ, UR33, URZ, 0x33, !UPT ;  /* 0x000000213f0e9292 */ /* 0x000fe4000f8e333f */
[----:B------:R-:W-:Y:S02]  /*0770*/  UIADD3 UR22, UP2, UR26, UR22, URZ ;  /* 0x000000161a167290 */ /* 0x000fe4000ff5e03f */
[----:B------:R-:W-:Y:S02]  /*0780*/  ULEA.HI.X UR20, UR20, UR5, UR25, 0x1, UP4 ;  /* 0x0000000514147291 */ /* 0x000fe4000a0f0c19 */
[----:B------:R-:W-:Y:S02]  /*0790*/  USHF.R.S32.HI UR15, URZ, 0x1f, UR14 ;  /* 0x0000001f3f0f7899 */ /* 0x000fe4000801140e */
[----:B------:R-:W-:-:S02]  /*07a0*/  ULDC.64 UR4, c[0x0][0x308] ;  /* 0x0000c20000047ab9 */ /* 0x000fc40000000a00 */
[----:B------:R-:W-:Y:S02]  /*07b0*/  UIADD3 UR25, UR9, UR19, URZ ;  /* 0x0000001309197290 */ /* 0x000fe4000fffe03f */
[----:B------:R-:W-:Y:S02]  /*07c0*/  ULDC.64 UR26, c[0x0][0x1a8] ;  /* 0x00006a00001a7ab9 */ /* 0x000fe40000000a00 */
[----:B------:R-:W-:Y:S02]  /*07d0*/  ULEA UR9, UP1, UR22, UR4, 0x1 ;  /* 0x0000000416097291 */ /* 0x000fe4000f82083f */
[----:B------:R-:W-:Y:S02]  /*07e0*/  UIMAD UR4, UR15, UR26, URZ ;  /* 0x0000001a0f0472a4 */ /* 0x000fe4000f8e023f */
[----:B------:R-:W-:Y:S02]  /*07f0*/  UMOV UR24, UR8 ;  /* 0x0000000800187c82 */ /* 0x000fe40008000000 */
[----:B------:R-:W-:-:S02]  /*0800*/  UIADD3.X UR23, UR29, UR23, UR31, UP2, !UPT ;  /* 0x000000171d177290 */ /* 0x000fc400097fe41f */
[----:B------:R-:W-:Y:S02]  /*0810*/  UIMAD.WIDE.U32 UR24, UR14, UR26, UR24 ;  /* 0x0000001a0e1872a5 */ /* 0x000fe4000f8e0018 */
[----:B------:R-:W-:Y:S02]  /*0820*/  ULEA UR19, UR28, 0xfffff000, 0xc ;  /* 0xfffff0001c137891 */ /* 0x000fe4000f8e603f */
[----:B------:R-:W-:Y:S02]  /*0830*/  UIMAD UR8, UR14, UR27, UR4 ;  /* 0x0000001b0e0872a4 */ /* 0x000fe4000f8e0204 */
[----:B------:R-:W-:Y:S02]  /*0840*/  ULEA.HI.X UR22, UR22, UR5, UR23, 0x1, UP1 ;  /* 0x0000000516167291 */ /* 0x000fe400088f0c17 */
[----:B------:R-:W-:Y:S02]  /*0850*/  UIADD3 UR7, UR7, UR16, URZ ;  /* 0x0000001007077290 */ /* 0x000fe4000fffe03f */
[----:B------:R-:W-:-:S02]  /*0860*/  UIADD3 UR16, UP1, UR19, UR24, URZ ;  /* 0x0000001813107290 */ /* 0x000fc4000ff3e03f */
[----:B------:R-:W-:Y:S02]  /*0870*/  ULDC.64 UR26, c[0x0][0x1c8] ;  /* 0x00007200001a7ab9 */ /* 0x000fe40000000a00 */
[----:B------:R-:W-:Y:S02]  /*0880*/  USHF.R.S32.HI UR23, URZ, 0x1f, UR19 ;  /* 0x0000001f3f177899 */ /* 0x000fe40008011413 */
[----:B------:R-:W-:Y:S02]  /*0890*/  UIADD3 UR24, UR25, UR8, URZ ;  /* 0x0000000819187290 */ /* 0x000fe4000fffe03f */
[----:B------:R-:W-:Y:S02]  /*08a0*/  ULDC.64 UR4, c[0x0][0x228] ;  /* 0x00008a0000047ab9 */ /* 0x000fe40000000a00 */
[----:B------:R-:W-:Y:S02]  /*08b0*/  UIMAD UR29, UR15, UR26, URZ ;  /* 0x0000001a0f1d72a4 */ /* 0x000fe4000f8e023f */
[----:B------:R-:W-:-:S02]  /*08c0*/  ULEA UR8, UP2, UR16, UR4, 0x1 ;  /* 0x0000000410087291 */ /* 0x000fc4000f84083f */
[----:B------:R-:W-:Y:S02]  /*08d0*/  UIADD3.X UR4, UR23, UR24, URZ, UP1, !UPT ;  /* 0x0000001817047290 */ /* 0x000fe40008ffe43f */
[----:B------:R-:W-:Y:S02]  /*08e0*/  UIMAD.WIDE.U32 UR24, UR14, UR26, UR6 ;  /* 0x0000001a0e1872a5 */ /* 0x000fe4000f8e0006 */
[----:B------:R-:W-:Y:S02]  /*08f0*/  UIMAD UR27, UR14, UR27, UR29 ;  /* 0x0000001b0e1b72a4 */ /* 0x000fe4000f8e021d */
[----:B------:R-:W-:Y:S02]  /*0900*/  UIADD3 UR19, UP1, UR19, UR24, URZ ;  /* 0x0000001813137290 */ /* 0x000fe4000ff3e03f */
[----:B------:R-:W-:Y:S02]  /*0910*/  UIADD3 UR25, UR25, UR27, URZ ;  /* 0x0000001b19197290 */ /* 0x000fe4000fffe03f */
[----:B------:R-:W-:-:S02]  /*0920*/  ULEA.HI.X UR26, UR16, UR5, UR4, 0x1, UP2 ;  /* 0x00000005101a7291 */ /* 0x000fc400090f0c04 */
[----:B------:R-:W-:Y:S02]  /*0930*/  ULDC.64 UR6, c[0x0][0x230] ;  /* 0x00008c0000067ab9 */ /* 0x000fe40000000a00 */
[----:B------:R-:W-:Y:S02]  /*0940*/  ULDC UR16, c[0x0][0x164] ;  /* 0x0000590000107ab9 */ /* 0x000fe40000000800 */
[----:B------:R-:W-:Y:S02]  /*0950*/  ULEA UR24, UP2, UR19, UR6, 0x1 ;  /* 0x0000000613187291 */ /* 0x000fe4000f84083f */
[----:B------:R-:W-:Y:S02]  /*0960*/  UIADD3.X UR25, UR23, UR25, URZ, UP1, !UPT ;  /* 0x0000001917197290 */ /* 0x000fe40008ffe43f */
[----:B------:R-:W-:Y:S02]  /*0970*/  @UP0 UIMAD UR6, UR12, UR16, UR10 ;  /* 0x000000100c0602a4 */ /* 0x000fe4000f8e020a */
[----:B------:R-:W-:-:S02]  /*0980*/  UISETP.GE.AND UP1, UPT, UR28, 0x1, UPT ;  /* 0x000000011c00788c */ /* 0x000fc4000bf26270 */
[----:B------:R-:W-:Y:S02]  /*0990*/  UMOV UR4, URZ ;  /* 0x0000003f00047c82 */ /* 0x000fe40008000000 */
[----:B------:R-:W-:Y:S02]  /*09a0*/  @UP0 UIMAD UR6, UR6, UR28, URZ ;  /* 0x0000001c060602a4 */ /* 0x000fe4000f8e023f */
[----:B------:R-:W-:Y:S02]  /*09b0*/  ULEA.HI.X UR25, UR19, UR7, UR25, 0x1, UP2 ;  /* 0x0000000713197291 */ /* 0x000fe400090f0c19 */
[----:B------:R-:W-:Y:S02]  /*09c0*/  ULDC.64 UR44, c[0x0][0x260] ;  /* 0x00009800002c7ab9 */ /* 0x000fe40000000a00 */
[----:B------:R-:W-:Y:S02]  /*09d0*/  ULDC UR7, c[0x0][0x16c] ;  /* 0x00005b0000077ab9 */ /* 0x000fe40000000800 */
[----:B------:R-:W-:-:S02]  /*09e0*/  @UP0 UIMAD UR6, UR6, UR7, URZ ;  /* 0x00000007060602a4 */ /* 0x000fc4000f8e023f */
[----:B------:R-:W-:Y:S02]  /*09f0*/  UMOV UR5, URZ ;  /* 0x0000003f00057c82 */ /* 0x000fe40008000000 */
[----:B------:R-:W-:Y:S02]  /*0a00*/  @UP0 UMOV UR7, 0x10 ;  /* 0x0000001000070882 */ /* 0x000fe40000000000 */
        /* <DEDUP_REMOVED lines=8> */
[----:B------:R-:W-:Y:S02]  /*0a90*/  UMOV UR16, UR17 ;  /* 0x0000001100107c82 */ /* 0x000fe40008000000 */
[----:B------:R-:W-:Y:S01]  /*0aa0*/  UMOV UR17, UR18 ;  /* 0x0000001200117c82 */ /* 0x000fe20008000000 */
[----:B------:R4:W-:Y:S01]  /*0ab0*/  STL [R1+0x10], RZ ;  /* 0x000010ff01007387 */ /* 0x0009e20000100800 */
[----:B------:R-:W-:-:S02]  /*0ac0*/  UMOV UR18, UR21 ;  /* 0x0000001500127c82 */ /* 0x000fc40008000000 */
[----:B------:R-:W-:Y:S01]  /*0ad0*/  UMOV UR19, UR20 ;  /* 0x0000001400137c82 */ /* 0x000fe20008000000 */
[----:B------:R-:W1:Y:S01]  /*0ae0*/  S2R R121, SR_LANEID ;  /* 0x0000000000797919 */ /* 0x000e620000000000 */
[----:B------:R-:W-:Y:S02]  /*0af0*/  UMOV UR21, UR22 ;  /* 0x0000001600157c82 */ /* 0x000fe40008000000 */
[----:B------:R-:W-:Y:S01]  /*0b00*/  UMOV UR20, UR9 ;  /* 0x0000000900147c82 */ /* 0x000fe20008000000 */
[----:B------:R4:W-:Y:S01]  /*0b10*/  STL [R1+0x14], RZ ;  /* 0x000014ff01007387 */ /* 0x0009e20000100800 */
[----:B------:R-:W-:Y:S02]  /*0b20*/  UMOV UR22, UR8 ;  /* 0x0000000800167c82 */ /* 0x000fe40008000000 */
[----:B------:R-:W-:Y:S02]  /*0b30*/  UMOV UR23, UR26 ;  /* 0x0000001a00177c82 */ /* 0x000fe40008000000 */
[----:B------:R-:W-:Y:S01]  /*0b40*/  UMOV UR6, URZ ;  /* 0x0000003f00067c82 */ /* 0x000fe20008000000 */
[----:B---3--:R-:W-:-:S02]  /*0b50*/  SHF.L.U32 R0, R122, 0x4, RZ ;  /* 0x000000047a007819 */ /* 0x008fc400000006ff */
[--C-:B------:R-:W-:Y:S02]  /*0b60*/  SHF.R.S32.HI R5, RZ, 0x1f, R122.reuse ;  /* 0x0000001fff057819 */ /* 0x100fe4000001147a */
[----:B------:R-:W-:Y:S02]  /*0b70*/  LOP3.LUT R3, R0, 0xfffffe00, RZ, 0xc0, !PT ;  /* 0xfffffe0000037812 */ /* 0x000fe400078ec0ff */
[----:B------:R-:W-:Y:S02]  /*0b80*/  LEA.HI R5, R5, R122, RZ, 0x5 ;  /* 0x0000007a05057211 */ /* 0x000fe400078f28ff */
[----:B------:R-:W-:Y:S02]  /*0b90*/  LOP3.LUT R120, R3, 0x1f, R122, 0xf8, !PT ;  /* 0x0000001f03787812 */ /* 0x000fe400078ef87a */
[----:B------:R-:W-:Y:S02]  /*0ba0*/  LOP3.LUT R236, R122, 0x1f, RZ, 0xc0, !PT ;  /* 0x0000001f7aec7812 */ /* 0x000fe400078ec0ff */
[----:B------:R-:W-:-:S02]  /*0bb0*/  SHF.R.S32.HI R235, RZ, 0x5, R5 ;  /* 0x00000005ffeb7819 */ /* 0x000fc40000011405 */
[----:B-1--4-:R-:W-:Y:S02]  /*0bc0*/  SHF.R.S32.HI R0, RZ, 0x1f, R120 ;  /* 0x0000001fff007819 */ /* 0x012fe40000011478 */
.L_x_1729:
        /* <DEDUP_REMOVED lines=14> */
[----:B------:R-:W-:-:S02]  /*0cb0*/  LOP3.LUT R6, R120, 0x80, RZ, 0xfc, !PT ;  /* 0x0000008078067812 */ /* 0x000fc400078efcff */
[----:B------:R-:W-:Y:S02]  /*0cc0*/  ISETP.GE.AND P2, PT, R120, UR28, PT ;  /* 0x0000001c78007c0c */ /* 0x000fe4000bf46270 */
[----:B------:R-:W-:Y:S02]  /*0cd0*/  ISETP.GE.AND P1, PT, R18, UR28, PT ;  /* 0x0000001c12007c0c */ /* 0x000fe4000bf26270 */
[----:B------:R-:W-:Y:S02]  /*0ce0*/  PRMT R5, RZ, 0x7610, R5 ;  /* 0x00007610ff057816 */ /* 0x000fe40000000005 */
[C---:B------:R-:W-:Y:S02]  /*0cf0*/  LOP3.LUT R7, R120.reuse, 0xa0, RZ, 0xfc, !PT ;  /* 0x000000a078077812 */ /* 0x040fe400078efcff */
[C---:B------:R-:W-:Y:S02]  /*0d00*/  LEA.HI.X R3, R120.reuse, UR17, R124, 0x1, P3 ;  /* 0x0000001178037c11 */ /* 0x040fe400098f0c7c */
[----:B------:R-:W-:-:S02]  /*0d10*/  LOP3.LUT R8, R120, 0xc0, RZ, 0xfc, !PT ;  /* 0x000000c078087812 */ /* 0x000fc400078efcff */
[----:B------:R-:W-:Y:S01]  /*0d20*/  ISETP.GE.AND P0, PT, R19, UR28, PT ;  /* 0x0000001c13007c0c */ /* 0x000fe2000bf06270 */
[----:B------:R1:W3:Y:S01]  /*0d30*/  @!P2 LDG.E.U16 R4, [R2.64] ;  /* 0x0000002a0204a981 */ /* 0x0002e2000c1e1500 */
[----:B------:R-:W-:Y:S02]  /*0d40*/  LOP3.LUT R9, R120, 0xe0, RZ, 0xfc, !PT ;  /* 0x000000e078097812 */ /* 0x000fe400078efcff */
[----:B------:R-:W-:Y:S01]  /*0d50*/  ISETP.GE.AND P4, PT, R0, UR28, PT ;  /* 0x0000001c00007c0c */ /* 0x000fe2000bf86270 */
[----:B------:R1:W4:Y:S01]  /*0d60*/  @!P1 LDG.E.U16 R5, [R2.64+0x40] ;  /* 0x0000402a02059981 */ /* 0x000322000c1e1500 */
[----:B------:R-:W-:Y:S02]  /*0d70*/  LOP3.LUT R10, R120, 0x100, RZ, 0xfc, !PT ;  /* 0x00000100780a7812 */ /* 0x000fe400078efcff */
[----:B------:R-:W-:Y:S02]  /*0d80*/  ISETP.GE.AND P6, PT, R6, UR28, PT ;  /* 0x0000001c06007c0c */ /* 0x000fe4000bfc6270 */
[----:B------:R-:W-:-:S02]  /*0d90*/  ISETP.GE.AND P5, PT, R7, UR28, PT ;  /* 0x0000001c07007c0c */ /* 0x000fc4000bfa6270 */
[----:B------:R-:W-:Y:S02]  /*0da0*/  ISETP.GE.AND P3, PT, R8, UR28, PT ;  /* 0x0000001c08007c0c */ /* 0x000fe4000bf66270 */
[----:B------:R-:W-:Y:S02]  /*0db0*/  ISETP.GE.AND P2, PT, R9, UR28, PT ;  /* 0x0000001c09007c0c */ /* 0x000fe4000bf46270 */
[----:B------:R-:W-:Y:S02]  /*0dc0*/  ISETP.GE.AND P1, PT, R10, UR28, PT ;  /* 0x0000001c0a007c0c */ /* 0x000fe4000bf26270 */
        /* <DEDUP_REMOVED lines=15> */
[C---:B------:R-:W-:Y:S01]  /*0ec0*/  LOP3.LUT R15, R120.reuse, 0x1a0, RZ, 0xfc, !PT ;  /* 0x000001a0780f7812 */ /* 0x040fe200078efcff */
[----:B------:R1:W2:Y:S01]  /*0ed0*/  @!P3 LDG.E.U16 R25, [R2.64+0x180] ;  /* 0x0001802a0219b981 */ /* 0x0002a2000c1e1500 */
[----:B------:R-:W-:Y:S02]  /*0ee0*/  ISETP.GE.AND P0, PT, R11, UR28, PT ;  /* 0x0000001c0b007c0c */ /* 0x000fe4000bf06270 */
[----:B------:R-:W-:Y:S01]  /*0ef0*/  LOP3.LUT R16, R120, 0x1c0, RZ, 0xfc, !PT ;  /* 0x000001c078107812 */ /* 0x000fe200078efcff */
[----:B------:R1:W2:Y:S01]  /*0f00*/  @!P2 LDG.E.U16 R24, [R2.64+0x1c0] ;  /* 0x0001c02a0218a981 */ /* 0x0002a2000c1e1500 */
[----:B------:R-:W-:-:S02]  /*0f10*/  ISETP.GE.AND P4, PT, R12, UR28, PT ;  /* 0x0000001c0c007c0c */ /* 0x000fc4000bf86270 */
[----:B------:R-:W-:Y:S01]  /*0f20*/  LOP3.LUT R17, R120, 0x1e0, RZ, 0xfc, !PT ;  /* 0x000001e078117812 */ /* 0x000fe200078efcff */
[----:B------:R1:W2:Y:S01]  /*0f30*/  @!P1 LDG.E.U16 R27, [R2.64+0x200] ;  /* 0x0002002a021b9981 */ /* 0x0002a2000c1e1500 */
        /* <DEDUP_REMOVED lines=70> */
[----:B------:R-:W-:Y:S02]  /*13a0*/  ISETP.GE.AND P2, PT, R120, UR28, PT ;  /* 0x0000001c78007c0c */ /* 0x000fe4000bf46270 */
[----:B------:R-:W-:Y:S02]  /*13b0*/  ISETP.GE.AND P1, PT, R18, UR28, PT ;  /* 0x0000001c12007c0c */ /* 0x000fe4000bf26270 */
[----:B------:R-:W-:Y:S02]  /*13c0*/  SHF.L.U64.HI R42, R120, 0x1, R124 ;  /* 0x00000001782a7819 */ /* 0x000fe4000001027c */
[----:B------:R-:W-:Y:S02]  /*13d0*/  IADD3 R2, P0, R56, UR18, RZ ;  /* 0x0000001238027c10 */ /* 0x000fe4000ff1e0ff */
[----:B------:R-:W-:Y:S02]  /*13e0*/  ISETP.GE.AND P4, PT, R0, UR28, PT ;  /* 0x0000001c00007c0c */ /* 0x000fe4000bf86270 */
[----:B------:R-:W-:-:S02]  /*13f0*/  IADD3.X R3, R42, UR19, RZ, P0, !PT ;  /* 0x000000132a037c10 */ /* 0x000fc400087fe4ff */
[----:B------:R-:W-:Y:S02]  /*1400*/  ISETP.GE.AND P0, PT, R19, UR28, PT ;  /* 0x0000001c13007c0c */ /* 0x000fe4000bf06270 */
[----:B------:R-:W-:Y:S02]  /*1410*/  ISETP.GE.AND P6, PT, R6, UR28, PT ;  /* 0x0000001c06007c0c */ /* 0x000fe4000bfc6270 */
[----:B------:R-:W-:Y:S02]  /*1420*/  ISETP.GE.AND P5, PT, R7, UR28, PT ;  /* 0x0000001c07007c0c */ /* 0x000fe4000bfa6270 */
[----:B------:R-:W-:Y:S01]  /*1430*/  ISETP.GE.AND P3, PT, R8, UR28, PT ;  /* 0x0000001c08007c0c */ /* 0x000fe2000bf66270 */
[----:B---3--:R1:W-:Y:S04]  /*1440*/  STS.U16 [R128], R4 ;  /* 0x0000000480007388 */ /* 0x0083e80000000400 */
[----:B----4-:R3:W-:Y:S01]  /*1450*/  STS.U16 [R126+0x40], R5 ;  /* 0x000040057e007388 */ /* 0x0107e20000000400 */
[----:B-1----:R-:W-:-:S04]  /*1460*/  LEA R4, R121, R36, 0x4 ;  /* 0x0000002479047211 */ /* 0x002fc800078e20ff */
[----:B------:R-:W-:Y:S01]  /*1470*/  LEA.HI.SX32 R119, R4, R4, 0x1b ;  /* 0x0000000404777211 */ /* 0x000fe200078fdaff */
[----:B-----5:R-:W-:Y:S04]  /*1480*/  STS.U16 [R252+0x80], R21 ;  /* 0x00008015fc007388 */ /* 0x020fe80000000400 */
[----:B--2---:R1:W-:Y:S04]  /*1490*/  STS.U16 [R251+0xc0], R20 ;  /* 0x0000c014fb007388 */ /* 0x0043e80000000400 */
[----:B------:R-:W-:Y:S04]  /*14a0*/  STS.U16 [R250+0x100], R23 ;  /* 0x00010017fa007388 */ /* 0x000fe80000000400 */
[----:B------:R2:W-:Y:S04]  /*14b0*/  STS.U16 [R249+0x140], R22 ;  /* 0x00014016f9007388 */ /* 0x0005e80000000400 */
[----:B------:R-:W-:Y:S04]  /*14c0*/  STS.U16 [R248+0x180], R25 ;  /* 0x00018019f8007388 */ /* 0x000fe80000000400 */
[----:B------:R4:W-:Y:S04]  /*14d0*/  STS.U16 [R245+0x1c0], R24 ;  /* 0x0001c018f5007388 */ /* 0x0009e80000000400 */
[----:B------:R-:W-:Y:S01]  /*14e0*/  STS.U16 [R244+0x200], R27 ;  /* 0x0002001bf4007388 */ /* 0x000fe20000000400 */
[----:B------:R-:W-:-:S03]  /*14f0*/  SHF.L.U32 R119, R119, 0x1, RZ ;  /* 0x0000000177777819 */ /* 0x000fc600000006ff */
[----:B------:R5:W-:Y:S04]  /*1500*/  STS.U16 [R243+0x240], R26 ;  /* 0x0002401af3007388 */ /* 0x000be80000000400 */
[----:B------:R-:W-:Y:S04]  /*1510*/  STS.U16 [R242+0x280], R29 ;  /* 0x0002801df2007388 */ /* 0x000fe80000000400 */
[----:B------:R0:W-:Y:S04]  /*1520*/  STS.U16 [R241+0x2c0], R28 ;  /* 0x0002c01cf1007388 */ /* 0x0001e80000000400 */
        /* <DEDUP_REMOVED lines=24> */
[----:B------:R-:W-:Y:S02]  /*16b0*/  PRMT R21, RZ, 0x7610, R21 ;  /* 0x00007610ff157816 */ /* 0x000fe40000000015 */
[----:B--2---:R-:W-:Y:S02]  /*16c0*/  PRMT R22, RZ, 0x7610, R22 ;  /* 0x00007610ff167816 */ /* 0x004fe40000000016 */
[----:B------:R-:W-:Y:S02]  /*16d0*/  PRMT R23, RZ, 0x7610, R23 ;  /* 0x00007610ff177816 */ /* 0x000fe40000000017 */
[----:B----4-:R-:W-:Y:S02]  /*16e0*/  PRMT R24, RZ, 0x7610, R24 ;  /* 0x00007610ff187816 */ /* 0x010fe40000000018 */
[----:B------:R-:W-:-:S02]  /*16f0*/  PRMT R25, RZ, 0x7610, R25 ;  /* 0x00007610ff197816 */ /* 0x000fc40000000019 */
[----:B-----5:R-:W-:Y:S02]  /*1700*/  PRMT R26, RZ, 0x7610, R26 ;  /* 0x00007610ff1a7816 */ /* 0x020fe4000000001a */
        /* <DEDUP_REMOVED lines=19> */
[----:B0-----:R-:W-:Y:S02]  /*1840*/  PRMT R28, RZ, 0x7610, R28 ;  /* 0x00007610ff1c7816 */ /* 0x001fe4000000001c */
        /* <DEDUP_REMOVED lines=16> */
[C---:B-1----:R-:W-:Y:S02]  /*1950*/  LEA R2, P0, R120.reuse, UR20, 0x1 ;  /* 0x0000001478027c11 */ /* 0x042fe4000f8008ff */
[----:B------:R-:W-:Y:S02]  /*1960*/  PRMT R39, RZ, 0x7610, R39 ;  /* 0x00007610ff277816 */ /* 0x000fe40000000027 */
[----:B------:R-:W-:Y:S02]  /*1970*/  LEA.HI.X R3, R120, UR21, R124, 0x1, P0 ;  /* 0x0000001578037c11 */ /* 0x000fe400080f0c7c */
[----:B------:R-:W-:-:S02]  /*1980*/  ISETP.GE.AND P0, PT, R19, UR28, PT ;  /* 0x0000001c13007c0c */ /* 0x000fc4000bf06270 */
[----:B------:R-:W-:Y:S02]  /*1990*/  ISETP.GE.AND P4, PT, R0, UR28, PT ;  /* 0x0000001c00007c0c */ /* 0x000fe4000bf86270 */
[----:B------:R-:W-:Y:S02]  /*19a0*/  ISETP.GE.AND P6, PT, R6, UR28, PT ;  /* 0x0000001c06007c0c */ /* 0x000fe4000bfc6270 */
[----:B------:R-:W-:Y:S02]  /*19b0*/  ISETP.GE.AND P5, PT, R7, UR28, PT ;  /* 0x0000001c07007c0c */ /* 0x000fe4000bfa6270 */
[----:B------:R-:W-:Y:S02]  /*19c0*/  ISETP.GE.AND P3, PT, R8, UR28, PT ;  /* 0x0000001c08007c0c */ /* 0x000fe4000bf66270 */
        /* <DEDUP_REMOVED lines=16> */
[----:B----4-:R0:W-:Y:S04]  /*1ad0*/  STS.U16 [R252+0x80], R21 ;  /* 0x00008015fc007388 */ /* 0x0101e80000000400 */
        /* <DEDUP_REMOVED lines=31> */
[----:B------:R2:W3:Y:S01]  /*1cd0*/  @!P2 LDG.E.U16 R38, [R2.64] ;  /* 0x0000002a0226a981 */ /* 0x0004e2000c1e1500 */
        /* <DEDUP_REMOVED lines=17> */
[----:B------:R2:W5:Y:S04]  /*1df0*/  @!P0 LDG.E.U16 R48, [R2.64+0x240] ;  /* 0x0002402a02308981 */ /* 0x000568000c1e1500 */
[----:B------:R2:W5:Y:S04]  /*1e00*/  @!P4 LDG.E.U16 R51, [R2.64+0x280] ;  /* 0x0002802a0233c981 */ /* 0x000568000c1e1500 */
[----:B------:R2:W5:Y:S04]  /*1e10*/  @!P6 LDG.E.U16 R50, [R2.64+0x2c0] ;  /* 0x0002c02a0232e981 */ /* 0x000568000c1e1500 */
[----:B------:R2:W5:Y:S04]  /*1e20*/  @!P5 LDG.E.U16 R53, [R2.64+0x300] ;  /* 0x0003002a0235d981 */ /* 0x000568000c1e1500 */
[----:B------:R2:W5:Y:S04]  /*1e30*/  @!P3 LDG.E.U16 R52, [R2.64+0x340] ;  /* 0x0003402a0234b981 */ /* 0x000568000c1e1500 */
[----:B------:R2:W5:Y:S04]  /*1e40*/  @!P2 LDG.E.U16 R55, [R2.64+0x380] ;  /* 0x0003802a0237a981 */ /* 0x000568000c1e1500 */
[----:B------:R2:W5:Y:S01]  /*1e50*/  @!P1 LDG.E.U16 R54, [R2.64+0x3c0] ;  /* 0x0003c02a02369981 */ /* 0x000562000c1e1500 */
[----:B------:R-:W-:Y:S01]  /*1e60*/  ISETP.GE.AND P0, PT, R120, UR28, PT ;  /* 0x0000001c78007c0c */ /* 0x000fe2000bf06270 */
[----:B------:R-:W-:-:S02]  /*1e70*/  USHF.R.S32.HI UR38, URZ, 0x1f, UR27 ;  /* 0x0000001f3f267899 */ /* 0x000fc4000801141b */
[----:B------:R-:W-:Y:S01]  /*1e80*/  UIMAD UR7, UR13, UR8, URZ ;  /* 0x000000080d0772a4 */ /* 0x000fe2000f8e023f */
[----:B0-----:R-:W-:Y:S01]  /*1e90*/  MOV R21, UR12 ;  /* 0x0000000c00157c02 */ /* 0x001fe20008000f00 */
[----:B------:R-:W-:Y:S01]  /*1ea0*/  UIMAD.WIDE.U32 UR34, UR12, UR8, URZ ;  /* 0x000000080c2272a5 */ /* 0x000fe2000f8e003f */
[----:B------:R-:W-:Y:S01]  /*1eb0*/  MOV R43, UR12 ;  /* 0x0000000c002b7c02 */ /* 0x000fe20008000f00 */
[----:B------:R-:W-:Y:S01]  /*1ec0*/  UIMAD UR7, UR12, UR9, UR7 ;  /* 0x000000090c0772a4 */ /* 0x000fe2000f8e0207 */
[----:B--2---:R-:W-:Y:S01]  /*1ed0*/  MOV R2, UR27 ;  /* 0x0000001b00027c02 */ /* 0x004fe20008000f00 */
[----:B------:R-:W-:Y:S01]  /*1ee0*/  UIMAD.WIDE.U32 UR32, UR12, UR30, URZ ;  /* 0x0000001e0c2072a5 */ /* 0x000fe2000f8e003f */
[----:B------:R-:W-:Y:S01]  /*1ef0*/  MOV R3, UR38 ;  /* 0x0000002600037c02 */ /* 0x000fe20008000f00 */
[----:B------:R-:W-:Y:S01]  /*1f00*/  ULDC.64 UR8, c[0x0][0x1f8] ;  /* 0x00007e0000087ab9 */ /* 0x000fe20000000a00 */
[----:B-1----:R-:W-:Y:S01]  /*1f10*/  MOV R4, UR27 ;  /* 0x0000001b00047c02 */ /* 0x002fe20008000f00 */
[----:B------:R-:W-:Y:S01]  /*1f20*/  UIMAD UR30, UR13, UR30, URZ ;  /* 0x0000001e0d1e72a4 */ /* 0x000fe2000f8e023f */
[----:B------:R-:W-:Y:S01]  /*1f30*/  MOV R5, UR38 ;  /* 0x0000002600057c02 */ /* 0x000fe20008000f00 */
[----:B------:R-:W-:Y:S01]  /*1f40*/  UIMAD UR29, UR11, UR8, URZ ;  /* 0x000000080b1d72a4 */ /* 0x000fe2000f8e023f */
[----:B------:R-:W-:Y:S01]  /*1f50*/  @!P0 IMAD.WIDE.U32 R2, R21, c[0x0][0x1f0], R2 ;  /* 0x00007c0015028a25 */ /* 0x000fe200078e0002 */
[----:B------:R-:W-:-:S03]  /*1f60*/  UIMAD UR39, UR12, UR31, UR30 ;  /* 0x0000001f0c2772a4 */ /* 0x000fc6000f8e021e */
[----:B------:R-:W-:Y:S01]  /*1f70*/  @!P0 IMAD.WIDE.U32 R4, R43, c[0x0][0x200], R4 ;  /* 0x000080002b048a25 */ /* 0x000fe200078e0004 */
[----:B------:R-:W-:Y:S01]  /*1f80*/  UIADD3 UR35, UR35, UR7, URZ ;  /* 0x0000000723237290 */ /* 0x000fe2000fffe03f */
[----:B------:R-:W-:Y:S01]  /*1f90*/  @!P0 IADD3 R3, R3, UR7, RZ ;  /* 0x0000000703038c10 */ /* 0x000fe2000fffe0ff */
[----:B------:R-:W-:Y:S01]  /*1fa0*/  UIMAD UR7, UR10, UR9, UR29 ;  /* 0x000000090a0772a4 */ /* 0x000fe2000f8e021d */
[----:B------:R-:W-:Y:S01]  /*1fb0*/  MOV R43, UR10 ;  /* 0x0000000a002b7c02 */ /* 0x000fe20008000f00 */
[----:B------:R-:W-:Y:S01]  /*1fc0*/  ULDC.64 UR30, c[0x0][0x208] ;  /* 0x00008200001e7ab9 */ /* 0x000fe20000000a00 */
[----:B------:R-:W-:Y:S01]  /*1fd0*/  @!P0 IADD3 R5, R5, UR39, RZ ;  /* 0x0000002705058c10 */ /* 0x000fe2000fffe0ff */
[----:B------:R-:W-:Y:S01]  /*1fe0*/  ULDC UR29, c[0x0][0x174] ;  /* 0x00005d00001d7ab9 */ /* 0x000fe20000000800 */
[----:B------:R-:W-:Y:S01]  /*1ff0*/  MOV R21, UR10 ;  /* 0x0000000a00157c02 */ /* 0x000fe20008000f00 */
[----:B------:R-:W-:Y:S02]  /*2000*/  UIADD3 UR29, UR6, -UR29, URZ ;  /* 0x8000001d061d7290 */ /* 0x000fe4000fffe03f */
[----:B------:R-:W-:Y:S01]  /*2010*/  UIMAD.WIDE.U32 UR8, UR10, UR8, UR34 ;  /* 0x000000080a0872a5 */ /* 0x000fe2000f8e0022 */
[----:B------:R-:W-:Y:S01]  /*2020*/  @!P0 IMAD.WIDE.U32 R4, R43, c[0x0][0x208], R4 ;  /* 0x000082002b048a25 */ /* 0x000fe200078e0004 */
[----:B------:R-:W-:-:S02]  /*2030*/  UIADD3 UR33, UR33, UR39, URZ ;  /* 0x0000002721217290 */ /* 0x000fc4000fffe03f */
[----:B------:R-:W-:Y:S01]  /*2040*/  UIMAD UR34, UR11, UR30, URZ ;  /* 0x0000001e0b2272a4 */ /* 0x000fe2000f8e023f */
[----:B------:R-:W-:Y:S01]  /*2050*/  @!P0 IMAD.WIDE.U32 R2, R21, c[0x0][0x1f8], R2 ;  /* 0x00007e0015028a25 */ /* 0x000fe200078e0002 */
[----:B------:R-:W-:Y:S02]  /*2060*/  UIMAD UR29, UR29, -0x800, URZ ;  /* 0xfffff8001d1d78a4 */ /* 0x000fe4000f8e023f */
[----:B------:R-:W-:Y:S02]  /*2070*/  UIMAD UR31, UR10, UR31, UR34 ;  /* 0x0000001f0a1f72a4 */ /* 0x000fe4000f8e0222 */
[----:B------:R-:W-:Y:S01]  /*2080*/  UIMAD.WIDE.U32 UR32, UR10, UR30, UR32 ;  /* 0x0000001e0a2072a5 */ /* 0x000fe2000f8e0020 */
[C---:B------:R-:W-:Y:S01]  /*2090*/  @!P0 IADD3 R56, P2, R120.reuse, R4, RZ ;  /* 0x0000000478388210 */ /* 0x040fe20007f5e0ff */
[----:B------:R-:W-:Y:S02]  /*20a0*/  USHF.R.S32.HI UR30, URZ, 0x1f, UR29 ;  /* 0x0000001f3f1e7899 */ /* 0x000fe4000801141d */
[----:B------:R-:W-:Y:S01]  /*20b0*/  UIADD3 UR35, UP0, UR29, UR8, URZ ;  /* 0x000000081d237290 */ /* 0x000fe2000ff1e03f */
[----:B------:R-:W-:-:S02]  /*20c0*/  @!P0 IADD3 R43, P1, R120, R2, RZ ;  /* 0x00000002782b8210 */ /* 0x000fc40007f3e0ff */
[C---:B------:R-:W-:Y:S01]  /*20d0*/  @!P0 IADD3.X R5, R124.reuse, UR31, R5, P2, !PT ;  /* 0x0000001f7c058c10 */ /* 0x040fe200097fe405 */
[----:B------:R-:W-:Y:S01]  /*20e0*/  UIADD3.X UR8, UR30, UR7, UR9, UP0, !UPT ;  /* 0x000000071e087290 */ /* 0x000fe200087fe409 */
[----:B------:R-:W-:Y:S02]  /*20f0*/  @!P0 IADD3.X R58, R124, UR7, R3, P1, !PT ;  /* 0x000000077c3a8c10 */ /* 0x000fe40008ffe403 */
[C---:B------:R-:W-:Y:S02]  /*2100*/  LEA R2, P2, R120.reuse, c[0x0][0x258], 0x1 ;  /* 0x0000960078027a11 */ /* 0x040fe400078408ff */
[C---:B------:R-:W-:Y:S02]  /*2110*/  LEA R20, P1, R120.reuse, c[0x0][0x268], 0x1 ;  /* 0x00009a0078147a11 */ /* 0x040fe400078208ff */
[----:B------:R-:W-:Y:S02]  /*2120*/  MOV R57, UR35 ;  /* 0x0000002300397c02 */ /* 0x000fe40008000f00 */
[----:B------:R-:W-:-:S02]  /*2130*/  LEA.HI.X R3, R120, c[0x0][0x25c], R124, 0x1, P2 ;  /* 0x0000970078037a11 */ /* 0x000fc400010f0c7c */
[----:B------:R-:W-:Y:S01]  /*2140*/  MOV R60, UR8 ;  /* 0x00000008003c7c02 */ /* 0x000fe20008000f00 */
[----:B------:R-:W-:Y:S01]  /*2150*/  UIADD3 UR34, UP1, UR29, UR32, URZ ;  /* 0x000000201d227290 */ /* 0x000fe2000ff3e03f */
[----:B------:R-:W-:Y:S02]  /*2160*/  LEA.HI.X R21, R120, c[0x0][0x26c], R124, 0x1, P1 ;  /* 0x00009b0078157a11 */ /* 0x000fe400008f0c7c */
        /* <DEDUP_REMOVED lines=13> */
[----:B------:R-:W-:Y:S01]  /*2240*/  STL [R1+0x4], R128 ;  /* 0x0000048001007387 */ /* 0x000fe20000100800 */
[----:B------:R-:W-:Y:S01]  /*2250*/  LEA R20, P2, R57, R20, 0x1 ;  /* 0x0000001439147211 */ /* 0x000fe200078408ff */
[----:B------:R-:W-:-:S03]  /*2260*/  ULDC.64 UR8, c[0x0][0x2e8] ;  /* 0x0000ba0000087ab9 */ /* 0x000fc60000000a00 */
[----:B------:R-:W-:Y:S02]  /*2270*/  LEA.HI.X R21, R57, R21, R60, 0x1, P2 ;  /* 0x0000001539157211 */ /* 0x000fe400010f0c3c */
[----:B------:R-:W-:-:S04]  /*2280*/  @!P0 LEA R42, P1, R43, c[0x0][0x268], 0x1 ;  /* 0x00009a002b2a8a11 */ /* 0x000fc800078208ff */
[----:B------:R-:W-:Y:S02]  /*2290*/  @!P0 LEA.HI.X R43, R43, c[0x0][0x26c], R58, 0x1, P1 ;  /* 0x00009b002b2b8a11 */ /* 0x000fe400008f0c3a */
[----:B------:R-:W-:Y:S01]  /*22a0*/  ISETP.GE.AND P1, PT, R19, UR28, PT ;  /* 0x0000001c13007c0c */ /* 0x000fe2000bf26270 */
[----:B------:R-:W-:Y:S01]  /*22b0*/  UIADD3.X UR32, UR30, UR31, UR33, UP1, !UPT ;  /* 0x0000001f1e207290 */ /* 0x000fe20008ffe421 */
[----:B------:R-:W-:-:S04]  /*22c0*/  MOV R59, UR34 ;  /* 0x00000022003b7c02 */ /* 0x000fc80008000f00 */
[----:B------:R-:W-:Y:S02]  /*22d0*/  LEA R2, P4, R59, R2, 0x1 ;  /* 0x000000023b027211 */ /* 0x000fe400078808ff */
[----:B------:R-:W-:-:S04]  /*22e0*/  MOV R62, UR32 ;  /* 0x00000020003e7c02 */ /* 0x000fc80008000f00 */
[----:B------:R-:W-:Y:S02]  /*22f0*/  LEA.HI.X R3, R59, R3, R62, 0x1, P4 ;  /* 0x000000033b037211 */ /* 0x000fe400020f0c3e */
[----:B------:R-:W-:Y:S02]  /*2300*/  PRMT R59, RZ, 0x7610, R59 ;  /* 0x00007610ff3b7816 */ /* 0x000fe4000000003b */
[----:B------:R-:W-:Y:S02]  /*2310*/  @!P0 LEA R4, P3, R56, c[0x0][0x258], 0x1 ;  /* 0x0000960038048a11 */ /* 0x000fe400078608ff */
[----:B------:R-:W-:Y:S02]  /*2320*/  ISETP.GE.AND P2, PT, R6, UR28, PT ;  /* 0x0000001c06007c0c */ /* 0x000fe4000bf46270 */
[----:B------:R-:W-:Y:S02]  /*2330*/  @!P0 LEA.HI.X R5, R56, c[0x0][0x25c], R5, 0x1, P3 ;  /* 0x0000970038058a11 */ /* 0x000fe400018f0c05 */
        /* <DEDUP_REMOVED lines=8> */
[----:B---3--:R-:W-:Y:S04]  /*23c0*/  STS.U16 [R128], R38 ;  /* 0x0000002680007388 */ /* 0x008fe80000000400 */
        /* <DEDUP_REMOVED lines=36> */
[----:B------:R-:W-:Y:S02]  /*2610*/  ISETP.GE.AND P1, PT, R9, UR28, PT ;  /* 0x0000001c09007c0c */ /* 0x000fe4000bf26270 */
[----:B--2---:R-:W-:Y:S01]  /*2620*/  PRMT R54, RZ, 0x7610, R54 ;  /* 0x00007610ff367816 */ /* 0x004fe20000000036 */
[----:B------:R-:W2:Y:S10]  /*2630*/  @!P6 LDG.E.U16 R57, [R20.64+-0xe80] ;  /* 0xfff1802a1439e981 */ /* 0x000eb4000c1e1500 */
[----:B------:R-:W4:Y:S01]  /*2640*/  @!P1 LDG.E.U16 R52, [R20.64+-0xe40] ;  /* 0xfff1c02a14349981 */ /* 0x000f22000c1e1500 */
[----:B------:R-:W-:-:S02]  /*2650*/  ISETP.GE.AND P1, PT, R10, UR28, PT ;  /* 0x0000001c0a007c0c */ /* 0x000fc4000bf26270 */
[----:B------:R-:W-:Y:S02]  /*2660*/  PRMT R53, RZ, 0x7610, R53 ;  /* 0x00007610ff357816 */ /* 0x000fe40000000035 */
[----:B------:R-:W-:Y:S02]  /*2670*/  PRMT R46, RZ, 0x7610, R46 ;  /* 0x00007610ff2e7816 */ /* 0x000fe4000000002e */
[----:B------:R-:W-:Y:S02]  /*2680*/  PRMT R48, RZ, 0x7610, R48 ;  /* 0x00007610ff307816 */ /* 0x000fe40000000030 */
[----:B------:R-:W-:Y:S01]  /*2690*/  PRMT R44, RZ, 0x7610, R44 ;  /* 0x00007610ff2c7816 */ /* 0x000fe2000000002c */
[----:B------:R-:W5:Y:S04]  /*26a0*/  @!P2 LDG.E.U16 R53, [R20.64+-0xf00] ;  /* 0xfff1002a1435a981 */ /* 0x000f68000c1e1500 */
[----:B------:R-:W2:Y:S01]  /*26b0*/  @!P1 LDG.E.U16 R59, [R20.64+-0xe00] ;  /* 0xfff2002a143b9981 */ /* 0x000ea2000c1e1500 */
[----:B------:R-:W-:-:S02]  /*26c0*/  ISETP.GE.AND P1, PT, R11, UR28, PT ;  /* 0x0000001c0b007c0c */ /* 0x000fc4000bf26270 */
[----:B------:R-:W-:Y:S01]  /*26d0*/  PRMT R50, RZ, 0x7610, R50 ;  /* 0x00007610ff327816 */ /* 0x000fe20000000032 */
[----:B------:R-:W2:Y:S01]  /*26e0*/  @!P3 LDG.E.U16 R46, [R20.64+-0xfc0] ;  /* 0xfff0402a142eb981 */ /* 0x000ea2000c1e1500 */
[----:B------:R-:W-:Y:S02]  /*26f0*/  ISETP.GE.AND P2, PT, R13, UR28, PT ;  /* 0x0000001c0d007c0c */ /* 0x000fe4000bf46270 */
[----:B------:R-:W-:Y:S01]  /*2700*/  ISETP.GE.AND P3, PT, R14, UR28, PT ;  /* 0x0000001c0e007c0c */ /* 0x000fe2000bf66270 */
[----:B------:R-:W2:Y:S01]  /*2710*/  @!P4 LDG.E.U16 R48, [R20.64+-0xf40] ;  /* 0xfff0c02a1430c981 */ /* 0x000ea2000c1e1500 */
[----:B------:R-:W-:-:S03]  /*2720*/  ISETP.GE.AND P4, PT, R15, UR28, PT ;  /* 0x0000001c0f007c0c */ /* 0x000fc6000bf86270 */
[----:B------:R0:W2:Y:S04]  /*2730*/  @!P0 LDG.E.U16 R44, [R42.64] ;  /* 0x0000002a2a2c8981 */ /* 0x0000a8000c1e1500 */
[----:B------:R-:W3:Y:S01]  /*2740*/  @!P1 LDG.E.U16 R54, [R20.64+-0xdc0] ;  /* 0xfff2402a14369981 */ /* 0x000ee2000c1e1500 */
[----:B------:R-:W-:-:S03]  /*2750*/  ISETP.GE.AND P1, PT, R12, UR28, PT ;  /* 0x0000001c0c007c0c */ /* 0x000fc6000bf26270 */
[----:B------:R-:W3:Y:S01]  /*2760*/  @!P5 LDG.E.U16 R50, [R20.64+-0xec0] ;  /* 0xfff1402a1432d981 */ /* 0x000ee2000c1e1500 */
[----:B------:R-:W-:Y:S02]  /*2770*/  ISETP.GE.AND P5, PT, R16, UR28, PT ;  /* 0x0000001c10007c0c */ /* 0x000fe4000bfa6270 */
[----:B------:R-:W-:Y:S01]  /*2780*/  ISETP.GE.AND P6, PT, R17, UR28, PT ;  /* 0x0000001c11007c0c */ /* 0x000fe2000bfc6270 */
        /* <DEDUP_REMOVED lines=9> */
[----:B------:R-:W-:Y:S01]  /*2820*/  ISETP.GE.AND P1, PT, R18, UR28, PT ;  /* 0x0000001c12007c0c */ /* 0x000fe2000bf26270 */
[----:B--2---:R0:W-:Y:S04]  /*2830*/  STS.U16 [R128], R44 ;  /* 0x0000002c80007388 */ /* 0x0041e80000000400 */
[----:B------:R-:W-:Y:S04]  /*2840*/  STS.U16 [R126+0x40], R46 ;  /* 0x0000402e7e007388 */ /* 0x000fe80000000400 */
        /* <DEDUP_REMOVED lines=35> */
[----:B------:R-:W-:-:S03]  /*2a80*/  ISETP.GE.AND P0, PT, R19, UR28, PT ;  /* 0x0000001c13007c0c */ /* 0x000fc6000bf06270 */
[----:B------:R1:W5:Y:S01]  /*2a90*/  @!P1 LDG.E.U16 R67, [R2.64+-0xfc0] ;  /* 0xfff0402a02439981 */ /* 0x000362000c1e1500 */
[----:B------:R-:W-:-:S03]  /*2aa0*/  ISETP.GE.AND P1, PT, R0, UR28, PT ;  /* 0x0000001c00007c0c */ /* 0x000fc6000bf26270 */
[----:B------:R1:W5:Y:S04]  /*2ab0*/  @!P2 LDG.E.U16 R78, [R2.64+-0xd40] ;  /* 0xfff2c02a024ea981 */ /* 0x000368000c1e1500 */
[----:B------:R1:W5:Y:S04]  /*2ac0*/  @!P3 LDG.E.U16 R83, [R2.64+-0xd00] ;  /* 0xfff3002a0253b981 */ /* 0x000368000c1e1500 */
[----:B------:R1:W5:Y:S01]  /*2ad0*/  @!P0 LDG.E.U16 R69, [R2.64+-0xf80] ;  /* 0xfff0802a02458981 */ /* 0x000362000c1e1500 */
[----:B------:R-:W-:-:S03]  /*2ae0*/  ISETP.GE.AND P0, PT, R6, UR28, PT ;  /* 0x0000001c06007c0c */ /* 0x000fc6000bf06270 */
[----:B------:R1:W5:Y:S01]  /*2af0*/  @!P1 LDG.E.U16 R68, [R2.64+-0xf40] ;  /* 0xfff0c02a02449981 */ /* 0x000362000c1e1500 */
[----:B------:R-:W-:-:S03]  /*2b00*/  ISETP.GE.AND P1, PT, R7, UR28, PT ;  /* 0x0000001c07007c0c */ /* 0x000fc6000bf26270 */
[----:B------:R1:W5:Y:S04]  /*2b10*/  @!P4 LDG.E.U16 R80, [R2.64+-0xcc0] ;  /* 0xfff3402a0250c981 */ /* 0x000368000c1e1500 */
[----:B------:R1:W5:Y:S04]  /*2b20*/  @!P5 LDG.E.U16 R85, [R2.64+-0xc80] ;  /* 0xfff3802a0255d981 */ /* 0x000368000c1e1500 */
[----:B------:R1:W5:Y:S01]  /*2b30*/  @!P0 LDG.E.U16 R77, [R2.64+-0xf00] ;  /* 0xfff1002a024d8981 */ /* 0x000362000c1e1500 */
[----:B------:R-:W-:Y:S02]  /*2b40*/  ISETP.GE.AND P0, PT, R8, UR28, PT ;  /* 0x0000001c08007c0c */ /* 0x000fe4000bf06270 */
[----:B0-----:R-:W-:Y:S01]  /*2b50*/  PRMT R5, RZ, 0x7610, R5 ;  /* 0x00007610ff057816 */ /* 0x001fe20000000005 */
[----:B------:R1:W5:Y:S01]  /*2b60*/  @!P1 LDG.E.U16 R74, [R2.64+-0xec0] ;  /* 0xfff1402a024a9981 */ /* 0x000362000c1e1500 */
[----:B------:R-:W-:-:S03]  /*2b70*/  ISETP.GE.AND P1, PT, R9, UR28, PT ;  /* 0x0000001c09007c0c */ /* 0x000fc6000bf26270 */
[----:B------:R1:W5:Y:S06]  /*2b80*/  @!P6 LDG.E.U16 R82, [R2.64+-0xc40] ;  /* 0xfff3c02a0252e981 */ /* 0x00036c000c1e1500 */
[----:B------:R1:W5:Y:S01]  /*2b90*/  @!P0 LDG.E.U16 R5, [R2.64+-0xe80] ;  /* 0xfff1802a02058981 */ /* 0x000362000c1e1500 */
[----:B------:R-:W-:Y:S02]  /*2ba0*/  ISETP.GE.AND P0, PT, R10, UR28, PT ;  /* 0x0000001c0a007c0c */ /* 0x000fe4000bf06270 */
[----:B------:R-:W-:-:S06]  /*2bb0*/  PRMT R4, RZ, 0x7610, R4 ;  /* 0x00007610ff047816 */ /* 0x000fcc0000000004 */
[----:B------:R1:W5:Y:S01]  /*2bc0*/  @!P1 LDG.E.U16 R4, [R2.64+-0xe40] ;  /* 0xfff1c02a02049981 */ /* 0x000362000c1e1500 */
[----:B------:R-:W-:-:S04]  /*2bd0*/  ISETP.NE.AND P1, PT, R75, RZ, PT ;  /* 0x000000ff4b00720c */ /* 0x000fc80003f25270 */
[----:B------:R1:W5:Y:S01]  /*2be0*/  @!P0 LDG.E.U16 R79, [R2.64+-0xe00] ;  /* 0xfff2002a024f8981 */ /* 0x000362000c1e1500 */
[----:B------:R-:W-:-:S08]  /*2bf0*/  ISETP.GE.AND P0, PT, R11, UR28, PT ;  /* 0x0000001c0b007c0c */ /* 0x000fd0000bf06270 */
        /* <DEDUP_REMOVED lines=18> */
[----:B------:R4:W0:Y:S01]  /*2d20*/  MUFU.EX2 R84, R75 ;  /* 0x0000004b00547308 */ /* 0x0008220000000800 */
        /* <DEDUP_REMOVED lines=11> */
[----:B-1----:R-:W-:Y:S01]  /*2de0*/  FADD.FTZ R2, R21, 1 ;  /* 0x3f80000015027421 */ /* 0x002fe20000010000 */
[----:B------:R-:W-:-:S05]  /*2df0*/  HADD2.F32 R50, -RZ, R50.H0_H0 ;  /* 0x20000032ff327230 */ /* 0x000fca0000004100 */
[----:B------:R-:W-:Y:S01]  /*2e00*/  MUFU.RCP R75, R75 ;  /* 0x0000004b004b7308 */ /* 0x000fe20000001000 */
[----:B------:R-:W-:Y:S01]  /*2e10*/  FMUL.FTZ R86, R50, -1.4426950216293334961 ;  /* 0xbfb8aa3b32567820 */ /* 0x000fe20000410000 */
[----:B------:R-:W-:Y:S01]  /*2e20*/  HADD2.F32 R52, -RZ, R52.H0_H0 ;  /* 0x20000034ff347230 */ /* 0x000fe20000004100 */
[----:B---3--:R-:W-:Y:S01]  /*2e30*/  FADD.FTZ R3, R3, 1 ;  /* 0x3f80000003037421 */ /* 0x008fe20000010000 */
[----:B------:R-:W-:-:S04]  /*2e40*/  HADD2.F32 R51, -RZ, R51.H0_H0 ;  /* 0x20000033ff337230 */ /* 0x000fc80000004100 */
[----:B------:R-:W-:Y:S01]  /*2e50*/  MUFU.EX2 R86, R86 ;  /* 0x0000005600567308 */ /* 0x000fe20000000800 */
[----:B------:R-:W-:Y:S01]  /*2e60*/  HADD2.F32 R63, -RZ, R63.H0_H0 ;  /* 0x2000003fff3f7230 */ /* 0x000fe20000004100 */
[----:B------:R-:W-:Y:S01]  /*2e70*/  FMUL.FTZ R88, R52, -1.4426950216293334961 ;  /* 0xbfb8aa3b34587820 */ /* 0x000fe20000410000 */
[----:B------:R-:W-:Y:S01]  /*2e80*/  HADD2.F32 R64, -RZ, R64.H0_H0 ;  /* 0x20000040ff407230 */ /* 0x000fe20000004100 */
[----:B------:R-:W-:Y:S01]  /*2e90*/  FMUL.FTZ R87, R51, -1.4426950216293334961 ;  /* 0xbfb8aa3b33577820 */ /* 0x000fe20000410000 */
[----:B------:R-:W-:-:S03]  /*2ea0*/  HADD2.F32 R56, -RZ, R56.H0_H0 ;  /* 0x20000038ff387230 */ /* 0x000fc60000004100 */
[----:B------:R-:W-:Y:S02]  /*2eb0*/  MUFU.EX2 R88, R88 ;  /* 0x0000005800587308 */ /* 0x000fe40000000800 */
[----:B------:R-:W-:-:S06]  /*2ec0*/  FMUL.FTZ R91, R56, -1.4426950216293334961 ;  /* 0xbfb8aa3b385b7820 */ /* 0x000fcc0000410000 */
[----:B------:R-:W-:Y:S01]  /*2ed0*/  MUFU.EX2 R87, R87 ;  /* 0x0000005700577308 */ /* 0x000fe20000000800 */
[----:B------:R-:W-:-:S07]  /*2ee0*/  HADD2.F32 R65, -RZ, R65.H0_H0 ;  /* 0x20000041ff417230 */ /* 0x000fce0000004100 */
[----:B------:R-:W-:Y:S01]  /*2ef0*/  MUFU.EX2 R91, R91 ;  /* 0x0000005b005b7308 */ /* 0x000fe20000000800 */
        /* <DEDUP_REMOVED lines=24> */
[----:B------:R-:W5:Y:S01]  /*3080*/  LDS.U16 R68, [R119+0x8] ;  /* 0x0000080077447984 */ /* 0x000f620000000400 */
[----:B-1----:R1:W-:Y:S01]  /*3090*/  MUFU.RCP R79, R3 ;  /* 0x00000003004f7308 */ /* 0x0023e20000001000 */
[----:B------:R-:W-:-:S02]  /*30a0*/  FADD.FTZ R77, R84, 1 ;  /* 0x3f800000544d7421 */ /* 0x000fc40000010000 */
[----:B------:R-:W5:Y:S01]  /*30b0*/  LDS.U16 R69, [R119+0xa] ;  /* 0x00000a0077457984 */ /* 0x000f620000000400 */
[----:B0-----:R-:W-:-:S04]  /*30c0*/  FADD.FTZ R2, -R74, 1 ;  /* 0x3f8000004a027421 */ /* 0x001fc80000010100 */
[----:B--2---:R-:W-:Y:S02]  /*30d0*/  FFMA.FTZ R85, R43, R2, 1 ;  /* 0x3f8000002b557423 */ /* 0x004fe40000010002 */
[----:B------:R-:W0:Y:S01]  /*30e0*/  LDS.U16 R2, [R119+0xc] ;  /* 0x00000c0077027984 */ /* 0x000e220000000400 */
[----:B-1----:R-:W-:Y:S01]  /*30f0*/  FADD.FTZ R3, -R75, 1 ;  /* 0x3f8000004b037421 */ /* 0x002fe20000010100 */
[----:B------:R-:W1:Y:S03]  /*3100*/  MUFU.RCP R77, R77 ;  /* 0x0000004d004d7308 */ /* 0x000e660000001000 */
[----:B------:R-:W-:Y:S01]  /*3110*/  FFMA.FTZ R3, R42, R3, 1 ;  /* 0x3f8000002a037423 */ /* 0x000fe20000010003 */
[----:B---3--:R-:W-:Y:S02]  /*3120*/  HADD2.F32 R20, -RZ, R20.H0_H0 ;  /* 0x20000014ff147230 */ /* 0x008fe40000004100 */
[----:B----4-:R-:W-:-:S03]  /*3130*/  HADD2.F32 R21, -RZ, R21.H0_H0 ;  /* 0x20000015ff157230 */ /* 0x010fc60000004100 */
[----:B------:R-:W-:Y:S02]  /*3140*/  FMUL.FTZ R4, R63, R20 ;  /* 0x000000143f047220 */ /* 0x000fe40000410000 */
[----:B------:R-:W-:Y:S02]  /*3150*/  FMUL.FTZ R5, R64, R21 ;  /* 0x0000001540057220 */ /* 0x000fe40000410000 */
[----:B------:R-:W-:Y:S02]  /*3160*/  FMUL.FTZ R4, R75, R4 ;  /* 0x000000044b047220 */ /* 0x000fe40000410000 */
[----:B------:R-:W-:Y:S02]  /*3170*/  FMUL.FTZ R78, R74, R5 ;  /* 0x000000054a4e7220 */ /* 0x000fe40000410000 */
[----:B------:R-:W-:Y:S02]  /*3180*/  FMUL.FTZ R5, R4, R3 ;  /* 0x0000000304057220 */ /* 0x000fe40000410000 */
[----:B------:R-:W-:Y:S01]  /*3190*/  FADD.FTZ R81, R86, 1 ;  /* 0x3f80000056517421 */ /* 0x000fe20000010000 */
[----:B------:R-:W2:Y:S04]  /*31a0*/  LDS.U16 R3, [R119+0xe] ;  /* 0x00000e0077037984 */ /* 0x000ea80000000400 */
[----:B------:R-:W3:Y:S01]  /*31b0*/  LDS.U16 R4, [R119+0x10] ;  /* 0x0000100077047984 */ /* 0x000ee20000000400 */
[----:B------:R-:W4:Y:S01]  /*31c0*/  MUFU.RCP R81, R81 ;  /* 0x0000005100517308 */ /* 0x000f220000001000 */
[----:B-----5:R-:W-:Y:S01]  /*31d0*/  HADD2.F32 R44, -RZ, R44.H0_H0 ;  /* 0x2000002cff2c7230 */ /* 0x020fe20000004100 */
[----:B------:R-:W-:Y:S01]  /*31e0*/  FADD.FTZ R83, R88, 1 ;  /* 0x3f80000058537421 */ /* 0x000fe20000010000 */
[----:B------:R-:W-:Y:S01]  /*31f0*/  HADD2.F32 R67, -RZ, R67.H0_H0 ;  /* 0x20000043ff437230 */ /* 0x000fe20000004100 */
[----:B------:R-:W-:-:S02]  /*3200*/  FADD.FTZ R76, R87, 1 ;  /* 0x3f800000574c7421 */ /* 0x000fc40000010000 */
[----:B------:R-:W-:Y:S01]  /*3210*/  FADD.FTZ R80, R89, 1 ;  /* 0x3f80000059507421 */ /* 0x000fe20000010000 */
[----:B------:R-:W-:Y:S01]  /*3220*/  HADD2.F32 R68, -RZ, R68.H0_H0 ;  /* 0x20000044ff447230 */ /* 0x000fe20000004100 */
[----:B-1----:R-:W-:Y:S01]  /*3230*/  FADD.FTZ R87, -R77, 1 ;  /* 0x3f8000004d577421 */ /* 0x002fe20000010100 */
[----:B------:R-:W-:Y:S01]  /*3240*/  HADD2.F32 R59, -RZ, R59.H0_H0 ;  /* 0x2000003bff3b7230 */ /* 0x000fe20000004100 */
[----:B------:R-:W-:Y:S01]  /*3250*/  FMUL.FTZ R82, R65, R44 ;  /* 0x0000002c41527220 */ /* 0x000fe20000410000 */
[----:B------:R-:W1:Y:S01]  /*3260*/  MUFU.RCP R83, R83 ;  /* 0x0000005300537308 */ /* 0x000e620000001000 */
[----:B------:R-:W-:Y:S02]  /*3270*/  FMUL.FTZ R100, R78, R85 ;  /* 0x000000554e647220 */ /* 0x000fe40000410000 */
[----:B------:R-:W-:Y:S01]  /*3280*/  FADD.FTZ R90, R90, 1 ;  /* 0x3f8000005a5a7421 */ /* 0x000fe20000010000 */
[----:B------:R-:W-:Y:S01]  /*3290*/  HADD2.F32 R72, -RZ, R72.H0_H0 ;  /* 0x20000048ff487230 */ /* 0x000fe20000004100 */
[----:B------:R-:W-:Y:S01]  /*32a0*/  FFMA.FTZ R89, R46, R87, 1 ;  /* 0x3f8000002e597423 */ /* 0x000fe20000010057 */
[----:B------:R-:W-:Y:S01]  /*32b0*/  HADD2.F32 R69, -RZ, R69.H0_H0 ;  /* 0x20000045ff457230 */ /* 0x000fe20000004100 */
[----:B------:R-:W-:Y:S01]  /*32c0*/  FMUL.FTZ R82, R77, R82 ;  /* 0x000000524d527220 */ /* 0x000fe20000410000 */
[----:B------:R-:W-:Y:S01]  /*32d0*/  HADD2.F32 R57, -RZ, R57.H0_H0 ;  /* 0x20000039ff397230 */ /* 0x000fe20000004100 */
[C---:B------:R-:W-:Y:S01]  /*32e0*/  FADD.FTZ R85, -R79.reuse, 1 ;  /* 0x3f8000004f557421 */ /* 0x040fe20000010100 */
[----:B------:R-:W-:Y:S01]  /*32f0*/  LDS.U16 R86, [R119+0x14] ;  /* 0x0000140077567984 */ /* 0x000fe20000000400 */
[----:B------:R-:W-:Y:S01]  /*3300*/  FMUL.FTZ R78, R70, R67 ;  /* 0x00000043464e7220 */ /* 0x000fe20000410000 */
[----:B------:R-:W5:Y:S01]  /*3310*/  MUFU.RCP R76, R76 ;  /* 0x0000004c004c7308 */ /* 0x000f620000001000 */
[----:B------:R-:W-:Y:S01]  /*3320*/  FMUL.FTZ R101, R82, R89 ;  /* 0x0000005952657220 */ /* 0x000fe20000410000 */
[----:B------:R-:W-:Y:S01]  /*3330*/  HADD2.F32 R62, -RZ, R62.H0_H0 ;  /* 0x2000003eff3e7230 */ /* 0x000fe20000004100 */
[----:B------:R-:W-:Y:S01]  /*3340*/  FFMA.FTZ R85, R48, R85, 1 ;  /* 0x3f80000030557423 */ /* 0x000fe20000010055 */
[----:B------:R-:W-:Y:S01]  /*3350*/  LDS.U16 R88, [R119+0x16] ;  /* 0x0000160077587984 */ /* 0x000fe20000000400 */
[----:B------:R-:W-:-:S02]  /*3360*/  FMUL.FTZ R78, R79, R78 ;  /* 0x0000004e4f4e7220 */ /* 0x000fc40000410000 */
[----:B------:R-:W-:Y:S02]  /*3370*/  FADD.FTZ R89, R91, 1 ;  /* 0x3f8000005b597421 */ /* 0x000fe40000010000 */
[----:B----4-:R-:W-:Y:S02]  /*3380*/  FADD.FTZ R91, -R81, 1 ;  /* 0x3f800000515b7421 */ /* 0x010fe40000010100 */
[----:B------:R-:W-:Y:S02]  /*3390*/  FMUL.FTZ R82, R73, R68 ;  /* 0x0000004449527220 */ /* 0x000fe40000410000 */
[----:B------:R-:W-:Y:S01]  /*33a0*/  FMUL.FTZ R102, R78, R85 ;  /* 0x000000554e667220 */ /* 0x000fe20000410000 */
[----:B------:R-:W-:Y:S01]  /*33b0*/  HADD2.F32 R78, -RZ, R71.H0_H0 ;  /* 0x20000047ff4e7230 */ /* 0x000fe20000004100 */
[----:B------:R-:W-:Y:S01]  /*33c0*/  FFMA.FTZ R91, R50, R91, 1 ;  /* 0x3f800000325b7423 */ /* 0x000fe2000001005b */
[----:B0-----:R-:W-:Y:S01]  /*33d0*/  HADD2.F32 R71, -RZ, R2.H0_H0 ;  /* 0x20000002ff477230 */ /* 0x001fe20000004100 */
[----:B------:R-:W-:Y:S01]  /*33e0*/  FMUL.FTZ R82, R81, R82 ;  /* 0x0000005251527220 */ /* 0x000fe20000410000 */
[----:B------:R-:W0:Y:S01]  /*33f0*/  MUFU.RCP R80, R80 ;  /* 0x0000005000507308 */ /* 0x000e220000001000 */
[----:B------:R-:W-:Y:S01]  /*3400*/  FMUL.FTZ R93, R59, -1.4426950216293334961 ;  /* 0xbfb8aa3b3b5d7820 */ /* 0x000fe20000410000 */
[----:B------:R-:W4:Y:S01]  /*3410*/  LDS.U16 R2, [R119+0x12] ;  /* 0x0000120077027984 */ /* 0x000f220000000400 */
[----:B------:R-:W-:-:S02]  /*3420*/  FMUL.FTZ R103, R82, R91 ;  /* 0x0000005b52677220 */ /* 0x000fc40000410000 */
[C---:B-1----:R-:W-:Y:S02]  /*3430*/  FADD.FTZ R85, -R83.reuse, 1 ;  /* 0x3f80000053557421 */ /* 0x042fe40000010100 */
[----:B------:R-:W-:Y:S01]  /*3440*/  FMUL.FTZ R82, R78, R71 ;  /* 0x000000474e527220 */ /* 0x000fe20000410000 */
[----:B------:R1:W0:Y:S01]  /*3450*/  MUFU.RCP R87, R90 ;  /* 0x0000005a00577308 */ /* 0x0002220000001000 */
[----:B------:R-:W-:Y:S02]  /*3460*/  FFMA.FTZ R91, R52, R85, 1 ;  /* 0x3f800000345b7423 */ /* 0x000fe40000010055 */
[----:B------:R-:W-:Y:S02]  /*3470*/  FMUL.FTZ R82, R83, R82 ;  /* 0x0000005253527220 */ /* 0x000fe40000410000 */
[----:B-----5:R-:W-:-:S03]  /*3480*/  FADD.FTZ R84, -R76, 1 ;  /* 0x3f8000004c547421 */ /* 0x020fc60000010100 */
[----:B------:R5:W0:Y:S01]  /*3490*/  MUFU.EX2 R95, R93 ;  /* 0x0000005d005f7308 */ /* 0x000a220000000800 */
[----:B------:R-:W-:Y:S01]  /*34a0*/  HADD2.F32 R85, -RZ, R60.H0_H0 ;  /* 0x2000003cff557230 */ /* 0x000fe20000004100 */
[----:B------:R-:W-:Y:S01]  /*34b0*/  FMUL.FTZ R105, R82, R91 ;  /* 0x0000005b52697220 */ /* 0x000fe20000410000 */
[----:B--2---:R-:W-:Y:S01]  /*34c0*/  HADD2.F32 R60, -RZ, R3.H0_H0 ;  /* 0x20000003ff3c7230 */ /* 0x004fe20000004100 */
[----:B------:R-:W-:Y:S01]  /*34d0*/  FFMA.FTZ R84, R51, R84, 1 ;  /* 0x3f80000033547423 */ /* 0x000fe20000010054 */
[----:B------:R-:W-:Y:S01]  /*34e0*/  HADD2.F32 R82, -RZ, R55.H0_H0 ;  /* 0x20000037ff527230 */ /* 0x000fe20000004100 */
[----:B------:R-:W-:Y:S01]  /*34f0*/  FMUL.FTZ R92, R57, -1.4426950216293334961 ;  /* 0xbfb8aa3b395c7820 */ /* 0x000fe20000410000 */
[----:B-1----:R-:W1:Y:S01]  /*3500*/  LDS.U16 R90, [R119+0x18] ;  /* 0x00001800775a7984 */ /* 0x002e620000000400 */
[----:B-----5:R-:W-:Y:S01]  /*3510*/  FMUL.FTZ R93, R72, R69 ;  /* 0x00000045485d7220 */ /* 0x020fe20000410000 */
[----:B---3--:R-:W-:-:S03]  /*3520*/  HADD2.F32 R55, -RZ, R4.H0_H0 ;  /* 0x20000004ff377230 */ /* 0x008fc60000004100 */
[----:B------:R-:W-:Y:S02]  /*3530*/  FMUL.FTZ R93, R76, R93 ;  /* 0x0000005d4c5d7220 */ /* 0x000fe40000410000 */
[----:B------:R-:W-:Y:S02]  /*3540*/  FMUL.FTZ R3, R85, R60 ;  /* 0x0000003c55037220 */ /* 0x000fe40000410000 */
[----:B------:R-:W-:Y:S02]  /*3550*/  FMUL.FTZ R104, R93, R84 ;  /* 0x000000545d687220 */ /* 0x000fe40000410000 */
[----:B------:R-:W-:Y:S01]  /*3560*/  FADD.FTZ R93, R94, 1 ;  /* 0x3f8000005e5d7421 */ /* 0x000fe20000010000 */
[----:B------:R-:W2:Y:S01]  /*3570*/  MUFU.EX2 R92, R92 ;  /* 0x0000005c005c7308 */ /* 0x000ea20000000800 */
[----:B0-----:R-:W-:Y:S02]  /*3580*/  FADD.FTZ R84, -R80, 1 ;  /* 0x3f80000050547421 */ /* 0x001fe40000010100 */
[----:B------:R-:W-:-:S02]  /*3590*/  FMUL.FTZ R94, R82, R55 ;  /* 0x00000037525e7220 */ /* 0x000fc40000410000 */
[----:B------:R-:W-:Y:S02]  /*35a0*/  FADD.FTZ R91, -R87, 1 ;  /* 0x3f800000575b7421 */ /* 0x000fe40000010100 */
[----:B------:R-:W-:Y:S02]  /*35b0*/  FMUL.FTZ R96, R62, -1.4426950216293334961 ;  /* 0xbfb8aa3b3e607820 */ /* 0x000fe40000410000 */
[----:B------:R-:W-:Y:S02]  /*35c0*/  FMUL.FTZ R3, R80, R3 ;  /* 0x0000000350037220 */ /* 0x000fe40000410000 */
[----:B------:R-:W-:Y:S02]  /*35d0*/  FADD.FTZ R95, R95, 1 ;  /* 0x3f8000005f5f7421 */ /* 0x000fe40000010000 */
[----:B------:R-:W-:Y:S02]  /*35e0*/  FFMA.FTZ R84, R53, R84, 1 ;  /* 0x3f80000035547423 */ /* 0x000fe40000010054 */
[----:B------:R-:W-:-:S02]  /*35f0*/  FMUL.FTZ R94, R87, R94 ;  /* 0x0000005e575e7220 */ /* 0x000fc40000410000 */
[----:B------:R-:W-:Y:S01]  /*3600*/  FFMA.FTZ R91, R54, R91, 1 ;  /* 0x3f800000365b7423 */ /* 0x000fe2000001005b */
[----:B------:R-:W-:Y:S01]  /*3610*/  MUFU.EX2 R99, R96 ;  /* 0x0000006000637308 */ /* 0x000fe20000000800 */
[----:B------:R-:W-:Y:S02]  /*3620*/  FMUL.FTZ R4, R3, R84 ;  /* 0x0000005403047220 */ /* 0x000fe40000410000 */
[----:B------:R-:W0:Y:S01]  /*3630*/  LDS.U16 R3, [R119+0x1a] ;  /* 0x00001a0077037984 */ /* 0x000e220000000400 */
[----:B------:R-:W-:-:S03]  /*3640*/  FMUL.FTZ R106, R94, R91 ;  /* 0x0000005b5e6a7220 */ /* 0x000fc60000410000 */
[----:B------:R-:W-:Y:S01]  /*3650*/  LDS.U16 R94, [R119+0x1e] ;  /* 0x00001e00775e7984 */ /* 0x000fe20000000400 */
[----:B------:R3:W-:Y:S01]  /*3660*/  MUFU.RCP R96, R95 ;  /* 0x0000005f00607308 */ /* 0x0007e20000001000 */
[----:B--2---:R-:W-:-:S07]  /*3670*/  FADD.FTZ R92, R92, 1 ;  /* 0x3f8000005c5c7421 */ /* 0x004fce0000010000 */
[----:B------:R-:W2:Y:S01]  /*3680*/  MUFU.RCP R89, R89 ;  /* 0x0000005900597308 */ /* 0x000ea20000001000 */
[----:B---3--:R-:W3:Y:S01]  /*3690*/  LDS.U16 R95, [R119+0x1c] ;  /* 0x00001c00775f7984 */ /* 0x008ee20000000400 */
[----:B------:R-:W-:-:S06]  /*36a0*/  HADD2.F32 R84, -RZ, R49.H0_H0 ;  /* 0x20000031ff547230 */ /* 0x000fcc0000004100 */
[----:B------:R-:W5:Y:S01]  /*36b0*/  MUFU.RCP R93, R93 ;  /* 0x0000005d005d7308 */ /* 0x000f620000001000 */
[----:B------:R-:W-:Y:S02]  /*36c0*/  HADD2.F32 R49, -RZ, R47.H0_H0 ;  /* 0x2000002fff317230 */ /* 0x000fe40000004100 */
[----:B------:R-:W-:Y:S02]  /*36d0*/  HADD2.F32 R47, -RZ, R45.H0_H0 ;  /* 0x2000002dff2f7230 */ /* 0x000fe40000004100 */
[----:B------:R-:W-:-:S03]  /*36e0*/  HADD2.F32 R45, -RZ, R41.H0_H0 ;  /* 0x20000029ff2d7230 */ /* 0x000fc60000004100 */
[----:B------:R-:W0:Y:S01]  /*36f0*/  MUFU.RCP R92, R92 ;  /* 0x0000005c005c7308 */ /* 0x000e220000001000 */
[----:B--2---:R-:W-:Y:S02]  /*3700*/  FADD.FTZ R41, -R89, 1 ;  /* 0x3f80000059297421 */ /* 0x004fe40000010100 */
[----:B------:R-:W-:Y:S02]  /*3710*/  FADD.FTZ R98, R97, 1 ;  /* 0x3f80000061627421 */ /* 0x000fe40000010000 */
[----:B------:R-:W-:Y:S01]  /*3720*/  FFMA.FTZ R91, R56, R41, 1 ;  /* 0x3f800000385b7423 */ /* 0x000fe20000010029 */
[----:B----4-:R-:W-:Y:S01]  /*3730*/  HADD2.F32 R41, -RZ, R2.H0_H0 ;  /* 0x20000002ff297230 */ /* 0x010fe20000004100 */
[----:B------:R-:W-:Y:S02]  /*3740*/  FADD.FTZ R97, R99, 1 ;  /* 0x3f80000063617421 */ /* 0x000fe40000010000 */
[----:B------:R-:W-:Y:S01]  /*3750*/  FADD.FTZ R99, R107, 1 ;  /* 0x3f8000006b637421 */ /* 0x000fe20000010000 */
[----:B------:R-:W-:Y:S01]  /*3760*/  HADD2.F32 R86, -RZ, R86.H0_H0 ;  /* 0x20000056ff567230 */ /* 0x000fe20000004100 */
[----:B-----5:R-:W-:Y:S01]  /*3770*/  FADD.FTZ R107, -R93, 1 ;  /* 0x3f8000005d6b7421 */ /* 0x020fe20000010100 */
[----:B------:R-:W2:Y:S01]  /*3780*/  MUFU.RCP R98, R98 ;  /* 0x0000006200627308 */ /* 0x000ea20000001000 */
[----:B------:R-:W-:Y:S01]  /*3790*/  FMUL.FTZ R2, R84, R41 ;  /* 0x0000002954027220 */ /* 0x000fe20000410000 */
[----:B-1----:R-:W-:Y:S01]  /*37a0*/  HADD2.F32 R90, -RZ, R90.H0_H0 ;  /* 0x2000005aff5a7230 */ /* 0x002fe20000004100 */
[----:B------:R-:W-:-:S02]  /*37b0*/  FFMA.FTZ R111, R58, R107, 1 ;  /* 0x3f8000003a6f7423 */ /* 0x000fc4000001006b */
[----:B0-----:R-:W-:Y:S01]  /*37c0*/  FADD.FTZ R108, -R92, 1 ;  /* 0x3f8000005c6c7421 */ /* 0x001fe20000010100 */
[----:B------:R-:W-:Y:S01]  /*37d0*/  HADD2.F32 R88, -RZ, R88.H0_H0 ;  /* 0x20000058ff587230 */ /* 0x000fe20000004100 */
[----:B------:R-:W-:Y:S01]  /*37e0*/  FMUL.FTZ R107, R49, R86 ;  /* 0x00000056316b7220 */ /* 0x000fe20000410000 */
[----:B------:R-:W0:Y:S01]  /*37f0*/  MUFU.RCP R97, R97 ;  /* 0x0000006100617308 */ /* 0x000e220000001000 */
[----:B------:R-:W-:Y:S02]  /*3800*/  FADD.FTZ R110, -R96, 1 ;  /* 0x3f800000606e7421 */ /* 0x000fe40000010100 */
[----:B------:R-:W-:-:S05]  /*3810*/  FMUL.FTZ R2, R89, R2 ;  /* 0x0000000259027220 */ /* 0x000fca0000410000 */
[----:B------:R-:W1:Y:S01]  /*3820*/  MUFU.RCP R99, R99 ;  /* 0x0000006300637308 */ /* 0x000e620000001000 */
[----:B------:R-:W-:Y:S02]  /*3830*/  FFMA.FTZ R109, R57, R108, 1 ;  /* 0x3f800000396d7423 */ /* 0x000fe4000001006c */
[----:B------:R-:W-:Y:S02]  /*3840*/  FMUL.FTZ R108, R92, R107 ;  /* 0x0000006b5c6c7220 */ /* 0x000fe40000410000 */
[----:B------:R-:W-:Y:S02]  /*3850*/  FFMA.FTZ R112, R59, R110, 1 ;  /* 0x3f8000003b707423 */ /* 0x000fe4000001006e */
[----:B------:R-:W-:Y:S02]  /*3860*/  FMUL.FTZ R113, R45, R90 ;  /* 0x0000005a2d717220 */ /* 0x000fe40000410000 */
        /* <DEDUP_REMOVED lines=8> */
[----:B---3--:R-:W-:Y:S02]  /*38f0*/  HADD2.F32 R95, -RZ, R95.H0_H0 ;  /* 0x2000005fff5f7230 */ /* 0x008fe40000004100 */
[----:B------:R-:W-:Y:S01]  /*3900*/  HADD2.F32 R94, -RZ, R94.H0_H0 ;  /* 0x2000005eff5e7230 */ /* 0x000fe20000004100 */
[----:B------:R-:W-:Y:S01]  /*3910*/  FMUL.FTZ R112, R113, R112 ;  /* 0x0000007071707220 */ /* 0x000fe20000410000 */
[----:B------:R-:W-:Y:S01]  /*3920*/  F2FP.PACK_AB R113, R100, R5 ;  /* 0x000000056471723e */ /* 0x000fe200000000ff */
[----:B------:R-:W-:Y:S01]  /*3930*/  BAR.SYNC.DEFER_BLOCKING 0x0 ;  /* 0x0000000000007b1d */ /* 0x000fe20000010000 */
[----:B------:R-:W-:Y:S02]  /*3940*/  FMUL.FTZ R108, R108, R109 ;  /* 0x0000006d6c6c7220 */ /* 0x000fe40000410000 */
[----:B------:R-:W-:Y:S02]  /*3950*/  FMUL.FTZ R111, R110, R111 ;  /* 0x0000006f6e6f7220 */ /* 0x000fe40000410000 */
[----:B--2---:R-:W-:-:S02]  /*3960*/  FADD.FTZ R2, -R98, 1 ;  /* 0x3f80000062027421 */ /* 0x004fc40000010100 */
[----:B------:R-:W-:Y:S02]  /*3970*/  FMUL.FTZ R3, R91, R38 ;  /* 0x000000265b037220 */ /* 0x000fe40000410000 */
[----:B0-----:R-:W-:Y:S02]  /*3980*/  FADD.FTZ R5, -R97, 1 ;  /* 0x3f80000061057421 */ /* 0x001fe40000010100 */
[----:B-1----:R-:W-:Y:S02]  /*3990*/  FADD.FTZ R109, -R99, 1 ;  /* 0x3f800000636d7421 */ /* 0x002fe40000010100 */
[----:B------:R-:W-:Y:S02]  /*39a0*/  FMUL.FTZ R100, R40, R95 ;  /* 0x0000005f28647220 */ /* 0x000fe40000410000 */
[----:B------:R-:W-:Y:S02]  /*39b0*/  FMUL.FTZ R110, R39, R94 ;  /* 0x0000005e276e7220 */ /* 0x000fe40000410000 */
[----:B------:R-:W-:-:S02]  /*39c0*/  FFMA.FTZ R2, R61, R2, 1 ;  /* 0x3f8000003d027423 */ /* 0x000fc40000010002 */
[----:B------:R-:W-:Y:S02]  /*39d0*/  FMUL.FTZ R3, R98, R3 ;  /* 0x0000000362037220 */ /* 0x000fe40000410000 */
[----:B------:R-:W-:Y:S02]  /*39e0*/  FFMA.FTZ R5, R62, R5, 1 ;  /* 0x3f8000003e057423 */ /* 0x000fe40000010005 */
[----:B------:R-:W-:Y:S02]  /*39f0*/  FMUL.FTZ R100, R97, R100 ;  /* 0x0000006461647220 */ /* 0x000fe40000410000 */
[----:B------:R-:W-:Y:S02]  /*3a00*/  FFMA.FTZ R109, R66, R109, 1 ;  /* 0x3f800000426d7423 */ /* 0x000fe4000001006d */
[----:B------:R-:W-:Y:S01]  /*3a10*/  FMUL.FTZ R110, R99, R110 ;  /* 0x0000006e636e7220 */ /* 0x000fe20000410000 */
[----:B------:R-:W-:Y:S01]  /*3a20*/  F2FP.PACK_AB R101, R102, R101 ;  /* 0x000000656665723e */ /* 0x000fe200000000ff */
[----:B------:R-:W-:Y:S01]  /*3a30*/  FMUL.FTZ R3, R3, R2 ;  /* 0x0000000203037220 */ /* 0x000fe20000410000 */
[----:B------:R-:W-:Y:S01]  /*3a40*/  F2FP.PACK_AB R103, R104, R103 ;  /* 0x000000676867723e */ /* 0x000fe200000000ff */
[----:B------:R-:W-:Y:S01]  /*3a50*/  FMUL.FTZ R5, R100, R5 ;  /* 0x0000000564057220 */ /* 0x000fe20000410000 */
[----:B------:R-:W-:Y:S01]  /*3a60*/  PRMT R2, R113, 0x7632, R2 ;  /* 0x0000763271027816 */ /* 0x000fe20000000002 */
[----:B------:R-:W-:Y:S01]  /*3a70*/  FMUL.FTZ R110, R110, R109 ;  /* 0x0000006d6e6e7220 */ /* 0x000fe20000410000 */
[----:B------:R-:W-:-:S02]  /*3a80*/  F2FP.PACK_AB R4, R4, R105 ;  /* 0x000000690404723e */ /* 0x000fc400000000ff */
[----:B------:R-:W-:Y:S02]  /*3a90*/  PRMT R100, R101, 0x7632, R100 ;  /* 0x0000763265647816 */ /* 0x000fe40000000064 */
[----:B------:R-:W-:Y:S01]  /*3aa0*/  PRMT R102, R103, 0x7632, R102 ;  /* 0x0000763267667816 */ /* 0x000fe20000000066 */
[----:B------:R0:W-:Y:S01]  /*3ab0*/  STS.U16 [R119+0x2], R2 ;  /* 0x0000020277007388 */ /* 0x0001e20000000400 */
[----:B------:R-:W-:Y:S02]  /*3ac0*/  ISETP.NE.AND P6, PT, R122, RZ, PT ;  /* 0x000000ff7a00720c */ /* 0x000fe40003fc5270 */
[----:B------:R-:W-:Y:S02]  /*3ad0*/  F2FP.PACK_AB R106, R107, R106 ;  /* 0x0000006a6b6a723e */ /* 0x000fe400000000ff */
[----:B------:R-:W-:Y:S02]  /*3ae0*/  F2FP.PACK_AB R108, R111, R108 ;  /* 0x0000006c6f6c723e */ /* 0x000fe400000000ff */
[----:B------:R-:W-:-:S02]  /*3af0*/  F2FP.PACK_AB R3, R3, R112 ;  /* 0x000000700303723e */ /* 0x000fc400000000ff */
[----:B------:R-:W-:Y:S02]  /*3b00*/  F2FP.PACK_AB R5, R110, R5 ;  /* 0x000000056e05723e */ /* 0x000fe400000000ff */
[----:B0-----:R-:W-:Y:S01]  /*3b10*/  PRMT R2, R4, 0x7632, R2 ;  /* 0x0000763204027816 */ /* 0x001fe20000000002 */
[----:B------:R0:W-:Y:S01]  /*3b20*/  STS.U16 [R119+0x6], R100 ;  /* 0x0000066477007388 */ /* 0x0001e20000000400 */
[----:B------:R-:W-:-:S03]  /*3b30*/  PRMT R104, R106, 0x7632, R104 ;  /* 0x000076326a687816 */ /* 0x000fc60000000068 */
[----:B------:R1:W-:Y:S04]  /*3b40*/  STS.U16 [R119+0xa], R102 ;  /* 0x00000a6677007388 */ /* 0x0003e80000000400 */
[----:B------:R2:W-:Y:S01]  /*3b50*/  STS.U16 [R119+0xc], R4 ;  /* 0x00000c0477007388 */ /* 0x0005e20000000400 */
[----:B0-----:R-:W-:-:S03]  /*3b60*/  PRMT R100, R108, 0x7632, R100 ;  /* 0x000076326c647816 */ /* 0x001fc60000000064 */
[----:B------:R0:W-:Y:S01]  /*3b70*/  STS.U16 [R119+0xe], R2 ;  /* 0x00000e0277007388 */ /* 0x0001e20000000400 */
[----:B-1----:R-:W-:Y:S02]  /*3b80*/  PRMT R102, R3, 0x7632, R102 ;  /* 0x0000763203667816 */ /* 0x002fe40000000066 */
[----:B--2---:R-:W-:Y:S01]  /*3b90*/  PRMT R4, R5, 0x7632, R4 ;  /* 0x0000763205047816 */ /* 0x004fe20000000004 */
[----:B------:R-:W-:Y:S01]  /*3ba0*/  STS.U16 [R119], R113 ;  /* 0x0000007177007388 */ /* 0x000fe20000000400 */
[----:B0-----:R-:W-:-:S03]  /*3bb0*/  MOV R2, UR28 ;  /* 0x0000001c00027c02 */ /* 0x001fc60008000f00 */
        /* <DEDUP_REMOVED lines=53> */
.L_x_1619:
[----:B-1----:R-:W-:Y:S05]  /*3f10*/  BSYNC B0 ;  /* 0x0000000000007941 */ /* 0x002fea0003800000 */
.L_x_1618:
        /* <DEDUP_REMOVED lines=67> */
[----:B------:R-:W-:Y:S01]  /*4350*/  FMUL.FTZ R59, R59, R96 ;  /* 0x000000603b3b7220 */ /* 0x000fe20000410000 */
[----:B------:R-:W-:Y:S01]  /*4360*/  ISETP.GE.AND P1, PT, R16, R139, PT ;  /* 0x0000008b1000720c */ /* 0x000fe20003f26270 */
[----:B------:R-:W-:Y:S01]  /*4370*/  FMUL.FTZ R61, R61, R98 ;  /* 0x000000623d3d7220 */ /* 0x000fe20000410000 */
[----:B------:R-:W-:Y:S01]  /*4380*/  @!P4 STG.E.U16 [R2.64+-0xd00], R131 ;  /* 0xfff300830200c986 */ /* 0x000fe2000c10152a */
[----:B------:R-:W-:Y:S02]  /*4390*/  FMUL.FTZ R62, R62, R97 ;  /* 0x000000613e3e7220 */ /* 0x000fe40000410000 */
[----:B------:R-:W-:Y:S01]  /*43a0*/  FMUL.FTZ R66, R66, R99 ;  /* 0x0000006342427220 */ /* 0x000fe20000410000 */
[----:B------:R-:W-:Y:S01]  /*43b0*/  @!P5 STG.E.U16 [R2.64+-0xcc0], R133 ;  /* 0xfff340850200d986 */ /* 0x000fe2000c10152a */
[----:B------:R-:W-:-:S02]  /*43c0*/  FADD.FTZ R116, R37, UR5 ;  /* 0x0000000525747e21 */ /* 0x000fc40008010000 */
[----:B0-----:R-:W-:Y:S01]  /*43d0*/  FADD.FTZ R115, R36, UR5 ;  /* 0x0000000524737e21 */ /* 0x001fe20008010000 */
[----:B------:R0:W-:Y:S01]  /*43e0*/  @!P2 STG.E.U16 [R2.64+-0xfc0], R103 ;  /* 0xfff040670200a986 */ /* 0x0001e2000c10152a */
[----:B------:R-:W-:Y:S02]  /*43f0*/  FADD.FTZ R114, R35, UR5 ;  /* 0x0000000523727e21 */ /* 0x000fe40008010000 */
[----:B-1----:R-:W-:Y:S01]  /*4400*/  FADD.FTZ R113, R34, UR5 ;  /* 0x0000000522717e21 */ /* 0x002fe20008010000 */
[----:B------:R-:W-:Y:S01]  /*4410*/  @!P1 STG.E.U16 [R2.64+-0xc80], R135 ;  /* 0xfff3808702009986 */ /* 0x000fe2000c10152a */
        /* <DEDUP_REMOVED lines=12> */
[----:B------:R-:W-:Y:S02]  /*44e0*/  FADD.FTZ R101, R22, UR5 ;  /* 0x0000000516657e21 */ /* 0x000fe40008010000 */
        /* <DEDUP_REMOVED lines=13> */
[----:B-1----:R-:W-:Y:S02]  /*45c0*/  FMUL.FTZ R2, R91, R61 ;  /* 0x0000003d5b027220 */ /* 0x002fe40000410000 */
[----:B------:R-:W-:-:S02]  /*45d0*/  FMUL.FTZ R40, R40, R62 ;  /* 0x0000003e28287220 */ /* 0x000fc40000410000 */
        /* <DEDUP_REMOVED lines=24> */
[----:B------:R0:W-:Y:S01]  /*4760*/  STS.U16 [R119+0x2], R4 ;  /* 0x0000020477007388 */ /* 0x0001e20000000400 */
[----:B------:R-:W-:Y:S01]  /*4770*/  FMUL.FTZ R59, R59, R90 ;  /* 0x0000005a3b3b7220 */ /* 0x000fe20000410000 */
[----:B------:R-:W-:Y:S01]  /*4780*/  F2FP.PACK_AB R41, R41, R54 ;  /* 0x000000362929723e */ /* 0x000fe200000000ff */
[----:B------:R-:W-:Y:S01]  /*4790*/  FMUL.FTZ R38, R61, R38 ;  /* 0x000000263d267220 */ /* 0x000fe20000410000 */
[----:B------:R-:W-:Y:S01]  /*47a0*/  F2FP.PACK_AB R57, R58, R57 ;  /* 0x000000393a39723e */ /* 0x000fe200000000ff */
[----:B------:R-:W-:Y:S01]  /*47b0*/  FMUL.FTZ R62, R62, R95 ;  /* 0x0000005f3e3e7220 */ /* 0x000fe20000410000 */
[----:B------:R1:W-:Y:S01]  /*47c0*/  STS.U16 [R119], R20 ;  /* 0x0000001477007388 */ /* 0x0003e20000000400 */
[----:B------:R-:W-:Y:S01]  /*47d0*/  FMUL.FTZ R3, R66, R94 ;  /* 0x0000005e42037220 */ /* 0x000fe20000410000 */
[----:B------:R-:W-:Y:S01]  /*47e0*/  F2FP.PACK_AB R38, R38, R59 ;  /* 0x0000003b2626723e */ /* 0x000fe200000000ff */
[----:B------:R-:W-:Y:S01]  /*47f0*/  UIMAD.WIDE.U32 UR32, UR12, UR8, URZ ;  /* 0x000000080c2072a5 */ /* 0x000fe2000f8e003f */
[----:B0-----:R-:W-:Y:S01]  /*4800*/  PRMT R4, R52, 0x7632, R4 ;  /* 0x0000763234047816 */ /* 0x001fe20000000004 */
[----:B------:R0:W-:Y:S01]  /*4810*/  STS.U16 [R119+0x6], R5 ;  /* 0x0000060577007388 */ /* 0x0001e20000000400 */
[----:B------:R-:W-:Y:S01]  /*4820*/  F2FP.PACK_AB R3, R3, R62 ;  /* 0x0000003e0303723e */ /* 0x000fe200000000ff */
[----:B------:R-:W-:Y:S01]  /*4830*/  UIMAD UR31, UR12, UR9, UR7 ;  /* 0x000000090c1f72a4 */ /* 0x000fe2000f8e0207 */
[----:B------:R-:W-:Y:S01]  /*4840*/  BSSY B0, `(.L_x_1621) ;  /* 0x0000039000007945 */ /* 0x000fe20003800000 */
[----:B------:R2:W-:Y:S01]  /*4850*/  STS.U16 [R119+0xa], R21 ;  /* 0x00000a1577007388 */ /* 0x0005e20000000400 */
[----:B-1----:R-:W-:Y:S01]  /*4860*/  PRMT R20, R41, 0x7632, R20 ;  /* 0x0000763229147816 */ /* 0x002fe20000000014 */
[----:B------:R-:W-:Y:S01]  /*4870*/  UIADD3 UR7, UR33, UR31, URZ ;  /* 0x0000001f21077290 */ /* 0x000fe2000fffe03f */
[C---:B------:R-:W-:Y:S01]  /*4880*/  PRMT R22, R3.reuse, 0x7610, R22 ;  /* 0x0000761003167816 */ /* 0x040fe20000000016 */
[----:B------:R1:W-:Y:S01]  /*4890*/  STS.U16 [R119+0xe], R4 ;  /* 0x00000e0477007388 */ /* 0x0003e20000000400 */
[----:B------:R-:W-:-:S02]  /*48a0*/  PRMT R24, R3, 0x7632, R24 ;  /* 0x0000763203187816 */ /* 0x000fc40000000018 */
[----:B0-----:R-:W-:Y:S01]  /*48b0*/  PRMT R5, R57, 0x7632, R5 ;  /* 0x0000763239057816 */ /* 0x001fe20000000005 */
[----:B------:R-:W-:Y:S01]  /*48c0*/  STS.U16 [R119+0x4], R44 ;  /* 0x0000042c77007388 */ /* 0x000fe20000000400 */
[----:B--2---:R-:W-:-:S03]  /*48d0*/  PRMT R21, R38, 0x7632, R21 ;  /* 0x0000763226157816 */ /* 0x004fc60000000015 */
[----:B------:R-:W-:Y:S01]  /*48e0*/  STS.U16 [R119+0x8], R50 ;  /* 0x0000083277007388 */ /* 0x000fe20000000400 */
[----:B-1----:R-:W-:-:S03]  /*48f0*/  MOV R4, UR28 ;  /* 0x0000001c00047c02 */ /* 0x002fc60008000f00 */
        /* <DEDUP_REMOVED lines=45> */
.L_x_1622:
[----:B------:R-:W-:Y:S05]  /*4bd0*/  BSYNC B0 ;  /* 0x0000000000007941 */ /* 0x000fea0003800000 */
.L_x_1621:
        /* <DEDUP_REMOVED lines=43> */
.L_x_1620:
[----:B------:R-:W2:Y:S01]  /*4e90*/  LDL.LU R3, [R1+0x14] ;  /* 0x0000140001037983 */ /* 0x000ea20000300800 */
[----:B------:R-:W-:Y:S01]  /*4ea0*/  HADD2.F32 R0, -RZ, R195.H0_H0 ;  /* 0x200000c3ff007230 */ /* 0x000fe20000004100 */
[----:B------:R-:W-:Y:S01]  /*4eb0*/  HFMA2.MMA R164, -RZ, RZ, 0, 0 ;  /* 0x00000000ffa47435 */ /* 0x000fe200000001ff */
[----:B0-----:R-:W-:Y:S01]  /*4ec0*/  HADD2.F32 R4, -RZ, R194.H0_H0 ;  /* 0x200000c2ff047230 */ /* 0x001fe20000004100 */
        /* <DEDUP_REMOVED lines=31> */
[----:B------:R-:W-:-:S03]  /*50c0*/  HADD2.F32 R4, -RZ, R165.H0_H0 ;  /* 0x200000a5ff047230 */ /* 0x000fc60000004100 */
[----:B------:R-:W-:Y:S01]  /*50d0*/  FFMA.FTZ R0, R70, R5, R3 ;  /* 0x0000000546007223 */ /* 0x000fe20000010003 */
[----:B------:R-:W-:-:S03]  /*50e0*/  HADD2.F32 R5, -RZ, R163.H0_H0 ;  /* 0x200000a3ff057230 */ /* 0x000fc60000004100 */
[----:B------:R-:W-:Y:S01]  /*50f0*/  FFMA.FTZ R3, R73, R4, R0 ;  /* 0x0000000449037223 */ /* 0x000fe20000010000 */
[----:B------:R-:W-:Y:S02]  /*5100*/  HADD2.F32 R0, -RZ, R162.H0_H0 ;  /* 0x200000a2ff007230 */ /* 0x000fe40000004100 */
[----:B------:R-:W-:Y:S01]  /*5110*/  HADD2.F32 R4, -RZ, R161.H0_H0 ;  /* 0x200000a1ff047230 */ /* 0x000fe20000004100 */
        /* <DEDUP_REMOVED lines=17> */
[----:B------:R-:W-:-:S03]  /*5230*/  MOV R5, c[0x0][0x16c] ;  /* 0x00005b0000057a02 */ /* 0x000fc60000000f00 */
[----:B------:R-:W-:Y:S01]  /*5240*/  FFMA.FTZ R0, R40, R0, R3 ;  /* 0x0000000028007223 */ /* 0x000fe20000010003 */
[----:B------:R-:W-:-:S03]  /*5250*/  ISETP.GE.AND P0, PT, R5, 0x1, PT ;  /* 0x000000010500780c */ /* 0x000fc60003f06270 */
[----:B------:R-:W-:-:S05]  /*5260*/  FFMA.FTZ R0, R39, R4, R0 ;  /* 0x0000000427007223 */ /* 0x000fca0000010000 */
[----:B------:R0:W-:Y:S05]  /*5270*/  STL [R1+0x14], R0 ;  /* 0x0000140001007387 */ /* 0x0001ea0000100800 */
        /* <DEDUP_REMOVED lines=25> */
.L_x_1724:
[----:B0-----:R-:W-:Y:S01]  /*5410*/  LOP3.LUT R0, R122, 0x7ffffe0, RZ, 0xc0, !PT ;  /* 0x07ffffe07a007812 */ /* 0x001fe200078ec0ff */
[----:B------:R-:W-:Y:S01]  /*5420*/  USHF.R.S32.HI UR38, URZ, 0x1f, UR7 ;  /* 0x0000001f3f267899 */ /* 0x000fe20008011407 */
[----:B------:R-:W-:Y:S01]  /*5430*/  MOV R5, UR7 ;  /* 0x0000000700057c02 */ /* 0x000fe20008000f00 */
[----:B------:R-:W-:Y:S01]  /*5440*/  ULDC.64 UR32, c[0x0][0x1a0] ;  /* 0x0000680000207ab9 */ /* 0x000fe20000000a00 */
[----:B------:R-:W-:Y:S01]  /*5450*/  SHF.L.U32 R7, R0, 0x5, RZ ;  /* 0x0000000500077819 */ /* 0x000fe200000006ff */
[----:B------:R-:W-:Y:S01]  /*5460*/  UIMAD UR32, UR38, UR32, URZ ;  /* 0x00000020262072a4 */ /* 0x000fe2000f8e023f */
[----:B------:R-:W-:Y:S01]  /*5470*/  PRMT R16, RZ, 0x7610, R16 ;  /* 0x00007610ff107816 */ /* 0x000fe20000000010 */
[----:B------:R-:W-:Y:S01]  /*5480*/  ULDC UR28, c[0x0][0x168] ;  /* 0x00005a00001c7ab9 */ /* 0x000fe20000000800 */
[----:B------:R-:W-:Y:S01]  /*5490*/  LOP3.LUT R6, R7, 0xffffffe0, R236, 0xe2, !PT ;  /* 0xffffffe007067812 */ /* 0x000fe200078ee2ec */
[----:B------:R-:W-:Y:S01]  /*54a0*/  UIMAD UR32, UR7, UR33, UR32 ;  /* 0x00000021072072a4 */ /* 0x000fe2000f8e0220 */
[----:B------:R-:W-:Y:S01]  /*54b0*/  PRMT R17, RZ, 0x7610, R17 ;  /* 0x00007610ff117816 */ /* 0x000fe20000000011 */
[----:B------:R-:W-:Y:S01]  /*54c0*/  UIADD3 UR28, -UR27, UR28, URZ ;  /* 0x0000001c1b1c7290 */ /* 0x000fe2000fffe13f */
[----:B------:R-:W-:-:S02]  /*54d0*/  SHF.R.S32.HI R7, RZ, 0x1f, R6 ;  /* 0x0000001fff077819 */ /* 0x000fc40000011406 */
[C---:B------:R-:W-:Y:S01]  /*54e0*/  LOP3.LUT R20, R6.reuse, 0x20, RZ, 0xfc, !PT ;  /* 0x0000002006147812 */ /* 0x040fe200078efcff */
[----:B------:R-:W-:Y:S01]  /*54f0*/  USHF.L.U32 UR28, UR28, 0x1, URZ ;  /* 0x000000011c1c7899 */ /* 0x000fe2000800063f */
[C---:B------:R-:W-:Y:S01]  /*5500*/  LOP3.LUT R140, R6.reuse, 0x40, RZ, 0xfc, !PT ;  /* 0x00000040068c7812 */ /* 0x040fe200078efcff */
[----:B------:R-:W-:Y:S01]  /*5510*/  IMAD.WIDE.U32 R4, R5, c[0x0][0x1a0], R6 ;  /* 0x0000680005047a25 */ /* 0x000fe200078e0006 */
[C---:B------:R-:W-:Y:S02]  /*5520*/  LOP3.LUT R139, R6.reuse, 0x60, RZ, 0xfc, !PT ;  /* 0x00000060068b7812 */ /* 0x040fe400078efcff */
[----:B------:R-:W-:Y:S02]  /*5530*/  LOP3.LUT R75, R6, 0x80, RZ, 0xfc, !PT ;  /* 0x00000080064b7812 */ /* 0x000fe400078efcff */
[----:B------:R-:W-:Y:S01]  /*5540*/  IADD3 R3, R5, UR32, RZ ;  /* 0x0000002005037c10 */ /* 0x000fe2000fffe0ff */
[----:B------:R-:W-:Y:S01]  /*5550*/  ULDC.64 UR32, c[0x0][0x180] ;  /* 0x0000600000207ab9 */ /* 0x000fe20000000a00 */
[----:B------:R-:W-:-:S02]  /*5560*/  LEA R2, P0, R4, UR22, 0x1 ;  /* 0x0000001604027c11 */ /* 0x000fc4000f8008ff */
[----:B------:R-:W-:Y:S02]  /*5570*/  ISETP.GE.AND P5, PT, R6, UR28, PT ;  /* 0x0000001c06007c0c */ /* 0x000fe4000bfa6270 */
[----:B------:R-:W-:Y:S02]  /*5580*/  LEA.HI.X R3, R4, UR23, R3, 0x1, P0 ;  /* 0x0000001704037c11 */ /* 0x000fe400080f0c03 */
[----:B------:R-:W-:Y:S02]  /*5590*/  ISETP.GE.AND P0, PT, R20, UR28, PT ;  /* 0x0000001c14007c0c */ /* 0x000fe4000bf06270 */
[C---:B------:R-:W-:Y:S02]  /*55a0*/  LOP3.LUT R73, R6.reuse, 0xa0, RZ, 0xfc, !PT ;  /* 0x000000a006497812 */ /* 0x040fe400078efcff */
[----:B------:R-:W-:Y:S02]  /*55b0*/  LOP3.LUT R138, R6, 0xc0, RZ, 0xfc, !PT ;  /* 0x000000c0068a7812 */ /* 0x000fe400078efcff */
[----:B------:R-:W-:-:S02]  /*55c0*/  ISETP.GE.AND P1, PT, R140, UR28, PT ;  /* 0x0000001c8c007c0c */ /* 0x000fc4000bf26270 */
[----:B------:R-:W-:Y:S01]  /*55d0*/  LOP3.LUT R137, R6, 0xe0, RZ, 0xfc, !PT ;  /* 0x000000e006897812 */ /* 0x000fe200078efcff */
[----:B------:R0:W2:Y:S01]  /*55e0*/  @!P5 LDG.E.U16 R16, [R2.64] ;  /* 0x0000002a0210d981 */ /* 0x0000a2000c1e1500 */
[----:B------:R-:W-:Y:S02]  /*55f0*/  ISETP.GE.AND P2, PT, R139, UR28, PT ;  /* 0x0000001c8b007c0c */ /* 0x000fe4000bf46270 */
[----:B------:R-:W-:Y:S01]  /*5600*/  ISETP.GE.AND P3, PT, R75, UR28, PT ;  /* 0x0000001c4b007c0c */ /* 0x000fe2000bf66270 */
[----:B------:R0:W3:Y:S01]  /*5610*/  @!P0 LDG.E.U16 R17, [R2.64+0x40] ;  /* 0x0000402a02118981 */ /* 0x0000e2000c1e1500 */
        /* <DEDUP_REMOVED lines=10> */
[----:B------:R0:W5:Y:S01]  /*56c0*/  @!P2 LDG.E.U16 R12, [R2.64+0xc0] ;  /* 0x0000c02a020ca981 */ /* 0x000162000c1e1500 */
[----:B------:R-:W-:-:S02]  /*56d0*/  LOP3.LUT R135, R6, 0x120, RZ, 0xfc, !PT ;  /* 0x0000012006877812 */ /* 0x000fc400078efcff */
[----:B------:R-:W-:Y:S01]  /*56e0*/  PRMT R46, RZ, 0x7610, R46 ;  /* 0x00007610ff2e7816 */ /* 0x000fe2000000002e */
[----:B------:R0:W5:Y:S01]  /*56f0*/  @!P3 LDG.E.U16 R57, [R2.64+0x100] ;  /* 0x0001002a0239b981 */ /* 0x000162000c1e1500 */
[C---:B------:R-:W-:Y:S02]  /*5700*/  LOP3.LUT R134, R6.reuse, 0x140, RZ, 0xfc, !PT ;  /* 0x0000014006867812 */ /* 0x040fe400078efcff */
[C---:B------:R-:W-:Y:S01]  /*5710*/  LOP3.LUT R132, R6.reuse, 0x160, RZ, 0xfc, !PT ;  /* 0x0000016006847812 */ /* 0x040fe200078efcff */
[----:B------:R0:W5:Y:S01]  /*5720*/  @!P4 LDG.E.U16 R13, [R2.64+0x140] ;  /* 0x0001402a020dc981 */ /* 0x000162000c1e1500 */
[----:B------:R-:W-:Y:S02]  /*5730*/  LOP3.LUT R133, R6, 0x180, RZ, 0xfc, !PT ;  /* 0x0000018006857812 */ /* 0x000fe400078efcff */
[----:B------:R-:W-:Y:S01]  /*5740*/  ISETP.GE.AND P1, PT, R136, UR28, PT ;  /* 0x0000001c88007c0c */ /* 0x000fe2000bf26270 */
[----:B------:R0:W5:Y:S01]  /*5750*/  @!P5 LDG.E.U16 R9, [R2.64+0x180] ;  /* 0x0001802a0209d981 */ /* 0x000162000c1e1500 */
[----:B------:R-:W-:-:S02]  /*5760*/  LOP3.LUT R131, R6, 0x1a0, RZ, 0xfc, !PT ;  /* 0x000001a006837812 */ /* 0x000fc400078efcff */
[----:B------:R-:W-:Y:S01]  /*5770*/  ISETP.GE.AND P2, PT, R135, UR28, PT ;  /* 0x0000001c87007c0c */ /* 0x000fe2000bf46270 */
[----:B------:R0:W5:Y:S01]  /*5780*/  @!P0 LDG.E.U16 R46, [R2.64+0x1c0] ;  /* 0x0001c02a022e8981 */ /* 0x000162000c1e1500 */
[----:B------:R-:W-:Y:S02]  /*5790*/  ISETP.GE.AND P3, PT, R134, UR28, PT ;  /* 0x0000001c86007c0c */ /* 0x000fe4000bf66270 */
[----:B------:R-:W-:Y:S02]  /*57a0*/  ISETP.GE.AND P4, PT, R132, UR28, PT ;  /* 0x0000001c84007c0c */ /* 0x000fe4000bf86270 */
[----:B------:R-:W-:Y:S02]  /*57b0*/  ISETP.GE.AND P5, PT, R133, UR28, PT ;  /* 0x0000001c85007c0c */ /* 0x000fe4000bfa6270 */
[----:B------:R-:W-:Y:S02]  /*57c0*/  ISETP.GE.AND P0, PT, R131, UR28, PT ;  /* 0x0000001c83007c0c */ /* 0x000fe4000bf06270 */
        /* <DEDUP_REMOVED lines=49> */
[----:B------:R-:W-:Y:S02]  /*5ae0*/  SHF.L.U32 R5, R122, 0x5, RZ ;  /* 0x000000057a057819 */ /* 0x000fe400000006ff */
[----:B------:R-:W-:Y:S02]  /*5af0*/  PRMT R36, RZ, 0x7610, R36 ;  /* 0x00007610ff247816 */ /* 0x000fe40000000024 */
[----:B------:R-:W-:Y:S01]  /*5b00*/  PRMT R22, RZ, 0x7610, R22 ;  /* 0x00007610ff167816 */ /* 0x000fe20000000016 */
[----:B------:R0:W5:Y:S01]  /*5b10*/  @!P1 LDG.E.U16 R38, [R2.64+0x500] ;  /* 0x0005002a02269981 */ /* 0x000162000c1e1500 */
[----:B------:R-:W-:Y:S02]  /*5b20*/  PRMT R34, RZ, 0x7610, R34 ;  /* 0x00007610ff227816 */ /* 0x000fe40000000022 */
[----:B------:R-:W-:Y:S01]  /*5b30*/  LOP3.LUT R23, R6, 0x340, RZ, 0xfc, !PT ;  /* 0x0000034006177812 */ /* 0x000fe200078efcff */
[----:B------:R0:W5:Y:S01]  /*5b40*/  @!P2 LDG.E.U16 R36, [R2.64+0x540] ;  /* 0x0005402a0224a981 */ /* 0x000162000c1e1500 */
[----:B------:R-:W-:-:S02]  /*5b50*/  LOP3.LUT R10, R5, 0xffffffe0, R236, 0xe2, !PT ;  /* 0xffffffe0050a7812 */ /* 0x000fc400078ee2ec */
[----:B------:R-:W-:Y:S01]  /*5b60*/  PRMT R32, RZ, 0x7610, R32 ;  /* 0x00007610ff207816 */ /* 0x000fe20000000020 */
[----:B------:R0:W5:Y:S01]  /*5b70*/  @!P3 LDG.E.U16 R22, [R2.64+0x580] ;  /* 0x0005802a0216b981 */ /* 0x000162000c1e1500 */
[C---:B------:R-:W-:Y:S02]  /*5b80*/  LOP3.LUT R19, R6.reuse, 0x360, RZ, 0xfc, !PT ;  /* 0x0000036006137812 */ /* 0x040fe400078efcff */
[----:B------:R-:W-:Y:S01]  /*5b90*/  PRMT R41, RZ, 0x7610, R41 ;  /* 0x00007610ff297816 */ /* 0x000fe20000000029 */
[----:B------:R0:W5:Y:S01]  /*5ba0*/  @!P4 LDG.E.U16 R34, [R2.64+0x5c0] ;  /* 0x0005c02a0222c981 */ /* 0x000162000c1e1500 */
[C---:B------:R-:W-:Y:S02]  /*5bb0*/  LOP3.LUT R15, R6.reuse, 0x380, RZ, 0xfc, !PT ;  /* 0x00000380060f7812 */ /* 0x040fe400078efcff */
[C---:B------:R-:W-:Y:S01]  /*5bc0*/  LOP3.LUT R11, R6.reuse, 0x3a0, RZ, 0xfc, !PT ;  /* 0x000003a0060b7812 */ /* 0x040fe200078efcff */
[----:B------:R0:W5:Y:S01]  /*5bd0*/  @!P5 LDG.E.U16 R32, [R2.64+0x600] ;  /* 0x0006002a0220d981 */ /* 0x000162000c1e1500 */
[----:B------:R-:W-:-:S02]  /*5be0*/  LOP3.LUT R0, R6, 0x3c0, RZ, 0xfc, !PT ;  /* 0x000003c006007812 */ /* 0x000fc400078efcff */
[----:B------:R-:W-:Y:S01]  /*5bf0*/  ISETP.GE.AND P1, PT, R23, UR28, PT ;  /* 0x0000001c17007c0c */ /* 0x000fe2000bf26270 */
[----:B------:R0:W5:Y:S01]  /*5c00*/  @!P0 LDG.E.U16 R41, [R2.64+0x640] ;  /* 0x0006402a02298981 */ /* 0x000162000c1e1500 */
[----:B------:R-:W-:Y:S02]  /*5c10*/  LOP3.LUT R10, R10, 0x3e0, RZ, 0xfc, !PT ;  /* 0x000003e00a0a7812 */ /* 0x000fe400078efcff */
[----:B------:R-:W-:Y:S02]  /*5c20*/  ISETP.GE.AND P2, PT, R19, UR28, PT ;  /* 0x0000001c13007c0c */ /* 0x000fe4000bf46270 */
[----:B------:R-:W-:Y:S02]  /*5c30*/  ISETP.GE.AND P3, PT, R15, UR28, PT ;  /* 0x0000001c0f007c0c */ /* 0x000fe4000bf66270 */
[----:B------:R-:W-:Y:S02]  /*5c40*/  ISETP.GE.AND P4, PT, R11, UR28, PT ;  /* 0x0000001c0b007c0c */ /* 0x000fe4000bf86270 */
[----:B------:R-:W-:-:S02]  /*5c50*/  ISETP.GE.AND P5, PT, R0, UR28, PT ;  /* 0x0000001c00007c0c */ /* 0x000fc4000bfa6270 */
[----:B------:R-:W-:Y:S02]  /*5c60*/  ISETP.GE.AND P0, PT, R10, UR28, PT ;  /* 0x0000001c0a007c0c */ /* 0x000fe4000bf06270 */
        /* <DEDUP_REMOVED lines=25> */
[----:B------:R-:W-:Y:S01]  /*5e00*/  MOV R5, UR33 ;  /* 0x0000002100057c02 */ /* 0x000fe20008000f00 */
[----:B------:R-:W-:-:S05]  /*5e10*/  ULDC.64 UR32, c[0x0][0x1c0] ;  /* 0x0000700000207ab9 */ /* 0x000fca0000000a00 */
[----:B------:R-:W5:Y:S01]  /*5e20*/  LDG.E.64 R4, [R4.64] ;  /* 0x0000002a04047981 */ /* 0x000f62000c1e1b00 */
[----:B------:R-:W-:-:S04]  /*5e30*/  SHF.L.U32 R28, R122, 0x5, RZ ;  /* 0x000000057a1c7819 */ /* 0x000fc800000006ff */
[----:B------:R-:W-:-:S04]  /*5e40*/  LOP3.LUT R28, R28, 0xfffffc00, RZ, 0xc0, !PT ;  /* 0xfffffc001c1c7812 */ /* 0x000fc800078ec0ff */
[----:B0-----:R-:W-:Y:S02]  /*5e50*/  IADD3 R3, R28, R121, RZ ;  /* 0x000000791c037210 */ /* 0x001fe40007ffe0ff */
[----:B------:R-:W-:Y:S02]  /*5e60*/  ISETP.GE.AND P1, PT, R20, UR28, PT ;  /* 0x0000001c14007c0c */ /* 0x000fe4000bf26270 */
[C---:B------:R-:W-:Y:S02]  /*5e70*/  IADD3 R2, R3.reuse, 0x20, RZ ;  /* 0x0000002003027810 */ /* 0x040fe40007ffe0ff */
[C---:B------:R-:W-:Y:S02]  /*5e80*/  IADD3 R20, R3.reuse, 0x40, RZ ;  /* 0x0000004003147810 */ /* 0x040fe40007ffe0ff */
[C---:B------:R-:W-:Y:S02]  /*5e90*/  IADD3 R24, R3.reuse, 0x60, RZ ;  /* 0x0000006003187810 */ /* 0x040fe40007ffe0ff */
[----:B------:R-:W-:-:S02]  /*5ea0*/  LEA.HI.SX32 R59, R3, R3, 0x1b ;  /* 0x00000003033b7211 */ /* 0x000fc400078fdaff */
[C---:B------:R-:W-:Y:S02]  /*5eb0*/  IADD3 R26, R3.reuse, 0x80, RZ ;  /* 0x00000080031a7810 */ /* 0x040fe40007ffe0ff */
[C---:B------:R-:W-:Y:S02]  /*5ec0*/  IADD3 R30, R3.reuse, 0xa0, RZ ;  /* 0x000000a0031e7810 */ /* 0x040fe40007ffe0ff */
[-C--:B------:R-:W-:Y:S02]  /*5ed0*/  LEA.HI.SX32 R58, R2, R3.reuse, 0x1b ;  /* 0x00000003023a7211 */ /* 0x080fe400078fdaff */
[----:B------:R-:W-:Y:S02]  /*5ee0*/  IADD3 R52, R3, 0xc0, RZ ;  /* 0x000000c003347810 */ /* 0x000fe40007ffe0ff */
[----:B------:R-:W-:Y:S02]  /*5ef0*/  LEA.HI.SX32 R20, R20, R3, 0x1b ;  /* 0x0000000314147211 */ /* 0x000fe400078fdaff */
[----:B------:R-:W-:-:S02]  /*5f00*/  MOV R21, UR7 ;  /* 0x0000000700157c02 */ /* 0x000fc40008000f00 */
[C---:B------:R-:W-:Y:S02]  /*5f10*/  IADD3 R54, R3.reuse, 0xe0, RZ ;  /* 0x000000e003367810 */ /* 0x040fe40007ffe0ff */
[-C--:B------:R-:W-:Y:S02]  /*5f20*/  LEA.HI.SX32 R24, R24, R3.reuse, 0x1b ;  /* 0x0000000318187211 */ /* 0x080fe400078fdaff */
[----:B------:R-:W-:Y:S02]  /*5f30*/  IADD3 R56, R3, 0x100, RZ ;  /* 0x0000010003387810 */ /* 0x000fe40007ffe0ff */
[----:B------:R-:W-:Y:S02]  /*5f40*/  SHF.L.U32 R59, R59, 0x1, RZ ;  /* 0x000000013b3b7819 */ /* 0x000fe400000006ff */
[----:B------:R-:W-:Y:S01]  /*5f50*/  LEA.HI.SX32 R26, R26, R3, 0x1b ;  /* 0x000000031a1a7211 */ /* 0x000fe200078fdaff */
[----:B------:R-:W-:Y:S01]  /*5f60*/  UIMAD UR32, UR38, UR32, URZ ;  /* 0x00000020262072a4 */ /* 0x000fe2000f8e023f */
[----:B------:R-:W-:-:S02]  /*5f70*/  IADD3 R60, R3, 0x120, RZ ;  /* 0x00000120033c7810 */ /* 0x000fc40007ffe0ff */
[-C--:B------:R-:W-:Y:S02]  /*5f80*/  LEA.HI.SX32 R72, R30, R3.reuse, 0x1b ;  /* 0x000000031e487211 */ /* 0x080fe400078fdaff */
[----:B------:R-:W-:Y:S02]  /*5f90*/  SHF.L.U32 R58, R58, 0x1, RZ ;  /* 0x000000013a3a7819 */ /* 0x000fe400000006ff */
[----:B------:R-:W-:Y:S02]  /*5fa0*/  IADD3 R66, R3, 0x140, RZ ;  /* 0x0000014003427810 */ /* 0x000fe40007ffe0ff */
[----:B------:R-:W-:Y:S02]  /*5fb0*/  LEA.HI.SX32 R52, R52, R3, 0x1b ;  /* 0x0000000334347211 */ /* 0x000fe400078fdaff */
[----:B------:R-:W-:Y:S02]  /*5fc0*/  SHF.L.U32 R77, R20, 0x1, RZ ;  /* 0x00000001144d7819 */ /* 0x000fe400000006ff */
[----:B------:R-:W-:Y:S01]  /*5fd0*/  ISETP.GE.AND P0, PT, R6, UR28, PT ;  /* 0x0000001c06007c0c */ /* 0x000fe2000bf06270 */
[----:B------:R-:W-:Y:S01]  /*5fe0*/  IMAD.WIDE.U32 R6, R21, c[0x0][0x1c0], R6 ;  /* 0x0000700015067a25 */ /* 0x000fe200078e0006 */
[----:B------:R-:W-:-:S02]  /*5ff0*/  IADD3 R68, R3, 0x160, RZ ;  /* 0x0000016003447810 */ /* 0x000fc40007ffe0ff */
[-C--:B------:R-:W-:Y:S02]  /*6000*/  LEA.HI.SX32 R54, R54, R3.reuse, 0x1b ;  /* 0x0000000336367211 */ /* 0x080fe400078fdaff */
[----:B------:R-:W-:Y:S02]  /*6010*/  SHF.L.U32 R29, R24, 0x1, RZ ;  /* 0x00000001181d7819 */ /* 0x000fe400000006ff */
[C---:B------:R-:W-:Y:S02]  /*6020*/  IADD3 R70, R3.reuse, 0x180, RZ ;  /* 0x0000018003467810 */ /* 0x040fe40007ffe0ff */
[----:B------:R-:W-:Y:S02]  /*6030*/  LEA.HI.SX32 R56, R56, R3, 0x1b ;  /* 0x0000000338387211 */ /* 0x000fe400078fdaff */
[----:B------:R-:W-:Y:S01]  /*6040*/  SHF.L.U32 R30, R26, 0x1, RZ ;  /* 0x000000011a1e7819 */ /* 0x000fe200000006ff */
[----:B------:R-:W-:Y:S01]  /*6050*/  UIMAD UR32, UR7, UR33, UR32 ;  /* 0x00000021072072a4 */ /* 0x000fe2000f8e0220 */
[----:B------:R-:W-:-:S02]  /*6060*/  IADD3 R74, R3, 0x1a0, RZ ;  /* 0x000001a0034a7810 */ /* 0x000fc40007ffe0ff */
[-C--:B------:R-:W-:Y:S02]  /*6070*/  LEA.HI.SX32 R21, R60, R3.reuse, 0x1b ;  /* 0x000000033c157211 */ /* 0x080fe400078fdaff */
[----:B------:R-:W-:Y:S01]  /*6080*/  SHF.L.U32 R72, R72, 0x1, RZ ;  /* 0x0000000148487819 */ /* 0x000fe200000006ff */
[----:B--2---:R-:W-:Y:S01]  /*6090*/  STS.U16 [R59], R16 ;  /* 0x000000103b007388 */ /* 0x004fe20000000400 */
[C---:B------:R-:W-:Y:S02]  /*60a0*/  IADD3 R78, R3.reuse, 0x1c0, RZ ;  /* 0x000001c0034e7810 */ /* 0x040fe40007ffe0ff */
[----:B------:R-:W-:Y:S01]  /*60b0*/  LEA.HI.SX32 R66, R66, R3, 0x1b ;  /* 0x0000000342427211 */ /* 0x000fe200078fdaff */
[----:B---3--:R0:W-:Y:S01]  /*60c0*/  STS.U16 [R58+0x40], R17 ;  /* 0x000040113a007388 */ /* 0x0081e20000000400 */
[----:B------:R-:W-:Y:S02]  /*60d0*/  SHF.L.U32 R26, R52, 0x1, RZ ;  /* 0x00000001341a7819 */ /* 0x000fe400000006ff */
[----:B------:R-:W-:-:S02]  /*60e0*/  IADD3 R80, R3, 0x1e0, RZ ;  /* 0x000001e003507810 */ /* 0x000fc40007ffe0ff */
[-C--:B------:R-:W-:Y:S02]  /*60f0*/  LEA.HI.SX32 R68, R68, R3.reuse, 0x1b ;  /* 0x0000000344447211 */ /* 0x080fe400078fdaff */
[----:B------:R-:W-:Y:S02]  /*6100*/  SHF.L.U32 R79, R54, 0x1, RZ ;  /* 0x00000001364f7819 */ /* 0x000fe400000006ff */
[C---:B------:R-:W-:Y:S02]  /*6110*/  IADD3 R82, R3.reuse, 0x200, RZ ;  /* 0x0000020003527810 */ /* 0x040fe40007ffe0ff */
[----:B------:R-:W-:Y:S02]  /*6120*/  LEA.HI.SX32 R70, R70, R3, 0x1b ;  /* 0x0000000346467211 */ /* 0x000fe400078fdaff */
[----:B------:R-:W-:Y:S01]  /*6130*/  SHF.L.U32 R24, R56, 0x1, RZ ;  /* 0x0000000138187819 */ /* 0x000fe200000006ff */
[----:B----4-:R-:W-:Y:S01]  /*6140*/  STS.U16 [R77+0x80], R8 ;  /* 0x000080084d007388 */ /* 0x010fe20000000400 */
[----:B------:R-:W-:-:S02]  /*6150*/  IADD3 R94, R3, 0x220, RZ ;  /* 0x00000220035e7810 */ /* 0x000fc40007ffe0ff */
[-C--:B------:R-:W-:Y:S01]  /*6160*/  LEA.HI.SX32 R74, R74, R3.reuse, 0x1b ;  /* 0x000000034a4a7211 */ /* 0x080fe200078fdaff */
[----:B-----5:R-:W-:Y:S01]  /*6170*/  STS.U16 [R29+0xc0], R12 ;  /* 0x0000c00c1d007388 */ /* 0x020fe20000000400 */
[----:B------:R-:W-:Y:S02]  /*6180*/  SHF.L.U32 R21, R21, 0x1, RZ ;  /* 0x0000000115157819 */ /* 0x000fe400000006ff */
[C---:B------:R-:W-:Y:S01]  /*6190*/  IADD3 R124, R3.reuse, 0x240, RZ ;  /* 0x00000240037c7810 */ /* 0x040fe20007ffe0ff */
[----:B------:R-:W-:Y:S01]  /*61a0*/  STS.U16 [R30+0x100], R57 ;  /* 0x000100391e007388 */ /* 0x000fe20000000400 */
[----:B------:R-:W-:Y:S02]  /*61b0*/  LEA.HI.SX32 R78, R78, R3, 0x1b ;  /* 0x000000034e4e7211 */ /* 0x000fe400078fdaff */
[----:B------:R-:W-:Y:S01]  /*61c0*/  SHF.L.U32 R20, R66, 0x1, RZ ;  /* 0x0000000142147819 */ /* 0x000fe200000006ff */
[----:B------:R1:W-:Y:S01]  /*61d0*/  STS.U16 [R72+0x140], R13 ;  /* 0x0001400d48007388 */ /* 0x0003e20000000400 */
[----:B------:R-:W-:-:S02]  /*61e0*/  IADD3 R142, R3, 0x260, RZ ;  /* 0x00000260038e7810 */ /* 0x000fc40007ffe0ff */
[C---:B------:R-:W-:Y:S01]  /*61f0*/  IADD3 R144, R3.reuse, 0x280, RZ ;  /* 0x0000028003907810 */ /* 0x040fe20007ffe0ff */
[----:B------:R2:W-:Y:S01]  /*6200*/  STS.U16 [R26+0x180], R9 ;  /* 0x000180091a007388 */ /* 0x0005e20000000400 */
[C---:B------:R-:W-:Y:S02]  /*6210*/  IADD3 R146, R3.reuse, 0x2a0, RZ ;  /* 0x000002a003927810 */ /* 0x040fe40007ffe0ff */
[C---:B------:R-:W-:Y:S01]  /*6220*/  IADD3 R148, R3.reuse, 0x2c0, RZ ;  /* 0x000002c003947810 */ /* 0x040fe20007ffe0ff */
[----:B------:R-:W-:Y:S01]  /*6230*/  STS.U16 [R79+0x1c0], R46 ;  /* 0x0001c02e4f007388 */ /* 0x000fe20000000400 */
        /* <DEDUP_REMOVED lines=9> */
[-C--:B------:R-:W-:Y:S02]  /*62d0*/  LEA.HI.SX32 R80, R80, R3.reuse, 0x1b ;  /* 0x0000000350507211 */ /* 0x080fe400078fdaff */
[----:B0-----:R-:W-:Y:S01]  /*62e0*/  SHF.L.U32 R17, R68, 0x1, RZ ;  /* 0x0000000144117819 */ /* 0x001fe200000006ff */
[----:B------:R-:W-:Y:S01]  /*62f0*/  STS.U16 [R24+0x200], R55 ;  /* 0x0002003718007388 */ /* 0x000fe20000000400 */
[-C--:B------:R-:W-:Y:S02]  /*6300*/  LEA.HI.SX32 R82, R82, R3.reuse, 0x1b ;  /* 0x0000000352527211 */ /* 0x080fe400078fdaff */
[----:B------:R-:W-:Y:S02]  /*6310*/  IADD3 R7, R7, UR32, RZ ;  /* 0x0000002007077c10 */ /* 0x000fe4000fffe0ff */
[----:B------:R-:W-:Y:S02]  /*6320*/  LEA R2, P2, R6, UR24, 0x1 ;  /* 0x0000001806027c11 */ /* 0x000fe4000f8408ff */
[----:B------:R-:W-:Y:S01]  /*6330*/  SHF.L.U32 R16, R70, 0x1, RZ ;  /* 0x0000000146107819 */ /* 0x000fe200000006ff */
[----:B------:R-:W-:Y:S01]  /*6340*/  STS.U16 [R21+0x240], R50 ;  /* 0x0002403215007388 */ /* 0x000fe20000000400 */
[----:B------:R-:W-:-:S02]  /*6350*/  LEA.HI.SX32 R94, R94, R3, 0x1b ;  /* 0x000000035e5e7211 */ /* 0x000fc400078fdaff */
[----:B-1----:R-:W-:Y:S01]  /*6360*/  SHF.L.U32 R13, R74, 0x1, RZ ;  /* 0x000000014a0d7819 */ /* 0x002fe200000006ff */
[----:B------:R-:W-:Y:S01]  /*6370*/  STS.U16 [R20+0x280], R53 ;  /* 0x0002803514007388 */ /* 0x000fe20000000400 */
[-C--:B------:R-:W-:Y:S02]  /*6380*/  LEA.HI.SX32 R60, R124, R3.reuse, 0x1b ;  /* 0x000000037c3c7211 */ /* 0x080fe400078fdaff */
[----:B------:R-:W-:Y:S01]  /*6390*/  SHF.L.U32 R12, R78, 0x1, RZ ;  /* 0x000000014e0c7819 */ /* 0x000fe200000006ff */
[----:B------:R-:W-:Y:S01]  /*63a0*/  STS.U16 [R17+0x2c0], R48 ;  /* 0x0002c03011007388 */ /* 0x000fe20000000400 */
        /* <DEDUP_REMOVED lines=13> */
[----:B--2---:R-:W-:Y:S01]  /*6480*/  SHF.L.U32 R9, R80, 0x1, RZ ;  /* 0x0000000150097819 */ /* 0x004fe200000006ff */
[----:B------:R-:W-:Y:S01]  /*6490*/  STS.U16 [R16+0x300], R47 ;  /* 0x0003002f10007388 */ /* 0x000fe20000000400 */
[----:B------:R-:W-:-:S02]  /*64a0*/  LEA.HI.X R3, R6, UR25, R7, 0x1, P2 ;  /* 0x0000001906037c11 */ /* 0x000fc400090f0c07 */
[----:B------:R-:W-:Y:S01]  /*64b0*/  SHF.L.U32 R8, R82, 0x1, RZ ;  /* 0x0000000152087819 */ /* 0x000fe200000006ff */
[----:B------:R-:W-:Y:S01]  /*64c0*/  STS.U16 [R13+0x340], R44 ;  /* 0x0003402c0d007388 */ /* 0x000fe20000000400 */
[----:B------:R-:W-:Y:S02]  /*64d0*/  SHF.L.U32 R6, R94, 0x1, RZ ;  /* 0x000000015e067819 */ /* 0x000fe400000006ff */
[----:B------:R-:W-:Y:S01]  /*64e0*/  SHF.L.U32 R60, R60, 0x1, RZ ;  /* 0x000000013c3c7819 */ /* 0x000fe200000006ff */
[----:B------:R-:W-:Y:S01]  /*64f0*/  STS.U16 [R12+0x380], R51 ;  /* 0x000380330c007388 */ /* 0x000fe20000000400 */
[----:B------:R-:W-:Y:S02]  /*6500*/  SHF.L.U32 R61, R61, 0x1, RZ ;  /* 0x000000013d3d7819 */ /* 0x000fe400000006ff */
[----:B------:R-:W-:Y:S01]  /*6510*/  SHF.L.U32 R67, R67, 0x1, RZ ;  /* 0x0000000143437819 */ /* 0x000fe200000006ff */
[----:B------:R-:W-:Y:S01]  /*6520*/  STS.U16 [R9+0x3c0], R42 ;  /* 0x0003c02a09007388 */ /* 0x000fe20000000400 */
[----:B------:R-:W-:-:S02]  /*6530*/  SHF.L.U32 R65, R65, 0x1, RZ ;  /* 0x0000000141417819 */ /* 0x000fc400000006ff */
[----:B------:R-:W-:Y:S01]  /*6540*/  SHF.L.U32 R71, R71, 0x1, RZ ;  /* 0x0000000147477819 */ /* 0x000fe200000006ff */
[----:B------:R-:W-:Y:S01]  /*6550*/  STS.U16 [R8+0x400], R49 ;  /* 0x0004003108007388 */ /* 0x000fe20000000400 */
[----:B------:R-:W-:-:S03]  /*6560*/  SHF.L.U32 R123, R123, 0x1, RZ ;  /* 0x000000017b7b7819 */ /* 0x000fc600000006ff */
        /* <DEDUP_REMOVED lines=10> */
[----:B------:R0:W-:Y:S01]  /*6610*/  STS.U16 [R71+0x580], R22 ;  /* 0x0005801647007388 */ /* 0x0001e20000000400 */
[----:B------:R-:W-:-:S03]  /*6620*/  SHF.L.U32 R70, R174, 0x1, RZ ;  /* 0x00000001ae467819 */ /* 0x000fc600000006ff */
[----:B------:R-:W-:Y:S01]  /*6630*/  STS.U16 [R123+0x5c0], R34 ;  /* 0x0005c0227b007388 */ /* 0x000fe20000000400 */
[----:B------:R-:W-:-:S03]  /*6640*/  SHF.L.U32 R69, R69, 0x1, RZ ;  /* 0x0000000145457819 */ /* 0x000fc600000006ff */
[----:B------:R-:W-:Y:S01]  /*6650*/  STS.U16 [R125+0x600], R32 ;  /* 0x000600207d007388 */ /* 0x000fe20000000400 */
[----:B------:R-:W-:-:S03]  /*6660*/  SHF.L.U32 R68, R178, 0x1, RZ ;  /* 0x00000001b2447819 */ /* 0x000fc600000006ff */
[----:B------:R-:W-:Y:S01]  /*6670*/  STS.U16 [R124+0x640], R41 ;  /* 0x000640297c007388 */ /* 0x000fe20000000400 */
[----:B------:R-:W-:Y:S02]  /*6680*/  PRMT R176, RZ, 0x7610, R176 ;  /* 0x00007610ffb07816 */ /* 0x000fe400000000b0 */
[----:B------:R-:W-:Y:S01]  /*6690*/  PRMT R81, RZ, 0x7610, R81 ;  /* 0x00007610ff517816 */ /* 0x000fe20000000051 */
[----:B------:R-:W-:Y:S04]  /*66a0*/  STS.U16 [R66+0x680], R39 ;  /* 0x0006802742007388 */ /* 0x000fe80000000400 */
[----:B------:R1:W-:Y:S04]  /*66b0*/  STS.U16 [R95+0x6c0], R14 ;  /* 0x0006c00e5f007388 */ /* 0x0003e80000000400 */
[----:B------:R-:W-:Y:S04]  /*66c0*/  STS.U16 [R94+0x700], R37 ;  /* 0x000700255e007388 */ /* 0x000fe80000000400 */
[----:B------:R-:W-:Y:S04]  /*66d0*/  STS.U16 [R70+0x740], R35 ;  /* 0x0007402346007388 */ /* 0x000fe80000000400 */
[----:B------:R2:W-:Y:S04]  /*66e0*/  STS.U16 [R69+0x780], R18 ;  /* 0x0007801245007388 */ /* 0x0005e80000000400 */
[----:B------:R-:W-:Y:S01]  /*66f0*/  STS.U16 [R68+0x7c0], R33 ;  /* 0x0007c02144007388 */ /* 0x000fe20000000400 */
[----:B------:R-:W-:-:S06]  /*6700*/  NOP ;  /* 0x0000000000007918 */ /* 0x000fcc0000000000 */
[----:B------:R3:W4:Y:S01]  /*6710*/  @!P0 LDG.E.U16 R176, [R2.64] ;  /* 0x0000002a02b08981 */ /* 0x000722000c1e1500 */
[----:B------:R-:W-:-:S03]  /*6720*/  ISETP.GE.AND P0, PT, R140, UR28, PT ;  /* 0x0000001c8c007c0c */ /* 0x000fc6000bf06270 */
[----:B------:R3:W5:Y:S01]  /*6730*/  @!P1 LDG.E.U16 R81, [R2.64+0x40] ;  /* 0x0000402a02519981 */ /* 0x000762000c1e1500 */
[----:B------:R-:W-:-:S09]  /*6740*/  PRMT R174, RZ, 0x7610, R174 ;  /* 0x00007610ffae7816 */ /* 0x000fd200000000ae */
[----:B------:R3:W3:Y:S01]  /*6750*/  @!P0 LDG.E.U16 R174, [R2.64+0x80] ;  /* 0x0000802a02ae8981 */ /* 0x0006e2000c1e1500 */
[----:B------:R-:W-:Y:S02]  /*6760*/  ISETP.GE.AND P0, PT, R139, UR28, PT ;  /* 0x0000001c8b007c0c */ /* 0x000fe4000bf06270 */
[----:B------:R-:W-:Y:S02]  /*6770*/  ISETP.GE.AND P1, PT, R75, UR28, PT ;  /* 0x0000001c4b007c0c */ /* 0x000fe4000bf26270 */
[----:B------:R-:W-:Y:S02]  /*6780*/  PRMT R74, RZ, 0x7610, R74 ;  /* 0x00007610ff4a7816 */ /* 0x000fe4000000004a */
[----:B------:R-:W-:Y:S02]  /*6790*/  PRMT R75, RZ, 0x7610, R75 ;  /* 0x00007610ff4b7816 */ /* 0x000fe4000000004b */
[----:B------:R-:W-:-:S05]  /*67a0*/  ISETP.GE.AND P2, PT, R73, UR28, PT ;  /* 0x0000001c49007c0c */ /* 0x000fca000bf46270 */
[----:B------:R3:W3:Y:S04]  /*67b0*/  @!P0 LDG.E.U16 R74, [R2.64+0xc0] ;  /* 0x0000c02a024a8981 */ /* 0x0006e8000c1e1500 */
[----:B------:R3:W3:Y:S01]  /*67c0*/  @!P1 LDG.E.U16 R75, [R2.64+0x100] ;  /* 0x0001002a024b9981 */ /* 0x0006e2000c1e1500 */
[----:B------:R-:W-:-:S06]  /*67d0*/  PRMT R73, RZ, 0x7610, R73 ;  /* 0x00007610ff497816 */ /* 0x000fcc0000000049 */
        /* <DEDUP_REMOVED lines=10> */
[----:B------:R-:W-:Y:S01]  /*6880*/  ISETP.GE.AND P3, PT, R135, UR28, PT ;  /* 0x0000001c87007c0c */ /* 0x000fe2000bf66270 */
[----:B------:R-:W1:Y:S01]  /*6890*/  R2UR UR34, R5 ;  /* 0x00000000052273c2 */ /* 0x000e6200000e0000 */
[----:B0-----:R-:W-:Y:S02]  /*68a0*/  PRMT R22, RZ, 0x7610, R22 ;  /* 0x00007610ff167816 */ /* 0x001fe40000000016 */
[----:B------:R-:W-:Y:S02]  /*68b0*/  ISETP.GE.AND P2, PT, R134, UR28, PT ;  /* 0x0000001c86007c0c */ /* 0x000fe4000bf46270 */
[----:B------:R-:W-:-:S07]  /*68c0*/  PRMT R153, RZ, 0x7610, R153 ;  /* 0x00007610ff997816 */ /* 0x000fce0000000099 */
[----:B------:R3:W3:Y:S04]  /*68d0*/  @!P3 LDG.E.U16 R22, [R2.64+0x240] ;  /* 0x0002402a0216b981 */ /* 0x0006e8000c1e1500 */
[----:B------:R3:W3:Y:S01]  /*68e0*/  @!P2 LDG.E.U16 R153, [R2.64+0x280] ;  /* 0x0002802a0299a981 */ /* 0x0006e2000c1e1500 */
[----:B-1----:R-:W-:Y:S02]  /*68f0*/  FMUL.FTZ R7, R115, UR34 ;  /* 0x0000002273077c20 */ /* 0x002fe40008410000 */
[----:B------:R-:W-:Y:S02]  /*6900*/  FMUL.FTZ R5, R112, UR34 ;  /* 0x0000002270057c20 */ /* 0x000fe40008410000 */
[----:B------:R-:W-:Y:S02]  /*6910*/  FMUL.RZ R14, R7, 0.15915493667125701904 ;  /* 0x3e22f983070e7820 */ /* 0x000fe4000040c000 */
[----:B------:R-:W-:-:S02]  /*6920*/  FMUL.FTZ R7, R114, UR34 ;  /* 0x0000002272077c20 */ /* 0x000fc40008410000 */
[----:B------:R-:W-:Y:S02]  /*6930*/  MUFU.SIN R175, R14 ;  /* 0x0000000e00af7308 */ /* 0x000fe40000000400 */
[----:B--2---:R-:W-:Y:S01]  /*6940*/  FMUL.RZ R18, R7, 0.15915493667125701904 ;  /* 0x3e22f98307127820 */ /* 0x004fe2000040c000 */
[----:B------:R-:W-:-:S05]  /*6950*/  ISETP.GE.AND P5, PT, R132, UR28, PT ;  /* 0x0000001c84007c0c */ /* 0x000fca000bfa6270 */
[----:B------:R0:W-:Y:S02]  /*6960*/  MUFU.COS R82, R14 ;  /* 0x0000000e00527308 */ /* 0x0001e40000000000 */
[----:B0-----:R-:W-:Y:S02]  /*6970*/  FMUL.RZ R14, R5, 0.15915493667125701904 ;  /* 0x3e22f983050e7820 */ /* 0x001fe4000040c000 */
[----:B------:R-:W-:-:S04]  /*6980*/  FMUL.FTZ R5, R111, UR34 ;  /* 0x000000226f057c20 */ /* 0x000fc80008410000 */
[----:B------:R-:W-:Y:S08]  /*6990*/  MUFU.SIN R172, R18 ;  /* 0x0000001200ac7308 */ /* 0x000ff00000000400 */
[----:B------:R0:W-:Y:S02]  /*69a0*/  MUFU.COS R80, R18 ;  /* 0x0000001200507308 */ /* 0x0001e40000000000 */
[----:B0-----:R-:W-:-:S06]  /*69b0*/  FMUL.RZ R18, R5, 0.15915493667125701904 ;  /* 0x3e22f98305127820 */ /* 0x001fcc000040c000 */
[----:B------:R-:W-:Y:S01]  /*69c0*/  MUFU.SIN R53, R18 ;  /* 0x0000001200357308 */ /* 0x000fe20000000400 */
[----:B------:R-:W-:-:S07]  /*69d0*/  ISETP.GE.AND P4, PT, R133, UR28, PT ;  /* 0x0000001c85007c0c */ /* 0x000fce000bf86270 */
[----:B------:R0:W-:Y:S02]  /*69e0*/  MUFU.COS R54, R18 ;  /* 0x0000001200367308 */ /* 0x0001e40000000000 */
[----:B0-----:R-:W-:-:S06]  /*69f0*/  PRMT R18, RZ, 0x7610, R18 ;  /* 0x00007610ff127816 */ /* 0x001fcc0000000012 */
[----:B------:R3:W2:Y:S01]  /*6a00*/  @!P5 LDG.E.U16 R18, [R2.64+0x2c0] ;  /* 0x0002c02a0212d981 */ /* 0x0006a2000c1e1500 */
[----:B------:R-:W-:Y:S01]  /*6a10*/  PRMT R149, RZ, 0x7610, R149 ;  /* 0x00007610ff957816 */ /* 0x000fe20000000095 */
[----:B------:R-:W-:-:S05]  /*6a20*/  FMUL.FTZ R7, R113, UR34 ;  /* 0x0000002271077c20 */ /* 0x000fca0008410000 */
[----:B------:R3:W2:Y:S01]  /*6a30*/  @!P4 LDG.E.U16 R149, [R2.64+0x300] ;  /* 0x0003002a0295c981 */ /* 0x0006a2000c1e1500 */
[----:B------:R-:W-:Y:S02]  /*6a40*/  FMUL.RZ R7, R7, 0.15915493667125701904 ;  /* 0x3e22f98307077820 */ /* 0x000fe4000040c000 */
[----:B------:R-:W-:Y:S02]  /*6a50*/  FMUL.FTZ R5, R110, UR34 ;  /* 0x000000226e057c20 */ /* 0x000fe40008410000 */
[----:B------:R-:W-:Y:S01]  /*6a60*/  MUFU.SIN R57, R7 ;  /* 0x0000000700397308 */ /* 0x000fe20000000400 */
[----:B------:R-:W-:-:S07]  /*6a70*/  ISETP.GE.AND P1, PT, R131, UR28, PT ;  /* 0x0000001c83007c0c */ /* 0x000fce000bf26270 */
        /* <DEDUP_REMOVED lines=11> */
[----:B------:R-:W-:-:S06]  /*6b30*/  PRMT R145, RZ, 0x7610, R145 ;  /* 0x00007610ff917816 */ /* 0x000fcc0000000091 */
[----:B------:R3:W2:Y:S01]  /*6b40*/  @!P3 LDG.E.U16 R145, [R2.64+0x380] ;  /* 0x0003802a0291b981 */ /* 0x0006a2000c1e1500 */
[----:B------:R-:W-:Y:S02]  /*6b50*/  ISETP.GE.AND P2, PT, R129, UR28, PT ;  /* 0x0000001c81007c0c */ /* 0x000fe4000bf46270 */
[----:B------:R-:W-:Y:S02]  /*6b60*/  ISETP.GE.AND P0, PT, R10, UR28, PT ;  /* 0x0000001c0a007c0c */ /* 0x000fe4000bf06270 */
[----:B------:R-:W-:Y:S01]  /*6b70*/  PRMT R10, RZ, 0x7610, R10 ;  /* 0x00007610ff0a7816 */ /* 0x000fe2000000000a */
[----:B------:R-:W0:Y:S01]  /*6b80*/  R2UR UR33, R4 ;  /* 0x00000000042173c2 */ /* 0x000e2200000e0000 */
[----:B------:R-:W-:Y:S02]  /*6b90*/  ISETP.GE.AND P5, PT, R128, UR28, PT ;  /* 0x0000001c80007c0c */ /* 0x000fe4000bfa6270 */
[----:B------:R-:W-:-:S05]  /*6ba0*/  ISETP.GE.AND P4, PT, R127, UR28, PT ;  /* 0x0000001c7f007c0c */ /* 0x000fca000bf86270 */
[----:B------:R3:W2:Y:S01]  /*6bb0*/  @!P2 LDG.E.U16 R10, [R2.64+0x3c0] ;  /* 0x0003c02a020aa981 */ /* 0x0006a2000c1e1500 */
[----:B------:R-:W-:Y:S02]  /*6bc0*/  PRMT R141, RZ, 0x7610, R141 ;  /* 0x00007610ff8d7816 */ /* 0x000fe4000000008d */
[----:B------:R-:W-:Y:S02]  /*6bd0*/  PRMT R137, RZ, 0x7610, R137 ;  /* 0x00007610ff897816 */ /* 0x000fe40000000089 */
[----:B------:R-:W-:Y:S02]  /*6be0*/  ISETP.GE.AND P1, PT, R126, UR28, PT ;  /* 0x0000001c7e007c0c */ /* 0x000fe4000bf26270 */
[----:B------:R-:W-:Y:S01]  /*6bf0*/  ISETP.GE.AND P3, PT, R76, UR28, PT ;  /* 0x0000001c4c007c0c */ /* 0x000fe2000bf66270 */
[----:B------:R3:W2:Y:S01]  /*6c00*/  @!P5 LDG.E.U16 R141, [R2.64+0x400] ;  /* 0x0004002a028dd981 */ /* 0x0006a2000c1e1500 */
[----:B------:R-:W-:Y:S01]  /*6c10*/  ISETP.GE.AND P2, PT, R64, UR28, PT ;  /* 0x0000001c40007c0c */ /* 0x000fe2000bf46270 */
[----:B------:R-:W-:Y:S01]  /*6c20*/  FMUL.FTZ R5, R108, UR34 ;  /* 0x000000226c057c20 */ /* 0x000fe20008410000 */
[----:B------:R-:W-:Y:S01]  /*6c30*/  ISETP.GE.AND P5, PT, R63, UR28, PT ;  /* 0x0000001c3f007c0c */ /* 0x000fe2000bfa6270 */
[----:B------:R3:W2:Y:S01]  /*6c40*/  @!P4 LDG.E.U16 R137, [R2.64+0x440] ;  /* 0x0004402a0289c981 */ /* 0x0006a2000c1e1500 */
[----:B------:R-:W-:-:S02]  /*6c50*/  ISETP.GE.AND P4, PT, R62, UR28, PT ;  /* 0x0000001c3e007c0c */ /* 0x000fc4000bf86270 */
[----:B------:R-:W-:Y:S02]  /*6c60*/  PRMT R63, RZ, 0x7610, R63 ;  /* 0x00007610ff3f7816 */ /* 0x000fe4000000003f */
[----:B------:R-:W-:Y:S02]  /*6c70*/  PRMT R62, RZ, 0x7610, R62 ;  /* 0x00007610ff3e7816 */ /* 0x000fe4000000003e */
[----:B------:R-:W-:Y:S01]  /*6c80*/  PRMT R128, RZ, 0x7610, R128 ;  /* 0x00007610ff807816 */ /* 0x000fe20000000080 */
[----:B------:R-:W-:Y:S01]  /*6c90*/  MUFU.SIN R51, R7 ;  /* 0x0000000700337308 */ /* 0x000fe20000000400 */
[----:B------:R3:W2:Y:S01]  /*6ca0*/  @!P1 LDG.E.U16 R63, [R2.64+0x480] ;  /* 0x0004802a023f9981 */ /* 0x0006a2000c1e1500 */
[----:B------:R-:W-:Y:S02]  /*6cb0*/  ISETP.GE.AND P1, PT, R31, UR28, PT ;  /* 0x0000001c1f007c0c */ /* 0x000fe4000bf26270 */
[----:B0-----:R-:W-:Y:S01]  /*6cc0*/  MOV R76, UR33 ;  /* 0x00000021004c7c02 */ /* 0x001fe20008000f00 */
[----:B------:R3:W2:Y:S03]  /*6cd0*/  @!P3 LDG.E.U16 R62, [R2.64+0x4c0] ;  /* 0x0004c02a023eb981 */ /* 0x0006a6000c1e1500 */
[----:B------:R0:W-:Y:S01]  /*6ce0*/  MUFU.COS R52, R7 ;  /* 0x0000000700347308 */ /* 0x0001e20000000000 */
[----:B------:R3:W2:Y:S01]  /*6cf0*/  @!P2 LDG.E.U16 R128, [R2.64+0x500] ;  /* 0x0005002a0280a981 */ /* 0x0006a2000c1e1500 */
[----:B------:R-:W-:-:S02]  /*6d00*/  ISETP.GE.AND P3, PT, R27, UR28, PT ;  /* 0x0000001c1b007c0c */ /* 0x000fc4000bf66270 */
[----:B------:R-:W-:Y:S01]  /*6d10*/  ISETP.GE.AND P2, PT, R25, UR28, PT ;  /* 0x0000001c19007c0c */ /* 0x000fe2000bf46270 */
[----:B0-----:R-:W-:Y:S02]  /*6d20*/  FMUL.RZ R7, R5, 0.15915493667125701904 ;  /* 0x3e22f98305077820 */ /* 0x001fe4000040c000 */
[----:B------:R-:W-:-:S04]  /*6d30*/  FMUL.FTZ R5, R107, UR34 ;  /* 0x000000226b057c20 */ /* 0x000fc80008410000 */
[----:B------:R-:W-:Y:S02]  /*6d40*/  FMUL.RZ R32, R5, 0.15915493667125701904 ;  /* 0x3e22f98305207820 */ /* 0x000fe4000040c000 */
[----:B------:R-:W-:Y:S01]  /*6d50*/  FMUL.FTZ R5, R106, UR34 ;  /* 0x000000226a057c20 */ /* 0x000fe20008410000 */
[----:B------:R-:W-:Y:S01]  /*6d60*/  MUFU.SIN R47, R7 ;  /* 0x00000007002f7308 */ /* 0x000fe20000000400 */
[----:B------:R-:W-:Y:S01]  /*6d70*/  FMUL.FTZ R76, R76, 1.4426950216293334961 ;  /* 0x3fb8aa3b4c4c7820 */ /* 0x000fe20000410000 */
[----:B------:R-:W-:Y:S02]  /*6d80*/  PRMT R126, RZ, 0x7610, R126 ;  /* 0x00007610ff7e7816 */ /* 0x000fe4000000007e */
[----:B------:R-:W-:Y:S02]  /*6d90*/  PRMT R134, RZ, 0x7610, R134 ;  /* 0x00007610ff867816 */ /* 0x000fe40000000086 */
[----:B------:R-:W-:Y:S02]  /*6da0*/  PRMT R132, RZ, 0x7610, R132 ;  /* 0x00007610ff847816 */ /* 0x000fe40000000084 */
[----:B------:R0:W-:Y:S01]  /*6db0*/  MUFU.COS R48, R7 ;  /* 0x0000000700307308 */ /* 0x0001e20000000000 */
[----:B------:R-:W-:-:S02]  /*6dc0*/  PRMT R130, RZ, 0x7610, R130 ;  /* 0x00007610ff827816 */ /* 0x000fc40000000082 */
[----:B------:R-:W-:Y:S01]  /*6dd0*/  PRMT R127, RZ, 0x7610, R127 ;  /* 0x00007610ff7f7816 */ /* 0x000fe2000000007f */
[----:B------:R-:W-:Y:S01]  /*6de0*/  FMUL.FTZ R177, R115, R76 ;  /* 0x0000004c73b17220 */ /* 0x000fe20000410000 */
[----:B------:R3:W2:Y:S01]  /*6df0*/  @!P5 LDG.E.U16 R126, [R2.64+0x540] ;  /* 0x0005402a027ed981 */ /* 0x0006a2000c1e1500 */
[----:B0-----:R-:W-:Y:S02]  /*6e00*/  FMUL.RZ R7, R5, 0.15915493667125701904 ;  /* 0x3e22f98305077820 */ /* 0x001fe4000040c000 */
[----:B------:R-:W-:Y:S01]  /*6e10*/  MUFU.SIN R45, R32 ;  /* 0x00000020002d7308 */ /* 0x000fe20000000400 */
[----:B------:R-:W-:Y:S01]  /*6e20*/  FMUL.FTZ R5, R105, UR34 ;  /* 0x0000002269057c20 */ /* 0x000fe20008410000 */
[----:B------:R3:W2:Y:S01]  /*6e30*/  @!P4 LDG.E.U16 R134, [R2.64+0x580] ;  /* 0x0005802a0286c981 */ /* 0x0006a2000c1e1500 */
[----:B------:R-:W-:Y:S02]  /*6e40*/  ISETP.GE.AND P5, PT, R23, UR28, PT ;  /* 0x0000001c17007c0c */ /* 0x000fe4000bfa6270 */
[----:B------:R-:W-:Y:S01]  /*6e50*/  ISETP.GE.AND P4, PT, R19, UR28, PT ;  /* 0x0000001c13007c0c */ /* 0x000fe2000bf86270 */
[----:B------:R3:W2:Y:S02]  /*6e60*/  @!P1 LDG.E.U16 R132, [R2.64+0x5c0] ;  /* 0x0005c02a02849981 */ /* 0x0006a4000c1e1500 */
[----:B------:R0:W-:Y:S01]  /*6e70*/  MUFU.COS R46, R32 ;  /* 0x00000020002e7308 */ /* 0x0001e20000000000 */
[----:B------:R-:W-:Y:S01]  /*6e80*/  ISETP.GE.AND P1, PT, R15, UR28, PT ;  /* 0x0000001c0f007c0c */ /* 0x000fe2000bf26270 */
[----:B------:R3:W2:Y:S01]  /*6e90*/  @!P3 LDG.E.U16 R130, [R2.64+0x600] ;  /* 0x0006002a0282b981 */ /* 0x0006a2000c1e1500 */
[----:B------:R-:W-:-:S03]  /*6ea0*/  ISETP.GE.AND P3, PT, R11, UR28, PT ;  /* 0x0000001c0b007c0c */ /* 0x000fc6000bf66270 */
[----:B------:R3:W2:Y:S01]  /*6eb0*/  @!P2 LDG.E.U16 R127, [R2.64+0x640] ;  /* 0x0006402a027fa981 */ /* 0x0006a2000c1e1500 */
[----:B------:R-:W-:Y:S01]  /*6ec0*/  ISETP.GE.AND P2, PT, R0, UR28, PT ;  /* 0x0000001c00007c0c */ /* 0x000fe2000bf46270 */
[----:B0-----:R-:W-:Y:S02]  /*6ed0*/  FMUL.RZ R32, R5, 0.15915493667125701904 ;  /* 0x3e22f98305207820 */ /* 0x001fe4000040c000 */
[----:B------:R-:W-:Y:S01]  /*6ee0*/  FMUL.FTZ R5, R104, UR34 ;  /* 0x0000002268057c20 */ /* 0x000fe20008410000 */
[----:B------:R-:W-:Y:S01]  /*6ef0*/  LEA R28, R121, R28, 0x5 ;  /* 0x0000001c791c7211 */ /* 0x000fe200078e28ff */
[----:B------:R-:W0:Y:S01]  /*6f00*/  MUFU.EX2 R177, R177 ;  /* 0x000000b100b17308 */ /* 0x000e220000000800 */
[----:B------:R-:W-:Y:S02]  /*6f10*/  FMUL.FTZ R180, R113, R76 ;  /* 0x0000004c71b47220 */ /* 0x000fe40000410000 */
[----:B------:R-:W-:-:S05]  /*6f20*/  LEA.HI.SX32 R64, R28, R28, 0x1b ;  /* 0x0000001c1c407211 */ /* 0x000fca00078fdaff */
[----:B------:R-:W-:Y:S01]  /*6f30*/  MUFU.SIN R43, R7 ;  /* 0x00000007002b7308 */ /* 0x000fe20000000400 */
[----:B------:R-:W-:Y:S01]  /*6f40*/  PRMT R135, RZ, 0x7610, R135 ;  /* 0x00007610ff877816 */ /* 0x000fe20000000087 */
[----:B------:R-:W-:Y:S01]  /*6f50*/  FMUL.FTZ R0, R102, UR34 ;  /* 0x0000002266007c20 */ /* 0x000fe20008410000 */
[----:B------:R-:W-:-:S05]  /*6f60*/  PRMT R138, RZ, 0x7610, R138 ;  /* 0x00007610ff8a7816 */ /* 0x000fca000000008a */
[----:B------:R1:W-:Y:S01]  /*6f70*/  MUFU.COS R44, R7 ;  /* 0x00000007002c7308 */ /* 0x0003e20000000000 */
[----:B------:R-:W-:Y:S02]  /*6f80*/  PRMT R129, RZ, 0x7610, R129 ;  /* 0x00007610ff817816 */ /* 0x000fe40000000081 */
[----:B------:R-:W-:Y:S02]  /*6f90*/  PRMT R133, RZ, 0x7610, R133 ;  /* 0x00007610ff857816 */ /* 0x000fe40000000085 */
[----:B------:R-:W-:Y:S02]  /*6fa0*/  PRMT R136, RZ, 0x7610, R136 ;  /* 0x00007610ff887816 */ /* 0x000fe40000000088 */
[----:B------:R-:W-:Y:S02]  /*6fb0*/  PRMT R131, RZ, 0x7610, R131 ;  /* 0x00007610ff837816 */ /* 0x000fe40000000083 */
[----:B------:R-:W-:Y:S01]  /*6fc0*/  SHF.L.U32 R64, R64, 0x1, RZ ;  /* 0x0000000140407819 */ /* 0x000fe200000006ff */
[----:B-1----:R-:W-:Y:S01]  /*6fd0*/  FMUL.RZ R7, R5, 0.15915493667125701904 ;  /* 0x3e22f98305077820 */ /* 0x002fe2000040c000 */
[----:B------:R-:W1:Y:S01]  /*6fe0*/  MUFU.EX2 R180, R180 ;  /* 0x000000b400b47308 */ /* 0x000e620000000800 */
[----:B------:R-:W-:Y:S01]  /*6ff0*/  FMUL.FTZ R5, R103, UR34 ;  /* 0x0000002267057c20 */ /* 0x000fe20008410000 */
[----:B------:R3:W2:Y:S03]  /*7000*/  @!P5 LDG.E.U16 R135, [R2.64+0x680] ;  /* 0x0006802a0287d981 */ /* 0x0006a6000c1e1500 */
[----:B------:R-:W-:Y:S01]  /*7010*/  FMUL.RZ R5, R5, 0.15915493667125701904 ;  /* 0x3e22f98305057820 */ /* 0x000fe2000040c000 */
[----:B------:R3:W2:Y:S01]  /*7020*/  @!P4 LDG.E.U16 R138, [R2.64+0x6c0] ;  /* 0x0006c02a028ac981 */ /* 0x0006a2000c1e1500 */
[----:B------:R-:W-:Y:S01]  /*7030*/  FMUL.FTZ R178, R114, R76 ;  /* 0x0000004c72b27220 */ /* 0x000fe20000410000 */
[----:B------:R-:W-:Y:S01]  /*7040*/  MUFU.SIN R41, R32 ;  /* 0x0000002000297308 */ /* 0x000fe20000000400 */
[----:B------:R-:W-:Y:S01]  /*7050*/  FMUL.RZ R36, R0, 0.15915493667125701904 ;  /* 0x3e22f98300247820 */ /* 0x000fe2000040c000 */
[----:B------:R3:W2:Y:S04]  /*7060*/  @!P1 LDG.E.U16 R129, [R2.64+0x700] ;  /* 0x0007002a02819981 */ /* 0x0006a8000c1e1500 */
[----:B------:R3:W2:Y:S02]  /*7070*/  @!P3 LDG.E.U16 R133, [R2.64+0x740] ;  /* 0x0007402a0285b981 */ /* 0x0006a4000c1e1500 */
[----:B------:R0:W-:Y:S02]  /*7080*/  MUFU.COS R42, R32 ;  /* 0x00000020002a7308 */ /* 0x0001e40000000000 */
[----:B------:R3:W2:Y:S04]  /*7090*/  @!P2 LDG.E.U16 R136, [R2.64+0x780] ;  /* 0x0007802a0288a981 */ /* 0x0006a8000c1e1500 */
[----:B------:R3:W2:Y:S02]  /*70a0*/  @!P0 LDG.E.U16 R131, [R2.64+0x7c0] ;  /* 0x0007c02a02838981 */ /* 0x0006a4000c1e1500 */
[----:B------:R-:W-:Y:S02]  /*70b0*/  MUFU.SIN R39, R7 ;  /* 0x0000000700277308 */ /* 0x000fe40000000400 */
[----:B------:R-:W1:Y:S04]  /*70c0*/  LDS.U16 R34, [R64] ;  /* 0x0000000040227984 */ /* 0x000e680000000400 */
[----:B------:R-:W1:Y:S02]  /*70d0*/  LDS.U16 R33, [R64+0x2] ;  /* 0x0000020040217984 */ /* 0x000e640000000400 */
[----:B------:R1:W-:Y:S02]  /*70e0*/  MUFU.COS R40, R7 ;  /* 0x0000000700287308 */ /* 0x0003e40000000000 */
[----:B0-----:R-:W-:Y:S04]  /*70f0*/  LDS.U16 R32, [R64+0x4] ;  /* 0x0000040040207984 */ /* 0x001fe80000000400 */
[----:B------:R-:W0:Y:S02]  /*7100*/  LDS.U16 R31, [R64+0x6] ;  /* 0x00000600401f7984 */ /* 0x000e240000000400 */
[----:B------:R-:W-:Y:S02]  /*7110*/  MUFU.SIN R37, R5 ;  /* 0x0000000500257308 */ /* 0x000fe40000000400 */
[----:B------:R-:W-:Y:S04]  /*7120*/  LDS.U16 R27, [R64+0x8] ;  /* 0x00000800401b7984 */ /* 0x000fe80000000400 */
[----:B------:R-:W0:Y:S02]  /*7130*/  LDS.U16 R28, [R64+0xa] ;  /* 0x00000a00401c7984 */ /* 0x000e240000000400 */
[----:B------:R0:W-:Y:S02]  /*7140*/  MUFU.COS R38, R5 ;  /* 0x0000000500267308 */ /* 0x0001e40000000000 */
[----:B------:R-:W-:Y:S04]  /*7150*/  LDS.U16 R25, [R64+0xc] ;  /* 0x00000c0040197984 */ /* 0x000fe80000000400 */
[----:B------:R-:W0:Y:S02]  /*7160*/  LDS.U16 R168, [R64+0xe] ;  /* 0x00000e0040a87984 */ /* 0x000e240000000400 */
[----:B------:R-:W0:Y:S02]  /*7170*/  MUFU.EX2 R179, R178 ;  /* 0x000000b200b37308 */ /* 0x000e240000000800 */
[----:B------:R-:W-:Y:S04]  /*7180*/  LDS.U16 R23, [R64+0x10] ;  /* 0x0000100040177984 */ /* 0x000fe80000000400 */
[----:B------:R-:W0:Y:S04]  /*7190*/  LDS.U16 R169, [R64+0x12] ;  /* 0x0000120040a97984 */ /* 0x000e280000000400 */
        /* <DEDUP_REMOVED lines=9> */
[----:B------:R-:W2:Y:S04]  /*7230*/  LDS.U16 R147, [R64+0x26] ;  /* 0x0000260040937984 */ /* 0x000ea80000000400 */
[----:B------:R-:W-:Y:S04]  /*7240*/  LDS.U16 R11, [R64+0x28] ;  /* 0x00002800400b7984 */ /* 0x000fe80000000400 */
[----:B------:R-:W2:Y:S04]  /*7250*/  LDS.U16 R144, [R64+0x2a] ;  /* 0x00002a0040907984 */ /* 0x000ea80000000400 */
[----:B------:R-:W-:Y:S04]  /*7260*/  LDS.U16 R142, [R64+0x2c] ;  /* 0x00002c00408e7984 */ /* 0x000fe80000000400 */
[----:B------:R-:W2:Y:S04]  /*7270*/  LDS.U16 R143, [R64+0x2e] ;  /* 0x00002e00408f7984 */ /* 0x000ea80000000400 */
[----:B-1----:R-:W-:Y:S04]  /*7280*/  LDS.U16 R7, [R64+0x30] ;  /* 0x0000300040077984 */ /* 0x002fe80000000400 */
[----:B------:R-:W1:Y:S04]  /*7290*/  LDS.U16 R140, [R64+0x32] ;  /* 0x00003200408c7984 */ /* 0x000e680000000400 */
[----:B------:R-:W-:Y:S04]  /*72a0*/  LDS.U16 R139, [R64+0x34] ;  /* 0x00003400408b7984 */ /* 0x000fe80000000400 */
[----:B0-----:R-:W0:Y:S04]  /*72b0*/  LDS.U16 R5, [R64+0x36] ;  /* 0x0000360040057984 */ /* 0x001e280000000400 */
[----:B------:R-:W0:Y:S04]  /*72c0*/  LDS.U16 R4, [R64+0x38] ;  /* 0x0000380040047984 */ /* 0x000e280000000400 */
[----:B---3--:R-:W3:Y:S04]  /*72d0*/  LDS.U16 R3, [R64+0x3a] ;  /* 0x00003a0040037984 */ /* 0x008ee80000000400 */
[----:B------:R-:W0:Y:S04]  /*72e0*/  LDS.U16 R2, [R64+0x3c] ;  /* 0x00003c0040027984 */ /* 0x000e280000000400 */
[----:B------:R-:W0:Y:S04]  /*72f0*/  LDS.U16 R0, [R64+0x3e] ;  /* 0x00003e0040007984 */ /* 0x000e280000000400 */
[----:B----4-:R-:W-:Y:S04]  /*7300*/  STS.U16 [R59+0x2100], R176 ;  /* 0x002100b03b007388 */ /* 0x010fe80000000400 */
[----:B-----5:R4:W-:Y:S02]  /*7310*/  STS.U16 [R58+0x2140], R81 ;  /* 0x002140513a007388 */ /* 0x0209e40000000400 */
[----:B----4-:R-:W-:-:S02]  /*7320*/  FMUL.FTZ R81, R177, R175 ;  /* 0x000000afb1517220 */ /* 0x010fc40000410000 */
[-C--:B------:R-:W-:Y:S02]  /*7330*/  FMUL.FTZ R175, R110, R76.reuse ;  /* 0x0000004c6eaf7220 */ /* 0x080fe40000410000 */
[----:B------:R-:W-:Y:S01]  /*7340*/  FMUL.FTZ R176, R112, R76 ;  /* 0x0000004c70b07220 */ /* 0x000fe20000410000 */
[----:B------:R4:W-:Y:S03]  /*7350*/  STS.U16 [R77+0x2180], R174 ;  /* 0x002180ae4d007388 */ /* 0x0009e60000000400 */
[----:B------:R-:W5:Y:S01]  /*7360*/  MUFU.EX2 R175, R175 ;  /* 0x000000af00af7308 */ /* 0x000f620000000800 */
[----:B------:R-:W-:Y:S02]  /*7370*/  FMUL.FTZ R58, R180, R78 ;  /* 0x0000004eb43a7220 */ /* 0x000fe40000410000 */
[-C--:B------:R-:W-:Y:S02]  /*7380*/  FMUL.FTZ R78, R108, R76.reuse ;  /* 0x0000004c6c4e7220 */ /* 0x080fe40000410000 */
[----:B----4-:R-:W-:-:S03]  /*7390*/  FMUL.FTZ R77, R109, R76 ;  /* 0x0000004c6d4d7220 */ /* 0x010fc60000410000 */
[----:B------:R-:W4:Y:S01]  /*73a0*/  MUFU.EX2 R176, R176 ;  /* 0x000000b000b07308 */ /* 0x000f220000000800 */
[----:B------:R-:W-:Y:S02]  /*73b0*/  FMUL.FTZ R59, R179, R172 ;  /* 0x000000acb33b7220 */ /* 0x000fe40000410000 */
[----:B------:R-:W-:-:S05]  /*73c0*/  FMUL.FTZ R174, R107, R76 ;  /* 0x0000004c6bae7220 */ /* 0x000fca0000410000 */
[----:B------:R0:W1:Y:S01]  /*73d0*/  MUFU.EX2 R172, R77 ;  /* 0x0000004d00ac7308 */ /* 0x0000620000000800 */
[C---:B-----5:R-:W-:Y:S02]  /*73e0*/  FMUL.FTZ R52, R175.reuse, R52 ;  /* 0x00000034af347220 */ /* 0x060fe40000410000 */
[----:B------:R-:W-:-:S05]  /*73f0*/  FMUL.FTZ R51, R175, R51 ;  /* 0x00000033af337220 */ /* 0x000fca0000410000 */
[----:B------:R-:W5:Y:S01]  /*7400*/  MUFU.EX2 R78, R78 ;  /* 0x0000004e004e7308 */ /* 0x000f620000000800 */
[-C--:B0-----:R-:W-:Y:S02]  /*7410*/  FMUL.FTZ R77, R106, R76.reuse ;  /* 0x0000004c6a4d7220 */ /* 0x081fe40000410000 */
[----:B------:R-:W-:Y:S02]  /*7420*/  FMUL.FTZ R175, R105, R76 ;  /* 0x0000004c69af7220 */ /* 0x000fe40000410000 */
[C---:B----4-:R-:W-:Y:S02]  /*7430*/  FMUL.FTZ R56, R176.reuse, R56 ;  /* 0x00000038b0387220 */ /* 0x050fe40000410000 */
[----:B------:R-:W-:Y:S01]  /*7440*/  FMUL.FTZ R55, R176, R55 ;  /* 0x00000037b0377220 */ /* 0x000fe20000410000 */
[----:B------:R-:W0:Y:S01]  /*7450*/  MUFU.EX2 R174, R174 ;  /* 0x000000ae00ae7308 */ /* 0x000e220000000800 */
[----:B------:R-:W-:Y:S02]  /*7460*/  FMUL.FTZ R176, R103, R76 ;  /* 0x0000004c67b07220 */ /* 0x000fe40000410000 */
[----:B------:R-:W-:-:S05]  /*7470*/  FMUL.FTZ R82, R177, R82 ;  /* 0x00000052b1527220 */ /* 0x000fca0000410000 */
[----:B------:R-:W4:Y:S01]  /*7480*/  MUFU.EX2 R77, R77 ;  /* 0x0000004d004d7308 */ /* 0x000f220000000800 */
[C---:B-1----:R-:W-:Y:S02]  /*7490*/  FMUL.FTZ R50, R172.reuse, R50 ;  /* 0x00000032ac327220 */ /* 0x042fe40000410000 */
[----:B------:R-:W-:Y:S02]  /*74a0*/  FMUL.FTZ R49, R172, R49 ;  /* 0x00000031ac317220 */ /* 0x000fe40000410000 */
[----:B------:R-:W-:-:S03]  /*74b0*/  FMUL.FTZ R172, R104, R76 ;  /* 0x0000004c68ac7220 */ /* 0x000fc60000410000 */
[----:B------:R-:W1:Y:S01]  /*74c0*/  MUFU.EX2 R175, R175 ;  /* 0x000000af00af7308 */ /* 0x000e620000000800 */
[----:B------:R-:W-:Y:S02]  /*74d0*/  FMUL.FTZ R177, R102, R76 ;  /* 0x0000004c66b17220 */ /* 0x000fe40000410000 */
[C---:B-----5:R-:W-:Y:S02]  /*74e0*/  FMUL.FTZ R48, R78.reuse, R48 ;  /* 0x000000304e307220 */ /* 0x060fe40000410000 */
[----:B------:R-:W-:Y:S02]  /*74f0*/  FMUL.FTZ R47, R78, R47 ;  /* 0x0000002f4e2f7220 */ /* 0x000fe40000410000 */
[----:B------:R-:W-:Y:S01]  /*7500*/  FMUL.FTZ R78, R101, UR34 ;  /* 0x00000022654e7c20 */ /* 0x000fe20008410000 */
[----:B------:R-:W5:Y:S01]  /*7510*/  MUFU.EX2 R176, R176 ;  /* 0x000000b000b07308 */ /* 0x000f620000000800 */
[----:B------:R-:W-:Y:S02]  /*7520*/  HADD2.F32 R34, -RZ, R34.H0_H0 ;  /* 0x20000022ff227230 */ /* 0x000fe40000004100 */
[----:B------:R-:W-:-:S05]  /*7530*/  FMUL.RZ R178, R78, 0.15915493667125701904 ;  /* 0x3e22f9834eb27820 */ /* 0x000fca000040c000 */
[----:B------:R-:W-:Y:S01]  /*7540*/  MUFU.SIN R35, R36 ;  /* 0x0000002400237308 */ /* 0x000fe20000000400 */
[C---:B0-----:R-:W-:Y:S02]  /*7550*/  FMUL.FTZ R46, R174.reuse, R46 ;  /* 0x0000002eae2e7220 */ /* 0x041fe40000410000 */
[----:B------:R-:W-:-:S05]  /*7560*/  FMUL.FTZ R45, R174, R45 ;  /* 0x0000002dae2d7220 */ /* 0x000fca0000410000 */
[----:B------:R-:W-:Y:S01]  /*7570*/  MUFU.COS R36, R36 ;  /* 0x0000002400247308 */ /* 0x000fe20000000000 */
[C---:B----4-:R-:W-:Y:S01]  /*7580*/  FMUL.FTZ R44, R77.reuse, R44 ;  /* 0x0000002c4d2c7220 */ /* 0x050fe20000410000 */
[----:B------:R0:W-:Y:S01]  /*7590*/  STS.U16 [R29+0x21c0], R74 ;  /* 0x0021c04a1d007388 */ /* 0x0001e20000000400 */
[----:B------:R-:W-:-:S05]  /*75a0*/  FMUL.FTZ R43, R77, R43 ;  /* 0x0000002b4d2b7220 */ /* 0x000fca0000410000 */
[----:B------:R-:W4:Y:S01]  /*75b0*/  MUFU.EX2 R172, R172 ;  /* 0x000000ac00ac7308 */ /* 0x000f220000000800 */
[----:B------:R-:W-:Y:S01]  /*75c0*/  FMUL.FTZ R77, R101, R76 ;  /* 0x0000004c654d7220 */ /* 0x000fe20000410000 */
[----:B------:R-:W-:-:S06]  /*75d0*/  HADD2.F32 R33, -RZ, R33.H0_H0 ;  /* 0x20000021ff217230 */ /* 0x000fcc0000004100 */
[----:B------:R-:W3:Y:S01]  /*75e0*/  MUFU.EX2 R177, R177 ;  /* 0x000000b100b17308 */ /* 0x000ee20000000800 */
[----:B0-----:R-:W-:Y:S02]  /*75f0*/  FMUL.FTZ R74, R116, R34 ;  /* 0x00000022744a7220 */ /* 0x001fe40000410000 */
[C---:B-1----:R-:W-:Y:S02]  /*7600*/  FMUL.FTZ R42, R175.reuse, R42 ;  /* 0x0000002aaf2a7220 */ /* 0x042fe40000410000 */
[----:B------:R-:W-:-:S03]  /*7610*/  FMUL.FTZ R41, R175, R41 ;  /* 0x00000029af297220 */ /* 0x000fc60000410000 */
[----:B------:R-:W-:Y:S01]  /*7620*/  MUFU.SIN R78, R178 ;  /* 0x000000b2004e7308 */ /* 0x000fe20000000400 */
[----:B------:R-:W-:Y:S01]  /*7630*/  FMUL.FTZ R80, R179, R80 ;  /* 0x00000050b3507220 */ /* 0x000fe20000410000 */
[----:B------:R0:W-:Y:S01]  /*7640*/  STS.U16 [R30+0x2200], R75 ;  /* 0x0022004b1e007388 */ /* 0x0001e20000000400 */
[----:B------:R-:W-:-:S05]  /*7650*/  FMUL.FTZ R175, R116, UR34 ;  /* 0x0000002274af7c20 */ /* 0x000fca0008410000 */
[----:B------:R1:W-:Y:S01]  /*7660*/  MUFU.COS R174, R178 ;  /* 0x000000b200ae7308 */ /* 0x0003e20000000000 */
[----:B------:R-:W-:Y:S01]  /*7670*/  HADD2.F32 R31, -RZ, R31.H0_H0 ;  /* 0x2000001fff1f7230 */ /* 0x000fe20000004100 */
[----:B-----5:R-:W-:Y:S02]  /*7680*/  FMUL.FTZ R38, R176, R38 ;  /* 0x00000026b0267220 */ /* 0x020fe40000410000 */
[----:B0-----:R-:W-:Y:S01]  /*7690*/  FMUL.FTZ R75, R116, R33 ;  /* 0x00000021744b7220 */ /* 0x001fe20000410000 */
[----:B-1----:R-:W-:-:S03]  /*76a0*/  HADD2.F32 R178, -RZ, R195.H0_H0 ;  /* 0x200000c3ffb27230 */ /* 0x002fc60000004100 */
[----:B------:R0:W1:Y:S01]  /*76b0*/  MUFU.EX2 R179, R77 ;  /* 0x0000004d00b37308 */ /* 0x0000620000000800 */
[----:B------:R-:W-:Y:S02]  /*76c0*/  FMUL.FTZ R37, R176, R37 ;  /* 0x00000025b0257220 */ /* 0x000fe40000410000 */
[----:B------:R-:W-:Y:S01]  /*76d0*/  FMUL.FTZ R74, R178, R74 ;  /* 0x0000004ab24a7220 */ /* 0x000fe20000410000 */
[----:B------:R-:W-:Y:S01]  /*76e0*/  HADD2.F32 R32, -RZ, R32.H0_H0 ;  /* 0x20000020ff207230 */ /* 0x000fe20000004100 */
[----:B------:R-:W-:Y:S01]  /*76f0*/  FMUL.FTZ R57, R180, R57 ;  /* 0x00000039b4397220 */ /* 0x000fe20000410000 */
[----:B------:R-:W-:Y:S01]  /*7700*/  HADD2.F32 R180, -RZ, R194.H0_H0 ;  /* 0x200000c2ffb47230 */ /* 0x000fe20000004100 */
[----:B------:R-:W-:Y:S02]  /*7710*/  FMUL.RZ R175, R175, 0.15915493667125701904 ;  /* 0x3e22f983afaf7820 */ /* 0x000fe4000040c000 */
[----:B------:R-:W-:Y:S02]  /*7720*/  FMUL.FTZ R176, R116, R76 ;  /* 0x0000004c74b07220 */ /* 0x000fe40000410000 */
[----:B0-----:R-:W-:-:S02]  /*7730*/  FMUL.FTZ R77, R115, R31 ;  /* 0x0000001f734d7220 */ /* 0x001fc40000410000 */
[----:B------:R-:W-:Y:S02]  /*7740*/  FMUL.FTZ R75, R178, R75 ;  /* 0x0000004bb24b7220 */ /* 0x000fe40000410000 */
[----:B------:R-:W-:Y:S02]  /*7750*/  FMUL.FTZ R30, R74, R81 ;  /* 0x000000514a1e7220 */ /* 0x000fe40000410000 */
[C---:B----4-:R-:W-:Y:S02]  /*7760*/  FMUL.FTZ R40, R172.reuse, R40 ;  /* 0x00000028ac287220 */ /* 0x050fe40000410000 */
[----:B------:R-:W-:Y:S02]  /*7770*/  FMUL.FTZ R39, R172, R39 ;  /* 0x00000027ac277220 */ /* 0x000fe40000410000 */
[C---:B---3--:R-:W-:Y:S01]  /*7780*/  FMUL.FTZ R36, R177.reuse, R36 ;  /* 0x00000024b1247220 */ /* 0x048fe20000410000 */
[----:B------:R-:W-:Y:S01]  /*7790*/  MUFU.COS R172, R175 ;  /* 0x000000af00ac7308 */ /* 0x000fe20000000000 */
[----:B------:R-:W-:-:S02]  /*77a0*/  FMUL.FTZ R35, R177, R35 ;  /* 0x00000023b1237220 */ /* 0x000fc40000410000 */
[----:B------:R-:W-:Y:S02]  /*77b0*/  FMUL.FTZ R181, R111, R76 ;  /* 0x0000004c6fb57220 */ /* 0x000fe40000410000 */
[----:B------:R-:W-:-:S03]  /*77c0*/  FMUL.FTZ R76, R115, R32 ;  /* 0x00000020734c7220 */ /* 0x000fc60000410000 */
[----:B------:R-:W0:Y:S01]  /*77d0*/  MUFU.EX2 R177, R176 ;  /* 0x000000b000b17308 */ /* 0x000e220000000800 */
[C---:B------:R-:W-:Y:S02]  /*77e0*/  FMUL.FTZ R77, R180.reuse, R77 ;  /* 0x0000004db44d7220 */ /* 0x040fe40000410000 */
[C---:B------:R-:W-:Y:S02]  /*77f0*/  FMUL.FTZ R29, R75.reuse, R81 ;  /* 0x000000514b1d7220 */ /* 0x040fe40000410000 */
[----:B------:R-:W-:Y:S01]  /*7800*/  FFMA.FTZ R30, R75, R82, R30 ;  /* 0x000000524b1e7223 */ /* 0x000fe2000001001e */
[----:B------:R3:W-:Y:S02]  /*7810*/  STS.U16 [R72+0x2240], R73 ;  /* 0x0022404948007388 */ /* 0x0007e40000000400 */
[----:B------:R-:W4:Y:S01]  /*7820*/  MUFU.SIN R176, R175 ;  /* 0x000000af00b07308 */ /* 0x000f220000000400 */
[----:B------:R-:W-:Y:S02]  /*7830*/  FMUL.FTZ R76, R180, R76 ;  /* 0x0000004cb44c7220 */ /* 0x000fe40000410000 */
[----:B------:R-:W-:-:S02]  /*7840*/  FADD.FTZ R178, R77, R30 ;  /* 0x0000001e4db27221 */ /* 0x000fc40000010000 */
[----:B-1----:R-:W-:Y:S02]  /*7850*/  FMUL.FTZ R30, R179, R174 ;  /* 0x000000aeb31e7220 */ /* 0x002fe40000410000 */
[----:B---3--:R-:W-:Y:S02]  /*7860*/  FFMA.FTZ R73, R74, R82, -R29 ;  /* 0x000000524a497223 */ /* 0x008fe4000001081d */
[----:B------:R-:W-:Y:S02]  /*7870*/  FMUL.FTZ R174, R59, R178 ;  /* 0x000000b23bae7220 */ /* 0x000fe40000410000 */
[----:B------:R-:W-:Y:S02]  /*7880*/  FADD.FTZ R73, R76, R73 ;  /* 0x000000494c497221 */ /* 0x000fe40000010000 */
[----:B0-----:R-:W-:Y:S02]  /*7890*/  FMUL.FTZ R72, R177, R172 ;  /* 0x000000acb1487220 */ /* 0x001fe40000410000 */
[----:B------:R-:W-:-:S02]  /*78a0*/  FFMA.FTZ R174, R80, R73, -R174 ;  /* 0x0000004950ae7223 */ /* 0x000fc400000108ae */
[----:B------:R-:W-:Y:S02]  /*78b0*/  FMUL.FTZ R73, R59, R73 ;  /* 0x000000493b497220 */ /* 0x000fe40000410000 */
[----:B------:R-:W-:Y:S01]  /*78c0*/  FMUL.FTZ R29, R179, R78 ;  /* 0x0000004eb31d7220 */ /* 0x000fe20000410000 */
[----:B------:R-:W-:Y:S01]  /*78d0*/  HADD2.F32 R28, -RZ, R28.H0_H0 ;  /* 0x2000001cff1c7230 */ /* 0x000fe20000004100 */
[----:B------:R-:W-:Y:S02]  /*78e0*/  FFMA.FTZ R179, R80, R178, R73 ;  /* 0x000000b250b37223 */ /* 0x000fe40000010049 */
[----:B----4-:R-:W-:Y:S02]  /*78f0*/  FMUL.FTZ R73, R177, R176 ;  /* 0x000000b0b1497220 */ /* 0x010fe40000410000 */
[----:B------:R-:W-:Y:S01]  /*7900*/  FMUL.FTZ R78, R72, R81 ;  /* 0x00000051484e7220 */ /* 0x000fe20000410000 */
[----:B------:R-:W0:Y:S01]  /*7910*/  MUFU.EX2 R181, R181 ;  /* 0x000000b500b57308 */ /* 0x000e220000000800 */
[----:B------:R-:W-:-:S02]  /*7920*/  HADD2.F32 R27, -RZ, R27.H0_H0 ;  /* 0x2000001bff1b7230 */ /* 0x000fc40000004100 */
[----:B------:R-:W-:Y:S01]  /*7930*/  FFMA.FTZ R176, R73, R82, R78 ;  /* 0x0000005249b07223 */ /* 0x000fe2000001004e */
[----:B------:R-:W-:Y:S01]  /*7940*/  HADD2.F32 R177, -RZ, R193.H0_H0 ;  /* 0x200000c1ffb17230 */ /* 0x000fe20000004100 */
[C---:B------:R-:W-:Y:S01]  /*7950*/  FMUL.FTZ R78, R114.reuse, R28 ;  /* 0x0000001c724e7220 */ /* 0x040fe20000410000 */
[----:B------:R1:W-:Y:S03]  /*7960*/  STS.U16 [R26+0x2280], R173 ;  /* 0x002280ad1a007388 */ /* 0x0003e60000000400 */
[----:B------:R-:W-:Y:S01]  /*7970*/  FMUL.FTZ R78, R177, R78 ;  /* 0x0000004eb14e7220 */ /* 0x000fe20000410000 */
[----:B------:R3:W-:Y:S01]  /*7980*/  STS.U16 [R79+0x22c0], R170 ;  /* 0x0022c0aa4f007388 */ /* 0x0007e20000000400 */
[----:B-1----:R-:W-:Y:S02]  /*7990*/  FMUL.FTZ R26, R114, R27 ;  /* 0x0000001b721a7220 */ /* 0x002fe40000410000 */
[----:B------:R-:W-:-:S02]  /*79a0*/  FADD.FTZ R179, R78, R179 ;  /* 0x000000b34eb37221 */ /* 0x000fc40000010000 */
[----:B---3--:R-:W-:Y:S02]  /*79b0*/  FMUL.FTZ R79, R177, R26 ;  /* 0x0000001ab14f7220 */ /* 0x008fe40000410000 */
[----:B------:R-:W-:Y:S01]  /*79c0*/  FMUL.FTZ R175, R73, R81 ;  /* 0x0000005149af7220 */ /* 0x000fe20000410000 */
[----:B------:R-:W-:Y:S01]  /*79d0*/  HADD2.F32 R26, -RZ, R168.H0_H0 ;  /* 0x200000a8ff1a7230 */ /* 0x000fe20000004100 */
[----:B------:R-:W-:Y:S02]  /*79e0*/  FADD.FTZ R174, R79, R174 ;  /* 0x000000ae4fae7221 */ /* 0x000fe40000010000 */
[----:B------:R-:W-:Y:S01]  /*79f0*/  FMUL.FTZ R173, R57, R179 ;  /* 0x000000b339ad7220 */ /* 0x000fe20000410000 */
[----:B------:R-:W-:Y:S01]  /*7a00*/  HADD2.F32 R25, -RZ, R25.H0_H0 ;  /* 0x20000019ff197230 */ /* 0x000fe20000004100 */
[----:B------:R-:W-:Y:S02]  /*7a10*/  FFMA.FTZ R175, R72, R82, -R175 ;  /* 0x0000005248af7223 */ /* 0x000fe400000108af */
[----:B------:R-:W-:-:S02]  /*7a20*/  FMUL.FTZ R172, R59, R176 ;  /* 0x000000b03bac7220 */ /* 0x000fc40000410000 */
[C---:B0-----:R-:W-:Y:S02]  /*7a30*/  FMUL.FTZ R54, R181.reuse, R54 ;  /* 0x00000036b5367220 */ /* 0x041fe40000410000 */
[----:B------:R-:W-:Y:S01]  /*7a40*/  FMUL.FTZ R53, R181, R53 ;  /* 0x00000035b5357220 */ /* 0x000fe20000410000 */
[----:B------:R-:W-:Y:S01]  /*7a50*/  HADD2.F32 R181, -RZ, R166.H0_H0 ;  /* 0x200000a6ffb57230 */ /* 0x000fe20000004100 */
[-C--:B------:R-:W-:Y:S02]  /*7a60*/  FFMA.FTZ R177, R58, R174.reuse, -R173 ;  /* 0x000000ae3ab17223 */ /* 0x080fe400000108ad */
[----:B------:R-:W-:Y:S02]  /*7a70*/  FMUL.FTZ R174, R57, R174 ;  /* 0x000000ae39ae7220 */ /* 0x000fe40000410000 */
[----:B------:R-:W-:Y:S02]  /*7a80*/  FMUL.FTZ R170, R113, R26 ;  /* 0x0000001a71aa7220 */ /* 0x000fe40000410000 */
[-C--:B------:R-:W-:Y:S01]  /*7a90*/  FFMA.FTZ R172, R80, R175.reuse, -R172 ;  /* 0x000000af50ac7223 */ /* 0x080fe200000108ac */
[----:B------:R0:W-:Y:S01]  /*7aa0*/  STS.U16 [R24+0x2300], R167 ;  /* 0x002300a718007388 */ /* 0x0001e20000000400 */
[----:B------:R-:W-:-:S02]  /*7ab0*/  FMUL.FTZ R175, R59, R175 ;  /* 0x000000af3baf7220 */ /* 0x000fc40000410000 */
[----:B------:R-:W-:Y:S02]  /*7ac0*/  FMUL.FTZ R168, R113, R25 ;  /* 0x0000001971a87220 */ /* 0x000fe40000410000 */
[----:B------:R-:W-:Y:S02]  /*7ad0*/  FFMA.FTZ R174, R58, R179, R174 ;  /* 0x000000b33aae7223 */ /* 0x000fe400000100ae */
[----:B------:R-:W-:Y:S02]  /*7ae0*/  FFMA.FTZ R175, R80, R176, R175 ;  /* 0x000000b050af7223 */ /* 0x000fe400000100af */
[C---:B0-----:R-:W-:Y:S02]  /*7af0*/  FMUL.FTZ R167, R181.reuse, R170 ;  /* 0x000000aab5a77220 */ /* 0x041fe40000410000 */
[----:B------:R-:W-:Y:S02]  /*7b00*/  FMUL.FTZ R168, R181, R168 ;  /* 0x000000a8b5a87220 */ /* 0x000fe40000410000 */
[----:B------:R-:W-:-:S02]  /*7b10*/  FMUL.FTZ R24, R57, R172 ;  /* 0x000000ac39187220 */ /* 0x000fc40000410000 */
[----:B------:R-:W-:Y:S02]  /*7b20*/  FADD.FTZ R174, R167, R174 ;  /* 0x000000aea7ae7221 */ /* 0x000fe40000010000 */
[-C--:B------:R-:W-:Y:S02]  /*7b30*/  FMUL.FTZ R173, R57, R175.reuse ;  /* 0x000000af39ad7220 */ /* 0x080fe40000410000 */
[----:B------:R-:W-:Y:S02]  /*7b40*/  FADD.FTZ R177, R168, R177 ;  /* 0x000000b1a8b17221 */ /* 0x000fe40000010000 */
[C---:B------:R-:W-:Y:S02]  /*7b50*/  FFMA.FTZ R175, R58.reuse, R175, R24 ;  /* 0x000000af3aaf7223 */ /* 0x040fe40000010018 */
[----:B------:R-:W-:Y:S02]  /*7b60*/  FMUL.FTZ R24, R55, R174 ;  /* 0x000000ae37187220 */ /* 0x000fe40000410000 */
[----:B------:R-:W-:-:S02]  /*7b70*/  FFMA.FTZ R172, R58, R172, -R173 ;  /* 0x000000ac3aac7223 */ /* 0x000fc400000108ad */
[-C--:B------:R-:W-:Y:S02]  /*7b80*/  FMUL.FTZ R173, R55, R177.reuse ;  /* 0x000000b137ad7220 */ /* 0x080fe40000410000 */
[----:B------:R-:W-:Y:S01]  /*7b90*/  FFMA.FTZ R177, R56, R177, -R24 ;  /* 0x000000b138b17223 */ /* 0x000fe20000010818 */
[----:B------:R-:W-:Y:S02]  /*7ba0*/  HADD2.F32 R24, -RZ, R169.H0_H0 ;  /* 0x200000a9ff187230 */ /* 0x000fe40000004100 */
[----:B------:R-:W-:Y:S02]  /*7bb0*/  HADD2.F32 R23, -RZ, R23.H0_H0 ;  /* 0x20000017ff177230 */ /* 0x000fe40000004100 */
[----:B------:R-:W-:Y:S01]  /*7bc0*/  HADD2.F32 R176, -RZ, R165.H0_H0 ;  /* 0x200000a5ffb07230 */ /* 0x000fe20000004100 */
[----:B------:R-:W-:Y:S02]  /*7bd0*/  FMUL.FTZ R169, R112, R24 ;  /* 0x0000001870a97220 */ /* 0x000fe40000410000 */
[----:B------:R-:W-:-:S02]  /*7be0*/  FFMA.FTZ R174, R56, R174, R173 ;  /* 0x000000ae38ae7223 */ /* 0x000fc400000100ad */
[C---:B------:R-:W-:Y:S02]  /*7bf0*/  FMUL.FTZ R173, R55.reuse, R175 ;  /* 0x000000af37ad7220 */ /* 0x040fe40000410000 */
[----:B------:R-:W-:Y:S02]  /*7c00*/  FMUL.FTZ R170, R112, R23 ;  /* 0x0000001770aa7220 */ /* 0x000fe40000410000 */
[----:B------:R-:W-:Y:S02]  /*7c10*/  FMUL.FTZ R169, R176, R169 ;  /* 0x000000a9b0a97220 */ /* 0x000fe40000410000 */
[-C--:B------:R-:W-:Y:S02]  /*7c20*/  FFMA.FTZ R173, R56, R172.reuse, -R173 ;  /* 0x000000ac38ad7223 */ /* 0x080fe400000108ad */
[----:B------:R-:W-:Y:S02]  /*7c30*/  FMUL.FTZ R172, R55, R172 ;  /* 0x000000ac37ac7220 */ /* 0x000fe40000410000 */
[----:B------:R-:W-:-:S02]  /*7c40*/  FMUL.FTZ R170, R176, R170 ;  /* 0x000000aab0aa7220 */ /* 0x000fc40000410000 */
[----:B------:R-:W-:Y:S01]  /*7c50*/  FADD.FTZ R174, R169, R174 ;  /* 0x000000aea9ae7221 */ /* 0x000fe20000010000 */
[----:B------:R0:W-:Y:S01]  /*7c60*/  STS.U16 [R21+0x2340], R22 ;  /* 0x0023401615007388 */ /* 0x0001e20000000400 */
[----:B------:R-:W-:Y:S02]  /*7c70*/  FFMA.FTZ R175, R56, R175, R172 ;  /* 0x000000af38af7223 */ /* 0x000fe400000100ac */
[----:B------:R-:W-:Y:S02]  /*7c80*/  FADD.FTZ R177, R170, R177 ;  /* 0x000000b1aab17221 */ /* 0x000fe40000010000 */
[----:B------:R-:W-:Y:S01]  /*7c90*/  FMUL.FTZ R172, R53, R174 ;  /* 0x000000ae35ac7220 */ /* 0x000fe20000410000 */
[----:B0-----:R-:W-:-:S03]  /*7ca0*/  HADD2.F32 R22, -RZ, R171.H0_H0 ;  /* 0x200000abff167230 */ /* 0x001fc60000004100 */
[CC--:B------:R-:W-:Y:S01]  /*7cb0*/  FFMA.FTZ R179, R54.reuse, R177.reuse, -R172 ;  /* 0x000000b136b37223 */ /* 0x0c0fe200000108ac */
[----:B------:R-:W-:Y:S01]  /*7cc0*/  HADD2.F32 R21, -RZ, R154.H0_H0 ;  /* 0x2000009aff157230 */ /* 0x000fe20000004100 */
[----:B------:R-:W-:Y:S01]  /*7cd0*/  FMUL.FTZ R177, R53, R177 ;  /* 0x000000b135b17220 */ /* 0x000fe20000410000 */
[----:B------:R-:W-:Y:S01]  /*7ce0*/  HADD2.F32 R154, -RZ, R163.H0_H0 ;  /* 0x200000a3ff9a7230 */ /* 0x000fe20000004100 */
[C---:B------:R-:W-:Y:S02]  /*7cf0*/  FMUL.FTZ R171, R111.reuse, R22 ;  /* 0x000000166fab7220 */ /* 0x040fe40000410000 */
[----:B------:R-:W-:Y:S02]  /*7d00*/  FMUL.FTZ R172, R111, R21 ;  /* 0x000000156fac7220 */ /* 0x000fe40000410000 */
[----:B------:R-:W-:Y:S02]  /*7d10*/  FFMA.FTZ R174, R54, R174, R177 ;  /* 0x000000ae36ae7223 */ /* 0x000fe400000100b1 */
[C---:B------:R-:W-:Y:S01]  /*7d20*/  FMUL.FTZ R171, R154.reuse, R171 ;  /* 0x000000ab9aab7220 */ /* 0x040fe20000410000 */
[----:B------:R0:W-:Y:S01]  /*7d30*/  STS.U16 [R20+0x2380], R153 ;  /* 0x0023809914007388 */ /* 0x0001e20000000400 */
[----:B------:R-:W-:-:S02]  /*7d40*/  FMUL.FTZ R172, R154, R172 ;  /* 0x000000ac9aac7220 */ /* 0x000fc40000410000 */
[----:B------:R-:W-:Y:S02]  /*7d50*/  FADD.FTZ R174, R171, R174 ;  /* 0x000000aeabae7221 */ /* 0x000fe40000010000 */
[----:B------:R-:W-:Y:S02]  /*7d60*/  FADD.FTZ R179, R172, R179 ;  /* 0x000000b3acb37221 */ /* 0x000fe40000010000 */
[----:B0-----:R-:W-:-:S04]  /*7d70*/  FMUL.FTZ R20, R53, R175 ;  /* 0x000000af35147220 */ /* 0x001fc80000410000 */
[-C--:B------:R-:W-:Y:S02]  /*7d80*/  FFMA.FTZ R153, R54, R173.reuse, -R20 ;  /* 0x000000ad36997223 */ /* 0x080fe40000010814 */
[-C--:B------:R-:W-:Y:S02]  /*7d90*/  FMUL.FTZ R20, R51, R174.reuse ;  /* 0x000000ae33147220 */ /* 0x080fe40000410000 */
[----:B------:R-:W-:Y:S02]  /*7da0*/  FMUL.FTZ R154, R53, R173 ;  /* 0x000000ad359a7220 */ /* 0x000fe40000410000 */
[-C--:B------:R-:W-:Y:S02]  /*7db0*/  FMUL.FTZ R173, R51, R179.reuse ;  /* 0x000000b333ad7220 */ /* 0x080fe40000410000 */
[----:B------:R-:W-:Y:S01]  /*7dc0*/  FFMA.FTZ R179, R52, R179, -R20 ;  /* 0x000000b334b37223 */ /* 0x000fe20000010814 */
[----:B------:R-:W-:Y:S01]  /*7dd0*/  HADD2.F32 R20, -RZ, R152.H0_H0 ;  /* 0x20000098ff147230 */ /* 0x000fe20000004100 */
[----:B------:R-:W-:Y:S01]  /*7de0*/  FFMA.FTZ R154, R54, R175, R154 ;  /* 0x000000af369a7223 */ /* 0x000fe2000001009a */
[----:B------:R-:W-:Y:S01]  /*7df0*/  HADD2.F32 R19, -RZ, R19.H0_H0 ;  /* 0x20000013ff137230 */ /* 0x000fe20000004100 */
[----:B------:R-:W-:Y:S01]  /*7e00*/  FFMA.FTZ R176, R52, R174, R173 ;  /* 0x000000ae34b07223 */ /* 0x000fe200000100ad */
[----:B------:R-:W-:Y:S01]  /*7e10*/  HADD2.F32 R175, -RZ, R162.H0_H0 ;  /* 0x200000a2ffaf7230 */ /* 0x000fe20000004100 */
[----:B------:R-:W-:-:S02]  /*7e20*/  FMUL.FTZ R173, R110, R20 ;  /* 0x000000146ead7220 */ /* 0x000fc40000410000 */
[----:B------:R-:W-:Y:S02]  /*7e30*/  FMUL.FTZ R152, R51, R154 ;  /* 0x0000009a33987220 */ /* 0x000fe40000410000 */
[----:B------:R-:W-:Y:S02]  /*7e40*/  FMUL.FTZ R174, R110, R19 ;  /* 0x000000136eae7220 */ /* 0x000fe40000410000 */
[----:B------:R-:W-:Y:S02]  /*7e50*/  FMUL.FTZ R173, R175, R173 ;  /* 0x000000adafad7220 */ /* 0x000fe40000410000 */
[-C--:B------:R-:W-:Y:S02]  /*7e60*/  FFMA.FTZ R152, R52, R153.reuse, -R152 ;  /* 0x0000009934987223 */ /* 0x080fe40000010898 */
[----:B------:R-:W-:Y:S02]  /*7e70*/  FMUL.FTZ R153, R51, R153 ;  /* 0x0000009933997220 */ /* 0x000fe40000410000 */
[----:B------:R-:W-:-:S02]  /*7e80*/  FMUL.FTZ R174, R175, R174 ;  /* 0x000000aeafae7220 */ /* 0x000fc40000410000 */
[----:B------:R-:W-:Y:S01]  /*7e90*/  FADD.FTZ R177, R173, R176 ;  /* 0x000000b0adb17221 */ /* 0x000fe20000010000 */
[----:B--2---:R0:W-:Y:S01]  /*7ea0*/  STS.U16 [R17+0x23c0], R18 ;  /* 0x0023c01211007388 */ /* 0x0041e20000000400 */
[----:B------:R-:W-:Y:S02]  /*7eb0*/  FFMA.FTZ R153, R52, R154, R153 ;  /* 0x0000009a34997223 */ /* 0x000fe40000010099 */
[----:B------:R-:W-:Y:S02]  /*7ec0*/  FADD.FTZ R179, R174, R179 ;  /* 0x000000b3aeb37221 */ /* 0x000fe40000010000 */
[C---:B------:R-:W-:Y:S01]  /*7ed0*/  FMUL.FTZ R154, R49.reuse, R177 ;  /* 0x000000b1319a7220 */ /* 0x040fe20000410000 */
[----:B------:R-:W-:Y:S02]  /*7ee0*/  HADD2.F32 R178, -RZ, R161.H0_H0 ;  /* 0x200000a1ffb27230 */ /* 0x000fe40000004100 */
[----:B0-----:R-:W-:Y:S01]  /*7ef0*/  HADD2.F32 R18, -RZ, R151.H0_H0 ;  /* 0x20000097ff127230 */ /* 0x001fe20000004100 */
[-C--:B------:R-:W-:Y:S01]  /*7f00*/  FFMA.FTZ R151, R50, R179.reuse, -R154 ;  /* 0x000000b332977223 */ /* 0x080fe2000001089a */
[----:B------:R-:W-:Y:S01]  /*7f10*/  HADD2.F32 R17, -RZ, R150.H0_H0 ;  /* 0x20000096ff117230 */ /* 0x000fe20000004100 */
[----:B------:R-:W-:-:S02]  /*7f20*/  FMUL.FTZ R179, R49, R179 ;  /* 0x000000b331b37220 */ /* 0x000fc40000410000 */
[C---:B------:R-:W-:Y:S02]  /*7f30*/  FMUL.FTZ R175, R109.reuse, R18 ;  /* 0x000000126daf7220 */ /* 0x040fe40000410000 */
[----:B------:R-:W-:Y:S02]  /*7f40*/  FMUL.FTZ R176, R109, R17 ;  /* 0x000000116db07220 */ /* 0x000fe40000410000 */
[----:B------:R-:W-:Y:S02]  /*7f50*/  FFMA.FTZ R150, R50, R177, R179 ;  /* 0x000000b132967223 */ /* 0x000fe400000100b3 */
[C---:B------:R-:W-:Y:S01]  /*7f60*/  FMUL.FTZ R175, R178.reuse, R175 ;  /* 0x000000afb2af7220 */ /* 0x040fe20000410000 */
[----:B------:R0:W-:Y:S01]  /*7f70*/  STS.U16 [R16+0x2400], R149 ;  /* 0x0024009510007388 */ /* 0x0001e20000000400 */
[----:B------:R-:W-:Y:S02]  /*7f80*/  FMUL.FTZ R176, R178, R176 ;  /* 0x000000b0b2b07220 */ /* 0x000fe40000410000 */
[----:B------:R-:W-:-:S02]  /*7f90*/  FADD.FTZ R150, R175, R150 ;  /* 0x00000096af967221 */ /* 0x000fc40000010000 */
[----:B------:R-:W-:Y:S02]  /*7fa0*/  FADD.FTZ R151, R176, R151 ;  /* 0x00000097b0977221 */ /* 0x000fe40000010000 */
[C---:B0-----:R-:W-:Y:S02]  /*7fb0*/  FMUL.FTZ R16, R49.reuse, R152 ;  /* 0x0000009831107220 */ /* 0x041fe40000410000 */
[-C--:B------:R-:W-:Y:S02]  /*7fc0*/  FMUL.FTZ R149, R49, R153.reuse ;  /* 0x0000009931957220 */ /* 0x080fe40000410000 */
[----:B------:R-:W-:Y:S02]  /*7fd0*/  FFMA.FTZ R153, R50, R153, R16 ;  /* 0x0000009932997223 */ /* 0x000fe40000010010 */
[C---:B------:R-:W-:Y:S02]  /*7fe0*/  FMUL.FTZ R16, R47.reuse, R150 ;  /* 0x000000962f107220 */ /* 0x040fe40000410000 */
[----:B------:R-:W-:-:S02]  /*7ff0*/  FMUL.FTZ R177, R47, R151 ;  /* 0x000000972fb17220 */ /* 0x000fc40000410000 */
[----:B------:R-:W-:Y:S01]  /*8000*/  FFMA.FTZ R151, R48, R151, -R16 ;  /* 0x0000009730977223 */ /* 0x000fe20000010810 */
[----:B------:R-:W-:Y:S01]  /*8010*/  HADD2.F32 R16, -RZ, R148.H0_H0 ;  /* 0x20000094ff107230 */ /* 0x000fe20000004100 */
[----:B------:R-:W-:Y:S01]  /*8020*/  FFMA.FTZ R149, R50, R152, -R149 ;  /* 0x0000009832957223 */ /* 0x000fe20000010895 */
[----:B------:R-:W-:Y:S01]  /*8030*/  HADD2.F32 R15, -RZ, R15.H0_H0 ;  /* 0x2000000fff0f7230 */ /* 0x000fe20000004100 */
[----:B------:R-:W-:Y:S01]  /*8040*/  FFMA.FTZ R150, R48, R150, R177 ;  /* 0x0000009630967223 */ /* 0x000fe200000100b1 */
[----:B------:R-:W-:Y:S01]  /*8050*/  HADD2.F32 R152, -RZ, R160.H0_H0 ;  /* 0x200000a0ff987230 */ /* 0x000fe20000004100 */
[C---:B------:R-:W-:Y:S02]  /*8060*/  FMUL.FTZ R177, R108.reuse, R16 ;  /* 0x000000106cb17220 */ /* 0x040fe40000410000 */
[----:B------:R-:W-:Y:S02]  /*8070*/  FMUL.FTZ R178, R108, R15 ;  /* 0x0000000f6cb27220 */ /* 0x000fe40000410000 */
[----:B------:R-:W-:-:S02]  /*8080*/  FMUL.FTZ R177, R152, R177 ;  /* 0x000000b198b17220 */ /* 0x000fc40000410000 */
[----:B------:R-:W-:Y:S02]  /*8090*/  FMUL.FTZ R178, R152, R178 ;  /* 0x000000b298b27220 */ /* 0x000fe40000410000 */
[----:B------:R-:W-:Y:S01]  /*80a0*/  FADD.FTZ R150, R177, R150 ;  /* 0x00000096b1967221 */ /* 0x000fe20000010000 */
[----:B------:R0:W-:Y:S01]  /*80b0*/  STS.U16 [R13+0x2440], R14 ;  /* 0x0024400e0d007388 */ /* 0x0001e20000000400 */
[----:B------:R-:W-:Y:S02]  /*80c0*/  FADD.FTZ R151, R178, R151 ;  /* 0x00000097b2977221 */ /* 0x000fe40000010000 */
[----:B------:R-:W-:Y:S02]  /*80d0*/  FMUL.FTZ R152, R45, R150 ;  /* 0x000000962d987220 */ /* 0x000fe40000410000 */
[----:B------:R-:W-:Y:S01]  /*80e0*/  FMUL.FTZ R148, R47, R153 ;  /* 0x000000992f947220 */ /* 0x000fe20000410000 */
[----:B0-----:R-:W-:Y:S01]  /*80f0*/  HADD2.F32 R14, -RZ, R147.H0_H0 ;  /* 0x20000093ff0e7230 */ /* 0x001fe20000004100 */
[-C--:B------:R-:W-:Y:S01]  /*8100*/  FFMA.FTZ R147, R46, R151.reuse, -R152 ;  /* 0x000000972e937223 */ /* 0x080fe20000010898 */
[----:B------:R-:W-:Y:S01]  /*8110*/  HADD2.F32 R13, -RZ, R146.H0_H0 ;  /* 0x20000092ff0d7230 */ /* 0x000fe20000004100 */
[----:B------:R-:W-:Y:S01]  /*8120*/  FMUL.FTZ R151, R45, R151 ;  /* 0x000000972d977220 */ /* 0x000fe20000410000 */
[----:B------:R-:W-:Y:S01]  /*8130*/  HADD2.F32 R146, -RZ, R159.H0_H0 ;  /* 0x2000009fff927230 */ /* 0x000fe20000004100 */
[----:B------:R-:W-:-:S02]  /*8140*/  FMUL.FTZ R179, R107, R14 ;  /* 0x0000000e6bb37220 */ /* 0x000fc40000410000 */
[-C--:B------:R-:W-:Y:S02]  /*8150*/  FFMA.FTZ R148, R48, R149.reuse, -R148 ;  /* 0x0000009530947223 */ /* 0x080fe40000010894 */
[----:B------:R-:W-:Y:S02]  /*8160*/  FMUL.FTZ R149, R47, R149 ;  /* 0x000000952f957220 */ /* 0x000fe40000410000 */
[----:B------:R-:W-:Y:S02]  /*8170*/  FMUL.FTZ R180, R107, R13 ;  /* 0x0000000d6bb47220 */ /* 0x000fe40000410000 */
[----:B------:R-:W-:Y:S02]  /*8180*/  FFMA.FTZ R150, R46, R150, R151 ;  /* 0x000000962e967223 */ /* 0x000fe40000010097 */
[----:B------:R-:W-:Y:S01]  /*8190*/  FMUL.FTZ R179, R146, R179 ;  /* 0x000000b392b37220 */ /* 0x000fe20000410000 */
[----:B------:R0:W-:Y:S01]  /*81a0*/  STS.U16 [R12+0x2480], R145 ;  /* 0x002480910c007388 */ /* 0x0001e20000000400 */
[----:B------:R-:W-:-:S02]  /*81b0*/  FFMA.FTZ R149, R48, R153, R149 ;  /* 0x0000009930957223 */ /* 0x000fc40000010095 */
[----:B------:R-:W-:Y:S02]  /*81c0*/  FMUL.FTZ R180, R146, R180 ;  /* 0x000000b492b47220 */ /* 0x000fe40000410000 */
[----:B------:R-:W-:Y:S02]  /*81d0*/  FADD.FTZ R150, R179, R150 ;  /* 0x00000096b3967221 */ /* 0x000fe40000010000 */
[C---:B0-----:R-:W-:Y:S02]  /*81e0*/  FMUL.FTZ R12, R45.reuse, R148 ;  /* 0x000000942d0c7220 */ /* 0x041fe40000410000 */
[-C--:B------:R-:W-:Y:S02]  /*81f0*/  FMUL.FTZ R145, R45, R149.reuse ;  /* 0x000000952d917220 */ /* 0x080fe40000410000 */
[----:B------:R-:W-:Y:S02]  /*8200*/  FADD.FTZ R147, R180, R147 ;  /* 0x00000093b4937221 */ /* 0x000fe40000010000 */
[----:B------:R-:W-:-:S02]  /*8210*/  FFMA.FTZ R149, R46, R149, R12 ;  /* 0x000000952e957223 */ /* 0x000fc4000001000c */
[C---:B------:R-:W-:Y:S02]  /*8220*/  FMUL.FTZ R12, R43.reuse, R150 ;  /* 0x000000962b0c7220 */ /* 0x040fe40000410000 */
[-C--:B------:R-:W-:Y:S02]  /*8230*/  FMUL.FTZ R151, R43, R147.reuse ;  /* 0x000000932b977220 */ /* 0x080fe40000410000 */
[----:B------:R-:W-:Y:S01]  /*8240*/  FFMA.FTZ R147, R44, R147, -R12 ;  /* 0x000000932c937223 */ /* 0x000fe2000001080c */
[----:B------:R-:W-:Y:S02]  /*8250*/  HADD2.F32 R12, -RZ, R144.H0_H0 ;  /* 0x20000090ff0c7230 */ /* 0x000fe40000004100 */
[----:B------:R-:W-:Y:S02]  /*8260*/  HADD2.F32 R11, -RZ, R11.H0_H0 ;  /* 0x2000000bff0b7230 */ /* 0x000fe40000004100 */
[----:B------:R-:W-:Y:S01]  /*8270*/  HADD2.F32 R146, -RZ, R158.H0_H0 ;  /* 0x2000009eff927230 */ /* 0x000fe20000004100 */
[----:B------:R-:W-:-:S02]  /*8280*/  FMUL.FTZ R181, R106, R12 ;  /* 0x0000000c6ab57220 */ /* 0x000fc40000410000 */
[----:B------:R-:W-:Y:S02]  /*8290*/  FFMA.FTZ R150, R44, R150, R151 ;  /* 0x000000962c967223 */ /* 0x000fe40000010097 */
[----:B------:R-:W-:Y:S02]  /*82a0*/  FMUL.FTZ R182, R106, R11 ;  /* 0x0000000b6ab67220 */ /* 0x000fe40000410000 */
[C---:B------:R-:W-:Y:S02]  /*82b0*/  FMUL.FTZ R181, R146.reuse, R181 ;  /* 0x000000b592b57220 */ /* 0x040fe40000410000 */
[----:B------:R-:W-:Y:S02]  /*82c0*/  FMUL.FTZ R182, R146, R182 ;  /* 0x000000b692b67220 */ /* 0x000fe40000410000 */
[----:B------:R-:W-:Y:S01]  /*82d0*/  FADD.FTZ R150, R181, R150 ;  /* 0x00000096b5967221 */ /* 0x000fe20000010000 */
[----:B------:R0:W-:Y:S01]  /*82e0*/  STS.U16 [R9+0x24c0], R10 ;  /* 0x0024c00a09007388 */ /* 0x0001e20000000400 */
[----:B------:R-:W-:-:S02]  /*82f0*/  FADD.FTZ R147, R182, R147 ;  /* 0x00000093b6937221 */ /* 0x000fc40000010000 */
[----:B------:R-:W-:Y:S02]  /*8300*/  FMUL.FTZ R146, R41, R150 ;  /* 0x0000009629927220 */ /* 0x000fe40000410000 */
[----:B------:R-:W-:Y:S02]  /*8310*/  FFMA.FTZ R145, R46, R148, -R145 ;  /* 0x000000942e917223 */ /* 0x000fe40000010891 */
        /* <DEDUP_REMOVED lines=33> */
[----:B------:R-:W-:Y:S01]  /*8530*/  FADD.FTZ R143, R186, R143 ;  /* 0x0000008fba8f7221 */ /* 0x000fe20000010000 */
[----:B------:R-:W-:Y:S01]  /*8540*/  HADD2.F32 R5, -RZ, R5.H0_H0 ;  /* 0x20000005ff057230 */ /* 0x000fe20000004100 */
[----:B------:R-:W-:-:S02]  /*8550*/  FFMA.FTZ R141, R42, R144, -R141 ;  /* 0x000000902a8d7223 */ /* 0x000fc4000001088d */
[----:B0-----:R-:W-:Y:S01]  /*8560*/  FMUL.FTZ R137, R37, R150 ;  /* 0x0000009625897220 */ /* 0x001fe20000410000 */
[----:B------:R-:W-:Y:S01]  /*8570*/  HADD2.F32 R6, -RZ, R139.H0_H0 ;  /* 0x2000008bff067230 */ /* 0x000fe20000004100 */
[----:B------:R-:W-:Y:S01]  /*8580*/  FMUL.FTZ R188, R103, R5 ;  /* 0x0000000567bc7220 */ /* 0x000fe20000410000 */
[----:B------:R-:W-:Y:S01]  /*8590*/  HADD2.F32 R139, -RZ, R155.H0_H0 ;  /* 0x2000009bff8b7230 */ /* 0x000fe20000004100 */
[-C--:B------:R-:W-:Y:S02]  /*85a0*/  FFMA.FTZ R142, R38, R143.reuse, -R137 ;  /* 0x0000008f268e7223 */ /* 0x080fe40000010889 */
[----:B------:R-:W-:Y:S02]  /*85b0*/  FMUL.FTZ R143, R37, R143 ;  /* 0x0000008f258f7220 */ /* 0x000fe40000410000 */
[----:B------:R-:W-:Y:S02]  /*85c0*/  FMUL.FTZ R140, R39, R145 ;  /* 0x00000091278c7220 */ /* 0x000fe40000410000 */
[----:B------:R-:W-:-:S02]  /*85d0*/  FMUL.FTZ R187, R103, R6 ;  /* 0x0000000667bb7220 */ /* 0x000fc40000410000 */
[----:B------:R-:W-:Y:S02]  /*85e0*/  FFMA.FTZ R143, R38, R150, R143 ;  /* 0x00000096268f7223 */ /* 0x000fe4000001008f */
[----:B------:R-:W-:Y:S02]  /*85f0*/  FMUL.FTZ R188, R139, R188 ;  /* 0x000000bc8bbc7220 */ /* 0x000fe40000410000 */
[-C--:B------:R-:W-:Y:S02]  /*8600*/  FFMA.FTZ R140, R40, R141.reuse, -R140 ;  /* 0x0000008d288c7223 */ /* 0x080fe4000001088c */
[----:B------:R-:W-:Y:S02]  /*8610*/  FMUL.FTZ R141, R39, R141 ;  /* 0x0000008d278d7220 */ /* 0x000fe40000410000 */
[----:B------:R-:W-:Y:S02]  /*8620*/  FMUL.FTZ R187, R139, R187 ;  /* 0x000000bb8bbb7220 */ /* 0x000fe40000410000 */
[----:B------:R-:W-:-:S02]  /*8630*/  FADD.FTZ R143, R188, R143 ;  /* 0x0000008fbc8f7221 */ /* 0x000fc40000010000 */
[----:B------:R-:W-:Y:S01]  /*8640*/  FFMA.FTZ R141, R40, R145, R141 ;  /* 0x00000091288d7223 */ /* 0x000fe2000001008d */
[----:B------:R-:W-:Y:S01]  /*8650*/  HADD2.F32 R4, -RZ, R4.H0_H0 ;  /* 0x20000004ff047230 */ /* 0x000fe20000004100 */
[----:B------:R-:W-:Y:S01]  /*8660*/  FADD.FTZ R142, R187, R142 ;  /* 0x0000008ebb8e7221 */ /* 0x000fe20000010000 */
[----:B------:R-:W-:Y:S01]  /*8670*/  HADD2.F32 R3, -RZ, R3.H0_H0 ;  /* 0x20000003ff037230 */ /* 0x000fe20000004100 */
[----:B------:R-:W-:Y:S01]  /*8680*/  FMUL.FTZ R137, R35, R143 ;  /* 0x0000008f23897220 */ /* 0x000fe20000410000 */
[----:B------:R0:W-:Y:S01]  /*8690*/  STS.U16 [R60+0x2580], R63 ;  /* 0x0025803f3c007388 */ /* 0x0001e20000000400 */
[----:B------:R-:W-:Y:S02]  /*86a0*/  FMUL.FTZ R190, R102, R4 ;  /* 0x0000000466be7220 */ /* 0x000fe40000410000 */
[----:B------:R-:W-:Y:S01]  /*86b0*/  FFMA.FTZ R139, R36, R142, -R137 ;  /* 0x0000008e248b7223 */ /* 0x000fe20000010889 */
[----:B------:R-:W-:Y:S01]  /*86c0*/  HADD2.F32 R137, -RZ, R118.H0_H0 ;  /* 0x20000076ff897230 */ /* 0x000fe20000004100 */
[----:B------:R-:W-:-:S02]  /*86d0*/  FMUL.FTZ R189, R102, R3 ;  /* 0x0000000366bd7220 */ /* 0x000fc40000410000 */
[C---:B0-----:R-:W-:Y:S01]  /*86e0*/  FMUL.FTZ R63, R37.reuse, R141 ;  /* 0x0000008d253f7220 */ /* 0x041fe20000410000 */
[----:B------:R-:W-:Y:S01]  /*86f0*/  ISETP.NE.AND P1, PT, R122, RZ, PT ;  /* 0x000000ff7a00720c */ /* 0x000fe20003f25270 */
[-C--:B------:R-:W-:Y:S02]  /*8700*/  FMUL.FTZ R60, R37, R140.reuse ;  /* 0x0000008c253c7220 */ /* 0x080fe40000410000 */
[C---:B------:R-:W-:Y:S02]  /*8710*/  FFMA.FTZ R63, R38.reuse, R140, -R63 ;  /* 0x0000008c263f7223 */ /* 0x040fe4000001083f */
[C---:B------:R-:W-:Y:S02]  /*8720*/  FMUL.FTZ R189, R137.reuse, R189 ;  /* 0x000000bd89bd7220 */ /* 0x040fe40000410000 */
[----:B------:R-:W-:Y:S02]  /*8730*/  FMUL.FTZ R190, R137, R190 ;  /* 0x000000be89be7220 */ /* 0x000fe40000410000 */
[----:B------:R-:W-:-:S02]  /*8740*/  FFMA.FTZ R141, R38, R141, R60 ;  /* 0x0000008d268d7223 */ /* 0x000fc4000001003c */
[C---:B------:R-:W-:Y:S02]  /*8750*/  FMUL.FTZ R137, R35.reuse, R63 ;  /* 0x0000003f23897220 */ /* 0x040fe40000410000 */
[C---:B------:R-:W-:Y:S01]  /*8760*/  FMUL.FTZ R142, R35.reuse, R142 ;  /* 0x0000008e238e7220 */ /* 0x040fe20000410000 */
[----:B------:R0:W-:Y:S03]  /*8770*/  STS.U16 [R61+0x25c0], R62 ;  /* 0x0025c03e3d007388 */ /* 0x0001e60000000400 */
[----:B------:R-:W-:Y:S01]  /*8780*/  FFMA.FTZ R142, R36, R143, R142 ;  /* 0x0000008f248e7223 */ /* 0x000fe2000001008e */
[----:B------:R-:W-:Y:S01]  /*8790*/  STS.U16 [R67+0x2600], R128 ;  /* 0x0026008043007388 */ /* 0x000fe20000000400 */
[----:B------:R-:W-:-:S03]  /*87a0*/  FMUL.FTZ R60, R35, R141 ;  /* 0x0000008d233c7220 */ /* 0x000fc60000410000 */
[----:B------:R1:W-:Y:S01]  /*87b0*/  STS.U16 [R65+0x2640], R126 ;  /* 0x0026407e41007388 */ /* 0x0003e20000000400 */
[----:B0-----:R-:W-:Y:S01]  /*87c0*/  FFMA.FTZ R61, R36, R141, R137 ;  /* 0x0000008d243d7223 */ /* 0x001fe20000010089 */
[----:B------:R-:W-:Y:S02]  /*87d0*/  MOV R137, UR31 ;  /* 0x0000001f00897c02 */ /* 0x000fe40008000f00 */
[----:B------:R-:W-:Y:S01]  /*87e0*/  STS.U16 [R71+0x2680], R134 ;  /* 0x0026808647007388 */ /* 0x000fe20000000400 */
[----:B------:R-:W-:Y:S02]  /*87f0*/  FADD.FTZ R142, R189, R142 ;  /* 0x0000008ebd8e7221 */ /* 0x000fe40000010000 */
[----:B------:R-:W-:Y:S01]  /*8800*/  FADD.FTZ R139, R190, R139 ;  /* 0x0000008bbe8b7221 */ /* 0x000fe20000010000 */
[----:B------:R-:W-:Y:S01]  /*8810*/  STS.U16 [R123+0x26c0], R132 ;  /* 0x0026c0847b007388 */ /* 0x000fe20000000400 */
[----:B------:R-:W-:Y:S02]  /*8820*/  LEA R137, R137, UR7, 0x8 ;  /* 0x0000000789897c11 */ /* 0x000fe4000f8e40ff */
[----:B------:R-:W-:Y:S01]  /*8830*/  @P1 IADD3 R137, R122, 0x200, RZ ;  /* 0x000002007a891810 */ /* 0x000fe20007ffe0ff */
[----:B------:R-:W-:Y:S01]  /*8840*/  STS.U16 [R125+0x2700], R130 ;  /* 0x002700827d007388 */ /* 0x000fe20000000400 */
[----:B------:R-:W-:-:S03]  /*8850*/  FFMA.FTZ R60, R36, R63, -R60 ;  /* 0x0000003f243c7223 */ /* 0x000fc6000001083c */
[----:B------:R-:W-:Y:S01]  /*8860*/  STS.U16 [R124+0x2740], R127 ;  /* 0x0027407f7c007388 */ /* 0x000fe20000000400 */
[----:B------:R-:W-:-:S03]  /*8870*/  FMUL.FTZ R62, R29, R142 ;  /* 0x0000008e1d3e7220 */ /* 0x000fc60000410000 */
[----:B------:R-:W-:Y:S01]  /*8880*/  STS.U16 [R66+0x2780], R135 ;  /* 0x0027808742007388 */ /* 0x000fe20000000400 */
[-C--:B------:R-:W-:Y:S01]  /*8890*/  FMUL.FTZ R63, R29, R139.reuse ;  /* 0x0000008b1d3f7220 */ /* 0x080fe20000410000 */
[----:B------:R-:W-:Y:S02]  /*88a0*/  SHF.L.U32 R144, R137, 0x3, RZ ;  /* 0x0000000389907819 */ /* 0x000fe400000006ff */
[----:B------:R-:W-:Y:S04]  /*88b0*/  STS.U16 [R95+0x27c0], R138 ;  /* 0x0027c08a5f007388 */ /* 0x000fe80000000400 */
[----:B------:R0:W-:Y:S01]  /*88c0*/  STS.U16 [R94+0x2800], R129 ;  /* 0x002800815e007388 */ /* 0x0001e20000000400 */
[----:B------:R-:W-:-:S03]  /*88d0*/  FFMA.FTZ R62, R30, R139, -R62 ;  /* 0x0000008b1e3e7223 */ /* 0x000fc6000001083e */
[----:B------:R2:W-:Y:S01]  /*88e0*/  STS.U16 [R70+0x2840], R133 ;  /* 0x0028408546007388 */ /* 0x0005e20000000400 */
[----:B------:R-:W-:-:S03]  /*88f0*/  FFMA.FTZ R63, R30, R142, R63 ;  /* 0x0000008e1e3f7223 */ /* 0x000fc6000001003f */
[----:B------:R2:W-:Y:S04]  /*8900*/  STS.U16 [R69+0x2880], R136 ;  /* 0x0028808845007388 */ /* 0x0005e80000000400 */
[----:B------:R2:W-:Y:S01]  /*8910*/  STS.U16 [R68+0x28c0], R131 ;  /* 0x0028c08344007388 */ /* 0x0005e20000000400 */
[----:B------:R-:W-:-:S06]  /*8920*/  NOP ;  /* 0x0000000000007918 */ /* 0x000fcc0000000000 */
[----:B------:R2:W3:Y:S04]  /*8930*/  LDS.U16 R141, [R64+0x2100] ;  /* 0x00210000408d7984 */ /* 0x0004e80000000400 */
[----:B------:R2:W4:Y:S04]  /*8940*/  LDS.U16 R125, [R64+0x2102] ;  /* 0x00210200407d7984 */ /* 0x0005280000000400 */
        /* <DEDUP_REMOVED lines=24> */
[----:B------:R2:W2:Y:S04]  /*8ad0*/  LDS.U16 R66, [R64+0x2134] ;  /* 0x0021340040427984 */ /* 0x0004a80000000400 */
[----:B------:R0:W2:Y:S04]  /*8ae0*/  LDS.U16 R150, [R64+0x2136] ;  /* 0x0021360040967984 */ /* 0x0000a80000000400 */
[----:B------:R0:W2:Y:S04]  /*8af0*/  LDS.U16 R151, [R64+0x2138] ;  /* 0x0021380040977984 */ /* 0x0000a80000000400 */
[----:B------:R0:W2:Y:S04]  /*8b00*/  LDS.U16 R124, [R64+0x213a] ;  /* 0x00213a00407c7984 */ /* 0x0000a80000000400 */
[----:B------:R0:W2:Y:S04]  /*8b10*/  LDS.U16 R123, [R64+0x213c] ;  /* 0x00213c00407b7984 */ /* 0x0000a80000000400 */
[----:B------:R0:W2:Y:S04]  /*8b20*/  LDS.U16 R154, [R64+0x213e] ;  /* 0x00213e00409a7984 */ /* 0x0000a80000000400 */
[----:B------:R0:W-:Y:S04]  /*8b30*/  STS.64 [R144+0xda80], R72 ;  /* 0x00da804890007388 */ /* 0x0001e80000000a00 */
[----:B------:R-:W-:Y:S01]  /*8b40*/  BAR.SYNC.DEFER_BLOCKING 0x0 ;  /* 0x0000000000007b1d */ /* 0x000fe20000010000 */
[----:B------:R-:W-:Y:S01]  /*8b50*/  ISETP.NE.AND P0, PT, R122, 0x7f, PT ;  /* 0x0000007f7a00780c */ /* 0x000fe20003f05270 */
[----:B------:R-:W-:-:S02]  /*8b60*/  HADD2.F32 R2, -RZ, R2.H0_H0 ;  /* 0x20000002ff027230 */ /* 0x000fc40000004100 */
[----:B------:R-:W-:Y:S02]  /*8b70*/  HADD2.F32 R0, -RZ, R0.H0_H0 ;  /* 0x20000000ff007230 */ /* 0x000fe40000004100 */
[----:B-1----:R-:W-:Y:S01]  /*8b80*/  HADD2.F32 R65, -RZ, R117.H0_H0 ;  /* 0x20000075ff417230 */ /* 0x002fe20000004100 */
[C---:B------:R-:W-:Y:S02]  /*8b90*/  FMUL.FTZ R191, R101.reuse, R2 ;  /* 0x0000000265bf7220 */ /* 0x040fe40000410000 */
[----:B------:R-:W-:Y:S02]  /*8ba0*/  FMUL.FTZ R192, R101, R0 ;  /* 0x0000000065c07220 */ /* 0x000fe40000410000 */
[----:B0-----:R-:W-:Y:S02]  /*8bb0*/  FMUL.FTZ R94, R29, R60 ;  /* 0x0000003c1d5e7220 */ /* 0x001fe40000410000 */
[C---:B------:R-:W-:Y:S02]  /*8bc0*/  FMUL.FTZ R191, R65.reuse, R191 ;  /* 0x000000bf41bf7220 */ /* 0x040fe40000410000 */
[----:B------:R-:W-:-:S02]  /*8bd0*/  FMUL.FTZ R192, R65, R192 ;  /* 0x000000c041c07220 */ /* 0x000fc40000410000 */
[-C--:B------:R-:W-:Y:S02]  /*8be0*/  FMUL.FTZ R65, R29, R61.reuse ;  /* 0x0000003d1d417220 */ /* 0x080fe40000410000 */
[C---:B------:R-:W-:Y:S02]  /*8bf0*/  FFMA.FTZ R61, R30.reuse, R61, R94 ;  /* 0x0000003d1e3d7223 */ /* 0x040fe4000001005e */
[----:B------:R0:W1:Y:S01]  /*8c00*/  @P0 LDS.64 R94, [R122.X8+0xea88] ;  /* 0x00ea88007a5e0984 */ /* 0x0000620000008a00 */
[----:B------:R-:W-:Y:S01]  /*8c10*/  BSSY B0, `(.L_x_1624) ;  /* 0x0000012000007945 */ /* 0x000fe20003800000 */
[----:B------:R-:W-:Y:S01]  /*8c20*/  FFMA.FTZ R60, R30, R60, -R65 ;  /* 0x0000003c1e3c7223 */ /* 0x000fe20000010841 */
[----:B------:R-:W-:Y:S01]  /*8c30*/  LEA.HI R233, R122, R122, RZ, 0x1e ;  /* 0x0000007a7ae97211 */ /* 0x000fe200078ff0ff */
[----:B------:R-:W-:Y:S02]  /*8c40*/  FADD.FTZ R62, R191, R62 ;  /* 0x0000003ebf3e7221 */ /* 0x000fe40000010000 */
[----:B------:R-:W-:Y:S01]  /*8c50*/  FADD.FTZ R63, R192, R63 ;  /* 0x0000003fc03f7221 */ /* 0x000fe20000010000 */
[----:B------:R-:W-:Y:S05]  /*8c60*/  @P0 BRA `(.L_x_1625) ;  /* 0x000000c000000947 */ /* 0x000fea0003800000 */
[----:B---34-:R-:W-:Y:S01]  /*8c70*/  ULDC UR32, c[0x0][0x174] ;  /* 0x00005d0000207ab9 */ /* 0x018fe20000000800 */
[----:B-1----:R-:W-:Y:S01]  /*8c80*/  HFMA2.MMA R95, -RZ, RZ, 0, 0 ;  /* 0x00000000ff5f7435 */ /* 0x002fe200000001ff */
        /* <DEDUP_REMOVED lines=8> */
[----:B--2---:R-:W-:-:S05]  /*8d10*/  MOV R64, UR28 ;  /* 0x0000001c00407c02 */ /* 0x004fca0008000f00 */
[----:B------:R1:W2:Y:S02]  /*8d20*/  @P0 LDS.64 R94, [R64.X8+0xda80] ;  /* 0x00da8000405e0984 */ /* 0x0002a40000008a00 */
.L_x_1625:
[----:B---34-:R-:W-:Y:S05]  /*8d30*/  BSYNC B0 ;  /* 0x0000000000007941 */ /* 0x018fea0003800000 */
.L_x_1624:
[----:B------:R-:W-:Y:S01]  /*8d40*/  UISETP.GE.AND UP0, UPT, UR26, 0x2, UPT ;  /* 0x000000021a00788c */ /* 0x000fe2000bf06270 */
[----:B-12---:R-:W-:Y:S01]  /*8d50*/  MOV R64, UR26 ;  /* 0x0000001a00407c02 */ /* 0x006fe20008000f00 */
[----:B------:R1:W-:Y:S01]  /*8d60*/  STS.128 [R233.X16+0xc670], R60 ;  /* 0x00c6703ce9007388 */ /* 0x0003e2000000cc00 */
[----:B------:R-:W-:-:S03]  /*8d70*/  MOV R65, c[0x0][0x16c] ;  /* 0x00005b0000417a02 */ /* 0x000fc60000000f00 */
[----:B------:R-:W-:-:S04]  /*8d80*/  PLOP3.LUT P0, PT, PT, PT, UP0, 0x80, 0x0 ;  /* 0x000000000000781c */ /* 0x000fc80003f0f008 */
[----:B------:R-:W-:Y:S01]  /*8d90*/  ISETP.NE.OR P0, PT, R236, RZ, !P0 ;  /* 0x000000ffec00720c */ /* 0x000fe20004705670 */
[----:B-1----:R-:W-:Y:S01]  /*8da0*/  HFMA2.MMA R60, -RZ, RZ, 1.875, 0 ;  /* 0x3f800000ff3c7435 */ /* 0x002fe200000001ff */
[----:B------:R-:W-:Y:S01]  /*8db0*/  MOV R61, RZ ;  /* 0x000000ff003d7202 */ /* 0x000fe20000000f00 */
[----:B------:R-:W-:-:S10]  /*8dc0*/  CS2R R62, SRZ ;  /* 0x00000000003e7805 */ /* 0x000fd4000001ff00 */
[----:B------:R-:W-:-:S05]  /*8dd0*/  @!P0 IADD3 R64, R64, -0x2, RZ ;  /* 0xfffffffe40408810 */ /* 0x000fca0007ffe0ff */
[----:B------:R-:W-:Y:S01]  /*8de0*/  @!P0 IMAD R64, R64, R65, UR7 ;  /* 0x0000000740408e24 */ /* 0x000fe2000f8e0241 */
[----:B------:R-:W-:Y:S01]  /*8df0*/  HFMA2.MMA R65, -RZ, RZ, 0, 9.5367431640625e-07 ;  /* 0x00000010ff417435 */ /* 0x000fe200000001ff */
[----:B------:R-:W-:-:S09]  /*8e00*/  HADD2.F32 R125, -RZ, R125.H0_H0 ;  /* 0x2000007dff7d7230 */ /* 0x000fd20000004100 */
[----:B------:R-:W-:Y:S01]  /*8e10*/  @!P0 IMAD.WIDE R64, R64, R65, UR44 ;  /* 0x0000002c40408e25 */ /* 0x000fe2000f8e0241 */
[----:B------:R-:W-:-:S04]  /*8e20*/  HADD2.F32 R128, -RZ, R128.H0_H0 ;  /* 0x20000080ff807230 */ /* 0x000fc80000004100 */
[----:B------:R1:W5:Y:S01]  /*8e30*/  @!P0 LDG.E.128 R60, [R64.64] ;  /* 0x0000002a403c8981 */ /* 0x000362000c1e1d00 */
[----:B------:R-:W-:Y:S01]  /*8e40*/  ISETP.GT.U32.AND P0, PT, R122, 0x1f, PT ;  /* 0x0000001f7a00780c */ /* 0x000fe20003f04070 */
[----:B------:R-:W-:Y:S01]  /*8e50*/  HADD2.F32 R129, -RZ, R129.H0_H0 ;  /* 0x20000081ff817230 */ /* 0x000fe20000004100 */
[----:B------:R-:W-:Y:S01]  /*8e60*/  BSSY B0, `(.L_x_1626) ;  /* 0x000010c000007945 */ /* 0x000fe20003800000 */
[----:B------:R-:W-:Y:S02]  /*8e70*/  HADD2.F32 R132, -RZ, R132.H0_H0 ;  /* 0x20000084ff847230 */ /* 0x000fe40000004100 */
[----:B------:R-:W-:Y:S02]  /*8e80*/  HADD2.F32 R133, -RZ, R133.H0_H0 ;  /* 0x20000085ff857230 */ /* 0x000fe40000004100 */
[----:B------:R-:W-:Y:S02]  /*8e90*/  HADD2.F32 R136, -RZ, R136.H0_H0 ;  /* 0x20000088ff887230 */ /* 0x000fe40000004100 */
[----:B-1----:R-:W-:Y:S01]  /*8ea0*/  HADD2.F32 R65, -RZ, R124.H0_H0 ;  /* 0x2000007cff417230 */ /* 0x002fe20000004100 */
        /* <DEDUP_REMOVED lines=50> */
[----:B------:R-:W-:-:S02]  /*91d0*/  FMUL.FTZ R141, R89, R70 ;  /* 0x00000046598d7220 */ /* 0x000fc40000410000 */
[C---:B------:R-:W-:Y:S02]  /*91e0*/  FMUL.FTZ R149, R85.reuse, R66 ;  /* 0x0000004255957220 */ /* 0x040fe40000410000 */
        /* <DEDUP_REMOVED lines=10> */
[-C--:B-1----:R-:W-:Y:S02]  /*9290*/  FMUL.FTZ R210, R65, R69.reuse ;  /* 0x0000004541d27220 */ /* 0x082fe40000410000 */
        /* <DEDUP_REMOVED lines=32> */
[----:B------:R1:W2:Y:S02]  /*94a0*/  SHFL.UP PT, R66, R68, 0x1, RZ ;  /* 0x0420000044427989 */ /* 0x0002a400000e00ff */
.L_x_1736:
[----:B------:R-:W-:Y:S05]  /*94b0*/  BRA.DIV ~URZ, `(.L_x_1629) ;  /* 0x000089727f007947 */ /* 0x000fea000b800000 */
[----:B------:R-:W3:Y:S01]  /*94c0*/  SHFL.UP PT, R70, R210, 0x1, RZ ;  /* 0x04200000d2467989 */ /* 0x000ee200000e00ff */
[----:B------:R-:W-:-:S03]  /*94d0*/  ISETP.GE.AND P0, PT, R121, 0x1, PT ;  /* 0x000000017900780c */ /* 0x000fc60003f06270 */
[----:B------:R-:W4:Y:S04]  /*94e0*/  SHFL.UP PT, R67, R211, 0x1, RZ ;  /* 0x04200000d3437989 */ /* 0x000f2800000e00ff */
[----:B------:R-:W0:Y:S01]  /*94f0*/  SHFL.UP PT, R64, R69, 0x1, RZ ;  /* 0x0420000045407989 */ /* 0x000e2200000e00ff */
[----:B---3--:R-:W-:-:S04]  /*9500*/  FMUL.FTZ R65, R69, R70 ;  /* 0x0000004645417220 */ /* 0x008fc80000410000 */
[CC--:B----4-:R-:W-:Y:S02]  /*9510*/  FFMA.FTZ R65, R68.reuse, R67.reuse, -R65 ;  /* 0x0000004344417223 */ /* 0x0d0fe40000010841 */
[----:B------:R-:W-:Y:S02]  /*9520*/  FMUL.FTZ R67, R69, R67 ;  /* 0x0000004345437220 */ /* 0x000fe40000410000 */
[----:B------:R-:W-:Y:S02]  /*9530*/  @P0 FADD.FTZ R211, R211, R65 ;  /* 0x00000041d3d30221 */ /* 0x000fe40000010000 */
[----:B------:R-:W-:Y:S02]  /*9540*/  FFMA.FTZ R70, R68, R70, R67 ;  /* 0x0000004644467223 */ /* 0x000fe40000010043 */
[----:B--2---:R-:W-:Y:S01]  /*9550*/  FMUL.FTZ R67, R69, R66 ;  /* 0x0000004245437220 */ /* 0x004fe20000410000 */
[----:B------:R-:W-:Y:S01]  /*9560*/  SHFL.UP PT, R65, R211, 0x2, RZ ;  /* 0x04400000d3417989 */ /* 0x000fe200000e00ff */
[----:B------:R-:W-:-:S02]  /*9570*/  @P0 FADD.FTZ R210, R210, R70 ;  /* 0x00000046d2d20221 */ /* 0x000fc40000010000 */
[-C--:B0-----:R-:W-:Y:S02]  /*9580*/  FFMA.FTZ R67, R68, R64.reuse, R67 ;  /* 0x0000004044437223 */ /* 0x081fe40000010043 */
[----:B------:R-:W-:-:S03]  /*9590*/  FMUL.FTZ R64, R69, R64 ;  /* 0x0000004045407220 */ /* 0x000fc60000410000 */
[----:B------:R-:W-:Y:S01]  /*95a0*/  FSEL R67, R69, R67, !P0 ;  /* 0x0000004345437208 */ /* 0x000fe20004000000 */
[----:B-1----:R-:W-:Y:S01]  /*95b0*/  @P0 FFMA.FTZ R68, R68, R66, -R64 ;  /* 0x0000004244440223 */ /* 0x002fe20000010840 */
        /* <DEDUP_REMOVED lines=51> */
.L_x_1737:
        /* <DEDUP_REMOVED lines=20> */
[----:B-----5:R-:W-:Y:S05]  /*9a30*/  CALL.REL.NOINC `($__internal_40_$__cuda_sm70_shflsync_idx_p) ;  /* 0x0000a14000007944 */ /* 0x020fea0003c00000 */
.L_x_1630:
[----:B------:R-:W-:Y:S05]  /*9a40*/  BRA.CONV ~URZ, `(.L_x_1631) ;  /* 0x000000537f007947 */ /* 0x000fea000b800000 */
[----:B-1----:R-:W-:Y:S01]  /*9a50*/  HFMA2.MMA R66, -RZ, RZ, 0, 1.847743988037109375e-06 ;  /* 0x0000001fff427435 */ /* 0x002fe200000001ff */
[----:B------:R-:W-:-:S02]  /*9a60*/  MOV R64, R69 ;  /* 0x0000004500407202 */ /* 0x000fc40000000f00 */
[----:B------:R-:W-:Y:S02]  /*9a70*/  MOV R247, 0xffffffff ;  /* 0xffffffff00f77802 */ /* 0x000fe40000000f00 */
[----:B------:R-:W-:Y:S02]  /*9a80*/  MOV R65, 0x9aa0 ;  /* 0x00009aa000417802 */ /* 0x000fe40000000f00 */
[----:B0----5:R-:W-:Y:S05]  /*9a90*/  CALL.REL.NOINC `($__internal_40_$__cuda_sm70_shflsync_idx_p) ;  /* 0x0000a0e000007944 */ /* 0x021fea0003c00000 */
.L_x_1631:
[----:B------:R-:W-:Y:S05]  /*9aa0*/  BRA.CONV ~URZ, `(.L_x_1632) ;  /* 0x000000537f007947 */ /* 0x000fea000b800000 */
[----:B-1----:R-:W-:Y:S01]  /*9ab0*/  HFMA2.MMA R66, -RZ, RZ, 0, 1.847743988037109375e-06 ;  /* 0x0000001fff427435 */ /* 0x002fe200000001ff */
[----:B------:R-:W-:Y:S02]  /*9ac0*/  MOV R64, R68 ;  /* 0x0000004400407202 */ /* 0x000fe40000000f00 */
[----:B------:R-:W-:Y:S02]  /*9ad0*/  MOV R247, 0xffffffff ;  /* 0xffffffff00f77802 */ /* 0x000fe40000000f00 */
[----:B------:R-:W-:Y:S02]  /*9ae0*/  MOV R65, 0x9b00 ;  /* 0x00009b0000417802 */ /* 0x000fe40000000f00 */
[----:B0----5:R-:W-:Y:S05]  /*9af0*/  CALL.REL.NOINC `($__internal_40_$__cuda_sm70_shflsync_idx_p) ;  /* 0x0000a08000007944 */ /* 0x021fea0003c00000 */
.L_x_1632:
[----:B------:R-:W-:Y:S05]  /*9b00*/  BRA.CONV ~URZ, `(.L_x_1633) ;  /* 0x000000537f007947 */ /* 0x000fea000b800000 */
[----:B-1----:R-:W-:Y:S01]  /*9b10*/  HFMA2.MMA R66, -RZ, RZ, 0, 1.847743988037109375e-06 ;  /* 0x0000001fff427435 */ /* 0x002fe200000001ff */
[----:B------:R-:W-:Y:S02]  /*9b20*/  MOV R64, R67 ;  /* 0x0000004300407202 */ /* 0x000fe40000000f00 */
[----:B------:R-:W-:-:S02]  /*9b30*/  MOV R247, 0xffffffff ;  /* 0xffffffff00f77802 */ /* 0x000fc40000000f00 */
[----:B------:R-:W-:Y:S02]  /*9b40*/  MOV R65, 0x9b60 ;  /* 0x00009b6000417802 */ /* 0x000fe40000000f00 */
[----:B0----5:R-:W-:Y:S05]  /*9b50*/  CALL.REL.NOINC `($__internal_40_$__cuda_sm70_shflsync_idx_p) ;  /* 0x0000a02000007944 */ /* 0x021fea0003c00000 */
.L_x_1633:
[----:B------:R-:W-:Y:S05]  /*9b60*/  BRA.DIV ~URZ, `(.L_x_1634) ;  /* 0x00008e427f007947 */ /* 0x000fea000b800000 */
[----:B-----5:R2:W3:Y:S04]  /*9b70*/  SHFL.IDX PT, R70, R60, RZ, 0x1f ;  /* 0x00001fff3c467589 */ /* 0x0204e800000e0000 */
[----:B------:R2:W4:Y:S04]  /*9b80*/  SHFL.UP PT, R60, R71, 0x1, RZ ;  /* 0x04200000473c7989 */ /* 0x00052800000e00ff */
[----:B------:R-:W1:Y:S04]  /*9b90*/  SHFL.IDX PT, R61, R61, RZ, 0x1f ;  /* 0x00001fff3d3d7589 */ /* 0x000e6800000e0000 */
[----:B------:R-:W0:Y:S04]  /*9ba0*/  SHFL.IDX PT, R62, R62, RZ, 0x1f ;  /* 0x00001fff3e3e7589 */ /* 0x000e2800000e0000 */
[----:B------:R-:W0:Y:S04]  /*9bb0*/  SHFL.IDX PT, R63, R63, RZ, 0x1f ;  /* 0x00001fff3f3f7589 */ /* 0x000e2800000e0000 */
[----:B------:R-:W0:Y:S04]  /*9bc0*/  SHFL.UP PT, R69, R69, 0x1, RZ ;  /* 0x0420000045457989 */ /* 0x000e2800000e00ff */
[----:B------:R-:W0:Y:S04]  /*9bd0*/  SHFL.UP PT, R68, R68, 0x1, RZ ;  /* 0x0420000044447989 */ /* 0x000e2800000e00ff */
[----:B------:R2:W0:Y:S02]  /*9be0*/  SHFL.UP PT, R71, R67, 0x1, RZ ;  /* 0x0420000043477989 */ /* 0x00042400000e00ff */
.L_x_1738:
        /* <DEDUP_REMOVED lines=51> */
.L_x_1627:
[----:B------:R-:W-:Y:S05]  /*9f20*/  BSYNC B0 ;  /* 0x0000000000007941 */ /* 0x000fea0003800000 */
.L_x_1626:
[----:B------:R-:W-:Y:S02]  /*9f30*/  WARPSYNC 0xffffffff ;  /* 0xffffffff00007948 */ /* 0x000fe40003800000 */
[----:B------:R-:W-:Y:S01]  /*9f40*/  BAR.SYNC.DEFER_BLOCKING 0x0 ;  /* 0x0000000000007b1d */ /* 0x000fe20000010000 */
[----:B-1---5:R-:W-:-:S05]  /*9f50*/  FMUL.FTZ R62, R30, R154 ;  /* 0x0000009a1e3e7220 */ /* 0x022fca0000410000 */
[----:B------:R-:W-:Y:S01]  /*9f60*/  ULDC UR28, c[0x0][0x174] ;  /* 0x00005d00001c7ab9 */ /* 0x000fe20000000800 */
[----:B------:R-:W-:Y:S01]  /*9f70*/  BSSY B0, `(.L_x_1635) ;  /* 0x00001de000007945 */ /* 0x000fe20003800000 */
[----:B------:R-:W-:Y:S02]  /*9f80*/  UISETP.GE.AND UP0, UPT, UR26, UR28, UPT ;  /* 0x0000001c1a00728c */ /* 0x000fe4000bf06270 */
[----:B------:R-:W-:-:S04]  /*9f90*/  USHF.L.U32 UR28, UR7, 0x4, URZ ;  /* 0x00000004071c7899 */ /* 0x000fc8000800063f */
[----:B------:R-:W-:-:S04]  /*9fa0*/  PLOP3.LUT P0, PT, PT, PT, UP0, 0x80, 0x0 ;  /* 0x000000000000781c */ /* 0x000fc80003f0f008 */
[----:B------:R-:W-:Y:S01]  /*9fb0*/  ISETP.NE.OR P0, PT, R236, RZ, P0 ;  /* 0x000000ffec00720c */ /* 0x000fe20000705670 */
[----:B------:R-:W1:Y:S02]  /*9fc0*/  LDS.64 R60, [R233.X16+0xc678] ;  /* 0x00c67800e93c7984 */ /* 0x000e64000000ca00 */
[CC--:B-1----:R-:W-:Y:S02]  /*9fd0*/  FMUL.FTZ R69, R73.reuse, R61.reuse ;  /* 0x0000003d49457220 */ /* 0x0c2fe40000410000 */
[-C--:B------:R-:W-:Y:S02]  /*9fe0*/  FMUL.FTZ R73, R73, R60.reuse ;  /* 0x0000003c49497220 */ /* 0x080fe40000410000 */
[C---:B------:R-:W-:Y:S02]  /*9ff0*/  FFMA.FTZ R69, R72.reuse, R60, -R69 ;  /* 0x0000003c48457223 */ /* 0x040fe40000010845 */
[----:B------:R-:W-:Y:S02]  /*a000*/  FMUL.FTZ R60, R29, R154 ;  /* 0x0000009a1d3c7220 */ /* 0x000fe40000410000 */
[----:B------:R-:W-:-:S02]  /*a010*/  FFMA.FTZ R72, R72, R61, R73 ;  /* 0x0000003d48487223 */ /* 0x000fc40000010049 */
[-C--:B------:R-:W-:Y:S02]  /*a020*/  FFMA.FTZ R60, R30, R153.reuse, -R60 ;  /* 0x000000991e3c7223 */ /* 0x080fe4000001083c */
[----:B------:R-:W-:Y:S02]  /*a030*/  FFMA.FTZ R61, -R29, R153, -R62 ;  /* 0x000000991d3d7223 */ /* 0x000fe4000001093e */
[----:B------:R-:W-:Y:S02]  /*a040*/  FADD.FTZ R60, R151, R60 ;  /* 0x0000003c973c7221 */ /* 0x000fe40000010000 */
[----:B------:R-:W-:Y:S02]  /*a050*/  FADD.FTZ R61, -R152, R61 ;  /* 0x0000003d983d7221 */ /* 0x000fe40000010100 */
[C---:B------:R-:W-:Y:S02]  /*a060*/  FMUL.FTZ R62, R35.reuse, -R60 ;  /* 0x8000003c233e7220 */ /* 0x040fe40000410000 */
[----:B------:R-:W-:-:S02]  /*a070*/  FMUL.FTZ R63, R35, -R61 ;  /* 0x8000003d233f7220 */ /* 0x000fc40000410000 */
[----:B------:R-:W-:Y:S02]  /*a080*/  FFMA.FTZ R67, R36, R61, R62 ;  /* 0x0000003d24437223 */ /* 0x000fe4000001003e */
[CC--:B------:R-:W-:Y:S02]  /*a090*/  FMUL.FTZ R62, R29.reuse, -R94.reuse ;  /* 0x8000005e1d3e7220 */ /* 0x0c0fe40000410000 */
[-C--:B------:R-:W-:Y:S02]  /*a0a0*/  FMUL.FTZ R61, R29, R95.reuse ;  /* 0x0000005f1d3d7220 */ /* 0x080fe40000410000 */
[C---:B------:R-:W-:Y:S02]  /*a0b0*/  FFMA.FTZ R62, R30.reuse, -R95, R62 ;  /* 0x8000005f1e3e7223 */ /* 0x040fe4000001003e */
[----:B------:R-:W-:Y:S02]  /*a0c0*/  FFMA.FTZ R61, R30, R94, -R61 ;  /* 0x0000005e1e3d7223 */ /* 0x000fe4000001083d */
[----:B------:R-:W-:-:S02]  /*a0d0*/  FFMA.FTZ R60, R36, R60, -R63 ;  /* 0x0000003c243c7223 */ /* 0x000fc4000001083f */
[C---:B------:R-:W-:Y:S02]  /*a0e0*/  FMUL.FTZ R63, R35.reuse, -R62 ;  /* 0x8000003e233f7220 */ /* 0x040fe40000410000 */
        /* <DEDUP_REMOVED lines=13> */
[C---:B------:R-:W-:Y:S02]  /*a1c0*/  FFMA.FTZ R61, R38.reuse, R61, -R60 ;  /* 0x0000003d263d7223 */ /* 0x040fe4000001083c */
[C---:B------:R-:W-:Y:S02]  /*a1d0*/  FMUL.FTZ R60, R39.reuse, -R64 ;  /* 0x80000040273c7220 */ /* 0x040fe40000410000 */
[----:B------:R-:W-:Y:S02]  /*a1e0*/  FFMA.FTZ R62, R38, R62, R63 ;  /* 0x0000003e263e7223 */ /* 0x000fe4000001003f */
[----:B------:R-:W-:-:S02]  /*a1f0*/  FMUL.FTZ R63, R39, -R65 ;  /* 0x80000041273f7220 */ /* 0x000fc40000410000 */
[C---:B------:R-:W-:Y:S02]  /*a200*/  FFMA.FTZ R65, R40.reuse, R65, R60 ;  /* 0x0000004128417223 */ /* 0x040fe4000001003c */
[----:B------:R-:W-:Y:S02]  /*a210*/  FFMA.FTZ R64, R40, R64, -R63 ;  /* 0x0000004028407223 */ /* 0x000fe4000001083f */
[C---:B------:R-:W-:Y:S02]  /*a220*/  FMUL.FTZ R63, R39.reuse, -R61 ;  /* 0x8000003d273f7220 */ /* 0x040fe40000410000 */
[----:B------:R-:W-:Y:S02]  /*a230*/  FADD.FTZ R65, -R146, R65 ;  /* 0x0000004192417221 */ /* 0x000fe40000010100 */
[----:B------:R-:W-:Y:S02]  /*a240*/  FMUL.FTZ R60, R39, -R62 ;  /* 0x8000003e273c7220 */ /* 0x000fe40000410000 */
[----:B------:R-:W-:-:S02]  /*a250*/  FADD.FTZ R64, R145, R64 ;  /* 0x0000004091407221 */ /* 0x000fc40000010000 */
[C---:B------:R-:W-:Y:S02]  /*a260*/  FFMA.FTZ R62, R40.reuse, R62, R63 ;  /* 0x0000003e283e7223 */ /* 0x040fe4000001003f */
[C---:B------:R-:W-:Y:S02]  /*a270*/  FMUL.FTZ R63, R41.reuse, -R65 ;  /* 0x80000041293f7220 */ /* 0x040fe40000410000 */
[----:B------:R-:W-:Y:S02]  /*a280*/  FFMA.FTZ R61, R40, R61, -R60 ;  /* 0x0000003d283d7223 */ /* 0x000fe4000001083c */
[-C--:B------:R-:W-:Y:S02]  /*a290*/  FMUL.FTZ R60, R41, -R64.reuse ;  /* 0x80000040293c7220 */ /* 0x080fe40000410000 */
[C---:B------:R-:W-:Y:S02]  /*a2a0*/  FFMA.FTZ R64, R42.reuse, R64, -R63 ;  /* 0x000000402a407223 */ /* 0x040fe4000001083f */
[----:B------:R-:W-:-:S02]  /*a2b0*/  FFMA.FTZ R65, R42, R65, R60 ;  /* 0x000000412a417223 */ /* 0x000fc4000001003c */
[----:B------:R-:W-:Y:S02]  /*a2c0*/  FMUL.FTZ R60, R41, -R62 ;  /* 0x8000003e293c7220 */ /* 0x000fe40000410000 */
[----:B------:R-:W-:Y:S02]  /*a2d0*/  FADD.FTZ R64, R143, R64 ;  /* 0x000000408f407221 */ /* 0x000fe40000010000 */
[-C--:B------:R-:W-:Y:S02]  /*a2e0*/  FMUL.FTZ R63, R41, -R61.reuse ;  /* 0x8000003d293f7220 */ /* 0x080fe40000410000 */
[----:B------:R-:W-:Y:S02]  /*a2f0*/  FADD.FTZ R65, -R144, R65 ;  /* 0x0000004190417221 */ /* 0x000fe40000010100 */
[----:B------:R-:W-:Y:S02]  /*a300*/  FFMA.FTZ R61, R42, R61, -R60 ;  /* 0x0000003d2a3d7223 */ /* 0x000fe4000001083c */
[----:B------:R-:W-:-:S02]  /*a310*/  FMUL.FTZ R60, R43, -R64 ;  /* 0x800000402b3c7220 */ /* 0x000fc40000410000 */
[----:B------:R-:W-:Y:S02]  /*a320*/  FFMA.FTZ R62, R42, R62, R63 ;  /* 0x0000003e2a3e7223 */ /* 0x000fe4000001003f */
[CC--:B------:R-:W-:Y:S02]  /*a330*/  FMUL.FTZ R63, R43.reuse, -R65.reuse ;  /* 0x800000412b3f7220 */ /* 0x0c0fe40000410000 */
[C---:B------:R-:W-:Y:S02]  /*a340*/  FFMA.FTZ R65, R44.reuse, R65, R60 ;  /* 0x000000412c417223 */ /* 0x040fe4000001003c */
[----:B------:R-:W-:Y:S02]  /*a350*/  FFMA.FTZ R64, R44, R64, -R63 ;  /* 0x000000402c407223 */ /* 0x000fe4000001083f */
[----:B------:R-:W-:Y:S02]  /*a360*/  FMUL.FTZ R63, R43, -R61 ;  /* 0x8000003d2b3f7220 */ /* 0x000fe40000410000 */
[----:B------:R-:W-:-:S02]  /*a370*/  FADD.FTZ R65, -R142, R65 ;  /* 0x000000418e417221 */ /* 0x000fc40000010100 */
[-C--:B------:R-:W-:Y:S02]  /*a380*/  FMUL.FTZ R60, R43, -R62.reuse ;  /* 0x8000003e2b3c7220 */ /* 0x080fe40000410000 */
        /* <DEDUP_REMOVED lines=13> */
[----:B------:R-:W-:Y:S02]  /*a460*/  FFMA.FTZ R62, R46, R62, R63 ;  /* 0x0000003e2e3e7223 */ /* 0x000fe4000001003f */
[-C--:B------:R-:W-:Y:S02]  /*a470*/  FMUL.FTZ R63, R47, -R65.reuse ;  /* 0x800000412f3f7220 */ /* 0x080fe40000410000 */
[C---:B------:R-:W-:Y:S02]  /*a480*/  FFMA.FTZ R65, R48.reuse, R65, R60 ;  /* 0x0000004130417223 */ /* 0x040fe4000001003c */
[----:B------:R-:W-:-:S02]  /*a490*/  FFMA.FTZ R64, R48, R64, -R63 ;  /* 0x0000004030407223 */ /* 0x000fc4000001083f */
[C---:B------:R-:W-:Y:S02]  /*a4a0*/  FMUL.FTZ R63, R47.reuse, -R61 ;  /* 0x8000003d2f3f7220 */ /* 0x040fe40000410000 */
[----:B------:R-:W-:Y:S02]  /*a4b0*/  FADD.FTZ R65, -R138, R65 ;  /* 0x000000418a417221 */ /* 0x000fe40000010100 */
[-C--:B------:R-:W-:Y:S02]  /*a4c0*/  FMUL.FTZ R60, R47, -R62.reuse ;  /* 0x8000003e2f3c7220 */ /* 0x080fe40000410000 */
[----:B------:R-:W-:Y:S02]  /*a4d0*/  FADD.FTZ R64, R137, R64 ;  /* 0x0000004089407221 */ /* 0x000fe40000010000 */
[----:B------:R-:W-:Y:S02]  /*a4e0*/  FFMA.FTZ R62, R48, R62, R63 ;  /* 0x0000003e303e7223 */ /* 0x000fe4000001003f */
[----:B------:R-:W-:-:S02]  /*a4f0*/  FMUL.FTZ R63, R49, -R65 ;  /* 0x80000041313f7220 */ /* 0x000fc40000410000 */
[----:B------:R-:W-:Y:S02]  /*a500*/  FFMA.FTZ R61, R48, R61, -R60 ;  /* 0x0000003d303d7223 */ /* 0x000fe4000001083c */
        /* <DEDUP_REMOVED lines=42> */
[C---:B------:R-:W-:Y:S02]  /*a7b0*/  FFMA.FTZ R65, R58.reuse, R65, R60 ;  /* 0x000000413a417223 */ /* 0x040fe4000001003c */
[----:B------:R-:W-:Y:S02]  /*a7c0*/  FMUL.FTZ R60, R57, -R62 ;  /* 0x8000003e393c7220 */ /* 0x000fe40000410000 */
[----:B------:R-:W-:Y:S02]  /*a7d0*/  FADD.FTZ R64, R127, R64 ;  /* 0x000000407f407221 */ /* 0x000fe40000010000 */
[-C--:B------:R-:W-:Y:S02]  /*a7e0*/  FMUL.FTZ R63, R57, -R61.reuse ;  /* 0x8000003d393f7220 */ /* 0x080fe40000410000 */
[----:B------:R-:W-:-:S02]  /*a7f0*/  FFMA.FTZ R61, R58, R61, -R60 ;  /* 0x0000003d3a3d7223 */ /* 0x000fc4000001083c */
[----:B------:R-:W-:Y:S02]  /*a800*/  FADD.FTZ R65, -R128, R65 ;  /* 0x0000004180417221 */ /* 0x000fe40000010100 */
[C---:B------:R-:W-:Y:S02]  /*a810*/  FMUL.FTZ R60, R59.reuse, -R64 ;  /* 0x800000403b3c7220 */ /* 0x040fe40000410000 */
[----:B------:R-:W-:Y:S02]  /*a820*/  FFMA.FTZ R62, R58, R62, R63 ;  /* 0x0000003e3a3e7223 */ /* 0x000fe4000001003f */
[-C--:B------:R-:W-:Y:S02]  /*a830*/  FMUL.FTZ R63, R59, -R65.reuse ;  /* 0x800000413b3f7220 */ /* 0x080fe40000410000 */
[C---:B------:R-:W-:Y:S02]  /*a840*/  FFMA.FTZ R65, R80.reuse, R65, R60 ;  /* 0x0000004150417223 */ /* 0x040fe4000001003c */
[----:B------:R-:W-:-:S02]  /*a850*/  FFMA.FTZ R64, R80, R64, -R63 ;  /* 0x0000004050407223 */ /* 0x000fc4000001083f */
[----:B------:R-:W-:Y:S02]  /*a860*/  FADD.FTZ R65, -R126, R65 ;  /* 0x000000417e417221 */ /* 0x000fe40000010100 */
[C---:B------:R-:W-:Y:S02]  /*a870*/  FMUL.FTZ R63, R59.reuse, -R61 ;  /* 0x8000003d3b3f7220 */ /* 0x040fe40000410000 */
[-C--:B------:R-:W-:Y:S02]  /*a880*/  FMUL.FTZ R60, R59, -R62.reuse ;  /* 0x8000003e3b3c7220 */ /* 0x080fe40000410000 */
[----:B------:R-:W-:Y:S02]  /*a890*/  FADD.FTZ R64, R125, R64 ;  /* 0x000000407d407221 */ /* 0x000fe40000010000 */
[----:B------:R-:W-:Y:S02]  /*a8a0*/  FMUL.FTZ R67, R81, -R65 ;  /* 0x8000004151437220 */ /* 0x000fe40000410000 */
[----:B------:R-:W-:-:S02]  /*a8b0*/  FFMA.FTZ R63, R80, R62, R63 ;  /* 0x0000003e503f7223 */ /* 0x000fc4000001003f */
[----:B------:R-:W-:Y:S02]  /*a8c0*/  FFMA.FTZ R61, R80, R61, -R60 ;  /* 0x0000003d503d7223 */ /* 0x000fe4000001083c */
[----:B------:R-:W-:Y:S02]  /*a8d0*/  FADD.FTZ R209, R75, R72 ;  /* 0x000000484bd17221 */ /* 0x000fe40000010000 */
[CC--:B------:R-:W-:Y:S02]  /*a8e0*/  FMUL.FTZ R60, R81.reuse, -R64.reuse ;  /* 0x80000040513c7220 */ /* 0x0c0fe40000410000 */
[----:B------:R-:W-:Y:S02]  /*a8f0*/  FFMA.FTZ R66, R82, R64, -R67 ;  /* 0x0000004052427223 */ /* 0x000fe40000010843 */
[----:B------:R-:W-:Y:S02]  /*a900*/  FMUL.FTZ R64, R81, -R63 ;  /* 0x8000003f51407220 */ /* 0x000fe40000410000 */
[----:B------:R-:W-:-:S02]  /*a910*/  FADD.FTZ R210, R74, R69 ;  /* 0x000000454ad27221 */ /* 0x000fc40000010000 */
[C---:B------:R-:W-:Y:S02]  /*a920*/  FMUL.FTZ R69, R81.reuse, R209 ;  /* 0x000000d151457220 */ /* 0x040fe40000410000 */
[C---:B------:R-:W-:Y:S01]  /*a930*/  FFMA.FTZ R67, R82.reuse, R65, R60 ;  /* 0x0000004152437223 */ /* 0x040fe2000001003c */
[----:B------:R-:W-:Y:S01]  /*a940*/  MOV R60, 0x3f800000 ;  /* 0x3f800000003c7802 */ /* 0x000fe20000000f00 */
[CC--:B------:R-:W-:Y:S02]  /*a950*/  FMUL.FTZ R65, R81.reuse, -R61.reuse ;  /* 0x8000003d51417220 */ /* 0x0c0fe40000410000 */
[C---:B------:R-:W-:Y:S01]  /*a960*/  FFMA.FTZ R64, R82.reuse, R61, -R64 ;  /* 0x0000003d52407223 */ /* 0x040fe20000010840 */
[----:B------:R-:W-:Y:S01]  /*a970*/  HFMA2.MMA R61, -RZ, RZ, 0, 0 ;  /* 0x00000000ff3d7435 */ /* 0x000fe200000001ff */
[-C--:B------:R-:W-:Y:S02]  /*a980*/  FMUL.FTZ R68, R81, R210.reuse ;  /* 0x000000d251447220 */ /* 0x080fe40000410000 */
[----:B------:R-:W-:-:S02]  /*a990*/  FFMA.FTZ R69, R82, R210, -R69 ;  /* 0x000000d252457223 */ /* 0x000fc40000010845 */
[C---:B------:R-:W-:Y:S02]  /*a9a0*/  FFMA.FTZ R65, R82.reuse, R63, R65 ;  /* 0x0000003f52417223 */ /* 0x040fe40000010041 */
[----:B------:R-:W-:Y:S01]  /*a9b0*/  CS2R R62, SRZ ;  /* 0x00000000003e7805 */ /* 0x000fe2000001ff00 */
[----:B------:R-:W-:Y:S02]  /*a9c0*/  FFMA.FTZ R68, R82, R209, R68 ;  /* 0x000000d152447223 */ /* 0x000fe40000010044 */
[----:B------:R-:W-:Y:S02]  /*a9d0*/  FADD.FTZ R211, R76, R69 ;  /* 0x000000454cd37221 */ /* 0x000fe40000010000 */
[----:B------:R-:W-:Y:S01]  /*a9e0*/  FADD.FTZ R67, -R124, R67 ;  /* 0x000000437c437221 */ /* 0x000fe20000010100 */
[----:B------:R-:W1:Y:S01]  /*a9f0*/  @!P0 LDS.128 R60, [UR28+0xee80] ;  /* 0x00ee801cff3c8984 */ /* 0x000e620008000c00 */
[----:B------:R-:W-:Y:S01]  /*aa00*/  FADD.FTZ R66, R123, R66 ;  /* 0x000000427b427221 */ /* 0x000fe20000010000 */
[----:B------:R-:W-:Y:S01]  /*aa10*/  ISETP.GT.U32.AND P0, PT, R122, 0x1f, PT ;  /* 0x0000001f7a00780c */ /* 0x000fe20003f04070 */
[----:B------:R-:W-:-:S02]  /*aa20*/  FADD.FTZ R212, R77, R68 ;  /* 0x000000444dd47221 */ /* 0x000fc40000010000 */
[----:B------:R-:W-:Y:S01]  /*aa30*/  FMUL.FTZ R69, R59, R211 ;  /* 0x000000d33b457220 */ /* 0x000fe20000410000 */
[----:B------:R2:W-:Y:S03]  /*aa40*/  STS.128 [R233.X16+0xd080], R64 ;  /* 0x00d08040e9007388 */ /* 0x0005e6000000cc00 */
[----:B------:R-:W-:-:S04]  /*aa50*/  FFMA.FTZ R69, R80, R212, R69 ;  /* 0x000000d450457223 */ /* 0x000fc80000010045 */
[----:B------:R-:W-:Y:S02]  /*aa60*/  FADD.FTZ R213, R78, R69 ;  /* 0x000000454ed57221 */ /* 0x000fe40000010000 */
[----:B--2---:R-:W-:Y:S02]  /*aa70*/  FMUL.FTZ R64, R59, R212 ;  /* 0x000000d43b407220 */ /* 0x004fe40000410000 */
        /* <DEDUP_REMOVED lines=8> */
[----:B------:R-:W-:-:S02]  /*ab00*/  FMUL.FTZ R64, R55, R168 ;  /* 0x000000a837407220 */ /* 0x000fc40000410000 */
[-C--:B------:R-:W-:Y:S02]  /*ab10*/  FMUL.FTZ R65, R55, R167.reuse ;  /* 0x000000a737417220 */ /* 0x080fe40000410000 */
[C---:B------:R-:W-:Y:S02]  /*ab20*/  FFMA.FTZ R64, R56.reuse, R167, R64 ;  /* 0x000000a738407223 */ /* 0x040fe40000010040 */
[----:B------:R-:W-:Y:S02]  /*ab30*/  FFMA.FTZ R65, R56, R168, -R65 ;  /* 0x000000a838417223 */ /* 0x000fe40000010841 */
[----:B------:R-:W-:Y:S02]  /*ab40*/  FADD.FTZ R169, R169, R64 ;  /* 0x00000040a9a97221 */ /* 0x000fe40000010000 */
[----:B------:R-:W-:Y:S02]  /*ab50*/  FADD.FTZ R170, R170, R65 ;  /* 0x00000041aaaa7221 */ /* 0x000fe40000010000 */
[----:B------:R-:W-:-:S02]  /*ab60*/  FMUL.FTZ R65, R53, R169 ;  /* 0x000000a935417220 */ /* 0x000fc40000410000 */
        /* <DEDUP_REMOVED lines=67> */
[----:B-1----:R-:W-:Y:S01]  /*afa0*/  IMAD R234, R122, 0x50, RZ ;  /* 0x000000507aea7824 */ /* 0x002fe200078e02ff */
[----:B------:R-:W-:-:S04]  /*afb0*/  ISETP.NE.AND P0, PT, R236, 0x1f, PT ;  /* 0x0000001fec00780c */ /* 0x000fc80003f05270 */
[----:B------:R-:W-:Y:S04]  /*afc0*/  LDS.128 R64, [R234+0xd0a0] ;  /* 0x00d0a000ea407984 */ /* 0x000fe80000000c00 */
[----:B------:R-:W1:Y:S02]  /*afd0*/  LDS.128 R68, [R234+0xd0b0] ;  /* 0x00d0b000ea447984 */ /* 0x000e640000000c00 */
[----:B-1----:R-:W-:-:S04]  /*afe0*/  FMUL.FTZ R73, R65, R69 ;  /* 0x0000004541497220 */ /* 0x002fc80000410000 */
        /* <DEDUP_REMOVED lines=21> */
[C---:B-1----:R-:W-:Y:S02]  /*b140*/  FMUL.FTZ R71, R65.reuse, R69 ;  /* 0x0000004541477220 */ /* 0x042fe40000410000 */
        /* <DEDUP_REMOVED lines=12> */
[----:B------:R1:W2:Y:S02]  /*b210*/  SHFL.DOWN PT, R67, R71, 0x1, 0x1f ;  /* 0x08201f0047437f89 */ /* 0x0002a400000e0000 */
.L_x_1739:
[----:B------:R-:W-:Y:S05]  /*b220*/  BRA.DIV ~URZ, `(.L_x_1638) ;  /* 0x00007b427f007947 */ /* 0x000fea000b800000 */
[----:B------:R-:W3:Y:S04]  /*b230*/  SHFL.DOWN PT, R69, R69, 0x1, 0x1f ;  /* 0x08201f0045457f89 */ /* 0x000ee800000e0000 */
[----:B------:R4:W0:Y:S04]  /*b240*/  SHFL.DOWN PT, R73, R68, 0x1, 0x1f ;  /* 0x08201f0044497f89 */ /* 0x00082800000e0000 */
[----:B------:R4:W1:Y:S02]  /*b250*/  SHFL.DOWN PT, R66, R70, 0x1, 0x1f ;  /* 0x08201f0046427f89 */ /* 0x00086400000e0000 */
.L_x_1740:
[----:B------:R-:W-:Y:S01]  /*b260*/  BSSY B1, `(.L_x_1639) ;  /* 0x000000d000017945 */ /* 0x000fe20003800000 */
[----:B------:R-:W-:Y:S05]  /*b270*/  @!P0 BRA `(.L_x_1640) ;  /* 0x000000b000008947 */ /* 0x000fea0003800000 */
[----:B-1----:R-:W-:-:S04]  /*b280*/  FMUL.FTZ R64, R74, R66 ;  /* 0x000000424a407220 */ /* 0x002fc80000410000 */
[C---:B0-----:R-:W-:Y:S02]  /*b290*/  FFMA.FTZ R65, R71.reuse, R73, -R64 ;  /* 0x0000004947417223 */ /* 0x041fe40000010840 */
[C---:B---3--:R-:W-:Y:S02]  /*b2a0*/  FMUL.FTZ R64, R74.reuse, R69 ;  /* 0x000000454a407220 */ /* 0x048fe40000410000 */
[C---:B------:R-:W-:Y:S02]  /*b2b0*/  FMUL.FTZ R73, R74.reuse, R73 ;  /* 0x000000494a497220 */ /* 0x040fe40000410000 */
[-C--:B--2---:R-:W-:Y:S02]  /*b2c0*/  FMUL.FTZ R74, R74, R67.reuse ;  /* 0x000000434a4a7220 */ /* 0x084fe40000410000 */
[C---:B------:R-:W-:Y:S02]  /*b2d0*/  FFMA.FTZ R64, R71.reuse, R67, -R64 ;  /* 0x0000004347407223 */ /* 0x040fe40000010840 */
[----:B------:R-:W-:-:S02]  /*b2e0*/  FFMA.FTZ R73, R71, R66, R73 ;  /* 0x0000004247497223 */ /* 0x000fc40000010049 */
[----:B------:R-:W-:Y:S01]  /*b2f0*/  FFMA.FTZ R74, R71, R69, R74 ;  /* 0x00000045474a7223 */ /* 0x000fe2000001004a */
[----:B------:R-:W-:Y:S01]  /*b300*/  MOV R71, R64 ;  /* 0x0000004000477202 */ /* 0x000fe20000000f00 */
[----:B----4-:R-:W-:Y:S02]  /*b310*/  FADD.FTZ R68, R68, R65 ;  /* 0x0000004144447221 */ /* 0x010fe40000010000 */
[----:B------:R-:W-:Y:S02]  /*b320*/  FADD.FTZ R72, R72, R73 ;  /* 0x0000004948487221 */ /* 0x000fe40000010000 */
.L_x_1640:
[----:B------:R-:W-:Y:S05]  /*b330*/  BSYNC B1 ;  /* 0x0000000000017941 */ /* 0x000fea0003800000 */
.L_x_1639:
[----:B------:R-:W-:Y:S01]  /*b340*/  ISETP.GT.U32.AND P0, PT, R236, 0x1d, PT ;  /* 0x0000001dec00780c */ /* 0x000fe20003f04070 */
[----:B------:R-:W-:Y:S05]  /*b350*/  BRA.DIV ~URZ, `(.L_x_1641) ;  /* 0x00007b627f007947 */ /* 0x000fea000b800000 */
[----:B--2---:R2:W4:Y:S04]  /*b360*/  SHFL.DOWN PT, R67, R71, 0x2, 0x1f ;  /* 0x08401f0047437f89 */ /* 0x00452800000e0000 */
[----:B---3--:R2:W3:Y:S04]  /*b370*/  SHFL.DOWN PT, R69, R74, 0x2, 0x1f ;  /* 0x08401f004a457f89 */ /* 0x0084e800000e0000 */
[----:B----4-:R2:W4:Y:S04]  /*b380*/  SHFL.DOWN PT, R70, R68, 0x2, 0x1f ;  /* 0x08401f0044467f89 */ /* 0x01052800000e0000 */
[----:B-1----:R2:W1:Y:S02]  /*b390*/  SHFL.DOWN PT, R66, R72, 0x2, 0x1f ;  /* 0x08401f0048427f89 */ /* 0x00246400000e0000 */
.L_x_1741:
[----:B------:R-:W-:Y:S01]  /*b3a0*/  BSSY B1, `(.L_x_1642) ;  /* 0x000000d000017945 */ /* 0x000fe20003800000 */
[----:B------:R-:W-:Y:S05]  /*b3b0*/  @P0 BRA `(.L_x_1643) ;  /* 0x000000b000000947 */ /* 0x000fea0003800000 */
[C---:B---3--:R-:W-:Y:S02]  /*b3c0*/  FMUL.FTZ R64, R74.reuse, R69 ;  /* 0x000000454a407220 */ /* 0x048fe40000410000 */
[----:B-1----:R-:W-:-:S02]  /*b3d0*/  FMUL.FTZ R65, R74, R66 ;  /* 0x000000424a417220 */ /* 0x002fc40000410000 */
[CC--:B0---4-:R-:W-:Y:S02]  /*b3e0*/  FMUL.FTZ R73, R74.reuse, R70.reuse ;  /* 0x000000464a497220 */ /* 0x0d1fe40000410000 */
        /* <DEDUP_REMOVED lines=8> */
.L_x_1643:
[----:B------:R-:W-:Y:S05]  /*b470*/  BSYNC B1 ;  /* 0x0000000000017941 */ /* 0x000fea0003800000 */
.L_x_1642:
[----:B------:R-:W-:Y:S01]  /*b480*/  ISETP.GT.U32.AND P0, PT, R236, 0x1b, PT ;  /* 0x0000001bec00780c */ /* 0x000fe20003f04070 */
[----:B------:R-:W-:Y:S10]  /*b490*/  BRA.DIV ~URZ, `(.L_x_1644) ;  /* 0x00007be27f007947 */ /* 0x000ff4000b800000 */
[----:B------:R2:W4:Y:S02]  /*b4a0*/  SHFL.DOWN PT, R67, R71, 0x4, 0x1f ;  /* 0x08801f0047437f89 */ /* 0x00052400000e0000 */
.L_x_1742:
[----:B------:R-:W-:Y:S05]  /*b4b0*/  BRA.DIV ~URZ, `(.L_x_1645) ;  /* 0x00007c427f007947 */ /* 0x000fea000b800000 */
[----:B---3--:R3:W2:Y:S04]  /*b4c0*/  SHFL.DOWN PT, R69, R74, 0x4, 0x1f ;  /* 0x08801f004a457f89 */ /* 0x0086a800000e0000 */
[----:B----4-:R3:W4:Y:S04]  /*b4d0*/  SHFL.DOWN PT, R70, R68, 0x4, 0x1f ;  /* 0x08801f0044467f89 */ /* 0x01072800000e0000 */
[----:B-1----:R3:W1:Y:S02]  /*b4e0*/  SHFL.DOWN PT, R66, R72, 0x4, 0x1f ;  /* 0x08801f0048427f89 */ /* 0x00266400000e0000 */
.L_x_1743:
[----:B------:R-:W-:Y:S01]  /*b4f0*/  BSSY B1, `(.L_x_1646) ;  /* 0x000000d000017945 */ /* 0x000fe20003800000 */
[----:B------:R-:W-:Y:S05]  /*b500*/  @P0 BRA `(.L_x_1647) ;  /* 0x000000b000000947 */ /* 0x000fea0003800000 */
[C---:B--2---:R-:W-:Y:S02]  /*b510*/  FMUL.FTZ R64, R74.reuse, R69 ;  /* 0x000000454a407220 */ /* 0x044fe40000410000 */
[----:B-1----:R-:W-:-:S02]  /*b520*/  FMUL.FTZ R65, R74, R66 ;  /* 0x000000424a417220 */ /* 0x002fc40000410000 */
[CC--:B0---4-:R-:W-:Y:S02]  /*b530*/  FMUL.FTZ R73, R74.reuse, R70.reuse ;  /* 0x000000464a497220 */ /* 0x0d1fe40000410000 */
[-C--:B---3--:R-:W-:Y:S02]  /*b540*/  FMUL.FTZ R74, R74, R67.reuse ;  /* 0x000000434a4a7220 */ /* 0x088fe40000410000 */
[C---:B------:R-:W-:Y:S02]  /*b550*/  FFMA.FTZ R64, R71.reuse, R67, -R64 ;  /* 0x0000004347407223 */ /* 0x040fe40000010840 */
[C---:B------:R-:W-:Y:S02]  /*b560*/  FFMA.FTZ R65, R71.reuse, R70, -R65 ;  /* 0x0000004647417223 */ /* 0x040fe40000010841 */
[C---:B------:R-:W-:Y:S02]  /*b570*/  FFMA.FTZ R73, R71.reuse, R66, R73 ;  /* 0x0000004247497223 */ /* 0x040fe40000010049 */
[----:B------:R-:W-:Y:S01]  /*b580*/  FFMA.FTZ R74, R71, R69, R74 ;  /* 0x00000045474a7223 */ /* 0x000fe2000001004a */
[----:B------:R-:W-:Y:S01]  /*b590*/  MOV R71, R64 ;  /* 0x0000004000477202 */ /* 0x000fe20000000f00 */
[----:B------:R-:W-:-:S02]  /*b5a0*/  FADD.FTZ R68, R68, R65 ;  /* 0x0000004144447221 */ /* 0x000fc40000010000 */
[----:B------:R-:W-:Y:S02]  /*b5b0*/  FADD.FTZ R72, R72, R73 ;  /* 0x0000004948487221 */ /* 0x000fe40000010000 */
.L_x_1647:
[----:B------:R-:W-:Y:S05]  /*b5c0*/  BSYNC B1 ;  /* 0x0000000000017941 */ /* 0x000fea0003800000 */
.L_x_1646:
[----:B------:R-:W-:Y:S01]  /*b5d0*/  ISETP.GT.U32.AND P0, PT, R236, 0x17, PT ;  /* 0x00000017ec00780c */ /* 0x000fe20003f04070 */
[----:B------:R-:W-:Y:S05]  /*b5e0*/  BRA.DIV ~URZ, `(.L_x_1648) ;  /* 0x00007c627f007947 */ /* 0x000fea000b800000 */
[----:B------:R3:W4:Y:S04]  /*b5f0*/  SHFL.DOWN PT, R67, R71, 0x8, 0x1f ;  /* 0x09001f0047437f89 */ /* 0x00072800000e0000 */
[----:B--2---:R3:W2:Y:S04]  /*b600*/  SHFL.DOWN PT, R69, R74, 0x8, 0x1f ;  /* 0x09001f004a457f89 */ /* 0x0046a800000e0000 */
[----:B----4-:R3:W4:Y:S04]  /*b610*/  SHFL.DOWN PT, R70, R68, 0x8, 0x1f ;  /* 0x09001f0044467f89 */ /* 0x01072800000e0000 */
[----:B-1----:R3:W1:Y:S02]  /*b620*/  SHFL.DOWN PT, R66, R72, 0x8, 0x1f ;  /* 0x09001f0048427f89 */ /* 0x00266400000e0000 */
.L_x_1744:
        /* <DEDUP_REMOVED lines=13> */
.L_x_1650:
[----:B------:R-:W-:Y:S05]  /*b700*/  BSYNC B1 ;  /* 0x0000000000017941 */ /* 0x000fea0003800000 */
.L_x_1649:
[----:B------:R-:W-:Y:S01]  /*b710*/  ISETP.GT.U32.AND P0, PT, R236, 0xf, PT ;  /* 0x0000000fec00780c */ /* 0x000fe20003f04070 */
[----:B------:R-:W-:Y:S10]  /*b720*/  BRA.DIV ~URZ, `(.L_x_1651) ;  /* 0x00007ce27f007947 */ /* 0x000ff4000b800000 */
[----:B------:R3:W4:Y:S02]  /*b730*/  SHFL.DOWN PT, R67, R71, 0x10, 0x1f ;  /* 0x0a001f0047437f89 */ /* 0x00072400000e0000 */
.L_x_1745:
[----:B------:R-:W-:Y:S05]  /*b740*/  BRA.DIV ~URZ, `(.L_x_1652) ;  /* 0x00007d427f007947 */ /* 0x000fea000b800000 */
[----:B--2---:R2:W3:Y:S04]  /*b750*/  SHFL.DOWN PT, R69, R74, 0x10, 0x1f ;  /* 0x0a001f004a457f89 */ /* 0x0044e800000e0000 */
[----:B----4-:R2:W4:Y:S04]  /*b760*/  SHFL.DOWN PT, R70, R68, 0x10, 0x1f ;  /* 0x0a001f0044467f89 */ /* 0x01052800000e0000 */
[----:B-1----:R2:W1:Y:S02]  /*b770*/  SHFL.DOWN PT, R66, R72, 0x10, 0x1f ;  /* 0x0a001f0048427f89 */ /* 0x00246400000e0000 */
.L_x_1746:
        /* <DEDUP_REMOVED lines=13> */
.L_x_1654:
[----:B------:R-:W-:Y:S05]  /*b850*/  BSYNC B1 ;  /* 0x0000000000017941 */ /* 0x000fea0003800000 */
.L_x_1653:
        /* <DEDUP_REMOVED lines=20> */
.L_x_1747:
        /* <DEDUP_REMOVED lines=19> */
[----:B----4-:R-:W-:-:S02]  /*bad0*/  FADD.FTZ R66, R69, R68 ;  /* 0x0000004445427221 */ /* 0x010fc40000010000 */
[----:B------:R-:W-:Y:S02]  /*bae0*/  FADD.FTZ R67, R67, R72 ;  /* 0x0000004843437221 */ /* 0x000fe40000010000 */
.L_x_1657:
[----:B------:R-:W-:Y:S05]  /*baf0*/  BSYNC B1 ;  /* 0x0000000000017941 */ /* 0x000fea0003800000 */
.L_x_1656:
[----:B------:R-:W0:Y:S04]  /*bb00*/  LDS.128 R72, [R234+0xd0b0] ;  /* 0x00d0b000ea487984 */ /* 0x000e280000000c00 */
[----:B------:R-:W-:Y:S01]  /*bb10*/  STS.128 [R234+0xd0b0], R64 ;  /* 0x00d0b040ea007388 */ /* 0x000fe20000000c00 */
[C---:B0-----:R-:W-:Y:S02]  /*bb20*/  FMUL.FTZ R70, R73.reuse, R67 ;  /* 0x0000004349467220 */ /* 0x041fe40000410000 */
[C---:B------:R-:W-:Y:S02]  /*bb30*/  FMUL.FTZ R71, R73.reuse, R66 ;  /* 0x0000004249477220 */ /* 0x040fe40000410000 */
[C---:B----4-:R-:W-:Y:S02]  /*bb40*/  FMUL.FTZ R68, R73.reuse, R65 ;  /* 0x0000004149447220 */ /* 0x050fe40000410000 */
        /* <DEDUP_REMOVED lines=32> */
.L_x_1636:
[----:B-1----:R-:W-:Y:S05]  /*bd50*/  BSYNC B0 ;  /* 0x0000000000007941 */ /* 0x002fea0003800000 */
.L_x_1635:
[----:B------:R-:W-:Y:S02]  /*bd60*/  WARPSYNC 0xffffffff ;  /* 0xffffffff00007948 */ /* 0x000fe40003800000 */
[----:B------:R-:W-:Y:S01]  /*bd70*/  BAR.SYNC.DEFER_BLOCKING 0x0 ;  /* 0x0000000000007b1d */ /* 0x000fe20000010000 */
[----:B------:R-:W-:-:S05]  /*bd80*/  ISETP.NE.AND P0, PT, R122, RZ, PT ;  /* 0x000000ff7a00720c */ /* 0x000fca0003f05270 */
[----:B------:R-:W-:Y:S01]  /*bd90*/  BSSY B0, `(.L_x_1658) ;  /* 0x00002d9000007945 */ /* 0x000fe20003800000 */
[----:B------:R-:W1:Y:S07]  /*bda0*/  LDS.64 R64, [R233.X16+0xd088] ;  /* 0x00d08800e9407984 */ /* 0x000e6e000000ca00 */
[----:B------:R2:W-:Y:S01]  /*bdb0*/  @!P0 STS.128 [UR28+0xee80], R60 ;  /* 0x00ee803cff008988 */ /* 0x0005e20008000c1c */
[----:B------:R-:W-:Y:S02]  /*bdc0*/  ULDC UR28, c[0x0][0x168] ;  /* 0x00005a00001c7ab9 */ /* 0x000fe40000000800 */
[----:B------:R-:W-:Y:S01]  /*bdd0*/  UIADD3 UR28, -UR27, UR28, URZ ;  /* 0x0000001c1b1c7290 */ /* 0x000fe2000fffe13f */
[----:B--2---:R-:W-:-:S05]  /*bde0*/  HADD2.F32 R62, -RZ, R117.H0_H0 ;  /* 0x20000075ff3e7230 */ /* 0x004fca0000004100 */
[----:B------:R-:W-:Y:S02]  /*bdf0*/  FMUL.FTZ R61, R101, R62 ;  /* 0x0000003e653d7220 */ /* 0x000fe40000410000 */
[CC--:B-1----:R-:W-:Y:S02]  /*be00*/  FMUL.FTZ R66, R64.reuse, -R95.reuse ;  /* 0x8000005f40427220 */ /* 0x0c2fe40000410000 */
[C---:B------:R-:W-:Y:S02]  /*be10*/  FMUL.FTZ R95, R65.reuse, -R95 ;  /* 0x8000005f415f7220 */ /* 0x040fe40000410000 */
[-C--:B------:R-:W-:Y:S02]  /*be20*/  FFMA.FTZ R65, R65, R94.reuse, R66 ;  /* 0x0000005e41417223 */ /* 0x080fe40000010042 */
[----:B------:R-:W-:Y:S01]  /*be30*/  FFMA.FTZ R64, R64, R94, -R95 ;  /* 0x0000005e40407223 */ /* 0x000fe2000001085f */
[----:B------:R-:W-:Y:S01]  /*be40*/  IADD3 R95, R122, 0xd00, RZ ;  /* 0x00000d007a5f7810 */ /* 0x000fe20007ffe0ff */
[----:B------:R-:W-:-:S02]  /*be50*/  FADD.FTZ R154, -R154, R65 ;  /* 0x000000419a9a7221 */ /* 0x000fc40000010100 */
[----:B------:R-:W-:Y:S02]  /*be60*/  FADD.FTZ R153, R153, R64 ;  /* 0x0000004099997221 */ /* 0x000fe40000010000 */
[CC--:B------:R-:W-:Y:S02]  /*be70*/  FMUL.FTZ R64, R29.reuse, -R154.reuse ;  /* 0x8000009a1d407220 */ /* 0x0c0fe40000410000 */
[-C--:B------:R-:W-:Y:S02]  /*be80*/  FMUL.FTZ R29, R29, -R153.reuse ;  /* 0x800000991d1d7220 */ /* 0x080fe40000410000 */
[C---:B------:R-:W-:Y:S02]  /*be90*/  FFMA.FTZ R66, R30.reuse, R153, -R64 ;  /* 0x000000991e427223 */ /* 0x040fe40000010840 */
[-C--:B------:R-:W-:Y:S02]  /*bea0*/  FFMA.FTZ R29, R30, R154.reuse, R29 ;  /* 0x0000009a1e1d7223 */ /* 0x080fe4000001001d */
[----:B------:R-:W-:-:S02]  /*beb0*/  FMUL.FTZ R64, R0, R154 ;  /* 0x0000009a00407220 */ /* 0x000fc40000410000 */
[-C--:B------:R-:W-:Y:S02]  /*bec0*/  FFMA.FTZ R30, R0, -R61.reuse, R192 ;  /* 0x8000003d001e7223 */ /* 0x080fe400000100c0 */
[C---:B------:R-:W-:Y:S02]  /*bed0*/  FFMA.FTZ R0, R2.reuse, -R61, R191 ;  /* 0x8000003d02007223 */ /* 0x040fe400000100bf */
[----:B------:R-:W-:Y:S02]  /*bee0*/  FMUL.FTZ R61, R153, UR34 ;  /* 0x00000022993d7c20 */ /* 0x000fe40008410000 */
[----:B------:R-:W-:Y:S02]  /*bef0*/  FFMA.FTZ R64, R2, R153, R64 ;  /* 0x0000009902407223 */ /* 0x000fe40000010040 */
[C---:B------:R-:W-:Y:S02]  /*bf00*/  FFMA.FTZ R63, R154.reuse, UR33, -R61 ;  /* 0x000000219a3f7c23 */ /* 0x040fe4000801083d */
[----:B------:R-:W-:-:S02]  /*bf10*/  FMUL.FTZ R2, R154, UR34 ;  /* 0x000000229a027c20 */ /* 0x000fc40008410000 */
[----:B------:R-:W-:Y:S02]  /*bf20*/  FMUL.FTZ R63, R30, R63 ;  /* 0x0000003f1e3f7220 */ /* 0x000fe40000410000 */
[----:B------:R-:W-:Y:S02]  /*bf30*/  FFMA.FTZ R61, R153, UR33, R2 ;  /* 0x00000021993d7c23 */ /* 0x000fe40008010002 */
[----:B------:R-:W-:Y:S02]  /*bf40*/  FADD.FTZ R152, -R152, R29 ;  /* 0x0000001d98987221 */ /* 0x000fe40000010100 */
[----:B------:R-:W-:Y:S02]  /*bf50*/  FFMA.FTZ R29, R0, R61, R63 ;  /* 0x0000003d001d7223 */ /* 0x000fe4000001003f */
[C---:B------:R-:W-:Y:S02]  /*bf60*/  FMUL.FTZ R61, R101.reuse, R154 ;  /* 0x0000009a653d7220 */ /* 0x040fe40000410000 */
[----:B------:R-:W-:-:S02]  /*bf70*/  FMUL.FTZ R153, R101, R153 ;  /* 0x0000009965997220 */ /* 0x000fc40000410000 */
[C---:B------:R-:W-:Y:S02]  /*bf80*/  FMUL.FTZ R2, R30.reuse, R61 ;  /* 0x0000003d1e027220 */ /* 0x040fe40000410000 */
[-C--:B------:R-:W-:Y:S02]  /*bf90*/  FMUL.FTZ R30, R30, R153.reuse ;  /* 0x000000991e1e7220 */ /* 0x080fe40000410000 */
[C---:B------:R-:W-:Y:S02]  /*bfa0*/  FFMA.FTZ R2, R0.reuse, R153, R2 ;  /* 0x0000009900027223 */ /* 0x040fe40000010002 */
[-C--:B------:R-:W-:Y:S02]  /*bfb0*/  FFMA.FTZ R0, R0, R61.reuse, -R30 ;  /* 0x0000003d00007223 */ /* 0x080fe4000001081e */
[----:B------:R-:W-:Y:S02]  /*bfc0*/  FMUL.FTZ R60, R62, R61 ;  /* 0x0000003d3e3c7220 */ /* 0x000fe40000410000 */
[----:B------:R-:W-:-:S02]  /*bfd0*/  FADD.FTZ R151, R151, R66 ;  /* 0x0000004297977221 */ /* 0x000fc40000010000 */
[C---:B------:R-:W-:Y:S02]  /*bfe0*/  FMUL.FTZ R61, R35.reuse, -R152 ;  /* 0x80000098233d7220 */ /* 0x040fe40000410000 */
[C---:B------:R-:W-:Y:S02]  /*bff0*/  FMUL.FTZ R30, R62.reuse, R153 ;  /* 0x000000993e1e7220 */ /* 0x040fe40000410000 */
[----:B------:R-:W-:Y:S02]  /*c000*/  FFMA.FTZ R29, R62, R64, R29 ;  /* 0x000000403e1d7223 */ /* 0x000fe4000001001d */
[-C--:B------:R-:W-:Y:S01]  /*c010*/  FFMA.FTZ R62, R36, R151.reuse, -R61 ;  /* 0x00000097243e7223 */ /* 0x080fe2000001083d */
[----:B------:R-:W-:Y:S01]  /*c020*/  HADD2.F32 R61, -RZ, R118.H0_H0 ;  /* 0x20000076ff3d7230 */ /* 0x000fe20000004100 */
[----:B------:R-:W-:Y:S02]  /*c030*/  FMUL.FTZ R35, R35, -R151 ;  /* 0x8000009723237220 */ /* 0x000fe40000410000 */
[----:B------:R-:W-:-:S02]  /*c040*/  FMUL.FTZ R63, R3, R152 ;  /* 0x00000098033f7220 */ /* 0x000fc40000410000 */
[----:B------:R-:W-:Y:S02]  /*c050*/  FFMA.FTZ R35, R36, R152, R35 ;  /* 0x0000009824237223 */ /* 0x000fe40000010023 */
[----:B------:R-:W-:Y:S02]  /*c060*/  FMUL.FTZ R36, R102, R61 ;  /* 0x0000003d66247220 */ /* 0x000fe40000410000 */
[----:B------:R-:W-:Y:S02]  /*c070*/  FMUL.FTZ R65, R151, UR34 ;  /* 0x0000002297417c20 */ /* 0x000fe40008410000 */
[-C--:B------:R-:W-:Y:S02]  /*c080*/  FFMA.FTZ R3, R3, -R36.reuse, R189 ;  /* 0x8000002403037223 */ /* 0x080fe400000100bd */
[C---:B------:R-:W-:Y:S02]  /*c090*/  FFMA.FTZ R36, R4.reuse, -R36, R190 ;  /* 0x8000002404247223 */ /* 0x040fe400000100be */
[----:B------:R-:W-:-:S02]  /*c0a0*/  FFMA.FTZ R63, R4, R151, R63 ;  /* 0x00000097043f7223 */ /* 0x000fc4000001003f */
[----:B------:R-:W-:Y:S02]  /*c0b0*/  FADD.FTZ R149, R149, R62 ;  /* 0x0000003e95957221 */ /* 0x000fe40000010000 */
[C---:B------:R-:W-:Y:S02]  /*c0c0*/  FFMA.FTZ R62, R152.reuse, UR33, -R65 ;  /* 0x00000021983e7c23 */ /* 0x040fe40008010841 */
[----:B------:R-:W-:Y:S02]  /*c0d0*/  FMUL.FTZ R4, R152, UR34 ;  /* 0x0000002298047c20 */ /* 0x000fe40008410000 */
[----:B------:R-:W-:Y:S02]  /*c0e0*/  FFMA.FTZ R217, R101, R64, R217 ;  /* 0x0000004065d97223 */ /* 0x000fe400000100d9 */
[----:B------:R-:W-:Y:S02]  /*c0f0*/  FFMA.FTZ R65, R151, UR33, R4 ;  /* 0x0000002197417c23 */ /* 0x000fe40008010004 */
[----:B------:R-:W-:-:S02]  /*c100*/  FMUL.FTZ R62, R3, R62 ;  /* 0x0000003e033e7220 */ /* 0x000fc40000410000 */
[C---:B------:R-:W-:Y:S02]  /*c110*/  FMUL.FTZ R152, R102.reuse, R152 ;  /* 0x0000009866987220 */ /* 0x040fe40000410000 */
[----:B------:R-:W-:Y:S02]  /*c120*/  FMUL.FTZ R64, R102, R151 ;  /* 0x0000009766407220 */ /* 0x000fe40000410000 */
[----:B------:R-:W-:Y:S02]  /*c130*/  FADD.FTZ R150, -R150, R35 ;  /* 0x0000002396967221 */ /* 0x000fe40000010100 */
[----:B------:R-:W-:Y:S02]  /*c140*/  FFMA.FTZ R62, R36, R65, R62 ;  /* 0x00000041243e7223 */ /* 0x000fe4000001003e */
[C---:B------:R-:W-:Y:S02]  /*c150*/  FMUL.FTZ R35, R3.reuse, R152 ;  /* 0x0000009803237220 */ /* 0x040fe40000410000 */
[----:B------:R-:W-:-:S02]  /*c160*/  FMUL.FTZ R65, R3, R64 ;  /* 0x0000004003417220 */ /* 0x000fc40000410000 */
[----:B------:R-:W-:Y:S02]  /*c170*/  FADD.FTZ R164, R29, R164 ;  /* 0x000000a41da47221 */ /* 0x000fe40000010000 */
[----:B------:R-:W-:Y:S02]  /*c180*/  FMUL.FTZ R29, R37, -R150 ;  /* 0x80000096251d7220 */ /* 0x000fe40000410000 */
[C---:B------:R-:W-:Y:S02]  /*c190*/  FFMA.FTZ R3, R36.reuse, R64, R35 ;  /* 0x0000004024037223 */ /* 0x040fe40000010023 */
[----:B------:R-:W-:Y:S02]  /*c1a0*/  FFMA.FTZ R4, R36, R152, -R65 ;  /* 0x0000009824047223 */ /* 0x000fe40000010841 */
[C---:B------:R-:W-:Y:S01]  /*c1b0*/  FMUL.FTZ R35, R61.reuse, R64 ;  /* 0x000000403d237220 */ /* 0x040fe20000410000 */
[----:B------:R-:W-:Y:S01]  /*c1c0*/  HADD2.F32 R64, -RZ, R155.H0_H0 ;  /* 0x2000009bff407230 */ /* 0x000fe20000004100 */
[----:B------:R-:W-:-:S02]  /*c1d0*/  FMUL.FTZ R36, R61, R152 ;  /* 0x000000983d247220 */ /* 0x000fc40000410000 */
[----:B------:R-:W-:Y:S02]  /*c1e0*/  FFMA.FTZ R61, R61, R63, R62 ;  /* 0x0000003f3d3d7223 */ /* 0x000fe4000001003e */
[-C--:B------:R-:W-:Y:S02]  /*c1f0*/  FMUL.FTZ R37, R37, -R149.reuse ;  /* 0x8000009525257220 */ /* 0x080fe40000410000 */
[C---:B------:R-:W-:Y:S02]  /*c200*/  FFMA.FTZ R62, R38.reuse, R149, -R29 ;  /* 0x00000095263e7223 */ /* 0x040fe4000001081d */
[-C--:B------:R-:W-:Y:S02]  /*c210*/  FMUL.FTZ R29, R5, R150.reuse ;  /* 0x00000096051d7220 */ /* 0x080fe40000410000 */
[----:B------:R-:W-:Y:S02]  /*c220*/  FFMA.FTZ R37, R38, R150, R37 ;  /* 0x0000009626257223 */ /* 0x000fe40000010025 */
[----:B------:R-:W-:-:S02]  /*c230*/  FMUL.FTZ R38, R103, R64 ;  /* 0x0000004067267220 */ /* 0x000fc40000410000 */
[C---:B------:R-:W-:Y:S02]  /*c240*/  FFMA.FTZ R66, R6.reuse, R149, R29 ;  /* 0x0000009506427223 */ /* 0x040fe4000001001d */
[----:B------:R-:W-:Y:S02]  /*c250*/  FMUL.FTZ R29, R149, UR34 ;  /* 0x00000022951d7c20 */ /* 0x000fe40008410000 */
[-C--:B------:R-:W-:Y:S02]  /*c260*/  FFMA.FTZ R5, R5, -R38.reuse, R188 ;  /* 0x8000002605057223 */ /* 0x080fe400000100bc */
[----:B------:R-:W-:Y:S02]  /*c270*/  FFMA.FTZ R38, R6, -R38, R187 ;  /* 0x8000002606267223 */ /* 0x000fe400000100bb */
[----:B------:R-:W-:Y:S02]  /*c280*/  FADD.FTZ R147, R147, R62 ;  /* 0x0000003e93937221 */ /* 0x000fe40000010000 */
[----:B------:R-:W-:-:S02]  /*c290*/  FMUL.FTZ R6, R150, UR34 ;  /* 0x0000002296067c20 */ /* 0x000fc40008410000 */
[----:B------:R-:W-:Y:S02]  /*c2a0*/  FFMA.FTZ R62, R150, UR33, -R29 ;  /* 0x00000021963e7c23 */ /* 0x000fe4000801081d */
[----:B------:R-:W-:Y:S02]  /*c2b0*/  FFMA.FTZ R218, R102, R63, R218 ;  /* 0x0000003f66da7223 */ /* 0x000fe400000100da */
[----:B------:R-:W-:Y:S02]  /*c2c0*/  FADD.FTZ R63, -R148, R37 ;  /* 0x00000025943f7221 */ /* 0x000fe40000010100 */
[----:B------:R-:W-:Y:S02]  /*c2d0*/  FFMA.FTZ R29, R149, UR33, R6 ;  /* 0x00000021951d7c23 */ /* 0x000fe40008010006 */
[----:B------:R-:W-:Y:S02]  /*c2e0*/  FMUL.FTZ R62, R5, R62 ;  /* 0x0000003e053e7220 */ /* 0x000fe40000410000 */
[----:B------:R-:W-:-:S02]  /*c2f0*/  FMUL.FTZ R65, R103, R150 ;  /* 0x0000009667417220 */ /* 0x000fc40000410000 */
[----:B------:R-:W-:Y:S02]  /*c300*/  FMUL.FTZ R37, R103, R149 ;  /* 0x0000009567257220 */ /* 0x000fe40000410000 */
[C---:B------:R-:W-:Y:S02]  /*c310*/  FFMA.FTZ R29, R38.reuse, R29, R62 ;  /* 0x0000001d261d7223 */ /* 0x040fe4000001003e */
[C---:B------:R-:W-:Y:S02]  /*c320*/  FMUL.FTZ R6, R5.reuse, R65 ;  /* 0x0000004105067220 */ /* 0x040fe40000410000 */
[-C--:B------:R-:W-:Y:S02]  /*c330*/  FMUL.FTZ R62, R5, R37.reuse ;  /* 0x00000025053e7220 */ /* 0x080fe40000410000 */
[C---:B------:R-:W-:Y:S02]  /*c340*/  FFMA.FTZ R5, R38.reuse, R37, R6 ;  /* 0x0000002526057223 */ /* 0x040fe40000010006 */
[----:B------:R-:W-:-:S02]  /*c350*/  FFMA.FTZ R6, R38, R65, -R62 ;  /* 0x0000004126067223 */ /* 0x000fc4000001083e */
[C---:B------:R-:W-:Y:S02]  /*c360*/  FMUL.FTZ R37, R64.reuse, R37 ;  /* 0x0000002540257220 */ /* 0x040fe40000410000 */
[C---:B------:R-:W-:Y:S02]  /*c370*/  FMUL.FTZ R38, R64.reuse, R65 ;  /* 0x0000004140267220 */ /* 0x040fe40000410000 */
[----:B------:R-:W-:Y:S01]  /*c380*/  FFMA.FTZ R64, R64, R66, R29 ;  /* 0x0000004240407223 */ /* 0x000fe2000001001d */
[----:B------:R-:W-:Y:S01]  /*c390*/  HADD2.F32 R29, -RZ, R156.H0_H0 ;  /* 0x2000009cff1d7230 */ /* 0x000fe20000004100 */
[C---:B------:R-:W-:Y:S02]  /*c3a0*/  FMUL.FTZ R62, R39.reuse, -R63 ;  /* 0x8000003f273e7220 */ /* 0x040fe40000410000 */
[----:B------:R-:W-:Y:S02]  /*c3b0*/  FMUL.FTZ R39, R39, -R147 ;  /* 0x8000009327277220 */ /* 0x000fe40000410000 */
[----:B------:R-:W-:-:S02]  /*c3c0*/  FADD.FTZ R216, R61, R216 ;  /* 0x000000d83dd87221 */ /* 0x000fc40000010000 */
[----:B------:R-:W-:Y:S02]  /*c3d0*/  FMUL.FTZ R61, R104, R29 ;  /* 0x0000001d683d7220 */ /* 0x000fe40000410000 */
[C---:B------:R-:W-:Y:S02]  /*c3e0*/  FFMA.FTZ R62, R40.reuse, R147, -R62 ;  /* 0x00000093283e7223 */ /* 0x040fe4000001083e */
[-C--:B------:R-:W-:Y:S02]  /*c3f0*/  FFMA.FTZ R39, R40, R63.reuse, R39 ;  /* 0x0000003f28277223 */ /* 0x080fe40000010027 */
[----:B------:R-:W-:Y:S02]  /*c400*/  FFMA.FTZ R219, R103, R66, R219 ;  /* 0x0000004267db7223 */ /* 0x000fe400000100db */
[----:B------:R-:W-:Y:S02]  /*c410*/  FMUL.FTZ R40, R8, R63 ;  /* 0x0000003f08287220 */ /* 0x000fe40000410000 */
[----:B------:R-:W-:-:S02]  /*c420*/  FMUL.FTZ R66, R147, UR34 ;  /* 0x0000002293427c20 */ /* 0x000fc40008410000 */
[-C--:B------:R-:W-:Y:S02]  /*c430*/  FFMA.FTZ R8, R8, -R61.reuse, R185 ;  /* 0x8000003d08087223 */ /* 0x080fe400000100b9 */
[C---:B------:R-:W-:Y:S02]  /*c440*/  FFMA.FTZ R61, R7.reuse, -R61, R186 ;  /* 0x8000003d073d7223 */ /* 0x040fe400000100ba */
[----:B------:R-:W-:Y:S02]  /*c450*/  FFMA.FTZ R65, R7, R147, R40 ;  /* 0x0000009307417223 */ /* 0x000fe40000010028 */
[C---:B------:R-:W-:Y:S02]  /*c460*/  FMUL.FTZ R40, R63.reuse, UR34 ;  /* 0x000000223f287c20 */ /* 0x040fe40008410000 */
[----:B------:R-:W-:Y:S02]  /*c470*/  FFMA.FTZ R7, R63, UR33, -R66 ;  /* 0x000000213f077c23 */ /* 0x000fe40008010842 */
[----:B------:R-:W-:-:S02]  /*c480*/  FMUL.FTZ R68, R104, R63 ;  /* 0x0000003f68447220 */ /* 0x000fc40000410000 */
[----:B------:R-:W-:Y:S02]  /*c490*/  FFMA.FTZ R40, R147, UR33, R40 ;  /* 0x0000002193287c23 */ /* 0x000fe40008010028 */
[----:B------:R-:W-:Y:S02]  /*c4a0*/  FMUL.FTZ R66, R104, R147 ;  /* 0x0000009368427220 */ /* 0x000fe40000410000 */
[----:B------:R-:W-:Y:S02]  /*c4b0*/  FMUL.FTZ R63, R8, R7 ;  /* 0x00000007083f7220 */ /* 0x000fe40000410000 */
[----:B------:R-:W-:Y:S02]  /*c4c0*/  FADD.FTZ R146, -R146, R39 ;  /* 0x0000002792927221 */ /* 0x000fe40000010100 */
[----:B------:R-:W-:Y:S02]  /*c4d0*/  FADD.FTZ R215, R64, R215 ;  /* 0x000000d740d77221 */ /* 0x000fe40000010000 */
[----:B------:R-:W-:-:S02]  /*c4e0*/  FMUL.FTZ R39, R8, R68 ;  /* 0x0000004408277220 */ /* 0x000fc40000410000 */
[----:B------:R-:W-:Y:S01]  /*c4f0*/  FMUL.FTZ R7, R8, R66 ;  /* 0x0000004208077220 */ /* 0x000fe20000410000 */
[----:B------:R-:W-:Y:S01]  /*c500*/  HADD2.F32 R8, -RZ, R157.H0_H0 ;  /* 0x2000009dff087230 */ /* 0x000fe20000004100 */
[----:B------:R-:W-:Y:S02]  /*c510*/  FFMA.FTZ R64, R61, R40, R63 ;  /* 0x000000283d407223 */ /* 0x000fe4000001003f */
[----:B------:R-:W-:Y:S02]  /*c520*/  FADD.FTZ R62, R145, R62 ;  /* 0x0000003e913e7221 */ /* 0x000fe40000010000 */
[----:B------:R-:W-:Y:S02]  /*c530*/  FMUL.FTZ R63, R41, -R146 ;  /* 0x80000092293f7220 */ /* 0x000fe40000410000 */
[----:B------:R-:W-:Y:S02]  /*c540*/  FFMA.FTZ R71, R29, R65, R64 ;  /* 0x000000411d477223 */ /* 0x000fe40000010040 */
[----:B------:R-:W-:-:S02]  /*c550*/  FFMA.FTZ R39, R61, R66, R39 ;  /* 0x000000423d277223 */ /* 0x000fc40000010027 */
[----:B------:R-:W-:Y:S02]  /*c560*/  FFMA.FTZ R7, R61, R68, -R7 ;  /* 0x000000443d077223 */ /* 0x000fe40000010807 */
[----:B------:R-:W-:Y:S02]  /*c570*/  FFMA.FTZ R220, R104, R65, R220 ;  /* 0x0000004168dc7223 */ /* 0x000fe400000100dc */
[----:B------:R-:W-:Y:S02]  /*c580*/  FFMA.FTZ R64, R42, R62, -R63 ;  /* 0x0000003e2a407223 */ /* 0x000fe4000001083f */
[C---:B------:R-:W-:Y:S02]  /*c590*/  FMUL.FTZ R40, R29.reuse, R66 ;  /* 0x000000421d287220 */ /* 0x040fe40000410000 */
[----:B------:R-:W-:Y:S02]  /*c5a0*/  FMUL.FTZ R61, R29, R68 ;  /* 0x000000441d3d7220 */ /* 0x000fe40000410000 */
[----:B------:R-:W-:-:S02]  /*c5b0*/  FMUL.FTZ R65, R105, R8 ;  /* 0x0000000869417220 */ /* 0x000fc40000410000 */
[----:B------:R-:W-:Y:S02]  /*c5c0*/  FMUL.FTZ R63, R62, UR34 ;  /* 0x000000223e3f7c20 */ /* 0x000fe40008410000 */
[C---:B------:R-:W-:Y:S02]  /*c5d0*/  FMUL.FTZ R29, R10.reuse, R146 ;  /* 0x000000920a1d7220 */ /* 0x040fe40000410000 */
[----:B------:R-:W-:Y:S02]  /*c5e0*/  FMUL.FTZ R41, R41, -R62 ;  /* 0x8000003e29297220 */ /* 0x000fe40000410000 */
[----:B------:R-:W-:Y:S02]  /*c5f0*/  FFMA.FTZ R10, R10, -R65, R183 ;  /* 0x800000410a0a7223 */ /* 0x000fe400000100b7 */
[----:B------:R-:W-:Y:S02]  /*c600*/  FFMA.FTZ R63, R146, UR33, -R63 ;  /* 0x00000021923f7c23 */ /* 0x000fe4000801083f */
[----:B------:R-:W-:-:S02]  /*c610*/  FMUL.FTZ R69, R105, R146 ;  /* 0x0000009269457220 */ /* 0x000fc40000410000 */
[C---:B------:R-:W-:Y:S02]  /*c620*/  FFMA.FTZ R65, R9.reuse, -R65, R184 ;  /* 0x8000004109417223 */ /* 0x040fe400000100b8 */
[-C--:B------:R-:W-:Y:S02]  /*c630*/  FFMA.FTZ R66, R9, R62.reuse, R29 ;  /* 0x0000003e09427223 */ /* 0x080fe4000001001d */
[----:B------:R-:W-:Y:S02]  /*c640*/  FMUL.FTZ R67, R105, R62 ;  /* 0x0000003e69437220 */ /* 0x000fe40000410000 */
[----:B------:R-:W-:Y:S02]  /*c650*/  FFMA.FTZ R41, R42, R146, R41 ;  /* 0x000000922a297223 */ /* 0x000fe40000010029 */
[----:B------:R-:W-:Y:S02]  /*c660*/  FMUL.FTZ R9, R146, UR34 ;  /* 0x0000002292097c20 */ /* 0x000fe40008410000 */
[----:B------:R-:W-:-:S02]  /*c670*/  FMUL.FTZ R42, R10, R69 ;  /* 0x000000450a2a7220 */ /* 0x000fc40000410000 */
[C---:B------:R-:W-:Y:S02]  /*c680*/  FMUL.FTZ R63, R10.reuse, R63 ;  /* 0x0000003f0a3f7220 */ /* 0x040fe40000410000 */
[----:B------:R-:W-:Y:S02]  /*c690*/  FADD.FTZ R143, R143, R64 ;  /* 0x000000408f8f7221 */ /* 0x000fe40000010000 */
[-C--:B------:R-:W-:Y:S02]  /*c6a0*/  FMUL.FTZ R10, R10, R67.reuse ;  /* 0x000000430a0a7220 */ /* 0x080fe40000410000 */
[----:B------:R-:W-:Y:S01]  /*c6b0*/  FFMA.FTZ R64, R62, UR33, R9 ;  /* 0x000000213e407c23 */ /* 0x000fe20008010009 */
[----:B------:R-:W-:Y:S01]  /*c6c0*/  HADD2.F32 R9, -RZ, R158.H0_H0 ;  /* 0x2000009eff097230 */ /* 0x000fe20000004100 */
[----:B------:R-:W-:Y:S02]  /*c6d0*/  FADD.FTZ R144, -R144, R41 ;  /* 0x0000002990907221 */ /* 0x000fe40000010100 */
[----:B------:R-:W-:-:S02]  /*c6e0*/  FFMA.FTZ R41, R65, R67, R42 ;  /* 0x0000004341297223 */ /* 0x000fc4000001002a */
[----:B------:R-:W-:Y:S02]  /*c6f0*/  FFMA.FTZ R42, R65, R69, -R10 ;  /* 0x00000045412a7223 */ /* 0x000fe4000001080a */
[C---:B------:R-:W-:Y:S02]  /*c700*/  FMUL.FTZ R10, R43.reuse, -R144 ;  /* 0x800000902b0a7220 */ /* 0x040fe40000410000 */
[----:B------:R-:W-:Y:S02]  /*c710*/  FMUL.FTZ R43, R43, -R143 ;  /* 0x8000008f2b2b7220 */ /* 0x000fe40000410000 */
[----:B------:R-:W-:Y:S02]  /*c720*/  FMUL.FTZ R29, R106, R9 ;  /* 0x000000096a1d7220 */ /* 0x000fe40000410000 */
[----:B------:R-:W-:Y:S02]  /*c730*/  FFMA.FTZ R63, R65, R64, R63 ;  /* 0x00000040413f7223 */ /* 0x000fe4000001003f */
[----:B------:R-:W-:-:S02]  /*c740*/  FFMA.FTZ R10, R44, R143, -R10 ;  /* 0x0000008f2c0a7223 */ /* 0x000fc4000001080a */
[----:B------:R-:W-:Y:S02]  /*c750*/  FFMA.FTZ R43, R44, R144, R43 ;  /* 0x000000902c2b7223 */ /* 0x000fe4000001002b */
[----:B------:R-:W-:Y:S02]  /*c760*/  FFMA.FTZ R44, R12, -R29, R181 ;  /* 0x8000001d0c2c7223 */ /* 0x000fe400000100b5 */
[-C--:B------:R-:W-:Y:S02]  /*c770*/  FFMA.FTZ R221, R105, R66.reuse, R221 ;  /* 0x0000004269dd7223 */ /* 0x080fe400000100dd */
[----:B------:R-:W-:Y:S02]  /*c780*/  FFMA.FTZ R68, R8, R66, R63 ;  /* 0x0000004208447223 */ /* 0x000fe4000001003f */
[----:B------:R-:W-:Y:S02]  /*c790*/  FMUL.FTZ R12, R12, R144 ;  /* 0x000000900c0c7220 */ /* 0x000fe40000410000 */
[----:B------:R-:W-:-:S02]  /*c7a0*/  FMUL.FTZ R66, R144, UR34 ;  /* 0x0000002290427c20 */ /* 0x000fc40008410000 */
[C---:B------:R-:W-:Y:S02]  /*c7b0*/  FMUL.FTZ R62, R8.reuse, R67 ;  /* 0x00000043083e7220 */ /* 0x040fe40000410000 */
[----:B------:R-:W-:Y:S02]  /*c7c0*/  FMUL.FTZ R64, R8, R69 ;  /* 0x0000004508407220 */ /* 0x000fe40000410000 */
[----:B------:R-:W-:Y:S02]  /*c7d0*/  FMUL.FTZ R63, R143, UR34 ;  /* 0x000000228f3f7c20 */ /* 0x000fe40008410000 */
[C---:B------:R-:W-:Y:S02]  /*c7e0*/  FFMA.FTZ R8, R11.reuse, -R29, R182 ;  /* 0x8000001d0b087223 */ /* 0x040fe400000100b6 */
[----:B------:R-:W-:Y:S02]  /*c7f0*/  FFMA.FTZ R29, R11, R143, R12 ;  /* 0x0000008f0b1d7223 */ /* 0x000fe4000001000c */
[----:B------:R-:W-:-:S02]  /*c800*/  FFMA.FTZ R11, R143, UR33, R66 ;  /* 0x000000218f0b7c23 */ /* 0x000fc40008010042 */
[----:B------:R-:W-:Y:S02]  /*c810*/  FMUL.FTZ R143, R106, R143 ;  /* 0x0000008f6a8f7220 */ /* 0x000fe40000410000 */
[----:B------:R-:W-:Y:S02]  /*c820*/  FFMA.FTZ R63, R144, UR33, -R63 ;  /* 0x00000021903f7c23 */ /* 0x000fe4000801083f */
[----:B------:R-:W-:Y:S01]  /*c830*/  FMUL.FTZ R65, R106, R144 ;  /* 0x000000906a417220 */ /* 0x000fe20000410000 */
[----:B------:R-:W-:Y:S01]  /*c840*/  LEA.HI.SX32 R144, R122, R122, 0x1b ;  /* 0x0000007a7a907211 */ /* 0x000fe200078fdaff */
[----:B------:R-:W-:Y:S01]  /*c850*/  FADD.FTZ R72, -R142, R43 ;  /* 0x0000002b8e487221 */ /* 0x000fe20000010100 */
[----:B------:R-:W-:Y:S01]  /*c860*/  SHF.L.U32 R142, R122, 0x5, RZ ;  /* 0x000000057a8e7819 */ /* 0x000fe200000006ff */
[C---:B------:R-:W-:Y:S02]  /*c870*/  FMUL.FTZ R12, R44.reuse, R143 ;  /* 0x0000008f2c0c7220 */ /* 0x040fe40000410000 */
[----:B------:R-:W-:-:S02]  /*c880*/  FMUL.FTZ R43, R44, R65 ;  /* 0x000000412c2b7220 */ /* 0x000fc40000410000 */
[----:B------:R-:W-:Y:S02]  /*c890*/  FMUL.FTZ R63, R44, R63 ;  /* 0x0000003f2c3f7220 */ /* 0x000fe40000410000 */
[C---:B------:R-:W-:Y:S02]  /*c8a0*/  FFMA.FTZ R44, R8.reuse, R65, -R12 ;  /* 0x00000041082c7223 */ /* 0x040fe4000001080c */
[C---:B------:R-:W-:Y:S02]  /*c8b0*/  FFMA.FTZ R43, R8.reuse, R143, R43 ;  /* 0x0000008f082b7223 */ /* 0x040fe4000001002b */
[----:B------:R-:W-:Y:S01]  /*c8c0*/  FFMA.FTZ R12, R8, R11, R63 ;  /* 0x0000000b080c7223 */ /* 0x000fe2000001003f */
[----:B------:R-:W-:Y:S01]  /*c8d0*/  HADD2.F32 R8, -RZ, R159.H0_H0 ;  /* 0x2000009fff087230 */ /* 0x000fe20000004100 */
[----:B------:R-:W-:Y:S02]  /*c8e0*/  FADD.FTZ R10, R141, R10 ;  /* 0x0000000a8d0a7221 */ /* 0x000fe40000010000 */
[----:B------:R-:W-:-:S02]  /*c8f0*/  FADD.FTZ R207, R68, R207 ;  /* 0x000000cf44cf7221 */ /* 0x000fc40000010000 */
[----:B------:R-:W-:Y:S02]  /*c900*/  FMUL.FTZ R68, R9, R65 ;  /* 0x0000004109447220 */ /* 0x000fe40000410000 */
[-C--:B------:R-:W-:Y:S02]  /*c910*/  FFMA.FTZ R222, R106, R29.reuse, R222 ;  /* 0x0000001d6ade7223 */ /* 0x080fe400000100de */
[----:B------:R-:W-:Y:S02]  /*c920*/  FMUL.FTZ R11, R45, -R72 ;  /* 0x800000482d0b7220 */ /* 0x000fe40000410000 */
[C---:B------:R-:W-:Y:S02]  /*c930*/  FFMA.FTZ R65, R9.reuse, R29, R12 ;  /* 0x0000001d09417223 */ /* 0x040fe4000001000c */
[----:B------:R-:W-:Y:S02]  /*c940*/  FMUL.FTZ R66, R9, R143 ;  /* 0x0000008f09427220 */ /* 0x000fe40000410000 */
[----:B------:R-:W-:-:S02]  /*c950*/  FMUL.FTZ R29, R107, R8 ;  /* 0x000000086b1d7220 */ /* 0x000fc40000410000 */
[----:B------:R-:W-:Y:S02]  /*c960*/  FMUL.FTZ R45, R45, -R10 ;  /* 0x8000000a2d2d7220 */ /* 0x000fe40000410000 */
[----:B------:R-:W-:Y:S02]  /*c970*/  FMUL.FTZ R9, R14, R72 ;  /* 0x000000480e097220 */ /* 0x000fe40000410000 */
[----:B------:R-:W-:Y:S02]  /*c980*/  FFMA.FTZ R12, R46, R10, -R11 ;  /* 0x0000000a2e0c7223 */ /* 0x000fe4000001080b */
[----:B------:R-:W-:Y:S02]  /*c990*/  FFMA.FTZ R11, R14, -R29, R179 ;  /* 0x8000001d0e0b7223 */ /* 0x000fe400000100b3 */
[----:B------:R-:W-:Y:S02]  /*c9a0*/  FFMA.FTZ R45, R46, R72, R45 ;  /* 0x000000482e2d7223 */ /* 0x000fe4000001002d */
[----:B------:R-:W-:-:S02]  /*c9b0*/  FFMA.FTZ R14, R13, R10, R9 ;  /* 0x0000000a0d0e7223 */ /* 0x000fc40000010009 */
[----:B------:R-:W-:Y:S02]  /*c9c0*/  FMUL.FTZ R46, R10, UR34 ;  /* 0x000000220a2e7c20 */ /* 0x000fe40008410000 */
[C---:B------:R-:W-:Y:S02]  /*c9d0*/  FMUL.FTZ R9, R72.reuse, UR34 ;  /* 0x0000002248097c20 */ /* 0x040fe40008410000 */
[----:B------:R-:W-:Y:S02]  /*c9e0*/  FADD.FTZ R139, R139, R12 ;  /* 0x0000000c8b8b7221 */ /* 0x000fe40000010000 */
[----:B------:R-:W-:Y:S02]  /*c9f0*/  FFMA.FTZ R46, R72, UR33, -R46 ;  /* 0x00000021482e7c23 */ /* 0x000fe4000801082e */
[----:B------:R-:W-:Y:S01]  /*ca00*/  FFMA.FTZ R12, R10, UR33, R9 ;  /* 0x000000210a0c7c23 */ /* 0x000fe20008010009 */
[----:B------:R-:W-:Y:S01]  /*ca10*/  HADD2.F32 R9, -RZ, R160.H0_H0 ;  /* 0x200000a0ff097230 */ /* 0x000fe20000004100 */
[----:B------:R-:W-:-:S02]  /*ca20*/  FMUL.FTZ R72, R107, R72 ;  /* 0x000000486b487220 */ /* 0x000fc40000410000 */
[----:B------:R-:W-:Y:S02]  /*ca30*/  FMUL.FTZ R10, R107, R10 ;  /* 0x0000000a6b0a7220 */ /* 0x000fe40000410000 */
[----:B------:R-:W-:Y:S02]  /*ca40*/  FADD.FTZ R140, -R140, R45 ;  /* 0x0000002d8c8c7221 */ /* 0x000fe40000010100 */
[----:B------:R-:W-:Y:S02]  /*ca50*/  FFMA.FTZ R29, R13, -R29, R180 ;  /* 0x8000001d0d1d7223 */ /* 0x000fe400000100b4 */
[C---:B------:R-:W-:Y:S02]  /*ca60*/  FMUL.FTZ R45, R11.reuse, R72 ;  /* 0x000000480b2d7220 */ /* 0x040fe40000410000 */
[C---:B------:R-:W-:Y:S02]  /*ca70*/  FMUL.FTZ R63, R11.reuse, R10 ;  /* 0x0000000a0b3f7220 */ /* 0x040fe40000410000 */
[----:B------:R-:W-:-:S02]  /*ca80*/  FMUL.FTZ R46, R11, R46 ;  /* 0x0000002e0b2e7220 */ /* 0x000fc40000410000 */
[C---:B------:R-:W-:Y:S02]  /*ca90*/  FFMA.FTZ R45, R29.reuse, R10, R45 ;  /* 0x0000000a1d2d7223 */ /* 0x040fe4000001002d */
[C---:B------:R-:W-:Y:S02]  /*caa0*/  FFMA.FTZ R63, R29.reuse, R72, -R63 ;  /* 0x000000481d3f7223 */ /* 0x040fe4000001083f */
[----:B------:R-:W-:Y:S02]  /*cab0*/  FFMA.FTZ R29, R29, R12, R46 ;  /* 0x0000000c1d1d7223 */ /* 0x000fe4000001002e */
[----:B------:R-:W-:Y:S02]  /*cac0*/  FMUL.FTZ R11, R108, R9 ;  /* 0x000000096c0b7220 */ /* 0x000fe40000410000 */
[----:B------:R-:W-:Y:S02]  /*cad0*/  FMUL.FTZ R70, R8, R10 ;  /* 0x0000000a08467220 */ /* 0x000fe40000410000 */
[----:B------:R-:W-:-:S02]  /*cae0*/  FMUL.FTZ R13, R139, UR34 ;  /* 0x000000228b0d7c20 */ /* 0x000fc40008410000 */
[C---:B------:R-:W-:Y:S02]  /*caf0*/  FMUL.FTZ R10, R47.reuse, -R140 ;  /* 0x8000008c2f0a7220 */ /* 0x040fe40000410000 */
[----:B------:R-:W-:Y:S02]  /*cb00*/  FMUL.FTZ R47, R47, -R139 ;  /* 0x8000008b2f2f7220 */ /* 0x000fe40000410000 */
[----:B------:R-:W-:Y:S02]  /*cb10*/  FFMA.FTZ R223, R107, R14, R223 ;  /* 0x0000000e6bdf7223 */ /* 0x000fe400000100df */
[C---:B------:R-:W-:Y:S02]  /*cb20*/  FMUL.FTZ R46, R8.reuse, R72 ;  /* 0x00000048082e7220 */ /* 0x040fe40000410000 */
[----:B------:R-:W-:Y:S02]  /*cb30*/  FFMA.FTZ R14, R8, R14, R29 ;  /* 0x0000000e080e7223 */ /* 0x000fe4000001001d */
[----:B------:R-:W-:-:S02]  /*cb40*/  FFMA.FTZ R8, R16, -R11, R177 ;  /* 0x8000000b10087223 */ /* 0x000fc400000100b1 */
[C---:B------:R-:W-:Y:S02]  /*cb50*/  FMUL.FTZ R12, R140.reuse, UR34 ;  /* 0x000000228c0c7c20 */ /* 0x040fe40008410000 */
[----:B------:R-:W-:Y:S02]  /*cb60*/  FFMA.FTZ R13, R140, UR33, -R13 ;  /* 0x000000218c0d7c23 */ /* 0x000fe4000801080d */
[CC--:B------:R-:W-:Y:S02]  /*cb70*/  FFMA.FTZ R10, R48.reuse, R139.reuse, -R10 ;  /* 0x0000008b300a7223 */ /* 0x0c0fe4000001080a */
[-C--:B------:R-:W-:Y:S02]  /*cb80*/  FFMA.FTZ R47, R48, R140.reuse, R47 ;  /* 0x0000008c302f7223 */ /* 0x080fe4000001002f */
[C---:B------:R-:W-:Y:S02]  /*cb90*/  FMUL.FTZ R72, R108.reuse, R140 ;  /* 0x0000008c6c487220 */ /* 0x040fe40000410000 */
[----:B------:R-:W-:-:S02]  /*cba0*/  FMUL.FTZ R48, R108, R139 ;  /* 0x0000008b6c307220 */ /* 0x000fc40000410000 */
[----:B------:R-:W-:Y:S02]  /*cbb0*/  FMUL.FTZ R16, R16, R140 ;  /* 0x0000008c10107220 */ /* 0x000fe40000410000 */
[----:B------:R-:W-:Y:S02]  /*cbc0*/  FFMA.FTZ R11, R15, -R11, R178 ;  /* 0x8000000b0f0b7223 */ /* 0x000fe400000100b2 */
[----:B------:R-:W-:Y:S02]  /*cbd0*/  FFMA.FTZ R12, R139, UR33, R12 ;  /* 0x000000218b0c7c23 */ /* 0x000fe4000801000c */
[----:B------:R-:W-:Y:S02]  /*cbe0*/  FMUL.FTZ R13, R8, R13 ;  /* 0x0000000d080d7220 */ /* 0x000fe40000410000 */
[----:B------:R-:W-:Y:S02]  /*cbf0*/  FADD.FTZ R206, R65, R206 ;  /* 0x000000ce41ce7221 */ /* 0x000fe40000010000 */
[----:B------:R-:W-:-:S02]  /*cc00*/  FADD.FTZ R138, -R138, R47 ;  /* 0x0000002f8a8a7221 */ /* 0x000fc40000010100 */
[C---:B------:R-:W-:Y:S02]  /*cc10*/  FMUL.FTZ R47, R8.reuse, R72 ;  /* 0x00000048082f7220 */ /* 0x040fe40000410000 */
[----:B------:R-:W-:Y:S01]  /*cc20*/  FMUL.FTZ R65, R8, R48 ;  /* 0x0000003008417220 */ /* 0x000fe20000410000 */
[----:B------:R-:W-:Y:S01]  /*cc30*/  HADD2.F32 R8, -RZ, R161.H0_H0 ;  /* 0x200000a1ff087230 */ /* 0x000fe20000004100 */
[----:B------:R-:W-:Y:S01]  /*cc40*/  FFMA.FTZ R15, R15, R139, R16 ;  /* 0x0000008b0f0f7223 */ /* 0x000fe20000010010 */
[C---:B------:R-:W-:Y:S01]  /*cc50*/  IADD3 R139, R122.reuse, 0x200, RZ ;  /* 0x000002007a8b7810 */ /* 0x040fe20007ffe0ff */
[----:B------:R-:W-:Y:S02]  /*cc60*/  FFMA.FTZ R12, R11, R12, R13 ;  /* 0x0000000c0b0c7223 */ /* 0x000fe4000001000d */
[----:B------:R-:W-:Y:S01]  /*cc70*/  FADD.FTZ R16, R137, R10 ;  /* 0x0000000a89107221 */ /* 0x000fe20000010000 */
[----:B------:R-:W-:Y:S01]  /*cc80*/  IADD3 R137, R122, 0xf80, RZ ;  /* 0x00000f807a897810 */ /* 0x000fe20007ffe0ff */
[----:B------:R-:W-:-:S02]  /*cc90*/  FFMA.FTZ R47, R11, R48, R47 ;  /* 0x000000300b2f7223 */ /* 0x000fc4000001002f */
[----:B------:R-:W-:Y:S02]  /*cca0*/  FFMA.FTZ R65, R11, R72, -R65 ;  /* 0x000000480b417223 */ /* 0x000fe40000010841 */
[C---:B------:R-:W-:Y:S02]  /*ccb0*/  FMUL.FTZ R48, R9.reuse, R48 ;  /* 0x0000003009307220 */ /* 0x040fe40000410000 */
[----:B------:R-:W-:Y:S02]  /*ccc0*/  FMUL.FTZ R72, R9, R72 ;  /* 0x0000004809487220 */ /* 0x000fe40000410000 */
[----:B------:R-:W-:Y:S02]  /*ccd0*/  FMUL.FTZ R11, R49, -R138 ;  /* 0x8000008a310b7220 */ /* 0x000fe40000410000 */
[----:B------:R-:W-:Y:S02]  /*cce0*/  FFMA.FTZ R29, R9, R15, R12 ;  /* 0x0000000f091d7223 */ /* 0x000fe4000001000c */
[----:B------:R-:W-:-:S02]  /*ccf0*/  FMUL.FTZ R9, R109, R8 ;  /* 0x000000086d097220 */ /* 0x000fc40000410000 */
[----:B------:R-:W-:Y:S02]  /*cd00*/  FMUL.FTZ R13, R16, UR34 ;  /* 0x00000022100d7c20 */ /* 0x000fe40008410000 */
[----:B------:R-:W-:Y:S02]  /*cd10*/  FMUL.FTZ R12, R18, R138 ;  /* 0x0000008a120c7220 */ /* 0x000fe40000410000 */
[-C--:B------:R-:W-:Y:S02]  /*cd20*/  FFMA.FTZ R10, R50, R16.reuse, -R11 ;  /* 0x00000010320a7223 */ /* 0x080fe4000001080b */
[-C--:B------:R-:W-:Y:S02]  /*cd30*/  FFMA.FTZ R18, R18, -R9.reuse, R175 ;  /* 0x8000000912127223 */ /* 0x080fe400000100af */
[----:B------:R-:W-:Y:S02]  /*cd40*/  FFMA.FTZ R11, R17, -R9, R176 ;  /* 0x80000009110b7223 */ /* 0x000fe400000100b0 */
[----:B------:R-:W-:-:S02]  /*cd50*/  FMUL.FTZ R49, R49, -R16 ;  /* 0x8000001031317220 */ /* 0x000fc40000410000 */
[C---:B------:R-:W-:Y:S02]  /*cd60*/  FMUL.FTZ R9, R138.reuse, UR34 ;  /* 0x000000228a097c20 */ /* 0x040fe40008410000 */
[----:B------:R-:W-:Y:S02]  /*cd70*/  FFMA.FTZ R13, R138, UR33, -R13 ;  /* 0x000000218a0d7c23 */ /* 0x000fe4000801080d */
[----:B------:R-:W-:Y:S02]  /*cd80*/  FFMA.FTZ R12, R17, R16, R12 ;  /* 0x00000010110c7223 */ /* 0x000fe4000001000c */
[----:B------:R-:W-:Y:S02]  /*cd90*/  FFMA.FTZ R224, R108, R15, R224 ;  /* 0x0000000f6ce07223 */ /* 0x000fe400000100e0 */
[----:B------:R-:W-:Y:S02]  /*cda0*/  FMUL.FTZ R17, R109, R138 ;  /* 0x0000008a6d117220 */ /* 0x000fe40000410000 */
[----:B------:R-:W-:-:S02]  /*cdb0*/  FADD.FTZ R135, R135, R10 ;  /* 0x0000000a87877221 */ /* 0x000fc40000010000 */
[----:B------:R-:W-:Y:S02]  /*cdc0*/  FMUL.FTZ R15, R109, R16 ;  /* 0x000000106d0f7220 */ /* 0x000fe40000410000 */
[----:B------:R-:W-:Y:S02]  /*cdd0*/  FFMA.FTZ R49, R50, R138, R49 ;  /* 0x0000008a32317223 */ /* 0x000fe40000010031 */
[----:B------:R-:W-:Y:S01]  /*cde0*/  FFMA.FTZ R10, R16, UR33, R9 ;  /* 0x00000021100a7c23 */ /* 0x000fe20008010009 */
[----:B------:R-:W-:Y:S01]  /*cdf0*/  HADD2.F32 R9, -RZ, R162.H0_H0 ;  /* 0x200000a2ff097230 */ /* 0x000fe20000004100 */
[----:B------:R-:W-:Y:S02]  /*ce00*/  FMUL.FTZ R13, R18, R13 ;  /* 0x0000000d120d7220 */ /* 0x000fe40000410000 */
[----:B------:R-:W-:Y:S02]  /*ce10*/  FADD.FTZ R205, R14, R205 ;  /* 0x000000cd0ecd7221 */ /* 0x000fe40000010000 */
[----:B------:R-:W-:-:S02]  /*ce20*/  FMUL.FTZ R14, R18, R17 ;  /* 0x00000011120e7220 */ /* 0x000fc40000410000 */
[-C--:B------:R-:W-:Y:S02]  /*ce30*/  FMUL.FTZ R18, R18, R15.reuse ;  /* 0x0000000f12127220 */ /* 0x080fe40000410000 */
[----:B------:R-:W-:Y:S02]  /*ce40*/  FADD.FTZ R76, -R136, R49 ;  /* 0x00000031884c7221 */ /* 0x000fe40000010100 */
[C---:B------:R-:W-:Y:S02]  /*ce50*/  FFMA.FTZ R13, R11.reuse, R10, R13 ;  /* 0x0000000a0b0d7223 */ /* 0x040fe4000001000d */
[C---:B------:R-:W-:Y:S02]  /*ce60*/  FFMA.FTZ R49, R11.reuse, R15, R14 ;  /* 0x0000000f0b317223 */ /* 0x040fe4000001000e */
[----:B------:R-:W-:Y:S02]  /*ce70*/  FFMA.FTZ R67, R11, R17, -R18 ;  /* 0x000000110b437223 */ /* 0x000fe40000010812 */
[----:B------:R-:W-:-:S02]  /*ce80*/  FMUL.FTZ R11, R51, -R76 ;  /* 0x8000004c330b7220 */ /* 0x000fc40000410000 */
[----:B------:R-:W-:Y:S02]  /*ce90*/  FFMA.FTZ R16, R8, R12, R13 ;  /* 0x0000000c08107223 */ /* 0x000fe4000001000d */
[----:B------:R-:W-:Y:S02]  /*cea0*/  FMUL.FTZ R10, R110, R9 ;  /* 0x000000096e0a7220 */ /* 0x000fe40000410000 */
[----:B------:R-:W-:Y:S02]  /*ceb0*/  FMUL.FTZ R13, R135, UR34 ;  /* 0x00000022870d7c20 */ /* 0x000fe40008410000 */
[C---:B------:R-:W-:Y:S02]  /*cec0*/  FMUL.FTZ R74, R8.reuse, R15 ;  /* 0x0000000f084a7220 */ /* 0x040fe40000410000 */
[----:B------:R-:W-:Y:S02]  /*ced0*/  FMUL.FTZ R50, R8, R17 ;  /* 0x0000001108327220 */ /* 0x000fe40000410000 */
[----:B------:R-:W-:-:S02]  /*cee0*/  FMUL.FTZ R51, R51, -R135 ;  /* 0x8000008733337220 */ /* 0x000fc40000410000 */
[----:B------:R-:W-:Y:S02]  /*cef0*/  FFMA.FTZ R225, R109, R12, R225 ;  /* 0x0000000c6de17223 */ /* 0x000fe400000100e1 */
[----:B------:R-:W-:Y:S02]  /*cf00*/  FFMA.FTZ R8, R52, R135, -R11 ;  /* 0x0000008734087223 */ /* 0x000fe4000001080b */
[----:B------:R-:W-:Y:S02]  /*cf10*/  FFMA.FTZ R11, R20, -R10, R173 ;  /* 0x8000000a140b7223 */ /* 0x000fe400000100ad */
[C---:B------:R-:W-:Y:S02]  /*cf20*/  FMUL.FTZ R12, R76.reuse, UR34 ;  /* 0x000000224c0c7c20 */ /* 0x040fe40008410000 */
[----:B------:R-:W-:Y:S02]  /*cf30*/  FFMA.FTZ R14, R76, UR33, -R13 ;  /* 0x000000214c0e7c23 */ /* 0x000fe4000801080d */
[----:B------:R-:W-:-:S02]  /*cf40*/  FFMA.FTZ R51, R52, R76, R51 ;  /* 0x0000004c34337223 */ /* 0x000fc40000010033 */
[-C--:B------:R-:W-:Y:S02]  /*cf50*/  FMUL.FTZ R20, R20, R76.reuse ;  /* 0x0000004c14147220 */ /* 0x080fe40000410000 */
[C---:B------:R-:W-:Y:S02]  /*cf60*/  FMUL.FTZ R76, R110.reuse, R76 ;  /* 0x0000004c6e4c7220 */ /* 0x040fe40000410000 */
[----:B------:R-:W-:Y:S02]  /*cf70*/  FMUL.FTZ R78, R110, R135 ;  /* 0x000000876e4e7220 */ /* 0x000fe40000410000 */
[----:B------:R-:W-:Y:S02]  /*cf80*/  FFMA.FTZ R10, R19, -R10, R174 ;  /* 0x8000000a130a7223 */ /* 0x000fe400000100ae */
[----:B------:R-:W-:Y:S02]  /*cf90*/  FFMA.FTZ R13, R135, UR33, R12 ;  /* 0x00000021870d7c23 */ /* 0x000fe4000801000c */
[----:B------:R-:W-:-:S02]  /*cfa0*/  FMUL.FTZ R14, R11, R14 ;  /* 0x0000000e0b0e7220 */ /* 0x000fc40000410000 */
[----:B------:R-:W-:Y:S02]  /*cfb0*/  FADD.FTZ R134, -R134, R51 ;  /* 0x0000003386867221 */ /* 0x000fe40000010100 */
[----:B------:R-:W-:Y:S01]  /*cfc0*/  FFMA.FTZ R19, R19, R135, R20 ;  /* 0x0000008713137223 */ /* 0x000fe20000010014 */
[----:B------:R-:W-:Y:S01]  /*cfd0*/  IADD3 R135, R122, 0xf00, RZ ;  /* 0x00000f007a877810 */ /* 0x000fe20007ffe0ff */
[C---:B------:R-:W-:Y:S02]  /*cfe0*/  FMUL.FTZ R51, R11.reuse, R76 ;  /* 0x0000004c0b337220 */ /* 0x040fe40000410000 */
[-C--:B------:R-:W-:Y:S02]  /*cff0*/  FMUL.FTZ R15, R11, R78.reuse ;  /* 0x0000004e0b0f7220 */ /* 0x080fe40000410000 */
[----:B------:R-:W-:Y:S02]  /*d000*/  FFMA.FTZ R14, R10, R13, R14 ;  /* 0x0000000d0a0e7223 */ /* 0x000fe4000001000e */
[----:B------:R-:W-:Y:S01]  /*d010*/  FADD.FTZ R18, R133, R8 ;  /* 0x0000000885127221 */ /* 0x000fe20000010000 */
[----:B------:R-:W-:Y:S01]  /*d020*/  IADD3 R133, R122, 0xe80, RZ ;  /* 0x00000e807a857810 */ /* 0x000fe20007ffe0ff */
[----:B------:R-:W-:-:S02]  /*d030*/  FFMA.FTZ R51, R10, R78, R51 ;  /* 0x0000004e0a337223 */ /* 0x000fc40000010033 */
[----:B------:R-:W-:Y:S01]  /*d040*/  FFMA.FTZ R52, R10, R76, -R15 ;  /* 0x0000004c0a347223 */ /* 0x000fe2000001080f */
[----:B------:R-:W-:Y:S01]  /*d050*/  HADD2.F32 R10, -RZ, R163.H0_H0 ;  /* 0x200000a3ff0a7230 */ /* 0x000fe20000004100 */
[-C--:B------:R-:W-:Y:S02]  /*d060*/  FFMA.FTZ R226, R110, R19.reuse, R226 ;  /* 0x000000136ee27223 */ /* 0x080fe400000100e2 */
[C---:B------:R-:W-:Y:S02]  /*d070*/  FMUL.FTZ R78, R9.reuse, R78 ;  /* 0x0000004e094e7220 */ /* 0x040fe40000410000 */
[C---:B------:R-:W-:Y:S02]  /*d080*/  FMUL.FTZ R76, R9.reuse, R76 ;  /* 0x0000004c094c7220 */ /* 0x040fe40000410000 */
[----:B------:R-:W-:Y:S02]  /*d090*/  FFMA.FTZ R19, R9, R19, R14 ;  /* 0x0000001309137223 */ /* 0x000fe4000001000e */
[----:B------:R-:W-:-:S02]  /*d0a0*/  FMUL.FTZ R9, R53, -R134 ;  /* 0x8000008635097220 */ /* 0x000fc40000410000 */
[-C--:B------:R-:W-:Y:S02]  /*d0b0*/  FMUL.FTZ R53, R53, -R18.reuse ;  /* 0x8000001235357220 */ /* 0x080fe40000410000 */
[C---:B------:R-:W-:Y:S02]  /*d0c0*/  FFMA.FTZ R8, R54.reuse, R18, -R9 ;  /* 0x0000001236087223 */ /* 0x040fe40000010809 */
[-C--:B------:R-:W-:Y:S02]  /*d0d0*/  FFMA.FTZ R11, R54, R134.reuse, R53 ;  /* 0x00000086360b7223 */ /* 0x080fe40000010035 */
[----:B------:R-:W-:Y:S02]  /*d0e0*/  FMUL.FTZ R12, R22, R134 ;  /* 0x00000086160c7220 */ /* 0x000fe40000410000 */
[----:B------:R-:W-:Y:S02]  /*d0f0*/  FADD.FTZ R131, R131, R8 ;  /* 0x0000000883837221 */ /* 0x000fe40000010000 */
[----:B------:R-:W-:-:S02]  /*d100*/  FMUL.FTZ R8, R134, UR34 ;  /* 0x0000002286087c20 */ /* 0x000fc40008410000 */
[----:B------:R-:W-:Y:S02]  /*d110*/  FMUL.FTZ R13, R111, R10 ;  /* 0x0000000a6f0d7220 */ /* 0x000fe40000410000 */
[----:B------:R-:W-:Y:S02]  /*d120*/  FADD.FTZ R11, -R132, R11 ;  /* 0x0000000b840b7221 */ /* 0x000fe40000010100 */
[----:B------:R-:W-:Y:S02]  /*d130*/  FFMA.FTZ R14, R21, R18, R12 ;  /* 0x00000012150e7223 */ /* 0x000fe4000001000c */
[----:B------:R-:W-:Y:S02]  /*d140*/  FFMA.FTZ R12, R18, UR33, R8 ;  /* 0x00000021120c7c23 */ /* 0x000fe40008010008 */
[----:B------:R-:W-:Y:S02]  /*d150*/  FFMA.FTZ R22, R22, -R13, R171 ;  /* 0x8000000d16167223 */ /* 0x000fe400000100ab */
[----:B------:R-:W-:-:S02]  /*d160*/  FMUL.FTZ R9, R18, UR34 ;  /* 0x0000002212097c20 */ /* 0x000fc40008410000 */
[----:B------:R-:W-:Y:S02]  /*d170*/  FMUL.FTZ R17, R111, R134 ;  /* 0x000000866f117220 */ /* 0x000fe40000410000 */
[C---:B------:R-:W-:Y:S02]  /*d180*/  FMUL.FTZ R8, R55.reuse, -R11 ;  /* 0x8000000b37087220 */ /* 0x040fe40000410000 */
[----:B------:R-:W-:Y:S02]  /*d190*/  FMUL.FTZ R55, R55, -R131 ;  /* 0x8000008337377220 */ /* 0x000fe40000410000 */
[----:B------:R-:W-:Y:S02]  /*d1a0*/  FADD.FTZ R203, R16, R203 ;  /* 0x000000cb10cb7221 */ /* 0x000fe40000010000 */
[----:B------:R-:W-:Y:S02]  /*d1b0*/  FMUL.FTZ R15, R111, R18 ;  /* 0x000000126f0f7220 */ /* 0x000fe40000410000 */
[----:B------:R-:W-:Y:S01]  /*d1c0*/  FFMA.FTZ R13, R21, -R13, R172 ;  /* 0x8000000d150d7223 */ /* 0x000fe200000100ac */
[----:B------:R-:W-:Y:S01]  /*d1d0*/  IADD3 R21, R142, 0x1, RZ ;  /* 0x000000018e157810 */ /* 0x000fe20007ffe0ff */
[----:B------:R-:W-:-:S02]  /*d1e0*/  FFMA.FTZ R9, R134, UR33, -R9 ;  /* 0x0000002186097c23 */ /* 0x000fc40008010809 */
[----:B------:R-:W-:Y:S02]  /*d1f0*/  FMUL.FTZ R16, R22, R17 ;  /* 0x0000001116107220 */ /* 0x000fe40000410000 */
[C---:B------:R-:W-:Y:S02]  /*d200*/  FFMA.FTZ R55, R56.reuse, R11, R55 ;  /* 0x0000000b38377223 */ /* 0x040fe40000010037 */
[----:B------:R-:W-:Y:S02]  /*d210*/  FFMA.FTZ R8, R56, R131, -R8 ;  /* 0x0000008338087223 */ /* 0x000fe40000010808 */
[C---:B------:R-:W-:Y:S02]  /*d220*/  FMUL.FTZ R54, R22.reuse, R15 ;  /* 0x0000000f16367220 */ /* 0x040fe40000410000 */
[----:B------:R-:W-:Y:S01]  /*d230*/  FMUL.FTZ R9, R22, R9 ;  /* 0x0000000916097220 */ /* 0x000fe20000410000 */
[----:B------:R-:W-:Y:S01]  /*d240*/  HADD2.F32 R22, -RZ, R193.H0_H0 ;  /* 0x200000c1ff167230 */ /* 0x000fe20000004100 */
[----:B------:R-:W-:-:S02]  /*d250*/  FFMA.FTZ R53, R13, R15, R16 ;  /* 0x0000000f0d357223 */ /* 0x000fc40000010010 */
[----:B------:R-:W-:Y:S02]  /*d260*/  FADD.FTZ R16, -R130, R55 ;  /* 0x0000003782107221 */ /* 0x000fe40000010100 */
[----:B------:R-:W-:Y:S01]  /*d270*/  FADD.FTZ R141, R129, R8 ;  /* 0x00000008818d7221 */ /* 0x000fe20000010000 */
[----:B------:R-:W-:Y:S01]  /*d280*/  HADD2.F32 R8, -RZ, R165.H0_H0 ;  /* 0x200000a5ff087230 */ /* 0x000fe20000004100 */
[C---:B------:R-:W-:Y:S01]  /*d290*/  FFMA.FTZ R54, R13.reuse, R17, -R54 ;  /* 0x000000110d367223 */ /* 0x040fe20000010836 */
[----:B------:R-:W-:Y:S01]  /*d2a0*/  IADD3 R129, R122, 0xd80, RZ ;  /* 0x00000d807a817810 */ /* 0x000fe20007ffe0ff */
[----:B------:R-:W-:Y:S02]  /*d2b0*/  FFMA.FTZ R13, R13, R12, R9 ;  /* 0x0000000c0d0d7223 */ /* 0x000fe40000010009 */
[C---:B------:R-:W-:Y:S02]  /*d2c0*/  FMUL.FTZ R9, R57.reuse, -R16 ;  /* 0x8000001039097220 */ /* 0x040fe40000410000 */
[----:B------:R-:W-:-:S02]  /*d2d0*/  FMUL.FTZ R57, R57, -R141 ;  /* 0x8000008d39397220 */ /* 0x000fc40000410000 */
[C---:B------:R-:W-:Y:S02]  /*d2e0*/  FFMA.FTZ R12, R58.reuse, R141, -R9 ;  /* 0x0000008d3a0c7223 */ /* 0x040fe40000010809 */
[----:B------:R-:W-:Y:S02]  /*d2f0*/  FFMA.FTZ R57, R58, R16, R57 ;  /* 0x000000103a397223 */ /* 0x000fe40000010039 */
[C---:B------:R-:W-:Y:S02]  /*d300*/  FFMA.FTZ R9, R10.reuse, R14, R13 ;  /* 0x0000000e0a097223 */ /* 0x040fe4000001000d */
[C---:B------:R-:W-:Y:S02]  /*d310*/  FMUL.FTZ R94, R10.reuse, R15 ;  /* 0x0000000f0a5e7220 */ /* 0x040fe40000410000 */
[----:B------:R-:W-:Y:S01]  /*d320*/  FMUL.FTZ R56, R10, R17 ;  /* 0x000000110a387220 */ /* 0x000fe20000410000 */
[----:B------:R-:W-:Y:S01]  /*d330*/  LEA.HI.SX32 R17, R142, R142, 0x1b ;  /* 0x0000008e8e117211 */ /* 0x000fe200078fdaff */
[----:B------:R-:W-:-:S02]  /*d340*/  FMUL.FTZ R13, R112, R8 ;  /* 0x00000008700d7220 */ /* 0x000fc40000410000 */
[----:B------:R-:W-:Y:S02]  /*d350*/  FMUL.FTZ R10, R24, R11 ;  /* 0x0000000b180a7220 */ /* 0x000fe40000410000 */
[----:B------:R-:W-:Y:S02]  /*d360*/  FADD.FTZ R128, -R128, R57 ;  /* 0x0000003980807221 */ /* 0x000fe40000010100 */
[----:B------:R-:W-:Y:S02]  /*d370*/  FFMA.FTZ R227, R111, R14, R227 ;  /* 0x0000000e6fe37223 */ /* 0x000fe400000100e3 */
[----:B------:R-:W-:Y:S02]  /*d380*/  FADD.FTZ R127, R127, R12 ;  /* 0x0000000c7f7f7221 */ /* 0x000fe40000010000 */
[C---:B------:R-:W-:Y:S02]  /*d390*/  FFMA.FTZ R14, R23.reuse, -R13, R170 ;  /* 0x8000000d170e7223 */ /* 0x040fe400000100aa */
[----:B------:R-:W-:-:S02]  /*d3a0*/  FFMA.FTZ R23, R23, R131, R10 ;  /* 0x0000008317177223 */ /* 0x000fc4000001000a */
[----:B------:R-:W-:Y:S02]  /*d3b0*/  FMUL.FTZ R10, R59, -R128 ;  /* 0x800000803b0a7220 */ /* 0x000fe40000410000 */
[----:B------:R-:W-:Y:S02]  /*d3c0*/  FMUL.FTZ R18, R131, UR34 ;  /* 0x0000002283127c20 */ /* 0x000fe40008410000 */
[----:B------:R-:W-:Y:S02]  /*d3d0*/  FMUL.FTZ R59, R59, -R127 ;  /* 0x8000007f3b3b7220 */ /* 0x000fe40000410000 */
[----:B------:R-:W-:Y:S02]  /*d3e0*/  FFMA.FTZ R24, R24, -R13, R169 ;  /* 0x8000000d18187223 */ /* 0x000fe400000100a9 */
[C---:B------:R-:W-:Y:S02]  /*d3f0*/  FMUL.FTZ R12, R11.reuse, UR34 ;  /* 0x000000220b0c7c20 */ /* 0x040fe40008410000 */
[----:B------:R-:W-:-:S02]  /*d400*/  FFMA.FTZ R13, R11, UR33, -R18 ;  /* 0x000000210b0d7c23 */ /* 0x000fc40008010812 */
[C---:B------:R-:W-:Y:S02]  /*d410*/  FFMA.FTZ R59, R80.reuse, R128, R59 ;  /* 0x00000080503b7223 */ /* 0x040fe4000001003b */
[----:B------:R-:W-:Y:S02]  /*d420*/  FFMA.FTZ R10, R80, R127, -R10 ;  /* 0x0000007f500a7223 */ /* 0x000fe4000001080a */
[C---:B------:R-:W-:Y:S02]  /*d430*/  FMUL.FTZ R55, R112.reuse, R11 ;  /* 0x0000000b70377220 */ /* 0x040fe40000410000 */
[----:B------:R-:W-:Y:S01]  /*d440*/  FFMA.FTZ R11, R131, UR33, R12 ;  /* 0x00000021830b7c23 */ /* 0x000fe2000801000c */
[----:B------:R-:W-:Y:S01]  /*d450*/  HADD2.F32 R12, -RZ, R166.H0_H0 ;  /* 0x200000a6ff0c7230 */ /* 0x000fe20000004100 */
[----:B------:R-:W-:Y:S01]  /*d460*/  FMUL.FTZ R57, R112, R131 ;  /* 0x0000008370397220 */ /* 0x000fe20000410000 */
[----:B------:R-:W-:Y:S01]  /*d470*/  IADD3 R131, R122, 0xe00, RZ ;  /* 0x00000e007a837810 */ /* 0x000fe20007ffe0ff */
[----:B------:R-:W-:-:S02]  /*d480*/  FMUL.FTZ R13, R24, R13 ;  /* 0x0000000d180d7220 */ /* 0x000fc40000410000 */
[----:B------:R-:W-:Y:S02]  /*d490*/  FADD.FTZ R126, -R126, R59 ;  /* 0x0000003b7e7e7221 */ /* 0x000fe40000010100 */
[----:B------:R-:W-:Y:S02]  /*d4a0*/  FADD.FTZ R125, R125, R10 ;  /* 0x0000000a7d7d7221 */ /* 0x000fe40000010000 */
[C---:B------:R-:W-:Y:S02]  /*d4b0*/  FMUL.FTZ R10, R24.reuse, R55 ;  /* 0x00000037180a7220 */ /* 0x040fe40000410000 */
[----:B------:R-:W-:Y:S02]  /*d4c0*/  FMUL.FTZ R58, R24, R57 ;  /* 0x00000039183a7220 */ /* 0x000fe40000410000 */
[----:B------:R-:W-:Y:S02]  /*d4d0*/  FFMA.FTZ R11, R14, R11, R13 ;  /* 0x0000000b0e0b7223 */ /* 0x000fe4000001000d */
[----:B------:R-:W-:-:S02]  /*d4e0*/  FMUL.FTZ R13, R81, -R126 ;  /* 0x8000007e510d7220 */ /* 0x000fc40000410000 */
[C---:B------:R-:W-:Y:S01]  /*d4f0*/  FFMA.FTZ R59, R14.reuse, R57, R10 ;  /* 0x000000390e3b7223 */ /* 0x040fe2000001000a */
[----:B------:R-:W-:Y:S01]  /*d500*/  HADD2.F32 R10, -RZ, R195.H0_H0 ;  /* 0x200000c3ff0a7230 */ /* 0x000fe20000004100 */
[----:B------:R-:W-:Y:S02]  /*d510*/  FFMA.FTZ R58, R14, R55, -R58 ;  /* 0x000000370e3a7223 */ /* 0x000fe4000001083a */
[-C--:B------:R-:W-:Y:S02]  /*d520*/  FMUL.FTZ R81, R81, -R125.reuse ;  /* 0x8000007d51517220 */ /* 0x080fe40000410000 */
[C---:B------:R-:W-:Y:S02]  /*d530*/  FFMA.FTZ R14, R82.reuse, R125, -R13 ;  /* 0x0000007d520e7223 */ /* 0x040fe4000001080d */
[----:B------:R-:W-:Y:S02]  /*d540*/  FMUL.FTZ R15, R113, R12 ;  /* 0x0000000c710f7220 */ /* 0x000fe40000410000 */
[----:B------:R-:W-:-:S02]  /*d550*/  FFMA.FTZ R81, R82, R126, R81 ;  /* 0x0000007e52517223 */ /* 0x000fc40000010051 */
[----:B------:R-:W-:Y:S02]  /*d560*/  FMUL.FTZ R24, R116, R10 ;  /* 0x0000000a74187220 */ /* 0x000fe40000410000 */
[----:B------:R-:W-:Y:S02]  /*d570*/  FADD.FTZ R123, R123, R14 ;  /* 0x0000000e7b7b7221 */ /* 0x000fe40000010000 */
[C---:B------:R-:W-:Y:S02]  /*d580*/  FMUL.FTZ R18, R26.reuse, R16 ;  /* 0x000000101a127220 */ /* 0x040fe40000410000 */
[-C--:B------:R-:W-:Y:S02]  /*d590*/  FFMA.FTZ R140, R26, -R15.reuse, R167 ;  /* 0x8000000f1a8c7223 */ /* 0x080fe400000100a7 */
[----:B------:R-:W-:Y:S02]  /*d5a0*/  FFMA.FTZ R13, R25, -R15, R168 ;  /* 0x8000000f190d7223 */ /* 0x000fe400000100a8 */
[----:B------:R-:W-:-:S02]  /*d5b0*/  FADD.FTZ R124, -R124, R81 ;  /* 0x000000517c7c7221 */ /* 0x000fc40000010100 */
[----:B------:R-:W-:Y:S02]  /*d5c0*/  FFMA.FTZ R26, R33, -R24, R209 ;  /* 0x80000018211a7223 */ /* 0x000fe400000100d1 */
[C---:B------:R-:W-:Y:S02]  /*d5d0*/  FMUL.FTZ R15, R116.reuse, R123 ;  /* 0x0000007b740f7220 */ /* 0x040fe40000410000 */
[----:B------:R-:W-:Y:S01]  /*d5e0*/  FADD.FTZ R204, R29, R204 ;  /* 0x000000cc1dcc7221 */ /* 0x000fe20000010000 */
[----:B------:R-:W-:Y:S01]  /*d5f0*/  HADD2.F32 R29, -RZ, R194.H0_H0 ;  /* 0x200000c2ff1d7230 */ /* 0x000fe20000004100 */
[----:B------:R-:W-:Y:S02]  /*d600*/  FADD.FTZ R202, R19, R202 ;  /* 0x000000ca13ca7221 */ /* 0x000fe40000010000 */
[----:B------:R-:W-:Y:S02]  /*d610*/  FMUL.FTZ R19, R116, R124 ;  /* 0x0000007c74137220 */ /* 0x000fe40000410000 */
[----:B------:R-:W-:-:S02]  /*d620*/  FFMA.FTZ R24, R34, -R24, R210 ;  /* 0x8000001822187223 */ /* 0x000fc400000100d2 */
[----:B------:R-:W-:Y:S02]  /*d630*/  FMUL.FTZ R20, R26, R15 ;  /* 0x0000000f1a147220 */ /* 0x000fe40000410000 */
[----:B------:R-:W-:Y:S01]  /*d640*/  FFMA.FTZ R25, R25, R141, R18 ;  /* 0x0000008d19197223 */ /* 0x000fe20000010012 */
[----:B------:R-:W-:Y:S01]  /*d650*/  LEA.HI.SX32 R18, R21, R142, 0x1b ;  /* 0x0000008e15127211 */ /* 0x000fe200078fdaff */
[----:B------:R-:W-:Y:S02]  /*d660*/  FFMA.FTZ R75, R24, R19, -R20 ;  /* 0x00000013184b7223 */ /* 0x000fe40000010814 */
[----:B------:R-:W-:Y:S02]  /*d670*/  FMUL.FTZ R20, R115, R29 ;  /* 0x0000001d73147220 */ /* 0x000fe40000410000 */
[----:B------:R-:W-:Y:S02]  /*d680*/  FMUL.FTZ R80, R10, R15 ;  /* 0x0000000f0a507220 */ /* 0x000fe40000410000 */
[----:B------:R-:W-:-:S02]  /*d690*/  FMUL.FTZ R14, R26, R19 ;  /* 0x000000131a0e7220 */ /* 0x000fc40000410000 */
[-C--:B------:R-:W-:Y:S01]  /*d6a0*/  FFMA.FTZ R21, R32, -R20.reuse, R211 ;  /* 0x8000001420157223 */ /* 0x080fe200000100d3 */
[----:B------:R1:W-:Y:S01]  /*d6b0*/  STS [R17.X4+0x4200], R80 ;  /* 0x0042005011007388 */ /* 0x0003e20000004800 */
[----:B------:R-:W-:Y:S02]  /*d6c0*/  FFMA.FTZ R20, R31, -R20, R212 ;  /* 0x800000141f147223 */ /* 0x000fe400000100d4 */
[----:B------:R-:W-:Y:S02]  /*d6d0*/  FMUL.FTZ R82, R115, R126 ;  /* 0x0000007e73527220 */ /* 0x000fe40000410000 */
[----:B------:R-:W-:Y:S02]  /*d6e0*/  FADD.FTZ R208, R71, R208 ;  /* 0x000000d047d07221 */ /* 0x000fe40000010000 */
[----:B------:R-:W-:Y:S02]  /*d6f0*/  FFMA.FTZ R73, R24, R15, R14 ;  /* 0x0000000f18497223 */ /* 0x000fe4000001000e */
[----:B------:R-:W-:Y:S01]  /*d700*/  FMUL.FTZ R71, R10, R19 ;  /* 0x000000130a477220 */ /* 0x000fe20000410000 */
[----:B------:R-:W-:Y:S01]  /*d710*/  IADD3 R19, R142, 0x2, RZ ;  /* 0x000000028e137810 */ /* 0x000fe20007ffe0ff */
[----:B------:R-:W-:-:S02]  /*d720*/  FMUL.FTZ R14, R114, R22 ;  /* 0x00000016720e7220 */ /* 0x000fc40000410000 */
[----:B-1----:R-:W-:Y:S01]  /*d730*/  FMUL.FTZ R80, R115, R125 ;  /* 0x0000007d73507220 */ /* 0x002fe20000410000 */
[----:B------:R1:W-:Y:S01]  /*d740*/  STS [R18.X4+0x4204], R71 ;  /* 0x0042044712007388 */ /* 0x0003e20000004800 */
[C---:B------:R-:W-:Y:S01]  /*d750*/  FMUL.FTZ R77, R20.reuse, R82 ;  /* 0x00000052144d7220 */ /* 0x040fe20000410000 */
[----:B------:R-:W-:Y:S01]  /*d760*/  LEA.HI.SX32 R19, R19, R142, 0x1b ;  /* 0x0000008e13137211 */ /* 0x000fe200078fdaff */
[----:B------:R-:W-:Y:S02]  /*d770*/  FFMA.FTZ R15, R27, -R14, R214 ;  /* 0x8000000e1b0f7223 */ /* 0x000fe400000100d6 */
[----:B------:R-:W-:Y:S02]  /*d780*/  FMUL.FTZ R79, R20, R80 ;  /* 0x00000050144f7220 */ /* 0x000fe40000410000 */
[----:B------:R-:W-:Y:S02]  /*d790*/  FFMA.FTZ R14, R28, -R14, R213 ;  /* 0x8000000e1c0e7223 */ /* 0x000fe400000100d5 */
[----:B------:R-:W-:-:S02]  /*d7a0*/  FMUL.FTZ R69, R114, R128 ;  /* 0x0000008072457220 */ /* 0x000fc40000410000 */
[-C--:B------:R-:W-:Y:S02]  /*d7b0*/  FFMA.FTZ R130, R21, R80.reuse, R77 ;  /* 0x0000005015827223 */ /* 0x080fe4000001004d */
[----:B------:R-:W-:Y:S02]  /*d7c0*/  FADD.FTZ R73, RZ, R73 ;  /* 0x00000049ff497221 */ /* 0x000fe40000010000 */
[----:B-1----:R-:W-:Y:S02]  /*d7d0*/  FMUL.FTZ R71, R114, R127 ;  /* 0x0000007f72477220 */ /* 0x002fe40000410000 */
[----:B------:R-:W-:Y:S02]  /*d7e0*/  FMUL.FTZ R132, R29, R80 ;  /* 0x000000501d847220 */ /* 0x000fe40000410000 */
[----:B------:R-:W-:Y:S02]  /*d7f0*/  FFMA.FTZ R80, R21, R82, -R79 ;  /* 0x0000005215507223 */ /* 0x000fe4000001084f */
[----:B------:R-:W-:Y:S01]  /*d800*/  FADD.FTZ R75, RZ, R75 ;  /* 0x0000004bff4b7221 */ /* 0x000fe20000010000 */
[----:B------:R1:W-:Y:S01]  /*d810*/  STS [R19.X4+0x4208], R132 ;  /* 0x0042088413007388 */ /* 0x0003e20000004800 */
[----:B------:R-:W-:-:S02]  /*d820*/  FMUL.FTZ R134, R14, R69 ;  /* 0x000000450e867220 */ /* 0x000fc40000410000 */
[----:B------:R-:W-:Y:S02]  /*d830*/  FADD.FTZ R73, R73, R130 ;  /* 0x0000008249497221 */ /* 0x000fe40000010000 */
[----:B------:R-:W-:Y:S02]  /*d840*/  FMUL.FTZ R79, R113, R16 ;  /* 0x00000010714f7220 */ /* 0x000fe40000410000 */
[-C--:B------:R-:W-:Y:S02]  /*d850*/  FMUL.FTZ R130, R14, R71.reuse ;  /* 0x000000470e827220 */ /* 0x080fe40000410000 */
[----:B------:R-:W-:Y:S02]  /*d860*/  FADD.FTZ R75, R75, R80 ;  /* 0x000000504b4b7221 */ /* 0x000fe40000010000 */
[----:B------:R-:W-:Y:S02]  /*d870*/  FFMA.FTZ R134, R15, R71, R134 ;  /* 0x000000470f867223 */ /* 0x000fe40000010086 */
[----:B------:R-:W-:-:S02]  /*d880*/  FMUL.FTZ R77, R113, R141 ;  /* 0x0000008d714d7220 */ /* 0x000fc40000410000 */
[----:B------:R-:W-:Y:S02]  /*d890*/  FMUL.FTZ R80, R140, R79 ;  /* 0x0000004f8c507220 */ /* 0x000fe40000410000 */
[----:B------:R-:W-:Y:S02]  /*d8a0*/  FFMA.FTZ R130, R15, R69, -R130 ;  /* 0x000000450f827223 */ /* 0x000fe40000010882 */
[----:B------:R-:W-:Y:S01]  /*d8b0*/  FADD.FTZ R134, R73, R134 ;  /* 0x0000008649867221 */ /* 0x000fe20000010000 */
[----:B------:R-:W-:Y:S01]  /*d8c0*/  IADD3 R73, R142, 0x3, RZ ;  /* 0x000000038e497810 */ /* 0x000fe20007ffe0ff */
[-C--:B------:R-:W-:Y:S02]  /*d8d0*/  FFMA.FTZ R81, R13, R77.reuse, R80 ;  /* 0x0000004d0d517223 */ /* 0x080fe40000010050 */
[----:B------:R-:W-:Y:S01]  /*d8e0*/  FADD.FTZ R75, R75, R130 ;  /* 0x000000824b4b7221 */ /* 0x000fe20000010000 */
[----:B------:R-:W-:Y:S01]  /*d8f0*/  LEA.HI.SX32 R142, R73, R142, 0x1b ;  /* 0x0000008e498e7211 */ /* 0x000fe200078fdaff */
[----:B------:R-:W-:-:S02]  /*d900*/  FMUL.FTZ R130, R140, R77 ;  /* 0x0000004d8c827220 */ /* 0x000fc40000410000 */
[----:B------:R-:W-:Y:S01]  /*d910*/  FADD.FTZ R134, R134, R81 ;  /* 0x0000005186867221 */ /* 0x000fe20000010000 */
[----:B------:R-:W-:Y:S01]  /*d920*/  IADD3 R81, R122, 0xc80, RZ ;  /* 0x00000c807a517810 */ /* 0x000fe20007ffe0ff */
[----:B------:R-:W-:Y:S02]  /*d930*/  FFMA.FTZ R130, R13, R79, -R130 ;  /* 0x0000004f0d827223 */ /* 0x000fe40000010882 */
[----:B------:R-:W-:Y:S01]  /*d940*/  FADD.FTZ R134, R134, R59 ;  /* 0x0000003b86867221 */ /* 0x000fe20000010000 */
[----:B------:R-:W-:Y:S01]  /*d950*/  IADD3 R59, R122, 0x700, RZ ;  /* 0x000007007a3b7810 */ /* 0x000fe20007ffe0ff */
[----:B------:R-:W-:Y:S02]  /*d960*/  FADD.FTZ R75, R75, R130 ;  /* 0x000000824b4b7221 */ /* 0x000fe40000010000 */
[----:B------:R-:W-:Y:S01]  /*d970*/  FADD.FTZ R134, R134, R53 ;  /* 0x0000003586867221 */ /* 0x000fe20000010000 */
[----:B------:R-:W-:Y:S01]  /*d980*/  IADD3 R53, R122, 0x580, RZ ;  /* 0x000005807a357810 */ /* 0x000fe20007ffe0ff */
[----:B------:R-:W-:Y:S01]  /*d990*/  FADD.FTZ R75, R75, R58 ;  /* 0x0000003a4b4b7221 */ /* 0x000fe20000010000 */
[----:B------:R-:W-:Y:S01]  /*d9a0*/  LEA.HI.SX32 R58, R81, R122, 0x1b ;  /* 0x0000007a513a7211 */ /* 0x000fe200078fdaff */
[----:B------:R-:W-:Y:S01]  /*d9b0*/  FADD.FTZ R134, R134, R51 ;  /* 0x0000003386867221 */ /* 0x000fe20000010000 */
[----:B------:R-:W-:Y:S01]  /*d9c0*/  IADD3 R51, R122, 0x500, RZ ;  /* 0x000005007a337810 */ /* 0x000fe20007ffe0ff */
[----:B------:R-:W-:-:S02]  /*d9d0*/  FADD.FTZ R75, R75, R54 ;  /* 0x000000364b4b7221 */ /* 0x000fc40000010000 */
[----:B------:R-:W-:Y:S01]  /*d9e0*/  FADD.FTZ R134, R134, R49 ;  /* 0x0000003186867221 */ /* 0x000fe20000010000 */
[C---:B------:R-:W-:Y:S01]  /*d9f0*/  IADD3 R49, R122.reuse, 0x480, RZ ;  /* 0x000004807a317810 */ /* 0x040fe20007ffe0ff */
[----:B------:R-:W-:Y:S02]  /*da00*/  FMUL.FTZ R73, R29, R82 ;  /* 0x000000521d497220 */ /* 0x000fe40000410000 */
[----:B------:R-:W-:Y:S01]  /*da10*/  FADD.FTZ R52, R75, R52 ;  /* 0x000000344b347221 */ /* 0x000fe20000010000 */
[----:B------:R-:W-:Y:S01]  /*da20*/  IADD3 R75, R122, 0xb00, RZ ;  /* 0x00000b007a4b7810 */ /* 0x000fe20007ffe0ff */
[C---:B------:R-:W-:Y:S01]  /*da30*/  FMUL.FTZ R80, R22.reuse, R71 ;  /* 0x0000004716507220 */ /* 0x040fe20000410000 */
[----:B------:R2:W-:Y:S01]  /*da40*/  STS [R142.X4+0x420c], R73 ;  /* 0x00420c498e007388 */ /* 0x0005e20000004800 */
[----:B------:R-:W-:Y:S01]  /*da50*/  FMUL.FTZ R82, R22, R69 ;  /* 0x0000004516527220 */ /* 0x000fe20000410000 */
[----:B------:R-:W-:Y:S01]  /*da60*/  IADD3 R69, R122, 0x980, RZ ;  /* 0x000009807a457810 */ /* 0x000fe20007ffe0ff */
[C---:B------:R-:W-:Y:S01]  /*da70*/  FMUL.FTZ R130, R12.reuse, R77 ;  /* 0x0000004d0c827220 */ /* 0x040fe20000410000 */
[----:B------:R-:W-:Y:S01]  /*da80*/  STS [R17.X4+0x4210], R80 ;  /* 0x0042105011007388 */ /* 0x000fe20000004800 */
[----:B-1----:R-:W-:Y:S01]  /*da90*/  FMUL.FTZ R132, R12, R79 ;  /* 0x0000004f0c847220 */ /* 0x002fe20000410000 */
[----:B------:R-:W-:Y:S01]  /*daa0*/  IADD3 R71, R122, 0xa00, RZ ;  /* 0x00000a007a477810 */ /* 0x000fe20007ffe0ff */
[C---:B------:R-:W-:Y:S01]  /*dab0*/  FMUL.FTZ R136, R8.reuse, R57 ;  /* 0x0000003908887220 */ /* 0x040fe20000410000 */
        /* <DEDUP_REMOVED lines=21> */
[C---:B------:R-:W-:Y:S01]  /*dc10*/  IADD3 R39, R122.reuse, 0x180, RZ ;  /* 0x000001807a277810 */ /* 0x040fe20007ffe0ff */
[----:B------:R-:W-:Y:S01]  /*dc20*/  FADD.FTZ R146, R63, R42 ;  /* 0x0000002a3f927221 */ /* 0x000fe20000010000 */
[C---:B------:R-:W-:Y:S01]  /*dc30*/  IADD3 R57, R122.reuse, 0x680, RZ ;  /* 0x000006807a397810 */ /* 0x040fe20007ffe0ff */
[----:B------:R1:W-:Y:S01]  /*dc40*/  STS [R17.X4+0x422c], R56 ;  /* 0x00422c3811007388 */ /* 0x0003e20000004800 */
[----:B------:R-:W-:Y:S01]  /*dc50*/  IADD3 R63, R122, 0x800, RZ ;  /* 0x000008007a3f7810 */ /* 0x000fe20007ffe0ff */
[----:B------:R-:W-:Y:S01]  /*dc60*/  FMUL.FTZ R210, R100, R210 ;  /* 0x000000d264d27220 */ /* 0x000fe20000410000 */
[C---:B------:R-:W-:Y:S01]  /*dc70*/  IADD3 R65, R122.reuse, 0x880, RZ ;  /* 0x000008807a417810 */ /* 0x040fe20007ffe0ff */
[----:B------:R-:W-:Y:S01]  /*dc80*/  STS [R17.X4+0x4230], R78 ;  /* 0x0042304e11007388 */ /* 0x000fe20000004800 */
[----:B------:R-:W-:Y:S01]  /*dc90*/  IADD3 R67, R122, 0x900, RZ ;  /* 0x000009007a437810 */ /* 0x000fe20007ffe0ff */
[----:B------:R-:W-:Y:S01]  /*dca0*/  FFMA.FTZ R209, -R100, R209, -RZ ;  /* 0x000000d164d17223 */ /* 0x000fe200000109ff */
[C---:B--2---:R-:W-:Y:S01]  /*dcb0*/  IADD3 R73, R122.reuse, 0xa80, RZ ;  /* 0x00000a807a497810 */ /* 0x044fe20007ffe0ff */
[----:B------:R-:W-:Y:S01]  /*dcc0*/  STS [R17.X4+0x4234], R76 ;  /* 0x0042344c11007388 */ /* 0x000fe20000004800 */
[----:B------:R-:W-:Y:S01]  /*dcd0*/  IADD3 R77, R122, 0xb80, RZ ;  /* 0x00000b807a4d7810 */ /* 0x000fe20007ffe0ff */
[----:B------:R-:W-:Y:S01]  /*dce0*/  FADD.FTZ R7, R146, R7 ;  /* 0x0000000792077221 */ /* 0x000fe20000010000 */
[----:B------:R-:W-:Y:S01]  /*dcf0*/  IADD3 R79, R122, 0xc00, RZ ;  /* 0x00000c007a4f7810 */ /* 0x000fe20007ffe0ff */
[----:B------:R-:W-:Y:S01]  /*dd00*/  STS [R17.X4+0x4238], R74 ;  /* 0x0042384a11007388 */ /* 0x000fe20000004800 */
[-C--:B------:R-:W-:Y:S01]  /*dd10*/  LEA.HI.SX32 R42, R49, R122.reuse, 0x1b ;  /* 0x0000007a312a7211 */ /* 0x080fe200078fdaff */
[----:B------:R-:W-:Y:S01]  /*dd20*/  FMUL.FTZ R150, R99, R211 ;  /* 0x000000d363967220 */ /* 0x000fe20000410000 */
[-C--:B------:R-:W-:Y:S01]  /*dd30*/  LEA.HI.SX32 R44, R53, R122.reuse, 0x1b ;  /* 0x0000007a352c7211 */ /* 0x080fe200078fdaff */
[----:B------:R2:W-:Y:S01]  /*dd40*/  STS [R17.X4+0x423c], R50 ;  /* 0x00423c3211007388 */ /* 0x0005e20000004800 */
[----:B------:R-:W-:Y:S01]  /*dd50*/  LEA.HI.SX32 R49, R63, R122, 0x1b ;  /* 0x0000007a3f317211 */ /* 0x000fe200078fdaff */
[----:B------:R-:W-:Y:S01]  /*dd60*/  FFMA.FTZ R145, -R99, R212, -RZ ;  /* 0x000000d463917223 */ /* 0x000fe200000109ff */
[-C--:B------:R-:W-:Y:S01]  /*dd70*/  LEA.HI.SX32 R52, R69, R122.reuse, 0x1b ;  /* 0x0000007a45347211 */ /* 0x080fe200078fdaff */
[----:B------:R-:W-:Y:S01]  /*dd80*/  STS [R17.X4+0x4240], R48 ;  /* 0x0042403011007388 */ /* 0x000fe20000004800 */
[-C--:B------:R-:W-:Y:S01]  /*dd90*/  LEA.HI.SX32 R53, R71, R122.reuse, 0x1b ;  /* 0x0000007a47357211 */ /* 0x080fe200078fdaff */
[----:B------:R-:W-:Y:S01]  /*dda0*/  FADD.FTZ R148, R148, R5 ;  /* 0x0000000594947221 */ /* 0x000fe20000010000 */
[-C--:B------:R-:W-:Y:S01]  /*ddb0*/  LEA.HI.SX32 R54, R73, R122.reuse, 0x1b ;  /* 0x0000007a49367211 */ /* 0x080fe200078fdaff */
[----:B------:R-:W-:Y:S01]  /*ddc0*/  STS [R17.X4+0x4244], R72 ;  /* 0x0042444811007388 */ /* 0x000fe20000004800 */
[-C--:B-1----:R-:W-:Y:S01]  /*ddd0*/  LEA.HI.SX32 R56, R77, R122.reuse, 0x1b ;  /* 0x0000007a4d387211 */ /* 0x082fe200078fdaff */
[----:B------:R-:W-:Y:S01]  /*dde0*/  FADD.FTZ R7, R7, R6 ;  /* 0x0000000607077221 */ /* 0x000fe20000010000 */
[-C--:B--2---:R-:W-:Y:S01]  /*ddf0*/  LEA.HI.SX32 R50, R65, R122.reuse, 0x1b ;  /* 0x0000007a41327211 */ /* 0x084fe200078fdaff */
[----:B------:R-:W-:Y:S01]  /*de00*/  STS [R17.X4+0x4248], R70 ;  /* 0x0042484611007388 */ /* 0x000fe20000004800 */
[----:B------:R-:W-:Y:S01]  /*de10*/  LEA.HI.SX32 R63, R135, R122, 0x1b ;  /* 0x0000007a873f7211 */ /* 0x000fe200078fdaff */
[----:B------:R-:W-:-:S02]  /*de20*/  FMUL.FTZ R5, R141, UR34 ;  /* 0x000000228d057c20 */ /* 0x000fc40008410000 */
[----:B------:R1:W-:Y:S01]  /*de30*/  STS [R17.X4+0x424c], R46 ;  /* 0x00424c2e11007388 */ /* 0x0003e20000004800 */
[----:B------:R-:W-:Y:S02]  /*de40*/  FFMA.FTZ R6, -R97, R167, -RZ ;  /* 0x000000a761067223 */ /* 0x000fe400000109ff */
[C---:B------:R-:W-:Y:S01]  /*de50*/  FFMA.FTZ R5, R16.reuse, UR33, -R5 ;  /* 0x0000002110057c23 */ /* 0x040fe20008010805 */
[----:B------:R-:W-:Y:S01]  /*de60*/  STS [R17.X4+0x4250], R66 ;  /* 0x0042504211007388 */ /* 0x000fe20000004800 */
[----:B------:R-:W-:Y:S02]  /*de70*/  FMUL.FTZ R16, R16, UR34 ;  /* 0x0000002210107c20 */ /* 0x000fe40008410000 */
[----:B------:R-:W-:Y:S01]  /*de80*/  FMUL.FTZ R140, R140, R5 ;  /* 0x000000058c8c7220 */ /* 0x000fe20000410000 */
[----:B------:R-:W-:Y:S01]  /*de90*/  STS [R17.X4+0x4254], R68 ;  /* 0x0042544411007388 */ /* 0x000fe20000004800 */
[----:B------:R-:W-:Y:S01]  /*dea0*/  MOV R5, UR28 ;  /* 0x0000001c00057c02 */ /* 0x000fe20008000f00 */
[----:B------:R-:W-:Y:S01]  /*deb0*/  FFMA.FTZ R141, R141, UR33, R16 ;  /* 0x000000218d8d7c23 */ /* 0x000fe20008010010 */
[-C--:B-1----:R-:W-:Y:S01]  /*dec0*/  LEA.HI.SX32 R46, R57, R122.reuse, 0x1b ;  /* 0x0000007a392e7211 */ /* 0x082fe200078fdaff */
[----:B------:R1:W-:Y:S01]  /*ded0*/  STS [R17.X4+0x4258], R62 ;  /* 0x0042583e11007388 */ /* 0x0003e20000004800 */
[----:B------:R-:W-:Y:S01]  /*dee0*/  LEA.HI.SX32 R57, R79, R122, 0x1b ;  /* 0x0000007a4f397211 */ /* 0x000fe200078fdaff */
[----:B------:R-:W-:-:S02]  /*def0*/  FFMA.FTZ R16, -R96, R169, -RZ ;  /* 0x000000a960107223 */ /* 0x000fc400000109ff */
[----:B------:R2:W-:Y:S01]  /*df00*/  STS [R17.X4+0x425c], R64 ;  /* 0x00425c4011007388 */ /* 0x0005e20000004800 */
[----:B------:R-:W-:Y:S02]  /*df10*/  FFMA.FTZ R146, -R91, R175, -RZ ;  /* 0x000000af5b927223 */ /* 0x000fe400000109ff */
[----:B------:R-:W-:Y:S01]  /*df20*/  FMUL.FTZ R214, R98, R214 ;  /* 0x000000d662d67220 */ /* 0x000fe20000410000 */
[----:B------:R3:W-:Y:S01]  /*df30*/  STS [R17.X4+0x4260], R40 ;  /* 0x0042602811007388 */ /* 0x0007e20000004800 */
[----:B------:R-:W-:Y:S01]  /*df40*/  FMUL.FTZ R168, R97, R168 ;  /* 0x000000a861a87220 */ /* 0x000fe20000410000 */
[----:B-1----:R-:W-:Y:S01]  /*df50*/  LEA.HI.SX32 R62, R133, R122, 0x1b ;  /* 0x0000007a853e7211 */ /* 0x002fe200078fdaff */
[----:B------:R-:W-:Y:S01]  /*df60*/  FMUL.FTZ R170, R96, R170 ;  /* 0x000000aa60aa7220 */ /* 0x000fe20000410000 */
[----:B------:R1:W-:Y:S01]  /*df70*/  STS [R17.X4+0x4264], R61 ;  /* 0x0042643d11007388 */ /* 0x0003e20000004800 */
[----:B------:R-:W-:Y:S01]  /*df80*/  FMUL.FTZ R172, R93, R172 ;  /* 0x000000ac5dac7220 */ /* 0x000fe20000410000 */
[----:B--2---:R-:W-:Y:S01]  /*df90*/  LEA.HI.SX32 R64, R137, R122, 0x1b ;  /* 0x0000007a89407211 */ /* 0x004fe200078fdaff */
[----:B------:R-:W-:Y:S01]  /*dfa0*/  FMUL.FTZ R174, R92, R174 ;  /* 0x000000ae5cae7220 */ /* 0x000fe20000410000 */
[----:B------:R2:W-:Y:S01]  /*dfb0*/  STS [R17.X4+0x4268], R37 ;  /* 0x0042682511007388 */ /* 0x0005e20000004800 */
[----:B------:R-:W-:Y:S01]  /*dfc0*/  FMUL.FTZ R176, R91, R176 ;  /* 0x000000b05bb07220 */ /* 0x000fe20000410000 */
[----:B---3--:R-:W-:Y:S01]  /*dfd0*/  LEA.HI.SX32 R40, R45, R122, 0x1b ;  /* 0x0000007a2d287211 */ /* 0x008fe200078fdaff */
[----:B------:R-:W-:Y:S01]  /*dfe0*/  FMUL.FTZ R178, R90, R178 ;  /* 0x000000b25ab27220 */ /* 0x000fe20000410000 */
[----:B------:R3:W-:Y:S01]  /*dff0*/  STS [R17.X4+0x426c], R38 ;  /* 0x00426c2611007388 */ /* 0x0007e20000004800 */
[----:B------:R-:W-:Y:S01]  /*e000*/  LEA.HI.SX32 R45, R55, R122, 0x1b ;  /* 0x0000007a372d7211 */ /* 0x000fe200078fdaff */
[----:B------:R-:W-:Y:S01]  /*e010*/  FMUL.FTZ R180, R89, R180 ;  /* 0x000000b459b47220 */ /* 0x000fe20000410000 */
[----:B-1----:R-:W-:Y:S01]  /*e020*/  IADD3 R61, R122, 0x780, RZ ;  /* 0x000007807a3d7810 */ /* 0x002fe20007ffe0ff */
[----:B------:R1:W-:Y:S01]  /*e030*/  STS [R17.X4+0x4270], R35 ;  /* 0x0042702311007388 */ /* 0x0003e20000004800 */
[----:B------:R-:W-:Y:S01]  /*e040*/  LEA.HI.SX32 R55, R75, R122, 0x1b ;  /* 0x0000007a4b377211 */ /* 0x000fe200078fdaff */
[----:B------:R-:W-:Y:S01]  /*e050*/  FMUL.FTZ R182, R88, R182 ;  /* 0x000000b658b67220 */ /* 0x000fe20000410000 */
[----:B--2---:R-:W-:Y:S01]  /*e060*/  IADD3 R37, R122, 0x80, RZ ;  /* 0x000000807a257810 */ /* 0x004fe20007ffe0ff */
[----:B------:R2:W-:Y:S01]  /*e070*/  STS [R17.X4+0x4274], R36 ;  /* 0x0042742411007388 */ /* 0x0005e20000004800 */
[----:B------:R-:W-:Y:S01]  /*e080*/  LEA.HI.SX32 R48, R61, R122, 0x1b ;  /* 0x0000007a3d307211 */ /* 0x000fe200078fdaff */
[----:B------:R-:W-:Y:S01]  /*e090*/  FMUL.FTZ R184, R87, R184 ;  /* 0x000000b857b87220 */ /* 0x000fe20000410000 */
[-C--:B---3--:R-:W-:Y:S01]  /*e0a0*/  LEA.HI.SX32 R38, R41, R122.reuse, 0x1b ;  /* 0x0000007a29267211 */ /* 0x088fe200078fdaff */
[----:B------:R3:W-:Y:S01]  /*e0b0*/  STS [R17.X4+0x4278], R30 ;  /* 0x0042781e11007388 */ /* 0x0007e20000004800 */
[----:B------:R-:W-:Y:S01]  /*e0c0*/  LEA.HI.SX32 R41, R47, R122, 0x1b ;  /* 0x0000007a2f297211 */ /* 0x000fe200078fdaff */
[----:B------:R-:W-:Y:S01]  /*e0d0*/  FMUL.FTZ R186, R86, R186 ;  /* 0x000000ba56ba7220 */ /* 0x000fe20000410000 */
[----:B-1----:R-:W-:Y:S01]  /*e0e0*/  IADD3 R35, R122, 0x100, RZ ;  /* 0x000001007a237810 */ /* 0x002fe20007ffe0ff */
[----:B------:R1:W-:Y:S01]  /*e0f0*/  STS [R17.X4+0x427c], R60 ;  /* 0x00427c3c11007388 */ /* 0x0003e20000004800 */
[----:B------:R-:W-:Y:S01]  /*e100*/  LEA.HI.SX32 R47, R59, R122, 0x1b ;  /* 0x0000007a3b2f7211 */ /* 0x000fe200078fdaff */
[----:B------:R-:W-:Y:S01]  /*e110*/  FFMA.FTZ R188, -R85, R188, -RZ ;  /* 0x000000bc55bc7223 */ /* 0x000fe200000109ff */
[-C--:B--2---:R-:W-:Y:S01]  /*e120*/  LEA.HI.SX32 R36, R39, R122.reuse, 0x1b ;  /* 0x0000007a27247211 */ /* 0x084fe200078fdaff */
[----:B------:R-:W-:Y:S01]  /*e130*/  BAR.SYNC.DEFER_BLOCKING 0x0 ;  /* 0x0000000000007b1d */ /* 0x000fe20000010000 */
[----:B------:R-:W-:Y:S01]  /*e140*/  LEA.HI.SX32 R39, R43, R122, 0x1b ;  /* 0x0000007a2b277211 */ /* 0x000fe200078fdaff */
[----:B------:R-:W-:Y:S01]  /*e150*/  FMUL.FTZ R190, R84, R190 ;  /* 0x000000be54be7220 */ /* 0x000fe20000410000 */
[----:B---3--:R-:W-:Y:S01]  /*e160*/  LEA.HI.SX32 R30, R37, R122, 0x1b ;  /* 0x0000007a251e7211 */ /* 0x008fe200078fdaff */
[----:B------:R-:W-:Y:S01]  /*e170*/  FFMA.FTZ R192, -R83, R192, -RZ ;  /* 0x000000c053c07223 */ /* 0x000fe200000109ff */
[-C--:B------:R-:W-:Y:S01]  /*e180*/  LEA.HI.SX32 R43, R51, R122.reuse, 0x1b ;  /* 0x0000007a332b7211 */ /* 0x080fe200078fdaff */
[----:B------:R-:W-:Y:S01]  /*e190*/  FADD.FTZ R3, R148, R3 ;  /* 0x0000000394037221 */ /* 0x000fe20000010000 */
[-C--:B------:R-:W-:Y:S01]  /*e1a0*/  LEA.HI.SX32 R35, R35, R122.reuse, 0x1b ;  /* 0x0000007a23237211 */ /* 0x080fe200078fdaff */
[----:B------:R-:W-:Y:S01]  /*e1b0*/  FMUL.FTZ R151, R127, UR34 ;  /* 0x000000227f977c20 */ /* 0x000fe20008410000 */
[-C--:B------:R-:W-:Y:S01]  /*e1c0*/  LEA.HI.SX32 R37, R139, R122.reuse, 0x1b ;  /* 0x0000007a8b257211 */ /* 0x080fe200078fdaff */
[C---:B------:R-:W-:Y:S01]  /*e1d0*/  FMUL.FTZ R148, R128.reuse, UR34 ;  /* 0x0000002280947c20 */ /* 0x040fe20008410000 */
[-C--:B------:R-:W-:Y:S01]  /*e1e0*/  LEA.HI.SX32 R51, R67, R122.reuse, 0x1b ;  /* 0x0000007a43337211 */ /* 0x080fe200078fdaff */
[----:B------:R-:W-:Y:S01]  /*e1f0*/  FMUL.FTZ R149, R125, UR34 ;  /* 0x000000227d957c20 */ /* 0x000fe20008410000 */
[-C--:B------:R-:W-:Y:S01]  /*e200*/  LEA.HI.SX32 R59, R95, R122.reuse, 0x1b ;  /* 0x0000007a5f3b7211 */ /* 0x080fe200078fdaff */
[----:B------:R-:W-:Y:S01]  /*e210*/  FMUL.FTZ R147, R123, UR34 ;  /* 0x000000227b937c20 */ /* 0x000fe20008410000 */
[-C--:B-1----:R-:W-:Y:S01]  /*e220*/  LEA.HI.SX32 R60, R129, R122.reuse, 0x1b ;  /* 0x0000007a813c7211 */ /* 0x082fe200078fdaff */
[----:B------:R-:W-:Y:S01]  /*e230*/  FFMA.FTZ R151, R128, UR33, -R151 ;  /* 0x0000002180977c23 */ /* 0x000fe20008010897 */
[----:B------:R-:W-:Y:S01]  /*e240*/  LEA.HI.SX32 R61, R131, R122, 0x1b ;  /* 0x0000007a833d7211 */ /* 0x000fe200078fdaff */
[----:B------:R-:W-:-:S02]  /*e250*/  FFMA.FTZ R148, R127, UR33, R148 ;  /* 0x000000217f947c23 */ /* 0x000fc40008010094 */
[----:B------:R-:W-:Y:S02]  /*e260*/  FFMA.FTZ R149, R126, UR33, -R149 ;  /* 0x000000217e957c23 */ /* 0x000fe40008010895 */
[----:B------:R-:W-:Y:S01]  /*e270*/  FFMA.FTZ R147, R124, UR33, -R147 ;  /* 0x000000217c937c23 */ /* 0x000fe20008010893 */
[----:B------:R-:W1:Y:S04]  /*e280*/  LDS R143, [R144.X4+0x4200] ;  /* 0x00420000908f7984 */ /* 0x000e680000004800 */
[----:B------:R-:W2:Y:S04]  /*e290*/  LDS R65, [R30.X4+0x4400] ;  /* 0x004400001e417984 */ /* 0x000ea80000004800 */
[----:B------:R-:W3:Y:S04]  /*e2a0*/  LDS R66, [R35.X4+0x4600] ;  /* 0x0046000023427984 */ /* 0x000ee80000004800 */
[----:B------:R-:W4:Y:S04]  /*e2b0*/  LDS R67, [R36.X4+0x4800] ;  /* 0x0048000024437984 */ /* 0x000f280000004800 */
        /* <DEDUP_REMOVED lines=32> */
[----:B-----5:R-:W-:-:S03]  /*e4c0*/  FFMA.FTZ R18, -R93, R171, -RZ ;  /* 0x000000ab5d127223 */ /* 0x020fc600000109ff */
[----:B------:R5:W-:Y:S01]  /*e4d0*/  STS [R17.X4+0x841c], R6 ;  /* 0x00841c0611007388 */ /* 0x000be20000004800 */
[----:B-1----:R-:W-:-:S03]  /*e4e0*/  LEA R150, R5, -R122, 0x1 ;  /* 0x8000007a05967211 */ /* 0x002fc600078e08ff */
[----:B------:R1:W-:Y:S01]  /*e4f0*/  STS [R17.X4+0x8424], R16 ;  /* 0x0084241011007388 */ /* 0x0003e20000004800 */
[----:B--2---:R-:W-:Y:S01]  /*e500*/  FADD.FTZ R142, R7, R4 ;  /* 0x00000004078e7221 */ /* 0x004fe20000010000 */
[----:B------:R-:W-:Y:S01]  /*e510*/  ISETP.GE.AND P0, PT, R150, 0x1, PT ;  /* 0x000000019600780c */ /* 0x000fe20003f06270 */
[----:B------:R-:W-:Y:S01]  /*e520*/  FFMA.FTZ R4, -R98, R213, -RZ ;  /* 0x000000d562047223 */ /* 0x000fe200000109ff */
[----:B------:R2:W-:Y:S01]  /*e530*/  STS [R17.X4+0x843c], R146 ;  /* 0x00843c9211007388 */ /* 0x0005e20000004800 */
[----:B-----5:R-:W-:-:S03]  /*e540*/  FFMA.FTZ R6, -R90, R177, -RZ ;  /* 0x000000b15a067223 */ /* 0x020fc600000109ff */
[----:B------:R5:W-:Y:S01]  /*e550*/  STS [R17.X4+0x8414], R4 ;  /* 0x0084140411007388 */ /* 0x000be20000004800 */
[----:B-1----:R-:W-:-:S03]  /*e560*/  FFMA.FTZ R16, -R89, R179, -RZ ;  /* 0x000000b359107223 */ /* 0x002fc600000109ff */
[----:B------:R1:W-:Y:S01]  /*e570*/  STS [R17.X4+0x842c], R18 ;  /* 0x00842c1211007388 */ /* 0x0003e20000004800 */
[----:B--2---:R-:W-:-:S03]  /*e580*/  FFMA.FTZ R146, -R86, R185, -RZ ;  /* 0x000000b956927223 */ /* 0x004fc600000109ff */
[----:B------:R2:W-:Y:S01]  /*e590*/  STS [R17.X4+0x8444], R6 ;  /* 0x0084440611007388 */ /* 0x0005e20000004800 */
[----:B-----5:R-:W-:-:S03]  /*e5a0*/  FFMA.FTZ R4, -R92, R173, -RZ ;  /* 0x000000ad5c047223 */ /* 0x020fc600000109ff */
[----:B------:R5:W-:Y:S01]  /*e5b0*/  STS [R17.X4+0x844c], R16 ;  /* 0x00844c1011007388 */ /* 0x000be20000004800 */
[----:B-1----:R-:W-:-:S03]  /*e5c0*/  FFMA.FTZ R18, -R87, R183, -RZ ;  /* 0x000000b757127223 */ /* 0x002fc600000109ff */
[----:B------:R1:W-:Y:S01]  /*e5d0*/  STS [R17.X4+0x8434], R4 ;  /* 0x0084340411007388 */ /* 0x0003e20000004800 */
[----:B--2---:R-:W-:-:S03]  /*e5e0*/  FMUL.FTZ R6, R85, R187 ;  /* 0x000000bb55067220 */ /* 0x004fc60000410000 */
[----:B------:R2:W-:Y:S01]  /*e5f0*/  STS [R17.X4+0x8464], R146 ;  /* 0x0084649211007388 */ /* 0x0005e20000004800 */
[----:B-----5:R-:W-:-:S03]  /*e600*/  FMUL.FTZ R16, R83, R191 ;  /* 0x000000bf53107220 */ /* 0x020fc60000410000 */
[----:B------:R-:W-:Y:S01]  /*e610*/  STS [R17.X4+0x8410], R214 ;  /* 0x008410d611007388 */ /* 0x000fe20000004800 */
[----:B-1----:R-:W-:-:S03]  /*e620*/  FFMA.FTZ R4, -R88, R181, -RZ ;  /* 0x000000b558047223 */ /* 0x002fc600000109ff */
[----:B------:R-:W-:Y:S01]  /*e630*/  STS [R17.X4+0x8418], R168 ;  /* 0x008418a811007388 */ /* 0x000fe20000004800 */
[----:B--2---:R-:W-:-:S03]  /*e640*/  FMUL.FTZ R146, R126, UR34 ;  /* 0x000000227e927c20 */ /* 0x004fc60008410000 */
[----:B------:R1:W-:Y:S01]  /*e650*/  STS [R17.X4+0x8454], R4 ;  /* 0x0084540411007388 */ /* 0x0003e20000004800 */
[----:B------:R-:W-:-:S03]  /*e660*/  FFMA.FTZ R146, R125, UR33, R146 ;  /* 0x000000217d927c23 */ /* 0x000fc60008010092 */
[----:B------:R-:W-:Y:S04]  /*e670*/  STS [R17.X4+0x8420], R170 ;  /* 0x008420aa11007388 */ /* 0x000fe80000004800 */
[----:B------:R-:W-:Y:S01]  /*e680*/  STS [R17.X4+0x8428], R172 ;  /* 0x008428ac11007388 */ /* 0x000fe20000004800 */
[----:B-1----:R-:W-:-:S03]  /*e690*/  FFMA.FTZ R4, -R84, R189, -RZ ;  /* 0x000000bd54047223 */ /* 0x002fc600000109ff */
[----:B------:R-:W-:Y:S04]  /*e6a0*/  STS [R17.X4+0x8430], R174 ;  /* 0x008430ae11007388 */ /* 0x000fe80000004800 */
[----:B------:R1:W-:Y:S04]  /*e6b0*/  STS [R17.X4+0x8474], R4 ;  /* 0x0084740411007388 */ /* 0x0003e80000004800 */
[----:B------:R2:W-:Y:S04]  /*e6c0*/  STS [R17.X4+0x8438], R176 ;  /* 0x008438b011007388 */ /* 0x0005e80000004800 */
[----:B------:R2:W-:Y:S01]  /*e6d0*/  STS [R17.X4+0x8440], R178 ;  /* 0x008440b211007388 */ /* 0x0005e20000004800 */
[----:B-1----:R-:W-:-:S03]  /*e6e0*/  FMUL.FTZ R4, R124, UR34 ;  /* 0x000000227c047c20 */ /* 0x002fc60008410000 */
[----:B------:R2:W-:Y:S01]  /*e6f0*/  STS [R17.X4+0x8448], R180 ;  /* 0x008448b411007388 */ /* 0x0005e20000004800 */
[----:B------:R-:W-:-:S03]  /*e700*/  FFMA.FTZ R145, R123, UR33, R4 ;  /* 0x000000217b917c23 */ /* 0x000fc60008010004 */
[----:B------:R2:W-:Y:S04]  /*e710*/  STS [R17.X4+0x8450], R182 ;  /* 0x008450b611007388 */ /* 0x0005e80000004800 */
        /* <DEDUP_REMOVED lines=64> */
.L_x_1659:
[----:B0-234-:R-:W-:Y:S05]  /*eb20*/  BSYNC B0 ;  /* 0x0000000000007941 */ /* 0x01dfea0003800000 */
.L_x_1658:
        /* <DEDUP_REMOVED lines=67> */
.L_x_1661:
[----:B0-2---:R-:W-:Y:S05]  /*ef60*/  BSYNC B0 ;  /* 0x0000000000007941 */ /* 0x005fea0003800000 */
.L_x_1660:
[----:B------:R-:W0:Y:S01]  /*ef70*/  LDS R35, [R35.X4+0x8800] ;  /* 0x0088000023237984 */ /* 0x000e220000004800 */
[----:B------:R-:W-:Y:S01]  /*ef80*/  BSSY B0, `(.L_x_1662) ;  /* 0x0000004000007945 */ /* 0x000fe20003800000 */
[----:B------:R-:W-:Y:S05]  /*ef90*/  @!P1 BRA `(.L_x_1663) ;  /* 0x0000002000009947 */ /* 0x000fea0003800000 */
[----:B------:R1:W-:Y:S04]  /*efa0*/  RED.E.ADD.F32.FTZ.RN.STRONG.GPU [R4.64+-0x3c00], R66 ;  /* 0xffc400420400798e */ /* 0x0003e8000c10e7aa */
[----:B0-----:R1:W-:Y:S02]  /*efb0*/  RED.E.ADD.F32.FTZ.RN.STRONG.GPU [R6.64+-0x3c00], R35 ;  /* 0xffc400230600798e */ /* 0x0013e4000c10e7aa */
.L_x_1663:
[----:B------:R-:W-:Y:S05]  /*efc0*/  BSYNC B0 ;  /* 0x0000000000007941 */ /* 0x000fea0003800000 */
.L_x_1662:
[----:B------:R2:W3:Y:S01]  /*efd0*/  LDS R3, [R36.X4+0x8a00] ;  /* 0x008a000024037984 */ /* 0x0004e20000004800 */
[----:B------:R-:W-:Y:S01]  /*efe0*/  BSSY B0, `(.L_x_1664) ;  /* 0x0000004000007945 */ /* 0x000fe20003800000 */
[----:B------:R-:W-:Y:S05]  /*eff0*/  @!P2 BRA `(.L_x_1665) ;  /* 0x000000200000a947 */ /* 0x000fea0003800000 */
[----:B------:R4:W-:Y:S04]  /*f000*/  RED.E.ADD.F32.FTZ.RN.STRONG.GPU [R4.64+-0x3a00], R67 ;  /* 0xffc600430400798e */ /* 0x0009e8000c10e7aa */
[----:B---3--:R4:W-:Y:S02]  /*f010*/  RED.E.ADD.F32.FTZ.RN.STRONG.GPU [R6.64+-0x3a00], R3 ;  /* 0xffc600030600798e */ /* 0x0089e4000c10e7aa */
.L_x_1665:
[----:B------:R-:W-:Y:S05]  /*f020*/  BSYNC B0 ;  /* 0x0000000000007941 */ /* 0x000fea0003800000 */
.L_x_1664:
        /* <DEDUP_REMOVED lines=12> */
.L_x_1667:
[----:B------:R-:W-:Y:S05]  /*f0f0*/  BSYNC B0 ;  /* 0x0000000000007941 */ /* 0x000fea0003800000 */
.L_x_1666:
[----:B---34-:R3:W4:Y:S01]  /*f100*/  LDS R3, [R38.X4+0x8e00] ;  /* 0x008e000026037984 */ /* 0x0187220000004800 */
[----:B------:R-:W-:Y:S01]  /*f110*/  BSSY B0, `(.L_x_1668) ;  /* 0x0000004000007945 */ /* 0x000fe20003800000 */
[----:B------:R-:W-:Y:S05]  /*f120*/  @!P0 BRA `(.L_x_1669) ;  /* 0x0000002000008947 */ /* 0x000fea0003800000 */
[----:B------:R2:W-:Y:S04]  /*f130*/  RED.E.ADD.F32.FTZ.RN.STRONG.GPU [R4.64+-0x3600], R69 ;  /* 0xffca00450400798e */ /* 0x0005e8000c10e7aa */
[----:B----4-:R2:W-:Y:S02]  /*f140*/  RED.E.ADD.F32.FTZ.RN.STRONG.GPU [R6.64+-0x3600], R3 ;  /* 0xffca00030600798e */ /* 0x0105e4000c10e7aa */
.L_x_1669:
[----:B------:R-:W-:Y:S05]  /*f150*/  BSYNC B0 ;  /* 0x0000000000007941 */ /* 0x000fea0003800000 */
.L_x_1668:
[----:B------:R-:W2:Y:S01]  /*f160*/  LDS R39, [R39.X4+0x9000] ;  /* 0x0090000027277984 */ /* 0x000ea20000004800 */
[----:B------:R-:W-:Y:S01]  /*f170*/  BSSY B0, `(.L_x_1670) ;  /* 0x0000004000007945 */ /* 0x000fe20003800000 */
[----:B------:R-:W-:Y:S05]  /*f180*/  @!P1 BRA `(.L_x_1671) ;  /* 0x0000002000009947 */ /* 0x000fea0003800000 */
[----:B------:R3:W-:Y:S04]  /*f190*/  RED.E.ADD.F32.FTZ.RN.STRONG.GPU [R4.64+-0x3400], R70 ;  /* 0xffcc00460400798e */ /* 0x0007e8000c10e7aa */
[----:B--2---:R3:W-:Y:S02]  /*f1a0*/  RED.E.ADD.F32.FTZ.RN.STRONG.GPU [R6.64+-0x3400], R39 ;  /* 0xffcc00270600798e */ /* 0x0047e4000c10e7aa */
.L_x_1671:
[----:B------:R-:W-:Y:S05]  /*f1b0*/  BSYNC B0 ;  /* 0x0000000000007941 */ /* 0x000fea0003800000 */
.L_x_1670:
[----:B--2-4-:R2:W4:Y:S01]  /*f1c0*/  LDS R3, [R40.X4+0x9200] ;  /* 0x0092000028037984 */ /* 0x0145220000004800 */
[----:B------:R-:W-:Y:S01]  /*f1d0*/  BSSY B0, `(.L_x_1672) ;  /* 0x0000004000007945 */ /* 0x000fe20003800000 */
[----:B------:R-:W-:Y:S05]  /*f1e0*/  @!P2 BRA `(.L_x_1673) ;  /* 0x000000200000a947 */ /* 0x000fea0003800000 */
[----:B------:R2:W-:Y:S04]  /*f1f0*/  RED.E.ADD.F32.FTZ.RN.STRONG.GPU [R4.64+-0x3200], R71 ;  /* 0xffce00470400798e */ /* 0x0005e8000c10e7aa */
[----:B----4-:R2:W-:Y:S02]  /*f200*/  RED.E.ADD.F32.FTZ.RN.STRONG.GPU [R6.64+-0x3200], R3 ;  /* 0xffce00030600798e */ /* 0x0105e4000c10e7aa */
.L_x_1673:
[----:B------:R-:W-:Y:S05]  /*f210*/  BSYNC B0 ;  /* 0x0000000000007941 */ /* 0x000fea0003800000 */
.L_x_1672:
[----:B------:R-:W2:Y:S01]  /*f220*/  LDS R41, [R41.X4+0x9400] ;  /* 0x0094000029297984 */ /* 0x000ea20000004800 */
[----:B------:R-:W-:Y:S01]  /*f230*/  BSSY B0, `(.L_x_1674) ;  /* 0x0000004000007945 */ /* 0x000fe20003800000 */
[----:B------:R-:W-:Y:S05]  /*f240*/  @!P3 BRA `(.L_x_1675) ;  /* 0x000000200000b947 */ /* 0x000fea0003800000 */
[----:B------:R3:W-:Y:S04]  /*f250*/  RED.E.ADD.F32.FTZ.RN.STRONG.GPU [R4.64+-0x3000], R72 ;  /* 0xffd000480400798e */ /* 0x0007e8000c10e7aa */
[----:B--2---:R3:W-:Y:S02]  /*f260*/  RED.E.ADD.F32.FTZ.RN.STRONG.GPU [R6.64+-0x3000], R41 ;  /* 0xffd000290600798e */ /* 0x0047e4000c10e7aa */
.L_x_1675:
[----:B------:R-:W-:Y:S05]  /*f270*/  BSYNC B0 ;  /* 0x0000000000007941 */ /* 0x000fea0003800000 */
.L_x_1674:
[----:B--2-4-:R2:W4:Y:S01]  /*f280*/  LDS R3, [R42.X4+0x9600] ;  /* 0x009600002a037984 */ /* 0x0145220000004800 */
[----:B------:R-:W-:Y:S01]  /*f290*/  BSSY B0, `(.L_x_1676) ;  /* 0x0000004000007945 */ /* 0x000fe20003800000 */
[----:B------:R-:W-:Y:S05]  /*f2a0*/  @!P4 BRA `(.L_x_1677) ;  /* 0x000000200000c947 */ /* 0x000fea0003800000 */
[----:B------:R2:W-:Y:S04]  /*f2b0*/  RED.E.ADD.F32.FTZ.RN.STRONG.GPU [R4.64+-0x2e00], R73 ;  /* 0xffd200490400798e */ /* 0x0005e8000c10e7aa */
[----:B----4-:R2:W-:Y:S02]  /*f2c0*/  RED.E.ADD.F32.FTZ.RN.STRONG.GPU [R6.64+-0x2e00], R3 ;  /* 0xffd200030600798e */ /* 0x0105e4000c10e7aa */
.L_x_1677:
[----:B------:R-:W-:Y:S05]  /*f2d0*/  BSYNC B0 ;  /* 0x0000000000007941 */ /* 0x000fea0003800000 */
.L_x_1676:
[----:B------:R-:W2:Y:S01]  /*f2e0*/  LDS R43, [R43.X4+0x9800] ;  /* 0x009800002b2b7984 */ /* 0x000ea20000004800 */
[----:B------:R-:W-:Y:S01]  /*f2f0*/  BSSY B0, `(.L_x_1678) ;  /* 0x0000004000007945 */ /* 0x000fe20003800000 */
[----:B------:R-:W-:Y:S05]  /*f300*/  @!P5 BRA `(.L_x_1679) ;  /* 0x000000200000d947 */ /* 0x000fea0003800000 */
[----:B------:R3:W-:Y:S04]  /*f310*/  RED.E.ADD.F32.FTZ.RN.STRONG.GPU [R4.64+-0x2c00], R74 ;  /* 0xffd4004a0400798e */ /* 0x0007e8000c10e7aa */
[----:B--2---:R3:W-:Y:S02]  /*f320*/  RED.E.ADD.F32.FTZ.RN.STRONG.GPU [R6.64+-0x2c00], R43 ;  /* 0xffd4002b0600798e */ /* 0x0047e4000c10e7aa */
.L_x_1679:
[----:B------:R-:W-:Y:S05]  /*f330*/  BSYNC B0 ;  /* 0x0000000000007941 */ /* 0x000fea0003800000 */
.L_x_1678:
        /* <DEDUP_REMOVED lines=12> */
.L_x_1681:
[----:B--2---:R-:W-:Y:S05]  /*f400*/  BSYNC B0 ;  /* 0x0000000000007941 */ /* 0x004fea0003800000 */
.L_x_1680:
[----:B------:R-:W2:Y:S01]  /*f410*/  LDS R45, [R45.X4+0x9c00] ;  /* 0x009c00002d2d7984 */ /* 0x000ea20000004800 */
[----:B------:R-:W-:Y:S01]  /*f420*/  BSSY B0, `(.L_x_1682) ;  /* 0x0000004000007945 */ /* 0x000fe20003800000 */
[----:B------:R-:W-:Y:S05]  /*f430*/  @!P0 BRA `(.L_x_1683) ;  /* 0x0000002000008947 */ /* 0x000fea0003800000 */
[----:B------:R3:W-:Y:S04]  /*f440*/  RED.E.ADD.F32.FTZ.RN.STRONG.GPU [R4.64+-0x2800], R76 ;  /* 0xffd8004c0400798e */ /* 0x0007e8000c10e7aa */
[----:B--2---:R3:W-:Y:S02]  /*f450*/  RED.E.ADD.F32.FTZ.RN.STRONG.GPU [R6.64+-0x2800], R45 ;  /* 0xffd8002d0600798e */ /* 0x0047e4000c10e7aa */
.L_x_1683:
[----:B------:R-:W-:Y:S05]  /*f460*/  BSYNC B0 ;  /* 0x0000000000007941 */ /* 0x000fea0003800000 */
.L_x_1682:
[----:B----4-:R4:W3:Y:S01]  /*f470*/  LDS R3, [R46.X4+0x9e00] ;  /* 0x009e00002e037984 */ /* 0x0108e20000004800 */
[----:B------:R-:W-:Y:S01]  /*f480*/  BSSY B0, `(.L_x_1684) ;  /* 0x0000004000007945 */ /* 0x000fe20003800000 */
[----:B------:R-:W-:Y:S05]  /*f490*/  @!P1 BRA `(.L_x_1685) ;  /* 0x0000002000009947 */ /* 0x000fea0003800000 */
[----:B------:R4:W-:Y:S04]  /*f4a0*/  RED.E.ADD.F32.FTZ.RN.STRONG.GPU [R4.64+-0x2600], R77 ;  /* 0xffda004d0400798e */ /* 0x0009e8000c10e7aa */
[----:B---3--:R4:W-:Y:S02]  /*f4b0*/  RED.E.ADD.F32.FTZ.RN.STRONG.GPU [R6.64+-0x2600], R3 ;  /* 0xffda00030600798e */ /* 0x0089e4000c10e7aa */
.L_x_1685:
[----:B------:R-:W-:Y:S05]  /*f4c0*/  BSYNC B0 ;  /* 0x0000000000007941 */ /* 0x000fea0003800000 */
.L_x_1684:
[----:B------:R-:W4:Y:S01]  /*f4d0*/  LDS R47, [R47.X4+0xa000] ;  /* 0x00a000002f2f7984 */ /* 0x000f220000004800 */
[----:B------:R-:W-:Y:S01]  /*f4e0*/  BSSY B0, `(.L_x_1686) ;  /* 0x0000004000007945 */ /* 0x000fe20003800000 */
[----:B------:R-:W-:Y:S05]  /*f4f0*/  @!P2 BRA `(.L_x_1687) ;  /* 0x000000200000a947 */ /* 0x000fea0003800000 */
[----:B------:R4:W-:Y:S04]  /*f500*/  RED.E.ADD.F32.FTZ.RN.STRONG.GPU [R4.64+-0x2400], R78 ;  /* 0xffdc004e0400798e */ /* 0x0009e8000c10e7aa */
[----:B----4-:R4:W-:Y:S02]  /*f510*/  RED.E.ADD.F32.FTZ.RN.STRONG.GPU [R6.64+-0x2400], R47 ;  /* 0xffdc002f0600798e */ /* 0x0109e4000c10e7aa */
.L_x_1687:
[----:B------:R-:W-:Y:S05]  /*f520*/  BSYNC B0 ;  /* 0x0000000000007941 */ /* 0x000fea0003800000 */
.L_x_1686:
[----:B---34-:R3:W4:Y:S01]  /*f530*/  LDS R3, [R48.X4+0xa200] ;  /* 0x00a2000030037984 */ /* 0x0187220000004800 */
[----:B------:R-:W-:Y:S01]  /*f540*/  BSSY B0, `(.L_x_1688) ;  /* 0x0000004000007945 */ /* 0x000fe20003800000 */
[----:B------:R-:W-:Y:S05]  /*f550*/  @!P3 BRA `(.L_x_1689) ;  /* 0x000000200000b947 */ /* 0x000fea0003800000 */
[----:B------:R3:W-:Y:S04]  /*f560*/  RED.E.ADD.F32.FTZ.RN.STRONG.GPU [R4.64+-0x2200], R79 ;  /* 0xffde004f0400798e */ /* 0x0007e8000c10e7aa */
[----:B----4-:R3:W-:Y:S02]  /*f570*/  RED.E.ADD.F32.FTZ.RN.STRONG.GPU [R6.64+-0x2200], R3 ;  /* 0xffde00030600798e */ /* 0x0107e4000c10e7aa */
.L_x_1689:
[----:B------:R-:W-:Y:S05]  /*f580*/  BSYNC B0 ;  /* 0x0000000000007941 */ /* 0x000fea0003800000 */
.L_x_1688:
[----:B------:R-:W3:Y:S01]  /*f590*/  LDS R49, [R49.X4+0xa400] ;  /* 0x00a4000031317984 */ /* 0x000ee20000004800 */
[----:B------:R-:W-:Y:S01]  /*f5a0*/  BSSY B0, `(.L_x_1690) ;  /* 0x0000004000007945 */ /* 0x000fe20003800000 */
[----:B------:R-:W-:Y:S05]  /*f5b0*/  @!P4 BRA `(.L_x_1691) ;  /* 0x000000200000c947 */ /* 0x000fea0003800000 */
[----:B------:R4:W-:Y:S04]  /*f5c0*/  RED.E.ADD.F32.FTZ.RN.STRONG.GPU [R4.64+-0x2000], R80 ;  /* 0xffe000500400798e */ /* 0x0009e8000c10e7aa */
[----:B---3--:R4:W-:Y:S02]  /*f5d0*/  RED.E.ADD.F32.FTZ.RN.STRONG.GPU [R6.64+-0x2000], R49 ;  /* 0xffe000310600798e */ /* 0x0089e4000c10e7aa */
.L_x_1691:
[----:B------:R-:W-:Y:S05]  /*f5e0*/  BSYNC B0 ;  /* 0x0000000000007941 */ /* 0x000fea0003800000 */
.L_x_1690:
[----:B---34-:R3:W4:Y:S01]  /*f5f0*/  LDS R3, [R50.X4+0xa600] ;  /* 0x00a6000032037984 */ /* 0x0187220000004800 */
[----:B------:R-:W-:Y:S01]  /*f600*/  BSSY B0, `(.L_x_1692) ;  /* 0x0000004000007945 */ /* 0x000fe20003800000 */
[----:B------:R-:W-:Y:S05]  /*f610*/  @!P5 BRA `(.L_x_1693) ;  /* 0x000000200000d947 */ /* 0x000fea0003800000 */
[----:B------:R3:W-:Y:S04]  /*f620*/  RED.E.ADD.F32.FTZ.RN.STRONG.GPU [R4.64+-0x1e00], R81 ;  /* 0xffe200510400798e */ /* 0x0007e8000c10e7aa */
[----:B----4-:R3:W-:Y:S02]  /*f630*/  RED.E.ADD.F32.FTZ.RN.STRONG.GPU [R6.64+-0x1e00], R3 ;  /* 0xffe200030600798e */ /* 0x0107e4000c10e7aa */
.L_x_1693:
[----:B------:R-:W-:Y:S05]  /*f640*/  BSYNC B0 ;  /* 0x0000000000007941 */ /* 0x000fea0003800000 */
.L_x_1692:
        /* <DEDUP_REMOVED lines=12> */
.L_x_1695:
[----:B------:R-:W-:Y:S05]  /*f710*/  BSYNC B0 ;  /* 0x0000000000007941 */ /* 0x000fea0003800000 */
.L_x_1694:
[----:B---34-:R3:W4:Y:S01]  /*f720*/  LDS R3, [R52.X4+0xaa00] ;  /* 0x00aa000034037984 */ /* 0x0187220000004800 */
[----:B------:R-:W-:Y:S01]  /*f730*/  BSSY B0, `(.L_x_1696) ;  /* 0x0000004000007945 */ /* 0x000fe20003800000 */
[----:B------:R-:W-:Y:S05]  /*f740*/  @!P0 BRA `(.L_x_1697) ;  /* 0x0000002000008947 */ /* 0x000fea0003800000 */
[----:B------:R3:W-:Y:S04]  /*f750*/  RED.E.ADD.F32.FTZ.RN.STRONG.GPU [R4.64+-0x1a00], R94 ;  /* 0xffe6005e0400798e */ /* 0x0007e8000c10e7aa */
[----:B----4-:R3:W-:Y:S02]  /*f760*/  RED.E.ADD.F32.FTZ.RN.STRONG.GPU [R6.64+-0x1a00], R3 ;  /* 0xffe600030600798e */ /* 0x0107e4000c10e7aa */
.L_x_1697:
[----:B------:R-:W-:Y:S05]  /*f770*/  BSYNC B0 ;  /* 0x0000000000007941 */ /* 0x000fea0003800000 */
.L_x_1696:
[----:B------:R-:W3:Y:S01]  /*f780*/  LDS R53, [R53.X4+0xac00] ;  /* 0x00ac000035357984 */ /* 0x000ee20000004800 */
[----:B------:R-:W-:Y:S01]  /*f790*/  BSSY B0, `(.L_x_1698) ;  /* 0x0000004000007945 */ /* 0x000fe20003800000 */
[----:B------:R-:W-:Y:S05]  /*f7a0*/  @!P1 BRA `(.L_x_1699) ;  /* 0x0000002000009947 */ /* 0x000fea0003800000 */
[----:B------:R4:W-:Y:S04]  /*f7b0*/  RED.E.ADD.F32.FTZ.RN.STRONG.GPU [R4.64+-0x1800], R95 ;  /* 0xffe8005f0400798e */ /* 0x0009e8000c10e7aa */
[----:B---3--:R4:W-:Y:S02]  /*f7c0*/  RED.E.ADD.F32.FTZ.RN.STRONG.GPU [R6.64+-0x1800], R53 ;  /* 0xffe800350600798e */ /* 0x0089e4000c10e7aa */
.L_x_1699:
[----:B------:R-:W-:Y:S05]  /*f7d0*/  BSYNC B0 ;  /* 0x0000000000007941 */ /* 0x000fea0003800000 */
.L_x_1698:
[----:B---34-:R3:W4:Y:S01]  /*f7e0*/  LDS R3, [R54.X4+0xae00] ;  /* 0x00ae000036037984 */ /* 0x0187220000004800 */
[----:B------:R-:W-:Y:S01]  /*f7f0*/  BSSY B0, `(.L_x_1700) ;  /* 0x0000004000007945 */ /* 0x000fe20003800000 */
[----:B------:R-:W-:Y:S05]  /*f800*/  @!P2 BRA `(.L_x_1701) ;  /* 0x000000200000a947 */ /* 0x000fea0003800000 */
[----:B------:R3:W-:Y:S04]  /*f810*/  RED.E.ADD.F32.FTZ.RN.STRONG.GPU [R4.64+-0x1600], R129 ;  /* 0xffea00810400798e */ /* 0x0007e8000c10e7aa */
[----:B----4-:R3:W-:Y:S02]  /*f820*/  RED.E.ADD.F32.FTZ.RN.STRONG.GPU [R6.64+-0x1600], R3 ;  /* 0xffea00030600798e */ /* 0x0107e4000c10e7aa */
.L_x_1701:
[----:B------:R-:W-:Y:S05]  /*f830*/  BSYNC B0 ;  /* 0x0000000000007941 */ /* 0x000fea0003800000 */
.L_x_1700:
[----:B------:R-:W3:Y:S01]  /*f840*/  LDS R55, [R55.X4+0xb000] ;  /* 0x00b0000037377984 */ /* 0x000ee20000004800 */
[----:B------:R-:W-:Y:S01]  /*f850*/  BSSY B0, `(.L_x_1702) ;  /* 0x0000004000007945 */ /* 0x000fe20003800000 */
[----:B------:R-:W-:Y:S05]  /*f860*/  @!P3 BRA `(.L_x_1703) ;  /* 0x000000200000b947 */ /* 0x000fea0003800000 */
[----:B------:R4:W-:Y:S04]  /*f870*/  RED.E.ADD.F32.FTZ.RN.STRONG.GPU [R4.64+-0x1400], R130 ;  /* 0xffec00820400798e */ /* 0x0009e8000c10e7aa */
[----:B---3--:R4:W-:Y:S02]  /*f880*/  RED.E.ADD.F32.FTZ.RN.STRONG.GPU [R6.64+-0x1400], R55 ;  /* 0xffec00370600798e */ /* 0x0089e4000c10e7aa */
.L_x_1703:
[----:B------:R-:W-:Y:S05]  /*f890*/  BSYNC B0 ;  /* 0x0000000000007941 */ /* 0x000fea0003800000 */
.L_x_1702:
[----:B---34-:R3:W4:Y:S01]  /*f8a0*/  LDS R3, [R56.X4+0xb200] ;  /* 0x00b2000038037984 */ /* 0x0187220000004800 */
[----:B------:R-:W-:Y:S01]  /*f8b0*/  BSSY B0, `(.L_x_1704) ;  /* 0x0000004000007945 */ /* 0x000fe20003800000 */
[----:B------:R-:W-:Y:S05]  /*f8c0*/  @!P4 BRA `(.L_x_1705) ;  /* 0x000000200000c947 */ /* 0x000fea0003800000 */
[----:B------:R3:W-:Y:S04]  /*f8d0*/  RED.E.ADD.F32.FTZ.RN.STRONG.GPU [R4.64+-0x1200], R131 ;  /* 0xffee00830400798e */ /* 0x0007e8000c10e7aa */
[----:B----4-:R3:W-:Y:S02]  /*f8e0*/  RED.E.ADD.F32.FTZ.RN.STRONG.GPU [R6.64+-0x1200], R3 ;  /* 0xffee00030600798e */ /* 0x0107e4000c10e7aa */
.L_x_1705:
[----:B------:R-:W-:Y:S05]  /*f8f0*/  BSYNC B0 ;  /* 0x0000000000007941 */ /* 0x000fea0003800000 */
.L_x_1704:
[----:B------:R-:W3:Y:S01]  /*f900*/  LDS R57, [R57.X4+0xb400] ;  /* 0x00b4000039397984 */ /* 0x000ee20000004800 */
[----:B------:R-:W-:Y:S01]  /*f910*/  BSSY B0, `(.L_x_1706) ;  /* 0x0000004000007945 */ /* 0x000fe20003800000 */
[----:B------:R-:W-:Y:S05]  /*f920*/  @!P5 BRA `(.L_x_1707) ;  /* 0x000000200000d947 */ /* 0x000fea0003800000 */
[----:B------:R4:W-:Y:S04]  /*f930*/  RED.E.ADD.F32.FTZ.RN.STRONG.GPU [R4.64+-0x1000], R132 ;  /* 0xfff000840400798e */ /* 0x0009e8000c10e7aa */
[----:B---3--:R4:W-:Y:S02]  /*f940*/  RED.E.ADD.F32.FTZ.RN.STRONG.GPU [R6.64+-0x1000], R57 ;  /* 0xfff000390600798e */ /* 0x0089e4000c10e7aa */
.L_x_1707:
[----:B------:R-:W-:Y:S05]  /*f950*/  BSYNC B0 ;  /* 0x0000000000007941 */ /* 0x000fea0003800000 */
.L_x_1706:
        /* <DEDUP_REMOVED lines=12> */
.L_x_1709:
[----:B---3--:R-:W-:Y:S05]  /*fa20*/  BSYNC B0 ;  /* 0x0000000000007941 */ /* 0x008fea0003800000 */
.L_x_1708:
[----:B------:R-:W3:Y:S01]  /*fa30*/  LDS R59, [R59.X4+0xb800] ;  /* 0x00b800003b3b7984 */ /* 0x000ee20000004800 */
[----:B------:R-:W-:Y:S01]  /*fa40*/  BSSY B0, `(.L_x_1710) ;  /* 0x0000004000007945 */ /* 0x000fe20003800000 */
[----:B------:R-:W-:Y:S05]  /*fa50*/  @!P0 BRA `(.L_x_1711) ;  /* 0x0000002000008947 */ /* 0x000fea0003800000 */
[----:B------:R4:W-:Y:S04]  /*fa60*/  RED.E.ADD.F32.FTZ.RN.STRONG.GPU [R4.64+-0xc00], R134 ;  /* 0xfff400860400798e */ /* 0x0009e8000c10e7aa */
[----:B---3--:R4:W-:Y:S02]  /*fa70*/  RED.E.ADD.F32.FTZ.RN.STRONG.GPU [R6.64+-0xc00], R59 ;  /* 0xfff4003b0600798e */ /* 0x0089e4000c10e7aa */
.L_x_1711:
[----:B------:R-:W-:Y:S05]  /*fa80*/  BSYNC B0 ;  /* 0x0000000000007941 */ /* 0x000fea0003800000 */
.L_x_1710:
[----:B----4-:R4:W3:Y:S01]  /*fa90*/  LDS R3, [R60.X4+0xba00] ;  /* 0x00ba00003c037984 */ /* 0x0108e20000004800 */
[----:B------:R-:W-:Y:S01]  /*faa0*/  BSSY B0, `(.L_x_1712) ;  /* 0x0000004000007945 */ /* 0x000fe20003800000 */
[----:B------:R-:W-:Y:S05]  /*fab0*/  @!P1 BRA `(.L_x_1713) ;  /* 0x0000002000009947 */ /* 0x000fea0003800000 */
[----:B------:R4:W-:Y:S04]  /*fac0*/  RED.E.ADD.F32.FTZ.RN.STRONG.GPU [R4.64+-0xa00], R135 ;  /* 0xfff600870400798e */ /* 0x0009e8000c10e7aa */
[----:B---3--:R4:W-:Y:S02]  /*fad0*/  RED.E.ADD.F32.FTZ.RN.STRONG.GPU [R6.64+-0xa00], R3 ;  /* 0xfff600030600798e */ /* 0x0089e4000c10e7aa */
.L_x_1713:
[----:B------:R-:W-:Y:S05]  /*fae0*/  BSYNC B0 ;  /* 0x0000000000007941 */ /* 0x000fea0003800000 */
.L_x_1712:
[----:B------:R-:W4:Y:S01]  /*faf0*/  LDS R61, [R61.X4+0xbc00] ;  /* 0x00bc00003d3d7984 */ /* 0x000f220000004800 */
[----:B------:R-:W-:Y:S01]  /*fb00*/  BSSY B0, `(.L_x_1714) ;  /* 0x0000004000007945 */ /* 0x000fe20003800000 */
[----:B------:R-:W-:Y:S05]  /*fb10*/  @!P2 BRA `(.L_x_1715) ;  /* 0x000000200000a947 */ /* 0x000fea0003800000 */
[----:B------:R4:W-:Y:S04]  /*fb20*/  RED.E.ADD.F32.FTZ.RN.STRONG.GPU [R4.64+-0x800], R136 ;  /* 0xfff800880400798e */ /* 0x0009e8000c10e7aa */
[----:B----4-:R4:W-:Y:S02]  /*fb30*/  RED.E.ADD.F32.FTZ.RN.STRONG.GPU [R6.64+-0x800], R61 ;  /* 0xfff8003d0600798e */ /* 0x0109e4000c10e7aa */
.L_x_1715:
[----:B------:R-:W-:Y:S05]  /*fb40*/  BSYNC B0 ;  /* 0x0000000000007941 */ /* 0x000fea0003800000 */
.L_x_1714:
[----:B---34-:R3:W4:Y:S01]  /*fb50*/  LDS R3, [R62.X4+0xbe00] ;  /* 0x00be00003e037984 */ /* 0x0187220000004800 */
[----:B------:R-:W-:Y:S01]  /*fb60*/  BSSY B0, `(.L_x_1716) ;  /* 0x0000004000007945 */ /* 0x000fe20003800000 */
[----:B------:R-:W-:Y:S05]  /*fb70*/  @!P3 BRA `(.L_x_1717) ;  /* 0x000000200000b947 */ /* 0x000fea0003800000 */
[----:B------:R3:W-:Y:S04]  /*fb80*/  RED.E.ADD.F32.FTZ.RN.STRONG.GPU [R4.64+-0x600], R137 ;  /* 0xfffa00890400798e */ /* 0x0007e8000c10e7aa */
[----:B----4-:R3:W-:Y:S02]  /*fb90*/  RED.E.ADD.F32.FTZ.RN.STRONG.GPU [R6.64+-0x600], R3 ;  /* 0xfffa00030600798e */ /* 0x0107e4000c10e7aa */
.L_x_1717:
[----:B------:R-:W-:Y:S05]  /*fba0*/  BSYNC B0 ;  /* 0x0000000000007941 */ /* 0x000fea0003800000 */
.L_x_1716:
[----:B------:R-:W3:Y:S01]  /*fbb0*/  LDS R63, [R63.X4+0xc000] ;  /* 0x00c000003f3f7984 */ /* 0x000ee20000004800 */
[----:B------:R-:W-:Y:S01]  /*fbc0*/  BSSY B0, `(.L_x_1718) ;  /* 0x0000004000007945 */ /* 0x000fe20003800000 */
[----:B------:R-:W-:Y:S05]  /*fbd0*/  @!P4 BRA `(.L_x_1719) ;  /* 0x000000200000c947 */ /* 0x000fea0003800000 */
[----:B------:R4:W-:Y:S04]  /*fbe0*/  RED.E.ADD.F32.FTZ.RN.STRONG.GPU [R4.64+-0x400], R138 ;  /* 0xfffc008a0400798e */ /* 0x0009e8000c10e7aa */
[----:B---3--:R4:W-:Y:S02]  /*fbf0*/  RED.E.ADD.F32.FTZ.RN.STRONG.GPU [R6.64+-0x400], R63 ;  /* 0xfffc003f0600798e */ /* 0x0089e4000c10e7aa */
.L_x_1719:
[----:B------:R-:W-:Y:S05]  /*fc00*/  BSYNC B0 ;  /* 0x0000000000007941 */ /* 0x000fea0003800000 */
.L_x_1718:
[----:B---34-:R3:W4:Y:S01]  /*fc10*/  LDS R3, [R64.X4+0xc200] ;  /* 0x00c2000040037984 */ /* 0x0187220000004800 */
[----:B------:R-:W-:Y:S01]  /*fc20*/  BSSY B0, `(.L_x_1720) ;  /* 0x0000004000007945 */ /* 0x000fe20003800000 */
[----:B------:R-:W-:Y:S05]  /*fc30*/  @!P5 BRA `(.L_x_1721) ;  /* 0x000000200000d947 */ /* 0x000fea0003800000 */
[----:B------:R3:W-:Y:S04]  /*fc40*/  RED.E.ADD.F32.FTZ.RN.STRONG.GPU [R4.64+-0x200], R139 ;  /* 0xfffe008b0400798e */ /* 0x0007e8000c10e7aa */
[----:B----4-:R3:W-:Y:S02]  /*fc50*/  RED.E.ADD.F32.FTZ.RN.STRONG.GPU [R6.64+-0x200], R3 ;  /* 0xfffe00030600798e */ /* 0x0107e4000c10e7aa */
.L_x_1721:
[----:B------:R-:W-:Y:S05]  /*fc60*/  BSYNC B0 ;  /* 0x0000000000007941 */ /* 0x000fea0003800000 */
.L_x_1720:
[----:B-1-3--:R-:W1:Y:S01]  /*fc70*/  SHFL.DOWN PT, R5, R0, 0x1, 0x1f ;  /* 0x08201f0000057f89 */ /* 0x00ae6200000e0000 */
[C---:B------:R-:W-:Y:S01]  /*fc80*/  ISETP.GT.AND P0, PT, R121.reuse, 0x1e, PT ;  /* 0x0000001e7900780c */ /* 0x040fe20003f04270 */
        /* <DEDUP_REMOVED lines=10> */
[----:B------:R-:W-:Y:S02]  /*fd30*/  FFMA.FTZ R27, R27, R127, R28 ;  /* 0x0000007f1b1b7223 */ /* 0x000fe4000001001c */
        /* <DEDUP_REMOVED lines=17> */
[----:B------:R-:W-:Y:S02]  /*fe50*/  FADD.FTZ R201, R9, R201 ;  /* 0x000000c909c97221 */ /* 0x000fe40000010000 */
[----:B------:R-:W-:Y:S02]  /*fe60*/  FFMA.FTZ R228, R112, R23, R228 ;  /* 0x0000001770e47223 */ /* 0x000fe400000100e4 */
[----:B------:R-:W-:Y:S02]  /*fe70*/  FFMA.FTZ R229, R113, R25, R229 ;  /* 0x0000001971e57223 */ /* 0x000fe400000100e5 */
[----:B-1----:R-:W-:Y:S02]  /*fe80*/  @!P0 FADD.FTZ R0, R0, R5 ;  /* 0x0000000500008221 */ /* 0x002fe40000010000 */
[----:B------:R-:W-:Y:S02]  /*fe90*/  FADD.FTZ R200, R11, R200 ;  /* 0x000000c80bc87221 */ /* 0x000fe40000010000 */
[----:B---3--:R-:W-:Y:S01]  /*fea0*/  @!P0 FADD.FTZ R2, R2, R3 ;  /* 0x0000000302028221 */ /* 0x008fe20000010000 */
[----:B------:R-:W1:Y:S01]  /*feb0*/  SHFL.DOWN PT, R5, R0, 0x4, 0x1f ;  /* 0x08801f0000057f89 */ /* 0x000e6200000e0000 */
[----:B------:R-:W-:Y:S01]  /*fec0*/  ISETP.GT.AND P0, PT, R121, 0x1b, PT ;  /* 0x0000001b7900780c */ /* 0x000fe20003f04270 */
[----:B------:R-:W-:-:S02]  /*fed0*/  FADD.FTZ R199, R140, R199 ;  /* 0x000000c78cc77221 */ /* 0x000fc40000010000 */
[----:B------:R-:W3:Y:S01]  /*fee0*/  SHFL.DOWN PT, R3, R2, 0x4, 0x1f ;  /* 0x08801f0002037f89 */ /* 0x000ee200000e0000 */
[----:B------:R-:W-:Y:S02]  /*fef0*/  FFMA.FTZ R231, R115, R32, R231 ;  /* 0x0000002073e77223 */ /* 0x000fe400000100e7 */
[----:B------:R-:W-:Y:S02]  /*ff00*/  FADD.FTZ R198, R27, R198 ;  /* 0x000000c61bc67221 */ /* 0x000fe40000010000 */
[----:B------:R-:W-:Y:S02]  /*ff10*/  FFMA.FTZ R232, R116, R33, R232 ;  /* 0x0000002174e87223 */ /* 0x000fe400000100e8 */
[----:B------:R-:W-:Y:S02]  /*ff20*/  FADD.FTZ R197, R146, R197 ;  /* 0x000000c592c57221 */ /* 0x000fe40000010000 */
[----:B------:R-:W-:Y:S02]  /*ff30*/  FADD.FTZ R196, R145, R196 ;  /* 0x000000c491c47221 */ /* 0x000fe40000010000 */
[----:B-1----:R-:W-:-:S02]  /*ff40*/  @!P0 FADD.FTZ R0, R0, R5 ;  /* 0x0000000500008221 */ /* 0x002fc40000010000 */
        /* <DEDUP_REMOVED lines=31> */
.L_x_1723:
[----:B------:R-:W-:Y:S05]  /*10140*/  BSYNC B0 ;  /* 0x0000000000007941 */ /* 0x000fea0003800000 */
.L_x_1722:
        /* <DEDUP_REMOVED lines=8> */
.L_x_1623:
        /* <DEDUP_REMOVED lines=11> */
[----:B------:R-:W-:Y:S01]  /*10280*/  F2FP.PACK_AB R225, R225, R226 ;  /* 0x000000e2e1e1723e */ /* 0x000fe200000000ff */
[----:B------:R-:W-:Y:S01]  /*10290*/  ULDC.64 UR32, c[0x0][0x2f8] ;  /* 0x0000be0000207ab9 */ /* 0x000fe20000000a00 */
[----:B------:R-:W-:Y:S01]  /*102a0*/  PRMT R2, R229, 0x7632, R2 ;  /* 0x00007632e5027816 */ /* 0x000fe20000000002 */
[----:B------:R-:W-:Y:S01]  /*102b0*/  UIMAD UR8, UR13, UR32, URZ ;  /* 0x000000200d0872a4 */ /* 0x000fe2000f8e023f */
[----:B------:R-:W-:Y:S01]  /*102c0*/  PRMT R3, R227, 0x7632, R3 ;  /* 0x00007632e3037816 */ /* 0x000fe20000000003 */
[----:B------:R-:W-:Y:S01]  /*102d0*/  UIMAD UR27, UR12, UR9, UR7 ;  /* 0x000000090c1b72a4 */ /* 0x000fe2000f8e0207 */
        /* <DEDUP_REMOVED lines=17> */
[----:B------:R0:W-:Y:S01]  /*103f0*/  STS.U16 [R119+0xe], R0 ;  /* 0x00000e0077007388 */ /* 0x0001e20000000400 */
[----:B-1----:R-:W-:-:S03]  /*10400*/  PRMT R3, R219, 0x7632, R3 ;  /* 0x00007632db037816 */ /* 0x002fc60000000003 */
[----:B------:R-:W-:Y:S04]  /*10410*/  STS.U16 [R119+0x4], R229 ;  /* 0x000004e577007388 */ /* 0x000fe80000000400 */
[----:B------:R-:W-:Y:S01]  /*10420*/  STS.U16 [R119+0x8], R227 ;  /* 0x000008e377007388 */ /* 0x000fe20000000400 */
        /* <DEDUP_REMOVED lines=46> */
.L_x_1726:
[----:B------:R-:W-:Y:S05]  /*10710*/  BSYNC B0 ;  /* 0x0000000000007941 */ /* 0x000fea0003800000 */
.L_x_1725:
        /* <DEDUP_REMOVED lines=58> */
[----:B------:R-:W-:Y:S04]  /*10ac0*/  @!P2 STG.E.U16 [R2.64+-0xd00], R31 ;  /* 0xfff3001f0200a986 */ /* 0x000fe8000c10152a */
[----:B------:R-:W-:Y:S04]  /*10ad0*/  @!P3 STG.E.U16 [R2.64+-0xcc0], R33 ;  /* 0xfff340210200b986 */ /* 0x000fe8000c10152a */
[----:B------:R-:W-:Y:S04]  /*10ae0*/  @!P4 STG.E.U16 [R2.64+-0xc80], R35 ;  /* 0xfff380230200c986 */ /* 0x000fe8000c10152a */
[----:B------:R4:W-:Y:S01]  /*10af0*/  @!P5 STG.E.U16 [R2.64+-0xc40], R37 ;  /* 0xfff3c0250200d986 */ /* 0x0009e2000c10152a */
[----:B------:R-:W-:-:S04]  /*10b00*/  LEA R50, R121, R0, 0x4 ;  /* 0x0000000079327211 */ /* 0x000fc800078e20ff */
[C---:B------:R-:W-:Y:S02]  /*10b10*/  IADD3 R4, R50.reuse, 0x1, RZ ;  /* 0x0000000132047810 */ /* 0x040fe40007ffe0ff */
[C---:B------:R-:W-:Y:S02]  /*10b20*/  IADD3 R7, R50.reuse, 0x3, RZ ;  /* 0x0000000332077810 */ /* 0x040fe40007ffe0ff */
[----:B------:R-:W-:Y:S02]  /*10b30*/  IADD3 R8, R50, 0x4, RZ ;  /* 0x0000000432087810 */ /* 0x000fe40007ffe0ff */
[-C--:B------:R-:W-:Y:S02]  /*10b40*/  LEA.HI.SX32 R4, R4, R50.reuse, 0x1b ;  /* 0x0000003204047211 */ /* 0x080fe400078fdaff */
[-C--:B------:R-:W-:Y:S02]  /*10b50*/  LEA.HI.SX32 R7, R7, R50.reuse, 0x1b ;  /* 0x0000003207077211 */ /* 0x080fe400078fdaff */
[----:B------:R-:W-:-:S02]  /*10b60*/  LEA.HI.SX32 R8, R8, R50, 0x1b ;  /* 0x0000003208087211 */ /* 0x000fc400078fdaff */
[----:B------:R-:W-:Y:S02]  /*10b70*/  SHF.L.U32 R4, R4, 0x1, RZ ;  /* 0x0000000104047819 */ /* 0x000fe400000006ff */
[C---:B0-----:R-:W-:Y:S02]  /*10b80*/  IADD3 R9, R50.reuse, 0x5, RZ ;  /* 0x0000000532097810 */ /* 0x041fe40007ffe0ff */
[----:B------:R-:W-:Y:S02]  /*10b90*/  SHF.L.U32 R7, R7, 0x1, RZ ;  /* 0x0000000107077819 */ /* 0x000fe400000006ff */
[----:B------:R-:W-:Y:S02]  /*10ba0*/  IADD3 R10, R50, 0x6, RZ ;  /* 0x00000006320a7810 */ /* 0x000fe40007ffe0ff */
[----:B------:R-:W-:Y:S02]  /*10bb0*/  SHF.L.U32 R8, R8, 0x1, RZ ;  /* 0x0000000108087819 */ /* 0x000fe400000006ff */
[----:B-1----:R-:W-:-:S02]  /*10bc0*/  IADD3 R11, R50, 0x7, RZ ;  /* 0x00000007320b7810 */ /* 0x002fc40007ffe0ff */
[C---:B------:R-:W-:Y:S02]  /*10bd0*/  IADD3 R12, R50.reuse, 0x8, RZ ;  /* 0x00000008320c7810 */ /* 0x040fe40007ffe0ff */
[-C--:B------:R-:W-:Y:S02]  /*10be0*/  LEA.HI.SX32 R9, R9, R50.reuse, 0x1b ;  /* 0x0000003209097211 */ /* 0x080fe400078fdaff */
[----:B---3--:R-:W-:Y:S02]  /*10bf0*/  IADD3 R13, R50, 0x9, RZ ;  /* 0x00000009320d7810 */ /* 0x008fe40007ffe0ff */
[-C--:B------:R-:W-:Y:S02]  /*10c00*/  LEA.HI.SX32 R10, R10, R50.reuse, 0x1b ;  /* 0x000000320a0a7211 */ /* 0x080fe400078fdaff */
[----:B------:R-:W-:Y:S02]  /*10c10*/  IADD3 R14, R50, 0xa, RZ ;  /* 0x0000000a320e7810 */ /* 0x000fe40007ffe0ff */
[----:B------:R-:W-:-:S02]  /*10c20*/  LEA.HI.SX32 R11, R11, R50, 0x1b ;  /* 0x000000320b0b7211 */ /* 0x000fc400078fdaff */
[----:B----4-:R-:W-:Y:S02]  /*10c30*/  F2FP.PACK_AB R2, R203, R202 ;  /* 0x000000cacb02723e */ /* 0x010fe400000000ff */
[----:B------:R-:W-:Y:S02]  /*10c40*/  IADD3 R15, R50, 0xb, RZ ;  /* 0x0000000b320f7810 */ /* 0x000fe40007ffe0ff */
[----:B------:R-:W-:Y:S02]  /*10c50*/  LEA.HI.SX32 R12, R12, R50, 0x1b ;  /* 0x000000320c0c7211 */ /* 0x000fe400078fdaff */
[C---:B------:R-:W-:Y:S02]  /*10c60*/  IADD3 R16, R50.reuse, 0xc, RZ ;  /* 0x0000000c32107810 */ /* 0x040fe40007ffe0ff */
[----:B------:R-:W-:Y:S02]  /*10c70*/  SHF.L.U32 R9, R9, 0x1, RZ ;  /* 0x0000000109097819 */ /* 0x000fe400000006ff */
[----:B------:R-:W-:-:S02]  /*10c80*/  IADD3 R17, R50, 0xd, RZ ;  /* 0x0000000d32117810 */ /* 0x000fc40007ffe0ff */
[----:B------:R-:W-:Y:S02]  /*10c90*/  LEA.HI.SX32 R13, R13, R50, 0x1b ;  /* 0x000000320d0d7211 */ /* 0x000fe400078fdaff */
[----:B------:R-:W-:Y:S02]  /*10ca0*/  F2FP.PACK_AB R3, R205, R204 ;  /* 0x000000cccd03723e */ /* 0x000fe400000000ff */
[----:B------:R-:W-:Y:S02]  /*10cb0*/  SHF.L.U32 R10, R10, 0x1, RZ ;  /* 0x000000010a0a7819 */ /* 0x000fe400000006ff */
[----:B------:R-:W-:Y:S02]  /*10cc0*/  IADD3 R18, R50, 0xe, RZ ;  /* 0x0000000e32127810 */ /* 0x000fe40007ffe0ff */
[----:B------:R-:W-:Y:S02]  /*10cd0*/  LEA.HI.SX32 R14, R14, R50, 0x1b ;  /* 0x000000320e0e7211 */ /* 0x000fe400078fdaff */
[----:B------:R-:W-:-:S02]  /*10ce0*/  PRMT R27, R2, 0x7632, R27 ;  /* 0x00007632021b7816 */ /* 0x000fc4000000001b */
[----:B------:R-:W-:Y:S02]  /*10cf0*/  SHF.L.U32 R11, R11, 0x1, RZ ;  /* 0x000000010b0b7819 */ /* 0x000fe400000006ff */
[----:B------:R-:W-:Y:S02]  /*10d00*/  IADD3 R19, R50, 0xf, RZ ;  /* 0x0000000f32137810 */ /* 0x000fe40007ffe0ff */
[-C--:B------:R-:W-:Y:S02]  /*10d10*/  LEA.HI.SX32 R15, R15, R50.reuse, 0x1b ;  /* 0x000000320f0f7211 */ /* 0x080fe400078fdaff */
[----:B------:R-:W-:Y:S02]  /*10d20*/  SHF.L.U32 R12, R12, 0x1, RZ ;  /* 0x000000010c0c7819 */ /* 0x000fe400000006ff */
[-C--:B------:R-:W-:Y:S02]  /*10d30*/  LEA.HI.SX32 R16, R16, R50.reuse, 0x1b ;  /* 0x0000003210107211 */ /* 0x080fe400078fdaff */
        /* <DEDUP_REMOVED lines=17> */
[----:B------:R-:W-:Y:S02]  /*10e50*/  F2FP.PACK_AB R198, R199, R198 ;  /* 0x000000c6c7c6723e */ /* 0x000fe400000000ff */
[----:B------:R-:W-:Y:S01]  /*10e60*/  PRMT R21, R196, 0x7632, R21 ;  /* 0x00007632c4157816 */ /* 0x000fe20000000015 */
[----:B------:R-:W-:Y:S01]  /*10e70*/  FADD.FTZ R5, R0, R199 ;  /* 0x000000c700057221 */ /* 0x000fe20000010000 */
[----:B------:R-:W-:-:S02]  /*10e80*/  SHF.L.U32 R6, R6, 0x1, RZ ;  /* 0x0000000106067819 */ /* 0x000fc400000006ff */
[----:B------:R-:W-:Y:S02]  /*10e90*/  PRMT R23, R198, 0x7632, R23 ;  /* 0x00007632c6177816 */ /* 0x000fe40000000017 */
[----:B------:R-:W-:-:S04]  /*10ea0*/  F2FP.PACK_AB R0, R201, R200 ;  /* 0x000000c8c900723e */ /* 0x000fc800000000ff */
[----:B------:R-:W-:Y:S01]  /*10eb0*/  PRMT R25, R0, 0x7632, R25 ;  /* 0x0000763200197816 */ /* 0x000fe20000000019 */
[----:B------:R-:W-:Y:S04]  /*10ec0*/  STS.U16 [R119], R196 ;  /* 0x000000c477007388 */ /* 0x000fe80000000400 */
[----:B------:R0:W-:Y:S04]  /*10ed0*/  STS.U16 [R4+0x2], R21 ;  /* 0x0000021504007388 */ /* 0x0001e80000000400 */
[----:B------:R-:W-:Y:S04]  /*10ee0*/  STS.U16 [R6+0x4], R198 ;  /* 0x000004c606007388 */ /* 0x000fe80000000400 */
[----:B------:R-:W-:Y:S04]  /*10ef0*/  STS.U16 [R7+0x6], R23 ;  /* 0x0000061707007388 */ /* 0x000fe80000000400 */
[----:B------:R1:W-:Y:S01]  /*10f00*/  STS.U16 [R8+0x8], R0 ;  /* 0x0000080008007388 */ /* 0x0003e20000000400 */
[----:B0-----:R-:W-:-:S03]  /*10f10*/  PRMT R4, R3, 0x7632, R4 ;  /* 0x0000763203047816 */ /* 0x001fc60000000004 */
[----:B------:R-:W-:Y:S01]  /*10f20*/  STS.U16 [R9+0xa], R25 ;  /* 0x00000a1909007388 */ /* 0x000fe20000000400 */
[----:B-1----:R-:W-:-:S03]  /*10f30*/  F2FP.PACK_AB R0, R207, R206 ;  /* 0x000000cecf00723e */ /* 0x002fc600000000ff */
[----:B------:R0:W-:Y:S01]  /*10f40*/  STS.U16 [R10+0xc], R2 ;  /* 0x00000c020a007388 */ /* 0x0001e20000000400 */
[C---:B------:R-:W-:Y:S02]  /*10f50*/  PRMT R7, R0.reuse, 0x7610, R7 ;  /* 0x0000761000077816 */ /* 0x040fe40000000007 */
[----:B------:R-:W-:Y:S02]  /*10f60*/  PRMT R6, R0, 0x7632, R6 ;  /* 0x0000763200067816 */ /* 0x000fe40000000006 */
[----:B------:R-:W-:Y:S01]  /*10f70*/  F2FP.PACK_AB R0, R215, R208 ;  /* 0x000000d0d700723e */ /* 0x000fe200000000ff */
[----:B------:R-:W-:Y:S01]  /*10f80*/  STS.U16 [R11+0xe], R27 ;  /* 0x00000e1b0b007388 */ /* 0x000fe20000000400 */
[----:B0-----:R-:W-:-:S03]  /*10f90*/  F2FP.PACK_AB R2, R164, R216 ;  /* 0x000000d8a402723e */ /* 0x001fc600000000ff */
[----:B------:R0:W-:Y:S01]  /*10fa0*/  STS.U16 [R12+0x10], R3 ;  /* 0x000010030c007388 */ /* 0x0001e20000000400 */
[----:B------:R-:W-:-:S03]  /*10fb0*/  PRMT R8, R0, 0x7610, R8 ;  /* 0x0000761000087816 */ /* 0x000fc60000000008 */
[----:B------:R1:W-:Y:S04]  /*10fc0*/  STS.U16 [R13+0x12], R4 ;  /* 0x000012040d007388 */ /* 0x0003e80000000400 */
[----:B------:R-:W-:Y:S01]  /*10fd0*/  STS.U16 [R14+0x14], R7 ;  /* 0x000014070e007388 */ /* 0x000fe20000000400 */
[----:B0-----:R-:W-:-:S03]  /*10fe0*/  PRMT R3, R0, 0x7632, R3 ;  /* 0x0000763200037816 */ /* 0x001fc60000000003 */
[----:B------:R-:W-:Y:S01]  /*10ff0*/  STS.U16 [R15+0x16], R6 ;  /* 0x000016060f007388 */ /* 0x000fe20000000400 */
[----:B-1----:R-:W-:-:S03]  /*11000*/  PRMT R4, R2, 0x7632, R4 ;  /* 0x0000763202047816 */ /* 0x002fc60000000004 */
[----:B------:R-:W-:Y:S01]  /*11010*/  STS.U16 [R16+0x18], R8 ;  /* 0x0000180810007388 */ /* 0x000fe20000000400 */
[----:B------:R-:W-:-:S03]  /*11020*/  MOV R0, UR28 ;  /* 0x0000001c00007c02 */ /* 0x000fc60008000f00 */
        /* <DEDUP_REMOVED lines=54> */
.L_x_1728:
[----:B0-----:R-:W-:Y:S05]  /*11390*/  BSYNC B0 ;  /* 0x0000000000007941 */ /* 0x001fea0003800000 */
.L_x_1727:
        /* <DEDUP_REMOVED lines=24> */
[----:B------:R-:W-:Y:S01]  /*11520*/  UIADD3 UR20, UP5, UR20, -0x1000, URZ ;  /* 0xfffff00014147890 */ /* 0x000fe2000ffbe03f */
[----:B------:R-:W-:Y:S01]  /*11530*/  LEA.HI.X R3, R3, R0, R4, 0x1, P0 ;  /* 0x0000000003037211 */ /* 0x000fe200000f0c04 */
[----:B------:R-:W-:Y:S01]  /*11540*/  UIADD3 UR6, UR6, 0x1, URZ ;  /* 0x0000000106067890 */ /* 0x000fe2000fffe03f */
        /* <DEDUP_REMOVED lines=10> */
[-C--:B------:R-:W-:Y:S01]  /*115f0*/  ISETP.GE.AND P0, PT, R28, R25.reuse, PT ;  /* 0x000000191c00720c */ /* 0x080fe20003f06270 */
[----:B------:R-:W-:Y:S01]  /*11600*/  UIADD3.X UR19, UR19, -0x1, URZ, UP4, !UPT ;  /* 0xffffffff13137890 */ /* 0x000fe2000a7fe43f */
[-C--:B------:R-:W-:Y:S01]  /*11610*/  ISETP.GE.AND P4, PT, R36, R25.reuse, PT ;  /* 0x000000192400720c */ /* 0x080fe20003f86270 */
        /* <DEDUP_REMOVED lines=23> */
.L_x_1617:
        /* <DEDUP_REMOVED lines=35> */
.L_x_1731:
[----:B-1----:R-:W-:Y:S05]  /*119c0*/  BSYNC B0 ;  /* 0x0000000000007941 */ /* 0x002fea0003800000 */
.L_x_1730:
        /* <DEDUP_REMOVED lines=34> */
.L_x_1733:
[----:B------:R-:W3:Y:S02]  /*11bf0*/  S2R R7, SR_TID.X ;  /* 0x0000000000077919 */ /* 0x000ee40000002100 */
.L_x_1734:
[----:B-1----:R-:W-:Y:S05]  /*11c00*/  BSYNC B0 ;  /* 0x0000000000007941 */ /* 0x002fea0003800000 */
.L_x_1732:
[----:B---3--:R-:W-:-:S13]  /*11c10*/  ISETP.GE.AND P0, PT, R7, c[0x0][0x16c], PT ;  /* 0x00005b0007007a0c */ /* 0x008fda0003f06270 */
[----:B------:R-:W-:Y:S05]  /*11c20*/  @P0 EXIT ;  /* 0x000000000000094d */ /* 0x000fea0003800000 */
[----:B------:R-:W-:Y:S02]  /*11c30*/  ULDC.64 UR6, c[0x0][0x288] ;  /* 0x0000a20000067ab9 */ /* 0x000fe40000000a00 */
[----:B------:R-:W-:Y:S02]  /*11c40*/  UIMAD UR11, UR11, UR6, URZ ;  /* 0x000000060b0b72a4 */ /* 0x000fe4000f8e023f */
[----:B0-2---:R-:W-:Y:S02]  /*11c50*/  UIMAD.WIDE.U32 UR4, UR10, UR6, URZ ;  /* 0x000000060a0472a5 */ /* 0x005fe4000f8e003f */
[----:B------:R-:W-:-:S04]  /*11c60*/  UIMAD UR6, UR10, UR7, UR11 ;  /* 0x000000070a0672a4 */ /* 0x000fc8000f8e020b */
[----:B------:R-:W-:Y:S02]  /*11c70*/  UIADD3 UR6, UR5, UR6, URZ ;  /* 0x0000000605067290 */ /* 0x000fe4000fffe03f */
.L_x_1735:
[----:B0-----:R0:W1:Y:S01]  /*11c80*/  LDS.64 R8, [R7.X8+0xfe80] ;  /* 0x00fe800007087984 */ /* 0x0010620000008a00 */
        /* <DEDUP_REMOVED lines=9> */
[----:B0-----:R-:W-:-:S04]  /*11d20*/  IADD3 R7, R7, c[0x0][0x0], RZ ;  /* 0x0000000007077a10 */ /* 0x001fc80007ffe0ff */
[----:B------:R-:W-:Y:S02]  /*11d30*/  IADD3 R3, R5, R3, RZ ;  /* 0x0000000305037210 */ /* 0x000fe40007ffe0ff */
[----:B------:R-:W-:-:S04]  /*11d40*/  LEA R2, P0, R4, c[0x0][0x310], 0x3 ;  /* 0x0000c40004027a11 */ /* 0x000fc800078018ff */
[----:B------:R-:W-:Y:S02]  /*11d50*/  LEA.HI.X R3, R4, c[0x0][0x314], R3, 0x3, P0 ;  /* 0x0000c50004037a11 */ /* 0x000fe400000f1c03 */
[----:B------:R-:W-:-:S03]  /*11d60*/  ISETP.GE.AND P0, PT, R7, c[0x0][0x16c], PT ;  /* 0x00005b0007007a0c */ /* 0x000fc60003f06270 */
[----:B-1----:R0:W-:Y:S04]  /*11d70*/  RED.E.ADD.F32.FTZ.RN.STRONG.GPU [R2.64], R8 ;  /* 0x000000080200798e */ /* 0x0021e8000c10e7aa */
[----:B------:R0:W-:Y:S06]  /*11d80*/  RED.E.ADD.F32.FTZ.RN.STRONG.GPU [R2.64+0x4], R9 ;  /* 0x000004090200798e */ /* 0x0001ec000c10e7aa */
[----:B------:R-:W-:Y:S05]  /*11d90*/  @!P0 BRA `(.L_x_1735) ;  /* 0xfffffee000008947 */ /* 0x000fea000383ffff */
[----:B------:R-:W-:Y:S05]  /*11da0*/  EXIT ;  /* 0x000000000000794d */ /* 0x000fea0003800000 */
.L_x_1628:
[----:B------:R-:W-:Y:S01]  /*11db0*/  HFMA2.MMA R65, -RZ, RZ, 0, 5.9604644775390625e-08 ;  /* 0x00000001ff417435 */ /* 0x000fe200000001ff */
[----:B------:R-:W-:-:S02]  /*11dc0*/  MOV R71, R68 ;  /* 0x0000004400477202 */ /* 0x000fc40000000f00 */
[----:B------:R-:W-:Y:S02]  /*11dd0*/  MOV R213, RZ ;  /* 0x000000ff00d57202 */ /* 0x000fe40000000f00 */
[----:B------:R-:W-:Y:S02]  /*11de0*/  MOV R212, 0xffffffff ;  /* 0xffffffff00d47802 */ /* 0x000fe40000000f00 */
[----:B------:R-:W-:Y:S02]  /*11df0*/  MOV R64, 0x11e10 ;  /* 0x00011e1000407802 */ /* 0x000fe40000000f00 */
[----:B0----5:R-:W-:Y:S05]  /*11e00*/  CALL.REL.NOINC `($__internal_41_$__cuda_sm70_shflsync_up) ;  /* 0x00001de000007944 */ /* 0x021fea0003c00000 */
[----:B-1----:R-:W-:Y:S01]  /*11e10*/  MOV R66, R71 ;  /* 0x0000004700427202 */ /* 0x002fe20000000f00 */
[----:B------:R-:W-:Y:S05]  /*11e20*/  BRA `(.L_x_1736) ;  /* 0xffff768000007947 */ /* 0x000fea000383ffff */
.L_x_1629:
[----:B------:R-:W-:Y:S01]  /*11e30*/  HFMA2.MMA R65, -RZ, RZ, 0, 5.9604644775390625e-08 ;  /* 0x00000001ff417435 */ /* 0x000fe200000001ff */
[----:B------:R-:W-:Y:S02]  /*11e40*/  MOV R71, R69 ;  /* 0x0000004500477202 */ /* 0x000fe40000000f00 */
[----:B------:R-:W-:Y:S02]  /*11e50*/  MOV R213, RZ ;  /* 0x000000ff00d57202 */ /* 0x000fe40000000f00 */
[----:B------:R-:W-:-:S02]  /*11e60*/  MOV R212, 0xffffffff ;  /* 0xffffffff00d47802 */ /* 0x000fc40000000f00 */
[----:B------:R-:W-:Y:S02]  /*11e70*/  MOV R64, 0x11e90 ;  /* 0x00011e9000407802 */ /* 0x000fe40000000f00 */
[----:B012--5:R-:W-:Y:S05]  /*11e80*/  CALL.REL.NOINC `($__internal_41_$__cuda_sm70_shflsync_up) ;  /* 0x00001d6000007944 */ /* 0x027fea0003c00000 */
[----:B------:R-:W-:Y:S01]  /*11e90*/  HFMA2.MMA R65, -RZ, RZ, 0, 5.9604644775390625e-08 ;  /* 0x00000001ff417435 */ /* 0x000fe200000001ff */
[----:B-1----:R-:W-:Y:S02]  /*11ea0*/  MOV R67, R71 ;  /* 0x0000004700437202 */ /* 0x002fe40000000f00 */
[----:B------:R-:W-:Y:S02]  /*11eb0*/  MOV R71, R211 ;  /* 0x000000d300477202 */ /* 0x000fe40000000f00 */
[----:B------:R-:W-:Y:S02]  /*11ec0*/  MOV R213, RZ ;  /* 0x000000ff00d57202 */ /* 0x000fe40000000f00 */
[----:B------:R-:W-:Y:S02]  /*11ed0*/  MOV R212, 0xffffffff ;  /* 0xffffffff00d47802 */ /* 0x000fe40000000f00 */
[----:B------:R-:W-:Y:S02]  /*11ee0*/  MOV R64, 0x11f00 ;  /* 0x00011f0000407802 */ /* 0x000fe40000000f00 */
[----:B------:R-:W-:Y:S05]  /*11ef0*/  CALL.REL.NOINC `($__internal_41_$__cuda_sm70_shflsync_up) ;  /* 0x00001cf000007944 */ /* 0x000fea0003c00000 */
[----:B------:R-:W-:Y:S01]  /*11f00*/  HFMA2.MMA R65, -RZ, RZ, 0, 5.9604644775390625e-08 ;  /* 0x00000001ff417435 */ /* 0x000fe200000001ff */
[----:B-1----:R-:W-:-:S02]  /*11f10*/  MOV R70, R71 ;  /* 0x0000004700467202 */ /* 0x002fc40000000f00 */
[----:B------:R-:W-:Y:S02]  /*11f20*/  MOV R71, R210 ;  /* 0x000000d200477202 */ /* 0x000fe40000000f00 */
[----:B------:R-:W-:Y:S02]  /*11f30*/  MOV R213, RZ ;  /* 0x000000ff00d57202 */ /* 0x000fe40000000f00 */
[----:B------:R-:W-:Y:S02]  /*11f40*/  MOV R212, 0xffffffff ;  /* 0xffffffff00d47802 */ /* 0x000fe40000000f00 */
[----:B------:R-:W-:Y:S02]  /*11f50*/  MOV R64, 0x11f70 ;  /* 0x00011f7000407802 */ /* 0x000fe40000000f00 */
[----:B------:R-:W-:Y:S05]  /*11f60*/  CALL.REL.NOINC `($__internal_41_$__cuda_sm70_shflsync_up) ;  /* 0x00001c8000007944 */ /* 0x000fea0003c00000 */
        /* <DEDUP_REMOVED lines=20> */
[----:B------:R-:W-:Y:S05]  /*120b0*/  CALL.REL.NOINC `($__internal_41_$__cuda_sm70_shflsync_up) ;  /* 0x00001b3000007944 */ /* 0x000fea0003c00000 */
[----:B------:R-:W-:Y:S01]  /*120c0*/  HFMA2.MMA R65, -RZ, RZ, 0, 1.1920928955078125e-07 ;  /* 0x00000002ff417435 */ /* 0x000fe200000001ff */
[----:B-1----:R-:W-:Y:S02]  /*120d0*/  MOV R66, R71 ;  /* 0x0000004700427202 */ /* 0x002fe40000000f00 */
[----:B------:R-:W-:Y:S02]  /*120e0*/  MOV R71, R69 ;  /* 0x0000004500477202 */ /* 0x000fe40000000f00 */
[----:B------:R-:W-:Y:S02]  /*120f0*/  MOV R213, RZ ;  /* 0x000000ff00d57202 */ /* 0x000fe40000000f00 */
[----:B------:R-:W-:-:S02]  /*12100*/  MOV R212, 0xffffffff ;  /* 0xffffffff00d47802 */ /* 0x000fc40000000f00 */
[----:B------:R-:W-:Y:S02]  /*12110*/  MOV R64, 0x12130 ;  /* 0x0001213000407802 */ /* 0x000fe40000000f00 */
[----:B------:R-:W-:Y:S05]  /*12120*/  CALL.REL.NOINC `($__internal_41_$__cuda_sm70_shflsync_up) ;  /* 0x00001ac000007944 */ /* 0x000fea0003c00000 */
[----:B------:R-:W-:Y:S01]  /*12130*/  HFMA2.MMA R65, -RZ, RZ, 0, 1.1920928955078125e-07 ;  /* 0x00000002ff417435 */ /* 0x000fe200000001ff */
[----:B-1----:R-:W-:Y:S02]  /*12140*/  MOV R67, R71 ;  /* 0x0000004700437202 */ /* 0x002fe40000000f00 */
[----:B------:R-:W-:Y:S02]  /*12150*/  MOV R71, R211 ;  /* 0x000000d300477202 */ /* 0x000fe40000000f00 */
[----:B------:R-:W-:Y:S02]  /*12160*/  MOV R213, RZ ;  /* 0x000000ff00d57202 */ /* 0x000fe40000000f00 */
[----:B------:R-:W-:Y:S02]  /*12170*/  MOV R212, 0xffffffff ;  /* 0xffffffff00d47802 */ /* 0x000fe40000000f00 */
[----:B------:R-:W-:Y:S02]  /*12180*/  MOV R64, 0x121a0 ;  /* 0x000121a000407802 */ /* 0x000fe40000000f00 */
[----:B------:R-:W-:Y:S05]  /*12190*/  CALL.REL.NOINC `($__internal_41_$__cuda_sm70_shflsync_up) ;  /* 0x00001a5000007944 */ /* 0x000fea0003c00000 */
[----:B------:R-:W-:Y:S01]  /*121a0*/  HFMA2.MMA R65, -RZ, RZ, 0, 1.1920928955078125e-07 ;  /* 0x00000002ff417435 */ /* 0x000fe200000001ff */
[----:B-1----:R-:W-:-:S02]  /*121b0*/  MOV R70, R71 ;  /* 0x0000004700467202 */ /* 0x002fc40000000f00 */
[----:B------:R-:W-:Y:S02]  /*121c0*/  MOV R71, R210 ;  /* 0x000000d200477202 */ /* 0x000fe40000000f00 */
[----:B------:R-:W-:Y:S02]  /*121d0*/  MOV R213, RZ ;  /* 0x000000ff00d57202 */ /* 0x000fe40000000f00 */
[----:B------:R-:W-:Y:S02]  /*121e0*/  MOV R212, 0xffffffff ;  /* 0xffffffff00d47802 */ /* 0x000fe40000000f00 */
[----:B------:R-:W-:Y:S02]  /*121f0*/  MOV R64, 0x12210 ;  /* 0x0001221000407802 */ /* 0x000fe40000000f00 */
[----:B------:R-:W-:Y:S05]  /*12200*/  CALL.REL.NOINC `($__internal_41_$__cuda_sm70_shflsync_up) ;  /* 0x000019e000007944 */ /* 0x000fea0003c00000 */
        /* <DEDUP_REMOVED lines=18> */
[----:B------:R-:W-:Y:S05]  /*12330*/  CALL.REL.NOINC `($__internal_41_$__cuda_sm70_shflsync_up) ;  /* 0x000018b000007944 */ /* 0x000fea0003c00000 */
[----:B------:R-:W-:Y:S01]  /*12340*/  HFMA2.MMA R65, -RZ, RZ, 0, 2.384185791015625e-07 ;  /* 0x00000004ff417435 */ /* 0x000fe200000001ff */
[----:B-1----:R-:W-:Y:S02]  /*12350*/  MOV R66, R71 ;  /* 0x0000004700427202 */ /* 0x002fe40000000f00 */
[----:B------:R-:W-:Y:S02]  /*12360*/  MOV R71, R69 ;  /* 0x0000004500477202 */ /* 0x000fe40000000f00 */
[----:B------:R-:W-:Y:S02]  /*12370*/  MOV R213, RZ ;  /* 0x000000ff00d57202 */ /* 0x000fe40000000f00 */
[----:B------:R-:W-:Y:S02]  /*12380*/  MOV R212, 0xffffffff ;  /* 0xffffffff00d47802 */ /* 0x000fe40000000f00 */
[----:B------:R-:W-:Y:S02]  /*12390*/  MOV R64, 0x123b0 ;  /* 0x000123b000407802 */ /* 0x000fe40000000f00 */
[----:B------:R-:W-:Y:S05]  /*123a0*/  CALL.REL.NOINC `($__internal_41_$__cuda_sm70_shflsync_up) ;  /* 0x0000184000007944 */ /* 0x000fea0003c00000 */
[----:B------:R-:W-:Y:S01]  /*123b0*/  HFMA2.MMA R65, -RZ, RZ, 0, 2.384185791015625e-07 ;  /* 0x00000004ff417435 */ /* 0x000fe200000001ff */
[----:B-1----:R-:W-:-:S02]  /*123c0*/  MOV R67, R71 ;  /* 0x0000004700437202 */ /* 0x002fc40000000f00 */
[----:B------:R-:W-:Y:S02]  /*123d0*/  MOV R71, R70 ;  /* 0x0000004600477202 */ /* 0x000fe40000000f00 */
[----:B------:R-:W-:Y:S02]  /*123e0*/  MOV R213, RZ ;  /* 0x000000ff00d57202 */ /* 0x000fe40000000f00 */
[----:B------:R-:W-:Y:S02]  /*123f0*/  MOV R212, 0xffffffff ;  /* 0xffffffff00d47802 */ /* 0x000fe40000000f00 */
[----:B------:R-:W-:Y:S02]  /*12400*/  MOV R64, 0x12420 ;  /* 0x0001242000407802 */ /* 0x000fe40000000f00 */
[----:B------:R-:W-:Y:S05]  /*12410*/  CALL.REL.NOINC `($__internal_41_$__cuda_sm70_shflsync_up) ;  /* 0x000017d000007944 */ /* 0x000fea0003c00000 */
[----:B------:R-:W-:Y:S01]  /*12420*/  HFMA2.MMA R65, -RZ, RZ, 0, 2.384185791015625e-07 ;  /* 0x00000004ff417435 */ /* 0x000fe200000001ff */
[----:B-1----:R-:W-:Y:S02]  /*12430*/  MOV R211, R71 ;  /* 0x0000004700d37202 */ /* 0x002fe40000000f00 */
[----:B------:R-:W-:Y:S02]  /*12440*/  MOV R71, R210 ;  /* 0x000000d200477202 */ /* 0x000fe40000000f00 */
[----:B------:R-:W-:-:S02]  /*12450*/  MOV R213, RZ ;  /* 0x000000ff00d57202 */ /* 0x000fc40000000f00 */
[----:B------:R-:W-:Y:S02]  /*12460*/  MOV R212, 0xffffffff ;  /* 0xffffffff00d47802 */ /* 0x000fe40000000f00 */
[----:B------:R-:W-:Y:S02]  /*12470*/  MOV R64, 0x12490 ;  /* 0x0001249000407802 */ /* 0x000fe40000000f00 */
[----:B------:R-:W-:Y:S05]  /*12480*/  CALL.REL.NOINC `($__internal_41_$__cuda_sm70_shflsync_up) ;  /* 0x0000176000007944 */ /* 0x000fea0003c00000 */
        /* <DEDUP_REMOVED lines=17> */
[----:B------:R-:W-:Y:S05]  /*125a0*/  CALL.REL.NOINC `($__internal_41_$__cuda_sm70_shflsync_up) ;  /* 0x0000164000007944 */ /* 0x000fea0003c00000 */
[----:B------:R-:W-:Y:S01]  /*125b0*/  HFMA2.MMA R65, -RZ, RZ, 0, 4.76837158203125e-07 ;  /* 0x00000008ff417435 */ /* 0x000fe200000001ff */
[----:B-1----:R-:W-:-:S02]  /*125c0*/  MOV R66, R71 ;  /* 0x0000004700427202 */ /* 0x002fc40000000f00 */
[----:B------:R-:W-:Y:S02]  /*125d0*/  MOV R71, R67 ;  /* 0x0000004300477202 */ /* 0x000fe40000000f00 */
[----:B------:R-:W-:Y:S02]  /*125e0*/  MOV R213, RZ ;  /* 0x000000ff00d57202 */ /* 0x000fe40000000f00 */
[----:B------:R-:W-:Y:S02]  /*125f0*/  MOV R212, 0xffffffff ;  /* 0xffffffff00d47802 */ /* 0x000fe40000000f00 */
[----:B------:R-:W-:Y:S02]  /*12600*/  MOV R64, 0x12620 ;  /* 0x0001262000407802 */ /* 0x000fe40000000f00 */
[----:B------:R-:W-:Y:S05]  /*12610*/  CALL.REL.NOINC `($__internal_41_$__cuda_sm70_shflsync_up) ;  /* 0x000015d000007944 */ /* 0x000fea0003c00000 */
[----:B------:R-:W-:Y:S01]  /*12620*/  HFMA2.MMA R65, -RZ, RZ, 0, 4.76837158203125e-07 ;  /* 0x00000008ff417435 */ /* 0x000fe200000001ff */
[----:B-1----:R-:W-:Y:S02]  /*12630*/  MOV R69, R71 ;  /* 0x0000004700457202 */ /* 0x002fe40000000f00 */
[----:B------:R-:W-:Y:S02]  /*12640*/  MOV R71, R70 ;  /* 0x0000004600477202 */ /* 0x000fe40000000f00 */
[----:B------:R-:W-:-:S02]  /*12650*/  MOV R213, RZ ;  /* 0x000000ff00d57202 */ /* 0x000fc40000000f00 */
[----:B------:R-:W-:Y:S02]  /*12660*/  MOV R212, 0xffffffff ;  /* 0xffffffff00d47802 */ /* 0x000fe40000000f00 */
[----:B------:R-:W-:Y:S02]  /*12670*/  MOV R64, 0x12690 ;  /* 0x0001269000407802 */ /* 0x000fe40000000f00 */
[----:B------:R-:W-:Y:S05]  /*12680*/  CALL.REL.NOINC `($__internal_41_$__cuda_sm70_shflsync_up) ;  /* 0x0000156000007944 */ /* 0x000fea0003c00000 */
[----:B------:R-:W-:Y:S01]  /*12690*/  HFMA2.MMA R65, -RZ, RZ, 0, 4.76837158203125e-07 ;  /* 0x00000008ff417435 */ /* 0x000fe200000001ff */
[----:B-1----:R-:W-:Y:S02]  /*126a0*/  MOV R211, R71 ;  /* 0x0000004700d37202 */ /* 0x002fe40000000f00 */
[----:B------:R-:W-:Y:S02]  /*126b0*/  MOV R71, R210 ;  /* 0x000000d200477202 */ /* 0x000fe40000000f00 */
[----:B------:R-:W-:Y:S02]  /*126c0*/  MOV R213, RZ ;  /* 0x000000ff00d57202 */ /* 0x000fe40000000f00 */
[----:B------:R-:W-:Y:S02]  /*126d0*/  MOV R212, 0xffffffff ;  /* 0xffffffff00d47802 */ /* 0x000fe40000000f00 */
[----:B------:R-:W-:-:S02]  /*126e0*/  MOV R64, 0x12700 ;  /* 0x0001270000407802 */ /* 0x000fc40000000f00 */
[----:B------:R-:W-:Y:S05]  /*126f0*/  CALL.REL.NOINC `($__internal_41_$__cuda_sm70_shflsync_up) ;  /* 0x000014f000007944 */ /* 0x000fea0003c00000 */
        /* <DEDUP_REMOVED lines=19> */
[----:B------:R-:W-:Y:S05]  /*12830*/  CALL.REL.NOINC `($__internal_41_$__cuda_sm70_shflsync_up) ;  /* 0x000013b000007944 */ /* 0x000fea0003c00000 */
[----:B------:R-:W-:Y:S01]  /*12840*/  HFMA2.MMA R65, -RZ, RZ, 0, 9.5367431640625e-07 ;  /* 0x00000010ff417435 */ /* 0x000fe200000001ff */
[----:B-1----:R-:W-:Y:S02]  /*12850*/  MOV R66, R71 ;  /* 0x0000004700427202 */ /* 0x002fe40000000f00 */
[----:B------:R-:W-:Y:S02]  /*12860*/  MOV R71, R67 ;  /* 0x0000004300477202 */ /* 0x000fe40000000f00 */
[----:B------:R-:W-:Y:S02]  /*12870*/  MOV R213, RZ ;  /* 0x000000ff00d57202 */ /* 0x000fe40000000f00 */
[----:B------:R-:W-:Y:S02]  /*12880*/  MOV R212, 0xffffffff ;  /* 0xffffffff00d47802 */ /* 0x000fe40000000f00 */
[----:B------:R-:W-:-:S02]  /*12890*/  MOV R64, 0x128b0 ;  /* 0x000128b000407802 */ /* 0x000fc40000000f00 */
[----:B------:R-:W-:Y:S05]  /*128a0*/  CALL.REL.NOINC `($__internal_41_$__cuda_sm70_shflsync_up) ;  /* 0x0000134000007944 */ /* 0x000fea0003c00000 */
[----:B------:R-:W-:Y:S01]  /*128b0*/  HFMA2.MMA R65, -RZ, RZ, 0, 9.5367431640625e-07 ;  /* 0x00000010ff417435 */ /* 0x000fe200000001ff */
[----:B-1----:R-:W-:-:S02]  /*128c0*/  MOV R67, R71 ;  /* 0x0000004700437202 */ /* 0x002fc40000000f00 */
[----:B------:R-:W-:Y:S02]  /*128d0*/  MOV R71, R70 ;  /* 0x0000004600477202 */ /* 0x000fe40000000f00 */
[----:B------:R-:W-:Y:S02]  /*128e0*/  MOV R213, RZ ;  /* 0x000000ff00d57202 */ /* 0x000fe40000000f00 */
[----:B------:R-:W-:Y:S02]  /*128f0*/  MOV R212, 0xffffffff ;  /* 0xffffffff00d47802 */ /* 0x000fe40000000f00 */
[----:B------:R-:W-:Y:S02]  /*12900*/  MOV R64, 0x12920 ;  /* 0x0001292000407802 */ /* 0x000fe40000000f00 */
[----:B------:R-:W-:Y:S05]  /*12910*/  CALL.REL.NOINC `($__internal_41_$__cuda_sm70_shflsync_up) ;  /* 0x000012d000007944 */ /* 0x000fea0003c00000 */
[----:B------:R-:W-:Y:S01]  /*12920*/  HFMA2.MMA R65, -RZ, RZ, 0, 9.5367431640625e-07 ;  /* 0x00000010ff417435 */ /* 0x000fe200000001ff */
[----:B-1----:R-:W-:Y:S02]  /*12930*/  MOV R70, R71 ;  /* 0x0000004700467202 */ /* 0x002fe40000000f00 */
[----:B------:R-:W-:Y:S02]  /*12940*/  MOV R71, R210 ;  /* 0x000000d200477202 */ /* 0x000fe40000000f00 */
[----:B------:R-:W-:-:S02]  /*12950*/  MOV R213, RZ ;  /* 0x000000ff00d57202 */ /* 0x000fc40000000f00 */
[----:B------:R-:W-:Y:S02]  /*12960*/  MOV R212, 0xffffffff ;  /* 0xffffffff00d47802 */ /* 0x000fe40000000f00 */
[----:B------:R-:W-:Y:S02]  /*12970*/  MOV R64, 0x12990 ;  /* 0x0001299000407802 */ /* 0x000fe40000000f00 */
[----:B------:R-:W-:Y:S05]  /*12980*/  CALL.REL.NOINC `($__internal_41_$__cuda_sm70_shflsync_up) ;  /* 0x0000126000007944 */ /* 0x000fea0003c00000 */
[----:B-1----:R-:W-:Y:S01]  /*12990*/  MOV R64, R71 ;  /* 0x0000004700407202 */ /* 0x002fe20000000f00 */
[----:B------:R-:W-:Y:S05]  /*129a0*/  BRA `(.L_x_1737) ;  /* 0xffff6f4000007947 */ /* 0x000fea000383ffff */
.L_x_1634:
[----:B------:R-:W-:Y:S01]  /*129b0*/  HFMA2.MMA R65, -RZ, RZ, 0, 5.9604644775390625e-08 ;  /* 0x00000001ff417435 */ /* 0x000fe200000001ff */
[----:B------:R-:W-:Y:S02]  /*129c0*/  MOV R213, RZ ;  /* 0x000000ff00d57202 */ /* 0x000fe40000000f00 */
[----:B------:R-:W-:Y:S02]  /*129d0*/  MOV R212, 0xffffffff ;  /* 0xffffffff00d47802 */ /* 0x000fe40000000f00 */
[----:B------:R-:W-:Y:S02]  /*129e0*/  MOV R64, 0x12a00 ;  /* 0x00012a0000407802 */ /* 0x000fe40000000f00 */
[----:B01---5:R-:W-:Y:S05]  /*129f0*/  CALL.REL.NOINC `($__internal_41_$__cuda_sm70_shflsync_up) ;  /* 0x000011f000007944 */ /* 0x023fea0003c00000 */
[----:B------:R-:W-:Y:S01]  /*12a00*/  HFMA2.MMA R65, -RZ, RZ, 0, 5.9604644775390625e-08 ;  /* 0x00000001ff417435 */ /* 0x000fe200000001ff */
[----:B-1----:R-:W-:Y:S02]  /*12a10*/  MOV R66, R71 ;  /* 0x0000004700427202 */ /* 0x002fe40000000f00 */
[----:B------:R-:W-:-:S02]  /*12a20*/  MOV R71, R69 ;  /* 0x0000004500477202 */ /* 0x000fc40000000f00 */
[----:B------:R-:W-:Y:S02]  /*12a30*/  MOV R213, RZ ;  /* 0x000000ff00d57202 */ /* 0x000fe40000000f00 */
[----:B------:R-:W-:Y:S02]  /*12a40*/  MOV R212, 0xffffffff ;  /* 0xffffffff00d47802 */ /* 0x000fe40000000f00 */
[----:B------:R-:W-:Y:S02]  /*12a50*/  MOV R64, 0x12a70 ;  /* 0x00012a7000407802 */ /* 0x000fe40000000f00 */
[----:B------:R-:W-:Y:S05]  /*12a60*/  CALL.REL.NOINC `($__internal_41_$__cuda_sm70_shflsync_up) ;  /* 0x0000118000007944 */ /* 0x000fea0003c00000 */
[----:B------:R-:W-:Y:S01]  /*12a70*/  HFMA2.MMA R65, -RZ, RZ, 0, 5.9604644775390625e-08 ;  /* 0x00000001ff417435 */ /* 0x000fe200000001ff */
[----:B-1----:R-:W-:Y:S02]  /*12a80*/  MOV R69, R71 ;  /* 0x0000004700457202 */ /* 0x002fe40000000f00 */
[----:B------:R-:W-:Y:S02]  /*12a90*/  MOV R71, R68 ;  /* 0x0000004400477202 */ /* 0x000fe40000000f00 */
[----:B------:R-:W-:Y:S02]  /*12aa0*/  MOV R213, RZ ;  /* 0x000000ff00d57202 */ /* 0x000fe40000000f00 */
[----:B------:R-:W-:-:S02]  /*12ab0*/  MOV R212, 0xffffffff ;  /* 0xffffffff00d47802 */ /* 0x000fc40000000f00 */
[----:B------:R-:W-:Y:S02]  /*12ac0*/  MOV R64, 0x12ae0 ;  /* 0x00012ae000407802 */ /* 0x000fe40000000f00 */
[----:B------:R-:W-:Y:S05]  /*12ad0*/  CALL.REL.NOINC `($__internal_41_$__cuda_sm70_shflsync_up) ;  /* 0x0000111000007944 */ /* 0x000fea0003c00000 */
[----:B------:R-:W-:Y:S01]  /*12ae0*/  HFMA2.MMA R65, -RZ, RZ, 0, 5.9604644775390625e-08 ;  /* 0x00000001ff417435 */ /* 0x000fe200000001ff */
[----:B-1----:R-:W-:Y:S02]  /*12af0*/  MOV R68, R71 ;  /* 0x0000004700447202 */ /* 0x002fe40000000f00 */
[----:B------:R-:W-:Y:S02]  /*12b00*/  MOV R71, R67 ;  /* 0x0000004300477202 */ /* 0x000fe40000000f00 */
[----:B------:R-:W-:Y:S02]  /*12b10*/  MOV R213, RZ ;  /* 0x000000ff00d57202 */ /* 0x000fe40000000f00 */
[----:B------:R-:W-:Y:S02]  /*12b20*/  MOV R212, 0xffffffff ;  /* 0xffffffff00d47802 */ /* 0x000fe40000000f00 */
[----:B------:R-:W-:Y:S02]  /*12b30*/  MOV R64, 0x12b50 ;  /* 0x00012b5000407802 */ /* 0x000fe40000000f00 */
[----:B------:R-:W-:Y:S05]  /*12b40*/  CALL.REL.NOINC `($__internal_41_$__cuda_sm70_shflsync_up) ;  /* 0x000010a000007944 */ /* 0x000fea0003c00000 */
[----:B------:R-:W-:Y:S02]  /*12b50*/  MOV R64, R60 ;  /* 0x0000003c00407202 */ /* 0x000fe40000000f00 */
[----:B------:R-:W-:Y:S01]  /*12b60*/  MOV R60, R66 ;  /* 0x00000042003c7202 */ /* 0x000fe20000000f00 */
[----:B------:R-:W-:Y:S01]  /*12b70*/  HFMA2.MMA R66, -RZ, RZ, 0, 0 ;  /* 0x00000000ff427435 */ /* 0x000fe200000001ff */
[----:B------:R-:W-:-:S02]  /*12b80*/  MOV R247, 0xffffffff ;  /* 0xffffffff00f77802 */ /* 0x000fc40000000f00 */
[----:B------:R-:W-:-:S03]  /*12b90*/  MOV R65, 0x12bb0 ;  /* 0x00012bb000417802 */ /* 0x000fc60000000f00 */
[----:B-1----:R-:W-:Y:S05]  /*12ba0*/  CALL.REL.NOINC `($__internal_40_$__cuda_sm70_shflsync_idx_p) ;  /* 0x00000fd000007944 */ /* 0x002fea0003c00000 */
[----:B-1----:R-:W-:Y:S01]  /*12bb0*/  MOV R70, R66 ;  /* 0x0000004200467202 */ /* 0x002fe20000000f00 */
[----:B------:R-:W-:Y:S01]  /*12bc0*/  HFMA2.MMA R66, -RZ, RZ, 0, 0 ;  /* 0x00000000ff427435 */ /* 0x000fe200000001ff */
[----:B------:R-:W-:Y:S02]  /*12bd0*/  MOV R64, R61 ;  /* 0x0000003d00407202 */ /* 0x000fe40000000f00 */
[----:B------:R-:W-:Y:S02]  /*12be0*/  MOV R247, 0xffffffff ;  /* 0xffffffff00f77802 */ /* 0x000fe40000000f00 */
[----:B------:R-:W-:Y:S02]  /*12bf0*/  MOV R65, 0x12c10 ;  /* 0x00012c1000417802 */ /* 0x000fe40000000f00 */
[----:B0-----:R-:W-:Y:S05]  /*12c00*/  CALL.REL.NOINC `($__internal_40_$__cuda_sm70_shflsync_idx_p) ;  /* 0x00000f7000007944 */ /* 0x001fea0003c00000 */
[----:B-1----:R-:W-:Y:S01]  /*12c10*/  MOV R61, R66 ;  /* 0x00000042003d7202 */ /* 0x002fe20000000f00 */
[----:B------:R-:W-:Y:S01]  /*12c20*/  HFMA2.MMA R66, -RZ, RZ, 0, 0 ;  /* 0x00000000ff427435 */ /* 0x000fe200000001ff */
[----:B------:R-:W-:Y:S02]  /*12c30*/  MOV R64, R62 ;  /* 0x0000003e00407202 */ /* 0x000fe40000000f00 */
[----:B------:R-:W-:-:S02]  /*12c40*/  MOV R247, 0xffffffff ;  /* 0xffffffff00f77802 */ /* 0x000fc40000000f00 */
[----:B------:R-:W-:Y:S02]  /*12c50*/  MOV R65, 0x12c70 ;  /* 0x00012c7000417802 */ /* 0x000fe40000000f00 */
[----:B0-----:R-:W-:Y:S05]  /*12c60*/  CALL.REL.NOINC `($__internal_40_$__cuda_sm70_shflsync_idx_p) ;  /* 0x00000f1000007944 */ /* 0x001fea0003c00000 */
[----:B-1----:R-:W-:Y:S01]  /*12c70*/  MOV R62, R66 ;  /* 0x00000042003e7202 */ /* 0x002fe20000000f00 */
[----:B------:R-:W-:Y:S01]  /*12c80*/  HFMA2.MMA R66, -RZ, RZ, 0, 0 ;  /* 0x00000000ff427435 */ /* 0x000fe200000001ff */
[----:B------:R-:W-:Y:S02]  /*12c90*/  MOV R64, R63 ;  /* 0x0000003f00407202 */ /* 0x000fe40000000f00 */
[----:B------:R-:W-:Y:S02]  /*12ca0*/  MOV R247, 0xffffffff ;  /* 0xffffffff00f77802 */ /* 0x000fe40000000f00 */
[----:B------:R-:W-:Y:S02]  /*12cb0*/  MOV R65, 0x12cd0 ;  /* 0x00012cd000417802 */ /* 0x000fe40000000f00 */
[----:B0-----:R-:W-:Y:S05]  /*12cc0*/  CALL.REL.NOINC `($__internal_40_$__cuda_sm70_shflsync_idx_p) ;  /* 0x00000eb000007944 */ /* 0x001fea0003c00000 */
[----:B-1----:R-:W-:Y:S01]  /*12cd0*/  MOV R63, R66 ;  /* 0x00000042003f7202 */ /* 0x002fe20000000f00 */
[----:B0-----:R-:W-:Y:S05]  /*12ce0*/  BRA `(.L_x_1738) ;  /* 0xffff6f0000007947 */ /* 0x001fea000383ffff */
.L_x_1637:
[----:B------:R-:W-:Y:S01]  /*12cf0*/  HFMA2.MMA R66, -RZ, RZ, 0, 5.9604644775390625e-08 ;  /* 0x00000001ff427435 */ /* 0x000fe200000001ff */
[----:B------:R-:W-:Y:S02]  /*12d00*/  MOV R75, R71 ;  /* 0x00000047004b7202 */ /* 0x000fe40000000f00 */
[----:B------:R-:W-:-:S02]  /*12d10*/  MOV R76, 0x1f ;  /* 0x0000001f004c7802 */ /* 0x000fc40000000f00 */
[----:B------:R-:W-:Y:S02]  /*12d20*/  MOV R65, 0xffffffff ;  /* 0xffffffff00417802 */ /* 0x000fe40000000f00 */
[----:B------:R-:W-:Y:S02]  /*12d30*/  MOV R64, 0x12d50 ;  /* 0x00012d5000407802 */ /* 0x000fe40000000f00 */
[----:B0-----:R-:W-:Y:S05]  /*12d40*/  CALL.REL.NOINC `($__internal_39_$__cuda_sm70_shflsync_down) ;  /* 0x00000df000007944 */ /* 0x001fea0003c00000 */
[----:B-1----:R-:W-:Y:S01]  /*12d50*/  MOV R67, R66 ;  /* 0x0000004200437202 */ /* 0x002fe20000000f00 */
[----:B------:R-:W-:Y:S05]  /*12d60*/  BRA `(.L_x_1739) ;  /* 0xffff84b000007947 */ /* 0x000fea000383ffff */
.L_x_1638:
[----:B------:R-:W-:Y:S01]  /*12d70*/  HFMA2.MMA R66, -RZ, RZ, 0, 5.9604644775390625e-08 ;  /* 0x00000001ff427435 */ /* 0x000fe200000001ff */
[----:B------:R-:W-:Y:S02]  /*12d80*/  MOV R75, R69 ;  /* 0x00000045004b7202 */ /* 0x000fe40000000f00 */
[----:B------:R-:W-:Y:S02]  /*12d90*/  MOV R76, 0x1f ;  /* 0x0000001f004c7802 */ /* 0x000fe40000000f00 */
[----:B------:R-:W-:Y:S02]  /*12da0*/  MOV R65, 0xffffffff ;  /* 0xffffffff00417802 */ /* 0x000fe40000000f00 */
[----:B------:R-:W-:-:S02]  /*12db0*/  MOV R64, 0x12dd0 ;  /* 0x00012dd000407802 */ /* 0x000fc40000000f00 */
[----:B012---:R-:W-:Y:S05]  /*12dc0*/  CALL.REL.NOINC `($__internal_39_$__cuda_sm70_shflsync_down) ;  /* 0x00000d7000007944 */ /* 0x007fea0003c00000 */
[----:B-1----:R-:W-:Y:S01]  /*12dd0*/  MOV R69, R66 ;  /* 0x0000004200457202 */ /* 0x002fe20000000f00 */
[----:B------:R-:W-:Y:S01]  /*12de0*/  HFMA2.MMA R66, -RZ, RZ, 0, 5.9604644775390625e-08 ;  /* 0x00000001ff427435 */ /* 0x000fe200000001ff */
[----:B------:R-:W-:-:S02]  /*12df0*/  MOV R75, R68 ;  /* 0x00000044004b7202 */ /* 0x000fc40000000f00 */
[----:B------:R-:W-:Y:S02]  /*12e00*/  MOV R76, 0x1f ;  /* 0x0000001f004c7802 */ /* 0x000fe40000000f00 */
[----:B------:R-:W-:Y:S02]  /*12e10*/  MOV R65, 0xffffffff ;  /* 0xffffffff00417802 */ /* 0x000fe40000000f00 */
[----:B------:R-:W-:Y:S02]  /*12e20*/  MOV R64, 0x12e40 ;  /* 0x00012e4000407802 */ /* 0x000fe40000000f00 */
[----:B------:R-:W-:Y:S05]  /*12e30*/  CALL.REL.NOINC `($__internal_39_$__cuda_sm70_shflsync_down) ;  /* 0x00000d0000007944 */ /* 0x000fea0003c00000 */
[----:B-1----:R-:W-:Y:S01]  /*12e40*/  MOV R73, R66 ;  /* 0x0000004200497202 */ /* 0x002fe20000000f00 */
[----:B------:R-:W-:Y:S01]  /*12e50*/  HFMA2.MMA R66, -RZ, RZ, 0, 5.9604644775390625e-08 ;  /* 0x00000001ff427435 */ /* 0x000fe200000001ff */
[----:B------:R-:W-:Y:S02]  /*12e60*/  MOV R75, R70 ;  /* 0x00000046004b7202 */ /* 0x000fe40000000f00 */
[----:B------:R-:W-:Y:S02]  /*12e70*/  MOV R76, 0x1f ;  /* 0x0000001f004c7802 */ /* 0x000fe40000000f00 */
[----:B------:R-:W-:-:S02]  /*12e80*/  MOV R65, 0xffffffff ;  /* 0xffffffff00417802 */ /* 0x000fc40000000f00 */
[----:B------:R-:W-:Y:S02]  /*12e90*/  MOV R64, 0x12eb0 ;  /* 0x00012eb000407802 */ /* 0x000fe40000000f00 */
[----:B------:R-:W-:Y:S05]  /*12ea0*/  CALL.REL.NOINC `($__internal_39_$__cuda_sm70_shflsync_down) ;  /* 0x00000c9000007944 */ /* 0x000fea0003c00000 */
[----:B-1----:R-:W-:Y:S05]  /*12eb0*/  BRA `(.L_x_1740) ;  /* 0xffff83a000007947 */ /* 0x002fea000383ffff */
.L_x_1641:
[----:B-1----:R-:W-:Y:S01]  /*12ec0*/  HFMA2.MMA R66, -RZ, RZ, 0, 1.1920928955078125e-07 ;  /* 0x00000002ff427435 */ /* 0x002fe200000001ff */
[----:B------:R-:W-:Y:S02]  /*12ed0*/  MOV R75, R71 ;  /* 0x00000047004b7202 */ /* 0x000fe40000000f00 */
[----:B------:R-:W-:Y:S02]  /*12ee0*/  MOV R76, 0x1f ;  /* 0x0000001f004c7802 */ /* 0x000fe40000000f00 */
[----:B------:R-:W-:Y:S02]  /*12ef0*/  MOV R65, 0xffffffff ;  /* 0xffffffff00417802 */ /* 0x000fe40000000f00 */
[----:B------:R-:W-:Y:S02]  /*12f00*/  MOV R64, 0x12f20 ;  /* 0x00012f2000407802 */ /* 0x000fe40000000f00 */
[----:B0-234-:R-:W-:Y:S05]  /*12f10*/  CALL.REL.NOINC `($__internal_39_$__cuda_sm70_shflsync_down) ;  /* 0x00000c2000007944 */ /* 0x01dfea0003c00000 */
[----:B-1----:R-:W-:Y:S01]  /*12f20*/  MOV R67, R66 ;  /* 0x0000004200437202 */ /* 0x002fe20000000f00 */
[----:B------:R-:W-:Y:S01]  /*12f30*/  HFMA2.MMA R66, -RZ, RZ, 0, 1.1920928955078125e-07 ;  /* 0x00000002ff427435 */ /* 0x000fe200000001ff */
[----:B------:R-:W-:Y:S02]  /*12f40*/  MOV R75, R74 ;  /* 0x0000004a004b7202 */ /* 0x000fe40000000f00 */
[----:B------:R-:W-:-:S02]  /*12f50*/  MOV R76, 0x1f ;  /* 0x0000001f004c7802 */ /* 0x000fc40000000f00 */
[----:B------:R-:W-:Y:S02]  /*12f60*/  MOV R65, 0xffffffff ;  /* 0xffffffff00417802 */ /* 0x000fe40000000f00 */
[----:B------:R-:W-:Y:S02]  /*12f70*/  MOV R64, 0x12f90 ;  /* 0x00012f9000407802 */ /* 0x000fe40000000f00 */
[----:B------:R-:W-:Y:S05]  /*12f80*/  CALL.REL.NOINC `($__internal_39_$__cuda_sm70_shflsync_down) ;  /* 0x00000bb000007944 */ /* 0x000fea0003c00000 */
[----:B-1----:R-:W-:Y:S01]  /*12f90*/  MOV R69, R66 ;  /* 0x0000004200457202 */ /* 0x002fe20000000f00 */
[----:B------:R-:W-:Y:S01]  /*12fa0*/  HFMA2.MMA R66, -RZ, RZ, 0, 1.1920928955078125e-07 ;  /* 0x00000002ff427435 */ /* 0x000fe200000001ff */
[----:B------:R-:W-:Y:S02]  /*12fb0*/  MOV R75, R68 ;  /* 0x00000044004b7202 */ /* 0x000fe40000000f00 */
[----:B------:R-:W-:Y:S02]  /*12fc0*/  MOV R76, 0x1f ;  /* 0x0000001f004c7802 */ /* 0x000fe40000000f00 */
[----:B------:R-:W-:Y:S02]  /*12fd0*/  MOV R65, 0xffffffff ;  /* 0xffffffff00417802 */ /* 0x000fe40000000f00 */
[----:B------:R-:W-:-:S02]  /*12fe0*/  MOV R64, 0x13000 ;  /* 0x0001300000407802 */ /* 0x000fc40000000f00 */
[----:B------:R-:W-:Y:S05]  /*12ff0*/  CALL.REL.NOINC `($__internal_39_$__cuda_sm70_shflsync_down) ;  /* 0x00000b4000007944 */ /* 0x000fea0003c00000 */
[----:B-1----:R-:W-:Y:S01]  /*13000*/  MOV R70, R66 ;  /* 0x0000004200467202 */ /* 0x002fe20000000f00 */
[----:B------:R-:W-:Y:S01]  /*13010*/  HFMA2.MMA R66, -RZ, RZ, 0, 1.1920928955078125e-07 ;  /* 0x00000002ff427435 */ /* 0x000fe200000001ff */
[----:B------:R-:W-:-:S02]  /*13020*/  MOV R75, R72 ;  /* 0x00000048004b7202 */ /* 0x000fc40000000f00 */
[----:B------:R-:W-:Y:S02]  /*13030*/  MOV R76, 0x1f ;  /* 0x0000001f004c7802 */ /* 0x000fe40000000f00 */
[----:B------:R-:W-:Y:S02]  /*13040*/  MOV R65, 0xffffffff ;  /* 0xffffffff00417802 */ /* 0x000fe40000000f00 */
[----:B------:R-:W-:Y:S02]  /*13050*/  MOV R64, 0x13070 ;  /* 0x0001307000407802 */ /* 0x000fe40000000f00 */
[----:B------:R-:W-:Y:S05]  /*13060*/  CALL.REL.NOINC `($__internal_39_$__cuda_sm70_shflsync_down) ;  /* 0x00000ad000007944 */ /* 0x000fea0003c00000 */
[----:B-1----:R-:W-:Y:S05]  /*13070*/  BRA `(.L_x_1741) ;  /* 0xffff832000007947 */ /* 0x002fea000383ffff */
.L_x_1644:
[----:B-1----:R-:W-:Y:S01]  /*13080*/  HFMA2.MMA R66, -RZ, RZ, 0, 2.384185791015625e-07 ;  /* 0x00000004ff427435 */ /* 0x002fe200000001ff */
[----:B------:R-:W-:Y:S02]  /*13090*/  MOV R75, R71 ;  /* 0x00000047004b7202 */ /* 0x000fe40000000f00 */
[----:B------:R-:W-:Y:S02]  /*130a0*/  MOV R76, 0x1f ;  /* 0x0000001f004c7802 */ /* 0x000fe40000000f00 */
[----:B------:R-:W-:Y:S02]  /*130b0*/  MOV R65, 0xffffffff ;  /* 0xffffffff00417802 */ /* 0x000fe40000000f00 */
[----:B------:R-:W-:-:S02]  /*130c0*/  MOV R64, 0x130e0 ;  /* 0x000130e000407802 */ /* 0x000fc40000000f00 */
[----:B0-234-:R-:W-:Y:S05]  /*130d0*/  CALL.REL.NOINC `($__internal_39_$__cuda_sm70_shflsync_down) ;  /* 0x00000a6000007944 */ /* 0x01dfea0003c00000 */
[----:B-1----:R-:W-:Y:S01]  /*130e0*/  MOV R67, R66 ;  /* 0x0000004200437202 */ /* 0x002fe20000000f00 */
[----:B------:R-:W-:Y:S05]  /*130f0*/  BRA `(.L_x_1742) ;  /* 0xffff83b000007947 */ /* 0x000fea000383ffff */
.L_x_1645:
[----:B-1----:R-:W-:Y:S01]  /*13100*/  HFMA2.MMA R66, -RZ, RZ, 0, 2.384185791015625e-07 ;  /* 0x00000004ff427435 */ /* 0x002fe200000001ff */
[----:B------:R-:W-:-:S02]  /*13110*/  MOV R75, R74 ;  /* 0x0000004a004b7202 */ /* 0x000fc40000000f00 */
[----:B------:R-:W-:Y:S02]  /*13120*/  MOV R76, 0x1f ;  /* 0x0000001f004c7802 */ /* 0x000fe40000000f00 */
[----:B------:R-:W-:Y:S02]  /*13130*/  MOV R65, 0xffffffff ;  /* 0xffffffff00417802 */ /* 0x000fe40000000f00 */
[----:B------:R-:W-:Y:S02]  /*13140*/  MOV R64, 0x13160 ;  /* 0x0001316000407802 */ /* 0x000fe40000000f00 */
[----:B0-234-:R-:W-:Y:S05]  /*13150*/  CALL.REL.NOINC `($__internal_39_$__cuda_sm70_shflsync_down) ;  /* 0x000009e000007944 */ /* 0x01dfea0003c00000 */
[----:B-1----:R-:W-:Y:S01]  /*13160*/  MOV R69, R66 ;  /* 0x0000004200457202 */ /* 0x002fe20000000f00 */
[----:B------:R-:W-:Y:S01]  /*13170*/  HFMA2.MMA R66, -RZ, RZ, 0, 2.384185791015625e-07 ;  /* 0x00000004ff427435 */ /* 0x000fe200000001ff */
[----:B------:R-:W-:Y:S02]  /*13180*/  MOV R75, R68 ;  /* 0x00000044004b7202 */ /* 0x000fe40000000f00 */
[----:B------:R-:W-:Y:S02]  /*13190*/  MOV R76, 0x1f ;  /* 0x0000001f004c7802 */ /* 0x000fe40000000f00 */
[----:B------:R-:W-:-:S02]  /*131a0*/  MOV R65, 0xffffffff ;  /* 0xffffffff00417802 */ /* 0x000fc40000000f00 */
[----:B------:R-:W-:Y:S02]  /*131b0*/  MOV R64, 0x131d0 ;  /* 0x000131d000407802 */ /* 0x000fe40000000f00 */
[----:B------:R-:W-:Y:S05]  /*131c0*/  CALL.REL.NOINC `($__internal_39_$__cuda_sm70_shflsync_down) ;  /* 0x0000097000007944 */ /* 0x000fea0003c00000 */
[----:B-1----:R-:W-:Y:S01]  /*131d0*/  MOV R70, R66 ;  /* 0x0000004200467202 */ /* 0x002fe20000000f00 */
[----:B------:R-:W-:Y:S01]  /*131e0*/  HFMA2.MMA R66, -RZ, RZ, 0, 2.384185791015625e-07 ;  /* 0x00000004ff427435 */ /* 0x000fe200000001ff */
[----:B------:R-:W-:Y:S02]  /*131f0*/  MOV R75, R72 ;  /* 0x00000048004b7202 */ /* 0x000fe40000000f00 */
[----:B------:R-:W-:Y:S02]  /*13200*/  MOV R76, 0x1f ;  /* 0x0000001f004c7802 */ /* 0x000fe40000000f00 */
[----:B------:R-:W-:Y:S02]  /*13210*/  MOV R65, 0xffffffff ;  /* 0xffffffff00417802 */ /* 0x000fe40000000f00 */
[----:B------:R-:W-:Y:S02]  /*13220*/  MOV R64, 0x13240 ;  /* 0x0001324000407802 */ /* 0x000fe40000000f00 */
[----:B------:R-:W-:Y:S05]  /*13230*/  CALL.REL.NOINC `($__internal_39_$__cuda_sm70_shflsync_down) ;  /* 0x0000090000007944 */ /* 0x000fea0003c00000 */
[----:B-1----:R-:W-:Y:S05]  /*13240*/  BRA `(.L_x_1743) ;  /* 0xffff82a000007947 */ /* 0x002fea000383ffff */
.L_x_1648:
[----:B-1----:R-:W-:Y:S01]  /*13250*/  HFMA2.MMA R66, -RZ, RZ, 0, 4.76837158203125e-07 ;  /* 0x00000008ff427435 */ /* 0x002fe200000001ff */
[----:B------:R-:W-:Y:S02]  /*13260*/  MOV R75, R71 ;  /* 0x00000047004b7202 */ /* 0x000fe40000000f00 */
[----:B------:R-:W-:-:S02]  /*13270*/  MOV R76, 0x1f ;  /* 0x0000001f004c7802 */ /* 0x000fc40000000f00 */
[----:B------:R-:W-:Y:S02]  /*13280*/  MOV R65, 0xffffffff ;  /* 0xffffffff00417802 */ /* 0x000fe40000000f00 */
[----:B------:R-:W-:Y:S02]  /*13290*/  MOV R64, 0x132b0 ;  /* 0x000132b000407802 */ /* 0x000fe40000000f00 */
[----:B0-234-:R-:W-:Y:S05]  /*132a0*/  CALL.REL.NOINC `($__internal_39_$__cuda_sm70_shflsync_down) ;  /* 0x0000089000007944 */ /* 0x01dfea0003c00000 */
[----:B-1----:R-:W-:Y:S01]  /*132b0*/  MOV R67, R66 ;  /* 0x0000004200437202 */ /* 0x002fe20000000f00 */
[----:B------:R-:W-:Y:S01]  /*132c0*/  HFMA2.MMA R66, -RZ, RZ, 0, 4.76837158203125e-07 ;  /* 0x00000008ff427435 */ /* 0x000fe200000001ff */
[----:B------:R-:W-:Y:S02]  /*132d0*/  MOV R75, R74 ;  /* 0x0000004a004b7202 */ /* 0x000fe40000000f00 */
[----:B------:R-:W-:Y:S02]  /*132e0*/  MOV R76, 0x1f ;  /* 0x0000001f004c7802 */ /* 0x000fe40000000f00 */
[----:B------:R-:W-:Y:S02]  /*132f0*/  MOV R65, 0xffffffff ;  /* 0xffffffff00417802 */ /* 0x000fe40000000f00 */
[----:B------:R-:W-:-:S02]  /*13300*/  MOV R64, 0x13320 ;  /* 0x0001332000407802 */ /* 0x000fc40000000f00 */
[----:B------:R-:W-:Y:S05]  /*13310*/  CALL.REL.NOINC `($__internal_39_$__cuda_sm70_shflsync_down) ;  /* 0x0000082000007944 */ /* 0x000fea0003c00000 */
[----:B-1----:R-:W-:Y:S01]  /*13320*/  MOV R69, R66 ;  /* 0x0000004200457202 */ /* 0x002fe20000000f00 */
[----:B------:R-:W-:Y:S01]  /*13330*/  HFMA2.MMA R66, -RZ, RZ, 0, 4.76837158203125e-07 ;  /* 0x00000008ff427435 */ /* 0x000fe200000001ff */
[----:B------:R-:W-:-:S02]  /*13340*/  MOV R75, R68 ;  /* 0x00000044004b7202 */ /* 0x000fc40000000f00 */
[----:B------:R-:W-:Y:S02]  /*13350*/  MOV R76, 0x1f ;  /* 0x0000001f004c7802 */ /* 0x000fe40000000f00 */
[----:B------:R-:W-:Y:S02]  /*13360*/  MOV R65, 0xffffffff ;  /* 0xffffffff00417802 */ /* 0x000fe40000000f00 */
[----:B------:R-:W-:Y:S02]  /*13370*/  MOV R64, 0x13390 ;  /* 0x0001339000407802 */ /* 0x000fe40000000f00 */
[----:B------:R-:W-:Y:S05]  /*13380*/  CALL.REL.NOINC `($__internal_39_$__cuda_sm70_shflsync_down) ;  /* 0x000007b000007944 */ /* 0x000fea0003c00000 */
[----:B-1----:R-:W-:Y:S01]  /*13390*/  MOV R70, R66 ;  /* 0x0000004200467202 */ /* 0x002fe20000000f00 */
[----:B------:R-:W-:Y:S01]  /*133a0*/  HFMA2.MMA R66, -RZ, RZ, 0, 4.76837158203125e-07 ;  /* 0x00000008ff427435 */ /* 0x000fe200000001ff */
[----:B------:R-:W-:Y:S02]  /*133b0*/  MOV R75, R72 ;  /* 0x00000048004b7202 */ /* 0x000fe40000000f00 */
[----:B------:R-:W-:Y:S02]  /*133c0*/  MOV R76, 0x1f ;  /* 0x0000001f004c7802 */ /* 0x000fe40000000f00 */
[----:B------:R-:W-:-:S02]  /*133d0*/  MOV R65, 0xffffffff ;  /* 0xffffffff00417802 */ /* 0x000fc40000000f00 */
[----:B------:R-:W-:Y:S02]  /*133e0*/  MOV R64, 0x13400 ;  /* 0x0001340000407802 */ /* 0x000fe40000000f00 */
[----:B------:R-:W-:Y:S05]  /*133f0*/  CALL.REL.NOINC `($__internal_39_$__cuda_sm70_shflsync_down) ;  /* 0x0000074000007944 */ /* 0x000fea0003c00000 */
[----:B-1----:R-:W-:Y:S05]  /*13400*/  BRA `(.L_x_1744) ;  /* 0xffff822000007947 */ /* 0x002fea000383ffff */
.L_x_1651:
[----:B-1----:R-:W-:Y:S01]  /*13410*/  HFMA2.MMA R66, -RZ, RZ, 0, 9.5367431640625e-07 ;  /* 0x00000010ff427435 */ /* 0x002fe200000001ff */
[----:B------:R-:W-:Y:S02]  /*13420*/  MOV R75, R71 ;  /* 0x00000047004b7202 */ /* 0x000fe40000000f00 */
[----:B------:R-:W-:Y:S02]  /*13430*/  MOV R76, 0x1f ;  /* 0x0000001f004c7802 */ /* 0x000fe40000000f00 */
[----:B------:R-:W-:Y:S02]  /*13440*/  MOV R65, 0xffffffff ;  /* 0xffffffff00417802 */ /* 0x000fe40000000f00 */
[----:B------:R-:W-:Y:S02]  /*13450*/  MOV R64, 0x13470 ;  /* 0x0001347000407802 */ /* 0x000fe40000000f00 */
[----:B0-234-:R-:W-:Y:S05]  /*13460*/  CALL.REL.NOINC `($__internal_39_$__cuda_sm70_shflsync_down) ;  /* 0x000006d000007944 */ /* 0x01dfea0003c00000 */
[----:B-1----:R-:W-:Y:S01]  /*13470*/  MOV R67, R66 ;  /* 0x0000004200437202 */ /* 0x002fe20000000f00 */
[----:B------:R-:W-:Y:S05]  /*13480*/  BRA `(.L_x_1745) ;  /* 0xffff82b000007947 */ /* 0x000fea000383ffff */
.L_x_1652:
[----:B-1----:R-:W-:Y:S01]  /*13490*/  HFMA2.MMA R66, -RZ, RZ, 0, 9.5367431640625e-07 ;  /* 0x00000010ff427435 */ /* 0x002fe200000001ff */
[----:B------:R-:W-:Y:S02]  /*134a0*/  MOV R75, R74 ;  /* 0x0000004a004b7202 */ /* 0x000fe40000000f00 */
[----:B------:R-:W-:-:S02]  /*134b0*/  MOV R76, 0x1f ;  /* 0x0000001f004c7802 */ /* 0x000fc40000000f00 */
[----:B------:R-:W-:Y:S02]  /*134c0*/  MOV R65, 0xffffffff ;  /* 0xffffffff00417802 */ /* 0x000fe40000000f00 */
[----:B------:R-:W-:Y:S02]  /*134d0*/  MOV R64, 0x134f0 ;  /* 0x000134f000407802 */ /* 0x000fe40000000f00 */
[----:B0-234-:R-:W-:Y:S05]  /*134e0*/  CALL.REL.NOINC `($__internal_39_$__cuda_sm70_shflsync_down) ;  /* 0x0000065000007944 */ /* 0x01dfea0003c00000 */
[----:B-1----:R-:W-:Y:S01]  /*134f0*/  MOV R69, R66 ;  /* 0x0000004200457202 */ /* 0x002fe20000000f00 */
[----:B------:R-:W-:Y:S01]  /*13500*/  HFMA2.MMA R66, -RZ, RZ, 0, 9.5367431640625e-07 ;  /* 0x00000010ff427435 */ /* 0x000fe200000001ff */
[----:B------:R-:W-:Y:S02]  /*13510*/  MOV R75, R68 ;  /* 0x00000044004b7202 */ /* 0x000fe40000000f00 */
[----:B------:R-:W-:Y:S02]  /*13520*/  MOV R76, 0x1f ;  /* 0x0000001f004c7802 */ /* 0x000fe40000000f00 */
[----:B------:R-:W-:Y:S02]  /*13530*/  MOV R65, 0xffffffff ;  /* 0xffffffff00417802 */ /* 0x000fe40000000f00 */
[----:B------:R-:W-:-:S02]  /*13540*/  MOV R64, 0x13560 ;  /* 0x0001356000407802 */ /* 0x000fc40000000f00 */
[----:B------:R-:W-:Y:S05]  /*13550*/  CALL.REL.NOINC `($__internal_39_$__cuda_sm70_shflsync_down) ;  /* 0x000005e000007944 */ /* 0x000fea0003c00000 */
[----:B-1----:R-:W-:Y:S01]  /*13560*/  MOV R70, R66 ;  /* 0x0000004200467202 */ /* 0x002fe20000000f00 */
[----:B------:R-:W-:Y:S01]  /*13570*/  HFMA2.MMA R66, -RZ, RZ, 0, 9.5367431640625e-07 ;  /* 0x00000010ff427435 */ /* 0x000fe200000001ff */
[----:B------:R-:W-:-:S02]  /*13580*/  MOV R75, R72 ;  /* 0x00000048004b7202 */ /* 0x000fc40000000f00 */
[----:B------:R-:W-:Y:S02]  /*13590*/  MOV R76, 0x1f ;  /* 0x0000001f004c7802 */ /* 0x000fe40000000f00 */
[----:B------:R-:W-:Y:S02]  /*135a0*/  MOV R65, 0xffffffff ;  /* 0xffffffff00417802 */ /* 0x000fe40000000f00 */
[----:B------:R-:W-:Y:S02]  /*135b0*/  MOV R64, 0x135d0 ;  /* 0x000135d000407802 */ /* 0x000fe40000000f00 */
[----:B------:R-:W-:Y:S05]  /*135c0*/  CALL.REL.NOINC `($__internal_39_$__cuda_sm70_shflsync_down) ;  /* 0x0000057000007944 */ /* 0x000fea0003c00000 */
[----:B-1----:R-:W-:Y:S05]  /*135d0*/  BRA `(.L_x_1746) ;  /* 0xffff81a000007947 */ /* 0x002fea000383ffff */
.L_x_1655:
[----:B-1----:R-:W-:Y:S01]  /*135e0*/  HFMA2.MMA R66, -RZ, RZ, 0, 0 ;  /* 0x00000000ff427435 */ /* 0x002fe200000001ff */
[----:B------:R-:W-:Y:S02]  /*135f0*/  MOV R64, R71 ;  /* 0x0000004700407202 */ /* 0x000fe40000000f00 */
[----:B------:R-:W-:Y:S02]  /*13600*/  MOV R247, 0xffffffff ;  /* 0xffffffff00f77802 */ /* 0x000fe40000000f00 */
[----:B------:R-:W-:Y:S02]  /*13610*/  MOV R65, 0x13630 ;  /* 0x0001363000417802 */ /* 0x000fe40000000f00 */
[----:B0-234-:R-:W-:Y:S05]  /*13620*/  CALL.REL.NOINC `($__internal_40_$__cuda_sm70_shflsync_idx_p) ;  /* 0x0000055000007944 */ /* 0x01dfea0003c00000 */
[----:B-1----:R-:W-:Y:S01]  /*13630*/  MOV R69, R66 ;  /* 0x0000004200457202 */ /* 0x002fe20000000f00 */
[----:B------:R-:W-:Y:S01]  /*13640*/  HFMA2.MMA R66, -RZ, RZ, 0, 0 ;  /* 0x00000000ff427435 */ /* 0x000fe200000001ff */
[----:B------:R-:W-:-:S02]  /*13650*/  MOV R64, R74 ;  /* 0x0000004a00407202 */ /* 0x000fc40000000f00 */
[----:B------:R-:W-:Y:S02]  /*13660*/  MOV R247, 0xffffffff ;  /* 0xffffffff00f77802 */ /* 0x000fe40000000f00 */
        /* <DEDUP_REMOVED lines=10> */
[----:B------:R-:W-:-:S02]  /*13710*/  MOV R64, R72 ;  /* 0x0000004800407202 */ /* 0x000fc40000000f00 */
[----:B------:R-:W-:Y:S02]  /*13720*/  MOV R247, 0xffffffff ;  /* 0xffffffff00f77802 */ /* 0x000fe40000000f00 */
[----:B------:R-:W-:Y:S02]  /*13730*/  MOV R65, 0x13750 ;  /* 0x0001375000417802 */ /* 0x000fe40000000f00 */
[----:B0-----:R-:W-:Y:S05]  /*13740*/  CALL.REL.NOINC `($__internal_40_$__cuda_sm70_shflsync_idx_p) ;  /* 0x0000043000007944 */ /* 0x001fea0003c00000 */
        /* <DEDUP_REMOVED lines=8> */
[----:B0-----:R-:W-:Y:S05]  /*137d0*/  CALL.REL.NOINC `($__internal_39_$__cuda_sm70_shflsync_down) ;  /* 0x0000036000007944 */ /* 0x001fea0003c00000 */
[----:B-1----:R-:W-:Y:S01]  /*137e0*/  MOV R71, R66 ;  /* 0x0000004200477202 */ /* 0x002fe20000000f00 */
[----:B------:R-:W-:Y:S01]  /*137f0*/  HFMA2.MMA R66, -RZ, RZ, 0, 5.9604644775390625e-08 ;  /* 0x00000001ff427435 */ /* 0x000fe200000001ff */
[----:B------:R-:W-:Y:S02]  /*13800*/  MOV R75, R74 ;  /* 0x0000004a004b7202 */ /* 0x000fe40000000f00 */
[----:B------:R-:W-:Y:S02]  /*13810*/  MOV R76, 0x1f ;  /* 0x0000001f004c7802 */ /* 0x000fe40000000f00 */
[----:B------:R-:W-:Y:S02]  /*13820*/  MOV R65, 0xffffffff ;  /* 0xffffffff00417802 */ /* 0x000fe40000000f00 */
[----:B------:R-:W-:-:S02]  /*13830*/  MOV R64, 0x13850 ;  /* 0x0001385000407802 */ /* 0x000fc40000000f00 */
[----:B------:R-:W-:Y:S05]  /*13840*/  CALL.REL.NOINC `($__internal_39_$__cuda_sm70_shflsync_down) ;  /* 0x000002f000007944 */ /* 0x000fea0003c00000 */
        /* <DEDUP_REMOVED lines=26> */
[----:B------:R-:W-:Y:S05]  /*139f0*/  CALL.REL.NOINC `($__internal_40_$__cuda_sm70_shflsync_idx_p) ;  /* 0x0000018000007944 */ /* 0x000fea0003c00000 */
        /* <DEDUP_REMOVED lines=20> */
        .weak           $__internal_39_$__cuda_sm70_shflsync_down
        .type           $__internal_39_$__cuda_sm70_shflsync_down,@function
        .size           $__internal_39_$__cuda_sm70_shflsync_down,($__internal_40_$__cuda_sm70_shflsync_idx_p - $__internal_39_$__cuda_sm70_shflsync_down)
$__internal_39_$__cuda_sm70_shflsync_down:
[----:B------:R-:W-:Y:S04]  /*13b40*/  WARPSYNC R65 ;  /* 0x0000004100007348 */ /* 0x000fe80003800000 */
[----:B------:R0:W1:Y:S02]  /*13b50*/  SHFL.DOWN PT, R66, R75, R66, R76 ;  /* 0x080000424b427389 */ /* 0x00006400000e004c */
[----:B0-----:R-:W-:-:S06]  /*13b60*/  HFMA2.MMA R65, -RZ, RZ, 0, 0 ;  /* 0x00000000ff417435 */ /* 0x001fcc00000001ff */
[----:B------:R-:W-:Y:S05]  /*13b70*/  RET.REL.NODEC R64 `(_Z25selective_scan_bwd_kernelI32Selective_Scan_bwd_kernel_traitsILi128ELi16ELb0ELb1ELb1ELb0ELb1EN3c104HalfENS1_7complexIfEEEEv12SSMParamsBwd) ;  /* 0xfffec48040007950 */ /* 0x000fea0003c3ffff */
        .weak           $__internal_40_$__cuda_sm70_shflsync_idx_p
        .type           $__internal_40_$__cuda_sm70_shflsync_idx_p,@function
        .size           $__internal_40_$__cuda_sm70_shflsync_idx_p,($__internal_41_$__cuda_sm70_shflsync_up - $__internal_40_$__cuda_sm70_shflsync_idx_p)
$__internal_40_$__cuda_sm70_shflsync_idx_p:
[----:B------:R-:W-:Y:S01]  /*13b80*/  MOV R121, 0x1f ;  /* 0x0000001f00797802 */ /* 0x000fe20000000f00 */
[----:B------:R-:W-:Y:S04]  /*13b90*/  WARPSYNC R247 ;  /* 0x000000f700007348 */ /* 0x000fe80003800000 */
[----:B------:R0:W1:Y:S04]  /*13ba0*/  SHFL.IDX PT, R66, R64, R66, R121 ;  /* 0x0000004240427389 */ /* 0x00006800000e0079 */
[----:B0-----:R-:W0:Y:S01]  /*13bb0*/  S2R R121, SR_LANEID ;  /* 0x0000000000797919 */ /* 0x001e220000000000 */
[----:B------:R-:W-:Y:S01]  /*13bc0*/  MOV R64, R65 ;  /* 0x0000004100407202 */ /* 0x000fe20000000f00 */
[----:B------:R-:W-:-:S06]  /*13bd0*/  HFMA2.MMA R65, -RZ, RZ, 0, 0 ;  /* 0x00000000ff417435 */ /* 0x000fcc00000001ff */
[----:B------:R-:W-:Y:S05]  /*13be0*/  RET.REL.NODEC R64 `(_Z25selective_scan_bwd_kernelI32Selective_Scan_bwd_kernel_traitsILi128ELi16ELb0ELb1ELb1ELb0ELb1EN3c104HalfENS1_7complexIfEEEEv12SSMParamsBwd) ;  /* 0xfffec41040007950 */ /* 0x000fea0003c3ffff */
        .weak           $__internal_41_$__cuda_sm70_shflsync_up
        .type           $__internal_41_$__cuda_sm70_shflsync_up,@function
        .size           $__internal_41_$__cuda_sm70_shflsync_up,(.L_x_14473 - $__internal_41_$__cuda_sm70_shflsync_up)
$__internal_41_$__cuda_sm70_shflsync_up:
[----:B------:R-:W-:Y:S04]  /*13bf0*/  WARPSYNC R212 ;  /* 0x000000d400007348 */ /* 0x000fe80003800000 */
[----:B------:R0:W1:Y:S02]  /*13c00*/  SHFL.UP PT, R71, R71, R65, R213 ;  /* 0x0400004147477389 */ /* 0x00006400000e00d5 */
[----:B0-----:R-:W-:-:S04]  /*13c10*/  MOV R65, 0x0 ;  /* 0x0000000000417802 */ /* 0x001fc80000000f00 */
[----:B------:R-:W-:Y:S05]  /*13c20*/  RET.REL.NODEC R64 `(_Z25selective_scan_bwd_kernelI32Selective_Scan_bwd_kernel_traitsILi128ELi16ELb0ELb1ELb1ELb0ELb1EN3c104HalfENS1_7complexIfEEEEv12SSMParamsBwd) ;  /* 0xfffec3d040007950 */ /* 0x000fea0003c3ffff */
.L_x_1748:
        /* <DEDUP_REMOVED lines=13> */
.L_x_14473:


//--------------------- .text._Z25selective_scan_bwd_kernelI32Selective_Scan_bwd_kernel_traitsILi128ELi16ELb0ELb1ELb1ELb1ELb0EN3c104HalfENS1_7complexIfEEEEv12SSMParamsBwd --------------------------
	.section	.text._Z25selective_scan_bwd_kernelI32Selective_Scan_bwd_kernel_traitsILi128ELi16ELb0ELb1ELb1ELb1ELb0EN3c104HalfENS1_7complexIfEEEEv12SSMParamsBwd,"ax",@progbits
	.sectioninfo	@"SHI_REGISTERS=255"
	.align	128
        .global         _Z25selective_scan_bwd_kernelI32Selective_Scan_bwd_kernel_traitsILi128ELi16ELb0ELb1ELb1ELb1ELb0EN3c104HalfENS1_7complexIfEEEEv12SSMParamsBwd
        .type           _Z25selective_scan_bwd_kernelI32Selective_Scan_bwd_kernel_traitsILi128ELi16ELb0ELb1ELb1ELb1ELb0EN3c104HalfENS1_7complexIfEEEEv12SSMParamsBwd,@function
        .size           _Z25selective_scan_bwd_kernelI32Selective_Scan_bwd_kernel_traitsILi128ELi16ELb0ELb1ELb1ELb1ELb0EN3c104HalfENS1_7complexIfEEEEv12SSMParamsBwd,(.L_x_14476 - _Z25selective_scan_bwd_kernelI32Selective_Scan_bwd_kernel_traitsILi128ELi16ELb0ELb1ELb1ELb1ELb0EN3c104HalfENS1_7complexIfEEEEv12SSMParamsBwd)
        .other          _Z25selective_scan_bwd_kernelI32Selective_Scan_bwd_kernel_traitsILi128ELi16ELb0ELb1ELb1ELb1ELb0EN3c104HalfENS1_7complexIfEEEEv12SSMParamsBwd,@"STO_CUDA_ENTRY STV_DEFAULT"
_Z25selective_scan_bwd_kernelI32Selective_Scan_bwd_kernel_traitsILi128ELi16ELb0ELb1ELb1ELb1ELb0EN3c104HalfENS1_7complexIfEEEEv12SSMParamsBwd:
.text._Z25selective_scan_bwd_kernelI32Selective_Scan_bwd_kernel_traitsILi128ELi16ELb0ELb1ELb1ELb1ELb0EN3c104HalfENS1_7complexIfEEEEv12SSMParamsBwd:
        /* <DEDUP_REMOVED lines=174> */
.L_x_1888:
[----:B------:R-:W-:Y:S01]  /*0ae0*/  ULDC UR13, c[0x0][0x174] ;  /* 0x00005d00000d7ab9 */ /* 0x000fe20000000800 */
[----:B------:R-:W-:Y:S01]  /*0af0*/  SHF.L.U32 R0, R122, 0x4, RZ ;  /* 0x000000047a007819 */ /* 0x000fe200000006ff */
[----:B------:R-:W-:Y:S01]  /*0b00*/  UIADD3 UR13, -UR7, UR13, URZ ;  /* 0x0000000d070d7290 */ /* 0x000fe2000fffe13f */
[----:B------:R-:W-:Y:S02]  /*0b10*/  BAR.SYNC.DEFER_BLOCKING 0x0 ;  /* 0x0000000000007b1d */ /* 0x000fe40000010000 */
[----:B------:R-:W-:Y:S01]  /*0b20*/  LOP3.LUT R0, R0, 0xfffffe00, RZ, 0xc0, !PT ;  /* 0xfffffe0000007812 */ /* 0x000fe200078ec0ff */
[----:B------:R-:W-:-:S03]  /*0b30*/  ULEA UR12, UR13, 0xfffff800, 0xb ;  /* 0xfffff8000d0c7891 */ /* 0x000fc6000f8e583f */
[----:B------:R-:W-:Y:S01]  /*0b40*/  ULDC UR11, c[0x0][0x168] ;  /* 0x00005a00000b7ab9 */ /* 0x000fe20000000800 */
[----:B------:R-:W-:Y:S01]  /*0b50*/  LOP3.LUT R120, R0, 0x1f, R122, 0xf8, !PT ;  /* 0x0000001f00787812 */ /* 0x000fe200078ef87a */
[----:B------:R-:W-:Y:S01]  /*0b60*/  UIADD3 UR11, -UR12, UR11, URZ ;  /* 0x0000000b0c0b7290 */ /* 0x000fe2000fffe13f */
[----:B------:R-:W3:Y:S01]  /*0b70*/  LDL.LU R51, [R1+0x14] ;  /* 0x0000140001337983 */ /* 0x000ee20000300800 */
[----:B------:R-:W-:Y:S02]  /*0b80*/  MOV R2, UR23 ;  /* 0x0000001700027c02 */ /* 0x000fe40008000f00 */
[C---:B------:R-:W-:Y:S02]  /*0b90*/  LOP3.LUT R22, R120.reuse, 0x20, RZ, 0xfc, !PT ;  /* 0x0000002078167812 */ /* 0x040fe400078efcff */
[----:B------:R-:W-:Y:S02]  /*0ba0*/  ISETP.GE.AND P2, PT, R120, UR11, PT ;  /* 0x0000000b78007c0c */ /* 0x000fe4000bf46270 */
[----:B------:R-:W-:-:S02]  /*0bb0*/  ISETP.GE.AND P1, PT, R22, UR11, PT ;  /* 0x0000000b16007c0c */ /* 0x000fc4000bf26270 */
[----:B------:R-:W-:Y:S02]  /*0bc0*/  MOV R3, UR22 ;  /* 0x0000001600037c02 */ /* 0x000fe40008000f00 */
[C---:B------:R-:W-:Y:S02]  /*0bd0*/  LOP3.LUT R24, R120.reuse, 0x40, RZ, 0xfc, !PT ;  /* 0x0000004078187812 */ /* 0x040fe400078efcff */
[C---:B------:R-:W-:Y:S01]  /*0be0*/  LOP3.LUT R26, R120.reuse, 0x60, RZ, 0xfc, !PT ;  /* 0x00000060781a7812 */ /* 0x040fe200078efcff */
[C---:B------:R-:W-:Y:S01]  /*0bf0*/  IMAD.WIDE R2, R120.reuse, 0x2, R2 ;  /* 0x0000000278027825 */ /* 0x040fe200078e0202 */
[----:B------:R-:W-:Y:S02]  /*0c00*/  PRMT R4, RZ, 0x7610, R4 ;  /* 0x00007610ff047816 */ /* 0x000fe40000000004 */
[----:B------:R-:W-:Y:S02]  /*0c10*/  LOP3.LUT R30, R120, 0x80, RZ, 0xfc, !PT ;  /* 0x00000080781e7812 */ /* 0x000fe400078efcff */
[----:B------:R-:W-:-:S02]  /*0c20*/  PRMT R5, RZ, 0x7610, R5 ;  /* 0x00007610ff057816 */ /* 0x000fc40000000005 */
[C---:B------:R-:W-:Y:S01]  /*0c30*/  LOP3.LUT R32, R120.reuse, 0xa0, RZ, 0xfc, !PT ;  /* 0x000000a078207812 */ /* 0x040fe200078efcff */
[----:B------:R1:W4:Y:S01]  /*0c40*/  @!P2 LDG.E.U16 R4, [R2.64] ;  /* 0x000000280204a981 */ /* 0x000322000c1e1500 */
[----:B------:R-:W-:Y:S02]  /*0c50*/  LOP3.LUT R34, R120, 0xc0, RZ, 0xfc, !PT ;  /* 0x000000c078227812 */ /* 0x000fe400078efcff */
[----:B------:R-:W-:Y:S01]  /*0c60*/  ISETP.GE.AND P0, PT, R24, UR11, PT ;  /* 0x0000000b18007c0c */ /* 0x000fe2000bf06270 */
[----:B------:R1:W5:Y:S01]  /*0c70*/  @!P1 LDG.E.U16 R5, [R2.64+0x40] ;  /* 0x0000402802059981 */ /* 0x000362000c1e1500 */
[----:B------:R-:W-:Y:S02]  /*0c80*/  LOP3.LUT R36, R120, 0xe0, RZ, 0xfc, !PT ;  /* 0x000000e078247812 */ /* 0x000fe400078efcff */
[----:B------:R-:W-:Y:S02]  /*0c90*/  ISETP.GE.AND P4, PT, R26, UR11, PT ;  /* 0x0000000b1a007c0c */ /* 0x000fe4000bf86270 */
[----:B------:R-:W-:-:S02]  /*0ca0*/  LOP3.LUT R38, R120, 0x100, RZ, 0xfc, !PT ;  /* 0x0000010078267812 */ /* 0x000fc400078efcff */
[----:B------:R-:W-:Y:S02]  /*0cb0*/  ISETP.GE.AND P6, PT, R30, UR11, PT ;  /* 0x0000000b1e007c0c */ /* 0x000fe4000bfc6270 */
        /* <DEDUP_REMOVED lines=8> */
[----:B--2---:R1:W2:Y:S01]  /*0d40*/  @!P0 LDG.E.U16 R6, [R2.64+0x80] ;  /* 0x0000802802068981 */ /* 0x0042a2000c1e1500 */
[C---:B------:R-:W-:Y:S02]  /*0d50*/  LOP3.LUT R28, R120.reuse, 0x120, RZ, 0xfc, !PT ;  /* 0x00000120781c7812 */ /* 0x040fe400078efcff */
[----:B------:R-:W-:Y:S01]  /*0d60*/  PRMT R11, RZ, 0x7610, R11 ;  /* 0x00007610ff0b7816 */ /* 0x000fe2000000000b */
[----:B------:R1:W3:Y:S01]  /*0d70*/  @!P4 LDG.E.U16 R7, [R2.64+0xc0] ;  /* 0x0000c0280207c981 */ /* 0x0002e2000c1e1500 */
        /* <DEDUP_REMOVED lines=9> */
[----:B------:R-:W-:-:S02]  /*0e10*/  ISETP.GE.AND P0, PT, R28, UR11, PT ;  /* 0x0000000b1c007c0c */ /* 0x000fc4000bf06270 */
[----:B------:R-:W-:Y:S01]  /*0e20*/  LOP3.LUT R48, R120, 0x1c0, RZ, 0xfc, !PT ;  /* 0x000001c078307812 */ /* 0x000fe200078efcff */
[----:B------:R1:W3:Y:S01]  /*0e30*/  @!P2 LDG.E.U16 R10, [R2.64+0x1c0] ;  /* 0x0001c028020aa981 */ /* 0x0002e2000c1e1500 */
[----:B------:R-:W-:Y:S02]  /*0e40*/  ISETP.GE.AND P4, PT, R40, UR11, PT ;  /* 0x0000000b28007c0c */ /* 0x000fe4000bf86270 */
[----:B------:R-:W-:Y:S01]  /*0e50*/  LOP3.LUT R50, R120, 0x1e0, RZ, 0xfc, !PT ;  /* 0x000001e078327812 */ /* 0x000fe200078efcff */
[----:B------:R1:W3:Y:S01]  /*0e60*/  @!P1 LDG.E.U16 R13, [R2.64+0x200] ;  /* 0x00020028020d9981 */ /* 0x0002e2000c1e1500 */
        /* <DEDUP_REMOVED lines=22> */
[C---:B------:R-:W-:Y:S02]  /*0fd0*/  LEA.HI.SX32 R21, R20.reuse, R20, 0x1b ;  /* 0x0000001414157211 */ /* 0x040fe400078fdaff */
[C---:B-1----:R-:W-:Y:S02]  /*0fe0*/  IADD3 R3, R20.reuse, 0x60, RZ ;  /* 0x0000006014037810 */ /* 0x042fe40007ffe0ff */
        /* <DEDUP_REMOVED lines=47> */
[----:B------:R-:W-:Y:S02]  /*12e0*/  MOV R92, UR21 ;  /* 0x00000015005c7c02 */ /* 0x000fe40008000f00 */
[----:B------:R-:W-:-:S05]  /*12f0*/  MOV R93, UR20 ;  /* 0x00000014005d7c02 */ /* 0x000fca0008000f00 */
[C---:B------:R-:W-:Y:S01]  /*1300*/  IMAD.WIDE R92, R120.reuse, 0x2, R92 ;  /* 0x00000002785c7825 */ /* 0x040fe200078e025c */
[----:B------:R-:W-:Y:S02]  /*1310*/  ISETP.GE.AND P1, PT, R120, UR11, PT ;  /* 0x0000000b78007c0c */ /* 0x000fe4000bf26270 */
[----:B------:R-:W-:Y:S02]  /*1320*/  ISETP.GE.AND P2, PT, R22, UR11, PT ;  /* 0x0000000b16007c0c */ /* 0x000fe4000bf46270 */
[----:B------:R-:W-:Y:S02]  /*1330*/  ISETP.GE.AND P3, PT, R24, UR11, PT ;  /* 0x0000000b18007c0c */ /* 0x000fe4000bf66270 */
[----:B------:R-:W-:Y:S02]  /*1340*/  ISETP.GE.AND P4, PT, R32, UR11, PT ;  /* 0x0000000b20007c0c */ /* 0x000fe4000bf86270 */
[----:B------:R-:W-:Y:S02]  /*1350*/  ISETP.GE.AND P5, PT, R26, UR11, PT ;  /* 0x0000000b1a007c0c */ /* 0x000fe4000bfa6270 */
[----:B------:R-:W-:-:S02]  /*1360*/  ISETP.GE.AND P6, PT, R30, UR11, PT ;  /* 0x0000000b1e007c0c */ /* 0x000fc4000bfc6270 */
        /* <DEDUP_REMOVED lines=39> */
[----:B------:R-:W-:Y:S02]  /*15e0*/  ISETP.GE.AND P0, PT, R36, UR11, PT ;  /* 0x0000000b24007c0c */ /* 0x000fe4000bf06270 */
[----:B---3--:R-:W-:Y:S01]  /*15f0*/  PRMT R11, RZ, 0x7610, R11 ;  /* 0x00007610ff0b7816 */ /* 0x008fe2000000000b */
[----:B------:R-:W3:Y:S01]  /*1600*/  @!P1 LDG.E.U16 R2, [R92.64] ;  /* 0x000000285c029981 */ /* 0x000ee2000c1e1500 */
[----:B------:R-:W-:Y:S02]  /*1610*/  PRMT R4, RZ, 0x7610, R4 ;  /* 0x00007610ff047816 */ /* 0x000fe40000000004 */
[----:B------:R-:W-:Y:S01]  /*1620*/  PRMT R6, RZ, 0x7610, R6 ;  /* 0x00007610ff067816 */ /* 0x000fe20000000006 */
[----:B------:R-:W2:Y:S06]  /*1630*/  @!P2 LDG.E.U16 R3, [R92.64+0x40] ;  /* 0x000040285c03a981 */ /* 0x000eac000c1e1500 */
[----:B------:R-:W2:Y:S01]  /*1640*/  @!P0 LDG.E.U16 R8, [R92.64+0x1c0] ;  /* 0x0001c0285c088981 */ /* 0x000ea2000c1e1500 */
[----:B------:R-:W-:-:S02]  /*1650*/  ISETP.GE.AND P0, PT, R38, UR11, PT ;  /* 0x0000000b26007c0c */ /* 0x000fc4000bf06270 */
[----:B------:R-:W-:Y:S01]  /*1660*/  PRMT R5, RZ, 0x7610, R5 ;  /* 0x00007610ff057816 */ /* 0x000fe20000000005 */
[----:B------:R-:W2:Y:S01]  /*1670*/  @!P3 LDG.E.U16 R4, [R92.64+0x80] ;  /* 0x000080285c04b981 */ /* 0x000ea2000c1e1500 */
[----:B------:R-:W-:Y:S02]  /*1680*/  PRMT R7, RZ, 0x7610, R7 ;  /* 0x00007610ff077816 */ /* 0x000fe40000000007 */
[----:B------:R-:W-:Y:S01]  /*1690*/  ISETP.GE.AND P1, PT, R40, UR11, PT ;  /* 0x0000000b28007c0c */ /* 0x000fe2000bf26270 */
[----:B------:R-:W2:Y:S01]  /*16a0*/  @!P4 LDG.E.U16 R6, [R92.64+0x140] ;  /* 0x000140285c06c981 */ /* 0x000ea2000c1e1500 */
[----:B------:R-:W-:-:S05]  /*16b0*/  ISETP.GE.AND P2, PT, R42, UR11, PT ;  /* 0x0000000b2a007c0c */ /* 0x000fca000bf46270 */
[----:B------:R-:W2:Y:S01]  /*16c0*/  @!P0 LDG.E.U16 R11, [R92.64+0x200] ;  /* 0x000200285c0b8981 */ /* 0x000ea2000c1e1500 */
[----:B------:R-:W-:Y:S02]  /*16d0*/  ISETP.GE.AND P0, PT, R28, UR11, PT ;  /* 0x0000000b1c007c0c */ /* 0x000fe4000bf06270 */
[----:B------:R-:W-:Y:S01]  /*16e0*/  ISETP.GE.AND P3, PT, R44, UR11, PT ;  /* 0x0000000b2c007c0c */ /* 0x000fe2000bf66270 */
[----:B------:R-:W2:Y:S01]  /*16f0*/  @!P5 LDG.E.U16 R5, [R92.64+0xc0] ;  /* 0x0000c0285c05d981 */ /* 0x000ea2000c1e1500 */
[----:B------:R-:W-:Y:S02]  /*1700*/  ISETP.GE.AND P4, PT, R46, UR11, PT ;  /* 0x0000000b2e007c0c */ /* 0x000fe4000bf86270 */
[----:B------:R-:W-:Y:S01]  /*1710*/  ISETP.GE.AND P5, PT, R48, UR11, PT ;  /* 0x0000000b30007c0c */ /* 0x000fe2000bfa6270 */
[----:B------:R-:W2:Y:S01]  /*1720*/  @!P6 LDG.E.U16 R7, [R92.64+0x100] ;  /* 0x000100285c07e981 */ /* 0x000ea2000c1e1500 */
[----:B------:R-:W-:Y:S02]  /*1730*/  ISETP.GE.AND P6, PT, R50, UR11, PT ;  /* 0x0000000b32007c0c */ /* 0x000fe4000bfc6270 */
        /* <DEDUP_REMOVED lines=15> */
[----:B------:R-:W-:Y:S02]  /*1830*/  ISETP.GE.AND P0, PT, R120, UR11, PT ;  /* 0x0000000b78007c0c */ /* 0x000fe4000bf06270 */
[----:B------:R-:W-:Y:S02]  /*1840*/  P2R R27, PR, RZ, 0x2 ;  /* 0x00000002ff1b7803 */ /* 0x000fe40000000000 */
        /* <DEDUP_REMOVED lines=48> */
[----:B------:R-:W-:-:S03]  /*1b50*/  ISETP.GE.AND P0, PT, R24, UR11, PT ;  /* 0x0000000b18007c0c */ /* 0x000fc6000bf06270 */
[----:B------:R0:W5:Y:S01]  /*1b60*/  @!P1 LDG.E.U16 R20, [R6.64+0x40] ;  /* 0x0000402806149981 */ /* 0x000162000c1e1500 */
[----:B------:R-:W-:-:S03]  /*1b70*/  ISETP.GE.AND P1, PT, R26, UR11, PT ;  /* 0x0000000b1a007c0c */ /* 0x000fc6000bf26270 */
[----:B------:R0:W5:Y:S04]  /*1b80*/  @!P3 LDG.E.U16 R31, [R6.64+0x300] ;  /* 0x00030028061fb981 */ /* 0x000168000c1e1500 */
[----:B------:R0:W5:Y:S04]  /*1b90*/  @!P5 LDG.E.U16 R33, [R6.64+0x380] ;  /* 0x000380280621d981 */ /* 0x000168000c1e1500 */
[----:B------:R0:W5:Y:S01]  /*1ba0*/  @!P0 LDG.E.U16 R21, [R6.64+0x80] ;  /* 0x0000802806158981 */ /* 0x000162000c1e1500 */
[----:B------:R-:W-:-:S03]  /*1bb0*/  ISETP.GE.AND P0, PT, R30, UR11, PT ;  /* 0x0000000b1e007c0c */ /* 0x000fc6000bf06270 */
[----:B------:R0:W5:Y:S01]  /*1bc0*/  @!P1 LDG.E.U16 R22, [R6.64+0xc0] ;  /* 0x0000c02806169981 */ /* 0x000162000c1e1500 */
[----:B------:R-:W-:Y:S02]  /*1bd0*/  ISETP.GE.AND P1, PT, R32, UR11, PT ;  /* 0x0000000b20007c0c */ /* 0x000fe4000bf26270 */
[----:B------:R-:W-:-:S07]  /*1be0*/  PRMT R24, RZ, 0x7610, R24 ;  /* 0x00007610ff187816 */ /* 0x000fce0000000018 */
        /* <DEDUP_REMOVED lines=8> */
[----:B------:R-:W-:Y:S02]  /*1c70*/  ISETP.NE.AND P1, PT, R27, RZ, PT ;  /* 0x000000ff1b00720c */ /* 0x000fe40003f25270 */
[----:B------:R-:W-:-:S07]  /*1c80*/  PRMT R27, RZ, 0x7610, R27 ;  /* 0x00007610ff1b7816 */ /* 0x000fce000000001b */
[----:B------:R0:W5:Y:S01]  /*1c90*/  @!P0 LDG.E.U16 R27, [R6.64+0x200] ;  /* 0x00020028061b8981 */ /* 0x000162000c1e1500 */
[----:B------:R-:W-:Y:S02]  /*1ca0*/  ISETP.NE.AND P0, PT, R28, RZ, PT ;  /* 0x000000ff1c00720c */ /* 0x000fe40003f05270 */
[----:B------:R-:W-:Y:S01]  /*1cb0*/  PRMT R28, RZ, 0x7610, R28 ;  /* 0x00007610ff1c7816 */ /* 0x000fe2000000001c */
[----:B------:R0:W5:Y:S01]  /*1cc0*/  @!P1 LDG.E.U16 R29, [R6.64+0x280] ;  /* 0x00028028061d9981 */ /* 0x000162000c1e1500 */
[----:B------:R-:W-:Y:S02]  /*1cd0*/  PRMT R30, RZ, 0x7610, R30 ;  /* 0x00007610ff1e7816 */ /* 0x000fe4000000001e */
[----:B------:R-:W-:Y:S02]  /*1ce0*/  PRMT R32, RZ, 0x7610, R32 ;  /* 0x00007610ff207816 */ /* 0x000fe40000000020 */
[----:B------:R-:W-:Y:S02]  /*1cf0*/  PRMT R34, RZ, 0x7610, R34 ;  /* 0x00007610ff227816 */ /* 0x000fe40000000022 */
        /* <DEDUP_REMOVED lines=9> */
[----:B------:R-:W-:Y:S04]  /*1d90*/  STL [R1+0x4], R53 ;  /* 0x0000043501007387 */ /* 0x000fe80000100800 */
[----:B------:R-:W-:Y:S01]  /*1da0*/  STL [R1], R52 ;  /* 0x0000003401007387 */ /* 0x000fe20000100800 */
[----:B------:R-:W-:Y:S01]  /*1db0*/  FSETP.GTU.FTZ.AND P4, PT, R118, 20, PT ;  /* 0x41a000007600780b */ /* 0x000fe20003f9c000 */
[----:B-1----:R-:W-:Y:S02]  /*1dc0*/  HADD2.F32 R9, -RZ, R9.H0_H0 ;  /* 0x20000009ff097230 */ /* 0x002fe40000004100 */
[----:B--2---:R-:W-:Y:S02]  /*1dd0*/  HADD2.F32 R10, -RZ, R10.H0_H0 ;  /* 0x2000000aff0a7230 */ /* 0x004fe40000004100 */
[----:B---3--:R-:W-:-:S02]  /*1de0*/  HADD2.F32 R11, -RZ, R11.H0_H0 ;  /* 0x2000000bff0b7230 */ /* 0x008fc40000004100 */
[----:B----4-:R-:W-:Y:S02]  /*1df0*/  HADD2.F32 R12, -RZ, R12.H0_H0 ;  /* 0x2000000cff0c7230 */ /* 0x010fe40000004100 */
[----:B------:R-:W-:Y:S01]  /*1e00*/  HADD2.F32 R13, -RZ, R13.H0_H0 ;  /* 0x2000000dff0d7230 */ /* 0x000fe20000004100 */
[----:B------:R-:W-:Y:S01]  /*1e10*/  FADD.FTZ R117, R9, UR8 ;  /* 0x0000000809757e21 */ /* 0x000fe20008010000 */
[----:B------:R-:W-:Y:S01]  /*1e20*/  HADD2.F32 R14, -RZ, R14.H0_H0 ;  /* 0x2000000eff0e7230 */ /* 0x000fe20000004100 */
[----:B------:R-:W-:Y:S02]  /*1e30*/  FADD.FTZ R116, R10, UR8 ;  /* 0x000000080a747e21 */ /* 0x000fe40008010000 */
        /* <DEDUP_REMOVED lines=106> */
.L_x_1751:
[----:B--23--:R-:W-:Y:S05]  /*24e0*/  BSYNC B0 ;  /* 0x0000000000007941 */ /* 0x00cfea0003800000 */
.L_x_1750:
        /* <DEDUP_REMOVED lines=39> */
.L_x_1753:
[----:B------:R-:W-:Y:S05]  /*2760*/  BSYNC B0 ;  /* 0x0000000000007941 */ /* 0x000fea0003800000 */
.L_x_1752:
        /* <DEDUP_REMOVED lines=39> */
.L_x_1755:
[----:B------:R-:W-:Y:S05]  /*29e0*/  BSYNC B0 ;  /* 0x0000000000007941 */ /* 0x000fea0003800000 */
.L_x_1754:
        /* <DEDUP_REMOVED lines=39> */
.L_x_1757:
[----:B------:R-:W-:Y:S05]  /*2c60*/  BSYNC B0 ;  /* 0x0000000000007941 */ /* 0x000fea0003800000 */
.L_x_1756:
        /* <DEDUP_REMOVED lines=39> */
.L_x_1759:
[----:B------:R-:W-:Y:S05]  /*2ee0*/  BSYNC B0 ;  /* 0x0000000000007941 */ /* 0x000fea0003800000 */
.L_x_1758:
        /* <DEDUP_REMOVED lines=39> */
.L_x_1761:
[----:B------:R-:W-:Y:S05]  /*3160*/  BSYNC B0 ;  /* 0x0000000000007941 */ /* 0x000fea0003800000 */
.L_x_1760:
        /* <DEDUP_REMOVED lines=38> */
.L_x_1763:
[----:B------:R-:W-:Y:S05]  /*33d0*/  BSYNC B0 ;  /* 0x0000000000007941 */ /* 0x000fea0003800000 */
.L_x_1762:
[----:B------:R-:W-:Y:S01]  /*33e0*/  FFMA.FTZ R4, R83, R7, R8 ;  /* 0x0000000753047223 */ /* 0x000fe20000010008 */
[----:B------:R-:W-:Y:S01]  /*33f0*/  HADD2.F32 R3, -RZ, R3.H0_H0 ;  /* 0x20000003ff037230 */ /* 0x000fe20000004100 */
[----:B------:R-:W-:Y:S01]  /*3400*/  BSSY B0, `(.L_x_1764) ;  /* 0x0000026000007945 */ /* 0x000fe20003800000 */
[----:B------:R-:W-:Y:S01]  /*3410*/  HFMA2.MMA R207, -RZ, RZ, 0, 0 ;  /* 0x00000000ffcf7435 */ /* 0x000fe200000001ff */
[----:B------:R-:W-:Y:S01]  /*3420*/  FSETP.GTU.FTZ.AND P4, PT, R106, 20, PT ;  /* 0x41a000006a00780b */ /* 0x000fe20003f9c000 */
[----:B------:R0:W-:Y:S01]  /*3430*/  STL [R1+0x14], R4 ;  /* 0x0000140401007387 */ /* 0x0001e20000100800 */
[----:B------:R-:W-:Y:S01]  /*3440*/  LOP3.LUT R238, R122, 0x1f, RZ, 0xc0, !PT ;  /* 0x0000001f7aee7812 */ /* 0x000fe200078ec0ff */
        /* <DEDUP_REMOVED lines=33> */
.L_x_1765:
[----:B------:R-:W-:Y:S05]  /*3660*/  BSYNC B0 ;  /* 0x0000000000007941 */ /* 0x000fea0003800000 */
.L_x_1764:
        /* <DEDUP_REMOVED lines=39> */
.L_x_1767:
[----:B------:R-:W-:Y:S05]  /*38e0*/  BSYNC B0 ;  /* 0x0000000000007941 */ /* 0x000fea0003800000 */
.L_x_1766:
        /* <DEDUP_REMOVED lines=39> */
.L_x_1769:
[----:B------:R-:W-:Y:S05]  /*3b60*/  BSYNC B0 ;  /* 0x0000000000007941 */ /* 0x000fea0003800000 */
.L_x_1768:
[----:B------:R-:W-:Y:S01]  /*3b70*/  BSSY B0, `(.L_x_1770) ;  /* 0x0000027000007945 */ /* 0x000fe20003800000 */
[----:B------:R-:W-:Y:S01]  /*3b80*/  HFMA2.MMA R198, -RZ, RZ, 0, 0 ;  /* 0x00000000ffc67435 */ /* 0x000fe200000001ff */
[----:B------:R-:W-:Y:S01]  /*3b90*/  FSETP.GTU.FTZ.AND P1, PT, R103, 20, PT ;  /* 0x41a000006700780b */ /* 0x000fe20003f3c000 */
[----:B------:R-:W-:Y:S01]  /*3ba0*/  HFMA2.MMA R168, -RZ, RZ, 0, 0 ;  /* 0x00000000ffa87435 */ /* 0x000fe200000001ff */
[----:B------:R-:W-:Y:S01]  /*3bb0*/  CS2R R196, SRZ ;  /* 0x0000000000c47805 */ /* 0x000fe2000001ff00 */
[----:B------:R-:W-:Y:S02]  /*3bc0*/  MOV R195, RZ ;  /* 0x000000ff00c37202 */ /* 0x000fe40000000f00 */
        /* <DEDUP_REMOVED lines=33> */
.L_x_1771:
[----:B------:R-:W-:Y:S05]  /*3de0*/  BSYNC B0 ;  /* 0x0000000000007941 */ /* 0x000fea0003800000 */
.L_x_1770:
        /* <DEDUP_REMOVED lines=33> */
.L_x_1773:
[----:B------:R-:W-:Y:S05]  /*4000*/  BSYNC B0 ;  /* 0x0000000000007941 */ /* 0x000fea0003800000 */
.L_x_1772:
        /* <DEDUP_REMOVED lines=33> */
.L_x_1775:
[----:B------:R-:W-:Y:S05]  /*4220*/  BSYNC B0 ;  /* 0x0000000000007941 */ /* 0x000fea0003800000 */
.L_x_1774:
        /* <DEDUP_REMOVED lines=33> */
.L_x_1777:
[----:B------:R-:W-:Y:S05]  /*4440*/  BSYNC B0 ;  /* 0x0000000000007941 */ /* 0x000fea0003800000 */
.L_x_1776:
        /* <DEDUP_REMOVED lines=33> */
.L_x_1779:
[----:B------:R-:W-:Y:S05]  /*4660*/  BSYNC B0 ;  /* 0x0000000000007941 */ /* 0x000fea0003800000 */
.L_x_1778:
        /* <DEDUP_REMOVED lines=33> */
.L_x_1781:
[----:B------:R-:W-:Y:S05]  /*4880*/  BSYNC B0 ;  /* 0x0000000000007941 */ /* 0x000fea0003800000 */
.L_x_1780:
        /* <DEDUP_REMOVED lines=37> */
[----:B------:R-:W-:Y:S01]  /*4ae0*/  MOV R195, RZ ;  /* 0x000000ff00c37202 */ /* 0x000fe20000000f00 */
[----:B------:R-:W-:Y:S01]  /*4af0*/  FADD.FTZ R89, R89, R89 ;  /* 0x0000005959597221 */ /* 0x000fe20000010000 */
[----:B------:R-:W-:Y:S01]  /*4b00*/  MOV R168, RZ ;  /* 0x000000ff00a87202 */ /* 0x000fe20000000f00 */
        /* <DEDUP_REMOVED lines=11> */
.L_x_1883:
        /* <DEDUP_REMOVED lines=16> */
[----:B0-----:R-:W-:Y:S01]  /*4cc0*/  IMAD.WIDE.U32 R4, R5, c[0x0][0x1a0], R6 ;  /* 0x0000680005047a25 */ /* 0x001fe200078e0006 */
        /* <DEDUP_REMOVED lines=47> */
[C---:B------:R-:W-:Y:S01]  /*4fc0*/  LOP3.LUT R59, R6.reuse, 0x200, RZ, 0xfc, !PT ;  /* 0x00000200063b7812 */ /* 0x040fe200078efcff */
        /* <DEDUP_REMOVED lines=24> */
[----:B------:R-:W-:Y:S01]  /*5150*/  LOP3.LUT R73, R6, 0x2c0, RZ, 0xfc, !PT ;  /* 0x000002c006497812 */ /* 0x000fe200078efcff */
[----:B------:R0:W4:Y:S01]  /*5160*/  @!P3 LDG.E.U16 R24, [R2.64+0x3c0] ;  /* 0x0003c0280218b981 */ /* 0x000122000c1e1500 */
[----:B------:R-:W-:Y:S02]  /*5170*/  ISETP.GE.AND P0, PT, R80, UR11, PT ;  /* 0x0000000b50007c0c */ /* 0x000fe4000bf06270 */
[----:B------:R-:W-:Y:S01]  /*5180*/  LOP3.LUT R65, R6, 0x2e0, RZ, 0xfc, !PT ;  /* 0x000002e006417812 */ /* 0x000fe200078efcff */
        /* <DEDUP_REMOVED lines=68> */
[----:B------:R-:W4:Y:S01]  /*55d0*/  LDG.E.64 R4, [R4.64] ;  /* 0x0000002804047981 */ /* 0x000f22000c1e1b00 */
[----:B------:R-:W-:-:S04]  /*55e0*/  SHF.L.U32 R0, R122, 0x5, RZ ;  /* 0x000000057a007819 */ /* 0x000fc800000006ff */
[----:B------:R-:W-:-:S04]  /*55f0*/  LOP3.LUT R0, R0, 0xfffffc00, RZ, 0xc0, !PT ;  /* 0xfffffc0000007812 */ /* 0x000fc800078ec0ff */
[----:B0-----:R-:W-:Y:S02]  /*5600*/  IADD3 R3, R0, R121, RZ ;  /* 0x0000007900037210 */ /* 0x001fe40007ffe0ff */
[----:B------:R-:W-:Y:S02]  /*5610*/  MOV R33, UR6 ;  /* 0x0000000600217c02 */ /* 0x000fe40008000f00 */
[C---:B------:R-:W-:Y:S02]  /*5620*/  IADD3 R2, R3.reuse, 0x20, RZ ;  /* 0x0000002003027810 */ /* 0x040fe40007ffe0ff */
[C---:B------:R-:W-:Y:S02]  /*5630*/  IADD3 R46, R3.reuse, 0x40, RZ ;  /* 0x00000040032e7810 */ /* 0x040fe40007ffe0ff */
[----:B------:R-:W-:Y:S02]  /*5640*/  ISETP.GE.AND P1, PT, R42, UR11, PT ;  /* 0x0000000b2a007c0c */ /* 0x000fe4000bf26270 */
[----:B------:R-:W-:-:S02]  /*5650*/  IADD3 R48, R3, 0x60, RZ ;  /* 0x0000006003307810 */ /* 0x000fc40007ffe0ff */
[----:B------:R-:W-:Y:S01]  /*5660*/  ISETP.GE.AND P0, PT, R6, UR11, PT ;  /* 0x0000000b06007c0c */ /* 0x000fe2000bf06270 */
[----:B------:R-:W-:Y:S01]  /*5670*/  IMAD.WIDE.U32 R6, R33, c[0x0][0x1c0], R6 ;  /* 0x0000700021067a25 */ /* 0x000fe200078e0006 */
[CC--:B------:R-:W-:Y:S02]  /*5680*/  LEA.HI.SX32 R42, R3.reuse, R3.reuse, 0x1b ;  /* 0x00000003032a7211 */ /* 0x0c0fe400078fdaff */
[C---:B------:R-:W-:Y:S02]  /*5690*/  IADD3 R50, R3.reuse, 0x80, RZ ;  /* 0x0000008003327810 */ /* 0x040fe40007ffe0ff */
[C---:B------:R-:W-:Y:S02]  /*56a0*/  IADD3 R52, R3.reuse, 0xa0, RZ ;  /* 0x000000a003347810 */ /* 0x040fe40007ffe0ff */
[----:B------:R-:W-:Y:S02]  /*56b0*/  LEA.HI.SX32 R43, R2, R3, 0x1b ;  /* 0x00000003022b7211 */ /* 0x000fe400078fdaff */
[----:B------:R-:W-:-:S02]  /*56c0*/  IADD3 R54, R3, 0xc0, RZ ;  /* 0x000000c003367810 */ /* 0x000fc40007ffe0ff */
[-C--:B------:R-:W-:Y:S02]  /*56d0*/  LEA.HI.SX32 R33, R46, R3.reuse, 0x1b ;  /* 0x000000032e217211 */ /* 0x080fe400078fdaff */
[C---:B------:R-:W-:Y:S02]  /*56e0*/  IADD3 R56, R3.reuse, 0xe0, RZ ;  /* 0x000000e003387810 */ /* 0x040fe40007ffe0ff */
[-C--:B------:R-:W-:Y:S02]  /*56f0*/  LEA.HI.SX32 R48, R48, R3.reuse, 0x1b ;  /* 0x0000000330307211 */ /* 0x080fe400078fdaff */
[----:B------:R-:W-:Y:S02]  /*5700*/  IADD3 R58, R3, 0x100, RZ ;  /* 0x00000100033a7810 */ /* 0x000fe40007ffe0ff */
[----:B------:R-:W-:Y:S02]  /*5710*/  SHF.L.U32 R42, R42, 0x1, RZ ;  /* 0x000000012a2a7819 */ /* 0x000fe400000006ff */
[----:B------:R-:W-:-:S02]  /*5720*/  LEA.HI.SX32 R50, R50, R3, 0x1b ;  /* 0x0000000332327211 */ /* 0x000fc400078fdaff */
[C---:B------:R-:W-:Y:S02]  /*5730*/  IADD3 R60, R3.reuse, 0x120, RZ ;  /* 0x00000120033c7810 */ /* 0x040fe40007ffe0ff */
[----:B------:R-:W-:Y:S02]  /*5740*/  IADD3 R94, R3, 0x260, RZ ;  /* 0x00000260035e7810 */ /* 0x000fe40007ffe0ff */
[----:B------:R-:W-:Y:S02]  /*5750*/  LEA.HI.SX32 R52, R52, R3, 0x1b ;  /* 0x0000000334347211 */ /* 0x000fe400078fdaff */
[----:B------:R-:W-:Y:S02]  /*5760*/  SHF.L.U32 R43, R43, 0x1, RZ ;  /* 0x000000012b2b7819 */ /* 0x000fe400000006ff */
[C---:B------:R-:W-:Y:S02]  /*5770*/  IADD3 R62, R3.reuse, 0x140, RZ ;  /* 0x00000140033e7810 */ /* 0x040fe40007ffe0ff */
[----:B------:R-:W-:-:S02]  /*5780*/  IADD3 R78, R3, 0x240, RZ ;  /* 0x00000240034e7810 */ /* 0x000fc40007ffe0ff */
[-C--:B------:R-:W-:Y:S02]  /*5790*/  LEA.HI.SX32 R54, R54, R3.reuse, 0x1b ;  /* 0x0000000336367211 */ /* 0x080fe400078fdaff */
[----:B------:R-:W-:Y:S02]  /*57a0*/  SHF.L.U32 R33, R33, 0x1, RZ ;  /* 0x0000000121217819 */ /* 0x000fe400000006ff */
[C---:B------:R-:W-:Y:S02]  /*57b0*/  IADD3 R64, R3.reuse, 0x160, RZ ;  /* 0x0000016003407810 */ /* 0x040fe40007ffe0ff */
[----:B------:R-:W-:Y:S02]  /*57c0*/  IADD3 R76, R3, 0x220, RZ ;  /* 0x00000220034c7810 */ /* 0x000fe40007ffe0ff */
[----:B------:R-:W-:Y:S02]  /*57d0*/  LEA.HI.SX32 R56, R56, R3, 0x1b ;  /* 0x0000000338387211 */ /* 0x000fe400078fdaff */
[----:B------:R-:W-:-:S02]  /*57e0*/  SHF.L.U32 R75, R48, 0x1, RZ ;  /* 0x00000001304b7819 */ /* 0x000fc400000006ff */
[C---:B------:R-:W-:Y:S02]  /*57f0*/  IADD3 R66, R3.reuse, 0x180, RZ ;  /* 0x0000018003427810 */ /* 0x040fe40007ffe0ff */
[-C--:B------:R-:W-:Y:S02]  /*5800*/  LEA.HI.SX32 R58, R58, R3.reuse, 0x1b ;  /* 0x000000033a3a7211 */ /* 0x080fe400078fdaff */
[----:B------:R-:W-:Y:S01]  /*5810*/  SHF.L.U32 R71, R50, 0x1, RZ ;  /* 0x0000000132477819 */ /* 0x000fe200000006ff */
[----:B--2---:R-:W-:Y:S01]  /*5820*/  STS.U16 [R42], R39 ;  /* 0x000000272a007388 */ /* 0x004fe20000000400 */
[C---:B------:R-:W-:Y:S02]  /*5830*/  IADD3 R68, R3.reuse, 0x1a0, RZ ;  /* 0x000001a003447810 */ /* 0x040fe40007ffe0ff */
[----:B------:R-:W-:Y:S01]  /*5840*/  IADD3 R126, R3, 0x2a0, RZ ;  /* 0x000002a0037e7810 */ /* 0x000fe20007ffe0ff */
[----:B---3--:R-:W-:Y:S01]  /*5850*/  STS.U16 [R43+0x40], R44 ;  /* 0x0000402c2b007388 */ /* 0x008fe20000000400 */
[----:B------:R-:W-:-:S02]  /*5860*/  LEA.HI.SX32 R60, R60, R3, 0x1b ;  /* 0x000000033c3c7211 */ /* 0x000fc400078fdaff */
[-C--:B------:R-:W-:Y:S02]  /*5870*/  LEA.HI.SX32 R69, R94, R3.reuse, 0x1b ;  /* 0x000000035e457211 */ /* 0x080fe400078fdaff */
[----:B------:R-:W-:Y:S01]  /*5880*/  SHF.L.U32 R125, R52, 0x1, RZ ;  /* 0x00000001347d7819 */ /* 0x000fe200000006ff */
[----:B----4-:R0:W-:Y:S01]  /*5890*/  STS.U16 [R33+0x80], R34 ;  /* 0x0000802221007388 */ /* 0x0101e20000000400 */
[C---:B------:R-:W-:Y:S02]  /*58a0*/  IADD3 R70, R3.reuse, 0x1c0, RZ ;  /* 0x000001c003467810 */ /* 0x040fe40007ffe0ff */
[-C--:B------:R-:W-:Y:S02]  /*58b0*/  LEA.HI.SX32 R62, R62, R3.reuse, 0x1b ;  /* 0x000000033e3e7211 */ /* 0x080fe400078fdaff */
[----:B------:R-:W-:Y:S02]  /*58c0*/  LEA.HI.SX32 R46, R78, R3, 0x1b ;  /* 0x000000034e2e7211 */ /* 0x000fe400078fdaff */
[----:B------:R-:W-:Y:S01]  /*58d0*/  SHF.L.U32 R94, R54, 0x1, RZ ;  /* 0x00000001365e7819 */ /* 0x000fe200000006ff */
[----:B------:R1:W-:Y:S01]  /*58e0*/  STS.U16 [R75+0xc0], R40 ;  /* 0x0000c0284b007388 */ /* 0x0003e20000000400 */
[----:B------:R-:W-:-:S02]  /*58f0*/  IADD3 R72, R3, 0x1e0, RZ ;  /* 0x000001e003487810 */ /* 0x000fc40007ffe0ff */
[C---:B------:R-:W-:Y:S02]  /*5900*/  IADD3 R124, R3.reuse, 0x280, RZ ;  /* 0x00000280037c7810 */ /* 0x040fe40007ffe0ff */
[-C--:B------:R-:W-:Y:S02]  /*5910*/  LEA.HI.SX32 R64, R64, R3.reuse, 0x1b ;  /* 0x0000000340407211 */ /* 0x080fe400078fdaff */
[-C--:B------:R-:W-:Y:S02]  /*5920*/  LEA.HI.SX32 R129, R76, R3.reuse, 0x1b ;  /* 0x000000034c817211 */ /* 0x080fe400078fdaff */
[----:B------:R-:W-:Y:S02]  /*5930*/  SHF.L.U32 R78, R56, 0x1, RZ ;  /* 0x00000001384e7819 */ /* 0x000fe400000006ff */
[----:B------:R-:W-:Y:S02]  /*5940*/  IADD3 R74, R3, 0x200, RZ ;  /* 0x00000200034a7810 */ /* 0x000fe40007ffe0ff */
[----:B------:R-:W-:-:S02]  /*5950*/  LEA.HI.SX32 R66, R66, R3, 0x1b ;  /* 0x0000000342427211 */ /* 0x000fc400078fdaff */
[----:B------:R-:W-:Y:S01]  /*5960*/  SHF.L.U32 R76, R58, 0x1, RZ ;  /* 0x000000013a4c7819 */ /* 0x000fe200000006ff */
[----:B------:R-:W-:Y:S01]  /*5970*/  STS.U16 [R71+0x100], R38 ;  /* 0x0001002647007388 */ /* 0x000fe20000000400 */
[-C--:B------:R-:W-:Y:S02]  /*5980*/  LEA.HI.SX32 R68, R68, R3.reuse, 0x1b ;  /* 0x0000000344447211 */ /* 0x080fe400078fdaff */
[-C--:B------:R-:W-:Y:S01]  /*5990*/  LEA.HI.SX32 R63, R126, R3.reuse, 0x1b ;  /* 0x000000037e3f7211 */ /* 0x080fe200078fdaff */
[----:B------:R-:W-:Y:S01]  /*59a0*/  STS.U16 [R125+0x140], R36 ;  /* 0x000140247d007388 */ /* 0x000fe20000000400 */
[----:B------:R-:W-:Y:S02]  /*59b0*/  SHF.L.U32 R79, R60, 0x1, RZ ;  /* 0x000000013c4f7819 */ /* 0x000fe400000006ff */
[----:B------:R-:W-:Y:S01]  /*59c0*/  LEA.HI.SX32 R70, R70, R3, 0x1b ;  /* 0x0000000346467211 */ /* 0x000fe200078fdaff */
[----:B------:R2:W-:Y:S01]  /*59d0*/  STS.U16 [R94+0x180], R37 ;  /* 0x000180255e007388 */ /* 0x0005e20000000400 */
[----:B------:R-:W-:-:S02]  /*59e0*/  SHF.L.U32 R126, R62, 0x1, RZ ;  /* 0x000000013e7e7819 */ /* 0x000fc400000006ff */
[----:B------:R-:W-:Y:S01]  /*59f0*/  IADD3 R128, R3, 0x2c0, RZ ;  /* 0x000002c003807810 */ /* 0x000fe20007ffe0ff */
[----:B------:R-:W-:Y:S01]  /*5a00*/  STS.U16 [R78+0x1c0], R29 ;  /* 0x0001c01d4e007388 */ /* 0x000fe20000000400 */
[-C--:B------:R-:W-:Y:S02]  /*5a10*/  LEA.HI.SX32 R72, R72, R3.reuse, 0x1b ;  /* 0x0000000348487211 */ /* 0x080fe400078fdaff */
[-C--:B------:R-:W-:Y:S02]  /*5a20*/  LEA.HI.SX32 R61, R124, R3.reuse, 0x1b ;  /* 0x000000037c3d7211 */ /* 0x080fe400078fdaff */
[----:B------:R-:W-:Y:S01]  /*5a30*/  SHF.L.U32 R127, R64, 0x1, RZ ;  /* 0x00000001407f7819 */ /* 0x000fe200000006ff */
[----:B------:R3:W-:Y:S01]  /*5a40*/  STS.U16 [R76+0x200], R35 ;  /* 0x000200234c007388 */ /* 0x0007e20000000400 */
[----:B------:R-:W-:Y:S02]  /*5a50*/  LEA.HI.SX32 R74, R74, R3, 0x1b ;  /* 0x000000034a4a7211 */ /* 0x000fe400078fdaff */
[----:B------:R-:W-:Y:S01]  /*5a60*/  SHF.L.U32 R124, R66, 0x1, RZ ;  /* 0x00000001427c7819 */ /* 0x000fe200000006ff */
[----:B------:R-:W-:Y:S01]  /*5a70*/  STS.U16 [R79+0x240], R32 ;  /* 0x000240204f007388 */ /* 0x000fe20000000400 */
[----:B------:R-:W-:-:S02]  /*5a80*/  SHF.L.U32 R123, R68, 0x1, RZ ;  /* 0x00000001447b7819 */ /* 0x000fc400000006ff */
[----:B------:R-:W-:Y:S01]  /*5a90*/  SHF.L.U32 R77, R70, 0x1, RZ ;  /* 0x00000001464d7819 */ /* 0x000fe200000006ff */
[----:B------:R-:W-:Y:S01]  /*5aa0*/  STS.U16 [R126+0x280], R31 ;  /* 0x0002801f7e007388 */ /* 0x000fe20000000400 */
[C---:B------:R-:W-:Y:S02]  /*5ab0*/  IADD3 R130, R3.reuse, 0x2e0, RZ ;  /* 0x000002e003827810 */ /* 0x040fe40007ffe0ff */
[----:B------:R-:W-:Y:S02]  /*5ac0*/  LEA.HI.SX32 R67, R128, R3, 0x1b ;  /* 0x0000000380437211 */ /* 0x000fe400078fdaff */
[----:B------:R-:W-:Y:S02]  /*5ad0*/  SHF.L.U32 R95, R72, 0x1, RZ ;  /* 0x00000001485f7819 */ /* 0x000fe400000006ff */
[----:B------:R-:W-:Y:S02]  /*5ae0*/  IADD3 R132, R3, 0x300, RZ ;  /* 0x0000030003847810 */ /* 0x000fe40007ffe0ff */
[----:B------:R-:W-:-:S02]  /*5af0*/  SHF.L.U32 R128, R74, 0x1, RZ ;  /* 0x000000014a807819 */ /* 0x000fc400000006ff */
[----:B------:R-:W-:Y:S02]  /*5b00*/  IADD3 R134, R3, 0x320, RZ ;  /* 0x0000032003867810 */ /* 0x000fe40007ffe0ff */
[----:B------:R-:W-:Y:S01]  /*5b10*/  SHF.L.U32 R129, R129, 0x1, RZ ;  /* 0x0000000181817819 */ /* 0x000fe200000006ff */
[----:B------:R-:W-:Y:S01]  /*5b20*/  STS.U16 [R127+0x2c0], R30 ;  /* 0x0002c01e7f007388 */ /* 0x000fe20000000400 */
[C---:B------:R-:W-:Y:S01]  /*5b30*/  IADD3 R136, R3.reuse, 0x340, RZ ;  /* 0x0000034003887810 */ /* 0x040fe20007ffe0ff */
[----:B------:R-:W-:Y:S01]  /*5b40*/  UIMAD UR34, UR38, UR34, URZ ;  /* 0x00000022262272a4 */ /* 0x000fe2000f8e023f */
[----:B------:R-:W-:Y:S01]  /*5b50*/  SHF.L.U32 R60, R46, 0x1, RZ ;  /* 0x000000012e3c7819 */ /* 0x000fe200000006ff */
[----:B------:R-:W-:Y:S01]  /*5b60*/  STS.U16 [R124+0x300], R25 ;  /* 0x000300197c007388 */ /* 0x000fe20000000400 */
[----:B------:R-:W-:Y:S02]  /*5b70*/  IADD3 R152, R3, 0x360, RZ ;  /* 0x0000036003987810 */ /* 0x000fe40007ffe0ff */
[----:B------:R-:W-:Y:S01]  /*5b80*/  LEA.HI.SX32 R130, R130, R3, 0x1b ;  /* 0x0000000382827211 */ /* 0x000fe200078fdaff */
[----:B------:R-:W-:Y:S01]  /*5b90*/  STS.U16 [R123+0x340], R28 ;  /* 0x0003401c7b007388 */ /* 0x000fe20000000400 */
[----:B------:R-:W-:-:S02]  /*5ba0*/  SHF.L.U32 R69, R69, 0x1, RZ ;  /* 0x0000000145457819 */ /* 0x000fc400000006ff */
[----:B------:R-:W-:Y:S01]  /*5bb0*/  IADD3 R154, R3, 0x380, RZ ;  /* 0x00000380039a7810 */ /* 0x000fe20007ffe0ff */
[----:B------:R-:W-:Y:S01]  /*5bc0*/  STS.U16 [R77+0x380], R26 ;  /* 0x0003801a4d007388 */ /* 0x000fe20000000400 */
[-C--:B------:R-:W-:Y:S02]  /*5bd0*/  LEA.HI.SX32 R132, R132, R3.reuse, 0x1b ;  /* 0x0000000384847211 */ /* 0x080fe400078fdaff */
[----:B------:R-:W-:Y:S01]  /*5be0*/  SHF.L.U32 R62, R61, 0x1, RZ ;  /* 0x000000013d3e7819 */ /* 0x000fe200000006ff */
[----:B------:R-:W-:Y:S01]  /*5bf0*/  STS.U16 [R95+0x3c0], R24 ;  /* 0x0003c0185f007388 */ /* 0x000fe20000000400 */
[----:B------:R-:W-:Y:S02]  /*5c00*/  IADD3 R170, R3, 0x3a0, RZ ;  /* 0x000003a003aa7810 */ /* 0x000fe40007ffe0ff */
[-C--:B------:R-:W-:Y:S01]  /*5c10*/  LEA.HI.SX32 R134, R134, R3.reuse, 0x1b ;  /* 0x0000000386867211 */ /* 0x080fe200078fdaff */
[----:B------:R-:W-:Y:S01]  /*5c20*/  STS.U16 [R128+0x400], R27 ;  /* 0x0004001b80007388 */ /* 0x000fe20000000400 */
[----:B------:R-:W-:Y:S01]  /*5c30*/  SHF.L.U32 R63, R63, 0x1, RZ ;  /* 0x000000013f3f7819 */ /* 0x000fe200000006ff */
[----:B------:R-:W-:Y:S01]  /*5c40*/  UIMAD UR34, UR6, UR35, UR34 ;  /* 0x00000023062272a4 */ /* 0x000fe2000f8e0222 */
[----:B------:R-:W-:Y:S01]  /*5c50*/  IADD3 R172, R3, 0x3c0, RZ ;  /* 0x000003c003ac7810 */ /* 0x000fe20007ffe0ff */
[----:B------:R-:W-:Y:S01]  /*5c60*/  STS.U16 [R129+0x440], R18 ;  /* 0x0004401281007388 */ /* 0x000fe20000000400 */
[----:B------:R-:W-:-:S02]  /*5c70*/  LEA.HI.SX32 R131, R136, R3, 0x1b ;  /* 0x0000000388837211 */ /* 0x000fc400078fdaff */
[----:B------:R-:W-:Y:S02]  /*5c80*/  SHF.L.U32 R68, R67, 0x1, RZ ;  /* 0x0000000143447819 */ /* 0x000fe400000006ff */
[----:B------:R-:W-:Y:S02]  /*5c90*/  IADD3 R174, R3, 0x3e0, RZ ;  /* 0x000003e003ae7810 */ /* 0x000fe40007ffe0ff */
[-C--:B------:R-:W-:Y:S02]  /*5ca0*/  LEA.HI.SX32 R133, R152, R3.reuse, 0x1b ;  /* 0x0000000398857211 */ /* 0x080fe400078fdaff */
[----:B------:R-:W-:Y:S02]  /*5cb0*/  SHF.L.U32 R61, R130, 0x1, RZ ;  /* 0x00000001823d7819 */ /* 0x000fe400000006ff */
[----:B------:R-:W-:Y:S02]  /*5cc0*/  LEA.HI.SX32 R154, R154, R3, 0x1b ;  /* 0x000000039a9a7211 */ /* 0x000fe400078fdaff */
[----:B------:R-:W-:-:S02]  /*5cd0*/  SHF.L.U32 R136, R132, 0x1, RZ ;  /* 0x0000000184887819 */ /* 0x000fc400000006ff */
[----:B------:R-:W-:Y:S01]  /*5ce0*/  LEA.HI.SX32 R170, R170, R3, 0x1b ;  /* 0x00000003aaaa7211 */ /* 0x000fe200078fdaff */
[----:B------:R-:W-:Y:S01]  /*5cf0*/  STS.U16 [R60+0x480], R23 ;  /* 0x000480173c007388 */ /* 0x000fe20000000400 */
[----:B------:R-:W-:-:S03]  /*5d00*/  SHF.L.U32 R135, R134, 0x1, RZ ;  /* 0x0000000186877819 */ /* 0x000fc600000006ff */
[----:B------:R-:W-:Y:S01]  /*5d10*/  STS.U16 [R69+0x4c0], R22 ;  /* 0x0004c01645007388 */ /* 0x000fe20000000400 */
[-C--:B------:R-:W-:Y:S02]  /*5d20*/  LEA.HI.SX32 R172, R172, R3.reuse, 0x1b ;  /* 0x00000003acac7211 */ /* 0x080fe400078fdaff */
[----:B------:R-:W-:Y:S01]  /*5d30*/  SHF.L.U32 R134, R131, 0x1, RZ ;  /* 0x0000000183867819 */ /* 0x000fe200000006ff */
[----:B------:R-:W-:Y:S01]  /*5d40*/  STS.U16 [R62+0x500], R21 ;  /* 0x000500153e007388 */ /* 0x000fe20000000400 */
[----:B------:R-:W-:Y:S02]  /*5d50*/  LEA.HI.SX32 R174, R174, R3, 0x1b ;  /* 0x00000003aeae7211 */ /* 0x000fe400078fdaff */
[----:B------:R-:W-:Y:S01]  /*5d60*/  SHF.L.U32 R133, R133, 0x1, RZ ;  /* 0x0000000185857819 */ /* 0x000fe200000006ff */
[----:B------:R-:W-:Y:S01]  /*5d70*/  STS.U16 [R63+0x540], R20 ;  /* 0x000540143f007388 */ /* 0x000fe20000000400 */
[----:B------:R-:W-:-:S03]  /*5d80*/  SHF.L.U32 R130, R154, 0x1, RZ ;  /* 0x000000019a827819 */ /* 0x000fc600000006ff */
[----:B------:R-:W-:Y:S01]  /*5d90*/  STS.U16 [R68+0x580], R15 ;  /* 0x0005800f44007388 */ /* 0x000fe20000000400 */
[----:B------:R-:W-:Y:S02]  /*5da0*/  IADD3 R7, R7, UR34, RZ ;  /* 0x0000002207077c10 */ /* 0x000fe4000fffe0ff */
[----:B------:R-:W-:Y:S01]  /*5db0*/  LEA R2, P2, R6, UR15, 0x1 ;  /* 0x0000000f06027c11 */ /* 0x000fe2000f8408ff */
[----:B------:R-:W-:Y:S01]  /*5dc0*/  STS.U16 [R61+0x5c0], R16 ;  /* 0x0005c0103d007388 */ /* 0x000fe20000000400 */
[----:B------:R-:W-:Y:S02]  /*5dd0*/  SHF.L.U32 R132, R170, 0x1, RZ ;  /* 0x00000001aa847819 */ /* 0x000fe400000006ff */
[----:B------:R-:W-:Y:S01]  /*5de0*/  SHF.L.U32 R131, R172, 0x1, RZ ;  /* 0x00000001ac837819 */ /* 0x000fe200000006ff */
[----:B------:R-:W-:Y:S01]  /*5df0*/  STS.U16 [R136+0x600], R19 ;  /* 0x0006001388007388 */ /* 0x000fe20000000400 */
[----:B------:R-:W-:Y:S02]  /*5e00*/  SHF.L.U32 R70, R174, 0x1, RZ ;  /* 0x00000001ae467819 */ /* 0x000fe400000006ff */
[----:B------:R-:W-:-:S02]  /*5e10*/  PRMT R67, RZ, 0x7610, R67 ;  /* 0x00007610ff437816 */ /* 0x000fc40000000043 */
[----:B------:R-:W-:Y:S02]  /*5e20*/  LEA.HI.X R3, R6, UR14, R7, 0x1, P2 ;  /* 0x0000000e06037c11 */ /* 0x000fe400090f0c07 */
[----:B------:R-:W-:Y:S01]  /*5e30*/  PRMT R52, RZ, 0x7610, R52 ;  /* 0x00007610ff347816 */ /* 0x000fe20000000034 */
        /* <DEDUP_REMOVED lines=8> */
[----:B------:R4:W2:Y:S01]  /*5ec0*/  @!P0 LDG.E.U16 R67, [R2.64] ;  /* 0x0000002802438981 */ /* 0x0008a2000c1e1500 */
[----:B------:R-:W-:-:S03]  /*5ed0*/  ISETP.GE.AND P5, PT, R148, UR11, PT ;  /* 0x0000000b94007c0c */ /* 0x000fc6000bfa6270 */
[----:B------:R4:W2:Y:S01]  /*5ee0*/  @!P1 LDG.E.U16 R52, [R2.64+0x40] ;  /* 0x0000402802349981 */ /* 0x0008a2000c1e1500 */
[----:B------:R-:W-:Y:S02]  /*5ef0*/  ISETP.GE.AND P1, PT, R151, UR11, PT ;  /* 0x0000000b97007c0c */ /* 0x000fe4000bf26270 */
[----:B------:R-:W-:Y:S02]  /*5f00*/  ISETP.GE.AND P4, PT, R150, UR11, PT ;  /* 0x0000000b96007c0c */ /* 0x000fe4000bf86270 */
[----:B------:R-:W-:Y:S02]  /*5f10*/  ISETP.GE.AND P3, PT, R149, UR11, PT ;  /* 0x0000000b95007c0c */ /* 0x000fe4000bf66270 */
[----:B------:R-:W-:Y:S02]  /*5f20*/  ISETP.GE.AND P2, PT, R147, UR11, PT ;  /* 0x0000000b93007c0c */ /* 0x000fe4000bf46270 */
[----:B0-----:R-:W-:Y:S02]  /*5f30*/  PRMT R34, RZ, 0x7610, R34 ;  /* 0x00007610ff227816 */ /* 0x001fe40000000022 */
[----:B------:R-:W-:-:S02]  /*5f40*/  PRMT R148, RZ, 0x7610, R148 ;  /* 0x00007610ff947816 */ /* 0x000fc40000000094 */
[----:B------:R-:W-:Y:S02]  /*5f50*/  PRMT R170, RZ, 0x7610, R170 ;  /* 0x00007610ffaa7816 */ /* 0x000fe400000000aa */
[----:B------:R-:W-:Y:S01]  /*5f60*/  PRMT R154, RZ, 0x7610, R154 ;  /* 0x00007610ff9a7816 */ /* 0x000fe2000000009a */
[----:B------:R4:W2:Y:S01]  /*5f70*/  @!P5 LDG.E.U16 R34, [R2.64+0x80] ;  /* 0x000080280222d981 */ /* 0x0008a2000c1e1500 */
[----:B------:R-:W-:Y:S02]  /*5f80*/  PRMT R147, RZ, 0x7610, R147 ;  /* 0x00007610ff937816 */ /* 0x000fe40000000093 */
[----:B------:R-:W-:Y:S01]  /*5f90*/  ISETP.GE.AND P6, PT, R146, UR11, PT ;  /* 0x0000000b92007c0c */ /* 0x000fe2000bfc6270 */
[----:B------:R4:W2:Y:S01]  /*5fa0*/  @!P1 LDG.E.U16 R148, [R2.64+0xc0] ;  /* 0x0000c02802949981 */ /* 0x0008a2000c1e1500 */
[----:B------:R-:W-:Y:S02]  /*5fb0*/  ISETP.GE.AND P5, PT, R144, UR11, PT ;  /* 0x0000000b90007c0c */ /* 0x000fe4000bfa6270 */
[----:B------:R-:W-:Y:S01]  /*5fc0*/  ISETP.GE.AND P1, PT, R145, UR11, PT ;  /* 0x0000000b91007c0c */ /* 0x000fe2000bf26270 */
[----:B------:R4:W2:Y:S01]  /*5fd0*/  @!P4 LDG.E.U16 R170, [R2.64+0x100] ;  /* 0x0001002802aac981 */ /* 0x0008a2000c1e1500 */
[----:B------:R-:W-:-:S03]  /*5fe0*/  ISETP.GE.AND P4, PT, R143, UR11, PT ;  /* 0x0000000b8f007c0c */ /* 0x000fc6000bf86270 */
[----:B------:R4:W2:Y:S01]  /*5ff0*/  @!P3 LDG.E.U16 R154, [R2.64+0x140] ;  /* 0x00014028029ab981 */ /* 0x0008a2000c1e1500 */
[----:B------:R-:W-:-:S03]  /*6000*/  ISETP.GE.AND P3, PT, R142, UR11, PT ;  /* 0x0000000b8e007c0c */ /* 0x000fc6000bf66270 */
[----:B------:R4:W2:Y:S01]  /*6010*/  @!P2 LDG.E.U16 R147, [R2.64+0x180] ;  /* 0x000180280293a981 */ /* 0x0008a2000c1e1500 */
        /* <DEDUP_REMOVED lines=68> */
[----:B------:R4:W3:Y:S04]  /*6460*/  @!P2 LDG.E.U16 R176, [R2.64+0x780] ;  /* 0x0007802802b0a981 */ /* 0x0008e8000c1e1500 */
[----:B------:R4:W3:Y:S01]  /*6470*/  @!P0 LDG.E.U16 R171, [R2.64+0x7c0] ;  /* 0x0007c02802ab8981 */ /* 0x0008e2000c1e1500 */
[----:B------:R-:W0:Y:S02]  /*6480*/  R2UR UR36, R5 ;  /* 0x00000000052473c2 */ /* 0x000e2400000e0000 */
[----:B0-----:R-:W-:-:S04]  /*6490*/  FMUL.FTZ R5, R117, UR36 ;  /* 0x0000002475057c20 */ /* 0x001fc80008410000 */
[----:B------:R-:W-:Y:S02]  /*64a0*/  FMUL.RZ R6, R5, 0.15915493667125701904 ;  /* 0x3e22f98305067820 */ /* 0x000fe4000040c000 */
        /* <DEDUP_REMOVED lines=11> */
[----:B------:R-:W-:Y:S01]  /*6560*/  MUFU.SIN R57, R6 ;  /* 0x0000000600397308 */ /* 0x000fe20000000400 */
[----:B----4-:R-:W-:-:S07]  /*6570*/  FMUL.FTZ R2, R108, UR36 ;  /* 0x000000246c027c20 */ /* 0x010fce0008410000 */
[----:B------:R0:W-:Y:S01]  /*6580*/  MUFU.COS R58, R6 ;  /* 0x00000006003a7308 */ /* 0x0001e20000000000 */
[----:B------:R-:W4:Y:S01]  /*6590*/  R2UR UR35, R4 ;  /* 0x00000000042373c2 */ /* 0x000f2200000e0000 */
[----:B0-----:R-:W-:Y:S02]  /*65a0*/  FMUL.RZ R6, R5, 0.15915493667125701904 ;  /* 0x3e22f98305067820 */ /* 0x001fe4000040c000 */
        /* <DEDUP_REMOVED lines=10> */
[----:B------:R0:W-:Y:S01]  /*6650*/  MUFU.COS R72, R7 ;  /* 0x0000000700487308 */ /* 0x0001e20000000000 */
[----:B------:R-:W-:Y:S02]  /*6660*/  FMUL.RZ R8, R5, 0.15915493667125701904 ;  /* 0x3e22f98305087820 */ /* 0x000fe4000040c000 */
[----:B------:R-:W-:Y:S02]  /*6670*/  FMUL.FTZ R5, R109, UR36 ;  /* 0x000000246d057c20 */ /* 0x000fe40008410000 */
[----:B0-----:R-:W-:Y:S02]  /*6680*/  FMUL.RZ R7, R2, 0.15915493667125701904 ;  /* 0x3e22f98302077820 */ /* 0x001fe4000040c000 */
[----:B------:R-:W-:Y:S01]  /*6690*/  FMUL.FTZ R2, R107, UR36 ;  /* 0x000000246b027c20 */ /* 0x000fe20008410000 */
[----:B------:R-:W-:Y:S01]  /*66a0*/  MUFU.SIN R49, R6 ;  /* 0x0000000600317308 */ /* 0x000fe20000000400 */
[----:B------:R-:W-:-:S07]  /*66b0*/  FMUL.RZ R5, R5, 0.15915493667125701904 ;  /* 0x3e22f98305057820 */ /* 0x000fce000040c000 */
[----:B------:R0:W-:Y:S02]  /*66c0*/  MUFU.COS R50, R6 ;  /* 0x0000000600327308 */ /* 0x0001e40000000000 */
[----:B0-----:R-:W-:Y:S02]  /*66d0*/  FMUL.RZ R6, R2, 0.15915493667125701904 ;  /* 0x3e22f98302067820 */ /* 0x001fe4000040c000 */
        /* <DEDUP_REMOVED lines=11> */
[----:B0-----:R-:W-:Y:S01]  /*6790*/  FMUL.RZ R7, R2, 0.15915493667125701904 ;  /* 0x3e22f98302077820 */ /* 0x001fe2000040c000 */
[----:B----4-:R-:W-:-:S05]  /*67a0*/  MOV R2, UR35 ;  /* 0x0000002300027c02 */ /* 0x010fca0008000f00 */
[----:B------:R-:W-:Y:S01]  /*67b0*/  FMUL.FTZ R2, R2, 1.4426950216293334961 ;  /* 0x3fb8aa3b02027820 */ /* 0x000fe20000410000 */
[----:B------:R-:W-:-:S03]  /*67c0*/  LEA R0, R121, R0, 0x5 ;  /* 0x0000000079007211 */ /* 0x000fc600078e28ff */
[----:B------:R-:W-:Y:S01]  /*67d0*/  FMUL.FTZ R183, R2, R115 ;  /* 0x0000007302b77220 */ /* 0x000fe20000410000 */
[----:B------:R-:W-:Y:S01]  /*67e0*/  LEA.HI.SX32 R74, R0, R0, 0x1b ;  /* 0x00000000004a7211 */ /* 0x000fe200078fdaff */
[C---:B------:R-:W-:Y:S02]  /*67f0*/  FMUL.FTZ R182, R2.reuse, R116 ;  /* 0x0000007402b67220 */ /* 0x040fe40000410000 */
[----:B------:R-:W-:Y:S02]  /*6800*/  FMUL.FTZ R0, R2, R117 ;  /* 0x0000007502007220 */ /* 0x000fe40000410000 */
[----:B------:R-:W0:Y:S01]  /*6810*/  MUFU.EX2 R183, R183 ;  /* 0x000000b700b77308 */ /* 0x000e220000000800 */
[----:B------:R-:W-:Y:S01]  /*6820*/  SHF.L.U32 R74, R74, 0x1, RZ ;  /* 0x000000014a4a7819 */ /* 0x000fe200000006ff */
[----:B------:R-:W-:-:S04]  /*6830*/  FMUL.FTZ R185, R2, R112 ;  /* 0x0000007002b97220 */ /* 0x000fc80000410000 */
[----:B------:R-:W4:Y:S02]  /*6840*/  LDS.U16 R32, [R74] ;  /* 0x000000004a207984 */ /* 0x000f240000000400 */
[----:B------:R-:W0:Y:S02]  /*6850*/  MUFU.EX2 R182, R182 ;  /* 0x000000b600b67308 */ /* 0x000e240000000800 */
[----:B------:R-:W0:Y:S04]  /*6860*/  LDS.U16 R31, [R74+0x2] ;  /* 0x000002004a1f7984 */ /* 0x000e280000000400 */
[----:B------:R-:W-:Y:S02]  /*6870*/  LDS.U16 R29, [R74+0x4] ;  /* 0x000004004a1d7984 */ /* 0x000fe40000000400 */
[----:B------:R-:W-:Y:S02]  /*6880*/  MUFU.SIN R41, R6 ;  /* 0x0000000600297308 */ /* 0x000fe40000000400 */
[----:B------:R-:W0:Y:S04]  /*6890*/  LDS.U16 R30, [R74+0x6] ;  /* 0x000006004a1e7984 */ /* 0x000e280000000400 */
[----:B------:R-:W0:Y:S02]  /*68a0*/  LDS.U16 R28, [R74+0x8] ;  /* 0x000008004a1c7984 */ /* 0x000e240000000400 */
[----:B------:R-:W-:Y:S02]  /*68b0*/  MUFU.COS R3, R6 ;  /* 0x0000000600037308 */ /* 0x000fe40000000000 */
[----:B------:R-:W0:Y:S04]  /*68c0*/  LDS.U16 R27, [R74+0xa] ;  /* 0x00000a004a1b7984 */ /* 0x000e280000000400 */
[----:B------:R-:W-:Y:S02]  /*68d0*/  LDS.U16 R25, [R74+0xc] ;  /* 0x00000c004a197984 */ /* 0x000fe40000000400 */
[----:B------:R-:W-:Y:S02]  /*68e0*/  MUFU.SIN R39, R8 ;  /* 0x0000000800277308 */ /* 0x000fe40000000400 */
[----:B------:R-:W0:Y:S04]  /*68f0*/  LDS.U16 R26, [R74+0xe] ;  /* 0x00000e004a1a7984 */ /* 0x000e280000000400 */
[----:B------:R-:W0:Y:S02]  /*6900*/  LDS.U16 R24, [R74+0x10] ;  /* 0x000010004a187984 */ /* 0x000e240000000400 */
[----:B-1----:R1:W-:Y:S02]  /*6910*/  MUFU.COS R40, R8 ;  /* 0x0000000800287308 */ /* 0x0023e40000000000 */
[----:B------:R-:W0:Y:S04]  /*6920*/  LDS.U16 R23, [R74+0x12] ;  /* 0x000012004a177984 */ /* 0x000e280000000400 */
[----:B------:R-:W-:Y:S02]  /*6930*/  LDS.U16 R21, [R74+0x14] ;  /* 0x000014004a157984 */ /* 0x000fe40000000400 */
[----:B--2---:R-:W-:Y:S02]  /*6940*/  MUFU.SIN R37, R5 ;  /* 0x0000000500257308 */ /* 0x004fe40000000400 */
[----:B------:R-:W2:Y:S04]  /*6950*/  LDS.U16 R22, [R74+0x16] ;  /* 0x000016004a167984 */ /* 0x000ea80000000400 */
[----:B------:R-:W-:Y:S02]  /*6960*/  LDS.U16 R19, [R74+0x18] ;  /* 0x000018004a137984 */ /* 0x000fe40000000400 */
[----:B------:R-:W-:Y:S02]  /*6970*/  MUFU.COS R38, R5 ;  /* 0x0000000500267308 */ /* 0x000fe40000000000 */
[----:B------:R-:W0:Y:S04]  /*6980*/  LDS.U16 R20, [R74+0x1a] ;  /* 0x00001a004a147984 */ /* 0x000e280000000400 */
[----:B------:R-:W-:Y:S02]  /*6990*/  LDS.U16 R17, [R74+0x1c] ;  /* 0x00001c004a117984 */ /* 0x000fe40000000400 */
[----:B---3--:R-:W-:Y:S02]  /*69a0*/  MUFU.SIN R35, R7 ;  /* 0x0000000700237308 */ /* 0x008fe40000000400 */
[----:B------:R-:W3:Y:S04]  /*69b0*/  LDS.U16 R18, [R74+0x1e] ;  /* 0x00001e004a127984 */ /* 0x000ee80000000400 */
[----:B------:R-:W0:Y:S02]  /*69c0*/  LDS.U16 R15, [R74+0x20] ;  /* 0x000020004a0f7984 */ /* 0x000e240000000400 */
[----:B------:R1:W-:Y:S02]  /*69d0*/  MUFU.COS R36, R7 ;  /* 0x0000000700247308 */ /* 0x0003e40000000000 */
[----:B------:R-:W0:Y:S04]  /*69e0*/  LDS.U16 R16, [R74+0x22] ;  /* 0x000022004a107984 */ /* 0x000e280000000400 */
[----:B------:R-:W-:Y:S02]  /*69f0*/  LDS.U16 R13, [R74+0x24] ;  /* 0x000024004a0d7984 */ /* 0x000fe40000000400 */
[----:B------:R0:W-:Y:S02]  /*6a00*/  MUFU.EX2 R179, R0 ;  /* 0x0000000000b37308 */ /* 0x0001e40000000800 */
[----:B------:R-:W0:Y:S04]  /*6a10*/  LDS.U16 R14, [R74+0x26] ;  /* 0x000026004a0e7984 */ /* 0x000e280000000400 */
[----:B------:R-:W-:Y:S04]  /*6a20*/  LDS.U16 R11, [R74+0x28] ;  /* 0x000028004a0b7984 */ /* 0x000fe80000000400 */
[----:B------:R-:W0:Y:S04]  /*6a30*/  LDS.U16 R12, [R74+0x2a] ;  /* 0x00002a004a0c7984 */ /* 0x000e280000000400 */
[----:B------:R-:W-:Y:S04]  /*6a40*/  LDS.U16 R10, [R74+0x2c] ;  /* 0x00002c004a0a7984 */ /* 0x000fe80000000400 */
[----:B------:R-:W2:Y:S04]  /*6a50*/  LDS.U16 R9, [R74+0x2e] ;  /* 0x00002e004a097984 */ /* 0x000ea80000000400 */
[----:B-1----:R-:W-:Y:S04]  /*6a60*/  LDS.U16 R8, [R74+0x30] ;  /* 0x000030004a087984 */ /* 0x002fe80000000400 */
[----:B------:R-:W1:Y:S04]  /*6a70*/  LDS.U16 R7, [R74+0x32] ;  /* 0x000032004a077984 */ /* 0x000e680000000400 */
[----:B------:R-:W-:Y:S04]  /*6a80*/  LDS.U16 R6, [R74+0x34] ;  /* 0x000034004a067984 */ /* 0x000fe80000000400 */
[----:B------:R-:W1:Y:S04]  /*6a90*/  LDS.U16 R5, [R74+0x36] ;  /* 0x000036004a057984 */ /* 0x000e680000000400 */
[----:B------:R-:W1:Y:S04]  /*6aa0*/  LDS.U16 R4, [R74+0x38] ;  /* 0x000038004a047984 */ /* 0x000e680000000400 */
[----:B------:R-:W1:Y:S04]  /*6ab0*/  LDS.U16 R65, [R74+0x3a] ;  /* 0x00003a004a417984 */ /* 0x000e680000000400 */
[----:B------:R-:W-:Y:S04]  /*6ac0*/  LDS.U16 R64, [R74+0x3c] ;  /* 0x00003c004a407984 */ /* 0x000fe80000000400 */
[----:B0-----:R-:W0:Y:S01]  /*6ad0*/  LDS.U16 R0, [R74+0x3e] ;  /* 0x00003e004a007984 */ /* 0x001e220000000400 */
[----:B------:R-:W-:-:S03]  /*6ae0*/  FMUL.FTZ R184, R2, R114 ;  /* 0x0000007202b87220 */ /* 0x000fc60000410000 */
[----:B------:R2:W-:Y:S01]  /*6af0*/  STS.U16 [R42+0x2100], R67 ;  /* 0x002100432a007388 */ /* 0x0005e20000000400 */
[C---:B------:R-:W-:Y:S02]  /*6b00*/  FMUL.FTZ R181, R2.reuse, R113 ;  /* 0x0000007102b57220 */ /* 0x040fe40000410000 */
[C---:B------:R-:W-:Y:S01]  /*6b10*/  FMUL.FTZ R58, R183.reuse, R58 ;  /* 0x0000003ab73a7220 */ /* 0x040fe20000410000 */
[----:B------:R3:W-:Y:S01]  /*6b20*/  STS.U16 [R43+0x2140], R52 ;  /* 0x002140342b007388 */ /* 0x0007e20000000400 */
[----:B--2---:R-:W2:Y:S01]  /*6b30*/  MUFU.EX2 R42, R185 ;  /* 0x000000b9002a7308 */ /* 0x004ea20000000800 */
[C---:B------:R-:W-:Y:S02]  /*6b40*/  FMUL.FTZ R67, R2.reuse, R111 ;  /* 0x0000006f02437220 */ /* 0x040fe40000410000 */
[----:B------:R-:W-:Y:S02]  /*6b50*/  FMUL.FTZ R57, R183, R57 ;  /* 0x00000039b7397220 */ /* 0x000fe40000410000 */
[----:B---3--:R-:W-:-:S02]  /*6b60*/  FMUL.FTZ R43, R2, R110 ;  /* 0x0000006e022b7220 */ /* 0x008fc40000410000 */
[----:B------:R-:W-:Y:S01]  /*6b70*/  FMUL.FTZ R183, R2, R108 ;  /* 0x0000006c02b77220 */ /* 0x000fe20000410000 */
[----:B------:R-:W3:Y:S01]  /*6b80*/  MUFU.EX2 R184, R184 ;  /* 0x000000b800b87308 */ /* 0x000ee20000000800 */
[C---:B------:R-:W-:Y:S02]  /*6b90*/  FMUL.FTZ R80, R182.reuse, R80 ;  /* 0x00000050b6507220 */ /* 0x040fe40000410000 */
[----:B------:R-:W-:Y:S02]  /*6ba0*/  FMUL.FTZ R59, R182, R59 ;  /* 0x0000003bb63b7220 */ /* 0x000fe40000410000 */
[----:B------:R-:W-:-:S03]  /*6bb0*/  FMUL.FTZ R182, R2, R107 ;  /* 0x0000006b02b67220 */ /* 0x000fc60000410000 */
[----:B------:R-:W0:Y:S01]  /*6bc0*/  MUFU.EX2 R181, R181 ;  /* 0x000000b500b57308 */ /* 0x000e220000000800 */
[C---:B--2---:R-:W-:Y:S02]  /*6bd0*/  FMUL.FTZ R52, R42.reuse, R72 ;  /* 0x000000482a347220 */ /* 0x044fe40000410000 */
[----:B------:R-:W-:-:S05]  /*6be0*/  FMUL.FTZ R51, R42, R51 ;  /* 0x000000332a337220 */ /* 0x000fca0000410000 */
[----:B------:R-:W2:Y:S01]  /*6bf0*/  MUFU.EX2 R67, R67 ;  /* 0x0000004300437308 */ /* 0x000ea20000000800 */
[----:B------:R-:W-:-:S07]  /*6c00*/  FMUL.FTZ R42, R118, UR36 ;  /* 0x00000024762a7c20 */ /* 0x000fce0008410000 */
[----:B------:R-:W0:Y:S01]  /*6c10*/  MUFU.EX2 R43, R43 ;  /* 0x0000002b002b7308 */ /* 0x000e220000000800 */
[----:B------:R-:W-:-:S07]  /*6c20*/  FMUL.FTZ R72, R2, R106 ;  /* 0x0000006a02487220 */ /* 0x000fce0000410000 */
[----:B------:R-:W1:Y:S01]  /*6c30*/  MUFU.EX2 R183, R183 ;  /* 0x000000b700b77308 */ /* 0x000e620000000800 */
[----:B------:R-:W-:Y:S02]  /*6c40*/  FMUL.FTZ R73, R2, R118 ;  /* 0x0000007602497220 */ /* 0x000fe40000410000 */
[----:B------:R-:W-:-:S05]  /*6c50*/  FMUL.RZ R185, R42, 0.15915493667125701904 ;  /* 0x3e22f9832ab97820 */ /* 0x000fca000040c000 */
[----:B------:R-:W1:Y:S01]  /*6c60*/  MUFU.EX2 R182, R182 ;  /* 0x000000b600b67308 */ /* 0x000e620000000800 */
[C---:B---3--:R-:W-:Y:S02]  /*6c70*/  FMUL.FTZ R56, R184.reuse, R56 ;  /* 0x00000038b8387220 */ /* 0x048fe40000410000 */
[----:B------:R-:W-:Y:S02]  /*6c80*/  FMUL.FTZ R55, R184, R55 ;  /* 0x00000037b8377220 */ /* 0x000fe40000410000 */
[----:B0-----:R-:W-:-:S03]  /*6c90*/  FMUL.FTZ R54, R181, R54 ;  /* 0x00000036b5367220 */ /* 0x001fc60000410000 */
[----:B------:R-:W0:Y:S01]  /*6ca0*/  MUFU.EX2 R72, R72 ;  /* 0x0000004800487308 */ /* 0x000e220000000800 */
[----:B------:R-:W-:Y:S02]  /*6cb0*/  FMUL.FTZ R53, R181, R53 ;  /* 0x00000035b5357220 */ /* 0x000fe40000410000 */
[C---:B--2---:R-:W-:Y:S02]  /*6cc0*/  FMUL.FTZ R50, R67.reuse, R50 ;  /* 0x0000003243327220 */ /* 0x044fe40000410000 */
[----:B------:R-:W-:-:S03]  /*6cd0*/  FMUL.FTZ R49, R67, R49 ;  /* 0x0000003143317220 */ /* 0x000fc60000410000 */
[----:B------:R-:W-:Y:S01]  /*6ce0*/  MUFU.EX2 R73, R73 ;  /* 0x0000004900497308 */ /* 0x000fe20000000800 */
[----:B------:R-:W-:Y:S02]  /*6cf0*/  FMUL.FTZ R181, R2, R105 ;  /* 0x0000006902b57220 */ /* 0x000fe40000410000 */
[C---:B------:R-:W-:Y:S02]  /*6d00*/  FMUL.FTZ R48, R43.reuse, R48 ;  /* 0x000000302b307220 */ /* 0x040fe40000410000 */
[----:B------:R-:W-:-:S03]  /*6d10*/  FMUL.FTZ R47, R43, R47 ;  /* 0x0000002f2b2f7220 */ /* 0x000fc60000410000 */
[----:B------:R-:W2:Y:S01]  /*6d20*/  MUFU.COS R184, R185 ;  /* 0x000000b900b87308 */ /* 0x000ea20000000000 */
[----:B------:R-:W-:Y:S02]  /*6d30*/  FMUL.FTZ R67, R2, R104 ;  /* 0x0000006802437220 */ /* 0x000fe40000410000 */
[----:B-1----:R-:W-:-:S05]  /*6d40*/  FMUL.FTZ R43, R183, R66 ;  /* 0x00000042b72b7220 */ /* 0x002fca0000410000 */
[----:B------:R-:W1:Y:S01]  /*6d50*/  MUFU.SIN R66, R185 ;  /* 0x000000b900427308 */ /* 0x000e620000000400 */
[----:B------:R-:W-:Y:S02]  /*6d60*/  FMUL.FTZ R42, R182, R3 ;  /* 0x00000003b62a7220 */ /* 0x000fe40000410000 */
[----:B------:R-:W-:-:S05]  /*6d70*/  FMUL.FTZ R3, R103, UR36 ;  /* 0x0000002467037c20 */ /* 0x000fca0008410000 */
[----:B------:R-:W3:Y:S01]  /*6d80*/  MUFU.EX2 R181, R181 ;  /* 0x000000b500b57308 */ /* 0x000ee20000000800 */
[C---:B------:R-:W-:Y:S02]  /*6d90*/  FMUL.FTZ R82, R179.reuse, R82 ;  /* 0x00000052b3527220 */ /* 0x040fe40000410000 */
[----:B------:R-:W-:-:S05]  /*6da0*/  FMUL.FTZ R81, R179, R81 ;  /* 0x00000051b3517220 */ /* 0x000fca0000410000 */
[----:B------:R-:W1:Y:S01]  /*6db0*/  MUFU.EX2 R67, R67 ;  /* 0x0000004300437308 */ /* 0x000e620000000800 */
[----:B------:R-:W-:Y:S01]  /*6dc0*/  FMUL.FTZ R44, R183, R44 ;  /* 0x0000002cb72c7220 */ /* 0x000fe20000410000 */
[----:B------:R-:W-:Y:S01]  /*6dd0*/  LOP3.LUT P0, RZ, R122, 0x1f, RZ, 0xc0, !PT ;  /* 0x0000001f7aff7812 */ /* 0x000fe2000780c0ff */
[----:B------:R-:W-:Y:S02]  /*6de0*/  FMUL.FTZ R179, R2, R109 ;  /* 0x0000006d02b37220 */ /* 0x000fe40000410000 */
[----:B------:R-:W-:Y:S01]  /*6df0*/  FMUL.RZ R183, R3, 0.15915493667125701904 ;  /* 0x3e22f98303b77820 */ /* 0x000fe2000040c000 */
[----:B------:R-:W-:Y:S01]  /*6e00*/  MOV R3, UR13 ;  /* 0x0000000d00037c02 */ /* 0x000fe20008000f00 */
[C---:B0-----:R-:W-:Y:S02]  /*6e10*/  FMUL.FTZ R40, R72.reuse, R40 ;  /* 0x0000002848287220 */ /* 0x041fe40000410000 */
[----:B------:R-:W-:Y:S02]  /*6e20*/  FMUL.FTZ R39, R72, R39 ;  /* 0x0000002748277220 */ /* 0x000fe40000410000 */
[----:B--2---:R-:W-:Y:S01]  /*6e30*/  FMUL.FTZ R72, R73, R184 ;  /* 0x000000b849487220 */ /* 0x004fe20000410000 */
[----:B------:R-:W-:Y:S01]  /*6e40*/  ISETP.LT.OR P0, PT, R3, 0x2, P0 ;  /* 0x000000020300780c */ /* 0x000fe20000701670 */
[----:B------:R-:W0:Y:S01]  /*6e50*/  MUFU.EX2 R179, R179 ;  /* 0x000000b300b37308 */ /* 0x000e220000000800 */
[----:B------:R-:W-:-:S02]  /*6e60*/  FMUL.FTZ R2, R2, R103 ;  /* 0x0000006702027220 */ /* 0x000fc40000410000 */
[----:B------:R-:W-:Y:S02]  /*6e70*/  FMUL.FTZ R3, R72, R81 ;  /* 0x0000005148037220 */ /* 0x000fe40000410000 */
[----:B-1----:R-:W-:Y:S01]  /*6e80*/  FMUL.FTZ R73, R73, R66 ;  /* 0x0000004249497220 */ /* 0x002fe20000410000 */
[----:B------:R1:W-:Y:S01]  /*6e90*/  STS.U16 [R33+0x2180], R34 ;  /* 0x0021802221007388 */ /* 0x0003e20000000400 */
[C---:B---3--:R-:W-:Y:S02]  /*6ea0*/  FMUL.FTZ R38, R181.reuse, R38 ;  /* 0x00000026b5267220 */ /* 0x048fe40000410000 */
[----:B------:R-:W-:Y:S01]  /*6eb0*/  FMUL.FTZ R37, R181, R37 ;  /* 0x00000025b5257220 */ /* 0x000fe20000410000 */
[----:B------:R-:W-:Y:S01]  /*6ec0*/  STS.U16 [R75+0x21c0], R148 ;  /* 0x0021c0944b007388 */ /* 0x000fe20000000400 */
[C---:B------:R-:W-:Y:S01]  /*6ed0*/  FMUL.FTZ R36, R67.reuse, R36 ;  /* 0x0000002443247220 */ /* 0x040fe20000410000 */
[----:B------:R-:W-:Y:S01]  /*6ee0*/  MUFU.EX2 R2, R2 ;  /* 0x0000000200027308 */ /* 0x000fe20000000800 */
[----:B------:R-:W-:Y:S01]  /*6ef0*/  FMUL.FTZ R35, R67, R35 ;  /* 0x0000002343237220 */ /* 0x000fe20000410000 */
[----:B------:R-:W-:Y:S01]  /*6f00*/  STS.U16 [R71+0x2200], R170 ;  /* 0x002200aa47007388 */ /* 0x000fe20000000400 */
[----:B------:R-:W-:-:S03]  /*6f10*/  FFMA.FTZ R181, R73, R82, R3 ;  /* 0x0000005249b57223 */ /* 0x000fc60000010003 */
[----:B------:R-:W-:Y:S02]  /*6f20*/  STS.U16 [R125+0x2240], R154 ;  /* 0x0022409a7d007388 */ /* 0x000fe40000000400 */
[----:B------:R-:W1:Y:S02]  /*6f30*/  MUFU.COS R67, R183 ;  /* 0x000000b700437308 */ /* 0x000e640000000000 */
[----:B------:R-:W-:Y:S06]  /*6f40*/  STS.U16 [R94+0x2280], R147 ;  /* 0x002280935e007388 */ /* 0x000fec0000000400 */
[----:B------:R-:W2:Y:S01]  /*6f50*/  MUFU.SIN R3, R183 ;  /* 0x000000b700037308 */ /* 0x000ea20000000400 */
[----:B------:R-:W-:Y:S04]  /*6f60*/  STS.U16 [R78+0x22c0], R151 ;  /* 0x0022c0974e007388 */ /* 0x000fe80000000400 */
[----:B------:R-:W-:Y:S04]  /*6f70*/  STS.U16 [R76+0x2300], R149 ;  /* 0x002300954c007388 */ /* 0x000fe80000000400 */
[----:B------:R-:W-:Y:S01]  /*6f80*/  STS.U16 [R79+0x2340], R172 ;  /* 0x002340ac4f007388 */ /* 0x000fe20000000400 */
[----:B------:R-:W-:-:S03]  /*6f90*/  ISETP.NE.AND P1, PT, R122, RZ, PT ;  /* 0x000000ff7a00720c */ /* 0x000fc60003f25270 */
[----:B------:R-:W-:Y:S01]  /*6fa0*/  STS.U16 [R126+0x2380], R145 ;  /* 0x002380917e007388 */ /* 0x000fe20000000400 */
[----:B0-----:R-:W-:-:S03]  /*6fb0*/  FMUL.FTZ R46, R179, R46 ;  /* 0x0000002eb32e7220 */ /* 0x001fc60000410000 */
[----:B------:R-:W-:Y:S01]  /*6fc0*/  STS.U16 [R127+0x23c0], R152 ;  /* 0x0023c0987f007388 */ /* 0x000fe20000000400 */
[----:B------:R-:W-:-:S03]  /*6fd0*/  FMUL.FTZ R45, R179, R45 ;  /* 0x0000002db32d7220 */ /* 0x000fc60000410000 */
[----:B------:R-:W-:Y:S01]  /*6fe0*/  STS.U16 [R124+0x2400], R153 ;  /* 0x002400997c007388 */ /* 0x000fe20000000400 */
[----:B------:R-:W-:-:S03]  /*6ff0*/  FMUL.FTZ R179, R73, R81 ;  /* 0x0000005149b37220 */ /* 0x000fc60000410000 */
[----:B------:R-:W-:Y:S04]  /*7000*/  STS.U16 [R123+0x2440], R150 ;  /* 0x002440967b007388 */ /* 0x000fe80000000400 */
[----:B------:R-:W-:Y:S01]  /*7010*/  STS.U16 [R77+0x2480], R146 ;  /* 0x002480924d007388 */ /* 0x000fe20000000400 */
[----:B------:R-:W-:-:S03]  /*7020*/  FMUL.FTZ R41, R182, R41 ;  /* 0x00000029b6297220 */ /* 0x000fc60000410000 */
[----:B------:R-:W-:Y:S01]  /*7030*/  STS.U16 [R95+0x24c0], R144 ;  /* 0x0024c0905f007388 */ /* 0x000fe20000000400 */
[----:B------:R-:W-:-:S03]  /*7040*/  FFMA.FTZ R179, R72, R82, -R179 ;  /* 0x0000005248b37223 */ /* 0x000fc600000108b3 */
[----:B------:R-:W-:Y:S01]  /*7050*/  STS.U16 [R128+0x2500], R143 ;  /* 0x0025008f80007388 */ /* 0x000fe20000000400 */
[----:B------:R-:W-:-:S03]  /*7060*/  FMUL.FTZ R182, R59, R181 ;  /* 0x000000b53bb67220 */ /* 0x000fc60000410000 */
[----:B------:R-:W-:Y:S01]  /*7070*/  STS.U16 [R129+0x2540], R174 ;  /* 0x002540ae81007388 */ /* 0x000fe20000000400 */
[----:B------:R-:W-:Y:S01]  /*7080*/  MOV R66, UR13 ;  /* 0x0000000d00427c02 */ /* 0x000fe20008000f00 */
[C---:B-1----:R-:W-:Y:S02]  /*7090*/  FMUL.FTZ R34, R2.reuse, R67 ;  /* 0x0000004302227220 */ /* 0x042fe40000410000 */
[----:B------:R-:W-:Y:S01]  /*70a0*/  STS.U16 [R60+0x2580], R169 ;  /* 0x002580a93c007388 */ /* 0x000fe20000000400 */
[----:B--2---:R-:W-:Y:S01]  /*70b0*/  FMUL.FTZ R33, R2, R3 ;  /* 0x0000000302217220 */ /* 0x004fe20000410000 */
[----:B------:R-:W-:Y:S02]  /*70c0*/  MOV R2, UR10 ;  /* 0x0000000a00027c02 */ /* 0x000fe40008000f00 */
[----:B------:R-:W-:Y:S01]  /*70d0*/  STS.U16 [R69+0x25c0], R140 ;  /* 0x0025c08c45007388 */ /* 0x000fe20000000400 */
[----:B------:R-:W-:-:S03]  /*70e0*/  FFMA.FTZ R182, R80, R179, -R182 ;  /* 0x000000b350b67223 */ /* 0x000fc600000108b6 */
[----:B------:R-:W-:Y:S01]  /*70f0*/  STS.U16 [R62+0x2600], R141 ;  /* 0x0026008d3e007388 */ /* 0x000fe20000000400 */
[----:B------:R-:W-:-:S03]  /*7100*/  @!P0 IADD3 R66, R66, -0x2, RZ ;  /* 0xfffffffe42428810 */ /* 0x000fc60007ffe0ff */
[----:B------:R-:W-:Y:S01]  /*7110*/  STS.U16 [R63+0x2640], R138 ;  /* 0x0026408a3f007388 */ /* 0x000fe20000000400 */
[----:B------:R-:W-:Y:S01]  /*7120*/  FMUL.FTZ R179, R59, R179 ;  /* 0x000000b33bb37220 */ /* 0x000fe20000410000 */
[----:B------:R-:W-:Y:S02]  /*7130*/  MOV R185, c[0x0][0x16c] ;  /* 0x00005b0000b97a02 */ /* 0x000fe40000000f00 */
[----:B------:R0:W-:Y:S01]  /*7140*/  STS.U16 [R68+0x2680], R137 ;  /* 0x0026808944007388 */ /* 0x0001e20000000400 */
[----:B------:R-:W-:-:S03]  /*7150*/  LEA R2, R2, UR6, 0x8 ;  /* 0x0000000602027c11 */ /* 0x000fc6000f8e40ff */
[----:B------:R1:W-:Y:S01]  /*7160*/  STS.U16 [R61+0x26c0], R142 ;  /* 0x0026c08e3d007388 */ /* 0x0003e20000000400 */
[----:B------:R-:W-:-:S03]  /*7170*/  @P1 IADD3 R2, R122, 0x200, RZ ;  /* 0x000002007a021810 */ /* 0x000fc60007ffe0ff */
[----:B------:R-:W-:Y:S01]  /*7180*/  STS.U16 [R136+0x2700], R139 ;  /* 0x0027008b88007388 */ /* 0x000fe20000000400 */
[----:B0-----:R-:W-:-:S03]  /*7190*/  HFMA2.MMA R68, -RZ, RZ, 0, 9.5367431640625e-07 ;  /* 0x00000010ff447435 */ /* 0x001fc600000001ff */
[----:B------:R-:W-:Y:S01]  /*71a0*/  STS.U16 [R135+0x2740], R180 ;  /* 0x002740b487007388 */ /* 0x000fe20000000400 */
[----:B------:R-:W-:-:S03]  /*71b0*/  FFMA.FTZ R181, R80, R181, R179 ;  /* 0x000000b550b57223 */ /* 0x000fc600000100b3 */
[----:B------:R-:W-:Y:S01]  /*71c0*/  STS.U16 [R134+0x2780], R177 ;  /* 0x002780b186007388 */ /* 0x000fe20000000400 */
[----:B------:R-:W-:Y:S01]  /*71d0*/  @!P0 IMAD R179, R66, R185, UR6 ;  /* 0x0000000642b38e24 */ /* 0x000fe2000f8e02b9 */
[----:B------:R-:W-:Y:S02]  /*71e0*/  SHF.L.U32 R77, R2, 0x3, RZ ;  /* 0x00000003024d7819 */ /* 0x000fe400000006ff */
[----:B------:R-:W-:Y:S04]  /*71f0*/  STS.U16 [R133+0x27c0], R178 ;  /* 0x0027c0b285007388 */ /* 0x000fe80000000400 */
[----:B------:R-:W-:Y:S01]  /*7200*/  STS.U16 [R130+0x2800], R175 ;  /* 0x002800af82007388 */ /* 0x000fe20000000400 */
[----:B------:R-:W-:-:S03]  /*7210*/  @!P0 IMAD.WIDE R2, R179, R68, UR42 ;  /* 0x0000002ab3028e25 */ /* 0x000fc6000f8e0244 */
[----:B------:R-:W-:Y:S04]  /*7220*/  STS.U16 [R132+0x2840], R173 ;  /* 0x002840ad84007388 */ /* 0x000fe80000000400 */
[----:B------:R-:W-:Y:S04]  /*7230*/  STS.U16 [R131+0x2880], R176 ;  /* 0x002880b083007388 */ /* 0x000fe80000000400 */
[----:B------:R-:W-:Y:S01]  /*7240*/  STS.U16 [R70+0x28c0], R171 ;  /* 0x0028c0ab46007388 */ /* 0x000fe20000000400 */
[----:B------:R-:W-:-:S06]  /*7250*/  NOP ;  /* 0x0000000000007918 */ /* 0x000fcc0000000000 */
[----:B------:R-:W0:Y:S04]  /*7260*/  LDS.U16 R145, [R74+0x2100] ;  /* 0x002100004a917984 */ /* 0x000e280000000400 */
[----:B------:R-:W2:Y:S04]  /*7270*/  LDS.U16 R125, [R74+0x2102] ;  /* 0x002102004a7d7984 */ /* 0x000ea80000000400 */
[----:B------:R-:W3:Y:S04]  /*7280*/  LDS.U16 R128, [R74+0x2104] ;  /* 0x002104004a807984 */ /* 0x000ee80000000400 */
        /* <DEDUP_REMOVED lines=30> */
[----:B----4-:R-:W-:-:S02]  /*7470*/  HADD2.F32 R32, -RZ, R32.H0_H0 ;  /* 0x20000020ff207230 */ /* 0x010fc40000004100 */
[----:B------:R-:W-:Y:S01]  /*7480*/  HADD2.F32 R31, -RZ, R31.H0_H0 ;  /* 0x2000001fff1f7230 */ /* 0x000fe20000004100 */
[----:B------:R-:W-:Y:S01]  /*7490*/  HFMA2.MMA R60, -RZ, RZ, 1.875, 0 ;  /* 0x3f800000ff3c7435 */ /* 0x000fe200000001ff */
[----:B------:R-:W-:Y:S01]  /*74a0*/  HADD2.F32 R78, -RZ, R218.H0_H0 ;  /* 0x200000daff4e7230 */ /* 0x000fe20000004100 */
[-C--:B------:R-:W-:Y:S01]  /*74b0*/  FMUL.FTZ R75, R32, R118.reuse ;  /* 0x00000076204b7220 */ /* 0x080fe20000410000 */
[----:B------:R-:W-:Y:S01]  /*74c0*/  HADD2.F32 R30, -RZ, R30.H0_H0 ;  /* 0x2000001eff1e7230 */ /* 0x000fe20000004100 */
[----:B------:R-:W-:Y:S01]  /*74d0*/  FMUL.FTZ R76, R31, R118 ;  /* 0x000000761f4c7220 */ /* 0x000fe20000410000 */
[----:B-1----:R-:W-:Y:S01]  /*74e0*/  MOV R61, RZ ;  /* 0x000000ff003d7202 */ /* 0x002fe20000000f00 */
[----:B------:R-:W-:Y:S01]  /*74f0*/  CS2R R62, SRZ ;  /* 0x00000000003e7805 */ /* 0x000fe2000001ff00 */
[----:B------:R-:W-:Y:S01]  /*7500*/  BAR.SYNC.DEFER_BLOCKING 0x0 ;  /* 0x0000000000007b1d */ /* 0x000fe20000010000 */
[C---:B------:R-:W-:Y:S01]  /*7510*/  FMUL.FTZ R74, R78.reuse, R75 ;  /* 0x0000004b4e4a7220 */ /* 0x040fe20000410000 */
[----:B------:R-:W-:Y:S01]  /*7520*/  HADD2.F32 R29, -RZ, R29.H0_H0 ;  /* 0x2000001dff1d7230 */ /* 0x000fe20000004100 */
[----:B------:R-:W-:Y:S01]  /*7530*/  FMUL.FTZ R75, R78, R76 ;  /* 0x0000004c4e4b7220 */ /* 0x000fe20000410000 */
[----:B------:R-:W-:Y:S01]  /*7540*/  HADD2.F32 R94, -RZ, R217.H0_H0 ;  /* 0x200000d9ff5e7230 */ /* 0x000fe20000004100 */
[----:B------:R-:W-:-:S02]  /*7550*/  FMUL.FTZ R76, R30, R117 ;  /* 0x000000751e4c7220 */ /* 0x000fc40000410000 */
[----:B------:R-:W-:Y:S02]  /*7560*/  FMUL.FTZ R78, R74, R81 ;  /* 0x000000514a4e7220 */ /* 0x000fe40000410000 */
[----:B--2---:R-:W-:Y:S02]  /*7570*/  FMUL.FTZ R77, R29, R117 ;  /* 0x000000751d4d7220 */ /* 0x004fe40000410000 */
[C---:B------:R-:W-:Y:S02]  /*7580*/  FMUL.FTZ R76, R94.reuse, R76 ;  /* 0x0000004c5e4c7220 */ /* 0x040fe40000410000 */
[C---:B------:R-:W-:Y:S01]  /*7590*/  FFMA.FTZ R79, R75.reuse, R82, R78 ;  /* 0x000000524b4f7223 */ /* 0x040fe2000001004e */
[----:B------:R-:W-:Y:S01]  /*75a0*/  HADD2.F32 R28, -RZ, R28.H0_H0 ;  /* 0x2000001cff1c7230 */ /* 0x000fe20000004100 */
[----:B------:R-:W-:Y:S01]  /*75b0*/  FMUL.FTZ R77, R94, R77 ;  /* 0x0000004d5e4d7220 */ /* 0x000fe20000410000 */
[----:B------:R1:W5:Y:S01]  /*75c0*/  @!P0 LDG.E.128 R60, [R2.64] ;  /* 0x00000028023c8981 */ /* 0x000362000c1e1d00 */
[----:B------:R-:W-:Y:S01]  /*75d0*/  HADD2.F32 R27, -RZ, R27.H0_H0 ;  /* 0x2000001bff1b7230 */ /* 0x000fe20000004100 */
[----:B-1----:R-:W-:-:S04]  /*75e0*/  FMUL.FTZ R3, R75, R81 ;  /* 0x000000514b037220 */ /* 0x002fc80000410000 */
[----:B------:R-:W-:Y:S02]  /*75f0*/  FFMA.FTZ R2, R74, R82, -R3 ;  /* 0x000000524a027223 */ /* 0x000fe40000010803 */
[----:B------:R-:W-:Y:S01]  /*7600*/  FADD.FTZ R3, R76, R79 ;  /* 0x0000004f4c037221 */ /* 0x000fe20000010000 */
[----:B------:R-:W-:Y:S01]  /*7610*/  HADD2.F32 R148, -RZ, R216.H0_H0 ;  /* 0x200000d8ff947230 */ /* 0x000fe20000004100 */
[----:B------:R-:W-:Y:S02]  /*7620*/  FADD.FTZ R2, R77, R2 ;  /* 0x000000024d027221 */ /* 0x000fe40000010000 */
[----:B------:R-:W-:Y:S02]  /*7630*/  FMUL.FTZ R95, R59, R3 ;  /* 0x000000033b5f7220 */ /* 0x000fe40000410000 */
[----:B------:R-:W-:Y:S02]  /*7640*/  FMUL.FTZ R78, R28, R116 ;  /* 0x000000741c4e7220 */ /* 0x000fe40000410000 */
[----:B------:R-:W-:-:S02]  /*7650*/  FMUL.FTZ R66, R57, R182 ;  /* 0x000000b639427220 */ /* 0x000fc40000410000 */
[----:B------:R-:W-:Y:S02]  /*7660*/  FMUL.FTZ R94, R59, R2 ;  /* 0x000000023b5e7220 */ /* 0x000fe40000410000 */
[----:B------:R-:W-:Y:S02]  /*7670*/  FMUL.FTZ R79, R27, R116 ;  /* 0x000000741b4f7220 */ /* 0x000fe40000410000 */
[----:B------:R-:W-:Y:S02]  /*7680*/  FFMA.FTZ R95, R80, R2, -R95 ;  /* 0x00000002505f7223 */ /* 0x000fe4000001085f */
[----:B------:R-:W-:Y:S01]  /*7690*/  FMUL.FTZ R78, R148, R78 ;  /* 0x0000004e944e7220 */ /* 0x000fe20000410000 */
[----:B------:R-:W-:Y:S01]  /*76a0*/  HADD2.F32 R26, -RZ, R26.H0_H0 ;  /* 0x2000001aff1a7230 */ /* 0x000fe20000004100 */
[-C--:B------:R-:W-:Y:S02]  /*76b0*/  FMUL.FTZ R67, R57, R181.reuse ;  /* 0x000000b539437220 */ /* 0x080fe40000410000 */
[----:B------:R-:W-:-:S02]  /*76c0*/  FFMA.FTZ R66, R58, R181, R66 ;  /* 0x000000b53a427223 */ /* 0x000fc40000010042 */
[----:B------:R-:W-:Y:S02]  /*76d0*/  FFMA.FTZ R94, R80, R3, R94 ;  /* 0x00000003505e7223 */ /* 0x000fe4000001005e */
[----:B------:R-:W-:Y:S02]  /*76e0*/  FMUL.FTZ R79, R148, R79 ;  /* 0x0000004f944f7220 */ /* 0x000fe40000410000 */
[----:B------:R-:W-:Y:S01]  /*76f0*/  FADD.FTZ R95, R78, R95 ;  /* 0x0000005f4e5f7221 */ /* 0x000fe20000010000 */
[----:B------:R-:W-:Y:S01]  /*7700*/  HADD2.F32 R149, -RZ, R215.H0_H0 ;  /* 0x200000d7ff957230 */ /* 0x000fe20000004100 */
[----:B------:R-:W-:Y:S01]  /*7710*/  FFMA.FTZ R67, R58, R182, -R67 ;  /* 0x000000b63a437223 */ /* 0x000fe20000010843 */
[----:B------:R-:W-:Y:S01]  /*7720*/  HADD2.F32 R25, -RZ, R25.H0_H0 ;  /* 0x20000019ff197230 */ /* 0x000fe20000004100 */
[----:B------:R-:W-:Y:S02]  /*7730*/  FMUL.FTZ R2, R55, R66 ;  /* 0x0000004237027220 */ /* 0x000fe40000410000 */
[----:B------:R-:W-:-:S02]  /*7740*/  FADD.FTZ R94, R79, R94 ;  /* 0x0000005e4f5e7221 */ /* 0x000fc40000010000 */
[C---:B------:R-:W-:Y:S02]  /*7750*/  FMUL.FTZ R3, R57.reuse, R95 ;  /* 0x0000005f39037220 */ /* 0x040fe40000410000 */
[----:B------:R-:W-:Y:S02]  /*7760*/  FMUL.FTZ R169, R26, R115 ;  /* 0x000000731aa97220 */ /* 0x000fe40000410000 */
[----:B------:R-:W-:Y:S02]  /*7770*/  FFMA.FTZ R148, R56, R67, -R2 ;  /* 0x0000004338947223 */ /* 0x000fe40000010802 */
[-C--:B------:R-:W-:Y:S02]  /*7780*/  FFMA.FTZ R2, R58, R94.reuse, R3 ;  /* 0x0000005e3a027223 */ /* 0x080fe40000010003 */
[----:B------:R-:W-:Y:S02]  /*7790*/  FMUL.FTZ R94, R57, R94 ;  /* 0x0000005e395e7220 */ /* 0x000fe40000410000 */
[----:B------:R-:W-:-:S02]  /*77a0*/  FMUL.FTZ R170, R25, R115 ;  /* 0x0000007319aa7220 */ /* 0x000fc40000410000 */
[C---:B------:R-:W-:Y:S01]  /*77b0*/  FMUL.FTZ R169, R149.reuse, R169 ;  /* 0x000000a995a97220 */ /* 0x040fe20000410000 */
[----:B------:R-:W-:Y:S01]  /*77c0*/  HADD2.F32 R24, -RZ, R24.H0_H0 ;  /* 0x20000018ff187230 */ /* 0x000fe20000004100 */
[----:B------:R-:W-:Y:S02]  /*77d0*/  FFMA.FTZ R95, R58, R95, -R94 ;  /* 0x0000005f3a5f7223 */ /* 0x000fe4000001085e */
[----:B------:R-:W-:Y:S02]  /*77e0*/  FMUL.FTZ R170, R149, R170 ;  /* 0x000000aa95aa7220 */ /* 0x000fe40000410000 */
[----:B------:R-:W-:Y:S01]  /*77f0*/  FADD.FTZ R2, R169, R2 ;  /* 0x00000002a9027221 */ /* 0x000fe20000010000 */
[----:B------:R-:W-:Y:S01]  /*7800*/  HADD2.F32 R23, -RZ, R23.H0_H0 ;  /* 0x20000017ff177230 */ /* 0x000fe20000004100 */
[----:B------:R-:W-:Y:S01]  /*7810*/  FMUL.FTZ R67, R55, R67 ;  /* 0x0000004337437220 */ /* 0x000fe20000410000 */
[----:B------:R-:W-:Y:S01]  /*7820*/  HADD2.F32 R94, -RZ, R208.H0_H0 ;  /* 0x200000d0ff5e7230 */ /* 0x000fe20000004100 */
[----:B------:R-:W-:-:S02]  /*7830*/  FADD.FTZ R95, R170, R95 ;  /* 0x0000005faa5f7221 */ /* 0x000fc40000010000 */
[C---:B------:R-:W-:Y:S02]  /*7840*/  FMUL.FTZ R3, R55.reuse, R2 ;  /* 0x0000000237037220 */ /* 0x040fe40000410000 */
[----:B------:R-:W-:Y:S02]  /*7850*/  FMUL.FTZ R171, R24, R114 ;  /* 0x0000007218ab7220 */ /* 0x000fe40000410000 */
[C---:B------:R-:W-:Y:S02]  /*7860*/  FFMA.FTZ R67, R56.reuse, R66, R67 ;  /* 0x0000004238437223 */ /* 0x040fe40000010043 */
        /* <DEDUP_REMOVED lines=13> */
[C---:B------:R-:W-:Y:S02]  /*7940*/  FMUL.FTZ R3, R53.reuse, R67 ;  /* 0x0000004335037220 */ /* 0x040fe40000410000 */
[-C--:B------:R-:W-:Y:S02]  /*7950*/  FFMA.FTZ R2, R54, R149.reuse, R2 ;  /* 0x0000009536027223 */ /* 0x080fe40000010002 */
[----:B------:R-:W-:Y:S02]  /*7960*/  FMUL.FTZ R149, R53, R149 ;  /* 0x0000009535957220 */ /* 0x000fe40000410000 */
[----:B------:R-:W-:Y:S02]  /*7970*/  FMUL.FTZ R174, R21, R113 ;  /* 0x0000007115ae7220 */ /* 0x000fe40000410000 */
[----:B------:R-:W-:-:S02]  /*7980*/  FMUL.FTZ R173, R94, R173 ;  /* 0x000000ad5ead7220 */ /* 0x000fc40000410000 */
[CC--:B------:R-:W-:Y:S02]  /*7990*/  FFMA.FTZ R3, R54.reuse, R148.reuse, -R3 ;  /* 0x0000009436037223 */ /* 0x0c0fe40000010803 */
        /* <DEDUP_REMOVED lines=8> */
[C---:B------:R-:W-:Y:S01]  /*7a20*/  FMUL.FTZ R67, R51.reuse, R2 ;  /* 0x0000000233437220 */ /* 0x040fe20000410000 */
[----:B------:R-:W-:Y:S01]  /*7a30*/  HADD2.F32 R94, -RZ, R157.H0_H0 ;  /* 0x2000009dff5e7230 */ /* 0x000fe20000004100 */
[-C--:B------:R-:W-:Y:S02]  /*7a40*/  FMUL.FTZ R175, R20, R112.reuse ;  /* 0x0000007014af7220 */ /* 0x080fe40000410000 */
[-C--:B------:R-:W-:Y:S02]  /*7a50*/  FFMA.FTZ R67, R52, R149.reuse, -R67 ;  /* 0x0000009534437223 */ /* 0x080fe40000010843 */
[----:B------:R-:W-:Y:S02]  /*7a60*/  FMUL.FTZ R149, R51, R149 ;  /* 0x0000009533957220 */ /* 0x000fe40000410000 */
[----:B------:R-:W-:Y:S02]  /*7a70*/  FMUL.FTZ R176, R19, R112 ;  /* 0x0000007013b07220 */ /* 0x000fe40000410000 */
[----:B------:R-:W-:-:S02]  /*7a80*/  FMUL.FTZ R66, R51, R148 ;  /* 0x0000009433427220 */ /* 0x000fc40000410000 */
[----:B------:R-:W-:Y:S02]  /*7a90*/  FFMA.FTZ R2, R52, R2, R149 ;  /* 0x0000000234027223 */ /* 0x000fe40000010095 */
[C---:B------:R-:W-:Y:S02]  /*7aa0*/  FMUL.FTZ R175, R94.reuse, R175 ;  /* 0x000000af5eaf7220 */ /* 0x040fe40000410000 */
[----:B------:R-:W-:Y:S02]  /*7ab0*/  FMUL.FTZ R176, R94, R176 ;  /* 0x000000b05eb07220 */ /* 0x000fe40000410000 */
[-C--:B------:R-:W-:Y:S01]  /*7ac0*/  FFMA.FTZ R66, R52, R3.reuse, -R66 ;  /* 0x0000000334427223 */ /* 0x080fe20000010842 */
[----:B------:R-:W-:Y:S01]  /*7ad0*/  HADD2.F32 R18, -RZ, R18.H0_H0 ;  /* 0x20000012ff127230 */ /* 0x000fe20000004100 */
[----:B------:R-:W-:Y:S02]  /*7ae0*/  FMUL.FTZ R3, R51, R3 ;  /* 0x0000000333037220 */ /* 0x000fe40000410000 */
[----:B------:R-:W-:Y:S01]  /*7af0*/  FADD.FTZ R2, R175, R2 ;  /* 0x00000002af027221 */ /* 0x000fe20000010000 */
[----:B------:R-:W-:Y:S01]  /*7b00*/  HADD2.F32 R17, -RZ, R17.H0_H0 ;  /* 0x20000011ff117230 */ /* 0x000fe20000004100 */
[----:B------:R-:W-:-:S02]  /*7b10*/  FADD.FTZ R67, R176, R67 ;  /* 0x00000043b0437221 */ /* 0x000fc40000010000 */
[----:B------:R-:W-:Y:S01]  /*7b20*/  FFMA.FTZ R3, R52, R148, R3 ;  /* 0x0000009434037223 */ /* 0x000fe20000010003 */
[----:B------:R-:W-:Y:S01]  /*7b30*/  HADD2.F32 R148, -RZ, R156.H0_H0 ;  /* 0x2000009cff947230 */ /* 0x000fe20000004100 */
[C---:B------:R-:W-:Y:S02]  /*7b40*/  FMUL.FTZ R94, R49.reuse, R2 ;  /* 0x00000002315e7220 */ /* 0x040fe40000410000 */
[----:B------:R-:W-:Y:S02]  /*7b50*/  FMUL.FTZ R149, R49, R67 ;  /* 0x0000004331957220 */ /* 0x000fe40000410000 */
[-C--:B------:R-:W-:Y:S02]  /*7b60*/  FMUL.FTZ R177, R18, R111.reuse ;  /* 0x0000006f12b17220 */ /* 0x080fe40000410000 */
[----:B------:R-:W-:Y:S02]  /*7b70*/  FMUL.FTZ R178, R17, R111 ;  /* 0x0000006f11b27220 */ /* 0x000fe40000410000 */
[----:B------:R-:W-:-:S02]  /*7b80*/  FFMA.FTZ R95, R50, R67, -R94 ;  /* 0x00000043325f7223 */ /* 0x000fc4000001085e */
[----:B------:R-:W-:Y:S02]  /*7b90*/  FFMA.FTZ R94, R50, R2, R149 ;  /* 0x00000002325e7223 */ /* 0x000fe40000010095 */
[C---:B------:R-:W-:Y:S01]  /*7ba0*/  FMUL.FTZ R177, R148.reuse, R177 ;  /* 0x000000b194b17220 */ /* 0x040fe20000410000 */
[----:B------:R-:W-:Y:S01]  /*7bb0*/  HADD2.F32 R15, -RZ, R15.H0_H0 ;  /* 0x2000000fff0f7230 */ /* 0x000fe20000004100 */
[----:B------:R-:W-:Y:S02]  /*7bc0*/  FMUL.FTZ R178, R148, R178 ;  /* 0x000000b294b27220 */ /* 0x000fe40000410000 */
[C---:B------:R-:W-:Y:S02]  /*7bd0*/  FMUL.FTZ R67, R49.reuse, R3 ;  /* 0x0000000331437220 */ /* 0x040fe40000410000 */
[----:B------:R-:W-:Y:S01]  /*7be0*/  FMUL.FTZ R2, R49, R66 ;  /* 0x0000004231027220 */ /* 0x000fe20000410000 */
[----:B------:R-:W-:Y:S01]  /*7bf0*/  HADD2.F32 R16, -RZ, R16.H0_H0 ;  /* 0x20000010ff107230 */ /* 0x000fe20000004100 */
[----:B------:R-:W-:-:S02]  /*7c00*/  FADD.FTZ R94, R177, R94 ;  /* 0x0000005eb15e7221 */ /* 0x000fc40000010000 */
[----:B------:R-:W-:Y:S02]  /*7c10*/  FADD.FTZ R95, R178, R95 ;  /* 0x0000005fb25f7221 */ /* 0x000fe40000010000 */
[C---:B------:R-:W-:Y:S01]  /*7c20*/  FFMA.FTZ R67, R50.reuse, R66, -R67 ;  /* 0x0000004232437223 */ /* 0x040fe20000010843 */
[----:B------:R-:W-:Y:S01]  /*7c30*/  HADD2.F32 R66, -RZ, R155.H0_H0 ;  /* 0x2000009bff427230 */ /* 0x000fe20000004100 */
[----:B------:R-:W-:Y:S02]  /*7c40*/  FFMA.FTZ R2, R50, R3, R2 ;  /* 0x0000000332027223 */ /* 0x000fe40000010002 */
        /* <DEDUP_REMOVED lines=9> */
[----:B------:R-:W-:-:S02]  /*7ce0*/  FMUL.FTZ R3, R47, R2 ;  /* 0x000000022f037220 */ /* 0x000fc40000410000 */
[----:B------:R-:W-:Y:S02]  /*7cf0*/  FADD.FTZ R149, R180, R149 ;  /* 0x00000095b4957221 */ /* 0x000fe40000010000 */
[-C--:B------:R-:W-:Y:S01]  /*7d00*/  FMUL.FTZ R95, R47, R67.reuse ;  /* 0x000000432f5f7220 */ /* 0x080fe20000410000 */
[----:B------:R-:W-:Y:S01]  /*7d10*/  HADD2.F32 R13, -RZ, R13.H0_H0 ;  /* 0x2000000dff0d7230 */ /* 0x000fe20000004100 */
[----:B------:R-:W-:Y:S01]  /*7d20*/  FADD.FTZ R94, R179, R94 ;  /* 0x0000005eb35e7221 */ /* 0x000fe20000010000 */
[----:B------:R-:W-:Y:S01]  /*7d30*/  HADD2.F32 R148, -RZ, R165.H0_H0 ;  /* 0x200000a5ff947230 */ /* 0x000fe20000004100 */
[----:B------:R-:W-:Y:S02]  /*7d40*/  FFMA.FTZ R3, R48, R67, -R3 ;  /* 0x0000004330037223 */ /* 0x000fe40000010803 */
[----:B------:R-:W-:Y:S02]  /*7d50*/  FMUL.FTZ R67, R45, R149 ;  /* 0x000000952d437220 */ /* 0x000fe40000410000 */
[----:B------:R-:W-:-:S02]  /*7d60*/  FMUL.FTZ R181, R14, R109 ;  /* 0x0000006d0eb57220 */ /* 0x000fc40000410000 */
[----:B------:R-:W-:Y:S02]  /*7d70*/  FFMA.FTZ R95, R48, R2, R95 ;  /* 0x00000002305f7223 */ /* 0x000fe4000001005f */
[-C--:B------:R-:W-:Y:S02]  /*7d80*/  FMUL.FTZ R2, R45, R94.reuse ;  /* 0x0000005e2d027220 */ /* 0x080fe40000410000 */
[----:B------:R-:W-:Y:S02]  /*7d90*/  FFMA.FTZ R94, R46, R94, R67 ;  /* 0x0000005e2e5e7223 */ /* 0x000fe40000010043 */
[----:B------:R-:W-:Y:S02]  /*7da0*/  FMUL.FTZ R182, R13, R109 ;  /* 0x0000006d0db67220 */ /* 0x000fe40000410000 */
[----:B------:R-:W-:Y:S02]  /*7db0*/  FMUL.FTZ R181, R148, R181 ;  /* 0x000000b594b57220 */ /* 0x000fe40000410000 */
[----:B------:R-:W-:-:S02]  /*7dc0*/  FFMA.FTZ R149, R46, R149, -R2 ;  /* 0x000000952e957223 */ /* 0x000fc40000010802 */
[----:B------:R-:W-:Y:S02]  /*7dd0*/  FMUL.FTZ R2, R45, R95 ;  /* 0x0000005f2d027220 */ /* 0x000fe40000410000 */
[----:B------:R-:W-:Y:S02]  /*7de0*/  FMUL.FTZ R182, R148, R182 ;  /* 0x000000b694b67220 */ /* 0x000fe40000410000 */
[----:B------:R-:W-:Y:S01]  /*7df0*/  FADD.FTZ R94, R181, R94 ;  /* 0x0000005eb55e7221 */ /* 0x000fe20000010000 */
[----:B------:R-:W-:Y:S01]  /*7e00*/  HADD2.F32 R12, -RZ, R12.H0_H0 ;  /* 0x2000000cff0c7230 */ /* 0x000fe20000004100 */
[-C--:B------:R-:W-:Y:S02]  /*7e10*/  FMUL.FTZ R66, R45, R3.reuse ;  /* 0x000000032d427220 */ /* 0x080fe40000410000 */
[----:B------:R-:W-:Y:S02]  /*7e20*/  FFMA.FTZ R2, R46, R3, -R2 ;  /* 0x000000032e027223 */ /* 0x000fe40000010802 */
[----:B------:R-:W-:-:S02]  /*7e30*/  FADD.FTZ R149, R182, R149 ;  /* 0x00000095b6957221 */ /* 0x000fc40000010000 */
[C---:B------:R-:W-:Y:S01]  /*7e40*/  FMUL.FTZ R3, R43.reuse, R94 ;  /* 0x0000005e2b037220 */ /* 0x040fe20000410000 */
[----:B------:R-:W-:Y:S01]  /*7e50*/  HADD2.F32 R11, -RZ, R11.H0_H0 ;  /* 0x2000000bff0b7230 */ /* 0x000fe20000004100 */
[----:B------:R-:W-:Y:S01]  /*7e60*/  FFMA.FTZ R66, R46, R95, R66 ;  /* 0x0000005f2e427223 */ /* 0x000fe20000010042 */
[----:B------:R-:W-:Y:S01]  /*7e70*/  HADD2.F32 R67, -RZ, R164.H0_H0 ;  /* 0x200000a4ff437230 */ /* 0x000fe20000004100 */
[-C--:B------:R-:W-:Y:S02]  /*7e80*/  FFMA.FTZ R95, R44, R149.reuse, -R3 ;  /* 0x000000952c5f7223 */ /* 0x080fe40000010803 */
[----:B------:R-:W-:Y:S02]  /*7e90*/  FMUL.FTZ R149, R43, R149 ;  /* 0x000000952b957220 */ /* 0x000fe40000410000 */
[-C--:B------:R-:W-:Y:S02]  /*7ea0*/  FMUL.FTZ R183, R12, R108.reuse ;  /* 0x0000006c0cb77220 */ /* 0x080fe40000410000 */
[----:B------:R-:W-:-:S02]  /*7eb0*/  FMUL.FTZ R184, R11, R108 ;  /* 0x0000006c0bb87220 */ /* 0x000fc40000410000 */
[----:B------:R-:W-:Y:S02]  /*7ec0*/  FFMA.FTZ R94, R44, R94, R149 ;  /* 0x0000005e2c5e7223 */ /* 0x000fe40000010095 */
[----:B------:R-:W-:Y:S02]  /*7ed0*/  FMUL.FTZ R183, R67, R183 ;  /* 0x000000b743b77220 */ /* 0x000fe40000410000 */
[----:B------:R-:W-:Y:S02]  /*7ee0*/  FMUL.FTZ R3, R43, R66 ;  /* 0x000000422b037220 */ /* 0x000fe40000410000 */
[----:B------:R-:W-:Y:S02]  /*7ef0*/  FMUL.FTZ R184, R67, R184 ;  /* 0x000000b843b87220 */ /* 0x000fe40000410000 */
[----:B------:R-:W-:Y:S02]  /*7f00*/  FADD.FTZ R94, R183, R94 ;  /* 0x0000005eb75e7221 */ /* 0x000fe40000010000 */
[----:B------:R-:W-:-:S02]  /*7f10*/  FMUL.FTZ R67, R43, R2 ;  /* 0x000000022b437220 */ /* 0x000fc40000410000 */
[----:B------:R-:W-:Y:S01]  /*7f20*/  FFMA.FTZ R3, R44, R2, -R3 ;  /* 0x000000022c037223 */ /* 0x000fe20000010803 */
[----:B------:R-:W-:Y:S01]  /*7f30*/  HADD2.F32 R9, -RZ, R9.H0_H0 ;  /* 0x20000009ff097230 */ /* 0x000fe20000004100 */
[----:B------:R-:W-:Y:S02]  /*7f40*/  FADD.FTZ R95, R184, R95 ;  /* 0x0000005fb85f7221 */ /* 0x000fe40000010000 */
[C---:B------:R-:W-:Y:S01]  /*7f50*/  FMUL.FTZ R2, R41.reuse, R94 ;  /* 0x0000005e29027220 */ /* 0x040fe20000410000 */
[----:B------:R-:W-:Y:S01]  /*7f60*/  HADD2.F32 R10, -RZ, R10.H0_H0 ;  /* 0x2000000aff0a7230 */ /* 0x000fe20000004100 */
[-C--:B------:R-:W-:Y:S02]  /*7f70*/  FMUL.FTZ R149, R41, R95.reuse ;  /* 0x0000005f29957220 */ /* 0x080fe40000410000 */
[----:B------:R-:W-:Y:S01]  /*7f80*/  FFMA.FTZ R148, R42, R95, -R2 ;  /* 0x0000005f2a947223 */ /* 0x000fe20000010802 */
[----:B------:R-:W-:Y:S01]  /*7f90*/  HADD2.F32 R2, -RZ, R163.H0_H0 ;  /* 0x200000a3ff027230 */ /* 0x000fe20000004100 */
[----:B------:R-:W-:-:S02]  /*7fa0*/  FMUL.FTZ R186, R9, R107 ;  /* 0x0000006b09ba7220 */ /* 0x000fc40000410000 */
[----:B------:R-:W-:Y:S02]  /*7fb0*/  FMUL.FTZ R185, R10, R107 ;  /* 0x0000006b0ab97220 */ /* 0x000fe40000410000 */
[----:B------:R-:W-:Y:S02]  /*7fc0*/  FFMA.FTZ R67, R44, R66, R67 ;  /* 0x000000422c437223 */ /* 0x000fe40000010043 */
[----:B------:R-:W-:Y:S02]  /*7fd0*/  FFMA.FTZ R149, R42, R94, R149 ;  /* 0x0000005e2a957223 */ /* 0x000fe40000010095 */
[C---:B------:R-:W-:Y:S02]  /*7fe0*/  FMUL.FTZ R186, R2.reuse, R186 ;  /* 0x000000ba02ba7220 */ /* 0x040fe40000410000 */
[----:B------:R-:W-:Y:S02]  /*7ff0*/  FMUL.FTZ R185, R2, R185 ;  /* 0x000000b902b97220 */ /* 0x000fe40000410000 */
[----:B------:R-:W-:-:S02]  /*8000*/  FMUL.FTZ R2, R41, R67 ;  /* 0x0000004329027220 */ /* 0x000fc40000410000 */
[----:B------:R-:W-:Y:S02]  /*8010*/  FADD.FTZ R149, R186, R149 ;  /* 0x00000095ba957221 */ /* 0x000fe40000010000 */
[-C--:B------:R-:W-:Y:S02]  /*8020*/  FMUL.FTZ R66, R41, R3.reuse ;  /* 0x0000000329427220 */ /* 0x080fe40000410000 */
[C---:B------:R-:W-:Y:S02]  /*8030*/  FFMA.FTZ R2, R42.reuse, R3, -R2 ;  /* 0x000000032a027223 */ /* 0x040fe40000010802 */
[----:B------:R-:W-:Y:S01]  /*8040*/  FADD.FTZ R148, R185, R148 ;  /* 0x00000094b9947221 */ /* 0x000fe20000010000 */
[----:B------:R-:W-:Y:S01]  /*8050*/  HADD2.F32 R7, -RZ, R7.H0_H0 ;  /* 0x20000007ff077230 */ /* 0x000fe20000004100 */
[----:B------:R-:W-:Y:S01]  /*8060*/  FMUL.FTZ R3, R39, R149 ;  /* 0x0000009527037220 */ /* 0x000fe20000410000 */
[----:B------:R-:W-:Y:S01]  /*8070*/  HADD2.F32 R8, -RZ, R8.H0_H0 ;  /* 0x20000008ff087230 */ /* 0x000fe20000004100 */
[----:B------:R-:W-:-:S02]  /*8080*/  FFMA.FTZ R66, R42, R67, R66 ;  /* 0x000000432a427223 */ /* 0x000fc40000010042 */
[-C--:B------:R-:W-:Y:S02]  /*8090*/  FMUL.FTZ R67, R39, R148.reuse ;  /* 0x0000009427437220 */ /* 0x080fe40000410000 */
[----:B------:R-:W-:Y:S01]  /*80a0*/  FFMA.FTZ R148, R40, R148, -R3 ;  /* 0x0000009428947223 */ /* 0x000fe20000010803 */
[----:B------:R-:W-:Y:S01]  /*80b0*/  HADD2.F32 R3, -RZ, R162.H0_H0 ;  /* 0x200000a2ff037230 */ /* 0x000fe20000004100 */
[-C--:B------:R-:W-:Y:S02]  /*80c0*/  FMUL.FTZ R188, R7, R106.reuse ;  /* 0x0000006a07bc7220 */ /* 0x080fe40000410000 */
[----:B------:R-:W-:Y:S02]  /*80d0*/  FMUL.FTZ R187, R8, R106 ;  /* 0x0000006a08bb7220 */ /* 0x000fe40000410000 */
[----:B------:R-:W-:Y:S02]  /*80e0*/  FFMA.FTZ R149, R40, R149, R67 ;  /* 0x0000009528957223 */ /* 0x000fe40000010043 */
[----:B------:R-:W-:-:S02]  /*80f0*/  FMUL.FTZ R188, R3, R188 ;  /* 0x000000bc03bc7220 */ /* 0x000fc40000410000 */
[----:B------:R-:W-:Y:S02]  /*8100*/  FMUL.FTZ R187, R3, R187 ;  /* 0x000000bb03bb7220 */ /* 0x000fe40000410000 */
[C---:B------:R-:W-:Y:S02]  /*8110*/  FMUL.FTZ R3, R39.reuse, R66 ;  /* 0x0000004227037220 */ /* 0x040fe40000410000 */
        /* <DEDUP_REMOVED lines=19> */
[----:B------:R-:W-:Y:S02]  /*8250*/  FFMA.FTZ R2, R38, R2, -R3 ;  /* 0x0000000226027223 */ /* 0x000fe40000010803 */
[----:B------:R-:W-:-:S02]  /*8260*/  FADD.FTZ R148, R189, R148 ;  /* 0x00000094bd947221 */ /* 0x000fc40000010000 */
[C---:B------:R-:W-:Y:S01]  /*8270*/  FMUL.FTZ R3, R35.reuse, R149 ;  /* 0x0000009523037220 */ /* 0x040fe20000410000 */
[----:B------:R-:W-:Y:S01]  /*8280*/  HADD2.F32 R4, -RZ, R4.H0_H0 ;  /* 0x20000004ff047230 */ /* 0x000fe20000004100 */
[----:B------:R-:W-:Y:S02]  /*8290*/  FFMA.FTZ R66, R38, R66, R67 ;  /* 0x0000004226427223 */ /* 0x000fe40000010043 */
[-C--:B------:R-:W-:Y:S02]  /*82a0*/  FMUL.FTZ R67, R35, R148.reuse ;  /* 0x0000009423437220 */ /* 0x080fe40000410000 */
[----:B------:R-:W-:Y:S01]  /*82b0*/  FFMA.FTZ R148, R36, R148, -R3 ;  /* 0x0000009424947223 */ /* 0x000fe20000010803 */
[----:B------:R-:W-:Y:S01]  /*82c0*/  HADD2.F32 R3, -RZ, R65.H0_H0 ;  /* 0x20000041ff037230 */ /* 0x000fe20000004100 */
[----:B------:R-:W-:Y:S01]  /*82d0*/  FMUL.FTZ R191, R4, R104 ;  /* 0x0000006804bf7220 */ /* 0x000fe20000410000 */
[----:B------:R-:W-:-:S03]  /*82e0*/  HADD2.F32 R65, -RZ, R160.H0_H0 ;  /* 0x200000a0ff417230 */ /* 0x000fc60000004100 */
[----:B------:R-:W-:Y:S02]  /*82f0*/  FMUL.FTZ R192, R3, R104 ;  /* 0x0000006803c07220 */ /* 0x000fe40000410000 */
[C---:B------:R-:W-:Y:S02]  /*8300*/  FMUL.FTZ R191, R65.reuse, R191 ;  /* 0x000000bf41bf7220 */ /* 0x040fe40000410000 */
[----:B------:R-:W-:Y:S02]  /*8310*/  FFMA.FTZ R149, R36, R149, R67 ;  /* 0x0000009524957223 */ /* 0x000fe40000010043 */
[----:B------:R-:W-:Y:S02]  /*8320*/  FMUL.FTZ R192, R65, R192 ;  /* 0x000000c041c07220 */ /* 0x000fe40000410000 */
[----:B------:R-:W-:Y:S02]  /*8330*/  FMUL.FTZ R67, R35, R66 ;  /* 0x0000004223437220 */ /* 0x000fe40000410000 */
[----:B------:R-:W-:-:S02]  /*8340*/  FADD.FTZ R148, R191, R148 ;  /* 0x00000094bf947221 */ /* 0x000fc40000010000 */
[-C--:B------:R-:W-:Y:S02]  /*8350*/  FMUL.FTZ R65, R35, R2.reuse ;  /* 0x0000000223417220 */ /* 0x080fe40000410000 */
[----:B------:R-:W-:Y:S02]  /*8360*/  FFMA.FTZ R67, R36, R2, -R67 ;  /* 0x0000000224437223 */ /* 0x000fe40000010843 */
[----:B------:R-:W-:Y:S02]  /*8370*/  FADD.FTZ R149, R192, R149 ;  /* 0x00000095c0957221 */ /* 0x000fe40000010000 */
[C---:B------:R-:W-:Y:S01]  /*8380*/  FMUL.FTZ R2, R33.reuse, R148 ;  /* 0x0000009421027220 */ /* 0x040fe20000410000 */
[----:B------:R-:W-:Y:S01]  /*8390*/  ISETP.NE.AND P0, PT, R122, 0x7f, PT ;  /* 0x0000007f7a00780c */ /* 0x000fe20003f05270 */
[-C--:B------:R-:W-:Y:S01]  /*83a0*/  FMUL.FTZ R95, R33, R149.reuse ;  /* 0x00000095215f7220 */ /* 0x080fe20000410000 */
[----:B------:R-:W-:Y:S01]  /*83b0*/  HADD2.F32 R0, -RZ, R0.H0_H0 ;  /* 0x20000000ff007230 */ /* 0x000fe20000004100 */
[----:B------:R-:W-:Y:S01]  /*83c0*/  FFMA.FTZ R149, R34, R149, R2 ;  /* 0x0000009522957223 */ /* 0x000fe20000010002 */
[----:B------:R-:W-:-:S02]  /*83d0*/  HADD2.F32 R2, -RZ, R64.H0_H0 ;  /* 0x20000040ff027230 */ /* 0x000fc40000004100 */
[----:B------:R-:W-:Y:S01]  /*83e0*/  HADD2.F32 R64, -RZ, R159.H0_H0 ;  /* 0x2000009fff407230 */ /* 0x000fe20000004100 */
[-C--:B------:R-:W-:Y:S02]  /*83f0*/  FMUL.FTZ R194, R0, R103.reuse ;  /* 0x0000006700c27220 */ /* 0x080fe40000410000 */
[----:B------:R-:W-:Y:S02]  /*8400*/  FMUL.FTZ R193, R2, R103 ;  /* 0x0000006702c17220 */ /* 0x000fe40000410000 */
[----:B------:R-:W-:Y:S02]  /*8410*/  FFMA.FTZ R65, R36, R66, R65 ;  /* 0x0000004224417223 */ /* 0x000fe40000010041 */
[----:B------:R-:W-:Y:S02]  /*8420*/  FMUL.FTZ R94, R33, R67 ;  /* 0x00000043215e7220 */ /* 0x000fe40000410000 */
[C---:B------:R-:W-:Y:S02]  /*8430*/  FMUL.FTZ R193, R64.reuse, R193 ;  /* 0x000000c140c17220 */ /* 0x040fe40000410000 */
[----:B------:R-:W-:-:S02]  /*8440*/  FMUL.FTZ R194, R64, R194 ;  /* 0x000000c240c27220 */ /* 0x000fc40000410000 */
[-C--:B------:R-:W-:Y:S02]  /*8450*/  FMUL.FTZ R64, R33, R65.reuse ;  /* 0x0000004121407220 */ /* 0x080fe40000410000 */
[C---:B------:R-:W-:Y:S02]  /*8460*/  FFMA.FTZ R66, R34.reuse, R148, -R95 ;  /* 0x0000009422427223 */ /* 0x040fe4000001085f */
[C---:B------:R-:W-:Y:S02]  /*8470*/  FFMA.FTZ R65, R34.reuse, R65, R94 ;  /* 0x0000004122417223 */ /* 0x040fe4000001005e */
[----:B------:R1:W2:Y:S01]  /*8480*/  @P0 LDS.64 R94, [R122.X8+0xea88] ;  /* 0x00ea88007a5e0984 */ /* 0x0002a20000008a00 */
[----:B------:R-:W-:Y:S01]  /*8490*/  BSSY B0, `(.L_x_1783) ;  /* 0x0000012000007945 */ /* 0x000fe20003800000 */
[----:B------:R-:W-:Y:S01]  /*84a0*/  FFMA.FTZ R64, R34, R67, -R64 ;  /* 0x0000004322407223 */ /* 0x000fe20000010840 */
[----:B------:R-:W-:Y:S01]  /*84b0*/  LEA.HI R235, R122, R122, RZ, 0x1e ;  /* 0x0000007a7aeb7211 */ /* 0x000fe200078ff0ff */
[----:B------:R-:W-:-:S02]  /*84c0*/  FADD.FTZ R66, R193, R66 ;  /* 0x00000042c1427221 */ /* 0x000fc40000010000 */
[----:B------:R-:W-:Y:S01]  /*84d0*/  FADD.FTZ R67, R194, R149 ;  /* 0x00000095c2437221 */ /* 0x000fe20000010000 */
[----:B------:R-:W-:Y:S05]  /*84e0*/  @P0 BRA `(.L_x_1784) ;  /* 0x000000c000000947 */ /* 0x000fea0003800000 */
[----:B0--3--:R-:W-:Y:S01]  /*84f0*/  ULDC UR34, c[0x0][0x174] ;  /* 0x00005d0000227ab9 */ /* 0x009fe20000000800 */
[----:B--2---:R-:W-:Y:S01]  /*8500*/  MOV R95, RZ ;  /* 0x000000ff005f7202 */ /* 0x004fe20000000f00 */
        /* <DEDUP_REMOVED lines=10> */
.L_x_1784:
[----:B0--3--:R-:W-:Y:S05]  /*85b0*/  BSYNC B0 ;  /* 0x0000000000007941 */ /* 0x009fea0003800000 */
.L_x_1783:
        /* <DEDUP_REMOVED lines=10> */
[----:B------:R-:W-:Y:S02]  /*8660*/  HADD2.F32 R145, -RZ, R145.H0_H0 ;  /* 0x20000091ff917230 */ /* 0x000fe40000004100 */
[----:B------:R-:W-:Y:S02]  /*8670*/  HADD2.F32 R140, -RZ, R140.H0_H0 ;  /* 0x2000008cff8c7230 */ /* 0x000fe40000004100 */
[----:B0-----:R-:W-:Y:S01]  /*8680*/  HADD2.F32 R65, -RZ, R124.H0_H0 ;  /* 0x2000007cff417230 */ /* 0x001fe20000004100 */
        /* <DEDUP_REMOVED lines=45> */
[----:B------:R-:W-:Y:S02]  /*8960*/  FMUL.FTZ R146, R87, R146 ;  /* 0x0000009257927220 */ /* 0x000fe40000410000 */
[C---:B------:R-:W-:Y:S02]  /*8970*/  FMUL.FTZ R147, R86.reuse, R147 ;  /* 0x0000009356937220 */ /* 0x040fe40000410000 */
[----:B------:R-:W-:Y:S02]  /*8980*/  FMUL.FTZ R148, R86, R67 ;  /* 0x0000004356947220 */ /* 0x000fe40000410000 */
[C---:B------:R-:W-:Y:S02]  /*8990*/  FMUL.FTZ R149, R85.reuse, R66 ;  /* 0x0000004255957220 */ /* 0x040fe40000410000 */
[----:B------:R-:W-:Y:S02]  /*89a0*/  FMUL.FTZ R150, R85, R150 ;  /* 0x0000009655967220 */ /* 0x000fe40000410000 */
[----:B------:R-:W-:-:S02]  /*89b0*/  FMUL.FTZ R151, R84, R151 ;  /* 0x0000009754977220 */ /* 0x000fc40000410000 */
[----:B------:R-:W-:Y:S02]  /*89c0*/  FMUL.FTZ R152, R84, R65 ;  /* 0x0000004154987220 */ /* 0x000fe40000410000 */
[C---:B------:R-:W-:Y:S02]  /*89d0*/  FMUL.FTZ R153, R83.reuse, R64 ;  /* 0x0000004053997220 */ /* 0x040fe40000410000 */
[----:B------:R-:W-:Y:S01]  /*89e0*/  FMUL.FTZ R154, R83, R154 ;  /* 0x0000009a539a7220 */ /* 0x000fe20000410000 */
[----:B------:R-:W-:Y:S06]  /*89f0*/  BAR.SYNC.DEFER_BLOCKING 0x0 ;  /* 0x0000000000007b1d */ /* 0x000fec0000010000 */
[----:B------:R-:W-:Y:S05]  /*8a00*/  @P0 BRA `(.L_x_1786) ;  /* 0x00000cd000000947 */ /* 0x000fea0003800000 */
[----:B------:R-:W-:-:S05]  /*8a10*/  IMAD R209, R122, 0x50, RZ ;  /* 0x000000507ad17824 */ /* 0x000fca00078e02ff */
[----:B------:R-:W-:Y:S04]  /*8a20*/  LDS.128 R64, [R209+0xc670] ;  /* 0x00c67000d1407984 */ /* 0x000fe80000000c00 */
[----:B------:R-:W0:Y:S02]  /*8a30*/  LDS.128 R68, [R209+0xc680] ;  /* 0x00c68000d1447984 */ /* 0x000e240000000c00 */
[----:B0-----:R-:W-:-:S04]  /*8a40*/  FMUL.FTZ R211, R65, R69 ;  /* 0x0000004541d37220 */ /* 0x001fc80000410000 */
[C---:B------:R-:W-:Y:S02]  /*8a50*/  FFMA.FTZ R210, R64.reuse, R68, -R211 ;  /* 0x0000004440d27223 */ /* 0x040fe400000108d3 */
[----:B------:R-:W-:-:S04]  /*8a60*/  FMUL.FTZ R211, R64, R69 ;  /* 0x0000004540d37220 */ /* 0x000fc80000410000 */
[----:B------:R-:W-:Y:S02]  /*8a70*/  FFMA.FTZ R211, R65, R68, R211 ;  /* 0x0000004441d37223 */ /* 0x000fe400000100d3 */
[----:B------:R-:W-:-:S04]  /*8a80*/  FMUL.FTZ R65, R67, R69 ;  /* 0x0000004543417220 */ /* 0x000fc80000410000 */
[C---:B------:R-:W-:Y:S02]  /*8a90*/  FFMA.FTZ R65, R66.reuse, R68, -R65 ;  /* 0x0000004442417223 */ /* 0x040fe40000010841 */
[----:B------:R-:W-:-:S04]  /*8aa0*/  FMUL.FTZ R66, R66, R69 ;  /* 0x0000004542427220 */ /* 0x000fc80000410000 */
[----:B------:R-:W-:Y:S02]  /*8ab0*/  FFMA.FTZ R66, R67, R68, R66 ;  /* 0x0000004443427223 */ /* 0x000fe40000010042 */
[----:B------:R-:W-:Y:S02]  /*8ac0*/  FADD.FTZ R68, R70, R65 ;  /* 0x0000004146447221 */ /* 0x000fe40000010000 */
[----:B------:R-:W-:Y:S02]  /*8ad0*/  FADD.FTZ R71, R71, R66 ;  /* 0x0000004247477221 */ /* 0x000fe40000010000 */
[----:B------:R-:W0:Y:S02]  /*8ae0*/  LDS.128 R64, [R209+0xc690] ;  /* 0x00c69000d1407984 */ /* 0x000e240000000c00 */
[C---:B0-----:R-:W-:Y:S02]  /*8af0*/  FMUL.FTZ R70, R65.reuse, R210 ;  /* 0x000000d241467220 */ /* 0x041fe40000410000 */
[----:B------:R-:W-:-:S02]  /*8b00*/  FMUL.FTZ R69, R65, R211 ;  /* 0x000000d341457220 */ /* 0x000fc40000410000 */
[C---:B------:R-:W-:Y:S02]  /*8b10*/  FFMA.FTZ R70, R64.reuse, R211, R70 ;  /* 0x000000d340467223 */ /* 0x040fe40000010046 */
[CC--:B------:R-:W-:Y:S02]  /*8b20*/  FMUL.FTZ R211, R65.reuse, R71.reuse ;  /* 0x0000004741d37220 */ /* 0x0c0fe40000410000 */
[----:B------:R-:W-:Y:S02]  /*8b30*/  FMUL.FTZ R65, R65, R68 ;  /* 0x0000004441417220 */ /* 0x000fe40000410000 */
[C---:B------:R-:W-:Y:S02]  /*8b40*/  FFMA.FTZ R69, R64.reuse, R210, -R69 ;  /* 0x000000d240457223 */ /* 0x040fe40000010845 */
[C---:B------:R-:W-:Y:S02]  /*8b50*/  FFMA.FTZ R211, R64.reuse, R68, -R211 ;  /* 0x0000004440d37223 */ /* 0x040fe400000108d3 */
[----:B------:R-:W-:-:S02]  /*8b60*/  FFMA.FTZ R210, R64, R71, R65 ;  /* 0x0000004740d27223 */ /* 0x000fc40000010041 */
[----:B------:R-:W-:Y:S02]  /*8b70*/  FADD.FTZ R71, R66, R211 ;  /* 0x000000d342477221 */ /* 0x000fe40000010000 */
[----:B------:R-:W-:Y:S02]  /*8b80*/  FADD.FTZ R210, R67, R210 ;  /* 0x000000d243d27221 */ /* 0x000fe40000010000 */
[----:B------:R-:W0:Y:S02]  /*8b90*/  LDS.128 R64, [R209+0xc6a0] ;  /* 0x00c6a000d1407984 */ /* 0x000e240000000c00 */
[C---:B0-----:R-:W-:Y:S02]  /*8ba0*/  FMUL.FTZ R68, R65.reuse, R70 ;  /* 0x0000004641447220 */ /* 0x041fe40000410000 */
[----:B------:R-:W-:Y:S02]  /*8bb0*/  FMUL.FTZ R211, R65, R210 ;  /* 0x000000d241d37220 */ /* 0x000fe40000410000 */
[----:B------:R-:W-:-:S02]  /*8bc0*/  FFMA.FTZ R68, R64, R69, -R68 ;  /* 0x0000004540447223 */ /* 0x000fc40000010844 */
[C---:B------:R-:W-:Y:S02]  /*8bd0*/  FMUL.FTZ R69, R65.reuse, R69 ;  /* 0x0000004541457220 */ /* 0x040fe40000410000 */
[-C--:B------:R-:W-:Y:S02]  /*8be0*/  FMUL.FTZ R65, R65, R71.reuse ;  /* 0x0000004741417220 */ /* 0x080fe40000410000 */
[C---:B------:R-:W-:Y:S02]  /*8bf0*/  FFMA.FTZ R211, R64.reuse, R71, -R211 ;  /* 0x0000004740d37223 */ /* 0x040fe400000108d3 */
[C---:B------:R-:W-:Y:S02]  /*8c00*/  FFMA.FTZ R210, R64.reuse, R210, R65 ;  /* 0x000000d240d27223 */ /* 0x040fe40000010041 */
[----:B------:R-:W-:Y:S02]  /*8c10*/  FFMA.FTZ R70, R64, R70, R69 ;  /* 0x0000004640467223 */ /* 0x000fe40000010045 */
[----:B------:R-:W-:-:S02]  /*8c20*/  FADD.FTZ R69, R67, R210 ;  /* 0x000000d243457221 */ /* 0x000fc40000010000 */
[----:B------:R-:W-:Y:S01]  /*8c30*/  FADD.FTZ R211, R66, R211 ;  /* 0x000000d342d37221 */ /* 0x000fe20000010000 */
[----:B------:R-:W-:Y:S05]  /*8c40*/  BRA.DIV ~URZ, `(.L_x_1787) ;  /* 0x000096727f007947 */ /* 0x000fea000b800000 */
[----:B------:R0:W3:Y:S02]  /*8c50*/  SHFL.UP PT, R67, R68, 0x1, RZ ;  /* 0x0420000044437989 */ /* 0x0000e400000e00ff */
.L_x_1895:
[----:B------:R-:W-:Y:S05]  /*8c60*/  BRA.DIV ~URZ, `(.L_x_1788) ;  /* 0x000096d27f007947 */ /* 0x000fea000b800000 */
[----:B------:R-:W4:Y:S01]  /*8c70*/  SHFL.UP PT, R213, R211, 0x1, RZ ;  /* 0x04200000d3d57989 */ /* 0x000f2200000e00ff */
[----:B------:R-:W-:-:S03]  /*8c80*/  ISETP.GE.AND P0, PT, R121, 0x1, PT ;  /* 0x000000017900780c */ /* 0x000fc60003f06270 */
[----:B------:R-:W0:Y:S04]  /*8c90*/  SHFL.UP PT, R71, R69, 0x1, RZ ;  /* 0x0420000045477989 */ /* 0x000e2800000e00ff */
[----:B------:R-:W1:Y:S01]  /*8ca0*/  SHFL.UP PT, R65, R70, 0x1, RZ ;  /* 0x0420000046417989 */ /* 0x000e6200000e00ff */
[C---:B----4-:R-:W-:Y:S02]  /*8cb0*/  FMUL.FTZ R66, R70.reuse, R213 ;  /* 0x000000d546427220 */ /* 0x050fe40000410000 */
[-C--:B0-----:R-:W-:Y:S02]  /*8cc0*/  FMUL.FTZ R64, R70, R71.reuse ;  /* 0x0000004746407220 */ /* 0x081fe40000410000 */
[----:B------:R-:W-:Y:S02]  /*8cd0*/  FFMA.FTZ R66, R68, R71, R66 ;  /* 0x0000004744427223 */ /* 0x000fe40000010042 */
[----:B---3--:R-:W-:-:S02]  /*8ce0*/  FMUL.FTZ R71, R70, R67 ;  /* 0x0000004346477220 */ /* 0x008fc40000410000 */
[C---:B------:R-:W-:Y:S02]  /*8cf0*/  FFMA.FTZ R64, R68.reuse, R213, -R64 ;  /* 0x000000d544407223 */ /* 0x040fe40000010840 */
[----:B------:R-:W-:Y:S02]  /*8d00*/  @P0 FADD.FTZ R69, R69, R66 ;  /* 0x0000004245450221 */ /* 0x000fe40000010000 */
[-C--:B-1----:R-:W-:Y:S02]  /*8d10*/  FFMA.FTZ R71, R68, R65.reuse, R71 ;  /* 0x0000004144477223 */ /* 0x082fe40000010047 */
[C---:B------:R-:W-:Y:S02]  /*8d20*/  FMUL.FTZ R65, R70.reuse, R65 ;  /* 0x0000004146417220 */ /* 0x040fe40000410000 */
[----:B------:R-:W-:Y:S01]  /*8d30*/  @P0 FADD.FTZ R211, R211, R64 ;  /* 0x00000040d3d30221 */ /* 0x000fe20000010000 */
[----:B------:R-:W-:Y:S01]  /*8d40*/  FSEL R71, R70, R71, !P0 ;  /* 0x0000004746477208 */ /* 0x000fe20004000000 */
[----:B------:R-:W0:Y:S01]  /*8d50*/  SHFL.UP PT, R64, R69, 0x2, RZ ;  /* 0x0440000045407989 */ /* 0x000e2200000e00ff */
[----:B------:R-:W-:Y:S01]  /*8d60*/  @P0 FFMA.FTZ R68, R68, R67, -R65 ;  /* 0x0000004344440223 */ /* 0x000fe20000010841 */
[----:B------:R-:W-:-:S02]  /*8d70*/  ISETP.GE.AND P0, PT, R121, 0x2, PT ;  /* 0x000000027900780c */ /* 0x000fc40003f06270 */
[----:B------:R-:W1:Y:S01]  /*8d80*/  SHFL.UP PT, R65, R211, 0x2, RZ ;  /* 0x04400000d3417989 */ /* 0x000e6200000e00ff */
[----:B0-----:R-:W-:-:S04]  /*8d90*/  FMUL.FTZ R66, R71, R64 ;  /* 0x0000004047427220 */ /* 0x001fc80000410000 */
[-C--:B-1----:R-:W-:Y:S02]  /*8da0*/  FFMA.FTZ R66, R68, R65.reuse, -R66 ;  /* 0x0000004144427223 */ /* 0x082fe40000010842 */
[----:B------:R-:W-:-:S04]  /*8db0*/  FMUL.FTZ R65, R71, R65 ;  /* 0x0000004147417220 */ /* 0x000fc80000410000 */
[----:B------:R-:W-:Y:S02]  /*8dc0*/  @P0 FADD.FTZ R211, R211, R66 ;  /* 0x00000042d3d30221 */ /* 0x000fe40000010000 */
[----:B------:R-:W-:Y:S02]  /*8dd0*/  FFMA.FTZ R64, R68, R64, R65 ;  /* 0x0000004044407223 */ /* 0x000fe40000010041 */
[----:B------:R-:W0:Y:S02]  /*8de0*/  SHFL.UP PT, R65, R71, 0x2, RZ ;  /* 0x0440000047417989 */ /* 0x000e2400000e00ff */
[----:B------:R-:W-:Y:S02]  /*8df0*/  @P0 FADD.FTZ R69, R69, R64 ;  /* 0x0000004045450221 */ /* 0x000fe40000010000 */
[----:B------:R-:W1:Y:S01]  /*8e00*/  SHFL.UP PT, R64, R68, 0x2, RZ ;  /* 0x0440000044407989 */ /* 0x000e6200000e00ff */
[C---:B0-----:R-:W-:Y:S02]  /*8e10*/  FMUL.FTZ R67, R71.reuse, R65 ;  /* 0x0000004147437220 */ /* 0x041fe40000410000 */
[----:B-1----:R-:W-:-:S04]  /*8e20*/  FMUL.FTZ R66, R71, R64 ;  /* 0x0000004047427220 */ /* 0x002fc80000410000 */
[C---:B------:R-:W-:Y:S02]  /*8e30*/  FFMA.FTZ R66, R68.reuse, R65, R66 ;  /* 0x0000004144427223 */ /* 0x040fe40000010042 */
[----:B------:R-:W0:Y:S01]  /*8e40*/  SHFL.UP PT, R65, R69, 0x4, RZ ;  /* 0x0480000045417989 */ /* 0x000e2200000e00ff */
[----:B------:R-:W-:Y:S02]  /*8e50*/  @P0 FFMA.FTZ R68, R68, R64, -R67 ;  /* 0x0000004044440223 */ /* 0x000fe40000010843 */
[----:B------:R-:W-:Y:S01]  /*8e60*/  FSEL R64, R71, R66, !P0 ;  /* 0x0000004247407208 */ /* 0x000fe20004000000 */
[----:B------:R-:W1:Y:S01]  /*8e70*/  SHFL.UP PT, R67, R211, 0x4, RZ ;  /* 0x04800000d3437989 */ /* 0x000e6200000e00ff */
[----:B------:R-:W-:-:S03]  /*8e80*/  ISETP.GE.AND P0, PT, R121, 0x4, PT ;  /* 0x000000047900780c */ /* 0x000fc60003f06270 */
        /* <DEDUP_REMOVED lines=20> */
[----:B------:R-:W-:Y:S02]  /*8fd0*/  FFMA.FTZ R66, R68, R66, R67 ;  /* 0x0000004244427223 */ /* 0x000fe40000010043 */
[----:B------:R-:W0:Y:S02]  /*8fe0*/  SHFL.UP PT, R67, R65, 0x8, RZ ;  /* 0x0500000041437989 */ /* 0x000e2400000e00ff */
[----:B------:R-:W-:Y:S02]  /*8ff0*/  @P0 FADD.FTZ R69, R69, R66 ;  /* 0x0000004245450221 */ /* 0x000fe40000010000 */
[----:B------:R-:W1:Y:S04]  /*9000*/  SHFL.UP PT, R66, R68, 0x8, RZ ;  /* 0x0500000044427989 */ /* 0x000e6800000e00ff */
[----:B------:R-:W3:Y:S01]  /*9010*/  SHFL.UP PT, R210, R211, 0x10, RZ ;  /* 0x06000000d3d27989 */ /* 0x000ee200000e00ff */
[----:B0-----:R-:W-:-:S02]  /*9020*/  FMUL.FTZ R71, R65, R67 ;  /* 0x0000004341477220 */ /* 0x001fc40000410000 */
[----:B-1----:R-:W-:-:S04]  /*9030*/  FMUL.FTZ R64, R65, R66 ;  /* 0x0000004241407220 */ /* 0x002fc80000410000 */
[C---:B------:R-:W-:Y:S02]  /*9040*/  FFMA.FTZ R64, R68.reuse, R67, R64 ;  /* 0x0000004344407223 */ /* 0x040fe40000010040 */
[----:B------:R-:W-:-:S03]  /*9050*/  @P0 FFMA.FTZ R68, R68, R66, -R71 ;  /* 0x0000004244440223 */ /* 0x000fc60000010847 */
[----:B------:R-:W-:Y:S02]  /*9060*/  FSEL R70, R65, R64, !P0 ;  /* 0x0000004041467208 */ /* 0x000fe40004000000 */
[----:B------:R-:W0:Y:S01]  /*9070*/  SHFL.UP PT, R64, R69, 0x10, RZ ;  /* 0x0600000045407989 */ /* 0x000e2200000e00ff */
[----:B------:R-:W-:-:S03]  /*9080*/  MOV R212, R68 ;  /* 0x0000004400d47202 */ /* 0x000fc60000000f00 */
[----:B------:R-:W1:Y:S04]  /*9090*/  SHFL.UP PT, R71, R70, 0x10, RZ ;  /* 0x0600000046477989 */ /* 0x000e6800000e00ff */
[----:B------:R4:W2:Y:S02]  /*90a0*/  SHFL.UP PT, R67, R68, 0x10, RZ ;  /* 0x0600000044437989 */ /* 0x0008a400000e00ff */
[----:B----4-:R-:W-:Y:S02]  /*90b0*/  MOV R68, R69 ;  /* 0x0000004500447202 */ /* 0x010fe40000000f00 */
.L_x_1896:
[----:B---3--:R-:W-:Y:S01]  /*90c0*/  ISETP.GE.AND P0, PT, R121, 0x10, PT ;  /* 0x000000107900780c */ /* 0x008fe20003f06270 */
[----:B0-----:R-:W-:Y:S01]  /*90d0*/  FMUL.FTZ R65, R64, R70 ;  /* 0x0000004640417220 */ /* 0x001fe20000410000 */
[----:B------:R-:W-:Y:S01]  /*90e0*/  MOV R69, R212 ;  /* 0x000000d400457202 */ /* 0x000fe20000000f00 */
[----:B--2---:R-:W-:-:S04]  /*90f0*/  FMUL.FTZ R66, R67, R70 ;  /* 0x0000004643427220 */ /* 0x004fc80000410000 */
[CC--:B------:R-:W-:Y:S02]  /*9100*/  FFMA.FTZ R65, R210.reuse, R69.reuse, -R65 ;  /* 0x00000045d2417223 */ /* 0x0c0fe40000010841 */
[-C--:B------:R-:W-:Y:S02]  /*9110*/  FMUL.FTZ R210, R210, R70.reuse ;  /* 0x00000046d2d27220 */ /* 0x080fe40000410000 */
[CC--:B-1----:R-:W-:Y:S02]  /*9120*/  FFMA.FTZ R66, R71.reuse, R69.reuse, R66 ;  /* 0x0000004547427223 */ /* 0x0c2fe40000010042 */
        /* <DEDUP_REMOVED lines=13> */
[----:B-----5:R-:W-:Y:S05]  /*9200*/  CALL.REL.NOINC `($__internal_43_$__cuda_sm70_shflsync_idx_p) ;  /* 0x0000aee000007944 */ /* 0x020fea0003c00000 */
.L_x_1789:
[----:B------:R-:W-:Y:S05]  /*9210*/  BRA.CONV ~URZ, `(.L_x_1790) ;  /* 0x000000537f007947 */ /* 0x000fea000b800000 */
[----:B-1----:R-:W-:Y:S01]  /*9220*/  HFMA2.MMA R66, -RZ, RZ, 0, 1.847743988037109375e-06 ;  /* 0x0000001fff427435 */ /* 0x002fe200000001ff */
[----:B------:R-:W-:-:S02]  /*9230*/  MOV R64, R68 ;  /* 0x0000004400407202 */ /* 0x000fc40000000f00 */
[----:B------:R-:W-:Y:S02]  /*9240*/  MOV R247, 0xffffffff ;  /* 0xffffffff00f77802 */ /* 0x000fe40000000f00 */
[----:B------:R-:W-:Y:S02]  /*9250*/  MOV R65, 0x9270 ;  /* 0x0000927000417802 */ /* 0x000fe40000000f00 */
[----:B0----5:R-:W-:Y:S05]  /*9260*/  CALL.REL.NOINC `($__internal_43_$__cuda_sm70_shflsync_idx_p) ;  /* 0x0000ae8000007944 */ /* 0x021fea0003c00000 */
.L_x_1790:
[----:B------:R-:W-:Y:S05]  /*9270*/  BRA.CONV ~URZ, `(.L_x_1791) ;  /* 0x000000537f007947 */ /* 0x000fea000b800000 */
[----:B-1----:R-:W-:Y:S01]  /*9280*/  HFMA2.MMA R66, -RZ, RZ, 0, 1.847743988037109375e-06 ;  /* 0x0000001fff427435 */ /* 0x002fe200000001ff */
[----:B------:R-:W-:Y:S02]  /*9290*/  MOV R64, R210 ;  /* 0x000000d200407202 */ /* 0x000fe40000000f00 */
[----:B------:R-:W-:Y:S02]  /*92a0*/  MOV R247, 0xffffffff ;  /* 0xffffffff00f77802 */ /* 0x000fe40000000f00 */
[----:B------:R-:W-:Y:S02]  /*92b0*/  MOV R65, 0x92d0 ;  /* 0x000092d000417802 */ /* 0x000fe40000000f00 */
[----:B0----5:R-:W-:Y:S05]  /*92c0*/  CALL.REL.NOINC `($__internal_43_$__cuda_sm70_shflsync_idx_p) ;  /* 0x0000ae2000007944 */ /* 0x021fea0003c00000 */
.L_x_1791:
[----:B------:R-:W-:Y:S05]  /*92d0*/  BRA.CONV ~URZ, `(.L_x_1792) ;  /* 0x000000537f007947 */ /* 0x000fea000b800000 */
[----:B-1----:R-:W-:Y:S01]  /*92e0*/  HFMA2.MMA R66, -RZ, RZ, 0, 1.847743988037109375e-06 ;  /* 0x0000001fff427435 */ /* 0x002fe200000001ff */
[----:B------:R-:W-:Y:S02]  /*92f0*/  MOV R64, R67 ;  /* 0x0000004300407202 */ /* 0x000fe40000000f00 */
[----:B------:R-:W-:-:S02]  /*9300*/  MOV R247, 0xffffffff ;  /* 0xffffffff00f77802 */ /* 0x000fc40000000f00 */
[----:B------:R-:W-:Y:S02]  /*9310*/  MOV R65, 0x9330 ;  /* 0x0000933000417802 */ /* 0x000fe40000000f00 */
[----:B0----5:R-:W-:Y:S05]  /*9320*/  CALL.REL.NOINC `($__internal_43_$__cuda_sm70_shflsync_idx_p) ;  /* 0x0000adc000007944 */ /* 0x021fea0003c00000 */
.L_x_1792:
[----:B------:R-:W-:Y:S05]  /*9330*/  BRA.DIV ~URZ, `(.L_x_1793) ;  /* 0x00009ba27f007947 */ /* 0x000fea000b800000 */
[----:B-----5:R2:W3:Y:S04]  /*9340*/  SHFL.IDX PT, R212, R60, RZ, 0x1f ;  /* 0x00001fff3cd47589 */ /* 0x0204e800000e0000 */
[----:B------:R-:W4:Y:S04]  /*9350*/  SHFL.IDX PT, R61, R61, RZ, 0x1f ;  /* 0x00001fff3d3d7589 */ /* 0x000f2800000e0000 */
[----:B------:R-:W1:Y:S04]  /*9360*/  SHFL.IDX PT, R62, R62, RZ, 0x1f ;  /* 0x00001fff3e3e7589 */ /* 0x000e6800000e0000 */
[----:B------:R2:W0:Y:S04]  /*9370*/  SHFL.IDX PT, R71, R63, RZ, 0x1f ;  /* 0x00001fff3f477589 */ /* 0x00042800000e0000 */
[----:B------:R2:W0:Y:S04]  /*9380*/  SHFL.UP PT, R60, R69, 0x1, RZ ;  /* 0x04200000453c7989 */ /* 0x00042800000e00ff */
[----:B------:R2:W0:Y:S04]  /*9390*/  SHFL.UP PT, R211, R68, 0x1, RZ ;  /* 0x0420000044d37989 */ /* 0x00042800000e00ff */
[----:B------:R-:W0:Y:S04]  /*93a0*/  SHFL.UP PT, R210, R210, 0x1, RZ ;  /* 0x04200000d2d27989 */ /* 0x000e2800000e00ff */
[----:B------:R-:W0:Y:S02]  /*93b0*/  SHFL.UP PT, R67, R67, 0x1, RZ ;  /* 0x0420000043437989 */ /* 0x000e2400000e00ff */
.L_x_1897:
[----:B-1234-:R-:W-:Y:S02]  /*93c0*/  MOV R70, R62 ;  /* 0x0000003e00467202 */ /* 0x01efe40000000f00 */
[----:B------:R-:W-:-:S02]  /*93d0*/  MOV R69, R61 ;  /* 0x0000003d00457202 */ /* 0x000fc40000000f00 */
[----:B------:R-:W-:Y:S01]  /*93e0*/  MOV R68, R212 ;  /* 0x000000d400447202 */ /* 0x000fe20000000f00 */
[-C--:B0-----:R-:W-:Y:S02]  /*93f0*/  FMUL.FTZ R62, R70, R211.reuse ;  /* 0x000000d3463e7220 */ /* 0x081fe40000410000 */
[-C--:B------:R-:W-:Y:S02]  /*9400*/  FMUL.FTZ R61, R69, R211.reuse ;  /* 0x000000d3453d7220 */ /* 0x080fe40000410000 */
[C---:B------:R-:W-:Y:S02]  /*9410*/  FFMA.FTZ R64, R71.reuse, R60, R62 ;  /* 0x0000003c47407223 */ /* 0x040fe4000001003e */
[-C--:B------:R-:W-:Y:S02]  /*9420*/  FMUL.FTZ R62, R71, R211.reuse ;  /* 0x000000d3473e7220 */ /* 0x080fe40000410000 */
[----:B------:R-:W-:Y:S02]  /*9430*/  @P1 FADD.FTZ R71, R64, R67 ;  /* 0x0000004340471221 */ /* 0x000fe40000010000 */
[----:B------:R-:W0:Y:S01]  /*9440*/  LDS.128 R64, [R209+0xc670] ;  /* 0x00c67000d1407984 */ /* 0x000e220000000c00 */
[----:B------:R-:W-:-:S02]  /*9450*/  FMUL.FTZ R211, R68, R211 ;  /* 0x000000d344d37220 */ /* 0x000fc40000410000 */
[-C--:B------:R-:W-:Y:S02]  /*9460*/  @P1 FFMA.FTZ R68, R68, R60.reuse, -R61 ;  /* 0x0000003c44441223 */ /* 0x080fe4000001083d */
[-C--:B------:R-:W-:Y:S02]  /*9470*/  FFMA.FTZ R61, R70, R60.reuse, -R62 ;  /* 0x0000003c463d7223 */ /* 0x080fe4000001083e */
[----:B------:R-:W-:Y:S02]  /*9480*/  @P1 FFMA.FTZ R69, R69, R60, R211 ;  /* 0x0000003c45451223 */ /* 0x000fe400000100d3 */
[----:B------:R-:W-:-:S05]  /*9490*/  @P1 FADD.FTZ R70, R61, R210 ;  /* 0x000000d23d461221 */ /* 0x000fca0000010000 */
[----:B------:R1:W-:Y:S01]  /*94a0*/  STS.128 [R209+0xc670], R68 ;  /* 0x00c67044d1007388 */ /* 0x0003e20000000c00 */
[C---:B0-----:R-:W-:Y:S02]  /*94b0*/  FMUL.FTZ R61, R65.reuse, R71 ;  /* 0x00000047413d7220 */ /* 0x041fe40000410000 */
[CC--:B------:R-:W-:Y:S02]  /*94c0*/  FMUL.FTZ R60, R65.reuse, R70.reuse ;  /* 0x00000046413c7220 */ /* 0x0c0fe40000410000 */
[C---:B------:R-:W-:Y:S02]  /*94d0*/  FFMA.FTZ R210, R64.reuse, R70, -R61 ;  /* 0x0000004640d27223 */ /* 0x040fe4000001083d */
[C---:B------:R-:W-:Y:S02]  /*94e0*/  FMUL.FTZ R61, R65.reuse, R69 ;  /* 0x00000045413d7220 */ /* 0x040fe40000410000 */
[-C--:B------:R-:W-:Y:S02]  /*94f0*/  FMUL.FTZ R65, R65, R68.reuse ;  /* 0x0000004441417220 */ /* 0x080fe40000410000 */
[----:B-1----:R-:W-:-:S02]  /*9500*/  FFMA.FTZ R68, R64, R68, -R61 ;  /* 0x0000004440447223 */ /* 0x002fc4000001083d */
[C---:B------:R-:W-:Y:S02]  /*9510*/  FFMA.FTZ R69, R64.reuse, R69, R65 ;  /* 0x0000004540457223 */ /* 0x040fe40000010041 */
[----:B------:R-:W-:Y:S02]  /*9520*/  FFMA.FTZ R64, R64, R71, R60 ;  /* 0x0000004740407223 */ /* 0x000fe4000001003c */
[----:B------:R-:W0:Y:S01]  /*9530*/  LDS.128 R60, [R209+0xc680] ;  /* 0x00c68000d13c7984 */ /* 0x000e220000000c00 */
[----:B------:R-:W-:Y:S02]  /*9540*/  FADD.FTZ R70, R66, R210 ;  /* 0x000000d242467221 */ /* 0x000fe40000010000 */
[----:B------:R-:W-:-:S05]  /*9550*/  FADD.FTZ R71, R67, R64 ;  /* 0x0000004043477221 */ /* 0x000fca0000010000 */
        /* <DEDUP_REMOVED lines=24> */
.L_x_1786:
[----:B------:R-:W-:Y:S05]  /*96e0*/  BSYNC B0 ;  /* 0x0000000000007941 */ /* 0x000fea0003800000 */
.L_x_1785:
        /* <DEDUP_REMOVED lines=11> */
[----:B-1----:R-:W-:Y:S02]  /*97a0*/  FFMA.FTZ R64, R36, R62, R63 ;  /* 0x0000003e24407223 */ /* 0x002fe4000001003f */
[-C--:B------:R-:W-:Y:S02]  /*97b0*/  FMUL.FTZ R62, R34, R154.reuse ;  /* 0x0000009a223e7220 */ /* 0x080fe40000410000 */
[----:B------:R-:W-:Y:S02]  /*97c0*/  FFMA.FTZ R60, R36, R61, -R60 ;  /* 0x0000003d243c7223 */ /* 0x000fe4000001083c */
[C---:B------:R-:W-:Y:S02]  /*97d0*/  FMUL.FTZ R61, R33.reuse, R154 ;  /* 0x0000009a213d7220 */ /* 0x040fe40000410000 */
[-C--:B------:R-:W-:Y:S02]  /*97e0*/  FFMA.FTZ R63, -R33, R153.reuse, -R62 ;  /* 0x00000099213f7223 */ /* 0x080fe4000001093e */
[----:B------:R-:W-:-:S02]  /*97f0*/  FFMA.FTZ R62, R34, R153, -R61 ;  /* 0x00000099223e7223 */ /* 0x000fc4000001083d */
[----:B------:R-:W-:Y:S01]  /*9800*/  FADD.FTZ R63, -R152, R63 ;  /* 0x0000003f983f7221 */ /* 0x000fe20000010100 */
[----:B------:R-:W0:Y:S01]  /*9810*/  LDS.64 R68, [R235.X16+0xc678] ;  /* 0x00c67800eb447984 */ /* 0x000e22000000ca00 */
[----:B------:R-:W-:Y:S02]  /*9820*/  FADD.FTZ R62, R151, R62 ;  /* 0x0000003e973e7221 */ /* 0x000fe40000010000 */
[CC--:B------:R-:W-:Y:S02]  /*9830*/  FMUL.FTZ R61, R35.reuse, -R63.reuse ;  /* 0x8000003f233d7220 */ /* 0x0c0fe40000410000 */
        /* <DEDUP_REMOVED lines=123> */
[----:B------:R-:W-:Y:S02]  /*9ff0*/  FADD.FTZ R62, R125, R62 ;  /* 0x0000003e7d3e7221 */ /* 0x000fe40000010000 */
[----:B------:R-:W-:Y:S02]  /*a000*/  FADD.FTZ R63, -R126, R63 ;  /* 0x0000003f7e3f7221 */ /* 0x000fe40000010100 */
[----:B0-----:R-:W-:Y:S02]  /*a010*/  FMUL.FTZ R70, R73, R68 ;  /* 0x0000004449467220 */ /* 0x001fe40000410000 */
[C---:B------:R-:W-:Y:S02]  /*a020*/  FMUL.FTZ R60, R81.reuse, -R62 ;  /* 0x8000003e513c7220 */ /* 0x040fe40000410000 */
[----:B------:R-:W-:Y:S02]  /*a030*/  FMUL.FTZ R61, R81, -R63 ;  /* 0x8000003f513d7220 */ /* 0x000fe40000410000 */
[----:B------:R-:W-:-:S02]  /*a040*/  FMUL.FTZ R73, R73, R69 ;  /* 0x0000004549497220 */ /* 0x000fc40000410000 */
[----:B------:R-:W-:Y:S02]  /*a050*/  FFMA.FTZ R70, R72, R69, R70 ;  /* 0x0000004548467223 */ /* 0x000fe40000010046 */
[C---:B------:R-:W-:Y:S01]  /*a060*/  FFMA.FTZ R67, R82.reuse, R63, R60 ;  /* 0x0000003f52437223 */ /* 0x040fe2000001003c */
[----:B------:R-:W-:Y:S01]  /*a070*/  MOV R60, UR13 ;  /* 0x0000000d003c7c02 */ /* 0x000fe20008000f00 */
[----:B------:R-:W-:Y:S02]  /*a080*/  FFMA.FTZ R66, R82, R62, -R61 ;  /* 0x0000003e52427223 */ /* 0x000fe4000001083d */
        /* <DEDUP_REMOVED lines=121> */
[----:B------:R-:W0:Y:S01]  /*a820*/  LDS.128 R68, [R237+0xd090] ;  /* 0x00d09000ed447984 */ /* 0x000e220000000c00 */
[----:B------:R-:W-:Y:S02]  /*a830*/  FADD.FTZ R67, R67, R64 ;  /* 0x0000004043437221 */ /* 0x000fe40000010000 */
[----:B0-----:R-:W-:-:S04]  /*a840*/  FMUL.FTZ R65, R69, R73 ;  /* 0x0000004945417220 */ /* 0x001fc80000410000 */
[CC--:B------:R-:W-:Y:S02]  /*a850*/  FFMA.FTZ R74, R68.reuse, R72.reuse, -R65 ;  /* 0x00000048444a7223 */ /* 0x0c0fe40000010841 */
[C---:B------:R-:W-:Y:S02]  /*a860*/  FMUL.FTZ R65, R69.reuse, R67 ;  /* 0x0000004345417220 */ /* 0x040fe40000410000 */
[C---:B------:R-:W-:Y:S02]  /*a870*/  FMUL.FTZ R72, R69.reuse, R72 ;  /* 0x0000004845487220 */ /* 0x040fe40000410000 */
[CC--:B------:R-:W-:Y:S02]  /*a880*/  FFMA.FTZ R65, R68.reuse, R66.reuse, -R65 ;  /* 0x0000004244417223 */ /* 0x0c0fe40000010841 */
[----:B------:R-:W-:Y:S02]  /*a890*/  FMUL.FTZ R69, R69, R66 ;  /* 0x0000004245457220 */ /* 0x000fe40000410000 */
[----:B------:R-:W-:-:S02]  /*a8a0*/  FFMA.FTZ R73, R68, R73, R72 ;  /* 0x0000004944497223 */ /* 0x000fc40000010048 */
[----:B------:R-:W-:Y:S02]  /*a8b0*/  FFMA.FTZ R68, R68, R67, R69 ;  /* 0x0000004344447223 */ /* 0x000fe40000010045 */
[----:B------:R-:W-:Y:S02]  /*a8c0*/  FADD.FTZ R70, R70, R65 ;  /* 0x0000004146467221 */ /* 0x000fe40000010000 */
[----:B------:R-:W0:Y:S01]  /*a8d0*/  LDS.128 R64, [R237+0xd080] ;  /* 0x00d08000ed407984 */ /* 0x000e220000000c00 */
[----:B------:R-:W-:Y:S02]  /*a8e0*/  FADD.FTZ R68, R71, R68 ;  /* 0x0000004447447221 */ /* 0x000fe40000010000 */
[C---:B0-----:R-:W-:Y:S02]  /*a8f0*/  FMUL.FTZ R69, R65.reuse, R74 ;  /* 0x0000004a41457220 */ /* 0x041fe40000410000 */
[-C--:B------:R-:W-:Y:S02]  /*a900*/  FMUL.FTZ R71, R65, R73.reuse ;  /* 0x0000004941477220 */ /* 0x080fe40000410000 */
[----:B------:R-:W-:-:S02]  /*a910*/  FFMA.FTZ R69, R64, R73, R69 ;  /* 0x0000004940457223 */ /* 0x000fc40000010045 */
[C---:B------:R-:W-:Y:S02]  /*a920*/  FMUL.FTZ R73, R65.reuse, R68 ;  /* 0x0000004441497220 */ /* 0x040fe40000410000 */
[-C--:B------:R-:W-:Y:S02]  /*a930*/  FMUL.FTZ R65, R65, R70.reuse ;  /* 0x0000004641417220 */ /* 0x080fe40000410000 */
[C---:B------:R-:W-:Y:S02]  /*a940*/  FFMA.FTZ R73, R64.reuse, R70, -R73 ;  /* 0x0000004640497223 */ /* 0x040fe40000010849 */
[C---:B------:R-:W-:Y:S02]  /*a950*/  FFMA.FTZ R70, R64.reuse, R68, R65 ;  /* 0x0000004440467223 */ /* 0x040fe40000010041 */
[----:B------:R-:W-:Y:S01]  /*a960*/  FFMA.FTZ R71, R64, R74, -R71 ;  /* 0x0000004a40477223 */ /* 0x000fe20000010847 */
[----:B------:R-:W-:Y:S01]  /*a970*/  MOV R74, R69 ;  /* 0x00000045004a7202 */ /* 0x000fe20000000f00 */
[----:B------:R-:W-:-:S02]  /*a980*/  FADD.FTZ R70, R67, R70 ;  /* 0x0000004643467221 */ /* 0x000fc40000010000 */
[----:B------:R-:W-:-:S03]  /*a990*/  FADD.FTZ R68, R66, R73 ;  /* 0x0000004942447221 */ /* 0x000fc60000010000 */
[----:B------:R-:W-:Y:S01]  /*a9a0*/  MOV R72, R70 ;  /* 0x0000004600487202 */ /* 0x000fe20000000f00 */
[----:B------:R-:W-:Y:S05]  /*a9b0*/  BRA.DIV ~URZ, `(.L_x_1796) ;  /* 0x000088a27f007947 */ /* 0x000fea000b800000 */
[----:B------:R0:W1:Y:S02]  /*a9c0*/  SHFL.DOWN PT, R67, R71, 0x1, 0x1f ;  /* 0x08201f0047437f89 */ /* 0x00006400000e0000 */
.L_x_1898:
[----:B------:R-:W-:Y:S05]  /*a9d0*/  BRA.DIV ~URZ, `(.L_x_1797) ;  /* 0x000089027f007947 */ /* 0x000fea000b800000 */
[----:B------:R-:W2:Y:S04]  /*a9e0*/  SHFL.DOWN PT, R69, R69, 0x1, 0x1f ;  /* 0x08201f0045457f89 */ /* 0x000ea800000e0000 */
[----:B------:R3:W4:Y:S04]  /*a9f0*/  SHFL.DOWN PT, R73, R68, 0x1, 0x1f ;  /* 0x08201f0044497f89 */ /* 0x00072800000e0000 */
[----:B------:R3:W0:Y:S02]  /*aa00*/  SHFL.DOWN PT, R66, R70, 0x1, 0x1f ;  /* 0x08201f0046427f89 */ /* 0x00062400000e0000 */
.L_x_1899:
        /* <DEDUP_REMOVED lines=13> */
.L_x_1799:
[----:B------:R-:W-:Y:S05]  /*aae0*/  BSYNC B1 ;  /* 0x0000000000017941 */ /* 0x000fea0003800000 */
.L_x_1798:
[----:B------:R-:W-:Y:S01]  /*aaf0*/  ISETP.GT.U32.AND P0, PT, R238, 0x1d, PT ;  /* 0x0000001dee00780c */ /* 0x000fe20003f04070 */
[----:B------:R-:W-:Y:S05]  /*ab00*/  BRA.DIV ~URZ, `(.L_x_1800) ;  /* 0x000089227f007947 */ /* 0x000fea000b800000 */
[----:B-1----:R1:W3:Y:S04]  /*ab10*/  SHFL.DOWN PT, R67, R71, 0x2, 0x1f ;  /* 0x08401f0047437f89 */ /* 0x0022e800000e0000 */
[----:B--2---:R1:W2:Y:S04]  /*ab20*/  SHFL.DOWN PT, R69, R74, 0x2, 0x1f ;  /* 0x08401f004a457f89 */ /* 0x0042a800000e0000 */
[----:B---3--:R1:W3:Y:S04]  /*ab30*/  SHFL.DOWN PT, R70, R68, 0x2, 0x1f ;  /* 0x08401f0044467f89 */ /* 0x0082e800000e0000 */
[----:B0-----:R1:W0:Y:S02]  /*ab40*/  SHFL.DOWN PT, R66, R72, 0x2, 0x1f ;  /* 0x08401f0048427f89 */ /* 0x00122400000e0000 */
.L_x_1900:
[----:B------:R-:W-:Y:S01]  /*ab50*/  BSSY B1, `(.L_x_1801) ;  /* 0x000000d000017945 */ /* 0x000fe20003800000 */
[----:B------:R-:W-:Y:S05]  /*ab60*/  @P0 BRA `(.L_x_1802) ;  /* 0x000000b000000947 */ /* 0x000fea0003800000 */
[C---:B0-----:R-:W-:Y:S02]  /*ab70*/  FMUL.FTZ R65, R74.reuse, R66 ;  /* 0x000000424a417220 */ /* 0x041fe40000410000 */
[----:B--2---:R-:W-:-:S02]  /*ab80*/  FMUL.FTZ R64, R74, R69 ;  /* 0x000000454a407220 */ /* 0x004fc40000410000 */
[CC--:B---3--:R-:W-:Y:S02]  /*ab90*/  FFMA.FTZ R65, R71.reuse, R70.reuse, -R65 ;  /* 0x0000004647417223 */ /* 0x0c8fe40000010841 */
[C---:B------:R-:W-:Y:S02]  /*aba0*/  FMUL.FTZ R70, R74.reuse, R70 ;  /* 0x000000464a467220 */ /* 0x040fe40000410000 */
[-C--:B-1----:R-:W-:Y:S02]  /*abb0*/  FMUL.FTZ R74, R74, R67.reuse ;  /* 0x000000434a4a7220 */ /* 0x082fe40000410000 */
[C---:B------:R-:W-:Y:S02]  /*abc0*/  FFMA.FTZ R64, R71.reuse, R67, -R64 ;  /* 0x0000004347407223 */ /* 0x040fe40000010840 */
[C---:B----4-:R-:W-:Y:S02]  /*abd0*/  FFMA.FTZ R73, R71.reuse, R66, R70 ;  /* 0x0000004247497223 */ /* 0x050fe40000010046 */
[----:B------:R-:W-:Y:S01]  /*abe0*/  FFMA.FTZ R74, R71, R69, R74 ;  /* 0x00000045474a7223 */ /* 0x000fe2000001004a */
[----:B------:R-:W-:Y:S01]  /*abf0*/  MOV R71, R64 ;  /* 0x0000004000477202 */ /* 0x000fe20000000f00 */
[----:B------:R-:W-:-:S02]  /*ac00*/  FADD.FTZ R68, R68, R65 ;  /* 0x0000004144447221 */ /* 0x000fc40000010000 */
[----:B------:R-:W-:Y:S02]  /*ac10*/  FADD.FTZ R72, R72, R73 ;  /* 0x0000004948487221 */ /* 0x000fe40000010000 */
.L_x_1802:
[----:B------:R-:W-:Y:S05]  /*ac20*/  BSYNC B1 ;  /* 0x0000000000017941 */ /* 0x000fea0003800000 */
.L_x_1801:
[----:B------:R-:W-:Y:S01]  /*ac30*/  ISETP.GT.U32.AND P0, PT, R238, 0x1b, PT ;  /* 0x0000001bee00780c */ /* 0x000fe20003f04070 */
[----:B------:R-:W-:Y:S10]  /*ac40*/  BRA.DIV ~URZ, `(.L_x_1803) ;  /* 0x000089a27f007947 */ /* 0x000ff4000b800000 */
[----:B------:R1:W4:Y:S02]  /*ac50*/  SHFL.DOWN PT, R67, R71, 0x4, 0x1f ;  /* 0x08801f0047437f89 */ /* 0x00032400000e0000 */
.L_x_1901:
[----:B------:R-:W-:Y:S05]  /*ac60*/  BRA.DIV ~URZ, `(.L_x_1804) ;  /* 0x00008a027f007947 */ /* 0x000fea000b800000 */
[----:B--2---:R2:W1:Y:S04]  /*ac70*/  SHFL.DOWN PT, R69, R74, 0x4, 0x1f ;  /* 0x08801f004a457f89 */ /* 0x00446800000e0000 */
[----:B---3--:R2:W3:Y:S04]  /*ac80*/  SHFL.DOWN PT, R70, R68, 0x4, 0x1f ;  /* 0x08801f0044467f89 */ /* 0x0084e800000e0000 */
[----:B0-----:R2:W0:Y:S02]  /*ac90*/  SHFL.DOWN PT, R66, R72, 0x4, 0x1f ;  /* 0x08801f0048427f89 */ /* 0x00142400000e0000 */
.L_x_1902:
[----:B------:R-:W-:Y:S01]  /*aca0*/  BSSY B1, `(.L_x_1805) ;  /* 0x000000d000017945 */ /* 0x000fe20003800000 */
[----:B------:R-:W-:Y:S05]  /*acb0*/  @P0 BRA `(.L_x_1806) ;  /* 0x000000b000000947 */ /* 0x000fea0003800000 */
[C---:B0-----:R-:W-:Y:S02]  /*acc0*/  FMUL.FTZ R65, R74.reuse, R66 ;  /* 0x000000424a417220 */ /* 0x041fe40000410000 */
[----:B-1----:R-:W-:-:S02]  /*acd0*/  FMUL.FTZ R64, R74, R69 ;  /* 0x000000454a407220 */ /* 0x002fc40000410000 */
[CC--:B---3--:R-:W-:Y:S02]  /*ace0*/  FFMA.FTZ R65, R71.reuse, R70.reuse, -R65 ;  /* 0x0000004647417223 */ /* 0x0c8fe40000010841 */
[C---:B------:R-:W-:Y:S02]  /*acf0*/  FMUL.FTZ R70, R74.reuse, R70 ;  /* 0x000000464a467220 */ /* 0x040fe40000410000 */
[-C--:B--2-4-:R-:W-:Y:S02]  /*ad00*/  FMUL.FTZ R74, R74, R67.reuse ;  /* 0x000000434a4a7220 */ /* 0x094fe40000410000 */
[C---:B------:R-:W-:Y:S02]  /*ad10*/  FFMA.FTZ R64, R71.reuse, R67, -R64 ;  /* 0x0000004347407223 */ /* 0x040fe40000010840 */
[C---:B------:R-:W-:Y:S02]  /*ad20*/  FFMA.FTZ R73, R71.reuse, R66, R70 ;  /* 0x0000004247497223 */ /* 0x040fe40000010046 */
[----:B------:R-:W-:Y:S01]  /*ad30*/  FFMA.FTZ R74, R71, R69, R74 ;  /* 0x00000045474a7223 */ /* 0x000fe2000001004a */
[----:B------:R-:W-:Y:S01]  /*ad40*/  MOV R71, R64 ;  /* 0x0000004000477202 */ /* 0x000fe20000000f00 */
[----:B------:R-:W-:-:S02]  /*ad50*/  FADD.FTZ R68, R68, R65 ;  /* 0x0000004144447221 */ /* 0x000fc40000010000 */
[----:B------:R-:W-:Y:S02]  /*ad60*/  FADD.FTZ R72, R72, R73 ;  /* 0x0000004948487221 */ /* 0x000fe40000010000 */
.L_x_1806:
[----:B------:R-:W-:Y:S05]  /*ad70*/  BSYNC B1 ;  /* 0x0000000000017941 */ /* 0x000fea0003800000 */
.L_x_1805:
[----:B------:R-:W-:Y:S01]  /*ad80*/  ISETP.GT.U32.AND P0, PT, R238, 0x17, PT ;  /* 0x00000017ee00780c */ /* 0x000fe20003f04070 */
[----:B------:R-:W-:Y:S05]  /*ad90*/  BRA.DIV ~URZ, `(.L_x_1807) ;  /* 0x00008a227f007947 */ /* 0x000fea000b800000 */
[----:B----4-:R4:W2:Y:S04]  /*ada0*/  SHFL.DOWN PT, R67, R71, 0x8, 0x1f ;  /* 0x09001f0047437f89 */ /* 0x0108a800000e0000 */
[----:B-1----:R4:W1:Y:S04]  /*adb0*/  SHFL.DOWN PT, R69, R74, 0x8, 0x1f ;  /* 0x09001f004a457f89 */ /* 0x00286800000e0000 */
[----:B---3--:R4:W3:Y:S04]  /*adc0*/  SHFL.DOWN PT, R70, R68, 0x8, 0x1f ;  /* 0x09001f0044467f89 */ /* 0x0088e800000e0000 */
[----:B0-----:R4:W0:Y:S02]  /*add0*/  SHFL.DOWN PT, R66, R72, 0x8, 0x1f ;  /* 0x09001f0048427f89 */ /* 0x00182400000e0000 */
.L_x_1903:
        /* <DEDUP_REMOVED lines=13> */
.L_x_1809:
[----:B------:R-:W-:Y:S05]  /*aeb0*/  BSYNC B1 ;  /* 0x0000000000017941 */ /* 0x000fea0003800000 */
.L_x_1808:
[----:B------:R-:W-:Y:S01]  /*aec0*/  ISETP.GT.U32.AND P0, PT, R238, 0xf, PT ;  /* 0x0000000fee00780c */ /* 0x000fe20003f04070 */
[----:B------:R-:W-:Y:S10]  /*aed0*/  BRA.DIV ~URZ, `(.L_x_1810) ;  /* 0x00008aa27f007947 */ /* 0x000ff4000b800000 */
[----:B--2---:R2:W4:Y:S02]  /*aee0*/  SHFL.DOWN PT, R67, R71, 0x10, 0x1f ;  /* 0x0a001f0047437f89 */ /* 0x00452400000e0000 */
.L_x_1904:
[----:B------:R-:W-:Y:S05]  /*aef0*/  BRA.DIV ~URZ, `(.L_x_1811) ;  /* 0x00008b027f007947 */ /* 0x000fea000b800000 */
[----:B-1----:R1:W2:Y:S04]  /*af00*/  SHFL.DOWN PT, R69, R74, 0x10, 0x1f ;  /* 0x0a001f004a457f89 */ /* 0x0022a800000e0000 */
[----:B---3--:R1:W3:Y:S04]  /*af10*/  SHFL.DOWN PT, R70, R68, 0x10, 0x1f ;  /* 0x0a001f0044467f89 */ /* 0x0082e800000e0000 */
[----:B0-----:R1:W0:Y:S02]  /*af20*/  SHFL.DOWN PT, R66, R72, 0x10, 0x1f ;  /* 0x0a001f0048427f89 */ /* 0x00122400000e0000 */
.L_x_1905:
[----:B------:R-:W-:Y:S01]  /*af30*/  BSSY B1, `(.L_x_1812) ;  /* 0x000000d000017945 */ /* 0x000fe20003800000 */
[----:B------:R-:W-:Y:S05]  /*af40*/  @P0 BRA `(.L_x_1813) ;  /* 0x000000b000000947 */ /* 0x000fea0003800000 */
[C---:B0-----:R-:W-:Y:S02]  /*af50*/  FMUL.FTZ R65, R74.reuse, R66 ;  /* 0x000000424a417220 */ /* 0x041fe40000410000 */
[----:B--2---:R-:W-:-:S02]  /*af60*/  FMUL.FTZ R64, R74, R69 ;  /* 0x000000454a407220 */ /* 0x004fc40000410000 */
[CC--:B---3--:R-:W-:Y:S02]  /*af70*/  FFMA.FTZ R65, R71.reuse, R70.reuse, -R65 ;  /* 0x0000004647417223 */ /* 0x0c8fe40000010841 */
[C---:B------:R-:W-:Y:S02]  /*af80*/  FMUL.FTZ R70, R74.reuse, R70 ;  /* 0x000000464a467220 */ /* 0x040fe40000410000 */
[-C--:B-1--4-:R-:W-:Y:S02]  /*af90*/  FMUL.FTZ R74, R74, R67.reuse ;  /* 0x000000434a4a7220 */ /* 0x092fe40000410000 */
[C---:B------:R-:W-:Y:S02]  /*afa0*/  FFMA.FTZ R64, R71.reuse, R67, -R64 ;  /* 0x0000004347407223 */ /* 0x040fe40000010840 */
[C---:B------:R-:W-:Y:S02]  /*afb0*/  FFMA.FTZ R73, R71.reuse, R66, R70 ;  /* 0x0000004247497223 */ /* 0x040fe40000010046 */
[----:B------:R-:W-:Y:S01]  /*afc0*/  FFMA.FTZ R74, R71, R69, R74 ;  /* 0x00000045474a7223 */ /* 0x000fe2000001004a */
[----:B------:R-:W-:Y:S01]  /*afd0*/  MOV R71, R64 ;  /* 0x0000004000477202 */ /* 0x000fe20000000f00 */
[----:B------:R-:W-:-:S02]  /*afe0*/  FADD.FTZ R68, R68, R65 ;  /* 0x0000004144447221 */ /* 0x000fc40000010000 */
[----:B------:R-:W-:Y:S02]  /*aff0*/  FADD.FTZ R72, R72, R73 ;  /* 0x0000004948487221 */ /* 0x000fe40000010000 */
.L_x_1813:
[----:B------:R-:W-:Y:S05]  /*b000*/  BSYNC B1 ;  /* 0x0000000000017941 */ /* 0x000fea0003800000 */
.L_x_1812:
        /* <DEDUP_REMOVED lines=20> */
.L_x_1906:
        /* <DEDUP_REMOVED lines=21> */
.L_x_1816:
[----:B------:R-:W-:Y:S05]  /*b2a0*/  BSYNC B1 ;  /* 0x0000000000017941 */ /* 0x000fea0003800000 */
.L_x_1815:
[----:B------:R-:W0:Y:S04]  /*b2b0*/  LDS.128 R72, [R237+0xd0b0] ;  /* 0x00d0b000ed487984 */ /* 0x000e280000000c00 */
[----:B------:R-:W-:Y:S01]  /*b2c0*/  STS.128 [R237+0xd0b0], R64 ;  /* 0x00d0b040ed007388 */ /* 0x000fe20000000c00 */
[C---:B0-----:R-:W-:Y:S02]  /*b2d0*/  FMUL.FTZ R71, R73.reuse, R67 ;  /* 0x0000004349477220 */ /* 0x041fe40000410000 */
[C---:B------:R-:W-:Y:S02]  /*b2e0*/  FMUL.FTZ R76, R73.reuse, R66 ;  /* 0x00000042494c7220 */ /* 0x040fe40000410000 */
[C---:B------:R-:W-:Y:S02]  /*b2f0*/  FMUL.FTZ R69, R73.reuse, R65 ;  /* 0x0000004149457220 */ /* 0x040fe40000410000 */
[----:B------:R-:W-:-:S02]  /*b300*/  FMUL.FTZ R73, R73, R64 ;  /* 0x0000004049497220 */ /* 0x000fc40000410000 */
[C---:B------:R-:W-:Y:S02]  /*b310*/  FFMA.FTZ R71, R72.reuse, R66, -R71 ;  /* 0x0000004248477223 */ /* 0x040fe40000010847 */
[C---:B------:R-:W-:Y:S02]  /*b320*/  FFMA.FTZ R76, R72.reuse, R67, R76 ;  /* 0x00000043484c7223 */ /* 0x040fe4000001004c */
[----:B---3--:R-:W-:Y:S02]  /*b330*/  FFMA.FTZ R68, R72, R64, -R69 ;  /* 0x0000004048447223 */ /* 0x008fe40000010845 */
[----:B------:R-:W-:Y:S02]  /*b340*/  FADD.FTZ R70, R74, R71 ;  /* 0x000000474a467221 */ /* 0x000fe40000010000 */
[----:B------:R-:W-:Y:S02]  /*b350*/  FFMA.FTZ R69, R72, R65, R73 ;  /* 0x0000004148457223 */ /* 0x000fe40000010049 */
        /* <DEDUP_REMOVED lines=26> */
.L_x_1795:
[----:B0-----:R-:W-:Y:S05]  /*b500*/  BSYNC B0 ;  /* 0x0000000000007941 */ /* 0x001fea0003800000 */
.L_x_1794:
        /* <DEDUP_REMOVED lines=11> */
[----:B------:R-:W-:Y:S02]  /*b5c0*/  FFMA.FTZ R64, R64, R94, -R95 ;  /* 0x0000005e40407223 */ /* 0x000fe4000001085f */
[----:B------:R-:W-:Y:S02]  /*b5d0*/  FADD.FTZ R154, -R154, R65 ;  /* 0x000000419a9a7221 */ /* 0x000fe40000010100 */
[----:B-1----:R-:W-:Y:S01]  /*b5e0*/  FADD.FTZ R68, R153, R64 ;  /* 0x0000004099447221 */ /* 0x002fe20000010000 */
[----:B------:R-:W-:Y:S01]  /*b5f0*/  HADD2.F32 R64, -RZ, R159.H0_H0 ;  /* 0x2000009fff407230 */ /* 0x000fe20000004100 */
[----:B------:R-:W-:-:S02]  /*b600*/  FMUL.FTZ R65, R33, -R154 ;  /* 0x8000009a21417220 */ /* 0x000fc40000410000 */
[----:B------:R-:W-:Y:S02]  /*b610*/  FMUL.FTZ R33, R33, -R68 ;  /* 0x8000004421217220 */ /* 0x000fe40000410000 */
[----:B--2---:R-:W-:Y:S02]  /*b620*/  FMUL.FTZ R63, R64, R103 ;  /* 0x00000067403f7220 */ /* 0x004fe40000410000 */
[----:B------:R-:W-:Y:S02]  /*b630*/  FMUL.FTZ R61, R0, R154 ;  /* 0x0000009a003d7220 */ /* 0x000fe40000410000 */
[----:B------:R-:W-:Y:S02]  /*b640*/  FMUL.FTZ R60, R68, UR36 ;  /* 0x00000024443c7c20 */ /* 0x000fe40008410000 */
[C---:B------:R-:W-:Y:S02]  /*b650*/  FFMA.FTZ R66, R34.reuse, R68, -R65 ;  /* 0x0000004422427223 */ /* 0x040fe40000010841 */
[----:B------:R-:W-:-:S02]  /*b660*/  FFMA.FTZ R33, R34, R154, R33 ;  /* 0x0000009a22217223 */ /* 0x000fc40000010021 */
[-C--:B------:R-:W-:Y:S02]  /*b670*/  FFMA.FTZ R34, R0, -R63.reuse, R194 ;  /* 0x8000003f00227223 */ /* 0x080fe400000100c2 */
[C---:B------:R-:W-:Y:S02]  /*b680*/  FFMA.FTZ R0, R2.reuse, -R63, R193 ;  /* 0x8000003f02007223 */ /* 0x040fe400000100c1 */
[----:B------:R-:W-:Y:S02]  /*b690*/  FFMA.FTZ R62, R2, R68, R61 ;  /* 0x00000044023e7223 */ /* 0x000fe4000001003d */
[C---:B------:R-:W-:Y:S02]  /*b6a0*/  FMUL.FTZ R2, R154.reuse, UR36 ;  /* 0x000000249a027c20 */ /* 0x040fe40008410000 */
[C---:B------:R-:W-:Y:S02]  /*b6b0*/  FFMA.FTZ R61, R154.reuse, UR35, -R60 ;  /* 0x000000239a3d7c23 */ /* 0x040fe4000801083c */
[----:B------:R-:W-:-:S02]  /*b6c0*/  FMUL.FTZ R65, R154, R103 ;  /* 0x000000679a417220 */ /* 0x000fc40000410000 */
[----:B------:R-:W-:Y:S02]  /*b6d0*/  FADD.FTZ R152, -R152, R33 ;  /* 0x0000002198987221 */ /* 0x000fe40000010100 */
[C---:B------:R-:W-:Y:S02]  /*b6e0*/  FMUL.FTZ R63, R68.reuse, R103 ;  /* 0x00000067443f7220 */ /* 0x040fe40000410000 */
[----:B------:R-:W-:Y:S02]  /*b6f0*/  FFMA.FTZ R33, R68, UR35, R2 ;  /* 0x0000002344217c23 */ /* 0x000fe40008010002 */
[C---:B------:R-:W-:Y:S02]  /*b700*/  FMUL.FTZ R61, R34.reuse, R61 ;  /* 0x0000003d223d7220 */ /* 0x040fe40000410000 */
[C---:B------:R-:W-:Y:S02]  /*b710*/  FMUL.FTZ R2, R34.reuse, R65 ;  /* 0x0000004122027220 */ /* 0x040fe40000410000 */
[----:B------:R-:W-:-:S02]  /*b720*/  FMUL.FTZ R34, R34, R63 ;  /* 0x0000003f22227220 */ /* 0x000fc40000410000 */
[C---:B------:R-:W-:Y:S02]  /*b730*/  FFMA.FTZ R33, R0.reuse, R33, R61 ;  /* 0x0000002100217223 */ /* 0x040fe4000001003d */
[----:B------:R-:W-:Y:S02]  /*b740*/  FADD.FTZ R151, R151, R66 ;  /* 0x0000004297977221 */ /* 0x000fe40000010000 */
[C---:B------:R-:W-:Y:S02]  /*b750*/  FFMA.FTZ R2, R0.reuse, R63, R2 ;  /* 0x0000003f00027223 */ /* 0x040fe40000010002 */
[----:B------:R-:W-:Y:S02]  /*b760*/  FFMA.FTZ R0, R0, R65, -R34 ;  /* 0x0000004100007223 */ /* 0x000fe40000010822 */
[C---:B------:R-:W-:Y:S02]  /*b770*/  FMUL.FTZ R60, R64.reuse, R63 ;  /* 0x0000003f403c7220 */ /* 0x040fe40000410000 */
[----:B------:R-:W-:Y:S01]  /*b780*/  FFMA.FTZ R34, R64, R62, R33 ;  /* 0x0000003e40227223 */ /* 0x000fe20000010021 */
[----:B------:R-:W-:Y:S01]  /*b790*/  HADD2.F32 R33, -RZ, R160.H0_H0 ;  /* 0x200000a0ff217230 */ /* 0x000fe20000004100 */
[----:B------:R-:W-:-:S02]  /*b7a0*/  FMUL.FTZ R63, R35, -R152 ;  /* 0x80000098233f7220 */ /* 0x000fc40000410000 */
[----:B------:R-:W-:Y:S02]  /*b7b0*/  FMUL.FTZ R35, R35, -R151 ;  /* 0x8000009723237220 */ /* 0x000fe40000410000 */
[----:B------:R-:W-:Y:S02]  /*b7c0*/  FFMA.FTZ R219, R62, R103, R219 ;  /* 0x000000673edb7223 */ /* 0x000fe400000100db */
[C---:B------:R-:W-:Y:S02]  /*b7d0*/  FFMA.FTZ R62, R36.reuse, R151, -R63 ;  /* 0x00000097243e7223 */ /* 0x040fe4000001083f */
[----:B------:R-:W-:Y:S02]  /*b7e0*/  FFMA.FTZ R35, R36, R152, R35 ;  /* 0x0000009824237223 */ /* 0x000fe40000010023 */
[----:B------:R-:W-:Y:S02]  /*b7f0*/  FMUL.FTZ R63, R33, R104 ;  /* 0x00000068213f7220 */ /* 0x000fe40000410000 */
[----:B------:R-:W-:-:S02]  /*b800*/  FMUL.FTZ R61, R64, R65 ;  /* 0x00000041403d7220 */ /* 0x000fc40000410000 */
[----:B------:R-:W-:Y:S02]  /*b810*/  FMUL.FTZ R36, R3, R152 ;  /* 0x0000009803247220 */ /* 0x000fe40000410000 */
[----:B------:R-:W-:Y:S02]  /*b820*/  FMUL.FTZ R65, R151, UR36 ;  /* 0x0000002497417c20 */ /* 0x000fe40008410000 */
[-C--:B------:R-:W-:Y:S02]  /*b830*/  FFMA.FTZ R3, R3, -R63.reuse, R192 ;  /* 0x8000003f03037223 */ /* 0x080fe400000100c0 */
[C---:B------:R-:W-:Y:S02]  /*b840*/  FFMA.FTZ R64, R4.reuse, -R63, R191 ;  /* 0x8000003f04407223 */ /* 0x040fe400000100bf */
[----:B------:R-:W-:Y:S02]  /*b850*/  FFMA.FTZ R63, R4, R151, R36 ;  /* 0x00000097043f7223 */ /* 0x000fe40000010024 */
[----:B------:R-:W-:-:S02]  /*b860*/  FADD.FTZ R149, R149, R62 ;  /* 0x0000003e95957221 */ /* 0x000fc40000010000 */
[C---:B------:R-:W-:Y:S02]  /*b870*/  FMUL.FTZ R4, R152.reuse, UR36 ;  /* 0x0000002498047c20 */ /* 0x040fe40008410000 */
[C---:B------:R-:W-:Y:S02]  /*b880*/  FFMA.FTZ R36, R152.reuse, UR35, -R65 ;  /* 0x0000002398247c23 */ /* 0x040fe40008010841 */
[-C--:B------:R-:W-:Y:S02]  /*b890*/  FMUL.FTZ R152, R152, R104.reuse ;  /* 0x0000006898987220 */ /* 0x080fe40000410000 */
[----:B------:R-:W-:Y:S02]  /*b8a0*/  FMUL.FTZ R62, R151, R104 ;  /* 0x00000068973e7220 */ /* 0x000fe40000410000 */
[----:B------:R-:W-:Y:S02]  /*b8b0*/  FADD.FTZ R150, -R150, R35 ;  /* 0x0000002396967221 */ /* 0x000fe40000010100 */
[----:B------:R-:W-:-:S02]  /*b8c0*/  FMUL.FTZ R65, R3, R152 ;  /* 0x0000009803417220 */ /* 0x000fc40000410000 */
[----:B------:R-:W-:Y:S02]  /*b8d0*/  FMUL.FTZ R67, R3, R62 ;  /* 0x0000003e03437220 */ /* 0x000fe40000410000 */
[----:B------:R-:W-:Y:S01]  /*b8e0*/  FFMA.FTZ R35, R151, UR35, R4 ;  /* 0x0000002397237c23 */ /* 0x000fe20008010004 */
[----:B------:R-:W-:Y:S01]  /*b8f0*/  IADD3 R151, R122, 0x200, RZ ;  /* 0x000002007a977810 */ /* 0x000fe20007ffe0ff */
[----:B------:R-:W-:Y:S02]  /*b900*/  FMUL.FTZ R36, R3, R36 ;  /* 0x0000002403247220 */ /* 0x000fe40000410000 */
[----:B------:R-:W-:Y:S01]  /*b910*/  FADD.FTZ R207, R34, R207 ;  /* 0x000000cf22cf7221 */ /* 0x000fe20000010000 */
[----:B------:R-:W-:Y:S01]  /*b920*/  HADD2.F32 R34, -RZ, R161.H0_H0 ;  /* 0x200000a1ff227230 */ /* 0x000fe20000004100 */
[C---:B------:R-:W-:Y:S02]  /*b930*/  FFMA.FTZ R3, R64.reuse, R62, R65 ;  /* 0x0000003e40037223 */ /* 0x040fe40000010041 */
[----:B------:R-:W-:-:S02]  /*b940*/  FFMA.FTZ R4, R64, R152, -R67 ;  /* 0x0000009840047223 */ /* 0x000fc40000010843 */
[----:B------:R-:W-:Y:S02]  /*b950*/  FFMA.FTZ R64, R64, R35, R36 ;  /* 0x0000002340407223 */ /* 0x000fe40000010024 */
[----:B------:R-:W-:Y:S02]  /*b960*/  FMUL.FTZ R35, R37, -R150 ;  /* 0x8000009625237220 */ /* 0x000fe40000410000 */
[----:B------:R-:W-:Y:S02]  /*b970*/  FMUL.FTZ R36, R33, R62 ;  /* 0x0000003e21247220 */ /* 0x000fe40000410000 */
[----:B------:R-:W-:Y:S02]  /*b980*/  FFMA.FTZ R220, R63, R104, R220 ;  /* 0x000000683fdc7223 */ /* 0x000fe400000100dc */
[C---:B------:R-:W-:Y:S02]  /*b990*/  FFMA.FTZ R65, R33.reuse, R63, R64 ;  /* 0x0000003f21417223 */ /* 0x040fe40000010040 */
[----:B------:R-:W-:-:S02]  /*b9a0*/  FMUL.FTZ R62, R33, R152 ;  /* 0x00000098213e7220 */ /* 0x000fc40000410000 */
[----:B------:R-:W-:Y:S02]  /*b9b0*/  FMUL.FTZ R63, R34, R105 ;  /* 0x00000069223f7220 */ /* 0x000fe40000410000 */
[-C--:B------:R-:W-:Y:S02]  /*b9c0*/  FFMA.FTZ R64, R38, R149.reuse, -R35 ;  /* 0x0000009526407223 */ /* 0x080fe40000010823 */
[----:B------:R-:W-:Y:S02]  /*b9d0*/  FMUL.FTZ R33, R5, R150 ;  /* 0x0000009605217220 */ /* 0x000fe40000410000 */
[----:B------:R-:W-:Y:S02]  /*b9e0*/  FMUL.FTZ R37, R37, -R149 ;  /* 0x8000009525257220 */ /* 0x000fe40000410000 */
[----:B------:R-:W-:Y:S02]  /*b9f0*/  FMUL.FTZ R35, R149, UR36 ;  /* 0x0000002495237c20 */ /* 0x000fe40008410000 */
[----:B------:R-:W-:-:S02]  /*ba00*/  FFMA.FTZ R5, R5, -R63, R190 ;  /* 0x8000003f05057223 */ /* 0x000fc400000100be */
[C---:B------:R-:W-:Y:S02]  /*ba10*/  FFMA.FTZ R63, R6.reuse, -R63, R189 ;  /* 0x8000003f063f7223 */ /* 0x040fe400000100bd */
[----:B------:R-:W-:Y:S02]  /*ba20*/  FFMA.FTZ R66, R6, R149, R33 ;  /* 0x0000009506427223 */ /* 0x000fe40000010021 */
[----:B------:R-:W-:Y:S02]  /*ba30*/  FFMA.FTZ R37, R38, R150, R37 ;  /* 0x0000009626257223 */ /* 0x000fe40000010025 */
[C---:B------:R-:W-:Y:S02]  /*ba40*/  FMUL.FTZ R6, R150.reuse, UR36 ;  /* 0x0000002496067c20 */ /* 0x040fe40008410000 */
[C---:B------:R-:W-:Y:S02]  /*ba50*/  FFMA.FTZ R68, R150.reuse, UR35, -R35 ;  /* 0x0000002396447c23 */ /* 0x040fe40008010823 */
[----:B------:R-:W-:-:S02]  /*ba60*/  FMUL.FTZ R150, R150, R105 ;  /* 0x0000006996967220 */ /* 0x000fc40000410000 */
[C---:B------:R-:W-:Y:S02]  /*ba70*/  FMUL.FTZ R70, R149.reuse, R105 ;  /* 0x0000006995467220 */ /* 0x040fe40000410000 */
[----:B------:R-:W-:Y:S02]  /*ba80*/  FFMA.FTZ R38, R149, UR35, R6 ;  /* 0x0000002395267c23 */ /* 0x000fe40008010006 */
[C---:B------:R-:W-:Y:S02]  /*ba90*/  FMUL.FTZ R6, R5.reuse, R150 ;  /* 0x0000009605067220 */ /* 0x040fe40000410000 */
[C---:B------:R-:W-:Y:S02]  /*baa0*/  FMUL.FTZ R33, R5.reuse, R70 ;  /* 0x0000004605217220 */ /* 0x040fe40000410000 */
[----:B------:R-:W-:Y:S02]  /*bab0*/  FMUL.FTZ R68, R5, R68 ;  /* 0x0000004405447220 */ /* 0x000fe40000410000 */
[----:B------:R-:W-:-:S02]  /*bac0*/  FADD.FTZ R148, -R148, R37 ;  /* 0x0000002594947221 */ /* 0x000fc40000010100 */
[C---:B------:R-:W-:Y:S02]  /*bad0*/  FFMA.FTZ R5, R63.reuse, R70, R6 ;  /* 0x000000463f057223 */ /* 0x040fe40000010006 */
[C---:B------:R-:W-:Y:S01]  /*bae0*/  FFMA.FTZ R6, R63.reuse, R150, -R33 ;  /* 0x000000963f067223 */ /* 0x040fe20000010821 */
[----:B------:R-:W-:Y:S01]  /*baf0*/  HADD2.F32 R33, -RZ, R162.H0_H0 ;  /* 0x200000a2ff217230 */ /* 0x000fe20000004100 */
[----:B------:R-:W-:Y:S02]  /*bb00*/  FFMA.FTZ R63, R63, R38, R68 ;  /* 0x000000263f3f7223 */ /* 0x000fe40000010044 */
[----:B------:R-:W-:Y:S02]  /*bb10*/  FADD.FTZ R147, R147, R64 ;  /* 0x0000004093937221 */ /* 0x000fe40000010000 */
[----:B------:R-:W-:Y:S02]  /*bb20*/  FMUL.FTZ R35, R39, -R148 ;  /* 0x8000009427237220 */ /* 0x000fe40000410000 */
[----:B------:R-:W-:-:S02]  /*bb30*/  FFMA.FTZ R221, R66, R105, R221 ;  /* 0x0000006942dd7223 */ /* 0x000fc400000100dd */
[C---:B------:R-:W-:Y:S02]  /*bb40*/  FMUL.FTZ R37, R34.reuse, R70 ;  /* 0x0000004622257220 */ /* 0x040fe40000410000 */
[C---:B------:R-:W-:Y:S02]  /*bb50*/  FMUL.FTZ R38, R34.reuse, R150 ;  /* 0x0000009622267220 */ /* 0x040fe40000410000 */
[----:B------:R-:W-:Y:S02]  /*bb60*/  FFMA.FTZ R66, R34, R66, R63 ;  /* 0x0000004222427223 */ /* 0x000fe4000001003f */
[----:B------:R-:W-:Y:S02]  /*bb70*/  FMUL.FTZ R63, R33, R106 ;  /* 0x0000006a213f7220 */ /* 0x000fe40000410000 */
[-C--:B------:R-:W-:Y:S02]  /*bb80*/  FFMA.FTZ R34, R40, R147.reuse, -R35 ;  /* 0x0000009328227223 */ /* 0x080fe40000010823 */
[----:B------:R-:W-:-:S02]  /*bb90*/  FMUL.FTZ R39, R39, -R147 ;  /* 0x8000009327277220 */ /* 0x000fc40000410000 */
[-C--:B------:R-:W-:Y:S02]  /*bba0*/  FMUL.FTZ R35, R7, R148.reuse ;  /* 0x0000009407237220 */ /* 0x080fe40000410000 */
[----:B------:R-:W-:Y:S02]  /*bbb0*/  FMUL.FTZ R67, R147, UR36 ;  /* 0x0000002493437c20 */ /* 0x000fe40008410000 */
[----:B------:R-:W-:Y:S02]  /*bbc0*/  FADD.FTZ R206, R65, R206 ;  /* 0x000000ce41ce7221 */ /* 0x000fe40000010000 */
[-C--:B------:R-:W-:Y:S02]  /*bbd0*/  FFMA.FTZ R7, R7, -R63.reuse, R188 ;  /* 0x8000003f07077223 */ /* 0x080fe400000100bc */
[----:B------:R-:W-:Y:S02]  /*bbe0*/  FFMA.FTZ R39, R40, R148, R39 ;  /* 0x0000009428277223 */ /* 0x000fe40000010027 */
[----:B------:R-:W-:-:S02]  /*bbf0*/  FFMA.FTZ R63, R8, -R63, R187 ;  /* 0x8000003f083f7223 */ /* 0x000fc400000100bb */
[----:B------:R-:W-:Y:S02]  /*bc00*/  FFMA.FTZ R65, R8, R147, R35 ;  /* 0x0000009308417223 */ /* 0x000fe40000010023 */
[C---:B------:R-:W-:Y:S02]  /*bc10*/  FMUL.FTZ R8, R148.reuse, UR36 ;  /* 0x0000002494087c20 */ /* 0x040fe40008410000 */
[C---:B------:R-:W-:Y:S02]  /*bc20*/  FFMA.FTZ R40, R148.reuse, UR35, -R67 ;  /* 0x0000002394287c23 */ /* 0x040fe40008010843 */
[-C--:B------:R-:W-:Y:S02]  /*bc30*/  FMUL.FTZ R148, R148, R106.reuse ;  /* 0x0000006a94947220 */ /* 0x080fe40000410000 */
[----:B------:R-:W-:Y:S02]  /*bc40*/  FMUL.FTZ R64, R147, R106 ;  /* 0x0000006a93407220 */ /* 0x000fe40000410000 */
[----:B------:R-:W-:-:S02]  /*bc50*/  FADD.FTZ R145, R145, R34 ;  /* 0x0000002291917221 */ /* 0x000fc40000010000 */
[----:B------:R-:W-:Y:S01]  /*bc60*/  FFMA.FTZ R34, R147, UR35, R8 ;  /* 0x0000002393227c23 */ /* 0x000fe20008010008 */
[----:B------:R-:W-:Y:S01]  /*bc70*/  HADD2.F32 R8, -RZ, R163.H0_H0 ;  /* 0x200000a3ff087230 */ /* 0x000fe20000004100 */
[C---:B------:R-:W-:Y:S01]  /*bc80*/  FMUL.FTZ R35, R7.reuse, R40 ;  /* 0x0000002807237220 */ /* 0x040fe20000410000 */
[----:B------:R-:W-:Y:S01]  /*bc90*/  LEA.HI.SX32 R147, R122, R122, 0x1b ;  /* 0x0000007a7a937211 */ /* 0x000fe200078fdaff */
[----:B------:R-:W-:Y:S02]  /*bca0*/  FADD.FTZ R72, -R146, R39 ;  /* 0x0000002792487221 */ /* 0x000fe40000010100 */
[C---:B------:R-:W-:Y:S02]  /*bcb0*/  FMUL.FTZ R39, R7.reuse, R148 ;  /* 0x0000009407277220 */ /* 0x040fe40000410000 */
[----:B------:R-:W-:Y:S02]  /*bcc0*/  FMUL.FTZ R40, R7, R64 ;  /* 0x0000004007287220 */ /* 0x000fe40000410000 */
[----:B------:R-:W-:-:S02]  /*bcd0*/  FFMA.FTZ R34, R63, R34, R35 ;  /* 0x000000223f227223 */ /* 0x000fc40000010023 */
[C---:B------:R-:W-:Y:S02]  /*bce0*/  FFMA.FTZ R39, R63.reuse, R64, R39 ;  /* 0x000000403f277223 */ /* 0x040fe40000010027 */
[----:B------:R-:W-:Y:S02]  /*bcf0*/  FFMA.FTZ R40, R63, R148, -R40 ;  /* 0x000000943f287223 */ /* 0x000fe40000010828 */
[----:B------:R-:W-:Y:S02]  /*bd00*/  FMUL.FTZ R63, R33, R64 ;  /* 0x00000040213f7220 */ /* 0x000fe40000410000 */
[----:B------:R-:W-:Y:S02]  /*bd10*/  FMUL.FTZ R7, R41, -R72 ;  /* 0x8000004829077220 */ /* 0x000fe40000410000 */
[----:B------:R-:W-:Y:S02]  /*bd20*/  FFMA.FTZ R222, R65, R106, R222 ;  /* 0x0000006a41de7223 */ /* 0x000fe400000100de */
[----:B------:R-:W-:-:S02]  /*bd30*/  FMUL.FTZ R35, R8, R107 ;  /* 0x0000006b08237220 */ /* 0x000fc40000410000 */
[----:B------:R-:W-:Y:S02]  /*bd40*/  FMUL.FTZ R64, R33, R148 ;  /* 0x0000009421407220 */ /* 0x000fe40000410000 */
[----:B------:R-:W-:Y:S02]  /*bd50*/  FMUL.FTZ R41, R41, -R145 ;  /* 0x8000009129297220 */ /* 0x000fe40000410000 */
[----:B------:R-:W-:Y:S02]  /*bd60*/  FFMA.FTZ R65, R33, R65, R34 ;  /* 0x0000004121417223 */ /* 0x000fe40000010022 */
[----:B------:R-:W-:Y:S02]  /*bd70*/  FMUL.FTZ R33, R145, UR36 ;  /* 0x0000002491217c20 */ /* 0x000fe40008410000 */
[C---:B------:R-:W-:Y:S02]  /*bd80*/  FFMA.FTZ R34, R42.reuse, R145, -R7 ;  /* 0x000000912a227223 */ /* 0x040fe40000010807 */
[----:B------:R-:W-:-:S02]  /*bd90*/  FFMA.FTZ R41, R42, R72, R41 ;  /* 0x000000482a297223 */ /* 0x000fc40000010029 */
[C---:B------:R-:W-:Y:S02]  /*bda0*/  FFMA.FTZ R7, R9.reuse, -R35, R186 ;  /* 0x8000002309077223 */ /* 0x040fe400000100ba */
[----:B------:R-:W-:Y:S02]  /*bdb0*/  FMUL.FTZ R9, R9, R72 ;  /* 0x0000004809097220 */ /* 0x000fe40000410000 */
[C---:B------:R-:W-:Y:S02]  /*bdc0*/  FMUL.FTZ R42, R72.reuse, UR36 ;  /* 0x00000024482a7c20 */ /* 0x040fe40008410000 */
[C---:B------:R-:W-:Y:S02]  /*bdd0*/  FFMA.FTZ R68, R72.reuse, UR35, -R33 ;  /* 0x0000002348447c23 */ /* 0x040fe40008010821 */
[-C--:B------:R-:W-:Y:S02]  /*bde0*/  FMUL.FTZ R72, R72, R107.reuse ;  /* 0x0000006b48487220 */ /* 0x080fe40000410000 */
[----:B------:R-:W-:-:S02]  /*bdf0*/  FMUL.FTZ R70, R145, R107 ;  /* 0x0000006b91467220 */ /* 0x000fc40000410000 */
[----:B------:R-:W-:Y:S02]  /*be00*/  FADD.FTZ R205, R66, R205 ;  /* 0x000000cd42cd7221 */ /* 0x000fe40000010000 */
[----:B------:R-:W-:Y:S02]  /*be10*/  FFMA.FTZ R66, R145, UR35, R42 ;  /* 0x0000002391427c23 */ /* 0x000fe4000801002a */
[----:B------:R-:W-:Y:S02]  /*be20*/  FADD.FTZ R67, -R144, R41 ;  /* 0x0000002990437221 */ /* 0x000fe40000010100 */
[----:B------:R-:W-:Y:S02]  /*be30*/  FFMA.FTZ R35, R10, -R35, R185 ;  /* 0x800000230a237223 */ /* 0x000fe400000100b9 */
[C---:B------:R-:W-:Y:S02]  /*be40*/  FMUL.FTZ R42, R7.reuse, R72 ;  /* 0x00000048072a7220 */ /* 0x040fe40000410000 */
[----:B------:R-:W-:-:S02]  /*be50*/  FMUL.FTZ R41, R7, R70 ;  /* 0x0000004607297220 */ /* 0x000fc40000410000 */
[----:B------:R-:W-:Y:S01]  /*be60*/  FMUL.FTZ R68, R7, R68 ;  /* 0x0000004407447220 */ /* 0x000fe20000410000 */
[----:B------:R-:W-:Y:S01]  /*be70*/  HADD2.F32 R7, -RZ, R164.H0_H0 ;  /* 0x200000a4ff077230 */ /* 0x000fe20000004100 */
[C---:B------:R-:W-:Y:S02]  /*be80*/  FFMA.FTZ R42, R35.reuse, R70, R42 ;  /* 0x00000046232a7223 */ /* 0x040fe4000001002a */
[C---:B------:R-:W-:Y:S02]  /*be90*/  FFMA.FTZ R41, R35.reuse, R72, -R41 ;  /* 0x0000004823297223 */ /* 0x040fe40000010829 */
[----:B------:R-:W-:Y:S02]  /*bea0*/  FFMA.FTZ R10, R10, R145, R9 ;  /* 0x000000910a0a7223 */ /* 0x000fe40000010009 */
[----:B------:R-:W-:Y:S02]  /*beb0*/  FFMA.FTZ R35, R35, R66, R68 ;  /* 0x0000004223237223 */ /* 0x000fe40000010044 */
[----:B------:R-:W-:-:S02]  /*bec0*/  FADD.FTZ R143, R143, R34 ;  /* 0x000000228f8f7221 */ /* 0x000fc40000010000 */
[-C--:B------:R-:W-:Y:S02]  /*bed0*/  FMUL.FTZ R9, R43, -R67.reuse ;  /* 0x800000432b097220 */ /* 0x080fe40000410000 */
[C---:B------:R-:W-:Y:S02]  /*bee0*/  FMUL.FTZ R66, R8.reuse, R70 ;  /* 0x0000004608427220 */ /* 0x040fe40000410000 */
[C---:B------:R-:W-:Y:S02]  /*bef0*/  FMUL.FTZ R68, R8.reuse, R72 ;  /* 0x0000004808447220 */ /* 0x040fe40000410000 */
[----:B------:R-:W-:Y:S02]  /*bf00*/  FFMA.FTZ R74, R8, R10, R35 ;  /* 0x0000000a084a7223 */ /* 0x000fe40000010023 */
[----:B------:R-:W-:Y:S02]  /*bf10*/  FMUL.FTZ R33, R7, R108 ;  /* 0x0000006c07217220 */ /* 0x000fe40000410000 */
[----:B------:R-:W-:-:S02]  /*bf20*/  FMUL.FTZ R8, R12, R67 ;  /* 0x000000430c087220 */ /* 0x000fc40000410000 */
[----:B------:R-:W-:Y:S02]  /*bf30*/  FFMA.FTZ R223, R10, R107, R223 ;  /* 0x0000006b0adf7223 */ /* 0x000fe400000100df */
[-C--:B------:R-:W-:Y:S02]  /*bf40*/  FMUL.FTZ R43, R43, -R143.reuse ;  /* 0x8000008f2b2b7220 */ /* 0x080fe40000410000 */
[----:B------:R-:W-:Y:S02]  /*bf50*/  FFMA.FTZ R10, R44, R143, -R9 ;  /* 0x0000008f2c0a7223 */ /* 0x000fe40000010809 */
[----:B------:R-:W-:Y:S02]  /*bf60*/  FMUL.FTZ R34, R143, UR36 ;  /* 0x000000248f227c20 */ /* 0x000fe40008410000 */
[-C--:B------:R-:W-:Y:S02]  /*bf70*/  FFMA.FTZ R12, R12, -R33.reuse, R183 ;  /* 0x800000210c0c7223 */ /* 0x080fe400000100b7 */
[----:B------:R-:W-:-:S02]  /*bf80*/  FFMA.FTZ R9, R11, -R33, R184 ;  /* 0x800000210b097223 */ /* 0x000fc400000100b8 */
[----:B------:R-:W-:Y:S02]  /*bf90*/  FFMA.FTZ R33, R11, R143, R8 ;  /* 0x0000008f0b217223 */ /* 0x000fe40000010008 */
[----:B------:R-:W-:Y:S02]  /*bfa0*/  FFMA.FTZ R43, R44, R67, R43 ;  /* 0x000000432c2b7223 */ /* 0x000fe4000001002b */
[C---:B------:R-:W-:Y:S02]  /*bfb0*/  FMUL.FTZ R8, R67.reuse, UR36 ;  /* 0x0000002443087c20 */ /* 0x040fe40008410000 */
[C---:B------:R-:W-:Y:S02]  /*bfc0*/  FFMA.FTZ R11, R67.reuse, UR35, -R34 ;  /* 0x00000023430b7c23 */ /* 0x040fe40008010822 */
[-C--:B------:R-:W-:Y:S02]  /*bfd0*/  FMUL.FTZ R72, R67, R108.reuse ;  /* 0x0000006c43487220 */ /* 0x080fe40000410000 */
[----:B------:R-:W-:-:S02]  /*bfe0*/  FMUL.FTZ R70, R143, R108 ;  /* 0x0000006c8f467220 */ /* 0x000fc40000410000 */
[----:B------:R-:W-:Y:S01]  /*bff0*/  FFMA.FTZ R34, R143, UR35, R8 ;  /* 0x000000238f227c23 */ /* 0x000fe20008010008 */
[----:B------:R-:W-:Y:S01]  /*c000*/  HADD2.F32 R8, -RZ, R165.H0_H0 ;  /* 0x200000a5ff087230 */ /* 0x000fe20000004100 */
[----:B------:R-:W-:Y:S01]  /*c010*/  FADD.FTZ R76, -R142, R43 ;  /* 0x0000002b8e4c7221 */ /* 0x000fe20000010100 */
[----:B------:R-:W-:Y:S01]  /*c020*/  HADD2.F32 R143, -RZ, R158.H0_H0 ;  /* 0x2000009eff8f7230 */ /* 0x000fe20000004100 */
[C---:B------:R-:W-:Y:S02]  /*c030*/  FMUL.FTZ R44, R12.reuse, R72 ;  /* 0x000000480c2c7220 */ /* 0x040fe40000410000 */
[C---:B------:R-:W-:Y:S02]  /*c040*/  FMUL.FTZ R11, R12.reuse, R11 ;  /* 0x0000000b0c0b7220 */ /* 0x040fe40000410000 */
[-C--:B------:R-:W-:Y:S02]  /*c050*/  FMUL.FTZ R43, R12, R70.reuse ;  /* 0x000000460c2b7220 */ /* 0x080fe40000410000 */
[----:B------:R-:W-:-:S02]  /*c060*/  FFMA.FTZ R44, R9, R70, R44 ;  /* 0x00000046092c7223 */ /* 0x000fc4000001002c */
[C---:B------:R-:W-:Y:S02]  /*c070*/  FFMA.FTZ R43, R9.reuse, R72, -R43 ;  /* 0x00000048092b7223 */ /* 0x040fe4000001082b */
[----:B------:R-:W-:Y:S02]  /*c080*/  FFMA.FTZ R34, R9, R34, R11 ;  /* 0x0000002209227223 */ /* 0x000fe4000001000b */
[----:B------:R-:W-:Y:S01]  /*c090*/  FADD.FTZ R10, R141, R10 ;  /* 0x0000000a8d0a7221 */ /* 0x000fe20000010000 */
[----:B------:R-:W-:Y:S01]  /*c0a0*/  IADD3 R141, R122, 0xf80, RZ ;  /* 0x00000f807a8d7810 */ /* 0x000fe20007ffe0ff */
[----:B------:R-:W-:Y:S02]  /*c0b0*/  FMUL.FTZ R11, R8, R109 ;  /* 0x0000006d080b7220 */ /* 0x000fe40000410000 */
[----:B------:R-:W-:Y:S02]  /*c0c0*/  FMUL.FTZ R9, R45, -R76 ;  /* 0x8000004c2d097220 */ /* 0x000fe40000410000 */
[----:B------:R-:W-:-:S02]  /*c0d0*/  FMUL.FTZ R70, R7, R70 ;  /* 0x0000004607467220 */ /* 0x000fc40000410000 */
[C---:B------:R-:W-:Y:S02]  /*c0e0*/  FMUL.FTZ R72, R7.reuse, R72 ;  /* 0x0000004807487220 */ /* 0x040fe40000410000 */
[----:B------:R-:W-:Y:S02]  /*c0f0*/  FFMA.FTZ R35, R7, R33, R34 ;  /* 0x0000002107237223 */ /* 0x000fe40000010022 */
[----:B------:R-:W-:Y:S02]  /*c100*/  FMUL.FTZ R45, R45, -R10 ;  /* 0x8000000a2d2d7220 */ /* 0x000fe40000410000 */
[----:B------:R-:W-:Y:S02]  /*c110*/  FFMA.FTZ R224, R33, R108, R224 ;  /* 0x0000006c21e07223 */ /* 0x000fe400000100e0 */
[----:B------:R-:W-:Y:S02]  /*c120*/  FFMA.FTZ R12, R46, R10, -R9 ;  /* 0x0000000a2e0c7223 */ /* 0x000fe40000010809 */
[----:B------:R-:W-:-:S02]  /*c130*/  FFMA.FTZ R7, R14, -R11, R181 ;  /* 0x8000000b0e077223 */ /* 0x000fc400000100b5 */
[-C--:B------:R-:W-:Y:S02]  /*c140*/  FMUL.FTZ R14, R14, R76.reuse ;  /* 0x0000004c0e0e7220 */ /* 0x080fe40000410000 */
[----:B------:R-:W-:Y:S02]  /*c150*/  FMUL.FTZ R33, R10, UR36 ;  /* 0x000000240a217c20 */ /* 0x000fe40008410000 */
[----:B------:R-:W-:Y:S02]  /*c160*/  FMUL.FTZ R9, R76, UR36 ;  /* 0x000000244c097c20 */ /* 0x000fe40008410000 */
[----:B------:R-:W-:Y:S02]  /*c170*/  FFMA.FTZ R45, R46, R76, R45 ;  /* 0x0000004c2e2d7223 */ /* 0x000fe4000001002d */
[----:B------:R-:W-:Y:S02]  /*c180*/  FFMA.FTZ R14, R13, R10, R14 ;  /* 0x0000000a0d0e7223 */ /* 0x000fe4000001000e */
[----:B------:R-:W-:-:S02]  /*c190*/  FFMA.FTZ R46, R76, UR35, -R33 ;  /* 0x000000234c2e7c23 */ /* 0x000fc40008010821 */
[----:B------:R-:W-:Y:S02]  /*c1a0*/  FFMA.FTZ R34, R10, UR35, R9 ;  /* 0x000000230a227c23 */ /* 0x000fe40008010009 */
[-C--:B------:R-:W-:Y:S02]  /*c1b0*/  FMUL.FTZ R76, R76, R109.reuse ;  /* 0x0000006d4c4c7220 */ /* 0x080fe40000410000 */
[----:B------:R-:W-:Y:S02]  /*c1c0*/  FMUL.FTZ R10, R10, R109 ;  /* 0x0000006d0a0a7220 */ /* 0x000fe40000410000 */
[----:B------:R-:W-:Y:S02]  /*c1d0*/  FADD.FTZ R204, R65, R204 ;  /* 0x000000cc41cc7221 */ /* 0x000fe40000010000 */
[----:B------:R-:W-:Y:S02]  /*c1e0*/  FADD.FTZ R33, -R140, R45 ;  /* 0x0000002d8c217221 */ /* 0x000fe40000010100 */
[----:B------:R-:W-:-:S02]  /*c1f0*/  FFMA.FTZ R11, R13, -R11, R182 ;  /* 0x8000000b0d0b7223 */ /* 0x000fc400000100b6 */
[C---:B------:R-:W-:Y:S02]  /*c200*/  FMUL.FTZ R65, R7.reuse, R76 ;  /* 0x0000004c07417220 */ /* 0x040fe40000410000 */
[C---:B------:R-:W-:Y:S02]  /*c210*/  FMUL.FTZ R45, R7.reuse, R10 ;  /* 0x0000000a072d7220 */ /* 0x040fe40000410000 */
[----:B------:R-:W-:Y:S01]  /*c220*/  FMUL.FTZ R46, R7, R46 ;  /* 0x0000002e072e7220 */ /* 0x000fe20000410000 */
[----:B------:R-:W-:Y:S01]  /*c230*/  HADD2.F32 R7, -RZ, R155.H0_H0 ;  /* 0x2000009bff077230 */ /* 0x000fe20000004100 */
[C---:B------:R-:W-:Y:S02]  /*c240*/  FFMA.FTZ R65, R11.reuse, R10, R65 ;  /* 0x0000000a0b417223 */ /* 0x040fe40000010041 */
[----:B------:R-:W-:Y:S02]  /*c250*/  FFMA.FTZ R45, R11, R76, -R45 ;  /* 0x0000004c0b2d7223 */ /* 0x000fe4000001082d */
[----:B------:R-:W-:Y:S01]  /*c260*/  FADD.FTZ R78, R139, R12 ;  /* 0x0000000c8b4e7221 */ /* 0x000fe20000010000 */
[----:B------:R-:W-:Y:S01]  /*c270*/  IADD3 R139, R122, 0xf00, RZ ;  /* 0x00000f007a8b7810 */ /* 0x000fe20007ffe0ff */
[----:B------:R-:W-:-:S02]  /*c280*/  FFMA.FTZ R11, R11, R34, R46 ;  /* 0x000000220b0b7223 */ /* 0x000fc4000001002e */
[----:B------:R-:W-:Y:S02]  /*c290*/  FFMA.FTZ R225, R14, R109, R225 ;  /* 0x0000006d0ee17223 */ /* 0x000fe400000100e1 */
[C---:B------:R-:W-:Y:S02]  /*c2a0*/  FMUL.FTZ R9, R47.reuse, -R33 ;  /* 0x800000212f097220 */ /* 0x040fe40000410000 */
[----:B------:R-:W-:Y:S02]  /*c2b0*/  FMUL.FTZ R47, R47, -R78 ;  /* 0x8000004e2f2f7220 */ /* 0x000fe40000410000 */
[----:B------:R-:W-:Y:S02]  /*c2c0*/  FFMA.FTZ R14, R8, R14, R11 ;  /* 0x0000000e080e7223 */ /* 0x000fe4000001000b */
[----:B------:R-:W-:Y:S02]  /*c2d0*/  FMUL.FTZ R11, R7, R110 ;  /* 0x0000006e070b7220 */ /* 0x000fe40000410000 */
[----:B------:R-:W-:-:S02]  /*c2e0*/  FMUL.FTZ R12, R78, UR36 ;  /* 0x000000244e0c7c20 */ /* 0x000fc40008410000 */
[----:B------:R-:W-:Y:S02]  /*c2f0*/  FADD.FTZ R203, R74, R203 ;  /* 0x000000cb4acb7221 */ /* 0x000fe40000010000 */
[C---:B------:R-:W-:Y:S02]  /*c300*/  FMUL.FTZ R74, R8.reuse, R10 ;  /* 0x0000000a084a7220 */ /* 0x040fe40000410000 */
[----:B------:R-:W-:Y:S02]  /*c310*/  FMUL.FTZ R46, R8, R76 ;  /* 0x0000004c082e7220 */ /* 0x000fe40000410000 */
[C---:B------:R-:W-:Y:S02]  /*c320*/  FFMA.FTZ R8, R48.reuse, R78, -R9 ;  /* 0x0000004e30087223 */ /* 0x040fe40000010809 */
[-C--:B------:R-:W-:Y:S02]  /*c330*/  FFMA.FTZ R47, R48, R33.reuse, R47 ;  /* 0x00000021302f7223 */ /* 0x080fe4000001002f */
[----:B------:R-:W-:-:S02]  /*c340*/  FMUL.FTZ R10, R16, R33 ;  /* 0x00000021100a7220 */ /* 0x000fc40000410000 */
[-C--:B------:R-:W-:Y:S02]  /*c350*/  FFMA.FTZ R16, R16, -R11.reuse, R179 ;  /* 0x8000000b10107223 */ /* 0x080fe400000100b3 */
[C---:B------:R-:W-:Y:S02]  /*c360*/  FMUL.FTZ R9, R33.reuse, UR36 ;  /* 0x0000002421097c20 */ /* 0x040fe40008410000 */
[C---:B------:R-:W-:Y:S02]  /*c370*/  FFMA.FTZ R13, R33.reuse, UR35, -R12 ;  /* 0x00000023210d7c23 */ /* 0x040fe4000801080c */
[-C--:B------:R-:W-:Y:S02]  /*c380*/  FMUL.FTZ R76, R33, R110.reuse ;  /* 0x0000006e214c7220 */ /* 0x080fe40000410000 */
[----:B------:R-:W-:Y:S02]  /*c390*/  FMUL.FTZ R48, R78, R110 ;  /* 0x0000006e4e307220 */ /* 0x000fe40000410000 */
[----:B------:R-:W-:-:S02]  /*c3a0*/  FFMA.FTZ R11, R15, -R11, R180 ;  /* 0x8000000b0f0b7223 */ /* 0x000fc400000100b4 */
[----:B------:R-:W-:Y:S02]  /*c3b0*/  FFMA.FTZ R15, R15, R78, R10 ;  /* 0x0000004e0f0f7223 */ /* 0x000fe4000001000a */
[----:B------:R-:W-:Y:S01]  /*c3c0*/  FADD.FTZ R34, R137, R8 ;  /* 0x0000000889227221 */ /* 0x000fe20000010000 */
[----:B------:R-:W-:Y:S01]  /*c3d0*/  HADD2.F32 R8, -RZ, R156.H0_H0 ;  /* 0x2000009cff087230 */ /* 0x000fe20000004100 */
[----:B------:R-:W-:Y:S01]  /*c3e0*/  FADD.FTZ R138, -R138, R47 ;  /* 0x0000002f8a8a7221 */ /* 0x000fe20000010100 */
[----:B------:R-:W-:Y:S01]  /*c3f0*/  IADD3 R137, R122, 0xe80, RZ ;  /* 0x00000e807a897810 */ /* 0x000fe20007ffe0ff */
[----:B------:R-:W-:Y:S02]  /*c400*/  FFMA.FTZ R10, R78, UR35, R9 ;  /* 0x000000234e0a7c23 */ /* 0x000fe40008010009 */
[C---:B------:R-:W-:Y:S02]  /*c410*/  FMUL.FTZ R67, R16.reuse, R76 ;  /* 0x0000004c10437220 */ /* 0x040fe40000410000 */
[----:B------:R-:W-:-:S02]  /*c420*/  FMUL.FTZ R13, R16, R13 ;  /* 0x0000000d100d7220 */ /* 0x000fc40000410000 */
[-C--:B------:R-:W-:Y:S02]  /*c430*/  FMUL.FTZ R47, R16, R48.reuse ;  /* 0x00000030102f7220 */ /* 0x080fe40000410000 */
[C---:B------:R-:W-:Y:S02]  /*c440*/  FFMA.FTZ R67, R11.reuse, R48, R67 ;  /* 0x000000300b437223 */ /* 0x040fe40000010043 */
[C---:B------:R-:W-:Y:S02]  /*c450*/  FFMA.FTZ R47, R11.reuse, R76, -R47 ;  /* 0x0000004c0b2f7223 */ /* 0x040fe4000001082f */
[----:B------:R-:W-:Y:S02]  /*c460*/  FFMA.FTZ R10, R11, R10, R13 ;  /* 0x0000000a0b0a7223 */ /* 0x000fe4000001000d */
[----:B------:R-:W-:Y:S02]  /*c470*/  FMUL.FTZ R11, R8, R111 ;  /* 0x0000006f080b7220 */ /* 0x000fe40000410000 */
[----:B------:R-:W-:-:S02]  /*c480*/  FMUL.FTZ R9, R49, -R138 ;  /* 0x8000008a31097220 */ /* 0x000fc40000410000 */
[----:B------:R-:W-:Y:S02]  /*c490*/  FMUL.FTZ R49, R49, -R34 ;  /* 0x8000002231317220 */ /* 0x000fe40000410000 */
[----:B------:R-:W-:Y:S02]  /*c4a0*/  FFMA.FTZ R226, R15, R110, R226 ;  /* 0x0000006e0fe27223 */ /* 0x000fe400000100e2 */
[C---:B------:R-:W-:Y:S02]  /*c4b0*/  FMUL.FTZ R48, R7.reuse, R48 ;  /* 0x0000003007307220 */ /* 0x040fe40000410000 */
[C---:B------:R-:W-:Y:S02]  /*c4c0*/  FMUL.FTZ R76, R7.reuse, R76 ;  /* 0x0000004c074c7220 */ /* 0x040fe40000410000 */
[----:B------:R-:W-:Y:S02]  /*c4d0*/  FFMA.FTZ R15, R7, R15, R10 ;  /* 0x0000000f070f7223 */ /* 0x000fe4000001000a */
[----:B------:R-:W-:-:S02]  /*c4e0*/  FFMA.FTZ R7, R18, -R11, R177 ;  /* 0x8000000b12077223 */ /* 0x000fc400000100b1 */
[----:B------:R-:W-:Y:S02]  /*c4f0*/  FMUL.FTZ R12, R34, UR36 ;  /* 0x00000024220c7c20 */ /* 0x000fe40008410000 */
[----:B------:R-:W-:Y:S02]  /*c500*/  FMUL.FTZ R18, R18, R138 ;  /* 0x0000008a12127220 */ /* 0x000fe40000410000 */
[C---:B------:R-:W-:Y:S02]  /*c510*/  FFMA.FTZ R10, R50.reuse, R34, -R9 ;  /* 0x00000022320a7223 */ /* 0x040fe40000010809 */
[----:B------:R-:W-:Y:S02]  /*c520*/  FFMA.FTZ R49, R50, R138, R49 ;  /* 0x0000008a32317223 */ /* 0x000fe40000010031 */
[----:B------:R-:W-:Y:S02]  /*c530*/  FADD.FTZ R201, R14, R201 ;  /* 0x000000c90ec97221 */ /* 0x000fe40000010000 */
[----:B------:R-:W-:-:S02]  /*c540*/  FMUL.FTZ R50, R138, R111 ;  /* 0x0000006f8a327220 */ /* 0x000fc40000410000 */
[----:B------:R-:W-:Y:S02]  /*c550*/  FMUL.FTZ R78, R34, R111 ;  /* 0x0000006f224e7220 */ /* 0x000fe40000410000 */
[C---:B------:R-:W-:Y:S02]  /*c560*/  FMUL.FTZ R9, R138.reuse, UR36 ;  /* 0x000000248a097c20 */ /* 0x040fe40008410000 */
[----:B------:R-:W-:Y:S02]  /*c570*/  FFMA.FTZ R14, R138, UR35, -R12 ;  /* 0x000000238a0e7c23 */ /* 0x000fe4000801080c */
[C---:B------:R-:W-:Y:S02]  /*c580*/  FFMA.FTZ R11, R17.reuse, -R11, R178 ;  /* 0x8000000b110b7223 */ /* 0x040fe400000100b2 */
[----:B------:R-:W-:Y:S02]  /*c590*/  FFMA.FTZ R18, R17, R34, R18 ;  /* 0x0000002211127223 */ /* 0x000fe40000010012 */
[----:B------:R-:W-:-:S02]  /*c5a0*/  FADD.FTZ R17, -R136, R49 ;  /* 0x0000003188117221 */ /* 0x000fc40000010100 */
[C---:B------:R-:W-:Y:S02]  /*c5b0*/  FMUL.FTZ R69, R7.reuse, R50 ;  /* 0x0000003207457220 */ /* 0x040fe40000410000 */
[----:B------:R-:W-:Y:S02]  /*c5c0*/  FMUL.FTZ R49, R7, R78 ;  /* 0x0000004e07317220 */ /* 0x000fe40000410000 */
[----:B------:R-:W-:Y:S01]  /*c5d0*/  FFMA.FTZ R12, R34, UR35, R9 ;  /* 0x00000023220c7c23 */ /* 0x000fe20008010009 */
[----:B------:R-:W-:Y:S01]  /*c5e0*/  HADD2.F32 R34, -RZ, R216.H0_H0 ;  /* 0x200000d8ff227230 */ /* 0x000fe20000004100 */
[----:B------:R-:W-:Y:S01]  /*c5f0*/  FADD.FTZ R16, R135, R10 ;  /* 0x0000000a87107221 */ /* 0x000fe20000010000 */
[----:B------:R-:W-:Y:S01]  /*c600*/  IADD3 R135, R122, 0xe00, RZ ;  /* 0x00000e007a877810 */ /* 0x000fe20007ffe0ff */
[----:B------:R-:W-:Y:S01]  /*c610*/  FMUL.FTZ R14, R7, R14 ;  /* 0x0000000e070e7220 */ /* 0x000fe20000410000 */
[----:B------:R-:W-:Y:S01]  /*c620*/  HADD2.F32 R7, -RZ, R157.H0_H0 ;  /* 0x2000009dff077230 */ /* 0x000fe20000004100 */
[----:B------:R-:W-:-:S02]  /*c630*/  FFMA.FTZ R69, R11, R78, R69 ;  /* 0x0000004e0b457223 */ /* 0x000fc40000010045 */
[----:B------:R-:W-:Y:S02]  /*c640*/  FFMA.FTZ R49, R11, R50, -R49 ;  /* 0x000000320b317223 */ /* 0x000fe40000010831 */
[----:B------:R-:W-:Y:S02]  /*c650*/  FMUL.FTZ R9, R51, -R17 ;  /* 0x8000001133097220 */ /* 0x000fe40000410000 */
[----:B------:R-:W-:Y:S02]  /*c660*/  FFMA.FTZ R11, R11, R12, R14 ;  /* 0x0000000c0b0b7223 */ /* 0x000fe4000001000e */
[----:B------:R-:W-:Y:S02]  /*c670*/  FMUL.FTZ R51, R51, -R16 ;  /* 0x8000001033337220 */ /* 0x000fe40000410000 */
[----:B------:R-:W-:Y:S02]  /*c680*/  FFMA.FTZ R227, R18, R111, R227 ;  /* 0x0000006f12e37223 */ /* 0x000fe400000100e3 */
[----:B------:R-:W-:-:S02]  /*c690*/  FMUL.FTZ R78, R8, R78 ;  /* 0x0000004e084e7220 */ /* 0x000fc40000410000 */
[C---:B------:R-:W-:Y:S02]  /*c6a0*/  FMUL.FTZ R50, R8.reuse, R50 ;  /* 0x0000003208327220 */ /* 0x040fe40000410000 */
[----:B------:R-:W-:Y:S02]  /*c6b0*/  FFMA.FTZ R18, R8, R18, R11 ;  /* 0x0000001208127223 */ /* 0x000fe4000001000b */
[C---:B------:R-:W-:Y:S02]  /*c6c0*/  FFMA.FTZ R51, R52.reuse, R17, R51 ;  /* 0x0000001134337223 */ /* 0x040fe40000010033 */
[----:B------:R-:W-:Y:S02]  /*c6d0*/  FFMA.FTZ R8, R52, R16, -R9 ;  /* 0x0000001034087223 */ /* 0x000fe40000010809 */
[----:B------:R-:W-:Y:S02]  /*c6e0*/  FMUL.FTZ R11, R7, R112 ;  /* 0x00000070070b7220 */ /* 0x000fe40000410000 */
[----:B------:R-:W-:-:S02]  /*c6f0*/  FMUL.FTZ R9, R17, UR36 ;  /* 0x0000002411097c20 */ /* 0x000fc40008410000 */
[----:B------:R-:W-:Y:S02]  /*c700*/  FMUL.FTZ R10, R20, R17 ;  /* 0x00000011140a7220 */ /* 0x000fe40000410000 */
[----:B------:R-:W-:Y:S02]  /*c710*/  FADD.FTZ R134, -R134, R51 ;  /* 0x0000003386867221 */ /* 0x000fe40000010100 */
[----:B------:R-:W-:Y:S01]  /*c720*/  FADD.FTZ R8, R133, R8 ;  /* 0x0000000885087221 */ /* 0x000fe20000010000 */
[----:B------:R-:W-:Y:S01]  /*c730*/  IADD3 R133, R122, 0xd80, RZ ;  /* 0x00000d807a857810 */ /* 0x000fe20007ffe0ff */
[-C--:B------:R-:W-:Y:S02]  /*c740*/  FFMA.FTZ R20, R20, -R11.reuse, R175 ;  /* 0x8000000b14147223 */ /* 0x080fe400000100af */
[----:B------:R-:W-:Y:S02]  /*c750*/  FFMA.FTZ R11, R19, -R11, R176 ;  /* 0x8000000b130b7223 */ /* 0x000fe400000100b0 */
[----:B------:R-:W-:-:S02]  /*c760*/  FFMA.FTZ R12, R16, UR35, R9 ;  /* 0x00000023100c7c23 */ /* 0x000fc40008010009 */
[----:B------:R-:W-:Y:S02]  /*c770*/  FFMA.FTZ R19, R19, R16, R10 ;  /* 0x0000001013137223 */ /* 0x000fe4000001000a */
[C---:B------:R-:W-:Y:S02]  /*c780*/  FMUL.FTZ R9, R53.reuse, -R134 ;  /* 0x8000008635097220 */ /* 0x040fe40000410000 */
[----:B------:R-:W-:Y:S02]  /*c790*/  FMUL.FTZ R10, R16, UR36 ;  /* 0x00000024100a7c20 */ /* 0x000fe40008410000 */
[----:B------:R-:W-:Y:S02]  /*c7a0*/  FMUL.FTZ R53, R53, -R8 ;  /* 0x8000000835357220 */ /* 0x000fe40000410000 */
[----:B------:R-:W-:Y:S02]  /*c7b0*/  FFMA.FTZ R13, R17, UR35, -R10 ;  /* 0x00000023110d7c23 */ /* 0x000fe4000801080a */
[----:B------:R-:W-:-:S02]  /*c7c0*/  FFMA.FTZ R53, R54, R134, R53 ;  /* 0x0000008636357223 */ /* 0x000fc40000010035 */
[----:B------:R-:W-:Y:S02]  /*c7d0*/  FFMA.FTZ R10, R54, R8, -R9 ;  /* 0x00000008360a7223 */ /* 0x000fe40000010809 */
[----:B------:R-:W-:Y:S02]  /*c7e0*/  FADD.FTZ R132, -R132, R53 ;  /* 0x0000003584847221 */ /* 0x000fe40000010100 */
[----:B------:R-:W-:Y:S02]  /*c7f0*/  FADD.FTZ R131, R131, R10 ;  /* 0x0000000a83837221 */ /* 0x000fe40000010000 */
[----:B------:R-:W-:Y:S02]  /*c800*/  FMUL.FTZ R14, R16, R112 ;  /* 0x00000070100e7220 */ /* 0x000fe40000410000 */
[----:B------:R-:W-:Y:S02]  /*c810*/  FMUL.FTZ R13, R20, R13 ;  /* 0x0000000d140d7220 */ /* 0x000fe40000410000 */
[----:B------:R-:W-:-:S02]  /*c820*/  FMUL.FTZ R9, R55, -R132 ;  /* 0x8000008437097220 */ /* 0x000fc40000410000 */
[----:B------:R-:W-:Y:S02]  /*c830*/  FMUL.FTZ R55, R55, -R131 ;  /* 0x8000008337377220 */ /* 0x000fe40000410000 */
[----:B------:R-:W-:Y:S02]  /*c840*/  FMUL.FTZ R94, R17, R112 ;  /* 0x00000070115e7220 */ /* 0x000fe40000410000 */
[----:B------:R-:W-:Y:S02]  /*c850*/  FMUL.FTZ R52, R20, R14 ;  /* 0x0000000e14347220 */ /* 0x000fe40000410000 */
[----:B------:R-:W-:Y:S02]  /*c860*/  FFMA.FTZ R12, R11, R12, R13 ;  /* 0x0000000c0b0c7223 */ /* 0x000fe4000001000d */
[----:B------:R-:W-:Y:S02]  /*c870*/  FFMA.FTZ R17, R56, R132, R55 ;  /* 0x0000008438117223 */ /* 0x000fe40000010037 */
[----:B------:R-:W-:-:S02]  /*c880*/  FMUL.FTZ R51, R20, R94 ;  /* 0x0000005e14337220 */ /* 0x000fc40000410000 */
[----:B------:R-:W-:Y:S02]  /*c890*/  FFMA.FTZ R52, R11, R94, -R52 ;  /* 0x0000005e0b347223 */ /* 0x000fe40000010834 */
[----:B------:R-:W-:Y:S02]  /*c8a0*/  FFMA.FTZ R10, R56, R131, -R9 ;  /* 0x00000083380a7223 */ /* 0x000fe40000010809 */
[C---:B------:R-:W-:Y:S02]  /*c8b0*/  FMUL.FTZ R54, R7.reuse, R14 ;  /* 0x0000000e07367220 */ /* 0x040fe40000410000 */
[C---:B------:R-:W-:Y:S02]  /*c8c0*/  FMUL.FTZ R94, R7.reuse, R94 ;  /* 0x0000005e075e7220 */ /* 0x040fe40000410000 */
[----:B------:R-:W-:Y:S02]  /*c8d0*/  FFMA.FTZ R16, R7, R19, R12 ;  /* 0x0000001307107223 */ /* 0x000fe4000001000c */
[----:B------:R-:W-:-:S02]  /*c8e0*/  FMUL.FTZ R9, R143, R113 ;  /* 0x000000718f097220 */ /* 0x000fc40000410000 */
[----:B------:R-:W-:Y:S02]  /*c8f0*/  FMUL.FTZ R7, R22, R134 ;  /* 0x0000008616077220 */ /* 0x000fe40000410000 */
[----:B------:R-:W-:Y:S02]  /*c900*/  FADD.FTZ R17, -R130, R17 ;  /* 0x0000001182117221 */ /* 0x000fe40000010100 */
[----:B------:R-:W-:Y:S02]  /*c910*/  FFMA.FTZ R51, R11, R14, R51 ;  /* 0x0000000e0b337223 */ /* 0x000fe40000010033 */
[----:B------:R-:W-:Y:S02]  /*c920*/  FADD.FTZ R129, R129, R10 ;  /* 0x0000000a81817221 */ /* 0x000fe40000010000 */
[C---:B------:R-:W-:Y:S02]  /*c930*/  FFMA.FTZ R11, R21.reuse, -R9, R174 ;  /* 0x80000009150b7223 */ /* 0x040fe400000100ae */
[----:B------:R-:W-:-:S02]  /*c940*/  FFMA.FTZ R21, R21, R8, R7 ;  /* 0x0000000815157223 */ /* 0x000fc40000010007 */
[C---:B------:R-:W-:Y:S02]  /*c950*/  FMUL.FTZ R7, R57.reuse, -R17 ;  /* 0x8000001139077220 */ /* 0x040fe40000410000 */
[----:B------:R-:W-:Y:S02]  /*c960*/  FMUL.FTZ R57, R57, -R129 ;  /* 0x8000008139397220 */ /* 0x000fe40000410000 */
[----:B------:R-:W-:Y:S02]  /*c970*/  FFMA.FTZ R13, R22, -R9, R173 ;  /* 0x80000009160d7223 */ /* 0x000fe400000100ad */
[C---:B------:R-:W-:Y:S02]  /*c980*/  FFMA.FTZ R57, R58.reuse, R17, R57 ;  /* 0x000000113a397223 */ /* 0x040fe40000010039 */
[----:B------:R-:W-:Y:S01]  /*c990*/  FFMA.FTZ R10, R58, R129, -R7 ;  /* 0x000000813a0a7223 */ /* 0x000fe20000010807 */
[----:B------:R-:W-:Y:S01]  /*c9a0*/  HADD2.F32 R7, -RZ, R208.H0_H0 ;  /* 0x200000d0ff077230 */ /* 0x000fe20000004100 */
[----:B------:R-:W-:-:S02]  /*c9b0*/  FMUL.FTZ R9, R134, UR36 ;  /* 0x0000002486097c20 */ /* 0x000fc40008410000 */
[----:B------:R-:W-:Y:S02]  /*c9c0*/  FADD.FTZ R128, -R128, R57 ;  /* 0x0000003980807221 */ /* 0x000fe40000010100 */
[----:B------:R-:W-:Y:S02]  /*c9d0*/  FADD.FTZ R200, R15, R200 ;  /* 0x000000c80fc87221 */ /* 0x000fe40000010000 */
[----:B------:R-:W-:Y:S02]  /*c9e0*/  FADD.FTZ R199, R18, R199 ;  /* 0x000000c712c77221 */ /* 0x000fe40000010000 */
[C---:B------:R-:W-:Y:S02]  /*c9f0*/  FMUL.FTZ R15, R8.reuse, UR36 ;  /* 0x00000024080f7c20 */ /* 0x040fe40008410000 */
[----:B------:R-:W-:Y:S02]  /*ca00*/  FADD.FTZ R127, R127, R10 ;  /* 0x0000000a7f7f7221 */ /* 0x000fe40000010000 */
[----:B------:R-:W-:-:S02]  /*ca10*/  FFMA.FTZ R18, R8, UR35, R9 ;  /* 0x0000002308127c23 */ /* 0x000fc40008010009 */
[-C--:B------:R-:W-:Y:S02]  /*ca20*/  FMUL.FTZ R58, R8, R113.reuse ;  /* 0x00000071083a7220 */ /* 0x080fe40000410000 */
[C---:B------:R-:W-:Y:S02]  /*ca30*/  FMUL.FTZ R8, R59.reuse, -R128 ;  /* 0x800000803b087220 */ /* 0x040fe40000410000 */
[C---:B------:R-:W-:Y:S02]  /*ca40*/  FFMA.FTZ R12, R134.reuse, UR35, -R15 ;  /* 0x00000023860c7c23 */ /* 0x040fe4000801080f */
[----:B------:R-:W-:Y:S02]  /*ca50*/  FMUL.FTZ R56, R134, R113 ;  /* 0x0000007186387220 */ /* 0x000fe40000410000 */
[-C--:B------:R-:W-:Y:S02]  /*ca60*/  FMUL.FTZ R59, R59, -R127.reuse ;  /* 0x8000007f3b3b7220 */ /* 0x080fe40000410000 */
[----:B------:R-:W-:-:S02]  /*ca70*/  FFMA.FTZ R8, R80, R127, -R8 ;  /* 0x0000007f50087223 */ /* 0x000fc40000010808 */
[C---:B------:R-:W-:Y:S02]  /*ca80*/  FMUL.FTZ R55, R13.reuse, R56 ;  /* 0x000000380d377220 */ /* 0x040fe40000410000 */
[C---:B------:R-:W-:Y:S02]  /*ca90*/  FMUL.FTZ R12, R13.reuse, R12 ;  /* 0x0000000c0d0c7220 */ /* 0x040fe40000410000 */
[----:B------:R-:W-:Y:S02]  /*caa0*/  FMUL.FTZ R53, R13, R58 ;  /* 0x0000003a0d357220 */ /* 0x000fe40000410000 */
[----:B------:R-:W-:Y:S02]  /*cab0*/  FFMA.FTZ R59, R80, R128, R59 ;  /* 0x00000080503b7223 */ /* 0x000fe4000001003b */
[----:B------:R-:W-:Y:S02]  /*cac0*/  FMUL.FTZ R9, R7, R114 ;  /* 0x0000007207097220 */ /* 0x000fe40000410000 */
[----:B------:R-:W-:-:S02]  /*cad0*/  FMUL.FTZ R13, R131, UR36 ;  /* 0x00000024830d7c20 */ /* 0x000fc40008410000 */
[----:B------:R-:W-:Y:S02]  /*cae0*/  FADD.FTZ R125, R125, R8 ;  /* 0x000000087d7d7221 */ /* 0x000fe40000010000 */
[----:B------:R-:W-:Y:S02]  /*caf0*/  FMUL.FTZ R8, R132, UR36 ;  /* 0x0000002484087c20 */ /* 0x000fe40008410000 */
[C---:B------:R-:W-:Y:S02]  /*cb00*/  FFMA.FTZ R55, R11.reuse, R58, R55 ;  /* 0x0000003a0b377223 */ /* 0x040fe40000010037 */
[C---:B------:R-:W-:Y:S02]  /*cb10*/  FFMA.FTZ R53, R11.reuse, R56, -R53 ;  /* 0x000000380b357223 */ /* 0x040fe40000010835 */
[----:B------:R-:W-:Y:S02]  /*cb20*/  FFMA.FTZ R18, R11, R18, R12 ;  /* 0x000000120b127223 */ /* 0x000fe4000001000c */
[----:B------:R-:W-:-:S02]  /*cb30*/  FADD.FTZ R126, -R126, R59 ;  /* 0x0000003b7e7e7221 */ /* 0x000fc40000010100 */
[----:B------:R-:W-:Y:S02]  /*cb40*/  FFMA.FTZ R11, R23, -R9, R172 ;  /* 0x80000009170b7223 */ /* 0x000fe400000100ac */
[C---:B------:R-:W-:Y:S02]  /*cb50*/  FFMA.FTZ R10, R132.reuse, UR35, -R13 ;  /* 0x00000023840a7c23 */ /* 0x040fe4000801080d */
[-C--:B------:R-:W-:Y:S02]  /*cb60*/  FMUL.FTZ R80, R132, R114.reuse ;  /* 0x0000007284507220 */ /* 0x080fe40000410000 */
[C---:B------:R-:W-:Y:S02]  /*cb70*/  FMUL.FTZ R130, R131.reuse, R114 ;  /* 0x0000007283827220 */ /* 0x040fe40000410000 */
[----:B------:R-:W-:Y:S02]  /*cb80*/  FFMA.FTZ R12, R131, UR35, R8 ;  /* 0x00000023830c7c23 */ /* 0x000fe40008010008 */
[----:B------:R-:W-:-:S02]  /*cb90*/  FMUL.FTZ R8, R81, -R126 ;  /* 0x8000007e51087220 */ /* 0x000fc40000410000 */
[----:B------:R-:W-:Y:S02]  /*cba0*/  FFMA.FTZ R9, R24, -R9, R171 ;  /* 0x8000000918097223 */ /* 0x000fe400000100ab */
[C---:B------:R-:W-:Y:S02]  /*cbb0*/  FMUL.FTZ R59, R11.reuse, R80 ;  /* 0x000000500b3b7220 */ /* 0x040fe40000410000 */
[C---:B------:R-:W-:Y:S02]  /*cbc0*/  FMUL.FTZ R13, R11.reuse, R10 ;  /* 0x0000000a0b0d7220 */ /* 0x040fe40000410000 */
[----:B------:R-:W-:Y:S02]  /*cbd0*/  FMUL.FTZ R57, R11, R130 ;  /* 0x000000820b397220 */ /* 0x000fe40000410000 */
[-C--:B------:R-:W-:Y:S02]  /*cbe0*/  FMUL.FTZ R81, R81, -R125.reuse ;  /* 0x8000007d51517220 */ /* 0x080fe40000410000 */
[----:B------:R-:W-:-:S02]  /*cbf0*/  FFMA.FTZ R10, R82, R125, -R8 ;  /* 0x0000007d520a7223 */ /* 0x000fc40000010808 */
[C---:B------:R-:W-:Y:S02]  /*cc00*/  FFMA.FTZ R59, R9.reuse, R130, R59 ;  /* 0x00000082093b7223 */ /* 0x040fe4000001003b */
[C---:B------:R-:W-:Y:S02]  /*cc10*/  FFMA.FTZ R57, R9.reuse, R80, -R57 ;  /* 0x0000005009397223 */ /* 0x040fe40000010839 */
[----:B------:R-:W-:Y:S01]  /*cc20*/  FFMA.FTZ R8, R9, R12, R13 ;  /* 0x0000000c09087223 */ /* 0x000fe2000001000d */
[----:B------:R-:W-:Y:S01]  /*cc30*/  HADD2.F32 R9, -RZ, R218.H0_H0 ;  /* 0x200000daff097230 */ /* 0x000fe20000004100 */
[----:B------:R-:W-:Y:S02]  /*cc40*/  FMUL.FTZ R23, R23, R132 ;  /* 0x0000008417177220 */ /* 0x000fe40000410000 */
[----:B------:R-:W-:Y:S02]  /*cc50*/  FFMA.FTZ R81, R82, R126, R81 ;  /* 0x0000007e52517223 */ /* 0x000fe40000010051 */
[----:B------:R-:W-:Y:S01]  /*cc60*/  FADD.FTZ R202, R35, R202 ;  /* 0x000000ca23ca7221 */ /* 0x000fe20000010000 */
[----:B------:R-:W-:Y:S01]  /*cc70*/  HADD2.F32 R35, -RZ, R217.H0_H0 ;  /* 0x200000d9ff237230 */ /* 0x000fe20000004100 */
[----:B------:R-:W-:Y:S01]  /*cc80*/  FFMA.FTZ R24, R24, R131, R23 ;  /* 0x0000008318187223 */ /* 0x000fe20000010017 */
[----:B------:R-:W-:Y:S01]  /*cc90*/  IADD3 R131, R122, 0xd00, RZ ;  /* 0x00000d007a837810 */ /* 0x000fe20007ffe0ff */
[----:B------:R-:W-:-:S02]  /*cca0*/  FMUL.FTZ R23, R9, R118 ;  /* 0x0000007609177220 */ /* 0x000fc40000410000 */
[----:B------:R-:W-:Y:S02]  /*ccb0*/  FADD.FTZ R124, -R124, R81 ;  /* 0x000000517c7c7221 */ /* 0x000fe40000010100 */
[----:B------:R-:W-:Y:S02]  /*ccc0*/  FMUL.FTZ R15, R35, R117 ;  /* 0x00000075230f7220 */ /* 0x000fe40000410000 */
[-C--:B------:R-:W-:Y:S02]  /*ccd0*/  FFMA.FTZ R33, R32, -R23.reuse, R210 ;  /* 0x8000001720217223 */ /* 0x080fe400000100d2 */
[----:B------:R-:W-:Y:S02]  /*cce0*/  FADD.FTZ R123, R123, R10 ;  /* 0x0000000a7b7b7221 */ /* 0x000fe40000010000 */
[----:B------:R-:W-:Y:S02]  /*ccf0*/  FFMA.FTZ R23, R31, -R23, R209 ;  /* 0x800000171f177223 */ /* 0x000fe400000100d1 */
[----:B------:R-:W-:-:S02]  /*cd00*/  FMUL.FTZ R14, R124, R118 ;  /* 0x000000767c0e7220 */ /* 0x000fc40000410000 */
[-C--:B------:R-:W-:Y:S02]  /*cd10*/  FFMA.FTZ R22, R29, -R15.reuse, R211 ;  /* 0x8000000f1d167223 */ /* 0x080fe400000100d3 */
[----:B------:R-:W-:Y:S02]  /*cd20*/  FFMA.FTZ R15, R30, -R15, R212 ;  /* 0x8000000f1e0f7223 */ /* 0x000fe400000100d4 */
[----:B------:R-:W-:Y:S02]  /*cd30*/  FMUL.FTZ R12, R123, R118 ;  /* 0x000000767b0c7220 */ /* 0x000fe40000410000 */
[-C--:B------:R-:W-:Y:S02]  /*cd40*/  FMUL.FTZ R10, R126, R117.reuse ;  /* 0x000000757e0a7220 */ /* 0x080fe40000410000 */
[----:B------:R-:W-:Y:S02]  /*cd50*/  FMUL.FTZ R11, R23, R14 ;  /* 0x0000000e170b7220 */ /* 0x000fe40000410000 */
[----:B------:R-:W-:Y:S01]  /*cd60*/  FFMA.FTZ R228, R19, R112, R228 ;  /* 0x0000007013e47223 */ /* 0x000fe200000100e4 */
[----:B------:R-:W-:Y:S01]  /*cd70*/  SHF.L.U32 R19, R122, 0x5, RZ ;  /* 0x000000057a137819 */ /* 0x000fe200000006ff */
[----:B------:R-:W-:-:S02]  /*cd80*/  FMUL.FTZ R132, R125, R117 ;  /* 0x000000757d847220 */ /* 0x000fc40000410000 */
[----:B------:R-:W-:Y:S01]  /*cd90*/  FMUL.FTZ R75, R15, R10 ;  /* 0x0000000a0f4b7220 */ /* 0x000fe20000410000 */
[----:B------:R-:W-:Y:S01]  /*cda0*/  IADD3 R20, R19, 0x1, RZ ;  /* 0x0000000113147810 */ /* 0x000fe20007ffe0ff */
[-C--:B------:R-:W-:Y:S01]  /*cdb0*/  FFMA.FTZ R11, R33, R12.reuse, R11 ;  /* 0x0000000c210b7223 */ /* 0x080fe2000001000b */
[----:B------:R-:W-:Y:S01]  /*cdc0*/  IADD3 R145, R19, 0x2, RZ ;  /* 0x0000000213917810 */ /* 0x000fe20007ffe0ff */
[-C--:B------:R-:W-:Y:S01]  /*cdd0*/  FMUL.FTZ R13, R23, R12.reuse ;  /* 0x0000000c170d7220 */ /* 0x080fe20000410000 */
[----:B------:R-:W-:Y:S01]  /*cde0*/  IADD3 R146, R19, 0x3, RZ ;  /* 0x0000000313927810 */ /* 0x000fe20007ffe0ff */
[----:B------:R-:W-:Y:S01]  /*cdf0*/  FMUL.FTZ R82, R9, R12 ;  /* 0x0000000c09527220 */ /* 0x000fe20000410000 */
[-C--:B------:R-:W-:Y:S01]  /*ce00*/  LEA.HI.SX32 R20, R20, R19.reuse, 0x1b ;  /* 0x0000001314147211 */ /* 0x080fe200078fdaff */
[----:B------:R-:W-:Y:S01]  /*ce10*/  FFMA.FTZ R12, R22, R132, R75 ;  /* 0x00000084160c7223 */ /* 0x000fe2000001004b */
[-C--:B------:R-:W-:Y:S01]  /*ce20*/  LEA.HI.SX32 R145, R145, R19.reuse, 0x1b ;  /* 0x0000001391917211 */ /* 0x080fe200078fdaff */
[----:B------:R-:W-:Y:S01]  /*ce30*/  FADD.FTZ R11, RZ, R11 ;  /* 0x0000000bff0b7221 */ /* 0x000fe20000010000 */
[-C--:B------:R-:W-:Y:S01]  /*ce40*/  LEA.HI.SX32 R146, R146, R19.reuse, 0x1b ;  /* 0x0000001392927211 */ /* 0x080fe200078fdaff */
[----:B------:R-:W-:Y:S01]  /*ce50*/  FMUL.FTZ R77, R34, R116 ;  /* 0x00000074224d7220 */ /* 0x000fe20000410000 */
[----:B------:R-:W-:Y:S01]  /*ce60*/  LEA.HI.SX32 R19, R19, R19, 0x1b ;  /* 0x0000001313137211 */ /* 0x000fe200078fdaff */
[----:B------:R-:W-:-:S02]  /*ce70*/  FFMA.FTZ R71, R33, R14, -R13 ;  /* 0x0000000e21477223 */ /* 0x000fc4000001080d */
[----:B------:R-:W-:Y:S02]  /*ce80*/  FADD.FTZ R75, R11, R12 ;  /* 0x0000000c0b4b7221 */ /* 0x000fe40000010000 */
[-C--:B------:R-:W-:Y:S01]  /*ce90*/  FFMA.FTZ R13, R28, -R77.reuse, R214 ;  /* 0x8000004d1c0d7223 */ /* 0x080fe200000100d6 */
[----:B------:R0:W-:Y:S01]  /*cea0*/  STS [R19.X4+0x4200], R82 ;  /* 0x0042005213007388 */ /* 0x0001e20000004800 */
[----:B------:R-:W-:Y:S02]  /*ceb0*/  FFMA.FTZ R12, R27, -R77, R213 ;  /* 0x8000004d1b0c7223 */ /* 0x000fe400000100d5 */
[----:B------:R-:W-:Y:S02]  /*cec0*/  FMUL.FTZ R11, R15, R132 ;  /* 0x000000840f0b7220 */ /* 0x000fe40000410000 */
[----:B------:R-:W-:Y:S02]  /*ced0*/  FMUL.FTZ R77, R127, R116 ;  /* 0x000000747f4d7220 */ /* 0x000fe40000410000 */
[----:B------:R-:W-:Y:S01]  /*cee0*/  FMUL.FTZ R73, R9, R14 ;  /* 0x0000000e09497220 */ /* 0x000fe20000410000 */
[----:B------:R-:W-:Y:S01]  /*cef0*/  HADD2.F32 R14, -RZ, R215.H0_H0 ;  /* 0x200000d7ff0e7230 */ /* 0x000fe20000004100 */
[----:B------:R-:W-:-:S02]  /*cf00*/  FMUL.FTZ R79, R128, R116 ;  /* 0x00000074804f7220 */ /* 0x000fc40000410000 */
[----:B------:R-:W-:Y:S01]  /*cf10*/  FFMA.FTZ R134, R22, R10, -R11 ;  /* 0x0000000a16867223 */ /* 0x000fe2000001080b */
[----:B------:R1:W-:Y:S01]  /*cf20*/  STS [R20.X4+0x4204], R73 ;  /* 0x0042044914007388 */ /* 0x0003e20000004800 */
[----:B------:R-:W-:Y:S02]  /*cf30*/  FADD.FTZ R71, RZ, R71 ;  /* 0x00000047ff477221 */ /* 0x000fe40000010000 */
[C---:B------:R-:W-:Y:S02]  /*cf40*/  FMUL.FTZ R136, R12.reuse, R77 ;  /* 0x0000004d0c887220 */ /* 0x040fe40000410000 */
[-C--:B0-----:R-:W-:Y:S02]  /*cf50*/  FMUL.FTZ R82, R12, R79.reuse ;  /* 0x0000004f0c527220 */ /* 0x081fe40000410000 */
[----:B------:R-:W-:Y:S02]  /*cf60*/  FADD.FTZ R71, R71, R134 ;  /* 0x0000008647477221 */ /* 0x000fe40000010000 */
[----:B------:R-:W-:-:S02]  /*cf70*/  FFMA.FTZ R136, R13, R79, -R136 ;  /* 0x0000004f0d887223 */ /* 0x000fc40000010888 */
[----:B-1----:R-:W-:Y:S02]  /*cf80*/  FMUL.FTZ R73, R14, R115 ;  /* 0x000000730e497220 */ /* 0x002fe40000410000 */
[----:B------:R-:W-:Y:S02]  /*cf90*/  FFMA.FTZ R82, R13, R77, R82 ;  /* 0x0000004d0d527223 */ /* 0x000fe40000010052 */
[----:B------:R-:W-:Y:S02]  /*cfa0*/  FFMA.FTZ R11, R26, -R73, R169 ;  /* 0x800000491a0b7223 */ /* 0x000fe400000100a9 */
[-C--:B------:R-:W-:Y:S02]  /*cfb0*/  FMUL.FTZ R95, R17, R115.reuse ;  /* 0x00000073115f7220 */ /* 0x080fe40000410000 */
[----:B------:R-:W-:Y:S02]  /*cfc0*/  FADD.FTZ R136, R71, R136 ;  /* 0x0000008847887221 */ /* 0x000fe40000010000 */
[----:B------:R-:W-:-:S02]  /*cfd0*/  FMUL.FTZ R81, R129, R115 ;  /* 0x0000007381517220 */ /* 0x000fc40000410000 */
[----:B------:R-:W-:Y:S02]  /*cfe0*/  FMUL.FTZ R71, R35, R10 ;  /* 0x0000000a23477220 */ /* 0x000fe40000410000 */
[----:B------:R-:W-:Y:S02]  /*cff0*/  FFMA.FTZ R10, R25, -R73, R170 ;  /* 0x80000049190a7223 */ /* 0x000fe400000100aa */
[----:B------:R-:W-:Y:S02]  /*d000*/  FADD.FTZ R75, R75, R82 ;  /* 0x000000524b4b7221 */ /* 0x000fe40000010000 */
[C---:B------:R-:W-:Y:S02]  /*d010*/  FMUL.FTZ R73, R11.reuse, R95 ;  /* 0x0000005f0b497220 */ /* 0x040fe40000410000 */
[-C--:B------:R-:W-:Y:S02]  /*d020*/  FMUL.FTZ R82, R11, R81.reuse ;  /* 0x000000510b527220 */ /* 0x080fe40000410000 */
[----:B------:R-:W-:-:S02]  /*d030*/  FFMA.FTZ R134, R10, R81, R73 ;  /* 0x000000510a867223 */ /* 0x000fc40000010049 */
[----:B------:R-:W-:Y:S02]  /*d040*/  FFMA.FTZ R73, R10, R95, -R82 ;  /* 0x0000005f0a497223 */ /* 0x000fe40000010852 */
[----:B------:R-:W-:Y:S01]  /*d050*/  FADD.FTZ R134, R75, R134 ;  /* 0x000000864b867221 */ /* 0x000fe20000010000 */
[----:B------:R-:W-:Y:S01]  /*d060*/  IADD3 R75, R122, 0xa80, RZ ;  /* 0x00000a807a4b7810 */ /* 0x000fe20007ffe0ff */
        /* <DEDUP_REMOVED lines=8> */
[----:B------:R-:W-:-:S02]  /*d0f0*/  FADD.FTZ R53, R136, R53 ;  /* 0x0000003588357221 */ /* 0x000fc40000010000 */
[----:B------:R-:W-:Y:S02]  /*d100*/  FMUL.FTZ R132, R35, R132 ;  /* 0x0000008423847220 */ /* 0x000fe40000410000 */
[----:B------:R-:W-:Y:S01]  /*d110*/  FADD.FTZ R52, R53, R52 ;  /* 0x0000003435347221 */ /* 0x000fe20000010000 */
[----:B------:R-:W-:Y:S01]  /*d120*/  IADD3 R53, R122, 0x500, RZ ;  /* 0x000005007a357810 */ /* 0x000fe20007ffe0ff */
[----:B------:R-:W-:Y:S01]  /*d130*/  FADD.FTZ R134, R134, R51 ;  /* 0x0000003386867221 */ /* 0x000fe20000010000 */
[----:B------:R0:W-:Y:S01]  /*d140*/  STS [R145.X4+0x4208], R132 ;  /* 0x0042088491007388 */ /* 0x0001e20000004800 */
[----:B------:R-:W-:Y:S01]  /*d150*/  FADD.FTZ R52, R52, R49 ;  /* 0x0000003134347221 */ /* 0x000fe20000010000 */
[----:B------:R-:W-:Y:S01]  /*d160*/  IADD3 R49, R122, 0x400, RZ ;  /* 0x000004007a317810 */ /* 0x000fe20007ffe0ff */
[----:B------:R-:W-:Y:S01]  /*d170*/  FADD.FTZ R134, R134, R69 ;  /* 0x0000004586867221 */ /* 0x000fe20000010000 */
[----:B------:R1:W-:Y:S01]  /*d180*/  STS [R146.X4+0x420c], R71 ;  /* 0x00420c4792007388 */ /* 0x0003e20000004800 */
[----:B------:R-:W-:Y:S01]  /*d190*/  FMUL.FTZ R82, R34, R77 ;  /* 0x0000004d22527220 */ /* 0x000fe20000410000 */
[----:B------:R-:W-:Y:S01]  /*d1a0*/  IADD3 R51, R122, 0x480, RZ ;  /* 0x000004807a337810 */ /* 0x000fe20007ffe0ff */
[C---:B------:R-:W-:Y:S01]  /*d1b0*/  FMUL.FTZ R138, R14.reuse, R81 ;  /* 0x000000510e8a7220 */ /* 0x040fe20000410000 */
[----:B------:R2:W-:Y:S01]  /*d1c0*/  STS [R19.X4+0x4230], R54 ;  /* 0x0042303613007388 */ /* 0x0005e20000004800 */
[----:B------:R-:W-:Y:S01]  /*d1d0*/  FMUL.FTZ R140, R14, R95 ;  /* 0x0000005f0e8c7220 */ /* 0x000fe20000410000 */
[----:B------:R-:W-:Y:S01]  /*d1e0*/  IADD3 R69, R122, 0x900, RZ ;  /* 0x000009007a457810 */ /* 0x000fe20007ffe0ff */
[----:B0-----:R-:W-:Y:S01]  /*d1f0*/  FMUL.FTZ R132, R34, R79 ;  /* 0x0000004f22847220 */ /* 0x001fe20000410000 */
[----:B------:R-:W-:Y:S01]  /*d200*/  STS [R19.X4+0x4210], R82 ;  /* 0x0042105213007388 */ /* 0x000fe20000004800 */
[C---:B------:R-:W-:Y:S01]  /*d210*/  FMUL.FTZ R130, R7.reuse, R130 ;  /* 0x0000008207827220 */ /* 0x040fe20000410000 */
[C---:B-1----:R-:W-:Y:S01]  /*d220*/  IADD3 R71, R122.reuse, 0x980, RZ ;  /* 0x000009807a477810 */ /* 0x042fe20007ffe0ff */
[----:B------:R-:W-:Y:S01]  /*d230*/  FMUL.FTZ R80, R7, R80 ;  /* 0x0000005007507220 */ /* 0x000fe20000410000 */
[----:B------:R-:W-:Y:S01]  /*d240*/  STS [R19.X4+0x4214], R132 ;  /* 0x0042148413007388 */ /* 0x000fe20000004800 */
[C---:B------:R-:W-:Y:S01]  /*d250*/  FMUL.FTZ R58, R143.reuse, R58 ;  /* 0x0000003a8f3a7220 */ /* 0x040fe20000410000 */
[----:B------:R-:W-:Y:S01]  /*d260*/  IADD3 R77, R122, 0xb00, RZ ;  /* 0x00000b007a4d7810 */ /* 0x000fe20007ffe0ff */
[----:B------:R-:W-:Y:S01]  /*d270*/  FMUL.FTZ R56, R143, R56 ;  /* 0x000000388f387220 */ /* 0x000fe20000410000 */
        /* <DEDUP_REMOVED lines=15> */
[----:B------:R-:W-:Y:S01]  /*d370*/  FADD.FTZ R42, R65, R42 ;  /* 0x0000002a412a7221 */ /* 0x000fe20000010000 */
[----:B------:R-:W-:Y:S01]  /*d380*/  STS [R19.X4+0x4228], R58 ;  /* 0x0042283a13007388 */ /* 0x000fe20000004800 */
[----:B------:R-:W-:Y:S01]  /*d390*/  FADD.FTZ R149, R41, R40 ;  /* 0x0000002829957221 */ /* 0x000fe20000010000 */
[----:B------:R-:W-:Y:S01]  /*d3a0*/  IADD3 R41, R122, 0x180, RZ ;  /* 0x000001807a297810 */ /* 0x000fe20007ffe0ff */
[----:B------:R-:W-:Y:S01]  /*d3b0*/  FADD.FTZ R148, R42, R39 ;  /* 0x000000272a947221 */ /* 0x000fe20000010000 */
[----:B------:R-:W-:Y:S01]  /*d3c0*/  STS [R19.X4+0x422c], R56 ;  /* 0x00422c3813007388 */ /* 0x000fe20000004800 */
[----:B------:R-:W-:Y:S01]  /*d3d0*/  IADD3 R39, R122, 0x100, RZ ;  /* 0x000001007a277810 */ /* 0x000fe20007ffe0ff */
[----:B------:R-:W-:Y:S01]  /*d3e0*/  FMUL.FTZ R210, R102, R210 ;  /* 0x000000d266d27220 */ /* 0x000fe20000410000 */
[C---:B------:R-:W-:Y:S01]  /*d3f0*/  IADD3 R65, R122.reuse, 0x800, RZ ;  /* 0x000008007a417810 */ /* 0x040fe20007ffe0ff */
[----:B------:R-:W-:Y:S01]  /*d400*/  STS [R19.X4+0x4234], R94 ;  /* 0x0042345e13007388 */ /* 0x000fe20000004800 */
[C---:B------:R-:W-:Y:S01]  /*d410*/  IADD3 R79, R122.reuse, 0xb80, RZ ;  /* 0x00000b807a4f7810 */ /* 0x040fe20007ffe0ff */
[----:B------:R-:W-:Y:S01]  /*d420*/  FADD.FTZ R149, R149, R6 ;  /* 0x0000000695957221 */ /* 0x000fe20000010000 */
[C---:B------:R-:W-:Y:S01]  /*d430*/  IADD3 R81, R122.reuse, 0xc00, RZ ;  /* 0x00000c007a517810 */ /* 0x040fe20007ffe0ff */
[----:B------:R-:W-:Y:S01]  /*d440*/  STS [R19.X4+0x4238], R78 ;  /* 0x0042384e13007388 */ /* 0x000fe20000004800 */
[----:B------:R-:W-:Y:S01]  /*d450*/  IADD3 R95, R122, 0xc80, RZ ;  /* 0x00000c807a5f7810 */ /* 0x000fe20007ffe0ff */
[----:B------:R-:W-:Y:S01]  /*d460*/  FFMA.FTZ R209, -R102, R209, -RZ ;  /* 0x000000d166d17223 */ /* 0x000fe200000109ff */
[-C--:B------:R-:W-:Y:S01]  /*d470*/  LEA.HI.SX32 R40, R43, R122.reuse, 0x1b ;  /* 0x0000007a2b287211 */ /* 0x080fe200078fdaff */
[----:B------:R-:W-:Y:S01]  /*d480*/  STS [R19.X4+0x423c], R50 ;  /* 0x00423c3213007388 */ /* 0x000fe20000004800 */
[-C--:B------:R-:W-:Y:S01]  /*d490*/  LEA.HI.SX32 R42, R47, R122.reuse, 0x1b ;  /* 0x0000007a2f2a7211 */ /* 0x080fe200078fdaff */
[----:B------:R-:W-:Y:S01]  /*d4a0*/  FMUL.FTZ R150, R101, R211 ;  /* 0x000000d365967220 */ /* 0x000fe20000410000 */
[-C--:B------:R-:W-:Y:S01]  /*d4b0*/  LEA.HI.SX32 R43, R49, R122.reuse, 0x1b ;  /* 0x0000007a312b7211 */ /* 0x080fe200078fdaff */
[----:B------:R0:W-:Y:S01]  /*d4c0*/  STS [R19.X4+0x4240], R48 ;  /* 0x0042403013007388 */ /* 0x0001e20000004800 */
[-C--:B------:R-:W-:Y:S01]  /*d4d0*/  LEA.HI.SX32 R44, R51, R122.reuse, 0x1b ;  /* 0x0000007a332c7211 */ /* 0x080fe200078fdaff */
[----:B------:R-:W-:Y:S01]  /*d4e0*/  FADD.FTZ R6, R149, R4 ;  /* 0x0000000495067221 */ /* 0x000fe20000010000 */
[-C--:B------:R-:W-:Y:S01]  /*d4f0*/  LEA.HI.SX32 R47, R57, R122.reuse, 0x1b ;  /* 0x0000007a392f7211 */ /* 0x080fe200078fdaff */
[----:B------:R-:W-:Y:S01]  /*d500*/  STS [R19.X4+0x4244], R76 ;  /* 0x0042444c13007388 */ /* 0x000fe20000004800 */
[-C--:B------:R-:W-:Y:S01]  /*d510*/  LEA.HI.SX32 R51, R65, R122.reuse, 0x1b ;  /* 0x0000007a41337211 */ /* 0x080fe200078fdaff */
[----:B------:R-:W-:Y:S01]  /*d520*/  FFMA.FTZ R4, -R100, R213, -RZ ;  /* 0x000000d564047223 */ /* 0x000fe200000109ff */
[-C--:B------:R-:W-:Y:S01]  /*d530*/  LEA.HI.SX32 R52, R67, R122.reuse, 0x1b ;  /* 0x0000007a43347211 */ /* 0x080fe200078fdaff */
[----:B------:R-:W-:Y:S01]  /*d540*/  STS [R19.X4+0x4248], R74 ;  /* 0x0042484a13007388 */ /* 0x000fe20000004800 */
[-C--:B--2---:R-:W-:Y:S01]  /*d550*/  LEA.HI.SX32 R54, R71, R122.reuse, 0x1b ;  /* 0x0000007a47367211 */ /* 0x084fe200078fdaff */
[----:B------:R-:W-:Y:S01]  /*d560*/  FFMA.FTZ R143, R143, R21, R18 ;  /* 0x000000158f8f7223 */ /* 0x000fe20000010012 */
[-C--:B0-----:R-:W-:Y:S01]  /*d570*/  LEA.HI.SX32 R48, R59, R122.reuse, 0x1b ;  /* 0x0000007a3b307211 */ /* 0x081fe200078fdaff */
        /* <DEDUP_REMOVED lines=9> */
[-C--:B------:R-:W-:Y:S01]  /*d610*/  LEA.HI.SX32 R65, R139, R122.reuse, 0x1b ;  /* 0x0000007a8b417211 */ /* 0x080fe200078fdaff */
[----:B------:R-:W-:Y:S01]  /*d620*/  FFMA.FTZ R18, -R97, R173, -RZ ;  /* 0x000000ad61127223 */ /* 0x000fe200000109ff */
[-C--:B0-----:R-:W-:Y:S01]  /*d630*/  LEA.HI.SX32 R46, R55, R122.reuse, 0x1b ;  /* 0x0000007a372e7211 */ /* 0x081fe200078fdaff */
[----:B------:R0:W-:Y:S01]  /*d640*/  STS [R19.X4+0x4258], R66 ;  /* 0x0042584213007388 */ /* 0x0001e20000004800 */
[----:B------:R-:W-:Y:S01]  /*d650*/  LEA.HI.SX32 R55, R73, R122, 0x1b ;  /* 0x0000007a49377211 */ /* 0x000fe200078fdaff */
[----:B------:R-:W-:-:S02]  /*d660*/  FADD.FTZ R148, R148, R5 ;  /* 0x0000000594947221 */ /* 0x000fc40000010000 */
[----:B------:R-:W-:Y:S01]  /*d670*/  STS [R19.X4+0x425c], R68 ;  /* 0x00425c4413007388 */ /* 0x000fe20000004800 */
[----:B------:R-:W-:Y:S02]  /*d680*/  FMUL.FTZ R214, R100, R214 ;  /* 0x000000d664d67220 */ /* 0x000fe40000410000 */
[----:B------:R-:W-:Y:S01]  /*d690*/  FADD.FTZ R3, R148, R3 ;  /* 0x0000000394037221 */ /* 0x000fe20000010000 */
[----:B------:R1:W-:Y:S01]  /*d6a0*/  STS [R19.X4+0x4260], R63 ;  /* 0x0042603f13007388 */ /* 0x0003e20000004800 */
[----:B------:R-:W-:Y:S01]  /*d6b0*/  FMUL.FTZ R170, R99, R170 ;  /* 0x000000aa63aa7220 */ /* 0x000fe20000410000 */
[----:B0-----:R-:W-:Y:S01]  /*d6c0*/  LEA.HI.SX32 R66, R141, R122, 0x1b ;  /* 0x0000007a8d427211 */ /* 0x001fe200078fdaff */
[----:B------:R-:W-:Y:S01]  /*d6d0*/  FFMA.FTZ R172, -R98, R172, -RZ ;  /* 0x000000ac62ac7223 */ /* 0x000fe200000109ff */
[----:B------:R-:W-:Y:S01]  /*d6e0*/  STS [R19.X4+0x4264], R64 ;  /* 0x0042644013007388 */ /* 0x000fe20000004800 */
[----:B------:R-:W-:Y:S02]  /*d6f0*/  FMUL.FTZ R174, R97, R174 ;  /* 0x000000ae61ae7220 */ /* 0x000fe40000410000 */
[----:B------:R-:W-:Y:S01]  /*d700*/  FMUL.FTZ R176, R96, R176 ;  /* 0x000000b060b07220 */ /* 0x000fe20000410000 */
[----:B------:R0:W-:Y:S01]  /*d710*/  STS [R19.X4+0x4268], R37 ;  /* 0x0042682513007388 */ /* 0x0001e20000004800 */
[----:B------:R-:W-:Y:S01]  /*d720*/  FMUL.FTZ R178, R91, R178 ;  /* 0x000000b25bb27220 */ /* 0x000fe20000410000 */
[----:B-1----:R-:W-:Y:S01]  /*d730*/  IADD3 R63, R122, 0x780, RZ ;  /* 0x000007807a3f7810 */ /* 0x002fe20007ffe0ff */
[----:B------:R-:W-:Y:S01]  /*d740*/  FMUL.FTZ R180, R90, R180 ;  /* 0x000000b45ab47220 */ /* 0x000fe20000410000 */
[----:B------:R1:W-:Y:S01]  /*d750*/  STS [R19.X4+0x426c], R38 ;  /* 0x00426c2613007388 */ /* 0x0003e20000004800 */
[----:B------:R-:W-:Y:S01]  /*d760*/  FMUL.FTZ R182, R89, R182 ;  /* 0x000000b659b67220 */ /* 0x000fe20000410000 */
[----:B------:R-:W-:Y:S01]  /*d770*/  LEA.HI.SX32 R50, R63, R122, 0x1b ;  /* 0x0000007a3f327211 */ /* 0x000fe200078fdaff */
[----:B------:R-:W-:Y:S01]  /*d780*/  FMUL.FTZ R184, R88, R184 ;  /* 0x000000b858b87220 */ /* 0x000fe20000410000 */
[----:B------:R2:W-:Y:S01]  /*d790*/  STS [R19.X4+0x4270], R36 ;  /* 0x0042702413007388 */ /* 0x0005e20000004800 */
[----:B------:R-:W-:Y:S01]  /*d7a0*/  LEA.HI.SX32 R63, R135, R122, 0x1b ;  /* 0x0000007a873f7211 */ /* 0x000fe200078fdaff */
[----:B------:R-:W-:Y:S01]  /*d7b0*/  FFMA.FTZ R186, -R87, R186, -RZ ;  /* 0x000000ba57ba7223 */ /* 0x000fe200000109ff */
[----:B0-----:R-:W-:Y:S01]  /*d7c0*/  IADD3 R37, R122, 0x80, RZ ;  /* 0x000000807a257810 */ /* 0x001fe20007ffe0ff */
[----:B------:R-:W-:Y:S01]  /*d7d0*/  STS [R19.X4+0x4274], R62 ;  /* 0x0042743e13007388 */ /* 0x000fe20000004800 */
[----:B------:R-:W-:Y:S01]  /*d7e0*/  LEA.HI.SX32 R64, R137, R122, 0x1b ;  /* 0x0000007a89407211 */ /* 0x000fe200078fdaff */
[----:B------:R-:W-:Y:S01]  /*d7f0*/  FFMA.FTZ R188, -R86, R188, -RZ ;  /* 0x000000bc56bc7223 */ /* 0x000fe200000109ff */
[-C--:B-1----:R-:W-:Y:S01]  /*d800*/  LEA.HI.SX32 R38, R41, R122.reuse, 0x1b ;  /* 0x0000007a29267211 */ /* 0x082fe200078fdaff */
[----:B------:R0:W-:Y:S01]  /*d810*/  STS [R19.X4+0x4278], R60 ;  /* 0x0042783c13007388 */ /* 0x0001e20000004800 */
[-C--:B------:R-:W-:Y:S01]  /*d820*/  LEA.HI.SX32 R41, R45, R122.reuse, 0x1b ;  /* 0x0000007a2d297211 */ /* 0x080fe200078fdaff */
[----:B------:R-:W-:Y:S01]  /*d830*/  FMUL.FTZ R148, R85, R189 ;  /* 0x000000bd55947220 */ /* 0x000fe20000410000 */
[-C--:B--2---:R-:W-:Y:S01]  /*d840*/  LEA.HI.SX32 R36, R37, R122.reuse, 0x1b ;  /* 0x0000007a25247211 */ /* 0x084fe200078fdaff */
[----:B------:R1:W-:Y:S01]  /*d850*/  STS [R19.X4+0x427c], R61 ;  /* 0x00427c3d13007388 */ /* 0x0003e20000004800 */
[----:B------:R-:W-:Y:S01]  /*d860*/  LEA.HI.SX32 R37, R39, R122, 0x1b ;  /* 0x0000007a27257211 */ /* 0x000fe200078fdaff */
[----:B------:R-:W-:Y:S01]  /*d870*/  FFMA.FTZ R190, -R85, R190, -RZ ;  /* 0x000000be55be7223 */ /* 0x000fe200000109ff */
[-C--:B------:R-:W-:Y:S01]  /*d880*/  LEA.HI.SX32 R45, R53, R122.reuse, 0x1b ;  /* 0x0000007a352d7211 */ /* 0x080fe200078fdaff */
[----:B------:R-:W-:Y:S01]  /*d890*/  BAR.SYNC.DEFER_BLOCKING 0x0 ;  /* 0x0000000000007b1d */ /* 0x000fe20000010000 */
[----:B------:R-:W-:Y:S01]  /*d8a0*/  LEA.HI.SX32 R39, R151, R122, 0x1b ;  /* 0x0000007a97277211 */ /* 0x000fe200078fdaff */
[----:B------:R-:W-:Y:S01]  /*d8b0*/  FFMA.FTZ R151, -R101, R212, -RZ ;  /* 0x000000d465977223 */ /* 0x000fe200000109ff */
[----:B------:R-:W-:Y:S01]  /*d8c0*/  LEA.HI.SX32 R53, R69, R122, 0x1b ;  /* 0x0000007a45357211 */ /* 0x000fe200078fdaff */
[----:B------:R-:W-:Y:S01]  /*d8d0*/  FFMA.FTZ R192, -R84, R192, -RZ ;  /* 0x000000c054c07223 */ /* 0x000fe200000109ff */
[----:B0-----:R-:W-:Y:S01]  /*d8e0*/  LEA.HI.SX32 R60, R95, R122, 0x1b ;  /* 0x0000007a5f3c7211 */ /* 0x001fe200078fdaff */
[----:B------:R-:W-:Y:S01]  /*d8f0*/  FFMA.FTZ R194, -R83, R194, -RZ ;  /* 0x000000c253c27223 */ /* 0x000fe200000109ff */
[----:B-1----:R-:W-:Y:S01]  /*d900*/  IADD3 R61, R122, 0x700, RZ ;  /* 0x000007007a3d7810 */ /* 0x002fe20007ffe0ff */
[----:B------:R-:W-:Y:S01]  /*d910*/  FMUL.FTZ R154, R129, UR36 ;  /* 0x00000024819a7c20 */ /* 0x000fe20008410000 */
[-C--:B------:R-:W-:Y:S01]  /*d920*/  LEA.HI.SX32 R62, R133, R122.reuse, 0x1b ;  /* 0x0000007a853e7211 */ /* 0x080fe200078fdaff */
[----:B------:R-:W-:Y:S01]  /*d930*/  FMUL.FTZ R152, R26, R17 ;  /* 0x000000111a987220 */ /* 0x000fe20000410000 */
[-C--:B------:R-:W-:Y:S01]  /*d940*/  LEA.HI.SX32 R49, R61, R122.reuse, 0x1b ;  /* 0x0000007a3d317211 */ /* 0x080fe200078fdaff */
[----:B------:R-:W-:Y:S01]  /*d950*/  FFMA.FTZ R154, R17, UR35, -R154 ;  /* 0x00000023119a7c23 */ /* 0x000fe2000801089a */
[----:B------:R-:W-:Y:S01]  /*d960*/  LEA.HI.SX32 R61, R131, R122, 0x1b ;  /* 0x0000007a833d7211 */ /* 0x000fe200078fdaff */
[----:B------:R-:W-:-:S02]  /*d970*/  FMUL.FTZ R149, R127, UR36 ;  /* 0x000000247f957c20 */ /* 0x000fc40008410000 */
[----:B------:R-:W-:Y:S02]  /*d980*/  FMUL.FTZ R5, R123, UR36 ;  /* 0x000000247b057c20 */ /* 0x000fe40008410000 */
[----:B------:R-:W-:Y:S02]  /*d990*/  FMUL.FTZ R26, R124, UR36 ;  /* 0x000000247c1a7c20 */ /* 0x000fe40008410000 */
[----:B------:R-:W-:Y:S02]  /*d9a0*/  FFMA.FTZ R229, R21, R113, R229 ;  /* 0x0000007115e57223 */ /* 0x000fe400000100e5 */
[----:B------:R-:W-:Y:S01]  /*d9b0*/  FFMA.FTZ R149, R128, UR35, -R149 ;  /* 0x0000002380957c23 */ /* 0x000fe20008010895 */
[----:B------:R-:W0:Y:S01]  /*d9c0*/  LDS R144, [R147.X4+0x4200] ;  /* 0x0042000093907984 */ /* 0x000e220000004800 */
[----:B------:R-:W-:-:S03]  /*d9d0*/  FFMA.FTZ R26, R123, UR35, R26 ;  /* 0x000000237b1a7c23 */ /* 0x000fc6000801001a */
        /* <DEDUP_REMOVED lines=37> */
[----:B-1----:R-:W-:-:S03]  /*dc30*/  FMUL.FTZ R150, R128, UR36 ;  /* 0x0000002480967c20 */ /* 0x002fc60008410000 */
[----:B------:R1:W-:Y:S01]  /*dc40*/  STS [R19.X4+0x841c], R16 ;  /* 0x00841c1013007388 */ /* 0x0003e20000004800 */
[----:B--2---:R-:W-:Y:S01]  /*dc50*/  MOV R151, UR11 ;  /* 0x0000000b00977c02 */ /* 0x004fe20008000f00 */
[----:B------:R-:W-:Y:S02]  /*dc60*/  FMUL.FTZ R146, R98, R171 ;  /* 0x000000ab62927220 */ /* 0x000fe40000410000 */
[----:B------:R2:W-:Y:S01]  /*dc70*/  STS [R19.X4+0x842c], R18 ;  /* 0x00842c1213007388 */ /* 0x0005e20000004800 */
[----:B------:R-:W-:Y:S01]  /*dc80*/  FFMA.FTZ R150, R127, UR35, R150 ;  /* 0x000000237f967c23 */ /* 0x000fe20008010096 */
[----:B------:R-:W-:Y:S01]  /*dc90*/  LEA R151, R151, -R122, 0x1 ;  /* 0x8000007a97977211 */ /* 0x000fe200078e08ff */
[----:B-----5:R-:W-:Y:S01]  /*dca0*/  FFMA.FTZ R4, -R96, R175, -RZ ;  /* 0x000000af60047223 */ /* 0x020fe200000109ff */
[----:B------:R5:W-:Y:S01]  /*dcb0*/  STS [R19.X4+0x8420], R146 ;  /* 0x0084209213007388 */ /* 0x000be20000004800 */
[----:B-1----:R-:W-:Y:S01]  /*dcc0*/  FFMA.FTZ R16, -R90, R179, -RZ ;  /* 0x000000b35a107223 */ /* 0x002fe200000109ff */
[----:B------:R-:W-:-:S02]  /*dcd0*/  ISETP.GE.AND P0, PT, R151, 0x1, PT ;  /* 0x000000019700780c */ /* 0x000fc40003f06270 */
[----:B------:R1:W-:Y:S01]  /*dce0*/  STS [R19.X4+0x8434], R4 ;  /* 0x0084340413007388 */ /* 0x0003e20000004800 */
[----:B--2---:R-:W-:-:S03]  /*dcf0*/  FFMA.FTZ R18, -R89, R181, -RZ ;  /* 0x000000b559127223 */ /* 0x004fc600000109ff */
[----:B------:R2:W-:Y:S01]  /*dd00*/  STS [R19.X4+0x843c], R20 ;  /* 0x00843c1413007388 */ /* 0x0005e20000004800 */
[----:B-----5:R-:W-:-:S03]  /*dd10*/  FFMA.FTZ R146, -R88, R183, -RZ ;  /* 0x000000b758927223 */ /* 0x020fc600000109ff */
[----:B------:R5:W-:Y:S01]  /*dd20*/  STS [R19.X4+0x8444], R16 ;  /* 0x0084441013007388 */ /* 0x000be20000004800 */
[----:B-1----:R-:W-:-:S03]  /*dd30*/  FMUL.FTZ R4, R87, R185 ;  /* 0x000000b957047220 */ /* 0x002fc60000410000 */
[----:B------:R1:W-:Y:S01]  /*dd40*/  STS [R19.X4+0x844c], R18 ;  /* 0x00844c1213007388 */ /* 0x0003e20000004800 */
[----:B--2---:R-:W-:-:S03]  /*dd50*/  FMUL.FTZ R20, R86, R187 ;  /* 0x000000bb56147220 */ /* 0x004fc60000410000 */
[----:B------:R2:W-:Y:S01]  /*dd60*/  STS [R19.X4+0x8458], R4 ;  /* 0x0084580413007388 */ /* 0x0005e20000004800 */
[----:B-----5:R-:W-:-:S03]  /*dd70*/  FMUL.FTZ R16, R84, R191 ;  /* 0x000000bf54107220 */ /* 0x020fc60000410000 */
[----:B------:R-:W-:Y:S01]  /*dd80*/  STS [R19.X4+0x8410], R214 ;  /* 0x008410d613007388 */ /* 0x000fe20000004800 */
[----:B-1----:R-:W-:-:S03]  /*dd90*/  FMUL.FTZ R18, R83, R193 ;  /* 0x000000c153127220 */ /* 0x002fc60000410000 */
[----:B------:R-:W-:Y:S01]  /*dda0*/  STS [R19.X4+0x8418], R170 ;  /* 0x008418aa13007388 */ /* 0x000fe20000004800 */
[----:B--2---:R-:W-:-:S03]  /*ddb0*/  FMUL.FTZ R4, R17, UR36 ;  /* 0x0000002411047c20 */ /* 0x004fc60008410000 */
[----:B------:R-:W-:Y:S01]  /*ddc0*/  STS [R19.X4+0x8424], R172 ;  /* 0x008424ac13007388 */ /* 0x000fe20000004800 */
[----:B------:R-:W-:Y:S02]  /*ddd0*/  FMUL.FTZ R17, R125, UR36 ;  /* 0x000000247d117c20 */ /* 0x000fe40008410000 */
[----:B------:R-:W-:Y:S01]  /*dde0*/  FFMA.FTZ R153, R129, UR35, R4 ;  /* 0x0000002381997c23 */ /* 0x000fe20008010004 */
        /* <DEDUP_REMOVED lines=14> */
[----:B------:R2:W-:Y:S04]  /*ded0*/  STS [R19.X4+0x846c], R190 ;  /* 0x00846cbe13007388 */ /* 0x0005e80000004800 */
[----:B------:R2:W-:Y:S01]  /*dee0*/  STS [R19.X4+0x8470], R16 ;  /* 0x0084701013007388 */ /* 0x0005e20000004800 */
[----:B-1----:R-:W-:-:S03]  /*def0*/  FFMA.FTZ R148, R126, UR35, -R17 ;  /* 0x000000237e947c23 */ /* 0x002fc60008010811 */
        /* <DEDUP_REMOVED lines=59> */
.L_x_1818:
[----:B0-234-:R-:W-:Y:S05]  /*e2b0*/  BSYNC B0 ;  /* 0x0000000000007941 */ /* 0x01dfea0003800000 */
.L_x_1817:
        /* <DEDUP_REMOVED lines=50> */
[----:B------:R-:W-:Y:S01]  /*e5e0*/  ISETP.GE.AND P0, PT, R151, 0x81, PT ;  /* 0x000000819700780c */ /* 0x000fe20003f06270 */
        /* <DEDUP_REMOVED lines=16> */
.L_x_1820:
[----:B0-2---:R-:W-:Y:S05]  /*e6f0*/  BSYNC B0 ;  /* 0x0000000000007941 */ /* 0x005fea0003800000 */
.L_x_1819:
[----:B------:R-:W0:Y:S01]  /*e700*/  LDS R37, [R37.X4+0x8800] ;  /* 0x0088000025257984 */ /* 0x000e220000004800 */
[----:B------:R-:W-:Y:S01]  /*e710*/  BSSY B0, `(.L_x_1821) ;  /* 0x0000004000007945 */ /* 0x000fe20003800000 */
[----:B------:R-:W-:Y:S05]  /*e720*/  @!P1 BRA `(.L_x_1822) ;  /* 0x0000002000009947 */ /* 0x000fea0003800000 */
[----:B------:R1:W-:Y:S04]  /*e730*/  RED.E.ADD.F32.FTZ.RN.STRONG.GPU [R4.64+-0x3c00], R68 ;  /* 0xffc400440400798e */ /* 0x0003e8000c10e7a8 */
[----:B0-----:R1:W-:Y:S02]  /*e740*/  RED.E.ADD.F32.FTZ.RN.STRONG.GPU [R16.64+-0x3c00], R37 ;  /* 0xffc400251000798e */ /* 0x0013e4000c10e7a8 */
.L_x_1822:
[----:B------:R-:W-:Y:S05]  /*e750*/  BSYNC B0 ;  /* 0x0000000000007941 */ /* 0x000fea0003800000 */
.L_x_1821:
[----:B------:R2:W3:Y:S01]  /*e760*/  LDS R3, [R38.X4+0x8a00] ;  /* 0x008a000026037984 */ /* 0x0004e20000004800 */
[----:B------:R-:W-:Y:S01]  /*e770*/  BSSY B0, `(.L_x_1823) ;  /* 0x0000004000007945 */ /* 0x000fe20003800000 */
[----:B------:R-:W-:Y:S05]  /*e780*/  @!P2 BRA `(.L_x_1824) ;  /* 0x000000200000a947 */ /* 0x000fea0003800000 */
[----:B------:R4:W-:Y:S04]  /*e790*/  RED.E.ADD.F32.FTZ.RN.STRONG.GPU [R4.64+-0x3a00], R69 ;  /* 0xffc600450400798e */ /* 0x0009e8000c10e7a8 */
[----:B---3--:R4:W-:Y:S02]  /*e7a0*/  RED.E.ADD.F32.FTZ.RN.STRONG.GPU [R16.64+-0x3a00], R3 ;  /* 0xffc600031000798e */ /* 0x0089e4000c10e7a8 */
.L_x_1824:
[----:B------:R-:W-:Y:S05]  /*e7b0*/  BSYNC B0 ;  /* 0x0000000000007941 */ /* 0x000fea0003800000 */
.L_x_1823:
        /* <DEDUP_REMOVED lines=12> */
.L_x_1826:
[----:B------:R-:W-:Y:S05]  /*e880*/  BSYNC B0 ;  /* 0x0000000000007941 */ /* 0x000fea0003800000 */
.L_x_1825:
[----:B---34-:R3:W4:Y:S01]  /*e890*/  LDS R3, [R40.X4+0x8e00] ;  /* 0x008e000028037984 */ /* 0x0187220000004800 */
[----:B------:R-:W-:Y:S01]  /*e8a0*/  BSSY B0, `(.L_x_1827) ;  /* 0x0000004000007945 */ /* 0x000fe20003800000 */
[----:B------:R-:W-:Y:S05]  /*e8b0*/  @!P0 BRA `(.L_x_1828) ;  /* 0x0000002000008947 */ /* 0x000fea0003800000 */
[----:B------:R2:W-:Y:S04]  /*e8c0*/  RED.E.ADD.F32.FTZ.RN.STRONG.GPU [R4.64+-0x3600], R71 ;  /* 0xffca00470400798e */ /* 0x0005e8000c10e7a8 */
[----:B----4-:R2:W-:Y:S02]  /*e8d0*/  RED.E.ADD.F32.FTZ.RN.STRONG.GPU [R16.64+-0x3600], R3 ;  /* 0xffca00031000798e */ /* 0x0105e4000c10e7a8 */
.L_x_1828:
[----:B------:R-:W-:Y:S05]  /*e8e0*/  BSYNC B0 ;  /* 0x0000000000007941 */ /* 0x000fea0003800000 */
.L_x_1827:
[----:B------:R-:W2:Y:S01]  /*e8f0*/  LDS R41, [R41.X4+0x9000] ;  /* 0x0090000029297984 */ /* 0x000ea20000004800 */
[----:B------:R-:W-:Y:S01]  /*e900*/  BSSY B0, `(.L_x_1829) ;  /* 0x0000004000007945 */ /* 0x000fe20003800000 */
[----:B------:R-:W-:Y:S05]  /*e910*/  @!P1 BRA `(.L_x_1830) ;  /* 0x0000002000009947 */ /* 0x000fea0003800000 */
[----:B------:R3:W-:Y:S04]  /*e920*/  RED.E.ADD.F32.FTZ.RN.STRONG.GPU [R4.64+-0x3400], R72 ;  /* 0xffcc00480400798e */ /* 0x0007e8000c10e7a8 */
[----:B--2---:R3:W-:Y:S02]  /*e930*/  RED.E.ADD.F32.FTZ.RN.STRONG.GPU [R16.64+-0x3400], R41 ;  /* 0xffcc00291000798e */ /* 0x0047e4000c10e7a8 */
.L_x_1830:
[----:B------:R-:W-:Y:S05]  /*e940*/  BSYNC B0 ;  /* 0x0000000000007941 */ /* 0x000fea0003800000 */
.L_x_1829:
[----:B--2-4-:R2:W4:Y:S01]  /*e950*/  LDS R3, [R42.X4+0x9200] ;  /* 0x009200002a037984 */ /* 0x0145220000004800 */
[----:B------:R-:W-:Y:S01]  /*e960*/  BSSY B0, `(.L_x_1831) ;  /* 0x0000004000007945 */ /* 0x000fe20003800000 */
[----:B------:R-:W-:Y:S05]  /*e970*/  @!P2 BRA `(.L_x_1832) ;  /* 0x000000200000a947 */ /* 0x000fea0003800000 */
[----:B------:R2:W-:Y:S04]  /*e980*/  RED.E.ADD.F32.FTZ.RN.STRONG.GPU [R4.64+-0x3200], R73 ;  /* 0xffce00490400798e */ /* 0x0005e8000c10e7a8 */
[----:B----4-:R2:W-:Y:S02]  /*e990*/  RED.E.ADD.F32.FTZ.RN.STRONG.GPU [R16.64+-0x3200], R3 ;  /* 0xffce00031000798e */ /* 0x0105e4000c10e7a8 */
.L_x_1832:
[----:B------:R-:W-:Y:S05]  /*e9a0*/  BSYNC B0 ;  /* 0x0000000000007941 */ /* 0x000fea0003800000 */
.L_x_1831:
[----:B------:R-:W2:Y:S01]  /*e9b0*/  LDS R43, [R43.X4+0x9400] ;  /* 0x009400002b2b7984 */ /* 0x000ea20000004800 */
[----:B------:R-:W-:Y:S01]  /*e9c0*/  BSSY B0, `(.L_x_1833) ;  /* 0x0000004000007945 */ /* 0x000fe20003800000 */
[----:B------:R-:W-:Y:S05]  /*e9d0*/  @!P3 BRA `(.L_x_1834) ;  /* 0x000000200000b947 */ /* 0x000fea0003800000 */
[----:B------:R3:W-:Y:S04]  /*e9e0*/  RED.E.ADD.F32.FTZ.RN.STRONG.GPU [R4.64+-0x3000], R74 ;  /* 0xffd0004a0400798e */ /* 0x0007e8000c10e7a8 */
[----:B--2---:R3:W-:Y:S02]  /*e9f0*/  RED.E.ADD.F32.FTZ.RN.STRONG.GPU [R16.64+-0x3000], R43 ;  /* 0xffd0002b1000798e */ /* 0x0047e4000c10e7a8 */
.L_x_1834:
[----:B------:R-:W-:Y:S05]  /*ea00*/  BSYNC B0 ;  /* 0x0000000000007941 */ /* 0x000fea0003800000 */
.L_x_1833:
[----:B--2-4-:R2:W4:Y:S01]  /*ea10*/  LDS R3, [R44.X4+0x9600] ;  /* 0x009600002c037984 */ /* 0x0145220000004800 */
[----:B------:R-:W-:Y:S01]  /*ea20*/  BSSY B0, `(.L_x_1835) ;  /* 0x0000004000007945 */ /* 0x000fe20003800000 */
[----:B------:R-:W-:Y:S05]  /*ea30*/  @!P4 BRA `(.L_x_1836) ;  /* 0x000000200000c947 */ /* 0x000fea0003800000 */
[----:B------:R2:W-:Y:S04]  /*ea40*/  RED.E.ADD.F32.FTZ.RN.STRONG.GPU [R4.64+-0x2e00], R75 ;  /* 0xffd2004b0400798e */ /* 0x0005e8000c10e7a8 */
[----:B----4-:R2:W-:Y:S02]  /*ea50*/  RED.E.ADD.F32.FTZ.RN.STRONG.GPU [R16.64+-0x2e00], R3 ;  /* 0xffd200031000798e */ /* 0x0105e4000c10e7a8 */
.L_x_1836:
[----:B------:R-:W-:Y:S05]  /*ea60*/  BSYNC B0 ;  /* 0x0000000000007941 */ /* 0x000fea0003800000 */
.L_x_1835:
[----:B------:R-:W2:Y:S01]  /*ea70*/  LDS R45, [R45.X4+0x9800] ;  /* 0x009800002d2d7984 */ /* 0x000ea20000004800 */
[----:B------:R-:W-:Y:S01]  /*ea80*/  BSSY B0, `(.L_x_1837) ;  /* 0x0000004000007945 */ /* 0x000fe20003800000 */
[----:B------:R-:W-:Y:S05]  /*ea90*/  @!P5 BRA `(.L_x_1838) ;  /* 0x000000200000d947 */ /* 0x000fea0003800000 */
[----:B------:R3:W-:Y:S04]  /*eaa0*/  RED.E.ADD.F32.FTZ.RN.STRONG.GPU [R4.64+-0x2c00], R76 ;  /* 0xffd4004c0400798e */ /* 0x0007e8000c10e7a8 */
[----:B--2---:R3:W-:Y:S02]  /*eab0*/  RED.E.ADD.F32.FTZ.RN.STRONG.GPU [R16.64+-0x2c00], R45 ;  /* 0xffd4002d1000798e */ /* 0x0047e4000c10e7a8 */
.L_x_1838:
[----:B------:R-:W-:Y:S05]  /*eac0*/  BSYNC B0 ;  /* 0x0000000000007941 */ /* 0x000fea0003800000 */
.L_x_1837:
        /* <DEDUP_REMOVED lines=12> */
.L_x_1840:
[----:B--2---:R-:W-:Y:S05]  /*eb90*/  BSYNC B0 ;  /* 0x0000000000007941 */ /* 0x004fea0003800000 */
.L_x_1839:
[----:B------:R-:W2:Y:S01]  /*eba0*/  LDS R47, [R47.X4+0x9c00] ;  /* 0x009c00002f2f7984 */ /* 0x000ea20000004800 */
[----:B------:R-:W-:Y:S01]  /*ebb0*/  BSSY B0, `(.L_x_1841) ;  /* 0x0000004000007945 */ /* 0x000fe20003800000 */
[----:B------:R-:W-:Y:S05]  /*ebc0*/  @!P0 BRA `(.L_x_1842) ;  /* 0x0000002000008947 */ /* 0x000fea0003800000 */
[----:B------:R3:W-:Y:S04]  /*ebd0*/  RED.E.ADD.F32.FTZ.RN.STRONG.GPU [R4.64+-0x2800], R78 ;  /* 0xffd8004e0400798e */ /* 0x0007e8000c10e7a8 */
[----:B--2---:R3:W-:Y:S02]  /*ebe0*/  RED.E.ADD.F32.FTZ.RN.STRONG.GPU [R16.64+-0x2800], R47 ;  /* 0xffd8002f1000798e */ /* 0x0047e4000c10e7a8 */
.L_x_1842:
[----:B------:R-:W-:Y:S05]  /*ebf0*/  BSYNC B0 ;  /* 0x0000000000007941 */ /* 0x000fea0003800000 */
.L_x_1841:
[----:B----4-:R4:W3:Y:S01]  /*ec00*/  LDS R3, [R48.X4+0x9e00] ;  /* 0x009e000030037984 */ /* 0x0108e20000004800 */
[----:B------:R-:W-:Y:S01]  /*ec10*/  BSSY B0, `(.L_x_1843) ;  /* 0x0000004000007945 */ /* 0x000fe20003800000 */
[----:B------:R-:W-:Y:S05]  /*ec20*/  @!P1 BRA `(.L_x_1844) ;  /* 0x0000002000009947 */ /* 0x000fea0003800000 */
[----:B------:R4:W-:Y:S04]  /*ec30*/  RED.E.ADD.F32.FTZ.RN.STRONG.GPU [R4.64+-0x2600], R79 ;  /* 0xffda004f0400798e */ /* 0x0009e8000c10e7a8 */
[----:B---3--:R4:W-:Y:S02]  /*ec40*/  RED.E.ADD.F32.FTZ.RN.STRONG.GPU [R16.64+-0x2600], R3 ;  /* 0xffda00031000798e */ /* 0x0089e4000c10e7a8 */
.L_x_1844:
[----:B------:R-:W-:Y:S05]  /*ec50*/  BSYNC B0 ;  /* 0x0000000000007941 */ /* 0x000fea0003800000 */
.L_x_1843:
[----:B------:R-:W4:Y:S01]  /*ec60*/  LDS R49, [R49.X4+0xa000] ;  /* 0x00a0000031317984 */ /* 0x000f220000004800 */
[----:B------:R-:W-:Y:S01]  /*ec70*/  BSSY B0, `(.L_x_1845) ;  /* 0x0000004000007945 */ /* 0x000fe20003800000 */
[----:B------:R-:W-:Y:S05]  /*ec80*/  @!P2 BRA `(.L_x_1846) ;  /* 0x000000200000a947 */ /* 0x000fea0003800000 */
[----:B------:R4:W-:Y:S04]  /*ec90*/  RED.E.ADD.F32.FTZ.RN.STRONG.GPU [R4.64+-0x2400], R80 ;  /* 0xffdc00500400798e */ /* 0x0009e8000c10e7a8 */
[----:B----4-:R4:W-:Y:S02]  /*eca0*/  RED.E.ADD.F32.FTZ.RN.STRONG.GPU [R16.64+-0x2400], R49 ;  /* 0xffdc00311000798e */ /* 0x0109e4000c10e7a8 */
.L_x_1846:
[----:B------:R-:W-:Y:S05]  /*ecb0*/  BSYNC B0 ;  /* 0x0000000000007941 */ /* 0x000fea0003800000 */
.L_x_1845:
[----:B---34-:R3:W4:Y:S01]  /*ecc0*/  LDS R3, [R50.X4+0xa200] ;  /* 0x00a2000032037984 */ /* 0x0187220000004800 */
[----:B------:R-:W-:Y:S01]  /*ecd0*/  BSSY B0, `(.L_x_1847) ;  /* 0x0000004000007945 */ /* 0x000fe20003800000 */
[----:B------:R-:W-:Y:S05]  /*ece0*/  @!P3 BRA `(.L_x_1848) ;  /* 0x000000200000b947 */ /* 0x000fea0003800000 */
[----:B------:R3:W-:Y:S04]  /*ecf0*/  RED.E.ADD.F32.FTZ.RN.STRONG.GPU [R4.64+-0x2200], R81 ;  /* 0xffde00510400798e */ /* 0x0007e8000c10e7a8 */
[----:B----4-:R3:W-:Y:S02]  /*ed00*/  RED.E.ADD.F32.FTZ.RN.STRONG.GPU [R16.64+-0x2200], R3 ;  /* 0xffde00031000798e */ /* 0x0107e4000c10e7a8 */
.L_x_1848:
[----:B------:R-:W-:Y:S05]  /*ed10*/  BSYNC B0 ;  /* 0x0000000000007941 */ /* 0x000fea0003800000 */
.L_x_1847:
[----:B------:R-:W3:Y:S01]  /*ed20*/  LDS R51, [R51.X4+0xa400] ;  /* 0x00a4000033337984 */ /* 0x000ee20000004800 */
[----:B------:R-:W-:Y:S01]  /*ed30*/  BSSY B0, `(.L_x_1849) ;  /* 0x0000004000007945 */ /* 0x000fe20003800000 */
[----:B------:R-:W-:Y:S05]  /*ed40*/  @!P4 BRA `(.L_x_1850) ;  /* 0x000000200000c947 */ /* 0x000fea0003800000 */
[----:B------:R4:W-:Y:S04]  /*ed50*/  RED.E.ADD.F32.FTZ.RN.STRONG.GPU [R4.64+-0x2000], R82 ;  /* 0xffe000520400798e */ /* 0x0009e8000c10e7a8 */
[----:B---3--:R4:W-:Y:S02]  /*ed60*/  RED.E.ADD.F32.FTZ.RN.STRONG.GPU [R16.64+-0x2000], R51 ;  /* 0xffe000331000798e */ /* 0x0089e4000c10e7a8 */
.L_x_1850:
[----:B------:R-:W-:Y:S05]  /*ed70*/  BSYNC B0 ;  /* 0x0000000000007941 */ /* 0x000fea0003800000 */
.L_x_1849:
[----:B---34-:R3:W4:Y:S01]  /*ed80*/  LDS R3, [R52.X4+0xa600] ;  /* 0x00a6000034037984 */ /* 0x0187220000004800 */
[----:B------:R-:W-:Y:S01]  /*ed90*/  BSSY B0, `(.L_x_1851) ;  /* 0x0000004000007945 */ /* 0x000fe20003800000 */
[----:B------:R-:W-:Y:S05]  /*eda0*/  @!P5 BRA `(.L_x_1852) ;  /* 0x000000200000d947 */ /* 0x000fea0003800000 */
[----:B------:R3:W-:Y:S04]  /*edb0*/  RED.E.ADD.F32.FTZ.RN.STRONG.GPU [R4.64+-0x1e00], R94 ;  /* 0xffe2005e0400798e */ /* 0x0007e8000c10e7a8 */
[----:B----4-:R3:W-:Y:S02]  /*edc0*/  RED.E.ADD.F32.FTZ.RN.STRONG.GPU [R16.64+-0x1e00], R3 ;  /* 0xffe200031000798e */ /* 0x0107e4000c10e7a8 */
.L_x_1852:
[----:B------:R-:W-:Y:S05]  /*edd0*/  BSYNC B0 ;  /* 0x0000000000007941 */ /* 0x000fea0003800000 */
.L_x_1851:
        /* <DEDUP_REMOVED lines=12> */
.L_x_1854:
[----:B------:R-:W-:Y:S05]  /*eea0*/  BSYNC B0 ;  /* 0x0000000000007941 */ /* 0x000fea0003800000 */
.L_x_1853:
[----:B---34-:R3:W4:Y:S01]  /*eeb0*/  LDS R3, [R54.X4+0xaa00] ;  /* 0x00aa000036037984 */ /* 0x0187220000004800 */
[----:B------:R-:W-:Y:S01]  /*eec0*/  BSSY B0, `(.L_x_1855) ;  /* 0x0000004000007945 */ /* 0x000fe20003800000 */
[----:B------:R-:W-:Y:S05]  /*eed0*/  @!P0 BRA `(.L_x_1856) ;  /* 0x0000002000008947 */ /* 0x000fea0003800000 */
[----:B------:R3:W-:Y:S04]  /*eee0*/  RED.E.ADD.F32.FTZ.RN.STRONG.GPU [R4.64+-0x1a00], R130 ;  /* 0xffe600820400798e */ /* 0x0007e8000c10e7a8 */
[----:B----4-:R3:W-:Y:S02]  /*eef0*/  RED.E.ADD.F32.FTZ.RN.STRONG.GPU [R16.64+-0x1a00], R3 ;  /* 0xffe600031000798e */ /* 0x0107e4000c10e7a8 */
.L_x_1856:
[----:B------:R-:W-:Y:S05]  /*ef00*/  BSYNC B0 ;  /* 0x0000000000007941 */ /* 0x000fea0003800000 */
.L_x_1855:
[----:B------:R-:W3:Y:S01]  /*ef10*/  LDS R55, [R55.X4+0xac00] ;  /* 0x00ac000037377984 */ /* 0x000ee20000004800 */
[----:B------:R-:W-:Y:S01]  /*ef20*/  BSSY B0, `(.L_x_1857) ;  /* 0x0000004000007945 */ /* 0x000fe20003800000 */
[----:B------:R-:W-:Y:S05]  /*ef30*/  @!P1 BRA `(.L_x_1858) ;  /* 0x0000002000009947 */ /* 0x000fea0003800000 */
[----:B------:R4:W-:Y:S04]  /*ef40*/  RED.E.ADD.F32.FTZ.RN.STRONG.GPU [R4.64+-0x1800], R131 ;  /* 0xffe800830400798e */ /* 0x0009e8000c10e7a8 */
[----:B---3--:R4:W-:Y:S02]  /*ef50*/  RED.E.ADD.F32.FTZ.RN.STRONG.GPU [R16.64+-0x1800], R55 ;  /* 0xffe800371000798e */ /* 0x0089e4000c10e7a8 */
.L_x_1858:
[----:B------:R-:W-:Y:S05]  /*ef60*/  BSYNC B0 ;  /* 0x0000000000007941 */ /* 0x000fea0003800000 */
.L_x_1857:
[----:B---34-:R3:W4:Y:S01]  /*ef70*/  LDS R3, [R56.X4+0xae00] ;  /* 0x00ae000038037984 */ /* 0x0187220000004800 */
[----:B------:R-:W-:Y:S01]  /*ef80*/  BSSY B0, `(.L_x_1859) ;  /* 0x0000004000007945 */ /* 0x000fe20003800000 */
[----:B------:R-:W-:Y:S05]  /*ef90*/  @!P2 BRA `(.L_x_1860) ;  /* 0x000000200000a947 */ /* 0x000fea0003800000 */
[----:B------:R3:W-:Y:S04]  /*efa0*/  RED.E.ADD.F32.FTZ.RN.STRONG.GPU [R4.64+-0x1600], R132 ;  /* 0xffea00840400798e */ /* 0x0007e8000c10e7a8 */
[----:B----4-:R3:W-:Y:S02]  /*efb0*/  RED.E.ADD.F32.FTZ.RN.STRONG.GPU [R16.64+-0x1600], R3 ;  /* 0xffea00031000798e */ /* 0x0107e4000c10e7a8 */
.L_x_1860:
[----:B------:R-:W-:Y:S05]  /*efc0*/  BSYNC B0 ;  /* 0x0000000000007941 */ /* 0x000fea0003800000 */
.L_x_1859:
[----:B------:R-:W3:Y:S01]  /*efd0*/  LDS R57, [R57.X4+0xb000] ;  /* 0x00b0000039397984 */ /* 0x000ee20000004800 */
[----:B------:R-:W-:Y:S01]  /*efe0*/  BSSY B0, `(.L_x_1861) ;  /* 0x0000004000007945 */ /* 0x000fe20003800000 */
[----:B------:R-:W-:Y:S05]  /*eff0*/  @!P3 BRA `(.L_x_1862) ;  /* 0x000000200000b947 */ /* 0x000fea0003800000 */
[----:B------:R4:W-:Y:S04]  /*f000*/  RED.E.ADD.F32.FTZ.RN.STRONG.GPU [R4.64+-0x1400], R133 ;  /* 0xffec00850400798e */ /* 0x0009e8000c10e7a8 */
[----:B---3--:R4:W-:Y:S02]  /*f010*/  RED.E.ADD.F32.FTZ.RN.STRONG.GPU [R16.64+-0x1400], R57 ;  /* 0xffec00391000798e */ /* 0x0089e4000c10e7a8 */
.L_x_1862:
[----:B------:R-:W-:Y:S05]  /*f020*/  BSYNC B0 ;  /* 0x0000000000007941 */ /* 0x000fea0003800000 */
.L_x_1861:
[----:B---34-:R3:W4:Y:S01]  /*f030*/  LDS R3, [R58.X4+0xb200] ;  /* 0x00b200003a037984 */ /* 0x0187220000004800 */
[----:B------:R-:W-:Y:S01]  /*f040*/  BSSY B0, `(.L_x_1863) ;  /* 0x0000004000007945 */ /* 0x000fe20003800000 */
[----:B------:R-:W-:Y:S05]  /*f050*/  @!P4 BRA `(.L_x_1864) ;  /* 0x000000200000c947 */ /* 0x000fea0003800000 */
[----:B------:R3:W-:Y:S04]  /*f060*/  RED.E.ADD.F32.FTZ.RN.STRONG.GPU [R4.64+-0x1200], R134 ;  /* 0xffee00860400798e */ /* 0x0007e8000c10e7a8 */
[----:B----4-:R3:W-:Y:S02]  /*f070*/  RED.E.ADD.F32.FTZ.RN.STRONG.GPU [R16.64+-0x1200], R3 ;  /* 0xffee00031000798e */ /* 0x0107e4000c10e7a8 */
.L_x_1864:
[----:B------:R-:W-:Y:S05]  /*f080*/  BSYNC B0 ;  /* 0x0000000000007941 */ /* 0x000fea0003800000 */
.L_x_1863:
[----:B------:R-:W3:Y:S01]  /*f090*/  LDS R59, [R59.X4+0xb400] ;  /* 0x00b400003b3b7984 */ /* 0x000ee20000004800 */
[----:B------:R-:W-:Y:S01]  /*f0a0*/  BSSY B0, `(.L_x_1865) ;  /* 0x0000004000007945 */ /* 0x000fe20003800000 */
[----:B------:R-:W-:Y:S05]  /*f0b0*/  @!P5 BRA `(.L_x_1866) ;  /* 0x000000200000d947 */ /* 0x000fea0003800000 */
[----:B------:R4:W-:Y:S04]  /*f0c0*/  RED.E.ADD.F32.FTZ.RN.STRONG.GPU [R4.64+-0x1000], R135 ;  /* 0xfff000870400798e */ /* 0x0009e8000c10e7a8 */
[----:B---3--:R4:W-:Y:S02]  /*f0d0*/  RED.E.ADD.F32.FTZ.RN.STRONG.GPU [R16.64+-0x1000], R59 ;  /* 0xfff0003b1000798e */ /* 0x0089e4000c10e7a8 */
.L_x_1866:
[----:B------:R-:W-:Y:S05]  /*f0e0*/  BSYNC B0 ;  /* 0x0000000000007941 */ /* 0x000fea0003800000 */
.L_x_1865:
        /* <DEDUP_REMOVED lines=12> */
.L_x_1868:
[----:B---3--:R-:W-:Y:S05]  /*f1b0*/  BSYNC B0 ;  /* 0x0000000000007941 */ /* 0x008fea0003800000 */
.L_x_1867:
[----:B------:R-:W3:Y:S01]  /*f1c0*/  LDS R61, [R61.X4+0xb800] ;  /* 0x00b800003d3d7984 */ /* 0x000ee20000004800 */
[----:B------:R-:W-:Y:S01]  /*f1d0*/  BSSY B0, `(.L_x_1869) ;  /* 0x0000004000007945 */ /* 0x000fe20003800000 */
[----:B------:R-:W-:Y:S05]  /*f1e0*/  @!P0 BRA `(.L_x_1870) ;  /* 0x0000002000008947 */ /* 0x000fea0003800000 */
[----:B------:R4:W-:Y:S04]  /*f1f0*/  RED.E.ADD.F32.FTZ.RN.STRONG.GPU [R4.64+-0xc00], R137 ;  /* 0xfff400890400798e */ /* 0x0009e8000c10e7a8 */
[----:B---3--:R4:W-:Y:S02]  /*f200*/  RED.E.ADD.F32.FTZ.RN.STRONG.GPU [R16.64+-0xc00], R61 ;  /* 0xfff4003d1000798e */ /* 0x0089e4000c10e7a8 */
.L_x_1870:
[----:B------:R-:W-:Y:S05]  /*f210*/  BSYNC B0 ;  /* 0x0000000000007941 */ /* 0x000fea0003800000 */
.L_x_1869:
[----:B----4-:R4:W3:Y:S01]  /*f220*/  LDS R3, [R62.X4+0xba00] ;  /* 0x00ba00003e037984 */ /* 0x0108e20000004800 */
[----:B------:R-:W-:Y:S01]  /*f230*/  BSSY B0, `(.L_x_1871) ;  /* 0x0000004000007945 */ /* 0x000fe20003800000 */
[----:B------:R-:W-:Y:S05]  /*f240*/  @!P1 BRA `(.L_x_1872) ;  /* 0x0000002000009947 */ /* 0x000fea0003800000 */
[----:B------:R4:W-:Y:S04]  /*f250*/  RED.E.ADD.F32.FTZ.RN.STRONG.GPU [R4.64+-0xa00], R138 ;  /* 0xfff6008a0400798e */ /* 0x0009e8000c10e7a8 */
[----:B---3--:R4:W-:Y:S02]  /*f260*/  RED.E.ADD.F32.FTZ.RN.STRONG.GPU [R16.64+-0xa00], R3 ;  /* 0xfff600031000798e */ /* 0x0089e4000c10e7a8 */
.L_x_1872:
[----:B------:R-:W-:Y:S05]  /*f270*/  BSYNC B0 ;  /* 0x0000000000007941 */ /* 0x000fea0003800000 */
.L_x_1871:
[----:B------:R-:W4:Y:S01]  /*f280*/  LDS R63, [R63.X4+0xbc00] ;  /* 0x00bc00003f3f7984 */ /* 0x000f220000004800 */
[----:B------:R-:W-:Y:S01]  /*f290*/  BSSY B0, `(.L_x_1873) ;  /* 0x0000004000007945 */ /* 0x000fe20003800000 */
[----:B------:R-:W-:Y:S05]  /*f2a0*/  @!P2 BRA `(.L_x_1874) ;  /* 0x000000200000a947 */ /* 0x000fea0003800000 */
[----:B------:R4:W-:Y:S04]  /*f2b0*/  RED.E.ADD.F32.FTZ.RN.STRONG.GPU [R4.64+-0x800], R139 ;  /* 0xfff8008b0400798e */ /* 0x0009e8000c10e7a8 */
[----:B----4-:R4:W-:Y:S02]  /*f2c0*/  RED.E.ADD.F32.FTZ.RN.STRONG.GPU [R16.64+-0x800], R63 ;  /* 0xfff8003f1000798e */ /* 0x0109e4000c10e7a8 */
.L_x_1874:
[----:B------:R-:W-:Y:S05]  /*f2d0*/  BSYNC B0 ;  /* 0x0000000000007941 */ /* 0x000fea0003800000 */
.L_x_1873:
[----:B---34-:R3:W4:Y:S01]  /*f2e0*/  LDS R3, [R64.X4+0xbe00] ;  /* 0x00be000040037984 */ /* 0x0187220000004800 */
[----:B------:R-:W-:Y:S01]  /*f2f0*/  BSSY B0, `(.L_x_1875) ;  /* 0x0000004000007945 */ /* 0x000fe20003800000 */
[----:B------:R-:W-:Y:S05]  /*f300*/  @!P3 BRA `(.L_x_1876) ;  /* 0x000000200000b947 */ /* 0x000fea0003800000 */
[----:B------:R3:W-:Y:S04]  /*f310*/  RED.E.ADD.F32.FTZ.RN.STRONG.GPU [R4.64+-0x600], R140 ;  /* 0xfffa008c0400798e */ /* 0x0007e8000c10e7a8 */
[----:B----4-:R3:W-:Y:S02]  /*f320*/  RED.E.ADD.F32.FTZ.RN.STRONG.GPU [R16.64+-0x600], R3 ;  /* 0xfffa00031000798e */ /* 0x0107e4000c10e7a8 */
.L_x_1876:
[----:B------:R-:W-:Y:S05]  /*f330*/  BSYNC B0 ;  /* 0x0000000000007941 */ /* 0x000fea0003800000 */
.L_x_1875:
[----:B------:R-:W3:Y:S01]  /*f340*/  LDS R65, [R65.X4+0xc000] ;  /* 0x00c0000041417984 */ /* 0x000ee20000004800 */
[----:B------:R-:W-:Y:S01]  /*f350*/  BSSY B0, `(.L_x_1877) ;  /* 0x0000004000007945 */ /* 0x000fe20003800000 */
[----:B------:R-:W-:Y:S05]  /*f360*/  @!P4 BRA `(.L_x_1878) ;  /* 0x000000200000c947 */ /* 0x000fea0003800000 */
[----:B------:R4:W-:Y:S04]  /*f370*/  RED.E.ADD.F32.FTZ.RN.STRONG.GPU [R4.64+-0x400], R141 ;  /* 0xfffc008d0400798e */ /* 0x0009e8000c10e7a8 */
[----:B---3--:R4:W-:Y:S02]  /*f380*/  RED.E.ADD.F32.FTZ.RN.STRONG.GPU [R16.64+-0x400], R65 ;  /* 0xfffc00411000798e */ /* 0x0089e4000c10e7a8 */
.L_x_1878:
[----:B------:R-:W-:Y:S05]  /*f390*/  BSYNC B0 ;  /* 0x0000000000007941 */ /* 0x000fea0003800000 */
.L_x_1877:
[----:B---34-:R3:W4:Y:S01]  /*f3a0*/  LDS R3, [R66.X4+0xc200] ;  /* 0x00c2000042037984 */ /* 0x0187220000004800 */
[----:B------:R-:W-:Y:S01]  /*f3b0*/  BSSY B0, `(.L_x_1879) ;  /* 0x0000004000007945 */ /* 0x000fe20003800000 */
[----:B------:R-:W-:Y:S05]  /*f3c0*/  @!P5 BRA `(.L_x_1880) ;  /* 0x000000200000d947 */ /* 0x000fea0003800000 */
[----:B------:R3:W-:Y:S04]  /*f3d0*/  RED.E.ADD.F32.FTZ.RN.STRONG.GPU [R4.64+-0x200], R142 ;  /* 0xfffe008e0400798e */ /* 0x0007e8000c10e7a8 */
[----:B----4-:R3:W-:Y:S02]  /*f3e0*/  RED.E.ADD.F32.FTZ.RN.STRONG.GPU [R16.64+-0x200], R3 ;  /* 0xfffe00031000798e */ /* 0x0107e4000c10e7a8 */
.L_x_1880:
[----:B------:R-:W-:Y:S05]  /*f3f0*/  BSYNC B0 ;  /* 0x0000000000007941 */ /* 0x000fea0003800000 */
.L_x_1879:
        /* <DEDUP_REMOVED lines=32> */
[----:B------:R-:W-:Y:S02]  /*f600*/  FADD.FTZ R197, R143, R197 ;  /* 0x000000c58fc57221 */ /* 0x000fe40000010000 */
[----:B-1----:R-:W-:Y:S02]  /*f610*/  @!P0 FADD.FTZ R0, R0, R5 ;  /* 0x0000000500008221 */ /* 0x002fe40000010000 */
[----:B------:R-:W-:Y:S02]  /*f620*/  FFMA.FTZ R230, R24, R114, R230 ;  /* 0x0000007218e67223 */ /* 0x000fe400000100e6 */
[----:B---3--:R-:W-:Y:S01]  /*f630*/  @!P0 FADD.FTZ R2, R2, R3 ;  /* 0x0000000302028221 */ /* 0x008fe20000010000 */
[----:B------:R-:W1:Y:S01]  /*f640*/  SHFL.DOWN PT, R5, R0, 0x4, 0x1f ;  /* 0x08801f0000057f89 */ /* 0x000e6200000e0000 */
[----:B------:R-:W-:Y:S01]  /*f650*/  ISETP.GT.AND P0, PT, R121, 0x1b, PT ;  /* 0x0000001b7900780c */ /* 0x000fe20003f04270 */
[----:B------:R-:W-:-:S02]  /*f660*/  FFMA.FTZ R231, R152, R115, R231 ;  /* 0x0000007398e77223 */ /* 0x000fc400000100e7 */
[----:B------:R-:W3:Y:S01]  /*f670*/  SHFL.DOWN PT, R3, R2, 0x4, 0x1f ;  /* 0x08801f0002037f89 */ /* 0x000ee200000e0000 */
[----:B------:R-:W-:Y:S02]  /*f680*/  FADD.FTZ R196, R7, R196 ;  /* 0x000000c407c47221 */ /* 0x000fe40000010000 */
[----:B------:R-:W-:Y:S02]  /*f690*/  FADD.FTZ R195, R14, R195 ;  /* 0x000000c30ec37221 */ /* 0x000fe40000010000 */
[----:B------:R-:W-:Y:S02]  /*f6a0*/  FFMA.FTZ R232, R27, R116, R232 ;  /* 0x000000741be87223 */ /* 0x000fe400000100e8 */
[----:B------:R-:W-:Y:S02]  /*f6b0*/  FADD.FTZ R168, R149, R168 ;  /* 0x000000a895a87221 */ /* 0x000fe40000010000 */
[----:B------:R-:W-:Y:S02]  /*f6c0*/  FFMA.FTZ R234, R31, R118, R234 ;  /* 0x000000761fea7223 */ /* 0x000fe400000100ea */
[----:B------:R-:W-:-:S02]  /*f6d0*/  FADD.FTZ R167, R30, R167 ;  /* 0x000000a71ea77221 */ /* 0x000fc40000010000 */
        /* <DEDUP_REMOVED lines=33> */
.L_x_1882:
[----:B------:R-:W-:Y:S05]  /*f8f0*/  BSYNC B0 ;  /* 0x0000000000007941 */ /* 0x000fea0003800000 */
.L_x_1881:
        /* <DEDUP_REMOVED lines=8> */
.L_x_1782:
[----:B------:R-:W-:Y:S01]  /*f980*/  BAR.SYNC.DEFER_BLOCKING 0x0 ;  /* 0x0000000000007b1d */ /* 0x000fe20000010000 */
[C---:B------:R-:W-:Y:S02]  /*f990*/  LOP3.LUT R14, R120.reuse, 0x20, RZ, 0xfc, !PT ;  /* 0x00000020780e7812 */ /* 0x040fe400078efcff */
[----:B------:R-:W-:Y:S02]  /*f9a0*/  ISETP.GE.AND P2, PT, R120, UR11, PT ;  /* 0x0000000b78007c0c */ /* 0x000fe4000bf46270 */
[----:B------:R-:W-:Y:S01]  /*f9b0*/  ISETP.GE.AND P1, PT, R14, UR11, PT ;  /* 0x0000000b0e007c0c */ /* 0x000fe2000bf26270 */
[----:B------:R-:W2:Y:S01]  /*f9c0*/  LDL R52, [R1+0xc] ;  /* 0x00000c0001347983 */ /* 0x000ea20000100800 */
[C---:B------:R-:W-:Y:S01]  /*f9d0*/  LOP3.LUT R15, R120.reuse, 0x40, RZ, 0xfc, !PT ;  /* 0x00000040780f7812 */ /* 0x040fe200078efcff */
[----:B------:R-:W-:Y:S01]  /*f9e0*/  ULDC.64 UR36, c[0x0][0x2d8] ;  /* 0x0000b60000247ab9 */ /* 0x000fe20000000a00 */
[----:B------:R-:W-:Y:S01]  /*f9f0*/  LOP3.LUT R0, R120, 0x60, RZ, 0xfc, !PT ;  /* 0x0000006078007812 */ /* 0x000fe200078efcff */
[----:B------:R-:W3:Y:S01]  /*fa00*/  LDL R50, [R1+0x8] ;  /* 0x0000080001327983 */ /* 0x000ee20000100800 */
[----:B------:R-:W-:-:S02]  /*fa10*/  PRMT R16, RZ, 0x7610, R16 ;  /* 0x00007610ff107816 */ /* 0x000fc40000000010 */
[C---:B------:R-:W-:Y:S01]  /*fa20*/  LOP3.LUT R2, R120.reuse, 0x80, RZ, 0xfc, !PT ;  /* 0x0000008078027812 */ /* 0x040fe200078efcff */
[----:B------:R-:W4:Y:S01]  /*fa30*/  LDL R48, [R1+0x4] ;  /* 0x0000040001307983 */ /* 0x000f220000100800 */
[----:B------:R-:W-:Y:S02]  /*fa40*/  PRMT R17, RZ, 0x7610, R17 ;  /* 0x00007610ff117816 */ /* 0x000fe40000000011 */
[C---:B------:R-:W-:Y:S01]  /*fa50*/  LOP3.LUT R3, R120.reuse, 0xa0, RZ, 0xfc, !PT ;  /* 0x000000a078037812 */ /* 0x040fe200078efcff */
[----:B------:R-:W5:Y:S01]  /*fa60*/  LDL R46, [R1] ;  /* 0x00000000012e7983 */ /* 0x000f620000100800 */
[C---:B0-----:R-:W-:Y:S02]  /*fa70*/  LOP3.LUT R4, R120.reuse, 0xc0, RZ, 0xfc, !PT ;  /* 0x000000c078047812 */ /* 0x041fe400078efcff */
[----:B------:R-:W-:Y:S02]  /*fa80*/  ISETP.GE.AND P0, PT, R15, UR11, PT ;  /* 0x0000000b0f007c0c */ /* 0x000fe4000bf06270 */
[----:B------:R-:W-:Y:S01]  /*fa90*/  LOP3.LUT R5, R120, 0xe0, RZ, 0xfc, !PT ;  /* 0x000000e078057812 */ /* 0x000fe200078efcff */
[----:B------:R-:W2:Y:S01]  /*faa0*/  @!P2 LDG.E.U16 R16, [R92.64] ;  /* 0x000000285c10a981 */ /* 0x000ea2000c1e1500 */
[----:B------:R-:W-:-:S02]  /*fab0*/  ISETP.GE.AND P4, PT, R0, UR11, PT ;  /* 0x0000000b00007c0c */ /* 0x000fc4000bf86270 */
[----:B------:R-:W-:Y:S01]  /*fac0*/  LOP3.LUT R6, R120, 0x100, RZ, 0xfc, !PT ;  /* 0x0000010078067812 */ /* 0x000fe200078efcff */
[----:B------:R-:W3:Y:S01]  /*fad0*/  @!P1 LDG.E.U16 R17, [R92.64+0x40] ;  /* 0x000040285c119981 */ /* 0x000ee2000c1e1500 */
        /* <DEDUP_REMOVED lines=22> */
[----:B------:R-:W-:-:S02]  /*fc40*/  ISETP.GE.AND P0, PT, R7, UR11, PT ;  /* 0x0000000b07007c0c */ /* 0x000fc4000bf06270 */
[----:B------:R-:W-:Y:S01]  /*fc50*/  LOP3.LUT R12, R120, 0x1c0, RZ, 0xfc, !PT ;  /* 0x000001c0780c7812 */ /* 0x000fe200078efcff */
[----:B------:R-:W5:Y:S01]  /*fc60*/  @!P2 LDG.E.U16 R22, [R92.64+0x1c0] ;  /* 0x0001c0285c16a981 */ /* 0x000f62000c1e1500 */
[----:B------:R-:W-:Y:S02]  /*fc70*/  ISETP.GE.AND P4, PT, R8, UR11, PT ;  /* 0x0000000b08007c0c */ /* 0x000fe4000bf86270 */
[----:B------:R-:W-:Y:S01]  /*fc80*/  LOP3.LUT R13, R120, 0x1e0, RZ, 0xfc, !PT ;  /* 0x000001e0780d7812 */ /* 0x000fe200078efcff */
[----:B------:R-:W5:Y:S01]  /*fc90*/  @!P1 LDG.E.U16 R25, [R92.64+0x200] ;  /* 0x000200285c199981 */ /* 0x000f62000c1e1500 */
        /* <DEDUP_REMOVED lines=44> */
[----:B------:R-:W-:Y:S04]  /*ff60*/  LDS.U16 R21, [R119+0x12] ;  /* 0x0000120077157984 */ /* 0x000fe80000000400 */
[----:B------:R-:W-:Y:S01]  /*ff70*/  LDS.U16 R20, [R119+0x10] ;  /* 0x0000100077147984 */ /* 0x000fe20000000400 */
[----:B0-----:R-:W-:-:S02]  /*ff80*/  HADD2.F32 R18, -RZ, R18.H0_H0 ;  /* 0x20000012ff127230 */ /* 0x001fc40000004100 */
[----:B-1----:R-:W-:-:S03]  /*ff90*/  HADD2.F32 R16, -RZ, R16.H0_H0 ;  /* 0x20000010ff107230 */ /* 0x002fc60000004100 */
[----:B------:R-:W-:Y:S02]  /*ffa0*/  FADD.FTZ R24, R18, UR8 ;  /* 0x0000000812187e21 */ /* 0x000fe40008010000 */
[----:B------:R-:W-:Y:S01]  /*ffb0*/  LDS.U16 R18, [R119+0xc] ;  /* 0x00000c0077127984 */ /* 0x000fe20000000400 */
[----:B------:R-:W-:Y:S02]  /*ffc0*/  FADD.FTZ R22, R16, UR8 ;  /* 0x0000000810167e21 */ /* 0x000fe40008010000 */
[----:B------:R-:W-:Y:S01]  /*ffd0*/  FSETP.GTU.FTZ.AND P5, PT, R24, 20, PT ;  /* 0x41a000001800780b */ /* 0x000fe20003fbc000 */
[----:B------:R-:W0:Y:S01]  /*ffe0*/  LDS.U16 R16, [R119+0x8] ;  /* 0x0000080077107984 */ /* 0x000e220000000400 */
[----:B--2---:R-:W-:-:S05]  /*fff0*/  HADD2.F32 R17, -RZ, R17.H0_H0 ;  /* 0x20000011ff117230 */ /* 0x004fca0000004100 */
[----:B------:R-:W-:Y:S01]  /*10000*/  FADD.FTZ R23, R17, UR8 ;  /* 0x0000000811177e21 */ /* 0x000fe20008010000 */
[----:B------:R-:W-:Y:S01]  /*10010*/  FSETP.GTU.FTZ.AND P1, PT, R22, 20, PT ;  /* 0x41a000001600780b */ /* 0x000fe20003f3c000 */
[----:B---3--:R-:W-:Y:S01]  /*10020*/  HADD2.F32 R19, -RZ, R19.H0_H0 ;  /* 0x20000013ff137230 */ /* 0x008fe20000004100 */
[----:B------:R-:W1:Y:S03]  /*10030*/  LDS.U16 R17, [R119+0xa] ;  /* 0x00000a0077117984 */ /* 0x000e660000000400 */
[----:B------:R-:W-:Y:S01]  /*10040*/  @!P5 FMUL.FTZ R24, R24, -1.4426950216293334961 ;  /* 0xbfb8aa3b1818d820 */ /* 0x000fe20000410000 */
[----:B------:R-:W-:Y:S01]  /*10050*/  FSETP.GTU.FTZ.AND P6, PT, R23, 20, PT ;  /* 0x41a000001700780b */ /* 0x000fe20003fdc000 */
[----:B------:R-:W-:Y:S02]  /*10060*/  FADD.FTZ R25, R19, UR8 ;  /* 0x0000000813197e21 */ /* 0x000fe40008010000 */
[----:B------:R-:W2:Y:S02]  /*10070*/  LDS.U16 R19, [R119+0xe] ;  /* 0x00000e0077137984 */ /* 0x000ea40000000400 */
[----:B------:R-:W3:Y:S02]  /*10080*/  @!P5 MUFU.EX2 R24, R24 ;  /* 0x000000180018d308 */ /* 0x000ee40000000800 */
[----:B------:R-:W-:-:S06]  /*10090*/  @!P1 FMUL.FTZ R22, R22, -1.4426950216293334961 ;  /* 0xbfb8aa3b16169820 */ /* 0x000fcc0000410000 */
[----:B------:R-:W-:Y:S01]  /*100a0*/  @!P6 FMUL.FTZ R23, R23, -1.4426950216293334961 ;  /* 0xbfb8aa3b1717e820 */ /* 0x000fe20000410000 */
[----:B------:R-:W4:Y:S01]  /*100b0*/  @!P1 MUFU.EX2 R22, R22 ;  /* 0x0000001600169308 */ /* 0x000f220000000800 */
[----:B---3--:R-:W-:-:S07]  /*100c0*/  @!P5 FADD.FTZ R24, R24, 1 ;  /* 0x3f8000001818d421 */ /* 0x008fce0000010000 */
[----:B------:R-:W3:Y:S01]  /*100d0*/  @!P6 MUFU.EX2 R23, R23 ;  /* 0x000000170017e308 */ /* 0x000ee20000000800 */
[----:B0-----:R-:W-:-:S07]  /*100e0*/  HADD2.F32 R16, -RZ, R16.H0_H0 ;  /* 0x20000010ff107230 */ /* 0x001fce0000004100 */
[----:B------:R-:W0:Y:S01]  /*100f0*/  @!P5 MUFU.RCP R29, R24 ;  /* 0x00000018001dd308 */ /* 0x000e220000001000 */
[----:B------:R-:W-:Y:S01]  /*10100*/  FADD.FTZ R16, R16, UR8 ;  /* 0x0000000810107e21 */ /* 0x000fe20008010000 */
[----:B------:R-:W-:Y:S01]  /*10110*/  HADD2.F32 R21, -RZ, R21.H0_H0 ;  /* 0x20000015ff157230 */ /* 0x000fe20000004100 */
[----:B----4-:R-:W-:-:S03]  /*10120*/  @!P1 FADD.FTZ R22, R22, 1 ;  /* 0x3f80000016169421 */ /* 0x010fc60000010000 */
[----:B------:R-:W-:Y:S01]  /*10130*/  FSETP.GTU.FTZ.AND P4, PT, R16, 20, PT ;  /* 0x41a000001000780b */ /* 0x000fe20003f9c000 */
[----:B---3--:R-:W-:Y:S02]  /*10140*/  @!P6 FADD.FTZ R23, R23, 1 ;  /* 0x3f8000001717e421 */ /* 0x008fe40000010000 */
[----:B------:R-:W-:Y:S01]  /*10150*/  FADD.FTZ R21, R21, UR8 ;  /* 0x0000000815157e21 */ /* 0x000fe20008010000 */
[----:B------:R-:W3:Y:S01]  /*10160*/  @!P1 MUFU.RCP R27, R22 ;  /* 0x00000016001b9308 */ /* 0x000ee20000001000 */
[----:B-1----:R-:W-:Y:S02]  /*10170*/  HADD2.F32 R17, -RZ, R17.H0_H0 ;  /* 0x20000011ff117230 */ /* 0x002fe40000004100 */
[----:B------:R-:W-:Y:S01]  /*10180*/  HADD2.F32 R18, -RZ, R18.H0_H0 ;  /* 0x20000012ff127230 */ /* 0x000fe20000004100 */
[----:B0-----:R-:W-:Y:S01]  /*10190*/  @!P5 FMUL.FTZ R168, R168, R29 ;  /* 0x0000001da8a8d220 */ /* 0x001fe20000410000 */
[----:B------:R-:W-:-:S03]  /*101a0*/  FSETP.GTU.FTZ.AND P5, PT, R21, 20, PT ;  /* 0x41a000001500780b */ /* 0x000fc60003fbc000 */
[----:B------:R-:W0:Y:S01]  /*101b0*/  @!P6 MUFU.RCP R26, R23 ;  /* 0x00000017001ae308 */ /* 0x000e220000001000 */
[----:B------:R-:W-:Y:S01]  /*101c0*/  FADD.FTZ R17, R17, UR8 ;  /* 0x0000000811117e21 */ /* 0x000fe20008010000 */
[----:B--2---:R-:W-:Y:S01]  /*101d0*/  HADD2.F32 R19, -RZ, R19.H0_H0 ;  /* 0x20000013ff137230 */ /* 0x004fe20000004100 */
[----:B------:R-:W-:Y:S01]  /*101e0*/  FADD.FTZ R18, R18, UR8 ;  /* 0x0000000812127e21 */ /* 0x000fe20008010000 */
[----:B------:R-:W-:Y:S01]  /*101f0*/  HADD2.F32 R20, -RZ, R20.H0_H0 ;  /* 0x20000014ff147230 */ /* 0x000fe20000004100 */
[----:B------:R-:W-:Y:S01]  /*10200*/  @!P4 FMUL.FTZ R16, R16, -1.4426950216293334961 ;  /* 0xbfb8aa3b1010c820 */ /* 0x000fe20000410000 */
[----:B------:R-:W-:Y:S01]  /*10210*/  FSETP.GTU.FTZ.AND P3, PT, R17, 20, PT ;  /* 0x41a000001100780b */ /* 0x000fe20003f7c000 */
[----:B------:R-:W-:Y:S01]  /*10220*/  FADD.FTZ R19, R19, UR8 ;  /* 0x0000000813137e21 */ /* 0x000fe20008010000 */
[----:B------:R-:W-:Y:S01]  /*10230*/  FSETP.GTU.FTZ.AND P2, PT, R18, 20, PT ;  /* 0x41a000001200780b */ /* 0x000fe20003f5c000 */
[----:B------:R-:W-:Y:S02]  /*10240*/  FADD.FTZ R20, R20, UR8 ;  /* 0x0000000814147e21 */ /* 0x000fe40008010000 */
[----:B------:R-:W1:Y:S01]  /*10250*/  @!P4 MUFU.EX2 R16, R16 ;  /* 0x000000100010c308 */ /* 0x000e620000000800 */
[----:B------:R-:W-:-:S02]  /*10260*/  @!P5 FMUL.FTZ R21, R21, -1.4426950216293334961 ;  /* 0xbfb8aa3b1515d820 */ /* 0x000fc40000410000 */
[----:B---3--:R-:W-:Y:S01]  /*10270*/  @!P1 FMUL.FTZ R166, R166, R27 ;  /* 0x0000001ba6a69220 */ /* 0x008fe20000410000 */
[----:B------:R-:W-:Y:S01]  /*10280*/  FSETP.GTU.FTZ.AND P1, PT, R19, 20, PT ;  /* 0x41a000001300780b */ /* 0x000fe20003f3c000 */
[----:B0-----:R-:W-:Y:S01]  /*10290*/  @!P6 FMUL.FTZ R167, R167, R26 ;  /* 0x0000001aa7a7e220 */ /* 0x001fe20000410000 */
[----:B------:R-:W-:Y:S02]  /*102a0*/  FSETP.GTU.FTZ.AND P6, PT, R20, 20, PT ;  /* 0x41a000001400780b */ /* 0x000fe40003fdc000 */
[----:B------:R-:W0:Y:S01]  /*102b0*/  @!P5 MUFU.EX2 R21, R21 ;  /* 0x000000150015d308 */ /* 0x000e220000000800 */
[----:B------:R-:W-:Y:S02]  /*102c0*/  FSETP.GTU.FTZ.AND P0, PT, R25, 20, PT ;  /* 0x41a000001900780b */ /* 0x000fe40003f1c000 */
[----:B------:R-:W-:Y:S01]  /*102d0*/  SHF.L.U32 R22, R122, 0x4, RZ ;  /* 0x000000047a167819 */ /* 0x000fe200000006ff */
[----:B------:R-:W-:Y:S02]  /*102e0*/  @!P3 FMUL.FTZ R17, R17, -1.4426950216293334961 ;  /* 0xbfb8aa3b1111b820 */ /* 0x000fe40000410000 */
[----:B------:R-:W-:Y:S01]  /*102f0*/  @!P2 FMUL.FTZ R18, R18, -1.4426950216293334961 ;  /* 0xbfb8aa3b1212a820 */ /* 0x000fe20000410000 */
[----:B------:R-:W-:Y:S01]  /*10300*/  LOP3.LUT R22, R22, 0xfffffe00, RZ, 0xc0, !PT ;  /* 0xfffffe0016167812 */ /* 0x000fe200078ec0ff */
[----:B-1----:R-:W-:-:S02]  /*10310*/  @!P4 FADD.FTZ R16, R16, 1 ;  /* 0x3f8000001010c421 */ /* 0x002fc40000010000 */
[----:B------:R-:W-:Y:S01]  /*10320*/  @!P1 FMUL.FTZ R19, R19, -1.4426950216293334961 ;  /* 0xbfb8aa3b13139820 */ /* 0x000fe20000410000 */
[----:B------:R-:W1:Y:S01]  /*10330*/  @!P3 MUFU.EX2 R17, R17 ;  /* 0x000000110011b308 */ /* 0x000e620000000800 */
[----:B------:R-:W-:Y:S01]  /*10340*/  @!P6 FMUL.FTZ R20, R20, -1.4426950216293334961 ;  /* 0xbfb8aa3b1414e820 */ /* 0x000fe20000410000 */
[----:B------:R-:W-:Y:S01]  /*10350*/  LEA R47, R121, R22, 0x4 ;  /* 0x00000016792f7211 */ /* 0x000fe200078e20ff */
[----:B------:R-:W-:-:S05]  /*10360*/  @!P0 FMUL.FTZ R25, R25, -1.4426950216293334961 ;  /* 0xbfb8aa3b19198820 */ /* 0x000fca0000410000 */
[----:B------:R-:W2:Y:S01]  /*10370*/  @!P2 MUFU.EX2 R18, R18 ;  /* 0x000000120012a308 */ /* 0x000ea20000000800 */
[----:B0-----:R-:W-:-:S07]  /*10380*/  @!P5 FADD.FTZ R21, R21, 1 ;  /* 0x3f8000001515d421 */ /* 0x001fce0000010000 */
[----:B------:R0:W-:Y:S08]  /*10390*/  @!P4 MUFU.RCP R41, R16 ;  /* 0x000000100029c308 */ /* 0x0001f00000001000 */
[----:B------:R-:W3:Y:S01]  /*103a0*/  @!P1 MUFU.EX2 R19, R19 ;  /* 0x0000001300139308 */ /* 0x000ee20000000800 */
[----:B0-----:R-:W-:-:S07]  /*103b0*/  IADD3 R16, R47, 0x5, RZ ;  /* 0x000000052f107810 */ /* 0x001fce0007ffe0ff */
[----:B------:R-:W0:Y:S01]  /*103c0*/  @!P6 MUFU.EX2 R20, R20 ;  /* 0x000000140014e308 */ /* 0x000e220000000800 */
[----:B------:R-:W-:Y:S01]  /*103d0*/  LEA.HI.SX32 R29, R16, R47, 0x1b ;  /* 0x0000002f101d7211 */ /* 0x000fe200078fdaff */
[----:B-1----:R-:W-:-:S06]  /*103e0*/  @!P3 FADD.FTZ R17, R17, 1 ;  /* 0x3f8000001111b421 */ /* 0x002fcc0000010000 */
[----:B------:R1:W4:Y:S01]  /*103f0*/  @!P5 MUFU.RCP R16, R21 ;  /* 0x000000150010d308 */ /* 0x0003220000001000 */
[----:B--2---:R-:W-:-:S07]  /*10400*/  @!P2 FADD.FTZ R18, R18, 1 ;  /* 0x3f8000001212a421 */ /* 0x004fce0000010000 */
[----:B------:R-:W2:Y:S01]  /*10410*/  @!P0 MUFU.EX2 R25, R25 ;  /* 0x0000001900198308 */ /* 0x000ea20000000800 */
[----:B---3--:R-:W-:Y:S01]  /*10420*/  @!P1 FADD.FTZ R19, R19, 1 ;  /* 0x3f80000013139421 */ /* 0x008fe20000010000 */
[----:B-1----:R-:W-:Y:S01]  /*10430*/  LDS.U16 R21, [R119+0x1e] ;  /* 0x00001e0077157984 */ /* 0x002fe20000000400 */
[----:B0-----:R-:W-:-:S05]  /*10440*/  @!P6 FADD.FTZ R20, R20, 1 ;  /* 0x3f8000001414e421 */ /* 0x001fca0000010000 */
[----:B------:R0:W-:Y:S01]  /*10450*/  @!P3 MUFU.RCP R42, R17 ;  /* 0x00000011002ab308 */ /* 0x0001e20000001000 */
[----:B----4-:R-:W-:Y:S02]  /*10460*/  @!P5 FMUL.FTZ R201, R201, R16 ;  /* 0x00000010c9c9d220 */ /* 0x010fe40000410000 */
[----:B------:R-:W1:Y:S05]  /*10470*/  LDS.U16 R16, [R119+0x14] ;  /* 0x0000140077107984 */ /* 0x000e6a0000000400 */
[----:B------:R3:W-:Y:S01]  /*10480*/  @!P2 MUFU.RCP R43, R18 ;  /* 0x00000012002ba308 */ /* 0x0007e20000001000 */
[----:B0-----:R-:W-:Y:S01]  /*10490*/  IADD3 R17, R47, 0x8, RZ ;  /* 0x000000082f117810 */ /* 0x001fe20007ffe0ff */
[----:B--2---:R-:W-:Y:S01]  /*104a0*/  @!P0 FADD.FTZ R25, R25, 1 ;  /* 0x3f80000019198421 */ /* 0x004fe20000010000 */
[----:B---3--:R-:W-:-:S05]  /*104b0*/  IADD3 R18, R47, 0xd, RZ ;  /* 0x0000000d2f127810 */ /* 0x008fca0007ffe0ff */
[----:B------:R0:W-:Y:S01]  /*104c0*/  @!P1 MUFU.RCP R44, R19 ;  /* 0x00000013002c9308 */ /* 0x0001e20000001000 */
[-C--:B------:R-:W-:Y:S02]  /*104d0*/  LEA.HI.SX32 R32, R17, R47.reuse, 0x1b ;  /* 0x0000002f11207211 */ /* 0x080fe400078fdaff */
[----:B------:R-:W-:Y:S01]  /*104e0*/  LEA.HI.SX32 R37, R18, R47, 0x1b ;  /* 0x0000002f12257211 */ /* 0x000fe200078fdaff */
[----:B------:R-:W2:Y:S04]  /*104f0*/  LDS.U16 R17, [R119+0x16] ;  /* 0x0000160077117984 */ /* 0x000ea80000000400 */
[----:B------:R3:W-:Y:S01]  /*10500*/  @!P6 MUFU.RCP R45, R20 ;  /* 0x00000014002de308 */ /* 0x0007e20000001000 */
[----:B------:R-:W4:Y:S04]  /*10510*/  LDS.U16 R18, [R119+0x18] ;  /* 0x0000180077127984 */ /* 0x000f280000000400 */
[----:B0-----:R-:W0:Y:S04]  /*10520*/  LDS.U16 R19, [R119+0x1a] ;  /* 0x00001a0077137984 */ /* 0x001e280000000400 */
[----:B---3--:R-:W3:Y:S01]  /*10530*/  LDS.U16 R20, [R119+0x1c] ;  /* 0x00001c0077147984 */ /* 0x008ee20000000400 */
[----:B------:R5:W1:Y:S03]  /*10540*/  @!P0 MUFU.RCP R40, R25 ;  /* 0x0000001900288308 */ /* 0x000a660000001000 */
[----:B------:R-:W-:Y:S01]  /*10550*/  BAR.SYNC.DEFER_BLOCKING 0x0 ;  /* 0x0000000000007b1d */ /* 0x000fe20000010000 */
[----:B------:R-:W-:-:S02]  /*10560*/  IADD3 R22, R47, 0x1, RZ ;  /* 0x000000012f167810 */ /* 0x000fc40007ffe0ff */
[C---:B------:R-:W-:Y:S02]  /*10570*/  IADD3 R23, R47.reuse, 0x2, RZ ;  /* 0x000000022f177810 */ /* 0x040fe40007ffe0ff */
[C---:B------:R-:W-:Y:S02]  /*10580*/  IADD3 R24, R47.reuse, 0x3, RZ ;  /* 0x000000032f187810 */ /* 0x040fe40007ffe0ff */
[C---:B-----5:R-:W-:Y:S02]  /*10590*/  IADD3 R25, R47.reuse, 0x4, RZ ;  /* 0x000000042f197810 */ /* 0x060fe40007ffe0ff */
[C---:B------:R-:W-:Y:S02]  /*105a0*/  IADD3 R26, R47.reuse, 0x6, RZ ;  /* 0x000000062f1a7810 */ /* 0x040fe40007ffe0ff */
[----:B------:R-:W-:Y:S02]  /*105b0*/  LEA.HI.SX32 R22, R22, R47, 0x1b ;  /* 0x0000002f16167211 */ /* 0x000fe400078fdaff */
[----:B------:R-:W-:-:S02]  /*105c0*/  IADD3 R27, R47, 0x7, RZ ;  /* 0x000000072f1b7810 */ /* 0x000fc40007ffe0ff */
[-C--:B------:R-:W-:Y:S01]  /*105d0*/  LEA.HI.SX32 R23, R23, R47.reuse, 0x1b ;  /* 0x0000002f17177211 */ /* 0x080fe200078fdaff */
[----:B-1----:R-:W-:Y:S01]  /*105e0*/  @!P0 FMUL.FTZ R195, R195, R40 ;  /* 0x00000028c3c38220 */ /* 0x002fe20000410000 */
[-C--:B------:R-:W-:Y:S02]  /*105f0*/  LEA.HI.SX32 R24, R24, R47.reuse, 0x1b ;  /* 0x0000002f18187211 */ /* 0x080fe400078fdaff */
[----:B------:R-:W-:Y:S01]  /*10600*/  LEA.HI.SX32 R28, R25, R47, 0x1b ;  /* 0x0000002f191c7211 */ /* 0x000fe200078fdaff */
[----:B------:R-:W-:Y:S01]  /*10610*/  @!P4 FMUL.FTZ R196, R196, R41 ;  /* 0x00000029c4c4c220 */ /* 0x000fe20000410000 */
[----:B------:R-:W-:Y:S02]  /*10620*/  IADD3 R33, R47, 0x9, RZ ;  /* 0x000000092f217810 */ /* 0x000fe40007ffe0ff */
[----:B------:R-:W-:Y:S02]  /*10630*/  LEA.HI.SX32 R30, R26, R47, 0x1b ;  /* 0x0000002f1a1e7211 */ /* 0x000fe400078fdaff */
[----:B------:R-:W-:-:S02]  /*10640*/  PRMT R40, R233, 0x7632, R40 ;  /* 0x00007632e9287816 */ /* 0x000fc40000000028 */
[----:B------:R-:W-:Y:S02]  /*10650*/  SHF.L.U32 R25, R22, 0x1, RZ ;  /* 0x0000000116197819 */ /* 0x000fe400000006ff */
[----:B------:R-:W-:Y:S02]  /*10660*/  IADD3 R34, R47, 0xa, RZ ;  /* 0x0000000a2f227810 */ /* 0x000fe40007ffe0ff */
[----:B------:R-:W-:Y:S02]  /*10670*/  LEA.HI.SX32 R31, R27, R47, 0x1b ;  /* 0x0000002f1b1f7211 */ /* 0x000fe400078fdaff */
[----:B------:R-:W-:Y:S02]  /*10680*/  SHF.L.U32 R26, R23, 0x1, RZ ;  /* 0x00000001171a7819 */ /* 0x000fe400000006ff */
[----:B------:R-:W-:Y:S02]  /*10690*/  IADD3 R35, R47, 0xb, RZ ;  /* 0x0000000b2f237810 */ /* 0x000fe40007ffe0ff */
[----:B------:R-:W-:-:S02]  /*106a0*/  PRMT R41, R231, 0x7632, R41 ;  /* 0x00007632e7297816 */ /* 0x000fc40000000029 */
[----:B------:R-:W-:Y:S01]  /*106b0*/  SHF.L.U32 R27, R24, 0x1, RZ ;  /* 0x00000001181b7819 */ /* 0x000fe200000006ff */
[----:B------:R-:W-:Y:S01]  /*106c0*/  STS.U16 [R119], R233 ;  /* 0x000000e977007388 */ /* 0x000fe20000000400 */
[----:B------:R-:W-:Y:S02]  /*106d0*/  IADD3 R36, R47, 0xc, RZ ;  /* 0x0000000c2f247810 */ /* 0x000fe40007ffe0ff */
[----:B------:R-:W-:Y:S01]  /*106e0*/  SHF.L.U32 R28, R28, 0x1, RZ ;  /* 0x000000011c1c7819 */ /* 0x000fe200000006ff */
[----:B------:R1:W-:Y:S01]  /*106f0*/  STS.U16 [R25+0x2], R40 ;  /* 0x0000022819007388 */ /* 0x0003e20000000400 */
[----:B------:R-:W-:Y:S02]  /*10700*/  LEA.HI.SX32 R33, R33, R47, 0x1b ;  /* 0x0000002f21217211 */ /* 0x000fe400078fdaff */
[----:B------:R-:W-:Y:S02]  /*10710*/  F2FP.PACK_AB R225, R225, R226 ;  /* 0x000000e2e1e1723e */ /* 0x000fe400000000ff */
[----:B------:R-:W-:-:S02]  /*10720*/  PRMT R22, R229, 0x7632, R22 ;  /* 0x00007632e5167816 */ /* 0x000fc40000000016 */
        /* <DEDUP_REMOVED lines=8> */
[----:B------:R-:W-:Y:S02]  /*107b0*/  PRMT R23, R227, 0x7632, R23 ;  /* 0x00007632e3177816 */ /* 0x000fe40000000017 */
[----:B------:R-:W-:Y:S02]  /*107c0*/  SHF.L.U32 R31, R31, 0x1, RZ ;  /* 0x000000011f1f7819 */ /* 0x000fe400000006ff */
[----:B------:R-:W-:Y:S01]  /*107d0*/  F2FP.PACK_AB R223, R223, R224 ;  /* 0x000000e0dfdf723e */ /* 0x000fe200000000ff */
[----:B------:R-:W-:Y:S01]  /*107e0*/  STS.U16 [R28+0x8], R229 ;  /* 0x000008e51c007388 */ /* 0x000fe20000000400 */
[----:B------:R-:W-:Y:S02]  /*107f0*/  LEA.HI.SX32 R36, R36, R47, 0x1b ;  /* 0x0000002f24247211 */ /* 0x000fe400078fdaff */
[----:B------:R-:W-:Y:S01]  /*10800*/  SHF.L.U32 R32, R32, 0x1, RZ ;  /* 0x0000000120207819 */ /* 0x000fe200000006ff */
[----:B------:R-:W-:Y:S01]  /*10810*/  STS.U16 [R29+0xa], R22 ;  /* 0x00000a161d007388 */ /* 0x000fe20000000400 */
[----:B------:R-:W-:-:S02]  /*10820*/  F2FP.PACK_AB R221, R221, R222 ;  /* 0x000000dedddd723e */ /* 0x000fc400000000ff */
[----:B------:R-:W-:Y:S02]  /*10830*/  PRMT R24, R225, 0x7632, R24 ;  /* 0x00007632e1187816 */ /* 0x000fe40000000018 */
[----:B------:R-:W-:Y:S01]  /*10840*/  SHF.L.U32 R33, R33, 0x1, RZ ;  /* 0x0000000121217819 */ /* 0x000fe200000006ff */
[----:B------:R-:W-:Y:S01]  /*10850*/  STS.U16 [R30+0xc], R227 ;  /* 0x00000ce31e007388 */ /* 0x000fe20000000400 */
[-C--:B------:R-:W-:Y:S02]  /*10860*/  LEA.HI.SX32 R38, R38, R47.reuse, 0x1b ;  /* 0x0000002f26267211 */ /* 0x080fe400078fdaff */
[----:B------:R-:W-:Y:S02]  /*10870*/  SHF.L.U32 R34, R34, 0x1, RZ ;  /* 0x0000000122227819 */ /* 0x000fe400000006ff */
[----:B------:R-:W-:Y:S01]  /*10880*/  ISETP.NE.AND P4, PT, R122, RZ, PT ;  /* 0x000000ff7a00720c */ /* 0x000fe20003f85270 */
[----:B------:R5:W-:Y:S01]  /*10890*/  STS.U16 [R31+0xe], R23 ;  /* 0x00000e171f007388 */ /* 0x000be20000000400 */
[----:B------:R-:W-:-:S02]  /*108a0*/  LEA.HI.SX32 R39, R39, R47, 0x1b ;  /* 0x0000002f27277211 */ /* 0x000fc400078fdaff */
[----:B-1----:R-:W-:Y:S02]  /*108b0*/  PRMT R40, R223, 0x7632, R40 ;  /* 0x00007632df287816 */ /* 0x002fe40000000028 */
[----:B------:R-:W-:Y:S02]  /*108c0*/  SHF.L.U32 R35, R35, 0x1, RZ ;  /* 0x0000000123237819 */ /* 0x000fe400000006ff */
[----:B------:R-:W-:Y:S01]  /*108d0*/  F2FP.PACK_AB R219, R219, R220 ;  /* 0x000000dcdbdb723e */ /* 0x000fe200000000ff */
[----:B------:R-:W-:Y:S01]  /*108e0*/  STS.U16 [R32+0x10], R225 ;  /* 0x000010e120007388 */ /* 0x000fe20000000400 */
[----:B------:R-:W-:Y:S01]  /*108f0*/  SHF.L.U32 R36, R36, 0x1, RZ ;  /* 0x0000000124247819 */ /* 0x000fe200000006ff */
[----:B------:R-:W-:Y:S01]  /*10900*/  @!P3 FMUL.FTZ R197, R197, R42 ;  /* 0x0000002ac5c5b220 */ /* 0x000fe20000410000 */
[----:B-----5:R-:W-:Y:S01]  /*10910*/  PRMT R23, R221, 0x7632, R23 ;  /* 0x00007632dd177816 */ /* 0x020fe20000000017 */
[----:B------:R1:W-:Y:S01]  /*10920*/  STS.U16 [R33+0x12], R24 ;  /* 0x0000121821007388 */ /* 0x0003e20000000400 */
[----:B------:R-:W-:-:S02]  /*10930*/  SHF.L.U32 R37, R37, 0x1, RZ ;  /* 0x0000000125257819 */ /* 0x000fc400000006ff */
[----:B------:R-:W-:Y:S01]  /*10940*/  SHF.L.U32 R38, R38, 0x1, RZ ;  /* 0x0000000126267819 */ /* 0x000fe200000006ff */
[----:B------:R-:W-:Y:S01]  /*10950*/  STS.U16 [R34+0x14], R223 ;  /* 0x000014df22007388 */ /* 0x000fe20000000400 */
[----:B------:R-:W-:Y:S02]  /*10960*/  PRMT R42, R219, 0x7632, R42 ;  /* 0x00007632db2a7816 */ /* 0x000fe4000000002a */
[----:B------:R-:W-:Y:S01]  /*10970*/  SHF.L.U32 R39, R39, 0x1, RZ ;  /* 0x0000000127277819 */ /* 0x000fe200000006ff */
[----:B------:R-:W-:Y:S01]  /*10980*/  STS.U16 [R35+0x16], R40 ;  /* 0x0000162823007388 */ /* 0x000fe20000000400 */
[----:B-1----:R-:W-:-:S03]  /*10990*/  MOV R24, UR11 ;  /* 0x0000000b00187c02 */ /* 0x002fc60008000f00 */
[----:B------:R-:W-:Y:S01]  /*109a0*/  STS.U16 [R36+0x18], R221 ;  /* 0x000018dd24007388 */ /* 0x000fe20000000400 */
[----:B------:R-:W-:-:S03]  /*109b0*/  @!P2 FMUL.FTZ R198, R198, R43 ;  /* 0x0000002bc6c6a220 */ /* 0x000fc60000410000 */
[----:B------:R1:W-:Y:S01]  /*109c0*/  STS.U16 [R37+0x1a], R23 ;  /* 0x00001a1725007388 */ /* 0x0003e20000000400 */
[----:B------:R-:W-:-:S03]  /*109d0*/  @!P6 FMUL.FTZ R200, R200, R45 ;  /* 0x0000002dc8c8e220 */ /* 0x000fc60000410000 */
        /* <DEDUP_REMOVED lines=21> */
[----:B------:R-:W-:-:S02]  /*10b30*/  HADD2.F32 R16, -RZ, R16.H0_H0 ;  /* 0x20000010ff107230 */ /* 0x000fc40000004100 */
[----:B--2---:R-:W-:Y:S02]  /*10b40*/  HADD2.F32 R17, -RZ, R17.H0_H0 ;  /* 0x20000011ff117230 */ /* 0x004fe40000004100 */
[----:B----4-:R-:W-:Y:S01]  /*10b50*/  HADD2.F32 R18, -RZ, R18.H0_H0 ;  /* 0x20000012ff127230 */ /* 0x010fe20000004100 */
[----:B------:R-:W-:Y:S02]  /*10b60*/  FADD.FTZ R16, R16, UR8 ;  /* 0x0000000810107e21 */ /* 0x000fe40008010000 */
[----:B------:R-:W-:Y:S02]  /*10b70*/  FADD.FTZ R17, R17, UR8 ;  /* 0x0000000811117e21 */ /* 0x000fe40008010000 */
[----:B------:R-:W-:Y:S01]  /*10b80*/  FADD.FTZ R22, R18, UR8 ;  /* 0x0000000812167e21 */ /* 0x000fe20008010000 */
[----:B------:R-:W-:Y:S01]  /*10b90*/  FSETP.GTU.FTZ.AND P0, PT, R16, 20, PT ;  /* 0x41a000001000780b */ /* 0x000fe20003f1c000 */
[----:B------:R-:W-:Y:S01]  /*10ba0*/  @!P1 FMUL.FTZ R199, R199, R44 ;  /* 0x0000002cc7c79220 */ /* 0x000fe20000410000 */
[----:B------:R-:W-:-:S02]  /*10bb0*/  FSETP.GTU.FTZ.AND P1, PT, R17, 20, PT ;  /* 0x41a000001100780b */ /* 0x000fc40003f3c000 */
[----:B------:R-:W-:Y:S01]  /*10bc0*/  FSETP.GTU.FTZ.AND P2, PT, R22, 20, PT ;  /* 0x41a000001600780b */ /* 0x000fe20003f5c000 */
[----:B------:R-:W2:Y:S01]  /*10bd0*/  LDS R73, [0x1080] ;  /* 0x00108000ff497984 */ /* 0x000ea20000000800 */
[----:B0-----:R-:W-:Y:S02]  /*10be0*/  HADD2.F32 R19, -RZ, R19.H0_H0 ;  /* 0x20000013ff137230 */ /* 0x001fe40000004100 */
[----:B---3--:R-:W-:Y:S02]  /*10bf0*/  HADD2.F32 R20, -RZ, R20.H0_H0 ;  /* 0x20000014ff147230 */ /* 0x008fe40000004100 */
[----:B------:R-:W-:Y:S01]  /*10c00*/  HADD2.F32 R21, -RZ, R21.H0_H0 ;  /* 0x20000015ff157230 */ /* 0x000fe20000004100 */
[----:B-1----:R-:W-:Y:S02]  /*10c10*/  FADD.FTZ R23, R19, UR8 ;  /* 0x0000000813177e21 */ /* 0x002fe40008010000 */
[----:B-----5:R-:W-:Y:S02]  /*10c20*/  FADD.FTZ R24, R20, UR8 ;  /* 0x0000000814187e21 */ /* 0x020fe40008010000 */
[----:B------:R-:W-:-:S02]  /*10c30*/  @!P0 FMUL.FTZ R18, R16, -1.4426950216293334961 ;  /* 0xbfb8aa3b10128820 */ /* 0x000fc40000410000 */
[----:B------:R-:W-:Y:S02]  /*10c40*/  @!P1 FMUL.FTZ R19, R17, -1.4426950216293334961 ;  /* 0xbfb8aa3b11139820 */ /* 0x000fe40000410000 */
[----:B------:R-:W-:Y:S01]  /*10c50*/  @!P2 FMUL.FTZ R20, R22, -1.4426950216293334961 ;  /* 0xbfb8aa3b1614a820 */ /* 0x000fe20000410000 */
[----:B------:R-:W-:Y:S01]  /*10c60*/  SHF.R.S32.HI R79, RZ, 0x1f, R120 ;  /* 0x0000001fff4f7819 */ /* 0x000fe20000011478 */
[----:B------:R-:W-:Y:S01]  /*10c70*/  FADD.FTZ R40, R21, UR8 ;  /* 0x0000000815287e21 */ /* 0x000fe20008010000 */
[----:B------:R-:W-:Y:S02]  /*10c80*/  IADD3 R16, P5, R120, UR12, RZ ;  /* 0x0000000c78107c10 */ /* 0x000fe4000ffbe0ff */
[----:B------:R-:W-:Y:S02]  /*10c90*/  MOV R42, UR12 ;  /* 0x0000000c002a7c02 */ /* 0x000fe40008000f00 */
[----:B------:R-:W-:Y:S01]  /*10ca0*/  FSETP.GTU.FTZ.AND P3, PT, R23, 20, PT ;  /* 0x41a000001700780b */ /* 0x000fe20003f7c000 */
[----:B------:R-:W0:Y:S01]  /*10cb0*/  @!P0 MUFU.EX2 R18, R18 ;  /* 0x0000001200128308 */ /* 0x000e220000000800 */
[----:B------:R-:W-:-:S02]  /*10cc0*/  FSETP.GTU.FTZ.AND P4, PT, R24, 20, PT ;  /* 0x41a000001800780b */ /* 0x000fc40003f9c000 */
[----:B------:R-:W-:Y:S02]  /*10cd0*/  LEA.HI.X.SX32 R17, R42, R79, 0x1, P5 ;  /* 0x0000004f2a117211 */ /* 0x000fe400028f0eff */
[----:B------:R-:W-:-:S03]  /*10ce0*/  FSETP.GTU.FTZ.AND P5, PT, R40, 20, PT ;  /* 0x41a000002800780b */ /* 0x000fc60003fbc000 */
[----:B------:R-:W1:Y:S08]  /*10cf0*/  @!P1 MUFU.EX2 R19, R19 ;  /* 0x0000001300139308 */ /* 0x000e700000000800 */
[----:B------:R-:W3:Y:S01]  /*10d00*/  @!P2 MUFU.EX2 R20, R20 ;  /* 0x000000140014a308 */ /* 0x000ee20000000800 */
[----:B------:R-:W-:Y:S02]  /*10d10*/  @!P3 FMUL.FTZ R21, R23, -1.4426950216293334961 ;  /* 0xbfb8aa3b1715b820 */ /* 0x000fe40000410000 */
[----:B------:R-:W-:-:S02]  /*10d20*/  @!P4 FMUL.FTZ R22, R24, -1.4426950216293334961 ;  /* 0xbfb8aa3b1816c820 */ /* 0x000fc40000410000 */
[----:B------:R-:W-:Y:S01]  /*10d30*/  @!P5 FMUL.FTZ R24, R40, -1.4426950216293334961 ;  /* 0xbfb8aa3b2818d820 */ /* 0x000fe20000410000 */
[----:B--2---:R-:W-:Y:S01]  /*10d40*/  ISETP.GE.AND P6, PT, R120, R73, PT ;  /* 0x000000497800720c */ /* 0x004fe20003fc6270 */
[----:B0-----:R-:W-:Y:S01]  /*10d50*/  @!P0 FADD.FTZ R18, R18, 1 ;  /* 0x3f80000012128421 */ /* 0x001fe20000010000 */
[----:B------:R-:W0:Y:S01]  /*10d60*/  @!P3 MUFU.EX2 R21, R21 ;  /* 0x000000150015b308 */ /* 0x000e220000000800 */
[----:B-1----:R-:W-:Y:S01]  /*10d70*/  @!P1 FADD.FTZ R19, R19, 1 ;  /* 0x3f80000013139421 */ /* 0x002fe20000010000 */
[----:B------:R-:W-:Y:S01]  /*10d80*/  UIMAD UR4, UR26, UR36, URZ ;  /* 0x000000241a0472a4 */ /* 0x000fe2000f8e023f */
[----:B---3--:R-:W-:-:S05]  /*10d90*/  @!P2 FADD.FTZ R20, R20, 1 ;  /* 0x3f8000001414a421 */ /* 0x008fca0000010000 */
[----:B------:R-:W1:Y:S01]  /*10da0*/  @!P5 MUFU.EX2 R24, R24 ;  /* 0x000000180018d308 */ /* 0x000e620000000800 */
[----:B------:R-:W-:Y:S02]  /*10db0*/  UIMAD.WIDE.U32 UR34, UR27, UR36, URZ ;  /* 0x000000241b2272a5 */ /* 0x000fe4000f8e003f */
[----:B------:R-:W-:-:S03]  /*10dc0*/  UIMAD UR12, UR27, UR37, UR4 ;  /* 0x000000251b0c72a4 */ /* 0x000fc6000f8e0204 */
[----:B------:R-:W-:Y:S02]  /*10dd0*/  ULDC.64 UR36, c[0x0][0x2f8] ;  /* 0x0000be0000247ab9 */ /* 0x000fe40000000a00 */
[----:B------:R-:W2:Y:S01]  /*10de0*/  @!P0 MUFU.RCP R75, R18 ;  /* 0x00000012004b8308 */ /* 0x000ea20000001000 */
[----:B------:R-:W-:-:S07]  /*10df0*/  UIMAD UR6, UR26, UR36, URZ ;  /* 0x000000241a0672a4 */ /* 0x000fce000f8e023f */
[----:B------:R-:W3:Y:S08]  /*10e00*/  @!P1 MUFU.RCP R40, R19 ;  /* 0x0000001300289308 */ /* 0x000ef00000001000 */
[----:B------:R-:W4:Y:S01]  /*10e10*/  @!P2 MUFU.RCP R77, R20 ;  /* 0x00000014004da308 */ /* 0x000f220000001000 */
[----:B------:R-:W-:Y:S01]  /*10e20*/  UIMAD.WIDE.U32 UR4, UR27, UR36, URZ ;  /* 0x000000241b0472a5 */ /* 0x000fe2000f8e003f */
[----:B------:R-:W-:Y:S01]  /*10e30*/  BSSY B0, `(.L_x_1884) ;  /* 0x0000012000007945 */ /* 0x000fe20003800000 */
[----:B------:R-:W-:-:S02]  /*10e40*/  UIMAD UR6, UR27, UR37, UR6 ;  /* 0x000000251b0672a4 */ /* 0x000fc4000f8e0206 */
[----:B------:R-:W-:-:S03]  /*10e50*/  UIADD3 UR10, UR35, UR12, URZ ;  /* 0x0000000c230a7290 */ /* 0x000fc6000fffe03f */
[----:B------:R0:W1:Y:S02]  /*10e60*/  @!P4 MUFU.EX2 R23, R22 ;  /* 0x000000160017c308 */ /* 0x0000640000000800 */
[----:B0-----:R-:W-:Y:S01]  /*10e70*/  @!P3 FADD.FTZ R22, R21, 1 ;  /* 0x3f8000001516b421 */ /* 0x001fe20000010000 */
[----:B------:R-:W-:Y:S05]  /*10e80*/  @P6 BRA `(.L_x_1885) ;  /* 0x000000c000006947 */ /* 0x000fea0003800000 */
[----:B--234-:R-:W-:Y:S01]  /*10e90*/  MOV R19, UR27 ;  /* 0x0000001b00137c02 */ /* 0x01cfe20008000f00 */
        /* <DEDUP_REMOVED lines=11> */
.L_x_1885:
[----:B--234-:R-:W-:Y:S05]  /*10f50*/  BSYNC B0 ;  /* 0x0000000000007941 */ /* 0x01cfea0003800000 */
.L_x_1884:
[----:B0-----:R-:W2:Y:S01]  /*10f60*/  LDL.LU R41, [R1+0x10] ;  /* 0x0000100001297983 */ /* 0x001ea20000300800 */
[----:B------:R-:W-:Y:S01]  /*10f70*/  ULDC UR12, c[0x0][0x174] ;  /* 0x00005d00000c7ab9 */ /* 0x000fe20000000800 */
[----:B------:R-:W-:Y:S01]  /*10f80*/  @!P0 FMUL.FTZ R202, R202, R75 ;  /* 0x0000004bcaca8220 */ /* 0x000fe20000410000 */
[----:B------:R-:W-:Y:S01]  /*10f90*/  UIADD3 UR12, UR7, -UR12, URZ ;  /* 0x8000000c070c7290 */ /* 0x000fe2000fffe03f */
[----:B------:R-:W-:Y:S01]  /*10fa0*/  LEA R18, P0, R120, c[0x0][0x330], 0x1 ;  /* 0x0000cc0078127a11 */ /* 0x000fe200078008ff */
[----:B------:R-:W-:Y:S01]  /*10fb0*/  ULDC.64 UR36, c[0x0][0x2e0] ;  /* 0x0000b80000247ab9 */ /* 0x000fe20000000a00 */
[----:B-1----:R-:W-:Y:S01]  /*10fc0*/  @!P4 FADD.FTZ R23, R23, 1 ;  /* 0x3f8000001717c421 */ /* 0x002fe20000010000 */
[----:B------:R-:W-:Y:S01]  /*10fd0*/  UMOV UR35, UR10 ;  /* 0x0000000a00237c82 */ /* 0x000fe20008000000 */
[----:B------:R-:W-:Y:S01]  /*10fe0*/  @!P5 FADD.FTZ R24, R24, 1 ;  /* 0x3f8000001818d421 */ /* 0x000fe20000010000 */
[----:B------:R-:W-:Y:S01]  /*10ff0*/  UIMAD.WIDE.U32 UR34, UR29, UR36, UR34 ;  /* 0x000000241d2272a5 */ /* 0x000fe2000f8e0022 */
[----:B------:R-:W-:Y:S01]  /*11000*/  LEA.HI.X R19, R120, c[0x0][0x334], R79, 0x1, P0 ;  /* 0x0000cd0078137a11 */ /* 0x000fe200000f0c4f */
[----:B------:R-:W-:Y:S01]  /*11010*/  UIMAD UR10, UR28, UR36, URZ ;  /* 0x000000241c0a72a4 */ /* 0x000fe2000f8e023f */
[----:B------:R-:W0:Y:S01]  /*11020*/  @!P3 MUFU.RCP R22, R22 ;  /* 0x000000160016b308 */ /* 0x000e220000001000 */
[----:B------:R-:W-:Y:S01]  /*11030*/  UIMAD UR36, UR12, -0x800, URZ ;  /* 0xfffff8000c2478a4 */ /* 0x000fe2000f8e023f */
[----:B------:R-:W-:Y:S01]  /*11040*/  @!P1 FMUL.FTZ R203, R203, R40 ;  /* 0x00000028cbcb9220 */ /* 0x000fe20000410000 */
[----:B------:R-:W-:Y:S01]  /*11050*/  UIMAD UR10, UR29, UR37, UR10 ;  /* 0x000000251d0a72a4 */ /* 0x000fe2000f8e020a */
[----:B------:R-:W-:Y:S01]  /*11060*/  @!P2 FMUL.FTZ R204, R204, R77 ;  /* 0x0000004dcccca220 */ /* 0x000fe20000410000 */
[----:B------:R-:W-:Y:S01]  /*11070*/  UIADD3 UR12, UP0, UR36, UR34, URZ ;  /* 0x00000022240c7290 */ /* 0x000fe2000ff1e03f */
[-C--:B------:R-:W-:Y:S01]  /*11080*/  ISETP.GE.AND P2, PT, R15, R73.reuse, PT ;  /* 0x000000490f00720c */ /* 0x080fe20003f46270 */
[----:B------:R-:W-:Y:S01]  /*11090*/  USHF.R.S32.HI UR37, URZ, 0x1f, UR36 ;  /* 0x0000001f3f257899 */ /* 0x000fe20008011424 */
[----:B------:R-:W1:Y:S01]  /*110a0*/  @!P4 MUFU.RCP R23, R23 ;  /* 0x000000170017c308 */ /* 0x000e620000001000 */
[----:B------:R-:W-:Y:S01]  /*110b0*/  ISETP.GE.AND P1, PT, R2, R73, PT ;  /* 0x000000490200720c */ /* 0x000fe20003f26270 */
[----:B------:R-:W-:Y:S01]  /*110c0*/  BSSY B0, `(.L_x_1886) ;  /* 0x0000083000007945 */ /* 0x000fe20003800000 */
[----:B------:R-:W-:Y:S01]  /*110d0*/  UIADD3.X UR34, UR37, UR10, UR35, UP0, !UPT ;  /* 0x0000000a25227290 */ /* 0x000fe200087fe423 */
[----:B------:R-:W-:Y:S01]  /*110e0*/  MOV R20, UR12 ;  /* 0x0000000c00147c02 */ /* 0x000fe20008000f00 */
[----:B------:R-:W-:Y:S01]  /*110f0*/  UIADD3 UR12, UR5, UR6, URZ ;  /* 0x00000006050c7290 */ /* 0x000fe2000fffe03f */
[----:B------:R-:W-:-:S02]  /*11100*/  ISETP.NE.AND P6, PT, R122, RZ, PT ;  /* 0x000000ff7a00720c */ /* 0x000fc40003fc5270 */
[----:B------:R-:W-:Y:S01]  /*11110*/  LEA R18, P0, R20, R18, 0x1 ;  /* 0x0000001214127211 */ /* 0x000fe200078008ff */
[----:B------:R-:W3:Y:S01]  /*11120*/  @!P5 MUFU.RCP R24, R24 ;  /* 0x000000180018d308 */ /* 0x000ee20000001000 */
[----:B------:R-:W-:Y:S01]  /*11130*/  MOV R21, UR34 ;  /* 0x0000002200157c02 */ /* 0x000fe20008000f00 */
[----:B0-----:R-:W-:Y:S01]  /*11140*/  @!P3 FMUL.FTZ R205, R205, R22 ;  /* 0x00000016cdcdb220 */ /* 0x001fe20000410000 */
[----:B------:R-:W-:Y:S02]  /*11150*/  ISETP.GE.AND P3, PT, R6, R73, PT ;  /* 0x000000490600720c */ /* 0x000fe40003f66270 */
[----:B------:R-:W-:Y:S02]  /*11160*/  LEA.HI.X R19, R20, R19, R21, 0x1, P0 ;  /* 0x0000001314137211 */ /* 0x000fe400000f0c15 */
[----:B------:R-:W-:Y:S01]  /*11170*/  ISETP.GE.AND P0, PT, R0, R73, PT ;  /* 0x000000490000720c */ /* 0x000fe20003f06270 */
[----:B-1----:R-:W-:Y:S01]  /*11180*/  @!P4 FMUL.FTZ R206, R206, R23 ;  /* 0x00000017cecec220 */ /* 0x002fe20000410000 */
[-C--:B------:R-:W-:Y:S01]  /*11190*/  ISETP.GE.AND P4, PT, R5, R73.reuse, PT ;  /* 0x000000490500720c */ /* 0x080fe20003f86270 */
[----:B------:R-:W-:Y:S01]  /*111a0*/  @!P2 STG.E.U16 [R18.64+-0xf80], R45 ;  /* 0xfff0802d1200a986 */ /* 0x000fe2000c101528 */
[----:B------:R-:W-:-:S03]  /*111b0*/  ISETP.GE.AND P2, PT, R3, R73, PT ;  /* 0x000000490300720c */ /* 0x000fc60003f46270 */
[----:B------:R-:W-:Y:S01]  /*111c0*/  @!P1 STG.E.U16 [R18.64+-0xf00], R49 ;  /* 0xfff1003112009986 */ /* 0x000fe2000c101528 */
[-C--:B------:R-:W-:Y:S01]  /*111d0*/  ISETP.GE.AND P1, PT, R8, R73.reuse, PT ;  /* 0x000000490800720c */ /* 0x080fe20003f26270 */
[----:B---3--:R-:W-:Y:S01]  /*111e0*/  @!P5 FMUL.FTZ R207, R207, R24 ;  /* 0x00000018cfcfd220 */ /* 0x008fe20000410000 */
        /* <DEDUP_REMOVED lines=21> */
[----:B0-----:R-:W-:-:S02]  /*11340*/  F2FP.PACK_AB R18, R199, R198 ;  /* 0x000000c6c712723e */ /* 0x001fc400000000ff */
[----:B------:R-:W-:Y:S02]  /*11350*/  F2FP.PACK_AB R19, R201, R200 ;  /* 0x000000c8c913723e */ /* 0x000fe400000000ff */
[C---:B------:R-:W-:Y:S02]  /*11360*/  PRMT R24, R18.reuse, 0x7610, R24 ;  /* 0x0000761012187816 */ /* 0x040fe40000000018 */
[----:B------:R-:W-:Y:S02]  /*11370*/  PRMT R40, R18, 0x7632, R40 ;  /* 0x0000763212287816 */ /* 0x000fe40000000028 */
[----:B------:R-:W-:Y:S01]  /*11380*/  F2FP.PACK_AB R18, R203, R202 ;  /* 0x000000cacb12723e */ /* 0x000fe200000000ff */
[----:B--2---:R-:W-:Y:S01]  /*11390*/  FADD.FTZ R20, R166, R41 ;  /* 0x00000029a6147221 */ /* 0x004fe20000010000 */
[----:B------:R-:W-:Y:S01]  /*113a0*/  F2FP.PACK_AB R166, R167, R166 ;  /* 0x000000a6a7a6723e */ /* 0x000fe200000000ff */
[----:B------:R-:W-:Y:S02]  /*113b0*/  BAR.SYNC.DEFER_BLOCKING 0x0 ;  /* 0x0000000000007b1d */ /* 0x000fe40000010000 */
[----:B------:R-:W-:-:S04]  /*113c0*/  FADD.FTZ R21, R20, R167 ;  /* 0x000000a714157221 */ /* 0x000fc80000010000 */
        /* <DEDUP_REMOVED lines=14> */
[----:B------:R0:W-:Y:S03]  /*114b0*/  STS.U16 [R25+0x2], R21 ;  /* 0x0000021519007388 */ /* 0x0001e60000000400 */
[----:B------:R-:W-:Y:S01]  /*114c0*/  FADD.FTZ R200, R199, R200 ;  /* 0x000000c8c7c87221 */ /* 0x000fe20000010000 */
[----:B------:R1:W-:Y:S03]  /*114d0*/  STS.U16 [R26+0x4], R168 ;  /* 0x000004a81a007388 */ /* 0x0003e60000000400 */
[----:B------:R-:W-:Y:S01]  /*114e0*/  FADD.FTZ R201, R200, R201 ;  /* 0x000000c9c8c97221 */ /* 0x000fe20000010000 */
[----:B------:R2:W-:Y:S01]  /*114f0*/  STS.U16 [R27+0x6], R22 ;  /* 0x000006161b007388 */ /* 0x0005e20000000400 */
[----:B0-----:R-:W-:-:S02]  /*11500*/  PRMT R25, R19, 0x7610, R25 ;  /* 0x0000761013197816 */ /* 0x001fc40000000019 */
[----:B------:R-:W-:Y:S01]  /*11510*/  FADD.FTZ R202, R201, R202 ;  /* 0x000000cac9ca7221 */ /* 0x000fe20000010000 */
[----:B------:R0:W-:Y:S01]  /*11520*/  STS.U16 [R28+0x8], R196 ;  /* 0x000008c41c007388 */ /* 0x0001e20000000400 */
[----:B------:R-:W-:Y:S02]  /*11530*/  F2FP.PACK_AB R21, R207, R206 ;  /* 0x000000cecf15723e */ /* 0x000fe400000000ff */
[----:B-1----:R-:W-:Y:S01]  /*11540*/  PRMT R26, R19, 0x7632, R26 ;  /* 0x00007632131a7816 */ /* 0x002fe2000000001a */
[----:B------:R-:W-:Y:S01]  /*11550*/  STS.U16 [R29+0xa], R23 ;  /* 0x00000a171d007388 */ /* 0x000fe20000000400 */
[----:B------:R-:W-:Y:S01]  /*11560*/  F2FP.PACK_AB R19, R205, R204 ;  /* 0x000000cccd13723e */ /* 0x000fe200000000ff */
[----:B------:R-:W-:Y:S01]  /*11570*/  FADD.FTZ R203, R202, R203 ;  /* 0x000000cbcacb7221 */ /* 0x000fe20000010000 */
[C---:B--2---:R-:W-:Y:S01]  /*11580*/  PRMT R22, R18.reuse, 0x7610, R22 ;  /* 0x0000761012167816 */ /* 0x044fe20000000016 */
[----:B------:R1:W-:Y:S01]  /*11590*/  STS.U16 [R30+0xc], R24 ;  /* 0x00000c181e007388 */ /* 0x0003e20000000400 */
[----:B------:R-:W-:Y:S01]  /*115a0*/  PRMT R27, R18, 0x7632, R27 ;  /* 0x00007632121b7816 */ /* 0x000fe2000000001b */
[----:B------:R-:W-:Y:S01]  /*115b0*/  FADD.FTZ R204, R203, R204 ;  /* 0x000000cccbcc7221 */ /* 0x000fe20000010000 */
[----:B0-----:R-:W-:Y:S01]  /*115c0*/  PRMT R28, R19, 0x7632, R28 ;  /* 0x00007632131c7816 */ /* 0x001fe2000000001c */
[----:B------:R-:W-:Y:S01]  /*115d0*/  STS.U16 [R31+0xe], R40 ;  /* 0x00000e281f007388 */ /* 0x000fe20000000400 */
[----:B------:R-:W-:Y:S01]  /*115e0*/  MOV R18, UR11 ;  /* 0x0000000b00127c02 */ /* 0x000fe20008000f00 */
[----:B------:R-:W-:-:S02]  /*115f0*/  FADD.FTZ R205, R204, R205 ;  /* 0x000000cdcccd7221 */ /* 0x000fc40000010000 */
[----:B------:R-:W-:Y:S01]  /*11600*/  STS.U16 [R32+0x10], R25 ;  /* 0x0000101920007388 */ /* 0x000fe20000000400 */
[----:B-1----:R-:W-:Y:S01]  /*11610*/  PRMT R24, R21, 0x7610, R24 ;  /* 0x0000761015187816 */ /* 0x002fe20000000018 */
[----:B------:R-:W-:Y:S02]  /*11620*/  FADD.FTZ R206, R205, R206 ;  /* 0x000000cecdce7221 */ /* 0x000fe40000010000 */
[----:B------:R-:W-:Y:S01]  /*11630*/  STS.U16 [R33+0x12], R26 ;  /* 0x0000121a21007388 */ /* 0x000fe20000000400 */
[----:B------:R-:W-:-:S03]  /*11640*/  PRMT R30, R21, 0x7632, R30 ;  /* 0x00007632151e7816 */ /* 0x000fc6000000001e */
        /* <DEDUP_REMOVED lines=42> */
.L_x_1887:
[----:B------:R-:W-:Y:S05]  /*118f0*/  BSYNC B0 ;  /* 0x0000000000007941 */ /* 0x000fea0003800000 */
.L_x_1886:
[----:B------:R-:W-:Y:S01]  /*11900*/  ULDC.64 UR10, c[0x0][0x300] ;  /* 0x0000c000000a7ab9 */ /* 0x000fe20000000a00 */
[----:B------:R-:W-:Y:S01]  /*11910*/  LEA R16, P0, R20, c[0x0][0x340], 0x1 ;  /* 0x0000d00014107a11 */ /* 0x000fe200078008ff */
        /* <DEDUP_REMOVED lines=54> */
[----:B01----:R-:W-:Y:S01]  /*11c80*/  @!P0 CALL.REL.NOINC `(.L_x_1749) ;  /* 0x0000001000008944 */ /* 0x003fe20003c00000 */
[----:B------:R-:W-:Y:S05]  /*11c90*/  BRA `(.L_x_1888) ;  /* 0xfffeee4000007947 */ /* 0x000fea000383ffff */
.L_x_1749:
        /* <DEDUP_REMOVED lines=35> */
.L_x_1890:
[----:B-1----:R-:W-:Y:S05]  /*11ed0*/  BSYNC B0 ;  /* 0x0000000000007941 */ /* 0x002fea0003800000 */
.L_x_1889:
        /* <DEDUP_REMOVED lines=34> */
.L_x_1892:
[----:B------:R-:W3:Y:S02]  /*12100*/  S2R R7, SR_TID.X ;  /* 0x0000000000077919 */ /* 0x000ee40000002100 */
.L_x_1893:
[----:B-1----:R-:W-:Y:S05]  /*12110*/  BSYNC B0 ;  /* 0x0000000000007941 */ /* 0x002fea0003800000 */
.L_x_1891:
[----:B---3--:R-:W-:-:S13]  /*12120*/  ISETP.GE.AND P0, PT, R7, c[0x0][0x16c], PT ;  /* 0x00005b0007007a0c */ /* 0x008fda0003f06270 */
[----:B------:R-:W-:Y:S05]  /*12130*/  @P0 EXIT ;  /* 0x000000000000094d */ /* 0x000fea0003800000 */
[----:B------:R-:W-:Y:S02]  /*12140*/  ULDC.64 UR6, c[0x0][0x288] ;  /* 0x0000a20000067ab9 */ /* 0x000fe40000000a00 */
[----:B------:R-:W-:Y:S02]  /*12150*/  UIMAD UR28, UR28, UR6, URZ ;  /* 0x000000061c1c72a4 */ /* 0x000fe4000f8e023f */
[----:B------:R-:W-:Y:S02]  /*12160*/  UIMAD.WIDE.U32 UR4, UR29, UR6, URZ ;  /* 0x000000061d0472a5 */ /* 0x000fe4000f8e003f */
[----:B------:R-:W-:-:S04]  /*12170*/  UIMAD UR6, UR29, UR7, UR28 ;  /* 0x000000071d0672a4 */ /* 0x000fc8000f8e021c */
[----:B------:R-:W-:Y:S02]  /*12180*/  UIADD3 UR6, UR5, UR6, URZ ;  /* 0x0000000605067290 */ /* 0x000fe4000fffe03f */
.L_x_1894:
        /* <DEDUP_REMOVED lines=19> */
.L_x_1787:
[----:B------:R-:W-:Y:S01]  /*122c0*/  HFMA2.MMA R66, -RZ, RZ, 0, 5.9604644775390625e-08 ;  /* 0x00000001ff427435 */ /* 0x000fe200000001ff */
[----:B------:R-:W-:-:S02]  /*122d0*/  MOV R65, R68 ;  /* 0x0000004400417202 */ /* 0x000fc40000000f00 */
[----:B------:R-:W-:Y:S02]  /*122e0*/  MOV R214, RZ ;  /* 0x000000ff00d67202 */ /* 0x000fe40000000f00 */
[----:B------:R-:W-:Y:S02]  /*122f0*/  MOV R213, 0xffffffff ;  /* 0xffffffff00d57802 */ /* 0x000fe40000000f00 */
[----:B------:R-:W-:Y:S02]  /*12300*/  MOV R64, 0x12320 ;  /* 0x0001232000407802 */ /* 0x000fe40000000f00 */
[----:B-12--5:R-:W-:Y:S05]  /*12310*/  CALL.REL.NOINC `($__internal_44_$__cuda_sm70_shflsync_up) ;  /* 0x00001e4000007944 */ /* 0x026fea0003c00000 */
[----:B-1----:R-:W-:Y:S01]  /*12320*/  MOV R67, R66 ;  /* 0x0000004200437202 */ /* 0x002fe20000000f00 */
[----:B------:R-:W-:Y:S05]  /*12330*/  BRA `(.L_x_1895) ;  /* 0xffff692000007947 */ /* 0x000fea000383ffff */
.L_x_1788:
[----:B------:R-:W-:Y:S01]  /*12340*/  HFMA2.MMA R66, -RZ, RZ, 0, 5.9604644775390625e-08 ;  /* 0x00000001ff427435 */ /* 0x000fe200000001ff */
[----:B------:R-:W-:Y:S02]  /*12350*/  MOV R65, R70 ;  /* 0x0000004600417202 */ /* 0x000fe40000000f00 */
[----:B------:R-:W-:Y:S02]  /*12360*/  MOV R214, RZ ;  /* 0x000000ff00d67202 */ /* 0x000fe40000000f00 */
[----:B------:R-:W-:-:S02]  /*12370*/  MOV R213, 0xffffffff ;  /* 0xffffffff00d57802 */ /* 0x000fc40000000f00 */
[----:B------:R-:W-:Y:S02]  /*12380*/  MOV R64, 0x123a0 ;  /* 0x000123a000407802 */ /* 0x000fe40000000f00 */
[----:B0123-5:R-:W-:Y:S05]  /*12390*/  CALL.REL.NOINC `($__internal_44_$__cuda_sm70_shflsync_up) ;  /* 0x00001dc000007944 */ /* 0x02ffea0003c00000 */
[----:B-1----:R-:W-:Y:S01]  /*123a0*/  MOV R71, R66 ;  /* 0x0000004200477202 */ /* 0x002fe20000000f00 */
[----:B------:R-:W-:Y:S01]  /*123b0*/  HFMA2.MMA R66, -RZ, RZ, 0, 5.9604644775390625e-08 ;  /* 0x00000001ff427435 */ /* 0x000fe200000001ff */
[----:B------:R-:W-:Y:S02]  /*123c0*/  MOV R65, R211 ;  /* 0x000000d300417202 */ /* 0x000fe40000000f00 */
[----:B------:R-:W-:Y:S02]  /*123d0*/  MOV R214, RZ ;  /* 0x000000ff00d67202 */ /* 0x000fe40000000f00 */
[----:B------:R-:W-:Y:S02]  /*123e0*/  MOV R213, 0xffffffff ;  /* 0xffffffff00d57802 */ /* 0x000fe40000000f00 */
[----:B------:R-:W-:Y:S02]  /*123f0*/  MOV R64, 0x12410 ;  /* 0x0001241000407802 */ /* 0x000fe40000000f00 */
[----:B------:R-:W-:Y:S05]  /*12400*/  CALL.REL.NOINC `($__internal_44_$__cuda_sm70_shflsync_up) ;  /* 0x00001d5000007944 */ /* 0x000fea0003c00000 */
[----:B-1----:R-:W-:Y:S01]  /*12410*/  MOV R210, R66 ;  /* 0x0000004200d27202 */ /* 0x002fe20000000f00 */
[----:B------:R-:W-:Y:S01]  /*12420*/  HFMA2.MMA R66, -RZ, RZ, 0, 5.9604644775390625e-08 ;  /* 0x00000001ff427435 */ /* 0x000fe200000001ff */
[----:B------:R-:W-:-:S02]  /*12430*/  MOV R65, R69 ;  /* 0x0000004500417202 */ /* 0x000fc40000000f00 */
[----:B------:R-:W-:Y:S02]  /*12440*/  MOV R214, RZ ;  /* 0x000000ff00d67202 */ /* 0x000fe40000000f00 */
[----:B------:R-:W-:Y:S02]  /*12450*/  MOV R213, 0xffffffff ;  /* 0xffffffff00d57802 */ /* 0x000fe40000000f00 */
[----:B------:R-:W-:Y:S02]  /*12460*/  MOV R64, 0x12480 ;  /* 0x0001248000407802 */ /* 0x000fe40000000f00 */
[----:B------:R-:W-:Y:S05]  /*12470*/  CALL.REL.NOINC `($__internal_44_$__cuda_sm70_shflsync_up) ;  /* 0x00001ce000007944 */ /* 0x000fea0003c00000 */
        /* <DEDUP_REMOVED lines=20> */
[----:B------:R-:W-:Y:S05]  /*125c0*/  CALL.REL.NOINC `($__internal_44_$__cuda_sm70_shflsync_up) ;  /* 0x00001b9000007944 */ /* 0x000fea0003c00000 */
[----:B-1----:R-:W-:Y:S01]  /*125d0*/  MOV R67, R66 ;  /* 0x0000004200437202 */ /* 0x002fe20000000f00 */
[----:B------:R-:W-:Y:S01]  /*125e0*/  HFMA2.MMA R66, -RZ, RZ, 0, 1.1920928955078125e-07 ;  /* 0x00000002ff427435 */ /* 0x000fe200000001ff */
[----:B------:R-:W-:Y:S02]  /*125f0*/  MOV R65, R70 ;  /* 0x0000004600417202 */ /* 0x000fe40000000f00 */
[----:B------:R-:W-:Y:S02]  /*12600*/  MOV R214, RZ ;  /* 0x000000ff00d67202 */ /* 0x000fe40000000f00 */
[----:B------:R-:W-:Y:S02]  /*12610*/  MOV R213, 0xffffffff ;  /* 0xffffffff00d57802 */ /* 0x000fe40000000f00 */
[----:B------:R-:W-:-:S02]  /*12620*/  MOV R64, 0x12640 ;  /* 0x0001264000407802 */ /* 0x000fc40000000f00 */
[----:B------:R-:W-:Y:S05]  /*12630*/  CALL.REL.NOINC `($__internal_44_$__cuda_sm70_shflsync_up) ;  /* 0x00001b2000007944 */ /* 0x000fea0003c00000 */
[----:B-1----:R-:W-:Y:S01]  /*12640*/  MOV R71, R66 ;  /* 0x0000004200477202 */ /* 0x002fe20000000f00 */
[----:B------:R-:W-:Y:S01]  /*12650*/  HFMA2.MMA R66, -RZ, RZ, 0, 1.1920928955078125e-07 ;  /* 0x00000002ff427435 */ /* 0x000fe200000001ff */
[----:B------:R-:W-:-:S02]  /*12660*/  MOV R65, R211 ;  /* 0x000000d300417202 */ /* 0x000fc40000000f00 */
[----:B------:R-:W-:Y:S02]  /*12670*/  MOV R214, RZ ;  /* 0x000000ff00d67202 */ /* 0x000fe40000000f00 */
[----:B------:R-:W-:Y:S02]  /*12680*/  MOV R213, 0xffffffff ;  /* 0xffffffff00d57802 */ /* 0x000fe40000000f00 */
[----:B------:R-:W-:Y:S02]  /*12690*/  MOV R64, 0x126b0 ;  /* 0x000126b000407802 */ /* 0x000fe40000000f00 */
[----:B------:R-:W-:Y:S05]  /*126a0*/  CALL.REL.NOINC `($__internal_44_$__cuda_sm70_shflsync_up) ;  /* 0x00001ab000007944 */ /* 0x000fea0003c00000 */
[----:B-1----:R-:W-:Y:S01]  /*126b0*/  MOV R210, R66 ;  /* 0x0000004200d27202 */ /* 0x002fe20000000f00 */
[----:B------:R-:W-:Y:S01]  /*126c0*/  HFMA2.MMA R66, -RZ, RZ, 0, 1.1920928955078125e-07 ;  /* 0x00000002ff427435 */ /* 0x000fe200000001ff */
[----:B------:R-:W-:Y:S02]  /*126d0*/  MOV R65, R69 ;  /* 0x0000004500417202 */ /* 0x000fe40000000f00 */
[----:B------:R-:W-:Y:S02]  /*126e0*/  MOV R214, RZ ;  /* 0x000000ff00d67202 */ /* 0x000fe40000000f00 */
[----:B------:R-:W-:-:S02]  /*126f0*/  MOV R213, 0xffffffff ;  /* 0xffffffff00d57802 */ /* 0x000fc40000000f00 */
[----:B------:R-:W-:Y:S02]  /*12700*/  MOV R64, 0x12720 ;  /* 0x0001272000407802 */ /* 0x000fe40000000f00 */
[----:B------:R-:W-:Y:S05]  /*12710*/  CALL.REL.NOINC `($__internal_44_$__cuda_sm70_shflsync_up) ;  /* 0x00001a4000007944 */ /* 0x000fea0003c00000 */
        /* <DEDUP_REMOVED lines=20> */
[----:B------:R-:W-:Y:S05]  /*12860*/  CALL.REL.NOINC `($__internal_44_$__cuda_sm70_shflsync_up) ;  /* 0x000018f000007944 */ /* 0x000fea0003c00000 */
[----:B-1----:R-:W-:Y:S01]  /*12870*/  MOV R71, R66 ;  /* 0x0000004200477202 */ /* 0x002fe20000000f00 */
[----:B------:R-:W-:Y:S01]  /*12880*/  HFMA2.MMA R66, -RZ, RZ, 0, 2.384185791015625e-07 ;  /* 0x00000004ff427435 */ /* 0x000fe200000001ff */
[----:B------:R-:W-:Y:S02]  /*12890*/  MOV R65, R70 ;  /* 0x0000004600417202 */ /* 0x000fe40000000f00 */
[----:B------:R-:W-:-:S02]  /*128a0*/  MOV R214, RZ ;  /* 0x000000ff00d67202 */ /* 0x000fc40000000f00 */
[----:B------:R-:W-:Y:S02]  /*128b0*/  MOV R213, 0xffffffff ;  /* 0xffffffff00d57802 */ /* 0x000fe40000000f00 */
[----:B------:R-:W-:Y:S02]  /*128c0*/  MOV R64, 0x128e0 ;  /* 0x000128e000407802 */ /* 0x000fe40000000f00 */
[----:B------:R-:W-:Y:S05]  /*128d0*/  CALL.REL.NOINC `($__internal_44_$__cuda_sm70_shflsync_up) ;  /* 0x0000188000007944 */ /* 0x000fea0003c00000 */
[----:B-1----:R-:W-:Y:S01]  /*128e0*/  MOV R210, R66 ;  /* 0x0000004200d27202 */ /* 0x002fe20000000f00 */
[----:B------:R-:W-:Y:S01]  /*128f0*/  HFMA2.MMA R66, -RZ, RZ, 0, 2.384185791015625e-07 ;  /* 0x00000004ff427435 */ /* 0x000fe200000001ff */
[----:B------:R-:W-:Y:S02]  /*12900*/  MOV R65, R69 ;  /* 0x0000004500417202 */ /* 0x000fe40000000f00 */
[----:B------:R-:W-:Y:S02]  /*12910*/  MOV R214, RZ ;  /* 0x000000ff00d67202 */ /* 0x000fe40000000f00 */
[----:B------:R-:W-:Y:S02]  /*12920*/  MOV R213, 0xffffffff ;  /* 0xffffffff00d57802 */ /* 0x000fe40000000f00 */
[----:B------:R-:W-:-:S02]  /*12930*/  MOV R64, 0x12950 ;  /* 0x0001295000407802 */ /* 0x000fc40000000f00 */
[----:B------:R-:W-:Y:S05]  /*12940*/  CALL.REL.NOINC `($__internal_44_$__cuda_sm70_shflsync_up) ;  /* 0x0000181000007944 */ /* 0x000fea0003c00000 */
[----:B-1----:R-:W-:Y:S01]  /*12950*/  MOV R211, R66 ;  /* 0x0000004200d37202 */ /* 0x002fe20000000f00 */
[----:B------:R-:W-:Y:S01]  /*12960*/  HFMA2.MMA R66, -RZ, RZ, 0, 2.384185791015625e-07 ;  /* 0x00000004ff427435 */ /* 0x000fe200000001ff */
[----:B------:R-:W-:-:S02]  /*12970*/  MOV R65, R68 ;  /* 0x0000004400417202 */ /* 0x000fc40000000f00 */
[----:B------:R-:W-:Y:S02]  /*12980*/  MOV R214, RZ ;  /* 0x000000ff00d67202 */ /* 0x000fe40000000f00 */
[----:B------:R-:W-:Y:S02]  /*12990*/  MOV R213, 0xffffffff ;  /* 0xffffffff00d57802 */ /* 0x000fe40000000f00 */
[----:B------:R-:W-:Y:S02]  /*129a0*/  MOV R64, 0x129c0 ;  /* 0x000129c000407802 */ /* 0x000fe40000000f00 */
[----:B------:R-:W-:Y:S05]  /*129b0*/  CALL.REL.NOINC `($__internal_44_$__cuda_sm70_shflsync_up) ;  /* 0x000017a000007944 */ /* 0x000fea0003c00000 */
        /* <DEDUP_REMOVED lines=8> */
[C---:B------:R-:W-:Y:S01]  /*12a40*/  FFMA.FTZ R211, R210.reuse, R67, R66 ;  /* 0x00000043d2d37223 */ /* 0x040fe20000010042 */
[----:B------:R-:W-:Y:S01]  /*12a50*/  HFMA2.MMA R66, -RZ, RZ, 0, 4.76837158203125e-07 ;  /* 0x00000008ff427435 */ /* 0x000fe200000001ff */
[----:B------:R-:W-:Y:S02]  /*12a60*/  FMUL.FTZ R210, R210, R70 ;  /* 0x00000046d2d27220 */ /* 0x000fe40000410000 */
[----:B------:R-:W-:Y:S01]  /*12a70*/  @P0 FADD.FTZ R69, R69, R64 ;  /* 0x0000004045450221 */ /* 0x000fe20000010000 */
[----:B------:R-:W-:Y:S01]  /*12a80*/  FSEL R70, R70, R211, !P0 ;  /* 0x000000d346467208 */ /* 0x000fe20004000000 */
[----:B------:R-:W-:Y:S01]  /*12a90*/  @P0 FFMA.FTZ R67, R71, R67, -R210 ;  /* 0x0000004347430223 */ /* 0x000fe200000108d2 */
[----:B------:R-:W-:Y:S01]  /*12aa0*/  MOV R64, 0x12ae0 ;  /* 0x00012ae000407802 */ /* 0x000fe20000000f00 */
[----:B------:R-:W-:-:S03]  /*12ab0*/  @P0 FADD.FTZ R68, R68, R65 ;  /* 0x0000004144440221 */ /* 0x000fc60000010000 */
[----:B------:R-:W-:Y:S02]  /*12ac0*/  MOV R65, R67 ;  /* 0x0000004300417202 */ /* 0x000fe40000000f00 */
[----:B------:R-:W-:Y:S05]  /*12ad0*/  CALL.REL.NOINC `($__internal_44_$__cuda_sm70_shflsync_up) ;  /* 0x0000168000007944 */ /* 0x000fea0003c00000 */
[----:B-1----:R-:W-:Y:S01]  /*12ae0*/  MOV R71, R66 ;  /* 0x0000004200477202 */ /* 0x002fe20000000f00 */
[----:B------:R-:W-:Y:S01]  /*12af0*/  HFMA2.MMA R66, -RZ, RZ, 0, 4.76837158203125e-07 ;  /* 0x00000008ff427435 */ /* 0x000fe200000001ff */
[----:B------:R-:W-:Y:S02]  /*12b00*/  MOV R65, R70 ;  /* 0x0000004600417202 */ /* 0x000fe40000000f00 */
[----:B------:R-:W-:Y:S02]  /*12b10*/  MOV R214, RZ ;  /* 0x000000ff00d67202 */ /* 0x000fe40000000f00 */
[----:B------:R-:W-:Y:S02]  /*12b20*/  MOV R213, 0xffffffff ;  /* 0xffffffff00d57802 */ /* 0x000fe40000000f00 */
[----:B------:R-:W-:Y:S02]  /*12b30*/  MOV R64, 0x12b50 ;  /* 0x00012b5000407802 */ /* 0x000fe40000000f00 */
[----:B------:R-:W-:Y:S05]  /*12b40*/  CALL.REL.NOINC `($__internal_44_$__cuda_sm70_shflsync_up) ;  /* 0x0000161000007944 */ /* 0x000fea0003c00000 */
[----:B-1----:R-:W-:Y:S01]  /*12b50*/  MOV R210, R66 ;  /* 0x0000004200d27202 */ /* 0x002fe20000000f00 */
[----:B------:R-:W-:Y:S01]  /*12b60*/  HFMA2.MMA R66, -RZ, RZ, 0, 4.76837158203125e-07 ;  /* 0x00000008ff427435 */ /* 0x000fe200000001ff */
[----:B------:R-:W-:-:S02]  /*12b70*/  MOV R65, R69 ;  /* 0x0000004500417202 */ /* 0x000fc40000000f00 */
[----:B------:R-:W-:Y:S02]  /*12b80*/  MOV R214, RZ ;  /* 0x000000ff00d67202 */ /* 0x000fe40000000f00 */
[----:B------:R-:W-:Y:S02]  /*12b90*/  MOV R213, 0xffffffff ;  /* 0xffffffff00d57802 */ /* 0x000fe40000000f00 */
[----:B------:R-:W-:Y:S02]  /*12ba0*/  MOV R64, 0x12bc0 ;  /* 0x00012bc000407802 */ /* 0x000fe40000000f00 */
[----:B------:R-:W-:Y:S05]  /*12bb0*/  CALL.REL.NOINC `($__internal_44_$__cuda_sm70_shflsync_up) ;  /* 0x000015a000007944 */ /* 0x000fea0003c00000 */
[----:B-1----:R-:W-:Y:S01]  /*12bc0*/  MOV R211, R66 ;  /* 0x0000004200d37202 */ /* 0x002fe20000000f00 */
[----:B------:R-:W-:Y:S01]  /*12bd0*/  HFMA2.MMA R66, -RZ, RZ, 0, 4.76837158203125e-07 ;  /* 0x00000008ff427435 */ /* 0x000fe200000001ff */
[----:B------:R-:W-:Y:S02]  /*12be0*/  MOV R65, R68 ;  /* 0x0000004400417202 */ /* 0x000fe40000000f00 */
[----:B------:R-:W-:Y:S02]  /*12bf0*/  MOV R214, RZ ;  /* 0x000000ff00d67202 */ /* 0x000fe40000000f00 */
[----:B------:R-:W-:-:S02]  /*12c00*/  MOV R213, 0xffffffff ;  /* 0xffffffff00d57802 */ /* 0x000fc40000000f00 */
        /* <DEDUP_REMOVED lines=8> */
[-C--:B------:R-:W-:Y:S02]  /*12c90*/  FMUL.FTZ R66, R71, R70.reuse ;  /* 0x0000004647427220 */ /* 0x080fe40000410000 */
[-C--:B------:R-:W-:Y:S02]  /*12ca0*/  FFMA.FTZ R64, R211, R67.reuse, -R64 ;  /* 0x00000043d3407223 */ /* 0x080fe40000010840 */
[C---:B------:R-:W-:Y:S01]  /*12cb0*/  FFMA.FTZ R211, R210.reuse, R67, R66 ;  /* 0x00000043d2d37223 */ /* 0x040fe20000010042 */
[----:B------:R-:W-:Y:S01]  /*12cc0*/  HFMA2.MMA R66, -RZ, RZ, 0, 9.5367431640625e-07 ;  /* 0x00000010ff427435 */ /* 0x000fe200000001ff */
[----:B------:R-:W-:-:S02]  /*12cd0*/  FMUL.FTZ R210, R210, R70 ;  /* 0x00000046d2d27220 */ /* 0x000fc40000410000 */
[----:B------:R-:W-:Y:S01]  /*12ce0*/  @P0 FADD.FTZ R69, R69, R64 ;  /* 0x0000004045450221 */ /* 0x000fe20000010000 */
[----:B------:R-:W-:Y:S01]  /*12cf0*/  FSEL R70, R70, R211, !P0 ;  /* 0x000000d346467208 */ /* 0x000fe20004000000 */
[----:B------:R-:W-:Y:S01]  /*12d00*/  @P0 FFMA.FTZ R67, R71, R67, -R210 ;  /* 0x0000004347430223 */ /* 0x000fe200000108d2 */
[----:B------:R-:W-:Y:S01]  /*12d10*/  MOV R64, 0x12d70 ;  /* 0x00012d7000407802 */ /* 0x000fe20000000f00 */
[----:B------:R-:W-:Y:S01]  /*12d20*/  @P0 FADD.FTZ R68, R68, R65 ;  /* 0x0000004144440221 */ /* 0x000fe20000010000 */
[----:B------:R-:W-:Y:S02]  /*12d30*/  MOV R211, R69 ;  /* 0x0000004500d37202 */ /* 0x000fe40000000f00 */
[-C--:B------:R-:W-:Y:S02]  /*12d40*/  MOV R212, R67.reuse ;  /* 0x0000004300d47202 */ /* 0x080fe40000000f00 */
[----:B------:R-:W-:Y:S02]  /*12d50*/  MOV R65, R67 ;  /* 0x0000004300417202 */ /* 0x000fe40000000f00 */
[----:B------:R-:W-:Y:S05]  /*12d60*/  CALL.REL.NOINC `($__internal_44_$__cuda_sm70_shflsync_up) ;  /* 0x000013f000007944 */ /* 0x000fea0003c00000 */
[----:B-1----:R-:W-:Y:S01]  /*12d70*/  MOV R67, R66 ;  /* 0x0000004200437202 */ /* 0x002fe20000000f00 */
[----:B------:R-:W-:Y:S01]  /*12d80*/  HFMA2.MMA R66, -RZ, RZ, 0, 9.5367431640625e-07 ;  /* 0x00000010ff427435 */ /* 0x000fe200000001ff */
[----:B------:R-:W-:-:S02]  /*12d90*/  MOV R65, R70 ;  /* 0x0000004600417202 */ /* 0x000fc40000000f00 */
[----:B------:R-:W-:Y:S02]  /*12da0*/  MOV R214, RZ ;  /* 0x000000ff00d67202 */ /* 0x000fe40000000f00 */
[----:B------:R-:W-:Y:S02]  /*12db0*/  MOV R213, 0xffffffff ;  /* 0xffffffff00d57802 */ /* 0x000fe40000000f00 */
[----:B------:R-:W-:Y:S02]  /*12dc0*/  MOV R64, 0x12de0 ;  /* 0x00012de000407802 */ /* 0x000fe40000000f00 */
[----:B------:R-:W-:Y:S05]  /*12dd0*/  CALL.REL.NOINC `($__internal_44_$__cuda_sm70_shflsync_up) ;  /* 0x0000138000007944 */ /* 0x000fea0003c00000 */
[----:B-1----:R-:W-:Y:S01]  /*12de0*/  MOV R71, R66 ;  /* 0x0000004200477202 */ /* 0x002fe20000000f00 */
[----:B------:R-:W-:Y:S01]  /*12df0*/  HFMA2.MMA R66, -RZ, RZ, 0, 9.5367431640625e-07 ;  /* 0x00000010ff427435 */ /* 0x000fe200000001ff */
[----:B------:R-:W-:Y:S02]  /*12e00*/  MOV R65, R69 ;  /* 0x0000004500417202 */ /* 0x000fe40000000f00 */
[----:B------:R-:W-:Y:S02]  /*12e10*/  MOV R214, RZ ;  /* 0x000000ff00d67202 */ /* 0x000fe40000000f00 */
[----:B------:R-:W-:-:S02]  /*12e20*/  MOV R213, 0xffffffff ;  /* 0xffffffff00d57802 */ /* 0x000fc40000000f00 */
[----:B------:R-:W-:Y:S02]  /*12e30*/  MOV R64, 0x12e50 ;  /* 0x00012e5000407802 */ /* 0x000fe40000000f00 */
[----:B------:R-:W-:Y:S05]  /*12e40*/  CALL.REL.NOINC `($__internal_44_$__cuda_sm70_shflsync_up) ;  /* 0x0000131000007944 */ /* 0x000fea0003c00000 */
[----:B-1----:R-:W-:Y:S01]  /*12e50*/  MOV R210, R66 ;  /* 0x0000004200d27202 */ /* 0x002fe20000000f00 */
[----:B------:R-:W-:Y:S01]  /*12e60*/  HFMA2.MMA R66, -RZ, RZ, 0, 9.5367431640625e-07 ;  /* 0x00000010ff427435 */ /* 0x000fe200000001ff */
[----:B------:R-:W-:Y:S02]  /*12e70*/  MOV R65, R68 ;  /* 0x0000004400417202 */ /* 0x000fe40000000f00 */
[----:B------:R-:W-:Y:S02]  /*12e80*/  MOV R214, RZ ;  /* 0x000000ff00d67202 */ /* 0x000fe40000000f00 */
[----:B------:R-:W-:Y:S02]  /*12e90*/  MOV R213, 0xffffffff ;  /* 0xffffffff00d57802 */ /* 0x000fe40000000f00 */
[----:B------:R-:W-:Y:S02]  /*12ea0*/  MOV R64, 0x12ec0 ;  /* 0x00012ec000407802 */ /* 0x000fe40000000f00 */
[----:B------:R-:W-:Y:S05]  /*12eb0*/  CALL.REL.NOINC `($__internal_44_$__cuda_sm70_shflsync_up) ;  /* 0x000012a000007944 */ /* 0x000fea0003c00000 */
[----:B-1----:R-:W-:Y:S01]  /*12ec0*/  MOV R64, R66 ;  /* 0x0000004200407202 */ /* 0x002fe20000000f00 */
[----:B------:R-:W-:Y:S05]  /*12ed0*/  BRA `(.L_x_1896) ;  /* 0xffff61e000007947 */ /* 0x000fea000383ffff */
.L_x_1793:
[----:B-1----:R-:W-:Y:S01]  /*12ee0*/  HFMA2.MMA R66, -RZ, RZ, 0, 5.9604644775390625e-08 ;  /* 0x00000001ff427435 */ /* 0x002fe200000001ff */
[----:B------:R-:W-:-:S02]  /*12ef0*/  MOV R65, R69 ;  /* 0x0000004500417202 */ /* 0x000fc40000000f00 */
[----:B------:R-:W-:Y:S02]  /*12f00*/  MOV R214, RZ ;  /* 0x000000ff00d67202 */ /* 0x000fe40000000f00 */
[----:B------:R-:W-:Y:S02]  /*12f10*/  MOV R213, 0xffffffff ;  /* 0xffffffff00d57802 */ /* 0x000fe40000000f00 */
[----:B------:R-:W-:Y:S02]  /*12f20*/  MOV R64, 0x12f40 ;  /* 0x00012f4000407802 */ /* 0x000fe40000000f00 */
[----:B0----5:R-:W-:Y:S05]  /*12f30*/  CALL.REL.NOINC `($__internal_44_$__cuda_sm70_shflsync_up) ;  /* 0x0000122000007944 */ /* 0x021fea0003c00000 */
[----:B-1----:R-:W-:Y:S01]  /*12f40*/  MOV R69, R66 ;  /* 0x0000004200457202 */ /* 0x002fe20000000f00 */
[----:B------:R-:W-:Y:S01]  /*12f50*/  HFMA2.MMA R66, -RZ, RZ, 0, 5.9604644775390625e-08 ;  /* 0x00000001ff427435 */ /* 0x000fe200000001ff */
[----:B------:R-:W-:Y:S02]  /*12f60*/  MOV R65, R68 ;  /* 0x0000004400417202 */ /* 0x000fe40000000f00 */
[----:B------:R-:W-:Y:S02]  /*12f70*/  MOV R214, RZ ;  /* 0x000000ff00d67202 */ /* 0x000fe40000000f00 */
[----:B------:R-:W-:-:S02]  /*12f80*/  MOV R213, 0xffffffff ;  /* 0xffffffff00d57802 */ /* 0x000fc40000000f00 */
[----:B------:R-:W-:Y:S02]  /*12f90*/  MOV R64, 0x12fb0 ;  /* 0x00012fb000407802 */ /* 0x000fe40000000f00 */
[----:B------:R-:W-:Y:S05]  /*12fa0*/  CALL.REL.NOINC `($__internal_44_$__cuda_sm70_shflsync_up) ;  /* 0x000011b000007944 */ /* 0x000fea0003c00000 */
        /* <DEDUP_REMOVED lines=14> */
[----:B-1----:R-:W-:Y:S01]  /*13090*/  MOV R67, R66 ;  /* 0x0000004200437202 */ /* 0x002fe20000000f00 */
[----:B------:R-:W-:Y:S01]  /*130a0*/  HFMA2.MMA R66, -RZ, RZ, 0, 0 ;  /* 0x00000000ff427435 */ /* 0x000fe200000001ff */
[----:B------:R-:W-:Y:S02]  /*130b0*/  MOV R64, R60 ;  /* 0x0000003c00407202 */ /* 0x000fe40000000f00 */
[----:B------:R-:W-:Y:S02]  /*130c0*/  MOV R60, R69 ;  /* 0x00000045003c7202 */ /* 0x000fe40000000f00 */
[----:B------:R-:W-:-:S02]  /*130d0*/  MOV R211, R68 ;  /* 0x0000004400d37202 */ /* 0x000fc40000000f00 */
[----:B------:R-:W-:Y:S02]  /*130e0*/  MOV R210, R70 ;  /* 0x0000004600d27202 */ /* 0x000fe40000000f00 */
[----:B------:R-:W-:Y:S02]  /*130f0*/  MOV R247, 0xffffffff ;  /* 0xffffffff00f77802 */ /* 0x000fe40000000f00 */
[----:B------:R-:W-:Y:S02]  /*13100*/  MOV R65, 0x13120 ;  /* 0x0001312000417802 */ /* 0x000fe40000000f00 */
[----:B------:R-:W-:Y:S05]  /*13110*/  CALL.REL.NOINC `($__internal_43_$__cuda_sm70_shflsync_idx_p) ;  /* 0x00000fd000007944 */ /* 0x000fea0003c00000 */
[----:B-1----:R-:W-:Y:S01]  /*13120*/  MOV R212, R66 ;  /* 0x0000004200d47202 */ /* 0x002fe20000000f00 */
[----:B------:R-:W-:Y:S01]  /*13130*/  HFMA2.MMA R66, -RZ, RZ, 0, 0 ;  /* 0x00000000ff427435 */ /* 0x000fe200000001ff */
[----:B------:R-:W-:Y:S02]  /*13140*/  MOV R64, R61 ;  /* 0x0000003d00407202 */ /* 0x000fe40000000f00 */
[----:B------:R-:W-:Y:S02]  /*13150*/  MOV R247, 0xffffffff ;  /* 0xffffffff00f77802 */ /* 0x000fe40000000f00 */
[----:B------:R-:W-:-:S02]  /*13160*/  MOV R65, 0x13180 ;  /* 0x0001318000417802 */ /* 0x000fc40000000f00 */
[----:B0-----:R-:W-:Y:S05]  /*13170*/  CALL.REL.NOINC `($__internal_43_$__cuda_sm70_shflsync_idx_p) ;  /* 0x00000f7000007944 */ /* 0x001fea0003c00000 */
[----:B-1----:R-:W-:Y:S01]  /*13180*/  MOV R61, R66 ;  /* 0x00000042003d7202 */ /* 0x002fe20000000f00 */
[----:B------:R-:W-:Y:S01]  /*13190*/  HFMA2.MMA R66, -RZ, RZ, 0, 0 ;  /* 0x00000000ff427435 */ /* 0x000fe200000001ff */
[----:B------:R-:W-:-:S02]  /*131a0*/  MOV R64, R62 ;  /* 0x0000003e00407202 */ /* 0x000fc40000000f00 */
[----:B------:R-:W-:Y:S02]  /*131b0*/  MOV R247, 0xffffffff ;  /* 0xffffffff00f77802 */ /* 0x000fe40000000f00 */
[----:B------:R-:W-:Y:S02]  /*131c0*/  MOV R65, 0x131e0 ;  /* 0x000131e000417802 */ /* 0x000fe40000000f00 */
[----:B0-----:R-:W-:Y:S05]  /*131d0*/  CALL.REL.NOINC `($__internal_43_$__cuda_sm70_shflsync_idx_p) ;  /* 0x00000f1000007944 */ /* 0x001fea0003c00000 */
[----:B-1----:R-:W-:Y:S01]  /*131e0*/  MOV R62, R66 ;  /* 0x00000042003e7202 */ /* 0x002fe20000000f00 */
[----:B------:R-:W-:Y:S01]  /*131f0*/  HFMA2.MMA R66, -RZ, RZ, 0, 0 ;  /* 0x00000000ff427435 */ /* 0x000fe200000001ff */
[----:B------:R-:W-:Y:S02]  /*13200*/  MOV R64, R63 ;  /* 0x0000003f00407202 */ /* 0x000fe40000000f00 */
[----:B------:R-:W-:Y:S02]  /*13210*/  MOV R247, 0xffffffff ;  /* 0xffffffff00f77802 */ /* 0x000fe40000000f00 */
[----:B------:R-:W-:Y:S02]  /*13220*/  MOV R65, 0x13240 ;  /* 0x0001324000417802 */ /* 0x000fe40000000f00 */
[----:B0-----:R-:W-:Y:S05]  /*13230*/  CALL.REL.NOINC `($__internal_43_$__cuda_sm70_shflsync_idx_p) ;  /* 0x00000eb000007944 */ /* 0x001fea0003c00000 */
[----:B-1----:R-:W-:Y:S01]  /*13240*/  MOV R71, R66 ;  /* 0x0000004200477202 */ /* 0x002fe20000000f00 */
[----:B0-----:R-:W-:Y:S05]  /*13250*/  BRA `(.L_x_1897) ;  /* 0xffff616000007947 */ /* 0x001fea000383ffff */
.L_x_1796:
[----:B------:R-:W-:Y:S01]  /*13260*/  HFMA2.MMA R66, -RZ, RZ, 0, 5.9604644775390625e-08 ;  /* 0x00000001ff427435 */ /* 0x000fe200000001ff */
[----:B------:R-:W-:-:S02]  /*13270*/  MOV R75, R71 ;  /* 0x00000047004b7202 */ /* 0x000fc40000000f00 */
[----:B------:R-:W-:Y:S02]  /*13280*/  MOV R76, 0x1f ;  /* 0x0000001f004c7802 */ /* 0x000fe40000000f00 */
[----:B------:R-:W-:Y:S02]  /*13290*/  MOV R65, 0xffffffff ;  /* 0xffffffff00417802 */ /* 0x000fe40000000f00 */
[----:B------:R-:W-:Y:S02]  /*132a0*/  MOV R64, 0x132c0 ;  /* 0x000132c000407802 */ /* 0x000fe40000000f00 */
[----:B------:R-:W-:Y:S05]  /*132b0*/  CALL.REL.NOINC `($__internal_42_$__cuda_sm70_shflsync_down) ;  /* 0x00000df000007944 */ /* 0x000fea0003c00000 */
[----:B-1----:R-:W-:Y:S01]  /*132c0*/  MOV R67, R66 ;  /* 0x0000004200437202 */ /* 0x002fe20000000f00 */
[----:B------:R-:W-:Y:S05]  /*132d0*/  BRA `(.L_x_1898) ;  /* 0xffff76f000007947 */ /* 0x000fea000383ffff */
.L_x_1797:
[----:B------:R-:W-:Y:S01]  /*132e0*/  HFMA2.MMA R66, -RZ, RZ, 0, 5.9604644775390625e-08 ;  /* 0x00000001ff427435 */ /* 0x000fe200000001ff */
[----:B------:R-:W-:Y:S02]  /*132f0*/  MOV R75, R69 ;  /* 0x00000045004b7202 */ /* 0x000fe40000000f00 */
[----:B------:R-:W-:Y:S02]  /*13300*/  MOV R76, 0x1f ;  /* 0x0000001f004c7802 */ /* 0x000fe40000000f00 */
[----:B------:R-:W-:-:S02]  /*13310*/  MOV R65, 0xffffffff ;  /* 0xffffffff00417802 */ /* 0x000fc40000000f00 */
[----:B------:R-:W-:Y:S02]  /*13320*/  MOV R64, 0x13340 ;  /* 0x0001334000407802 */ /* 0x000fe40000000f00 */
[----:B01----:R-:W-:Y:S05]  /*13330*/  CALL.REL.NOINC `($__internal_42_$__cuda_sm70_shflsync_down) ;  /* 0x00000d7000007944 */ /* 0x003fea0003c00000 */
[----:B-1----:R-:W-:Y:S01]  /*13340*/  MOV R69, R66 ;  /* 0x0000004200457202 */ /* 0x002fe20000000f00 */
[----:B------:R-:W-:Y:S01]  /*13350*/  HFMA2.MMA R66, -RZ, RZ, 0, 5.9604644775390625e-08 ;  /* 0x00000001ff427435 */ /* 0x000fe200000001ff */
[----:B------:R-:W-:Y:S02]  /*13360*/  MOV R75, R68 ;  /* 0x00000044004b7202 */ /* 0x000fe40000000f00 */
[----:B------:R-:W-:Y:S02]  /*13370*/  MOV R76, 0x1f ;  /* 0x0000001f004c7802 */ /* 0x000fe40000000f00 */
[----:B------:R-:W-:Y:S02]  /*13380*/  MOV R65, 0xffffffff ;  /* 0xffffffff00417802 */ /* 0x000fe40000000f00 */
[----:B------:R-:W-:Y:S02]  /*13390*/  MOV R64, 0x133b0 ;  /* 0x000133b000407802 */ /* 0x000fe40000000f00 */
[----:B------:R-:W-:Y:S05]  /*133a0*/  CALL.REL.NOINC `($__internal_42_$__cuda_sm70_shflsync_down) ;  /* 0x00000d0000007944 */ /* 0x000fea0003c00000 */
[----:B-1----:R-:W-:Y:S01]  /*133b0*/  MOV R73, R66 ;  /* 0x0000004200497202 */ /* 0x002fe20000000f00 */
[----:B------:R-:W-:Y:S01]  /*133c0*/  HFMA2.MMA R66, -RZ, RZ, 0, 5.9604644775390625e-08 ;  /* 0x00000001ff427435 */ /* 0x000fe200000001ff */
[----:B------:R-:W-:-:S02]  /*133d0*/  MOV R75, R70 ;  /* 0x00000046004b7202 */ /* 0x000fc40000000f00 */
[----:B------:R-:W-:Y:S02]  /*133e0*/  MOV R76, 0x1f ;  /* 0x0000001f004c7802 */ /* 0x000fe40000000f00 */
[----:B------:R-:W-:Y:S02]  /*133f0*/  MOV R65, 0xffffffff ;  /* 0xffffffff00417802 */ /* 0x000fe40000000f00 */
[----:B------:R-:W-:Y:S02]  /*13400*/  MOV R64, 0x13420 ;  /* 0x0001342000407802 */ /* 0x000fe40000000f00 */
[----:B------:R-:W-:Y:S05]  /*13410*/  CALL.REL.NOINC `($__internal_42_$__cuda_sm70_shflsync_down) ;  /* 0x00000c9000007944 */ /* 0x000fea0003c00000 */
[----:B-1----:R-:W-:Y:S05]  /*13420*/  BRA `(.L_x_1899) ;  /* 0xffff75e000007947 */ /* 0x002fea000383ffff */
.L_x_1800:
[----:B0-----:R-:W-:Y:S01]  /*13430*/  HFMA2.MMA R66, -RZ, RZ, 0, 1.1920928955078125e-07 ;  /* 0x00000002ff427435 */ /* 0x001fe200000001ff */
[----:B------:R-:W-:Y:S02]  /*13440*/  MOV R75, R71 ;  /* 0x00000047004b7202 */ /* 0x000fe40000000f00 */
[----:B------:R-:W-:Y:S02]  /*13450*/  MOV R76, 0x1f ;  /* 0x0000001f004c7802 */ /* 0x000fe40000000f00 */
[----:B------:R-:W-:Y:S02]  /*13460*/  MOV R65, 0xffffffff ;  /* 0xffffffff00417802 */ /* 0x000fe40000000f00 */
[----:B------:R-:W-:-:S02]  /*13470*/  MOV R64, 0x13490 ;  /* 0x0001349000407802 */ /* 0x000fc40000000f00 */
[----:B-1234-:R-:W-:Y:S05]  /*13480*/  CALL.REL.NOINC `($__internal_42_$__cuda_sm70_shflsync_down) ;  /* 0x00000c2000007944 */ /* 0x01efea0003c00000 */
[----:B-1----:R-:W-:Y:S01]  /*13490*/  MOV R67, R66 ;  /* 0x0000004200437202 */ /* 0x002fe20000000f00 */
[----:B------:R-:W-:Y:S01]  /*134a0*/  HFMA2.MMA R66, -RZ, RZ, 0, 1.1920928955078125e-07 ;  /* 0x00000002ff427435 */ /* 0x000fe200000001ff */
[----:B------:R-:W-:-:S02]  /*134b0*/  MOV R75, R74 ;  /* 0x0000004a004b7202 */ /* 0x000fc40000000f00 */
[----:B------:R-:W-:Y:S02]  /*134c0*/  MOV R76, 0x1f ;  /* 0x0000001f004c7802 */ /* 0x000fe40000000f00 */
[----:B------:R-:W-:Y:S02]  /*134d0*/  MOV R65, 0xffffffff ;  /* 0xffffffff00417802 */ /* 0x000fe40000000f00 */
[----:B------:R-:W-:Y:S02]  /*134e0*/  MOV R64, 0x13500 ;  /* 0x0001350000407802 */ /* 0x000fe40000000f00 */
[----:B------:R-:W-:Y:S05]  /*134f0*/  CALL.REL.NOINC `($__internal_42_$__cuda_sm70_shflsync_down) ;  /* 0x00000bb000007944 */ /* 0x000fea0003c00000 */
[----:B-1----:R-:W-:Y:S01]  /*13500*/  MOV R69, R66 ;  /* 0x0000004200457202 */ /* 0x002fe20000000f00 */
[----:B------:R-:W-:Y:S01]  /*13510*/  HFMA2.MMA R66, -RZ, RZ, 0, 1.1920928955078125e-07 ;  /* 0x00000002ff427435 */ /* 0x000fe200000001ff */
[----:B------:R-:W-:Y:S02]  /*13520*/  MOV R75, R68 ;  /* 0x00000044004b7202 */ /* 0x000fe40000000f00 */
[----:B------:R-:W-:Y:S02]  /*13530*/  MOV R76, 0x1f ;  /* 0x0000001f004c7802 */ /* 0x000fe40000000f00 */
[----:B------:R-:W-:-:S02]  /*13540*/  MOV R65, 0xffffffff ;  /* 0xffffffff00417802 */ /* 0x000fc40000000f00 */
[----:B------:R-:W-:Y:S02]  /*13550*/  MOV R64, 0x13570 ;  /* 0x0001357000407802 */ /* 0x000fe40000000f00 */
[----:B------:R-:W-:Y:S05]  /*13560*/  CALL.REL.NOINC `($__internal_42_$__cuda_sm70_shflsync_down) ;  /* 0x00000b4000007944 */ /* 0x000fea0003c00000 */
[----:B-1----:R-:W-:Y:S01]  /*13570*/  MOV R70, R66 ;  /* 0x0000004200467202 */ /* 0x002fe20000000f00 */
[----:B------:R-:W-:Y:S01]  /*13580*/  HFMA2.MMA R66, -RZ, RZ, 0, 1.1920928955078125e-07 ;  /* 0x00000002ff427435 */ /* 0x000fe200000001ff */
[----:B------:R-:W-:Y:S02]  /*13590*/  MOV R75, R72 ;  /* 0x00000048004b7202 */ /* 0x000fe40000000f00 */
[----:B------:R-:W-:Y:S02]  /*135a0*/  MOV R76, 0x1f ;  /* 0x0000001f004c7802 */ /* 0x000fe40000000f00 */
[----:B------:R-:W-:Y:S02]  /*135b0*/  MOV R65, 0xffffffff ;  /* 0xffffffff00417802 */ /* 0x000fe40000000f00 */
[----:B------:R-:W-:Y:S02]  /*135c0*/  MOV R64, 0x135e0 ;  /* 0x000135e000407802 */ /* 0x000fe40000000f00 */
[----:B------:R-:W-:Y:S05]  /*135d0*/  CALL.REL.NOINC `($__internal_42_$__cuda_sm70_shflsync_down) ;  /* 0x00000ad000007944 */ /* 0x000fea0003c00000 */
[----:B-1----:R-:W-:Y:S05]  /*135e0*/  BRA `(.L_x_1900) ;  /* 0xffff756000007947 */ /* 0x002fea000383ffff */
.L_x_1803:
[----:B0-----:R-:W-:Y:S01]  /*135f0*/  HFMA2.MMA R66, -RZ, RZ, 0, 2.384185791015625e-07 ;  /* 0x00000004ff427435 */ /* 0x001fe200000001ff */
[----:B------:R-:W-:Y:S02]  /*13600*/  MOV R75, R71 ;  /* 0x00000047004b7202 */ /* 0x000fe40000000f00 */
[----:B------:R-:W-:-:S02]  /*13610*/  MOV R76, 0x1f ;  /* 0x0000001f004c7802 */ /* 0x000fc40000000f00 */
[----:B------:R-:W-:Y:S02]  /*13620*/  MOV R65, 0xffffffff ;  /* 0xffffffff00417802 */ /* 0x000fe40000000f00 */
[----:B------:R-:W-:Y:S02]  /*13630*/  MOV R64, 0x13650 ;  /* 0x0001365000407802 */ /* 0x000fe40000000f00 */
[----:B-1234-:R-:W-:Y:S05]  /*13640*/  CALL.REL.NOINC `($__internal_42_$__cuda_sm70_shflsync_down) ;  /* 0x00000a6000007944 */ /* 0x01efea0003c00000 */
[----:B-1----:R-:W-:Y:S01]  /*13650*/  MOV R67, R66 ;  /* 0x0000004200437202 */ /* 0x002fe20000000f00 */
[----:B------:R-:W-:Y:S05]  /*13660*/  BRA `(.L_x_1901) ;  /* 0xffff75f000007947 */ /* 0x000fea000383ffff */
.L_x_1804:
[----:B0-----:R-:W-:Y:S01]  /*13670*/  HFMA2.MMA R66, -RZ, RZ, 0, 2.384185791015625e-07 ;  /* 0x00000004ff427435 */ /* 0x001fe200000001ff */
[----:B------:R-:W-:Y:S02]  /*13680*/  MOV R75, R74 ;  /* 0x0000004a004b7202 */ /* 0x000fe40000000f00 */
[----:B------:R-:W-:Y:S02]  /*13690*/  MOV R76, 0x1f ;  /* 0x0000001f004c7802 */ /* 0x000fe40000000f00 */
[----:B------:R-:W-:Y:S02]  /*136a0*/  MOV R65, 0xffffffff ;  /* 0xffffffff00417802 */ /* 0x000fe40000000f00 */
[----:B------:R-:W-:-:S02]  /*136b0*/  MOV R64, 0x136d0 ;  /* 0x000136d000407802 */ /* 0x000fc40000000f00 */
[----:B-1234-:R-:W-:Y:S05]  /*136c0*/  CALL.REL.NOINC `($__internal_42_$__cuda_sm70_shflsync_down) ;  /* 0x000009e000007944 */ /* 0x01efea0003c00000 */
[----:B-1----:R-:W-:Y:S01]  /*136d0*/  MOV R69, R66 ;  /* 0x0000004200457202 */ /* 0x002fe20000000f00 */
[----:B------:R-:W-:Y:S01]  /*136e0*/  HFMA2.MMA R66, -RZ, RZ, 0, 2.384185791015625e-07 ;  /* 0x00000004ff427435 */ /* 0x000fe200000001ff */
[----:B------:R-:W-:-:S02]  /*136f0*/  MOV R75, R68 ;  /* 0x00000044004b7202 */ /* 0x000fc40000000f00 */
[----:B------:R-:W-:Y:S02]  /*13700*/  MOV R76, 0x1f ;  /* 0x0000001f004c7802 */ /* 0x000fe40000000f00 */
[----:B------:R-:W-:Y:S02]  /*13710*/  MOV R65, 0xffffffff ;  /* 0xffffffff00417802 */ /* 0x000fe40000000f00 */
[----:B------:R-:W-:Y:S02]  /*13720*/  MOV R64, 0x13740 ;  /* 0x0001374000407802 */ /* 0x000fe40000000f00 */
[----:B------:R-:W-:Y:S05]  /*13730*/  CALL.REL.NOINC `($__internal_42_$__cuda_sm70_shflsync_down) ;  /* 0x0000097000007944 */ /* 0x000fea0003c00000 */
[----:B-1----:R-:W-:Y:S01]  /*13740*/  MOV R70, R66 ;  /* 0x0000004200467202 */ /* 0x002fe20000000f00 */
[----:B------:R-:W-:Y:S01]  /*13750*/  HFMA2.MMA R66, -RZ, RZ, 0, 2.384185791015625e-07 ;  /* 0x00000004ff427435 */ /* 0x000fe200000001ff */
[----:B------:R-:W-:Y:S02]  /*13760*/  MOV R75, R72 ;  /* 0x00000048004b7202 */ /* 0x000fe40000000f00 */
[----:B------:R-:W-:Y:S02]  /*13770*/  MOV R76, 0x1f ;  /* 0x0000001f004c7802 */ /* 0x000fe40000000f00 */
[----:B------:R-:W-:-:S02]  /*13780*/  MOV R65, 0xffffffff ;  /* 0xffffffff00417802 */ /* 0x000fc40000000f00 */
[----:B------:R-:W-:Y:S02]  /*13790*/  MOV R64, 0x137b0 ;  /* 0x000137b000407802 */ /* 0x000fe40000000f00 */
[----:B------:R-:W-:Y:S05]  /*137a0*/  CALL.REL.NOINC `($__internal_42_$__cuda_sm70_shflsync_down) ;  /* 0x0000090000007944 */ /* 0x000fea0003c00000 */
[----:B-1----:R-:W-:Y:S05]  /*137b0*/  BRA `(.L_x_1902) ;  /* 0xffff74e000007947 */ /* 0x002fea000383ffff */
.L_x_1807:
[----:B0-----:R-:W-:Y:S01]  /*137c0*/  HFMA2.MMA R66, -RZ, RZ, 0, 4.76837158203125e-07 ;  /* 0x00000008ff427435 */ /* 0x001fe200000001ff */
[----:B------:R-:W-:Y:S02]  /*137d0*/  MOV R75, R71 ;  /* 0x00000047004b7202 */ /* 0x000fe40000000f00 */
[----:B------:R-:W-:Y:S02]  /*137e0*/  MOV R76, 0x1f ;  /* 0x0000001f004c7802 */ /* 0x000fe40000000f00 */
[----:B------:R-:W-:Y:S02]  /*137f0*/  MOV R65, 0xffffffff ;  /* 0xffffffff00417802 */ /* 0x000fe40000000f00 */
[----:B------:R-:W-:Y:S02]  /*13800*/  MOV R64, 0x13820 ;  /* 0x0001382000407802 */ /* 0x000fe40000000f00 */
[----:B-1234-:R-:W-:Y:S05]  /*13810*/  CALL.REL.NOINC `($__internal_42_$__cuda_sm70_shflsync_down) ;  /* 0x0000089000007944 */ /* 0x01efea0003c00000 */
[----:B-1----:R-:W-:Y:S01]  /*13820*/  MOV R67, R66 ;  /* 0x0000004200437202 */ /* 0x002fe20000000f00 */
[----:B------:R-:W-:Y:S01]  /*13830*/  HFMA2.MMA R66, -RZ, RZ, 0, 4.76837158203125e-07 ;  /* 0x00000008ff427435 */ /* 0x000fe200000001ff */
[----:B------:R-:W-:Y:S02]  /*13840*/  MOV R75, R74 ;  /* 0x0000004a004b7202 */ /* 0x000fe40000000f00 */
[----:B------:R-:W-:-:S02]  /*13850*/  MOV R76, 0x1f ;  /* 0x0000001f004c7802 */ /* 0x000fc40000000f00 */
[----:B------:R-:W-:Y:S02]  /*13860*/  MOV R65, 0xffffffff ;  /* 0xffffffff00417802 */ /* 0x000fe40000000f00 */
[----:B------:R-:W-:Y:S02]  /*13870*/  MOV R64, 0x13890 ;  /* 0x0001389000407802 */ /* 0x000fe40000000f00 */
[----:B------:R-:W-:Y:S05]  /*13880*/  CALL.REL.NOINC `($__internal_42_$__cuda_sm70_shflsync_down) ;  /* 0x0000082000007944 */ /* 0x000fea0003c00000 */
[----:B-1----:R-:W-:Y:S01]  /*13890*/  MOV R69, R66 ;  /* 0x0000004200457202 */ /* 0x002fe20000000f00 */
[----:B------:R-:W-:Y:S01]  /*138a0*/  HFMA2.MMA R66, -RZ, RZ, 0, 4.76837158203125e-07 ;  /* 0x00000008ff427435 */ /* 0x000fe200000001ff */
[----:B------:R-:W-:Y:S02]  /*138b0*/  MOV R75, R68 ;  /* 0x00000044004b7202 */ /* 0x000fe40000000f00 */
[----:B------:R-:W-:Y:S02]  /*138c0*/  MOV R76, 0x1f ;  /* 0x0000001f004c7802 */ /* 0x000fe40000000f00 */
[----:B------:R-:W-:Y:S02]  /*138d0*/  MOV R65, 0xffffffff ;  /* 0xffffffff00417802 */ /* 0x000fe40000000f00 */
[----:B------:R-:W-:-:S02]  /*138e0*/  MOV R64, 0x13900 ;  /* 0x0001390000407802 */ /* 0x000fc40000000f00 */
[----:B------:R-:W-:Y:S05]  /*138f0*/  CALL.REL.NOINC `($__internal_42_$__cuda_sm70_shflsync_down) ;  /* 0x000007b000007944 */ /* 0x000fea0003c00000 */
[----:B-1----:R-:W-:Y:S01]  /*13900*/  MOV R70, R66 ;  /* 0x0000004200467202 */ /* 0x002fe20000000f00 */
[----:B------:R-:W-:Y:S01]  /*13910*/  HFMA2.MMA R66, -RZ, RZ, 0, 4.76837158203125e-07 ;  /* 0x00000008ff427435 */ /* 0x000fe200000001ff */
[----:B------:R-:W-:-:S02]  /*13920*/  MOV R75, R72 ;  /* 0x00000048004b7202 */ /* 0x000fc40000000f00 */
[----:B------:R-:W-:Y:S02]  /*13930*/  MOV R76, 0x1f ;  /* 0x0000001f004c7802 */ /* 0x000fe40000000f00 */
[----:B------:R-:W-:Y:S02]  /*13940*/  MOV R65, 0xffffffff ;  /* 0xffffffff00417802 */ /* 0x000fe40000000f00 */
[----:B------:R-:W-:Y:S02]  /*13950*/  MOV R64, 0x13970 ;  /* 0x0001397000407802 */ /* 0x000fe40000000f00 */
[----:B------:R-:W-:Y:S05]  /*13960*/  CALL.REL.NOINC `($__internal_42_$__cuda_sm70_shflsync_down) ;  /* 0x0000074000007944 */ /* 0x000fea0003c00000 */
[----:B-1----:R-:W-:Y:S05]  /*13970*/  BRA `(.L_x_1903) ;  /* 0xffff746000007947 */ /* 0x002fea000383ffff */
.L_x_1810:
[----:B0-----:R-:W-:Y:S01]  /*13980*/  HFMA2.MMA R66, -RZ, RZ, 0, 9.5367431640625e-07 ;  /* 0x00000010ff427435 */ /* 0x001fe200000001ff */
[----:B------:R-:W-:Y:S02]  /*13990*/  MOV R75, R71 ;  /* 0x00000047004b7202 */ /* 0x000fe40000000f00 */
[----:B------:R-:W-:Y:S02]  /*139a0*/  MOV R76, 0x1f ;  /* 0x0000001f004c7802 */ /* 0x000fe40000000f00 */
[----:B------:R-:W-:Y:S02]  /*139b0*/  MOV R65, 0xffffffff ;  /* 0xffffffff00417802 */ /* 0x000fe40000000f00 */
[----:B------:R-:W-:-:S02]  /*139c0*/  MOV R64, 0x139e0 ;  /* 0x000139e000407802 */ /* 0x000fc40000000f00 */
[----:B-1234-:R-:W-:Y:S05]  /*139d0*/  CALL.REL.NOINC `($__internal_42_$__cuda_sm70_shflsync_down) ;  /* 0x000006d000007944 */ /* 0x01efea0003c00000 */
[----:B-1----:R-:W-:Y:S01]  /*139e0*/  MOV R67, R66 ;  /* 0x0000004200437202 */ /* 0x002fe20000000f00 */
[----:B------:R-:W-:Y:S05]  /*139f0*/  BRA `(.L_x_1904) ;  /* 0xffff74f000007947 */ /* 0x000fea000383ffff */
.L_x_1811:
[----:B0-----:R-:W-:Y:S01]  /*13a00*/  HFMA2.MMA R66, -RZ, RZ, 0, 9.5367431640625e-07 ;  /* 0x00000010ff427435 */ /* 0x001fe200000001ff */
[----:B------:R-:W-:-:S02]  /*13a10*/  MOV R75, R74 ;  /* 0x0000004a004b7202 */ /* 0x000fc40000000f00 */
[----:B------:R-:W-:Y:S02]  /*13a20*/  MOV R76, 0x1f ;  /* 0x0000001f004c7802 */ /* 0x000fe40000000f00 */
[----:B------:R-:W-:Y:S02]  /*13a30*/  MOV R65, 0xffffffff ;  /* 0xffffffff00417802 */ /* 0x000fe40000000f00 */
[----:B------:R-:W-:Y:S02]  /*13a40*/  MOV R64, 0x13a60 ;  /* 0x00013a6000407802 */ /* 0x000fe40000000f00 */
[----:B-1234-:R-:W-:Y:S05]  /*13a50*/  CALL.REL.NOINC `($__internal_42_$__cuda_sm70_shflsync_down) ;  /* 0x0000065000007944 */ /* 0x01efea0003c00000 */
[----:B-1----:R-:W-:Y:S01]  /*13a60*/  MOV R69, R66 ;  /* 0x0000004200457202 */ /* 0x002fe20000000f00 */
[----:B------:R-:W-:Y:S01]  /*13a70*/  HFMA2.MMA R66, -RZ, RZ, 0, 9.5367431640625e-07 ;  /* 0x00000010ff427435 */ /* 0x000fe200000001ff */
[----:B------:R-:W-:Y:S02]  /*13a80*/  MOV R75, R68 ;  /* 0x00000044004b7202 */ /* 0x000fe40000000f00 */
[----:B------:R-:W-:Y:S02]  /*13a90*/  MOV R76, 0x1f ;  /* 0x0000001f004c7802 */ /* 0x000fe40000000f00 */
[----:B------:R-:W-:-:S02]  /*13aa0*/  MOV R65, 0xffffffff ;  /* 0xffffffff00417802 */ /* 0x000fc40000000f00 */
[----:B------:R-:W-:Y:S02]  /*13ab0*/  MOV R64, 0x13ad0 ;  /* 0x00013ad000407802 */ /* 0x000fe40000000f00 */
[----:B------:R-:W-:Y:S05]  /*13ac0*/  CALL.REL.NOINC `($__internal_42_$__cuda_sm70_shflsync_down) ;  /* 0x000005e000007944 */ /* 0x000fea0003c00000 */
[----:B-1----:R-:W-:Y:S01]  /*13ad0*/  MOV R70, R66 ;  /* 0x0000004200467202 */ /* 0x002fe20000000f00 */
[----:B------:R-:W-:Y:S01]  /*13ae0*/  HFMA2.MMA R66, -RZ, RZ, 0, 9.5367431640625e-07 ;  /* 0x00000010ff427435 */ /* 0x000fe200000001ff */
[----:B------:R-:W-:Y:S02]  /*13af0*/  MOV R75, R72 ;  /* 0x00000048004b7202 */ /* 0x000fe40000000f00 */
[----:B------:R-:W-:Y:S02]  /*13b00*/  MOV R76, 0x1f ;  /* 0x0000001f004c7802 */ /* 0x000fe40000000f00 */
[----:B------:R-:W-:Y:S02]  /*13b10*/  MOV R65, 0xffffffff ;  /* 0xffffffff00417802 */ /* 0x000fe40000000f00 */
[----:B------:R-:W-:Y:S02]  /*13b20*/  MOV R64, 0x13b40 ;  /* 0x00013b4000407802 */ /* 0x000fe40000000f00 */
[----:B------:R-:W-:Y:S05]  /*13b30*/  CALL.REL.NOINC `($__internal_42_$__cuda_sm70_shflsync_down) ;  /* 0x0000057000007944 */ /* 0x000fea0003c00000 */
[----:B-1----:R-:W-:Y:S05]  /*13b40*/  BRA `(.L_x_1905) ;  /* 0xffff73e000007947 */ /* 0x002fea000383ffff */
.L_x_1814:
[----:B0-----:R-:W-:Y:S01]  /*13b50*/  HFMA2.MMA R66, -RZ, RZ, 0, 0 ;  /* 0x00000000ff427435 */ /* 0x001fe200000001ff */
[----:B------:R-:W-:Y:S02]  /*13b60*/  MOV R64, R71 ;  /* 0x0000004700407202 */ /* 0x000fe40000000f00 */
[----:B------:R-:W-:-:S02]  /*13b70*/  MOV R247, 0xffffffff ;  /* 0xffffffff00f77802 */ /* 0x000fc40000000f00 */
[----:B------:R-:W-:Y:S02]  /*13b80*/  MOV R65, 0x13ba0 ;  /* 0x00013ba000417802 */ /* 0x000fe40000000f00 */
[----:B-1234-:R-:W-:Y:S05]  /*13b90*/  CALL.REL.NOINC `($__internal_43_$__cuda_sm70_shflsync_idx_p) ;  /* 0x0000055000007944 */ /* 0x01efea0003c00000 */
[----:B-1----:R-:W-:Y:S01]  /*13ba0*/  MOV R69, R66 ;  /* 0x0000004200457202 */ /* 0x002fe20000000f00 */
[----:B------:R-:W-:Y:S01]  /*13bb0*/  HFMA2.MMA R66, -RZ, RZ, 0, 0 ;  /* 0x00000000ff427435 */ /* 0x000fe200000001ff */
[----:B------:R-:W-:Y:S02]  /*13bc0*/  MOV R64, R74 ;  /* 0x0000004a00407202 */ /* 0x000fe40000000f00 */
[----:B------:R-:W-:Y:S02]  /*13bd0*/  MOV R247, 0xffffffff ;  /* 0xffffffff00f77802 */ /* 0x000fe40000000f00 */
[----:B------:R-:W-:Y:S02]  /*13be0*/  MOV R65, 0x13c00 ;  /* 0x00013c0000417802 */ /* 0x000fe40000000f00 */
[----:B0-----:R-:W-:Y:S05]  /*13bf0*/  CALL.REL.NOINC `($__internal_43_$__cuda_sm70_shflsync_idx_p) ;  /* 0x000004f000007944 */ /* 0x001fea0003c00000 */
[----:B-1----:R-:W-:Y:S01]  /*13c00*/  MOV R73, R66 ;  /* 0x0000004200497202 */ /* 0x002fe20000000f00 */
[----:B------:R-:W-:Y:S01]  /*13c10*/  HFMA2.MMA R66, -RZ, RZ, 0, 0 ;  /* 0x00000000ff427435 */ /* 0x000fe200000001ff */
[----:B------:R-:W-:Y:S02]  /*13c20*/  MOV R64, R68 ;  /* 0x0000004400407202 */ /* 0x000fe40000000f00 */
[----:B------:R-:W-:-:S02]  /*13c30*/  MOV R247, 0xffffffff ;  /* 0xffffffff00f77802 */ /* 0x000fc40000000f00 */
        /* <DEDUP_REMOVED lines=16> */
[----:B0-----:R-:W-:Y:S05]  /*13d40*/  CALL.REL.NOINC `($__internal_42_$__cuda_sm70_shflsync_down) ;  /* 0x0000036000007944 */ /* 0x001fea0003c00000 */
[----:B-1----:R-:W-:Y:S01]  /*13d50*/  MOV R71, R66 ;  /* 0x0000004200477202 */ /* 0x002fe20000000f00 */
[----:B------:R-:W-:Y:S01]  /*13d60*/  HFMA2.MMA R66, -RZ, RZ, 0, 5.9604644775390625e-08 ;  /* 0x00000001ff427435 */ /* 0x000fe200000001ff */
[----:B------:R-:W-:Y:S02]  /*13d70*/  MOV R75, R74 ;  /* 0x0000004a004b7202 */ /* 0x000fe40000000f00 */
[----:B------:R-:W-:Y:S02]  /*13d80*/  MOV R76, 0x1f ;  /* 0x0000001f004c7802 */ /* 0x000fe40000000f00 */
[----:B------:R-:W-:-:S02]  /*13d90*/  MOV R65, 0xffffffff ;  /* 0xffffffff00417802 */ /* 0x000fc40000000f00 */
[----:B------:R-:W-:Y:S02]  /*13da0*/  MOV R64, 0x13dc0 ;  /* 0x00013dc000407802 */ /* 0x000fe40000000f00 */
[----:B------:R-:W-:Y:S05]  /*13db0*/  CALL.REL.NOINC `($__internal_42_$__cuda_sm70_shflsync_down) ;  /* 0x000002f000007944 */ /* 0x000fea0003c00000 */
        /* <DEDUP_REMOVED lines=26> */
[----:B------:R-:W-:Y:S05]  /*13f60*/  CALL.REL.NOINC `($__internal_43_$__cuda_sm70_shflsync_idx_p) ;  /* 0x0000018000007944 */ /* 0x000fea0003c00000 */
        /* <DEDUP_REMOVED lines=20> */
        .weak           $__internal_42_$__cuda_sm70_shflsync_down
        .type           $__internal_42_$__cuda_sm70_shflsync_down,@function
        .size           $__internal_42_$__cuda_sm70_shflsync_down,($__internal_43_$__cuda_sm70_shflsync_idx_p - $__internal_42_$__cuda_sm70_shflsync_down)
$__internal_42_$__cuda_sm70_shflsync_down:
[----:B------:R-:W-:Y:S04]  /*140b0*/  WARPSYNC R65 ;  /* 0x0000004100007348 */ /* 0x000fe80003800000 */
[----:B------:R0:W1:Y:S02]  /*140c0*/  SHFL.DOWN PT, R66, R75, R66, R76 ;  /* 0x080000424b427389 */ /* 0x00006400000e004c */
[----:B0-----:R-:W-:-:S06]  /*140d0*/  HFMA2.MMA R65, -RZ, RZ, 0, 0 ;  /* 0x00000000ff417435 */ /* 0x001fcc00000001ff */
[----:B------:R-:W-:Y:S05]  /*140e0*/  RET.REL.NODEC R64 `(_Z25selective_scan_bwd_kernelI32Selective_Scan_bwd_kernel_traitsILi128ELi16ELb0ELb1ELb1ELb1ELb0EN3c104HalfENS1_7complexIfEEEEv12SSMParamsBwd) ;  /* 0xfffebf1040007950 */ /* 0x000fea0003c3ffff */
        .weak           $__internal_43_$__cuda_sm70_shflsync_idx_p
        .type           $__internal_43_$__cuda_sm70_shflsync_idx_p,@function
        .size           $__internal_43_$__cuda_sm70_shflsync_idx_p,($__internal_44_$__cuda_sm70_shflsync_up - $__internal_43_$__cuda_sm70_shflsync_idx_p)
$__internal_43_$__cuda_sm70_shflsync_idx_p:
[----:B------:R-:W-:Y:S01]  /*140f0*/  MOV R121, 0x1f ;  /* 0x0000001f00797802 */ /* 0x000fe20000000f00 */
[----:B------:R-:W-:Y:S04]  /*14100*/  WARPSYNC R247 ;  /* 0x000000f700007348 */ /* 0x000fe80003800000 */
[----:B------:R0:W1:Y:S04]  /*14110*/  SHFL.IDX PT, R66, R64, R66, R121 ;  /* 0x0000004240427389 */ /* 0x00006800000e0079 */
[----:B0-----:R-:W0:Y:S01]  /*14120*/  S2R R121, SR_LANEID ;  /* 0x0000000000797919 */ /* 0x001e220000000000 */
[----:B------:R-:W-:Y:S01]  /*14130*/  MOV R64, R65 ;  /* 0x0000004100407202 */ /* 0x000fe20000000f00 */
[----:B------:R-:W-:-:S06]  /*14140*/  HFMA2.MMA R65, -RZ, RZ, 0, 0 ;  /* 0x00000000ff417435 */ /* 0x000fcc00000001ff */
[----:B------:R-:W-:Y:S05]  /*14150*/  RET.REL.NODEC R64 `(_Z25selective_scan_bwd_kernelI32Selective_Scan_bwd_kernel_traitsILi128ELi16ELb0ELb1ELb1ELb1ELb0EN3c104HalfENS1_7complexIfEEEEv12SSMParamsBwd) ;  /* 0xfffebea040007950 */ /* 0x000fea0003c3ffff */
        .weak           $__internal_44_$__cuda_sm70_shflsync_up
        .type           $__internal_44_$__cuda_sm70_shflsync_up,@function
        .size           $__internal_44_$__cuda_sm70_shflsync_up,(.L_x_14476 - $__internal_44_$__cuda_sm70_shflsync_up)
$__internal_44_$__cuda_sm70_shflsync_up:
[----:B------:R-:W-:Y:S04]  /*14160*/  WARPSYNC R213 ;  /* 0x000000d500007348 */ /* 0x000fe80003800000 */
[----:B------:R0:W1:Y:S02]  /*14170*/  SHFL.UP PT, R66, R65, R66, R214 ;  /* 0x0400004241427389 */ /* 0x00006400000e00d6 */
[----:B0-----:R-:W-:-:S04]  /*14180*/  MOV R65, 0x0 ;  /* 0x0000000000417802 */ /* 0x001fc80000000f00 */
[----:B------:R-:W-:Y:S05]  /*14190*/  RET.REL.NODEC R64 `(_Z25selective_scan_bwd_kernelI32Selective_Scan_bwd_kernel_traitsILi128ELi16ELb0ELb1ELb1ELb1ELb0EN3c104HalfENS1_7complexIfEEEEv12SSMParamsBwd) ;  /* 0xfffebe6040007950 */ /* 0x000fea0003c3ffff */
.L_x_1907:
        /* <DEDUP_REMOVED lines=14> */
.L_x_14476:


//--------------------- .text._Z25selective_scan_bwd_kernelI32Selective_Scan_bwd_kernel_traitsILi128ELi16ELb0ELb1ELb1ELb1ELb1EN3c104HalfENS1_7complexIfEEEEv12SSMParamsBwd --------------------------
	.section	.text._Z25selective_scan_bwd_kernelI32Selective_Scan_bwd_kernel_traitsILi128ELi16ELb0ELb1ELb1ELb1ELb1EN3c104HalfENS1_7complexIfEEEEv12SSMParamsBwd,"ax",@progbits
	.sectioninfo	@"SHI_REGISTERS=255"
	.align	128
        .global         _Z25selective_scan_bwd_kernelI32Selective_Scan_bwd_kernel_traitsILi128ELi16ELb0ELb1ELb1ELb1ELb1EN3c104HalfENS1_7complexIfEEEEv12SSMParamsBwd
        .type           _Z25selective_scan_bwd_kernelI32Selective_Scan_bwd_kernel_traitsILi128ELi16ELb0ELb1ELb1ELb1ELb1EN3c104HalfENS1_7complexIfEEEEv12SSMParamsBwd,@function
        .size           _Z25selective_scan_bwd_kernelI32Selective_Scan_bwd_kernel_traitsILi128ELi16ELb0ELb1ELb1ELb1ELb1EN3c104HalfENS1_7complexIfEEEEv12SSMParamsBwd,(.L_x_14479 - _Z25selective_scan_bwd_kernelI32Selective_Scan_bwd_kernel_traitsILi128ELi16ELb0ELb1ELb1ELb1ELb1EN3c104HalfENS1_7complexIfEEEEv12SSMParamsBwd)
        .other          _Z25selective_scan_bwd_kernelI32Selective_Scan_bwd_kernel_traitsILi128ELi16ELb0ELb1ELb1ELb1ELb1EN3c104HalfENS1_7complexIfEEEEv12SSMParamsBwd,@"STO_CUDA_ENTRY STV_DEFAULT"
_Z25selective_scan_bwd_kernelI32Selective_Scan_bwd_kernel_traitsILi128ELi16ELb0ELb1ELb1ELb1ELb1EN3c104HalfENS1_7complexIfEEEEv12SSMParamsBwd:
.text._Z25selective_scan_bwd_kernelI32Selective_Scan_bwd_kernel_traitsILi128ELi16ELb0ELb1ELb1ELb1ELb1EN3c104HalfENS1_7complexIfEEEEv12SSMParamsBwd:
        /* <DEDUP_REMOVED lines=189> */
.L_x_2052:
        /* <DEDUP_REMOVED lines=13> */
[----:B------:R-:W-:Y:S02]  /*0ca0*/  ISETP.GE.AND P2, PT, R120, UR28, PT ;  /* 0x0000001c78007c0c */ /* 0x000fe4000bf46270 */
[----:B------:R-:W-:Y:S02]  /*0cb0*/  ISETP.GE.AND P1, PT, R18, UR28, PT ;  /* 0x0000001c12007c0c */ /* 0x000fe4000bf26270 */
[----:B------:R-:W-:Y:S02]  /*0cc0*/  PRMT R5, RZ, 0x7610, R5 ;  /* 0x00007610ff057816 */ /* 0x000fe40000000005 */
[----:B------:R-:W-:-:S02]  /*0cd0*/  LOP3.LUT R7, R120, 0xa0, RZ, 0xfc, !PT ;  /* 0x000000a078077812 */ /* 0x000fc400078efcff */
[C---:B------:R-:W-:Y:S02]  /*0ce0*/  LEA.HI.X R3, R120.reuse, UR17, R102, 0x1, P3 ;  /* 0x0000001178037c11 */ /* 0x040fe400098f0c66 */
[C---:B------:R-:W-:Y:S02]  /*0cf0*/  LOP3.LUT R8, R120.reuse, 0xc0, RZ, 0xfc, !PT ;  /* 0x000000c078087812 */ /* 0x040fe400078efcff */
[----:B------:R-:W-:Y:S01]  /*0d00*/  ISETP.GE.AND P0, PT, R19, UR28, PT ;  /* 0x0000001c13007c0c */ /* 0x000fe2000bf06270 */
[----:B------:R1:W3:Y:S01]  /*0d10*/  @!P2 LDG.E.U16 R4, [R2.64] ;  /* 0x0000002a0204a981 */ /* 0x0002e2000c1e1500 */
[----:B------:R-:W-:Y:S02]  /*0d20*/  LOP3.LUT R9, R120, 0xe0, RZ, 0xfc, !PT ;  /* 0x000000e078097812 */ /* 0x000fe400078efcff */
[----:B------:R-:W-:Y:S01]  /*0d30*/  ISETP.GE.AND P4, PT, R0, UR28, PT ;  /* 0x0000001c00007c0c */ /* 0x000fe2000bf86270 */
[----:B------:R1:W4:Y:S01]  /*0d40*/  @!P1 LDG.E.U16 R5, [R2.64+0x40] ;  /* 0x0000402a02059981 */ /* 0x000322000c1e1500 */
        /* <DEDUP_REMOVED lines=105> */
[----:B------:R-:W-:Y:S02]  /*13e0*/  ISETP.GE.AND P0, PT, R18, UR28, PT ;  /* 0x0000001c12007c0c */ /* 0x000fe4000bf06270 */
[----:B------:R-:W-:Y:S02]  /*13f0*/  ISETP.GE.AND P2, PT, R19, UR28, PT ;  /* 0x0000001c13007c0c */ /* 0x000fe4000bf46270 */
[----:B------:R-:W-:Y:S02]  /*1400*/  ISETP.GE.AND P3, PT, R0, UR28, PT ;  /* 0x0000001c00007c0c */ /* 0x000fe4000bf66270 */
[----:B------:R-:W-:Y:S02]  /*1410*/  ISETP.GE.AND P4, PT, R8, UR28, PT ;  /* 0x0000001c08007c0c */ /* 0x000fe4000bf86270 */
[----:B------:R-:W-:-:S02]  /*1420*/  ISETP.GE.AND P5, PT, R6, UR28, PT ;  /* 0x0000001c06007c0c */ /* 0x000fc4000bfa6270 */
[----:B------:R-:W-:Y:S02]  /*1430*/  ISETP.GE.AND P6, PT, R7, UR28, PT ;  /* 0x0000001c07007c0c */ /* 0x000fe4000bfc6270 */
        /* <DEDUP_REMOVED lines=38> */
[C---:B------:R-:W-:Y:S01]  /*16a0*/  LEA.HI.X R21, R120.reuse, UR21, R102, 0x1, P1 ;  /* 0x0000001578157c11 */ /* 0x040fe200088f0c66 */
[----:B------:R-:W2:Y:S01]  /*16b0*/  @!P0 LDG.E.U16 R4, [R92.64+0x40] ;  /* 0x0000402a5c048981 */ /* 0x000ea2000c1e1500 */
[----:B------:R-:W-:Y:S02]  /*16c0*/  ISETP.GE.AND P0, PT, R9, UR28, PT ;  /* 0x0000001c09007c0c */ /* 0x000fe4000bf06270 */
[----:B------:R-:W-:Y:S02]  /*16d0*/  ISETP.GE.AND P1, PT, R120, UR28, PT ;  /* 0x0000001c78007c0c */ /* 0x000fe4000bf26270 */
[----:B------:R-:W-:-:S09]  /*16e0*/  PRMT R27, RZ, 0x7610, R27 ;  /* 0x00007610ff1b7816 */ /* 0x000fd2000000001b */
[----:B------:R-:W2:Y:S01]  /*16f0*/  @!P0 LDG.E.U16 R26, [R92.64+0x1c0] ;  /* 0x0001c02a5c1a8981 */ /* 0x000ea2000c1e1500 */
[----:B------:R-:W-:Y:S02]  /*1700*/  ISETP.GE.AND P0, PT, R10, UR28, PT ;  /* 0x0000001c0a007c0c */ /* 0x000fe4000bf06270 */
        /* <DEDUP_REMOVED lines=8> */
[----:B------:R-:W-:Y:S02]  /*1790*/  ISETP.GE.AND P0, PT, R11, UR28, PT ;  /* 0x0000001c0b007c0c */ /* 0x000fe4000bf06270 */
[----:B------:R-:W-:Y:S01]  /*17a0*/  ISETP.GE.AND P1, PT, R12, UR28, PT ;  /* 0x0000001c0c007c0c */ /* 0x000fe2000bf26270 */
[----:B------:R-:W2:Y:S01]  /*17b0*/  @!P3 LDG.E.U16 R22, [R92.64+0xc0] ;  /* 0x0000c02a5c16b981 */ /* 0x000ea2000c1e1500 */
[----:B------:R-:W-:Y:S02]  /*17c0*/  ISETP.GE.AND P2, PT, R13, UR28, PT ;  /* 0x0000001c0d007c0c */ /* 0x000fe4000bf46270 */
[----:B------:R-:W-:Y:S01]  /*17d0*/  ISETP.GE.AND P3, PT, R14, UR28, PT ;  /* 0x0000001c0e007c0c */ /* 0x000fe2000bf66270 */
[----:B------:R-:W2:Y:S01]  /*17e0*/  @!P4 LDG.E.U16 R25, [R92.64+0x180] ;  /* 0x0001802a5c19c981 */ /* 0x000ea2000c1e1500 */
[----:B------:R-:W-:-:S03]  /*17f0*/  ISETP.GE.AND P4, PT, R15, UR28, PT ;  /* 0x0000001c0f007c0c */ /* 0x000fc6000bf86270 */
[----:B------:R-:W2:Y:S01]  /*1800*/  @!P5 LDG.E.U16 R23, [R92.64+0x100] ;  /* 0x0001002a5c17d981 */ /* 0x000ea2000c1e1500 */
[----:B------:R-:W-:-:S03]  /*1810*/  ISETP.GE.AND P5, PT, R16, UR28, PT ;  /* 0x0000001c10007c0c */ /* 0x000fc6000bfa6270 */
[----:B------:R-:W2:Y:S01]  /*1820*/  @!P6 LDG.E.U16 R24, [R92.64+0x140] ;  /* 0x0001402a5c18e981 */ /* 0x000ea2000c1e1500 */
[----:B------:R-:W-:Y:S02]  /*1830*/  ISETP.GE.AND P6, PT, R17, UR28, PT ;  /* 0x0000001c11007c0c */ /* 0x000fe4000bfc6270 */
        /* <DEDUP_REMOVED lines=15> */
[----:B------:R-:W-:Y:S02]  /*1930*/  ISETP.GE.AND P0, PT, R120, UR28, PT ;  /* 0x0000001c78007c0c */ /* 0x000fe4000bf06270 */
[----:B------:R-:W-:Y:S02]  /*1940*/  PRMT R34, RZ, 0x7610, R34 ;  /* 0x00007610ff227816 */ /* 0x000fe40000000022 */
[----:B------:R-:W-:Y:S02]  /*1950*/  P2R R42, PR, RZ, 0x2 ;  /* 0x00000002ff2a7803 */ /* 0x000fe40000000000 */
        /* <DEDUP_REMOVED lines=23> */
[----:B---3--:R-:W-:Y:S04]  /*1ad0*/  STS.U16 [R245+0x240], R28 ;  /* 0x0002401cf5007388 */ /* 0x008fe80000000400 */
[----:B----4-:R-:W-:Y:S04]  /*1ae0*/  STS.U16 [R244+0x280], R29 ;  /* 0x0002801df4007388 */ /* 0x010fe80000000400 */
[----:B-----5:R-:W-:Y:S04]  /*1af0*/  STS.U16 [R243+0x2c0], R30 ;  /* 0x0002c01ef3007388 */ /* 0x020fe80000000400 */
        /* <DEDUP_REMOVED lines=21> */
[----:B------:R-:W-:Y:S06]  /*1c50*/  BAR.SYNC.DEFER_BLOCKING 0x0 ;  /* 0x0000000000007b1d */ /* 0x000fec0000010000 */
[----:B------:R-:W5:Y:S01]  /*1c60*/  @!P0 LDG.E.U16 R34, [R20.64] ;  /* 0x0000002a14228981 */ /* 0x000f62000c1e1500 */
[----:B------:R-:W-:-:S03]  /*1c70*/  ISETP.GE.AND P0, PT, R19, UR28, PT ;  /* 0x0000001c13007c0c */ /* 0x000fc6000bf06270 */
[----:B------:R-:W5:Y:S01]  /*1c80*/  @!P1 LDG.E.U16 R35, [R20.64+0x40] ;  /* 0x0000402a14239981 */ /* 0x000f62000c1e1500 */
[----:B------:R-:W-:-:S03]  /*1c90*/  ISETP.GE.AND P1, PT, R0, UR28, PT ;  /* 0x0000001c00007c0c */ /* 0x000fc6000bf26270 */
[----:B------:R-:W5:Y:S04]  /*1ca0*/  @!P3 LDG.E.U16 R47, [R20.64+0x300] ;  /* 0x0003002a142fb981 */ /* 0x000f68000c1e1500 */
[----:B------:R-:W5:Y:S04]  /*1cb0*/  @!P4 LDG.E.U16 R46, [R20.64+0x340] ;  /* 0x0003402a142ec981 */ /* 0x000f68000c1e1500 */
[----:B------:R-:W5:Y:S01]  /*1cc0*/  @!P0 LDG.E.U16 R36, [R20.64+0x80] ;  /* 0x0000802a14248981 */ /* 0x000f62000c1e1500 */
        /* <DEDUP_REMOVED lines=8> */
[----:B------:R-:W-:-:S09]  /*1d50*/  ISETP.GE.AND P1, PT, R9, UR28, PT ;  /* 0x0000001c09007c0c */ /* 0x000fd2000bf26270 */
[----:B------:R-:W5:Y:S01]  /*1d60*/  @!P0 LDG.E.U16 R41, [R20.64+0x180] ;  /* 0x0001802a14298981 */ /* 0x000f62000c1e1500 */
[----:B------:R-:W-:-:S03]  /*1d70*/  ISETP.GE.AND P0, PT, R10, UR28, PT ;  /* 0x0000001c0a007c0c */ /* 0x000fc6000bf06270 */
[----:B------:R-:W5:Y:S01]  /*1d80*/  @!P1 LDG.E.U16 R40, [R20.64+0x1c0] ;  /* 0x0001c02a14289981 */ /* 0x000f62000c1e1500 */
[----:B------:R-:W-:-:S09]  /*1d90*/  ISETP.NE.AND P1, PT, R42, RZ, PT ;  /* 0x000000ff2a00720c */ /* 0x000fd20003f25270 */
[----:B------:R-:W5:Y:S01]  /*1da0*/  @!P0 LDG.E.U16 R43, [R20.64+0x200] ;  /* 0x0002002a142b8981 */ /* 0x000f62000c1e1500 */
[----:B------:R-:W-:Y:S02]  /*1db0*/  ISETP.NE.AND P0, PT, R44, RZ, PT ;  /* 0x000000ff2c00720c */ /* 0x000fe40003f05270 */
[----:B------:R-:W-:Y:S01]  /*1dc0*/  PRMT R42, RZ, 0x7610, R42 ;  /* 0x00007610ff2a7816 */ /* 0x000fe2000000002a */
[----:B------:R-:W5:Y:S01]  /*1dd0*/  @!P1 LDG.E.U16 R45, [R20.64+0x280] ;  /* 0x0002802a142d9981 */ /* 0x000f62000c1e1500 */
[----:B------:R-:W-:-:S06]  /*1de0*/  PRMT R44, RZ, 0x7610, R44 ;  /* 0x00007610ff2c7816 */ /* 0x000fcc000000002c */
[----:B------:R-:W5:Y:S04]  /*1df0*/  @!P2 LDG.E.U16 R44, [R20.64+0x2c0] ;  /* 0x0002c02a142ca981 */ /* 0x000f68000c1e1500 */
[----:B------:R-:W5:Y:S01]  /*1e00*/  @!P0 LDG.E.U16 R42, [R20.64+0x240] ;  /* 0x0002402a142a8981 */ /* 0x000f62000c1e1500 */
[----:B-1----:R-:W-:-:S03]  /*1e10*/  HADD2.F32 R5, -RZ, R5.H0_H0 ;  /* 0x20000005ff057230 */ /* 0x002fc60000004100 */
[----:B------:R1:W-:Y:S02]  /*1e20*/  STL [R1+0xc], R130 ;  /* 0x00000c8201007387 */ /* 0x0003e40000100800 */
[----:B------:R-:W-:Y:S02]  /*1e30*/  FADD.FTZ R118, R5, UR5 ;  /* 0x0000000505767e21 */ /* 0x000fe40008010000 */
[----:B------:R1:W-:Y:S04]  /*1e40*/  STL [R1+0x8], R128 ;  /* 0x0000088001007387 */ /* 0x0003e80000100800 */
[----:B------:R1:W-:Y:S04]  /*1e50*/  STL [R1+0x4], R126 ;  /* 0x0000047e01007387 */ /* 0x0003e80000100800 */
[----:B------:R1:W-:Y:S01]  /*1e60*/  STL [R1], R124 ;  /* 0x0000007c01007387 */ /* 0x0003e20000100800 */
[----:B------:R-:W-:Y:S01]  /*1e70*/  FSETP.GTU.FTZ.AND P2, PT, R118, 20, PT ;  /* 0x41a000007600780b */ /* 0x000fe20003f5c000 */
[----:B--2---:R-:W-:-:S02]  /*1e80*/  HADD2.F32 R22, -RZ, R22.H0_H0 ;  /* 0x20000016ff167230 */ /* 0x004fc40000004100 */
[----:B---3--:R-:W-:Y:S02]  /*1e90*/  HADD2.F32 R23, -RZ, R23.H0_H0 ;  /* 0x20000017ff177230 */ /* 0x008fe40000004100 */
[----:B----4-:R-:W-:Y:S02]  /*1ea0*/  HADD2.F32 R24, -RZ, R24.H0_H0 ;  /* 0x20000018ff187230 */ /* 0x010fe40000004100 */
[----:B------:R-:W-:Y:S02]  /*1eb0*/  HADD2.F32 R25, -RZ, R25.H0_H0 ;  /* 0x20000019ff197230 */ /* 0x000fe40000004100 */
[----:B0-----:R-:W-:Y:S02]  /*1ec0*/  HADD2.F32 R26, -RZ, R26.H0_H0 ;  /* 0x2000001aff1a7230 */ /* 0x001fe40000004100 */
        /* <DEDUP_REMOVED lines=65> */
.L_x_1910:
[----:B------:R-:W-:Y:S05]  /*22e0*/  BSYNC B0 ;  /* 0x0000000000007941 */ /* 0x000fea0003800000 */
.L_x_1909:
        /* <DEDUP_REMOVED lines=36> */
.L_x_1912:
[----:B------:R-:W-:Y:S05]  /*2530*/  BSYNC B0 ;  /* 0x0000000000007941 */ /* 0x000fea0003800000 */
.L_x_1911:
        /* <DEDUP_REMOVED lines=36> */
.L_x_1914:
[----:B------:R-:W-:Y:S05]  /*2780*/  BSYNC B0 ;  /* 0x0000000000007941 */ /* 0x000fea0003800000 */
.L_x_1913:
        /* <DEDUP_REMOVED lines=36> */
.L_x_1916:
[----:B------:R-:W-:Y:S05]  /*29d0*/  BSYNC B0 ;  /* 0x0000000000007941 */ /* 0x000fea0003800000 */
.L_x_1915:
        /* <DEDUP_REMOVED lines=36> */
.L_x_1918:
[----:B------:R-:W-:Y:S05]  /*2c20*/  BSYNC B0 ;  /* 0x0000000000007941 */ /* 0x000fea0003800000 */
.L_x_1917:
        /* <DEDUP_REMOVED lines=36> */
.L_x_1920:
[----:B------:R-:W-:Y:S05]  /*2e70*/  BSYNC B0 ;  /* 0x0000000000007941 */ /* 0x000fea0003800000 */
.L_x_1919:
        /* <DEDUP_REMOVED lines=36> */
.L_x_1922:
[----:B------:R-:W-:Y:S05]  /*30c0*/  BSYNC B0 ;  /* 0x0000000000007941 */ /* 0x000fea0003800000 */
.L_x_1921:
        /* <DEDUP_REMOVED lines=36> */
.L_x_1924:
[----:B------:R-:W-:Y:S05]  /*3310*/  BSYNC B0 ;  /* 0x0000000000007941 */ /* 0x000fea0003800000 */
.L_x_1923:
        /* <DEDUP_REMOVED lines=36> */
.L_x_1926:
[----:B------:R-:W-:Y:S05]  /*3560*/  BSYNC B0 ;  /* 0x0000000000007941 */ /* 0x000fea0003800000 */
.L_x_1925:
[----:B------:R-:W-:Y:S01]  /*3570*/  BSSY B0, `(.L_x_1927) ;  /* 0x0000022000007945 */ /* 0x000fe20003800000 */
[----:B------:R-:W-:Y:S01]  /*3580*/  FSETP.GTU.FTZ.AND P3, PT, R103, 20, PT ;  /* 0x41a000006700780b */ /* 0x000fe20003f7c000 */
[----:B------:R-:W-:Y:S07]  /*3590*/  @P4 BRA `(.L_x_1928) ;  /* 0x000001f000004947 */ /* 0x000fee0003800000 */
        /* <DEDUP_REMOVED lines=31> */
.L_x_1928:
[----:B------:R-:W-:Y:S05]  /*3790*/  BSYNC B0 ;  /* 0x0000000000007941 */ /* 0x000fea0003800000 */
.L_x_1927:
        /* <DEDUP_REMOVED lines=33> */
.L_x_1930:
[----:B------:R-:W-:Y:S05]  /*39b0*/  BSYNC B0 ;  /* 0x0000000000007941 */ /* 0x000fea0003800000 */
.L_x_1929:
        /* <DEDUP_REMOVED lines=33> */
.L_x_1932:
[----:B------:R-:W-:Y:S05]  /*3bd0*/  BSYNC B0 ;  /* 0x0000000000007941 */ /* 0x000fea0003800000 */
.L_x_1931:
        /* <DEDUP_REMOVED lines=33> */
.L_x_1934:
[----:B------:R-:W-:Y:S05]  /*3df0*/  BSYNC B0 ;  /* 0x0000000000007941 */ /* 0x000fea0003800000 */
.L_x_1933:
        /* <DEDUP_REMOVED lines=33> */
.L_x_1936:
[----:B------:R-:W-:Y:S05]  /*4010*/  BSYNC B0 ;  /* 0x0000000000007941 */ /* 0x000fea0003800000 */
.L_x_1935:
        /* <DEDUP_REMOVED lines=33> */
.L_x_1938:
[----:B------:R-:W-:Y:S05]  /*4230*/  BSYNC B0 ;  /* 0x0000000000007941 */ /* 0x000fea0003800000 */
.L_x_1937:
        /* <DEDUP_REMOVED lines=33> */
.L_x_1940:
[----:B------:R-:W-:Y:S05]  /*4450*/  BSYNC B0 ;  /* 0x0000000000007941 */ /* 0x000fea0003800000 */
.L_x_1939:
[----:B------:R-:W-:Y:S01]  /*4460*/  ULDC.64 UR8, c[0x0][0x1f0] ;  /* 0x00007c0000087ab9 */ /* 0x000fe20000000a00 */
[----:B------:R-:W-:Y:S01]  /*4470*/  ISETP.GE.AND P0, PT, R120, UR28, PT ;  /* 0x0000001c78007c0c */ /* 0x000fe2000bf06270 */
[----:B------:R-:W-:Y:S01]  /*4480*/  UIMAD UR7, UR13, UR8, URZ ;  /* 0x000000080d0772a4 */ /* 0x000fe2000f8e023f */
[----:B------:R-:W-:Y:S01]  /*4490*/  MOV R21, UR12 ;  /* 0x0000000c00157c02 */ /* 0x000fe20008000f00 */
[----:B------:R-:W-:Y:S01]  /*44a0*/  ULDC.64 UR30, c[0x0][0x200] ;  /* 0x00008000001e7ab9 */ /* 0x000fe20000000a00 */
[----:B------:R-:W-:Y:S01]  /*44b0*/  MOV R2, UR27 ;  /* 0x0000001b00027c02 */ /* 0x000fe20008000f00 */
[----:B------:R-:W-:Y:S01]  /*44c0*/  UIMAD UR29, UR12, UR9, UR7 ;  /* 0x000000090c1d72a4 */ /* 0x000fe2000f8e0207 */
[----:B------:R-:W-:Y:S01]  /*44d0*/  MOV R23, UR12 ;  /* 0x0000000c00177c02 */ /* 0x000fe20008000f00 */
[----:B------:R-:W-:Y:S01]  /*44e0*/  USHF.R.S32.HI UR7, URZ, 0x1f, UR27 ;  /* 0x0000001f3f077899 */ /* 0x000fe2000801141b */
[----:B------:R-:W-:Y:S01]  /*44f0*/  MOV R4, UR27 ;  /* 0x0000001b00047c02 */ /* 0x000fe20008000f00 */
[----:B------:R-:W-:Y:S01]  /*4500*/  UIMAD.WIDE.U32 UR32, UR12, UR30, URZ ;  /* 0x0000001e0c2072a5 */ /* 0x000fe2000f8e003f */
[----:B------:R-:W0:Y:S01]  /*4510*/  LDS.U16 R51, [R119] ;  /* 0x0000000077337984 */ /* 0x000e220000000400 */
[----:B------:R-:W-:-:S02]  /*4520*/  UIMAD UR30, UR13, UR30, URZ ;  /* 0x0000001e0d1e72a4 */ /* 0x000fc4000f8e023f */
[----:B------:R-:W-:Y:S01]  /*4530*/  MOV R3, UR7 ;  /* 0x0000000700037c02 */ /* 0x000fe20008000f00 */
[----:B------:R-:W-:Y:S01]  /*4540*/  UIMAD.WIDE.U32 UR34, UR12, UR8, URZ ;  /* 0x000000080c2272a5 */ /* 0x000fe2000f8e003f */
[----:B------:R-:W-:Y:S01]  /*4550*/  MOV R5, UR7 ;  /* 0x0000000700057c02 */ /* 0x000fe20008000f00 */
[----:B------:R-:W-:Y:S01]  /*4560*/  UIMAD UR39, UR12, UR31, UR30 ;  /* 0x0000001f0c2772a4 */ /* 0x000fe2000f8e021e */
[----:B------:R-:W2:Y:S01]  /*4570*/  LDS.U16 R53, [R119+0x2] ;  /* 0x0000020077357984 */ /* 0x000ea20000000400 */
[----:B------:R-:W-:Y:S01]  /*4580*/  @!P0 IMAD.WIDE.U32 R2, R21, c[0x0][0x1f0], R2 ;  /* 0x00007c0015028a25 */ /* 0x000fe200078e0002 */
[----:B------:R-:W-:Y:S01]  /*4590*/  ULDC.64 UR8, c[0x0][0x1f8] ;  /* 0x00007e0000087ab9 */ /* 0x000fe20000000a00 */
[----:B------:R-:W-:Y:S01]  /*45a0*/  MOV R21, UR10 ;  /* 0x0000000a00157c02 */ /* 0x000fe20008000f00 */
[----:B------:R-:W-:Y:S01]  /*45b0*/  UIMAD UR38, UR11, UR8, URZ ;  /* 0x000000080b2672a4 */ /* 0x000fe2000f8e023f */
[----:B------:R-:W-:Y:S01]  /*45c0*/  @!P0 IMAD.WIDE.U32 R4, R23, c[0x0][0x200], R4 ;  /* 0x0000800017048a25 */ /* 0x000fe200078e0004 */
[----:B------:R-:W-:Y:S01]  /*45d0*/  UIADD3 UR35, UR35, UR29, URZ ;  /* 0x0000001d23237290 */ /* 0x000fe2000fffe03f */
[----:B------:R-:W-:Y:S01]  /*45e0*/  @!P0 IADD3 R3, R3, UR29, RZ ;  /* 0x0000001d03038c10 */ /* 0x000fe2000fffe0ff */
[----:B------:R-:W-:Y:S01]  /*45f0*/  UIMAD UR38, UR10, UR9, UR38 ;  /* 0x000000090a2672a4 */ /* 0x000fe2000f8e0226 */
[----:B------:R-:W-:Y:S01]  /*4600*/  MOV R23, UR10 ;  /* 0x0000000a00177c02 */ /* 0x000fe20008000f00 */
[----:B------:R-:W-:Y:S01]  /*4610*/  ULDC UR29, c[0x0][0x174] ;  /* 0x00005d00001d7ab9 */ /* 0x000fe20000000800 */
[----:B------:R-:W-:Y:S01]  /*4620*/  @!P0 IADD3 R5, R5, UR39, RZ ;  /* 0x0000002705058c10 */ /* 0x000fe2000fffe0ff */
[----:B------:R-:W-:Y:S01]  /*4630*/  ULDC.64 UR30, c[0x0][0x208] ;  /* 0x00008200001e7ab9 */ /* 0x000fe20000000a00 */
[----:B------:R-:W-:Y:S01]  /*4640*/  @!P0 IMAD.WIDE.U32 R2, R21, c[0x0][0x1f8], R2 ;  /* 0x00007e0015028a25 */ /* 0x000fe200078e0002 */
[----:B------:R-:W-:Y:S01]  /*4650*/  UIADD3 UR29, UR6, -UR29, URZ ;  /* 0x8000001d061d7290 */ /* 0x000fe2000fffe03f */
[----:B------:R-:W3:Y:S01]  /*4660*/  LDS.U16 R56, [R119+0x4] ;  /* 0x0000040077387984 */ /* 0x000ee20000000400 */
[----:B------:R-:W-:Y:S01]  /*4670*/  UIADD3 UR33, UR33, UR39, URZ ;  /* 0x0000002721217290 */ /* 0x000fe2000fffe03f */
[----:B------:R-:W-:Y:S01]  /*4680*/  @!P0 IMAD.WIDE.U32 R4, R23, c[0x0][0x208], R4 ;  /* 0x0000820017048a25 */ /* 0x000fe200078e0004 */
[----:B------:R-:W-:Y:S01]  /*4690*/  UIMAD.WIDE.U32 UR8, UR10, UR8, UR34 ;  /* 0x000000080a0872a5 */ /* 0x000fe2000f8e0022 */
[C---:B------:R-:W-:Y:S01]  /*46a0*/  @!P0 IADD3 R22, P1, R120.reuse, R2, RZ ;  /* 0x0000000278168210 */ /* 0x040fe20007f3e0ff */
[----:B------:R-:W-:Y:S01]  /*46b0*/  UIMAD UR34, UR11, UR30, URZ ;  /* 0x0000001e0b2272a4 */ /* 0x000fe2000f8e023f */
[----:B------:R-:W-:Y:S01]  /*46c0*/  LDS.U16 R64, [R119+0x6] ;  /* 0x0000060077407984 */ /* 0x000fe20000000400 */
[----:B------:R-:W-:Y:S01]  /*46d0*/  UIMAD UR29, UR29, -0x800, URZ ;  /* 0xfffff8001d1d78a4 */ /* 0x000fe2000f8e023f */
[----:B------:R-:W-:Y:S01]  /*46e0*/  @!P0 IADD3 R20, P2, R120, R4, RZ ;  /* 0x0000000478148210 */ /* 0x000fe20007f5e0ff */
[----:B------:R-:W-:Y:S01]  /*46f0*/  UIMAD.WIDE.U32 UR32, UR10, UR30, UR32 ;  /* 0x0000001e0a2072a5 */ /* 0x000fe2000f8e0020 */
[----:B------:R-:W-:Y:S01]  /*4700*/  @!P0 IADD3.X R23, R102, UR38, R3, P1, !PT ;  /* 0x0000002666178c10 */ /* 0x000fe20008ffe403 */
[----:B------:R-:W-:Y:S01]  /*4710*/  UIMAD UR31, UR10, UR31, UR34 ;  /* 0x0000001f0a1f72a4 */ /* 0x000fe2000f8e0222 */
[----:B------:R-:W-:Y:S01]  /*4720*/  LEA R32, P1, R120, c[0x0][0x268], 0x1 ;  /* 0x00009a0078207a11 */ /* 0x000fe200078208ff */
[----:B------:R-:W-:Y:S01]  /*4730*/  USHF.R.S32.HI UR30, URZ, 0x1f, UR29 ;  /* 0x0000001f3f1e7899 */ /* 0x000fe2000801141d */
[----:B------:R-:W-:Y:S01]  /*4740*/  @!P0 LEA R4, P3, R20, c[0x0][0x258], 0x1 ;  /* 0x0000960014048a11 */ /* 0x000fe200078608ff */
[----:B------:R-:W-:Y:S01]  /*4750*/  UIADD3 UR35, UP0, UR29, UR8, URZ ;  /* 0x000000081d237290 */ /* 0x000fe2000ff1e03f */
[----:B------:R-:W-:Y:S01]  /*4760*/  LEA.HI.X R21, R120, c[0x0][0x26c], R102, 0x1, P1 ;  /* 0x00009b0078157a11 */ /* 0x000fe200008f0c66 */
        /* <DEDUP_REMOVED lines=8> */
[----:B------:R-:W-:Y:S01]  /*47f0*/  LEA.HI.X R3, R120, c[0x0][0x25c], R102, 0x1, P2 ;  /* 0x0000970078037a11 */ /* 0x000fe200010f0c66 */
[----:B------:R-:W-:Y:S01]  /*4800*/  LDS.U16 R63, [R119+0xa] ;  /* 0x00000a00773f7984 */ /* 0x000fe20000000400 */
[----:B------:R-:W-:Y:S02]  /*4810*/  LEA R32, P2, R25, R32, 0x1 ;  /* 0x0000002019207211 */ /* 0x000fe400078408ff */
[----:B------:R-:W-:Y:S01]  /*4820*/  MOV R26, UR8 ;  /* 0x00000008001a7c02 */ /* 0x000fe20008000f00 */
[----:B-1----:R-:W-:Y:S01]  /*4830*/  LDS.U16 R45, [R119+0xc] ;  /* 0x00000c00772d7984 */ /* 0x002fe20000000400 */
[----:B------:R-:W-:-:S03]  /*4840*/  MOV R28, UR32 ;  /* 0x00000020001c7c02 */ /* 0x000fc60008000f00 */
[----:B------:R-:W-:Y:S01]  /*4850*/  LDS.U16 R40, [R119+0xe] ;  /* 0x00000e0077287984 */ /* 0x000fe20000000400 */
[----:B------:R-:W-:-:S03]  /*4860*/  LEA R2, P4, R27, R2, 0x1 ;  /* 0x000000021b027211 */ /* 0x000fc600078808ff */
[----:B------:R-:W-:Y:S01]  /*4870*/  LDS.U16 R37, [R119+0x10] ;  /* 0x0000100077257984 */ /* 0x000fe20000000400 */
[----:B------:R-:W-:-:S03]  /*4880*/  @!P0 LEA R24, P1, R22, c[0x0][0x268], 0x1 ;  /* 0x00009a0016188a11 */ /* 0x000fc600078208ff */
[----:B------:R-:W-:Y:S01]  /*4890*/  LDS.U16 R30, [R119+0x12] ;  /* 0x00001200771e7984 */ /* 0x000fe20000000400 */
[----:B------:R-:W-:Y:S02]  /*48a0*/  LEA.HI.X R33, R25, R21, R26, 0x1, P2 ;  /* 0x0000001519217211 */ /* 0x000fe400010f0c1a */
[----:B------:R-:W-:Y:S01]  /*48b0*/  PRMT R31, RZ, 0x7610, R31 ;  /* 0x00007610ff1f7816 */ /* 0x000fe2000000001f */
[----:B------:R-:W-:Y:S01]  /*48c0*/  LDS.U16 R26, [R119+0x16] ;  /* 0x00001600771a7984 */ /* 0x000fe20000000400 */
[----:B------:R-:W-:Y:S02]  /*48d0*/  LEA.HI.X R3, R27, R3, R28, 0x1, P4 ;  /* 0x000000031b037211 */ /* 0x000fe400020f0c1c */
[----:B------:R-:W-:Y:S01]  /*48e0*/  PRMT R38, RZ, 0x7610, R38 ;  /* 0x00007610ff267816 */ /* 0x000fe20000000026 */
[----:B------:R-:W-:Y:S01]  /*48f0*/  LDS.U16 R28, [R119+0x14] ;  /* 0x00001400771c7984 */ /* 0x000fe20000000400 */
[----:B------:R-:W-:Y:S02]  /*4900*/  @!P0 LEA.HI.X R25, R22, c[0x0][0x26c], R23, 0x1, P1 ;  /* 0x00009b0016198a11 */ /* 0x000fe400008f0c17 */
[----:B------:R-:W-:Y:S01]  /*4910*/  PRMT R41, RZ, 0x7610, R41 ;  /* 0x00007610ff297816 */ /* 0x000fe20000000029 */
[----:B------:R-:W-:Y:S01]  /*4920*/  LDS.U16 R23, [R119+0x18] ;  /* 0x0000180077177984 */ /* 0x000fe20000000400 */
[----:B------:R-:W-:-:S02]  /*4930*/  @!P0 LEA.HI.X R5, R20, c[0x0][0x25c], R5, 0x1, P3 ;  /* 0x0000970014058a11 */ /* 0x000fc400018f0c05 */
[----:B------:R-:W-:Y:S01]  /*4940*/  ISETP.GE.AND P5, PT, R8, UR28, PT ;  /* 0x0000001c08007c0c */ /* 0x000fe2000bfa6270 */
[----:B------:R-:W-:Y:S01]  /*4950*/  LDS.U16 R22, [R119+0x1a] ;  /* 0x00001a0077167984 */ /* 0x000fe20000000400 */
[----:B------:R-:W-:Y:S02]  /*4960*/  ISETP.GE.AND P6, PT, R7, UR28, PT ;  /* 0x0000001c07007c0c */ /* 0x000fe4000bfc6270 */
[----:B------:R-:W-:Y:S01]  /*4970*/  PRMT R42, RZ, 0x7610, R42 ;  /* 0x00007610ff2a7816 */ /* 0x000fe2000000002a */
[----:B------:R-:W-:Y:S01]  /*4980*/  LDS.U16 R21, [R119+0x1c] ;  /* 0x00001c0077157984 */ /* 0x000fe20000000400 */
[----:B------:R-:W-:Y:S02]  /*4990*/  ISETP.GE.AND P2, PT, R6, UR28, PT ;  /* 0x0000001c06007c0c */ /* 0x000fe4000bf46270 */
[----:B------:R-:W-:Y:S01]  /*49a0*/  PRMT R35, RZ, 0x7610, R35 ;  /* 0x00007610ff237816 */ /* 0x000fe20000000023 */
[----:B------:R-:W-:Y:S01]  /*49b0*/  LDS.U16 R20, [R119+0x1e] ;  /* 0x00001e0077147984 */ /* 0x000fe20000000400 */
[----:B------:R-:W-:-:S02]  /*49c0*/  PRMT R29, RZ, 0x7610, R29 ;  /* 0x00007610ff1d7816 */ /* 0x000fc4000000001d */
[----:B------:R-:W-:Y:S01]  /*49d0*/  PRMT R34, RZ, 0x7610, R34 ;  /* 0x00007610ff227816 */ /* 0x000fe20000000022 */
[----:B------:R-:W-:Y:S01]  /*49e0*/  BAR.SYNC.DEFER_BLOCKING 0x0 ;  /* 0x0000000000007b1d */ /* 0x000fe20000010000 */
[----:B------:R-:W-:Y:S02]  /*49f0*/  ISETP.GE.AND P1, PT, R19, UR28, PT ;  /* 0x0000001c13007c0c */ /* 0x000fe4000bf26270 */
        /* <DEDUP_REMOVED lines=11> */
[----:B------:R-:W4:Y:S01]  /*4ab0*/  @!P1 LDG.E.U16 R31, [R32.64+-0xf80] ;  /* 0xfff0802a201f9981 */ /* 0x000f22000c1e1500 */
[----:B------:R-:W-:Y:S02]  /*4ac0*/  ISETP.GE.AND P1, PT, R9, UR28, PT ;  /* 0x0000001c09007c0c */ /* 0x000fe4000bf26270 */
[----:B------:R-:W-:Y:S01]  /*4ad0*/  PRMT R55, RZ, 0x7610, R55 ;  /* 0x00007610ff377816 */ /* 0x000fe20000000037 */
[----:B------:R-:W5:Y:S01]  /*4ae0*/  @!P2 LDG.E.U16 R35, [R32.64+-0xf00] ;  /* 0xfff1002a2023a981 */ /* 0x000f62000c1e1500 */
[----:B------:R-:W-:Y:S02]  /*4af0*/  ISETP.GE.AND P3, PT, R18, UR28, PT ;  /* 0x0000001c12007c0c */ /* 0x000fe4000bf66270 */
[----:B------:R-:W-:Y:S01]  /*4b00*/  PRMT R54, RZ, 0x7610, R54 ;  /* 0x00007610ff367816 */ /* 0x000fe20000000036 */
[----:B------:R1:W4:Y:S01]  /*4b10*/  @!P0 LDG.E.U16 R27, [R24.64] ;  /* 0x0000002a181b8981 */ /* 0x000322000c1e1500 */
[----:B------:R-:W-:-:S02]  /*4b20*/  ISETP.GE.AND P4, PT, R0, UR28, PT ;  /* 0x0000001c00007c0c */ /* 0x000fc4000bf86270 */
[----:B------:R-:W-:Y:S01]  /*4b30*/  PRMT R58, RZ, 0x7610, R58 ;  /* 0x00007610ff3a7816 */ /* 0x000fe2000000003a */
[----:B------:R-:W5:Y:S01]  /*4b40*/  @!P5 LDG.E.U16 R39, [R32.64+-0xe80] ;  /* 0xfff1802a2027d981 */ /* 0x000f62000c1e1500 */
[----:B------:R-:W-:Y:S02]  /*4b50*/  PRMT R59, RZ, 0x7610, R59 ;  /* 0x00007610ff3b7816 */ /* 0x000fe4000000003b */
[----:B------:R-:W-:Y:S01]  /*4b60*/  PRMT R60, RZ, 0x7610, R60 ;  /* 0x00007610ff3c7816 */ /* 0x000fe2000000003c */
[----:B------:R-:W5:Y:S01]  /*4b70*/  @!P1 LDG.E.U16 R38, [R32.64+-0xe40] ;  /* 0xfff1c02a20269981 */ /* 0x000f62000c1e1500 */
[----:B------:R-:W-:Y:S02]  /*4b80*/  ISETP.GE.AND P1, PT, R10, UR28, PT ;  /* 0x0000001c0a007c0c */ /* 0x000fe4000bf26270 */
[----:B------:R-:W-:Y:S01]  /*4b90*/  PRMT R61, RZ, 0x7610, R61 ;  /* 0x00007610ff3d7816 */ /* 0x000fe2000000003d */
[----:B------:R-:W5:Y:S01]  /*4ba0*/  @!P3 LDG.E.U16 R29, [R32.64+-0xfc0] ;  /* 0xfff0402a201db981 */ /* 0x000f62000c1e1500 */
[----:B------:R-:W-:-:S02]  /*4bb0*/  ISETP.GE.AND P2, PT, R13, UR28, PT ;  /* 0x0000001c0d007c0c */ /* 0x000fc4000bf46270 */
[----:B------:R-:W-:Y:S01]  /*4bc0*/  PRMT R62, RZ, 0x7610, R62 ;  /* 0x00007610ff3e7816 */ /* 0x000fe2000000003e */
[----:B------:R-:W5:Y:S01]  /*4bd0*/  @!P4 LDG.E.U16 R34, [R32.64+-0xf40] ;  /* 0xfff0c02a2022c981 */ /* 0x000f62000c1e1500 */
[----:B-1----:R-:W-:Y:S02]  /*4be0*/  PRMT R25, RZ, 0x7610, R25 ;  /* 0x00007610ff197816 */ /* 0x002fe40000000019 */
[----:B------:R-:W-:Y:S01]  /*4bf0*/  PRMT R65, RZ, 0x7610, R65 ;  /* 0x00007610ff417816 */ /* 0x000fe20000000041 */
[----:B------:R-:W5:Y:S01]  /*4c00*/  @!P6 LDG.E.U16 R36, [R32.64+-0xec0] ;  /* 0xfff1402a2024e981 */ /* 0x000f62000c1e1500 */
[----:B------:R-:W-:Y:S02]  /*4c10*/  PRMT R24, RZ, 0x7610, R24 ;  /* 0x00007610ff187816 */ /* 0x000fe40000000018 */
[----:B------:R-:W-:Y:S01]  /*4c20*/  PRMT R68, RZ, 0x7610, R68 ;  /* 0x00007610ff447816 */ /* 0x000fe20000000044 */
[----:B------:R-:W5:Y:S01]  /*4c30*/  @!P1 LDG.E.U16 R41, [R32.64+-0xe00] ;  /* 0xfff2002a20299981 */ /* 0x000f62000c1e1500 */
[----:B------:R-:W-:Y:S01]  /*4c40*/  ISETP.GE.AND P1, PT, R11, UR28, PT ;  /* 0x0000001c0b007c0c */ /* 0x000fe2000bf26270 */
[----:B0-----:R-:W-:Y:S01]  /*4c50*/  HADD2.F32 R51, -RZ, R51.H0_H0 ;  /* 0x20000033ff337230 */ /* 0x001fe20000004100 */
[----:B------:R-:W-:Y:S01]  /*4c60*/  ISETP.GE.AND P3, PT, R14, UR28, PT ;  /* 0x0000001c0e007c0c */ /* 0x000fe2000bf66270 */
[----:B------:R-:W5:Y:S01]  /*4c70*/  @!P2 LDG.E.U16 R24, [R32.64+-0xd40] ;  /* 0xfff2c02a2018a981 */ /* 0x000f62000c1e1500 */
[----:B------:R-:W-:Y:S01]  /*4c80*/  ISETP.GE.AND P4, PT, R15, UR28, PT ;  /* 0x0000001c0f007c0c */ /* 0x000fe2000bf86270 */
[----:B--2---:R-:W-:Y:S01]  /*4c90*/  HADD2.F32 R53, -RZ, R53.H0_H0 ;  /* 0x20000035ff357230 */ /* 0x004fe20000004100 */
[----:B------:R-:W-:Y:S01]  /*4ca0*/  ISETP.GE.AND P5, PT, R16, UR28, PT ;  /* 0x0000001c10007c0c */ /* 0x000fe2000bfa6270 */
[----:B---3--:R-:W-:Y:S01]  /*4cb0*/  HADD2.F32 R56, -RZ, R56.H0_H0 ;  /* 0x20000038ff387230 */ /* 0x008fe20000004100 */
[----:B------:R-:W-:-:S05]  /*4cc0*/  ULDC.64 UR8, c[0x0][0x2e8] ;  /* 0x0000ba0000087ab9 */ /* 0x000fca0000000a00 */
[----:B------:R-:W2:Y:S01]  /*4cd0*/  @!P1 LDG.E.U16 R42, [R32.64+-0xdc0] ;  /* 0xfff2402a202a9981 */ /* 0x000ea2000c1e1500 */
[----:B------:R-:W-:Y:S02]  /*4ce0*/  ISETP.GE.AND P1, PT, R12, UR28, PT ;  /* 0x0000001c0c007c0c */ /* 0x000fe4000bf26270 */
[----:B------:R-:W-:Y:S01]  /*4cf0*/  ISETP.GE.AND P6, PT, R17, UR28, PT ;  /* 0x0000001c11007c0c */ /* 0x000fe2000bfc6270 */
[----:B------:R-:W3:Y:S04]  /*4d00*/  @!P3 LDG.E.U16 R43, [R32.64+-0xd00] ;  /* 0xfff3002a202bb981 */ /* 0x000ee8000c1e1500 */
[----:B------:R-:W3:Y:S04]  /*4d10*/  @!P4 LDG.E.U16 R44, [R32.64+-0xcc0] ;  /* 0xfff3402a202cc981 */ /* 0x000ee8000c1e1500 */
[----:B------:R-:W3:Y:S04]  /*4d20*/  @!P5 LDG.E.U16 R47, [R32.64+-0xc80] ;  /* 0xfff3802a202fd981 */ /* 0x000ee8000c1e1500 */
[----:B------:R-:W3:Y:S04]  /*4d30*/  @!P1 LDG.E.U16 R25, [R32.64+-0xd80] ;  /* 0xfff2802a20199981 */ /* 0x000ee8000c1e1500 */
[----:B------:R-:W3:Y:S01]  /*4d40*/  @!P6 LDG.E.U16 R46, [R32.64+-0xc40] ;  /* 0xfff3c02a202ee981 */ /* 0x000ee2000c1e1500 */
[----:B------:R-:W-:-:S02]  /*4d50*/  P2R R57, PR, RZ, 0x2 ;  /* 0x00000002ff397803 */ /* 0x000fc40000000000 */
[----:B------:R-:W-:Y:S01]  /*4d60*/  ISETP.GE.AND P1, PT, R18, UR28, PT ;  /* 0x0000001c12007c0c */ /* 0x000fe2000bf26270 */
[----:B----4-:R-:W-:Y:S04]  /*4d70*/  STS.U16 [R130], R27 ;  /* 0x0000001b82007388 */ /* 0x010fe80000000400 */
        /* <DEDUP_REMOVED lines=8> */
[----:B--2---:R-:W-:Y:S04]  /*4e00*/  STS.U16 [R245+0x240], R42 ;  /* 0x0002402af5007388 */ /* 0x004fe80000000400 */
[----:B---3--:R-:W-:Y:S04]  /*4e10*/  STS.U16 [R244+0x280], R25 ;  /* 0x00028019f4007388 */ /* 0x008fe80000000400 */
[----:B------:R-:W-:Y:S04]  /*4e20*/  STS.U16 [R243+0x2c0], R24 ;  /* 0x0002c018f3007388 */ /* 0x000fe80000000400 */
[----:B------:R-:W-:Y:S04]  /*4e30*/  STS.U16 [R242+0x300], R43 ;  /* 0x0003002bf2007388 */ /* 0x000fe80000000400 */
[----:B------:R-:W-:Y:S04]  /*4e40*/  STS.U16 [R241+0x340], R44 ;  /* 0x0003402cf1007388 */ /* 0x000fe80000000400 */
[----:B------:R-:W-:Y:S04]  /*4e50*/  STS.U16 [R240+0x380], R47 ;  /* 0x0003802ff0007388 */ /* 0x000fe80000000400 */
[----:B------:R-:W-:Y:S01]  /*4e60*/  STS.U16 [R239+0x3c0], R46 ;  /* 0x0003c02eef007388 */ /* 0x000fe20000000400 */
[----:B------:R-:W-:-:S06]  /*4e70*/  NOP ;  /* 0x0000000000007918 */ /* 0x000fcc0000000000 */
[----:B------:R-:W-:Y:S04]  /*4e80*/  LDS.U16 R27, [R119] ;  /* 0x00000000771b7984 */ /* 0x000fe80000000400 */
[----:B------:R-:W0:Y:S04]  /*4e90*/  LDS.U16 R29, [R119+0x2] ;  /* 0x00000200771d7984 */ /* 0x000e280000000400 */
[----:B------:R-:W-:Y:S04]  /*4ea0*/  LDS.U16 R31, [R119+0x4] ;  /* 0x00000400771f7984 */ /* 0x000fe80000000400 */
[----:B------:R-:W1:Y:S04]  /*4eb0*/  LDS.U16 R32, [R119+0x6] ;  /* 0x0000060077207984 */ /* 0x000e680000000400 */
[----:B------:R-:W-:Y:S04]  /*4ec0*/  LDS.U16 R33, [R119+0x8] ;  /* 0x0000080077217984 */ /* 0x000fe80000000400 */
[----:B------:R-:W2:Y:S04]  /*4ed0*/  LDS.U16 R34, [R119+0xa] ;  /* 0x00000a0077227984 */ /* 0x000ea80000000400 */
[----:B------:R-:W-:Y:S04]  /*4ee0*/  LDS.U16 R35, [R119+0xc] ;  /* 0x00000c0077237984 */ /* 0x000fe80000000400 */
[----:B------:R-:W3:Y:S04]  /*4ef0*/  LDS.U16 R36, [R119+0xe] ;  /* 0x00000e0077247984 */ /* 0x000ee80000000400 */
[----:B------:R-:W-:Y:S04]  /*4f00*/  LDS.U16 R38, [R119+0x10] ;  /* 0x0000100077267984 */ /* 0x000fe80000000400 */
[----:B------:R-:W4:Y:S04]  /*4f10*/  LDS.U16 R39, [R119+0x12] ;  /* 0x0000120077277984 */ /* 0x000f280000000400 */
[----:B------:R-:W-:Y:S04]  /*4f20*/  LDS.U16 R41, [R119+0x14] ;  /* 0x0000140077297984 */ /* 0x000fe80000000400 */
[----:B------:R-:W2:Y:S04]  /*4f30*/  LDS.U16 R42, [R119+0x16] ;  /* 0x00001600772a7984 */ /* 0x000ea80000000400 */
[----:B------:R-:W-:Y:S04]  /*4f40*/  LDS.U16 R43, [R119+0x18] ;  /* 0x00001800772b7984 */ /* 0x000fe80000000400 */
[----:B------:R-:W0:Y:S04]  /*4f50*/  LDS.U16 R44, [R119+0x1a] ;  /* 0x00001a00772c7984 */ /* 0x000e280000000400 */
[----:B------:R-:W0:Y:S04]  /*4f60*/  LDS.U16 R46, [R119+0x1c] ;  /* 0x00001c00772e7984 */ /* 0x000e280000000400 */
[----:B------:R-:W0:Y:S04]  /*4f70*/  LDS.U16 R47, [R119+0x1e] ;  /* 0x00001e00772f7984 */ /* 0x000e280000000400 */
[----:B------:R-:W-:Y:S06]  /*4f80*/  BAR.SYNC.DEFER_BLOCKING 0x0 ;  /* 0x0000000000007b1d */ /* 0x000fec0000010000 */
        /* <DEDUP_REMOVED lines=15> */
[----:B------:R-:W-:Y:S02]  /*5080*/  ISETP.GE.AND P1, PT, R9, UR28, PT ;  /* 0x0000001c09007c0c */ /* 0x000fe4000bf26270 */
[----:B0-----:R-:W-:Y:S01]  /*5090*/  PRMT R5, RZ, 0x7610, R5 ;  /* 0x00007610ff057816 */ /* 0x001fe20000000005 */
[----:B------:R0:W5:Y:S01]  /*50a0*/  @!P6 LDG.E.U16 R68, [R2.64+-0xc40] ;  /* 0xfff3c02a0244e981 */ /* 0x000162000c1e1500 */
[----:B------:R-:W-:-:S05]  /*50b0*/  PRMT R4, RZ, 0x7610, R4 ;  /* 0x00007610ff047816 */ /* 0x000fca0000000004 */
[----:B------:R0:W5:Y:S01]  /*50c0*/  @!P0 LDG.E.U16 R5, [R2.64+-0xe80] ;  /* 0xfff1802a02058981 */ /* 0x000162000c1e1500 */
[----:B------:R-:W-:-:S03]  /*50d0*/  ISETP.GE.AND P0, PT, R10, UR28, PT ;  /* 0x0000001c0a007c0c */ /* 0x000fc6000bf06270 */
[----:B------:R0:W5:Y:S01]  /*50e0*/  @!P1 LDG.E.U16 R4, [R2.64+-0xe40] ;  /* 0xfff1c02a02049981 */ /* 0x000162000c1e1500 */
[----:B------:R-:W-:Y:S02]  /*50f0*/  ISETP.NE.AND P1, PT, R57, RZ, PT ;  /* 0x000000ff3900720c */ /* 0x000fe40003f25270 */
[----:B------:R-:W-:-:S07]  /*5100*/  PRMT R57, RZ, 0x7610, R57 ;  /* 0x00007610ff397816 */ /* 0x000fce0000000039 */
[----:B------:R0:W5:Y:S01]  /*5110*/  @!P0 LDG.E.U16 R57, [R2.64+-0xe00] ;  /* 0xfff2002a02398981 */ /* 0x000162000c1e1500 */
[----:B------:R-:W-:-:S03]  /*5120*/  ISETP.GE.AND P0, PT, R11, UR28, PT ;  /* 0x0000001c0b007c0c */ /* 0x000fc6000bf06270 */
[----:B------:R0:W5:Y:S10]  /*5130*/  @!P1 LDG.E.U16 R59, [R2.64+-0xd80] ;  /* 0xfff2802a023b9981 */ /* 0x000174000c1e1500 */
[----:B------:R0:W5:Y:S01]  /*5140*/  @!P0 LDG.E.U16 R58, [R2.64+-0xdc0] ;  /* 0xfff2402a023a8981 */ /* 0x000162000c1e1500 */
[----:B------:R-:W-:-:S02]  /*5150*/  HADD2.F32 R25, -RZ, R29.H0_H0 ;  /* 0x2000001dff197230 */ /* 0x000fc40000004100 */
[----:B-1----:R-:W-:Y:S02]  /*5160*/  HADD2.F32 R29, -RZ, R32.H0_H0 ;  /* 0x20000020ff1d7230 */ /* 0x002fe40000004100 */
[----:B--2---:R-:W-:Y:S02]  /*5170*/  HADD2.F32 R32, -RZ, R34.H0_H0 ;  /* 0x20000022ff207230 */ /* 0x004fe40000004100 */
[----:B------:R-:W-:Y:S02]  /*5180*/  HADD2.F32 R24, -RZ, R27.H0_H0 ;  /* 0x2000001bff187230 */ /* 0x000fe40000004100 */
[----:B---3--:R-:W-:Y:S02]  /*5190*/  HADD2.F32 R34, -RZ, R36.H0_H0 ;  /* 0x20000024ff227230 */ /* 0x008fe40000004100 */
[----:B------:R-:W-:Y:S02]  /*51a0*/  HADD2.F32 R27, -RZ, R31.H0_H0 ;  /* 0x2000001fff1b7230 */ /* 0x000fe40000004100 */
[----:B----4-:R-:W-:-:S02]  /*51b0*/  HADD2.F32 R36, -RZ, R39.H0_H0 ;  /* 0x20000027ff247230 */ /* 0x010fc40000004100 */
[----:B------:R-:W-:Y:S02]  /*51c0*/  HADD2.F32 R31, -RZ, R33.H0_H0 ;  /* 0x20000021ff1f7230 */ /* 0x000fe40000004100 */
[----:B------:R-:W-:Y:S02]  /*51d0*/  HADD2.F32 R39, -RZ, R42.H0_H0 ;  /* 0x2000002aff277230 */ /* 0x000fe40000004100 */
[----:B------:R-:W-:Y:S02]  /*51e0*/  HADD2.F32 R33, -RZ, R35.H0_H0 ;  /* 0x20000023ff217230 */ /* 0x000fe40000004100 */
[----:B------:R-:W-:Y:S02]  /*51f0*/  HADD2.F32 R42, -RZ, R44.H0_H0 ;  /* 0x2000002cff2a7230 */ /* 0x000fe40000004100 */
[----:B------:R-:W-:Y:S02]  /*5200*/  HADD2.F32 R35, -RZ, R38.H0_H0 ;  /* 0x20000026ff237230 */ /* 0x000fe40000004100 */
[----:B------:R-:W-:Y:S01]  /*5210*/  HADD2.F32 R38, -RZ, R41.H0_H0 ;  /* 0x20000029ff267230 */ /* 0x000fe20000004100 */
[----:B------:R-:W-:Y:S01]  /*5220*/  FMUL.FTZ R69, R25, -1.4426950216293334961 ;  /* 0xbfb8aa3b19457820 */ /* 0x000fe20000410000 */
[----:B------:R-:W-:-:S02]  /*5230*/  HADD2.F32 R41, -RZ, R43.H0_H0 ;  /* 0x2000002bff297230 */ /* 0x000fc40000004100 */
[----:B------:R-:W-:Y:S01]  /*5240*/  HADD2.F32 R43, -RZ, R46.H0_H0 ;  /* 0x2000002eff2b7230 */ /* 0x000fe20000004100 */
[----:B------:R-:W-:Y:S02]  /*5250*/  FMUL.FTZ R46, R42, -1.4426950216293334961 ;  /* 0xbfb8aa3b2a2e7820 */ /* 0x000fe40000410000 */
[----:B------:R-:W-:Y:S01]  /*5260*/  MUFU.EX2 R69, R69 ;  /* 0x0000004500457308 */ /* 0x000fe20000000800 */
[----:B------:R-:W-:-:S07]  /*5270*/  FMUL.FTZ R67, R24, -1.4426950216293334961 ;  /* 0xbfb8aa3b18437820 */ /* 0x000fce0000410000 */
[----:B------:R-:W-:Y:S01]  /*5280*/  MUFU.EX2 R80, R46 ;  /* 0x0000002e00507308 */ /* 0x000fe20000000800 */
[----:B0-----:R-:W-:-:S07]  /*5290*/  FMUL.FTZ R2, R29, -1.4426950216293334961 ;  /* 0xbfb8aa3b1d027820 */ /* 0x001fce0000410000 */
[----:B------:R-:W0:Y:S01]  /*52a0*/  MUFU.EX2 R67, R67 ;  /* 0x0000004300437308 */ /* 0x000e220000000800 */
[----:B------:R-:W-:Y:S01]  /*52b0*/  FMUL.FTZ R3, R31, -1.4426950216293334961 ;  /* 0xbfb8aa3b1f037820 */ /* 0x000fe20000410000 */
[----:B------:R-:W-:Y:S01]  /*52c0*/  HADD2.F32 R44, -RZ, R47.H0_H0 ;  /* 0x2000002fff2c7230 */ /* 0x000fe20000004100 */
[----:B------:R-:W-:-:S05]  /*52d0*/  FMUL.FTZ R70, R27, -1.4426950216293334961 ;  /* 0xbfb8aa3b1b467820 */ /* 0x000fca0000410000 */
[----:B------:R-:W1:Y:S01]  /*52e0*/  MUFU.EX2 R2, R2 ;  /* 0x0000000200027308 */ /* 0x000e620000000800 */
[----:B0-----:R-:W-:-:S07]  /*52f0*/  FADD.FTZ R47, R67, 1 ;  /* 0x3f800000432f7421 */ /* 0x001fce0000010000 */
[----:B------:R-:W0:Y:S08]  /*5300*/  MUFU.EX2 R3, R3 ;  /* 0x0000000300037308 */ /* 0x000e300000000800 */
[----:B------:R-:W-:Y:S01]  /*5310*/  MUFU.EX2 R70, R70 ;  /* 0x0000004600467308 */ /* 0x000fe20000000800 */
[----:B-1----:R-:W-:-:S07]  /*5320*/  FADD.FTZ R2, R2, 1 ;  /* 0x3f80000002027421 */ /* 0x002fce0000010000 */
[----:B------:R-:W-:Y:S01]  /*5330*/  MUFU.RCP R47, R47 ;  /* 0x0000002f002f7308 */ /* 0x000fe20000001000 */
[----:B------:R-:W-:Y:S02]  /*5340*/  FMUL.FTZ R71, R32, -1.4426950216293334961 ;  /* 0xbfb8aa3b20477820 */ /* 0x000fe40000410000 */
[----:B0-----:R-:W-:-:S05]  /*5350*/  FADD.FTZ R3, R3, 1 ;  /* 0x3f80000003037421 */ /* 0x001fca0000010000 */
[----:B------:R-:W-:Y:S01]  /*5360*/  MUFU.EX2 R71, R71 ;  /* 0x0000004700477308 */ /* 0x000fe20000000800 */
[----:B------:R-:W-:Y:S02]  /*5370*/  FMUL.FTZ R72, R33, -1.4426950216293334961 ;  /* 0xbfb8aa3b21487820 */ /* 0x000fe40000410000 */
[----:B------:R-:W-:-:S05]  /*5380*/  FMUL.FTZ R73, R34, -1.4426950216293334961 ;  /* 0xbfb8aa3b22497820 */ /* 0x000fca0000410000 */
[----:B------:R-:W-:Y:S01]  /*5390*/  MUFU.EX2 R72, R72 ;  /* 0x0000004800487308 */ /* 0x000fe20000000800 */
[----:B------:R-:W-:-:S07]  /*53a0*/  FMUL.FTZ R74, R35, -1.4426950216293334961 ;  /* 0xbfb8aa3b234a7820 */ /* 0x000fce0000410000 */
[----:B------:R-:W-:Y:S01]  /*53b0*/  MUFU.EX2 R73, R73 ;  /* 0x0000004900497308 */ /* 0x000fe20000000800 */
[----:B------:R-:W-:Y:S01]  /*53c0*/  FMUL.FTZ R81, R44, -1.4426950216293334961 ;  /* 0xbfb8aa3b2c517820 */ /* 0x000fe20000410000 */
[----:B------:R-:W-:-:S06]  /*53d0*/  HADD2.F32 R64, -RZ, R64.H0_H0 ;  /* 0x20000040ff407230 */ /* 0x000fcc0000004100 */
[----:B------:R-:W0:Y:S01]  /*53e0*/  MUFU.EX2 R74, R74 ;  /* 0x0000004a004a7308 */ /* 0x000e220000000800 */
[----:B------:R-:W-:Y:S02]  /*53f0*/  FMUL.FTZ R75, R36, -1.4426950216293334961 ;  /* 0xbfb8aa3b244b7820 */ /* 0x000fe40000410000 */
[----:B------:R-:W-:Y:S02]  /*5400*/  FMUL.FTZ R76, R38, -1.4426950216293334961 ;  /* 0xbfb8aa3b264c7820 */ /* 0x000fe40000410000 */
[----:B------:R-:W-:-:S03]  /*5410*/  FMUL.FTZ R78, R41, -1.4426950216293334961 ;  /* 0xbfb8aa3b294e7820 */ /* 0x000fc60000410000 */
[----:B------:R-:W-:Y:S01]  /*5420*/  MUFU.EX2 R84, R81 ;  /* 0x0000005100547308 */ /* 0x000fe20000000800 */
[----:B------:R-:W-:Y:S01]  /*5430*/  HADD2.F32 R66, -RZ, R66.H0_H0 ;  /* 0x20000042ff427230 */ /* 0x000fe20000004100 */
[----:B------:R-:W-:Y:S01]  /*5440*/  FMUL.FTZ R77, R39, -1.4426950216293334961 ;  /* 0xbfb8aa3b274d7820 */ /* 0x000fe20000410000 */
[----:B------:R-:W-:-:S05]  /*5450*/  HADD2.F32 R63, -RZ, R63.H0_H0 ;  /* 0x2000003fff3f7230 */ /* 0x000fca0000004100 */
[----:B------:R-:W-:Y:S01]  /*5460*/  MUFU.EX2 R75, R75 ;  /* 0x0000004b004b7308 */ /* 0x000fe20000000800 */
[----:B0-----:R-:W-:Y:S01]  /*5470*/  FADD.FTZ R74, R74, 1 ;  /* 0x3f8000004a4a7421 */ /* 0x001fe20000010000 */
[----:B-----5:R-:W-:Y:S04]  /*5480*/  STS.U16 [R130], R48 ;  /* 0x0000003082007388 */ /* 0x020fe80000000400 */
        /* <DEDUP_REMOVED lines=16> */
[----:B------:R-:W4:Y:S04]  /*5590*/  LDS.U16 R46, [R119] ;  /* 0x00000000772e7984 */ /* 0x000f280000000400 */
[----:B------:R-:W5:Y:S01]  /*55a0*/  LDS.U16 R48, [R119+0x2] ;  /* 0x0000020077307984 */ /* 0x000f620000000400 */
[----:B0-----:R-:W-:-:S03]  /*55b0*/  FADD.FTZ R50, R69, 1 ;  /* 0x3f80000045327421 */ /* 0x001fc60000010000 */
[----:B------:R-:W0:Y:S03]  /*55c0*/  LDS.U16 R49, [R119+0x4] ;  /* 0x0000040077317984 */ /* 0x000e260000000400 */
[----:B------:R-:W2:Y:S01]  /*55d0*/  MUFU.RCP R50, R50 ;  /* 0x0000003200327308 */ /* 0x000ea20000001000 */
[----:B------:R-:W0:Y:S04]  /*55e0*/  LDS.U16 R59, [R119+0x6] ;  /* 0x00000600773b7984 */ /* 0x000e280000000400 */
[----:B------:R-:W0:Y:S03]  /*55f0*/  LDS.U16 R61, [R119+0x8] ;  /* 0x00000800773d7984 */ /* 0x000e260000000400 */
[----:B-1----:R2:W-:Y:S01]  /*5600*/  MUFU.RCP R54, R2 ;  /* 0x0000000200367308 */ /* 0x0025e20000001000 */
[----:B------:R-:W1:Y:S01]  /*5610*/  LDS.U16 R62, [R119+0xa] ;  /* 0x00000a00773e7984 */ /* 0x000e620000000400 */
[----:B------:R-:W-:-:S02]  /*5620*/  FADD.FTZ R52, R70, 1 ;  /* 0x3f80000046347421 */ /* 0x000fc40000010000 */
[----:B--2---:R-:W-:-:S04]  /*5630*/  FADD.FTZ R2, -R50, 1 ;  /* 0x3f80000032027421 */ /* 0x004fc80000010100 */
[----:B------:R2:W-:Y:S01]  /*5640*/  MUFU.RCP R58, R3 ;  /* 0x00000003003a7308 */ /* 0x0005e20000001000 */
[----:B---3--:R-:W-:Y:S02]  /*5650*/  FFMA.FTZ R68, R25, R2, 1 ;  /* 0x3f80000019447423 */ /* 0x008fe40000010002 */
[----:B------:R-:W3:Y:S01]  /*5660*/  LDS.U16 R2, [R119+0xc] ;  /* 0x00000c0077027984 */ /* 0x000ee20000000400 */
[----:B----4-:R-:W-:Y:S01]  /*5670*/  HADD2.F32 R46, -RZ, R46.H0_H0 ;  /* 0x2000002eff2e7230 */ /* 0x010fe20000004100 */
[----:B--2---:R-:W-:Y:S01]  /*5680*/  FADD.FTZ R3, -R47, 1 ;  /* 0x3f8000002f037421 */ /* 0x004fe20000010100 */
[----:B-----5:R-:W-:-:S03]  /*5690*/  HADD2.F32 R48, -RZ, R48.H0_H0 ;  /* 0x20000030ff307230 */ /* 0x020fc60000004100 */
[----:B------:R-:W-:Y:S01]  /*56a0*/  FMUL.FTZ R4, R51, R46 ;  /* 0x0000002e33047220 */ /* 0x000fe20000410000 */
[----:B------:R-:W2:Y:S01]  /*56b0*/  MUFU.RCP R52, R52 ;  /* 0x0000003400347308 */ /* 0x000ea20000001000 */
[----:B------:R-:W-:Y:S02]  /*56c0*/  FFMA.FTZ R3, R24, R3, 1 ;  /* 0x3f80000018037423 */ /* 0x000fe40000010003 */
[----:B------:R-:W-:Y:S02]  /*56d0*/  FMUL.FTZ R5, R53, R48 ;  /* 0x0000003035057220 */ /* 0x000fe40000410000 */
[----:B------:R-:W-:Y:S02]  /*56e0*/  FMUL.FTZ R4, R47, R4 ;  /* 0x000000042f047220 */ /* 0x000fe40000410000 */
[----:B------:R-:W-:Y:S02]  /*56f0*/  FMUL.FTZ R65, R50, R5 ;  /* 0x0000000532417220 */ /* 0x000fe40000410000 */
[----:B------:R-:W-:-:S02]  /*5700*/  FMUL.FTZ R5, R4, R3 ;  /* 0x0000000304057220 */ /* 0x000fc40000410000 */
[----:B------:R-:W4:Y:S01]  /*5710*/  LDS.U16 R3, [R119+0xe] ;  /* 0x00000e0077037984 */ /* 0x000f220000000400 */
[----:B------:R-:W-:-:S03]  /*5720*/  FADD.FTZ R55, R71, 1 ;  /* 0x3f80000047377421 */ /* 0x000fc60000010000 */
[----:B------:R-:W5:Y:S01]  /*5730*/  LDS.U16 R4, [R119+0x10] ;  /* 0x0000100077047984 */ /* 0x000f620000000400 */
[----:B0-----:R-:W-:Y:S01]  /*5740*/  HADD2.F32 R49, -RZ, R49.H0_H0 ;  /* 0x20000031ff317230 */ /* 0x001fe20000004100 */
[----:B--2---:R-:W-:Y:S01]  /*5750*/  FADD.FTZ R70, -R52, 1 ;  /* 0x3f80000034467421 */ /* 0x004fe20000010100 */
[----:B------:R-:W0:Y:S03]  /*5760*/  MUFU.RCP R55, R55 ;  /* 0x0000003700377308 */ /* 0x000e260000001000 */
[----:B------:R-:W-:Y:S01]  /*5770*/  FMUL.FTZ R67, R56, R49 ;  /* 0x0000003138437220 */ /* 0x000fe20000410000 */
[----:B------:R-:W-:Y:S01]  /*5780*/  HADD2.F32 R59, -RZ, R59.H0_H0 ;  /* 0x2000003bff3b7230 */ /* 0x000fe20000004100 */
[----:B------:R-:W-:Y:S02]  /*5790*/  FADD.FTZ R60, R72, 1 ;  /* 0x3f800000483c7421 */ /* 0x000fe40000010000 */
[----:B------:R-:W-:-:S02]  /*57a0*/  FFMA.FTZ R70, R27, R70, 1 ;  /* 0x3f8000001b467423 */ /* 0x000fc40000010046 */
[----:B------:R-:W-:Y:S02]  /*57b0*/  FMUL.FTZ R67, R52, R67 ;  /* 0x0000004334437220 */ /* 0x000fe40000410000 */
[----:B------:R-:W2:Y:S02]  /*57c0*/  MUFU.RCP R60, R60 ;  /* 0x0000003c003c7308 */ /* 0x000ea40000001000 */
[----:B------:R-:W-:Y:S02]  /*57d0*/  FMUL.FTZ R81, R67, R70 ;  /* 0x0000004643517220 */ /* 0x000fe40000410000 */
[----:B------:R-:W-:Y:S02]  /*57e0*/  FADD.FTZ R70, -R54, 1 ;  /* 0x3f80000036467421 */ /* 0x000fe40000010100 */
[----:B------:R-:W-:Y:S01]  /*57f0*/  FMUL.FTZ R67, R64, R59 ;  /* 0x0000003b40437220 */ /* 0x000fe20000410000 */
[----:B------:R-:W-:Y:S01]  /*5800*/  HADD2.F32 R61, -RZ, R61.H0_H0 ;  /* 0x2000003dff3d7230 */ /* 0x000fe20000004100 */
[----:B------:R-:W2:Y:S01]  /*5810*/  MUFU.EX2 R76, R76 ;  /* 0x0000004c004c7308 */ /* 0x000ea20000000800 */
[----:B------:R-:W-:-:S02]  /*5820*/  FADD.FTZ R57, R73, 1 ;  /* 0x3f80000049397421 */ /* 0x000fc40000010000 */
[----:B------:R-:W-:Y:S02]  /*5830*/  FFMA.FTZ R70, R29, R70, 1 ;  /* 0x3f8000001d467423 */ /* 0x000fe40000010046 */
[----:B------:R-:W-:Y:S01]  /*5840*/  FMUL.FTZ R67, R54, R67 ;  /* 0x0000004336437220 */ /* 0x000fe20000410000 */
[----:B-1----:R-:W-:Y:S01]  /*5850*/  HADD2.F32 R62, -RZ, R62.H0_H0 ;  /* 0x2000003eff3e7230 */ /* 0x002fe20000004100 */
[----:B0-----:R-:W-:Y:S01]  /*5860*/  FADD.FTZ R71, -R55, 1 ;  /* 0x3f80000037477421 */ /* 0x001fe20000010100 */
[----:B------:R-:W0:Y:S01]  /*5870*/  MUFU.EX2 R78, R78 ;  /* 0x0000004e004e7308 */ /* 0x000e220000000800 */
[----:B------:R-:W-:Y:S02]  /*5880*/  FADD.FTZ R72, -R58, 1 ;  /* 0x3f8000003a487421 */ /* 0x000fe40000010100 */
[----:B------:R-:W-:Y:S02]  /*5890*/  FMUL.FTZ R69, R66, R61 ;  /* 0x0000003d42457220 */ /* 0x000fe40000410000 */
[----:B------:R-:W-:Y:S01]  /*58a0*/  FMUL.FTZ R86, R67, R70 ;  /* 0x0000004643567220 */ /* 0x000fe20000410000 */
[----:B------:R-:W-:Y:S01]  /*58b0*/  HADD2.F32 R70, -RZ, R45.H0_H0 ;  /* 0x2000002dff467230 */ /* 0x000fe20000004100 */
[----:B------:R-:W-:Y:S01]  /*58c0*/  FMUL.FTZ R82, R65, R68 ;  /* 0x0000004441527220 */ /* 0x000fe20000410000 */
[----:B------:R-:W1:Y:S01]  /*58d0*/  MUFU.EX2 R77, R77 ;  /* 0x0000004d004d7308 */ /* 0x000e620000000800 */
[----:B------:R-:W-:Y:S01]  /*58e0*/  FFMA.FTZ R73, R32, R71, 1 ;  /* 0x3f80000020497423 */ /* 0x000fe20000010047 */
[----:B---3--:R-:W-:Y:S01]  /*58f0*/  HADD2.F32 R45, -RZ, R2.H0_H0 ;  /* 0x20000002ff2d7230 */ /* 0x008fe20000004100 */
[----:B------:R-:W-:-:S02]  /*5900*/  FFMA.FTZ R72, R31, R72, 1 ;  /* 0x3f8000001f487423 */ /* 0x000fc40000010048 */
[----:B------:R-:W-:-:S03]  /*5910*/  FMUL.FTZ R71, R58, R69 ;  /* 0x000000453a477220 */ /* 0x000fc60000410000 */
[----:B------:R-:W3:Y:S01]  /*5920*/  MUFU.RCP R57, R57 ;  /* 0x0000003900397308 */ /* 0x000ee20000001000 */
[----:B------:R-:W-:Y:S02]  /*5930*/  FMUL.FTZ R87, R71, R72 ;  /* 0x0000004847577220 */ /* 0x000fe40000410000 */
[----:B------:R-:W-:-:S05]  /*5940*/  FMUL.FTZ R67, R70, R45 ;  /* 0x0000002d46437220 */ /* 0x000fca0000410000 */
[----:B------:R0:W1:Y:S01]  /*5950*/  MUFU.RCP R68, R74 ;  /* 0x0000004a00447308 */ /* 0x0000620000001000 */
[----:B--2---:R-:W-:Y:S02]  /*5960*/  FADD.FTZ R72, -R60, 1 ;  /* 0x3f8000003c487421 */ /* 0x004fe40000010100 */
[----:B------:R-:W-:Y:S02]  /*5970*/  FMUL.FTZ R79, R43, -1.4426950216293334961 ;  /* 0xbfb8aa3b2b4f7820 */ /* 0x000fe40000410000 */
[----:B0-----:R-:W-:-:S04]  /*5980*/  FMUL.FTZ R74, R63, R62 ;  /* 0x0000003e3f4a7220 */ /* 0x001fc80000410000 */
[----:B------:R-:W-:Y:S02]  /*5990*/  FMUL.FTZ R74, R55, R74 ;  /* 0x0000004a374a7220 */ /* 0x000fe40000410000 */
[----:B------:R-:W-:Y:S01]  /*59a0*/  FMUL.FTZ R2, R60, R67 ;  /* 0x000000433c027220 */ /* 0x000fe20000410000 */
[----:B------:R-:W-:Y:S01]  /*59b0*/  HADD2.F32 R67, -RZ, R40.H0_H0 ;  /* 0x20000028ff437230 */ /* 0x000fe20000004100 */
[----:B------:R-:W-:Y:S01]  /*59c0*/  FADD.FTZ R65, R75, 1 ;  /* 0x3f8000004b417421 */ /* 0x000fe20000010000 */
[----:B------:R0:W2:Y:S01]  /*59d0*/  MUFU.EX2 R83, R79 ;  /* 0x0000004f00537308 */ /* 0x0000a20000000800 */
[----:B------:R-:W-:Y:S01]  /*59e0*/  FADD.FTZ R76, R76, 1 ;  /* 0x3f8000004c4c7421 */ /* 0x000fe20000010000 */
[----:B------:R-:W-:Y:S01]  /*59f0*/  LDS.U16 R75, [R119+0x14] ;  /* 0x00001400774b7984 */ /* 0x000fe20000000400 */
[----:B------:R-:W-:Y:S01]  /*5a00*/  FMUL.FTZ R88, R74, R73 ;  /* 0x000000494a587220 */ /* 0x000fe20000410000 */
[----:B----4-:R-:W-:Y:S01]  /*5a10*/  HADD2.F32 R40, -RZ, R3.H0_H0 ;  /* 0x20000003ff287230 */ /* 0x010fe20000004100 */
[----:B------:R-:W-:Y:S01]  /*5a20*/  FFMA.FTZ R71, R33, R72, 1 ;  /* 0x3f80000021477423 */ /* 0x000fe20000010048 */
[----:B------:R-:W4:Y:S01]  /*5a30*/  LDS.U16 R73, [R119+0x12] ;  /* 0x0000120077497984 */ /* 0x000f220000000400 */
[----:B------:R-:W-:Y:S01]  /*5a40*/  HADD2.F32 R72, -RZ, R37.H0_H0 ;  /* 0x20000025ff487230 */ /* 0x000fe20000004100 */
[----:B0-----:R-:W-:Y:S01]  /*5a50*/  FADD.FTZ R79, R78, 1 ;  /* 0x3f8000004e4f7421 */ /* 0x001fe20000010000 */
[----:B-----5:R-:W-:Y:S01]  /*5a60*/  HADD2.F32 R37, -RZ, R4.H0_H0 ;  /* 0x20000004ff257230 */ /* 0x020fe20000004100 */
[----:B------:R-:W-:Y:S01]  /*5a70*/  MUFU.RCP R69, R76 ;  /* 0x0000004c00457308 */ /* 0x000fe20000001000 */
[----:B-1----:R-:W-:Y:S01]  /*5a80*/  FADD.FTZ R74, R77, 1 ;  /* 0x3f8000004d4a7421 */ /* 0x002fe20000010000 */
[----:B------:R-:W-:Y:S01]  /*5a90*/  LDS.U16 R78, [R119+0x18] ;  /* 0x00001800774e7984 */ /* 0x000fe20000000400 */
[----:B------:R-:W-:-:S02]  /*5aa0*/  FMUL.FTZ R89, R2, R71 ;  /* 0x0000004702597220 */ /* 0x000fc40000410000 */
[----:B---3--:R-:W-:Y:S01]  /*5ab0*/  FADD.FTZ R3, -R57, 1 ;  /* 0x3f80000039037421 */ /* 0x008fe20000010100 */
[----:B------:R-:W0:Y:S01]  /*5ac0*/  LDS.U16 R77, [R119+0x16] ;  /* 0x00001600774d7984 */ /* 0x000e220000000400 */
[----:B------:R-:W-:Y:S01]  /*5ad0*/  FMUL.FTZ R2, R67, R40 ;  /* 0x0000002843027220 */ /* 0x000fe20000410000 */
[----:B------:R1:W3:Y:S01]  /*5ae0*/  MUFU.RCP R76, R79 ;  /* 0x0000004f004c7308 */ /* 0x0002e20000001000 */
[----:B------:R-:W-:Y:S02]  /*5af0*/  FADD.FTZ R4, -R68, 1 ;  /* 0x3f80000044047421 */ /* 0x000fe40000010100 */
[----:B------:R-:W-:Y:S02]  /*5b00*/  FFMA.FTZ R3, R34, R3, 1 ;  /* 0x3f80000022037423 */ /* 0x000fe40000010003 */
[----:B------:R-:W-:Y:S02]  /*5b10*/  FMUL.FTZ R2, R57, R2 ;  /* 0x0000000239027220 */ /* 0x000fe40000410000 */
[----:B-1----:R-:W-:-:S02]  /*5b20*/  FMUL.FTZ R79, R72, R37 ;  /* 0x00000025484f7220 */ /* 0x002fc40000410000 */
[----:B------:R-:W-:Y:S02]  /*5b30*/  FFMA.FTZ R4, R35, R4, 1 ;  /* 0x3f80000023047423 */ /* 0x000fe40000010004 */
[----:B------:R-:W-:Y:S02]  /*5b40*/  FMUL.FTZ R79, R68, R79 ;  /* 0x0000004f444f7220 */ /* 0x000fe40000410000 */
[----:B------:R-:W-:Y:S02]  /*5b50*/  FMUL.FTZ R90, R2, R3 ;  /* 0x00000003025a7220 */ /* 0x000fe40000410000 */
[----:B------:R-:W-:Y:S01]  /*5b60*/  FMUL.FTZ R91, R79, R4 ;  /* 0x000000044f5b7220 */ /* 0x000fe20000410000 */
[----:B------:R-:W1:Y:S04]  /*5b70*/  LDS.U16 R2, [R119+0x1a] ;  /* 0x00001a0077027984 */ /* 0x000e680000000400 */
[----:B------:R-:W5:Y:S04]  /*5b80*/  LDS.U16 R3, [R119+0x1c] ;  /* 0x00001c0077037984 */ /* 0x000f680000000400 */
[----:B------:R-:W1:Y:S01]  /*5b90*/  LDS.U16 R4, [R119+0x1e] ;  /* 0x00001e0077047984 */ /* 0x000e620000000400 */
[----:B------:R-:W0:Y:S08]  /*5ba0*/  MUFU.RCP R74, R74 ;  /* 0x0000004a004a7308 */ /* 0x000e300000001000 */
[----:B------:R-:W4:Y:S01]  /*5bb0*/  MUFU.RCP R65, R65 ;  /* 0x0000004100417308 */ /* 0x000f220000001000 */
[----:B------:R-:W-:-:S02]  /*5bc0*/  FADD.FTZ R71, R80, 1 ;  /* 0x3f80000050477421 */ /* 0x000fc40000010000 */
[----:B--2---:R-:W-:Y:S02]  /*5bd0*/  FADD.FTZ R80, R83, 1 ;  /* 0x3f80000053507421 */ /* 0x004fe40000010000 */
[----:B------:R-:W-:Y:S01]  /*5be0*/  FADD.FTZ R79, R84, 1 ;  /* 0x3f800000544f7421 */ /* 0x000fe20000010000 */
[----:B------:R-:W-:Y:S01]  /*5bf0*/  HADD2.F32 R30, -RZ, R30.H0_H0 ;  /* 0x2000001eff1e7230 */ /* 0x000fe20000004100 */
[----:B---3--:R-:W-:Y:S01]  /*5c00*/  FADD.FTZ R94, -R76, 1 ;  /* 0x3f8000004c5e7421 */ /* 0x008fe20000010100 */
[----:B------:R-:W-:Y:S01]  /*5c10*/  HADD2.F32 R28, -RZ, R28.H0_H0 ;  /* 0x2000001cff1c7230 */ /* 0x000fe20000004100 */
[----:B0-----:R-:W-:Y:S01]  /*5c20*/  FADD.FTZ R84, -R74, 1 ;  /* 0x3f8000004a547421 */ /* 0x001fe20000010100 */
[----:B----4-:R-:W-:Y:S02]  /*5c30*/  HADD2.F32 R73, -RZ, R73.H0_H0 ;  /* 0x20000049ff497230 */ /* 0x010fe40000004100 */
[----:B------:R-:W-:Y:S01]  /*5c40*/  HADD2.F32 R75, -RZ, R75.H0_H0 ;  /* 0x2000004bff4b7230 */ /* 0x000fe20000004100 */
[----:B------:R-:W0:Y:S01]  /*5c50*/  MUFU.RCP R71, R71 ;  /* 0x0000004700477308 */ /* 0x000e220000001000 */
[----:B------:R-:W-:Y:S01]  /*5c60*/  FADD.FTZ R85, -R69, 1 ;  /* 0x3f80000045557421 */ /* 0x000fe20000010100 */
[----:B------:R-:W-:Y:S01]  /*5c70*/  HADD2.F32 R26, -RZ, R26.H0_H0 ;  /* 0x2000001aff1a7230 */ /* 0x000fe20000004100 */
[----:B------:R-:W-:Y:S01]  /*5c80*/  FFMA.FTZ R98, R39, R84, 1 ;  /* 0x3f80000027627423 */ /* 0x000fe20000010054 */
[----:B------:R-:W-:Y:S01]  /*5c90*/  HADD2.F32 R77, -RZ, R77.H0_H0 ;  /* 0x2000004dff4d7230 */ /* 0x000fe20000004100 */
[----:B------:R-:W-:-:S02]  /*5ca0*/  FFMA.FTZ R100, R41, R94, 1 ;  /* 0x3f80000029647423 */ /* 0x000fc4000001005e */
[----:B------:R-:W-:Y:S01]  /*5cb0*/  FADD.FTZ R83, -R65, 1 ;  /* 0x3f80000041537421 */ /* 0x000fe20000010100 */
[----:B------:R-:W2:Y:S01]  /*5cc0*/  MUFU.RCP R80, R80 ;  /* 0x0000005000507308 */ /* 0x000ea20000001000 */
[----:B------:R-:W-:Y:S02]  /*5cd0*/  FMUL.FTZ R84, R30, R73 ;  /* 0x000000491e547220 */ /* 0x000fe40000410000 */
[----:B------:R-:W-:-:S05]  /*5ce0*/  FMUL.FTZ R94, R28, R75 ;  /* 0x0000004b1c5e7220 */ /* 0x000fca0000410000 */
[----:B------:R-:W3:Y:S01]  /*5cf0*/  MUFU.RCP R79, R79 ;  /* 0x0000004f004f7308 */ /* 0x000ee20000001000 */
[----:B------:R-:W-:Y:S02]  /*5d00*/  FFMA.FTZ R96, R38, R85, 1 ;  /* 0x3f80000026607423 */ /* 0x000fe40000010055 */
[----:B------:R-:W-:Y:S02]  /*5d10*/  FFMA.FTZ R83, R36, R83, 1 ;  /* 0x3f80000024537423 */ /* 0x000fe40000010053 */
[----:B------:R-:W-:Y:S02]  /*5d20*/  FMUL.FTZ R84, R65, R84 ;  /* 0x0000005441547220 */ /* 0x000fe40000410000 */
[----:B------:R-:W-:Y:S02]  /*5d30*/  FMUL.FTZ R85, R69, R94 ;  /* 0x0000005e45557220 */ /* 0x000fe40000410000 */
[----:B------:R-:W-:Y:S02]  /*5d40*/  FMUL.FTZ R95, R26, R77 ;  /* 0x0000004d1a5f7220 */ /* 0x000fe40000410000 */
[----:B------:R-:W-:Y:S01]  /*5d50*/  FMUL.FTZ R94, R84, R83 ;  /* 0x00000053545e7220 */ /* 0x000fe20000410000 */
[----:B------:R-:W-:Y:S01]  /*5d60*/  HADD2.F32 R84, -RZ, R21.H0_H0 ;  /* 0x20000015ff547230 */ /* 0x000fe20000004100 */
[----:B------:R-:W-:Y:S01]  /*5d70*/  FMUL.FTZ R96, R85, R96 ;  /* 0x0000006055607220 */ /* 0x000fe20000410000 */
[----:B------:R-:W-:Y:S01]  /*5d80*/  HADD2.F32 R85, -RZ, R22.H0_H0 ;  /* 0x20000016ff557230 */ /* 0x000fe20000004100 */
[----:B------:R-:W-:Y:S01]  /*5d90*/  FMUL.FTZ R95, R74, R95 ;  /* 0x0000005f4a5f7220 */ /* 0x000fe20000410000 */
[----:B------:R-:W-:-:S02]  /*5da0*/  HADD2.F32 R83, -RZ, R20.H0_H0 ;  /* 0x20000014ff537230 */ /* 0x000fc40000004100 */
[----:B------:R-:W-:Y:S02]  /*5db0*/  HADD2.F32 R23, -RZ, R23.H0_H0 ;  /* 0x20000017ff177230 */ /* 0x000fe40000004100 */
[----:B------:R-:W-:Y:S02]  /*5dc0*/  HADD2.F32 R78, -RZ, R78.H0_H0 ;  /* 0x2000004eff4e7230 */ /* 0x000fe40000004100 */
[----:B-1----:R-:W-:Y:S02]  /*5dd0*/  HADD2.F32 R20, -RZ, R2.H0_H0 ;  /* 0x20000002ff147230 */ /* 0x002fe40000004100 */
[----:B-----5:R-:W-:Y:S02]  /*5de0*/  HADD2.F32 R21, -RZ, R3.H0_H0 ;  /* 0x20000003ff157230 */ /* 0x020fe40000004100 */
[----:B------:R-:W-:Y:S01]  /*5df0*/  HADD2.F32 R22, -RZ, R4.H0_H0 ;  /* 0x20000004ff167230 */ /* 0x000fe20000004100 */
[----:B------:R-:W-:Y:S01]  /*5e00*/  FMUL.FTZ R95, R95, R98 ;  /* 0x000000625f5f7220 */ /* 0x000fe20000410000 */
[----:B------:R-:W-:Y:S01]  /*5e10*/  F2FP.PACK_AB R98, R82, R5 ;  /* 0x000000055262723e */ /* 0x000fe200000000ff */
[----:B------:R-:W-:Y:S01]  /*5e20*/  BAR.SYNC.DEFER_BLOCKING 0x0 ;  /* 0x0000000000007b1d */ /* 0x000fe20000010000 */
[----:B------:R-:W-:-:S02]  /*5e30*/  FMUL.FTZ R97, R23, R78 ;  /* 0x0000004e17617220 */ /* 0x000fc40000410000 */
[----:B0-----:R-:W-:Y:S02]  /*5e40*/  FADD.FTZ R5, -R71, 1 ;  /* 0x3f80000047057421 */ /* 0x001fe40000010100 */
[----:B--2---:R-:W-:Y:S02]  /*5e50*/  FADD.FTZ R82, -R80, 1 ;  /* 0x3f80000050527421 */ /* 0x004fe40000010100 */
[----:B---3--:R-:W-:Y:S02]  /*5e60*/  FADD.FTZ R99, -R79, 1 ;  /* 0x3f8000004f637421 */ /* 0x008fe40000010100 */
[----:B------:R-:W-:Y:S02]  /*5e70*/  FMUL.FTZ R2, R85, R20 ;  /* 0x0000001455027220 */ /* 0x000fe40000410000 */
        /* <DEDUP_REMOVED lines=13> */
[----:B------:R-:W-:Y:S02]  /*5f50*/  FMUL.FTZ R3, R3, R82 ;  /* 0x0000005203037220 */ /* 0x000fe40000410000 */
[----:B------:R-:W-:Y:S01]  /*5f60*/  FMUL.FTZ R4, R4, R99 ;  /* 0x0000006304047220 */ /* 0x000fe20000410000 */
[----:B------:R-:W-:Y:S02]  /*5f70*/  PRMT R5, R98, 0x7632, R5 ;  /* 0x0000763262057816 */ /* 0x000fe40000000005 */
[----:B------:R-:W-:-:S02]  /*5f80*/  PRMT R82, R81, 0x7632, R82 ;  /* 0x0000763251527816 */ /* 0x000fc40000000052 */
[----:B------:R-:W-:Y:S02]  /*5f90*/  PRMT R86, R87, 0x7632, R86 ;  /* 0x0000763257567816 */ /* 0x000fe40000000056 */
[----:B------:R-:W-:Y:S02]  /*5fa0*/  ISETP.NE.AND P6, PT, R122, RZ, PT ;  /* 0x000000ff7a00720c */ /* 0x000fe40003fc5270 */
[----:B------:R-:W-:Y:S02]  /*5fb0*/  F2FP.PACK_AB R89, R90, R89 ;  /* 0x000000595a59723e */ /* 0x000fe400000000ff */
[----:B------:R-:W-:Y:S02]  /*5fc0*/  F2FP.PACK_AB R91, R94, R91 ;  /* 0x0000005b5e5b723e */ /* 0x000fe400000000ff */
[----:B------:R-:W-:Y:S02]  /*5fd0*/  F2FP.PACK_AB R95, R95, R96 ;  /* 0x000000605f5f723e */ /* 0x000fe400000000ff */
[----:B------:R-:W-:-:S02]  /*5fe0*/  F2FP.PACK_AB R2, R2, R97 ;  /* 0x000000610202723e */ /* 0x000fc400000000ff */
[----:B------:R-:W-:Y:S01]  /*5ff0*/  F2FP.PACK_AB R3, R4, R3 ;  /* 0x000000030403723e */ /* 0x000fe200000000ff */
[----:B------:R0:W-:Y:S01]  /*6000*/  STS.U16 [R119+0x2], R5 ;  /* 0x0000020577007388 */ /* 0x0001e20000000400 */
[----:B------:R-:W-:Y:S02]  /*6010*/  PRMT R88, R91, 0x7632, R88 ;  /* 0x000076325b587816 */ /* 0x000fe40000000058 */
[----:B------:R-:W-:Y:S01]  /*6020*/  PRMT R4, R95, 0x7632, R4 ;  /* 0x000076325f047816 */ /* 0x000fe20000000004 */
[----:B------:R1:W-:Y:S01]  /*6030*/  STS.U16 [R119+0x6], R82 ;  /* 0x0000065277007388 */ /* 0x0003e20000000400 */
[----:B------:R-:W-:-:S03]  /*6040*/  PRMT R90, R3, 0x7632, R90 ;  /* 0x00007632035a7816 */ /* 0x000fc6000000005a */
[----:B------:R2:W-:Y:S01]  /*6050*/  STS.U16 [R119+0xa], R86 ;  /* 0x00000a5677007388 */ /* 0x0005e20000000400 */
[----:B0-----:R-:W-:Y:S02]  /*6060*/  PRMT R5, R89, 0x7632, R5 ;  /* 0x0000763259057816 */ /* 0x001fe40000000005 */
[C---:B-1----:R-:W-:Y:S02]  /*6070*/  PRMT R82, R2.reuse, 0x7610, R82 ;  /* 0x0000761002527816 */ /* 0x042fe40000000052 */
[----:B--2---:R-:W-:Y:S02]  /*6080*/  PRMT R86, R2, 0x7632, R86 ;  /* 0x0000763202567816 */ /* 0x004fe40000000056 */
[----:B------:R-:W-:Y:S01]  /*6090*/  MOV R2, UR28 ;  /* 0x0000001c00027c02 */ /* 0x000fe20008000f00 */
        /* <DEDUP_REMOVED lines=55> */
.L_x_1942:
[----:B-1----:R-:W-:Y:S05]  /*6410*/  BSYNC B0 ;  /* 0x0000000000007941 */ /* 0x002fea0003800000 */
.L_x_1941:
        /* <DEDUP_REMOVED lines=11> */
[----:B------:R-:W-:Y:S01]  /*64d0*/  ISETP.GE.AND P4, PT, R10, R139, PT ;  /* 0x0000008b0a00720c */ /* 0x000fe20003f86270 */
[----:B------:R-:W-:Y:S01]  /*64e0*/  FMUL.FTZ R24, R24, R47 ;  /* 0x0000002f18187220 */ /* 0x000fe20000410000 */
[----:B------:R-:W-:Y:S01]  /*64f0*/  ISETP.GE.AND P5, PT, R11, R139, PT ;  /* 0x0000008b0b00720c */ /* 0x000fe20003fa6270 */
[----:B------:R-:W-:Y:S01]  /*6500*/  UIADD3.X UR32, UR30, UR8, UR33, UP0, !UPT ;  /* 0x000000081e207290 */ /* 0x000fe200087fe421 */
[----:B0-----:R-:W-:Y:S01]  /*6510*/  MOV R4, UR7 ;  /* 0x0000000700047c02 */ /* 0x001fe20008000f00 */
[----:B------:R-:W-:-:S02]  /*6520*/  FMUL.FTZ R25, R25, R50 ;  /* 0x0000003219197220 */ /* 0x000fc40000410000 */
[----:B------:R-:W-:Y:S01]  /*6530*/  FMUL.FTZ R27, R27, R52 ;  /* 0x000000341b1b7220 */ /* 0x000fe20000410000 */
[----:B------:R-:W-:Y:S01]  /*6540*/  LEA R2, P1, R4, R2, 0x1 ;  /* 0x0000000204027211 */ /* 0x000fe200078208ff */
        /* <DEDUP_REMOVED lines=92> */
[----:B------:R-:W-:Y:S01]  /*6b10*/  UIMAD UR31, UR12, UR9, UR7 ;  /* 0x000000090c1f72a4 */ /* 0x000fe2000f8e0207 */
[----:B------:R-:W-:Y:S01]  /*6b20*/  F2FP.PACK_AB R21, R22, R21 ;  /* 0x000000151615723e */ /* 0x000fe200000000ff */
[----:B------:R-:W-:Y:S01]  /*6b30*/  BSSY B0, `(.L_x_1944) ;  /* 0x000003a000007945 */ /* 0x000fe20003800000 */
[----:B------:R3:W-:Y:S01]  /*6b40*/  STS.U16 [R119+0xa], R5 ;  /* 0x00000a0577007388 */ /* 0x0007e20000000400 */
[----:B0-----:R-:W-:Y:S01]  /*6b50*/  PRMT R24, R35, 0x7632, R24 ;  /* 0x0000763223187816 */ /* 0x001fe20000000018 */
[----:B------:R-:W-:Y:S01]  /*6b60*/  UIADD3 UR7, UR33, UR31, URZ ;  /* 0x0000001f21077290 */ /* 0x000fe2000fffe03f */
[----:B-1----:R-:W-:Y:S01]  /*6b70*/  PRMT R3, R33, 0x7632, R3 ;  /* 0x0000763221037816 */ /* 0x002fe20000000003 */
[----:B------:R0:W-:Y:S01]  /*6b80*/  STS.U16 [R119+0x4], R2 ;  /* 0x0000040277007388 */ /* 0x0001e20000000400 */
[----:B------:R-:W-:-:S02]  /*6b90*/  PRMT R22, R21, 0x7610, R22 ;  /* 0x0000761015167816 */ /* 0x000fc40000000016 */
[----:B--2---:R-:W-:Y:S01]  /*6ba0*/  PRMT R4, R38, 0x7632, R4 ;  /* 0x0000763226047816 */ /* 0x004fe20000000004 */
[----:B------:R-:W-:Y:S01]  /*6bb0*/  STS.U16 [R119+0x8], R31 ;  /* 0x0000081f77007388 */ /* 0x000fe20000000400 */
[----:B------:R-:W-:Y:S02]  /*6bc0*/  PRMT R32, R21, 0x7632, R32 ;  /* 0x0000763215207816 */ /* 0x000fe40000000020 */
[----:B---3--:R-:W-:Y:S01]  /*6bd0*/  PRMT R5, R20, 0x7632, R5 ;  /* 0x0000763214057816 */ /* 0x008fe20000000005 */
        /* <DEDUP_REMOVED lines=47> */
.L_x_1945:
[----:B------:R-:W-:Y:S05]  /*6ed0*/  BSYNC B0 ;  /* 0x0000000000007941 */ /* 0x000fea0003800000 */
.L_x_1944:
        /* <DEDUP_REMOVED lines=43> */
.L_x_1943:
[----:B0-----:R-:W2:Y:S01]  /*7190*/  LDL.LU R3, [R1+0x1c] ;  /* 0x00001c0001037983 */ /* 0x001ea20000300800 */
[----:B------:R-:W-:Y:S01]  /*71a0*/  HADD2.F32 R0, -RZ, R218.H0_H0 ;  /* 0x200000daff007230 */ /* 0x000fe20000004100 */
[----:B------:R-:W-:Y:S01]  /*71b0*/  HFMA2.MMA R208, -RZ, RZ, 0, 0 ;  /* 0x00000000ffd07435 */ /* 0x000fe200000001ff */
[----:B------:R-:W-:Y:S01]  /*71c0*/  HADD2.F32 R2, -RZ, R217.H0_H0 ;  /* 0x200000d9ff027230 */ /* 0x000fe20000004100 */
[----:B------:R-:W-:Y:S01]  /*71d0*/  HFMA2.MMA R193, -RZ, RZ, 0, 0 ;  /* 0x00000000ffc17435 */ /* 0x000fe200000001ff */
        /* <DEDUP_REMOVED lines=26> */
[----:B--2---:R-:W-:-:S04]  /*7380*/  FFMA.FTZ R0, R51, R0, R3 ;  /* 0x0000000033007223 */ /* 0x004fc80000010003 */
[----:B------:R-:W-:Y:S01]  /*7390*/  FFMA.FTZ R3, R53, R2, R0 ;  /* 0x0000000235037223 */ /* 0x000fe20000010000 */
[----:B------:R-:W-:Y:S02]  /*73a0*/  HADD2.F32 R0, -RZ, R215.H0_H0 ;  /* 0x200000d7ff007230 */ /* 0x000fe40000004100 */
[----:B------:R-:W-:Y:S01]  /*73b0*/  HADD2.F32 R2, -RZ, R166.H0_H0 ;  /* 0x200000a6ff027230 */ /* 0x000fe20000004100 */
        /* <DEDUP_REMOVED lines=55> */
[----:B------:R-:W-:Y:S01]  /*7730*/  UIADD3 UR31, UR31, -UR9, URZ ;  /* 0x800000091f1f7290 */ /* 0x000fe2000fffe03f */
[----:B------:R-:W-:Y:S01]  /*7740*/  FADD.FTZ R85, R85, R85 ;  /* 0x0000005555557221 */ /* 0x000fe20000010000 */
[----:B------:R-:W-:Y:S01]  /*7750*/  UMOV UR7, URZ ;  /* 0x0000003f00077c82 */ /* 0x000fe20008000000 */
[----:B------:R-:W-:Y:S01]  /*7760*/  FADD.FTZ R84, R84, R84 ;  /* 0x0000005454547221 */ /* 0x000fe20000010000 */
[----:B------:R-:W-:Y:S01]  /*7770*/  UMOV UR8, URZ ;  /* 0x0000003f00087c82 */ /* 0x000fe20008000000 */
[----:B------:R-:W-:Y:S01]  /*7780*/  FADD.FTZ R83, R83, R83 ;  /* 0x0000005353537221 */ /* 0x000fe20000010000 */
[----:B------:R-:W-:-:S02]  /*7790*/  UMOV UR9, URZ ;  /* 0x0000003f00097c82 */ /* 0x000fc40008000000 */
.L_x_2047:
        /* <DEDUP_REMOVED lines=172> */
[C---:B------:R-:W-:Y:S02]  /*8260*/  IADD3 R80, R3.reuse, 0x240, RZ ;  /* 0x0000024003507810 */ /* 0x040fe40007ffe0ff */
[----:B------:R-:W-:Y:S02]  /*8270*/  LEA.HI.SX32 R76, R2, R3, 0x1b ;  /* 0x00000003024c7211 */ /* 0x000fe400078fdaff */
[----:B------:R-:W-:Y:S02]  /*8280*/  MOV R23, UR7 ;  /* 0x0000000700177c02 */ /* 0x000fe40008000f00 */
[----:B------:R-:W-:-:S02]  /*8290*/  IADD3 R50, R3, 0xc0, RZ ;  /* 0x000000c003327810 */ /* 0x000fc40007ffe0ff */
[C---:B------:R-:W-:Y:S02]  /*82a0*/  IADD3 R170, R3.reuse, 0x3e0, RZ ;  /* 0x000003e003aa7810 */ /* 0x040fe40007ffe0ff */
[-C--:B------:R-:W-:Y:S02]  /*82b0*/  LEA.HI.SX32 R18, R18, R3.reuse, 0x1b ;  /* 0x0000000312127211 */ /* 0x080fe400078fdaff */
[C---:B------:R-:W-:Y:S02]  /*82c0*/  IADD3 R52, R3.reuse, 0xe0, RZ ;  /* 0x000000e003347810 */ /* 0x040fe40007ffe0ff */
[----:B------:R-:W-:Y:S02]  /*82d0*/  LEA.HI.SX32 R22, R22, R3, 0x1b ;  /* 0x0000000316167211 */ /* 0x000fe400078fdaff */
[C---:B------:R-:W-:Y:S02]  /*82e0*/  IADD3 R54, R3.reuse, 0x100, RZ ;  /* 0x0000010003367810 */ /* 0x040fe40007ffe0ff */
[----:B------:R-:W-:-:S02]  /*82f0*/  IADD3 R56, R3, 0x120, RZ ;  /* 0x0000012003387810 */ /* 0x000fc40007ffe0ff */
[----:B------:R-:W-:Y:S02]  /*8300*/  SHF.L.U32 R81, R81, 0x1, RZ ;  /* 0x0000000151517819 */ /* 0x000fe400000006ff */
[-C--:B------:R-:W-:Y:S01]  /*8310*/  LEA.HI.SX32 R30, R30, R3.reuse, 0x1b ;  /* 0x000000031e1e7211 */ /* 0x080fe200078fdaff */
[----:B------:R-:W-:Y:S01]  /*8320*/  UIMAD UR32, UR38, UR32, URZ ;  /* 0x00000020262072a4 */ /* 0x000fe2000f8e023f */
[----:B------:R-:W-:Y:S02]  /*8330*/  IADD3 R72, R3, 0x200, RZ ;  /* 0x0000020003487810 */ /* 0x000fe40007ffe0ff */
[-C--:B------:R-:W-:Y:S02]  /*8340*/  LEA.HI.SX32 R48, R48, R3.reuse, 0x1b ;  /* 0x0000000330307211 */ /* 0x080fe400078fdaff */
[----:B------:R-:W-:Y:S02]  /*8350*/  LEA.HI.SX32 R67, R80, R3, 0x1b ;  /* 0x0000000350437211 */ /* 0x000fe400078fdaff */
[----:B------:R-:W-:-:S02]  /*8360*/  SHF.L.U32 R76, R76, 0x1, RZ ;  /* 0x000000014c4c7819 */ /* 0x000fc400000006ff */
[----:B------:R-:W-:Y:S01]  /*8370*/  ISETP.GE.AND P0, PT, R6, UR28, PT ;  /* 0x0000001c06007c0c */ /* 0x000fe2000bf06270 */
[----:B------:R-:W-:Y:S01]  /*8380*/  IMAD.WIDE.U32 R6, R23, c[0x0][0x1c0], R6 ;  /* 0x0000700017067a25 */ /* 0x000fe200078e0006 */
[C---:B------:R-:W-:Y:S02]  /*8390*/  IADD3 R58, R3.reuse, 0x140, RZ ;  /* 0x00000140033a7810 */ /* 0x040fe40007ffe0ff */
[----:B------:R-:W-:Y:S02]  /*83a0*/  IADD3 R78, R3, 0x220, RZ ;  /* 0x00000220034e7810 */ /* 0x000fe40007ffe0ff */
[-C--:B------:R-:W-:Y:S02]  /*83b0*/  LEA.HI.SX32 R50, R50, R3.reuse, 0x1b ;  /* 0x0000000332327211 */ /* 0x080fe400078fdaff */
[----:B------:R-:W-:Y:S02]  /*83c0*/  LEA.HI.SX32 R69, R170, R3, 0x1b ;  /* 0x00000003aa457211 */ /* 0x000fe400078fdaff */
[----:B------:R-:W-:-:S02]  /*83d0*/  SHF.L.U32 R80, R18, 0x1, RZ ;  /* 0x0000000112507819 */ /* 0x000fc400000006ff */
[C---:B------:R-:W-:Y:S02]  /*83e0*/  IADD3 R60, R3.reuse, 0x160, RZ ;  /* 0x00000160033c7810 */ /* 0x040fe40007ffe0ff */
[-C--:B------:R-:W-:Y:S02]  /*83f0*/  LEA.HI.SX32 R52, R52, R3.reuse, 0x1b ;  /* 0x0000000334347211 */ /* 0x080fe400078fdaff */
[----:B------:R-:W-:Y:S02]  /*8400*/  SHF.L.U32 R170, R22, 0x1, RZ ;  /* 0x0000000116aa7819 */ /* 0x000fe400000006ff */
[----:B------:R-:W-:Y:S01]  /*8410*/  IADD3 R62, R3, 0x180, RZ ;  /* 0x00000180033e7810 */ /* 0x000fe20007ffe0ff */
[----:B--2---:R-:W-:Y:S01]  /*8420*/  STS.U16 [R81], R14 ;  /* 0x0000000e51007388 */ /* 0x004fe20000000400 */
[-C--:B------:R-:W-:Y:S02]  /*8430*/  LEA.HI.SX32 R54, R54, R3.reuse, 0x1b ;  /* 0x0000000336367211 */ /* 0x080fe400078fdaff */
[----:B------:R-:W-:-:S02]  /*8440*/  LEA.HI.SX32 R23, R56, R3, 0x1b ;  /* 0x0000000338177211 */ /* 0x000fc400078fdaff */
[----:B------:R-:W-:Y:S01]  /*8450*/  SHF.L.U32 R30, R30, 0x1, RZ ;  /* 0x000000011e1e7819 */ /* 0x000fe200000006ff */
[----:B------:R-:W-:Y:S01]  /*8460*/  UIMAD UR32, UR7, UR33, UR32 ;  /* 0x00000021072072a4 */ /* 0x000fe2000f8e0220 */
[C---:B------:R-:W-:Y:S01]  /*8470*/  IADD3 R66, R3.reuse, 0x1a0, RZ ;  /* 0x000001a003427810 */ /* 0x040fe20007ffe0ff */
[----:B---3--:R0:W-:Y:S01]  /*8480*/  STS.U16 [R76+0x40], R19 ;  /* 0x000040134c007388 */ /* 0x0081e20000000400 */
[-C--:B------:R-:W-:Y:S02]  /*8490*/  LEA.HI.SX32 R56, R72, R3.reuse, 0x1b ;  /* 0x0000000348387211 */ /* 0x080fe400078fdaff */
[----:B------:R-:W-:Y:S02]  /*84a0*/  SHF.L.U32 R73, R48, 0x1, RZ ;  /* 0x0000000130497819 */ /* 0x000fe400000006ff */
[----:B------:R-:W-:Y:S02]  /*84b0*/  IADD3 R68, R3, 0x1c0, RZ ;  /* 0x000001c003447810 */ /* 0x000fe40007ffe0ff */
[----:B------:R-:W-:-:S02]  /*84c0*/  LEA.HI.SX32 R58, R58, R3, 0x1b ;  /* 0x000000033a3a7211 */ /* 0x000fc400078fdaff */
[-C--:B------:R-:W-:Y:S01]  /*84d0*/  LEA.HI.SX32 R65, R78, R3.reuse, 0x1b ;  /* 0x000000034e417211 */ /* 0x080fe200078fdaff */
[----:B----4-:R-:W-:Y:S01]  /*84e0*/  STS.U16 [R80+0x80], R11 ;  /* 0x0000800b50007388 */ /* 0x010fe20000000400 */
[----:B------:R-:W-:Y:S02]  /*84f0*/  SHF.L.U32 R72, R50, 0x1, RZ ;  /* 0x0000000132487819 */ /* 0x000fe400000006ff */
[----:B------:R-:W-:Y:S01]  /*8500*/  IADD3 R70, R3, 0x1e0, RZ ;  /* 0x000001e003467810 */ /* 0x000fe20007ffe0ff */
[----:B-----5:R-:W-:Y:S01]  /*8510*/  STS.U16 [R170+0xc0], R57 ;  /* 0x0000c039aa007388 */ /* 0x020fe20000000400 */
        /* <DEDUP_REMOVED lines=8> */
[----:B------:R1:W-:Y:S01]  /*85a0*/  STS.U16 [R72+0x180], R15 ;  /* 0x0001800f48007388 */ /* 0x0003e20000000400 */
[----:B------:R-:W-:Y:S02]  /*85b0*/  LEA.HI.SX32 R68, R68, R3, 0x1b ;  /* 0x0000000344447211 */ /* 0x000fe400078fdaff */
[----:B------:R-:W-:Y:S01]  /*85c0*/  SHF.L.U32 R22, R58, 0x1, RZ ;  /* 0x000000013a167819 */ /* 0x000fe200000006ff */
[----:B------:R-:W-:Y:S01]  /*85d0*/  STS.U16 [R78+0x1c0], R51 ;  /* 0x0001c0334e007388 */ /* 0x000fe20000000400 */
        /* <DEDUP_REMOVED lines=13> */
[----:B0-----:R-:W-:Y:S01]  /*86b0*/  SHF.L.U32 R19, R60, 0x1, RZ ;  /* 0x000000013c137819 */ /* 0x001fe200000006ff */
[----:B------:R-:W-:Y:S01]  /*86c0*/  STS.U16 [R77+0x200], R46 ;  /* 0x0002002e4d007388 */ /* 0x000fe20000000400 */
[----:B------:R-:W-:Y:S02]  /*86d0*/  IADD3 R7, R7, UR32, RZ ;  /* 0x0000002007077c10 */ /* 0x000fe4000fffe0ff */
[----:B------:R-:W-:Y:S02]  /*86e0*/  LEA R2, P2, R6, UR24, 0x1 ;  /* 0x0000001806027c11 */ /* 0x000fe4000f8408ff */
[----:B------:R-:W-:Y:S01]  /*86f0*/  SHF.L.U32 R18, R62, 0x1, RZ ;  /* 0x000000013e127819 */ /* 0x000fe200000006ff */
[----:B------:R-:W-:Y:S01]  /*8700*/  STS.U16 [R23+0x240], R44 ;  /* 0x0002402c17007388 */ /* 0x000fe20000000400 */
[----:B-1----:R-:W-:Y:S02]  /*8710*/  SHF.L.U32 R15, R66, 0x1, RZ ;  /* 0x00000001420f7819 */ /* 0x002fe400000006ff */
[----:B------:R-:W-:Y:S01]  /*8720*/  SHF.L.U32 R14, R68, 0x1, RZ ;  /* 0x00000001440e7819 */ /* 0x000fe200000006ff */
[----:B------:R-:W-:Y:S01]  /*8730*/  STS.U16 [R22+0x280], R53 ;  /* 0x0002803516007388 */ /* 0x000fe20000000400 */
[----:B------:R-:W-:-:S02]  /*8740*/  LEA.HI.SX32 R94, R94, R3, 0x1b ;  /* 0x000000035e5e7211 */ /* 0x000fc400078fdaff */
[-C--:B------:R-:W-:Y:S01]  /*8750*/  LEA.HI.SX32 R124, R124, R3.reuse, 0x1b ;  /* 0x000000037c7c7211 */ /* 0x080fe200078fdaff */
[----:B------:R-:W-:Y:S01]  /*8760*/  STS.U16 [R19+0x2c0], R42 ;  /* 0x0002c02a13007388 */ /* 0x000fe20000000400 */
        /* <DEDUP_REMOVED lines=9> */
[----:B------:R-:W-:Y:S02]  /*8800*/  LEA.HI.SX32 R168, R168, R3, 0x1b ;  /* 0x00000003a8a87211 */ /* 0x000fe400078fdaff */
[----:B------:R-:W-:Y:S01]  /*8810*/  SHF.L.U32 R11, R70, 0x1, RZ ;  /* 0x00000001460b7819 */ /* 0x000fe200000006ff */
        /* <DEDUP_REMOVED lines=31> */
[----:B------:R-:W-:-:S03]  /*8a10*/  PRMT R176, RZ, 0x7610, R176 ;  /* 0x00007610ffb07816 */ /* 0x000fc600000000b0 */
[----:B------:R-:W-:Y:S04]  /*8a20*/  STS.U16 [R68+0x680], R33 ;  /* 0x0006802144007388 */ /* 0x000fe80000000400 */
[----:B------:R1:W-:Y:S04]  /*8a30*/  STS.U16 [R95+0x6c0], R12 ;  /* 0x0006c00c5f007388 */ /* 0x0003e80000000400 */
[----:B------:R-:W-:Y:S04]  /*8a40*/  STS.U16 [R94+0x700], R31 ;  /* 0x0007001f5e007388 */ /* 0x000fe80000000400 */
[----:B------:R-:W-:Y:S04]  /*8a50*/  STS.U16 [R71+0x740], R20 ;  /* 0x0007401447007388 */ /* 0x000fe80000000400 */
[----:B------:R-:W-:Y:S04]  /*8a60*/  STS.U16 [R70+0x780], R29 ;  /* 0x0007801d46007388 */ /* 0x000fe80000000400 */
[----:B------:R2:W-:Y:S01]  /*8a70*/  STS.U16 [R69+0x7c0], R16 ;  /* 0x0007c01045007388 */ /* 0x0005e20000000400 */
[----:B------:R-:W-:-:S06]  /*8a80*/  NOP ;  /* 0x0000000000007918 */ /* 0x000fcc0000000000 */
[----:B------:R3:W4:Y:S01]  /*8a90*/  @!P0 LDG.E.U16 R176, [R2.64] ;  /* 0x0000002a02b08981 */ /* 0x000722000c1e1500 */
[----:B------:R-:W-:Y:S02]  /*8aa0*/  PRMT R177, RZ, 0x7610, R177 ;  /* 0x00007610ffb17816 */ /* 0x000fe400000000b1 */
[----:B------:R-:W-:Y:S02]  /*8ab0*/  ISETP.GE.AND P0, PT, R82, UR28, PT ;  /* 0x0000001c52007c0c */ /* 0x000fe4000bf06270 */
[----:B------:R-:W-:Y:S02]  /*8ac0*/  PRMT R173, RZ, 0x7610, R173 ;  /* 0x00007610ffad7816 */ /* 0x000fe400000000ad */
[----:B------:R3:W5:Y:S01]  /*8ad0*/  @!P1 LDG.E.U16 R177, [R2.64+0x40] ;  /* 0x0000402a02b19981 */ /* 0x000762000c1e1500 */
[----:B------:R-:W-:Y:S02]  /*8ae0*/  ISETP.GE.AND P1, PT, R59, UR28, PT ;  /* 0x0000001c3b007c0c */ /* 0x000fe4000bf26270 */
[----:B------:R-:W-:-:S06]  /*8af0*/  PRMT R175, RZ, 0x7610, R175 ;  /* 0x00007610ffaf7816 */ /* 0x000fcc00000000af */
[----:B------:R3:W3:Y:S05]  /*8b00*/  @!P0 LDG.E.U16 R173, [R2.64+0x80] ;  /* 0x0000802a02ad8981 */ /* 0x0006ea000c1e1500 */
[----:B------:R3:W3:Y:S01]  /*8b10*/  @!P1 LDG.E.U16 R175, [R2.64+0xc0] ;  /* 0x0000c02a02af9981 */ /* 0x0006e2000c1e1500 */
[----:B------:R-:W-:Y:S02]  /*8b20*/  ISETP.GE.AND P0, PT, R137, UR28, PT ;  /* 0x0000001c89007c0c */ /* 0x000fe4000bf06270 */
[----:B------:R-:W-:Y:S02]  /*8b30*/  ISETP.GE.AND P1, PT, R75, UR28, PT ;  /* 0x0000001c4b007c0c */ /* 0x000fe4000bf26270 */
[----:B------:R-:W-:-:S02]  /*8b40*/  ISETP.GE.AND P2, PT, R74, UR28, PT ;  /* 0x0000001c4a007c0c */ /* 0x000fc4000bf46270 */
[----:B------:R-:W-:Y:S02]  /*8b50*/  PRMT R75, RZ, 0x7610, R75 ;  /* 0x00007610ff4b7816 */ /* 0x000fe4000000004b */
[----:B------:R-:W-:Y:S02]  /*8b60*/  PRMT R74, RZ, 0x7610, R74 ;  /* 0x00007610ff4a7816 */ /* 0x000fe4000000004a */
[----:B------:R-:W-:-:S03]  /*8b70*/  PRMT R171, RZ, 0x7610, R171 ;  /* 0x00007610ffab7816 */ /* 0x000fc600000000ab */
[----:B------:R3:W3:Y:S04]  /*8b80*/  @!P0 LDG.E.U16 R75, [R2.64+0x100] ;  /* 0x0001002a024b8981 */ /* 0x0006e8000c1e1500 */
[----:B------:R3:W3:Y:S04]  /*8b90*/  @!P1 LDG.E.U16 R74, [R2.64+0x140] ;  /* 0x0001402a024a9981 */ /* 0x0006e8000c1e1500 */
[----:B------:R3:W3:Y:S01]  /*8ba0*/  @!P2 LDG.E.U16 R171, [R2.64+0x180] ;  /* 0x0001802a02aba981 */ /* 0x0006e2000c1e1500 */
[----:B------:R-:W-:Y:S02]  /*8bb0*/  ISETP.GE.AND P0, PT, R79, UR28, PT ;  /* 0x0000001c4f007c0c */ /* 0x000fe4000bf06270 */
[----:B------:R-:W-:-:S02]  /*8bc0*/  ISETP.GE.AND P1, PT, R136, UR28, PT ;  /* 0x0000001c88007c0c */ /* 0x000fc4000bf26270 */
[----:B------:R-:W-:Y:S02]  /*8bd0*/  PRMT R79, RZ, 0x7610, R79 ;  /* 0x00007610ff4f7816 */ /* 0x000fe4000000004f */
[----:B------:R-:W-:-:S07]  /*8be0*/  PRMT R168, RZ, 0x7610, R168 ;  /* 0x00007610ffa87816 */ /* 0x000fce00000000a8 */
[----:B------:R3:W3:Y:S04]  /*8bf0*/  @!P0 LDG.E.U16 R79, [R2.64+0x1c0] ;  /* 0x0001c02a024f8981 */ /* 0x0006e8000c1e1500 */
        /* <DEDUP_REMOVED lines=10> */
[----:B--2---:R-:W-:Y:S02]  /*8ca0*/  FMUL.RZ R16, R12, 0.15915493667125701904 ;  /* 0x3e22f9830c107820 */ /* 0x004fe4000040c000 */
[----:B------:R-:W-:-:S02]  /*8cb0*/  FMUL.FTZ R12, R116, UR34 ;  /* 0x00000022740c7c20 */ /* 0x000fc40008410000 */
[----:B------:R-:W-:Y:S02]  /*8cc0*/  MUFU.SIN R174, R16 ;  /* 0x0000001000ae7308 */ /* 0x000fe40000000400 */
[----:B------:R-:W-:Y:S01]  /*8cd0*/  FMUL.RZ R20, R12, 0.15915493667125701904 ;  /* 0x3e22f9830c147820 */ /* 0x000fe2000040c000 */
        /* <DEDUP_REMOVED lines=32> */
[----:B------:R-:W-:Y:S01]  /*8ee0*/  ISETP.GE.AND P4, PT, R129, UR28, PT ;  /* 0x0000001c81007c0c */ /* 0x000fe2000bf86270 */
        /* <DEDUP_REMOVED lines=8> */
[----:B------:R-:W-:Y:S02]  /*8f70*/  ISETP.GE.AND P1, PT, R127, UR28, PT ;  /* 0x0000001c7f007c0c */ /* 0x000fe4000bf26270 */
[----:B------:R-:W-:Y:S01]  /*8f80*/  ISETP.GE.AND P0, PT, R8, UR28, PT ;  /* 0x0000001c08007c0c */ /* 0x000fe2000bf06270 */
[----:B------:R-:W-:Y:S01]  /*8f90*/  FMUL.RZ R8, R5, 0.15915493667125701904 ;  /* 0x3e22f98305087820 */ /* 0x000fe2000040c000 */
[----:B------:R-:W-:-:S03]  /*8fa0*/  ISETP.GE.AND P2, PT, R126, UR28, PT ;  /* 0x0000001c7e007c0c */ /* 0x000fc6000bf46270 */
[----:B------:R-:W-:Y:S01]  /*8fb0*/  MUFU.SIN R47, R8 ;  /* 0x00000008002f7308 */ /* 0x000fe20000000400 */
[----:B------:R-:W-:Y:S01]  /*8fc0*/  ISETP.GE.AND P3, PT, R125, UR28, PT ;  /* 0x0000001c7d007c0c */ /* 0x000fe2000bf66270 */
[----:B------:R-:W0:Y:S01]  /*8fd0*/  R2UR UR33, R4 ;  /* 0x00000000042173c2 */ /* 0x000e2200000e0000 */
[----:B------:R-:W-:-:S05]  /*8fe0*/  ISETP.GE.AND P4, PT, R64, UR28, PT ;  /* 0x0000001c40007c0c */ /* 0x000fca000bf86270 */
[----:B------:R1:W-:Y:S01]  /*8ff0*/  MUFU.COS R48, R8 ;  /* 0x0000000800307308 */ /* 0x0003e20000000000 */
[----:B------:R-:W-:Y:S02]  /*9000*/  ISETP.GE.AND P5, PT, R63, UR28, PT ;  /* 0x0000001c3f007c0c */ /* 0x000fe4000bfa6270 */
[----:B-1----:R-:W-:Y:S02]  /*9010*/  PRMT R8, RZ, 0x7610, R8 ;  /* 0x00007610ff087816 */ /* 0x002fe40000000008 */
[----:B------:R-:W-:Y:S02]  /*9020*/  PRMT R137, RZ, 0x7610, R137 ;  /* 0x00007610ff897816 */ /* 0x000fe40000000089 */
[----:B------:R-:W-:Y:S02]  /*9030*/  PRMT R63, RZ, 0x7610, R63 ;  /* 0x00007610ff3f7816 */ /* 0x000fe4000000003f */
[----:B------:R3:W2:Y:S01]  /*9040*/  @!P1 LDG.E.U16 R8, [R2.64+0x440] ;  /* 0x0004402a02089981 */ /* 0x0006a2000c1e1500 */
[----:B------:R-:W-:-:S02]  /*9050*/  ISETP.GE.AND P1, PT, R61, UR28, PT ;  /* 0x0000001c3d007c0c */ /* 0x000fc4000bf26270 */
[----:B------:R-:W-:Y:S01]  /*9060*/  PRMT R61, RZ, 0x7610, R61 ;  /* 0x00007610ff3d7816 */ /* 0x000fe2000000003d */
[----:B------:R-:W-:Y:S01]  /*9070*/  FMUL.FTZ R5, R109, UR34 ;  /* 0x000000226d057c20 */ /* 0x000fe20008410000 */
[----:B------:R3:W2:Y:S01]  /*9080*/  @!P2 LDG.E.U16 R137, [R2.64+0x480] ;  /* 0x0004802a0289a981 */ /* 0x0006a2000c1e1500 */
[----:B------:R-:W-:-:S03]  /*9090*/  ISETP.GE.AND P2, PT, R28, UR28, PT ;  /* 0x0000001c1c007c0c */ /* 0x000fc6000bf46270 */
[----:B------:R3:W2:Y:S01]  /*90a0*/  @!P3 LDG.E.U16 R63, [R2.64+0x4c0] ;  /* 0x0004c02a023fb981 */ /* 0x0006a2000c1e1500 */
[----:B------:R-:W-:Y:S01]  /*90b0*/  ISETP.GE.AND P3, PT, R27, UR28, PT ;  /* 0x0000001c1b007c0c */ /* 0x000fe2000bf66270 */
[----:B------:R-:W-:Y:S02]  /*90c0*/  FMUL.RZ R29, R5, 0.15915493667125701904 ;  /* 0x3e22f983051d7820 */ /* 0x000fe4000040c000 */
[----:B------:R3:W2:Y:S01]  /*90d0*/  @!P4 LDG.E.U16 R61, [R2.64+0x500] ;  /* 0x0005002a023dc981 */ /* 0x0006a2000c1e1500 */
[----:B------:R-:W-:Y:S01]  /*90e0*/  ISETP.GE.AND P4, PT, R25, UR28, PT ;  /* 0x0000001c19007c0c */ /* 0x000fe2000bf86270 */
[----:B------:R-:W-:Y:S01]  /*90f0*/  MUFU.SIN R45, R29 ;  /* 0x0000001d002d7308 */ /* 0x000fe20000000400 */
[----:B------:R-:W-:Y:S01]  /*9100*/  PRMT R125, RZ, 0x7610, R125 ;  /* 0x00007610ff7d7816 */ /* 0x000fe2000000007d */
[----:B------:R-:W-:Y:S01]  /*9110*/  FMUL.FTZ R5, R108, UR34 ;  /* 0x000000226c057c20 */ /* 0x000fe20008410000 */
[----:B------:R-:W-:Y:S02]  /*9120*/  PRMT R126, RZ, 0x7610, R126 ;  /* 0x00007610ff7e7816 */ /* 0x000fe4000000007e */
[----:B------:R-:W-:-:S03]  /*9130*/  PRMT R128, RZ, 0x7610, R128 ;  /* 0x00007610ff807816 */ /* 0x000fc60000000080 */
[----:B------:R1:W-:Y:S01]  /*9140*/  MUFU.COS R46, R29 ;  /* 0x0000001d002e7308 */ /* 0x0003e20000000000 */
[----:B------:R-:W-:Y:S02]  /*9150*/  PRMT R130, RZ, 0x7610, R130 ;  /* 0x00007610ff827816 */ /* 0x000fe40000000082 */
[----:B------:R-:W-:Y:S01]  /*9160*/  PRMT R127, RZ, 0x7610, R127 ;  /* 0x00007610ff7f7816 */ /* 0x000fe2000000007f */
[----:B------:R-:W-:Y:S01]  /*9170*/  FMUL.RZ R31, R5, 0.15915493667125701904 ;  /* 0x3e22f983051f7820 */ /* 0x000fe2000040c000 */
[----:B------:R3:W2:Y:S01]  /*9180*/  @!P5 LDG.E.U16 R125, [R2.64+0x540] ;  /* 0x0005402a027dd981 */ /* 0x0006a2000c1e1500 */
[----:B-1----:R-:W-:-:S03]  /*9190*/  FMUL.FTZ R29, R104, UR34 ;  /* 0x00000022681d7c20 */ /* 0x002fc60008410000 */
[----:B------:R3:W2:Y:S01]  /*91a0*/  @!P1 LDG.E.U16 R126, [R2.64+0x580] ;  /* 0x0005802a027e9981 */ /* 0x0006a2000c1e1500 */
[----:B------:R-:W-:Y:S01]  /*91b0*/  FMUL.RZ R181, R29, 0.15915493667125701904 ;  /* 0x3e22f9831db57820 */ /* 0x000fe2000040c000 */
[----:B0-----:R-:W-:Y:S01]  /*91c0*/  MOV R29, UR33 ;  /* 0x00000021001d7c02 */ /* 0x001fe20008000f00 */
[----:B------:R-:W-:Y:S01]  /*91d0*/  FMUL.FTZ R5, R107, UR34 ;  /* 0x000000226b057c20 */ /* 0x000fe20008410000 */
[----:B------:R3:W2:Y:S01]  /*91e0*/  @!P2 LDG.E.U16 R128, [R2.64+0x5c0] ;  /* 0x0005c02a0280a981 */ /* 0x0006a2000c1e1500 */
[----:B------:R-:W-:Y:S02]  /*91f0*/  ISETP.GE.AND P5, PT, R21, UR28, PT ;  /* 0x0000001c15007c0c */ /* 0x000fe4000bfa6270 */
[----:B------:R-:W-:Y:S01]  /*9200*/  ISETP.GE.AND P1, PT, R13, UR28, PT ;  /* 0x0000001c0d007c0c */ /* 0x000fe2000bf26270 */
[----:B------:R3:W2:Y:S01]  /*9210*/  @!P3 LDG.E.U16 R130, [R2.64+0x600] ;  /* 0x0006002a0282b981 */ /* 0x0006a2000c1e1500 */
[----:B------:R-:W-:Y:S02]  /*9220*/  ISETP.GE.AND P2, PT, R17, UR28, PT ;  /* 0x0000001c11007c0c */ /* 0x000fe4000bf46270 */
[----:B------:R-:W-:Y:S01]  /*9230*/  ISETP.GE.AND P3, PT, R9, UR28, PT ;  /* 0x0000001c09007c0c */ /* 0x000fe2000bf66270 */
[----:B------:R3:W2:Y:S01]  /*9240*/  @!P4 LDG.E.U16 R127, [R2.64+0x640] ;  /* 0x0006402a027fc981 */ /* 0x0006a2000c1e1500 */
[----:B------:R-:W-:Y:S01]  /*9250*/  ISETP.GE.AND P4, PT, R0, UR28, PT ;  /* 0x0000001c00007c0c */ /* 0x000fe2000bf86270 */
[----:B------:R-:W-:Y:S01]  /*9260*/  FMUL.FTZ R29, R29, 1.4426950216293334961 ;  /* 0x3fb8aa3b1d1d7820 */ /* 0x000fe20000410000 */
[----:B------:R-:W-:Y:S01]  /*9270*/  LEA R26, R121, R26, 0x5 ;  /* 0x0000001a791a7211 */ /* 0x000fe200078e28ff */
[----:B------:R-:W-:-:S02]  /*9280*/  FMUL.RZ R25, R5, 0.15915493667125701904 ;  /* 0x3e22f98305197820 */ /* 0x000fc4000040c000 */
[----:B------:R-:W-:Y:S01]  /*9290*/  FMUL.FTZ R5, R106, UR34 ;  /* 0x000000226a057c20 */ /* 0x000fe20008410000 */
[----:B------:R-:W-:Y:S01]  /*92a0*/  LEA.HI.SX32 R64, R26, R26, 0x1b ;  /* 0x0000001a1a407211 */ /* 0x000fe200078fdaff */
[----:B------:R-:W-:Y:S01]  /*92b0*/  FMUL.FTZ R178, R29, R117 ;  /* 0x000000751db27220 */ /* 0x000fe20000410000 */
[----:B------:R-:W-:Y:S01]  /*92c0*/  PRMT R129, RZ, 0x7610, R129 ;  /* 0x00007610ff817816 */ /* 0x000fe20000000081 */
[----:B------:R-:W-:Y:S01]  /*92d0*/  FMUL.RZ R5, R5, 0.15915493667125701904 ;  /* 0x3e22f98305057820 */ /* 0x000fe2000040c000 */
[----:B------:R-:W-:Y:S01]  /*92e0*/  PRMT R132, RZ, 0x7610, R132 ;  /* 0x00007610ff847816 */ /* 0x000fe20000000084 */
[----:B------:R-:W-:Y:S01]  /*92f0*/  FMUL.FTZ R0, R105, UR34 ;  /* 0x0000002269007c20 */ /* 0x000fe20008410000 */
[----:B------:R-:W-:Y:S02]  /*9300*/  PRMT R131, RZ, 0x7610, R131 ;  /* 0x00007610ff837816 */ /* 0x000fe40000000083 */
[----:B------:R-:W-:Y:S02]  /*9310*/  PRMT R134, RZ, 0x7610, R134 ;  /* 0x00007610ff867816 */ /* 0x000fe40000000086 */
[----:B------:R-:W-:-:S02]  /*9320*/  PRMT R133, RZ, 0x7610, R133 ;  /* 0x00007610ff857816 */ /* 0x000fc40000000085 */
[----:B------:R-:W-:Y:S01]  /*9330*/  PRMT R136, RZ, 0x7610, R136 ;  /* 0x00007610ff887816 */ /* 0x000fe20000000088 */
[----:B------:R-:W0:Y:S01]  /*9340*/  MUFU.EX2 R179, R178 ;  /* 0x000000b200b37308 */ /* 0x000e220000000800 */
[----:B------:R-:W-:Y:S01]  /*9350*/  SHF.L.U32 R64, R64, 0x1, RZ ;  /* 0x0000000140407819 */ /* 0x000fe200000006ff */
[----:B------:R-:W-:Y:S01]  /*9360*/  FMUL.RZ R38, R0, 0.15915493667125701904 ;  /* 0x3e22f98300267820 */ /* 0x000fe2000040c000 */
[----:B------:R3:W2:Y:S04]  /*9370*/  @!P5 LDG.E.U16 R129, [R2.64+0x680] ;  /* 0x0006802a0281d981 */ /* 0x0006a8000c1e1500 */
[----:B------:R3:W2:Y:S01]  /*9380*/  @!P1 LDG.E.U16 R132, [R2.64+0x6c0] ;  /* 0x0006c02a02849981 */ /* 0x0006a2000c1e1500 */
[----:B------:R-:W-:Y:S03]  /*9390*/  MUFU.SIN R43, R31 ;  /* 0x0000001f002b7308 */ /* 0x000fe60000000400 */
[----:B------:R3:W2:Y:S04]  /*93a0*/  @!P2 LDG.E.U16 R131, [R2.64+0x700] ;  /* 0x0007002a0283a981 */ /* 0x0006a8000c1e1500 */
[----:B------:R3:W2:Y:S01]  /*93b0*/  @!P3 LDG.E.U16 R134, [R2.64+0x740] ;  /* 0x0007402a0286b981 */ /* 0x0006a2000c1e1500 */
[----:B------:R1:W-:Y:S03]  /*93c0*/  MUFU.COS R44, R31 ;  /* 0x0000001f002c7308 */ /* 0x0003e60000000000 */
[----:B------:R3:W2:Y:S04]  /*93d0*/  @!P4 LDG.E.U16 R133, [R2.64+0x780] ;  /* 0x0007802a0285c981 */ /* 0x0006a8000c1e1500 */
[----:B------:R3:W2:Y:S01]  /*93e0*/  @!P0 LDG.E.U16 R136, [R2.64+0x7c0] ;  /* 0x0007c02a02888981 */ /* 0x0006a2000c1e1500 */
[----:B------:R-:W-:Y:S03]  /*93f0*/  MUFU.SIN R41, R25 ;  /* 0x0000001900297308 */ /* 0x000fe60000000400 */
[----:B------:R-:W0:Y:S04]  /*9400*/  LDS.U16 R34, [R64] ;  /* 0x0000000040227984 */ /* 0x000e280000000400 */
[----:B------:R-:W0:Y:S01]  /*9410*/  LDS.U16 R33, [R64+0x2] ;  /* 0x0000020040217984 */ /* 0x000e220000000400 */
[----:B------:R3:W-:Y:S03]  /*9420*/  MUFU.COS R42, R25 ;  /* 0x00000019002a7308 */ /* 0x0007e60000000000 */
[----:B------:R-:W-:Y:S04]  /*9430*/  LDS.U16 R32, [R64+0x4] ;  /* 0x0000040040207984 */ /* 0x000fe80000000400 */
[----:B-1----:R-:W1:Y:S01]  /*9440*/  LDS.U16 R31, [R64+0x6] ;  /* 0x00000600401f7984 */ /* 0x002e620000000400 */
[----:B------:R-:W-:Y:S03]  /*9450*/  MUFU.SIN R39, R5 ;  /* 0x0000000500277308 */ /* 0x000fe60000000400 */
[----:B------:R-:W-:Y:S04]  /*9460*/  LDS.U16 R27, [R64+0x8] ;  /* 0x00000800401b7984 */ /* 0x000fe80000000400 */
[----:B------:R-:W0:Y:S01]  /*9470*/  LDS.U16 R28, [R64+0xa] ;  /* 0x00000a00401c7984 */ /* 0x000e220000000400 */
[----:B------:R0:W-:Y:S03]  /*9480*/  MUFU.COS R40, R5 ;  /* 0x0000000500287308 */ /* 0x0001e60000000000 */
[----:B---3--:R-:W-:Y:S04]  /*9490*/  LDS.U16 R25, [R64+0xc] ;  /* 0x00000c0040197984 */ /* 0x008fe80000000400 */
[----:B------:R-:W3:Y:S04]  /*94a0*/  LDS.U16 R26, [R64+0xe] ;  /* 0x00000e00401a7984 */ /* 0x000ee80000000400 */
        /* <DEDUP_REMOVED lines=9> */
[----:B------:R-:W1:Y:S04]  /*9540*/  LDS.U16 R147, [R64+0x22] ;  /* 0x0000220040937984 */ /* 0x000e680000000400 */
        /* <DEDUP_REMOVED lines=8> */
[----:B0-----:R-:W-:Y:S04]  /*95d0*/  LDS.U16 R5, [R64+0x34] ;  /* 0x0000340040057984 */ /* 0x001fe80000000400 */
[----:B------:R-:W0:Y:S04]  /*95e0*/  LDS.U16 R135, [R64+0x36] ;  /* 0x0000360040877984 */ /* 0x000e280000000400 */
[----:B------:R-:W-:Y:S04]  /*95f0*/  LDS.U16 R3, [R64+0x38] ;  /* 0x0000380040037984 */ /* 0x000fe80000000400 */
[----:B------:R-:W0:Y:S04]  /*9600*/  LDS.U16 R4, [R64+0x3a] ;  /* 0x00003a0040047984 */ /* 0x000e280000000400 */
[----:B------:R-:W0:Y:S04]  /*9610*/  LDS.U16 R2, [R64+0x3c] ;  /* 0x00003c0040027984 */ /* 0x000e280000000400 */
[----:B------:R-:W0:Y:S04]  /*9620*/  LDS.U16 R0, [R64+0x3e] ;  /* 0x00003e0040007984 */ /* 0x000e280000000400 */
[----:B----4-:R4:W-:Y:S02]  /*9630*/  STS.U16 [R81+0x2100], R176 ;  /* 0x002100b051007388 */ /* 0x0109e40000000400 */
[----:B----4-:R-:W-:-:S02]  /*9640*/  FMUL.FTZ R176, R29, R116 ;  /* 0x000000741db07220 */ /* 0x010fc40000410000 */
[----:B-----5:R4:W-:Y:S01]  /*9650*/  STS.U16 [R76+0x2140], R177 ;  /* 0x002140b14c007388 */ /* 0x0209e20000000400 */
[----:B------:R-:W-:-:S03]  /*9660*/  FMUL.FTZ R81, R179, R174 ;  /* 0x000000aeb3517220 */ /* 0x000fc60000410000 */
[----:B------:R-:W5:Y:S01]  /*9670*/  MUFU.EX2 R176, R176 ;  /* 0x000000b000b07308 */ /* 0x000f620000000800 */
[C---:B------:R-:W-:Y:S02]  /*9680*/  FMUL.FTZ R174, R29.reuse, R109 ;  /* 0x0000006d1dae7220 */ /* 0x040fe40000410000 */
[C---:B----4-:R-:W-:Y:S01]  /*9690*/  FMUL.FTZ R76, R29.reuse, R114 ;  /* 0x000000721d4c7220 */ /* 0x050fe20000410000 */
[----:B------:R4:W-:Y:S04]  /*96a0*/  STS.U16 [R80+0x2180], R173 ;  /* 0x002180ad50007388 */ /* 0x0009e80000000400 */
[----:B------:R-:W0:Y:S08]  /*96b0*/  MUFU.EX2 R174, R174 ;  /* 0x000000ae00ae7308 */ /* 0x000e300000000800 */
[----:B------:R-:W1:Y:S01]  /*96c0*/  MUFU.EX2 R76, R76 ;  /* 0x0000004c004c7308 */ /* 0x000e620000000800 */
[----:B----4-:R-:W-:-:S02]  /*96d0*/  FMUL.FTZ R173, R29, R112 ;  /* 0x000000701dad7220 */ /* 0x010fc40000410000 */
[----:B-----5:R-:W-:Y:S02]  /*96e0*/  FMUL.FTZ R80, R176, R172 ;  /* 0x000000acb0507220 */ /* 0x020fe40000410000 */
[----:B------:R-:W-:-:S03]  /*96f0*/  FMUL.FTZ R172, R29, R110 ;  /* 0x0000006e1dac7220 */ /* 0x000fc60000410000 */
[----:B------:R-:W4:Y:S01]  /*9700*/  MUFU.EX2 R173, R173 ;  /* 0x000000ad00ad7308 */ /* 0x000f220000000800 */
[----:B------:R5:W-:Y:S01]  /*9710*/  STS.U16 [R170+0x21c0], R175 ;  /* 0x0021c0afaa007388 */ /* 0x000be20000000400 */
[----:B------:R-:W-:Y:S02]  /*9720*/  FMUL.FTZ R177, R29, R113 ;  /* 0x000000711db17220 */ /* 0x000fe40000410000 */
[----:B0-----:R-:W-:-:S04]  /*9730*/  FMUL.FTZ R46, R174, R46 ;  /* 0x0000002eae2e7220 */ /* 0x001fc80000410000 */
[----:B------:R-:W0:Y:S01]  /*9740*/  MUFU.EX2 R172, R172 ;  /* 0x000000ac00ac7308 */ /* 0x000e220000000800 */
[C---:B-----5:R-:W-:Y:S02]  /*9750*/  FMUL.FTZ R170, R29.reuse, R111 ;  /* 0x0000006f1daa7220 */ /* 0x060fe40000410000 */
[C---:B-1----:R-:W-:Y:S02]  /*9760*/  FMUL.FTZ R56, R76.reuse, R56 ;  /* 0x000000384c387220 */ /* 0x042fe40000410000 */
[----:B------:R-:W-:Y:S02]  /*9770*/  FMUL.FTZ R55, R76, R55 ;  /* 0x000000374c377220 */ /* 0x000fe40000410000 */
[C---:B------:R-:W-:Y:S01]  /*9780*/  FMUL.FTZ R76, R29.reuse, R108 ;  /* 0x0000006c1d4c7220 */ /* 0x040fe20000410000 */
[----:B------:R-:W1:Y:S01]  /*9790*/  MUFU.EX2 R170, R170 ;  /* 0x000000aa00aa7308 */ /* 0x000e620000000800 */
[----:B------:R-:W-:Y:S02]  /*97a0*/  FMUL.FTZ R45, R174, R45 ;  /* 0x0000002dae2d7220 */ /* 0x000fe40000410000 */
[----:B------:R-:W-:-:S02]  /*97b0*/  FMUL.FTZ R174, R29, R104 ;  /* 0x000000681dae7220 */ /* 0x000fc40000410000 */
[----:B----4-:R-:W-:-:S03]  /*97c0*/  FMUL.FTZ R52, R173, R52 ;  /* 0x00000034ad347220 */ /* 0x010fc60000410000 */
[----:B------:R-:W4:Y:S01]  /*97d0*/  MUFU.EX2 R177, R177 ;  /* 0x000000b100b17308 */ /* 0x000f220000000800 */
[----:B------:R-:W-:Y:S02]  /*97e0*/  FMUL.FTZ R51, R173, R51 ;  /* 0x00000033ad337220 */ /* 0x000fe40000410000 */
[----:B------:R-:W-:-:S05]  /*97f0*/  FMUL.FTZ R173, R29, R107 ;  /* 0x0000006b1dad7220 */ /* 0x000fca0000410000 */
[----:B------:R-:W5:Y:S01]  /*9800*/  MUFU.EX2 R76, R76 ;  /* 0x0000004c004c7308 */ /* 0x000f620000000800 */
[----:B------:R-:W-:Y:S02]  /*9810*/  FMUL.FTZ R175, R29, R106 ;  /* 0x0000006a1daf7220 */ /* 0x000fe40000410000 */
[----:B0-----:R-:W-:-:S05]  /*9820*/  FMUL.FTZ R48, R172, R48 ;  /* 0x00000030ac307220 */ /* 0x001fca0000410000 */
[----:B------:R-:W-:Y:S01]  /*9830*/  MUFU.SIN R35, R181 ;  /* 0x000000b500237308 */ /* 0x000fe20000000400 */
[----:B------:R-:W-:-:S07]  /*9840*/  FMUL.FTZ R47, R172, R47 ;  /* 0x0000002fac2f7220 */ /* 0x000fce0000410000 */
[----:B------:R-:W-:Y:S01]  /*9850*/  MUFU.COS R36, R181 ;  /* 0x000000b500247308 */ /* 0x000fe20000000000 */
[----:B------:R-:W-:-:S07]  /*9860*/  FMUL.FTZ R172, R29, R105 ;  /* 0x000000691dac7220 */ /* 0x000fce0000410000 */
[----:B------:R-:W0:Y:S01]  /*9870*/  MUFU.EX2 R174, R174 ;  /* 0x000000ae00ae7308 */ /* 0x000e220000000800 */
[----:B------:R-:W-:Y:S02]  /*9880*/  FMUL.FTZ R59, R176, R59 ;  /* 0x0000003bb03b7220 */ /* 0x000fe40000410000 */
[C---:B-1----:R-:W-:Y:S02]  /*9890*/  FMUL.FTZ R50, R170.reuse, R50 ;  /* 0x00000032aa327220 */ /* 0x042fe40000410000 */
[----:B------:R-:W-:-:S03]  /*98a0*/  FMUL.FTZ R49, R170, R49 ;  /* 0x00000031aa317220 */ /* 0x000fc60000410000 */
[----:B------:R-:W1:Y:S01]  /*98b0*/  MUFU.EX2 R173, R173 ;  /* 0x000000ad00ad7308 */ /* 0x000e620000000800 */
[----:B------:R-:W-:Y:S02]  /*98c0*/  FMUL.FTZ R170, R118, UR34 ;  /* 0x0000002276aa7c20 */ /* 0x000fe40008410000 */
[----:B----4-:R-:W-:-:S05]  /*98d0*/  FMUL.FTZ R54, R177, R54 ;  /* 0x00000036b1367220 */ /* 0x010fca0000410000 */
[----:B------:R-:W-:Y:S01]  /*98e0*/  MUFU.SIN R37, R38 ;  /* 0x0000002600257308 */ /* 0x000fe20000000400 */
[----:B------:R-:W-:Y:S01]  /*98f0*/  FMUL.FTZ R53, R177, R53 ;  /* 0x00000035b1357220 */ /* 0x000fe20000410000 */
[----:B------:R-:W-:Y:S01]  /*9900*/  HADD2.F32 R34, -RZ, R34.H0_H0 ;  /* 0x20000022ff227230 */ /* 0x000fe20000004100 */
[----:B------:R-:W-:-:S05]  /*9910*/  FMUL.RZ R177, R170, 0.15915493667125701904 ;  /* 0x3e22f983aab17820 */ /* 0x000fca000040c000 */
[----:B------:R-:W-:Y:S01]  /*9920*/  MUFU.COS R38, R38 ;  /* 0x0000002600267308 */ /* 0x000fe20000000000 */
[C---:B-----5:R-:W-:Y:S02]  /*9930*/  FMUL.FTZ R44, R76.reuse, R44 ;  /* 0x0000002c4c2c7220 */ /* 0x060fe40000410000 */
[----:B------:R-:W-:-:S05]  /*9940*/  FMUL.FTZ R43, R76, R43 ;  /* 0x0000002b4c2b7220 */ /* 0x000fca0000410000 */
[----:B------:R-:W4:Y:S01]  /*9950*/  MUFU.EX2 R175, R175 ;  /* 0x000000af00af7308 */ /* 0x000f220000000800 */
[----:B------:R-:W-:-:S07]  /*9960*/  FMUL.FTZ R76, R103, UR34 ;  /* 0x00000022674c7c20 */ /* 0x000fce0008410000 */
[----:B------:R-:W5:Y:S01]  /*9970*/  MUFU.EX2 R176, R172 ;  /* 0x000000ac00b07308 */ /* 0x000f620000000800 */
[C---:B0-----:R-:W-:Y:S01]  /*9980*/  FMUL.FTZ R36, R174.reuse, R36 ;  /* 0x00000024ae247220 */ /* 0x041fe20000410000 */
[----:B------:R-:W-:Y:S01]  /*9990*/  STS.U16 [R30+0x2200], R75 ;  /* 0x0022004b1e007388 */ /* 0x000fe20000000400 */
[----:B------:R-:W-:Y:S02]  /*99a0*/  FMUL.FTZ R35, R174, R35 ;  /* 0x00000023ae237220 */ /* 0x000fe40000410000 */
[----:B------:R-:W-:Y:S01]  /*99b0*/  FMUL.FTZ R174, R29, R103 ;  /* 0x000000671dae7220 */ /* 0x000fe20000410000 */
[----:B------:R0:W-:Y:S01]  /*99c0*/  STS.U16 [R73+0x2240], R74 ;  /* 0x0022404a49007388 */ /* 0x0001e20000000400 */
[----:B------:R-:W-:Y:S01]  /*99d0*/  FMUL.RZ R76, R76, 0.15915493667125701904 ;  /* 0x3e22f9834c4c7820 */ /* 0x000fe2000040c000 */
[----:B------:R-:W-:Y:S01]  /*99e0*/  MUFU.SIN R170, R177 ;  /* 0x000000b100aa7308 */ /* 0x000fe20000000400 */
[----:B------:R-:W-:Y:S01]  /*99f0*/  HADD2.F32 R33, -RZ, R33.H0_H0 ;  /* 0x20000021ff217230 */ /* 0x000fe20000004100 */
[----:B------:R3:W-:Y:S01]  /*9a00*/  STS.U16 [R72+0x2280], R171 ;  /* 0x002280ab48007388 */ /* 0x0007e20000000400 */
[----:B-1----:R-:W-:-:S05]  /*9a10*/  FMUL.FTZ R42, R173, R42 ;  /* 0x0000002aad2a7220 */ /* 0x002fca0000410000 */
[----:B------:R1:W-:Y:S01]  /*9a20*/  MUFU.COS R172, R177 ;  /* 0x000000b100ac7308 */ /* 0x0003e20000000000 */
[-C--:B0-----:R-:W-:Y:S02]  /*9a30*/  FMUL.FTZ R74, R34, R118.reuse ;  /* 0x00000076224a7220 */ /* 0x081fe40000410000 */
[-C--:B---3--:R-:W-:Y:S01]  /*9a40*/  FMUL.FTZ R72, R29, R118.reuse ;  /* 0x000000761d487220 */ /* 0x088fe20000410000 */
[----:B------:R-:W-:Y:S01]  /*9a50*/  HADD2.F32 R31, -RZ, R31.H0_H0 ;  /* 0x2000001fff1f7230 */ /* 0x000fe20000004100 */
[----:B------:R-:W-:Y:S01]  /*9a60*/  FMUL.FTZ R41, R173, R41 ;  /* 0x00000029ad297220 */ /* 0x000fe20000410000 */
[----:B-1----:R-:W-:Y:S02]  /*9a70*/  HADD2.F32 R177, -RZ, R218.H0_H0 ;  /* 0x200000daffb17230 */ /* 0x002fe40000004100 */
[----:B------:R-:W-:Y:S01]  /*9a80*/  MUFU.SIN R173, R76 ;  /* 0x0000004c00ad7308 */ /* 0x000fe20000000400 */
[----:B------:R-:W-:Y:S01]  /*9a90*/  FMUL.FTZ R200, R33, R118 ;  /* 0x0000007621c87220 */ /* 0x000fe20000410000 */
[----:B------:R-:W-:Y:S01]  /*9aa0*/  HADD2.F32 R32, -RZ, R32.H0_H0 ;  /* 0x20000020ff207230 */ /* 0x000fe20000004100 */
[----:B------:R-:W-:-:S05]  /*9ab0*/  FMUL.FTZ R74, R177, R74 ;  /* 0x0000004ab14a7220 */ /* 0x000fca0000410000 */
[----:B------:R-:W0:Y:S01]  /*9ac0*/  MUFU.EX2 R174, R174 ;  /* 0x000000ae00ae7308 */ /* 0x000e220000000800 */
[C---:B----4-:R-:W-:Y:S02]  /*9ad0*/  FMUL.FTZ R40, R175.reuse, R40 ;  /* 0x00000028af287220 */ /* 0x050fe40000410000 */
[----:B------:R-:W-:Y:S02]  /*9ae0*/  FMUL.FTZ R39, R175, R39 ;  /* 0x00000027af277220 */ /* 0x000fe40000410000 */
[----:B-----5:R-:W-:-:S03]  /*9af0*/  FMUL.FTZ R38, R176, R38 ;  /* 0x00000026b0267220 */ /* 0x020fc60000410000 */
[----:B------:R-:W1:Y:S01]  /*9b00*/  MUFU.EX2 R73, R72 ;  /* 0x0000004800497308 */ /* 0x000e620000000800 */
[----:B------:R-:W-:Y:S01]  /*9b10*/  FMUL.FTZ R37, R176, R37 ;  /* 0x00000025b0257220 */ /* 0x000fe20000410000 */
[----:B------:R-:W-:Y:S01]  /*9b20*/  HADD2.F32 R176, -RZ, R217.H0_H0 ;  /* 0x200000d9ffb07230 */ /* 0x000fe20000004100 */
[----:B------:R-:W-:Y:S02]  /*9b30*/  FMUL.FTZ R82, R179, R82 ;  /* 0x00000052b3527220 */ /* 0x000fe40000410000 */
[----:B------:R-:W-:Y:S02]  /*9b40*/  FMUL.FTZ R200, R177, R200 ;  /* 0x000000c8b1c87220 */ /* 0x000fe40000410000 */
[----:B------:R-:W-:Y:S01]  /*9b50*/  FMUL.FTZ R171, R74, R81 ;  /* 0x000000514aab7220 */ /* 0x000fe20000410000 */
[----:B------:R3:W4:Y:S01]  /*9b60*/  MUFU.COS R175, R76 ;  /* 0x0000004c00af7308 */ /* 0x0007220000000000 */
[----:B------:R-:W-:Y:S02]  /*9b70*/  FMUL.FTZ R180, R29, R115 ;  /* 0x000000731db47220 */ /* 0x000fe40000410000 */
[----:B------:R-:W-:-:S02]  /*9b80*/  FMUL.FTZ R75, R32, R117 ;  /* 0x00000075204b7220 */ /* 0x000fc40000410000 */
[C---:B------:R-:W-:Y:S02]  /*9b90*/  FMUL.FTZ R29, R200.reuse, R81 ;  /* 0x00000051c81d7220 */ /* 0x040fe40000410000 */
[----:B---3--:R-:W-:Y:S02]  /*9ba0*/  FMUL.FTZ R76, R31, R117 ;  /* 0x000000751f4c7220 */ /* 0x008fe40000410000 */
[----:B------:R-:W-:Y:S02]  /*9bb0*/  FFMA.FTZ R171, R200, R82, R171 ;  /* 0x00000052c8ab7223 */ /* 0x000fe400000100ab */
[C---:B------:R-:W-:Y:S02]  /*9bc0*/  FMUL.FTZ R76, R176.reuse, R76 ;  /* 0x0000004cb04c7220 */ /* 0x040fe40000410000 */
[----:B------:R-:W-:Y:S01]  /*9bd0*/  FMUL.FTZ R75, R176, R75 ;  /* 0x0000004bb04b7220 */ /* 0x000fe20000410000 */
[----:B------:R-:W3:Y:S01]  /*9be0*/  MUFU.EX2 R180, R180 ;  /* 0x000000b400b47308 */ /* 0x000ee20000000800 */
[----:B------:R-:W-:-:S02]  /*9bf0*/  FFMA.FTZ R30, R74, R82, -R29 ;  /* 0x000000524a1e7223 */ /* 0x000fc4000001081d */
[----:B------:R-:W-:Y:S01]  /*9c00*/  FADD.FTZ R176, R76, R171 ;  /* 0x000000ab4cb07221 */ /* 0x000fe20000010000 */
[----:B------:R-:W-:Y:S01]  /*9c10*/  HADD2.F32 R28, -RZ, R28.H0_H0 ;  /* 0x2000001cff1c7230 */ /* 0x000fe20000004100 */
[C---:B0-----:R-:W-:Y:S02]  /*9c20*/  FMUL.FTZ R29, R174.reuse, R173 ;  /* 0x000000adae1d7220 */ /* 0x041fe40000410000 */
[----:B------:R-:W-:Y:S02]  /*9c30*/  FADD.FTZ R171, R75, R30 ;  /* 0x0000001e4bab7221 */ /* 0x000fe40000010000 */
[----:B------:R-:W-:Y:S02]  /*9c40*/  FMUL.FTZ R173, R59, R176 ;  /* 0x000000b03bad7220 */ /* 0x000fe40000410000 */
[C---:B-1----:R-:W-:Y:S01]  /*9c50*/  FMUL.FTZ R72, R73.reuse, R172 ;  /* 0x000000ac49487220 */ /* 0x042fe20000410000 */
[----:B------:R-:W-:Y:S01]  /*9c60*/  HADD2.F32 R27, -RZ, R27.H0_H0 ;  /* 0x2000001bff1b7230 */ /* 0x000fe20000004100 */
[----:B----4-:R-:W-:Y:S01]  /*9c70*/  FMUL.FTZ R30, R174, R175 ;  /* 0x000000afae1e7220 */ /* 0x010fe20000410000 */
[----:B------:R-:W-:Y:S01]  /*9c80*/  HADD2.F32 R174, -RZ, R216.H0_H0 ;  /* 0x200000d8ffae7230 */ /* 0x000fe20000004100 */
[----:B------:R-:W-:-:S02]  /*9c90*/  FMUL.FTZ R73, R73, R170 ;  /* 0x000000aa49497220 */ /* 0x000fc40000410000 */
[-C--:B------:R-:W-:Y:S02]  /*9ca0*/  FMUL.FTZ R177, R59, R171.reuse ;  /* 0x000000ab3bb17220 */ /* 0x080fe40000410000 */
[----:B------:R-:W-:Y:S02]  /*9cb0*/  FFMA.FTZ R175, R80, R171, -R173 ;  /* 0x000000ab50af7223 */ /* 0x000fe400000108ad */
[-C--:B------:R-:W-:Y:S02]  /*9cc0*/  FMUL.FTZ R172, R72, R81.reuse ;  /* 0x0000005148ac7220 */ /* 0x080fe40000410000 */
[-C--:B------:R-:W-:Y:S01]  /*9cd0*/  FMUL.FTZ R171, R28, R116.reuse ;  /* 0x000000741cab7220 */ /* 0x080fe20000410000 */
[----:B------:R0:W-:Y:S01]  /*9ce0*/  STS.U16 [R78+0x22c0], R79 ;  /* 0x0022c04f4e007388 */ /* 0x0001e20000000400 */
[----:B------:R-:W-:Y:S02]  /*9cf0*/  FMUL.FTZ R173, R73, R81 ;  /* 0x0000005149ad7220 */ /* 0x000fe40000410000 */
[----:B------:R-:W-:Y:S01]  /*9d00*/  FMUL.FTZ R170, R27, R116 ;  /* 0x000000741baa7220 */ /* 0x000fe20000410000 */
[----:B------:R1:W-:Y:S01]  /*9d10*/  STS.U16 [R77+0x2300], R168 ;  /* 0x002300a84d007388 */ /* 0x0003e20000000400 */
[----:B------:R-:W-:-:S02]  /*9d20*/  FFMA.FTZ R172, R73, R82, R172 ;  /* 0x0000005249ac7223 */ /* 0x000fc400000100ac */
[----:B------:R-:W-:Y:S02]  /*9d30*/  FFMA.FTZ R176, R80, R176, R177 ;  /* 0x000000b050b07223 */ /* 0x000fe400000100b1 */
[----:B------:R-:W-:Y:S02]  /*9d40*/  FFMA.FTZ R173, R72, R82, -R173 ;  /* 0x0000005248ad7223 */ /* 0x000fe400000108ad */
[C---:B0-----:R-:W-:Y:S02]  /*9d50*/  FMUL.FTZ R78, R174.reuse, R170 ;  /* 0x000000aaae4e7220 */ /* 0x041fe40000410000 */
[----:B-1----:R-:W-:Y:S02]  /*9d60*/  FMUL.FTZ R77, R174, R171 ;  /* 0x000000abae4d7220 */ /* 0x002fe40000410000 */
[----:B------:R-:W-:Y:S02]  /*9d70*/  FMUL.FTZ R79, R59, R172 ;  /* 0x000000ac3b4f7220 */ /* 0x000fe40000410000 */
[----:B---3--:R-:W-:-:S02]  /*9d80*/  FMUL.FTZ R57, R180, R57 ;  /* 0x00000039b4397220 */ /* 0x008fc40000410000 */
[----:B------:R-:W-:Y:S02]  /*9d90*/  FADD.FTZ R176, R77, R176 ;  /* 0x000000b04db07221 */ /* 0x000fe40000010000 */
[-C--:B------:R-:W-:Y:S01]  /*9da0*/  FMUL.FTZ R171, R59, R173.reuse ;  /* 0x000000ad3bab7220 */ /* 0x080fe20000410000 */
[----:B------:R-:W-:Y:S01]  /*9db0*/  HADD2.F32 R26, -RZ, R26.H0_H0 ;  /* 0x2000001aff1a7230 */ /* 0x000fe20000004100 */
[----:B------:R-:W-:Y:S02]  /*9dc0*/  FADD.FTZ R175, R78, R175 ;  /* 0x000000af4eaf7221 */ /* 0x000fe40000010000 */
[----:B------:R-:W-:Y:S02]  /*9dd0*/  FFMA.FTZ R173, R80, R173, -R79 ;  /* 0x000000ad50ad7223 */ /* 0x000fe4000001084f */
[----:B------:R-:W-:Y:S02]  /*9de0*/  FMUL.FTZ R58, R180, R58 ;  /* 0x0000003ab43a7220 */ /* 0x000fe40000410000 */
[----:B------:R-:W-:-:S02]  /*9df0*/  FMUL.FTZ R79, R57, R176 ;  /* 0x000000b0394f7220 */ /* 0x000fc40000410000 */
[----:B------:R-:W-:Y:S01]  /*9e00*/  FFMA.FTZ R172, R80, R172, R171 ;  /* 0x000000ac50ac7223 */ /* 0x000fe200000100ab */
[----:B------:R-:W-:Y:S01]  /*9e10*/  HADD2.F32 R25, -RZ, R25.H0_H0 ;  /* 0x20000019ff197230 */ /* 0x000fe20000004100 */
[-C--:B------:R-:W-:Y:S01]  /*9e20*/  FMUL.FTZ R171, R57, R175.reuse ;  /* 0x000000af39ab7220 */ /* 0x080fe20000410000 */
[----:B------:R-:W-:Y:S01]  /*9e30*/  HADD2.F32 R170, -RZ, R215.H0_H0 ;  /* 0x200000d7ffaa7230 */ /* 0x000fe20000004100 */
[----:B------:R-:W-:Y:S02]  /*9e40*/  FFMA.FTZ R175, R58, R175, -R79 ;  /* 0x000000af3aaf7223 */ /* 0x000fe4000001084f */
[-C--:B------:R-:W-:Y:S02]  /*9e50*/  FMUL.FTZ R79, R26, R115.reuse ;  /* 0x000000731a4f7220 */ /* 0x080fe40000410000 */
[----:B------:R-:W-:Y:S02]  /*9e60*/  FFMA.FTZ R176, R58, R176, R171 ;  /* 0x000000b03ab07223 */ /* 0x000fe400000100ab */
[----:B------:R-:W-:-:S02]  /*9e70*/  FMUL.FTZ R168, R25, R115 ;  /* 0x0000007319a87220 */ /* 0x000fc40000410000 */
[C---:B------:R-:W-:Y:S02]  /*9e80*/  FMUL.FTZ R79, R170.reuse, R79 ;  /* 0x0000004faa4f7220 */ /* 0x040fe40000410000 */
[----:B------:R-:W-:Y:S02]  /*9e90*/  FMUL.FTZ R168, R170, R168 ;  /* 0x000000a8aaa87220 */ /* 0x000fe40000410000 */
[----:B------:R-:W-:Y:S01]  /*9ea0*/  FADD.FTZ R176, R79, R176 ;  /* 0x000000b04fb07221 */ /* 0x000fe20000010000 */
[----:B------:R0:W-:Y:S01]  /*9eb0*/  STS.U16 [R23+0x2340], R24 ;  /* 0x0023401817007388 */ /* 0x0001e20000000400 */
[----:B------:R-:W-:Y:S02]  /*9ec0*/  FMUL.FTZ R171, R57, R172 ;  /* 0x000000ac39ab7220 */ /* 0x000fe40000410000 */
[----:B------:R-:W-:Y:S02]  /*9ed0*/  FADD.FTZ R175, R168, R175 ;  /* 0x000000afa8af7221 */ /* 0x000fe40000010000 */
[----:B------:R-:W-:-:S02]  /*9ee0*/  FMUL.FTZ R170, R55, R176 ;  /* 0x000000b037aa7220 */ /* 0x000fc40000410000 */
[-C--:B------:R-:W-:Y:S01]  /*9ef0*/  FFMA.FTZ R171, R58, R173.reuse, -R171 ;  /* 0x000000ad3aab7223 */ /* 0x080fe200000108ab */
[----:B0-----:R-:W-:Y:S01]  /*9f00*/  HADD2.F32 R24, -RZ, R169.H0_H0 ;  /* 0x200000a9ff187230 */ /* 0x001fe20000004100 */
[----:B------:R-:W-:Y:S01]  /*9f10*/  FMUL.FTZ R173, R57, R173 ;  /* 0x000000ad39ad7220 */ /* 0x000fe20000410000 */
[----:B------:R-:W-:Y:S01]  /*9f20*/  HADD2.F32 R23, -RZ, R154.H0_H0 ;  /* 0x2000009aff177230 */ /* 0x000fe20000004100 */
[-C--:B------:R-:W-:Y:S01]  /*9f30*/  FFMA.FTZ R177, R56, R175.reuse, -R170 ;  /* 0x000000af38b17223 */ /* 0x080fe200000108aa */
[----:B------:R-:W-:Y:S01]  /*9f40*/  HADD2.F32 R154, -RZ, R166.H0_H0 ;  /* 0x200000a6ff9a7230 */ /* 0x000fe20000004100 */
[----:B------:R-:W-:Y:S02]  /*9f50*/  FMUL.FTZ R175, R55, R175 ;  /* 0x000000af37af7220 */ /* 0x000fe40000410000 */
[----:B------:R-:W-:Y:S02]  /*9f60*/  FMUL.FTZ R169, R24, R114 ;  /* 0x0000007218a97220 */ /* 0x000fe40000410000 */
[----:B------:R-:W-:-:S02]  /*9f70*/  FFMA.FTZ R173, R58, R172, R173 ;  /* 0x000000ac3aad7223 */ /* 0x000fc400000100ad */
[----:B------:R-:W-:Y:S02]  /*9f80*/  FMUL.FTZ R170, R23, R114 ;  /* 0x0000007217aa7220 */ /* 0x000fe40000410000 */
[----:B------:R-:W-:Y:S02]  /*9f90*/  FFMA.FTZ R176, R56, R176, R175 ;  /* 0x000000b038b07223 */ /* 0x000fe400000100af */
[C---:B------:R-:W-:Y:S01]  /*9fa0*/  FMUL.FTZ R169, R154.reuse, R169 ;  /* 0x000000a99aa97220 */ /* 0x040fe20000410000 */
[----:B------:R0:W-:Y:S01]  /*9fb0*/  STS.U16 [R22+0x2380], R153 ;  /* 0x0023809916007388 */ /* 0x0001e20000000400 */
[----:B------:R-:W-:Y:S02]  /*9fc0*/  FMUL.FTZ R170, R154, R170 ;  /* 0x000000aa9aaa7220 */ /* 0x000fe40000410000 */
[----:B------:R-:W-:Y:S02]  /*9fd0*/  FADD.FTZ R176, R169, R176 ;  /* 0x000000b0a9b07221 */ /* 0x000fe40000010000 */
[----:B------:R-:W-:-:S02]  /*9fe0*/  FADD.FTZ R177, R170, R177 ;  /* 0x000000b1aab17221 */ /* 0x000fc40000010000 */
        /* <DEDUP_REMOVED lines=22> */
[----:B------:R-:W-:Y:S01]  /*a150*/  FMUL.FTZ R154, R51, R176 ;  /* 0x000000b0339a7220 */ /* 0x000fe20000410000 */
[----:B0-----:R-:W-:-:S03]  /*a160*/  HADD2.F32 R20, -RZ, R151.H0_H0 ;  /* 0x20000097ff147230 */ /* 0x001fc60000004100 */
[-C--:B------:R-:W-:Y:S01]  /*a170*/  FFMA.FTZ R151, R52, R177.reuse, -R154 ;  /* 0x000000b134977223 */ /* 0x080fe2000001089a */
[----:B------:R-:W-:Y:S01]  /*a180*/  HADD2.F32 R19, -RZ, R150.H0_H0 ;  /* 0x20000096ff137230 */ /* 0x000fe20000004100 */
[----:B------:R-:W-:Y:S01]  /*a190*/  FMUL.FTZ R177, R51, R177 ;  /* 0x000000b133b17220 */ /* 0x000fe20000410000 */
[----:B------:R-:W-:Y:S01]  /*a1a0*/  HADD2.F32 R150, -RZ, R164.H0_H0 ;  /* 0x200000a4ff967230 */ /* 0x000fe20000004100 */
[-C--:B------:R-:W-:Y:S02]  /*a1b0*/  FMUL.FTZ R173, R20, R112.reuse ;  /* 0x0000007014ad7220 */ /* 0x080fe40000410000 */
[----:B------:R-:W-:Y:S02]  /*a1c0*/  FMUL.FTZ R174, R19, R112 ;  /* 0x0000007013ae7220 */ /* 0x000fe40000410000 */
[----:B------:R-:W-:Y:S02]  /*a1d0*/  FFMA.FTZ R176, R52, R176, R177 ;  /* 0x000000b034b07223 */ /* 0x000fe400000100b1 */
[C---:B------:R-:W-:Y:S01]  /*a1e0*/  FMUL.FTZ R173, R150.reuse, R173 ;  /* 0x000000ad96ad7220 */ /* 0x040fe20000410000 */
[----:B------:R0:W-:Y:S01]  /*a1f0*/  STS.U16 [R18+0x2400], R149 ;  /* 0x0024009512007388 */ /* 0x0001e20000000400 */
[----:B------:R-:W-:-:S02]  /*a200*/  FMUL.FTZ R174, R150, R174 ;  /* 0x000000ae96ae7220 */ /* 0x000fc40000410000 */
[----:B------:R-:W-:Y:S02]  /*a210*/  FADD.FTZ R176, R173, R176 ;  /* 0x000000b0adb07221 */ /* 0x000fe40000010000 */
[----:B------:R-:W-:Y:S02]  /*a220*/  FADD.FTZ R151, R174, R151 ;  /* 0x00000097ae977221 */ /* 0x000fe40000010000 */
[C---:B0-----:R-:W-:Y:S02]  /*a230*/  FMUL.FTZ R18, R51.reuse, R152 ;  /* 0x0000009833127220 */ /* 0x041fe40000410000 */
[-C--:B------:R-:W-:Y:S02]  /*a240*/  FMUL.FTZ R149, R51, R153.reuse ;  /* 0x0000009933957220 */ /* 0x080fe40000410000 */
[----:B------:R-:W-:Y:S02]  /*a250*/  FFMA.FTZ R153, R52, R153, R18 ;  /* 0x0000009934997223 */ /* 0x000fe40000010012 */
[----:B------:R-:W-:-:S02]  /*a260*/  FMUL.FTZ R18, R49, R176 ;  /* 0x000000b031127220 */ /* 0x000fc40000410000 */
[-C--:B------:R-:W-:Y:S02]  /*a270*/  FMUL.FTZ R175, R49, R151.reuse ;  /* 0x0000009731af7220 */ /* 0x080fe40000410000 */
[----:B------:R-:W-:Y:S01]  /*a280*/  FFMA.FTZ R151, R50, R151, -R18 ;  /* 0x0000009732977223 */ /* 0x000fe20000010812 */
[----:B------:R-:W-:Y:S01]  /*a290*/  HADD2.F32 R18, -RZ, R148.H0_H0 ;  /* 0x20000094ff127230 */ /* 0x000fe20000004100 */
[----:B------:R-:W-:Y:S01]  /*a2a0*/  FFMA.FTZ R149, R52, R152, -R149 ;  /* 0x0000009834957223 */ /* 0x000fe20000010895 */
[----:B------:R-:W-:Y:S01]  /*a2b0*/  HADD2.F32 R17, -RZ, R17.H0_H0 ;  /* 0x20000011ff117230 */ /* 0x000fe20000004100 */
[----:B------:R-:W-:Y:S01]  /*a2c0*/  FFMA.FTZ R150, R50, R176, R175 ;  /* 0x000000b032967223 */ /* 0x000fe200000100af */
[----:B------:R-:W-:Y:S01]  /*a2d0*/  HADD2.F32 R152, -RZ, R163.H0_H0 ;  /* 0x200000a3ff987230 */ /* 0x000fe20000004100 */
[-C--:B------:R-:W-:Y:S02]  /*a2e0*/  FMUL.FTZ R175, R18, R111.reuse ;  /* 0x0000006f12af7220 */ /* 0x080fe40000410000 */
[----:B------:R-:W-:-:S02]  /*a2f0*/  FMUL.FTZ R176, R17, R111 ;  /* 0x0000006f11b07220 */ /* 0x000fc40000410000 */
[C---:B------:R-:W-:Y:S02]  /*a300*/  FMUL.FTZ R175, R152.reuse, R175 ;  /* 0x000000af98af7220 */ /* 0x040fe40000410000 */
        /* <DEDUP_REMOVED lines=110> */
[----:B------:R-:W-:Y:S01]  /*a9f0*/  FFMA.FTZ R137, R40, R140, -R137 ;  /* 0x0000008c28897223 */ /* 0x000fe20000010889 */
[----:B------:R-:W-:Y:S01]  /*aa00*/  HADD2.F32 R4, -RZ, R4.H0_H0 ;  /* 0x20000004ff047230 */ /* 0x000fe20000004100 */
[----:B------:R-:W-:Y:S01]  /*aa10*/  FMUL.FTZ R135, R37, R141 ;  /* 0x0000008d25877220 */ /* 0x000fe20000410000 */
[----:B------:R-:W-:Y:S01]  /*aa20*/  HADD2.F32 R3, -RZ, R3.H0_H0 ;  /* 0x20000003ff037230 */ /* 0x000fe20000004100 */
[----:B------:R-:W-:Y:S01]  /*aa30*/  FADD.FTZ R139, R188, R139 ;  /* 0x0000008bbc8b7221 */ /* 0x000fe20000010000 */
[----:B------:R-:W-:Y:S01]  /*aa40*/  HADD2.F32 R138, -RZ, R156.H0_H0 ;  /* 0x2000009cff8a7230 */ /* 0x000fe20000004100 */
[----:B0-----:R-:W-:-:S02]  /*aa50*/  FMUL.FTZ R62, R35, R150 ;  /* 0x00000096233e7220 */ /* 0x001fc40000410000 */
[----:B------:R-:W-:Y:S02]  /*aa60*/  FFMA.FTZ R135, R38, R137, -R135 ;  /* 0x0000008926877223 */ /* 0x000fe40000010887 */
[----:B------:R-:W-:Y:S02]  /*aa70*/  FFMA.FTZ R63, R36, R139, -R62 ;  /* 0x0000008b243f7223 */ /* 0x000fe4000001083e */
[----:B------:R-:W-:Y:S02]  /*aa80*/  FMUL.FTZ R137, R37, R137 ;  /* 0x0000008925897220 */ /* 0x000fe40000410000 */
[----:B------:R-:W-:Y:S02]  /*aa90*/  FMUL.FTZ R139, R35, R139 ;  /* 0x0000008b238b7220 */ /* 0x000fe40000410000 */
[-C--:B------:R-:W-:Y:S02]  /*aaa0*/  FMUL.FTZ R189, R4, R104.reuse ;  /* 0x0000006804bd7220 */ /* 0x080fe40000410000 */
[----:B------:R-:W-:-:S02]  /*aab0*/  FMUL.FTZ R190, R3, R104 ;  /* 0x0000006803be7220 */ /* 0x000fc40000410000 */
[----:B------:R-:W-:Y:S02]  /*aac0*/  FFMA.FTZ R137, R38, R141, R137 ;  /* 0x0000008d26897223 */ /* 0x000fe40000010089 */
[----:B------:R-:W-:Y:S02]  /*aad0*/  FFMA.FTZ R150, R36, R150, R139 ;  /* 0x0000009624967223 */ /* 0x000fe4000001008b */
[C---:B------:R-:W-:Y:S02]  /*aae0*/  FMUL.FTZ R189, R138.reuse, R189 ;  /* 0x000000bd8abd7220 */ /* 0x040fe40000410000 */
[----:B------:R-:W-:Y:S01]  /*aaf0*/  FMUL.FTZ R190, R138, R190 ;  /* 0x000000be8abe7220 */ /* 0x000fe20000410000 */
[----:B------:R0:W-:Y:S01]  /*ab00*/  STS.U16 [R60+0x2600], R61 ;  /* 0x0026003d3c007388 */ /* 0x0001e20000000400 */
[----:B------:R-:W-:Y:S01]  /*ab10*/  FADD.FTZ R150, R189, R150 ;  /* 0x00000096bd967221 */ /* 0x000fe20000010000 */
[----:B------:R-:W-:Y:S01]  /*ab20*/  ISETP.NE.AND P1, PT, R122, RZ, PT ;  /* 0x000000ff7a00720c */ /* 0x000fe20003f25270 */
[----:B------:R-:W-:-:S02]  /*ab30*/  FADD.FTZ R63, R190, R63 ;  /* 0x0000003fbe3f7221 */ /* 0x000fc40000010000 */
[----:B------:R-:W-:Y:S02]  /*ab40*/  FMUL.FTZ R62, R29, R150 ;  /* 0x000000961d3e7220 */ /* 0x000fe40000410000 */
[C---:B0-----:R-:W-:Y:S02]  /*ab50*/  FMUL.FTZ R60, R35.reuse, R137 ;  /* 0x00000089233c7220 */ /* 0x041fe40000410000 */
[-C--:B------:R-:W-:Y:S02]  /*ab60*/  FMUL.FTZ R61, R35, R135.reuse ;  /* 0x00000087233d7220 */ /* 0x080fe40000410000 */
[----:B------:R-:W-:Y:S02]  /*ab70*/  FFMA.FTZ R60, R36, R135, -R60 ;  /* 0x00000087243c7223 */ /* 0x000fe4000001083c */
[-C--:B------:R-:W-:Y:S02]  /*ab80*/  FMUL.FTZ R135, R29, R63.reuse ;  /* 0x0000003f1d877220 */ /* 0x080fe40000410000 */
[----:B------:R-:W-:-:S02]  /*ab90*/  FFMA.FTZ R62, R30, R63, -R62 ;  /* 0x0000003f1e3e7223 */ /* 0x000fc4000001083e */
[----:B------:R-:W-:Y:S01]  /*aba0*/  FFMA.FTZ R63, R30, R150, R135 ;  /* 0x000000961e3f7223 */ /* 0x000fe20000010087 */
[----:B------:R-:W-:Y:S01]  /*abb0*/  MOV R135, UR31 ;  /* 0x0000001f00877c02 */ /* 0x000fe20008000f00 */
[----:B------:R-:W-:Y:S04]  /*abc0*/  STS.U16 [R66+0x2640], R125 ;  /* 0x0026407d42007388 */ /* 0x000fe80000000400 */
[----:B------:R-:W-:Y:S01]  /*abd0*/  STS.U16 [R67+0x2680], R126 ;  /* 0x0026807e43007388 */ /* 0x000fe20000000400 */
[----:B------:R-:W-:-:S03]  /*abe0*/  LEA R135, R135, UR7, 0x8 ;  /* 0x0000000787877c11 */ /* 0x000fc6000f8e40ff */
[----:B------:R-:W-:Y:S01]  /*abf0*/  STS.U16 [R123+0x26c0], R128 ;  /* 0x0026c0807b007388 */ /* 0x000fe20000000400 */
[----:B------:R-:W-:-:S03]  /*ac00*/  @P1 IADD3 R135, R122, 0x200, RZ ;  /* 0x000002007a871810 */ /* 0x000fc60007ffe0ff */
[----:B------:R0:W-:Y:S04]  /*ac10*/  STS.U16 [R65+0x2700], R130 ;  /* 0x0027008241007388 */ /* 0x0001e80000000400 */
[----:B------:R-:W-:Y:S01]  /*ac20*/  STS.U16 [R124+0x2740], R127 ;  /* 0x0027407f7c007388 */ /* 0x000fe20000000400 */
[----:B------:R-:W-:-:S03]  /*ac30*/  SHF.L.U32 R144, R135, 0x3, RZ ;  /* 0x0000000387907819 */ /* 0x000fc600000006ff */
[----:B------:R-:W-:Y:S04]  /*ac40*/  STS.U16 [R68+0x2780], R129 ;  /* 0x0027808144007388 */ /* 0x000fe80000000400 */
[----:B------:R-:W-:Y:S04]  /*ac50*/  STS.U16 [R95+0x27c0], R132 ;  /* 0x0027c0845f007388 */ /* 0x000fe80000000400 */
[----:B------:R1:W-:Y:S01]  /*ac60*/  STS.U16 [R94+0x2800], R131 ;  /* 0x002800835e007388 */ /* 0x0003e20000000400 */
[----:B------:R-:W-:-:S03]  /*ac70*/  FFMA.FTZ R61, R36, R137, R61 ;  /* 0x00000089243d7223 */ /* 0x000fc6000001003d */
[----:B------:R2:W-:Y:S04]  /*ac80*/  STS.U16 [R71+0x2840], R134 ;  /* 0x0028408647007388 */ /* 0x0005e80000000400 */
        /* <DEDUP_REMOVED lines=40> */
[----:B0-----:R-:W-:Y:S01]  /*af10*/  HADD2.F32 R65, -RZ, R155.H0_H0 ;  /* 0x2000009bff417230 */ /* 0x001fe20000004100 */
[-C--:B------:R-:W-:Y:S02]  /*af20*/  FMUL.FTZ R191, R2, R103.reuse ;  /* 0x0000006702bf7220 */ /* 0x080fe40000410000 */
[----:B------:R-:W-:Y:S02]  /*af30*/  FMUL.FTZ R192, R0, R103 ;  /* 0x0000006700c07220 */ /* 0x000fe40000410000 */
[----:B-1----:R-:W-:Y:S02]  /*af40*/  FMUL.FTZ R94, R29, R60 ;  /* 0x0000003c1d5e7220 */ /* 0x002fe40000410000 */
        /* <DEDUP_REMOVED lines=23> */
.L_x_1948:
[----:B---34-:R-:W-:Y:S05]  /*b0c0*/  BSYNC B0 ;  /* 0x0000000000007941 */ /* 0x018fea0003800000 */
.L_x_1947:
        /* <DEDUP_REMOVED lines=119> */
.L_x_2059:
        /* <DEDUP_REMOVED lines=68> */
.L_x_2060:
        /* <DEDUP_REMOVED lines=20> */
[----:B-----5:R-:W-:Y:S05]  /*bdc0*/  CALL.REL.NOINC `($__internal_46_$__cuda_sm70_shflsync_idx_p) ;  /* 0x0000af0000007944 */ /* 0x020fea0003c00000 */
.L_x_1953:
[----:B------:R-:W-:Y:S05]  /*bdd0*/  BRA.CONV ~URZ, `(.L_x_1954) ;  /* 0x000000537f007947 */ /* 0x000fea000b800000 */
[----:B-1----:R-:W-:Y:S01]  /*bde0*/  HFMA2.MMA R66, -RZ, RZ, 0, 1.847743988037109375e-06 ;  /* 0x0000001fff427435 */ /* 0x002fe200000001ff */
[----:B------:R-:W-:Y:S02]  /*bdf0*/  MOV R64, R69 ;  /* 0x0000004500407202 */ /* 0x000fe40000000f00 */
[----:B------:R-:W-:Y:S02]  /*be00*/  MOV R247, 0xffffffff ;  /* 0xffffffff00f77802 */ /* 0x000fe40000000f00 */
[----:B------:R-:W-:-:S02]  /*be10*/  MOV R65, 0xbe30 ;  /* 0x0000be3000417802 */ /* 0x000fc40000000f00 */
[----:B0----5:R-:W-:Y:S05]  /*be20*/  CALL.REL.NOINC `($__internal_46_$__cuda_sm70_shflsync_idx_p) ;  /* 0x0000aea000007944 */ /* 0x021fea0003c00000 */
.L_x_1954:
[----:B------:R-:W-:Y:S05]  /*be30*/  BRA.CONV ~URZ, `(.L_x_1955) ;  /* 0x000000537f007947 */ /* 0x000fea000b800000 */
[----:B-1----:R-:W-:Y:S01]  /*be40*/  HFMA2.MMA R66, -RZ, RZ, 0, 1.847743988037109375e-06 ;  /* 0x0000001fff427435 */ /* 0x002fe200000001ff */
[----:B------:R-:W-:-:S02]  /*be50*/  MOV R64, R68 ;  /* 0x0000004400407202 */ /* 0x000fc40000000f00 */
[----:B------:R-:W-:Y:S02]  /*be60*/  MOV R247, 0xffffffff ;  /* 0xffffffff00f77802 */ /* 0x000fe40000000f00 */
[----:B------:R-:W-:Y:S02]  /*be70*/  MOV R65, 0xbe90 ;  /* 0x0000be9000417802 */ /* 0x000fe40000000f00 */
[----:B0----5:R-:W-:Y:S05]  /*be80*/  CALL.REL.NOINC `($__internal_46_$__cuda_sm70_shflsync_idx_p) ;  /* 0x0000ae4000007944 */ /* 0x021fea0003c00000 */
.L_x_1955:
[----:B------:R-:W-:Y:S05]  /*be90*/  BRA.CONV ~URZ, `(.L_x_1956) ;  /* 0x000000537f007947 */ /* 0x000fea000b800000 */
[----:B-1----:R-:W-:Y:S01]  /*bea0*/  HFMA2.MMA R66, -RZ, RZ, 0, 1.847743988037109375e-06 ;  /* 0x0000001fff427435 */ /* 0x002fe200000001ff */
[----:B------:R-:W-:Y:S02]  /*beb0*/  MOV R64, R67 ;  /* 0x0000004300407202 */ /* 0x000fe40000000f00 */
[----:B------:R-:W-:Y:S02]  /*bec0*/  MOV R247, 0xffffffff ;  /* 0xffffffff00f77802 */ /* 0x000fe40000000f00 */
[----:B------:R-:W-:Y:S02]  /*bed0*/  MOV R65, 0xbef0 ;  /* 0x0000bef000417802 */ /* 0x000fe40000000f00 */
[----:B0----5:R-:W-:Y:S05]  /*bee0*/  CALL.REL.NOINC `($__internal_46_$__cuda_sm70_shflsync_idx_p) ;  /* 0x0000ade000007944 */ /* 0x021fea0003c00000 */
.L_x_1956:
        /* <DEDUP_REMOVED lines=9> */
.L_x_2061:
        /* <DEDUP_REMOVED lines=51> */
.L_x_1950:
[----:B------:R-:W-:Y:S05]  /*c2b0*/  BSYNC B0 ;  /* 0x0000000000007941 */ /* 0x000fea0003800000 */
.L_x_1949:
[----:B------:R-:W-:Y:S02]  /*c2c0*/  WARPSYNC 0xffffffff ;  /* 0xffffffff00007948 */ /* 0x000fe40003800000 */
[----:B------:R-:W-:Y:S01]  /*c2d0*/  BAR.SYNC.DEFER_BLOCKING 0x0 ;  /* 0x0000000000007b1d */ /* 0x000fe20000010000 */
[----:B-1---5:R-:W-:-:S04]  /*c2e0*/  FMUL.FTZ R62, R30, R154 ;  /* 0x0000009a1e3e7220 */ /* 0x022fc80000410000 */
        /* <DEDUP_REMOVED lines=21> */
[----:B------:R-:W-:Y:S02]  /*c440*/  FFMA.FTZ R67, R36, R63, R62 ;  /* 0x0000003f24437223 */ /* 0x000fe4000001003e */
[CC--:B------:R-:W-:Y:S02]  /*c450*/  FMUL.FTZ R62, R29.reuse, -R94.reuse ;  /* 0x8000005e1d3e7220 */ /* 0x0c0fe40000410000 */
[-C--:B------:R-:W-:Y:S02]  /*c460*/  FMUL.FTZ R63, R29, R95.reuse ;  /* 0x0000005f1d3f7220 */ /* 0x080fe40000410000 */
[C---:B------:R-:W-:Y:S02]  /*c470*/  FFMA.FTZ R64, R30.reuse, -R95, R62 ;  /* 0x8000005f1e407223 */ /* 0x040fe4000001003e */
        /* <DEDUP_REMOVED lines=10> */
[----:B------:R-:W-:Y:S02]  /*c520*/  FFMA.FTZ R67, R38, R67, R64 ;  /* 0x0000004326437223 */ /* 0x000fe40000010040 */
        /* <DEDUP_REMOVED lines=9> */
[----:B------:R-:W-:Y:S02]  /*c5c0*/  FFMA.FTZ R67, R40, R67, R64 ;  /* 0x0000004328437223 */ /* 0x000fe40000010040 */
        /* <DEDUP_REMOVED lines=104> */
[C---:B------:R-:W-:Y:S02]  /*cc50*/  FFMA.FTZ R63, R80.reuse, R63, R64 ;  /* 0x0000003f503f7223 */ /* 0x040fe40000010040 */
[----:B------:R-:W-:Y:S02]  /*cc60*/  FFMA.FTZ R62, R80, R62, -R65 ;  /* 0x0000003e503e7223 */ /* 0x000fe40000010841 */
[----:B------:R-:W-:-:S02]  /*cc70*/  FMUL.FTZ R65, R81, -R67 ;  /* 0x8000004351417220 */ /* 0x000fc40000410000 */
[C---:B------:R-:W-:Y:S02]  /*cc80*/  FMUL.FTZ R64, R81.reuse, -R60 ;  /* 0x8000003c51407220 */ /* 0x040fe40000410000 */
[C---:B------:R-:W-:Y:S02]  /*cc90*/  FMUL.FTZ R61, R81.reuse, -R63 ;  /* 0x8000003f513d7220 */ /* 0x040fe40000410000 */
[C---:B------:R-:W-:Y:S02]  /*cca0*/  FMUL.FTZ R68, R81.reuse, R200 ;  /* 0x000000c851447220 */ /* 0x040fe40000410000 */
[C---:B------:R-:W-:Y:S01]  /*ccb0*/  FFMA.FTZ R66, R82.reuse, R60, -R65 ;  /* 0x0000003c52427223 */ /* 0x040fe20000010841 */
[----:B------:R-:W-:Y:S01]  /*ccc0*/  MOV R60, 0x3f800000 ;  /* 0x3f800000003c7802 */ /* 0x000fe20000000f00 */
[----:B------:R-:W-:Y:S02]  /*ccd0*/  FFMA.FTZ R67, R82, R67, R64 ;  /* 0x0000004352437223 */ /* 0x000fe40000010040 */
[----:B------:R-:W-:-:S02]  /*cce0*/  FMUL.FTZ R65, R81, -R62 ;  /* 0x8000003e51417220 */ /* 0x000fc40000410000 */
[C---:B------:R-:W-:Y:S01]  /*ccf0*/  FFMA.FTZ R64, R82.reuse, R62, -R61 ;  /* 0x0000003e52407223 */ /* 0x040fe2000001083d */
[----:B------:R-:W-:Y:S01]  /*cd00*/  HFMA2.MMA R61, -RZ, RZ, 0, 0 ;  /* 0x00000000ff3d7435 */ /* 0x000fe200000001ff */
[CC--:B------:R-:W-:Y:S02]  /*cd10*/  FFMA.FTZ R68, R82.reuse, R209.reuse, -R68 ;  /* 0x000000d152447223 */ /* 0x0c0fe40000010844 */
[----:B------:R-:W-:Y:S02]  /*cd20*/  FMUL.FTZ R69, R81, R209 ;  /* 0x000000d151457220 */ /* 0x000fe40000410000 */
[C---:B------:R-:W-:Y:S02]  /*cd30*/  FFMA.FTZ R65, R82.reuse, R63, R65 ;  /* 0x0000003f52417223 */ /* 0x040fe40000010041 */
[----:B------:R-:W-:Y:S01]  /*cd40*/  CS2R R62, SRZ ;  /* 0x00000000003e7805 */ /* 0x000fe2000001ff00 */
[----:B------:R-:W-:Y:S02]  /*cd50*/  FADD.FTZ R210, R75, R68 ;  /* 0x000000444bd27221 */ /* 0x000fe40000010000 */
[----:B------:R-:W-:-:S02]  /*cd60*/  FFMA.FTZ R69, R82, R200, R69 ;  /* 0x000000c852457223 */ /* 0x000fc40000010045 */
[----:B------:R-:W-:Y:S01]  /*cd70*/  FADD.FTZ R67, -R124, R67 ;  /* 0x000000437c437221 */ /* 0x000fe20000010100 */
[----:B------:R-:W1:Y:S01]  /*cd80*/  @!P0 LDS.128 R60, [UR28+0xee80] ;  /* 0x00ee801cff3c8984 */ /* 0x000e620008000c00 */
[----:B------:R-:W-:Y:S01]  /*cd90*/  FADD.FTZ R66, R123, R66 ;  /* 0x000000427b427221 */ /* 0x000fe20000010000 */
[----:B------:R-:W-:Y:S01]  /*cda0*/  ISETP.GT.U32.AND P0, PT, R122, 0x1f, PT ;  /* 0x0000001f7a00780c */ /* 0x000fe20003f04070 */
[----:B------:R-:W-:Y:S02]  /*cdb0*/  FADD.FTZ R211, R76, R69 ;  /* 0x000000454cd37221 */ /* 0x000fe40000010000 */
        /* <DEDUP_REMOVED lines=8> */
[----:B------:R-:W-:-:S04]  /*ce40*/  FFMA.FTZ R65, R58, R213, -R64 ;  /* 0x000000d53a417223 */ /* 0x000fc80000010840 */
[----:B------:R-:W-:Y:S02]  /*ce50*/  FADD.FTZ R168, R168, R65 ;  /* 0x00000041a8a87221 */ /* 0x000fe40000010000 */
[----:B------:R-:W-:-:S04]  /*ce60*/  FMUL.FTZ R65, R57, R213 ;  /* 0x000000d539417220 */ /* 0x000fc80000410000 */
[----:B------:R-:W-:Y:S02]  /*ce70*/  FFMA.FTZ R214, R58, R212, R65 ;  /* 0x000000d43ad67223 */ /* 0x000fe40000010041 */
[----:B------:R-:W-:Y:S02]  /*ce80*/  FMUL.FTZ R65, R55, R168 ;  /* 0x000000a837417220 */ /* 0x000fe40000410000 */
[----:B------:R-:W-:-:S04]  /*ce90*/  FADD.FTZ R214, R79, R214 ;  /* 0x000000d64fd67221 */ /* 0x000fc80000010000 */
[CC--:B------:R-:W-:Y:S02]  /*cea0*/  FFMA.FTZ R64, R56.reuse, R214.reuse, R65 ;  /* 0x000000d638407223 */ /* 0x0c0fe40000010041 */
[----:B------:R-:W-:Y:S02]  /*ceb0*/  FMUL.FTZ R65, R55, R214 ;  /* 0x000000d637417220 */ /* 0x000fe40000410000 */
[----:B------:R-:W-:Y:S02]  /*cec0*/  FADD.FTZ R169, R169, R64 ;  /* 0x00000040a9a97221 */ /* 0x000fe40000010000 */
        /* <DEDUP_REMOVED lines=109> */
[----:B------:R1:W2:Y:S02]  /*d5a0*/  SHFL.DOWN PT, R67, R71, 0x1, 0x1f ;  /* 0x08201f0047437f89 */ /* 0x0002a400000e0000 */
.L_x_2062:
[----:B------:R-:W-:Y:S05]  /*d5b0*/  BRA.DIV ~URZ, `(.L_x_1961) ;  /* 0x000088b27f007947 */ /* 0x000fea000b800000 */
[----:B------:R-:W3:Y:S04]  /*d5c0*/  SHFL.DOWN PT, R69, R69, 0x1, 0x1f ;  /* 0x08201f0045457f89 */ /* 0x000ee800000e0000 */
[----:B------:R4:W0:Y:S04]  /*d5d0*/  SHFL.DOWN PT, R73, R68, 0x1, 0x1f ;  /* 0x08201f0044497f89 */ /* 0x00082800000e0000 */
[----:B------:R4:W1:Y:S02]  /*d5e0*/  SHFL.DOWN PT, R64, R70, 0x1, 0x1f ;  /* 0x08201f0046407f89 */ /* 0x00086400000e0000 */
.L_x_2063:
[----:B------:R-:W-:Y:S01]  /*d5f0*/  BSSY B1, `(.L_x_1962) ;  /* 0x000000d000017945 */ /* 0x000fe20003800000 */
[----:B------:R-:W-:Y:S05]  /*d600*/  @!P0 BRA `(.L_x_1963) ;  /* 0x000000b000008947 */ /* 0x000fea0003800000 */
[----:B-1----:R-:W-:-:S04]  /*d610*/  FMUL.FTZ R65, R74, R64 ;  /* 0x000000404a417220 */ /* 0x002fc80000410000 */
[CC--:B0-----:R-:W-:Y:S02]  /*d620*/  FFMA.FTZ R65, R71.reuse, R73.reuse, -R65 ;  /* 0x0000004947417223 */ /* 0x0c1fe40000010841 */
[----:B------:R-:W-:Y:S02]  /*d630*/  FMUL.FTZ R73, R74, R73 ;  /* 0x000000494a497220 */ /* 0x000fe40000410000 */
[----:B----4-:R-:W-:Y:S02]  /*d640*/  FADD.FTZ R68, R68, R65 ;  /* 0x0000004144447221 */ /* 0x010fe40000010000 */
[----:B------:R-:W-:Y:S02]  /*d650*/  FFMA.FTZ R73, R71, R64, R73 ;  /* 0x0000004047497223 */ /* 0x000fe40000010049 */
[C---:B---3--:R-:W-:Y:S02]  /*d660*/  FMUL.FTZ R64, R74.reuse, R69 ;  /* 0x000000454a407220 */ /* 0x048fe40000410000 */
[----:B--2---:R-:W-:-:S02]  /*d670*/  FMUL.FTZ R74, R74, R67 ;  /* 0x000000434a4a7220 */ /* 0x004fc40000410000 */
[C---:B------:R-:W-:Y:S02]  /*d680*/  FFMA.FTZ R64, R71.reuse, R67, -R64 ;  /* 0x0000004347407223 */ /* 0x040fe40000010840 */
[----:B------:R-:W-:Y:S02]  /*d690*/  FFMA.FTZ R74, R71, R69, R74 ;  /* 0x00000045474a7223 */ /* 0x000fe4000001004a */
[----:B------:R-:W-:Y:S01]  /*d6a0*/  FADD.FTZ R72, R72, R73 ;  /* 0x0000004948487221 */ /* 0x000fe20000010000 */
[----:B------:R-:W-:Y:S02]  /*d6b0*/  MOV R71, R64 ;  /* 0x0000004000477202 */ /* 0x000fe40000000f00 */
.L_x_1963:
[----:B------:R-:W-:Y:S05]  /*d6c0*/  BSYNC B1 ;  /* 0x0000000000017941 */ /* 0x000fea0003800000 */
.L_x_1962:
[----:B------:R-:W-:Y:S01]  /*d6d0*/  ISETP.GT.U32.AND P0, PT, R238, 0x1d, PT ;  /* 0x0000001dee00780c */ /* 0x000fe20003f04070 */
[----:B------:R-:W-:Y:S05]  /*d6e0*/  BRA.DIV ~URZ, `(.L_x_1964) ;  /* 0x000088e27f007947 */ /* 0x000fea000b800000 */
[----:B--2---:R2:W4:Y:S04]  /*d6f0*/  SHFL.DOWN PT, R67, R71, 0x2, 0x1f ;  /* 0x08401f0047437f89 */ /* 0x00452800000e0000 */
[----:B---3--:R2:W3:Y:S04]  /*d700*/  SHFL.DOWN PT, R69, R74, 0x2, 0x1f ;  /* 0x08401f004a457f89 */ /* 0x0084e800000e0000 */
[----:B----4-:R2:W4:Y:S04]  /*d710*/  SHFL.DOWN PT, R70, R68, 0x2, 0x1f ;  /* 0x08401f0044467f89 */ /* 0x01052800000e0000 */
[----:B-1----:R2:W1:Y:S02]  /*d720*/  SHFL.DOWN PT, R64, R72, 0x2, 0x1f ;  /* 0x08401f0048407f89 */ /* 0x00246400000e0000 */
.L_x_2064:
[----:B------:R-:W-:Y:S01]  /*d730*/  BSSY B1, `(.L_x_1965) ;  /* 0x000000d000017945 */ /* 0x000fe20003800000 */
[----:B------:R-:W-:Y:S05]  /*d740*/  @P0 BRA `(.L_x_1966) ;  /* 0x000000b000000947 */ /* 0x000fea0003800000 */
[----:B-1----:R-:W-:-:S04]  /*d750*/  FMUL.FTZ R65, R74, R64 ;  /* 0x000000404a417220 */ /* 0x002fc80000410000 */
[CC--:B----4-:R-:W-:Y:S02]  /*d760*/  FFMA.FTZ R65, R71.reuse, R70.reuse, -R65 ;  /* 0x0000004647417223 */ /* 0x0d0fe40000010841 */
[----:B------:R-:W-:Y:S02]  /*d770*/  FMUL.FTZ R70, R74, R70 ;  /* 0x000000464a467220 */ /* 0x000fe40000410000 */
[----:B--2---:R-:W-:Y:S02]  /*d780*/  FADD.FTZ R68, R68, R65 ;  /* 0x0000004144447221 */ /* 0x004fe40000010000 */
[----:B------:R-:W-:Y:S02]  /*d790*/  FFMA.FTZ R70, R71, R64, R70 ;  /* 0x0000004047467223 */ /* 0x000fe40000010046 */
[C---:B---3--:R-:W-:Y:S02]  /*d7a0*/  FMUL.FTZ R64, R74.reuse, R69 ;  /* 0x000000454a407220 */ /* 0x048fe40000410000 */
[----:B------:R-:W-:-:S02]  /*d7b0*/  FMUL.FTZ R74, R74, R67 ;  /* 0x000000434a4a7220 */ /* 0x000fc40000410000 */
[C---:B------:R-:W-:Y:S02]  /*d7c0*/  FFMA.FTZ R64, R71.reuse, R67, -R64 ;  /* 0x0000004347407223 */ /* 0x040fe40000010840 */
[----:B------:R-:W-:Y:S02]  /*d7d0*/  FFMA.FTZ R74, R71, R69, R74 ;  /* 0x00000045474a7223 */ /* 0x000fe4000001004a */
[----:B------:R-:W-:Y:S01]  /*d7e0*/  FADD.FTZ R72, R72, R70 ;  /* 0x0000004648487221 */ /* 0x000fe20000010000 */
[----:B------:R-:W-:Y:S02]  /*d7f0*/  MOV R71, R64 ;  /* 0x0000004000477202 */ /* 0x000fe40000000f00 */
.L_x_1966:
[----:B------:R-:W-:Y:S05]  /*d800*/  BSYNC B1 ;  /* 0x0000000000017941 */ /* 0x000fea0003800000 */
.L_x_1965:
[----:B------:R-:W-:Y:S01]  /*d810*/  ISETP.GT.U32.AND P0, PT, R238, 0x1b, PT ;  /* 0x0000001bee00780c */ /* 0x000fe20003f04070 */
[----:B------:R-:W-:Y:S10]  /*d820*/  BRA.DIV ~URZ, `(.L_x_1967) ;  /* 0x000089727f007947 */ /* 0x000ff4000b800000 */
[----:B------:R2:W4:Y:S02]  /*d830*/  SHFL.DOWN PT, R67, R71, 0x4, 0x1f ;  /* 0x08801f0047437f89 */ /* 0x00052400000e0000 */
.L_x_2065:
[----:B------:R-:W-:Y:S05]  /*d840*/  BRA.DIV ~URZ, `(.L_x_1968) ;  /* 0x000089d27f007947 */ /* 0x000fea000b800000 */
[----:B---3--:R3:W2:Y:S04]  /*d850*/  SHFL.DOWN PT, R69, R74, 0x4, 0x1f ;  /* 0x08801f004a457f89 */ /* 0x0086a800000e0000 */
[----:B----4-:R3:W4:Y:S04]  /*d860*/  SHFL.DOWN PT, R70, R68, 0x4, 0x1f ;  /* 0x08801f0044467f89 */ /* 0x01072800000e0000 */
[----:B-1----:R3:W1:Y:S02]  /*d870*/  SHFL.DOWN PT, R64, R72, 0x4, 0x1f ;  /* 0x08801f0048407f89 */ /* 0x00266400000e0000 */
.L_x_2066:
[----:B------:R-:W-:Y:S01]  /*d880*/  BSSY B1, `(.L_x_1969) ;  /* 0x000000d000017945 */ /* 0x000fe20003800000 */
[----:B------:R-:W-:Y:S05]  /*d890*/  @P0 BRA `(.L_x_1970) ;  /* 0x000000b000000947 */ /* 0x000fea0003800000 */
[----:B-1----:R-:W-:-:S04]  /*d8a0*/  FMUL.FTZ R65, R74, R64 ;  /* 0x000000404a417220 */ /* 0x002fc80000410000 */
[CC--:B----4-:R-:W-:Y:S02]  /*d8b0*/  FFMA.FTZ R65, R71.reuse, R70.reuse, -R65 ;  /* 0x0000004647417223 */ /* 0x0d0fe40000010841 */
[----:B------:R-:W-:Y:S02]  /*d8c0*/  FMUL.FTZ R70, R74, R70 ;  /* 0x000000464a467220 */ /* 0x000fe40000410000 */
[----:B--23--:R-:W-:Y:S02]  /*d8d0*/  FADD.FTZ R68, R68, R65 ;  /* 0x0000004144447221 */ /* 0x00cfe40000010000 */
[----:B------:R-:W-:Y:S02]  /*d8e0*/  FFMA.FTZ R70, R71, R64, R70 ;  /* 0x0000004047467223 */ /* 0x000fe40000010046 */
[C---:B------:R-:W-:Y:S02]  /*d8f0*/  FMUL.FTZ R64, R74.reuse, R69 ;  /* 0x000000454a407220 */ /* 0x040fe40000410000 */
[----:B------:R-:W-:-:S02]  /*d900*/  FMUL.FTZ R74, R74, R67 ;  /* 0x000000434a4a7220 */ /* 0x000fc40000410000 */
[C---:B------:R-:W-:Y:S02]  /*d910*/  FFMA.FTZ R64, R71.reuse, R67, -R64 ;  /* 0x0000004347407223 */ /* 0x040fe40000010840 */
[----:B------:R-:W-:Y:S02]  /*d920*/  FFMA.FTZ R74, R71, R69, R74 ;  /* 0x00000045474a7223 */ /* 0x000fe4000001004a */
[----:B------:R-:W-:Y:S01]  /*d930*/  FADD.FTZ R72, R72, R70 ;  /* 0x0000004648487221 */ /* 0x000fe20000010000 */
[----:B------:R-:W-:Y:S02]  /*d940*/  MOV R71, R64 ;  /* 0x0000004000477202 */ /* 0x000fe40000000f00 */
.L_x_1970:
[----:B------:R-:W-:Y:S05]  /*d950*/  BSYNC B1 ;  /* 0x0000000000017941 */ /* 0x000fea0003800000 */
.L_x_1969:
[----:B------:R-:W-:Y:S01]  /*d960*/  ISETP.GT.U32.AND P0, PT, R238, 0x17, PT ;  /* 0x00000017ee00780c */ /* 0x000fe20003f04070 */
[----:B------:R-:W-:Y:S05]  /*d970*/  BRA.DIV ~URZ, `(.L_x_1971) ;  /* 0x00008a027f007947 */ /* 0x000fea000b800000 */
[----:B------:R3:W4:Y:S04]  /*d980*/  SHFL.DOWN PT, R67, R71, 0x8, 0x1f ;  /* 0x09001f0047437f89 */ /* 0x00072800000e0000 */
[----:B--2---:R3:W2:Y:S04]  /*d990*/  SHFL.DOWN PT, R69, R74, 0x8, 0x1f ;  /* 0x09001f004a457f89 */ /* 0x0046a800000e0000 */
[----:B----4-:R3:W4:Y:S04]  /*d9a0*/  SHFL.DOWN PT, R70, R68, 0x8, 0x1f ;  /* 0x09001f0044467f89 */ /* 0x01072800000e0000 */
[----:B-1----:R3:W1:Y:S02]  /*d9b0*/  SHFL.DOWN PT, R64, R72, 0x8, 0x1f ;  /* 0x09001f0048407f89 */ /* 0x00266400000e0000 */
.L_x_2067:
[----:B------:R-:W-:Y:S01]  /*d9c0*/  BSSY B1, `(.L_x_1972) ;  /* 0x000000d000017945 */ /* 0x000fe20003800000 */
[----:B------:R-:W-:Y:S05]  /*d9d0*/  @P0 BRA `(.L_x_1973) ;  /* 0x000000b000000947 */ /* 0x000fea0003800000 */
[----:B-1----:R-:W-:-:S04]  /*d9e0*/  FMUL.FTZ R65, R74, R64 ;  /* 0x000000404a417220 */ /* 0x002fc80000410000 */
[CC--:B----4-:R-:W-:Y:S02]  /*d9f0*/  FFMA.FTZ R65, R71.reuse, R70.reuse, -R65 ;  /* 0x0000004647417223 */ /* 0x0d0fe40000010841 */
[----:B------:R-:W-:Y:S02]  /*da00*/  FMUL.FTZ R70, R74, R70 ;  /* 0x000000464a467220 */ /* 0x000fe40000410000 */
[----:B---3--:R-:W-:Y:S02]  /*da10*/  FADD.FTZ R68, R68, R65 ;  /* 0x0000004144447221 */ /* 0x008fe40000010000 */
[----:B------:R-:W-:Y:S02]  /*da20*/  FFMA.FTZ R70, R71, R64, R70 ;  /* 0x0000004047467223 */ /* 0x000fe40000010046 */
[C---:B--2---:R-:W-:Y:S02]  /*da30*/  FMUL.FTZ R64, R74.reuse, R69 ;  /* 0x000000454a407220 */ /* 0x044fe40000410000 */
[----:B------:R-:W-:-:S02]  /*da40*/  FMUL.FTZ R74, R74, R67 ;  /* 0x000000434a4a7220 */ /* 0x000fc40000410000 */
[C---:B------:R-:W-:Y:S02]  /*da50*/  FFMA.FTZ R64, R71.reuse, R67, -R64 ;  /* 0x0000004347407223 */ /* 0x040fe40000010840 */
[----:B------:R-:W-:Y:S02]  /*da60*/  FFMA.FTZ R74, R71, R69, R74 ;  /* 0x00000045474a7223 */ /* 0x000fe4000001004a */
[----:B------:R-:W-:Y:S01]  /*da70*/  FADD.FTZ R72, R72, R70 ;  /* 0x0000004648487221 */ /* 0x000fe20000010000 */
[----:B------:R-:W-:Y:S02]  /*da80*/  MOV R71, R64 ;  /* 0x0000004000477202 */ /* 0x000fe40000000f00 */
.L_x_1973:
[----:B------:R-:W-:Y:S05]  /*da90*/  BSYNC B1 ;  /* 0x0000000000017941 */ /* 0x000fea0003800000 */
.L_x_1972:
[----:B------:R-:W-:Y:S01]  /*daa0*/  ISETP.GT.U32.AND P0, PT, R238, 0xf, PT ;  /* 0x0000000fee00780c */ /* 0x000fe20003f04070 */
[----:B------:R-:W-:Y:S10]  /*dab0*/  BRA.DIV ~URZ, `(.L_x_1974) ;  /* 0x00008a927f007947 */ /* 0x000ff4000b800000 */
[----:B------:R3:W4:Y:S02]  /*dac0*/  SHFL.DOWN PT, R67, R71, 0x10, 0x1f ;  /* 0x0a001f0047437f89 */ /* 0x00072400000e0000 */
.L_x_2068:
[----:B------:R-:W-:Y:S05]  /*dad0*/  BRA.DIV ~URZ, `(.L_x_1975) ;  /* 0x00008af27f007947 */ /* 0x000fea000b800000 */
[----:B--2---:R2:W3:Y:S04]  /*dae0*/  SHFL.DOWN PT, R69, R74, 0x10, 0x1f ;  /* 0x0a001f004a457f89 */ /* 0x0044e800000e0000 */
[----:B----4-:R2:W4:Y:S04]  /*daf0*/  SHFL.DOWN PT, R70, R68, 0x10, 0x1f ;  /* 0x0a001f0044467f89 */ /* 0x01052800000e0000 */
[----:B-1----:R2:W1:Y:S02]  /*db00*/  SHFL.DOWN PT, R64, R72, 0x10, 0x1f ;  /* 0x0a001f0048407f89 */ /* 0x00246400000e0000 */
.L_x_2069:
        /* <DEDUP_REMOVED lines=13> */
.L_x_1977:
[----:B------:R-:W-:Y:S05]  /*dbe0*/  BSYNC B1 ;  /* 0x0000000000017941 */ /* 0x000fea0003800000 */
.L_x_1976:
[----:B------:R-:W-:Y:S05]  /*dbf0*/  BRA.DIV ~URZ, `(.L_x_1978) ;  /* 0x00008b327f007947 */ /* 0x000fea000b800000 */
[----:B-1----:R-:W1:Y:S04]  /*dc00*/  SHFL.IDX PT, R64, R74, RZ, 0x1f ;  /* 0x00001fff4a407589 */ /* 0x002e6800000e0000 */
[----:B----4-:R-:W4:Y:S04]  /*dc10*/  SHFL.IDX PT, R70, R71, RZ, 0x1f ;  /* 0x00001fff47467589 */ /* 0x010f2800000e0000 */
[----:B---3--:R-:W3:Y:S04]  /*dc20*/  SHFL.IDX PT, R69, R68, RZ, 0x1f ;  /* 0x00001fff44457589 */ /* 0x008ee800000e0000 */
[----:B------:R-:W2:Y:S04]  /*dc30*/  SHFL.IDX PT, R67, R72, RZ, 0x1f ;  /* 0x00001fff48437589 */ /* 0x000ea800000e0000 */
[----:B0-----:R-:W0:Y:S04]  /*dc40*/  SHFL.IDX PT, R73, R62, RZ, 0x1f ;  /* 0x00001fff3e497589 */ /* 0x001e2800000e0000 */
[----:B------:R-:W0:Y:S04]  /*dc50*/  SHFL.IDX PT, R247, R63, RZ, 0x1f ;  /* 0x00001fff3ff77589 */ /* 0x000e2800000e0000 */
[----:B------:R-:W0:Y:S01]  /*dc60*/  SHFL.DOWN PT, R71, R71, 0x1, 0x1f ;  /* 0x08201f0047477f89 */ /* 0x000e2200000e0000 */
[----:B-1----:R-:W-:-:S02]  /*dc70*/  FMUL.FTZ R75, R63, R64 ;  /* 0x000000403f4b7220 */ /* 0x002fc40000410000 */
[----:B------:R-:W-:Y:S01]  /*dc80*/  FMUL.FTZ R76, R62, R64 ;  /* 0x000000403e4c7220 */ /* 0x000fe20000410000 */
[----:B--2---:R-:W1:Y:S01]  /*dc90*/  SHFL.DOWN PT, R74, R74, 0x1, 0x1f ;  /* 0x08201f004a4a7f89 */ /* 0x004e6200000e0000 */
[C---:B----4-:R-:W-:Y:S02]  /*dca0*/  FMUL.FTZ R78, R60.reuse, R70 ;  /* 0x000000463c4e7220 */ /* 0x050fe40000410000 */
[----:B------:R-:W-:Y:S01]  /*dcb0*/  FMUL.FTZ R77, R60, R64 ;  /* 0x000000403c4d7220 */ /* 0x000fe20000410000 */
[----:B------:R-:W2:Y:S01]  /*dcc0*/  SHFL.DOWN PT, R68, R68, 0x1, 0x1f ;  /* 0x08201f0044447f89 */ /* 0x000ea200000e0000 */
[-C--:B------:R-:W-:Y:S02]  /*dcd0*/  FFMA.FTZ R75, R62, R70.reuse, -R75 ;  /* 0x000000463e4b7223 */ /* 0x080fe4000001084b */
[----:B------:R-:W-:Y:S01]  /*dce0*/  FFMA.FTZ R76, R63, R70, R76 ;  /* 0x000000463f4c7223 */ /* 0x000fe2000001004c */
[----:B------:R-:W4:Y:S04]  /*dcf0*/  SHFL.DOWN PT, R72, R72, 0x1, 0x1f ;  /* 0x08201f0048487f89 */ /* 0x000f2800000e0000 */
[----:B------:R-:W0:Y:S04]  /*dd00*/  SHFL.IDX PT, R79, R61, RZ, 0x1f ;  /* 0x00001fff3d4f7589 */ /* 0x000e2800000e0000 */
[----:B------:R5:W0:Y:S02]  /*dd10*/  SHFL.IDX PT, R246, R60, RZ, 0x1f ;  /* 0x00001fff3cf67589 */ /* 0x000a2400000e0000 */
[----:B-----5:R-:W-:-:S02]  /*dd20*/  FMUL.FTZ R60, R61, R64 ;  /* 0x000000403d3c7220 */ /* 0x020fc40000410000 */
.L_x_2070:
[----:B-1-3--:R-:W-:Y:S01]  /*dd30*/  ISETP.NE.AND P0, PT, R122, 0x1f, PT ;  /* 0x0000001f7a00780c */ /* 0x00afe20003f05270 */
        /* <DEDUP_REMOVED lines=18> */
[----:B--2---:R-:W-:-:S02]  /*de60*/  FADD.FTZ R66, R69, R68 ;  /* 0x0000004445427221 */ /* 0x004fc40000010000 */
[----:B----4-:R-:W-:Y:S02]  /*de70*/  FADD.FTZ R67, R67, R72 ;  /* 0x0000004843437221 */ /* 0x010fe40000010000 */
.L_x_1980:
[----:B------:R-:W-:Y:S05]  /*de80*/  BSYNC B1 ;  /* 0x0000000000017941 */ /* 0x000fea0003800000 */
.L_x_1979:
[----:B----4-:R-:W0:Y:S04]  /*de90*/  LDS.128 R72, [R236+0xd0b0] ;  /* 0x00d0b000ec487984 */ /* 0x010e280000000c00 */
[----:B------:R-:W-:Y:S01]  /*dea0*/  STS.128 [R236+0xd0b0], R64 ;  /* 0x00d0b040ec007388 */ /* 0x000fe20000000c00 */
[C---:B0-----:R-:W-:Y:S02]  /*deb0*/  FMUL.FTZ R70, R73.reuse, R67 ;  /* 0x0000004349467220 */ /* 0x041fe40000410000 */
[C---:B------:R-:W-:Y:S02]  /*dec0*/  FMUL.FTZ R71, R73.reuse, R66 ;  /* 0x0000004249477220 */ /* 0x040fe40000410000 */
[C---:B--2---:R-:W-:Y:S02]  /*ded0*/  FMUL.FTZ R68, R73.reuse, R65 ;  /* 0x0000004149447220 */ /* 0x044fe40000410000 */
        /* <DEDUP_REMOVED lines=32> */
.L_x_1959:
[----:B-1----:R-:W-:Y:S05]  /*e0e0*/  BSYNC B0 ;  /* 0x0000000000007941 */ /* 0x002fea0003800000 */
.L_x_1958:
        /* <DEDUP_REMOVED lines=13> */
[----:B------:R-:W-:Y:S02]  /*e1c0*/  FFMA.FTZ R64, R64, R94, -R95 ;  /* 0x0000005e40407223 */ /* 0x000fe4000001085f */
[----:B------:R-:W-:-:S02]  /*e1d0*/  FADD.FTZ R154, -R154, R65 ;  /* 0x000000419a9a7221 */ /* 0x000fc40000010100 */
[----:B------:R-:W-:Y:S02]  /*e1e0*/  FADD.FTZ R153, R153, R64 ;  /* 0x0000004099997221 */ /* 0x000fe40000010000 */
[CC--:B------:R-:W-:Y:S02]  /*e1f0*/  FMUL.FTZ R64, R29.reuse, -R154.reuse ;  /* 0x8000009a1d407220 */ /* 0x0c0fe40000410000 */
[----:B------:R-:W-:Y:S02]  /*e200*/  FMUL.FTZ R29, R29, -R153 ;  /* 0x800000991d1d7220 */ /* 0x000fe40000410000 */
[-C--:B------:R-:W-:Y:S02]  /*e210*/  FMUL.FTZ R62, R0, R154.reuse ;  /* 0x0000009a003e7220 */ /* 0x080fe40000410000 */
[----:B------:R-:W-:Y:S02]  /*e220*/  FFMA.FTZ R65, R30, R154, R29 ;  /* 0x0000009a1e417223 */ /* 0x000fe4000001001d */
[----:B------:R-:W-:-:S02]  /*e230*/  FFMA.FTZ R29, R0, -R61, R192 ;  /* 0x8000003d001d7223 */ /* 0x000fc400000100c0 */
[C---:B------:R-:W-:Y:S02]  /*e240*/  FFMA.FTZ R0, R2.reuse, -R61, R191 ;  /* 0x8000003d02007223 */ /* 0x040fe400000100bf */
[----:B------:R-:W-:Y:S02]  /*e250*/  FMUL.FTZ R61, R153, UR34 ;  /* 0x00000022993d7c20 */ /* 0x000fe40008410000 */
[-C--:B------:R-:W-:Y:S02]  /*e260*/  FFMA.FTZ R62, R2, R153.reuse, R62 ;  /* 0x00000099023e7223 */ /* 0x080fe4000001003e */
[----:B------:R-:W-:Y:S02]  /*e270*/  FMUL.FTZ R2, R154, UR34 ;  /* 0x000000229a027c20 */ /* 0x000fe40008410000 */
[----:B------:R-:W-:Y:S02]  /*e280*/  FFMA.FTZ R64, R30, R153, -R64 ;  /* 0x000000991e407223 */ /* 0x000fe40000010840 */
[----:B------:R-:W-:-:S02]  /*e290*/  FFMA.FTZ R30, R154, UR33, -R61 ;  /* 0x000000219a1e7c23 */ /* 0x000fc4000801083d */
[----:B------:R-:W-:Y:S02]  /*e2a0*/  FADD.FTZ R61, -R152, R65 ;  /* 0x00000041983d7221 */ /* 0x000fe40000010100 */
[C---:B------:R-:W-:Y:S02]  /*e2b0*/  FFMA.FTZ R63, R153.reuse, UR33, R2 ;  /* 0x00000021993f7c23 */ /* 0x040fe40008010002 */
[-C--:B------:R-:W-:Y:S02]  /*e2c0*/  FMUL.FTZ R65, R154, R103.reuse ;  /* 0x000000679a417220 */ /* 0x080fe40000410000 */
[----:B------:R-:W-:Y:S02]  /*e2d0*/  FMUL.FTZ R153, R153, R103 ;  /* 0x0000006799997220 */ /* 0x000fe40000410000 */
[C---:B------:R-:W-:Y:S02]  /*e2e0*/  FMUL.FTZ R30, R29.reuse, R30 ;  /* 0x0000001e1d1e7220 */ /* 0x040fe40000410000 */
[----:B------:R-:W-:-:S02]  /*e2f0*/  FMUL.FTZ R2, R29, R65 ;  /* 0x000000411d027220 */ /* 0x000fc40000410000 */
[----:B------:R-:W-:Y:S02]  /*e300*/  FMUL.FTZ R29, R29, R153 ;  /* 0x000000991d1d7220 */ /* 0x000fe40000410000 */
[C---:B------:R-:W-:Y:S02]  /*e310*/  FFMA.FTZ R63, R0.reuse, R63, R30 ;  /* 0x0000003f003f7223 */ /* 0x040fe4000001001e */
[----:B------:R-:W-:Y:S02]  /*e320*/  FADD.FTZ R151, R151, R64 ;  /* 0x0000004097977221 */ /* 0x000fe40000010000 */
[C---:B------:R-:W-:Y:S02]  /*e330*/  FFMA.FTZ R2, R0.reuse, R153, R2 ;  /* 0x0000009900027223 */ /* 0x040fe40000010002 */
[----:B------:R-:W-:Y:S02]  /*e340*/  FFMA.FTZ R0, R0, R65, -R29 ;  /* 0x0000004100007223 */ /* 0x000fe4000001081d */
[----:B------:R-:W-:-:S02]  /*e350*/  FMUL.FTZ R29, R60, R153 ;  /* 0x000000993c1d7220 */ /* 0x000fc40000410000 */
[C---:B------:R-:W-:Y:S01]  /*e360*/  FMUL.FTZ R30, R60.reuse, R65 ;  /* 0x000000413c1e7220 */ /* 0x040fe20000410000 */
[----:B------:R-:W-:Y:S01]  /*e370*/  HADD2.F32 R65, -RZ, R156.H0_H0 ;  /* 0x2000009cff417230 */ /* 0x000fe20000004100 */
[----:B------:R-:W-:Y:S02]  /*e380*/  FFMA.FTZ R63, R60, R62, R63 ;  /* 0x0000003e3c3f7223 */ /* 0x000fe4000001003f */
[C---:B------:R-:W-:Y:S02]  /*e390*/  FMUL.FTZ R60, R35.reuse, -R61 ;  /* 0x8000003d233c7220 */ /* 0x040fe40000410000 */
[-C--:B------:R-:W-:Y:S02]  /*e3a0*/  FMUL.FTZ R35, R35, -R151.reuse ;  /* 0x8000009723237220 */ /* 0x080fe40000410000 */
[C---:B------:R-:W-:Y:S02]  /*e3b0*/  FFMA.FTZ R60, R36.reuse, R151, -R60 ;  /* 0x00000097243c7223 */ /* 0x040fe4000001083c */
[----:B------:R-:W-:-:S02]  /*e3c0*/  FFMA.FTZ R35, R36, R61, R35 ;  /* 0x0000003d24237223 */ /* 0x000fc40000010023 */
[----:B------:R-:W-:Y:S02]  /*e3d0*/  FMUL.FTZ R36, R4, R61 ;  /* 0x0000003d04247220 */ /* 0x000fe40000410000 */
[----:B------:R-:W-:Y:S02]  /*e3e0*/  FFMA.FTZ R219, R62, R103, R219 ;  /* 0x000000673edb7223 */ /* 0x000fe400000100db */
[----:B------:R-:W-:Y:S02]  /*e3f0*/  FFMA.FTZ R67, R3, R151, R36 ;  /* 0x0000009703437223 */ /* 0x000fe40000010024 */
[----:B------:R-:W-:Y:S02]  /*e400*/  FMUL.FTZ R36, R151, UR34 ;  /* 0x0000002297247c20 */ /* 0x000fe40008410000 */
[----:B------:R-:W-:Y:S02]  /*e410*/  FMUL.FTZ R62, R65, R104 ;  /* 0x00000068413e7220 */ /* 0x000fe40000410000 */
[----:B------:R-:W-:-:S02]  /*e420*/  FFMA.FTZ R69, R61, UR33, -R36 ;  /* 0x000000213d457c23 */ /* 0x000fc40008010824 */
[-C--:B------:R-:W-:Y:S02]  /*e430*/  FFMA.FTZ R64, R4, -R62.reuse, R189 ;  /* 0x8000003e04407223 */ /* 0x080fe400000100bd */
[----:B------:R-:W-:Y:S02]  /*e440*/  FMUL.FTZ R36, R61, UR34 ;  /* 0x000000223d247c20 */ /* 0x000fe40008410000 */
[----:B------:R-:W-:Y:S02]  /*e450*/  FFMA.FTZ R4, R3, -R62, R190 ;  /* 0x8000003e03047223 */ /* 0x000fe400000100be */
[----:B------:R-:W-:Y:S02]  /*e460*/  FFMA.FTZ R3, R151, UR33, R36 ;  /* 0x0000002197037c23 */ /* 0x000fe40008010024 */
[----:B------:R-:W-:Y:S02]  /*e470*/  FMUL.FTZ R69, R64, R69 ;  /* 0x0000004540457220 */ /* 0x000fe40000410000 */
[----:B------:R-:W-:-:S02]  /*e480*/  FADD.FTZ R150, -R150, R35 ;  /* 0x0000002396967221 */ /* 0x000fc40000010100 */
[-C--:B------:R-:W-:Y:S02]  /*e490*/  FMUL.FTZ R61, R61, R104.reuse ;  /* 0x000000683d3d7220 */ /* 0x080fe40000410000 */
[----:B------:R-:W-:Y:S02]  /*e4a0*/  FMUL.FTZ R35, R151, R104 ;  /* 0x0000006897237220 */ /* 0x000fe40000410000 */
[----:B------:R-:W-:Y:S02]  /*e4b0*/  FFMA.FTZ R62, R4, R3, R69 ;  /* 0x00000003043e7223 */ /* 0x000fe40000010045 */
[C---:B------:R-:W-:Y:S02]  /*e4c0*/  FMUL.FTZ R3, R64.reuse, R61 ;  /* 0x0000003d40037220 */ /* 0x040fe40000410000 */
[-C--:B------:R-:W-:Y:S02]  /*e4d0*/  FMUL.FTZ R64, R64, R35.reuse ;  /* 0x0000002340407220 */ /* 0x080fe40000410000 */
[----:B------:R-:W-:Y:S01]  /*e4e0*/  FADD.FTZ R60, R149, R60 ;  /* 0x0000003c953c7221 */ /* 0x000fe20000010000 */
[----:B------:R-:W-:Y:S01]  /*e4f0*/  MOV R149, UR28 ;  /* 0x0000001c00957c02 */ /* 0x000fe20008000f00 */
[----:B------:R-:W-:-:S02]  /*e500*/  FFMA.FTZ R3, R4, R35, R3 ;  /* 0x0000002304037223 */ /* 0x000fc40000010003 */
[-C--:B------:R-:W-:Y:S01]  /*e510*/  FFMA.FTZ R4, R4, R61.reuse, -R64 ;  /* 0x0000003d04047223 */ /* 0x080fe20000010840 */
[----:B------:R-:W-:Y:S01]  /*e520*/  HADD2.F32 R64, -RZ, R157.H0_H0 ;  /* 0x2000009dff407230 */ /* 0x000fe20000004100 */
[----:B------:R-:W-:Y:S01]  /*e530*/  FMUL.FTZ R36, R65, R61 ;  /* 0x0000003d41247220 */ /* 0x000fe20000410000 */
[----:B------:R-:W-:Y:S01]  /*e540*/  LEA R149, R149, -R122, 0x1 ;  /* 0x8000007a95957211 */ /* 0x000fe200078e08ff */
[C---:B------:R-:W-:Y:S02]  /*e550*/  FMUL.FTZ R61, R37.reuse, -R150 ;  /* 0x80000096253d7220 */ /* 0x040fe40000410000 */
[-C--:B------:R-:W-:Y:S01]  /*e560*/  FMUL.FTZ R37, R37, -R60.reuse ;  /* 0x8000003c25257220 */ /* 0x080fe20000410000 */
[----:B------:R-:W-:Y:S01]  /*e570*/  ISETP.GE.AND P0, PT, R149, 0x1, PT ;  /* 0x000000019500780c */ /* 0x000fe20003f06270 */
[C---:B------:R-:W-:Y:S02]  /*e580*/  FFMA.FTZ R68, R38.reuse, R60, -R61 ;  /* 0x0000003c26447223 */ /* 0x040fe4000001083d */
[----:B------:R-:W-:-:S02]  /*e590*/  FFMA.FTZ R37, R38, R150, R37 ;  /* 0x0000009626257223 */ /* 0x000fc40000010025 */
[----:B------:R-:W-:Y:S02]  /*e5a0*/  FMUL.FTZ R38, R64, R105 ;  /* 0x0000006940267220 */ /* 0x000fe40000410000 */
[C---:B------:R-:W-:Y:S02]  /*e5b0*/  FMUL.FTZ R66, R6.reuse, R150 ;  /* 0x0000009606427220 */ /* 0x040fe40000410000 */
[-C--:B------:R-:W-:Y:S02]  /*e5c0*/  FFMA.FTZ R61, R6, -R38.reuse, R187 ;  /* 0x80000026063d7223 */ /* 0x080fe400000100bb */
[C---:B------:R-:W-:Y:S02]  /*e5d0*/  FFMA.FTZ R6, R5.reuse, -R38, R188 ;  /* 0x8000002605067223 */ /* 0x040fe400000100bc */
[----:B------:R-:W-:Y:S02]  /*e5e0*/  FFMA.FTZ R66, R5, R60, R66 ;  /* 0x0000003c05427223 */ /* 0x000fe40000010042 */
[----:B------:R-:W-:-:S02]  /*e5f0*/  FMUL.FTZ R5, R60, UR34 ;  /* 0x000000223c057c20 */ /* 0x000fc40008410000 */
[----:B------:R-:W-:Y:S02]  /*e600*/  FFMA.FTZ R62, R65, R67, R62 ;  /* 0x00000043413e7223 */ /* 0x000fe4000001003e */
[C---:B------:R-:W-:Y:S02]  /*e610*/  FFMA.FTZ R38, R150.reuse, UR33, -R5 ;  /* 0x0000002196267c23 */ /* 0x040fe40008010805 */
[----:B------:R-:W-:Y:S02]  /*e620*/  FMUL.FTZ R5, R150, UR34 ;  /* 0x0000002296057c20 */ /* 0x000fe40008410000 */
[----:B------:R-:W-:Y:S02]  /*e630*/  FFMA.FTZ R220, R67, R104, R220 ;  /* 0x0000006843dc7223 */ /* 0x000fe400000100dc */
[----:B------:R-:W-:Y:S02]  /*e640*/  FADD.FTZ R208, R63, R208 ;  /* 0x000000d03fd07221 */ /* 0x000fe40000010000 */
[----:B------:R-:W-:-:S02]  /*e650*/  FFMA.FTZ R5, R60, UR33, R5 ;  /* 0x000000213c057c23 */ /* 0x000fc40008010005 */
[----:B------:R-:W-:Y:S02]  /*e660*/  FMUL.FTZ R38, R61, R38 ;  /* 0x000000263d267220 */ /* 0x000fe40000410000 */
[----:B------:R-:W-:Y:S02]  /*e670*/  FADD.FTZ R63, -R148, R37 ;  /* 0x00000025943f7221 */ /* 0x000fe40000010100 */
[-C--:B------:R-:W-:Y:S02]  /*e680*/  FMUL.FTZ R67, R150, R105.reuse ;  /* 0x0000006996437220 */ /* 0x080fe40000410000 */
[----:B------:R-:W-:Y:S02]  /*e690*/  FMUL.FTZ R37, R60, R105 ;  /* 0x000000693c257220 */ /* 0x000fe40000410000 */
[----:B------:R-:W-:Y:S02]  /*e6a0*/  FMUL.FTZ R35, R65, R35 ;  /* 0x0000002341237220 */ /* 0x000fe40000410000 */
[----:B------:R-:W-:-:S02]  /*e6b0*/  FFMA.FTZ R65, R6, R5, R38 ;  /* 0x0000000506417223 */ /* 0x000fc40000010026 */
[C---:B------:R-:W-:Y:S02]  /*e6c0*/  FMUL.FTZ R5, R61.reuse, R67 ;  /* 0x000000433d057220 */ /* 0x040fe40000410000 */
[-C--:B------:R-:W-:Y:S02]  /*e6d0*/  FMUL.FTZ R61, R61, R37.reuse ;  /* 0x000000253d3d7220 */ /* 0x080fe40000410000 */
[C---:B------:R-:W-:Y:S02]  /*e6e0*/  FFMA.FTZ R5, R6.reuse, R37, R5 ;  /* 0x0000002506057223 */ /* 0x040fe40000010005 */
[----:B------:R-:W-:Y:S02]  /*e6f0*/  FFMA.FTZ R6, R6, R67, -R61 ;  /* 0x0000004306067223 */ /* 0x000fe4000001083d */
[----:B------:R-:W-:Y:S01]  /*e700*/  FFMA.FTZ R61, R64, R66, R65 ;  /* 0x00000042403d7223 */ /* 0x000fe20000010041 */
[----:B------:R-:W-:Y:S01]  /*e710*/  HADD2.F32 R65, -RZ, R158.H0_H0 ;  /* 0x2000009eff417230 */ /* 0x000fe20000004100 */
[----:B------:R-:W-:-:S02]  /*e720*/  FADD.FTZ R147, R147, R68 ;  /* 0x0000004493937221 */ /* 0x000fc40000010000 */
[C---:B------:R-:W-:Y:S02]  /*e730*/  FMUL.FTZ R60, R39.reuse, -R63 ;  /* 0x8000003f273c7220 */ /* 0x040fe40000410000 */
[----:B------:R-:W-:Y:S02]  /*e740*/  FADD.FTZ R207, R62, R207 ;  /* 0x000000cf3ecf7221 */ /* 0x000fe40000010000 */
[-C--:B------:R-:W-:Y:S02]  /*e750*/  FMUL.FTZ R39, R39, -R147.reuse ;  /* 0x8000009327277220 */ /* 0x080fe40000410000 */
[----:B------:R-:W-:Y:S02]  /*e760*/  FMUL.FTZ R62, R65, R106 ;  /* 0x0000006a413e7220 */ /* 0x000fe40000410000 */
[----:B------:R-:W-:Y:S02]  /*e770*/  FFMA.FTZ R60, R40, R147, -R60 ;  /* 0x00000093283c7223 */ /* 0x000fe4000001083c */
[----:B------:R-:W-:-:S02]  /*e780*/  FMUL.FTZ R37, R64, R37 ;  /* 0x0000002540257220 */ /* 0x000fc40000410000 */
[----:B------:R-:W-:Y:S02]  /*e790*/  FMUL.FTZ R38, R64, R67 ;  /* 0x0000004340267220 */ /* 0x000fe40000410000 */
[-C--:B------:R-:W-:Y:S02]  /*e7a0*/  FFMA.FTZ R39, R40, R63.reuse, R39 ;  /* 0x0000003f28277223 */ /* 0x080fe40000010027 */
[C---:B------:R-:W-:Y:S02]  /*e7b0*/  FMUL.FTZ R40, R8.reuse, R63 ;  /* 0x0000003f08287220 */ /* 0x040fe40000410000 */
[-C--:B------:R-:W-:Y:S02]  /*e7c0*/  FFMA.FTZ R64, R8, -R62.reuse, R185 ;  /* 0x8000003e08407223 */ /* 0x080fe400000100b9 */
[----:B------:R-:W-:Y:S02]  /*e7d0*/  FFMA.FTZ R8, R7, -R62, R186 ;  /* 0x8000003e07087223 */ /* 0x000fe400000100ba */
[----:B------:R-:W-:-:S02]  /*e7e0*/  FADD.FTZ R62, R145, R60 ;  /* 0x0000003c913e7221 */ /* 0x000fc40000010000 */
[----:B------:R-:W-:Y:S02]  /*e7f0*/  FMUL.FTZ R60, R147, UR34 ;  /* 0x00000022933c7c20 */ /* 0x000fe40008410000 */
[----:B------:R-:W-:Y:S02]  /*e800*/  FFMA.FTZ R67, R7, R147, R40 ;  /* 0x0000009307437223 */ /* 0x000fe40000010028 */
[----:B------:R-:W-:Y:S02]  /*e810*/  FADD.FTZ R146, -R146, R39 ;  /* 0x0000002792927221 */ /* 0x000fe40000010100 */
[C---:B------:R-:W-:Y:S02]  /*e820*/  FMUL.FTZ R40, R63.reuse, UR34 ;  /* 0x000000223f287c20 */ /* 0x040fe40008410000 */
[----:B------:R-:W-:Y:S02]  /*e830*/  FFMA.FTZ R39, R63, UR33, -R60 ;  /* 0x000000213f277c23 */ /* 0x000fe4000801083c */
[----:B------:R-:W-:-:S02]  /*e840*/  FFMA.FTZ R7, R147, UR33, R40 ;  /* 0x0000002193077c23 */ /* 0x000fc40008010028 */
[----:B------:R-:W-:Y:S02]  /*e850*/  FMUL.FTZ R39, R64, R39 ;  /* 0x0000002740277220 */ /* 0x000fe40000410000 */
[-C--:B------:R-:W-:Y:S02]  /*e860*/  FMUL.FTZ R63, R63, R106.reuse ;  /* 0x0000006a3f3f7220 */ /* 0x080fe40000410000 */
[----:B------:R-:W-:Y:S02]  /*e870*/  FMUL.FTZ R147, R147, R106 ;  /* 0x0000006a93937220 */ /* 0x000fe40000410000 */
[----:B------:R-:W-:Y:S02]  /*e880*/  FFMA.FTZ R221, R66, R105, R221 ;  /* 0x0000006942dd7223 */ /* 0x000fe400000100dd */
[----:B------:R-:W-:Y:S02]  /*e890*/  FFMA.FTZ R66, R8, R7, R39 ;  /* 0x0000000708427223 */ /* 0x000fe40000010027 */
[----:B------:R-:W-:-:S02]  /*e8a0*/  FMUL.FTZ R39, R64, R63 ;  /* 0x0000003f40277220 */ /* 0x000fc40000410000 */
[-C--:B------:R-:W-:Y:S02]  /*e8b0*/  FMUL.FTZ R7, R64, R147.reuse ;  /* 0x0000009340077220 */ /* 0x080fe40000410000 */
[C---:B------:R-:W-:Y:S02]  /*e8c0*/  FFMA.FTZ R39, R8.reuse, R147, R39 ;  /* 0x0000009308277223 */ /* 0x040fe40000010027 */
[-C--:B------:R-:W-:Y:S01]  /*e8d0*/  FFMA.FTZ R7, R8, R63.reuse, -R7 ;  /* 0x0000003f08077223 */ /* 0x080fe20000010807 */
[----:B------:R-:W-:Y:S01]  /*e8e0*/  HADD2.F32 R8, -RZ, R159.H0_H0 ;  /* 0x2000009fff087230 */ /* 0x000fe20000004100 */
[----:B------:R-:W-:Y:S02]  /*e8f0*/  FMUL.FTZ R60, R65, R63 ;  /* 0x0000003f413c7220 */ /* 0x000fe40000410000 */
[C---:B------:R-:W-:Y:S02]  /*e900*/  FMUL.FTZ R63, R41.reuse, -R146 ;  /* 0x80000092293f7220 */ /* 0x040fe40000410000 */
[----:B------:R-:W-:-:S02]  /*e910*/  FMUL.FTZ R41, R41, -R62 ;  /* 0x8000003e29297220 */ /* 0x000fc40000410000 */
[----:B------:R-:W-:Y:S02]  /*e920*/  FADD.FTZ R206, R61, R206 ;  /* 0x000000ce3dce7221 */ /* 0x000fe40000010000 */
[----:B------:R-:W-:Y:S02]  /*e930*/  FMUL.FTZ R61, R8, R107 ;  /* 0x0000006b083d7220 */ /* 0x000fe40000410000 */
[----:B------:R-:W-:Y:S02]  /*e940*/  FFMA.FTZ R64, R65, R67, R66 ;  /* 0x0000004341407223 */ /* 0x000fe40000010042 */
[C---:B------:R-:W-:Y:S02]  /*e950*/  FFMA.FTZ R66, R42.reuse, R62, -R63 ;  /* 0x0000003e2a427223 */ /* 0x040fe4000001083f */
[-C--:B------:R-:W-:Y:S02]  /*e960*/  FFMA.FTZ R41, R42, R146.reuse, R41 ;  /* 0x000000922a297223 */ /* 0x080fe40000010029 */
[----:B------:R-:W-:-:S02]  /*e970*/  FMUL.FTZ R42, R10, R146 ;  /* 0x000000920a2a7220 */ /* 0x000fc40000410000 */
[-C--:B------:R-:W-:Y:S02]  /*e980*/  FFMA.FTZ R63, R10, -R61.reuse, R183 ;  /* 0x8000003d0a3f7223 */ /* 0x080fe400000100b7 */
[C---:B------:R-:W-:Y:S02]  /*e990*/  FFMA.FTZ R10, R9.reuse, -R61, R184 ;  /* 0x8000003d090a7223 */ /* 0x040fe400000100b8 */
[----:B------:R-:W-:Y:S02]  /*e9a0*/  FMUL.FTZ R61, R62, UR34 ;  /* 0x000000223e3d7c20 */ /* 0x000fe40008410000 */
[----:B------:R-:W-:Y:S02]  /*e9b0*/  FFMA.FTZ R68, R9, R62, R42 ;  /* 0x0000003e09447223 */ /* 0x000fe4000001002a */
[C---:B------:R-:W-:Y:S02]  /*e9c0*/  FMUL.FTZ R9, R146.reuse, UR34 ;  /* 0x0000002292097c20 */ /* 0x040fe40008410000 */
[----:B------:R-:W-:-:S02]  /*e9d0*/  FFMA.FTZ R42, R146, UR33, -R61 ;  /* 0x00000021922a7c23 */ /* 0x000fc4000801083d */
[----:B------:R-:W-:Y:S02]  /*e9e0*/  FMUL.FTZ R40, R65, R147 ;  /* 0x0000009341287220 */ /* 0x000fe40000410000 */
[----:B------:R-:W-:Y:S02]  /*e9f0*/  FFMA.FTZ R222, R67, R106, R222 ;  /* 0x0000006a43de7223 */ /* 0x000fe400000100de */
[-C--:B------:R-:W-:Y:S02]  /*ea00*/  FMUL.FTZ R67, R146, R107.reuse ;  /* 0x0000006b92437220 */ /* 0x080fe40000410000 */
[C---:B------:R-:W-:Y:S02]  /*ea10*/  FFMA.FTZ R9, R62.reuse, UR33, R9 ;  /* 0x000000213e097c23 */ /* 0x040fe40008010009 */
[----:B------:R-:W-:Y:S02]  /*ea20*/  FMUL.FTZ R65, R62, R107 ;  /* 0x0000006b3e417220 */ /* 0x000fe40000410000 */
[----:B------:R-:W-:-:S02]  /*ea30*/  FMUL.FTZ R62, R63, R42 ;  /* 0x0000002a3f3e7220 */ /* 0x000fc40000410000 */
[----:B------:R-:W-:Y:S02]  /*ea40*/  FADD.FTZ R61, -R144, R41 ;  /* 0x00000029903d7221 */ /* 0x000fe40000010100 */
[C---:B------:R-:W-:Y:S02]  /*ea50*/  FMUL.FTZ R41, R63.reuse, R67 ;  /* 0x000000433f297220 */ /* 0x040fe40000410000 */
[----:B------:R-:W-:Y:S02]  /*ea60*/  FMUL.FTZ R42, R63, R65 ;  /* 0x000000413f2a7220 */ /* 0x000fe40000410000 */
[C---:B------:R-:W-:Y:S01]  /*ea70*/  FFMA.FTZ R63, R10.reuse, R9, R62 ;  /* 0x000000090a3f7223 */ /* 0x040fe2000001003e */
[----:B------:R-:W-:Y:S01]  /*ea80*/  HADD2.F32 R9, -RZ, R160.H0_H0 ;  /* 0x200000a0ff097230 */ /* 0x000fe20000004100 */
[----:B------:R-:W-:Y:S02]  /*ea90*/  FADD.FTZ R143, R143, R66 ;  /* 0x000000428f8f7221 */ /* 0x000fe40000010000 */
[----:B------:R-:W-:-:S02]  /*eaa0*/  FFMA.FTZ R41, R10, R65, R41 ;  /* 0x000000410a297223 */ /* 0x000fc40000010029 */
[----:B------:R-:W-:Y:S02]  /*eab0*/  FFMA.FTZ R42, R10, R67, -R42 ;  /* 0x000000430a2a7223 */ /* 0x000fe4000001082a */
[C---:B------:R-:W-:Y:S02]  /*eac0*/  FMUL.FTZ R10, R43.reuse, -R61 ;  /* 0x8000003d2b0a7220 */ /* 0x040fe40000410000 */
[----:B------:R-:W-:Y:S02]  /*ead0*/  FMUL.FTZ R43, R43, -R143 ;  /* 0x8000008f2b2b7220 */ /* 0x000fe40000410000 */
[----:B------:R-:W-:Y:S02]  /*eae0*/  FFMA.FTZ R69, R8, R68, R63 ;  /* 0x0000004408457223 */ /* 0x000fe4000001003f */
[----:B------:R-:W-:Y:S02]  /*eaf0*/  FADD.FTZ R205, R64, R205 ;  /* 0x000000cd40cd7221 */ /* 0x000fe40000010000 */
[----:B------:R-:W-:-:S02]  /*eb00*/  FMUL.FTZ R63, R9, R108 ;  /* 0x0000006c093f7220 */ /* 0x000fc40000410000 */
[C---:B------:R-:W-:Y:S02]  /*eb10*/  FMUL.FTZ R62, R8.reuse, R65 ;  /* 0x00000041083e7220 */ /* 0x040fe40000410000 */
[----:B------:R-:W-:Y:S02]  /*eb20*/  FMUL.FTZ R64, R8, R67 ;  /* 0x0000004308407220 */ /* 0x000fe40000410000 */
[----:B------:R-:W-:Y:S02]  /*eb30*/  FMUL.FTZ R8, R12, R61 ;  /* 0x0000003d0c087220 */ /* 0x000fe40000410000 */
[C---:B------:R-:W-:Y:S02]  /*eb40*/  FFMA.FTZ R10, R44.reuse, R143, -R10 ;  /* 0x0000008f2c0a7223 */ /* 0x040fe4000001080a */
[----:B------:R-:W-:Y:S02]  /*eb50*/  FFMA.FTZ R43, R44, R61, R43 ;  /* 0x0000003d2c2b7223 */ /* 0x000fe4000001002b */
[----:B------:R-:W-:-:S02]  /*eb60*/  FFMA.FTZ R44, R12, -R63, R181 ;  /* 0x8000003f0c2c7223 */ /* 0x000fc400000100b5 */
[C---:B------:R-:W-:Y:S02]  /*eb70*/  FFMA.FTZ R12, R11.reuse, -R63, R182 ;  /* 0x8000003f0b0c7223 */ /* 0x040fe400000100b6 */
[----:B------:R-:W-:Y:S02]  /*eb80*/  FFMA.FTZ R63, R11, R143, R8 ;  /* 0x0000008f0b3f7223 */ /* 0x000fe40000010008 */
[----:B------:R-:W-:Y:S02]  /*eb90*/  FMUL.FTZ R66, R143, UR34 ;  /* 0x000000228f427c20 */ /* 0x000fe40008410000 */
[C---:B------:R-:W-:Y:S02]  /*eba0*/  FMUL.FTZ R8, R61.reuse, UR34 ;  /* 0x000000223d087c20 */ /* 0x040fe40008410000 */
[C---:B------:R-:W-:Y:S02]  /*ebb0*/  FFMA.FTZ R65, R61.reuse, UR33, -R66 ;  /* 0x000000213d417c23 */ /* 0x040fe40008010842 */
[----:B------:R-:W-:-:S02]  /*ebc0*/  FMUL.FTZ R67, R61, R108 ;  /* 0x0000006c3d437220 */ /* 0x000fc40000410000 */
[C---:B------:R-:W-:Y:S01]  /*ebd0*/  FFMA.FTZ R11, R143.reuse, UR33, R8 ;  /* 0x000000218f0b7c23 */ /* 0x040fe20008010008 */
[----:B------:R-:W-:Y:S01]  /*ebe0*/  HADD2.F32 R8, -RZ, R161.H0_H0 ;  /* 0x200000a1ff087230 */ /* 0x000fe20000004100 */
[----:B------:R-:W-:Y:S02]  /*ebf0*/  FMUL.FTZ R143, R143, R108 ;  /* 0x0000006c8f8f7220 */ /* 0x000fe40000410000 */
[----:B------:R-:W-:Y:S01]  /*ec00*/  FADD.FTZ R72, -R142, R43 ;  /* 0x0000002b8e487221 */ /* 0x000fe20000010100 */
[----:B------:R-:W-:Y:S01]  /*ec10*/  LEA.HI.SX32 R142, R122, R122, 0x1b ;  /* 0x0000007a7a8e7211 */ /* 0x000fe200078fdaff */
[C---:B------:R-:W-:Y:S02]  /*ec20*/  FMUL.FTZ R43, R44.reuse, R67 ;  /* 0x000000432c2b7220 */ /* 0x040fe40000410000 */
[C---:B------:R-:W-:Y:S02]  /*ec30*/  FMUL.FTZ R65, R44.reuse, R65 ;  /* 0x000000412c417220 */ /* 0x040fe40000410000 */
[----:B------:R-:W-:-:S02]  /*ec40*/  FMUL.FTZ R44, R44, R143 ;  /* 0x0000008f2c2c7220 */ /* 0x000fc40000410000 */
[----:B------:R-:W-:Y:S01]  /*ec50*/  FADD.FTZ R10, R141, R10 ;  /* 0x0000000a8d0a7221 */ /* 0x000fe20000010000 */
[----:B------:R-:W-:Y:S01]  /*ec60*/  IADD3 R141, R122, 0x200, RZ ;  /* 0x000002007a8d7810 */ /* 0x000fe20007ffe0ff */
[C---:B------:R-:W-:Y:S02]  /*ec70*/  FFMA.FTZ R43, R12.reuse, R143, R43 ;  /* 0x0000008f0c2b7223 */ /* 0x040fe4000001002b */
[C---:B------:R-:W-:Y:S02]  /*ec80*/  FFMA.FTZ R44, R12.reuse, R67, -R44 ;  /* 0x000000430c2c7223 */ /* 0x040fe4000001082c */
[----:B------:R-:W-:Y:S02]  /*ec90*/  FFMA.FTZ R12, R12, R11, R65 ;  /* 0x0000000b0c0c7223 */ /* 0x000fe40000010041 */
[C---:B------:R-:W-:Y:S02]  /*eca0*/  FMUL.FTZ R11, R45.reuse, -R72 ;  /* 0x800000482d0b7220 */ /* 0x040fe40000410000 */
[----:B------:R-:W-:-:S02]  /*ecb0*/  FMUL.FTZ R45, R45, -R10 ;  /* 0x8000000a2d2d7220 */ /* 0x000fc40000410000 */
[----:B------:R-:W-:Y:S02]  /*ecc0*/  FMUL.FTZ R61, R8, R109 ;  /* 0x0000006d083d7220 */ /* 0x000fe40000410000 */
[----:B------:R-:W-:Y:S02]  /*ecd0*/  FFMA.FTZ R223, R68, R107, R223 ;  /* 0x0000006b44df7223 */ /* 0x000fe400000100df */
[C---:B------:R-:W-:Y:S02]  /*ece0*/  FFMA.FTZ R74, R9.reuse, R63, R12 ;  /* 0x0000003f094a7223 */ /* 0x040fe4000001000c */
[C---:B------:R-:W-:Y:S02]  /*ecf0*/  FMUL.FTZ R66, R9.reuse, R143 ;  /* 0x0000008f09427220 */ /* 0x040fe40000410000 */
[----:B------:R-:W-:Y:S02]  /*ed00*/  FMUL.FTZ R68, R9, R67 ;  /* 0x0000004309447220 */ /* 0x000fe40000410000 */
[----:B------:R-:W-:-:S02]  /*ed10*/  FFMA.FTZ R12, R46, R10, -R11 ;  /* 0x0000000a2e0c7223 */ /* 0x000fc4000001080b */
[-C--:B------:R-:W-:Y:S02]  /*ed20*/  FFMA.FTZ R45, R46, R72.reuse, R45 ;  /* 0x000000482e2d7223 */ /* 0x080fe4000001002d */
[-C--:B------:R-:W-:Y:S02]  /*ed30*/  FFMA.FTZ R11, R14, -R61.reuse, R179 ;  /* 0x8000003d0e0b7223 */ /* 0x080fe400000100b3 */
[----:B------:R-:W-:Y:S02]  /*ed40*/  FMUL.FTZ R46, R10, UR34 ;  /* 0x000000220a2e7c20 */ /* 0x000fe40008410000 */
[----:B------:R-:W-:Y:S02]  /*ed50*/  FFMA.FTZ R9, R13, -R61, R180 ;  /* 0x8000003d0d097223 */ /* 0x000fe400000100b4 */
[----:B------:R-:W-:Y:S02]  /*ed60*/  FMUL.FTZ R14, R14, R72 ;  /* 0x000000480e0e7220 */ /* 0x000fe40000410000 */
[----:B------:R-:W-:-:S02]  /*ed70*/  FMUL.FTZ R61, R72, UR34 ;  /* 0x00000022483d7c20 */ /* 0x000fc40008410000 */
[----:B------:R-:W-:Y:S02]  /*ed80*/  FFMA.FTZ R70, R72, UR33, -R46 ;  /* 0x0000002148467c23 */ /* 0x000fe4000801082e */
[----:B------:R-:W-:Y:S02]  /*ed90*/  FFMA.FTZ R14, R13, R10, R14 ;  /* 0x0000000a0d0e7223 */ /* 0x000fe4000001000e */
[----:B------:R-:W-:Y:S02]  /*eda0*/  FFMA.FTZ R46, R10, UR33, R61 ;  /* 0x000000210a2e7c23 */ /* 0x000fe4000801003d */
[-C--:B------:R-:W-:Y:S02]  /*edb0*/  FMUL.FTZ R72, R72, R109.reuse ;  /* 0x0000006d48487220 */ /* 0x080fe40000410000 */
[----:B------:R-:W-:Y:S02]  /*edc0*/  FMUL.FTZ R10, R10, R109 ;  /* 0x0000006d0a0a7220 */ /* 0x000fe40000410000 */
[----:B------:R-:W-:-:S02]  /*edd0*/  FFMA.FTZ R224, R63, R108, R224 ;  /* 0x0000006c3fe07223 */ /* 0x000fc400000100e0 */
[----:B------:R-:W-:Y:S01]  /*ede0*/  FADD.FTZ R63, -R140, R45 ;  /* 0x0000002d8c3f7221 */ /* 0x000fe20000010100 */
[----:B------:R-:W-:Y:S01]  /*edf0*/  SHF.L.U32 R140, R122, 0x5, RZ ;  /* 0x000000057a8c7819 */ /* 0x000fe200000006ff */
[C---:B------:R-:W-:Y:S02]  /*ee00*/  FMUL.FTZ R45, R11.reuse, R72 ;  /* 0x000000480b2d7220 */ /* 0x040fe40000410000 */
[C---:B------:R-:W-:Y:S01]  /*ee10*/  FMUL.FTZ R61, R11.reuse, R10 ;  /* 0x0000000a0b3d7220 */ /* 0x040fe20000410000 */
[C---:B------:R-:W-:Y:S01]  /*ee20*/  IADD3 R67, R140.reuse, 0x2, RZ ;  /* 0x000000028c437810 */ /* 0x040fe20007ffe0ff */
[----:B------:R-:W-:Y:S01]  /*ee30*/  FMUL.FTZ R70, R11, R70 ;  /* 0x000000460b467220 */ /* 0x000fe20000410000 */
[----:B------:R-:W-:Y:S01]  /*ee40*/  IADD3 R95, R140, 0x3, RZ ;  /* 0x000000038c5f7810 */ /* 0x000fe20007ffe0ff */
[C---:B------:R-:W-:Y:S02]  /*ee50*/  FFMA.FTZ R45, R9.reuse, R10, R45 ;  /* 0x0000000a092d7223 */ /* 0x040fe4000001002d */
[----:B------:R-:W-:-:S02]  /*ee60*/  FFMA.FTZ R61, R9, R72, -R61 ;  /* 0x00000048093d7223 */ /* 0x000fc4000001083d */
[----:B------:R-:W-:Y:S01]  /*ee70*/  FFMA.FTZ R11, R9, R46, R70 ;  /* 0x0000002e090b7223 */ /* 0x000fe20000010046 */
[----:B------:R-:W-:Y:S01]  /*ee80*/  HADD2.F32 R9, -RZ, R162.H0_H0 ;  /* 0x200000a2ff097230 */ /* 0x000fe20000004100 */
[----:B------:R-:W-:Y:S02]  /*ee90*/  FADD.FTZ R139, R139, R12 ;  /* 0x0000000c8b8b7221 */ /* 0x000fe40000010000 */
[C---:B------:R-:W-:Y:S02]  /*eea0*/  FFMA.FTZ R65, R8.reuse, R14, R11 ;  /* 0x0000000e08417223 */ /* 0x040fe4000001000b */
[----:B------:R-:W-:Y:S02]  /*eeb0*/  FMUL.FTZ R11, R9, R110 ;  /* 0x0000006e090b7220 */ /* 0x000fe40000410000 */
[C---:B------:R-:W-:Y:S02]  /*eec0*/  FMUL.FTZ R70, R8.reuse, R10 ;  /* 0x0000000a08467220 */ /* 0x040fe40000410000 */
[----:B------:R-:W-:-:S02]  /*eed0*/  FMUL.FTZ R46, R8, R72 ;  /* 0x00000048082e7220 */ /* 0x000fc40000410000 */
[CC--:B------:R-:W-:Y:S02]  /*eee0*/  FMUL.FTZ R10, R47.reuse, -R63.reuse ;  /* 0x8000003f2f0a7220 */ /* 0x0c0fe40000410000 */
[C---:B------:R-:W-:Y:S02]  /*eef0*/  FMUL.FTZ R8, R16.reuse, R63 ;  /* 0x0000003f10087220 */ /* 0x040fe40000410000 */
[----:B------:R-:W-:Y:S02]  /*ef00*/  FMUL.FTZ R47, R47, -R139 ;  /* 0x8000008b2f2f7220 */ /* 0x000fe40000410000 */
[-C--:B------:R-:W-:Y:S02]  /*ef10*/  FFMA.FTZ R16, R16, -R11.reuse, R177 ;  /* 0x8000000b10107223 */ /* 0x080fe400000100b1 */
[----:B------:R-:W-:Y:S02]  /*ef20*/  FMUL.FTZ R12, R139, UR34 ;  /* 0x000000228b0c7c20 */ /* 0x000fe40008410000 */
[----:B------:R-:W-:-:S02]  /*ef30*/  FFMA.FTZ R11, R15, -R11, R178 ;  /* 0x8000000b0f0b7223 */ /* 0x000fc400000100b2 */
[-C--:B------:R-:W-:Y:S02]  /*ef40*/  FFMA.FTZ R15, R15, R139.reuse, R8 ;  /* 0x0000008b0f0f7223 */ /* 0x080fe40000010008 */
[C---:B------:R-:W-:Y:S02]  /*ef50*/  FFMA.FTZ R10, R48.reuse, R139, -R10 ;  /* 0x0000008b300a7223 */ /* 0x040fe4000001080a */
[----:B------:R-:W-:Y:S02]  /*ef60*/  FFMA.FTZ R47, R48, R63, R47 ;  /* 0x0000003f302f7223 */ /* 0x000fe4000001002f */
[C---:B------:R-:W-:Y:S02]  /*ef70*/  FMUL.FTZ R8, R63.reuse, UR34 ;  /* 0x000000223f087c20 */ /* 0x040fe40008410000 */
[C---:B------:R-:W-:Y:S02]  /*ef80*/  FFMA.FTZ R13, R63.reuse, UR33, -R12 ;  /* 0x000000213f0d7c23 */ /* 0x040fe4000801080c */
[----:B------:R-:W-:-:S02]  /*ef90*/  FMUL.FTZ R72, R63, R110 ;  /* 0x0000006e3f487220 */ /* 0x000fc40000410000 */
[C---:B------:R-:W-:Y:S02]  /*efa0*/  FMUL.FTZ R48, R139.reuse, R110 ;  /* 0x0000006e8b307220 */ /* 0x040fe40000410000 */
[----:B------:R-:W-:Y:S01]  /*efb0*/  FFMA.FTZ R12, R139, UR33, R8 ;  /* 0x000000218b0c7c23 */ /* 0x000fe20008010008 */
[----:B------:R-:W-:Y:S01]  /*efc0*/  HADD2.F32 R8, -RZ, R163.H0_H0 ;  /* 0x200000a3ff087230 */ /* 0x000fe20000004100 */
[----:B------:R-:W-:Y:S02]  /*efd0*/  FADD.FTZ R138, -R138, R47 ;  /* 0x0000002f8a8a7221 */ /* 0x000fe40000010100 */
[C---:B------:R-:W-:Y:S02]  /*efe0*/  FMUL.FTZ R47, R16.reuse, R72 ;  /* 0x00000048102f7220 */ /* 0x040fe40000410000 */
[C---:B------:R-:W-:Y:S02]  /*eff0*/  FMUL.FTZ R13, R16.reuse, R13 ;  /* 0x0000000d100d7220 */ /* 0x040fe40000410000 */
[----:B------:R-:W-:-:S02]  /*f000*/  FMUL.FTZ R63, R16, R48 ;  /* 0x00000030103f7220 */ /* 0x000fc40000410000 */
[C---:B------:R-:W-:Y:S02]  /*f010*/  FFMA.FTZ R47, R11.reuse, R48, R47 ;  /* 0x000000300b2f7223 */ /* 0x040fe4000001002f */
[C---:B------:R-:W-:Y:S02]  /*f020*/  FFMA.FTZ R63, R11.reuse, R72, -R63 ;  /* 0x000000480b3f7223 */ /* 0x040fe4000001083f */
[----:B------:R-:W-:Y:S02]  /*f030*/  FFMA.FTZ R12, R11, R12, R13 ;  /* 0x0000000c0b0c7223 */ /* 0x000fe4000001000d */
[----:B------:R-:W-:Y:S01]  /*f040*/  FADD.FTZ R10, R137, R10 ;  /* 0x0000000a890a7221 */ /* 0x000fe20000010000 */
[----:B------:R-:W-:Y:S01]  /*f050*/  IADD3 R137, R122, 0xf80, RZ ;  /* 0x00000f807a897810 */ /* 0x000fe20007ffe0ff */
[----:B------:R-:W-:Y:S02]  /*f060*/  FMUL.FTZ R13, R8, R111 ;  /* 0x0000006f080d7220 */ /* 0x000fe40000410000 */
[----:B------:R-:W-:-:S02]  /*f070*/  FMUL.FTZ R11, R49, -R138 ;  /* 0x8000008a310b7220 */ /* 0x000fc40000410000 */
[----:B------:R-:W-:Y:S02]  /*f080*/  FADD.FTZ R203, R74, R203 ;  /* 0x000000cb4acb7221 */ /* 0x000fe40000010000 */
[----:B------:R-:W-:Y:S02]  /*f090*/  FFMA.FTZ R225, R14, R109, R225 ;  /* 0x0000006d0ee17223 */ /* 0x000fe400000100e1 */
[C---:B------:R-:W-:Y:S02]  /*f0a0*/  FMUL.FTZ R48, R9.reuse, R48 ;  /* 0x0000003009307220 */ /* 0x040fe40000410000 */
[C---:B------:R-:W-:Y:S02]  /*f0b0*/  FMUL.FTZ R72, R9.reuse, R72 ;  /* 0x0000004809487220 */ /* 0x040fe40000410000 */
[----:B------:R-:W-:Y:S02]  /*f0c0*/  FFMA.FTZ R74, R9, R15, R12 ;  /* 0x0000000f094a7223 */ /* 0x000fe4000001000c */
[----:B------:R-:W-:-:S02]  /*f0d0*/  FFMA.FTZ R12, R50, R10, -R11 ;  /* 0x0000000a320c7223 */ /* 0x000fc4000001080b */
[----:B------:R-:W-:Y:S02]  /*f0e0*/  FFMA.FTZ R9, R18, -R13, R175 ;  /* 0x8000000d12097223 */ /* 0x000fe400000100af */
[----:B------:R-:W-:Y:S02]  /*f0f0*/  FMUL.FTZ R14, R10, UR34 ;  /* 0x000000220a0e7c20 */ /* 0x000fe40008410000 */
[----:B------:R-:W-:Y:S02]  /*f100*/  FMUL.FTZ R49, R49, -R10 ;  /* 0x8000000a31317220 */ /* 0x000fe40000410000 */
[----:B------:R-:W-:Y:S02]  /*f110*/  FMUL.FTZ R18, R18, R138 ;  /* 0x0000008a12127220 */ /* 0x000fe40000410000 */
[C---:B------:R-:W-:Y:S02]  /*f120*/  FMUL.FTZ R11, R138.reuse, UR34 ;  /* 0x000000228a0b7c20 */ /* 0x040fe40008410000 */
[----:B------:R-:W-:-:S02]  /*f130*/  FFMA.FTZ R16, R138, UR33, -R14 ;  /* 0x000000218a107c23 */ /* 0x000fc4000801080e */
[----:B------:R-:W-:Y:S02]  /*f140*/  FFMA.FTZ R49, R50, R138, R49 ;  /* 0x0000008a32317223 */ /* 0x000fe40000010031 */
[C---:B------:R-:W-:Y:S02]  /*f150*/  FFMA.FTZ R18, R17.reuse, R10, R18 ;  /* 0x0000000a11127223 */ /* 0x040fe40000010012 */
[----:B------:R-:W-:Y:S02]  /*f160*/  FFMA.FTZ R14, R10, UR33, R11 ;  /* 0x000000210a0e7c23 */ /* 0x000fe4000801000b */
[-C--:B------:R-:W-:Y:S02]  /*f170*/  FMUL.FTZ R50, R138, R111.reuse ;  /* 0x0000006f8a327220 */ /* 0x080fe40000410000 */
[----:B------:R-:W-:Y:S02]  /*f180*/  FMUL.FTZ R10, R10, R111 ;  /* 0x0000006f0a0a7220 */ /* 0x000fe40000410000 */
[----:B------:R-:W-:-:S02]  /*f190*/  FFMA.FTZ R13, R17, -R13, R176 ;  /* 0x8000000d110d7223 */ /* 0x000fc400000100b0 */
[----:B------:R-:W-:Y:S02]  /*f1a0*/  FADD.FTZ R202, R65, R202 ;  /* 0x000000ca41ca7221 */ /* 0x000fe40000010000 */
[----:B------:R-:W-:Y:S02]  /*f1b0*/  FADD.FTZ R17, -R136, R49 ;  /* 0x0000003188117221 */ /* 0x000fe40000010100 */
[C---:B------:R-:W-:Y:S02]  /*f1c0*/  FMUL.FTZ R49, R9.reuse, R50 ;  /* 0x0000003209317220 */ /* 0x040fe40000410000 */
[C---:B------:R-:W-:Y:S02]  /*f1d0*/  FMUL.FTZ R65, R9.reuse, R10 ;  /* 0x0000000a09417220 */ /* 0x040fe40000410000 */
[----:B------:R-:W-:Y:S01]  /*f1e0*/  FMUL.FTZ R16, R9, R16 ;  /* 0x0000001009107220 */ /* 0x000fe20000410000 */
[----:B------:R-:W-:Y:S01]  /*f1f0*/  HADD2.F32 R9, -RZ, R164.H0_H0 ;  /* 0x200000a4ff097230 */ /* 0x000fe20000004100 */
[----:B------:R-:W-:-:S02]  /*f200*/  FFMA.FTZ R49, R13, R10, R49 ;  /* 0x0000000a0d317223 */ /* 0x000fc40000010031 */
[C---:B------:R-:W-:Y:S02]  /*f210*/  FFMA.FTZ R65, R13.reuse, R50, -R65 ;  /* 0x000000320d417223 */ /* 0x040fe40000010841 */
[----:B------:R-:W-:Y:S02]  /*f220*/  FFMA.FTZ R13, R13, R14, R16 ;  /* 0x0000000e0d0d7223 */ /* 0x000fe40000010010 */
[----:B------:R-:W-:Y:S02]  /*f230*/  FFMA.FTZ R226, R15, R110, R226 ;  /* 0x0000006e0fe27223 */ /* 0x000fe400000100e2 */
[----:B------:R-:W-:Y:S01]  /*f240*/  FADD.FTZ R15, R135, R12 ;  /* 0x0000000c870f7221 */ /* 0x000fe20000010000 */
[----:B------:R-:W-:Y:S01]  /*f250*/  IADD3 R135, R122, 0xf00, RZ ;  /* 0x00000f007a877810 */ /* 0x000fe20007ffe0ff */
[----:B------:R-:W-:Y:S02]  /*f260*/  FADD.FTZ R201, R74, R201 ;  /* 0x000000c94ac97221 */ /* 0x000fe40000010000 */
[----:B------:R-:W-:-:S02]  /*f270*/  FFMA.FTZ R227, R18, R111, R227 ;  /* 0x0000006f12e37223 */ /* 0x000fc400000100e3 */
[----:B------:R-:W-:Y:S02]  /*f280*/  FMUL.FTZ R12, R9, R112 ;  /* 0x00000070090c7220 */ /* 0x000fe40000410000 */
[C---:B------:R-:W-:Y:S02]  /*f290*/  FMUL.FTZ R74, R8.reuse, R10 ;  /* 0x0000000a084a7220 */ /* 0x040fe40000410000 */
[C---:B------:R-:W-:Y:S02]  /*f2a0*/  FMUL.FTZ R50, R8.reuse, R50 ;  /* 0x0000003208327220 */ /* 0x040fe40000410000 */
[----:B------:R-:W-:Y:S02]  /*f2b0*/  FFMA.FTZ R18, R8, R18, R13 ;  /* 0x0000001208127223 */ /* 0x000fe4000001000d */
[-C--:B------:R-:W-:Y:S02]  /*f2c0*/  FMUL.FTZ R11, R51, -R17.reuse ;  /* 0x80000011330b7220 */ /* 0x080fe40000410000 */
[----:B------:R-:W-:-:S02]  /*f2d0*/  FMUL.FTZ R8, R20, R17 ;  /* 0x0000001114087220 */ /* 0x000fc40000410000 */
[-C--:B------:R-:W-:Y:S02]  /*f2e0*/  FFMA.FTZ R20, R20, -R12.reuse, R173 ;  /* 0x8000000c14147223 */ /* 0x080fe400000100ad */
[-C--:B------:R-:W-:Y:S02]  /*f2f0*/  FMUL.FTZ R51, R51, -R15.reuse ;  /* 0x8000000f33337220 */ /* 0x080fe40000410000 */
[C---:B------:R-:W-:Y:S02]  /*f300*/  FFMA.FTZ R12, R19.reuse, -R12, R174 ;  /* 0x8000000c130c7223 */ /* 0x040fe400000100ae */
[-C--:B------:R-:W-:Y:S02]  /*f310*/  FFMA.FTZ R10, R52, R15.reuse, -R11 ;  /* 0x0000000f340a7223 */ /* 0x080fe4000001080b */
[----:B------:R-:W-:Y:S02]  /*f320*/  FFMA.FTZ R19, R19, R15, R8 ;  /* 0x0000000f13137223 */ /* 0x000fe40000010008 */
[----:B------:R-:W-:-:S02]  /*f330*/  FMUL.FTZ R11, R15, UR34 ;  /* 0x000000220f0b7c20 */ /* 0x000fc40008410000 */
[C---:B------:R-:W-:Y:S02]  /*f340*/  FMUL.FTZ R8, R17.reuse, UR34 ;  /* 0x0000002211087c20 */ /* 0x040fe40008410000 */
[----:B------:R-:W-:Y:S02]  /*f350*/  FFMA.FTZ R51, R52, R17, R51 ;  /* 0x0000001134337223 */ /* 0x000fe40000010033 */
[----:B------:R-:W-:Y:S02]  /*f360*/  FFMA.FTZ R11, R17, UR33, -R11 ;  /* 0x00000021110b7c23 */ /* 0x000fe4000801080b */
[----:B------:R-:W-:Y:S02]  /*f370*/  FFMA.FTZ R13, R15, UR33, R8 ;  /* 0x000000210f0d7c23 */ /* 0x000fe40008010008 */
[-C--:B------:R-:W-:Y:S02]  /*f380*/  FMUL.FTZ R17, R17, R112.reuse ;  /* 0x0000007011117220 */ /* 0x080fe40000410000 */
[----:B------:R-:W-:-:S02]  /*f390*/  FMUL.FTZ R15, R15, R112 ;  /* 0x000000700f0f7220 */ /* 0x000fc40000410000 */
[----:B------:R-:W-:Y:S02]  /*f3a0*/  FADD.FTZ R134, -R134, R51 ;  /* 0x0000003386867221 */ /* 0x000fe40000010100 */
[----:B------:R-:W-:Y:S01]  /*f3b0*/  FADD.FTZ R10, R133, R10 ;  /* 0x0000000a850a7221 */ /* 0x000fe20000010000 */
[----:B------:R-:W-:Y:S01]  /*f3c0*/  IADD3 R133, R122, 0xe80, RZ ;  /* 0x00000e807a857810 */ /* 0x000fe20007ffe0ff */
[C---:B------:R-:W-:Y:S02]  /*f3d0*/  FMUL.FTZ R51, R20.reuse, R17 ;  /* 0x0000001114337220 */ /* 0x040fe40000410000 */
[C---:B------:R-:W-:Y:S02]  /*f3e0*/  FMUL.FTZ R8, R20.reuse, R11 ;  /* 0x0000000b14087220 */ /* 0x040fe40000410000 */
[----:B------:R-:W-:Y:S01]  /*f3f0*/  FMUL.FTZ R52, R20, R15 ;  /* 0x0000000f14347220 */ /* 0x000fe20000410000 */
[----:B------:R-:W-:Y:S01]  /*f400*/  HADD2.F32 R20, -RZ, R216.H0_H0 ;  /* 0x200000d8ff147230 */ /* 0x000fe20000004100 */
[----:B------:R-:W-:-:S02]  /*f410*/  FMUL.FTZ R11, R53, -R134 ;  /* 0x80000086350b7220 */ /* 0x000fc40000410000 */
[-C--:B------:R-:W-:Y:S02]  /*f420*/  FMUL.FTZ R53, R53, -R10.reuse ;  /* 0x8000000a35357220 */ /* 0x080fe40000410000 */
[C---:B------:R-:W-:Y:S02]  /*f430*/  FFMA.FTZ R51, R12.reuse, R15, R51 ;  /* 0x0000000f0c337223 */ /* 0x040fe40000010033 */
[C---:B------:R-:W-:Y:S02]  /*f440*/  FFMA.FTZ R52, R12.reuse, R17, -R52 ;  /* 0x000000110c347223 */ /* 0x040fe40000010834 */
[----:B------:R-:W-:Y:S01]  /*f450*/  FFMA.FTZ R14, R12, R13, R8 ;  /* 0x0000000d0c0e7223 */ /* 0x000fe20000010008 */
[----:B------:R-:W-:Y:S01]  /*f460*/  HADD2.F32 R8, -RZ, R165.H0_H0 ;  /* 0x200000a5ff087230 */ /* 0x000fe20000004100 */
[C---:B------:R-:W-:Y:S02]  /*f470*/  FFMA.FTZ R12, R54.reuse, R10, -R11 ;  /* 0x0000000a360c7223 */ /* 0x040fe4000001080b */
[----:B------:R-:W-:-:S02]  /*f480*/  FFMA.FTZ R11, R54, R134, R53 ;  /* 0x00000086360b7223 */ /* 0x000fc40000010035 */
[----:B------:R-:W-:Y:S02]  /*f490*/  FFMA.FTZ R228, R19, R112, R228 ;  /* 0x0000007013e47223 */ /* 0x000fe400000100e4 */
[----:B------:R-:W-:Y:S02]  /*f4a0*/  FADD.FTZ R11, -R132, R11 ;  /* 0x0000000b840b7221 */ /* 0x000fe40000010100 */
[----:B------:R-:W-:Y:S02]  /*f4b0*/  FADD.FTZ R131, R131, R12 ;  /* 0x0000000c83837221 */ /* 0x000fe40000010000 */
[C---:B------:R-:W-:Y:S02]  /*f4c0*/  FMUL.FTZ R76, R9.reuse, R15 ;  /* 0x0000000f094c7220 */ /* 0x040fe40000410000 */
[C---:B------:R-:W-:Y:S02]  /*f4d0*/  FMUL.FTZ R54, R9.reuse, R17 ;  /* 0x0000001109367220 */ /* 0x040fe40000410000 */
[----:B------:R-:W-:-:S02]  /*f4e0*/  FFMA.FTZ R19, R9, R19, R14 ;  /* 0x0000001309137223 */ /* 0x000fc4000001000e */
[----:B------:R-:W-:Y:S02]  /*f4f0*/  FMUL.FTZ R12, R22, R134 ;  /* 0x00000086160c7220 */ /* 0x000fe40000410000 */
[----:B------:R-:W-:Y:S02]  /*f500*/  FMUL.FTZ R9, R55, -R11 ;  /* 0x8000000b37097220 */ /* 0x000fe40000410000 */
[----:B------:R-:W-:Y:S02]  /*f510*/  FMUL.FTZ R13, R8, R113 ;  /* 0x00000071080d7220 */ /* 0x000fe40000410000 */
[----:B------:R-:W-:Y:S02]  /*f520*/  FFMA.FTZ R14, R21, R10, R12 ;  /* 0x0000000a150e7223 */ /* 0x000fe4000001000c */
[-C--:B------:R-:W-:Y:S02]  /*f530*/  FMUL.FTZ R55, R55, -R131.reuse ;  /* 0x8000008337377220 */ /* 0x080fe40000410000 */
[----:B------:R-:W-:-:S02]  /*f540*/  FFMA.FTZ R12, R56, R131, -R9 ;  /* 0x00000083380c7223 */ /* 0x000fc40000010809 */
[----:B------:R-:W-:Y:S02]  /*f550*/  FADD.FTZ R198, R19, R198 ;  /* 0x000000c613c67221 */ /* 0x000fe40000010000 */
[----:B------:R-:W-:Y:S02]  /*f560*/  FMUL.FTZ R9, R134, UR34 ;  /* 0x0000002286097c20 */ /* 0x000fe40008410000 */
[----:B------:R-:W-:Y:S02]  /*f570*/  FFMA.FTZ R22, R22, -R13, R171 ;  /* 0x8000000d16167223 */ /* 0x000fe400000100ab */
[----:B------:R-:W-:Y:S02]  /*f580*/  FMUL.FTZ R19, R134, R113 ;  /* 0x0000007186137220 */ /* 0x000fe40000410000 */
[----:B------:R-:W-:Y:S02]  /*f590*/  FFMA.FTZ R55, R56, R11, R55 ;  /* 0x0000000b38377223 */ /* 0x000fe40000010037 */
[----:B------:R-:W-:Y:S01]  /*f5a0*/  FADD.FTZ R139, R129, R12 ;  /* 0x0000000c818b7221 */ /* 0x000fe20000010000 */
[----:B------:R-:W-:Y:S01]  /*f5b0*/  IADD3 R129, R122, 0xd80, RZ ;  /* 0x00000d807a817810 */ /* 0x000fe20007ffe0ff */
[----:B------:R-:W-:-:S02]  /*f5c0*/  FMUL.FTZ R15, R10, UR34 ;  /* 0x000000220a0f7c20 */ /* 0x000fc40008410000 */
[C---:B------:R-:W-:Y:S01]  /*f5d0*/  FFMA.FTZ R12, R10.reuse, UR33, R9 ;  /* 0x000000210a0c7c23 */ /* 0x040fe20008010009 */
[----:B------:R-:W-:Y:S01]  /*f5e0*/  HADD2.F32 R9, -RZ, R166.H0_H0 ;  /* 0x200000a6ff097230 */ /* 0x000fe20000004100 */
[----:B------:R-:W-:Y:S02]  /*f5f0*/  FMUL.FTZ R17, R10, R113 ;  /* 0x000000710a117220 */ /* 0x000fe40000410000 */
[----:B------:R-:W-:Y:S01]  /*f600*/  FFMA.FTZ R13, R21, -R13, R172 ;  /* 0x8000000d150d7223 */ /* 0x000fe200000100ac */
[----:B------:R-:W-:Y:S01]  /*f610*/  HADD2.F32 R21, -RZ, R217.H0_H0 ;  /* 0x200000d9ff157230 */ /* 0x000fe20000004100 */
[----:B------:R-:W-:Y:S02]  /*f620*/  FMUL.FTZ R10, R22, R19 ;  /* 0x00000013160a7220 */ /* 0x000fe40000410000 */
[----:B------:R-:W-:Y:S02]  /*f630*/  FADD.FTZ R16, -R130, R55 ;  /* 0x0000003782107221 */ /* 0x000fe40000010100 */
[----:B------:R-:W-:-:S02]  /*f640*/  FFMA.FTZ R53, R13, R17, R10 ;  /* 0x000000110d357223 */ /* 0x000fc4000001000a */
[CC--:B------:R-:W-:Y:S02]  /*f650*/  FMUL.FTZ R10, R57.reuse, -R16.reuse ;  /* 0x80000010390a7220 */ /* 0x0c0fe40000410000 */
[-C--:B------:R-:W-:Y:S02]  /*f660*/  FMUL.FTZ R57, R57, -R139.reuse ;  /* 0x8000008b39397220 */ /* 0x080fe40000410000 */
[----:B------:R-:W-:Y:S02]  /*f670*/  FFMA.FTZ R15, R134, UR33, -R15 ;  /* 0x00000021860f7c23 */ /* 0x000fe4000801080f */
[C---:B------:R-:W-:Y:S02]  /*f680*/  FFMA.FTZ R57, R58.reuse, R16, R57 ;  /* 0x000000103a397223 */ /* 0x040fe40000010039 */
[----:B------:R-:W-:Y:S02]  /*f690*/  FFMA.FTZ R10, R58, R139, -R10 ;  /* 0x0000008b3a0a7223 */ /* 0x000fe4000001080a */
[----:B------:R-:W-:-:S02]  /*f6a0*/  FADD.FTZ R128, -R128, R57 ;  /* 0x0000003980807221 */ /* 0x000fc40000010100 */
[----:B------:R-:W-:Y:S02]  /*f6b0*/  FMUL.FTZ R15, R22, R15 ;  /* 0x0000000f160f7220 */ /* 0x000fe40000410000 */
[----:B------:R-:W-:Y:S02]  /*f6c0*/  FADD.FTZ R127, R127, R10 ;  /* 0x0000000a7f7f7221 */ /* 0x000fe40000010000 */
[----:B------:R-:W-:Y:S02]  /*f6d0*/  FMUL.FTZ R10, R59, -R128 ;  /* 0x800000803b0a7220 */ /* 0x000fe40000410000 */
[----:B------:R-:W-:Y:S02]  /*f6e0*/  FADD.FTZ R199, R18, R199 ;  /* 0x000000c712c77221 */ /* 0x000fe40000010000 */
[----:B------:R-:W-:Y:S02]  /*f6f0*/  FMUL.FTZ R22, R22, R17 ;  /* 0x0000001116167220 */ /* 0x000fe40000410000 */
[----:B------:R-:W-:-:S02]  /*f700*/  FFMA.FTZ R15, R13, R12, R15 ;  /* 0x0000000c0d0f7223 */ /* 0x000fc4000001000f */
[----:B------:R-:W-:Y:S02]  /*f710*/  FMUL.FTZ R59, R59, -R127 ;  /* 0x8000007f3b3b7220 */ /* 0x000fe40000410000 */
[----:B------:R-:W-:Y:S02]  /*f720*/  FMUL.FTZ R12, R9, R114 ;  /* 0x00000072090c7220 */ /* 0x000fe40000410000 */
[----:B------:R-:W-:Y:S02]  /*f730*/  FMUL.FTZ R18, R131, UR34 ;  /* 0x0000002283127c20 */ /* 0x000fe40008410000 */
[C---:B------:R-:W-:Y:S02]  /*f740*/  FMUL.FTZ R58, R8.reuse, R17 ;  /* 0x00000011083a7220 */ /* 0x040fe40000410000 */
[-C--:B------:R-:W-:Y:S02]  /*f750*/  FMUL.FTZ R56, R8, R19.reuse ;  /* 0x0000001308387220 */ /* 0x080fe40000410000 */
[----:B------:R-:W-:-:S02]  /*f760*/  FFMA.FTZ R55, R13, R19, -R22 ;  /* 0x000000130d377223 */ /* 0x000fc40000010816 */
[----:B------:R-:W-:Y:S02]  /*f770*/  FFMA.FTZ R229, R14, R113, R229 ;  /* 0x000000710ee57223 */ /* 0x000fe400000100e5 */
[----:B------:R-:W-:Y:S01]  /*f780*/  FFMA.FTZ R8, R8, R14, R15 ;  /* 0x0000000e08087223 */ /* 0x000fe2000001000f */
[----:B------:R-:W-:Y:S01]  /*f790*/  HADD2.F32 R15, -RZ, R215.H0_H0 ;  /* 0x200000d7ff0f7230 */ /* 0x000fe20000004100 */
[----:B------:R-:W-:Y:S02]  /*f7a0*/  FFMA.FTZ R59, R80, R128, R59 ;  /* 0x00000080503b7223 */ /* 0x000fe4000001003b */
[----:B------:R-:W-:Y:S02]  /*f7b0*/  FFMA.FTZ R13, R24, -R12, R169 ;  /* 0x8000000c180d7223 */ /* 0x000fe400000100a9 */
[C---:B------:R-:W-:Y:S02]  /*f7c0*/  FMUL.FTZ R14, R11.reuse, UR34 ;  /* 0x000000220b0e7c20 */ /* 0x040fe40008410000 */
[----:B------:R-:W-:-:S02]  /*f7d0*/  FFMA.FTZ R18, R11, UR33, -R18 ;  /* 0x000000210b127c23 */ /* 0x000fc40008010812 */
[----:B------:R-:W-:Y:S02]  /*f7e0*/  FFMA.FTZ R10, R80, R127, -R10 ;  /* 0x0000007f500a7223 */ /* 0x000fe4000001080a */
[-C--:B------:R-:W-:Y:S02]  /*f7f0*/  FMUL.FTZ R78, R11, R114.reuse ;  /* 0x000000720b4e7220 */ /* 0x080fe40000410000 */
[----:B------:R-:W-:Y:S02]  /*f800*/  FMUL.FTZ R80, R131, R114 ;  /* 0x0000007283507220 */ /* 0x000fe40000410000 */
[----:B------:R-:W-:Y:S02]  /*f810*/  FMUL.FTZ R24, R24, R11 ;  /* 0x0000000b18187220 */ /* 0x000fe40000410000 */
[----:B------:R-:W-:Y:S02]  /*f820*/  FADD.FTZ R126, -R126, R59 ;  /* 0x0000003b7e7e7221 */ /* 0x000fe40000010100 */
[----:B------:R-:W-:-:S02]  /*f830*/  FFMA.FTZ R12, R23, -R12, R170 ;  /* 0x8000000c170c7223 */ /* 0x000fc400000100aa */
[----:B------:R-:W-:Y:S02]  /*f840*/  FFMA.FTZ R11, R131, UR33, R14 ;  /* 0x00000021830b7c23 */ /* 0x000fe4000801000e */
[----:B------:R-:W-:Y:S02]  /*f850*/  FMUL.FTZ R18, R13, R18 ;  /* 0x000000120d127220 */ /* 0x000fe40000410000 */
[----:B------:R-:W-:Y:S02]  /*f860*/  FADD.FTZ R125, R125, R10 ;  /* 0x0000000a7d7d7221 */ /* 0x000fe40000010000 */
[C---:B------:R-:W-:Y:S02]  /*f870*/  FMUL.FTZ R57, R13.reuse, R78 ;  /* 0x0000004e0d397220 */ /* 0x040fe40000410000 */
[----:B------:R-:W-:Y:S02]  /*f880*/  FMUL.FTZ R59, R13, R80 ;  /* 0x000000500d3b7220 */ /* 0x000fe40000410000 */
[----:B------:R-:W-:-:S02]  /*f890*/  FMUL.FTZ R10, R81, -R126 ;  /* 0x8000007e510a7220 */ /* 0x000fc40000410000 */
[----:B------:R-:W-:Y:S01]  /*f8a0*/  FFMA.FTZ R23, R23, R131, R24 ;  /* 0x0000008317177223 */ /* 0x000fe20000010018 */
[----:B------:R-:W-:Y:S01]  /*f8b0*/  IADD3 R131, R122, 0xe00, RZ ;  /* 0x00000e007a837810 */ /* 0x000fe20007ffe0ff */
[C---:B------:R-:W-:Y:S02]  /*f8c0*/  FFMA.FTZ R18, R12.reuse, R11, R18 ;  /* 0x0000000b0c127223 */ /* 0x040fe40000010012 */
[C---:B------:R-:W-:Y:S02]  /*f8d0*/  FFMA.FTZ R57, R12.reuse, R80, R57 ;  /* 0x000000500c397223 */ /* 0x040fe40000010039 */
[----:B------:R-:W-:Y:S02]  /*f8e0*/  FFMA.FTZ R59, R12, R78, -R59 ;  /* 0x0000004e0c3b7223 */ /* 0x000fe4000001083b */
[-C--:B------:R-:W-:Y:S02]  /*f8f0*/  FMUL.FTZ R81, R81, -R125.reuse ;  /* 0x8000007d51517220 */ /* 0x080fe40000410000 */
[----:B------:R-:W-:-:S02]  /*f900*/  FFMA.FTZ R12, R82, R125, -R10 ;  /* 0x0000007d520c7223 */ /* 0x000fc4000001080a */
[C---:B------:R-:W-:Y:S02]  /*f910*/  FMUL.FTZ R80, R9.reuse, R80 ;  /* 0x0000005009507220 */ /* 0x040fe40000410000 */
[C---:B------:R-:W-:Y:S02]  /*f920*/  FMUL.FTZ R78, R9.reuse, R78 ;  /* 0x0000004e094e7220 */ /* 0x040fe40000410000 */
[----:B------:R-:W-:Y:S01]  /*f930*/  FFMA.FTZ R10, R9, R23, R18 ;  /* 0x00000017090a7223 */ /* 0x000fe20000010012 */
[----:B------:R-:W-:Y:S01]  /*f940*/  HADD2.F32 R9, -RZ, R218.H0_H0 ;  /* 0x200000daff097230 */ /* 0x000fe20000004100 */
[----:B------:R-:W-:Y:S02]  /*f950*/  FFMA.FTZ R81, R82, R126, R81 ;  /* 0x0000007e52517223 */ /* 0x000fe40000010051 */
[----:B------:R-:W-:Y:S02]  /*f960*/  FADD.FTZ R123, R123, R12 ;  /* 0x0000000c7b7b7221 */ /* 0x000fe40000010000 */
[----:B------:R-:W-:-:S02]  /*f970*/  FMUL.FTZ R13, R9, R118 ;  /* 0x00000076090d7220 */ /* 0x000fc40000410000 */
[----:B------:R-:W-:Y:S02]  /*f980*/  FADD.FTZ R124, -R124, R81 ;  /* 0x000000517c7c7221 */ /* 0x000fe40000010100 */
[----:B------:R-:W-:Y:S02]  /*f990*/  FFMA.FTZ R14, R34, -R13, R209 ;  /* 0x8000000d220e7223 */ /* 0x000fe400000100d1 */
[----:B------:R-:W-:Y:S02]  /*f9a0*/  FMUL.FTZ R11, R21, R117 ;  /* 0x00000075150b7220 */ /* 0x000fe40000410000 */
[----:B------:R-:W-:Y:S02]  /*f9b0*/  FFMA.FTZ R13, R33, -R13, R200 ;  /* 0x8000000d210d7223 */ /* 0x000fe400000100c8 */
[----:B------:R-:W-:Y:S02]  /*f9c0*/  FMUL.FTZ R130, R124, R118 ;  /* 0x000000767c827220 */ /* 0x000fe40000410000 */
[----:B------:R-:W-:-:S02]  /*f9d0*/  FFMA.FTZ R12, R31, -R11, R211 ;  /* 0x8000000b1f0c7223 */ /* 0x000fc400000100d3 */
[----:B------:R-:W-:Y:S02]  /*f9e0*/  FMUL.FTZ R82, R126, R117 ;  /* 0x000000757e527220 */ /* 0x000fe40000410000 */
[----:B------:R-:W-:Y:S02]  /*f9f0*/  FMUL.FTZ R94, R123, R118 ;  /* 0x000000767b5e7220 */ /* 0x000fe40000410000 */
[----:B------:R-:W-:Y:S02]  /*fa00*/  FMUL.FTZ R17, R13, R130 ;  /* 0x000000820d117220 */ /* 0x000fe40000410000 */
[----:B------:R-:W-:Y:S02]  /*fa10*/  FFMA.FTZ R11, R32, -R11, R210 ;  /* 0x8000000b200b7223 */ /* 0x000fe400000100d2 */
[----:B------:R-:W-:Y:S02]  /*fa20*/  FMUL.FTZ R132, R125, R117 ;  /* 0x000000757d847220 */ /* 0x000fe40000410000 */
[----:B------:R-:W-:-:S02]  /*fa30*/  FMUL.FTZ R18, R12, R82 ;  /* 0x000000520c127220 */ /* 0x000fc40000410000 */
[----:B------:R-:W-:Y:S02]  /*fa40*/  FFMA.FTZ R17, R14, R94, R17 ;  /* 0x0000005e0e117223 */ /* 0x000fe40000010011 */
[----:B------:R-:W-:Y:S02]  /*fa50*/  FMUL.FTZ R19, R15, R115 ;  /* 0x000000730f137220 */ /* 0x000fe40000410000 */
[----:B------:R-:W-:Y:S02]  /*fa60*/  FFMA.FTZ R18, R11, R132, R18 ;  /* 0x000000840b127223 */ /* 0x000fe40000010012 */
[----:B------:R-:W-:Y:S02]  /*fa70*/  FADD.FTZ R17, RZ, R17 ;  /* 0x00000011ff117221 */ /* 0x000fe40000010000 */
[-C--:B------:R-:W-:Y:S02]  /*fa80*/  FFMA.FTZ R138, R26, -R19.reuse, R214 ;  /* 0x800000131a8a7223 */ /* 0x080fe400000100d6 */
[----:B------:R-:W-:Y:S01]  /*fa90*/  FFMA.FTZ R22, R25, -R19, R168 ;  /* 0x8000001319167223 */ /* 0x000fe200000100a8 */
[----:B------:R-:W-:Y:S01]  /*faa0*/  IADD3 R19, R140, 0x1, RZ ;  /* 0x000000018c137810 */ /* 0x000fe20007ffe0ff */
[----:B------:R-:W-:-:S02]  /*fab0*/  FFMA.FTZ R230, R23, R114, R230 ;  /* 0x0000007217e67223 */ /* 0x000fc400000100e6 */
[----:B------:R-:W-:Y:S02]  /*fac0*/  FMUL.FTZ R24, R26, R16 ;  /* 0x000000101a187220 */ /* 0x000fe40000410000 */
[----:B------:R-:W-:Y:S02]  /*fad0*/  FMUL.FTZ R23, R20, R116 ;  /* 0x0000007414177220 */ /* 0x000fe40000410000 */
[----:B------:R-:W-:Y:S01]  /*fae0*/  FADD.FTZ R75, R17, R18 ;  /* 0x00000012114b7221 */ /* 0x000fe20000010000 */
[----:B------:R-:W-:Y:S01]  /*faf0*/  LEA.HI.SX32 R18, R19, R140, 0x1b ;  /* 0x0000008c13127211 */ /* 0x000fe200078fdaff */
[----:B------:R-:W-:Y:S01]  /*fb00*/  FMUL.FTZ R71, R13, R94 ;  /* 0x0000005e0d477220 */ /* 0x000fe20000410000 */
[-C--:B------:R-:W-:Y:S01]  /*fb10*/  LEA.HI.SX32 R19, R67, R140.reuse, 0x1b ;  /* 0x0000008c43137211 */ /* 0x080fe200078fdaff */
[----:B------:R-:W-:Y:S01]  /*fb20*/  FFMA.FTZ R25, R25, R139, R24 ;  /* 0x0000008b19197223 */ /* 0x000fe20000010018 */
[-C--:B------:R-:W-:Y:S01]  /*fb30*/  LEA.HI.SX32 R17, R140, R140.reuse, 0x1b ;  /* 0x0000008c8c117211 */ /* 0x080fe200078fdaff */
[-C--:B------:R-:W-:Y:S01]  /*fb40*/  FFMA.FTZ R24, R27, -R23.reuse, R213 ;  /* 0x800000171b187223 */ /* 0x080fe200000100d5 */
[----:B------:R-:W-:Y:S01]  /*fb50*/  LEA.HI.SX32 R140, R95, R140, 0x1b ;  /* 0x0000008c5f8c7211 */ /* 0x000fe200078fdaff */
[----:B------:R-:W-:Y:S01]  /*fb60*/  FFMA.FTZ R23, R28, -R23, R212 ;  /* 0x800000171c177223 */ /* 0x000fe200000100d4 */
[----:B------:R-:W-:Y:S01]  /*fb70*/  IADD3 R95, R122, 0xd00, RZ ;  /* 0x00000d007a5f7810 */ /* 0x000fe20007ffe0ff */
[----:B------:R-:W-:-:S02]  /*fb80*/  FMUL.FTZ R67, R128, R116 ;  /* 0x0000007480437220 */ /* 0x000fc40000410000 */
[----:B------:R-:W-:Y:S02]  /*fb90*/  FMUL.FTZ R26, R12, R132 ;  /* 0x000000840c1a7220 */ /* 0x000fe40000410000 */
[----:B------:R-:W-:Y:S02]  /*fba0*/  FFMA.FTZ R71, R14, R130, -R71 ;  /* 0x000000820e477223 */ /* 0x000fe40000010847 */
[----:B------:R-:W-:Y:S02]  /*fbb0*/  FADD.FTZ R204, R69, R204 ;  /* 0x000000cc45cc7221 */ /* 0x000fe40000010000 */
[----:B------:R-:W-:Y:S02]  /*fbc0*/  FMUL.FTZ R69, R127, R116 ;  /* 0x000000747f457220 */ /* 0x000fe40000410000 */
[----:B------:R-:W-:Y:S02]  /*fbd0*/  FMUL.FTZ R77, R23, R67 ;  /* 0x00000043174d7220 */ /* 0x000fe40000410000 */
[----:B------:R-:W-:-:S02]  /*fbe0*/  FFMA.FTZ R26, R11, R82, -R26 ;  /* 0x000000520b1a7223 */ /* 0x000fc4000001081a */
[----:B------:R-:W-:Y:S02]  /*fbf0*/  FADD.FTZ R71, RZ, R71 ;  /* 0x00000047ff477221 */ /* 0x000fe40000010000 */
[----:B------:R-:W-:Y:S02]  /*fc00*/  FMUL.FTZ R79, R16, R115 ;  /* 0x00000073104f7220 */ /* 0x000fe40000410000 */
[C---:B------:R-:W-:Y:S02]  /*fc10*/  FMUL.FTZ R94, R9.reuse, R94 ;  /* 0x0000005e095e7220 */ /* 0x040fe40000410000 */
[----:B------:R-:W-:Y:S02]  /*fc20*/  FMUL.FTZ R73, R9, R130 ;  /* 0x0000008209497220 */ /* 0x000fe40000410000 */
[----:B------:R-:W-:Y:S01]  /*fc30*/  FFMA.FTZ R130, R24, R69, R77 ;  /* 0x0000004518827223 */ /* 0x000fe2000001004d */
[----:B------:R-:W-:Y:S01]  /*fc40*/  STS [R17.X4+0x4200], R94 ;  /* 0x0042005e11007388 */ /* 0x000fe20000004800 */
[----:B------:R-:W-:-:S02]  /*fc50*/  FADD.FTZ R26, R71, R26 ;  /* 0x0000001a471a7221 */ /* 0x000fc40000010000 */
[----:B------:R-:W-:Y:S01]  /*fc60*/  FMUL.FTZ R77, R139, R115 ;  /* 0x000000738b4d7220 */ /* 0x000fe20000410000 */
[----:B------:R1:W-:Y:S01]  /*fc70*/  STS [R18.X4+0x4204], R73 ;  /* 0x0042044912007388 */ /* 0x0003e20000004800 */
[----:B------:R-:W-:Y:S02]  /*fc80*/  FMUL.FTZ R81, R138, R79 ;  /* 0x0000004f8a517220 */ /* 0x000fe40000410000 */
[----:B------:R-:W-:Y:S02]  /*fc90*/  FMUL.FTZ R71, R23, R69 ;  /* 0x0000004517477220 */ /* 0x000fe40000410000 */
[----:B------:R-:W-:Y:S02]  /*fca0*/  FADD.FTZ R130, R75, R130 ;  /* 0x000000824b827221 */ /* 0x000fe40000010000 */
[----:B------:R-:W-:Y:S02]  /*fcb0*/  FFMA.FTZ R81, R22, R77, R81 ;  /* 0x0000004d16517223 */ /* 0x000fe40000010051 */
[----:B------:R-:W-:-:S02]  /*fcc0*/  FFMA.FTZ R75, R24, R67, -R71 ;  /* 0x00000043184b7223 */ /* 0x000fc40000010847 */
[----:B-1----:R-:W-:Y:S02]  /*fcd0*/  FMUL.FTZ R73, R138, R77 ;  /* 0x0000004d8a497220 */ /* 0x002fe40000410000 */
[----:B------:R-:W-:Y:S01]  /*fce0*/  FADD.FTZ R130, R130, R81 ;  /* 0x0000005182827221 */ /* 0x000fe20000010000 */
[----:B------:R-:W-:Y:S01]  /*fcf0*/  IADD3 R81, R122, 0xc80, RZ ;  /* 0x00000c807a517810 */ /* 0x000fe20007ffe0ff */
[----:B------:R-:W-:Y:S01]  /*fd00*/  FADD.FTZ R26, R26, R75 ;  /* 0x0000004b1a1a7221 */ /* 0x000fe20000010000 */
[----:B------:R-:W-:Y:S01]  /*fd10*/  IADD3 R75, R122, 0xb00, RZ ;  /* 0x00000b007a4b7810 */ /* 0x000fe20007ffe0ff */
        /* <DEDUP_REMOVED lines=9> */
[----:B------:R-:W-:-:S02]  /*fdb0*/  FMUL.FTZ R132, R21, R132 ;  /* 0x0000008415847220 */ /* 0x000fc40000410000 */
[----:B------:R-:W-:Y:S01]  /*fdc0*/  FADD.FTZ R130, R130, R51 ;  /* 0x0000003382827221 */ /* 0x000fe20000010000 */
[----:B------:R-:W-:Y:S01]  /*fdd0*/  IADD3 R51, R122, 0x500, RZ ;  /* 0x000005007a337810 */ /* 0x000fe20007ffe0ff */
[----:B------:R-:W-:Y:S01]  /*fde0*/  FADD.FTZ R55, R26, R55 ;  /* 0x000000371a377221 */ /* 0x000fe20000010000 */
[----:B------:R1:W-:Y:S01]  /*fdf0*/  STS [R19.X4+0x4208], R132 ;  /* 0x0042088413007388 */ /* 0x0003e20000004800 */
        /* <DEDUP_REMOVED lines=8> */
[C---:B------:R-:W-:Y:S01]  /*fe80*/  IADD3 R67, R122.reuse, 0x900, RZ ;  /* 0x000009007a437810 */ /* 0x040fe20007ffe0ff */
[C---:B-1----:R-:W-:Y:S01]  /*fe90*/  FMUL.FTZ R132, R15.reuse, R77 ;  /* 0x0000004d0f847220 */ /* 0x042fe20000410000 */
        /* <DEDUP_REMOVED lines=25> */
[----:B------:R-:W-:Y:S01]  /*10030*/  IADD3 R61, R122, 0x780, RZ ;  /* 0x000007807a3d7810 */ /* 0x000fe20007ffe0ff */
[----:B------:R-:W-:Y:S01]  /*10040*/  FADD.FTZ R7, R144, R7 ;  /* 0x0000000790077221 */ /* 0x000fe20000010000 */
[C---:B------:R-:W-:Y:S01]  /*10050*/  IADD3 R63, R122.reuse, 0x800, RZ ;  /* 0x000008007a3f7810 */ /* 0x040fe20007ffe0ff */
[----:B------:R1:W-:Y:S01]  /*10060*/  STS [R17.X4+0x422c], R56 ;  /* 0x00422c3811007388 */ /* 0x0003e20000004800 */
[----:B------:R-:W-:Y:S01]  /*10070*/  IADD3 R65, R122, 0x880, RZ ;  /* 0x000008807a417810 */ /* 0x000fe20007ffe0ff */
[----:B------:R-:W-:Y:S01]  /*10080*/  FMUL.FTZ R148, R102, R209 ;  /* 0x000000d166947220 */ /* 0x000fe20000410000 */
[C---:B--2---:R-:W-:Y:S01]  /*10090*/  IADD3 R71, R122.reuse, 0xa00, RZ ;  /* 0x00000a007a477810 */ /* 0x044fe20007ffe0ff */
[----:B------:R-:W-:Y:S01]  /*100a0*/  STS [R17.X4+0x4230], R76 ;  /* 0x0042304c11007388 */ /* 0x000fe20000004800 */
[C---:B------:R-:W-:Y:S01]  /*100b0*/  IADD3 R77, R122.reuse, 0xb80, RZ ;  /* 0x00000b807a4d7810 */ /* 0x040fe20007ffe0ff */
[----:B------:R-:W-:Y:S01]  /*100c0*/  FMUL.FTZ R5, R139, UR34 ;  /* 0x000000228b057c20 */ /* 0x000fe20008410000 */
[----:B------:R-:W-:Y:S01]  /*100d0*/  IADD3 R79, R122, 0xc00, RZ ;  /* 0x00000c007a4f7810 */ /* 0x000fe20007ffe0ff */
[----:B------:R2:W-:Y:S01]  /*100e0*/  STS [R17.X4+0x4234], R54 ;  /* 0x0042343611007388 */ /* 0x0005e20000004800 */
[----:B------:R-:W-:Y:S01]  /*100f0*/  LEA.HI.SX32 R42, R53, R122, 0x1b ;  /* 0x0000007a352a7211 */ /* 0x000fe200078fdaff */
[----:B------:R-:W-:Y:S01]  /*10100*/  FFMA.FTZ R143, -R102, R200, -RZ ;  /* 0x000000c8668f7223 */ /* 0x000fe200000109ff */
[-C--:B------:R-:W-:Y:S01]  /*10110*/  LEA.HI.SX32 R44, R57, R122.reuse, 0x1b ;  /* 0x0000007a392c7211 */ /* 0x080fe200078fdaff */
[----:B------:R-:W-:Y:S01]  /*10120*/  STS [R17.X4+0x4238], R74 ;  /* 0x0042384a11007388 */ /* 0x000fe20000004800 */
[----:B------:R-:W-:Y:S01]  /*10130*/  LEA.HI.SX32 R52, R73, R122, 0x1b ;  /* 0x0000007a49347211 */ /* 0x000fe200078fdaff */
[----:B------:R-:W-:Y:S01]  /*10140*/  FMUL.FTZ R210, R101, R210 ;  /* 0x000000d265d27220 */ /* 0x000fe20000410000 */
[-C--:B------:R-:W-:Y:S01]  /*10150*/  LEA.HI.SX32 R53, R75, R122.reuse, 0x1b ;  /* 0x0000007a4b357211 */ /* 0x080fe200078fdaff */
[----:B------:R3:W-:Y:S01]  /*10160*/  STS [R17.X4+0x423c], R50 ;  /* 0x00423c3211007388 */ /* 0x0007e20000004800 */
[-C--:B-1----:R-:W-:Y:S01]  /*10170*/  LEA.HI.SX32 R56, R81, R122.reuse, 0x1b ;  /* 0x0000007a51387211 */ /* 0x082fe200078fdaff */
[----:B------:R-:W-:Y:S01]  /*10180*/  FFMA.FTZ R211, -R101, R211, -RZ ;  /* 0x000000d365d37223 */ /* 0x000fe200000109ff */
[-C--:B--2---:R-:W-:Y:S01]  /*10190*/  LEA.HI.SX32 R54, R77, R122.reuse, 0x1b ;  /* 0x0000007a4d367211 */ /* 0x084fe200078fdaff */
[----:B------:R1:W-:Y:S01]  /*101a0*/  STS [R17.X4+0x4240], R48 ;  /* 0x0042403011007388 */ /* 0x0003e20000004800 */
[-C--:B------:R-:W-:Y:S01]  /*101b0*/  LEA.HI.SX32 R57, R95, R122.reuse, 0x1b ;  /* 0x0000007a5f397211 */ /* 0x080fe200078fdaff */
[----:B------:R-:W-:Y:S01]  /*101c0*/  FADD.FTZ R7, R7, R6 ;  /* 0x0000000607077221 */ /* 0x000fe20000010000 */
[-C--:B------:R-:W-:Y:S01]  /*101d0*/  LEA.HI.SX32 R58, R129, R122.reuse, 0x1b ;  /* 0x0000007a813a7211 */ /* 0x080fe200078fdaff */
[----:B------:R-:W-:Y:S01]  /*101e0*/  STS [R17.X4+0x4244], R72 ;  /* 0x0042444811007388 */ /* 0x000fe20000004800 */
[----:B------:R-:W-:Y:S01]  /*101f0*/  FFMA.FTZ R5, R16, UR33, -R5 ;  /* 0x0000002110057c23 */ /* 0x000fe20008010805 */
[-C--:B---3--:R-:W-:Y:S01]  /*10200*/  LEA.HI.SX32 R50, R69, R122.reuse, 0x1b ;  /* 0x0000007a45327211 */ /* 0x088fe200078fdaff */
[----:B------:R-:W-:Y:S01]  /*10210*/  FMUL.FTZ R6, R100, R213 ;  /* 0x000000d564067220 */ /* 0x000fe20000410000 */
[----:B------:R-:W-:Y:S01]  /*10220*/  STS [R17.X4+0x4248], R70 ;  /* 0x0042484611007388 */ /* 0x000fe20000004800 */
[----:B------:R-:W-:Y:S01]  /*10230*/  FMUL.FTZ R16, R16, UR34 ;  /* 0x0000002210107c20 */ /* 0x000fe20008410000 */
[----:B-1----:R-:W-:Y:S01]  /*10240*/  LEA.HI.SX32 R48, R65, R122, 0x1b ;  /* 0x0000007a41307211 */ /* 0x002fe200078fdaff */
[----:B------:R-:W-:Y:S01]  /*10250*/  FFMA.FTZ R144, -R89, R179, -RZ ;  /* 0x000000b359907223 */ /* 0x000fe200000109ff */
[----:B------:R1:W-:Y:S01]  /*10260*/  STS [R17.X4+0x424c], R46 ;  /* 0x00424c2e11007388 */ /* 0x0003e20000004800 */
[----:B------:R-:W-:-:S02]  /*10270*/  FFMA.FTZ R139, R139, UR33, R16 ;  /* 0x000000218b8b7c23 */ /* 0x000fc40008010010 */
[----:B------:R-:W-:Y:S01]  /*10280*/  FFMA.FTZ R16, -R96, R173, -RZ ;  /* 0x000000ad60107223 */ /* 0x000fe200000109ff */
[----:B------:R-:W-:Y:S01]  /*10290*/  STS [R17.X4+0x4250], R66 ;  /* 0x0042504211007388 */ /* 0x000fe20000004800 */
[----:B------:R-:W-:Y:S02]  /*102a0*/  FMUL.FTZ R138, R138, R5 ;  /* 0x000000058a8a7220 */ /* 0x000fe40000410000 */
[----:B------:R-:W-:Y:S01]  /*102b0*/  FFMA.FTZ R212, -R100, R212, -RZ ;  /* 0x000000d464d47223 */ /* 0x000fe200000109ff */
[----:B------:R-:W-:Y:S01]  /*102c0*/  STS [R17.X4+0x4254], R68 ;  /* 0x0042544411007388 */ /* 0x000fe20000004800 */
[----:B------:R-:W-:Y:S01]  /*102d0*/  FMUL.FTZ R168, R99, R168 ;  /* 0x000000a863a87220 */ /* 0x000fe20000410000 */
[----:B-1----:R-:W-:Y:S01]  /*102e0*/  LEA.HI.SX32 R46, R61, R122, 0x1b ;  /* 0x0000007a3d2e7211 */ /* 0x002fe200078fdaff */
[----:B------:R-:W-:Y:S01]  /*102f0*/  FFMA.FTZ R214, -R99, R214, -RZ ;  /* 0x000000d663d67223 */ /* 0x000fe200000109ff */
[----:B------:R1:W-:Y:S01]  /*10300*/  STS [R17.X4+0x4258], R62 ;  /* 0x0042583e11007388 */ /* 0x0003e20000004800 */
[----:B------:R-:W-:Y:S01]  /*10310*/  LEA.HI.SX32 R61, R135, R122, 0x1b ;  /* 0x0000007a873d7211 */ /* 0x000fe200078fdaff */
[----:B------:R-:W-:-:S02]  /*10320*/  FMUL.FTZ R170, R98, R170 ;  /* 0x000000aa62aa7220 */ /* 0x000fc40000410000 */
[----:B------:R-:W-:Y:S01]  /*10330*/  STS [R17.X4+0x425c], R64 ;  /* 0x00425c4011007388 */ /* 0x000fe20000004800 */
[----:B------:R-:W-:Y:S02]  /*10340*/  FMUL.FTZ R172, R97, R172 ;  /* 0x000000ac61ac7220 */ /* 0x000fe40000410000 */
[----:B------:R-:W-:Y:S01]  /*10350*/  FMUL.FTZ R174, R96, R174 ;  /* 0x000000ae60ae7220 */ /* 0x000fe20000410000 */
[----:B------:R2:W-:Y:S01]  /*10360*/  STS [R17.X4+0x4260], R40 ;  /* 0x0042602811007388 */ /* 0x0005e20000004800 */
[----:B------:R-:W-:Y:S01]  /*10370*/  FMUL.FTZ R176, R91, R176 ;  /* 0x000000b05bb07220 */ /* 0x000fe20000410000 */
[----:B-1----:R-:W-:Y:S01]  /*10380*/  LEA.HI.SX32 R62, R137, R122, 0x1b ;  /* 0x0000007a893e7211 */ /* 0x002fe200078fdaff */
[----:B------:R-:W-:Y:S01]  /*10390*/  FMUL.FTZ R178, R90, R178 ;  /* 0x000000b25ab27220 */ /* 0x000fe20000410000 */
[----:B------:R1:W-:Y:S01]  /*103a0*/  STS [R17.X4+0x4264], R60 ;  /* 0x0042643c11007388 */ /* 0x0003e20000004800 */
[----:B------:R-:W-:Y:S02]  /*103b0*/  FMUL.FTZ R180, R89, R180 ;  /* 0x000000b459b47220 */ /* 0x000fe40000410000 */
[----:B------:R-:W-:Y:S01]  /*103c0*/  FMUL.FTZ R182, R88, R182 ;  /* 0x000000b658b67220 */ /* 0x000fe20000410000 */
[----:B------:R3:W-:Y:S01]  /*103d0*/  STS [R17.X4+0x4268], R37 ;  /* 0x0042682511007388 */ /* 0x0007e20000004800 */
[----:B------:R-:W-:Y:S01]  /*103e0*/  FMUL.FTZ R184, R87, R184 ;  /* 0x000000b857b87220 */ /* 0x000fe20000410000 */
[----:B--2---:R-:W-:Y:S01]  /*103f0*/  LEA.HI.SX32 R40, R49, R122, 0x1b ;  /* 0x0000007a31287211 */ /* 0x004fe200078fdaff */
[----:B------:R-:W-:Y:S01]  /*10400*/  FMUL.FTZ R186, R86, R186 ;  /* 0x000000ba56ba7220 */ /* 0x000fe20000410000 */
[----:B------:R-:W-:Y:S01]  /*10410*/  STS [R17.X4+0x426c], R38 ;  /* 0x00426c2611007388 */ /* 0x000fe20000004800 */
[----:B------:R-:W-:Y:S01]  /*10420*/  LEA.HI.SX32 R49, R67, R122, 0x1b ;  /* 0x0000007a43317211 */ /* 0x000fe200078fdaff */
[----:B------:R-:W-:Y:S01]  /*10430*/  FMUL.FTZ R188, R85, R188 ;  /* 0x000000bc55bc7220 */ /* 0x000fe20000410000 */
[----:B-1----:R-:W-:Y:S01]  /*10440*/  LEA.HI.SX32 R60, R133, R122, 0x1b ;  /* 0x0000007a853c7211 */ /* 0x002fe200078fdaff */
[----:B------:R1:W-:Y:S01]  /*10450*/  STS [R17.X4+0x4270], R35 ;  /* 0x0042702311007388 */ /* 0x0003e20000004800 */
[----:B------:R-:W-:Y:S01]  /*10460*/  FMUL.FTZ R190, R84, R190 ;  /* 0x000000be54be7220 */ /* 0x000fe20000410000 */
[----:B---3--:R-:W-:Y:S01]  /*10470*/  IADD3 R37, R122, 0x80, RZ ;  /* 0x000000807a257810 */ /* 0x008fe20007ffe0ff */
[----:B------:R-:W-:Y:S01]  /*10480*/  FFMA.FTZ R192, -R83, R192, -RZ ;  /* 0x000000c053c07223 */ /* 0x000fe200000109ff */
[----:B------:R2:W-:Y:S01]  /*10490*/  STS [R17.X4+0x4274], R36 ;  /* 0x0042742411007388 */ /* 0x0005e20000004800 */
[----:B------:R-:W-:Y:S01]  /*104a0*/  FMUL.FTZ R5, R127, UR34 ;  /* 0x000000227f057c20 */ /* 0x000fe20008410000 */
[-C--:B------:R-:W-:Y:S01]  /*104b0*/  LEA.HI.SX32 R26, R37, R122.reuse, 0x1b ;  /* 0x0000007a251a7211 */ /* 0x080fe200078fdaff */
[----:B------:R-:W-:Y:S01]  /*104c0*/  FMUL.FTZ R145, R125, UR34 ;  /* 0x000000227d917c20 */ /* 0x000fe20008410000 */
[----:B------:R3:W-:Y:S01]  /*104d0*/  STS [R17.X4+0x4278], R29 ;  /* 0x0042781d11007388 */ /* 0x0007e20000004800 */
[-C--:B------:R-:W-:Y:S01]  /*104e0*/  LEA.HI.SX32 R37, R43, R122.reuse, 0x1b ;  /* 0x0000007a2b257211 */ /* 0x080fe200078fdaff */
[----:B------:R-:W-:Y:S01]  /*104f0*/  FADD.FTZ R3, R146, R3 ;  /* 0x0000000392037221 */ /* 0x000fe20000010000 */
[----:B-1----:R-:W-:Y:S01]  /*10500*/  IADD3 R35, R122, 0x100, RZ ;  /* 0x000001007a237810 */ /* 0x002fe20007ffe0ff */
[----:B------:R1:W-:Y:S01]  /*10510*/  STS [R17.X4+0x427c], R30 ;  /* 0x00427c1e11007388 */ /* 0x0003e20000004800 */
[-C--:B------:R-:W-:Y:S01]  /*10520*/  LEA.HI.SX32 R38, R45, R122.reuse, 0x1b ;  /* 0x0000007a2d267211 */ /* 0x080fe200078fdaff */
[----:B------:R-:W-:Y:S01]  /*10530*/  FFMA.FTZ R145, R126, UR33, -R145 ;  /* 0x000000217e917c23 */ /* 0x000fe20008010891 */
[-C--:B--2---:R-:W-:Y:S01]  /*10540*/  LEA.HI.SX32 R36, R41, R122.reuse, 0x1b ;  /* 0x0000007a29247211 */ /* 0x084fe200078fdaff */
[----:B------:R-:W-:Y:S01]  /*10550*/  BAR.SYNC.DEFER_BLOCKING 0x0 ;  /* 0x0000000000007b1d */ /* 0x000fe20000010000 */
[----:B------:R-:W-:-:S02]  /*10560*/  LEA.HI.SX32 R41, R51, R122, 0x1b ;  /* 0x0000007a33297211 */ /* 0x000fc400078fdaff */
[-C--:B---3--:R-:W-:Y:S02]  /*10570*/  LEA.HI.SX32 R29, R35, R122.reuse, 0x1b ;  /* 0x0000007a231d7211 */ /* 0x088fe400078fdaff */
[-C--:B------:R-:W-:Y:S02]  /*10580*/  LEA.HI.SX32 R43, R55, R122.reuse, 0x1b ;  /* 0x0000007a372b7211 */ /* 0x080fe400078fdaff */
[-C--:B-1----:R-:W-:Y:S02]  /*10590*/  LEA.HI.SX32 R30, R39, R122.reuse, 0x1b ;  /* 0x0000007a271e7211 */ /* 0x082fe400078fdaff */
[-C--:B------:R-:W-:Y:S02]  /*105a0*/  LEA.HI.SX32 R39, R47, R122.reuse, 0x1b ;  /* 0x0000007a2f277211 */ /* 0x080fe400078fdaff */
[-C--:B------:R-:W-:Y:S02]  /*105b0*/  LEA.HI.SX32 R45, R59, R122.reuse, 0x1b ;  /* 0x0000007a3b2d7211 */ /* 0x080fe400078fdaff */
[----:B------:R-:W-:-:S02]  /*105c0*/  LEA.HI.SX32 R35, R141, R122, 0x1b ;  /* 0x0000007a8d237211 */ /* 0x000fc400078fdaff */
[-C--:B------:R-:W-:Y:S02]  /*105d0*/  LEA.HI.SX32 R47, R63, R122.reuse, 0x1b ;  /* 0x0000007a3f2f7211 */ /* 0x080fe400078fdaff */
[-C--:B------:R-:W-:Y:S02]  /*105e0*/  LEA.HI.SX32 R51, R71, R122.reuse, 0x1b ;  /* 0x0000007a47337211 */ /* 0x080fe400078fdaff */
[-C--:B------:R-:W-:Y:S02]  /*105f0*/  LEA.HI.SX32 R55, R79, R122.reuse, 0x1b ;  /* 0x0000007a4f377211 */ /* 0x080fe400078fdaff */
[----:B------:R-:W-:Y:S01]  /*10600*/  LEA.HI.SX32 R59, R131, R122, 0x1b ;  /* 0x0000007a833b7211 */ /* 0x000fe200078fdaff */
        /* <DEDUP_REMOVED lines=32> */
[----:B------:R5:W-:Y:S04]  /*10810*/  STS [R17.X4+0x8400], R148 ;  /* 0x0084009411007388 */ /* 0x000be80000004800 */
[----:B------:R1:W-:Y:S04]  /*10820*/  STS [R18.X4+0x8404], R143 ;  /* 0x0084048f12007388 */ /* 0x0003e80000004800 */
[----:B------:R-:W-:Y:S01]  /*10830*/  STS [R19.X4+0x8408], R210 ;  /* 0x008408d213007388 */ /* 0x000fe20000004800 */
[----:B-----5:R-:W-:-:S03]  /*10840*/  FFMA.FTZ R148, R128, UR33, -R5 ;  /* 0x0000002180947c23 */ /* 0x020fc60008010805 */
[----:B------:R5:W-:Y:S01]  /*10850*/  STS [R140.X4+0x840c], R211 ;  /* 0x00840cd38c007388 */ /* 0x000be20000004800 */
[----:B------:R-:W-:Y:S02]  /*10860*/  FMUL.FTZ R5, R123, UR34 ;  /* 0x000000227b057c20 */ /* 0x000fe40008410000 */
[----:B-1----:R-:W-:Y:S01]  /*10870*/  FFMA.FTZ R18, -R91, R175, -RZ ;  /* 0x000000af5b127223 */ /* 0x002fe200000109ff */
[----:B------:R1:W-:Y:S01]  /*10880*/  STS [R17.X4+0x8410], R6 ;  /* 0x0084100611007388 */ /* 0x0003e20000004800 */
[----:B------:R-:W-:-:S03]  /*10890*/  FFMA.FTZ R146, R124, UR33, -R5 ;  /* 0x000000217c927c23 */ /* 0x000fc60008010805 */
[----:B------:R2:W-:Y:S01]  /*108a0*/  STS [R17.X4+0x8434], R16 ;  /* 0x0084341011007388 */ /* 0x0005e20000004800 */
[----:B-----5:R-:W-:Y:S02]  /*108b0*/  FADD.FTZ R140, R7, R4 ;  /* 0x00000004078c7221 */ /* 0x020fe40000010000 */
[----:B------:R-:W-:Y:S01]  /*108c0*/  FFMA.FTZ R4, -R98, R169, -RZ ;  /* 0x000000a962047223 */ /* 0x000fe200000109ff */
        /* <DEDUP_REMOVED lines=13> */
[----:B-1----:R-:W-:-:S03]  /*109a0*/  FMUL.FTZ R16, R83, R191 ;  /* 0x000000bf53107220 */ /* 0x002fc60000410000 */
[----:B------:R1:W-:Y:S01]  /*109b0*/  STS [R17.X4+0x846c], R144 ;  /* 0x00846c9011007388 */ /* 0x0003e20000004800 */
[----:B--2---:R-:W-:-:S03]  /*109c0*/  FMUL.FTZ R4, R128, UR34 ;  /* 0x0000002280047c20 */ /* 0x004fc60008410000 */
[----:B------:R2:W-:Y:S01]  /*109d0*/  STS [R17.X4+0x8414], R212 ;  /* 0x008414d411007388 */ /* 0x0005e20000004800 */
[----:B-----5:R-:W-:Y:S02]  /*109e0*/  FFMA.FTZ R6, -R84, R189, -RZ ;  /* 0x000000bd54067223 */ /* 0x020fe400000109ff */
[----:B------:R-:W-:Y:S01]  /*109f0*/  FFMA.FTZ R147, R127, UR33, R4 ;  /* 0x000000217f937c23 */ /* 0x000fe20008010004 */
[----:B------:R2:W-:Y:S01]  /*10a00*/  STS [R17.X4+0x8418], R168 ;  /* 0x008418a811007388 */ /* 0x0005e20000004800 */
[----:B-1----:R-:W-:Y:S02]  /*10a10*/  FMUL.FTZ R144, R126, UR34 ;  /* 0x000000227e907c20 */ /* 0x002fe40008410000 */
[----:B------:R-:W-:Y:S01]  /*10a20*/  FMUL.FTZ R4, R124, UR34 ;  /* 0x000000227c047c20 */ /* 0x000fe20008410000 */
[----:B------:R2:W-:Y:S01]  /*10a30*/  STS [R17.X4+0x841c], R214 ;  /* 0x00841cd611007388 */ /* 0x0005e20000004800 */
[----:B------:R-:W-:Y:S02]  /*10a40*/  FFMA.FTZ R144, R125, UR33, R144 ;  /* 0x000000217d907c23 */ /* 0x000fe40008010090 */
[----:B------:R-:W-:Y:S01]  /*10a50*/  FFMA.FTZ R143, R123, UR33, R4 ;  /* 0x000000217b8f7c23 */ /* 0x000fe20008010004 */
        /* <DEDUP_REMOVED lines=71> */
.L_x_1982:
[----:B0-234-:R-:W-:Y:S05]  /*10ed0*/  BSYNC B0 ;  /* 0x0000000000007941 */ /* 0x01dfea0003800000 */
.L_x_1981:
        /* <DEDUP_REMOVED lines=67> */
.L_x_1984:
[----:B0-2---:R-:W-:Y:S05]  /*11310*/  BSYNC B0 ;  /* 0x0000000000007941 */ /* 0x005fea0003800000 */
.L_x_1983:
[----:B------:R-:W0:Y:S01]  /*11320*/  LDS R29, [R29.X4+0x8800] ;  /* 0x008800001d1d7984 */ /* 0x000e220000004800 */
[----:B------:R-:W-:Y:S01]  /*11330*/  BSSY B0, `(.L_x_1985) ;  /* 0x0000004000007945 */ /* 0x000fe20003800000 */
[----:B------:R-:W-:Y:S05]  /*11340*/  @!P1 BRA `(.L_x_1986) ;  /* 0x0000002000009947 */ /* 0x000fea0003800000 */
[----:B------:R1:W-:Y:S04]  /*11350*/  RED.E.ADD.F32.FTZ.RN.STRONG.GPU [R4.64+-0x3c00], R64 ;  /* 0xffc400400400798e */ /* 0x0003e8000c10e7aa */
[----:B0-----:R1:W-:Y:S02]  /*11360*/  RED.E.ADD.F32.FTZ.RN.STRONG.GPU [R6.64+-0x3c00], R29 ;  /* 0xffc4001d0600798e */ /* 0x0013e4000c10e7aa */
.L_x_1986:
[----:B------:R-:W-:Y:S05]  /*11370*/  BSYNC B0 ;  /* 0x0000000000007941 */ /* 0x000fea0003800000 */
.L_x_1985:
[----:B------:R2:W3:Y:S01]  /*11380*/  LDS R3, [R30.X4+0x8a00] ;  /* 0x008a00001e037984 */ /* 0x0004e20000004800 */
[----:B------:R-:W-:Y:S01]  /*11390*/  BSSY B0, `(.L_x_1987) ;  /* 0x0000004000007945 */ /* 0x000fe20003800000 */
[----:B------:R-:W-:Y:S05]  /*113a0*/  @!P2 BRA `(.L_x_1988) ;  /* 0x000000200000a947 */ /* 0x000fea0003800000 */
[----:B------:R4:W-:Y:S04]  /*113b0*/  RED.E.ADD.F32.FTZ.RN.STRONG.GPU [R4.64+-0x3a00], R65 ;  /* 0xffc600410400798e */ /* 0x0009e8000c10e7aa */
[----:B---3--:R4:W-:Y:S02]  /*113c0*/  RED.E.ADD.F32.FTZ.RN.STRONG.GPU [R6.64+-0x3a00], R3 ;  /* 0xffc600030600798e */ /* 0x0089e4000c10e7aa */
.L_x_1988:
[----:B------:R-:W-:Y:S05]  /*113d0*/  BSYNC B0 ;  /* 0x0000000000007941 */ /* 0x000fea0003800000 */
.L_x_1987:
        /* <DEDUP_REMOVED lines=12> */
.L_x_1990:
[----:B------:R-:W-:Y:S05]  /*114a0*/  BSYNC B0 ;  /* 0x0000000000007941 */ /* 0x000fea0003800000 */
.L_x_1989:
[----:B---34-:R3:W4:Y:S01]  /*114b0*/  LDS R3, [R36.X4+0x8e00] ;  /* 0x008e000024037984 */ /* 0x0187220000004800 */
[----:B------:R-:W-:Y:S01]  /*114c0*/  BSSY B0, `(.L_x_1991) ;  /* 0x0000004000007945 */ /* 0x000fe20003800000 */
[----:B------:R-:W-:Y:S05]  /*114d0*/  @!P0 BRA `(.L_x_1992) ;  /* 0x0000002000008947 */ /* 0x000fea0003800000 */
[----:B------:R2:W-:Y:S04]  /*114e0*/  RED.E.ADD.F32.FTZ.RN.STRONG.GPU [R4.64+-0x3600], R67 ;  /* 0xffca00430400798e */ /* 0x0005e8000c10e7aa */
[----:B----4-:R2:W-:Y:S02]  /*114f0*/  RED.E.ADD.F32.FTZ.RN.STRONG.GPU [R6.64+-0x3600], R3 ;  /* 0xffca00030600798e */ /* 0x0105e4000c10e7aa */
.L_x_1992:
[----:B------:R-:W-:Y:S05]  /*11500*/  BSYNC B0 ;  /* 0x0000000000007941 */ /* 0x000fea0003800000 */
.L_x_1991:
[----:B------:R-:W2:Y:S01]  /*11510*/  LDS R37, [R37.X4+0x9000] ;  /* 0x0090000025257984 */ /* 0x000ea20000004800 */
[----:B------:R-:W-:Y:S01]  /*11520*/  BSSY B0, `(.L_x_1993) ;  /* 0x0000004000007945 */ /* 0x000fe20003800000 */
[----:B------:R-:W-:Y:S05]  /*11530*/  @!P1 BRA `(.L_x_1994) ;  /* 0x0000002000009947 */ /* 0x000fea0003800000 */
[----:B------:R3:W-:Y:S04]  /*11540*/  RED.E.ADD.F32.FTZ.RN.STRONG.GPU [R4.64+-0x3400], R68 ;  /* 0xffcc00440400798e */ /* 0x0007e8000c10e7aa */
[----:B--2---:R3:W-:Y:S02]  /*11550*/  RED.E.ADD.F32.FTZ.RN.STRONG.GPU [R6.64+-0x3400], R37 ;  /* 0xffcc00250600798e */ /* 0x0047e4000c10e7aa */
.L_x_1994:
[----:B------:R-:W-:Y:S05]  /*11560*/  BSYNC B0 ;  /* 0x0000000000007941 */ /* 0x000fea0003800000 */
.L_x_1993:
[----:B--2-4-:R2:W4:Y:S01]  /*11570*/  LDS R3, [R38.X4+0x9200] ;  /* 0x0092000026037984 */ /* 0x0145220000004800 */
[----:B------:R-:W-:Y:S01]  /*11580*/  BSSY B0, `(.L_x_1995) ;  /* 0x0000004000007945 */ /* 0x000fe20003800000 */
[----:B------:R-:W-:Y:S05]  /*11590*/  @!P2 BRA `(.L_x_1996) ;  /* 0x000000200000a947 */ /* 0x000fea0003800000 */
[----:B------:R2:W-:Y:S04]  /*115a0*/  RED.E.ADD.F32.FTZ.RN.STRONG.GPU [R4.64+-0x3200], R69 ;  /* 0xffce00450400798e */ /* 0x0005e8000c10e7aa */
[----:B----4-:R2:W-:Y:S02]  /*115b0*/  RED.E.ADD.F32.FTZ.RN.STRONG.GPU [R6.64+-0x3200], R3 ;  /* 0xffce00030600798e */ /* 0x0105e4000c10e7aa */
.L_x_1996:
[----:B------:R-:W-:Y:S05]  /*115c0*/  BSYNC B0 ;  /* 0x0000000000007941 */ /* 0x000fea0003800000 */
.L_x_1995:
[----:B------:R-:W2:Y:S01]  /*115d0*/  LDS R39, [R39.X4+0x9400] ;  /* 0x0094000027277984 */ /* 0x000ea20000004800 */
[----:B------:R-:W-:Y:S01]  /*115e0*/  BSSY B0, `(.L_x_1997) ;  /* 0x0000004000007945 */ /* 0x000fe20003800000 */
[----:B------:R-:W-:Y:S05]  /*115f0*/  @!P3 BRA `(.L_x_1998) ;  /* 0x000000200000b947 */ /* 0x000fea0003800000 */
[----:B------:R3:W-:Y:S04]  /*11600*/  RED.E.ADD.F32.FTZ.RN.STRONG.GPU [R4.64+-0x3000], R70 ;  /* 0xffd000460400798e */ /* 0x0007e8000c10e7aa */
[----:B--2---:R3:W-:Y:S02]  /*11610*/  RED.E.ADD.F32.FTZ.RN.STRONG.GPU [R6.64+-0x3000], R39 ;  /* 0xffd000270600798e */ /* 0x0047e4000c10e7aa */
.L_x_1998:
[----:B------:R-:W-:Y:S05]  /*11620*/  BSYNC B0 ;  /* 0x0000000000007941 */ /* 0x000fea0003800000 */
.L_x_1997:
[----:B--2-4-:R2:W4:Y:S01]  /*11630*/  LDS R3, [R40.X4+0x9600] ;  /* 0x0096000028037984 */ /* 0x0145220000004800 */
[----:B------:R-:W-:Y:S01]  /*11640*/  BSSY B0, `(.L_x_1999) ;  /* 0x0000004000007945 */ /* 0x000fe20003800000 */
[----:B------:R-:W-:Y:S05]  /*11650*/  @!P4 BRA `(.L_x_2000) ;  /* 0x000000200000c947 */ /* 0x000fea0003800000 */
[----:B------:R2:W-:Y:S04]  /*11660*/  RED.E.ADD.F32.FTZ.RN.STRONG.GPU [R4.64+-0x2e00], R71 ;  /* 0xffd200470400798e */ /* 0x0005e8000c10e7aa */
[----:B----4-:R2:W-:Y:S02]  /*11670*/  RED.E.ADD.F32.FTZ.RN.STRONG.GPU [R6.64+-0x2e00], R3 ;  /* 0xffd200030600798e */ /* 0x0105e4000c10e7aa */
.L_x_2000:
[----:B------:R-:W-:Y:S05]  /*11680*/  BSYNC B0 ;  /* 0x0000000000007941 */ /* 0x000fea0003800000 */
.L_x_1999:
[----:B------:R-:W2:Y:S01]  /*11690*/  LDS R41, [R41.X4+0x9800] ;  /* 0x0098000029297984 */ /* 0x000ea20000004800 */
[----:B------:R-:W-:Y:S01]  /*116a0*/  BSSY B0, `(.L_x_2001) ;  /* 0x0000004000007945 */ /* 0x000fe20003800000 */
[----:B------:R-:W-:Y:S05]  /*116b0*/  @!P5 BRA `(.L_x_2002) ;  /* 0x000000200000d947 */ /* 0x000fea0003800000 */
[----:B------:R3:W-:Y:S04]  /*116c0*/  RED.E.ADD.F32.FTZ.RN.STRONG.GPU [R4.64+-0x2c00], R72 ;  /* 0xffd400480400798e */ /* 0x0007e8000c10e7aa */
[----:B--2---:R3:W-:Y:S02]  /*116d0*/  RED.E.ADD.F32.FTZ.RN.STRONG.GPU [R6.64+-0x2c00], R41 ;  /* 0xffd400290600798e */ /* 0x0047e4000c10e7aa */
.L_x_2002:
[----:B------:R-:W-:Y:S05]  /*116e0*/  BSYNC B0 ;  /* 0x0000000000007941 */ /* 0x000fea0003800000 */
.L_x_2001:
        /* <DEDUP_REMOVED lines=12> */
.L_x_2004:
[----:B--2---:R-:W-:Y:S05]  /*117b0*/  BSYNC B0 ;  /* 0x0000000000007941 */ /* 0x004fea0003800000 */
.L_x_2003:
[----:B------:R-:W2:Y:S01]  /*117c0*/  LDS R43, [R43.X4+0x9c00] ;  /* 0x009c00002b2b7984 */ /* 0x000ea20000004800 */
[----:B------:R-:W-:Y:S01]  /*117d0*/  BSSY B0, `(.L_x_2005) ;  /* 0x0000004000007945 */ /* 0x000fe20003800000 */
[----:B------:R-:W-:Y:S05]  /*117e0*/  @!P0 BRA `(.L_x_2006) ;  /* 0x0000002000008947 */ /* 0x000fea0003800000 */
[----:B------:R3:W-:Y:S04]  /*117f0*/  RED.E.ADD.F32.FTZ.RN.STRONG.GPU [R4.64+-0x2800], R74 ;  /* 0xffd8004a0400798e */ /* 0x0007e8000c10e7aa */
[----:B--2---:R3:W-:Y:S02]  /*11800*/  RED.E.ADD.F32.FTZ.RN.STRONG.GPU [R6.64+-0x2800], R43 ;  /* 0xffd8002b0600798e */ /* 0x0047e4000c10e7aa */
.L_x_2006:
[----:B------:R-:W-:Y:S05]  /*11810*/  BSYNC B0 ;  /* 0x0000000000007941 */ /* 0x000fea0003800000 */
.L_x_2005:
[----:B----4-:R4:W3:Y:S01]  /*11820*/  LDS R3, [R44.X4+0x9e00] ;  /* 0x009e00002c037984 */ /* 0x0108e20000004800 */
[----:B------:R-:W-:Y:S01]  /*11830*/  BSSY B0, `(.L_x_2007) ;  /* 0x0000004000007945 */ /* 0x000fe20003800000 */
[----:B------:R-:W-:Y:S05]  /*11840*/  @!P1 BRA `(.L_x_2008) ;  /* 0x0000002000009947 */ /* 0x000fea0003800000 */
[----:B------:R4:W-:Y:S04]  /*11850*/  RED.E.ADD.F32.FTZ.RN.STRONG.GPU [R4.64+-0x2600], R75 ;  /* 0xffda004b0400798e */ /* 0x0009e8000c10e7aa */
[----:B---3--:R4:W-:Y:S02]  /*11860*/  RED.E.ADD.F32.FTZ.RN.STRONG.GPU [R6.64+-0x2600], R3 ;  /* 0xffda00030600798e */ /* 0x0089e4000c10e7aa */
.L_x_2008:
[----:B------:R-:W-:Y:S05]  /*11870*/  BSYNC B0 ;  /* 0x0000000000007941 */ /* 0x000fea0003800000 */
.L_x_2007:
[----:B------:R-:W4:Y:S01]  /*11880*/  LDS R45, [R45.X4+0xa000] ;  /* 0x00a000002d2d7984 */ /* 0x000f220000004800 */
[----:B------:R-:W-:Y:S01]  /*11890*/  BSSY B0, `(.L_x_2009) ;  /* 0x0000004000007945 */ /* 0x000fe20003800000 */
[----:B------:R-:W-:Y:S05]  /*118a0*/  @!P2 BRA `(.L_x_2010) ;  /* 0x000000200000a947 */ /* 0x000fea0003800000 */
[----:B------:R4:W-:Y:S04]  /*118b0*/  RED.E.ADD.F32.FTZ.RN.STRONG.GPU [R4.64+-0x2400], R76 ;  /* 0xffdc004c0400798e */ /* 0x0009e8000c10e7aa */
[----:B----4-:R4:W-:Y:S02]  /*118c0*/  RED.E.ADD.F32.FTZ.RN.STRONG.GPU [R6.64+-0x2400], R45 ;  /* 0xffdc002d0600798e */ /* 0x0109e4000c10e7aa */
.L_x_2010:
[----:B------:R-:W-:Y:S05]  /*118d0*/  BSYNC B0 ;  /* 0x0000000000007941 */ /* 0x000fea0003800000 */
.L_x_2009:
[----:B---34-:R3:W4:Y:S01]  /*118e0*/  LDS R3, [R46.X4+0xa200] ;  /* 0x00a200002e037984 */ /* 0x0187220000004800 */
[----:B------:R-:W-:Y:S01]  /*118f0*/  BSSY B0, `(.L_x_2011) ;  /* 0x0000004000007945 */ /* 0x000fe20003800000 */
[----:B------:R-:W-:Y:S05]  /*11900*/  @!P3 BRA `(.L_x_2012) ;  /* 0x000000200000b947 */ /* 0x000fea0003800000 */
[----:B------:R3:W-:Y:S04]  /*11910*/  RED.E.ADD.F32.FTZ.RN.STRONG.GPU [R4.64+-0x2200], R77 ;  /* 0xffde004d0400798e */ /* 0x0007e8000c10e7aa */
[----:B----4-:R3:W-:Y:S02]  /*11920*/  RED.E.ADD.F32.FTZ.RN.STRONG.GPU [R6.64+-0x2200], R3 ;  /* 0xffde00030600798e */ /* 0x0107e4000c10e7aa */
.L_x_2012:
[----:B------:R-:W-:Y:S05]  /*11930*/  BSYNC B0 ;  /* 0x0000000000007941 */ /* 0x000fea0003800000 */
.L_x_2011:
[----:B------:R-:W3:Y:S01]  /*11940*/  LDS R47, [R47.X4+0xa400] ;  /* 0x00a400002f2f7984 */ /* 0x000ee20000004800 */
[----:B------:R-:W-:Y:S01]  /*11950*/  BSSY B0, `(.L_x_2013) ;  /* 0x0000004000007945 */ /* 0x000fe20003800000 */
[----:B------:R-:W-:Y:S05]  /*11960*/  @!P4 BRA `(.L_x_2014) ;  /* 0x000000200000c947 */ /* 0x000fea0003800000 */
[----:B------:R4:W-:Y:S04]  /*11970*/  RED.E.ADD.F32.FTZ.RN.STRONG.GPU [R4.64+-0x2000], R78 ;  /* 0xffe0004e0400798e */ /* 0x0009e8000c10e7aa */
[----:B---3--:R4:W-:Y:S02]  /*11980*/  RED.E.ADD.F32.FTZ.RN.STRONG.GPU [R6.64+-0x2000], R47 ;  /* 0xffe0002f0600798e */ /* 0x0089e4000c10e7aa */
.L_x_2014:
[----:B------:R-:W-:Y:S05]  /*11990*/  BSYNC B0 ;  /* 0x0000000000007941 */ /* 0x000fea0003800000 */
.L_x_2013:
[----:B---34-:R3:W4:Y:S01]  /*119a0*/  LDS R3, [R48.X4+0xa600] ;  /* 0x00a6000030037984 */ /* 0x0187220000004800 */
[----:B------:R-:W-:Y:S01]  /*119b0*/  BSSY B0, `(.L_x_2015) ;  /* 0x0000004000007945 */ /* 0x000fe20003800000 */
[----:B------:R-:W-:Y:S05]  /*119c0*/  @!P5 BRA `(.L_x_2016) ;  /* 0x000000200000d947 */ /* 0x000fea0003800000 */
[----:B------:R3:W-:Y:S04]  /*119d0*/  RED.E.ADD.F32.FTZ.RN.STRONG.GPU [R4.64+-0x1e00], R79 ;  /* 0xffe2004f0400798e */ /* 0x0007e8000c10e7aa */
[----:B----4-:R3:W-:Y:S02]  /*119e0*/  RED.E.ADD.F32.FTZ.RN.STRONG.GPU [R6.64+-0x1e00], R3 ;  /* 0xffe200030600798e */ /* 0x0107e4000c10e7aa */
.L_x_2016:
[----:B------:R-:W-:Y:S05]  /*119f0*/  BSYNC B0 ;  /* 0x0000000000007941 */ /* 0x000fea0003800000 */
.L_x_2015:
        /* <DEDUP_REMOVED lines=12> */
.L_x_2018:
[----:B------:R-:W-:Y:S05]  /*11ac0*/  BSYNC B0 ;  /* 0x0000000000007941 */ /* 0x000fea0003800000 */
.L_x_2017:
[----:B---34-:R3:W4:Y:S01]  /*11ad0*/  LDS R3, [R50.X4+0xaa00] ;  /* 0x00aa000032037984 */ /* 0x0187220000004800 */
[----:B------:R-:W-:Y:S01]  /*11ae0*/  BSSY B0, `(.L_x_2019) ;  /* 0x0000004000007945 */ /* 0x000fe20003800000 */
[----:B------:R-:W-:Y:S05]  /*11af0*/  @!P0 BRA `(.L_x_2020) ;  /* 0x0000002000008947 */ /* 0x000fea0003800000 */
[----:B------:R3:W-:Y:S04]  /*11b00*/  RED.E.ADD.F32.FTZ.RN.STRONG.GPU [R4.64+-0x1a00], R81 ;  /* 0xffe600510400798e */ /* 0x0007e8000c10e7aa */
[----:B----4-:R3:W-:Y:S02]  /*11b10*/  RED.E.ADD.F32.FTZ.RN.STRONG.GPU [R6.64+-0x1a00], R3 ;  /* 0xffe600030600798e */ /* 0x0107e4000c10e7aa */
.L_x_2020:
[----:B------:R-:W-:Y:S05]  /*11b20*/  BSYNC B0 ;  /* 0x0000000000007941 */ /* 0x000fea0003800000 */
.L_x_2019:
[----:B------:R-:W3:Y:S01]  /*11b30*/  LDS R51, [R51.X4+0xac00] ;  /* 0x00ac000033337984 */ /* 0x000ee20000004800 */
[----:B------:R-:W-:Y:S01]  /*11b40*/  BSSY B0, `(.L_x_2021) ;  /* 0x0000004000007945 */ /* 0x000fe20003800000 */
[----:B------:R-:W-:Y:S05]  /*11b50*/  @!P1 BRA `(.L_x_2022) ;  /* 0x0000002000009947 */ /* 0x000fea0003800000 */
[----:B------:R4:W-:Y:S04]  /*11b60*/  RED.E.ADD.F32.FTZ.RN.STRONG.GPU [R4.64+-0x1800], R82 ;  /* 0xffe800520400798e */ /* 0x0009e8000c10e7aa */
[----:B---3--:R4:W-:Y:S02]  /*11b70*/  RED.E.ADD.F32.FTZ.RN.STRONG.GPU [R6.64+-0x1800], R51 ;  /* 0xffe800330600798e */ /* 0x0089e4000c10e7aa */
.L_x_2022:
[----:B------:R-:W-:Y:S05]  /*11b80*/  BSYNC B0 ;  /* 0x0000000000007941 */ /* 0x000fea0003800000 */
.L_x_2021:
[----:B---34-:R3:W4:Y:S01]  /*11b90*/  LDS R3, [R52.X4+0xae00] ;  /* 0x00ae000034037984 */ /* 0x0187220000004800 */
[----:B------:R-:W-:Y:S01]  /*11ba0*/  BSSY B0, `(.L_x_2023) ;  /* 0x0000004000007945 */ /* 0x000fe20003800000 */
[----:B------:R-:W-:Y:S05]  /*11bb0*/  @!P2 BRA `(.L_x_2024) ;  /* 0x000000200000a947 */ /* 0x000fea0003800000 */
[----:B------:R3:W-:Y:S04]  /*11bc0*/  RED.E.ADD.F32.FTZ.RN.STRONG.GPU [R4.64+-0x1600], R94 ;  /* 0xffea005e0400798e */ /* 0x0007e8000c10e7aa */
[----:B----4-:R3:W-:Y:S02]  /*11bd0*/  RED.E.ADD.F32.FTZ.RN.STRONG.GPU [R6.64+-0x1600], R3 ;  /* 0xffea00030600798e */ /* 0x0107e4000c10e7aa */
.L_x_2024:
[----:B------:R-:W-:Y:S05]  /*11be0*/  BSYNC B0 ;  /* 0x0000000000007941 */ /* 0x000fea0003800000 */
.L_x_2023:
[----:B------:R-:W3:Y:S01]  /*11bf0*/  LDS R53, [R53.X4+0xb000] ;  /* 0x00b0000035357984 */ /* 0x000ee20000004800 */
[----:B------:R-:W-:Y:S01]  /*11c00*/  BSSY B0, `(.L_x_2025) ;  /* 0x0000004000007945 */ /* 0x000fe20003800000 */
[----:B------:R-:W-:Y:S05]  /*11c10*/  @!P3 BRA `(.L_x_2026) ;  /* 0x000000200000b947 */ /* 0x000fea0003800000 */
[----:B------:R4:W-:Y:S04]  /*11c20*/  RED.E.ADD.F32.FTZ.RN.STRONG.GPU [R4.64+-0x1400], R95 ;  /* 0xffec005f0400798e */ /* 0x0009e8000c10e7aa */
[----:B---3--:R4:W-:Y:S02]  /*11c30*/  RED.E.ADD.F32.FTZ.RN.STRONG.GPU [R6.64+-0x1400], R53 ;  /* 0xffec00350600798e */ /* 0x0089e4000c10e7aa */
.L_x_2026:
[----:B------:R-:W-:Y:S05]  /*11c40*/  BSYNC B0 ;  /* 0x0000000000007941 */ /* 0x000fea0003800000 */
.L_x_2025:
[----:B---34-:R3:W4:Y:S01]  /*11c50*/  LDS R3, [R54.X4+0xb200] ;  /* 0x00b2000036037984 */ /* 0x0187220000004800 */
[----:B------:R-:W-:Y:S01]  /*11c60*/  BSSY B0, `(.L_x_2027) ;  /* 0x0000004000007945 */ /* 0x000fe20003800000 */
[----:B------:R-:W-:Y:S05]  /*11c70*/  @!P4 BRA `(.L_x_2028) ;  /* 0x000000200000c947 */ /* 0x000fea0003800000 */
[----:B------:R3:W-:Y:S04]  /*11c80*/  RED.E.ADD.F32.FTZ.RN.STRONG.GPU [R4.64+-0x1200], R129 ;  /* 0xffee00810400798e */ /* 0x0007e8000c10e7aa */
[----:B----4-:R3:W-:Y:S02]  /*11c90*/  RED.E.ADD.F32.FTZ.RN.STRONG.GPU [R6.64+-0x1200], R3 ;  /* 0xffee00030600798e */ /* 0x0107e4000c10e7aa */
.L_x_2028:
[----:B------:R-:W-:Y:S05]  /*11ca0*/  BSYNC B0 ;  /* 0x0000000000007941 */ /* 0x000fea0003800000 */
.L_x_2027:
[----:B------:R-:W3:Y:S01]  /*11cb0*/  LDS R55, [R55.X4+0xb400] ;  /* 0x00b4000037377984 */ /* 0x000ee20000004800 */
[----:B------:R-:W-:Y:S01]  /*11cc0*/  BSSY B0, `(.L_x_2029) ;  /* 0x0000004000007945 */ /* 0x000fe20003800000 */
[----:B------:R-:W-:Y:S05]  /*11cd0*/  @!P5 BRA `(.L_x_2030) ;  /* 0x000000200000d947 */ /* 0x000fea0003800000 */
[----:B------:R4:W-:Y:S04]  /*11ce0*/  RED.E.ADD.F32.FTZ.RN.STRONG.GPU [R4.64+-0x1000], R130 ;  /* 0xfff000820400798e */ /* 0x0009e8000c10e7aa */
[----:B---3--:R4:W-:Y:S02]  /*11cf0*/  RED.E.ADD.F32.FTZ.RN.STRONG.GPU [R6.64+-0x1000], R55 ;  /* 0xfff000370600798e */ /* 0x0089e4000c10e7aa */
.L_x_2030:
[----:B------:R-:W-:Y:S05]  /*11d00*/  BSYNC B0 ;  /* 0x0000000000007941 */ /* 0x000fea0003800000 */
.L_x_2029:
        /* <DEDUP_REMOVED lines=12> */
.L_x_2032:
[----:B---3--:R-:W-:Y:S05]  /*11dd0*/  BSYNC B0 ;  /* 0x0000000000007941 */ /* 0x008fea0003800000 */
.L_x_2031:
[----:B------:R-:W3:Y:S01]  /*11de0*/  LDS R57, [R57.X4+0xb800] ;  /* 0x00b8000039397984 */ /* 0x000ee20000004800 */
[----:B------:R-:W-:Y:S01]  /*11df0*/  BSSY B0, `(.L_x_2033) ;  /* 0x0000004000007945 */ /* 0x000fe20003800000 */
[----:B------:R-:W-:Y:S05]  /*11e00*/  @!P0 BRA `(.L_x_2034) ;  /* 0x0000002000008947 */ /* 0x000fea0003800000 */
[----:B------:R4:W-:Y:S04]  /*11e10*/  RED.E.ADD.F32.FTZ.RN.STRONG.GPU [R4.64+-0xc00], R132 ;  /* 0xfff400840400798e */ /* 0x0009e8000c10e7aa */
[----:B---3--:R4:W-:Y:S02]  /*11e20*/  RED.E.ADD.F32.FTZ.RN.STRONG.GPU [R6.64+-0xc00], R57 ;  /* 0xfff400390600798e */ /* 0x0089e4000c10e7aa */
.L_x_2034:
[----:B------:R-:W-:Y:S05]  /*11e30*/  BSYNC B0 ;  /* 0x0000000000007941 */ /* 0x000fea0003800000 */
.L_x_2033:
[----:B----4-:R4:W3:Y:S01]  /*11e40*/  LDS R3, [R58.X4+0xba00] ;  /* 0x00ba00003a037984 */ /* 0x0108e20000004800 */
[----:B------:R-:W-:Y:S01]  /*11e50*/  BSSY B0, `(.L_x_2035) ;  /* 0x0000004000007945 */ /* 0x000fe20003800000 */
[----:B------:R-:W-:Y:S05]  /*11e60*/  @!P1 BRA `(.L_x_2036) ;  /* 0x0000002000009947 */ /* 0x000fea0003800000 */
[----:B------:R4:W-:Y:S04]  /*11e70*/  RED.E.ADD.F32.FTZ.RN.STRONG.GPU [R4.64+-0xa00], R133 ;  /* 0xfff600850400798e */ /* 0x0009e8000c10e7aa */
[----:B---3--:R4:W-:Y:S02]  /*11e80*/  RED.E.ADD.F32.FTZ.RN.STRONG.GPU [R6.64+-0xa00], R3 ;  /* 0xfff600030600798e */ /* 0x0089e4000c10e7aa */
.L_x_2036:
[----:B------:R-:W-:Y:S05]  /*11e90*/  BSYNC B0 ;  /* 0x0000000000007941 */ /* 0x000fea0003800000 */
.L_x_2035:
[----:B------:R-:W4:Y:S01]  /*11ea0*/  LDS R59, [R59.X4+0xbc00] ;  /* 0x00bc00003b3b7984 */ /* 0x000f220000004800 */
[----:B------:R-:W-:Y:S01]  /*11eb0*/  BSSY B0, `(.L_x_2037) ;  /* 0x0000004000007945 */ /* 0x000fe20003800000 */
[----:B------:R-:W-:Y:S05]  /*11ec0*/  @!P2 BRA `(.L_x_2038) ;  /* 0x000000200000a947 */ /* 0x000fea0003800000 */
[----:B------:R4:W-:Y:S04]  /*11ed0*/  RED.E.ADD.F32.FTZ.RN.STRONG.GPU [R4.64+-0x800], R134 ;  /* 0xfff800860400798e */ /* 0x0009e8000c10e7aa */
[----:B----4-:R4:W-:Y:S02]  /*11ee0*/  RED.E.ADD.F32.FTZ.RN.STRONG.GPU [R6.64+-0x800], R59 ;  /* 0xfff8003b0600798e */ /* 0x0109e4000c10e7aa */
.L_x_2038:
[----:B------:R-:W-:Y:S05]  /*11ef0*/  BSYNC B0 ;  /* 0x0000000000007941 */ /* 0x000fea0003800000 */
.L_x_2037:
[----:B---34-:R3:W4:Y:S01]  /*11f00*/  LDS R3, [R60.X4+0xbe00] ;  /* 0x00be00003c037984 */ /* 0x0187220000004800 */
[----:B------:R-:W-:Y:S01]  /*11f10*/  BSSY B0, `(.L_x_2039) ;  /* 0x0000004000007945 */ /* 0x000fe20003800000 */
[----:B------:R-:W-:Y:S05]  /*11f20*/  @!P3 BRA `(.L_x_2040) ;  /* 0x000000200000b947 */ /* 0x000fea0003800000 */
[----:B------:R3:W-:Y:S04]  /*11f30*/  RED.E.ADD.F32.FTZ.RN.STRONG.GPU [R4.64+-0x600], R135 ;  /* 0xfffa00870400798e */ /* 0x0007e8000c10e7aa */
[----:B----4-:R3:W-:Y:S02]  /*11f40*/  RED.E.ADD.F32.FTZ.RN.STRONG.GPU [R6.64+-0x600], R3 ;  /* 0xfffa00030600798e */ /* 0x0107e4000c10e7aa */
.L_x_2040:
[----:B------:R-:W-:Y:S05]  /*11f50*/  BSYNC B0 ;  /* 0x0000000000007941 */ /* 0x000fea0003800000 */
.L_x_2039:
[----:B------:R-:W3:Y:S01]  /*11f60*/  LDS R61, [R61.X4+0xc000] ;  /* 0x00c000003d3d7984 */ /* 0x000ee20000004800 */
[----:B------:R-:W-:Y:S01]  /*11f70*/  BSSY B0, `(.L_x_2041) ;  /* 0x0000004000007945 */ /* 0x000fe20003800000 */
[----:B------:R-:W-:Y:S05]  /*11f80*/  @!P4 BRA `(.L_x_2042) ;  /* 0x000000200000c947 */ /* 0x000fea0003800000 */
[----:B------:R4:W-:Y:S04]  /*11f90*/  RED.E.ADD.F32.FTZ.RN.STRONG.GPU [R4.64+-0x400], R136 ;  /* 0xfffc00880400798e */ /* 0x0009e8000c10e7aa */
[----:B---3--:R4:W-:Y:S02]  /*11fa0*/  RED.E.ADD.F32.FTZ.RN.STRONG.GPU [R6.64+-0x400], R61 ;  /* 0xfffc003d0600798e */ /* 0x0089e4000c10e7aa */
.L_x_2042:
[----:B------:R-:W-:Y:S05]  /*11fb0*/  BSYNC B0 ;  /* 0x0000000000007941 */ /* 0x000fea0003800000 */
.L_x_2041:
[----:B---34-:R3:W4:Y:S01]  /*11fc0*/  LDS R3, [R62.X4+0xc200] ;  /* 0x00c200003e037984 */ /* 0x0187220000004800 */
[----:B------:R-:W-:Y:S01]  /*11fd0*/  BSSY B0, `(.L_x_2043) ;  /* 0x0000004000007945 */ /* 0x000fe20003800000 */
[----:B------:R-:W-:Y:S05]  /*11fe0*/  @!P5 BRA `(.L_x_2044) ;  /* 0x000000200000d947 */ /* 0x000fea0003800000 */
[----:B------:R3:W-:Y:S04]  /*11ff0*/  RED.E.ADD.F32.FTZ.RN.STRONG.GPU [R4.64+-0x200], R137 ;  /* 0xfffe00890400798e */ /* 0x0007e8000c10e7aa */
[----:B----4-:R3:W-:Y:S02]  /*12000*/  RED.E.ADD.F32.FTZ.RN.STRONG.GPU [R6.64+-0x200], R3 ;  /* 0xfffe00030600798e */ /* 0x0107e4000c10e7aa */
.L_x_2044:
[----:B------:R-:W-:Y:S05]  /*12010*/  BSYNC B0 ;  /* 0x0000000000007941 */ /* 0x000fea0003800000 */
.L_x_2043:
        /* <DEDUP_REMOVED lines=28> */
[----:B------:R-:W-:Y:S02]  /*121e0*/  FADD.FTZ R197, R8, R197 ;  /* 0x000000c508c57221 */ /* 0x000fe40000010000 */
[----:B------:R-:W-:-:S02]  /*121f0*/  FFMA.FTZ R231, R25, R115, R231 ;  /* 0x0000007319e77223 */ /* 0x000fc400000100e7 */
[----:B------:R-:W-:Y:S02]  /*12200*/  FADD.FTZ R196, R10, R196 ;  /* 0x000000c40ac47221 */ /* 0x000fe40000010000 */
[----:B------:R-:W-:Y:S02]  /*12210*/  FADD.FTZ R195, R138, R195 ;  /* 0x000000c38ac37221 */ /* 0x000fe40000010000 */
[----:B------:R-:W-:Y:S02]  /*12220*/  FFMA.FTZ R232, R27, R116, R232 ;  /* 0x000000741be87223 */ /* 0x000fe400000100e8 */
[----:B-1----:R-:W-:Y:S02]  /*12230*/  @!P0 FADD.FTZ R0, R0, R5 ;  /* 0x0000000500008221 */ /* 0x002fe40000010000 */
[----:B------:R-:W-:Y:S02]  /*12240*/  FFMA.FTZ R233, R32, R117, R233 ;  /* 0x0000007520e97223 */ /* 0x000fe400000100e9 */
[----:B---3--:R-:W-:Y:S01]  /*12250*/  @!P0 FADD.FTZ R2, R2, R3 ;  /* 0x0000000302028221 */ /* 0x008fe20000010000 */
[----:B------:R-:W1:Y:S01]  /*12260*/  SHFL.DOWN PT, R5, R0, 0x4, 0x1f ;  /* 0x08801f0000057f89 */ /* 0x000e6200000e0000 */
[----:B------:R-:W-:Y:S01]  /*12270*/  ISETP.GT.AND P0, PT, R121, 0x1b, PT ;  /* 0x0000001b7900780c */ /* 0x000fe20003f04270 */
[----:B------:R-:W-:-:S02]  /*12280*/  FADD.FTZ R194, R147, R194 ;  /* 0x000000c293c27221 */ /* 0x000fc40000010000 */
[----:B------:R-:W3:Y:S01]  /*12290*/  SHFL.DOWN PT, R3, R2, 0x4, 0x1f ;  /* 0x08801f0002037f89 */ /* 0x000ee200000e0000 */
[----:B------:R-:W-:Y:S02]  /*122a0*/  FFMA.FTZ R234, R33, R118, R234 ;  /* 0x0000007621ea7223 */ /* 0x000fe400000100ea */
[----:B------:R-:W-:Y:S02]  /*122b0*/  FADD.FTZ R193, R144, R193 ;  /* 0x000000c190c17221 */ /* 0x000fe40000010000 */
[----:B------:R-:W-:-:S05]  /*122c0*/  FADD.FTZ R167, R146, R167 ;  /* 0x000000a792a77221 */ /* 0x000fca0000010000 */
        /* <DEDUP_REMOVED lines=32> */
.L_x_2046:
[----:B------:R-:W-:Y:S05]  /*124d0*/  BSYNC B0 ;  /* 0x0000000000007941 */ /* 0x000fea0003800000 */
.L_x_2045:
        /* <DEDUP_REMOVED lines=8> */
.L_x_1946:
[----:B------:R-:W-:Y:S01]  /*12560*/  BAR.SYNC.DEFER_BLOCKING 0x0 ;  /* 0x0000000000007b1d */ /* 0x000fe20000010000 */
[C---:B------:R-:W-:Y:S02]  /*12570*/  LOP3.LUT R14, R120.reuse, 0x20, RZ, 0xfc, !PT ;  /* 0x00000020780e7812 */ /* 0x040fe400078efcff */
[C---:B------:R-:W-:Y:S02]  /*12580*/  LOP3.LUT R15, R120.reuse, 0x40, RZ, 0xfc, !PT ;  /* 0x00000040780f7812 */ /* 0x040fe400078efcff */
[C---:B0-----:R-:W-:Y:S01]  /*12590*/  LOP3.LUT R0, R120.reuse, 0x60, RZ, 0xfc, !PT ;  /* 0x0000006078007812 */ /* 0x041fe200078efcff */
[----:B------:R-:W2:Y:S01]  /*125a0*/  LDL R48, [R1+0xc] ;  /* 0x00000c0001307983 */ /* 0x000ea20000100800 */
[----:B------:R-:W-:Y:S01]  /*125b0*/  ISETP.GE.AND P1, PT, R120, UR28, PT ;  /* 0x0000001c78007c0c */ /* 0x000fe2000bf26270 */
[----:B------:R-:W-:Y:S01]  /*125c0*/  ULDC.64 UR8, c[0x0][0x2d8] ;  /* 0x0000b60000087ab9 */ /* 0x000fe20000000a00 */
[----:B------:R-:W-:Y:S01]  /*125d0*/  ISETP.GE.AND P2, PT, R14, UR28, PT ;  /* 0x0000001c0e007c0c */ /* 0x000fe2000bf46270 */
[----:B------:R-:W3:Y:S01]  /*125e0*/  LDL R46, [R1+0x8] ;  /* 0x00000800012e7983 */ /* 0x000ee20000100800 */
[----:B------:R-:W-:Y:S01]  /*125f0*/  ISETP.GE.AND P3, PT, R15, UR28, PT ;  /* 0x0000001c0f007c0c */ /* 0x000fe2000bf66270 */
[----:B------:R-:W-:Y:S01]  /*12600*/  ULDC.64 UR32, c[0x0][0x2f8] ;  /* 0x0000be0000207ab9 */ /* 0x000fe20000000a00 */
[----:B------:R-:W-:Y:S01]  /*12610*/  ISETP.GE.AND P4, PT, R0, UR28, PT ;  /* 0x0000001c00007c0c */ /* 0x000fe2000bf86270 */
        /* <DEDUP_REMOVED lines=14> */
[----:B------:R-:W-:Y:S01]  /*12700*/  ISETP.GE.AND P5, PT, R2, UR28, PT ;  /* 0x0000001c02007c0c */ /* 0x000fe2000bfa6270 */
[----:B------:R-:W4:Y:S01]  /*12710*/  @!P3 LDG.E.U16 R18, [R92.64+0x80] ;  /* 0x0000802a5c12b981 */ /* 0x000f22000c1e1500 */
[----:B------:R-:W-:Y:S02]  /*12720*/  LOP3.LUT R7, R120, 0x120, RZ, 0xfc, !PT ;  /* 0x0000012078077812 */ /* 0x000fe400078efcff */
[----:B------:R-:W-:Y:S01]  /*12730*/  ISETP.GE.AND P0, PT, R3, UR28, PT ;  /* 0x0000001c03007c0c */ /* 0x000fe2000bf06270 */
[----:B------:R-:W4:Y:S01]  /*12740*/  @!P4 LDG.E.U16 R19, [R92.64+0xc0] ;  /* 0x0000c02a5c13c981 */ /* 0x000f22000c1e1500 */
        /* <DEDUP_REMOVED lines=63> */
[----:B------:R-:W0:Y:S01]  /*12b40*/  LDS.U16 R20, [R119+0x10] ;  /* 0x0000100077147984 */ /* 0x000e220000000400 */
[----:B-1----:R-:W-:-:S05]  /*12b50*/  HADD2.F32 R16, -RZ, R16.H0_H0 ;  /* 0x20000010ff107230 */ /* 0x002fca0000004100 */
[----:B------:R-:W-:Y:S01]  /*12b60*/  FADD.FTZ R21, R16, UR5 ;  /* 0x0000000510157e21 */ /* 0x000fe20008010000 */
[----:B--2---:R-:W-:Y:S01]  /*12b70*/  HADD2.F32 R18, -RZ, R18.H0_H0 ;  /* 0x20000012ff127230 */ /* 0x004fe20000004100 */
[----:B------:R-:W-:Y:S03]  /*12b80*/  LDS.U16 R16, [R119+0x8] ;  /* 0x0000080077107984 */ /* 0x000fe60000000400 */
[----:B------:R-:W-:Y:S01]  /*12b90*/  FSETP.GTU.FTZ.AND P4, PT, R21, 20, PT ;  /* 0x41a000001500780b */ /* 0x000fe20003f9c000 */
[----:B---3--:R-:W-:Y:S01]  /*12ba0*/  HADD2.F32 R19, -RZ, R19.H0_H0 ;  /* 0x20000013ff137230 */ /* 0x008fe20000004100 */
[----:B------:R-:W-:Y:S01]  /*12bb0*/  FADD.FTZ R24, R18, UR5 ;  /* 0x0000000512187e21 */ /* 0x000fe20008010000 */
[----:B----4-:R-:W-:Y:S01]  /*12bc0*/  HADD2.F32 R17, -RZ, R17.H0_H0 ;  /* 0x20000011ff117230 */ /* 0x010fe20000004100 */
[----:B------:R-:W-:Y:S02]  /*12bd0*/  LDS.U16 R18, [R119+0xc] ;  /* 0x00000c0077127984 */ /* 0x000fe40000000400 */
[----:B------:R-:W-:Y:S01]  /*12be0*/  FADD.FTZ R25, R19, UR5 ;  /* 0x0000000513197e21 */ /* 0x000fe20008010000 */
[----:B------:R-:W-:-:S06]  /*12bf0*/  FSETP.GTU.FTZ.AND P0, PT, R24, 20, PT ;  /* 0x41a000001800780b */ /* 0x000fcc0003f1c000 */
[----:B------:R-:W-:Y:S01]  /*12c00*/  @!P4 FMUL.FTZ R21, R21, -1.4426950216293334961 ;  /* 0xbfb8aa3b1515c820 */ /* 0x000fe20000410000 */
[----:B------:R-:W-:Y:S01]  /*12c10*/  FSETP.GTU.FTZ.AND P1, PT, R25, 20, PT ;  /* 0x41a000001900780b */ /* 0x000fe20003f3c000 */
[----:B------:R-:W-:Y:S01]  /*12c20*/  FADD.FTZ R23, R17, UR5 ;  /* 0x0000000511177e21 */ /* 0x000fe20008010000 */
[----:B------:R-:W-:Y:S01]  /*12c30*/  LDS.U16 R19, [R119+0xe] ;  /* 0x00000e0077137984 */ /* 0x000fe20000000400 */
[----:B------:R1:W-:Y:S03]  /*12c40*/  @!P4 MUFU.EX2 R22, R21 ;  /* 0x000000150016c308 */ /* 0x0003e60000000800 */
[----:B------:R-:W-:Y:S01]  /*12c50*/  @!P0 FMUL.FTZ R24, R24, -1.4426950216293334961 ;  /* 0xbfb8aa3b18188820 */ /* 0x000fe20000410000 */
[----:B------:R-:W-:Y:S04]  /*12c60*/  LDS.U16 R17, [R119+0xa] ;  /* 0x00000a0077117984 */ /* 0x000fe80000000400 */
[----:B-1----:R-:W1:Y:S02]  /*12c70*/  LDS.U16 R21, [R119+0x12] ;  /* 0x0000120077157984 */ /* 0x002e640000000400 */
[----:B------:R-:W-:Y:S01]  /*12c80*/  @!P1 FMUL.FTZ R25, R25, -1.4426950216293334961 ;  /* 0xbfb8aa3b19199820 */ /* 0x000fe20000410000 */
[C---:B------:R-:W-:Y:S01]  /*12c90*/  FSETP.GTU.FTZ.AND P5, PT, R23.reuse, 20, PT ;  /* 0x41a000001700780b */ /* 0x040fe20003fbc000 */
[----:B------:R-:W2:Y:S08]  /*12ca0*/  @!P0 MUFU.EX2 R24, R24 ;  /* 0x0000001800188308 */ /* 0x000eb00000000800 */
[----:B------:R-:W3:Y:S04]  /*12cb0*/  @!P1 MUFU.EX2 R25, R25 ;  /* 0x0000001900199308 */ /* 0x000ee80000000800 */
[----:B------:R-:W-:-:S02]  /*12cc0*/  @!P5 FMUL.FTZ R23, R23, -1.4426950216293334961 ;  /* 0xbfb8aa3b1717d820 */ /* 0x000fc40000410000 */
[----:B--2---:R-:W-:-:S04]  /*12cd0*/  @!P0 FADD.FTZ R24, R24, 1 ;  /* 0x3f80000018188421 */ /* 0x004fc80000010000 */
[----:B------:R-:W2:Y:S01]  /*12ce0*/  @!P5 MUFU.EX2 R23, R23 ;  /* 0x000000170017d308 */ /* 0x000ea20000000800 */
[----:B---3--:R-:W-:-:S07]  /*12cf0*/  @!P1 FADD.FTZ R25, R25, 1 ;  /* 0x3f80000019199421 */ /* 0x008fce0000010000 */
[----:B------:R-:W3:Y:S01]  /*12d00*/  @!P0 MUFU.RCP R27, R24 ;  /* 0x00000018001b8308 */ /* 0x000ee20000001000 */
[----:B------:R-:W-:-:S07]  /*12d10*/  @!P4 FADD.FTZ R22, R22, 1 ;  /* 0x3f8000001616c421 */ /* 0x000fce0000010000 */
[----:B------:R-:W4:Y:S01]  /*12d20*/  @!P1 MUFU.RCP R28, R25 ;  /* 0x00000019001c9308 */ /* 0x000f220000001000 */
[----:B0-----:R-:W-:Y:S02]  /*12d30*/  HADD2.F32 R20, -RZ, R20.H0_H0 ;  /* 0x20000014ff147230 */ /* 0x001fe40000004100 */
[----:B-1----:R-:W-:Y:S01]  /*12d40*/  HADD2.F32 R21, -RZ, R21.H0_H0 ;  /* 0x20000015ff157230 */ /* 0x002fe20000004100 */
[----:B--2---:R-:W-:Y:S02]  /*12d50*/  @!P5 FADD.FTZ R23, R23, 1 ;  /* 0x3f8000001717d421 */ /* 0x004fe40000010000 */
[----:B------:R-:W-:Y:S02]  /*12d60*/  FADD.FTZ R20, R20, UR5 ;  /* 0x0000000514147e21 */ /* 0x000fe40008010000 */
[----:B------:R-:W0:Y:S01]  /*12d70*/  @!P4 MUFU.RCP R22, R22 ;  /* 0x000000160016c308 */ /* 0x000e220000001000 */
[----:B------:R-:W-:Y:S02]  /*12d80*/  FADD.FTZ R21, R21, UR5 ;  /* 0x0000000515157e21 */ /* 0x000fe40008010000 */
[----:B---3--:R-:W-:Y:S01]  /*12d90*/  @!P0 FMUL.FTZ R194, R194, R27 ;  /* 0x0000001bc2c28220 */ /* 0x008fe20000410000 */
[----:B------:R-:W-:Y:S01]  /*12da0*/  FSETP.GTU.FTZ.AND P0, PT, R20, 20, PT ;  /* 0x41a000001400780b */ /* 0x000fe20003f1c000 */
[----:B------:R-:W-:Y:S01]  /*12db0*/  HADD2.F32 R16, -RZ, R16.H0_H0 ;  /* 0x20000010ff107230 */ /* 0x000fe20000004100 */
[----:B----4-:R-:W-:-:S02]  /*12dc0*/  @!P1 FMUL.FTZ R195, R195, R28 ;  /* 0x0000001cc3c39220 */ /* 0x010fc40000410000 */
[----:B------:R-:W1:Y:S01]  /*12dd0*/  @!P5 MUFU.RCP R26, R23 ;  /* 0x00000017001ad308 */ /* 0x000e620000001000 */
[----:B------:R-:W-:Y:S01]  /*12de0*/  FSETP.GTU.FTZ.AND P1, PT, R21, 20, PT ;  /* 0x41a000001500780b */ /* 0x000fe20003f3c000 */
[----:B------:R-:W-:Y:S02]  /*12df0*/  HADD2.F32 R17, -RZ, R17.H0_H0 ;  /* 0x20000011ff117230 */ /* 0x000fe40000004100 */
[----:B------:R-:W-:Y:S01]  /*12e00*/  HADD2.F32 R18, -RZ, R18.H0_H0 ;  /* 0x20000012ff127230 */ /* 0x000fe20000004100 */
[----:B------:R-:W-:Y:S01]  /*12e10*/  FADD.FTZ R16, R16, UR5 ;  /* 0x0000000510107e21 */ /* 0x000fe20008010000 */
[----:B------:R-:W-:Y:S01]  /*12e20*/  HADD2.F32 R19, -RZ, R19.H0_H0 ;  /* 0x20000013ff137230 */ /* 0x000fe20000004100 */
[----:B------:R-:W-:Y:S02]  /*12e30*/  FADD.FTZ R17, R17, UR5 ;  /* 0x0000000511117e21 */ /* 0x000fe40008010000 */
[----:B------:R-:W-:Y:S01]  /*12e40*/  FADD.FTZ R18, R18, UR5 ;  /* 0x0000000512127e21 */ /* 0x000fe20008010000 */
[----:B------:R-:W-:Y:S01]  /*12e50*/  FSETP.GTU.FTZ.AND P2, PT, R16, 20, PT ;  /* 0x41a000001000780b */ /* 0x000fe20003f5c000 */
[----:B0-----:R-:W-:Y:S01]  /*12e60*/  @!P4 FMUL.FTZ R167, R167, R22 ;  /* 0x00000016a7a7c220 */ /* 0x001fe20000410000 */
[----:B------:R-:W-:Y:S01]  /*12e70*/  FSETP.GTU.FTZ.AND P3, PT, R17, 20, PT ;  /* 0x41a000001100780b */ /* 0x000fe20003f7c000 */
[----:B------:R-:W-:Y:S01]  /*12e80*/  FADD.FTZ R19, R19, UR5 ;  /* 0x0000000513137e21 */ /* 0x000fe20008010000 */
[----:B------:R-:W-:Y:S01]  /*12e90*/  FSETP.GTU.FTZ.AND P4, PT, R18, 20, PT ;  /* 0x41a000001200780b */ /* 0x000fe20003f9c000 */
[----:B------:R-:W-:-:S02]  /*12ea0*/  @!P0 FMUL.FTZ R20, R20, -1.4426950216293334961 ;  /* 0xbfb8aa3b14148820 */ /* 0x000fc40000410000 */
[----:B------:R-:W-:Y:S02]  /*12eb0*/  @!P1 FMUL.FTZ R21, R21, -1.4426950216293334961 ;  /* 0xbfb8aa3b15159820 */ /* 0x000fe40000410000 */
[----:B-1----:R-:W-:Y:S01]  /*12ec0*/  @!P5 FMUL.FTZ R193, R193, R26 ;  /* 0x0000001ac1c1d220 */ /* 0x002fe20000410000 */
[----:B------:R-:W-:Y:S01]  /*12ed0*/  FSETP.GTU.FTZ.AND P5, PT, R19, 20, PT ;  /* 0x41a000001300780b */ /* 0x000fe20003fbc000 */
[----:B------:R-:W0:Y:S02]  /*12ee0*/  @!P0 MUFU.EX2 R20, R20 ;  /* 0x0000001400148308 */ /* 0x000e240000000800 */
[----:B------:R-:W-:-:S06]  /*12ef0*/  @!P2 FMUL.FTZ R16, R16, -1.4426950216293334961 ;  /* 0xbfb8aa3b1010a820 */ /* 0x000fcc0000410000 */
[----:B------:R-:W1:Y:S01]  /*12f00*/  @!P1 MUFU.EX2 R21, R21 ;  /* 0x0000001500159308 */ /* 0x000e620000000800 */
[----:B------:R-:W-:Y:S02]  /*12f10*/  @!P3 FMUL.FTZ R17, R17, -1.4426950216293334961 ;  /* 0xbfb8aa3b1111b820 */ /* 0x000fe40000410000 */
[----:B------:R-:W-:Y:S02]  /*12f20*/  @!P4 FMUL.FTZ R18, R18, -1.4426950216293334961 ;  /* 0xbfb8aa3b1212c820 */ /* 0x000fe40000410000 */
[----:B------:R-:W-:-:S03]  /*12f30*/  @!P5 FMUL.FTZ R19, R19, -1.4426950216293334961 ;  /* 0xbfb8aa3b1313d820 */ /* 0x000fc60000410000 */
[----:B------:R-:W2:Y:S01]  /*12f40*/  @!P2 MUFU.EX2 R16, R16 ;  /* 0x000000100010a308 */ /* 0x000ea20000000800 */
[----:B0-----:R-:W-:-:S07]  /*12f50*/  @!P0 FADD.FTZ R20, R20, 1 ;  /* 0x3f80000014148421 */ /* 0x001fce0000010000 */
[----:B------:R-:W0:Y:S01]  /*12f60*/  @!P3 MUFU.EX2 R17, R17 ;  /* 0x000000110011b308 */ /* 0x000e220000000800 */
[----:B-1----:R-:W-:-:S07]  /*12f70*/  @!P1 FADD.FTZ R21, R21, 1 ;  /* 0x3f80000015159421 */ /* 0x002fce0000010000 */
[----:B------:R-:W1:Y:S01]  /*12f80*/  @!P4 MUFU.EX2 R18, R18 ;  /* 0x000000120012c308 */ /* 0x000e620000000800 */
[----:B------:R-:W-:-:S07]  /*12f90*/  SHF.L.U32 R22, R122, 0x4, RZ ;  /* 0x000000047a167819 */ /* 0x000fce00000006ff */
[----:B------:R-:W3:Y:S01]  /*12fa0*/  @!P5 MUFU.EX2 R19, R19 ;  /* 0x000000130013d308 */ /* 0x000ee20000000800 */
[----:B------:R-:W-:Y:S01]  /*12fb0*/  LOP3.LUT R22, R22, 0xfffffe00, RZ, 0xc0, !PT ;  /* 0xfffffe0016167812 */ /* 0x000fe200078ec0ff */
[----:B--2---:R-:W-:-:S06]  /*12fc0*/  @!P2 FADD.FTZ R16, R16, 1 ;  /* 0x3f8000001010a421 */ /* 0x004fcc0000010000 */
[----:B------:R-:W2:Y:S01]  /*12fd0*/  @!P0 MUFU.RCP R20, R20 ;  /* 0x0000001400148308 */ /* 0x000ea20000001000 */
[----:B0-----:R-:W-:-:S07]  /*12fe0*/  @!P3 FADD.FTZ R17, R17, 1 ;  /* 0x3f8000001111b421 */ /* 0x001fce0000010000 */
[----:B------:R-:W0:Y:S01]  /*12ff0*/  @!P1 MUFU.RCP R21, R21 ;  /* 0x0000001500159308 */ /* 0x000e220000001000 */
[----:B-1----:R-:W-:Y:S01]  /*13000*/  @!P4 FADD.FTZ R18, R18, 1 ;  /* 0x3f8000001212c421 */ /* 0x002fe20000010000 */
[----:B------:R-:W-:Y:S01]  /*13010*/  LEA R41, R121, R22, 0x4 ;  /* 0x0000001679297211 */ /* 0x000fe200078e20ff */
[----:B---3--:R-:W-:-:S05]  /*13020*/  @!P5 FADD.FTZ R19, R19, 1 ;  /* 0x3f8000001313d421 */ /* 0x008fca0000010000 */
[----:B------:R1:W3:Y:S01]  /*13030*/  @!P2 MUFU.RCP R37, R16 ;  /* 0x000000100025a308 */ /* 0x0002e20000001000 */
[----:B--2---:R-:W-:Y:S02]  /*13040*/  @!P0 FMUL.FTZ R201, R201, R20 ;  /* 0x00000014c9c98220 */ /* 0x004fe40000410000 */
[----:B------:R-:W-:Y:S05]  /*13050*/  LDS.U16 R20, [R119+0x1c] ;  /* 0x00001c0077147984 */ /* 0x000fea0000000400 */
[----:B------:R2:W4:Y:S01]  /*13060*/  @!P3 MUFU.RCP R38, R17 ;  /* 0x000000110026b308 */ /* 0x0005220000001000 */
[----:B-1----:R-:W-:Y:S01]  /*13070*/  IADD3 R16, R41, 0x4, RZ ;  /* 0x0000000429107810 */ /* 0x002fe20007ffe0ff */
[----:B0-----:R-:W-:-:S02]  /*13080*/  @!P1 FMUL.FTZ R202, R202, R21 ;  /* 0x00000015caca9220 */ /* 0x001fc40000410000 */
[----:B------:R-:W-:Y:S04]  /*13090*/  LDS.U16 R21, [R119+0x1e] ;  /* 0x00001e0077157984 */ /* 0x000fe80000000400 */
[----:B------:R0:W1:Y:S01]  /*130a0*/  @!P4 MUFU.RCP R39, R18 ;  /* 0x000000120027c308 */ /* 0x0000620000001000 */
[C---:B--2---:R-:W-:Y:S02]  /*130b0*/  IADD3 R17, R41.reuse, 0x7, RZ ;  /* 0x0000000729117810 */ /* 0x044fe40007ffe0ff */
[----:B------:R-:W-:Y:S02]  /*130c0*/  LEA.HI.SX32 R25, R16, R41, 0x1b ;  /* 0x0000002910197211 */ /* 0x000fe400078fdaff */
[----:B0-----:R-:W-:-:S03]  /*130d0*/  IADD3 R18, R41, 0xc, RZ ;  /* 0x0000000c29127810 */ /* 0x001fc60007ffe0ff */
[----:B------:R0:W2:Y:S01]  /*130e0*/  @!P5 MUFU.RCP R40, R19 ;  /* 0x000000130028d308 */ /* 0x0000a20000001000 */
[-C--:B------:R-:W-:Y:S01]  /*130f0*/  LEA.HI.SX32 R28, R17, R41.reuse, 0x1b ;  /* 0x00000029111c7211 */ /* 0x080fe200078fdaff */
[----:B------:R-:W1:Y:S01]  /*13100*/  LDS.U16 R16, [R119+0x14] ;  /* 0x0000140077107984 */ /* 0x000e620000000400 */
[----:B------:R-:W-:-:S03]  /*13110*/  LEA.HI.SX32 R33, R18, R41, 0x1b ;  /* 0x0000002912217211 */ /* 0x000fc600078fdaff */
[----:B------:R-:W1:Y:S04]  /*13120*/  LDS.U16 R17, [R119+0x16] ;  /* 0x0000160077117984 */ /* 0x000e680000000400 */
[----:B------:R-:W1:Y:S04]  /*13130*/  LDS.U16 R18, [R119+0x18] ;  /* 0x0000180077127984 */ /* 0x000e680000000400 */
[----:B0-----:R-:W0:Y:S04]  /*13140*/  LDS.U16 R19, [R119+0x1a] ;  /* 0x00001a0077137984 */ /* 0x001e280000000400 */
[----:B------:R-:W-:Y:S01]  /*13150*/  BAR.SYNC.DEFER_BLOCKING 0x0 ;  /* 0x0000000000007b1d */ /* 0x000fe20000010000 */
[----:B------:R-:W-:-:S02]  /*13160*/  IADD3 R22, R41, 0x1, RZ ;  /* 0x0000000129167810 */ /* 0x000fc40007ffe0ff */
[C---:B------:R-:W-:Y:S02]  /*13170*/  IADD3 R23, R41.reuse, 0x2, RZ ;  /* 0x0000000229177810 */ /* 0x040fe40007ffe0ff */
[C---:B------:R-:W-:Y:S02]  /*13180*/  IADD3 R24, R41.reuse, 0x3, RZ ;  /* 0x0000000329187810 */ /* 0x040fe40007ffe0ff */
[C---:B------:R-:W-:Y:S02]  /*13190*/  IADD3 R26, R41.reuse, 0x5, RZ ;  /* 0x00000005291a7810 */ /* 0x040fe40007ffe0ff */
[-C--:B------:R-:W-:Y:S02]  /*131a0*/  LEA.HI.SX32 R22, R22, R41.reuse, 0x1b ;  /* 0x0000002916167211 */ /* 0x080fe400078fdaff */
[----:B------:R-:W-:Y:S02]  /*131b0*/  IADD3 R27, R41, 0x6, RZ ;  /* 0x00000006291b7810 */ /* 0x000fe40007ffe0ff */
[----:B------:R-:W-:Y:S01]  /*131c0*/  LEA.HI.SX32 R23, R23, R41, 0x1b ;  /* 0x0000002917177211 */ /* 0x000fe200078fdaff */
[----:B---3--:R-:W-:Y:S01]  /*131d0*/  @!P2 FMUL.FTZ R196, R196, R37 ;  /* 0x00000025c4c4a220 */ /* 0x008fe20000410000 */
[----:B------:R-:W-:-:S02]  /*131e0*/  LEA.HI.SX32 R24, R24, R41, 0x1b ;  /* 0x0000002918187211 */ /* 0x000fc400078fdaff */
[----:B------:R-:W-:Y:S01]  /*131f0*/  IADD3 R29, R41, 0x8, RZ ;  /* 0x00000008291d7810 */ /* 0x000fe20007ffe0ff */
[----:B----4-:R-:W-:Y:S01]  /*13200*/  @!P3 FMUL.FTZ R197, R197, R38 ;  /* 0x00000026c5c5b220 */ /* 0x010fe20000410000 */
[----:B------:R-:W-:Y:S02]  /*13210*/  IADD3 R30, R41, 0x9, RZ ;  /* 0x00000009291e7810 */ /* 0x000fe40007ffe0ff */
[----:B------:R-:W-:Y:S02]  /*13220*/  LEA.HI.SX32 R26, R26, R41, 0x1b ;  /* 0x000000291a1a7211 */ /* 0x000fe400078fdaff */
[----:B------:R-:W-:Y:S02]  /*13230*/  PRMT R37, R233, 0x7632, R37 ;  /* 0x00007632e9257816 */ /* 0x000fe40000000025 */
[----:B------:R-:W-:Y:S02]  /*13240*/  SHF.L.U32 R22, R22, 0x1, RZ ;  /* 0x0000000116167819 */ /* 0x000fe400000006ff */
[----:B------:R-:W-:-:S02]  /*13250*/  F2FP.PACK_AB R229, R229, R230 ;  /* 0x000000e6e5e5723e */ /* 0x000fc400000000ff */
[----:B------:R-:W-:Y:S02]  /*13260*/  IADD3 R31, R41, 0xa, RZ ;  /* 0x0000000a291f7810 */ /* 0x000fe40007ffe0ff */
[----:B------:R-:W-:Y:S02]  /*13270*/  LEA.HI.SX32 R27, R27, R41, 0x1b ;  /* 0x000000291b1b7211 */ /* 0x000fe400078fdaff */
[----:B------:R-:W-:Y:S01]  /*13280*/  SHF.L.U32 R23, R23, 0x1, RZ ;  /* 0x0000000117177819 */ /* 0x000fe200000006ff */
[----:B-1----:R-:W-:Y:S01]  /*13290*/  @!P4 FMUL.FTZ R198, R198, R39 ;  /* 0x00000027c6c6c220 */ /* 0x002fe20000410000 */
[----:B------:R-:W-:Y:S02]  /*132a0*/  IADD3 R32, R41, 0xb, RZ ;  /* 0x0000000b29207810 */ /* 0x000fe40007ffe0ff */
[----:B------:R-:W-:Y:S02]  /*132b0*/  F2FP.PACK_AB R227, R227, R228 ;  /* 0x000000e4e3e3723e */ /* 0x000fe400000000ff */
[----:B------:R-:W-:-:S02]  /*132c0*/  PRMT R38, R231, 0x7632, R38 ;  /* 0x00007632e7267816 */ /* 0x000fc40000000026 */
[----:B------:R-:W-:Y:S01]  /*132d0*/  SHF.L.U32 R24, R24, 0x1, RZ ;  /* 0x0000000118187819 */ /* 0x000fe200000006ff */
[----:B------:R-:W-:Y:S01]  /*132e0*/  STS.U16 [R119], R233 ;  /* 0x000000e977007388 */ /* 0x000fe20000000400 */
[-C--:B------:R-:W-:Y:S02]  /*132f0*/  LEA.HI.SX32 R29, R29, R41.reuse, 0x1b ;  /* 0x000000291d1d7211 */ /* 0x080fe400078fdaff */
[----:B------:R-:W-:Y:S01]  /*13300*/  SHF.L.U32 R25, R25, 0x1, RZ ;  /* 0x0000000119197819 */ /* 0x000fe200000006ff */
[----:B------:R1:W-:Y:S01]  /*13310*/  STS.U16 [R22+0x2], R37 ;  /* 0x0000022516007388 */ /* 0x0003e20000000400 */
[----:B------:R-:W-:Y:S02]  /*13320*/  IADD3 R34, R41, 0xd, RZ ;  /* 0x0000000d29227810 */ /* 0x000fe40007ffe0ff */
[----:B------:R-:W-:Y:S02]  /*13330*/  LEA.HI.SX32 R30, R30, R41, 0x1b ;  /* 0x000000291e1e7211 */ /* 0x000fe400078fdaff */
[----:B------:R-:W-:-:S02]  /*13340*/  PRMT R39, R229, 0x7632, R39 ;  /* 0x00007632e5277816 */ /* 0x000fc40000000027 */
[----:B------:R-:W-:Y:S02]  /*13350*/  SHF.L.U32 R26, R26, 0x1, RZ ;  /* 0x000000011a1a7819 */ /* 0x000fe400000006ff */
[----:B------:R-:W-:Y:S01]  /*13360*/  F2FP.PACK_AB R225, R225, R226 ;  /* 0x000000e2e1e1723e */ /* 0x000fe200000000ff */
[----:B------:R-:W-:Y:S01]  /*13370*/  STS.U16 [R23+0x4], R231 ;  /* 0x000004e717007388 */ /* 0x000fe20000000400 */
[----:B------:R-:W-:Y:S02]  /*13380*/  IADD3 R35, R41, 0xe, RZ ;  /* 0x0000000e29237810 */ /* 0x000fe40007ffe0ff */
[-C--:B------:R-:W-:Y:S02]  /*13390*/  LEA.HI.SX32 R31, R31, R41.reuse, 0x1b ;  /* 0x000000291f1f7211 */ /* 0x080fe400078fdaff */
[----:B------:R-:W-:Y:S01]  /*133a0*/  SHF.L.U32 R27, R27, 0x1, RZ ;  /* 0x000000011b1b7819 */ /* 0x000fe200000006ff */
[----:B--2---:R-:W-:Y:S01]  /*133b0*/  @!P5 FMUL.FTZ R199, R199, R40 ;  /* 0x00000028c7c7d220 */ /* 0x004fe20000410000 */
[----:B------:R-:W-:Y:S01]  /*133c0*/  IADD3 R36, R41, 0xf, RZ ;  /* 0x0000000f29247810 */ /* 0x000fe20007ffe0ff */
[----:B------:R2:W-:Y:S01]  /*133d0*/  STS.U16 [R24+0x6], R38 ;  /* 0x0000062618007388 */ /* 0x0005e20000000400 */
[----:B------:R-:W-:-:S02]  /*133e0*/  LEA.HI.SX32 R32, R32, R41, 0x1b ;  /* 0x0000002920207211 */ /* 0x000fc400078fdaff */
[----:B------:R-:W-:Y:S02]  /*133f0*/  F2FP.PACK_AB R223, R223, R224 ;  /* 0x000000e0dfdf723e */ /* 0x000fe400000000ff */
[----:B-1----:R-:W-:Y:S02]  /*13400*/  PRMT R37, R227, 0x7632, R37 ;  /* 0x00007632e3257816 */ /* 0x002fe40000000025 */
[----:B------:R-:W-:Y:S01]  /*13410*/  SHF.L.U32 R28, R28, 0x1, RZ ;  /* 0x000000011c1c7819 */ /* 0x000fe200000006ff */
[----:B------:R-:W-:Y:S01]  /*13420*/  STS.U16 [R25+0x8], R229 ;  /* 0x000008e519007388 */ /* 0x000fe20000000400 */
[----:B------:R-:W-:Y:S02]  /*13430*/  SHF.L.U32 R29, R29, 0x1, RZ ;  /* 0x000000011d1d7819 */ /* 0x000fe400000006ff */
[----:B------:R-:W-:Y:S01]  /*13440*/  LEA.HI.SX32 R34, R34, R41, 0x1b ;  /* 0x0000002922227211 */ /* 0x000fe200078fdaff */
[----:B------:R-:W-:Y:S01]  /*13450*/  STS.U16 [R26+0xa], R39 ;  /* 0x00000a271a007388 */ /* 0x000fe20000000400 */
[----:B------:R-:W-:-:S02]  /*13460*/  PRMT R40, R225, 0x7632, R40 ;  /* 0x00007632e1287816 */ /* 0x000fc40000000028 */
[----:B------:R-:W-:Y:S02]  /*13470*/  SHF.L.U32 R30, R30, 0x1, RZ ;  /* 0x000000011e1e7819 */ /* 0x000fe400000006ff */
[----:B------:R-:W-:Y:S01]  /*13480*/  F2FP.PACK_AB R221, R221, R222 ;  /* 0x000000dedddd723e */ /* 0x000fe200000000ff */
[----:B------:R-:W-:Y:S01]  /*13490*/  STS.U16 [R27+0xc], R227 ;  /* 0x00000ce31b007388 */ /* 0x000fe20000000400 */
[-C--:B------:R-:W-:Y:S02]  /*134a0*/  LEA.HI.SX32 R35, R35, R41.reuse, 0x1b ;  /* 0x0000002923237211 */ /* 0x080fe400078fdaff */
[----:B------:R-:W-:Y:S02]  /*134b0*/  SHF.L.U32 R31, R31, 0x1, RZ ;  /* 0x000000011f1f7819 */ /* 0x000fe400000006ff */
[----:B------:R-:W-:Y:S01]  /*134c0*/  ISETP.NE.AND P6, PT, R122, RZ, PT ;  /* 0x000000ff7a00720c */ /* 0x000fe20003fc5270 */
[----:B------:R1:W-:Y:S01]  /*134d0*/  STS.U16 [R28+0xe], R37 ;  /* 0x00000e251c007388 */ /* 0x0003e20000000400 */
[----:B------:R-:W-:-:S02]  /*134e0*/  LEA.HI.SX32 R36, R36, R41, 0x1b ;  /* 0x0000002924247211 */ /* 0x000fc400078fdaff */
[----:B--2---:R-:W-:Y:S02]  /*134f0*/  PRMT R38, R223, 0x7632, R38 ;  /* 0x00007632df267816 */ /* 0x004fe40000000026 */
[----:B------:R-:W-:Y:S02]  /*13500*/  SHF.L.U32 R32, R32, 0x1, RZ ;  /* 0x0000000120207819 */ /* 0x000fe400000006ff */
[----:B------:R-:W-:Y:S01]  /*13510*/  F2FP.PACK_AB R219, R219, R220 ;  /* 0x000000dcdbdb723e */ /* 0x000fe200000000ff */
[----:B------:R-:W-:Y:S01]  /*13520*/  STS.U16 [R29+0x10], R225 ;  /* 0x000010e11d007388 */ /* 0x000fe20000000400 */
[----:B------:R-:W-:Y:S02]  /*13530*/  SHF.L.U32 R33, R33, 0x1, RZ ;  /* 0x0000000121217819 */ /* 0x000fe400000006ff */
[----:B-1----:R-:W-:Y:S01]  /*13540*/  PRMT R37, R221, 0x7632, R37 ;  /* 0x00007632dd257816 */ /* 0x002fe20000000025 */
[----:B------:R-:W-:Y:S01]  /*13550*/  STS.U16 [R30+0x12], R40 ;  /* 0x000012281e007388 */ /* 0x000fe20000000400 */
[----:B------:R-:W-:-:S02]  /*13560*/  SHF.L.U32 R34, R34, 0x1, RZ ;  /* 0x0000000122227819 */ /* 0x000fc400000006ff */
[----:B------:R-:W-:Y:S01]  /*13570*/  SHF.L.U32 R35, R35, 0x1, RZ ;  /* 0x0000000123237819 */ /* 0x000fe200000006ff */
[----:B------:R-:W-:Y:S01]  /*13580*/  STS.U16 [R31+0x14], R223 ;  /* 0x000014df1f007388 */ /* 0x000fe20000000400 */
[----:B------:R-:W-:Y:S02]  /*13590*/  PRMT R39, R219, 0x7632, R39 ;  /* 0x00007632db277816 */ /* 0x000fe40000000027 */
[----:B------:R-:W-:Y:S01]  /*135a0*/  SHF.L.U32 R36, R36, 0x1, RZ ;  /* 0x0000000124247819 */ /* 0x000fe200000006ff */
[----:B------:R1:W-:Y:S04]  /*135b0*/  STS.U16 [R32+0x16], R38 ;  /* 0x0000162620007388 */ /* 0x0003e80000000400 */
[----:B------:R-:W-:Y:S04]  /*135c0*/  STS.U16 [R33+0x18], R221 ;  /* 0x000018dd21007388 */ /* 0x000fe80000000400 */
[----:B------:R-:W-:Y:S01]  /*135d0*/  STS.U16 [R34+0x1a], R37 ;  /* 0x00001a2522007388 */ /* 0x000fe20000000400 */
[----:B-1----:R-:W-:-:S03]  /*135e0*/  MOV R38, UR28 ;  /* 0x0000001c00267c02 */ /* 0x002fc60008000f00 */
        /* <DEDUP_REMOVED lines=22> */
[----:B------:R-:W-:Y:S02]  /*13750*/  HADD2.F32 R17, -RZ, R17.H0_H0 ;  /* 0x20000011ff117230 */ /* 0x000fe40000004100 */
[----:B------:R-:W-:Y:S02]  /*13760*/  HADD2.F32 R18, -RZ, R18.H0_H0 ;  /* 0x20000012ff127230 */ /* 0x000fe40000004100 */
[----:B0-----:R-:W-:Y:S01]  /*13770*/  HADD2.F32 R19, -RZ, R19.H0_H0 ;  /* 0x20000013ff137230 */ /* 0x001fe20000004100 */
        /* <DEDUP_REMOVED lines=12> */
[----:B------:R-:W-:Y:S02]  /*13840*/  FADD.FTZ R20, R20, UR5 ;  /* 0x0000000514147e21 */ /* 0x000fe40008010000 */
[----:B------:R-:W-:Y:S02]  /*13850*/  @!P1 FMUL.FTZ R17, R17, -1.4426950216293334961 ;  /* 0xbfb8aa3b11119820 */ /* 0x000fe40000410000 */
[----:B------:R-:W-:Y:S02]  /*13860*/  @!P2 FMUL.FTZ R18, R18, -1.4426950216293334961 ;  /* 0xbfb8aa3b1212a820 */ /* 0x000fe40000410000 */
[----:B------:R-:W-:Y:S01]  /*13870*/  @!P3 FMUL.FTZ R19, R19, -1.4426950216293334961 ;  /* 0xbfb8aa3b1313b820 */ /* 0x000fe20000410000 */
[----:B------:R-:W-:Y:S01]  /*13880*/  FSETP.GTU.FTZ.AND P4, PT, R20, 20, PT ;  /* 0x41a000001400780b */ /* 0x000fe20003f9c000 */
[----:B------:R-:W-:Y:S01]  /*13890*/  FADD.FTZ R21, R21, UR5 ;  /* 0x0000000515157e21 */ /* 0x000fe20008010000 */
[----:B------:R-:W1:Y:S04]  /*138a0*/  @!P0 MUFU.EX2 R16, R16 ;  /* 0x0000001000108308 */ /* 0x000e680000000800 */
[----:B------:R-:W-:-:S04]  /*138b0*/  FSETP.GTU.FTZ.AND P5, PT, R21, 20, PT ;  /* 0x41a000001500780b */ /* 0x000fc80003fbc000 */
[----:B------:R-:W2:Y:S08]  /*138c0*/  @!P1 MUFU.EX2 R17, R17 ;  /* 0x0000001100119308 */ /* 0x000eb00000000800 */
[----:B------:R-:W3:Y:S08]  /*138d0*/  @!P2 MUFU.EX2 R18, R18 ;  /* 0x000000120012a308 */ /* 0x000ef00000000800 */
[----:B------:R-:W4:Y:S01]  /*138e0*/  @!P3 MUFU.EX2 R19, R19 ;  /* 0x000000130013b308 */ /* 0x000f220000000800 */
[----:B------:R-:W-:-:S02]  /*138f0*/  @!P4 FMUL.FTZ R20, R20, -1.4426950216293334961 ;  /* 0xbfb8aa3b1414c820 */ /* 0x000fc40000410000 */
[----:B------:R-:W-:Y:S01]  /*13900*/  @!P5 FMUL.FTZ R21, R21, -1.4426950216293334961 ;  /* 0xbfb8aa3b1515d820 */ /* 0x000fe20000410000 */
[----:B0-----:R-:W-:Y:S01]  /*13910*/  ISETP.GE.AND P6, PT, R120, R69, PT ;  /* 0x000000457800720c */ /* 0x001fe20003fc6270 */
[----:B-1----:R-:W-:Y:S02]  /*13920*/  @!P0 FADD.FTZ R16, R16, 1 ;  /* 0x3f80000010108421 */ /* 0x002fe40000010000 */
[----:B--2---:R-:W-:Y:S01]  /*13930*/  @!P1 FADD.FTZ R17, R17, 1 ;  /* 0x3f80000011119421 */ /* 0x004fe20000010000 */
[----:B------:R-:W0:Y:S01]  /*13940*/  @!P4 MUFU.EX2 R20, R20 ;  /* 0x000000140014c308 */ /* 0x000e220000000800 */
[----:B---3--:R-:W-:Y:S01]  /*13950*/  @!P2 FADD.FTZ R18, R18, 1 ;  /* 0x3f8000001212a421 */ /* 0x008fe20000010000 */
[----:B------:R-:W-:Y:S01]  /*13960*/  UIMAD UR7, UR13, UR8, URZ ;  /* 0x000000080d0772a4 */ /* 0x000fe2000f8e023f */
[----:B----4-:R-:W-:-:S05]  /*13970*/  @!P3 FADD.FTZ R19, R19, 1 ;  /* 0x3f8000001313b421 */ /* 0x010fca0000010000 */
[----:B------:R-:W1:Y:S01]  /*13980*/  @!P5 MUFU.EX2 R21, R21 ;  /* 0x000000150015d308 */ /* 0x000e620000000800 */
[----:B------:R-:W-:Y:S02]  /*13990*/  UIMAD UR27, UR12, UR9, UR7 ;  /* 0x000000090c1b72a4 */ /* 0x000fe4000f8e0207 */
[----:B------:R-:W-:-:S05]  /*139a0*/  UIMAD UR7, UR13, UR32, URZ ;  /* 0x000000200d0772a4 */ /* 0x000fca000f8e023f */
[----:B------:R2:W3:Y:S01]  /*139b0*/  @!P0 MUFU.RCP R38, R16 ;  /* 0x0000001000268308 */ /* 0x0004e20000001000 */
[----:B------:R-:W-:-:S07]  /*139c0*/  UIMAD.WIDE.U32 UR34, UR12, UR8, URZ ;  /* 0x000000080c2272a5 */ /* 0x000fce000f8e003f */
[----:B------:R2:W4:Y:S08]  /*139d0*/  @!P1 MUFU.RCP R71, R17 ;  /* 0x0000001100479308 */ /* 0x0005300000001000 */
[----:B------:R2:W1:Y:S08]  /*139e0*/  @!P2 MUFU.RCP R40, R18 ;  /* 0x000000120028a308 */ /* 0x0004700000001000 */
[----:B------:R2:W1:Y:S01]  /*139f0*/  @!P3 MUFU.RCP R73, R19 ;  /* 0x000000130049b308 */ /* 0x0004620000001000 */
[----:B------:R-:W-:Y:S01]  /*13a00*/  UIMAD UR31, UR12, UR33, UR7 ;  /* 0x000000210c1f72a4 */ /* 0x000fe2000f8e0207 */
[----:B------:R-:W-:Y:S01]  /*13a10*/  BSSY B0, `(.L_x_2048) ;  /* 0x0000013000007945 */ /* 0x000fe20003800000 */
[----:B------:R-:W-:-:S02]  /*13a20*/  UIMAD.WIDE.U32 UR8, UR12, UR32, URZ ;  /* 0x000000200c0872a5 */ /* 0x000fc4000f8e003f */
[----:B------:R-:W-:Y:S01]  /*13a30*/  UIADD3 UR7, UR35, UR27, URZ ;  /* 0x0000001b23077290 */ /* 0x000fe2000fffe03f */
[----:B0-----:R-:W-:Y:S01]  /*13a40*/  @!P4 FADD.FTZ R20, R20, 1 ;  /* 0x3f8000001414c421 */ /* 0x001fe20000010000 */
[----:B------:R-:W-:Y:S05]  /*13a50*/  @P6 BRA `(.L_x_2049) ;  /* 0x000000e000006947 */ /* 0x000fea0003800000 */
[----:B--234-:R-:W-:Y:S01]  /*13a60*/  MOV R19, UR12 ;  /* 0x0000000c00137c02 */ /* 0x01cfe20008000f00 */
        /* <DEDUP_REMOVED lines=13> */
.L_x_2049:
[----:B---34-:R-:W-:Y:S05]  /*13b40*/  BSYNC B0 ;  /* 0x0000000000007941 */ /* 0x018fea0003800000 */
.L_x_2048:
[----:B------:R-:W3:Y:S01]  /*13b50*/  LDL.LU R50, [R1+0x18] ;  /* 0x0000180001327983 */ /* 0x000ee20000300800 */
[----:B------:R-:W-:Y:S01]  /*13b60*/  ULDC.64 UR32, c[0x0][0x2e0] ;  /* 0x0000b80000207ab9 */ /* 0x000fe20000000a00 */
[----:B-1----:R-:W-:Y:S01]  /*13b70*/  @!P5 FADD.FTZ R21, R21, 1 ;  /* 0x3f8000001515d421 */ /* 0x002fe20000010000 */
[----:B------:R-:W-:Y:S01]  /*13b80*/  UMOV UR35, UR7 ;  /* 0x0000000700237c82 */ /* 0x000fe20008000000 */
[----:B------:R-:W-:Y:S01]  /*13b90*/  @!P0 FMUL.FTZ R203, R203, R38 ;  /* 0x00000026cbcb8220 */ /* 0x000fe20000410000 */
[----:B------:R-:W-:Y:S01]  /*13ba0*/  UIMAD.WIDE.U32 UR34, UR10, UR32, UR34 ;  /* 0x000000200a2272a5 */ /* 0x000fe2000f8e0022 */
[----:B--2---:R-:W-:Y:S01]  /*13bb0*/  LEA R16, P0, R120, c[0x0][0x330], 0x1 ;  /* 0x0000cc0078107a11 */ /* 0x004fe200078008ff */
[----:B------:R-:W-:Y:S01]  /*13bc0*/  UIMAD UR32, UR11, UR32, URZ ;  /* 0x000000200b2072a4 */ /* 0x000fe2000f8e023f */
[----:B------:R-:W-:Y:S01]  /*13bd0*/  SHF.R.S32.HI R17, RZ, 0x1f, R120 ;  /* 0x0000001fff117819 */ /* 0x000fe20000011478 */
[----:B------:R-:W-:Y:S01]  /*13be0*/  UIADD3 UR7, UP0, UR29, UR34, URZ ;  /* 0x000000221d077290 */ /* 0x000fe2000ff1e03f */
[----:B------:R-:W1:Y:S01]  /*13bf0*/  @!P4 MUFU.RCP R20, R20 ;  /* 0x000000140014c308 */ /* 0x000e620000001000 */
[----:B------:R-:W-:Y:S01]  /*13c00*/  UIMAD UR32, UR10, UR33, UR32 ;  /* 0x000000210a2072a4 */ /* 0x000fe2000f8e0220 */
[----:B------:R-:W-:Y:S01]  /*13c10*/  @!P1 FMUL.FTZ R204, R204, R71 ;  /* 0x00000047cccc9220 */ /* 0x000fe20000410000 */
[----:B------:R-:W-:Y:S01]  /*13c20*/  LEA.HI.X R17, R120, c[0x0][0x334], R17, 0x1, P0 ;  /* 0x0000cd0078117a11 */ /* 0x000fe200000f0c11 */
[----:B------:R-:W-:Y:S01]  /*13c30*/  @!P2 FMUL.FTZ R205, R205, R40 ;  /* 0x00000028cdcda220 */ /* 0x000fe20000410000 */
[----:B------:R-:W-:Y:S01]  /*13c40*/  UIADD3.X UR34, UR30, UR32, UR35, UP0, !UPT ;  /* 0x000000201e227290 */ /* 0x000fe200087fe423 */
[----:B0-----:R-:W-:Y:S01]  /*13c50*/  MOV R18, UR7 ;  /* 0x0000000700127c02 */ /* 0x001fe20008000f00 */
[----:B------:R-:W-:Y:S01]  /*13c60*/  @!P3 FMUL.FTZ R206, R206, R73 ;  /* 0x00000049ceceb220 */ /* 0x000fe20000410000 */
[----:B------:R-:W0:Y:S01]  /*13c70*/  @!P5 MUFU.RCP R21, R21 ;  /* 0x000000150015d308 */ /* 0x000e220000001000 */
[-C--:B------:R-:W-:Y:S01]  /*13c80*/  ISETP.GE.AND P1, PT, R15, R69.reuse, PT ;  /* 0x000000450f00720c */ /* 0x080fe20003f26270 */
[----:B------:R-:W-:Y:S01]  /*13c90*/  UIADD3 UR7, UR9, UR31, URZ ;  /* 0x0000001f09077290 */ /* 0x000fe2000fffe03f */
[-C--:B------:R-:W-:Y:S01]  /*13ca0*/  ISETP.GE.AND P0, PT, R0, R69.reuse, PT ;  /* 0x000000450000720c */ /* 0x080fe20003f06270 */
[----:B------:R-:W-:Y:S01]  /*13cb0*/  BSSY B0, `(.L_x_2050) ;  /* 0x000007e000007945 */ /* 0x000fe20003800000 */
[----:B------:R-:W-:-:S02]  /*13cc0*/  ISETP.GE.AND P2, PT, R2, R69, PT ;  /* 0x000000450200720c */ /* 0x000fc40003f46270 */
[C---:B------:R-:W-:Y:S01]  /*13cd0*/  LEA R16, P3, R18.reuse, R16, 0x1 ;  /* 0x0000001012107211 */ /* 0x040fe200078608ff */
[----:B-1----:R-:W-:Y:S01]  /*13ce0*/  @!P4 FMUL.FTZ R207, R207, R20 ;  /* 0x00000014cfcfc220 */ /* 0x002fe20000410000 */
[----:B------:R-:W-:Y:S02]  /*13cf0*/  MOV R19, UR34 ;  /* 0x0000002200137c02 */ /* 0x000fe40008000f00 */
[----:B------:R-:W-:Y:S02]  /*13d00*/  ISETP.GE.AND P4, PT, R5, R69, PT ;  /* 0x000000450500720c */ /* 0x000fe40003f86270 */
[----:B------:R-:W-:Y:S02]  /*13d10*/  LEA.HI.X R17, R18, R17, R19, 0x1, P3 ;  /* 0x0000001112117211 */ /* 0x000fe400018f0c13 */
[----:B------:R-:W-:Y:S01]  /*13d20*/  ISETP.GE.AND P3, PT, R3, R69, PT ;  /* 0x000000450300720c */ /* 0x000fe20003f66270 */
[----:B0-----:R-:W-:Y:S01]  /*13d30*/  @!P5 FMUL.FTZ R208, R208, R21 ;  /* 0x00000015d0d0d220 */ /* 0x001fe20000410000 */
[-C--:B------:R-:W-:Y:S01]  /*13d40*/  ISETP.GE.AND P5, PT, R4, R69.reuse, PT ;  /* 0x000000450400720c */ /* 0x080fe20003fa6270 */
[----:B------:R-:W-:Y:S01]  /*13d50*/  @!P1 STG.E.U16 [R16.64+-0xf80], R41 ;  /* 0xfff0802910009986 */ /* 0x000fe2000c10152a */
[----:B------:R-:W-:-:S02]  /*13d60*/  ISETP.GE.AND P1, PT, R6, R69, PT ;  /* 0x000000450600720c */ /* 0x000fc40003f26270 */
        /* <DEDUP_REMOVED lines=27> */
[----:B------:R-:W-:Y:S02]  /*13f20*/  F2FP.PACK_AB R17, R202, R201 ;  /* 0x000000c9ca11723e */ /* 0x000fe400000000ff */
[C---:B------:R-:W-:Y:S02]  /*13f30*/  PRMT R38, R16.reuse, 0x7610, R38 ;  /* 0x0000761010267816 */ /* 0x040fe40000000026 */
[----:B------:R-:W-:-:S02]  /*13f40*/  PRMT R39, R16, 0x7632, R39 ;  /* 0x0000763210277816 */ /* 0x000fc40000000027 */
[----:B------:R-:W-:Y:S01]  /*13f50*/  F2FP.PACK_AB R16, R204, R203 ;  /* 0x000000cbcc10723e */ /* 0x000fe200000000ff */
[----:B---3--:R-:W-:Y:S01]  /*13f60*/  FADD.FTZ R18, R167, R50 ;  /* 0x00000032a7127221 */ /* 0x008fe20000010000 */
[----:B------:R-:W-:Y:S01]  /*13f70*/  F2FP.PACK_AB R167, R193, R167 ;  /* 0x000000a7c1a7723e */ /* 0x000fe200000000ff */
[----:B------:R-:W-:Y:S02]  /*13f80*/  BAR.SYNC.DEFER_BLOCKING 0x0 ;  /* 0x0000000000007b1d */ /* 0x000fe40000010000 */
[----:B------:R-:W-:-:S04]  /*13f90*/  FADD.FTZ R19, R18, R193 ;  /* 0x000000c112137221 */ /* 0x000fc80000010000 */
[----:B------:R-:W-:Y:S01]  /*13fa0*/  FADD.FTZ R18, R19, R194 ;  /* 0x000000c213127221 */ /* 0x000fe20000010000 */
[----:B------:R-:W-:-:S03]  /*13fb0*/  F2FP.PACK_AB R194, R195, R194 ;  /* 0x000000c2c3c2723e */ /* 0x000fc600000000ff */
[----:B------:R-:W-:Y:S01]  /*13fc0*/  FADD.FTZ R19, R18, R195 ;  /* 0x000000c312137221 */ /* 0x000fe20000010000 */
[----:B------:R-:W-:Y:S02]  /*13fd0*/  PRMT R18, R167, 0x7632, R18 ;  /* 0x00007632a7127816 */ /* 0x000fe40000000012 */
[----:B------:R-:W-:Y:S01]  /*13fe0*/  PRMT R20, R194, 0x7632, R20 ;  /* 0x00007632c2147816 */ /* 0x000fe20000000014 */
[----:B------:R-:W-:-:S04]  /*13ff0*/  FADD.FTZ R196, R19, R196 ;  /* 0x000000c413c47221 */ /* 0x000fc80000010000 */
[----:B------:R-:W-:-:S04]  /*14000*/  FADD.FTZ R197, R196, R197 ;  /* 0x000000c5c4c57221 */ /* 0x000fc80000010000 */
[----:B------:R-:W-:Y:S01]  /*14010*/  FADD.FTZ R198, R197, R198 ;  /* 0x000000c6c5c67221 */ /* 0x000fe20000010000 */
[----:B------:R-:W-:Y:S03]  /*14020*/  STS.U16 [R119], R167 ;  /* 0x000000a777007388 */ /* 0x000fe60000000400 */
        /* <DEDUP_REMOVED lines=8> */
[----:B------:R-:W-:Y:S01]  /*140b0*/  STS.U16 [R25+0x8], R21 ;  /* 0x0000081519007388 */ /* 0x000fe20000000400 */
[----:B------:R-:W-:Y:S02]  /*140c0*/  F2FP.PACK_AB R18, R208, R207 ;  /* 0x000000cfd012723e */ /* 0x000fe400000000ff */
[----:B-1----:R-:W-:Y:S01]  /*140d0*/  PRMT R23, R17, 0x7632, R23 ;  /* 0x0000763211177816 */ /* 0x002fe20000000017 */
[----:B------:R0:W-:Y:S01]  /*140e0*/  STS.U16 [R26+0xa], R37 ;  /* 0x00000a251a007388 */ /* 0x0001e20000000400 */
[----:B------:R-:W-:Y:S01]  /*140f0*/  F2FP.PACK_AB R17, R206, R205 ;  /* 0x000000cdce11723e */ /* 0x000fe200000000ff */
[----:B------:R-:W-:Y:S01]  /*14100*/  FADD.FTZ R204, R203, R204 ;  /* 0x000000cccbcc7221 */ /* 0x000fe20000010000 */
[C---:B--2---:R-:W-:Y:S01]  /*14110*/  PRMT R20, R16.reuse, 0x7610, R20 ;  /* 0x0000761010147816 */ /* 0x044fe20000000014 */
[----:B------:R-:W-:Y:S01]  /*14120*/  STS.U16 [R27+0xc], R38 ;  /* 0x00000c261b007388 */ /* 0x000fe20000000400 */
[----:B------:R-:W-:Y:S01]  /*14130*/  PRMT R24, R16, 0x7632, R24 ;  /* 0x0000763210187816 */ /* 0x000fe20000000018 */
[----:B------:R-:W-:Y:S01]  /*14140*/  FADD.FTZ R205, R204, R205 ;  /* 0x000000cdcccd7221 */ /* 0x000fe20000010000 */
[----:B------:R-:W-:Y:S01]  /*14150*/  MOV R16, UR28 ;  /* 0x0000001c00107c02 */ /* 0x000fe20008000f00 */
[----:B------:R-:W-:Y:S01]  /*14160*/  STS.U16 [R28+0xe], R39 ;  /* 0x00000e271c007388 */ /* 0x000fe20000000400 */
[----:B0-----:R-:W-:Y:S01]  /*14170*/  PRMT R26, R17, 0x7632, R26 ;  /* 0x00007632111a7816 */ /* 0x001fe2000000001a */
[----:B------:R-:W-:-:S02]  /*14180*/  FADD.FTZ R206, R205, R206 ;  /* 0x000000cecdce7221 */ /* 0x000fc40000010000 */
[----:B------:R0:W-:Y:S02]  /*14190*/  STS.U16 [R29+0x10], R22 ;  /* 0x000010161d007388 */ /* 0x0001e40000000400 */
[----:B------:R-:W-:Y:S02]  /*141a0*/  FADD.FTZ R207, R206, R207 ;  /* 0x000000cfcecf7221 */ /* 0x000fe40000010000 */
[----:B------:R-:W-:Y:S04]  /*141b0*/  STS.U16 [R30+0x12], R23 ;  /* 0x000012171e007388 */ /* 0x000fe80000000400 */
[----:B------:R-:W-:Y:S01]  /*141c0*/  STS.U16 [R31+0x14], R20 ;  /* 0x000014141f007388 */ /* 0x000fe20000000400 */
[----:B0-----:R-:W-:-:S03]  /*141d0*/  PRMT R22, R18, 0x7632, R22 ;  /* 0x0000763212167816 */ /* 0x001fc60000000016 */
        /* <DEDUP_REMOVED lines=43> */
.L_x_2051:
[----:B------:R-:W-:Y:S05]  /*14490*/  BSYNC B0 ;  /* 0x0000000000007941 */ /* 0x000fea0003800000 */
.L_x_2050:
        /* <DEDUP_REMOVED lines=15> */
[----:B0-----:R-:W-:Y:S01]  /*14590*/  MOV R18, UR29 ;  /* 0x0000001d00127c02 */ /* 0x001fe20008000f00 */
[----:B------:R-:W-:Y:S01]  /*145a0*/  UISETP.GT.AND UP0, UPT, UR26, 0x1, UPT ;  /* 0x000000011a00788c */ /* 0x000fe2000bf04270 */
[-C--:B------:R-:W-:Y:S01]  /*145b0*/  ISETP.GE.AND P4, PT, R15, R41.reuse, PT ;  /* 0x000000290f00720c */ /* 0x080fe20003f86270 */
[----:B------:R-:W-:Y:S01]  /*145c0*/  UIADD3 UR24, UP2, UR24, -0x2000, URZ ;  /* 0xffffe00018187890 */ /* 0x000fe2000ff5e03f */
[----:B------:R-:W-:Y:S01]  /*145d0*/  IADD3.X R15, R17, c[0x0][0x344], RZ, P0, !PT ;  /* 0x0000d100110f7a10 */ /* 0x000fe200007fe4ff */
[----:B------:R-:W-:Y:S01]  /*145e0*/  UIADD3 UR18, UP3, UR18, -0x1000, URZ ;  /* 0xfffff00012127890 */ /* 0x000fe2000ff7e03f */
[----:B------:R-:W-:Y:S01]  /*145f0*/  LEA R14, P0, R18, R16, 0x1 ;  /* 0x00000010120e7211 */ /* 0x000fe200078008ff */
[----:B------:R-:W-:Y:S01]  /*14600*/  UIADD3 UR16, UP4, UR16, -0x1000, URZ ;  /* 0xfffff00010107890 */ /* 0x000fe2000ff9e03f */
[----:B------:R-:W-:Y:S01]  /*14610*/  MOV R16, UR8 ;  /* 0x0000000800107c02 */ /* 0x000fe20008000f00 */
[----:B------:R-:W-:Y:S01]  /*14620*/  UIADD3 UR20, UP5, UR20, -0x1000, URZ ;  /* 0xfffff00014147890 */ /* 0x000fe2000ffbe03f */
[----:B------:R-:W-:Y:S01]  /*14630*/  ISETP.GE.AND P5, PT, R0, R41, PT ;  /* 0x000000290000720c */ /* 0x000fe20003fa6270 */
        /* <DEDUP_REMOVED lines=37> */
.L_x_1908:
        /* <DEDUP_REMOVED lines=35> */
.L_x_2054:
[----:B-1----:R-:W-:Y:S05]  /*14ac0*/  BSYNC B0 ;  /* 0x0000000000007941 */ /* 0x002fea0003800000 */
.L_x_2053:
        /* <DEDUP_REMOVED lines=34> */
.L_x_2056:
[----:B------:R-:W3:Y:S02]  /*14cf0*/  S2R R7, SR_TID.X ;  /* 0x0000000000077919 */ /* 0x000ee40000002100 */
.L_x_2057:
[----:B-1----:R-:W-:Y:S05]  /*14d00*/  BSYNC B0 ;  /* 0x0000000000007941 */ /* 0x002fea0003800000 */
.L_x_2055:
[----:B---3--:R-:W-:-:S13]  /*14d10*/  ISETP.GE.AND P0, PT, R7, c[0x0][0x16c], PT ;  /* 0x00005b0007007a0c */ /* 0x008fda0003f06270 */
[----:B------:R-:W-:Y:S05]  /*14d20*/  @P0 EXIT ;  /* 0x000000000000094d */ /* 0x000fea0003800000 */
[----:B------:R-:W-:Y:S02]  /*14d30*/  ULDC.64 UR6, c[0x0][0x288] ;  /* 0x0000a20000067ab9 */ /* 0x000fe40000000a00 */
[----:B------:R-:W-:Y:S02]  /*14d40*/  UIMAD UR11, UR11, UR6, URZ ;  /* 0x000000060b0b72a4 */ /* 0x000fe4000f8e023f */
[----:B0-2---:R-:W-:Y:S02]  /*14d50*/  UIMAD.WIDE.U32 UR4, UR10, UR6, URZ ;  /* 0x000000060a0472a5 */ /* 0x005fe4000f8e003f */
[----:B------:R-:W-:-:S04]  /*14d60*/  UIMAD UR6, UR10, UR7, UR11 ;  /* 0x000000070a0672a4 */ /* 0x000fc8000f8e020b */
[----:B------:R-:W-:Y:S02]  /*14d70*/  UIADD3 UR6, UR5, UR6, URZ ;  /* 0x0000000605067290 */ /* 0x000fe4000fffe03f */
.L_x_2058:
        /* <DEDUP_REMOVED lines=19> */
.L_x_1951:
[----:B------:R-:W-:Y:S01]  /*14eb0*/  HFMA2.MMA R65, -RZ, RZ, 0, 5.9604644775390625e-08 ;  /* 0x00000001ff417435 */ /* 0x000fe200000001ff */
[----:B------:R-:W-:-:S02]  /*14ec0*/  MOV R71, R68 ;  /* 0x0000004400477202 */ /* 0x000fc40000000f00 */
[----:B------:R-:W-:Y:S02]  /*14ed0*/  MOV R213, RZ ;  /* 0x000000ff00d57202 */ /* 0x000fe40000000f00 */
[----:B------:R-:W-:Y:S02]  /*14ee0*/  MOV R212, 0xffffffff ;  /* 0xffffffff00d47802 */ /* 0x000fe40000000f00 */
[----:B------:R-:W-:Y:S02]  /*14ef0*/  MOV R64, 0x14f10 ;  /* 0x00014f1000407802 */ /* 0x000fe40000000f00 */
[----:B0----5:R-:W-:Y:S05]  /*14f00*/  CALL.REL.NOINC `($__internal_47_$__cuda_sm70_shflsync_up) ;  /* 0x00001e3000007944 */ /* 0x021fea0003c00000 */
[----:B-1----:R-:W-:Y:S01]  /*14f10*/  MOV R66, R71 ;  /* 0x0000004700427202 */ /* 0x002fe20000000f00 */
[----:B------:R-:W-:Y:S05]  /*14f20*/  BRA `(.L_x_2059) ;  /* 0xffff691000007947 */ /* 0x000fea000383ffff */
.L_x_1952:
[----:B------:R-:W-:Y:S01]  /*14f30*/  HFMA2.MMA R65, -RZ, RZ, 0, 5.9604644775390625e-08 ;  /* 0x00000001ff417435 */ /* 0x000fe200000001ff */
[----:B------:R-:W-:Y:S02]  /*14f40*/  MOV R71, R69 ;  /* 0x0000004500477202 */ /* 0x000fe40000000f00 */
[----:B------:R-:W-:Y:S02]  /*14f50*/  MOV R213, RZ ;  /* 0x000000ff00d57202 */ /* 0x000fe40000000f00 */
[----:B------:R-:W-:-:S02]  /*14f60*/  MOV R212, 0xffffffff ;  /* 0xffffffff00d47802 */ /* 0x000fc40000000f00 */
[----:B------:R-:W-:Y:S02]  /*14f70*/  MOV R64, 0x14f90 ;  /* 0x00014f9000407802 */ /* 0x000fe40000000f00 */
[----:B012--5:R-:W-:Y:S05]  /*14f80*/  CALL.REL.NOINC `($__internal_47_$__cuda_sm70_shflsync_up) ;  /* 0x00001db000007944 */ /* 0x027fea0003c00000 */
[----:B------:R-:W-:Y:S01]  /*14f90*/  HFMA2.MMA R65, -RZ, RZ, 0, 5.9604644775390625e-08 ;  /* 0x00000001ff417435 */ /* 0x000fe200000001ff */
[----:B-1----:R-:W-:Y:S02]  /*14fa0*/  MOV R67, R71 ;  /* 0x0000004700437202 */ /* 0x002fe40000000f00 */
[----:B------:R-:W-:Y:S02]  /*14fb0*/  MOV R71, R211 ;  /* 0x000000d300477202 */ /* 0x000fe40000000f00 */
[----:B------:R-:W-:Y:S02]  /*14fc0*/  MOV R213, RZ ;  /* 0x000000ff00d57202 */ /* 0x000fe40000000f00 */
[----:B------:R-:W-:Y:S02]  /*14fd0*/  MOV R212, 0xffffffff ;  /* 0xffffffff00d47802 */ /* 0x000fe40000000f00 */
[----:B------:R-:W-:Y:S02]  /*14fe0*/  MOV R64, 0x15000 ;  /* 0x0001500000407802 */ /* 0x000fe40000000f00 */
[----:B------:R-:W-:Y:S05]  /*14ff0*/  CALL.REL.NOINC `($__internal_47_$__cuda_sm70_shflsync_up) ;  /* 0x00001d4000007944 */ /* 0x000fea0003c00000 */
[----:B------:R-:W-:Y:S01]  /*15000*/  HFMA2.MMA R65, -RZ, RZ, 0, 5.9604644775390625e-08 ;  /* 0x00000001ff417435 */ /* 0x000fe200000001ff */
[----:B-1----:R-:W-:-:S02]  /*15010*/  MOV R70, R71 ;  /* 0x0000004700467202 */ /* 0x002fc40000000f00 */
[----:B------:R-:W-:Y:S02]  /*15020*/  MOV R71, R210 ;  /* 0x000000d200477202 */ /* 0x000fe40000000f00 */
[----:B------:R-:W-:Y:S02]  /*15030*/  MOV R213, RZ ;  /* 0x000000ff00d57202 */ /* 0x000fe40000000f00 */
[----:B------:R-:W-:Y:S02]  /*15040*/  MOV R212, 0xffffffff ;  /* 0xffffffff00d47802 */ /* 0x000fe40000000f00 */
[----:B------:R-:W-:Y:S02]  /*15050*/  MOV R64, 0x15070 ;  /* 0x0001507000407802 */ /* 0x000fe40000000f00 */
[----:B------:R-:W-:Y:S05]  /*15060*/  CALL.REL.NOINC `($__internal_47_$__cuda_sm70_shflsync_up) ;  /* 0x00001cd000007944 */ /* 0x000fea0003c00000 */
        /* <DEDUP_REMOVED lines=20> */
[----:B------:R-:W-:Y:S05]  /*151b0*/  CALL.REL.NOINC `($__internal_47_$__cuda_sm70_shflsync_up) ;  /* 0x00001b8000007944 */ /* 0x000fea0003c00000 */
[----:B------:R-:W-:Y:S01]  /*151c0*/  HFMA2.MMA R65, -RZ, RZ, 0, 1.1920928955078125e-07 ;  /* 0x00000002ff417435 */ /* 0x000fe200000001ff */
[----:B-1----:R-:W-:Y:S02]  /*151d0*/  MOV R66, R71 ;  /* 0x0000004700427202 */ /* 0x002fe40000000f00 */
[----:B------:R-:W-:Y:S02]  /*151e0*/  MOV R71, R69 ;  /* 0x0000004500477202 */ /* 0x000fe40000000f00 */
[----:B------:R-:W-:Y:S02]  /*151f0*/  MOV R213, RZ ;  /* 0x000000ff00d57202 */ /* 0x000fe40000000f00 */
[----:B------:R-:W-:-:S02]  /*15200*/  MOV R212, 0xffffffff ;  /* 0xffffffff00d47802 */ /* 0x000fc40000000f00 */
[----:B------:R-:W-:Y:S02]  /*15210*/  MOV R64, 0x15230 ;  /* 0x0001523000407802 */ /* 0x000fe40000000f00 */
[----:B------:R-:W-:Y:S05]  /*15220*/  CALL.REL.NOINC `($__internal_47_$__cuda_sm70_shflsync_up) ;  /* 0x00001b1000007944 */ /* 0x000fea0003c00000 */
[----:B------:R-:W-:Y:S01]  /*15230*/  HFMA2.MMA R65, -RZ, RZ, 0, 1.1920928955078125e-07 ;  /* 0x00000002ff417435 */ /* 0x000fe200000001ff */
[----:B-1----:R-:W-:Y:S02]  /*15240*/  MOV R67, R71 ;  /* 0x0000004700437202 */ /* 0x002fe40000000f00 */
[----:B------:R-:W-:Y:S02]  /*15250*/  MOV R71, R211 ;  /* 0x000000d300477202 */ /* 0x000fe40000000f00 */
[----:B------:R-:W-:Y:S02]  /*15260*/  MOV R213, RZ ;  /* 0x000000ff00d57202 */ /* 0x000fe40000000f00 */
[----:B------:R-:W-:Y:S02]  /*15270*/  MOV R212, 0xffffffff ;  /* 0xffffffff00d47802 */ /* 0x000fe40000000f00 */
[----:B------:R-:W-:Y:S02]  /*15280*/  MOV R64, 0x152a0 ;  /* 0x000152a000407802 */ /* 0x000fe40000000f00 */
[----:B------:R-:W-:Y:S05]  /*15290*/  CALL.REL.NOINC `($__internal_47_$__cuda_sm70_shflsync_up) ;  /* 0x00001aa000007944 */ /* 0x000fea0003c00000 */
[----:B------:R-:W-:Y:S01]  /*152a0*/  HFMA2.MMA R65, -RZ, RZ, 0, 1.1920928955078125e-07 ;  /* 0x00000002ff417435 */ /* 0x000fe200000001ff */
[----:B-1----:R-:W-:-:S02]  /*152b0*/  MOV R70, R71 ;  /* 0x0000004700467202 */ /* 0x002fc40000000f00 */
[----:B------:R-:W-:Y:S02]  /*152c0*/  MOV R71, R210 ;  /* 0x000000d200477202 */ /* 0x000fe40000000f00 */
[----:B------:R-:W-:Y:S02]  /*152d0*/  MOV R213, RZ ;  /* 0x000000ff00d57202 */ /* 0x000fe40000000f00 */
[----:B------:R-:W-:Y:S02]  /*152e0*/  MOV R212, 0xffffffff ;  /* 0xffffffff00d47802 */ /* 0x000fe40000000f00 */
[----:B------:R-:W-:Y:S02]  /*152f0*/  MOV R64, 0x15310 ;  /* 0x0001531000407802 */ /* 0x000fe40000000f00 */
[----:B------:R-:W-:Y:S05]  /*15300*/  CALL.REL.NOINC `($__internal_47_$__cuda_sm70_shflsync_up) ;  /* 0x00001a3000007944 */ /* 0x000fea0003c00000 */
        /* <DEDUP_REMOVED lines=18> */
[----:B------:R-:W-:Y:S05]  /*15430*/  CALL.REL.NOINC `($__internal_47_$__cuda_sm70_shflsync_up) ;  /* 0x0000190000007944 */ /* 0x000fea0003c00000 */
[----:B------:R-:W-:Y:S01]  /*15440*/  HFMA2.MMA R65, -RZ, RZ, 0, 2.384185791015625e-07 ;  /* 0x00000004ff417435 */ /* 0x000fe200000001ff */
[----:B-1----:R-:W-:Y:S02]  /*15450*/  MOV R66, R71 ;  /* 0x0000004700427202 */ /* 0x002fe40000000f00 */
[----:B------:R-:W-:Y:S02]  /*15460*/  MOV R71, R69 ;  /* 0x0000004500477202 */ /* 0x000fe40000000f00 */
[----:B------:R-:W-:Y:S02]  /*15470*/  MOV R213, RZ ;  /* 0x000000ff00d57202 */ /* 0x000fe40000000f00 */
[----:B------:R-:W-:Y:S02]  /*15480*/  MOV R212, 0xffffffff ;  /* 0xffffffff00d47802 */ /* 0x000fe40000000f00 */
[----:B------:R-:W-:Y:S02]  /*15490*/  MOV R64, 0x154b0 ;  /* 0x000154b000407802 */ /* 0x000fe40000000f00 */
[----:B------:R-:W-:Y:S05]  /*154a0*/  CALL.REL.NOINC `($__internal_47_$__cuda_sm70_shflsync_up) ;  /* 0x0000189000007944 */ /* 0x000fea0003c00000 */
[----:B------:R-:W-:Y:S01]  /*154b0*/  HFMA2.MMA R65, -RZ, RZ, 0, 2.384185791015625e-07 ;  /* 0x00000004ff417435 */ /* 0x000fe200000001ff */
[----:B-1----:R-:W-:-:S02]  /*154c0*/  MOV R67, R71 ;  /* 0x0000004700437202 */ /* 0x002fc40000000f00 */
[----:B------:R-:W-:Y:S02]  /*154d0*/  MOV R71, R70 ;  /* 0x0000004600477202 */ /* 0x000fe40000000f00 */
[----:B------:R-:W-:Y:S02]  /*154e0*/  MOV R213, RZ ;  /* 0x000000ff00d57202 */ /* 0x000fe40000000f00 */
[----:B------:R-:W-:Y:S02]  /*154f0*/  MOV R212, 0xffffffff ;  /* 0xffffffff00d47802 */ /* 0x000fe40000000f00 */
[----:B------:R-:W-:Y:S02]  /*15500*/  MOV R64, 0x15520 ;  /* 0x0001552000407802 */ /* 0x000fe40000000f00 */
[----:B------:R-:W-:Y:S05]  /*15510*/  CALL.REL.NOINC `($__internal_47_$__cuda_sm70_shflsync_up) ;  /* 0x0000182000007944 */ /* 0x000fea0003c00000 */
[----:B------:R-:W-:Y:S01]  /*15520*/  HFMA2.MMA R65, -RZ, RZ, 0, 2.384185791015625e-07 ;  /* 0x00000004ff417435 */ /* 0x000fe200000001ff */
[----:B-1----:R-:W-:Y:S02]  /*15530*/  MOV R211, R71 ;  /* 0x0000004700d37202 */ /* 0x002fe40000000f00 */
[----:B------:R-:W-:Y:S02]  /*15540*/  MOV R71, R210 ;  /* 0x000000d200477202 */ /* 0x000fe40000000f00 */
[----:B------:R-:W-:-:S02]  /*15550*/  MOV R213, RZ ;  /* 0x000000ff00d57202 */ /* 0x000fc40000000f00 */
[----:B------:R-:W-:Y:S02]  /*15560*/  MOV R212, 0xffffffff ;  /* 0xffffffff00d47802 */ /* 0x000fe40000000f00 */
[----:B------:R-:W-:Y:S02]  /*15570*/  MOV R64, 0x15590 ;  /* 0x0001559000407802 */ /* 0x000fe40000000f00 */
[----:B------:R-:W-:Y:S05]  /*15580*/  CALL.REL.NOINC `($__internal_47_$__cuda_sm70_shflsync_up) ;  /* 0x000017b000007944 */ /* 0x000fea0003c00000 */
        /* <DEDUP_REMOVED lines=17> */
[----:B------:R-:W-:Y:S05]  /*156a0*/  CALL.REL.NOINC `($__internal_47_$__cuda_sm70_shflsync_up) ;  /* 0x0000169000007944 */ /* 0x000fea0003c00000 */
[----:B------:R-:W-:Y:S01]  /*156b0*/  HFMA2.MMA R65, -RZ, RZ, 0, 4.76837158203125e-07 ;  /* 0x00000008ff417435 */ /* 0x000fe200000001ff */
[----:B-1----:R-:W-:-:S02]  /*156c0*/  MOV R66, R71 ;  /* 0x0000004700427202 */ /* 0x002fc40000000f00 */
[----:B------:R-:W-:Y:S02]  /*156d0*/  MOV R71, R67 ;  /* 0x0000004300477202 */ /* 0x000fe40000000f00 */
[----:B------:R-:W-:Y:S02]  /*156e0*/  MOV R213, RZ ;  /* 0x000000ff00d57202 */ /* 0x000fe40000000f00 */
[----:B------:R-:W-:Y:S02]  /*156f0*/  MOV R212, 0xffffffff ;  /* 0xffffffff00d47802 */ /* 0x000fe40000000f00 */
[----:B------:R-:W-:Y:S02]  /*15700*/  MOV R64, 0x15720 ;  /* 0x0001572000407802 */ /* 0x000fe40000000f00 */
[----:B------:R-:W-:Y:S05]  /*15710*/  CALL.REL.NOINC `($__internal_47_$__cuda_sm70_shflsync_up) ;  /* 0x0000162000007944 */ /* 0x000fea0003c00000 */
[----:B------:R-:W-:Y:S01]  /*15720*/  HFMA2.MMA R65, -RZ, RZ, 0, 4.76837158203125e-07 ;  /* 0x00000008ff417435 */ /* 0x000fe200000001ff */
[----:B-1----:R-:W-:Y:S02]  /*15730*/  MOV R69, R71 ;  /* 0x0000004700457202 */ /* 0x002fe40000000f00 */
[----:B------:R-:W-:Y:S02]  /*15740*/  MOV R71, R70 ;  /* 0x0000004600477202 */ /* 0x000fe40000000f00 */
[----:B------:R-:W-:-:S02]  /*15750*/  MOV R213, RZ ;  /* 0x000000ff00d57202 */ /* 0x000fc40000000f00 */
[----:B------:R-:W-:Y:S02]  /*15760*/  MOV R212, 0xffffffff ;  /* 0xffffffff00d47802 */ /* 0x000fe40000000f00 */
[----:B------:R-:W-:Y:S02]  /*15770*/  MOV R64, 0x15790 ;  /* 0x0001579000407802 */ /* 0x000fe40000000f00 */
[----:B------:R-:W-:Y:S05]  /*15780*/  CALL.REL.NOINC `($__internal_47_$__cuda_sm70_shflsync_up) ;  /* 0x000015b000007944 */ /* 0x000fea0003c00000 */
[----:B------:R-:W-:Y:S01]  /*15790*/  HFMA2.MMA R65, -RZ, RZ, 0, 4.76837158203125e-07 ;  /* 0x00000008ff417435 */ /* 0x000fe200000001ff */
[----:B-1----:R-:W-:Y:S02]  /*157a0*/  MOV R211, R71 ;  /* 0x0000004700d37202 */ /* 0x002fe40000000f00 */
[----:B------:R-:W-:Y:S02]  /*157b0*/  MOV R71, R210 ;  /* 0x000000d200477202 */ /* 0x000fe40000000f00 */
[----:B------:R-:W-:Y:S02]  /*157c0*/  MOV R213, RZ ;  /* 0x000000ff00d57202 */ /* 0x000fe40000000f00 */
[----:B------:R-:W-:Y:S02]  /*157d0*/  MOV R212, 0xffffffff ;  /* 0xffffffff00d47802 */ /* 0x000fe40000000f00 */
[----:B------:R-:W-:-:S02]  /*157e0*/  MOV R64, 0x15800 ;  /* 0x0001580000407802 */ /* 0x000fc40000000f00 */
[----:B------:R-:W-:Y:S05]  /*157f0*/  CALL.REL.NOINC `($__internal_47_$__cuda_sm70_shflsync_up) ;  /* 0x0000154000007944 */ /* 0x000fea0003c00000 */
        /* <DEDUP_REMOVED lines=19> */
[----:B------:R-:W-:Y:S05]  /*15930*/  CALL.REL.NOINC `($__internal_47_$__cuda_sm70_shflsync_up) ;  /* 0x0000140000007944 */ /* 0x000fea0003c00000 */
[----:B------:R-:W-:Y:S01]  /*15940*/  HFMA2.MMA R65, -RZ, RZ, 0, 9.5367431640625e-07 ;  /* 0x00000010ff417435 */ /* 0x000fe200000001ff */
[----:B-1----:R-:W-:Y:S02]  /*15950*/  MOV R66, R71 ;  /* 0x0000004700427202 */ /* 0x002fe40000000f00 */
[----:B------:R-:W-:Y:S02]  /*15960*/  MOV R71, R67 ;  /* 0x0000004300477202 */ /* 0x000fe40000000f00 */
[----:B------:R-:W-:Y:S02]  /*15970*/  MOV R213, RZ ;  /* 0x000000ff00d57202 */ /* 0x000fe40000000f00 */
[----:B------:R-:W-:Y:S02]  /*15980*/  MOV R212, 0xffffffff ;  /* 0xffffffff00d47802 */ /* 0x000fe40000000f00 */
[----:B------:R-:W-:-:S02]  /*15990*/  MOV R64, 0x159b0 ;  /* 0x000159b000407802 */ /* 0x000fc40000000f00 */
[----:B------:R-:W-:Y:S05]  /*159a0*/  CALL.REL.NOINC `($__internal_47_$__cuda_sm70_shflsync_up) ;  /* 0x0000139000007944 */ /* 0x000fea0003c00000 */
[----:B------:R-:W-:Y:S01]  /*159b0*/  HFMA2.MMA R65, -RZ, RZ, 0, 9.5367431640625e-07 ;  /* 0x00000010ff417435 */ /* 0x000fe200000001ff */
[----:B-1----:R-:W-:-:S02]  /*159c0*/  MOV R67, R71 ;  /* 0x0000004700437202 */ /* 0x002fc40000000f00 */
[----:B------:R-:W-:Y:S02]  /*159d0*/  MOV R71, R70 ;  /* 0x0000004600477202 */ /* 0x000fe40000000f00 */
[----:B------:R-:W-:Y:S02]  /*159e0*/  MOV R213, RZ ;  /* 0x000000ff00d57202 */ /* 0x000fe40000000f00 */
[----:B------:R-:W-:Y:S02]  /*159f0*/  MOV R212, 0xffffffff ;  /* 0xffffffff00d47802 */ /* 0x000fe40000000f00 */
[----:B------:R-:W-:Y:S02]  /*15a00*/  MOV R64, 0x15a20 ;  /* 0x00015a2000407802 */ /* 0x000fe40000000f00 */
[----:B------:R-:W-:Y:S05]  /*15a10*/  CALL.REL.NOINC `($__internal_47_$__cuda_sm70_shflsync_up) ;  /* 0x0000132000007944 */ /* 0x000fea0003c00000 */
[----:B------:R-:W-:Y:S01]  /*15a20*/  HFMA2.MMA R65, -RZ, RZ, 0, 9.5367431640625e-07 ;  /* 0x00000010ff417435 */ /* 0x000fe200000001ff */
[----:B-1----:R-:W-:Y:S02]  /*15a30*/  MOV R70, R71 ;  /* 0x0000004700467202 */ /* 0x002fe40000000f00 */
[----:B------:R-:W-:Y:S02]  /*15a40*/  MOV R71, R210 ;  /* 0x000000d200477202 */ /* 0x000fe40000000f00 */
[----:B------:R-:W-:-:S02]  /*15a50*/  MOV R213, RZ ;  /* 0x000000ff00d57202 */ /* 0x000fc40000000f00 */
[----:B------:R-:W-:Y:S02]  /*15a60*/  MOV R212, 0xffffffff ;  /* 0xffffffff00d47802 */ /* 0x000fe40000000f00 */
[----:B------:R-:W-:Y:S02]  /*15a70*/  MOV R64, 0x15a90 ;  /* 0x00015a9000407802 */ /* 0x000fe40000000f00 */
[----:B------:R-:W-:Y:S05]  /*15a80*/  CALL.REL.NOINC `($__internal_47_$__cuda_sm70_shflsync_up) ;  /* 0x000012b000007944 */ /* 0x000fea0003c00000 */
[----:B-1----:R-:W-:Y:S01]  /*15a90*/  MOV R64, R71 ;  /* 0x0000004700407202 */ /* 0x002fe20000000f00 */
[----:B------:R-:W-:Y:S05]  /*15aa0*/  BRA `(.L_x_2060) ;  /* 0xffff61d000007947 */ /* 0x000fea000383ffff */
.L_x_1957:
[----:B------:R-:W-:Y:S01]  /*15ab0*/  HFMA2.MMA R65, -RZ, RZ, 0, 5.9604644775390625e-08 ;  /* 0x00000001ff417435 */ /* 0x000fe200000001ff */
[----:B------:R-:W-:Y:S02]  /*15ac0*/  MOV R213, RZ ;  /* 0x000000ff00d57202 */ /* 0x000fe40000000f00 */
[----:B------:R-:W-:Y:S02]  /*15ad0*/  MOV R212, 0xffffffff ;  /* 0xffffffff00d47802 */ /* 0x000fe40000000f00 */
[----:B------:R-:W-:Y:S02]  /*15ae0*/  MOV R64, 0x15b00 ;  /* 0x00015b0000407802 */ /* 0x000fe40000000f00 */
[----:B01---5:R-:W-:Y:S05]  /*15af0*/  CALL.REL.NOINC `($__internal_47_$__cuda_sm70_shflsync_up) ;  /* 0x0000124000007944 */ /* 0x023fea0003c00000 */
[----:B------:R-:W-:Y:S01]  /*15b00*/  HFMA2.MMA R65, -RZ, RZ, 0, 5.9604644775390625e-08 ;  /* 0x00000001ff417435 */ /* 0x000fe200000001ff */
[----:B-1----:R-:W-:Y:S02]  /*15b10*/  MOV R66, R71 ;  /* 0x0000004700427202 */ /* 0x002fe40000000f00 */
[----:B------:R-:W-:-:S02]  /*15b20*/  MOV R71, R69 ;  /* 0x0000004500477202 */ /* 0x000fc40000000f00 */
[----:B------:R-:W-:Y:S02]  /*15b30*/  MOV R213, RZ ;  /* 0x000000ff00d57202 */ /* 0x000fe40000000f00 */
[----:B------:R-:W-:Y:S02]  /*15b40*/  MOV R212, 0xffffffff ;  /* 0xffffffff00d47802 */ /* 0x000fe40000000f00 */
[----:B------:R-:W-:Y:S02]  /*15b50*/  MOV R64, 0x15b70 ;  /* 0x00015b7000407802 */ /* 0x000fe40000000f00 */
[----:B------:R-:W-:Y:S05]  /*15b60*/  CALL.REL.NOINC `($__internal_47_$__cuda_sm70_shflsync_up) ;  /* 0x000011d000007944 */ /* 0x000fea0003c00000 */
[----:B------:R-:W-:Y:S01]  /*15b70*/  HFMA2.MMA R65, -RZ, RZ, 0, 5.9604644775390625e-08 ;  /* 0x00000001ff417435 */ /* 0x000fe200000001ff */
[----:B-1----:R-:W-:Y:S02]  /*15b80*/  MOV R69, R71 ;  /* 0x0000004700457202 */ /* 0x002fe40000000f00 */
[----:B------:R-:W-:Y:S02]  /*15b90*/  MOV R71, R68 ;  /* 0x0000004400477202 */ /* 0x000fe40000000f00 */
[----:B------:R-:W-:Y:S02]  /*15ba0*/  MOV R213, RZ ;  /* 0x000000ff00d57202 */ /* 0x000fe40000000f00 */
[----:B------:R-:W-:-:S02]  /*15bb0*/  MOV R212, 0xffffffff ;  /* 0xffffffff00d47802 */ /* 0x000fc40000000f00 */
[----:B------:R-:W-:Y:S02]  /*15bc0*/  MOV R64, 0x15be0 ;  /* 0x00015be000407802 */ /* 0x000fe40000000f00 */
[----:B------:R-:W-:Y:S05]  /*15bd0*/  CALL.REL.NOINC `($__internal_47_$__cuda_sm70_shflsync_up) ;  /* 0x0000116000007944 */ /* 0x000fea0003c00000 */
[----:B------:R-:W-:Y:S01]  /*15be0*/  HFMA2.MMA R65, -RZ, RZ, 0, 5.9604644775390625e-08 ;  /* 0x00000001ff417435 */ /* 0x000fe200000001ff */
[----:B-1----:R-:W-:Y:S02]  /*15bf0*/  MOV R68, R71 ;  /* 0x0000004700447202 */ /* 0x002fe40000000f00 */
[----:B------:R-:W-:Y:S02]  /*15c00*/  MOV R71, R67 ;  /* 0x0000004300477202 */ /* 0x000fe40000000f00 */
[----:B------:R-:W-:Y:S02]  /*15c10*/  MOV R213, RZ ;  /* 0x000000ff00d57202 */ /* 0x000fe40000000f00 */
[----:B------:R-:W-:Y:S02]  /*15c20*/  MOV R212, 0xffffffff ;  /* 0xffffffff00d47802 */ /* 0x000fe40000000f00 */
[----:B------:R-:W-:Y:S02]  /*15c30*/  MOV R64, 0x15c50 ;  /* 0x00015c5000407802 */ /* 0x000fe40000000f00 */
[----:B------:R-:W-:Y:S05]  /*15c40*/  CALL.REL.NOINC `($__internal_47_$__cuda_sm70_shflsync_up) ;  /* 0x000010f000007944 */ /* 0x000fea0003c00000 */
[----:B------:R-:W-:Y:S02]  /*15c50*/  MOV R64, R60 ;  /* 0x0000003c00407202 */ /* 0x000fe40000000f00 */
[----:B------:R-:W-:Y:S01]  /*15c60*/  MOV R60, R66 ;  /* 0x00000042003c7202 */ /* 0x000fe20000000f00 */
[----:B------:R-:W-:Y:S01]  /*15c70*/  HFMA2.MMA R66, -RZ, RZ, 0, 0 ;  /* 0x00000000ff427435 */ /* 0x000fe200000001ff */
[----:B------:R-:W-:-:S02]  /*15c80*/  MOV R247, 0xffffffff ;  /* 0xffffffff00f77802 */ /* 0x000fc40000000f00 */
[----:B------:R-:W-:-:S03]  /*15c90*/  MOV R65, 0x15cb0 ;  /* 0x00015cb000417802 */ /* 0x000fc60000000f00 */
[----:B-1----:R-:W-:Y:S05]  /*15ca0*/  CALL.REL.NOINC `($__internal_46_$__cuda_sm70_shflsync_idx_p) ;  /* 0x0000102000007944 */ /* 0x002fea0003c00000 */
[----:B-1----:R-:W-:Y:S01]  /*15cb0*/  MOV R70, R66 ;  /* 0x0000004200467202 */ /* 0x002fe20000000f00 */
[----:B------:R-:W-:Y:S01]  /*15cc0*/  HFMA2.MMA R66, -RZ, RZ, 0, 0 ;  /* 0x00000000ff427435 */ /* 0x000fe200000001ff */
[----:B------:R-:W-:Y:S02]  /*15cd0*/  MOV R64, R61 ;  /* 0x0000003d00407202 */ /* 0x000fe40000000f00 */
[----:B------:R-:W-:Y:S02]  /*15ce0*/  MOV R247, 0xffffffff ;  /* 0xffffffff00f77802 */ /* 0x000fe40000000f00 */
[----:B------:R-:W-:Y:S02]  /*15cf0*/  MOV R65, 0x15d10 ;  /* 0x00015d1000417802 */ /* 0x000fe40000000f00 */
[----:B0-----:R-:W-:Y:S05]  /*15d00*/  CALL.REL.NOINC `($__internal_46_$__cuda_sm70_shflsync_idx_p) ;  /* 0x00000fc000007944 */ /* 0x001fea0003c00000 */
[----:B-1----:R-:W-:Y:S01]  /*15d10*/  MOV R61, R66 ;  /* 0x00000042003d7202 */ /* 0x002fe20000000f00 */
[----:B------:R-:W-:Y:S01]  /*15d20*/  HFMA2.MMA R66, -RZ, RZ, 0, 0 ;  /* 0x00000000ff427435 */ /* 0x000fe200000001ff */
[----:B------:R-:W-:Y:S02]  /*15d30*/  MOV R64, R62 ;  /* 0x0000003e00407202 */ /* 0x000fe40000000f00 */
[----:B------:R-:W-:-:S02]  /*15d40*/  MOV R247, 0xffffffff ;  /* 0xffffffff00f77802 */ /* 0x000fc40000000f00 */
[----:B------:R-:W-:Y:S02]  /*15d50*/  MOV R65, 0x15d70 ;  /* 0x00015d7000417802 */ /* 0x000fe40000000f00 */
[----:B0-----:R-:W-:Y:S05]  /*15d60*/  CALL.REL.NOINC `($__internal_46_$__cuda_sm70_shflsync_idx_p) ;  /* 0x00000f6000007944 */ /* 0x001fea0003c00000 */
[----:B-1----:R-:W-:Y:S01]  /*15d70*/  MOV R62, R66 ;  /* 0x00000042003e7202 */ /* 0x002fe20000000f00 */
[----:B------:R-:W-:Y:S01]  /*15d80*/  HFMA2.MMA R66, -RZ, RZ, 0, 0 ;  /* 0x00000000ff427435 */ /* 0x000fe200000001ff */
[----:B------:R-:W-:Y:S02]  /*15d90*/  MOV R64, R63 ;  /* 0x0000003f00407202 */ /* 0x000fe40000000f00 */
[----:B------:R-:W-:Y:S02]  /*15da0*/  MOV R247, 0xffffffff ;  /* 0xffffffff00f77802 */ /* 0x000fe40000000f00 */
[----:B------:R-:W-:Y:S02]  /*15db0*/  MOV R65, 0x15dd0 ;  /* 0x00015dd000417802 */ /* 0x000fe40000000f00 */
[----:B0-----:R-:W-:Y:S05]  /*15dc0*/  CALL.REL.NOINC `($__internal_46_$__cuda_sm70_shflsync_idx_p) ;  /* 0x00000f0000007944 */ /* 0x001fea0003c00000 */
[----:B-1----:R-:W-:Y:S01]  /*15dd0*/  MOV R63, R66 ;  /* 0x00000042003f7202 */ /* 0x002fe20000000f00 */
[----:B0-----:R-:W-:Y:S05]  /*15de0*/  BRA `(.L_x_2061) ;  /* 0xffff619000007947 */ /* 0x001fea000383ffff */
.L_x_1960:
[----:B------:R-:W-:Y:S01]  /*15df0*/  HFMA2.MMA R66, -RZ, RZ, 0, 5.9604644775390625e-08 ;  /* 0x00000001ff427435 */ /* 0x000fe200000001ff */
[----:B------:R-:W-:Y:S02]  /*15e00*/  MOV R75, R71 ;  /* 0x00000047004b7202 */ /* 0x000fe40000000f00 */
[----:B------:R-:W-:-:S02]  /*15e10*/  MOV R76, 0x1f ;  /* 0x0000001f004c7802 */ /* 0x000fc40000000f00 */
[----:B------:R-:W-:Y:S02]  /*15e20*/  MOV R65, 0xffffffff ;  /* 0xffffffff00417802 */ /* 0x000fe40000000f00 */
[----:B------:R-:W-:Y:S02]  /*15e30*/  MOV R64, 0x15e50 ;  /* 0x00015e5000407802 */ /* 0x000fe40000000f00 */
[----:B0-----:R-:W-:Y:S05]  /*15e40*/  CALL.REL.NOINC `($__internal_45_$__cuda_sm70_shflsync_down) ;  /* 0x00000e4000007944 */ /* 0x001fea0003c00000 */
[----:B-1----:R-:W-:Y:S01]  /*15e50*/  MOV R67, R66 ;  /* 0x0000004200437202 */ /* 0x002fe20000000f00 */
[----:B------:R-:W-:Y:S05]  /*15e60*/  BRA `(.L_x_2062) ;  /* 0xffff774000007947 */ /* 0x000fea000383ffff */
.L_x_1961:
[----:B------:R-:W-:Y:S01]  /*15e70*/  HFMA2.MMA R66, -RZ, RZ, 0, 5.9604644775390625e-08 ;  /* 0x00000001ff427435 */ /* 0x000fe200000001ff */
[----:B------:R-:W-:Y:S02]  /*15e80*/  MOV R75, R69 ;  /* 0x00000045004b7202 */ /* 0x000fe40000000f00 */
[----:B------:R-:W-:Y:S02]  /*15e90*/  MOV R76, 0x1f ;  /* 0x0000001f004c7802 */ /* 0x000fe40000000f00 */
[----:B------:R-:W-:Y:S02]  /*15ea0*/  MOV R65, 0xffffffff ;  /* 0xffffffff00417802 */ /* 0x000fe40000000f00 */
[----:B------:R-:W-:-:S02]  /*15eb0*/  MOV R64, 0x15ed0 ;  /* 0x00015ed000407802 */ /* 0x000fc40000000f00 */
[----:B012---:R-:W-:Y:S05]  /*15ec0*/  CALL.REL.NOINC `($__internal_45_$__cuda_sm70_shflsync_down) ;  /* 0x00000dc000007944 */ /* 0x007fea0003c00000 */
[----:B-1----:R-:W-:Y:S01]  /*15ed0*/  MOV R69, R66 ;  /* 0x0000004200457202 */ /* 0x002fe20000000f00 */
[----:B------:R-:W-:Y:S01]  /*15ee0*/  HFMA2.MMA R66, -RZ, RZ, 0, 5.9604644775390625e-08 ;  /* 0x00000001ff427435 */ /* 0x000fe200000001ff */
[----:B------:R-:W-:-:S02]  /*15ef0*/  MOV R75, R68 ;  /* 0x00000044004b7202 */ /* 0x000fc40000000f00 */
[----:B------:R-:W-:Y:S02]  /*15f00*/  MOV R76, 0x1f ;  /* 0x0000001f004c7802 */ /* 0x000fe40000000f00 */
[----:B------:R-:W-:Y:S02]  /*15f10*/  MOV R65, 0xffffffff ;  /* 0xffffffff00417802 */ /* 0x000fe40000000f00 */
[----:B------:R-:W-:Y:S02]  /*15f20*/  MOV R64, 0x15f40 ;  /* 0x00015f4000407802 */ /* 0x000fe40000000f00 */
[----:B------:R-:W-:Y:S05]  /*15f30*/  CALL.REL.NOINC `($__internal_45_$__cuda_sm70_shflsync_down) ;  /* 0x00000d5000007944 */ /* 0x000fea0003c00000 */
[----:B-1----:R-:W-:Y:S01]  /*15f40*/  MOV R73, R66 ;  /* 0x0000004200497202 */ /* 0x002fe20000000f00 */
[----:B------:R-:W-:Y:S01]  /*15f50*/  HFMA2.MMA R66, -RZ, RZ, 0, 5.9604644775390625e-08 ;  /* 0x00000001ff427435 */ /* 0x000fe200000001ff */
[----:B------:R-:W-:Y:S02]  /*15f60*/  MOV R75, R70 ;  /* 0x00000046004b7202 */ /* 0x000fe40000000f00 */
[----:B------:R-:W-:Y:S02]  /*15f70*/  MOV R76, 0x1f ;  /* 0x0000001f004c7802 */ /* 0x000fe40000000f00 */
[----:B------:R-:W-:-:S02]  /*15f80*/  MOV R65, 0xffffffff ;  /* 0xffffffff00417802 */ /* 0x000fc40000000f00 */
[----:B------:R-:W-:Y:S02]  /*15f90*/  MOV R64, 0x15fb0 ;  /* 0x00015fb000407802 */ /* 0x000fe40000000f00 */
[----:B------:R-:W-:Y:S05]  /*15fa0*/  CALL.REL.NOINC `($__internal_45_$__cuda_sm70_shflsync_down) ;  /* 0x00000ce000007944 */ /* 0x000fea0003c00000 */
[----:B-1----:R-:W-:Y:S01]  /*15fb0*/  MOV R64, R66 ;  /* 0x0000004200407202 */ /* 0x002fe20000000f00 */
[----:B------:R-:W-:Y:S05]  /*15fc0*/  BRA `(.L_x_2063) ;  /* 0xffff762000007947 */ /* 0x000fea000383ffff */
.L_x_1964:
[----:B------:R-:W-:Y:S01]  /*15fd0*/  HFMA2.MMA R66, -RZ, RZ, 0, 1.1920928955078125e-07 ;  /* 0x00000002ff427435 */ /* 0x000fe200000001ff */
[----:B------:R-:W-:Y:S02]  /*15fe0*/  MOV R75, R71 ;  /* 0x00000047004b7202 */ /* 0x000fe40000000f00 */
[----:B------:R-:W-:Y:S02]  /*15ff0*/  MOV R76, 0x1f ;  /* 0x0000001f004c7802 */ /* 0x000fe40000000f00 */
[----:B------:R-:W-:Y:S02]  /*16000*/  MOV R65, 0xffffffff ;  /* 0xffffffff00417802 */ /* 0x000fe40000000f00 */
[----:B-1----:R-:W-:Y:S02]  /*16010*/  MOV R64, 0x16030 ;  /* 0x0001603000407802 */ /* 0x002fe40000000f00 */
[----:B0-234-:R-:W-:Y:S05]  /*16020*/  CALL.REL.NOINC `($__internal_45_$__cuda_sm70_shflsync_down) ;  /* 0x00000c6000007944 */ /* 0x01dfea0003c00000 */
[----:B-1----:R-:W-:Y:S01]  /*16030*/  MOV R67, R66 ;  /* 0x0000004200437202 */ /* 0x002fe20000000f00 */
[----:B------:R-:W-:Y:S01]  /*16040*/  HFMA2.MMA R66, -RZ, RZ, 0, 1.1920928955078125e-07 ;  /* 0x00000002ff427435 */ /* 0x000fe200000001ff */
[----:B------:R-:W-:-:S02]  /*16050*/  MOV R75, R74 ;  /* 0x0000004a004b7202 */ /* 0x000fc40000000f00 */
[----:B------:R-:W-:Y:S02]  /*16060*/  MOV R76, 0x1f ;  /* 0x0000001f004c7802 */ /* 0x000fe40000000f00 */
[----:B------:R-:W-:Y:S02]  /*16070*/  MOV R65, 0xffffffff ;  /* 0xffffffff00417802 */ /* 0x000fe40000000f00 */
[----:B------:R-:W-:Y:S02]  /*16080*/  MOV R64, 0x160a0 ;  /* 0x000160a000407802 */ /* 0x000fe40000000f00 */
[----:B------:R-:W-:Y:S05]  /*16090*/  CALL.REL.NOINC `($__internal_45_$__cuda_sm70_shflsync_down) ;  /* 0x00000bf000007944 */ /* 0x000fea0003c00000 */
[----:B-1----:R-:W-:Y:S01]  /*160a0*/  MOV R69, R66 ;  /* 0x0000004200457202 */ /* 0x002fe20000000f00 */
[----:B------:R-:W-:Y:S01]  /*160b0*/  HFMA2.MMA R66, -RZ, RZ, 0, 1.1920928955078125e-07 ;  /* 0x00000002ff427435 */ /* 0x000fe200000001ff */
[----:B------:R-:W-:Y:S02]  /*160c0*/  MOV R75, R68 ;  /* 0x00000044004b7202 */ /* 0x000fe40000000f00 */
[----:B------:R-:W-:Y:S02]  /*160d0*/  MOV R76, 0x1f ;  /* 0x0000001f004c7802 */ /* 0x000fe40000000f00 */
[----:B------:R-:W-:-:S02]  /*160e0*/  MOV R65, 0xffffffff ;  /* 0xffffffff00417802 */ /* 0x000fc40000000f00 */
[----:B------:R-:W-:Y:S02]  /*160f0*/  MOV R64, 0x16110 ;  /* 0x0001611000407802 */ /* 0x000fe40000000f00 */
[----:B------:R-:W-:Y:S05]  /*16100*/  CALL.REL.NOINC `($__internal_45_$__cuda_sm70_shflsync_down) ;  /* 0x00000b8000007944 */ /* 0x000fea0003c00000 */
[----:B-1----:R-:W-:Y:S01]  /*16110*/  MOV R70, R66 ;  /* 0x0000004200467202 */ /* 0x002fe20000000f00 */
[----:B------:R-:W-:Y:S01]  /*16120*/  HFMA2.MMA R66, -RZ, RZ, 0, 1.1920928955078125e-07 ;  /* 0x00000002ff427435 */ /* 0x000fe200000001ff */
[----:B------:R-:W-:Y:S02]  /*16130*/  MOV R75, R72 ;  /* 0x00000048004b7202 */ /* 0x000fe40000000f00 */
[----:B------:R-:W-:Y:S02]  /*16140*/  MOV R76, 0x1f ;  /* 0x0000001f004c7802 */ /* 0x000fe40000000f00 */
[----:B------:R-:W-:Y:S02]  /*16150*/  MOV R65, 0xffffffff ;  /* 0xffffffff00417802 */ /* 0x000fe40000000f00 */
[----:B------:R-:W-:Y:S02]  /*16160*/  MOV R64, 0x16180 ;  /* 0x0001618000407802 */ /* 0x000fe40000000f00 */
[----:B------:R-:W-:Y:S05]  /*16170*/  CALL.REL.NOINC `($__internal_45_$__cuda_sm70_shflsync_down) ;  /* 0x00000b1000007944 */ /* 0x000fea0003c00000 */
[----:B-1----:R-:W-:Y:S01]  /*16180*/  MOV R64, R66 ;  /* 0x0000004200407202 */ /* 0x002fe20000000f00 */
[----:B------:R-:W-:Y:S05]  /*16190*/  BRA `(.L_x_2064) ;  /* 0xffff759000007947 */ /* 0x000fea000383ffff */
.L_x_1967:
[----:B------:R-:W-:Y:S01]  /*161a0*/  HFMA2.MMA R66, -RZ, RZ, 0, 2.384185791015625e-07 ;  /* 0x00000004ff427435 */ /* 0x000fe200000001ff */
[----:B------:R-:W-:-:S02]  /*161b0*/  MOV R75, R71 ;  /* 0x00000047004b7202 */ /* 0x000fc40000000f00 */
[----:B------:R-:W-:Y:S02]  /*161c0*/  MOV R76, 0x1f ;  /* 0x0000001f004c7802 */ /* 0x000fe40000000f00 */
[----:B------:R-:W-:Y:S02]  /*161d0*/  MOV R65, 0xffffffff ;  /* 0xffffffff00417802 */ /* 0x000fe40000000f00 */
[----:B-1----:R-:W-:Y:S02]  /*161e0*/  MOV R64, 0x16200 ;  /* 0x0001620000407802 */ /* 0x002fe40000000f00 */
[----:B0-234-:R-:W-:Y:S05]  /*161f0*/  CALL.REL.NOINC `($__internal_45_$__cuda_sm70_shflsync_down) ;  /* 0x00000a9000007944 */ /* 0x01dfea0003c00000 */
[----:B-1----:R-:W-:Y:S01]  /*16200*/  MOV R67, R66 ;  /* 0x0000004200437202 */ /* 0x002fe20000000f00 */
[----:B------:R-:W-:Y:S05]  /*16210*/  BRA `(.L_x_2065) ;  /* 0xffff762000007947 */ /* 0x000fea000383ffff */
.L_x_1968:
[----:B------:R-:W-:Y:S01]  /*16220*/  HFMA2.MMA R66, -RZ, RZ, 0, 2.384185791015625e-07 ;  /* 0x00000004ff427435 */ /* 0x000fe200000001ff */
[----:B------:R-:W-:Y:S02]  /*16230*/  MOV R75, R74 ;  /* 0x0000004a004b7202 */ /* 0x000fe40000000f00 */
[----:B------:R-:W-:Y:S02]  /*16240*/  MOV R76, 0x1f ;  /* 0x0000001f004c7802 */ /* 0x000fe40000000f00 */
[----:B------:R-:W-:-:S02]  /*16250*/  MOV R65, 0xffffffff ;  /* 0xffffffff00417802 */ /* 0x000fc40000000f00 */
[----:B-1----:R-:W-:Y:S02]  /*16260*/  MOV R64, 0x16280 ;  /* 0x0001628000407802 */ /* 0x002fe40000000f00 */
[----:B0-234-:R-:W-:Y:S05]  /*16270*/  CALL.REL.NOINC `($__internal_45_$__cuda_sm70_shflsync_down) ;  /* 0x00000a1000007944 */ /* 0x01dfea0003c00000 */
[----:B-1----:R-:W-:Y:S01]  /*16280*/  MOV R69, R66 ;  /* 0x0000004200457202 */ /* 0x002fe20000000f00 */
[----:B------:R-:W-:Y:S01]  /*16290*/  HFMA2.MMA R66, -RZ, RZ, 0, 2.384185791015625e-07 ;  /* 0x00000004ff427435 */ /* 0x000fe200000001ff */
[----:B------:R-:W-:Y:S02]  /*162a0*/  MOV R75, R68 ;  /* 0x00000044004b7202 */ /* 0x000fe40000000f00 */
[----:B------:R-:W-:Y:S02]  /*162b0*/  MOV R76, 0x1f ;  /* 0x0000001f004c7802 */ /* 0x000fe40000000f00 */
[----:B------:R-:W-:Y:S02]  /*162c0*/  MOV R65, 0xffffffff ;  /* 0xffffffff00417802 */ /* 0x000fe40000000f00 */
[----:B------:R-:W-:Y:S02]  /*162d0*/  MOV R64, 0x162f0 ;  /* 0x000162f000407802 */ /* 0x000fe40000000f00 */
[----:B------:R-:W-:Y:S05]  /*162e0*/  CALL.REL.NOINC `($__internal_45_$__cuda_sm70_shflsync_down) ;  /* 0x000009a000007944 */ /* 0x000fea0003c00000 */
[----:B-1----:R-:W-:Y:S01]  /*162f0*/  MOV R70, R66 ;  /* 0x0000004200467202 */ /* 0x002fe20000000f00 */
[----:B------:R-:W-:Y:S01]  /*16300*/  HFMA2.MMA R66, -RZ, RZ, 0, 2.384185791015625e-07 ;  /* 0x00000004ff427435 */ /* 0x000fe200000001ff */
[----:B------:R-:W-:-:S02]  /*16310*/  MOV R75, R72 ;  /* 0x00000048004b7202 */ /* 0x000fc40000000f00 */
[----:B------:R-:W-:Y:S02]  /*16320*/  MOV R76, 0x1f ;  /* 0x0000001f004c7802 */ /* 0x000fe40000000f00 */
[----:B------:R-:W-:Y:S02]  /*16330*/  MOV R65, 0xffffffff ;  /* 0xffffffff00417802 */ /* 0x000fe40000000f00 */
[----:B------:R-:W-:Y:S02]  /*16340*/  MOV R64, 0x16360 ;  /* 0x0001636000407802 */ /* 0x000fe40000000f00 */
[----:B------:R-:W-:Y:S05]  /*16350*/  CALL.REL.NOINC `($__internal_45_$__cuda_sm70_shflsync_down) ;  /* 0x0000093000007944 */ /* 0x000fea0003c00000 */
[----:B-1----:R-:W-:Y:S01]  /*16360*/  MOV R64, R66 ;  /* 0x0000004200407202 */ /* 0x002fe20000000f00 */
[----:B------:R-:W-:Y:S05]  /*16370*/  BRA `(.L_x_2066) ;  /* 0xffff750000007947 */ /* 0x000fea000383ffff */
.L_x_1971:
[----:B------:R-:W-:Y:S01]  /*16380*/  HFMA2.MMA R66, -RZ, RZ, 0, 4.76837158203125e-07 ;  /* 0x00000008ff427435 */ /* 0x000fe200000001ff */
[----:B------:R-:W-:Y:S02]  /*16390*/  MOV R75, R71 ;  /* 0x00000047004b7202 */ /* 0x000fe40000000f00 */
[----:B------:R-:W-:Y:S02]  /*163a0*/  MOV R76, 0x1f ;  /* 0x0000001f004c7802 */ /* 0x000fe40000000f00 */
[----:B------:R-:W-:-:S02]  /*163b0*/  MOV R65, 0xffffffff ;  /* 0xffffffff00417802 */ /* 0x000fc40000000f00 */
[----:B-1----:R-:W-:Y:S02]  /*163c0*/  MOV R64, 0x163e0 ;  /* 0x000163e000407802 */ /* 0x002fe40000000f00 */
[----:B0-234-:R-:W-:Y:S05]  /*163d0*/  CALL.REL.NOINC `($__internal_45_$__cuda_sm70_shflsync_down) ;  /* 0x000008b000007944 */ /* 0x01dfea0003c00000 */
[----:B-1----:R-:W-:Y:S01]  /*163e0*/  MOV R67, R66 ;  /* 0x0000004200437202 */ /* 0x002fe20000000f00 */
[----:B------:R-:W-:Y:S01]  /*163f0*/  HFMA2.MMA R66, -RZ, RZ, 0, 4.76837158203125e-07 ;  /* 0x00000008ff427435 */ /* 0x000fe200000001ff */
[----:B------:R-:W-:Y:S02]  /*16400*/  MOV R75, R74 ;  /* 0x0000004a004b7202 */ /* 0x000fe40000000f00 */
[----:B------:R-:W-:Y:S02]  /*16410*/  MOV R76, 0x1f ;  /* 0x0000001f004c7802 */ /* 0x000fe40000000f00 */
[----:B------:R-:W-:Y:S02]  /*16420*/  MOV R65, 0xffffffff ;  /* 0xffffffff00417802 */ /* 0x000fe40000000f00 */
[----:B------:R-:W-:Y:S02]  /*16430*/  MOV R64, 0x16450 ;  /* 0x0001645000407802 */ /* 0x000fe40000000f00 */
[----:B------:R-:W-:Y:S05]  /*16440*/  CALL.REL.NOINC `($__internal_45_$__cuda_sm70_shflsync_down) ;  /* 0x0000084000007944 */ /* 0x000fea0003c00000 */
[----:B-1----:R-:W-:Y:S01]  /*16450*/  MOV R69, R66 ;  /* 0x0000004200457202 */ /* 0x002fe20000000f00 */
[----:B------:R-:W-:Y:S01]  /*16460*/  HFMA2.MMA R66, -RZ, RZ, 0, 4.76837158203125e-07 ;  /* 0x00000008ff427435 */ /* 0x000fe200000001ff */
[----:B------:R-:W-:-:S02]  /*16470*/  MOV R75, R68 ;  /* 0x00000044004b7202 */ /* 0x000fc40000000f00 */
[----:B------:R-:W-:Y:S02]  /*16480*/  MOV R76, 0x1f ;  /* 0x0000001f004c7802 */ /* 0x000fe40000000f00 */
[----:B------:R-:W-:Y:S02]  /*16490*/  MOV R65, 0xffffffff ;  /* 0xffffffff00417802 */ /* 0x000fe40000000f00 */
[----:B------:R-:W-:Y:S02]  /*164a0*/  MOV R64, 0x164c0 ;  /* 0x000164c000407802 */ /* 0x000fe40000000f00 */
[----:B------:R-:W-:Y:S05]  /*164b0*/  CALL.REL.NOINC `($__internal_45_$__cuda_sm70_shflsync_down) ;  /* 0x000007d000007944 */ /* 0x000fea0003c00000 */
[----:B-1----:R-:W-:Y:S01]  /*164c0*/  MOV R70, R66 ;  /* 0x0000004200467202 */ /* 0x002fe20000000f00 */
[----:B------:R-:W-:Y:S01]  /*164d0*/  HFMA2.MMA R66, -RZ, RZ, 0, 4.76837158203125e-07 ;  /* 0x00000008ff427435 */ /* 0x000fe200000001ff */
[----:B------:R-:W-:Y:S02]  /*164e0*/  MOV R75, R72 ;  /* 0x00000048004b7202 */ /* 0x000fe40000000f00 */
[----:B------:R-:W-:Y:S02]  /*164f0*/  MOV R76, 0x1f ;  /* 0x0000001f004c7802 */ /* 0x000fe40000000f00 */
[----:B------:R-:W-:-:S02]  /*16500*/  MOV R65, 0xffffffff ;  /* 0xffffffff00417802 */ /* 0x000fc40000000f00 */
[----:B------:R-:W-:Y:S02]  /*16510*/  MOV R64, 0x16530 ;  /* 0x0001653000407802 */ /* 0x000fe40000000f00 */
[----:B------:R-:W-:Y:S05]  /*16520*/  CALL.REL.NOINC `($__internal_45_$__cuda_sm70_shflsync_down) ;  /* 0x0000076000007944 */ /* 0x000fea0003c00000 */
[----:B-1----:R-:W-:Y:S01]  /*16530*/  MOV R64, R66 ;  /* 0x0000004200407202 */ /* 0x002fe20000000f00 */
[----:B------:R-:W-:Y:S05]  /*16540*/  BRA `(.L_x_2067) ;  /* 0xffff747000007947 */ /* 0x000fea000383ffff */
.L_x_1974:
[----:B------:R-:W-:Y:S01]  /*16550*/  HFMA2.MMA R66, -RZ, RZ, 0, 9.5367431640625e-07 ;  /* 0x00000010ff427435 */ /* 0x000fe200000001ff */
[----:B------:R-:W-:Y:S02]  /*16560*/  MOV R75, R71 ;  /* 0x00000047004b7202 */ /* 0x000fe40000000f00 */
[----:B------:R-:W-:Y:S02]  /*16570*/  MOV R76, 0x1f ;  /* 0x0000001f004c7802 */ /* 0x000fe40000000f00 */
[----:B------:R-:W-:Y:S02]  /*16580*/  MOV R65, 0xffffffff ;  /* 0xffffffff00417802 */ /* 0x000fe40000000f00 */
[----:B-1----:R-:W-:Y:S02]  /*16590*/  MOV R64, 0x165b0 ;  /* 0x000165b000407802 */ /* 0x002fe40000000f00 */
[----:B0-234-:R-:W-:Y:S05]  /*165a0*/  CALL.REL.NOINC `($__internal_45_$__cuda_sm70_shflsync_down) ;  /* 0x000006e000007944 */ /* 0x01dfea0003c00000 */
[----:B-1----:R-:W-:Y:S01]  /*165b0*/  MOV R67, R66 ;  /* 0x0000004200437202 */ /* 0x002fe20000000f00 */
[----:B------:R-:W-:Y:S05]  /*165c0*/  BRA `(.L_x_2068) ;  /* 0xffff750000007947 */ /* 0x000fea000383ffff */
.L_x_1975:
[----:B------:R-:W-:Y:S01]  /*165d0*/  HFMA2.MMA R66, -RZ, RZ, 0, 9.5367431640625e-07 ;  /* 0x00000010ff427435 */ /* 0x000fe200000001ff */
[----:B------:R-:W-:-:S02]  /*165e0*/  MOV R75, R74 ;  /* 0x0000004a004b7202 */ /* 0x000fc40000000f00 */
[----:B------:R-:W-:Y:S02]  /*165f0*/  MOV R76, 0x1f ;  /* 0x0000001f004c7802 */ /* 0x000fe40000000f00 */
[----:B------:R-:W-:Y:S02]  /*16600*/  MOV R65, 0xffffffff ;  /* 0xffffffff00417802 */ /* 0x000fe40000000f00 */
[----:B-1----:R-:W-:Y:S02]  /*16610*/  MOV R64, 0x16630 ;  /* 0x0001663000407802 */ /* 0x002fe40000000f00 */
[----:B0-234-:R-:W-:Y:S05]  /*16620*/  CALL.REL.NOINC `($__internal_45_$__cuda_sm70_shflsync_down) ;  /* 0x0000066000007944 */ /* 0x01dfea0003c00000 */
[----:B-1----:R-:W-:Y:S01]  /*16630*/  MOV R69, R66 ;  /* 0x0000004200457202 */ /* 0x002fe20000000f00 */
[----:B------:R-:W-:Y:S01]  /*16640*/  HFMA2.MMA R66, -RZ, RZ, 0, 9.5367431640625e-07 ;  /* 0x00000010ff427435 */ /* 0x000fe200000001ff */
[----:B------:R-:W-:Y:S02]  /*16650*/  MOV R75, R68 ;  /* 0x00000044004b7202 */ /* 0x000fe40000000f00 */
[----:B------:R-:W-:Y:S02]  /*16660*/  MOV R76, 0x1f ;  /* 0x0000001f004c7802 */ /* 0x000fe40000000f00 */
[----:B------:R-:W-:-:S02]  /*16670*/  MOV R65, 0xffffffff ;  /* 0xffffffff00417802 */ /* 0x000fc40000000f00 */
[----:B------:R-:W-:Y:S02]  /*16680*/  MOV R64, 0x166a0 ;  /* 0x000166a000407802 */ /* 0x000fe40000000f00 */
[----:B------:R-:W-:Y:S05]  /*16690*/  CALL.REL.NOINC `($__internal_45_$__cuda_sm70_shflsync_down) ;  /* 0x000005f000007944 */ /* 0x000fea0003c00000 */
[----:B-1----:R-:W-:Y:S01]  /*166a0*/  MOV R70, R66 ;  /* 0x0000004200467202 */ /* 0x002fe20000000f00 */
[----:B------:R-:W-:Y:S01]  /*166b0*/  HFMA2.MMA R66, -RZ, RZ, 0, 9.5367431640625e-07 ;  /* 0x00000010ff427435 */ /* 0x000fe200000001ff */
[----:B------:R-:W-:Y:S02]  /*166c0*/  MOV R75, R72 ;  /* 0x00000048004b7202 */ /* 0x000fe40000000f00 */
[----:B------:R-:W-:Y:S02]  /*166d0*/  MOV R76, 0x1f ;  /* 0x0000001f004c7802 */ /* 0x000fe40000000f00 */
[----:B------:R-:W-:Y:S02]  /*166e0*/  MOV R65, 0xffffffff ;  /* 0xffffffff00417802 */ /* 0x000fe40000000f00 */
[----:B------:R-:W-:Y:S02]  /*166f0*/  MOV R64, 0x16710 ;  /* 0x0001671000407802 */ /* 0x000fe40000000f00 */
[----:B------:R-:W-:Y:S05]  /*16700*/  CALL.REL.NOINC `($__internal_45_$__cuda_sm70_shflsync_down) ;  /* 0x0000058000007944 */ /* 0x000fea0003c00000 */
[----:B-1----:R-:W-:Y:S01]  /*16710*/  MOV R64, R66 ;  /* 0x0000004200407202 */ /* 0x002fe20000000f00 */
[----:B------:R-:W-:Y:S05]  /*16720*/  BRA `(.L_x_2069) ;  /* 0xffff73e000007947 */ /* 0x000fea000383ffff */
.L_x_1978:
[----:B------:R-:W-:Y:S01]  /*16730*/  HFMA2.MMA R66, -RZ, RZ, 0, 0 ;  /* 0x00000000ff427435 */ /* 0x000fe200000001ff */
[----:B-1----:R-:W-:-:S02]  /*16740*/  MOV R64, R71 ;  /* 0x0000004700407202 */ /* 0x002fc40000000f00 */
[----:B------:R-:W-:Y:S02]  /*16750*/  MOV R247, 0xffffffff ;  /* 0xffffffff00f77802 */ /* 0x000fe40000000f00 */
[----:B------:R-:W-:Y:S02]  /*16760*/  MOV R65, 0x16780 ;  /* 0x0001678000417802 */ /* 0x000fe40000000f00 */
[----:B0-234-:R-:W-:Y:S05]  /*16770*/  CALL.REL.NOINC `($__internal_46_$__cuda_sm70_shflsync_idx_p) ;  /* 0x0000055000007944 */ /* 0x01dfea0003c00000 */
        /* <DEDUP_REMOVED lines=8> */
[----:B------:R-:W-:-:S02]  /*16800*/  MOV R64, R68 ;  /* 0x0000004400407202 */ /* 0x000fc40000000f00 */
[----:B------:R-:W-:Y:S02]  /*16810*/  MOV R247, 0xffffffff ;  /* 0xffffffff00f77802 */ /* 0x000fe40000000f00 */
        /* <DEDUP_REMOVED lines=16> */
[----:B0-----:R-:W-:Y:S05]  /*16920*/  CALL.REL.NOINC `($__internal_45_$__cuda_sm70_shflsync_down) ;  /* 0x0000036000007944 */ /* 0x001fea0003c00000 */
        /* <DEDUP_REMOVED lines=15> */
[----:B------:R-:W-:Y:S01]  /*16a20*/  HFMA2.MMA R66, -RZ, RZ, 0, 5.9604644775390625e-08 ;  /* 0x00000001ff427435 */ /* 0x000fe200000001ff */
[----:B------:R-:W-:Y:S02]  /*16a30*/  MOV R75, R72 ;  /* 0x00000048004b7202 */ /* 0x000fe40000000f00 */
[----:B------:R-:W-:Y:S02]  /*16a40*/  MOV R76, 0x1f ;  /* 0x0000001f004c7802 */ /* 0x000fe40000000f00 */
[----:B------:R-:W-:Y:S02]  /*16a50*/  MOV R65, 0xffffffff ;  /* 0xffffffff00417802 */ /* 0x000fe40000000f00 */
[----:B------:R-:W-:Y:S02]  /*16a60*/  MOV R64, 0x16a80 ;  /* 0x00016a8000407802 */ /* 0x000fe40000000f00 */
[----:B------:R-:W-:Y:S05]  /*16a70*/  CALL.REL.NOINC `($__internal_45_$__cuda_sm70_shflsync_down) ;  /* 0x0000021000007944 */ /* 0x000fea0003c00000 */
        /* <DEDUP_REMOVED lines=12> */
[----:B------:R-:W-:Y:S05]  /*16b40*/  CALL.REL.NOINC `($__internal_46_$__cuda_sm70_shflsync_idx_p) ;  /* 0x0000018000007944 */ /* 0x000fea0003c00000 */
        /* <DEDUP_REMOVED lines=20> */
        .weak           $__internal_45_$__cuda_sm70_shflsync_down
        .type           $__internal_45_$__cuda_sm70_shflsync_down,@function
        .size           $__internal_45_$__cuda_sm70_shflsync_down,($__internal_46_$__cuda_sm70_shflsync_idx_p - $__internal_45_$__cuda_sm70_shflsync_down)
$__internal_45_$__cuda_sm70_shflsync_down:
[----:B------:R-:W-:Y:S04]  /*16c90*/  WARPSYNC R65 ;  /* 0x0000004100007348 */ /* 0x000fe80003800000 */
[----:B------:R0:W1:Y:S02]  /*16ca0*/  SHFL.DOWN PT, R66, R75, R66, R76 ;  /* 0x080000424b427389 */ /* 0x00006400000e004c */
[----:B0-----:R-:W-:-:S06]  /*16cb0*/  HFMA2.MMA R65, -RZ, RZ, 0, 0 ;  /* 0x00000000ff417435 */ /* 0x001fcc00000001ff */
[----:B------:R-:W-:Y:S05]  /*16cc0*/  RET.REL.NODEC R64 `(_Z25selective_scan_bwd_kernelI32Selective_Scan_bwd_kernel_traitsILi128ELi16ELb0ELb1ELb1ELb1ELb1EN3c104HalfENS1_7complexIfEEEEv12SSMParamsBwd) ;  /* 0xfffe933040007950 */ /* 0x000fea0003c3ffff */
        .weak           $__internal_46_$__cuda_sm70_shflsync_idx_p
        .type           $__internal_46_$__cuda_sm70_shflsync_idx_p,@function
        .size           $__internal_46_$__cuda_sm70_shflsync_idx_p,($__internal_47_$__cuda_sm70_shflsync_up - $__internal_46_$__cuda_sm70_shflsync_idx_p)
$__internal_46_$__cuda_sm70_shflsync_idx_p:
[----:B------:R-:W-:Y:S01]  /*16cd0*/  MOV R121, 0x1f ;  /* 0x0000001f00797802 */ /* 0x000fe20000000f00 */
[----:B------:R-:W-:Y:S04]  /*16ce0*/  WARPSYNC R247 ;  /* 0x000000f700007348 */ /* 0x000fe80003800000 */
[----:B------:R0:W1:Y:S04]  /*16cf0*/  SHFL.IDX PT, R66, R64, R66, R121 ;  /* 0x0000004240427389 */ /* 0x00006800000e0079 */
[----:B0-----:R-:W0:Y:S01]  /*16d00*/  S2R R121, SR_LANEID ;  /* 0x0000000000797919 */ /* 0x001e220000000000 */
[----:B------:R-:W-:Y:S01]  /*16d10*/  MOV R64, R65 ;  /* 0x0000004100407202 */ /* 0x000fe20000000f00 */
[----:B------:R-:W-:-:S06]  /*16d20*/  HFMA2.MMA R65, -RZ, RZ, 0, 0 ;  /* 0x00000000ff417435 */ /* 0x000fcc00000001ff */
[----:B------:R-:W-:Y:S05]  /*16d30*/  RET.REL.NODEC R64 `(_Z25selective_scan_bwd_kernelI32Selective_Scan_bwd_kernel_traitsILi128ELi16ELb0ELb1ELb1ELb1ELb1EN3c104HalfENS1_7complexIfEEEEv12SSMParamsBwd) ;  /* 0xfffe92c040007950 */ /* 0x000fea0003c3ffff */
        .weak           $__internal_47_$__cuda_sm70_shflsync_up
        .type           $__internal_47_$__cuda_sm70_shflsync_up,@function
        .size           $__internal_47_$__cuda_sm70_shflsync_up,(.L_x_14479 - $__internal_47_$__cuda_sm70_shflsync_up)
$__internal_47_$__cuda_sm70_shflsync_up:
[----:B------:R-:W-:Y:S04]  /*16d40*/  WARPSYNC R212 ;  /* 0x000000d400007348 */ /* 0x000fe80003800000 */
[----:B------:R0:W1:Y:S02]  /*16d50*/  SHFL.UP PT, R71, R71, R65, R213 ;  /* 0x0400004147477389 */ /* 0x00006400000e00d5 */
[----:B0-----:R-:W-:-:S04]  /*16d60*/  MOV R65, 0x0 ;  /* 0x0000000000417802 */ /* 0x001fc80000000f00 */
[----:B------:R-:W-:Y:S05]  /*16d70*/  RET.REL.NODEC R64 `(_Z25selective_scan_bwd_kernelI32Selective_Scan_bwd_kernel_traitsILi128ELi16ELb0ELb1ELb1ELb1ELb1EN3c104HalfENS1_7complexIfEEEEv12SSMParamsBwd) ;  /* 0xfffe928040007950 */ /* 0x000fea0003c3ffff */
.L_x_2071:
        /* <DEDUP_REMOVED lines=16> */
.L_x_14479:


//--------------------- .text._Z25selective_scan_bwd_kernelI32Selective_Scan_bwd_kernel_traitsILi128ELi16ELb1ELb0ELb0ELb0ELb0EN3c104HalfENS1_7complexIfEEEEv12SSMParamsBwd --------------------------
	.section	.text._Z25selective_scan_bwd_kernelI32Selective_Scan_bwd_kernel_traitsILi128ELi16ELb1ELb0ELb0ELb0ELb0EN3c104HalfENS1_7complexIfEEEEv12SSMParamsBwd,"ax",@progbits
	.sectioninfo	@"SHI_REGISTERS=237"
	.align	128
        .global         _Z25selective_scan_bwd_kernelI32Selective_Scan_bwd_kernel_traitsILi128ELi16ELb1ELb0ELb0ELb0ELb0EN3c104HalfENS1_7complexIfEEEEv12SSMParamsBwd
        .type           _Z25selective_scan_bwd_kernelI32Selective_Scan_bwd_kernel_traitsILi128ELi16ELb1ELb0ELb0ELb0ELb0EN3c104HalfENS1_7complexIfEEEEv12SSMParamsBwd,@function
        .size           _Z25selective_scan_bwd_kernelI32Selective_Scan_bwd_kernel_traitsILi128ELi16ELb1ELb0ELb0ELb0ELb0EN3c104HalfENS1_7complexIfEEEEv12SSMParamsBwd,(.L_x_14482 - _Z25selective_scan_bwd_kernelI32Selective_Scan_bwd_kernel_traitsILi128ELi16ELb1ELb0ELb0ELb0ELb0EN3c104HalfENS1_7complexIfEEEEv12SSMParamsBwd)
        .other          _Z25selective_scan_bwd_kernelI32Selective_Scan_bwd_kernel_traitsILi128ELi16ELb1ELb0ELb0ELb0ELb0EN3c104HalfENS1_7complexIfEEEEv12SSMParamsBwd,@"STO_CUDA_ENTRY STV_DEFAULT"
_Z25selective_scan_bwd_kernelI32Selective_Scan_bwd_kernel_traitsILi128ELi16ELb1ELb0ELb0ELb0ELb0EN3c104HalfENS1_7complexIfEEEEv12SSMParamsBwd:
.text._Z25selective_scan_bwd_kernelI32Selective_Scan_bwd_kernel_traitsILi128ELi16ELb1ELb0ELb0ELb0ELb0EN3c104HalfENS1_7complexIfEEEEv12SSMParamsBwd:
[----:B------:R-:W-:Y:S02]  /*0000*/  MOV R1, c[0x0][0x28] ;  /* 0x00000a0000017a02 */ /* 0x000fe40000000f00 */
[----:B------:R-:W0:Y:S01]  /*0010*/  S2R R5, SR_CTAID.X ;  /* 0x0000000000057919 */ /* 0x000e220000002500 */
[----:B------:R-:W-:Y:S01]  /*0020*/  ISETP.NE.U32.AND P0, PT, RZ, c[0x0][0x238], PT ;  /* 0x00008e00ff007a0c */ /* 0x000fe20003f05070 */
[----:B------:R-:W-:Y:S01]  /*0030*/  HFMA2.MMA R2, -RZ, RZ, 0, 0 ;  /* 0x00000000ff027435 */ /* 0x000fe200000001ff */
[----:B------:R-:W-:Y:S01]  /*0040*/  ISETP.NE.U32.AND P1, PT, RZ, c[0x0][0x250], PT ;  /* 0x00009400ff007a0c */ /* 0x000fe20003f25070 */
[----:B------:R-:W1:Y:S01]  /*0050*/  S2R R0, SR_CTAID.Y ;  /* 0x0000000000007919 */ /* 0x000e620000002600 */
[----:B------:R-:W-:Y:S01]  /*0060*/  ISETP.NE.AND.EX P0, PT, RZ, c[0x0][0x23c], PT, P0 ;  /* 0x00008f00ff007a0c */ /* 0x000fe20003f05300 */
[----:B------:R-:W-:Y:S01]  /*0070*/  ULDC.64 UR4, c[0x0][0x118] ;  /* 0x0000460000047ab9 */ /* 0x000fe20000000a00 */
[----:B------:R-:W-:Y:S02]  /*0080*/  ISETP.NE.AND.EX P1, PT, RZ, c[0x0][0x254], PT, P1 ;  /* 0x00009500ff007a0c */ /* 0x000fe40003f25310 */
[----:B------:R-:W-:Y:S02]  /*0090*/  MOV R4, RZ ;  /* 0x000000ff00047202 */ /* 0x000fe40000000f00 */
[----:B0-----:R-:W-:Y:S01]  /*00a0*/  SHF.R.S32.HI R6, RZ, 0x1f, R5 ;  /* 0x0000001fff067819 */ /* 0x001fe20000011405 */
[----:B------:R-:W-:Y:S01]  /*00b0*/  IMAD.WIDE.U32 R8, R5, c[0x0][0x1d0], RZ ;  /* 0x0000740005087a25 */ /* 0x000fe200078e00ff */
[----:B-1----:R-:W-:-:S03]  /*00c0*/  SHF.R.S32.HI R3, RZ, 0x1f, R0 ;  /* 0x0000001fff037819 */ /* 0x002fc60000011400 */
[----:B------:R-:W-:Y:S02]  /*00d0*/  IMAD R10, R6, c[0x0][0x1d0], RZ ;  /* 0x00007400060a7a24 */ /* 0x000fe400078e02ff */
[----:B------:R-:W-:Y:S01]  /*00e0*/  @P0 LEA R12, P2, R0, c[0x0][0x238], 0x2 ;  /* 0x00008e00000c0a11 */ /* 0x000fe200078410ff */
[----:B------:R-:W-:Y:S01]  /*00f0*/  IMAD R16, R6, c[0x0][0x1e0], RZ ;  /* 0x0000780006107a24 */ /* 0x000fe200078e02ff */
[C---:B------:R-:W-:Y:S01]  /*0100*/  @P1 LEA R14, P3, R0.reuse, c[0x0][0x250], 0x2 ;  /* 0x00009400000e1a11 */ /* 0x040fe200078610ff */
[C---:B------:R-:W-:Y:S01]  /*0110*/  IMAD R7, R5.reuse, c[0x0][0x1d4], R10 ;  /* 0x0000750005077a24 */ /* 0x040fe200078e020a */
[C-C-:B------:R-:W-:Y:S01]  /*0120*/  @P0 LEA.HI.X R13, R0.reuse, c[0x0][0x23c], R3.reuse, 0x2, P2 ;  /* 0x00008f00000d0a11 */ /* 0x140fe200010f1403 */
[----:B------:R-:W-:Y:S01]  /*0130*/  IMAD.WIDE.U32 R10, R5, c[0x0][0x1e0], RZ ;  /* 0x00007800050a7a25 */ /* 0x000fe200078e00ff */
[----:B------:R-:W-:-:S03]  /*0140*/  @P1 LEA.HI.X R15, R0, c[0x0][0x254], R3, 0x2, P3 ;  /* 0x00009500000f1a11 */ /* 0x000fc600018f1403 */
[----:B------:R-:W-:Y:S01]  /*0150*/  IMAD R17, R5, c[0x0][0x1e4], R16 ;  /* 0x0000790005117a24 */ /* 0x000fe200078e0210 */
[----:B------:R-:W-:Y:S01]  /*0160*/  IADD3 R9, R9, R7, RZ ;  /* 0x0000000709097210 */ /* 0x000fe20007ffe0ff */
[----:B------:R-:W-:Y:S01]  /*0170*/  IMAD R18, R6, c[0x0][0x278], RZ ;  /* 0x00009e0006127a24 */ /* 0x000fe200078e02ff */
[----:B------:R-:W-:Y:S01]  /*0180*/  MOV R16, c[0x0][0x174] ;  /* 0x00005d0000107a02 */ /* 0x000fe20000000f00 */
[----:B------:R0:W5:Y:S01]  /*0190*/  @P0 LDG.E R2, [R12.64] ;  /* 0x000000040c020981 */ /* 0x000162000c1e1900 */
[----:B------:R-:W-:Y:S01]  /*01a0*/  IADD3 R11, R11, R17, RZ ;  /* 0x000000110b0b7210 */ /* 0x000fe20007ffe0ff */
[----:B------:R-:W-:Y:S01]  /*01b0*/  IMAD.WIDE.U32 R8, R0, c[0x0][0x1d8], R8 ;  /* 0x0000760000087a25 */ /* 0x000fe200078e0008 */
[----:B------:R-:W-:Y:S01]  /*01c0*/  ISETP.NE.U32.AND P0, PT, RZ, c[0x0][0x260], PT ;  /* 0x00009800ff007a0c */ /* 0x000fe20003f05070 */
[----:B------:R1:W5:Y:S01]  /*01d0*/  @P1 LDG.E R4, [R14.64] ;  /* 0x000000040e041981 */ /* 0x000362000c1e1900 */
[C---:B------:R-:W-:Y:S01]  /*01e0*/  LEA R7, R16.reuse, 0xfffff800, 0xb ;  /* 0xfffff80010077811 */ /* 0x040fe200078e58ff */
[C---:B------:R-:W-:Y:S01]  /*01f0*/  IMAD R17, R3.reuse, c[0x0][0x1d8], RZ ;  /* 0x0000760003117a24 */ /* 0x040fe200078e02ff */
[----:B------:R-:W-:Y:S01]  /*0200*/  ISETP.NE.AND.EX P0, PT, RZ, c[0x0][0x264], PT, P0 ;  /* 0x00009900ff007a0c */ /* 0x000fe20003f05300 */
[----:B------:R-:W-:Y:S01]  /*0210*/  IMAD R19, R3, c[0x0][0x1e8], RZ ;  /* 0x00007a0003137a24 */ /* 0x000fe200078e02ff */
[----:B------:R-:W-:Y:S01]  /*0220*/  ISETP.GE.AND P3, PT, R16, 0x1, PT ;  /* 0x000000011000780c */ /* 0x000fe20003f66270 */
[----:B0-----:R-:W-:Y:S01]  /*0230*/  IMAD.WIDE.U32 R12, R5, c[0x0][0x278], RZ ;  /* 0x00009e00050c7a25 */ /* 0x001fe200078e00ff */
[----:B------:R-:W-:Y:S01]  /*0240*/  CS2R R188, SRZ ;  /* 0x0000000000bc7805 */ /* 0x000fe2000001ff00 */
[----:B------:R-:W-:-:S02]  /*0250*/  CS2R R186, SRZ ;  /* 0x0000000000ba7805 */ /* 0x000fc4000001ff00 */
[----:B-1----:R-:W-:Y:S01]  /*0260*/  IMAD R15, R5, c[0x0][0x27c], R18 ;  /* 0x00009f00050f7a24 */ /* 0x002fe200078e0212 */
[----:B------:R-:W-:Y:S01]  /*0270*/  IADD3 R18, P1, R7, R8, RZ ;  /* 0x0000000807127210 */ /* 0x000fe20007f3e0ff */
[----:B------:R-:W-:-:S03]  /*0280*/  IMAD.WIDE.U32 R10, R0, c[0x0][0x1e8], R10 ;  /* 0x00007a00000a7a25 */ /* 0x000fc600078e000a */
[----:B------:R-:W-:Y:S01]  /*0290*/  IADD3 R13, R13, R15, RZ ;  /* 0x0000000f0d0d7210 */ /* 0x000fe20007ffe0ff */
[C---:B------:R-:W-:Y:S01]  /*02a0*/  IMAD R14, R0.reuse, c[0x0][0x1dc], R17 ;  /* 0x00007700000e7a24 */ /* 0x040fe200078e0211 */
[----:B------:R-:W-:Y:S01]  /*02b0*/  SHF.R.S32.HI R15, RZ, 0x1f, R7 ;  /* 0x0000001fff0f7819 */ /* 0x000fe20000011407 */
[C---:B------:R-:W-:Y:S01]  /*02c0*/  IMAD R19, R0.reuse, c[0x0][0x1ec], R19 ;  /* 0x00007b0000137a24 */ /* 0x040fe200078e0213 */
[----:B------:R-:W-:Y:S01]  /*02d0*/  IADD3 R8, P2, R7, R10, RZ ;  /* 0x0000000a07087210 */ /* 0x000fe20007f5e0ff */
[----:B------:R-:W-:Y:S01]  /*02e0*/  IMAD.WIDE.U32 R12, R0, c[0x0][0x280], R12 ;  /* 0x0000a000000c7a25 */ /* 0x000fe200078e000c */
[C---:B------:R-:W-:Y:S02]  /*02f0*/  IADD3.X R9, R15.reuse, R9, R14, P1, !PT ;  /* 0x000000090f097210 */ /* 0x040fe40000ffe40e */
[----:B------:R-:W-:Y:S01]  /*0300*/  IADD3.X R11, R15, R11, R19, P2, !PT ;  /* 0x0000000b0f0b7210 */ /* 0x000fe200017fe413 */
[----:B------:R-:W-:Y:S01]  /*0310*/  IMAD R21, R3, c[0x0][0x280], RZ ;  /* 0x0000a00003157a24 */ /* 0x000fe200078e02ff */
[----:B------:R-:W-:-:S02]  /*0320*/  ISETP.NE.U32.AND P1, PT, RZ, c[0x0][0x328], PT ;  /* 0x0000ca00ff007a0c */ /* 0x000fc40003f25070 */
[----:B------:R-:W-:Y:S01]  /*0330*/  ISETP.NE.U32.AND P2, PT, RZ, c[0x0][0x348], PT ;  /* 0x0000d200ff007a0c */ /* 0x000fe20003f45070 */
[----:B------:R-:W-:Y:S01]  /*0340*/  IMAD R21, R0, c[0x0][0x284], R21 ;  /* 0x0000a10000157a24 */ /* 0x000fe200078e0215 */
[----:B------:R-:W-:Y:S02]  /*0350*/  ISETP.NE.AND.EX P1, PT, RZ, c[0x0][0x32c], PT, P1 ;  /* 0x0000cb00ff007a0c */ /* 0x000fe40003f25310 */
[----:B------:R-:W-:Y:S02]  /*0360*/  ISETP.NE.AND.EX P2, PT, RZ, c[0x0][0x34c], PT, P2 ;  /* 0x0000d300ff007a0c */ /* 0x000fe40003f45320 */
[----:B------:R-:W-:Y:S01]  /*0370*/  IADD3 R17, P4, R7, R12, RZ ;  /* 0x0000000c07117210 */ /* 0x000fe20007f9e0ff */
[----:B------:R-:W-:Y:S01]  /*0380*/  @P0 IMAD R7, R5, c[0x0][0x164], R0 ;  /* 0x0000590005070a24 */ /* 0x000fe200078e0200 */
[----:B------:R-:W-:Y:S02]  /*0390*/  LEA R14, P5, R8, c[0x0][0x248], 0x1 ;  /* 0x00009200080e7a11 */ /* 0x000fe400078a08ff */
[----:B------:R-:W-:Y:S01]  /*03a0*/  IADD3.X R12, R15, R13, R21, P4, !PT ;  /* 0x0000000d0f0c7210 */ /* 0x000fe200027fe415 */
[----:B------:R-:W-:Y:S01]  /*03b0*/  @P0 IMAD R7, R7, c[0x0][0x174], RZ ;  /* 0x00005d0007070a24 */ /* 0x000fe200078e02ff */
[----:B------:R-:W-:-:S02]  /*03c0*/  LEA R13, P4, R18, c[0x0][0x240], 0x1 ;  /* 0x00009000120d7a11 */ /* 0x000fc400078808ff */
[----:B------:R-:W-:Y:S01]  /*03d0*/  @P0 MOV R190, 0x10 ;  /* 0x0000001000be0802 */ /* 0x000fe20000000f00 */
[----:B------:R-:W-:Y:S01]  /*03e0*/  @P0 IMAD R7, R7, c[0x0][0x16c], RZ ;  /* 0x00005b0007070a24 */ /* 0x000fe200078e02ff */
[----:B------:R-:W-:Y:S02]  /*03f0*/  LEA.HI.X R18, R18, c[0x0][0x244], R9, 0x1, P4 ;  /* 0x0000910012127a11 */ /* 0x000fe400020f0c09 */
[----:B------:R-:W-:Y:S01]  /*0400*/  LEA.HI.X R15, R8, c[0x0][0x24c], R11, 0x1, P5 ;  /* 0x00009300080f7a11 */ /* 0x000fe200028f0c0b */
[----:B------:R-:W-:Y:S01]  /*0410*/  @P0 IMAD.WIDE R190, R7, R190, c[0x0][0x260] ;  /* 0x0000980007be0625 */ /* 0x000fe200078e02be */
[----:B------:R-:W-:Y:S01]  /*0420*/  LEA R16, P6, R17, c[0x0][0x308], 0x1 ;  /* 0x0000c20011107a11 */ /* 0x000fe200078c08ff */
[----:B------:R-:W-:Y:S01]  /*0430*/  HFMA2.MMA R7, -RZ, RZ, 0, 0 ;  /* 0x00000000ff077435 */ /* 0x000fe200000001ff */
[C---:B------:R-:W-:Y:S01]  /*0440*/  @P1 LEA R188, P4, R0.reuse, c[0x0][0x328], 0x2 ;  /* 0x0000ca0000bc1a11 */ /* 0x040fe200078810ff */
[----:B------:R-:W-:Y:S01]  /*0450*/  @!P0 CS2R R190, SRZ ;  /* 0x0000000000be8805 */ /* 0x000fe2000001ff00 */
[----:B------:R-:W-:-:S02]  /*0460*/  @P2 LEA R186, P5, R0, c[0x0][0x348], 0x2 ;  /* 0x0000d20000ba2a11 */ /* 0x000fc400078a10ff */
[----:B------:R-:W-:Y:S02]  /*0470*/  LEA.HI.X R17, R17, c[0x0][0x30c], R12, 0x1, P6 ;  /* 0x0000c30011117a11 */ /* 0x000fe400030f0c0c */
[C-C-:B------:R-:W-:Y:S02]  /*0480*/  @P1 LEA.HI.X R189, R0.reuse, c[0x0][0x32c], R3.reuse, 0x2, P4 ;  /* 0x0000cb0000bd1a11 */ /* 0x140fe400020f1403 */
[----:B------:R-:W-:Y:S02]  /*0490*/  @P2 LEA.HI.X R187, R0, c[0x0][0x34c], R3, 0x2, P5 ;  /* 0x0000d30000bb2a11 */ /* 0x000fe400028f1403 */
[----:B------:R-:W-:Y:S01]  /*04a0*/  MOV R8, RZ ;  /* 0x000000ff00087202 */ /* 0x000fe20000000f00 */
[----:B------:R-:W-:Y:S05]  /*04b0*/  @!P3 BRA `(.L_x_2072) ;  /* 0x000075c00000b947 */ /* 0x000fea0003800000 */
[----:B------:R-:W0:Y:S01]  /*04c0*/  S2R R9, SR_TID.X ;  /* 0x0000000000097919 */ /* 0x000e220000002100 */
[----:B------:R-:W-:Y:S02]  /*04d0*/  MOV R12, R13 ;  /* 0x0000000d000c7202 */ /* 0x000fe40000000f00 */
[----:B------:R-:W-:Y:S01]  /*04e0*/  MOV R13, R18 ;  /* 0x00000012000d7202 */ /* 0x000fe20000000f00 */
[----:B------:R-:W1:Y:S01]  /*04f0*/  S2R R10, SR_LANEID ;  /* 0x00000000000a7919 */ /* 0x000e620000000000 */
[----:B------:R-:W-:-:S02]  /*0500*/  MOV R11, c[0x0][0x174] ;  /* 0x00005d00000b7a02 */ /* 0x000fc40000000f00 */
[----:B------:R-:W-:Y:S02]  /*0510*/  MOV R7, RZ ;  /* 0x000000ff00077202 */ /* 0x000fe40000000f00 */
[----:B0-----:R-:W-:Y:S02]  /*0520*/  SHF.R.S32.HI R8, RZ, 0x1f, R9 ;  /* 0x0000001fff087819 */ /* 0x001fe40000011409 */
[----:B------:R-:W-:Y:S02]  /*0530*/  SHF.L.U32 R19, R9, 0x1, RZ ;  /* 0x0000000109137819 */ /* 0x000fe400000006ff */
[----:B------:R-:W-:Y:S02]  /*0540*/  LEA.HI R18, R8, R9, RZ, 0x5 ;  /* 0x0000000908127211 */ /* 0x000fe400078f28ff */
[----:B------:R-:W-:Y:S02]  /*0550*/  MOV R8, RZ ;  /* 0x000000ff00087202 */ /* 0x000fe40000000f00 */
[----:B------:R-:W-:-:S02]  /*0560*/  LOP3.LUT R19, R19, 0xffffffc0, RZ, 0xc0, !PT ;  /* 0xffffffc013137812 */ /* 0x000fc400078ec0ff */
[----:B-1----:R-:W-:Y:S02]  /*0570*/  SHF.R.S32.HI R18, RZ, 0x5, R18 ;  /* 0x00000005ff127819 */ /* 0x002fe40000011412 */
.L_x_2111:
[----:B------:R-:W-:Y:S01]  /*0580*/  BAR.SYNC.DEFER_BLOCKING 0x0 ;  /* 0x0000000000007b1d */ /* 0x000fe20000010000 */
[----:B------:R-:W-:-:S05]  /*0590*/  LOP3.LUT R20, R19, 0x1f, R9, 0xf8, !PT ;  /* 0x0000001f13147812 */ /* 0x000fca00078ef809 */
[----:B------:R-:W-:-:S05]  /*05a0*/  IMAD.WIDE R22, R20, 0x10, R12 ;  /* 0x0000001014167825 */ /* 0x000fca00078e020c */
[----:B------:R-:W2:Y:S04]  /*05b0*/  LDG.E.128 R28, [R22.64] ;  /* 0x00000004161c7981 */ /* 0x000ea8000c1e1d00 */
[----:B------:R-:W3:Y:S01]  /*05c0*/  LDG.E.128 R32, [R22.64+0x200] ;  /* 0x0002000416207981 */ /* 0x000ee2000c1e1d00 */
[----:B------:R-:W-:Y:S01]  /*05d0*/  IADD3 R21, R19, R10, RZ ;  /* 0x0000000a13157210 */ /* 0x000fe20007ffe0ff */
[----:B------:R-:W-:-:S03]  /*05e0*/  IMAD.WIDE R24, R20, 0x10, R14 ;  /* 0x0000001014187825 */ /* 0x000fc600078e020e */
[----:B------:R-:W-:Y:S01]  /*05f0*/  IADD3 R36, R21, R10, RZ ;  /* 0x0000000a15247210 */ /* 0x000fe20007ffe0ff */
[----:B--2---:R0:W-:Y:S04]  /*0600*/  STS.128 [R21.X16], R28 ;  /* 0x0000001c15007388 */ /* 0x0041e8000000cc00 */
[----:B---3--:R1:W-:Y:S01]  /*0610*/  STS.128 [R21.X16+0x200], R32 ;  /* 0x0002002015007388 */ /* 0x0083e2000000cc00 */
[----:B------:R-:W-:-:S06]  /*0620*/  NOP ;  /* 0x0000000000007918 */ /* 0x000fcc0000000000 */
[----:B------:R-:W2:Y:S04]  /*0630*/  LDS.128 R60, [R36.X16] ;  /* 0x00000000243c7984 */ /* 0x000ea8000000cc00 */
[----:B------:R-:W-:Y:S04]  /*0640*/  LDS.128 R56, [R36.X16+0x10] ;  /* 0x0000100024387984 */ /* 0x000fe8000000cc00 */
[----:B------:R-:W-:Y:S06]  /*0650*/  BAR.SYNC.DEFER_BLOCKING 0x0 ;  /* 0x0000000000007b1d */ /* 0x000fec0000010000 */
[----:B------:R-:W3:Y:S04]  /*0660*/  LDG.E.128 R40, [R24.64] ;  /* 0x0000000418287981 */ /* 0x000ee8000c1e1d00 */
[----:B------:R-:W4:Y:S01]  /*0670*/  LDG.E.128 R44, [R24.64+0x200] ;  /* 0x00020004182c7981 */ /* 0x000f22000c1e1d00 */
[----:B------:R-:W-:-:S03]  /*0680*/  IMAD.WIDE R22, R20, 0x10, R16 ;  /* 0x0000001014167825 */ /* 0x000fc600078e0210 */
[----:B---3--:R-:W-:Y:S04]  /*0690*/  STS.128 [R21.X16], R40 ;  /* 0x0000002815007388 */ /* 0x008fe8000000cc00 */
[----:B----4-:R-:W-:Y:S01]  /*06a0*/  STS.128 [R21.X16+0x200], R44 ;  /* 0x0002002c15007388 */ /* 0x010fe2000000cc00 */
[----:B------:R-:W-:-:S06]  /*06b0*/  NOP ;  /* 0x0000000000007918 */ /* 0x000fcc0000000000 */
[----:B------:R-:W-:Y:S04]  /*06c0*/  LDS.128 R68, [R36.X16] ;  /* 0x0000000024447984 */ /* 0x000fe8000000cc00 */
[----:B------:R-:W-:Y:S04]  /*06d0*/  LDS.128 R64, [R36.X16+0x10] ;  /* 0x0000100024407984 */ /* 0x000fe8000000cc00 */
[----:B------:R-:W-:Y:S06]  /*06e0*/  BAR.SYNC.DEFER_BLOCKING 0x0 ;  /* 0x0000000000007b1d */ /* 0x000fec0000010000 */
[----:B0-----:R0:W3:Y:S04]  /*06f0*/  LDG.E.128 R28, [R22.64] ;  /* 0x00000004161c7981 */ /* 0x0010e8000c1e1d00 */
[----:B-1----:R0:W4:Y:S01]  /*0700*/  LDG.E.128 R32, [R22.64+0x200] ;  /* 0x0002000416207981 */ /* 0x002122000c1e1d00 */
[----:B--2---:R-:W-:-:S02]  /*0710*/  HADD2.F32 R37, -RZ, R60.H0_H0 ;  /* 0x2000003cff257230 */ /* 0x004fc40000004100 */
[----:B------:R-:W-:Y:S02]  /*0720*/  HADD2.F32 R39, -RZ, R60.H1_H1 ;  /* 0x3000003cff277230 */ /* 0x000fe40000004100 */
[----:B0-----:R-:W-:Y:S02]  /*0730*/  HADD2.F32 R22, -RZ, R61.H1_H1 ;  /* 0x3000003dff167230 */ /* 0x001fe40000004100 */
[----:B------:R-:W-:Y:S01]  /*0740*/  HADD2.F32 R23, -RZ, R62.H1_H1 ;  /* 0x3000003eff177230 */ /* 0x000fe20000004100 */
[----:B---3--:R0:W-:Y:S04]  /*0750*/  STS.128 [R21.X16], R28 ;  /* 0x0000001c15007388 */ /* 0x0081e8000000cc00 */
[----:B----4-:R1:W-:Y:S01]  /*0760*/  STS.128 [R21.X16+0x200], R32 ;  /* 0x0002002015007388 */ /* 0x0103e2000000cc00 */
[----:B------:R-:W-:-:S06]  /*0770*/  NOP ;  /* 0x0000000000007918 */ /* 0x000fcc0000000000 */
[----:B------:R-:W2:Y:S04]  /*0780*/  LDS.128 R40, [R36.X16] ;  /* 0x0000000024287984 */ /* 0x000ea8000000cc00 */
[----:B------:R3:W4:Y:S01]  /*0790*/  LDS.128 R24, [R36.X16+0x10] ;  /* 0x0000100024187984 */ /* 0x000722000000cc00 */
[----:B0-----:R-:W-:Y:S01]  /*07a0*/  CS2R R28, SRZ ;  /* 0x00000000001c7805 */ /* 0x001fe2000001ff00 */
[----:B------:R-:W-:Y:S01]  /*07b0*/  CS2R R30, SRZ ;  /* 0x00000000001e7805 */ /* 0x000fe2000001ff00 */
[----:B-1----:R-:W-:Y:S01]  /*07c0*/  CS2R R32, SRZ ;  /* 0x0000000000207805 */ /* 0x002fe2000001ff00 */
[----:B------:R-:W-:Y:S01]  /*07d0*/  CS2R R34, SRZ ;  /* 0x0000000000227805 */ /* 0x000fe2000001ff00 */
[--C-:B--2---:R-:W-:Y:S02]  /*07e0*/  HADD2.F32 R54, -RZ, R40.reuse.H0_H0 ;  /* 0x20000028ff367230 */ /* 0x104fe40000004100 */
[----:B------:R-:W-:-:S02]  /*07f0*/  HADD2.F32 R55, -RZ, R40.H1_H1 ;  /* 0x30000028ff377230 */ /* 0x000fc40000004100 */
[----:B------:R-:W-:Y:S01]  /*0800*/  HADD2.F32 R77, -RZ, R41.H0_H0 ;  /* 0x20000029ff4d7230 */ /* 0x000fe20000004100 */
[C---:B------:R-:W-:Y:S01]  /*0810*/  FFMA.FTZ R38, R54.reuse, R37, R7 ;  /* 0x0000002536267223 */ /* 0x040fe20000010007 */
[----:B------:R-:W-:Y:S01]  /*0820*/  HADD2.F32 R7, -RZ, R61.H0_H0 ;  /* 0x2000003dff077230 */ /* 0x000fe20000004100 */
[----:B---3--:R-:W-:Y:S01]  /*0830*/  CS2R R36, SRZ ;  /* 0x0000000000247805 */ /* 0x008fe2000001ff00 */
[----:B------:R-:W-:Y:S01]  /*0840*/  HADD2.F32 R89, -RZ, R41.H1_H1 ;  /* 0x30000029ff597230 */ /* 0x000fe20000004100 */
[C---:B------:R-:W-:Y:S01]  /*0850*/  FFMA.FTZ R38, R55.reuse, R39, R38 ;  /* 0x0000002737267223 */ /* 0x040fe20000010026 */
[--C-:B------:R-:W-:Y:S01]  /*0860*/  HADD2.F32 R81, -RZ, R42.reuse.H0_H0 ;  /* 0x2000002aff517230 */ /* 0x100fe20000004100 */
[-C--:B-----5:R-:W-:Y:S01]  /*0870*/  FMUL.FTZ R39, R55, R2.reuse ;  /* 0x0000000237277220 */ /* 0x0a0fe20000410000 */
[----:B------:R-:W-:Y:S01]  /*0880*/  HADD2.F32 R91, -RZ, R42.H1_H1 ;  /* 0x3000002aff5b7230 */ /* 0x000fe20000004100 */
[C---:B------:R-:W-:Y:S01]  /*0890*/  FFMA.FTZ R38, R77.reuse, R7, R38 ;  /* 0x000000074d267223 */ /* 0x040fe20000010026 */
[----:B------:R-:W-:Y:S01]  /*08a0*/  HADD2.F32 R7, -RZ, R62.H0_H0 ;  /* 0x2000003eff077230 */ /* 0x000fe20000004100 */
[----:B------:R-:W-:Y:S01]  /*08b0*/  FMUL.FTZ R40, R77, R2 ;  /* 0x000000024d287220 */ /* 0x000fe20000410000 */
[--C-:B------:R-:W-:Y:S01]  /*08c0*/  HADD2.F32 R87, -RZ, R43.reuse.H0_H0 ;  /* 0x2000002bff577230 */ /* 0x100fe20000004100 */
[----:B------:R-:W-:Y:S01]  /*08d0*/  FFMA.FTZ R22, R89, R22, R38 ;  /* 0x0000001659167223 */ /* 0x000fe20000010026 */
[----:B------:R-:W-:Y:S01]  /*08e0*/  HADD2.F32 R93, -RZ, R43.H1_H1 ;  /* 0x3000002bff5d7230 */ /* 0x000fe20000004100 */
[-C--:B------:R-:W-:Y:S01]  /*08f0*/  FMUL.FTZ R38, R54, R2.reuse ;  /* 0x0000000236267220 */ /* 0x080fe20000410000 */
[--C-:B----4-:R-:W-:Y:S01]  /*0900*/  HADD2.F32 R95, -RZ, R24.reuse.H0_H0 ;  /* 0x20000018ff5f7230 */ /* 0x110fe20000004100 */
[----:B------:R-:W-:Y:S01]  /*0910*/  FFMA.FTZ R22, R81, R7, R22 ;  /* 0x0000000751167223 */ /* 0x000fe20000010016 */
[--C-:B------:R-:W-:Y:S01]  /*0920*/  HADD2.F32 R7, -RZ, R63.reuse.H0_H0 ;  /* 0x2000003fff077230 */ /* 0x100fe20000004100 */
[-C--:B------:R-:W-:Y:S01]  /*0930*/  FMUL.FTZ R41, R89, R2.reuse ;  /* 0x0000000259297220 */ /* 0x080fe20000410000 */
[----:B------:R-:W-:Y:S01]  /*0940*/  HADD2.F32 R97, -RZ, R24.H1_H1 ;  /* 0x30000018ff617230 */ /* 0x000fe20000004100 */
[----:B------:R-:W-:Y:S01]  /*0950*/  FFMA.FTZ R22, R91, R23, R22 ;  /* 0x000000175b167223 */ /* 0x000fe20000010016 */
[----:B------:R-:W-:Y:S01]  /*0960*/  HADD2.F32 R23, -RZ, R63.H1_H1 ;  /* 0x3000003fff177230 */ /* 0x000fe20000004100 */
[-C--:B------:R-:W-:Y:S01]  /*0970*/  FMUL.FTZ R42, R81, R2.reuse ;  /* 0x00000002512a7220 */ /* 0x080fe20000410000 */
[--C-:B------:R-:W-:Y:S01]  /*0980*/  HADD2.F32 R99, -RZ, R25.reuse.H0_H0 ;  /* 0x20000019ff637230 */ /* 0x100fe20000004100 */
[----:B------:R-:W-:Y:S01]  /*0990*/  FFMA.FTZ R22, R87, R7, R22 ;  /* 0x0000000757167223 */ /* 0x000fe20000010016 */
[--C-:B------:R-:W-:Y:S01]  /*09a0*/  HADD2.F32 R7, -RZ, R56.reuse.H0_H0 ;  /* 0x20000038ff077230 */ /* 0x100fe20000004100 */
[-C--:B------:R-:W-:Y:S01]  /*09b0*/  FMUL.FTZ R43, R91, R2.reuse ;  /* 0x000000025b2b7220 */ /* 0x080fe20000410000 */
[----:B------:R-:W-:Y:S01]  /*09c0*/  HADD2.F32 R105, -RZ, R25.H1_H1 ;  /* 0x30000019ff697230 */ /* 0x000fe20000004100 */
[----:B------:R-:W-:Y:S01]  /*09d0*/  FFMA.FTZ R22, R93, R23, R22 ;  /* 0x000000175d167223 */ /* 0x000fe20000010016 */
[----:B------:R-:W-:Y:S01]  /*09e0*/  HADD2.F32 R23, -RZ, R56.H1_H1 ;  /* 0x30000038ff177230 */ /* 0x000fe20000004100 */
[----:B------:R-:W-:Y:S01]  /*09f0*/  MOV R25, c[0x0][0x16c] ;  /* 0x00005b0000197a02 */ /* 0x000fe20000000f00 */
[--C-:B------:R-:W-:Y:S01]  /*0a00*/  HADD2.F32 R111, -RZ, R26.reuse.H0_H0 ;  /* 0x2000001aff6f7230 */ /* 0x100fe20000004100 */
[----:B------:R-:W-:Y:S01]  /*0a10*/  FFMA.FTZ R22, R95, R7, R22 ;  /* 0x000000075f167223 */ /* 0x000fe20000010016 */
[--C-:B------:R-:W-:Y:S01]  /*0a20*/  HADD2.F32 R7, -RZ, R57.reuse.H0_H0 ;  /* 0x20000039ff077230 */ /* 0x100fe20000004100 */
[----:B------:R-:W-:Y:S01]  /*0a30*/  ISETP.GE.AND P0, PT, R25, 0x1, PT ;  /* 0x000000011900780c */ /* 0x000fe20003f06270 */
        /* <DEDUP_REMOVED lines=11> */
[----:B------:R-:W-:Y:S01]  /*0af0*/  CS2R R26, SRZ ;  /* 0x00000000001a7805 */ /* 0x000fe2000001ff00 */
[----:B------:R-:W-:-:S02]  /*0b00*/  FMUL.FTZ R46, R95, R2 ;  /* 0x000000025f2e7220 */ /* 0x000fc40000410000 */
[----:B------:R-:W-:Y:S01]  /*0b10*/  FFMA.FTZ R22, R111, R7, R22 ;  /* 0x000000076f167223 */ /* 0x000fe20000010016 */
[--C-:B------:R-:W-:Y:S01]  /*0b20*/  HADD2.F32 R7, -RZ, R59.reuse.H0_H0 ;  /* 0x2000003bff077230 */ /* 0x100fe20000004100 */
[-C--:B------:R-:W-:Y:S02]  /*0b30*/  FMUL.FTZ R47, R97, R2.reuse ;  /* 0x00000002612f7220 */ /* 0x080fe40000410000 */
[----:B------:R-:W-:Y:S01]  /*0b40*/  FFMA.FTZ R22, R115, R23, R22 ;  /* 0x0000001773167223 */ /* 0x000fe20000010016 */
[----:B------:R-:W-:Y:S01]  /*0b50*/  HADD2.F32 R23, -RZ, R59.H1_H1 ;  /* 0x3000003bff177230 */ /* 0x000fe20000004100 */
[-C--:B------:R-:W-:Y:S02]  /*0b60*/  FMUL.FTZ R48, R99, R2.reuse ;  /* 0x0000000263307220 */ /* 0x080fe40000410000 */
[----:B------:R-:W-:Y:S02]  /*0b70*/  FFMA.FTZ R24, R119, R7, R22 ;  /* 0x0000000777187223 */ /* 0x000fe40000010016 */
[----:B------:R-:W-:-:S02]  /*0b80*/  FMUL.FTZ R49, R105, R2 ;  /* 0x0000000269317220 */ /* 0x000fc40000410000 */
[----:B------:R-:W-:Y:S02]  /*0b90*/  FFMA.FTZ R7, R123, R23, R24 ;  /* 0x000000177b077223 */ /* 0x000fe40000010018 */
[----:B------:R-:W-:Y:S01]  /*0ba0*/  CS2R R22, SRZ ;  /* 0x0000000000167805 */ /* 0x000fe2000001ff00 */
[----:B------:R-:W-:Y:S01]  /*0bb0*/  CS2R R24, SRZ ;  /* 0x0000000000187805 */ /* 0x000fe2000001ff00 */
[-C--:B------:R-:W-:Y:S02]  /*0bc0*/  FMUL.FTZ R50, R111, R2.reuse ;  /* 0x000000026f327220 */ /* 0x080fe40000410000 */
[-C--:B------:R-:W-:Y:S02]  /*0bd0*/  FMUL.FTZ R51, R115, R2.reuse ;  /* 0x0000000273337220 */ /* 0x080fe40000410000 */
[-C--:B------:R-:W-:Y:S02]  /*0be0*/  FMUL.FTZ R52, R119, R2.reuse ;  /* 0x0000000277347220 */ /* 0x080fe40000410000 */
[----:B------:R-:W-:Y:S01]  /*0bf0*/  FMUL.FTZ R53, R123, R2 ;  /* 0x000000027b357220 */ /* 0x000fe20000410000 */
[----:B------:R-:W-:Y:S06]  /*0c00*/  BAR.SYNC.DEFER_BLOCKING 0x0 ;  /* 0x0000000000007b1d */ /* 0x000fec0000010000 */
[----:B------:R-:W-:Y:S05]  /*0c10*/  @!P0 BRA `(.L_x_2073) ;  /* 0x0000692000008947 */ /* 0x000fea0003800000 */
[----:B------:R-:W-:Y:S01]  /*0c20*/  HADD2.F32 R79, -RZ, R69.H0_H0 ;  /* 0x20000045ff4f7230 */ /* 0x000fe20000004100 */
[----:B------:R-:W-:Y:S01]  /*0c30*/  FADD.FTZ R94, R95, R95 ;  /* 0x0000005f5f5e7221 */ /* 0x000fe20000010000 */
[----:B------:R-:W-:Y:S01]  /*0c40*/  HADD2.F32 R101, -RZ, R71.H0_H0 ;  /* 0x20000047ff657230 */ /* 0x000fe20000004100 */
[----:B------:R-:W-:Y:S01]  /*0c50*/  FADD.FTZ R95, R97, R97 ;  /* 0x00000061615f7221 */ /* 0x000fe20000010000 */
[----:B------:R-:W-:Y:S01]  /*0c60*/  HADD2.F32 R109, -RZ, R65.H0_H0 ;  /* 0x20000041ff6d7230 */ /* 0x000fe20000004100 */
[----:B------:R-:W-:Y:S01]  /*0c70*/  HFMA2.MMA R106, -RZ, RZ, 0, 0 ;  /* 0x00000000ff6a7435 */ /* 0x000fe200000001ff */
[----:B------:R-:W-:Y:S01]  /*0c80*/  HADD2.F32 R121, -RZ, R67.H0_H0 ;  /* 0x20000043ff797230 */ /* 0x000fe20000004100 */
[----:B------:R-:W-:Y:S01]  /*0c90*/  FADD.FTZ R96, R99, R99 ;  /* 0x0000006363607221 */ /* 0x000fe20000010000 */
[--C-:B------:R-:W-:Y:S01]  /*0ca0*/  HADD2.F32 R73, -RZ, R68.reuse.H0_H0 ;  /* 0x20000044ff497230 */ /* 0x100fe20000004100 */
[----:B------:R-:W-:Y:S01]  /*0cb0*/  FADD.FTZ R97, R105, R105 ;  /* 0x0000006969617221 */ /* 0x000fe20000010000 */
[----:B------:R-:W-:Y:S01]  /*0cc0*/  HADD2.F32 R75, -RZ, R68.H1_H1 ;  /* 0x30000044ff4b7230 */ /* 0x000fe20000004100 */
[----:B------:R-:W-:Y:S01]  /*0cd0*/  FADD.FTZ R54, R54, R54 ;  /* 0x0000003636367221 */ /* 0x000fe20000010000 */
[----:B------:R-:W-:Y:S01]  /*0ce0*/  HADD2.F32 R69, -RZ, R69.H1_H1 ;  /* 0x30000045ff457230 */ /* 0x000fe20000004100 */
        /* <DEDUP_REMOVED lines=19> */
[----:B------:R-:W-:Y:S01]  /*0e20*/  CS2R R22, SRZ ;  /* 0x0000000000167805 */ /* 0x000fe2000001ff00 */
[----:B------:R-:W-:Y:S01]  /*0e30*/  FADD.FTZ R105, R123, R123 ;  /* 0x0000007b7b697221 */ /* 0x000fe20000010000 */
[----:B------:R-:W-:Y:S01]  /*0e40*/  CS2R R24, SRZ ;  /* 0x0000000000187805 */ /* 0x000fe2000001ff00 */
[----:B------:R-:W-:Y:S01]  /*0e50*/  CS2R R26, SRZ ;  /* 0x00000000001a7805 */ /* 0x000fe2000001ff00 */
[----:B------:R-:W-:Y:S01]  /*0e60*/  CS2R R28, SRZ ;  /* 0x00000000001c7805 */ /* 0x000fe2000001ff00 */
[----:B------:R-:W-:Y:S01]  /*0e70*/  CS2R R30, SRZ ;  /* 0x00000000001e7805 */ /* 0x000fe2000001ff00 */
[----:B------:R-:W-:Y:S01]  /*0e80*/  CS2R R32, SRZ ;  /* 0x0000000000207805 */ /* 0x000fe2000001ff00 */
[----:B------:R-:W-:Y:S01]  /*0e90*/  CS2R R34, SRZ ;  /* 0x0000000000227805 */ /* 0x000fe2000001ff00 */
[----:B------:R-:W-:Y:S01]  /*0ea0*/  CS2R R36, SRZ ;  /* 0x0000000000247805 */ /* 0x000fe2000001ff00 */
[----:B------:R-:W-:-:S02]  /*0eb0*/  FADD.FTZ R108, R73, R4 ;  /* 0x00000004496c7221 */ /* 0x000fc40000010000 */
[--C-:B------:R-:W-:Y:S02]  /*0ec0*/  FADD.FTZ R110, R75, R4.reuse ;  /* 0x000000044b6e7221 */ /* 0x100fe40000010000 */
[--C-:B------:R-:W-:Y:S02]  /*0ed0*/  FADD.FTZ R112, R79, R4.reuse ;  /* 0x000000044f707221 */ /* 0x100fe40000010000 */
[--C-:B------:R-:W-:Y:S02]  /*0ee0*/  FADD.FTZ R114, R69, R4.reuse ;  /* 0x0000000445727221 */ /* 0x100fe40000010000 */
[--C-:B------:R-:W-:Y:S02]  /*0ef0*/  FADD.FTZ R116, R83, R4.reuse ;  /* 0x0000000453747221 */ /* 0x100fe40000010000 */
[--C-:B------:R-:W-:Y:S02]  /*0f00*/  FADD.FTZ R118, R85, R4.reuse ;  /* 0x0000000455767221 */ /* 0x100fe40000010000 */
        /* <DEDUP_REMOVED lines=9> */
[----:B------:R-:W-:Y:S02]  /*0fa0*/  FADD.FTZ R138, R67, R4 ;  /* 0x00000004438a7221 */ /* 0x000fe40000010000 */
.L_x_2110:
        /* <DEDUP_REMOVED lines=12> */
[C---:B------:R-:W-:Y:S02]  /*1070*/  IMAD R69, R3.reuse, c[0x0][0x198], RZ ;  /* 0x0000660003457a24 */ /* 0x040fe400078e02ff */
[----:B------:R-:W-:Y:S02]  /*1080*/  IMAD R71, R3, c[0x0][0x1b8], RZ ;  /* 0x00006e0003477a24 */ /* 0x000fe400078e02ff */
[----:B------:R-:W-:-:S04]  /*1090*/  IMAD.WIDE.U32 R64, R0, c[0x0][0x198], RZ ;  /* 0x0000660000407a25 */ /* 0x000fc800078e00ff */
[C---:B------:R-:W-:Y:S02]  /*10a0*/  IMAD R69, R0.reuse, c[0x0][0x19c], R69 ;  /* 0x0000670000457a24 */ /* 0x040fe400078e0245 */
[----:B------:R-:W-:-:S03]  /*10b0*/  IMAD.WIDE.U32 R66, R0, c[0x0][0x1b8], RZ ;  /* 0x00006e0000427a25 */ /* 0x000fc600078e00ff */
[----:B------:R-:W-:Y:S01]  /*10c0*/  IADD3 R65, R65, R69, RZ ;  /* 0x0000004541417210 */ /* 0x000fe20007ffe0ff */
[----:B------:R-:W-:Y:S02]  /*10d0*/  IMAD R71, R0, c[0x0][0x1bc], R71 ;  /* 0x00006f0000477a24 */ /* 0x000fe400078e0247 */
[----:B------:R-:W-:Y:S02]  /*10e0*/  IMAD R69, R68, c[0x0][0x1a0], RZ ;  /* 0x0000680044457a24 */ /* 0x000fe400078e02ff */
[----:B------:R-:W-:Y:S01]  /*10f0*/  IMAD.WIDE.U32 R64, R106, c[0x0][0x1a0], R64 ;  /* 0x000068006a407a25 */ /* 0x000fe200078e0040 */
[----:B------:R-:W-:-:S03]  /*1100*/  IADD3 R67, R67, R71, RZ ;  /* 0x0000004743437210 */ /* 0x000fc60007ffe0ff */
[----:B------:R-:W-:Y:S01]  /*1110*/  IMAD R71, R68, c[0x0][0x1c0], RZ ;  /* 0x0000700044477a24 */ /* 0x000fe200078e02ff */
[----:B------:R-:W-:Y:S01]  /*1120*/  LEA R68, P0, R64, c[0x0][0x228], 0x3 ;  /* 0x00008a0040447a11 */ /* 0x000fe200078018ff */
[C---:B------:R-:W-:Y:S02]  /*1130*/  IMAD R69, R106.reuse, c[0x0][0x1a4], R69 ;  /* 0x000069006a457a24 */ /* 0x040fe400078e0245 */
[C---:B------:R-:W-:Y:S02]  /*1140*/  IMAD R71, R106.reuse, c[0x0][0x1c4], R71 ;  /* 0x000071006a477a24 */ /* 0x040fe400078e0247 */
[----:B------:R-:W-:Y:S01]  /*1150*/  IMAD.WIDE.U32 R66, R106, c[0x0][0x1c0], R66 ;  /* 0x000070006a427a25 */ /* 0x000fe200078e0042 */
[----:B------:R-:W-:-:S04]  /*1160*/  IADD3 R69, R65, R69, RZ ;  /* 0x0000004541457210 */ /* 0x000fc80007ffe0ff */
[----:B------:R-:W-:Y:S02]  /*1170*/  IADD3 R65, R67, R71, RZ ;  /* 0x0000004743417210 */ /* 0x000fe40007ffe0ff */
[----:B------:R-:W-:Y:S02]  /*1180*/  LEA R70, P1, R66, c[0x0][0x230], 0x3 ;  /* 0x00008c0042467a11 */ /* 0x000fe400078218ff */
[----:B------:R-:W-:Y:S02]  /*1190*/  LEA.HI.X R69, R64, c[0x0][0x22c], R69, 0x3, P0 ;  /* 0x00008b0040457a11 */ /* 0x000fe400000f1c45 */
[----:B------:R-:W-:-:S04]  /*11a0*/  LEA.HI.X R71, R66, c[0x0][0x234], R65, 0x3, P1 ;  /* 0x00008d0042477a11 */ /* 0x000fc800008f1c41 */
[----:B------:R-:W3:Y:S04]  /*11b0*/  LDG.E.64 R68, [R68.64] ;  /* 0x0000000444447981 */ /* 0x000ee8000c1e1b00 */
[----:B------:R-:W3:Y:S01]  /*11c0*/  LDG.E.64 R70, [R70.64] ;  /* 0x0000000446467981 */ /* 0x000ee2000c1e1b00 */
[C---:B------:R-:W-:Y:S02]  /*11d0*/  ISETP.NE.AND P1, PT, R9.reuse, RZ, PT ;  /* 0x000000ff0900720c */ /* 0x040fe40003f25270 */
[----:B------:R-:W-:-:S04]  /*11e0*/  LOP3.LUT P0, RZ, R9, 0x1f, RZ, 0xc0, !PT ;  /* 0x0000001f09ff7812 */ /* 0x000fc8000780c0ff */
[----:B------:R-:W-:Y:S01]  /*11f0*/  ISETP.LT.OR P0, PT, R11, 0x2, P0 ;  /* 0x000000020b00780c */ /* 0x000fe20000701670 */
[--C-:B------:R-:W-:Y:S02]  /*1200*/  HADD2.F32 R219, -RZ, R60.reuse.H0_H0 ;  /* 0x2000003cffdb7230 */ /* 0x100fe40000004100 */
[----:B------:R-:W-:-:S03]  /*1210*/  HADD2.F32 R217, -RZ, R60.H1_H1 ;  /* 0x3000003cffd97230 */ /* 0x000fc60000004100 */
[----:B------:R-:W-:Y:S02]  /*1220*/  FMUL.FTZ R219, R108, R219 ;  /* 0x000000db6cdb7220 */ /* 0x000fe40000410000 */
[----:B------:R-:W-:Y:S01]  /*1230*/  FMUL.FTZ R217, R110, R217 ;  /* 0x000000d96ed97220 */ /* 0x000fe20000410000 */
[----:B------:R-:W-:-:S05]  /*1240*/  HADD2.F32 R215, -RZ, R61.H0_H0 ;  /* 0x2000003dffd77230 */ /* 0x000fca0000004100 */
[----:B------:R-:W-:Y:S01]  /*1250*/  FMUL.FTZ R215, R112, R215 ;  /* 0x000000d770d77220 */ /* 0x000fe20000410000 */
[----:B------:R-:W-:-:S05]  /*1260*/  HADD2.F32 R213, -RZ, R61.H1_H1 ;  /* 0x3000003dffd57230 */ /* 0x000fca0000004100 */
[----:B------:R-:W-:Y:S01]  /*1270*/  FMUL.FTZ R213, R114, R213 ;  /* 0x000000d572d57220 */ /* 0x000fe20000410000 */
[----:B------:R-:W-:-:S05]  /*1280*/  HADD2.F32 R211, -RZ, R62.H0_H0 ;  /* 0x2000003effd37230 */ /* 0x000fca0000004100 */
[----:B------:R-:W-:Y:S01]  /*1290*/  FMUL.FTZ R211, R116, R211 ;  /* 0x000000d374d37220 */ /* 0x000fe20000410000 */
[----:B------:R-:W-:-:S05]  /*12a0*/  HADD2.F32 R209, -RZ, R62.H1_H1 ;  /* 0x3000003effd17230 */ /* 0x000fca0000004100 */
[----:B------:R-:W-:Y:S01]  /*12b0*/  FMUL.FTZ R209, R118, R209 ;  /* 0x000000d176d17220 */ /* 0x000fe20000410000 */
[----:B------:R-:W-:-:S05]  /*12c0*/  HADD2.F32 R207, -RZ, R63.H0_H0 ;  /* 0x2000003fffcf7230 */ /* 0x000fca0000004100 */
[----:B------:R-:W-:Y:S01]  /*12d0*/  FMUL.FTZ R207, R120, R207 ;  /* 0x000000cf78cf7220 */ /* 0x000fe20000410000 */
[----:B------:R-:W-:-:S05]  /*12e0*/  HADD2.F32 R205, -RZ, R56.H0_H0 ;  /* 0x20000038ffcd7230 */ /* 0x000fca0000004100 */
[----:B------:R-:W-:Y:S02]  /*12f0*/  FMUL.FTZ R205, R124, R205 ;  /* 0x000000cd7ccd7220 */ /* 0x000fe40000410000 */
[-C--:B--2---:R-:W-:Y:S02]  /*1300*/  FMUL.FTZ R64, R108, R101.reuse ;  /* 0x000000656c407220 */ /* 0x084fe40000410000 */
[----:B------:R-:W-:Y:S02]  /*1310*/  FMUL.FTZ R73, R100, 1.4426950216293334961 ;  /* 0x3fb8aa3b64497820 */ /* 0x000fe40000410000 */
[----:B------:R-:W-:Y:S02]  /*1320*/  FMUL.RZ R74, R64, 0.15915493667125701904 ;  /* 0x3e22f983404a7820 */ /* 0x000fe4000040c000 */
[----:B------:R-:W-:Y:S02]  /*1330*/  FMUL.FTZ R65, R110, R101 ;  /* 0x000000656e417220 */ /* 0x000fe40000410000 */
[----:B------:R-:W-:Y:S01]  /*1340*/  FMUL.FTZ R64, R108, R73 ;  /* 0x000000496c407220 */ /* 0x000fe20000410000 */
[----:B------:R-:W-:Y:S01]  /*1350*/  MUFU.COS R84, R74 ;  /* 0x0000004a00547308 */ /* 0x000fe20000000000 */
[----:B------:R-:W-:-:S02]  /*1360*/  FMUL.RZ R75, R65, 0.15915493667125701904 ;  /* 0x3e22f983414b7820 */ /* 0x000fc4000040c000 */
[----:B------:R-:W-:Y:S02]  /*1370*/  FMUL.FTZ R65, R110, R73 ;  /* 0x000000496e417220 */ /* 0x000fe40000410000 */
[----:B------:R-:W-:-:S03]  /*1380*/  FMUL.FTZ R67, R112, R101 ;  /* 0x0000006570437220 */ /* 0x000fc60000410000 */
[----:B------:R0:W1:Y:S01]  /*1390*/  MUFU.EX2 R85, R64 ;  /* 0x0000004000557308 */ /* 0x0000620000000800 */
[----:B------:R-:W-:Y:S02]  /*13a0*/  FMUL.RZ R77, R67, 0.15915493667125701904 ;  /* 0x3e22f983434d7820 */ /* 0x000fe4000040c000 */
[----:B------:R-:W-:-:S05]  /*13b0*/  FMUL.FTZ R67, R112, R73 ;  /* 0x0000004970437220 */ /* 0x000fca0000410000 */
[----:B------:R2:W-:Y:S01]  /*13c0*/  MUFU.EX2 R151, R65 ;  /* 0x0000004100977308 */ /* 0x0005e20000000800 */
[----:B0-----:R-:W-:-:S04]  /*13d0*/  FMUL.FTZ R64, R114, R101 ;  /* 0x0000006572407220 */ /* 0x001fc80000410000 */
[----:B------:R-:W-:Y:S02]  /*13e0*/  FMUL.RZ R79, R64, 0.15915493667125701904 ;  /* 0x3e22f983404f7820 */ /* 0x000fe4000040c000 */
[----:B------:R-:W-:Y:S01]  /*13f0*/  FMUL.FTZ R64, R114, R73 ;  /* 0x0000004972407220 */ /* 0x000fe20000410000 */
[----:B------:R-:W-:Y:S01]  /*1400*/  MUFU.SIN R76, R77 ;  /* 0x0000004d004c7308 */ /* 0x000fe20000000400 */
[-C--:B--2---:R-:W-:Y:S02]  /*1410*/  FMUL.FTZ R65, R116, R101.reuse ;  /* 0x0000006574417220 */ /* 0x084fe40000410000 */
[----:B-1----:R-:W-:Y:S02]  /*1420*/  FMUL.FTZ R84, R85, R84 ;  /* 0x0000005455547220 */ /* 0x002fe40000410000 */
[----:B------:R-:W-:Y:S02]  /*1430*/  FMUL.RZ R81, R65, 0.15915493667125701904 ;  /* 0x3e22f98341517820 */ /* 0x000fe4000040c000 */
[----:B------:R-:W-:Y:S01]  /*1440*/  FMUL.FTZ R65, R118, R101 ;  /* 0x0000006576417220 */ /* 0x000fe20000410000 */
[----:B------:R0:W-:Y:S08]  /*1450*/  MUFU.EX2 R147, R64 ;  /* 0x0000004000937308 */ /* 0x0001f00000000800 */
[----:B------:R1:W-:Y:S01]  /*1460*/  MUFU.COS R150, R77 ;  /* 0x0000004d00967308 */ /* 0x0003e20000000000 */
[----:B0-----:R-:W-:-:S07]  /*1470*/  IADD3 R64, R11, -0x1, RZ ;  /* 0xffffffff0b407810 */ /* 0x001fce0007ffe0ff */
[----:B------:R0:W2:Y:S01]  /*1480*/  MUFU.SIN R66, R74 ;  /* 0x0000004a00427308 */ /* 0x0000a20000000400 */
[----:B-1----:R-:W-:Y:S01]  /*1490*/  FMUL.RZ R77, R65, 0.15915493667125701904 ;  /* 0x3e22f983414d7820 */ /* 0x002fe2000040c000 */
[----:B------:R-:W-:-:S04]  /*14a0*/  LEA.HI R65, R64, R64, RZ, 0x1 ;  /* 0x0000004040417211 */ /* 0x000fc800078f08ff */
[----:B------:R-:W-:Y:S02]  /*14b0*/  LOP3.LUT R65, R65, 0xfffffe, RZ, 0xc0, !PT ;  /* 0x00fffffe41417812 */ /* 0x000fe400078ec0ff */
[----:B------:R1:W-:Y:S01]  /*14c0*/  MUFU.EX2 R149, R67 ;  /* 0x0000004300957308 */ /* 0x0003e20000000800 */
[----:B0-----:R-:W-:Y:S01]  /*14d0*/  FMUL.FTZ R74, R116, R73 ;  /* 0x00000049744a7220 */ /* 0x001fe20000410000 */
[----:B------:R-:W-:Y:S02]  /*14e0*/  IADD3 R65, R64, -R65, RZ ;  /* 0x8000004140417210 */ /* 0x000fe40007ffe0ff */
[----:B------:R-:W-:-:S04]  /*14f0*/  MOV R64, 0x3f800000 ;  /* 0x3f80000000407802 */ /* 0x000fc80000000f00 */
[----:B------:R-:W-:Y:S01]  /*1500*/  MUFU.SIN R78, R79 ;  /* 0x0000004f004e7308 */ /* 0x000fe20000000400 */
[----:B-1----:R-:W-:Y:S02]  /*1510*/  FMUL.FTZ R67, R120, R101 ;  /* 0x0000006578437220 */ /* 0x002fe40000410000 */
[----:B--2---:R-:W-:-:S05]  /*1520*/  FMUL.FTZ R85, R85, R66 ;  /* 0x0000004255557220 */ /* 0x004fca0000410000 */
[----:B------:R0:W-:Y:S08]  /*1530*/  MUFU.COS R148, R79 ;  /* 0x0000004f00947308 */ /* 0x0001f00000000000 */
[----:B------:R-:W-:Y:S01]  /*1540*/  MUFU.SIN R72, R75 ;  /* 0x0000004b00487308 */ /* 0x000fe20000000400 */
[----:B0-----:R-:W-:Y:S01]  /*1550*/  FMUL.RZ R79, R67, 0.15915493667125701904 ;  /* 0x3e22f983434f7820 */ /* 0x001fe2000040c000 */
[----:B------:R-:W-:-:S02]  /*1560*/  IADD3 R67, R9, 0x200, RZ ;  /* 0x0000020009437810 */ /* 0x000fc40007ffe0ff */
[----:B------:R-:W-:Y:S02]  /*1570*/  @!P1 LEA R67, R65, R106, 0x8 ;  /* 0x0000006a41439211 */ /* 0x000fe400078e40ff */
[----:B------:R-:W-:Y:S02]  /*1580*/  MOV R65, RZ ;  /* 0x000000ff00417202 */ /* 0x000fe40000000f00 */
[----:B------:R-:W-:Y:S01]  /*1590*/  SHF.L.U32 R83, R67, 0x3, RZ ;  /* 0x0000000343537819 */ /* 0x000fe200000006ff */
[----:B------:R0:W1:Y:S01]  /*15a0*/  MUFU.COS R152, R75 ;  /* 0x0000004b00987308 */ /* 0x0000620000000000 */
[----:B------:R-:W-:-:S03]  /*15b0*/  CS2R R66, SRZ ;  /* 0x0000000000427805 */ /* 0x000fc6000001ff00 */
[----:B------:R2:W-:Y:S04]  /*15c0*/  STS.64 [R83+0x2510], R84 ;  /* 0x0025105453007388 */ /* 0x0005e80000000a00 */
[----:B------:R4:W-:Y:S01]  /*15d0*/  MUFU.EX2 R145, R74 ;  /* 0x0000004a00917308 */ /* 0x0009e20000000800 */
[----:B0-----:R-:W-:-:S07]  /*15e0*/  FMUL.FTZ R75, R118, R73 ;  /* 0x00000049764b7220 */ /* 0x001fce0000410000 */
[----:B------:R0:W-:Y:S01]  /*15f0*/  MUFU.EX2 R143, R75 ;  /* 0x0000004b008f7308 */ /* 0x0001e20000000800 */
[----:B----4-:R-:W-:-:S04]  /*1600*/  FMUL.FTZ R74, R122, R101 ;  /* 0x000000657a4a7220 */ /* 0x010fc80000410000 */
[----:B------:R-:W-:-:S03]  /*1610*/  FMUL.RZ R87, R74, 0.15915493667125701904 ;  /* 0x3e22f9834a577820 */ /* 0x000fc6000040c000 */
[----:B------:R-:W-:Y:S01]  /*1620*/  MUFU.SIN R82, R77 ;  /* 0x0000004d00527308 */ /* 0x000fe20000000400 */
[----:B0-----:R-:W-:-:S05]  /*1630*/  @!P0 IADD3 R75, R11, -0x2, RZ ;  /* 0xfffffffe0b4b8810 */ /* 0x001fca0007ffe0ff */
[----:B------:R-:W-:Y:S02]  /*1640*/  @!P0 IMAD R75, R75, c[0x0][0x16c], R106 ;  /* 0x00005b004b4b8a24 */ /* 0x000fe400078e026a */
[----:B------:R0:W-:Y:S02]  /*1650*/  MUFU.COS R144, R77 ;  /* 0x0000004d00907308 */ /* 0x0001e40000000000 */
[----:B------:R-:W-:Y:S01]  /*1660*/  @!P0 IMAD.WIDE R74, R75, 0x10, R190 ;  /* 0x000000104b4a8825 */ /* 0x000fe200078e02be */
[----:B------:R-:W-:Y:S06]  /*1670*/  BAR.SYNC.DEFER_BLOCKING 0x0 ;  /* 0x0000000000007b1d */ /* 0x000fec0000010000 */
[----:B------:R-:W-:Y:S01]  /*1680*/  MUFU.SIN R80, R81 ;  /* 0x0000005100507308 */ /* 0x000fe20000000400 */
[----:B0-----:R-:W-:-:S07]  /*1690*/  FMUL.FTZ R77, R120, R73 ;  /* 0x00000049784d7220 */ /* 0x001fce0000410000 */
[----:B------:R0:W-:Y:S01]  /*16a0*/  MUFU.COS R146, R81 ;  /* 0x0000005100927308 */ /* 0x0001e20000000000 */
[----:B--2---:R-:W-:-:S07]  /*16b0*/  FMUL.FTZ R83, R126, R101 ;  /* 0x000000657e537220 */ /* 0x004fce0000410000 */
[----:B------:R-:W-:Y:S01]  /*16c0*/  MUFU.SIN R102, R87 ;  /* 0x0000005700667308 */ /* 0x000fe20000000400 */
[----:B0-----:R-:W-:Y:S01]  /*16d0*/  FMUL.FTZ R81, R124, R101 ;  /* 0x000000657c517220 */ /* 0x001fe20000410000 */
[----:B------:R0:W5:Y:S03]  /*16e0*/  @!P0 LDG.E.128 R64, [R74.64] ;  /* 0x000000044a408981 */ /* 0x000166000c1e1d00 */
[----:B------:R-:W-:-:S03]  /*16f0*/  FMUL.RZ R103, R81, 0.15915493667125701904 ;  /* 0x3e22f98351677820 */ /* 0x000fc6000040c000 */
[----:B------:R2:W-:Y:S01]  /*1700*/  MUFU.COS R140, R87 ;  /* 0x00000057008c7308 */ /* 0x0005e20000000000 */
[----:B0-----:R-:W-:-:S07]  /*1710*/  FMUL.FTZ R75, R128, R101 ;  /* 0x00000065804b7220 */ /* 0x001fce0000410000 */
[----:B------:R-:W-:Y:S01]  /*1720*/  MUFU.SIN R86, R79 ;  /* 0x0000004f00567308 */ /* 0x000fe20000000400 */
[----:B--2---:R-:W-:Y:S02]  /*1730*/  FMUL.RZ R87, R75, 0.15915493667125701904 ;  /* 0x3e22f9834b577820 */ /* 0x004fe4000040c000 */
[----:B------:R-:W-:-:S05]  /*1740*/  FMUL.FTZ R75, R130, R101 ;  /* 0x00000065824b7220 */ /* 0x000fca0000410000 */
[----:B------:R-:W-:Y:S01]  /*1750*/  MUFU.COS R142, R79 ;  /* 0x0000004f008e7308 */ /* 0x000fe20000000000 */
[----:B------:R-:W-:Y:S02]  /*1760*/  FMUL.FTZ R74, R126, R73 ;  /* 0x000000497e4a7220 */ /* 0x000fe40000410000 */
[----:B---3--:R-:W-:-:S05]  /*1770*/  FMUL.FTZ R170, R69, R70 ;  /* 0x0000004645aa7220 */ /* 0x008fca0000410000 */
[----:B------:R-:W0:Y:S01]  /*1780*/  MUFU.EX2 R77, R77 ;  /* 0x0000004d004d7308 */ /* 0x000e220000000800 */
[----:B------:R-:W-:-:S07]  /*1790*/  FMUL.RZ R107, R83, 0.15915493667125701904 ;  /* 0x3e22f983536b7820 */ /* 0x000fce000040c000 */
[----:B------:R-:W-:Y:S01]  /*17a0*/  MUFU.SIN R154, R103 ;  /* 0x00000067009a7308 */ /* 0x000fe20000000400 */
[----:B------:R-:W-:-:S07]  /*17b0*/  FFMA.FTZ R170, R68, R71, R170 ;  /* 0x0000004744aa7223 */ /* 0x000fce00000100aa */
[----:B------:R2:W-:Y:S01]  /*17c0*/  MUFU.COS R156, R103 ;  /* 0x00000067009c7308 */ /* 0x0005e20000000000 */
[----:B-1----:R-:W-:Y:S02]  /*17d0*/  FMUL.FTZ R152, R151, R152 ;  /* 0x0000009897987220 */ /* 0x002fe40000410000 */
[----:B--2---:R-:W-:Y:S02]  /*17e0*/  FMUL.RZ R103, R75, 0.15915493667125701904 ;  /* 0x3e22f9834b677820 */ /* 0x004fe4000040c000 */
[----:B------:R-:W-:-:S03]  /*17f0*/  FMUL.FTZ R75, R69, R71 ;  /* 0x00000047454b7220 */ /* 0x000fc60000410000 */
[----:B------:R-:W-:Y:S01]  /*1800*/  MUFU.SIN R131, R107 ;  /* 0x0000006b00837308 */ /* 0x000fe20000000400 */
[----:B------:R-:W-:Y:S02]  /*1810*/  FMUL.FTZ R69, R132, R101 ;  /* 0x0000006584457220 */ /* 0x000fe40000410000 */
[----:B------:R-:W-:Y:S02]  /*1820*/  FFMA.FTZ R162, R68, R70, -R75 ;  /* 0x0000004644a27223 */ /* 0x000fe4000001084b */
[----:B------:R-:W-:Y:S02]  /*1830*/  FMUL.FTZ R68, R130, R73 ;  /* 0x0000004982447220 */ /* 0x000fe40000410000 */
[----:B------:R-:W-:Y:S01]  /*1840*/  FMUL.FTZ R151, R151, R72 ;  /* 0x0000004897977220 */ /* 0x000fe20000410000 */
[----:B------:R-:W-:Y:S01]  /*1850*/  MUFU.COS R133, R107 ;  /* 0x0000006b00857308 */ /* 0x000fe20000000000 */
[C---:B------:R-:W-:Y:S02]  /*1860*/  FMUL.FTZ R150, R149.reuse, R150 ;  /* 0x0000009695967220 */ /* 0x040fe40000410000 */
[----:B------:R-:W-:-:S05]  /*1870*/  FMUL.FTZ R149, R149, R76 ;  /* 0x0000004c95957220 */ /* 0x000fca0000410000 */
[----:B------:R-:W1:Y:S01]  /*1880*/  MUFU.EX2 R74, R74 ;  /* 0x0000004a004a7308 */ /* 0x000e620000000800 */
[----:B------:R-:W-:Y:S02]  /*1890*/  FMUL.RZ R76, R69, 0.15915493667125701904 ;  /* 0x3e22f983454c7820 */ /* 0x000fe4000040c000 */
[-C--:B------:R-:W-:Y:S02]  /*18a0*/  FMUL.FTZ R75, RZ, R151.reuse ;  /* 0x00000097ff4b7220 */ /* 0x080fe40000410000 */
[C---:B0-----:R-:W-:Y:S02]  /*18b0*/  FMUL.FTZ R142, R77.reuse, R142 ;  /* 0x0000008e4d8e7220 */ /* 0x041fe40000410000 */
[----:B------:R-:W-:Y:S01]  /*18c0*/  FMUL.FTZ R141, R77, R86 ;  /* 0x000000564d8d7220 */ /* 0x000fe20000410000 */
[----:B------:R-:W-:Y:S01]  /*18d0*/  MUFU.SIN R123, R103 ;  /* 0x00000067007b7308 */ /* 0x000fe20000000400 */
[----:B------:R-:W-:-:S07]  /*18e0*/  FMUL.FTZ R77, R219, R151 ;  /* 0x00000097db4d7220 */ /* 0x000fce0000410000 */
[----:B------:R-:W-:Y:S01]  /*18f0*/  MUFU.COS R125, R103 ;  /* 0x00000067007d7308 */ /* 0x000fe20000000000 */
[----:B------:R-:W-:-:S07]  /*1900*/  FFMA.FTZ R77, RZ, R152, R77 ;  /* 0x00000098ff4d7223 */ /* 0x000fce000001004d */
[----:B------:R-:W0:Y:S01]  /*1910*/  MUFU.EX2 R68, R68 ;  /* 0x0000004400447308 */ /* 0x000e220000000800 */
[----:B------:R-:W-:-:S07]  /*1920*/  FMUL.FTZ R71, R134, R101 ;  /* 0x0000006586477220 */ /* 0x000fce0000410000 */
[----:B------:R-:W-:Y:S01]  /*1930*/  MUFU.SIN R70, R76 ;  /* 0x0000004c00467308 */ /* 0x000fe20000000400 */
[----:B------:R-:W-:-:S07]  /*1940*/  FADD.FTZ R77, RZ, R77 ;  /* 0x0000004dff4d7221 */ /* 0x000fce0000010000 */
[----:B------:R2:W-:Y:S01]  /*1950*/  MUFU.COS R72, R76 ;  /* 0x0000004c00487308 */ /* 0x0005e20000000000 */
[----:B------:R-:W-:Y:S02]  /*1960*/  FMUL.FTZ R148, R147, R148 ;  /* 0x0000009493947220 */ /* 0x000fe40000410000 */
[----:B--2---:R-:W-:-:S04]  /*1970*/  FFMA.FTZ R76, R219, R152, -R75 ;  /* 0x00000098db4c7223 */ /* 0x004fc8000001084b */
[----:B------:R-:W-:Y:S02]  /*1980*/  FADD.FTZ R76, R217, R76 ;  /* 0x0000004cd94c7221 */ /* 0x000fe40000010000 */
[C---:B-1----:R-:W-:Y:S02]  /*1990*/  FMUL.FTZ R133, R74.reuse, R133 ;  /* 0x000000854a857220 */ /* 0x042fe40000410000 */
[----:B------:R-:W-:Y:S02]  /*19a0*/  FMUL.FTZ R131, R74, R131 ;  /* 0x000000834a837220 */ /* 0x000fe40000410000 */
[----:B------:R-:W-:Y:S02]  /*19b0*/  FMUL.FTZ R147, R147, R78 ;  /* 0x0000004e93937220 */ /* 0x000fe40000410000 */
[----:B------:R-:W-:Y:S02]  /*19c0*/  FMUL.FTZ R74, R149, R76 ;  /* 0x0000004c954a7220 */ /* 0x000fe40000410000 */
[----:B------:R-:W-:-:S02]  /*19d0*/  FMUL.FTZ R69, R132, R73 ;  /* 0x0000004984457220 */ /* 0x000fc40000410000 */
[----:B------:R-:W-:Y:S02]  /*19e0*/  FMUL.RZ R78, R71, 0.15915493667125701904 ;  /* 0x3e22f983474e7820 */ /* 0x000fe4000040c000 */
[-C--:B------:R-:W-:Y:S02]  /*19f0*/  FMUL.FTZ R71, R149, R77.reuse ;  /* 0x0000004d95477220 */ /* 0x080fe40000410000 */
[----:B------:R-:W-:Y:S02]  /*1a00*/  FFMA.FTZ R74, R150, R77, R74 ;  /* 0x0000004d964a7223 */ /* 0x000fe4000001004a */
[C---:B0-----:R-:W-:Y:S02]  /*1a10*/  FMUL.FTZ R125, R68.reuse, R125 ;  /* 0x0000007d447d7220 */ /* 0x041fe40000410000 */
[----:B------:R-:W-:Y:S01]  /*1a20*/  FMUL.FTZ R123, R68, R123 ;  /* 0x0000007b447b7220 */ /* 0x000fe20000410000 */
[----:B------:R-:W0:Y:S01]  /*1a30*/  MUFU.EX2 R69, R69 ;  /* 0x0000004500457308 */ /* 0x000e220000000800 */
[----:B------:R-:W-:-:S02]  /*1a40*/  FFMA.FTZ R76, R150, R76, -R71 ;  /* 0x0000004c964c7223 */ /* 0x000fc40000010847 */
[----:B------:R-:W-:Y:S02]  /*1a50*/  FMUL.FTZ R68, R134, R73 ;  /* 0x0000004986447220 */ /* 0x000fe40000410000 */
[----:B------:R-:W-:Y:S02]  /*1a60*/  FADD.FTZ R74, RZ, R74 ;  /* 0x0000004aff4a7221 */ /* 0x000fe40000010000 */
[----:B------:R-:W-:Y:S01]  /*1a70*/  FADD.FTZ R76, R215, R76 ;  /* 0x0000004cd74c7221 */ /* 0x000fe20000010000 */
[----:B------:R-:W-:Y:S01]  /*1a80*/  MUFU.SIN R115, R78 ;  /* 0x0000004e00737308 */ /* 0x000fe20000000400 */
[C---:B------:R-:W-:Y:S02]  /*1a90*/  FMUL.FTZ R71, R147.reuse, R74 ;  /* 0x0000004a93477220 */ /* 0x040fe40000410000 */
[----:B------:R-:W-:-:S05]  /*1aa0*/  FMUL.FTZ R75, R147, R76 ;  /* 0x0000004c934b7220 */ /* 0x000fca0000410000 */
[----:B------:R-:W-:Y:S01]  /*1ab0*/  MUFU.COS R117, R78 ;  /* 0x0000004e00757308 */ /* 0x000fe20000000000 */
[----:B------:R-:W-:-:S07]  /*1ac0*/  FFMA.FTZ R76, R148, R76, -R71 ;  /* 0x0000004c944c7223 */ /* 0x000fce0000010847 */
[----:B------:R-:W1:Y:S01]  /*1ad0*/  MUFU.EX2 R68, R68 ;  /* 0x0000004400447308 */ /* 0x000e620000000800 */
[----:B------:R-:W-:Y:S02]  /*1ae0*/  FFMA.FTZ R75, R148, R74, R75 ;  /* 0x0000004a944b7223 */ /* 0x000fe4000001004b */
[C---:B------:R-:W-:Y:S02]  /*1af0*/  FMUL.FTZ R146, R145.reuse, R146 ;  /* 0x0000009291927220 */ /* 0x040fe40000410000 */
[----:B------:R-:W-:Y:S02]  /*1b00*/  FMUL.FTZ R145, R145, R80 ;  /* 0x0000005091917220 */ /* 0x000fe40000410000 */
[----:B------:R-:W-:Y:S02]  /*1b10*/  FADD.FTZ R76, R213, R76 ;  /* 0x0000004cd54c7221 */ /* 0x000fe40000010000 */
[----:B------:R-:W-:Y:S02]  /*1b20*/  FADD.FTZ R75, RZ, R75 ;  /* 0x0000004bff4b7221 */ /* 0x000fe40000010000 */
[----:B0-----:R-:W-:-:S02]  /*1b30*/  FMUL.FTZ R121, R69, R72 ;  /* 0x0000004845797220 */ /* 0x001fc40000410000 */
[C---:B------:R-:W-:Y:S02]  /*1b40*/  FMUL.FTZ R72, R145.reuse, R76 ;  /* 0x0000004c91487220 */ /* 0x040fe40000410000 */
[----:B------:R-:W-:Y:S02]  /*1b50*/  FMUL.FTZ R71, R145, R75 ;  /* 0x0000004b91477220 */ /* 0x000fe40000410000 */
[C---:B-1----:R-:W-:Y:S02]  /*1b60*/  FMUL.FTZ R117, R68.reuse, R117 ;  /* 0x0000007544757220 */ /* 0x042fe40000410000 */
[----:B------:R-:W-:Y:S02]  /*1b70*/  FMUL.FTZ R115, R68, R115 ;  /* 0x0000007344737220 */ /* 0x000fe40000410000 */
[----:B------:R-:W-:Y:S02]  /*1b80*/  FFMA.FTZ R72, R146, R75, R72 ;  /* 0x0000004b92487223 */ /* 0x000fe40000010048 */
[----:B------:R-:W-:-:S02]  /*1b90*/  FMUL.FTZ R79, R122, R73 ;  /* 0x000000497a4f7220 */ /* 0x000fc40000410000 */
[-C--:B------:R-:W-:Y:S02]  /*1ba0*/  FMUL.FTZ R68, R84, R151.reuse ;  /* 0x0000009754447220 */ /* 0x080fe40000410000 */
[----:B------:R-:W-:Y:S02]  /*1bb0*/  FFMA.FTZ R76, R146, R76, -R71 ;  /* 0x0000004c924c7223 */ /* 0x000fe40000010847 */
[----:B------:R-:W-:Y:S02]  /*1bc0*/  FADD.FTZ R75, RZ, R72 ;  /* 0x00000048ff4b7221 */ /* 0x000fe40000010000 */
[----:B------:R-:W-:Y:S02]  /*1bd0*/  FMUL.FTZ R144, R143, R144 ;  /* 0x000000908f907220 */ /* 0x000fe40000410000 */
[C---:B------:R-:W-:Y:S02]  /*1be0*/  FMUL.FTZ R71, R85.reuse, R151 ;  /* 0x0000009755477220 */ /* 0x040fe40000410000 */
[----:B------:R-:W-:Y:S01]  /*1bf0*/  FFMA.FTZ R72, R85, R152, R68 ;  /* 0x0000009855487223 */ /* 0x000fe20000010044 */
[----:B------:R-:W0:Y:S01]  /*1c00*/  MUFU.EX2 R79, R79 ;  /* 0x0000004f004f7308 */ /* 0x000e220000000800 */
[----:B------:R-:W-:-:S02]  /*1c10*/  FMUL.FTZ R143, R143, R82 ;  /* 0x000000528f8f7220 */ /* 0x000fc40000410000 */
[----:B------:R-:W-:Y:S02]  /*1c20*/  FADD.FTZ R76, R211, R76 ;  /* 0x0000004cd34c7221 */ /* 0x000fe40000010000 */
[----:B------:R-:W-:Y:S02]  /*1c30*/  FMUL.FTZ R119, R69, R70 ;  /* 0x0000004645777220 */ /* 0x000fe40000410000 */
[----:B------:R-:W-:Y:S02]  /*1c40*/  FMUL.FTZ R70, R136, R101 ;  /* 0x0000006588467220 */ /* 0x000fe40000410000 */
[----:B------:R-:W-:Y:S02]  /*1c50*/  FFMA.FTZ R71, R84, R152, -R71 ;  /* 0x0000009854477223 */ /* 0x000fe40000010847 */
[----:B------:R-:W-:Y:S02]  /*1c60*/  FMUL.FTZ R68, R149, R72 ;  /* 0x0000004895447220 */ /* 0x000fe40000410000 */
[----:B------:R-:W-:-:S02]  /*1c70*/  FMUL.FTZ R78, R143, R76 ;  /* 0x0000004c8f4e7220 */ /* 0x000fc40000410000 */
[----:B------:R-:W-:Y:S02]  /*1c80*/  FMUL.FTZ R69, R136, R73 ;  /* 0x0000004988457220 */ /* 0x000fe40000410000 */
[----:B------:R-:W-:Y:S02]  /*1c90*/  FMUL.FTZ R77, R143, R75 ;  /* 0x0000004b8f4d7220 */ /* 0x000fe40000410000 */
[----:B------:R-:W-:Y:S02]  /*1ca0*/  FMUL.RZ R80, R70, 0.15915493667125701904 ;  /* 0x3e22f98346507820 */ /* 0x000fe4000040c000 */
[-C--:B------:R-:W-:Y:S02]  /*1cb0*/  FFMA.FTZ R74, R150, R71.reuse, -R68 ;  /* 0x00000047964a7223 */ /* 0x080fe40000010844 */
[----:B------:R-:W-:Y:S02]  /*1cc0*/  FMUL.FTZ R71, R149, R71 ;  /* 0x0000004795477220 */ /* 0x000fe40000410000 */
[C---:B------:R-:W-:Y:S01]  /*1cd0*/  FFMA.FTZ R78, R144.reuse, R75, R78 ;  /* 0x0000004b904e7223 */ /* 0x040fe2000001004e */
[----:B------:R-:W-:Y:S01]  /*1ce0*/  MUFU.EX2 R69, R69 ;  /* 0x0000004500457308 */ /* 0x000fe20000000800 */
[----:B------:R-:W-:-:S02]  /*1cf0*/  FFMA.FTZ R76, R144, R76, -R77 ;  /* 0x0000004c904c7223 */ /* 0x000fc4000001084d */
[----:B------:R-:W-:Y:S02]  /*1d00*/  FFMA.FTZ R71, R150, R72, R71 ;  /* 0x0000004896477223 */ /* 0x000fe40000010047 */
[----:B------:R-:W-:-:S03]  /*1d10*/  FADD.FTZ R78, RZ, R78 ;  /* 0x0000004eff4e7221 */ /* 0x000fc60000010000 */
[----:B------:R-:W1:Y:S01]  /*1d20*/  MUFU.SIN R68, R80 ;  /* 0x0000005000447308 */ /* 0x000e620000000400 */
[----:B------:R-:W-:Y:S02]  /*1d30*/  FMUL.FTZ R81, R124, R73 ;  /* 0x000000497c517220 */ /* 0x000fe40000410000 */
[----:B------:R-:W-:Y:S02]  /*1d40*/  FADD.FTZ R76, R209, R76 ;  /* 0x0000004cd14c7221 */ /* 0x000fe40000010000 */
[----:B------:R-:W-:-:S03]  /*1d50*/  FMUL.FTZ R75, R147, R71 ;  /* 0x00000047934b7220 */ /* 0x000fc60000410000 */
[----:B------:R-:W2:Y:S01]  /*1d60*/  MUFU.COS R70, R80 ;  /* 0x0000005000467308 */ /* 0x000ea20000000000 */
[----:B------:R-:W-:Y:S02]  /*1d70*/  FMUL.FTZ R77, R141, R78 ;  /* 0x0000004e8d4d7220 */ /* 0x000fe40000410000 */
[C---:B0-----:R-:W-:Y:S02]  /*1d80*/  FMUL.FTZ R140, R79.reuse, R140 ;  /* 0x0000008c4f8c7220 */ /* 0x041fe40000410000 */
[----:B------:R-:W-:Y:S02]  /*1d90*/  FMUL.FTZ R139, R79, R102 ;  /* 0x000000664f8b7220 */ /* 0x000fe40000410000 */
[----:B------:R-:W-:Y:S01]  /*1da0*/  FMUL.FTZ R79, R141, R76 ;  /* 0x0000004c8d4f7220 */ /* 0x000fe20000410000 */
[----:B------:R-:W0:Y:S01]  /*1db0*/  MUFU.EX2 R81, R81 ;  /* 0x0000005100517308 */ /* 0x000e220000000800 */
[-C--:B------:R-:W-:Y:S02]  /*1dc0*/  FMUL.FTZ R72, R147, R74.reuse ;  /* 0x0000004a93487220 */ /* 0x080fe40000410000 */
[----:B------:R-:W-:-:S02]  /*1dd0*/  FFMA.FTZ R75, R148, R74, -R75 ;  /* 0x0000004a944b7223 */ /* 0x000fc4000001084b */
[C---:B------:R-:W-:Y:S02]  /*1de0*/  FFMA.FTZ R76, R142.reuse, R76, -R77 ;  /* 0x0000004c8e4c7223 */ /* 0x040fe4000001084d */
[----:B------:R-:W-:Y:S02]  /*1df0*/  FFMA.FTZ R79, R142, R78, R79 ;  /* 0x0000004e8e4f7223 */ /* 0x000fe4000001004f */
[----:B------:R-:W-:Y:S02]  /*1e00*/  FFMA.FTZ R72, R148, R71, R72 ;  /* 0x0000004794487223 */ /* 0x000fe40000010048 */
[----:B------:R-:W-:Y:S02]  /*1e10*/  FMUL.FTZ R71, R145, R75 ;  /* 0x0000004b91477220 */ /* 0x000fe40000410000 */
[----:B------:R-:W-:Y:S02]  /*1e20*/  FADD.FTZ R76, R207, R76 ;  /* 0x0000004ccf4c7221 */ /* 0x000fe40000010000 */
[----:B------:R-:W-:-:S02]  /*1e30*/  FADD.FTZ R79, RZ, R79 ;  /* 0x0000004fff4f7221 */ /* 0x000fc40000010000 */
[----:B-1----:R-:W-:Y:S02]  /*1e40*/  FMUL.FTZ R111, R69, R68 ;  /* 0x00000044456f7220 */ /* 0x002fe40000410000 */
[----:B------:R-:W-:Y:S02]  /*1e50*/  FFMA.FTZ R71, R146, R72, R71 ;  /* 0x0000004892477223 */ /* 0x000fe40000010047 */
[----:B------:R-:W-:Y:S02]  /*1e60*/  FMUL.FTZ R68, R139, R76 ;  /* 0x0000004c8b447220 */ /* 0x000fe40000410000 */
[----:B--2---:R-:W-:Y:S02]  /*1e70*/  FMUL.FTZ R113, R69, R70 ;  /* 0x0000004645717220 */ /* 0x004fe40000410000 */
[----:B------:R-:W-:Y:S01]  /*1e80*/  FMUL.FTZ R72, R145, R72 ;  /* 0x0000004891487220 */ /* 0x000fe20000410000 */
[----:B------:R-:W-:Y:S01]  /*1e90*/  HADD2.F32 R77, -RZ, R63.H1_H1 ;  /* 0x3000003fff4d7230 */ /* 0x000fe20000004100 */
[----:B------:R-:W-:-:S02]  /*1ea0*/  FMUL.FTZ R69, R139, R79 ;  /* 0x0000004f8b457220 */ /* 0x000fc40000410000 */
[----:B------:R-:W-:Y:S02]  /*1eb0*/  FFMA.FTZ R68, R140, R79, R68 ;  /* 0x0000004f8c447223 */ /* 0x000fe40000010044 */
[----:B------:R-:W-:Y:S02]  /*1ec0*/  FFMA.FTZ R72, R146, R75, -R72 ;  /* 0x0000004b92487223 */ /* 0x000fe40000010848 */
[----:B------:R-:W-:Y:S02]  /*1ed0*/  FFMA.FTZ R75, R140, R76, -R69 ;  /* 0x0000004c8c4b7223 */ /* 0x000fe40000010845 */
[----:B------:R-:W-:Y:S02]  /*1ee0*/  FMUL.FTZ R69, R143, R71 ;  /* 0x000000478f457220 */ /* 0x000fe40000410000 */
[----:B0-----:R-:W-:Y:S02]  /*1ef0*/  FMUL.FTZ R135, R81, R154 ;  /* 0x0000009a51877220 */ /* 0x001fe40000410000 */
[----:B------:R-:W-:-:S02]  /*1f00*/  FMUL.FTZ R216, R122, R77 ;  /* 0x0000004d7ad87220 */ /* 0x000fc40000410000 */
[----:B------:R-:W-:Y:S02]  /*1f10*/  FADD.FTZ R74, RZ, R68 ;  /* 0x00000044ff4a7221 */ /* 0x000fe40000010000 */
[-C--:B------:R-:W-:Y:S02]  /*1f20*/  FMUL.FTZ R68, R143, R72.reuse ;  /* 0x000000488f447220 */ /* 0x080fe40000410000 */
[----:B------:R-:W-:Y:S02]  /*1f30*/  FFMA.FTZ R69, R144, R72, -R69 ;  /* 0x0000004890457223 */ /* 0x000fe40000010845 */
[----:B------:R-:W-:Y:S02]  /*1f40*/  FMUL.FTZ R137, R81, R156 ;  /* 0x0000009c51897220 */ /* 0x000fe40000410000 */
[----:B------:R-:W-:Y:S02]  /*1f50*/  FADD.FTZ R70, R216, R75 ;  /* 0x0000004bd8467221 */ /* 0x000fe40000010000 */
[----:B------:R-:W-:-:S02]  /*1f60*/  FMUL.FTZ R72, R135, R74 ;  /* 0x0000004a87487220 */ /* 0x000fc40000410000 */
[----:B------:R-:W-:Y:S02]  /*1f70*/  FFMA.FTZ R71, R144, R71, R68 ;  /* 0x0000004790477223 */ /* 0x000fe40000010044 */
[-C--:B------:R-:W-:Y:S02]  /*1f80*/  FFMA.FTZ R76, R137, R70.reuse, -R72 ;  /* 0x00000046894c7223 */ /* 0x080fe40000010848 */
[----:B------:R-:W-:Y:S02]  /*1f90*/  FMUL.FTZ R72, R135, R70 ;  /* 0x0000004687487220 */ /* 0x000fe40000410000 */
[----:B------:R-:W-:Y:S02]  /*1fa0*/  FMUL.FTZ R83, R128, R73 ;  /* 0x0000004980537220 */ /* 0x000fe40000410000 */
[----:B------:R-:W-:Y:S02]  /*1fb0*/  FMUL.FTZ R70, R141, R71 ;  /* 0x000000478d467220 */ /* 0x000fe40000410000 */
[----:B------:R-:W-:-:S02]  /*1fc0*/  FMUL.FTZ R68, R138, R101 ;  /* 0x000000658a447220 */ /* 0x000fc40000410000 */
[----:B------:R-:W-:Y:S02]  /*1fd0*/  FFMA.FTZ R74, R137, R74, R72 ;  /* 0x0000004a894a7223 */ /* 0x000fe40000010048 */
[-C--:B------:R-:W-:Y:S01]  /*1fe0*/  FFMA.FTZ R72, R142, R69.reuse, -R70 ;  /* 0x000000458e487223 */ /* 0x080fe20000010846 */
[----:B------:R-:W-:Y:S01]  /*1ff0*/  MUFU.SIN R158, R87 ;  /* 0x00000057009e7308 */ /* 0x000fe20000000400 */
[----:B------:R-:W-:Y:S02]  /*2000*/  FMUL.FTZ R69, R141, R69 ;  /* 0x000000458d457220 */ /* 0x000fe40000410000 */
[----:B------:R-:W-:Y:S02]  /*2010*/  FMUL.RZ R79, R68, 0.15915493667125701904 ;  /* 0x3e22f983444f7820 */ /* 0x000fe4000040c000 */
[----:B------:R-:W-:-:S03]  /*2020*/  FADD.FTZ R68, RZ, R74 ;  /* 0x0000004aff447221 */ /* 0x000fc60000010000 */
[----:B------:R-:W0:Y:S01]  /*2030*/  MUFU.EX2 R83, R83 ;  /* 0x0000005300537308 */ /* 0x000e220000000800 */
[----:B------:R-:W-:Y:S02]  /*2040*/  FFMA.FTZ R69, R142, R71, R69 ;  /* 0x000000478e457223 */ /* 0x000fe40000010045 */
[----:B------:R-:W-:Y:S02]  /*2050*/  FADD.FTZ R76, R205, R76 ;  /* 0x0000004ccd4c7221 */ /* 0x000fe40000010000 */
[----:B------:R-:W-:-:S03]  /*2060*/  FMUL.FTZ R74, R131, R68 ;  /* 0x00000044834a7220 */ /* 0x000fc60000410000 */
[----:B------:R-:W1:Y:S01]  /*2070*/  MUFU.COS R160, R87 ;  /* 0x0000005700a07308 */ /* 0x000e620000000000 */
[----:B------:R-:W-:Y:S02]  /*2080*/  FMUL.FTZ R71, R139, R69 ;  /* 0x000000458b477220 */ /* 0x000fe40000410000 */
[----:B------:R-:W-:Y:S02]  /*2090*/  FMUL.FTZ R73, R138, R73 ;  /* 0x000000498a497220 */ /* 0x000fe40000410000 */
[-C--:B------:R-:W-:Y:S01]  /*20a0*/  FMUL.FTZ R77, R131, R76.reuse ;  /* 0x0000004c834d7220 */ /* 0x080fe20000410000 */
[----:B------:R-:W-:Y:S01]  /*20b0*/  HADD2.F32 R81, -RZ, R56.H1_H1 ;  /* 0x30000038ff517230 */ /* 0x000fe20000004100 */
[----:B------:R-:W-:Y:S02]  /*20c0*/  FFMA.FTZ R75, R133, R76, -R74 ;  /* 0x0000004c854b7223 */ /* 0x000fe4000001084a */
[-C--:B------:R-:W-:Y:S02]  /*20d0*/  FFMA.FTZ R74, R140, R72.reuse, -R71 ;  /* 0x000000488c4a7223 */ /* 0x080fe40000010847 */
[----:B------:R-:W-:-:S02]  /*20e0*/  FMUL.FTZ R72, R139, R72 ;  /* 0x000000488b487220 */ /* 0x000fc40000410000 */
[----:B------:R-:W-:Y:S01]  /*20f0*/  FFMA.FTZ R77, R133, R68, R77 ;  /* 0x00000044854d7223 */ /* 0x000fe2000001004d */
[----:B------:R-:W-:Y:S01]  /*2100*/  MUFU.EX2 R73, R73 ;  /* 0x0000004900497308 */ /* 0x000fe20000000800 */
[----:B------:R-:W-:Y:S02]  /*2110*/  FMUL.FTZ R214, R126, R81 ;  /* 0x000000517ed67220 */ /* 0x000fe40000410000 */
[----:B0-----:R-:W-:Y:S02]  /*2120*/  FMUL.FTZ R127, R83, R158 ;  /* 0x0000009e537f7220 */ /* 0x001fe40000410000 */
[----:B------:R-:W-:-:S03]  /*2130*/  FFMA.FTZ R72, R140, R69, R72 ;  /* 0x000000458c487223 */ /* 0x000fc60000010048 */
[----:B------:R-:W0:Y:S01]  /*2140*/  MUFU.COS R70, R79 ;  /* 0x0000004f00467308 */ /* 0x000e220000000000 */
[----:B------:R-:W-:Y:S01]  /*2150*/  FADD.FTZ R78, RZ, R77 ;  /* 0x0000004dff4e7221 */ /* 0x000fe20000010000 */
[----:B------:R-:W-:Y:S01]  /*2160*/  HADD2.F32 R203, -RZ, R57.H0_H0 ;  /* 0x20000039ffcb7230 */ /* 0x000fe20000004100 */
[----:B------:R-:W-:-:S05]  /*2170*/  FADD.FTZ R76, R214, R75 ;  /* 0x0000004bd64c7221 */ /* 0x000fca0000010000 */
[----:B------:R-:W2:Y:S01]  /*2180*/  MUFU.SIN R68, R79 ;  /* 0x0000004f00447308 */ /* 0x000ea20000000400 */
[----:B-1----:R-:W-:Y:S02]  /*2190*/  FMUL.FTZ R129, R83, R160 ;  /* 0x000000a053817220 */ /* 0x002fe40000410000 */
[----:B------:R-:W-:Y:S02]  /*21a0*/  FMUL.FTZ R69, R135, R72 ;  /* 0x0000004887457220 */ /* 0x000fe40000410000 */
[----:B------:R-:W-:Y:S02]  /*21b0*/  FMUL.FTZ R75, R127, R78 ;  /* 0x0000004e7f4b7220 */ /* 0x000fe40000410000 */
[----:B------:R-:W-:Y:S02]  /*21c0*/  FMUL.FTZ R71, R135, R74 ;  /* 0x0000004a87477220 */ /* 0x000fe40000410000 */
[----:B------:R-:W-:Y:S02]  /*21d0*/  FMUL.FTZ R77, R127, R76 ;  /* 0x0000004c7f4d7220 */ /* 0x000fe40000410000 */
[----:B------:R-:W-:-:S02]  /*21e0*/  FFMA.FTZ R74, R137, R74, -R69 ;  /* 0x0000004a894a7223 */ /* 0x000fc40000010845 */
[C---:B------:R-:W-:Y:S02]  /*21f0*/  FFMA.FTZ R76, R129.reuse, R76, -R75 ;  /* 0x0000004c814c7223 */ /* 0x040fe4000001084b */
[----:B------:R-:W-:Y:S02]  /*2200*/  FMUL.FTZ R203, R128, R203 ;  /* 0x000000cb80cb7220 */ /* 0x000fe40000410000 */
[----:B------:R-:W-:Y:S02]  /*2210*/  FFMA.FTZ R77, R129, R78, R77 ;  /* 0x0000004e814d7223 */ /* 0x000fe4000001004d */
[----:B------:R-:W-:Y:S02]  /*2220*/  FFMA.FTZ R72, R137, R72, R71 ;  /* 0x0000004889487223 */ /* 0x000fe40000010047 */
[----:B------:R-:W-:Y:S02]  /*2230*/  FMUL.FTZ R69, R131, R74 ;  /* 0x0000004a83457220 */ /* 0x000fe40000410000 */
[----:B------:R-:W-:-:S02]  /*2240*/  FADD.FTZ R76, R203, R76 ;  /* 0x0000004ccb4c7221 */ /* 0x000fc40000010000 */
[C---:B0-----:R-:W-:Y:S02]  /*2250*/  FMUL.FTZ R109, R73.reuse, R70 ;  /* 0x00000046496d7220 */ /* 0x041fe40000410000 */
[----:B--2---:R-:W-:Y:S02]  /*2260*/  FMUL.FTZ R107, R73, R68 ;  /* 0x00000044496b7220 */ /* 0x004fe40000410000 */
[----:B------:R-:W-:Y:S02]  /*2270*/  FADD.FTZ R70, RZ, R77 ;  /* 0x0000004dff467221 */ /* 0x000fe40000010000 */
[----:B------:R-:W-:Y:S02]  /*2280*/  FFMA.FTZ R68, R133, R72, R69 ;  /* 0x0000004885447223 */ /* 0x000fe40000010045 */
[----:B------:R-:W-:Y:S01]  /*2290*/  FMUL.FTZ R71, R123, R76 ;  /* 0x0000004c7b477220 */ /* 0x000fe20000410000 */
[----:B------:R-:W-:Y:S01]  /*22a0*/  HADD2.F32 R73, -RZ, R57.H1_H1 ;  /* 0x30000039ff497230 */ /* 0x000fe20000004100 */
[----:B------:R-:W-:-:S02]  /*22b0*/  FMUL.FTZ R72, R131, R72 ;  /* 0x0000004883487220 */ /* 0x000fc40000410000 */
[-C--:B------:R-:W-:Y:S02]  /*22c0*/  FMUL.FTZ R69, R123, R70.reuse ;  /* 0x000000467b457220 */ /* 0x080fe40000410000 */
[----:B------:R-:W-:Y:S02]  /*22d0*/  FFMA.FTZ R70, R125, R70, R71 ;  /* 0x000000467d467223 */ /* 0x000fe40000010047 */
[----:B------:R-:W-:Y:S02]  /*22e0*/  FFMA.FTZ R72, R133, R74, -R72 ;  /* 0x0000004a85487223 */ /* 0x000fe40000010848 */
[----:B------:R-:W-:Y:S02]  /*22f0*/  FFMA.FTZ R71, R125, R76, -R69 ;  /* 0x0000004c7d477223 */ /* 0x000fe40000010845 */
[----:B------:R-:W-:Y:S02]  /*2300*/  FMUL.FTZ R212, R130, R73 ;  /* 0x0000004982d47220 */ /* 0x000fe40000410000 */
[----:B------:R-:W-:-:S02]  /*2310*/  FADD.FTZ R76, RZ, R70 ;  /* 0x00000046ff4c7221 */ /* 0x000fc40000010000 */
[C---:B------:R-:W-:Y:S02]  /*2320*/  FMUL.FTZ R70, R127.reuse, R72 ;  /* 0x000000487f467220 */ /* 0x040fe40000410000 */
[-C--:B------:R-:W-:Y:S01]  /*2330*/  FMUL.FTZ R69, R127, R68.reuse ;  /* 0x000000447f457220 */ /* 0x080fe20000410000 */
[----:B------:R-:W-:Y:S01]  /*2340*/  ISETP.NE.AND P0, PT, R9, 0x7f, PT ;  /* 0x0000007f0900780c */ /* 0x000fe20003f05270 */
[----:B------:R-:W-:Y:S02]  /*2350*/  FADD.FTZ R74, R212, R71 ;  /* 0x00000047d44a7221 */ /* 0x000fe40000010000 */
[C---:B------:R-:W-:Y:S02]  /*2360*/  FFMA.FTZ R70, R129.reuse, R68, R70 ;  /* 0x0000004481467223 */ /* 0x040fe40000010046 */
[----:B------:R-:W-:Y:S01]  /*2370*/  FFMA.FTZ R72, R129, R72, -R69 ;  /* 0x0000004881487223 */ /* 0x000fe20000010845 */
[----:B------:R-:W-:Y:S01]  /*2380*/  HADD2.F32 R193, -RZ, R58.H0_H0 ;  /* 0x2000003affc17230 */ /* 0x000fe20000004100 */
[----:B------:R-:W-:-:S02]  /*2390*/  FMUL.FTZ R69, R119, R76 ;  /* 0x0000004c77457220 */ /* 0x000fc40000410000 */
[----:B------:R-:W-:Y:S02]  /*23a0*/  FMUL.FTZ R71, R119, R74 ;  /* 0x0000004a77477220 */ /* 0x000fe40000410000 */
[----:B------:R-:W-:Y:S02]  /*23b0*/  FMUL.FTZ R68, R123, R70 ;  /* 0x000000467b447220 */ /* 0x000fe40000410000 */
[C---:B------:R-:W-:Y:S01]  /*23c0*/  FFMA.FTZ R74, R121.reuse, R74, -R69 ;  /* 0x0000004a794a7223 */ /* 0x040fe20000010845 */
[----:B------:R0:W1:Y:S01]  /*23d0*/  @P0 LDS.64 R102, [R9.X8+0x3518] ;  /* 0x0035180009660984 */ /* 0x0000620000008a00 */
[----:B------:R-:W-:Y:S02]  /*23e0*/  FFMA.FTZ R71, R121, R76, R71 ;  /* 0x0000004c79477223 */ /* 0x000fe40000010047 */
[----:B------:R-:W-:Y:S02]  /*23f0*/  FMUL.FTZ R69, R123, R72 ;  /* 0x000000487b457220 */ /* 0x000fe40000410000 */
[----:B------:R-:W-:-:S02]  /*2400*/  FMUL.FTZ R193, R132, R193 ;  /* 0x000000c184c17220 */ /* 0x000fc40000410000 */
[C---:B------:R-:W-:Y:S02]  /*2410*/  FFMA.FTZ R68, R125.reuse, R72, -R68 ;  /* 0x000000487d447223 */ /* 0x040fe40000010844 */
[----:B------:R-:W-:Y:S02]  /*2420*/  FADD.FTZ R76, RZ, R71 ;  /* 0x00000047ff4c7221 */ /* 0x000fe40000010000 */
[----:B------:R-:W-:Y:S01]  /*2430*/  FFMA.FTZ R70, R125, R70, R69 ;  /* 0x000000467d467223 */ /* 0x000fe20000010045 */
[----:B------:R-:W-:Y:S01]  /*2440*/  HADD2.F32 R75, -RZ, R58.H1_H1 ;  /* 0x3000003aff4b7230 */ /* 0x000fe20000004100 */
[----:B------:R-:W-:Y:S02]  /*2450*/  FADD.FTZ R74, R193, R74 ;  /* 0x0000004ac14a7221 */ /* 0x000fe40000010000 */
[----:B------:R-:W-:Y:S02]  /*2460*/  FMUL.FTZ R69, R119, R68 ;  /* 0x0000004477457220 */ /* 0x000fe40000410000 */
[----:B------:R-:W-:-:S02]  /*2470*/  FMUL.FTZ R71, R115, R76 ;  /* 0x0000004c73477220 */ /* 0x000fc40000410000 */
[----:B------:R-:W-:Y:S02]  /*2480*/  FMUL.FTZ R73, R115, R74 ;  /* 0x0000004a73497220 */ /* 0x000fe40000410000 */
[-C--:B------:R-:W-:Y:S02]  /*2490*/  FFMA.FTZ R72, R121, R70.reuse, R69 ;  /* 0x0000004679487223 */ /* 0x080fe40000010045 */
[----:B------:R-:W-:Y:S02]  /*24a0*/  FMUL.FTZ R70, R119, R70 ;  /* 0x0000004677467220 */ /* 0x000fe40000410000 */
[C---:B------:R-:W-:Y:S02]  /*24b0*/  FFMA.FTZ R71, R117.reuse, R74, -R71 ;  /* 0x0000004a75477223 */ /* 0x040fe40000010847 */
[----:B------:R-:W-:Y:S02]  /*24c0*/  FMUL.FTZ R192, R134, R75 ;  /* 0x0000004b86c07220 */ /* 0x000fe40000410000 */
[----:B------:R-:W-:-:S02]  /*24d0*/  FFMA.FTZ R73, R117, R76, R73 ;  /* 0x0000004c75497223 */ /* 0x000fc40000010049 */
[----:B------:R-:W-:Y:S02]  /*24e0*/  FFMA.FTZ R70, R121, R68, -R70 ;  /* 0x0000004479467223 */ /* 0x000fe40000010846 */
[----:B------:R-:W-:Y:S02]  /*24f0*/  FADD.FTZ R74, R192, R71 ;  /* 0x00000047c04a7221 */ /* 0x000fe40000010000 */
[C---:B------:R-:W-:Y:S02]  /*2500*/  FMUL.FTZ R68, R115.reuse, R72 ;  /* 0x0000004873447220 */ /* 0x040fe40000410000 */
[----:B------:R-:W-:Y:S02]  /*2510*/  FADD.FTZ R76, RZ, R73 ;  /* 0x00000049ff4c7221 */ /* 0x000fe40000010000 */
[----:B------:R-:W-:Y:S01]  /*2520*/  FMUL.FTZ R69, R115, R70 ;  /* 0x0000004673457220 */ /* 0x000fe20000410000 */
[----:B------:R-:W-:Y:S01]  /*2530*/  HADD2.F32 R87, -RZ, R59.H0_H0 ;  /* 0x2000003bff577230 */ /* 0x000fe20000004100 */
[----:B------:R-:W-:-:S02]  /*2540*/  FMUL.FTZ R71, R111, R74 ;  /* 0x0000004a6f477220 */ /* 0x000fc40000410000 */
[----:B------:R-:W-:Y:S02]  /*2550*/  FFMA.FTZ R68, R117, R70, -R68 ;  /* 0x0000004675447223 */ /* 0x000fe40000010844 */
[----:B------:R-:W-:Y:S02]  /*2560*/  FMUL.FTZ R70, R111, R76 ;  /* 0x0000004c6f467220 */ /* 0x000fe40000410000 */
[----:B------:R-:W-:Y:S02]  /*2570*/  FFMA.FTZ R72, R117, R72, R69 ;  /* 0x0000004875487223 */ /* 0x000fe40000010045 */
[C---:B------:R-:W-:Y:S02]  /*2580*/  FFMA.FTZ R71, R113.reuse, R76, R71 ;  /* 0x0000004c71477223 */ /* 0x040fe40000010047 */
[----:B------:R-:W-:Y:S02]  /*2590*/  FFMA.FTZ R74, R113, R74, -R70 ;  /* 0x0000004a714a7223 */ /* 0x000fe40000010846 */
[----:B------:R-:W-:-:S02]  /*25a0*/  FMUL.FTZ R87, R136, R87 ;  /* 0x0000005788577220 */ /* 0x000fc40000410000 */
[C---:B------:R-:W-:Y:S02]  /*25b0*/  FMUL.FTZ R69, R111.reuse, R72 ;  /* 0x000000486f457220 */ /* 0x040fe40000410000 */
[----:B------:R-:W-:Y:S02]  /*25c0*/  FADD.FTZ R76, RZ, R71 ;  /* 0x00000047ff4c7221 */ /* 0x000fe40000010000 */
[-C--:B------:R-:W-:Y:S02]  /*25d0*/  FMUL.FTZ R70, R111, R68.reuse ;  /* 0x000000446f467220 */ /* 0x080fe40000410000 */
[----:B------:R-:W-:Y:S02]  /*25e0*/  FADD.FTZ R74, R87, R74 ;  /* 0x0000004a574a7221 */ /* 0x000fe40000010000 */
[----:B------:R-:W-:Y:S01]  /*25f0*/  FFMA.FTZ R68, R113, R68, -R69 ;  /* 0x0000004471447223 */ /* 0x000fe20000010845 */
[----:B------:R-:W-:Y:S01]  /*2600*/  HADD2.F32 R75, -RZ, R59.H1_H1 ;  /* 0x3000003bff4b7230 */ /* 0x000fe20000004100 */
[----:B------:R-:W-:-:S02]  /*2610*/  FMUL.FTZ R69, R107, R76 ;  /* 0x0000004c6b457220 */ /* 0x000fc40000410000 */
[----:B------:R-:W-:Y:S02]  /*2620*/  FFMA.FTZ R70, R113, R72, R70 ;  /* 0x0000004871467223 */ /* 0x000fe40000010046 */
[-C--:B------:R-:W-:Y:S02]  /*2630*/  FMUL.FTZ R72, R107, R74.reuse ;  /* 0x0000004a6b487220 */ /* 0x080fe40000410000 */
[----:B------:R-:W-:Y:S02]  /*2640*/  FFMA.FTZ R73, R109, R74, -R69 ;  /* 0x0000004a6d497223 */ /* 0x000fe40000010845 */
[C---:B------:R-:W-:Y:S02]  /*2650*/  FMUL.FTZ R69, R107.reuse, R68 ;  /* 0x000000446b457220 */ /* 0x040fe40000410000 */
[----:B------:R-:W-:Y:S01]  /*2660*/  FMUL.FTZ R71, R107, R70 ;  /* 0x000000466b477220 */ /* 0x000fe20000410000 */
[----:B------:R-:W-:Y:S01]  /*2670*/  BSSY B0, `(.L_x_2074) ;  /* 0x0000011000007945 */ /* 0x000fe20003800000 */
[----:B------:R-:W-:-:S02]  /*2680*/  FFMA.FTZ R72, R109, R76, R72 ;  /* 0x0000004c6d487223 */ /* 0x000fc40000010048 */
[----:B------:R-:W-:Y:S01]  /*2690*/  FMUL.FTZ R86, R138, R75 ;  /* 0x0000004b8a567220 */ /* 0x000fe20000410000 */
[----:B------:R-:W-:Y:S01]  /*26a0*/  LEA.HI R153, R9, R9, RZ, 0x1e ;  /* 0x0000000909997211 */ /* 0x000fe200078ff0ff */
[C---:B------:R-:W-:Y:S02]  /*26b0*/  FFMA.FTZ R69, R109.reuse, R70, R69 ;  /* 0x000000466d457223 */ /* 0x040fe40000010045 */
[----:B------:R-:W-:Y:S02]  /*26c0*/  FFMA.FTZ R68, R109, R68, -R71 ;  /* 0x000000446d447223 */ /* 0x000fe40000010847 */
[----:B------:R-:W-:Y:S02]  /*26d0*/  FADD.FTZ R70, R86, R73 ;  /* 0x0000004956467221 */ /* 0x000fe40000010000 */
[----:B------:R-:W-:Y:S01]  /*26e0*/  FADD.FTZ R71, RZ, R72 ;  /* 0x00000048ff477221 */ /* 0x000fe20000010000 */
[----:B------:R-:W-:Y:S05]  /*26f0*/  @P0 BRA `(.L_x_2075) ;  /* 0x0000008000000947 */ /* 0x000fea0003800000 */
[----:B01----:R-:W-:Y:S01]  /*2700*/  ISETP.NE.AND P0, PT, R11, c[0x0][0x174], PT ;  /* 0x00005d000b007a0c */ /* 0x003fe20003f05270 */
[----:B------:R-:W-:Y:S01]  /*2710*/  HFMA2.MMA R103, -RZ, RZ, 0, 0 ;  /* 0x00000000ff677435 */ /* 0x000fe200000001ff */
[----:B------:R-:W-:-:S11]  /*2720*/  MOV R102, 0x3f800000 ;  /* 0x3f80000000667802 */ /* 0x000fd60000000f00 */
[----:B------:R-:W-:-:S04]  /*2730*/  @P0 LEA.HI R72, R11, R11, RZ, 0x1 ;  /* 0x0000000b0b480211 */ /* 0x000fc800078f08ff */
[----:B------:R-:W-:-:S04]  /*2740*/  @P0 LOP3.LUT R72, R72, 0xfffffe, RZ, 0xc0, !PT ;  /* 0x00fffffe48480812 */ /* 0x000fc800078ec0ff */
[----:B------:R-:W-:-:S04]  /*2750*/  @P0 IADD3 R73, -R72, R11, RZ ;  /* 0x0000000b48490210 */ /* 0x000fc80007ffe1ff */
[----:B------:R-:W-:-:S05]  /*2760*/  @P0 LEA R73, R73, R106, 0x8 ;  /* 0x0000006a49490211 */ /* 0x000fca00078e40ff */
[----:B------:R0:W1:Y:S02]  /*2770*/  @P0 LDS.64 R102, [R73.X8+0x2510] ;  /* 0x0025100049660984 */ /* 0x0000640000008a00 */
.L_x_2075:
[----:B01----:R-:W-:Y:S05]  /*2780*/  BSYNC B0 ;  /* 0x0000000000007941 */ /* 0x003fea0003800000 */
.L_x_2074:
        /* <DEDUP_REMOVED lines=33> */
[C---:B------:R-:W-:Y:S02]  /*29a0*/  FMUL.FTZ R162, R105.reuse, R162 ;  /* 0x000000a269a27220 */ /* 0x040fe40000410000 */
[----:B------:R-:W-:Y:S01]  /*29b0*/  FMUL.FTZ R170, R105, R170 ;  /* 0x000000aa69aa7220 */ /* 0x000fe20000410000 */
[----:B------:R-:W-:Y:S06]  /*29c0*/  BAR.SYNC.DEFER_BLOCKING 0x0 ;  /* 0x0000000000007b1d */ /* 0x000fec0000010000 */
[----:B------:R-:W-:Y:S05]  /*29d0*/  @P0 BRA `(.L_x_2077) ;  /* 0x00000cc000000947 */ /* 0x000fea0003800000 */
[----:B0-----:R-:W-:-:S05]  /*29e0*/  IMAD R194, R9, 0x50, RZ ;  /* 0x0000005009c27824 */ /* 0x001fca00078e02ff */
[----:B------:R-:W-:Y:S04]  /*29f0*/  LDS.128 R68, [R194+0x1100] ;  /* 0x00110000c2447984 */ /* 0x000fe80000000c00 */
[----:B------:R-:W0:Y:S04]  /*2a00*/  LDS.128 R72, [R194+0x1110] ;  /* 0x00111000c2487984 */ /* 0x000e280000000c00 */
[----:B------:R-:W1:Y:S04]  /*2a10*/  LDS.128 R76, [R194+0x1120] ;  /* 0x00112000c24c7984 */ /* 0x000e680000000c00 */
[----:B------:R-:W2:Y:S01]  /*2a20*/  LDS.128 R80, [R194+0x1130] ;  /* 0x00113000c2507984 */ /* 0x000ea20000000c00 */
        /* <DEDUP_REMOVED lines=8> */
[C---:B-1----:R-:W-:Y:S02]  /*2ab0*/  FMUL.FTZ R195, R77.reuse, R75 ;  /* 0x0000004b4dc37220 */ /* 0x042fe40000410000 */
        /* <DEDUP_REMOVED lines=11> */
[C---:B--2---:R-:W-:Y:S02]  /*2b70*/  FMUL.FTZ R73, R81.reuse, R78 ;  /* 0x0000004e51497220 */ /* 0x044fe40000410000 */
        /* <DEDUP_REMOVED lines=10> */
[----:B------:R0:W1:Y:S02]  /*2c20*/  SHFL.UP PT, R73, R70, 0x1, RZ ;  /* 0x0420000046497989 */ /* 0x00006400000e00ff */
.L_x_2118:
[----:B------:R-:W-:Y:S05]  /*2c30*/  BRA.DIV ~URZ, `(.L_x_2079) ;  /* 0x000058427f007947 */ /* 0x000fea000b800000 */
[----:B------:R-:W2:Y:S01]  /*2c40*/  SHFL.UP PT, R71, R82, 0x1, RZ ;  /* 0x0420000052477989 */ /* 0x000ea200000e00ff */
[----:B------:R-:W-:Y:S01]  /*2c50*/  ISETP.GE.AND P0, PT, R10, 0x1, PT ;  /* 0x000000010a00780c */ /* 0x000fe20003f06270 */
[----:B-1----:R-:W-:-:S02]  /*2c60*/  FMUL.FTZ R74, R80, R73 ;  /* 0x00000049504a7220 */ /* 0x002fc40000410000 */
[----:B------:R-:W1:Y:S04]  /*2c70*/  SHFL.UP PT, R75, R83, 0x1, RZ ;  /* 0x04200000534b7989 */ /* 0x000e6800000e00ff */
[----:B------:R-:W3:Y:S01]  /*2c80*/  SHFL.UP PT, R69, R80, 0x1, RZ ;  /* 0x0420000050457989 */ /* 0x000ee200000e00ff */
[C---:B--2---:R-:W-:Y:S02]  /*2c90*/  FMUL.FTZ R72, R80.reuse, R71 ;  /* 0x0000004750487220 */ /* 0x044fe40000410000 */
[-C--:B-1----:R-:W-:Y:S02]  /*2ca0*/  FMUL.FTZ R68, R80, R75.reuse ;  /* 0x0000004b50447220 */ /* 0x082fe40000410000 */
[C---:B------:R-:W-:Y:S02]  /*2cb0*/  FFMA.FTZ R72, R70.reuse, R75, R72 ;  /* 0x0000004b46487223 */ /* 0x040fe40000010048 */
[----:B------:R-:W-:-:S02]  /*2cc0*/  FFMA.FTZ R71, R70, R71, -R68 ;  /* 0x0000004746477223 */ /* 0x000fc40000010844 */
[-C--:B---3--:R-:W-:Y:S02]  /*2cd0*/  FFMA.FTZ R75, R70, R69.reuse, R74 ;  /* 0x00000045464b7223 */ /* 0x088fe4000001004a */
[C---:B------:R-:W-:Y:S02]  /*2ce0*/  FMUL.FTZ R69, R80.reuse, R69 ;  /* 0x0000004550457220 */ /* 0x040fe40000410000 */
[----:B------:R-:W-:Y:S01]  /*2cf0*/  @P0 FADD.FTZ R83, R83, R72 ;  /* 0x0000004853530221 */ /* 0x000fe20000010000 */
[----:B------:R-:W-:Y:S01]  /*2d00*/  FSEL R75, R80, R75, !P0 ;  /* 0x0000004b504b7208 */ /* 0x000fe20004000000 */
[----:B------:R-:W-:Y:S02]  /*2d10*/  @P0 FADD.FTZ R82, R82, R71 ;  /* 0x0000004752520221 */ /* 0x000fe40000010000 */
[----:B0-----:R-:W-:Y:S01]  /*2d20*/  @P0 FFMA.FTZ R70, R70, R73, -R69 ;  /* 0x0000004946460223 */ /* 0x001fe20000010845 */
[----:B------:R-:W0:Y:S01]  /*2d30*/  SHFL.UP PT, R72, R83, 0x2, RZ ;  /* 0x0440000053487989 */ /* 0x000e2200000e00ff */
[----:B------:R-:W-:-:S03]  /*2d40*/  ISETP.GE.AND P0, PT, R10, 0x2, PT ;  /* 0x000000020a00780c */ /* 0x000fc60003f06270 */
[----:B------:R-:W1:Y:S04]  /*2d50*/  SHFL.UP PT, R71, R82, 0x2, RZ ;  /* 0x0440000052477989 */ /* 0x000e6800000e00ff */
[----:B------:R-:W2:Y:S04]  /*2d60*/  SHFL.UP PT, R68, R70, 0x2, RZ ;  /* 0x0440000046447989 */ /* 0x000ea800000e00ff */
[----:B------:R-:W3:Y:S01]  /*2d70*/  SHFL.UP PT, R69, R75, 0x2, RZ ;  /* 0x044000004b457989 */ /* 0x000ee200000e00ff */
[C---:B0-----:R-:W-:Y:S02]  /*2d80*/  FMUL.FTZ R74, R75.reuse, R72 ;  /* 0x000000484b4a7220 */ /* 0x041fe40000410000 */
[----:B-1----:R-:W-:-:S02]  /*2d90*/  FMUL.FTZ R79, R75, R71 ;  /* 0x000000474b4f7220 */ /* 0x002fc40000410000 */
[C---:B------:R-:W-:Y:S02]  /*2da0*/  FFMA.FTZ R77, R70.reuse, R71, -R74 ;  /* 0x00000047464d7223 */ /* 0x040fe4000001084a */
[C---:B--2---:R-:W-:Y:S02]  /*2db0*/  FMUL.FTZ R73, R75.reuse, R68 ;  /* 0x000000444b497220 */ /* 0x044fe40000410000 */
[C---:B------:R-:W-:Y:S02]  /*2dc0*/  FFMA.FTZ R72, R70.reuse, R72, R79 ;  /* 0x0000004846487223 */ /* 0x040fe4000001004f */
[-C--:B---3--:R-:W-:Y:S02]  /*2dd0*/  FMUL.FTZ R71, R75, R69.reuse ;  /* 0x000000454b477220 */ /* 0x088fe40000410000 */
[----:B------:R-:W-:Y:S02]  /*2de0*/  FFMA.FTZ R74, R70, R69, R73 ;  /* 0x00000045464a7223 */ /* 0x000fe40000010049 */
[----:B------:R-:W-:-:S02]  /*2df0*/  @P0 FADD.FTZ R82, R82, R77 ;  /* 0x0000004d52520221 */ /* 0x000fc40000010000 */
[----:B------:R-:W-:Y:S01]  /*2e00*/  @P0 FFMA.FTZ R70, R70, R68, -R71 ;  /* 0x0000004446460223 */ /* 0x000fe20000010847 */
[----:B------:R-:W-:Y:S01]  /*2e10*/  FSEL R74, R75, R74, !P0 ;  /* 0x0000004a4b4a7208 */ /* 0x000fe20004000000 */
[----:B------:R-:W-:Y:S01]  /*2e20*/  @P0 FADD.FTZ R83, R83, R72 ;  /* 0x0000004853530221 */ /* 0x000fe20000010000 */
[----:B------:R-:W0:Y:S01]  /*2e30*/  SHFL.UP PT, R73, R82, 0x4, RZ ;  /* 0x0480000052497989 */ /* 0x000e2200000e00ff */
[----:B------:R-:W-:-:S03]  /*2e40*/  ISETP.GE.AND P0, PT, R10, 0x4, PT ;  /* 0x000000040a00780c */ /* 0x000fc60003f06270 */
[----:B------:R-:W1:Y:S04]  /*2e50*/  SHFL.UP PT, R69, R70, 0x4, RZ ;  /* 0x0480000046457989 */ /* 0x000e6800000e00ff */
[----:B------:R-:W2:Y:S04]  /*2e60*/  SHFL.UP PT, R75, R83, 0x4, RZ ;  /* 0x04800000534b7989 */ /* 0x000ea800000e00ff */
[----:B------:R-:W3:Y:S01]  /*2e70*/  SHFL.UP PT, R71, R74, 0x4, RZ ;  /* 0x048000004a477989 */ /* 0x000ee200000e00ff */
[C---:B0-----:R-:W-:Y:S02]  /*2e80*/  FMUL.FTZ R76, R74.reuse, R73 ;  /* 0x000000494a4c7220 */ /* 0x041fe40000410000 */
[----:B-1----:R-:W-:-:S02]  /*2e90*/  FMUL.FTZ R68, R74, R69 ;  /* 0x000000454a447220 */ /* 0x002fc40000410000 */
[-C--:B--2---:R-:W-:Y:S02]  /*2ea0*/  FMUL.FTZ R72, R74, R75.reuse ;  /* 0x0000004b4a487220 */ /* 0x084fe40000410000 */
[C---:B------:R-:W-:Y:S02]  /*2eb0*/  FFMA.FTZ R76, R70.reuse, R75, R76 ;  /* 0x0000004b464c7223 */ /* 0x040fe4000001004c */
[-C--:B---3--:R-:W-:Y:S02]  /*2ec0*/  FFMA.FTZ R75, R70, R71.reuse, R68 ;  /* 0x00000047464b7223 */ /* 0x088fe40000010044 */
        /* <DEDUP_REMOVED lines=13> */
[CC--:B--2---:R-:W-:Y:S02]  /*2fa0*/  FMUL.FTZ R79, R75.reuse, R71.reuse ;  /* 0x000000474b4f7220 */ /* 0x0c4fe40000410000 */
[C---:B------:R-:W-:Y:S02]  /*2fb0*/  FFMA.FTZ R77, R70.reuse, R71, -R74 ;  /* 0x00000047464d7223 */ /* 0x040fe4000001084a */
[CC--:B---3--:R-:W-:Y:S02]  /*2fc0*/  FFMA.FTZ R74, R70.reuse, R69.reuse, R73 ;  /* 0x00000045464a7223 */ /* 0x0c8fe40000010049 */
[C---:B------:R-:W-:Y:S02]  /*2fd0*/  FMUL.FTZ R71, R75.reuse, R69 ;  /* 0x000000454b477220 */ /* 0x040fe40000410000 */
[C---:B------:R-:W-:Y:S01]  /*2fe0*/  FFMA.FTZ R72, R70.reuse, R72, R79 ;  /* 0x0000004846487223 */ /* 0x040fe2000001004f */
[----:B------:R-:W-:Y:S01]  /*2ff0*/  FSEL R74, R75, R74, !P0 ;  /* 0x0000004a4b4a7208 */ /* 0x000fe20004000000 */
[----:B------:R-:W-:-:S02]  /*3000*/  @P0 FFMA.FTZ R70, R70, R68, -R71 ;  /* 0x0000004446460223 */ /* 0x000fc40000010847 */
[----:B------:R-:W-:Y:S02]  /*3010*/  @P0 FADD.FTZ R83, R83, R72 ;  /* 0x0000004853530221 */ /* 0x000fe40000010000 */
[----:B------:R-:W-:Y:S01]  /*3020*/  @P0 FADD.FTZ R82, R82, R77 ;  /* 0x0000004d52520221 */ /* 0x000fe20000010000 */
[----:B------:R0:W1:Y:S04]  /*3030*/  SHFL.UP PT, R73, R70, 0x10, RZ ;  /* 0x0600000046497989 */ /* 0x00006800000e00ff */
[----:B------:R0:W2:Y:S04]  /*3040*/  SHFL.UP PT, R71, R83, 0x10, RZ ;  /* 0x0600000053477989 */ /* 0x0000a800000e00ff */
[----:B------:R0:W3:Y:S04]  /*3050*/  SHFL.UP PT, R77, R82, 0x10, RZ ;  /* 0x06000000524d7989 */ /* 0x0000e800000e00ff */
[----:B------:R0:W4:Y:S02]  /*3060*/  SHFL.UP PT, R75, R74, 0x10, RZ ;  /* 0x060000004a4b7989 */ /* 0x00012400000e00ff */
.L_x_2119:
[----:B------:R-:W-:Y:S01]  /*3070*/  ISETP.GE.AND P0, PT, R10, 0x10, PT ;  /* 0x000000100a00780c */ /* 0x000fe20003f06270 */
[----:B-1----:R-:W-:Y:S01]  /*3080*/  FMUL.FTZ R68, R73, R74 ;  /* 0x0000004a49447220 */ /* 0x002fe20000410000 */
[----:B------:R-:W-:Y:S01]  /*3090*/  MOV R80, R70 ;  /* 0x0000004600507202 */ /* 0x000fe20000000f00 */
[----:B0-2---:R-:W-:-:S02]  /*30a0*/  FMUL.FTZ R70, R71, R74 ;  /* 0x0000004a47467220 */ /* 0x005fc40000410000 */
[----:B---3--:R-:W-:Y:S02]  /*30b0*/  FMUL.FTZ R72, R77, R74 ;  /* 0x0000004a4d487220 */ /* 0x008fe40000410000 */
[-C--:B----4-:R-:W-:Y:S02]  /*30c0*/  FFMA.FTZ R69, R75, R80.reuse, R68 ;  /* 0x000000504b457223 */ /* 0x090fe40000010044 */
[----:B------:R-:W-:Y:S02]  /*30d0*/  FFMA.FTZ R70, R77, R80, -R70 ;  /* 0x000000504d467223 */ /* 0x000fe40000010846 */
[----:B------:R-:W-:Y:S01]  /*30e0*/  FMUL.FTZ R68, R75, R74 ;  /* 0x0000004a4b447220 */ /* 0x000fe20000410000 */
[----:B------:R-:W-:Y:S01]  /*30f0*/  FSEL R77, R74, R69, !P0 ;  /* 0x000000454a4d7208 */ /* 0x000fe20004000000 */
[-C--:B------:R-:W-:Y:S02]  /*3100*/  FFMA.FTZ R72, R71, R80.reuse, R72 ;  /* 0x0000005047487223 */ /* 0x080fe40000010048 */
[----:B------:R-:W-:-:S02]  /*3110*/  @P0 FFMA.FTZ R80, R73, R80, -R68 ;  /* 0x0000005049500223 */ /* 0x000fc40000010844 */
[----:B------:R-:W-:Y:S02]  /*3120*/  @P0 FADD.FTZ R82, R70, R82 ;  /* 0x0000005246520221 */ /* 0x000fe40000010000 */
[----:B------:R-:W-:Y:S01]  /*3130*/  @P0 FADD.FTZ R83, R72, R83 ;  /* 0x0000005348530221 */ /* 0x000fe20000010000 */
[----:B------:R-:W-:Y:S05]  /*3140*/  BRA.CONV ~URZ, `(.L_x_2080) ;  /* 0x000000637f007947 */ /* 0x000fea000b800000 */
[----:B------:R-:W-:Y:S01]  /*3150*/  HFMA2.MMA R73, -RZ, RZ, 0, 1.847743988037109375e-06 ;  /* 0x0000001fff497435 */ /* 0x000fe200000001ff */
[----:B------:R-:W-:Y:S02]  /*3160*/  MOV R70, R80 ;  /* 0x0000005000467202 */ /* 0x000fe40000000f00 */
[----:B------:R-:W-:Y:S02]  /*3170*/  MOV R72, 0x1f ;  /* 0x0000001f00487802 */ /* 0x000fe40000000f00 */
[----:B------:R-:W-:Y:S02]  /*3180*/  MOV R71, 0xffffffff ;  /* 0xffffffff00477802 */ /* 0x000fe40000000f00 */
[----:B------:R-:W-:-:S02]  /*3190*/  MOV R68, 0x31b0 ;  /* 0x000031b000447802 */ /* 0x000fc40000000f00 */
[----:B-----5:R-:W-:Y:S05]  /*31a0*/  CALL.REL.NOINC `($__internal_49_$__cuda_sm70_shflsync_idx_p) ;  /* 0x0000712000007944 */ /* 0x020fea0003c00000 */
.L_x_2080:
[----:B------:R-:W-:Y:S05]  /*31b0*/  BRA.CONV ~URZ, `(.L_x_2081) ;  /* 0x000000637f007947 */ /* 0x000fea000b800000 */
[----:B0-----:R-:W-:Y:S01]  /*31c0*/  HFMA2.MMA R73, -RZ, RZ, 0, 1.847743988037109375e-06 ;  /* 0x0000001fff497435 */ /* 0x001fe200000001ff */
[----:B------:R-:W-:-:S02]  /*31d0*/  MOV R70, R77 ;  /* 0x0000004d00467202 */ /* 0x000fc40000000f00 */
[----:B------:R-:W-:Y:S02]  /*31e0*/  MOV R72, 0x1f ;  /* 0x0000001f00487802 */ /* 0x000fe40000000f00 */
[----:B-1----:R-:W-:Y:S02]  /*31f0*/  MOV R71, 0xffffffff ;  /* 0xffffffff00477802 */ /* 0x002fe40000000f00 */
[----:B------:R-:W-:Y:S02]  /*3200*/  MOV R68, 0x3220 ;  /* 0x0000322000447802 */ /* 0x000fe40000000f00 */
[----:B-----5:R-:W-:Y:S05]  /*3210*/  CALL.REL.NOINC `($__internal_49_$__cuda_sm70_shflsync_idx_p) ;  /* 0x000070b000007944 */ /* 0x020fea0003c00000 */
.L_x_2081:
[----:B------:R-:W-:Y:S05]  /*3220*/  BRA.CONV ~URZ, `(.L_x_2082) ;  /* 0x000000637f007947 */ /* 0x000fea000b800000 */
[----:B0-----:R-:W-:Y:S01]  /*3230*/  HFMA2.MMA R73, -RZ, RZ, 0, 1.847743988037109375e-06 ;  /* 0x0000001fff497435 */ /* 0x001fe200000001ff */
[----:B------:R-:W-:Y:S02]  /*3240*/  MOV R70, R82 ;  /* 0x0000005200467202 */ /* 0x000fe40000000f00 */
[----:B------:R-:W-:Y:S02]  /*3250*/  MOV R72, 0x1f ;  /* 0x0000001f00487802 */ /* 0x000fe40000000f00 */
[----:B-1----:R-:W-:Y:S02]  /*3260*/  MOV R71, 0xffffffff ;  /* 0xffffffff00477802 */ /* 0x002fe40000000f00 */
[----:B------:R-:W-:-:S02]  /*3270*/  MOV R68, 0x3290 ;  /* 0x0000329000447802 */ /* 0x000fc40000000f00 */
[----:B-----5:R-:W-:Y:S05]  /*3280*/  CALL.REL.NOINC `($__internal_49_$__cuda_sm70_shflsync_idx_p) ;  /* 0x0000704000007944 */ /* 0x020fea0003c00000 */
.L_x_2082:
[----:B------:R-:W-:Y:S05]  /*3290*/  BRA.CONV ~URZ, `(.L_x_2083) ;  /* 0x000000637f007947 */ /* 0x000fea000b800000 */
[----:B0-----:R-:W-:Y:S01]  /*32a0*/  HFMA2.MMA R73, -RZ, RZ, 0, 1.847743988037109375e-06 ;  /* 0x0000001fff497435 */ /* 0x001fe200000001ff */
[----:B------:R-:W-:-:S02]  /*32b0*/  MOV R70, R83 ;  /* 0x0000005300467202 */ /* 0x000fc40000000f00 */
[----:B------:R-:W-:Y:S02]  /*32c0*/  MOV R72, 0x1f ;  /* 0x0000001f00487802 */ /* 0x000fe40000000f00 */
[----:B-1----:R-:W-:Y:S02]  /*32d0*/  MOV R71, 0xffffffff ;  /* 0xffffffff00477802 */ /* 0x002fe40000000f00 */
[----:B------:R-:W-:Y:S02]  /*32e0*/  MOV R68, 0x3300 ;  /* 0x0000330000447802 */ /* 0x000fe40000000f00 */
[----:B-----5:R-:W-:Y:S05]  /*32f0*/  CALL.REL.NOINC `($__internal_49_$__cuda_sm70_shflsync_idx_p) ;  /* 0x00006fd000007944 */ /* 0x020fea0003c00000 */
.L_x_2083:
[----:B------:R-:W-:Y:S05]  /*3300*/  BRA.DIV ~URZ, `(.L_x_2084) ;  /* 0x00005cd27f007947 */ /* 0x000fea000b800000 */
[----:B-----5:R2:W3:Y:S04]  /*3310*/  SHFL.IDX PT, R195, R64, RZ, 0x1f ;  /* 0x00001fff40c37589 */ /* 0x0204e800000e0000 */
[----:B------:R2:W4:Y:S04]  /*3320*/  SHFL.IDX PT, R196, R65, RZ, 0x1f ;  /* 0x00001fff41c47589 */ /* 0x00052800000e0000 */
[----:B------:R2:W0:Y:S04]  /*3330*/  SHFL.IDX PT, R74, R66, RZ, 0x1f ;  /* 0x00001fff424a7589 */ /* 0x00042800000e0000 */
[----:B------:R2:W1:Y:S04]  /*3340*/  SHFL.IDX PT, R75, R67, RZ, 0x1f ;  /* 0x00001fff434b7589 */ /* 0x00046800000e0000 */
[----:B------:R-:W0:Y:S04]  /*3350*/  SHFL.UP PT, R80, R80, 0x1, RZ ;  /* 0x0420000050507989 */ /* 0x000e2800000e00ff */
[----:B------:R2:W0:Y:S04]  /*3360*/  SHFL.UP PT, R81, R77, 0x1, RZ ;  /* 0x042000004d517989 */ /* 0x00042800000e00ff */
[----:B------:R-:W0:Y:S04]  /*3370*/  SHFL.UP PT, R82, R82, 0x1, RZ ;  /* 0x0420000052527989 */ /* 0x000e2800000e00ff */
[----:B------:R-:W0:Y:S02]  /*3380*/  SHFL.UP PT, R83, R83, 0x1, RZ ;  /* 0x0420000053537989 */ /* 0x000e2400000e00ff */
.L_x_2120:
[----:B--234-:R-:W2:Y:S01]  /*3390*/  LDS.128 R76, [R194+0x1100] ;  /* 0x00110000c24c7984 */ /* 0x01cea20000000c00 */
[----:B0-----:R-:W-:-:S02]  /*33a0*/  FMUL.FTZ R72, R74, R81 ;  /* 0x000000514a487220 */ /* 0x001fc40000410000 */
[C---:B-1----:R-:W-:Y:S01]  /*33b0*/  FMUL.FTZ R73, R75.reuse, R81 ;  /* 0x000000514b497220 */ /* 0x042fe20000410000 */
[----:B------:R-:W0:Y:S01]  /*33c0*/  LDS.128 R64, [R194+0x1110] ;  /* 0x00111000c2407984 */ /* 0x000e220000000c00 */
[-C--:B------:R-:W-:Y:S02]  /*33d0*/  FFMA.FTZ R72, R75, R80.reuse, R72 ;  /* 0x000000504b487223 */ /* 0x080fe40000010048 */
[----:B------:R-:W-:Y:S01]  /*33e0*/  FFMA.FTZ R73, R74, R80, -R73 ;  /* 0x000000504a497223 */ /* 0x000fe20000010849 */
[----:B------:R-:W1:Y:S01]  /*33f0*/  LDS.128 R68, [R194+0x1120] ;  /* 0x00112000c2447984 */ /* 0x000e620000000c00 */
[----:B------:R-:W-:Y:S01]  /*3400*/  @P1 FADD.FTZ R75, R72, R83 ;  /* 0x00000053484b1221 */ /* 0x000fe20000010000 */
[----:B------:R-:W-:Y:S01]  /*3410*/  MOV R72, R195 ;  /* 0x000000c300487202 */ /* 0x000fe20000000f00 */
[----:B------:R-:W-:Y:S01]  /*3420*/  @P1 FADD.FTZ R74, R73, R82 ;  /* 0x00000052494a1221 */ /* 0x000fe20000010000 */
[----:B------:R-:W-:-:S05]  /*3430*/  MOV R73, R196 ;  /* 0x000000c400497202 */ /* 0x000fca0000000f00 */
        /* <DEDUP_REMOVED lines=38> */
.L_x_2077:
[----:B0-----:R-:W-:Y:S05]  /*36a0*/  BSYNC B0 ;  /* 0x0000000000007941 */ /* 0x001fea0003800000 */
.L_x_2076:
        /* <DEDUP_REMOVED lines=10> */
[----:B------:R-:W-:Y:S02]  /*3750*/  FMUL.FTZ R66, R107, R103 ;  /* 0x000000676b427220 */ /* 0x000fe40000410000 */
[----:B------:R-:W-:Y:S02]  /*3760*/  FADD.FTZ R72, -R169, R68 ;  /* 0x00000044a9487221 */ /* 0x000fe40000010100 */
[----:B------:R-:W-:Y:S02]  /*3770*/  FMUL.FTZ R69, R111, -R70 ;  /* 0x800000466f457220 */ /* 0x000fe40000410000 */
[-C--:B------:R-:W-:Y:S02]  /*3780*/  FMUL.FTZ R68, R107, -R102.reuse ;  /* 0x800000666b447220 */ /* 0x080fe40000410000 */
[----:B------:R-:W-:Y:S02]  /*3790*/  FFMA.FTZ R66, R109, R102, -R66 ;  /* 0x000000666d427223 */ /* 0x000fe40000010842 */
[----:B------:R-:W-:-:S02]  /*37a0*/  FMUL.FTZ R67, R111, -R72 ;  /* 0x800000486f437220 */ /* 0x000fc40000410000 */
        /* <DEDUP_REMOVED lines=9> */
[----:B------:R-:W-:Y:S02]  /*3840*/  FMUL.FTZ R69, R115, -R72 ;  /* 0x8000004873457220 */ /* 0x000fe40000410000 */
[----:B------:R-:W-:Y:S02]  /*3850*/  FFMA.FTZ R66, R113, R66, -R67 ;  /* 0x0000004271427223 */ /* 0x000fe40000010843 */
[C---:B------:R-:W-:Y:S02]  /*3860*/  FMUL.FTZ R67, R115.reuse, -R68 ;  /* 0x8000004473437220 */ /* 0x040fe40000410000 */
[----:B------:R-:W-:-:S02]  /*3870*/  FMUL.FTZ R73, R115, -R70 ;  /* 0x8000004673497220 */ /* 0x000fc40000410000 */
[----:B------:R-:W-:Y:S02]  /*3880*/  FFMA.FTZ R71, R117, R70, -R69 ;  /* 0x0000004675477223 */ /* 0x000fe40000010845 */
[-C--:B------:R-:W-:Y:S02]  /*3890*/  FMUL.FTZ R69, R115, -R66.reuse ;  /* 0x8000004273457220 */ /* 0x080fe40000410000 */
[C---:B------:R-:W-:Y:S02]  /*38a0*/  FFMA.FTZ R66, R117.reuse, R66, -R67 ;  /* 0x0000004275427223 */ /* 0x040fe40000010843 */
[C---:B------:R-:W-:Y:S02]  /*38b0*/  FFMA.FTZ R72, R117.reuse, R72, R73 ;  /* 0x0000004875487223 */ /* 0x040fe40000010049 */
[----:B------:R-:W-:Y:S02]  /*38c0*/  FADD.FTZ R70, R158, R71 ;  /* 0x000000479e467221 */ /* 0x000fe40000010000 */
[----:B------:R-:W-:-:S02]  /*38d0*/  FFMA.FTZ R68, R117, R68, R69 ;  /* 0x0000004475447223 */ /* 0x000fc40000010045 */
[----:B------:R-:W-:Y:S02]  /*38e0*/  FMUL.FTZ R69, R119, -R66 ;  /* 0x8000004277457220 */ /* 0x000fe40000410000 */
[----:B------:R-:W-:Y:S02]  /*38f0*/  FADD.FTZ R72, -R167, R72 ;  /* 0x00000048a7487221 */ /* 0x000fe40000010100 */
[C---:B------:R-:W-:Y:S02]  /*3900*/  FMUL.FTZ R71, R119.reuse, -R70 ;  /* 0x8000004677477220 */ /* 0x040fe40000410000 */
[-C--:B------:R-:W-:Y:S02]  /*3910*/  FMUL.FTZ R67, R119, -R68.reuse ;  /* 0x8000004477437220 */ /* 0x080fe40000410000 */
[----:B------:R-:W-:Y:S02]  /*3920*/  FFMA.FTZ R68, R121, R68, R69 ;  /* 0x0000004479447223 */ /* 0x000fe40000010045 */
[----:B------:R-:W-:-:S02]  /*3930*/  FMUL.FTZ R69, R119, -R72 ;  /* 0x8000004877457220 */ /* 0x000fc40000410000 */
[C---:B------:R-:W-:Y:S02]  /*3940*/  FFMA.FTZ R71, R121.reuse, R72, R71 ;  /* 0x0000004879477223 */ /* 0x040fe40000010047 */
[C---:B------:R-:W-:Y:S02]  /*3950*/  FFMA.FTZ R70, R121.reuse, R70, -R69 ;  /* 0x0000004679467223 */ /* 0x040fe40000010845 */
[----:B------:R-:W-:Y:S02]  /*3960*/  FADD.FTZ R72, -R166, R71 ;  /* 0x00000047a6487221 */ /* 0x000fe40000010100 */
[----:B------:R-:W-:Y:S02]  /*3970*/  FFMA.FTZ R66, R121, R66, -R67 ;  /* 0x0000004279427223 */ /* 0x000fe40000010843 */
[----:B------:R-:W-:Y:S02]  /*3980*/  FMUL.FTZ R67, R123, -R68 ;  /* 0x800000447b437220 */ /* 0x000fe40000410000 */
[----:B------:R-:W-:-:S02]  /*3990*/  FADD.FTZ R70, R157, R70 ;  /* 0x000000469d467221 */ /* 0x000fc40000010000 */
[C---:B------:R-:W-:Y:S02]  /*39a0*/  FMUL.FTZ R71, R123.reuse, -R72 ;  /* 0x800000487b477220 */ /* 0x040fe40000410000 */
[-C--:B------:R-:W-:Y:S02]  /*39b0*/  FMUL.FTZ R69, R123, -R66.reuse ;  /* 0x800000427b457220 */ /* 0x080fe40000410000 */
[C---:B------:R-:W-:Y:S02]  /*39c0*/  FFMA.FTZ R66, R125.reuse, R66, -R67 ;  /* 0x000000427d427223 */ /* 0x040fe40000010843 */
[-C--:B------:R-:W-:Y:S02]  /*39d0*/  FFMA.FTZ R71, R125, R70.reuse, -R71 ;  /* 0x000000467d477223 */ /* 0x080fe40000010847 */
[----:B0-----:R-:W-:Y:S02]  /*39e0*/  FMUL.FTZ R67, R85, R65 ;  /* 0x0000004155437220 */ /* 0x001fe40000410000 */
[----:B------:R-:W-:-:S02]  /*39f0*/  FMUL.FTZ R70, R123, -R70 ;  /* 0x800000467b467220 */ /* 0x000fc40000410000 */
[----:B------:R-:W-:Y:S02]  /*3a00*/  FMUL.FTZ R85, R85, R64 ;  /* 0x0000004055557220 */ /* 0x000fe40000410000 */
[C---:B------:R-:W-:Y:S02]  /*3a10*/  FFMA.FTZ R68, R125.reuse, R68, R69 ;  /* 0x000000447d447223 */ /* 0x040fe40000010045 */
[C---:B------:R-:W-:Y:S02]  /*3a20*/  FFMA.FTZ R64, R84.reuse, R64, -R67 ;  /* 0x0000004054407223 */ /* 0x040fe40000010843 */
[----:B------:R-:W-:Y:S02]  /*3a30*/  FFMA.FTZ R70, R125, R72, R70 ;  /* 0x000000487d467223 */ /* 0x000fe40000010046 */
[----:B------:R-:W-:Y:S02]  /*3a40*/  FFMA.FTZ R85, R84, R65, R85 ;  /* 0x0000004154557223 */ /* 0x000fe40000010055 */
[----:B------:R-:W-:-:S02]  /*3a50*/  FMUL.FTZ R65, R127, -R68 ;  /* 0x800000447f417220 */ /* 0x000fc40000410000 */
[----:B------:R-:W-:Y:S02]  /*3a60*/  FADD.FTZ R219, R219, R64 ;  /* 0x00000040dbdb7221 */ /* 0x000fe40000010000 */
[----:B------:R-:W-:Y:S02]  /*3a70*/  FADD.FTZ R70, -R165, R70 ;  /* 0x00000046a5467221 */ /* 0x000fe40000010100 */
[-C--:B------:R-:W-:Y:S02]  /*3a80*/  FFMA.FTZ R72, R129, R66.reuse, -R65 ;  /* 0x0000004281487223 */ /* 0x080fe40000010841 */
[----:B------:R-:W-:Y:S02]  /*3a90*/  FMUL.FTZ R64, R127, -R66 ;  /* 0x800000427f407220 */ /* 0x000fe40000410000 */
[----:B------:R-:W-:Y:S02]  /*3aa0*/  FADD.FTZ R195, RZ, R85 ;  /* 0x00000055ffc37221 */ /* 0x000fe40000010000 */
[----:B------:R-:W-:-:S02]  /*3ab0*/  FMUL.FTZ R65, R151, R219 ;  /* 0x000000db97417220 */ /* 0x000fc40000410000 */
[----:B------:R-:W-:Y:S02]  /*3ac0*/  FADD.FTZ R66, R156, R71 ;  /* 0x000000479c427221 */ /* 0x000fe40000010000 */
[----:B------:R-:W-:Y:S02]  /*3ad0*/  FMUL.FTZ R67, R127, -R70 ;  /* 0x800000467f437220 */ /* 0x000fe40000410000 */
[C---:B------:R-:W-:Y:S02]  /*3ae0*/  FFMA.FTZ R68, R129.reuse, R68, R64 ;  /* 0x0000004481447223 */ /* 0x040fe40000010040 */
[-C--:B------:R-:W-:Y:S02]  /*3af0*/  FFMA.FTZ R65, R152, R195.reuse, R65 ;  /* 0x000000c398417223 */ /* 0x080fe40000010041 */
[----:B------:R-:W-:Y:S02]  /*3b00*/  FFMA.FTZ R74, R129, R66, -R67 ;  /* 0x00000042814a7223 */ /* 0x000fe40000010843 */
[----:B------:R-:W-:-:S02]  /*3b10*/  FMUL.FTZ R64, R151, R195 ;  /* 0x000000c397407220 */ /* 0x000fc40000410000 */
[----:B------:R-:W-:Y:S02]  /*3b20*/  FMUL.FTZ R66, R127, -R66 ;  /* 0x800000427f427220 */ /* 0x000fe40000410000 */
[----:B------:R-:W-:Y:S02]  /*3b30*/  FADD.FTZ R194, RZ, R65 ;  /* 0x00000041ffc27221 */ /* 0x000fe40000010000 */
[----:B------:R-:W-:Y:S02]  /*3b40*/  FFMA.FTZ R64, R152, R219, -R64 ;  /* 0x000000db98407223 */ /* 0x000fe40000010840 */
[----:B------:R-:W-:Y:S02]  /*3b50*/  FFMA.FTZ R65, R129, R70, R66 ;  /* 0x0000004681417223 */ /* 0x000fe40000010042 */
        /* <DEDUP_REMOVED lines=8> */
[----:B------:R-:W-:Y:S02]  /*3be0*/  FMUL.FTZ R72, R131, -R72 ;  /* 0x8000004883487220 */ /* 0x000fe40000410000 */
[C---:B------:R-:W-:Y:S02]  /*3bf0*/  FFMA.FTZ R65, R150.reuse, R194, R65 ;  /* 0x000000c296417223 */ /* 0x040fe40000010041 */
[-C--:B------:R-:W-:Y:S02]  /*3c00*/  FFMA.FTZ R67, R133, R74.reuse, -R67 ;  /* 0x0000004a85437223 */ /* 0x080fe40000010843 */
        /* <DEDUP_REMOVED lines=9> */
[-C--:B------:R-:W-:Y:S02]  /*3ca0*/  FMUL.FTZ R65, R147, R215.reuse ;  /* 0x000000d793417220 */ /* 0x080fe40000410000 */
[-C--:B------:R-:W-:Y:S02]  /*3cb0*/  FFMA.FTZ R68, R137, R70.reuse, -R68 ;  /* 0x0000004689447223 */ /* 0x080fe40000010844 */
[C---:B------:R-:W-:Y:S02]  /*3cc0*/  FMUL.FTZ R70, R135.reuse, -R70 ;  /* 0x8000004687467220 */ /* 0x040fe40000410000 */
        /* <DEDUP_REMOVED lines=9> */
[-C--:B------:R-:W-:Y:S02]  /*3d60*/  FMUL.FTZ R65, R145, R213.reuse ;  /* 0x000000d591417220 */ /* 0x080fe40000410000 */
[----:B------:R-:W-:Y:S02]  /*3d70*/  FFMA.FTZ R66, R137, R74, R66 ;  /* 0x0000004a89427223 */ /* 0x000fe40000010042 */
[-C--:B------:R-:W-:Y:S02]  /*3d80*/  FMUL.FTZ R64, R145, R196.reuse ;  /* 0x000000c491407220 */ /* 0x080fe40000410000 */
[C---:B------:R-:W-:Y:S02]  /*3d90*/  FFMA.FTZ R65, R146.reuse, R196, R65 ;  /* 0x000000c492417223 */ /* 0x040fe40000010041 */
[----:B------:R-:W-:Y:S02]  /*3da0*/  FADD.FTZ R66, -R161, R66 ;  /* 0x00000042a1427221 */ /* 0x000fe40000010100 */
[----:B------:R-:W-:-:S02]  /*3db0*/  FFMA.FTZ R64, R146, R213, -R64 ;  /* 0x000000d592407223 */ /* 0x000fc40000010840 */
[----:B------:R-:W-:Y:S02]  /*3dc0*/  FADD.FTZ R199, RZ, R65 ;  /* 0x00000041ffc77221 */ /* 0x000fe40000010000 */
[----:B------:R-:W-:Y:S02]  /*3dd0*/  FMUL.FTZ R67, R139, -R70 ;  /* 0x800000468b437220 */ /* 0x000fe40000410000 */
[----:B------:R-:W-:Y:S02]  /*3de0*/  FADD.FTZ R72, R171, R72 ;  /* 0x00000048ab487221 */ /* 0x000fe40000010000 */
[----:B------:R-:W-:Y:S02]  /*3df0*/  FMUL.FTZ R65, R139, -R66 ;  /* 0x800000428b417220 */ /* 0x000fe40000410000 */
[----:B------:R-:W-:Y:S02]  /*3e00*/  FADD.FTZ R211, R211, R64 ;  /* 0x00000040d3d37221 */ /* 0x000fe40000010000 */
[----:B------:R-:W-:-:S02]  /*3e10*/  FMUL.FTZ R69, R139, -R68 ;  /* 0x800000448b457220 */ /* 0x000fc40000410000 */
[----:B------:R-:W-:Y:S02]  /*3e20*/  FMUL.FTZ R64, R143, R199 ;  /* 0x000000c78f407220 */ /* 0x000fe40000410000 */
[C---:B------:R-:W-:Y:S02]  /*3e30*/  FFMA.FTZ R67, R140.reuse, R68, -R67 ;  /* 0x000000448c437223 */ /* 0x040fe40000010843 */
[-C--:B------:R-:W-:Y:S02]  /*3e40*/  FMUL.FTZ R71, R139, -R72.reuse ;  /* 0x800000488b477220 */ /* 0x080fe40000410000 */
[C---:B------:R-:W-:Y:S02]  /*3e50*/  FFMA.FTZ R68, R140.reuse, R72, -R65 ;  /* 0x000000488c447223 */ /* 0x040fe40000010841 */
[----:B------:R-:W-:Y:S02]  /*3e60*/  FMUL.FTZ R65, R143, R211 ;  /* 0x000000d38f417220 */ /* 0x000fe40000410000 */
[----:B------:R-:W-:-:S02]  /*3e70*/  FFMA.FTZ R69, R140, R70, R69 ;  /* 0x000000468c457223 */ /* 0x000fc40000010045 */
[----:B------:R-:W-:Y:S02]  /*3e80*/  FFMA.FTZ R64, R144, R211, -R64 ;  /* 0x000000d390407223 */ /* 0x000fe40000010840 */
[----:B------:R-:W-:Y:S02]  /*3e90*/  FFMA.FTZ R71, R140, R66, R71 ;  /* 0x000000428c477223 */ /* 0x000fe40000010047 */
[----:B------:R-:W-:Y:S02]  /*3ea0*/  FFMA.FTZ R65, R144, R199, R65 ;  /* 0x000000c790417223 */ /* 0x000fe40000010041 */
[----:B------:R-:W-:Y:S02]  /*3eb0*/  FMUL.FTZ R70, R141, -R69 ;  /* 0x800000458d467220 */ /* 0x000fe40000410000 */
[----:B------:R-:W-:Y:S02]  /*3ec0*/  FADD.FTZ R209, R209, R64 ;  /* 0x00000040d1d17221 */ /* 0x000fe40000010000 */
[----:B------:R-:W-:-:S02]  /*3ed0*/  FADD.FTZ R71, -R172, R71 ;  /* 0x00000047ac477221 */ /* 0x000fc40000010100 */
[----:B------:R-:W-:Y:S02]  /*3ee0*/  FADD.FTZ R198, RZ, R65 ;  /* 0x00000041ffc67221 */ /* 0x000fe40000010000 */
[----:B------:R-:W-:Y:S02]  /*3ef0*/  FFMA.FTZ R70, R142, R67, -R70 ;  /* 0x000000438e467223 */ /* 0x000fe40000010846 */
[C---:B------:R-:W-:Y:S02]  /*3f00*/  FMUL.FTZ R65, R141.reuse, R209 ;  /* 0x000000d18d417220 */ /* 0x040fe40000410000 */
[----:B------:R-:W-:Y:S02]  /*3f10*/  FMUL.FTZ R67, R141, -R67 ;  /* 0x800000438d437220 */ /* 0x000fe40000410000 */
        /* <DEDUP_REMOVED lines=27> */
[C---:B------:R-:W-:Y:S02]  /*40d0*/  FMUL.FTZ R65, R135.reuse, R216 ;  /* 0x000000d887417220 */ /* 0x040fe40000410000 */
[----:B------:R-:W-:Y:S02]  /*40e0*/  FFMA.FTZ R66, R146, R69, -R64 ;  /* 0x0000004592427223 */ /* 0x000fe40000010840 */
[----:B------:R-:W-:Y:S02]  /*40f0*/  FFMA.FTZ R71, R144, R71, R72 ;  /* 0x0000004790477223 */ /* 0x000fe40000010048 */
[-C--:B------:R-:W-:Y:S02]  /*4100*/  FMUL.FTZ R64, R135, R200.reuse ;  /* 0x000000c887407220 */ /* 0x080fe40000410000 */
[----:B------:R-:W-:-:S02]  /*4110*/  FFMA.FTZ R65, R137, R200, R65 ;  /* 0x000000c889417223 */ /* 0x000fc40000010041 */
[----:B------:R-:W-:Y:S02]  /*4120*/  FADD.FTZ R71, -R176, R71 ;  /* 0x00000047b0477221 */ /* 0x000fe40000010100 */
[----:B------:R-:W-:Y:S02]  /*4130*/  FFMA.FTZ R64, R137, R216, -R64 ;  /* 0x000000d889407223 */ /* 0x000fe40000010840 */
[----:B------:R-:W-:Y:S02]  /*4140*/  FADD.FTZ R202, RZ, R65 ;  /* 0x00000041ffca7221 */ /* 0x000fe40000010000 */
[----:B------:R-:W-:Y:S02]  /*4150*/  FMUL.FTZ R69, R145, -R69 ;  /* 0x8000004591457220 */ /* 0x000fe40000410000 */
[----:B------:R-:W-:Y:S02]  /*4160*/  FADD.FTZ R68, R177, R68 ;  /* 0x00000044b1447221 */ /* 0x000fe40000010000 */
[----:B------:R-:W-:-:S02]  /*4170*/  FMUL.FTZ R65, R145, -R71 ;  /* 0x8000004791417220 */ /* 0x000fc40000410000 */
[----:B------:R-:W-:Y:S02]  /*4180*/  FADD.FTZ R205, R205, R64 ;  /* 0x00000040cdcd7221 */ /* 0x000fe40000010000 */
[----:B------:R-:W-:Y:S02]  /*4190*/  FMUL.FTZ R64, R131, R202 ;  /* 0x000000ca83407220 */ /* 0x000fe40000410000 */
[C---:B------:R-:W-:Y:S02]  /*41a0*/  FFMA.FTZ R69, R146.reuse, R70, R69 ;  /* 0x0000004692457223 */ /* 0x040fe40000010045 */
[----:B------:R-:W-:Y:S02]  /*41b0*/  FFMA.FTZ R70, R146, R68, -R65 ;  /* 0x0000004492467223 */ /* 0x000fe40000010841 */
[-C--:B------:R-:W-:Y:S02]  /*41c0*/  FFMA.FTZ R65, R133, R205.reuse, -R64 ;  /* 0x000000cd85417223 */ /* 0x080fe40000010840 */
[----:B------:R-:W-:-:S02]  /*41d0*/  FMUL.FTZ R64, R131, R205 ;  /* 0x000000cd83407220 */ /* 0x000fc40000410000 */
[----:B------:R-:W-:Y:S02]  /*41e0*/  FMUL.FTZ R68, R145, -R68 ;  /* 0x8000004491447220 */ /* 0x000fe40000410000 */
[----:B------:R-:W-:Y:S02]  /*41f0*/  FFMA.FTZ R64, R133, R202, R64 ;  /* 0x000000ca85407223 */ /* 0x000fe40000010040 */
[----:B------:R-:W-:Y:S02]  /*4200*/  FADD.FTZ R214, R214, R65 ;  /* 0x00000041d6d67221 */ /* 0x000fe40000010000 */
[----:B------:R-:W-:Y:S02]  /*4210*/  FFMA.FTZ R71, R146, R71, R68 ;  /* 0x0000004792477223 */ /* 0x000fe40000010044 */
[----:B------:R-:W-:Y:S02]  /*4220*/  FADD.FTZ R204, RZ, R64 ;  /* 0x00000040ffcc7221 */ /* 0x000fe40000010000 */
[----:B------:R-:W-:-:S02]  /*4230*/  FMUL.FTZ R65, R127, R214 ;  /* 0x000000d67f417220 */ /* 0x000fc40000410000 */
[----:B------:R-:W-:Y:S02]  /*4240*/  FADD.FTZ R71, -R178, R71 ;  /* 0x00000047b2477221 */ /* 0x000fe40000010100 */
[-C--:B------:R-:W-:Y:S02]  /*4250*/  FMUL.FTZ R64, R127, R204.reuse ;  /* 0x000000cc7f407220 */ /* 0x080fe40000410000 */
[----:B------:R-:W-:Y:S02]  /*4260*/  FFMA.FTZ R65, R129, R204, R65 ;  /* 0x000000cc81417223 */ /* 0x000fe40000010041 */
[----:B------:R-:W-:Y:S02]  /*4270*/  FMUL.FTZ R67, R147, -R69 ;  /* 0x8000004593437220 */ /* 0x000fe40000410000 */
[----:B------:R-:W-:Y:S02]  /*4280*/  FADD.FTZ R70, R179, R70 ;  /* 0x00000046b3467221 */ /* 0x000fe40000010000 */
[----:B------:R-:W-:-:S02]  /*4290*/  FMUL.FTZ R73, R147, -R71 ;  /* 0x8000004793497220 */ /* 0x000fc40000410000 */
[----:B------:R-:W-:Y:S02]  /*42a0*/  FFMA.FTZ R64, R129, R214, -R64 ;  /* 0x000000d681407223 */ /* 0x000fe40000010840 */
[----:B------:R-:W-:Y:S02]  /*42b0*/  FADD.FTZ R206, RZ, R65 ;  /* 0x00000041ffce7221 */ /* 0x000fe40000010000 */
[CC--:B------:R-:W-:Y:S02]  /*42c0*/  FFMA.FTZ R67, R148.reuse, R66.reuse, -R67 ;  /* 0x0000004294437223 */ /* 0x0c0fe40000010843 */
[----:B------:R-:W-:Y:S02]  /*42d0*/  FMUL.FTZ R66, R147, -R66 ;  /* 0x8000004293427220 */ /* 0x000fe40000410000 */
[----:B------:R-:W-:Y:S02]  /*42e0*/  FFMA.FTZ R68, R148, R70, -R73 ;  /* 0x0000004694447223 */ /* 0x000fe40000010849 */
[----:B------:R-:W-:-:S02]  /*42f0*/  FADD.FTZ R203, R203, R64 ;  /* 0x00000040cbcb7221 */ /* 0x000fc40000010000 */
[----:B------:R-:W-:Y:S02]  /*4300*/  FMUL.FTZ R70, R147, -R70 ;  /* 0x8000004693467220 */ /* 0x000fe40000410000 */
[----:B------:R-:W-:Y:S02]  /*4310*/  FMUL.FTZ R64, R123, R206 ;  /* 0x000000ce7b407220 */ /* 0x000fe40000410000 */
[C---:B------:R-:W-:Y:S02]  /*4320*/  FFMA.FTZ R66, R148.reuse, R69, R66 ;  /* 0x0000004594427223 */ /* 0x040fe40000010042 */
[----:B------:R-:W-:Y:S02]  /*4330*/  FFMA.FTZ R71, R148, R71, R70 ;  /* 0x0000004794477223 */ /* 0x000fe40000010046 */
[-C--:B------:R-:W-:Y:S02]  /*4340*/  FFMA.FTZ R65, R125, R203.reuse, -R64 ;  /* 0x000000cb7d417223 */ /* 0x080fe40000010840 */
[----:B------:R-:W-:-:S02]  /*4350*/  FMUL.FTZ R64, R123, R203 ;  /* 0x000000cb7b407220 */ /* 0x000fc40000410000 */
[----:B------:R-:W-:Y:S02]  /*4360*/  FMUL.FTZ R69, R149, -R66 ;  /* 0x8000004295457220 */ /* 0x000fe40000410000 */
[----:B------:R-:W-:Y:S02]  /*4370*/  FADD.FTZ R71, -R180, R71 ;  /* 0x00000047b4477221 */ /* 0x000fe40000010100 */
[----:B------:R-:W-:Y:S02]  /*4380*/  FADD.FTZ R68, R181, R68 ;  /* 0x00000044b5447221 */ /* 0x000fe40000010000 */
[----:B------:R-:W-:Y:S01]  /*4390*/  FFMA.FTZ R210, R125, R206, R64 ;  /* 0x000000ce7dd27223 */ /* 0x000fe20000010040 */
[----:B------:R-:W-:Y:S01]  /*43a0*/  MOV R64, 0x3f800000 ;  /* 0x3f80000000407802 */ /* 0x000fe20000000f00 */
[----:B------:R-:W-:Y:S02]  /*43b0*/  FFMA.FTZ R72, R150, R67, -R69 ;  /* 0x0000004396487223 */ /* 0x000fe40000010845 */
[----:B------:R-:W-:-:S02]  /*43c0*/  FMUL.FTZ R69, R149, -R71 ;  /* 0x8000004795457220 */ /* 0x000fc40000410000 */
[-C--:B------:R-:W-:Y:S02]  /*43d0*/  FMUL.FTZ R74, R149, -R68.reuse ;  /* 0x80000044954a7220 */ /* 0x080fe40000410000 */
[----:B------:R-:W-:Y:S01]  /*43e0*/  FADD.FTZ R212, R212, R65 ;  /* 0x00000041d4d47221 */ /* 0x000fe20000010000 */
[----:B------:R-:W-:Y:S01]  /*43f0*/  HFMA2.MMA R65, -RZ, RZ, 0, 0 ;  /* 0x00000000ff417435 */ /* 0x000fe200000001ff */
[----:B------:R-:W-:Y:S02]  /*4400*/  FADD.FTZ R210, RZ, R210 ;  /* 0x000000d2ffd27221 */ /* 0x000fe40000010000 */
[C---:B------:R-:W-:Y:S02]  /*4410*/  FFMA.FTZ R70, R150.reuse, R68, -R69 ;  /* 0x0000004496467223 */ /* 0x040fe40000010845 */
[----:B------:R-:W-:Y:S02]  /*4420*/  FFMA.FTZ R71, R150, R71, R74 ;  /* 0x0000004796477223 */ /* 0x000fe4000001004a */
[----:B------:R-:W-:-:S02]  /*4430*/  FMUL.FTZ R69, R119, R212 ;  /* 0x000000d477457220 */ /* 0x000fc40000410000 */
[-C--:B------:R-:W-:Y:S02]  /*4440*/  FMUL.FTZ R68, R119, R210.reuse ;  /* 0x000000d277447220 */ /* 0x080fe40000410000 */
[----:B------:R-:W-:Y:S02]  /*4450*/  FADD.FTZ R71, -R182, R71 ;  /* 0x00000047b6477221 */ /* 0x000fe40000010100 */
[C---:B------:R-:W-:Y:S02]  /*4460*/  FFMA.FTZ R69, R121.reuse, R210, R69 ;  /* 0x000000d279457223 */ /* 0x040fe40000010045 */
[----:B------:R-:W-:Y:S02]  /*4470*/  FFMA.FTZ R68, R121, R212, -R68 ;  /* 0x000000d479447223 */ /* 0x000fe40000010844 */
[----:B------:R-:W-:Y:S02]  /*4480*/  FADD.FTZ R70, R183, R70 ;  /* 0x00000046b7467221 */ /* 0x000fe40000010000 */
[----:B------:R-:W-:-:S02]  /*4490*/  FMUL.FTZ R75, R151, -R71 ;  /* 0x80000047974b7220 */ /* 0x000fc40000410000 */
[----:B------:R-:W-:Y:S02]  /*44a0*/  FADD.FTZ R208, RZ, R69 ;  /* 0x00000045ffd07221 */ /* 0x000fe40000010000 */
[----:B------:R-:W-:Y:S02]  /*44b0*/  FADD.FTZ R193, R193, R68 ;  /* 0x00000044c1c17221 */ /* 0x000fe40000010000 */
[----:B------:R-:W-:Y:S02]  /*44c0*/  FMUL.FTZ R67, R149, -R67 ;  /* 0x8000004395437220 */ /* 0x000fe40000410000 */
[-C--:B------:R-:W-:Y:S02]  /*44d0*/  FMUL.FTZ R69, R151, -R70.reuse ;  /* 0x8000004697457220 */ /* 0x080fe40000410000 */
[----:B------:R-:W-:Y:S02]  /*44e0*/  FFMA.FTZ R74, R152, R70, -R75 ;  /* 0x00000046984a7223 */ /* 0x000fe4000001084b */
[----:B------:R-:W-:-:S02]  /*44f0*/  FMUL.FTZ R68, R115, R208 ;  /* 0x000000d073447220 */ /* 0x000fc40000410000 */
[----:B------:R-:W-:Y:S02]  /*4500*/  FMUL.FTZ R70, R115, R193 ;  /* 0x000000c173467220 */ /* 0x000fe40000410000 */
[----:B------:R-:W-:Y:S02]  /*4510*/  FFMA.FTZ R73, R150, R66, R67 ;  /* 0x0000004296497223 */ /* 0x000fe40000010043 */
[----:B------:R-:W-:Y:S01]  /*4520*/  FFMA.FTZ R75, R152, R71, R69 ;  /* 0x00000047984b7223 */ /* 0x000fe20000010045 */
[----:B------:R-:W-:Y:S01]  /*4530*/  CS2R R66, SRZ ;  /* 0x0000000000427805 */ /* 0x000fe2000001ff00 */
[C---:B------:R-:W-:Y:S02]  /*4540*/  FFMA.FTZ R69, R117.reuse, R193, -R68 ;  /* 0x000000c175457223 */ /* 0x040fe40000010844 */
[----:B------:R-:W-:Y:S02]  /*4550*/  FFMA.FTZ R70, R117, R208, R70 ;  /* 0x000000d075467223 */ /* 0x000fe40000010046 */
[C---:B------:R-:W-:Y:S01]  /*4560*/  FMUL.FTZ R68, R151.reuse, -R72 ;  /* 0x8000004897447220 */ /* 0x040fe20000410000 */
[----:B------:R0:W1:Y:S01]  /*4570*/  @!P0 LDS.128 R64, [R106.X16+0x3910] ;  /* 0x003910006a408984 */ /* 0x000062000000cc00 */
[----:B------:R-:W-:Y:S01]  /*4580*/  FMUL.FTZ R71, R151, -R73 ;  /* 0x8000004997477220 */ /* 0x000fe20000410000 */
[----:B------:R-:W-:Y:S01]  /*4590*/  ISETP.GT.U32.AND P0, PT, R9, 0x1f, PT ;  /* 0x0000001f0900780c */ /* 0x000fe20003f04070 */
[----:B------:R-:W-:-:S02]  /*45a0*/  FADD.FTZ R192, R192, R69 ;  /* 0x00000045c0c07221 */ /* 0x000fc40000010000 */
[----:B------:R-:W-:Y:S02]  /*45b0*/  FADD.FTZ R218, RZ, R70 ;  /* 0x00000046ffda7221 */ /* 0x000fe40000010000 */
[C---:B------:R-:W-:Y:S02]  /*45c0*/  FFMA.FTZ R69, R152.reuse, R73, R68 ;  /* 0x0000004998457223 */ /* 0x040fe40000010044 */
[----:B------:R-:W-:Y:S02]  /*45d0*/  FFMA.FTZ R68, R152, R72, -R71 ;  /* 0x0000004898447223 */ /* 0x000fe40000010847 */
[C---:B------:R-:W-:Y:S02]  /*45e0*/  FMUL.FTZ R73, R111.reuse, R192 ;  /* 0x000000c06f497220 */ /* 0x040fe40000410000 */
[-C--:B------:R-:W-:Y:S02]  /*45f0*/  FMUL.FTZ R72, R111, R218.reuse ;  /* 0x000000da6f487220 */ /* 0x080fe40000410000 */
[----:B------:R-:W-:-:S02]  /*4600*/  FFMA.FTZ R73, R113, R218, R73 ;  /* 0x000000da71497223 */ /* 0x000fc40000010049 */
[----:B------:R-:W-:Y:S02]  /*4610*/  FFMA.FTZ R72, R113, R192, -R72 ;  /* 0x000000c071487223 */ /* 0x000fe40000010848 */
[----:B------:R-:W-:Y:S02]  /*4620*/  FADD.FTZ R220, RZ, R73 ;  /* 0x00000049ffdc7221 */ /* 0x000fe40000010000 */
[----:B------:R-:W-:Y:S02]  /*4630*/  FADD.FTZ R221, R87, R72 ;  /* 0x0000004857dd7221 */ /* 0x000fe40000010000 */
[----:B------:R-:W-:Y:S02]  /*4640*/  FADD.FTZ R71, -R184, R75 ;  /* 0x0000004bb8477221 */ /* 0x000fe40000010100 */
[----:B------:R-:W-:Y:S02]  /*4650*/  FADD.FTZ R70, R185, R74 ;  /* 0x0000004ab9467221 */ /* 0x000fe40000010000 */
[----:B------:R-:W-:-:S02]  /*4660*/  FMUL.FTZ R72, R107, R220 ;  /* 0x000000dc6b487220 */ /* 0x000fc40000410000 */
[-C--:B------:R-:W-:Y:S01]  /*4670*/  FMUL.FTZ R74, R107, R221.reuse ;  /* 0x000000dd6b4a7220 */ /* 0x080fe20000410000 */
[----:B------:R0:W-:Y:S01]  /*4680*/  STS.128 [R153.X16+0x1b10], R68 ;  /* 0x001b104499007388 */ /* 0x0001e2000000cc00 */
[C---:B------:R-:W-:Y:S02]  /*4690*/  FFMA.FTZ R73, R109.reuse, R221, -R72 ;  /* 0x000000dd6d497223 */ /* 0x040fe40000010848 */
[----:B------:R-:W-:Y:S02]  /*46a0*/  FFMA.FTZ R74, R109, R220, R74 ;  /* 0x000000dc6d4a7223 */ /* 0x000fe4000001004a */
[----:B------:R-:W-:Y:S02]  /*46b0*/  FADD.FTZ R222, R86, R73 ;  /* 0x0000004956de7221 */ /* 0x000fe40000010000 */
[----:B------:R-:W-:Y:S01]  /*46c0*/  FADD.FTZ R224, RZ, R74 ;  /* 0x0000004affe07221 */ /* 0x000fe20000010000 */
[----:B------:R-:W-:Y:S06]  /*46d0*/  BAR.SYNC.DEFER_BLOCKING 0x0 ;  /* 0x0000000000007b1d */ /* 0x000fec0000010000 */
[----:B------:R-:W-:Y:S05]  /*46e0*/  @P0 BRA `(.L_x_2086) ;  /* 0x00000dd000000947 */ /* 0x000fea0003800000 */
[C---:B-1----:R-:W-:Y:S01]  /*46f0*/  IMAD R223, R9.reuse, 0x50, RZ ;  /* 0x0000005009df7824 */ /* 0x042fe200078e02ff */
[----:B------:R-:W-:-:S04]  /*4700*/  LOP3.LUT R86, R9, 0x1f, RZ, 0xc0, !PT ;  /* 0x0000001f09567812 */ /* 0x000fc800078ec0ff */
[----:B0-----:R-:W-:Y:S01]  /*4710*/  LDS.128 R68, [R223+0x1b30] ;  /* 0x001b3000df447984 */ /* 0x001fe20000000c00 */
[----:B------:R-:W-:-:S03]  /*4720*/  ISETP.NE.AND P0, PT, R86, 0x1f, PT ;  /* 0x0000001f5600780c */ /* 0x000fc60003f05270 */
[----:B------:R-:W0:Y:S04]  /*4730*/  LDS.128 R72, [R223+0x1b40] ;  /* 0x001b4000df487984 */ /* 0x000e280000000c00 */
[----:B------:R-:W1:Y:S04]  /*4740*/  LDS.128 R76, [R223+0x1b20] ;  /* 0x001b2000df4c7984 */ /* 0x000e680000000c00 */
[----:B------:R-:W2:Y:S01]  /*4750*/  LDS.128 R80, [R223+0x1b10] ;  /* 0x001b1000df507984 */ /* 0x000ea20000000c00 */
[C---:B0-----:R-:W-:Y:S02]  /*4760*/  FMUL.FTZ R85, R69.reuse, R75 ;  /* 0x0000004b45557220 */ /* 0x041fe40000410000 */
[----:B------:R-:W-:-:S02]  /*4770*/  FMUL.FTZ R84, R69, R74 ;  /* 0x0000004a45547220 */ /* 0x000fc40000410000 */
[C---:B------:R-:W-:Y:S02]  /*4780*/  FFMA.FTZ R85, R68.reuse, R74, -R85 ;  /* 0x0000004a44557223 */ /* 0x040fe40000010855 */
[----:B------:R-:W-:Y:S02]  /*4790*/  FFMA.FTZ R84, R68, R75, R84 ;  /* 0x0000004b44547223 */ /* 0x000fe40000010054 */
[----:B------:R-:W-:Y:S02]  /*47a0*/  FADD.FTZ R70, R70, R85 ;  /* 0x0000005546467221 */ /* 0x000fe40000010000 */
[----:B------:R-:W-:Y:S02]  /*47b0*/  FADD.FTZ R84, R71, R84 ;  /* 0x0000005447547221 */ /* 0x000fe40000010000 */
[C---:B------:R-:W-:Y:S02]  /*47c0*/  FMUL.FTZ R71, R69.reuse, R73 ;  /* 0x0000004945477220 */ /* 0x040fe40000410000 */
[----:B------:R-:W-:-:S02]  /*47d0*/  FMUL.FTZ R69, R69, R72 ;  /* 0x0000004845457220 */ /* 0x000fc40000410000 */
[C---:B-1----:R-:W-:Y:S02]  /*47e0*/  FMUL.FTZ R85, R77.reuse, R70 ;  /* 0x000000464d557220 */ /* 0x042fe40000410000 */
[----:B------:R-:W-:Y:S02]  /*47f0*/  FMUL.FTZ R75, R77, R84 ;  /* 0x000000544d4b7220 */ /* 0x000fe40000410000 */
[C---:B------:R-:W-:Y:S02]  /*4800*/  FFMA.FTZ R71, R68.reuse, R72, -R71 ;  /* 0x0000004844477223 */ /* 0x040fe40000010847 */
[----:B------:R-:W-:Y:S02]  /*4810*/  FFMA.FTZ R69, R68, R73, R69 ;  /* 0x0000004944457223 */ /* 0x000fe40000010045 */
[C---:B------:R-:W-:Y:S02]  /*4820*/  FFMA.FTZ R84, R76.reuse, R84, R85 ;  /* 0x000000544c547223 */ /* 0x040fe40000010055 */
[----:B------:R-:W-:-:S02]  /*4830*/  FFMA.FTZ R75, R76, R70, -R75 ;  /* 0x000000464c4b7223 */ /* 0x000fc4000001084b */
[C---:B------:R-:W-:Y:S02]  /*4840*/  FMUL.FTZ R68, R77.reuse, R71 ;  /* 0x000000474d447220 */ /* 0x040fe40000410000 */
[-C--:B------:R-:W-:Y:S02]  /*4850*/  FMUL.FTZ R77, R77, R69.reuse ;  /* 0x000000454d4d7220 */ /* 0x080fe40000410000 */
[----:B------:R-:W-:Y:S02]  /*4860*/  FADD.FTZ R79, R79, R84 ;  /* 0x000000544f4f7221 */ /* 0x000fe40000010000 */
[----:B------:R-:W-:Y:S02]  /*4870*/  FADD.FTZ R75, R78, R75 ;  /* 0x0000004b4e4b7221 */ /* 0x000fe40000010000 */
[C---:B------:R-:W-:Y:S02]  /*4880*/  FFMA.FTZ R68, R76.reuse, R69, R68 ;  /* 0x000000454c447223 */ /* 0x040fe40000010044 */
[----:B------:R-:W-:-:S02]  /*4890*/  FFMA.FTZ R77, R76, R71, -R77 ;  /* 0x000000474c4d7223 */ /* 0x000fc4000001084d */
[C---:B--2---:R-:W-:Y:S02]  /*48a0*/  FMUL.FTZ R70, R81.reuse, R79 ;  /* 0x0000004f51467220 */ /* 0x044fe40000410000 */
[CC--:B------:R-:W-:Y:S02]  /*48b0*/  FMUL.FTZ R71, R81.reuse, R75.reuse ;  /* 0x0000004b51477220 */ /* 0x0c0fe40000410000 */
[C---:B------:R-:W-:Y:S02]  /*48c0*/  FMUL.FTZ R69, R81.reuse, R68 ;  /* 0x0000004451457220 */ /* 0x040fe40000410000 */
[C---:B------:R-:W-:Y:S02]  /*48d0*/  FFMA.FTZ R75, R80.reuse, R75, -R70 ;  /* 0x0000004b504b7223 */ /* 0x040fe40000010846 */
[----:B------:R-:W-:Y:S02]  /*48e0*/  FMUL.FTZ R81, R81, R77 ;  /* 0x0000004d51517220 */ /* 0x000fe40000410000 */
[----:B------:R-:W-:-:S02]  /*48f0*/  FFMA.FTZ R70, R80, R79, R71 ;  /* 0x0000004f50467223 */ /* 0x000fc40000010047 */
[C---:B------:R-:W-:Y:S02]  /*4900*/  FFMA.FTZ R76, R80.reuse, R77, -R69 ;  /* 0x0000004d504c7223 */ /* 0x040fe40000010845 */
[----:B------:R-:W-:Y:S02]  /*4910*/  FFMA.FTZ R77, R80, R68, R81 ;  /* 0x00000044504d7223 */ /* 0x000fe40000010051 */
[----:B------:R-:W-:Y:S02]  /*4920*/  FADD.FTZ R75, R82, R75 ;  /* 0x0000004b524b7221 */ /* 0x000fe40000010000 */
[----:B------:R-:W-:Y:S01]  /*4930*/  FADD.FTZ R74, R83, R70 ;  /* 0x00000046534a7221 */ /* 0x000fe20000010000 */
[----:B------:R-:W-:Y:S05]  /*4940*/  BRA.DIV ~URZ, `(.L_x_2087) ;  /* 0x00004a527f007947 */ /* 0x000fea000b800000 */
[----:B------:R0:W1:Y:S02]  /*4950*/  SHFL.DOWN PT, R70, R76, 0x1, 0x1f ;  /* 0x08201f004c467f89 */ /* 0x00006400000e0000 */
.L_x_2121:
[----:B------:R-:W-:Y:S05]  /*4960*/  BRA.DIV ~URZ, `(.L_x_2088) ;  /* 0x00004ab27f007947 */ /* 0x000fea000b800000 */
[----:B------:R2:W3:Y:S04]  /*4970*/  SHFL.DOWN PT, R71, R77, 0x1, 0x1f ;  /* 0x08201f004d477f89 */ /* 0x0004e800000e0000 */
[----:B------:R2:W4:Y:S04]  /*4980*/  SHFL.DOWN PT, R72, R75, 0x1, 0x1f ;  /* 0x08201f004b487f89 */ /* 0x00052800000e0000 */
[----:B------:R2:W0:Y:S02]  /*4990*/  SHFL.DOWN PT, R68, R74, 0x1, 0x1f ;  /* 0x08201f004a447f89 */ /* 0x00042400000e0000 */
.L_x_2122:
[----:B------:R-:W-:Y:S01]  /*49a0*/  LOP3.LUT R69, R9, 0x1f, RZ, 0xc0, !PT ;  /* 0x0000001f09457812 */ /* 0x000fe200078ec0ff */
[----:B------:R-:W-:Y:S03]  /*49b0*/  BSSY B1, `(.L_x_2089) ;  /* 0x000000e000017945 */ /* 0x000fe60003800000 */
[----:B------:R-:W-:Y:S01]  /*49c0*/  ISETP.GT.U32.AND P1, PT, R69, 0x1d, PT ;  /* 0x0000001d4500780c */ /* 0x000fe20003f24070 */
[----:B------:R-:W-:Y:S07]  /*49d0*/  @!P0 BRA `(.L_x_2090) ;  /* 0x000000b000008947 */ /* 0x000fee0003800000 */
[C---:B---3--:R-:W-:Y:S02]  /*49e0*/  FMUL.FTZ R69, R77.reuse, R71 ;  /* 0x000000474d457220 */ /* 0x048fe40000410000 */
[----:B0-----:R-:W-:-:S02]  /*49f0*/  FMUL.FTZ R73, R77, R68 ;  /* 0x000000444d497220 */ /* 0x001fc40000410000 */
[C---:B----4-:R-:W-:Y:S02]  /*4a00*/  FMUL.FTZ R79, R77.reuse, R72 ;  /* 0x000000484d4f7220 */ /* 0x050fe40000410000 */
[-C--:B-12---:R-:W-:Y:S02]  /*4a10*/  FMUL.FTZ R77, R77, R70.reuse ;  /* 0x000000464d4d7220 */ /* 0x086fe40000410000 */
[C---:B------:R-:W-:Y:S02]  /*4a20*/  FFMA.FTZ R69, R76.reuse, R70, -R69 ;  /* 0x000000464c457223 */ /* 0x040fe40000010845 */
[C---:B------:R-:W-:Y:S02]  /*4a30*/  FFMA.FTZ R72, R76.reuse, R72, -R73 ;  /* 0x000000484c487223 */ /* 0x040fe40000010849 */
[C---:B------:R-:W-:Y:S02]  /*4a40*/  FFMA.FTZ R79, R76.reuse, R68, R79 ;  /* 0x000000444c4f7223 */ /* 0x040fe4000001004f */
[----:B------:R-:W-:Y:S01]  /*4a50*/  FFMA.FTZ R77, R76, R71, R77 ;  /* 0x000000474c4d7223 */ /* 0x000fe2000001004d */
[----:B------:R-:W-:Y:S01]  /*4a60*/  MOV R76, R69 ;  /* 0x00000045004c7202 */ /* 0x000fe20000000f00 */
[----:B------:R-:W-:-:S02]  /*4a70*/  FADD.FTZ R75, R75, R72 ;  /* 0x000000484b4b7221 */ /* 0x000fc40000010000 */
[----:B------:R-:W-:Y:S02]  /*4a80*/  FADD.FTZ R74, R74, R79 ;  /* 0x0000004f4a4a7221 */ /* 0x000fe40000010000 */
.L_x_2090:
[----:B------:R-:W-:Y:S05]  /*4a90*/  BSYNC B1 ;  /* 0x0000000000017941 */ /* 0x000fea0003800000 */
.L_x_2089:
[----:B------:R-:W-:Y:S05]  /*4aa0*/  BRA.DIV ~URZ, `(.L_x_2091) ;  /* 0x00004ad27f007947 */ /* 0x000fea000b800000 */
[----:B-1----:R1:W2:Y:S04]  /*4ab0*/  SHFL.DOWN PT, R70, R76, 0x2, 0x1f ;  /* 0x08401f004c467f89 */ /* 0x0022a800000e0000 */
[----:B---3--:R1:W3:Y:S04]  /*4ac0*/  SHFL.DOWN PT, R71, R77, 0x2, 0x1f ;  /* 0x08401f004d477f89 */ /* 0x0082e800000e0000 */
[----:B----4-:R1:W4:Y:S04]  /*4ad0*/  SHFL.DOWN PT, R72, R75, 0x2, 0x1f ;  /* 0x08401f004b487f89 */ /* 0x01032800000e0000 */
[----:B0-----:R1:W0:Y:S02]  /*4ae0*/  SHFL.DOWN PT, R68, R74, 0x2, 0x1f ;  /* 0x08401f004a447f89 */ /* 0x00122400000e0000 */
.L_x_2123:
[----:B------:R-:W-:Y:S01]  /*4af0*/  LOP3.LUT R69, R9, 0x1f, RZ, 0xc0, !PT ;  /* 0x0000001f09457812 */ /* 0x000fe200078ec0ff */
[----:B------:R-:W-:Y:S03]  /*4b00*/  BSSY B1, `(.L_x_2092) ;  /* 0x000000e000017945 */ /* 0x000fe60003800000 */
[----:B------:R-:W-:Y:S01]  /*4b10*/  ISETP.GT.U32.AND P0, PT, R69, 0x1b, PT ;  /* 0x0000001b4500780c */ /* 0x000fe20003f04070 */
[----:B------:R-:W-:Y:S07]  /*4b20*/  @P1 BRA `(.L_x_2093) ;  /* 0x000000b000001947 */ /* 0x000fee0003800000 */
        /* <DEDUP_REMOVED lines=11> */
.L_x_2093:
[----:B------:R-:W-:Y:S05]  /*4be0*/  BSYNC B1 ;  /* 0x0000000000017941 */ /* 0x000fea0003800000 */
.L_x_2092:
[----:B------:R-:W-:Y:S05]  /*4bf0*/  BRA.DIV ~URZ, `(.L_x_2094) ;  /* 0x00004b527f007947 */ /* 0x000fea000b800000 */
[----:B--2---:R2:W1:Y:S02]  /*4c00*/  SHFL.DOWN PT, R70, R76, 0x4, 0x1f ;  /* 0x08801f004c467f89 */ /* 0x00446400000e0000 */
.L_x_2124:
[----:B------:R-:W-:Y:S05]  /*4c10*/  BRA.DIV ~URZ, `(.L_x_2095) ;  /* 0x00004bb27f007947 */ /* 0x000fea000b800000 */
[----:B---3--:R3:W2:Y:S04]  /*4c20*/  SHFL.DOWN PT, R71, R77, 0x4, 0x1f ;  /* 0x08801f004d477f89 */ /* 0x0086a800000e0000 */
[----:B----4-:R3:W4:Y:S04]  /*4c30*/  SHFL.DOWN PT, R72, R75, 0x4, 0x1f ;  /* 0x08801f004b487f89 */ /* 0x01072800000e0000 */
[----:B0-----:R3:W0:Y:S02]  /*4c40*/  SHFL.DOWN PT, R68, R74, 0x4, 0x1f ;  /* 0x08801f004a447f89 */ /* 0x00162400000e0000 */
.L_x_2125:
[----:B------:R-:W-:Y:S01]  /*4c50*/  LOP3.LUT R69, R9, 0x1f, RZ, 0xc0, !PT ;  /* 0x0000001f09457812 */ /* 0x000fe200078ec0ff */
[----:B------:R-:W-:Y:S03]  /*4c60*/  BSSY B1, `(.L_x_2096) ;  /* 0x000000e000017945 */ /* 0x000fe60003800000 */
[----:B------:R-:W-:Y:S01]  /*4c70*/  ISETP.GT.U32.AND P1, PT, R69, 0x17, PT ;  /* 0x000000174500780c */ /* 0x000fe20003f24070 */
[----:B------:R-:W-:Y:S07]  /*4c80*/  @P0 BRA `(.L_x_2097) ;  /* 0x000000b000000947 */ /* 0x000fee0003800000 */
[C---:B--2---:R-:W-:Y:S02]  /*4c90*/  FMUL.FTZ R69, R77.reuse, R71 ;  /* 0x000000474d457220 */ /* 0x044fe40000410000 */
[----:B0-----:R-:W-:-:S02]  /*4ca0*/  FMUL.FTZ R73, R77, R68 ;  /* 0x000000444d497220 */ /* 0x001fc40000410000 */
[C---:B----4-:R-:W-:Y:S02]  /*4cb0*/  FMUL.FTZ R79, R77.reuse, R72 ;  /* 0x000000484d4f7220 */ /* 0x050fe40000410000 */
[-C--:B-1-3--:R-:W-:Y:S02]  /*4cc0*/  FMUL.FTZ R77, R77, R70.reuse ;  /* 0x000000464d4d7220 */ /* 0x08afe40000410000 */
[C---:B------:R-:W-:Y:S02]  /*4cd0*/  FFMA.FTZ R69, R76.reuse, R70, -R69 ;  /* 0x000000464c457223 */ /* 0x040fe40000010845 */
[C---:B------:R-:W-:Y:S02]  /*4ce0*/  FFMA.FTZ R72, R76.reuse, R72, -R73 ;  /* 0x000000484c487223 */ /* 0x040fe40000010849 */
[C---:B------:R-:W-:Y:S02]  /*4cf0*/  FFMA.FTZ R79, R76.reuse, R68, R79 ;  /* 0x000000444c4f7223 */ /* 0x040fe4000001004f */
[----:B------:R-:W-:Y:S01]  /*4d00*/  FFMA.FTZ R77, R76, R71, R77 ;  /* 0x000000474c4d7223 */ /* 0x000fe2000001004d */
[----:B------:R-:W-:Y:S01]  /*4d10*/  MOV R76, R69 ;  /* 0x00000045004c7202 */ /* 0x000fe20000000f00 */
[----:B------:R-:W-:-:S02]  /*4d20*/  FADD.FTZ R75, R75, R72 ;  /* 0x000000484b4b7221 */ /* 0x000fc40000010000 */
[----:B------:R-:W-:Y:S02]  /*4d30*/  FADD.FTZ R74, R74, R79 ;  /* 0x0000004f4a4a7221 */ /* 0x000fe40000010000 */
.L_x_2097:
[----:B------:R-:W-:Y:S05]  /*4d40*/  BSYNC B1 ;  /* 0x0000000000017941 */ /* 0x000fea0003800000 */
.L_x_2096:
[----:B------:R-:W-:Y:S05]  /*4d50*/  BRA.DIV ~URZ, `(.L_x_2098) ;  /* 0x00004bd27f007947 */ /* 0x000fea000b800000 */
[----:B-1----:R1:W3:Y:S04]  /*4d60*/  SHFL.DOWN PT, R70, R76, 0x8, 0x1f ;  /* 0x09001f004c467f89 */ /* 0x0022e800000e0000 */
[----:B--2---:R1:W2:Y:S04]  /*4d70*/  SHFL.DOWN PT, R71, R77, 0x8, 0x1f ;  /* 0x09001f004d477f89 */ /* 0x0042a800000e0000 */
[----:B----4-:R1:W4:Y:S04]  /*4d80*/  SHFL.DOWN PT, R72, R75, 0x8, 0x1f ;  /* 0x09001f004b487f89 */ /* 0x01032800000e0000 */
[----:B0-----:R1:W0:Y:S02]  /*4d90*/  SHFL.DOWN PT, R68, R74, 0x8, 0x1f ;  /* 0x09001f004a447f89 */ /* 0x00122400000e0000 */
.L_x_2126:
        /* <DEDUP_REMOVED lines=15> */
.L_x_2100:
[----:B------:R-:W-:Y:S05]  /*4e90*/  BSYNC B1 ;  /* 0x0000000000017941 */ /* 0x000fea0003800000 */
.L_x_2099:
[----:B------:R-:W-:Y:S05]  /*4ea0*/  BRA.DIV ~URZ, `(.L_x_2101) ;  /* 0x00004c527f007947 */ /* 0x000fea000b800000 */
[----:B---3--:R3:W1:Y:S02]  /*4eb0*/  SHFL.DOWN PT, R70, R76, 0x10, 0x1f ;  /* 0x0a001f004c467f89 */ /* 0x00866400000e0000 */
.L_x_2127:
[----:B------:R-:W-:Y:S05]  /*4ec0*/  BRA.DIV ~URZ, `(.L_x_2102) ;  /* 0x00004cb27f007947 */ /* 0x000fea000b800000 */
[----:B--2---:R2:W3:Y:S04]  /*4ed0*/  SHFL.DOWN PT, R71, R77, 0x10, 0x1f ;  /* 0x0a001f004d477f89 */ /* 0x0044e800000e0000 */
[----:B----4-:R2:W4:Y:S04]  /*4ee0*/  SHFL.DOWN PT, R72, R75, 0x10, 0x1f ;  /* 0x0a001f004b487f89 */ /* 0x01052800000e0000 */
[----:B0-----:R2:W0:Y:S02]  /*4ef0*/  SHFL.DOWN PT, R68, R74, 0x10, 0x1f ;  /* 0x0a001f004a447f89 */ /* 0x00142400000e0000 */
.L_x_2128:
[----:B------:R-:W-:Y:S01]  /*4f00*/  BSSY B1, `(.L_x_2103) ;  /* 0x000000d000017945 */ /* 0x000fe20003800000 */
[----:B------:R-:W-:Y:S05]  /*4f10*/  @P0 BRA `(.L_x_2104) ;  /* 0x000000b000000947 */ /* 0x000fea0003800000 */
        /* <DEDUP_REMOVED lines=11> */
.L_x_2104:
[----:B------:R-:W-:Y:S05]  /*4fd0*/  BSYNC B1 ;  /* 0x0000000000017941 */ /* 0x000fea0003800000 */
.L_x_2103:
[----:B------:R-:W-:Y:S05]  /*4fe0*/  BRA.DIV ~URZ, `(.L_x_2105) ;  /* 0x00004cf27f007947 */ /* 0x000fea000b800000 */
[----:B------:R-:W5:Y:S04]  /*4ff0*/  SHFL.IDX PT, R232, R77, RZ, 0x1f ;  /* 0x00001fff4de87589 */ /* 0x000f6800000e0000 */
[----:B------:R-:W2:Y:S04]  /*5000*/  SHFL.IDX PT, R225, R76, RZ, 0x1f ;  /* 0x00001fff4ce17589 */ /* 0x000ea800000e0000 */
[----:B------:R4:W3:Y:S04]  /*5010*/  SHFL.DOWN PT, R87, R77, 0x1, 0x1f ;  /* 0x08201f004d577f89 */ /* 0x0008e800000e0000 */
[----:B------:R4:W1:Y:S04]  /*5020*/  SHFL.DOWN PT, R85, R76, 0x1, 0x1f ;  /* 0x08201f004c557f89 */ /* 0x00086800000e0000 */
[----:B------:R4:W0:Y:S04]  /*5030*/  SHFL.IDX PT, R226, R75, RZ, 0x1f ;  /* 0x00001fff4be27589 */ /* 0x00082800000e0000 */
[----:B------:R4:W0:Y:S04]  /*5040*/  SHFL.DOWN PT, R84, R75, 0x1, 0x1f ;  /* 0x08201f004b547f89 */ /* 0x00082800000e0000 */
[----:B------:R4:W0:Y:S01]  /*5050*/  SHFL.IDX PT, R227, R74, RZ, 0x1f ;  /* 0x00001fff4ae37589 */ /* 0x00082200000e0000 */
[----:B-----5:R-:W-:-:S02]  /*5060*/  FMUL.FTZ R231, R67, R232 ;  /* 0x000000e843e77220 */ /* 0x020fc40000410000 */
[-C--:B------:R-:W-:Y:S01]  /*5070*/  FMUL.FTZ R230, R66, R232.reuse ;  /* 0x000000e842e67220 */ /* 0x080fe20000410000 */
[----:B------:R4:W0:Y:S01]  /*5080*/  SHFL.DOWN PT, R86, R74, 0x1, 0x1f ;  /* 0x08201f004a567f89 */ /* 0x00082200000e0000 */
        /* <DEDUP_REMOVED lines=8> */
[----:B-1----:R4:W1:Y:S02]  /*5110*/  SHFL.IDX PT, R77, R65, RZ, 0x1f ;  /* 0x00001fff414d7589 */ /* 0x00286400000e0000 */
.L_x_2129:
[----:B---3--:R3:W4:Y:S01]  /*5120*/  LDS.128 R80, [R223+0x1b40] ;  /* 0x001b4000df507984 */ /* 0x0087220000000c00 */
[----:B------:R-:W-:Y:S01]  /*5130*/  ISETP.NE.AND P0, PT, R9, 0x1f, PT ;  /* 0x0000001f0900780c */ /* 0x000fe20003f05270 */
[----:B------:R-:W-:Y:S01]  /*5140*/  BSSY B1, `(.L_x_2106) ;  /* 0x0000011000017945 */ /* 0x000fe20003800000 */
[----:B--2-4-:R-:W-:Y:S01]  /*5150*/  MOV R76, R78 ;  /* 0x0000004e004c7202 */ /* 0x014fe20000000f00 */
[----:B0-----:R3:W0:Y:S01]  /*5160*/  LDS.128 R68, [R223+0x1b30] ;  /* 0x001b3000df447984 */ /* 0x0016220000000c00 */
[----:B------:R-:W-:Y:S02]  /*5170*/  MOV R78, R79 ;  /* 0x0000004f004e7202 */ /* 0x000fe40000000f00 */
[----:B------:R-:W-:Y:S01]  /*5180*/  MOV R79, R233 ;  /* 0x000000e9004f7202 */ /* 0x000fe20000000f00 */
[----:B------:R3:W2:Y:S06]  /*5190*/  LDS.128 R72, [R223+0x1b20] ;  /* 0x001b2000df487984 */ /* 0x0006ac0000000c00 */
[----:B------:R-:W-:Y:S05]  /*51a0*/  @!P0 BRA `(.L_x_2107) ;  /* 0x000000a000008947 */ /* 0x000fea0003800000 */
[-C--:B------:R-:W-:Y:S02]  /*51b0*/  FMUL.FTZ R67, R79, R87.reuse ;  /* 0x000000574f437220 */ /* 0x080fe40000410000 */
[----:B------:R-:W-:-:S02]  /*51c0*/  FMUL.FTZ R234, R78, R87 ;  /* 0x000000574eea7220 */ /* 0x000fc40000410000 */
[-C--:B-1----:R-:W-:Y:S02]  /*51d0*/  FMUL.FTZ R64, R77, R87.reuse ;  /* 0x000000574d407220 */ /* 0x082fe40000410000 */
[----:B------:R-:W-:Y:S02]  /*51e0*/  FMUL.FTZ R66, R76, R87 ;  /* 0x000000574c427220 */ /* 0x000fe40000410000 */
[-C--:B------:R-:W-:Y:S02]  /*51f0*/  FFMA.FTZ R67, R78, R85.reuse, -R67 ;  /* 0x000000554e437223 */ /* 0x080fe40000010843 */
[-C--:B------:R-:W-:Y:S02]  /*5200*/  FFMA.FTZ R79, R79, R85.reuse, R234 ;  /* 0x000000554f4f7223 */ /* 0x080fe400000100ea */
[-C--:B------:R-:W-:Y:S02]  /*5210*/  FFMA.FTZ R76, R76, R85.reuse, -R64 ;  /* 0x000000554c4c7223 */ /* 0x080fe40000010840 */
[----:B------:R-:W-:-:S02]  /*5220*/  FFMA.FTZ R77, R77, R85, R66 ;  /* 0x000000554d4d7223 */ /* 0x000fc40000010042 */
[----:B------:R-:W-:Y:S02]  /*5230*/  FADD.FTZ R78, R67, R84 ;  /* 0x00000054434e7221 */ /* 0x000fe40000010000 */
[----:B------:R-:W-:Y:S02]  /*5240*/  FADD.FTZ R79, R79, R86 ;  /* 0x000000564f4f7221 */ /* 0x000fe40000010000 */
.L_x_2107:
[----:B------:R-:W-:Y:S05]  /*5250*/  BSYNC B1 ;  /* 0x0000000000017941 */ /* 0x000fea0003800000 */
.L_x_2106:
[CC--:B------:R-:W-:Y:S01]  /*5260*/  FMUL.FTZ R67, R81.reuse, R79.reuse ;  /* 0x0000004f51437220 */ /* 0x0c0fe20000410000 */
[----:B-1----:R1:W-:Y:S01]  /*5270*/  STS.128 [R223+0x1b40], R76 ;  /* 0x001b404cdf007388 */ /* 0x0023e20000000c00 */
[-C--:B------:R-:W-:Y:S02]  /*5280*/  FMUL.FTZ R64, R81, R78.reuse ;  /* 0x0000004e51407220 */ /* 0x080fe40000410000 */
[C---:B------:R-:W-:Y:S02]  /*5290*/  FFMA.FTZ R67, R80.reuse, R78, -R67 ;  /* 0x0000004e50437223 */ /* 0x040fe40000010843 */
[----:B------:R-:W-:Y:S02]  /*52a0*/  FFMA.FTZ R64, R80, R79, R64 ;  /* 0x0000004f50407223 */ /* 0x000fe40000010040 */
[----:B------:R-:W-:-:S02]  /*52b0*/  FADD.FTZ R82, R82, R67 ;  /* 0x0000004352527221 */ /* 0x000fc40000010000 */
[----:B------:R-:W-:Y:S02]  /*52c0*/  FADD.FTZ R83, R83, R64 ;  /* 0x0000004053537221 */ /* 0x000fe40000010000 */
[C---:B------:R-:W-:Y:S02]  /*52d0*/  FMUL.FTZ R64, R81.reuse, R76 ;  /* 0x0000004c51407220 */ /* 0x040fe40000410000 */
[----:B------:R-:W-:Y:S02]  /*52e0*/  FMUL.FTZ R67, R81, R77 ;  /* 0x0000004d51437220 */ /* 0x000fe40000410000 */
[C---:B0-----:R-:W-:Y:S02]  /*52f0*/  FMUL.FTZ R66, R69.reuse, R82 ;  /* 0x0000005245427220 */ /* 0x041fe40000410000 */
[----:B------:R-:W-:Y:S02]  /*5300*/  FMUL.FTZ R85, R69, R83 ;  /* 0x0000005345557220 */ /* 0x000fe40000410000 */
[----:B------:R-:W-:-:S02]  /*5310*/  FFMA.FTZ R81, R80, R77, R64 ;  /* 0x0000004d50517223 */ /* 0x000fc40000010040 */
[----:B------:R-:W-:Y:S02]  /*5320*/  FFMA.FTZ R80, R80, R76, -R67 ;  /* 0x0000004c50507223 */ /* 0x000fe40000010843 */
[C---:B------:R-:W-:Y:S02]  /*5330*/  FFMA.FTZ R66, R68.reuse, R83, R66 ;  /* 0x0000005344427223 */ /* 0x040fe40000010042 */
[----:B------:R-:W-:Y:S01]  /*5340*/  FFMA.FTZ R233, R68, R82, -R85 ;  /* 0x0000005244e97223 */ /* 0x000fe20000010855 */
[----:B------:R1:W-:Y:S01]  /*5350*/  STS.128 [R223+0x1b30], R80 ;  /* 0x001b3050df007388 */ /* 0x0003e20000000c00 */
[C---:B------:R-:W-:Y:S02]  /*5360*/  FMUL.FTZ R67, R69.reuse, R81 ;  /* 0x0000005145437220 */ /* 0x040fe40000410000 */
[----:B------:R-:W-:Y:S02]  /*5370*/  FMUL.FTZ R85, R69, R80 ;  /* 0x0000005045557220 */ /* 0x000fe40000410000 */
[----:B------:R-:W-:-:S02]  /*5380*/  FADD.FTZ R87, R71, R66 ;  /* 0x0000004247577221 */ /* 0x000fc40000010000 */
[----:B------:R-:W-:Y:S02]  /*5390*/  FADD.FTZ R86, R70, R233 ;  /* 0x000000e946567221 */ /* 0x000fe40000010000 */
[C---:B------:R-:W-:Y:S02]  /*53a0*/  FFMA.FTZ R84, R68.reuse, R80, -R67 ;  /* 0x0000005044547223 */ /* 0x040fe40000010843 */
[----:B------:R-:W-:Y:S02]  /*53b0*/  FFMA.FTZ R85, R68, R81, R85 ;  /* 0x0000005144557223 */ /* 0x000fe40000010055 */
[C---:B--2---:R-:W-:Y:S02]  /*53c0*/  FMUL.FTZ R69, R73.reuse, R87 ;  /* 0x0000005749457220 */ /* 0x044fe40000410000 */
        /* <DEDUP_REMOVED lines=10> */
[----:B------:R-:W-:Y:S02]  /*5470*/  FFMA.FTZ R65, R65, R225, R228 ;  /* 0x000000e141417223 */ /* 0x000fe400000100e4 */
[----:B------:R-:W-:Y:S01]  /*5480*/  FADD.FTZ R64, -R232, R229 ;  /* 0x000000e5e8407221 */ /* 0x000fe20000010100 */
[----:B------:R1:W-:Y:S01]  /*5490*/  STS.128 [R223+0x1b10], R72 ;  /* 0x001b1048df007388 */ /* 0x0003e20000000c00 */
[----:B------:R-:W-:Y:S02]  /*54a0*/  FADD.FTZ R66, R231, R226 ;  /* 0x000000e2e7427221 */ /* 0x000fe40000010000 */
[----:B------:R-:W-:Y:S02]  /*54b0*/  FADD.FTZ R67, R230, R227 ;  /* 0x000000e3e6437221 */ /* 0x000fe40000010000 */
.L_x_2086:
[----:B-1----:R-:W-:Y:S05]  /*54c0*/  BSYNC B0 ;  /* 0x0000000000007941 */ /* 0x002fea0003800000 */
.L_x_2085:
[----:B------:R-:W-:Y:S01]  /*54d0*/  WARPSYNC 0xffffffff ;  /* 0xffffffff00007948 */ /* 0x000fe20003800000 */
[----:B------:R-:W-:Y:S01]  /*54e0*/  BAR.SYNC.DEFER_BLOCKING 0x0 ;  /* 0x0000000000007b1d */ /* 0x000fe20000010000 */
[----:B------:R-:W-:Y:S01]  /*54f0*/  ISETP.NE.AND P2, PT, R9, RZ, PT ;  /* 0x000000ff0900720c */ /* 0x000fe20003f45270 */
[----:B------:R-:W-:Y:S01]  /*5500*/  FFMA.FTZ R73, R54, -R195, RZ ;  /* 0x800000c336497223 */ /* 0x000fe200000100ff */
[----:B------:R-:W-:Y:S01]  /*5510*/  HADD2.F32 R87, -RZ, R59.H1_H1 ;  /* 0x3000003bff577230 */ /* 0x000fe20000004100 */
[----:B------:R-:W-:-:S02]  /*5520*/  ISETP.GT.AND P0, PT, R10, 0x1e, PT ;  /* 0x0000001e0a00780c */ /* 0x000fc40003f04270 */
[----:B------:R-:W-:Y:S01]  /*5530*/  FFMA.FTZ R73, R55, -R194, R73 ;  /* 0x800000c237497223 */ /* 0x000fe20000010049 */
[----:B------:R-:W-:Y:S01]  /*5540*/  ISETP.NE.AND P1, PT, R10, RZ, PT ;  /* 0x000000ff0a00720c */ /* 0x000fe20003f25270 */
[----:B------:R-:W-:Y:S02]  /*5550*/  BSSY B0, `(.L_x_2108) ;  /* 0x00001fa000007945 */ /* 0x000fe40003800000 */
[----:B------:R-:W-:Y:S01]  /*5560*/  FFMA.FTZ R73, R88, -R197, R73 ;  /* 0x800000c558497223 */ /* 0x000fe20000010049 */
[----:B0-----:R-:W0:Y:S04]  /*5570*/  LDS.64 R68, [R153.X16+0x1b18] ;  /* 0x001b180099447984 */ /* 0x001e28000000ca00 */
[----:B------:R1:W-:Y:S02]  /*5580*/  @!P2 STS.128 [R106.X16+0x3910], R64 ;  /* 0x003910406a00a388 */ /* 0x0003e4000000cc00 */
[----:B-1----:R-:W-:-:S04]  /*5590*/  FFMA.FTZ R65, R89, -R196, R73 ;  /* 0x800000c459417223 */ /* 0x002fc80000010049 */
[----:B------:R-:W-:-:S04]  /*55a0*/  FFMA.FTZ R65, R90, -R199, R65 ;  /* 0x800000c75a417223 */ /* 0x000fc80000010041 */
[----:B------:R-:W-:-:S04]  /*55b0*/  FFMA.FTZ R65, R91, -R198, R65 ;  /* 0x800000c65b417223 */ /* 0x000fc80000010041 */
[----:B------:R-:W-:-:S04]  /*55c0*/  FFMA.FTZ R65, R92, -R201, R65 ;  /* 0x800000c95c417223 */ /* 0x000fc80000010041 */
[----:B------:R-:W-:Y:S02]  /*55d0*/  FFMA.FTZ R65, R93, -R200, R65 ;  /* 0x800000c85d417223 */ /* 0x000fe40000010041 */
        /* <DEDUP_REMOVED lines=54> */
[----:B------:R-:W-:Y:S02]  /*5940*/  FFMA.FTZ R82, R54, R219, RZ ;  /* 0x000000db36527223 */ /* 0x000fe400000100ff */
[----:B------:R-:W-:Y:S02]  /*5950*/  FMUL.FTZ R69, R139, -R161 ;  /* 0x800000a18b457220 */ /* 0x000fe40000410000 */
[----:B------:R-:W-:Y:S02]  /*5960*/  FFMA.FTZ R71, R55, R217, R82 ;  /* 0x000000d937477223 */ /* 0x000fe40000010052 */
[-C--:B------:R-:W-:Y:S02]  /*5970*/  FMUL.FTZ R139, R139, -R171.reuse ;  /* 0x800000ab8b8b7220 */ /* 0x080fe40000410000 */
[----:B------:R-:W-:-:S02]  /*5980*/  FFMA.FTZ R82, R140, R171, -R69 ;  /* 0x000000ab8c527223 */ /* 0x000fc40000010845 */
[----:B------:R-:W-:Y:S02]  /*5990*/  FFMA.FTZ R84, R88, R215, R71 ;  /* 0x000000d758547223 */ /* 0x000fe40000010047 */
[----:B------:R-:W-:Y:S02]  /*59a0*/  FFMA.FTZ R69, R140, R161, R139 ;  /* 0x000000a18c457223 */ /* 0x000fe4000001008b */
[----:B------:R-:W-:Y:S02]  /*59b0*/  FADD.FTZ R173, R173, R82 ;  /* 0x00000052adad7221 */ /* 0x000fe40000010000 */
[----:B------:R-:W-:Y:S02]  /*59c0*/  FFMA.FTZ R84, R89, R213, R84 ;  /* 0x000000d559547223 */ /* 0x000fe40000010054 */
[----:B------:R-:W-:Y:S02]  /*59d0*/  FADD.FTZ R69, -R172, R69 ;  /* 0x00000045ac457221 */ /* 0x000fe40000010100 */
[----:B------:R-:W-:-:S02]  /*59e0*/  FMUL.FTZ R71, R141, -R173 ;  /* 0x800000ad8d477220 */ /* 0x000fc40000410000 */
[----:B------:R-:W-:Y:S02]  /*59f0*/  FFMA.FTZ R84, R90, R211, R84 ;  /* 0x000000d35a547223 */ /* 0x000fe40000010054 */
[-C--:B------:R-:W-:Y:S02]  /*5a00*/  FMUL.FTZ R141, R141, -R69.reuse ;  /* 0x800000458d8d7220 */ /* 0x080fe40000410000 */
[C---:B------:R-:W-:Y:S02]  /*5a10*/  FFMA.FTZ R71, R142.reuse, R69, R71 ;  /* 0x000000458e477223 */ /* 0x040fe40000010047 */
[----:B------:R-:W-:Y:S02]  /*5a20*/  FFMA.FTZ R84, R91, R209, R84 ;  /* 0x000000d15b547223 */ /* 0x000fe40000010054 */
[----:B------:R-:W-:Y:S02]  /*5a30*/  FFMA.FTZ R142, R142, R173, -R141 ;  /* 0x000000ad8e8e7223 */ /* 0x000fe4000001088d */
[----:B------:R-:W-:-:S02]  /*5a40*/  FADD.FTZ R71, -R174, R71 ;  /* 0x00000047ae477221 */ /* 0x000fc40000010100 */
[----:B------:R-:W-:Y:S02]  /*5a50*/  FFMA.FTZ R84, R92, R207, R84 ;  /* 0x000000cf5c547223 */ /* 0x000fe40000010054 */
[----:B------:R-:W-:Y:S01]  /*5a60*/  FADD.FTZ R175, R175, R142 ;  /* 0x0000008eafaf7221 */ /* 0x000fe20000010000 */
[----:B------:R-:W-:Y:S01]  /*5a70*/  HADD2.F32 R142, -RZ, R61.H1_H1 ;  /* 0x3000003dff8e7230 */ /* 0x000fe20000004100 */
[----:B------:R-:W-:Y:S02]  /*5a80*/  FMUL.FTZ R64, R143, -R71 ;  /* 0x800000478f407220 */ /* 0x000fe40000410000 */
[----:B------:R-:W-:Y:S02]  /*5a90*/  FFMA.FTZ R84, R93, R216, R84 ;  /* 0x000000d85d547223 */ /* 0x000fe40000010054 */
[-C--:B------:R-:W-:Y:S02]  /*5aa0*/  FMUL.FTZ R143, R143, -R175.reuse ;  /* 0x800000af8f8f7220 */ /* 0x080fe40000410000 */
[----:B------:R-:W-:-:S02]  /*5ab0*/  FFMA.FTZ R64, R144, R175, -R64 ;  /* 0x000000af90407223 */ /* 0x000fc40000010840 */
[----:B------:R-:W-:Y:S02]  /*5ac0*/  FFMA.FTZ R84, R94, R205, R84 ;  /* 0x000000cd5e547223 */ /* 0x000fe40000010054 */
[----:B------:R-:W-:Y:S01]  /*5ad0*/  FFMA.FTZ R73, R144, R71, R143 ;  /* 0x0000004790497223 */ /* 0x000fe2000001008f */
[----:B------:R-:W-:Y:S01]  /*5ae0*/  HADD2.F32 R143, -RZ, R58.H0_H0 ;  /* 0x2000003aff8f7230 */ /* 0x000fe20000004100 */
[----:B------:R-:W-:Y:S02]  /*5af0*/  FADD.FTZ R177, R177, R64 ;  /* 0x00000040b1b17221 */ /* 0x000fe40000010000 */
[----:B------:R-:W-:Y:S02]  /*5b00*/  FFMA.FTZ R84, R95, R214, R84 ;  /* 0x000000d65f547223 */ /* 0x000fe40000010054 */
[----:B------:R-:W-:Y:S02]  /*5b10*/  FFMA.FTZ R65, R94, -R202, R65 ;  /* 0x800000ca5e417223 */ /* 0x000fe40000010041 */
[----:B------:R-:W-:-:S02]  /*5b20*/  FADD.FTZ R73, -R176, R73 ;  /* 0x00000049b0497221 */ /* 0x000fc40000010100 */
[----:B------:R-:W-:Y:S02]  /*5b30*/  FMUL.FTZ R64, R145, -R177 ;  /* 0x800000b191407220 */ /* 0x000fe40000410000 */
[----:B------:R-:W-:Y:S02]  /*5b40*/  FFMA.FTZ R84, R96, R203, R84 ;  /* 0x000000cb60547223 */ /* 0x000fe40000010054 */
[----:B------:R-:W-:Y:S02]  /*5b50*/  FFMA.FTZ R65, R95, -R204, R65 ;  /* 0x800000cc5f417223 */ /* 0x000fe40000010041 */
[-C--:B------:R-:W-:Y:S02]  /*5b60*/  FMUL.FTZ R145, R145, -R73.reuse ;  /* 0x8000004991917220 */ /* 0x080fe40000410000 */
[----:B------:R-:W-:Y:S02]  /*5b70*/  FFMA.FTZ R75, R146, R73, R64 ;  /* 0x00000049924b7223 */ /* 0x000fe40000010040 */
[----:B------:R-:W-:-:S02]  /*5b80*/  FFMA.FTZ R84, R97, R212, R84 ;  /* 0x000000d461547223 */ /* 0x000fc40000010054 */
[----:B------:R-:W-:Y:S02]  /*5b90*/  FFMA.FTZ R65, R96, -R206, R65 ;  /* 0x800000ce60417223 */ /* 0x000fe40000010041 */
[----:B------:R-:W-:Y:S01]  /*5ba0*/  FFMA.FTZ R146, R146, R177, -R145 ;  /* 0x000000b192927223 */ /* 0x000fe20000010891 */
[----:B------:R-:W-:Y:S01]  /*5bb0*/  HADD2.F32 R145, -RZ, R58.H1_H1 ;  /* 0x3000003aff917230 */ /* 0x000fe20000004100 */
[----:B------:R-:W-:Y:S02]  /*5bc0*/  FADD.FTZ R75, -R178, R75 ;  /* 0x0000004bb24b7221 */ /* 0x000fe40000010100 */
[----:B------:R-:W-:Y:S02]  /*5bd0*/  FFMA.FTZ R84, R98, R193, R84 ;  /* 0x000000c162547223 */ /* 0x000fe40000010054 */
[----:B------:R-:W-:Y:S02]  /*5be0*/  FFMA.FTZ R65, R97, -R210, R65 ;  /* 0x800000d261417223 */ /* 0x000fe40000010041 */
[----:B------:R-:W-:-:S02]  /*5bf0*/  FADD.FTZ R179, R179, R146 ;  /* 0x00000092b3b37221 */ /* 0x000fc40000010000 */
[----:B------:R-:W-:Y:S02]  /*5c00*/  FMUL.FTZ R64, R147, -R75 ;  /* 0x8000004b93407220 */ /* 0x000fe40000410000 */
[C---:B------:R-:W-:Y:S02]  /*5c10*/  FFMA.FTZ R84, R99.reuse, R192, R84 ;  /* 0x000000c063547223 */ /* 0x040fe40000010054 */
[----:B------:R-:W-:Y:S02]  /*5c20*/  FFMA.FTZ R65, R98, -R208, R65 ;  /* 0x800000d062417223 */ /* 0x000fe40000010041 */
[----:B------:R-:W-:Y:S02]  /*5c30*/  FFMA.FTZ R64, R148, R179, -R64 ;  /* 0x000000b394407223 */ /* 0x000fe40000010840 */
[----:B------:R-:W-:Y:S01]  /*5c40*/  FFMA.FTZ R66, R104, R221, R84 ;  /* 0x000000dd68427223 */ /* 0x000fe20000010054 */
[----:B------:R-:W-:Y:S01]  /*5c50*/  HADD2.F32 R84, -RZ, R59.H0_H0 ;  /* 0x2000003bff547230 */ /* 0x000fe20000004100 */
[----:B------:R-:W-:-:S02]  /*5c60*/  FFMA.FTZ R65, R99, -R218, R65 ;  /* 0x800000da63417223 */ /* 0x000fc40000010041 */
[----:B------:R-:W-:Y:S02]  /*5c70*/  FMUL.FTZ R81, R101, R162 ;  /* 0x000000a265517220 */ /* 0x000fe40000410000 */
[-C--:B------:R-:W-:Y:S02]  /*5c80*/  FMUL.FTZ R85, R138, R170.reuse ;  /* 0x000000aa8a557220 */ /* 0x080fe40000410000 */
[----:B------:R-:W-:Y:S02]  /*5c90*/  FMUL.FTZ R147, R147, -R179 ;  /* 0x800000b393937220 */ /* 0x000fe40000410000 */
[----:B------:R-:W-:Y:S02]  /*5ca0*/  FMUL.FTZ R67, R101, R170 ;  /* 0x000000aa65437220 */ /* 0x000fe40000410000 */
[----:B------:R-:W-:Y:S02]  /*5cb0*/  FADD.FTZ R181, R181, R64 ;  /* 0x00000040b5b57221 */ /* 0x000fe40000010000 */
[----:B------:R-:W-:-:S02]  /*5cc0*/  FFMA.FTZ R66, R105, R222, R66 ;  /* 0x000000de69427223 */ /* 0x000fc40000010042 */
[----:B------:R-:W-:Y:S02]  /*5cd0*/  FFMA.FTZ R65, R104, -R220, R65 ;  /* 0x800000dc68417223 */ /* 0x000fe40000010041 */
[C---:B------:R-:W-:Y:S02]  /*5ce0*/  FFMA.FTZ R222, -R138.reuse, R87, R222 ;  /* 0x000000578ade7223 */ /* 0x040fe400000101de */
[----:B------:R-:W-:Y:S02]  /*5cf0*/  FMUL.FTZ R79, R138, R162 ;  /* 0x000000a28a4f7220 */ /* 0x000fe40000410000 */
[----:B------:R-:W-:Y:S02]  /*5d00*/  FFMA.FTZ R83, R100, R170, -R81 ;  /* 0x000000aa64537223 */ /* 0x000fe40000010851 */
[----:B------:R-:W-:Y:S02]  /*5d10*/  FMUL.FTZ R64, R224, R85 ;  /* 0x00000055e0407220 */ /* 0x000fe40000410000 */
[----:B------:R-:W-:-:S02]  /*5d20*/  FFMA.FTZ R77, R148, R75, R147 ;  /* 0x0000004b944d7223 */ /* 0x000fc40000010093 */
[----:B------:R-:W-:Y:S02]  /*5d30*/  FFMA.FTZ R81, R100, R162, R67 ;  /* 0x000000a264517223 */ /* 0x000fe40000010043 */
[----:B------:R-:W-:Y:S02]  /*5d40*/  FFMA.FTZ R67, R105, -R224, R65 ;  /* 0x800000e069437223 */ /* 0x000fe40000010041 */
[----:B------:R-:W-:Y:S02]  /*5d50*/  FADD.FTZ R53, R79, R53 ;  /* 0x000000354f357221 */ /* 0x000fe40000010000 */
[C---:B------:R-:W-:Y:S02]  /*5d60*/  FMUL.FTZ R83, R224.reuse, R83 ;  /* 0x00000053e0537220 */ /* 0x040fe40000410000 */
[-C--:B------:R-:W-:Y:S02]  /*5d70*/  FMUL.FTZ R65, R224, R79.reuse ;  /* 0x0000004fe0417220 */ /* 0x080fe40000410000 */
[----:B------:R-:W-:-:S02]  /*5d80*/  FFMA.FTZ R64, R222, R79, R64 ;  /* 0x0000004fde407223 */ /* 0x000fc40000010040 */
[----:B------:R-:W-:Y:S02]  /*5d90*/  FADD.FTZ R77, -R180, R77 ;  /* 0x0000004db44d7221 */ /* 0x000fe40000010100 */
[C---:B------:R-:W-:Y:S02]  /*5da0*/  FMUL.FTZ R79, R149.reuse, -R181 ;  /* 0x800000b5954f7220 */ /* 0x040fe40000410000 */
[----:B------:R-:W-:Y:S02]  /*5db0*/  FFMA.FTZ R81, R222, R81, R83 ;  /* 0x00000051de517223 */ /* 0x000fe40000010053 */
[-C--:B------:R-:W-:Y:S02]  /*5dc0*/  FMUL.FTZ R149, R149, -R77.reuse ;  /* 0x8000004d95957220 */ /* 0x080fe40000410000 */
[----:B------:R-:W-:Y:S02]  /*5dd0*/  FFMA.FTZ R79, R150, R77, R79 ;  /* 0x0000004d964f7223 */ /* 0x000fe4000001004f */
[----:B------:R-:W-:-:S02]  /*5de0*/  FFMA.FTZ R65, R222, R85, -R65 ;  /* 0x00000055de417223 */ /* 0x000fc40000010841 */
[----:B------:R-:W-:Y:S02]  /*5df0*/  FFMA.FTZ R85, R87, R162, R81 ;  /* 0x000000a257557223 */ /* 0x000fe40000010051 */
[----:B------:R-:W-:Y:S02]  /*5e00*/  FMUL.FTZ R83, R101, R160 ;  /* 0x000000a065537220 */ /* 0x000fe40000410000 */
[----:B------:R-:W-:Y:S02]  /*5e10*/  FFMA.FTZ R150, R150, R181, -R149 ;  /* 0x000000b596967223 */ /* 0x000fe40000010895 */
[----:B------:R-:W-:Y:S02]  /*5e20*/  FADD.FTZ R81, -R182, R79 ;  /* 0x0000004fb6517221 */ /* 0x000fe40000010100 */
[-C--:B------:R-:W-:Y:S02]  /*5e30*/  FMUL.FTZ R103, R136, R78.reuse ;  /* 0x0000004e88677220 */ /* 0x080fe40000410000 */
[----:B------:R-:W-:-:S02]  /*5e40*/  FFMA.FTZ R83, R100, R78, -R83 ;  /* 0x0000004e64537223 */ /* 0x000fc40000010853 */
[----:B------:R-:W-:Y:S02]  /*5e50*/  FMUL.FTZ R79, R101, R78 ;  /* 0x0000004e654f7220 */ /* 0x000fe40000410000 */
[----:B------:R-:W-:Y:S02]  /*5e60*/  FADD.FTZ R183, R183, R150 ;  /* 0x00000096b7b77221 */ /* 0x000fe40000010000 */
[----:B------:R-:W-:Y:S02]  /*5e70*/  FMUL.FTZ R78, R151, -R81 ;  /* 0x80000051974e7220 */ /* 0x000fe40000410000 */
[C---:B------:R-:W-:Y:S02]  /*5e80*/  FMUL.FTZ R87, R136.reuse, R160 ;  /* 0x000000a088577220 */ /* 0x040fe40000410000 */
[----:B------:R-:W-:Y:S02]  /*5e90*/  FFMA.FTZ R221, -R136, R84, R221 ;  /* 0x0000005488dd7223 */ /* 0x000fe400000101dd */
[----:B------:R-:W-:-:S02]  /*5ea0*/  FMUL.FTZ R82, R220, R103 ;  /* 0x00000067dc527220 */ /* 0x000fc40000410000 */
[----:B------:R-:W-:Y:S02]  /*5eb0*/  FMUL.FTZ R83, R220, R83 ;  /* 0x00000053dc537220 */ /* 0x000fe40000410000 */
[-C--:B------:R-:W-:Y:S02]  /*5ec0*/  FMUL.FTZ R151, R151, -R183.reuse ;  /* 0x800000b797977220 */ /* 0x080fe40000410000 */
[----:B------:R-:W-:Y:S02]  /*5ed0*/  FFMA.FTZ R78, R152, R183, -R78 ;  /* 0x000000b7984e7223 */ /* 0x000fe4000001084e */
[----:B------:R-:W-:Y:S02]  /*5ee0*/  FADD.FTZ R52, R87, R52 ;  /* 0x0000003457347221 */ /* 0x000fe40000010000 */
[-C--:B------:R-:W-:Y:S02]  /*5ef0*/  FMUL.FTZ R220, R220, R87.reuse ;  /* 0x00000057dcdc7220 */ /* 0x080fe40000410000 */
[----:B------:R-:W-:-:S02]  /*5f00*/  FFMA.FTZ R87, R221, R87, R82 ;  /* 0x00000057dd577223 */ /* 0x000fc40000010052 */
[----:B------:R-:W-:Y:S02]  /*5f10*/  FFMA.FTZ R82, R100, R160, R79 ;  /* 0x000000a064527223 */ /* 0x000fe4000001004f */
[----:B------:R-:W-:Y:S02]  /*5f20*/  FADD.FTZ R22, R85, R22 ;  /* 0x0000001655167221 */ /* 0x000fe40000010000 */
[----:B------:R-:W-:Y:S02]  /*5f30*/  FFMA.FTZ R85, R152, R81, R151 ;  /* 0x0000005198557223 */ /* 0x000fe40000010097 */
[----:B------:R-:W-:Y:S01]  /*5f40*/  FADD.FTZ R185, R185, R78 ;  /* 0x0000004eb9b97221 */ /* 0x000fe20000010000 */
[--C-:B------:R-:W-:Y:S01]  /*5f50*/  HADD2.F32 R78, -RZ, R60.reuse.H0_H0 ;  /* 0x2000003cff4e7230 */ /* 0x100fe20000004100 */
[----:B------:R-:W-:Y:S01]  /*5f60*/  FFMA.FTZ R83, R221, R82, R83 ;  /* 0x00000052dd537223 */ /* 0x000fe20000010053 */
[----:B------:R-:W-:Y:S01]  /*5f70*/  HADD2.F32 R82, -RZ, R60.H1_H1 ;  /* 0x3000003cff527230 */ /* 0x000fe20000004100 */
[----:B------:R-:W-:-:S02]  /*5f80*/  FADD.FTZ R85, -R184, R85 ;  /* 0x00000055b8557221 */ /* 0x000fc40000010100 */
[----:B------:R-:W-:Y:S02]  /*5f90*/  FMUL.FTZ R79, R108, R185 ;  /* 0x000000b96c4f7220 */ /* 0x000fe40000410000 */
[----:B------:R-:W-:Y:S02]  /*5fa0*/  FFMA.FTZ R160, R84, R160, R83 ;  /* 0x000000a054a07223 */ /* 0x000fe40000010053 */
[----:B------:R-:W-:Y:S02]  /*5fb0*/  FFMA.FTZ R84, -R108, R78, R219 ;  /* 0x0000004e6c547223 */ /* 0x000fe400000101db */
[----:B------:R-:W-:Y:S02]  /*5fc0*/  FMUL.FTZ R83, R110, R183 ;  /* 0x000000b76e537220 */ /* 0x000fe40000410000 */
[----:B------:R-:W-:Y:S02]  /*5fd0*/  FMUL.FTZ R86, R108, R85 ;  /* 0x000000556c567220 */ /* 0x000fe40000410000 */
[----:B------:R-:W-:-:S02]  /*5fe0*/  FMUL.FTZ R107, R195, R79 ;  /* 0x0000004fc36b7220 */ /* 0x000fc40000410000 */
[C---:B------:R-:W-:Y:S02]  /*5ff0*/  FFMA.FTZ R102, -R110.reuse, R82, R217 ;  /* 0x000000526e667223 */ /* 0x040fe400000101d9 */
[----:B------:R-:W-:Y:S02]  /*6000*/  FMUL.FTZ R111, R110, R81 ;  /* 0x000000516e6f7220 */ /* 0x000fe40000410000 */
[----:B------:R-:W-:Y:S02]  /*6010*/  FMUL.FTZ R113, R194, R83 ;  /* 0x00000053c2717220 */ /* 0x000fe40000410000 */
[-C--:B------:R-:W-:Y:S02]  /*6020*/  FFMA.FTZ R109, R84, R86.reuse, -R107 ;  /* 0x00000056546d7223 */ /* 0x080fe4000001086b */
[----:B------:R-:W-:Y:S01]  /*6030*/  FMUL.FTZ R107, R195, R86 ;  /* 0x00000056c36b7220 */ /* 0x000fe20000410000 */
[----:B------:R-:W-:Y:S01]  /*6040*/  HADD2.F32 R86, -RZ, R61.H0_H0 ;  /* 0x2000003dff567230 */ /* 0x000fe20000004100 */
[----:B------:R-:W-:-:S02]  /*6050*/  FFMA.FTZ R146, R102, R111, -R113 ;  /* 0x0000006f66927223 */ /* 0x000fc40000010871 */
[----:B------:R-:W-:Y:S02]  /*6060*/  FMUL.FTZ R111, R194, R111 ;  /* 0x0000006fc26f7220 */ /* 0x000fe40000410000 */
[----:B------:R-:W-:Y:S02]  /*6070*/  FFMA.FTZ R107, R84, R79, R107 ;  /* 0x0000004f546b7223 */ /* 0x000fe4000001006b */
[----:B------:R-:W-:Y:S02]  /*6080*/  FMUL.FTZ R140, R112, R181 ;  /* 0x000000b5708c7220 */ /* 0x000fe40000410000 */
[----:B------:R-:W-:Y:S02]  /*6090*/  FFMA.FTZ R144, R102, R83, R111 ;  /* 0x0000005366907223 */ /* 0x000fe4000001006f */
[----:B------:R-:W-:Y:S02]  /*60a0*/  FADD.FTZ R107, RZ, R107 ;  /* 0x0000006bff6b7221 */ /* 0x000fe40000010000 */
[----:B------:R-:W-:-:S02]  /*60b0*/  FFMA.FTZ R215, -R112, R86, R215 ;  /* 0x0000005670d77223 */ /* 0x000fc400000101d7 */
[----:B------:R-:W-:Y:S02]  /*60c0*/  FMUL.FTZ R148, R112, R77 ;  /* 0x0000004d70947220 */ /* 0x000fe40000410000 */
[----:B------:R-:W-:Y:S02]  /*60d0*/  FMUL.FTZ R111, R197, R140 ;  /* 0x0000008cc56f7220 */ /* 0x000fe40000410000 */
[----:B------:R-:W-:Y:S02]  /*60e0*/  FADD.FTZ R107, R107, R144 ;  /* 0x000000906b6b7221 */ /* 0x000fe40000010000 */
[----:B------:R-:W-:Y:S02]  /*60f0*/  FMUL.FTZ R144, R114, R179 ;  /* 0x000000b372907220 */ /* 0x000fe40000410000 */
[-C--:B------:R-:W-:Y:S02]  /*6100*/  FFMA.FTZ R150, R215, R148.reuse, -R111 ;  /* 0x00000094d7967223 */ /* 0x080fe4000001086f */
[----:B------:R-:W-:-:S02]  /*6110*/  FMUL.FTZ R148, R197, R148 ;  /* 0x00000094c5947220 */ /* 0x000fc40000410000 */
[C---:B------:R-:W-:Y:S02]  /*6120*/  FFMA.FTZ R213, -R114.reuse, R142, R213 ;  /* 0x0000008e72d57223 */ /* 0x040fe400000101d5 */
[----:B------:R-:W-:Y:S02]  /*6130*/  FADD.FTZ R109, RZ, R109 ;  /* 0x0000006dff6d7221 */ /* 0x000fe40000010000 */
        /* <DEDUP_REMOVED lines=14> */
[----:B------:R-:W-:Y:S01]  /*6220*/  HADD2.F32 R150, -RZ, R62.H1_H1 ;  /* 0x3000003eff967230 */ /* 0x000fe20000004100 */
[CC--:B------:R-:W-:Y:S02]  /*6230*/  FFMA.FTZ R172, R148.reuse, R113.reuse, -R115 ;  /* 0x0000007194ac7223 */ /* 0x0c0fe40000010873 */
[----:B------:R-:W-:Y:S02]  /*6240*/  FMUL.FTZ R113, R199, R113 ;  /* 0x00000071c7717220 */ /* 0x000fe40000410000 */
[----:B------:R-:W-:Y:S02]  /*6250*/  FADD.FTZ R111, R111, R152 ;  /* 0x000000986f6f7221 */ /* 0x000fe40000010000 */
[----:B------:R-:W-:-:S02]  /*6260*/  FFMA.FTZ R170, R148, R107, R113 ;  /* 0x0000006b94aa7223 */ /* 0x000fc40000010071 */
[C---:B------:R-:W-:Y:S02]  /*6270*/  FMUL.FTZ R152, R118.reuse, R175 ;  /* 0x000000af76987220 */ /* 0x040fe40000410000 */
[----:B------:R-:W-:Y:S01]  /*6280*/  FADD.FTZ R109, R109, R162 ;  /* 0x000000a26d6d7221 */ /* 0x000fe20000010000 */
[----:B------:R-:W-:Y:S01]  /*6290*/  HADD2.F32 R162, -RZ, R63.H0_H0 ;  /* 0x2000003fffa27230 */ /* 0x000fe20000004100 */
[----:B------:R-:W-:Y:S02]  /*62a0*/  FADD.FTZ R111, R111, R170 ;  /* 0x000000aa6f6f7221 */ /* 0x000fe40000010000 */
[C---:B------:R-:W-:Y:S02]  /*62b0*/  FFMA.FTZ R209, -R118.reuse, R150, R209 ;  /* 0x0000009676d17223 */ /* 0x040fe400000101d1 */
[----:B------:R-:W-:Y:S02]  /*62c0*/  FMUL.FTZ R113, R118, R71 ;  /* 0x0000004776717220 */ /* 0x000fe40000410000 */
[----:B------:R-:W-:-:S02]  /*62d0*/  FMUL.FTZ R174, R198, R152 ;  /* 0x00000098c6ae7220 */ /* 0x000fc40000410000 */
[C---:B------:R-:W-:Y:S02]  /*62e0*/  FMUL.FTZ R170, R120.reuse, R173 ;  /* 0x000000ad78aa7220 */ /* 0x040fe40000410000 */
[C---:B------:R-:W-:Y:S02]  /*62f0*/  FFMA.FTZ R207, -R120.reuse, R162, R207 ;  /* 0x000000a278cf7223 */ /* 0x040fe400000101cf */
[----:B------:R-:W-:Y:S02]  /*6300*/  FFMA.FTZ R115, R209, R113, -R174 ;  /* 0x00000071d1737223 */ /* 0x000fe400000108ae */
[----:B------:R-:W-:Y:S02]  /*6310*/  FMUL.FTZ R176, R120, R69 ;  /* 0x0000004578b07220 */ /* 0x000fe40000410000 */
[----:B------:R-:W-:Y:S02]  /*6320*/  FMUL.FTZ R117, R201, R170 ;  /* 0x000000aac9757220 */ /* 0x000fe40000410000 */
[----:B------:R-:W-:-:S02]  /*6330*/  FMUL.FTZ R113, R198, R113 ;  /* 0x00000071c6717220 */ /* 0x000fc40000410000 */
[----:B------:R-:W-:Y:S02]  /*6340*/  FFMA.FTZ R178, R207, R176, -R117 ;  /* 0x000000b0cfb27223 */ /* 0x000fe40000010875 */
[----:B------:R-:W-:Y:S02]  /*6350*/  FFMA.FTZ R174, R209, R152, R113 ;  /* 0x00000098d1ae7223 */ /* 0x000fe40000010071 */
[----:B------:R-:W-:Y:S02]  /*6360*/  FMUL.FTZ R176, R201, R176 ;  /* 0x000000b0c9b07220 */ /* 0x000fe40000410000 */
[----:B------:R-:W-:Y:S01]  /*6370*/  FADD.FTZ R172, R109, R172 ;  /* 0x000000ac6dac7221 */ /* 0x000fe20000010000 */
[----:B------:R-:W-:Y:S01]  /*6380*/  HADD2.F32 R109, -RZ, R63.H1_H1 ;  /* 0x3000003fff6d7230 */ /* 0x000fe20000004100 */
[----:B------:R-:W-:Y:S02]  /*6390*/  FADD.FTZ R174, R111, R174 ;  /* 0x000000ae6fae7221 */ /* 0x000fe40000010000 */
[----:B------:R-:W-:-:S02]  /*63a0*/  FFMA.FTZ R113, R207, R170, R176 ;  /* 0x000000aacf717223 */ /* 0x000fc400000100b0 */
[----:B------:R-:W-:Y:S02]  /*63b0*/  FMUL.FTZ R111, R122, R171 ;  /* 0x000000ab7a6f7220 */ /* 0x000fe40000410000 */
[----:B------:R-:W-:Y:S02]  /*63c0*/  FADD.FTZ R115, R172, R115 ;  /* 0x00000073ac737221 */ /* 0x000fe40000010000 */
[----:B------:R-:W-:Y:S01]  /*63d0*/  FADD.FTZ R174, R174, R113 ;  /* 0x00000071aeae7221 */ /* 0x000fe20000010000 */
[----:B------:R-:W-:Y:S01]  /*63e0*/  HADD2.F32 R113, -RZ, R56.H0_H0 ;  /* 0x20000038ff717230 */ /* 0x000fe20000004100 */
[C---:B------:R-:W-:Y:S02]  /*63f0*/  FFMA.FTZ R216, -R122.reuse, R109, R216 ;  /* 0x0000006d7ad87223 */ /* 0x040fe400000101d8 */
[----:B------:R-:W-:Y:S02]  /*6400*/  FMUL.FTZ R117, R122, R161 ;  /* 0x000000a17a757220 */ /* 0x000fe40000410000 */
[----:B------:R-:W-:-:S02]  /*6410*/  FMUL.FTZ R119, R200, R111 ;  /* 0x0000006fc8777220 */ /* 0x000fc40000410000 */
[----:B------:R-:W-:Y:S02]  /*6420*/  FADD.FTZ R178, R115, R178 ;  /* 0x000000b273b27221 */ /* 0x000fe40000010000 */
[----:B------:R-:W-:Y:S02]  /*6430*/  FMUL.FTZ R115, R124, R154 ;  /* 0x0000009a7c737220 */ /* 0x000fe40000410000 */
[-C--:B------:R-:W-:Y:S02]  /*6440*/  FFMA.FTZ R121, R216, R117.reuse, -R119 ;  /* 0x00000075d8797223 */ /* 0x080fe40000010877 */
[----:B------:R-:W-:Y:S01]  /*6450*/  FMUL.FTZ R119, R200, R117 ;  /* 0x00000075c8777220 */ /* 0x000fe20000410000 */
[----:B------:R-:W-:Y:S01]  /*6460*/  HADD2.F32 R117, -RZ, R56.H1_H1 ;  /* 0x30000038ff757230 */ /* 0x000fe20000004100 */
[C---:B------:R-:W-:Y:S02]  /*6470*/  FFMA.FTZ R205, -R124.reuse, R113, R205 ;  /* 0x000000717ccd7223 */ /* 0x040fe400000101cd */
[----:B------:R-:W-:-:S02]  /*6480*/  FMUL.FTZ R123, R124, R80 ;  /* 0x000000507c7b7220 */ /* 0x000fc40000410000 */
[----:B------:R-:W-:Y:S02]  /*6490*/  FMUL.FTZ R172, R202, R115 ;  /* 0x00000073caac7220 */ /* 0x000fe40000410000 */
[----:B------:R-:W-:Y:S02]  /*64a0*/  FFMA.FTZ R119, R216, R111, R119 ;  /* 0x0000006fd8777223 */ /* 0x000fe40000010077 */
[-C--:B------:R-:W-:Y:S02]  /*64b0*/  FFMA.FTZ R125, R205, R123.reuse, -R172 ;  /* 0x0000007bcd7d7223 */ /* 0x080fe400000108ac */
[----:B------:R-:W-:Y:S02]  /*64c0*/  FMUL.FTZ R172, R202, R123 ;  /* 0x0000007bcaac7220 */ /* 0x000fe40000410000 */
[----:B------:R-:W-:Y:S02]  /*64d0*/  FADD.FTZ R174, R174, R119 ;  /* 0x00000077aeae7221 */ /* 0x000fe40000010000 */
[----:B------:R-:W-:-:S02]  /*64e0*/  FMUL.FTZ R119, R126, R76 ;  /* 0x0000004c7e777220 */ /* 0x000fc40000410000 */
[----:B------:R-:W-:Y:S02]  /*64f0*/  FFMA.FTZ R123, R205, R115, R172 ;  /* 0x00000073cd7b7223 */ /* 0x000fe400000100ac */
[----:B------:R-:W-:Y:S01]  /*6500*/  FADD.FTZ R178, R178, R121 ;  /* 0x00000079b2b27221 */ /* 0x000fe20000010000 */
[----:B------:R-:W-:Y:S01]  /*6510*/  HADD2.F32 R121, -RZ, R57.H0_H0 ;  /* 0x20000039ff797230 */ /* 0x000fe20000004100 */
[C---:B------:R-:W-:Y:S02]  /*6520*/  FFMA.FTZ R214, -R126.reuse, R117, R214 ;  /* 0x000000757ed67223 */ /* 0x040fe400000101d6 */
[----:B------:R-:W-:Y:S02]  /*6530*/  FMUL.FTZ R127, R126, R164 ;  /* 0x000000a47e7f7220 */ /* 0x000fe40000410000 */
[----:B------:R-:W-:Y:S02]  /*6540*/  FMUL.FTZ R129, R204, R119 ;  /* 0x00000077cc817220 */ /* 0x000fe40000410000 */
[----:B------:R-:W-:-:S02]  /*6550*/  FADD.FTZ R174, R174, R123 ;  /* 0x0000007baeae7221 */ /* 0x000fc40000010000 */
[----:B------:R-:W-:Y:S02]  /*6560*/  FMUL.FTZ R123, R128, R156 ;  /* 0x0000009c807b7220 */ /* 0x000fe40000410000 */
[-C--:B------:R-:W-:Y:S02]  /*6570*/  FFMA.FTZ R129, R214, R127.reuse, -R129 ;  /* 0x0000007fd6817223 */ /* 0x080fe40000010881 */
[----:B------:R-:W-:Y:S02]  /*6580*/  FMUL.FTZ R127, R204, R127 ;  /* 0x0000007fcc7f7220 */ /* 0x000fe40000410000 */
[C---:B------:R-:W-:Y:S02]  /*6590*/  FFMA.FTZ R172, -R128.reuse, R121, R203 ;  /* 0x0000007980ac7223 */ /* 0x040fe400000101cb */
[----:B------:R-:W-:Y:S02]  /*65a0*/  FMUL.FTZ R131, R128, R74 ;  /* 0x0000004a80837220 */ /* 0x000fe40000410000 */
[----:B------:R-:W-:-:S02]  /*65b0*/  FMUL.FTZ R133, R206, R123 ;  /* 0x0000007bce857220 */ /* 0x000fc40000410000 */
[----:B------:R-:W-:Y:S02]  /*65c0*/  FFMA.FTZ R127, R214, R119, R127 ;  /* 0x00000077d67f7223 */ /* 0x000fe4000001007f */
[----:B------:R-:W-:Y:S01]  /*65d0*/  FADD.FTZ R178, R178, R125 ;  /* 0x0000007db2b27221 */ /* 0x000fe20000010000 */
[----:B------:R-:W-:Y:S01]  /*65e0*/  HADD2.F32 R125, -RZ, R57.H1_H1 ;  /* 0x30000039ff7d7230 */ /* 0x000fe20000004100 */
[-C--:B------:R-:W-:Y:S02]  /*65f0*/  FFMA.FTZ R176, R172, R131.reuse, -R133 ;  /* 0x00000083acb07223 */ /* 0x080fe40000010885 */
[----:B------:R-:W-:Y:S02]  /*6600*/  FMUL.FTZ R131, R206, R131 ;  /* 0x00000083ce837220 */ /* 0x000fe40000410000 */
[----:B------:R-:W-:Y:S02]  /*6610*/  FMUL.FTZ R135, R130, R166 ;  /* 0x000000a682877220 */ /* 0x000fe40000410000 */
[----:B------:R-:W-:-:S02]  /*6620*/  FADD.FTZ R127, R174, R127 ;  /* 0x0000007fae7f7221 */ /* 0x000fc40000010000 */
[----:B------:R-:W-:Y:S02]  /*6630*/  FFMA.FTZ R174, R172, R123, R131 ;  /* 0x0000007bacae7223 */ /* 0x000fe40000010083 */
[C---:B------:R-:W-:Y:S02]  /*6640*/  FMUL.FTZ R133, R130.reuse, R70 ;  /* 0x0000004682857220 */ /* 0x040fe40000410000 */
[----:B------:R-:W-:Y:S02]  /*6650*/  FFMA.FTZ R212, -R130, R125, R212 ;  /* 0x0000007d82d47223 */ /* 0x000fe400000101d4 */
[C---:B------:R-:W-:Y:S02]  /*6660*/  FMUL.FTZ R131, R210.reuse, R135 ;  /* 0x00000087d2837220 */ /* 0x040fe40000410000 */
[----:B------:R-:W-:Y:S02]  /*6670*/  FADD.FTZ R127, R127, R174 ;  /* 0x000000ae7f7f7221 */ /* 0x000fe40000010000 */
[----:B------:R-:W-:-:S02]  /*6680*/  FMUL.FTZ R137, R210, R133 ;  /* 0x00000085d2897220 */ /* 0x000fc40000410000 */
[----:B------:R-:W-:Y:S02]  /*6690*/  FFMA.FTZ R174, R212, R133, R131 ;  /* 0x00000085d4ae7223 */ /* 0x000fe40000010083 */
[----:B------:R-:W-:Y:S02]  /*66a0*/  FMUL.FTZ R131, R132, R158 ;  /* 0x0000009e84837220 */ /* 0x000fe40000410000 */
[----:B------:R-:W-:Y:S02]  /*66b0*/  FADD.FTZ R129, R178, R129 ;  /* 0x00000081b2817221 */ /* 0x000fe40000010000 */
[----:B------:R-:W-:Y:S02]  /*66c0*/  FFMA.FTZ R178, R212, R135, -R137 ;  /* 0x00000087d4b27223 */ /* 0x000fe40000010889 */
[----:B------:R-:W-:Y:S02]  /*66d0*/  FADD.FTZ R127, R127, R174 ;  /* 0x000000ae7f7f7221 */ /* 0x000fe40000010000 */
[----:B------:R-:W-:-:S02]  /*66e0*/  FFMA.FTZ R193, -R132, R143, R193 ;  /* 0x0000008f84c17223 */ /* 0x000fc400000101c1 */
[----:B------:R-:W-:Y:S02]  /*66f0*/  FMUL.FTZ R139, R134, R168 ;  /* 0x000000a8868b7220 */ /* 0x000fe40000410000 */
[----:B------:R-:W-:Y:S02]  /*6700*/  FMUL.FTZ R135, R132, R72 ;  /* 0x0000004884877220 */ /* 0x000fe40000410000 */
[----:B------:R-:W-:Y:S02]  /*6710*/  FMUL.FTZ R174, R208, R131 ;  /* 0x00000083d0ae7220 */ /* 0x000fe40000410000 */
[----:B------:R-:W-:Y:S02]  /*6720*/  FADD.FTZ R129, R129, R176 ;  /* 0x000000b081817221 */ /* 0x000fe40000010000 */
[C---:B------:R-:W-:Y:S02]  /*6730*/  FFMA.FTZ R192, -R134.reuse, R145, R192 ;  /* 0x0000009186c07223 */ /* 0x040fe400000101c0 */
[----:B------:R-:W-:-:S02]  /*6740*/  FMUL.FTZ R137, R134, R68 ;  /* 0x0000004486897220 */ /* 0x000fc40000410000 */
[----:B------:R-:W-:Y:S02]  /*6750*/  FMUL.FTZ R141, R218, R139 ;  /* 0x0000008bda8d7220 */ /* 0x000fe40000410000 */
[-C--:B------:R-:W-:Y:S02]  /*6760*/  FFMA.FTZ R176, R193, R135.reuse, -R174 ;  /* 0x00000087c1b07223 */ /* 0x080fe400000108ae */
[----:B------:R-:W-:Y:S02]  /*6770*/  FMUL.FTZ R174, R208, R135 ;  /* 0x00000087d0ae7220 */ /* 0x000fe40000410000 */
[----:B------:R-:W-:Y:S02]  /*6780*/  FADD.FTZ R51, R137, R51 ;  /* 0x0000003389337221 */ /* 0x000fe40000010000 */
[-C--:B------:R-:W-:Y:S02]  /*6790*/  FFMA.FTZ R180, R192, R137.reuse, R141 ;  /* 0x00000089c0b47223 */ /* 0x080fe4000001008d */
[----:B------:R-:W-:-:S02]  /*67a0*/  FMUL.FTZ R137, R218, R137 ;  /* 0x00000089da897220 */ /* 0x000fc40000410000 */
[----:B------:R-:W-:Y:S02]  /*67b0*/  FFMA.FTZ R174, R193, R131, R174 ;  /* 0x00000083c1ae7223 */ /* 0x000fe400000100ae */
[----:B------:R-:W-:Y:S02]  /*67c0*/  FADD.FTZ R129, R129, R178 ;  /* 0x000000b281817221 */ /* 0x000fe40000010000 */
[----:B------:R-:W-:Y:S02]  /*67d0*/  FFMA.FTZ R178, R192, R139, -R137 ;  /* 0x0000008bc0b27223 */ /* 0x000fe40000010889 */
[----:B------:R-:W-:Y:S02]  /*67e0*/  FADD.FTZ R127, R127, R174 ;  /* 0x000000ae7f7f7221 */ /* 0x000fe40000010000 */
[----:B------:R-:W-:Y:S02]  /*67f0*/  FADD.FTZ R129, R129, R176 ;  /* 0x000000b081817221 */ /* 0x000fe40000010000 */
[----:B------:R-:W-:-:S02]  /*6800*/  FFMA.FTZ R103, R221, R103, -R220 ;  /* 0x00000067dd677223 */ /* 0x000fc400000108dc */
[----:B------:R-:W-:Y:S02]  /*6810*/  FADD.FTZ R180, R127, R180 ;  /* 0x000000b47fb47221 */ /* 0x000fe40000010000 */
[----:B------:R-:W-:Y:S02]  /*6820*/  FADD.FTZ R178, R129, R178 ;  /* 0x000000b281b27221 */ /* 0x000fe40000010000 */
[----:B------:R-:W-:Y:S01]  /*6830*/  FADD.FTZ R127, R180, R87 ;  /* 0x00000057b47f7221 */ /* 0x000fe20000010000 */
[----:B------:R-:W0:Y:S01]  /*6840*/  SHFL.DOWN PT, R129, R66, 0x1, 0x1f ;  /* 0x08201f0042817f89 */ /* 0x000e2200000e0000 */
[----:B------:R-:W-:Y:S02]  /*6850*/  FADD.FTZ R178, R178, R103 ;  /* 0x00000067b2b27221 */ /* 0x000fe40000010000 */
[C---:B------:R-:W-:Y:S02]  /*6860*/  FMUL.FTZ R135, R101.reuse, R68 ;  /* 0x0000004465877220 */ /* 0x040fe40000410000 */
[----:B------:R-:W-:-:S02]  /*6870*/  FMUL.FTZ R87, R101, R158 ;  /* 0x0000009e65577220 */ /* 0x000fc40000410000 */
[----:B------:R-:W-:Y:S02]  /*6880*/  FADD.FTZ R127, R127, R64 ;  /* 0x000000407f7f7221 */ /* 0x000fe40000010000 */
[----:B------:R-:W-:Y:S02]  /*6890*/  FADD.FTZ R178, R178, R65 ;  /* 0x00000041b2b27221 */ /* 0x000fe40000010000 */
[CC--:B------:R-:W-:Y:S01]  /*68a0*/  FFMA.FTZ R137, R100.reuse, R168.reuse, -R135 ;  /* 0x000000a864897223 */ /* 0x0c0fe20000010887 */
[----:B------:R-:W1:Y:S01]  /*68b0*/  SHFL.DOWN PT, R103, R127, 0x1, 0x1f ;  /* 0x08201f007f677f89 */ /* 0x000e6200000e0000 */
[C---:B------:R-:W-:Y:S02]  /*68c0*/  FMUL.FTZ R135, R101.reuse, R168 ;  /* 0x000000a865877220 */ /* 0x040fe40000410000 */
[-C--:B------:R-:W-:Y:S01]  /*68d0*/  FFMA.FTZ R87, R100, R72.reuse, -R87 ;  /* 0x0000004864577223 */ /* 0x080fe20000010857 */
[----:B------:R-:W2:Y:S01]  /*68e0*/  SHFL.DOWN PT, R168, R67, 0x1, 0x1f ;  /* 0x08201f0043a87f89 */ /* 0x000ea200000e0000 */
[----:B------:R-:W-:-:S02]  /*68f0*/  FMUL.FTZ R65, R101, R72 ;  /* 0x0000004865417220 */ /* 0x000fc40000410000 */
[----:B------:R-:W-:Y:S01]  /*6900*/  FMUL.FTZ R87, R208, R87 ;  /* 0x00000057d0577220 */ /* 0x000fe20000410000 */
[----:B------:R-:W4:Y:S01]  /*6910*/  SHFL.DOWN PT, R72, R178, 0x1, 0x1f ;  /* 0x08201f00b2487f89 */ /* 0x000f2200000e0000 */
[C---:B------:R-:W-:Y:S02]  /*6920*/  FFMA.FTZ R64, R100.reuse, R158, R65 ;  /* 0x0000009e64407223 */ /* 0x040fe40000010041 */
[----:B------:R-:W-:Y:S02]  /*6930*/  FMUL.FTZ R65, R101, R70 ;  /* 0x0000004665417220 */ /* 0x000fe40000410000 */
[----:B------:R-:W-:Y:S01]  /*6940*/  FFMA.FTZ R87, R193, R64, R87 ;  /* 0x00000040c1577223 */ /* 0x000fe20000010057 */
[----:B------:R-:W-:Y:S01]  /*6950*/  MOV R64, R127 ;  /* 0x0000007f00407202 */ /* 0x000fe20000000f00 */
[----:B------:R-:W-:Y:S02]  /*6960*/  FFMA.FTZ R65, R100, R166, -R65 ;  /* 0x000000a664417223 */ /* 0x000fe40000010841 */
[----:B------:R-:W-:-:S02]  /*6970*/  FMUL.FTZ R137, R218, R137 ;  /* 0x00000089da897220 */ /* 0x000fc40000410000 */
[----:B------:R-:W-:Y:S01]  /*6980*/  FMUL.FTZ R210, R210, R65 ;  /* 0x00000041d2d27220 */ /* 0x000fe20000410000 */
[----:B------:R-:W-:Y:S01]  /*6990*/  MOV R65, R178 ;  /* 0x000000b200417202 */ /* 0x000fe20000000f00 */
[----:B------:R-:W-:Y:S02]  /*69a0*/  FFMA.FTZ R135, R100, R68, R135 ;  /* 0x0000004464877223 */ /* 0x000fe40000010087 */
[----:B0-----:R-:W-:Y:S02]  /*69b0*/  @!P0 FADD.FTZ R66, R66, R129 ;  /* 0x0000008142428221 */ /* 0x001fe40000010000 */
[----:B------:R-:W-:Y:S02]  /*69c0*/  FFMA.FTZ R135, R192, R135, R137 ;  /* 0x00000087c0877223 */ /* 0x000fe40000010089 */
[----:B-1----:R-:W-:Y:S02]  /*69d0*/  @!P0 FADD.FTZ R64, R64, R103 ;  /* 0x0000006740408221 */ /* 0x002fe40000010000 */
[----:B--2---:R-:W-:-:S02]  /*69e0*/  @!P0 FADD.FTZ R67, R67, R168 ;  /* 0x000000a843438221 */ /* 0x004fc40000010000 */
[----:B------:R-:W-:Y:S02]  /*69f0*/  FFMA.FTZ R135, R145, R68, R135 ;  /* 0x0000004491877223 */ /* 0x000fe40000010087 */
[----:B----4-:R-:W-:Y:S01]  /*6a00*/  @!P0 FADD.FTZ R65, R65, R72 ;  /* 0x0000004841418221 */ /* 0x010fe20000010000 */
[----:B------:R-:W-:Y:S01]  /*6a10*/  ISETP.GT.AND P0, PT, R10, 0x1d, PT ;  /* 0x0000001d0a00780c */ /* 0x000fe20003f04270 */
[----:B------:R-:W-:Y:S01]  /*6a20*/  FADD.FTZ R50, R131, R50 ;  /* 0x0000003283327221 */ /* 0x000fe20000010000 */
[----:B------:R-:W0:Y:S01]  /*6a30*/  SHFL.DOWN PT, R72, R67, 0x2, 0x1f ;  /* 0x08401f0043487f89 */ /* 0x000e2200000e0000 */
[----:B------:R-:W-:Y:S02]  /*6a40*/  FADD.FTZ R49, R133, R49 ;  /* 0x0000003185317221 */ /* 0x000fe40000010000 */
[----:B------:R-:W-:Y:S01]  /*6a50*/  FFMA.FTZ R158, R143, R158, R87 ;  /* 0x0000009e8f9e7223 */ /* 0x000fe20000010057 */
[----:B------:R-:W1:Y:S01]  /*6a60*/  SHFL.DOWN PT, R133, R66, 0x2, 0x1f ;  /* 0x08401f0042857f89 */ /* 0x000e6200000e0000 */
[----:B------:R-:W-:-:S02]  /*6a70*/  FMUL.FTZ R87, R101, R156 ;  /* 0x0000009c65577220 */ /* 0x000fc40000410000 */
[C---:B------:R-:W-:Y:S01]  /*6a80*/  FMUL.FTZ R127, R101.reuse, R166 ;  /* 0x000000a6657f7220 */ /* 0x040fe20000410000 */
[----:B------:R-:W2:Y:S01]  /*6a90*/  SHFL.DOWN PT, R68, R65, 0x2, 0x1f ;  /* 0x08401f0041447f89 */ /* 0x000ea200000e0000 */
[-C--:B------:R-:W-:Y:S02]  /*6aa0*/  FFMA.FTZ R87, R100, R74.reuse, -R87 ;  /* 0x0000004a64577223 */ /* 0x080fe40000010857 */
[C---:B------:R-:W-:Y:S01]  /*6ab0*/  FMUL.FTZ R103, R101.reuse, R74 ;  /* 0x0000004a65677220 */ /* 0x040fe20000410000 */
[----:B------:R-:W4:Y:S01]  /*6ac0*/  SHFL.DOWN PT, R131, R64, 0x2, 0x1f ;  /* 0x08401f0040837f89 */ /* 0x000f2200000e0000 */
[----:B------:R-:W-:Y:S02]  /*6ad0*/  FMUL.FTZ R206, R206, R87 ;  /* 0x00000057cece7220 */ /* 0x000fe40000410000 */
[----:B------:R-:W-:Y:S02]  /*6ae0*/  FFMA.FTZ R129, R100, R70, R127 ;  /* 0x0000004664817223 */ /* 0x000fe4000001007f */
[----:B------:R-:W-:-:S02]  /*6af0*/  FMUL.FTZ R87, R101, R76 ;  /* 0x0000004c65577220 */ /* 0x000fc40000410000 */
[C---:B------:R-:W-:Y:S02]  /*6b00*/  FFMA.FTZ R127, R100.reuse, R156, R103 ;  /* 0x0000009c647f7223 */ /* 0x040fe40000010067 */
[-C--:B------:R-:W-:Y:S02]  /*6b10*/  FFMA.FTZ R103, R100, R164.reuse, -R87 ;  /* 0x000000a464677223 */ /* 0x080fe40000010857 */
[----:B------:R-:W-:Y:S02]  /*6b20*/  FFMA.FTZ R127, R172, R127, R206 ;  /* 0x0000007fac7f7223 */ /* 0x000fe400000100ce */
[----:B0-----:R-:W-:Y:S02]  /*6b30*/  @!P0 FADD.FTZ R67, R67, R72 ;  /* 0x0000004843438221 */ /* 0x001fe40000010000 */
[----:B------:R-:W-:Y:S02]  /*6b40*/  FMUL.FTZ R87, R101, R164 ;  /* 0x000000a465577220 */ /* 0x000fe40000410000 */
[----:B-1----:R-:W-:Y:S01]  /*6b50*/  @!P0 FADD.FTZ R66, R66, R133 ;  /* 0x0000008542428221 */ /* 0x002fe20000010000 */
[----:B------:R-:W-:Y:S01]  /*6b60*/  SHFL.DOWN PT, R74, R67, 0x4, 0x1f ;  /* 0x08801f00434a7f89 */ /* 0x000fe200000e0000 */
[----:B------:R-:W-:-:S02]  /*6b70*/  FFMA.FTZ R156, R121, R156, R127 ;  /* 0x0000009c799c7223 */ /* 0x000fc4000001007f */
[----:B--2---:R-:W-:Y:S01]  /*6b80*/  @!P0 FADD.FTZ R65, R65, R68 ;  /* 0x0000004441418221 */ /* 0x004fe20000010000 */
[----:B------:R-:W0:Y:S01]  /*6b90*/  SHFL.DOWN PT, R121, R66, 0x4, 0x1f ;  /* 0x08801f0042797f89 */ /* 0x000e2200000e0000 */
[----:B------:R-:W-:Y:S02]  /*6ba0*/  FADD.FTZ R47, R119, R47 ;  /* 0x0000002f772f7221 */ /* 0x000fe40000010000 */
[----:B----4-:R-:W-:Y:S01]  /*6bb0*/  @!P0 FADD.FTZ R64, R64, R131 ;  /* 0x0000008340408221 */ /* 0x010fe20000010000 */
[----:B------:R-:W1:Y:S01]  /*6bc0*/  SHFL.DOWN PT, R72, R65, 0x4, 0x1f ;  /* 0x08801f0041487f89 */ /* 0x000e6200000e0000 */
[----:B------:R-:W-:Y:S01]  /*6bd0*/  FMUL.FTZ R103, R204, R103 ;  /* 0x00000067cc677220 */ /* 0x000fe20000410000 */
[----:B------:R-:W-:Y:S01]  /*6be0*/  ISETP.GT.AND P0, PT, R10, 0x1b, PT ;  /* 0x0000001b0a00780c */ /* 0x000fe20003f04270 */
[----:B------:R-:W-:Y:S01]  /*6bf0*/  FFMA.FTZ R87, R100, R76, R87 ;  /* 0x0000004c64577223 */ /* 0x000fe20000010057 */
[----:B------:R-:W2:Y:S01]  /*6c00*/  SHFL.DOWN PT, R119, R64, 0x4, 0x1f ;  /* 0x08801f0040777f89 */ /* 0x000ea200000e0000 */
[----:B------:R-:W-:-:S02]  /*6c10*/  FFMA.FTZ R129, R212, R129, R210 ;  /* 0x00000081d4817223 */ /* 0x000fc400000100d2 */
[----:B------:R-:W-:Y:S02]  /*6c20*/  FFMA.FTZ R87, R214, R87, R103 ;  /* 0x00000057d6577223 */ /* 0x000fe40000010067 */
[----:B------:R-:W-:Y:S02]  /*6c30*/  FMUL.FTZ R68, R101, R171 ;  /* 0x000000ab65447220 */ /* 0x000fe40000410000 */
[----:B------:R-:W-:Y:S02]  /*6c40*/  FFMA.FTZ R117, R117, R76, R87 ;  /* 0x0000004c75757223 */ /* 0x000fe40000010057 */
[----:B------:R-:W-:Y:S02]  /*6c50*/  FMUL.FTZ R87, R101, R154 ;  /* 0x0000009a65577220 */ /* 0x000fe40000410000 */
[----:B------:R-:W-:Y:S02]  /*6c60*/  FFMA.FTZ R129, R125, R70, R129 ;  /* 0x000000467d817223 */ /* 0x000fe40000010081 */
[----:B------:R-:W-:-:S02]  /*6c70*/  FFMA.FTZ R103, R100, R80, -R87 ;  /* 0x0000005064677223 */ /* 0x000fc40000010857 */
[C---:B------:R-:W-:Y:S02]  /*6c80*/  FMUL.FTZ R87, R101.reuse, R80 ;  /* 0x0000005065577220 */ /* 0x040fe40000410000 */
[----:B------:R-:W-:Y:S02]  /*6c90*/  FMUL.FTZ R103, R202, R103 ;  /* 0x00000067ca677220 */ /* 0x000fe40000410000 */
[C---:B------:R-:W-:Y:S02]  /*6ca0*/  FFMA.FTZ R70, R100.reuse, R154, R87 ;  /* 0x0000009a64467223 */ /* 0x040fe40000010057 */
[-C--:B------:R-:W-:Y:S02]  /*6cb0*/  FFMA.FTZ R87, R100, R161.reuse, -R68 ;  /* 0x000000a164577223 */ /* 0x080fe40000010844 */
[----:B------:R-:W-:Y:S02]  /*6cc0*/  FMUL.FTZ R161, R101, R161 ;  /* 0x000000a165a17220 */ /* 0x000fe40000410000 */
[----:B------:R-:W-:-:S02]  /*6cd0*/  FMUL.FTZ R87, R200, R87 ;  /* 0x00000057c8577220 */ /* 0x000fc40000410000 */
[----:B------:R-:W-:Y:S02]  /*6ce0*/  FFMA.FTZ R161, R100, R171, R161 ;  /* 0x000000ab64a17223 */ /* 0x000fe400000100a1 */
[----:B0-----:R-:W-:Y:S02]  /*6cf0*/  @!P0 FADD.FTZ R66, R66, R121 ;  /* 0x0000007942428221 */ /* 0x001fe40000010000 */
[----:B------:R-:W-:Y:S02]  /*6d00*/  @!P0 FADD.FTZ R67, R67, R74 ;  /* 0x0000004a43438221 */ /* 0x000fe40000010000 */
[----:B-1----:R-:W-:Y:S02]  /*6d10*/  @!P0 FADD.FTZ R65, R65, R72 ;  /* 0x0000004841418221 */ /* 0x002fe40000010000 */
[----:B--2---:R-:W-:Y:S01]  /*6d20*/  @!P0 FADD.FTZ R64, R64, R119 ;  /* 0x0000007740408221 */ /* 0x004fe20000010000 */
[----:B------:R-:W-:Y:S01]  /*6d30*/  SHFL.DOWN PT, R74, R67, 0x8, 0x1f ;  /* 0x09001f00434a7f89 */ /* 0x000fe200000e0000 */
[----:B------:R-:W-:Y:S01]  /*6d40*/  FMUL.FTZ R68, R101, R173 ;  /* 0x000000ad65447220 */ /* 0x000fe20000410000 */
[----:B------:R-:W-:Y:S01]  /*6d50*/  ISETP.GT.AND P0, PT, R10, 0x17, PT ;  /* 0x000000170a00780c */ /* 0x000fe20003f04270 */
[----:B------:R-:W-:Y:S01]  /*6d60*/  FFMA.FTZ R70, R205, R70, R103 ;  /* 0x00000046cd467223 */ /* 0x000fe20000010067 */
[----:B------:R-:W-:Y:S01]  /*6d70*/  SHFL.DOWN PT, R72, R65, 0x8, 0x1f ;  /* 0x09001f0041487f89 */ /* 0x000fe200000e0000 */
[----:B------:R-:W-:-:S02]  /*6d80*/  FFMA.FTZ R216, R216, R161, R87 ;  /* 0x000000a1d8d87223 */ /* 0x000fc40000010057 */
[-C--:B------:R-:W-:Y:S01]  /*6d90*/  FFMA.FTZ R68, R100, R69.reuse, -R68 ;  /* 0x0000004564447223 */ /* 0x080fe20000010844 */
[----:B------:R-:W0:Y:S01]  /*6da0*/  SHFL.DOWN PT, R103, R66, 0x8, 0x1f ;  /* 0x09001f0042677f89 */ /* 0x000e2200000e0000 */
[----:B------:R-:W-:Y:S02]  /*6db0*/  FFMA.FTZ R70, R113, R154, R70 ;  /* 0x0000009a71467223 */ /* 0x000fe40000010046 */
[----:B------:R-:W-:Y:S01]  /*6dc0*/  FMUL.FTZ R69, R101, R69 ;  /* 0x0000004565457220 */ /* 0x000fe20000410000 */
[----:B------:R-:W1:Y:S01]  /*6dd0*/  SHFL.DOWN PT, R87, R64, 0x8, 0x1f ;  /* 0x09001f0040577f89 */ /* 0x000e6200000e0000 */
[----:B------:R-:W-:Y:S02]  /*6de0*/  FMUL.FTZ R201, R201, R68 ;  /* 0x00000044c9c97220 */ /* 0x000fe40000410000 */
[----:B------:R-:W-:Y:S02]  /*6df0*/  FADD.FTZ R29, R70, R29 ;  /* 0x0000001d461d7221 */ /* 0x000fe40000010000 */
[----:B------:R-:W-:-:S02]  /*6e00*/  FMUL.FTZ R68, R101, R175 ;  /* 0x000000af65447220 */ /* 0x000fc40000410000 */
[C---:B------:R-:W-:Y:S02]  /*6e10*/  FFMA.FTZ R70, R100.reuse, R173, R69 ;  /* 0x000000ad64467223 */ /* 0x040fe40000010045 */
[----:B------:R-:W-:Y:S02]  /*6e20*/  FFMA.FTZ R69, R100, R71, -R68 ;  /* 0x0000004764457223 */ /* 0x000fe40000010844 */
[----:B------:R-:W-:Y:S02]  /*6e30*/  FFMA.FTZ R70, R207, R70, R201 ;  /* 0x00000046cf467223 */ /* 0x000fe400000100c9 */
[C---:B------:R-:W-:Y:S02]  /*6e40*/  FMUL.FTZ R68, R101.reuse, R177 ;  /* 0x000000b165447220 */ /* 0x040fe40000410000 */
[----:B------:R-:W-:Y:S02]  /*6e50*/  FMUL.FTZ R71, R101, R71 ;  /* 0x0000004765477220 */ /* 0x000fe40000410000 */
[----:B------:R-:W-:-:S02]  /*6e60*/  FFMA.FTZ R162, R162, R173, R70 ;  /* 0x000000ada2a27223 */ /* 0x000fc40000010046 */
[----:B------:R-:W-:Y:S02]  /*6e70*/  FFMA.FTZ R68, R100, R73, -R68 ;  /* 0x0000004964447223 */ /* 0x000fe40000010844 */
[----:B------:R-:W-:Y:S02]  /*6e80*/  FMUL.FTZ R69, R198, R69 ;  /* 0x00000045c6457220 */ /* 0x000fe40000410000 */
[----:B------:R-:W-:Y:S02]  /*6e90*/  FFMA.FTZ R70, R100, R175, R71 ;  /* 0x000000af64467223 */ /* 0x000fe40000010047 */
[----:B------:R-:W-:Y:S02]  /*6ea0*/  FMUL.FTZ R73, R101, R73 ;  /* 0x0000004965497220 */ /* 0x000fe40000410000 */
[----:B------:R-:W-:Y:S02]  /*6eb0*/  FFMA.FTZ R69, R209, R70, R69 ;  /* 0x00000046d1457223 */ /* 0x000fe40000010045 */
[----:B------:R-:W-:-:S02]  /*6ec0*/  FMUL.FTZ R68, R199, R68 ;  /* 0x00000044c7447220 */ /* 0x000fc40000410000 */
[----:B------:R-:W-:Y:S02]  /*6ed0*/  FFMA.FTZ R73, R100, R177, R73 ;  /* 0x000000b164497223 */ /* 0x000fe40000010049 */
[----:B0-----:R-:W-:Y:S02]  /*6ee0*/  @!P0 FADD.FTZ R66, R66, R103 ;  /* 0x0000006742428221 */ /* 0x001fe40000010000 */
[----:B------:R-:W-:Y:S02]  /*6ef0*/  @!P0 FADD.FTZ R67, R67, R74 ;  /* 0x0000004a43438221 */ /* 0x000fe40000010000 */
[----:B------:R-:W-:Y:S02]  /*6f00*/  @!P0 FADD.FTZ R65, R65, R72 ;  /* 0x0000004841418221 */ /* 0x000fe40000010000 */
[----:B-1----:R-:W-:Y:S01]  /*6f10*/  @!P0 FADD.FTZ R64, R64, R87 ;  /* 0x0000005740408221 */ /* 0x002fe20000010000 */
[----:B------:R-:W-:Y:S01]  /*6f20*/  SHFL.DOWN PT, R74, R67, 0x10, 0x1f ;  /* 0x0a001f00434a7f89 */ /* 0x000fe200000e0000 */
[----:B------:R-:W-:Y:S01]  /*6f30*/  FFMA.FTZ R69, R150, R175, R69 ;  /* 0x000000af96457223 */ /* 0x000fe20000010045 */
[----:B------:R-:W-:Y:S01]  /*6f40*/  ISETP.GT.AND P0, PT, R10, 0xf, PT ;  /* 0x0000000f0a00780c */ /* 0x000fe20003f04270 */
[----:B------:R-:W-:Y:S01]  /*6f50*/  FFMA.FTZ R73, R148, R73, R68 ;  /* 0x0000004994497223 */ /* 0x000fe20000010044 */
[----:B------:R-:W0:Y:S01]  /*6f60*/  SHFL.DOWN PT, R87, R66, 0x10, 0x1f ;  /* 0x0a001f0042577f89 */ /* 0x000e2200000e0000 */
[----:B------:R-:W-:-:S02]  /*6f70*/  FMUL.FTZ R68, R101, R179 ;  /* 0x000000b365447220 */ /* 0x000fc40000410000 */
[----:B------:R-:W-:Y:S01]  /*6f80*/  FADD.FTZ R32, R69, R32 ;  /* 0x0000002045207221 */ /* 0x000fe20000010000 */
[----:B------:R-:W1:Y:S01]  /*6f90*/  SHFL.DOWN PT, R72, R65, 0x10, 0x1f ;  /* 0x0a001f0041487f89 */ /* 0x000e6200000e0000 */
[-C--:B------:R-:W-:Y:S02]  /*6fa0*/  FFMA.FTZ R69, R100, R75.reuse, -R68 ;  /* 0x0000004b64457223 */ /* 0x080fe40000010844 */
[C---:B------:R-:W-:Y:S01]  /*6fb0*/  FMUL.FTZ R75, R101.reuse, R75 ;  /* 0x0000004b654b7220 */ /* 0x040fe20000410000 */
[----:B------:R-:W2:Y:S01]  /*6fc0*/  SHFL.DOWN PT, R71, R64, 0x10, 0x1f ;  /* 0x0a001f0040477f89 */ /* 0x000ea200000e0000 */
[----:B------:R-:W-:Y:S02]  /*6fd0*/  FMUL.FTZ R196, R196, R69 ;  /* 0x00000045c4c47220 */ /* 0x000fe40000410000 */
[----:B------:R-:W-:Y:S02]  /*6fe0*/  FFMA.FTZ R70, R100, R179, R75 ;  /* 0x000000b364467223 */ /* 0x000fe4000001004b */
[----:B------:R-:W-:-:S02]  /*6ff0*/  FMUL.FTZ R69, R101, R181 ;  /* 0x000000b565457220 */ /* 0x000fc40000410000 */
[----:B------:R-:W-:Y:S02]  /*7000*/  FMUL.FTZ R68, R101, R183 ;  /* 0x000000b765447220 */ /* 0x000fe40000410000 */
[----:B------:R-:W-:Y:S02]  /*7010*/  FFMA.FTZ R196, R213, R70, R196 ;  /* 0x00000046d5c47223 */ /* 0x000fe400000100c4 */
[C---:B------:R-:W-:Y:S02]  /*7020*/  FFMA.FTZ R70, R100.reuse, R77, -R69 ;  /* 0x0000004d64467223 */ /* 0x040fe40000010845 */
[----:B------:R-:W-:Y:S02]  /*7030*/  FFMA.FTZ R69, R100, R81, -R68 ;  /* 0x0000005164457223 */ /* 0x000fe40000010844 */
[C---:B------:R-:W-:Y:S02]  /*7040*/  FMUL.FTZ R68, R101.reuse, R185 ;  /* 0x000000b965447220 */ /* 0x040fe40000410000 */
[----:B------:R-:W-:-:S02]  /*7050*/  FMUL.FTZ R77, R101, R77 ;  /* 0x0000004d654d7220 */ /* 0x000fc40000410000 */
[C---:B------:R-:W-:Y:S02]  /*7060*/  FMUL.FTZ R81, R101.reuse, R81 ;  /* 0x0000005165517220 */ /* 0x040fe40000410000 */
[-C--:B------:R-:W-:Y:S02]  /*7070*/  FMUL.FTZ R101, R101, R85.reuse ;  /* 0x0000005565657220 */ /* 0x080fe40000410000 */
[----:B------:R-:W-:Y:S02]  /*7080*/  FFMA.FTZ R68, R100, R85, -R68 ;  /* 0x0000005564447223 */ /* 0x000fe40000010844 */
[----:B------:R-:W-:Y:S02]  /*7090*/  FMUL.FTZ R197, R197, R70 ;  /* 0x00000046c5c57220 */ /* 0x000fe40000410000 */
[----:B------:R-:W-:Y:S02]  /*70a0*/  FMUL.FTZ R69, R194, R69 ;  /* 0x00000045c2457220 */ /* 0x000fe40000410000 */
[----:B------:R-:W-:-:S02]  /*70b0*/  FFMA.FTZ R70, R100, R181, R77 ;  /* 0x000000b564467223 */ /* 0x000fc4000001004d */
[C---:B------:R-:W-:Y:S02]  /*70c0*/  FFMA.FTZ R81, R100.reuse, R183, R81 ;  /* 0x000000b764517223 */ /* 0x040fe40000010051 */
[----:B------:R-:W-:Y:S02]  /*70d0*/  FFMA.FTZ R101, R100, R185, R101 ;  /* 0x000000b964657223 */ /* 0x000fe40000010065 */
[----:B------:R-:W-:Y:S02]  /*70e0*/  FMUL.FTZ R68, R195, R68 ;  /* 0x00000044c3447220 */ /* 0x000fe40000410000 */
[----:B0-----:R-:W-:Y:S02]  /*70f0*/  @!P0 FADD.FTZ R66, R66, R87 ;  /* 0x0000005742428221 */ /* 0x001fe40000010000 */
[----:B------:R-:W-:Y:S02]  /*7100*/  @!P0 FADD.FTZ R67, R67, R74 ;  /* 0x0000004a43438221 */ /* 0x000fe40000010000 */
[----:B-1----:R-:W-:-:S02]  /*7110*/  @!P0 FADD.FTZ R65, R65, R72 ;  /* 0x0000004841418221 */ /* 0x002fc40000010000 */
[----:B--2---:R-:W-:Y:S02]  /*7120*/  @!P0 FADD.FTZ R64, R64, R71 ;  /* 0x0000004740408221 */ /* 0x004fe40000010000 */
        /* <DEDUP_REMOVED lines=40> */
[----:B------:R-:W4:Y:S04]  /*73b0*/  @P0 LDS.64 R82, [R81+0x5110] ;  /* 0x0051100051520984 */ /* 0x000f280000000a00 */
[----:B------:R-:W5:Y:S01]  /*73c0*/  @P0 LDS.64 R84, [R81+0x4910] ;  /* 0x0049100051540984 */ /* 0x000f620000000a00 */
        /* <DEDUP_REMOVED lines=12> */
[----:B----4-:R-:W-:-:S02]  /*7490*/  @P0 FADD.FTZ R67, R67, R83 ;  /* 0x0000005343430221 */ /* 0x010fc40000010000 */
[----:B------:R-:W-:Y:S02]  /*74a0*/  @P0 FADD.FTZ R66, R66, R82 ;  /* 0x0000005242420221 */ /* 0x000fe40000010000 */
[----:B-----5:R-:W-:Y:S02]  /*74b0*/  @P0 FADD.FTZ R65, R65, R85 ;  /* 0x0000005541410221 */ /* 0x020fe40000010000 */
[----:B------:R-:W-:Y:S01]  /*74c0*/  @P0 FADD.FTZ R64, R64, R84 ;  /* 0x0000005440400221 */ /* 0x000fe20000010000 */
[----:B------:R0:W-:Y:S04]  /*74d0*/  STS.64 [R81+0x5110], R66 ;  /* 0x0051104251007388 */ /* 0x0001e80000000a00 */
[----:B------:R0:W-:Y:S02]  /*74e0*/  STS.64 [R81+0x4910], R64 ;  /* 0x0049104051007388 */ /* 0x0001e40000000a00 */
.L_x_2109:
[----:B0-----:R-:W-:Y:S05]  /*74f0*/  BSYNC B0 ;  /* 0x0000000000007941 */ /* 0x001fea0003800000 */
.L_x_2108:
[----:B------:R-:W-:-:S04]  /*7500*/  IADD3 R106, R106, 0x1, RZ ;  /* 0x000000016a6a7810 */ /* 0x000fc80007ffe0ff */
[----:B------:R-:W-:-:S13]  /*7510*/  ISETP.GE.AND P0, PT, R106, c[0x0][0x16c], PT ;  /* 0x00005b006a007a0c */ /* 0x000fda0003f06270 */
[----:B---3--:R-:W-:Y:S01]  /*7520*/  @P0 CALL.REL.NOINC `(.L_x_2073) ;  /* 0x0000001000000944 */ /* 0x008fe20003c00000 */
[----:B------:R-:W-:Y:S05]  /*7530*/  BRA `(.L_x_2110) ;  /* 0xffff9a7000007947 */ /* 0x000fea000383ffff */
.L_x_2073:
[----:B------:R-:W-:Y:S01]  /*7540*/  BAR.SYNC.DEFER_BLOCKING 0x0 ;  /* 0x0000000000007b1d */ /* 0x000fe20000010000 */
[----:B------:R-:W-:Y:S01]  /*7550*/  F2FP.PACK_AB R59, R45, R44 ;  /* 0x0000002c2d3b723e */ /* 0x000fe200000000ff */
[----:B------:R-:W-:Y:S01]  /*7560*/  IMAD R45, R3, c[0x0][0x2e0], RZ ;  /* 0x0000b800032d7a24 */ /* 0x000fe200078e02ff */
[----:B------:R-:W-:Y:S02]  /*7570*/  F2FP.PACK_AB R55, R53, R52 ;  /* 0x000000343537723e */ /* 0x000fe400000000ff */
[----:B------:R-:W-:Y:S01]  /*7580*/  F2FP.PACK_AB R58, R43, R42 ;  /* 0x0000002a2b3a723e */ /* 0x000fe200000000ff */
[----:B------:R-:W-:Y:S01]  /*7590*/  IMAD R45, R0, c[0x0][0x2e4], R45 ;  /* 0x0000b900002d7a24 */ /* 0x000fe200078e022d */
[----:B------:R-:W-:Y:S02]  /*75a0*/  F2FP.PACK_AB R57, R41, R40 ;  /* 0x000000282939723e */ /* 0x000fe400000000ff */
[----:B------:R-:W-:Y:S01]  /*75b0*/  F2FP.PACK_AB R56, R39, R38 ;  /* 0x000000262738723e */ /* 0x000fe200000000ff */
[----:B------:R-:W-:Y:S01]  /*75c0*/  IMAD R38, R6, c[0x0][0x2d8], RZ ;  /* 0x0000b60006267a24 */ /* 0x000fe200078e02ff */
[----:B------:R-:W-:-:S02]  /*75d0*/  F2FP.PACK_AB R54, R51, R50 ;  /* 0x000000323336723e */ /* 0x000fc400000000ff */
[----:B------:R-:W-:Y:S01]  /*75e0*/  F2FP.PACK_AB R53, R49, R48 ;  /* 0x000000303135723e */ /* 0x000fe200000000ff */
[----:B------:R-:W-:Y:S01]  /*75f0*/  IMAD R43, R5, c[0x0][0x2dc], R38 ;  /* 0x0000b700052b7a24 */ /* 0x000fe200078e0226 */
[----:B------:R-:W-:Y:S02]  /*7600*/  LEA R44, R10, R19, 0x1 ;  /* 0x000000130a2c7211 */ /* 0x000fe400078e08ff */
[----:B------:R-:W-:Y:S02]  /*7610*/  F2FP.PACK_AB R52, R47, R46 ;  /* 0x0000002e2f34723e */ /* 0x000fe400000000ff */
[----:B------:R-:W-:Y:S02]  /*7620*/  IADD3 R46, R11, -0x1, RZ ;  /* 0xffffffff0b2e7810 */ /* 0x000fe40007ffe0ff */
[----:B------:R-:W-:Y:S02]  /*7630*/  IADD3 R16, P1, R16, -0x1000, RZ ;  /* 0xfffff00010107810 */ /* 0x000fe40007f3e0ff */
[----:B------:R-:W-:Y:S01]  /*7640*/  SHF.L.U32 R40, R46, 0xb, RZ ;  /* 0x0000000b2e287819 */ /* 0x000fe200000006ff */
[----:B------:R-:W-:Y:S01]  /*7650*/  STS.128 [R44.X16], R56 ;  /* 0x000000382c007388 */ /* 0x000fe2000000cc00 */
[----:B------:R-:W-:-:S02]  /*7660*/  IADD3 R14, P2, R14, -0x1000, RZ ;  /* 0xfffff0000e0e7810 */ /* 0x000fc40007f5e0ff */
[----:B------:R-:W-:Y:S01]  /*7670*/  SHF.R.S32.HI R41, RZ, 0x1f, R40 ;  /* 0x0000001fff297819 */ /* 0x000fe20000011428 */
[----:B------:R0:W-:Y:S01]  /*7680*/  STS.128 [R44.X16+0x10], R52 ;  /* 0x000010342c007388 */ /* 0x0001e2000000cc00 */
[----:B------:R-:W-:-:S06]  /*7690*/  NOP ;  /* 0x0000000000007918 */ /* 0x000fcc0000000000 */
[----:B------:R-:W1:Y:S01]  /*76a0*/  LDS.128 R48, [R21.X16] ;  /* 0x0000000015307984 */ /* 0x000e62000000cc00 */
[C-C-:B------:R-:W-:Y:S01]  /*76b0*/  IMAD.WIDE.U32 R38, R5.reuse, c[0x0][0x2d8], R40.reuse ;  /* 0x0000b60005267a25 */ /* 0x140fe200078e0028 */
[----:B------:R-:W-:Y:S02]  /*76c0*/  IADD3 R12, P3, R12, -0x1000, RZ ;  /* 0xfffff0000c0c7810 */ /* 0x000fe40007f7e0ff */
[----:B------:R-:W2:Y:S01]  /*76d0*/  LDS.128 R60, [R21.X16+0x200] ;  /* 0x00020000153c7984 */ /* 0x000ea2000000cc00 */
[----:B------:R-:W-:Y:S01]  /*76e0*/  IMAD.WIDE.U32 R40, R5, c[0x0][0x2f8], R40 ;  /* 0x0000be0005287a25 */ /* 0x000fe200078e0028 */
[----:B------:R-:W-:Y:S02]  /*76f0*/  IADD3 R39, R39, R43, RZ ;  /* 0x0000002b27277210 */ /* 0x000fe40007ffe0ff */
[----:B------:R-:W-:Y:S01]  /*7700*/  IADD3.X R17, R17, -0x1, RZ, P1, !PT ;  /* 0xffffffff11117810 */ /* 0x000fe20000ffe4ff */
[----:B------:R-:W-:Y:S01]  /*7710*/  FADD.FTZ R43, R8, R37 ;  /* 0x00000025082b7221 */ /* 0x000fe20000010000 */
[----:B0-----:R-:W-:Y:S01]  /*7720*/  F2FP.PACK_AB R53, R34, R35 ;  /* 0x000000232235723e */ /* 0x001fe200000000ff */
[----:B------:R-:W-:Y:S01]  /*7730*/  IMAD.WIDE.U32 R38, R0, c[0x0][0x2e0], R38 ;  /* 0x0000b80000267a25 */ /* 0x000fe200078e0026 */
[----:B------:R-:W-:-:S02]  /*7740*/  F2FP.PACK_AB R52, R36, R37 ;  /* 0x000000252434723e */ /* 0x000fc400000000ff */
[----:B------:R-:W-:Y:S01]  /*7750*/  F2FP.PACK_AB R55, R30, R31 ;  /* 0x0000001f1e37723e */ /* 0x000fe200000000ff */
[----:B------:R-:W-:Y:S01]  /*7760*/  FADD.FTZ R8, R43, R36 ;  /* 0x000000242b087221 */ /* 0x000fe20000010000 */
[----:B------:R-:W-:Y:S02]  /*7770*/  IADD3 R43, R39, R45, RZ ;  /* 0x0000002d272b7210 */ /* 0x000fe40007ffe0ff */
[----:B------:R-:W-:Y:S01]  /*7780*/  LEA R42, P0, R38, c[0x0][0x330], 0x1 ;  /* 0x0000cc00262a7a11 */ /* 0x000fe200078008ff */
[----:B------:R-:W-:Y:S01]  /*7790*/  FADD.FTZ R39, R8, R35 ;  /* 0x0000002308277221 */ /* 0x000fe20000010000 */
[----:B------:R-:W-:Y:S02]  /*77a0*/  F2FP.PACK_AB R54, R32, R33 ;  /* 0x000000212036723e */ /* 0x000fe400000000ff */
[----:B------:R-:W-:Y:S01]  /*77b0*/  LEA.HI.X R43, R38, c[0x0][0x334], R43, 0x1, P0 ;  /* 0x0000cd00262b7a11 */ /* 0x000fe200000f0c2b */
[----:B------:R-:W-:Y:S01]  /*77c0*/  FADD.FTZ R8, R39, R34 ;  /* 0x0000002227087221 */ /* 0x000fe20000010000 */
[----:B------:R-:W-:-:S02]  /*77d0*/  F2FP.PACK_AB R39, R22, R23 ;  /* 0x000000171627723e */ /* 0x000fc400000000ff */
[----:B------:R-:W-:Y:S01]  /*77e0*/  F2FP.PACK_AB R38, R24, R25 ;  /* 0x000000191826723e */ /* 0x000fe200000000ff */
[----:B------:R-:W-:Y:S01]  /*77f0*/  IMAD.WIDE R34, R20, 0x10, R42 ;  /* 0x0000001014227825 */ /* 0x000fe200078e022a */
[----:B------:R-:W-:Y:S02]  /*7800*/  F2FP.PACK_AB R37, R26, R27 ;  /* 0x0000001b1a25723e */ /* 0x000fe400000000ff */
[----:B------:R-:W-:Y:S01]  /*7810*/  F2FP.PACK_AB R36, R28, R29 ;  /* 0x0000001d1c24723e */ /* 0x000fe200000000ff */
[----:B------:R-:W-:Y:S01]  /*7820*/  IMAD R42, R6, c[0x0][0x2f8], RZ ;  /* 0x0000be00062a7a24 */ /* 0x000fe200078e02ff */
[----:B------:R-:W-:Y:S01]  /*7830*/  IADD3.X R15, R15, -0x1, RZ, P2, !PT ;  /* 0xffffffff0f0f7810 */ /* 0x000fe200017fe4ff */
[----:B------:R-:W-:Y:S01]  /*7840*/  FADD.FTZ R33, R8, R33 ;  /* 0x0000002108217221 */ /* 0x000fe20000010000 */
[----:B------:R-:W-:Y:S01]  /*7850*/  IADD3.X R13, R13, -0x1, RZ, P3, !PT ;  /* 0xffffffff0d0d7810 */ /* 0x000fe20001ffe4ff */
[----:B------:R-:W-:Y:S02]  /*7860*/  IMAD R43, R5, c[0x0][0x2fc], R42 ;  /* 0x0000bf00052b7a24 */ /* 0x000fe400078e022a */
[----:B------:R-:W-:-:S02]  /*7870*/  FADD.FTZ R32, R33, R32 ;  /* 0x0000002021207221 */ /* 0x000fc40000010000 */
[----:B------:R-:W-:Y:S01]  /*7880*/  IMAD R33, R3, c[0x0][0x300], RZ ;  /* 0x0000c00003217a24 */ /* 0x000fe200078e02ff */
[----:B-1----:R-:W-:Y:S01]  /*7890*/  STG.E.128 [R34.64], R48 ;  /* 0x0000003022007986 */ /* 0x002fe2000c101d04 */
[----:B------:R-:W-:Y:S01]  /*78a0*/  IADD3 R41, R41, R43, RZ ;  /* 0x0000002b29297210 */ /* 0x000fe20007ffe0ff */
[----:B------:R-:W-:Y:S02]  /*78b0*/  FADD.FTZ R31, R32, R31 ;  /* 0x0000001f201f7221 */ /* 0x000fe40000010000 */
[----:B--2---:R-:W-:Y:S01]  /*78c0*/  STG.E.128 [R34.64+0x200], R60 ;  /* 0x0002003c22007986 */ /* 0x004fe2000c101d04 */
[C---:B------:R-:W-:Y:S02]  /*78d0*/  IMAD R33, R0.reuse, c[0x0][0x304], R33 ;  /* 0x0000c10000217a24 */ /* 0x040fe400078e0221 */
[----:B------:R-:W-:Y:S01]  /*78e0*/  FADD.FTZ R8, R31, R30 ;  /* 0x0000001e1f087221 */ /* 0x000fe20000010000 */
[----:B------:R-:W-:Y:S01]  /*78f0*/  BAR.SYNC.DEFER_BLOCKING 0x0 ;  /* 0x0000000000007b1d */ /* 0x000fe20000010000 */
[----:B------:R-:W-:-:S04]  /*7900*/  IMAD.WIDE.U32 R30, R0, c[0x0][0x300], R40 ;  /* 0x0000c000001e7a25 */ /* 0x000fc800078e0028 */
[----:B------:R-:W-:Y:S01]  /*7910*/  FADD.FTZ R29, R8, R29 ;  /* 0x0000001d081d7221 */ /* 0x000fe20000010000 */
[----:B------:R-:W-:-:S03]  /*7920*/  LEA R32, P0, R30, c[0x0][0x340], 0x1 ;  /* 0x0000d0001e207a11 */ /* 0x000fc600078008ff */
[----:B------:R-:W-:-:S04]  /*7930*/  FADD.FTZ R28, R29, R28 ;  /* 0x0000001c1d1c7221 */ /* 0x000fc80000010000 */
[----:B------:R-:W-:-:S04]  /*7940*/  FADD.FTZ R27, R28, R27 ;  /* 0x0000001b1c1b7221 */ /* 0x000fc80000010000 */
[----:B------:R-:W-:-:S04]  /*7950*/  FADD.FTZ R26, R27, R26 ;  /* 0x0000001a1b1a7221 */ /* 0x000fc80000010000 */
[----:B------:R-:W-:Y:S01]  /*7960*/  FADD.FTZ R25, R26, R25 ;  /* 0x000000191a197221 */ /* 0x000fe20000010000 */
[----:B------:R-:W-:Y:S03]  /*7970*/  STS.128 [R44.X16], R52 ;  /* 0x000000342c007388 */ /* 0x000fe6000000cc00 */
[----:B------:R-:W-:Y:S01]  /*7980*/  FADD.FTZ R24, R25, R24 ;  /* 0x0000001819187221 */ /* 0x000fe20000010000 */
[----:B------:R-:W-:Y:S01]  /*7990*/  STS.128 [R44.X16+0x10], R36 ;  /* 0x000010242c007388 */ /* 0x000fe2000000cc00 */
[----:B------:R-:W-:-:S06]  /*79a0*/  NOP ;  /* 0x0000000000007918 */ /* 0x000fcc0000000000 */
[----:B------:R-:W0:Y:S01]  /*79b0*/  LDS.128 R56, [R21.X16] ;  /* 0x0000000015387984 */ /* 0x000e22000000cc00 */
[----:B------:R-:W-:-:S03]  /*79c0*/  FADD.FTZ R23, R24, R23 ;  /* 0x0000001718177221 */ /* 0x000fc60000010000 */
[----:B------:R1:W2:Y:S01]  /*79d0*/  LDS.128 R64, [R21.X16+0x200] ;  /* 0x0002000015407984 */ /* 0x0002a2000000cc00 */
[----:B------:R-:W-:Y:S01]  /*79e0*/  FADD.FTZ R8, R23, R22 ;  /* 0x0000001617087221 */ /* 0x000fe20000010000 */
[----:B-1----:R-:W-:-:S04]  /*79f0*/  IADD3 R21, R31, R33, RZ ;  /* 0x000000211f157210 */ /* 0x002fc80007ffe0ff */
[----:B------:R-:W-:Y:S02]  /*7a00*/  LEA.HI.X R33, R30, c[0x0][0x344], R21, 0x1, P0 ;  /* 0x0000d1001e217a11 */ /* 0x000fe400000f0c15 */
[----:B------:R-:W-:Y:S02]  /*7a10*/  ISETP.GT.AND P0, PT, R11, 0x1, PT ;  /* 0x000000010b00780c */ /* 0x000fe40003f04270 */
[----:B------:R-:W-:Y:S01]  /*7a20*/  MOV R11, R46 ;  /* 0x0000002e000b7202 */ /* 0x000fe20000000f00 */
[----:B------:R-:W-:-:S05]  /*7a30*/  IMAD.WIDE R20, R20, 0x10, R32 ;  /* 0x0000001014147825 */ /* 0x000fca00078e0220 */
[----:B0-----:R0:W-:Y:S04]  /*7a40*/  STG.E.128 [R20.64], R56 ;  /* 0x0000003814007986 */ /* 0x0011e8000c101d04 */
[----:B--2---:R0:W-:Y:S02]  /*7a50*/  STG.E.128 [R20.64+0x200], R64 ;  /* 0x0002004014007986 */ /* 0x0041e4000c101d04 */
[----:B0-----:R-:W-:Y:S01]  /*7a60*/  @!P0 CALL.REL.NOINC `(.L_x_2072) ;  /* 0x0000001000008944 */ /* 0x001fe20003c00000 */
[----:B------:R-:W-:Y:S05]  /*7a70*/  BRA `(.L_x_2111) ;  /* 0xffff8b0000007947 */ /* 0x000fea000383ffff */
.L_x_2072:
[----:B------:R-:W-:Y:S02]  /*7a80*/  ISETP.NE.U32.AND P0, PT, RZ, c[0x0][0x328], PT ;  /* 0x0000ca00ff007a0c */ /* 0x000fe40003f05070 */
[----:B------:R-:W-:Y:S02]  /*7a90*/  ISETP.NE.U32.AND P2, PT, RZ, c[0x0][0x348], PT ;  /* 0x0000d200ff007a0c */ /* 0x000fe40003f45070 */
[----:B------:R-:W-:-:S02]  /*7aa0*/  ISETP.NE.AND.EX P1, PT, RZ, c[0x0][0x32c], PT, P0 ;  /* 0x0000cb00ff007a0c */ /* 0x000fc40003f25300 */
[----:B------:R-:W-:-:S11]  /*7ab0*/  ISETP.NE.AND.EX P0, PT, RZ, c[0x0][0x34c], PT, P2 ;  /* 0x0000d300ff007a0c */ /* 0x000fd60003f05320 */
[----:B------:R-:W-:Y:S05]  /*7ac0*/  @!P1 BRA `(.L_x_2112) ;  /* 0x000001c000009947 */ /* 0x000fea0003800000 */
[----:B-----5:R-:W0:Y:S01]  /*7ad0*/  SHFL.DOWN P1, R2, R7, 0x1, 0x1f ;  /* 0x08201f0007027f89 */ /* 0x020e220000020000 */
[----:B------:R-:W-:Y:S03]  /*7ae0*/  BSSY B0, `(.L_x_2112) ;  /* 0x000001a000007945 */ /* 0x000fe60003800000 */
[----:B------:R-:W1:Y:S04]  /*7af0*/  S2R R10, SR_LANEID ;  /* 0x00000000000a7919 */ /* 0x000e680000000000 */
[----:B------:R-:W2:Y:S01]  /*7b00*/  S2R R11, SR_TID.X ;  /* 0x00000000000b7919 */ /* 0x000ea20000002100 */
[----:B0-----:R-:W-:Y:S01]  /*7b10*/  @P1 FADD R2, R2, R7 ;  /* 0x0000000702021221 */ /* 0x001fe20000000000 */
[----:B-1----:R-:W-:-:S04]  /*7b20*/  ISETP.NE.AND P2, PT, R10, RZ, PT ;  /* 0x000000ff0a00720c */ /* 0x002fc80003f45270 */
[----:B------:R-:W0:Y:S09]  /*7b30*/  SHFL.DOWN P1, R5, R2, 0x2, 0x1f ;  /* 0x08401f0002057f89 */ /* 0x000e320000020000 */
[----:B--2---:R-:W-:-:S04]  /*7b40*/  @!P2 SHF.R.S32.HI R10, RZ, 0x1f, R11 ;  /* 0x0000001fff0aa819 */ /* 0x004fc8000001140b */
        /* <DEDUP_REMOVED lines=14> */
[----:B------:R-:W1:Y:S01]  /*7c30*/  @!P1 LDS R7, [0x10a0] ;  /* 0x0010a000ff079984 */ /* 0x000e620000000800 */
[----:B0-----:R-:W-:-:S04]  /*7c40*/  @!P1 FADD.FTZ R4, R6, R4 ;  /* 0x0000000406049221 */ /* 0x001fc80000010000 */
[----:B------:R-:W-:-:S04]  /*7c50*/  @!P1 FADD.FTZ R4, R5, R4 ;  /* 0x0000000405049221 */ /* 0x000fc80000010000 */
[----:B-1----:R-:W-:-:S05]  /*7c60*/  @!P1 FADD.FTZ R6, R4, R7 ;  /* 0x0000000704069221 */ /* 0x002fca0000010000 */
[----:B------:R0:W-:Y:S02]  /*7c70*/  RED.E.ADD.F32.FTZ.RN.STRONG.GPU [R188.64], R6 ;  /* 0x00000006bc00798e */ /* 0x0001e4000c10e784 */
.L_x_2113:
[----:B0-----:R-:W-:Y:S05]  /*7c80*/  BSYNC B0 ;  /* 0x0000000000007941 */ /* 0x001fea0003800000 */
.L_x_2112:
[----:B------:R-:W-:Y:S01]  /*7c90*/  BSSY B0, `(.L_x_2114) ;  /* 0x0000020000007945 */ /* 0x000fe20003800000 */
[----:B------:R-:W-:Y:S05]  /*7ca0*/  @!P0 BRA `(.L_x_2115) ;  /* 0x000001d000008947 */ /* 0x000fea0003800000 */
[----:B------:R-:W-:Y:S06]  /*7cb0*/  BAR.SYNC.DEFER_BLOCKING 0x0 ;  /* 0x0000000000007b1d */ /* 0x000fec0000010000 */
[----:B------:R-:W0:Y:S04]  /*7cc0*/  SHFL.DOWN P0, R5, R8, 0x1, 0x1f ;  /* 0x08201f0008057f89 */ /* 0x000e280000000000 */
[----:B------:R-:W1:Y:S04]  /*7cd0*/  S2R R6, SR_LANEID ;  /* 0x0000000000067919 */ /* 0x000e680000000000 */
[----:B------:R-:W2:Y:S01]  /*7ce0*/  S2R R21, SR_TID.X ;  /* 0x0000000000157919 */ /* 0x000ea20000002100 */
[----:B0-----:R-:W-:Y:S01]  /*7cf0*/  @P0 FADD R5, R5, R8 ;  /* 0x0000000805050221 */ /* 0x001fe20000000000 */
[----:B-1----:R-:W-:-:S04]  /*7d00*/  ISETP.NE.AND P1, PT, R6, RZ, PT ;  /* 0x000000ff0600720c */ /* 0x002fc80003f25270 */
[----:B-----5:R-:W0:Y:S09]  /*7d10*/  SHFL.DOWN P0, R2, R5, 0x2, 0x1f ;  /* 0x08401f0005027f89 */ /* 0x020e320000000000 */
        /* <DEDUP_REMOVED lines=19> */
[----:B------:R0:W-:Y:S01]  /*7e50*/  RED.E.ADD.F32.FTZ.RN.STRONG.GPU [R186.64], R9 ;  /* 0x00000009ba00798e */ /* 0x0001e2000c10e784 */
[----:B------:R-:W-:Y:S01]  /*7e60*/  HFMA2.MMA R21, -RZ, RZ, 0, 0 ;  /* 0x00000000ff157435 */ /* 0x000fe200000001ff */
[----:B------:R-:W-:Y:S05]  /*7e70*/  BRA `(.L_x_2116) ;  /* 0x0000001000007947 */ /* 0x000fea0003800000 */
.L_x_2115:
[----:B------:R-:W0:Y:S02]  /*7e80*/  S2R R21, SR_TID.X ;  /* 0x0000000000157919 */ /* 0x000e240000002100 */
.L_x_2116:
[----:B0-----:R-:W-:Y:S05]  /*7e90*/  BSYNC B0 ;  /* 0x0000000000007941 */ /* 0x001fea0003800000 */
.L_x_2114:
[----:B------:R-:W-:-:S13]  /*7ea0*/  ISETP.GE.AND P0, PT, R21, c[0x0][0x16c], PT ;  /* 0x00005b0015007a0c */ /* 0x000fda0003f06270 */
[----:B------:R-:W-:Y:S05]  /*7eb0*/  @P0 EXIT ;  /* 0x000000000000094d */ /* 0x000fea0003800000 */
[C---:B------:R-:W-:Y:S02]  /*7ec0*/  IMAD R19, R3.reuse, c[0x0][0x1b8], RZ ;  /* 0x00006e0003137a24 */ /* 0x040fe400078e02ff */
[C---:B------:R-:W-:Y:S02]  /*7ed0*/  IMAD R5, R3.reuse, c[0x0][0x288], RZ ;  /* 0x0000a20003057a24 */ /* 0x040fe400078e02ff */
[C---:B------:R-:W-:Y:S02]  /*7ee0*/  IMAD R13, R3.reuse, c[0x0][0x2c8], RZ ;  /* 0x0000b200030d7a24 */ /* 0x040fe400078e02ff */
        /* <DEDUP_REMOVED lines=17> */
.L_x_2117:
[----:B0-----:R-:W0:Y:S01]  /*8000*/  LDS.64 R22, [R21.X8+0x4910] ;  /* 0x0049100015167984 */ /* 0x001e220000008a00 */
[----:B------:R-:W-:Y:S01]  /*8010*/  SHF.R.S32.HI R0, RZ, 0x1f, R21 ;  /* 0x0000001fff007819 */ /* 0x000fe20000011415 */
[----:B------:R-:W-:Y:S01]  /*8020*/  YIELD ;  /* 0x0000000000007946 */ /* 0x000fe20003800000 */
[----:B-----5:R-:W-:Y:S01]  /*8030*/  MOV R2, R6 ;  /* 0x0000000600027202 */ /* 0x020fe20000000f00 */
        /* <DEDUP_REMOVED lines=28> */
[----:B--2---:R-:W-:Y:S01]  /*8200*/  LEA R14, P1, R12, c[0x0][0x228], 0x3 ;  /* 0x00008a000c0e7a11 */ /* 0x004fe200078218ff */
        /* <DEDUP_REMOVED lines=31> */
.L_x_2078:
[----:B------:R-:W-:Y:S01]  /*8400*/  HFMA2.MMA R76, -RZ, RZ, 0, 5.9604644775390625e-08 ;  /* 0x00000001ff4c7435 */ /* 0x000fe200000001ff */
[----:B------:R-:W-:Y:S02]  /*8410*/  MOV R71, R70 ;  /* 0x0000004600477202 */ /* 0x000fe40000000f00 */
[----:B------:R-:W-:Y:S02]  /*8420*/  MOV R78, RZ ;  /* 0x000000ff004e7202 */ /* 0x000fe40000000f00 */
[----:B------:R-:W-:-:S02]  /*8430*/  MOV R81, 0xffffffff ;  /* 0xffffffff00517802 */ /* 0x000fc40000000f00 */
[----:B------:R-:W-:Y:S02]  /*8440*/  MOV R68, 0x8460 ;  /* 0x0000846000447802 */ /* 0x000fe40000000f00 */
[----:B-----5:R-:W-:Y:S05]  /*8450*/  CALL.REL.NOINC `($__internal_50_$__cuda_sm70_shflsync_up) ;  /* 0x00001eb000007944 */ /* 0x020fea0003c00000 */
[----:B-1----:R-:W-:Y:S01]  /*8460*/  MOV R73, R71 ;  /* 0x0000004700497202 */ /* 0x002fe20000000f00 */
[----:B0-----:R-:W-:Y:S05]  /*8470*/  BRA `(.L_x_2118) ;  /* 0xffffa7b000007947 */ /* 0x001fea000383ffff */
.L_x_2079:
[----:B------:R-:W-:Y:S01]  /*8480*/  HFMA2.MMA R76, -RZ, RZ, 0, 5.9604644775390625e-08 ;  /* 0x00000001ff4c7435 */ /* 0x000fe200000001ff */
[----:B------:R-:W-:Y:S02]  /*8490*/  MOV R71, R80 ;  /* 0x0000005000477202 */ /* 0x000fe40000000f00 */
[----:B------:R-:W-:Y:S02]  /*84a0*/  MOV R78, RZ ;  /* 0x000000ff004e7202 */ /* 0x000fe40000000f00 */
[----:B------:R-:W-:Y:S02]  /*84b0*/  MOV R81, 0xffffffff ;  /* 0xffffffff00517802 */ /* 0x000fe40000000f00 */
[----:B------:R-:W-:Y:S02]  /*84c0*/  MOV R68, 0x84e0 ;  /* 0x000084e000447802 */ /* 0x000fe40000000f00 */
[----:B01---5:R-:W-:Y:S05]  /*84d0*/  CALL.REL.NOINC `($__internal_50_$__cuda_sm70_shflsync_up) ;  /* 0x00001e3000007944 */ /* 0x023fea0003c00000 */
[----:B0-----:R-:W-:Y:S01]  /*84e0*/  HFMA2.MMA R76, -RZ, RZ, 0, 5.9604644775390625e-08 ;  /* 0x00000001ff4c7435 */ /* 0x001fe200000001ff */
[----:B-1----:R-:W-:Y:S02]  /*84f0*/  MOV R75, R71 ;  /* 0x00000047004b7202 */ /* 0x002fe40000000f00 */
[----:B------:R-:W-:-:S02]  /*8500*/  MOV R71, R82 ;  /* 0x0000005200477202 */ /* 0x000fc40000000f00 */
[----:B------:R-:W-:Y:S02]  /*8510*/  MOV R78, RZ ;  /* 0x000000ff004e7202 */ /* 0x000fe40000000f00 */
[----:B------:R-:W-:Y:S02]  /*8520*/  MOV R81, 0xffffffff ;  /* 0xffffffff00517802 */ /* 0x000fe40000000f00 */
[----:B------:R-:W-:Y:S02]  /*8530*/  MOV R68, 0x8550 ;  /* 0x0000855000447802 */ /* 0x000fe40000000f00 */
[----:B------:R-:W-:Y:S05]  /*8540*/  CALL.REL.NOINC `($__internal_50_$__cuda_sm70_shflsync_up) ;  /* 0x00001dc000007944 */ /* 0x000fea0003c00000 */
[----:B0-----:R-:W-:Y:S01]  /*8550*/  HFMA2.MMA R76, -RZ, RZ, 0, 5.9604644775390625e-08 ;  /* 0x00000001ff4c7435 */ /* 0x001fe200000001ff */
[----:B-1----:R-:W-:Y:S02]  /*8560*/  MOV R77, R71 ;  /* 0x00000047004d7202 */ /* 0x002fe40000000f00 */
[----:B------:R-:W-:Y:S02]  /*8570*/  MOV R71, R83 ;  /* 0x0000005300477202 */ /* 0x000fe40000000f00 */
[----:B------:R-:W-:Y:S02]  /*8580*/  MOV R78, RZ ;  /* 0x000000ff004e7202 */ /* 0x000fe40000000f00 */
[----:B------:R-:W-:-:S02]  /*8590*/  MOV R81, 0xffffffff ;  /* 0xffffffff00517802 */ /* 0x000fc40000000f00 */
[----:B------:R-:W-:Y:S02]  /*85a0*/  MOV R68, 0x85c0 ;  /* 0x000085c000447802 */ /* 0x000fe40000000f00 */
[----:B------:R-:W-:Y:S05]  /*85b0*/  CALL.REL.NOINC `($__internal_50_$__cuda_sm70_shflsync_up) ;  /* 0x00001d5000007944 */ /* 0x000fea0003c00000 */
[----:B------:R-:W-:Y:S01]  /*85c0*/  FMUL.FTZ R68, R80, R75 ;  /* 0x0000004b50447220 */ /* 0x000fe20000410000 */
[----:B------:R-:W-:Y:S01]  /*85d0*/  ISETP.GE.AND P0, PT, R10, 0x1, PT ;  /* 0x000000010a00780c */ /* 0x000fe20003f06270 */
[C---:B-1----:R-:W-:Y:S01]  /*85e0*/  FMUL.FTZ R72, R80.reuse, R71 ;  /* 0x0000004750487220 */ /* 0x042fe20000410000 */
[----:B0-----:R-:W-:Y:S01]  /*85f0*/  HFMA2.MMA R76, -RZ, RZ, 0, 1.1920928955078125e-07 ;  /* 0x00000002ff4c7435 */ /* 0x001fe200000001ff */
[C---:B------:R-:W-:Y:S01]  /*8600*/  FMUL.FTZ R74, R80.reuse, R77 ;  /* 0x0000004d504a7220 */ /* 0x040fe20000410000 */
[----:B------:R-:W-:Y:S01]  /*8610*/  MOV R78, RZ ;  /* 0x000000ff004e7202 */ /* 0x000fe20000000f00 */
[-C--:B------:R-:W-:Y:S01]  /*8620*/  FMUL.FTZ R69, R80, R73.reuse ;  /* 0x0000004950457220 */ /* 0x080fe20000410000 */
[----:B------:R-:W-:Y:S01]  /*8630*/  MOV R81, 0xffffffff ;  /* 0xffffffff00517802 */ /* 0x000fe20000000f00 */
[C---:B------:R-:W-:Y:S01]  /*8640*/  FFMA.FTZ R79, R70.reuse, R73, -R68 ;  /* 0x00000049464f7223 */ /* 0x040fe20000010844 */
[----:B------:R-:W-:Y:S01]  /*8650*/  MOV R68, 0x8710 ;  /* 0x0000871000447802 */ /* 0x000fe20000000f00 */
[----:B------:R-:W-:-:S02]  /*8660*/  FFMA.FTZ R73, R70, R77, -R72 ;  /* 0x0000004d46497223 */ /* 0x000fc40000010848 */
[C---:B------:R-:W-:Y:S01]  /*8670*/  FFMA.FTZ R74, R70.reuse, R71, R74 ;  /* 0x00000047464a7223 */ /* 0x040fe2000001004a */
[C---:B------:R-:W-:Y:S01]  /*8680*/  FSEL R79, R70.reuse, R79, !P0 ;  /* 0x0000004f464f7208 */ /* 0x040fe20004000000 */
[----:B------:R-:W-:Y:S02]  /*8690*/  FFMA.FTZ R69, R70, R75, R69 ;  /* 0x0000004b46457223 */ /* 0x000fe40000010045 */
[----:B------:R-:W-:Y:S01]  /*86a0*/  FADD.FTZ R73, R82, R73 ;  /* 0x0000004952497221 */ /* 0x000fe20000010000 */
[----:B------:R-:W-:Y:S01]  /*86b0*/  MOV R71, R79 ;  /* 0x0000004f00477202 */ /* 0x000fe20000000f00 */
[C---:B------:R-:W-:Y:S01]  /*86c0*/  FADD.FTZ R74, R83.reuse, R74 ;  /* 0x0000004a534a7221 */ /* 0x040fe20000010000 */
[----:B------:R-:W-:Y:S02]  /*86d0*/  FSEL R80, R80, R69, !P0 ;  /* 0x0000004550507208 */ /* 0x000fe40004000000 */
[----:B------:R-:W-:Y:S02]  /*86e0*/  FSEL R82, R82, R73, !P0 ;  /* 0x0000004952527208 */ /* 0x000fe40004000000 */
[----:B------:R-:W-:-:S02]  /*86f0*/  FSEL R74, R83, R74, !P0 ;  /* 0x0000004a534a7208 */ /* 0x000fc40004000000 */
[----:B------:R-:W-:Y:S05]  /*8700*/  CALL.REL.NOINC `($__internal_50_$__cuda_sm70_shflsync_up) ;  /* 0x00001c0000007944 */ /* 0x000fea0003c00000 */
[----:B0-----:R-:W-:Y:S01]  /*8710*/  HFMA2.MMA R76, -RZ, RZ, 0, 1.1920928955078125e-07 ;  /* 0x00000002ff4c7435 */ /* 0x001fe200000001ff */
[----:B-1----:R-:W-:-:S02]  /*8720*/  MOV R70, R71 ;  /* 0x0000004700467202 */ /* 0x002fc40000000f00 */
[----:B------:R-:W-:Y:S02]  /*8730*/  MOV R71, R80 ;  /* 0x0000005000477202 */ /* 0x000fe40000000f00 */
[----:B------:R-:W-:Y:S02]  /*8740*/  MOV R78, RZ ;  /* 0x000000ff004e7202 */ /* 0x000fe40000000f00 */
[----:B------:R-:W-:Y:S02]  /*8750*/  MOV R81, 0xffffffff ;  /* 0xffffffff00517802 */ /* 0x000fe40000000f00 */
[----:B------:R-:W-:Y:S02]  /*8760*/  MOV R68, 0x8780 ;  /* 0x0000878000447802 */ /* 0x000fe40000000f00 */
[----:B------:R-:W-:Y:S05]  /*8770*/  CALL.REL.NOINC `($__internal_50_$__cuda_sm70_shflsync_up) ;  /* 0x00001b9000007944 */ /* 0x000fea0003c00000 */
[----:B0-----:R-:W-:Y:S01]  /*8780*/  HFMA2.MMA R76, -RZ, RZ, 0, 1.1920928955078125e-07 ;  /* 0x00000002ff4c7435 */ /* 0x001fe200000001ff */
[----:B-1----:R-:W-:Y:S02]  /*8790*/  MOV R72, R71 ;  /* 0x0000004700487202 */ /* 0x002fe40000000f00 */
[----:B------:R-:W-:Y:S02]  /*87a0*/  MOV R71, R82 ;  /* 0x0000005200477202 */ /* 0x000fe40000000f00 */
[----:B------:R-:W-:-:S02]  /*87b0*/  MOV R78, RZ ;  /* 0x000000ff004e7202 */ /* 0x000fc40000000f00 */
[----:B------:R-:W-:Y:S02]  /*87c0*/  MOV R81, 0xffffffff ;  /* 0xffffffff00517802 */ /* 0x000fe40000000f00 */
[----:B------:R-:W-:Y:S02]  /*87d0*/  MOV R68, 0x87f0 ;  /* 0x000087f000447802 */ /* 0x000fe40000000f00 */
[----:B------:R-:W-:Y:S05]  /*87e0*/  CALL.REL.NOINC `($__internal_50_$__cuda_sm70_shflsync_up) ;  /* 0x00001b2000007944 */ /* 0x000fea0003c00000 */
[----:B0-----:R-:W-:Y:S01]  /*87f0*/  HFMA2.MMA R76, -RZ, RZ, 0, 1.1920928955078125e-07 ;  /* 0x00000002ff4c7435 */ /* 0x001fe200000001ff */
[----:B-1----:R-:W-:Y:S02]  /*8800*/  MOV R73, R71 ;  /* 0x0000004700497202 */ /* 0x002fe40000000f00 */
[----:B------:R-:W-:Y:S02]  /*8810*/  MOV R71, R74 ;  /* 0x0000004a00477202 */ /* 0x000fe40000000f00 */
[----:B------:R-:W-:Y:S02]  /*8820*/  MOV R78, RZ ;  /* 0x000000ff004e7202 */ /* 0x000fe40000000f00 */
[----:B------:R-:W-:Y:S02]  /*8830*/  MOV R81, 0xffffffff ;  /* 0xffffffff00517802 */ /* 0x000fe40000000f00 */
[----:B------:R-:W-:-:S02]  /*8840*/  MOV R68, 0x8860 ;  /* 0x0000886000447802 */ /* 0x000fc40000000f00 */
[----:B------:R-:W-:Y:S05]  /*8850*/  CALL.REL.NOINC `($__internal_50_$__cuda_sm70_shflsync_up) ;  /* 0x00001ab000007944 */ /* 0x000fea0003c00000 */
[----:B------:R-:W-:Y:S01]  /*8860*/  ISETP.GE.AND P0, PT, R10, 0x2, PT ;  /* 0x000000020a00780c */ /* 0x000fe20003f06270 */
[-C--:B------:R-:W-:Y:S01]  /*8870*/  FMUL.FTZ R68, R70, R80.reuse ;  /* 0x0000005046447220 */ /* 0x080fe20000410000 */
[----:B0-----:R-:W-:Y:S01]  /*8880*/  MOV R81, 0xffffffff ;  /* 0xffffffff00517802 */ /* 0x001fe20000000f00 */
[----:B------:R-:W-:-:S02]  /*8890*/  FMUL.FTZ R78, R73, R80 ;  /* 0x00000050494e7220 */ /* 0x000fc40000410000 */
        /* <DEDUP_REMOVED lines=8> */
[----:B------:R-:W-:Y:S01]  /*8920*/  MOV R78, RZ ;  /* 0x000000ff004e7202 */ /* 0x000fe20000000f00 */
[----:B------:R-:W-:Y:S01]  /*8930*/  @P0 FADD.FTZ R74, R74, R69 ;  /* 0x000000454a4a0221 */ /* 0x000fe20000010000 */
[----:B------:R-:W-:Y:S01]  /*8940*/  MOV R68, 0x8980 ;  /* 0x0000898000447802 */ /* 0x000fe20000000f00 */
[----:B------:R-:W-:Y:S01]  /*8950*/  @P0 FADD.FTZ R82, R82, R73 ;  /* 0x0000004952520221 */ /* 0x000fe20000010000 */
[----:B------:R-:W-:-:S02]  /*8960*/  MOV R71, R79 ;  /* 0x0000004f00477202 */ /* 0x000fc40000000f00 */
[----:B------:R-:W-:Y:S05]  /*8970*/  CALL.REL.NOINC `($__internal_50_$__cuda_sm70_shflsync_up) ;  /* 0x0000199000007944 */ /* 0x000fea0003c00000 */
[----:B0-----:R-:W-:Y:S01]  /*8980*/  HFMA2.MMA R76, -RZ, RZ, 0, 2.384185791015625e-07 ;  /* 0x00000004ff4c7435 */ /* 0x001fe200000001ff */
[----:B-1----:R-:W-:-:S02]  /*8990*/  MOV R70, R71 ;  /* 0x0000004700467202 */ /* 0x002fc40000000f00 */
[----:B------:R-:W-:Y:S02]  /*89a0*/  MOV R71, R80 ;  /* 0x0000005000477202 */ /* 0x000fe40000000f00 */
[----:B------:R-:W-:Y:S02]  /*89b0*/  MOV R78, RZ ;  /* 0x000000ff004e7202 */ /* 0x000fe40000000f00 */
[----:B------:R-:W-:Y:S02]  /*89c0*/  MOV R81, 0xffffffff ;  /* 0xffffffff00517802 */ /* 0x000fe40000000f00 */
[----:B------:R-:W-:Y:S02]  /*89d0*/  MOV R68, 0x89f0 ;  /* 0x000089f000447802 */ /* 0x000fe40000000f00 */
[----:B------:R-:W-:Y:S05]  /*89e0*/  CALL.REL.NOINC `($__internal_50_$__cuda_sm70_shflsync_up) ;  /* 0x0000192000007944 */ /* 0x000fea0003c00000 */
[----:B0-----:R-:W-:Y:S01]  /*89f0*/  HFMA2.MMA R76, -RZ, RZ, 0, 2.384185791015625e-07 ;  /* 0x00000004ff4c7435 */ /* 0x001fe200000001ff */
[----:B-1----:R-:W-:Y:S02]  /*8a00*/  MOV R72, R71 ;  /* 0x0000004700487202 */ /* 0x002fe40000000f00 */
[----:B------:R-:W-:Y:S02]  /*8a10*/  MOV R71, R82 ;  /* 0x0000005200477202 */ /* 0x000fe40000000f00 */
[----:B------:R-:W-:-:S02]  /*8a20*/  MOV R78, RZ ;  /* 0x000000ff004e7202 */ /* 0x000fc40000000f00 */
[----:B------:R-:W-:Y:S02]  /*8a30*/  MOV R81, 0xffffffff ;  /* 0xffffffff00517802 */ /* 0x000fe40000000f00 */
[----:B------:R-:W-:Y:S02]  /*8a40*/  MOV R68, 0x8a60 ;  /* 0x00008a6000447802 */ /* 0x000fe40000000f00 */
[----:B------:R-:W-:Y:S05]  /*8a50*/  CALL.REL.NOINC `($__internal_50_$__cuda_sm70_shflsync_up) ;  /* 0x000018b000007944 */ /* 0x000fea0003c00000 */
[----:B0-----:R-:W-:Y:S01]  /*8a60*/  HFMA2.MMA R76, -RZ, RZ, 0, 2.384185791015625e-07 ;  /* 0x00000004ff4c7435 */ /* 0x001fe200000001ff */
        /* <DEDUP_REMOVED lines=16> */
[----:B------:R-:W-:Y:S01]  /*8b70*/  HFMA2.MMA R76, -RZ, RZ, 0, 4.76837158203125e-07 ;  /* 0x00000008ff4c7435 */ /* 0x000fe200000001ff */
[----:B------:R-:W-:Y:S01]  /*8b80*/  @P0 FFMA.FTZ R79, R70, R79, -R68 ;  /* 0x0000004f464f0223 */ /* 0x000fe20000010844 */
[----:B------:R-:W-:Y:S01]  /*8b90*/  MOV R78, RZ ;  /* 0x000000ff004e7202 */ /* 0x000fe20000000f00 */
[----:B------:R-:W-:Y:S01]  /*8ba0*/  @P0 FADD.FTZ R74, R74, R71 ;  /* 0x000000474a4a0221 */ /* 0x000fe20000010000 */
[----:B------:R-:W-:Y:S01]  /*8bb0*/  MOV R68, 0x8c00 ;  /* 0x00008c0000447802 */ /* 0x000fe20000000f00 */
[----:B------:R-:W-:Y:S01]  /*8bc0*/  @P0 FADD.FTZ R82, R82, R69 ;  /* 0x0000004552520221 */ /* 0x000fe20000010000 */
[----:B------:R-:W-:-:S02]  /*8bd0*/  MOV R71, R79 ;  /* 0x0000004f00477202 */ /* 0x000fc40000000f00 */
[----:B------:R-:W-:Y:S02]  /*8be0*/  MOV R83, R74 ;  /* 0x0000004a00537202 */ /* 0x000fe40000000f00 */
[----:B------:R-:W-:Y:S05]  /*8bf0*/  CALL.REL.NOINC `($__internal_50_$__cuda_sm70_shflsync_up) ;  /* 0x0000171000007944 */ /* 0x000fea0003c00000 */
[----:B0-----:R-:W-:Y:S01]  /*8c00*/  HFMA2.MMA R76, -RZ, RZ, 0, 4.76837158203125e-07 ;  /* 0x00000008ff4c7435 */ /* 0x001fe200000001ff */
[----:B-1----:R-:W-:Y:S02]  /*8c10*/  MOV R70, R71 ;  /* 0x0000004700467202 */ /* 0x002fe40000000f00 */
[----:B------:R-:W-:Y:S02]  /*8c20*/  MOV R71, R80 ;  /* 0x0000005000477202 */ /* 0x000fe40000000f00 */
[----:B------:R-:W-:Y:S02]  /*8c30*/  MOV R78, RZ ;  /* 0x000000ff004e7202 */ /* 0x000fe40000000f00 */
[----:B------:R-:W-:Y:S02]  /*8c40*/  MOV R81, 0xffffffff ;  /* 0xffffffff00517802 */ /* 0x000fe40000000f00 */
[----:B------:R-:W-:Y:S02]  /*8c50*/  MOV R68, 0x8c70 ;  /* 0x00008c7000447802 */ /* 0x000fe40000000f00 */
[----:B------:R-:W-:Y:S05]  /*8c60*/  CALL.REL.NOINC `($__internal_50_$__cuda_sm70_shflsync_up) ;  /* 0x000016a000007944 */ /* 0x000fea0003c00000 */
[----:B0-----:R-:W-:Y:S01]  /*8c70*/  HFMA2.MMA R76, -RZ, RZ, 0, 4.76837158203125e-07 ;  /* 0x00000008ff4c7435 */ /* 0x001fe200000001ff */
[----:B-1----:R-:W-:-:S02]  /*8c80*/  MOV R72, R71 ;  /* 0x0000004700487202 */ /* 0x002fc40000000f00 */
[----:B------:R-:W-:Y:S02]  /*8c90*/  MOV R71, R82 ;  /* 0x0000005200477202 */ /* 0x000fe40000000f00 */
[----:B------:R-:W-:Y:S02]  /*8ca0*/  MOV R78, RZ ;  /* 0x000000ff004e7202 */ /* 0x000fe40000000f00 */
[----:B------:R-:W-:Y:S02]  /*8cb0*/  MOV R81, 0xffffffff ;  /* 0xffffffff00517802 */ /* 0x000fe40000000f00 */
[----:B------:R-:W-:Y:S02]  /*8cc0*/  MOV R68, 0x8ce0 ;  /* 0x00008ce000447802 */ /* 0x000fe40000000f00 */
[----:B------:R-:W-:Y:S05]  /*8cd0*/  CALL.REL.NOINC `($__internal_50_$__cuda_sm70_shflsync_up) ;  /* 0x0000163000007944 */ /* 0x000fea0003c00000 */
[----:B0-----:R-:W-:Y:S01]  /*8ce0*/  HFMA2.MMA R76, -RZ, RZ, 0, 4.76837158203125e-07 ;  /* 0x00000008ff4c7435 */ /* 0x001fe200000001ff */
[----:B-1----:R-:W-:Y:S02]  /*8cf0*/  MOV R73, R71 ;  /* 0x0000004700497202 */ /* 0x002fe40000000f00 */
[----:B------:R-:W-:Y:S02]  /*8d00*/  MOV R71, R83 ;  /* 0x0000005300477202 */ /* 0x000fe40000000f00 */
[----:B------:R-:W-:-:S02]  /*8d10*/  MOV R78, RZ ;  /* 0x000000ff004e7202 */ /* 0x000fc40000000f00 */
[----:B------:R-:W-:Y:S02]  /*8d20*/  MOV R81, 0xffffffff ;  /* 0xffffffff00517802 */ /* 0x000fe40000000f00 */
[----:B------:R-:W-:Y:S02]  /*8d30*/  MOV R68, 0x8d50 ;  /* 0x00008d5000447802 */ /* 0x000fe40000000f00 */
[----:B------:R-:W-:Y:S05]  /*8d40*/  CALL.REL.NOINC `($__internal_50_$__cuda_sm70_shflsync_up) ;  /* 0x000015c000007944 */ /* 0x000fea0003c00000 */
[----:B------:R-:W-:Y:S01]  /*8d50*/  ISETP.GE.AND P0, PT, R10, 0x8, PT ;  /* 0x000000080a00780c */ /* 0x000fe20003f06270 */
[-C--:B------:R-:W-:Y:S01]  /*8d60*/  FMUL.FTZ R68, R70, R80.reuse ;  /* 0x0000005046447220 */ /* 0x080fe20000410000 */
[----:B0-----:R-:W-:Y:S01]  /*8d70*/  MOV R78, RZ ;  /* 0x000000ff004e7202 */ /* 0x001fe20000000f00 */
[-C--:B------:R-:W-:Y:S01]  /*8d80*/  FMUL.FTZ R76, R73, R80.reuse ;  /* 0x00000050494c7220 */ /* 0x080fe20000410000 */
[----:B------:R-:W-:Y:S01]  /*8d90*/  MOV R81, 0xffffffff ;  /* 0xffffffff00517802 */ /* 0x000fe20000000f00 */
[----:B-1----:R-:W-:Y:S02]  /*8da0*/  FMUL.FTZ R74, R80, R71 ;  /* 0x00000047504a7220 */ /* 0x002fe40000410000 */
[C---:B------:R-:W-:Y:S02]  /*8db0*/  FFMA.FTZ R69, R72.reuse, R79, R68 ;  /* 0x0000004f48457223 */ /* 0x040fe40000010044 */
[----:B------:R-:W-:-:S02]  /*8dc0*/  FMUL.FTZ R68, R72, R80 ;  /* 0x0000005048447220 */ /* 0x000fc40000410000 */
[----:B------:R-:W-:Y:S02]  /*8dd0*/  FFMA.FTZ R76, R79, R71, R76 ;  /* 0x000000474f4c7223 */ /* 0x000fe4000001004c */
[----:B------:R-:W-:Y:S01]  /*8de0*/  FFMA.FTZ R73, R73, R79, -R74 ;  /* 0x0000004f49497223 */ /* 0x000fe2000001084a */
[----:B------:R-:W-:Y:S01]  /*8df0*/  FSEL R74, R80, R69, !P0 ;  /* 0x00000045504a7208 */ /* 0x000fe20004000000 */
[----:B------:R-:W-:Y:S01]  /*8e00*/  @P0 FFMA.FTZ R79, R70, R79, -R68 ;  /* 0x0000004f464f0223 */ /* 0x000fe20000010844 */
[----:B------:R-:W-:Y:S01]  /*8e10*/  MOV R68, 0x8e80 ;  /* 0x00008e8000447802 */ /* 0x000fe20000000f00 */
[----:B------:R-:W-:Y:S01]  /*8e20*/  @P0 FADD.FTZ R83, R83, R76 ;  /* 0x0000004c53530221 */ /* 0x000fe20000010000 */
[----:B------:R-:W-:Y:S01]  /*8e30*/  HFMA2.MMA R76, -RZ, RZ, 0, 9.5367431640625e-07 ;  /* 0x00000010ff4c7435 */ /* 0x000fe200000001ff */
[----:B------:R-:W-:Y:S01]  /*8e40*/  @P0 FADD.FTZ R82, R82, R73 ;  /* 0x0000004952520221 */ /* 0x000fe20000010000 */
[-C--:B------:R-:W-:Y:S02]  /*8e50*/  MOV R70, R79.reuse ;  /* 0x0000004f00467202 */ /* 0x080fe40000000f00 */
[----:B------:R-:W-:-:S02]  /*8e60*/  MOV R71, R79 ;  /* 0x0000004f00477202 */ /* 0x000fc40000000f00 */
[----:B------:R-:W-:Y:S05]  /*8e70*/  CALL.REL.NOINC `($__internal_50_$__cuda_sm70_shflsync_up) ;  /* 0x0000149000007944 */ /* 0x000fea0003c00000 */
[----:B0-----:R-:W-:Y:S01]  /*8e80*/  HFMA2.MMA R76, -RZ, RZ, 0, 9.5367431640625e-07 ;  /* 0x00000010ff4c7435 */ /* 0x001fe200000001ff */
[----:B-1----:R-:W-:-:S02]  /*8e90*/  MOV R73, R71 ;  /* 0x0000004700497202 */ /* 0x002fc40000000f00 */
[----:B------:R-:W-:Y:S02]  /*8ea0*/  MOV R71, R74 ;  /* 0x0000004a00477202 */ /* 0x000fe40000000f00 */
[----:B------:R-:W-:Y:S02]  /*8eb0*/  MOV R78, RZ ;  /* 0x000000ff004e7202 */ /* 0x000fe40000000f00 */
[----:B------:R-:W-:Y:S02]  /*8ec0*/  MOV R81, 0xffffffff ;  /* 0xffffffff00517802 */ /* 0x000fe40000000f00 */
[----:B------:R-:W-:Y:S02]  /*8ed0*/  MOV R68, 0x8ef0 ;  /* 0x00008ef000447802 */ /* 0x000fe40000000f00 */
[----:B------:R-:W-:Y:S05]  /*8ee0*/  CALL.REL.NOINC `($__internal_50_$__cuda_sm70_shflsync_up) ;  /* 0x0000142000007944 */ /* 0x000fea0003c00000 */
[----:B0-----:R-:W-:Y:S01]  /*8ef0*/  HFMA2.MMA R76, -RZ, RZ, 0, 9.5367431640625e-07 ;  /* 0x00000010ff4c7435 */ /* 0x001fe200000001ff */
[----:B-1----:R-:W-:Y:S02]  /*8f00*/  MOV R75, R71 ;  /* 0x00000047004b7202 */ /* 0x002fe40000000f00 */
[----:B------:R-:W-:Y:S02]  /*8f10*/  MOV R71, R82 ;  /* 0x0000005200477202 */ /* 0x000fe40000000f00 */
[----:B------:R-:W-:-:S02]  /*8f20*/  MOV R78, RZ ;  /* 0x000000ff004e7202 */ /* 0x000fc40000000f00 */
[----:B------:R-:W-:Y:S02]  /*8f30*/  MOV R81, 0xffffffff ;  /* 0xffffffff00517802 */ /* 0x000fe40000000f00 */
[----:B------:R-:W-:Y:S02]  /*8f40*/  MOV R68, 0x8f60 ;  /* 0x00008f6000447802 */ /* 0x000fe40000000f00 */
[----:B------:R-:W-:Y:S05]  /*8f50*/  CALL.REL.NOINC `($__internal_50_$__cuda_sm70_shflsync_up) ;  /* 0x000013b000007944 */ /* 0x000fea0003c00000 */
[----:B0-----:R-:W-:Y:S01]  /*8f60*/  HFMA2.MMA R76, -RZ, RZ, 0, 9.5367431640625e-07 ;  /* 0x00000010ff4c7435 */ /* 0x001fe200000001ff */
[----:B-1----:R-:W-:Y:S02]  /*8f70*/  MOV R77, R71 ;  /* 0x00000047004d7202 */ /* 0x002fe40000000f00 */
[----:B------:R-:W-:Y:S02]  /*8f80*/  MOV R71, R83 ;  /* 0x0000005300477202 */ /* 0x000fe40000000f00 */
[----:B------:R-:W-:Y:S02]  /*8f90*/  MOV R78, RZ ;  /* 0x000000ff004e7202 */ /* 0x000fe40000000f00 */
[----:B------:R-:W-:Y:S02]  /*8fa0*/  MOV R81, 0xffffffff ;  /* 0xffffffff00517802 */ /* 0x000fe40000000f00 */
[----:B------:R-:W-:-:S02]  /*8fb0*/  MOV R68, 0x8fd0 ;  /* 0x00008fd000447802 */ /* 0x000fc40000000f00 */
[----:B------:R-:W-:Y:S05]  /*8fc0*/  CALL.REL.NOINC `($__internal_50_$__cuda_sm70_shflsync_up) ;  /* 0x0000134000007944 */ /* 0x000fea0003c00000 */
[----:B01----:R-:W-:Y:S05]  /*8fd0*/  BRA `(.L_x_2119) ;  /* 0xffffa09000007947 */ /* 0x003fea000383ffff */
.L_x_2084:
[----:B------:R-:W-:Y:S01]  /*8fe0*/  HFMA2.MMA R76, -RZ, RZ, 0, 5.9604644775390625e-08 ;  /* 0x00000001ff4c7435 */ /* 0x000fe200000001ff */
[----:B-1----:R-:W-:-:S02]  /*8ff0*/  MOV R71, R80 ;  /* 0x0000005000477202 */ /* 0x002fc40000000f00 */
[----:B------:R-:W-:Y:S02]  /*9000*/  MOV R78, RZ ;  /* 0x000000ff004e7202 */ /* 0x000fe40000000f00 */
[----:B------:R-:W-:Y:S02]  /*9010*/  MOV R81, 0xffffffff ;  /* 0xffffffff00517802 */ /* 0x000fe40000000f00 */
[----:B------:R-:W-:Y:S02]  /*9020*/  MOV R68, 0x9040 ;  /* 0x0000904000447802 */ /* 0x000fe40000000f00 */
[----:B0----5:R-:W-:Y:S05]  /*9030*/  CALL.REL.NOINC `($__internal_50_$__cuda_sm70_shflsync_up) ;  /* 0x000012d000007944 */ /* 0x021fea0003c00000 */
[----:B0-----:R-:W-:Y:S01]  /*9040*/  HFMA2.MMA R76, -RZ, RZ, 0, 5.9604644775390625e-08 ;  /* 0x00000001ff4c7435 */ /* 0x001fe200000001ff */
[----:B-1----:R-:W-:Y:S02]  /*9050*/  MOV R72, R71 ;  /* 0x0000004700487202 */ /* 0x002fe40000000f00 */
[----:B------:R-:W-:Y:S02]  /*9060*/  MOV R71, R77 ;  /* 0x0000004d00477202 */ /* 0x000fe40000000f00 */
[----:B------:R-:W-:Y:S02]  /*9070*/  MOV R78, RZ ;  /* 0x000000ff004e7202 */ /* 0x000fe40000000f00 */
[----:B------:R-:W-:-:S02]  /*9080*/  MOV R81, 0xffffffff ;  /* 0xffffffff00517802 */ /* 0x000fc40000000f00 */
[----:B------:R-:W-:Y:S02]  /*9090*/  MOV R68, 0x90b0 ;  /* 0x000090b000447802 */ /* 0x000fe40000000f00 */
[----:B------:R-:W-:Y:S05]  /*90a0*/  CALL.REL.NOINC `($__internal_50_$__cuda_sm70_shflsync_up) ;  /* 0x0000126000007944 */ /* 0x000fea0003c00000 */
[----:B0-----:R-:W-:Y:S01]  /*90b0*/  HFMA2.MMA R76, -RZ, RZ, 0, 5.9604644775390625e-08 ;  /* 0x00000001ff4c7435 */ /* 0x001fe200000001ff */
[----:B-1----:R-:W-:Y:S02]  /*90c0*/  MOV R73, R71 ;  /* 0x0000004700497202 */ /* 0x002fe40000000f00 */
[----:B------:R-:W-:Y:S02]  /*90d0*/  MOV R71, R82 ;  /* 0x0000005200477202 */ /* 0x000fe40000000f00 */
[----:B------:R-:W-:Y:S02]  /*90e0*/  MOV R78, RZ ;  /* 0x000000ff004e7202 */ /* 0x000fe40000000f00 */
[----:B------:R-:W-:Y:S02]  /*90f0*/  MOV R81, 0xffffffff ;  /* 0xffffffff00517802 */ /* 0x000fe40000000f00 */
[----:B------:R-:W-:Y:S02]  /*9100*/  MOV R68, 0x9120 ;  /* 0x0000912000447802 */ /* 0x000fe40000000f00 */
[----:B------:R-:W-:Y:S05]  /*9110*/  CALL.REL.NOINC `($__internal_50_$__cuda_sm70_shflsync_up) ;  /* 0x000011f000007944 */ /* 0x000fea0003c00000 */
[----:B0-----:R-:W-:Y:S01]  /*9120*/  HFMA2.MMA R76, -RZ, RZ, 0, 5.9604644775390625e-08 ;  /* 0x00000001ff4c7435 */ /* 0x001fe200000001ff */
[----:B-1----:R-:W-:-:S02]  /*9130*/  MOV R74, R71 ;  /* 0x00000047004a7202 */ /* 0x002fc40000000f00 */
[----:B------:R-:W-:Y:S02]  /*9140*/  MOV R71, R83 ;  /* 0x0000005300477202 */ /* 0x000fe40000000f00 */
[----:B------:R-:W-:Y:S02]  /*9150*/  MOV R78, RZ ;  /* 0x000000ff004e7202 */ /* 0x000fe40000000f00 */
[----:B------:R-:W-:Y:S02]  /*9160*/  MOV R81, 0xffffffff ;  /* 0xffffffff00517802 */ /* 0x000fe40000000f00 */
[----:B------:R-:W-:Y:S02]  /*9170*/  MOV R68, 0x9190 ;  /* 0x0000919000447802 */ /* 0x000fe40000000f00 */
[----:B------:R-:W-:Y:S05]  /*9180*/  CALL.REL.NOINC `($__internal_50_$__cuda_sm70_shflsync_up) ;  /* 0x0000118000007944 */ /* 0x000fea0003c00000 */
[----:B------:R-:W-:Y:S01]  /*9190*/  MOV R80, R72 ;  /* 0x0000004800507202 */ /* 0x000fe20000000f00 */
[----:B------:R-:W-:Y:S01]  /*91a0*/  HFMA2.MMA R72, -RZ, RZ, 0, 0 ;  /* 0x00000000ff487435 */ /* 0x000fe200000001ff */
[----:B0-----:R-:W-:Y:S02]  /*91b0*/  MOV R81, R73 ;  /* 0x0000004900517202 */ /* 0x001fe40000000f00 */
[----:B-1----:R-:W-:-:S02]  /*91c0*/  MOV R83, R71 ;  /* 0x0000004700537202 */ /* 0x002fc40000000f00 */
[----:B------:R-:W-:Y:S02]  /*91d0*/  MOV R70, R64 ;  /* 0x0000004000467202 */ /* 0x000fe40000000f00 */
[----:B------:R-:W-:Y:S02]  /*91e0*/  MOV R82, R74 ;  /* 0x0000004a00527202 */ /* 0x000fe40000000f00 */
[----:B------:R-:W-:Y:S02]  /*91f0*/  MOV R73, 0x1f ;  /* 0x0000001f00497802 */ /* 0x000fe40000000f00 */
[----:B------:R-:W-:Y:S02]  /*9200*/  MOV R71, 0xffffffff ;  /* 0xffffffff00477802 */ /* 0x000fe40000000f00 */
[----:B------:R-:W-:Y:S02]  /*9210*/  MOV R68, 0x9230 ;  /* 0x0000923000447802 */ /* 0x000fe40000000f00 */
[----:B------:R-:W-:Y:S05]  /*9220*/  CALL.REL.NOINC `($__internal_49_$__cuda_sm70_shflsync_idx_p) ;  /* 0x000010a000007944 */ /* 0x000fea0003c00000 */
[----:B0-----:R-:W-:Y:S01]  /*9230*/  HFMA2.MMA R72, -RZ, RZ, 0, 0 ;  /* 0x00000000ff487435 */ /* 0x001fe200000001ff */
[----:B-1----:R-:W-:Y:S02]  /*9240*/  MOV R195, R71 ;  /* 0x0000004700c37202 */ /* 0x002fe40000000f00 */
[----:B------:R-:W-:-:S02]  /*9250*/  MOV R70, R65 ;  /* 0x0000004100467202 */ /* 0x000fc40000000f00 */
[----:B------:R-:W-:Y:S02]  /*9260*/  MOV R73, 0x1f ;  /* 0x0000001f00497802 */ /* 0x000fe40000000f00 */
[----:B------:R-:W-:Y:S02]  /*9270*/  MOV R71, 0xffffffff ;  /* 0xffffffff00477802 */ /* 0x000fe40000000f00 */
[----:B------:R-:W-:Y:S02]  /*9280*/  MOV R68, 0x92a0 ;  /* 0x000092a000447802 */ /* 0x000fe40000000f00 */
[----:B------:R-:W-:Y:S05]  /*9290*/  CALL.REL.NOINC `($__internal_49_$__cuda_sm70_shflsync_idx_p) ;  /* 0x0000103000007944 */ /* 0x000fea0003c00000 */
[----:B0-----:R-:W-:Y:S01]  /*92a0*/  HFMA2.MMA R72, -RZ, RZ, 0, 0 ;  /* 0x00000000ff487435 */ /* 0x001fe200000001ff */
[----:B-1----:R-:W-:Y:S02]  /*92b0*/  MOV R196, R71 ;  /* 0x0000004700c47202 */ /* 0x002fe40000000f00 */
[----:B------:R-:W-:Y:S02]  /*92c0*/  MOV R70, R66 ;  /* 0x0000004200467202 */ /* 0x000fe40000000f00 */
[----:B------:R-:W-:Y:S02]  /*92d0*/  MOV R73, 0x1f ;  /* 0x0000001f00497802 */ /* 0x000fe40000000f00 */
[----:B------:R-:W-:-:S02]  /*92e0*/  MOV R71, 0xffffffff ;  /* 0xffffffff00477802 */ /* 0x000fc40000000f00 */
[----:B------:R-:W-:Y:S02]  /*92f0*/  MOV R68, 0x9310 ;  /* 0x0000931000447802 */ /* 0x000fe40000000f00 */
[----:B------:R-:W-:Y:S05]  /*9300*/  CALL.REL.NOINC `($__internal_49_$__cuda_sm70_shflsync_idx_p) ;  /* 0x00000fc000007944 */ /* 0x000fea0003c00000 */
[----:B0-----:R-:W-:Y:S01]  /*9310*/  HFMA2.MMA R72, -RZ, RZ, 0, 0 ;  /* 0x00000000ff487435 */ /* 0x001fe200000001ff */
[----:B-1----:R-:W-:Y:S02]  /*9320*/  MOV R74, R71 ;  /* 0x00000047004a7202 */ /* 0x002fe40000000f00 */
[----:B------:R-:W-:Y:S02]  /*9330*/  MOV R70, R67 ;  /* 0x0000004300467202 */ /* 0x000fe40000000f00 */
[----:B------:R-:W-:Y:S02]  /*9340*/  MOV R73, 0x1f ;  /* 0x0000001f00497802 */ /* 0x000fe40000000f00 */
[----:B------:R-:W-:Y:S02]  /*9350*/  MOV R71, 0xffffffff ;  /* 0xffffffff00477802 */ /* 0x000fe40000000f00 */
[----:B------:R-:W-:Y:S02]  /*9360*/  MOV R68, 0x9380 ;  /* 0x0000938000447802 */ /* 0x000fe40000000f00 */
[----:B------:R-:W-:Y:S05]  /*9370*/  CALL.REL.NOINC `($__internal_49_$__cuda_sm70_shflsync_idx_p) ;  /* 0x00000f5000007944 */ /* 0x000fea0003c00000 */
[----:B-1----:R-:W-:Y:S01]  /*9380*/  MOV R75, R71 ;  /* 0x00000047004b7202 */ /* 0x002fe20000000f00 */
[----:B0-----:R-:W-:Y:S05]  /*9390*/  BRA `(.L_x_2120) ;  /* 0xffff9ff000007947 */ /* 0x001fea000383ffff */
.L_x_2087:
[----:B------:R-:W-:Y:S01]  /*93a0*/  HFMA2.MMA R86, -RZ, RZ, 0, 5.9604644775390625e-08 ;  /* 0x00000001ff567435 */ /* 0x000fe200000001ff */
[----:B------:R-:W-:-:S02]  /*93b0*/  MOV R73, R76 ;  /* 0x0000004c00497202 */ /* 0x000fc40000000f00 */
[----:B------:R-:W-:Y:S02]  /*93c0*/  MOV R79, 0x1f ;  /* 0x0000001f004f7802 */ /* 0x000fe40000000f00 */
[----:B------:R-:W-:Y:S02]  /*93d0*/  MOV R80, 0xffffffff ;  /* 0xffffffff00507802 */ /* 0x000fe40000000f00 */
[----:B------:R-:W-:Y:S02]  /*93e0*/  MOV R68, 0x9400 ;  /* 0x0000940000447802 */ /* 0x000fe40000000f00 */
[----:B------:R-:W-:Y:S05]  /*93f0*/  CALL.REL.NOINC `($__internal_48_$__cuda_sm70_shflsync_down) ;  /* 0x00000e9000007944 */ /* 0x000fea0003c00000 */
[----:B-1----:R-:W-:Y:S01]  /*9400*/  MOV R70, R86 ;  /* 0x0000005600467202 */ /* 0x002fe20000000f00 */
[----:B0-----:R-:W-:Y:S05]  /*9410*/  BRA `(.L_x_2121) ;  /* 0xffffb54000007947 */ /* 0x001fea000383ffff */
.L_x_2088:
[----:B------:R-:W-:Y:S01]  /*9420*/  HFMA2.MMA R86, -RZ, RZ, 0, 5.9604644775390625e-08 ;  /* 0x00000001ff567435 */ /* 0x000fe200000001ff */
[----:B------:R-:W-:Y:S02]  /*9430*/  MOV R73, R77 ;  /* 0x0000004d00497202 */ /* 0x000fe40000000f00 */
[----:B------:R-:W-:Y:S02]  /*9440*/  MOV R79, 0x1f ;  /* 0x0000001f004f7802 */ /* 0x000fe40000000f00 */
[----:B------:R-:W-:-:S02]  /*9450*/  MOV R80, 0xffffffff ;  /* 0xffffffff00507802 */ /* 0x000fc40000000f00 */
[----:B------:R-:W-:Y:S02]  /*9460*/  MOV R68, 0x9480 ;  /* 0x0000948000447802 */ /* 0x000fe40000000f00 */
[----:B01----:R-:W-:Y:S05]  /*9470*/  CALL.REL.NOINC `($__internal_48_$__cuda_sm70_shflsync_down) ;  /* 0x00000e1000007944 */ /* 0x003fea0003c00000 */
[----:B-1----:R-:W-:Y:S01]  /*9480*/  MOV R71, R86 ;  /* 0x0000005600477202 */ /* 0x002fe20000000f00 */
[----:B------:R-:W-:Y:S01]  /*9490*/  HFMA2.MMA R86, -RZ, RZ, 0, 5.9604644775390625e-08 ;  /* 0x00000001ff567435 */ /* 0x000fe200000001ff */
[----:B0-----:R-:W-:Y:S02]  /*94a0*/  MOV R73, R75 ;  /* 0x0000004b00497202 */ /* 0x001fe40000000f00 */
[----:B------:R-:W-:Y:S02]  /*94b0*/  MOV R79, 0x1f ;  /* 0x0000001f004f7802 */ /* 0x000fe40000000f00 */
[----:B------:R-:W-:Y:S02]  /*94c0*/  MOV R80, 0xffffffff ;  /* 0xffffffff00507802 */ /* 0x000fe40000000f00 */
[----:B------:R-:W-:Y:S02]  /*94d0*/  MOV R68, 0x94f0 ;  /* 0x000094f000447802 */ /* 0x000fe40000000f00 */
[----:B------:R-:W-:Y:S05]  /*94e0*/  CALL.REL.NOINC `($__internal_48_$__cuda_sm70_shflsync_down) ;  /* 0x00000da000007944 */ /* 0x000fea0003c00000 */
[----:B-1----:R-:W-:Y:S01]  /*94f0*/  MOV R72, R86 ;  /* 0x0000005600487202 */ /* 0x002fe20000000f00 */
[----:B------:R-:W-:Y:S01]  /*9500*/  HFMA2.MMA R86, -RZ, RZ, 0, 5.9604644775390625e-08 ;  /* 0x00000001ff567435 */ /* 0x000fe200000001ff */
[----:B0-----:R-:W-:-:S02]  /*9510*/  MOV R73, R74 ;  /* 0x0000004a00497202 */ /* 0x001fc40000000f00 */
[----:B------:R-:W-:Y:S02]  /*9520*/  MOV R79, 0x1f ;  /* 0x0000001f004f7802 */ /* 0x000fe40000000f00 */
[----:B------:R-:W-:Y:S02]  /*9530*/  MOV R80, 0xffffffff ;  /* 0xffffffff00507802 */ /* 0x000fe40000000f00 */
[----:B------:R-:W-:Y:S02]  /*9540*/  MOV R68, 0x9560 ;  /* 0x0000956000447802 */ /* 0x000fe40000000f00 */
[----:B------:R-:W-:Y:S05]  /*9550*/  CALL.REL.NOINC `($__internal_48_$__cuda_sm70_shflsync_down) ;  /* 0x00000d3000007944 */ /* 0x000fea0003c00000 */
[----:B-1----:R-:W-:Y:S01]  /*9560*/  MOV R68, R86 ;  /* 0x0000005600447202 */ /* 0x002fe20000000f00 */
[----:B0-----:R-:W-:Y:S05]  /*9570*/  BRA `(.L_x_2122) ;  /* 0xffffb42000007947 */ /* 0x001fea000383ffff */
.L_x_2091:
[----:B------:R-:W-:Y:S01]  /*9580*/  HFMA2.MMA R86, -RZ, RZ, 0, 1.1920928955078125e-07 ;  /* 0x00000002ff567435 */ /* 0x000fe200000001ff */
[----:B------:R-:W-:Y:S02]  /*9590*/  MOV R73, R76 ;  /* 0x0000004c00497202 */ /* 0x000fe40000000f00 */
[----:B------:R-:W-:Y:S02]  /*95a0*/  MOV R79, 0x1f ;  /* 0x0000001f004f7802 */ /* 0x000fe40000000f00 */
[----:B------:R-:W-:-:S02]  /*95b0*/  MOV R80, 0xffffffff ;  /* 0xffffffff00507802 */ /* 0x000fc40000000f00 */
[----:B0-----:R-:W-:Y:S02]  /*95c0*/  MOV R68, 0x95e0 ;  /* 0x000095e000447802 */ /* 0x001fe40000000f00 */
[----:B-1234-:R-:W-:Y:S05]  /*95d0*/  CALL.REL.NOINC `($__internal_48_$__cuda_sm70_shflsync_down) ;  /* 0x00000cb000007944 */ /* 0x01efea0003c00000 */
[----:B-1----:R-:W-:Y:S01]  /*95e0*/  MOV R70, R86 ;  /* 0x0000005600467202 */ /* 0x002fe20000000f00 */
[----:B------:R-:W-:Y:S01]  /*95f0*/  HFMA2.MMA R86, -RZ, RZ, 0, 1.1920928955078125e-07 ;  /* 0x00000002ff567435 */ /* 0x000fe200000001ff */
[----:B0-----:R-:W-:Y:S02]  /*9600*/  MOV R73, R77 ;  /* 0x0000004d00497202 */ /* 0x001fe40000000f00 */
[----:B------:R-:W-:Y:S02]  /*9610*/  MOV R79, 0x1f ;  /* 0x0000001f004f7802 */ /* 0x000fe40000000f00 */
[----:B------:R-:W-:Y:S02]  /*9620*/  MOV R80, 0xffffffff ;  /* 0xffffffff00507802 */ /* 0x000fe40000000f00 */
[----:B------:R-:W-:Y:S02]  /*9630*/  MOV R68, 0x9650 ;  /* 0x0000965000447802 */ /* 0x000fe40000000f00 */
[----:B------:R-:W-:Y:S05]  /*9640*/  CALL.REL.NOINC `($__internal_48_$__cuda_sm70_shflsync_down) ;  /* 0x00000c4000007944 */ /* 0x000fea0003c00000 */
[----:B-1----:R-:W-:Y:S01]  /*9650*/  MOV R71, R86 ;  /* 0x0000005600477202 */ /* 0x002fe20000000f00 */
[----:B------:R-:W-:Y:S01]  /*9660*/  HFMA2.MMA R86, -RZ, RZ, 0, 1.1920928955078125e-07 ;  /* 0x00000002ff567435 */ /* 0x000fe200000001ff */
[----:B0-----:R-:W-:-:S02]  /*9670*/  MOV R73, R75 ;  /* 0x0000004b00497202 */ /* 0x001fc40000000f00 */
[----:B------:R-:W-:Y:S02]  /*9680*/  MOV R79, 0x1f ;  /* 0x0000001f004f7802 */ /* 0x000fe40000000f00 */
[----:B------:R-:W-:Y:S02]  /*9690*/  MOV R80, 0xffffffff ;  /* 0xffffffff00507802 */ /* 0x000fe40000000f00 */
[----:B------:R-:W-:Y:S02]  /*96a0*/  MOV R68, 0x96c0 ;  /* 0x000096c000447802 */ /* 0x000fe40000000f00 */
[----:B------:R-:W-:Y:S05]  /*96b0*/  CALL.REL.NOINC `($__internal_48_$__cuda_sm70_shflsync_down) ;  /* 0x00000bd000007944 */ /* 0x000fea0003c00000 */
[----:B-1----:R-:W-:Y:S01]  /*96c0*/  MOV R72, R86 ;  /* 0x0000005600487202 */ /* 0x002fe20000000f00 */
[----:B------:R-:W-:Y:S01]  /*96d0*/  HFMA2.MMA R86, -RZ, RZ, 0, 1.1920928955078125e-07 ;  /* 0x00000002ff567435 */ /* 0x000fe200000001ff */
[----:B0-----:R-:W-:Y:S02]  /*96e0*/  MOV R73, R74 ;  /* 0x0000004a00497202 */ /* 0x001fe40000000f00 */
[----:B------:R-:W-:Y:S02]  /*96f0*/  MOV R79, 0x1f ;  /* 0x0000001f004f7802 */ /* 0x000fe40000000f00 */
[----:B------:R-:W-:-:S02]  /*9700*/  MOV R80, 0xffffffff ;  /* 0xffffffff00507802 */ /* 0x000fc40000000f00 */
[----:B------:R-:W-:Y:S02]  /*9710*/  MOV R68, 0x9730 ;  /* 0x0000973000447802 */ /* 0x000fe40000000f00 */
[----:B------:R-:W-:Y:S05]  /*9720*/  CALL.REL.NOINC `($__internal_48_$__cuda_sm70_shflsync_down) ;  /* 0x00000b6000007944 */ /* 0x000fea0003c00000 */
[----:B-1----:R-:W-:Y:S01]  /*9730*/  MOV R68, R86 ;  /* 0x0000005600447202 */ /* 0x002fe20000000f00 */
[----:B0-----:R-:W-:Y:S05]  /*9740*/  BRA `(.L_x_2123) ;  /* 0xffffb3a000007947 */ /* 0x001fea000383ffff */
.L_x_2094:
[----:B------:R-:W-:Y:S01]  /*9750*/  HFMA2.MMA R86, -RZ, RZ, 0, 2.384185791015625e-07 ;  /* 0x00000004ff567435 */ /* 0x000fe200000001ff */
[----:B------:R-:W-:Y:S02]  /*9760*/  MOV R73, R76 ;  /* 0x0000004c00497202 */ /* 0x000fe40000000f00 */
[----:B------:R-:W-:Y:S02]  /*9770*/  MOV R79, 0x1f ;  /* 0x0000001f004f7802 */ /* 0x000fe40000000f00 */
[----:B------:R-:W-:Y:S02]  /*9780*/  MOV R80, 0xffffffff ;  /* 0xffffffff00507802 */ /* 0x000fe40000000f00 */
[----:B0-----:R-:W-:Y:S02]  /*9790*/  MOV R68, 0x97b0 ;  /* 0x000097b000447802 */ /* 0x001fe40000000f00 */
[----:B-1234-:R-:W-:Y:S05]  /*97a0*/  CALL.REL.NOINC `($__internal_48_$__cuda_sm70_shflsync_down) ;  /* 0x00000ae000007944 */ /* 0x01efea0003c00000 */
[----:B-1----:R-:W-:Y:S01]  /*97b0*/  MOV R70, R86 ;  /* 0x0000005600467202 */ /* 0x002fe20000000f00 */
[----:B0-----:R-:W-:Y:S05]  /*97c0*/  BRA `(.L_x_2124) ;  /* 0xffffb44000007947 */ /* 0x001fea000383ffff */
.L_x_2095:
[----:B------:R-:W-:Y:S01]  /*97d0*/  HFMA2.MMA R86, -RZ, RZ, 0, 2.384185791015625e-07 ;  /* 0x00000004ff567435 */ /* 0x000fe200000001ff */
[----:B------:R-:W-:-:S02]  /*97e0*/  MOV R73, R77 ;  /* 0x0000004d00497202 */ /* 0x000fc40000000f00 */
[----:B------:R-:W-:Y:S02]  /*97f0*/  MOV R79, 0x1f ;  /* 0x0000001f004f7802 */ /* 0x000fe40000000f00 */
[----:B------:R-:W-:Y:S02]  /*9800*/  MOV R80, 0xffffffff ;  /* 0xffffffff00507802 */ /* 0x000fe40000000f00 */
[----:B0-----:R-:W-:Y:S02]  /*9810*/  MOV R68, 0x9830 ;  /* 0x0000983000447802 */ /* 0x001fe40000000f00 */
[----:B-1234-:R-:W-:Y:S05]  /*9820*/  CALL.REL.NOINC `($__internal_48_$__cuda_sm70_shflsync_down) ;  /* 0x00000a6000007944 */ /* 0x01efea0003c00000 */
[----:B-1----:R-:W-:Y:S01]  /*9830*/  MOV R71, R86 ;  /* 0x0000005600477202 */ /* 0x002fe20000000f00 */
[----:B------:R-:W-:Y:S01]  /*9840*/  HFMA2.MMA R86, -RZ, RZ, 0, 2.384185791015625e-07 ;  /* 0x00000004ff567435 */ /* 0x000fe200000001ff */
[----:B0-----:R-:W-:Y:S02]  /*9850*/  MOV R73, R75 ;  /* 0x0000004b00497202 */ /* 0x001fe40000000f00 */
[----:B------:R-:W-:Y:S02]  /*9860*/  MOV R79, 0x1f ;  /* 0x0000001f004f7802 */ /* 0x000fe40000000f00 */
[----:B------:R-:W-:-:S02]  /*9870*/  MOV R80, 0xffffffff ;  /* 0xffffffff00507802 */ /* 0x000fc40000000f00 */
[----:B------:R-:W-:Y:S02]  /*9880*/  MOV R68, 0x98a0 ;  /* 0x000098a000447802 */ /* 0x000fe40000000f00 */
[----:B------:R-:W-:Y:S05]  /*9890*/  CALL.REL.NOINC `($__internal_48_$__cuda_sm70_shflsync_down) ;  /* 0x000009f000007944 */ /* 0x000fea0003c00000 */
[----:B-1----:R-:W-:Y:S01]  /*98a0*/  MOV R72, R86 ;  /* 0x0000005600487202 */ /* 0x002fe20000000f00 */
[----:B------:R-:W-:Y:S01]  /*98b0*/  HFMA2.MMA R86, -RZ, RZ, 0, 2.384185791015625e-07 ;  /* 0x00000004ff567435 */ /* 0x000fe200000001ff */
[----:B0-----:R-:W-:Y:S02]  /*98c0*/  MOV R73, R74 ;  /* 0x0000004a00497202 */ /* 0x001fe40000000f00 */
[----:B------:R-:W-:Y:S02]  /*98d0*/  MOV R79, 0x1f ;  /* 0x0000001f004f7802 */ /* 0x000fe40000000f00 */
[----:B------:R-:W-:Y:S02]  /*98e0*/  MOV R80, 0xffffffff ;  /* 0xffffffff00507802 */ /* 0x000fe40000000f00 */
[----:B------:R-:W-:Y:S02]  /*98f0*/  MOV R68, 0x9910 ;  /* 0x0000991000447802 */ /* 0x000fe40000000f00 */
[----:B------:R-:W-:Y:S05]  /*9900*/  CALL.REL.NOINC `($__internal_48_$__cuda_sm70_shflsync_down) ;  /* 0x0000098000007944 */ /* 0x000fea0003c00000 */
[----:B-1----:R-:W-:Y:S01]  /*9910*/  MOV R68, R86 ;  /* 0x0000005600447202 */ /* 0x002fe20000000f00 */
[----:B0-----:R-:W-:Y:S05]  /*9920*/  BRA `(.L_x_2125) ;  /* 0xffffb32000007947 */ /* 0x001fea000383ffff */
.L_x_2098:
[----:B------:R-:W-:Y:S01]  /*9930*/  HFMA2.MMA R86, -RZ, RZ, 0, 4.76837158203125e-07 ;  /* 0x00000008ff567435 */ /* 0x000fe200000001ff */
[----:B------:R-:W-:-:S02]  /*9940*/  MOV R73, R76 ;  /* 0x0000004c00497202 */ /* 0x000fc40000000f00 */
[----:B------:R-:W-:Y:S02]  /*9950*/  MOV R79, 0x1f ;  /* 0x0000001f004f7802 */ /* 0x000fe40000000f00 */
[----:B------:R-:W-:Y:S02]  /*9960*/  MOV R80, 0xffffffff ;  /* 0xffffffff00507802 */ /* 0x000fe40000000f00 */
[----:B0-----:R-:W-:Y:S02]  /*9970*/  MOV R68, 0x9990 ;  /* 0x0000999000447802 */ /* 0x001fe40000000f00 */
[----:B-1234-:R-:W-:Y:S05]  /*9980*/  CALL.REL.NOINC `($__internal_48_$__cuda_sm70_shflsync_down) ;  /* 0x0000090000007944 */ /* 0x01efea0003c00000 */
[----:B-1----:R-:W-:Y:S01]  /*9990*/  MOV R70, R86 ;  /* 0x0000005600467202 */ /* 0x002fe20000000f00 */
[----:B------:R-:W-:Y:S01]  /*99a0*/  HFMA2.MMA R86, -RZ, RZ, 0, 4.76837158203125e-07 ;  /* 0x00000008ff567435 */ /* 0x000fe200000001ff */
[----:B0-----:R-:W-:Y:S02]  /*99b0*/  MOV R73, R77 ;  /* 0x0000004d00497202 */ /* 0x001fe40000000f00 */
[----:B------:R-:W-:Y:S02]  /*99c0*/  MOV R79, 0x1f ;  /* 0x0000001f004f7802 */ /* 0x000fe40000000f00 */
[----:B------:R-:W-:-:S02]  /*99d0*/  MOV R80, 0xffffffff ;  /* 0xffffffff00507802 */ /* 0x000fc40000000f00 */
[----:B------:R-:W-:Y:S02]  /*99e0*/  MOV R68, 0x9a00 ;  /* 0x00009a0000447802 */ /* 0x000fe40000000f00 */
[----:B------:R-:W-:Y:S05]  /*99f0*/  CALL.REL.NOINC `($__internal_48_$__cuda_sm70_shflsync_down) ;  /* 0x0000089000007944 */ /* 0x000fea0003c00000 */
[----:B-1----:R-:W-:Y:S01]  /*9a00*/  MOV R71, R86 ;  /* 0x0000005600477202 */ /* 0x002fe20000000f00 */
[----:B------:R-:W-:Y:S01]  /*9a10*/  HFMA2.MMA R86, -RZ, RZ, 0, 4.76837158203125e-07 ;  /* 0x00000008ff567435 */ /* 0x000fe200000001ff */
[----:B0-----:R-:W-:Y:S02]  /*9a20*/  MOV R73, R75 ;  /* 0x0000004b00497202 */ /* 0x001fe40000000f00 */
[----:B------:R-:W-:Y:S02]  /*9a30*/  MOV R79, 0x1f ;  /* 0x0000001f004f7802 */ /* 0x000fe40000000f00 */
[----:B------:R-:W-:Y:S02]  /*9a40*/  MOV R80, 0xffffffff ;  /* 0xffffffff00507802 */ /* 0x000fe40000000f00 */
[----:B------:R-:W-:Y:S02]  /*9a50*/  MOV R68, 0x9a70 ;  /* 0x00009a7000447802 */ /* 0x000fe40000000f00 */
[----:B------:R-:W-:Y:S05]  /*9a60*/  CALL.REL.NOINC `($__internal_48_$__cuda_sm70_shflsync_down) ;  /* 0x0000082000007944 */ /* 0x000fea0003c00000 */
[----:B-1----:R-:W-:Y:S01]  /*9a70*/  MOV R72, R86 ;  /* 0x0000005600487202 */ /* 0x002fe20000000f00 */
[----:B------:R-:W-:Y:S01]  /*9a80*/  HFMA2.MMA R86, -RZ, RZ, 0, 4.76837158203125e-07 ;  /* 0x00000008ff567435 */ /* 0x000fe200000001ff */
[----:B0-----:R-:W-:-:S02]  /*9a90*/  MOV R73, R74 ;  /* 0x0000004a00497202 */ /* 0x001fc40000000f00 */
[----:B------:R-:W-:Y:S02]  /*9aa0*/  MOV R79, 0x1f ;  /* 0x0000001f004f7802 */ /* 0x000fe40000000f00 */
[----:B------:R-:W-:Y:S02]  /*9ab0*/  MOV R80, 0xffffffff ;  /* 0xffffffff00507802 */ /* 0x000fe40000000f00 */
[----:B------:R-:W-:Y:S02]  /*9ac0*/  MOV R68, 0x9ae0 ;  /* 0x00009ae000447802 */ /* 0x000fe40000000f00 */
[----:B------:R-:W-:Y:S05]  /*9ad0*/  CALL.REL.NOINC `($__internal_48_$__cuda_sm70_shflsync_down) ;  /* 0x000007b000007944 */ /* 0x000fea0003c00000 */
[----:B-1----:R-:W-:Y:S01]  /*9ae0*/  MOV R68, R86 ;  /* 0x0000005600447202 */ /* 0x002fe20000000f00 */
[----:B0-----:R-:W-:Y:S05]  /*9af0*/  BRA `(.L_x_2126) ;  /* 0xffffb2a000007947 */ /* 0x001fea000383ffff */
.L_x_2101:
[----:B------:R-:W-:Y:S01]  /*9b00*/  HFMA2.MMA R86, -RZ, RZ, 0, 9.5367431640625e-07 ;  /* 0x00000010ff567435 */ /* 0x000fe200000001ff */
[----:B------:R-:W-:Y:S02]  /*9b10*/  MOV R73, R76 ;  /* 0x0000004c00497202 */ /* 0x000fe40000000f00 */
[----:B------:R-:W-:Y:S02]  /*9b20*/  MOV R79, 0x1f ;  /* 0x0000001f004f7802 */ /* 0x000fe40000000f00 */
[----:B------:R-:W-:-:S02]  /*9b30*/  MOV R80, 0xffffffff ;  /* 0xffffffff00507802 */ /* 0x000fc40000000f00 */
[----:B0-----:R-:W-:Y:S02]  /*9b40*/  MOV R68, 0x9b60 ;  /* 0x00009b6000447802 */ /* 0x001fe40000000f00 */
[----:B-1234-:R-:W-:Y:S05]  /*9b50*/  CALL.REL.NOINC `($__internal_48_$__cuda_sm70_shflsync_down) ;  /* 0x0000073000007944 */ /* 0x01efea0003c00000 */
[----:B-1----:R-:W-:Y:S01]  /*9b60*/  MOV R70, R86 ;  /* 0x0000005600467202 */ /* 0x002fe20000000f00 */
[----:B0-----:R-:W-:Y:S05]  /*9b70*/  BRA `(.L_x_2127) ;  /* 0xffffb34000007947 */ /* 0x001fea000383ffff */
.L_x_2102:
[----:B------:R-:W-:Y:S01]  /*9b80*/  HFMA2.MMA R86, -RZ, RZ, 0, 9.5367431640625e-07 ;  /* 0x00000010ff567435 */ /* 0x000fe200000001ff */
[----:B------:R-:W-:Y:S02]  /*9b90*/  MOV R73, R77 ;  /* 0x0000004d00497202 */ /* 0x000fe40000000f00 */
[----:B------:R-:W-:Y:S02]  /*9ba0*/  MOV R79, 0x1f ;  /* 0x0000001f004f7802 */ /* 0x000fe40000000f00 */
[----:B------:R-:W-:Y:S02]  /*9bb0*/  MOV R80, 0xffffffff ;  /* 0xffffffff00507802 */ /* 0x000fe40000000f00 */
[----:B0-----:R-:W-:Y:S02]  /*9bc0*/  MOV R68, 0x9be0 ;  /* 0x00009be000447802 */ /* 0x001fe40000000f00 */
[----:B-1234-:R-:W-:Y:S05]  /*9bd0*/  CALL.REL.NOINC `($__internal_48_$__cuda_sm70_shflsync_down) ;  /* 0x000006b000007944 */ /* 0x01efea0003c00000 */
[----:B-1----:R-:W-:Y:S01]  /*9be0*/  MOV R71, R86 ;  /* 0x0000005600477202 */ /* 0x002fe20000000f00 */
[----:B------:R-:W-:Y:S01]  /*9bf0*/  HFMA2.MMA R86, -RZ, RZ, 0, 9.5367431640625e-07 ;  /* 0x00000010ff567435 */ /* 0x000fe200000001ff */
[----:B0-----:R-:W-:-:S02]  /*9c00*/  MOV R73, R75 ;  /* 0x0000004b00497202 */ /* 0x001fc40000000f00 */
[----:B------:R-:W-:Y:S02]  /*9c10*/  MOV R79, 0x1f ;  /* 0x0000001f004f7802 */ /* 0x000fe40000000f00 */
[----:B------:R-:W-:Y:S02]  /*9c20*/  MOV R80, 0xffffffff ;  /* 0xffffffff00507802 */ /* 0x000fe40000000f00 */
[----:B------:R-:W-:Y:S02]  /*9c30*/  MOV R68, 0x9c50 ;  /* 0x00009c5000447802 */ /* 0x000fe40000000f00 */
[----:B------:R-:W-:Y:S05]  /*9c40*/  CALL.REL.NOINC `($__internal_48_$__cuda_sm70_shflsync_down) ;  /* 0x0000064000007944 */ /* 0x000fea0003c00000 */
[----:B-1----:R-:W-:Y:S01]  /*9c50*/  MOV R72, R86 ;  /* 0x0000005600487202 */ /* 0x002fe20000000f00 */
[----:B------:R-:W-:Y:S01]  /*9c60*/  HFMA2.MMA R86, -RZ, RZ, 0, 9.5367431640625e-07 ;  /* 0x00000010ff567435 */ /* 0x000fe200000001ff */
[----:B0-----:R-:W-:Y:S02]  /*9c70*/  MOV R73, R74 ;  /* 0x0000004a00497202 */ /* 0x001fe40000000f00 */
[----:B------:R-:W-:Y:S02]  /*9c80*/  MOV R79, 0x1f ;  /* 0x0000001f004f7802 */ /* 0x000fe40000000f00 */
[----:B------:R-:W-:-:S02]  /*9c90*/  MOV R80, 0xffffffff ;  /* 0xffffffff00507802 */ /* 0x000fc40000000f00 */
[----:B------:R-:W-:Y:S02]  /*9ca0*/  MOV R68, 0x9cc0 ;  /* 0x00009cc000447802 */ /* 0x000fe40000000f00 */
[----:B------:R-:W-:Y:S05]  /*9cb0*/  CALL.REL.NOINC `($__internal_48_$__cuda_sm70_shflsync_down) ;  /* 0x000005d000007944 */ /* 0x000fea0003c00000 */
[----:B-1----:R-:W-:Y:S01]  /*9cc0*/  MOV R68, R86 ;  /* 0x0000005600447202 */ /* 0x002fe20000000f00 */
[----:B0-----:R-:W-:Y:S05]  /*9cd0*/  BRA `(.L_x_2128) ;  /* 0xffffb22000007947 */ /* 0x001fea000383ffff */
.L_x_2105:
[----:B----4-:R-:W-:Y:S01]  /*9ce0*/  HFMA2.MMA R72, -RZ, RZ, 0, 0 ;  /* 0x00000000ff487435 */ /* 0x010fe200000001ff */
[----:B-1----:R-:W-:Y:S02]  /*9cf0*/  MOV R70, R76 ;  /* 0x0000004c00467202 */ /* 0x002fe40000000f00 */
[----:B------:R-:W-:Y:S02]  /*9d00*/  MOV R73, 0x1f ;  /* 0x0000001f00497802 */ /* 0x000fe40000000f00 */
[----:B---3--:R-:W-:Y:S02]  /*9d10*/  MOV R71, 0xffffffff ;  /* 0xffffffff00477802 */ /* 0x008fe40000000f00 */
[----:B0-----:R-:W-:Y:S02]  /*9d20*/  MOV R68, 0x9d40 ;  /* 0x00009d4000447802 */ /* 0x001fe40000000f00 */
[----:B--2---:R-:W-:Y:S05]  /*9d30*/  CALL.REL.NOINC `($__internal_49_$__cuda_sm70_shflsync_idx_p) ;  /* 0x0000059000007944 */ /* 0x004fea0003c00000 */
        /* <DEDUP_REMOVED lines=21> */
[----:B------:R-:W-:Y:S01]  /*9e90*/  HFMA2.MMA R86, -RZ, RZ, 0, 5.9604644775390625e-08 ;  /* 0x00000001ff567435 */ /* 0x000fe200000001ff */
[----:B-1----:R-:W-:-:S02]  /*9ea0*/  MOV R227, R71 ;  /* 0x0000004700e37202 */ /* 0x002fc40000000f00 */
[----:B0-----:R-:W-:Y:S02]  /*9eb0*/  MOV R73, R76 ;  /* 0x0000004c00497202 */ /* 0x001fe40000000f00 */
[----:B------:R-:W-:Y:S02]  /*9ec0*/  MOV R79, 0x1f ;  /* 0x0000001f004f7802 */ /* 0x000fe40000000f00 */
[----:B------:R-:W-:Y:S02]  /*9ed0*/  MOV R80, 0xffffffff ;  /* 0xffffffff00507802 */ /* 0x000fe40000000f00 */
[----:B------:R-:W-:Y:S02]  /*9ee0*/  MOV R68, 0x9f00 ;  /* 0x00009f0000447802 */ /* 0x000fe40000000f00 */
[----:B------:R-:W-:Y:S05]  /*9ef0*/  CALL.REL.NOINC `($__internal_48_$__cuda_sm70_shflsync_down) ;  /* 0x0000039000007944 */ /* 0x000fea0003c00000 */
[----:B-1----:R-:W-:Y:S01]  /*9f00*/  MOV R85, R86 ;  /* 0x0000005600557202 */ /* 0x002fe20000000f00 */
[----:B------:R-:W-:Y:S01]  /*9f10*/  HFMA2.MMA R86, -RZ, RZ, 0, 5.9604644775390625e-08 ;  /* 0x00000001ff567435 */ /* 0x000fe200000001ff */
[----:B0-----:R-:W-:Y:S02]  /*9f20*/  MOV R73, R77 ;  /* 0x0000004d00497202 */ /* 0x001fe40000000f00 */
[----:B------:R-:W-:-:S02]  /*9f30*/  MOV R79, 0x1f ;  /* 0x0000001f004f7802 */ /* 0x000fc40000000f00 */
[----:B------:R-:W-:Y:S02]  /*9f40*/  MOV R80, 0xffffffff ;  /* 0xffffffff00507802 */ /* 0x000fe40000000f00 */
[----:B------:R-:W-:Y:S02]  /*9f50*/  MOV R68, 0x9f70 ;  /* 0x00009f7000447802 */ /* 0x000fe40000000f00 */
[----:B------:R-:W-:Y:S05]  /*9f60*/  CALL.REL.NOINC `($__internal_48_$__cuda_sm70_shflsync_down) ;  /* 0x0000032000007944 */ /* 0x000fea0003c00000 */
[----:B-1----:R-:W-:Y:S01]  /*9f70*/  MOV R87, R86 ;  /* 0x0000005600577202 */ /* 0x002fe20000000f00 */
[----:B------:R-:W-:Y:S01]  /*9f80*/  HFMA2.MMA R86, -RZ, RZ, 0, 5.9604644775390625e-08 ;  /* 0x00000001ff567435 */ /* 0x000fe200000001ff */
[----:B0-----:R-:W-:Y:S02]  /*9f90*/  MOV R73, R75 ;  /* 0x0000004b00497202 */ /* 0x001fe40000000f00 */
[----:B------:R-:W-:Y:S02]  /*9fa0*/  MOV R79, 0x1f ;  /* 0x0000001f004f7802 */ /* 0x000fe40000000f00 */
[----:B------:R-:W-:Y:S02]  /*9fb0*/  MOV R80, 0xffffffff ;  /* 0xffffffff00507802 */ /* 0x000fe40000000f00 */
[----:B------:R-:W-:-:S02]  /*9fc0*/  MOV R68, 0x9fe0 ;  /* 0x00009fe000447802 */ /* 0x000fc40000000f00 */
        /* <DEDUP_REMOVED lines=8> */
[-C--:B------:R-:W-:Y:S01]  /*a050*/  FMUL.FTZ R228, R64, R78.reuse ;  /* 0x0000004e40e47220 */ /* 0x080fe20000410000 */
[----:B------:R-:W-:Y:S01]  /*a060*/  HFMA2.MMA R72, -RZ, RZ, 0, 0 ;  /* 0x00000000ff487435 */ /* 0x000fe200000001ff */
[----:B------:R-:W-:Y:S01]  /*a070*/  FMUL.FTZ R231, R67, R78 ;  /* 0x0000004e43e77220 */ /* 0x000fe20000410000 */
[----:B------:R-:W-:Y:S01]  /*a080*/  MOV R70, R64 ;  /* 0x0000004000467202 */ /* 0x000fe20000000f00 */
[-C--:B------:R-:W-:Y:S01]  /*a090*/  FMUL.FTZ R232, R65, R78.reuse ;  /* 0x0000004e41e87220 */ /* 0x080fe20000410000 */
[----:B0-----:R-:W-:Y:S01]  /*a0a0*/  MOV R73, 0x1f ;  /* 0x0000001f00497802 */ /* 0x001fe20000000f00 */
[----:B------:R-:W-:Y:S01]  /*a0b0*/  FMUL.FTZ R78, R66, R78 ;  /* 0x0000004e424e7220 */ /* 0x000fe20000410000 */
[----:B------:R-:W-:Y:S01]  /*a0c0*/  MOV R71, 0xffffffff ;  /* 0xffffffff00477802 */ /* 0x000fe20000000f00 */
[-C--:B------:R-:W-:Y:S01]  /*a0d0*/  FMUL.FTZ R229, R64, R225.reuse ;  /* 0x000000e140e57220 */ /* 0x080fe20000410000 */
[----:B------:R-:W-:Y:S01]  /*a0e0*/  MOV R68, 0xa120 ;  /* 0x0000a12000447802 */ /* 0x000fe20000000f00 */
[----:B------:R-:W-:-:S02]  /*a0f0*/  FFMA.FTZ R231, R66, R225, -R231 ;  /* 0x000000e142e77223 */ /* 0x000fc400000108e7 */
[----:B------:R-:W-:Y:S02]  /*a100*/  FFMA.FTZ R230, R67, R225, R78 ;  /* 0x000000e143e67223 */ /* 0x000fe4000001004e */
[----:B-1----:R-:W-:Y:S05]  /*a110*/  CALL.REL.NOINC `($__internal_49_$__cuda_sm70_shflsync_idx_p) ;  /* 0x000001b000007944 */ /* 0x002fea0003c00000 */
[----:B0-----:R-:W-:Y:S01]  /*a120*/  HFMA2.MMA R72, -RZ, RZ, 0, 0 ;  /* 0x00000000ff487435 */ /* 0x001fe200000001ff */
[----:B-1----:R-:W-:Y:S02]  /*a130*/  MOV R78, R71 ;  /* 0x00000047004e7202 */ /* 0x002fe40000000f00 */
[----:B------:R-:W-:Y:S02]  /*a140*/  MOV R70, R65 ;  /* 0x0000004100467202 */ /* 0x000fe40000000f00 */
[----:B------:R-:W-:Y:S02]  /*a150*/  MOV R73, 0x1f ;  /* 0x0000001f00497802 */ /* 0x000fe40000000f00 */
[----:B------:R-:W-:Y:S02]  /*a160*/  MOV R71, 0xffffffff ;  /* 0xffffffff00477802 */ /* 0x000fe40000000f00 */
[----:B------:R-:W-:Y:S02]  /*a170*/  MOV R68, 0xa190 ;  /* 0x0000a19000447802 */ /* 0x000fe40000000f00 */
[----:B------:R-:W-:Y:S05]  /*a180*/  CALL.REL.NOINC `($__internal_49_$__cuda_sm70_shflsync_idx_p) ;  /* 0x0000014000007944 */ /* 0x000fea0003c00000 */
[----:B0-----:R-:W-:Y:S01]  /*a190*/  HFMA2.MMA R72, -RZ, RZ, 0, 0 ;  /* 0x00000000ff487435 */ /* 0x001fe200000001ff */
[----:B-1----:R-:W-:-:S02]  /*a1a0*/  MOV R77, R71 ;  /* 0x00000047004d7202 */ /* 0x002fc40000000f00 */
[----:B------:R-:W-:Y:S02]  /*a1b0*/  MOV R70, R66 ;  /* 0x0000004200467202 */ /* 0x000fe40000000f00 */
[----:B------:R-:W-:Y:S02]  /*a1c0*/  MOV R73, 0x1f ;  /* 0x0000001f00497802 */ /* 0x000fe40000000f00 */
[----:B------:R-:W-:Y:S02]  /*a1d0*/  MOV R71, 0xffffffff ;  /* 0xffffffff00477802 */ /* 0x000fe40000000f00 */
[----:B------:R-:W-:Y:S02]  /*a1e0*/  MOV R68, 0xa200 ;  /* 0x0000a20000447802 */ /* 0x000fe40000000f00 */
[----:B------:R-:W-:Y:S05]  /*a1f0*/  CALL.REL.NOINC `($__internal_49_$__cuda_sm70_shflsync_idx_p) ;  /* 0x000000d000007944 */ /* 0x000fea0003c00000 */
[----:B0-----:R-:W-:Y:S01]  /*a200*/  HFMA2.MMA R72, -RZ, RZ, 0, 0 ;  /* 0x00000000ff487435 */ /* 0x001fe200000001ff */
[----:B-1----:R-:W-:Y:S02]  /*a210*/  MOV R79, R71 ;  /* 0x00000047004f7202 */ /* 0x002fe40000000f00 */
[----:B------:R-:W-:Y:S02]  /*a220*/  MOV R70, R67 ;  /* 0x0000004300467202 */ /* 0x000fe40000000f00 */
[----:B------:R-:W-:-:S02]  /*a230*/  MOV R73, 0x1f ;  /* 0x0000001f00497802 */ /* 0x000fc40000000f00 */
[----:B------:R-:W-:Y:S02]  /*a240*/  MOV R71, 0xffffffff ;  /* 0xffffffff00477802 */ /* 0x000fe40000000f00 */
[----:B------:R-:W-:Y:S02]  /*a250*/  MOV R68, 0xa270 ;  /* 0x0000a27000447802 */ /* 0x000fe40000000f00 */
[----:B------:R-:W-:Y:S05]  /*a260*/  CALL.REL.NOINC `($__internal_49_$__cuda_sm70_shflsync_idx_p) ;  /* 0x0000006000007944 */ /* 0x000fea0003c00000 */
[----:B-1----:R-:W-:Y:S01]  /*a270*/  MOV R233, R71 ;  /* 0x0000004700e97202 */ /* 0x002fe20000000f00 */
[----:B0-----:R-:W-:Y:S05]  /*a280*/  BRA `(.L_x_2129) ;  /* 0xffffae9000007947 */ /* 0x001fea000383ffff */
        .weak           $__internal_48_$__cuda_sm70_shflsync_down
        .type           $__internal_48_$__cuda_sm70_shflsync_down,@function
        .size           $__internal_48_$__cuda_sm70_shflsync_down,($__internal_49_$__cuda_sm70_shflsync_idx_p - $__internal_48_$__cuda_sm70_shflsync_down)
$__internal_48_$__cuda_sm70_shflsync_down:
[----:B------:R-:W-:Y:S01]  /*a290*/  HFMA2.MMA R69, -RZ, RZ, 0, 0 ;  /* 0x00000000ff457435 */ /* 0x000fe200000001ff */
[----:B------:R-:W-:Y:S04]  /*a2a0*/  WARPSYNC R80 ;  /* 0x0000005000007348 */ /* 0x000fe80003800000 */
[----:B------:R0:W1:Y:S01]  /*a2b0*/  SHFL.DOWN PT, R86, R73, R86, R79 ;  /* 0x0800005649567389 */ /* 0x00006200000e004f */
[----:B------:R-:W-:Y:S05]  /*a2c0*/  RET.REL.NODEC R68 `(_Z25selective_scan_bwd_kernelI32Selective_Scan_bwd_kernel_traitsILi128ELi16ELb1ELb0ELb0ELb0ELb0EN3c104HalfENS1_7complexIfEEEEv12SSMParamsBwd) ;  /* 0xffff5d3044007950 */ /* 0x000fea0003c3ffff */
        .weak           $__internal_49_$__cuda_sm70_shflsync_idx_p
        .type           $__internal_49_$__cuda_sm70_shflsync_idx_p,@function
        .size           $__internal_49_$__cuda_sm70_shflsync_idx_p,($__internal_50_$__cuda_sm70_shflsync_up - $__internal_49_$__cuda_sm70_shflsync_idx_p)
$__internal_49_$__cuda_sm70_shflsync_idx_p:
[----:B------:R-:W-:Y:S01]  /*a2d0*/  MOV R69, 0x0 ;  /* 0x0000000000457802 */ /* 0x000fe20000000f00 */
[----:B------:R-:W-:Y:S04]  /*a2e0*/  WARPSYNC R71 ;  /* 0x0000004700007348 */ /* 0x000fe80003800000 */
[----:B------:R0:W1:Y:S01]  /*a2f0*/  SHFL.IDX PT, R71, R70, R72, R73 ;  /* 0x0000004846477389 */ /* 0x00006200000e0049 */
[----:B------:R-:W-:Y:S05]  /*a300*/  RET.REL.NODEC R68 `(_Z25selective_scan_bwd_kernelI32Selective_Scan_bwd_kernel_traitsILi128ELi16ELb1ELb0ELb0ELb0ELb0EN3c104HalfENS1_7complexIfEEEEv12SSMParamsBwd) ;  /* 0xffff5cf044007950 */ /* 0x000fea0003c3ffff */
        .weak           $__internal_50_$__cuda_sm70_shflsync_up
        .type           $__internal_50_$__cuda_sm70_shflsync_up,@function
        .size           $__internal_50_$__cuda_sm70_shflsync_up,(.L_x_14482 - $__internal_50_$__cuda_sm70_shflsync_up)
$__internal_50_$__cuda_sm70_shflsync_up:
[----:B------:R-:W-:Y:S01]  /*a310*/  HFMA2.MMA R69, -RZ, RZ, 0, 0 ;  /* 0x00000000ff457435 */ /* 0x000fe200000001ff */
[----:B------:R-:W-:Y:S04]  /*a320*/  WARPSYNC R81 ;  /* 0x0000005100007348 */ /* 0x000fe80003800000 */
[----:B------:R0:W1:Y:S01]  /*a330*/  SHFL.UP PT, R71, R71, R76, R78 ;  /* 0x0400004c47477389 */ /* 0x00006200000e004e */
[----:B------:R-:W-:Y:S05]  /*a340*/  RET.REL.NODEC R68 `(_Z25selective_scan_bwd_kernelI32Selective_Scan_bwd_kernel_traitsILi128ELi16ELb1ELb0ELb0ELb0ELb0EN3c104HalfENS1_7complexIfEEEEv12SSMParamsBwd) ;  /* 0xffff5cb044007950 */ /* 0x000fea0003c3ffff */
.L_x_2130:
        /* <DEDUP_REMOVED lines=11> */
.L_x_14482:


//--------------------- .text._Z25selective_scan_bwd_kernelI32Selective_Scan_bwd_kernel_traitsILi128ELi16ELb1ELb0ELb0ELb0ELb1EN3c104HalfENS1_7complexIfEEEEv12SSMParamsBwd --------------------------
	.section	.text._Z25selective_scan_bwd_kernelI32Selective_Scan_bwd_kernel_traitsILi128ELi16ELb1ELb0ELb0ELb0ELb1EN3c104HalfENS1_7complexIfEEEEv12SSMParamsBwd,"ax",@progbits
	.sectioninfo	@"SHI_REGISTERS=240"
	.align	128
        .global         _Z25selective_scan_bwd_kernelI32Selective_Scan_bwd_kernel_traitsILi128ELi16ELb1ELb0ELb0ELb0ELb1EN3c104HalfENS1_7complexIfEEEEv12SSMParamsBwd
        .type           _Z25selective_scan_bwd_kernelI32Selective_Scan_bwd_kernel_traitsILi128ELi16ELb1ELb0ELb0ELb0ELb1EN3c104HalfENS1_7complexIfEEEEv12SSMParamsBwd,@function
        .size           _Z25selective_scan_bwd_kernelI32Selective_Scan_bwd_kernel_traitsILi128ELi16ELb1ELb0ELb0ELb0ELb1EN3c104HalfENS1_7complexIfEEEEv12SSMParamsBwd,(.L_x_14485 - _Z25selective_scan_bwd_kernelI32Selective_Scan_bwd_kernel_traitsILi128ELi16ELb1ELb0ELb0ELb0ELb1EN3c104HalfENS1_7complexIfEEEEv12SSMParamsBwd)
        .other          _Z25selective_scan_bwd_kernelI32Selective_Scan_bwd_kernel_traitsILi128ELi16ELb1ELb0ELb0ELb0ELb1EN3c104HalfENS1_7complexIfEEEEv12SSMParamsBwd,@"STO_CUDA_ENTRY STV_DEFAULT"
_Z25selective_scan_bwd_kernelI32Selective_Scan_bwd_kernel_traitsILi128ELi16ELb1ELb0ELb0ELb0ELb1EN3c104HalfENS1_7complexIfEEEEv12SSMParamsBwd:
.text._Z25selective_scan_bwd_kernelI32Selective_Scan_bwd_kernel_traitsILi128ELi16ELb1ELb0ELb0ELb0ELb1EN3c104HalfENS1_7complexIfEEEEv12SSMParamsBwd:
[----:B------:R-:W-:Y:S02]  /*0000*/  MOV R1, c[0x0][0x28] ;  /* 0x00000a0000017a02 */ /* 0x000fe40000000f00 */
[----:B------:R-:W0:Y:S01]  /*0010*/  S2R R118, SR_CTAID.X ;  /* 0x0000000000767919 */ /* 0x000e220000002500 */
[----:B------:R-:W-:Y:S01]  /*0020*/  ISETP.NE.U32.AND P1, PT, RZ, c[0x0][0x250], PT ;  /* 0x00009400ff007a0c */ /* 0x000fe20003f25070 */
[----:B------:R-:W-:Y:S01]  /*0030*/  CS2R R120, SRZ ;  /* 0x0000000000787805 */ /* 0x000fe2000001ff00 */
[----:B------:R-:W-:Y:S01]  /*0040*/  ISETP.NE.U32.AND P0, PT, RZ, c[0x0][0x238], PT ;  /* 0x00008e00ff007a0c */ /* 0x000fe20003f05070 */
[----:B------:R-:W1:Y:S01]  /*0050*/  S2R R123, SR_CTAID.Y ;  /* 0x00000000007b7919 */ /* 0x000e620000002600 */
[----:B------:R-:W-:Y:S01]  /*0060*/  ISETP.NE.AND.EX P1, PT, RZ, c[0x0][0x254], PT, P1 ;  /* 0x00009500ff007a0c */ /* 0x000fe20003f25310 */
[----:B------:R-:W-:Y:S01]  /*0070*/  ULDC.64 UR4, c[0x0][0x118] ;  /* 0x0000460000047ab9 */ /* 0x000fe20000000a00 */
[----:B------:R-:W-:Y:S02]  /*0080*/  ISETP.NE.AND.EX P0, PT, RZ, c[0x0][0x23c], PT, P0 ;  /* 0x00008f00ff007a0c */ /* 0x000fe40003f05300 */
[----:B0-----:R-:W-:Y:S01]  /*0090*/  SHF.R.S32.HI R116, RZ, 0x1f, R118 ;  /* 0x0000001fff747819 */ /* 0x001fe20000011476 */
[----:B------:R-:W-:Y:S01]  /*00a0*/  IMAD.WIDE.U32 R2, R118, c[0x0][0x1d0], RZ ;  /* 0x0000740076027a25 */ /* 0x000fe200078e00ff */
[----:B-1----:R-:W-:-:S03]  /*00b0*/  SHF.R.S32.HI R122, RZ, 0x1f, R123 ;  /* 0x0000001fff7a7819 */ /* 0x002fc6000001147b */
[----:B------:R-:W-:-:S04]  /*00c0*/  IMAD R5, R116, c[0x0][0x1d0], RZ ;  /* 0x0000740074057a24 */ /* 0x000fc800078e02ff */
[C---:B------:R-:W-:Y:S01]  /*00d0*/  @P1 LEA R8, P3, R123.reuse, c[0x0][0x250], 0x2 ;  /* 0x000094007b081a11 */ /* 0x040fe200078610ff */
        /* <DEDUP_REMOVED lines=12> */
[----:B------:R-:W-:Y:S02]  /*01a0*/  IMAD R0, R122, c[0x0][0x1d8], RZ ;  /* 0x000076007a007a24 */ /* 0x000fe400078e02ff */
[----:B------:R1:W5:Y:S01]  /*01b0*/  @P0 LDG.E R121, [R6.64] ;  /* 0x0000000406790981 */ /* 0x000362000c1e1900 */
[----:B------:R-:W-:Y:S01]  /*01c0*/  IMAD.WIDE.U32 R2, R123, c[0x0][0x1d8], R2 ;  /* 0x000076007b027a25 */ /* 0x000fe200078e0002 */
[----:B------:R-:W-:-:S03]  /*01d0*/  ISETP.NE.U32.AND P0, PT, RZ, c[0x0][0x260], PT ;  /* 0x00009800ff007a0c */ /* 0x000fc60003f05070 */
[----:B------:R-:W-:Y:S01]  /*01e0*/  IMAD.WIDE.U32 R4, R123, c[0x0][0x1e8], R4 ;  /* 0x00007a007b047a25 */ /* 0x000fe200078e0004 */
[----:B0-----:R-:W-:-:S03]  /*01f0*/  LEA R9, R12, 0xfffff800, 0xb ;  /* 0xfffff8000c097811 */ /* 0x001fc600078e58ff */
[----:B------:R-:W-:Y:S02]  /*0200*/  IMAD R8, R122, c[0x0][0x1e8], RZ ;  /* 0x00007a007a087a24 */ /* 0x000fe400078e02ff */
[----:B-1----:R-:W-:Y:S01]  /*0210*/  IMAD.WIDE.U32 R6, R118, c[0x0][0x278], RZ ;  /* 0x00009e0076067a25 */ /* 0x002fe200078e00ff */
[----:B------:R-:W-:-:S03]  /*0220*/  ISETP.NE.AND.EX P0, PT, RZ, c[0x0][0x264], PT, P0 ;  /* 0x00009900ff007a0c */ /* 0x000fc60003f05300 */
[----:B------:R-:W-:Y:S01]  /*0230*/  IMAD R15, R118, c[0x0][0x27c], R15 ;  /* 0x00009f00760f7a24 */ /* 0x000fe200078e020f */
[----:B------:R-:W-:Y:S01]  /*0240*/  SHF.R.S32.HI R11, RZ, 0x1f, R9 ;  /* 0x0000001fff0b7819 */ /* 0x000fe20000011409 */
[----:B------:R-:W-:Y:S01]  /*0250*/  IMAD R0, R123, c[0x0][0x1dc], R0 ;  /* 0x000077007b007a24 */ /* 0x000fe200078e0200 */
[----:B------:R-:W-:Y:S01]  /*0260*/  IADD3 R113, P1, R9, R2, RZ ;  /* 0x0000000209717210 */ /* 0x000fe20007f3e0ff */
[----:B------:R-:W-:Y:S01]  /*0270*/  IMAD R8, R123, c[0x0][0x1ec], R8 ;  /* 0x00007b007b087a24 */ /* 0x000fe200078e0208 */
[----:B------:R-:W-:Y:S02]  /*0280*/  IADD3 R111, P2, R9, R4, RZ ;  /* 0x00000004096f7210 */ /* 0x000fe40007f5e0ff */
[----:B------:R-:W-:Y:S02]  /*0290*/  IADD3 R7, R7, R15, RZ ;  /* 0x0000000f07077210 */ /* 0x000fe40007ffe0ff */
[C---:B------:R-:W-:Y:S02]  /*02a0*/  IADD3.X R2, R11.reuse, R3, R0, P1, !PT ;  /* 0x000000030b027210 */ /* 0x040fe40000ffe400 */
[----:B------:R-:W-:-:S02]  /*02b0*/  IADD3.X R4, R11, R5, R8, P2, !PT ;  /* 0x000000050b047210 */ /* 0x000fc400017fe408 */
[----:B------:R-:W-:Y:S02]  /*02c0*/  ISETP.NE.U32.AND P1, PT, RZ, c[0x0][0x328], PT ;  /* 0x0000ca00ff007a0c */ /* 0x000fe40003f25070 */
[----:B------:R-:W-:Y:S01]  /*02d0*/  ISETP.NE.U32.AND P2, PT, RZ, c[0x0][0x348], PT ;  /* 0x0000d200ff007a0c */ /* 0x000fe20003f45070 */
[----:B------:R-:W-:Y:S02]  /*02e0*/  IMAD R10, R122, c[0x0][0x280], RZ ;  /* 0x0000a0007a0a7a24 */ /* 0x000fe400078e02ff */
[C---:B------:R-:W-:Y:S01]  /*02f0*/  IMAD.WIDE.U32 R6, R123.reuse, c[0x0][0x280], R6 ;  /* 0x0000a0007b067a25 */ /* 0x040fe200078e0006 */
[----:B------:R-:W-:Y:S02]  /*0300*/  ISETP.NE.AND.EX P1, PT, RZ, c[0x0][0x32c], PT, P1 ;  /* 0x0000cb00ff007a0c */ /* 0x000fe40003f25310 */
[----:B------:R-:W-:Y:S01]  /*0310*/  ISETP.NE.AND.EX P2, PT, RZ, c[0x0][0x34c], PT, P2 ;  /* 0x0000d300ff007a0c */ /* 0x000fe20003f45320 */
[----:B------:R-:W-:Y:S01]  /*0320*/  IMAD R10, R123, c[0x0][0x284], R10 ;  /* 0x0000a1007b0a7a24 */ /* 0x000fe200078e020a */
[----:B------:R-:W-:Y:S01]  /*0330*/  ISETP.GE.AND P3, PT, R12, 0x1, PT ;  /* 0x000000010c00780c */ /* 0x000fe20003f66270 */
[----:B------:R-:W-:Y:S01]  /*0340*/  @P0 IMAD R0, R118, c[0x0][0x164], R123 ;  /* 0x0000590076000a24 */ /* 0x000fe200078e027b */
[----:B------:R-:W-:-:S02]  /*0350*/  IADD3 R9, P4, R9, R6, RZ ;  /* 0x0000000609097210 */ /* 0x000fc40007f9e0ff */
[----:B------:R-:W-:Y:S01]  /*0360*/  LEA R110, P5, R111, c[0x0][0x248], 0x1 ;  /* 0x000092006f6e7a11 */ /* 0x000fe200078a08ff */
[----:B------:R-:W-:Y:S01]  /*0370*/  @P0 IMAD R0, R0, c[0x0][0x174], RZ ;  /* 0x00005d0000000a24 */ /* 0x000fe200078e02ff */
[----:B------:R-:W-:Y:S02]  /*0380*/  IADD3.X R6, R11, R7, R10, P4, !PT ;  /* 0x000000070b067210 */ /* 0x000fe400027fe40a */
[C---:B------:R-:W-:Y:S01]  /*0390*/  LEA R112, P4, R113.reuse, c[0x0][0x240], 0x1 ;  /* 0x0000900071707a11 */ /* 0x040fe200078808ff */
[----:B------:R-:W-:Y:S01]  /*03a0*/  CS2R R192, SRZ ;  /* 0x0000000000c07805 */ /* 0x000fe2000001ff00 */
[----:B------:R-:W-:Y:S01]  /*03b0*/  CS2R R190, SRZ ;  /* 0x0000000000be7805 */ /* 0x000fe2000001ff00 */
[----:B------:R-:W-:Y:S01]  /*03c0*/  @P0 MOV R223, 0x10 ;  /* 0x0000001000df0802 */ /* 0x000fe20000000f00 */
[----:B------:R-:W-:Y:S01]  /*03d0*/  @P0 IMAD R0, R0, c[0x0][0x16c], RZ ;  /* 0x00005b0000000a24 */ /* 0x000fe200078e02ff */
[----:B------:R-:W-:Y:S02]  /*03e0*/  LEA.HI.X R113, R113, c[0x0][0x244], R2, 0x1, P4 ;  /* 0x0000910071717a11 */ /* 0x000fe400020f0c02 */
[----:B------:R-:W-:-:S02]  /*03f0*/  LEA.HI.X R111, R111, c[0x0][0x24c], R4, 0x1, P5 ;  /* 0x000093006f6f7a11 */ /* 0x000fc400028f0c04 */
[----:B------:R-:W-:Y:S02]  /*0400*/  LEA R108, P6, R9, c[0x0][0x308], 0x1 ;  /* 0x0000c200096c7a11 */ /* 0x000fe400078c08ff */
[C---:B------:R-:W-:Y:S02]  /*0410*/  @P1 LEA R192, P4, R123.reuse, c[0x0][0x328], 0x2 ;  /* 0x0000ca007bc01a11 */ /* 0x040fe400078810ff */
[----:B------:R-:W-:Y:S01]  /*0420*/  @P2 LEA R190, P5, R123, c[0x0][0x348], 0x2 ;  /* 0x0000d2007bbe2a11 */ /* 0x000fe200078a10ff */
[----:B------:R-:W-:Y:S01]  /*0430*/  HFMA2.MMA R114, -RZ, RZ, 0, 0 ;  /* 0x00000000ff727435 */ /* 0x000fe200000001ff */
[----:B------:R-:W-:Y:S01]  /*0440*/  @P0 IMAD.WIDE R222, R0, R223, c[0x0][0x260] ;  /* 0x0000980000de0625 */ /* 0x000fe200078e02df */
[----:B------:R-:W-:Y:S01]  /*0450*/  LEA.HI.X R109, R9, c[0x0][0x30c], R6, 0x1, P6 ;  /* 0x0000c300096d7a11 */ /* 0x000fe200030f0c06 */
[----:B------:R-:W-:Y:S01]  /*0460*/  @!P0 CS2R R222, SRZ ;  /* 0x0000000000de8805 */ /* 0x000fe2000001ff00 */
[C-C-:B------:R-:W-:Y:S02]  /*0470*/  @P1 LEA.HI.X R193, R123.reuse, c[0x0][0x32c], R122.reuse, 0x2, P4 ;  /* 0x0000cb007bc11a11 */ /* 0x140fe400020f147a */
[----:B------:R-:W-:-:S02]  /*0480*/  @P2 LEA.HI.X R191, R123, c[0x0][0x34c], R122, 0x2, P5 ;  /* 0x0000d3007bbf2a11 */ /* 0x000fc400028f147a */
[----:B------:R-:W-:Y:S01]  /*0490*/  MOV R119, RZ ;  /* 0x000000ff00777202 */ /* 0x000fe20000000f00 */
[----:B------:R-:W-:Y:S05]  /*04a0*/  @!P3 BRA `(.L_x_2131) ;  /* 0x000089100000b947 */ /* 0x000fea0003800000 */
[----:B------:R-:W0:Y:S01]  /*04b0*/  S2R R117, SR_TID.X ;  /* 0x0000000000757919 */ /* 0x000e220000002100 */
[----:B------:R-:W-:Y:S02]  /*04c0*/  MOV R107, c[0x0][0x174] ;  /* 0x00005d00006b7a02 */ /* 0x000fe40000000f00 */
[----:B------:R-:W-:Y:S01]  /*04d0*/  MOV R119, RZ ;  /* 0x000000ff00777202 */ /* 0x000fe20000000f00 */
[----:B------:R-:W1:Y:S01]  /*04e0*/  S2R R115, SR_LANEID ;  /* 0x0000000000737919 */ /* 0x000e620000000000 */
[----:B------:R-:W-:Y:S02]  /*04f0*/  MOV R114, RZ ;  /* 0x000000ff00727202 */ /* 0x000fe40000000f00 */
[----:B0-----:R-:W-:Y:S02]  /*0500*/  SHF.R.S32.HI R0, RZ, 0x1f, R117 ;  /* 0x0000001fff007819 */ /* 0x001fe40000011475 */
[----:B------:R-:W-:-:S02]  /*0510*/  SHF.L.U32 R106, R117, 0x1, RZ ;  /* 0x00000001756a7819 */ /* 0x000fc400000006ff */
[----:B------:R-:W-:Y:S02]  /*0520*/  LEA.HI R0, R0, R117, RZ, 0x5 ;  /* 0x0000007500007211 */ /* 0x000fe400078f28ff */
[----:B------:R-:W-:Y:S02]  /*0530*/  LOP3.LUT R106, R106, 0xffffffc0, RZ, 0xc0, !PT ;  /* 0xffffffc06a6a7812 */ /* 0x000fe400078ec0ff */
[----:B-1----:R-:W-:Y:S02]  /*0540*/  SHF.R.S32.HI R105, RZ, 0x5, R0 ;  /* 0x00000005ff697819 */ /* 0x002fe40000011400 */
.L_x_2171:
        /* <DEDUP_REMOVED lines=8> */
[----:B--2---:R-:W-:Y:S04]  /*05d0*/  STS.128 [R99.X16], R4 ;  /* 0x0000000463007388 */ /* 0x004fe8000000cc00 */
[----:B---3--:R-:W-:Y:S01]  /*05e0*/  STS.128 [R99.X16+0x200], R8 ;  /* 0x0002000863007388 */ /* 0x008fe2000000cc00 */
[----:B------:R-:W-:-:S06]  /*05f0*/  NOP ;  /* 0x0000000000007918 */ /* 0x000fcc0000000000 */
[----:B------:R-:W-:Y:S04]  /*0600*/  LDS.128 R60, [R39.X16] ;  /* 0x00000000273c7984 */ /* 0x000fe8000000cc00 */
[----:B------:R-:W-:Y:S04]  /*0610*/  LDS.128 R56, [R39.X16+0x10] ;  /* 0x0000100027387984 */ /* 0x000fe8000000cc00 */
[----:B------:R-:W-:Y:S06]  /*0620*/  BAR.SYNC.DEFER_BLOCKING 0x0 ;  /* 0x0000000000007b1d */ /* 0x000fec0000010000 */
[----:B------:R-:W2:Y:S04]  /*0630*/  LDG.E.128 R16, [R12.64] ;  /* 0x000000040c107981 */ /* 0x000ea8000c1e1d00 */
[----:B------:R-:W3:Y:S01]  /*0640*/  LDG.E.128 R20, [R12.64+0x200] ;  /* 0x000200040c147981 */ /* 0x000ee2000c1e1d00 */
[----:B------:R-:W-:-:S03]  /*0650*/  IMAD.WIDE R2, R104, 0x10, R108 ;  /* 0x0000001068027825 */ /* 0x000fc600078e026c */
[----:B--2---:R-:W-:Y:S04]  /*0660*/  STS.128 [R99.X16], R16 ;  /* 0x0000001063007388 */ /* 0x004fe8000000cc00 */
[----:B---3--:R0:W-:Y:S01]  /*0670*/  STS.128 [R99.X16+0x200], R20 ;  /* 0x0002001463007388 */ /* 0x0081e2000000cc00 */
[----:B------:R-:W-:-:S06]  /*0680*/  NOP ;  /* 0x0000000000007918 */ /* 0x000fcc0000000000 */
[----:B------:R-:W-:Y:S04]  /*0690*/  LDS.128 R4, [R39.X16] ;  /* 0x0000000027047984 */ /* 0x000fe8000000cc00 */
[----:B------:R-:W-:Y:S04]  /*06a0*/  LDS.128 R8, [R39.X16+0x10] ;  /* 0x0000100027087984 */ /* 0x000fe8000000cc00 */
[----:B------:R-:W-:Y:S06]  /*06b0*/  BAR.SYNC.DEFER_BLOCKING 0x0 ;  /* 0x0000000000007b1d */ /* 0x000fec0000010000 */
[----:B------:R1:W2:Y:S04]  /*06c0*/  LDG.E.128 R24, [R2.64] ;  /* 0x0000000402187981 */ /* 0x0002a8000c1e1d00 */
[----:B------:R1:W3:Y:S01]  /*06d0*/  LDG.E.128 R32, [R2.64+0x200] ;  /* 0x0002000402207981 */ /* 0x0002e2000c1e1d00 */
[----:B------:R-:W-:Y:S01]  /*06e0*/  LEA R188, R107, 0xfffff800, 0xb ;  /* 0xfffff8006bbc7811 */ /* 0x000fe200078e58ff */
[----:B------:R-:W-:-:S02]  /*06f0*/  IMAD R13, R116, c[0x0][0x1f0], RZ ;  /* 0x00007c00740d7a24 */ /* 0x000fc400078e02ff */
[----:B------:R-:W-:Y:S01]  /*0700*/  IMAD R0, R122, c[0x0][0x1f8], RZ ;  /* 0x00007e007a007a24 */ /* 0x000fe200078e02ff */
[----:B------:R-:W-:Y:S01]  /*0710*/  SHF.R.S32.HI R189, RZ, 0x1f, R188 ;  /* 0x0000001fffbd7819 */ /* 0x000fe200000114bc */
[----:B------:R-:W-:-:S04]  /*0720*/  IMAD R15, R118, c[0x0][0x1f4], R13 ;  /* 0x00007d00760f7a24 */ /* 0x000fc800078e020d */
[----:B------:R-:W-:-:S05]  /*0730*/  IMAD.WIDE.U32 R12, R118, c[0x0][0x1f0], R188 ;  /* 0x00007c00760c7a25 */ /* 0x000fca00078e00bc */
[----:B------:R-:W-:Y:S01]  /*0740*/  IADD3 R13, R13, R15, RZ ;  /* 0x0000000f0d0d7210 */ /* 0x000fe20007ffe0ff */
[----:B------:R-:W-:-:S04]  /*0750*/  IMAD R15, R123, c[0x0][0x1fc], R0 ;  /* 0x00007f007b0f7a24 */ /* 0x000fc800078e0200 */
[----:B------:R-:W-:-:S05]  /*0760*/  IMAD.WIDE.U32 R12, R123, c[0x0][0x1f8], R12 ;  /* 0x00007e007b0c7a25 */ /* 0x000fca00078e000c */
[----:B-1----:R-:W-:Y:S02]  /*0770*/  IADD3 R3, R13, R15, RZ ;  /* 0x0000000f0d037210 */ /* 0x002fe40007ffe0ff */
[----:B------:R-:W-:-:S04]  /*0780*/  LEA R2, P0, R12, c[0x0][0x268], 0x1 ;  /* 0x00009a000c027a11 */ /* 0x000fc800078008ff */
[----:B------:R-:W-:-:S05]  /*0790*/  LEA.HI.X R3, R12, c[0x0][0x26c], R3, 0x1, P0 ;  /* 0x00009b000c037a11 */ /* 0x000fca00000f0c03 */
[----:B------:R-:W-:Y:S01]  /*07a0*/  IMAD.WIDE R2, R104, 0x10, R2 ;  /* 0x0000001068027825 */ /* 0x000fe200078e0202 */
[----:B--2---:R1:W-:Y:S04]  /*07b0*/  STS.128 [R99.X16], R24 ;  /* 0x0000001863007388 */ /* 0x0043e8000000cc00 */
[----:B---3--:R-:W-:Y:S01]  /*07c0*/  STS.128 [R99.X16+0x200], R32 ;  /* 0x0002002063007388 */ /* 0x008fe2000000cc00 */
[----:B------:R-:W-:-:S06]  /*07d0*/  NOP ;  /* 0x0000000000007918 */ /* 0x000fcc0000000000 */
[----:B------:R-:W2:Y:S04]  /*07e0*/  LDS.128 R28, [R39.X16] ;  /* 0x00000000271c7984 */ /* 0x000ea8000000cc00 */
[----:B------:R-:W-:Y:S04]  /*07f0*/  LDS.128 R16, [R39.X16+0x10] ;  /* 0x0000100027107984 */ /* 0x000fe8000000cc00 */
[----:B------:R-:W-:Y:S06]  /*0800*/  BAR.SYNC.DEFER_BLOCKING 0x0 ;  /* 0x0000000000007b1d */ /* 0x000fec0000010000 */
[----:B------:R3:W4:Y:S04]  /*0810*/  LDG.E.128 R40, [R2.64] ;  /* 0x0000000402287981 */ /* 0x000728000c1e1d00 */
[----:B------:R3:W2:Y:S01]  /*0820*/  LDG.E.128 R44, [R2.64+0x200] ;  /* 0x00020004022c7981 */ /* 0x0006a2000c1e1d00 */
[----:B------:R-:W-:-:S02]  /*0830*/  IMAD R13, R116, c[0x0][0x200], RZ ;  /* 0x00008000740d7a24 */ /* 0x000fc400078e02ff */
[----:B------:R-:W-:Y:S02]  /*0840*/  IMAD R0, R122, c[0x0][0x208], RZ ;  /* 0x000082007a007a24 */ /* 0x000fe400078e02ff */
[C---:B------:R-:W-:Y:S02]  /*0850*/  IMAD R15, R118.reuse, c[0x0][0x204], R13 ;  /* 0x00008100760f7a24 */ /* 0x040fe400078e020d */
[----:B------:R-:W-:-:S05]  /*0860*/  IMAD.WIDE.U32 R12, R118, c[0x0][0x200], R188 ;  /* 0x00008000760c7a25 */ /* 0x000fca00078e00bc */
[----:B------:R-:W-:Y:S01]  /*0870*/  IADD3 R13, R13, R15, RZ ;  /* 0x0000000f0d0d7210 */ /* 0x000fe20007ffe0ff */
[----:B------:R-:W-:-:S04]  /*0880*/  IMAD R15, R123, c[0x0][0x20c], R0 ;  /* 0x000083007b0f7a24 */ /* 0x000fc800078e0200 */
[----:B------:R-:W-:-:S05]  /*0890*/  IMAD.WIDE.U32 R12, R123, c[0x0][0x208], R12 ;  /* 0x000082007b0c7a25 */ /* 0x000fca00078e000c */
[----:B------:R-:W-:Y:S02]  /*08a0*/  IADD3 R13, R13, R15, RZ ;  /* 0x0000000f0d0d7210 */ /* 0x000fe40007ffe0ff */
[----:B------:R-:W-:-:S04]  /*08b0*/  LEA R14, P0, R12, c[0x0][0x258], 0x1 ;  /* 0x000096000c0e7a11 */ /* 0x000fc800078008ff */
[----:B------:R-:W-:-:S05]  /*08c0*/  LEA.HI.X R15, R12, c[0x0][0x25c], R13, 0x1, P0 ;  /* 0x000097000c0f7a11 */ /* 0x000fca00000f0c0d */
[----:B---3--:R-:W-:Y:S01]  /*08d0*/  IMAD.WIDE R2, R104, 0x10, R14 ;  /* 0x0000001068027825 */ /* 0x008fe200078e020e */
[----:B----4-:R-:W-:Y:S04]  /*08e0*/  STS.128 [R99.X16], R40 ;  /* 0x0000002863007388 */ /* 0x010fe8000000cc00 */
[----:B--2---:R-:W-:Y:S01]  /*08f0*/  STS.128 [R99.X16+0x200], R44 ;  /* 0x0002002c63007388 */ /* 0x004fe2000000cc00 */
[----:B------:R-:W-:-:S06]  /*0900*/  NOP ;  /* 0x0000000000007918 */ /* 0x000fcc0000000000 */
[----:B------:R-:W2:Y:S04]  /*0910*/  LDS.128 R32, [R39.X16] ;  /* 0x0000000027207984 */ /* 0x000ea8000000cc00 */
[----:B------:R-:W3:Y:S04]  /*0920*/  LDS.128 R12, [R39.X16+0x10] ;  /* 0x00001000270c7984 */ /* 0x000ee8000000cc00 */
[----:B------:R-:W-:Y:S06]  /*0930*/  BAR.SYNC.DEFER_BLOCKING 0x0 ;  /* 0x0000000000007b1d */ /* 0x000fec0000010000 */
[----:B0-----:R0:W4:Y:S04]  /*0940*/  LDG.E.128 R20, [R2.64] ;  /* 0x0000000402147981 */ /* 0x001128000c1e1d00 */
[----:B-1----:R0:W4:Y:S01]  /*0950*/  LDG.E.128 R24, [R2.64+0x200] ;  /* 0x0002000402187981 */ /* 0x002122000c1e1d00 */
[----:B------:R-:W-:-:S02]  /*0960*/  HADD2.F32 R53, -RZ, R28.H0_H0 ;  /* 0x2000001cff357230 */ /* 0x000fc40000004100 */
[----:B------:R-:W-:Y:S02]  /*0970*/  HADD2.F32 R55, -RZ, R28.H1_H1 ;  /* 0x3000001cff377230 */ /* 0x000fe40000004100 */
[--C-:B--2---:R-:W-:Y:S02]  /*0980*/  HADD2.F32 R36, -RZ, R32.reuse.H0_H0 ;  /* 0x20000020ff247230 */ /* 0x104fe40000004100 */
[----:B------:R-:W-:Y:S02]  /*0990*/  HADD2.F32 R48, -RZ, R32.H1_H1 ;  /* 0x30000020ff307230 */ /* 0x000fe40000004100 */
[--C-:B------:R-:W-:Y:S01]  /*09a0*/  HADD2.F32 R40, -RZ, R33.reuse.H0_H0 ;  /* 0x20000021ff287230 */ /* 0x100fe20000004100 */
[----:B------:R-:W-:Y:S01]  /*09b0*/  FMUL.FTZ R0, R36, -1.4426950216293334961 ;  /* 0xbfb8aa3b24007820 */ /* 0x000fe20000410000 */
[----:B------:R-:W-:Y:S01]  /*09c0*/  HADD2.F32 R43, -RZ, R33.H1_H1 ;  /* 0x30000021ff2b7230 */ /* 0x000fe20000004100 */
[----:B------:R-:W-:Y:S01]  /*09d0*/  FMUL.FTZ R32, R48, -1.4426950216293334961 ;  /* 0xbfb8aa3b30207820 */ /* 0x000fe20000410000 */
[--C-:B------:R-:W-:Y:S01]  /*09e0*/  HADD2.F32 R44, -RZ, R34.reuse.H0_H0 ;  /* 0x20000022ff2c7230 */ /* 0x100fe20000004100 */
[----:B------:R-:W-:Y:S01]  /*09f0*/  FMUL.FTZ R37, R40, -1.4426950216293334961 ;  /* 0xbfb8aa3b28257820 */ /* 0x000fe20000410000 */
[----:B------:R-:W-:Y:S01]  /*0a00*/  HADD2.F32 R45, -RZ, R34.H1_H1 ;  /* 0x30000022ff2d7230 */ /* 0x000fe20000004100 */
[----:B------:R-:W1:Y:S01]  /*0a10*/  MUFU.EX2 R0, R0 ;  /* 0x0000000000007308 */ /* 0x000e620000000800 */
[----:B0-----:R-:W-:Y:S01]  /*0a20*/  FMUL.FTZ R2, R43, -1.4426950216293334961 ;  /* 0xbfb8aa3b2b027820 */ /* 0x001fe20000410000 */
[--C-:B------:R-:W-:Y:S01]  /*0a30*/  HADD2.F32 R46, -RZ, R35.reuse.H0_H0 ;  /* 0x20000023ff2e7230 */ /* 0x100fe20000004100 */
[----:B------:R-:W-:Y:S01]  /*0a40*/  FMUL.FTZ R33, R44, -1.4426950216293334961 ;  /* 0xbfb8aa3b2c217820 */ /* 0x000fe20000410000 */
[----:B------:R-:W-:Y:S01]  /*0a50*/  HADD2.F32 R49, -RZ, R35.H1_H1 ;  /* 0x30000023ff317230 */ /* 0x000fe20000004100 */
[----:B------:R-:W-:Y:S01]  /*0a60*/  FMUL.FTZ R34, R45, -1.4426950216293334961 ;  /* 0xbfb8aa3b2d227820 */ /* 0x000fe20000410000 */
[----:B------:R-:W-:Y:S01]  /*0a70*/  HADD2.F32 R67, -RZ, R29.H0_H0 ;  /* 0x2000001dff437230 */ /* 0x000fe20000004100 */
[----:B------:R-:W-:Y:S01]  /*0a80*/  FMUL.FTZ R42, R46, -1.4426950216293334961 ;  /* 0xbfb8aa3b2e2a7820 */ /* 0x000fe20000410000 */
[----:B------:R-:W0:Y:S01]  /*0a90*/  MUFU.EX2 R32, R32 ;  /* 0x0000002000207308 */ /* 0x000e220000000800 */
[----:B------:R-:W-:-:S02]  /*0aa0*/  HADD2.F32 R75, -RZ, R31.H0_H0 ;  /* 0x2000001fff4b7230 */ /* 0x000fc40000004100 */
[----:B------:R-:W-:Y:S02]  /*0ab0*/  HADD2.F32 R77, -RZ, R31.H1_H1 ;  /* 0x3000001fff4d7230 */ /* 0x000fe40000004100 */
[--C-:B------:R-:W-:Y:S02]  /*0ac0*/  HADD2.F32 R71, -RZ, R30.reuse.H0_H0 ;  /* 0x2000001eff477230 */ /* 0x100fe40000004100 */
[----:B------:R-:W-:Y:S01]  /*0ad0*/  HADD2.F32 R73, -RZ, R30.H1_H1 ;  /* 0x3000001eff497230 */ /* 0x000fe20000004100 */
[----:B------:R-:W2:Y:S01]  /*0ae0*/  MUFU.EX2 R37, R37 ;  /* 0x0000002500257308 */ /* 0x000ea20000000800 */
[----:B-1----:R-:W-:Y:S01]  /*0af0*/  FADD.FTZ R0, R0, 1 ;  /* 0x3f80000000007421 */ /* 0x002fe20000010000 */
[----:B---3--:R-:W-:Y:S02]  /*0b00*/  HADD2.F32 R100, -RZ, R12.H1_H1 ;  /* 0x3000000cff647230 */ /* 0x008fe40000004100 */
[----:B------:R-:W-:Y:S02]  /*0b10*/  HADD2.F32 R102, -RZ, R13.H0_H0 ;  /* 0x2000000dff667230 */ /* 0x000fe40000004100 */
[----:B------:R-:W-:-:S02]  /*0b20*/  HADD2.F32 R69, -RZ, R29.H1_H1 ;  /* 0x3000001dff457230 */ /* 0x000fc40000004100 */
[----:B------:R-:W1:Y:S01]  /*0b30*/  MUFU.RCP R81, R0 ;  /* 0x0000000000517308 */ /* 0x000e620000001000 */
[----:B0-----:R-:W-:Y:S01]  /*0b40*/  FADD.FTZ R32, R32, 1 ;  /* 0x3f80000020207421 */ /* 0x001fe20000010000 */
[--C-:B------:R-:W-:Y:S02]  /*0b50*/  HADD2.F32 R82, -RZ, R16.reuse.H0_H0 ;  /* 0x20000010ff527230 */ /* 0x100fe40000004100 */
[----:B------:R-:W-:Y:S02]  /*0b60*/  HADD2.F32 R79, -RZ, R16.H1_H1 ;  /* 0x30000010ff4f7230 */ /* 0x000fe40000004100 */
[----:B------:R-:W-:Y:S02]  /*0b70*/  HADD2.F32 R84, -RZ, R17.H0_H0 ;  /* 0x20000011ff547230 */ /* 0x000fe40000004100 */
[----:B------:R-:W0:Y:S01]  /*0b80*/  MUFU.RCP R85, R32 ;  /* 0x0000002000557308 */ /* 0x000e220000001000 */
[----:B--2---:R-:W-:Y:S01]  /*0b90*/  FADD.FTZ R37, R37, 1 ;  /* 0x3f80000025257421 */ /* 0x004fe20000010000 */
[----:B------:R-:W-:-:S02]  /*0ba0*/  HADD2.F32 R54, -RZ, R62.H0_H0 ;  /* 0x2000003eff367230 */ /* 0x000fc40000004100 */
[----:B------:R-:W-:-:S04]  /*0bb0*/  HADD2.F32 R103, -RZ, R13.H1_H1 ;  /* 0x3000000dff677230 */ /* 0x000fc80000004100 */
[----:B------:R-:W2:Y:S01]  /*0bc0*/  MUFU.EX2 R2, R2 ;  /* 0x0000000200027308 */ /* 0x000ea20000000800 */
[----:B-1----:R-:W-:Y:S02]  /*0bd0*/  FMUL.FTZ R3, R36, R81 ;  /* 0x0000005124037220 */ /* 0x002fe40000410000 */
[----:B------:R-:W-:Y:S02]  /*0be0*/  FMUL.FTZ R13, R103, -1.4426950216293334961 ;  /* 0xbfb8aa3b670d7820 */ /* 0x000fe40000410000 */
[----:B------:R-:W-:-:S03]  /*0bf0*/  FMUL.FTZ R0, R53, R3 ;  /* 0x0000000335007220 */ /* 0x000fc60000410000 */
[----:B------:R-:W-:Y:S01]  /*0c00*/  MUFU.RCP R89, R37 ;  /* 0x0000002500597308 */ /* 0x000fe20000001000 */
[----:B0-----:R-:W-:-:S04]  /*0c10*/  FMUL.FTZ R28, R48, R85 ;  /* 0x00000055301c7220 */ /* 0x001fc80000410000 */
[----:B------:R-:W-:-:S03]  /*0c20*/  FMUL.FTZ R64, R55, R28 ;  /* 0x0000001c37407220 */ /* 0x000fc60000410000 */
[----:B------:R0:W1:Y:S01]  /*0c30*/  MUFU.EX2 R38, R33 ;  /* 0x0000002100267308 */ /* 0x0000620000000800 */
[----:B--2---:R-:W-:-:S07]  /*0c40*/  FADD.FTZ R35, R2, 1 ;  /* 0x3f80000002237421 */ /* 0x004fce0000010000 */
[----:B------:R2:W3:Y:S01]  /*0c50*/  MUFU.EX2 R41, R34 ;  /* 0x0000002200297308 */ /* 0x0004e20000000800 */
[----:B0-----:R-:W-:-:S05]  /*0c60*/  HADD2.F32 R33, -RZ, R60.H0_H0 ;  /* 0x2000003cff217230 */ /* 0x001fca0000004100 */
[----:B------:R-:W-:Y:S01]  /*0c70*/  FFMA.FTZ R51, R0, R33, R114 ;  /* 0x0000002100337223 */ /* 0x000fe20000010072 */
[----:B------:R-:W-:Y:S01]  /*0c80*/  HADD2.F32 R114, -RZ, R14.H0_H0 ;  /* 0x2000000eff727230 */ /* 0x000fe20000004100 */
[----:B------:R-:W-:Y:S01]  /*0c90*/  IMAD R33, R116, c[0x0][0x2e8], RZ ;  /* 0x0000ba0074217a24 */ /* 0x000fe200078e02ff */
[----:B--2---:R-:W-:Y:S01]  /*0ca0*/  HADD2.F32 R34, -RZ, R60.H1_H1 ;  /* 0x3000003cff227230 */ /* 0x004fe20000004100 */
[----:B------:R0:W2:Y:S01]  /*0cb0*/  MUFU.EX2 R47, R42 ;  /* 0x0000002a002f7308 */ /* 0x0000a20000000800 */
[----:B-1----:R-:W-:Y:S02]  /*0cc0*/  FADD.FTZ R38, R38, 1 ;  /* 0x3f80000026267421 */ /* 0x002fe40000010000 */
[----:B------:R-:W-:Y:S02]  /*0cd0*/  IMAD R37, R118, c[0x0][0x2ec], R33 ;  /* 0x0000bb0076257a24 */ /* 0x000fe400078e0221 */
[----:B------:R-:W-:Y:S02]  /*0ce0*/  FFMA.FTZ R51, R64, R34, R51 ;  /* 0x0000002240337223 */ /* 0x000fe40000010033 */
[----:B------:R-:W-:Y:S01]  /*0cf0*/  FMUL.FTZ R34, R40, R89 ;  /* 0x0000005928227220 */ /* 0x000fe20000410000 */
[----:B------:R1:W2:Y:S01]  /*0d00*/  MUFU.RCP R86, R35 ;  /* 0x0000002300567308 */ /* 0x0002a20000001000 */
[----:B0-----:R-:W-:Y:S01]  /*0d10*/  HADD2.F32 R42, -RZ, R61.H0_H0 ;  /* 0x2000003dff2a7230 */ /* 0x001fe20000004100 */
[----:B------:R-:W-:-:S04]  /*0d20*/  IMAD.WIDE.U32 R32, R118, c[0x0][0x2e8], R188 ;  /* 0x0000ba0076207a25 */ /* 0x000fc800078e00bc */
[----:B------:R-:W-:Y:S01]  /*0d30*/  FMUL.FTZ R2, R67, R34 ;  /* 0x0000002243027220 */ /* 0x000fe20000410000 */
[----:B------:R-:W-:Y:S01]  /*0d40*/  IADD3 R33, R33, R37, RZ ;  /* 0x0000002521217210 */ /* 0x000fe20007ffe0ff */
[----:B------:R0:W-:Y:S01]  /*0d50*/  MUFU.RCP R93, R38 ;  /* 0x00000026005d7308 */ /* 0x0001e20000001000 */
[----:B---3--:R-:W-:Y:S01]  /*0d60*/  FADD.FTZ R31, R41, 1 ;  /* 0x3f800000291f7421 */ /* 0x008fe20000010000 */
[----:B------:R-:W-:Y:S01]  /*0d70*/  HADD2.F32 R41, -RZ, R18.H0_H0 ;  /* 0x20000012ff297230 */ /* 0x000fe20000004100 */
[----:B------:R-:W-:Y:S01]  /*0d80*/  FFMA.FTZ R65, R2, R42, R51 ;  /* 0x0000002a02417223 */ /* 0x000fe20000010033 */
[----:B------:R-:W-:Y:S01]  /*0d90*/  HADD2.F32 R51, -RZ, R12.H0_H0 ;  /* 0x2000000cff337230 */ /* 0x000fe20000004100 */
[----:B------:R-:W-:Y:S01]  /*0da0*/  FMUL.FTZ R37, R49, -1.4426950216293334961 ;  /* 0xbfb8aa3b31257820 */ /* 0x000fe20000410000 */
[----:B-1----:R-:W-:Y:S01]  /*0db0*/  HADD2.F32 R35, -RZ, R61.H1_H1 ;  /* 0x3000003dff237230 */ /* 0x002fe20000004100 */
[----:B--2---:R-:W-:Y:S01]  /*0dc0*/  FADD.FTZ R47, R47, 1 ;  /* 0x3f8000002f2f7421 */ /* 0x004fe20000010000 */
[----:B------:R-:W1:Y:S01]  /*0dd0*/  MUFU.RCP R90, R31 ;  /* 0x0000001f005a7308 */ /* 0x000e620000001000 */
[----:B------:R-:W-:Y:S01]  /*0de0*/  FMUL.FTZ R30, R51, -1.4426950216293334961 ;  /* 0xbfb8aa3b331e7820 */ /* 0x000fe20000410000 */
[----:B0-----:R-:W-:Y:S01]  /*0df0*/  HADD2.F32 R38, -RZ, R18.H1_H1 ;  /* 0x30000012ff267230 */ /* 0x001fe20000004100 */
[----:B------:R-:W-:Y:S01]  /*0e00*/  FMUL.FTZ R12, R100, -1.4426950216293334961 ;  /* 0xbfb8aa3b640c7820 */ /* 0x000fe20000410000 */
[----:B------:R-:W-:Y:S01]  /*0e10*/  HADD2.F32 R42, -RZ, R17.H1_H1 ;  /* 0x30000011ff2a7230 */ /* 0x000fe20000004100 */
[----:B------:R-:W-:-:S02]  /*0e20*/  FMUL.FTZ R29, R43, R86 ;  /* 0x000000562b1d7220 */ /* 0x000fc40000410000 */
[----:B------:R-:W-:Y:S01]  /*0e30*/  FMUL.FTZ R18, R102, -1.4426950216293334961 ;  /* 0xbfb8aa3b66127820 */ /* 0x000fe20000410000 */
[----:B------:R0:W2:Y:S01]  /*0e40*/  MUFU.EX2 R50, R37 ;  /* 0x0000002500327308 */ /* 0x0000a20000000800 */
[----:B------:R-:W-:Y:S02]  /*0e50*/  FMUL.FTZ R66, R69, R29 ;  /* 0x0000001d45427220 */ /* 0x000fe40000410000 */
[----:B------:R-:W-:Y:S02]  /*0e60*/  FADD.FTZ R17, -R81, 1 ;  /* 0x3f80000051117421 */ /* 0x000fe40000010100 */
[----:B------:R-:W-:Y:S01]  /*0e70*/  FFMA.FTZ R65, R66, R35, R65 ;  /* 0x0000002342417223 */ /* 0x000fe20000010041 */
[--C-:B------:R-:W-:Y:S01]  /*0e80*/  HADD2.F32 R35, -RZ, R19.reuse.H1_H1 ;  /* 0x30000013ff237230 */ /* 0x100fe20000004100 */
[----:B------:R-:W-:Y:S01]  /*0e90*/  FFMA.FTZ R83, R36, R17, 1 ;  /* 0x3f80000024537423 */ /* 0x000fe20000010011 */
[----:B------:R3:W2:Y:S01]  /*0ea0*/  MUFU.EX2 R52, R30 ;  /* 0x0000001e00347308 */ /* 0x0006a20000000800 */
[----:B-1----:R-:W-:Y:S01]  /*0eb0*/  FMUL.FTZ R31, R45, R90 ;  /* 0x0000005a2d1f7220 */ /* 0x002fe20000410000 */
[----:B------:R-:W-:Y:S01]  /*0ec0*/  HADD2.F32 R36, -RZ, R62.H1_H1 ;  /* 0x3000003eff247230 */ /* 0x000fe20000004100 */
[----:B------:R-:W-:Y:S01]  /*0ed0*/  FADD.FTZ R17, -R85, 1 ;  /* 0x3f80000055117421 */ /* 0x000fe20000010100 */
[----:B0-----:R-:W-:Y:S01]  /*0ee0*/  HADD2.F32 R37, -RZ, R19.H0_H0 ;  /* 0x20000013ff257230 */ /* 0x001fe20000004100 */
[----:B------:R-:W-:-:S02]  /*0ef0*/  FMUL.FTZ R70, R73, R31 ;  /* 0x0000001f49467220 */ /* 0x000fc40000410000 */
[----:B------:R-:W-:Y:S01]  /*0f00*/  FFMA.FTZ R87, R48, R17, 1 ;  /* 0x3f80000030577423 */ /* 0x000fe20000010011 */
[----:B------:R-:W0:Y:S01]  /*0f10*/  MUFU.RCP R97, R47 ;  /* 0x0000002f00617308 */ /* 0x000e220000001000 */
[----:B---3--:R-:W-:Y:S01]  /*0f20*/  FMUL.FTZ R30, R44, R93 ;  /* 0x0000005d2c1e7220 */ /* 0x008fe20000410000 */
[----:B------:R-:W-:Y:S01]  /*0f30*/  HADD2.F32 R48, -RZ, R63.H1_H1 ;  /* 0x3000003fff307230 */ /* 0x000fe20000004100 */
[----:B--2---:R-:W-:Y:S02]  /*0f40*/  FADD.FTZ R50, R50, 1 ;  /* 0x3f80000032327421 */ /* 0x004fe40000010000 */
[----:B------:R-:W-:Y:S02]  /*0f50*/  FMUL.FTZ R68, R71, R30 ;  /* 0x0000001e47447220 */ /* 0x000fe40000410000 */
[----:B------:R-:W-:Y:S01]  /*0f60*/  FADD.FTZ R17, -R93, 1 ;  /* 0x3f8000005d117421 */ /* 0x000fe20000010100 */
[----:B------:R-:W1:Y:S01]  /*0f70*/  MUFU.EX2 R16, R12 ;  /* 0x0000000c00107308 */ /* 0x000e620000000800 */
[----:B------:R-:W-:Y:S01]  /*0f80*/  FFMA.FTZ R65, R68, R54, R65 ;  /* 0x0000003644417223 */ /* 0x000fe20000010041 */
[----:B------:R-:W-:Y:S01]  /*0f90*/  HADD2.F32 R54, -RZ, R15.H0_H0 ;  /* 0x2000000fff367230 */ /* 0x000fe20000004100 */
[----:B------:R-:W-:-:S02]  /*0fa0*/  FADD.FTZ R19, -R89, 1 ;  /* 0x3f80000059137421 */ /* 0x000fc40000010100 */
[----:B------:R-:W-:Y:S02]  /*0fb0*/  FADD.FTZ R52, R52, 1 ;  /* 0x3f80000034347421 */ /* 0x000fe40000010000 */
[----:B------:R-:W-:Y:S01]  /*0fc0*/  FFMA.FTZ R65, R70, R36, R65 ;  /* 0x0000002446417223 */ /* 0x000fe20000010041 */
[----:B------:R-:W2:Y:S01]  /*0fd0*/  MUFU.EX2 R47, R18 ;  /* 0x00000012002f7308 */ /* 0x000ea20000000800 */
[----:B0-----:R-:W-:Y:S02]  /*0fe0*/  FMUL.FTZ R36, R46, R97 ;  /* 0x000000612e247220 */ /* 0x001fe40000410000 */
[----:B------:R-:W-:Y:S02]  /*0ff0*/  FFMA.FTZ R95, R44, R17, 1 ;  /* 0x3f8000002c5f7423 */ /* 0x000fe40000010011 */
[----:B------:R-:W-:Y:S01]  /*1000*/  FFMA.FTZ R91, R40, R19, 1 ;  /* 0x3f800000285b7423 */ /* 0x000fe20000010013 */
[----:B------:R-:W-:Y:S01]  /*1010*/  HADD2.F32 R19, -RZ, R63.H0_H0 ;  /* 0x2000003fff137230 */ /* 0x000fe20000004100 */
[----:B------:R-:W-:Y:S01]  /*1020*/  FMUL.FTZ R72, R75, R36 ;  /* 0x000000244b487220 */ /* 0x000fe20000410000 */
[----:B------:R-:W0:Y:S01]  /*1030*/  MUFU.RCP R92, R50 ;  /* 0x00000032005c7308 */ /* 0x000e220000001000 */
[----:B-1----:R-:W-:-:S02]  /*1040*/  FADD.FTZ R44, R16, 1 ;  /* 0x3f800000102c7421 */ /* 0x002fc40000010000 */
[----:B------:R-:W-:Y:S02]  /*1050*/  FADD.FTZ R12, -R86, 1 ;  /* 0x3f800000560c7421 */ /* 0x000fe40000010100 */
[----:B------:R-:W-:Y:S02]  /*1060*/  FFMA.FTZ R65, R72, R19, R65 ;  /* 0x0000001348417223 */ /* 0x000fe40000010041 */
[----:B------:R-:W-:Y:S01]  /*1070*/  FFMA.FTZ R88, R43, R12, 1 ;  /* 0x3f8000002b587423 */ /* 0x000fe2000001000c */
[----:B------:R1:W-:Y:S01]  /*1080*/  MUFU.RCP R96, R52 ;  /* 0x0000003400607308 */ /* 0x0003e20000001000 */
[----:B--2---:R-:W-:Y:S02]  /*1090*/  FADD.FTZ R47, R47, 1 ;  /* 0x3f8000002f2f7421 */ /* 0x004fe40000010000 */
[----:B------:R-:W-:Y:S02]  /*10a0*/  FADD.FTZ R43, -R97, 1 ;  /* 0x3f800000612b7421 */ /* 0x000fe40000010100 */
[----:B------:R-:W-:-:S02]  /*10b0*/  FADD.FTZ R12, -R90, 1 ;  /* 0x3f8000005a0c7421 */ /* 0x000fc40000010100 */
[----:B------:R-:W-:Y:S01]  /*10c0*/  IMAD.WIDE.U32 R32, R123, c[0x0][0x2f0], R32 ;  /* 0x0000bc007b207a25 */ /* 0x000fe200078e0020 */
[----:B------:R-:W2:Y:S01]  /*10d0*/  MUFU.RCP R101, R44 ;  /* 0x0000002c00657308 */ /* 0x000ea20000001000 */
[----:B-1----:R-:W-:Y:S02]  /*10e0*/  HADD2.F32 R52, -RZ, R15.H1_H1 ;  /* 0x3000000fff347230 */ /* 0x002fe40000004100 */
[----:B0-----:R-:W-:-:S04]  /*10f0*/  FMUL.FTZ R40, R49, R92 ;  /* 0x0000005c31287220 */ /* 0x001fc80000410000 */
[----:B------:R-:W-:-:S04]  /*1100*/  FMUL.FTZ R80, R77, R40 ;  /* 0x000000284d507220 */ /* 0x000fc80000410000 */
[----:B------:R-:W-:Y:S02]  /*1110*/  FFMA.FTZ R65, R80, R48, R65 ;  /* 0x0000003050417223 */ /* 0x000fe40000010041 */
[----:B--2---:R-:W-:-:S04]  /*1120*/  FMUL.FTZ R44, R100, R101 ;  /* 0x00000065642c7220 */ /* 0x004fc80000410000 */
[----:B------:R-:W-:Y:S01]  /*1130*/  FMUL.FTZ R76, R79, R44 ;  /* 0x0000002c4f4c7220 */ /* 0x000fe20000410000 */
[----:B----4-:R0:W-:Y:S04]  /*1140*/  STS.128 [R99.X16], R20 ;  /* 0x0000001463007388 */ /* 0x0101e8000000cc00 */
[----:B------:R1:W-:Y:S01]  /*1150*/  STS.128 [R99.X16+0x200], R24 ;  /* 0x0002001863007388 */ /* 0x0003e2000000cc00 */
[----:B------:R-:W-:-:S06]  /*1160*/  NOP ;  /* 0x0000000000007918 */ /* 0x000fcc0000000000 */
[----:B------:R-:W2:Y:S01]  /*1170*/  LDS.128 R16, [R39.X16] ;  /* 0x0000000027107984 */ /* 0x000ea2000000cc00 */
[----:B0-----:R-:W-:Y:S01]  /*1180*/  FFMA.FTZ R21, R46, R43, 1 ;  /* 0x3f8000002e157423 */ /* 0x001fe2000001002b */
[--C-:B------:R-:W-:Y:S01]  /*1190*/  HADD2.F32 R20, -RZ, R56.reuse.H0_H0 ;  /* 0x20000038ff147230 */ /* 0x100fe20000004100 */
[----:B------:R-:W-:Y:S01]  /*11a0*/  FMUL.FTZ R43, R51, R96 ;  /* 0x00000060332b7220 */ /* 0x000fe20000410000 */
[----:B------:R-:W-:Y:S01]  /*11b0*/  HADD2.F32 R22, -RZ, R56.H1_H1 ;  /* 0x30000038ff167230 */ /* 0x000fe20000004100 */
[----:B-1----:R-:W0:Y:S01]  /*11c0*/  MUFU.RCP R25, R47 ;  /* 0x0000002f00197308 */ /* 0x002e220000001000 */
[----:B------:R-:W-:Y:S02]  /*11d0*/  FFMA.FTZ R24, R45, R12, 1 ;  /* 0x3f8000002d187423 */ /* 0x000fe4000001000c */
[----:B------:R-:W-:Y:S02]  /*11e0*/  FADD.FTZ R12, -R92, 1 ;  /* 0x3f8000005c0c7421 */ /* 0x000fe40000010100 */
[----:B------:R-:W-:-:S02]  /*11f0*/  FMUL.FTZ R78, R82, R43 ;  /* 0x0000002b524e7220 */ /* 0x000fc40000410000 */
[----:B------:R-:W-:Y:S01]  /*1200*/  FFMA.FTZ R94, R49, R12, 1 ;  /* 0x3f800000315e7423 */ /* 0x000fe2000001000c */
[----:B------:R1:W-:Y:S01]  /*1210*/  MUFU.EX2 R26, R13 ;  /* 0x0000000d001a7308 */ /* 0x0003e20000000800 */
[----:B------:R-:W-:Y:S02]  /*1220*/  FADD.FTZ R12, -R96, 1 ;  /* 0x3f800000600c7421 */ /* 0x000fe40000010100 */
[----:B------:R-:W-:Y:S01]  /*1230*/  FFMA.FTZ R23, R78, R20, R65 ;  /* 0x000000144e177223 */ /* 0x000fe20000010041 */
[----:B------:R-:W-:Y:S01]  /*1240*/  HADD2.F32 R65, -RZ, R14.H1_H1 ;  /* 0x3000000eff417230 */ /* 0x000fe20000004100 */
[----:B------:R-:W-:Y:S01]  /*1250*/  FFMA.FTZ R98, R51, R12, 1 ;  /* 0x3f80000033627423 */ /* 0x000fe2000001000c */
[----:B------:R-:W-:Y:S01]  /*1260*/  HADD2.F32 R12, -RZ, R57.H0_H0 ;  /* 0x20000039ff0c7230 */ /* 0x000fe20000004100 */
[----:B------:R-:W-:Y:S02]  /*1270*/  FMUL.FTZ R14, R114, -1.4426950216293334961 ;  /* 0xbfb8aa3b720e7820 */ /* 0x000fe40000410000 */
[----:B0-----:R-:W-:-:S02]  /*1280*/  FMUL.FTZ R45, R102, R25 ;  /* 0x00000019662d7220 */ /* 0x001fc40000410000 */
[----:B-1----:R-:W-:Y:S01]  /*1290*/  FADD.FTZ R13, -R101, 1 ;  /* 0x3f800000650d7421 */ /* 0x002fe20000010100 */
[----:B------:R0:W1:Y:S01]  /*12a0*/  MUFU.EX2 R124, R14 ;  /* 0x0000000e007c7308 */ /* 0x0000620000000800 */
[----:B------:R-:W-:Y:S02]  /*12b0*/  FADD.FTZ R15, -R25, 1 ;  /* 0x3f800000190f7421 */ /* 0x000fe40000010100 */
[----:B------:R-:W-:Y:S02]  /*12c0*/  FFMA.FTZ R47, R76, R22, R23 ;  /* 0x000000164c2f7223 */ /* 0x000fe40000010017 */
[----:B------:R-:W-:Y:S02]  /*12d0*/  FMUL.FTZ R74, R84, R45 ;  /* 0x0000002d544a7220 */ /* 0x000fe40000410000 */
[----:B------:R-:W-:Y:S02]  /*12e0*/  FFMA.FTZ R23, R100, R13, 1 ;  /* 0x3f80000064177423 */ /* 0x000fe4000001000d */
[----:B------:R-:W-:-:S02]  /*12f0*/  FFMA.FTZ R27, R102, R15, 1 ;  /* 0x3f800000661b7423 */ /* 0x000fc4000001000f */
[----:B------:R-:W-:Y:S01]  /*1300*/  FFMA.FTZ R127, R74, R12, R47 ;  /* 0x0000000c4a7f7223 */ /* 0x000fe2000001002f */
[--C-:B--2---:R-:W-:Y:S01]  /*1310*/  HADD2.F32 R46, -RZ, R16.reuse.H0_H0 ;  /* 0x20000010ff2e7230 */ /* 0x104fe20000004100 */
[----:B0-----:R0:W2:Y:S01]  /*1320*/  LDS.128 R12, [R39.X16+0x10] ;  /* 0x00001000270c7984 */ /* 0x0010a2000000cc00 */
[----:B------:R-:W-:Y:S01]  /*1330*/  FMUL.FTZ R22, R54, -1.4426950216293334961 ;  /* 0xbfb8aa3b36167820 */ /* 0x000fe20000410000 */
[----:B------:R-:W-:Y:S01]  /*1340*/  HADD2.F32 R47, -RZ, R16.H1_H1 ;  /* 0x30000010ff2f7230 */ /* 0x000fe20000004100 */
[----:B------:R-:W-:Y:S01]  /*1350*/  FMUL.FTZ R20, R65, -1.4426950216293334961 ;  /* 0xbfb8aa3b41147820 */ /* 0x000fe20000410000 */
[--C-:B------:R-:W-:Y:S01]  /*1360*/  HADD2.F32 R51, -RZ, R18.reuse.H0_H0 ;  /* 0x20000012ff337230 */ /* 0x100fe20000004100 */
[----:B------:R-:W3:Y:S01]  /*1370*/  MUFU.EX2 R102, R22 ;  /* 0x0000001600667308 */ /* 0x000ee20000000800 */
[----:B------:R-:W-:Y:S01]  /*1380*/  HADD2.F32 R50, -RZ, R18.H1_H1 ;  /* 0x30000012ff327230 */ /* 0x000fe20000004100 */
[----:B------:R-:W-:Y:S01]  /*1390*/  FMUL.FTZ R16, R53, R46 ;  /* 0x0000002e35107220 */ /* 0x000fe20000410000 */
[----:B------:R-:W-:Y:S01]  /*13a0*/  HADD2.F32 R49, -RZ, R17.H0_H0 ;  /* 0x20000011ff317230 */ /* 0x000fe20000004100 */
[----:B------:R-:W-:Y:S01]  /*13b0*/  FMUL.FTZ R18, R55, R47 ;  /* 0x0000002f37127220 */ /* 0x000fe20000410000 */
[--C-:B------:R-:W-:Y:S01]  /*13c0*/  HADD2.F32 R53, -RZ, R19.reuse.H0_H0 ;  /* 0x20000013ff357230 */ /* 0x100fe20000004100 */
[----:B-1----:R-:W-:Y:S01]  /*13d0*/  FADD.FTZ R124, R124, 1 ;  /* 0x3f8000007c7c7421 */ /* 0x002fe20000010000 */
[----:B------:R-:W-:Y:S01]  /*13e0*/  HADD2.F32 R55, -RZ, R19.H1_H1 ;  /* 0x30000013ff377230 */ /* 0x000fe20000004100 */
[----:B------:R-:W-:Y:S01]  /*13f0*/  FMUL.FTZ R19, R52, -1.4426950216293334961 ;  /* 0xbfb8aa3b34137820 */ /* 0x000fe20000410000 */
[----:B------:R1:W4:Y:S01]  /*1400*/  MUFU.EX2 R125, R20 ;  /* 0x00000014007d7308 */ /* 0x0003220000000800 */
[----:B------:R-:W-:Y:S01]  /*1410*/  HADD2.F32 R48, -RZ, R17.H1_H1 ;  /* 0x30000011ff307230 */ /* 0x000fe20000004100 */
[----:B------:R-:W-:Y:S01]  /*1420*/  FMUL.FTZ R18, R85, R18 ;  /* 0x0000001255127220 */ /* 0x000fe20000410000 */
[----:B------:R-:W-:Y:S01]  /*1430*/  HADD2.F32 R85, -RZ, R11.H1_H1 ;  /* 0x3000000bff557230 */ /* 0x000fe20000004100 */
[----:B------:R-:W-:-:S02]  /*1440*/  FADD.FTZ R17, R26, 1 ;  /* 0x3f8000001a117421 */ /* 0x000fc40000010000 */
[----:B------:R-:W-:Y:S02]  /*1450*/  FMUL.FTZ R87, R18, R87 ;  /* 0x0000005712577220 */ /* 0x000fe40000410000 */
[----:B------:R-:W-:Y:S01]  /*1460*/  MUFU.RCP R100, R17 ;  /* 0x0000001100647308 */ /* 0x000fe20000001000 */
[----:B-1----:R-:W-:Y:S02]  /*1470*/  FMUL.FTZ R20, R67, R49 ;  /* 0x0000003143147220 */ /* 0x002fe40000410000 */
[----:B---3--:R-:W-:Y:S02]  /*1480*/  FADD.FTZ R18, R102, 1 ;  /* 0x3f80000066127421 */ /* 0x008fe40000010000 */
[----:B------:R-:W-:Y:S02]  /*1490*/  FMUL.FTZ R69, R69, R48 ;  /* 0x0000003045457220 */ /* 0x000fe40000410000 */
[----:B------:R-:W-:Y:S01]  /*14a0*/  FMUL.FTZ R22, R71, R51 ;  /* 0x0000003347167220 */ /* 0x000fe20000410000 */
[----:B------:R-:W1:Y:S01]  /*14b0*/  MUFU.EX2 R67, R19 ;  /* 0x0000001300437308 */ /* 0x000e620000000800 */
[----:B------:R-:W-:Y:S01]  /*14c0*/  FMUL.FTZ R69, R86, R69 ;  /* 0x0000004556457220 */ /* 0x000fe20000410000 */
[----:B------:R-:W-:Y:S01]  /*14d0*/  HADD2.F32 R71, -RZ, R7.H1_H1 ;  /* 0x30000007ff477230 */ /* 0x000fe20000004100 */
[----:B------:R-:W-:-:S02]  /*14e0*/  FMUL.FTZ R73, R73, R50 ;  /* 0x0000003249497220 */ /* 0x000fc40000410000 */
[----:B----4-:R-:W-:Y:S02]  /*14f0*/  FADD.FTZ R125, R125, 1 ;  /* 0x3f8000007d7d7421 */ /* 0x010fe40000010000 */
[----:B------:R-:W-:Y:S01]  /*1500*/  FMUL.FTZ R20, R89, R20 ;  /* 0x0000001459147220 */ /* 0x000fe20000410000 */
[----:B0-----:R0:W3:Y:S01]  /*1510*/  MUFU.RCP R39, R18 ;  /* 0x0000001200277308 */ /* 0x0010e20000001000 */
[----:B------:R-:W-:Y:S01]  /*1520*/  FMUL.FTZ R22, R93, R22 ;  /* 0x000000165d167220 */ /* 0x000fe20000410000 */
[--C-:B--2---:R-:W-:Y:S01]  /*1530*/  HADD2.F32 R86, -RZ, R12.reuse.H0_H0 ;  /* 0x2000000cff567230 */ /* 0x104fe20000004100 */
[----:B------:R-:W-:Y:S01]  /*1540*/  FMUL.FTZ R26, R75, R53 ;  /* 0x000000354b1a7220 */ /* 0x000fe20000410000 */
[--C-:B------:R-:W-:Y:S01]  /*1550*/  HADD2.F32 R89, -RZ, R13.reuse.H0_H0 ;  /* 0x2000000dff597230 */ /* 0x100fe20000004100 */
[----:B------:R-:W-:Y:S01]  /*1560*/  FMUL.FTZ R73, R90, R73 ;  /* 0x000000495a497220 */ /* 0x000fe20000410000 */
[----:B------:R-:W-:Y:S01]  /*1570*/  HADD2.F32 R90, -RZ, R13.H1_H1 ;  /* 0x3000000dff5a7230 */ /* 0x000fe20000004100 */
[----:B------:R-:W-:Y:S01]  /*1580*/  FMUL.FTZ R69, R69, R88 ;  /* 0x0000005845457220 */ /* 0x000fe20000410000 */
[----:B------:R-:W2:Y:S01]  /*1590*/  MUFU.RCP R19, R124 ;  /* 0x0000007c00137308 */ /* 0x000ea20000001000 */
[----:B-1----:R-:W-:Y:S01]  /*15a0*/  FADD.FTZ R67, R67, 1 ;  /* 0x3f80000043437421 */ /* 0x002fe20000010000 */
[----:B------:R-:W-:Y:S01]  /*15b0*/  HADD2.F32 R88, -RZ, R12.H1_H1 ;  /* 0x3000000cff587230 */ /* 0x000fe20000004100 */
[----:B------:R-:W-:Y:S01]  /*15c0*/  FMUL.FTZ R13, R82, R86 ;  /* 0x00000056520d7220 */ /* 0x000fe20000410000 */
[--C-:B------:R-:W-:Y:S01]  /*15d0*/  HADD2.F32 R93, -RZ, R14.reuse.H1_H1 ;  /* 0x3000000eff5d7230 */ /* 0x100fe20000004100 */
[----:B------:R-:W-:Y:S01]  /*15e0*/  FMUL.FTZ R20, R20, R91 ;  /* 0x0000005b14147220 */ /* 0x000fe20000410000 */
[----:B------:R-:W-:Y:S01]  /*15f0*/  HADD2.F32 R91, -RZ, R14.H0_H0 ;  /* 0x2000000eff5b7230 */ /* 0x000fe20000004100 */
[----:B------:R-:W-:Y:S01]  /*1600*/  FMUL.FTZ R26, R97, R26 ;  /* 0x0000001a611a7220 */ /* 0x000fe20000410000 */
[----:B------:R-:W1:Y:S01]  /*1610*/  MUFU.RCP R102, R125 ;  /* 0x0000007d00667308 */ /* 0x000e620000001000 */
[----:B------:R-:W-:Y:S01]  /*1620*/  FMUL.FTZ R22, R22, R95 ;  /* 0x0000005f16167220 */ /* 0x000fe20000410000 */
[--C-:B------:R-:W-:Y:S01]  /*1630*/  HADD2.F32 R95, -RZ, R15.reuse.H0_H0 ;  /* 0x2000000fff5f7230 */ /* 0x100fe20000004100 */
[----:B------:R-:W-:Y:S01]  /*1640*/  FMUL.FTZ R13, R96, R13 ;  /* 0x0000000d600d7220 */ /* 0x000fe20000410000 */
[----:B------:R-:W-:Y:S01]  /*1650*/  HADD2.F32 R97, -RZ, R15.H1_H1 ;  /* 0x3000000fff617230 */ /* 0x000fe20000004100 */
[----:B------:R-:W-:-:S02]  /*1660*/  FADD.FTZ R14, -R100, 1 ;  /* 0x3f800000640e7421 */ /* 0x000fc40000010100 */
[----:B------:R-:W-:Y:S01]  /*1670*/  FMUL.FTZ R15, R42, R90 ;  /* 0x0000005a2a0f7220 */ /* 0x000fe20000410000 */
[----:B------:R-:W4:Y:S01]  /*1680*/  MUFU.RCP R75, R67 ;  /* 0x00000043004b7308 */ /* 0x000f220000001000 */
[----:B------:R-:W-:Y:S02]  /*1690*/  FMUL.FTZ R77, R77, R55 ;  /* 0x000000374d4d7220 */ /* 0x000fe40000410000 */
[----:B------:R-:W-:Y:S01]  /*16a0*/  FMUL.FTZ R12, R79, R88 ;  /* 0x000000584f0c7220 */ /* 0x000fe20000410000 */
[----:B------:R-:W-:Y:S01]  /*16b0*/  HADD2.F32 R79, -RZ, R9.H1_H1 ;  /* 0x30000009ff4f7230 */ /* 0x000fe20000004100 */
[----:B0-----:R-:W-:Y:S02]  /*16c0*/  FMUL.FTZ R18, R41, R91 ;  /* 0x0000005b29127220 */ /* 0x001fe40000410000 */
[----:B------:R-:W-:Y:S02]  /*16d0*/  FFMA.FTZ R14, R103, R14, 1 ;  /* 0x3f800000670e7423 */ /* 0x000fe4000001000e */
[----:B------:R-:W-:-:S02]  /*16e0*/  FMUL.FTZ R15, R100, R15 ;  /* 0x0000000f640f7220 */ /* 0x000fc40000410000 */
[----:B------:R-:W-:Y:S02]  /*16f0*/  FMUL.FTZ R98, R13, R98 ;  /* 0x000000620d627220 */ /* 0x000fe40000410000 */
[----:B------:R-:W-:Y:S02]  /*1700*/  FMUL.FTZ R77, R92, R77 ;  /* 0x0000004d5c4d7220 */ /* 0x000fe40000410000 */
[----:B------:R-:W-:Y:S02]  /*1710*/  FMUL.FTZ R12, R101, R12 ;  /* 0x0000000c650c7220 */ /* 0x000fe40000410000 */
[----:B---3--:R-:W-:Y:S02]  /*1720*/  FADD.FTZ R13, -R39, 1 ;  /* 0x3f800000270d7421 */ /* 0x008fe40000010100 */
[----:B--2---:R-:W-:Y:S02]  /*1730*/  FADD.FTZ R17, -R19, 1 ;  /* 0x3f80000013117421 */ /* 0x004fe40000010100 */
[----:B------:R-:W-:-:S02]  /*1740*/  FMUL.FTZ R92, R114, R19 ;  /* 0x00000013725c7220 */ /* 0x000fc40000410000 */
[----:B------:R-:W-:Y:S02]  /*1750*/  FMUL.FTZ R84, R84, R89 ;  /* 0x0000005954547220 */ /* 0x000fe40000410000 */
[----:B------:R-:W-:Y:S02]  /*1760*/  FMUL.FTZ R19, R19, R18 ;  /* 0x0000001213137220 */ /* 0x000fe40000410000 */
[----:B------:R-:W-:Y:S02]  /*1770*/  FMUL.FTZ R18, R15, R14 ;  /* 0x0000000e0f127220 */ /* 0x000fe40000410000 */
[----:B------:R-:W-:Y:S02]  /*1780*/  FMUL.FTZ R23, R12, R23 ;  /* 0x000000170c177220 */ /* 0x000fe40000410000 */
[----:B------:R-:W-:Y:S02]  /*1790*/  FFMA.FTZ R15, R54, R13, 1 ;  /* 0x3f800000360f7423 */ /* 0x000fe4000001000d */
[----:B-1----:R-:W-:-:S02]  /*17a0*/  FADD.FTZ R12, -R102, 1 ;  /* 0x3f800000660c7421 */ /* 0x002fc40000010100 */
[----:B------:R-:W-:Y:S02]  /*17b0*/  FMUL.FTZ R13, R38, R93 ;  /* 0x0000005d260d7220 */ /* 0x000fe40000410000 */
[----:B------:R-:W-:Y:S02]  /*17c0*/  FMUL.FTZ R21, R26, R21 ;  /* 0x000000151a157220 */ /* 0x000fe40000410000 */
[----:B------:R-:W-:Y:S02]  /*17d0*/  FMUL.FTZ R84, R25, R84 ;  /* 0x0000005419547220 */ /* 0x000fe40000410000 */
[----:B------:R-:W-:Y:S02]  /*17e0*/  FMUL.FTZ R73, R73, R24 ;  /* 0x0000001849497220 */ /* 0x000fe40000410000 */
[----:B----4-:R-:W-:Y:S02]  /*17f0*/  FADD.FTZ R25, -R75, 1 ;  /* 0x3f8000004b197421 */ /* 0x010fe40000010100 */
[----:B------:R-:W-:-:S02]  /*1800*/  FMUL.FTZ R14, R37, R95 ;  /* 0x0000005f250e7220 */ /* 0x000fc40000410000 */
[----:B------:R-:W-:Y:S02]  /*1810*/  FMUL.FTZ R26, R35, R97 ;  /* 0x00000061231a7220 */ /* 0x000fe40000410000 */
[----:B------:R-:W-:Y:S01]  /*1820*/  FFMA.FTZ R24, R114, R17, 1 ;  /* 0x3f80000072187423 */ /* 0x000fe20000010011 */
[----:B------:R-:W-:Y:S01]  /*1830*/  HADD2.F32 R114, -RZ, R59.H1_H1 ;  /* 0x3000003bff727230 */ /* 0x000fe20000004100 */
[----:B------:R-:W-:Y:S01]  /*1840*/  FMUL.FTZ R16, R81, R16 ;  /* 0x0000001051107220 */ /* 0x000fe20000410000 */
[----:B------:R-:W-:Y:S01]  /*1850*/  HADD2.F32 R81, -RZ, R10.H0_H0 ;  /* 0x2000000aff517230 */ /* 0x000fe20000004100 */
[----:B------:R-:W-:Y:S02]  /*1860*/  FFMA.FTZ R12, R65, R12, 1 ;  /* 0x3f800000410c7423 */ /* 0x000fe4000001000c */
[----:B------:R-:W-:Y:S02]  /*1870*/  FMUL.FTZ R13, R102, R13 ;  /* 0x0000000d660d7220 */ /* 0x000fe40000410000 */
[----:B------:R-:W-:-:S02]  /*1880*/  FMUL.FTZ R17, R84, R27 ;  /* 0x0000001b54117220 */ /* 0x000fc40000410000 */
[----:B------:R-:W-:Y:S02]  /*1890*/  FFMA.FTZ R27, R52, R25, 1 ;  /* 0x3f800000341b7423 */ /* 0x000fe40000010019 */
[----:B------:R-:W-:Y:S01]  /*18a0*/  FMUL.FTZ R14, R39, R14 ;  /* 0x0000000e270e7220 */ /* 0x000fe20000410000 */
[----:B------:R-:W-:Y:S01]  /*18b0*/  F2FP.PACK_AB R17, R18, R17 ;  /* 0x000000111211723e */ /* 0x000fe200000000ff */
[----:B------:R-:W-:Y:S02]  /*18c0*/  FMUL.FTZ R26, R75, R26 ;  /* 0x0000001a4b1a7220 */ /* 0x000fe40000410000 */
[----:B------:R-:W-:Y:S02]  /*18d0*/  FMUL.FTZ R103, R103, R100 ;  /* 0x0000006467677220 */ /* 0x000fe40000410000 */
[----:B------:R-:W-:Y:S02]  /*18e0*/  FMUL.FTZ R19, R19, R24 ;  /* 0x0000001813137220 */ /* 0x000fe40000410000 */
[----:B------:R-:W-:Y:S01]  /*18f0*/  FMUL.FTZ R16, R16, R83 ;  /* 0x0000005310107220 */ /* 0x000fe20000410000 */
[----:B------:R-:W-:Y:S01]  /*1900*/  HADD2.F32 R83, -RZ, R11.H0_H0 ;  /* 0x2000000bff537230 */ /* 0x000fe20000004100 */
[----:B------:R-:W-:Y:S01]  /*1910*/  FMUL.FTZ R24, R13, R12 ;  /* 0x0000000c0d187220 */ /* 0x000fe20000410000 */
[----:B------:R-:W-:Y:S01]  /*1920*/  F2FP.PACK_AB R13, R69, R20 ;  /* 0x00000014450d723e */ /* 0x000fe200000000ff */
[----:B------:R-:W-:Y:S01]  /*1930*/  FMUL.FTZ R94, R77, R94 ;  /* 0x0000005e4d5e7220 */ /* 0x000fe20000410000 */
[----:B------:R-:W-:Y:S01]  /*1940*/  HADD2.F32 R20, -RZ, R57.H1_H1 ;  /* 0x30000039ff147230 */ /* 0x000fe20000004100 */
[----:B------:R-:W-:Y:S01]  /*1950*/  FMUL.FTZ R25, R14, R15 ;  /* 0x0000000f0e197220 */ /* 0x000fe20000410000 */
[----:B------:R-:W-:Y:S01]  /*1960*/  F2FP.PACK_AB R12, R87, R16 ;  /* 0x00000010570c723e */ /* 0x000fe200000000ff */
[----:B------:R-:W-:Y:S01]  /*1970*/  FMUL.FTZ R26, R26, R27 ;  /* 0x0000001b1a1a7220 */ /* 0x000fe20000410000 */
[----:B------:R-:W-:Y:S01]  /*1980*/  F2FP.PACK_AB R16, R23, R98 ;  /* 0x000000621710723e */ /* 0x000fe200000000ff */
[----:B------:R-:W-:Y:S01]  /*1990*/  FMUL.FTZ R82, R42, R103 ;  /* 0x000000672a527220 */ /* 0x000fe20000410000 */
[----:B------:R-:W-:Y:S01]  /*19a0*/  F2FP.PACK_AB R18, R24, R19 ;  /* 0x000000131812723e */ /* 0x000fe200000000ff */
[----:B------:R-:W-:Y:S01]  /*19b0*/  FMUL.FTZ R84, R41, R92 ;  /* 0x0000005c29547220 */ /* 0x000fe20000410000 */
[----:B------:R-:W-:Y:S01]  /*19c0*/  F2FP.PACK_AB R14, R73, R22 ;  /* 0x00000016490e723e */ /* 0x000fe200000000ff */
[----:B------:R-:W-:Y:S01]  /*19d0*/  FFMA.FTZ R127, R82, R20, R127 ;  /* 0x00000014527f7223 */ /* 0x000fe2000001007f */
[----:B------:R-:W-:Y:S01]  /*19e0*/  F2FP.PACK_AB R15, R94, R21 ;  /* 0x000000155e0f723e */ /* 0x000fe200000000ff */
[----:B------:R-:W-:Y:S01]  /*19f0*/  IMAD R20, R122, c[0x0][0x2f0], RZ ;  /* 0x0000bc007a147a24 */ /* 0x000fe200078e02ff */
[----:B------:R-:W-:Y:S01]  /*1a00*/  LEA R98, R115, R106, 0x1 ;  /* 0x0000006a73627211 */ /* 0x000fe200078e08ff */
[----:B------:R-:W-:Y:S01]  /*1a10*/  BAR.SYNC.DEFER_BLOCKING 0x0 ;  /* 0x0000000000007b1d */ /* 0x000fe20000010000 */
[----:B------:R-:W-:Y:S01]  /*1a20*/  F2FP.PACK_AB R19, R26, R25 ;  /* 0x000000191a13723e */ /* 0x000fe200000000ff */
[----:B------:R-:W-:Y:S01]  /*1a30*/  IMAD R67, R123, c[0x0][0x2f4], R20 ;  /* 0x0000bd007b437a24 */ /* 0x000fe200078e0214 */
[--C-:B------:R-:W-:Y:S01]  /*1a40*/  HADD2.F32 R41, -RZ, R5.reuse.H0_H0 ;  /* 0x20000005ff297230 */ /* 0x100fe20000004100 */
[----:B------:R-:W-:Y:S01]  /*1a50*/  FMUL.FTZ R87, R65, R102 ;  /* 0x0000006641577220 */ /* 0x000fe20000410000 */
[----:B------:R-:W-:Y:S01]  /*1a60*/  HADD2.F32 R65, -RZ, R5.H1_H1 ;  /* 0x30000005ff417230 */ /* 0x000fe20000004100 */
[----:B------:R-:W-:Y:S01]  /*1a70*/  FMUL.FTZ R54, R54, R39 ;  /* 0x0000002736367220 */ /* 0x000fe20000410000 */
[----:B------:R-:W-:Y:S01]  /*1a80*/  HADD2.F32 R39, -RZ, R4.H1_H1 ;  /* 0x30000004ff277230 */ /* 0x000fe20000004100 */
[----:B------:R-:W-:Y:S01]  /*1a90*/  FMUL.FTZ R100, R38, R87 ;  /* 0x0000005726647220 */ /* 0x000fe20000410000 */
[----:B------:R-:W-:Y:S01]  /*1aa0*/  HADD2.F32 R42, -RZ, R58.H0_H0 ;  /* 0x2000003aff2a7230 */ /* 0x000fe20000004100 */
[----:B------:R-:W-:Y:S01]  /*1ab0*/  FMUL.FTZ R102, R37, R54 ;  /* 0x0000003625667220 */ /* 0x000fe20000410000 */
[----:B------:R-:W-:Y:S01]  /*1ac0*/  HADD2.F32 R69, -RZ, R6.H1_H1 ;  /* 0x30000006ff457230 */ /* 0x000fe20000004100 */
[----:B------:R-:W-:Y:S01]  /*1ad0*/  FMUL.FTZ R52, R52, R75 ;  /* 0x0000004b34347220 */ /* 0x000fe20000410000 */
[----:B------:R-:W-:Y:S01]  /*1ae0*/  HADD2.F32 R37, -RZ, R7.H0_H0 ;  /* 0x20000007ff257230 */ /* 0x000fe20000004100 */
[----:B------:R-:W-:Y:S01]  /*1af0*/  FFMA.FTZ R127, R84, R42, R127 ;  /* 0x0000002a547f7223 */ /* 0x000fe2000001007f */
[--C-:B------:R-:W-:Y:S01]  /*1b00*/  HADD2.F32 R73, -RZ, R8.reuse.H0_H0 ;  /* 0x20000008ff497230 */ /* 0x100fe20000004100 */
[----:B------:R-:W-:Y:S01]  /*1b10*/  FMUL.FTZ R124, R35, R52 ;  /* 0x00000034237c7220 */ /* 0x000fe20000410000 */
[----:B------:R-:W-:-:S02]  /*1b20*/  HADD2.F32 R75, -RZ, R8.H1_H1 ;  /* 0x30000008ff4b7230 */ /* 0x000fc40000004100 */
[----:B------:R-:W-:Y:S02]  /*1b30*/  HADD2.F32 R77, -RZ, R9.H0_H0 ;  /* 0x20000009ff4d7230 */ /* 0x000fe40000004100 */
[----:B------:R-:W-:Y:S01]  /*1b40*/  HADD2.F32 R35, -RZ, R10.H1_H1 ;  /* 0x3000000aff237230 */ /* 0x000fe20000004100 */
[----:B------:R0:W-:Y:S04]  /*1b50*/  STS.128 [R98.X16], R12 ;  /* 0x0000000c62007388 */ /* 0x0001e8000000cc00 */
[----:B------:R-:W-:Y:S01]  /*1b60*/  STS.128 [R98.X16+0x10], R16 ;  /* 0x0000101062007388 */ /* 0x000fe2000000cc00 */
[----:B------:R-:W-:-:S06]  /*1b70*/  NOP ;  /* 0x0000000000007918 */ /* 0x000fcc0000000000 */
[----:B------:R-:W1:Y:S04]  /*1b80*/  LDS.128 R20, [R99.X16] ;  /* 0x0000000063147984 */ /* 0x000e68000000cc00 */
[----:B------:R-:W2:Y:S01]  /*1b90*/  LDS.128 R24, [R99.X16+0x200] ;  /* 0x0002000063187984 */ /* 0x000ea2000000cc00 */
[----:B0-----:R-:W-:Y:S01]  /*1ba0*/  IADD3 R13, R33, R67, RZ ;  /* 0x00000043210d7210 */ /* 0x001fe20007ffe0ff */
[----:B------:R-:W-:Y:S01]  /*1bb0*/  HADD2.F32 R33, -RZ, R4.H0_H0 ;  /* 0x20000004ff217230 */ /* 0x000fe20000004100 */
[C---:B------:R-:W-:Y:S01]  /*1bc0*/  LEA R12, P0, R32.reuse, c[0x0][0x338], 0x1 ;  /* 0x0000ce00200c7a11 */ /* 0x040fe200078008ff */
[----:B------:R-:W-:Y:S01]  /*1bd0*/  HADD2.F32 R14, -RZ, R58.H1_H1 ;  /* 0x3000003aff0e7230 */ /* 0x000fe20000004100 */
[----:B------:R-:W-:Y:S01]  /*1be0*/  MOV R15, c[0x0][0x16c] ;  /* 0x00005b00000f7a02 */ /* 0x000fe20000000f00 */
[----:B------:R-:W-:Y:S01]  /*1bf0*/  HADD2.F32 R67, -RZ, R6.H0_H0 ;  /* 0x20000006ff437230 */ /* 0x000fe20000004100 */
[----:B------:R-:W-:-:S02]  /*1c00*/  LEA.HI.X R13, R32, c[0x0][0x33c], R13, 0x1, P0 ;  /* 0x0000cf00200d7a11 */ /* 0x000fc400000f0c0d */
[----:B------:R-:W-:Y:S01]  /*1c10*/  ISETP.NE.U32.AND P0, PT, RZ, c[0x0][0x270], PT ;  /* 0x00009c00ff007a0c */ /* 0x000fe20003f05070 */
[----:B------:R-:W-:Y:S01]  /*1c20*/  FFMA.FTZ R127, R100, R14, R127 ;  /* 0x0000000e647f7223 */ /* 0x000fe2000001007f */
[----:B------:R-:W-:Y:S01]  /*1c30*/  HADD2.F32 R14, -RZ, R59.H0_H0 ;  /* 0x2000003bff0e7230 */ /* 0x000fe20000004100 */
[----:B------:R-:W-:Y:S01]  /*1c40*/  IMAD.WIDE R4, R104, 0x10, R12 ;  /* 0x0000001068047825 */ /* 0x000fe200078e020c */
[----:B------:R-:W-:Y:S02]  /*1c50*/  ISETP.NE.AND.EX P0, PT, RZ, c[0x0][0x274], PT, P0 ;  /* 0x00009d00ff007a0c */ /* 0x000fe40003f05300 */
[----:B------:R-:W-:Y:S01]  /*1c60*/  ISETP.GE.AND P1, PT, R15, 0x1, PT ;  /* 0x000000010f00780c */ /* 0x000fe20003f26270 */
[----:B------:R-:W-:-:S04]  /*1c70*/  FFMA.FTZ R127, R102, R14, R127 ;  /* 0x0000000e667f7223 */ /* 0x000fc8000001007f */
[----:B------:R-:W-:Y:S01]  /*1c80*/  FFMA.FTZ R114, R124, R114, R127 ;  /* 0x000000727c727223 */ /* 0x000fe2000001007f */
[----:B-1----:R0:W-:Y:S04]  /*1c90*/  STG.E.128 [R4.64], R20 ;  /* 0x0000001404007986 */ /* 0x0021e8000c101d04 */
[----:B--2---:R0:W-:Y:S01]  /*1ca0*/  STG.E.128 [R4.64+0x200], R24 ;  /* 0x0002001804007986 */ /* 0x0041e2000c101d04 */
[----:B------:R-:W-:Y:S05]  /*1cb0*/  @!P0 BRA `(.L_x_2132) ;  /* 0x000002b000008947 */ /* 0x000fea0003800000 */
[----:B------:R-:W-:Y:S01]  /*1cc0*/  BAR.SYNC.DEFER_BLOCKING 0x0 ;  /* 0x0000000000007b1d */ /* 0x000fe20000010000 */
[----:B------:R-:W-:Y:S02]  /*1cd0*/  FMUL.FTZ R12, R3, R46 ;  /* 0x0000002e030c7220 */ /* 0x000fe40000410000 */
[----:B------:R-:W-:Y:S02]  /*1ce0*/  FMUL.FTZ R47, R28, R47 ;  /* 0x0000002f1c2f7220 */ /* 0x000fe40000410000 */
[----:B------:R-:W-:-:S02]  /*1cf0*/  FMUL.FTZ R13, R34, R49 ;  /* 0x00000031220d7220 */ /* 0x000fc40000410000 */
[----:B------:R-:W-:Y:S01]  /*1d00*/  FMUL.FTZ R48, R29, R48 ;  /* 0x000000301d307220 */ /* 0x000fe20000410000 */
[----:B------:R-:W-:Y:S01]  /*1d10*/  F2FP.PACK_AB R12, R47, R12 ;  /* 0x0000000c2f0c723e */ /* 0x000fe200000000ff */
[----:B------:R-:W-:Y:S02]  /*1d20*/  FMUL.FTZ R14, R30, R51 ;  /* 0x000000331e0e7220 */ /* 0x000fe40000410000 */
[----:B------:R-:W-:Y:S01]  /*1d30*/  FMUL.FTZ R31, R31, R50 ;  /* 0x000000321f1f7220 */ /* 0x000fe20000410000 */
[----:B------:R-:W-:Y:S01]  /*1d40*/  F2FP.PACK_AB R13, R48, R13 ;  /* 0x0000000d300d723e */ /* 0x000fe200000000ff */
[----:B------:R-:W-:Y:S02]  /*1d50*/  FMUL.FTZ R15, R36, R53 ;  /* 0x00000035240f7220 */ /* 0x000fe40000410000 */
[----:B------:R-:W-:Y:S01]  /*1d60*/  FMUL.FTZ R40, R40, R55 ;  /* 0x0000003728287220 */ /* 0x000fe20000410000 */
[----:B------:R-:W-:Y:S01]  /*1d70*/  F2FP.PACK_AB R14, R31, R14 ;  /* 0x0000000e1f0e723e */ /* 0x000fe200000000ff */
[----:B------:R-:W-:-:S02]  /*1d80*/  FMUL.FTZ R16, R43, R86 ;  /* 0x000000562b107220 */ /* 0x000fc40000410000 */
[----:B------:R-:W-:Y:S01]  /*1d90*/  FMUL.FTZ R3, R44, R88 ;  /* 0x000000582c037220 */ /* 0x000fe20000410000 */
[----:B------:R-:W-:Y:S01]  /*1da0*/  F2FP.PACK_AB R15, R40, R15 ;  /* 0x0000000f280f723e */ /* 0x000fe200000000ff */
[----:B------:R-:W-:Y:S02]  /*1db0*/  FMUL.FTZ R17, R45, R89 ;  /* 0x000000592d117220 */ /* 0x000fe40000410000 */
[----:B------:R-:W-:Y:S01]  /*1dc0*/  FMUL.FTZ R90, R103, R90 ;  /* 0x0000005a675a7220 */ /* 0x000fe20000410000 */
[----:B------:R-:W-:Y:S01]  /*1dd0*/  F2FP.PACK_AB R16, R3, R16 ;  /* 0x000000100310723e */ /* 0x000fe200000000ff */
[----:B------:R-:W-:Y:S01]  /*1de0*/  FMUL.FTZ R18, R92, R91 ;  /* 0x0000005b5c127220 */ /* 0x000fe20000410000 */
[----:B------:R1:W-:Y:S01]  /*1df0*/  STS.128 [R98.X16], R12 ;  /* 0x0000000c62007388 */ /* 0x0003e2000000cc00 */
[----:B------:R-:W-:Y:S01]  /*1e00*/  FMUL.FTZ R87, R87, R93 ;  /* 0x0000005d57577220 */ /* 0x000fe20000410000 */
[----:B------:R-:W-:Y:S01]  /*1e10*/  F2FP.PACK_AB R17, R90, R17 ;  /* 0x000000115a11723e */ /* 0x000fe200000000ff */
[----:B------:R-:W-:-:S02]  /*1e20*/  FMUL.FTZ R19, R54, R95 ;  /* 0x0000005f36137220 */ /* 0x000fc40000410000 */
[----:B------:R-:W-:Y:S01]  /*1e30*/  FMUL.FTZ R52, R52, R97 ;  /* 0x0000006134347220 */ /* 0x000fe20000410000 */
[----:B------:R-:W-:Y:S01]  /*1e40*/  F2FP.PACK_AB R18, R87, R18 ;  /* 0x000000125712723e */ /* 0x000fe200000000ff */
[----:B------:R-:W-:Y:S02]  /*1e50*/  IMAD R3, R116, c[0x0][0x210], RZ ;  /* 0x0000840074037a24 */ /* 0x000fe400078e02ff */
[----:B0-----:R-:W-:Y:S01]  /*1e60*/  IMAD.WIDE.U32 R20, R118, c[0x0][0x210], R188 ;  /* 0x0000840076147a25 */ /* 0x001fe200078e00bc */
[----:B------:R-:W-:-:S03]  /*1e70*/  F2FP.PACK_AB R19, R52, R19 ;  /* 0x000000133413723e */ /* 0x000fc600000000ff */
[----:B------:R-:W-:Y:S02]  /*1e80*/  IMAD R3, R118, c[0x0][0x214], R3 ;  /* 0x0000850076037a24 */ /* 0x000fe400078e0203 */
[----:B------:R-:W-:Y:S01]  /*1e90*/  STS.128 [R98.X16+0x10], R16 ;  /* 0x0000101062007388 */ /* 0x000fe2000000cc00 */
[----:B------:R-:W-:-:S06]  /*1ea0*/  NOP ;  /* 0x0000000000007918 */ /* 0x000fcc0000000000 */
[----:B------:R-:W0:Y:S01]  /*1eb0*/  LDS.128 R4, [R99.X16] ;  /* 0x0000000063047984 */ /* 0x000e22000000cc00 */
[----:B------:R-:W-:Y:S01]  /*1ec0*/  IADD3 R21, R21, R3, RZ ;  /* 0x0000000315157210 */ /* 0x000fe20007ffe0ff */
[----:B------:R-:W-:Y:S02]  /*1ed0*/  IMAD R22, R122, c[0x0][0x218], RZ ;  /* 0x000086007a167a24 */ /* 0x000fe400078e02ff */
[----:B------:R-:W2:Y:S02]  /*1ee0*/  LDS.128 R8, [R99.X16+0x200] ;  /* 0x0002000063087984 */ /* 0x000ea4000000cc00 */
[C---:B------:R-:W-:Y:S02]  /*1ef0*/  IMAD R3, R123.reuse, c[0x0][0x21c], R22 ;  /* 0x000087007b037a24 */ /* 0x040fe400078e0216 */
[----:B-1----:R-:W-:-:S05]  /*1f00*/  IMAD.WIDE.U32 R12, R123, c[0x0][0x218], R20 ;  /* 0x000086007b0c7a25 */ /* 0x002fca00078e0014 */
[----:B------:R-:W-:Y:S02]  /*1f10*/  IADD3 R3, R13, R3, RZ ;  /* 0x000000030d037210 */ /* 0x000fe40007ffe0ff */
[----:B------:R-:W-:-:S04]  /*1f20*/  LEA R14, P0, R12, c[0x0][0x270], 0x1 ;  /* 0x00009c000c0e7a11 */ /* 0x000fc800078008ff */
[----:B------:R-:W-:-:S05]  /*1f30*/  LEA.HI.X R15, R12, c[0x0][0x274], R3, 0x1, P0 ;  /* 0x00009d000c0f7a11 */ /* 0x000fca00000f0c03 */
[----:B------:R-:W-:-:S05]  /*1f40*/  IMAD.WIDE R12, R104, 0x10, R14 ;  /* 0x00000010680c7825 */ /* 0x000fca00078e020e */
[----:B0-----:R0:W-:Y:S04]  /*1f50*/  STG.E.128 [R12.64], R4 ;  /* 0x000000040c007986 */ /* 0x0011e8000c101d04 */
[----:B--2---:R0:W-:Y:S02]  /*1f60*/  STG.E.128 [R12.64+0x200], R8 ;  /* 0x000200080c007986 */ /* 0x0041e4000c101d04 */
.L_x_2132:
[----:B------:R-:W-:Y:S01]  /*1f70*/  BAR.SYNC.DEFER_BLOCKING 0x0 ;  /* 0x0000000000007b1d */ /* 0x000fe20000010000 */
[--C-:B-----5:R-:W-:Y:S01]  /*1f80*/  FADD.FTZ R49, R33, R120.reuse ;  /* 0x0000007821317221 */ /* 0x120fe20000010000 */
[----:B------:R-:W-:Y:S01]  /*1f90*/  CS2R R96, SRZ ;  /* 0x0000000000607805 */ /* 0x000fe2000001ff00 */
[--C-:B------:R-:W-:Y:S01]  /*1fa0*/  FADD.FTZ R48, R39, R120.reuse ;  /* 0x0000007827307221 */ /* 0x100fe20000010000 */
[----:B------:R-:W-:Y:S01]  /*1fb0*/  CS2R R94, SRZ ;  /* 0x00000000005e7805 */ /* 0x000fe2000001ff00 */
[--C-:B------:R-:W-:Y:S01]  /*1fc0*/  FADD.FTZ R47, R41, R120.reuse ;  /* 0x00000078292f7221 */ /* 0x100fe20000010000 */
[----:B------:R-:W-:Y:S01]  /*1fd0*/  CS2R R92, SRZ ;  /* 0x00000000005c7805 */ /* 0x000fe2000001ff00 */
[--C-:B------:R-:W-:Y:S01]  /*1fe0*/  FADD.FTZ R43, R37, R120.reuse ;  /* 0x00000078252b7221 */ /* 0x100fe20000010000 */
[----:B------:R-:W-:Y:S01]  /*1ff0*/  CS2R R90, SRZ ;  /* 0x00000000005a7805 */ /* 0x000fe2000001ff00 */
[--C-:B------:R-:W-:Y:S01]  /*2000*/  FADD.FTZ R36, R35, R120.reuse ;  /* 0x0000007823247221 */ /* 0x100fe20000010000 */
        /* <DEDUP_REMOVED lines=14> */
[----:B------:R-:W-:Y:S02]  /*20f0*/  FADD.FTZ R34, R85, R120 ;  /* 0x0000007855227221 */ /* 0x000fe40000010000 */
[-C--:B------:R-:W-:Y:S02]  /*2100*/  FMUL.FTZ R33, R0, R121.reuse ;  /* 0x0000007900217220 */ /* 0x080fe40000410000 */
[----:B------:R-:W-:-:S02]  /*2110*/  FMUL.FTZ R32, R64, R121 ;  /* 0x0000007940207220 */ /* 0x000fc40000410000 */
[-C--:B------:R-:W-:Y:S02]  /*2120*/  FMUL.FTZ R31, R2, R121.reuse ;  /* 0x00000079021f7220 */ /* 0x080fe40000410000 */
[-C--:B------:R-:W-:Y:S02]  /*2130*/  FMUL.FTZ R30, R66, R121.reuse ;  /* 0x00000079421e7220 */ /* 0x080fe40000410000 */
[-C--:B------:R-:W-:Y:S02]  /*2140*/  FMUL.FTZ R29, R68, R121.reuse ;  /* 0x00000079441d7220 */ /* 0x080fe40000410000 */
[-C--:B------:R-:W-:Y:S02]  /*2150*/  FMUL.FTZ R28, R70, R121.reuse ;  /* 0x00000079461c7220 */ /* 0x080fe40000410000 */
[-C--:B0-----:R-:W-:Y:S02]  /*2160*/  FMUL.FTZ R27, R72, R121.reuse ;  /* 0x00000079481b7220 */ /* 0x081fe40000410000 */
        /* <DEDUP_REMOVED lines=8> */
[----:B------:R-:W-:Y:S01]  /*21f0*/  FMUL.FTZ R18, R124, R121 ;  /* 0x000000797c127220 */ /* 0x000fe20000410000 */
[----:B------:R-:W-:Y:S05]  /*2200*/  @!P1 BRA `(.L_x_2133) ;  /* 0x000066b000009947 */ /* 0x000fea0003800000 */
[----:B------:R-:W-:Y:S01]  /*2210*/  FADD.FTZ R17, R0, R0 ;  /* 0x0000000000117221 */ /* 0x000fe20000010000 */
[----:B------:R-:W-:Y:S01]  /*2220*/  HFMA2.MMA R0, -RZ, RZ, 0, 0 ;  /* 0x00000000ff007435 */ /* 0x000fe200000001ff */
[----:B------:R-:W-:Y:S01]  /*2230*/  FADD.FTZ R15, R2, R2 ;  /* 0x00000002020f7221 */ /* 0x000fe20000010000 */
[----:B------:R-:W-:Y:S01]  /*2240*/  MOV R97, RZ ;  /* 0x000000ff00617202 */ /* 0x000fe20000000f00 */
        /* <DEDUP_REMOVED lines=14> */
.L_x_2170:
        /* <DEDUP_REMOVED lines=37> */
[----:B------:R-:W-:-:S05]  /*2580*/  HADD2.F32 R208, -RZ, R60.H0_H0 ;  /* 0x2000003cffd07230 */ /* 0x000fca0000004100 */
[----:B------:R-:W-:Y:S01]  /*2590*/  FMUL.FTZ R208, R49, R208 ;  /* 0x000000d031d07220 */ /* 0x000fe20000410000 */
[----:B------:R-:W-:Y:S02]  /*25a0*/  HADD2.F32 R205, -RZ, R60.H1_H1 ;  /* 0x3000003cffcd7230 */ /* 0x000fe40000004100 */
[----:B------:R-:W-:-:S03]  /*25b0*/  HADD2.F32 R210, -RZ, R61.H0_H0 ;  /* 0x2000003dffd27230 */ /* 0x000fc60000004100 */
[----:B------:R-:W-:Y:S02]  /*25c0*/  FMUL.FTZ R205, R48, R205 ;  /* 0x000000cd30cd7220 */ /* 0x000fe40000410000 */
[----:B------:R-:W-:Y:S01]  /*25d0*/  FMUL.FTZ R210, R47, R210 ;  /* 0x000000d22fd27220 */ /* 0x000fe20000410000 */
[----:B------:R-:W-:-:S05]  /*25e0*/  HADD2.F32 R207, -RZ, R61.H1_H1 ;  /* 0x3000003dffcf7230 */ /* 0x000fca0000004100 */
[----:B------:R-:W-:Y:S01]  /*25f0*/  FMUL.FTZ R207, R46, R207 ;  /* 0x000000cf2ecf7220 */ /* 0x000fe20000410000 */
        /* <DEDUP_REMOVED lines=10> */
[----:B------:R-:W-:Y:S01]  /*26a0*/  HADD2.F32 R213, -RZ, R56.H1_H1 ;  /* 0x30000038ffd57230 */ /* 0x000fe20000004100 */
[CC--:B--2---:R-:W-:Y:S02]  /*26b0*/  FMUL.FTZ R64, R49.reuse, R101.reuse ;  /* 0x0000006531407220 */ /* 0x0c4fe40000410000 */
        /* <DEDUP_REMOVED lines=44> */
[----:B------:R-:W-:Y:S01]  /*2980*/  MUFU.SIN R83, R76 ;  /* 0x0000004c00537308 */ /* 0x000fe20000000400 */
[----:B0-----:R-:W-:-:S07]  /*2990*/  FMUL.FTZ R75, R44, R72 ;  /* 0x000000482c4b7220 */ /* 0x001fce0000410000 */
[----:B------:R0:W-:Y:S08]  /*29a0*/  MUFU.EX2 R144, R75 ;  /* 0x0000004b00907308 */ /* 0x0001f00000000800 */
[----:B------:R4:W-:Y:S01]  /*29b0*/  MUFU.COS R145, R76 ;  /* 0x0000004c00917308 */ /* 0x0009e20000000000 */
[----:B0-----:R-:W-:-:S05]  /*29c0*/  @!P0 IADD3 R75, R107, -0x2, RZ ;  /* 0xfffffffe6b4b8810 */ /* 0x001fca0007ffe0ff */
[----:B------:R-:W-:Y:S02]  /*29d0*/  @!P0 IMAD R75, R75, c[0x0][0x16c], R0 ;  /* 0x00005b004b4b8a24 */ /* 0x000fe400078e0200 */
[----:B------:R0:W-:Y:S01]  /*29e0*/  MUFU.EX2 R146, R74 ;  /* 0x0000004a00927308 */ /* 0x0001e20000000800 */
[----:B----4-:R-:W-:Y:S02]  /*29f0*/  FMUL.FTZ R76, R43, R72 ;  /* 0x000000482b4c7220 */ /* 0x010fe40000410000 */
[----:B--2---:R-:W-:-:S05]  /*2a00*/  FMUL.FTZ R82, R40, R101 ;  /* 0x0000006528527220 */ /* 0x004fca0000410000 */
[----:B------:R-:W-:Y:S01]  /*2a10*/  MUFU.SIN R87, R78 ;  /* 0x0000004e00577308 */ /* 0x000fe20000000400 */
[----:B0-----:R-:W-:-:S04]  /*2a20*/  FMUL.FTZ R74, R42, R101 ;  /* 0x000000652a4a7220 */ /* 0x001fc80000410000 */
[----:B------:R-:W-:Y:S02]  /*2a30*/  FMUL.RZ R86, R74, 0.15915493667125701904 ;  /* 0x3e22f9834a567820 */ /* 0x000fe4000040c000 */
[----:B------:R-:W-:Y:S01]  /*2a40*/  @!P0 IMAD.WIDE R74, R75, 0x10, R222 ;  /* 0x000000104b4a8825 */ /* 0x000fe200078e02de */
[----:B------:R-:W-:Y:S06]  /*2a50*/  BAR.SYNC.DEFER_BLOCKING 0x0 ;  /* 0x0000000000007b1d */ /* 0x000fec0000010000 */
[----:B------:R0:W-:Y:S08]  /*2a60*/  MUFU.COS R143, R78 ;  /* 0x0000004e008f7308 */ /* 0x0001f00000000000 */
[----:B------:R-:W2:Y:S01]  /*2a70*/  MUFU.EX2 R76, R76 ;  /* 0x0000004c004c7308 */ /* 0x000ea20000000800 */
[----:B------:R-:W-:-:S02]  /*2a80*/  FMUL.RZ R124, R82, 0.15915493667125701904 ;  /* 0x3e22f983527c7820 */ /* 0x000fc4000040c000 */
[----:B0-----:R-:W-:Y:S02]  /*2a90*/  FMUL.FTZ R78, R42, R72 ;  /* 0x000000482a4e7220 */ /* 0x001fe40000410000 */
[C---:B---3--:R-:W-:Y:S02]  /*2aa0*/  FMUL.FTZ R170, R69.reuse, R70 ;  /* 0x0000004645aa7220 */ /* 0x048fe40000410000 */
[C---:B-1----:R-:W-:Y:S01]  /*2ab0*/  FMUL.FTZ R153, R152.reuse, R153 ;  /* 0x0000009998997220 */ /* 0x042fe20000410000 */
[----:B------:R-:W-:Y:S01]  /*2ac0*/  MUFU.SIN R103, R86 ;  /* 0x0000005600677308 */ /* 0x000fe20000000400 */
[----:B------:R0:W5:Y:S01]  /*2ad0*/  @!P0 LDG.E.128 R64, [R74.64] ;  /* 0x000000044a408981 */ /* 0x000162000c1e1d00 */
[----:B------:R-:W-:Y:S02]  /*2ae0*/  FMUL.FTZ R152, R152, R73 ;  /* 0x0000004998987220 */ /* 0x000fe40000410000 */
[----:B------:R-:W-:-:S04]  /*2af0*/  FMUL.FTZ R155, R69, R71 ;  /* 0x00000047459b7220 */ /* 0x000fc80000410000 */
[----:B------:R-:W-:Y:S01]  /*2b00*/  MUFU.COS R147, R80 ;  /* 0x0000005000937308 */ /* 0x000fe20000000000 */
[----:B0-----:R-:W-:-:S07]  /*2b10*/  FMUL.FTZ R74, R40, R72 ;  /* 0x00000048284a7220 */ /* 0x001fce0000410000 */
[----:B------:R-:W-:Y:S01]  /*2b20*/  MUFU.SIN R75, R124 ;  /* 0x0000007c004b7308 */ /* 0x000fe20000000400 */
[----:B------:R-:W-:Y:S02]  /*2b30*/  FFMA.FTZ R170, R68, R71, R170 ;  /* 0x0000004744aa7223 */ /* 0x000fe400000100aa */
[----:B--2---:R-:W-:-:S05]  /*2b40*/  FMUL.FTZ R143, R76, R143 ;  /* 0x0000008f4c8f7220 */ /* 0x004fca0000410000 */
[----:B------:R-:W-:Y:S01]  /*2b50*/  MUFU.COS R137, R124 ;  /* 0x0000007c00897308 */ /* 0x000fe20000000000 */
[----:B------:R-:W-:Y:S02]  /*2b60*/  FMUL.FTZ R142, R76, R87 ;  /* 0x000000574c8e7220 */ /* 0x000fe40000410000 */
[----:B------:R-:W-:-:S05]  /*2b70*/  FMUL.FTZ R71, R36, R101 ;  /* 0x0000006524477220 */ /* 0x000fca0000410000 */
[----:B------:R-:W0:Y:S01]  /*2b80*/  MUFU.EX2 R74, R74 ;  /* 0x0000004a004a7308 */ /* 0x000e220000000800 */
[----:B------:R-:W-:Y:S02]  /*2b90*/  FMUL.FTZ R76, R208, R152 ;  /* 0x00000098d04c7220 */ /* 0x000fe40000410000 */
[----:B------:R-:W-:Y:S02]  /*2ba0*/  FMUL.FTZ R149, R148, R149 ;  /* 0x0000009594957220 */ /* 0x000fe40000410000 */
[----:B------:R-:W-:-:S03]  /*2bb0*/  FFMA.FTZ R155, R68, R70, -R155 ;  /* 0x00000046449b7223 */ /* 0x000fc6000001089b */
[----:B------:R1:W-:Y:S01]  /*2bc0*/  MUFU.COS R141, R86 ;  /* 0x00000056008d7308 */ /* 0x0003e20000000000 */
[----:B------:R-:W-:Y:S02]  /*2bd0*/  FMUL.FTZ R148, R148, R79 ;  /* 0x0000004f94947220 */ /* 0x000fe40000410000 */
[----:B------:R-:W-:-:S05]  /*2be0*/  FMUL.FTZ R68, R38, R72 ;  /* 0x0000004826447220 */ /* 0x000fca0000410000 */
[----:B------:R-:W2:Y:S01]  /*2bf0*/  MUFU.EX2 R78, R78 ;  /* 0x0000004e004e7308 */ /* 0x000ea20000000800 */
[----:B-1----:R-:W-:Y:S02]  /*2c00*/  FMUL.FTZ R86, R38, R101 ;  /* 0x0000006526567220 */ /* 0x002fe40000410000 */
[----:B------:R-:W-:Y:S02]  /*2c10*/  FMUL.FTZ R73, RZ, R152 ;  /* 0x00000098ff497220 */ /* 0x000fe40000410000 */
[----:B------:R-:W-:Y:S02]  /*2c20*/  FMUL.RZ R79, R71, 0.15915493667125701904 ;  /* 0x3e22f983474f7820 */ /* 0x000fe4000040c000 */
[----:B------:R-:W-:Y:S01]  /*2c30*/  FFMA.FTZ R71, RZ, R153, R76 ;  /* 0x00000099ff477223 */ /* 0x000fe2000001004c */
[----:B------:R-:W-:Y:S01]  /*2c40*/  MUFU.SIN R81, R80 ;  /* 0x0000005000517308 */ /* 0x000fe20000000400 */
[----:B------:R-:W-:Y:S02]  /*2c50*/  FMUL.RZ R86, R86, 0.15915493667125701904 ;  /* 0x3e22f98356567820 */ /* 0x000fe4000040c000 */
[----:B------:R-:W-:-:S02]  /*2c60*/  FMUL.FTZ R151, R150, R151 ;  /* 0x0000009796977220 */ /* 0x000fc40000410000 */
[----:B------:R-:W-:Y:S02]  /*2c70*/  FFMA.FTZ R76, R208, R153, -R73 ;  /* 0x00000099d04c7223 */ /* 0x000fe40000010849 */
[----:B------:R-:W-:Y:S01]  /*2c80*/  FMUL.FTZ R150, R150, R77 ;  /* 0x0000004d96967220 */ /* 0x000fe20000410000 */
[----:B------:R-:W-:Y:S01]  /*2c90*/  MUFU.SIN R129, R86 ;  /* 0x0000005600817308 */ /* 0x000fe20000000400 */
[----:B------:R-:W-:Y:S02]  /*2ca0*/  FADD.FTZ R73, RZ, R71 ;  /* 0x00000047ff497221 */ /* 0x000fe40000010000 */
[C---:B0-----:R-:W-:Y:S02]  /*2cb0*/  FMUL.FTZ R137, R74.reuse, R137 ;  /* 0x000000894a897220 */ /* 0x041fe40000410000 */
[----:B------:R-:W-:-:S03]  /*2cc0*/  FMUL.FTZ R136, R74, R75 ;  /* 0x0000004b4a887220 */ /* 0x000fc60000410000 */
[----:B------:R-:W-:Y:S01]  /*2cd0*/  MUFU.COS R133, R86 ;  /* 0x0000005600857308 */ /* 0x000fe20000000000 */
[----:B------:R-:W-:Y:S02]  /*2ce0*/  FMUL.FTZ R69, R37, R101 ;  /* 0x0000006525457220 */ /* 0x000fe40000410000 */
[----:B------:R-:W-:Y:S02]  /*2cf0*/  FADD.FTZ R76, R205, R76 ;  /* 0x0000004ccd4c7221 */ /* 0x000fe40000010000 */
[----:B------:R-:W-:-:S03]  /*2d00*/  FMUL.FTZ R74, R150, R73 ;  /* 0x00000049964a7220 */ /* 0x000fc60000410000 */
[----:B------:R-:W0:Y:S01]  /*2d10*/  MUFU.EX2 R68, R68 ;  /* 0x0000004400447308 */ /* 0x000e220000000800 */
[C---:B--2---:R-:W-:Y:S02]  /*2d20*/  FMUL.FTZ R141, R78.reuse, R141 ;  /* 0x0000008d4e8d7220 */ /* 0x044fe40000410000 */
[----:B------:R-:W-:Y:S02]  /*2d30*/  FMUL.FTZ R140, R78, R103 ;  /* 0x000000674e8c7220 */ /* 0x000fe40000410000 */
[----:B------:R-:W-:Y:S02]  /*2d40*/  FMUL.RZ R77, R69, 0.15915493667125701904 ;  /* 0x3e22f983454d7820 */ /* 0x000fe4000040c000 */
[-C--:B------:R-:W-:Y:S02]  /*2d50*/  FMUL.FTZ R78, R150, R76.reuse ;  /* 0x0000004c964e7220 */ /* 0x080fe40000410000 */
[----:B------:R-:W-:Y:S02]  /*2d60*/  FFMA.FTZ R75, R151, R76, -R74 ;  /* 0x0000004c974b7223 */ /* 0x000fe4000001084a */
[----:B------:R-:W-:-:S02]  /*2d70*/  FMUL.FTZ R69, R37, R72 ;  /* 0x0000004825457220 */ /* 0x000fc40000410000 */
[----:B------:R-:W-:Y:S02]  /*2d80*/  FFMA.FTZ R78, R151, R73, R78 ;  /* 0x00000049974e7223 */ /* 0x000fe4000001004e */
[----:B------:R-:W-:Y:S01]  /*2d90*/  FADD.FTZ R75, R210, R75 ;  /* 0x0000004bd24b7221 */ /* 0x000fe20000010000 */
[----:B------:R-:W-:Y:S01]  /*2da0*/  MUFU.COS R70, R77 ;  /* 0x0000004d00467308 */ /* 0x000fe20000000000 */
[----:B------:R-:W-:Y:S02]  /*2db0*/  FADD.FTZ R78, RZ, R78 ;  /* 0x0000004eff4e7221 */ /* 0x000fe40000010000 */
[----:B------:R-:W-:Y:S02]  /*2dc0*/  FMUL.FTZ R76, R148, R75 ;  /* 0x0000004b944c7220 */ /* 0x000fe40000410000 */
[----:B0-----:R-:W-:-:S03]  /*2dd0*/  FMUL.FTZ R133, R68, R133 ;  /* 0x0000008544857220 */ /* 0x001fc60000410000 */
[----:B------:R-:W0:Y:S01]  /*2de0*/  MUFU.EX2 R69, R69 ;  /* 0x0000004500457308 */ /* 0x000e220000000800 */
[----:B------:R-:W-:Y:S02]  /*2df0*/  FMUL.FTZ R132, R68, R129 ;  /* 0x0000008144847220 */ /* 0x000fe40000410000 */
[----:B------:R-:W-:Y:S02]  /*2e00*/  FMUL.FTZ R68, R36, R72 ;  /* 0x0000004824447220 */ /* 0x000fe40000410000 */
[-C--:B------:R-:W-:Y:S02]  /*2e10*/  FMUL.FTZ R74, R148, R78.reuse ;  /* 0x0000004e944a7220 */ /* 0x080fe40000410000 */
[----:B------:R-:W-:Y:S01]  /*2e20*/  FFMA.FTZ R76, R149, R78, R76 ;  /* 0x0000004e954c7223 */ /* 0x000fe2000001004c */
[----:B------:R1:W2:Y:S01]  /*2e30*/  MUFU.SIN R130, R77 ;  /* 0x0000004d00827308 */ /* 0x0002a20000000400 */
[C---:B------:R-:W-:Y:S02]  /*2e40*/  FMUL.FTZ R147, R146.reuse, R147 ;  /* 0x0000009392937220 */ /* 0x040fe40000410000 */
[----:B------:R-:W-:-:S02]  /*2e50*/  FMUL.FTZ R146, R146, R81 ;  /* 0x0000005192927220 */ /* 0x000fc40000410000 */
[----:B------:R-:W-:Y:S02]  /*2e60*/  FFMA.FTZ R74, R149, R75, -R74 ;  /* 0x0000004b954a7223 */ /* 0x000fe4000001084a */
[----:B------:R-:W-:Y:S01]  /*2e70*/  FADD.FTZ R76, RZ, R76 ;  /* 0x0000004cff4c7221 */ /* 0x000fe20000010000 */
[----:B------:R-:W-:Y:S01]  /*2e80*/  MUFU.SIN R71, R79 ;  /* 0x0000004f00477308 */ /* 0x000fe20000000400 */
[----:B------:R-:W-:Y:S02]  /*2e90*/  FMUL.FTZ R82, R39, R101 ;  /* 0x0000006527527220 */ /* 0x000fe40000410000 */
[----:B------:R-:W-:-:S05]  /*2ea0*/  FADD.FTZ R74, R207, R74 ;  /* 0x0000004acf4a7221 */ /* 0x000fca0000010000 */
[----:B------:R-:W3:Y:S01]  /*2eb0*/  MUFU.EX2 R68, R68 ;  /* 0x0000004400447308 */ /* 0x000ee20000000800 */
[----:B------:R-:W-:Y:S02]  /*2ec0*/  FMUL.FTZ R75, R146, R76 ;  /* 0x0000004c924b7220 */ /* 0x000fe40000410000 */
[----:B------:R-:W-:Y:S02]  /*2ed0*/  FMUL.RZ R126, R82, 0.15915493667125701904 ;  /* 0x3e22f983527e7820 */ /* 0x000fe4000040c000 */
[----:B0-----:R-:W-:-:S03]  /*2ee0*/  FMUL.FTZ R131, R69, R70 ;  /* 0x0000004645837220 */ /* 0x001fc60000410000 */
[----:B------:R-:W0:Y:S01]  /*2ef0*/  MUFU.COS R73, R79 ;  /* 0x0000004f00497308 */ /* 0x000e220000000000 */
[----:B------:R-:W-:Y:S02]  /*2f00*/  FMUL.FTZ R70, R35, R101 ;  /* 0x0000006523467220 */ /* 0x000fe40000410000 */
[-C--:B-1----:R-:W-:Y:S02]  /*2f10*/  FMUL.FTZ R77, R146, R74.reuse ;  /* 0x0000004a924d7220 */ /* 0x082fe40000410000 */
[----:B------:R-:W-:Y:S02]  /*2f20*/  FFMA.FTZ R75, R147, R74, -R75 ;  /* 0x0000004a934b7223 */ /* 0x000fe4000001084b */
[----:B------:R-:W-:Y:S01]  /*2f30*/  FMUL.FTZ R74, R84, R152 ;  /* 0x00000098544a7220 */ /* 0x000fe20000410000 */
[----:B------:R-:W-:Y:S01]  /*2f40*/  MUFU.SIN R127, R126 ;  /* 0x0000007e007f7308 */ /* 0x000fe20000000400 */
[----:B------:R-:W-:Y:S02]  /*2f50*/  FMUL.FTZ R145, R144, R145 ;  /* 0x0000009190917220 */ /* 0x000fe40000410000 */
[----:B------:R-:W-:-:S02]  /*2f60*/  FFMA.FTZ R74, R85, R153, R74 ;  /* 0x00000099554a7223 */ /* 0x000fc4000001004a */
[----:B------:R-:W-:-:S03]  /*2f70*/  FMUL.FTZ R82, R39, R72 ;  /* 0x0000004827527220 */ /* 0x000fc60000410000 */
[----:B------:R1:W-:Y:S01]  /*2f80*/  MUFU.COS R135, R126 ;  /* 0x0000007e00877308 */ /* 0x0003e20000000000 */
[----:B------:R-:W-:Y:S02]  /*2f90*/  FMUL.FTZ R144, R144, R83 ;  /* 0x0000005390907220 */ /* 0x000fe40000410000 */
[----:B--2---:R-:W-:Y:S02]  /*2fa0*/  FMUL.FTZ R130, R69, R130 ;  /* 0x0000008245827220 */ /* 0x004fe40000410000 */
[----:B------:R-:W-:Y:S02]  /*2fb0*/  FFMA.FTZ R77, R147, R76, R77 ;  /* 0x0000004c934d7223 */ /* 0x000fe4000001004d */
[----:B------:R-:W-:Y:S02]  /*2fc0*/  FADD.FTZ R75, R212, R75 ;  /* 0x0000004bd44b7221 */ /* 0x000fe40000010000 */
[----:B-1----:R-:W-:Y:S02]  /*2fd0*/  FMUL.RZ R126, R70, 0.15915493667125701904 ;  /* 0x3e22f983467e7820 */ /* 0x002fe4000040c000 */
[----:B------:R-:W-:-:S02]  /*2fe0*/  FMUL.FTZ R70, R85, R152 ;  /* 0x0000009855467220 */ /* 0x000fc40000410000 */
[----:B------:R-:W-:Y:S02]  /*2ff0*/  FMUL.FTZ R69, R35, R72 ;  /* 0x0000004823457220 */ /* 0x000fe40000410000 */
[----:B---3--:R-:W-:Y:S02]  /*3000*/  FMUL.FTZ R128, R68, R71 ;  /* 0x0000004744807220 */ /* 0x008fe40000410000 */
[----:B------:R-:W-:Y:S02]  /*3010*/  FFMA.FTZ R70, R84, R153, -R70 ;  /* 0x0000009954467223 */ /* 0x000fe40000010846 */
[----:B------:R-:W-:Y:S02]  /*3020*/  FMUL.FTZ R71, R150, R74 ;  /* 0x0000004a96477220 */ /* 0x000fe40000410000 */
[----:B------:R-:W-:Y:S02]  /*3030*/  FADD.FTZ R77, RZ, R77 ;  /* 0x0000004dff4d7221 */ /* 0x000fe40000010000 */
[----:B------:R-:W-:Y:S01]  /*3040*/  FMUL.FTZ R78, R144, R75 ;  /* 0x0000004b904e7220 */ /* 0x000fe20000410000 */
[----:B------:R-:W1:Y:S01]  /*3050*/  MUFU.EX2 R82, R82 ;  /* 0x0000005200527308 */ /* 0x000e620000000800 */
[----:B0-----:R-:W-:-:S02]  /*3060*/  FMUL.FTZ R129, R68, R73 ;  /* 0x0000004944817220 */ /* 0x001fc40000410000 */
[-C--:B------:R-:W-:Y:S02]  /*3070*/  FFMA.FTZ R71, R151, R70.reuse, -R71 ;  /* 0x0000004697477223 */ /* 0x080fe40000010847 */
[-C--:B------:R-:W-:Y:S02]  /*3080*/  FMUL.FTZ R76, R144, R77.reuse ;  /* 0x0000004d904c7220 */ /* 0x080fe40000410000 */
[----:B------:R-:W-:Y:S01]  /*3090*/  FMUL.FTZ R70, R150, R70 ;  /* 0x0000004696467220 */ /* 0x000fe20000410000 */
[----:B------:R-:W-:Y:S01]  /*30a0*/  MUFU.EX2 R69, R69 ;  /* 0x0000004500457308 */ /* 0x000fe20000000800 */
[----:B------:R-:W-:Y:S02]  /*30b0*/  FFMA.FTZ R78, R145, R77, R78 ;  /* 0x0000004d914e7223 */ /* 0x000fe4000001004e */
[----:B------:R-:W-:-:S05]  /*30c0*/  FMUL.FTZ R80, R41, R101 ;  /* 0x0000006529507220 */ /* 0x000fca0000410000 */
[----:B------:R-:W0:Y:S01]  /*30d0*/  MUFU.COS R68, R126 ;  /* 0x0000007e00447308 */ /* 0x000e220000000000 */
[----:B------:R-:W-:Y:S02]  /*30e0*/  FFMA.FTZ R76, R145, R75, -R76 ;  /* 0x0000004b914c7223 */ /* 0x000fe4000001084c */
[----:B------:R-:W-:Y:S02]  /*30f0*/  FFMA.FTZ R70, R151, R74, R70 ;  /* 0x0000004a97467223 */ /* 0x000fe40000010046 */
[----:B------:R-:W-:Y:S02]  /*3100*/  FADD.FTZ R78, RZ, R78 ;  /* 0x0000004eff4e7221 */ /* 0x000fe40000010000 */
[----:B------:R-:W-:Y:S02]  /*3110*/  FMUL.RZ R102, R80, 0.15915493667125701904 ;  /* 0x3e22f98350667820 */ /* 0x000fe4000040c000 */
[----:B------:R-:W-:Y:S02]  /*3120*/  FMUL.FTZ R80, R41, R72 ;  /* 0x0000004829507220 */ /* 0x000fe40000410000 */
[----:B------:R-:W-:-:S02]  /*3130*/  FADD.FTZ R76, R209, R76 ;  /* 0x0000004cd14c7221 */ /* 0x000fc40000010000 */
[----:B------:R-:W-:Y:S02]  /*3140*/  FMUL.FTZ R74, R148, R70 ;  /* 0x00000046944a7220 */ /* 0x000fe40000410000 */
[----:B------:R-:W-:Y:S01]  /*3150*/  FMUL.FTZ R75, R142, R78 ;  /* 0x0000004e8e4b7220 */ /* 0x000fe20000410000 */
[----:B------:R-:W-:Y:S01]  /*3160*/  MUFU.SIN R125, R102 ;  /* 0x00000066007d7308 */ /* 0x000fe20000000400 */
[-C--:B------:R-:W-:Y:S02]  /*3170*/  FMUL.FTZ R73, R148, R71.reuse ;  /* 0x0000004794497220 */ /* 0x080fe40000410000 */
[-C--:B------:R-:W-:Y:S02]  /*3180*/  FMUL.FTZ R77, R142, R76.reuse ;  /* 0x0000004c8e4d7220 */ /* 0x080fe40000410000 */
[----:B------:R-:W-:Y:S02]  /*3190*/  FFMA.FTZ R74, R149, R71, -R74 ;  /* 0x00000047954a7223 */ /* 0x000fe4000001084a */
[----:B------:R-:W-:Y:S01]  /*31a0*/  FFMA.FTZ R75, R143, R76, -R75 ;  /* 0x0000004c8f4b7223 */ /* 0x000fe2000001084b */
[----:B------:R-:W2:Y:S01]  /*31b0*/  MUFU.EX2 R80, R80 ;  /* 0x0000005000507308 */ /* 0x000ea20000000800 */
[----:B-1----:R-:W-:-:S02]  /*31c0*/  FMUL.FTZ R134, R82, R127 ;  /* 0x0000007f52867220 */ /* 0x002fc40000410000 */
[----:B0-----:R-:W-:-:S05]  /*31d0*/  FMUL.FTZ R127, R69, R68 ;  /* 0x00000044457f7220 */ /* 0x001fca0000410000 */
[----:B------:R-:W0:Y:S01]  /*31e0*/  MUFU.SIN R126, R126 ;  /* 0x0000007e007e7308 */ /* 0x000e220000000400 */
[----:B------:R-:W-:Y:S02]  /*31f0*/  FFMA.FTZ R73, R149, R70, R73 ;  /* 0x0000004695497223 */ /* 0x000fe40000010049 */
[----:B------:R-:W-:Y:S02]  /*3200*/  FFMA.FTZ R77, R143, R78, R77 ;  /* 0x0000004e8f4d7223 */ /* 0x000fe4000001004d */
[----:B------:R-:W-:Y:S02]  /*3210*/  FMUL.FTZ R68, R146, R74 ;  /* 0x0000004a92447220 */ /* 0x000fe40000410000 */
[----:B------:R-:W-:Y:S01]  /*3220*/  FADD.FTZ R75, R214, R75 ;  /* 0x0000004bd64b7221 */ /* 0x000fe20000010000 */
[----:B------:R-:W1:Y:S01]  /*3230*/  MUFU.COS R139, R102 ;  /* 0x00000066008b7308 */ /* 0x000e620000000000 */
[----:B------:R-:W-:Y:S02]  /*3240*/  FADD.FTZ R77, RZ, R77 ;  /* 0x0000004dff4d7221 */ /* 0x000fe40000010000 */
[----:B------:R-:W-:-:S02]  /*3250*/  FFMA.FTZ R68, R147, R73, R68 ;  /* 0x0000004993447223 */ /* 0x000fc40000010044 */
[----:B------:R-:W-:Y:S02]  /*3260*/  FMUL.FTZ R76, R140, R75 ;  /* 0x0000004b8c4c7220 */ /* 0x000fe40000410000 */
[----:B------:R-:W-:Y:S02]  /*3270*/  FMUL.FTZ R73, R146, R73 ;  /* 0x0000004992497220 */ /* 0x000fe40000410000 */
[-C--:B------:R-:W-:Y:S02]  /*3280*/  FMUL.FTZ R70, R140, R77.reuse ;  /* 0x0000004d8c467220 */ /* 0x080fe40000410000 */
[----:B------:R-:W-:Y:S02]  /*3290*/  FFMA.FTZ R76, R141, R77, R76 ;  /* 0x0000004d8d4c7223 */ /* 0x000fe4000001004c */
[----:B------:R-:W-:Y:S02]  /*32a0*/  FFMA.FTZ R73, R147, R74, -R73 ;  /* 0x0000004a93497223 */ /* 0x000fe40000010849 */
[----:B--2---:R-:W-:-:S02]  /*32b0*/  FMUL.FTZ R138, R80, R125 ;  /* 0x0000007d508a7220 */ /* 0x004fc40000410000 */
[----:B0-----:R-:W-:Y:S02]  /*32c0*/  FMUL.FTZ R126, R69, R126 ;  /* 0x0000007e457e7220 */ /* 0x001fe40000410000 */
[----:B------:R-:W-:Y:S02]  /*32d0*/  FFMA.FTZ R74, R141, R75, -R70 ;  /* 0x0000004b8d4a7223 */ /* 0x000fe40000010846 */
[----:B------:R-:W-:Y:S02]  /*32e0*/  FADD.FTZ R76, RZ, R76 ;  /* 0x0000004cff4c7221 */ /* 0x000fe40000010000 */
[C---:B------:R-:W-:Y:S02]  /*32f0*/  FMUL.FTZ R69, R144.reuse, R73 ;  /* 0x0000004990457220 */ /* 0x040fe40000410000 */
[----:B------:R-:W-:Y:S02]  /*3300*/  FMUL.FTZ R70, R144, R68 ;  /* 0x0000004490467220 */ /* 0x000fe40000410000 */
[----:B-1----:R-:W-:-:S02]  /*3310*/  FMUL.FTZ R139, R80, R139 ;  /* 0x0000008b508b7220 */ /* 0x002fc40000410000 */
[----:B------:R-:W-:Y:S02]  /*3320*/  FADD.FTZ R74, R211, R74 ;  /* 0x0000004ad34a7221 */ /* 0x000fe40000010000 */
[----:B------:R-:W-:Y:S02]  /*3330*/  FMUL.FTZ R71, R138, R76 ;  /* 0x0000004c8a477220 */ /* 0x000fe40000410000 */
[C---:B------:R-:W-:Y:S02]  /*3340*/  FFMA.FTZ R69, R145.reuse, R68, R69 ;  /* 0x0000004491457223 */ /* 0x040fe40000010045 */
[----:B------:R-:W-:Y:S02]  /*3350*/  FFMA.FTZ R70, R145, R73, -R70 ;  /* 0x0000004991467223 */ /* 0x000fe40000010846 */
[----:B------:R-:W-:Y:S02]  /*3360*/  FFMA.FTZ R73, R139, R74, -R71 ;  /* 0x0000004a8b497223 */ /* 0x000fe40000010847 */
[----:B------:R-:W-:-:S02]  /*3370*/  FMUL.FTZ R71, R142, R69 ;  /* 0x000000458e477220 */ /* 0x000fc40000410000 */
[----:B------:R-:W-:Y:S02]  /*3380*/  FMUL.FTZ R74, R138, R74 ;  /* 0x0000004a8a4a7220 */ /* 0x000fe40000410000 */
[-C--:B------:R-:W-:Y:S02]  /*3390*/  FFMA.FTZ R71, R143, R70.reuse, -R71 ;  /* 0x000000468f477223 */ /* 0x080fe40000010847 */
[----:B------:R-:W-:Y:S02]  /*33a0*/  FMUL.FTZ R70, R142, R70 ;  /* 0x000000468e467220 */ /* 0x000fe40000410000 */
[----:B------:R-:W-:Y:S02]  /*33b0*/  FMUL.FTZ R68, R34, R101 ;  /* 0x0000006522447220 */ /* 0x000fe40000410000 */
[----:B------:R-:W-:Y:S02]  /*33c0*/  FFMA.FTZ R74, R139, R76, R74 ;  /* 0x0000004c8b4a7223 */ /* 0x000fe4000001004a */
[----:B------:R-:W-:-:S02]  /*33d0*/  FFMA.FTZ R70, R143, R69, R70 ;  /* 0x000000458f467223 */ /* 0x000fc40000010046 */
[----:B------:R-:W-:Y:S02]  /*33e0*/  FMUL.RZ R77, R68, 0.15915493667125701904 ;  /* 0x3e22f983444d7820 */ /* 0x000fe4000040c000 */
[----:B------:R-:W-:Y:S02]  /*33f0*/  FADD.FTZ R74, RZ, R74 ;  /* 0x0000004aff4a7221 */ /* 0x000fe40000010000 */
[----:B------:R-:W-:Y:S02]  /*3400*/  FADD.FTZ R73, R216, R73 ;  /* 0x00000049d8497221 */ /* 0x000fe40000010000 */
[----:B------:R-:W-:Y:S02]  /*3410*/  FMUL.FTZ R68, R140, R70 ;  /* 0x000000468c447220 */ /* 0x000fe40000410000 */
[C---:B------:R-:W-:Y:S02]  /*3420*/  FMUL.FTZ R76, R136.reuse, R74 ;  /* 0x0000004a884c7220 */ /* 0x040fe40000410000 */
[----:B------:R-:W-:-:S02]  /*3430*/  FMUL.FTZ R69, R136, R73 ;  /* 0x0000004988457220 */ /* 0x000fc40000410000 */
[-C--:B------:R-:W-:Y:S02]  /*3440*/  FFMA.FTZ R68, R141, R71.reuse, -R68 ;  /* 0x000000478d447223 */ /* 0x080fe40000010844 */
[----:B------:R-:W-:Y:S02]  /*3450*/  FMUL.FTZ R72, R34, R72 ;  /* 0x0000004822487220 */ /* 0x000fe40000410000 */
[----:B------:R-:W-:Y:S02]  /*3460*/  FMUL.FTZ R71, R140, R71 ;  /* 0x000000478c477220 */ /* 0x000fe40000410000 */
[C---:B------:R-:W-:Y:S02]  /*3470*/  FFMA.FTZ R76, R137.reuse, R73, -R76 ;  /* 0x00000049894c7223 */ /* 0x040fe4000001084c */
[----:B------:R-:W-:Y:S02]  /*3480*/  FFMA.FTZ R74, R137, R74, R69 ;  /* 0x0000004a894a7223 */ /* 0x000fe40000010045 */
[----:B------:R-:W-:-:S02]  /*3490*/  FMUL.FTZ R213, R40, R213 ;  /* 0x000000d528d57220 */ /* 0x000fc40000410000 */
[----:B------:R-:W-:Y:S01]  /*34a0*/  FFMA.FTZ R71, R141, R70, R71 ;  /* 0x000000468d477223 */ /* 0x000fe20000010047 */
[----:B------:R-:W-:Y:S01]  /*34b0*/  MUFU.EX2 R72, R72 ;  /* 0x0000004800487308 */ /* 0x000fe20000000800 */
[----:B------:R-:W-:Y:S02]  /*34c0*/  FADD.FTZ R73, RZ, R74 ;  /* 0x0000004aff497221 */ /* 0x000fe40000010000 */
[----:B------:R-:W-:Y:S02]  /*34d0*/  FADD.FTZ R76, R213, R76 ;  /* 0x0000004cd54c7221 */ /* 0x000fe40000010000 */
[----:B------:R-:W-:-:S03]  /*34e0*/  FMUL.FTZ R70, R138, R71 ;  /* 0x000000478a467220 */ /* 0x000fc60000410000 */
[----:B------:R-:W0:Y:S01]  /*34f0*/  MUFU.COS R125, R77 ;  /* 0x0000004d007d7308 */ /* 0x000e220000000000 */
[----:B------:R-:W-:Y:S01]  /*3500*/  HADD2.F32 R218, -RZ, R57.H0_H0 ;  /* 0x20000039ffda7230 */ /* 0x000fe20000004100 */
[----:B------:R-:W-:-:S06]  /*3510*/  FMUL.FTZ R135, R82, R135 ;  /* 0x0000008752877220 */ /* 0x000fcc0000410000 */
[----:B------:R-:W1:Y:S01]  /*3520*/  MUFU.SIN R69, R77 ;  /* 0x0000004d00457308 */ /* 0x000e620000000400 */
[CC--:B------:R-:W-:Y:S02]  /*3530*/  FMUL.FTZ R75, R134.reuse, R73.reuse ;  /* 0x00000049864b7220 */ /* 0x0c0fe40000410000 */
[----:B------:R-:W-:Y:S02]  /*3540*/  FMUL.FTZ R78, R134, R76 ;  /* 0x0000004c864e7220 */ /* 0x000fe40000410000 */
[-C--:B------:R-:W-:Y:S02]  /*3550*/  FMUL.FTZ R74, R138, R68.reuse ;  /* 0x000000448a4a7220 */ /* 0x080fe40000410000 */
[----:B------:R-:W-:Y:S02]  /*3560*/  FFMA.FTZ R70, R139, R68, -R70 ;  /* 0x000000448b467223 */ /* 0x000fe40000010846 */
[C---:B------:R-:W-:Y:S02]  /*3570*/  FFMA.FTZ R75, R135.reuse, R76, -R75 ;  /* 0x0000004c874b7223 */ /* 0x040fe4000001084b */
[----:B------:R-:W-:-:S02]  /*3580*/  FFMA.FTZ R78, R135, R73, R78 ;  /* 0x00000049874e7223 */ /* 0x000fc4000001004e */
[----:B------:R-:W-:Y:S02]  /*3590*/  FMUL.FTZ R218, R39, R218 ;  /* 0x000000da27da7220 */ /* 0x000fe40000410000 */
[----:B------:R-:W-:Y:S02]  /*35a0*/  FFMA.FTZ R74, R139, R71, R74 ;  /* 0x000000478b4a7223 */ /* 0x000fe4000001004a */
[----:B------:R-:W-:Y:S02]  /*35b0*/  FMUL.FTZ R68, R136, R70 ;  /* 0x0000004688447220 */ /* 0x000fe40000410000 */
[----:B------:R-:W-:Y:S02]  /*35c0*/  FADD.FTZ R75, R218, R75 ;  /* 0x0000004bda4b7221 */ /* 0x000fe40000010000 */
[----:B------:R-:W-:Y:S02]  /*35d0*/  FADD.FTZ R78, RZ, R78 ;  /* 0x0000004eff4e7221 */ /* 0x000fe40000010000 */
[-C--:B------:R-:W-:Y:S01]  /*35e0*/  FFMA.FTZ R68, R137, R74.reuse, R68 ;  /* 0x0000004a89447223 */ /* 0x080fe20000010044 */
[----:B------:R-:W-:Y:S01]  /*35f0*/  HADD2.F32 R215, -RZ, R57.H1_H1 ;  /* 0x30000039ffd77230 */ /* 0x000fe20000004100 */
[----:B------:R-:W-:-:S02]  /*3600*/  FMUL.FTZ R74, R136, R74 ;  /* 0x0000004a884a7220 */ /* 0x000fc40000410000 */
[C---:B0-----:R-:W-:Y:S02]  /*3610*/  FMUL.FTZ R125, R72.reuse, R125 ;  /* 0x0000007d487d7220 */ /* 0x041fe40000410000 */
[----:B-1----:R-:W-:Y:S02]  /*3620*/  FMUL.FTZ R124, R72, R69 ;  /* 0x00000045487c7220 */ /* 0x002fe40000410000 */
[C---:B------:R-:W-:Y:S02]  /*3630*/  FMUL.FTZ R69, R132.reuse, R75 ;  /* 0x0000004b84457220 */ /* 0x040fe40000410000 */
[----:B------:R-:W-:Y:S02]  /*3640*/  FMUL.FTZ R72, R132, R78 ;  /* 0x0000004e84487220 */ /* 0x000fe40000410000 */
[----:B------:R-:W-:Y:S02]  /*3650*/  FFMA.FTZ R74, R137, R70, -R74 ;  /* 0x00000046894a7223 */ /* 0x000fe4000001084a */
[----:B------:R-:W-:-:S02]  /*3660*/  FFMA.FTZ R78, R133, R78, R69 ;  /* 0x0000004e854e7223 */ /* 0x000fc40000010045 */
[----:B------:R-:W-:Y:S02]  /*3670*/  FFMA.FTZ R72, R133, R75, -R72 ;  /* 0x0000004b85487223 */ /* 0x000fe40000010848 */
[----:B------:R-:W-:Y:S02]  /*3680*/  FMUL.FTZ R215, R38, R215 ;  /* 0x000000d726d77220 */ /* 0x000fe40000410000 */
[C---:B------:R-:W-:Y:S02]  /*3690*/  FMUL.FTZ R70, R134.reuse, R74 ;  /* 0x0000004a86467220 */ /* 0x040fe40000410000 */
[-C--:B------:R-:W-:Y:S02]  /*36a0*/  FMUL.FTZ R69, R134, R68.reuse ;  /* 0x0000004486457220 */ /* 0x080fe40000410000 */
[----:B------:R-:W-:Y:S02]  /*36b0*/  FADD.FTZ R78, RZ, R78 ;  /* 0x0000004eff4e7221 */ /* 0x000fe40000010000 */
[----:B------:R-:W-:Y:S01]  /*36c0*/  FADD.FTZ R72, R215, R72 ;  /* 0x00000048d7487221 */ /* 0x000fe20000010000 */
[----:B------:R-:W-:Y:S01]  /*36d0*/  ISETP.NE.AND P0, PT, R117, 0x7f, PT ;  /* 0x0000007f7500780c */ /* 0x000fe20003f05270 */
[----:B------:R-:W-:-:S02]  /*36e0*/  FFMA.FTZ R70, R135, R68, R70 ;  /* 0x0000004487467223 */ /* 0x000fc40000010046 */
[----:B------:R-:W-:Y:S01]  /*36f0*/  FFMA.FTZ R69, R135, R74, -R69 ;  /* 0x0000004a87457223 */ /* 0x000fe20000010845 */
[--C-:B------:R-:W-:Y:S01]  /*3700*/  HADD2.F32 R194, -RZ, R58.reuse.H0_H0 ;  /* 0x2000003affc27230 */ /* 0x100fe20000004100 */
[C---:B------:R-:W-:Y:S02]  /*3710*/  FMUL.FTZ R71, R130.reuse, R78 ;  /* 0x0000004e82477220 */ /* 0x040fe40000410000 */
[----:B------:R-:W-:Y:S02]  /*3720*/  FMUL.FTZ R74, R130, R72 ;  /* 0x00000048824a7220 */ /* 0x000fe40000410000 */
[C---:B------:R-:W-:Y:S02]  /*3730*/  FMUL.FTZ R68, R132.reuse, R70 ;  /* 0x0000004684447220 */ /* 0x040fe40000410000 */
[C---:B------:R-:W-:Y:S02]  /*3740*/  FFMA.FTZ R73, R131.reuse, R72, -R71 ;  /* 0x0000004883497223 */ /* 0x040fe40000010847 */
[----:B------:R-:W-:Y:S01]  /*3750*/  FFMA.FTZ R74, R131, R78, R74 ;  /* 0x0000004e834a7223 */ /* 0x000fe2000001004a */
[----:B------:R-:W-:Y:S01]  /*3760*/  HADD2.F32 R187, -RZ, R58.H1_H1 ;  /* 0x3000003affbb7230 */ /* 0x000fe20000004100 */
[----:B------:R-:W-:Y:S01]  /*3770*/  FMUL.FTZ R71, R132, R69 ;  /* 0x0000004584477220 */ /* 0x000fe20000410000 */
[----:B------:R0:W1:Y:S01]  /*3780*/  @P0 LDS.64 R102, [R117.X8+0x3518] ;  /* 0x0035180075660984 */ /* 0x0000620000008a00 */
[----:B------:R-:W-:-:S02]  /*3790*/  FMUL.FTZ R194, R37, R194 ;  /* 0x000000c225c27220 */ /* 0x000fc40000410000 */
[C---:B------:R-:W-:Y:S02]  /*37a0*/  FFMA.FTZ R68, R133.reuse, R69, -R68 ;  /* 0x0000004585447223 */ /* 0x040fe40000010844 */
[----:B------:R-:W-:Y:S02]  /*37b0*/  FADD.FTZ R74, RZ, R74 ;  /* 0x0000004aff4a7221 */ /* 0x000fe40000010000 */
[----:B------:R-:W-:Y:S02]  /*37c0*/  FFMA.FTZ R71, R133, R70, R71 ;  /* 0x0000004685477223 */ /* 0x000fe40000010047 */
        /* <DEDUP_REMOVED lines=13> */
[-C--:B------:R-:W-:Y:S02]  /*38a0*/  FMUL.FTZ R69, R128, R71.reuse ;  /* 0x0000004780457220 */ /* 0x080fe40000410000 */
[----:B------:R-:W-:Y:S01]  /*38b0*/  FMUL.FTZ R76, R126, R72 ;  /* 0x000000487e4c7220 */ /* 0x000fe20000410000 */
[----:B------:R-:W-:Y:S01]  /*38c0*/  HADD2.F32 R78, -RZ, R59.H0_H0 ;  /* 0x2000003bff4e7230 */ /* 0x000fe20000004100 */
[----:B------:R-:W-:-:S02]  /*38d0*/  FFMA.FTZ R68, R129, R71, -R68 ;  /* 0x0000004781447223 */ /* 0x000fc40000010844 */
[CC--:B------:R-:W-:Y:S02]  /*38e0*/  FMUL.FTZ R71, R126.reuse, R73.reuse ;  /* 0x000000497e477220 */ /* 0x0c0fe40000410000 */
[----:B------:R-:W-:Y:S02]  /*38f0*/  FFMA.FTZ R69, R129, R70, R69 ;  /* 0x0000004681457223 */ /* 0x000fe40000010045 */
[C---:B------:R-:W-:Y:S02]  /*3900*/  FFMA.FTZ R76, R127.reuse, R73, R76 ;  /* 0x000000497f4c7223 */ /* 0x040fe4000001004c */
[----:B------:R-:W-:Y:S02]  /*3910*/  FFMA.FTZ R74, R127, R72, -R71 ;  /* 0x000000487f4a7223 */ /* 0x000fe40000010847 */
[----:B------:R-:W-:Y:S02]  /*3920*/  FMUL.FTZ R70, R126, R69 ;  /* 0x000000457e467220 */ /* 0x000fe40000410000 */
[----:B------:R-:W-:-:S02]  /*3930*/  FMUL.FTZ R87, R35, R78 ;  /* 0x0000004e23577220 */ /* 0x000fc40000410000 */
[----:B------:R-:W-:Y:S02]  /*3940*/  FADD.FTZ R76, RZ, R76 ;  /* 0x0000004cff4c7221 */ /* 0x000fe40000010000 */
[-C--:B------:R-:W-:Y:S02]  /*3950*/  FMUL.FTZ R72, R126, R68.reuse ;  /* 0x000000447e487220 */ /* 0x080fe40000410000 */
[----:B------:R-:W-:Y:S02]  /*3960*/  FFMA.FTZ R68, R127, R68, -R70 ;  /* 0x000000447f447223 */ /* 0x000fe40000010846 */
[----:B------:R-:W-:Y:S01]  /*3970*/  FADD.FTZ R74, R87, R74 ;  /* 0x0000004a574a7221 */ /* 0x000fe20000010000 */
[----:B------:R-:W-:Y:S01]  /*3980*/  HADD2.F32 R75, -RZ, R59.H1_H1 ;  /* 0x3000003bff4b7230 */ /* 0x000fe20000004100 */
[----:B------:R-:W-:Y:S02]  /*3990*/  FMUL.FTZ R70, R124, R76 ;  /* 0x0000004c7c467220 */ /* 0x000fe40000410000 */
[----:B------:R-:W-:-:S02]  /*39a0*/  FFMA.FTZ R69, R127, R69, R72 ;  /* 0x000000457f457223 */ /* 0x000fc40000010048 */
[CC--:B------:R-:W-:Y:S02]  /*39b0*/  FMUL.FTZ R73, R124.reuse, R74.reuse ;  /* 0x0000004a7c497220 */ /* 0x0c0fe40000410000 */
[C---:B------:R-:W-:Y:S02]  /*39c0*/  FFMA.FTZ R71, R125.reuse, R74, -R70 ;  /* 0x0000004a7d477223 */ /* 0x040fe40000010846 */
[----:B------:R-:W-:Y:S02]  /*39d0*/  FMUL.FTZ R70, R124, R69 ;  /* 0x000000457c467220 */ /* 0x000fe40000410000 */
[----:B------:R-:W-:Y:S01]  /*39e0*/  FMUL.FTZ R86, R34, R75 ;  /* 0x0000004b22567220 */ /* 0x000fe20000410000 */
[----:B------:R-:W-:Y:S01]  /*39f0*/  BSSY B0, `(.L_x_2134) ;  /* 0x0000011000007945 */ /* 0x000fe20003800000 */
[----:B------:R-:W-:Y:S02]  /*3a00*/  FMUL.FTZ R72, R124, R68 ;  /* 0x000000447c487220 */ /* 0x000fe40000410000 */
[----:B------:R-:W-:-:S02]  /*3a10*/  FFMA.FTZ R73, R125, R76, R73 ;  /* 0x0000004c7d497223 */ /* 0x000fc40000010049 */
[----:B------:R-:W-:Y:S01]  /*3a20*/  FFMA.FTZ R68, R125, R68, -R70 ;  /* 0x000000447d447223 */ /* 0x000fe20000010846 */
[----:B------:R-:W-:Y:S01]  /*3a30*/  LEA.HI R154, R117, R117, RZ, 0x1e ;  /* 0x00000075759a7211 */ /* 0x000fe200078ff0ff */
[----:B------:R-:W-:Y:S02]  /*3a40*/  FADD.FTZ R70, R86, R71 ;  /* 0x0000004756467221 */ /* 0x000fe40000010000 */
[----:B------:R-:W-:Y:S02]  /*3a50*/  FFMA.FTZ R69, R125, R69, R72 ;  /* 0x000000457d457223 */ /* 0x000fe40000010048 */
[----:B------:R-:W-:Y:S01]  /*3a60*/  FADD.FTZ R71, RZ, R73 ;  /* 0x00000049ff477221 */ /* 0x000fe20000010000 */
[----:B------:R-:W-:Y:S05]  /*3a70*/  @P0 BRA `(.L_x_2135) ;  /* 0x0000008000000947 */ /* 0x000fea0003800000 */
[----:B01----:R-:W-:Y:S01]  /*3a80*/  ISETP.NE.AND P0, PT, R107, c[0x0][0x174], PT ;  /* 0x00005d006b007a0c */ /* 0x003fe20003f05270 */
[----:B------:R-:W-:Y:S01]  /*3a90*/  HFMA2.MMA R102, -RZ, RZ, 1.875, 0 ;  /* 0x3f800000ff667435 */ /* 0x000fe200000001ff */
[----:B------:R-:W-:-:S11]  /*3aa0*/  MOV R103, RZ ;  /* 0x000000ff00677202 */ /* 0x000fd60000000f00 */
[----:B------:R-:W-:-:S04]  /*3ab0*/  @P0 LEA.HI R72, R107, R107, RZ, 0x1 ;  /* 0x0000006b6b480211 */ /* 0x000fc800078f08ff */
[----:B------:R-:W-:-:S04]  /*3ac0*/  @P0 LOP3.LUT R72, R72, 0xfffffe, RZ, 0xc0, !PT ;  /* 0x00fffffe48480812 */ /* 0x000fc800078ec0ff */
[----:B------:R-:W-:-:S04]  /*3ad0*/  @P0 IADD3 R73, -R72, R107, RZ ;  /* 0x0000006b48490210 */ /* 0x000fc80007ffe1ff */
[----:B------:R-:W-:-:S05]  /*3ae0*/  @P0 LEA R73, R73, R0, 0x8 ;  /* 0x0000000049490211 */ /* 0x000fca00078e40ff */
[----:B------:R0:W1:Y:S02]  /*3af0*/  @P0 LDS.64 R102, [R73.X8+0x2510] ;  /* 0x0025100049660984 */ /* 0x0000640000008a00 */
.L_x_2135:
[----:B01----:R-:W-:Y:S05]  /*3b00*/  BSYNC B0 ;  /* 0x0000000000007941 */ /* 0x003fea0003800000 */
.L_x_2134:
        /* <DEDUP_REMOVED lines=74> */
.L_x_2178:
        /* <DEDUP_REMOVED lines=68> */
.L_x_2179:
        /* <DEDUP_REMOVED lines=19> */
[----:B-----5:R-:W-:Y:S05]  /*4520*/  CALL.REL.NOINC `($__internal_52_$__cuda_sm70_shflsync_idx_p) ;  /* 0x000070e000007944 */ /* 0x020fea0003c00000 */
.L_x_2140:
[----:B------:R-:W-:Y:S05]  /*4530*/  BRA.CONV ~URZ, `(.L_x_2141) ;  /* 0x000000637f007947 */ /* 0x000fea000b800000 */
[----:B0-----:R-:W-:Y:S01]  /*4540*/  HFMA2.MMA R73, -RZ, RZ, 0, 1.847743988037109375e-06 ;  /* 0x0000001fff497435 */ /* 0x001fe200000001ff */
[----:B------:R-:W-:-:S02]  /*4550*/  MOV R71, R77 ;  /* 0x0000004d00477202 */ /* 0x000fc40000000f00 */
[----:B------:R-:W-:Y:S02]  /*4560*/  MOV R72, 0x1f ;  /* 0x0000001f00487802 */ /* 0x000fe40000000f00 */
[----:B-1----:R-:W-:Y:S02]  /*4570*/  MOV R70, 0xffffffff ;  /* 0xffffffff00467802 */ /* 0x002fe40000000f00 */
[----:B------:R-:W-:Y:S02]  /*4580*/  MOV R68, 0x45a0 ;  /* 0x000045a000447802 */ /* 0x000fe40000000f00 */
[----:B-----5:R-:W-:Y:S05]  /*4590*/  CALL.REL.NOINC `($__internal_52_$__cuda_sm70_shflsync_idx_p) ;  /* 0x0000707000007944 */ /* 0x020fea0003c00000 */
.L_x_2141:
[----:B------:R-:W-:Y:S05]  /*45a0*/  BRA.CONV ~URZ, `(.L_x_2142) ;  /* 0x000000637f007947 */ /* 0x000fea000b800000 */
[----:B0-----:R-:W-:Y:S01]  /*45b0*/  HFMA2.MMA R73, -RZ, RZ, 0, 1.847743988037109375e-06 ;  /* 0x0000001fff497435 */ /* 0x001fe200000001ff */
[----:B------:R-:W-:Y:S02]  /*45c0*/  MOV R71, R82 ;  /* 0x0000005200477202 */ /* 0x000fe40000000f00 */
[----:B------:R-:W-:Y:S02]  /*45d0*/  MOV R72, 0x1f ;  /* 0x0000001f00487802 */ /* 0x000fe40000000f00 */
[----:B-1----:R-:W-:Y:S02]  /*45e0*/  MOV R70, 0xffffffff ;  /* 0xffffffff00467802 */ /* 0x002fe40000000f00 */
[----:B------:R-:W-:-:S02]  /*45f0*/  MOV R68, 0x4610 ;  /* 0x0000461000447802 */ /* 0x000fc40000000f00 */
[----:B-----5:R-:W-:Y:S05]  /*4600*/  CALL.REL.NOINC `($__internal_52_$__cuda_sm70_shflsync_idx_p) ;  /* 0x0000700000007944 */ /* 0x020fea0003c00000 */
.L_x_2142:
[----:B------:R-:W-:Y:S05]  /*4610*/  BRA.CONV ~URZ, `(.L_x_2143) ;  /* 0x000000637f007947 */ /* 0x000fea000b800000 */
[----:B0-----:R-:W-:Y:S01]  /*4620*/  HFMA2.MMA R73, -RZ, RZ, 0, 1.847743988037109375e-06 ;  /* 0x0000001fff497435 */ /* 0x001fe200000001ff */
[----:B------:R-:W-:-:S02]  /*4630*/  MOV R71, R83 ;  /* 0x0000005300477202 */ /* 0x000fc40000000f00 */
[----:B------:R-:W-:Y:S02]  /*4640*/  MOV R72, 0x1f ;  /* 0x0000001f00487802 */ /* 0x000fe40000000f00 */
[----:B-1----:R-:W-:Y:S02]  /*4650*/  MOV R70, 0xffffffff ;  /* 0xffffffff00467802 */ /* 0x002fe40000000f00 */
[----:B------:R-:W-:Y:S02]  /*4660*/  MOV R68, 0x4680 ;  /* 0x0000468000447802 */ /* 0x000fe40000000f00 */
[----:B-----5:R-:W-:Y:S05]  /*4670*/  CALL.REL.NOINC `($__internal_52_$__cuda_sm70_shflsync_idx_p) ;  /* 0x00006f9000007944 */ /* 0x020fea0003c00000 */
.L_x_2143:
        /* <DEDUP_REMOVED lines=9> */
.L_x_2180:
        /* <DEDUP_REMOVED lines=49> */
.L_x_2137:
[----:B0-----:R-:W-:Y:S05]  /*4a20*/  BSYNC B0 ;  /* 0x0000000000007941 */ /* 0x001fea0003800000 */
.L_x_2136:
[----:B------:R-:W-:Y:S01]  /*4a30*/  WARPSYNC 0xffffffff ;  /* 0xffffffff00007948 */ /* 0x000fe20003800000 */
[----:B------:R-:W-:Y:S01]  /*4a40*/  BAR.SYNC.DEFER_BLOCKING 0x0 ;  /* 0x0000000000007b1d */ /* 0x000fe20000010000 */
[CC--:B-----5:R-:W-:Y:S01]  /*4a50*/  FMUL.FTZ R64, R124.reuse, R170.reuse ;  /* 0x000000aa7c407220 */ /* 0x0e0fe20000410000 */
        /* <DEDUP_REMOVED lines=50> */
[----:B------:R-:W-:Y:S02]  /*4d80*/  FFMA.FTZ R68, R133, R71, R68 ;  /* 0x0000004785447223 */ /* 0x000fe40000010044 */
[CC--:B0-----:R-:W-:Y:S02]  /*4d90*/  FMUL.FTZ R67, R85.reuse, R65.reuse ;  /* 0x0000004155437220 */ /* 0x0c1fe40000410000 */
[-C--:B------:R-:W-:Y:S02]  /*4da0*/  FMUL.FTZ R85, R85, R64.reuse ;  /* 0x0000004055557220 */ /* 0x080fe40000410000 */
[----:B------:R-:W-:Y:S02]  /*4db0*/  FADD.FTZ R68, -R165, R68 ;  /* 0x00000044a5447221 */ /* 0x000fe40000010100 */
[C---:B------:R-:W-:Y:S02]  /*4dc0*/  FFMA.FTZ R85, R84.reuse, R65, R85 ;  /* 0x0000004154557223 */ /* 0x040fe40000010055 */
[----:B------:R-:W-:-:S02]  /*4dd0*/  FFMA.FTZ R67, R84, R64, -R67 ;  /* 0x0000004054437223 */ /* 0x000fc40000010843 */
[----:B------:R-:W-:Y:S02]  /*4de0*/  FMUL.FTZ R64, R134, -R70 ;  /* 0x8000004686407220 */ /* 0x000fe40000410000 */
[----:B------:R-:W-:Y:S02]  /*4df0*/  FADD.FTZ R69, R160, R69 ;  /* 0x00000045a0457221 */ /* 0x000fe40000010000 */
[----:B------:R-:W-:Y:S02]  /*4e00*/  FMUL.FTZ R72, R134, -R68 ;  /* 0x8000004486487220 */ /* 0x000fe40000410000 */
[----:B------:R-:W-:Y:S02]  /*4e10*/  FADD.FTZ R206, RZ, R85 ;  /* 0x00000055ffce7221 */ /* 0x000fe40000010000 */
[----:B------:R-:W-:Y:S02]  /*4e20*/  FADD.FTZ R208, R208, R67 ;  /* 0x00000043d0d07221 */ /* 0x000fe40000010000 */
[----:B------:R-:W-:-:S02]  /*4e30*/  FFMA.FTZ R67, R135, R66, -R64 ;  /* 0x0000004287437223 */ /* 0x000fc40000010840 */
[CC--:B------:R-:W-:Y:S02]  /*4e40*/  FFMA.FTZ R72, R135.reuse, R69.reuse, -R72 ;  /* 0x0000004587487223 */ /* 0x0c0fe40000010848 */
[C---:B------:R-:W-:Y:S02]  /*4e50*/  FMUL.FTZ R66, R134.reuse, -R66 ;  /* 0x8000004286427220 */ /* 0x040fe40000410000 */
[----:B------:R-:W-:Y:S02]  /*4e60*/  FMUL.FTZ R69, R134, -R69 ;  /* 0x8000004586457220 */ /* 0x000fe40000410000 */
[----:B------:R-:W-:Y:S02]  /*4e70*/  FMUL.FTZ R64, R152, R206 ;  /* 0x000000ce98407220 */ /* 0x000fe40000410000 */
[C---:B------:R-:W-:Y:S02]  /*4e80*/  FFMA.FTZ R70, R135.reuse, R70, R66 ;  /* 0x0000004687467223 */ /* 0x040fe40000010042 */
[----:B------:R-:W-:-:S02]  /*4e90*/  FFMA.FTZ R69, R135, R68, R69 ;  /* 0x0000004487457223 */ /* 0x000fc40000010045 */
[-C--:B------:R-:W-:Y:S02]  /*4ea0*/  FMUL.FTZ R65, R152, R208.reuse ;  /* 0x000000d098417220 */ /* 0x080fe40000410000 */
[C---:B------:R-:W-:Y:S02]  /*4eb0*/  FFMA.FTZ R64, R153.reuse, R208, -R64 ;  /* 0x000000d099407223 */ /* 0x040fe40000010840 */
[----:B------:R-:W-:Y:S02]  /*4ec0*/  FMUL.FTZ R66, R136, -R70 ;  /* 0x8000004688427220 */ /* 0x000fe40000410000 */
[----:B------:R-:W-:Y:S02]  /*4ed0*/  FADD.FTZ R69, -R164, R69 ;  /* 0x00000045a4457221 */ /* 0x000fe40000010100 */
[----:B------:R-:W-:Y:S02]  /*4ee0*/  FFMA.FTZ R65, R153, R206, R65 ;  /* 0x000000ce99417223 */ /* 0x000fe40000010041 */
[----:B------:R-:W-:-:S02]  /*4ef0*/  FADD.FTZ R205, R205, R64 ;  /* 0x00000040cdcd7221 */ /* 0x000fc40000010000 */
[----:B------:R-:W-:Y:S02]  /*4f00*/  FFMA.FTZ R68, R137, R67, -R66 ;  /* 0x0000004389447223 */ /* 0x000fe40000010842 */
[----:B------:R-:W-:Y:S02]  /*4f10*/  FADD.FTZ R72, R161, R72 ;  /* 0x00000048a1487221 */ /* 0x000fe40000010000 */
[----:B------:R-:W-:Y:S02]  /*4f20*/  FMUL.FTZ R71, R136, -R69 ;  /* 0x8000004588477220 */ /* 0x000fe40000410000 */
[----:B------:R-:W-:Y:S02]  /*4f30*/  FADD.FTZ R203, RZ, R65 ;  /* 0x00000041ffcb7221 */ /* 0x000fe40000010000 */
[----:B------:R-:W-:Y:S02]  /*4f40*/  FMUL.FTZ R66, R150, R205 ;  /* 0x000000cd96427220 */ /* 0x000fe40000410000 */
[----:B------:R-:W-:-:S02]  /*4f50*/  FMUL.FTZ R67, R136, -R67 ;  /* 0x8000004388437220 */ /* 0x000fc40000410000 */
[-C--:B------:R-:W-:Y:S02]  /*4f60*/  FFMA.FTZ R71, R137, R72.reuse, -R71 ;  /* 0x0000004889477223 */ /* 0x080fe40000010847 */
[-C--:B------:R-:W-:Y:S02]  /*4f70*/  FMUL.FTZ R64, R150, R203.reuse ;  /* 0x000000cb96407220 */ /* 0x080fe40000410000 */
[----:B------:R-:W-:Y:S02]  /*4f80*/  FFMA.FTZ R66, R151, R203, R66 ;  /* 0x000000cb97427223 */ /* 0x000fe40000010042 */
[----:B------:R-:W-:Y:S02]  /*4f90*/  FMUL.FTZ R72, R136, -R72 ;  /* 0x8000004888487220 */ /* 0x000fe40000410000 */
[----:B------:R-:W-:Y:S02]  /*4fa0*/  FFMA.FTZ R67, R137, R70, R67 ;  /* 0x0000004689437223 */ /* 0x000fe40000010043 */
[----:B------:R-:W-:-:S02]  /*4fb0*/  FFMA.FTZ R65, R151, R205, -R64 ;  /* 0x000000cd97417223 */ /* 0x000fc40000010840 */
[----:B------:R-:W-:Y:S02]  /*4fc0*/  FADD.FTZ R204, RZ, R66 ;  /* 0x00000042ffcc7221 */ /* 0x000fe40000010000 */
[----:B------:R-:W-:Y:S02]  /*4fd0*/  FFMA.FTZ R72, R137, R69, R72 ;  /* 0x0000004589487223 */ /* 0x000fe40000010048 */
[----:B------:R-:W-:Y:S02]  /*4fe0*/  FMUL.FTZ R66, R138, -R67 ;  /* 0x800000438a427220 */ /* 0x000fe40000410000 */
[----:B------:R-:W-:Y:S02]  /*4ff0*/  FADD.FTZ R210, R210, R65 ;  /* 0x00000041d2d27221 */ /* 0x000fe40000010000 */
        /* <DEDUP_REMOVED lines=16> */
[-C--:B------:R-:W-:Y:S02]  /*5100*/  FFMA.FTZ R66, R147, R201.reuse, R66 ;  /* 0x000000c993427223 */ /* 0x080fe40000010042 */
[----:B------:R-:W-:Y:S02]  /*5110*/  FMUL.FTZ R64, R146, R201 ;  /* 0x000000c992407220 */ /* 0x000fe40000410000 */
[----:B------:R-:W-:Y:S02]  /*5120*/  FADD.FTZ R72, -R171, R72 ;  /* 0x00000048ab487221 */ /* 0x000fe40000010100 */
[----:B------:R-:W-:-:S02]  /*5130*/  FMUL.FTZ R70, R140, -R68 ;  /* 0x800000448c467220 */ /* 0x000fc40000410000 */
[----:B------:R-:W-:Y:S02]  /*5140*/  FADD.FTZ R202, RZ, R66 ;  /* 0x00000042ffca7221 */ /* 0x000fe40000010000 */
[----:B------:R-:W-:Y:S02]  /*5150*/  FFMA.FTZ R65, R147, R207, -R64 ;  /* 0x000000cf93417223 */ /* 0x000fe40000010840 */
[----:B------:R-:W-:Y:S02]  /*5160*/  FADD.FTZ R67, R172, R67 ;  /* 0x00000043ac437221 */ /* 0x000fe40000010000 */
[C---:B------:R-:W-:Y:S02]  /*5170*/  FMUL.FTZ R66, R140.reuse, -R72 ;  /* 0x800000488c427220 */ /* 0x040fe40000410000 */
[-C--:B------:R-:W-:Y:S02]  /*5180*/  FFMA.FTZ R70, R141, R69.reuse, -R70 ;  /* 0x000000458d467223 */ /* 0x080fe40000010846 */
        /* <DEDUP_REMOVED lines=17> */
[C---:B------:R-:W-:Y:S02]  /*52a0*/  FMUL.FTZ R68, R142.reuse, -R72 ;  /* 0x800000488e447220 */ /* 0x040fe40000410000 */
[----:B------:R-:W-:-:S02]  /*52b0*/  FMUL.FTZ R66, R142, R209 ;  /* 0x000000d18e427220 */ /* 0x000fc40000410000 */
[C---:B------:R-:W-:Y:S02]  /*52c0*/  FFMA.FTZ R70, R143.reuse, R69, R70 ;  /* 0x000000458f467223 */ /* 0x040fe40000010046 */
[C---:B------:R-:W-:Y:S02]  /*52d0*/  FMUL.FTZ R64, R142.reuse, R199 ;  /* 0x000000c78e407220 */ /* 0x040fe40000410000 */
[C---:B------:R-:W-:Y:S02]  /*52e0*/  FFMA.FTZ R69, R143.reuse, R71, -R68 ;  /* 0x000000478f457223 */ /* 0x040fe40000010844 */
[C---:B------:R-:W-:Y:S02]  /*52f0*/  FFMA.FTZ R66, R143.reuse, R199, R66 ;  /* 0x000000c78f427223 */ /* 0x040fe40000010042 */
[----:B------:R-:W-:Y:S02]  /*5300*/  FMUL.FTZ R71, R142, -R71 ;  /* 0x800000478e477220 */ /* 0x000fe40000410000 */
[----:B------:R-:W-:-:S02]  /*5310*/  FFMA.FTZ R65, R143, R209, -R64 ;  /* 0x000000d18f417223 */ /* 0x000fc40000010840 */
[----:B------:R-:W-:Y:S02]  /*5320*/  FMUL.FTZ R64, R144, -R70 ;  /* 0x8000004690407220 */ /* 0x000fe40000410000 */
[----:B------:R-:W-:Y:S02]  /*5330*/  FADD.FTZ R200, RZ, R66 ;  /* 0x00000042ffc87221 */ /* 0x000fe40000010000 */
[----:B------:R-:W-:Y:S02]  /*5340*/  FFMA.FTZ R72, R143, R72, R71 ;  /* 0x000000488f487223 */ /* 0x000fe40000010047 */
[----:B------:R-:W-:Y:S02]  /*5350*/  FFMA.FTZ R68, R145, R67, -R64 ;  /* 0x0000004391447223 */ /* 0x000fe40000010840 */
[----:B------:R-:W-:Y:S02]  /*5360*/  FADD.FTZ R214, R214, R65 ;  /* 0x00000041d6d67221 */ /* 0x000fe40000010000 */
[----:B------:R-:W-:-:S02]  /*5370*/  FMUL.FTZ R64, R140, R200 ;  /* 0x000000c88c407220 */ /* 0x000fc40000410000 */
[----:B------:R-:W-:Y:S02]  /*5380*/  FADD.FTZ R72, -R175, R72 ;  /* 0x00000048af487221 */ /* 0x000fe40000010100 */
[-C--:B------:R-:W-:Y:S02]  /*5390*/  FMUL.FTZ R65, R140, R214.reuse ;  /* 0x000000d68c417220 */ /* 0x080fe40000410000 */
[----:B------:R-:W-:Y:S02]  /*53a0*/  FFMA.FTZ R64, R141, R214, -R64 ;  /* 0x000000d68d407223 */ /* 0x000fe40000010840 */
[----:B------:R-:W-:Y:S02]  /*53b0*/  FADD.FTZ R69, R176, R69 ;  /* 0x00000045b0457221 */ /* 0x000fe40000010000 */
[C---:B------:R-:W-:Y:S02]  /*53c0*/  FMUL.FTZ R66, R144.reuse, -R72 ;  /* 0x8000004890427220 */ /* 0x040fe40000410000 */
[----:B------:R-:W-:-:S02]  /*53d0*/  FMUL.FTZ R67, R144, -R67 ;  /* 0x8000004390437220 */ /* 0x000fc40000410000 */
[----:B------:R-:W-:Y:S02]  /*53e0*/  FADD.FTZ R211, R211, R64 ;  /* 0x00000040d3d37221 */ /* 0x000fe40000010000 */
[----:B------:R-:W-:Y:S02]  /*53f0*/  FFMA.FTZ R65, R141, R200, R65 ;  /* 0x000000c88d417223 */ /* 0x000fe40000010041 */
[CC--:B------:R-:W-:Y:S02]  /*5400*/  FFMA.FTZ R71, R145.reuse, R69.reuse, -R66 ;  /* 0x0000004591477223 */ /* 0x0c0fe40000010842 */
[----:B------:R-:W-:Y:S02]  /*5410*/  FMUL.FTZ R69, R144, -R69 ;  /* 0x8000004590457220 */ /* 0x000fe40000410000 */
[----:B------:R-:W-:Y:S02]  /*5420*/  FFMA.FTZ R67, R145, R70, R67 ;  /* 0x0000004691437223 */ /* 0x000fe40000010043 */
[----:B------:R-:W-:-:S02]  /*5430*/  FADD.FTZ R197, RZ, R65 ;  /* 0x00000041ffc57221 */ /* 0x000fc40000010000 */
[----:B------:R-:W-:Y:S02]  /*5440*/  FMUL.FTZ R66, R138, R211 ;  /* 0x000000d38a427220 */ /* 0x000fe40000410000 */
[----:B------:R-:W-:Y:S02]  /*5450*/  FFMA.FTZ R72, R145, R72, R69 ;  /* 0x0000004891487223 */ /* 0x000fe40000010045 */
[----:B------:R-:W-:Y:S02]  /*5460*/  FMUL.FTZ R64, R146, -R67 ;  /* 0x8000004392407220 */ /* 0x000fe40000410000 */
[----:B------:R-:W-:Y:S02]  /*5470*/  FFMA.FTZ R66, R139, R197, R66 ;  /* 0x000000c58b427223 */ /* 0x000fe40000010042 */
[----:B------:R-:W-:Y:S02]  /*5480*/  FADD.FTZ R72, -R177, R72 ;  /* 0x00000048b1487221 */ /* 0x000fe40000010100 */
[----:B------:R-:W-:-:S02]  /*5490*/  FFMA.FTZ R69, R147, R68, -R64 ;  /* 0x0000004493457223 */ /* 0x000fc40000010840 */
[----:B------:R-:W-:Y:S02]  /*54a0*/  FMUL.FTZ R68, R146, -R68 ;  /* 0x8000004492447220 */ /* 0x000fe40000410000 */
[----:B------:R-:W-:Y:S02]  /*54b0*/  FADD.FTZ R198, RZ, R66 ;  /* 0x00000042ffc67221 */ /* 0x000fe40000010000 */
[----:B------:R-:W-:Y:S02]  /*54c0*/  FADD.FTZ R71, R178, R71 ;  /* 0x00000047b2477221 */ /* 0x000fe40000010000 */
[----:B------:R-:W-:Y:S02]  /*54d0*/  FMUL.FTZ R66, R146, -R72 ;  /* 0x8000004892427220 */ /* 0x000fe40000410000 */
[----:B------:R-:W-:Y:S02]  /*54e0*/  FMUL.FTZ R64, R138, R197 ;  /* 0x000000c58a407220 */ /* 0x000fe40000410000 */
[----:B------:R-:W-:-:S02]  /*54f0*/  FFMA.FTZ R68, R147, R67, R68 ;  /* 0x0000004393447223 */ /* 0x000fc40000010044 */
[-C--:B------:R-:W-:Y:S02]  /*5500*/  FFMA.FTZ R67, R147, R71.reuse, -R66 ;  /* 0x0000004793437223 */ /* 0x080fe40000010842 */
[----:B------:R-:W-:Y:S02]  /*5510*/  FMUL.FTZ R71, R146, -R71 ;  /* 0x8000004792477220 */ /* 0x000fe40000410000 */
[----:B------:R-:W-:Y:S02]  /*5520*/  FFMA.FTZ R65, R139, R211, -R64 ;  /* 0x000000d38b417223 */ /* 0x000fe40000010840 */
[----:B------:R-:W-:Y:S02]  /*5530*/  FFMA.FTZ R72, R147, R72, R71 ;  /* 0x0000004893487223 */ /* 0x000fe40000010047 */
[----:B------:R-:W-:Y:S02]  /*5540*/  FADD.FTZ R216, R216, R65 ;  /* 0x00000041d8d87221 */ /* 0x000fe40000010000 */
[----:B------:R-:W-:-:S02]  /*5550*/  FMUL.FTZ R64, R136, R198 ;  /* 0x000000c688407220 */ /* 0x000fc40000410000 */
[----:B------:R-:W-:Y:S02]  /*5560*/  FADD.FTZ R72, -R179, R72 ;  /* 0x00000048b3487221 */ /* 0x000fe40000010100 */
[-C--:B------:R-:W-:Y:S02]  /*5570*/  FMUL.FTZ R65, R136, R216.reuse ;  /* 0x000000d888417220 */ /* 0x080fe40000410000 */
[C---:B------:R-:W-:Y:S02]  /*5580*/  FFMA.FTZ R64, R137.reuse, R216, -R64 ;  /* 0x000000d889407223 */ /* 0x040fe40000010840 */
[----:B------:R-:W-:Y:S02]  /*5590*/  FADD.FTZ R67, R180, R67 ;  /* 0x00000043b4437221 */ /* 0x000fe40000010000 */
[----:B------:R-:W-:Y:S02]  /*55a0*/  FMUL.FTZ R74, R148, -R72 ;  /* 0x80000048944a7220 */ /* 0x000fe40000410000 */
[----:B------:R-:W-:-:S02]  /*55b0*/  FFMA.FTZ R65, R137, R198, R65 ;  /* 0x000000c689417223 */ /* 0x000fc40000010041 */
[C---:B------:R-:W-:Y:S02]  /*55c0*/  FMUL.FTZ R66, R148.reuse, -R68 ;  /* 0x8000004494427220 */ /* 0x040fe40000410000 */
[----:B------:R-:W-:Y:S02]  /*55d0*/  FADD.FTZ R213, R213, R64 ;  /* 0x00000040d5d57221 */ /* 0x000fe40000010000 */
[CC--:B------:R-:W-:Y:S02]  /*55e0*/  FFMA.FTZ R71, R149.reuse, R67.reuse, -R74 ;  /* 0x0000004395477223 */ /* 0x0c0fe4000001084a */
[----:B------:R-:W-:Y:S02]  /*55f0*/  FMUL.FTZ R67, R148, -R67 ;  /* 0x8000004394437220 */ /* 0x000fe40000410000 */
[----:B------:R-:W-:Y:S02]  /*5600*/  FADD.FTZ R195, RZ, R65 ;  /* 0x00000041ffc37221 */ /* 0x000fe40000010000 */
[----:B------:R-:W-:-:S02]  /*5610*/  FFMA.FTZ R70, R149, R69, -R66 ;  /* 0x0000004595467223 */ /* 0x000fc40000010842 */
[----:B------:R-:W-:Y:S02]  /*5620*/  FMUL.FTZ R69, R148, -R69 ;  /* 0x8000004594457220 */ /* 0x000fe40000410000 */
[C---:B------:R-:W-:Y:S02]  /*5630*/  FMUL.FTZ R66, R134.reuse, R213 ;  /* 0x000000d586427220 */ /* 0x040fe40000410000 */
[C---:B------:R-:W-:Y:S02]  /*5640*/  FFMA.FTZ R72, R149.reuse, R72, R67 ;  /* 0x0000004895487223 */ /* 0x040fe40000010043 */
[-C--:B------:R-:W-:Y:S02]  /*5650*/  FMUL.FTZ R64, R134, R195.reuse ;  /* 0x000000c386407220 */ /* 0x080fe40000410000 */
[----:B------:R-:W-:Y:S02]  /*5660*/  FFMA.FTZ R69, R149, R68, R69 ;  /* 0x0000004495457223 */ /* 0x000fe40000010045 */
[----:B------:R-:W-:-:S02]  /*5670*/  FFMA.FTZ R66, R135, R195, R66 ;  /* 0x000000c387427223 */ /* 0x000fc40000010042 */
[----:B------:R-:W-:Y:S02]  /*5680*/  FADD.FTZ R72, -R181, R72 ;  /* 0x00000048b5487221 */ /* 0x000fe40000010100 */
[----:B------:R-:W-:Y:S02]  /*5690*/  FFMA.FTZ R65, R135, R213, -R64 ;  /* 0x000000d587417223 */ /* 0x000fe40000010840 */
[----:B------:R-:W-:Y:S02]  /*56a0*/  FMUL.FTZ R64, R150, -R69 ;  /* 0x8000004596407220 */ /* 0x000fe40000410000 */
[----:B------:R-:W-:Y:S02]  /*56b0*/  FADD.FTZ R196, RZ, R66 ;  /* 0x00000042ffc47221 */ /* 0x000fe40000010000 */
[----:B------:R-:W-:Y:S02]  /*56c0*/  FADD.FTZ R71, R182, R71 ;  /* 0x00000047b6477221 */ /* 0x000fe40000010000 */
[----:B------:R-:W-:-:S02]  /*56d0*/  FMUL.FTZ R66, R150, -R72 ;  /* 0x8000004896427220 */ /* 0x000fc40000410000 */
[----:B------:R-:W-:Y:S02]  /*56e0*/  FADD.FTZ R218, R218, R65 ;  /* 0x00000041dada7221 */ /* 0x000fe40000010000 */
[C---:B------:R-:W-:Y:S02]  /*56f0*/  FFMA.FTZ R73, R151.reuse, R70, -R64 ;  /* 0x0000004697497223 */ /* 0x040fe40000010840 */
[-C--:B------:R-:W-:Y:S02]  /*5700*/  FMUL.FTZ R65, R150, -R71.reuse ;  /* 0x8000004796417220 */ /* 0x080fe40000410000 */
[C---:B------:R-:W-:Y:S02]  /*5710*/  FMUL.FTZ R64, R132.reuse, R196 ;  /* 0x000000c484407220 */ /* 0x040fe40000410000 */
[----:B------:R-:W-:Y:S02]  /*5720*/  FFMA.FTZ R71, R151, R71, -R66 ;  /* 0x0000004797477223 */ /* 0x000fe40000010842 */
[----:B------:R-:W-:-:S02]  /*5730*/  FMUL.FTZ R66, R132, R218 ;  /* 0x000000da84427220 */ /* 0x000fc40000410000 */
[C---:B------:R-:W-:Y:S02]  /*5740*/  FFMA.FTZ R64, R133.reuse, R218, -R64 ;  /* 0x000000da85407223 */ /* 0x040fe40000010840 */
[----:B------:R-:W-:Y:S02]  /*5750*/  FFMA.FTZ R217, R133, R196, R66 ;  /* 0x000000c485d97223 */ /* 0x000fe40000010042 */
[----:B------:R-:W-:Y:S01]  /*5760*/  FMUL.FTZ R70, R150, -R70 ;  /* 0x8000004696467220 */ /* 0x000fe20000410000 */
[----:B------:R-:W-:Y:S01]  /*5770*/  CS2R R66, SRZ ;  /* 0x0000000000427805 */ /* 0x000fe2000001ff00 */
[----:B------:R-:W-:Y:S01]  /*5780*/  FADD.FTZ R215, R215, R64 ;  /* 0x00000040d7d77221 */ /* 0x000fe20000010000 */
[----:B------:R-:W-:Y:S01]  /*5790*/  MOV R64, 0x3f800000 ;  /* 0x3f80000000407802 */ /* 0x000fe20000000f00 */
[----:B------:R-:W-:Y:S02]  /*57a0*/  FADD.FTZ R217, RZ, R217 ;  /* 0x000000d9ffd97221 */ /* 0x000fe40000010000 */
[----:B------:R-:W-:-:S02]  /*57b0*/  FFMA.FTZ R74, R151, R69, R70 ;  /* 0x00000045974a7223 */ /* 0x000fc40000010046 */
[C---:B------:R-:W-:Y:S02]  /*57c0*/  FMUL.FTZ R70, R130.reuse, R215 ;  /* 0x000000d782467220 */ /* 0x040fe40000410000 */
[-C--:B------:R-:W-:Y:S02]  /*57d0*/  FMUL.FTZ R68, R130, R217.reuse ;  /* 0x000000d982447220 */ /* 0x080fe40000410000 */
[----:B------:R-:W-:Y:S01]  /*57e0*/  FFMA.FTZ R72, R151, R72, R65 ;  /* 0x0000004897487223 */ /* 0x000fe20000010041 */
[----:B------:R-:W-:Y:S01]  /*57f0*/  HFMA2.MMA R65, -RZ, RZ, 0, 0 ;  /* 0x00000000ff417435 */ /* 0x000fe200000001ff */
[C---:B------:R-:W-:Y:S02]  /*5800*/  FFMA.FTZ R70, R131.reuse, R217, R70 ;  /* 0x000000d983467223 */ /* 0x040fe40000010046 */
[----:B------:R-:W-:Y:S02]  /*5810*/  FFMA.FTZ R69, R131, R215, -R68 ;  /* 0x000000d783457223 */ /* 0x000fe40000010844 */
[----:B------:R-:W-:-:S02]  /*5820*/  FADD.FTZ R72, -R183, R72 ;  /* 0x00000048b7487221 */ /* 0x000fc40000010100 */
[----:B------:R-:W-:Y:S02]  /*5830*/  FADD.FTZ R71, R184, R71 ;  /* 0x00000047b8477221 */ /* 0x000fe40000010000 */
[----:B------:R-:W-:Y:S01]  /*5840*/  FADD.FTZ R220, RZ, R70 ;  /* 0x00000046ffdc7221 */ /* 0x000fe20000010000 */
[----:B------:R0:W1:Y:S01]  /*5850*/  @!P0 LDS.128 R64, [R0.X16+0x3910] ;  /* 0x0039100000408984 */ /* 0x000062000000cc00 */
[----:B------:R-:W-:Y:S01]  /*5860*/  FADD.FTZ R194, R194, R69 ;  /* 0x00000045c2c27221 */ /* 0x000fe20000010000 */
[----:B------:R-:W-:Y:S01]  /*5870*/  ISETP.GT.U32.AND P0, PT, R117, 0x1f, PT ;  /* 0x0000001f7500780c */ /* 0x000fe20003f04070 */
[C---:B------:R-:W-:Y:S02]  /*5880*/  FMUL.FTZ R76, R152.reuse, -R72 ;  /* 0x80000048984c7220 */ /* 0x040fe40000410000 */
[----:B------:R-:W-:Y:S02]  /*5890*/  FMUL.FTZ R70, R152, -R71 ;  /* 0x8000004798467220 */ /* 0x000fe40000410000 */
[----:B------:R-:W-:-:S02]  /*58a0*/  FMUL.FTZ R68, R128, R220 ;  /* 0x000000dc80447220 */ /* 0x000fc40000410000 */
[----:B------:R-:W-:Y:S02]  /*58b0*/  FMUL.FTZ R69, R128, R194 ;  /* 0x000000c280457220 */ /* 0x000fe40000410000 */
[C---:B------:R-:W-:Y:S02]  /*58c0*/  FFMA.FTZ R75, R153.reuse, R71, -R76 ;  /* 0x00000047994b7223 */ /* 0x040fe4000001084c */
[----:B------:R-:W-:Y:S02]  /*58d0*/  FFMA.FTZ R76, R153, R72, R70 ;  /* 0x00000048994c7223 */ /* 0x000fe40000010046 */
[C---:B------:R-:W-:Y:S02]  /*58e0*/  FFMA.FTZ R68, R129.reuse, R194, -R68 ;  /* 0x000000c281447223 */ /* 0x040fe40000010844 */
[----:B------:R-:W-:Y:S02]  /*58f0*/  FFMA.FTZ R70, R129, R220, R69 ;  /* 0x000000dc81467223 */ /* 0x000fe40000010045 */
[----:B------:R-:W-:-:S02]  /*5900*/  FMUL.FTZ R71, R152, -R73 ;  /* 0x8000004998477220 */ /* 0x000fc40000410000 */
[-C--:B------:R-:W-:Y:S02]  /*5910*/  FMUL.FTZ R72, R152, -R74.reuse ;  /* 0x8000004a98487220 */ /* 0x080fe40000410000 */
[----:B------:R-:W-:Y:S02]  /*5920*/  FADD.FTZ R219, R187, R68 ;  /* 0x00000044bbdb7221 */ /* 0x000fe40000010000 */
[----:B------:R-:W-:Y:S02]  /*5930*/  FADD.FTZ R187, RZ, R70 ;  /* 0x00000046ffbb7221 */ /* 0x000fe40000010000 */
[C---:B------:R-:W-:Y:S02]  /*5940*/  FFMA.FTZ R69, R153.reuse, R74, R71 ;  /* 0x0000004a99457223 */ /* 0x040fe40000010047 */
[----:B------:R-:W-:Y:S02]  /*5950*/  FFMA.FTZ R68, R153, R73, -R72 ;  /* 0x0000004999447223 */ /* 0x000fe40000010848 */
[----:B------:R-:W-:-:S02]  /*5960*/  FMUL.FTZ R74, R126, R219 ;  /* 0x000000db7e4a7220 */ /* 0x000fc40000410000 */
[-C--:B------:R-:W-:Y:S02]  /*5970*/  FMUL.FTZ R72, R126, R187.reuse ;  /* 0x000000bb7e487220 */ /* 0x080fe40000410000 */
[C---:B------:R-:W-:Y:S02]  /*5980*/  FFMA.FTZ R74, R127.reuse, R187, R74 ;  /* 0x000000bb7f4a7223 */ /* 0x040fe4000001004a */
[----:B------:R-:W-:Y:S02]  /*5990*/  FFMA.FTZ R72, R127, R219, -R72 ;  /* 0x000000db7f487223 */ /* 0x000fe40000010848 */
[----:B------:R-:W-:Y:S02]  /*59a0*/  FADD.FTZ R224, RZ, R74 ;  /* 0x0000004affe07221 */ /* 0x000fe40000010000 */
[----:B------:R-:W-:Y:S02]  /*59b0*/  FADD.FTZ R226, R87, R72 ;  /* 0x0000004857e27221 */ /* 0x000fe40000010000 */
        /* <DEDUP_REMOVED lines=50> */
.L_x_2181:
[----:B------:R-:W-:Y:S05]  /*5ce0*/  BRA.DIV ~URZ, `(.L_x_2148) ;  /* 0x00004a727f007947 */ /* 0x000fea000b800000 */
[----:B------:R2:W3:Y:S04]  /*5cf0*/  SHFL.DOWN PT, R71, R77, 0x1, 0x1f ;  /* 0x08201f004d477f89 */ /* 0x0004e800000e0000 */
[----:B------:R2:W4:Y:S04]  /*5d00*/  SHFL.DOWN PT, R72, R75, 0x1, 0x1f ;  /* 0x08201f004b487f89 */ /* 0x00052800000e0000 */
[----:B------:R2:W0:Y:S02]  /*5d10*/  SHFL.DOWN PT, R68, R74, 0x1, 0x1f ;  /* 0x08201f004a447f89 */ /* 0x00042400000e0000 */
.L_x_2182:
        /* <DEDUP_REMOVED lines=15> */
.L_x_2150:
[----:B------:R-:W-:Y:S05]  /*5e10*/  BSYNC B1 ;  /* 0x0000000000017941 */ /* 0x000fea0003800000 */
.L_x_2149:
[----:B------:R-:W-:Y:S05]  /*5e20*/  BRA.DIV ~URZ, `(.L_x_2151) ;  /* 0x00004a927f007947 */ /* 0x000fea000b800000 */
[----:B-1----:R1:W2:Y:S04]  /*5e30*/  SHFL.DOWN PT, R70, R76, 0x2, 0x1f ;  /* 0x08401f004c467f89 */ /* 0x0022a800000e0000 */
[----:B---3--:R1:W3:Y:S04]  /*5e40*/  SHFL.DOWN PT, R71, R77, 0x2, 0x1f ;  /* 0x08401f004d477f89 */ /* 0x0082e800000e0000 */
[----:B----4-:R1:W4:Y:S04]  /*5e50*/  SHFL.DOWN PT, R72, R75, 0x2, 0x1f ;  /* 0x08401f004b487f89 */ /* 0x01032800000e0000 */
[----:B0-----:R1:W0:Y:S02]  /*5e60*/  SHFL.DOWN PT, R68, R74, 0x2, 0x1f ;  /* 0x08401f004a447f89 */ /* 0x00122400000e0000 */
.L_x_2183:
        /* <DEDUP_REMOVED lines=15> */
.L_x_2153:
[----:B------:R-:W-:Y:S05]  /*5f60*/  BSYNC B1 ;  /* 0x0000000000017941 */ /* 0x000fea0003800000 */
.L_x_2152:
[----:B------:R-:W-:Y:S05]  /*5f70*/  BRA.DIV ~URZ, `(.L_x_2154) ;  /* 0x00004b127f007947 */ /* 0x000fea000b800000 */
[----:B--2---:R2:W1:Y:S02]  /*5f80*/  SHFL.DOWN PT, R70, R76, 0x4, 0x1f ;  /* 0x08801f004c467f89 */ /* 0x00446400000e0000 */
.L_x_2184:
[----:B------:R-:W-:Y:S05]  /*5f90*/  BRA.DIV ~URZ, `(.L_x_2155) ;  /* 0x00004b727f007947 */ /* 0x000fea000b800000 */
[----:B---3--:R3:W2:Y:S04]  /*5fa0*/  SHFL.DOWN PT, R71, R77, 0x4, 0x1f ;  /* 0x08801f004d477f89 */ /* 0x0086a800000e0000 */
[----:B----4-:R3:W4:Y:S04]  /*5fb0*/  SHFL.DOWN PT, R72, R75, 0x4, 0x1f ;  /* 0x08801f004b487f89 */ /* 0x01072800000e0000 */
[----:B0-----:R3:W0:Y:S02]  /*5fc0*/  SHFL.DOWN PT, R68, R74, 0x4, 0x1f ;  /* 0x08801f004a447f89 */ /* 0x00162400000e0000 */
.L_x_2185:
        /* <DEDUP_REMOVED lines=15> */
.L_x_2157:
[----:B------:R-:W-:Y:S05]  /*60c0*/  BSYNC B1 ;  /* 0x0000000000017941 */ /* 0x000fea0003800000 */
.L_x_2156:
[----:B------:R-:W-:Y:S05]  /*60d0*/  BRA.DIV ~URZ, `(.L_x_2158) ;  /* 0x00004b927f007947 */ /* 0x000fea000b800000 */
[----:B-1----:R1:W3:Y:S04]  /*60e0*/  SHFL.DOWN PT, R70, R76, 0x8, 0x1f ;  /* 0x09001f004c467f89 */ /* 0x0022e800000e0000 */
[----:B--2---:R1:W2:Y:S04]  /*60f0*/  SHFL.DOWN PT, R71, R77, 0x8, 0x1f ;  /* 0x09001f004d477f89 */ /* 0x0042a800000e0000 */
[----:B----4-:R1:W4:Y:S04]  /*6100*/  SHFL.DOWN PT, R72, R75, 0x8, 0x1f ;  /* 0x09001f004b487f89 */ /* 0x01032800000e0000 */
[----:B0-----:R1:W0:Y:S02]  /*6110*/  SHFL.DOWN PT, R68, R74, 0x8, 0x1f ;  /* 0x09001f004a447f89 */ /* 0x00122400000e0000 */
.L_x_2186:
        /* <DEDUP_REMOVED lines=15> */
.L_x_2160:
[----:B------:R-:W-:Y:S05]  /*6210*/  BSYNC B1 ;  /* 0x0000000000017941 */ /* 0x000fea0003800000 */
.L_x_2159:
[----:B------:R-:W-:Y:S05]  /*6220*/  BRA.DIV ~URZ, `(.L_x_2161) ;  /* 0x00004c127f007947 */ /* 0x000fea000b800000 */
[----:B---3--:R3:W1:Y:S02]  /*6230*/  SHFL.DOWN PT, R70, R76, 0x10, 0x1f ;  /* 0x0a001f004c467f89 */ /* 0x00866400000e0000 */
.L_x_2187:
[----:B------:R-:W-:Y:S05]  /*6240*/  BRA.DIV ~URZ, `(.L_x_2162) ;  /* 0x00004c727f007947 */ /* 0x000fea000b800000 */
[----:B--2---:R2:W3:Y:S04]  /*6250*/  SHFL.DOWN PT, R71, R77, 0x10, 0x1f ;  /* 0x0a001f004d477f89 */ /* 0x0044e800000e0000 */
[----:B----4-:R2:W4:Y:S04]  /*6260*/  SHFL.DOWN PT, R72, R75, 0x10, 0x1f ;  /* 0x0a001f004b487f89 */ /* 0x01052800000e0000 */
[----:B0-----:R2:W0:Y:S02]  /*6270*/  SHFL.DOWN PT, R68, R74, 0x10, 0x1f ;  /* 0x0a001f004a447f89 */ /* 0x00142400000e0000 */
.L_x_2188:
        /* <DEDUP_REMOVED lines=13> */
.L_x_2164:
[----:B------:R-:W-:Y:S05]  /*6350*/  BSYNC B1 ;  /* 0x0000000000017941 */ /* 0x000fea0003800000 */
.L_x_2163:
        /* <DEDUP_REMOVED lines=9> */
[-C--:B0-----:R-:W-:Y:S01]  /*63f0*/  FMUL.FTZ R68, R66, R234.reuse ;  /* 0x000000ea42447220 */ /* 0x081fe20000410000 */
        /* <DEDUP_REMOVED lines=10> */
.L_x_2189:
[----:B---3--:R3:W4:Y:S01]  /*64a0*/  LDS.128 R80, [R227+0x1b40] ;  /* 0x001b4000e3507984 */ /* 0x0087220000000c00 */
[----:B------:R-:W-:Y:S01]  /*64b0*/  ISETP.NE.AND P0, PT, R117, 0x1f, PT ;  /* 0x0000001f7500780c */ /* 0x000fe20003f05270 */
[----:B------:R-:W-:Y:S01]  /*64c0*/  BSSY B1, `(.L_x_2166) ;  /* 0x0000011000017945 */ /* 0x000fe20003800000 */
[----:B--2-4-:R-:W-:Y:S01]  /*64d0*/  MOV R76, R78 ;  /* 0x0000004e004c7202 */ /* 0x014fe20000000f00 */
[----:B------:R3:W2:Y:S01]  /*64e0*/  LDS.128 R68, [R227+0x1b30] ;  /* 0x001b3000e3447984 */ /* 0x0006a20000000c00 */
[----:B0-----:R-:W-:Y:S02]  /*64f0*/  MOV R78, R79 ;  /* 0x0000004f004e7202 */ /* 0x001fe40000000f00 */
[----:B------:R-:W-:Y:S01]  /*6500*/  MOV R79, R236 ;  /* 0x000000ec004f7202 */ /* 0x000fe20000000f00 */
[----:B------:R3:W0:Y:S06]  /*6510*/  LDS.128 R72, [R227+0x1b20] ;  /* 0x001b2000e3487984 */ /* 0x00062c0000000c00 */
[----:B------:R-:W-:Y:S05]  /*6520*/  @!P0 BRA `(.L_x_2167) ;  /* 0x000000a000008947 */ /* 0x000fea0003800000 */
[----:B------:R-:W-:-:S04]  /*6530*/  FMUL.FTZ R64, R79, R86 ;  /* 0x000000564f407220 */ /* 0x000fc80000410000 */
[CC--:B------:R-:W-:Y:S02]  /*6540*/  FFMA.FTZ R67, R78.reuse, R85.reuse, -R64 ;  /* 0x000000554e437223 */ /* 0x0c0fe40000010840 */
[-C--:B------:R-:W-:Y:S02]  /*6550*/  FMUL.FTZ R78, R78, R86.reuse ;  /* 0x000000564e4e7220 */ /* 0x080fe40000410000 */
[-C--:B-1----:R-:W-:Y:S02]  /*6560*/  FMUL.FTZ R64, R77, R86.reuse ;  /* 0x000000564d407220 */ /* 0x082fe40000410000 */
[C---:B------:R-:W-:Y:S02]  /*6570*/  FMUL.FTZ R86, R76.reuse, R86 ;  /* 0x000000564c567220 */ /* 0x040fe40000410000 */
[-C--:B------:R-:W-:Y:S02]  /*6580*/  FFMA.FTZ R66, R79, R85.reuse, R78 ;  /* 0x000000554f427223 */ /* 0x080fe4000001004e */
[----:B------:R-:W-:-:S02]  /*6590*/  FFMA.FTZ R76, R76, R85, -R64 ;  /* 0x000000554c4c7223 */ /* 0x000fc40000010840 */
[----:B------:R-:W-:Y:S02]  /*65a0*/  FFMA.FTZ R77, R77, R85, R86 ;  /* 0x000000554d4d7223 */ /* 0x000fe40000010056 */
[----:B------:R-:W-:Y:S02]  /*65b0*/  FADD.FTZ R78, R67, R84 ;  /* 0x00000054434e7221 */ /* 0x000fe40000010000 */
[----:B------:R-:W-:Y:S02]  /*65c0*/  FADD.FTZ R79, R66, R87 ;  /* 0x00000057424f7221 */ /* 0x000fe40000010000 */
.L_x_2167:
[----:B------:R-:W-:Y:S05]  /*65d0*/  BSYNC B1 ;  /* 0x0000000000017941 */ /* 0x000fea0003800000 */
.L_x_2166:
[CC--:B------:R-:W-:Y:S01]  /*65e0*/  FMUL.FTZ R67, R81.reuse, R79.reuse ;  /* 0x0000004f51437220 */ /* 0x0c0fe20000410000 */
[----:B-1----:R1:W-:Y:S01]  /*65f0*/  STS.128 [R227+0x1b40], R76 ;  /* 0x001b404ce3007388 */ /* 0x0023e20000000c00 */
[-C--:B------:R-:W-:Y:S02]  /*6600*/  FMUL.FTZ R64, R81, R78.reuse ;  /* 0x0000004e51407220 */ /* 0x080fe40000410000 */
[C---:B------:R-:W-:Y:S02]  /*6610*/  FFMA.FTZ R67, R80.reuse, R78, -R67 ;  /* 0x0000004e50437223 */ /* 0x040fe40000010843 */
[----:B------:R-:W-:-:S02]  /*6620*/  FFMA.FTZ R64, R80, R79, R64 ;  /* 0x0000004f50407223 */ /* 0x000fc40000010040 */
[----:B------:R-:W-:Y:S02]  /*6630*/  FADD.FTZ R82, R82, R67 ;  /* 0x0000004352527221 */ /* 0x000fe40000010000 */
[----:B------:R-:W-:Y:S02]  /*6640*/  FADD.FTZ R83, R83, R64 ;  /* 0x0000004053537221 */ /* 0x000fe40000010000 */
[C---:B------:R-:W-:Y:S02]  /*6650*/  FMUL.FTZ R64, R81.reuse, R76 ;  /* 0x0000004c51407220 */ /* 0x040fe40000410000 */
[----:B------:R-:W-:Y:S02]  /*6660*/  FMUL.FTZ R67, R81, R77 ;  /* 0x0000004d51437220 */ /* 0x000fe40000410000 */
[C---:B--2---:R-:W-:Y:S02]  /*6670*/  FMUL.FTZ R66, R69.reuse, R82 ;  /* 0x0000005245427220 */ /* 0x044fe40000410000 */
[----:B------:R-:W-:-:S02]  /*6680*/  FMUL.FTZ R85, R69, R83 ;  /* 0x0000005345557220 */ /* 0x000fc40000410000 */
[C---:B------:R-:W-:Y:S02]  /*6690*/  FFMA.FTZ R81, R80.reuse, R77, R64 ;  /* 0x0000004d50517223 */ /* 0x040fe40000010040 */
[----:B------:R-:W-:Y:S02]  /*66a0*/  FFMA.FTZ R80, R80, R76, -R67 ;  /* 0x0000004c50507223 */ /* 0x000fe40000010843 */
[C---:B------:R-:W-:Y:S02]  /*66b0*/  FFMA.FTZ R66, R68.reuse, R83, R66 ;  /* 0x0000005344427223 */ /* 0x040fe40000010042 */
[----:B------:R-:W-:Y:S01]  /*66c0*/  FFMA.FTZ R237, R68, R82, -R85 ;  /* 0x0000005244ed7223 */ /* 0x000fe20000010855 */
[----:B------:R1:W-:Y:S01]  /*66d0*/  STS.128 [R227+0x1b30], R80 ;  /* 0x001b3050e3007388 */ /* 0x0003e20000000c00 */
[C---:B------:R-:W-:Y:S02]  /*66e0*/  FMUL.FTZ R67, R69.reuse, R81 ;  /* 0x0000005145437220 */ /* 0x040fe40000410000 */
[----:B------:R-:W-:-:S02]  /*66f0*/  FMUL.FTZ R85, R69, R80 ;  /* 0x0000005045557220 */ /* 0x000fc40000410000 */
[----:B------:R-:W-:Y:S02]  /*6700*/  FADD.FTZ R87, R71, R66 ;  /* 0x0000004247577221 */ /* 0x000fe40000010000 */
[----:B------:R-:W-:Y:S02]  /*6710*/  FADD.FTZ R86, R70, R237 ;  /* 0x000000ed46567221 */ /* 0x000fe40000010000 */
        /* <DEDUP_REMOVED lines=18> */
.L_x_2146:
[----:B-1----:R-:W-:Y:S05]  /*6840*/  BSYNC B0 ;  /* 0x0000000000007941 */ /* 0x002fea0003800000 */
.L_x_2145:
[----:B------:R-:W-:Y:S01]  /*6850*/  WARPSYNC 0xffffffff ;  /* 0xffffffff00007948 */ /* 0x000fe20003800000 */
[----:B------:R-:W-:Y:S01]  /*6860*/  BAR.SYNC.DEFER_BLOCKING 0x0 ;  /* 0x0000000000007b1d */ /* 0x000fe20000010000 */
[----:B------:R-:W-:Y:S01]  /*6870*/  FFMA.FTZ R78, R17, R208, RZ ;  /* 0x000000d0114e7223 */ /* 0x000fe200000100ff */
[----:B------:R-:W-:Y:S01]  /*6880*/  ISETP.NE.AND P2, PT, R117, RZ, PT ;  /* 0x000000ff7500720c */ /* 0x000fe20003f45270 */
[----:B------:R-:W-:Y:S01]  /*6890*/  FFMA.FTZ R80, R17, -R206, RZ ;  /* 0x800000ce11507223 */ /* 0x000fe200000100ff */
[----:B------:R-:W-:Y:S01]  /*68a0*/  HADD2.F32 R85, -RZ, R59.H1_H1 ;  /* 0x3000003bff557230 */ /* 0x000fe20000004100 */
[C---:B------:R-:W-:Y:S01]  /*68b0*/  FFMA.FTZ R78, R16.reuse, R205, R78 ;  /* 0x000000cd104e7223 */ /* 0x040fe2000001004e */
[C---:B------:R-:W-:Y:S01]  /*68c0*/  ISETP.GT.AND P0, PT, R115.reuse, 0x1e, PT ;  /* 0x0000001e7300780c */ /* 0x040fe20003f04270 */
[----:B------:R-:W-:Y:S01]  /*68d0*/  FFMA.FTZ R80, R16, -R203, R80 ;  /* 0x800000cb10507223 */ /* 0x000fe20000010050 */
[----:B------:R-:W-:Y:S01]  /*68e0*/  ISETP.NE.AND P1, PT, R115, RZ, PT ;  /* 0x000000ff7300720c */ /* 0x000fe20003f25270 */
[C---:B------:R-:W-:Y:S01]  /*68f0*/  FFMA.FTZ R78, R15.reuse, R210, R78 ;  /* 0x000000d20f4e7223 */ /* 0x040fe2000001004e */
[----:B------:R-:W-:Y:S01]  /*6900*/  BSSY B0, `(.L_x_2168) ;  /* 0x00001f7000007945 */ /* 0x000fe20003800000 */
[----:B------:R-:W-:-:S04]  /*6910*/  FFMA.FTZ R80, R15, -R204, R80 ;  /* 0x800000cc0f507223 */ /* 0x000fc80000010050 */
[----:B------:R-:W-:-:S04]  /*6920*/  FFMA.FTZ R80, R14, -R201, R80 ;  /* 0x800000c90e507223 */ /* 0x000fc80000010050 */
[----:B------:R-:W-:-:S04]  /*6930*/  FFMA.FTZ R80, R13, -R202, R80 ;  /* 0x800000ca0d507223 */ /* 0x000fc80000010050 */
[----:B------:R-:W-:Y:S01]  /*6940*/  FFMA.FTZ R80, R12, -R199, R80 ;  /* 0x800000c70c507223 */ /* 0x000fe20000010050 */
[----:B0-----:R-:W0:Y:S03]  /*6950*/  LDS.64 R68, [R154.X16+0x1b18] ;  /* 0x001b18009a447984 */ /* 0x001e26000000ca00 */
[----:B------:R-:W-:Y:S01]  /*6960*/  FFMA.FTZ R80, R11, -R200, R80 ;  /* 0x800000c80b507223 */ /* 0x000fe20000010050 */
[----:B------:R1:W-:Y:S03]  /*6970*/  @!P2 STS.128 [R0.X16+0x3910], R64 ;  /* 0x003910400000a388 */ /* 0x0003e6000000cc00 */
[----:B------:R-:W-:-:S04]  /*6980*/  FFMA.FTZ R80, R10, -R197, R80 ;  /* 0x800000c50a507223 */ /* 0x000fc80000010050 */
[----:B------:R-:W-:-:S04]  /*6990*/  FFMA.FTZ R80, R9, -R198, R80 ;  /* 0x800000c609507223 */ /* 0x000fc80000010050 */
[----:B-1----:R-:W-:-:S04]  /*69a0*/  FFMA.FTZ R66, R8, -R195, R80 ;  /* 0x800000c308427223 */ /* 0x002fc80000010050 */
        /* <DEDUP_REMOVED lines=49> */
[----:B------:R-:W-:Y:S01]  /*6cc0*/  HADD2.F32 R163, -RZ, R58.H1_H1 ;  /* 0x3000003affa37230 */ /* 0x000fe20000004100 */
        /* <DEDUP_REMOVED lines=11> */
[----:B------:R-:W-:Y:S02]  /*6d80*/  FFMA.FTZ R79, R14, R207, R78 ;  /* 0x000000cf0e4f7223 */ /* 0x000fe4000001004e */
[----:B------:R-:W-:Y:S02]  /*6d90*/  FADD.FTZ R76, -R173, R76 ;  /* 0x0000004cad4c7221 */ /* 0x000fe40000010100 */
[C---:B------:R-:W-:Y:S02]  /*6da0*/  FMUL.FTZ R78, R142.reuse, -R174 ;  /* 0x800000ae8e4e7220 */ /* 0x040fe40000410000 */
[----:B------:R-:W-:Y:S02]  /*6db0*/  FFMA.FTZ R81, R13, R212, R79 ;  /* 0x000000d40d517223 */ /* 0x000fe4000001004f */
[-C--:B------:R-:W-:Y:S02]  /*6dc0*/  FMUL.FTZ R142, R142, -R76.reuse ;  /* 0x8000004c8e8e7220 */ /* 0x080fe40000410000 */
[----:B------:R-:W-:-:S02]  /*6dd0*/  FFMA.FTZ R78, R143, R76, R78 ;  /* 0x0000004c8f4e7223 */ /* 0x000fc4000001004e */
[----:B------:R-:W-:Y:S02]  /*6de0*/  FFMA.FTZ R81, R12, R209, R81 ;  /* 0x000000d10c517223 */ /* 0x000fe40000010051 */
[----:B------:R-:W-:Y:S02]  /*6df0*/  FFMA.FTZ R79, R143, R174, -R142 ;  /* 0x000000ae8f4f7223 */ /* 0x000fe4000001088e */
[----:B------:R-:W-:Y:S02]  /*6e00*/  FADD.FTZ R175, -R175, R78 ;  /* 0x0000004eafaf7221 */ /* 0x000fe40000010100 */
[----:B------:R-:W-:Y:S02]  /*6e10*/  FFMA.FTZ R81, R11, R214, R81 ;  /* 0x000000d60b517223 */ /* 0x000fe40000010051 */
[----:B------:R-:W-:Y:S02]  /*6e20*/  FADD.FTZ R79, R176, R79 ;  /* 0x0000004fb04f7221 */ /* 0x000fe40000010000 */
[----:B------:R-:W-:-:S02]  /*6e30*/  FMUL.FTZ R64, R144, -R175 ;  /* 0x800000af90407220 */ /* 0x000fc40000410000 */
[----:B------:R-:W-:Y:S02]  /*6e40*/  FFMA.FTZ R81, R10, R211, R81 ;  /* 0x000000d30a517223 */ /* 0x000fe40000010051 */
[-C--:B------:R-:W-:Y:S02]  /*6e50*/  FMUL.FTZ R144, R144, -R79.reuse ;  /* 0x8000004f90907220 */ /* 0x080fe40000410000 */
[----:B------:R-:W-:Y:S02]  /*6e60*/  FFMA.FTZ R65, R145, R79, -R64 ;  /* 0x0000004f91417223 */ /* 0x000fe40000010840 */
[----:B------:R-:W-:Y:S02]  /*6e70*/  FFMA.FTZ R81, R9, R216, R81 ;  /* 0x000000d809517223 */ /* 0x000fe40000010051 */
        /* <DEDUP_REMOVED lines=15> */
[----:B------:R-:W-:Y:S02]  /*6f70*/  FFMA.FTZ R65, R149, R81, -R64 ;  /* 0x0000005195417223 */ /* 0x000fe40000010840 */
[----:B------:R-:W-:Y:S02]  /*6f80*/  FFMA.FTZ R64, R6, -R217, R66 ;  /* 0x800000d906407223 */ /* 0x000fe40000010042 */
[----:B------:R-:W-:Y:S02]  /*6f90*/  FFMA.FTZ R67, R3, R226, R67 ;  /* 0x000000e203437223 */ /* 0x000fe40000010043 */
[----:B------:R-:W-:Y:S02]  /*6fa0*/  FFMA.FTZ R64, R5, -R220, R64 ;  /* 0x800000dc05407223 */ /* 0x000fe40000010040 */
[----:B------:R-:W-:-:S02]  /*6fb0*/  FMUL.FTZ R148, R148, -R81 ;  /* 0x8000005194947220 */ /* 0x000fc40000410000 */
[----:B------:R-:W-:Y:S02]  /*6fc0*/  FMUL.FTZ R83, R101, R155 ;  /* 0x0000009b65537220 */ /* 0x000fe40000410000 */
[----:B------:R-:W-:Y:S02]  /*6fd0*/  FFMA.FTZ R64, R4, -R187, R64 ;  /* 0x800000bb04407223 */ /* 0x000fe40000010040 */
[----:B------:R-:W-:Y:S02]  /*6fe0*/  FMUL.FTZ R102, R34, R75 ;  /* 0x0000004b22667220 */ /* 0x000fe40000410000 */
[----:B------:R-:W-:Y:S02]  /*6ff0*/  FFMA.FTZ R66, R2, R225, R67 ;  /* 0x000000e102427223 */ /* 0x000fe40000010043 */
[----:B------:R-:W-:Y:S02]  /*7000*/  FFMA.FTZ R80, R149, R179, R148 ;  /* 0x000000b395507223 */ /* 0x000fe40000010094 */
[----:B------:R-:W-:-:S02]  /*7010*/  FMUL.FTZ R67, R101, R75 ;  /* 0x0000004b65437220 */ /* 0x000fc40000410000 */
[----:B------:R-:W-:Y:S02]  /*7020*/  FADD.FTZ R182, R182, R65 ;  /* 0x00000041b6b67221 */ /* 0x000fe40000010000 */
[----:B------:R-:W-:Y:S02]  /*7030*/  FFMA.FTZ R86, R100, R75, -R83 ;  /* 0x0000004b64567223 */ /* 0x000fe40000010853 */
[----:B------:R-:W-:Y:S02]  /*7040*/  FFMA.FTZ R64, R3, -R224, R64 ;  /* 0x800000e003407223 */ /* 0x000fe40000010040 */
[C---:B------:R-:W-:Y:S02]  /*7050*/  FFMA.FTZ R65, -R34.reuse, R85, R225 ;  /* 0x0000005522417223 */ /* 0x040fe400000101e1 */
[----:B------:R-:W-:Y:S02]  /*7060*/  FMUL.FTZ R82, R34, R155 ;  /* 0x0000009b22527220 */ /* 0x000fe40000410000 */
[----:B------:R-:W-:-:S02]  /*7070*/  FMUL.FTZ R75, R221, R102 ;  /* 0x00000066dd4b7220 */ /* 0x000fc40000410000 */
[----:B------:R-:W-:Y:S02]  /*7080*/  FADD.FTZ R80, -R181, R80 ;  /* 0x00000050b5507221 */ /* 0x000fe40000010100 */
[----:B------:R-:W-:Y:S02]  /*7090*/  FFMA.FTZ R84, R100, R155, R67 ;  /* 0x0000009b64547223 */ /* 0x000fe40000010043 */
[----:B------:R-:W-:Y:S02]  /*70a0*/  FFMA.FTZ R67, R2, -R221, R64 ;  /* 0x800000dd02437223 */ /* 0x000fe40000010040 */
[----:B------:R-:W-:Y:S02]  /*70b0*/  FFMA.FTZ R64, R65, R82, R75 ;  /* 0x0000005241407223 */ /* 0x000fe4000001004b */
[----:B------:R-:W-:Y:S02]  /*70c0*/  FMUL.FTZ R86, R221, R86 ;  /* 0x00000056dd567220 */ /* 0x000fe40000410000 */
[----:B------:R-:W-:-:S02]  /*70d0*/  FMUL.FTZ R75, R150, -R182 ;  /* 0x800000b6964b7220 */ /* 0x000fc40000410000 */
[----:B------:R-:W-:Y:S02]  /*70e0*/  FMUL.FTZ R150, R150, -R80 ;  /* 0x8000005096967220 */ /* 0x000fe40000410000 */
[----:B------:R-:W-:Y:S02]  /*70f0*/  FMUL.FTZ R83, R101, R156 ;  /* 0x0000009c65537220 */ /* 0x000fe40000410000 */
[----:B------:R-:W-:Y:S02]  /*7100*/  FADD.FTZ R18, R82, R18 ;  /* 0x0000001252127221 */ /* 0x000fe40000010000 */
[----:B------:R-:W-:Y:S02]  /*7110*/  FMUL.FTZ R221, R221, R82 ;  /* 0x00000052dddd7220 */ /* 0x000fe40000410000 */
[----:B------:R-:W-:Y:S01]  /*7120*/  FFMA.FTZ R84, R65, R84, R86 ;  /* 0x0000005441547223 */ /* 0x000fe20000010056 */
[----:B------:R-:W-:Y:S01]  /*7130*/  HADD2.F32 R86, -RZ, R59.H0_H0 ;  /* 0x2000003bff567230 */ /* 0x000fe20000004100 */
[----:B------:R-:W-:-:S02]  /*7140*/  FFMA.FTZ R82, R151, R80, R75 ;  /* 0x0000005097527223 */ /* 0x000fc4000001004b */
[----:B------:R-:W-:Y:S02]  /*7150*/  FFMA.FTZ R75, R151, R182, -R150 ;  /* 0x000000b6974b7223 */ /* 0x000fe40000010896 */
[----:B------:R-:W-:Y:S02]  /*7160*/  FMUL.FTZ R125, R35, R156 ;  /* 0x0000009c237d7220 */ /* 0x000fe40000410000 */
[----:B------:R-:W-:Y:S02]  /*7170*/  FFMA.FTZ R83, R100, R72, -R83 ;  /* 0x0000004864537223 */ /* 0x000fe40000010853 */
[----:B------:R-:W-:Y:S02]  /*7180*/  FADD.FTZ R183, -R183, R82 ;  /* 0x00000052b7b77221 */ /* 0x000fe40000010100 */
[----:B------:R-:W-:Y:S02]  /*7190*/  FFMA.FTZ R155, R85, R155, R84 ;  /* 0x0000009b559b7223 */ /* 0x000fe40000010054 */
[----:B------:R-:W-:-:S02]  /*71a0*/  FADD.FTZ R75, R184, R75 ;  /* 0x0000004bb84b7221 */ /* 0x000fc40000010000 */
[C---:B------:R-:W-:Y:S02]  /*71b0*/  FMUL.FTZ R85, R35.reuse, R72 ;  /* 0x0000004823557220 */ /* 0x040fe40000410000 */
[----:B------:R-:W-:Y:S02]  /*71c0*/  FFMA.FTZ R226, -R35, R86, R226 ;  /* 0x0000005623e27223 */ /* 0x000fe400000101e2 */
[C---:B------:R-:W-:Y:S02]  /*71d0*/  FMUL.FTZ R82, R224.reuse, R83 ;  /* 0x00000053e0527220 */ /* 0x040fe40000410000 */
[----:B------:R-:W-:Y:S02]  /*71e0*/  FMUL.FTZ R126, R224, R125 ;  /* 0x0000007de07e7220 */ /* 0x000fe40000410000 */
[----:B------:R-:W-:Y:S02]  /*71f0*/  FMUL.FTZ R83, R101, R72 ;  /* 0x0000004865537220 */ /* 0x000fe40000410000 */
[----:B------:R-:W-:-:S02]  /*7200*/  FMUL.FTZ R72, R152, -R183 ;  /* 0x800000b798487220 */ /* 0x000fc40000410000 */
[----:B------:R-:W-:Y:S02]  /*7210*/  FMUL.FTZ R152, R152, -R75 ;  /* 0x8000004b98987220 */ /* 0x000fe40000410000 */
[-C--:B------:R-:W-:Y:S02]  /*7220*/  FMUL.FTZ R84, R224, R85.reuse ;  /* 0x00000055e0547220 */ /* 0x080fe40000410000 */
[----:B------:R-:W-:Y:S02]  /*7230*/  FFMA.FTZ R126, R226, R85, -R126 ;  /* 0x00000055e27e7223 */ /* 0x000fe4000001087e */
[----:B------:R-:W-:Y:S02]  /*7240*/  FFMA.FTZ R85, R100, R156, R83 ;  /* 0x0000009c64557223 */ /* 0x000fe40000010053 */
[----:B------:R-:W-:Y:S02]  /*7250*/  FFMA.FTZ R65, R65, R102, -R221 ;  /* 0x0000006641417223 */ /* 0x000fe400000108dd */
[C---:B------:R-:W-:Y:S01]  /*7260*/  FFMA.FTZ R83, R153.reuse, R75, -R72 ;  /* 0x0000004b99537223 */ /* 0x040fe20000010848 */
[----:B------:R-:W-:Y:S01]  /*7270*/  HADD2.F32 R72, -RZ, R60.H0_H0 ;  /* 0x2000003cff487230 */ /* 0x000fe20000004100 */
[----:B------:R-:W-:-:S02]  /*7280*/  FFMA.FTZ R102, R153, R183, R152 ;  /* 0x000000b799667223 */ /* 0x000fc40000010098 */
[----:B------:R-:W-:Y:S02]  /*7290*/  FADD.FTZ R19, R125, R19 ;  /* 0x000000137d137221 */ /* 0x000fe40000010000 */
[----:B------:R-:W-:Y:S02]  /*72a0*/  FADD.FTZ R186, R186, R83 ;  /* 0x00000053baba7221 */ /* 0x000fe40000010000 */
[C---:B------:R-:W-:Y:S01]  /*72b0*/  FFMA.FTZ R125, R226.reuse, R125, R84 ;  /* 0x0000007de27d7223 */ /* 0x040fe20000010054 */
[----:B------:R-:W-:Y:S01]  /*72c0*/  HADD2.F32 R84, -RZ, R60.H1_H1 ;  /* 0x3000003cff547230 */ /* 0x000fe20000004100 */
[----:B------:R-:W-:Y:S02]  /*72d0*/  FADD.FTZ R102, -R185, R102 ;  /* 0x00000066b9667221 */ /* 0x000fe40000010100 */
[----:B------:R-:W-:Y:S02]  /*72e0*/  FFMA.FTZ R85, R226, R85, R82 ;  /* 0x00000055e2557223 */ /* 0x000fe40000010052 */
[----:B------:R-:W-:-:S02]  /*72f0*/  FMUL.FTZ R83, R48, R75 ;  /* 0x0000004b30537220 */ /* 0x000fc40000410000 */
[C---:B------:R-:W-:Y:S02]  /*7300*/  FMUL.FTZ R82, R49.reuse, R186 ;  /* 0x000000ba31527220 */ /* 0x040fe40000410000 */
[----:B------:R-:W-:Y:S02]  /*7310*/  FMUL.FTZ R87, R49, R102 ;  /* 0x0000006631577220 */ /* 0x000fe40000410000 */
[----:B------:R-:W-:Y:S02]  /*7320*/  FFMA.FTZ R156, R86, R156, R85 ;  /* 0x0000009c569c7223 */ /* 0x000fe40000010055 */
[C---:B------:R-:W-:Y:S02]  /*7330*/  FFMA.FTZ R86, -R48.reuse, R84, R205 ;  /* 0x0000005430567223 */ /* 0x040fe400000101cd */
[----:B------:R-:W-:Y:S02]  /*7340*/  FMUL.FTZ R127, R48, R183 ;  /* 0x000000b7307f7220 */ /* 0x000fe40000410000 */
[----:B------:R-:W-:-:S02]  /*7350*/  FMUL.FTZ R128, R203, R83 ;  /* 0x00000053cb807220 */ /* 0x000fc40000410000 */
[----:B------:R-:W-:Y:S02]  /*7360*/  FFMA.FTZ R85, -R49, R72, R208 ;  /* 0x0000004831557223 */ /* 0x000fe400000101d0 */
[CC--:B------:R-:W-:Y:S02]  /*7370*/  FMUL.FTZ R124, R206.reuse, R82.reuse ;  /* 0x00000052ce7c7220 */ /* 0x0c0fe40000410000 */
[----:B------:R-:W-:Y:S02]  /*7380*/  FMUL.FTZ R103, R206, R87 ;  /* 0x00000057ce677220 */ /* 0x000fe40000410000 */
[----:B------:R-:W-:Y:S02]  /*7390*/  FFMA.FTZ R130, R86, R127, -R128 ;  /* 0x0000007f56827223 */ /* 0x000fe40000010880 */
[----:B------:R-:W-:Y:S01]  /*73a0*/  FFMA.FTZ R129, R85, R87, -R124 ;  /* 0x0000005755817223 */ /* 0x000fe2000001087c */
[--C-:B------:R-:W-:Y:S01]  /*73b0*/  HADD2.F32 R87, -RZ, R61.reuse.H0_H0 ;  /* 0x2000003dff577230 */ /* 0x100fe20000004100 */
[----:B------:R-:W-:Y:S01]  /*73c0*/  FMUL.FTZ R128, R203, R127 ;  /* 0x0000007fcb807220 */ /* 0x000fe20000410000 */
[----:B------:R-:W-:Y:S01]  /*73d0*/  HADD2.F32 R124, -RZ, R61.H1_H1 ;  /* 0x3000003dff7c7230 */ /* 0x000fe20000004100 */
[----:B------:R-:W-:-:S02]  /*73e0*/  FFMA.FTZ R127, R85, R82, R103 ;  /* 0x00000052557f7223 */ /* 0x000fc40000010067 */
[C---:B------:R-:W-:Y:S02]  /*73f0*/  FMUL.FTZ R103, R47.reuse, R182 ;  /* 0x000000b62f677220 */ /* 0x040fe40000410000 */
[C---:B------:R-:W-:Y:S02]  /*7400*/  FFMA.FTZ R210, -R47.reuse, R87, R210 ;  /* 0x000000572fd27223 */ /* 0x040fe400000101d2 */
[----:B------:R-:W-:Y:S02]  /*7410*/  FMUL.FTZ R133, R47, R80 ;  /* 0x000000502f857220 */ /* 0x000fe40000410000 */
[----:B------:R-:W-:Y:S02]  /*7420*/  FMUL.FTZ R132, R204, R103 ;  /* 0x00000067cc847220 */ /* 0x000fe40000410000 */
[----:B------:R-:W-:Y:S02]  /*7430*/  FFMA.FTZ R128, R86, R83, R128 ;  /* 0x0000005356807223 */ /* 0x000fe40000010080 */
[----:B------:R-:W-:-:S02]  /*7440*/  FADD.FTZ R127, RZ, R127 ;  /* 0x0000007fff7f7221 */ /* 0x000fc40000010000 */
[-C--:B------:R-:W-:Y:S02]  /*7450*/  FFMA.FTZ R135, R210, R133.reuse, -R132 ;  /* 0x00000085d2877223 */ /* 0x080fe40000010884 */
[----:B------:R-:W-:Y:S01]  /*7460*/  FADD.FTZ R131, R127, R128 ;  /* 0x000000807f837221 */ /* 0x000fe20000010000 */
[----:B------:R-:W-:Y:S01]  /*7470*/  HADD2.F32 R127, -RZ, R62.H0_H0 ;  /* 0x2000003eff7f7230 */ /* 0x000fe20000004100 */
[----:B------:R-:W-:Y:S02]  /*7480*/  FADD.FTZ R129, RZ, R129 ;  /* 0x00000081ff817221 */ /* 0x000fe40000010000 */
[----:B------:R-:W-:Y:S02]  /*7490*/  FMUL.FTZ R133, R204, R133 ;  /* 0x00000085cc857220 */ /* 0x000fe40000410000 */
[----:B------:R-:W-:Y:S02]  /*74a0*/  FMUL.FTZ R128, R46, R81 ;  /* 0x000000512e807220 */ /* 0x000fe40000410000 */
[----:B------:R-:W-:-:S02]  /*74b0*/  FADD.FTZ R130, R129, R130 ;  /* 0x0000008281827221 */ /* 0x000fc40000010000 */
[----:B------:R-:W-:Y:S02]  /*74c0*/  FFMA.FTZ R132, R210, R103, R133 ;  /* 0x00000067d2847223 */ /* 0x000fe40000010085 */
[C---:B------:R-:W-:Y:S02]  /*74d0*/  FFMA.FTZ R207, -R46.reuse, R124, R207 ;  /* 0x0000007c2ecf7223 */ /* 0x040fe400000101cf */
[----:B------:R-:W-:Y:S02]  /*74e0*/  FMUL.FTZ R134, R46, R179 ;  /* 0x000000b32e867220 */ /* 0x000fe40000410000 */
[----:B------:R-:W-:Y:S02]  /*74f0*/  FMUL.FTZ R136, R201, R128 ;  /* 0x00000080c9887220 */ /* 0x000fe40000410000 */
[----:B------:R-:W-:Y:S02]  /*7500*/  FMUL.FTZ R129, R45, R178 ;  /* 0x000000b22d817220 */ /* 0x000fe40000410000 */
[----:B------:R-:W-:-:S02]  /*7510*/  FADD.FTZ R131, R131, R132 ;  /* 0x0000008483837221 */ /* 0x000fc40000010000 */
[----:B------:R-:W-:Y:S02]  /*7520*/  FFMA.FTZ R136, R207, R134, -R136 ;  /* 0x00000086cf887223 */ /* 0x000fe40000010888 */
[C---:B------:R-:W-:Y:S02]  /*7530*/  FFMA.FTZ R212, -R45.reuse, R127, R212 ;  /* 0x0000007f2dd47223 */ /* 0x040fe400000101d4 */
[----:B------:R-:W-:Y:S02]  /*7540*/  FMUL.FTZ R133, R45, R78 ;  /* 0x0000004e2d857220 */ /* 0x000fe40000410000 */
[----:B------:R-:W-:Y:S02]  /*7550*/  FMUL.FTZ R132, R202, R129 ;  /* 0x00000081ca847220 */ /* 0x000fe40000410000 */
[----:B------:R-:W-:Y:S02]  /*7560*/  FMUL.FTZ R134, R201, R134 ;  /* 0x00000086c9867220 */ /* 0x000fe40000410000 */
[----:B------:R-:W-:Y:S01]  /*7570*/  FADD.FTZ R135, R130, R135 ;  /* 0x0000008782877221 */ /* 0x000fe20000010000 */
[----:B------:R-:W-:Y:S01]  /*7580*/  HADD2.F32 R130, -RZ, R62.H1_H1 ;  /* 0x3000003eff827230 */ /* 0x000fe20000004100 */
[----:B------:R-:W-:-:S02]  /*7590*/  FFMA.FTZ R138, R212, R133, -R132 ;  /* 0x00000085d48a7223 */ /* 0x000fc40000010884 */
[----:B------:R-:W-:Y:S02]  /*75a0*/  FFMA.FTZ R134, R207, R128, R134 ;  /* 0x00000080cf867223 */ /* 0x000fe40000010086 */
[----:B------:R-:W-:Y:S02]  /*75b0*/  FMUL.FTZ R133, R202, R133 ;  /* 0x00000085ca857220 */ /* 0x000fe40000410000 */
[----:B------:R-:W-:Y:S02]  /*75c0*/  FMUL.FTZ R132, R44, R79 ;  /* 0x0000004f2c847220 */ /* 0x000fe40000410000 */
[----:B------:R-:W-:Y:S01]  /*75d0*/  FADD.FTZ R134, R131, R134 ;  /* 0x0000008683867221 */ /* 0x000fe20000010000 */
[----:B------:R-:W-:Y:S01]  /*75e0*/  HADD2.F32 R131, -RZ, R63.H0_H0 ;  /* 0x2000003fff837230 */ /* 0x000fe20000004100 */
[----:B------:R-:W-:Y:S02]  /*75f0*/  FFMA.FTZ R133, R212, R129, R133 ;  /* 0x00000081d4857223 */ /* 0x000fe40000010085 */
[----:B------:R-:W-:-:S02]  /*7600*/  FFMA.FTZ R209, -R44, R130, R209 ;  /* 0x000000822cd17223 */ /* 0x000fc400000101d1 */
[----:B------:R-:W-:Y:S02]  /*7610*/  FMUL.FTZ R140, R44, R175 ;  /* 0x000000af2c8c7220 */ /* 0x000fe40000410000 */
[----:B------:R-:W-:Y:S02]  /*7620*/  FMUL.FTZ R137, R199, R132 ;  /* 0x00000084c7897220 */ /* 0x000fe40000410000 */
[----:B------:R-:W-:Y:S02]  /*7630*/  FADD.FTZ R135, R135, R136 ;  /* 0x0000008887877221 */ /* 0x000fe40000010000 */
[----:B------:R-:W-:Y:S01]  /*7640*/  FADD.FTZ R136, R134, R133 ;  /* 0x0000008586887221 */ /* 0x000fe20000010000 */
[----:B------:R-:W-:Y:S01]  /*7650*/  HADD2.F32 R134, -RZ, R63.H1_H1 ;  /* 0x3000003fff867230 */ /* 0x000fe20000004100 */
[----:B------:R-:W-:Y:S02]  /*7660*/  FMUL.FTZ R133, R43, R174 ;  /* 0x000000ae2b857220 */ /* 0x000fe40000410000 */
[----:B------:R-:W-:-:S02]  /*7670*/  FFMA.FTZ R137, R209, R140, -R137 ;  /* 0x0000008cd1897223 */ /* 0x000fc40000010889 */
[----:B------:R-:W-:Y:S02]  /*7680*/  FMUL.FTZ R140, R199, R140 ;  /* 0x0000008cc78c7220 */ /* 0x000fe40000410000 */
[C---:B------:R-:W-:Y:S02]  /*7690*/  FFMA.FTZ R214, -R43.reuse, R131, R214 ;  /* 0x000000832bd67223 */ /* 0x040fe400000101d6 */
[----:B------:R-:W-:Y:S02]  /*76a0*/  FMUL.FTZ R139, R43, R76 ;  /* 0x0000004c2b8b7220 */ /* 0x000fe40000410000 */
[----:B------:R-:W-:Y:S02]  /*76b0*/  FMUL.FTZ R141, R200, R133 ;  /* 0x00000085c88d7220 */ /* 0x000fe40000410000 */
[----:B------:R-:W-:Y:S02]  /*76c0*/  FADD.FTZ R138, R135, R138 ;  /* 0x0000008a878a7221 */ /* 0x000fe40000010000 */
[----:B------:R-:W-:-:S02]  /*76d0*/  FFMA.FTZ R135, R209, R132, R140 ;  /* 0x00000084d1877223 */ /* 0x000fc4000001008c */
[-C--:B------:R-:W-:Y:S02]  /*76e0*/  FFMA.FTZ R141, R214, R139.reuse, -R141 ;  /* 0x0000008bd68d7223 */ /* 0x080fe4000001088d */
[----:B------:R-:W-:Y:S02]  /*76f0*/  FMUL.FTZ R140, R200, R139 ;  /* 0x0000008bc88c7220 */ /* 0x000fe40000410000 */
[----:B------:R-:W-:Y:S02]  /*7700*/  FADD.FTZ R139, R136, R135 ;  /* 0x00000087888b7221 */ /* 0x000fe40000010000 */
[C---:B------:R-:W-:Y:S02]  /*7710*/  FMUL.FTZ R135, R42.reuse, R77 ;  /* 0x0000004d2a877220 */ /* 0x040fe40000410000 */
[C---:B------:R-:W-:Y:S02]  /*7720*/  FFMA.FTZ R136, -R42.reuse, R134, R211 ;  /* 0x000000862a887223 */ /* 0x040fe400000101d3 */
[----:B------:R-:W-:-:S02]  /*7730*/  FMUL.FTZ R142, R42, R171 ;  /* 0x000000ab2a8e7220 */ /* 0x000fc40000410000 */
[----:B------:R-:W-:Y:S02]  /*7740*/  FMUL.FTZ R143, R197, R135 ;  /* 0x00000087c58f7220 */ /* 0x000fe40000410000 */
[----:B------:R-:W-:Y:S02]  /*7750*/  FFMA.FTZ R140, R214, R133, R140 ;  /* 0x00000085d68c7223 */ /* 0x000fe4000001008c */
[----:B------:R-:W-:Y:S01]  /*7760*/  FADD.FTZ R138, R138, R137 ;  /* 0x000000898a8a7221 */ /* 0x000fe20000010000 */
[----:B------:R-:W-:Y:S01]  /*7770*/  HADD2.F32 R137, -RZ, R56.H0_H0 ;  /* 0x20000038ff897230 */ /* 0x000fe20000004100 */
[-C--:B------:R-:W-:Y:S02]  /*7780*/  FFMA.FTZ R144, R136, R142.reuse, -R143 ;  /* 0x0000008e88907223 */ /* 0x080fe4000001088f */
[----:B------:R-:W-:Y:S02]  /*7790*/  FADD.FTZ R140, R139, R140 ;  /* 0x0000008c8b8c7221 */ /* 0x000fe40000010000 */
[----:B------:R-:W-:-:S02]  /*77a0*/  FMUL.FTZ R142, R197, R142 ;  /* 0x0000008ec58e7220 */ /* 0x000fc40000410000 */
[C---:B------:R-:W-:Y:S02]  /*77b0*/  FMUL.FTZ R139, R41.reuse, R162 ;  /* 0x000000a2298b7220 */ /* 0x040fe40000410000 */
[----:B------:R-:W-:Y:S02]  /*77c0*/  FFMA.FTZ R143, R136, R135, R142 ;  /* 0x00000087888f7223 */ /* 0x000fe4000001008e */
[C---:B------:R-:W-:Y:S02]  /*77d0*/  FFMA.FTZ R216, -R41.reuse, R137, R216 ;  /* 0x0000008929d87223 */ /* 0x040fe400000101d8 */
[----:B------:R-:W-:Y:S02]  /*77e0*/  FMUL.FTZ R145, R41, R74 ;  /* 0x0000004a29917220 */ /* 0x000fe40000410000 */
[----:B------:R-:W-:Y:S02]  /*77f0*/  FMUL.FTZ R142, R198, R139 ;  /* 0x0000008bc68e7220 */ /* 0x000fe40000410000 */
[----:B------:R-:W-:Y:S01]  /*7800*/  FADD.FTZ R141, R138, R141 ;  /* 0x0000008d8a8d7221 */ /* 0x000fe20000010000 */
[----:B------:R-:W-:Y:S01]  /*7810*/  HADD2.F32 R138, -RZ, R56.H1_H1 ;  /* 0x30000038ff8a7230 */ /* 0x000fe20000004100 */
[----:B------:R-:W-:-:S02]  /*7820*/  FFMA.FTZ R147, R216, R145, -R142 ;  /* 0x00000091d8937223 */ /* 0x000fc4000001088e */
[----:B------:R-:W-:Y:S02]  /*7830*/  FMUL.FTZ R145, R198, R145 ;  /* 0x00000091c6917220 */ /* 0x000fe40000410000 */
[----:B------:R-:W-:Y:S02]  /*7840*/  FADD.FTZ R143, R140, R143 ;  /* 0x0000008f8c8f7221 */ /* 0x000fe40000010000 */
[----:B------:R-:W-:Y:S02]  /*7850*/  FFMA.FTZ R142, R216, R139, R145 ;  /* 0x0000008bd88e7223 */ /* 0x000fe40000010091 */
[----:B------:R-:W-:Y:S02]  /*7860*/  FMUL.FTZ R140, R40, R161 ;  /* 0x000000a1288c7220 */ /* 0x000fe40000410000 */
[----:B------:R-:W-:Y:S01]  /*7870*/  FADD.FTZ R144, R141, R144 ;  /* 0x000000908d907221 */ /* 0x000fe20000010000 */
[----:B------:R-:W-:Y:S01]  /*7880*/  HADD2.F32 R141, -RZ, R57.H0_H0 ;  /* 0x20000039ff8d7230 */ /* 0x000fe20000004100 */
[----:B------:R-:W-:-:S02]  /*7890*/  FADD.FTZ R145, R143, R142 ;  /* 0x0000008e8f917221 */ /* 0x000fc40000010000 */
[C---:B------:R-:W-:Y:S02]  /*78a0*/  FFMA.FTZ R213, -R40.reuse, R138, R213 ;  /* 0x0000008a28d57223 */ /* 0x040fe400000101d5 */
[----:B------:R-:W-:Y:S02]  /*78b0*/  FMUL.FTZ R146, R40, R73 ;  /* 0x0000004928927220 */ /* 0x000fe40000410000 */
[----:B------:R-:W-:Y:S02]  /*78c0*/  FMUL.FTZ R148, R195, R140 ;  /* 0x0000008cc3947220 */ /* 0x000fe40000410000 */
[----:B------:R-:W-:Y:S02]  /*78d0*/  FMUL.FTZ R142, R39, R160 ;  /* 0x000000a0278e7220 */ /* 0x000fe40000410000 */
[----:B------:R-:W-:Y:S02]  /*78e0*/  FFMA.FTZ R148, R213, R146, -R148 ;  /* 0x00000092d5947223 */ /* 0x000fe40000010894 */
[----:B------:R-:W-:-:S02]  /*78f0*/  FFMA.FTZ R143, -R39, R141, R218 ;  /* 0x0000008d278f7223 */ /* 0x000fc400000101da */
[----:B------:R-:W-:Y:S02]  /*7900*/  FMUL.FTZ R149, R39, R70 ;  /* 0x0000004627957220 */ /* 0x000fe40000410000 */
[----:B------:R-:W-:Y:S02]  /*7910*/  FMUL.FTZ R150, R196, R142 ;  /* 0x0000008ec4967220 */ /* 0x000fe40000410000 */
[----:B------:R-:W-:Y:S02]  /*7920*/  FMUL.FTZ R146, R195, R146 ;  /* 0x00000092c3927220 */ /* 0x000fe40000410000 */
[----:B------:R-:W-:Y:S01]  /*7930*/  FADD.FTZ R147, R144, R147 ;  /* 0x0000009390937221 */ /* 0x000fe20000010000 */
[----:B------:R-:W-:Y:S01]  /*7940*/  HADD2.F32 R144, -RZ, R57.H1_H1 ;  /* 0x30000039ff907230 */ /* 0x000fe20000004100 */
[----:B------:R-:W-:Y:S02]  /*7950*/  FFMA.FTZ R152, R143, R149, -R150 ;  /* 0x000000958f987223 */ /* 0x000fe40000010896 */
[----:B------:R-:W-:-:S02]  /*7960*/  FFMA.FTZ R146, R213, R140, R146 ;  /* 0x0000008cd5927223 */ /* 0x000fc40000010092 */
[----:B------:R-:W-:Y:S02]  /*7970*/  FMUL.FTZ R149, R196, R149 ;  /* 0x00000095c4957220 */ /* 0x000fe40000410000 */
[C---:B------:R-:W-:Y:S02]  /*7980*/  FMUL.FTZ R154, R38.reuse, R71 ;  /* 0x00000047269a7220 */ /* 0x040fe40000410000 */
[----:B------:R-:W-:Y:S02]  /*7990*/  FADD.FTZ R145, R145, R146 ;  /* 0x0000009291917221 */ /* 0x000fe40000010000 */
[----:B------:R-:W-:Y:S02]  /*79a0*/  FFMA.FTZ R150, R143, R142, R149 ;  /* 0x0000008e8f967223 */ /* 0x000fe40000010095 */
[C---:B------:R-:W-:Y:S02]  /*79b0*/  FMUL.FTZ R146, R38.reuse, R159 ;  /* 0x0000009f26927220 */ /* 0x040fe40000410000 */
[----:B------:R-:W-:-:S02]  /*79c0*/  FFMA.FTZ R215, -R38, R144, R215 ;  /* 0x0000009026d77223 */ /* 0x000fc400000101d7 */
[----:B------:R-:W-:Y:S02]  /*79d0*/  FMUL.FTZ R149, R217, R154 ;  /* 0x0000009ad9957220 */ /* 0x000fe40000410000 */
[----:B------:R-:W-:Y:S01]  /*79e0*/  FADD.FTZ R50, R155, R50 ;  /* 0x000000329b327221 */ /* 0x000fe20000010000 */
[----:B------:R-:W-:Y:S01]  /*79f0*/  HADD2.F32 R155, -RZ, R58.H0_H0 ;  /* 0x2000003aff9b7230 */ /* 0x000fe20000004100 */
[----:B------:R-:W-:Y:S02]  /*7a00*/  FADD.FTZ R147, R147, R148 ;  /* 0x0000009493937221 */ /* 0x000fe40000010000 */
[-C--:B------:R-:W-:Y:S02]  /*7a10*/  FMUL.FTZ R151, R217, R146.reuse ;  /* 0x00000092d9977220 */ /* 0x080fe40000410000 */
[----:B------:R-:W-:Y:S02]  /*7a20*/  FADD.FTZ R145, R145, R150 ;  /* 0x0000009691917221 */ /* 0x000fe40000010000 */
[----:B------:R-:W-:-:S02]  /*7a30*/  FFMA.FTZ R148, R215, R146, R149 ;  /* 0x00000092d7947223 */ /* 0x000fc40000010095 */
[----:B------:R-:W-:Y:S02]  /*7a40*/  FMUL.FTZ R149, R37, R158 ;  /* 0x0000009e25957220 */ /* 0x000fe40000410000 */
[----:B------:R-:W-:Y:S02]  /*7a50*/  FFMA.FTZ R154, R215, R154, -R151 ;  /* 0x0000009ad79a7223 */ /* 0x000fe40000010897 */
[----:B------:R-:W-:Y:S02]  /*7a60*/  FADD.FTZ R145, R145, R148 ;  /* 0x0000009491917221 */ /* 0x000fe40000010000 */
[C---:B------:R-:W-:Y:S02]  /*7a70*/  FFMA.FTZ R194, -R37.reuse, R155, R194 ;  /* 0x0000009b25c27223 */ /* 0x040fe400000101c2 */
[----:B------:R-:W-:Y:S02]  /*7a80*/  FMUL.FTZ R151, R37, R68 ;  /* 0x0000004425977220 */ /* 0x000fe40000410000 */
[----:B------:R-:W-:-:S02]  /*7a90*/  FMUL.FTZ R148, R220, R149 ;  /* 0x00000095dc947220 */ /* 0x000fc40000410000 */
[----:B------:R-:W-:Y:S02]  /*7aa0*/  FMUL.FTZ R164, R36, R69 ;  /* 0x0000004524a47220 */ /* 0x000fe40000410000 */
[-C--:B------:R-:W-:Y:S02]  /*7ab0*/  FFMA.FTZ R150, R194, R151.reuse, -R148 ;  /* 0x00000097c2967223 */ /* 0x080fe40000010894 */
[----:B------:R-:W-:Y:S02]  /*7ac0*/  FMUL.FTZ R151, R220, R151 ;  /* 0x00000097dc977220 */ /* 0x000fe40000410000 */
[----:B------:R-:W-:Y:S02]  /*7ad0*/  FADD.FTZ R147, R147, R152 ;  /* 0x0000009893937221 */ /* 0x000fe40000010000 */
[C---:B------:R-:W-:Y:S02]  /*7ae0*/  FFMA.FTZ R219, -R36.reuse, R163, R219 ;  /* 0x000000a324db7223 */ /* 0x040fe400000101db */
[----:B------:R-:W-:-:S02]  /*7af0*/  FMUL.FTZ R152, R36, R157 ;  /* 0x0000009d24987220 */ /* 0x000fc40000410000 */
[----:B------:R-:W-:Y:S02]  /*7b00*/  FMUL.FTZ R153, R187, R164 ;  /* 0x000000a4bb997220 */ /* 0x000fe40000410000 */
[----:B------:R-:W-:Y:S02]  /*7b10*/  FFMA.FTZ R148, R194, R149, R151 ;  /* 0x00000095c2947223 */ /* 0x000fe40000010097 */
[----:B------:R-:W-:Y:S02]  /*7b20*/  FFMA.FTZ R166, R219, R152, R153 ;  /* 0x00000098dba67223 */ /* 0x000fe40000010099 */
[----:B------:R-:W-:Y:S02]  /*7b30*/  FADD.FTZ R145, R145, R148 ;  /* 0x0000009491917221 */ /* 0x000fe40000010000 */
[----:B------:R-:W-:Y:S02]  /*7b40*/  FADD.FTZ R20, R152, R20 ;  /* 0x0000001498147221 */ /* 0x000fe40000010000 */
[----:B------:R-:W-:-:S02]  /*7b50*/  FADD.FTZ R166, R145, R166 ;  /* 0x000000a691a67221 */ /* 0x000fc40000010000 */
[----:B------:R-:W-:Y:S02]  /*7b60*/  FMUL.FTZ R152, R187, R152 ;  /* 0x00000098bb987220 */ /* 0x000fe40000410000 */
[----:B------:R-:W-:Y:S02]  /*7b70*/  FADD.FTZ R147, R147, R154 ;  /* 0x0000009a93937221 */ /* 0x000fe40000010000 */
[----:B------:R-:W-:Y:S02]  /*7b80*/  FADD.FTZ R125, R166, R125 ;  /* 0x0000007da67d7221 */ /* 0x000fe40000010000 */
[----:B------:R-:W-:Y:S02]  /*7b90*/  FFMA.FTZ R152, R219, R164, -R152 ;  /* 0x000000a4db987223 */ /* 0x000fe40000010898 */
[----:B------:R-:W-:Y:S02]  /*7ba0*/  FADD.FTZ R147, R147, R150 ;  /* 0x0000009693937221 */ /* 0x000fe40000010000 */
[----:B------:R-:W-:Y:S01]  /*7bb0*/  FMUL.FTZ R151, R101, R157 ;  /* 0x0000009d65977220 */ /* 0x000fe20000410000 */
[----:B------:R-:W-:Y:S01]  /*7bc0*/  SHFL.DOWN PT, R150, R67, 0x1, 0x1f ;  /* 0x08201f0043967f89 */ /* 0x000fe200000e0000 */
[----:B------:R-:W-:-:S02]  /*7bd0*/  FADD.FTZ R125, R125, R64 ;  /* 0x000000407d7d7221 */ /* 0x000fc40000010000 */
[----:B------:R-:W-:Y:S02]  /*7be0*/  FADD.FTZ R147, R147, R152 ;  /* 0x0000009893937221 */ /* 0x000fe40000010000 */
[CC--:B------:R-:W-:Y:S01]  /*7bf0*/  FFMA.FTZ R148, R100.reuse, R69.reuse, -R151 ;  /* 0x0000004564947223 */ /* 0x0c0fe20000010897 */
[----:B------:R-:W0:Y:S01]  /*7c00*/  SHFL.DOWN PT, R145, R125, 0x1, 0x1f ;  /* 0x08201f007d917f89 */ /* 0x000e2200000e0000 */
[----:B------:R-:W-:Y:S02]  /*7c10*/  FMUL.FTZ R69, R101, R69 ;  /* 0x0000004565457220 */ /* 0x000fe40000410000 */
[----:B------:R-:W-:Y:S02]  /*7c20*/  FADD.FTZ R126, R147, R126 ;  /* 0x0000007e937e7221 */ /* 0x000fe40000010000 */
[----:B------:R-:W-:Y:S01]  /*7c30*/  FMUL.FTZ R187, R187, R148 ;  /* 0x00000094bbbb7220 */ /* 0x000fe20000410000 */
[----:B------:R-:W1:Y:S01]  /*7c40*/  SHFL.DOWN PT, R147, R66, 0x1, 0x1f ;  /* 0x08201f0042937f89 */ /* 0x000e6200000e0000 */
[----:B------:R-:W-:-:S02]  /*7c50*/  FFMA.FTZ R148, R100, R157, R69 ;  /* 0x0000009d64947223 */ /* 0x000fc40000010045 */
[C---:B------:R-:W-:Y:S02]  /*7c60*/  FMUL.FTZ R69, R101.reuse, R158 ;  /* 0x0000009e65457220 */ /* 0x040fe40000410000 */
[----:B------:R-:W-:Y:S02]  /*7c70*/  FADD.FTZ R126, R126, R65 ;  /* 0x000000417e7e7221 */ /* 0x000fe40000010000 */
[-C--:B------:R-:W-:Y:S02]  /*7c80*/  FFMA.FTZ R69, R100, R68.reuse, -R69 ;  /* 0x0000004464457223 */ /* 0x080fe40000010845 */
[C---:B------:R-:W-:Y:S02]  /*7c90*/  FMUL.FTZ R65, R101.reuse, R68 ;  /* 0x0000004465417220 */ /* 0x040fe40000410000 */
[----:B------:R-:W2:Y:S01]  /*7ca0*/  SHFL.DOWN PT, R68, R126, 0x1, 0x1f ;  /* 0x08201f007e447f89 */ /* 0x000ea200000e0000 */
[----:B------:R-:W-:Y:S02]  /*7cb0*/  FMUL.FTZ R64, R101, R159 ;  /* 0x0000009f65407220 */ /* 0x000fe40000410000 */
[----:B------:R-:W-:-:S02]  /*7cc0*/  FMUL.FTZ R69, R220, R69 ;  /* 0x00000045dc457220 */ /* 0x000fc40000410000 */
[C---:B------:R-:W-:Y:S02]  /*7cd0*/  FFMA.FTZ R64, R100.reuse, R71, -R64 ;  /* 0x0000004764407223 */ /* 0x040fe40000010840 */
[----:B------:R-:W-:Y:S02]  /*7ce0*/  FFMA.FTZ R65, R100, R158, R65 ;  /* 0x0000009e64417223 */ /* 0x000fe40000010041 */
[----:B------:R-:W-:Y:S01]  /*7cf0*/  FMUL.FTZ R217, R217, R64 ;  /* 0x00000040d9d97220 */ /* 0x000fe20000410000 */
[----:B------:R-:W-:Y:S01]  /*7d00*/  MOV R64, R125 ;  /* 0x0000007d00407202 */ /* 0x000fe20000000f00 */
[----:B------:R-:W-:Y:S02]  /*7d10*/  FFMA.FTZ R65, R194, R65, R69 ;  /* 0x00000041c2417223 */ /* 0x000fe40000010045 */
[----:B------:R-:W-:Y:S02]  /*7d20*/  FFMA.FTZ R148, R219, R148, R187 ;  /* 0x00000094db947223 */ /* 0x000fe400000100bb */
[----:B------:R-:W-:-:S02]  /*7d30*/  FFMA.FTZ R65, R155, R158, R65 ;  /* 0x0000009e9b417223 */ /* 0x000fc40000010041 */
[----:B0-----:R-:W-:Y:S02]  /*7d40*/  @!P0 FADD.FTZ R64, R64, R145 ;  /* 0x0000009140408221 */ /* 0x001fe40000010000 */
[----:B------:R-:W-:Y:S01]  /*7d50*/  FADD.FTZ R96, R65, R96 ;  /* 0x0000006041607221 */ /* 0x000fe20000010000 */
[----:B------:R-:W-:Y:S01]  /*7d60*/  MOV R65, R126 ;  /* 0x0000007e00417202 */ /* 0x000fe20000000f00 */
[----:B------:R-:W-:Y:S01]  /*7d70*/  FFMA.FTZ R148, R163, R157, R148 ;  /* 0x0000009da3947223 */ /* 0x000fe20000010094 */
[----:B------:R-:W0:Y:S01]  /*7d80*/  SHFL.DOWN PT, R125, R64, 0x2, 0x1f ;  /* 0x08401f00407d7f89 */ /* 0x000e2200000e0000 */
[----:B-1----:R-:W-:Y:S02]  /*7d90*/  @!P0 FADD.FTZ R66, R66, R147 ;  /* 0x0000009342428221 */ /* 0x002fe40000010000 */
[----:B------:R-:W-:Y:S02]  /*7da0*/  @!P0 FADD.FTZ R67, R67, R150 ;  /* 0x0000009643438221 */ /* 0x000fe40000010000 */
[----:B--2---:R-:W-:Y:S01]  /*7db0*/  @!P0 FADD.FTZ R65, R65, R68 ;  /* 0x0000004441418221 */ /* 0x004fe20000010000 */
[----:B------:R-:W1:Y:S01]  /*7dc0*/  SHFL.DOWN PT, R145, R66, 0x2, 0x1f ;  /* 0x08401f0042917f89 */ /* 0x000e6200000e0000 */
[----:B------:R-:W-:Y:S01]  /*7dd0*/  FADD.FTZ R97, R148, R97 ;  /* 0x0000006194617221 */ /* 0x000fe20000010000 */
[----:B------:R-:W-:Y:S01]  /*7de0*/  ISETP.GT.AND P0, PT, R115, 0x1d, PT ;  /* 0x0000001d7300780c */ /* 0x000fe20003f04270 */
[----:B------:R-:W-:Y:S01]  /*7df0*/  FADD.FTZ R22, R146, R22 ;  /* 0x0000001692167221 */ /* 0x000fe20000010000 */
[----:B------:R-:W2:Y:S01]  /*7e00*/  SHFL.DOWN PT, R148, R67, 0x2, 0x1f ;  /* 0x08401f0043947f89 */ /* 0x000ea200000e0000 */
[----:B------:R-:W-:-:S02]  /*7e10*/  FMUL.FTZ R69, R101, R160 ;  /* 0x000000a065457220 */ /* 0x000fc40000410000 */
[C---:B------:R-:W-:Y:S01]  /*7e20*/  FMUL.FTZ R68, R101.reuse, R161 ;  /* 0x000000a165447220 */ /* 0x040fe20000410000 */
[----:B------:R-:W4:Y:S01]  /*7e30*/  SHFL.DOWN PT, R146, R65, 0x2, 0x1f ;  /* 0x08401f0041927f89 */ /* 0x000f2200000e0000 */
[C---:B------:R-:W-:Y:S02]  /*7e40*/  FFMA.FTZ R69, R100.reuse, R70, -R69 ;  /* 0x0000004664457223 */ /* 0x040fe40000010845 */
[C---:B------:R-:W-:Y:S02]  /*7e50*/  FMUL.FTZ R71, R101.reuse, R71 ;  /* 0x0000004765477220 */ /* 0x040fe40000410000 */
[----:B------:R-:W-:Y:S02]  /*7e60*/  FFMA.FTZ R68, R100, R73, -R68 ;  /* 0x0000004964447223 */ /* 0x000fe40000010844 */
[----:B------:R-:W-:Y:S02]  /*7e70*/  FMUL.FTZ R196, R196, R69 ;  /* 0x00000045c4c47220 */ /* 0x000fe40000410000 */
[----:B------:R-:W-:-:S02]  /*7e80*/  FMUL.FTZ R73, R101, R73 ;  /* 0x0000004965497220 */ /* 0x000fc40000410000 */
[----:B------:R-:W-:Y:S02]  /*7e90*/  FMUL.FTZ R69, R101, R70 ;  /* 0x0000004665457220 */ /* 0x000fe40000410000 */
[----:B------:R-:W-:Y:S02]  /*7ea0*/  FFMA.FTZ R126, R100, R159, R71 ;  /* 0x0000009f647e7223 */ /* 0x000fe40000010047 */
[----:B0-----:R-:W-:Y:S02]  /*7eb0*/  @!P0 FADD.FTZ R64, R64, R125 ;  /* 0x0000007d40408221 */ /* 0x001fe40000010000 */
[----:B------:R-:W-:Y:S02]  /*7ec0*/  FMUL.FTZ R195, R195, R68 ;  /* 0x00000044c3c37220 */ /* 0x000fe40000410000 */
[----:B------:R-:W-:Y:S02]  /*7ed0*/  FFMA.FTZ R70, R100, R160, R69 ;  /* 0x000000a064467223 */ /* 0x000fe40000010045 */
[----:B------:R-:W-:-:S02]  /*7ee0*/  FFMA.FTZ R126, R215, R126, R217 ;  /* 0x0000007ed77e7223 */ /* 0x000fc400000100d9 */
[----:B------:R-:W-:Y:S02]  /*7ef0*/  FFMA.FTZ R68, R100, R161, R73 ;  /* 0x000000a164447223 */ /* 0x000fe40000010049 */
[----:B------:R-:W0:Y:S01]  /*7f00*/  SHFL.DOWN PT, R73, R64, 0x4, 0x1f ;  /* 0x08801f0040497f89 */ /* 0x000e2200000e0000 */
[----:B------:R-:W-:Y:S02]  /*7f10*/  FFMA.FTZ R70, R143, R70, R196 ;  /* 0x000000468f467223 */ /* 0x000fe400000100c4 */
[----:B------:R-:W-:Y:S02]  /*7f20*/  FFMA.FTZ R126, R144, R159, R126 ;  /* 0x0000009f907e7223 */ /* 0x000fe4000001007e */
[----:B-1----:R-:W-:Y:S02]  /*7f30*/  @!P0 FADD.FTZ R66, R66, R145 ;  /* 0x0000009142428221 */ /* 0x002fe40000010000 */
[----:B--2---:R-:W-:Y:S02]  /*7f40*/  @!P0 FADD.FTZ R67, R67, R148 ;  /* 0x0000009443438221 */ /* 0x004fe40000010000 */
[----:B----4-:R-:W-:Y:S01]  /*7f50*/  @!P0 FADD.FTZ R65, R65, R146 ;  /* 0x0000009241418221 */ /* 0x010fe20000010000 */
[----:B------:R-:W1:Y:S01]  /*7f60*/  SHFL.DOWN PT, R125, R66, 0x4, 0x1f ;  /* 0x08801f00427d7f89 */ /* 0x000e6200000e0000 */
[----:B------:R-:W-:Y:S01]  /*7f70*/  FFMA.FTZ R141, R141, R160, R70 ;  /* 0x000000a08d8d7223 */ /* 0x000fe20000010046 */
[----:B------:R-:W-:Y:S01]  /*7f80*/  ISETP.GT.AND P0, PT, R115, 0x1b, PT ;  /* 0x0000001b7300780c */ /* 0x000fe20003f04270 */
[----:B------:R-:W-:Y:S01]  /*7f90*/  FADD.FTZ R95, R126, R95 ;  /* 0x0000005f7e5f7221 */ /* 0x000fe20000010000 */
[----:B------:R-:W-:Y:S01]  /*7fa0*/  SHFL.DOWN PT, R70, R65, 0x4, 0x1f ;  /* 0x08801f0041467f89 */ /* 0x000fe200000e0000 */
[----:B------:R-:W-:-:S02]  /*7fb0*/  FMUL.FTZ R69, R101, R162 ;  /* 0x000000a265457220 */ /* 0x000fc40000410000 */
[----:B------:R-:W-:Y:S01]  /*7fc0*/  FFMA.FTZ R68, R213, R68, R195 ;  /* 0x00000044d5447223 */ /* 0x000fe200000100c3 */
[----:B------:R-:W2:Y:S01]  /*7fd0*/  SHFL.DOWN PT, R126, R67, 0x4, 0x1f ;  /* 0x08801f00437e7f89 */ /* 0x000ea200000e0000 */
[-C--:B------:R-:W-:Y:S02]  /*7fe0*/  FFMA.FTZ R71, R100, R74.reuse, -R69 ;  /* 0x0000004a64477223 */ /* 0x080fe40000010845 */
[----:B------:R-:W-:Y:S02]  /*7ff0*/  FMUL.FTZ R69, R101, R74 ;  /* 0x0000004a65457220 */ /* 0x000fe40000410000 */
[----:B------:R-:W-:Y:S02]  /*8000*/  FMUL.FTZ R71, R198, R71 ;  /* 0x00000047c6477220 */ /* 0x000fe40000410000 */
[----:B------:R-:W-:Y:S02]  /*8010*/  FFMA.FTZ R69, R100, R162, R69 ;  /* 0x000000a264457223 */ /* 0x000fe40000010045 */
[----:B------:R-:W-:-:S02]  /*8020*/  FFMA.FTZ R138, R138, R161, R68 ;  /* 0x000000a18a8a7223 */ /* 0x000fc40000010044 */
[C---:B------:R-:W-:Y:S02]  /*8030*/  FMUL.FTZ R68, R101.reuse, R77 ;  /* 0x0000004d65447220 */ /* 0x040fe40000410000 */
[----:B------:R-:W-:Y:S02]  /*8040*/  FFMA.FTZ R71, R216, R69, R71 ;  /* 0x00000045d8477223 */ /* 0x000fe40000010047 */
[C---:B------:R-:W-:Y:S02]  /*8050*/  FMUL.FTZ R69, R101.reuse, R174 ;  /* 0x000000ae65457220 */ /* 0x040fe40000410000 */
[-C--:B------:R-:W-:Y:S02]  /*8060*/  FFMA.FTZ R68, R100, R171.reuse, -R68 ;  /* 0x000000ab64447223 */ /* 0x080fe40000010844 */
[----:B0-----:R-:W-:Y:S02]  /*8070*/  @!P0 FADD.FTZ R64, R64, R73 ;  /* 0x0000004940408221 */ /* 0x001fe40000010000 */
[----:B------:R-:W-:-:S02]  /*8080*/  FMUL.FTZ R171, R101, R171 ;  /* 0x000000ab65ab7220 */ /* 0x000fc40000410000 */
[C---:B------:R-:W-:Y:S01]  /*8090*/  FFMA.FTZ R69, R100.reuse, R76, -R69 ;  /* 0x0000004c64457223 */ /* 0x040fe20000010845 */
[----:B------:R-:W0:Y:S01]  /*80a0*/  SHFL.DOWN PT, R73, R64, 0x8, 0x1f ;  /* 0x09001f0040497f89 */ /* 0x000e2200000e0000 */
[----:B------:R-:W-:Y:S02]  /*80b0*/  FMUL.FTZ R68, R197, R68 ;  /* 0x00000044c5447220 */ /* 0x000fe40000410000 */
[----:B------:R-:W-:Y:S02]  /*80c0*/  FFMA.FTZ R171, R100, R77, R171 ;  /* 0x0000004d64ab7223 */ /* 0x000fe400000100ab */
[----:B------:R-:W-:Y:S02]  /*80d0*/  FMUL.FTZ R200, R200, R69 ;  /* 0x00000045c8c87220 */ /* 0x000fe40000410000 */
[----:B------:R-:W-:Y:S02]  /*80e0*/  FMUL.FTZ R69, R101, R76 ;  /* 0x0000004c65457220 */ /* 0x000fe40000410000 */
[----:B------:R-:W-:-:S02]  /*80f0*/  FFMA.FTZ R68, R136, R171, R68 ;  /* 0x000000ab88447223 */ /* 0x000fc40000010044 */
[----:B-1----:R-:W-:Y:S02]  /*8100*/  @!P0 FADD.FTZ R66, R66, R125 ;  /* 0x0000007d42428221 */ /* 0x002fe40000010000 */
[----:B--2---:R-:W-:Y:S02]  /*8110*/  @!P0 FADD.FTZ R67, R67, R126 ;  /* 0x0000007e43438221 */ /* 0x004fe40000010000 */
[----:B------:R-:W-:Y:S01]  /*8120*/  @!P0 FADD.FTZ R65, R65, R70 ;  /* 0x0000004641418221 */ /* 0x000fe20000010000 */
[----:B------:R-:W-:Y:S01]  /*8130*/  ISETP.GT.AND P0, PT, R115, 0x17, PT ;  /* 0x000000177300780c */ /* 0x000fe20003f04270 */
[----:B------:R-:W-:Y:S01]  /*8140*/  FFMA.FTZ R69, R100, R174, R69 ;  /* 0x000000ae64457223 */ /* 0x000fe20000010045 */
[----:B------:R-:W-:Y:S01]  /*8150*/  SHFL.DOWN PT, R74, R67, 0x8, 0x1f ;  /* 0x09001f00434a7f89 */ /* 0x000fe200000e0000 */
[----:B------:R-:W-:Y:S02]  /*8160*/  FFMA.FTZ R134, R134, R77, R68 ;  /* 0x0000004d86867223 */ /* 0x000fe40000010044 */
[----:B------:R-:W-:Y:S01]  /*8170*/  FFMA.FTZ R69, R214, R69, R200 ;  /* 0x00000045d6457223 */ /* 0x000fe200000100c8 */
[----:B------:R-:W1:Y:S01]  /*8180*/  SHFL.DOWN PT, R77, R66, 0x8, 0x1f ;  /* 0x09001f00424d7f89 */ /* 0x000e6200000e0000 */
[----:B------:R-:W-:-:S02]  /*8190*/  FFMA.FTZ R71, R137, R162, R71 ;  /* 0x000000a289477223 */ /* 0x000fc40000010047 */
[----:B------:R-:W-:Y:S01]  /*81a0*/  FFMA.FTZ R131, R131, R174, R69 ;  /* 0x000000ae83837223 */ /* 0x000fe20000010045 */
[----:B------:R-:W2:Y:S01]  /*81b0*/  SHFL.DOWN PT, R70, R65, 0x8, 0x1f ;  /* 0x09001f0041467f89 */ /* 0x000ea200000e0000 */
[----:B------:R-:W-:Y:S02]  /*81c0*/  FMUL.FTZ R69, R101, R178 ;  /* 0x000000b265457220 */ /* 0x000fe40000410000 */
[----:B------:R-:W-:Y:S02]  /*81d0*/  FADD.FTZ R92, R71, R92 ;  /* 0x0000005c475c7221 */ /* 0x000fe40000010000 */
[-C--:B------:R-:W-:Y:S02]  /*81e0*/  FFMA.FTZ R71, R100, R78.reuse, -R69 ;  /* 0x0000004e64477223 */ /* 0x080fe40000010845 */
[C---:B------:R-:W-:Y:S02]  /*81f0*/  FMUL.FTZ R69, R101.reuse, R78 ;  /* 0x0000004e65457220 */ /* 0x040fe40000410000 */
[----:B------:R-:W-:-:S02]  /*8200*/  FMUL.FTZ R68, R101, R79 ;  /* 0x0000004f65447220 */ /* 0x000fc40000410000 */
[----:B------:R-:W-:Y:S02]  /*8210*/  FMUL.FTZ R71, R202, R71 ;  /* 0x00000047ca477220 */ /* 0x000fe40000410000 */
[----:B------:R-:W-:Y:S02]  /*8220*/  FFMA.FTZ R69, R100, R178, R69 ;  /* 0x000000b264457223 */ /* 0x000fe40000010045 */
[----:B0-----:R-:W-:Y:S02]  /*8230*/  @!P0 FADD.FTZ R64, R64, R73 ;  /* 0x0000004940408221 */ /* 0x001fe40000010000 */
[-C--:B------:R-:W-:Y:S02]  /*8240*/  FFMA.FTZ R68, R100, R175.reuse, -R68 ;  /* 0x000000af64447223 */ /* 0x080fe40000010844 */
[----:B------:R-:W-:Y:S02]  /*8250*/  FMUL.FTZ R175, R101, R175 ;  /* 0x000000af65af7220 */ /* 0x000fe40000410000 */
[----:B------:R-:W-:-:S02]  /*8260*/  FFMA.FTZ R69, R212, R69, R71 ;  /* 0x00000045d4457223 */ /* 0x000fc40000010047 */
[----:B------:R-:W0:Y:S01]  /*8270*/  SHFL.DOWN PT, R71, R64, 0x10, 0x1f ;  /* 0x0a001f0040477f89 */ /* 0x000e2200000e0000 */
[----:B------:R-:W-:Y:S02]  /*8280*/  FMUL.FTZ R199, R199, R68 ;  /* 0x00000044c7c77220 */ /* 0x000fe40000410000 */
[-C--:B------:R-:W-:Y:S02]  /*8290*/  FFMA.FTZ R68, R100, R79.reuse, R175 ;  /* 0x0000004f64447223 */ /* 0x080fe400000100af */
[----:B-1----:R-:W-:Y:S02]  /*82a0*/  @!P0 FADD.FTZ R66, R66, R77 ;  /* 0x0000004d42428221 */ /* 0x002fe40000010000 */
[----:B------:R-:W-:Y:S02]  /*82b0*/  @!P0 FADD.FTZ R67, R67, R74 ;  /* 0x0000004a43438221 */ /* 0x000fe40000010000 */
[----:B--2---:R-:W-:Y:S01]  /*82c0*/  @!P0 FADD.FTZ R65, R65, R70 ;  /* 0x0000004641418221 */ /* 0x004fe20000010000 */
[----:B------:R-:W1:Y:S01]  /*82d0*/  SHFL.DOWN PT, R73, R66, 0x10, 0x1f ;  /* 0x0a001f0042497f89 */ /* 0x000e6200000e0000 */
[----:B------:R-:W-:Y:S01]  /*82e0*/  FFMA.FTZ R68, R209, R68, R199 ;  /* 0x00000044d1447223 */ /* 0x000fe200000100c7 */
[----:B------:R-:W-:Y:S01]  /*82f0*/  ISETP.GT.AND P0, PT, R115, 0xf, PT ;  /* 0x0000000f7300780c */ /* 0x000fe20003f04270 */
[----:B------:R-:W-:Y:S01]  /*8300*/  FFMA.FTZ R69, R127, R178, R69 ;  /* 0x000000b27f457223 */ /* 0x000fe20000010045 */
[----:B------:R-:W2:Y:S01]  /*8310*/  SHFL.DOWN PT, R76, R67, 0x10, 0x1f ;  /* 0x0a001f00434c7f89 */ /* 0x000ea200000e0000 */
[----:B------:R-:W-:-:S02]  /*8320*/  FFMA.FTZ R130, R130, R79, R68 ;  /* 0x0000004f82827223 */ /* 0x000fc40000010044 */
[----:B------:R-:W-:Y:S01]  /*8330*/  FMUL.FTZ R68, R101, R81 ;  /* 0x0000005165447220 */ /* 0x000fe20000410000 */
[----:B------:R-:W4:Y:S01]  /*8340*/  SHFL.DOWN PT, R74, R65, 0x10, 0x1f ;  /* 0x0a001f00414a7f89 */ /* 0x000f2200000e0000 */
[----:B------:R-:W-:Y:S02]  /*8350*/  FADD.FTZ R88, R69, R88 ;  /* 0x0000005845587221 */ /* 0x000fe40000010000 */
[----:B------:R-:W-:Y:S02]  /*8360*/  FMUL.FTZ R69, R101, R182 ;  /* 0x000000b665457220 */ /* 0x000fe40000410000 */
[C---:B------:R-:W-:Y:S02]  /*8370*/  FFMA.FTZ R68, R100.reuse, R179, -R68 ;  /* 0x000000b364447223 */ /* 0x040fe40000010844 */
[----:B------:R-:W-:Y:S02]  /*8380*/  FFMA.FTZ R69, R100, R80, -R69 ;  /* 0x0000005064457223 */ /* 0x000fe40000010845 */
[----:B------:R-:W-:-:S02]  /*8390*/  FMUL.FTZ R201, R201, R68 ;  /* 0x00000044c9c97220 */ /* 0x000fc40000410000 */
[C---:B------:R-:W-:Y:S02]  /*83a0*/  FMUL.FTZ R68, R101.reuse, R75 ;  /* 0x0000004b65447220 */ /* 0x040fe40000410000 */
[----:B------:R-:W-:Y:S02]  /*83b0*/  FMUL.FTZ R204, R204, R69 ;  /* 0x00000045cccc7220 */ /* 0x000fe40000410000 */
[C---:B------:R-:W-:Y:S02]  /*83c0*/  FMUL.FTZ R69, R101.reuse, R186 ;  /* 0x000000ba65457220 */ /* 0x040fe40000410000 */
[----:B------:R-:W-:Y:S02]  /*83d0*/  FFMA.FTZ R68, R100, R183, -R68 ;  /* 0x000000b764447223 */ /* 0x000fe40000010844 */
[----:B0-----:R-:W-:Y:S02]  /*83e0*/  @!P0 FADD.FTZ R64, R64, R71 ;  /* 0x0000004740408221 */ /* 0x001fe40000010000 */
[----:B------:R-:W-:-:S02]  /*83f0*/  FMUL.FTZ R179, R101, R179 ;  /* 0x000000b365b37220 */ /* 0x000fc40000410000 */
[C---:B------:R-:W-:Y:S02]  /*8400*/  FMUL.FTZ R71, R101.reuse, R80 ;  /* 0x0000005065477220 */ /* 0x040fe40000410000 */
[C---:B------:R-:W-:Y:S02]  /*8410*/  FMUL.FTZ R183, R101.reuse, R183 ;  /* 0x000000b765b77220 */ /* 0x040fe40000410000 */
[-C--:B------:R-:W-:Y:S02]  /*8420*/  FMUL.FTZ R101, R101, R102.reuse ;  /* 0x0000006665657220 */ /* 0x080fe40000410000 */
[C---:B------:R-:W-:Y:S02]  /*8430*/  FFMA.FTZ R69, R100.reuse, R102, -R69 ;  /* 0x0000006664457223 */ /* 0x040fe40000010845 */
[C---:B------:R-:W-:Y:S02]  /*8440*/  FFMA.FTZ R70, R100.reuse, R81, R179 ;  /* 0x0000005164467223 */ /* 0x040fe400000100b3 */
[----:B------:R-:W-:-:S02]  /*8450*/  FFMA.FTZ R71, R100, R182, R71 ;  /* 0x000000b664477223 */ /* 0x000fc40000010047 */
[C---:B------:R-:W-:Y:S02]  /*8460*/  FFMA.FTZ R183, R100.reuse, R75, R183 ;  /* 0x0000004b64b77223 */ /* 0x040fe400000100b7 */
[----:B------:R-:W-:Y:S02]  /*8470*/  FMUL.FTZ R68, R203, R68 ;  /* 0x00000044cb447220 */ /* 0x000fe40000410000 */
[----:B------:R-:W-:Y:S02]  /*8480*/  FFMA.FTZ R100, R100, R186, R101 ;  /* 0x000000ba64647223 */ /* 0x000fe40000010065 */
[----:B------:R-:W-:Y:S02]  /*8490*/  FMUL.FTZ R69, R206, R69 ;  /* 0x00000045ce457220 */ /* 0x000fe40000410000 */
[----:B-1----:R-:W-:Y:S02]  /*84a0*/  @!P0 FADD.FTZ R66, R66, R73 ;  /* 0x0000004942428221 */ /* 0x002fe40000010000 */
[----:B--2---:R-:W-:-:S02]  /*84b0*/  @!P0 FADD.FTZ R67, R67, R76 ;  /* 0x0000004c43438221 */ /* 0x004fc40000010000 */
        /* <DEDUP_REMOVED lines=59> */
.L_x_2169:
[----:B0-----:R-:W-:Y:S05]  /*8870*/  BSYNC B0 ;  /* 0x0000000000007941 */ /* 0x001fea0003800000 */
.L_x_2168:
[----:B------:R-:W-:-:S04]  /*8880*/  IADD3 R0, R0, 0x1, RZ ;  /* 0x0000000100007810 */ /* 0x000fc80007ffe0ff */
[----:B------:R-:W-:-:S13]  /*8890*/  ISETP.GE.AND P0, PT, R0, c[0x0][0x16c], PT ;  /* 0x00005b0000007a0c */ /* 0x000fda0003f06270 */
[----:B---3--:R-:W-:Y:S01]  /*88a0*/  @P0 CALL.REL.NOINC `(.L_x_2133) ;  /* 0x0000001000000944 */ /* 0x008fe20003c00000 */
[----:B------:R-:W-:Y:S05]  /*88b0*/  BRA `(.L_x_2170) ;  /* 0xffff9a7000007947 */ /* 0x000fea000383ffff */
.L_x_2133:
[----:B------:R-:W-:Y:S01]  /*88c0*/  BAR.SYNC.DEFER_BLOCKING 0x0 ;  /* 0x0000000000007b1d */ /* 0x000fe20000010000 */
[----:B------:R-:W-:Y:S01]  /*88d0*/  F2FP.PACK_AB R19, R18, R19 ;  /* 0x000000131213723e */ /* 0x000fe200000000ff */
[----:B------:R-:W-:Y:S01]  /*88e0*/  IMAD R3, R116, c[0x0][0x2d8], RZ ;  /* 0x0000b60074037a24 */ /* 0x000fe200078e02ff */
[----:B------:R-:W-:Y:S01]  /*88f0*/  F2FP.PACK_AB R7, R26, R27 ;  /* 0x0000001b1a07723e */ /* 0x000fe200000000ff */
[----:B------:R-:W-:Y:S01]  /*8900*/  FADD.FTZ R0, R119, R52 ;  /* 0x0000003477007221 */ /* 0x000fe20000010000 */
[----:B------:R-:W-:Y:S02]  /*8910*/  F2FP.PACK_AB R6, R28, R29 ;  /* 0x0000001d1c06723e */ /* 0x000fe400000000ff */
[----:B------:R-:W-:Y:S02]  /*8920*/  F2FP.PACK_AB R5, R30, R31 ;  /* 0x0000001f1e05723e */ /* 0x000fe400000000ff */
[----:B------:R-:W-:Y:S01]  /*8930*/  F2FP.PACK_AB R4, R32, R33 ;  /* 0x000000212004723e */ /* 0x000fe200000000ff */
[----:B------:R-:W-:Y:S01]  /*8940*/  IMAD R33, R116, c[0x0][0x2f8], RZ ;  /* 0x0000be0074217a24 */ /* 0x000fe200078e02ff */
[----:B------:R-:W-:Y:S01]  /*8950*/  F2FP.PACK_AB R18, R20, R21 ;  /* 0x000000151412723e */ /* 0x000fe200000000ff */
[----:B------:R-:W-:Y:S01]  /*8960*/  IMAD R21, R118, c[0x0][0x2dc], R3 ;  /* 0x0000b70076157a24 */ /* 0x000fe200078e0203 */
[----:B------:R-:W-:Y:S01]  /*8970*/  F2FP.PACK_AB R17, R22, R23 ;  /* 0x000000171611723e */ /* 0x000fe200000000ff */
[----:B------:R-:W-:Y:S01]  /*8980*/  IMAD.WIDE.U32 R2, R118, c[0x0][0x2d8], R188 ;  /* 0x0000b60076027a25 */ /* 0x000fe200078e00bc */
[----:B------:R-:W-:-:S02]  /*8990*/  F2FP.PACK_AB R16, R24, R25 ;  /* 0x000000191810723e */ /* 0x000fc400000000ff */
[----:B------:R-:W-:Y:S01]  /*89a0*/  F2FP.PACK_AB R23, R50, R51 ;  /* 0x000000333217723e */ /* 0x000fe200000000ff */
[----:B------:R-:W-:Y:S01]  /*89b0*/  IMAD R20, R122, c[0x0][0x2e0], RZ ;  /* 0x0000b8007a147a24 */ /* 0x000fe200078e02ff */
[----:B------:R-:W-:Y:S01]  /*89c0*/  IADD3 R3, R3, R21, RZ ;  /* 0x0000001503037210 */ /* 0x000fe20007ffe0ff */
[----:B------:R-:W-:Y:S01]  /*89d0*/  IMAD R33, R118, c[0x0][0x2fc], R33 ;  /* 0x0000bf0076217a24 */ /* 0x000fe200078e0221 */
[----:B------:R-:W-:Y:S02]  /*89e0*/  F2FP.PACK_AB R22, R97, R96 ;  /* 0x000000606116723e */ /* 0x000fe400000000ff */
[----:B------:R-:W-:Y:S01]  /*89f0*/  F2FP.PACK_AB R21, R95, R94 ;  /* 0x0000005e5f15723e */ /* 0x000fe200000000ff */
[----:B------:R0:W-:Y:S01]  /*8a00*/  STS.128 [R98.X16], R4 ;  /* 0x0000000462007388 */ /* 0x0001e2000000cc00 */
[----:B------:R-:W-:Y:S01]  /*8a10*/  IMAD.WIDE.U32 R2, R123, c[0x0][0x2e0], R2 ;  /* 0x0000b8007b027a25 */ /* 0x000fe200078e0002 */
[----:B------:R-:W-:Y:S02]  /*8a20*/  IADD3 R112, P1, R112, -0x1000, RZ ;  /* 0xfffff00070707810 */ /* 0x000fe40007f3e0ff */
[----:B------:R1:W-:Y:S01]  /*8a30*/  STS.128 [R98.X16+0x10], R16 ;  /* 0x0000101062007388 */ /* 0x0003e2000000cc00 */
[----:B------:R-:W-:-:S06]  /*8a40*/  NOP ;  /* 0x0000000000007918 */ /* 0x000fcc0000000000 */
[----:B------:R-:W2:Y:S01]  /*8a50*/  LDS.128 R8, [R99.X16] ;  /* 0x0000000063087984 */ /* 0x000ea2000000cc00 */
[----:B------:R-:W-:Y:S02]  /*8a60*/  IADD3 R110, P2, R110, -0x1000, RZ ;  /* 0xfffff0006e6e7810 */ /* 0x000fe40007f5e0ff */
[----:B------:R-:W-:Y:S01]  /*8a70*/  IADD3 R108, P3, R108, -0x1000, RZ ;  /* 0xfffff0006c6c7810 */ /* 0x000fe20007f7e0ff */
[----:B------:R-:W3:Y:S01]  /*8a80*/  LDS.128 R12, [R99.X16+0x200] ;  /* 0x00020000630c7984 */ /* 0x000ee2000000cc00 */
[----:B0-----:R-:W-:Y:S01]  /*8a90*/  IMAD R7, R123, c[0x0][0x2e4], R20 ;  /* 0x0000b9007b077a24 */ /* 0x001fe200078e0214 */
[----:B------:R-:W-:Y:S01]  /*8aa0*/  LEA R4, P0, R2, c[0x0][0x330], 0x1 ;  /* 0x0000cc0002047a11 */ /* 0x000fe200078008ff */
[----:B------:R-:W-:Y:S01]  /*8ab0*/  FADD.FTZ R5, R0, R53 ;  /* 0x0000003500057221 */ /* 0x000fe20000010000 */
[----:B------:R-:W-:Y:S02]  /*8ac0*/  F2FP.PACK_AB R20, R93, R92 ;  /* 0x0000005c5d14723e */ /* 0x000fe400000000ff */
[----:B------:R-:W-:Y:S01]  /*8ad0*/  IADD3 R3, R3, R7, RZ ;  /* 0x0000000703037210 */ /* 0x000fe20007ffe0ff */
[----:B------:R-:W-:Y:S01]  /*8ae0*/  FADD.FTZ R0, R5, R54 ;  /* 0x0000003605007221 */ /* 0x000fe20000010000 */
[----:B-1----:R-:W-:-:S02]  /*8af0*/  F2FP.PACK_AB R17, R55, R54 ;  /* 0x000000363711723e */ /* 0x002fc400000000ff */
[----:B------:R-:W-:Y:S01]  /*8b00*/  LEA.HI.X R5, R2, c[0x0][0x334], R3, 0x1, P0 ;  /* 0x0000cd0002057a11 */ /* 0x000fe200000f0c03 */
[----:B------:R-:W-:Y:S01]  /*8b10*/  FADD.FTZ R7, R0, R55 ;  /* 0x0000003700077221 */ /* 0x000fe20000010000 */
[----:B------:R-:W-:Y:S01]  /*8b20*/  F2FP.PACK_AB R16, R53, R52 ;  /* 0x000000343510723e */ /* 0x000fe200000000ff */
[----:B------:R-:W-:Y:S01]  /*8b30*/  IMAD R0, R122, c[0x0][0x300], RZ ;  /* 0x0000c0007a007a24 */ /* 0x000fe200078e02ff */
[----:B------:R-:W-:Y:S01]  /*8b40*/  F2FP.PACK_AB R19, R91, R90 ;  /* 0x0000005a5b13723e */ /* 0x000fe200000000ff */
[----:B------:R-:W-:Y:S01]  /*8b50*/  IMAD.WIDE R2, R104, 0x10, R4 ;  /* 0x0000001068027825 */ /* 0x000fe200078e0204 */
[----:B------:R-:W-:Y:S02]  /*8b60*/  F2FP.PACK_AB R18, R89, R88 ;  /* 0x000000585912723e */ /* 0x000fe400000000ff */
[----:B------:R-:W-:Y:S01]  /*8b70*/  IADD3.X R113, R113, -0x1, RZ, P1, !PT ;  /* 0xffffffff71717810 */ /* 0x000fe20000ffe4ff */
[----:B------:R-:W-:Y:S01]  /*8b80*/  IMAD.WIDE.U32 R4, R118, c[0x0][0x2f8], R188 ;  /* 0x0000be0076047a25 */ /* 0x000fe200078e00bc */
[----:B------:R-:W-:-:S02]  /*8b90*/  IADD3.X R111, R111, -0x1, RZ, P2, !PT ;  /* 0xffffffff6f6f7810 */ /* 0x000fc400017fe4ff */
[----:B------:R-:W-:Y:S01]  /*8ba0*/  IADD3.X R109, R109, -0x1, RZ, P3, !PT ;  /* 0xffffffff6d6d7810 */ /* 0x000fe20001ffe4ff */
[----:B------:R-:W-:Y:S01]  /*8bb0*/  FADD.FTZ R88, R7, R88 ;  /* 0x0000005807587221 */ /* 0x000fe20000010000 */
[----:B------:R-:W-:Y:S01]  /*8bc0*/  IADD3 R5, R5, R33, RZ ;  /* 0x0000002105057210 */ /* 0x000fe20007ffe0ff */
[----:B------:R-:W-:Y:S02]  /*8bd0*/  IMAD R7, R123, c[0x0][0x304], R0 ;  /* 0x0000c1007b077a24 */ /* 0x000fe400078e0200 */
[----:B------:R-:W-:-:S04]  /*8be0*/  FADD.FTZ R89, R88, R89 ;  /* 0x0000005958597221 */ /* 0x000fc80000010000 */
[----:B------:R-:W-:-:S04]  /*8bf0*/  FADD.FTZ R90, R89, R90 ;  /* 0x0000005a595a7221 */ /* 0x000fc80000010000 */
[----:B------:R-:W-:Y:S01]  /*8c00*/  FADD.FTZ R91, R90, R91 ;  /* 0x0000005b5a5b7221 */ /* 0x000fe20000010000 */
[----:B--2---:R-:W-:Y:S03]  /*8c10*/  STG.E.128 [R2.64], R8 ;  /* 0x0000000802007986 */ /* 0x004fe6000c101d04 */
[----:B------:R-:W-:Y:S01]  /*8c20*/  FADD.FTZ R92, R91, R92 ;  /* 0x0000005c5b5c7221 */ /* 0x000fe20000010000 */
[----:B---3--:R0:W-:Y:S03]  /*8c30*/  STG.E.128 [R2.64+0x200], R12 ;  /* 0x0002000c02007986 */ /* 0x0081e6000c101d04 */
[----:B------:R-:W-:Y:S01]  /*8c40*/  FADD.FTZ R93, R92, R93 ;  /* 0x0000005d5c5d7221 */ /* 0x000fe20000010000 */
[----:B------:R-:W-:Y:S03]  /*8c50*/  BAR.SYNC.DEFER_BLOCKING 0x0 ;  /* 0x0000000000007b1d */ /* 0x000fe60000010000 */
[----:B------:R-:W-:-:S04]  /*8c60*/  FADD.FTZ R94, R93, R94 ;  /* 0x0000005e5d5e7221 */ /* 0x000fc80000010000 */
[----:B------:R-:W-:-:S04]  /*8c70*/  FADD.FTZ R95, R94, R95 ;  /* 0x0000005f5e5f7221 */ /* 0x000fc80000010000 */
[----:B------:R-:W-:Y:S02]  /*8c80*/  FADD.FTZ R96, R95, R96 ;  /* 0x000000605f607221 */ /* 0x000fe40000010000 */
[----:B0-----:R-:W-:-:S04]  /*8c90*/  IMAD.WIDE.U32 R2, R123, c[0x0][0x300], R4 ;  /* 0x0000c0007b027a25 */ /* 0x001fc800078e0004 */
[----:B------:R-:W-:Y:S01]  /*8ca0*/  FADD.FTZ R96, R96, R97 ;  /* 0x0000006160607221 */ /* 0x000fe20000010000 */
[----:B------:R-:W-:Y:S02]  /*8cb0*/  IADD3 R3, R3, R7, RZ ;  /* 0x0000000703037210 */ /* 0x000fe40007ffe0ff */
[----:B------:R-:W-:Y:S01]  /*8cc0*/  LEA R4, P0, R2, c[0x0][0x340], 0x1 ;  /* 0x0000d00002047a11 */ /* 0x000fe200078008ff */
[----:B------:R-:W-:Y:S01]  /*8cd0*/  FADD.FTZ R51, R96, R51 ;  /* 0x0000003360337221 */ /* 0x000fe20000010000 */
[----:B------:R-:W-:Y:S02]  /*8ce0*/  STS.128 [R98.X16], R16 ;  /* 0x0000001062007388 */ /* 0x000fe4000000cc00 */
[----:B------:R-:W-:Y:S01]  /*8cf0*/  LEA.HI.X R5, R2, c[0x0][0x344], R3, 0x1, P0 ;  /* 0x0000d10002057a11 */ /* 0x000fe200000f0c03 */
[----:B------:R-:W-:Y:S01]  /*8d00*/  FADD.FTZ R119, R51, R50 ;  /* 0x0000003233777221 */ /* 0x000fe20000010000 */
[----:B------:R-:W-:Y:S01]  /*8d10*/  ISETP.GT.AND P0, PT, R107, 0x1, PT ;  /* 0x000000016b00780c */ /* 0x000fe20003f04270 */
[----:B------:R-:W-:Y:S01]  /*8d20*/  STS.128 [R98.X16+0x10], R20 ;  /* 0x0000101462007388 */ /* 0x000fe2000000cc00 */
[----:B------:R-:W-:-:S06]  /*8d30*/  NOP ;  /* 0x0000000000007918 */ /* 0x000fcc0000000000 */
[----:B------:R-:W0:Y:S01]  /*8d40*/  LDS.128 R24, [R99.X16] ;  /* 0x0000000063187984 */ /* 0x000e22000000cc00 */
[----:B------:R-:W-:Y:S01]  /*8d50*/  IMAD.WIDE R2, R104, 0x10, R4 ;  /* 0x0000001068027825 */ /* 0x000fe200078e0204 */
[----:B------:R-:W-:Y:S02]  /*8d60*/  IADD3 R107, R107, -0x1, RZ ;  /* 0xffffffff6b6b7810 */ /* 0x000fe40007ffe0ff */
[----:B------:R-:W1:Y:S04]  /*8d70*/  LDS.128 R28, [R99.X16+0x200] ;  /* 0x00020000631c7984 */ /* 0x000e68000000cc00 */
[----:B0-----:R0:W-:Y:S04]  /*8d80*/  STG.E.128 [R2.64], R24 ;  /* 0x0000001802007986 */ /* 0x0011e8000c101d04 */
[----:B-1----:R0:W-:Y:S02]  /*8d90*/  STG.E.128 [R2.64+0x200], R28 ;  /* 0x0002001c02007986 */ /* 0x0021e4000c101d04 */
[----:B0-----:R-:W-:Y:S01]  /*8da0*/  @!P0 CALL.REL.NOINC `(.L_x_2131) ;  /* 0x0000001000008944 */ /* 0x001fe20003c00000 */
[----:B------:R-:W-:Y:S05]  /*8db0*/  BRA `(.L_x_2171) ;  /* 0xffff779000007947 */ /* 0x000fea000383ffff */
.L_x_2131:
[----:B------:R-:W-:Y:S02]  /*8dc0*/  ISETP.NE.U32.AND P0, PT, RZ, c[0x0][0x328], PT ;  /* 0x0000ca00ff007a0c */ /* 0x000fe40003f05070 */
[----:B------:R-:W-:-:S02]  /*8dd0*/  ISETP.NE.U32.AND P2, PT, RZ, c[0x0][0x348], PT ;  /* 0x0000d200ff007a0c */ /* 0x000fc40003f45070 */
[----:B------:R-:W-:Y:S02]  /*8de0*/  ISETP.NE.AND.EX P1, PT, RZ, c[0x0][0x32c], PT, P0 ;  /* 0x0000cb00ff007a0c */ /* 0x000fe40003f25300 */
[----:B------:R-:W-:-:S11]  /*8df0*/  ISETP.NE.AND.EX P0, PT, RZ, c[0x0][0x34c], PT, P2 ;  /* 0x0000d300ff007a0c */ /* 0x000fd60003f05320 */
[----:B------:R-:W-:Y:S05]  /*8e00*/  @!P1 BRA `(.L_x_2172) ;  /* 0x000001c000009947 */ /* 0x000fea0003800000 */
[----:B------:R-:W0:Y:S01]  /*8e10*/  SHFL.DOWN P1, R3, R114, 0x1, 0x1f ;  /* 0x08201f0072037f89 */ /* 0x000e220000020000 */
        /* <DEDUP_REMOVED lines=26> */
.L_x_2173:
[----:B0-----:R-:W-:Y:S05]  /*8fc0*/  BSYNC B0 ;  /* 0x0000000000007941 */ /* 0x001fea0003800000 */
.L_x_2172:
        /* <DEDUP_REMOVED lines=31> */
.L_x_2175:
[----:B------:R-:W0:Y:S02]  /*91c0*/  S2R R21, SR_TID.X ;  /* 0x0000000000157919 */ /* 0x000e240000002100 */
.L_x_2176:
[----:B0-----:R-:W-:Y:S05]  /*91d0*/  BSYNC B0 ;  /* 0x0000000000007941 */ /* 0x001fea0003800000 */
.L_x_2174:
[----:B------:R-:W-:-:S13]  /*91e0*/  ISETP.GE.AND P0, PT, R21, c[0x0][0x16c], PT ;  /* 0x00005b0015007a0c */ /* 0x000fda0003f06270 */
        /* <DEDUP_REMOVED lines=21> */
.L_x_2177:
        /* <DEDUP_REMOVED lines=64> */
.L_x_2138:
[----:B------:R-:W-:Y:S01]  /*9740*/  HFMA2.MMA R76, -RZ, RZ, 0, 5.9604644775390625e-08 ;  /* 0x00000001ff4c7435 */ /* 0x000fe200000001ff */
[----:B------:R-:W-:Y:S02]  /*9750*/  MOV R73, R70 ;  /* 0x0000004600497202 */ /* 0x000fe40000000f00 */
[----:B------:R-:W-:Y:S02]  /*9760*/  MOV R78, RZ ;  /* 0x000000ff004e7202 */ /* 0x000fe40000000f00 */
[----:B------:R-:W-:-:S02]  /*9770*/  MOV R81, 0xffffffff ;  /* 0xffffffff00517802 */ /* 0x000fc40000000f00 */
[----:B------:R-:W-:Y:S02]  /*9780*/  MOV R68, 0x97a0 ;  /* 0x000097a000447802 */ /* 0x000fe40000000f00 */
[----:B-----5:R-:W-:Y:S05]  /*9790*/  CALL.REL.NOINC `($__internal_53_$__cuda_sm70_shflsync_up) ;  /* 0x00001eb000007944 */ /* 0x020fea0003c00000 */
[----:B-1----:R-:W-:Y:S01]  /*97a0*/  MOV R71, R73 ;  /* 0x0000004900477202 */ /* 0x002fe20000000f00 */
[----:B0-----:R-:W-:Y:S05]  /*97b0*/  BRA `(.L_x_2178) ;  /* 0xffffa7f000007947 */ /* 0x001fea000383ffff */
.L_x_2139:
[----:B------:R-:W-:Y:S01]  /*97c0*/  HFMA2.MMA R76, -RZ, RZ, 0, 5.9604644775390625e-08 ;  /* 0x00000001ff4c7435 */ /* 0x000fe200000001ff */
[----:B------:R-:W-:Y:S02]  /*97d0*/  MOV R73, R80 ;  /* 0x0000005000497202 */ /* 0x000fe40000000f00 */
[----:B------:R-:W-:Y:S02]  /*97e0*/  MOV R78, RZ ;  /* 0x000000ff004e7202 */ /* 0x000fe40000000f00 */
[----:B------:R-:W-:Y:S02]  /*97f0*/  MOV R81, 0xffffffff ;  /* 0xffffffff00517802 */ /* 0x000fe40000000f00 */
[----:B------:R-:W-:Y:S02]  /*9800*/  MOV R68, 0x9820 ;  /* 0x0000982000447802 */ /* 0x000fe40000000f00 */
[----:B01---5:R-:W-:Y:S05]  /*9810*/  CALL.REL.NOINC `($__internal_53_$__cuda_sm70_shflsync_up) ;  /* 0x00001e3000007944 */ /* 0x023fea0003c00000 */
[----:B0-----:R-:W-:Y:S01]  /*9820*/  HFMA2.MMA R76, -RZ, RZ, 0, 5.9604644775390625e-08 ;  /* 0x00000001ff4c7435 */ /* 0x001fe200000001ff */
[----:B-1----:R-:W-:Y:S02]  /*9830*/  MOV R75, R73 ;  /* 0x00000049004b7202 */ /* 0x002fe40000000f00 */
[----:B------:R-:W-:-:S02]  /*9840*/  MOV R73, R82 ;  /* 0x0000005200497202 */ /* 0x000fc40000000f00 */
[----:B------:R-:W-:Y:S02]  /*9850*/  MOV R78, RZ ;  /* 0x000000ff004e7202 */ /* 0x000fe40000000f00 */
[----:B------:R-:W-:Y:S02]  /*9860*/  MOV R81, 0xffffffff ;  /* 0xffffffff00517802 */ /* 0x000fe40000000f00 */
[----:B------:R-:W-:Y:S02]  /*9870*/  MOV R68, 0x9890 ;  /* 0x0000989000447802 */ /* 0x000fe40000000f00 */
[----:B------:R-:W-:Y:S05]  /*9880*/  CALL.REL.NOINC `($__internal_53_$__cuda_sm70_shflsync_up) ;  /* 0x00001dc000007944 */ /* 0x000fea0003c00000 */
[----:B0-----:R-:W-:Y:S01]  /*9890*/  HFMA2.MMA R76, -RZ, RZ, 0, 5.9604644775390625e-08 ;  /* 0x00000001ff4c7435 */ /* 0x001fe200000001ff */
[----:B-1----:R-:W-:Y:S02]  /*98a0*/  MOV R77, R73 ;  /* 0x00000049004d7202 */ /* 0x002fe40000000f00 */
[----:B------:R-:W-:Y:S02]  /*98b0*/  MOV R73, R83 ;  /* 0x0000005300497202 */ /* 0x000fe40000000f00 */
[----:B------:R-:W-:Y:S02]  /*98c0*/  MOV R78, RZ ;  /* 0x000000ff004e7202 */ /* 0x000fe40000000f00 */
[----:B------:R-:W-:-:S02]  /*98d0*/  MOV R81, 0xffffffff ;  /* 0xffffffff00517802 */ /* 0x000fc40000000f00 */
[----:B------:R-:W-:Y:S02]  /*98e0*/  MOV R68, 0x9900 ;  /* 0x0000990000447802 */ /* 0x000fe40000000f00 */
[----:B------:R-:W-:Y:S05]  /*98f0*/  CALL.REL.NOINC `($__internal_53_$__cuda_sm70_shflsync_up) ;  /* 0x00001d5000007944 */ /* 0x000fea0003c00000 */
[C---:B------:R-:W-:Y:S01]  /*9900*/  FMUL.FTZ R68, R80.reuse, R75 ;  /* 0x0000004b50447220 */ /* 0x040fe20000410000 */
        /* <DEDUP_REMOVED lines=19> */
[----:B------:R-:W-:Y:S05]  /*9a40*/  CALL.REL.NOINC `($__internal_53_$__cuda_sm70_shflsync_up) ;  /* 0x00001c0000007944 */ /* 0x000fea0003c00000 */
[----:B0-----:R-:W-:Y:S01]  /*9a50*/  HFMA2.MMA R76, -RZ, RZ, 0, 1.1920928955078125e-07 ;  /* 0x00000002ff4c7435 */ /* 0x001fe200000001ff */
[----:B-1----:R-:W-:-:S02]  /*9a60*/  MOV R70, R73 ;  /* 0x0000004900467202 */ /* 0x002fc40000000f00 */
[----:B------:R-:W-:Y:S02]  /*9a70*/  MOV R73, R80 ;  /* 0x0000005000497202 */ /* 0x000fe40000000f00 */
[----:B------:R-:W-:Y:S02]  /*9a80*/  MOV R78, RZ ;  /* 0x000000ff004e7202 */ /* 0x000fe40000000f00 */
[----:B------:R-:W-:Y:S02]  /*9a90*/  MOV R81, 0xffffffff ;  /* 0xffffffff00517802 */ /* 0x000fe40000000f00 */
[----:B------:R-:W-:Y:S02]  /*9aa0*/  MOV R68, 0x9ac0 ;  /* 0x00009ac000447802 */ /* 0x000fe40000000f00 */
[----:B------:R-:W-:Y:S05]  /*9ab0*/  CALL.REL.NOINC `($__internal_53_$__cuda_sm70_shflsync_up) ;  /* 0x00001b9000007944 */ /* 0x000fea0003c00000 */
[----:B0-----:R-:W-:Y:S01]  /*9ac0*/  HFMA2.MMA R76, -RZ, RZ, 0, 1.1920928955078125e-07 ;  /* 0x00000002ff4c7435 */ /* 0x001fe200000001ff */
[----:B-1----:R-:W-:Y:S02]  /*9ad0*/  MOV R71, R73 ;  /* 0x0000004900477202 */ /* 0x002fe40000000f00 */
[----:B------:R-:W-:Y:S02]  /*9ae0*/  MOV R73, R82 ;  /* 0x0000005200497202 */ /* 0x000fe40000000f00 */
[----:B------:R-:W-:-:S02]  /*9af0*/  MOV R78, RZ ;  /* 0x000000ff004e7202 */ /* 0x000fc40000000f00 */
[----:B------:R-:W-:Y:S02]  /*9b00*/  MOV R81, 0xffffffff ;  /* 0xffffffff00517802 */ /* 0x000fe40000000f00 */
[----:B------:R-:W-:Y:S02]  /*9b10*/  MOV R68, 0x9b30 ;  /* 0x00009b3000447802 */ /* 0x000fe40000000f00 */
[----:B------:R-:W-:Y:S05]  /*9b20*/  CALL.REL.NOINC `($__internal_53_$__cuda_sm70_shflsync_up) ;  /* 0x00001b2000007944 */ /* 0x000fea0003c00000 */
[----:B0-----:R-:W-:Y:S01]  /*9b30*/  HFMA2.MMA R76, -RZ, RZ, 0, 1.1920928955078125e-07 ;  /* 0x00000002ff4c7435 */ /* 0x001fe200000001ff */
[----:B-1----:R-:W-:Y:S02]  /*9b40*/  MOV R72, R73 ;  /* 0x0000004900487202 */ /* 0x002fe40000000f00 */
[----:B------:R-:W-:Y:S02]  /*9b50*/  MOV R73, R74 ;  /* 0x0000004a00497202 */ /* 0x000fe40000000f00 */
[----:B------:R-:W-:Y:S02]  /*9b60*/  MOV R78, RZ ;  /* 0x000000ff004e7202 */ /* 0x000fe40000000f00 */
[----:B------:R-:W-:Y:S02]  /*9b70*/  MOV R81, 0xffffffff ;  /* 0xffffffff00517802 */ /* 0x000fe40000000f00 */
[----:B------:R-:W-:-:S02]  /*9b80*/  MOV R68, 0x9ba0 ;  /* 0x00009ba000447802 */ /* 0x000fc40000000f00 */
[----:B------:R-:W-:Y:S05]  /*9b90*/  CALL.REL.NOINC `($__internal_53_$__cuda_sm70_shflsync_up) ;  /* 0x00001ab000007944 */ /* 0x000fea0003c00000 */
[----:B------:R-:W-:Y:S01]  /*9ba0*/  ISETP.GE.AND P0, PT, R115, 0x2, PT ;  /* 0x000000027300780c */ /* 0x000fe20003f06270 */
[-C--:B------:R-:W-:Y:S01]  /*9bb0*/  FMUL.FTZ R68, R70, R80.reuse ;  /* 0x0000005046447220 */ /* 0x080fe20000410000 */
[----:B0-----:R-:W-:Y:S01]  /*9bc0*/  MOV R78, RZ ;  /* 0x000000ff004e7202 */ /* 0x001fe20000000f00 */
[----:B------:R-:W-:Y:S01]  /*9bd0*/  FMUL.FTZ R76, R72, R80 ;  /* 0x00000050484c7220 */ /* 0x000fe20000410000 */
[----:B------:R-:W-:Y:S01]  /*9be0*/  MOV R81, 0xffffffff ;  /* 0xffffffff00517802 */ /* 0x000fe20000000f00 */
[----:B-1----:R-:W-:-:S02]  /*9bf0*/  FMUL.FTZ R69, R80, R73 ;  /* 0x0000004950457220 */ /* 0x002fc40000410000 */
[C---:B------:R-:W-:Y:S02]  /*9c00*/  FFMA.FTZ R75, R71.reuse, R79, R68 ;  /* 0x0000004f474b7223 */ /* 0x040fe40000010044 */
[----:B------:R-:W-:Y:S02]  /*9c10*/  FMUL.FTZ R68, R71, R80 ;  /* 0x0000005047447220 */ /* 0x000fe40000410000 */
[----:B------:R-:W-:Y:S01]  /*9c20*/  FFMA.FTZ R71, R79, R73, R76 ;  /* 0x000000494f477223 */ /* 0x000fe2000001004c */
[----:B------:R-:W-:Y:S01]  /*9c30*/  HFMA2.MMA R76, -RZ, RZ, 0, 2.384185791015625e-07 ;  /* 0x00000004ff4c7435 */ /* 0x000fe200000001ff */
[----:B------:R-:W-:Y:S01]  /*9c40*/  FFMA.FTZ R69, R72, R79, -R69 ;  /* 0x0000004f48457223 */ /* 0x000fe20000010845 */
[----:B------:R-:W-:Y:S01]  /*9c50*/  FSEL R80, R80, R75, !P0 ;  /* 0x0000004b50507208 */ /* 0x000fe20004000000 */
[----:B------:R-:W-:Y:S01]  /*9c60*/  @P0 FFMA.FTZ R79, R70, R79, -R68 ;  /* 0x0000004f464f0223 */ /* 0x000fe20000010844 */
[----:B------:R-:W-:Y:S01]  /*9c70*/  MOV R68, 0x9cc0 ;  /* 0x00009cc000447802 */ /* 0x000fe20000000f00 */
[----:B------:R-:W-:-:S02]  /*9c80*/  @P0 FADD.FTZ R74, R74, R71 ;  /* 0x000000474a4a0221 */ /* 0x000fc40000010000 */
[----:B------:R-:W-:Y:S01]  /*9c90*/  @P0 FADD.FTZ R82, R82, R69 ;  /* 0x0000004552520221 */ /* 0x000fe20000010000 */
[----:B------:R-:W-:Y:S02]  /*9ca0*/  MOV R73, R79 ;  /* 0x0000004f00497202 */ /* 0x000fe40000000f00 */
[----:B------:R-:W-:Y:S05]  /*9cb0*/  CALL.REL.NOINC `($__internal_53_$__cuda_sm70_shflsync_up) ;  /* 0x0000199000007944 */ /* 0x000fea0003c00000 */
[----:B0-----:R-:W-:Y:S01]  /*9cc0*/  HFMA2.MMA R76, -RZ, RZ, 0, 2.384185791015625e-07 ;  /* 0x00000004ff4c7435 */ /* 0x001fe200000001ff */
[----:B-1----:R-:W-:Y:S02]  /*9cd0*/  MOV R70, R73 ;  /* 0x0000004900467202 */ /* 0x002fe40000000f00 */
[----:B------:R-:W-:Y:S02]  /*9ce0*/  MOV R73, R80 ;  /* 0x0000005000497202 */ /* 0x000fe40000000f00 */
[----:B------:R-:W-:Y:S02]  /*9cf0*/  MOV R78, RZ ;  /* 0x000000ff004e7202 */ /* 0x000fe40000000f00 */
[----:B------:R-:W-:Y:S02]  /*9d00*/  MOV R81, 0xffffffff ;  /* 0xffffffff00517802 */ /* 0x000fe40000000f00 */
[----:B------:R-:W-:-:S02]  /*9d10*/  MOV R68, 0x9d30 ;  /* 0x00009d3000447802 */ /* 0x000fc40000000f00 */
[----:B------:R-:W-:Y:S05]  /*9d20*/  CALL.REL.NOINC `($__internal_53_$__cuda_sm70_shflsync_up) ;  /* 0x0000192000007944 */ /* 0x000fea0003c00000 */
[----:B0-----:R-:W-:Y:S01]  /*9d30*/  HFMA2.MMA R76, -RZ, RZ, 0, 2.384185791015625e-07 ;  /* 0x00000004ff4c7435 */ /* 0x001fe200000001ff */
[----:B-1----:R-:W-:-:S02]  /*9d40*/  MOV R71, R73 ;  /* 0x0000004900477202 */ /* 0x002fc40000000f00 */
[----:B------:R-:W-:Y:S02]  /*9d50*/  MOV R73, R82 ;  /* 0x0000005200497202 */ /* 0x000fe40000000f00 */
[----:B------:R-:W-:Y:S02]  /*9d60*/  MOV R78, RZ ;  /* 0x000000ff004e7202 */ /* 0x000fe40000000f00 */
[----:B------:R-:W-:Y:S02]  /*9d70*/  MOV R81, 0xffffffff ;  /* 0xffffffff00517802 */ /* 0x000fe40000000f00 */
[----:B------:R-:W-:Y:S02]  /*9d80*/  MOV R68, 0x9da0 ;  /* 0x00009da000447802 */ /* 0x000fe40000000f00 */
[----:B------:R-:W-:Y:S05]  /*9d90*/  CALL.REL.NOINC `($__internal_53_$__cuda_sm70_shflsync_up) ;  /* 0x000018b000007944 */ /* 0x000fea0003c00000 */
[----:B0-----:R-:W-:Y:S01]  /*9da0*/  HFMA2.MMA R76, -RZ, RZ, 0, 2.384185791015625e-07 ;  /* 0x00000004ff4c7435 */ /* 0x001fe200000001ff */
[----:B-1----:R-:W-:Y:S02]  /*9db0*/  MOV R72, R73 ;  /* 0x0000004900487202 */ /* 0x002fe40000000f00 */
[----:B------:R-:W-:Y:S02]  /*9dc0*/  MOV R73, R74 ;  /* 0x0000004a00497202 */ /* 0x000fe40000000f00 */
[----:B------:R-:W-:-:S02]  /*9dd0*/  MOV R78, RZ ;  /* 0x000000ff004e7202 */ /* 0x000fc40000000f00 */
[----:B------:R-:W-:Y:S02]  /*9de0*/  MOV R81, 0xffffffff ;  /* 0xffffffff00517802 */ /* 0x000fe40000000f00 */
[----:B------:R-:W-:Y:S02]  /*9df0*/  MOV R68, 0x9e10 ;  /* 0x00009e1000447802 */ /* 0x000fe40000000f00 */
[----:B------:R-:W-:Y:S05]  /*9e00*/  CALL.REL.NOINC `($__internal_53_$__cuda_sm70_shflsync_up) ;  /* 0x0000184000007944 */ /* 0x000fea0003c00000 */
[----:B------:R-:W-:Y:S01]  /*9e10*/  ISETP.GE.AND P0, PT, R115, 0x4, PT ;  /* 0x000000047300780c */ /* 0x000fe20003f06270 */
[-C--:B------:R-:W-:Y:S01]  /*9e20*/  FMUL.FTZ R68, R70, R80.reuse ;  /* 0x0000005046447220 */ /* 0x080fe20000410000 */
[----:B0-----:R-:W-:Y:S01]  /*9e30*/  MOV R78, RZ ;  /* 0x000000ff004e7202 */ /* 0x001fe20000000f00 */
[-C--:B------:R-:W-:Y:S01]  /*9e40*/  FMUL.FTZ R76, R72, R80.reuse ;  /* 0x00000050484c7220 */ /* 0x080fe20000410000 */
[----:B------:R-:W-:Y:S01]  /*9e50*/  MOV R81, 0xffffffff ;  /* 0xffffffff00517802 */ /* 0x000fe20000000f00 */
[C---:B------:R-:W-:Y:S02]  /*9e60*/  FFMA.FTZ R75, R71.reuse, R79, R68 ;  /* 0x0000004f474b7223 */ /* 0x040fe40000010044 */
[C---:B-1----:R-:W-:Y:S02]  /*9e70*/  FMUL.FTZ R69, R80.reuse, R73 ;  /* 0x0000004950457220 */ /* 0x042fe40000410000 */
[----:B------:R-:W-:Y:S01]  /*9e80*/  FMUL.FTZ R68, R71, R80 ;  /* 0x0000005047447220 */ /* 0x000fe20000410000 */
[----:B------:R-:W-:Y:S01]  /*9e90*/  FSEL R80, R80, R75, !P0 ;  /* 0x0000004b50507208 */ /* 0x000fe20004000000 */
[----:B------:R-:W-:Y:S01]  /*9ea0*/  FFMA.FTZ R71, R79, R73, R76 ;  /* 0x000000494f477223 */ /* 0x000fe2000001004c */
[----:B------:R-:W-:Y:S01]  /*9eb0*/  HFMA2.MMA R76, -RZ, RZ, 0, 4.76837158203125e-07 ;  /* 0x00000008ff4c7435 */ /* 0x000fe200000001ff */
[----:B------:R-:W-:-:S02]  /*9ec0*/  FFMA.FTZ R69, R72, R79, -R69 ;  /* 0x0000004f48457223 */ /* 0x000fc40000010845 */
[----:B------:R-:W-:Y:S01]  /*9ed0*/  @P0 FFMA.FTZ R79, R70, R79, -R68 ;  /* 0x0000004f464f0223 */ /* 0x000fe20000010844 */
[----:B------:R-:W-:Y:S01]  /*9ee0*/  MOV R68, 0x9f40 ;  /* 0x00009f4000447802 */ /* 0x000fe20000000f00 */
[----:B------:R-:W-:Y:S02]  /*9ef0*/  @P0 FADD.FTZ R74, R74, R71 ;  /* 0x000000474a4a0221 */ /* 0x000fe40000010000 */
[----:B------:R-:W-:Y:S01]  /*9f00*/  @P0 FADD.FTZ R82, R82, R69 ;  /* 0x0000004552520221 */ /* 0x000fe20000010000 */
[----:B------:R-:W-:Y:S02]  /*9f10*/  MOV R73, R79 ;  /* 0x0000004f00497202 */ /* 0x000fe40000000f00 */
[----:B------:R-:W-:Y:S02]  /*9f20*/  MOV R83, R74 ;  /* 0x0000004a00537202 */ /* 0x000fe40000000f00 */
[----:B------:R-:W-:Y:S05]  /*9f30*/  CALL.REL.NOINC `($__internal_53_$__cuda_sm70_shflsync_up) ;  /* 0x0000171000007944 */ /* 0x000fea0003c00000 */
[----:B0-----:R-:W-:Y:S01]  /*9f40*/  HFMA2.MMA R76, -RZ, RZ, 0, 4.76837158203125e-07 ;  /* 0x00000008ff4c7435 */ /* 0x001fe200000001ff */
[----:B-1----:R-:W-:Y:S02]  /*9f50*/  MOV R70, R73 ;  /* 0x0000004900467202 */ /* 0x002fe40000000f00 */
[----:B------:R-:W-:-:S02]  /*9f60*/  MOV R73, R80 ;  /* 0x0000005000497202 */ /* 0x000fc40000000f00 */
[----:B------:R-:W-:Y:S02]  /*9f70*/  MOV R78, RZ ;  /* 0x000000ff004e7202 */ /* 0x000fe40000000f00 */
[----:B------:R-:W-:Y:S02]  /*9f80*/  MOV R81, 0xffffffff ;  /* 0xffffffff00517802 */ /* 0x000fe40000000f00 */
[----:B------:R-:W-:Y:S02]  /*9f90*/  MOV R68, 0x9fb0 ;  /* 0x00009fb000447802 */ /* 0x000fe40000000f00 */
[----:B------:R-:W-:Y:S05]  /*9fa0*/  CALL.REL.NOINC `($__internal_53_$__cuda_sm70_shflsync_up) ;  /* 0x000016a000007944 */ /* 0x000fea0003c00000 */
[----:B0-----:R-:W-:Y:S01]  /*9fb0*/  HFMA2.MMA R76, -RZ, RZ, 0, 4.76837158203125e-07 ;  /* 0x00000008ff4c7435 */ /* 0x001fe200000001ff */
[----:B-1----:R-:W-:Y:S02]  /*9fc0*/  MOV R71, R73 ;  /* 0x0000004900477202 */ /* 0x002fe40000000f00 */
[----:B------:R-:W-:Y:S02]  /*9fd0*/  MOV R73, R82 ;  /* 0x0000005200497202 */ /* 0x000fe40000000f00 */
[----:B------:R-:W-:Y:S02]  /*9fe0*/  MOV R78, RZ ;  /* 0x000000ff004e7202 */ /* 0x000fe40000000f00 */
[----:B------:R-:W-:-:S02]  /*9ff0*/  MOV R81, 0xffffffff ;  /* 0xffffffff00517802 */ /* 0x000fc40000000f00 */
[----:B------:R-:W-:Y:S02]  /*a000*/  MOV R68, 0xa020 ;  /* 0x0000a02000447802 */ /* 0x000fe40000000f00 */
[----:B------:R-:W-:Y:S05]  /*a010*/  CALL.REL.NOINC `($__internal_53_$__cuda_sm70_shflsync_up) ;  /* 0x0000163000007944 */ /* 0x000fea0003c00000 */
[----:B0-----:R-:W-:Y:S01]  /*a020*/  HFMA2.MMA R76, -RZ, RZ, 0, 4.76837158203125e-07 ;  /* 0x00000008ff4c7435 */ /* 0x001fe200000001ff */
[----:B-1----:R-:W-:Y:S02]  /*a030*/  MOV R72, R73 ;  /* 0x0000004900487202 */ /* 0x002fe40000000f00 */
[----:B------:R-:W-:Y:S02]  /*a040*/  MOV R73, R83 ;  /* 0x0000005300497202 */ /* 0x000fe40000000f00 */
[----:B------:R-:W-:Y:S02]  /*a050*/  MOV R78, RZ ;  /* 0x000000ff004e7202 */ /* 0x000fe40000000f00 */
[----:B------:R-:W-:Y:S02]  /*a060*/  MOV R81, 0xffffffff ;  /* 0xffffffff00517802 */ /* 0x000fe40000000f00 */
[----:B------:R-:W-:Y:S02]  /*a070*/  MOV R68, 0xa090 ;  /* 0x0000a09000447802 */ /* 0x000fe40000000f00 */
[----:B------:R-:W-:Y:S05]  /*a080*/  CALL.REL.NOINC `($__internal_53_$__cuda_sm70_shflsync_up) ;  /* 0x000015c000007944 */ /* 0x000fea0003c00000 */
[----:B------:R-:W-:Y:S01]  /*a090*/  ISETP.GE.AND P0, PT, R115, 0x8, PT ;  /* 0x000000087300780c */ /* 0x000fe20003f06270 */
[-C--:B------:R-:W-:Y:S01]  /*a0a0*/  FMUL.FTZ R68, R70, R80.reuse ;  /* 0x0000005046447220 */ /* 0x080fe20000410000 */
[----:B0-----:R-:W-:Y:S01]  /*a0b0*/  HFMA2.MMA R76, -RZ, RZ, 0, 9.5367431640625e-07 ;  /* 0x00000010ff4c7435 */ /* 0x001fe200000001ff */
[----:B------:R-:W-:Y:S01]  /*a0c0*/  FMUL.FTZ R74, R72, R80 ;  /* 0x00000050484a7220 */ /* 0x000fe20000410000 */
[----:B------:R-:W-:Y:S01]  /*a0d0*/  MOV R78, RZ ;  /* 0x000000ff004e7202 */ /* 0x000fe20000000f00 */
[----:B-1----:R-:W-:Y:S01]  /*a0e0*/  FMUL.FTZ R69, R80, R73 ;  /* 0x0000004950457220 */ /* 0x002fe20000410000 */
[----:B------:R-:W-:Y:S01]  /*a0f0*/  MOV R81, 0xffffffff ;  /* 0xffffffff00517802 */ /* 0x000fe20000000f00 */
[----:B------:R-:W-:-:S02]  /*a100*/  FFMA.FTZ R75, R71, R79, R68 ;  /* 0x0000004f474b7223 */ /* 0x000fc40000010044 */
[----:B------:R-:W-:Y:S02]  /*a110*/  FMUL.FTZ R68, R71, R80 ;  /* 0x0000005047447220 */ /* 0x000fe40000410000 */
[----:B------:R-:W-:Y:S02]  /*a120*/  FFMA.FTZ R74, R79, R73, R74 ;  /* 0x000000494f4a7223 */ /* 0x000fe4000001004a */
[-C--:B------:R-:W-:Y:S02]  /*a130*/  FFMA.FTZ R69, R72, R79.reuse, -R69 ;  /* 0x0000004f48457223 */ /* 0x080fe40000010845 */
[----:B------:R-:W-:Y:S01]  /*a140*/  @P0 FFMA.FTZ R79, R70, R79, -R68 ;  /* 0x0000004f464f0223 */ /* 0x000fe20000010844 */
[----:B------:R-:W-:Y:S01]  /*a150*/  MOV R68, 0xa1c0 ;  /* 0x0000a1c000447802 */ /* 0x000fe20000000f00 */
[----:B------:R-:W-:Y:S01]  /*a160*/  @P0 FADD.FTZ R83, R83, R74 ;  /* 0x0000004a53530221 */ /* 0x000fe20000010000 */
[----:B------:R-:W-:Y:S01]  /*a170*/  FSEL R74, R80, R75, !P0 ;  /* 0x0000004b504a7208 */ /* 0x000fe20004000000 */
[----:B------:R-:W-:Y:S01]  /*a180*/  @P0 FADD.FTZ R82, R82, R69 ;  /* 0x0000004552520221 */ /* 0x000fe20000010000 */
[----:B------:R-:W-:-:S02]  /*a190*/  MOV R70, R79 ;  /* 0x0000004f00467202 */ /* 0x000fc40000000f00 */
[----:B------:R-:W-:Y:S02]  /*a1a0*/  MOV R73, R79 ;  /* 0x0000004f00497202 */ /* 0x000fe40000000f00 */
[----:B------:R-:W-:Y:S05]  /*a1b0*/  CALL.REL.NOINC `($__internal_53_$__cuda_sm70_shflsync_up) ;  /* 0x0000149000007944 */ /* 0x000fea0003c00000 */
[----:B0-----:R-:W-:Y:S01]  /*a1c0*/  HFMA2.MMA R76, -RZ, RZ, 0, 9.5367431640625e-07 ;  /* 0x00000010ff4c7435 */ /* 0x001fe200000001ff */
[----:B-1----:R-:W-:Y:S02]  /*a1d0*/  MOV R71, R73 ;  /* 0x0000004900477202 */ /* 0x002fe40000000f00 */
[----:B------:R-:W-:Y:S02]  /*a1e0*/  MOV R73, R74 ;  /* 0x0000004a00497202 */ /* 0x000fe40000000f00 */
[----:B------:R-:W-:Y:S02]  /*a1f0*/  MOV R78, RZ ;  /* 0x000000ff004e7202 */ /* 0x000fe40000000f00 */
[----:B------:R-:W-:Y:S02]  /*a200*/  MOV R81, 0xffffffff ;  /* 0xffffffff00517802 */ /* 0x000fe40000000f00 */
[----:B------:R-:W-:Y:S02]  /*a210*/  MOV R68, 0xa230 ;  /* 0x0000a23000447802 */ /* 0x000fe40000000f00 */
[----:B------:R-:W-:Y:S05]  /*a220*/  CALL.REL.NOINC `($__internal_53_$__cuda_sm70_shflsync_up) ;  /* 0x0000142000007944 */ /* 0x000fea0003c00000 */
[----:B0-----:R-:W-:Y:S01]  /*a230*/  HFMA2.MMA R76, -RZ, RZ, 0, 9.5367431640625e-07 ;  /* 0x00000010ff4c7435 */ /* 0x001fe200000001ff */
[----:B-1----:R-:W-:-:S02]  /*a240*/  MOV R75, R73 ;  /* 0x00000049004b7202 */ /* 0x002fc40000000f00 */
[----:B------:R-:W-:Y:S02]  /*a250*/  MOV R73, R82 ;  /* 0x0000005200497202 */ /* 0x000fe40000000f00 */
[----:B------:R-:W-:Y:S02]  /*a260*/  MOV R78, RZ ;  /* 0x000000ff004e7202 */ /* 0x000fe40000000f00 */
[----:B------:R-:W-:Y:S02]  /*a270*/  MOV R81, 0xffffffff ;  /* 0xffffffff00517802 */ /* 0x000fe40000000f00 */
[----:B------:R-:W-:Y:S02]  /*a280*/  MOV R68, 0xa2a0 ;  /* 0x0000a2a000447802 */ /* 0x000fe40000000f00 */
[----:B------:R-:W-:Y:S05]  /*a290*/  CALL.REL.NOINC `($__internal_53_$__cuda_sm70_shflsync_up) ;  /* 0x000013b000007944 */ /* 0x000fea0003c00000 */
[----:B0-----:R-:W-:Y:S01]  /*a2a0*/  HFMA2.MMA R76, -RZ, RZ, 0, 9.5367431640625e-07 ;  /* 0x00000010ff4c7435 */ /* 0x001fe200000001ff */
[----:B-1----:R-:W-:Y:S02]  /*a2b0*/  MOV R77, R73 ;  /* 0x00000049004d7202 */ /* 0x002fe40000000f00 */
[----:B------:R-:W-:Y:S02]  /*a2c0*/  MOV R73, R83 ;  /* 0x0000005300497202 */ /* 0x000fe40000000f00 */
[----:B------:R-:W-:-:S02]  /*a2d0*/  MOV R78, RZ ;  /* 0x000000ff004e7202 */ /* 0x000fc40000000f00 */
[----:B------:R-:W-:Y:S02]  /*a2e0*/  MOV R81, 0xffffffff ;  /* 0xffffffff00517802 */ /* 0x000fe40000000f00 */
[----:B------:R-:W-:Y:S02]  /*a2f0*/  MOV R68, 0xa310 ;  /* 0x0000a31000447802 */ /* 0x000fe40000000f00 */
[----:B------:R-:W-:Y:S05]  /*a300*/  CALL.REL.NOINC `($__internal_53_$__cuda_sm70_shflsync_up) ;  /* 0x0000134000007944 */ /* 0x000fea0003c00000 */
[----:B01----:R-:W-:Y:S05]  /*a310*/  BRA `(.L_x_2179) ;  /* 0xffffa0d000007947 */ /* 0x003fea000383ffff */
.L_x_2144:
[----:B------:R-:W-:Y:S01]  /*a320*/  HFMA2.MMA R76, -RZ, RZ, 0, 5.9604644775390625e-08 ;  /* 0x00000001ff4c7435 */ /* 0x000fe200000001ff */
[----:B0-----:R-:W-:Y:S02]  /*a330*/  MOV R73, R80 ;  /* 0x0000005000497202 */ /* 0x001fe40000000f00 */
[----:B------:R-:W-:Y:S02]  /*a340*/  MOV R78, RZ ;  /* 0x000000ff004e7202 */ /* 0x000fe40000000f00 */
[----:B------:R-:W-:Y:S02]  /*a350*/  MOV R81, 0xffffffff ;  /* 0xffffffff00517802 */ /* 0x000fe40000000f00 */
[----:B------:R-:W-:Y:S02]  /*a360*/  MOV R68, 0xa380 ;  /* 0x0000a38000447802 */ /* 0x000fe40000000f00 */
[----:B-1---5:R-:W-:Y:S05]  /*a370*/  CALL.REL.NOINC `($__internal_53_$__cuda_sm70_shflsync_up) ;  /* 0x000012d000007944 */ /* 0x022fea0003c00000 */
[----:B0-----:R-:W-:Y:S01]  /*a380*/  HFMA2.MMA R76, -RZ, RZ, 0, 5.9604644775390625e-08 ;  /* 0x00000001ff4c7435 */ /* 0x001fe200000001ff */
[----:B-1----:R-:W-:-:S02]  /*a390*/  MOV R70, R73 ;  /* 0x0000004900467202 */ /* 0x002fc40000000f00 */
[----:B------:R-:W-:Y:S02]  /*a3a0*/  MOV R73, R77 ;  /* 0x0000004d00497202 */ /* 0x000fe40000000f00 */
[----:B------:R-:W-:Y:S02]  /*a3b0*/  MOV R78, RZ ;  /* 0x000000ff004e7202 */ /* 0x000fe40000000f00 */
[----:B------:R-:W-:Y:S02]  /*a3c0*/  MOV R81, 0xffffffff ;  /* 0xffffffff00517802 */ /* 0x000fe40000000f00 */
[----:B------:R-:W-:Y:S02]  /*a3d0*/  MOV R68, 0xa3f0 ;  /* 0x0000a3f000447802 */ /* 0x000fe40000000f00 */
[----:B------:R-:W-:Y:S05]  /*a3e0*/  CALL.REL.NOINC `($__internal_53_$__cuda_sm70_shflsync_up) ;  /* 0x0000126000007944 */ /* 0x000fea0003c00000 */
[----:B0-----:R-:W-:Y:S01]  /*a3f0*/  HFMA2.MMA R76, -RZ, RZ, 0, 5.9604644775390625e-08 ;  /* 0x00000001ff4c7435 */ /* 0x001fe200000001ff */
[----:B-1----:R-:W-:Y:S02]  /*a400*/  MOV R72, R73 ;  /* 0x0000004900487202 */ /* 0x002fe40000000f00 */
[----:B------:R-:W-:Y:S02]  /*a410*/  MOV R73, R82 ;  /* 0x0000005200497202 */ /* 0x000fe40000000f00 */
[----:B------:R-:W-:-:S02]  /*a420*/  MOV R78, RZ ;  /* 0x000000ff004e7202 */ /* 0x000fc40000000f00 */
[----:B------:R-:W-:Y:S02]  /*a430*/  MOV R81, 0xffffffff ;  /* 0xffffffff00517802 */ /* 0x000fe40000000f00 */
[----:B------:R-:W-:Y:S02]  /*a440*/  MOV R68, 0xa460 ;  /* 0x0000a46000447802 */ /* 0x000fe40000000f00 */
[----:B------:R-:W-:Y:S05]  /*a450*/  CALL.REL.NOINC `($__internal_53_$__cuda_sm70_shflsync_up) ;  /* 0x000011f000007944 */ /* 0x000fea0003c00000 */
[----:B0-----:R-:W-:Y:S01]  /*a460*/  HFMA2.MMA R76, -RZ, RZ, 0, 5.9604644775390625e-08 ;  /* 0x00000001ff4c7435 */ /* 0x001fe200000001ff */
[----:B-1----:R-:W-:Y:S02]  /*a470*/  MOV R74, R73 ;  /* 0x00000049004a7202 */ /* 0x002fe40000000f00 */
[----:B------:R-:W-:Y:S02]  /*a480*/  MOV R73, R83 ;  /* 0x0000005300497202 */ /* 0x000fe40000000f00 */
[----:B------:R-:W-:Y:S02]  /*a490*/  MOV R78, RZ ;  /* 0x000000ff004e7202 */ /* 0x000fe40000000f00 */
[----:B------:R-:W-:Y:S02]  /*a4a0*/  MOV R81, 0xffffffff ;  /* 0xffffffff00517802 */ /* 0x000fe40000000f00 */
[----:B------:R-:W-:-:S02]  /*a4b0*/  MOV R68, 0xa4d0 ;  /* 0x0000a4d000447802 */ /* 0x000fc40000000f00 */
[----:B------:R-:W-:Y:S05]  /*a4c0*/  CALL.REL.NOINC `($__internal_53_$__cuda_sm70_shflsync_up) ;  /* 0x0000118000007944 */ /* 0x000fea0003c00000 */
[----:B0-----:R-:W-:Y:S01]  /*a4d0*/  MOV R81, R72 ;  /* 0x0000004800517202 */ /* 0x001fe20000000f00 */
[----:B------:R-:W-:Y:S01]  /*a4e0*/  HFMA2.MMA R72, -RZ, RZ, 0, 0 ;  /* 0x00000000ff487435 */ /* 0x000fe200000001ff */
[----:B------:R-:W-:-:S02]  /*a4f0*/  MOV R80, R70 ;  /* 0x0000004600507202 */ /* 0x000fc40000000f00 */
[----:B-1----:R-:W-:Y:S02]  /*a500*/  MOV R83, R73 ;  /* 0x0000004900537202 */ /* 0x002fe40000000f00 */
[----:B------:R-:W-:Y:S02]  /*a510*/  MOV R71, R64 ;  /* 0x0000004000477202 */ /* 0x000fe40000000f00 */
[----:B------:R-:W-:Y:S02]  /*a520*/  MOV R82, R74 ;  /* 0x0000004a00527202 */ /* 0x000fe40000000f00 */
[----:B------:R-:W-:Y:S02]  /*a530*/  MOV R73, 0x1f ;  /* 0x0000001f00497802 */ /* 0x000fe40000000f00 */
[----:B------:R-:W-:Y:S02]  /*a540*/  MOV R70, 0xffffffff ;  /* 0xffffffff00467802 */ /* 0x000fe40000000f00 */
[----:B------:R-:W-:-:S02]  /*a550*/  MOV R68, 0xa570 ;  /* 0x0000a57000447802 */ /* 0x000fc40000000f00 */
[----:B------:R-:W-:Y:S05]  /*a560*/  CALL.REL.NOINC `($__internal_52_$__cuda_sm70_shflsync_idx_p) ;  /* 0x000010a000007944 */ /* 0x000fea0003c00000 */
[----:B0-----:R-:W-:Y:S01]  /*a570*/  HFMA2.MMA R72, -RZ, RZ, 0, 0 ;  /* 0x00000000ff487435 */ /* 0x001fe200000001ff */
[----:B-1----:R-:W-:-:S02]  /*a580*/  MOV R196, R70 ;  /* 0x0000004600c47202 */ /* 0x002fc40000000f00 */
[----:B------:R-:W-:Y:S02]  /*a590*/  MOV R71, R65 ;  /* 0x0000004100477202 */ /* 0x000fe40000000f00 */
[----:B------:R-:W-:Y:S02]  /*a5a0*/  MOV R73, 0x1f ;  /* 0x0000001f00497802 */ /* 0x000fe40000000f00 */
[----:B------:R-:W-:Y:S02]  /*a5b0*/  MOV R70, 0xffffffff ;  /* 0xffffffff00467802 */ /* 0x000fe40000000f00 */
[----:B------:R-:W-:Y:S02]  /*a5c0*/  MOV R68, 0xa5e0 ;  /* 0x0000a5e000447802 */ /* 0x000fe40000000f00 */
[----:B------:R-:W-:Y:S05]  /*a5d0*/  CALL.REL.NOINC `($__internal_52_$__cuda_sm70_shflsync_idx_p) ;  /* 0x0000103000007944 */ /* 0x000fea0003c00000 */
[----:B0-----:R-:W-:Y:S01]  /*a5e0*/  HFMA2.MMA R72, -RZ, RZ, 0, 0 ;  /* 0x00000000ff487435 */ /* 0x001fe200000001ff */
[----:B-1----:R-:W-:Y:S02]  /*a5f0*/  MOV R197, R70 ;  /* 0x0000004600c57202 */ /* 0x002fe40000000f00 */
[----:B------:R-:W-:Y:S02]  /*a600*/  MOV R71, R66 ;  /* 0x0000004200477202 */ /* 0x000fe40000000f00 */
[----:B------:R-:W-:-:S02]  /*a610*/  MOV R73, 0x1f ;  /* 0x0000001f00497802 */ /* 0x000fc40000000f00 */
[----:B------:R-:W-:Y:S02]  /*a620*/  MOV R70, 0xffffffff ;  /* 0xffffffff00467802 */ /* 0x000fe40000000f00 */
[----:B------:R-:W-:Y:S02]  /*a630*/  MOV R68, 0xa650 ;  /* 0x0000a65000447802 */ /* 0x000fe40000000f00 */
[----:B------:R-:W-:Y:S05]  /*a640*/  CALL.REL.NOINC `($__internal_52_$__cuda_sm70_shflsync_idx_p) ;  /* 0x00000fc000007944 */ /* 0x000fea0003c00000 */
[----:B0-----:R-:W-:Y:S01]  /*a650*/  HFMA2.MMA R72, -RZ, RZ, 0, 0 ;  /* 0x00000000ff487435 */ /* 0x001fe200000001ff */
[----:B-1----:R-:W-:Y:S02]  /*a660*/  MOV R74, R70 ;  /* 0x00000046004a7202 */ /* 0x002fe40000000f00 */
[----:B------:R-:W-:Y:S02]  /*a670*/  MOV R71, R67 ;  /* 0x0000004300477202 */ /* 0x000fe40000000f00 */
[----:B------:R-:W-:Y:S02]  /*a680*/  MOV R73, 0x1f ;  /* 0x0000001f00497802 */ /* 0x000fe40000000f00 */
[----:B------:R-:W-:Y:S02]  /*a690*/  MOV R70, 0xffffffff ;  /* 0xffffffff00467802 */ /* 0x000fe40000000f00 */
[----:B------:R-:W-:-:S02]  /*a6a0*/  MOV R68, 0xa6c0 ;  /* 0x0000a6c000447802 */ /* 0x000fc40000000f00 */
[----:B------:R-:W-:Y:S05]  /*a6b0*/  CALL.REL.NOINC `($__internal_52_$__cuda_sm70_shflsync_idx_p) ;  /* 0x00000f5000007944 */ /* 0x000fea0003c00000 */
[----:B-1----:R-:W-:Y:S01]  /*a6c0*/  MOV R75, R70 ;  /* 0x00000046004b7202 */ /* 0x002fe20000000f00 */
[----:B0-----:R-:W-:Y:S05]  /*a6d0*/  BRA `(.L_x_2180) ;  /* 0xffffa03000007947 */ /* 0x001fea000383ffff */
.L_x_2147:
[----:B------:R-:W-:Y:S01]  /*a6e0*/  HFMA2.MMA R80, -RZ, RZ, 0, 5.9604644775390625e-08 ;  /* 0x00000001ff507435 */ /* 0x000fe200000001ff */
[----:B------:R-:W-:-:S02]  /*a6f0*/  MOV R73, R76 ;  /* 0x0000004c00497202 */ /* 0x000fc40000000f00 */
[----:B------:R-:W-:Y:S02]  /*a700*/  MOV R87, 0x1f ;  /* 0x0000001f00577802 */ /* 0x000fe40000000f00 */
[----:B------:R-:W-:Y:S02]  /*a710*/  MOV R82, 0xffffffff ;  /* 0xffffffff00527802 */ /* 0x000fe40000000f00 */
[----:B------:R-:W-:Y:S02]  /*a720*/  MOV R68, 0xa740 ;  /* 0x0000a74000447802 */ /* 0x000fe40000000f00 */
[----:B------:R-:W-:Y:S05]  /*a730*/  CALL.REL.NOINC `($__internal_51_$__cuda_sm70_shflsync_down) ;  /* 0x00000e9000007944 */ /* 0x000fea0003c00000 */
[----:B-1----:R-:W-:Y:S01]  /*a740*/  MOV R70, R87 ;  /* 0x0000005700467202 */ /* 0x002fe20000000f00 */
[----:B0-----:R-:W-:Y:S05]  /*a750*/  BRA `(.L_x_2181) ;  /* 0xffffb58000007947 */ /* 0x001fea000383ffff */
.L_x_2148:
[----:B------:R-:W-:Y:S01]  /*a760*/  HFMA2.MMA R80, -RZ, RZ, 0, 5.9604644775390625e-08 ;  /* 0x00000001ff507435 */ /* 0x000fe200000001ff */
[----:B------:R-:W-:Y:S02]  /*a770*/  MOV R73, R77 ;  /* 0x0000004d00497202 */ /* 0x000fe40000000f00 */
[----:B------:R-:W-:Y:S02]  /*a780*/  MOV R87, 0x1f ;  /* 0x0000001f00577802 */ /* 0x000fe40000000f00 */
[----:B------:R-:W-:-:S02]  /*a790*/  MOV R82, 0xffffffff ;  /* 0xffffffff00527802 */ /* 0x000fc40000000f00 */
[----:B------:R-:W-:Y:S02]  /*a7a0*/  MOV R68, 0xa7c0 ;  /* 0x0000a7c000447802 */ /* 0x000fe40000000f00 */
[----:B01----:R-:W-:Y:S05]  /*a7b0*/  CALL.REL.NOINC `($__internal_51_$__cuda_sm70_shflsync_down) ;  /* 0x00000e1000007944 */ /* 0x003fea0003c00000 */
[----:B0-----:R-:W-:Y:S01]  /*a7c0*/  HFMA2.MMA R80, -RZ, RZ, 0, 5.9604644775390625e-08 ;  /* 0x00000001ff507435 */ /* 0x001fe200000001ff */
[----:B-1----:R-:W-:Y:S02]  /*a7d0*/  MOV R71, R87 ;  /* 0x0000005700477202 */ /* 0x002fe40000000f00 */
[----:B------:R-:W-:Y:S02]  /*a7e0*/  MOV R73, R75 ;  /* 0x0000004b00497202 */ /* 0x000fe40000000f00 */
[----:B------:R-:W-:Y:S02]  /*a7f0*/  MOV R87, 0x1f ;  /* 0x0000001f00577802 */ /* 0x000fe40000000f00 */
[----:B------:R-:W-:Y:S02]  /*a800*/  MOV R82, 0xffffffff ;  /* 0xffffffff00527802 */ /* 0x000fe40000000f00 */
[----:B------:R-:W-:Y:S02]  /*a810*/  MOV R68, 0xa830 ;  /* 0x0000a83000447802 */ /* 0x000fe40000000f00 */
[----:B------:R-:W-:Y:S05]  /*a820*/  CALL.REL.NOINC `($__internal_51_$__cuda_sm70_shflsync_down) ;  /* 0x00000da000007944 */ /* 0x000fea0003c00000 */
[----:B0-----:R-:W-:Y:S01]  /*a830*/  HFMA2.MMA R80, -RZ, RZ, 0, 5.9604644775390625e-08 ;  /* 0x00000001ff507435 */ /* 0x001fe200000001ff */
[----:B-1----:R-:W-:-:S02]  /*a840*/  MOV R72, R87 ;  /* 0x0000005700487202 */ /* 0x002fc40000000f00 */
[----:B------:R-:W-:Y:S02]  /*a850*/  MOV R73, R74 ;  /* 0x0000004a00497202 */ /* 0x000fe40000000f00 */
[----:B------:R-:W-:Y:S02]  /*a860*/  MOV R87, 0x1f ;  /* 0x0000001f00577802 */ /* 0x000fe40000000f00 */
[----:B------:R-:W-:Y:S02]  /*a870*/  MOV R82, 0xffffffff ;  /* 0xffffffff00527802 */ /* 0x000fe40000000f00 */
[----:B------:R-:W-:Y:S02]  /*a880*/  MOV R68, 0xa8a0 ;  /* 0x0000a8a000447802 */ /* 0x000fe40000000f00 */
[----:B------:R-:W-:Y:S05]  /*a890*/  CALL.REL.NOINC `($__internal_51_$__cuda_sm70_shflsync_down) ;  /* 0x00000d3000007944 */ /* 0x000fea0003c00000 */
[----:B-1----:R-:W-:Y:S01]  /*a8a0*/  MOV R68, R87 ;  /* 0x0000005700447202 */ /* 0x002fe20000000f00 */
[----:B0-----:R-:W-:Y:S05]  /*a8b0*/  BRA `(.L_x_2182) ;  /* 0xffffb46000007947 */ /* 0x001fea000383ffff */
.L_x_2151:
[----:B------:R-:W-:Y:S01]  /*a8c0*/  HFMA2.MMA R80, -RZ, RZ, 0, 1.1920928955078125e-07 ;  /* 0x00000002ff507435 */ /* 0x000fe200000001ff */
[----:B------:R-:W-:Y:S02]  /*a8d0*/  MOV R73, R76 ;  /* 0x0000004c00497202 */ /* 0x000fe40000000f00 */
[----:B------:R-:W-:-:S02]  /*a8e0*/  MOV R87, 0x1f ;  /* 0x0000001f00577802 */ /* 0x000fc40000000f00 */
[----:B------:R-:W-:Y:S02]  /*a8f0*/  MOV R82, 0xffffffff ;  /* 0xffffffff00527802 */ /* 0x000fe40000000f00 */
[----:B0-----:R-:W-:Y:S02]  /*a900*/  MOV R68, 0xa920 ;  /* 0x0000a92000447802 */ /* 0x001fe40000000f00 */
[----:B-1234-:R-:W-:Y:S05]  /*a910*/  CALL.REL.NOINC `($__internal_51_$__cuda_sm70_shflsync_down) ;  /* 0x00000cb000007944 */ /* 0x01efea0003c00000 */
[----:B0-----:R-:W-:Y:S01]  /*a920*/  HFMA2.MMA R80, -RZ, RZ, 0, 1.1920928955078125e-07 ;  /* 0x00000002ff507435 */ /* 0x001fe200000001ff */
[----:B-1----:R-:W-:Y:S02]  /*a930*/  MOV R70, R87 ;  /* 0x0000005700467202 */ /* 0x002fe40000000f00 */
[----:B------:R-:W-:Y:S02]  /*a940*/  MOV R73, R77 ;  /* 0x0000004d00497202 */ /* 0x000fe40000000f00 */
[----:B------:R-:W-:Y:S02]  /*a950*/  MOV R87, 0x1f ;  /* 0x0000001f00577802 */ /* 0x000fe40000000f00 */
[----:B------:R-:W-:Y:S02]  /*a960*/  MOV R82, 0xffffffff ;  /* 0xffffffff00527802 */ /* 0x000fe40000000f00 */
[----:B------:R-:W-:-:S02]  /*a970*/  MOV R68, 0xa990 ;  /* 0x0000a99000447802 */ /* 0x000fc40000000f00 */
[----:B------:R-:W-:Y:S05]  /*a980*/  CALL.REL.NOINC `($__internal_51_$__cuda_sm70_shflsync_down) ;  /* 0x00000c4000007944 */ /* 0x000fea0003c00000 */
[----:B0-----:R-:W-:Y:S01]  /*a990*/  HFMA2.MMA R80, -RZ, RZ, 0, 1.1920928955078125e-07 ;  /* 0x00000002ff507435 */ /* 0x001fe200000001ff */
[----:B-1----:R-:W-:-:S02]  /*a9a0*/  MOV R71, R87 ;  /* 0x0000005700477202 */ /* 0x002fc40000000f00 */
[----:B------:R-:W-:Y:S02]  /*a9b0*/  MOV R73, R75 ;  /* 0x0000004b00497202 */ /* 0x000fe40000000f00 */
[----:B------:R-:W-:Y:S02]  /*a9c0*/  MOV R87, 0x1f ;  /* 0x0000001f00577802 */ /* 0x000fe40000000f00 */
[----:B------:R-:W-:Y:S02]  /*a9d0*/  MOV R82, 0xffffffff ;  /* 0xffffffff00527802 */ /* 0x000fe40000000f00 */
[----:B------:R-:W-:Y:S02]  /*a9e0*/  MOV R68, 0xaa00 ;  /* 0x0000aa0000447802 */ /* 0x000fe40000000f00 */
[----:B------:R-:W-:Y:S05]  /*a9f0*/  CALL.REL.NOINC `($__internal_51_$__cuda_sm70_shflsync_down) ;  /* 0x00000bd000007944 */ /* 0x000fea0003c00000 */
[----:B0-----:R-:W-:Y:S01]  /*aa00*/  HFMA2.MMA R80, -RZ, RZ, 0, 1.1920928955078125e-07 ;  /* 0x00000002ff507435 */ /* 0x001fe200000001ff */
[----:B-1----:R-:W-:Y:S02]  /*aa10*/  MOV R72, R87 ;  /* 0x0000005700487202 */ /* 0x002fe40000000f00 */
[----:B------:R-:W-:Y:S02]  /*aa20*/  MOV R73, R74 ;  /* 0x0000004a00497202 */ /* 0x000fe40000000f00 */
[----:B------:R-:W-:-:S02]  /*aa30*/  MOV R87, 0x1f ;  /* 0x0000001f00577802 */ /* 0x000fc40000000f00 */
[----:B------:R-:W-:Y:S02]  /*aa40*/  MOV R82, 0xffffffff ;  /* 0xffffffff00527802 */ /* 0x000fe40000000f00 */
[----:B------:R-:W-:Y:S02]  /*aa50*/  MOV R68, 0xaa70 ;  /* 0x0000aa7000447802 */ /* 0x000fe40000000f00 */
[----:B------:R-:W-:Y:S05]  /*aa60*/  CALL.REL.NOINC `($__internal_51_$__cuda_sm70_shflsync_down) ;  /* 0x00000b6000007944 */ /* 0x000fea0003c00000 */
[----:B-1----:R-:W-:Y:S01]  /*aa70*/  MOV R68, R87 ;  /* 0x0000005700447202 */ /* 0x002fe20000000f00 */
[----:B0-----:R-:W-:Y:S05]  /*aa80*/  BRA `(.L_x_2183) ;  /* 0xffffb3e000007947 */ /* 0x001fea000383ffff */
.L_x_2154:
[----:B------:R-:W-:Y:S01]  /*aa90*/  HFMA2.MMA R80, -RZ, RZ, 0, 2.384185791015625e-07 ;  /* 0x00000004ff507435 */ /* 0x000fe200000001ff */
[----:B------:R-:W-:Y:S02]  /*aaa0*/  MOV R73, R76 ;  /* 0x0000004c00497202 */ /* 0x000fe40000000f00 */
[----:B------:R-:W-:Y:S02]  /*aab0*/  MOV R87, 0x1f ;  /* 0x0000001f00577802 */ /* 0x000fe40000000f00 */
[----:B------:R-:W-:Y:S02]  /*aac0*/  MOV R82, 0xffffffff ;  /* 0xffffffff00527802 */ /* 0x000fe40000000f00 */
[----:B0-----:R-:W-:-:S02]  /*aad0*/  MOV R68, 0xaaf0 ;  /* 0x0000aaf000447802 */ /* 0x001fc40000000f00 */
[----:B-1234-:R-:W-:Y:S05]  /*aae0*/  CALL.REL.NOINC `($__internal_51_$__cuda_sm70_shflsync_down) ;  /* 0x00000ae000007944 */ /* 0x01efea0003c00000 */
[----:B-1----:R-:W-:Y:S01]  /*aaf0*/  MOV R70, R87 ;  /* 0x0000005700467202 */ /* 0x002fe20000000f00 */
[----:B0-----:R-:W-:Y:S05]  /*ab00*/  BRA `(.L_x_2184) ;  /* 0xffffb48000007947 */ /* 0x001fea000383ffff */
.L_x_2155:
[----:B------:R-:W-:Y:S01]  /*ab10*/  HFMA2.MMA R80, -RZ, RZ, 0, 2.384185791015625e-07 ;  /* 0x00000004ff507435 */ /* 0x000fe200000001ff */
[----:B------:R-:W-:-:S02]  /*ab20*/  MOV R73, R77 ;  /* 0x0000004d00497202 */ /* 0x000fc40000000f00 */
[----:B------:R-:W-:Y:S02]  /*ab30*/  MOV R87, 0x1f ;  /* 0x0000001f00577802 */ /* 0x000fe40000000f00 */
[----:B------:R-:W-:Y:S02]  /*ab40*/  MOV R82, 0xffffffff ;  /* 0xffffffff00527802 */ /* 0x000fe40000000f00 */
[----:B0-----:R-:W-:Y:S02]  /*ab50*/  MOV R68, 0xab70 ;  /* 0x0000ab7000447802 */ /* 0x001fe40000000f00 */
[----:B-1234-:R-:W-:Y:S05]  /*ab60*/  CALL.REL.NOINC `($__internal_51_$__cuda_sm70_shflsync_down) ;  /* 0x00000a6000007944 */ /* 0x01efea0003c00000 */
[----:B0-----:R-:W-:Y:S01]  /*ab70*/  HFMA2.MMA R80, -RZ, RZ, 0, 2.384185791015625e-07 ;  /* 0x00000004ff507435 */ /* 0x001fe200000001ff */
[----:B-1----:R-:W-:Y:S02]  /*ab80*/  MOV R71, R87 ;  /* 0x0000005700477202 */ /* 0x002fe40000000f00 */
[----:B------:R-:W-:Y:S02]  /*ab90*/  MOV R73, R75 ;  /* 0x0000004b00497202 */ /* 0x000fe40000000f00 */
[----:B------:R-:W-:Y:S02]  /*aba0*/  MOV R87, 0x1f ;  /* 0x0000001f00577802 */ /* 0x000fe40000000f00 */
[----:B------:R-:W-:-:S02]  /*abb0*/  MOV R82, 0xffffffff ;  /* 0xffffffff00527802 */ /* 0x000fc40000000f00 */
[----:B------:R-:W-:Y:S02]  /*abc0*/  MOV R68, 0xabe0 ;  /* 0x0000abe000447802 */ /* 0x000fe40000000f00 */
[----:B------:R-:W-:Y:S05]  /*abd0*/  CALL.REL.NOINC `($__internal_51_$__cuda_sm70_shflsync_down) ;  /* 0x000009f000007944 */ /* 0x000fea0003c00000 */
[----:B0-----:R-:W-:Y:S01]  /*abe0*/  HFMA2.MMA R80, -RZ, RZ, 0, 2.384185791015625e-07 ;  /* 0x00000004ff507435 */ /* 0x001fe200000001ff */
[----:B-1----:R-:W-:Y:S02]  /*abf0*/  MOV R72, R87 ;  /* 0x0000005700487202 */ /* 0x002fe40000000f00 */
[----:B------:R-:W-:Y:S02]  /*ac00*/  MOV R73, R74 ;  /* 0x0000004a00497202 */ /* 0x000fe40000000f00 */
[----:B------:R-:W-:Y:S02]  /*ac10*/  MOV R87, 0x1f ;  /* 0x0000001f00577802 */ /* 0x000fe40000000f00 */
[----:B------:R-:W-:Y:S02]  /*ac20*/  MOV R82, 0xffffffff ;  /* 0xffffffff00527802 */ /* 0x000fe40000000f00 */
[----:B------:R-:W-:Y:S02]  /*ac30*/  MOV R68, 0xac50 ;  /* 0x0000ac5000447802 */ /* 0x000fe40000000f00 */
[----:B------:R-:W-:Y:S05]  /*ac40*/  CALL.REL.NOINC `($__internal_51_$__cuda_sm70_shflsync_down) ;  /* 0x0000098000007944 */ /* 0x000fea0003c00000 */
[----:B-1----:R-:W-:Y:S01]  /*ac50*/  MOV R68, R87 ;  /* 0x0000005700447202 */ /* 0x002fe20000000f00 */
[----:B0-----:R-:W-:Y:S05]  /*ac60*/  BRA `(.L_x_2185) ;  /* 0xffffb36000007947 */ /* 0x001fea000383ffff */
.L_x_2158:
[----:B------:R-:W-:Y:S01]  /*ac70*/  HFMA2.MMA R80, -RZ, RZ, 0, 4.76837158203125e-07 ;  /* 0x00000008ff507435 */ /* 0x000fe200000001ff */
[----:B------:R-:W-:-:S02]  /*ac80*/  MOV R73, R76 ;  /* 0x0000004c00497202 */ /* 0x000fc40000000f00 */
[----:B------:R-:W-:Y:S02]  /*ac90*/  MOV R87, 0x1f ;  /* 0x0000001f00577802 */ /* 0x000fe40000000f00 */
[----:B------:R-:W-:Y:S02]  /*aca0*/  MOV R82, 0xffffffff ;  /* 0xffffffff00527802 */ /* 0x000fe40000000f00 */
[----:B0-----:R-:W-:Y:S02]  /*acb0*/  MOV R68, 0xacd0 ;  /* 0x0000acd000447802 */ /* 0x001fe40000000f00 */
[----:B-1234-:R-:W-:Y:S05]  /*acc0*/  CALL.REL.NOINC `($__internal_51_$__cuda_sm70_shflsync_down) ;  /* 0x0000090000007944 */ /* 0x01efea0003c00000 */
[----:B0-----:R-:W-:Y:S01]  /*acd0*/  HFMA2.MMA R80, -RZ, RZ, 0, 4.76837158203125e-07 ;  /* 0x00000008ff507435 */ /* 0x001fe200000001ff */
[----:B-1----:R-:W-:Y:S02]  /*ace0*/  MOV R70, R87 ;  /* 0x0000005700467202 */ /* 0x002fe40000000f00 */
[----:B------:R-:W-:Y:S02]  /*acf0*/  MOV R73, R77 ;  /* 0x0000004d00497202 */ /* 0x000fe40000000f00 */
[----:B------:R-:W-:Y:S02]  /*ad00*/  MOV R87, 0x1f ;  /* 0x0000001f00577802 */ /* 0x000fe40000000f00 */
[----:B------:R-:W-:-:S02]  /*ad10*/  MOV R82, 0xffffffff ;  /* 0xffffffff00527802 */ /* 0x000fc40000000f00 */
[----:B------:R-:W-:Y:S02]  /*ad20*/  MOV R68, 0xad40 ;  /* 0x0000ad4000447802 */ /* 0x000fe40000000f00 */
[----:B------:R-:W-:Y:S05]  /*ad30*/  CALL.REL.NOINC `($__internal_51_$__cuda_sm70_shflsync_down) ;  /* 0x0000089000007944 */ /* 0x000fea0003c00000 */
[----:B0-----:R-:W-:Y:S01]  /*ad40*/  HFMA2.MMA R80, -RZ, RZ, 0, 4.76837158203125e-07 ;  /* 0x00000008ff507435 */ /* 0x001fe200000001ff */
[----:B-1----:R-:W-:Y:S02]  /*ad50*/  MOV R71, R87 ;  /* 0x0000005700477202 */ /* 0x002fe40000000f00 */
[----:B------:R-:W-:Y:S02]  /*ad60*/  MOV R73, R75 ;  /* 0x0000004b00497202 */ /* 0x000fe40000000f00 */
[----:B------:R-:W-:Y:S02]  /*ad70*/  MOV R87, 0x1f ;  /* 0x0000001f00577802 */ /* 0x000fe40000000f00 */
[----:B------:R-:W-:Y:S02]  /*ad80*/  MOV R82, 0xffffffff ;  /* 0xffffffff00527802 */ /* 0x000fe40000000f00 */
[----:B------:R-:W-:Y:S02]  /*ad90*/  MOV R68, 0xadb0 ;  /* 0x0000adb000447802 */ /* 0x000fe40000000f00 */
[----:B------:R-:W-:Y:S05]  /*ada0*/  CALL.REL.NOINC `($__internal_51_$__cuda_sm70_shflsync_down) ;  /* 0x0000082000007944 */ /* 0x000fea0003c00000 */
[----:B0-----:R-:W-:Y:S01]  /*adb0*/  HFMA2.MMA R80, -RZ, RZ, 0, 4.76837158203125e-07 ;  /* 0x00000008ff507435 */ /* 0x001fe200000001ff */
        /* <DEDUP_REMOVED lines=8> */
.L_x_2161:
[----:B------:R-:W-:Y:S01]  /*ae40*/  HFMA2.MMA R80, -RZ, RZ, 0, 9.5367431640625e-07 ;  /* 0x00000010ff507435 */ /* 0x000fe200000001ff */
[----:B------:R-:W-:Y:S02]  /*ae50*/  MOV R73, R76 ;  /* 0x0000004c00497202 */ /* 0x000fe40000000f00 */
[----:B------:R-:W-:-:S02]  /*ae60*/  MOV R87, 0x1f ;  /* 0x0000001f00577802 */ /* 0x000fc40000000f00 */
[----:B------:R-:W-:Y:S02]  /*ae70*/  MOV R82, 0xffffffff ;  /* 0xffffffff00527802 */ /* 0x000fe40000000f00 */
[----:B0-----:R-:W-:Y:S02]  /*ae80*/  MOV R68, 0xaea0 ;  /* 0x0000aea000447802 */ /* 0x001fe40000000f00 */
[----:B-1234-:R-:W-:Y:S05]  /*ae90*/  CALL.REL.NOINC `($__internal_51_$__cuda_sm70_shflsync_down) ;  /* 0x0000073000007944 */ /* 0x01efea0003c00000 */
[----:B-1----:R-:W-:Y:S01]  /*aea0*/  MOV R70, R87 ;  /* 0x0000005700467202 */ /* 0x002fe20000000f00 */
[----:B0-----:R-:W-:Y:S05]  /*aeb0*/  BRA `(.L_x_2187) ;  /* 0xffffb38000007947 */ /* 0x001fea000383ffff */
.L_x_2162:
[----:B------:R-:W-:Y:S01]  /*aec0*/  HFMA2.MMA R80, -RZ, RZ, 0, 9.5367431640625e-07 ;  /* 0x00000010ff507435 */ /* 0x000fe200000001ff */
[----:B------:R-:W-:Y:S02]  /*aed0*/  MOV R73, R77 ;  /* 0x0000004d00497202 */ /* 0x000fe40000000f00 */
[----:B------:R-:W-:Y:S02]  /*aee0*/  MOV R87, 0x1f ;  /* 0x0000001f00577802 */ /* 0x000fe40000000f00 */
[----:B------:R-:W-:Y:S02]  /*aef0*/  MOV R82, 0xffffffff ;  /* 0xffffffff00527802 */ /* 0x000fe40000000f00 */
[----:B0-----:R-:W-:-:S02]  /*af00*/  MOV R68, 0xaf20 ;  /* 0x0000af2000447802 */ /* 0x001fc40000000f00 */
[----:B-1234-:R-:W-:Y:S05]  /*af10*/  CALL.REL.NOINC `($__internal_51_$__cuda_sm70_shflsync_down) ;  /* 0x000006b000007944 */ /* 0x01efea0003c00000 */
[----:B0-----:R-:W-:Y:S01]  /*af20*/  HFMA2.MMA R80, -RZ, RZ, 0, 9.5367431640625e-07 ;  /* 0x00000010ff507435 */ /* 0x001fe200000001ff */
[----:B-1----:R-:W-:-:S02]  /*af30*/  MOV R71, R87 ;  /* 0x0000005700477202 */ /* 0x002fc40000000f00 */
[----:B------:R-:W-:Y:S02]  /*af40*/  MOV R73, R75 ;  /* 0x0000004b00497202 */ /* 0x000fe40000000f00 */
[----:B------:R-:W-:Y:S02]  /*af50*/  MOV R87, 0x1f ;  /* 0x0000001f00577802 */ /* 0x000fe40000000f00 */
[----:B------:R-:W-:Y:S02]  /*af60*/  MOV R82, 0xffffffff ;  /* 0xffffffff00527802 */ /* 0x000fe40000000f00 */
[----:B------:R-:W-:Y:S02]  /*af70*/  MOV R68, 0xaf90 ;  /* 0x0000af9000447802 */ /* 0x000fe40000000f00 */
[----:B------:R-:W-:Y:S05]  /*af80*/  CALL.REL.NOINC `($__internal_51_$__cuda_sm70_shflsync_down) ;  /* 0x0000064000007944 */ /* 0x000fea0003c00000 */
[----:B0-----:R-:W-:Y:S01]  /*af90*/  HFMA2.MMA R80, -RZ, RZ, 0, 9.5367431640625e-07 ;  /* 0x00000010ff507435 */ /* 0x001fe200000001ff */
        /* <DEDUP_REMOVED lines=8> */
.L_x_2165:
[----:B----4-:R-:W-:Y:S01]  /*b020*/  HFMA2.MMA R72, -RZ, RZ, 0, 0 ;  /* 0x00000000ff487435 */ /* 0x010fe200000001ff */
[----:B---3--:R-:W-:Y:S02]  /*b030*/  MOV R71, R76 ;  /* 0x0000004c00477202 */ /* 0x008fe40000000f00 */
[----:B------:R-:W-:Y:S02]  /*b040*/  MOV R73, 0x1f ;  /* 0x0000001f00497802 */ /* 0x000fe40000000f00 */
[----:B-1----:R-:W-:Y:S02]  /*b050*/  MOV R70, 0xffffffff ;  /* 0xffffffff00467802 */ /* 0x002fe40000000f00 */
[----:B0-----:R-:W-:-:S02]  /*b060*/  MOV R68, 0xb080 ;  /* 0x0000b08000447802 */ /* 0x001fc40000000f00 */
[----:B--2---:R-:W-:Y:S05]  /*b070*/  CALL.REL.NOINC `($__internal_52_$__cuda_sm70_shflsync_idx_p) ;  /* 0x0000059000007944 */ /* 0x004fea0003c00000 */
        /* <DEDUP_REMOVED lines=21> */
[----:B------:R-:W-:Y:S01]  /*b1d0*/  HFMA2.MMA R80, -RZ, RZ, 0, 5.9604644775390625e-08 ;  /* 0x00000001ff507435 */ /* 0x000fe200000001ff */
[----:B-1----:R-:W-:-:S02]  /*b1e0*/  MOV R230, R70 ;  /* 0x0000004600e67202 */ /* 0x002fc40000000f00 */
[----:B0-----:R-:W-:Y:S02]  /*b1f0*/  MOV R73, R76 ;  /* 0x0000004c00497202 */ /* 0x001fe40000000f00 */
[----:B------:R-:W-:Y:S02]  /*b200*/  MOV R87, 0x1f ;  /* 0x0000001f00577802 */ /* 0x000fe40000000f00 */
[----:B------:R-:W-:Y:S02]  /*b210*/  MOV R82, 0xffffffff ;  /* 0xffffffff00527802 */ /* 0x000fe40000000f00 */
[----:B------:R-:W-:Y:S02]  /*b220*/  MOV R68, 0xb240 ;  /* 0x0000b24000447802 */ /* 0x000fe40000000f00 */
[----:B------:R-:W-:Y:S05]  /*b230*/  CALL.REL.NOINC `($__internal_51_$__cuda_sm70_shflsync_down) ;  /* 0x0000039000007944 */ /* 0x000fea0003c00000 */
[----:B0-----:R-:W-:Y:S01]  /*b240*/  HFMA2.MMA R80, -RZ, RZ, 0, 5.9604644775390625e-08 ;  /* 0x00000001ff507435 */ /* 0x001fe200000001ff */
[----:B-1----:R-:W-:Y:S02]  /*b250*/  MOV R85, R87 ;  /* 0x0000005700557202 */ /* 0x002fe40000000f00 */
[----:B------:R-:W-:Y:S02]  /*b260*/  MOV R73, R77 ;  /* 0x0000004d00497202 */ /* 0x000fe40000000f00 */
[----:B------:R-:W-:-:S02]  /*b270*/  MOV R87, 0x1f ;  /* 0x0000001f00577802 */ /* 0x000fc40000000f00 */
[----:B------:R-:W-:Y:S02]  /*b280*/  MOV R82, 0xffffffff ;  /* 0xffffffff00527802 */ /* 0x000fe40000000f00 */
[----:B------:R-:W-:Y:S02]  /*b290*/  MOV R68, 0xb2b0 ;  /* 0x0000b2b000447802 */ /* 0x000fe40000000f00 */
[----:B------:R-:W-:Y:S05]  /*b2a0*/  CALL.REL.NOINC `($__internal_51_$__cuda_sm70_shflsync_down) ;  /* 0x0000032000007944 */ /* 0x000fea0003c00000 */
[----:B0-----:R-:W-:Y:S01]  /*b2b0*/  HFMA2.MMA R80, -RZ, RZ, 0, 5.9604644775390625e-08 ;  /* 0x00000001ff507435 */ /* 0x001fe200000001ff */
[----:B-1----:R-:W-:Y:S02]  /*b2c0*/  MOV R86, R87 ;  /* 0x0000005700567202 */ /* 0x002fe40000000f00 */
[----:B------:R-:W-:Y:S02]  /*b2d0*/  MOV R73, R75 ;  /* 0x0000004b00497202 */ /* 0x000fe40000000f00 */
[----:B------:R-:W-:Y:S02]  /*b2e0*/  MOV R87, 0x1f ;  /* 0x0000001f00577802 */ /* 0x000fe40000000f00 */
[----:B------:R-:W-:Y:S02]  /*b2f0*/  MOV R82, 0xffffffff ;  /* 0xffffffff00527802 */ /* 0x000fe40000000f00 */
[----:B------:R-:W-:-:S02]  /*b300*/  MOV R68, 0xb320 ;  /* 0x0000b32000447802 */ /* 0x000fc40000000f00 */
        /* <DEDUP_REMOVED lines=20> */
[----:B-1----:R-:W-:Y:S05]  /*b450*/  CALL.REL.NOINC `($__internal_52_$__cuda_sm70_shflsync_idx_p) ;  /* 0x000001b000007944 */ /* 0x002fea0003c00000 */
[----:B0-----:R-:W-:Y:S01]  /*b460*/  HFMA2.MMA R72, -RZ, RZ, 0, 0 ;  /* 0x00000000ff487435 */ /* 0x001fe200000001ff */
[----:B-1----:R-:W-:Y:S02]  /*b470*/  MOV R78, R70 ;  /* 0x00000046004e7202 */ /* 0x002fe40000000f00 */
[----:B------:R-:W-:Y:S02]  /*b480*/  MOV R71, R65 ;  /* 0x0000004100477202 */ /* 0x000fe40000000f00 */
[----:B------:R-:W-:Y:S02]  /*b490*/  MOV R73, 0x1f ;  /* 0x0000001f00497802 */ /* 0x000fe40000000f00 */
[----:B------:R-:W-:Y:S02]  /*b4a0*/  MOV R70, 0xffffffff ;  /* 0xffffffff00467802 */ /* 0x000fe40000000f00 */
[----:B------:R-:W-:Y:S02]  /*b4b0*/  MOV R68, 0xb4d0 ;  /* 0x0000b4d000447802 */ /* 0x000fe40000000f00 */
        /* <DEDUP_REMOVED lines=15> */
[----:B-1----:R-:W-:Y:S01]  /*b5b0*/  MOV R236, R70 ;  /* 0x0000004600ec7202 */ /* 0x002fe20000000f00 */
[----:B0-----:R-:W-:Y:S05]  /*b5c0*/  BRA `(.L_x_2189) ;  /* 0xffffaed000007947 */ /* 0x001fea000383ffff */
        .weak           $__internal_51_$__cuda_sm70_shflsync_down
        .type           $__internal_51_$__cuda_sm70_shflsync_down,@function
        .size           $__internal_51_$__cuda_sm70_shflsync_down,($__internal_52_$__cuda_sm70_shflsync_idx_p - $__internal_51_$__cuda_sm70_shflsync_down)
$__internal_51_$__cuda_sm70_shflsync_down:
[----:B------:R-:W-:Y:S01]  /*b5d0*/  HFMA2.MMA R69, -RZ, RZ, 0, 0 ;  /* 0x00000000ff457435 */ /* 0x000fe200000001ff */
[----:B------:R-:W-:Y:S04]  /*b5e0*/  WARPSYNC R82 ;  /* 0x0000005200007348 */ /* 0x000fe80003800000 */
[----:B------:R0:W1:Y:S01]  /*b5f0*/  SHFL.DOWN PT, R87, R73, R80, R87 ;  /* 0x0800005049577389 */ /* 0x00006200000e0057 */
[----:B------:R-:W-:Y:S05]  /*b600*/  RET.REL.NODEC R68 `(_Z25selective_scan_bwd_kernelI32Selective_Scan_bwd_kernel_traitsILi128ELi16ELb1ELb0ELb0ELb0ELb1EN3c104HalfENS1_7complexIfEEEEv12SSMParamsBwd) ;  /* 0xffff49f044007950 */ /* 0x000fea0003c3ffff */
        .weak           $__internal_52_$__cuda_sm70_shflsync_idx_p
        .type           $__internal_52_$__cuda_sm70_shflsync_idx_p,@function
        .size           $__internal_52_$__cuda_sm70_shflsync_idx_p,($__internal_53_$__cuda_sm70_shflsync_up - $__internal_52_$__cuda_sm70_shflsync_idx_p)
$__internal_52_$__cuda_sm70_shflsync_idx_p:
[----:B------:R-:W-:Y:S01]  /*b610*/  MOV R69, 0x0 ;  /* 0x0000000000457802 */ /* 0x000fe20000000f00 */
[----:B------:R-:W-:Y:S04]  /*b620*/  WARPSYNC R70 ;  /* 0x0000004600007348 */ /* 0x000fe80003800000 */
[----:B------:R0:W1:Y:S01]  /*b630*/  SHFL.IDX PT, R70, R71, R72, R73 ;  /* 0x0000004847467389 */ /* 0x00006200000e0049 */
[----:B------:R-:W-:Y:S05]  /*b640*/  RET.REL.NODEC R68 `(_Z25selective_scan_bwd_kernelI32Selective_Scan_bwd_kernel_traitsILi128ELi16ELb1ELb0ELb0ELb0ELb1EN3c104HalfENS1_7complexIfEEEEv12SSMParamsBwd) ;  /* 0xffff49b044007950 */ /* 0x000fea0003c3ffff */
        .weak           $__internal_53_$__cuda_sm70_shflsync_up
        .type           $__internal_53_$__cuda_sm70_shflsync_up,@function
        .size           $__internal_53_$__cuda_sm70_shflsync_up,(.L_x_14485 - $__internal_53_$__cuda_sm70_shflsync_up)
$__internal_53_$__cuda_sm70_shflsync_up:
[----:B------:R-:W-:Y:S01]  /*b650*/  HFMA2.MMA R69, -RZ, RZ, 0, 0 ;  /* 0x00000000ff457435 */ /* 0x000fe200000001ff */
[----:B------:R-:W-:Y:S04]  /*b660*/  WARPSYNC R81 ;  /* 0x0000005100007348 */ /* 0x000fe80003800000 */
[----:B------:R0:W1:Y:S01]  /*b670*/  SHFL.UP PT, R73, R73, R76, R78 ;  /* 0x0400004c49497389 */ /* 0x00006200000e004e */
[----:B------:R-:W-:Y:S05]  /*b680*/  RET.REL.NODEC R68 `(_Z25selective_scan_bwd_kernelI32Selective_Scan_bwd_kernel_traitsILi128ELi16ELb1ELb0ELb0ELb0ELb1EN3c104HalfENS1_7complexIfEEEEv12SSMParamsBwd) ;  /* 0xffff497044007950 */ /* 0x000fea0003c3ffff */
.L_x_2190:
        /* <DEDUP_REMOVED lines=15> */
.L_x_14485:


//--------------------- .text._Z25selective_scan_bwd_kernelI32Selective_Scan_bwd_kernel_traitsILi128ELi16ELb1ELb0ELb0ELb1ELb0EN3c104HalfENS1_7complexIfEEEEv12SSMParamsBwd --------------------------
	.section	.text._Z25selective_scan_bwd_kernelI32Selective_Scan_bwd_kernel_traitsILi128ELi16ELb1ELb0ELb0ELb1ELb0EN3c104HalfENS1_7complexIfEEEEv12SSMParamsBwd,"ax",@progbits
	.sectioninfo	@"SHI_REGISTERS=237"
	.align	128
        .global         _Z25selective_scan_bwd_kernelI32Selective_Scan_bwd_kernel_traitsILi128ELi16ELb1ELb0ELb0ELb1ELb0EN3c104HalfENS1_7complexIfEEEEv12SSMParamsBwd
        .type           _Z25selective_scan_bwd_kernelI32Selective_Scan_bwd_kernel_traitsILi128ELi16ELb1ELb0ELb0ELb1ELb0EN3c104HalfENS1_7complexIfEEEEv12SSMParamsBwd,@function
        .size           _Z25selective_scan_bwd_kernelI32Selective_Scan_bwd_kernel_traitsILi128ELi16ELb1ELb0ELb0ELb1ELb0EN3c104HalfENS1_7complexIfEEEEv12SSMParamsBwd,(.L_x_14488 - _Z25selective_scan_bwd_kernelI32Selective_Scan_bwd_kernel_traitsILi128ELi16ELb1ELb0ELb0ELb1ELb0EN3c104HalfENS1_7complexIfEEEEv12SSMParamsBwd)
        .other          _Z25selective_scan_bwd_kernelI32Selective_Scan_bwd_kernel_traitsILi128ELi16ELb1ELb0ELb0ELb1ELb0EN3c104HalfENS1_7complexIfEEEEv12SSMParamsBwd,@"STO_CUDA_ENTRY STV_DEFAULT"
_Z25selective_scan_bwd_kernelI32Selective_Scan_bwd_kernel_traitsILi128ELi16ELb1ELb0ELb0ELb1ELb0EN3c104HalfENS1_7complexIfEEEEv12SSMParamsBwd:
.text._Z25selective_scan_bwd_kernelI32Selective_Scan_bwd_kernel_traitsILi128ELi16ELb1ELb0ELb0ELb1ELb0EN3c104HalfENS1_7complexIfEEEEv12SSMParamsBwd:
        /* <DEDUP_REMOVED lines=27> */
[C---:B------:R-:W-:Y:S01]  /*01b0*/  IMAD R17, R3.reuse, c[0x0][0x1d8], RZ ;  /* 0x0000760003117a24 */ /* 0x040fe200078e02ff */
[----:B------:R-:W-:Y:S01]  /*01c0*/  ISETP.NE.U32.AND P0, PT, RZ, c[0x0][0x260], PT ;  /* 0x00009800ff007a0c */ /* 0x000fe20003f05070 */
[----:B------:R1:W5:Y:S01]  /*01d0*/  @P1 LDG.E R4, [R14.64] ;  /* 0x000000040e041981 */ /* 0x000362000c1e1900 */
[----:B------:R-:W-:Y:S01]  /*01e0*/  IMAD R19, R3, c[0x0][0x1e8], RZ ;  /* 0x00007a0003137a24 */ /* 0x000fe200078e02ff */
[----:B------:R-:W-:Y:S01]  /*01f0*/  LEA R7, R16, 0xfffff800, 0xb ;  /* 0xfffff80010077811 */ /* 0x000fe200078e58ff */
[----:B------:R-:W-:Y:S01]  /*0200*/  IMAD.WIDE.U32 R8, R0, c[0x0][0x1d8], R8 ;  /* 0x0000760000087a25 */ /* 0x000fe200078e0008 */
[----:B------:R-:W-:Y:S01]  /*0210*/  ISETP.NE.AND.EX P0, PT, RZ, c[0x0][0x264], PT, P0 ;  /* 0x00009900ff007a0c */ /* 0x000fe20003f05300 */
[----:B------:R-:W-:Y:S01]  /*0220*/  CS2R R188, SRZ ;  /* 0x0000000000bc7805 */ /* 0x000fe2000001ff00 */
[----:B------:R-:W-:Y:S01]  /*0230*/  ISETP.GE.AND P3, PT, R16, 0x1, PT ;  /* 0x000000011000780c */ /* 0x000fe20003f66270 */
[----:B0-----:R-:W-:Y:S01]  /*0240*/  IMAD.WIDE.U32 R12, R5, c[0x0][0x278], RZ ;  /* 0x00009e00050c7a25 */ /* 0x001fe200078e00ff */
[----:B------:R-:W-:Y:S01]  /*0250*/  CS2R R186, SRZ ;  /* 0x0000000000ba7805 */ /* 0x000fe2000001ff00 */
[----:B-1----:R-:W-:-:S02]  /*0260*/  IADD3 R14, P1, R7, R8, RZ ;  /* 0x00000008070e7210 */ /* 0x002fc40007f3e0ff */
[----:B------:R-:W-:Y:S02]  /*0270*/  IMAD R15, R5, c[0x0][0x27c], R18 ;  /* 0x00009f00050f7a24 */ /* 0x000fe400078e0212 */
        /* <DEDUP_REMOVED lines=37> */
[----:B------:R-:W-:Y:S02]  /*04d0*/  MOV R11, c[0x0][0x174] ;  /* 0x00005d00000b7a02 */ /* 0x000fe40000000f00 */
[----:B------:R-:W-:Y:S01]  /*04e0*/  MOV R7, RZ ;  /* 0x000000ff00077202 */ /* 0x000fe20000000f00 */
[----:B------:R-:W1:Y:S01]  /*04f0*/  S2R R10, SR_LANEID ;  /* 0x00000000000a7919 */ /* 0x000e620000000000 */
[----:B0-----:R-:W-:-:S02]  /*0500*/  SHF.R.S32.HI R8, RZ, 0x1f, R9 ;  /* 0x0000001fff087819 */ /* 0x001fc40000011409 */
[----:B------:R-:W-:Y:S02]  /*0510*/  SHF.L.U32 R16, R9, 0x1, RZ ;  /* 0x0000000109107819 */ /* 0x000fe400000006ff */
[----:B------:R-:W-:Y:S02]  /*0520*/  LEA.HI R17, R8, R9, RZ, 0x5 ;  /* 0x0000000908117211 */ /* 0x000fe400078f28ff */
[----:B------:R-:W-:Y:S02]  /*0530*/  MOV R8, RZ ;  /* 0x000000ff00087202 */ /* 0x000fe40000000f00 */
[----:B------:R-:W-:Y:S02]  /*0540*/  LOP3.LUT R16, R16, 0xffffffc0, RZ, 0xc0, !PT ;  /* 0xffffffc010107812 */ /* 0x000fe400078ec0ff */
[----:B-1----:R-:W-:Y:S02]  /*0550*/  SHF.R.S32.HI R17, RZ, 0x5, R17 ;  /* 0x00000005ff117819 */ /* 0x002fe40000011411 */
.L_x_2262:
        /* <DEDUP_REMOVED lines=9> */
[----:B---3--:R-:W-:Y:S01]  /*05f0*/  STS.128 [R19.X16+0x200], R32 ;  /* 0x0002002013007388 */ /* 0x008fe2000000cc00 */
[----:B------:R-:W-:-:S06]  /*0600*/  NOP ;  /* 0x0000000000007918 */ /* 0x000fcc0000000000 */
[----:B------:R-:W1:Y:S04]  /*0610*/  LDS.128 R60, [R18.X16] ;  /* 0x00000000123c7984 */ /* 0x000e68000000cc00 */
[----:B------:R-:W-:Y:S04]  /*0620*/  LDS.128 R56, [R18.X16+0x10] ;  /* 0x0000100012387984 */ /* 0x000fe8000000cc00 */
[----:B------:R-:W-:Y:S06]  /*0630*/  BAR.SYNC.DEFER_BLOCKING 0x0 ;  /* 0x0000000000007b1d */ /* 0x000fec0000010000 */
[----:B------:R-:W2:Y:S04]  /*0640*/  LDG.E.128 R36, [R22.64] ;  /* 0x0000000416247981 */ /* 0x000ea8000c1e1d00 */
[----:B------:R-:W3:Y:S01]  /*0650*/  LDG.E.128 R40, [R22.64+0x200] ;  /* 0x0002000416287981 */ /* 0x000ee2000c1e1d00 */
[----:B------:R-:W-:-:S03]  /*0660*/  IMAD.WIDE R20, R25, 0x10, R14 ;  /* 0x0000001019147825 */ /* 0x000fc600078e020e */
[----:B--2---:R-:W-:Y:S04]  /*0670*/  STS.128 [R19.X16], R36 ;  /* 0x0000002413007388 */ /* 0x004fe8000000cc00 */
[----:B---3--:R-:W-:Y:S01]  /*0680*/  STS.128 [R19.X16+0x200], R40 ;  /* 0x0002002813007388 */ /* 0x008fe2000000cc00 */
[----:B------:R-:W-:-:S06]  /*0690*/  NOP ;  /* 0x0000000000007918 */ /* 0x000fcc0000000000 */
[----:B------:R-:W2:Y:S04]  /*06a0*/  LDS.128 R24, [R18.X16] ;  /* 0x0000000012187984 */ /* 0x000ea8000000cc00 */
[----:B------:R-:W-:Y:S04]  /*06b0*/  LDS.128 R32, [R18.X16+0x10] ;  /* 0x0000100012207984 */ /* 0x000fe8000000cc00 */
[----:B------:R-:W-:Y:S06]  /*06c0*/  BAR.SYNC.DEFER_BLOCKING 0x0 ;  /* 0x0000000000007b1d */ /* 0x000fec0000010000 */
[----:B0-----:R0:W3:Y:S04]  /*06d0*/  LDG.E.128 R28, [R20.64] ;  /* 0x00000004141c7981 */ /* 0x0010e8000c1e1d00 */
[----:B------:R0:W4:Y:S01]  /*06e0*/  LDG.E.128 R44, [R20.64+0x200] ;  /* 0x00020004142c7981 */ /* 0x000122000c1e1d00 */
[--C-:B-1----:R-:W-:Y:S01]  /*06f0*/  HADD2.F32 R22, -RZ, R60.reuse.H0_H0 ;  /* 0x2000003cff167230 */ /* 0x102fe20000004100 */
[----:B------:R-:W-:Y:S01]  /*0700*/  BSSY B0, `(.L_x_2192) ;  /* 0x0000056000007945 */ /* 0x000fe20003800000 */
[----:B------:R-:W-:-:S02]  /*0710*/  HADD2.F32 R23, -RZ, R60.H1_H1 ;  /* 0x3000003cff177230 */ /* 0x000fc40000004100 */
[----:B--2---:R-:W-:Y:S02]  /*0720*/  HADD2.F32 R41, -RZ, R27.H0_H0 ;  /* 0x2000001bff297230 */ /* 0x004fe40000004100 */
[----:B0-----:R-:W-:Y:S02]  /*0730*/  HADD2.F32 R20, -RZ, R61.H1_H1 ;  /* 0x3000003dff147230 */ /* 0x001fe40000004100 */
[----:B------:R-:W-:Y:S01]  /*0740*/  HADD2.F32 R21, -RZ, R62.H1_H1 ;  /* 0x3000003eff157230 */ /* 0x000fe20000004100 */
[----:B---3--:R0:W-:Y:S04]  /*0750*/  STS.128 [R19.X16], R28 ;  /* 0x0000001c13007388 */ /* 0x0081e8000000cc00 */
[----:B----4-:R-:W-:Y:S01]  /*0760*/  STS.128 [R19.X16+0x200], R44 ;  /* 0x0002002c13007388 */ /* 0x010fe2000000cc00 */
[----:B------:R-:W-:-:S06]  /*0770*/  NOP ;  /* 0x0000000000007918 */ /* 0x000fcc0000000000 */
[----:B------:R-:W1:Y:S04]  /*0780*/  LDS.128 R108, [R18.X16] ;  /* 0x00000000126c7984 */ /* 0x000e68000000cc00 */
[----:B------:R-:W2:Y:S01]  /*0790*/  LDS.128 R36, [R18.X16+0x10] ;  /* 0x0000100012247984 */ /* 0x000ea2000000cc00 */
[--C-:B0-----:R-:W-:Y:S02]  /*07a0*/  HADD2.F32 R29, -RZ, R26.reuse.H0_H0 ;  /* 0x2000001aff1d7230 */ /* 0x101fe40000004100 */
[----:B------:R-:W-:Y:S01]  /*07b0*/  HADD2.F32 R31, -RZ, R26.H1_H1 ;  /* 0x3000001aff1f7230 */ /* 0x000fe20000004100 */
[----:B-----5:R-:W-:Y:S01]  /*07c0*/  FADD.FTZ R26, R41, R4 ;  /* 0x00000004291a7221 */ /* 0x020fe20000010000 */
[----:B------:R-:W-:Y:S02]  /*07d0*/  HADD2.F32 R30, -RZ, R63.H1_H1 ;  /* 0x3000003fff1e7230 */ /* 0x000fe40000004100 */
[----:B-1----:R-:W-:-:S02]  /*07e0*/  HADD2.F32 R104, -RZ, R108.H0_H0 ;  /* 0x2000006cff687230 */ /* 0x002fc40000004100 */
[----:B------:R-:W-:Y:S02]  /*07f0*/  HADD2.F32 R105, -RZ, R108.H1_H1 ;  /* 0x3000006cff697230 */ /* 0x000fe40000004100 */
[----:B------:R-:W-:Y:S01]  /*0800*/  HADD2.F32 R69, -RZ, R109.H0_H0 ;  /* 0x2000006dff457230 */ /* 0x000fe20000004100 */
[----:B------:R-:W-:Y:S01]  /*0810*/  FFMA.FTZ R22, R104, R22, R7 ;  /* 0x0000001668167223 */ /* 0x000fe20000010007 */
[----:B------:R-:W-:Y:S02]  /*0820*/  HADD2.F32 R7, -RZ, R61.H0_H0 ;  /* 0x2000003dff077230 */ /* 0x000fe40000004100 */
[----:B------:R-:W-:Y:S01]  /*0830*/  HADD2.F32 R107, -RZ, R109.H1_H1 ;  /* 0x3000006dff6b7230 */ /* 0x000fe20000004100 */
[----:B------:R-:W-:Y:S01]  /*0840*/  FFMA.FTZ R22, R105, R23, R22 ;  /* 0x0000001769167223 */ /* 0x000fe20000010016 */
[--C-:B------:R-:W-:Y:S02]  /*0850*/  HADD2.F32 R67, -RZ, R110.reuse.H0_H0 ;  /* 0x2000006eff437230 */ /* 0x100fe40000004100 */
[----:B------:R-:W-:Y:S01]  /*0860*/  HADD2.F32 R109, -RZ, R110.H1_H1 ;  /* 0x3000006eff6d7230 */ /* 0x000fe20000004100 */
[----:B------:R-:W-:Y:S01]  /*0870*/  FFMA.FTZ R22, R69, R7, R22 ;  /* 0x0000000745167223 */ /* 0x000fe20000010016 */
[----:B------:R-:W-:-:S02]  /*0880*/  HADD2.F32 R7, -RZ, R62.H0_H0 ;  /* 0x2000003eff077230 */ /* 0x000fc40000004100 */
[----:B------:R-:W-:Y:S01]  /*0890*/  HADD2.F32 R65, -RZ, R111.H0_H0 ;  /* 0x2000006fff417230 */ /* 0x000fe20000004100 */
[----:B------:R-:W-:Y:S01]  /*08a0*/  FFMA.FTZ R20, R107, R20, R22 ;  /* 0x000000146b147223 */ /* 0x000fe20000010016 */
[----:B------:R-:W-:Y:S01]  /*08b0*/  MOV R22, c[0x0][0x16c] ;  /* 0x00005b0000167a02 */ /* 0x000fe20000000f00 */
[----:B------:R-:W-:Y:S02]  /*08c0*/  HADD2.F32 R23, -RZ, R25.H0_H0 ;  /* 0x20000019ff177230 */ /* 0x000fe40000004100 */
[----:B------:R-:W-:Y:S01]  /*08d0*/  FFMA.FTZ R20, R67, R7, R20 ;  /* 0x0000000743147223 */ /* 0x000fe20000010014 */
[----:B------:R-:W-:Y:S01]  /*08e0*/  HADD2.F32 R7, -RZ, R63.H0_H0 ;  /* 0x2000003fff077230 */ /* 0x000fe20000004100 */
[----:B------:R-:W-:Y:S01]  /*08f0*/  ISETP.GE.AND P5, PT, R22, 0x1, PT ;  /* 0x000000011600780c */ /* 0x000fe20003fa6270 */
[----:B------:R-:W-:Y:S01]  /*0900*/  HADD2.F32 R25, -RZ, R25.H1_H1 ;  /* 0x30000019ff197230 */ /* 0x000fe20000004100 */
[----:B------:R-:W-:Y:S01]  /*0910*/  FFMA.FTZ R20, R109, R21, R20 ;  /* 0x000000156d147223 */ /* 0x000fe20000010014 */
[--C-:B------:R-:W-:Y:S01]  /*0920*/  HADD2.F32 R21, -RZ, R24.reuse.H1_H1 ;  /* 0x30000018ff157230 */ /* 0x100fe20000004100 */
[----:B------:R-:W-:Y:S01]  /*0930*/  FADD.FTZ R22, R23, R4 ;  /* 0x0000000417167221 */ /* 0x000fe20000010000 */
[----:B------:R-:W-:Y:S01]  /*0940*/  HADD2.F32 R111, -RZ, R111.H1_H1 ;  /* 0x3000006fff6f7230 */ /* 0x000fe20000004100 */
[----:B------:R-:W-:Y:S01]  /*0950*/  FFMA.FTZ R28, R65, R7, R20 ;  /* 0x00000007411c7223 */ /* 0x000fe20000010014 */
[----:B------:R-:W-:Y:S01]  /*0960*/  HADD2.F32 R7, -RZ, R24.H0_H0 ;  /* 0x20000018ff077230 */ /* 0x000fe20000004100 */
[--C-:B------:R-:W-:Y:S01]  /*0970*/  FADD.FTZ R23, R25, R4.reuse ;  /* 0x0000000419177221 */ /* 0x100fe20000010000 */
[----:B------:R-:W-:Y:S01]  /*0980*/  FSETP.GTU.FTZ.AND P2, PT, R22, 20, PT ;  /* 0x41a000001600780b */ /* 0x000fe20003f5c000 */
[--C-:B------:R-:W-:Y:S01]  /*0990*/  FADD.FTZ R21, R21, R4.reuse ;  /* 0x0000000415157221 */ /* 0x100fe20000010000 */
[----:B--2---:R-:W-:Y:S01]  /*09a0*/  HADD2.F32 R71, -RZ, R36.H0_H0 ;  /* 0x20000024ff477230 */ /* 0x004fe20000004100 */
[--C-:B------:R-:W-:Y:S01]  /*09b0*/  FADD.FTZ R20, R7, R4.reuse ;  /* 0x0000000407147221 */ /* 0x100fe20000010000 */
[----:B------:R-:W-:Y:S01]  /*09c0*/  FSETP.GTU.FTZ.AND P1, PT, R23, 20, PT ;  /* 0x41a000001700780b */ /* 0x000fe20003f3c000 */
[--C-:B------:R-:W-:Y:S01]  /*09d0*/  FADD.FTZ R24, R29, R4.reuse ;  /* 0x000000041d187221 */ /* 0x100fe20000010000 */
[----:B------:R-:W-:Y:S01]  /*09e0*/  FSETP.GTU.FTZ.AND P3, PT, R21, 20, PT ;  /* 0x41a000001500780b */ /* 0x000fe20003f7c000 */
[----:B------:R-:W-:Y:S01]  /*09f0*/  FADD.FTZ R25, R31, R4 ;  /* 0x000000041f197221 */ /* 0x000fe20000010000 */
[----:B------:R-:W-:Y:S01]  /*0a00*/  FSETP.GTU.FTZ.AND P4, PT, R20, 20, PT ;  /* 0x41a000001400780b */ /* 0x000fe20003f9c000 */
[----:B------:R-:W-:Y:S01]  /*0a10*/  HADD2.F32 R29, -RZ, R27.H1_H1 ;  /* 0x3000001bff1d7230 */ /* 0x000fe20000004100 */
[----:B------:R-:W-:Y:S01]  /*0a20*/  FSETP.GTU.FTZ.AND P0, PT, R24, 20, PT ;  /* 0x41a000001800780b */ /* 0x000fe20003f1c000 */
[----:B------:R-:W-:Y:S01]  /*0a30*/  FFMA.FTZ R30, R111, R30, R28 ;  /* 0x0000001e6f1e7223 */ /* 0x000fe2000001001c */
[----:B------:R-:W-:Y:S01]  /*0a40*/  FSETP.GTU.FTZ.AND P6, PT, R25, 20, PT ;  /* 0x41a000001900780b */ /* 0x000fe20003fdc000 */
[----:B------:R-:W-:-:S08]  /*0a50*/  HADD2.F32 R31, -RZ, R56.H0_H0 ;  /* 0x20000038ff1f7230 */ /* 0x000fd00000004100 */
        /* <DEDUP_REMOVED lines=32> */
.L_x_2193:
[----:B------:R-:W-:Y:S05]  /*0c60*/  BSYNC B0 ;  /* 0x0000000000007941 */ /* 0x000fea0003800000 */
.L_x_2192:
[----:B------:R-:W-:Y:S01]  /*0c70*/  BSSY B0, `(.L_x_2194) ;  /* 0x0000027000007945 */ /* 0x000fe20003800000 */
[----:B------:R-:W-:Y:S01]  /*0c80*/  FFMA.FTZ R30, R71, R31, R30 ;  /* 0x0000001f471e7223 */ /* 0x000fe2000001001e */
[----:B------:R-:W-:Y:S01]  /*0c90*/  FSETP.GTU.FTZ.AND P4, PT, R26, 20, PT ;  /* 0x41a000001a00780b */ /* 0x000fe20003f9c000 */
[----:B------:R-:W-:Y:S01]  /*0ca0*/  HADD2.F32 R40, -RZ, R56.H1_H1 ;  /* 0x30000038ff287230 */ /* 0x000fe20000004100 */
[----:B------:R-:W-:Y:S01]  /*0cb0*/  FADD.FTZ R27, R29, R4 ;  /* 0x000000041d1b7221 */ /* 0x000fe20000010000 */
[----:B------:R-:W-:Y:S02]  /*0cc0*/  HADD2.F32 R31, -RZ, R32.H0_H0 ;  /* 0x20000020ff1f7230 */ /* 0x000fe40000004100 */
[----:B------:R-:W-:Y:S01]  /*0cd0*/  HADD2.F32 R113, -RZ, R36.H1_H1 ;  /* 0x30000024ff717230 */ /* 0x000fe20000004100 */
        /* <DEDUP_REMOVED lines=32> */
.L_x_2195:
[----:B------:R-:W-:Y:S05]  /*0ee0*/  BSYNC B0 ;  /* 0x0000000000007941 */ /* 0x000fea0003800000 */
.L_x_2194:
[----:B------:R-:W-:Y:S01]  /*0ef0*/  BSSY B0, `(.L_x_2196) ;  /* 0x0000027000007945 */ /* 0x000fe20003800000 */
[----:B------:R-:W-:Y:S01]  /*0f00*/  FSETP.GTU.FTZ.AND P3, PT, R27, 20, PT ;  /* 0x41a000001b00780b */ /* 0x000fe20003f7c000 */
[----:B------:R-:W-:Y:S01]  /*0f10*/  FFMA.FTZ R40, R113, R40, R30 ;  /* 0x0000002871287223 */ /* 0x000fe2000001001e */
[----:B------:R-:W-:Y:S01]  /*0f20*/  HADD2.F32 R36, -RZ, R57.H0_H0 ;  /* 0x20000039ff247230 */ /* 0x000fe20000004100 */
[----:B------:R-:W-:Y:S01]  /*0f30*/  FADD.FTZ R28, R31, R4 ;  /* 0x000000041f1c7221 */ /* 0x000fe20000010000 */
[----:B------:R-:W-:Y:S02]  /*0f40*/  HADD2.F32 R41, -RZ, R32.H1_H1 ;  /* 0x30000020ff297230 */ /* 0x000fe40000004100 */
        /* <DEDUP_REMOVED lines=33> */
.L_x_2197:
[----:B------:R-:W-:Y:S05]  /*1160*/  BSYNC B0 ;  /* 0x0000000000007941 */ /* 0x000fea0003800000 */
.L_x_2196:
[----:B------:R-:W-:Y:S01]  /*1170*/  BSSY B0, `(.L_x_2198) ;  /* 0x0000027000007945 */ /* 0x000fe20003800000 */
[----:B------:R-:W-:Y:S01]  /*1180*/  FSETP.GTU.FTZ.AND P2, PT, R28, 20, PT ;  /* 0x41a000001c00780b */ /* 0x000fe20003f5c000 */
[----:B------:R-:W-:Y:S01]  /*1190*/  FFMA.FTZ R36, R73, R36, R40 ;  /* 0x0000002449247223 */ /* 0x000fe20000010028 */
        /* <DEDUP_REMOVED lines=36> */
.L_x_2199:
[----:B------:R-:W-:Y:S05]  /*13e0*/  BSYNC B0 ;  /* 0x0000000000007941 */ /* 0x000fea0003800000 */
.L_x_2198:
        /* <DEDUP_REMOVED lines=39> */
.L_x_2201:
[----:B------:R-:W-:Y:S05]  /*1660*/  BSYNC B0 ;  /* 0x0000000000007941 */ /* 0x000fea0003800000 */
.L_x_2200:
        /* <DEDUP_REMOVED lines=39> */
.L_x_2203:
[----:B------:R-:W-:Y:S05]  /*18e0*/  BSYNC B0 ;  /* 0x0000000000007941 */ /* 0x000fea0003800000 */
.L_x_2202:
        /* <DEDUP_REMOVED lines=39> */
.L_x_2205:
[----:B------:R-:W-:Y:S05]  /*1b60*/  BSYNC B0 ;  /* 0x0000000000007941 */ /* 0x000fea0003800000 */
.L_x_2204:
[----:B------:R-:W-:Y:S01]  /*1b70*/  BSSY B0, `(.L_x_2206) ;  /* 0x0000028000007945 */ /* 0x000fe20003800000 */
[----:B------:R-:W-:Y:S01]  /*1b80*/  FSETP.GTU.FTZ.AND P4, PT, R32, 20, PT ;  /* 0x41a000002000780b */ /* 0x000fe20003f9c000 */
[--C-:B------:R-:W-:Y:S01]  /*1b90*/  HADD2.F32 R43, -RZ, R35.reuse.H0_H0 ;  /* 0x20000023ff2b7230 */ /* 0x100fe20000004100 */
[----:B------:R-:W-:Y:S01]  /*1ba0*/  FFMA.FTZ R36, R77, R38, R36 ;  /* 0x000000264d247223 */ /* 0x000fe20000010024 */
[----:B------:R-:W-:Y:S01]  /*1bb0*/  HADD2.F32 R45, -RZ, R35.H1_H1 ;  /* 0x30000023ff2d7230 */ /* 0x000fe20000004100 */
[----:B------:R-:W-:Y:S01]  /*1bc0*/  FADD.FTZ R33, R41, R4 ;  /* 0x0000000429217221 */ /* 0x000fe20000010000 */
[----:B------:R-:W-:Y:S02]  /*1bd0*/  HADD2.F32 R119, -RZ, R39.H1_H1 ;  /* 0x30000027ff777230 */ /* 0x000fe40000004100 */
        /* <DEDUP_REMOVED lines=33> */
.L_x_2207:
[----:B------:R-:W-:Y:S05]  /*1df0*/  BSYNC B0 ;  /* 0x0000000000007941 */ /* 0x000fea0003800000 */
.L_x_2206:
[----:B------:R-:W-:Y:S01]  /*1e00*/  BSSY B0, `(.L_x_2208) ;  /* 0x0000026000007945 */ /* 0x000fe20003800000 */
[----:B------:R-:W-:Y:S01]  /*1e10*/  FFMA.FTZ R7, R119, R37, R36 ;  /* 0x0000002577077223 */ /* 0x000fe20000010024 */
[----:B------:R-:W-:Y:S01]  /*1e20*/  FSETP.GTU.FTZ.AND P3, PT, R33, 20, PT ;  /* 0x41a000002100780b */ /* 0x000fe20003f7c000 */
[----:B------:R-:W-:Y:S01]  /*1e30*/  CS2R R34, SRZ ;  /* 0x0000000000227805 */ /* 0x000fe2000001ff00 */
[----:B------:R-:W-:Y:S01]  /*1e40*/  CS2R R36, SRZ ;  /* 0x0000000000247805 */ /* 0x000fe2000001ff00 */
[----:B------:R-:W-:Y:S01]  /*1e50*/  FADD.FTZ R38, R43, R4 ;  /* 0x000000042b267221 */ /* 0x000fe20000010000 */
        /* <DEDUP_REMOVED lines=32> */
.L_x_2209:
[----:B------:R-:W-:Y:S05]  /*2060*/  BSYNC B0 ;  /* 0x0000000000007941 */ /* 0x000fea0003800000 */
.L_x_2208:
[----:B------:R-:W-:Y:S01]  /*2070*/  BSSY B0, `(.L_x_2210) ;  /* 0x0000026000007945 */ /* 0x000fe20003800000 */
[----:B------:R-:W-:Y:S01]  /*2080*/  HFMA2.MMA R39, -RZ, RZ, 0, 0 ;  /* 0x00000000ff277435 */ /* 0x000fe200000001ff */
[----:B------:R-:W-:Y:S01]  /*2090*/  FSETP.GTU.FTZ.AND P2, PT, R38, 20, PT ;  /* 0x41a000002600780b */ /* 0x000fe20003f5c000 */
[----:B------:R-:W-:Y:S01]  /*20a0*/  CS2R R40, SRZ ;  /* 0x0000000000287805 */ /* 0x000fe2000001ff00 */
[----:B------:R-:W-:Y:S01]  /*20b0*/  CS2R R42, SRZ ;  /* 0x00000000002a7805 */ /* 0x000fe2000001ff00 */
[----:B------:R-:W-:Y:S01]  /*20c0*/  FADD.FTZ R44, R45, R4 ;  /* 0x000000042d2c7221 */ /* 0x000fe20000010000 */
        /* <DEDUP_REMOVED lines=32> */
.L_x_2211:
[----:B------:R-:W-:Y:S05]  /*22d0*/  BSYNC B0 ;  /* 0x0000000000007941 */ /* 0x000fea0003800000 */
.L_x_2210:
        /* <DEDUP_REMOVED lines=38> */
.L_x_2213:
[----:B------:R-:W-:Y:S05]  /*2540*/  BSYNC B0 ;  /* 0x0000000000007941 */ /* 0x000fea0003800000 */
.L_x_2212:
        /* <DEDUP_REMOVED lines=33> */
.L_x_2215:
[----:B------:R-:W-:Y:S05]  /*2760*/  BSYNC B0 ;  /* 0x0000000000007941 */ /* 0x000fea0003800000 */
.L_x_2214:
        /* <DEDUP_REMOVED lines=33> */
.L_x_2217:
[----:B------:R-:W-:Y:S05]  /*2980*/  BSYNC B0 ;  /* 0x0000000000007941 */ /* 0x000fea0003800000 */
.L_x_2216:
        /* <DEDUP_REMOVED lines=33> */
.L_x_2219:
[----:B------:R-:W-:Y:S05]  /*2ba0*/  BSYNC B0 ;  /* 0x0000000000007941 */ /* 0x000fea0003800000 */
.L_x_2218:
        /* <DEDUP_REMOVED lines=33> */
.L_x_2221:
[----:B------:R-:W-:Y:S05]  /*2dc0*/  BSYNC B0 ;  /* 0x0000000000007941 */ /* 0x000fea0003800000 */
.L_x_2220:
        /* <DEDUP_REMOVED lines=33> */
.L_x_2223:
[----:B------:R-:W-:Y:S05]  /*2fe0*/  BSYNC B0 ;  /* 0x0000000000007941 */ /* 0x000fea0003800000 */
.L_x_2222:
[----:B------:R-:W-:Y:S01]  /*2ff0*/  BAR.SYNC.DEFER_BLOCKING 0x0 ;  /* 0x0000000000007b1d */ /* 0x000fe20000010000 */
[----:B------:R-:W-:Y:S01]  /*3000*/  HFMA2.MMA R51, -RZ, RZ, 0, 0 ;  /* 0x00000000ff337435 */ /* 0x000fe200000001ff */
        /* <DEDUP_REMOVED lines=16> */
[----:B------:R-:W-:Y:S05]  /*3110*/  @!P5 BRA `(.L_x_2224) ;  /* 0x000066b00000d947 */ /* 0x000fea0003800000 */
[----:B------:R-:W-:Y:S01]  /*3120*/  FADD.FTZ R104, R104, R104 ;  /* 0x0000006868687221 */ /* 0x000fe20000010000 */
[----:B------:R-:W-:Y:S01]  /*3130*/  MOV R120, RZ ;  /* 0x000000ff00787202 */ /* 0x000fe20000000f00 */
[----:B------:R-:W-:Y:S01]  /*3140*/  FADD.FTZ R105, R105, R105 ;  /* 0x0000006969697221 */ /* 0x000fe20000010000 */
[----:B------:R-:W-:Y:S01]  /*3150*/  MOV R34, RZ ;  /* 0x000000ff00227202 */ /* 0x000fe20000000f00 */
        /* <DEDUP_REMOVED lines=14> */
.L_x_2261:
        /* <DEDUP_REMOVED lines=54> */
[----:B------:R-:W-:Y:S02]  /*35a0*/  FMUL.FTZ R211, R211, R28 ;  /* 0x0000001cd3d37220 */ /* 0x000fe40000410000 */
        /* <DEDUP_REMOVED lines=17> */
[----:B--2---:R-:W-:Y:S02]  /*36c0*/  FMUL.FTZ R65, R101, R24 ;  /* 0x0000001865417220 */ /* 0x004fe40000410000 */
        /* <DEDUP_REMOVED lines=12> */
[----:B------:R-:W-:Y:S01]  /*3790*/  IADD3 R65, R64, -R65, RZ ;  /* 0x8000004140417210 */ /* 0x000fe20007ffe0ff */
[----:B------:R-:W-:-:S05]  /*37a0*/  HFMA2.MMA R64, -RZ, RZ, 1.875, 0 ;  /* 0x3f800000ff407435 */ /* 0x000fca00000001ff */
        /* <DEDUP_REMOVED lines=27> */
[----:B--2---:R-:W-:Y:S02]  /*3960*/  FMUL.FTZ R83, R101, R29 ;  /* 0x0000001d65537220 */ /* 0x004fe40000410000 */
[----:B---3--:R-:W-:-:S05]  /*3970*/  FMUL.FTZ R170, R69, R70 ;  /* 0x0000004645aa7220 */ /* 0x008fca0000410000 */
[----:B------:R-:W-:Y:S01]  /*3980*/  MUFU.SIN R86, R79 ;  /* 0x0000004f00567308 */ /* 0x000fe20000000400 */
[----:B0-----:R-:W-:Y:S01]  /*3990*/  FMUL.FTZ R81, R101, R28 ;  /* 0x0000001c65517220 */ /* 0x001fe20000410000 */
[----:B------:R0:W5:Y:S03]  /*39a0*/  @!P0 LDG.E.128 R64, [R74.64] ;  /* 0x000000044a408981 */ /* 0x000166000c1e1d00 */
[----:B------:R-:W-:-:S03]  /*39b0*/  FMUL.RZ R103, R81, 0.15915493667125701904 ;  /* 0x3e22f98351677820 */ /* 0x000fc6000040c000 */
[----:B------:R-:W-:Y:S01]  /*39c0*/  MUFU.COS R140, R79 ;  /* 0x0000004f008c7308 */ /* 0x000fe20000000000 */
[----:B0-----:R-:W-:-:S04]  /*39d0*/  FMUL.FTZ R75, R101, R30 ;  /* 0x0000001e654b7220 */ /* 0x001fc80000410000 */
[----:B------:R-:W-:-:S03]  /*39e0*/  FMUL.RZ R123, R75, 0.15915493667125701904 ;  /* 0x3e22f9834b7b7820 */ /* 0x000fc6000040c000 */
[----:B------:R-:W0:Y:S01]  /*39f0*/  MUFU.EX2 R77, R77 ;  /* 0x0000004d004d7308 */ /* 0x000e220000000800 */
[----:B------:R-:W-:Y:S02]  /*3a00*/  FMUL.FTZ R75, R101, R31 ;  /* 0x0000001f654b7220 */ /* 0x000fe40000410000 */
[----:B------:R-:W-:Y:S02]  /*3a10*/  FMUL.FTZ R74, R73, R29 ;  /* 0x0000001d494a7220 */ /* 0x000fe40000410000 */
[----:B------:R-:W-:-:S03]  /*3a20*/  FMUL.RZ R121, R83, 0.15915493667125701904 ;  /* 0x3e22f98353797820 */ /* 0x000fc6000040c000 */
[----:B------:R-:W-:Y:S01]  /*3a30*/  MUFU.SIN R122, R103 ;  /* 0x00000067007a7308 */ /* 0x000fe20000000400 */
[----:B------:R-:W-:-:S07]  /*3a40*/  FFMA.FTZ R170, R68, R71, R170 ;  /* 0x0000004744aa7223 */ /* 0x000fce00000100aa */
[----:B------:R2:W-:Y:S01]  /*3a50*/  MUFU.COS R136, R103 ;  /* 0x0000006700887308 */ /* 0x0005e20000000000 */
[----:B-1----:R-:W-:Y:S02]  /*3a60*/  FMUL.FTZ R150, R149, R150 ;  /* 0x0000009695967220 */ /* 0x002fe40000410000 */
[----:B------:R-:W-:Y:S02]  /*3a70*/  FMUL.FTZ R148, R147, R148 ;  /* 0x0000009493947220 */ /* 0x000fe40000410000 */
[----:B------:R-:W-:-:S03]  /*3a80*/  FMUL.FTZ R146, R145, R146 ;  /* 0x0000009291927220 */ /* 0x000fc60000410000 */
[----:B------:R-:W-:Y:S01]  /*3a90*/  MUFU.SIN R102, R87 ;  /* 0x0000005700667308 */ /* 0x000fe20000000400 */
[----:B--2---:R-:W-:Y:S02]  /*3aa0*/  FMUL.RZ R103, R75, 0.15915493667125701904 ;  /* 0x3e22f9834b677820 */ /* 0x004fe4000040c000 */
[----:B------:R-:W-:Y:S02]  /*3ab0*/  FMUL.FTZ R75, R69, R71 ;  /* 0x00000047454b7220 */ /* 0x000fe40000410000 */
[----:B------:R-:W-:Y:S02]  /*3ac0*/  FMUL.FTZ R149, R149, R72 ;  /* 0x0000004895957220 */ /* 0x000fe40000410000 */
[----:B------:R-:W-:Y:S01]  /*3ad0*/  FFMA.FTZ R160, R68, R70, -R75 ;  /* 0x0000004644a07223 */ /* 0x000fe2000001084b */
[----:B------:R-:W-:Y:S01]  /*3ae0*/  MUFU.SIN R133, R121 ;  /* 0x0000007900857308 */ /* 0x000fe20000000400 */
[----:B------:R-:W-:Y:S02]  /*3af0*/  FMUL.FTZ R68, R73, R31 ;  /* 0x0000001f49447220 */ /* 0x000fe40000410000 */
[----:B------:R-:W-:-:S05]  /*3b00*/  FMUL.FTZ R70, R101, R32 ;  /* 0x0000002065467220 */ /* 0x000fca0000410000 */
[----:B------:R-:W-:Y:S01]  /*3b10*/  MUFU.COS R83, R121 ;  /* 0x0000007900537308 */ /* 0x000fe20000000000 */
[----:B------:R-:W-:-:S07]  /*3b20*/  FMUL.FTZ R75, RZ, R149 ;  /* 0x00000095ff4b7220 */ /* 0x000fce0000410000 */
[----:B------:R-:W1:Y:S01]  /*3b30*/  MUFU.EX2 R74, R74 ;  /* 0x0000004a004a7308 */ /* 0x000e620000000800 */
[C---:B0-----:R-:W-:Y:S02]  /*3b40*/  FMUL.FTZ R140, R77.reuse, R140 ;  /* 0x0000008c4d8c7220 */ /* 0x041fe40000410000 */
[----:B------:R-:W-:Y:S02]  /*3b50*/  FMUL.FTZ R139, R77, R86 ;  /* 0x000000564d8b7220 */ /* 0x000fe40000410000 */
[----:B------:R-:W-:-:S03]  /*3b60*/  FMUL.FTZ R77, R219, R149 ;  /* 0x00000095db4d7220 */ /* 0x000fc60000410000 */
[----:B------:R-:W-:Y:S01]  /*3b70*/  MUFU.SIN R129, R103 ;  /* 0x0000006700817308 */ /* 0x000fe20000000400 */
[----:B------:R-:W-:Y:S02]  /*3b80*/  FMUL.FTZ R147, R147, R76 ;  /* 0x0000004c93937220 */ /* 0x000fe40000410000 */
[----:B------:R-:W-:Y:S02]  /*3b90*/  FMUL.RZ R76, R70, 0.15915493667125701904 ;  /* 0x3e22f983464c7820 */ /* 0x000fe4000040c000 */
[----:B------:R-:W-:-:S03]  /*3ba0*/  FFMA.FTZ R75, R219, R150, -R75 ;  /* 0x00000096db4b7223 */ /* 0x000fc6000001084b */
[----:B------:R-:W-:Y:S01]  /*3bb0*/  MUFU.COS R69, R103 ;  /* 0x0000006700457308 */ /* 0x000fe20000000000 */
[----:B------:R-:W-:Y:S02]  /*3bc0*/  FMUL.FTZ R70, R73, R32 ;  /* 0x0000002049467220 */ /* 0x000fe40000410000 */
[----:B------:R-:W-:-:S05]  /*3bd0*/  FFMA.FTZ R77, RZ, R150, R77 ;  /* 0x00000096ff4d7223 */ /* 0x000fca000001004d */
[----:B------:R-:W0:Y:S01]  /*3be0*/  MUFU.EX2 R68, R68 ;  /* 0x0000004400447308 */ /* 0x000e220000000800 */
[----:B------:R-:W-:Y:S02]  /*3bf0*/  FADD.FTZ R75, R216, R75 ;  /* 0x0000004bd84b7221 */ /* 0x000fe40000010000 */
[----:B------:R-:W-:Y:S02]  /*3c00*/  FMUL.FTZ R72, R101, R33 ;  /* 0x0000002165487220 */ /* 0x000fe40000410000 */
[----:B------:R-:W-:Y:S02]  /*3c10*/  FADD.FTZ R77, RZ, R77 ;  /* 0x0000004dff4d7221 */ /* 0x000fe40000010000 */
[C---:B-1----:R-:W-:Y:S01]  /*3c20*/  FMUL.FTZ R134, R74.reuse, R83 ;  /* 0x000000534a867220 */ /* 0x042fe20000410000 */
[----:B------:R-:W-:Y:S01]  /*3c30*/  MUFU.COS R71, R76 ;  /* 0x0000004c00477308 */ /* 0x000fe20000000000 */
[----:B------:R-:W-:Y:S02]  /*3c40*/  FMUL.FTZ R133, R74, R133 ;  /* 0x000000854a857220 */ /* 0x000fe40000410000 */
[----:B------:R-:W-:-:S02]  /*3c50*/  FMUL.FTZ R145, R145, R78 ;  /* 0x0000004e91917220 */ /* 0x000fc40000410000 */
[----:B------:R-:W-:-:S03]  /*3c60*/  FMUL.FTZ R74, R147, R75 ;  /* 0x0000004b934a7220 */ /* 0x000fc60000410000 */
[----:B------:R-:W1:Y:S01]  /*3c70*/  MUFU.EX2 R70, R70 ;  /* 0x0000004600467308 */ /* 0x000e620000000800 */
[----:B------:R-:W-:Y:S02]  /*3c80*/  FMUL.RZ R78, R72, 0.15915493667125701904 ;  /* 0x3e22f983484e7820 */ /* 0x000fe4000040c000 */
[-C--:B------:R-:W-:Y:S02]  /*3c90*/  FMUL.FTZ R72, R147, R77.reuse ;  /* 0x0000004d93487220 */ /* 0x080fe40000410000 */
[----:B------:R-:W-:Y:S02]  /*3ca0*/  FFMA.FTZ R74, R148, R77, R74 ;  /* 0x0000004d944a7223 */ /* 0x000fe4000001004a */
[C---:B0-----:R-:W-:Y:S02]  /*3cb0*/  FMUL.FTZ R130, R68.reuse, R69 ;  /* 0x0000004544827220 */ /* 0x041fe40000410000 */
[----:B------:R-:W-:Y:S02]  /*3cc0*/  FMUL.FTZ R129, R68, R129 ;  /* 0x0000008144817220 */ /* 0x000fe40000410000 */
[----:B------:R-:W-:-:S02]  /*3cd0*/  FFMA.FTZ R72, R148, R75, -R72 ;  /* 0x0000004b94487223 */ /* 0x000fc40000010848 */
[----:B------:R-:W-:Y:S02]  /*3ce0*/  FMUL.FTZ R68, R73, R33 ;  /* 0x0000002149447220 */ /* 0x000fe40000410000 */
[----:B------:R-:W-:Y:S01]  /*3cf0*/  FADD.FTZ R74, RZ, R74 ;  /* 0x0000004aff4a7221 */ /* 0x000fe20000010000 */
[----:B------:R-:W0:Y:S01]  /*3d00*/  MUFU.SIN R127, R76 ;  /* 0x0000004c007f7308 */ /* 0x000e220000000400 */
[----:B------:R-:W-:Y:S02]  /*3d10*/  FADD.FTZ R72, R217, R72 ;  /* 0x00000048d9487221 */ /* 0x000fe40000010000 */
[C---:B------:R-:W-:Y:S02]  /*3d20*/  FMUL.FTZ R69, R145.reuse, R74 ;  /* 0x0000004a91457220 */ /* 0x040fe40000410000 */
[----:B------:R-:W-:-:S03]  /*3d30*/  FMUL.FTZ R77, R145, R72 ;  /* 0x00000048914d7220 */ /* 0x000fc60000410000 */
[----:B------:R-:W-:Y:S01]  /*3d40*/  MUFU.SIN R125, R78 ;  /* 0x0000004e007d7308 */ /* 0x000fe20000000400 */
[----:B-1----:R-:W-:Y:S02]  /*3d50*/  FMUL.FTZ R128, R70, R71 ;  /* 0x0000004746807220 */ /* 0x002fe40000410000 */
[----:B------:R-:W-:-:S05]  /*3d60*/  FFMA.FTZ R71, R146, R72, -R69 ;  /* 0x0000004892477223 */ /* 0x000fca0000010845 */
[----:B------:R-:W-:Y:S01]  /*3d70*/  MUFU.COS R75, R78 ;  /* 0x0000004e004b7308 */ /* 0x000fe20000000000 */
[----:B------:R-:W-:-:S07]  /*3d80*/  FFMA.FTZ R77, R146, R74, R77 ;  /* 0x0000004a924d7223 */ /* 0x000fce000001004d */
[----:B------:R-:W1:Y:S01]  /*3d90*/  MUFU.EX2 R68, R68 ;  /* 0x0000004400447308 */ /* 0x000e620000000800 */
[C---:B------:R-:W-:Y:S02]  /*3da0*/  FMUL.FTZ R144, R143.reuse, R144 ;  /* 0x000000908f907220 */ /* 0x040fe40000410000 */
[----:B------:R-:W-:Y:S02]  /*3db0*/  FMUL.FTZ R143, R143, R80 ;  /* 0x000000508f8f7220 */ /* 0x000fe40000410000 */
[----:B------:R-:W-:Y:S02]  /*3dc0*/  FADD.FTZ R71, R214, R71 ;  /* 0x00000047d6477221 */ /* 0x000fe40000010000 */
[----:B------:R-:W-:Y:S01]  /*3dd0*/  FADD.FTZ R77, RZ, R77 ;  /* 0x0000004dff4d7221 */ /* 0x000fe20000010000 */
[----:B------:R2:W-:Y:S01]  /*3de0*/  MUFU.COS R138, R87 ;  /* 0x00000057008a7308 */ /* 0x0005e20000000000 */
[C---:B------:R-:W-:Y:S02]  /*3df0*/  FMUL.FTZ R74, R143.reuse, R71 ;  /* 0x000000478f4a7220 */ /* 0x040fe40000410000 */
[----:B------:R-:W-:-:S02]  /*3e00*/  FMUL.FTZ R72, R143, R77 ;  /* 0x0000004d8f487220 */ /* 0x000fc40000410000 */
[C---:B------:R-:W-:Y:S02]  /*3e10*/  FMUL.FTZ R79, R73.reuse, R27 ;  /* 0x0000001b494f7220 */ /* 0x040fe40000410000 */
[----:B--2---:R-:W-:Y:S02]  /*3e20*/  FMUL.FTZ R87, R73, R30 ;  /* 0x0000001e49577220 */ /* 0x004fe40000410000 */
[----:B0-----:R-:W-:Y:S02]  /*3e30*/  FMUL.FTZ R127, R70, R127 ;  /* 0x0000007f467f7220 */ /* 0x001fe40000410000 */
[----:B------:R-:W-:Y:S02]  /*3e40*/  FMUL.FTZ R70, R101, R38 ;  /* 0x0000002665467220 */ /* 0x000fe40000410000 */
[C---:B-1----:R-:W-:Y:S02]  /*3e50*/  FMUL.FTZ R126, R68.reuse, R75 ;  /* 0x0000004b447e7220 */ /* 0x042fe40000410000 */
[----:B------:R-:W-:-:S02]  /*3e60*/  FMUL.FTZ R125, R68, R125 ;  /* 0x0000007d447d7220 */ /* 0x000fc40000410000 */
[----:B------:R-:W-:Y:S01]  /*3e70*/  FFMA.FTZ R74, R144, R77, R74 ;  /* 0x0000004d904a7223 */ /* 0x000fe2000001004a */
[----:B------:R-:W-:Y:S01]  /*3e80*/  MUFU.SIN R124, R123 ;  /* 0x0000007b007c7308 */ /* 0x000fe20000000400 */
[----:B------:R-:W-:Y:S02]  /*3e90*/  FMUL.FTZ R68, R84, R149 ;  /* 0x0000009554447220 */ /* 0x000fe40000410000 */
[----:B------:R-:W-:Y:S02]  /*3ea0*/  FFMA.FTZ R72, R144, R71, -R72 ;  /* 0x0000004790487223 */ /* 0x000fe40000010848 */
[----:B------:R-:W-:-:S03]  /*3eb0*/  FMUL.FTZ R142, R141, R142 ;  /* 0x0000008e8d8e7220 */ /* 0x000fc60000410000 */
[----:B------:R-:W0:Y:S01]  /*3ec0*/  MUFU.EX2 R87, R87 ;  /* 0x0000005700577308 */ /* 0x000e220000000800 */
[----:B------:R-:W-:Y:S02]  /*3ed0*/  FMUL.FTZ R141, R141, R82 ;  /* 0x000000528d8d7220 */ /* 0x000fe40000410000 */
[----:B------:R-:W-:Y:S02]  /*3ee0*/  FMUL.RZ R78, R70, 0.15915493667125701904 ;  /* 0x3e22f983464e7820 */ /* 0x000fe4000040c000 */
[----:B------:R-:W-:Y:S02]  /*3ef0*/  FADD.FTZ R74, RZ, R74 ;  /* 0x0000004aff4a7221 */ /* 0x000fe40000010000 */
[C---:B------:R-:W-:Y:S01]  /*3f00*/  FMUL.FTZ R71, R85.reuse, R149 ;  /* 0x0000009555477220 */ /* 0x040fe20000410000 */
[----:B------:R-:W1:Y:S01]  /*3f10*/  MUFU.EX2 R79, R79 ;  /* 0x0000004f004f7308 */ /* 0x000e620000000800 */
[----:B------:R-:W-:Y:S02]  /*3f20*/  FFMA.FTZ R70, R85, R150, R68 ;  /* 0x0000009655467223 */ /* 0x000fe40000010044 */
[----:B------:R-:W-:-:S02]  /*3f30*/  FADD.FTZ R72, R215, R72 ;  /* 0x00000048d7487221 */ /* 0x000fc40000010000 */
[----:B------:R-:W-:Y:S02]  /*3f40*/  FMUL.FTZ R75, R141, R74 ;  /* 0x0000004a8d4b7220 */ /* 0x000fe40000410000 */
[----:B------:R-:W-:Y:S02]  /*3f50*/  FFMA.FTZ R71, R84, R150, -R71 ;  /* 0x0000009654477223 */ /* 0x000fe40000010847 */
[----:B------:R-:W-:Y:S02]  /*3f60*/  FMUL.FTZ R68, R147, R70 ;  /* 0x0000004693447220 */ /* 0x000fe40000410000 */
[-C--:B------:R-:W-:Y:S02]  /*3f70*/  FMUL.FTZ R77, R141, R72.reuse ;  /* 0x000000488d4d7220 */ /* 0x080fe40000410000 */
[----:B------:R-:W-:Y:S02]  /*3f80*/  FFMA.FTZ R75, R142, R72, -R75 ;  /* 0x000000488e4b7223 */ /* 0x000fe4000001084b */
[----:B------:R-:W-:-:S02]  /*3f90*/  FMUL.FTZ R69, R73, R38 ;  /* 0x0000002649457220 */ /* 0x000fc40000410000 */
[-C--:B------:R-:W-:Y:S02]  /*3fa0*/  FFMA.FTZ R72, R148, R71.reuse, -R68 ;  /* 0x0000004794487223 */ /* 0x080fe40000010844 */
[----:B------:R-:W-:Y:S02]  /*3fb0*/  FMUL.FTZ R71, R147, R71 ;  /* 0x0000004793477220 */ /* 0x000fe40000410000 */
[----:B------:R-:W-:Y:S01]  /*3fc0*/  FFMA.FTZ R77, R142, R74, R77 ;  /* 0x0000004a8e4d7223 */ /* 0x000fe2000001004d */
[----:B------:R-:W-:Y:S01]  /*3fd0*/  MUFU.EX2 R69, R69 ;  /* 0x0000004500457308 */ /* 0x000fe20000000800 */
[----:B0-----:R-:W-:Y:S02]  /*3fe0*/  FMUL.FTZ R131, R87, R124 ;  /* 0x0000007c57837220 */ /* 0x001fe40000410000 */
[----:B------:R-:W-:Y:S02]  /*3ff0*/  FFMA.FTZ R71, R148, R70, R71 ;  /* 0x0000004694477223 */ /* 0x000fe40000010047 */
[----:B------:R-:W-:-:S02]  /*4000*/  FADD.FTZ R77, RZ, R77 ;  /* 0x0000004dff4d7221 */ /* 0x000fc40000010000 */
[----:B------:R-:W-:Y:S01]  /*4010*/  FMUL.FTZ R81, R73, R28 ;  /* 0x0000001c49517220 */ /* 0x000fe20000410000 */
[----:B------:R-:W0:Y:S01]  /*4020*/  MUFU.COS R124, R78 ;  /* 0x0000004e007c7308 */ /* 0x000e220000000000 */
[----:B------:R-:W-:Y:S02]  /*4030*/  FADD.FTZ R74, R212, R75 ;  /* 0x0000004bd44a7221 */ /* 0x000fe40000010000 */
[C---:B-1----:R-:W-:Y:S02]  /*4040*/  FMUL.FTZ R138, R79.reuse, R138 ;  /* 0x0000008a4f8a7220 */ /* 0x042fe40000410000 */
[----:B------:R-:W-:-:S03]  /*4050*/  FMUL.FTZ R137, R79, R102 ;  /* 0x000000664f897220 */ /* 0x000fc60000410000 */
[----:B------:R-:W1:Y:S01]  /*4060*/  MUFU.SIN R68, R78 ;  /* 0x0000004e00447308 */ /* 0x000e620000000400 */
[----:B------:R-:W-:Y:S02]  /*4070*/  FMUL.FTZ R75, R145, R71 ;  /* 0x00000047914b7220 */ /* 0x000fe40000410000 */
[C---:B------:R-:W-:Y:S02]  /*4080*/  FMUL.FTZ R79, R139.reuse, R77 ;  /* 0x0000004d8b4f7220 */ /* 0x040fe40000410000 */
[----:B------:R-:W-:Y:S02]  /*4090*/  FMUL.FTZ R76, R139, R74 ;  /* 0x0000004a8b4c7220 */ /* 0x000fe40000410000 */
[-C--:B------:R-:W-:Y:S01]  /*40a0*/  FMUL.FTZ R70, R145, R72.reuse ;  /* 0x0000004891467220 */ /* 0x080fe20000410000 */
[----:B------:R-:W2:Y:S01]  /*40b0*/  MUFU.EX2 R81, R81 ;  /* 0x0000005100517308 */ /* 0x000ea20000000800 */
[----:B------:R-:W-:Y:S02]  /*40c0*/  FFMA.FTZ R75, R146, R72, -R75 ;  /* 0x00000048924b7223 */ /* 0x000fe4000001084b */
[----:B------:R-:W-:-:S02]  /*40d0*/  FFMA.FTZ R74, R140, R74, -R79 ;  /* 0x0000004a8c4a7223 */ /* 0x000fc4000001084f */
[----:B------:R-:W-:Y:S02]  /*40e0*/  FFMA.FTZ R76, R140, R77, R76 ;  /* 0x0000004d8c4c7223 */ /* 0x000fe4000001004c */
[----:B------:R-:W-:Y:S02]  /*40f0*/  FFMA.FTZ R70, R146, R71, R70 ;  /* 0x0000004792467223 */ /* 0x000fe40000010046 */
[----:B------:R-:W-:Y:S02]  /*4100*/  FMUL.FTZ R71, R143, R75 ;  /* 0x0000004b8f477220 */ /* 0x000fe40000410000 */
[----:B------:R-:W-:Y:S02]  /*4110*/  FADD.FTZ R74, R213, R74 ;  /* 0x0000004ad54a7221 */ /* 0x000fe40000010000 */
[----:B------:R-:W-:Y:S01]  /*4120*/  FADD.FTZ R76, RZ, R76 ;  /* 0x0000004cff4c7221 */ /* 0x000fe20000010000 */
[----:B------:R1:W3:Y:S01]  /*4130*/  MUFU.COS R132, R123 ;  /* 0x0000007b00847308 */ /* 0x0002e20000000000 */
[----:B------:R-:W-:-:S02]  /*4140*/  FFMA.FTZ R71, R144, R70, R71 ;  /* 0x0000004690477223 */ /* 0x000fc40000010047 */
[----:B------:R-:W-:Y:S02]  /*4150*/  FMUL.FTZ R77, R137, R74 ;  /* 0x0000004a894d7220 */ /* 0x000fe40000410000 */
[----:B0-----:R-:W-:Y:S02]  /*4160*/  FMUL.FTZ R124, R69, R124 ;  /* 0x0000007c457c7220 */ /* 0x001fe40000410000 */
[----:B------:R-:W-:Y:S02]  /*4170*/  FMUL.FTZ R70, R143, R70 ;  /* 0x000000468f467220 */ /* 0x000fe40000410000 */
[----:B-1----:R-:W-:Y:S02]  /*4180*/  FMUL.FTZ R123, R69, R68 ;  /* 0x00000044457b7220 */ /* 0x002fe40000410000 */
[-C--:B------:R-:W-:Y:S02]  /*4190*/  FMUL.FTZ R69, R137, R76.reuse ;  /* 0x0000004c89457220 */ /* 0x080fe40000410000 */
[----:B------:R-:W-:-:S02]  /*41a0*/  FFMA.FTZ R77, R138, R76, R77 ;  /* 0x0000004c8a4d7223 */ /* 0x000fc4000001004d */
[----:B------:R-:W-:Y:S02]  /*41b0*/  FFMA.FTZ R70, R144, R75, -R70 ;  /* 0x0000004b90467223 */ /* 0x000fe40000010846 */
[----:B------:R-:W-:Y:S02]  /*41c0*/  FFMA.FTZ R75, R138, R74, -R69 ;  /* 0x0000004a8a4b7223 */ /* 0x000fe40000010845 */
[----:B------:R-:W-:Y:S02]  /*41d0*/  FMUL.FTZ R69, R141, R71 ;  /* 0x000000478d457220 */ /* 0x000fe40000410000 */
[----:B--2---:R-:W-:Y:S02]  /*41e0*/  FMUL.FTZ R135, R81, R122 ;  /* 0x0000007a51877220 */ /* 0x004fe40000410000 */
[----:B------:R-:W-:Y:S02]  /*41f0*/  FADD.FTZ R77, RZ, R77 ;  /* 0x0000004dff4d7221 */ /* 0x000fe40000010000 */
[----:B------:R-:W-:-:S02]  /*4200*/  FMUL.FTZ R68, R141, R70 ;  /* 0x000000468d447220 */ /* 0x000fc40000410000 */
[----:B------:R-:W-:Y:S02]  /*4210*/  FFMA.FTZ R69, R142, R70, -R69 ;  /* 0x000000468e457223 */ /* 0x000fe40000010845 */
[----:B------:R-:W-:Y:S02]  /*4220*/  FMUL.FTZ R136, R81, R136 ;  /* 0x0000008851887220 */ /* 0x000fe40000410000 */
[----:B------:R-:W-:Y:S02]  /*4230*/  FADD.FTZ R75, R210, R75 ;  /* 0x0000004bd24b7221 */ /* 0x000fe40000010000 */
[----:B------:R-:W-:Y:S02]  /*4240*/  FMUL.FTZ R70, R135, R77 ;  /* 0x0000004d87467220 */ /* 0x000fe40000410000 */
[----:B------:R-:W-:Y:S02]  /*4250*/  FFMA.FTZ R71, R142, R71, R68 ;  /* 0x000000478e477223 */ /* 0x000fe40000010044 */
[----:B------:R-:W-:-:S02]  /*4260*/  FFMA.FTZ R72, R136, R75, -R70 ;  /* 0x0000004b88487223 */ /* 0x000fc40000010846 */
[----:B------:R-:W-:Y:S02]  /*4270*/  FMUL.FTZ R70, R139, R71 ;  /* 0x000000478b467220 */ /* 0x000fe40000410000 */
[----:B------:R-:W-:Y:S02]  /*4280*/  FMUL.FTZ R75, R135, R75 ;  /* 0x0000004b874b7220 */ /* 0x000fe40000410000 */
[-C--:B------:R-:W-:Y:S02]  /*4290*/  FFMA.FTZ R70, R140, R69.reuse, -R70 ;  /* 0x000000458c467223 */ /* 0x080fe40000010846 */
[----:B------:R-:W-:Y:S02]  /*42a0*/  FMUL.FTZ R69, R139, R69 ;  /* 0x000000458b457220 */ /* 0x000fe40000410000 */
[----:B------:R-:W-:Y:S02]  /*42b0*/  FMUL.FTZ R68, R101, R44 ;  /* 0x0000002c65447220 */ /* 0x000fe40000410000 */
[----:B------:R-:W-:-:S02]  /*42c0*/  FFMA.FTZ R75, R136, R77, R75 ;  /* 0x0000004d884b7223 */ /* 0x000fc4000001004b */
[----:B------:R-:W-:Y:S02]  /*42d0*/  FFMA.FTZ R69, R140, R71, R69 ;  /* 0x000000478c457223 */ /* 0x000fe40000010045 */
[----:B------:R-:W-:Y:S02]  /*42e0*/  FADD.FTZ R72, R211, R72 ;  /* 0x00000048d3487221 */ /* 0x000fe40000010000 */
[----:B------:R-:W-:Y:S02]  /*42f0*/  FMUL.RZ R76, R68, 0.15915493667125701904 ;  /* 0x3e22f983444c7820 */ /* 0x000fe4000040c000 */
[----:B------:R-:W-:Y:S02]  /*4300*/  FADD.FTZ R75, RZ, R75 ;  /* 0x0000004bff4b7221 */ /* 0x000fe40000010000 */
[----:B------:R-:W-:Y:S02]  /*4310*/  FMUL.FTZ R71, R137, R69 ;  /* 0x0000004589477220 */ /* 0x000fe40000410000 */
[----:B------:R-:W-:Y:S01]  /*4320*/  FMUL.FTZ R68, R133, R72 ;  /* 0x0000004885447220 */ /* 0x000fe20000410000 */
[----:B------:R-:W-:Y:S01]  /*4330*/  HADD2.F32 R208, -RZ, R56.H1_H1 ;  /* 0x30000038ffd07230 */ /* 0x000fe20000004100 */
[----:B------:R-:W-:-:S02]  /*4340*/  FMUL.FTZ R73, R73, R44 ;  /* 0x0000002c49497220 */ /* 0x000fc40000410000 */
[-C--:B------:R-:W-:Y:S02]  /*4350*/  FMUL.FTZ R77, R133, R75.reuse ;  /* 0x0000004b854d7220 */ /* 0x080fe40000410000 */
[-C--:B------:R-:W-:Y:S02]  /*4360*/  FFMA.FTZ R71, R138, R70.reuse, -R71 ;  /* 0x000000468a477223 */ /* 0x080fe40000010847 */
[----:B------:R-:W-:Y:S02]  /*4370*/  FMUL.FTZ R70, R137, R70 ;  /* 0x0000004689467220 */ /* 0x000fe40000410000 */
[C---:B------:R-:W-:Y:S01]  /*4380*/  FFMA.FTZ R75, R134.reuse, R75, R68 ;  /* 0x0000004b864b7223 */ /* 0x040fe20000010044 */
[----:B------:R-:W-:Y:S01]  /*4390*/  MUFU.EX2 R73, R73 ;  /* 0x0000004900497308 */ /* 0x000fe20000000800 */
[----:B------:R-:W-:Y:S02]  /*43a0*/  FFMA.FTZ R77, R134, R72, -R77 ;  /* 0x00000048864d7223 */ /* 0x000fe4000001084d */
[----:B------:R-:W-:-:S02]  /*43b0*/  FMUL.FTZ R208, R208, R29 ;  /* 0x0000001dd0d07220 */ /* 0x000fc40000410000 */
[----:B------:R-:W-:Y:S02]  /*43c0*/  FFMA.FTZ R70, R138, R69, R70 ;  /* 0x000000458a467223 */ /* 0x000fe40000010046 */
[----:B------:R-:W-:Y:S01]  /*43d0*/  FADD.FTZ R72, RZ, R75 ;  /* 0x0000004bff487221 */ /* 0x000fe20000010000 */
[----:B------:R-:W0:Y:S01]  /*43e0*/  MUFU.SIN R68, R76 ;  /* 0x0000004c00447308 */ /* 0x000e220000000400 */
[----:B------:R-:W-:Y:S01]  /*43f0*/  HADD2.F32 R209, -RZ, R57.H0_H0 ;  /* 0x20000039ffd17230 */ /* 0x000fe20000004100 */
[----:B------:R-:W-:Y:S02]  /*4400*/  FADD.FTZ R77, R208, R77 ;  /* 0x0000004dd04d7221 */ /* 0x000fe40000010000 */
[----:B---3--:R-:W-:Y:S02]  /*4410*/  FMUL.FTZ R132, R87, R132 ;  /* 0x0000008457847220 */ /* 0x008fe40000410000 */
[----:B------:R-:W-:Y:S02]  /*4420*/  FMUL.FTZ R69, R135, R70 ;  /* 0x0000004687457220 */ /* 0x000fe40000410000 */
[----:B------:R-:W-:-:S02]  /*4430*/  FMUL.FTZ R74, R131, R72 ;  /* 0x00000048834a7220 */ /* 0x000fc40000410000 */
[----:B------:R-:W-:Y:S02]  /*4440*/  FMUL.FTZ R75, R135, R71 ;  /* 0x00000047874b7220 */ /* 0x000fe40000410000 */
[----:B------:R-:W-:Y:S02]  /*4450*/  FMUL.FTZ R79, R131, R77 ;  /* 0x0000004d834f7220 */ /* 0x000fe40000410000 */
[----:B------:R-:W-:Y:S02]  /*4460*/  FFMA.FTZ R69, R136, R71, -R69 ;  /* 0x0000004788457223 */ /* 0x000fe40000010845 */
[----:B------:R-:W-:Y:S02]  /*4470*/  FFMA.FTZ R74, R132, R77, -R74 ;  /* 0x0000004d844a7223 */ /* 0x000fe4000001084a */
[----:B------:R-:W-:Y:S02]  /*4480*/  FMUL.FTZ R209, R209, R30 ;  /* 0x0000001ed1d17220 */ /* 0x000fe40000410000 */
[----:B------:R-:W-:-:S02]  /*4490*/  FFMA.FTZ R75, R136, R70, R75 ;  /* 0x00000046884b7223 */ /* 0x000fc4000001004b */
[----:B------:R-:W-:Y:S02]  /*44a0*/  FFMA.FTZ R79, R132, R72, R79 ;  /* 0x00000048844f7223 */ /* 0x000fe4000001004f */
[----:B------:R-:W-:Y:S02]  /*44b0*/  FMUL.FTZ R70, R133, R69 ;  /* 0x0000004585467220 */ /* 0x000fe40000410000 */
[----:B------:R-:W-:Y:S01]  /*44c0*/  FADD.FTZ R74, R209, R74 ;  /* 0x0000004ad14a7221 */ /* 0x000fe20000010000 */
[----:B------:R-:W1:Y:S01]  /*44d0*/  MUFU.COS R122, R76 ;  /* 0x0000004c007a7308 */ /* 0x000e620000000000 */
[----:B0-----:R-:W-:Y:S02]  /*44e0*/  FMUL.FTZ R121, R73, R68 ;  /* 0x0000004449797220 */ /* 0x001fe40000410000 */
[----:B------:R-:W-:Y:S02]  /*44f0*/  FADD.FTZ R79, RZ, R79 ;  /* 0x0000004fff4f7221 */ /* 0x000fe40000010000 */
[----:B------:R-:W-:-:S02]  /*4500*/  FFMA.FTZ R70, R134, R75, R70 ;  /* 0x0000004b86467223 */ /* 0x000fc40000010046 */
[-C--:B------:R-:W-:Y:S01]  /*4510*/  FMUL.FTZ R68, R129, R74.reuse ;  /* 0x0000004a81447220 */ /* 0x080fe20000410000 */
[----:B------:R-:W-:Y:S01]  /*4520*/  HADD2.F32 R206, -RZ, R57.H1_H1 ;  /* 0x30000039ffce7230 */ /* 0x000fe20000004100 */
[----:B------:R-:W-:Y:S02]  /*4530*/  FMUL.FTZ R75, R133, R75 ;  /* 0x0000004b854b7220 */ /* 0x000fe40000410000 */
[-C--:B------:R-:W-:Y:S02]  /*4540*/  FMUL.FTZ R71, R129, R79.reuse ;  /* 0x0000004f81477220 */ /* 0x080fe40000410000 */
[----:B------:R-:W-:Y:S02]  /*4550*/  FFMA.FTZ R79, R130, R79, R68 ;  /* 0x0000004f824f7223 */ /* 0x000fe40000010044 */
[----:B------:R-:W-:Y:S02]  /*4560*/  FFMA.FTZ R75, R134, R69, -R75 ;  /* 0x00000045864b7223 */ /* 0x000fe4000001084b */
[----:B------:R-:W-:-:S02]  /*4570*/  FFMA.FTZ R71, R130, R74, -R71 ;  /* 0x0000004a82477223 */ /* 0x000fc40000010847 */
[----:B------:R-:W-:Y:S02]  /*4580*/  FMUL.FTZ R206, R206, R31 ;  /* 0x0000001fcece7220 */ /* 0x000fe40000410000 */
[----:B------:R-:W-:Y:S02]  /*4590*/  FADD.FTZ R79, RZ, R79 ;  /* 0x0000004fff4f7221 */ /* 0x000fe40000010000 */
[----:B------:R-:W-:Y:S01]  /*45a0*/  FMUL.FTZ R69, R131, R75 ;  /* 0x0000004b83457220 */ /* 0x000fe20000410000 */
[----:B------:R-:W-:Y:S01]  /*45b0*/  ISETP.NE.AND P0, PT, R9, 0x7f, PT ;  /* 0x0000007f0900780c */ /* 0x000fe20003f05270 */
[----:B------:R-:W-:Y:S02]  /*45c0*/  FADD.FTZ R71, R206, R71 ;  /* 0x00000047ce477221 */ /* 0x000fe40000010000 */
[----:B------:R-:W-:Y:S02]  /*45d0*/  FMUL.FTZ R68, R131, R70 ;  /* 0x0000004683447220 */ /* 0x000fe40000410000 */
[----:B------:R-:W-:-:S02]  /*45e0*/  FMUL.FTZ R72, R127, R79 ;  /* 0x0000004f7f487220 */ /* 0x000fc40000410000 */
[C---:B------:R-:W-:Y:S01]  /*45f0*/  FFMA.FTZ R69, R132.reuse, R70, R69 ;  /* 0x0000004684457223 */ /* 0x040fe20000010045 */
[----:B------:R-:W-:Y:S01]  /*4600*/  HADD2.F32 R193, -RZ, R58.H0_H0 ;  /* 0x2000003affc17230 */ /* 0x000fe20000004100 */
[----:B-1----:R-:W-:Y:S02]  /*4610*/  FMUL.FTZ R122, R73, R122 ;  /* 0x0000007a497a7220 */ /* 0x002fe40000410000 */
[----:B------:R-:W-:Y:S02]  /*4620*/  FMUL.FTZ R73, R127, R71 ;  /* 0x000000477f497220 */ /* 0x000fe40000410000 */
[----:B------:R-:W-:Y:S01]  /*4630*/  FFMA.FTZ R68, R132, R75, -R68 ;  /* 0x0000004b84447223 */ /* 0x000fe20000010844 */
[----:B------:R0:W1:Y:S01]  /*4640*/  @P0 LDS.64 R102, [R9.X8+0x3518] ;  /* 0x0035180009660984 */ /* 0x0000620000008a00 */
[----:B------:R-:W-:Y:S02]  /*4650*/  FFMA.FTZ R72, R128, R71, -R72 ;  /* 0x0000004780487223 */ /* 0x000fe40000010848 */
[----:B------:R-:W-:-:S02]  /*4660*/  FMUL.FTZ R71, R129, R69 ;  /* 0x0000004581477220 */ /* 0x000fc40000410000 */
[----:B------:R-:W-:Y:S02]  /*4670*/  FFMA.FTZ R73, R128, R79, R73 ;  /* 0x0000004f80497223 */ /* 0x000fe40000010049 */
[----:B------:R-:W-:Y:S02]  /*4680*/  FMUL.FTZ R70, R129, R68 ;  /* 0x0000004481467220 */ /* 0x000fe40000410000 */
[----:B------:R-:W-:Y:S02]  /*4690*/  FMUL.FTZ R193, R193, R32 ;  /* 0x00000020c1c17220 */ /* 0x000fe40000410000 */
[C---:B------:R-:W-:Y:S02]  /*46a0*/  FFMA.FTZ R71, R130.reuse, R68, -R71 ;  /* 0x0000004482477223 */ /* 0x040fe40000010847 */
[----:B------:R-:W-:Y:S02]  /*46b0*/  FADD.FTZ R73, RZ, R73 ;  /* 0x00000049ff497221 */ /* 0x000fe40000010000 */
[----:B------:R-:W-:-:S02]  /*46c0*/  FFMA.FTZ R70, R130, R69, R70 ;  /* 0x0000004582467223 */ /* 0x000fc40000010046 */
[----:B------:R-:W-:Y:S01]  /*46d0*/  FADD.FTZ R72, R193, R72 ;  /* 0x00000048c1487221 */ /* 0x000fe20000010000 */
[----:B------:R-:W-:Y:S01]  /*46e0*/  HADD2.F32 R192, -RZ, R58.H1_H1 ;  /* 0x3000003affc07230 */ /* 0x000fe20000004100 */
[----:B------:R-:W-:Y:S02]  /*46f0*/  FMUL.FTZ R69, R127, R71 ;  /* 0x000000477f457220 */ /* 0x000fe40000410000 */
[C---:B------:R-:W-:Y:S02]  /*4700*/  FMUL.FTZ R75, R125.reuse, R73 ;  /* 0x000000497d4b7220 */ /* 0x040fe40000410000 */
[----:B------:R-:W-:Y:S02]  /*4710*/  FMUL.FTZ R68, R125, R72 ;  /* 0x000000487d447220 */ /* 0x000fe40000410000 */
[-C--:B------:R-:W-:Y:S02]  /*4720*/  FFMA.FTZ R69, R128, R70.reuse, R69 ;  /* 0x0000004680457223 */ /* 0x080fe40000010045 */
[----:B------:R-:W-:-:S02]  /*4730*/  FMUL.FTZ R70, R127, R70 ;  /* 0x000000467f467220 */ /* 0x000fc40000410000 */
[----:B------:R-:W-:Y:S02]  /*4740*/  FFMA.FTZ R75, R126, R72, -R75 ;  /* 0x000000487e4b7223 */ /* 0x000fe4000001084b */
[----:B------:R-:W-:Y:S02]  /*4750*/  FMUL.FTZ R192, R192, R33 ;  /* 0x00000021c0c07220 */ /* 0x000fe40000410000 */
[----:B------:R-:W-:Y:S02]  /*4760*/  FFMA.FTZ R68, R126, R73, R68 ;  /* 0x000000497e447223 */ /* 0x000fe40000010044 */
[----:B------:R-:W-:Y:S02]  /*4770*/  FFMA.FTZ R70, R128, R71, -R70 ;  /* 0x0000004780467223 */ /* 0x000fe40000010846 */
[----:B------:R-:W-:Y:S02]  /*4780*/  FMUL.FTZ R71, R125, R69 ;  /* 0x000000457d477220 */ /* 0x000fe40000410000 */
[----:B------:R-:W-:-:S02]  /*4790*/  FADD.FTZ R75, R192, R75 ;  /* 0x0000004bc04b7221 */ /* 0x000fc40000010000 */
[----:B------:R-:W-:Y:S01]  /*47a0*/  FADD.FTZ R72, RZ, R68 ;  /* 0x00000044ff487221 */ /* 0x000fe20000010000 */
[----:B------:R-:W-:Y:S01]  /*47b0*/  HADD2.F32 R87, -RZ, R59.H0_H0 ;  /* 0x2000003bff577230 */ /* 0x000fe20000004100 */
[-C--:B------:R-:W-:Y:S02]  /*47c0*/  FMUL.FTZ R68, R125, R70.reuse ;  /* 0x000000467d447220 */ /* 0x080fe40000410000 */
[C---:B------:R-:W-:Y:S02]  /*47d0*/  FFMA.FTZ R71, R126.reuse, R70, -R71 ;  /* 0x000000467e477223 */ /* 0x040fe40000010847 */
[C---:B------:R-:W-:Y:S02]  /*47e0*/  FMUL.FTZ R73, R123.reuse, R75 ;  /* 0x0000004b7b497220 */ /* 0x040fe40000410000 */
[----:B------:R-:W-:Y:S02]  /*47f0*/  FMUL.FTZ R70, R123, R72 ;  /* 0x000000487b467220 */ /* 0x000fe40000410000 */
[----:B------:R-:W-:-:S02]  /*4800*/  FFMA.FTZ R68, R126, R69, R68 ;  /* 0x000000457e447223 */ /* 0x000fc40000010044 */
[C---:B------:R-:W-:Y:S02]  /*4810*/  FFMA.FTZ R72, R124.reuse, R72, R73 ;  /* 0x000000487c487223 */ /* 0x040fe40000010049 */
[----:B------:R-:W-:Y:S02]  /*4820*/  FFMA.FTZ R70, R124, R75, -R70 ;  /* 0x0000004b7c467223 */ /* 0x000fe40000010846 */
[----:B------:R-:W-:Y:S02]  /*4830*/  FMUL.FTZ R87, R87, R38 ;  /* 0x0000002657577220 */ /* 0x000fe40000410000 */
[C---:B------:R-:W-:Y:S02]  /*4840*/  FMUL.FTZ R69, R123.reuse, R68 ;  /* 0x000000447b457220 */ /* 0x040fe40000410000 */
[----:B------:R-:W-:Y:S02]  /*4850*/  FMUL.FTZ R73, R123, R71 ;  /* 0x000000477b497220 */ /* 0x000fe40000410000 */
[----:B------:R-:W-:-:S02]  /*4860*/  FADD.FTZ R72, RZ, R72 ;  /* 0x00000048ff487221 */ /* 0x000fc40000010000 */
[----:B------:R-:W-:Y:S01]  /*4870*/  FADD.FTZ R70, R87, R70 ;  /* 0x0000004657467221 */ /* 0x000fe20000010000 */
[----:B------:R-:W-:Y:S01]  /*4880*/  HADD2.F32 R79, -RZ, R59.H1_H1 ;  /* 0x3000003bff4f7230 */ /* 0x000fe20000004100 */
[C---:B------:R-:W-:Y:S02]  /*4890*/  FFMA.FTZ R71, R124.reuse, R71, -R69 ;  /* 0x000000477c477223 */ /* 0x040fe40000010845 */
[----:B------:R-:W-:Y:S02]  /*48a0*/  FFMA.FTZ R73, R124, R68, R73 ;  /* 0x000000447c497223 */ /* 0x000fe40000010049 */
[C---:B------:R-:W-:Y:S02]  /*48b0*/  FMUL.FTZ R69, R121.reuse, R72 ;  /* 0x0000004879457220 */ /* 0x040fe40000410000 */
[-C--:B------:R-:W-:Y:S02]  /*48c0*/  FMUL.FTZ R77, R121, R70.reuse ;  /* 0x00000046794d7220 */ /* 0x080fe40000410000 */
[----:B------:R-:W-:-:S02]  /*48d0*/  FFMA.FTZ R75, R122, R70, -R69 ;  /* 0x000000467a4b7223 */ /* 0x000fc40000010845 */
[C---:B------:R-:W-:Y:S01]  /*48e0*/  FMUL.FTZ R68, R121.reuse, R73 ;  /* 0x0000004979447220 */ /* 0x040fe20000410000 */
[----:B------:R-:W-:Y:S01]  /*48f0*/  BSSY B0, `(.L_x_2225) ;  /* 0x0000012000007945 */ /* 0x000fe20003800000 */
[----:B------:R-:W-:Y:S02]  /*4900*/  FMUL.FTZ R69, R121, R71 ;  /* 0x0000004779457220 */ /* 0x000fe40000410000 */
[C---:B------:R-:W-:Y:S02]  /*4910*/  FFMA.FTZ R77, R122.reuse, R72, R77 ;  /* 0x000000487a4d7223 */ /* 0x040fe4000001004d */
[----:B------:R-:W-:Y:S01]  /*4920*/  FMUL.FTZ R86, R79, R44 ;  /* 0x0000002c4f567220 */ /* 0x000fe20000410000 */
[----:B------:R-:W-:Y:S01]  /*4930*/  LEA.HI R151, R9, R9, RZ, 0x1e ;  /* 0x0000000909977211 */ /* 0x000fe200078ff0ff */
[C---:B------:R-:W-:Y:S02]  /*4940*/  FFMA.FTZ R68, R122.reuse, R71, -R68 ;  /* 0x000000477a447223 */ /* 0x040fe40000010844 */
[----:B------:R-:W-:-:S02]  /*4950*/  FFMA.FTZ R69, R122, R73, R69 ;  /* 0x000000497a457223 */ /* 0x000fc40000010045 */
[----:B------:R-:W-:Y:S02]  /*4960*/  FADD.FTZ R70, R86, R75 ;  /* 0x0000004b56467221 */ /* 0x000fe40000010000 */
[----:B------:R-:W-:Y:S01]  /*4970*/  FADD.FTZ R71, RZ, R77 ;  /* 0x0000004dff477221 */ /* 0x000fe20000010000 */
[----:B------:R-:W-:Y:S05]  /*4980*/  @P0 BRA `(.L_x_2226) ;  /* 0x0000008000000947 */ /* 0x000fea0003800000 */
[----:B01----:R-:W-:Y:S02]  /*4990*/  ISETP.NE.AND P0, PT, R11, c[0x0][0x174], PT ;  /* 0x00005d000b007a0c */ /* 0x003fe40003f05270 */
[----:B------:R-:W-:Y:S02]  /*49a0*/  MOV R102, 0x3f800000 ;  /* 0x3f80000000667802 */ /* 0x000fe40000000f00 */
[----:B------:R-:W-:-:S09]  /*49b0*/  MOV R103, RZ ;  /* 0x000000ff00677202 */ /* 0x000fd20000000f00 */
[----:B------:R-:W-:-:S04]  /*49c0*/  @P0 LEA.HI R72, R11, R11, RZ, 0x1 ;  /* 0x0000000b0b480211 */ /* 0x000fc800078f08ff */
[----:B------:R-:W-:-:S04]  /*49d0*/  @P0 LOP3.LUT R72, R72, 0xfffffe, RZ, 0xc0, !PT ;  /* 0x00fffffe48480812 */ /* 0x000fc800078ec0ff */
[----:B------:R-:W-:-:S04]  /*49e0*/  @P0 IADD3 R73, -R72, R11, RZ ;  /* 0x0000000b48490210 */ /* 0x000fc80007ffe1ff */
[----:B------:R-:W-:-:S05]  /*49f0*/  @P0 LEA R73, R73, R120, 0x8 ;  /* 0x0000007849490211 */ /* 0x000fca00078e40ff */
[----:B------:R0:W1:Y:S02]  /*4a00*/  @P0 LDS.64 R102, [R73.X8+0x2510] ;  /* 0x0025100049660984 */ /* 0x0000640000008a00 */
.L_x_2226:
[----:B01----:R-:W-:Y:S05]  /*4a10*/  BSYNC B0 ;  /* 0x0000000000007941 */ /* 0x003fea0003800000 */
.L_x_2225:
        /* <DEDUP_REMOVED lines=74> */
.L_x_2269:
        /* <DEDUP_REMOVED lines=68> */
.L_x_2270:
        /* <DEDUP_REMOVED lines=19> */
[----:B-----5:R-:W-:Y:S05]  /*5430*/  CALL.REL.NOINC `($__internal_55_$__cuda_sm70_shflsync_idx_p) ;  /* 0x000079c000007944 */ /* 0x020fea0003c00000 */
.L_x_2231:
[----:B------:R-:W-:Y:S05]  /*5440*/  BRA.CONV ~URZ, `(.L_x_2232) ;  /* 0x000000637f007947 */ /* 0x000fea000b800000 */
[----:B0-----:R-:W-:Y:S01]  /*5450*/  HFMA2.MMA R73, -RZ, RZ, 0, 1.847743988037109375e-06 ;  /* 0x0000001fff497435 */ /* 0x001fe200000001ff */
[----:B------:R-:W-:-:S02]  /*5460*/  MOV R70, R77 ;  /* 0x0000004d00467202 */ /* 0x000fc40000000f00 */
[----:B------:R-:W-:Y:S02]  /*5470*/  MOV R72, 0x1f ;  /* 0x0000001f00487802 */ /* 0x000fe40000000f00 */
[----:B-1----:R-:W-:Y:S02]  /*5480*/  MOV R71, 0xffffffff ;  /* 0xffffffff00477802 */ /* 0x002fe40000000f00 */
[----:B------:R-:W-:Y:S02]  /*5490*/  MOV R68, 0x54b0 ;  /* 0x000054b000447802 */ /* 0x000fe40000000f00 */
[----:B-----5:R-:W-:Y:S05]  /*54a0*/  CALL.REL.NOINC `($__internal_55_$__cuda_sm70_shflsync_idx_p) ;  /* 0x0000795000007944 */ /* 0x020fea0003c00000 */
.L_x_2232:
[----:B------:R-:W-:Y:S05]  /*54b0*/  BRA.CONV ~URZ, `(.L_x_2233) ;  /* 0x000000637f007947 */ /* 0x000fea000b800000 */
[----:B0-----:R-:W-:Y:S01]  /*54c0*/  HFMA2.MMA R73, -RZ, RZ, 0, 1.847743988037109375e-06 ;  /* 0x0000001fff497435 */ /* 0x001fe200000001ff */
[----:B------:R-:W-:Y:S02]  /*54d0*/  MOV R70, R82 ;  /* 0x0000005200467202 */ /* 0x000fe40000000f00 */
[----:B------:R-:W-:Y:S02]  /*54e0*/  MOV R72, 0x1f ;  /* 0x0000001f00487802 */ /* 0x000fe40000000f00 */
[----:B-1----:R-:W-:Y:S02]  /*54f0*/  MOV R71, 0xffffffff ;  /* 0xffffffff00477802 */ /* 0x002fe40000000f00 */
[----:B------:R-:W-:-:S02]  /*5500*/  MOV R68, 0x5520 ;  /* 0x0000552000447802 */ /* 0x000fc40000000f00 */
[----:B-----5:R-:W-:Y:S05]  /*5510*/  CALL.REL.NOINC `($__internal_55_$__cuda_sm70_shflsync_idx_p) ;  /* 0x000078e000007944 */ /* 0x020fea0003c00000 */
.L_x_2233:
[----:B------:R-:W-:Y:S05]  /*5520*/  BRA.CONV ~URZ, `(.L_x_2234) ;  /* 0x000000637f007947 */ /* 0x000fea000b800000 */
[----:B0-----:R-:W-:Y:S01]  /*5530*/  HFMA2.MMA R73, -RZ, RZ, 0, 1.847743988037109375e-06 ;  /* 0x0000001fff497435 */ /* 0x001fe200000001ff */
[----:B------:R-:W-:-:S02]  /*5540*/  MOV R70, R83 ;  /* 0x0000005300467202 */ /* 0x000fc40000000f00 */
[----:B------:R-:W-:Y:S02]  /*5550*/  MOV R72, 0x1f ;  /* 0x0000001f00487802 */ /* 0x000fe40000000f00 */
[----:B-1----:R-:W-:Y:S02]  /*5560*/  MOV R71, 0xffffffff ;  /* 0xffffffff00477802 */ /* 0x002fe40000000f00 */
[----:B------:R-:W-:Y:S02]  /*5570*/  MOV R68, 0x5590 ;  /* 0x0000559000447802 */ /* 0x000fe40000000f00 */
[----:B-----5:R-:W-:Y:S05]  /*5580*/  CALL.REL.NOINC `($__internal_55_$__cuda_sm70_shflsync_idx_p) ;  /* 0x0000787000007944 */ /* 0x020fea0003c00000 */
.L_x_2234:
        /* <DEDUP_REMOVED lines=9> */
.L_x_2271:
        /* <DEDUP_REMOVED lines=49> */
.L_x_2228:
[----:B0-----:R-:W-:Y:S05]  /*5930*/  BSYNC B0 ;  /* 0x0000000000007941 */ /* 0x001fea0003800000 */
.L_x_2227:
        /* <DEDUP_REMOVED lines=23> */
[----:B------:R-:W-:Y:S02]  /*5ab0*/  FFMA.FTZ R69, R124, R66, R69 ;  /* 0x000000427c457223 */ /* 0x000fe40000010045 */
[----:B------:R-:W-:Y:S02]  /*5ac0*/  FADD.FTZ R71, R158, R71 ;  /* 0x000000479e477221 */ /* 0x000fe40000010000 */
[C---:B------:R-:W-:Y:S02]  /*5ad0*/  FMUL.FTZ R66, R125.reuse, -R73 ;  /* 0x800000497d427220 */ /* 0x040fe40000410000 */
[----:B------:R-:W-:Y:S02]  /*5ae0*/  FFMA.FTZ R68, R124, R67, -R68 ;  /* 0x000000437c447223 */ /* 0x000fe40000010844 */
[----:B------:R-:W-:Y:S02]  /*5af0*/  FMUL.FTZ R67, R125, -R69 ;  /* 0x800000457d437220 */ /* 0x000fe40000410000 */
[----:B------:R-:W-:-:S02]  /*5b00*/  FFMA.FTZ R70, R126, R71, -R66 ;  /* 0x000000477e467223 */ /* 0x000fc40000010842 */
[C---:B------:R-:W-:Y:S02]  /*5b10*/  FMUL.FTZ R72, R125.reuse, -R71 ;  /* 0x800000477d487220 */ /* 0x040fe40000410000 */
        /* <DEDUP_REMOVED lines=13> */
[C---:B------:R-:W-:Y:S02]  /*5bf0*/  FMUL.FTZ R67, R129.reuse, -R69 ;  /* 0x8000004581437220 */ /* 0x040fe40000410000 */
[----:B------:R-:W-:Y:S02]  /*5c00*/  FFMA.FTZ R71, R128, R70, -R71 ;  /* 0x0000004680477223 */ /* 0x000fe40000010847 */
[----:B------:R-:W-:Y:S02]  /*5c10*/  FADD.FTZ R73, -R166, R73 ;  /* 0x00000049a6497221 */ /* 0x000fe40000010100 */
[----:B------:R-:W-:-:S02]  /*5c20*/  FMUL.FTZ R66, R129, -R68 ;  /* 0x8000004481427220 */ /* 0x000fc40000410000 */
[----:B------:R-:W-:Y:S02]  /*5c30*/  FFMA.FTZ R68, R130, R68, -R67 ;  /* 0x0000004482447223 */ /* 0x000fe40000010843 */
[C---:B0-----:R-:W-:Y:S02]  /*5c40*/  FMUL.FTZ R67, R85.reuse, R65 ;  /* 0x0000004155437220 */ /* 0x041fe40000410000 */
[----:B------:R-:W-:Y:S02]  /*5c50*/  FMUL.FTZ R85, R85, R64 ;  /* 0x0000004055557220 */ /* 0x000fe40000410000 */
[----:B------:R-:W-:Y:S02]  /*5c60*/  FADD.FTZ R71, R156, R71 ;  /* 0x000000479c477221 */ /* 0x000fe40000010000 */
[----:B------:R-:W-:Y:S02]  /*5c70*/  FMUL.FTZ R70, R129, -R73 ;  /* 0x8000004981467220 */ /* 0x000fe40000410000 */
[----:B------:R-:W-:-:S02]  /*5c80*/  FFMA.FTZ R66, R130, R69, R66 ;  /* 0x0000004582427223 */ /* 0x000fc40000010042 */
[C---:B------:R-:W-:Y:S02]  /*5c90*/  FFMA.FTZ R64, R84.reuse, R64, -R67 ;  /* 0x0000004054407223 */ /* 0x040fe40000010843 */
[----:B------:R-:W-:Y:S02]  /*5ca0*/  FFMA.FTZ R85, R84, R65, R85 ;  /* 0x0000004154557223 */ /* 0x000fe40000010055 */
[-C--:B------:R-:W-:Y:S02]  /*5cb0*/  FFMA.FTZ R70, R130, R71.reuse, -R70 ;  /* 0x0000004782467223 */ /* 0x080fe40000010846 */
[----:B------:R-:W-:Y:S02]  /*5cc0*/  FMUL.FTZ R71, R129, -R71 ;  /* 0x8000004781477220 */ /* 0x000fe40000410000 */
[----:B------:R-:W-:Y:S02]  /*5cd0*/  FMUL.FTZ R65, R131, -R66 ;  /* 0x8000004283417220 */ /* 0x000fe40000410000 */
[----:B------:R-:W-:-:S02]  /*5ce0*/  FADD.FTZ R219, R219, R64 ;  /* 0x00000040dbdb7221 */ /* 0x000fc40000010000 */
[----:B------:R-:W-:Y:S02]  /*5cf0*/  FADD.FTZ R195, RZ, R85 ;  /* 0x00000055ffc37221 */ /* 0x000fe40000010000 */
[----:B------:R-:W-:Y:S02]  /*5d00*/  FFMA.FTZ R72, R130, R73, R71 ;  /* 0x0000004982487223 */ /* 0x000fe40000010047 */
[-C--:B------:R-:W-:Y:S02]  /*5d10*/  FFMA.FTZ R67, R132, R68.reuse, -R65 ;  /* 0x0000004484437223 */ /* 0x080fe40000010841 */
[----:B------:R-:W-:Y:S02]  /*5d20*/  FMUL.FTZ R69, R131, -R68 ;  /* 0x8000004483457220 */ /* 0x000fe40000410000 */
[----:B------:R-:W-:Y:S02]  /*5d30*/  FADD.FTZ R70, R155, R70 ;  /* 0x000000469b467221 */ /* 0x000fe40000010000 */
[----:B------:R-:W-:-:S02]  /*5d40*/  FMUL.FTZ R65, R149, R219 ;  /* 0x000000db95417220 */ /* 0x000fc40000410000 */
[-C--:B------:R-:W-:Y:S02]  /*5d50*/  FMUL.FTZ R64, R149, R195.reuse ;  /* 0x000000c395407220 */ /* 0x080fe40000410000 */
[----:B------:R-:W-:Y:S02]  /*5d60*/  FADD.FTZ R72, -R165, R72 ;  /* 0x00000048a5487221 */ /* 0x000fe40000010100 */
[----:B------:R-:W-:Y:S02]  /*5d70*/  FFMA.FTZ R69, R132, R66, R69 ;  /* 0x0000004284457223 */ /* 0x000fe40000010045 */
[----:B------:R-:W-:Y:S02]  /*5d80*/  FMUL.FTZ R73, R131, -R70 ;  /* 0x8000004683497220 */ /* 0x000fe40000410000 */
[C---:B------:R-:W-:Y:S02]  /*5d90*/  FFMA.FTZ R194, R150.reuse, R195, R65 ;  /* 0x000000c396c27223 */ /* 0x040fe40000010041 */
[----:B------:R-:W-:-:S02]  /*5da0*/  FFMA.FTZ R65, R150, R219, -R64 ;  /* 0x000000db96417223 */ /* 0x000fc40000010840 */
[-C--:B------:R-:W-:Y:S02]  /*5db0*/  FMUL.FTZ R71, R131, -R72.reuse ;  /* 0x8000004883477220 */ /* 0x080fe40000410000 */
[----:B------:R-:W-:Y:S02]  /*5dc0*/  FMUL.FTZ R64, R133, -R69 ;  /* 0x8000004585407220 */ /* 0x000fe40000410000 */
[----:B------:R-:W-:Y:S02]  /*5dd0*/  FFMA.FTZ R73, R132, R72, R73 ;  /* 0x0000004884497223 */ /* 0x000fe40000010049 */
[----:B------:R-:W-:Y:S02]  /*5de0*/  FADD.FTZ R216, R216, R65 ;  /* 0x00000041d8d87221 */ /* 0x000fe40000010000 */
[----:B------:R-:W-:Y:S02]  /*5df0*/  FFMA.FTZ R71, R132, R70, -R71 ;  /* 0x0000004684477223 */ /* 0x000fe40000010847 */
[----:B------:R-:W-:-:S02]  /*5e00*/  FFMA.FTZ R68, R134, R67, -R64 ;  /* 0x0000004386447223 */ /* 0x000fc40000010840 */
[----:B------:R-:W-:Y:S02]  /*5e10*/  FADD.FTZ R73, -R164, R73 ;  /* 0x00000049a4497221 */ /* 0x000fe40000010100 */
[----:B------:R-:W-:Y:S02]  /*5e20*/  FADD.FTZ R194, RZ, R194 ;  /* 0x000000c2ffc27221 */ /* 0x000fe40000010000 */
[----:B------:R-:W-:Y:S02]  /*5e30*/  FMUL.FTZ R64, R133, -R67 ;  /* 0x8000004385407220 */ /* 0x000fe40000410000 */
[----:B------:R-:W-:Y:S02]  /*5e40*/  FMUL.FTZ R67, R147, R216 ;  /* 0x000000d893437220 */ /* 0x000fe40000410000 */
[----:B------:R-:W-:Y:S02]  /*5e50*/  FADD.FTZ R71, R154, R71 ;  /* 0x000000479a477221 */ /* 0x000fe40000010000 */
[----:B------:R-:W-:-:S02]  /*5e60*/  FMUL.FTZ R66, R133, -R73 ;  /* 0x8000004985427220 */ /* 0x000fc40000410000 */
[-C--:B------:R-:W-:Y:S02]  /*5e70*/  FMUL.FTZ R65, R147, R194.reuse ;  /* 0x000000c293417220 */ /* 0x080fe40000410000 */
[----:B------:R-:W-:Y:S02]  /*5e80*/  FFMA.FTZ R67, R148, R194, R67 ;  /* 0x000000c294437223 */ /* 0x000fe40000010043 */
[C---:B------:R-:W-:Y:S02]  /*5e90*/  FFMA.FTZ R69, R134.reuse, R69, R64 ;  /* 0x0000004586457223 */ /* 0x040fe40000010040 */
[-C--:B------:R-:W-:Y:S02]  /*5ea0*/  FFMA.FTZ R70, R134, R71.reuse, -R66 ;  /* 0x0000004786467223 */ /* 0x080fe40000010842 */
[----:B------:R-:W-:Y:S02]  /*5eb0*/  FFMA.FTZ R64, R148, R216, -R65 ;  /* 0x000000d894407223 */ /* 0x000fe40000010841 */
[----:B------:R-:W-:-:S02]  /*5ec0*/  FMUL.FTZ R71, R133, -R71 ;  /* 0x8000004785477220 */ /* 0x000fc40000410000 */
[----:B------:R-:W-:Y:S02]  /*5ed0*/  FADD.FTZ R197, RZ, R67 ;  /* 0x00000043ffc57221 */ /* 0x000fe40000010000 */
[----:B------:R-:W-:Y:S02]  /*5ee0*/  FADD.FTZ R217, R217, R64 ;  /* 0x00000040d9d97221 */ /* 0x000fe40000010000 */
[----:B------:R-:W-:Y:S02]  /*5ef0*/  FMUL.FTZ R65, R135, -R69 ;  /* 0x8000004587417220 */ /* 0x000fe40000410000 */
[----:B------:R-:W-:Y:S02]  /*5f00*/  FFMA.FTZ R72, R134, R73, R71 ;  /* 0x0000004986487223 */ /* 0x000fe40000010047 */
[C---:B------:R-:W-:Y:S02]  /*5f10*/  FMUL.FTZ R64, R145.reuse, R197 ;  /* 0x000000c591407220 */ /* 0x040fe40000410000 */
[----:B------:R-:W-:-:S02]  /*5f20*/  FMUL.FTZ R66, R145, R217 ;  /* 0x000000d991427220 */ /* 0x000fc40000410000 */
[-C--:B------:R-:W-:Y:S02]  /*5f30*/  FFMA.FTZ R71, R136, R68.reuse, -R65 ;  /* 0x0000004488477223 */ /* 0x080fe40000010841 */
[----:B------:R-:W-:Y:S02]  /*5f40*/  FADD.FTZ R72, -R163, R72 ;  /* 0x00000048a3487221 */ /* 0x000fe40000010100 */
[----:B------:R-:W-:Y:S02]  /*5f50*/  FFMA.FTZ R65, R146, R217, -R64 ;  /* 0x000000d992417223 */ /* 0x000fe40000010840 */
[----:B------:R-:W-:Y:S02]  /*5f60*/  FMUL.FTZ R68, R135, -R68 ;  /* 0x8000004487447220 */ /* 0x000fe40000410000 */
[----:B------:R-:W-:Y:S02]  /*5f70*/  FADD.FTZ R70, R153, R70 ;  /* 0x0000004699467221 */ /* 0x000fe40000010000 */
[----:B------:R-:W-:-:S02]  /*5f80*/  FMUL.FTZ R67, R135, -R72 ;  /* 0x8000004887437220 */ /* 0x000fc40000410000 */
[----:B------:R-:W-:Y:S02]  /*5f90*/  FFMA.FTZ R66, R146, R197, R66 ;  /* 0x000000c592427223 */ /* 0x000fe40000010042 */
[----:B------:R-:W-:Y:S02]  /*5fa0*/  FADD.FTZ R214, R214, R65 ;  /* 0x00000041d6d67221 */ /* 0x000fe40000010000 */
[C---:B------:R-:W-:Y:S02]  /*5fb0*/  FFMA.FTZ R68, R136.reuse, R69, R68 ;  /* 0x0000004588447223 */ /* 0x040fe40000010044 */
[-C--:B------:R-:W-:Y:S02]  /*5fc0*/  FMUL.FTZ R65, R135, -R70.reuse ;  /* 0x8000004687417220 */ /* 0x080fe40000410000 */
[----:B------:R-:W-:Y:S02]  /*5fd0*/  FFMA.FTZ R69, R136, R70, -R67 ;  /* 0x0000004688457223 */ /* 0x000fe40000010843 */
[----:B------:R-:W-:-:S02]  /*5fe0*/  FADD.FTZ R196, RZ, R66 ;  /* 0x00000042ffc47221 */ /* 0x000fc40000010000 */
[----:B------:R-:W-:Y:S02]  /*5ff0*/  FMUL.FTZ R67, R143, R214 ;  /* 0x000000d68f437220 */ /* 0x000fe40000410000 */
[----:B------:R-:W-:Y:S02]  /*6000*/  FMUL.FTZ R64, R137, -R68 ;  /* 0x8000004489407220 */ /* 0x000fe40000410000 */
[----:B------:R-:W-:Y:S02]  /*6010*/  FFMA.FTZ R73, R136, R72, R65 ;  /* 0x0000004888497223 */ /* 0x000fe40000010041 */
[-C--:B------:R-:W-:Y:S02]  /*6020*/  FMUL.FTZ R65, R143, R196.reuse ;  /* 0x000000c48f417220 */ /* 0x080fe40000410000 */
[----:B------:R-:W-:Y:S02]  /*6030*/  FFMA.FTZ R67, R144, R196, R67 ;  /* 0x000000c490437223 */ /* 0x000fe40000010043 */
[----:B------:R-:W-:-:S02]  /*6040*/  FFMA.FTZ R66, R138, R71, -R64 ;  /* 0x000000478a427223 */ /* 0x000fc40000010840 */
[----:B------:R-:W-:Y:S02]  /*6050*/  FADD.FTZ R73, -R162, R73 ;  /* 0x00000049a2497221 */ /* 0x000fe40000010100 */
[----:B------:R-:W-:Y:S02]  /*6060*/  FFMA.FTZ R64, R144, R214, -R65 ;  /* 0x000000d690407223 */ /* 0x000fe40000010841 */
[----:B------:R-:W-:Y:S02]  /*6070*/  FADD.FTZ R199, RZ, R67 ;  /* 0x00000043ffc77221 */ /* 0x000fe40000010000 */
[C---:B------:R-:W-:Y:S02]  /*6080*/  FMUL.FTZ R71, R137.reuse, -R71 ;  /* 0x8000004789477220 */ /* 0x040fe40000410000 */
[----:B------:R-:W-:Y:S02]  /*6090*/  FADD.FTZ R69, R152, R69 ;  /* 0x0000004598457221 */ /* 0x000fe40000010000 */
[----:B------:R-:W-:-:S02]  /*60a0*/  FMUL.FTZ R65, R137, -R73 ;  /* 0x8000004989417220 */ /* 0x000fc40000410000 */
[----:B------:R-:W-:Y:S02]  /*60b0*/  FADD.FTZ R215, R215, R64 ;  /* 0x00000040d7d77221 */ /* 0x000fe40000010000 */
[----:B------:R-:W-:Y:S02]  /*60c0*/  FMUL.FTZ R64, R141, R199 ;  /* 0x000000c78d407220 */ /* 0x000fe40000410000 */
[C---:B------:R-:W-:Y:S02]  /*60d0*/  FFMA.FTZ R71, R138.reuse, R68, R71 ;  /* 0x000000448a477223 */ /* 0x040fe40000010047 */
[-C--:B------:R-:W-:Y:S02]  /*60e0*/  FFMA.FTZ R68, R138, R69.reuse, -R65 ;  /* 0x000000458a447223 */ /* 0x080fe40000010841 */
[----:B------:R-:W-:Y:S02]  /*60f0*/  FMUL.FTZ R69, R137, -R69 ;  /* 0x8000004589457220 */ /* 0x000fe40000410000 */
[----:B------:R-:W-:-:S02]  /*6100*/  FFMA.FTZ R65, R142, R215, -R64 ;  /* 0x000000d78e417223 */ /* 0x000fc40000010840 */
[----:B------:R-:W-:Y:S02]  /*6110*/  FMUL.FTZ R64, R141, R215 ;  /* 0x000000d78d407220 */ /* 0x000fe40000410000 */
[----:B------:R-:W-:Y:S02]  /*6120*/  FFMA.FTZ R70, R138, R73, R69 ;  /* 0x000000498a467223 */ /* 0x000fe40000010045 */
[----:B------:R-:W-:Y:S02]  /*6130*/  FMUL.FTZ R67, R139, -R71 ;  /* 0x800000478b437220 */ /* 0x000fe40000410000 */
[----:B------:R-:W-:Y:S02]  /*6140*/  FFMA.FTZ R64, R142, R199, R64 ;  /* 0x000000c78e407223 */ /* 0x000fe40000010040 */
[----:B------:R-:W-:Y:S02]  /*6150*/  FADD.FTZ R212, R212, R65 ;  /* 0x00000041d4d47221 */ /* 0x000fe40000010000 */
[----:B------:R-:W-:-:S02]  /*6160*/  FADD.FTZ R70, -R161, R70 ;  /* 0x00000046a1467221 */ /* 0x000fc40000010100 */
[----:B------:R-:W-:Y:S02]  /*6170*/  FFMA.FTZ R69, R140, R66, -R67 ;  /* 0x000000428c457223 */ /* 0x000fe40000010843 */
[----:B------:R-:W-:Y:S02]  /*6180*/  FADD.FTZ R198, RZ, R64 ;  /* 0x00000040ffc67221 */ /* 0x000fe40000010000 */
        /* <DEDUP_REMOVED lines=41> */
[----:B------:R-:W-:Y:S02]  /*6420*/  FMUL.FTZ R68, R143, -R68 ;  /* 0x800000448f447220 */ /* 0x000fe40000410000 */
[----:B------:R-:W-:Y:S02]  /*6430*/  FFMA.FTZ R72, R144, R70, -R65 ;  /* 0x0000004690487223 */ /* 0x000fe40000010841 */
[----:B------:R-:W-:Y:S02]  /*6440*/  FFMA.FTZ R65, R134, R211, -R64 ;  /* 0x000000d386417223 */ /* 0x000fe40000010840 */
[----:B------:R-:W-:Y:S02]  /*6450*/  FFMA.FTZ R68, R144, R69, R68 ;  /* 0x0000004590447223 */ /* 0x000fe40000010044 */
[----:B------:R-:W-:-:S02]  /*6460*/  FMUL.FTZ R64, R133, R211 ;  /* 0x000000d385407220 */ /* 0x000fc40000410000 */
[----:B------:R-:W-:Y:S02]  /*6470*/  FMUL.FTZ R70, R143, -R70 ;  /* 0x800000468f467220 */ /* 0x000fe40000410000 */
[C---:B------:R-:W-:Y:S02]  /*6480*/  FMUL.FTZ R67, R145.reuse, -R68 ;  /* 0x8000004491437220 */ /* 0x040fe40000410000 */
[----:B------:R-:W-:Y:S02]  /*6490*/  FFMA.FTZ R64, R134, R203, R64 ;  /* 0x000000cb86407223 */ /* 0x000fe40000010040 */
[----:B------:R-:W-:Y:S02]  /*64a0*/  FADD.FTZ R208, R208, R65 ;  /* 0x00000041d0d07221 */ /* 0x000fe40000010000 */
[----:B------:R-:W-:Y:S02]  /*64b0*/  FFMA.FTZ R73, R144, R73, R70 ;  /* 0x0000004990497223 */ /* 0x000fe40000010046 */
[----:B------:R-:W-:-:S02]  /*64c0*/  FMUL.FTZ R65, R145, -R66 ;  /* 0x8000004291417220 */ /* 0x000fc40000410000 */
[----:B------:R-:W-:Y:S02]  /*64d0*/  FFMA.FTZ R69, R146, R66, -R67 ;  /* 0x0000004292457223 */ /* 0x000fe40000010843 */
[----:B------:R-:W-:Y:S02]  /*64e0*/  FADD.FTZ R202, RZ, R64 ;  /* 0x00000040ffca7221 */ /* 0x000fe40000010000 */
[C---:B------:R-:W-:Y:S02]  /*64f0*/  FMUL.FTZ R67, R131.reuse, R208 ;  /* 0x000000d083437220 */ /* 0x040fe40000410000 */
[----:B------:R-:W-:Y:S02]  /*6500*/  FADD.FTZ R73, -R176, R73 ;  /* 0x00000049b0497221 */ /* 0x000fe40000010100 */
[----:B------:R-:W-:Y:S02]  /*6510*/  FFMA.FTZ R68, R146, R68, R65 ;  /* 0x0000004492447223 */ /* 0x000fe40000010041 */
[----:B------:R-:W-:-:S02]  /*6520*/  FMUL.FTZ R65, R131, R202 ;  /* 0x000000ca83417220 */ /* 0x000fc40000410000 */
[C---:B------:R-:W-:Y:S02]  /*6530*/  FFMA.FTZ R67, R132.reuse, R202, R67 ;  /* 0x000000ca84437223 */ /* 0x040fe40000010043 */
[----:B------:R-:W-:Y:S02]  /*6540*/  FADD.FTZ R72, R177, R72 ;  /* 0x00000048b1487221 */ /* 0x000fe40000010000 */
[----:B------:R-:W-:Y:S02]  /*6550*/  FMUL.FTZ R71, R145, -R73 ;  /* 0x8000004991477220 */ /* 0x000fe40000410000 */
        /* <DEDUP_REMOVED lines=9> */
[-C--:B------:R-:W-:Y:S02]  /*65f0*/  FFMA.FTZ R65, R130, R209.reuse, -R64 ;  /* 0x000000d182417223 */ /* 0x080fe40000010840 */
[----:B------:R-:W-:Y:S02]  /*6600*/  FMUL.FTZ R64, R129, R209 ;  /* 0x000000d181407220 */ /* 0x000fe40000410000 */
[----:B------:R-:W-:Y:S02]  /*6610*/  FADD.FTZ R73, -R178, R73 ;  /* 0x00000049b2497221 */ /* 0x000fe40000010100 */
[----:B------:R-:W-:Y:S02]  /*6620*/  FADD.FTZ R66, R179, R66 ;  /* 0x00000042b3427221 */ /* 0x000fe40000010000 */
[----:B------:R-:W-:Y:S01]  /*6630*/  FFMA.FTZ R204, R130, R205, R64 ;  /* 0x000000cd82cc7223 */ /* 0x000fe20000010040 */
[----:B------:R-:W-:Y:S01]  /*6640*/  MOV R64, 0x3f800000 ;  /* 0x3f80000000407802 */ /* 0x000fe20000000f00 */
[----:B------:R-:W-:-:S02]  /*6650*/  FMUL.FTZ R69, R147, -R69 ;  /* 0x8000004593457220 */ /* 0x000fc40000410000 */
[C---:B------:R-:W-:Y:S02]  /*6660*/  FMUL.FTZ R67, R147.reuse, -R73 ;  /* 0x8000004993437220 */ /* 0x040fe40000410000 */
[----:B------:R-:W-:Y:S02]  /*6670*/  FMUL.FTZ R70, R147, -R66 ;  /* 0x8000004293467220 */ /* 0x000fe40000410000 */
[----:B------:R-:W-:Y:S01]  /*6680*/  FADD.FTZ R206, R206, R65 ;  /* 0x00000041cece7221 */ /* 0x000fe20000010000 */
[----:B------:R-:W-:Y:S01]  /*6690*/  HFMA2.MMA R65, -RZ, RZ, 0, 0 ;  /* 0x00000000ff417435 */ /* 0x000fe200000001ff */
[----:B------:R-:W-:Y:S02]  /*66a0*/  FADD.FTZ R204, RZ, R204 ;  /* 0x000000ccffcc7221 */ /* 0x000fe40000010000 */
[C---:B------:R-:W-:Y:S02]  /*66b0*/  FFMA.FTZ R74, R148.reuse, R68, R69 ;  /* 0x00000044944a7223 */ /* 0x040fe40000010045 */
[----:B------:R-:W-:-:S02]  /*66c0*/  FFMA.FTZ R68, R148, R66, -R67 ;  /* 0x0000004294447223 */ /* 0x000fc40000010843 */
[----:B------:R-:W-:Y:S01]  /*66d0*/  FFMA.FTZ R73, R148, R73, R70 ;  /* 0x0000004994497223 */ /* 0x000fe20000010046 */
[----:B------:R-:W-:Y:S01]  /*66e0*/  CS2R R66, SRZ ;  /* 0x0000000000427805 */ /* 0x000fe2000001ff00 */
[C---:B------:R-:W-:Y:S02]  /*66f0*/  FMUL.FTZ R71, R127.reuse, R206 ;  /* 0x000000ce7f477220 */ /* 0x040fe40000410000 */
[-C--:B------:R-:W-:Y:S02]  /*6700*/  FMUL.FTZ R69, R127, R204.reuse ;  /* 0x000000cc7f457220 */ /* 0x080fe40000410000 */
[----:B------:R-:W-:Y:S01]  /*6710*/  FADD.FTZ R73, -R180, R73 ;  /* 0x00000049b4497221 */ /* 0x000fe20000010100 */
[----:B------:R0:W1:Y:S01]  /*6720*/  @!P0 LDS.128 R64, [R120.X16+0x3910] ;  /* 0x0039100078408984 */ /* 0x000062000000cc00 */
[----:B------:R-:W-:Y:S01]  /*6730*/  FADD.FTZ R70, R181, R68 ;  /* 0x00000044b5467221 */ /* 0x000fe20000010000 */
[----:B------:R-:W-:Y:S01]  /*6740*/  ISETP.GT.U32.AND P0, PT, R9, 0x1f, PT ;  /* 0x0000001f0900780c */ /* 0x000fe20003f04070 */
[----:B------:R-:W-:-:S02]  /*6750*/  FFMA.FTZ R71, R128, R204, R71 ;  /* 0x000000cc80477223 */ /* 0x000fc40000010047 */
[----:B------:R-:W-:Y:S02]  /*6760*/  FFMA.FTZ R68, R128, R206, -R69 ;  /* 0x000000ce80447223 */ /* 0x000fe40000010845 */
[----:B------:R-:W-:Y:S02]  /*6770*/  FMUL.FTZ R75, R149, -R73 ;  /* 0x80000049954b7220 */ /* 0x000fe40000410000 */
[----:B------:R-:W-:Y:S02]  /*6780*/  FADD.FTZ R207, RZ, R71 ;  /* 0x00000047ffcf7221 */ /* 0x000fe40000010000 */
[----:B------:R-:W-:Y:S02]  /*6790*/  FADD.FTZ R193, R193, R68 ;  /* 0x00000044c1c17221 */ /* 0x000fe40000010000 */
[-C--:B------:R-:W-:Y:S02]  /*67a0*/  FMUL.FTZ R69, R149, -R70.reuse ;  /* 0x8000004695457220 */ /* 0x080fe40000410000 */
[----:B------:R-:W-:-:S02]  /*67b0*/  FFMA.FTZ R76, R150, R70, -R75 ;  /* 0x00000046964c7223 */ /* 0x000fc4000001084b */
[C---:B------:R-:W-:Y:S02]  /*67c0*/  FMUL.FTZ R68, R125.reuse, R207 ;  /* 0x000000cf7d447220 */ /* 0x040fe40000410000 */
[----:B------:R-:W-:Y:S02]  /*67d0*/  FMUL.FTZ R70, R125, R193 ;  /* 0x000000c17d467220 */ /* 0x000fe40000410000 */
[----:B------:R-:W-:Y:S02]  /*67e0*/  FFMA.FTZ R75, R150, R73, R69 ;  /* 0x00000049964b7223 */ /* 0x000fe40000010045 */
[C---:B------:R-:W-:Y:S02]  /*67f0*/  FFMA.FTZ R69, R126.reuse, R193, -R68 ;  /* 0x000000c17e457223 */ /* 0x040fe40000010844 */
[----:B------:R-:W-:Y:S02]  /*6800*/  FFMA.FTZ R70, R126, R207, R70 ;  /* 0x000000cf7e467223 */ /* 0x000fe40000010046 */
[----:B------:R-:W-:-:S02]  /*6810*/  FMUL.FTZ R71, R149, -R74 ;  /* 0x8000004a95477220 */ /* 0x000fc40000410000 */
[-C--:B------:R-:W-:Y:S02]  /*6820*/  FMUL.FTZ R73, R149, -R72.reuse ;  /* 0x8000004895497220 */ /* 0x080fe40000410000 */
[----:B------:R-:W-:Y:S02]  /*6830*/  FADD.FTZ R192, R192, R69 ;  /* 0x00000045c0c07221 */ /* 0x000fe40000010000 */
[----:B------:R-:W-:Y:S02]  /*6840*/  FADD.FTZ R218, RZ, R70 ;  /* 0x00000046ffda7221 */ /* 0x000fe40000010000 */
[C---:B------:R-:W-:Y:S02]  /*6850*/  FFMA.FTZ R68, R150.reuse, R72, -R71 ;  /* 0x0000004896447223 */ /* 0x040fe40000010847 */
[----:B------:R-:W-:Y:S02]  /*6860*/  FFMA.FTZ R69, R150, R74, R73 ;  /* 0x0000004a96457223 */ /* 0x000fe40000010049 */
[----:B------:R-:W-:-:S02]  /*6870*/  FADD.FTZ R71, -R182, R75 ;  /* 0x0000004bb6477221 */ /* 0x000fc40000010100 */
[C---:B------:R-:W-:Y:S02]  /*6880*/  FMUL.FTZ R75, R123.reuse, R192 ;  /* 0x000000c07b4b7220 */ /* 0x040fe40000410000 */
[-C--:B------:R-:W-:Y:S02]  /*6890*/  FMUL.FTZ R73, R123, R218.reuse ;  /* 0x000000da7b497220 */ /* 0x080fe40000410000 */
[C---:B------:R-:W-:Y:S02]  /*68a0*/  FFMA.FTZ R75, R124.reuse, R218, R75 ;  /* 0x000000da7c4b7223 */ /* 0x040fe4000001004b */
[----:B------:R-:W-:Y:S02]  /*68b0*/  FFMA.FTZ R72, R124, R192, -R73 ;  /* 0x000000c07c487223 */ /* 0x000fe40000010849 */
[----:B------:R-:W-:Y:S02]  /*68c0*/  FADD.FTZ R221, RZ, R75 ;  /* 0x0000004bffdd7221 */ /* 0x000fe40000010000 */
[----:B------:R-:W-:-:S02]  /*68d0*/  FADD.FTZ R223, R87, R72 ;  /* 0x0000004857df7221 */ /* 0x000fc40000010000 */
        /* <DEDUP_REMOVED lines=49> */
.L_x_2272:
[----:B------:R-:W-:Y:S05]  /*6bf0*/  BRA.DIV ~URZ, `(.L_x_2239) ;  /* 0x000053527f007947 */ /* 0x000fea000b800000 */
[----:B------:R2:W3:Y:S04]  /*6c00*/  SHFL.DOWN PT, R71, R77, 0x1, 0x1f ;  /* 0x08201f004d477f89 */ /* 0x0004e800000e0000 */
[----:B------:R2:W4:Y:S04]  /*6c10*/  SHFL.DOWN PT, R72, R75, 0x1, 0x1f ;  /* 0x08201f004b487f89 */ /* 0x00052800000e0000 */
[----:B------:R2:W0:Y:S02]  /*6c20*/  SHFL.DOWN PT, R68, R74, 0x1, 0x1f ;  /* 0x08201f004a447f89 */ /* 0x00042400000e0000 */
.L_x_2273:
        /* <DEDUP_REMOVED lines=15> */
.L_x_2241:
[----:B------:R-:W-:Y:S05]  /*6d20*/  BSYNC B1 ;  /* 0x0000000000017941 */ /* 0x000fea0003800000 */
.L_x_2240:
[----:B------:R-:W-:Y:S05]  /*6d30*/  BRA.DIV ~URZ, `(.L_x_2242) ;  /* 0x000053727f007947 */ /* 0x000fea000b800000 */
[----:B-1----:R1:W2:Y:S04]  /*6d40*/  SHFL.DOWN PT, R70, R76, 0x2, 0x1f ;  /* 0x08401f004c467f89 */ /* 0x0022a800000e0000 */
[----:B---3--:R1:W3:Y:S04]  /*6d50*/  SHFL.DOWN PT, R71, R77, 0x2, 0x1f ;  /* 0x08401f004d477f89 */ /* 0x0082e800000e0000 */
[----:B----4-:R1:W4:Y:S04]  /*6d60*/  SHFL.DOWN PT, R72, R75, 0x2, 0x1f ;  /* 0x08401f004b487f89 */ /* 0x01032800000e0000 */
[----:B0-----:R1:W0:Y:S02]  /*6d70*/  SHFL.DOWN PT, R68, R74, 0x2, 0x1f ;  /* 0x08401f004a447f89 */ /* 0x00122400000e0000 */
.L_x_2274:
        /* <DEDUP_REMOVED lines=15> */
.L_x_2244:
[----:B------:R-:W-:Y:S05]  /*6e70*/  BSYNC B1 ;  /* 0x0000000000017941 */ /* 0x000fea0003800000 */
.L_x_2243:
[----:B------:R-:W-:Y:S05]  /*6e80*/  BRA.DIV ~URZ, `(.L_x_2245) ;  /* 0x000053f27f007947 */ /* 0x000fea000b800000 */
[----:B--2---:R2:W1:Y:S02]  /*6e90*/  SHFL.DOWN PT, R70, R76, 0x4, 0x1f ;  /* 0x08801f004c467f89 */ /* 0x00446400000e0000 */
.L_x_2275:
[----:B------:R-:W-:Y:S05]  /*6ea0*/  BRA.DIV ~URZ, `(.L_x_2246) ;  /* 0x000054527f007947 */ /* 0x000fea000b800000 */
[----:B---3--:R3:W2:Y:S04]  /*6eb0*/  SHFL.DOWN PT, R71, R77, 0x4, 0x1f ;  /* 0x08801f004d477f89 */ /* 0x0086a800000e0000 */
[----:B----4-:R3:W4:Y:S04]  /*6ec0*/  SHFL.DOWN PT, R72, R75, 0x4, 0x1f ;  /* 0x08801f004b487f89 */ /* 0x01072800000e0000 */
[----:B0-----:R3:W0:Y:S02]  /*6ed0*/  SHFL.DOWN PT, R68, R74, 0x4, 0x1f ;  /* 0x08801f004a447f89 */ /* 0x00162400000e0000 */
.L_x_2276:
        /* <DEDUP_REMOVED lines=15> */
.L_x_2248:
[----:B------:R-:W-:Y:S05]  /*6fd0*/  BSYNC B1 ;  /* 0x0000000000017941 */ /* 0x000fea0003800000 */
.L_x_2247:
[----:B------:R-:W-:Y:S05]  /*6fe0*/  BRA.DIV ~URZ, `(.L_x_2249) ;  /* 0x000054727f007947 */ /* 0x000fea000b800000 */
[----:B-1----:R1:W3:Y:S04]  /*6ff0*/  SHFL.DOWN PT, R70, R76, 0x8, 0x1f ;  /* 0x09001f004c467f89 */ /* 0x0022e800000e0000 */
[----:B--2---:R1:W2:Y:S04]  /*7000*/  SHFL.DOWN PT, R71, R77, 0x8, 0x1f ;  /* 0x09001f004d477f89 */ /* 0x0042a800000e0000 */
[----:B----4-:R1:W4:Y:S04]  /*7010*/  SHFL.DOWN PT, R72, R75, 0x8, 0x1f ;  /* 0x09001f004b487f89 */ /* 0x01032800000e0000 */
[----:B0-----:R1:W0:Y:S02]  /*7020*/  SHFL.DOWN PT, R68, R74, 0x8, 0x1f ;  /* 0x09001f004a447f89 */ /* 0x00122400000e0000 */
.L_x_2277:
        /* <DEDUP_REMOVED lines=15> */
.L_x_2251:
[----:B------:R-:W-:Y:S05]  /*7120*/  BSYNC B1 ;  /* 0x0000000000017941 */ /* 0x000fea0003800000 */
.L_x_2250:
[----:B------:R-:W-:Y:S05]  /*7130*/  BRA.DIV ~URZ, `(.L_x_2252) ;  /* 0x000054f27f007947 */ /* 0x000fea000b800000 */
[----:B---3--:R3:W1:Y:S02]  /*7140*/  SHFL.DOWN PT, R70, R76, 0x10, 0x1f ;  /* 0x0a001f004c467f89 */ /* 0x00866400000e0000 */
.L_x_2278:
[----:B------:R-:W-:Y:S05]  /*7150*/  BRA.DIV ~URZ, `(.L_x_2253) ;  /* 0x000055527f007947 */ /* 0x000fea000b800000 */
[----:B--2---:R2:W3:Y:S04]  /*7160*/  SHFL.DOWN PT, R71, R77, 0x10, 0x1f ;  /* 0x0a001f004d477f89 */ /* 0x0044e800000e0000 */
[----:B----4-:R2:W4:Y:S04]  /*7170*/  SHFL.DOWN PT, R72, R75, 0x10, 0x1f ;  /* 0x0a001f004b487f89 */ /* 0x01052800000e0000 */
[----:B0-----:R2:W0:Y:S02]  /*7180*/  SHFL.DOWN PT, R68, R74, 0x10, 0x1f ;  /* 0x0a001f004a447f89 */ /* 0x00142400000e0000 */
.L_x_2279:
        /* <DEDUP_REMOVED lines=13> */
.L_x_2255:
[----:B------:R-:W-:Y:S05]  /*7260*/  BSYNC B1 ;  /* 0x0000000000017941 */ /* 0x000fea0003800000 */
.L_x_2254:
        /* <DEDUP_REMOVED lines=20> */
.L_x_2280:
        /* <DEDUP_REMOVED lines=19> */
.L_x_2258:
[----:B------:R-:W-:Y:S05]  /*74e0*/  BSYNC B1 ;  /* 0x0000000000017941 */ /* 0x000fea0003800000 */
.L_x_2257:
        /* <DEDUP_REMOVED lines=38> */
.L_x_2237:
[----:B-1----:R-:W-:Y:S05]  /*7750*/  BSYNC B0 ;  /* 0x0000000000007941 */ /* 0x002fea0003800000 */
.L_x_2236:
[----:B------:R-:W-:Y:S01]  /*7760*/  WARPSYNC 0xffffffff ;  /* 0xffffffff00007948 */ /* 0x000fe20003800000 */
[----:B------:R-:W-:Y:S01]  /*7770*/  BAR.SYNC.DEFER_BLOCKING 0x0 ;  /* 0x0000000000007b1d */ /* 0x000fe20000010000 */
[----:B------:R-:W-:Y:S01]  /*7780*/  ISETP.NE.AND P2, PT, R9, RZ, PT ;  /* 0x000000ff0900720c */ /* 0x000fe20003f45270 */
[----:B------:R-:W-:Y:S01]  /*7790*/  HADD2.F32 R79, -RZ, R59.H1_H1 ;  /* 0x3000003bff4f7230 */ /* 0x000fe20000004100 */
[----:B------:R-:W-:-:S02]  /*77a0*/  ISETP.GT.AND P0, PT, R10, 0x1e, PT ;  /* 0x0000001e0a00780c */ /* 0x000fc40003f04270 */
[----:B------:R-:W-:Y:S01]  /*77b0*/  ISETP.NE.AND P1, PT, R10, RZ, PT ;  /* 0x000000ff0a00720c */ /* 0x000fe20003f25270 */
[----:B------:R-:W-:Y:S01]  /*77c0*/  BSSY B0, `(.L_x_2259) ;  /* 0x00001fc000007945 */ /* 0x000fe20003800000 */
[----:B0-----:R-:W0:Y:S07]  /*77d0*/  LDS.64 R68, [R151.X16+0x1b18] ;  /* 0x001b180097447984 */ /* 0x001e2e000000ca00 */
[----:B------:R1:W-:Y:S01]  /*77e0*/  @!P2 STS.128 [R120.X16+0x3910], R64 ;  /* 0x003910407800a388 */ /* 0x0003e2000000cc00 */
[----:B0-----:R-:W-:-:S02]  /*77f0*/  FMUL.FTZ R70, R68, -R103 ;  /* 0x8000006744467220 */ /* 0x001fc40000410000 */
[C---:B------:R-:W-:Y:S02]  /*7800*/  FMUL.FTZ R103, R69.reuse, -R103 ;  /* 0x8000006745677220 */ /* 0x040fe40000410000 */
[-C--:B------:R-:W-:Y:S02]  /*7810*/  FFMA.FTZ R71, R69, R102.reuse, R70 ;  /* 0x0000006645477223 */ /* 0x080fe40000010046 */
[----:B------:R-:W-:Y:S02]  /*7820*/  FFMA.FTZ R69, R68, R102, -R103 ;  /* 0x0000006644457223 */ /* 0x000fe40000010867 */
[----:B------:R-:W-:Y:S02]  /*7830*/  FADD.FTZ R71, -R170, R71 ;  /* 0x00000047aa477221 */ /* 0x000fe40000010100 */
[----:B------:R-:W-:Y:S02]  /*7840*/  FADD.FTZ R69, R160, R69 ;  /* 0x00000045a0457221 */ /* 0x000fe40000010000 */
[----:B------:R-:W-:-:S02]  /*7850*/  FMUL.FTZ R68, R121, -R71 ;  /* 0x8000004779447220 */ /* 0x000fc40000410000 */
[-C--:B------:R-:W-:Y:S02]  /*7860*/  FMUL.FTZ R121, R121, -R69.reuse ;  /* 0x8000004579797220 */ /* 0x080fe40000410000 */
[C---:B------:R-:W-:Y:S02]  /*7870*/  FFMA.FTZ R68, R122.reuse, R69, -R68 ;  /* 0x000000457a447223 */ /* 0x040fe40000010844 */
[----:B------:R-:W-:Y:S02]  /*7880*/  FFMA.FTZ R122, R122, R71, R121 ;  /* 0x000000477a7a7223 */ /* 0x000fe40000010079 */
[----:B------:R-:W-:Y:S02]  /*7890*/  FADD.FTZ R159, R159, R68 ;  /* 0x000000449f9f7221 */ /* 0x000fe40000010000 */
[----:B------:R-:W-:Y:S01]  /*78a0*/  FADD.FTZ R169, -R169, R122 ;  /* 0x0000007aa9a97221 */ /* 0x000fe20000010100 */
[----:B------:R-:W-:Y:S01]  /*78b0*/  HADD2.F32 R122, -RZ, R59.H0_H0 ;  /* 0x2000003bff7a7230 */ /* 0x000fe20000004100 */
[----:B------:R-:W-:-:S02]  /*78c0*/  FMUL.FTZ R68, R123, -R159 ;  /* 0x8000009f7b447220 */ /* 0x000fc40000410000 */
[-C--:B------:R-:W-:Y:S02]  /*78d0*/  FMUL.FTZ R123, R123, -R169.reuse ;  /* 0x800000a97b7b7220 */ /* 0x080fe40000410000 */
[C---:B------:R-:W-:Y:S02]  /*78e0*/  FFMA.FTZ R73, R124.reuse, R169, R68 ;  /* 0x000000a97c497223 */ /* 0x040fe40000010044 */
        /* <DEDUP_REMOVED lines=8> */
[----:B------:R-:W-:Y:S02]  /*7970*/  FADD.FTZ R167, -R167, R126 ;  /* 0x0000007ea7a77221 */ /* 0x000fe40000010100 */
        /* <DEDUP_REMOVED lines=29> */
[----:B------:R-:W-:Y:S02]  /*7b50*/  FFMA.FTZ R68, R104, R219, RZ ;  /* 0x000000db68447223 */ /* 0x000fe400000100ff */
[----:B------:R-:W-:-:S02]  /*7b60*/  FADD.FTZ R152, R152, R135 ;  /* 0x0000008798987221 */ /* 0x000fc40000010000 */
[----:B------:R-:W-:Y:S02]  /*7b70*/  FMUL.FTZ R73, R137, -R162 ;  /* 0x800000a289497220 */ /* 0x000fe40000410000 */
[----:B------:R-:W-:Y:S02]  /*7b80*/  FFMA.FTZ R70, R105, R216, R68 ;  /* 0x000000d869467223 */ /* 0x000fe40000010044 */
[-C--:B------:R-:W-:Y:S02]  /*7b90*/  FMUL.FTZ R137, R137, -R152.reuse ;  /* 0x8000009889897220 */ /* 0x080fe40000410000 */
[C---:B------:R-:W-:Y:S02]  /*7ba0*/  FFMA.FTZ R68, R138.reuse, R152, -R73 ;  /* 0x000000988a447223 */ /* 0x040fe40000010849 */
[----:B------:R-:W-:Y:S02]  /*7bb0*/  FFMA.FTZ R138, R138, R162, R137 ;  /* 0x000000a28a8a7223 */ /* 0x000fe40000010089 */
[----:B------:R-:W-:-:S02]  /*7bc0*/  FFMA.FTZ R70, R106, R217, R70 ;  /* 0x000000d96a467223 */ /* 0x000fc40000010046 */
[----:B------:R-:W-:Y:S02]  /*7bd0*/  FADD.FTZ R171, R171, R68 ;  /* 0x00000044abab7221 */ /* 0x000fe40000010000 */
[----:B------:R-:W-:Y:S02]  /*7be0*/  FADD.FTZ R161, -R161, R138 ;  /* 0x0000008aa1a17221 */ /* 0x000fe40000010100 */
[----:B------:R-:W-:Y:S02]  /*7bf0*/  FFMA.FTZ R72, R107, R214, R70 ;  /* 0x000000d66b487223 */ /* 0x000fe40000010046 */
[C---:B------:R-:W-:Y:S02]  /*7c00*/  FMUL.FTZ R68, R139.reuse, -R171 ;  /* 0x800000ab8b447220 */ /* 0x040fe40000410000 */
[----:B------:R-:W-:Y:S02]  /*7c10*/  FFMA.FTZ R70, R104, -R195, RZ ;  /* 0x800000c368467223 */ /* 0x000fe400000100ff */
[----:B------:R-:W-:-:S02]  /*7c20*/  FMUL.FTZ R139, R139, -R161 ;  /* 0x800000a18b8b7220 */ /* 0x000fc40000410000 */
[C---:B------:R-:W-:Y:S02]  /*7c30*/  FFMA.FTZ R73, R140.reuse, R161, R68 ;  /* 0x000000a18c497223 */ /* 0x040fe40000010044 */
[----:B------:R-:W-:Y:S02]  /*7c40*/  FFMA.FTZ R70, R105, -R194, R70 ;  /* 0x800000c269467223 */ /* 0x000fe40000010046 */
[----:B------:R-:W-:Y:S02]  /*7c50*/  FFMA.FTZ R68, R140, R171, -R139 ;  /* 0x000000ab8c447223 */ /* 0x000fe4000001088b */
[----:B------:R-:W-:Y:S02]  /*7c60*/  FADD.FTZ R172, -R172, R73 ;  /* 0x00000049acac7221 */ /* 0x000fe40000010100 */
[----:B------:R-:W-:Y:S02]  /*7c70*/  FFMA.FTZ R70, R106, -R197, R70 ;  /* 0x800000c56a467223 */ /* 0x000fe40000010046 */
[----:B------:R-:W-:-:S02]  /*7c80*/  FADD.FTZ R68, R173, R68 ;  /* 0x00000044ad447221 */ /* 0x000fc40000010000 */
[----:B-1----:R-:W-:Y:S02]  /*7c90*/  FMUL.FTZ R65, R141, -R172 ;  /* 0x800000ac8d417220 */ /* 0x002fe40000410000 */
[----:B------:R-:W-:Y:S02]  /*7ca0*/  FFMA.FTZ R72, R108, R215, R72 ;  /* 0x000000d76c487223 */ /* 0x000fe40000010048 */
[----:B------:R-:W-:Y:S02]  /*7cb0*/  FFMA.FTZ R70, R107, -R196, R70 ;  /* 0x800000c46b467223 */ /* 0x000fe40000010046 */
[-C--:B------:R-:W-:Y:S02]  /*7cc0*/  FMUL.FTZ R141, R141, -R68.reuse ;  /* 0x800000448d8d7220 */ /* 0x080fe40000410000 */
[----:B------:R-:W-:Y:S02]  /*7cd0*/  FFMA.FTZ R64, R142, R68, -R65 ;  /* 0x000000448e407223 */ /* 0x000fe40000010841 */
[----:B------:R-:W-:-:S02]  /*7ce0*/  FFMA.FTZ R72, R109, R212, R72 ;  /* 0x000000d46d487223 */ /* 0x000fc40000010048 */
[----:B------:R-:W-:Y:S02]  /*7cf0*/  FFMA.FTZ R70, R108, -R199, R70 ;  /* 0x800000c76c467223 */ /* 0x000fe40000010046 */
[----:B------:R-:W-:Y:S02]  /*7d00*/  FFMA.FTZ R73, R142, R172, R141 ;  /* 0x000000ac8e497223 */ /* 0x000fe4000001008d */
        /* <DEDUP_REMOVED lines=11> */
[----:B------:R-:W-:Y:S02]  /*7dc0*/  FFMA.FTZ R70, R144, R175, -R143 ;  /* 0x000000af90467223 */ /* 0x000fe4000001088f */
[----:B------:R-:W-:Y:S02]  /*7dd0*/  FADD.FTZ R176, -R176, R65 ;  /* 0x00000041b0b07221 */ /* 0x000fe40000010100 */
[----:B------:R-:W-:Y:S02]  /*7de0*/  FFMA.FTZ R72, R113, R208, R72 ;  /* 0x000000d071487223 */ /* 0x000fe40000010048 */
[----:B------:R-:W-:Y:S02]  /*7df0*/  FFMA.FTZ R66, R112, -R203, R66 ;  /* 0x800000cb70427223 */ /* 0x000fe40000010042 */
[----:B------:R-:W-:-:S02]  /*7e00*/  FADD.FTZ R70, R177, R70 ;  /* 0x00000046b1467221 */ /* 0x000fc40000010000 */
[----:B------:R-:W-:Y:S02]  /*7e10*/  FMUL.FTZ R65, R145, -R176 ;  /* 0x800000b091417220 */ /* 0x000fe40000410000 */
[----:B------:R-:W-:Y:S02]  /*7e20*/  FFMA.FTZ R72, R114, R209, R72 ;  /* 0x000000d172487223 */ /* 0x000fe40000010048 */
[----:B------:R-:W-:Y:S02]  /*7e30*/  FFMA.FTZ R66, R113, -R202, R66 ;  /* 0x800000ca71427223 */ /* 0x000fe40000010042 */
[----:B------:R-:W-:Y:S02]  /*7e40*/  FFMA.FTZ R64, R146, R70, -R65 ;  /* 0x0000004692407223 */ /* 0x000fe40000010841 */
[----:B------:R-:W-:Y:S02]  /*7e50*/  FFMA.FTZ R72, R115, R206, R72 ;  /* 0x000000ce73487223 */ /* 0x000fe40000010048 */
[----:B------:R-:W-:-:S02]  /*7e60*/  FFMA.FTZ R66, R114, -R205, R66 ;  /* 0x800000cd72427223 */ /* 0x000fc40000010042 */
[----:B------:R-:W-:Y:S02]  /*7e70*/  FADD.FTZ R179, R179, R64 ;  /* 0x00000040b3b37221 */ /* 0x000fe40000010000 */
[C---:B------:R-:W-:Y:S02]  /*7e80*/  FFMA.FTZ R72, R116.reuse, R193, R72 ;  /* 0x000000c174487223 */ /* 0x040fe40000010048 */
[----:B------:R-:W-:Y:S02]  /*7e90*/  FFMA.FTZ R64, R115, -R204, R66 ;  /* 0x800000cc73407223 */ /* 0x000fe40000010042 */
[----:B------:R-:W-:Y:S02]  /*7ea0*/  FMUL.FTZ R74, R101, R69 ;  /* 0x00000045654a7220 */ /* 0x000fe40000410000 */
[----:B------:R-:W-:Y:S02]  /*7eb0*/  FFMA.FTZ R72, R117, R192, R72 ;  /* 0x000000c075487223 */ /* 0x000fe40000010048 */
[----:B------:R-:W-:-:S02]  /*7ec0*/  FFMA.FTZ R64, R116, -R207, R64 ;  /* 0x800000cf74407223 */ /* 0x000fc40000010040 */
[-C--:B------:R-:W-:Y:S02]  /*7ed0*/  FMUL.FTZ R67, R101, R71.reuse ;  /* 0x0000004765437220 */ /* 0x080fe40000410000 */
[----:B------:R-:W-:Y:S02]  /*7ee0*/  FFMA.FTZ R77, R100, R71, -R74 ;  /* 0x00000047644d7223 */ /* 0x000fe4000001084a */
[----:B------:R-:W-:Y:S02]  /*7ef0*/  FMUL.FTZ R145, R145, -R70 ;  /* 0x8000004691917220 */ /* 0x000fe40000410000 */
[----:B------:R-:W-:Y:S02]  /*7f00*/  FFMA.FTZ R72, R118, R223, R72 ;  /* 0x000000df76487223 */ /* 0x000fe40000010048 */
[----:B------:R-:W-:Y:S02]  /*7f10*/  FFMA.FTZ R64, R117, -R218, R64 ;  /* 0x800000da75407223 */ /* 0x000fe40000010040 */
[----:B------:R-:W-:-:S02]  /*7f20*/  FMUL.FTZ R76, R71, R44 ;  /* 0x0000002c474c7220 */ /* 0x000fc40000410000 */
[----:B------:R-:W-:Y:S02]  /*7f30*/  FFMA.FTZ R65, R79, -R44, R220 ;  /* 0x8000002c4f417223 */ /* 0x000fe400000100dc */
[----:B------:R-:W-:Y:S02]  /*7f40*/  FFMA.FTZ R74, R100, R69, R67 ;  /* 0x00000045644a7223 */ /* 0x000fe40000010043 */
[----:B------:R-:W-:Y:S02]  /*7f50*/  FMUL.FTZ R77, R222, R77 ;  /* 0x0000004dde4d7220 */ /* 0x000fe40000410000 */
[----:B------:R-:W-:Y:S01]  /*7f60*/  FFMA.FTZ R75, R146, R176, R145 ;  /* 0x000000b0924b7223 */ /* 0x000fe20000010091 */
[----:B------:R-:W-:Y:S01]  /*7f70*/  HADD2.F32 R146, -RZ, R58.H0_H0 ;  /* 0x2000003aff927230 */ /* 0x000fe20000004100 */
[----:B------:R-:W-:Y:S02]  /*7f80*/  FFMA.FTZ R66, R119, R220, R72 ;  /* 0x000000dc77427223 */ /* 0x000fe40000010048 */
[----:B------:R-:W-:-:S02]  /*7f90*/  FFMA.FTZ R64, R118, -R221, R64 ;  /* 0x800000dd76407223 */ /* 0x000fc40000010040 */
[----:B------:R-:W-:Y:S02]  /*7fa0*/  FMUL.FTZ R72, R69, R44 ;  /* 0x0000002c45487220 */ /* 0x000fe40000410000 */
[----:B------:R-:W-:Y:S02]  /*7fb0*/  FMUL.FTZ R71, R222, R76 ;  /* 0x0000004cde477220 */ /* 0x000fe40000410000 */
[----:B------:R-:W-:Y:S02]  /*7fc0*/  FFMA.FTZ R74, R65, R74, R77 ;  /* 0x0000004a414a7223 */ /* 0x000fe4000001004d */
[----:B------:R-:W-:Y:S02]  /*7fd0*/  FADD.FTZ R75, -R178, R75 ;  /* 0x0000004bb24b7221 */ /* 0x000fe40000010100 */
[----:B------:R-:W-:Y:S02]  /*7fe0*/  FFMA.FTZ R67, R119, -R222, R64 ;  /* 0x800000de77437223 */ /* 0x000fe40000010040 */
[----:B------:R-:W-:-:S02]  /*7ff0*/  FFMA.FTZ R64, R65, R72, R71 ;  /* 0x0000004841407223 */ /* 0x000fc40000010047 */
[----:B------:R-:W-:Y:S02]  /*8000*/  FMUL.FTZ R71, R147, -R179 ;  /* 0x800000b393477220 */ /* 0x000fe40000410000 */
[----:B------:R-:W-:Y:S02]  /*8010*/  FFMA.FTZ R77, R79, R69, R74 ;  /* 0x000000454f4d7223 */ /* 0x000fe4000001004a */
[----:B------:R-:W-:Y:S02]  /*8020*/  FMUL.FTZ R147, R147, -R75 ;  /* 0x8000004b93937220 */ /* 0x000fe40000410000 */
[----:B------:R-:W-:Y:S02]  /*8030*/  FMUL.FTZ R69, R101, R159 ;  /* 0x0000009f65457220 */ /* 0x000fe40000410000 */
[----:B------:R-:W-:Y:S02]  /*8040*/  FMUL.FTZ R84, R169, R38 ;  /* 0x00000026a9547220 */ /* 0x000fe40000410000 */
[----:B------:R-:W-:-:S02]  /*8050*/  FADD.FTZ R99, R72, R99 ;  /* 0x0000006348637221 */ /* 0x000fc40000010000 */
[----:B------:R-:W-:Y:S02]  /*8060*/  FMUL.FTZ R222, R222, R72 ;  /* 0x00000048dede7220 */ /* 0x000fe40000410000 */
[C---:B------:R-:W-:Y:S02]  /*8070*/  FFMA.FTZ R71, R148.reuse, R75, R71 ;  /* 0x0000004b94477223 */ /* 0x040fe40000010047 */
[----:B------:R-:W-:Y:S01]  /*8080*/  FFMA.FTZ R72, R148, R179, -R147 ;  /* 0x000000b394487223 */ /* 0x000fe20000010893 */
[----:B------:R-:W-:Y:S01]  /*8090*/  HADD2.F32 R147, -RZ, R58.H1_H1 ;  /* 0x3000003aff937230 */ /* 0x000fe20000004100 */
[----:B------:R-:W-:Y:S02]  /*80a0*/  FFMA.FTZ R74, R100, R169, -R69 ;  /* 0x000000a9644a7223 */ /* 0x000fe40000010845 */
[-C--:B------:R-:W-:Y:S02]  /*80b0*/  FMUL.FTZ R82, R159, R38.reuse ;  /* 0x000000269f527220 */ /* 0x080fe40000410000 */
[----:B------:R-:W-:-:S02]  /*80c0*/  FFMA.FTZ R223, R122, -R38, R223 ;  /* 0x800000267adf7223 */ /* 0x000fc400000100df */
[C---:B------:R-:W-:Y:S02]  /*80d0*/  FMUL.FTZ R69, R221.reuse, R84 ;  /* 0x00000054dd457220 */ /* 0x040fe40000410000 */
[----:B------:R-:W-:Y:S02]  /*80e0*/  FADD.FTZ R180, -R180, R71 ;  /* 0x00000047b4b47221 */ /* 0x000fe40000010100 */
[----:B------:R-:W-:Y:S02]  /*80f0*/  FMUL.FTZ R71, R221, R74 ;  /* 0x0000004add477220 */ /* 0x000fe40000410000 */
[----:B------:R-:W-:Y:S02]  /*8100*/  FADD.FTZ R72, R181, R72 ;  /* 0x00000048b5487221 */ /* 0x000fe40000010000 */
[----:B------:R-:W-:Y:S02]  /*8110*/  FADD.FTZ R98, R82, R98 ;  /* 0x0000006252627221 */ /* 0x000fe40000010000 */
[----:B------:R-:W-:-:S02]  /*8120*/  FMUL.FTZ R221, R221, R82 ;  /* 0x00000052dddd7220 */ /* 0x000fc40000410000 */
[----:B------:R-:W-:Y:S02]  /*8130*/  FFMA.FTZ R82, R223, R82, R69 ;  /* 0x00000052df527223 */ /* 0x000fe40000010045 */
[C---:B------:R-:W-:Y:S02]  /*8140*/  FMUL.FTZ R69, R149.reuse, -R180 ;  /* 0x800000b495457220 */ /* 0x040fe40000410000 */
[-C--:B------:R-:W-:Y:S02]  /*8150*/  FMUL.FTZ R149, R149, -R72.reuse ;  /* 0x8000004895957220 */ /* 0x080fe40000410000 */
[----:B------:R-:W-:Y:S02]  /*8160*/  FMUL.FTZ R169, R101, R169 ;  /* 0x000000a965a97220 */ /* 0x000fe40000410000 */
[C---:B------:R-:W-:Y:S01]  /*8170*/  FFMA.FTZ R74, R150.reuse, R72, -R69 ;  /* 0x00000048964a7223 */ /* 0x040fe20000010845 */
[----:B------:R-:W-:Y:S01]  /*8180*/  HADD2.F32 R69, -RZ, R60.H0_H0 ;  /* 0x2000003cff457230 */ /* 0x000fe20000004100 */
[----:B------:R-:W-:-:S02]  /*8190*/  FFMA.FTZ R81, R150, R180, R149 ;  /* 0x000000b496517223 */ /* 0x000fc40000010095 */
[----:B------:R-:W-:Y:S02]  /*81a0*/  FFMA.FTZ R65, R65, R76, -R222 ;  /* 0x0000004c41417223 */ /* 0x000fe400000108de */
[----:B------:R-:W-:Y:S02]  /*81b0*/  FFMA.FTZ R76, R100, R159, R169 ;  /* 0x0000009f644c7223 */ /* 0x000fe400000100a9 */
[----:B------:R-:W-:Y:S02]  /*81c0*/  FADD.FTZ R183, R183, R74 ;  /* 0x0000004ab7b77221 */ /* 0x000fe40000010000 */
[----:B------:R-:W-:Y:S02]  /*81d0*/  FADD.FTZ R81, -R182, R81 ;  /* 0x00000051b6517221 */ /* 0x000fe40000010100 */
[----:B------:R-:W-:Y:S01]  /*81e0*/  FADD.FTZ R34, R77, R34 ;  /* 0x000000224d227221 */ /* 0x000fe20000010000 */
[----:B------:R-:W-:Y:S01]  /*81f0*/  HADD2.F32 R77, -RZ, R60.H1_H1 ;  /* 0x3000003cff4d7230 */ /* 0x000fe20000004100 */
[----:B------:R-:W-:-:S02]  /*8200*/  FFMA.FTZ R76, R223, R76, R71 ;  /* 0x0000004cdf4c7223 */ /* 0x000fc40000010047 */
[----:B------:R-:W-:Y:S02]  /*8210*/  FMUL.FTZ R74, R72, R21 ;  /* 0x00000015484a7220 */ /* 0x000fe40000410000 */
[-C--:B------:R-:W-:Y:S02]  /*8220*/  FMUL.FTZ R71, R183, R20.reuse ;  /* 0x00000014b7477220 */ /* 0x080fe40000410000 */
[----:B------:R-:W-:Y:S02]  /*8230*/  FMUL.FTZ R78, R81, R20 ;  /* 0x00000014514e7220 */ /* 0x000fe40000410000 */
[----:B------:R-:W-:Y:S02]  /*8240*/  FFMA.FTZ R122, R122, R159, R76 ;  /* 0x0000009f7a7a7223 */ /* 0x000fe4000001004c */
[-C--:B------:R-:W-:Y:S02]  /*8250*/  FFMA.FTZ R79, R77, -R21.reuse, R216 ;  /* 0x800000154d4f7223 */ /* 0x080fe400000100d8 */
[----:B------:R-:W-:-:S02]  /*8260*/  FMUL.FTZ R85, R180, R21 ;  /* 0x00000015b4557220 */ /* 0x000fc40000410000 */
[C---:B------:R-:W-:Y:S02]  /*8270*/  FMUL.FTZ R102, R194.reuse, R74 ;  /* 0x0000004ac2667220 */ /* 0x040fe40000410000 */
[----:B------:R-:W-:Y:S02]  /*8280*/  FFMA.FTZ R76, R69, -R20, R219 ;  /* 0x80000014454c7223 */ /* 0x000fe400000100db */
[C---:B------:R-:W-:Y:S02]  /*8290*/  FMUL.FTZ R83, R195.reuse, R71 ;  /* 0x00000047c3537220 */ /* 0x040fe40000410000 */
[----:B------:R-:W-:Y:S02]  /*82a0*/  FMUL.FTZ R80, R195, R78 ;  /* 0x0000004ec3507220 */ /* 0x000fe40000410000 */
[-C--:B------:R-:W-:Y:S02]  /*82b0*/  FFMA.FTZ R103, R79, R85.reuse, -R102 ;  /* 0x000000554f677223 */ /* 0x080fe40000010866 */
[----:B------:R-:W-:-:S02]  /*82c0*/  FMUL.FTZ R87, R194, R85 ;  /* 0x00000055c2577220 */ /* 0x000fc40000410000 */
[C---:B------:R-:W-:Y:S01]  /*82d0*/  FFMA.FTZ R86, R76.reuse, R78, -R83 ;  /* 0x0000004e4c567223 */ /* 0x040fe20000010853 */
[--C-:B------:R-:W-:Y:S01]  /*82e0*/  HADD2.F32 R78, -RZ, R61.reuse.H0_H0 ;  /* 0x2000003dff4e7230 */ /* 0x100fe20000004100 */
[----:B------:R-:W-:Y:S01]  /*82f0*/  FFMA.FTZ R85, R76, R71, R80 ;  /* 0x000000474c557223 */ /* 0x000fe20000010050 */
[----:B------:R-:W-:Y:S01]  /*8300*/  HADD2.F32 R83, -RZ, R61.H1_H1 ;  /* 0x3000003dff537230 */ /* 0x000fe20000004100 */
[----:B------:R-:W-:Y:S02]  /*8310*/  FMUL.FTZ R80, R179, R22 ;  /* 0x00000016b3507220 */ /* 0x000fe40000410000 */
[----:B------:R-:W-:Y:S02]  /*8320*/  FFMA.FTZ R102, R79, R74, R87 ;  /* 0x0000004a4f667223 */ /* 0x000fe40000010057 */
[----:B------:R-:W-:Y:S02]  /*8330*/  FADD.FTZ R85, RZ, R85 ;  /* 0x00000055ff557221 */ /* 0x000fe40000010000 */
[----:B------:R-:W-:-:S02]  /*8340*/  FFMA.FTZ R217, R78, -R22, R217 ;  /* 0x800000164ed97223 */ /* 0x000fc400000100d9 */
[----:B------:R-:W-:Y:S02]  /*8350*/  FMUL.FTZ R124, R75, R22 ;  /* 0x000000164b7c7220 */ /* 0x000fe40000410000 */
[----:B------:R-:W-:Y:S02]  /*8360*/  FMUL.FTZ R87, R197, R80 ;  /* 0x00000050c5577220 */ /* 0x000fe40000410000 */
[----:B------:R-:W-:Y:S02]  /*8370*/  FADD.FTZ R102, R85, R102 ;  /* 0x0000006655667221 */ /* 0x000fe40000010000 */
[----:B------:R-:W-:Y:S02]  /*8380*/  FMUL.FTZ R85, R70, R23 ;  /* 0x0000001746557220 */ /* 0x000fe40000410000 */
[-C--:B------:R-:W-:Y:S02]  /*8390*/  FFMA.FTZ R126, R217, R124.reuse, -R87 ;  /* 0x0000007cd97e7223 */ /* 0x080fe40000010857 */
[----:B------:R-:W-:-:S02]  /*83a0*/  FMUL.FTZ R124, R197, R124 ;  /* 0x0000007cc57c7220 */ /* 0x000fc40000410000 */
[-C--:B------:R-:W-:Y:S02]  /*83b0*/  FFMA.FTZ R214, R83, -R23.reuse, R214 ;  /* 0x8000001753d67223 */ /* 0x080fe400000100d6 */
[----:B------:R-:W-:Y:S02]  /*83c0*/  FMUL.FTZ R121, R176, R23 ;  /* 0x00000017b0797220 */ /* 0x000fe40000410000 */
[----:B------:R-:W-:Y:S02]  /*83d0*/  FMUL.FTZ R123, R196, R85 ;  /* 0x00000055c47b7220 */ /* 0x000fe40000410000 */
[----:B------:R-:W-:Y:S02]  /*83e0*/  FADD.FTZ R86, RZ, R86 ;  /* 0x00000056ff567221 */ /* 0x000fe40000010000 */
[----:B------:R-:W-:Y:S02]  /*83f0*/  FFMA.FTZ R87, R217, R80, R124 ;  /* 0x00000050d9577223 */ /* 0x000fe4000001007c */
[----:B------:R-:W-:-:S02]  /*8400*/  FFMA.FTZ R125, R214, R121, -R123 ;  /* 0x00000079d67d7223 */ /* 0x000fc4000001087b */
[----:B------:R-:W-:Y:S01]  /*8410*/  FADD.FTZ R103, R86, R103 ;  /* 0x0000006756677221 */ /* 0x000fe20000010000 */
[----:B------:R-:W-:Y:S01]  /*8420*/  HADD2.F32 R86, -RZ, R62.H0_H0 ;  /* 0x2000003eff567230 */ /* 0x000fe20000004100 */
[----:B------:R-:W-:Y:S02]  /*8430*/  FMUL.FTZ R123, R196, R121 ;  /* 0x00000079c47b7220 */ /* 0x000fe40000410000 */
[----:B------:R-:W-:Y:S02]  /*8440*/  FADD.FTZ R121, R102, R87 ;  /* 0x0000005766797221 */ /* 0x000fe40000010000 */
[-C--:B------:R-:W-:Y:S02]  /*8450*/  FMUL.FTZ R87, R175, R24.reuse ;  /* 0x00000018af577220 */ /* 0x080fe40000410000 */
[----:B------:R-:W-:Y:S02]  /*8460*/  FFMA.FTZ R124, R214, R85, R123 ;  /* 0x00000055d67c7223 */ /* 0x000fe4000001007b */
[----:B------:R-:W-:-:S02]  /*8470*/  FFMA.FTZ R102, R86, -R24, R215 ;  /* 0x8000001856667223 */ /* 0x000fc400000100d7 */
[----:B------:R-:W-:Y:S02]  /*8480*/  FMUL.FTZ R127, R73, R24 ;  /* 0x00000018497f7220 */ /* 0x000fe40000410000 */
[----:B------:R-:W-:Y:S02]  /*8490*/  FMUL.FTZ R128, R199, R87 ;  /* 0x00000057c7807220 */ /* 0x000fe40000410000 */
[----:B------:R-:W-:Y:S01]  /*84a0*/  FADD.FTZ R126, R103, R126 ;  /* 0x0000007e677e7221 */ /* 0x000fe20000010000 */
[----:B------:R-:W-:Y:S01]  /*84b0*/  HADD2.F32 R103, -RZ, R62.H1_H1 ;  /* 0x3000003eff677230 */ /* 0x000fe20000004100 */
[----:B------:R-:W-:Y:S01]  /*84c0*/  FADD.FTZ R123, R121, R124 ;  /* 0x0000007c797b7221 */ /* 0x000fe20000010000 */
[----:B------:R-:W-:Y:S01]  /*84d0*/  HADD2.F32 R124, -RZ, R63.H0_H0 ;  /* 0x2000003fff7c7230 */ /* 0x000fe20000004100 */
[----:B------:R-:W-:Y:S02]  /*84e0*/  FFMA.FTZ R128, R102, R127, -R128 ;  /* 0x0000007f66807223 */ /* 0x000fe40000010880 */
[----:B------:R-:W-:-:S02]  /*84f0*/  FMUL.FTZ R121, R68, R25 ;  /* 0x0000001944797220 */ /* 0x000fc40000410000 */
[----:B------:R-:W-:Y:S02]  /*8500*/  FMUL.FTZ R127, R199, R127 ;  /* 0x0000007fc77f7220 */ /* 0x000fe40000410000 */
[----:B------:R-:W-:Y:S02]  /*8510*/  FADD.FTZ R125, R126, R125 ;  /* 0x0000007d7e7d7221 */ /* 0x000fe40000010000 */
[-C--:B------:R-:W-:Y:S02]  /*8520*/  FFMA.FTZ R212, R103, -R25.reuse, R212 ;  /* 0x8000001967d47223 */ /* 0x080fe400000100d4 */
[----:B------:R-:W-:Y:S02]  /*8530*/  FMUL.FTZ R129, R172, R25 ;  /* 0x00000019ac817220 */ /* 0x000fe40000410000 */
[----:B------:R-:W-:Y:S02]  /*8540*/  FMUL.FTZ R130, R198, R121 ;  /* 0x00000079c6827220 */ /* 0x000fe40000410000 */
[----:B------:R-:W-:-:S02]  /*8550*/  FFMA.FTZ R126, R102, R87, R127 ;  /* 0x00000057667e7223 */ /* 0x000fc4000001007f */
[-C--:B------:R-:W-:Y:S02]  /*8560*/  FFMA.FTZ R131, R212, R129.reuse, -R130 ;  /* 0x00000081d4837223 */ /* 0x080fe40000010882 */
[----:B------:R-:W-:Y:S01]  /*8570*/  FADD.FTZ R127, R123, R126 ;  /* 0x0000007e7b7f7221 */ /* 0x000fe20000010000 */
[----:B------:R-:W-:Y:S01]  /*8580*/  HADD2.F32 R123, -RZ, R63.H1_H1 ;  /* 0x3000003fff7b7230 */ /* 0x000fe20000004100 */
[----:B------:R-:W-:Y:S02]  /*8590*/  FMUL.FTZ R129, R198, R129 ;  /* 0x00000081c6817220 */ /* 0x000fe40000410000 */
[----:B------:R-:W-:Y:S02]  /*85a0*/  FMUL.FTZ R126, R171, R26 ;  /* 0x0000001aab7e7220 */ /* 0x000fe40000410000 */
[----:B------:R-:W-:Y:S02]  /*85b0*/  FADD.FTZ R128, R125, R128 ;  /* 0x000000807d807221 */ /* 0x000fe40000010000 */
[----:B------:R-:W-:-:S02]  /*85c0*/  FFMA.FTZ R130, R212, R121, R129 ;  /* 0x00000079d4827223 */ /* 0x000fc40000010081 */
[-C--:B------:R-:W-:Y:S02]  /*85d0*/  FFMA.FTZ R213, R124, -R26.reuse, R213 ;  /* 0x8000001a7cd57223 */ /* 0x080fe400000100d5 */
[----:B------:R-:W-:Y:S02]  /*85e0*/  FMUL.FTZ R132, R161, R26 ;  /* 0x0000001aa1847220 */ /* 0x000fe40000410000 */
[----:B------:R-:W-:Y:S02]  /*85f0*/  FMUL.FTZ R133, R201, R126 ;  /* 0x0000007ec9857220 */ /* 0x000fe40000410000 */
[----:B------:R-:W-:Y:S02]  /*8600*/  FMUL.FTZ R125, R152, R27 ;  /* 0x0000001b987d7220 */ /* 0x000fe40000410000 */
[----:B------:R-:W-:Y:S02]  /*8610*/  FADD.FTZ R127, R127, R130 ;  /* 0x000000827f7f7221 */ /* 0x000fe40000010000 */
[----:B------:R-:W-:-:S02]  /*8620*/  FFMA.FTZ R134, R213, R132, -R133 ;  /* 0x00000084d5867223 */ /* 0x000fc40000010885 */
[-C--:B------:R-:W-:Y:S02]  /*8630*/  FFMA.FTZ R210, R123, -R27.reuse, R210 ;  /* 0x8000001b7bd27223 */ /* 0x080fe400000100d2 */
[----:B------:R-:W-:Y:S02]  /*8640*/  FMUL.FTZ R129, R162, R27 ;  /* 0x0000001ba2817220 */ /* 0x000fe40000410000 */
[----:B------:R-:W-:Y:S02]  /*8650*/  FMUL.FTZ R130, R200, R125 ;  /* 0x0000007dc8827220 */ /* 0x000fe40000410000 */
[----:B------:R-:W-:Y:S02]  /*8660*/  FMUL.FTZ R132, R201, R132 ;  /* 0x00000084c9847220 */ /* 0x000fe40000410000 */
[----:B------:R-:W-:Y:S02]  /*8670*/  FFMA.FTZ R136, R210, R129, -R130 ;  /* 0x00000081d2887223 */ /* 0x000fe40000010882 */
[----:B------:R-:W-:-:S02]  /*8680*/  FFMA.FTZ R132, R213, R126, R132 ;  /* 0x0000007ed5847223 */ /* 0x000fc40000010084 */
[----:B------:R-:W-:Y:S02]  /*8690*/  FMUL.FTZ R129, R200, R129 ;  /* 0x00000081c8817220 */ /* 0x000fe40000410000 */
[----:B------:R-:W-:Y:S01]  /*86a0*/  FADD.FTZ R131, R128, R131 ;  /* 0x0000008380837221 */ /* 0x000fe20000010000 */
[--C-:B------:R-:W-:Y:S01]  /*86b0*/  HADD2.F32 R128, -RZ, R56.reuse.H0_H0 ;  /* 0x20000038ff807230 */ /* 0x100fe20000004100 */
[----:B------:R-:W-:Y:S01]  /*86c0*/  FADD.FTZ R132, R127, R132 ;  /* 0x000000847f847221 */ /* 0x000fe20000010000 */
[----:B------:R-:W-:Y:S01]  /*86d0*/  HADD2.F32 R127, -RZ, R56.H1_H1 ;  /* 0x30000038ff7f7230 */ /* 0x000fe20000004100 */
[----:B------:R-:W-:Y:S02]  /*86e0*/  FFMA.FTZ R129, R210, R125, R129 ;  /* 0x0000007dd2817223 */ /* 0x000fe40000010081 */
[----:B------:R-:W-:Y:S02]  /*86f0*/  FMUL.FTZ R130, R153, R28 ;  /* 0x0000001c99827220 */ /* 0x000fe40000410000 */
[----:B------:R-:W-:-:S02]  /*8700*/  FADD.FTZ R131, R131, R134 ;  /* 0x0000008683837221 */ /* 0x000fc40000010000 */
[----:B------:R-:W-:Y:S01]  /*8710*/  FADD.FTZ R133, R132, R129 ;  /* 0x0000008184857221 */ /* 0x000fe20000010000 */
[----:B------:R-:W-:Y:S01]  /*8720*/  HADD2.F32 R132, -RZ, R57.H0_H0 ;  /* 0x20000039ff847230 */ /* 0x000fe20000004100 */
[-C--:B------:R-:W-:Y:S02]  /*8730*/  FFMA.FTZ R211, R128, -R28.reuse, R211 ;  /* 0x8000001c80d37223 */ /* 0x080fe400000100d3 */
[----:B------:R-:W-:Y:S02]  /*8740*/  FMUL.FTZ R134, R163, R28 ;  /* 0x0000001ca3867220 */ /* 0x000fe40000410000 */
[----:B------:R-:W-:Y:S02]  /*8750*/  FMUL.FTZ R135, R203, R130 ;  /* 0x00000082cb877220 */ /* 0x000fe40000410000 */
[-C--:B------:R-:W-:Y:S02]  /*8760*/  FMUL.FTZ R129, R154, R29.reuse ;  /* 0x0000001d9a817220 */ /* 0x080fe40000410000 */
[----:B------:R-:W-:-:S02]  /*8770*/  FFMA.FTZ R208, R127, -R29, R208 ;  /* 0x8000001d7fd07223 */ /* 0x000fc400000100d0 */
[-C--:B------:R-:W-:Y:S02]  /*8780*/  FFMA.FTZ R135, R211, R134.reuse, -R135 ;  /* 0x00000086d3877223 */ /* 0x080fe40000010887 */
[----:B------:R-:W-:Y:S02]  /*8790*/  FMUL.FTZ R137, R164, R29 ;  /* 0x0000001da4897220 */ /* 0x000fe40000410000 */
[----:B------:R-:W-:Y:S02]  /*87a0*/  FMUL.FTZ R138, R202, R129 ;  /* 0x00000081ca8a7220 */ /* 0x000fe40000410000 */
[----:B------:R-:W-:Y:S02]  /*87b0*/  FMUL.FTZ R134, R203, R134 ;  /* 0x00000086cb867220 */ /* 0x000fe40000410000 */
[----:B------:R-:W-:Y:S02]  /*87c0*/  FFMA.FTZ R140, R208, R137, -R138 ;  /* 0x00000089d08c7223 */ /* 0x000fe4000001088a */
[----:B------:R-:W-:-:S02]  /*87d0*/  FADD.FTZ R136, R131, R136 ;  /* 0x0000008883887221 */ /* 0x000fc40000010000 */
[----:B------:R-:W-:Y:S02]  /*87e0*/  FFMA.FTZ R134, R211, R130, R134 ;  /* 0x00000082d3867223 */ /* 0x000fe40000010086 */
[----:B------:R-:W-:Y:S02]  /*87f0*/  FMUL.FTZ R137, R202, R137 ;  /* 0x00000089ca897220 */ /* 0x000fe40000410000 */
[-C--:B------:R-:W-:Y:S02]  /*8800*/  FMUL.FTZ R131, R155, R30.reuse ;  /* 0x0000001e9b837220 */ /* 0x080fe40000410000 */
[----:B------:R-:W-:Y:S02]  /*8810*/  FADD.FTZ R133, R133, R134 ;  /* 0x0000008685857221 */ /* 0x000fe40000010000 */
[----:B------:R-:W-:Y:S02]  /*8820*/  FFMA.FTZ R138, R208, R129, R137 ;  /* 0x00000081d08a7223 */ /* 0x000fe40000010089 */
[----:B------:R-:W-:-:S02]  /*8830*/  FFMA.FTZ R134, R132, -R30, R209 ;  /* 0x8000001e84867223 */ /* 0x000fc400000100d1 */
[----:B------:R-:W-:Y:S02]  /*8840*/  FMUL.FTZ R137, R165, R30 ;  /* 0x0000001ea5897220 */ /* 0x000fe40000410000 */
[----:B------:R-:W-:Y:S02]  /*8850*/  FMUL.FTZ R139, R205, R131 ;  /* 0x00000083cd8b7220 */ /* 0x000fe40000410000 */
[----:B------:R-:W-:Y:S02]  /*8860*/  FADD.FTZ R135, R136, R135 ;  /* 0x0000008788877221 */ /* 0x000fe40000010000 */
[----:B------:R-:W-:Y:S01]  /*8870*/  FADD.FTZ R138, R133, R138 ;  /* 0x0000008a858a7221 */ /* 0x000fe20000010000 */
[----:B------:R-:W-:Y:S01]  /*8880*/  HADD2.F32 R133, -RZ, R57.H1_H1 ;  /* 0x30000039ff857230 */ /* 0x000fe20000004100 */
[-C--:B------:R-:W-:Y:S02]  /*8890*/  FFMA.FTZ R136, R134, R137.reuse, -R139 ;  /* 0x0000008986887223 */ /* 0x080fe4000001088b */
[----:B------:R-:W-:-:S02]  /*88a0*/  FMUL.FTZ R137, R205, R137 ;  /* 0x00000089cd897220 */ /* 0x000fc40000410000 */
[-C--:B------:R-:W-:Y:S02]  /*88b0*/  FMUL.FTZ R141, R166, R31.reuse ;  /* 0x0000001fa68d7220 */ /* 0x080fe40000410000 */
[----:B------:R-:W-:Y:S02]  /*88c0*/  FMUL.FTZ R139, R156, R31 ;  /* 0x0000001f9c8b7220 */ /* 0x000fe40000410000 */
[----:B------:R-:W-:Y:S02]  /*88d0*/  FADD.FTZ R135, R135, R140 ;  /* 0x0000008c87877221 */ /* 0x000fe40000010000 */
[----:B------:R-:W-:Y:S02]  /*88e0*/  FFMA.FTZ R137, R134, R131, R137 ;  /* 0x0000008386897223 */ /* 0x000fe40000010089 */
[----:B------:R-:W-:Y:S02]  /*88f0*/  FFMA.FTZ R206, R133, -R31, R206 ;  /* 0x8000001f85ce7223 */ /* 0x000fe400000100ce */
[----:B------:R-:W-:-:S02]  /*8900*/  FMUL.FTZ R142, R204, R141 ;  /* 0x0000008dcc8e7220 */ /* 0x000fc40000410000 */
[-C--:B------:R-:W-:Y:S02]  /*8910*/  FMUL.FTZ R143, R204, R139.reuse ;  /* 0x0000008bcc8f7220 */ /* 0x080fe40000410000 */
[----:B------:R-:W-:Y:S02]  /*8920*/  FADD.FTZ R135, R135, R136 ;  /* 0x0000008887877221 */ /* 0x000fe40000010000 */
[----:B------:R-:W-:Y:S02]  /*8930*/  FMUL.FTZ R136, R157, R32 ;  /* 0x000000209d887220 */ /* 0x000fe40000410000 */
[----:B------:R-:W-:Y:S02]  /*8940*/  FADD.FTZ R137, R138, R137 ;  /* 0x000000898a897221 */ /* 0x000fe40000010000 */
[C---:B------:R-:W-:Y:S02]  /*8950*/  FFMA.FTZ R142, R206.reuse, R139, R142 ;  /* 0x0000008bce8e7223 */ /* 0x040fe4000001008e */
[----:B------:R-:W-:-:S02]  /*8960*/  FFMA.FTZ R138, R206, R141, -R143 ;  /* 0x0000008dce8a7223 */ /* 0x000fc4000001088f */
[-C--:B------:R-:W-:Y:S02]  /*8970*/  FFMA.FTZ R193, R146, -R32.reuse, R193 ;  /* 0x8000002092c17223 */ /* 0x080fe400000100c1 */
[-C--:B------:R-:W-:Y:S02]  /*8980*/  FMUL.FTZ R145, R168, R33.reuse ;  /* 0x00000021a8917220 */ /* 0x080fe40000410000 */
[----:B------:R-:W-:Y:S02]  /*8990*/  FMUL.FTZ R140, R167, R32 ;  /* 0x00000020a78c7220 */ /* 0x000fe40000410000 */
[----:B------:R-:W-:Y:S02]  /*89a0*/  FMUL.FTZ R141, R207, R136 ;  /* 0x00000088cf8d7220 */ /* 0x000fe40000410000 */
[----:B------:R-:W-:Y:S02]  /*89b0*/  FADD.FTZ R137, R137, R142 ;  /* 0x0000008e89897221 */ /* 0x000fe40000010000 */
[----:B------:R-:W-:-:S02]  /*89c0*/  FFMA.FTZ R192, R147, -R33, R192 ;  /* 0x8000002193c07223 */ /* 0x000fc400000100c0 */
[----:B------:R-:W-:Y:S02]  /*89d0*/  FMUL.FTZ R143, R158, R33 ;  /* 0x000000219e8f7220 */ /* 0x000fe40000410000 */
[----:B------:R-:W-:Y:S02]  /*89e0*/  FMUL.FTZ R144, R218, R145 ;  /* 0x00000091da907220 */ /* 0x000fe40000410000 */
[-C--:B------:R-:W-:Y:S02]  /*89f0*/  FFMA.FTZ R142, R193, R140.reuse, -R141 ;  /* 0x0000008cc18e7223 */ /* 0x080fe4000001088d */
[----:B------:R-:W-:Y:S02]  /*8a00*/  FMUL.FTZ R140, R207, R140 ;  /* 0x0000008ccf8c7220 */ /* 0x000fe40000410000 */
[----:B------:R-:W-:Y:S02]  /*8a10*/  FADD.FTZ R97, R143, R97 ;  /* 0x000000618f617221 */ /* 0x000fe40000010000 */
[----:B------:R-:W-:-:S02]  /*8a20*/  FFMA.FTZ R144, R192, R143, R144 ;  /* 0x0000008fc0907223 */ /* 0x000fc40000010090 */
[----:B------:R-:W-:Y:S02]  /*8a30*/  FMUL.FTZ R143, R218, R143 ;  /* 0x0000008fda8f7220 */ /* 0x000fe40000410000 */
[----:B------:R-:W-:Y:S02]  /*8a40*/  FFMA.FTZ R140, R193, R136, R140 ;  /* 0x00000088c18c7223 */ /* 0x000fe4000001008c */
[----:B------:R-:W-:Y:S02]  /*8a50*/  FADD.FTZ R135, R135, R138 ;  /* 0x0000008a87877221 */ /* 0x000fe40000010000 */
[----:B------:R-:W-:Y:S02]  /*8a60*/  FFMA.FTZ R138, R192, R145, -R143 ;  /* 0x00000091c08a7223 */ /* 0x000fe4000001088f */
[----:B------:R-:W-:Y:S02]  /*8a70*/  FADD.FTZ R137, R137, R140 ;  /* 0x0000008c89897221 */ /* 0x000fe40000010000 */
[----:B------:R-:W-:Y:S01]  /*8a80*/  FADD.FTZ R135, R135, R142 ;  /* 0x0000008e87877221 */ /* 0x000fe20000010000 */
[----:B------:R-:W0:Y:S01]  /*8a90*/  SHFL.DOWN PT, R140, R67, 0x1, 0x1f ;  /* 0x08201f00438c7f89 */ /* 0x000e2200000e0000 */
[----:B------:R-:W-:-:S02]  /*8aa0*/  FMUL.FTZ R141, R101, R158 ;  /* 0x0000009e658d7220 */ /* 0x000fc40000410000 */
[----:B------:R-:W-:Y:S02]  /*8ab0*/  FFMA.FTZ R84, R223, R84, -R221 ;  /* 0x00000054df547223 */ /* 0x000fe400000108dd */
[----:B------:R-:W-:Y:S02]  /*8ac0*/  FADD.FTZ R137, R137, R144 ;  /* 0x0000009089897221 */ /* 0x000fe40000010000 */
[----:B------:R-:W-:Y:S02]  /*8ad0*/  FADD.FTZ R135, R135, R138 ;  /* 0x0000008a87877221 */ /* 0x000fe40000010000 */
[-C--:B------:R-:W-:Y:S02]  /*8ae0*/  FFMA.FTZ R143, R100, R168.reuse, -R141 ;  /* 0x000000a8648f7223 */ /* 0x080fe4000001088d */
[----:B------:R-:W-:Y:S02]  /*8af0*/  FMUL.FTZ R141, R101, R168 ;  /* 0x000000a8658d7220 */ /* 0x000fe40000410000 */
[----:B------:R-:W-:-:S02]  /*8b00*/  FADD.FTZ R137, R137, R82 ;  /* 0x0000005289897221 */ /* 0x000fc40000010000 */
[----:B------:R-:W-:Y:S02]  /*8b10*/  FADD.FTZ R84, R135, R84 ;  /* 0x0000005487547221 */ /* 0x000fe40000010000 */
[----:B------:R-:W-:Y:S02]  /*8b20*/  FMUL.FTZ R82, R101, R157 ;  /* 0x0000009d65527220 */ /* 0x000fe40000410000 */
[----:B------:R-:W-:Y:S02]  /*8b30*/  FMUL.FTZ R143, R218, R143 ;  /* 0x0000008fda8f7220 */ /* 0x000fe40000410000 */
[----:B------:R-:W-:Y:S02]  /*8b40*/  FFMA.FTZ R141, R100, R158, R141 ;  /* 0x0000009e648d7223 */ /* 0x000fe4000001008d */
[----:B------:R-:W-:Y:S02]  /*8b50*/  FADD.FTZ R137, R137, R64 ;  /* 0x0000004089897221 */ /* 0x000fe40000010000 */
[----:B------:R-:W-:-:S02]  /*8b60*/  FADD.FTZ R84, R84, R65 ;  /* 0x0000004154547221 */ /* 0x000fc40000010000 */
[-C--:B------:R-:W-:Y:S01]  /*8b70*/  FFMA.FTZ R82, R100, R167.reuse, -R82 ;  /* 0x000000a764527223 */ /* 0x080fe20000010852 */
[----:B------:R-:W-:Y:S01]  /*8b80*/  SHFL.DOWN PT, R135, R137, 0x1, 0x1f ;  /* 0x08201f0089877f89 */ /* 0x000fe200000e0000 */
[----:B------:R-:W-:Y:S02]  /*8b90*/  FMUL.FTZ R167, R101, R167 ;  /* 0x000000a765a77220 */ /* 0x000fe40000410000 */
[----:B------:R-:W-:Y:S01]  /*8ba0*/  FFMA.FTZ R141, R192, R141, R143 ;  /* 0x0000008dc08d7223 */ /* 0x000fe2000001008f */
[----:B------:R-:W1:Y:S01]  /*8bb0*/  SHFL.DOWN PT, R138, R84, 0x1, 0x1f ;  /* 0x08201f00548a7f89 */ /* 0x000e6200000e0000 */
[----:B------:R-:W-:Y:S02]  /*8bc0*/  FMUL.FTZ R82, R207, R82 ;  /* 0x00000052cf527220 */ /* 0x000fe40000410000 */
[----:B------:R-:W-:Y:S01]  /*8bd0*/  FFMA.FTZ R64, R100, R157, R167 ;  /* 0x0000009d64407223 */ /* 0x000fe200000100a7 */
[----:B------:R-:W2:Y:S01]  /*8be0*/  SHFL.DOWN PT, R143, R66, 0x1, 0x1f ;  /* 0x08201f00428f7f89 */ /* 0x000ea200000e0000 */
[----:B------:R-:W-:-:S02]  /*8bf0*/  FMUL.FTZ R65, R101, R156 ;  /* 0x0000009c65417220 */ /* 0x000fc40000410000 */
[----:B------:R-:W-:Y:S02]  /*8c00*/  FFMA.FTZ R64, R193, R64, R82 ;  /* 0x00000040c1407223 */ /* 0x000fe40000010052 */
[----:B------:R-:W-:Y:S02]  /*8c10*/  FFMA.FTZ R65, R100, R166, -R65 ;  /* 0x000000a664417223 */ /* 0x000fe40000010841 */
[----:B------:R-:W-:Y:S02]  /*8c20*/  FFMA.FTZ R64, R146, R157, R64 ;  /* 0x0000009d92407223 */ /* 0x000fe40000010040 */
[----:B------:R-:W-:Y:S01]  /*8c30*/  FMUL.FTZ R204, R204, R65 ;  /* 0x00000041cccc7220 */ /* 0x000fe20000410000 */
[----:B------:R-:W-:Y:S01]  /*8c40*/  MOV R65, R84 ;  /* 0x0000005400417202 */ /* 0x000fe20000000f00 */
[----:B------:R-:W-:Y:S02]  /*8c50*/  FADD.FTZ R37, R64, R37 ;  /* 0x0000002540257221 */ /* 0x000fe40000010000 */
[----:B------:R-:W-:-:S02]  /*8c60*/  FMUL.FTZ R64, R101, R155 ;  /* 0x0000009b65407220 */ /* 0x000fc40000410000 */
[----:B------:R-:W-:Y:S02]  /*8c70*/  FFMA.FTZ R141, R147, R158, R141 ;  /* 0x0000009e938d7223 */ /* 0x000fe4000001008d */
[----:B------:R-:W-:Y:S01]  /*8c80*/  FFMA.FTZ R82, R100, R165, -R64 ;  /* 0x000000a564527223 */ /* 0x000fe20000010840 */
[----:B------:R-:W-:Y:S01]  /*8c90*/  MOV R64, R137 ;  /* 0x0000008900407202 */ /* 0x000fe20000000f00 */
[----:B0-----:R-:W-:Y:S02]  /*8ca0*/  @!P0 FADD.FTZ R67, R67, R140 ;  /* 0x0000008c43438221 */ /* 0x001fe40000010000 */
[----:B-1----:R-:W-:Y:S02]  /*8cb0*/  @!P0 FADD.FTZ R65, R65, R138 ;  /* 0x0000008a41418221 */ /* 0x002fe40000010000 */
[----:B------:R-:W-:Y:S02]  /*8cc0*/  @!P0 FADD.FTZ R64, R64, R135 ;  /* 0x0000008740408221 */ /* 0x000fe40000010000 */
[----:B--2---:R-:W-:Y:S01]  /*8cd0*/  @!P0 FADD.FTZ R66, R66, R143 ;  /* 0x0000008f42428221 */ /* 0x004fe20000010000 */
[----:B------:R-:W0:Y:S01]  /*8ce0*/  SHFL.DOWN PT, R84, R65, 0x2, 0x1f ;  /* 0x08401f0041547f89 */ /* 0x000e2200000e0000 */
[----:B------:R-:W-:Y:S01]  /*8cf0*/  FADD.FTZ R35, R122, R35 ;  /* 0x000000237a237221 */ /* 0x000fe20000010000 */
[----:B------:R-:W-:Y:S01]  /*8d00*/  ISETP.GT.AND P0, PT, R10, 0x1d, PT ;  /* 0x0000001d0a00780c */ /* 0x000fe20003f04270 */
[----:B------:R-:W-:Y:S01]  /*8d10*/  FADD.FTZ R36, R141, R36 ;  /* 0x000000248d247221 */ /* 0x000fe20000010000 */
[----:B------:R-:W1:Y:S01]  /*8d20*/  SHFL.DOWN PT, R143, R66, 0x2, 0x1f ;  /* 0x08401f00428f7f89 */ /* 0x000e6200000e0000 */
[----:B------:R-:W-:-:S02]  /*8d30*/  FMUL.FTZ R137, R101, R166 ;  /* 0x000000a665897220 */ /* 0x000fc40000410000 */
[----:B------:R-:W-:Y:S01]  /*8d40*/  FADD.FTZ R95, R139, R95 ;  /* 0x0000005f8b5f7221 */ /* 0x000fe20000010000 */
[----:B------:R-:W2:Y:S01]  /*8d50*/  SHFL.DOWN PT, R122, R67, 0x2, 0x1f ;  /* 0x08401f00437a7f89 */ /* 0x000ea200000e0000 */
[----:B------:R-:W-:Y:S02]  /*8d60*/  FFMA.FTZ R139, R100, R156, R137 ;  /* 0x0000009c648b7223 */ /* 0x000fe40000010089 */
[C---:B------:R-:W-:Y:S01]  /*8d70*/  FMUL.FTZ R135, R101.reuse, R154 ;  /* 0x0000009a65877220 */ /* 0x040fe20000410000 */
[----:B------:R-:W4:Y:S01]  /*8d80*/  SHFL.DOWN PT, R141, R64, 0x2, 0x1f ;  /* 0x08401f00408d7f89 */ /* 0x000f2200000e0000 */
[----:B------:R-:W-:Y:S02]  /*8d90*/  FFMA.FTZ R139, R206, R139, R204 ;  /* 0x0000008bce8b7223 */ /* 0x000fe400000100cc */
[----:B------:R-:W-:Y:S02]  /*8da0*/  FMUL.FTZ R165, R101, R165 ;  /* 0x000000a565a57220 */ /* 0x000fe40000410000 */
[----:B------:R-:W-:-:S02]  /*8db0*/  FFMA.FTZ R137, R100, R164, -R135 ;  /* 0x000000a464897223 */ /* 0x000fc40000010887 */
[----:B------:R-:W-:Y:S02]  /*8dc0*/  FMUL.FTZ R135, R101, R164 ;  /* 0x000000a465877220 */ /* 0x000fe40000410000 */
[----:B------:R-:W-:Y:S02]  /*8dd0*/  FFMA.FTZ R156, R133, R156, R139 ;  /* 0x0000009c859c7223 */ /* 0x000fe4000001008b */
[----:B------:R-:W-:Y:S02]  /*8de0*/  FADD.FTZ R94, R131, R94 ;  /* 0x0000005e835e7221 */ /* 0x000fe40000010000 */
[----:B0-----:R-:W-:Y:S02]  /*8df0*/  @!P0 FADD.FTZ R65, R65, R84 ;  /* 0x0000005441418221 */ /* 0x001fe40000010000 */
[----:B------:R-:W-:Y:S02]  /*8e00*/  FMUL.FTZ R82, R205, R82 ;  /* 0x00000052cd527220 */ /* 0x000fe40000410000 */
[----:B-1----:R-:W-:Y:S01]  /*8e10*/  @!P0 FADD.FTZ R66, R66, R143 ;  /* 0x0000008f42428221 */ /* 0x002fe20000010000 */
[----:B------:R-:W-:Y:S01]  /*8e20*/  SHFL.DOWN PT, R84, R65, 0x4, 0x1f ;  /* 0x08801f0041547f89 */ /* 0x000fe200000e0000 */
[----:B------:R-:W-:-:S02]  /*8e30*/  FFMA.FTZ R165, R100, R155, R165 ;  /* 0x0000009b64a57223 */ /* 0x000fc400000100a5 */
[----:B--2---:R-:W-:Y:S01]  /*8e40*/  @!P0 FADD.FTZ R67, R67, R122 ;  /* 0x0000007a43438221 */ /* 0x004fe20000010000 */
[----:B------:R-:W0:Y:S01]  /*8e50*/  SHFL.DOWN PT, R133, R66, 0x4, 0x1f ;  /* 0x08801f0042857f89 */ /* 0x000e2200000e0000 */
[----:B------:R-:W-:Y:S02]  /*8e60*/  FMUL.FTZ R137, R202, R137 ;  /* 0x00000089ca897220 */ /* 0x000fe40000410000 */
[----:B----4-:R-:W-:Y:S01]  /*8e70*/  @!P0 FADD.FTZ R64, R64, R141 ;  /* 0x0000008d40408221 */ /* 0x010fe20000010000 */
[----:B------:R-:W1:Y:S01]  /*8e80*/  SHFL.DOWN PT, R122, R67, 0x4, 0x1f ;  /* 0x08801f00437a7f89 */ /* 0x000e6200000e0000 */
[----:B------:R-:W-:Y:S01]  /*8e90*/  FFMA.FTZ R135, R100, R154, R135 ;  /* 0x0000009a64877223 */ /* 0x000fe20000010087 */
[----:B------:R-:W-:Y:S01]  /*8ea0*/  ISETP.GT.AND P0, PT, R10, 0x1b, PT ;  /* 0x0000001b0a00780c */ /* 0x000fe20003f04270 */
[----:B------:R-:W-:Y:S01]  /*8eb0*/  FFMA.FTZ R82, R134, R165, R82 ;  /* 0x000000a586527223 */ /* 0x000fe20000010052 */
[----:B------:R-:W2:Y:S01]  /*8ec0*/  SHFL.DOWN PT, R131, R64, 0x4, 0x1f ;  /* 0x08801f0040837f89 */ /* 0x000ea200000e0000 */
[----:B------:R-:W-:-:S02]  /*8ed0*/  FFMA.FTZ R135, R208, R135, R137 ;  /* 0x00000087d0877223 */ /* 0x000fc40000010089 */
[----:B------:R-:W-:Y:S02]  /*8ee0*/  FFMA.FTZ R155, R132, R155, R82 ;  /* 0x0000009b849b7223 */ /* 0x000fe40000010052 */
[----:B------:R-:W-:Y:S02]  /*8ef0*/  FFMA.FTZ R154, R127, R154, R135 ;  /* 0x0000009a7f9a7223 */ /* 0x000fe40000010087 */
[C---:B------:R-:W-:Y:S02]  /*8f00*/  FMUL.FTZ R82, R101.reuse, R153 ;  /* 0x0000009965527220 */ /* 0x040fe40000410000 */
[----:B------:R-:W-:Y:S02]  /*8f10*/  FMUL.FTZ R127, R101, R152 ;  /* 0x00000098657f7220 */ /* 0x000fe40000410000 */
[----:B------:R-:W-:Y:S02]  /*8f20*/  FADD.FTZ R93, R129, R93 ;  /* 0x0000005d815d7221 */ /* 0x000fe40000010000 */
[----:B------:R-:W-:-:S02]  /*8f30*/  FFMA.FTZ R82, R100, R163, -R82 ;  /* 0x000000a364527223 */ /* 0x000fc40000010852 */
[C---:B------:R-:W-:Y:S02]  /*8f40*/  FMUL.FTZ R163, R101.reuse, R163 ;  /* 0x000000a365a37220 */ /* 0x040fe40000410000 */
[CC--:B------:R-:W-:Y:S02]  /*8f50*/  FFMA.FTZ R129, R100.reuse, R162.reuse, -R127 ;  /* 0x000000a264817223 */ /* 0x0c0fe4000001087f */
[----:B------:R-:W-:Y:S02]  /*8f60*/  FMUL.FTZ R127, R101, R162 ;  /* 0x000000a2657f7220 */ /* 0x000fe40000410000 */
[----:B------:R-:W-:Y:S02]  /*8f70*/  FMUL.FTZ R203, R203, R82 ;  /* 0x00000052cbcb7220 */ /* 0x000fe40000410000 */
[----:B------:R-:W-:Y:S02]  /*8f80*/  FFMA.FTZ R82, R100, R153, R163 ;  /* 0x0000009964527223 */ /* 0x000fe400000100a3 */
[----:B------:R-:W-:-:S02]  /*8f90*/  FMUL.FTZ R129, R200, R129 ;  /* 0x00000081c8817220 */ /* 0x000fc40000410000 */
[----:B------:R-:W-:Y:S02]  /*8fa0*/  FFMA.FTZ R127, R100, R152, R127 ;  /* 0x00000098647f7223 */ /* 0x000fe4000001007f */
[----:B------:R-:W-:Y:S02]  /*8fb0*/  FFMA.FTZ R203, R211, R82, R203 ;  /* 0x00000052d3cb7223 */ /* 0x000fe400000100cb */
[----:B------:R-:W-:Y:S02]  /*8fc0*/  FMUL.FTZ R82, R101, R171 ;  /* 0x000000ab65527220 */ /* 0x000fe40000410000 */
[----:B------:R-:W-:Y:S02]  /*8fd0*/  FFMA.FTZ R127, R210, R127, R129 ;  /* 0x0000007fd27f7223 */ /* 0x000fe40000010081 */
[----:B0-----:R-:W-:Y:S02]  /*8fe0*/  @!P0 FADD.FTZ R66, R66, R133 ;  /* 0x0000008542428221 */ /* 0x001fe40000010000 */
[----:B-1----:R-:W-:-:S02]  /*8ff0*/  @!P0 FADD.FTZ R67, R67, R122 ;  /* 0x0000007a43438221 */ /* 0x002fc40000010000 */
[----:B------:R-:W-:Y:S01]  /*9000*/  @!P0 FADD.FTZ R65, R65, R84 ;  /* 0x0000005441418221 */ /* 0x000fe20000010000 */
[----:B------:R-:W0:Y:S01]  /*9010*/  SHFL.DOWN PT, R129, R66, 0x8, 0x1f ;  /* 0x09001f0042817f89 */ /* 0x000e2200000e0000 */
[----:B--2---:R-:W-:Y:S01]  /*9020*/  @!P0 FADD.FTZ R64, R64, R131 ;  /* 0x0000008340408221 */ /* 0x004fe20000010000 */
[----:B------:R-:W-:Y:S01]  /*9030*/  ISETP.GT.AND P0, PT, R10, 0x17, PT ;  /* 0x000000170a00780c */ /* 0x000fe20003f04270 */
[-C--:B------:R-:W-:Y:S01]  /*9040*/  FFMA.FTZ R82, R100, R161.reuse, -R82 ;  /* 0x000000a164527223 */ /* 0x080fe20000010852 */
[----:B------:R-:W1:Y:S01]  /*9050*/  SHFL.DOWN PT, R122, R67, 0x8, 0x1f ;  /* 0x09001f00437a7f89 */ /* 0x000e6200000e0000 */
[----:B------:R-:W-:Y:S02]  /*9060*/  FFMA.FTZ R152, R123, R152, R127 ;  /* 0x000000987b987223 */ /* 0x000fe4000001007f */
[----:B------:R-:W-:Y:S01]  /*9070*/  FMUL.FTZ R161, R101, R161 ;  /* 0x000000a165a17220 */ /* 0x000fe20000410000 */
[----:B------:R-:W2:Y:S01]  /*9080*/  SHFL.DOWN PT, R84, R65, 0x8, 0x1f ;  /* 0x09001f0041547f89 */ /* 0x000ea200000e0000 */
[----:B------:R-:W-:-:S02]  /*9090*/  FMUL.FTZ R201, R201, R82 ;  /* 0x00000052c9c97220 */ /* 0x000fc40000410000 */
[-C--:B------:R-:W-:Y:S01]  /*90a0*/  FFMA.FTZ R82, R100, R171.reuse, R161 ;  /* 0x000000ab64527223 */ /* 0x080fe200000100a1 */
[----:B------:R-:W4:Y:S01]  /*90b0*/  SHFL.DOWN PT, R127, R64, 0x8, 0x1f ;  /* 0x09001f00407f7f89 */ /* 0x000f2200000e0000 */
[----:B------:R-:W-:Y:S02]  /*90c0*/  FMUL.FTZ R123, R101, R68 ;  /* 0x00000044657b7220 */ /* 0x000fe40000410000 */
[----:B------:R-:W-:Y:S02]  /*90d0*/  FFMA.FTZ R82, R213, R82, R201 ;  /* 0x00000052d5527223 */ /* 0x000fe400000100c9 */
[----:B------:R-:W-:Y:S02]  /*90e0*/  FADD.FTZ R91, R125, R91 ;  /* 0x0000005b7d5b7221 */ /* 0x000fe40000010000 */
[----:B------:R-:W-:Y:S02]  /*90f0*/  FFMA.FTZ R171, R124, R171, R82 ;  /* 0x000000ab7cab7223 */ /* 0x000fe40000010052 */
[----:B------:R-:W-:-:S02]  /*9100*/  FMUL.FTZ R82, R101, R175 ;  /* 0x000000af65527220 */ /* 0x000fc40000410000 */
[CC--:B------:R-:W-:Y:S02]  /*9110*/  FFMA.FTZ R125, R100.reuse, R172.reuse, -R123 ;  /* 0x000000ac647d7223 */ /* 0x0c0fe4000001087b */
[C---:B------:R-:W-:Y:S02]  /*9120*/  FMUL.FTZ R123, R101.reuse, R172 ;  /* 0x000000ac657b7220 */ /* 0x040fe40000410000 */
[-C--:B------:R-:W-:Y:S02]  /*9130*/  FFMA.FTZ R82, R100, R73.reuse, -R82 ;  /* 0x0000004964527223 */ /* 0x080fe40000010852 */
[----:B------:R-:W-:Y:S02]  /*9140*/  FMUL.FTZ R73, R101, R73 ;  /* 0x0000004965497220 */ /* 0x000fe40000410000 */
[----:B------:R-:W-:Y:S02]  /*9150*/  FMUL.FTZ R125, R198, R125 ;  /* 0x0000007dc67d7220 */ /* 0x000fe40000410000 */
[----:B------:R-:W-:-:S02]  /*9160*/  FFMA.FTZ R123, R100, R68, R123 ;  /* 0x00000044647b7223 */ /* 0x000fc4000001007b */
[----:B------:R-:W-:Y:S02]  /*9170*/  FMUL.FTZ R82, R199, R82 ;  /* 0x00000052c7527220 */ /* 0x000fe40000410000 */
[----:B------:R-:W-:Y:S02]  /*9180*/  FFMA.FTZ R73, R100, R175, R73 ;  /* 0x000000af64497223 */ /* 0x000fe40000010049 */
[----:B------:R-:W-:Y:S02]  /*9190*/  FFMA.FTZ R123, R212, R123, R125 ;  /* 0x0000007bd47b7223 */ /* 0x000fe4000001007d */
[----:B0-----:R-:W-:Y:S02]  /*91a0*/  @!P0 FADD.FTZ R66, R66, R129 ;  /* 0x0000008142428221 */ /* 0x001fe40000010000 */
[----:B-1----:R-:W-:Y:S02]  /*91b0*/  @!P0 FADD.FTZ R67, R67, R122 ;  /* 0x0000007a43438221 */ /* 0x002fe40000010000 */
[----:B--2---:R-:W-:-:S02]  /*91c0*/  @!P0 FADD.FTZ R65, R65, R84 ;  /* 0x0000005441418221 */ /* 0x004fc40000010000 */
[----:B----4-:R-:W-:Y:S01]  /*91d0*/  @!P0 FADD.FTZ R64, R64, R127 ;  /* 0x0000007f40408221 */ /* 0x010fe20000010000 */
[----:B------:R-:W-:Y:S01]  /*91e0*/  ISETP.GT.AND P0, PT, R10, 0xf, PT ;  /* 0x0000000f0a00780c */ /* 0x000fe20003f04270 */
[----:B------:R-:W-:Y:S01]  /*91f0*/  FFMA.FTZ R82, R102, R73, R82 ;  /* 0x0000004966527223 */ /* 0x000fe20000010052 */
[----:B------:R-:W-:Y:S01]  /*9200*/  SHFL.DOWN PT, R84, R65, 0x10, 0x1f ;  /* 0x0a001f0041547f89 */ /* 0x000fe200000e0000 */
[----:B------:R-:W-:Y:S02]  /*9210*/  FMUL.FTZ R73, R101, R70 ;  /* 0x0000004665497220 */ /* 0x000fe40000410000 */
[----:B------:R-:W-:Y:S01]  /*9220*/  FADD.FTZ R89, R121, R89 ;  /* 0x0000005979597221 */ /* 0x000fe20000010000 */
[----:B------:R-:W-:Y:S01]  /*9230*/  SHFL.DOWN PT, R102, R67, 0x10, 0x1f ;  /* 0x0a001f0043667f89 */ /* 0x000fe200000e0000 */
[----:B------:R-:W-:Y:S02]  /*9240*/  FFMA.FTZ R68, R103, R68, R123 ;  /* 0x0000004467447223 */ /* 0x000fe4000001007b */
[----:B------:R-:W-:Y:S01]  /*9250*/  FADD.FTZ R88, R87, R88 ;  /* 0x0000005857587221 */ /* 0x000fe20000010000 */
[----:B------:R-:W0:Y:S01]  /*9260*/  SHFL.DOWN PT, R121, R66, 0x10, 0x1f ;  /* 0x0a001f0042797f89 */ /* 0x000e2200000e0000 */
[----:B------:R-:W-:-:S02]  /*9270*/  FFMA.FTZ R87, R100, R176, -R73 ;  /* 0x000000b064577223 */ /* 0x000fc40000010849 */
[C---:B------:R-:W-:Y:S01]  /*9280*/  FMUL.FTZ R73, R101.reuse, R176 ;  /* 0x000000b065497220 */ /* 0x040fe20000410000 */
[----:B------:R-:W1:Y:S01]  /*9290*/  SHFL.DOWN PT, R103, R64, 0x10, 0x1f ;  /* 0x0a001f0040677f89 */ /* 0x000e6200000e0000 */
[----:B------:R-:W-:Y:S02]  /*92a0*/  FADD.FTZ R45, R68, R45 ;  /* 0x0000002d442d7221 */ /* 0x000fe40000010000 */
[----:B------:R-:W-:Y:S02]  /*92b0*/  FMUL.FTZ R68, R101, R179 ;  /* 0x000000b365447220 */ /* 0x000fe40000410000 */
[----:B------:R-:W-:Y:S02]  /*92c0*/  FADD.FTZ R55, R85, R55 ;  /* 0x0000003755377221 */ /* 0x000fe40000010000 */
[----:B------:R-:W-:Y:S02]  /*92d0*/  FFMA.FTZ R85, R100, R70, R73 ;  /* 0x0000004664557223 */ /* 0x000fe40000010049 */
[----:B------:R-:W-:-:S02]  /*92e0*/  FMUL.FTZ R73, R101, R72 ;  /* 0x0000004865497220 */ /* 0x000fc40000410000 */
[C---:B------:R-:W-:Y:S02]  /*92f0*/  FFMA.FTZ R68, R100.reuse, R75, -R68 ;  /* 0x0000004b64447223 */ /* 0x040fe40000010844 */
[----:B------:R-:W-:Y:S02]  /*9300*/  FFMA.FTZ R73, R100, R180, -R73 ;  /* 0x000000b464497223 */ /* 0x000fe40000010849 */
[----:B------:R-:W-:Y:S02]  /*9310*/  FMUL.FTZ R87, R196, R87 ;  /* 0x00000057c4577220 */ /* 0x000fe40000410000 */
[----:B------:R-:W-:Y:S02]  /*9320*/  FMUL.FTZ R197, R197, R68 ;  /* 0x00000044c5c57220 */ /* 0x000fe40000410000 */
[----:B------:R-:W-:Y:S02]  /*9330*/  FMUL.FTZ R68, R101, R183 ;  /* 0x000000b765447220 */ /* 0x000fe40000410000 */
[----:B------:R-:W-:-:S02]  /*9340*/  FMUL.FTZ R194, R194, R73 ;  /* 0x00000049c2c27220 */ /* 0x000fc40000410000 */
[----:B------:R-:W-:Y:S02]  /*9350*/  FFMA.FTZ R85, R214, R85, R87 ;  /* 0x00000055d6557223 */ /* 0x000fe40000010057 */
[C---:B------:R-:W-:Y:S02]  /*9360*/  FMUL.FTZ R75, R101.reuse, R75 ;  /* 0x0000004b654b7220 */ /* 0x040fe40000410000 */
[C---:B------:R-:W-:Y:S02]  /*9370*/  FMUL.FTZ R73, R101.reuse, R180 ;  /* 0x000000b465497220 */ /* 0x040fe40000410000 */
[-C--:B------:R-:W-:Y:S02]  /*9380*/  FMUL.FTZ R101, R101, R81.reuse ;  /* 0x0000005165657220 */ /* 0x080fe40000410000 */
[----:B------:R-:W-:Y:S02]  /*9390*/  FFMA.FTZ R68, R100, R81, -R68 ;  /* 0x0000005164447223 */ /* 0x000fe40000010844 */
[----:B------:R-:W-:-:S02]  /*93a0*/  FFMA.FTZ R175, R86, R175, R82 ;  /* 0x000000af56af7223 */ /* 0x000fc40000010052 */
[----:B------:R-:W-:Y:S02]  /*93b0*/  FFMA.FTZ R82, R83, R70, R85 ;  /* 0x0000004653527223 */ /* 0x000fe40000010055 */
[----:B------:R-:W-:Y:S02]  /*93c0*/  FADD.FTZ R54, R80, R54 ;  /* 0x0000003650367221 */ /* 0x000fe40000010000 */
[C---:B------:R-:W-:Y:S02]  /*93d0*/  FFMA.FTZ R80, R100.reuse, R179, R75 ;  /* 0x000000b364507223 */ /* 0x040fe4000001004b */
[C---:B------:R-:W-:Y:S02]  /*93e0*/  FFMA.FTZ R70, R100.reuse, R72, R73 ;  /* 0x0000004864467223 */ /* 0x040fe40000010049 */
[----:B------:R-:W-:Y:S02]  /*93f0*/  FFMA.FTZ R101, R100, R183, R101 ;  /* 0x000000b764657223 */ /* 0x000fe40000010065 */
[----:B------:R-:W-:-:S02]  /*9400*/  FMUL.FTZ R68, R195, R68 ;  /* 0x00000044c3447220 */ /* 0x000fc40000410000 */
[----:B0-----:R-:W-:Y:S02]  /*9410*/  @!P0 FADD.FTZ R66, R66, R121 ;  /* 0x0000007942428221 */ /* 0x001fe40000010000 */
[----:B------:R-:W-:Y:S02]  /*9420*/  @!P0 FADD.FTZ R67, R67, R102 ;  /* 0x0000006643438221 */ /* 0x000fe40000010000 */
[----:B------:R-:W-:Y:S02]  /*9430*/  @!P0 FADD.FTZ R65, R65, R84 ;  /* 0x0000005441418221 */ /* 0x000fe40000010000 */
[----:B-1----:R-:W-:Y:S02]  /*9440*/  @!P0 FADD.FTZ R64, R64, R103 ;  /* 0x0000006740408221 */ /* 0x002fe40000010000 */
        /* <DEDUP_REMOVED lines=51> */
.L_x_2260:
[----:B0-----:R-:W-:Y:S05]  /*9780*/  BSYNC B0 ;  /* 0x0000000000007941 */ /* 0x001fea0003800000 */
.L_x_2259:
[----:B------:R-:W-:-:S04]  /*9790*/  IADD3 R120, R120, 0x1, RZ ;  /* 0x0000000178787810 */ /* 0x000fc80007ffe0ff */
[----:B------:R-:W-:-:S13]  /*97a0*/  ISETP.GE.AND P0, PT, R120, c[0x0][0x16c], PT ;  /* 0x00005b0078007a0c */ /* 0x000fda0003f06270 */
[----:B---3--:R-:W-:Y:S01]  /*97b0*/  @P0 CALL.REL.NOINC `(.L_x_2224) ;  /* 0x0000001000000944 */ /* 0x008fe20003c00000 */
[----:B------:R-:W-:Y:S05]  /*97c0*/  BRA `(.L_x_2261) ;  /* 0xffff9a7000007947 */ /* 0x000fea000383ffff */
.L_x_2224:
[----:B------:R-:W-:Y:S01]  /*97d0*/  BAR.SYNC.DEFER_BLOCKING 0x0 ;  /* 0x0000000000007b1d */ /* 0x000fe20000010000 */
[----:B------:R-:W-:-:S05]  /*97e0*/  LOP3.LUT R73, R16, 0x1f, R9, 0xf8, !PT ;  /* 0x0000001f10497812 */ /* 0x000fca00078ef809 */
[----:B------:R-:W-:-:S05]  /*97f0*/  IMAD.WIDE R20, R73, 0x10, R184 ;  /* 0x0000001049147825 */ /* 0x000fca00078e02b8 */
[----:B------:R-:W2:Y:S04]  /*9800*/  LDG.E.128 R28, [R20.64] ;  /* 0x00000004141c7981 */ /* 0x000ea8000c1e1d00 */
[----:B------:R-:W3:Y:S01]  /*9810*/  LDG.E.128 R56, [R20.64+0x200] ;  /* 0x0002000414387981 */ /* 0x000ee2000c1e1d00 */
[----:B------:R-:W-:Y:S02]  /*9820*/  IADD3 R44, R11, -0x1, RZ ;  /* 0xffffffff0b2c7810 */ /* 0x000fe40007ffe0ff */
[----:B------:R-:W-:Y:S02]  /*9830*/  F2FP.PACK_AB R91, R91, R90 ;  /* 0x0000005a5b5b723e */ /* 0x000fe400000000ff */
[----:B------:R-:W-:Y:S02]  /*9840*/  F2FP.PACK_AB R99, R99, R98 ;  /* 0x000000626363723e */ /* 0x000fe400000000ff */
[----:B------:R-:W-:-:S02]  /*9850*/  F2FP.PACK_AB R90, R89, R88 ;  /* 0x00000058595a723e */ /* 0x000fc400000000ff */
[----:B------:R-:W-:Y:S02]  /*9860*/  F2FP.PACK_AB R98, R97, R96 ;  /* 0x000000606162723e */ /* 0x000fe400000000ff */
[----:B------:R-:W-:Y:S02]  /*9870*/  F2FP.PACK_AB R89, R55, R54 ;  /* 0x000000363759723e */ /* 0x000fe400000000ff */
[----:B------:R-:W-:Y:S02]  /*9880*/  F2FP.PACK_AB R88, R53, R52 ;  /* 0x000000343558723e */ /* 0x000fe400000000ff */
[----:B------:R-:W-:Y:S02]  /*9890*/  F2FP.PACK_AB R97, R95, R94 ;  /* 0x0000005e5f61723e */ /* 0x000fe400000000ff */
[----:B------:R-:W-:Y:S01]  /*98a0*/  F2FP.PACK_AB R96, R93, R92 ;  /* 0x0000005c5d60723e */ /* 0x000fe200000000ff */
[----:B--2---:R-:W-:Y:S04]  /*98b0*/  STS.128 [R19.X16], R28 ;  /* 0x0000001c13007388 */ /* 0x004fe8000000cc00 */
[----:B---3--:R-:W-:Y:S01]  /*98c0*/  STS.128 [R19.X16+0x200], R56 ;  /* 0x0002003813007388 */ /* 0x008fe2000000cc00 */
[----:B------:R-:W-:-:S06]  /*98d0*/  NOP ;  /* 0x0000000000007918 */ /* 0x000fcc0000000000 */
[----:B------:R-:W0:Y:S02]  /*98e0*/  LDS.128 R24, [R18.X16] ;  /* 0x0000000012187984 */ /* 0x000e24000000cc00 */
[--C-:B0-----:R-:W-:Y:S02]  /*98f0*/  HADD2.F32 R23, -RZ, R24.reuse.H0_H0 ;  /* 0x20000018ff177230 */ /* 0x101fe40000004100 */
[--C-:B------:R-:W-:Y:S02]  /*9900*/  HADD2.F32 R33, -RZ, R25.reuse.H0_H0 ;  /* 0x20000019ff217230 */ /* 0x100fe40000004100 */
[----:B------:R-:W-:Y:S01]  /*9910*/  HADD2.F32 R25, -RZ, R25.H1_H1 ;  /* 0x30000019ff197230 */ /* 0x000fe20000004100 */
[--C-:B------:R-:W-:Y:S01]  /*9920*/  FADD.FTZ R22, R23, R4.reuse ;  /* 0x0000000417167221 */ /* 0x100fe20000010000 */
[----:B------:R-:W-:Y:S01]  /*9930*/  HADD2.F32 R23, -RZ, R24.H1_H1 ;  /* 0x30000018ff177230 */ /* 0x000fe20000004100 */
[----:B------:R-:W-:Y:S01]  /*9940*/  FADD.FTZ R33, R33, R4 ;  /* 0x0000000421217221 */ /* 0x000fe20000010000 */
[----:B------:R-:W-:-:S02]  /*9950*/  HADD2.F32 R31, -RZ, R26.H0_H0 ;  /* 0x2000001aff1f7230 */ /* 0x000fc40000004100 */
[----:B------:R-:W-:Y:S01]  /*9960*/  FSETP.GTU.FTZ.AND P4, PT, R22, 20, PT ;  /* 0x41a000001600780b */ /* 0x000fe20003f9c000 */
[----:B------:R-:W-:Y:S01]  /*9970*/  FADD.FTZ R32, R23, R4 ;  /* 0x0000000417207221 */ /* 0x000fe20000010000 */
[----:B------:R-:W-:-:S04]  /*9980*/  FSETP.GTU.FTZ.AND P6, PT, R33, 20, PT ;  /* 0x41a000002100780b */ /* 0x000fc80003fdc000 */
[----:B------:R-:W-:-:S07]  /*9990*/  FSETP.GTU.FTZ.AND P5, PT, R32, 20, PT ;  /* 0x41a000002000780b */ /* 0x000fce0003fbc000 */
[----:B------:R-:W-:Y:S02]  /*99a0*/  @!P4 FMUL.FTZ R24, R22, -1.4426950216293334961 ;  /* 0xbfb8aa3b1618c820 */ /* 0x000fe40000410000 */
[----:B------:R0:W1:Y:S01]  /*99b0*/  LDS.128 R20, [R18.X16+0x10] ;  /* 0x0000100012147984 */ /* 0x000062000000cc00 */
[----:B------:R-:W-:-:S03]  /*99c0*/  @!P6 FMUL.FTZ R29, R33, -1.4426950216293334961 ;  /* 0xbfb8aa3b211de820 */ /* 0x000fc60000410000 */
[----:B------:R-:W2:Y:S01]  /*99d0*/  @!P4 MUFU.EX2 R24, R24 ;  /* 0x000000180018c308 */ /* 0x000ea20000000800 */
[----:B------:R-:W-:Y:S02]  /*99e0*/  @!P5 FMUL.FTZ R28, R32, -1.4426950216293334961 ;  /* 0xbfb8aa3b201cd820 */ /* 0x000fe40000410000 */
[----:B------:R-:W-:-:S05]  /*99f0*/  FADD.FTZ R32, R25, R4 ;  /* 0x0000000419207221 */ /* 0x000fca0000010000 */
[----:B------:R-:W3:Y:S01]  /*9a00*/  @!P5 MUFU.EX2 R28, R28 ;  /* 0x0000001c001cd308 */ /* 0x000ee20000000800 */
[----:B------:R-:W-:Y:S01]  /*9a10*/  BAR.SYNC.DEFER_BLOCKING 0x0 ;  /* 0x0000000000007b1d */ /* 0x000fe20000010000 */
[----:B------:R-:W-:Y:S01]  /*9a20*/  FSETP.GTU.FTZ.AND P0, PT, R32, 20, PT ;  /* 0x41a000002000780b */ /* 0x000fe20003f1c000 */
[----:B--2---:R-:W-:-:S05]  /*9a30*/  @!P4 FADD.FTZ R25, R24, 1 ;  /* 0x3f8000001819c421 */ /* 0x004fca0000010000 */
[----:B------:R-:W2:Y:S01]  /*9a40*/  @!P6 MUFU.EX2 R29, R29 ;  /* 0x0000001d001de308 */ /* 0x000ea20000000800 */
[----:B------:R-:W-:Y:S01]  /*9a50*/  FADD.FTZ R24, R31, R4 ;  /* 0x000000041f187221 */ /* 0x000fe20000010000 */
[----:B------:R-:W-:-:S05]  /*9a60*/  HADD2.F32 R31, -RZ, R26.H1_H1 ;  /* 0x3000001aff1f7230 */ /* 0x000fca0000004100 */
[----:B0-----:R-:W-:Y:S01]  /*9a70*/  @!P0 FMUL.FTZ R18, R32, -1.4426950216293334961 ;  /* 0xbfb8aa3b20128820 */ /* 0x001fe20000410000 */
[----:B------:R-:W-:Y:S01]  /*9a80*/  FSETP.GTU.FTZ.AND P1, PT, R24, 20, PT ;  /* 0x41a000001800780b */ /* 0x000fe20003f3c000 */
[----:B------:R1:W0:Y:S01]  /*9a90*/  @!P4 MUFU.RCP R30, R25 ;  /* 0x00000019001ec308 */ /* 0x0002220000001000 */
[--C-:B------:R-:W-:Y:S01]  /*9aa0*/  FADD.FTZ R26, R31, R4.reuse ;  /* 0x000000041f1a7221 */ /* 0x100fe20000010000 */
[--C-:B------:R-:W-:Y:S01]  /*9ab0*/  HADD2.F32 R31, -RZ, R27.reuse.H0_H0 ;  /* 0x2000001bff1f7230 */ /* 0x100fe20000004100 */
[----:B---3--:R-:W-:Y:S01]  /*9ac0*/  @!P5 FADD.FTZ R28, R28, 1 ;  /* 0x3f8000001c1cd421 */ /* 0x008fe20000010000 */
[----:B------:R-:W-:Y:S02]  /*9ad0*/  HADD2.F32 R27, -RZ, R27.H1_H1 ;  /* 0x3000001bff1b7230 */ /* 0x000fe40000004100 */
[----:B------:R-:W-:Y:S01]  /*9ae0*/  FSETP.GTU.FTZ.AND P2, PT, R26, 20, PT ;  /* 0x41a000001a00780b */ /* 0x000fe20003f5c000 */
[--C-:B------:R-:W-:Y:S01]  /*9af0*/  FADD.FTZ R31, R31, R4.reuse ;  /* 0x000000041f1f7221 */ /* 0x100fe20000010000 */
[----:B------:R-:W3:Y:S01]  /*9b00*/  @!P0 MUFU.EX2 R18, R18 ;  /* 0x0000001200128308 */ /* 0x000ee20000000800 */
[----:B------:R-:W-:Y:S01]  /*9b10*/  FADD.FTZ R32, R27, R4 ;  /* 0x000000041b207221 */ /* 0x000fe20000010000 */
[----:B-1----:R-:W-:-:S02]  /*9b20*/  HADD2.F32 R25, -RZ, R20.H0_H0 ;  /* 0x20000014ff197230 */ /* 0x002fc40000004100 */
[----:B------:R-:W-:Y:S01]  /*9b30*/  FSETP.GTU.FTZ.AND P3, PT, R31, 20, PT ;  /* 0x41a000001f00780b */ /* 0x000fe20003f7c000 */
[----:B------:R-:W-:Y:S02]  /*9b40*/  @!P1 FMUL.FTZ R24, R24, -1.4426950216293334961 ;  /* 0xbfb8aa3b18189820 */ /* 0x000fe40000410000 */
[----:B--2---:R-:W-:Y:S01]  /*9b50*/  @!P6 FADD.FTZ R29, R29, 1 ;  /* 0x3f8000001d1de421 */ /* 0x004fe20000010000 */
[----:B------:R-:W1:Y:S01]  /*9b60*/  @!P5 MUFU.RCP R28, R28 ;  /* 0x0000001c001cd308 */ /* 0x000e620000001000 */
[----:B0-----:R-:W-:Y:S01]  /*9b70*/  @!P4 FMUL.FTZ R51, R51, R30 ;  /* 0x0000001e3333c220 */ /* 0x001fe20000410000 */
[----:B------:R-:W-:Y:S01]  /*9b80*/  FSETP.GTU.FTZ.AND P4, PT, R32, 20, PT ;  /* 0x41a000002000780b */ /* 0x000fe20003f9c000 */
[----:B------:R-:W-:Y:S02]  /*9b90*/  FADD.FTZ R33, R25, R4 ;  /* 0x0000000419217221 */ /* 0x000fe40000010000 */
[----:B------:R-:W-:Y:S02]  /*9ba0*/  @!P2 FMUL.FTZ R25, R26, -1.4426950216293334961 ;  /* 0xbfb8aa3b1a19a820 */ /* 0x000fe40000410000 */
[----:B------:R-:W-:Y:S01]  /*9bb0*/  FADD.FTZ R8, R51, R8 ;  /* 0x0000000833087221 */ /* 0x000fe20000010000 */
[----:B------:R-:W0:Y:S01]  /*9bc0*/  @!P1 MUFU.EX2 R24, R24 ;  /* 0x0000001800189308 */ /* 0x000e220000000800 */
[----:B------:R-:W-:-:S02]  /*9bd0*/  @!P3 FMUL.FTZ R27, R31, -1.4426950216293334961 ;  /* 0xbfb8aa3b1f1bb820 */ /* 0x000fc40000410000 */
[----:B---3--:R-:W-:-:S04]  /*9be0*/  @!P0 FADD.FTZ R18, R18, 1 ;  /* 0x3f80000012128421 */ /* 0x008fc80000010000 */
[----:B------:R-:W-:Y:S01]  /*9bf0*/  @!P4 FMUL.FTZ R30, R32, -1.4426950216293334961 ;  /* 0xbfb8aa3b201ec820 */ /* 0x000fe20000410000 */
[----:B------:R-:W2:Y:S01]  /*9c00*/  @!P2 MUFU.EX2 R25, R25 ;  /* 0x000000190019a308 */ /* 0x000ea20000000800 */
[----:B-1----:R-:W-:Y:S01]  /*9c10*/  @!P5 FMUL.FTZ R49, R49, R28 ;  /* 0x0000001c3131d220 */ /* 0x002fe20000410000 */
[----:B------:R-:W-:-:S06]  /*9c20*/  FSETP.GTU.FTZ.AND P5, PT, R33, 20, PT ;  /* 0x41a000002100780b */ /* 0x000fcc0003fbc000 */
[----:B------:R-:W1:Y:S01]  /*9c30*/  @!P4 MUFU.EX2 R30, R30 ;  /* 0x0000001e001ec308 */ /* 0x000e620000000800 */
[----:B0-----:R-:W-:Y:S01]  /*9c40*/  @!P1 FADD.FTZ R26, R24, 1 ;  /* 0x3f800000181a9421 */ /* 0x001fe20000010000 */
[----:B------:R-:W-:-:S05]  /*9c50*/  SHF.L.U32 R24, R44, 0xb, RZ ;  /* 0x0000000b2c187819 */ /* 0x000fca00000006ff */
[----:B------:R-:W-:Y:S01]  /*9c60*/  @!P5 FMUL.FTZ R31, R33, -1.4426950216293334961 ;  /* 0xbfb8aa3b211fd820 */ /* 0x000fe20000410000 */
[----:B------:R-:W0:Y:S01]  /*9c70*/  @!P6 MUFU.RCP R29, R29 ;  /* 0x0000001d001de308 */ /* 0x000e220000001000 */
[----:B------:R-:W-:Y:S01]  /*9c80*/  HADD2.F32 R33, -RZ, R20.H1_H1 ;  /* 0x30000014ff217230 */ /* 0x000fe20000004100 */
[----:B--2---:R-:W-:Y:S01]  /*9c90*/  @!P2 FADD.FTZ R28, R25, 1 ;  /* 0x3f800000191ca421 */ /* 0x004fe20000010000 */
[----:B------:R-:W-:Y:S01]  /*9ca0*/  SHF.R.S32.HI R25, RZ, 0x1f, R24 ;  /* 0x0000001fff197819 */ /* 0x000fe20000011418 */
[----:B------:R-:W-:Y:S02]  /*9cb0*/  IMAD R20, R6, c[0x0][0x2d8], RZ ;  /* 0x0000b60006147a24 */ /* 0x000fe400078e02ff */
[----:B------:R-:W-:Y:S02]  /*9cc0*/  FADD.FTZ R38, R33, R4 ;  /* 0x0000000421267221 */ /* 0x000fe40000010000 */
[----:B------:R-:W2:Y:S01]  /*9cd0*/  @!P3 MUFU.EX2 R27, R27 ;  /* 0x0000001b001bb308 */ /* 0x000ea20000000800 */
[----:B-1----:R-:W-:-:S02]  /*9ce0*/  @!P4 FADD.FTZ R30, R30, 1 ;  /* 0x3f8000001e1ec421 */ /* 0x002fc40000010000 */
[----:B0-----:R-:W-:-:S05]  /*9cf0*/  @!P6 FMUL.FTZ R50, R50, R29 ;  /* 0x0000001d3232e220 */ /* 0x001fca0000410000 */
[----:B------:R2:W0:Y:S01]  /*9d00*/  @!P0 MUFU.RCP R32, R18 ;  /* 0x0000001200208308 */ /* 0x0004220000001000 */
[----:B------:R-:W-:Y:S01]  /*9d10*/  FSETP.GTU.FTZ.AND P6, PT, R38, 20, PT ;  /* 0x41a000002600780b */ /* 0x000fe20003fdc000 */
[----:B------:R-:W-:-:S06]  /*9d20*/  IMAD R29, R5, c[0x0][0x2dc], R20 ;  /* 0x0000b700051d7a24 */ /* 0x000fcc00078e0214 */
[----:B------:R1:W3:Y:S01]  /*9d30*/  @!P1 MUFU.RCP R57, R26 ;  /* 0x0000001a00399308 */ /* 0x0002e20000001000 */
[----:B--2---:R-:W-:-:S05]  /*9d40*/  @!P3 FADD.FTZ R18, R27, 1 ;  /* 0x3f8000001b12b421 */ /* 0x004fca0000010000 */
[----:B------:R-:W-:Y:S02]  /*9d50*/  @!P6 FMUL.FTZ R20, R38, -1.4426950216293334961 ;  /* 0xbfb8aa3b2614e820 */ /* 0x000fe40000410000 */
[----:B------:R-:W2:Y:S01]  /*9d60*/  @!P4 MUFU.RCP R30, R30 ;  /* 0x0000001e001ec308 */ /* 0x000ea20000001000 */
[----:B-1----:R-:W-:-:S04]  /*9d70*/  IMAD.WIDE.U32 R26, R5, c[0x0][0x2d8], R24 ;  /* 0x0000b600051a7a25 */ /* 0x002fc800078e0018 */
[----:B0-----:R-:W-:Y:S01]  /*9d80*/  @!P0 FMUL.FTZ R47, R47, R32 ;  /* 0x000000202f2f8220 */ /* 0x001fe20000410000 */
[----:B------:R-:W-:Y:S01]  /*9d90*/  IADD3 R27, R27, R29, RZ ;  /* 0x0000001d1b1b7210 */ /* 0x000fe20007ffe0ff */
[--C-:B------:R-:W-:Y:S01]  /*9da0*/  HADD2.F32 R29, -RZ, R21.reuse.H0_H0 ;  /* 0x20000015ff1d7230 */ /* 0x100fe20000004100 */
[----:B------:R-:W0:Y:S01]  /*9db0*/  @!P5 MUFU.EX2 R31, R31 ;  /* 0x0000001f001fd308 */ /* 0x000e220000000800 */
[----:B------:R-:W-:Y:S01]  /*9dc0*/  HADD2.F32 R21, -RZ, R21.H1_H1 ;  /* 0x30000015ff157230 */ /* 0x000fe20000004100 */
[----:B---3--:R-:W-:Y:S02]  /*9dd0*/  @!P1 FMUL.FTZ R48, R48, R57 ;  /* 0x0000003930309220 */ /* 0x008fe40000410000 */
[--C-:B------:R-:W-:Y:S02]  /*9de0*/  FADD.FTZ R32, R29, R4.reuse ;  /* 0x000000041d207221 */ /* 0x100fe40000010000 */
[--C-:B------:R-:W-:Y:S01]  /*9df0*/  FADD.FTZ R38, R21, R4.reuse ;  /* 0x0000000415267221 */ /* 0x100fe20000010000 */
[----:B------:R-:W-:Y:S01]  /*9e00*/  HADD2.F32 R21, -RZ, R22.H0_H0 ;  /* 0x20000016ff157230 */ /* 0x000fe20000004100 */
[----:B------:R-:W1:Y:S01]  /*9e10*/  @!P3 MUFU.RCP R33, R18 ;  /* 0x000000120021b308 */ /* 0x000e620000001000 */
[----:B--2---:R-:W-:Y:S01]  /*9e20*/  @!P4 FMUL.FTZ R43, R43, R30 ;  /* 0x0000001e2b2bc220 */ /* 0x004fe20000410000 */
[----:B------:R-:W-:Y:S01]  /*9e30*/  FSETP.GTU.FTZ.AND P0, PT, R32, 20, PT ;  /* 0x41a000002000780b */ /* 0x000fe20003f1c000 */
[----:B------:R-:W-:Y:S01]  /*9e40*/  IMAD R29, R3, c[0x0][0x2e0], RZ ;  /* 0x0000b800031d7a24 */ /* 0x000fe200078e02ff */
[----:B------:R-:W-:Y:S01]  /*9e50*/  FSETP.GTU.FTZ.AND P4, PT, R38, 20, PT ;  /* 0x41a000002600780b */ /* 0x000fe20003f9c000 */
[----:B------:R-:W-:-:S02]  /*9e60*/  FADD.FTZ R30, R21, R4 ;  /* 0x00000004151e7221 */ /* 0x000fc40000010000 */
[----:B------:R-:W-:Y:S01]  /*9e70*/  IMAD R57, R0, c[0x0][0x2e4], R29 ;  /* 0x0000b90000397a24 */ /* 0x000fe200078e021d */
[----:B------:R2:W3:Y:S01]  /*9e80*/  @!P6 MUFU.EX2 R18, R20 ;  /* 0x000000140012e308 */ /* 0x0004e20000000800 */
[----:B0-----:R-:W-:Y:S01]  /*9e90*/  @!P5 FADD.FTZ R31, R31, 1 ;  /* 0x3f8000001f1fd421 */ /* 0x001fe20000010000 */
[----:B------:R-:W-:Y:S01]  /*9ea0*/  HADD2.F32 R29, -RZ, R22.H1_H1 ;  /* 0x30000016ff1d7230 */ /* 0x000fe20000004100 */
[----:B------:R-:W-:-:S04]  /*9eb0*/  IMAD.WIDE.U32 R24, R5, c[0x0][0x2f8], R24 ;  /* 0x0000be0005187a25 */ /* 0x000fc800078e0018 */
[----:B------:R-:W-:Y:S01]  /*9ec0*/  FADD.FTZ R29, R29, R4 ;  /* 0x000000041d1d7221 */ /* 0x000fe20000010000 */
[----:B------:R-:W0:Y:S01]  /*9ed0*/  @!P2 MUFU.RCP R28, R28 ;  /* 0x0000001c001ca308 */ /* 0x000e220000001000 */
[----:B-1----:R-:W-:Y:S01]  /*9ee0*/  @!P3 FMUL.FTZ R46, R46, R33 ;  /* 0x000000212e2eb220 */ /* 0x002fe20000410000 */
[----:B------:R-:W-:Y:S01]  /*9ef0*/  FSETP.GTU.FTZ.AND P3, PT, R30, 20, PT ;  /* 0x41a000001e00780b */ /* 0x000fe20003f7c000 */
[----:B--2---:R-:W-:Y:S01]  /*9f00*/  IMAD.WIDE.U32 R20, R0, c[0x0][0x2e0], R26 ;  /* 0x0000b80000147a25 */ /* 0x004fe200078e001a */
[--C-:B------:R-:W-:Y:S02]  /*9f10*/  HADD2.F32 R33, -RZ, R23.reuse.H0_H0 ;  /* 0x20000017ff217230 */ /* 0x100fe40000004100 */
[----:B------:R-:W-:Y:S02]  /*9f20*/  HADD2.F32 R27, -RZ, R23.H1_H1 ;  /* 0x30000017ff1b7230 */ /* 0x000fe40000004100 */
[----:B------:R-:W1:Y:S01]  /*9f30*/  @!P5 MUFU.RCP R31, R31 ;  /* 0x0000001f001fd308 */ /* 0x000e620000001000 */
[----:B------:R-:W-:Y:S01]  /*9f40*/  IADD3 R23, R21, R57, RZ ;  /* 0x0000003915177210 */ /* 0x000fe20007ffe0ff */
[----:B---3--:R-:W-:Y:S01]  /*9f50*/  @!P6 FADD.FTZ R18, R18, 1 ;  /* 0x3f8000001212e421 */ /* 0x008fe20000010000 */
[----:B------:R-:W-:Y:S01]  /*9f60*/  LEA R22, P1, R20, c[0x0][0x330], 0x1 ;  /* 0x0000cc0014167a11 */ /* 0x000fe200078208ff */
[----:B------:R-:W-:-:S02]  /*9f70*/  FADD.FTZ R33, R33, R4 ;  /* 0x0000000421217221 */ /* 0x000fc40000010000 */
[----:B------:R-:W-:Y:S01]  /*9f80*/  @!P4 FMUL.FTZ R21, R38, -1.4426950216293334961 ;  /* 0xbfb8aa3b2615c820 */ /* 0x000fe20000410000 */
[----:B------:R-:W-:Y:S01]  /*9f90*/  LEA.HI.X R23, R20, c[0x0][0x334], R23, 0x1, P1 ;  /* 0x0000cd0014177a11 */ /* 0x000fe200008f0c17 */
[----:B------:R-:W-:Y:S01]  /*9fa0*/  @!P3 FMUL.FTZ R20, R30, -1.4426950216293334961 ;  /* 0xbfb8aa3b1e14b820 */ /* 0x000fe20000410000 */
[----:B------:R-:W-:Y:S01]  /*9fb0*/  FSETP.GTU.FTZ.AND P1, PT, R33, 20, PT ;  /* 0x41a000002100780b */ /* 0x000fe20003f3c000 */
[----:B0-----:R-:W-:Y:S01]  /*9fc0*/  @!P2 FMUL.FTZ R45, R45, R28 ;  /* 0x0000001c2d2da220 */ /* 0x001fe20000410000 */
[----:B------:R0:W2:Y:S01]  /*9fd0*/  @!P6 MUFU.RCP R30, R18 ;  /* 0x00000012001ee308 */ /* 0x0000a20000001000 */
[----:B------:R-:W-:Y:S01]  /*9fe0*/  @!P0 FMUL.FTZ R28, R32, -1.4426950216293334961 ;  /* 0xbfb8aa3b201c8820 */ /* 0x000fe20000410000 */
[----:B------:R-:W-:Y:S01]  /*9ff0*/  FSETP.GTU.FTZ.AND P2, PT, R29, 20, PT ;  /* 0x41a000001d00780b */ /* 0x000fe20003f5c000 */
[----:B------:R-:W-:Y:S02]  /*a000*/  FADD.FTZ R32, R27, R4 ;  /* 0x000000041b207221 */ /* 0x000fe40000010000 */
[----:B-1----:R-:W-:-:S03]  /*a010*/  @!P5 FMUL.FTZ R42, R42, R31 ;  /* 0x0000001f2a2ad220 */ /* 0x002fc60000410000 */
[----:B------:R-:W1:Y:S01]  /*a020*/  @!P3 MUFU.EX2 R20, R20 ;  /* 0x000000140014b308 */ /* 0x000e620000000800 */
[----:B0-----:R-:W-:Y:S02]  /*a030*/  LEA R18, R10, R16, 0x1 ;  /* 0x000000100a127211 */ /* 0x001fe400078e08ff */
[----:B------:R-:W-:Y:S01]  /*a040*/  FSETP.GTU.FTZ.AND P5, PT, R32, 20, PT ;  /* 0x41a000002000780b */ /* 0x000fe20003fbc000 */
[----:B------:R-:W-:Y:S02]  /*a050*/  @!P1 FMUL.FTZ R27, R33, -1.4426950216293334961 ;  /* 0xbfb8aa3b211b9820 */ /* 0x000fe40000410000 */
[----:B------:R-:W-:Y:S01]  /*a060*/  STS.128 [R18.X16], R88 ;  /* 0x0000005812007388 */ /* 0x000fe2000000cc00 */
[----:B------:R-:W-:Y:S01]  /*a070*/  @!P2 FMUL.FTZ R26, R29, -1.4426950216293334961 ;  /* 0xbfb8aa3b1d1aa820 */ /* 0x000fe20000410000 */
[----:B------:R-:W0:Y:S01]  /*a080*/  @!P4 MUFU.EX2 R21, R21 ;  /* 0x000000150015c308 */ /* 0x000e220000000800 */
[----:B--2---:R-:W-:Y:S01]  /*a090*/  @!P6 FMUL.FTZ R41, R41, R30 ;  /* 0x0000001e2929e220 */ /* 0x004fe20000410000 */
[----:B------:R-:W-:Y:S01]  /*a0a0*/  STS.128 [R18.X16+0x10], R96 ;  /* 0x0000106012007388 */ /* 0x000fe2000000cc00 */
[----:B------:R-:W-:-:S06]  /*a0b0*/  NOP ;  /* 0x0000000000007918 */ /* 0x000fcc0000000000 */
[----:B------:R-:W2:Y:S01]  /*a0c0*/  LDS.128 R52, [R19.X16] ;  /* 0x0000000013347984 */ /* 0x000ea2000000cc00 */
[----:B------:R-:W-:Y:S01]  /*a0d0*/  @!P5 FMUL.FTZ R29, R32, -1.4426950216293334961 ;  /* 0xbfb8aa3b201dd820 */ /* 0x000fe20000410000 */
[----:B------:R-:W3:Y:S01]  /*a0e0*/  @!P0 MUFU.EX2 R28, R28 ;  /* 0x0000001c001c8308 */ /* 0x000ee20000000800 */
[----:B-1----:R-:W-:Y:S01]  /*a0f0*/  @!P3 FADD.FTZ R20, R20, 1 ;  /* 0x3f8000001414b421 */ /* 0x002fe20000010000 */
[----:B------:R-:W1:Y:S01]  /*a100*/  LDS.128 R56, [R19.X16+0x200] ;  /* 0x0002000013387984 */ /* 0x000e62000000cc00 */
[----:B------:R-:W-:Y:S01]  /*a110*/  F2FP.PACK_AB R30, R45, R48 ;  /* 0x000000302d1e723e */ /* 0x000fe200000000ff */
[----:B0-----:R-:W-:Y:S01]  /*a120*/  @!P4 FADD.FTZ R21, R21, 1 ;  /* 0x3f8000001515c421 */ /* 0x001fe20000010000 */
[----:B------:R-:W-:-:S03]  /*a130*/  F2FP.PACK_AB R60, R41, R42 ;  /* 0x0000002a293c723e */ /* 0x000fc600000000ff */
[----:B------:R-:W0:Y:S08]  /*a140*/  @!P5 MUFU.EX2 R29, R29 ;  /* 0x0000001d001dd308 */ /* 0x000e300000000800 */
[----:B------:R-:W4:Y:S01]  /*a150*/  @!P3 MUFU.RCP R20, R20 ;  /* 0x000000140014b308 */ /* 0x000f220000001000 */
[----:B---3--:R-:W-:-:S07]  /*a160*/  @!P0 FADD.FTZ R28, R28, 1 ;  /* 0x3f8000001c1c8421 */ /* 0x008fce0000010000 */
[----:B------:R-:W3:Y:S01]  /*a170*/  @!P2 MUFU.EX2 R26, R26 ;  /* 0x0000001a001aa308 */ /* 0x000ee20000000800 */
[----:B0-----:R-:W-:-:S07]  /*a180*/  @!P5 FADD.FTZ R29, R29, 1 ;  /* 0x3f8000001d1dd421 */ /* 0x001fce0000010000 */
[----:B------:R-:W0:Y:S01]  /*a190*/  @!P1 MUFU.EX2 R27, R27 ;  /* 0x0000001b001b9308 */ /* 0x000e220000000800 */
[----:B----4-:R-:W-:Y:S01]  /*a1a0*/  @!P3 FMUL.FTZ R37, R37, R20 ;  /* 0x000000142525b220 */ /* 0x010fe20000410000 */
[----:B------:R-:W-:-:S04]  /*a1b0*/  IADD3 R14, P3, R14, -0x1000, RZ ;  /* 0xfffff0000e0e7810 */ /* 0x000fc80007f7e0ff */
[----:B------:R-:W-:Y:S02]  /*a1c0*/  IADD3.X R15, R15, -0x1, RZ, P3, !PT ;  /* 0xffffffff0f0f7810 */ /* 0x000fe40001ffe4ff */
[----:B------:R4:W5:Y:S01]  /*a1d0*/  @!P4 MUFU.RCP R32, R21 ;  /* 0x000000150020c308 */ /* 0x0009620000001000 */
[----:B---3--:R-:W-:Y:S02]  /*a1e0*/  @!P2 FADD.FTZ R26, R26, 1 ;  /* 0x3f8000001a1aa421 */ /* 0x008fe40000010000 */
[----:B0-----:R-:W-:-:S05]  /*a1f0*/  @!P1 FADD.FTZ R27, R27, 1 ;  /* 0x3f8000001b1b9421 */ /* 0x001fca0000010000 */
[----:B------:R-:W0:Y:S01]  /*a200*/  @!P0 MUFU.RCP R31, R28 ;  /* 0x0000001c001f8308 */ /* 0x000e220000001000 */
[----:B----4-:R-:W-:-:S05]  /*a210*/  IMAD.WIDE R20, R73, 0x10, R22 ;  /* 0x0000001049147825 */ /* 0x010fca00078e0216 */
[----:B--2---:R-:W-:Y:S01]  /*a220*/  STG.E.128 [R20.64], R52 ;  /* 0x0000003414007986 */ /* 0x004fe2000c101d04 */
[----:B-----5:R-:W-:Y:S01]  /*a230*/  @!P4 FMUL.FTZ R39, R39, R32 ;  /* 0x000000202727c220 */ /* 0x020fe20000410000 */
[----:B------:R-:W2:Y:S02]  /*a240*/  @!P2 MUFU.RCP R33, R26 ;  /* 0x0000001a0021a308 */ /* 0x000ea40000001000 */
[----:B-1----:R1:W-:Y:S06]  /*a250*/  STG.E.128 [R20.64+0x200], R56 ;  /* 0x0002003814007986 */ /* 0x0023ec000c101d04 */
[----:B------:R3:W4:Y:S01]  /*a260*/  @!P1 MUFU.RCP R28, R27 ;  /* 0x0000001b001c9308 */ /* 0x0007220000001000 */
[----:B0-----:R-:W-:Y:S01]  /*a270*/  @!P0 FMUL.FTZ R40, R40, R31 ;  /* 0x0000001f28288220 */ /* 0x001fe20000410000 */
[----:B------:R-:W-:-:S04]  /*a280*/  F2FP.PACK_AB R31, R43, R46 ;  /* 0x0000002e2b1f723e */ /* 0x000fc800000000ff */
[----:B------:R-:W-:Y:S02]  /*a290*/  F2FP.PACK_AB R61, R39, R40 ;  /* 0x00000028273d723e */ /* 0x000fe400000000ff */
[----:B------:R-:W0:Y:S01]  /*a2a0*/  @!P5 MUFU.RCP R29, R29 ;  /* 0x0000001d001dd308 */ /* 0x000e220000001000 */
[----:B--2---:R-:W-:Y:S01]  /*a2b0*/  @!P2 FMUL.FTZ R36, R36, R33 ;  /* 0x000000212424a220 */ /* 0x004fe20000410000 */
[----:B------:R-:W-:Y:S01]  /*a2c0*/  BAR.SYNC.DEFER_BLOCKING 0x0 ;  /* 0x0000000000007b1d */ /* 0x000fe20000010000 */
[----:B---3--:R-:W-:Y:S01]  /*a2d0*/  FADD.FTZ R27, R8, R49 ;  /* 0x00000031081b7221 */ /* 0x008fe20000010000 */
[----:B------:R-:W-:Y:S01]  /*a2e0*/  IADD3 R12, P2, R12, -0x1000, RZ ;  /* 0xfffff0000c0c7810 */ /* 0x000fe20007f5e0ff */
[----:B------:R-:W-:Y:S01]  /*a2f0*/  IMAD R8, R6, c[0x0][0x2f8], RZ ;  /* 0x0000be0006087a24 */ /* 0x000fe200078e02ff */
[----:B------:R-:W-:Y:S01]  /*a300*/  F2FP.PACK_AB R62, R36, R37 ;  /* 0x00000025243e723e */ /* 0x000fe200000000ff */
[----:B-1----:R-:W-:Y:S01]  /*a310*/  IMAD R21, R3, c[0x0][0x300], RZ ;  /* 0x0000c00003157a24 */ /* 0x002fe200078e02ff */
[----:B------:R-:W-:Y:S01]  /*a320*/  IADD3.X R13, R13, -0x1, RZ, P2, !PT ;  /* 0xffffffff0d0d7810 */ /* 0x000fe200017fe4ff */
[----:B----4-:R-:W-:Y:S01]  /*a330*/  @!P1 FMUL.FTZ R35, R35, R28 ;  /* 0x0000001c23239220 */ /* 0x010fe20000410000 */
[----:B------:R-:W-:Y:S01]  /*a340*/  F2FP.PACK_AB R28, R49, R51 ;  /* 0x00000033311c723e */ /* 0x000fe200000000ff */
[----:B------:R-:W-:Y:S01]  /*a350*/  IMAD R23, R5, c[0x0][0x2fc], R8 ;  /* 0x0000bf0005177a24 */ /* 0x000fe200078e0208 */
[----:B------:R-:W-:Y:S01]  /*a360*/  IADD3 R184, P1, R184, -0x1000, RZ ;  /* 0xfffff000b8b87810 */ /* 0x000fe20007f3e0ff */
[----:B------:R-:W-:-:S02]  /*a370*/  IMAD R21, R0, c[0x0][0x304], R21 ;  /* 0x0000c10000157a24 */ /* 0x000fc400078e0215 */
[----:B0-----:R-:W-:Y:S01]  /*a380*/  @!P5 FMUL.FTZ R34, R34, R29 ;  /* 0x0000001d2222d220 */ /* 0x001fe20000410000 */
[----:B------:R-:W-:Y:S01]  /*a390*/  F2FP.PACK_AB R29, R47, R50 ;  /* 0x000000322f1d723e */ /* 0x000fe200000000ff */
[----:B------:R-:W-:Y:S01]  /*a3a0*/  FADD.FTZ R50, R27, R50 ;  /* 0x000000321b327221 */ /* 0x000fe20000010000 */
[----:B------:R-:W-:Y:S02]  /*a3b0*/  IADD3 R25, R25, R23, RZ ;  /* 0x0000001719197210 */ /* 0x000fe40007ffe0ff */
[----:B------:R-:W-:Y:S01]  /*a3c0*/  F2FP.PACK_AB R63, R34, R35 ;  /* 0x00000023223f723e */ /* 0x000fe200000000ff */
[----:B------:R-:W-:Y:S01]  /*a3d0*/  FADD.FTZ R47, R50, R47 ;  /* 0x0000002f322f7221 */ /* 0x000fe20000010000 */
[----:B------:R-:W-:Y:S01]  /*a3e0*/  IADD3.X R185, R185, -0x1, RZ, P1, !PT ;  /* 0xffffffffb9b97810 */ /* 0x000fe20000ffe4ff */
[----:B------:R-:W-:Y:S02]  /*a3f0*/  STS.128 [R18.X16], R28 ;  /* 0x0000001c12007388 */ /* 0x000fe4000000cc00 */
[----:B------:R-:W-:-:S02]  /*a400*/  FADD.FTZ R48, R47, R48 ;  /* 0x000000302f307221 */ /* 0x000fc40000010000 */
[----:B------:R-:W-:Y:S01]  /*a410*/  STS.128 [R18.X16+0x10], R60 ;  /* 0x0000103c12007388 */ /* 0x000fe2000000cc00 */
[----:B------:R-:W-:-:S06]  /*a420*/  NOP ;  /* 0x0000000000007918 */ /* 0x000fcc0000000000 */
[----:B------:R-:W0:Y:S01]  /*a430*/  LDS.128 R64, [R19.X16] ;  /* 0x0000000013407984 */ /* 0x000e22000000cc00 */
[----:B------:R-:W-:-:S03]  /*a440*/  FADD.FTZ R45, R48, R45 ;  /* 0x0000002d302d7221 */ /* 0x000fc60000010000 */
[----:B------:R1:W2:Y:S01]  /*a450*/  LDS.128 R68, [R19.X16+0x200] ;  /* 0x0002000013447984 */ /* 0x0002a2000000cc00 */
[----:B------:R-:W-:-:S04]  /*a460*/  FADD.FTZ R46, R45, R46 ;  /* 0x0000002e2d2e7221 */ /* 0x000fc80000010000 */
[----:B------:R-:W-:Y:S02]  /*a470*/  FADD.FTZ R43, R46, R43 ;  /* 0x0000002b2e2b7221 */ /* 0x000fe40000010000 */
[----:B-1----:R-:W-:-:S04]  /*a480*/  IMAD.WIDE.U32 R18, R0, c[0x0][0x300], R24 ;  /* 0x0000c00000127a25 */ /* 0x002fc800078e0018 */
[----:B------:R-:W-:Y:S01]  /*a490*/  FADD.FTZ R42, R43, R42 ;  /* 0x0000002a2b2a7221 */ /* 0x000fe20000010000 */
[----:B------:R-:W-:Y:S02]  /*a4a0*/  IADD3 R19, R19, R21, RZ ;  /* 0x0000001513137210 */ /* 0x000fe40007ffe0ff */
[----:B------:R-:W-:Y:S01]  /*a4b0*/  LEA R20, P0, R18, c[0x0][0x340], 0x1 ;  /* 0x0000d00012147a11 */ /* 0x000fe200078008ff */
[----:B------:R-:W-:-:S03]  /*a4c0*/  FADD.FTZ R41, R42, R41 ;  /* 0x000000292a297221 */ /* 0x000fc60000010000 */
[----:B------:R-:W-:Y:S01]  /*a4d0*/  LEA.HI.X R21, R18, c[0x0][0x344], R19, 0x1, P0 ;  /* 0x0000d10012157a11 */ /* 0x000fe200000f0c13 */
[----:B------:R-:W-:Y:S01]  /*a4e0*/  FADD.FTZ R40, R41, R40 ;  /* 0x0000002829287221 */ /* 0x000fe20000010000 */
[----:B------:R-:W-:Y:S02]  /*a4f0*/  ISETP.GT.AND P0, PT, R11, 0x1, PT ;  /* 0x000000010b00780c */ /* 0x000fe40003f04270 */
[----:B------:R-:W-:Y:S01]  /*a500*/  MOV R11, R44 ;  /* 0x0000002c000b7202 */ /* 0x000fe20000000f00 */
[----:B------:R-:W-:-:S04]  /*a510*/  IMAD.WIDE R18, R73, 0x10, R20 ;  /* 0x0000001049127825 */ /* 0x000fc800078e0214 */
[----:B------:R-:W-:-:S04]  /*a520*/  FADD.FTZ R40, R40, R39 ;  /* 0x0000002728287221 */ /* 0x000fc80000010000 */
[----:B------:R-:W-:Y:S01]  /*a530*/  FADD.FTZ R37, R40, R37 ;  /* 0x0000002528257221 */ /* 0x000fe20000010000 */
[----:B0-----:R0:W-:Y:S03]  /*a540*/  STG.E.128 [R18.64], R64 ;  /* 0x0000004012007986 */ /* 0x0011e6000c101d04 */
[----:B------:R-:W-:Y:S01]  /*a550*/  FADD.FTZ R36, R37, R36 ;  /* 0x0000002425247221 */ /* 0x000fe20000010000 */
[----:B--2---:R0:W-:Y:S03]  /*a560*/  STG.E.128 [R18.64+0x200], R68 ;  /* 0x0002004412007986 */ /* 0x0041e6000c101d04 */
[----:B------:R-:W-:-:S04]  /*a570*/  FADD.FTZ R35, R36, R35 ;  /* 0x0000002324237221 */ /* 0x000fc80000010000 */
[----:B------:R-:W-:Y:S01]  /*a580*/  FADD.FTZ R8, R35, R34 ;  /* 0x0000002223087221 */ /* 0x000fe20000010000 */
[----:B0-----:R-:W-:Y:S01]  /*a590*/  @!P0 CALL.REL.NOINC `(.L_x_2191) ;  /* 0x0000001000008944 */ /* 0x001fe20003c00000 */
[----:B------:R-:W-:Y:S05]  /*a5a0*/  BRA `(.L_x_2262) ;  /* 0xffff5fb000007947 */ /* 0x000fea000383ffff */
.L_x_2191:
[----:B------:R-:W-:Y:S02]  /*a5b0*/  ISETP.NE.U32.AND P0, PT, RZ, c[0x0][0x328], PT ;  /* 0x0000ca00ff007a0c */ /* 0x000fe40003f05070 */
[----:B------:R-:W-:Y:S02]  /*a5c0*/  ISETP.NE.U32.AND P2, PT, RZ, c[0x0][0x348], PT ;  /* 0x0000d200ff007a0c */ /* 0x000fe40003f45070 */
[----:B------:R-:W-:Y:S02]  /*a5d0*/  ISETP.NE.AND.EX P1, PT, RZ, c[0x0][0x32c], PT, P0 ;  /* 0x0000cb00ff007a0c */ /* 0x000fe40003f25300 */
        /* <DEDUP_REMOVED lines=29> */
.L_x_2264:
[----:B0-----:R-:W-:Y:S05]  /*a7b0*/  BSYNC B0 ;  /* 0x0000000000007941 */ /* 0x001fea0003800000 */
.L_x_2263:
        /* <DEDUP_REMOVED lines=31> */
.L_x_2266:
[----:B------:R-:W0:Y:S02]  /*a9b0*/  S2R R21, SR_TID.X ;  /* 0x0000000000157919 */ /* 0x000e240000002100 */
.L_x_2267:
[----:B0-----:R-:W-:Y:S05]  /*a9c0*/  BSYNC B0 ;  /* 0x0000000000007941 */ /* 0x001fea0003800000 */
.L_x_2265:
        /* <DEDUP_REMOVED lines=22> */
.L_x_2268:
        /* <DEDUP_REMOVED lines=64> */
.L_x_2229:
[----:B------:R-:W-:Y:S01]  /*af30*/  HFMA2.MMA R76, -RZ, RZ, 0, 5.9604644775390625e-08 ;  /* 0x00000001ff4c7435 */ /* 0x000fe200000001ff */
[----:B------:R-:W-:Y:S02]  /*af40*/  MOV R71, R70 ;  /* 0x0000004600477202 */ /* 0x000fe40000000f00 */
[----:B------:R-:W-:Y:S02]  /*af50*/  MOV R78, RZ ;  /* 0x000000ff004e7202 */ /* 0x000fe40000000f00 */
[----:B------:R-:W-:-:S02]  /*af60*/  MOV R81, 0xffffffff ;  /* 0xffffffff00517802 */ /* 0x000fc40000000f00 */
[----:B------:R-:W-:Y:S02]  /*af70*/  MOV R68, 0xaf90 ;  /* 0x0000af9000447802 */ /* 0x000fe40000000f00 */
[----:B-----5:R-:W-:Y:S05]  /*af80*/  CALL.REL.NOINC `($__internal_56_$__cuda_sm70_shflsync_up) ;  /* 0x00001eb000007944 */ /* 0x020fea0003c00000 */
[----:B-1----:R-:W-:Y:S01]  /*af90*/  MOV R73, R71 ;  /* 0x0000004700497202 */ /* 0x002fe20000000f00 */
[----:B0-----:R-:W-:Y:S05]  /*afa0*/  BRA `(.L_x_2269) ;  /* 0xffff9f1000007947 */ /* 0x001fea000383ffff */
.L_x_2230:
[----:B------:R-:W-:Y:S01]  /*afb0*/  HFMA2.MMA R76, -RZ, RZ, 0, 5.9604644775390625e-08 ;  /* 0x00000001ff4c7435 */ /* 0x000fe200000001ff */
[----:B------:R-:W-:Y:S02]  /*afc0*/  MOV R71, R80 ;  /* 0x0000005000477202 */ /* 0x000fe40000000f00 */
[----:B------:R-:W-:Y:S02]  /*afd0*/  MOV R78, RZ ;  /* 0x000000ff004e7202 */ /* 0x000fe40000000f00 */
[----:B------:R-:W-:Y:S02]  /*afe0*/  MOV R81, 0xffffffff ;  /* 0xffffffff00517802 */ /* 0x000fe40000000f00 */
[----:B------:R-:W-:Y:S02]  /*aff0*/  MOV R68, 0xb010 ;  /* 0x0000b01000447802 */ /* 0x000fe40000000f00 */
[----:B01---5:R-:W-:Y:S05]  /*b000*/  CALL.REL.NOINC `($__internal_56_$__cuda_sm70_shflsync_up) ;  /* 0x00001e3000007944 */ /* 0x023fea0003c00000 */
[----:B0-----:R-:W-:Y:S01]  /*b010*/  HFMA2.MMA R76, -RZ, RZ, 0, 5.9604644775390625e-08 ;  /* 0x00000001ff4c7435 */ /* 0x001fe200000001ff */
[----:B-1----:R-:W-:Y:S02]  /*b020*/  MOV R75, R71 ;  /* 0x00000047004b7202 */ /* 0x002fe40000000f00 */
[----:B------:R-:W-:-:S02]  /*b030*/  MOV R71, R82 ;  /* 0x0000005200477202 */ /* 0x000fc40000000f00 */
[----:B------:R-:W-:Y:S02]  /*b040*/  MOV R78, RZ ;  /* 0x000000ff004e7202 */ /* 0x000fe40000000f00 */
[----:B------:R-:W-:Y:S02]  /*b050*/  MOV R81, 0xffffffff ;  /* 0xffffffff00517802 */ /* 0x000fe40000000f00 */
[----:B------:R-:W-:Y:S02]  /*b060*/  MOV R68, 0xb080 ;  /* 0x0000b08000447802 */ /* 0x000fe40000000f00 */
[----:B------:R-:W-:Y:S05]  /*b070*/  CALL.REL.NOINC `($__internal_56_$__cuda_sm70_shflsync_up) ;  /* 0x00001dc000007944 */ /* 0x000fea0003c00000 */
[----:B0-----:R-:W-:Y:S01]  /*b080*/  HFMA2.MMA R76, -RZ, RZ, 0, 5.9604644775390625e-08 ;  /* 0x00000001ff4c7435 */ /* 0x001fe200000001ff */
[----:B-1----:R-:W-:Y:S02]  /*b090*/  MOV R77, R71 ;  /* 0x00000047004d7202 */ /* 0x002fe40000000f00 */
[----:B------:R-:W-:Y:S02]  /*b0a0*/  MOV R71, R83 ;  /* 0x0000005300477202 */ /* 0x000fe40000000f00 */
[----:B------:R-:W-:Y:S02]  /*b0b0*/  MOV R78, RZ ;  /* 0x000000ff004e7202 */ /* 0x000fe40000000f00 */
[----:B------:R-:W-:-:S02]  /*b0c0*/  MOV R81, 0xffffffff ;  /* 0xffffffff00517802 */ /* 0x000fc40000000f00 */
[----:B------:R-:W-:Y:S02]  /*b0d0*/  MOV R68, 0xb0f0 ;  /* 0x0000b0f000447802 */ /* 0x000fe40000000f00 */
[----:B------:R-:W-:Y:S05]  /*b0e0*/  CALL.REL.NOINC `($__internal_56_$__cuda_sm70_shflsync_up) ;  /* 0x00001d5000007944 */ /* 0x000fea0003c00000 */
        /* <DEDUP_REMOVED lines=20> */
[----:B------:R-:W-:Y:S05]  /*b230*/  CALL.REL.NOINC `($__internal_56_$__cuda_sm70_shflsync_up) ;  /* 0x00001c0000007944 */ /* 0x000fea0003c00000 */
[----:B0-----:R-:W-:Y:S01]  /*b240*/  HFMA2.MMA R76, -RZ, RZ, 0, 1.1920928955078125e-07 ;  /* 0x00000002ff4c7435 */ /* 0x001fe200000001ff */
[----:B-1----:R-:W-:-:S02]  /*b250*/  MOV R70, R71 ;  /* 0x0000004700467202 */ /* 0x002fc40000000f00 */
[----:B------:R-:W-:Y:S02]  /*b260*/  MOV R71, R80 ;  /* 0x0000005000477202 */ /* 0x000fe40000000f00 */
[----:B------:R-:W-:Y:S02]  /*b270*/  MOV R78, RZ ;  /* 0x000000ff004e7202 */ /* 0x000fe40000000f00 */
[----:B------:R-:W-:Y:S02]  /*b280*/  MOV R81, 0xffffffff ;  /* 0xffffffff00517802 */ /* 0x000fe40000000f00 */
[----:B------:R-:W-:Y:S02]  /*b290*/  MOV R68, 0xb2b0 ;  /* 0x0000b2b000447802 */ /* 0x000fe40000000f00 */
[----:B------:R-:W-:Y:S05]  /*b2a0*/  CALL.REL.NOINC `($__internal_56_$__cuda_sm70_shflsync_up) ;  /* 0x00001b9000007944 */ /* 0x000fea0003c00000 */
[----:B0-----:R-:W-:Y:S01]  /*b2b0*/  HFMA2.MMA R76, -RZ, RZ, 0, 1.1920928955078125e-07 ;  /* 0x00000002ff4c7435 */ /* 0x001fe200000001ff */
[----:B-1----:R-:W-:Y:S02]  /*b2c0*/  MOV R72, R71 ;  /* 0x0000004700487202 */ /* 0x002fe40000000f00 */
[----:B------:R-:W-:Y:S02]  /*b2d0*/  MOV R71, R82 ;  /* 0x0000005200477202 */ /* 0x000fe40000000f00 */
[----:B------:R-:W-:-:S02]  /*b2e0*/  MOV R78, RZ ;  /* 0x000000ff004e7202 */ /* 0x000fc40000000f00 */
[----:B------:R-:W-:Y:S02]  /*b2f0*/  MOV R81, 0xffffffff ;  /* 0xffffffff00517802 */ /* 0x000fe40000000f00 */
[----:B------:R-:W-:Y:S02]  /*b300*/  MOV R68, 0xb320 ;  /* 0x0000b32000447802 */ /* 0x000fe40000000f00 */
[----:B------:R-:W-:Y:S05]  /*b310*/  CALL.REL.NOINC `($__internal_56_$__cuda_sm70_shflsync_up) ;  /* 0x00001b2000007944 */ /* 0x000fea0003c00000 */
[----:B0-----:R-:W-:Y:S01]  /*b320*/  HFMA2.MMA R76, -RZ, RZ, 0, 1.1920928955078125e-07 ;  /* 0x00000002ff4c7435 */ /* 0x001fe200000001ff */
[----:B-1----:R-:W-:Y:S02]  /*b330*/  MOV R73, R71 ;  /* 0x0000004700497202 */ /* 0x002fe40000000f00 */
[----:B------:R-:W-:Y:S02]  /*b340*/  MOV R71, R74 ;  /* 0x0000004a00477202 */ /* 0x000fe40000000f00 */
[----:B------:R-:W-:Y:S02]  /*b350*/  MOV R78, RZ ;  /* 0x000000ff004e7202 */ /* 0x000fe40000000f00 */
[----:B------:R-:W-:Y:S02]  /*b360*/  MOV R81, 0xffffffff ;  /* 0xffffffff00517802 */ /* 0x000fe40000000f00 */
[----:B------:R-:W-:-:S02]  /*b370*/  MOV R68, 0xb390 ;  /* 0x0000b39000447802 */ /* 0x000fc40000000f00 */
[----:B------:R-:W-:Y:S05]  /*b380*/  CALL.REL.NOINC `($__internal_56_$__cuda_sm70_shflsync_up) ;  /* 0x00001ab000007944 */ /* 0x000fea0003c00000 */
        /* <DEDUP_REMOVED lines=17> */
[----:B------:R-:W-:Y:S05]  /*b4a0*/  CALL.REL.NOINC `($__internal_56_$__cuda_sm70_shflsync_up) ;  /* 0x0000199000007944 */ /* 0x000fea0003c00000 */
[----:B0-----:R-:W-:Y:S01]  /*b4b0*/  HFMA2.MMA R76, -RZ, RZ, 0, 2.384185791015625e-07 ;  /* 0x00000004ff4c7435 */ /* 0x001fe200000001ff */
[----:B-1----:R-:W-:-:S02]  /*b4c0*/  MOV R70, R71 ;  /* 0x0000004700467202 */ /* 0x002fc40000000f00 */
[----:B------:R-:W-:Y:S02]  /*b4d0*/  MOV R71, R80 ;  /* 0x0000005000477202 */ /* 0x000fe40000000f00 */
[----:B------:R-:W-:Y:S02]  /*b4e0*/  MOV R78, RZ ;  /* 0x000000ff004e7202 */ /* 0x000fe40000000f00 */
[----:B------:R-:W-:Y:S02]  /*b4f0*/  MOV R81, 0xffffffff ;  /* 0xffffffff00517802 */ /* 0x000fe40000000f00 */
[----:B------:R-:W-:Y:S02]  /*b500*/  MOV R68, 0xb520 ;  /* 0x0000b52000447802 */ /* 0x000fe40000000f00 */
[----:B------:R-:W-:Y:S05]  /*b510*/  CALL.REL.NOINC `($__internal_56_$__cuda_sm70_shflsync_up) ;  /* 0x0000192000007944 */ /* 0x000fea0003c00000 */
[----:B0-----:R-:W-:Y:S01]  /*b520*/  HFMA2.MMA R76, -RZ, RZ, 0, 2.384185791015625e-07 ;  /* 0x00000004ff4c7435 */ /* 0x001fe200000001ff */
[----:B-1----:R-:W-:Y:S02]  /*b530*/  MOV R72, R71 ;  /* 0x0000004700487202 */ /* 0x002fe40000000f00 */
[----:B------:R-:W-:Y:S02]  /*b540*/  MOV R71, R82 ;  /* 0x0000005200477202 */ /* 0x000fe40000000f00 */
[----:B------:R-:W-:-:S02]  /*b550*/  MOV R78, RZ ;  /* 0x000000ff004e7202 */ /* 0x000fc40000000f00 */
[----:B------:R-:W-:Y:S02]  /*b560*/  MOV R81, 0xffffffff ;  /* 0xffffffff00517802 */ /* 0x000fe40000000f00 */
[----:B------:R-:W-:Y:S02]  /*b570*/  MOV R68, 0xb590 ;  /* 0x0000b59000447802 */ /* 0x000fe40000000f00 */
[----:B------:R-:W-:Y:S05]  /*b580*/  CALL.REL.NOINC `($__internal_56_$__cuda_sm70_shflsync_up) ;  /* 0x000018b000007944 */ /* 0x000fea0003c00000 */
[----:B0-----:R-:W-:Y:S01]  /*b590*/  HFMA2.MMA R76, -RZ, RZ, 0, 2.384185791015625e-07 ;  /* 0x00000004ff4c7435 */ /* 0x001fe200000001ff */
        /* <DEDUP_REMOVED lines=24> */
[----:B------:R-:W-:Y:S05]  /*b720*/  CALL.REL.NOINC `($__internal_56_$__cuda_sm70_shflsync_up) ;  /* 0x0000171000007944 */ /* 0x000fea0003c00000 */
[----:B0-----:R-:W-:Y:S01]  /*b730*/  HFMA2.MMA R76, -RZ, RZ, 0, 4.76837158203125e-07 ;  /* 0x00000008ff4c7435 */ /* 0x001fe200000001ff */
[----:B-1----:R-:W-:Y:S02]  /*b740*/  MOV R70, R71 ;  /* 0x0000004700467202 */ /* 0x002fe40000000f00 */
[----:B------:R-:W-:Y:S02]  /*b750*/  MOV R71, R80 ;  /* 0x0000005000477202 */ /* 0x000fe40000000f00 */
[----:B------:R-:W-:Y:S02]  /*b760*/  MOV R78, RZ ;  /* 0x000000ff004e7202 */ /* 0x000fe40000000f00 */
[----:B------:R-:W-:Y:S02]  /*b770*/  MOV R81, 0xffffffff ;  /* 0xffffffff00517802 */ /* 0x000fe40000000f00 */
[----:B------:R-:W-:Y:S02]  /*b780*/  MOV R68, 0xb7a0 ;  /* 0x0000b7a000447802 */ /* 0x000fe40000000f00 */
[----:B------:R-:W-:Y:S05]  /*b790*/  CALL.REL.NOINC `($__internal_56_$__cuda_sm70_shflsync_up) ;  /* 0x000016a000007944 */ /* 0x000fea0003c00000 */
[----:B0-----:R-:W-:Y:S01]  /*b7a0*/  HFMA2.MMA R76, -RZ, RZ, 0, 4.76837158203125e-07 ;  /* 0x00000008ff4c7435 */ /* 0x001fe200000001ff */
[----:B-1----:R-:W-:-:S02]  /*b7b0*/  MOV R72, R71 ;  /* 0x0000004700487202 */ /* 0x002fc40000000f00 */
[----:B------:R-:W-:Y:S02]  /*b7c0*/  MOV R71, R82 ;  /* 0x0000005200477202 */ /* 0x000fe40000000f00 */
[----:B------:R-:W-:Y:S02]  /*b7d0*/  MOV R78, RZ ;  /* 0x000000ff004e7202 */ /* 0x000fe40000000f00 */
[----:B------:R-:W-:Y:S02]  /*b7e0*/  MOV R81, 0xffffffff ;  /* 0xffffffff00517802 */ /* 0x000fe40000000f00 */
[----:B------:R-:W-:Y:S02]  /*b7f0*/  MOV R68, 0xb810 ;  /* 0x0000b81000447802 */ /* 0x000fe40000000f00 */
[----:B------:R-:W-:Y:S05]  /*b800*/  CALL.REL.NOINC `($__internal_56_$__cuda_sm70_shflsync_up) ;  /* 0x0000163000007944 */ /* 0x000fea0003c00000 */
[----:B0-----:R-:W-:Y:S01]  /*b810*/  HFMA2.MMA R76, -RZ, RZ, 0, 4.76837158203125e-07 ;  /* 0x00000008ff4c7435 */ /* 0x001fe200000001ff */
[----:B-1----:R-:W-:Y:S02]  /*b820*/  MOV R73, R71 ;  /* 0x0000004700497202 */ /* 0x002fe40000000f00 */
[----:B------:R-:W-:Y:S02]  /*b830*/  MOV R71, R83 ;  /* 0x0000005300477202 */ /* 0x000fe40000000f00 */
[----:B------:R-:W-:-:S02]  /*b840*/  MOV R78, RZ ;  /* 0x000000ff004e7202 */ /* 0x000fc40000000f00 */
[----:B------:R-:W-:Y:S02]  /*b850*/  MOV R81, 0xffffffff ;  /* 0xffffffff00517802 */ /* 0x000fe40000000f00 */
[----:B------:R-:W-:Y:S02]  /*b860*/  MOV R68, 0xb880 ;  /* 0x0000b88000447802 */ /* 0x000fe40000000f00 */
[----:B------:R-:W-:Y:S05]  /*b870*/  CALL.REL.NOINC `($__internal_56_$__cuda_sm70_shflsync_up) ;  /* 0x000015c000007944 */ /* 0x000fea0003c00000 */
        /* <DEDUP_REMOVED lines=18> */
[----:B------:R-:W-:Y:S05]  /*b9a0*/  CALL.REL.NOINC `($__internal_56_$__cuda_sm70_shflsync_up) ;  /* 0x0000149000007944 */ /* 0x000fea0003c00000 */
[----:B0-----:R-:W-:Y:S01]  /*b9b0*/  HFMA2.MMA R76, -RZ, RZ, 0, 9.5367431640625e-07 ;  /* 0x00000010ff4c7435 */ /* 0x001fe200000001ff */
[----:B-1----:R-:W-:-:S02]  /*b9c0*/  MOV R73, R71 ;  /* 0x0000004700497202 */ /* 0x002fc40000000f00 */
[----:B------:R-:W-:Y:S02]  /*b9d0*/  MOV R71, R74 ;  /* 0x0000004a00477202 */ /* 0x000fe40000000f00 */
[----:B------:R-:W-:Y:S02]  /*b9e0*/  MOV R78, RZ ;  /* 0x000000ff004e7202 */ /* 0x000fe40000000f00 */
[----:B------:R-:W-:Y:S02]  /*b9f0*/  MOV R81, 0xffffffff ;  /* 0xffffffff00517802 */ /* 0x000fe40000000f00 */
[----:B------:R-:W-:Y:S02]  /*ba00*/  MOV R68, 0xba20 ;  /* 0x0000ba2000447802 */ /* 0x000fe40000000f00 */
[----:B------:R-:W-:Y:S05]  /*ba10*/  CALL.REL.NOINC `($__internal_56_$__cuda_sm70_shflsync_up) ;  /* 0x0000142000007944 */ /* 0x000fea0003c00000 */
[----:B0-----:R-:W-:Y:S01]  /*ba20*/  HFMA2.MMA R76, -RZ, RZ, 0, 9.5367431640625e-07 ;  /* 0x00000010ff4c7435 */ /* 0x001fe200000001ff */
[----:B-1----:R-:W-:Y:S02]  /*ba30*/  MOV R75, R71 ;  /* 0x00000047004b7202 */ /* 0x002fe40000000f00 */
[----:B------:R-:W-:Y:S02]  /*ba40*/  MOV R71, R82 ;  /* 0x0000005200477202 */ /* 0x000fe40000000f00 */
[----:B------:R-:W-:-:S02]  /*ba50*/  MOV R78, RZ ;  /* 0x000000ff004e7202 */ /* 0x000fc40000000f00 */
[----:B------:R-:W-:Y:S02]  /*ba60*/  MOV R81, 0xffffffff ;  /* 0xffffffff00517802 */ /* 0x000fe40000000f00 */
[----:B------:R-:W-:Y:S02]  /*ba70*/  MOV R68, 0xba90 ;  /* 0x0000ba9000447802 */ /* 0x000fe40000000f00 */
[----:B------:R-:W-:Y:S05]  /*ba80*/  CALL.REL.NOINC `($__internal_56_$__cuda_sm70_shflsync_up) ;  /* 0x000013b000007944 */ /* 0x000fea0003c00000 */
[----:B0-----:R-:W-:Y:S01]  /*ba90*/  HFMA2.MMA R76, -RZ, RZ, 0, 9.5367431640625e-07 ;  /* 0x00000010ff4c7435 */ /* 0x001fe200000001ff */
[----:B-1----:R-:W-:Y:S02]  /*baa0*/  MOV R77, R71 ;  /* 0x00000047004d7202 */ /* 0x002fe40000000f00 */
[----:B------:R-:W-:Y:S02]  /*bab0*/  MOV R71, R83 ;  /* 0x0000005300477202 */ /* 0x000fe40000000f00 */
[----:B------:R-:W-:Y:S02]  /*bac0*/  MOV R78, RZ ;  /* 0x000000ff004e7202 */ /* 0x000fe40000000f00 */
[----:B------:R-:W-:Y:S02]  /*bad0*/  MOV R81, 0xffffffff ;  /* 0xffffffff00517802 */ /* 0x000fe40000000f00 */
[----:B------:R-:W-:-:S02]  /*bae0*/  MOV R68, 0xbb00 ;  /* 0x0000bb0000447802 */ /* 0x000fc40000000f00 */
[----:B------:R-:W-:Y:S05]  /*baf0*/  CALL.REL.NOINC `($__internal_56_$__cuda_sm70_shflsync_up) ;  /* 0x0000134000007944 */ /* 0x000fea0003c00000 */
[----:B01----:R-:W-:Y:S05]  /*bb00*/  BRA `(.L_x_2270) ;  /* 0xffff97f000007947 */ /* 0x003fea000383ffff */
.L_x_2235:
[----:B------:R-:W-:Y:S01]  /*bb10*/  HFMA2.MMA R76, -RZ, RZ, 0, 5.9604644775390625e-08 ;  /* 0x00000001ff4c7435 */ /* 0x000fe200000001ff */
[----:B-1----:R-:W-:-:S02]  /*bb20*/  MOV R71, R80 ;  /* 0x0000005000477202 */ /* 0x002fc40000000f00 */
[----:B------:R-:W-:Y:S02]  /*bb30*/  MOV R78, RZ ;  /* 0x000000ff004e7202 */ /* 0x000fe40000000f00 */
[----:B------:R-:W-:Y:S02]  /*bb40*/  MOV R81, 0xffffffff ;  /* 0xffffffff00517802 */ /* 0x000fe40000000f00 */
[----:B------:R-:W-:Y:S02]  /*bb50*/  MOV R68, 0xbb70 ;  /* 0x0000bb7000447802 */ /* 0x000fe40000000f00 */
[----:B0----5:R-:W-:Y:S05]  /*bb60*/  CALL.REL.NOINC `($__internal_56_$__cuda_sm70_shflsync_up) ;  /* 0x000012d000007944 */ /* 0x021fea0003c00000 */
[----:B0-----:R-:W-:Y:S01]  /*bb70*/  HFMA2.MMA R76, -RZ, RZ, 0, 5.9604644775390625e-08 ;  /* 0x00000001ff4c7435 */ /* 0x001fe200000001ff */
[----:B-1----:R-:W-:Y:S02]  /*bb80*/  MOV R72, R71 ;  /* 0x0000004700487202 */ /* 0x002fe40000000f00 */
[----:B------:R-:W-:Y:S02]  /*bb90*/  MOV R71, R77 ;  /* 0x0000004d00477202 */ /* 0x000fe40000000f00 */
[----:B------:R-:W-:Y:S02]  /*bba0*/  MOV R78, RZ ;  /* 0x000000ff004e7202 */ /* 0x000fe40000000f00 */
[----:B------:R-:W-:-:S02]  /*bbb0*/  MOV R81, 0xffffffff ;  /* 0xffffffff00517802 */ /* 0x000fc40000000f00 */
[----:B------:R-:W-:Y:S02]  /*bbc0*/  MOV R68, 0xbbe0 ;  /* 0x0000bbe000447802 */ /* 0x000fe40000000f00 */
[----:B------:R-:W-:Y:S05]  /*bbd0*/  CALL.REL.NOINC `($__internal_56_$__cuda_sm70_shflsync_up) ;  /* 0x0000126000007944 */ /* 0x000fea0003c00000 */
[----:B0-----:R-:W-:Y:S01]  /*bbe0*/  HFMA2.MMA R76, -RZ, RZ, 0, 5.9604644775390625e-08 ;  /* 0x00000001ff4c7435 */ /* 0x001fe200000001ff */
[----:B-1----:R-:W-:Y:S02]  /*bbf0*/  MOV R73, R71 ;  /* 0x0000004700497202 */ /* 0x002fe40000000f00 */
[----:B------:R-:W-:Y:S02]  /*bc00*/  MOV R71, R82 ;  /* 0x0000005200477202 */ /* 0x000fe40000000f00 */
[----:B------:R-:W-:Y:S02]  /*bc10*/  MOV R78, RZ ;  /* 0x000000ff004e7202 */ /* 0x000fe40000000f00 */
[----:B------:R-:W-:Y:S02]  /*bc20*/  MOV R81, 0xffffffff ;  /* 0xffffffff00517802 */ /* 0x000fe40000000f00 */
[----:B------:R-:W-:Y:S02]  /*bc30*/  MOV R68, 0xbc50 ;  /* 0x0000bc5000447802 */ /* 0x000fe40000000f00 */
[----:B------:R-:W-:Y:S05]  /*bc40*/  CALL.REL.NOINC `($__internal_56_$__cuda_sm70_shflsync_up) ;  /* 0x000011f000007944 */ /* 0x000fea0003c00000 */
[----:B0-----:R-:W-:Y:S01]  /*bc50*/  HFMA2.MMA R76, -RZ, RZ, 0, 5.9604644775390625e-08 ;  /* 0x00000001ff4c7435 */ /* 0x001fe200000001ff */
[----:B-1----:R-:W-:-:S02]  /*bc60*/  MOV R74, R71 ;  /* 0x00000047004a7202 */ /* 0x002fc40000000f00 */
[----:B------:R-:W-:Y:S02]  /*bc70*/  MOV R71, R83 ;  /* 0x0000005300477202 */ /* 0x000fe40000000f00 */
[----:B------:R-:W-:Y:S02]  /*bc80*/  MOV R78, RZ ;  /* 0x000000ff004e7202 */ /* 0x000fe40000000f00 */
[----:B------:R-:W-:Y:S02]  /*bc90*/  MOV R81, 0xffffffff ;  /* 0xffffffff00517802 */ /* 0x000fe40000000f00 */
[----:B------:R-:W-:Y:S02]  /*bca0*/  MOV R68, 0xbcc0 ;  /* 0x0000bcc000447802 */ /* 0x000fe40000000f00 */
[----:B------:R-:W-:Y:S05]  /*bcb0*/  CALL.REL.NOINC `($__internal_56_$__cuda_sm70_shflsync_up) ;  /* 0x0000118000007944 */ /* 0x000fea0003c00000 */
        /* <DEDUP_REMOVED lines=9> */
[----:B------:R-:W-:Y:S05]  /*bd50*/  CALL.REL.NOINC `($__internal_55_$__cuda_sm70_shflsync_idx_p) ;  /* 0x000010a000007944 */ /* 0x000fea0003c00000 */
[----:B0-----:R-:W-:Y:S01]  /*bd60*/  HFMA2.MMA R72, -RZ, RZ, 0, 0 ;  /* 0x00000000ff487435 */ /* 0x001fe200000001ff */
[----:B-1----:R-:W-:Y:S02]  /*bd70*/  MOV R195, R71 ;  /* 0x0000004700c37202 */ /* 0x002fe40000000f00 */
[----:B------:R-:W-:-:S02]  /*bd80*/  MOV R70, R65 ;  /* 0x0000004100467202 */ /* 0x000fc40000000f00 */
[----:B------:R-:W-:Y:S02]  /*bd90*/  MOV R73, 0x1f ;  /* 0x0000001f00497802 */ /* 0x000fe40000000f00 */
[----:B------:R-:W-:Y:S02]  /*bda0*/  MOV R71, 0xffffffff ;  /* 0xffffffff00477802 */ /* 0x000fe40000000f00 */
[----:B------:R-:W-:Y:S02]  /*bdb0*/  MOV R68, 0xbdd0 ;  /* 0x0000bdd000447802 */ /* 0x000fe40000000f00 */
[----:B------:R-:W-:Y:S05]  /*bdc0*/  CALL.REL.NOINC `($__internal_55_$__cuda_sm70_shflsync_idx_p) ;  /* 0x0000103000007944 */ /* 0x000fea0003c00000 */
[----:B0-----:R-:W-:Y:S01]  /*bdd0*/  HFMA2.MMA R72, -RZ, RZ, 0, 0 ;  /* 0x00000000ff487435 */ /* 0x001fe200000001ff */
[----:B-1----:R-:W-:Y:S02]  /*bde0*/  MOV R196, R71 ;  /* 0x0000004700c47202 */ /* 0x002fe40000000f00 */
[----:B------:R-:W-:Y:S02]  /*bdf0*/  MOV R70, R66 ;  /* 0x0000004200467202 */ /* 0x000fe40000000f00 */
[----:B------:R-:W-:Y:S02]  /*be00*/  MOV R73, 0x1f ;  /* 0x0000001f00497802 */ /* 0x000fe40000000f00 */
[----:B------:R-:W-:-:S02]  /*be10*/  MOV R71, 0xffffffff ;  /* 0xffffffff00477802 */ /* 0x000fc40000000f00 */
[----:B------:R-:W-:Y:S02]  /*be20*/  MOV R68, 0xbe40 ;  /* 0x0000be4000447802 */ /* 0x000fe40000000f00 */
[----:B------:R-:W-:Y:S05]  /*be30*/  CALL.REL.NOINC `($__internal_55_$__cuda_sm70_shflsync_idx_p) ;  /* 0x00000fc000007944 */ /* 0x000fea0003c00000 */
[----:B0-----:R-:W-:Y:S01]  /*be40*/  HFMA2.MMA R72, -RZ, RZ, 0, 0 ;  /* 0x00000000ff487435 */ /* 0x001fe200000001ff */
[----:B-1----:R-:W-:Y:S02]  /*be50*/  MOV R74, R71 ;  /* 0x00000047004a7202 */ /* 0x002fe40000000f00 */
[----:B------:R-:W-:Y:S02]  /*be60*/  MOV R70, R67 ;  /* 0x0000004300467202 */ /* 0x000fe40000000f00 */
[----:B------:R-:W-:Y:S02]  /*be70*/  MOV R73, 0x1f ;  /* 0x0000001f00497802 */ /* 0x000fe40000000f00 */
[----:B------:R-:W-:Y:S02]  /*be80*/  MOV R71, 0xffffffff ;  /* 0xffffffff00477802 */ /* 0x000fe40000000f00 */
[----:B------:R-:W-:Y:S02]  /*be90*/  MOV R68, 0xbeb0 ;  /* 0x0000beb000447802 */ /* 0x000fe40000000f00 */
[----:B------:R-:W-:Y:S05]  /*bea0*/  CALL.REL.NOINC `($__internal_55_$__cuda_sm70_shflsync_idx_p) ;  /* 0x00000f5000007944 */ /* 0x000fea0003c00000 */
[----:B-1----:R-:W-:Y:S01]  /*beb0*/  MOV R75, R71 ;  /* 0x00000047004b7202 */ /* 0x002fe20000000f00 */
[----:B0-----:R-:W-:Y:S05]  /*bec0*/  BRA `(.L_x_2271) ;  /* 0xffff975000007947 */ /* 0x001fea000383ffff */
.L_x_2238:
[----:B------:R-:W-:Y:S01]  /*bed0*/  HFMA2.MMA R86, -RZ, RZ, 0, 5.9604644775390625e-08 ;  /* 0x00000001ff567435 */ /* 0x000fe200000001ff */
[----:B------:R-:W-:-:S02]  /*bee0*/  MOV R73, R76 ;  /* 0x0000004c00497202 */ /* 0x000fc40000000f00 */
[----:B------:R-:W-:Y:S02]  /*bef0*/  MOV R79, 0x1f ;  /* 0x0000001f004f7802 */ /* 0x000fe40000000f00 */
[----:B------:R-:W-:Y:S02]  /*bf00*/  MOV R80, 0xffffffff ;  /* 0xffffffff00507802 */ /* 0x000fe40000000f00 */
[----:B------:R-:W-:Y:S02]  /*bf10*/  MOV R68, 0xbf30 ;  /* 0x0000bf3000447802 */ /* 0x000fe40000000f00 */
[----:B------:R-:W-:Y:S05]  /*bf20*/  CALL.REL.NOINC `($__internal_54_$__cuda_sm70_shflsync_down) ;  /* 0x00000e9000007944 */ /* 0x000fea0003c00000 */
[----:B-1----:R-:W-:Y:S01]  /*bf30*/  MOV R70, R86 ;  /* 0x0000005600467202 */ /* 0x002fe20000000f00 */
[----:B0-----:R-:W-:Y:S05]  /*bf40*/  BRA `(.L_x_2272) ;  /* 0xffffaca000007947 */ /* 0x001fea000383ffff */
.L_x_2239:
[----:B------:R-:W-:Y:S01]  /*bf50*/  HFMA2.MMA R86, -RZ, RZ, 0, 5.9604644775390625e-08 ;  /* 0x00000001ff567435 */ /* 0x000fe200000001ff */
[----:B------:R-:W-:Y:S02]  /*bf60*/  MOV R73, R77 ;  /* 0x0000004d00497202 */ /* 0x000fe40000000f00 */
[----:B------:R-:W-:Y:S02]  /*bf70*/  MOV R79, 0x1f ;  /* 0x0000001f004f7802 */ /* 0x000fe40000000f00 */
[----:B------:R-:W-:-:S02]  /*bf80*/  MOV R80, 0xffffffff ;  /* 0xffffffff00507802 */ /* 0x000fc40000000f00 */
[----:B------:R-:W-:Y:S02]  /*bf90*/  MOV R68, 0xbfb0 ;  /* 0x0000bfb000447802 */ /* 0x000fe40000000f00 */
[----:B01----:R-:W-:Y:S05]  /*bfa0*/  CALL.REL.NOINC `($__internal_54_$__cuda_sm70_shflsync_down) ;  /* 0x00000e1000007944 */ /* 0x003fea0003c00000 */
[----:B-1----:R-:W-:Y:S01]  /*bfb0*/  MOV R71, R86 ;  /* 0x0000005600477202 */ /* 0x002fe20000000f00 */
[----:B------:R-:W-:Y:S01]  /*bfc0*/  HFMA2.MMA R86, -RZ, RZ, 0, 5.9604644775390625e-08 ;  /* 0x00000001ff567435 */ /* 0x000fe200000001ff */
[----:B0-----:R-:W-:Y:S02]  /*bfd0*/  MOV R73, R75 ;  /* 0x0000004b00497202 */ /* 0x001fe40000000f00 */
[----:B------:R-:W-:Y:S02]  /*bfe0*/  MOV R79, 0x1f ;  /* 0x0000001f004f7802 */ /* 0x000fe40000000f00 */
[----:B------:R-:W-:Y:S02]  /*bff0*/  MOV R80, 0xffffffff ;  /* 0xffffffff00507802 */ /* 0x000fe40000000f00 */
[----:B------:R-:W-:Y:S02]  /*c000*/  MOV R68, 0xc020 ;  /* 0x0000c02000447802 */ /* 0x000fe40000000f00 */
[----:B------:R-:W-:Y:S05]  /*c010*/  CALL.REL.NOINC `($__internal_54_$__cuda_sm70_shflsync_down) ;  /* 0x00000da000007944 */ /* 0x000fea0003c00000 */
[----:B-1----:R-:W-:Y:S01]  /*c020*/  MOV R72, R86 ;  /* 0x0000005600487202 */ /* 0x002fe20000000f00 */
[----:B------:R-:W-:Y:S01]  /*c030*/  HFMA2.MMA R86, -RZ, RZ, 0, 5.9604644775390625e-08 ;  /* 0x00000001ff567435 */ /* 0x000fe200000001ff */
[----:B0-----:R-:W-:-:S02]  /*c040*/  MOV R73, R74 ;  /* 0x0000004a00497202 */ /* 0x001fc40000000f00 */
[----:B------:R-:W-:Y:S02]  /*c050*/  MOV R79, 0x1f ;  /* 0x0000001f004f7802 */ /* 0x000fe40000000f00 */
[----:B------:R-:W-:Y:S02]  /*c060*/  MOV R80, 0xffffffff ;  /* 0xffffffff00507802 */ /* 0x000fe40000000f00 */
[----:B------:R-:W-:Y:S02]  /*c070*/  MOV R68, 0xc090 ;  /* 0x0000c09000447802 */ /* 0x000fe40000000f00 */
[----:B------:R-:W-:Y:S05]  /*c080*/  CALL.REL.NOINC `($__internal_54_$__cuda_sm70_shflsync_down) ;  /* 0x00000d3000007944 */ /* 0x000fea0003c00000 */
[----:B-1----:R-:W-:Y:S01]  /*c090*/  MOV R68, R86 ;  /* 0x0000005600447202 */ /* 0x002fe20000000f00 */
[----:B0-----:R-:W-:Y:S05]  /*c0a0*/  BRA `(.L_x_2273) ;  /* 0xffffab8000007947 */ /* 0x001fea000383ffff */
.L_x_2242:
[----:B------:R-:W-:Y:S01]  /*c0b0*/  HFMA2.MMA R86, -RZ, RZ, 0, 1.1920928955078125e-07 ;  /* 0x00000002ff567435 */ /* 0x000fe200000001ff */
[----:B------:R-:W-:Y:S02]  /*c0c0*/  MOV R73, R76 ;  /* 0x0000004c00497202 */ /* 0x000fe40000000f00 */
[----:B------:R-:W-:Y:S02]  /*c0d0*/  MOV R79, 0x1f ;  /* 0x0000001f004f7802 */ /* 0x000fe40000000f00 */
[----:B------:R-:W-:-:S02]  /*c0e0*/  MOV R80, 0xffffffff ;  /* 0xffffffff00507802 */ /* 0x000fc40000000f00 */
[----:B0-----:R-:W-:Y:S02]  /*c0f0*/  MOV R68, 0xc110 ;  /* 0x0000c11000447802 */ /* 0x001fe40000000f00 */
[----:B-1234-:R-:W-:Y:S05]  /*c100*/  CALL.REL.NOINC `($__internal_54_$__cuda_sm70_shflsync_down) ;  /* 0x00000cb000007944 */ /* 0x01efea0003c00000 */
[----:B-1----:R-:W-:Y:S01]  /*c110*/  MOV R70, R86 ;  /* 0x0000005600467202 */ /* 0x002fe20000000f00 */
[----:B------:R-:W-:Y:S01]  /*c120*/  HFMA2.MMA R86, -RZ, RZ, 0, 1.1920928955078125e-07 ;  /* 0x00000002ff567435 */ /* 0x000fe200000001ff */
[----:B0-----:R-:W-:Y:S02]  /*c130*/  MOV R73, R77 ;  /* 0x0000004d00497202 */ /* 0x001fe40000000f00 */
[----:B------:R-:W-:Y:S02]  /*c140*/  MOV R79, 0x1f ;  /* 0x0000001f004f7802 */ /* 0x000fe40000000f00 */
[----:B------:R-:W-:Y:S02]  /*c150*/  MOV R80, 0xffffffff ;  /* 0xffffffff00507802 */ /* 0x000fe40000000f00 */
[----:B------:R-:W-:Y:S02]  /*c160*/  MOV R68, 0xc180 ;  /* 0x0000c18000447802 */ /* 0x000fe40000000f00 */
[----:B------:R-:W-:Y:S05]  /*c170*/  CALL.REL.NOINC `($__internal_54_$__cuda_sm70_shflsync_down) ;  /* 0x00000c4000007944 */ /* 0x000fea0003c00000 */
[----:B-1----:R-:W-:Y:S01]  /*c180*/  MOV R71, R86 ;  /* 0x0000005600477202 */ /* 0x002fe20000000f00 */
[----:B------:R-:W-:Y:S01]  /*c190*/  HFMA2.MMA R86, -RZ, RZ, 0, 1.1920928955078125e-07 ;  /* 0x00000002ff567435 */ /* 0x000fe200000001ff */
[----:B0-----:R-:W-:-:S02]  /*c1a0*/  MOV R73, R75 ;  /* 0x0000004b00497202 */ /* 0x001fc40000000f00 */
[----:B------:R-:W-:Y:S02]  /*c1b0*/  MOV R79, 0x1f ;  /* 0x0000001f004f7802 */ /* 0x000fe40000000f00 */
[----:B------:R-:W-:Y:S02]  /*c1c0*/  MOV R80, 0xffffffff ;  /* 0xffffffff00507802 */ /* 0x000fe40000000f00 */
[----:B------:R-:W-:Y:S02]  /*c1d0*/  MOV R68, 0xc1f0 ;  /* 0x0000c1f000447802 */ /* 0x000fe40000000f00 */
[----:B------:R-:W-:Y:S05]  /*c1e0*/  CALL.REL.NOINC `($__internal_54_$__cuda_sm70_shflsync_down) ;  /* 0x00000bd000007944 */ /* 0x000fea0003c00000 */
[----:B-1----:R-:W-:Y:S01]  /*c1f0*/  MOV R72, R86 ;  /* 0x0000005600487202 */ /* 0x002fe20000000f00 */
[----:B------:R-:W-:Y:S01]  /*c200*/  HFMA2.MMA R86, -RZ, RZ, 0, 1.1920928955078125e-07 ;  /* 0x00000002ff567435 */ /* 0x000fe200000001ff */
[----:B0-----:R-:W-:Y:S02]  /*c210*/  MOV R73, R74 ;  /* 0x0000004a00497202 */ /* 0x001fe40000000f00 */
[----:B------:R-:W-:Y:S02]  /*c220*/  MOV R79, 0x1f ;  /* 0x0000001f004f7802 */ /* 0x000fe40000000f00 */
[----:B------:R-:W-:-:S02]  /*c230*/  MOV R80, 0xffffffff ;  /* 0xffffffff00507802 */ /* 0x000fc40000000f00 */
[----:B------:R-:W-:Y:S02]  /*c240*/  MOV R68, 0xc260 ;  /* 0x0000c26000447802 */ /* 0x000fe40000000f00 */
[----:B------:R-:W-:Y:S05]  /*c250*/  CALL.REL.NOINC `($__internal_54_$__cuda_sm70_shflsync_down) ;  /* 0x00000b6000007944 */ /* 0x000fea0003c00000 */
[----:B-1----:R-:W-:Y:S01]  /*c260*/  MOV R68, R86 ;  /* 0x0000005600447202 */ /* 0x002fe20000000f00 */
[----:B0-----:R-:W-:Y:S05]  /*c270*/  BRA `(.L_x_2274) ;  /* 0xffffab0000007947 */ /* 0x001fea000383ffff */
.L_x_2245:
[----:B------:R-:W-:Y:S01]  /*c280*/  HFMA2.MMA R86, -RZ, RZ, 0, 2.384185791015625e-07 ;  /* 0x00000004ff567435 */ /* 0x000fe200000001ff */
[----:B------:R-:W-:Y:S02]  /*c290*/  MOV R73, R76 ;  /* 0x0000004c00497202 */ /* 0x000fe40000000f00 */
[----:B------:R-:W-:Y:S02]  /*c2a0*/  MOV R79, 0x1f ;  /* 0x0000001f004f7802 */ /* 0x000fe40000000f00 */
[----:B------:R-:W-:Y:S02]  /*c2b0*/  MOV R80, 0xffffffff ;  /* 0xffffffff00507802 */ /* 0x000fe40000000f00 */
[----:B0-----:R-:W-:Y:S02]  /*c2c0*/  MOV R68, 0xc2e0 ;  /* 0x0000c2e000447802 */ /* 0x001fe40000000f00 */
[----:B-1234-:R-:W-:Y:S05]  /*c2d0*/  CALL.REL.NOINC `($__internal_54_$__cuda_sm70_shflsync_down) ;  /* 0x00000ae000007944 */ /* 0x01efea0003c00000 */
[----:B-1----:R-:W-:Y:S01]  /*c2e0*/  MOV R70, R86 ;  /* 0x0000005600467202 */ /* 0x002fe20000000f00 */
[----:B0-----:R-:W-:Y:S05]  /*c2f0*/  BRA `(.L_x_2275) ;  /* 0xffffaba000007947 */ /* 0x001fea000383ffff */
.L_x_2246:
[----:B------:R-:W-:Y:S01]  /*c300*/  HFMA2.MMA R86, -RZ, RZ, 0, 2.384185791015625e-07 ;  /* 0x00000004ff567435 */ /* 0x000fe200000001ff */
[----:B------:R-:W-:-:S02]  /*c310*/  MOV R73, R77 ;  /* 0x0000004d00497202 */ /* 0x000fc40000000f00 */
[----:B------:R-:W-:Y:S02]  /*c320*/  MOV R79, 0x1f ;  /* 0x0000001f004f7802 */ /* 0x000fe40000000f00 */
[----:B------:R-:W-:Y:S02]  /*c330*/  MOV R80, 0xffffffff ;  /* 0xffffffff00507802 */ /* 0x000fe40000000f00 */
[----:B0-----:R-:W-:Y:S02]  /*c340*/  MOV R68, 0xc360 ;  /* 0x0000c36000447802 */ /* 0x001fe40000000f00 */
[----:B-1234-:R-:W-:Y:S05]  /*c350*/  CALL.REL.NOINC `($__internal_54_$__cuda_sm70_shflsync_down) ;  /* 0x00000a6000007944 */ /* 0x01efea0003c00000 */
[----:B-1----:R-:W-:Y:S01]  /*c360*/  MOV R71, R86 ;  /* 0x0000005600477202 */ /* 0x002fe20000000f00 */
[----:B------:R-:W-:Y:S01]  /*c370*/  HFMA2.MMA R86, -RZ, RZ, 0, 2.384185791015625e-07 ;  /* 0x00000004ff567435 */ /* 0x000fe200000001ff */
[----:B0-----:R-:W-:Y:S02]  /*c380*/  MOV R73, R75 ;  /* 0x0000004b00497202 */ /* 0x001fe40000000f00 */
[----:B------:R-:W-:Y:S02]  /*c390*/  MOV R79, 0x1f ;  /* 0x0000001f004f7802 */ /* 0x000fe40000000f00 */
[----:B------:R-:W-:-:S02]  /*c3a0*/  MOV R80, 0xffffffff ;  /* 0xffffffff00507802 */ /* 0x000fc40000000f00 */
[----:B------:R-:W-:Y:S02]  /*c3b0*/  MOV R68, 0xc3d0 ;  /* 0x0000c3d000447802 */ /* 0x000fe40000000f00 */
[----:B------:R-:W-:Y:S05]  /*c3c0*/  CALL.REL.NOINC `($__internal_54_$__cuda_sm70_shflsync_down) ;  /* 0x000009f000007944 */ /* 0x000fea0003c00000 */
[----:B-1----:R-:W-:Y:S01]  /*c3d0*/  MOV R72, R86 ;  /* 0x0000005600487202 */ /* 0x002fe20000000f00 */
[----:B------:R-:W-:Y:S01]  /*c3e0*/  HFMA2.MMA R86, -RZ, RZ, 0, 2.384185791015625e-07 ;  /* 0x00000004ff567435 */ /* 0x000fe200000001ff */
[----:B0-----:R-:W-:Y:S02]  /*c3f0*/  MOV R73, R74 ;  /* 0x0000004a00497202 */ /* 0x001fe40000000f00 */
[----:B------:R-:W-:Y:S02]  /*c400*/  MOV R79, 0x1f ;  /* 0x0000001f004f7802 */ /* 0x000fe40000000f00 */
[----:B------:R-:W-:Y:S02]  /*c410*/  MOV R80, 0xffffffff ;  /* 0xffffffff00507802 */ /* 0x000fe40000000f00 */
[----:B------:R-:W-:Y:S02]  /*c420*/  MOV R68, 0xc440 ;  /* 0x0000c44000447802 */ /* 0x000fe40000000f00 */
[----:B------:R-:W-:Y:S05]  /*c430*/  CALL.REL.NOINC `($__internal_54_$__cuda_sm70_shflsync_down) ;  /* 0x0000098000007944 */ /* 0x000fea0003c00000 */
[----:B-1----:R-:W-:Y:S01]  /*c440*/  MOV R68, R86 ;  /* 0x0000005600447202 */ /* 0x002fe20000000f00 */
[----:B0-----:R-:W-:Y:S05]  /*c450*/  BRA `(.L_x_2276) ;  /* 0xffffaa8000007947 */ /* 0x001fea000383ffff */
.L_x_2249:
[----:B------:R-:W-:Y:S01]  /*c460*/  HFMA2.MMA R86, -RZ, RZ, 0, 4.76837158203125e-07 ;  /* 0x00000008ff567435 */ /* 0x000fe200000001ff */
[----:B------:R-:W-:-:S02]  /*c470*/  MOV R73, R76 ;  /* 0x0000004c00497202 */ /* 0x000fc40000000f00 */
[----:B------:R-:W-:Y:S02]  /*c480*/  MOV R79, 0x1f ;  /* 0x0000001f004f7802 */ /* 0x000fe40000000f00 */
[----:B------:R-:W-:Y:S02]  /*c490*/  MOV R80, 0xffffffff ;  /* 0xffffffff00507802 */ /* 0x000fe40000000f00 */
[----:B0-----:R-:W-:Y:S02]  /*c4a0*/  MOV R68, 0xc4c0 ;  /* 0x0000c4c000447802 */ /* 0x001fe40000000f00 */
[----:B-1234-:R-:W-:Y:S05]  /*c4b0*/  CALL.REL.NOINC `($__internal_54_$__cuda_sm70_shflsync_down) ;  /* 0x0000090000007944 */ /* 0x01efea0003c00000 */
[----:B-1----:R-:W-:Y:S01]  /*c4c0*/  MOV R70, R86 ;  /* 0x0000005600467202 */ /* 0x002fe20000000f00 */
[----:B------:R-:W-:Y:S01]  /*c4d0*/  HFMA2.MMA R86, -RZ, RZ, 0, 4.76837158203125e-07 ;  /* 0x00000008ff567435 */ /* 0x000fe200000001ff */
[----:B0-----:R-:W-:Y:S02]  /*c4e0*/  MOV R73, R77 ;  /* 0x0000004d00497202 */ /* 0x001fe40000000f00 */
[----:B------:R-:W-:Y:S02]  /*c4f0*/  MOV R79, 0x1f ;  /* 0x0000001f004f7802 */ /* 0x000fe40000000f00 */
[----:B------:R-:W-:-:S02]  /*c500*/  MOV R80, 0xffffffff ;  /* 0xffffffff00507802 */ /* 0x000fc40000000f00 */
[----:B------:R-:W-:Y:S02]  /*c510*/  MOV R68, 0xc530 ;  /* 0x0000c53000447802 */ /* 0x000fe40000000f00 */
[----:B------:R-:W-:Y:S05]  /*c520*/  CALL.REL.NOINC `($__internal_54_$__cuda_sm70_shflsync_down) ;  /* 0x0000089000007944 */ /* 0x000fea0003c00000 */
[----:B-1----:R-:W-:Y:S01]  /*c530*/  MOV R71, R86 ;  /* 0x0000005600477202 */ /* 0x002fe20000000f00 */
[----:B------:R-:W-:Y:S01]  /*c540*/  HFMA2.MMA R86, -RZ, RZ, 0, 4.76837158203125e-07 ;  /* 0x00000008ff567435 */ /* 0x000fe200000001ff */
[----:B0-----:R-:W-:Y:S02]  /*c550*/  MOV R73, R75 ;  /* 0x0000004b00497202 */ /* 0x001fe40000000f00 */
[----:B------:R-:W-:Y:S02]  /*c560*/  MOV R79, 0x1f ;  /* 0x0000001f004f7802 */ /* 0x000fe40000000f00 */
[----:B------:R-:W-:Y:S02]  /*c570*/  MOV R80, 0xffffffff ;  /* 0xffffffff00507802 */ /* 0x000fe40000000f00 */
[----:B------:R-:W-:Y:S02]  /*c580*/  MOV R68, 0xc5a0 ;  /* 0x0000c5a000447802 */ /* 0x000fe40000000f00 */
[----:B------:R-:W-:Y:S05]  /*c590*/  CALL.REL.NOINC `($__internal_54_$__cuda_sm70_shflsync_down) ;  /* 0x0000082000007944 */ /* 0x000fea0003c00000 */
[----:B-1----:R-:W-:Y:S01]  /*c5a0*/  MOV R72, R86 ;  /* 0x0000005600487202 */ /* 0x002fe20000000f00 */
[----:B------:R-:W-:Y:S01]  /*c5b0*/  HFMA2.MMA R86, -RZ, RZ, 0, 4.76837158203125e-07 ;  /* 0x00000008ff567435 */ /* 0x000fe200000001ff */
[----:B0-----:R-:W-:-:S02]  /*c5c0*/  MOV R73, R74 ;  /* 0x0000004a00497202 */ /* 0x001fc40000000f00 */
[----:B------:R-:W-:Y:S02]  /*c5d0*/  MOV R79, 0x1f ;  /* 0x0000001f004f7802 */ /* 0x000fe40000000f00 */
[----:B------:R-:W-:Y:S02]  /*c5e0*/  MOV R80, 0xffffffff ;  /* 0xffffffff00507802 */ /* 0x000fe40000000f00 */
[----:B------:R-:W-:Y:S02]  /*c5f0*/  MOV R68, 0xc610 ;  /* 0x0000c61000447802 */ /* 0x000fe40000000f00 */
[----:B------:R-:W-:Y:S05]  /*c600*/  CALL.REL.NOINC `($__internal_54_$__cuda_sm70_shflsync_down) ;  /* 0x000007b000007944 */ /* 0x000fea0003c00000 */
[----:B-1----:R-:W-:Y:S01]  /*c610*/  MOV R68, R86 ;  /* 0x0000005600447202 */ /* 0x002fe20000000f00 */
[----:B0-----:R-:W-:Y:S05]  /*c620*/  BRA `(.L_x_2277) ;  /* 0xffffaa0000007947 */ /* 0x001fea000383ffff */
.L_x_2252:
[----:B------:R-:W-:Y:S01]  /*c630*/  HFMA2.MMA R86, -RZ, RZ, 0, 9.5367431640625e-07 ;  /* 0x00000010ff567435 */ /* 0x000fe200000001ff */
[----:B------:R-:W-:Y:S02]  /*c640*/  MOV R73, R76 ;  /* 0x0000004c00497202 */ /* 0x000fe40000000f00 */
[----:B------:R-:W-:Y:S02]  /*c650*/  MOV R79, 0x1f ;  /* 0x0000001f004f7802 */ /* 0x000fe40000000f00 */
[----:B------:R-:W-:-:S02]  /*c660*/  MOV R80, 0xffffffff ;  /* 0xffffffff00507802 */ /* 0x000fc40000000f00 */
[----:B0-----:R-:W-:Y:S02]  /*c670*/  MOV R68, 0xc690 ;  /* 0x0000c69000447802 */ /* 0x001fe40000000f00 */
[----:B-1234-:R-:W-:Y:S05]  /*c680*/  CALL.REL.NOINC `($__internal_54_$__cuda_sm70_shflsync_down) ;  /* 0x0000073000007944 */ /* 0x01efea0003c00000 */
[----:B-1----:R-:W-:Y:S01]  /*c690*/  MOV R70, R86 ;  /* 0x0000005600467202 */ /* 0x002fe20000000f00 */
[----:B0-----:R-:W-:Y:S05]  /*c6a0*/  BRA `(.L_x_2278) ;  /* 0xffffaaa000007947 */ /* 0x001fea000383ffff */
.L_x_2253:
[----:B------:R-:W-:Y:S01]  /*c6b0*/  HFMA2.MMA R86, -RZ, RZ, 0, 9.5367431640625e-07 ;  /* 0x00000010ff567435 */ /* 0x000fe200000001ff */
[----:B------:R-:W-:Y:S02]  /*c6c0*/  MOV R73, R77 ;  /* 0x0000004d00497202 */ /* 0x000fe40000000f00 */
[----:B------:R-:W-:Y:S02]  /*c6d0*/  MOV R79, 0x1f ;  /* 0x0000001f004f7802 */ /* 0x000fe40000000f00 */
[----:B------:R-:W-:Y:S02]  /*c6e0*/  MOV R80, 0xffffffff ;  /* 0xffffffff00507802 */ /* 0x000fe40000000f00 */
[----:B0-----:R-:W-:Y:S02]  /*c6f0*/  MOV R68, 0xc710 ;  /* 0x0000c71000447802 */ /* 0x001fe40000000f00 */
[----:B-1234-:R-:W-:Y:S05]  /*c700*/  CALL.REL.NOINC `($__internal_54_$__cuda_sm70_shflsync_down) ;  /* 0x000006b000007944 */ /* 0x01efea0003c00000 */
[----:B-1----:R-:W-:Y:S01]  /*c710*/  MOV R71, R86 ;  /* 0x0000005600477202 */ /* 0x002fe20000000f00 */
[----:B------:R-:W-:Y:S01]  /*c720*/  HFMA2.MMA R86, -RZ, RZ, 0, 9.5367431640625e-07 ;  /* 0x00000010ff567435 */ /* 0x000fe200000001ff */
[----:B0-----:R-:W-:-:S02]  /*c730*/  MOV R73, R75 ;  /* 0x0000004b00497202 */ /* 0x001fc40000000f00 */
[----:B------:R-:W-:Y:S02]  /*c740*/  MOV R79, 0x1f ;  /* 0x0000001f004f7802 */ /* 0x000fe40000000f00 */
[----:B------:R-:W-:Y:S02]  /*c750*/  MOV R80, 0xffffffff ;  /* 0xffffffff00507802 */ /* 0x000fe40000000f00 */
[----:B------:R-:W-:Y:S02]  /*c760*/  MOV R68, 0xc780 ;  /* 0x0000c78000447802 */ /* 0x000fe40000000f00 */
[----:B------:R-:W-:Y:S05]  /*c770*/  CALL.REL.NOINC `($__internal_54_$__cuda_sm70_shflsync_down) ;  /* 0x0000064000007944 */ /* 0x000fea0003c00000 */
[----:B-1----:R-:W-:Y:S01]  /*c780*/  MOV R72, R86 ;  /* 0x0000005600487202 */ /* 0x002fe20000000f00 */
[----:B------:R-:W-:Y:S01]  /*c790*/  HFMA2.MMA R86, -RZ, RZ, 0, 9.5367431640625e-07 ;  /* 0x00000010ff567435 */ /* 0x000fe200000001ff */
[----:B0-----:R-:W-:Y:S02]  /*c7a0*/  MOV R73, R74 ;  /* 0x0000004a00497202 */ /* 0x001fe40000000f00 */
[----:B------:R-:W-:Y:S02]  /*c7b0*/  MOV R79, 0x1f ;  /* 0x0000001f004f7802 */ /* 0x000fe40000000f00 */
[----:B------:R-:W-:-:S02]  /*c7c0*/  MOV R80, 0xffffffff ;  /* 0xffffffff00507802 */ /* 0x000fc40000000f00 */
[----:B------:R-:W-:Y:S02]  /*c7d0*/  MOV R68, 0xc7f0 ;  /* 0x0000c7f000447802 */ /* 0x000fe40000000f00 */
[----:B------:R-:W-:Y:S05]  /*c7e0*/  CALL.REL.NOINC `($__internal_54_$__cuda_sm70_shflsync_down) ;  /* 0x000005d000007944 */ /* 0x000fea0003c00000 */
[----:B-1----:R-:W-:Y:S01]  /*c7f0*/  MOV R68, R86 ;  /* 0x0000005600447202 */ /* 0x002fe20000000f00 */
[----:B0-----:R-:W-:Y:S05]  /*c800*/  BRA `(.L_x_2279) ;  /* 0xffffa98000007947 */ /* 0x001fea000383ffff */
.L_x_2256:
[----:B----4-:R-:W-:Y:S01]  /*c810*/  HFMA2.MMA R72, -RZ, RZ, 0, 0 ;  /* 0x00000000ff487435 */ /* 0x010fe200000001ff */
[----:B-1----:R-:W-:Y:S02]  /*c820*/  MOV R70, R76 ;  /* 0x0000004c00467202 */ /* 0x002fe40000000f00 */
[----:B------:R-:W-:Y:S02]  /*c830*/  MOV R73, 0x1f ;  /* 0x0000001f00497802 */ /* 0x000fe40000000f00 */
[----:B---3--:R-:W-:Y:S02]  /*c840*/  MOV R71, 0xffffffff ;  /* 0xffffffff00477802 */ /* 0x008fe40000000f00 */
[----:B0-----:R-:W-:Y:S02]  /*c850*/  MOV R68, 0xc870 ;  /* 0x0000c87000447802 */ /* 0x001fe40000000f00 */
[----:B--2---:R-:W-:Y:S05]  /*c860*/  CALL.REL.NOINC `($__internal_55_$__cuda_sm70_shflsync_idx_p) ;  /* 0x0000059000007944 */ /* 0x004fea0003c00000 */
        /* <DEDUP_REMOVED lines=21> */
[----:B------:R-:W-:Y:S01]  /*c9c0*/  HFMA2.MMA R86, -RZ, RZ, 0, 5.9604644775390625e-08 ;  /* 0x00000001ff567435 */ /* 0x000fe200000001ff */
[----:B-1----:R-:W-:-:S02]  /*c9d0*/  MOV R227, R71 ;  /* 0x0000004700e37202 */ /* 0x002fc40000000f00 */
[----:B0-----:R-:W-:Y:S02]  /*c9e0*/  MOV R73, R76 ;  /* 0x0000004c00497202 */ /* 0x001fe40000000f00 */
[----:B------:R-:W-:Y:S02]  /*c9f0*/  MOV R79, 0x1f ;  /* 0x0000001f004f7802 */ /* 0x000fe40000000f00 */
[----:B------:R-:W-:Y:S02]  /*ca00*/  MOV R80, 0xffffffff ;  /* 0xffffffff00507802 */ /* 0x000fe40000000f00 */
[----:B------:R-:W-:Y:S02]  /*ca10*/  MOV R68, 0xca30 ;  /* 0x0000ca3000447802 */ /* 0x000fe40000000f00 */
[----:B------:R-:W-:Y:S05]  /*ca20*/  CALL.REL.NOINC `($__internal_54_$__cuda_sm70_shflsync_down) ;  /* 0x0000039000007944 */ /* 0x000fea0003c00000 */
[----:B-1----:R-:W-:Y:S01]  /*ca30*/  MOV R85, R86 ;  /* 0x0000005600557202 */ /* 0x002fe20000000f00 */
[----:B------:R-:W-:Y:S01]  /*ca40*/  HFMA2.MMA R86, -RZ, RZ, 0, 5.9604644775390625e-08 ;  /* 0x00000001ff567435 */ /* 0x000fe200000001ff */
[----:B0-----:R-:W-:Y:S02]  /*ca50*/  MOV R73, R77 ;  /* 0x0000004d00497202 */ /* 0x001fe40000000f00 */
[----:B------:R-:W-:-:S02]  /*ca60*/  MOV R79, 0x1f ;  /* 0x0000001f004f7802 */ /* 0x000fc40000000f00 */
[----:B------:R-:W-:Y:S02]  /*ca70*/  MOV R80, 0xffffffff ;  /* 0xffffffff00507802 */ /* 0x000fe40000000f00 */
[----:B------:R-:W-:Y:S02]  /*ca80*/  MOV R68, 0xcaa0 ;  /* 0x0000caa000447802 */ /* 0x000fe40000000f00 */
[----:B------:R-:W-:Y:S05]  /*ca90*/  CALL.REL.NOINC `($__internal_54_$__cuda_sm70_shflsync_down) ;  /* 0x0000032000007944 */ /* 0x000fea0003c00000 */
[----:B-1----:R-:W-:Y:S01]  /*caa0*/  MOV R87, R86 ;  /* 0x0000005600577202 */ /* 0x002fe20000000f00 */
[----:B------:R-:W-:Y:S01]  /*cab0*/  HFMA2.MMA R86, -RZ, RZ, 0, 5.9604644775390625e-08 ;  /* 0x00000001ff567435 */ /* 0x000fe200000001ff */
[----:B0-----:R-:W-:Y:S02]  /*cac0*/  MOV R73, R75 ;  /* 0x0000004b00497202 */ /* 0x001fe40000000f00 */
[----:B------:R-:W-:Y:S02]  /*cad0*/  MOV R79, 0x1f ;  /* 0x0000001f004f7802 */ /* 0x000fe40000000f00 */
[----:B------:R-:W-:Y:S02]  /*cae0*/  MOV R80, 0xffffffff ;  /* 0xffffffff00507802 */ /* 0x000fe40000000f00 */
[----:B------:R-:W-:-:S02]  /*caf0*/  MOV R68, 0xcb10 ;  /* 0x0000cb1000447802 */ /* 0x000fc40000000f00 */
        /* <DEDUP_REMOVED lines=20> */
[----:B-1----:R-:W-:Y:S05]  /*cc40*/  CALL.REL.NOINC `($__internal_55_$__cuda_sm70_shflsync_idx_p) ;  /* 0x000001b000007944 */ /* 0x002fea0003c00000 */
[----:B0-----:R-:W-:Y:S01]  /*cc50*/  HFMA2.MMA R72, -RZ, RZ, 0, 0 ;  /* 0x00000000ff487435 */ /* 0x001fe200000001ff */
[----:B-1----:R-:W-:Y:S02]  /*cc60*/  MOV R78, R71 ;  /* 0x00000047004e7202 */ /* 0x002fe40000000f00 */
[----:B------:R-:W-:Y:S02]  /*cc70*/  MOV R70, R65 ;  /* 0x0000004100467202 */ /* 0x000fe40000000f00 */
[----:B------:R-:W-:Y:S02]  /*cc80*/  MOV R73, 0x1f ;  /* 0x0000001f00497802 */ /* 0x000fe40000000f00 */
[----:B------:R-:W-:Y:S02]  /*cc90*/  MOV R71, 0xffffffff ;  /* 0xffffffff00477802 */ /* 0x000fe40000000f00 */
[----:B------:R-:W-:Y:S02]  /*cca0*/  MOV R68, 0xccc0 ;  /* 0x0000ccc000447802 */ /* 0x000fe40000000f00 */
[----:B------:R-:W-:Y:S05]  /*ccb0*/  CALL.REL.NOINC `($__internal_55_$__cuda_sm70_shflsync_idx_p) ;  /* 0x0000014000007944 */ /* 0x000fea0003c00000 */
[----:B0-----:R-:W-:Y:S01]  /*ccc0*/  HFMA2.MMA R72, -RZ, RZ, 0, 0 ;  /* 0x00000000ff487435 */ /* 0x001fe200000001ff */
[----:B-1----:R-:W-:-:S02]  /*ccd0*/  MOV R77, R71 ;  /* 0x00000047004d7202 */ /* 0x002fc40000000f00 */
[----:B------:R-:W-:Y:S02]  /*cce0*/  MOV R70, R66 ;  /* 0x0000004200467202 */ /* 0x000fe40000000f00 */
[----:B------:R-:W-:Y:S02]  /*ccf0*/  MOV R73, 0x1f ;  /* 0x0000001f00497802 */ /* 0x000fe40000000f00 */
[----:B------:R-:W-:Y:S02]  /*cd00*/  MOV R71, 0xffffffff ;  /* 0xffffffff00477802 */ /* 0x000fe40000000f00 */
[----:B------:R-:W-:Y:S02]  /*cd10*/  MOV R68, 0xcd30 ;  /* 0x0000cd3000447802 */ /* 0x000fe40000000f00 */
[----:B------:R-:W-:Y:S05]  /*cd20*/  CALL.REL.NOINC `($__internal_55_$__cuda_sm70_shflsync_idx_p) ;  /* 0x000000d000007944 */ /* 0x000fea0003c00000 */
[----:B0-----:R-:W-:Y:S01]  /*cd30*/  HFMA2.MMA R72, -RZ, RZ, 0, 0 ;  /* 0x00000000ff487435 */ /* 0x001fe200000001ff */
[----:B-1----:R-:W-:Y:S02]  /*cd40*/  MOV R79, R71 ;  /* 0x00000047004f7202 */ /* 0x002fe40000000f00 */
[----:B------:R-:W-:Y:S02]  /*cd50*/  MOV R70, R67 ;  /* 0x0000004300467202 */ /* 0x000fe40000000f00 */
[----:B------:R-:W-:-:S02]  /*cd60*/  MOV R73, 0x1f ;  /* 0x0000001f00497802 */ /* 0x000fc40000000f00 */
[----:B------:R-:W-:Y:S02]  /*cd70*/  MOV R71, 0xffffffff ;  /* 0xffffffff00477802 */ /* 0x000fe40000000f00 */
[----:B------:R-:W-:Y:S02]  /*cd80*/  MOV R68, 0xcda0 ;  /* 0x0000cda000447802 */ /* 0x000fe40000000f00 */
[----:B------:R-:W-:Y:S05]  /*cd90*/  CALL.REL.NOINC `($__internal_55_$__cuda_sm70_shflsync_idx_p) ;  /* 0x0000006000007944 */ /* 0x000fea0003c00000 */
[----:B-1----:R-:W-:Y:S01]  /*cda0*/  MOV R233, R71 ;  /* 0x0000004700e97202 */ /* 0x002fe20000000f00 */
[----:B0-----:R-:W-:Y:S05]  /*cdb0*/  BRA `(.L_x_2280) ;  /* 0xffffa5f000007947 */ /* 0x001fea000383ffff */
        .weak           $__internal_54_$__cuda_sm70_shflsync_down
        .type           $__internal_54_$__cuda_sm70_shflsync_down,@function
        .size           $__internal_54_$__cuda_sm70_shflsync_down,($__internal_55_$__cuda_sm70_shflsync_idx_p - $__internal_54_$__cuda_sm70_shflsync_down)
$__internal_54_$__cuda_sm70_shflsync_down:
[----:B------:R-:W-:Y:S01]  /*cdc0*/  HFMA2.MMA R69, -RZ, RZ, 0, 0 ;  /* 0x00000000ff457435 */ /* 0x000fe200000001ff */
[----:B------:R-:W-:Y:S04]  /*cdd0*/  WARPSYNC R80 ;  /* 0x0000005000007348 */ /* 0x000fe80003800000 */
[----:B------:R0:W1:Y:S01]  /*cde0*/  SHFL.DOWN PT, R86, R73, R86, R79 ;  /* 0x0800005649567389 */ /* 0x00006200000e004f */
[----:B------:R-:W-:Y:S05]  /*cdf0*/  RET.REL.NODEC R68 `(_Z25selective_scan_bwd_kernelI32Selective_Scan_bwd_kernel_traitsILi128ELi16ELb1ELb0ELb0ELb1ELb0EN3c104HalfENS1_7complexIfEEEEv12SSMParamsBwd) ;  /* 0xffff320044007950 */ /* 0x000fea0003c3ffff */
        .weak           $__internal_55_$__cuda_sm70_shflsync_idx_p
        .type           $__internal_55_$__cuda_sm70_shflsync_idx_p,@function
        .size           $__internal_55_$__cuda_sm70_shflsync_idx_p,($__internal_56_$__cuda_sm70_shflsync_up - $__internal_55_$__cuda_sm70_shflsync_idx_p)
$__internal_55_$__cuda_sm70_shflsync_idx_p:
[----:B------:R-:W-:Y:S01]  /*ce00*/  MOV R69, 0x0 ;  /* 0x0000000000457802 */ /* 0x000fe20000000f00 */
[----:B------:R-:W-:Y:S04]  /*ce10*/  WARPSYNC R71 ;  /* 0x0000004700007348 */ /* 0x000fe80003800000 */
[----:B------:R0:W1:Y:S01]  /*ce20*/  SHFL.IDX PT, R71, R70, R72, R73 ;  /* 0x0000004846477389 */ /* 0x00006200000e0049 */
[----:B------:R-:W-:Y:S05]  /*ce30*/  RET.REL.NODEC R68 `(_Z25selective_scan_bwd_kernelI32Selective_Scan_bwd_kernel_traitsILi128ELi16ELb1ELb0ELb0ELb1ELb0EN3c104HalfENS1_7complexIfEEEEv12SSMParamsBwd) ;  /* 0xffff31c044007950 */ /* 0x000fea0003c3ffff */
        .weak           $__internal_56_$__cuda_sm70_shflsync_up
        .type           $__internal_56_$__cuda_sm70_shflsync_up,@function
        .size           $__internal_56_$__cuda_sm70_shflsync_up,(.L_x_14488 - $__internal_56_$__cuda_sm70_shflsync_up)
$__internal_56_$__cuda_sm70_shflsync_up:
[----:B------:R-:W-:Y:S01]  /*ce40*/  HFMA2.MMA R69, -RZ, RZ, 0, 0 ;  /* 0x00000000ff457435 */ /* 0x000fe200000001ff */
[----:B------:R-:W-:Y:S04]  /*ce50*/  WARPSYNC R81 ;  /* 0x0000005100007348 */ /* 0x000fe80003800000 */
[----:B------:R0:W1:Y:S01]  /*ce60*/  SHFL.UP PT, R71, R71, R76, R78 ;  /* 0x0400004c47477389 */ /* 0x00006200000e004e */
[----:B------:R-:W-:Y:S05]  /*ce70*/  RET.REL.NODEC R68 `(_Z25selective_scan_bwd_kernelI32Selective_Scan_bwd_kernel_traitsILi128ELi16ELb1ELb0ELb0ELb1ELb0EN3c104HalfENS1_7complexIfEEEEv12SSMParamsBwd) ;  /* 0xffff318044007950 */ /* 0x000fea0003c3ffff */
.L_x_2281:
        /* <DEDUP_REMOVED lines=16> */
.L_x_14488:


//--------------------- .text._Z25selective_scan_bwd_kernelI32Selective_Scan_bwd_kernel_traitsILi128ELi16ELb1ELb0ELb0ELb1ELb1EN3c104HalfENS1_7complexIfEEEEv12SSMParamsBwd --------------------------
	.section	.text._Z25selective_scan_bwd_kernelI32Selective_Scan_bwd_kernel_traitsILi128ELi16ELb1ELb0ELb0ELb1ELb1EN3c104HalfENS1_7complexIfEEEEv12SSMParamsBwd,"ax",@progbits
	.sectioninfo	@"SHI_REGISTERS=238"
	.align	128
        .global         _Z25selective_scan_bwd_kernelI32Selective_Scan_bwd_kernel_traitsILi128ELi16ELb1ELb0ELb0ELb1ELb1EN3c104HalfENS1_7complexIfEEEEv12SSMParamsBwd
        .type           _Z25selective_scan_bwd_kernelI32Selective_Scan_bwd_kernel_traitsILi128ELi16ELb1ELb0ELb0ELb1ELb1EN3c104HalfENS1_7complexIfEEEEv12SSMParamsBwd,@function
        .size           _Z25selective_scan_bwd_kernelI32Selective_Scan_bwd_kernel_traitsILi128ELi16ELb1ELb0ELb0ELb1ELb1EN3c104HalfENS1_7complexIfEEEEv12SSMParamsBwd,(.L_x_14491 - _Z25selective_scan_bwd_kernelI32Selective_Scan_bwd_kernel_traitsILi128ELi16ELb1ELb0ELb0ELb1ELb1EN3c104HalfENS1_7complexIfEEEEv12SSMParamsBwd)
        .other          _Z25selective_scan_bwd_kernelI32Selective_Scan_bwd_kernel_traitsILi128ELi16ELb1ELb0ELb0ELb1ELb1EN3c104HalfENS1_7complexIfEEEEv12SSMParamsBwd,@"STO_CUDA_ENTRY STV_DEFAULT"
_Z25selective_scan_bwd_kernelI32Selective_Scan_bwd_kernel_traitsILi128ELi16ELb1ELb0ELb0ELb1ELb1EN3c104HalfENS1_7complexIfEEEEv12SSMParamsBwd:
.text._Z25selective_scan_bwd_kernelI32Selective_Scan_bwd_kernel_traitsILi128ELi16ELb1ELb0ELb0ELb1ELb1EN3c104HalfENS1_7complexIfEEEEv12SSMParamsBwd:
        /* <DEDUP_REMOVED lines=86> */
.L_x_2354:
        /* <DEDUP_REMOVED lines=9> */
[----:B---3--:R0:W-:Y:S01]  /*05f0*/  STS.128 [R19.X16+0x200], R28 ;  /* 0x0002001c13007388 */ /* 0x0081e2000000cc00 */
        /* <DEDUP_REMOVED lines=10> */
[----:B------:R-:W1:Y:S04]  /*06a0*/  LDS.128 R24, [R18.X16] ;  /* 0x0000000012187984 */ /* 0x000e68000000cc00 */
[----:B------:R-:W2:Y:S04]  /*06b0*/  LDS.128 R32, [R18.X16+0x10] ;  /* 0x0000100012207984 */ /* 0x000ea8000000cc00 */
[----:B------:R-:W-:Y:S06]  /*06c0*/  BAR.SYNC.DEFER_BLOCKING 0x0 ;  /* 0x0000000000007b1d */ /* 0x000fec0000010000 */
[----:B0-----:R0:W3:Y:S04]  /*06d0*/  LDG.E.128 R28, [R20.64] ;  /* 0x00000004141c7981 */ /* 0x0010e8000c1e1d00 */
[----:B------:R0:W4:Y:S01]  /*06e0*/  LDG.E.128 R44, [R20.64+0x200] ;  /* 0x00020004142c7981 */ /* 0x000122000c1e1d00 */
[----:B------:R-:W-:Y:S01]  /*06f0*/  LEA R64, R11, 0xfffff800, 0xb ;  /* 0xfffff8000b407811 */ /* 0x000fe200078e58ff */
[----:B------:R-:W-:Y:S01]  /*0700*/  IMAD R22, R6, c[0x0][0x1f0], RZ ;  /* 0x00007c0006167a24 */ /* 0x000fe200078e02ff */
[----:B------:R-:W-:Y:S01]  /*0710*/  BSSY B0, `(.L_x_2283) ;  /* 0x0000047000007945 */ /* 0x000fe20003800000 */
[----:B-1----:R-:W-:Y:S01]  /*0720*/  HADD2.F32 R39, -RZ, R26.H1_H1 ;  /* 0x3000001aff277230 */ /* 0x002fe20000004100 */
[----:B------:R-:W-:Y:S01]  /*0730*/  SHF.R.S32.HI R65, RZ, 0x1f, R64 ;  /* 0x0000001fff417819 */ /* 0x000fe20000011440 */
[----:B------:R-:W-:-:S04]  /*0740*/  IMAD R37, R5, c[0x0][0x1f4], R22 ;  /* 0x00007d0005257a24 */ /* 0x000fc800078e0216 */
[----:B------:R-:W-:-:S05]  /*0750*/  IMAD.WIDE.U32 R22, R5, c[0x0][0x1f0], R64 ;  /* 0x00007c0005167a25 */ /* 0x000fca00078e0040 */
[----:B------:R-:W-:Y:S01]  /*0760*/  IADD3 R23, R23, R37, RZ ;  /* 0x0000002517177210 */ /* 0x000fe20007ffe0ff */
[----:B------:R-:W-:-:S04]  /*0770*/  IMAD R37, R3, c[0x0][0x1f8], RZ ;  /* 0x00007e0003257a24 */ /* 0x000fc800078e02ff */
[C---:B------:R-:W-:Y:S02]  /*0780*/  IMAD R37, R0.reuse, c[0x0][0x1fc], R37 ;  /* 0x00007f0000257a24 */ /* 0x040fe400078e0225 */
[----:B0-----:R-:W-:Y:S01]  /*0790*/  IMAD.WIDE.U32 R20, R0, c[0x0][0x1f8], R22 ;  /* 0x00007e0000147a25 */ /* 0x001fe200078e0016 */
[----:B------:R-:W-:-:S04]  /*07a0*/  HADD2.F32 R23, -RZ, R24.H1_H1 ;  /* 0x30000018ff177230 */ /* 0x000fc80000004100 */
[----:B------:R-:W-:Y:S02]  /*07b0*/  IADD3 R21, R21, R37, RZ ;  /* 0x0000002515157210 */ /* 0x000fe40007ffe0ff */
[----:B------:R-:W-:-:S04]  /*07c0*/  LEA R36, P0, R20, c[0x0][0x268], 0x1 ;  /* 0x00009a0014247a11 */ /* 0x000fc800078008ff */
[----:B------:R-:W-:Y:S01]  /*07d0*/  LEA.HI.X R37, R20, c[0x0][0x26c], R21, 0x1, P0 ;  /* 0x00009b0014257a11 */ /* 0x000fe200000f0c15 */
[----:B------:R-:W-:-:S05]  /*07e0*/  HADD2.F32 R21, -RZ, R24.H0_H0 ;  /* 0x20000018ff157230 */ /* 0x000fca0000004100 */
[--C-:B-----5:R-:W-:Y:S02]  /*07f0*/  FADD.FTZ R20, R21, R4.reuse ;  /* 0x0000000415147221 */ /* 0x120fe40000010000 */
[----:B------:R-:W-:-:S03]  /*0800*/  FADD.FTZ R21, R23, R4 ;  /* 0x0000000417157221 */ /* 0x000fc60000010000 */
[----:B------:R-:W-:Y:S02]  /*0810*/  FSETP.GTU.FTZ.AND P2, PT, R20, 20, PT ;  /* 0x41a000001400780b */ /* 0x000fe40003f5c000 */
[----:B------:R-:W-:Y:S01]  /*0820*/  FSETP.GTU.FTZ.AND P3, PT, R21, 20, PT ;  /* 0x41a000001500780b */ /* 0x000fe20003f7c000 */
[----:B---3--:R0:W-:Y:S04]  /*0830*/  STS.128 [R19.X16], R28 ;  /* 0x0000001c13007388 */ /* 0x0081e8000000cc00 */
[----:B----4-:R1:W-:Y:S01]  /*0840*/  STS.128 [R19.X16+0x200], R44 ;  /* 0x0002002c13007388 */ /* 0x0103e2000000cc00 */
[----:B------:R-:W-:-:S06]  /*0850*/  NOP ;  /* 0x0000000000007918 */ /* 0x000fcc0000000000 */
[----:B------:R3:W4:Y:S04]  /*0860*/  LDS.128 R52, [R18.X16] ;  /* 0x0000000012347984 */ /* 0x000728000000cc00 */
[----:B------:R3:W2:Y:S01]  /*0870*/  LDS.128 R40, [R18.X16+0x10] ;  /* 0x0000100012287984 */ /* 0x0006a2000000cc00 */
[--C-:B0-----:R-:W-:Y:S02]  /*0880*/  HADD2.F32 R29, -RZ, R25.reuse.H0_H0 ;  /* 0x20000019ff1d7230 */ /* 0x101fe40000004100 */
[----:B------:R-:W-:Y:S02]  /*0890*/  HADD2.F32 R25, -RZ, R25.H1_H1 ;  /* 0x30000019ff197230 */ /* 0x000fe40000004100 */
[----:B------:R-:W-:Y:S01]  /*08a0*/  HADD2.F32 R31, -RZ, R26.H0_H0 ;  /* 0x2000001aff1f7230 */ /* 0x000fe20000004100 */
[--C-:B------:R-:W-:Y:S01]  /*08b0*/  FADD.FTZ R22, R29, R4.reuse ;  /* 0x000000041d167221 */ /* 0x100fe20000010000 */
[--C-:B-1----:R-:W-:Y:S01]  /*08c0*/  HADD2.F32 R45, -RZ, R27.reuse.H0_H0 ;  /* 0x2000001bff2d7230 */ /* 0x102fe20000004100 */
[--C-:B------:R-:W-:Y:S01]  /*08d0*/  FADD.FTZ R23, R25, R4.reuse ;  /* 0x0000000419177221 */ /* 0x100fe20000010000 */
[----:B------:R-:W-:Y:S01]  /*08e0*/  HADD2.F32 R27, -RZ, R27.H1_H1 ;  /* 0x3000001bff1b7230 */ /* 0x000fe20000004100 */
[--C-:B------:R-:W-:Y:S01]  /*08f0*/  FADD.FTZ R24, R31, R4.reuse ;  /* 0x000000041f187221 */ /* 0x100fe20000010000 */
[----:B------:R-:W-:Y:S01]  /*0900*/  FSETP.GTU.FTZ.AND P4, PT, R22, 20, PT ;  /* 0x41a000001600780b */ /* 0x000fe20003f9c000 */
[--C-:B------:R-:W-:Y:S01]  /*0910*/  FADD.FTZ R25, R39, R4.reuse ;  /* 0x0000000427197221 */ /* 0x100fe20000010000 */
[----:B------:R-:W-:Y:S01]  /*0920*/  FSETP.GTU.FTZ.AND P5, PT, R23, 20, PT ;  /* 0x41a000001700780b */ /* 0x000fe20003fbc000 */
[--C-:B------:R-:W-:Y:S01]  /*0930*/  FADD.FTZ R26, R45, R4.reuse ;  /* 0x000000042d1a7221 */ /* 0x100fe20000010000 */
[----:B------:R-:W-:Y:S01]  /*0940*/  FSETP.GTU.FTZ.AND P6, PT, R24, 20, PT ;  /* 0x41a000001800780b */ /* 0x000fe20003fdc000 */
[----:B------:R-:W-:Y:S01]  /*0950*/  FADD.FTZ R27, R27, R4 ;  /* 0x000000041b1b7221 */ /* 0x000fe20000010000 */
[----:B------:R-:W-:-:S02]  /*0960*/  FSETP.GTU.FTZ.AND P0, PT, R25, 20, PT ;  /* 0x41a000001900780b */ /* 0x000fc40003f1c000 */
[----:B------:R-:W-:Y:S01]  /*0970*/  FSETP.GTU.FTZ.AND P1, PT, R26, 20, PT ;  /* 0x41a000001a00780b */ /* 0x000fe20003f3c000 */
[----:B------:R-:W-:Y:S07]  /*0980*/  @P2 BRA `(.L_x_2284) ;  /* 0x000001f000002947 */ /* 0x000fee0003800000 */
[----:B---3--:R-:W-:Y:S01]  /*0990*/  FMUL.FTZ R20, R20, 1.4426950216293334961 ;  /* 0x3fb8aa3b14147820 */ /* 0x008fe20000410000 */
        /* <DEDUP_REMOVED lines=30> */
.L_x_2284:
[----:B---3--:R-:W-:Y:S05]  /*0b80*/  BSYNC B0 ;  /* 0x0000000000007941 */ /* 0x008fea0003800000 */
.L_x_2283:
[----:B--2---:R-:W-:Y:S01]  /*0b90*/  HADD2.F32 R29, -RZ, R32.H0_H0 ;  /* 0x20000020ff1d7230 */ /* 0x004fe20000004100 */
[----:B------:R-:W-:Y:S01]  /*0ba0*/  BSSY B0, `(.L_x_2285) ;  /* 0x0000023000007945 */ /* 0x000fe20003800000 */
[----:B------:R-:W-:-:S03]  /*0bb0*/  FSETP.GTU.FTZ.AND P2, PT, R27, 20, PT ;  /* 0x41a000001b00780b */ /* 0x000fc60003f5c000 */
        /* <DEDUP_REMOVED lines=33> */
.L_x_2286:
[----:B------:R-:W-:Y:S05]  /*0dd0*/  BSYNC B0 ;  /* 0x0000000000007941 */ /* 0x000fea0003800000 */
.L_x_2285:
[----:B------:R-:W-:Y:S01]  /*0de0*/  HADD2.F32 R29, -RZ, R32.H1_H1 ;  /* 0x30000020ff1d7230 */ /* 0x000fe20000004100 */
        /* <DEDUP_REMOVED lines=35> */
.L_x_2288:
[----:B------:R-:W-:Y:S05]  /*1020*/  BSYNC B0 ;  /* 0x0000000000007941 */ /* 0x000fea0003800000 */
.L_x_2287:
[----:B------:R-:W-:Y:S01]  /*1030*/  HADD2.F32 R31, -RZ, R33.H0_H0 ;  /* 0x20000021ff1f7230 */ /* 0x000fe20000004100 */
        /* <DEDUP_REMOVED lines=35> */
.L_x_2290:
[----:B------:R-:W-:Y:S05]  /*1270*/  BSYNC B0 ;  /* 0x0000000000007941 */ /* 0x000fea0003800000 */
.L_x_2289:
        /* <DEDUP_REMOVED lines=36> */
.L_x_2292:
[----:B------:R-:W-:Y:S05]  /*14c0*/  BSYNC B0 ;  /* 0x0000000000007941 */ /* 0x000fea0003800000 */
.L_x_2291:
        /* <DEDUP_REMOVED lines=36> */
.L_x_2294:
[----:B------:R-:W-:Y:S05]  /*1710*/  BSYNC B0 ;  /* 0x0000000000007941 */ /* 0x000fea0003800000 */
.L_x_2293:
        /* <DEDUP_REMOVED lines=36> */
.L_x_2296:
[----:B------:R-:W-:Y:S05]  /*1960*/  BSYNC B0 ;  /* 0x0000000000007941 */ /* 0x000fea0003800000 */
.L_x_2295:
        /* <DEDUP_REMOVED lines=36> */
.L_x_2298:
[----:B------:R-:W-:Y:S05]  /*1bb0*/  BSYNC B0 ;  /* 0x0000000000007941 */ /* 0x000fea0003800000 */
.L_x_2297:
        /* <DEDUP_REMOVED lines=36> */
.L_x_2300:
[----:B------:R-:W-:Y:S05]  /*1e00*/  BSYNC B0 ;  /* 0x0000000000007941 */ /* 0x000fea0003800000 */
.L_x_2299:
[----:B------:R-:W-:Y:S01]  /*1e10*/  BSSY B0, `(.L_x_2301) ;  /* 0x0000023000007945 */ /* 0x000fe20003800000 */
[----:B------:R-:W-:Y:S01]  /*1e20*/  FSETP.GTU.FTZ.AND P3, PT, R35, 20, PT ;  /* 0x41a000002300780b */ /* 0x000fe20003f7c000 */
[----:B------:R-:W-:Y:S01]  /*1e30*/  IMAD.WIDE R36, R67, 0x10, R36 ;  /* 0x0000001043247825 */ /* 0x000fe200078e0224 */
[----:B------:R-:W-:Y:S06]  /*1e40*/  @P4 BRA `(.L_x_2302) ;  /* 0x000001f000004947 */ /* 0x000fec0003800000 */
        /* <DEDUP_REMOVED lines=31> */
.L_x_2302:
[----:B------:R-:W-:Y:S05]  /*2040*/  BSYNC B0 ;  /* 0x0000000000007941 */ /* 0x000fea0003800000 */
.L_x_2301:
        /* <DEDUP_REMOVED lines=33> */
.L_x_2304:
[----:B------:R-:W-:Y:S05]  /*2260*/  BSYNC B0 ;  /* 0x0000000000007941 */ /* 0x000fea0003800000 */
.L_x_2303:
        /* <DEDUP_REMOVED lines=33> */
.L_x_2306:
[----:B------:R-:W-:Y:S05]  /*2480*/  BSYNC B0 ;  /* 0x0000000000007941 */ /* 0x000fea0003800000 */
.L_x_2305:
        /* <DEDUP_REMOVED lines=33> */
.L_x_2308:
[----:B------:R-:W-:Y:S05]  /*26a0*/  BSYNC B0 ;  /* 0x0000000000007941 */ /* 0x000fea0003800000 */
.L_x_2307:
        /* <DEDUP_REMOVED lines=33> */
.L_x_2310:
[----:B------:R-:W-:Y:S05]  /*28c0*/  BSYNC B0 ;  /* 0x0000000000007941 */ /* 0x000fea0003800000 */
.L_x_2309:
        /* <DEDUP_REMOVED lines=33> */
.L_x_2312:
[----:B------:R-:W-:Y:S05]  /*2ae0*/  BSYNC B0 ;  /* 0x0000000000007941 */ /* 0x000fea0003800000 */
.L_x_2311:
        /* <DEDUP_REMOVED lines=33> */
.L_x_2314:
[----:B------:R-:W-:Y:S05]  /*2d00*/  BSYNC B0 ;  /* 0x0000000000007941 */ /* 0x000fea0003800000 */
.L_x_2313:
[----:B------:R-:W-:Y:S06]  /*2d10*/  BAR.SYNC.DEFER_BLOCKING 0x0 ;  /* 0x0000000000007b1d */ /* 0x000fec0000010000 */
[----:B------:R-:W2:Y:S04]  /*2d20*/  LDG.E.128 R76, [R36.64] ;  /* 0x00000004244c7981 */ /* 0x000ea8000c1e1d00 */
[----:B------:R-:W3:Y:S01]  /*2d30*/  LDG.E.128 R80, [R36.64+0x200] ;  /* 0x0002000424507981 */ /* 0x000ee2000c1e1d00 */
[----:B------:R-:W-:-:S04]  /*2d40*/  IMAD R38, R6, c[0x0][0x200], RZ ;  /* 0x0000800006267a24 */ /* 0x000fc800078e02ff */
[C---:B------:R-:W-:Y:S02]  /*2d50*/  IMAD R45, R5.reuse, c[0x0][0x204], R38 ;  /* 0x00008100052d7a24 */ /* 0x040fe400078e0226 */
[----:B------:R-:W-:-:S05]  /*2d60*/  IMAD.WIDE.U32 R38, R5, c[0x0][0x200], R64 ;  /* 0x0000800005267a25 */ /* 0x000fca00078e0040 */
[----:B------:R-:W-:Y:S01]  /*2d70*/  IADD3 R39, R39, R45, RZ ;  /* 0x0000002d27277210 */ /* 0x000fe20007ffe0ff */
[----:B------:R-:W-:-:S04]  /*2d80*/  IMAD R45, R3, c[0x0][0x208], RZ ;  /* 0x00008200032d7a24 */ /* 0x000fc800078e02ff */
[C---:B------:R-:W-:Y:S02]  /*2d90*/  IMAD R45, R0.reuse, c[0x0][0x20c], R45 ;  /* 0x00008300002d7a24 */ /* 0x040fe400078e022d */
[----:B------:R-:W-:-:S05]  /*2da0*/  IMAD.WIDE.U32 R38, R0, c[0x0][0x208], R38 ;  /* 0x0000820000267a25 */ /* 0x000fca00078e0026 */
[----:B------:R-:W-:Y:S02]  /*2db0*/  IADD3 R39, R39, R45, RZ ;  /* 0x0000002d27277210 */ /* 0x000fe40007ffe0ff */
[----:B------:R-:W-:-:S04]  /*2dc0*/  LEA R72, P0, R38, c[0x0][0x258], 0x1 ;  /* 0x0000960026487a11 */ /* 0x000fc800078008ff */
[----:B------:R-:W-:-:S05]  /*2dd0*/  LEA.HI.X R73, R38, c[0x0][0x25c], R39, 0x1, P0 ;  /* 0x0000970026497a11 */ /* 0x000fca00000f0c27 */
[----:B------:R-:W-:Y:S01]  /*2de0*/  IMAD.WIDE R72, R67, 0x10, R72 ;  /* 0x0000001043487825 */ /* 0x000fe200078e0248 */
[----:B--2---:R-:W-:Y:S04]  /*2df0*/  STS.128 [R19.X16], R76 ;  /* 0x0000004c13007388 */ /* 0x004fe8000000cc00 */
[----:B---3--:R-:W-:Y:S01]  /*2e00*/  STS.128 [R19.X16+0x200], R80 ;  /* 0x0002005013007388 */ /* 0x008fe2000000cc00 */
[----:B------:R-:W-:-:S06]  /*2e10*/  NOP ;  /* 0x0000000000007918 */ /* 0x000fcc0000000000 */
[----:B------:R-:W0:Y:S04]  /*2e20*/  LDS.128 R68, [R18.X16] ;  /* 0x0000000012447984 */ /* 0x000e28000000cc00 */
[----:B------:R-:W1:Y:S04]  /*2e30*/  LDS.128 R36, [R18.X16+0x10] ;  /* 0x0000100012247984 */ /* 0x000e68000000cc00 */
[----:B------:R-:W-:Y:S06]  /*2e40*/  BAR.SYNC.DEFER_BLOCKING 0x0 ;  /* 0x0000000000007b1d */ /* 0x000fec0000010000 */
[----:B------:R2:W3:Y:S04]  /*2e50*/  LDG.E.128 R48, [R72.64+0x200] ;  /* 0x0002000448307981 */ /* 0x0004e8000c1e1d00 */
[----:B------:R2:W5:Y:S01]  /*2e60*/  LDG.E.128 R44, [R72.64] ;  /* 0x00000004482c7981 */ /* 0x000562000c1e1d00 */
[----:B0-----:R-:W-:-:S05]  /*2e70*/  HADD2.F32 R75, -RZ, R68.H0_H0 ;  /* 0x20000044ff4b7230 */ /* 0x001fca0000004100 */
[----:B------:R-:W-:Y:S01]  /*2e80*/  FMUL.FTZ R66, R75, -1.4426950216293334961 ;  /* 0xbfb8aa3b4b427820 */ /* 0x000fe20000410000 */
[----:B------:R-:W-:-:S05]  /*2e90*/  HADD2.F32 R84, -RZ, R68.H1_H1 ;  /* 0x30000044ff547230 */ /* 0x000fca0000004100 */
[----:B------:R-:W0:Y:S01]  /*2ea0*/  MUFU.EX2 R66, R66 ;  /* 0x0000004200427308 */ /* 0x000e220000000800 */
[----:B------:R-:W-:Y:S01]  /*2eb0*/  FMUL.FTZ R68, R84, -1.4426950216293334961 ;  /* 0xbfb8aa3b54447820 */ /* 0x000fe20000410000 */
[--C-:B------:R-:W-:Y:S02]  /*2ec0*/  HADD2.F32 R85, -RZ, R69.reuse.H0_H0 ;  /* 0x20000045ff557230 */ /* 0x100fe40000004100 */
[----:B------:R-:W-:-:S03]  /*2ed0*/  HADD2.F32 R88, -RZ, R69.H1_H1 ;  /* 0x30000045ff587230 */ /* 0x000fc60000004100 */
[----:B------:R-:W-:Y:S01]  /*2ee0*/  FMUL.FTZ R74, R85, -1.4426950216293334961 ;  /* 0xbfb8aa3b554a7820 */ /* 0x000fe20000410000 */
[----:B------:R-:W4:Y:S01]  /*2ef0*/  MUFU.EX2 R68, R68 ;  /* 0x0000004400447308 */ /* 0x000f220000000800 */
[----:B------:R-:W-:Y:S01]  /*2f00*/  FMUL.FTZ R69, R88, -1.4426950216293334961 ;  /* 0xbfb8aa3b58457820 */ /* 0x000fe20000410000 */
[----:B------:R-:W-:-:S06]  /*2f10*/  HADD2.F32 R89, -RZ, R70.H0_H0 ;  /* 0x20000046ff597230 */ /* 0x000fcc0000004100 */
[----:B------:R-:W0:Y:S01]  /*2f20*/  MUFU.EX2 R74, R74 ;  /* 0x0000004a004a7308 */ /* 0x000e220000000800 */
[----:B--2---:R-:W-:Y:S01]  /*2f30*/  FMUL.FTZ R73, R89, -1.4426950216293334961 ;  /* 0xbfb8aa3b59497820 */ /* 0x004fe20000410000 */
[----:B------:R-:W-:-:S06]  /*2f40*/  HADD2.F32 R90, -RZ, R70.H1_H1 ;  /* 0x30000046ff5a7230 */ /* 0x000fcc0000004100 */
[----:B------:R0:W-:Y:S01]  /*2f50*/  MUFU.EX2 R72, R69 ;  /* 0x0000004500487308 */ /* 0x0001e20000000800 */
[----:B-1----:R-:W-:Y:S01]  /*2f60*/  HADD2.F32 R99, -RZ, R36.H0_H0 ;  /* 0x20000024ff637230 */ /* 0x002fe20000004100 */
[----:B0-----:R-:W-:-:S06]  /*2f70*/  FADD.FTZ R69, R66, 1 ;  /* 0x3f80000042457421 */ /* 0x001fcc0000010000 */
[----:B------:R-:W0:Y:S01]  /*2f80*/  MUFU.RCP R104, R69 ;  /* 0x0000004500687308 */ /* 0x000e220000001000 */
[----:B------:R-:W-:Y:S01]  /*2f90*/  HADD2.F32 R98, -RZ, R36.H1_H1 ;  /* 0x30000024ff627230 */ /* 0x000fe20000004100 */
[----:B----4-:R-:W-:Y:S02]  /*2fa0*/  FADD.FTZ R36, R68, 1 ;  /* 0x3f80000044247421 */ /* 0x010fe40000010000 */
[----:B------:R-:W-:-:S04]  /*2fb0*/  FMUL.FTZ R70, R90, -1.4426950216293334961 ;  /* 0xbfb8aa3b5a467820 */ /* 0x000fc80000410000 */
[----:B------:R-:W1:Y:S01]  /*2fc0*/  MUFU.EX2 R73, R73 ;  /* 0x0000004900497308 */ /* 0x000e620000000800 */
[----:B------:R-:W-:Y:S01]  /*2fd0*/  HADD2.F32 R91, -RZ, R71.H0_H0 ;  /* 0x20000047ff5b7230 */ /* 0x000fe20000004100 */
[----:B------:R-:W-:-:S06]  /*2fe0*/  FADD.FTZ R74, R74, 1 ;  /* 0x3f8000004a4a7421 */ /* 0x000fcc0000010000 */
[----:B------:R2:W4:Y:S01]  /*2ff0*/  MUFU.RCP R113, R36 ;  /* 0x0000002400717308 */ /* 0x0005220000001000 */
[----:B------:R-:W-:Y:S01]  /*3000*/  FMUL.FTZ R76, R91, -1.4426950216293334961 ;  /* 0xbfb8aa3b5b4c7820 */ /* 0x000fe20000410000 */
[----:B------:R-:W-:-:S06]  /*3010*/  HADD2.F32 R92, -RZ, R71.H1_H1 ;  /* 0x30000047ff5c7230 */ /* 0x000fcc0000004100 */
[----:B------:R1:W4:Y:S01]  /*3020*/  MUFU.EX2 R86, R70 ;  /* 0x0000004600567308 */ /* 0x0003220000000800 */
[----:B------:R-:W-:Y:S01]  /*3030*/  HADD2.F32 R96, -RZ, R52.H0_H0 ;  /* 0x20000034ff607230 */ /* 0x000fe20000004100 */
[----:B0-----:R-:W-:Y:S02]  /*3040*/  FMUL.FTZ R66, R75, R104 ;  /* 0x000000684b427220 */ /* 0x001fe40000410000 */
[----:B--2---:R-:W-:-:S04]  /*3050*/  FADD.FTZ R36, R72, 1 ;  /* 0x3f80000048247421 */ /* 0x004fc80000010000 */
[----:B------:R-:W0:Y:S01]  /*3060*/  MUFU.RCP R110, R74 ;  /* 0x0000004a006e7308 */ /* 0x000e220000001000 */
[--C-:B-1----:R-:W-:Y:S01]  /*3070*/  HADD2.F32 R70, -RZ, R37.reuse.H0_H0 ;  /* 0x20000025ff467230 */ /* 0x102fe20000004100 */
[----:B------:R-:W-:Y:S01]  /*3080*/  FMUL.FTZ R71, R92, -1.4426950216293334961 ;  /* 0xbfb8aa3b5c477820 */ /* 0x000fe20000410000 */
[----:B------:R-:W-:Y:S01]  /*3090*/  HADD2.F32 R80, -RZ, R60.H0_H0 ;  /* 0x2000003cff507230 */ /* 0x000fe20000004100 */
[----:B------:R-:W-:Y:S01]  /*30a0*/  FMUL.FTZ R105, R96, R66 ;  /* 0x0000004260697220 */ /* 0x000fe20000410000 */
[----:B------:R-:W-:Y:S01]  /*30b0*/  HADD2.F32 R68, -RZ, R37.H1_H1 ;  /* 0x30000025ff447230 */ /* 0x000fe20000004100 */
[----:B------:R-:W-:Y:S02]  /*30c0*/  FADD.FTZ R73, R73, 1 ;  /* 0x3f80000049497421 */ /* 0x000fe40000010000 */
[----:B------:R1:W2:Y:S01]  /*30d0*/  MUFU.EX2 R87, R76 ;  /* 0x0000004c00577308 */ /* 0x0002a20000000800 */
[----:B------:R-:W-:Y:S01]  /*30e0*/  FFMA.FTZ R80, R105, R80, R7 ;  /* 0x0000005069507223 */ /* 0x000fe20000010007 */
[----:B------:R-:W-:Y:S01]  /*30f0*/  HADD2.F32 R97, -RZ, R52.H1_H1 ;  /* 0x30000034ff617230 */ /* 0x000fe20000004100 */
[----:B----4-:R-:W-:-:S05]  /*3100*/  FMUL.FTZ R7, R84, R113 ;  /* 0x0000007154077220 */ /* 0x010fca0000410000 */
[----:B------:R-:W4:Y:S01]  /*3110*/  MUFU.RCP R115, R36 ;  /* 0x0000002400737308 */ /* 0x000f220000001000 */
[----:B-1----:R-:W-:Y:S02]  /*3120*/  FMUL.FTZ R76, R70, -1.4426950216293334961 ;  /* 0xbfb8aa3b464c7820 */ /* 0x002fe40000410000 */
[----:B------:R-:W-:Y:S02]  /*3130*/  FMUL.FTZ R37, R68, -1.4426950216293334961 ;  /* 0xbfb8aa3b44257820 */ /* 0x000fe40000410000 */
[----:B------:R-:W-:-:S03]  /*3140*/  FADD.FTZ R86, R86, 1 ;  /* 0x3f80000056567421 */ /* 0x000fc60000010000 */
[----:B------:R1:W2:Y:S01]  /*3150*/  MUFU.EX2 R93, R71 ;  /* 0x00000047005d7308 */ /* 0x0002a20000000800 */
[----:B------:R-:W-:Y:S01]  /*3160*/  FMUL.FTZ R69, R97, R7 ;  /* 0x0000000761457220 */ /* 0x000fe20000410000 */
[----:B------:R-:W-:Y:S01]  /*3170*/  HADD2.F32 R100, -RZ, R53.H0_H0 ;  /* 0x20000035ff647230 */ /* 0x000fe20000004100 */
[----:B------:R-:W-:-:S05]  /*3180*/  FMUL.FTZ R78, R98, -1.4426950216293334961 ;  /* 0xbfb8aa3b624e7820 */ /* 0x000fca0000410000 */
[----:B------:R2:W-:Y:S01]  /*3190*/  MUFU.EX2 R119, R76 ;  /* 0x0000004c00777308 */ /* 0x0005e20000000800 */
[----:B-1----:R-:W-:Y:S01]  /*31a0*/  HADD2.F32 R71, -RZ, R60.H1_H1 ;  /* 0x3000003cff477230 */ /* 0x002fe20000004100 */
[----:B0-----:R-:W-:-:S06]  /*31b0*/  FMUL.FTZ R72, R85, R110 ;  /* 0x0000006e55487220 */ /* 0x001fcc0000410000 */
[----:B------:R-:W0:Y:S01]  /*31c0*/  MUFU.RCP R112, R73 ;  /* 0x0000004900707308 */ /* 0x000e220000001000 */
[----:B--2---:R-:W-:Y:S01]  /*31d0*/  HADD2.F32 R76, -RZ, R38.H0_H0 ;  /* 0x20000026ff4c7230 */ /* 0x004fe20000004100 */
[----:B------:R-:W-:Y:S01]  /*31e0*/  FFMA.FTZ R106, R69, R71, R80 ;  /* 0x00000047456a7223 */ /* 0x000fe20000010050 */
[----:B------:R-:W-:-:S05]  /*31f0*/  HADD2.F32 R71, -RZ, R61.H0_H0 ;  /* 0x2000003dff477230 */ /* 0x000fca0000004100 */
[----:B------:R1:W-:Y:S01]  /*3200*/  MUFU.EX2 R120, R37 ;  /* 0x0000002500787308 */ /* 0x0003e20000000800 */
[----:B------:R-:W-:Y:S01]  /*3210*/  FMUL.FTZ R107, R100, R72 ;  /* 0x00000048646b7220 */ /* 0x000fe20000410000 */
[----:B------:R-:W-:Y:S01]  /*3220*/  HADD2.F32 R101, -RZ, R53.H1_H1 ;  /* 0x30000035ff657230 */ /* 0x000fe20000004100 */
[----:B------:R-:W-:-:S05]  /*3230*/  FADD.FTZ R87, R87, 1 ;  /* 0x3f80000057577421 */ /* 0x000fca0000010000 */
[----:B------:R-:W-:Y:S01]  /*3240*/  MUFU.RCP R117, R86 ;  /* 0x0000005600757308 */ /* 0x000fe20000001000 */
[----:B-1----:R-:W-:Y:S02]  /*3250*/  FMUL.FTZ R37, R76, -1.4426950216293334961 ;  /* 0xbfb8aa3b4c257820 */ /* 0x002fe40000410000 */
[----:B------:R-:W-:Y:S01]  /*3260*/  FADD.FTZ R36, -R104, 1 ;  /* 0x3f80000068247421 */ /* 0x000fe20000010100 */
[----:B------:R-:W-:Y:S01]  /*3270*/  HADD2.F32 R53, -RZ, R40.H0_H0 ;  /* 0x20000028ff357230 */ /* 0x000fe20000004100 */
[----:B----4-:R-:W-:-:S03]  /*3280*/  FMUL.FTZ R79, R88, R115 ;  /* 0x00000073584f7220 */ /* 0x010fc60000410000 */
[----:B------:R1:W-:Y:S01]  /*3290*/  MUFU.EX2 R95, R78 ;  /* 0x0000004e005f7308 */ /* 0x0003e20000000800 */
[----:B------:R-:W-:Y:S01]  /*32a0*/  HADD2.F32 R52, -RZ, R40.H1_H1 ;  /* 0x30000028ff347230 */ /* 0x000fe20000004100 */
[----:B------:R-:W-:Y:S01]  /*32b0*/  FFMA.FTZ R40, R107, R71, R106 ;  /* 0x000000476b287223 */ /* 0x000fe2000001006a */
[----:B------:R-:W-:-:S05]  /*32c0*/  HADD2.F32 R82, -RZ, R41.H0_H0 ;  /* 0x20000029ff527230 */ /* 0x000fca0000004100 */
[----:B------:R2:W-:Y:S01]  /*32d0*/  MUFU.EX2 R122, R37 ;  /* 0x00000025007a7308 */ /* 0x0005e20000000800 */
[----:B-1----:R-:W-:Y:S01]  /*32e0*/  HADD2.F32 R78, -RZ, R38.H1_H1 ;  /* 0x30000026ff4e7230 */ /* 0x002fe20000004100 */
[----:B------:R-:W-:Y:S01]  /*32f0*/  FFMA.FTZ R106, R75, R36, 1 ;  /* 0x3f8000004b6a7423 */ /* 0x000fe20000010024 */
[----:B------:R-:W-:Y:S01]  /*3300*/  HADD2.F32 R83, -RZ, R41.H1_H1 ;  /* 0x30000029ff537230 */ /* 0x000fe20000004100 */
[----:B------:R-:W-:Y:S01]  /*3310*/  FADD.FTZ R93, R93, 1 ;  /* 0x3f8000005d5d7421 */ /* 0x000fe20000010000 */
[----:B------:R-:W-:Y:S01]  /*3320*/  HADD2.F32 R102, -RZ, R54.H0_H0 ;  /* 0x20000036ff667230 */ /* 0x000fe20000004100 */
[----:B--2---:R-:W-:Y:S02]  /*3330*/  FADD.FTZ R37, -R113, 1 ;  /* 0x3f80000071257421 */ /* 0x004fe40000010100 */
[----:B------:R-:W-:Y:S01]  /*3340*/  MUFU.RCP R114, R87 ;  /* 0x0000005700727308 */ /* 0x000fe20000001000 */
[----:B------:R-:W-:Y:S01]  /*3350*/  FMUL.FTZ R38, R78, -1.4426950216293334961 ;  /* 0xbfb8aa3b4e267820 */ /* 0x000fe20000410000 */
[----:B------:R-:W-:Y:S01]  /*3360*/  HADD2.F32 R41, -RZ, R61.H1_H1 ;  /* 0x3000003dff297230 */ /* 0x000fe20000004100 */
[----:B------:R-:W-:-:S02]  /*3370*/  FFMA.FTZ R108, R84, R37, 1 ;  /* 0x3f800000546c7423 */ /* 0x000fc40000010025 */
[----:B------:R-:W-:Y:S02]  /*3380*/  FMUL.FTZ R71, R101, R79 ;  /* 0x0000004f65477220 */ /* 0x000fe40000410000 */
[----:B0-----:R-:W-:Y:S02]  /*3390*/  FMUL.FTZ R84, R89, R112 ;  /* 0x0000007059547220 */ /* 0x001fe40000410000 */
[----:B------:R-:W-:Y:S01]  /*33a0*/  FADD.FTZ R36, -R110, 1 ;  /* 0x3f8000006e247421 */ /* 0x000fe20000010100 */
[----:B------:R0:W-:Y:S01]  /*33b0*/  MUFU.EX2 R123, R38 ;  /* 0x00000026007b7308 */ /* 0x0001e20000000800 */
[----:B------:R-:W-:Y:S01]  /*33c0*/  HADD2.F32 R37, -RZ, R62.H0_H0 ;  /* 0x2000003eff257230 */ /* 0x000fe20000004100 */
[----:B------:R-:W-:Y:S01]  /*33d0*/  FMUL.FTZ R109, R102, R84 ;  /* 0x00000054666d7220 */ /* 0x000fe20000410000 */
[----:B------:R-:W-:Y:S01]  /*33e0*/  HADD2.F32 R54, -RZ, R54.H1_H1 ;  /* 0x30000036ff367230 */ /* 0x000fe20000004100 */
[----:B------:R-:W-:Y:S02]  /*33f0*/  FMUL.FTZ R77, R99, -1.4426950216293334961 ;  /* 0xbfb8aa3b634d7820 */ /* 0x000fe40000410000 */
[----:B0-----:R-:W-:-:S02]  /*3400*/  FFMA.FTZ R38, R71, R41, R40 ;  /* 0x0000002947267223 */ /* 0x001fc40000010028 */
[----:B------:R0:W1:Y:S01]  /*3410*/  MUFU.EX2 R94, R77 ;  /* 0x0000004d005e7308 */ /* 0x0000620000000800 */
[--C-:B------:R-:W-:Y:S02]  /*3420*/  HADD2.F32 R81, -RZ, R42.reuse.H0_H0 ;  /* 0x2000002aff517230 */ /* 0x100fe40000004100 */
[----:B------:R-:W-:Y:S02]  /*3430*/  HADD2.F32 R80, -RZ, R42.H1_H1 ;  /* 0x3000002aff507230 */ /* 0x000fe40000004100 */
[----:B------:R-:W-:Y:S02]  /*3440*/  HADD2.F32 R74, -RZ, R43.H0_H0 ;  /* 0x2000002bff4a7230 */ /* 0x000fe40000004100 */
[----:B------:R-:W-:Y:S02]  /*3450*/  HADD2.F32 R86, -RZ, R39.H0_H0 ;  /* 0x20000027ff567230 */ /* 0x000fe40000004100 */
[----:B0-----:R-:W-:Y:S02]  /*3460*/  HADD2.F32 R77, -RZ, R43.H1_H1 ;  /* 0x3000002bff4d7230 */ /* 0x001fe40000004100 */
[----:B------:R-:W-:-:S02]  /*3470*/  HADD2.F32 R103, -RZ, R55.H0_H0 ;  /* 0x20000037ff677230 */ /* 0x000fc40000004100 */
[----:B------:R-:W-:Y:S02]  /*3480*/  HADD2.F32 R87, -RZ, R39.H1_H1 ;  /* 0x30000027ff577230 */ /* 0x000fe40000004100 */
[----:B------:R-:W-:-:S03]  /*3490*/  HADD2.F32 R55, -RZ, R55.H1_H1 ;  /* 0x30000037ff377230 */ /* 0x000fc60000004100 */
[----:B------:R-:W-:-:S04]  /*34a0*/  FMUL.FTZ R39, R87, -1.4426950216293334961 ;  /* 0xbfb8aa3b57277820 */ /* 0x000fc80000410000 */
[----:B------:R-:W0:Y:S01]  /*34b0*/  MUFU.EX2 R126, R39 ;  /* 0x00000027007e7308 */ /* 0x000e220000000800 */
[----:B-1----:R-:W-:Y:S02]  /*34c0*/  FADD.FTZ R94, R94, 1 ;  /* 0x3f8000005e5e7421 */ /* 0x002fe40000010000 */
[----:B------:R-:W-:Y:S02]  /*34d0*/  FADD.FTZ R119, R119, 1 ;  /* 0x3f80000077777421 */ /* 0x000fe40000010000 */
[----:B------:R-:W-:-:S03]  /*34e0*/  FADD.FTZ R120, R120, 1 ;  /* 0x3f80000078787421 */ /* 0x000fc60000010000 */
[----:B------:R-:W-:Y:S01]  /*34f0*/  MUFU.RCP R118, R94 ;  /* 0x0000005e00767308 */ /* 0x000fe20000001000 */
[----:B------:R-:W-:Y:S02]  /*3500*/  FADD.FTZ R123, R123, 1 ;  /* 0x3f8000007b7b7421 */ /* 0x000fe40000010000 */
[----:B0-----:R-:W-:-:S05]  /*3510*/  FADD.FTZ R126, R126, 1 ;  /* 0x3f8000007e7e7421 */ /* 0x001fca0000010000 */
[----:B------:R-:W-:Y:S01]  /*3520*/  MUFU.RCP R119, R119 ;  /* 0x0000007700777308 */ /* 0x000fe20000001000 */
[----:B------:R-:W-:-:S07]  /*3530*/  FADD.FTZ R122, R122, 1 ;  /* 0x3f8000007a7a7421 */ /* 0x000fce0000010000 */
[----:B------:R-:W-:Y:S01]  /*3540*/  MUFU.RCP R121, R120 ;  /* 0x0000007800797308 */ /* 0x000fe20000001000 */
[----:B---3--:R0:W-:Y:S04]  /*3550*/  STS.128 [R19.X16+0x200], R48 ;  /* 0x0002003013007388 */ /* 0x0081e8000000cc00 */
[----:B-----5:R1:W-:Y:S01]  /*3560*/  STS.128 [R19.X16], R44 ;  /* 0x0000002c13007388 */ /* 0x0203e2000000cc00 */
[----:B------:R-:W-:-:S06]  /*3570*/  NOP ;  /* 0x0000000000007918 */ /* 0x000fcc0000000000 */
[----:B------:R-:W2:Y:S01]  /*3580*/  LDS.128 R40, [R18.X16] ;  /* 0x0000000012287984 */ /* 0x000ea2000000cc00 */
[----:B0-----:R-:W0:Y:S01]  /*3590*/  MUFU.RCP R49, R93 ;  /* 0x0000005d00317308 */ /* 0x001e220000001000 */
[----:B-1----:R-:W-:Y:S02]  /*35a0*/  FFMA.FTZ R44, R85, R36, 1 ;  /* 0x3f800000552c7423 */ /* 0x002fe40000010024 */
[----:B------:R-:W-:Y:S01]  /*35b0*/  FMUL.FTZ R85, R90, R117 ;  /* 0x000000755a557220 */ /* 0x000fe20000410000 */
[----:B------:R-:W-:Y:S01]  /*35c0*/  HADD2.F32 R45, -RZ, R62.H1_H1 ;  /* 0x3000003eff2d7230 */ /* 0x000fe20000004100 */
[----:B------:R-:W-:Y:S02]  /*35d0*/  FFMA.FTZ R36, R109, R37, R38 ;  /* 0x000000256d247223 */ /* 0x000fe40000010026 */
[----:B------:R-:W-:Y:S02]  /*35e0*/  FADD.FTZ R37, -R115, 1 ;  /* 0x3f80000073257421 */ /* 0x000fe40000010100 */
[----:B------:R-:W-:-:S02]  /*35f0*/  FMUL.FTZ R73, R54, R85 ;  /* 0x0000005536497220 */ /* 0x000fc40000410000 */
[----:B------:R-:W-:Y:S02]  /*3600*/  FFMA.FTZ R46, R88, R37, 1 ;  /* 0x3f800000582e7423 */ /* 0x000fe40000010025 */
[----:B------:R-:W-:Y:S02]  /*3610*/  FFMA.FTZ R50, R73, R45, R36 ;  /* 0x0000002d49327223 */ /* 0x000fe40000010024 */
[----:B------:R-:W-:Y:S02]  /*3620*/  FMUL.FTZ R88, R91, R114 ;  /* 0x000000725b587220 */ /* 0x000fe40000410000 */
[----:B------:R-:W-:Y:S01]  /*3630*/  FADD.FTZ R36, -R112, 1 ;  /* 0x3f80000070247421 */ /* 0x000fe20000010100 */
[----:B------:R-:W-:Y:S01]  /*3640*/  HADD2.F32 R45, -RZ, R63.H0_H0 ;  /* 0x2000003fff2d7230 */ /* 0x000fe20000004100 */
[----:B------:R-:W-:Y:S02]  /*3650*/  FMUL.FTZ R38, R86, -1.4426950216293334961 ;  /* 0xbfb8aa3b56267820 */ /* 0x000fe40000410000 */
[----:B------:R-:W-:-:S02]  /*3660*/  FADD.FTZ R37, -R117, 1 ;  /* 0x3f80000075257421 */ /* 0x000fc40000010100 */
[----:B------:R-:W-:Y:S02]  /*3670*/  FMUL.FTZ R111, R103, R88 ;  /* 0x00000058676f7220 */ /* 0x000fe40000410000 */
[----:B------:R-:W-:Y:S02]  /*3680*/  FFMA.FTZ R48, R89, R36, 1 ;  /* 0x3f80000059307423 */ /* 0x000fe40000010024 */
[----:B0-----:R-:W-:Y:S01]  /*3690*/  FMUL.FTZ R89, R92, R49 ;  /* 0x000000315c597220 */ /* 0x001fe20000410000 */
[----:B------:R0:W1:Y:S01]  /*36a0*/  MUFU.EX2 R124, R38 ;  /* 0x00000026007c7308 */ /* 0x0000620000000800 */
[----:B------:R-:W-:Y:S01]  /*36b0*/  FFMA.FTZ R47, R90, R37, 1 ;  /* 0x3f8000005a2f7423 */ /* 0x000fe20000010025 */
[----:B------:R-:W-:Y:S01]  /*36c0*/  HADD2.F32 R51, -RZ, R63.H1_H1 ;  /* 0x3000003fff337230 */ /* 0x000fe20000004100 */
[----:B------:R-:W-:Y:S02]  /*36d0*/  FADD.FTZ R36, -R114, 1 ;  /* 0x3f80000072247421 */ /* 0x000fe40000010100 */
[----:B------:R-:W-:-:S02]  /*36e0*/  FADD.FTZ R37, -R49, 1 ;  /* 0x3f80000031257421 */ /* 0x000fc40000010100 */
[----:B------:R-:W-:Y:S02]  /*36f0*/  FMUL.FTZ R75, R55, R89 ;  /* 0x00000059374b7220 */ /* 0x000fe40000410000 */
[----:B0-----:R-:W-:Y:S02]  /*3700*/  FFMA.FTZ R38, R111, R45, R50 ;  /* 0x0000002d6f267223 */ /* 0x001fe40000010032 */
[----:B------:R-:W-:Y:S02]  /*3710*/  FFMA.FTZ R50, R91, R36, 1 ;  /* 0x3f8000005b327423 */ /* 0x000fe40000010024 */
[----:B------:R-:W-:Y:S02]  /*3720*/  FFMA.FTZ R116, R92, R37, 1 ;  /* 0x3f8000005c747423 */ /* 0x000fe40000010025 */
[----:B------:R-:W-:Y:S02]  /*3730*/  FFMA.FTZ R128, R75, R51, R38 ;  /* 0x000000334b807223 */ /* 0x000fe40000010026 */
[----:B------:R-:W0:Y:S01]  /*3740*/  LDS.128 R36, [R18.X16+0x10] ;  /* 0x0000100012247984 */ /* 0x000e22000000cc00 */
[----:B------:R-:W-:Y:S01]  /*3750*/  FADD.FTZ R45, R95, 1 ;  /* 0x3f8000005f2d7421 */ /* 0x000fe20000010000 */
[----:B--2---:R-:W-:-:S02]  /*3760*/  HADD2.F32 R90, -RZ, R40.H1_H1 ;  /* 0x30000028ff5a7230 */ /* 0x004fc40000004100 */
[----:B------:R-:W-:Y:S01]  /*3770*/  HADD2.F32 R91, -RZ, R40.H0_H0 ;  /* 0x20000028ff5b7230 */ /* 0x000fe20000004100 */
[----:B------:R2:W3:Y:S01]  /*3780*/  MUFU.RCP R51, R45 ;  /* 0x0000002d00337308 */ /* 0x0004e20000001000 */
[--C-:B------:R-:W-:Y:S01]  /*3790*/  HADD2.F32 R92, -RZ, R41.reuse.H1_H1 ;  /* 0x30000029ff5c7230 */ /* 0x100fe20000004100 */
[----:B------:R-:W-:Y:S01]  /*37a0*/  FMUL.FTZ R40, R97, R90 ;  /* 0x0000005a61287220 */ /* 0x000fe20000410000 */
[----:B------:R-:W-:Y:S01]  /*37b0*/  HADD2.F32 R93, -RZ, R41.H0_H0 ;  /* 0x20000029ff5d7230 */ /* 0x000fe20000004100 */
[----:B------:R-:W-:Y:S01]  /*37c0*/  FMUL.FTZ R41, R96, R91 ;  /* 0x0000005b60297220 */ /* 0x000fe20000410000 */
[--C-:B------:R-:W-:Y:S01]  /*37d0*/  HADD2.F32 R94, -RZ, R42.reuse.H1_H1 ;  /* 0x3000002aff5e7230 */ /* 0x100fe20000004100 */
[----:B------:R-:W-:Y:S01]  /*37e0*/  FMUL.FTZ R113, R113, R40 ;  /* 0x0000002871717220 */ /* 0x000fe20000410000 */
[----:B------:R-:W-:Y:S01]  /*37f0*/  HADD2.F32 R95, -RZ, R42.H0_H0 ;  /* 0x2000002aff5f7230 */ /* 0x000fe20000004100 */
[----:B------:R-:W-:Y:S01]  /*3800*/  FMUL.FTZ R40, R101, R92 ;  /* 0x0000005c65287220 */ /* 0x000fe20000410000 */
[----:B------:R-:W-:-:S02]  /*3810*/  HADD2.F32 R97, -RZ, R43.H0_H0 ;  /* 0x2000002bff617230 */ /* 0x000fc40000004100 */
[----:B------:R-:W-:Y:S01]  /*3820*/  HADD2.F32 R96, -RZ, R43.H1_H1 ;  /* 0x3000002bff607230 */ /* 0x000fe20000004100 */
[----:B------:R-:W-:Y:S01]  /*3830*/  FMUL.FTZ R54, R54, R94 ;  /* 0x0000005e36367220 */ /* 0x000fe20000410000 */
[----:B------:R-:W4:Y:S01]  /*3840*/  MUFU.RCP R126, R126 ;  /* 0x0000007e007e7308 */ /* 0x000f220000001000 */
[----:B------:R-:W-:Y:S02]  /*3850*/  FMUL.FTZ R43, R100, R93 ;  /* 0x0000005d642b7220 */ /* 0x000fe40000410000 */
[----:B--2---:R-:W-:Y:S02]  /*3860*/  FMUL.FTZ R45, R102, R95 ;  /* 0x0000005f662d7220 */ /* 0x004fe40000410000 */
[----:B------:R-:W-:Y:S02]  /*3870*/  FMUL.FTZ R115, R115, R40 ;  /* 0x0000002873737220 */ /* 0x000fe40000410000 */
[----:B------:R-:W-:Y:S02]  /*3880*/  FMUL.FTZ R103, R103, R97 ;  /* 0x0000006167677220 */ /* 0x000fe40000410000 */
[----:B------:R-:W-:-:S02]  /*3890*/  FMUL.FTZ R40, R55, R96 ;  /* 0x0000006037287220 */ /* 0x000fc40000410000 */
[----:B------:R-:W-:Y:S02]  /*38a0*/  FMUL.FTZ R41, R104, R41 ;  /* 0x0000002968297220 */ /* 0x000fe40000410000 */
[----:B------:R-:W-:Y:S01]  /*38b0*/  FMUL.FTZ R54, R117, R54 ;  /* 0x0000003675367220 */ /* 0x000fe20000410000 */
[----:B------:R-:W-:Y:S01]  /*38c0*/  MUFU.RCP R123, R123 ;  /* 0x0000007b007b7308 */ /* 0x000fe20000001000 */
[----:B------:R-:W-:Y:S02]  /*38d0*/  FMUL.FTZ R43, R110, R43 ;  /* 0x0000002b6e2b7220 */ /* 0x000fe40000410000 */
[----:B------:R-:W-:Y:S02]  /*38e0*/  FMUL.FTZ R45, R112, R45 ;  /* 0x0000002d702d7220 */ /* 0x000fe40000410000 */
[----:B------:R-:W-:Y:S01]  /*38f0*/  FMUL.FTZ R103, R114, R103 ;  /* 0x0000006772677220 */ /* 0x000fe20000410000 */
[----:B0-----:R-:W-:Y:S01]  /*3900*/  HADD2.F32 R102, -RZ, R36.H1_H1 ;  /* 0x30000024ff667230 */ /* 0x001fe20000004100 */
[----:B------:R-:W-:Y:S01]  /*3910*/  FMUL.FTZ R113, R113, R108 ;  /* 0x0000006c71717220 */ /* 0x000fe20000410000 */
[----:B------:R-:W0:Y:S01]  /*3920*/  MUFU.RCP R117, R122 ;  /* 0x0000007a00757308 */ /* 0x000e220000001000 */
[----:B------:R-:W-:Y:S01]  /*3930*/  FMUL.FTZ R49, R49, R40 ;  /* 0x0000002831317220 */ /* 0x000fe20000410000 */
[--C-:B------:R-:W-:Y:S01]  /*3940*/  HADD2.F32 R108, -RZ, R38.reuse.H0_H0 ;  /* 0x20000026ff6c7230 */ /* 0x100fe20000004100 */
[----:B------:R-:W-:Y:S01]  /*3950*/  FMUL.FTZ R40, R41, R106 ;  /* 0x0000006a29287220 */ /* 0x000fe20000410000 */
[----:B------:R-:W-:Y:S01]  /*3960*/  HADD2.F32 R110, -RZ, R38.H1_H1 ;  /* 0x30000026ff6e7230 */ /* 0x000fe20000004100 */
[----:B-1----:R-:W-:Y:S01]  /*3970*/  FADD.FTZ R124, R124, 1 ;  /* 0x3f8000007c7c7421 */ /* 0x002fe20000010000 */
[--C-:B------:R-:W-:Y:S01]  /*3980*/  HADD2.F32 R112, -RZ, R39.reuse.H0_H0 ;  /* 0x20000027ff707230 */ /* 0x100fe20000004100 */
[----:B------:R-:W-:Y:S01]  /*3990*/  FMUL.FTZ R38, R52, R102 ;  /* 0x0000006634267220 */ /* 0x000fe20000410000 */
[----:B------:R-:W-:Y:S01]  /*39a0*/  HADD2.F32 R114, -RZ, R39.H1_H1 ;  /* 0x30000027ff727230 */ /* 0x000fe20000004100 */
[----:B---3--:R-:W-:Y:S01]  /*39b0*/  FADD.FTZ R39, -R51, 1 ;  /* 0x3f80000033277421 */ /* 0x008fe20000010100 */
[----:B------:R-:W-:-:S02]  /*39c0*/  HADD2.F32 R101, -RZ, R36.H0_H0 ;  /* 0x20000024ff657230 */ /* 0x000fc40000004100 */
[--C-:B------:R-:W-:Y:S02]  /*39d0*/  HADD2.F32 R104, -RZ, R37.reuse.H0_H0 ;  /* 0x20000025ff687230 */ /* 0x100fe40000004100 */
[----:B------:R-:W-:Y:S01]  /*39e0*/  HADD2.F32 R106, -RZ, R37.H1_H1 ;  /* 0x30000025ff6a7230 */ /* 0x000fe20000004100 */
[----:B------:R-:W1:Y:S01]  /*39f0*/  MUFU.RCP R125, R124 ;  /* 0x0000007c007d7308 */ /* 0x000e620000001000 */
[----:B------:R-:W-:Y:S02]  /*3a00*/  FFMA.FTZ R39, R98, R39, 1 ;  /* 0x3f80000062277423 */ /* 0x000fe40000010027 */
[----:B------:R-:W-:Y:S02]  /*3a10*/  FMUL.FTZ R38, R51, R38 ;  /* 0x0000002633267220 */ /* 0x000fe40000410000 */
[----:B------:R-:W-:Y:S02]  /*3a20*/  FMUL.FTZ R41, R43, R44 ;  /* 0x0000002c2b297220 */ /* 0x000fe40000410000 */
[----:B------:R-:W-:-:S02]  /*3a30*/  FMUL.FTZ R42, R45, R48 ;  /* 0x000000302d2a7220 */ /* 0x000fc40000410000 */
[----:B------:R-:W-:Y:S02]  /*3a40*/  FMUL.FTZ R116, R49, R116 ;  /* 0x0000007431747220 */ /* 0x000fe40000410000 */
[----:B------:R-:W-:Y:S02]  /*3a50*/  FADD.FTZ R36, -R118, 1 ;  /* 0x3f80000076247421 */ /* 0x000fe40000010100 */
[----:B------:R-:W-:Y:S02]  /*3a60*/  FMUL.FTZ R37, R53, R101 ;  /* 0x0000006535257220 */ /* 0x000fe40000410000 */
[----:B------:R-:W-:Y:S02]  /*3a70*/  FADD.FTZ R45, -R119, 1 ;  /* 0x3f800000772d7421 */ /* 0x000fe40000010100 */
[----:B------:R-:W-:Y:S02]  /*3a80*/  FADD.FTZ R49, -R121, 1 ;  /* 0x3f80000079317421 */ /* 0x000fe40000010100 */
[----:B------:R-:W-:-:S02]  /*3a90*/  FMUL.FTZ R44, R82, R104 ;  /* 0x00000068522c7220 */ /* 0x000fc40000410000 */
[----:B------:R-:W-:Y:S02]  /*3aa0*/  FMUL.FTZ R48, R83, R106 ;  /* 0x0000006a53307220 */ /* 0x000fe40000410000 */
[----:B------:R-:W-:Y:S02]  /*3ab0*/  FMUL.FTZ R39, R38, R39 ;  /* 0x0000002726277220 */ /* 0x000fe40000410000 */
[----:B------:R-:W-:Y:S02]  /*3ac0*/  FFMA.FTZ R36, R99, R36, 1 ;  /* 0x3f80000063247423 */ /* 0x000fe40000010024 */
[----:B------:R-:W-:Y:S02]  /*3ad0*/  FMUL.FTZ R37, R118, R37 ;  /* 0x0000002576257220 */ /* 0x000fe40000410000 */
[----:B----4-:R-:W-:Y:S02]  /*3ae0*/  FADD.FTZ R38, -R126, 1 ;  /* 0x3f8000007e267421 */ /* 0x010fe40000010100 */
[----:B------:R-:W-:-:S02]  /*3af0*/  FFMA.FTZ R45, R70, R45, 1 ;  /* 0x3f800000462d7423 */ /* 0x000fc4000001002d */
[----:B------:R-:W-:Y:S02]  /*3b00*/  FFMA.FTZ R49, R68, R49, 1 ;  /* 0x3f80000044317423 */ /* 0x000fe40000010031 */
[----:B------:R-:W-:Y:S02]  /*3b10*/  FMUL.FTZ R44, R119, R44 ;  /* 0x0000002c772c7220 */ /* 0x000fe40000410000 */
[----:B------:R-:W-:Y:S02]  /*3b20*/  FMUL.FTZ R48, R121, R48 ;  /* 0x0000003079307220 */ /* 0x000fe40000410000 */
[----:B------:R-:W-:Y:S02]  /*3b30*/  FMUL.FTZ R47, R54, R47 ;  /* 0x0000002f362f7220 */ /* 0x000fe40000410000 */
[----:B------:R-:W-:Y:S02]  /*3b40*/  FMUL.FTZ R36, R37, R36 ;  /* 0x0000002425247220 */ /* 0x000fe40000410000 */
[----:B------:R-:W-:-:S02]  /*3b50*/  FFMA.FTZ R54, R87, R38, 1 ;  /* 0x3f80000057367423 */ /* 0x000fc40000010026 */
[----:B------:R-:W-:Y:S02]  /*3b60*/  FMUL.FTZ R45, R44, R45 ;  /* 0x0000002d2c2d7220 */ /* 0x000fe40000410000 */
[----:B------:R-:W-:Y:S02]  /*3b70*/  FMUL.FTZ R48, R48, R49 ;  /* 0x0000003130307220 */ /* 0x000fe40000410000 */
[----:B0-----:R-:W-:Y:S02]  /*3b80*/  FADD.FTZ R37, -R117, 1 ;  /* 0x3f80000075257421 */ /* 0x001fe40000010100 */
[----:B------:R-:W-:Y:S02]  /*3b90*/  FMUL.FTZ R38, R81, R108 ;  /* 0x0000006c51267220 */ /* 0x000fe40000410000 */
[----:B------:R-:W-:Y:S02]  /*3ba0*/  FADD.FTZ R49, -R123, 1 ;  /* 0x3f8000007b317421 */ /* 0x000fe40000010100 */
[----:B------:R-:W-:-:S02]  /*3bb0*/  FMUL.FTZ R44, R80, R110 ;  /* 0x0000006e502c7220 */ /* 0x000fc40000410000 */
[----:B------:R-:W-:Y:S02]  /*3bc0*/  FMUL.FTZ R100, R99, R118 ;  /* 0x0000007663647220 */ /* 0x000fe40000410000 */
[----:B------:R-:W-:Y:S02]  /*3bd0*/  FFMA.FTZ R37, R76, R37, 1 ;  /* 0x3f8000004c257423 */ /* 0x000fe40000010025 */
[----:B------:R-:W-:Y:S02]  /*3be0*/  FMUL.FTZ R38, R117, R38 ;  /* 0x0000002675267220 */ /* 0x000fe40000410000 */
[----:B------:R-:W-:Y:S02]  /*3bf0*/  FMUL.FTZ R43, R103, R50 ;  /* 0x00000032672b7220 */ /* 0x000fe40000410000 */
[----:B------:R-:W-:Y:S02]  /*3c00*/  FMUL.FTZ R99, R98, R51 ;  /* 0x0000003362637220 */ /* 0x000fe40000410000 */
[----:B------:R-:W-:-:S02]  /*3c10*/  FFMA.FTZ R49, R78, R49, 1 ;  /* 0x3f8000004e317423 */ /* 0x000fc40000010031 */
[----:B------:R-:W-:Y:S02]  /*3c20*/  FMUL.FTZ R44, R123, R44 ;  /* 0x0000002c7b2c7220 */ /* 0x000fe40000410000 */
[----:B-1----:R-:W-:Y:S02]  /*3c30*/  FADD.FTZ R51, -R125, 1 ;  /* 0x3f8000007d337421 */ /* 0x002fe40000010100 */
[----:B------:R-:W-:Y:S02]  /*3c40*/  FMUL.FTZ R50, R74, R112 ;  /* 0x000000704a327220 */ /* 0x000fe40000410000 */
[----:B------:R-:W-:Y:S02]  /*3c50*/  FMUL.FTZ R55, R77, R114 ;  /* 0x000000724d377220 */ /* 0x000fe40000410000 */
[----:B------:R-:W-:Y:S02]  /*3c60*/  FMUL.FTZ R46, R115, R46 ;  /* 0x0000002e732e7220 */ /* 0x000fe40000410000 */
[----:B------:R-:W-:-:S02]  /*3c70*/  FMUL.FTZ R37, R38, R37 ;  /* 0x0000002526257220 */ /* 0x000fc40000410000 */
[----:B------:R-:W-:Y:S02]  /*3c80*/  FMUL.FTZ R38, R44, R49 ;  /* 0x000000312c267220 */ /* 0x000fe40000410000 */
[----:B------:R-:W-:Y:S02]  /*3c90*/  FFMA.FTZ R51, R86, R51, 1 ;  /* 0x3f80000056337423 */ /* 0x000fe40000010033 */
[----:B------:R-:W-:Y:S02]  /*3ca0*/  FMUL.FTZ R50, R125, R50 ;  /* 0x000000327d327220 */ /* 0x000fe40000410000 */
[----:B------:R-:W-:Y:S01]  /*3cb0*/  FMUL.FTZ R55, R126, R55 ;  /* 0x000000377e377220 */ /* 0x000fe20000410000 */
[----:B------:R-:W-:Y:S01]  /*3cc0*/  F2FP.PACK_AB R41, R46, R41 ;  /* 0x000000292e29723e */ /* 0x000fe200000000ff */
[----:B------:R-:W-:Y:S01]  /*3cd0*/  FMUL.FTZ R50, R50, R51 ;  /* 0x0000003332327220 */ /* 0x000fe20000410000 */
[----:B------:R-:W-:Y:S01]  /*3ce0*/  F2FP.PACK_AB R44, R39, R36 ;  /* 0x00000024272c723e */ /* 0x000fe200000000ff */
[----:B------:R-:W-:Y:S01]  /*3cf0*/  FMUL.FTZ R55, R55, R54 ;  /* 0x0000003637377220 */ /* 0x000fe20000410000 */
[----:B------:R-:W-:Y:S01]  /*3d00*/  F2FP.PACK_AB R40, R113, R40 ;  /* 0x000000287128723e */ /* 0x000fe200000000ff */
[----:B------:R-:W-:Y:S01]  /*3d10*/  HADD2.F32 R39, -RZ, R56.H0_H0 ;  /* 0x20000038ff277230 */ /* 0x000fe20000004100 */
[----:B------:R-:W-:Y:S01]  /*3d20*/  F2FP.PACK_AB R46, R38, R37 ;  /* 0x00000025262e723e */ /* 0x000fe200000000ff */
[----:B------:R-:W-:-:S02]  /*3d30*/  FMUL.FTZ R113, R53, R100 ;  /* 0x0000006435717220 */ /* 0x000fc40000410000 */
[----:B------:R-:W-:Y:S01]  /*3d40*/  IMAD R38, R6, c[0x0][0x2e8], RZ ;  /* 0x0000ba0006267a24 */ /* 0x000fe200078e02ff */
[----:B------:R-:W-:Y:S01]  /*3d50*/  F2FP.PACK_AB R42, R47, R42 ;  /* 0x0000002a2f2a723e */ /* 0x000fe200000000ff */
[----:B------:R-:W-:Y:S01]  /*3d60*/  FFMA.FTZ R128, R113, R39, R128 ;  /* 0x0000002771807223 */ /* 0x000fe20000010080 */
[----:B------:R-:W-:Y:S01]  /*3d70*/  F2FP.PACK_AB R43, R116, R43 ;  /* 0x0000002b742b723e */ /* 0x000fe200000000ff */
[C---:B------:R-:W-:Y:S01]  /*3d80*/  IMAD R53, R5.reuse, c[0x0][0x2ec], R38 ;  /* 0x0000bb0005357a24 */ /* 0x040fe200078e0226 */
[----:B------:R-:W-:Y:S01]  /*3d90*/  F2FP.PACK_AB R45, R48, R45 ;  /* 0x0000002d302d723e */ /* 0x000fe200000000ff */
[----:B------:R-:W-:Y:S01]  /*3da0*/  IMAD.WIDE.U32 R38, R5, c[0x0][0x2e8], R64 ;  /* 0x0000ba0005267a25 */ /* 0x000fe200078e0040 */
[----:B------:R-:W-:Y:S01]  /*3db0*/  LEA R36, R10, R16, 0x1 ;  /* 0x000000100a247211 */ /* 0x000fe200078e08ff */
[----:B------:R-:W-:Y:S01]  /*3dc0*/  BAR.SYNC.DEFER_BLOCKING 0x0 ;  /* 0x0000000000007b1d */ /* 0x000fe20000010000 */
[----:B------:R-:W-:Y:S01]  /*3dd0*/  F2FP.PACK_AB R47, R55, R50 ;  /* 0x00000032372f723e */ /* 0x000fe200000000ff */
[----:B------:R-:W-:Y:S01]  /*3de0*/  FMUL.FTZ R103, R52, R99 ;  /* 0x0000006334677220 */ /* 0x000fe20000410000 */
[----:B------:R-:W-:-:S03]  /*3df0*/  IADD3 R39, R39, R53, RZ ;  /* 0x0000003527277210 */ /* 0x000fc60007ffe0ff */
[----:B------:R0:W-:Y:S04]  /*3e00*/  STS.128 [R36.X16], R40 ;  /* 0x0000002824007388 */ /* 0x0001e8000000cc00 */
[----:B------:R-:W-:Y:S01]  /*3e10*/  STS.128 [R36.X16+0x10], R44 ;  /* 0x0000102c24007388 */ /* 0x000fe2000000cc00 */
[----:B------:R-:W-:-:S06]  /*3e20*/  NOP ;  /* 0x0000000000007918 */ /* 0x000fcc0000000000 */
[----:B------:R-:W1:Y:S04]  /*3e30*/  LDS.128 R48, [R19.X16] ;  /* 0x0000000013307984 */ /* 0x000e68000000cc00 */
[----:B------:R-:W2:Y:S01]  /*3e40*/  LDS.128 R52, [R19.X16+0x200] ;  /* 0x0002000013347984 */ /* 0x000ea2000000cc00 */
[----:B0-----:R-:W-:Y:S02]  /*3e50*/  IMAD R41, R3, c[0x0][0x2f0], RZ ;  /* 0x0000bc0003297a24 */ /* 0x001fe400078e02ff */
[----:B------:R-:W-:Y:S01]  /*3e60*/  IMAD.WIDE.U32 R38, R0, c[0x0][0x2f0], R38 ;  /* 0x0000bc0000267a25 */ /* 0x000fe200078e0026 */
[----:B------:R-:W-:-:S03]  /*3e70*/  HADD2.F32 R37, -RZ, R56.H1_H1 ;  /* 0x30000038ff257230 */ /* 0x000fc60000004100 */
[----:B------:R-:W-:Y:S01]  /*3e80*/  IMAD R41, R0, c[0x0][0x2f4], R41 ;  /* 0x0000bd0000297a24 */ /* 0x000fe200078e0229 */
[----:B------:R-:W-:Y:S01]  /*3e90*/  LEA R40, P0, R38, c[0x0][0x338], 0x1 ;  /* 0x0000ce0026287a11 */ /* 0x000fe200078008ff */
[----:B------:R-:W-:-:S03]  /*3ea0*/  FMUL.FTZ R119, R70, R119 ;  /* 0x0000007746777220 */ /* 0x000fc60000410000 */
[----:B------:R-:W-:Y:S01]  /*3eb0*/  IADD3 R39, R39, R41, RZ ;  /* 0x0000002927277210 */ /* 0x000fe20007ffe0ff */
[----:B------:R-:W-:Y:S01]  /*3ec0*/  FFMA.FTZ R128, R103, R37, R128 ;  /* 0x0000002567807223 */ /* 0x000fe20000010080 */
[--C-:B------:R-:W-:Y:S01]  /*3ed0*/  HADD2.F32 R37, -RZ, R57.reuse.H0_H0 ;  /* 0x20000039ff257230 */ /* 0x100fe20000004100 */
[----:B------:R-:W-:Y:S01]  /*3ee0*/  FMUL.FTZ R115, R82, R119 ;  /* 0x0000007752737220 */ /* 0x000fe20000410000 */
[----:B------:R-:W-:Y:S01]  /*3ef0*/  LEA.HI.X R41, R38, c[0x0][0x33c], R39, 0x1, P0 ;  /* 0x0000cf0026297a11 */ /* 0x000fe200000f0c27 */
[----:B------:R-:W-:Y:S02]  /*3f00*/  FMUL.FTZ R68, R68, R121 ;  /* 0x0000007944447220 */ /* 0x000fe40000410000 */
[----:B------:R-:W-:Y:S01]  /*3f10*/  FFMA.FTZ R128, R115, R37, R128 ;  /* 0x0000002573807223 */ /* 0x000fe20000010080 */
[----:B------:R-:W-:Y:S01]  /*3f20*/  HADD2.F32 R37, -RZ, R57.H1_H1 ;  /* 0x30000039ff257230 */ /* 0x000fe20000004100 */
[----:B------:R-:W-:-:S04]  /*3f30*/  IMAD.WIDE R38, R67, 0x10, R40 ;  /* 0x0000001043267825 */ /* 0x000fc800078e0228 */
[----:B------:R-:W-:Y:S02]  /*3f40*/  FMUL.FTZ R83, R83, R68 ;  /* 0x0000004453537220 */ /* 0x000fe40000410000 */
[----:B------:R-:W-:Y:S01]  /*3f50*/  FMUL.FTZ R76, R76, R117 ;  /* 0x000000754c4c7220 */ /* 0x000fe20000410000 */
[----:B------:R-:W-:Y:S01]  /*3f60*/  ISETP.NE.U32.AND P0, PT, RZ, c[0x0][0x270], PT ;  /* 0x00009c00ff007a0c */ /* 0x000fe20003f05070 */
[----:B------:R-:W-:Y:S01]  /*3f70*/  FFMA.FTZ R128, R83, R37, R128 ;  /* 0x0000002553807223 */ /* 0x000fe20000010080 */
[--C-:B------:R-:W-:Y:S01]  /*3f80*/  HADD2.F32 R37, -RZ, R58.reuse.H0_H0 ;  /* 0x2000003aff257230 */ /* 0x100fe20000004100 */
[----:B------:R-:W-:Y:S01]  /*3f90*/  FMUL.FTZ R81, R81, R76 ;  /* 0x0000004c51517220 */ /* 0x000fe20000410000 */
[----:B-1----:R0:W-:Y:S04]  /*3fa0*/  STG.E.128 [R38.64], R48 ;  /* 0x0000003026007986 */ /* 0x0021e8000c101d04 */
[----:B--2---:R0:W-:Y:S01]  /*3fb0*/  STG.E.128 [R38.64+0x200], R52 ;  /* 0x0002003426007986 */ /* 0x0041e2000c101d04 */
[----:B------:R-:W-:Y:S01]  /*3fc0*/  FMUL.FTZ R123, R78, R123 ;  /* 0x0000007b4e7b7220 */ /* 0x000fe20000410000 */
[----:B------:R-:W-:Y:S01]  /*3fd0*/  ISETP.NE.AND.EX P0, PT, RZ, c[0x0][0x274], PT, P0 ;  /* 0x00009d00ff007a0c */ /* 0x000fe20003f05300 */
[----:B------:R-:W-:Y:S01]  /*3fe0*/  FFMA.FTZ R128, R81, R37, R128 ;  /* 0x0000002551807223 */ /* 0x000fe20000010080 */
[----:B------:R-:W-:Y:S01]  /*3ff0*/  HADD2.F32 R37, -RZ, R58.H1_H1 ;  /* 0x3000003aff257230 */ /* 0x000fe20000004100 */
[----:B------:R-:W-:-:S02]  /*4000*/  FMUL.FTZ R121, R80, R123 ;  /* 0x0000007b50797220 */ /* 0x000fc40000410000 */
[----:B------:R-:W-:Y:S02]  /*4010*/  FMUL.FTZ R125, R86, R125 ;  /* 0x0000007d567d7220 */ /* 0x000fe40000410000 */
[----:B------:R-:W-:Y:S01]  /*4020*/  FFMA.FTZ R128, R121, R37, R128 ;  /* 0x0000002579807223 */ /* 0x000fe20000010080 */
[--C-:B------:R-:W-:Y:S01]  /*4030*/  HADD2.F32 R37, -RZ, R59.reuse.H0_H0 ;  /* 0x2000003bff257230 */ /* 0x100fe20000004100 */
[----:B------:R-:W-:Y:S01]  /*4040*/  FMUL.FTZ R127, R74, R125 ;  /* 0x0000007d4a7f7220 */ /* 0x000fe20000410000 */
[----:B------:R-:W-:Y:S01]  /*4050*/  MOV R42, c[0x0][0x16c] ;  /* 0x00005b00002a7a02 */ /* 0x000fe20000000f00 */
[----:B------:R-:W-:Y:S02]  /*4060*/  FMUL.FTZ R126, R87, R126 ;  /* 0x0000007e577e7220 */ /* 0x000fe40000410000 */
[----:B------:R-:W-:Y:S01]  /*4070*/  FFMA.FTZ R128, R127, R37, R128 ;  /* 0x000000257f807223 */ /* 0x000fe20000010080 */
[----:B------:R-:W-:Y:S01]  /*4080*/  ISETP.GE.AND P1, PT, R42, 0x1, PT ;  /* 0x000000012a00780c */ /* 0x000fe20003f26270 */
[----:B------:R-:W-:Y:S01]  /*4090*/  HADD2.F32 R37, -RZ, R59.H1_H1 ;  /* 0x3000003bff257230 */ /* 0x000fe20000004100 */
[----:B------:R-:W-:Y:S01]  /*40a0*/  FMUL.FTZ R77, R77, R126 ;  /* 0x0000007e4d4d7220 */ /* 0x000fe20000410000 */
[----:B------:R-:W-:Y:S05]  /*40b0*/  @!P0 BRA `(.L_x_2315) ;  /* 0x000002b000008947 */ /* 0x000fea0003800000 */
[----:B0-----:R-:W-:Y:S01]  /*40c0*/  BAR.SYNC.DEFER_BLOCKING 0x0 ;  /* 0x0000000000007b1d */ /* 0x001fe20000010000 */
[----:B------:R-:W-:-:S02]  /*40d0*/  FMUL.FTZ R48, R66, R91 ;  /* 0x0000005b42307220 */ /* 0x000fc40000410000 */
[----:B------:R-:W-:Y:S02]  /*40e0*/  FMUL.FTZ R7, R7, R90 ;  /* 0x0000005a07077220 */ /* 0x000fe40000410000 */
        /* <DEDUP_REMOVED lines=23> */
[----:B------:R-:W-:Y:S01]  /*4260*/  IMAD.WIDE.U32 R64, R5, c[0x0][0x210], R64 ;  /* 0x0000840005407a25 */ /* 0x000fe200078e0040 */
[----:B------:R-:W-:-:S03]  /*4270*/  F2FP.PACK_AB R55, R114, R55 ;  /* 0x000000377237723e */ /* 0x000fc600000000ff */
[----:B------:R-:W-:Y:S02]  /*4280*/  IMAD R7, R5, c[0x0][0x214], R38 ;  /* 0x0000850005077a24 */ /* 0x000fe400078e0226 */
[----:B------:R-:W-:Y:S01]  /*4290*/  STS.128 [R36.X16+0x10], R52 ;  /* 0x0000103424007388 */ /* 0x000fe2000000cc00 */
[----:B------:R-:W-:-:S06]  /*42a0*/  NOP ;  /* 0x0000000000007918 */ /* 0x000fcc0000000000 */
[----:B------:R-:W1:Y:S01]  /*42b0*/  LDS.128 R40, [R19.X16] ;  /* 0x0000000013287984 */ /* 0x000e62000000cc00 */
[----:B------:R-:W-:Y:S01]  /*42c0*/  IADD3 R65, R65, R7, RZ ;  /* 0x0000000741417210 */ /* 0x000fe20007ffe0ff */
[----:B------:R-:W-:Y:S02]  /*42d0*/  IMAD R7, R3, c[0x0][0x218], RZ ;  /* 0x0000860003077a24 */ /* 0x000fe400078e02ff */
[----:B------:R-:W2:Y:S02]  /*42e0*/  LDS.128 R44, [R19.X16+0x200] ;  /* 0x00020000132c7984 */ /* 0x000ea4000000cc00 */
[C---:B------:R-:W-:Y:S02]  /*42f0*/  IMAD R7, R0.reuse, c[0x0][0x21c], R7 ;  /* 0x0000870000077a24 */ /* 0x040fe400078e0207 */
[----:B------:R-:W-:-:S05]  /*4300*/  IMAD.WIDE.U32 R38, R0, c[0x0][0x218], R64 ;  /* 0x0000860000267a25 */ /* 0x000fca00078e0040 */
[----:B------:R-:W-:Y:S02]  /*4310*/  IADD3 R7, R39, R7, RZ ;  /* 0x0000000727077210 */ /* 0x000fe40007ffe0ff */
[----:B0-----:R-:W-:-:S04]  /*4320*/  LEA R48, P0, R38, c[0x0][0x270], 0x1 ;  /* 0x00009c0026307a11 */ /* 0x001fc800078008ff */
[----:B------:R-:W-:-:S05]  /*4330*/  LEA.HI.X R49, R38, c[0x0][0x274], R7, 0x1, P0 ;  /* 0x00009d0026317a11 */ /* 0x000fca00000f0c07 */
[----:B------:R-:W-:-:S05]  /*4340*/  IMAD.WIDE R38, R67, 0x10, R48 ;  /* 0x0000001043267825 */ /* 0x000fca00078e0230 */
[----:B-1----:R0:W-:Y:S04]  /*4350*/  STG.E.128 [R38.64], R40 ;  /* 0x0000002826007986 */ /* 0x0021e8000c101d04 */
[----:B--2---:R0:W-:Y:S02]  /*4360*/  STG.E.128 [R38.64+0x200], R44 ;  /* 0x0002002c26007986 */ /* 0x0041e4000c101d04 */
.L_x_2315:
[----:B0-----:R-:W-:Y:S01]  /*4370*/  FFMA.FTZ R7, R77, R37, R128 ;  /* 0x000000254d077223 */ /* 0x001fe20000010080 */
[----:B------:R-:W-:Y:S01]  /*4380*/  BAR.SYNC.DEFER_BLOCKING 0x0 ;  /* 0x0000000000007b1d */ /* 0x000fe20000010000 */
[----:B------:R-:W-:Y:S01]  /*4390*/  HFMA2.MMA R37, -RZ, RZ, 0, 0 ;  /* 0x00000000ff257435 */ /* 0x000fe200000001ff */
[----:B------:R-:W-:Y:S01]  /*43a0*/  CS2R R38, SRZ ;  /* 0x0000000000267805 */ /* 0x000fe2000001ff00 */
[----:B------:R-:W-:Y:S01]  /*43b0*/  CS2R R40, SRZ ;  /* 0x0000000000287805 */ /* 0x000fe2000001ff00 */
[----:B------:R-:W-:Y:S01]  /*43c0*/  CS2R R42, SRZ ;  /* 0x00000000002a7805 */ /* 0x000fe2000001ff00 */
[----:B------:R-:W-:Y:S01]  /*43d0*/  CS2R R44, SRZ ;  /* 0x00000000002c7805 */ /* 0x000fe2000001ff00 */
[----:B------:R-:W-:Y:S01]  /*43e0*/  CS2R R46, SRZ ;  /* 0x00000000002e7805 */ /* 0x000fe2000001ff00 */
[----:B------:R-:W-:Y:S01]  /*43f0*/  CS2R R48, SRZ ;  /* 0x0000000000307805 */ /* 0x000fe2000001ff00 */
[----:B------:R-:W-:Y:S01]  /*4400*/  CS2R R50, SRZ ;  /* 0x0000000000327805 */ /* 0x000fe2000001ff00 */
[----:B------:R-:W-:Y:S01]  /*4410*/  MOV R52, RZ ;  /* 0x000000ff00347202 */ /* 0x000fe20000000f00 */
        /* <DEDUP_REMOVED lines=35> */
.L_x_2353:
        /* <DEDUP_REMOVED lines=19> */
[C---:B------:R-:W-:Y:S02]  /*4780*/  IMAD R70, R68.reuse, c[0x0][0x1a0], RZ ;  /* 0x0000680044467a24 */ /* 0x040fe400078e02ff */
[----:B------:R-:W-:Y:S01]  /*4790*/  IMAD R68, R68, c[0x0][0x1c0], RZ ;  /* 0x0000700044447a24 */ /* 0x000fe200078e02ff */
[----:B------:R-:W-:Y:S01]  /*47a0*/  IADD3 R67, R67, R71, RZ ;  /* 0x0000004743437210 */ /* 0x000fe20007ffe0ff */
[C---:B------:R-:W-:Y:S02]  /*47b0*/  IMAD R69, R121.reuse, c[0x0][0x1a4], R70 ;  /* 0x0000690079457a24 */ /* 0x040fe400078e0246 */
[----:B------:R-:W-:-:S04]  /*47c0*/  IMAD.WIDE.U32 R64, R121, c[0x0][0x1a0], R64 ;  /* 0x0000680079407a25 */ /* 0x000fc800078e0040 */
[----:B------:R-:W-:Y:S01]  /*47d0*/  IMAD R71, R121, c[0x0][0x1c4], R68 ;  /* 0x0000710079477a24 */ /* 0x000fe200078e0244 */
[----:B------:R-:W-:Y:S01]  /*47e0*/  IADD3 R69, R65, R69, RZ ;  /* 0x0000004541457210 */ /* 0x000fe20007ffe0ff */
[----:B------:R-:W-:Y:S01]  /*47f0*/  IMAD.WIDE.U32 R66, R121, c[0x0][0x1c0], R66 ;  /* 0x0000700079427a25 */ /* 0x000fe200078e0042 */
[----:B------:R-:W-:-:S04]  /*4800*/  LEA R68, P0, R64, c[0x0][0x228], 0x3 ;  /* 0x00008a0040447a11 */ /* 0x000fc800078018ff */
        /* <DEDUP_REMOVED lines=59> */
[----:B------:R-:W-:-:S05]  /*4bc0*/  HFMA2.MMA R65, -RZ, RZ, 0, 0 ;  /* 0x00000000ff417435 */ /* 0x000fca00000001ff */
        /* <DEDUP_REMOVED lines=8> */
[----:B------:R-:W-:Y:S02]  /*4c50*/  MOV R64, 0x3f800000 ;  /* 0x3f80000000407802 */ /* 0x000fe40000000f00 */
[----:B------:R-:W-:Y:S01]  /*4c60*/  SHF.L.U32 R82, R67, 0x3, RZ ;  /* 0x0000000343527819 */ /* 0x000fe200000006ff */
[----:B------:R0:W1:Y:S01]  /*4c70*/  MUFU.COS R151, R75 ;  /* 0x0000004b00977308 */ /* 0x0000620000000000 */
[----:B------:R-:W-:-:S03]  /*4c80*/  CS2R R66, SRZ ;  /* 0x0000000000427805 */ /* 0x000fc6000001ff00 */
[----:B------:R2:W-:Y:S04]  /*4c90*/  STS.64 [R82+0x2510], R84 ;  /* 0x0025105452007388 */ /* 0x0005e80000000a00 */
[----:B------:R-:W-:Y:S01]  /*4ca0*/  MUFU.SIN R79, R78 ;  /* 0x0000004e004f7308 */ /* 0x000fe20000000400 */
[----:B0-----:R-:W-:-:S07]  /*4cb0*/  FMUL.FTZ R75, R72, R25 ;  /* 0x00000019484b7220 */ /* 0x001fce0000410000 */
[----:B------:R0:W-:Y:S08]  /*4cc0*/  MUFU.COS R147, R78 ;  /* 0x0000004e00937308 */ /* 0x0001f00000000000 */
[----:B------:R4:W-:Y:S01]  /*4cd0*/  MUFU.EX2 R144, R74 ;  /* 0x0000004a00907308 */ /* 0x0009e20000000800 */
[----:B0-----:R-:W-:-:S07]  /*4ce0*/  @!P0 IADD3 R78, R11, -0x2, RZ ;  /* 0xfffffffe0b4e8810 */ /* 0x001fce0007ffe0ff */
[----:B------:R0:W-:Y:S01]  /*4cf0*/  MUFU.EX2 R142, R75 ;  /* 0x0000004b008e7308 */ /* 0x0001e20000000800 */
[----:B----4-:R-:W-:-:S04]  /*4d00*/  FMUL.FTZ R74, R101, R27 ;  /* 0x0000001b654a7220 */ /* 0x010fc80000410000 */
[----:B------:R-:W-:-:S03]  /*4d10*/  FMUL.RZ R86, R74, 0.15915493667125701904 ;  /* 0x3e22f9834a567820 */ /* 0x000fc6000040c000 */
[----:B------:R-:W-:Y:S01]  /*4d20*/  MUFU.SIN R83, R76 ;  /* 0x0000004c00537308 */ /* 0x000fe20000000400 */
[----:B0-----:R-:W-:Y:S02]  /*4d30*/  @!P0 IMAD R75, R78, c[0x0][0x16c], R121 ;  /* 0x00005b004e4b8a24 */ /* 0x001fe400078e0279 */
[----:B------:R-:W-:Y:S02]  /*4d40*/  FMUL.FTZ R78, R72, R27 ;  /* 0x0000001b484e7220 */ /* 0x000fe40000410000 */
[----:B------:R-:W-:Y:S01]  /*4d50*/  @!P0 IMAD.WIDE R74, R75, 0x10, R192 ;  /* 0x000000104b4a8825 */ /* 0x000fe200078e02c0 */
[----:B------:R-:W-:Y:S06]  /*4d60*/  BAR.SYNC.DEFER_BLOCKING 0x0 ;  /* 0x0000000000007b1d */ /* 0x000fec0000010000 */
[----:B------:R0:W-:Y:S01]  /*4d70*/  MUFU.COS R143, R76 ;  /* 0x0000004c008f7308 */ /* 0x0001e20000000000 */
[----:B--2---:R-:W-:-:S07]  /*4d80*/  FMUL.FTZ R82, R101, R29 ;  /* 0x0000001d65527220 */ /* 0x004fce0000410000 */
[----:B------:R-:W-:Y:S01]  /*4d90*/  MUFU.SIN R103, R86 ;  /* 0x0000005600677308 */ /* 0x000fe20000000400 */
[----:B0-----:R-:W-:-:S07]  /*4da0*/  FMUL.FTZ R76, R72, R26 ;  /* 0x0000001a484c7220 */ /* 0x001fce0000410000 */
[----:B------:R-:W-:Y:S01]  /*4db0*/  MUFU.COS R139, R86 ;  /* 0x00000056008b7308 */ /* 0x000fe20000000000 */
[----:B------:R0:W5:Y:S07]  /*4dc0*/  @!P0 LDG.E.128 R64, [R74.64] ;  /* 0x000000044a408981 */ /* 0x00016e000c1e1d00 */
[----:B------:R-:W2:Y:S01]  /*4dd0*/  MUFU.EX2 R78, R78 ;  /* 0x0000004e004e7308 */ /* 0x000ea20000000800 */
[----:B------:R-:W-:Y:S02]  /*4de0*/  FMUL.RZ R122, R82, 0.15915493667125701904 ;  /* 0x3e22f983527a7820 */ /* 0x000fe4000040c000 */
[----:B0-----:R-:W-:-:S05]  /*4df0*/  FMUL.FTZ R74, R72, R29 ;  /* 0x0000001d484a7220 */ /* 0x001fca0000410000 */
[----:B------:R-:W-:Y:S08]  /*4e00*/  MUFU.SIN R87, R80 ;  /* 0x0000005000577308 */ /* 0x000ff00000000400 */
[----:B------:R-:W-:Y:S08]  /*4e10*/  MUFU.COS R141, R80 ;  /* 0x00000050008d7308 */ /* 0x000ff00000000000 */
[----:B------:R-:W0:Y:S01]  /*4e20*/  MUFU.EX2 R76, R76 ;  /* 0x0000004c004c7308 */ /* 0x000e220000000800 */
[----:B-1----:R-:W-:-:S02]  /*4e30*/  FMUL.FTZ R151, R150, R151 ;  /* 0x0000009796977220 */ /* 0x002fc40000410000 */
[----:B------:R-:W-:Y:S02]  /*4e40*/  FMUL.FTZ R150, R150, R73 ;  /* 0x0000004996967220 */ /* 0x000fe40000410000 */
[----:B---3--:R-:W-:-:S03]  /*4e50*/  FMUL.FTZ R153, R69, R71 ;  /* 0x0000004745997220 */ /* 0x008fc60000410000 */
[----:B------:R-:W-:Y:S01]  /*4e60*/  MUFU.SIN R75, R122 ;  /* 0x0000007a004b7308 */ /* 0x000fe20000000400 */
[----:B------:R-:W-:Y:S02]  /*4e70*/  FMUL.FTZ R170, R69, R70 ;  /* 0x0000004645aa7220 */ /* 0x000fe40000410000 */
[----:B--2---:R-:W-:-:S05]  /*4e80*/  FMUL.FTZ R139, R78, R139 ;  /* 0x0000008b4e8b7220 */ /* 0x004fca0000410000 */
[----:B------:R-:W-:Y:S01]  /*4e90*/  MUFU.COS R135, R122 ;  /* 0x0000007a00877308 */ /* 0x000fe20000000000 */
[----:B------:R-:W-:Y:S02]  /*4ea0*/  FMUL.FTZ R138, R78, R103 ;  /* 0x000000674e8a7220 */ /* 0x000fe40000410000 */
[----:B------:R-:W-:-:S05]  /*4eb0*/  FMUL.FTZ R78, R219, R150 ;  /* 0x00000096db4e7220 */ /* 0x000fca0000410000 */
[----:B------:R-:W1:Y:S01]  /*4ec0*/  MUFU.EX2 R74, R74 ;  /* 0x0000004a004a7308 */ /* 0x000e620000000800 */
[C---:B------:R-:W-:Y:S02]  /*4ed0*/  FMUL.FTZ R86, R101.reuse, R31 ;  /* 0x0000001f65567220 */ /* 0x040fe40000410000 */
[C---:B------:R-:W-:Y:S02]  /*4ee0*/  FFMA.FTZ R153, R68.reuse, R70, -R153 ;  /* 0x0000004644997223 */ /* 0x040fe40000010899 */
[----:B------:R-:W-:Y:S02]  /*4ef0*/  FFMA.FTZ R170, R68, R71, R170 ;  /* 0x0000004744aa7223 */ /* 0x000fe400000100aa */
[----:B------:R-:W-:Y:S02]  /*4f00*/  FMUL.FTZ R68, R72, R31 ;  /* 0x0000001f48447220 */ /* 0x000fe40000410000 */
[----:B------:R-:W-:Y:S02]  /*4f10*/  FMUL.FTZ R69, R101, R32 ;  /* 0x0000002065457220 */ /* 0x000fe40000410000 */
[----:B0-----:R-:W-:-:S02]  /*4f20*/  FMUL.FTZ R141, R76, R141 ;  /* 0x0000008d4c8d7220 */ /* 0x001fc40000410000 */
[----:B------:R-:W-:Y:S02]  /*4f30*/  FMUL.FTZ R140, R76, R87 ;  /* 0x000000574c8c7220 */ /* 0x000fe40000410000 */
[----:B------:R-:W-:Y:S02]  /*4f40*/  FMUL.FTZ R71, R101, R33 ;  /* 0x0000002165477220 */ /* 0x000fe40000410000 */
[----:B------:R-:W-:Y:S02]  /*4f50*/  FMUL.FTZ R76, RZ, R150 ;  /* 0x00000096ff4c7220 */ /* 0x000fe40000410000 */
[----:B------:R-:W-:Y:S02]  /*4f60*/  FFMA.FTZ R78, RZ, R151, R78 ;  /* 0x00000097ff4e7223 */ /* 0x000fe4000001004e */
[----:B------:R-:W-:Y:S02]  /*4f70*/  FMUL.RZ R86, R86, 0.15915493667125701904 ;  /* 0x3e22f98356567820 */ /* 0x000fe4000040c000 */
[----:B------:R-:W-:-:S02]  /*4f80*/  FMUL.FTZ R149, R148, R149 ;  /* 0x0000009594957220 */ /* 0x000fc40000410000 */
[----:B------:R-:W-:Y:S02]  /*4f90*/  FMUL.FTZ R148, R148, R77 ;  /* 0x0000004d94947220 */ /* 0x000fe40000410000 */
[----:B------:R-:W-:Y:S02]  /*4fa0*/  FMUL.RZ R73, R69, 0.15915493667125701904 ;  /* 0x3e22f98345497820 */ /* 0x000fe4000040c000 */
[----:B------:R-:W-:Y:S01]  /*4fb0*/  FMUL.RZ R77, R71, 0.15915493667125701904 ;  /* 0x3e22f983474d7820 */ /* 0x000fe2000040c000 */
[----:B------:R-:W-:Y:S01]  /*4fc0*/  MUFU.SIN R127, R86 ;  /* 0x00000056007f7308 */ /* 0x000fe20000000400 */
[----:B------:R-:W-:Y:S02]  /*4fd0*/  FFMA.FTZ R71, R219, R151, -R76 ;  /* 0x00000097db477223 */ /* 0x000fe4000001084c */
[----:B------:R-:W-:Y:S02]  /*4fe0*/  FADD.FTZ R78, RZ, R78 ;  /* 0x0000004eff4e7221 */ /* 0x000fe40000010000 */
[----:B-1----:R-:W-:-:S03]  /*4ff0*/  FMUL.FTZ R135, R74, R135 ;  /* 0x000000874a877220 */ /* 0x002fc60000410000 */
[----:B------:R-:W-:Y:S01]  /*5000*/  MUFU.COS R131, R86 ;  /* 0x0000005600837308 */ /* 0x000fe20000000000 */
[----:B------:R-:W-:Y:S02]  /*5010*/  FMUL.FTZ R134, R74, R75 ;  /* 0x0000004b4a867220 */ /* 0x000fe40000410000 */
[----:B------:R-:W-:-:S05]  /*5020*/  FMUL.FTZ R74, R148, R78 ;  /* 0x0000004e944a7220 */ /* 0x000fca0000410000 */
[----:B------:R-:W0:Y:S01]  /*5030*/  MUFU.EX2 R68, R68 ;  /* 0x0000004400447308 */ /* 0x000e220000000800 */
[----:B------:R-:W-:-:S07]  /*5040*/  FMUL.FTZ R69, R72, R32 ;  /* 0x0000002048457220 */ /* 0x000fce0000410000 */
[----:B------:R-:W-:Y:S08]  /*5050*/  MUFU.SIN R128, R73 ;  /* 0x0000004900807308 */ /* 0x000ff00000000400 */
[----:B------:R1:W-:Y:S01]  /*5060*/  MUFU.COS R70, R73 ;  /* 0x0000004900467308 */ /* 0x0003e20000000000 */
[----:B------:R-:W-:Y:S02]  /*5070*/  FMUL.FTZ R147, R146, R147 ;  /* 0x0000009392937220 */ /* 0x000fe40000410000 */
[----:B-1----:R-:W-:-:S04]  /*5080*/  FADD.FTZ R73, R218, R71 ;  /* 0x00000047da497221 */ /* 0x002fc80000010000 */
[-C--:B------:R-:W-:Y:S02]  /*5090*/  FMUL.FTZ R75, R148, R73.reuse ;  /* 0x00000049944b7220 */ /* 0x080fe40000410000 */
[C---:B------:R-:W-:Y:S02]  /*50a0*/  FFMA.FTZ R74, R149.reuse, R73, -R74 ;  /* 0x00000049954a7223 */ /* 0x040fe4000001084a */
[----:B------:R-:W-:Y:S02]  /*50b0*/  FMUL.FTZ R146, R146, R79 ;  /* 0x0000004f92927220 */ /* 0x000fe40000410000 */
[----:B------:R-:W-:Y:S02]  /*50c0*/  FFMA.FTZ R75, R149, R78, R75 ;  /* 0x0000004e954b7223 */ /* 0x000fe4000001004b */
[----:B------:R-:W-:Y:S01]  /*50d0*/  FADD.FTZ R74, R217, R74 ;  /* 0x0000004ad94a7221 */ /* 0x000fe20000010000 */
[----:B------:R-:W1:Y:S01]  /*50e0*/  MUFU.EX2 R69, R69 ;  /* 0x0000004500457308 */ /* 0x000e620000000800 */
[----:B------:R-:W-:-:S02]  /*50f0*/  FADD.FTZ R75, RZ, R75 ;  /* 0x0000004bff4b7221 */ /* 0x000fc40000010000 */
[----:B------:R-:W-:Y:S02]  /*5100*/  FMUL.FTZ R78, R146, R74 ;  /* 0x0000004a924e7220 */ /* 0x000fe40000410000 */
[C---:B0-----:R-:W-:Y:S02]  /*5110*/  FMUL.FTZ R131, R68.reuse, R131 ;  /* 0x0000008344837220 */ /* 0x041fe40000410000 */
[----:B------:R-:W-:Y:S02]  /*5120*/  FMUL.FTZ R130, R68, R127 ;  /* 0x0000007f44827220 */ /* 0x000fe40000410000 */
[----:B------:R-:W-:Y:S02]  /*5130*/  FMUL.FTZ R68, R72, R33 ;  /* 0x0000002148447220 */ /* 0x000fe40000410000 */
[-C--:B------:R-:W-:Y:S02]  /*5140*/  FMUL.FTZ R76, R146, R75.reuse ;  /* 0x0000004b924c7220 */ /* 0x080fe40000410000 */
[----:B------:R-:W-:Y:S01]  /*5150*/  FFMA.FTZ R78, R147, R75, R78 ;  /* 0x0000004b934e7223 */ /* 0x000fe2000001004e */
[----:B------:R-:W-:Y:S01]  /*5160*/  MUFU.SIN R71, R77 ;  /* 0x0000004d00477308 */ /* 0x000fe20000000400 */
[----:B------:R-:W-:-:S02]  /*5170*/  FMUL.FTZ R145, R144, R145 ;  /* 0x0000009190917220 */ /* 0x000fc40000410000 */
[----:B------:R-:W-:Y:S02]  /*5180*/  FMUL.FTZ R144, R144, R81 ;  /* 0x0000005190907220 */ /* 0x000fe40000410000 */
[----:B------:R-:W-:-:S03]  /*5190*/  FADD.FTZ R78, RZ, R78 ;  /* 0x0000004eff4e7221 */ /* 0x000fc60000010000 */
[----:B------:R0:W-:Y:S01]  /*51a0*/  MUFU.COS R73, R77 ;  /* 0x0000004d00497308 */ /* 0x0001e20000000000 */
[----:B------:R-:W-:-:S07]  /*51b0*/  FMUL.FTZ R82, R101, R30 ;  /* 0x0000001e65527220 */ /* 0x000fce0000410000 */
[----:B------:R-:W2:Y:S01]  /*51c0*/  MUFU.EX2 R68, R68 ;  /* 0x0000004400447308 */ /* 0x000ea20000000800 */
[----:B0-----:R-:W-:Y:S02]  /*51d0*/  FFMA.FTZ R77, R147, R74, -R76 ;  /* 0x0000004a934d7223 */ /* 0x001fe4000001084c */
[----:B------:R-:W-:Y:S02]  /*51e0*/  FMUL.FTZ R74, R144, R78 ;  /* 0x0000004e904a7220 */ /* 0x000fe40000410000 */
[----:B------:R-:W-:Y:S02]  /*51f0*/  FADD.FTZ R77, R216, R77 ;  /* 0x0000004dd84d7221 */ /* 0x000fe40000010000 */
[----:B------:R-:W-:Y:S02]  /*5200*/  FMUL.RZ R124, R82, 0.15915493667125701904 ;  /* 0x3e22f983527c7820 */ /* 0x000fe4000040c000 */
[----:B-1----:R-:W-:Y:S02]  /*5210*/  FMUL.FTZ R129, R69, R70 ;  /* 0x0000004645817220 */ /* 0x002fe40000410000 */
[----:B------:R-:W-:-:S02]  /*5220*/  FMUL.FTZ R70, R101, R34 ;  /* 0x0000002265467220 */ /* 0x000fc40000410000 */
[CC--:B------:R-:W-:Y:S02]  /*5230*/  FFMA.FTZ R76, R145.reuse, R77.reuse, -R74 ;  /* 0x0000004d914c7223 */ /* 0x0c0fe4000001084a */
[----:B------:R-:W-:Y:S02]  /*5240*/  FMUL.FTZ R75, R144, R77 ;  /* 0x0000004d904b7220 */ /* 0x000fe40000410000 */
[----:B------:R-:W-:Y:S01]  /*5250*/  FMUL.FTZ R74, R84, R150 ;  /* 0x00000096544a7220 */ /* 0x000fe20000410000 */
[----:B------:R-:W-:Y:S01]  /*5260*/  MUFU.SIN R125, R124 ;  /* 0x0000007c007d7308 */ /* 0x000fe20000000400 */
[----:B------:R-:W-:Y:S02]  /*5270*/  FMUL.FTZ R143, R142, R143 ;  /* 0x0000008f8e8f7220 */ /* 0x000fe40000410000 */
[----:B------:R-:W-:Y:S02]  /*5280*/  FFMA.FTZ R75, R145, R78, R75 ;  /* 0x0000004e914b7223 */ /* 0x000fe4000001004b */
[----:B------:R-:W-:-:S03]  /*5290*/  FFMA.FTZ R74, R85, R151, R74 ;  /* 0x00000097554a7223 */ /* 0x000fc6000001004a */
[----:B------:R0:W-:Y:S01]  /*52a0*/  MUFU.COS R133, R124 ;  /* 0x0000007c00857308 */ /* 0x0001e20000000000 */
[----:B------:R-:W-:Y:S02]  /*52b0*/  FMUL.FTZ R82, R72, R30 ;  /* 0x0000001e48527220 */ /* 0x000fe40000410000 */
[----:B------:R-:W-:Y:S02]  /*52c0*/  FMUL.FTZ R142, R142, R83 ;  /* 0x000000538e8e7220 */ /* 0x000fe40000410000 */
[----:B------:R-:W-:Y:S02]  /*52d0*/  FMUL.FTZ R128, R69, R128 ;  /* 0x0000008045807220 */ /* 0x000fe40000410000 */
[----:B------:R-:W-:Y:S02]  /*52e0*/  FADD.FTZ R76, R215, R76 ;  /* 0x0000004cd74c7221 */ /* 0x000fe40000010000 */
[----:B0-----:R-:W-:Y:S02]  /*52f0*/  FMUL.RZ R124, R70, 0.15915493667125701904 ;  /* 0x3e22f983467c7820 */ /* 0x001fe4000040c000 */
[----:B------:R-:W-:-:S02]  /*5300*/  FMUL.FTZ R70, R85, R150 ;  /* 0x0000009655467220 */ /* 0x000fc40000410000 */
[----:B------:R-:W-:Y:S02]  /*5310*/  FMUL.FTZ R69, R72, R34 ;  /* 0x0000002248457220 */ /* 0x000fe40000410000 */
[----:B--2---:R-:W-:Y:S02]  /*5320*/  FMUL.FTZ R126, R68, R71 ;  /* 0x00000047447e7220 */ /* 0x004fe40000410000 */
[----:B------:R-:W-:Y:S02]  /*5330*/  FADD.FTZ R75, RZ, R75 ;  /* 0x0000004bff4b7221 */ /* 0x000fe40000010000 */
[----:B------:R-:W-:Y:S02]  /*5340*/  FFMA.FTZ R70, R84, R151, -R70 ;  /* 0x0000009754467223 */ /* 0x000fe40000010846 */
[----:B------:R-:W-:Y:S02]  /*5350*/  FMUL.FTZ R71, R148, R74 ;  /* 0x0000004a94477220 */ /* 0x000fe40000410000 */
[----:B------:R-:W-:Y:S01]  /*5360*/  FMUL.FTZ R78, R142, R76 ;  /* 0x0000004c8e4e7220 */ /* 0x000fe20000410000 */
[----:B------:R-:W0:Y:S01]  /*5370*/  MUFU.EX2 R82, R82 ;  /* 0x0000005200527308 */ /* 0x000e220000000800 */
[----:B------:R-:W-:-:S02]  /*5380*/  FMUL.FTZ R127, R68, R73 ;  /* 0x00000049447f7220 */ /* 0x000fc40000410000 */
[-C--:B------:R-:W-:Y:S02]  /*5390*/  FMUL.FTZ R73, R142, R75.reuse ;  /* 0x0000004b8e497220 */ /* 0x080fe40000410000 */
[-C--:B------:R-:W-:Y:S02]  /*53a0*/  FFMA.FTZ R71, R149, R70.reuse, -R71 ;  /* 0x0000004695477223 */ /* 0x080fe40000010847 */
[----:B------:R-:W-:Y:S01]  /*53b0*/  FMUL.FTZ R70, R148, R70 ;  /* 0x0000004694467220 */ /* 0x000fe20000410000 */
[----:B------:R-:W-:Y:S01]  /*53c0*/  MUFU.EX2 R69, R69 ;  /* 0x0000004500457308 */ /* 0x000fe20000000800 */
[----:B------:R-:W-:Y:S02]  /*53d0*/  FFMA.FTZ R78, R143, R75, R78 ;  /* 0x0000004b8f4e7223 */ /* 0x000fe4000001004e */
[----:B------:R-:W-:-:S05]  /*53e0*/  FMUL.FTZ R80, R101, R28 ;  /* 0x0000001c65507220 */ /* 0x000fca0000410000 */
[----:B------:R-:W1:Y:S01]  /*53f0*/  MUFU.COS R68, R124 ;  /* 0x0000007c00447308 */ /* 0x000e620000000000 */
[----:B------:R-:W-:Y:S02]  /*5400*/  FFMA.FTZ R73, R143, R76, -R73 ;  /* 0x0000004c8f497223 */ /* 0x000fe40000010849 */
[----:B------:R-:W-:Y:S02]  /*5410*/  FFMA.FTZ R70, R149, R74, R70 ;  /* 0x0000004a95467223 */ /* 0x000fe40000010046 */
[----:B------:R-:W-:Y:S02]  /*5420*/  FADD.FTZ R78, RZ, R78 ;  /* 0x0000004eff4e7221 */ /* 0x000fe40000010000 */
[----:B------:R-:W-:Y:S01]  /*5430*/  FMUL.RZ R102, R80, 0.15915493667125701904 ;  /* 0x3e22f98350667820 */ /* 0x000fe2000040c000 */
[----:B------:R-:W2:Y:S01]  /*5440*/  MUFU.SIN R124, R124 ;  /* 0x0000007c007c7308 */ /* 0x000ea20000000400 */
[----:B------:R-:W-:Y:S02]  /*5450*/  FMUL.FTZ R80, R72, R28 ;  /* 0x0000001c48507220 */ /* 0x000fe40000410000 */
[----:B------:R-:W-:-:S02]  /*5460*/  FADD.FTZ R75, R214, R73 ;  /* 0x00000049d64b7221 */ /* 0x000fc40000010000 */
[----:B------:R-:W-:Y:S02]  /*5470*/  FMUL.FTZ R74, R146, R70 ;  /* 0x00000046924a7220 */ /* 0x000fe40000410000 */
[C---:B------:R-:W-:Y:S01]  /*5480*/  FMUL.FTZ R76, R140.reuse, R78 ;  /* 0x0000004e8c4c7220 */ /* 0x040fe20000410000 */
[----:B------:R-:W-:Y:S01]  /*5490*/  MUFU.SIN R123, R102 ;  /* 0x00000066007b7308 */ /* 0x000fe20000000400 */
[----:B------:R-:W-:Y:S02]  /*54a0*/  FMUL.FTZ R77, R140, R75 ;  /* 0x0000004b8c4d7220 */ /* 0x000fe40000410000 */
[-C--:B------:R-:W-:Y:S02]  /*54b0*/  FMUL.FTZ R73, R146, R71.reuse ;  /* 0x0000004792497220 */ /* 0x080fe40000410000 */
[----:B------:R-:W-:Y:S02]  /*54c0*/  FFMA.FTZ R74, R147, R71, -R74 ;  /* 0x00000047934a7223 */ /* 0x000fe4000001084a */
[----:B------:R-:W-:Y:S01]  /*54d0*/  FFMA.FTZ R76, R141, R75, -R76 ;  /* 0x0000004b8d4c7223 */ /* 0x000fe2000001084c */
[----:B------:R-:W3:Y:S01]  /*54e0*/  MUFU.EX2 R80, R80 ;  /* 0x0000005000507308 */ /* 0x000ee20000000800 */
[----:B0-----:R-:W-:-:S02]  /*54f0*/  FMUL.FTZ R132, R82, R125 ;  /* 0x0000007d52847220 */ /* 0x001fc40000410000 */
[----:B------:R-:W-:Y:S02]  /*5500*/  FFMA.FTZ R77, R141, R78, R77 ;  /* 0x0000004e8d4d7223 */ /* 0x000fe4000001004d */
[----:B-1----:R-:W-:Y:S02]  /*5510*/  FMUL.FTZ R125, R69, R68 ;  /* 0x00000044457d7220 */ /* 0x002fe40000410000 */
[----:B------:R-:W-:Y:S01]  /*5520*/  FFMA.FTZ R73, R147, R70, R73 ;  /* 0x0000004693497223 */ /* 0x000fe20000010049 */
[----:B------:R-:W0:Y:S01]  /*5530*/  MUFU.COS R137, R102 ;  /* 0x0000006600897308 */ /* 0x000e220000000000 */
[----:B------:R-:W-:Y:S02]  /*5540*/  FMUL.FTZ R68, R144, R74 ;  /* 0x0000004a90447220 */ /* 0x000fe40000410000 */
[----:B------:R-:W-:Y:S02]  /*5550*/  FADD.FTZ R76, R213, R76 ;  /* 0x0000004cd54c7221 */ /* 0x000fe40000010000 */
[----:B------:R-:W-:-:S02]  /*5560*/  FADD.FTZ R77, RZ, R77 ;  /* 0x0000004dff4d7221 */ /* 0x000fc40000010000 */
[-C--:B------:R-:W-:Y:S02]  /*5570*/  FFMA.FTZ R68, R145, R73.reuse, R68 ;  /* 0x0000004991447223 */ /* 0x080fe40000010044 */
[----:B------:R-:W-:Y:S02]  /*5580*/  FMUL.FTZ R70, R138, R76 ;  /* 0x0000004c8a467220 */ /* 0x000fe40000410000 */
[----:B------:R-:W-:Y:S02]  /*5590*/  FMUL.FTZ R73, R144, R73 ;  /* 0x0000004990497220 */ /* 0x000fe40000410000 */
[----:B--2---:R-:W-:Y:S02]  /*55a0*/  FMUL.FTZ R124, R69, R124 ;  /* 0x0000007c457c7220 */ /* 0x004fe40000410000 */
[-C--:B------:R-:W-:Y:S02]  /*55b0*/  FMUL.FTZ R69, R138, R77.reuse ;  /* 0x0000004d8a457220 */ /* 0x080fe40000410000 */
[----:B------:R-:W-:-:S02]  /*55c0*/  FFMA.FTZ R77, R139, R77, R70 ;  /* 0x0000004d8b4d7223 */ /* 0x000fc40000010046 */
[----:B------:R-:W-:Y:S02]  /*55d0*/  FFMA.FTZ R73, R145, R74, -R73 ;  /* 0x0000004a91497223 */ /* 0x000fe40000010849 */
[----:B---3--:R-:W-:Y:S02]  /*55e0*/  FMUL.FTZ R136, R80, R123 ;  /* 0x0000007b50887220 */ /* 0x008fe40000410000 */
[----:B------:R-:W-:Y:S02]  /*55f0*/  FFMA.FTZ R71, R139, R76, -R69 ;  /* 0x0000004c8b477223 */ /* 0x000fe40000010845 */
[----:B------:R-:W-:Y:S02]  /*5600*/  FADD.FTZ R77, RZ, R77 ;  /* 0x0000004dff4d7221 */ /* 0x000fe40000010000 */
[----:B------:R-:W-:Y:S02]  /*5610*/  FMUL.FTZ R69, R142, R73 ;  /* 0x000000498e457220 */ /* 0x000fe40000410000 */
[----:B0-----:R-:W-:-:S02]  /*5620*/  FMUL.FTZ R137, R80, R137 ;  /* 0x0000008950897220 */ /* 0x001fc40000410000 */
[----:B------:R-:W-:Y:S02]  /*5630*/  FADD.FTZ R71, R212, R71 ;  /* 0x00000047d4477221 */ /* 0x000fe40000010000 */
[----:B------:R-:W-:Y:S02]  /*5640*/  FMUL.FTZ R74, R136, R77 ;  /* 0x0000004d884a7220 */ /* 0x000fe40000410000 */
[-C--:B------:R-:W-:Y:S02]  /*5650*/  FMUL.FTZ R70, R142, R68.reuse ;  /* 0x000000448e467220 */ /* 0x080fe40000410000 */
[----:B------:R-:W-:Y:S02]  /*5660*/  FFMA.FTZ R69, R143, R68, R69 ;  /* 0x000000448f457223 */ /* 0x000fe40000010045 */
[-C--:B------:R-:W-:Y:S02]  /*5670*/  FFMA.FTZ R74, R137, R71.reuse, -R74 ;  /* 0x00000047894a7223 */ /* 0x080fe4000001084a */
[----:B------:R-:W-:-:S02]  /*5680*/  FMUL.FTZ R76, R136, R71 ;  /* 0x00000047884c7220 */ /* 0x000fc40000410000 */
[----:B------:R-:W-:Y:S02]  /*5690*/  FFMA.FTZ R70, R143, R73, -R70 ;  /* 0x000000498f467223 */ /* 0x000fe40000010846 */
[----:B------:R-:W-:-:S04]  /*56a0*/  FMUL.FTZ R71, R140, R69 ;  /* 0x000000458c477220 */ /* 0x000fc80000410000 */
[-C--:B------:R-:W-:Y:S02]  /*56b0*/  FFMA.FTZ R71, R141, R70.reuse, -R71 ;  /* 0x000000468d477223 */ /* 0x080fe40000010847 */
[----:B------:R-:W-:Y:S02]  /*56c0*/  FMUL.FTZ R70, R140, R70 ;  /* 0x000000468c467220 */ /* 0x000fe40000410000 */
[----:B------:R-:W-:Y:S02]  /*56d0*/  FMUL.FTZ R68, R101, R35 ;  /* 0x0000002365447220 */ /* 0x000fe40000410000 */
[----:B------:R-:W-:Y:S02]  /*56e0*/  FFMA.FTZ R76, R137, R77, R76 ;  /* 0x0000004d894c7223 */ /* 0x000fe4000001004c */
[----:B------:R-:W-:Y:S02]  /*56f0*/  FFMA.FTZ R70, R141, R69, R70 ;  /* 0x000000458d467223 */ /* 0x000fe40000010046 */
[----:B------:R-:W-:-:S02]  /*5700*/  FMUL.RZ R77, R68, 0.15915493667125701904 ;  /* 0x3e22f983444d7820 */ /* 0x000fc4000040c000 */
[----:B------:R-:W-:Y:S02]  /*5710*/  FADD.FTZ R76, RZ, R76 ;  /* 0x0000004cff4c7221 */ /* 0x000fe40000010000 */
[----:B------:R-:W-:Y:S02]  /*5720*/  FADD.FTZ R74, R211, R74 ;  /* 0x0000004ad34a7221 */ /* 0x000fe40000010000 */
[----:B------:R-:W-:Y:S02]  /*5730*/  FMUL.FTZ R68, R138, R70 ;  /* 0x000000468a447220 */ /* 0x000fe40000410000 */
[----:B------:R-:W-:Y:S02]  /*5740*/  FMUL.FTZ R72, R72, R35 ;  /* 0x0000002348487220 */ /* 0x000fe40000410000 */
[C---:B------:R-:W-:Y:S02]  /*5750*/  FMUL.FTZ R69, R134.reuse, R76 ;  /* 0x0000004c86457220 */ /* 0x040fe40000410000 */
[----:B------:R-:W-:-:S02]  /*5760*/  FMUL.FTZ R75, R134, R74 ;  /* 0x0000004a864b7220 */ /* 0x000fc40000410000 */
[-C--:B------:R-:W-:Y:S02]  /*5770*/  FFMA.FTZ R68, R139, R71.reuse, -R68 ;  /* 0x000000478b447223 */ /* 0x080fe40000010844 */
[----:B------:R-:W-:Y:S02]  /*5780*/  FMUL.FTZ R71, R138, R71 ;  /* 0x000000478a477220 */ /* 0x000fe40000410000 */
[C---:B------:R-:W-:Y:S02]  /*5790*/  FFMA.FTZ R73, R135.reuse, R74, -R69 ;  /* 0x0000004a87497223 */ /* 0x040fe40000010845 */
[----:B------:R-:W-:Y:S02]  /*57a0*/  FFMA.FTZ R75, R135, R76, R75 ;  /* 0x0000004c874b7223 */ /* 0x000fe4000001004b */
[----:B------:R-:W-:Y:S01]  /*57b0*/  FMUL.FTZ R210, R210, R29 ;  /* 0x0000001dd2d27220 */ /* 0x000fe20000410000 */
[----:B------:R-:W-:Y:S01]  /*57c0*/  MUFU.EX2 R72, R72 ;  /* 0x0000004800487308 */ /* 0x000fe20000000800 */
[----:B------:R-:W-:-:S02]  /*57d0*/  FFMA.FTZ R71, R139, R70, R71 ;  /* 0x000000468b477223 */ /* 0x000fc40000010047 */
[----:B------:R-:W-:Y:S02]  /*57e0*/  FADD.FTZ R75, RZ, R75 ;  /* 0x0000004bff4b7221 */ /* 0x000fe40000010000 */
[----:B------:R-:W-:-:S03]  /*57f0*/  FADD.FTZ R73, R210, R73 ;  /* 0x00000049d2497221 */ /* 0x000fc60000010000 */
[----:B------:R-:W0:Y:S01]  /*5800*/  MUFU.COS R123, R77 ;  /* 0x0000004d007b7308 */ /* 0x000e220000000000 */
[----:B------:R-:W-:Y:S01]  /*5810*/  FMUL.FTZ R70, R136, R71 ;  /* 0x0000004788467220 */ /* 0x000fe20000410000 */
[----:B------:R-:W-:-:S06]  /*5820*/  HADD2.F32 R209, -RZ, R57.H0_H0 ;  /* 0x20000039ffd17230 */ /* 0x000fcc0000004100 */
[----:B------:R-:W1:Y:S01]  /*5830*/  MUFU.SIN R69, R77 ;  /* 0x0000004d00457308 */ /* 0x000e620000000400 */
[----:B------:R-:W-:Y:S02]  /*5840*/  FMUL.FTZ R133, R82, R133 ;  /* 0x0000008552857220 */ /* 0x000fe40000410000 */
[C---:B------:R-:W-:Y:S02]  /*5850*/  FMUL.FTZ R76, R132.reuse, R75 ;  /* 0x0000004b844c7220 */ /* 0x040fe40000410000 */
[-C--:B------:R-:W-:Y:S02]  /*5860*/  FMUL.FTZ R78, R132, R73.reuse ;  /* 0x00000049844e7220 */ /* 0x080fe40000410000 */
[-C--:B------:R-:W-:Y:S02]  /*5870*/  FMUL.FTZ R74, R136, R68.reuse ;  /* 0x00000044884a7220 */ /* 0x080fe40000410000 */
[----:B------:R-:W-:Y:S02]  /*5880*/  FFMA.FTZ R70, R137, R68, -R70 ;  /* 0x0000004489467223 */ /* 0x000fe40000010846 */
[----:B------:R-:W-:-:S02]  /*5890*/  FFMA.FTZ R76, R133, R73, -R76 ;  /* 0x00000049854c7223 */ /* 0x000fc4000001084c */
[----:B------:R-:W-:Y:S02]  /*58a0*/  FFMA.FTZ R78, R133, R75, R78 ;  /* 0x0000004b854e7223 */ /* 0x000fe4000001004e */
[----:B------:R-:W-:Y:S02]  /*58b0*/  FMUL.FTZ R209, R209, R30 ;  /* 0x0000001ed1d17220 */ /* 0x000fe40000410000 */
[----:B------:R-:W-:Y:S02]  /*58c0*/  FFMA.FTZ R74, R137, R71, R74 ;  /* 0x00000047894a7223 */ /* 0x000fe4000001004a */
[----:B------:R-:W-:Y:S02]  /*58d0*/  FMUL.FTZ R68, R134, R70 ;  /* 0x0000004686447220 */ /* 0x000fe40000410000 */
[----:B------:R-:W-:Y:S02]  /*58e0*/  FADD.FTZ R76, R209, R76 ;  /* 0x0000004cd14c7221 */ /* 0x000fe40000010000 */
[----:B------:R-:W-:-:S02]  /*58f0*/  FADD.FTZ R78, RZ, R78 ;  /* 0x0000004eff4e7221 */ /* 0x000fc40000010000 */
[-C--:B------:R-:W-:Y:S02]  /*5900*/  FFMA.FTZ R68, R135, R74.reuse, R68 ;  /* 0x0000004a87447223 */ /* 0x080fe40000010044 */
[C---:B0-----:R-:W-:Y:S02]  /*5910*/  FMUL.FTZ R123, R72.reuse, R123 ;  /* 0x0000007b487b7220 */ /* 0x041fe40000410000 */
[----:B-1----:R-:W-:Y:S01]  /*5920*/  FMUL.FTZ R122, R72, R69 ;  /* 0x00000045487a7220 */ /* 0x002fe20000410000 */
[----:B------:R-:W-:Y:S01]  /*5930*/  HADD2.F32 R72, -RZ, R57.H1_H1 ;  /* 0x30000039ff487230 */ /* 0x000fe20000004100 */
[----:B------:R-:W-:Y:S02]  /*5940*/  FMUL.FTZ R74, R134, R74 ;  /* 0x0000004a864a7220 */ /* 0x000fe40000410000 */
[C---:B------:R-:W-:Y:S02]  /*5950*/  FMUL.FTZ R71, R130.reuse, R76 ;  /* 0x0000004c82477220 */ /* 0x040fe40000410000 */
[----:B------:R-:W-:-:S02]  /*5960*/  FMUL.FTZ R69, R130, R78 ;  /* 0x0000004e82457220 */ /* 0x000fc40000410000 */
[----:B------:R-:W-:Y:S02]  /*5970*/  FFMA.FTZ R74, R135, R70, -R74 ;  /* 0x00000046874a7223 */ /* 0x000fe4000001084a */
[C---:B------:R-:W-:Y:S02]  /*5980*/  FFMA.FTZ R71, R131.reuse, R78, R71 ;  /* 0x0000004e83477223 */ /* 0x040fe40000010047 */
[----:B------:R-:W-:Y:S02]  /*5990*/  FFMA.FTZ R76, R131, R76, -R69 ;  /* 0x0000004c834c7223 */ /* 0x000fe40000010845 */
[----:B------:R-:W-:Y:S02]  /*59a0*/  FMUL.FTZ R207, R72, R31 ;  /* 0x0000001f48cf7220 */ /* 0x000fe40000410000 */
[C---:B------:R-:W-:Y:S02]  /*59b0*/  FMUL.FTZ R70, R132.reuse, R74 ;  /* 0x0000004a84467220 */ /* 0x040fe40000410000 */
[----:B------:R-:W-:-:S02]  /*59c0*/  FMUL.FTZ R69, R132, R68 ;  /* 0x0000004484457220 */ /* 0x000fc40000410000 */
[----:B------:R-:W-:Y:S02]  /*59d0*/  FADD.FTZ R72, RZ, R71 ;  /* 0x00000047ff487221 */ /* 0x000fe40000010000 */
[----:B------:R-:W-:Y:S01]  /*59e0*/  FADD.FTZ R76, R207, R76 ;  /* 0x0000004ccf4c7221 */ /* 0x000fe20000010000 */
[----:B------:R-:W-:Y:S01]  /*59f0*/  ISETP.NE.AND P0, PT, R9, 0x7f, PT ;  /* 0x0000007f0900780c */ /* 0x000fe20003f05270 */
[C---:B------:R-:W-:Y:S02]  /*5a00*/  FFMA.FTZ R70, R133.reuse, R68, R70 ;  /* 0x0000004485467223 */ /* 0x040fe40000010046 */
[----:B------:R-:W-:Y:S01]  /*5a10*/  FFMA.FTZ R69, R133, R74, -R69 ;  /* 0x0000004a85457223 */ /* 0x000fe20000010845 */
[----:B------:R-:W-:Y:S01]  /*5a20*/  HADD2.F32 R75, -RZ, R58.H0_H0 ;  /* 0x2000003aff4b7230 */ /* 0x000fe20000004100 */
[C---:B------:R-:W-:Y:S02]  /*5a30*/  FMUL.FTZ R71, R128.reuse, R72 ;  /* 0x0000004880477220 */ /* 0x040fe40000410000 */
[----:B------:R-:W-:-:S02]  /*5a40*/  FMUL.FTZ R74, R128, R76 ;  /* 0x0000004c804a7220 */ /* 0x000fc40000410000 */
[C---:B------:R-:W-:Y:S02]  /*5a50*/  FMUL.FTZ R68, R130.reuse, R70 ;  /* 0x0000004682447220 */ /* 0x040fe40000410000 */
[C---:B------:R-:W-:Y:S02]  /*5a60*/  FFMA.FTZ R73, R129.reuse, R76, -R71 ;  /* 0x0000004c81497223 */ /* 0x040fe40000010847 */
[----:B------:R-:W-:Y:S01]  /*5a70*/  FFMA.FTZ R74, R129, R72, R74 ;  /* 0x00000048814a7223 */ /* 0x000fe2000001004a */
[----:B------:R0:W1:Y:S01]  /*5a80*/  @P0 LDS.64 R102, [R9.X8+0x3518] ;  /* 0x0035180009660984 */ /* 0x0000620000008a00 */
[-C--:B------:R-:W-:Y:S02]  /*5a90*/  FMUL.FTZ R71, R130, R69.reuse ;  /* 0x0000004582477220 */ /* 0x080fe40000410000 */
[----:B------:R-:W-:Y:S02]  /*5aa0*/  FMUL.FTZ R194, R75, R32 ;  /* 0x000000204bc27220 */ /* 0x000fe40000410000 */
[----:B------:R-:W-:-:S02]  /*5ab0*/  FFMA.FTZ R68, R131, R69, -R68 ;  /* 0x0000004583447223 */ /* 0x000fc40000010844 */
[----:B------:R-:W-:Y:S02]  /*5ac0*/  FADD.FTZ R74, RZ, R74 ;  /* 0x0000004aff4a7221 */ /* 0x000fe40000010000 */
[----:B------:R-:W-:Y:S01]  /*5ad0*/  FFMA.FTZ R71, R131, R70, R71 ;  /* 0x0000004683477223 */ /* 0x000fe20000010047 */
[----:B------:R-:W-:Y:S01]  /*5ae0*/  HADD2.F32 R76, -RZ, R58.H1_H1 ;  /* 0x3000003aff4c7230 */ /* 0x000fe20000004100 */
[----:B------:R-:W-:Y:S02]  /*5af0*/  FADD.FTZ R73, R194, R73 ;  /* 0x00000049c2497221 */ /* 0x000fe40000010000 */
[----:B------:R-:W-:Y:S02]  /*5b00*/  FMUL.FTZ R70, R128, R68 ;  /* 0x0000004480467220 */ /* 0x000fe40000410000 */
[C---:B------:R-:W-:Y:S02]  /*5b10*/  FMUL.FTZ R72, R126.reuse, R74 ;  /* 0x0000004a7e487220 */ /* 0x040fe40000410000 */
[----:B------:R-:W-:-:S02]  /*5b20*/  FMUL.FTZ R69, R126, R73 ;  /* 0x000000497e457220 */ /* 0x000fc40000410000 */
[-C--:B------:R-:W-:Y:S02]  /*5b30*/  FFMA.FTZ R70, R129, R71.reuse, R70 ;  /* 0x0000004781467223 */ /* 0x080fe40000010046 */
[----:B------:R-:W-:Y:S02]  /*5b40*/  FMUL.FTZ R71, R128, R71 ;  /* 0x0000004780477220 */ /* 0x000fe40000410000 */
[C---:B------:R-:W-:Y:S02]  /*5b50*/  FFMA.FTZ R72, R127.reuse, R73, -R72 ;  /* 0x000000497f487223 */ /* 0x040fe40000010848 */
[----:B------:R-:W-:Y:S02]  /*5b60*/  FMUL.FTZ R185, R76, R33 ;  /* 0x000000214cb97220 */ /* 0x000fe40000410000 */
[----:B------:R-:W-:Y:S02]  /*5b70*/  FFMA.FTZ R69, R127, R74, R69 ;  /* 0x0000004a7f457223 */ /* 0x000fe40000010045 */
[----:B------:R-:W-:-:S02]  /*5b80*/  FFMA.FTZ R71, R129, R68, -R71 ;  /* 0x0000004481477223 */ /* 0x000fc40000010847 */
        /* <DEDUP_REMOVED lines=41> */
.L_x_2318:
[----:B01----:R-:W-:Y:S05]  /*5e20*/  BSYNC B0 ;  /* 0x0000000000007941 */ /* 0x003fea0003800000 */
.L_x_2317:
        /* <DEDUP_REMOVED lines=74> */
.L_x_2361:
        /* <DEDUP_REMOVED lines=68> */
.L_x_2362:
        /* <DEDUP_REMOVED lines=19> */
[----:B-----5:R-:W-:Y:S05]  /*6840*/  CALL.REL.NOINC `($__internal_58_$__cuda_sm70_shflsync_idx_p) ;  /* 0x000079b000007944 */ /* 0x020fea0003c00000 */
.L_x_2323:
[----:B------:R-:W-:Y:S05]  /*6850*/  BRA.CONV ~URZ, `(.L_x_2324) ;  /* 0x000000637f007947 */ /* 0x000fea000b800000 */
[----:B0-----:R-:W-:Y:S01]  /*6860*/  HFMA2.MMA R73, -RZ, RZ, 0, 1.847743988037109375e-06 ;  /* 0x0000001fff497435 */ /* 0x001fe200000001ff */
[----:B------:R-:W-:-:S02]  /*6870*/  MOV R70, R77 ;  /* 0x0000004d00467202 */ /* 0x000fc40000000f00 */
[----:B------:R-:W-:Y:S02]  /*6880*/  MOV R72, 0x1f ;  /* 0x0000001f00487802 */ /* 0x000fe40000000f00 */
[----:B-1----:R-:W-:Y:S02]  /*6890*/  MOV R71, 0xffffffff ;  /* 0xffffffff00477802 */ /* 0x002fe40000000f00 */
[----:B------:R-:W-:Y:S02]  /*68a0*/  MOV R68, 0x68c0 ;  /* 0x000068c000447802 */ /* 0x000fe40000000f00 */
[----:B-----5:R-:W-:Y:S05]  /*68b0*/  CALL.REL.NOINC `($__internal_58_$__cuda_sm70_shflsync_idx_p) ;  /* 0x0000794000007944 */ /* 0x020fea0003c00000 */
.L_x_2324:
[----:B------:R-:W-:Y:S05]  /*68c0*/  BRA.CONV ~URZ, `(.L_x_2325) ;  /* 0x000000637f007947 */ /* 0x000fea000b800000 */
[----:B0-----:R-:W-:Y:S01]  /*68d0*/  HFMA2.MMA R73, -RZ, RZ, 0, 1.847743988037109375e-06 ;  /* 0x0000001fff497435 */ /* 0x001fe200000001ff */
[----:B------:R-:W-:Y:S02]  /*68e0*/  MOV R70, R82 ;  /* 0x0000005200467202 */ /* 0x000fe40000000f00 */
[----:B------:R-:W-:Y:S02]  /*68f0*/  MOV R72, 0x1f ;  /* 0x0000001f00487802 */ /* 0x000fe40000000f00 */
[----:B-1----:R-:W-:Y:S02]  /*6900*/  MOV R71, 0xffffffff ;  /* 0xffffffff00477802 */ /* 0x002fe40000000f00 */
[----:B------:R-:W-:-:S02]  /*6910*/  MOV R68, 0x6930 ;  /* 0x0000693000447802 */ /* 0x000fc40000000f00 */
[----:B-----5:R-:W-:Y:S05]  /*6920*/  CALL.REL.NOINC `($__internal_58_$__cuda_sm70_shflsync_idx_p) ;  /* 0x000078d000007944 */ /* 0x020fea0003c00000 */
.L_x_2325:
[----:B------:R-:W-:Y:S05]  /*6930*/  BRA.CONV ~URZ, `(.L_x_2326) ;  /* 0x000000637f007947 */ /* 0x000fea000b800000 */
[----:B0-----:R-:W-:Y:S01]  /*6940*/  HFMA2.MMA R73, -RZ, RZ, 0, 1.847743988037109375e-06 ;  /* 0x0000001fff497435 */ /* 0x001fe200000001ff */
[----:B------:R-:W-:-:S02]  /*6950*/  MOV R70, R83 ;  /* 0x0000005300467202 */ /* 0x000fc40000000f00 */
[----:B------:R-:W-:Y:S02]  /*6960*/  MOV R72, 0x1f ;  /* 0x0000001f00487802 */ /* 0x000fe40000000f00 */
[----:B-1----:R-:W-:Y:S02]  /*6970*/  MOV R71, 0xffffffff ;  /* 0xffffffff00477802 */ /* 0x002fe40000000f00 */
[----:B------:R-:W-:Y:S02]  /*6980*/  MOV R68, 0x69a0 ;  /* 0x000069a000447802 */ /* 0x000fe40000000f00 */
[----:B-----5:R-:W-:Y:S05]  /*6990*/  CALL.REL.NOINC `($__internal_58_$__cuda_sm70_shflsync_idx_p) ;  /* 0x0000786000007944 */ /* 0x020fea0003c00000 */
.L_x_2326:
        /* <DEDUP_REMOVED lines=9> */
.L_x_2363:
        /* <DEDUP_REMOVED lines=49> */
.L_x_2320:
[----:B0-----:R-:W-:Y:S05]  /*6d40*/  BSYNC B0 ;  /* 0x0000000000007941 */ /* 0x001fea0003800000 */
.L_x_2319:
        /* <DEDUP_REMOVED lines=53> */
[----:B0-----:R-:W-:Y:S02]  /*70a0*/  FMUL.FTZ R67, R85, R65 ;  /* 0x0000004155437220 */ /* 0x001fe40000410000 */
        /* <DEDUP_REMOVED lines=48> */
[----:B------:R-:W-:Y:S02]  /*73b0*/  FADD.FTZ R216, R216, R65 ;  /* 0x00000041d8d87221 */ /* 0x000fe40000010000 */
[CC--:B------:R-:W-:Y:S02]  /*73c0*/  FFMA.FTZ R74, R137.reuse, R71.reuse, -R64 ;  /* 0x00000047894a7223 */ /* 0x0c0fe40000010840 */
[----:B------:R-:W-:Y:S02]  /*73d0*/  FMUL.FTZ R71, R136, -R71 ;  /* 0x8000004788477220 */ /* 0x000fe40000410000 */
[----:B------:R-:W-:Y:S02]  /*73e0*/  FADD.FTZ R197, RZ, R66 ;  /* 0x00000042ffc57221 */ /* 0x000fe40000010000 */
[----:B------:R-:W-:-:S02]  /*73f0*/  FFMA.FTZ R70, R137, R67, R70 ;  /* 0x0000004389467223 */ /* 0x000fc40000010046 */
[C---:B------:R-:W-:Y:S02]  /*7400*/  FMUL.FTZ R66, R144.reuse, R216 ;  /* 0x000000d890427220 */ /* 0x040fe40000410000 */
[----:B------:R-:W-:Y:S02]  /*7410*/  FFMA.FTZ R71, R137, R72, R71 ;  /* 0x0000004889477223 */ /* 0x000fe40000010047 */
[-C--:B------:R-:W-:Y:S02]  /*7420*/  FMUL.FTZ R64, R144, R197.reuse ;  /* 0x000000c590407220 */ /* 0x080fe40000410000 */
[----:B------:R-:W-:Y:S02]  /*7430*/  FMUL.FTZ R65, R138, -R70 ;  /* 0x800000468a417220 */ /* 0x000fe40000410000 */
[----:B------:R-:W-:Y:S02]  /*7440*/  FFMA.FTZ R66, R145, R197, R66 ;  /* 0x000000c591427223 */ /* 0x000fe40000010042 */
[----:B------:R-:W-:-:S02]  /*7450*/  FADD.FTZ R71, -R162, R71 ;  /* 0x00000047a2477221 */ /* 0x000fc40000010100 */
[----:B------:R-:W-:Y:S02]  /*7460*/  FFMA.FTZ R64, R145, R216, -R64 ;  /* 0x000000d891407223 */ /* 0x000fe40000010840 */
        /* <DEDUP_REMOVED lines=9> */
[----:B------:R-:W-:Y:S02]  /*7500*/  FFMA.FTZ R65, R143, R215, -R64 ;  /* 0x000000d78f417223 */ /* 0x000fe40000010840 */
[----:B------:R-:W-:-:S02]  /*7510*/  FFMA.FTZ R68, R139, R70, R68 ;  /* 0x000000468b447223 */ /* 0x000fc40000010044 */
[----:B------:R-:W-:Y:S02]  /*7520*/  FMUL.FTZ R64, R142, R215 ;  /* 0x000000d78e407220 */ /* 0x000fe40000410000 */
[----:B------:R-:W-:Y:S02]  /*7530*/  FFMA.FTZ R74, R139, R71, R74 ;  /* 0x000000478b4a7223 */ /* 0x000fe4000001004a */
[----:B------:R-:W-:Y:S02]  /*7540*/  FMUL.FTZ R66, R140, -R68 ;  /* 0x800000448c427220 */ /* 0x000fe40000410000 */
[----:B------:R-:W-:Y:S02]  /*7550*/  FFMA.FTZ R64, R143, R200, R64 ;  /* 0x000000c88f407223 */ /* 0x000fe40000010040 */
[----:B------:R-:W-:Y:S02]  /*7560*/  FADD.FTZ R214, R214, R65 ;  /* 0x00000041d6d67221 */ /* 0x000fe40000010000 */
[----:B------:R-:W-:-:S02]  /*7570*/  FADD.FTZ R74, -R171, R74 ;  /* 0x0000004aab4a7221 */ /* 0x000fc40000010100 */
[-C--:B------:R-:W-:Y:S02]  /*7580*/  FFMA.FTZ R65, R141, R67.reuse, -R66 ;  /* 0x000000438d417223 */ /* 0x080fe40000010842 */
[----:B------:R-:W-:Y:S02]  /*7590*/  FADD.FTZ R199, RZ, R64 ;  /* 0x00000040ffc77221 */ /* 0x000fe40000010000 */
[----:B------:R-:W-:Y:S02]  /*75a0*/  FMUL.FTZ R66, R140, R214 ;  /* 0x000000d68c427220 */ /* 0x000fe40000410000 */
[----:B------:R-:W-:Y:S02]  /*75b0*/  FADD.FTZ R69, R172, R69 ;  /* 0x00000045ac457221 */ /* 0x000fe40000010000 */
[C---:B------:R-:W-:Y:S02]  /*75c0*/  FMUL.FTZ R70, R140.reuse, -R74 ;  /* 0x8000004a8c467220 */ /* 0x040fe40000410000 */
        /* <DEDUP_REMOVED lines=13> */
[-C--:B------:R-:W-:Y:S02]  /*76a0*/  FMUL.FTZ R70, R142, -R65.reuse ;  /* 0x800000418e467220 */ /* 0x080fe40000410000 */
[----:B------:R-:W-:Y:S02]  /*76b0*/  FFMA.FTZ R68, R143, R65, -R68 ;  /* 0x000000418f447223 */ /* 0x000fe40000010844 */
        /* <DEDUP_REMOVED lines=16> */
[----:B------:R-:W-:Y:S02]  /*77c0*/  FMUL.FTZ R68, R144, -R68 ;  /* 0x8000004490447220 */ /* 0x000fe40000410000 */
[----:B------:R-:W-:Y:S02]  /*77d0*/  FADD.FTZ R74, -R175, R74 ;  /* 0x0000004aaf4a7221 */ /* 0x000fe40000010100 */
[----:B------:R-:W-:Y:S02]  /*77e0*/  FFMA.FTZ R64, R137, R212, -R64 ;  /* 0x000000d489407223 */ /* 0x000fe40000010840 */
[----:B------:R-:W-:Y:S02]  /*77f0*/  FADD.FTZ R204, RZ, R66 ;  /* 0x00000042ffcc7221 */ /* 0x000fe40000010000 */
[----:B------:R-:W-:Y:S02]  /*7800*/  FADD.FTZ R65, R176, R65 ;  /* 0x00000041b0417221 */ /* 0x000fe40000010000 */
[----:B------:R-:W-:-:S02]  /*7810*/  FMUL.FTZ R66, R144, -R74 ;  /* 0x8000004a90427220 */ /* 0x000fc40000410000 */
[----:B------:R-:W-:Y:S02]  /*7820*/  FFMA.FTZ R68, R145, R70, R68 ;  /* 0x0000004691447223 */ /* 0x000fe40000010044 */
[----:B------:R-:W-:Y:S02]  /*7830*/  FADD.FTZ R211, R211, R64 ;  /* 0x00000040d3d37221 */ /* 0x000fe40000010000 */
[----:B------:R-:W-:Y:S02]  /*7840*/  FMUL.FTZ R64, R134, R204 ;  /* 0x000000cc86407220 */ /* 0x000fe40000410000 */
[-C--:B------:R-:W-:Y:S02]  /*7850*/  FFMA.FTZ R69, R145, R65.reuse, -R66 ;  /* 0x0000004191457223 */ /* 0x080fe40000010842 */
[----:B------:R-:W-:Y:S02]  /*7860*/  FMUL.FTZ R70, R146, -R68 ;  /* 0x8000004492467220 */ /* 0x000fe40000410000 */
[----:B------:R-:W-:-:S02]  /*7870*/  FMUL.FTZ R66, R144, -R65 ;  /* 0x8000004190427220 */ /* 0x000fc40000410000 */
[-C--:B------:R-:W-:Y:S02]  /*7880*/  FFMA.FTZ R65, R135, R211.reuse, -R64 ;  /* 0x000000d387417223 */ /* 0x080fe40000010840 */
[----:B------:R-:W-:Y:S02]  /*7890*/  FMUL.FTZ R64, R134, R211 ;  /* 0x000000d386407220 */ /* 0x000fe40000410000 */
[-C--:B------:R-:W-:Y:S02]  /*78a0*/  FFMA.FTZ R70, R147, R67.reuse, -R70 ;  /* 0x0000004393467223 */ /* 0x080fe40000010846 */
[----:B------:R-:W-:Y:S02]  /*78b0*/  FFMA.FTZ R66, R145, R74, R66 ;  /* 0x0000004a91427223 */ /* 0x000fe40000010042 */
[----:B------:R-:W-:Y:S02]  /*78c0*/  FMUL.FTZ R67, R146, -R67 ;  /* 0x8000004392437220 */ /* 0x000fe40000410000 */
[----:B------:R-:W-:-:S02]  /*78d0*/  FADD.FTZ R69, R178, R69 ;  /* 0x00000045b2457221 */ /* 0x000fc40000010000 */
[----:B------:R-:W-:Y:S02]  /*78e0*/  FFMA.FTZ R64, R135, R204, R64 ;  /* 0x000000cc87407223 */ /* 0x000fe40000010040 */
[----:B------:R-:W-:Y:S02]  /*78f0*/  FADD.FTZ R210, R210, R65 ;  /* 0x00000041d2d27221 */ /* 0x000fe40000010000 */
[----:B------:R-:W-:Y:S02]  /*7900*/  FADD.FTZ R65, -R177, R66 ;  /* 0x00000042b1417221 */ /* 0x000fe40000010100 */
[----:B------:R-:W-:Y:S02]  /*7910*/  FFMA.FTZ R67, R147, R68, R67 ;  /* 0x0000004493437223 */ /* 0x000fe40000010043 */
[----:B------:R-:W-:Y:S02]  /*7920*/  FMUL.FTZ R68, R146, -R69 ;  /* 0x8000004592447220 */ /* 0x000fe40000410000 */
[----:B------:R-:W-:-:S02]  /*7930*/  FADD.FTZ R203, RZ, R64 ;  /* 0x00000040ffcb7221 */ /* 0x000fc40000010000 */
[-C--:B------:R-:W-:Y:S02]  /*7940*/  FMUL.FTZ R72, R146, -R65.reuse ;  /* 0x8000004192487220 */ /* 0x080fe40000410000 */
[C---:B------:R-:W-:Y:S02]  /*7950*/  FMUL.FTZ R66, R132.reuse, R210 ;  /* 0x000000d284427220 */ /* 0x040fe40000410000 */
[C---:B------:R-:W-:Y:S02]  /*7960*/  FFMA.FTZ R68, R147.reuse, R65, R68 ;  /* 0x0000004193447223 */ /* 0x040fe40000010044 */
[----:B------:R-:W-:Y:S02]  /*7970*/  FMUL.FTZ R64, R132, R203 ;  /* 0x000000cb84407220 */ /* 0x000fe40000410000 */
[----:B------:R-:W-:Y:S02]  /*7980*/  FFMA.FTZ R71, R147, R69, -R72 ;  /* 0x0000004593477223 */ /* 0x000fe40000010848 */
[----:B------:R-:W-:-:S02]  /*7990*/  FFMA.FTZ R66, R133, R203, R66 ;  /* 0x000000cb85427223 */ /* 0x000fc40000010042 */
[----:B------:R-:W-:Y:S02]  /*79a0*/  FADD.FTZ R68, -R179, R68 ;  /* 0x00000044b3447221 */ /* 0x000fe40000010100 */
[----:B------:R-:W-:Y:S02]  /*79b0*/  FFMA.FTZ R64, R133, R210, -R64 ;  /* 0x000000d285407223 */ /* 0x000fe40000010840 */
[----:B------:R-:W-:Y:S02]  /*79c0*/  FADD.FTZ R206, RZ, R66 ;  /* 0x00000042ffce7221 */ /* 0x000fe40000010000 */
[----:B------:R-:W-:Y:S02]  /*79d0*/  FADD.FTZ R71, R180, R71 ;  /* 0x00000047b4477221 */ /* 0x000fe40000010000 */
[----:B------:R-:W-:Y:S02]  /*79e0*/  FMUL.FTZ R66, R148, -R68 ;  /* 0x8000004494427220 */ /* 0x000fe40000410000 */
[----:B------:R-:W-:-:S02]  /*79f0*/  FADD.FTZ R209, R209, R64 ;  /* 0x00000040d1d17221 */ /* 0x000fc40000010000 */
[-C--:B------:R-:W-:Y:S02]  /*7a00*/  FMUL.FTZ R65, R148, -R71.reuse ;  /* 0x8000004794417220 */ /* 0x080fe40000410000 */
[----:B------:R-:W-:Y:S02]  /*7a10*/  FFMA.FTZ R71, R149, R71, -R66 ;  /* 0x0000004795477223 */ /* 0x000fe40000010842 */
[C---:B------:R-:W-:Y:S02]  /*7a20*/  FMUL.FTZ R64, R130.reuse, R206 ;  /* 0x000000ce82407220 */ /* 0x040fe40000410000 */
[----:B------:R-:W-:Y:S02]  /*7a30*/  FMUL.FTZ R66, R130, R209 ;  /* 0x000000d182427220 */ /* 0x000fe40000410000 */
[----:B------:R-:W-:Y:S02]  /*7a40*/  FMUL.FTZ R69, R148, -R67 ;  /* 0x8000004394457220 */ /* 0x000fe40000410000 */
[----:B------:R-:W-:-:S02]  /*7a50*/  FFMA.FTZ R64, R131, R209, -R64 ;  /* 0x000000d183407223 */ /* 0x000fc40000010840 */
[----:B------:R-:W-:Y:S02]  /*7a60*/  FFMA.FTZ R205, R131, R206, R66 ;  /* 0x000000ce83cd7223 */ /* 0x000fe40000010042 */
[CC--:B------:R-:W-:Y:S02]  /*7a70*/  FFMA.FTZ R72, R149.reuse, R70.reuse, -R69 ;  /* 0x0000004695487223 */ /* 0x0c0fe40000010845 */
[----:B------:R-:W-:Y:S02]  /*7a80*/  FMUL.FTZ R70, R148, -R70 ;  /* 0x8000004694467220 */ /* 0x000fe40000410000 */
[----:B------:R-:W-:Y:S01]  /*7a90*/  FFMA.FTZ R68, R149, R68, R65 ;  /* 0x0000004495447223 */ /* 0x000fe20000010041 */
[----:B------:R-:W-:Y:S01]  /*7aa0*/  HFMA2.MMA R65, -RZ, RZ, 0, 0 ;  /* 0x00000000ff417435 */ /* 0x000fe200000001ff */
[----:B------:R-:W-:Y:S01]  /*7ab0*/  FADD.FTZ R207, R207, R64 ;  /* 0x00000040cfcf7221 */ /* 0x000fe20000010000 */
[----:B------:R-:W-:Y:S01]  /*7ac0*/  MOV R64, 0x3f800000 ;  /* 0x3f80000000407802 */ /* 0x000fe20000000f00 */
[----:B------:R-:W-:-:S02]  /*7ad0*/  FADD.FTZ R205, RZ, R205 ;  /* 0x000000cdffcd7221 */ /* 0x000fc40000010000 */
[----:B------:R-:W-:Y:S02]  /*7ae0*/  FFMA.FTZ R73, R149, R67, R70 ;  /* 0x0000004395497223 */ /* 0x000fe40000010046 */
[----:B------:R-:W-:Y:S01]  /*7af0*/  FADD.FTZ R74, -R181, R68 ;  /* 0x00000044b54a7221 */ /* 0x000fe20000010100 */
[----:B------:R-:W-:Y:S01]  /*7b00*/  CS2R R66, SRZ ;  /* 0x0000000000427805 */ /* 0x000fe2000001ff00 */
[C---:B------:R-:W-:Y:S02]  /*7b10*/  FMUL.FTZ R70, R128.reuse, R207 ;  /* 0x000000cf80467220 */ /* 0x040fe40000410000 */
[-C--:B------:R-:W-:Y:S02]  /*7b20*/  FMUL.FTZ R68, R128, R205.reuse ;  /* 0x000000cd80447220 */ /* 0x080fe40000410000 */
[C---:B------:R-:W-:Y:S01]  /*7b30*/  FFMA.FTZ R70, R129.reuse, R205, R70 ;  /* 0x000000cd81467223 */ /* 0x040fe20000010046 */
[----:B------:R0:W1:Y:S01]  /*7b40*/  @!P0 LDS.128 R64, [R121.X16+0x3910] ;  /* 0x0039100079408984 */ /* 0x000062000000cc00 */
[----:B------:R-:W-:Y:S01]  /*7b50*/  FFMA.FTZ R69, R129, R207, -R68 ;  /* 0x000000cf81457223 */ /* 0x000fe20000010844 */
[----:B------:R-:W-:Y:S01]  /*7b60*/  ISETP.GT.U32.AND P0, PT, R9, 0x1f, PT ;  /* 0x0000001f0900780c */ /* 0x000fe20003f04070 */
[----:B------:R-:W-:-:S02]  /*7b70*/  FADD.FTZ R208, RZ, R70 ;  /* 0x00000046ffd07221 */ /* 0x000fc40000010000 */
[----:B------:R-:W-:Y:S02]  /*7b80*/  FADD.FTZ R194, R194, R69 ;  /* 0x00000045c2c27221 */ /* 0x000fe40000010000 */
[----:B------:R-:W-:Y:S02]  /*7b90*/  FADD.FTZ R71, R182, R71 ;  /* 0x00000047b6477221 */ /* 0x000fe40000010000 */
[C---:B------:R-:W-:Y:S02]  /*7ba0*/  FMUL.FTZ R68, R126.reuse, R208 ;  /* 0x000000d07e447220 */ /* 0x040fe40000410000 */
[----:B------:R-:W-:Y:S02]  /*7bb0*/  FMUL.FTZ R69, R126, R194 ;  /* 0x000000c27e457220 */ /* 0x000fe40000410000 */
[C---:B------:R-:W-:Y:S02]  /*7bc0*/  FMUL.FTZ R76, R150.reuse, -R74 ;  /* 0x8000004a964c7220 */ /* 0x040fe40000410000 */
[----:B------:R-:W-:-:S02]  /*7bd0*/  FMUL.FTZ R70, R150, -R71 ;  /* 0x8000004796467220 */ /* 0x000fc40000410000 */
[C---:B------:R-:W-:Y:S02]  /*7be0*/  FFMA.FTZ R68, R127.reuse, R194, -R68 ;  /* 0x000000c27f447223 */ /* 0x040fe40000010844 */
[----:B------:R-:W-:Y:S02]  /*7bf0*/  FFMA.FTZ R221, R127, R208, R69 ;  /* 0x000000d07fdd7223 */ /* 0x000fe40000010045 */
[C---:B------:R-:W-:Y:S02]  /*7c00*/  FFMA.FTZ R75, R151.reuse, R71, -R76 ;  /* 0x00000047974b7223 */ /* 0x040fe4000001084c */
[----:B------:R-:W-:Y:S02]  /*7c10*/  FFMA.FTZ R76, R151, R74, R70 ;  /* 0x0000004a974c7223 */ /* 0x000fe40000010046 */
[C---:B------:R-:W-:Y:S02]  /*7c20*/  FMUL.FTZ R74, R150.reuse, -R72 ;  /* 0x80000048964a7220 */ /* 0x040fe40000410000 */
[----:B------:R-:W-:-:S02]  /*7c30*/  FMUL.FTZ R70, R150, -R73 ;  /* 0x8000004996467220 */ /* 0x000fc40000410000 */
[----:B------:R-:W-:Y:S02]  /*7c40*/  FADD.FTZ R185, R185, R68 ;  /* 0x00000044b9b97221 */ /* 0x000fe40000010000 */
[----:B------:R-:W-:Y:S02]  /*7c50*/  FADD.FTZ R221, RZ, R221 ;  /* 0x000000ddffdd7221 */ /* 0x000fe40000010000 */
[C---:B------:R-:W-:Y:S02]  /*7c60*/  FFMA.FTZ R69, R151.reuse, R73, R74 ;  /* 0x0000004997457223 */ /* 0x040fe4000001004a */
[----:B------:R-:W-:Y:S02]  /*7c70*/  FFMA.FTZ R68, R151, R72, -R70 ;  /* 0x0000004897447223 */ /* 0x000fe40000010846 */
[C---:B------:R-:W-:Y:S02]  /*7c80*/  FMUL.FTZ R74, R124.reuse, R185 ;  /* 0x000000b97c4a7220 */ /* 0x040fe40000410000 */
[----:B------:R-:W-:-:S02]  /*7c90*/  FMUL.FTZ R72, R124, R221 ;  /* 0x000000dd7c487220 */ /* 0x000fc40000410000 */
[C---:B------:R-:W-:Y:S02]  /*7ca0*/  FFMA.FTZ R74, R125.reuse, R221, R74 ;  /* 0x000000dd7d4a7223 */ /* 0x040fe4000001004a */
[----:B------:R-:W-:Y:S02]  /*7cb0*/  FFMA.FTZ R72, R125, R185, -R72 ;  /* 0x000000b97d487223 */ /* 0x000fe40000010848 */
[----:B------:R-:W-:Y:S02]  /*7cc0*/  FADD.FTZ R220, RZ, R74 ;  /* 0x0000004affdc7221 */ /* 0x000fe40000010000 */
[----:B------:R-:W-:Y:S02]  /*7cd0*/  FADD.FTZ R222, R87, R72 ;  /* 0x0000004857de7221 */ /* 0x000fe40000010000 */
[----:B------:R-:W-:Y:S02]  /*7ce0*/  FADD.FTZ R71, -R183, R76 ;  /* 0x0000004cb7477221 */ /* 0x000fe40000010100 */
[----:B------:R-:W-:-:S02]  /*7cf0*/  FADD.FTZ R70, R184, R75 ;  /* 0x0000004bb8467221 */ /* 0x000fc40000010000 */
[C---:B------:R-:W-:Y:S02]  /*7d00*/  FMUL.FTZ R72, R122.reuse, R220 ;  /* 0x000000dc7a487220 */ /* 0x040fe40000410000 */
        /* <DEDUP_REMOVED lines=47> */
.L_x_2364:
[----:B------:R-:W-:Y:S05]  /*8000*/  BRA.DIV ~URZ, `(.L_x_2331) ;  /* 0x000053427f007947 */ /* 0x000fea000b800000 */
[----:B------:R2:W3:Y:S04]  /*8010*/  SHFL.DOWN PT, R71, R77, 0x1, 0x1f ;  /* 0x08201f004d477f89 */ /* 0x0004e800000e0000 */
[----:B------:R2:W4:Y:S04]  /*8020*/  SHFL.DOWN PT, R72, R75, 0x1, 0x1f ;  /* 0x08201f004b487f89 */ /* 0x00052800000e0000 */
[----:B------:R2:W0:Y:S02]  /*8030*/  SHFL.DOWN PT, R68, R74, 0x1, 0x1f ;  /* 0x08201f004a447f89 */ /* 0x00042400000e0000 */
.L_x_2365:
        /* <DEDUP_REMOVED lines=15> */
.L_x_2333:
[----:B------:R-:W-:Y:S05]  /*8130*/  BSYNC B1 ;  /* 0x0000000000017941 */ /* 0x000fea0003800000 */
.L_x_2332:
[----:B------:R-:W-:Y:S05]  /*8140*/  BRA.DIV ~URZ, `(.L_x_2334) ;  /* 0x000053627f007947 */ /* 0x000fea000b800000 */
[----:B-1----:R1:W2:Y:S04]  /*8150*/  SHFL.DOWN PT, R70, R76, 0x2, 0x1f ;  /* 0x08401f004c467f89 */ /* 0x0022a800000e0000 */
[----:B---3--:R1:W3:Y:S04]  /*8160*/  SHFL.DOWN PT, R71, R77, 0x2, 0x1f ;  /* 0x08401f004d477f89 */ /* 0x0082e800000e0000 */
[----:B----4-:R1:W4:Y:S04]  /*8170*/  SHFL.DOWN PT, R72, R75, 0x2, 0x1f ;  /* 0x08401f004b487f89 */ /* 0x01032800000e0000 */
[----:B0-----:R1:W0:Y:S02]  /*8180*/  SHFL.DOWN PT, R68, R74, 0x2, 0x1f ;  /* 0x08401f004a447f89 */ /* 0x00122400000e0000 */
.L_x_2366:
        /* <DEDUP_REMOVED lines=15> */
.L_x_2336:
[----:B------:R-:W-:Y:S05]  /*8280*/  BSYNC B1 ;  /* 0x0000000000017941 */ /* 0x000fea0003800000 */
.L_x_2335:
[----:B------:R-:W-:Y:S05]  /*8290*/  BRA.DIV ~URZ, `(.L_x_2337) ;  /* 0x000053e27f007947 */ /* 0x000fea000b800000 */
[----:B--2---:R2:W1:Y:S02]  /*82a0*/  SHFL.DOWN PT, R70, R76, 0x4, 0x1f ;  /* 0x08801f004c467f89 */ /* 0x00446400000e0000 */
.L_x_2367:
[----:B------:R-:W-:Y:S05]  /*82b0*/  BRA.DIV ~URZ, `(.L_x_2338) ;  /* 0x000054427f007947 */ /* 0x000fea000b800000 */
[----:B---3--:R3:W2:Y:S04]  /*82c0*/  SHFL.DOWN PT, R71, R77, 0x4, 0x1f ;  /* 0x08801f004d477f89 */ /* 0x0086a800000e0000 */
[----:B----4-:R3:W4:Y:S04]  /*82d0*/  SHFL.DOWN PT, R72, R75, 0x4, 0x1f ;  /* 0x08801f004b487f89 */ /* 0x01072800000e0000 */
[----:B0-----:R3:W0:Y:S02]  /*82e0*/  SHFL.DOWN PT, R68, R74, 0x4, 0x1f ;  /* 0x08801f004a447f89 */ /* 0x00162400000e0000 */
.L_x_2368:
        /* <DEDUP_REMOVED lines=15> */
.L_x_2340:
[----:B------:R-:W-:Y:S05]  /*83e0*/  BSYNC B1 ;  /* 0x0000000000017941 */ /* 0x000fea0003800000 */
.L_x_2339:
[----:B------:R-:W-:Y:S05]  /*83f0*/  BRA.DIV ~URZ, `(.L_x_2341) ;  /* 0x000054627f007947 */ /* 0x000fea000b800000 */
[----:B-1----:R1:W3:Y:S04]  /*8400*/  SHFL.DOWN PT, R70, R76, 0x8, 0x1f ;  /* 0x09001f004c467f89 */ /* 0x0022e800000e0000 */
[----:B--2---:R1:W2:Y:S04]  /*8410*/  SHFL.DOWN PT, R71, R77, 0x8, 0x1f ;  /* 0x09001f004d477f89 */ /* 0x0042a800000e0000 */
[----:B----4-:R1:W4:Y:S04]  /*8420*/  SHFL.DOWN PT, R72, R75, 0x8, 0x1f ;  /* 0x09001f004b487f89 */ /* 0x01032800000e0000 */
[----:B0-----:R1:W0:Y:S02]  /*8430*/  SHFL.DOWN PT, R68, R74, 0x8, 0x1f ;  /* 0x09001f004a447f89 */ /* 0x00122400000e0000 */
.L_x_2369:
        /* <DEDUP_REMOVED lines=15> */
.L_x_2343:
[----:B------:R-:W-:Y:S05]  /*8530*/  BSYNC B1 ;  /* 0x0000000000017941 */ /* 0x000fea0003800000 */
.L_x_2342:
[----:B------:R-:W-:Y:S05]  /*8540*/  BRA.DIV ~URZ, `(.L_x_2344) ;  /* 0x000054e27f007947 */ /* 0x000fea000b800000 */
[----:B---3--:R3:W1:Y:S02]  /*8550*/  SHFL.DOWN PT, R70, R76, 0x10, 0x1f ;  /* 0x0a001f004c467f89 */ /* 0x00866400000e0000 */
.L_x_2370:
[----:B------:R-:W-:Y:S05]  /*8560*/  BRA.DIV ~URZ, `(.L_x_2345) ;  /* 0x000055427f007947 */ /* 0x000fea000b800000 */
[----:B--2---:R2:W3:Y:S04]  /*8570*/  SHFL.DOWN PT, R71, R77, 0x10, 0x1f ;  /* 0x0a001f004d477f89 */ /* 0x0044e800000e0000 */
[----:B----4-:R2:W4:Y:S04]  /*8580*/  SHFL.DOWN PT, R72, R75, 0x10, 0x1f ;  /* 0x0a001f004b487f89 */ /* 0x01052800000e0000 */
[----:B0-----:R2:W0:Y:S02]  /*8590*/  SHFL.DOWN PT, R68, R74, 0x10, 0x1f ;  /* 0x0a001f004a447f89 */ /* 0x00142400000e0000 */
.L_x_2371:
        /* <DEDUP_REMOVED lines=13> */
.L_x_2347:
[----:B------:R-:W-:Y:S05]  /*8670*/  BSYNC B1 ;  /* 0x0000000000017941 */ /* 0x000fea0003800000 */
.L_x_2346:
        /* <DEDUP_REMOVED lines=20> */
.L_x_2372:
        /* <DEDUP_REMOVED lines=19> */
.L_x_2350:
[----:B------:R-:W-:Y:S05]  /*88f0*/  BSYNC B1 ;  /* 0x0000000000017941 */ /* 0x000fea0003800000 */
.L_x_2349:
        /* <DEDUP_REMOVED lines=9> */
[C---:B--2---:R-:W-:Y:S02]  /*8990*/  FMUL.FTZ R66, R69.reuse, R82 ;  /* 0x0000005245427220 */ /* 0x044fe40000410000 */
        /* <DEDUP_REMOVED lines=28> */
.L_x_2329:
[----:B-1----:R-:W-:Y:S05]  /*8b60*/  BSYNC B0 ;  /* 0x0000000000007941 */ /* 0x002fea0003800000 */
.L_x_2328:
[----:B------:R-:W-:Y:S01]  /*8b70*/  WARPSYNC 0xffffffff ;  /* 0xffffffff00007948 */ /* 0x000fe20003800000 */
[----:B------:R-:W-:Y:S01]  /*8b80*/  BAR.SYNC.DEFER_BLOCKING 0x0 ;  /* 0x0000000000007b1d */ /* 0x000fe20000010000 */
[----:B------:R-:W-:Y:S01]  /*8b90*/  FFMA.FTZ R79, R105, R219, RZ ;  /* 0x000000db694f7223 */ /* 0x000fe200000100ff */
[----:B------:R-:W-:Y:S01]  /*8ba0*/  ISETP.NE.AND P2, PT, R9, RZ, PT ;  /* 0x000000ff0900720c */ /* 0x000fe20003f45270 */
[----:B------:R-:W-:Y:S01]  /*8bb0*/  HADD2.F32 R86, -RZ, R59.H1_H1 ;  /* 0x3000003bff567230 */ /* 0x000fe20000004100 */
[----:B------:R-:W-:Y:S01]  /*8bc0*/  ISETP.GT.AND P0, PT, R10, 0x1e, PT ;  /* 0x0000001e0a00780c */ /* 0x000fe20003f04270 */
        /* <DEDUP_REMOVED lines=10> */
[----:B0-----:R-:W0:Y:S04]  /*8c70*/  LDS.64 R68, [R152.X16+0x1b18] ;  /* 0x001b180098447984 */ /* 0x001e28000000ca00 */
[----:B------:R1:W-:Y:S02]  /*8c80*/  @!P2 STS.128 [R121.X16+0x3910], R64 ;  /* 0x003910407900a388 */ /* 0x0003e4000000cc00 */
[----:B-1----:R-:W-:-:S02]  /*8c90*/  FFMA.FTZ R67, R111, R213, R80 ;  /* 0x000000d56f437223 */ /* 0x002fc40000010050 */
[----:B------:R-:W-:Y:S02]  /*8ca0*/  FFMA.FTZ R65, R108, -R197, R79 ;  /* 0x800000c56c417223 */ /* 0x000fe4000001004f */
[----:B------:R-:W-:Y:S02]  /*8cb0*/  FFMA.FTZ R66, R112, R212, R67 ;  /* 0x000000d470427223 */ /* 0x000fe40000010043 */
[----:B------:R-:W-:Y:S02]  /*8cc0*/  FFMA.FTZ R65, R109, -R200, R65 ;  /* 0x800000c86d417223 */ /* 0x000fe40000010041 */
[----:B------:R-:W-:Y:S02]  /*8cd0*/  FFMA.FTZ R67, R113, R211, R66 ;  /* 0x000000d371437223 */ /* 0x000fe40000010042 */
[----:B------:R-:W-:Y:S02]  /*8ce0*/  FFMA.FTZ R65, R110, -R199, R65 ;  /* 0x800000c76e417223 */ /* 0x000fe40000010041 */
[----:B------:R-:W-:-:S02]  /*8cf0*/  FFMA.FTZ R66, R114, R210, R67 ;  /* 0x000000d272427223 */ /* 0x000fc40000010043 */
[----:B------:R-:W-:Y:S02]  /*8d00*/  FFMA.FTZ R65, R111, -R202, R65 ;  /* 0x800000ca6f417223 */ /* 0x000fe40000010041 */
[----:B------:R-:W-:Y:S02]  /*8d10*/  FFMA.FTZ R66, R115, R209, R66 ;  /* 0x000000d173427223 */ /* 0x000fe40000010042 */
[----:B------:R-:W-:Y:S02]  /*8d20*/  FFMA.FTZ R65, R112, -R201, R65 ;  /* 0x800000c970417223 */ /* 0x000fe40000010041 */
        /* <DEDUP_REMOVED lines=17> */
[----:B------:R-:W-:Y:S01]  /*8e40*/  FADD.FTZ R68, R155, R68 ;  /* 0x000000449b447221 */ /* 0x000fe20000010000 */
[----:B------:R-:W-:Y:S01]  /*8e50*/  HADD2.F32 R155, -RZ, R58.H0_H0 ;  /* 0x2000003aff9b7230 */ /* 0x000fe20000004100 */
        /* <DEDUP_REMOVED lines=9> */
[----:B------:R-:W-:Y:S01]  /*8ef0*/  FFMA.FTZ R70, R129, R69, -R128 ;  /* 0x0000004581467223 */ /* 0x000fe20000010880 */
[----:B------:R-:W-:Y:S01]  /*8f00*/  HADD2.F32 R129, -RZ, R59.H0_H0 ;  /* 0x2000003bff817230 */ /* 0x000fe20000004100 */
        /* <DEDUP_REMOVED lines=44> */
[----:B------:R-:W-:Y:S02]  /*91d0*/  FMUL.FTZ R64, R144, -R79 ;  /* 0x8000004f90407220 */ /* 0x000fe40000410000 */
[----:B------:R-:W-:Y:S02]  /*91e0*/  FFMA.FTZ R66, R116, R207, R66 ;  /* 0x000000cf74427223 */ /* 0x000fe40000010042 */
[----:B------:R-:W-:-:S02]  /*91f0*/  FMUL.FTZ R144, R144, -R175 ;  /* 0x800000af90907220 */ /* 0x000fc40000410000 */
[----:B------:R-:W-:Y:S02]  /*9200*/  FFMA.FTZ R64, R145, R175, R64 ;  /* 0x000000af91407223 */ /* 0x000fe40000010040 */
[----:B------:R-:W-:Y:S02]  /*9210*/  FFMA.FTZ R65, R113, -R204, R65 ;  /* 0x800000cc71417223 */ /* 0x000fe40000010041 */
[----:B------:R-:W-:Y:S02]  /*9220*/  FFMA.FTZ R66, R117, R194, R66 ;  /* 0x000000c275427223 */ /* 0x000fe40000010042 */
[----:B------:R-:W-:Y:S02]  /*9230*/  FFMA.FTZ R145, R145, R79, -R144 ;  /* 0x0000004f91917223 */ /* 0x000fe40000010890 */
[----:B------:R-:W-:Y:S02]  /*9240*/  FADD.FTZ R80, -R177, R64 ;  /* 0x00000040b1507221 */ /* 0x000fe40000010100 */
[----:B------:R-:W-:-:S02]  /*9250*/  FFMA.FTZ R65, R114, -R203, R65 ;  /* 0x800000cb72417223 */ /* 0x000fc40000010041 */
[----:B------:R-:W-:Y:S02]  /*9260*/  FFMA.FTZ R66, R118, R185, R66 ;  /* 0x000000b976427223 */ /* 0x000fe40000010042 */
[----:B------:R-:W-:Y:S02]  /*9270*/  FADD.FTZ R178, R178, R145 ;  /* 0x00000091b2b27221 */ /* 0x000fe40000010000 */
[----:B------:R-:W-:Y:S02]  /*9280*/  FMUL.FTZ R64, R146, -R80 ;  /* 0x8000005092407220 */ /* 0x000fe40000410000 */
[----:B------:R-:W-:Y:S02]  /*9290*/  FFMA.FTZ R65, R115, -R206, R65 ;  /* 0x800000ce73417223 */ /* 0x000fe40000010041 */
[----:B------:R-:W-:Y:S02]  /*92a0*/  FFMA.FTZ R67, R119, R222, R66 ;  /* 0x000000de77437223 */ /* 0x000fe40000010042 */
[----:B------:R-:W-:-:S02]  /*92b0*/  FMUL.FTZ R85, R101, R74 ;  /* 0x0000004a65557220 */ /* 0x000fc40000410000 */
[----:B------:R-:W-:Y:S02]  /*92c0*/  FFMA.FTZ R81, R147, R178, -R64 ;  /* 0x000000b293517223 */ /* 0x000fe40000010840 */
[----:B------:R-:W-:Y:S02]  /*92d0*/  FFMA.FTZ R65, R116, -R205, R65 ;  /* 0x800000cd74417223 */ /* 0x000fe40000010041 */
[----:B------:R-:W-:Y:S02]  /*92e0*/  FFMA.FTZ R66, R120, R224, R67 ;  /* 0x000000e078427223 */ /* 0x000fe40000010043 */
[-C--:B------:R-:W-:Y:S02]  /*92f0*/  FMUL.FTZ R67, R101, R170.reuse ;  /* 0x000000aa65437220 */ /* 0x080fe40000410000 */
[----:B------:R-:W-:Y:S02]  /*9300*/  FFMA.FTZ R64, R100, R170, -R85 ;  /* 0x000000aa64407223 */ /* 0x000fe40000010855 */
[----:B------:R-:W-:-:S02]  /*9310*/  FMUL.FTZ R146, R146, -R178 ;  /* 0x800000b292927220 */ /* 0x000fc40000410000 */
[----:B------:R-:W-:Y:S02]  /*9320*/  FFMA.FTZ R65, R117, -R208, R65 ;  /* 0x800000d075417223 */ /* 0x000fe40000010041 */
[----:B------:R-:W-:Y:S02]  /*9330*/  FFMA.FTZ R224, R86, -R35, R224 ;  /* 0x8000002356e07223 */ /* 0x000fe400000100e0 */
[----:B------:R-:W-:Y:S02]  /*9340*/  FFMA.FTZ R85, R100, R74, R67 ;  /* 0x0000004a64557223 */ /* 0x000fe40000010043 */
[----:B------:R-:W-:Y:S02]  /*9350*/  FMUL.FTZ R82, R223, R64 ;  /* 0x00000040df527220 */ /* 0x000fe40000410000 */
[----:B------:R-:W-:Y:S02]  /*9360*/  FFMA.FTZ R146, R147, R80, R146 ;  /* 0x0000005093927223 */ /* 0x000fe40000010092 */
[----:B------:R-:W-:-:S02]  /*9370*/  FADD.FTZ R81, R180, R81 ;  /* 0x00000051b4517221 */ /* 0x000fc40000010000 */
[----:B------:R-:W-:Y:S02]  /*9380*/  FFMA.FTZ R65, R118, -R221, R65 ;  /* 0x800000dd76417223 */ /* 0x000fe40000010041 */
[----:B------:R-:W-:Y:S02]  /*9390*/  FMUL.FTZ R170, R170, R35 ;  /* 0x00000023aaaa7220 */ /* 0x000fe40000410000 */
[----:B------:R-:W-:Y:S02]  /*93a0*/  FFMA.FTZ R85, R224, R85, R82 ;  /* 0x00000055e0557223 */ /* 0x000fe40000010052 */
[----:B------:R-:W-:Y:S02]  /*93b0*/  FADD.FTZ R179, -R179, R146 ;  /* 0x00000092b3b37221 */ /* 0x000fe40000010100 */
[----:B------:R-:W-:Y:S02]  /*93c0*/  FFMA.FTZ R65, R119, -R220, R65 ;  /* 0x800000dc77417223 */ /* 0x000fe40000010041 */
[----:B------:R-:W-:-:S02]  /*93d0*/  FMUL.FTZ R82, R148, -R81 ;  /* 0x8000005194527220 */ /* 0x000fc40000410000 */
[----:B------:R-:W-:Y:S02]  /*93e0*/  FMUL.FTZ R83, R74, R35 ;  /* 0x000000234a537220 */ /* 0x000fe40000410000 */
[----:B------:R-:W-:Y:S02]  /*93f0*/  FMUL.FTZ R84, R223, R170 ;  /* 0x000000aadf547220 */ /* 0x000fe40000410000 */
[----:B------:R-:W-:Y:S02]  /*9400*/  FFMA.FTZ R86, R86, R74, R85 ;  /* 0x0000004a56567223 */ /* 0x000fe40000010055 */
[----:B------:R-:W-:Y:S02]  /*9410*/  FMUL.FTZ R74, R101, R73 ;  /* 0x00000049654a7220 */ /* 0x000fe40000410000 */
[----:B------:R-:W-:Y:S02]  /*9420*/  FMUL.FTZ R85, R169, R34 ;  /* 0x00000022a9557220 */ /* 0x000fe40000410000 */
[----:B------:R-:W-:-:S02]  /*9430*/  FFMA.FTZ R67, R120, -R223, R65 ;  /* 0x800000df78437223 */ /* 0x000fc40000010041 */
[-C--:B------:R-:W-:Y:S02]  /*9440*/  FMUL.FTZ R148, R148, -R179.reuse ;  /* 0x800000b394947220 */ /* 0x080fe40000410000 */
[----:B------:R-:W-:Y:S02]  /*9450*/  FFMA.FTZ R82, R149, R179, R82 ;  /* 0x000000b395527223 */ /* 0x000fe40000010052 */
[----:B------:R-:W-:Y:S02]  /*9460*/  FADD.FTZ R104, R83, R104 ;  /* 0x0000006853687221 */ /* 0x000fe40000010000 */
[-C--:B------:R-:W-:Y:S02]  /*9470*/  FMUL.FTZ R65, R223, R83.reuse ;  /* 0x00000053df417220 */ /* 0x080fe40000410000 */
[----:B------:R-:W-:Y:S02]  /*9480*/  FFMA.FTZ R64, R224, R83, R84 ;  /* 0x00000053e0407223 */ /* 0x000fe40000010054 */
[----:B------:R-:W-:-:S02]  /*9490*/  FMUL.FTZ R123, R73, R34 ;  /* 0x00000022497b7220 */ /* 0x000fc40000410000 */
[----:B------:R-:W-:Y:S02]  /*94a0*/  FFMA.FTZ R83, R100, R169, -R74 ;  /* 0x000000a964537223 */ /* 0x000fe4000001084a */
[----:B------:R-:W-:Y:S02]  /*94b0*/  FFMA.FTZ R222, R129, -R34, R222 ;  /* 0x8000002281de7223 */ /* 0x000fe400000100de */
[----:B------:R-:W-:Y:S02]  /*94c0*/  FMUL.FTZ R74, R220, R85 ;  /* 0x00000055dc4a7220 */ /* 0x000fe40000410000 */
[----:B------:R-:W-:Y:S02]  /*94d0*/  FFMA.FTZ R149, R149, R81, -R148 ;  /* 0x0000005195957223 */ /* 0x000fe40000010894 */
[----:B------:R-:W-:Y:S02]  /*94e0*/  FADD.FTZ R82, -R181, R82 ;  /* 0x00000052b5527221 */ /* 0x000fe40000010100 */
[----:B------:R-:W-:-:S02]  /*94f0*/  FADD.FTZ R99, R123, R99 ;  /* 0x000000637b637221 */ /* 0x000fc40000010000 */
[-C--:B------:R-:W-:Y:S02]  /*9500*/  FMUL.FTZ R124, R220, R123.reuse ;  /* 0x0000007bdc7c7220 */ /* 0x080fe40000410000 */
[----:B------:R-:W-:Y:S02]  /*9510*/  FFMA.FTZ R123, R222, R123, R74 ;  /* 0x0000007bde7b7223 */ /* 0x000fe4000001004a */
[----:B------:R-:W-:Y:S02]  /*9520*/  FMUL.FTZ R169, R101, R169 ;  /* 0x000000a965a97220 */ /* 0x000fe40000410000 */
[----:B------:R-:W-:Y:S02]  /*9530*/  FADD.FTZ R182, R182, R149 ;  /* 0x00000095b6b67221 */ /* 0x000fe40000010000 */
[----:B------:R-:W-:Y:S02]  /*9540*/  FMUL.FTZ R74, R150, -R82 ;  /* 0x80000052964a7220 */ /* 0x000fe40000410000 */
[----:B------:R-:W-:-:S02]  /*9550*/  FMUL.FTZ R84, R220, R83 ;  /* 0x00000053dc547220 */ /* 0x000fc40000410000 */
[----:B------:R-:W-:Y:S02]  /*9560*/  FFMA.FTZ R169, R100, R73, R169 ;  /* 0x0000004964a97223 */ /* 0x000fe400000100a9 */
[-C--:B------:R-:W-:Y:S02]  /*9570*/  FMUL.FTZ R150, R150, -R182.reuse ;  /* 0x800000b696967220 */ /* 0x080fe40000410000 */
[C---:B------:R-:W-:Y:S01]  /*9580*/  FFMA.FTZ R83, R151.reuse, R182, -R74 ;  /* 0x000000b697537223 */ /* 0x040fe2000001084a */
[----:B------:R-:W-:Y:S01]  /*9590*/  HADD2.F32 R74, -RZ, R60.H0_H0 ;  /* 0x2000003cff4a7230 */ /* 0x000fe20000004100 */
[----:B------:R-:W-:Y:S02]  /*95a0*/  FFMA.FTZ R84, R222, R169, R84 ;  /* 0x000000a9de547223 */ /* 0x000fe40000010054 */
[----:B------:R-:W-:Y:S02]  /*95b0*/  FFMA.FTZ R150, R151, R82, R150 ;  /* 0x0000005297967223 */ /* 0x000fe40000010096 */
[----:B------:R-:W-:-:S02]  /*95c0*/  FADD.FTZ R83, R184, R83 ;  /* 0x00000053b8537221 */ /* 0x000fc40000010000 */
[----:B------:R-:W-:Y:S02]  /*95d0*/  FFMA.FTZ R129, R129, R73, R84 ;  /* 0x0000004981817223 */ /* 0x000fe40000010054 */
[----:B------:R-:W-:Y:S02]  /*95e0*/  FADD.FTZ R183, -R183, R150 ;  /* 0x00000096b7b77221 */ /* 0x000fe40000010100 */
[-C--:B------:R-:W-:Y:S02]  /*95f0*/  FMUL.FTZ R73, R83, R20.reuse ;  /* 0x0000001453497220 */ /* 0x080fe40000410000 */
[----:B------:R-:W-:Y:S01]  /*9600*/  FFMA.FTZ R124, R222, R85, -R124 ;  /* 0x00000055de7c7223 */ /* 0x000fe2000001087c */
[----:B------:R-:W-:Y:S01]  /*9610*/  HADD2.F32 R85, -RZ, R60.H1_H1 ;  /* 0x3000003cff557230 */ /* 0x000fe20000004100 */
[----:B------:R-:W-:Y:S02]  /*9620*/  FADD.FTZ R37, R86, R37 ;  /* 0x0000002556257221 */ /* 0x000fe40000010000 */
[----:B------:R-:W-:-:S02]  /*9630*/  FFMA.FTZ R86, R74, -R20, R219 ;  /* 0x800000144a567223 */ /* 0x000fc400000100db */
[----:B------:R-:W-:Y:S02]  /*9640*/  FMUL.FTZ R84, R182, R21 ;  /* 0x00000015b6547220 */ /* 0x000fe40000410000 */
[----:B------:R-:W-:Y:S02]  /*9650*/  FMUL.FTZ R103, R183, R20 ;  /* 0x00000014b7677220 */ /* 0x000fe40000410000 */
[----:B------:R-:W-:Y:S02]  /*9660*/  FMUL.FTZ R102, R198, R73 ;  /* 0x00000049c6667220 */ /* 0x000fe40000410000 */
[-C--:B------:R-:W-:Y:S02]  /*9670*/  FFMA.FTZ R87, R85, -R21.reuse, R218 ;  /* 0x8000001555577223 */ /* 0x080fe400000100da */
[----:B------:R-:W-:Y:S02]  /*9680*/  FMUL.FTZ R122, R82, R21 ;  /* 0x00000015527a7220 */ /* 0x000fe40000410000 */
[----:B------:R-:W-:-:S02]  /*9690*/  FMUL.FTZ R125, R195, R84 ;  /* 0x00000054c37d7220 */ /* 0x000fc40000410000 */
[-C--:B------:R-:W-:Y:S01]  /*96a0*/  FFMA.FTZ R126, R86, R103.reuse, -R102 ;  /* 0x00000067567e7223 */ /* 0x080fe20000010866 */
[--C-:B------:R-:W-:Y:S01]  /*96b0*/  HADD2.F32 R102, -RZ, R61.reuse.H0_H0 ;  /* 0x2000003dff667230 */ /* 0x100fe20000004100 */
[----:B------:R-:W-:Y:S02]  /*96c0*/  FMUL.FTZ R103, R198, R103 ;  /* 0x00000067c6677220 */ /* 0x000fe40000410000 */
[-C--:B------:R-:W-:Y:S02]  /*96d0*/  FFMA.FTZ R131, R87, R122.reuse, -R125 ;  /* 0x0000007a57837223 */ /* 0x080fe4000001087d */
[----:B------:R-:W-:Y:S02]  /*96e0*/  FMUL.FTZ R127, R195, R122 ;  /* 0x0000007ac37f7220 */ /* 0x000fe40000410000 */
[----:B------:R-:W-:Y:S01]  /*96f0*/  FFMA.FTZ R125, R86, R73, R103 ;  /* 0x00000049567d7223 */ /* 0x000fe20000010067 */
[----:B------:R-:W-:Y:S01]  /*9700*/  HADD2.F32 R103, -RZ, R61.H1_H1 ;  /* 0x3000003dff677230 */ /* 0x000fe20000004100 */
[----:B------:R-:W-:-:S02]  /*9710*/  FMUL.FTZ R122, R81, R22 ;  /* 0x00000016517a7220 */ /* 0x000fc40000410000 */
[----:B------:R-:W-:Y:S02]  /*9720*/  FFMA.FTZ R128, R87, R84, R127 ;  /* 0x0000005457807223 */ /* 0x000fe4000001007f */
[----:B------:R-:W-:Y:S02]  /*9730*/  FADD.FTZ R125, RZ, R125 ;  /* 0x0000007dff7d7221 */ /* 0x000fe40000010000 */
[-C--:B------:R-:W-:Y:S02]  /*9740*/  FFMA.FTZ R217, R102, -R22.reuse, R217 ;  /* 0x8000001666d97223 */ /* 0x080fe400000100d9 */
[----:B------:R-:W-:Y:S02]  /*9750*/  FMUL.FTZ R127, R179, R22 ;  /* 0x00000016b37f7220 */ /* 0x000fe40000410000 */
[----:B------:R-:W-:Y:S02]  /*9760*/  FMUL.FTZ R130, R196, R122 ;  /* 0x0000007ac4827220 */ /* 0x000fe40000410000 */
[----:B------:R-:W-:-:S02]  /*9770*/  FADD.FTZ R128, R125, R128 ;  /* 0x000000807d807221 */ /* 0x000fc40000010000 */
[----:B------:R-:W-:Y:S02]  /*9780*/  FMUL.FTZ R125, R178, R23 ;  /* 0x00000017b27d7220 */ /* 0x000fe40000410000 */
[-C--:B------:R-:W-:Y:S02]  /*9790*/  FFMA.FTZ R130, R217, R127.reuse, -R130 ;  /* 0x0000007fd9827223 */ /* 0x080fe40000010882 */
[----:B------:R-:W-:Y:S02]  /*97a0*/  FMUL.FTZ R127, R196, R127 ;  /* 0x0000007fc47f7220 */ /* 0x000fe40000410000 */
[-C--:B------:R-:W-:Y:S02]  /*97b0*/  FFMA.FTZ R216, R103, -R23.reuse, R216 ;  /* 0x8000001767d87223 */ /* 0x080fe400000100d8 */
[----:B------:R-:W-:Y:S02]  /*97c0*/  FMUL.FTZ R132, R80, R23 ;  /* 0x0000001750847220 */ /* 0x000fe40000410000 */
[----:B------:R-:W-:-:S02]  /*97d0*/  FMUL.FTZ R133, R197, R125 ;  /* 0x0000007dc5857220 */ /* 0x000fc40000410000 */
[----:B------:R-:W-:Y:S02]  /*97e0*/  FADD.FTZ R126, RZ, R126 ;  /* 0x0000007eff7e7221 */ /* 0x000fe40000010000 */
[----:B------:R-:W-:Y:S02]  /*97f0*/  FFMA.FTZ R127, R217, R122, R127 ;  /* 0x0000007ad97f7223 */ /* 0x000fe4000001007f */
[-C--:B------:R-:W-:Y:S02]  /*9800*/  FFMA.FTZ R135, R216, R132.reuse, -R133 ;  /* 0x00000084d8877223 */ /* 0x080fe40000010885 */
[----:B------:R-:W-:Y:S01]  /*9810*/  FADD.FTZ R131, R126, R131 ;  /* 0x000000837e837221 */ /* 0x000fe20000010000 */
[----:B------:R-:W-:Y:S01]  /*9820*/  HADD2.F32 R126, -RZ, R62.H0_H0 ;  /* 0x2000003eff7e7230 */ /* 0x000fe20000004100 */
[----:B------:R-:W-:Y:S02]  /*9830*/  FMUL.FTZ R133, R197, R132 ;  /* 0x00000084c5857220 */ /* 0x000fe40000410000 */
[----:B------:R-:W-:-:S02]  /*9840*/  FADD.FTZ R132, R128, R127 ;  /* 0x0000007f80847221 */ /* 0x000fc40000010000 */
[-C--:B------:R-:W-:Y:S02]  /*9850*/  FMUL.FTZ R127, R79, R24.reuse ;  /* 0x000000184f7f7220 */ /* 0x080fe40000410000 */
[-C--:B------:R-:W-:Y:S02]  /*9860*/  FFMA.FTZ R128, R126, -R24.reuse, R215 ;  /* 0x800000187e807223 */ /* 0x080fe400000100d7 */
[----:B------:R-:W-:Y:S02]  /*9870*/  FMUL.FTZ R137, R175, R24 ;  /* 0x00000018af897220 */ /* 0x000fe40000410000 */
[----:B------:R-:W-:Y:S02]  /*9880*/  FMUL.FTZ R134, R200, R127 ;  /* 0x0000007fc8867220 */ /* 0x000fe40000410000 */
[----:B------:R-:W-:Y:S02]  /*9890*/  FFMA.FTZ R133, R216, R125, R133 ;  /* 0x0000007dd8857223 */ /* 0x000fe40000010085 */
[----:B------:R-:W-:-:S02]  /*98a0*/  FFMA.FTZ R134, R128, R137, -R134 ;  /* 0x0000008980867223 */ /* 0x000fc40000010886 */
[----:B------:R-:W-:Y:S02]  /*98b0*/  FMUL.FTZ R137, R200, R137 ;  /* 0x00000089c8897220 */ /* 0x000fe40000410000 */
[----:B------:R-:W-:Y:S01]  /*98c0*/  FADD.FTZ R130, R131, R130 ;  /* 0x0000008283827221 */ /* 0x000fe20000010000 */
[----:B------:R-:W-:Y:S01]  /*98d0*/  HADD2.F32 R131, -RZ, R62.H1_H1 ;  /* 0x3000003eff837230 */ /* 0x000fe20000004100 */
[----:B------:R-:W-:Y:S02]  /*98e0*/  FADD.FTZ R132, R132, R133 ;  /* 0x0000008584847221 */ /* 0x000fe40000010000 */
[----:B------:R-:W-:Y:S02]  /*98f0*/  FFMA.FTZ R137, R128, R127, R137 ;  /* 0x0000007f80897223 */ /* 0x000fe40000010089 */
[----:B------:R-:W-:Y:S01]  /*9900*/  FADD.FTZ R135, R130, R135 ;  /* 0x0000008782877221 */ /* 0x000fe20000010000 */
[----:B------:R-:W-:Y:S01]  /*9910*/  HADD2.F32 R130, -RZ, R63.H0_H0 ;  /* 0x2000003fff827230 */ /* 0x000fe20000004100 */
[----:B------:R-:W-:-:S02]  /*9920*/  FMUL.FTZ R133, R174, R25 ;  /* 0x00000019ae857220 */ /* 0x000fc40000410000 */
[----:B------:R-:W-:Y:S02]  /*9930*/  FADD.FTZ R137, R132, R137 ;  /* 0x0000008984897221 */ /* 0x000fe40000010000 */
[-C--:B------:R-:W-:Y:S02]  /*9940*/  FMUL.FTZ R132, R77, R26.reuse ;  /* 0x0000001a4d847220 */ /* 0x080fe40000410000 */
[-C--:B------:R-:W-:Y:S02]  /*9950*/  FMUL.FTZ R136, R78, R25.reuse ;  /* 0x000000194e887220 */ /* 0x080fe40000410000 */
[----:B------:R-:W-:Y:S02]  /*9960*/  FFMA.FTZ R214, R131, -R25, R214 ;  /* 0x8000001983d67223 */ /* 0x000fe400000100d6 */
[----:B------:R-:W-:Y:S02]  /*9970*/  FMUL.FTZ R139, R199, R133 ;  /* 0x00000085c78b7220 */ /* 0x000fe40000410000 */
[----:B------:R-:W-:-:S02]  /*9980*/  FFMA.FTZ R213, R130, -R26, R213 ;  /* 0x8000001a82d57223 */ /* 0x000fc400000100d5 */
[----:B------:R-:W-:Y:S02]  /*9990*/  FMUL.FTZ R140, R171, R26 ;  /* 0x0000001aab8c7220 */ /* 0x000fe40000410000 */
[----:B------:R-:W-:Y:S02]  /*99a0*/  FMUL.FTZ R141, R202, R132 ;  /* 0x00000084ca8d7220 */ /* 0x000fe40000410000 */
[-C--:B------:R-:W-:Y:S02]  /*99b0*/  FMUL.FTZ R138, R199, R136.reuse ;  /* 0x00000088c78a7220 */ /* 0x080fe40000410000 */
[----:B------:R-:W-:Y:S02]  /*99c0*/  FFMA.FTZ R139, R214, R136, -R139 ;  /* 0x00000088d68b7223 */ /* 0x000fe4000001088b */
[----:B------:R-:W-:Y:S01]  /*99d0*/  FADD.FTZ R136, R135, R134 ;  /* 0x0000008687887221 */ /* 0x000fe20000010000 */
[----:B------:R-:W-:Y:S01]  /*99e0*/  HADD2.F32 R135, -RZ, R63.H1_H1 ;  /* 0x3000003fff877230 */ /* 0x000fe20000004100 */
[----:B------:R-:W-:-:S02]  /*99f0*/  FFMA.FTZ R142, R213, R140, -R141 ;  /* 0x0000008cd58e7223 */ /* 0x000fc4000001088d */
        /* <DEDUP_REMOVED lines=8> */
[----:B------:R-:W-:Y:S01]  /*9a80*/  FADD.FTZ R139, R136, R139 ;  /* 0x0000008b888b7221 */ /* 0x000fe20000010000 */
[----:B------:R-:W-:Y:S01]  /*9a90*/  HADD2.F32 R136, -RZ, R56.H0_H0 ;  /* 0x20000038ff887230 */ /* 0x000fe20000004100 */
[-C--:B------:R-:W-:Y:S02]  /*9aa0*/  FFMA.FTZ R143, R137, R140.reuse, -R143 ;  /* 0x0000008c898f7223 */ /* 0x080fe4000001088f */
[----:B------:R-:W-:Y:S02]  /*9ab0*/  FADD.FTZ R141, R138, R141 ;  /* 0x0000008d8a8d7221 */ /* 0x000fe40000010000 */
[----:B------:R-:W-:-:S02]  /*9ac0*/  FMUL.FTZ R140, R201, R140 ;  /* 0x0000008cc98c7220 */ /* 0x000fc40000410000 */
[----:B------:R-:W-:Y:S02]  /*9ad0*/  FMUL.FTZ R138, R75, R28 ;  /* 0x0000001c4b8a7220 */ /* 0x000fe40000410000 */
[----:B------:R-:W-:Y:S02]  /*9ae0*/  FFMA.FTZ R140, R137, R134, R140 ;  /* 0x00000086898c7223 */ /* 0x000fe4000001008c */
[-C--:B------:R-:W-:Y:S02]  /*9af0*/  FFMA.FTZ R211, R136, -R28.reuse, R211 ;  /* 0x8000001c88d37223 */ /* 0x080fe400000100d3 */
[----:B------:R-:W-:Y:S02]  /*9b00*/  FMUL.FTZ R145, R163, R28 ;  /* 0x0000001ca3917220 */ /* 0x000fe40000410000 */
[----:B------:R-:W-:Y:S02]  /*9b10*/  FMUL.FTZ R146, R204, R138 ;  /* 0x0000008acc927220 */ /* 0x000fe40000410000 */
[----:B------:R-:W-:Y:S01]  /*9b20*/  FADD.FTZ R142, R139, R142 ;  /* 0x0000008e8b8e7221 */ /* 0x000fe20000010000 */
[----:B------:R-:W-:Y:S01]  /*9b30*/  HADD2.F32 R139, -RZ, R56.H1_H1 ;  /* 0x30000038ff8b7230 */ /* 0x000fe20000004100 */
[----:B------:R-:W-:-:S02]  /*9b40*/  FADD.FTZ R144, R141, R140 ;  /* 0x0000008c8d907221 */ /* 0x000fc40000010000 */
[----:B------:R-:W-:Y:S02]  /*9b50*/  FMUL.FTZ R140, R72, R29 ;  /* 0x0000001d488c7220 */ /* 0x000fe40000410000 */
[-C--:B------:R-:W-:Y:S02]  /*9b60*/  FFMA.FTZ R148, R211, R145.reuse, -R146 ;  /* 0x00000091d3947223 */ /* 0x080fe40000010892 */
[----:B------:R-:W-:Y:S02]  /*9b70*/  FMUL.FTZ R146, R204, R145 ;  /* 0x00000091cc927220 */ /* 0x000fe40000410000 */
[-C--:B------:R-:W-:Y:S02]  /*9b80*/  FFMA.FTZ R141, R139, -R29.reuse, R210 ;  /* 0x8000001d8b8d7223 */ /* 0x080fe400000100d2 */
[----:B------:R-:W-:Y:S02]  /*9b90*/  FMUL.FTZ R150, R164, R29 ;  /* 0x0000001da4967220 */ /* 0x000fe40000410000 */
[----:B------:R-:W-:-:S02]  /*9ba0*/  FMUL.FTZ R147, R203, R140 ;  /* 0x0000008ccb937220 */ /* 0x000fc40000410000 */
[----:B------:R-:W-:Y:S01]  /*9bb0*/  FADD.FTZ R145, R142, R143 ;  /* 0x0000008f8e917221 */ /* 0x000fe20000010000 */
[----:B------:R-:W-:Y:S01]  /*9bc0*/  HADD2.F32 R142, -RZ, R57.H0_H0 ;  /* 0x20000039ff8e7230 */ /* 0x000fe20000004100 */
[----:B------:R-:W-:Y:S02]  /*9bd0*/  FFMA.FTZ R143, R211, R138, R146 ;  /* 0x0000008ad38f7223 */ /* 0x000fe40000010092 */
[-C--:B------:R-:W-:Y:S02]  /*9be0*/  FFMA.FTZ R152, R141, R150.reuse, -R147 ;  /* 0x000000968d987223 */ /* 0x080fe40000010893 */
[----:B------:R-:W-:Y:S02]  /*9bf0*/  FMUL.FTZ R150, R203, R150 ;  /* 0x00000096cb967220 */ /* 0x000fe40000410000 */
[----:B------:R-:W-:Y:S02]  /*9c00*/  FADD.FTZ R146, R144, R143 ;  /* 0x0000008f90927221 */ /* 0x000fe40000010000 */
[----:B------:R-:W-:-:S02]  /*9c10*/  FMUL.FTZ R143, R71, R30 ;  /* 0x0000001e478f7220 */ /* 0x000fc40000410000 */
[----:B------:R-:W-:Y:S02]  /*9c20*/  FFMA.FTZ R147, R141, R140, R150 ;  /* 0x0000008c8d937223 */ /* 0x000fe40000010096 */
[-C--:B------:R-:W-:Y:S02]  /*9c30*/  FFMA.FTZ R144, R142, -R30.reuse, R209 ;  /* 0x8000001e8e907223 */ /* 0x080fe400000100d1 */
[----:B------:R-:W-:Y:S02]  /*9c40*/  FMUL.FTZ R149, R165, R30 ;  /* 0x0000001ea5957220 */ /* 0x000fe40000410000 */
[----:B------:R-:W-:Y:S02]  /*9c50*/  FMUL.FTZ R150, R206, R143 ;  /* 0x0000008fce967220 */ /* 0x000fe40000410000 */
[----:B------:R-:W-:Y:S01]  /*9c60*/  FADD.FTZ R147, R146, R147 ;  /* 0x0000009392937221 */ /* 0x000fe20000010000 */
[----:B------:R-:W-:Y:S01]  /*9c70*/  HADD2.F32 R146, -RZ, R57.H1_H1 ;  /* 0x30000039ff927230 */ /* 0x000fe20000004100 */
[----:B------:R-:W-:-:S02]  /*9c80*/  FFMA.FTZ R150, R144, R149, -R150 ;  /* 0x0000009590967223 */ /* 0x000fc40000010896 */
[----:B------:R-:W-:Y:S02]  /*9c90*/  FMUL.FTZ R149, R206, R149 ;  /* 0x00000095ce957220 */ /* 0x000fe40000410000 */
[----:B------:R-:W-:Y:S02]  /*9ca0*/  FMUL.FTZ R156, R166, R31 ;  /* 0x0000001fa69c7220 */ /* 0x000fe40000410000 */
[----:B------:R-:W-:Y:S02]  /*9cb0*/  FADD.FTZ R145, R145, R148 ;  /* 0x0000009491917221 */ /* 0x000fe40000010000 */
[----:B------:R-:W-:Y:S02]  /*9cc0*/  FFMA.FTZ R148, R144, R143, R149 ;  /* 0x0000008f90947223 */ /* 0x000fe40000010095 */
[-C--:B------:R-:W-:Y:S02]  /*9cd0*/  FMUL.FTZ R154, R70, R31.reuse ;  /* 0x0000001f469a7220 */ /* 0x080fe40000410000 */
[----:B------:R-:W-:-:S02]  /*9ce0*/  FFMA.FTZ R207, R146, -R31, R207 ;  /* 0x8000001f92cf7223 */ /* 0x000fc400000100cf */
[----:B------:R-:W-:Y:S02]  /*9cf0*/  FMUL.FTZ R149, R205, R156 ;  /* 0x0000009ccd957220 */ /* 0x000fe40000410000 */
[----:B------:R-:W-:Y:S02]  /*9d00*/  FADD.FTZ R147, R147, R148 ;  /* 0x0000009493937221 */ /* 0x000fe40000010000 */
[-C--:B------:R-:W-:Y:S02]  /*9d10*/  FMUL.FTZ R151, R205, R154.reuse ;  /* 0x0000009acd977220 */ /* 0x080fe40000410000 */
[----:B------:R-:W-:Y:S02]  /*9d20*/  FFMA.FTZ R148, R207, R154, R149 ;  /* 0x0000009acf947223 */ /* 0x000fe40000010095 */
[----:B------:R-:W-:Y:S02]  /*9d30*/  FMUL.FTZ R149, R69, R32 ;  /* 0x0000002045957220 */ /* 0x000fe40000410000 */
[----:B------:R-:W-:Y:S01]  /*9d40*/  FFMA.FTZ R65, R224, R170, -R65 ;  /* 0x000000aae0417223 */ /* 0x000fe20000010841 */
[----:B------:R-:W-:Y:S01]  /*9d50*/  HADD2.F32 R170, -RZ, R58.H1_H1 ;  /* 0x3000003affaa7230 */ /* 0x000fe20000004100 */
[----:B------:R-:W-:-:S02]  /*9d60*/  FADD.FTZ R145, R145, R152 ;  /* 0x0000009891917221 */ /* 0x000fc40000010000 */
[----:B------:R-:W-:Y:S02]  /*9d70*/  FFMA.FTZ R156, R207, R156, -R151 ;  /* 0x0000009ccf9c7223 */ /* 0x000fe40000010897 */
[----:B------:R-:W-:Y:S02]  /*9d80*/  FADD.FTZ R147, R147, R148 ;  /* 0x0000009493937221 */ /* 0x000fe40000010000 */
[-C--:B------:R-:W-:Y:S02]  /*9d90*/  FFMA.FTZ R194, R155, -R32.reuse, R194 ;  /* 0x800000209bc27223 */ /* 0x080fe400000100c2 */
[----:B------:R-:W-:Y:S02]  /*9da0*/  FMUL.FTZ R158, R168, R33 ;  /* 0x00000021a89e7220 */ /* 0x000fe40000410000 */
[----:B------:R-:W-:Y:S02]  /*9db0*/  FMUL.FTZ R151, R167, R32 ;  /* 0x00000020a7977220 */ /* 0x000fe40000410000 */
[----:B------:R-:W-:-:S02]  /*9dc0*/  FMUL.FTZ R148, R208, R149 ;  /* 0x00000095d0947220 */ /* 0x000fc40000410000 */
[----:B------:R-:W-:Y:S02]  /*9dd0*/  FADD.FTZ R145, R145, R150 ;  /* 0x0000009691917221 */ /* 0x000fe40000010000 */
[-C--:B------:R-:W-:Y:S02]  /*9de0*/  FFMA.FTZ R185, R170, -R33.reuse, R185 ;  /* 0x80000021aab97223 */ /* 0x080fe400000100b9 */
[----:B------:R-:W-:Y:S02]  /*9df0*/  FMUL.FTZ R152, R68, R33 ;  /* 0x0000002144987220 */ /* 0x000fe40000410000 */
[----:B------:R-:W-:Y:S02]  /*9e00*/  FMUL.FTZ R153, R221, R158 ;  /* 0x0000009edd997220 */ /* 0x000fe40000410000 */
[-C--:B------:R-:W-:Y:S02]  /*9e10*/  FFMA.FTZ R150, R194, R151.reuse, -R148 ;  /* 0x00000097c2967223 */ /* 0x080fe40000010894 */
[----:B------:R-:W-:-:S02]  /*9e20*/  FMUL.FTZ R151, R208, R151 ;  /* 0x00000097d0977220 */ /* 0x000fc40000410000 */
[----:B------:R-:W-:Y:S02]  /*9e30*/  FADD.FTZ R98, R152, R98 ;  /* 0x0000006298627221 */ /* 0x000fe40000010000 */
[-C--:B------:R-:W-:Y:S02]  /*9e40*/  FFMA.FTZ R160, R185, R152.reuse, R153 ;  /* 0x00000098b9a07223 */ /* 0x080fe40000010099 */
[----:B------:R-:W-:Y:S02]  /*9e50*/  FMUL.FTZ R152, R221, R152 ;  /* 0x00000098dd987220 */ /* 0x000fe40000410000 */
[----:B------:R-:W-:Y:S02]  /*9e60*/  FFMA.FTZ R148, R194, R149, R151 ;  /* 0x00000095c2947223 */ /* 0x000fe40000010097 */
[----:B------:R-:W-:Y:S02]  /*9e70*/  FADD.FTZ R145, R145, R156 ;  /* 0x0000009c91917221 */ /* 0x000fe40000010000 */
[----:B------:R-:W-:-:S02]  /*9e80*/  FFMA.FTZ R152, R185, R158, -R152 ;  /* 0x0000009eb9987223 */ /* 0x000fc40000010898 */
[----:B------:R-:W-:Y:S02]  /*9e90*/  FADD.FTZ R147, R147, R148 ;  /* 0x0000009493937221 */ /* 0x000fe40000010000 */
[----:B------:R-:W-:Y:S02]  /*9ea0*/  FADD.FTZ R145, R145, R150 ;  /* 0x0000009691917221 */ /* 0x000fe40000010000 */
[----:B------:R-:W-:Y:S01]  /*9eb0*/  FMUL.FTZ R151, R101, R68 ;  /* 0x0000004465977220 */ /* 0x000fe20000410000 */
[----:B------:R-:W-:Y:S01]  /*9ec0*/  SHFL.DOWN PT, R150, R67, 0x1, 0x1f ;  /* 0x08201f0043967f89 */ /* 0x000fe200000e0000 */
[----:B------:R-:W-:Y:S02]  /*9ed0*/  FADD.FTZ R160, R147, R160 ;  /* 0x000000a093a07221 */ /* 0x000fe40000010000 */
[----:B------:R-:W-:Y:S02]  /*9ee0*/  FADD.FTZ R145, R145, R152 ;  /* 0x0000009891917221 */ /* 0x000fe40000010000 */
[----:B------:R-:W-:-:S02]  /*9ef0*/  FFMA.FTZ R148, R100, R168, -R151 ;  /* 0x000000a864947223 */ /* 0x000fc40000010897 */
[----:B------:R-:W-:Y:S02]  /*9f00*/  FMUL.FTZ R151, R101, R168 ;  /* 0x000000a865977220 */ /* 0x000fe40000410000 */
[----:B------:R-:W-:Y:S02]  /*9f10*/  FADD.FTZ R147, R160, R123 ;  /* 0x0000007ba0937221 */ /* 0x000fe40000010000 */
[----:B------:R-:W-:Y:S02]  /*9f20*/  FADD.FTZ R124, R145, R124 ;  /* 0x0000007c917c7221 */ /* 0x000fe40000010000 */
[----:B------:R-:W-:Y:S02]  /*9f30*/  FMUL.FTZ R221, R221, R148 ;  /* 0x00000094dddd7220 */ /* 0x000fe40000410000 */
[----:B------:R-:W-:Y:S02]  /*9f40*/  FFMA.FTZ R148, R100, R68, R151 ;  /* 0x0000004464947223 */ /* 0x000fe40000010097 */
[----:B------:R-:W-:Y:S01]  /*9f50*/  FADD.FTZ R147, R147, R64 ;  /* 0x0000004093937221 */ /* 0x000fe20000010000 */
[----:B------:R-:W0:Y:S01]  /*9f60*/  SHFL.DOWN PT, R151, R66, 0x1, 0x1f ;  /* 0x08201f0042977f89 */ /* 0x000e2200000e0000 */
[----:B------:R-:W-:-:S02]  /*9f70*/  FADD.FTZ R124, R124, R65 ;  /* 0x000000417c7c7221 */ /* 0x000fc40000010000 */
[----:B------:R-:W-:Y:S01]  /*9f80*/  FMUL.FTZ R123, R101, R69 ;  /* 0x00000045657b7220 */ /* 0x000fe20000410000 */
[----:B------:R-:W-:Y:S01]  /*9f90*/  SHFL.DOWN PT, R145, R147, 0x1, 0x1f ;  /* 0x08201f0093917f89 */ /* 0x000fe200000e0000 */
[----:B------:R-:W-:Y:S02]  /*9fa0*/  FFMA.FTZ R221, R185, R148, R221 ;  /* 0x00000094b9dd7223 */ /* 0x000fe400000100dd */
[-C--:B------:R-:W-:Y:S01]  /*9fb0*/  FFMA.FTZ R123, R100, R167.reuse, -R123 ;  /* 0x000000a7647b7223 */ /* 0x080fe2000001087b */
[----:B------:R-:W1:Y:S01]  /*9fc0*/  SHFL.DOWN PT, R148, R124, 0x1, 0x1f ;  /* 0x08201f007c947f89 */ /* 0x000e6200000e0000 */
[----:B------:R-:W-:Y:S02]  /*9fd0*/  FMUL.FTZ R167, R101, R167 ;  /* 0x000000a765a77220 */ /* 0x000fe40000410000 */
[----:B------:R-:W-:Y:S02]  /*9fe0*/  FMUL.FTZ R123, R208, R123 ;  /* 0x0000007bd07b7220 */ /* 0x000fe40000410000 */
[----:B------:R-:W-:-:S02]  /*9ff0*/  FFMA.FTZ R167, R100, R69, R167 ;  /* 0x0000004564a77223 */ /* 0x000fc400000100a7 */
[----:B------:R-:W-:Y:S02]  /*a000*/  FMUL.FTZ R65, R101, R70 ;  /* 0x0000004665417220 */ /* 0x000fe40000410000 */
[----:B------:R-:W-:Y:S02]  /*a010*/  FFMA.FTZ R194, R194, R167, R123 ;  /* 0x000000a7c2c27223 */ /* 0x000fe4000001007b */
[----:B------:R-:W-:Y:S01]  /*a020*/  FFMA.FTZ R64, R100, R166, -R65 ;  /* 0x000000a664407223 */ /* 0x000fe20000010841 */
[----:B------:R-:W-:Y:S01]  /*a030*/  MOV R65, R124 ;  /* 0x0000007c00417202 */ /* 0x000fe20000000f00 */
[----:B------:R-:W-:Y:S02]  /*a040*/  FFMA.FTZ R69, R155, R69, R194 ;  /* 0x000000459b457223 */ /* 0x000fe400000100c2 */
[----:B------:R-:W-:Y:S02]  /*a050*/  FMUL.FTZ R205, R205, R64 ;  /* 0x00000040cdcd7220 */ /* 0x000fe40000410000 */
[----:B------:R-:W-:-:S02]  /*a060*/  FMUL.FTZ R64, R101, R71 ;  /* 0x0000004765407220 */ /* 0x000fc40000410000 */
[----:B------:R-:W-:Y:S02]  /*a070*/  FADD.FTZ R40, R69, R40 ;  /* 0x0000002845287221 */ /* 0x000fe40000010000 */
[----:B------:R-:W-:Y:S01]  /*a080*/  FFMA.FTZ R69, R100, R165, -R64 ;  /* 0x000000a564457223 */ /* 0x000fe20000010840 */
[----:B------:R-:W-:Y:S01]  /*a090*/  MOV R64, R147 ;  /* 0x0000009300407202 */ /* 0x000fe20000000f00 */
[----:B0-----:R-:W-:Y:S02]  /*a0a0*/  @!P0 FADD.FTZ R66, R66, R151 ;  /* 0x0000009742428221 */ /* 0x001fe40000010000 */
[----:B------:R-:W-:Y:S02]  /*a0b0*/  @!P0 FADD.FTZ R67, R67, R150 ;  /* 0x0000009643438221 */ /* 0x000fe40000010000 */
[----:B-1----:R-:W-:Y:S02]  /*a0c0*/  @!P0 FADD.FTZ R65, R65, R148 ;  /* 0x0000009441418221 */ /* 0x002fe40000010000 */
[----:B------:R-:W-:Y:S01]  /*a0d0*/  @!P0 FADD.FTZ R64, R64, R145 ;  /* 0x0000009140408221 */ /* 0x000fe20000010000 */
[----:B------:R-:W0:Y:S01]  /*a0e0*/  SHFL.DOWN PT, R150, R67, 0x2, 0x1f ;  /* 0x08401f0043967f89 */ /* 0x000e2200000e0000 */
[----:B------:R-:W-:Y:S01]  /*a0f0*/  FADD.FTZ R38, R129, R38 ;  /* 0x0000002681267221 */ /* 0x000fe20000010000 */
[----:B------:R-:W-:Y:S01]  /*a100*/  ISETP.GT.AND P0, PT, R10, 0x1d, PT ;  /* 0x0000001d0a00780c */ /* 0x000fe20003f04270 */
[----:B------:R-:W-:Y:S01]  /*a110*/  FFMA.FTZ R68, R170, R68, R221 ;  /* 0x00000044aa447223 */ /* 0x000fe200000100dd */
[----:B------:R-:W1:Y:S01]  /*a120*/  SHFL.DOWN PT, R145, R66, 0x2, 0x1f ;  /* 0x08401f0042917f89 */ /* 0x000e6200000e0000 */
[----:B------:R-:W-:-:S02]  /*a130*/  FMUL.FTZ R206, R206, R69 ;  /* 0x00000045cece7220 */ /* 0x000fc40000410000 */
[C---:B------:R-:W-:Y:S01]  /*a140*/  FMUL.FTZ R69, R101.reuse, R72 ;  /* 0x0000004865457220 */ /* 0x040fe20000410000 */
[----:B------:R-:W2:Y:S01]  /*a150*/  SHFL.DOWN PT, R148, R65, 0x2, 0x1f ;  /* 0x08401f0041947f89 */ /* 0x000ea200000e0000 */
[C---:B------:R-:W-:Y:S02]  /*a160*/  FMUL.FTZ R123, R101.reuse, R166 ;  /* 0x000000a6657b7220 */ /* 0x040fe40000410000 */
[----:B------:R-:W-:Y:S01]  /*a170*/  FADD.FTZ R39, R68, R39 ;  /* 0x0000002744277221 */ /* 0x000fe20000010000 */
[----:B------:R-:W4:Y:S01]  /*a180*/  SHFL.DOWN PT, R129, R64, 0x2, 0x1f ;  /* 0x08401f0040817f89 */ /* 0x000f2200000e0000 */
[CC--:B------:R-:W-:Y:S02]  /*a190*/  FFMA.FTZ R68, R100.reuse, R164.reuse, -R69 ;  /* 0x000000a464447223 */ /* 0x0c0fe40000010845 */
[----:B------:R-:W-:Y:S02]  /*a1a0*/  FMUL.FTZ R69, R101, R164 ;  /* 0x000000a465457220 */ /* 0x000fe40000410000 */
[----:B------:R-:W-:-:S02]  /*a1b0*/  FFMA.FTZ R124, R100, R70, R123 ;  /* 0x00000046647c7223 */ /* 0x000fc4000001007b */
[----:B------:R-:W-:Y:S02]  /*a1c0*/  FMUL.FTZ R203, R203, R68 ;  /* 0x00000044cbcb7220 */ /* 0x000fe40000410000 */
[----:B------:R-:W-:Y:S02]  /*a1d0*/  FMUL.FTZ R165, R101, R165 ;  /* 0x000000a565a57220 */ /* 0x000fe40000410000 */
[----:B------:R-:W-:Y:S02]  /*a1e0*/  FFMA.FTZ R68, R100, R72, R69 ;  /* 0x0000004864447223 */ /* 0x000fe40000010045 */
[----:B0-----:R-:W-:Y:S02]  /*a1f0*/  @!P0 FADD.FTZ R67, R67, R150 ;  /* 0x0000009643438221 */ /* 0x001fe40000010000 */
[----:B------:R-:W-:Y:S02]  /*a200*/  FFMA.FTZ R205, R207, R124, R205 ;  /* 0x0000007ccfcd7223 */ /* 0x000fe400000100cd */
[----:B-1----:R-:W-:-:S02]  /*a210*/  @!P0 FADD.FTZ R66, R66, R145 ;  /* 0x0000009142428221 */ /* 0x002fc40000010000 */
[----:B------:R-:W-:Y:S02]  /*a220*/  FADD.FTZ R94, R140, R94 ;  /* 0x0000005e8c5e7221 */ /* 0x000fe40000010000 */
[----:B--2---:R-:W-:Y:S01]  /*a230*/  @!P0 FADD.FTZ R65, R65, R148 ;  /* 0x0000009441418221 */ /* 0x004fe20000010000 */
[----:B------:R-:W-:Y:S01]  /*a240*/  SHFL.DOWN PT, R140, R67, 0x4, 0x1f ;  /* 0x08801f00438c7f89 */ /* 0x000fe200000e0000 */
[----:B------:R-:W-:Y:S02]  /*a250*/  FFMA.FTZ R165, R100, R71, R165 ;  /* 0x0000004764a57223 */ /* 0x000fe400000100a5 */
[----:B----4-:R-:W-:Y:S01]  /*a260*/  @!P0 FADD.FTZ R64, R64, R129 ;  /* 0x0000008140408221 */ /* 0x010fe20000010000 */
[----:B------:R-:W-:Y:S01]  /*a270*/  SHFL.DOWN PT, R124, R65, 0x4, 0x1f ;  /* 0x08801f00417c7f89 */ /* 0x000fe200000e0000 */
[----:B------:R-:W-:Y:S01]  /*a280*/  FFMA.FTZ R68, R141, R68, R203 ;  /* 0x000000448d447223 */ /* 0x000fe200000100cb */
[----:B------:R-:W-:Y:S01]  /*a290*/  ISETP.GT.AND P0, PT, R10, 0x1b, PT ;  /* 0x0000001b0a00780c */ /* 0x000fe20003f04270 */
[----:B------:R-:W-:Y:S01]  /*a2a0*/  FFMA.FTZ R165, R144, R165, R206 ;  /* 0x000000a590a57223 */ /* 0x000fe200000100ce */
[----:B------:R-:W0:Y:S01]  /*a2b0*/  SHFL.DOWN PT, R129, R66, 0x4, 0x1f ;  /* 0x08801f0042817f89 */ /* 0x000e2200000e0000 */
[----:B------:R-:W-:-:S02]  /*a2c0*/  FFMA.FTZ R72, R139, R72, R68 ;  /* 0x000000488b487223 */ /* 0x000fc40000010044 */
[C---:B------:R-:W-:Y:S01]  /*a2d0*/  FMUL.FTZ R68, R101.reuse, R75 ;  /* 0x0000004b65447220 */ /* 0x040fe20000410000 */
[----:B------:R-:W1:Y:S01]  /*a2e0*/  SHFL.DOWN PT, R123, R64, 0x4, 0x1f ;  /* 0x08801f00407b7f89 */ /* 0x000e6200000e0000 */
[----:B------:R-:W-:Y:S02]  /*a2f0*/  FFMA.FTZ R165, R142, R71, R165 ;  /* 0x000000478ea57223 */ /* 0x000fe400000100a5 */
[----:B------:R-:W-:Y:S02]  /*a300*/  FFMA.FTZ R70, R146, R70, R205 ;  /* 0x0000004692467223 */ /* 0x000fe400000100cd */
[-C--:B------:R-:W-:Y:S02]  /*a310*/  FFMA.FTZ R71, R100, R163.reuse, -R68 ;  /* 0x000000a364477223 */ /* 0x080fe40000010844 */
[C---:B------:R-:W-:Y:S02]  /*a320*/  FMUL.FTZ R69, R101.reuse, R76 ;  /* 0x0000004c65457220 */ /* 0x040fe40000410000 */
[----:B------:R-:W-:-:S02]  /*a330*/  FMUL.FTZ R163, R101, R163 ;  /* 0x000000a365a37220 */ /* 0x000fc40000410000 */
[----:B------:R-:W-:Y:S02]  /*a340*/  FADD.FTZ R41, R70, R41 ;  /* 0x0000002946297221 */ /* 0x000fe40000010000 */
[-C--:B------:R-:W-:Y:S02]  /*a350*/  FFMA.FTZ R68, R100, R162.reuse, -R69 ;  /* 0x000000a264447223 */ /* 0x080fe40000010845 */
[----:B------:R-:W-:Y:S02]  /*a360*/  FMUL.FTZ R71, R204, R71 ;  /* 0x00000047cc477220 */ /* 0x000fe40000410000 */
[----:B------:R-:W-:Y:S02]  /*a370*/  FFMA.FTZ R70, R100, R75, R163 ;  /* 0x0000004b64467223 */ /* 0x000fe400000100a3 */
[----:B------:R-:W-:Y:S02]  /*a380*/  FMUL.FTZ R69, R101, R162 ;  /* 0x000000a265457220 */ /* 0x000fe40000410000 */
[----:B------:R-:W-:-:S02]  /*a390*/  FMUL.FTZ R201, R201, R68 ;  /* 0x00000044c9c97220 */ /* 0x000fc40000410000 */
[----:B------:R-:W-:Y:S02]  /*a3a0*/  FFMA.FTZ R71, R211, R70, R71 ;  /* 0x00000046d3477223 */ /* 0x000fe40000010047 */
[----:B------:R-:W-:Y:S02]  /*a3b0*/  FMUL.FTZ R68, R101, R77 ;  /* 0x0000004d65447220 */ /* 0x000fe40000410000 */
[C---:B------:R-:W-:Y:S02]  /*a3c0*/  FFMA.FTZ R70, R100.reuse, R76, R69 ;  /* 0x0000004c64467223 */ /* 0x040fe40000010045 */
[----:B------:R-:W-:Y:S02]  /*a3d0*/  FFMA.FTZ R69, R100, R171, -R68 ;  /* 0x000000ab64457223 */ /* 0x000fe40000010844 */
[----:B------:R-:W-:Y:S02]  /*a3e0*/  FFMA.FTZ R70, R137, R70, R201 ;  /* 0x0000004689467223 */ /* 0x000fe400000100c9 */
[----:B0-----:R-:W-:-:S02]  /*a3f0*/  @!P0 FADD.FTZ R66, R66, R129 ;  /* 0x0000008142428221 */ /* 0x001fc40000010000 */
[----:B------:R-:W-:Y:S02]  /*a400*/  @!P0 FADD.FTZ R67, R67, R140 ;  /* 0x0000008c43438221 */ /* 0x000fe40000010000 */
[----:B------:R-:W-:Y:S02]  /*a410*/  @!P0 FADD.FTZ R65, R65, R124 ;  /* 0x0000007c41418221 */ /* 0x000fe40000010000 */
[----:B------:R-:W-:Y:S02]  /*a420*/  FMUL.FTZ R171, R101, R171 ;  /* 0x000000ab65ab7220 */ /* 0x000fe40000410000 */
[----:B-1----:R-:W-:Y:S01]  /*a430*/  @!P0 FADD.FTZ R64, R64, R123 ;  /* 0x0000007b40408221 */ /* 0x002fe20000010000 */
[----:B------:R-:W-:Y:S01]  /*a440*/  ISETP.GT.AND P0, PT, R10, 0x17, PT ;  /* 0x000000170a00780c */ /* 0x000fe20003f04270 */
[----:B------:R-:W-:Y:S01]  /*a450*/  FADD.FTZ R43, R72, R43 ;  /* 0x0000002b482b7221 */ /* 0x000fe20000010000 */
[----:B------:R-:W0:Y:S01]  /*a460*/  SHFL.DOWN PT, R123, R66, 0x8, 0x1f ;  /* 0x09001f00427b7f89 */ /* 0x000e2200000e0000 */
[----:B------:R-:W-:-:S02]  /*a470*/  FFMA.FTZ R71, R136, R75, R71 ;  /* 0x0000004b88477223 */ /* 0x000fc40000010047 */
[----:B------:R-:W-:Y:S01]  /*a480*/  FFMA.FTZ R70, R135, R76, R70 ;  /* 0x0000004c87467223 */ /* 0x000fe20000010046 */
[----:B------:R-:W-:Y:S01]  /*a490*/  SHFL.DOWN PT, R72, R65, 0x8, 0x1f ;  /* 0x09001f0041487f89 */ /* 0x000fe200000e0000 */
[----:B------:R-:W-:Y:S02]  /*a4a0*/  FMUL.FTZ R202, R202, R69 ;  /* 0x00000045caca7220 */ /* 0x000fe40000410000 */
[----:B------:R-:W-:Y:S01]  /*a4b0*/  FFMA.FTZ R68, R100, R77, R171 ;  /* 0x0000004d64447223 */ /* 0x000fe200000100ab */
[----:B------:R-:W1:Y:S01]  /*a4c0*/  SHFL.DOWN PT, R76, R67, 0x8, 0x1f ;  /* 0x09001f00434c7f89 */ /* 0x000e6200000e0000 */
[----:B------:R-:W-:Y:S02]  /*a4d0*/  FMUL.FTZ R69, R101, R174 ;  /* 0x000000ae65457220 */ /* 0x000fe40000410000 */
[----:B------:R-:W-:Y:S01]  /*a4e0*/  FFMA.FTZ R68, R213, R68, R202 ;  /* 0x00000044d5447223 */ /* 0x000fe200000100ca */
[----:B------:R-:W2:Y:S01]  /*a4f0*/  SHFL.DOWN PT, R75, R64, 0x8, 0x1f ;  /* 0x09001f00404b7f89 */ /* 0x000ea200000e0000 */
[----:B------:R-:W-:-:S02]  /*a500*/  FADD.FTZ R45, R70, R45 ;  /* 0x0000002d462d7221 */ /* 0x000fc40000010000 */
[-C--:B------:R-:W-:Y:S02]  /*a510*/  FFMA.FTZ R70, R100, R78.reuse, -R69 ;  /* 0x0000004e64467223 */ /* 0x080fe40000010845 */
[C---:B------:R-:W-:Y:S02]  /*a520*/  FMUL.FTZ R69, R101.reuse, R78 ;  /* 0x0000004e65457220 */ /* 0x040fe40000410000 */
[----:B------:R-:W-:Y:S02]  /*a530*/  FFMA.FTZ R77, R130, R77, R68 ;  /* 0x0000004d824d7223 */ /* 0x000fe40000010044 */
[----:B------:R-:W-:Y:S02]  /*a540*/  FMUL.FTZ R68, R101, R79 ;  /* 0x0000004f65447220 */ /* 0x000fe40000410000 */
[----:B------:R-:W-:Y:S02]  /*a550*/  FADD.FTZ R44, R71, R44 ;  /* 0x0000002c472c7221 */ /* 0x000fe40000010000 */
[----:B------:R-:W-:-:S02]  /*a560*/  FFMA.FTZ R71, R100, R174, R69 ;  /* 0x000000ae64477223 */ /* 0x000fc40000010045 */
[-C--:B------:R-:W-:Y:S02]  /*a570*/  FFMA.FTZ R69, R100, R175.reuse, -R68 ;  /* 0x000000af64457223 */ /* 0x080fe40000010844 */
[----:B------:R-:W-:Y:S02]  /*a580*/  FMUL.FTZ R175, R101, R175 ;  /* 0x000000af65af7220 */ /* 0x000fe40000410000 */
[----:B------:R-:W-:Y:S02]  /*a590*/  FMUL.FTZ R69, R200, R69 ;  /* 0x00000045c8457220 */ /* 0x000fe40000410000 */
[----:B------:R-:W-:Y:S02]  /*a5a0*/  FFMA.FTZ R175, R100, R79, R175 ;  /* 0x0000004f64af7223 */ /* 0x000fe400000100af */
[----:B0-----:R-:W-:Y:S02]  /*a5b0*/  @!P0 FADD.FTZ R66, R66, R123 ;  /* 0x0000007b42428221 */ /* 0x001fe40000010000 */
[----:B------:R-:W-:-:S02]  /*a5c0*/  FFMA.FTZ R175, R128, R175, R69 ;  /* 0x000000af80af7223 */ /* 0x000fc40000010045 */
[----:B------:R-:W-:Y:S02]  /*a5d0*/  FMUL.FTZ R69, R101, R178 ;  /* 0x000000b265457220 */ /* 0x000fe40000410000 */
[----:B-1----:R-:W-:Y:S02]  /*a5e0*/  @!P0 FADD.FTZ R67, R67, R76 ;  /* 0x0000004c43438221 */ /* 0x002fe40000010000 */
[----:B------:R-:W-:Y:S02]  /*a5f0*/  @!P0 FADD.FTZ R65, R65, R72 ;  /* 0x0000004841418221 */ /* 0x000fe40000010000 */
[----:B--2---:R-:W-:Y:S01]  /*a600*/  @!P0 FADD.FTZ R64, R64, R75 ;  /* 0x0000004b40408221 */ /* 0x004fe20000010000 */
[----:B------:R-:W-:Y:S01]  /*a610*/  SHFL.DOWN PT, R76, R67, 0x10, 0x1f ;  /* 0x0a001f00434c7f89 */ /* 0x000fe200000e0000 */
[----:B------:R-:W-:Y:S01]  /*a620*/  FMUL.FTZ R70, R199, R70 ;  /* 0x00000046c7467220 */ /* 0x000fe20000410000 */
[----:B------:R-:W-:Y:S01]  /*a630*/  ISETP.GT.AND P0, PT, R10, 0xf, PT ;  /* 0x0000000f0a00780c */ /* 0x000fe20003f04270 */
[-C--:B------:R-:W-:Y:S01]  /*a640*/  FFMA.FTZ R68, R100, R80.reuse, -R69 ;  /* 0x0000005064447223 */ /* 0x080fe20000010845 */
[----:B------:R-:W-:Y:S01]  /*a650*/  SHFL.DOWN PT, R72, R65, 0x10, 0x1f ;  /* 0x0a001f0041487f89 */ /* 0x000fe200000e0000 */
[----:B------:R-:W-:-:S02]  /*a660*/  FMUL.FTZ R69, R101, R80 ;  /* 0x0000005065457220 */ /* 0x000fc40000410000 */
[----:B------:R-:W-:Y:S01]  /*a670*/  FADD.FTZ R46, R77, R46 ;  /* 0x0000002e4d2e7221 */ /* 0x000fe20000010000 */
[----:B------:R-:W-:Y:S01]  /*a680*/  SHFL.DOWN PT, R75, R64, 0x10, 0x1f ;  /* 0x0a001f00404b7f89 */ /* 0x000fe200000e0000 */
[----:B------:R-:W-:Y:S02]  /*a690*/  FFMA.FTZ R70, R214, R71, R70 ;  /* 0x00000047d6467223 */ /* 0x000fe40000010046 */
[----:B------:R-:W-:Y:S01]  /*a6a0*/  FMUL.FTZ R197, R197, R68 ;  /* 0x00000044c5c57220 */ /* 0x000fe20000410000 */
[----:B------:R-:W0:Y:S01]  /*a6b0*/  SHFL.DOWN PT, R77, R66, 0x10, 0x1f ;  /* 0x0a001f00424d7f89 */ /* 0x000e2200000e0000 */
[----:B------:R-:W-:Y:S02]  /*a6c0*/  FFMA.FTZ R71, R100, R178, R69 ;  /* 0x000000b264477223 */ /* 0x000fe40000010045 */
[C---:B------:R-:W-:Y:S02]  /*a6d0*/  FMUL.FTZ R68, R101.reuse, R81 ;  /* 0x0000005165447220 */ /* 0x040fe40000410000 */
[----:B------:R-:W-:-:S02]  /*a6e0*/  FMUL.FTZ R69, R101, R182 ;  /* 0x000000b665457220 */ /* 0x000fc40000410000 */
[----:B------:R-:W-:Y:S02]  /*a6f0*/  FFMA.FTZ R197, R216, R71, R197 ;  /* 0x00000047d8c57223 */ /* 0x000fe400000100c5 */
[CC--:B------:R-:W-:Y:S02]  /*a700*/  FFMA.FTZ R71, R100.reuse, R179.reuse, -R68 ;  /* 0x000000b364477223 */ /* 0x0c0fe40000010844 */
[----:B------:R-:W-:Y:S02]  /*a710*/  FFMA.FTZ R68, R100, R82, -R69 ;  /* 0x0000005264447223 */ /* 0x000fe40000010845 */
[----:B------:R-:W-:Y:S02]  /*a720*/  FMUL.FTZ R179, R101, R179 ;  /* 0x000000b365b37220 */ /* 0x000fe40000410000 */
[----:B------:R-:W-:Y:S02]  /*a730*/  FMUL.FTZ R195, R195, R68 ;  /* 0x00000044c3c37220 */ /* 0x000fe40000410000 */
[----:B------:R-:W-:-:S02]  /*a740*/  FMUL.FTZ R68, R101, R83 ;  /* 0x0000005365447220 */ /* 0x000fc40000410000 */
[----:B------:R-:W-:Y:S02]  /*a750*/  FMUL.FTZ R69, R101, R82 ;  /* 0x0000005265457220 */ /* 0x000fe40000410000 */
[----:B------:R-:W-:Y:S02]  /*a760*/  FFMA.FTZ R70, R131, R174, R70 ;  /* 0x000000ae83467223 */ /* 0x000fe40000010046 */
[-C--:B------:R-:W-:Y:S02]  /*a770*/  FMUL.FTZ R101, R101, R183.reuse ;  /* 0x000000b765657220 */ /* 0x080fe40000410000 */
[----:B------:R-:W-:Y:S02]  /*a780*/  FFMA.FTZ R183, R100, R183, -R68 ;  /* 0x000000b764b77223 */ /* 0x000fe40000010844 */
[----:B------:R-:W-:Y:S02]  /*a790*/  FADD.FTZ R47, R70, R47 ;  /* 0x0000002f462f7221 */ /* 0x000fe40000010000 */
[----:B------:R-:W-:-:S02]  /*a7a0*/  FMUL.FTZ R71, R196, R71 ;  /* 0x00000047c4477220 */ /* 0x000fc40000410000 */
[C---:B------:R-:W-:Y:S02]  /*a7b0*/  FFMA.FTZ R70, R100.reuse, R81, R179 ;  /* 0x0000005164467223 */ /* 0x040fe400000100b3 */
[C---:B------:R-:W-:Y:S02]  /*a7c0*/  FFMA.FTZ R68, R100.reuse, R182, R69 ;  /* 0x000000b664447223 */ /* 0x040fe40000010045 */
[----:B------:R-:W-:Y:S02]  /*a7d0*/  FFMA.FTZ R101, R100, R83, R101 ;  /* 0x0000005364657223 */ /* 0x000fe40000010065 */
[----:B------:R-:W-:Y:S02]  /*a7e0*/  FMUL.FTZ R183, R198, R183 ;  /* 0x000000b7c6b77220 */ /* 0x000fe40000410000 */
[----:B0-----:R-:W-:Y:S02]  /*a7f0*/  @!P0 FADD.FTZ R66, R66, R77 ;  /* 0x0000004d42428221 */ /* 0x001fe40000010000 */
[----:B------:R-:W-:-:S02]  /*a800*/  @!P0 FADD.FTZ R67, R67, R76 ;  /* 0x0000004c43438221 */ /* 0x000fc40000010000 */
[----:B------:R-:W-:Y:S02]  /*a810*/  @!P0 FADD.FTZ R65, R65, R72 ;  /* 0x0000004841418221 */ /* 0x000fe40000010000 */
[----:B------:R-:W-:Y:S02]  /*a820*/  @!P0 FADD.FTZ R64, R64, R75 ;  /* 0x0000004b40408221 */ /* 0x000fe40000010000 */
[----:B------:R-:W-:Y:S02]  /*a830*/  FFMA.FTZ R70, R217, R70, R71 ;  /* 0x00000046d9467223 */ /* 0x000fe40000010047 */
[----:B------:R-:W-:Y:S01]  /*a840*/  FFMA.FTZ R68, R87, R68, R195 ;  /* 0x0000004457447223 */ /* 0x000fe200000100c3 */
[----:B------:R0:W-:Y:S01]  /*a850*/  @!P1 STS.128 [R17.X16+0x10a0], R64 ;  /* 0x0010a04011009388 */ /* 0x0001e2000000cc00 */
        /* <DEDUP_REMOVED lines=51> */
.L_x_2352:
[----:B0-----:R-:W-:Y:S05]  /*ab90*/  BSYNC B0 ;  /* 0x0000000000007941 */ /* 0x001fea0003800000 */
.L_x_2351:
[----:B------:R-:W-:-:S04]  /*aba0*/  IADD3 R121, R121, 0x1, RZ ;  /* 0x0000000179797810 */ /* 0x000fc80007ffe0ff */
[----:B------:R-:W-:-:S13]  /*abb0*/  ISETP.GE.AND P0, PT, R121, c[0x0][0x16c], PT ;  /* 0x00005b0079007a0c */ /* 0x000fda0003f06270 */
[----:B---3--:R-:W-:Y:S01]  /*abc0*/  @P0 CALL.REL.NOINC `(.L_x_2316) ;  /* 0x0000001000000944 */ /* 0x008fe20003c00000 */
[----:B------:R-:W-:Y:S05]  /*abd0*/  BRA `(.L_x_2353) ;  /* 0xffff9a7000007947 */ /* 0x000fea000383ffff */
.L_x_2316:
        /* <DEDUP_REMOVED lines=23> */
[--C-:B------:R-:W-:Y:S01]  /*ad50*/  FADD.FTZ R57, R57, R4.reuse ;  /* 0x0000000439397221 */ /* 0x100fe20000010000 */
[----:B------:R-:W-:Y:S01]  /*ad60*/  HADD2.F32 R31, -RZ, R26.H0_H0 ;  /* 0x2000001aff1f7230 */ /* 0x000fe20000004100 */
[--C-:B------:R-:W-:Y:S01]  /*ad70*/  FADD.FTZ R30, R25, R4.reuse ;  /* 0x00000004191e7221 */ /* 0x100fe20000010000 */
[----:B------:R-:W-:Y:S01]  /*ad80*/  FSETP.GTU.FTZ.AND P4, PT, R22, 20, PT ;  /* 0x41a000001600780b */ /* 0x000fe20003f9c000 */
[----:B------:R-:W-:Y:S01]  /*ad90*/  FADD.FTZ R56, R23, R4 ;  /* 0x0000000417387221 */ /* 0x000fe20000010000 */
[----:B------:R-:W-:-:S02]  /*ada0*/  FSETP.GTU.FTZ.AND P6, PT, R57, 20, PT ;  /* 0x41a000003900780b */ /* 0x000fc40003fdc000 */
[----:B------:R-:W-:Y:S02]  /*adb0*/  FSETP.GTU.FTZ.AND P0, PT, R30, 20, PT ;  /* 0x41a000001e00780b */ /* 0x000fe40003f1c000 */
[----:B------:R-:W-:-:S07]  /*adc0*/  FSETP.GTU.FTZ.AND P5, PT, R56, 20, PT ;  /* 0x41a000003800780b */ /* 0x000fce0003fbc000 */
[----:B------:R-:W-:Y:S02]  /*add0*/  @!P4 FMUL.FTZ R24, R22, -1.4426950216293334961 ;  /* 0xbfb8aa3b1618c820 */ /* 0x000fe40000410000 */
[----:B------:R0:W1:Y:S01]  /*ade0*/  LDS.128 R20, [R18.X16+0x10] ;  /* 0x0000100012147984 */ /* 0x000062000000cc00 */
[----:B------:R-:W-:-:S03]  /*adf0*/  @!P6 FMUL.FTZ R29, R57, -1.4426950216293334961 ;  /* 0xbfb8aa3b391de820 */ /* 0x000fc60000410000 */
[----:B------:R-:W2:Y:S01]  /*ae00*/  @!P4 MUFU.EX2 R24, R24 ;  /* 0x000000180018c308 */ /* 0x000ea20000000800 */
[----:B------:R-:W-:Y:S01]  /*ae10*/  @!P5 FMUL.FTZ R28, R56, -1.4426950216293334961 ;  /* 0xbfb8aa3b381cd820 */ /* 0x000fe20000410000 */
[----:B------:R-:W-:Y:S01]  /*ae20*/  BAR.SYNC.DEFER_BLOCKING 0x0 ;  /* 0x0000000000007b1d */ /* 0x000fe20000010000 */
[----:B0-----:R-:W-:-:S05]  /*ae30*/  @!P0 FMUL.FTZ R18, R30, -1.4426950216293334961 ;  /* 0xbfb8aa3b1e128820 */ /* 0x001fca0000410000 */
[----:B------:R-:W0:Y:S01]  /*ae40*/  @!P5 MUFU.EX2 R28, R28 ;  /* 0x0000001c001cd308 */ /* 0x000e220000000800 */
[----:B--2---:R-:W-:-:S07]  /*ae50*/  @!P4 FADD.FTZ R25, R24, 1 ;  /* 0x3f8000001819c421 */ /* 0x004fce0000010000 */
[----:B------:R-:W-:Y:S01]  /*ae60*/  @!P6 MUFU.EX2 R29, R29 ;  /* 0x0000001d001de308 */ /* 0x000fe20000000800 */
[----:B------:R-:W-:Y:S01]  /*ae70*/  FADD.FTZ R24, R31, R4 ;  /* 0x000000041f187221 */ /* 0x000fe20000010000 */
[----:B------:R-:W-:-:S04]  /*ae80*/  HADD2.F32 R31, -RZ, R26.H1_H1 ;  /* 0x3000001aff1f7230 */ /* 0x000fc80000004100 */
[----:B------:R-:W-:Y:S01]  /*ae90*/  FSETP.GTU.FTZ.AND P1, PT, R24, 20, PT ;  /* 0x41a000001800780b */ /* 0x000fe20003f3c000 */
[--C-:B------:R-:W-:Y:S01]  /*aea0*/  FADD.FTZ R26, R31, R4.reuse ;  /* 0x000000041f1a7221 */ /* 0x100fe20000010000 */
[----:B------:R1:W2:Y:S01]  /*aeb0*/  @!P4 MUFU.RCP R33, R25 ;  /* 0x000000190021c308 */ /* 0x0002a20000001000 */
[----:B0-----:R-:W-:Y:S01]  /*aec0*/  @!P5 FADD.FTZ R28, R28, 1 ;  /* 0x3f8000001c1cd421 */ /* 0x001fe20000010000 */
[--C-:B------:R-:W-:Y:S01]  /*aed0*/  HADD2.F32 R31, -RZ, R27.reuse.H0_H0 ;  /* 0x2000001bff1f7230 */ /* 0x100fe20000004100 */
[----:B------:R-:W-:Y:S01]  /*aee0*/  STS.128 [R36.X16], R88 ;  /* 0x0000005824007388 */ /* 0x000fe2000000cc00 */
[----:B------:R-:W-:Y:S01]  /*aef0*/  HADD2.F32 R27, -RZ, R27.H1_H1 ;  /* 0x3000001bff1b7230 */ /* 0x000fe20000004100 */
[----:B------:R-:W-:Y:S02]  /*af00*/  FSETP.GTU.FTZ.AND P2, PT, R26, 20, PT ;  /* 0x41a000001a00780b */ /* 0x000fe40003f5c000 */
[--C-:B------:R-:W-:Y:S01]  /*af10*/  FADD.FTZ R31, R31, R4.reuse ;  /* 0x000000041f1f7221 */ /* 0x100fe20000010000 */
[----:B------:R-:W0:Y:S01]  /*af20*/  @!P5 MUFU.RCP R28, R28 ;  /* 0x0000001c001cd308 */ /* 0x000e220000001000 */
[----:B------:R-:W-:Y:S01]  /*af30*/  FADD.FTZ R30, R27, R4 ;  /* 0x000000041b1e7221 */ /* 0x000fe20000010000 */
[----:B------:R-:W-:Y:S01]  /*af40*/  STS.128 [R36.X16+0x10], R96 ;  /* 0x0000106024007388 */ /* 0x000fe2000000cc00 */
[----:B-1----:R-:W-:Y:S01]  /*af50*/  HADD2.F32 R25, -RZ, R20.H0_H0 ;  /* 0x20000014ff197230 */ /* 0x002fe20000004100 */
[----:B------:R-:W-:Y:S01]  /*af60*/  FSETP.GTU.FTZ.AND P3, PT, R31, 20, PT ;  /* 0x41a000001f00780b */ /* 0x000fe20003f7c000 */
[----:B------:R-:W-:Y:S01]  /*af70*/  @!P1 FMUL.FTZ R24, R24, -1.4426950216293334961 ;  /* 0xbfb8aa3b18189820 */ /* 0x000fe20000410000 */
[----:B------:R-:W-:-:S06]  /*af80*/  NOP ;  /* 0x0000000000007918 */ /* 0x000fcc0000000000 */
[----:B--2---:R-:W-:Y:S01]  /*af90*/  @!P4 FMUL.FTZ R52, R52, R33 ;  /* 0x000000213434c220 */ /* 0x004fe20000410000 */
[----:B------:R-:W-:Y:S01]  /*afa0*/  FSETP.GTU.FTZ.AND P4, PT, R30, 20, PT ;  /* 0x41a000001e00780b */ /* 0x000fe20003f9c000 */
[----:B------:R-:W-:Y:S01]  /*afb0*/  FADD.FTZ R32, R25, R4 ;  /* 0x0000000419207221 */ /* 0x000fe20000010000 */
[----:B------:R-:W1:Y:S01]  /*afc0*/  @!P0 MUFU.EX2 R18, R18 ;  /* 0x0000001200128308 */ /* 0x000e620000000800 */
[----:B------:R-:W-:Y:S01]  /*afd0*/  @!P2 FMUL.FTZ R25, R26, -1.4426950216293334961 ;  /* 0xbfb8aa3b1a19a820 */ /* 0x000fe20000410000 */
[----:B------:R-:W-:Y:S01]  /*afe0*/  HADD2.F32 R33, -RZ, R20.H1_H1 ;  /* 0x30000014ff217230 */ /* 0x000fe20000004100 */
[----:B0-----:R-:W-:Y:S01]  /*aff0*/  @!P5 FMUL.FTZ R51, R51, R28 ;  /* 0x0000001c3333d220 */ /* 0x001fe20000410000 */
[----:B------:R-:W-:Y:S01]  /*b000*/  FSETP.GTU.FTZ.AND P5, PT, R32, 20, PT ;  /* 0x41a000002000780b */ /* 0x000fe20003fbc000 */
[----:B------:R-:W-:Y:S01]  /*b010*/  @!P3 FMUL.FTZ R27, R31, -1.4426950216293334961 ;  /* 0xbfb8aa3b1f1bb820 */ /* 0x000fe20000410000 */
[----:B------:R-:W-:Y:S01]  /*b020*/  LDS.128 R56, [R19.X16+0x200] ;  /* 0x0002000013387984 */ /* 0x000fe2000000cc00 */
[----:B------:R-:W-:Y:S01]  /*b030*/  @!P6 FADD.FTZ R29, R29, 1 ;  /* 0x3f8000001d1de421 */ /* 0x000fe20000010000 */
[----:B------:R-:W0:Y:S01]  /*b040*/  @!P1 MUFU.EX2 R24, R24 ;  /* 0x0000001800189308 */ /* 0x000e220000000800 */
[----:B------:R-:W-:-:S02]  /*b050*/  IMAD R20, R6, c[0x0][0x2d8], RZ ;  /* 0x0000b60006147a24 */ /* 0x000fc400078e02ff */
[----:B------:R-:W-:Y:S02]  /*b060*/  @!P4 FMUL.FTZ R30, R30, -1.4426950216293334961 ;  /* 0xbfb8aa3b1e1ec820 */ /* 0x000fe40000410000 */
[----:B------:R-:W-:Y:S02]  /*b070*/  FADD.FTZ R34, R33, R4 ;  /* 0x0000000421227221 */ /* 0x000fe40000010000 */
[----:B------:R-:W-:Y:S01]  /*b080*/  FADD.FTZ R8, R52, R8 ;  /* 0x0000000834087221 */ /* 0x000fe20000010000 */
[----:B------:R-:W2:Y:S01]  /*b090*/  @!P2 MUFU.EX2 R25, R25 ;  /* 0x000000190019a308 */ /* 0x000ea20000000800 */
[----:B------:R-:W-:Y:S01]  /*b0a0*/  @!P5 FMUL.FTZ R31, R32, -1.4426950216293334961 ;  /* 0xbfb8aa3b201fd820 */ /* 0x000fe20000410000 */
[----:B------:R-:W-:Y:S01]  /*b0b0*/  F2FP.PACK_AB R52, R51, R52 ;  /* 0x000000343334723e */ /* 0x000fe200000000ff */
[----:B-1----:R-:W-:-:S05]  /*b0c0*/  @!P0 FADD.FTZ R18, R18, 1 ;  /* 0x3f80000012128421 */ /* 0x002fca0000010000 */
[----:B------:R-:W-:Y:S01]  /*b0d0*/  @!P3 MUFU.EX2 R27, R27 ;  /* 0x0000001b001bb308 */ /* 0x000fe20000000800 */
[----:B0-----:R-:W-:Y:S01]  /*b0e0*/  @!P1 FADD.FTZ R26, R24, 1 ;  /* 0x3f800000181a9421 */ /* 0x001fe20000010000 */
[----:B------:R-:W-:-:S06]  /*b0f0*/  SHF.L.U32 R24, R68, 0xb, RZ ;  /* 0x0000000b44187819 */ /* 0x000fcc00000006ff */
[----:B------:R-:W0:Y:S01]  /*b100*/  @!P6 MUFU.RCP R29, R29 ;  /* 0x0000001d001de308 */ /* 0x000e220000001000 */
[----:B--2---:R-:W-:Y:S01]  /*b110*/  @!P2 FADD.FTZ R28, R25, 1 ;  /* 0x3f800000191ca421 */ /* 0x004fe20000010000 */
[----:B------:R-:W-:-:S06]  /*b120*/  SHF.R.S32.HI R25, RZ, 0x1f, R24 ;  /* 0x0000001fff197819 */ /* 0x000fcc0000011418 */
[----:B------:R-:W1:Y:S08]  /*b130*/  @!P4 MUFU.EX2 R30, R30 ;  /* 0x0000001e001ec308 */ /* 0x000e700000000800 */
[----:B------:R2:W3:Y:S01]  /*b140*/  @!P0 MUFU.RCP R32, R18 ;  /* 0x0000001200208308 */ /* 0x0004e20000001000 */
[----:B0-----:R-:W-:Y:S01]  /*b150*/  @!P6 FMUL.FTZ R50, R50, R29 ;  /* 0x0000001d3232e220 */ /* 0x001fe20000410000 */
[----:B------:R-:W-:Y:S01]  /*b160*/  FSETP.GTU.FTZ.AND P6, PT, R34, 20, PT ;  /* 0x41a000002200780b */ /* 0x000fe20003fdc000 */
[----:B------:R-:W-:-:S05]  /*b170*/  IMAD R29, R5, c[0x0][0x2dc], R20 ;  /* 0x0000b700051d7a24 */ /* 0x000fca00078e0214 */
[----:B------:R-:W0:Y:S01]  /*b180*/  @!P5 MUFU.EX2 R31, R31 ;  /* 0x0000001f001fd308 */ /* 0x000e220000000800 */
[----:B--2---:R-:W-:Y:S02]  /*b190*/  @!P3 FADD.FTZ R18, R27, 1 ;  /* 0x3f8000001b12b421 */ /* 0x004fe40000010000 */
[----:B-1----:R-:W-:-:S04]  /*b1a0*/  @!P4 FADD.FTZ R30, R30, 1 ;  /* 0x3f8000001e1ec421 */ /* 0x002fc80000010000 */
[----:B------:R-:W-:Y:S01]  /*b1b0*/  @!P6 FMUL.FTZ R20, R34, -1.4426950216293334961 ;  /* 0xbfb8aa3b2214e820 */ /* 0x000fe20000410000 */
[----:B------:R1:W2:Y:S01]  /*b1c0*/  @!P1 MUFU.RCP R35, R26 ;  /* 0x0000001a00239308 */ /* 0x0002a20000001000 */
[----:B---3--:R-:W-:-:S07]  /*b1d0*/  @!P0 FMUL.FTZ R49, R49, R32 ;  /* 0x0000002031318220 */ /* 0x008fce0000410000 */
[----:B------:R-:W3:Y:S01]  /*b1e0*/  @!P4 MUFU.RCP R30, R30 ;  /* 0x0000001e001ec308 */ /* 0x000ee20000001000 */
[----:B-1----:R-:W-:-:S04]  /*b1f0*/  IMAD.WIDE.U32 R26, R5, c[0x0][0x2d8], R24 ;  /* 0x0000b600051a7a25 */ /* 0x002fc800078e0018 */
[----:B0-----:R-:W-:Y:S01]  /*b200*/  @!P5 FADD.FTZ R31, R31, 1 ;  /* 0x3f8000001f1fd421 */ /* 0x001fe20000010000 */
[----:B------:R-:W-:Y:S01]  /*b210*/  IADD3 R27, R27, R29, RZ ;  /* 0x0000001d1b1b7210 */ /* 0x000fe20007ffe0ff */
[--C-:B------:R-:W-:Y:S01]  /*b220*/  HADD2.F32 R29, -RZ, R21.reuse.H0_H0 ;  /* 0x20000015ff1d7230 */ /* 0x100fe20000004100 */
[----:B------:R-:W0:Y:S01]  /*b230*/  @!P3 MUFU.RCP R33, R18 ;  /* 0x000000120021b308 */ /* 0x000e220000001000 */
[----:B------:R-:W-:Y:S01]  /*b240*/  HADD2.F32 R21, -RZ, R21.H1_H1 ;  /* 0x30000015ff157230 */ /* 0x000fe20000004100 */
[----:B--2---:R-:W-:Y:S02]  /*b250*/  @!P1 FMUL.FTZ R48, R48, R35 ;  /* 0x0000002330309220 */ /* 0x004fe40000410000 */
[--C-:B------:R-:W-:Y:S02]  /*b260*/  FADD.FTZ R32, R29, R4.reuse ;  /* 0x000000041d207221 */ /* 0x100fe40000010000 */
[----:B------:R-:W-:Y:S01]  /*b270*/  FADD.FTZ R34, R21, R4 ;  /* 0x0000000415227221 */ /* 0x000fe20000010000 */
[----:B------:R-:W-:Y:S01]  /*b280*/  HADD2.F32 R21, -RZ, R22.H0_H0 ;  /* 0x20000016ff157230 */ /* 0x000fe20000004100 */
[----:B------:R-:W1:Y:S01]  /*b290*/  @!P2 MUFU.RCP R28, R28 ;  /* 0x0000001c001ca308 */ /* 0x000e620000001000 */
[----:B------:R-:W-:Y:S01]  /*b2a0*/  FSETP.GTU.FTZ.AND P0, PT, R32, 20, PT ;  /* 0x41a000002000780b */ /* 0x000fe20003f1c000 */
[----:B------:R-:W-:-:S02]  /*b2b0*/  IMAD R29, R3, c[0x0][0x2e0], RZ ;  /* 0x0000b800031d7a24 */ /* 0x000fc400078e02ff */
[----:B---3--:R-:W-:Y:S01]  /*b2c0*/  @!P4 FMUL.FTZ R45, R45, R30 ;  /* 0x0000001e2d2dc220 */ /* 0x008fe20000410000 */
[----:B------:R-:W-:Y:S01]  /*b2d0*/  FSETP.GTU.FTZ.AND P4, PT, R34, 20, PT ;  /* 0x41a000002200780b */ /* 0x000fe20003f9c000 */
[----:B------:R-:W-:Y:S01]  /*b2e0*/  IMAD R35, R0, c[0x0][0x2e4], R29 ;  /* 0x0000b90000237a24 */ /* 0x000fe200078e021d */
[----:B------:R-:W-:Y:S01]  /*b2f0*/  HADD2.F32 R29, -RZ, R22.H1_H1 ;  /* 0x30000016ff1d7230 */ /* 0x000fe20000004100 */
[----:B------:R-:W2:Y:S01]  /*b300*/  @!P5 MUFU.RCP R31, R31 ;  /* 0x0000001f001fd308 */ /* 0x000ea20000001000 */
[--C-:B------:R-:W-:Y:S02]  /*b310*/  FADD.FTZ R30, R21, R4.reuse ;  /* 0x00000004151e7221 */ /* 0x100fe40000010000 */
[----:B0-----:R-:W-:Y:S01]  /*b320*/  @!P3 FMUL.FTZ R46, R46, R33 ;  /* 0x000000212e2eb220 */ /* 0x001fe20000410000 */
[----:B------:R-:W-:Y:S01]  /*b330*/  HADD2.F32 R33, -RZ, R23.H0_H0 ;  /* 0x20000017ff217230 */ /* 0x000fe20000004100 */
[----:B------:R-:W-:Y:S01]  /*b340*/  FADD.FTZ R29, R29, R4 ;  /* 0x000000041d1d7221 */ /* 0x000fe20000010000 */
[----:B------:R-:W-:Y:S01]  /*b350*/  FSETP.GTU.FTZ.AND P3, PT, R30, 20, PT ;  /* 0x41a000001e00780b */ /* 0x000fe20003f7c000 */
[----:B------:R-:W-:Y:S01]  /*b360*/  IMAD.WIDE.U32 R24, R5, c[0x0][0x2f8], R24 ;  /* 0x0000be0005187a25 */ /* 0x000fe200078e0018 */
[----:B------:R0:W3:Y:S01]  /*b370*/  @!P6 MUFU.EX2 R18, R20 ;  /* 0x000000140012e308 */ /* 0x0000e20000000800 */
[----:B------:R-:W-:-:S02]  /*b380*/  F2FP.PACK_AB R55, R45, R46 ;  /* 0x0000002e2d37723e */ /* 0x000fc400000000ff */
[----:B-1----:R-:W-:Y:S01]  /*b390*/  @!P2 FMUL.FTZ R47, R47, R28 ;  /* 0x0000001c2f2fa220 */ /* 0x002fe20000410000 */
[----:B------:R-:W-:Y:S01]  /*b3a0*/  FSETP.GTU.FTZ.AND P2, PT, R29, 20, PT ;  /* 0x41a000001d00780b */ /* 0x000fe20003f5c000 */
[----:B------:R-:W-:Y:S02]  /*b3b0*/  @!P0 FMUL.FTZ R28, R32, -1.4426950216293334961 ;  /* 0xbfb8aa3b201c8820 */ /* 0x000fe40000410000 */
[----:B------:R-:W-:Y:S01]  /*b3c0*/  FADD.FTZ R33, R33, R4 ;  /* 0x0000000421217221 */ /* 0x000fe20000010000 */
[----:B------:R-:W-:Y:S01]  /*b3d0*/  F2FP.PACK_AB R54, R47, R48 ;  /* 0x000000302f36723e */ /* 0x000fe200000000ff */
[----:B0-----:R-:W-:Y:S01]  /*b3e0*/  IMAD.WIDE.U32 R20, R0, c[0x0][0x2e0], R26 ;  /* 0x0000b80000147a25 */ /* 0x001fe200078e001a */
[----:B------:R-:W-:Y:S01]  /*b3f0*/  HADD2.F32 R27, -RZ, R23.H1_H1 ;  /* 0x30000017ff1b7230 */ /* 0x000fe20000004100 */
[----:B------:R-:W0:Y:S02]  /*b400*/  @!P0 MUFU.EX2 R28, R28 ;  /* 0x0000001c001c8308 */ /* 0x000e240000000800 */
[----:B--2---:R-:W-:Y:S01]  /*b410*/  @!P5 FMUL.FTZ R44, R44, R31 ;  /* 0x0000001f2c2cd220 */ /* 0x004fe20000410000 */
[----:B------:R-:W-:Y:S01]  /*b420*/  IADD3 R23, R21, R35, RZ ;  /* 0x0000002315177210 */ /* 0x000fe20007ffe0ff */
[----:B------:R-:W-:Y:S01]  /*b430*/  FADD.FTZ R32, R27, R4 ;  /* 0x000000041b207221 */ /* 0x000fe20000010000 */
[----:B------:R-:W-:Y:S01]  /*b440*/  LEA R22, P1, R20, c[0x0][0x330], 0x1 ;  /* 0x0000cc0014167a11 */ /* 0x000fe200078208ff */
[----:B------:R-:W-:-:S02]  /*b450*/  @!P2 FMUL.FTZ R26, R29, -1.4426950216293334961 ;  /* 0xbfb8aa3b1d1aa820 */ /* 0x000fc40000410000 */
[----:B------:R-:W-:Y:S01]  /*b460*/  @!P4 FMUL.FTZ R21, R34, -1.4426950216293334961 ;  /* 0xbfb8aa3b2215c820 */ /* 0x000fe20000410000 */
[----:B------:R-:W-:Y:S01]  /*b470*/  LEA.HI.X R23, R20, c[0x0][0x334], R23, 0x1, P1 ;  /* 0x0000cd0014177a11 */ /* 0x000fe200008f0c17 */
[----:B------:R-:W-:Y:S01]  /*b480*/  @!P3 FMUL.FTZ R20, R30, -1.4426950216293334961 ;  /* 0xbfb8aa3b1e14b820 */ /* 0x000fe20000410000 */
[----:B------:R-:W-:Y:S01]  /*b490*/  FSETP.GTU.FTZ.AND P1, PT, R33, 20, PT ;  /* 0x41a000002100780b */ /* 0x000fe20003f3c000 */
[----:B------:R-:W1:Y:S01]  /*b4a0*/  @!P2 MUFU.EX2 R26, R26 ;  /* 0x0000001a001aa308 */ /* 0x000e620000000800 */
[----:B------:R-:W-:Y:S01]  /*b4b0*/  FSETP.GTU.FTZ.AND P5, PT, R32, 20, PT ;  /* 0x41a000002000780b */ /* 0x000fe20003fbc000 */
[----:B---3--:R-:W-:Y:S02]  /*b4c0*/  @!P6 FADD.FTZ R18, R18, 1 ;  /* 0x3f8000001212e421 */ /* 0x008fe40000010000 */
[----:B0-----:R-:W-:-:S04]  /*b4d0*/  @!P0 FADD.FTZ R28, R28, 1 ;  /* 0x3f8000001c1c8421 */ /* 0x001fc80000010000 */
[----:B------:R-:W0:Y:S04]  /*b4e0*/  @!P4 MUFU.EX2 R21, R21 ;  /* 0x000000150015c308 */ /* 0x000e280000000800 */
[----:B------:R-:W-:Y:S02]  /*b4f0*/  @!P1 FMUL.FTZ R27, R33, -1.4426950216293334961 ;  /* 0xbfb8aa3b211b9820 */ /* 0x000fe40000410000 */
[----:B------:R-:W-:Y:S02]  /*b500*/  @!P5 FMUL.FTZ R29, R32, -1.4426950216293334961 ;  /* 0xbfb8aa3b201dd820 */ /* 0x000fe40000410000 */
[----:B------:R-:W2:Y:S01]  /*b510*/  LDS.128 R32, [R19.X16] ;  /* 0x0000000013207984 */ /* 0x000ea2000000cc00 */
[----:B------:R-:W3:Y:S01]  /*b520*/  @!P3 MUFU.EX2 R20, R20 ;  /* 0x000000140014b308 */ /* 0x000ee20000000800 */
[----:B-1----:R-:W-:-:S02]  /*b530*/  @!P2 FADD.FTZ R26, R26, 1 ;  /* 0x3f8000001a1aa421 */ /* 0x002fc40000010000 */
[----:B0-----:R-:W-:-:S05]  /*b540*/  @!P4 FADD.FTZ R21, R21, 1 ;  /* 0x3f8000001515c421 */ /* 0x001fca0000010000 */
[----:B------:R-:W0:Y:S08]  /*b550*/  @!P1 MUFU.EX2 R27, R27 ;  /* 0x0000001b001b9308 */ /* 0x000e300000000800 */
[----:B------:R-:W1:Y:S01]  /*b560*/  @!P5 MUFU.EX2 R29, R29 ;  /* 0x0000001d001dd308 */ /* 0x000e620000000800 */
[----:B---3--:R-:W-:Y:S02]  /*b570*/  @!P3 FADD.FTZ R20, R20, 1 ;  /* 0x3f8000001414b421 */ /* 0x008fe40000010000 */
[----:B0-----:R-:W-:-:S05]  /*b580*/  @!P1 FADD.FTZ R27, R27, 1 ;  /* 0x3f8000001b1b9421 */ /* 0x001fca0000010000 */
[----:B------:R-:W0:Y:S01]  /*b590*/  @!P4 MUFU.RCP R30, R21 ;  /* 0x00000015001ec308 */ /* 0x000e220000001000 */
[----:B-1----:R-:W-:-:S07]  /*b5a0*/  @!P5 FADD.FTZ R29, R29, 1 ;  /* 0x3f8000001d1dd421 */ /* 0x002fce0000010000 */
[----:B------:R1:W3:Y:S08]  /*b5b0*/  @!P3 MUFU.RCP R53, R20 ;  /* 0x000000140035b308 */ /* 0x0002f00000001000 */
[----:B------:R-:W4:Y:S01]  /*b5c0*/  @!P0 MUFU.RCP R31, R28 ;  /* 0x0000001c001f8308 */ /* 0x000f220000001000 */
[----:B-1----:R-:W-:-:S04]  /*b5d0*/  IMAD.WIDE R20, R69, 0x10, R22 ;  /* 0x0000001045147825 */ /* 0x002fc800078e0216 */
[----:B0-----:R-:W-:Y:S01]  /*b5e0*/  @!P4 FMUL.FTZ R41, R41, R30 ;  /* 0x0000001e2929c220 */ /* 0x001fe20000410000 */
[----:B--2---:R-:W-:Y:S02]  /*b5f0*/  STG.E.128 [R20.64], R32 ;  /* 0x0000002014007986 */ /* 0x004fe4000c101d04 */
[----:B------:R-:W0:Y:S01]  /*b600*/  @!P6 MUFU.RCP R18, R18 ;  /* 0x000000120012e308 */ /* 0x000e220000001000 */
[----:B---3--:R-:W-:Y:S01]  /*b610*/  @!P3 FMUL.FTZ R40, R40, R53 ;  /* 0x000000352828b220 */ /* 0x008fe20000410000 */
[----:B------:R1:W-:Y:S01]  /*b620*/  STG.E.128 [R20.64+0x200], R56 ;  /* 0x0002003814007986 */ /* 0x0003e2000c101d04 */
[----:B------:R-:W-:-:S03]  /*b630*/  F2FP.PACK_AB R53, R49, R50 ;  /* 0x000000323135723e */ /* 0x000fc600000000ff */
[----:B------:R-:W-:Y:S01]  /*b640*/  BAR.SYNC.DEFER_BLOCKING 0x0 ;  /* 0x0000000000007b1d */ /* 0x000fe20000010000 */
[----:B------:R-:W-:Y:S01]  /*b650*/  IADD3 R12, P3, R12, -0x1000, RZ ;  /* 0xfffff0000c0c7810 */ /* 0x000fe20007f7e0ff */
[----:B----4-:R-:W-:-:S03]  /*b660*/  @!P0 FMUL.FTZ R42, R42, R31 ;  /* 0x0000001f2a2a8220 */ /* 0x010fc60000410000 */
[----:B------:R-:W-:Y:S01]  /*b670*/  IADD3.X R13, R13, -0x1, RZ, P3, !PT ;  /* 0xffffffff0d0d7810 */ /* 0x000fe20001ffe4ff */
[----:B------:R-:W2:Y:S01]  /*b680*/  @!P2 MUFU.RCP R26, R26 ;  /* 0x0000001a001aa308 */ /* 0x000ea20000001000 */
[----:B0-----:R-:W-:-:S07]  /*b690*/  @!P6 FMUL.FTZ R43, R43, R18 ;  /* 0x000000122b2be220 */ /* 0x001fce0000410000 */
[----:B------:R-:W0:Y:S01]  /*b6a0*/  @!P1 MUFU.RCP R27, R27 ;  /* 0x0000001b001b9308 */ /* 0x000e220000001000 */
[----:B-1----:R-:W-:-:S04]  /*b6b0*/  IMAD R21, R3, c[0x0][0x300], RZ ;  /* 0x0000c00003157a24 */ /* 0x002fc800078e02ff */
[----:B------:R-:W-:-:S03]  /*b6c0*/  IMAD R21, R0, c[0x0][0x304], R21 ;  /* 0x0000c10000157a24 */ /* 0x000fc600078e0215 */
[----:B------:R1:W3:Y:S01]  /*b6d0*/  @!P5 MUFU.RCP R28, R29 ;  /* 0x0000001d001cd308 */ /* 0x0002e20000001000 */
[----:B--2---:R-:W-:Y:S01]  /*b6e0*/  @!P2 FMUL.FTZ R39, R39, R26 ;  /* 0x0000001a2727a220 */ /* 0x004fe20000410000 */
[----:B------:R-:W-:Y:S01]  /*b6f0*/  STS.128 [R36.X16], R52 ;  /* 0x0000003424007388 */ /* 0x000fe2000000cc00 */
[----:B------:R-:W-:-:S03]  /*b700*/  IADD3 R14, P2, R14, -0x1000, RZ ;  /* 0xfffff0000e0e7810 */ /* 0x000fc60007f5e0ff */
[----:B------:R-:W-:Y:S01]  /*b710*/  F2FP.PACK_AB R30, R39, R40 ;  /* 0x00000028271e723e */ /* 0x000fe200000000ff */
[----:B0-----:R-:W-:Y:S01]  /*b720*/  @!P1 FMUL.FTZ R38, R38, R27 ;  /* 0x0000001b26269220 */ /* 0x001fe20000410000 */
[----:B-1----:R-:W-:Y:S01]  /*b730*/  F2FP.PACK_AB R29, R41, R42 ;  /* 0x0000002a291d723e */ /* 0x002fe200000000ff */
[----:B------:R-:W-:Y:S01]  /*b740*/  FADD.FTZ R27, R8, R51 ;  /* 0x00000033081b7221 */ /* 0x000fe20000010000 */
[----:B------:R-:W-:Y:S01]  /*b750*/  IADD3 R186, P1, R186, -0x1000, RZ ;  /* 0xfffff000baba7810 */ /* 0x000fe20007f3e0ff */
[----:B------:R-:W-:Y:S01]  /*b760*/  IMAD R8, R6, c[0x0][0x2f8], RZ ;  /* 0x0000be0006087a24 */ /* 0x000fe200078e02ff */
[----:B------:R-:W-:Y:S01]  /*b770*/  IADD3.X R15, R15, -0x1, RZ, P2, !PT ;  /* 0xffffffff0f0f7810 */ /* 0x000fe200017fe4ff */
[----:B------:R-:W-:Y:S01]  /*b780*/  FADD.FTZ R50, R27, R50 ;  /* 0x000000321b327221 */ /* 0x000fe20000010000 */
[----:B------:R-:W-:Y:S01]  /*b790*/  IADD3.X R187, R187, -0x1, RZ, P1, !PT ;  /* 0xffffffffbbbb7810 */ /* 0x000fe20000ffe4ff */
[----:B---3--:R-:W-:Y:S01]  /*b7a0*/  @!P5 FMUL.FTZ R37, R37, R28 ;  /* 0x0000001c2525d220 */ /* 0x008fe20000410000 */
[----:B------:R-:W-:Y:S01]  /*b7b0*/  F2FP.PACK_AB R28, R43, R44 ;  /* 0x0000002c2b1c723e */ /* 0x000fe200000000ff */
[----:B------:R-:W-:-:S02]  /*b7c0*/  IMAD R23, R5, c[0x0][0x2fc], R8 ;  /* 0x0000bf0005177a24 */ /* 0x000fc400078e0208 */
[----:B------:R-:W-:Y:S01]  /*b7d0*/  FADD.FTZ R49, R50, R49 ;  /* 0x0000003132317221 */ /* 0x000fe20000010000 */
[----:B------:R-:W-:Y:S02]  /*b7e0*/  F2FP.PACK_AB R31, R37, R38 ;  /* 0x00000026251f723e */ /* 0x000fe400000000ff */
[----:B------:R-:W-:Y:S01]  /*b7f0*/  IADD3 R25, R25, R23, RZ ;  /* 0x0000001719197210 */ /* 0x000fe20007ffe0ff */
[----:B------:R-:W-:Y:S02]  /*b800*/  FADD.FTZ R48, R49, R48 ;  /* 0x0000003031307221 */ /* 0x000fe40000010000 */
        /* <DEDUP_REMOVED lines=26> */
.L_x_2282:
        /* <DEDUP_REMOVED lines=32> */
.L_x_2356:
[----:B0-----:R-:W-:Y:S05]  /*bbb0*/  BSYNC B0 ;  /* 0x0000000000007941 */ /* 0x001fea0003800000 */
.L_x_2355:
        /* <DEDUP_REMOVED lines=31> */
.L_x_2358:
[----:B------:R-:W0:Y:S02]  /*bdb0*/  S2R R21, SR_TID.X ;  /* 0x0000000000157919 */ /* 0x000e240000002100 */
.L_x_2359:
[----:B0-----:R-:W-:Y:S05]  /*bdc0*/  BSYNC B0 ;  /* 0x0000000000007941 */ /* 0x001fea0003800000 */
.L_x_2357:
        /* <DEDUP_REMOVED lines=22> */
.L_x_2360:
        /* <DEDUP_REMOVED lines=64> */
.L_x_2321:
[----:B------:R-:W-:Y:S01]  /*c330*/  HFMA2.MMA R76, -RZ, RZ, 0, 5.9604644775390625e-08 ;  /* 0x00000001ff4c7435 */ /* 0x000fe200000001ff */
[----:B------:R-:W-:Y:S02]  /*c340*/  MOV R71, R70 ;  /* 0x0000004600477202 */ /* 0x000fe40000000f00 */
[----:B------:R-:W-:Y:S02]  /*c350*/  MOV R78, RZ ;  /* 0x000000ff004e7202 */ /* 0x000fe40000000f00 */
[----:B------:R-:W-:-:S02]  /*c360*/  MOV R81, 0xffffffff ;  /* 0xffffffff00517802 */ /* 0x000fc40000000f00 */
[----:B------:R-:W-:Y:S02]  /*c370*/  MOV R68, 0xc390 ;  /* 0x0000c39000447802 */ /* 0x000fe40000000f00 */
[----:B-----5:R-:W-:Y:S05]  /*c380*/  CALL.REL.NOINC `($__internal_59_$__cuda_sm70_shflsync_up) ;  /* 0x00001eb000007944 */ /* 0x020fea0003c00000 */
[----:B-1----:R-:W-:Y:S01]  /*c390*/  MOV R73, R71 ;  /* 0x0000004700497202 */ /* 0x002fe20000000f00 */
[----:B0-----:R-:W-:Y:S05]  /*c3a0*/  BRA `(.L_x_2361) ;  /* 0xffff9f2000007947 */ /* 0x001fea000383ffff */
.L_x_2322:
[----:B------:R-:W-:Y:S01]  /*c3b0*/  HFMA2.MMA R76, -RZ, RZ, 0, 5.9604644775390625e-08 ;  /* 0x00000001ff4c7435 */ /* 0x000fe200000001ff */
[----:B------:R-:W-:Y:S02]  /*c3c0*/  MOV R71, R80 ;  /* 0x0000005000477202 */ /* 0x000fe40000000f00 */
[----:B------:R-:W-:Y:S02]  /*c3d0*/  MOV R78, RZ ;  /* 0x000000ff004e7202 */ /* 0x000fe40000000f00 */
[----:B------:R-:W-:Y:S02]  /*c3e0*/  MOV R81, 0xffffffff ;  /* 0xffffffff00517802 */ /* 0x000fe40000000f00 */
[----:B------:R-:W-:Y:S02]  /*c3f0*/  MOV R68, 0xc410 ;  /* 0x0000c41000447802 */ /* 0x000fe40000000f00 */
[----:B01---5:R-:W-:Y:S05]  /*c400*/  CALL.REL.NOINC `($__internal_59_$__cuda_sm70_shflsync_up) ;  /* 0x00001e3000007944 */ /* 0x023fea0003c00000 */
[----:B0-----:R-:W-:Y:S01]  /*c410*/  HFMA2.MMA R76, -RZ, RZ, 0, 5.9604644775390625e-08 ;  /* 0x00000001ff4c7435 */ /* 0x001fe200000001ff */
[----:B-1----:R-:W-:Y:S02]  /*c420*/  MOV R75, R71 ;  /* 0x00000047004b7202 */ /* 0x002fe40000000f00 */
[----:B------:R-:W-:-:S02]  /*c430*/  MOV R71, R82 ;  /* 0x0000005200477202 */ /* 0x000fc40000000f00 */
[----:B------:R-:W-:Y:S02]  /*c440*/  MOV R78, RZ ;  /* 0x000000ff004e7202 */ /* 0x000fe40000000f00 */
[----:B------:R-:W-:Y:S02]  /*c450*/  MOV R81, 0xffffffff ;  /* 0xffffffff00517802 */ /* 0x000fe40000000f00 */
[----:B------:R-:W-:Y:S02]  /*c460*/  MOV R68, 0xc480 ;  /* 0x0000c48000447802 */ /* 0x000fe40000000f00 */
[----:B------:R-:W-:Y:S05]  /*c470*/  CALL.REL.NOINC `($__internal_59_$__cuda_sm70_shflsync_up) ;  /* 0x00001dc000007944 */ /* 0x000fea0003c00000 */
[----:B0-----:R-:W-:Y:S01]  /*c480*/  HFMA2.MMA R76, -RZ, RZ, 0, 5.9604644775390625e-08 ;  /* 0x00000001ff4c7435 */ /* 0x001fe200000001ff */
[----:B-1----:R-:W-:Y:S02]  /*c490*/  MOV R77, R71 ;  /* 0x00000047004d7202 */ /* 0x002fe40000000f00 */
[----:B------:R-:W-:Y:S02]  /*c4a0*/  MOV R71, R83 ;  /* 0x0000005300477202 */ /* 0x000fe40000000f00 */
[----:B------:R-:W-:Y:S02]  /*c4b0*/  MOV R78, RZ ;  /* 0x000000ff004e7202 */ /* 0x000fe40000000f00 */
[----:B------:R-:W-:-:S02]  /*c4c0*/  MOV R81, 0xffffffff ;  /* 0xffffffff00517802 */ /* 0x000fc40000000f00 */
[----:B------:R-:W-:Y:S02]  /*c4d0*/  MOV R68, 0xc4f0 ;  /* 0x0000c4f000447802 */ /* 0x000fe40000000f00 */
[----:B------:R-:W-:Y:S05]  /*c4e0*/  CALL.REL.NOINC `($__internal_59_$__cuda_sm70_shflsync_up) ;  /* 0x00001d5000007944 */ /* 0x000fea0003c00000 */
        /* <DEDUP_REMOVED lines=20> */
[----:B------:R-:W-:Y:S05]  /*c630*/  CALL.REL.NOINC `($__internal_59_$__cuda_sm70_shflsync_up) ;  /* 0x00001c0000007944 */ /* 0x000fea0003c00000 */
[----:B0-----:R-:W-:Y:S01]  /*c640*/  HFMA2.MMA R76, -RZ, RZ, 0, 1.1920928955078125e-07 ;  /* 0x00000002ff4c7435 */ /* 0x001fe200000001ff */
[----:B-1----:R-:W-:-:S02]  /*c650*/  MOV R70, R71 ;  /* 0x0000004700467202 */ /* 0x002fc40000000f00 */
[----:B------:R-:W-:Y:S02]  /*c660*/  MOV R71, R80 ;  /* 0x0000005000477202 */ /* 0x000fe40000000f00 */
[----:B------:R-:W-:Y:S02]  /*c670*/  MOV R78, RZ ;  /* 0x000000ff004e7202 */ /* 0x000fe40000000f00 */
[----:B------:R-:W-:Y:S02]  /*c680*/  MOV R81, 0xffffffff ;  /* 0xffffffff00517802 */ /* 0x000fe40000000f00 */
[----:B------:R-:W-:Y:S02]  /*c690*/  MOV R68, 0xc6b0 ;  /* 0x0000c6b000447802 */ /* 0x000fe40000000f00 */
[----:B------:R-:W-:Y:S05]  /*c6a0*/  CALL.REL.NOINC `($__internal_59_$__cuda_sm70_shflsync_up) ;  /* 0x00001b9000007944 */ /* 0x000fea0003c00000 */
[----:B0-----:R-:W-:Y:S01]  /*c6b0*/  HFMA2.MMA R76, -RZ, RZ, 0, 1.1920928955078125e-07 ;  /* 0x00000002ff4c7435 */ /* 0x001fe200000001ff */
[----:B-1----:R-:W-:Y:S02]  /*c6c0*/  MOV R72, R71 ;  /* 0x0000004700487202 */ /* 0x002fe40000000f00 */
[----:B------:R-:W-:Y:S02]  /*c6d0*/  MOV R71, R82 ;  /* 0x0000005200477202 */ /* 0x000fe40000000f00 */
[----:B------:R-:W-:-:S02]  /*c6e0*/  MOV R78, RZ ;  /* 0x000000ff004e7202 */ /* 0x000fc40000000f00 */
[----:B------:R-:W-:Y:S02]  /*c6f0*/  MOV R81, 0xffffffff ;  /* 0xffffffff00517802 */ /* 0x000fe40000000f00 */
[----:B------:R-:W-:Y:S02]  /*c700*/  MOV R68, 0xc720 ;  /* 0x0000c72000447802 */ /* 0x000fe40000000f00 */
[----:B------:R-:W-:Y:S05]  /*c710*/  CALL.REL.NOINC `($__internal_59_$__cuda_sm70_shflsync_up) ;  /* 0x00001b2000007944 */ /* 0x000fea0003c00000 */
[----:B0-----:R-:W-:Y:S01]  /*c720*/  HFMA2.MMA R76, -RZ, RZ, 0, 1.1920928955078125e-07 ;  /* 0x00000002ff4c7435 */ /* 0x001fe200000001ff */
[----:B-1----:R-:W-:Y:S02]  /*c730*/  MOV R73, R71 ;  /* 0x0000004700497202 */ /* 0x002fe40000000f00 */
[----:B------:R-:W-:Y:S02]  /*c740*/  MOV R71, R74 ;  /* 0x0000004a00477202 */ /* 0x000fe40000000f00 */
[----:B------:R-:W-:Y:S02]  /*c750*/  MOV R78, RZ ;  /* 0x000000ff004e7202 */ /* 0x000fe40000000f00 */
[----:B------:R-:W-:Y:S02]  /*c760*/  MOV R81, 0xffffffff ;  /* 0xffffffff00517802 */ /* 0x000fe40000000f00 */
[----:B------:R-:W-:-:S02]  /*c770*/  MOV R68, 0xc790 ;  /* 0x0000c79000447802 */ /* 0x000fc40000000f00 */
[----:B------:R-:W-:Y:S05]  /*c780*/  CALL.REL.NOINC `($__internal_59_$__cuda_sm70_shflsync_up) ;  /* 0x00001ab000007944 */ /* 0x000fea0003c00000 */
        /* <DEDUP_REMOVED lines=17> */
[----:B------:R-:W-:Y:S05]  /*c8a0*/  CALL.REL.NOINC `($__internal_59_$__cuda_sm70_shflsync_up) ;  /* 0x0000199000007944 */ /* 0x000fea0003c00000 */
[----:B0-----:R-:W-:Y:S01]  /*c8b0*/  HFMA2.MMA R76, -RZ, RZ, 0, 2.384185791015625e-07 ;  /* 0x00000004ff4c7435 */ /* 0x001fe200000001ff */
[----:B-1----:R-:W-:-:S02]  /*c8c0*/  MOV R70, R71 ;  /* 0x0000004700467202 */ /* 0x002fc40000000f00 */
[----:B------:R-:W-:Y:S02]  /*c8d0*/  MOV R71, R80 ;  /* 0x0000005000477202 */ /* 0x000fe40000000f00 */
[----:B------:R-:W-:Y:S02]  /*c8e0*/  MOV R78, RZ ;  /* 0x000000ff004e7202 */ /* 0x000fe40000000f00 */
[----:B------:R-:W-:Y:S02]  /*c8f0*/  MOV R81, 0xffffffff ;  /* 0xffffffff00517802 */ /* 0x000fe40000000f00 */
[----:B------:R-:W-:Y:S02]  /*c900*/  MOV R68, 0xc920 ;  /* 0x0000c92000447802 */ /* 0x000fe40000000f00 */
[----:B------:R-:W-:Y:S05]  /*c910*/  CALL.REL.NOINC `($__internal_59_$__cuda_sm70_shflsync_up) ;  /* 0x0000192000007944 */ /* 0x000fea0003c00000 */
[----:B0-----:R-:W-:Y:S01]  /*c920*/  HFMA2.MMA R76, -RZ, RZ, 0, 2.384185791015625e-07 ;  /* 0x00000004ff4c7435 */ /* 0x001fe200000001ff */
[----:B-1----:R-:W-:Y:S02]  /*c930*/  MOV R72, R71 ;  /* 0x0000004700487202 */ /* 0x002fe40000000f00 */
[----:B------:R-:W-:Y:S02]  /*c940*/  MOV R71, R82 ;  /* 0x0000005200477202 */ /* 0x000fe40000000f00 */
[----:B------:R-:W-:-:S02]  /*c950*/  MOV R78, RZ ;  /* 0x000000ff004e7202 */ /* 0x000fc40000000f00 */
[----:B------:R-:W-:Y:S02]  /*c960*/  MOV R81, 0xffffffff ;  /* 0xffffffff00517802 */ /* 0x000fe40000000f00 */
[----:B------:R-:W-:Y:S02]  /*c970*/  MOV R68, 0xc990 ;  /* 0x0000c99000447802 */ /* 0x000fe40000000f00 */
[----:B------:R-:W-:Y:S05]  /*c980*/  CALL.REL.NOINC `($__internal_59_$__cuda_sm70_shflsync_up) ;  /* 0x000018b000007944 */ /* 0x000fea0003c00000 */
[----:B0-----:R-:W-:Y:S01]  /*c990*/  HFMA2.MMA R76, -RZ, RZ, 0, 2.384185791015625e-07 ;  /* 0x00000004ff4c7435 */ /* 0x001fe200000001ff */
        /* <DEDUP_REMOVED lines=24> */
[----:B------:R-:W-:Y:S05]  /*cb20*/  CALL.REL.NOINC `($__internal_59_$__cuda_sm70_shflsync_up) ;  /* 0x0000171000007944 */ /* 0x000fea0003c00000 */
[----:B0-----:R-:W-:Y:S01]  /*cb30*/  HFMA2.MMA R76, -RZ, RZ, 0, 4.76837158203125e-07 ;  /* 0x00000008ff4c7435 */ /* 0x001fe200000001ff */
[----:B-1----:R-:W-:Y:S02]  /*cb40*/  MOV R70, R71 ;  /* 0x0000004700467202 */ /* 0x002fe40000000f00 */
[----:B------:R-:W-:Y:S02]  /*cb50*/  MOV R71, R80 ;  /* 0x0000005000477202 */ /* 0x000fe40000000f00 */
[----:B------:R-:W-:Y:S02]  /*cb60*/  MOV R78, RZ ;  /* 0x000000ff004e7202 */ /* 0x000fe40000000f00 */
[----:B------:R-:W-:Y:S02]  /*cb70*/  MOV R81, 0xffffffff ;  /* 0xffffffff00517802 */ /* 0x000fe40000000f00 */
[----:B------:R-:W-:Y:S02]  /*cb80*/  MOV R68, 0xcba0 ;  /* 0x0000cba000447802 */ /* 0x000fe40000000f00 */
[----:B------:R-:W-:Y:S05]  /*cb90*/  CALL.REL.NOINC `($__internal_59_$__cuda_sm70_shflsync_up) ;  /* 0x000016a000007944 */ /* 0x000fea0003c00000 */
[----:B0-----:R-:W-:Y:S01]  /*cba0*/  HFMA2.MMA R76, -RZ, RZ, 0, 4.76837158203125e-07 ;  /* 0x00000008ff4c7435 */ /* 0x001fe200000001ff */
[----:B-1----:R-:W-:-:S02]  /*cbb0*/  MOV R72, R71 ;  /* 0x0000004700487202 */ /* 0x002fc40000000f00 */
[----:B------:R-:W-:Y:S02]  /*cbc0*/  MOV R71, R82 ;  /* 0x0000005200477202 */ /* 0x000fe40000000f00 */
[----:B------:R-:W-:Y:S02]  /*cbd0*/  MOV R78, RZ ;  /* 0x000000ff004e7202 */ /* 0x000fe40000000f00 */
[----:B------:R-:W-:Y:S02]  /*cbe0*/  MOV R81, 0xffffffff ;  /* 0xffffffff00517802 */ /* 0x000fe40000000f00 */
[----:B------:R-:W-:Y:S02]  /*cbf0*/  MOV R68, 0xcc10 ;  /* 0x0000cc1000447802 */ /* 0x000fe40000000f00 */
[----:B------:R-:W-:Y:S05]  /*cc00*/  CALL.REL.NOINC `($__internal_59_$__cuda_sm70_shflsync_up) ;  /* 0x0000163000007944 */ /* 0x000fea0003c00000 */
[----:B0-----:R-:W-:Y:S01]  /*cc10*/  HFMA2.MMA R76, -RZ, RZ, 0, 4.76837158203125e-07 ;  /* 0x00000008ff4c7435 */ /* 0x001fe200000001ff */
[----:B-1----:R-:W-:Y:S02]  /*cc20*/  MOV R73, R71 ;  /* 0x0000004700497202 */ /* 0x002fe40000000f00 */
[----:B------:R-:W-:Y:S02]  /*cc30*/  MOV R71, R83 ;  /* 0x0000005300477202 */ /* 0x000fe40000000f00 */
[----:B------:R-:W-:-:S02]  /*cc40*/  MOV R78, RZ ;  /* 0x000000ff004e7202 */ /* 0x000fc40000000f00 */
[----:B------:R-:W-:Y:S02]  /*cc50*/  MOV R81, 0xffffffff ;  /* 0xffffffff00517802 */ /* 0x000fe40000000f00 */
[----:B------:R-:W-:Y:S02]  /*cc60*/  MOV R68, 0xcc80 ;  /* 0x0000cc8000447802 */ /* 0x000fe40000000f00 */
[----:B------:R-:W-:Y:S05]  /*cc70*/  CALL.REL.NOINC `($__internal_59_$__cuda_sm70_shflsync_up) ;  /* 0x000015c000007944 */ /* 0x000fea0003c00000 */
        /* <DEDUP_REMOVED lines=18> */
[----:B------:R-:W-:Y:S05]  /*cda0*/  CALL.REL.NOINC `($__internal_59_$__cuda_sm70_shflsync_up) ;  /* 0x0000149000007944 */ /* 0x000fea0003c00000 */
[----:B0-----:R-:W-:Y:S01]  /*cdb0*/  HFMA2.MMA R76, -RZ, RZ, 0, 9.5367431640625e-07 ;  /* 0x00000010ff4c7435 */ /* 0x001fe200000001ff */
[----:B-1----:R-:W-:-:S02]  /*cdc0*/  MOV R73, R71 ;  /* 0x0000004700497202 */ /* 0x002fc40000000f00 */
[----:B------:R-:W-:Y:S02]  /*cdd0*/  MOV R71, R74 ;  /* 0x0000004a00477202 */ /* 0x000fe40000000f00 */
[----:B------:R-:W-:Y:S02]  /*cde0*/  MOV R78, RZ ;  /* 0x000000ff004e7202 */ /* 0x000fe40000000f00 */
[----:B------:R-:W-:Y:S02]  /*cdf0*/  MOV R81, 0xffffffff ;  /* 0xffffffff00517802 */ /* 0x000fe40000000f00 */
[----:B------:R-:W-:Y:S02]  /*ce00*/  MOV R68, 0xce20 ;  /* 0x0000ce2000447802 */ /* 0x000fe40000000f00 */
[----:B------:R-:W-:Y:S05]  /*ce10*/  CALL.REL.NOINC `($__internal_59_$__cuda_sm70_shflsync_up) ;  /* 0x0000142000007944 */ /* 0x000fea0003c00000 */
[----:B0-----:R-:W-:Y:S01]  /*ce20*/  HFMA2.MMA R76, -RZ, RZ, 0, 9.5367431640625e-07 ;  /* 0x00000010ff4c7435 */ /* 0x001fe200000001ff */
[----:B-1----:R-:W-:Y:S02]  /*ce30*/  MOV R75, R71 ;  /* 0x00000047004b7202 */ /* 0x002fe40000000f00 */
[----:B------:R-:W-:Y:S02]  /*ce40*/  MOV R71, R82 ;  /* 0x0000005200477202 */ /* 0x000fe40000000f00 */
[----:B------:R-:W-:-:S02]  /*ce50*/  MOV R78, RZ ;  /* 0x000000ff004e7202 */ /* 0x000fc40000000f00 */
[----:B------:R-:W-:Y:S02]  /*ce60*/  MOV R81, 0xffffffff ;  /* 0xffffffff00517802 */ /* 0x000fe40000000f00 */
[----:B------:R-:W-:Y:S02]  /*ce70*/  MOV R68, 0xce90 ;  /* 0x0000ce9000447802 */ /* 0x000fe40000000f00 */
[----:B------:R-:W-:Y:S05]  /*ce80*/  CALL.REL.NOINC `($__internal_59_$__cuda_sm70_shflsync_up) ;  /* 0x000013b000007944 */ /* 0x000fea0003c00000 */
[----:B0-----:R-:W-:Y:S01]  /*ce90*/  HFMA2.MMA R76, -RZ, RZ, 0, 9.5367431640625e-07 ;  /* 0x00000010ff4c7435 */ /* 0x001fe200000001ff */
[----:B-1----:R-:W-:Y:S02]  /*cea0*/  MOV R77, R71 ;  /* 0x00000047004d7202 */ /* 0x002fe40000000f00 */
[----:B------:R-:W-:Y:S02]  /*ceb0*/  MOV R71, R83 ;  /* 0x0000005300477202 */ /* 0x000fe40000000f00 */
[----:B------:R-:W-:Y:S02]  /*cec0*/  MOV R78, RZ ;  /* 0x000000ff004e7202 */ /* 0x000fe40000000f00 */
[----:B------:R-:W-:Y:S02]  /*ced0*/  MOV R81, 0xffffffff ;  /* 0xffffffff00517802 */ /* 0x000fe40000000f00 */
[----:B------:R-:W-:-:S02]  /*cee0*/  MOV R68, 0xcf00 ;  /* 0x0000cf0000447802 */ /* 0x000fc40000000f00 */
[----:B------:R-:W-:Y:S05]  /*cef0*/  CALL.REL.NOINC `($__internal_59_$__cuda_sm70_shflsync_up) ;  /* 0x0000134000007944 */ /* 0x000fea0003c00000 */
[----:B01----:R-:W-:Y:S05]  /*cf00*/  BRA `(.L_x_2362) ;  /* 0xffff980000007947 */ /* 0x003fea000383ffff */
.L_x_2327:
[----:B------:R-:W-:Y:S01]  /*cf10*/  HFMA2.MMA R76, -RZ, RZ, 0, 5.9604644775390625e-08 ;  /* 0x00000001ff4c7435 */ /* 0x000fe200000001ff */
[----:B-1----:R-:W-:-:S02]  /*cf20*/  MOV R71, R80 ;  /* 0x0000005000477202 */ /* 0x002fc40000000f00 */
[----:B------:R-:W-:Y:S02]  /*cf30*/  MOV R78, RZ ;  /* 0x000000ff004e7202 */ /* 0x000fe40000000f00 */
[----:B------:R-:W-:Y:S02]  /*cf40*/  MOV R81, 0xffffffff ;  /* 0xffffffff00517802 */ /* 0x000fe40000000f00 */
[----:B------:R-:W-:Y:S02]  /*cf50*/  MOV R68, 0xcf70 ;  /* 0x0000cf7000447802 */ /* 0x000fe40000000f00 */
[----:B0----5:R-:W-:Y:S05]  /*cf60*/  CALL.REL.NOINC `($__internal_59_$__cuda_sm70_shflsync_up) ;  /* 0x000012d000007944 */ /* 0x021fea0003c00000 */
[----:B0-----:R-:W-:Y:S01]  /*cf70*/  HFMA2.MMA R76, -RZ, RZ, 0, 5.9604644775390625e-08 ;  /* 0x00000001ff4c7435 */ /* 0x001fe200000001ff */
[----:B-1----:R-:W-:Y:S02]  /*cf80*/  MOV R72, R71 ;  /* 0x0000004700487202 */ /* 0x002fe40000000f00 */
[----:B------:R-:W-:Y:S02]  /*cf90*/  MOV R71, R77 ;  /* 0x0000004d00477202 */ /* 0x000fe40000000f00 */
[----:B------:R-:W-:Y:S02]  /*cfa0*/  MOV R78, RZ ;  /* 0x000000ff004e7202 */ /* 0x000fe40000000f00 */
[----:B------:R-:W-:-:S02]  /*cfb0*/  MOV R81, 0xffffffff ;  /* 0xffffffff00517802 */ /* 0x000fc40000000f00 */
[----:B------:R-:W-:Y:S02]  /*cfc0*/  MOV R68, 0xcfe0 ;  /* 0x0000cfe000447802 */ /* 0x000fe40000000f00 */
[----:B------:R-:W-:Y:S05]  /*cfd0*/  CALL.REL.NOINC `($__internal_59_$__cuda_sm70_shflsync_up) ;  /* 0x0000126000007944 */ /* 0x000fea0003c00000 */
[----:B0-----:R-:W-:Y:S01]  /*cfe0*/  HFMA2.MMA R76, -RZ, RZ, 0, 5.9604644775390625e-08 ;  /* 0x00000001ff4c7435 */ /* 0x001fe200000001ff */
[----:B-1----:R-:W-:Y:S02]  /*cff0*/  MOV R73, R71 ;  /* 0x0000004700497202 */ /* 0x002fe40000000f00 */
[----:B------:R-:W-:Y:S02]  /*d000*/  MOV R71, R82 ;  /* 0x0000005200477202 */ /* 0x000fe40000000f00 */
[----:B------:R-:W-:Y:S02]  /*d010*/  MOV R78, RZ ;  /* 0x000000ff004e7202 */ /* 0x000fe40000000f00 */
[----:B------:R-:W-:Y:S02]  /*d020*/  MOV R81, 0xffffffff ;  /* 0xffffffff00517802 */ /* 0x000fe40000000f00 */
[----:B------:R-:W-:Y:S02]  /*d030*/  MOV R68, 0xd050 ;  /* 0x0000d05000447802 */ /* 0x000fe40000000f00 */
[----:B------:R-:W-:Y:S05]  /*d040*/  CALL.REL.NOINC `($__internal_59_$__cuda_sm70_shflsync_up) ;  /* 0x000011f000007944 */ /* 0x000fea0003c00000 */
[----:B0-----:R-:W-:Y:S01]  /*d050*/  HFMA2.MMA R76, -RZ, RZ, 0, 5.9604644775390625e-08 ;  /* 0x00000001ff4c7435 */ /* 0x001fe200000001ff */
[----:B-1----:R-:W-:-:S02]  /*d060*/  MOV R74, R71 ;  /* 0x00000047004a7202 */ /* 0x002fc40000000f00 */
[----:B------:R-:W-:Y:S02]  /*d070*/  MOV R71, R83 ;  /* 0x0000005300477202 */ /* 0x000fe40000000f00 */
[----:B------:R-:W-:Y:S02]  /*d080*/  MOV R78, RZ ;  /* 0x000000ff004e7202 */ /* 0x000fe40000000f00 */
[----:B------:R-:W-:Y:S02]  /*d090*/  MOV R81, 0xffffffff ;  /* 0xffffffff00517802 */ /* 0x000fe40000000f00 */
[----:B------:R-:W-:Y:S02]  /*d0a0*/  MOV R68, 0xd0c0 ;  /* 0x0000d0c000447802 */ /* 0x000fe40000000f00 */
[----:B------:R-:W-:Y:S05]  /*d0b0*/  CALL.REL.NOINC `($__internal_59_$__cuda_sm70_shflsync_up) ;  /* 0x0000118000007944 */ /* 0x000fea0003c00000 */
        /* <DEDUP_REMOVED lines=9> */
[----:B------:R-:W-:Y:S05]  /*d150*/  CALL.REL.NOINC `($__internal_58_$__cuda_sm70_shflsync_idx_p) ;  /* 0x000010a000007944 */ /* 0x000fea0003c00000 */
[----:B0-----:R-:W-:Y:S01]  /*d160*/  HFMA2.MMA R72, -RZ, RZ, 0, 0 ;  /* 0x00000000ff487435 */ /* 0x001fe200000001ff */
[----:B-1----:R-:W-:Y:S02]  /*d170*/  MOV R196, R71 ;  /* 0x0000004700c47202 */ /* 0x002fe40000000f00 */
[----:B------:R-:W-:-:S02]  /*d180*/  MOV R70, R65 ;  /* 0x0000004100467202 */ /* 0x000fc40000000f00 */
[----:B------:R-:W-:Y:S02]  /*d190*/  MOV R73, 0x1f ;  /* 0x0000001f00497802 */ /* 0x000fe40000000f00 */
[----:B------:R-:W-:Y:S02]  /*d1a0*/  MOV R71, 0xffffffff ;  /* 0xffffffff00477802 */ /* 0x000fe40000000f00 */
[----:B------:R-:W-:Y:S02]  /*d1b0*/  MOV R68, 0xd1d0 ;  /* 0x0000d1d000447802 */ /* 0x000fe40000000f00 */
[----:B------:R-:W-:Y:S05]  /*d1c0*/  CALL.REL.NOINC `($__internal_58_$__cuda_sm70_shflsync_idx_p) ;  /* 0x0000103000007944 */ /* 0x000fea0003c00000 */
[----:B0-----:R-:W-:Y:S01]  /*d1d0*/  HFMA2.MMA R72, -RZ, RZ, 0, 0 ;  /* 0x00000000ff487435 */ /* 0x001fe200000001ff */
[----:B-1----:R-:W-:Y:S02]  /*d1e0*/  MOV R197, R71 ;  /* 0x0000004700c57202 */ /* 0x002fe40000000f00 */
[----:B------:R-:W-:Y:S02]  /*d1f0*/  MOV R70, R66 ;  /* 0x0000004200467202 */ /* 0x000fe40000000f00 */
[----:B------:R-:W-:Y:S02]  /*d200*/  MOV R73, 0x1f ;  /* 0x0000001f00497802 */ /* 0x000fe40000000f00 */
[----:B------:R-:W-:-:S02]  /*d210*/  MOV R71, 0xffffffff ;  /* 0xffffffff00477802 */ /* 0x000fc40000000f00 */
[----:B------:R-:W-:Y:S02]  /*d220*/  MOV R68, 0xd240 ;  /* 0x0000d24000447802 */ /* 0x000fe40000000f00 */
[----:B------:R-:W-:Y:S05]  /*d230*/  CALL.REL.NOINC `($__internal_58_$__cuda_sm70_shflsync_idx_p) ;  /* 0x00000fc000007944 */ /* 0x000fea0003c00000 */
[----:B0-----:R-:W-:Y:S01]  /*d240*/  HFMA2.MMA R72, -RZ, RZ, 0, 0 ;  /* 0x00000000ff487435 */ /* 0x001fe200000001ff */
[----:B-1----:R-:W-:Y:S02]  /*d250*/  MOV R74, R71 ;  /* 0x00000047004a7202 */ /* 0x002fe40000000f00 */
[----:B------:R-:W-:Y:S02]  /*d260*/  MOV R70, R67 ;  /* 0x0000004300467202 */ /* 0x000fe40000000f00 */
[----:B------:R-:W-:Y:S02]  /*d270*/  MOV R73, 0x1f ;  /* 0x0000001f00497802 */ /* 0x000fe40000000f00 */
[----:B------:R-:W-:Y:S02]  /*d280*/  MOV R71, 0xffffffff ;  /* 0xffffffff00477802 */ /* 0x000fe40000000f00 */
[----:B------:R-:W-:Y:S02]  /*d290*/  MOV R68, 0xd2b0 ;  /* 0x0000d2b000447802 */ /* 0x000fe40000000f00 */
[----:B------:R-:W-:Y:S05]  /*d2a0*/  CALL.REL.NOINC `($__internal_58_$__cuda_sm70_shflsync_idx_p) ;  /* 0x00000f5000007944 */ /* 0x000fea0003c00000 */
[----:B-1----:R-:W-:Y:S01]  /*d2b0*/  MOV R75, R71 ;  /* 0x00000047004b7202 */ /* 0x002fe20000000f00 */
[----:B0-----:R-:W-:Y:S05]  /*d2c0*/  BRA `(.L_x_2363) ;  /* 0xffff976000007947 */ /* 0x001fea000383ffff */
.L_x_2330:
[----:B------:R-:W-:Y:S01]  /*d2d0*/  HFMA2.MMA R80, -RZ, RZ, 0, 5.9604644775390625e-08 ;  /* 0x00000001ff507435 */ /* 0x000fe200000001ff */
[----:B------:R-:W-:-:S02]  /*d2e0*/  MOV R73, R76 ;  /* 0x0000004c00497202 */ /* 0x000fc40000000f00 */
[----:B------:R-:W-:Y:S02]  /*d2f0*/  MOV R87, 0x1f ;  /* 0x0000001f00577802 */ /* 0x000fe40000000f00 */
[----:B------:R-:W-:Y:S02]  /*d300*/  MOV R82, 0xffffffff ;  /* 0xffffffff00527802 */ /* 0x000fe40000000f00 */
[----:B------:R-:W-:Y:S02]  /*d310*/  MOV R68, 0xd330 ;  /* 0x0000d33000447802 */ /* 0x000fe40000000f00 */
[----:B------:R-:W-:Y:S05]  /*d320*/  CALL.REL.NOINC `($__internal_57_$__cuda_sm70_shflsync_down) ;  /* 0x00000e9000007944 */ /* 0x000fea0003c00000 */
[----:B-1----:R-:W-:Y:S01]  /*d330*/  MOV R70, R87 ;  /* 0x0000005700467202 */ /* 0x002fe20000000f00 */
[----:B0-----:R-:W-:Y:S05]  /*d340*/  BRA `(.L_x_2364) ;  /* 0xffffacb000007947 */ /* 0x001fea000383ffff */
.L_x_2331:
[----:B------:R-:W-:Y:S01]  /*d350*/  HFMA2.MMA R80, -RZ, RZ, 0, 5.9604644775390625e-08 ;  /* 0x00000001ff507435 */ /* 0x000fe200000001ff */
[----:B------:R-:W-:Y:S02]  /*d360*/  MOV R73, R77 ;  /* 0x0000004d00497202 */ /* 0x000fe40000000f00 */
[----:B------:R-:W-:Y:S02]  /*d370*/  MOV R87, 0x1f ;  /* 0x0000001f00577802 */ /* 0x000fe40000000f00 */
[----:B------:R-:W-:-:S02]  /*d380*/  MOV R82, 0xffffffff ;  /* 0xffffffff00527802 */ /* 0x000fc40000000f00 */
[----:B------:R-:W-:Y:S02]  /*d390*/  MOV R68, 0xd3b0 ;  /* 0x0000d3b000447802 */ /* 0x000fe40000000f00 */
[----:B01----:R-:W-:Y:S05]  /*d3a0*/  CALL.REL.NOINC `($__internal_57_$__cuda_sm70_shflsync_down) ;  /* 0x00000e1000007944 */ /* 0x003fea0003c00000 */
[----:B0-----:R-:W-:Y:S01]  /*d3b0*/  HFMA2.MMA R80, -RZ, RZ, 0, 5.9604644775390625e-08 ;  /* 0x00000001ff507435 */ /* 0x001fe200000001ff */
[----:B-1----:R-:W-:Y:S02]  /*d3c0*/  MOV R71, R87 ;  /* 0x0000005700477202 */ /* 0x002fe40000000f00 */
[----:B------:R-:W-:Y:S02]  /*d3d0*/  MOV R73, R75 ;  /* 0x0000004b00497202 */ /* 0x000fe40000000f00 */
[----:B------:R-:W-:Y:S02]  /*d3e0*/  MOV R87, 0x1f ;  /* 0x0000001f00577802 */ /* 0x000fe40000000f00 */
[----:B------:R-:W-:Y:S02]  /*d3f0*/  MOV R82, 0xffffffff ;  /* 0xffffffff00527802 */ /* 0x000fe40000000f00 */
[----:B------:R-:W-:Y:S02]  /*d400*/  MOV R68, 0xd420 ;  /* 0x0000d42000447802 */ /* 0x000fe40000000f00 */
[----:B------:R-:W-:Y:S05]  /*d410*/  CALL.REL.NOINC `($__internal_57_$__cuda_sm70_shflsync_down) ;  /* 0x00000da000007944 */ /* 0x000fea0003c00000 */
[----:B0-----:R-:W-:Y:S01]  /*d420*/  HFMA2.MMA R80, -RZ, RZ, 0, 5.9604644775390625e-08 ;  /* 0x00000001ff507435 */ /* 0x001fe200000001ff */
[----:B-1----:R-:W-:-:S02]  /*d430*/  MOV R72, R87 ;  /* 0x0000005700487202 */ /* 0x002fc40000000f00 */
[----:B------:R-:W-:Y:S02]  /*d440*/  MOV R73, R74 ;  /* 0x0000004a00497202 */ /* 0x000fe40000000f00 */
[----:B------:R-:W-:Y:S02]  /*d450*/  MOV R87, 0x1f ;  /* 0x0000001f00577802 */ /* 0x000fe40000000f00 */
[----:B------:R-:W-:Y:S02]  /*d460*/  MOV R82, 0xffffffff ;  /* 0xffffffff00527802 */ /* 0x000fe40000000f00 */
[----:B------:R-:W-:Y:S02]  /*d470*/  MOV R68, 0xd490 ;  /* 0x0000d49000447802 */ /* 0x000fe40000000f00 */
[----:B------:R-:W-:Y:S05]  /*d480*/  CALL.REL.NOINC `($__internal_57_$__cuda_sm70_shflsync_down) ;  /* 0x00000d3000007944 */ /* 0x000fea0003c00000 */
[----:B-1----:R-:W-:Y:S01]  /*d490*/  MOV R68, R87 ;  /* 0x0000005700447202 */ /* 0x002fe20000000f00 */
[----:B0-----:R-:W-:Y:S05]  /*d4a0*/  BRA `(.L_x_2365) ;  /* 0xffffab9000007947 */ /* 0x001fea000383ffff */
.L_x_2334:
[----:B------:R-:W-:Y:S01]  /*d4b0*/  HFMA2.MMA R80, -RZ, RZ, 0, 1.1920928955078125e-07 ;  /* 0x00000002ff507435 */ /* 0x000fe200000001ff */
[----:B------:R-:W-:Y:S02]  /*d4c0*/  MOV R73, R76 ;  /* 0x0000004c00497202 */ /* 0x000fe40000000f00 */
[----:B------:R-:W-:-:S02]  /*d4d0*/  MOV R87, 0x1f ;  /* 0x0000001f00577802 */ /* 0x000fc40000000f00 */
[----:B------:R-:W-:Y:S02]  /*d4e0*/  MOV R82, 0xffffffff ;  /* 0xffffffff00527802 */ /* 0x000fe40000000f00 */
[----:B0-----:R-:W-:Y:S02]  /*d4f0*/  MOV R68, 0xd510 ;  /* 0x0000d51000447802 */ /* 0x001fe40000000f00 */
[----:B-1234-:R-:W-:Y:S05]  /*d500*/  CALL.REL.NOINC `($__internal_57_$__cuda_sm70_shflsync_down) ;  /* 0x00000cb000007944 */ /* 0x01efea0003c00000 */
[----:B0-----:R-:W-:Y:S01]  /*d510*/  HFMA2.MMA R80, -RZ, RZ, 0, 1.1920928955078125e-07 ;  /* 0x00000002ff507435 */ /* 0x001fe200000001ff */
[----:B-1----:R-:W-:Y:S02]  /*d520*/  MOV R70, R87 ;  /* 0x0000005700467202 */ /* 0x002fe40000000f00 */
[----:B------:R-:W-:Y:S02]  /*d530*/  MOV R73, R77 ;  /* 0x0000004d00497202 */ /* 0x000fe40000000f00 */
[----:B------:R-:W-:Y:S02]  /*d540*/  MOV R87, 0x1f ;  /* 0x0000001f00577802 */ /* 0x000fe40000000f00 */
[----:B------:R-:W-:Y:S02]  /*d550*/  MOV R82, 0xffffffff ;  /* 0xffffffff00527802 */ /* 0x000fe40000000f00 */
[----:B------:R-:W-:-:S02]  /*d560*/  MOV R68, 0xd580 ;  /* 0x0000d58000447802 */ /* 0x000fc40000000f00 */
[----:B------:R-:W-:Y:S05]  /*d570*/  CALL.REL.NOINC `($__internal_57_$__cuda_sm70_shflsync_down) ;  /* 0x00000c4000007944 */ /* 0x000fea0003c00000 */
[----:B0-----:R-:W-:Y:S01]  /*d580*/  HFMA2.MMA R80, -RZ, RZ, 0, 1.1920928955078125e-07 ;  /* 0x00000002ff507435 */ /* 0x001fe200000001ff */
[----:B-1----:R-:W-:-:S02]  /*d590*/  MOV R71, R87 ;  /* 0x0000005700477202 */ /* 0x002fc40000000f00 */
[----:B------:R-:W-:Y:S02]  /*d5a0*/  MOV R73, R75 ;  /* 0x0000004b00497202 */ /* 0x000fe40000000f00 */
[----:B------:R-:W-:Y:S02]  /*d5b0*/  MOV R87, 0x1f ;  /* 0x0000001f00577802 */ /* 0x000fe40000000f00 */
[----:B------:R-:W-:Y:S02]  /*d5c0*/  MOV R82, 0xffffffff ;  /* 0xffffffff00527802 */ /* 0x000fe40000000f00 */
[----:B------:R-:W-:Y:S02]  /*d5d0*/  MOV R68, 0xd5f0 ;  /* 0x0000d5f000447802 */ /* 0x000fe40000000f00 */
[----:B------:R-:W-:Y:S05]  /*d5e0*/  CALL.REL.NOINC `($__internal_57_$__cuda_sm70_shflsync_down) ;  /* 0x00000bd000007944 */ /* 0x000fea0003c00000 */
[----:B0-----:R-:W-:Y:S01]  /*d5f0*/  HFMA2.MMA R80, -RZ, RZ, 0, 1.1920928955078125e-07 ;  /* 0x00000002ff507435 */ /* 0x001fe200000001ff */
[----:B-1----:R-:W-:Y:S02]  /*d600*/  MOV R72, R87 ;  /* 0x0000005700487202 */ /* 0x002fe40000000f00 */
[----:B------:R-:W-:Y:S02]  /*d610*/  MOV R73, R74 ;  /* 0x0000004a00497202 */ /* 0x000fe40000000f00 */
[----:B------:R-:W-:-:S02]  /*d620*/  MOV R87, 0x1f ;  /* 0x0000001f00577802 */ /* 0x000fc40000000f00 */
[----:B------:R-:W-:Y:S02]  /*d630*/  MOV R82, 0xffffffff ;  /* 0xffffffff00527802 */ /* 0x000fe40000000f00 */
[----:B------:R-:W-:Y:S02]  /*d640*/  MOV R68, 0xd660 ;  /* 0x0000d66000447802 */ /* 0x000fe40000000f00 */
[----:B------:R-:W-:Y:S05]  /*d650*/  CALL.REL.NOINC `($__internal_57_$__cuda_sm70_shflsync_down) ;  /* 0x00000b6000007944 */ /* 0x000fea0003c00000 */
[----:B-1----:R-:W-:Y:S01]  /*d660*/  MOV R68, R87 ;  /* 0x0000005700447202 */ /* 0x002fe20000000f00 */
[----:B0-----:R-:W-:Y:S05]  /*d670*/  BRA `(.L_x_2366) ;  /* 0xffffab1000007947 */ /* 0x001fea000383ffff */
.L_x_2337:
[----:B------:R-:W-:Y:S01]  /*d680*/  HFMA2.MMA R80, -RZ, RZ, 0, 2.384185791015625e-07 ;  /* 0x00000004ff507435 */ /* 0x000fe200000001ff */
[----:B------:R-:W-:Y:S02]  /*d690*/  MOV R73, R76 ;  /* 0x0000004c00497202 */ /* 0x000fe40000000f00 */
[----:B------:R-:W-:Y:S02]  /*d6a0*/  MOV R87, 0x1f ;  /* 0x0000001f00577802 */ /* 0x000fe40000000f00 */
[----:B------:R-:W-:Y:S02]  /*d6b0*/  MOV R82, 0xffffffff ;  /* 0xffffffff00527802 */ /* 0x000fe40000000f00 */
[----:B0-----:R-:W-:-:S02]  /*d6c0*/  MOV R68, 0xd6e0 ;  /* 0x0000d6e000447802 */ /* 0x001fc40000000f00 */
[----:B-1234-:R-:W-:Y:S05]  /*d6d0*/  CALL.REL.NOINC `($__internal_57_$__cuda_sm70_shflsync_down) ;  /* 0x00000ae000007944 */ /* 0x01efea0003c00000 */
[----:B-1----:R-:W-:Y:S01]  /*d6e0*/  MOV R70, R87 ;  /* 0x0000005700467202 */ /* 0x002fe20000000f00 */
[----:B0-----:R-:W-:Y:S05]  /*d6f0*/  BRA `(.L_x_2367) ;  /* 0xffffabb000007947 */ /* 0x001fea000383ffff */
.L_x_2338:
[----:B------:R-:W-:Y:S01]  /*d700*/  HFMA2.MMA R80, -RZ, RZ, 0, 2.384185791015625e-07 ;  /* 0x00000004ff507435 */ /* 0x000fe200000001ff */
[----:B------:R-:W-:-:S02]  /*d710*/  MOV R73, R77 ;  /* 0x0000004d00497202 */ /* 0x000fc40000000f00 */
[----:B------:R-:W-:Y:S02]  /*d720*/  MOV R87, 0x1f ;  /* 0x0000001f00577802 */ /* 0x000fe40000000f00 */
[----:B------:R-:W-:Y:S02]  /*d730*/  MOV R82, 0xffffffff ;  /* 0xffffffff00527802 */ /* 0x000fe40000000f00 */
[----:B0-----:R-:W-:Y:S02]  /*d740*/  MOV R68, 0xd760 ;  /* 0x0000d76000447802 */ /* 0x001fe40000000f00 */
[----:B-1234-:R-:W-:Y:S05]  /*d750*/  CALL.REL.NOINC `($__internal_57_$__cuda_sm70_shflsync_down) ;  /* 0x00000a6000007944 */ /* 0x01efea0003c00000 */
[----:B0-----:R-:W-:Y:S01]  /*d760*/  HFMA2.MMA R80, -RZ, RZ, 0, 2.384185791015625e-07 ;  /* 0x00000004ff507435 */ /* 0x001fe200000001ff */
[----:B-1----:R-:W-:Y:S02]  /*d770*/  MOV R71, R87 ;  /* 0x0000005700477202 */ /* 0x002fe40000000f00 */
[----:B------:R-:W-:Y:S02]  /*d780*/  MOV R73, R75 ;  /* 0x0000004b00497202 */ /* 0x000fe40000000f00 */
[----:B------:R-:W-:Y:S02]  /*d790*/  MOV R87, 0x1f ;  /* 0x0000001f00577802 */ /* 0x000fe40000000f00 */
[----:B------:R-:W-:-:S02]  /*d7a0*/  MOV R82, 0xffffffff ;  /* 0xffffffff00527802 */ /* 0x000fc40000000f00 */
[----:B------:R-:W-:Y:S02]  /*d7b0*/  MOV R68, 0xd7d0 ;  /* 0x0000d7d000447802 */ /* 0x000fe40000000f00 */
[----:B------:R-:W-:Y:S05]  /*d7c0*/  CALL.REL.NOINC `($__internal_57_$__cuda_sm70_shflsync_down) ;  /* 0x000009f000007944 */ /* 0x000fea0003c00000 */
[----:B0-----:R-:W-:Y:S01]  /*d7d0*/  HFMA2.MMA R80, -RZ, RZ, 0, 2.384185791015625e-07 ;  /* 0x00000004ff507435 */ /* 0x001fe200000001ff */
[----:B-1----:R-:W-:Y:S02]  /*d7e0*/  MOV R72, R87 ;  /* 0x0000005700487202 */ /* 0x002fe40000000f00 */
[----:B------:R-:W-:Y:S02]  /*d7f0*/  MOV R73, R74 ;  /* 0x0000004a00497202 */ /* 0x000fe40000000f00 */
[----:B------:R-:W-:Y:S02]  /*d800*/  MOV R87, 0x1f ;  /* 0x0000001f00577802 */ /* 0x000fe40000000f00 */
[----:B------:R-:W-:Y:S02]  /*d810*/  MOV R82, 0xffffffff ;  /* 0xffffffff00527802 */ /* 0x000fe40000000f00 */
[----:B------:R-:W-:Y:S02]  /*d820*/  MOV R68, 0xd840 ;  /* 0x0000d84000447802 */ /* 0x000fe40000000f00 */
[----:B------:R-:W-:Y:S05]  /*d830*/  CALL.REL.NOINC `($__internal_57_$__cuda_sm70_shflsync_down) ;  /* 0x0000098000007944 */ /* 0x000fea0003c00000 */
[----:B-1----:R-:W-:Y:S01]  /*d840*/  MOV R68, R87 ;  /* 0x0000005700447202 */ /* 0x002fe20000000f00 */
[----:B0-----:R-:W-:Y:S05]  /*d850*/  BRA `(.L_x_2368) ;  /* 0xffffaa9000007947 */ /* 0x001fea000383ffff */
.L_x_2341:
[----:B------:R-:W-:Y:S01]  /*d860*/  HFMA2.MMA R80, -RZ, RZ, 0, 4.76837158203125e-07 ;  /* 0x00000008ff507435 */ /* 0x000fe200000001ff */
[----:B------:R-:W-:-:S02]  /*d870*/  MOV R73, R76 ;  /* 0x0000004c00497202 */ /* 0x000fc40000000f00 */
[----:B------:R-:W-:Y:S02]  /*d880*/  MOV R87, 0x1f ;  /* 0x0000001f00577802 */ /* 0x000fe40000000f00 */
[----:B------:R-:W-:Y:S02]  /*d890*/  MOV R82, 0xffffffff ;  /* 0xffffffff00527802 */ /* 0x000fe40000000f00 */
[----:B0-----:R-:W-:Y:S02]  /*d8a0*/  MOV R68, 0xd8c0 ;  /* 0x0000d8c000447802 */ /* 0x001fe40000000f00 */
[----:B-1234-:R-:W-:Y:S05]  /*d8b0*/  CALL.REL.NOINC `($__internal_57_$__cuda_sm70_shflsync_down) ;  /* 0x0000090000007944 */ /* 0x01efea0003c00000 */
[----:B0-----:R-:W-:Y:S01]  /*d8c0*/  HFMA2.MMA R80, -RZ, RZ, 0, 4.76837158203125e-07 ;  /* 0x00000008ff507435 */ /* 0x001fe200000001ff */
[----:B-1----:R-:W-:Y:S02]  /*d8d0*/  MOV R70, R87 ;  /* 0x0000005700467202 */ /* 0x002fe40000000f00 */
[----:B------:R-:W-:Y:S02]  /*d8e0*/  MOV R73, R77 ;  /* 0x0000004d00497202 */ /* 0x000fe40000000f00 */
[----:B------:R-:W-:Y:S02]  /*d8f0*/  MOV R87, 0x1f ;  /* 0x0000001f00577802 */ /* 0x000fe40000000f00 */
[----:B------:R-:W-:-:S02]  /*d900*/  MOV R82, 0xffffffff ;  /* 0xffffffff00527802 */ /* 0x000fc40000000f00 */
[----:B------:R-:W-:Y:S02]  /*d910*/  MOV R68, 0xd930 ;  /* 0x0000d93000447802 */ /* 0x000fe40000000f00 */
[----:B------:R-:W-:Y:S05]  /*d920*/  CALL.REL.NOINC `($__internal_57_$__cuda_sm70_shflsync_down) ;  /* 0x0000089000007944 */ /* 0x000fea0003c00000 */
[----:B0-----:R-:W-:Y:S01]  /*d930*/  HFMA2.MMA R80, -RZ, RZ, 0, 4.76837158203125e-07 ;  /* 0x00000008ff507435 */ /* 0x001fe200000001ff */
[----:B-1----:R-:W-:Y:S02]  /*d940*/  MOV R71, R87 ;  /* 0x0000005700477202 */ /* 0x002fe40000000f00 */
[----:B------:R-:W-:Y:S02]  /*d950*/  MOV R73, R75 ;  /* 0x0000004b00497202 */ /* 0x000fe40000000f00 */
[----:B------:R-:W-:Y:S02]  /*d960*/  MOV R87, 0x1f ;  /* 0x0000001f00577802 */ /* 0x000fe40000000f00 */
[----:B------:R-:W-:Y:S02]  /*d970*/  MOV R82, 0xffffffff ;  /* 0xffffffff00527802 */ /* 0x000fe40000000f00 */
[----:B------:R-:W-:Y:S02]  /*d980*/  MOV R68, 0xd9a0 ;  /* 0x0000d9a000447802 */ /* 0x000fe40000000f00 */
[----:B------:R-:W-:Y:S05]  /*d990*/  CALL.REL.NOINC `($__internal_57_$__cuda_sm70_shflsync_down) ;  /* 0x0000082000007944 */ /* 0x000fea0003c00000 */
[----:B0-----:R-:W-:Y:S01]  /*d9a0*/  HFMA2.MMA R80, -RZ, RZ, 0, 4.76837158203125e-07 ;  /* 0x00000008ff507435 */ /* 0x001fe200000001ff */
        /* <DEDUP_REMOVED lines=8> */
.L_x_2344:
[----:B------:R-:W-:Y:S01]  /*da30*/  HFMA2.MMA R80, -RZ, RZ, 0, 9.5367431640625e-07 ;  /* 0x00000010ff507435 */ /* 0x000fe200000001ff */
[----:B------:R-:W-:Y:S02]  /*da40*/  MOV R73, R76 ;  /* 0x0000004c00497202 */ /* 0x000fe40000000f00 */
[----:B------:R-:W-:-:S02]  /*da50*/  MOV R87, 0x1f ;  /* 0x0000001f00577802 */ /* 0x000fc40000000f00 */
[----:B------:R-:W-:Y:S02]  /*da60*/  MOV R82, 0xffffffff ;  /* 0xffffffff00527802 */ /* 0x000fe40000000f00 */
[----:B0-----:R-:W-:Y:S02]  /*da70*/  MOV R68, 0xda90 ;  /* 0x0000da9000447802 */ /* 0x001fe40000000f00 */
[----:B-1234-:R-:W-:Y:S05]  /*da80*/  CALL.REL.NOINC `($__internal_57_$__cuda_sm70_shflsync_down) ;  /* 0x0000073000007944 */ /* 0x01efea0003c00000 */
[----:B-1----:R-:W-:Y:S01]  /*da90*/  MOV R70, R87 ;  /* 0x0000005700467202 */ /* 0x002fe20000000f00 */
[----:B0-----:R-:W-:Y:S05]  /*daa0*/  BRA `(.L_x_2370) ;  /* 0xffffaab000007947 */ /* 0x001fea000383ffff */
.L_x_2345:
[----:B------:R-:W-:Y:S01]  /*dab0*/  HFMA2.MMA R80, -RZ, RZ, 0, 9.5367431640625e-07 ;  /* 0x00000010ff507435 */ /* 0x000fe200000001ff */
[----:B------:R-:W-:Y:S02]  /*dac0*/  MOV R73, R77 ;  /* 0x0000004d00497202 */ /* 0x000fe40000000f00 */
[----:B------:R-:W-:Y:S02]  /*dad0*/  MOV R87, 0x1f ;  /* 0x0000001f00577802 */ /* 0x000fe40000000f00 */
[----:B------:R-:W-:Y:S02]  /*dae0*/  MOV R82, 0xffffffff ;  /* 0xffffffff00527802 */ /* 0x000fe40000000f00 */
[----:B0-----:R-:W-:-:S02]  /*daf0*/  MOV R68, 0xdb10 ;  /* 0x0000db1000447802 */ /* 0x001fc40000000f00 */
[----:B-1234-:R-:W-:Y:S05]  /*db00*/  CALL.REL.NOINC `($__internal_57_$__cuda_sm70_shflsync_down) ;  /* 0x000006b000007944 */ /* 0x01efea0003c00000 */
[----:B0-----:R-:W-:Y:S01]  /*db10*/  HFMA2.MMA R80, -RZ, RZ, 0, 9.5367431640625e-07 ;  /* 0x00000010ff507435 */ /* 0x001fe200000001ff */
[----:B-1----:R-:W-:-:S02]  /*db20*/  MOV R71, R87 ;  /* 0x0000005700477202 */ /* 0x002fc40000000f00 */
[----:B------:R-:W-:Y:S02]  /*db30*/  MOV R73, R75 ;  /* 0x0000004b00497202 */ /* 0x000fe40000000f00 */
[----:B------:R-:W-:Y:S02]  /*db40*/  MOV R87, 0x1f ;  /* 0x0000001f00577802 */ /* 0x000fe40000000f00 */
[----:B------:R-:W-:Y:S02]  /*db50*/  MOV R82, 0xffffffff ;  /* 0xffffffff00527802 */ /* 0x000fe40000000f00 */
[----:B------:R-:W-:Y:S02]  /*db60*/  MOV R68, 0xdb80 ;  /* 0x0000db8000447802 */ /* 0x000fe40000000f00 */
[----:B------:R-:W-:Y:S05]  /*db70*/  CALL.REL.NOINC `($__internal_57_$__cuda_sm70_shflsync_down) ;  /* 0x0000064000007944 */ /* 0x000fea0003c00000 */
[----:B0-----:R-:W-:Y:S01]  /*db80*/  HFMA2.MMA R80, -RZ, RZ, 0, 9.5367431640625e-07 ;  /* 0x00000010ff507435 */ /* 0x001fe200000001ff */
        /* <DEDUP_REMOVED lines=8> */
.L_x_2348:
[----:B----4-:R-:W-:Y:S01]  /*dc10*/  HFMA2.MMA R72, -RZ, RZ, 0, 0 ;  /* 0x00000000ff487435 */ /* 0x010fe200000001ff */
[----:B-1----:R-:W-:Y:S02]  /*dc20*/  MOV R70, R76 ;  /* 0x0000004c00467202 */ /* 0x002fe40000000f00 */
[----:B------:R-:W-:Y:S02]  /*dc30*/  MOV R73, 0x1f ;  /* 0x0000001f00497802 */ /* 0x000fe40000000f00 */
[----:B---3--:R-:W-:Y:S02]  /*dc40*/  MOV R71, 0xffffffff ;  /* 0xffffffff00477802 */ /* 0x008fe40000000f00 */
[----:B0-----:R-:W-:-:S02]  /*dc50*/  MOV R68, 0xdc70 ;  /* 0x0000dc7000447802 */ /* 0x001fc40000000f00 */
[----:B--2---:R-:W-:Y:S05]  /*dc60*/  CALL.REL.NOINC `($__internal_58_$__cuda_sm70_shflsync_idx_p) ;  /* 0x0000059000007944 */ /* 0x004fea0003c00000 */
[----:B0-----:R-:W-:Y:S01]  /*dc70*/  HFMA2.MMA R72, -RZ, RZ, 0, 0 ;  /* 0x00000000ff487435 */ /* 0x001fe200000001ff */
[----:B-1----:R-:W-:-:S02]  /*dc80*/  MOV R227, R71 ;  /* 0x0000004700e37202 */ /* 0x002fc40000000f00 */
[----:B------:R-:W-:Y:S02]  /*dc90*/  MOV R70, R77 ;  /* 0x0000004d00467202 */ /* 0x000fe40000000f00 */
[----:B------:R-:W-:Y:S02]  /*dca0*/  MOV R73, 0x1f ;  /* 0x0000001f00497802 */ /* 0x000fe40000000f00 */
[----:B------:R-:W-:Y:S02]  /*dcb0*/  MOV R71, 0xffffffff ;  /* 0xffffffff00477802 */ /* 0x000fe40000000f00 */
[----:B------:R-:W-:Y:S02]  /*dcc0*/  MOV R68, 0xdce0 ;  /* 0x0000dce000447802 */ /* 0x000fe40000000f00 */
[----:B------:R-:W-:Y:S05]  /*dcd0*/  CALL.REL.NOINC `($__internal_58_$__cuda_sm70_shflsync_idx_p) ;  /* 0x0000052000007944 */ /* 0x000fea0003c00000 */
[----:B0-----:R-:W-:Y:S01]  /*dce0*/  HFMA2.MMA R72, -RZ, RZ, 0, 0 ;  /* 0x00000000ff487435 */ /* 0x001fe200000001ff */
[----:B-1----:R-:W-:Y:S02]  /*dcf0*/  MOV R78, R71 ;  /* 0x00000047004e7202 */ /* 0x002fe40000000f00 */
[----:B------:R-:W-:Y:S02]  /*dd00*/  MOV R70, R75 ;  /* 0x0000004b00467202 */ /* 0x000fe40000000f00 */
[----:B------:R-:W-:-:S02]  /*dd10*/  MOV R73, 0x1f ;  /* 0x0000001f00497802 */ /* 0x000fc40000000f00 */
[----:B------:R-:W-:Y:S02]  /*dd20*/  MOV R71, 0xffffffff ;  /* 0xffffffff00477802 */ /* 0x000fe40000000f00 */
[----:B------:R-:W-:Y:S02]  /*dd30*/  MOV R68, 0xdd50 ;  /* 0x0000dd5000447802 */ /* 0x000fe40000000f00 */
[----:B------:R-:W-:Y:S05]  /*dd40*/  CALL.REL.NOINC `($__internal_58_$__cuda_sm70_shflsync_idx_p) ;  /* 0x000004b000007944 */ /* 0x000fea0003c00000 */
[----:B0-----:R-:W-:Y:S01]  /*dd50*/  HFMA2.MMA R72, -RZ, RZ, 0, 0 ;  /* 0x00000000ff487435 */ /* 0x001fe200000001ff */
[----:B-1----:R-:W-:Y:S02]  /*dd60*/  MOV R226, R71 ;  /* 0x0000004700e27202 */ /* 0x002fe40000000f00 */
[----:B------:R-:W-:Y:S02]  /*dd70*/  MOV R70, R74 ;  /* 0x0000004a00467202 */ /* 0x000fe40000000f00 */
[----:B------:R-:W-:Y:S02]  /*dd80*/  MOV R73, 0x1f ;  /* 0x0000001f00497802 */ /* 0x000fe40000000f00 */
[----:B------:R-:W-:Y:S02]  /*dd90*/  MOV R71, 0xffffffff ;  /* 0xffffffff00477802 */ /* 0x000fe40000000f00 */
[----:B------:R-:W-:-:S02]  /*dda0*/  MOV R68, 0xddc0 ;  /* 0x0000ddc000447802 */ /* 0x000fc40000000f00 */
[----:B------:R-:W-:Y:S05]  /*ddb0*/  CALL.REL.NOINC `($__internal_58_$__cuda_sm70_shflsync_idx_p) ;  /* 0x0000044000007944 */ /* 0x000fea0003c00000 */
[----:B------:R-:W-:Y:S01]  /*ddc0*/  HFMA2.MMA R80, -RZ, RZ, 0, 5.9604644775390625e-08 ;  /* 0x00000001ff507435 */ /* 0x000fe200000001ff */
[----:B-1----:R-:W-:-:S02]  /*ddd0*/  MOV R228, R71 ;  /* 0x0000004700e47202 */ /* 0x002fc40000000f00 */
[----:B0-----:R-:W-:Y:S02]  /*dde0*/  MOV R73, R76 ;  /* 0x0000004c00497202 */ /* 0x001fe40000000f00 */
[----:B------:R-:W-:Y:S02]  /*ddf0*/  MOV R87, 0x1f ;  /* 0x0000001f00577802 */ /* 0x000fe40000000f00 */
[----:B------:R-:W-:Y:S02]  /*de00*/  MOV R82, 0xffffffff ;  /* 0xffffffff00527802 */ /* 0x000fe40000000f00 */
[----:B------:R-:W-:Y:S02]  /*de10*/  MOV R68, 0xde30 ;  /* 0x0000de3000447802 */ /* 0x000fe40000000f00 */
[----:B------:R-:W-:Y:S05]  /*de20*/  CALL.REL.NOINC `($__internal_57_$__cuda_sm70_shflsync_down) ;  /* 0x0000039000007944 */ /* 0x000fea0003c00000 */
[----:B0-----:R-:W-:Y:S01]  /*de30*/  HFMA2.MMA R80, -RZ, RZ, 0, 5.9604644775390625e-08 ;  /* 0x00000001ff507435 */ /* 0x001fe200000001ff */
[----:B-1----:R-:W-:Y:S02]  /*de40*/  MOV R85, R87 ;  /* 0x0000005700557202 */ /* 0x002fe40000000f00 */
[----:B------:R-:W-:Y:S02]  /*de50*/  MOV R73, R77 ;  /* 0x0000004d00497202 */ /* 0x000fe40000000f00 */
[----:B------:R-:W-:-:S02]  /*de60*/  MOV R87, 0x1f ;  /* 0x0000001f00577802 */ /* 0x000fc40000000f00 */
[----:B------:R-:W-:Y:S02]  /*de70*/  MOV R82, 0xffffffff ;  /* 0xffffffff00527802 */ /* 0x000fe40000000f00 */
[----:B------:R-:W-:Y:S02]  /*de80*/  MOV R68, 0xdea0 ;  /* 0x0000dea000447802 */ /* 0x000fe40000000f00 */
[----:B------:R-:W-:Y:S05]  /*de90*/  CALL.REL.NOINC `($__internal_57_$__cuda_sm70_shflsync_down) ;  /* 0x0000032000007944 */ /* 0x000fea0003c00000 */
[----:B0-----:R-:W-:Y:S01]  /*dea0*/  HFMA2.MMA R80, -RZ, RZ, 0, 5.9604644775390625e-08 ;  /* 0x00000001ff507435 */ /* 0x001fe200000001ff */
[----:B-1----:R-:W-:Y:S02]  /*deb0*/  MOV R86, R87 ;  /* 0x0000005700567202 */ /* 0x002fe40000000f00 */
[----:B------:R-:W-:Y:S02]  /*dec0*/  MOV R73, R75 ;  /* 0x0000004b00497202 */ /* 0x000fe40000000f00 */
[----:B------:R-:W-:Y:S02]  /*ded0*/  MOV R87, 0x1f ;  /* 0x0000001f00577802 */ /* 0x000fe40000000f00 */
[----:B------:R-:W-:Y:S02]  /*dee0*/  MOV R82, 0xffffffff ;  /* 0xffffffff00527802 */ /* 0x000fe40000000f00 */
[----:B------:R-:W-:-:S02]  /*def0*/  MOV R68, 0xdf10 ;  /* 0x0000df1000447802 */ /* 0x000fc40000000f00 */
        /* <DEDUP_REMOVED lines=20> */
[----:B-1----:R-:W-:Y:S05]  /*e040*/  CALL.REL.NOINC `($__internal_58_$__cuda_sm70_shflsync_idx_p) ;  /* 0x000001b000007944 */ /* 0x002fea0003c00000 */
[----:B0-----:R-:W-:Y:S01]  /*e050*/  HFMA2.MMA R72, -RZ, RZ, 0, 0 ;  /* 0x00000000ff487435 */ /* 0x001fe200000001ff */
[----:B-1----:R-:W-:Y:S02]  /*e060*/  MOV R78, R71 ;  /* 0x00000047004e7202 */ /* 0x002fe40000000f00 */
[----:B------:R-:W-:Y:S02]  /*e070*/  MOV R70, R65 ;  /* 0x0000004100467202 */ /* 0x000fe40000000f00 */
[----:B------:R-:W-:Y:S02]  /*e080*/  MOV R73, 0x1f ;  /* 0x0000001f00497802 */ /* 0x000fe40000000f00 */
[----:B------:R-:W-:Y:S02]  /*e090*/  MOV R71, 0xffffffff ;  /* 0xffffffff00477802 */ /* 0x000fe40000000f00 */
[----:B------:R-:W-:Y:S02]  /*e0a0*/  MOV R68, 0xe0c0 ;  /* 0x0000e0c000447802 */ /* 0x000fe40000000f00 */
[----:B------:R-:W-:Y:S05]  /*e0b0*/  CALL.REL.NOINC `($__internal_58_$__cuda_sm70_shflsync_idx_p) ;  /* 0x0000014000007944 */ /* 0x000fea0003c00000 */
        /* <DEDUP_REMOVED lines=14> */
[----:B-1----:R-:W-:Y:S01]  /*e1a0*/  MOV R234, R71 ;  /* 0x0000004700ea7202 */ /* 0x002fe20000000f00 */
[----:B0-----:R-:W-:Y:S05]  /*e1b0*/  BRA `(.L_x_2372) ;  /* 0xffffa60000007947 */ /* 0x001fea000383ffff */
        .weak           $__internal_57_$__cuda_sm70_shflsync_down
        .type           $__internal_57_$__cuda_sm70_shflsync_down,@function
        .size           $__internal_57_$__cuda_sm70_shflsync_down,($__internal_58_$__cuda_sm70_shflsync_idx_p - $__internal_57_$__cuda_sm70_shflsync_down)
$__internal_57_$__cuda_sm70_shflsync_down:
[----:B------:R-:W-:Y:S01]  /*e1c0*/  HFMA2.MMA R69, -RZ, RZ, 0, 0 ;  /* 0x00000000ff457435 */ /* 0x000fe200000001ff */
[----:B------:R-:W-:Y:S04]  /*e1d0*/  WARPSYNC R82 ;  /* 0x0000005200007348 */ /* 0x000fe80003800000 */
[----:B------:R0:W1:Y:S01]  /*e1e0*/  SHFL.DOWN PT, R87, R73, R80, R87 ;  /* 0x0800005049577389 */ /* 0x00006200000e0057 */
[----:B------:R-:W-:Y:S05]  /*e1f0*/  RET.REL.NODEC R68 `(_Z25selective_scan_bwd_kernelI32Selective_Scan_bwd_kernel_traitsILi128ELi16ELb1ELb0ELb0ELb1ELb1EN3c104HalfENS1_7complexIfEEEEv12SSMParamsBwd) ;  /* 0xffff1e0044007950 */ /* 0x000fea0003c3ffff */
        .weak           $__internal_58_$__cuda_sm70_shflsync_idx_p
        .type           $__internal_58_$__cuda_sm70_shflsync_idx_p,@function
        .size           $__internal_58_$__cuda_sm70_shflsync_idx_p,($__internal_59_$__cuda_sm70_shflsync_up - $__internal_58_$__cuda_sm70_shflsync_idx_p)
$__internal_58_$__cuda_sm70_shflsync_idx_p:
[----:B------:R-:W-:Y:S01]  /*e200*/  MOV R69, 0x0 ;  /* 0x0000000000457802 */ /* 0x000fe20000000f00 */
[----:B------:R-:W-:Y:S04]  /*e210*/  WARPSYNC R71 ;  /* 0x0000004700007348 */ /* 0x000fe80003800000 */
[----:B------:R0:W1:Y:S01]  /*e220*/  SHFL.IDX PT, R71, R70, R72, R73 ;  /* 0x0000004846477389 */ /* 0x00006200000e0049 */
[----:B------:R-:W-:Y:S05]  /*e230*/  RET.REL.NODEC R68 `(_Z25selective_scan_bwd_kernelI32Selective_Scan_bwd_kernel_traitsILi128ELi16ELb1ELb0ELb0ELb1ELb1EN3c104HalfENS1_7complexIfEEEEv12SSMParamsBwd) ;  /* 0xffff1dc044007950 */ /* 0x000fea0003c3ffff */
        .weak           $__internal_59_$__cuda_sm70_shflsync_up
        .type           $__internal_59_$__cuda_sm70_shflsync_up,@function
        .size           $__internal_59_$__cuda_sm70_shflsync_up,(.L_x_14491 - $__internal_59_$__cuda_sm70_shflsync_up)
$__internal_59_$__cuda_sm70_shflsync_up:
[----:B------:R-:W-:Y:S01]  /*e240*/  HFMA2.MMA R69, -RZ, RZ, 0, 0 ;  /* 0x00000000ff457435 */ /* 0x000fe200000001ff */
[----:B------:R-:W-:Y:S04]  /*e250*/  WARPSYNC R81 ;  /* 0x0000005100007348 */ /* 0x000fe80003800000 */
[----:B------:R0:W1:Y:S01]  /*e260*/  SHFL.UP PT, R71, R71, R76, R78 ;  /* 0x0400004c47477389 */ /* 0x00006200000e004e */
[----:B------:R-:W-:Y:S05]  /*e270*/  RET.REL.NODEC R68 `(_Z25selective_scan_bwd_kernelI32Selective_Scan_bwd_kernel_traitsILi128ELi16ELb1ELb0ELb0ELb1ELb1EN3c104HalfENS1_7complexIfEEEEv12SSMParamsBwd) ;  /* 0xffff1d8044007950 */ /* 0x000fea0003c3ffff */
.L_x_2373:
        /* <DEDUP_REMOVED lines=16> */
.L_x_14491:


//--------------------- .text._Z25selective_scan_bwd_kernelI32Selective_Scan_bwd_kernel_traitsILi128ELi16ELb1ELb0ELb1ELb0ELb0EN3c104HalfENS1_7complexIfEEEEv12SSMParamsBwd --------------------------
	.section	.text._Z25selective_scan_bwd_kernelI32Selective_Scan_bwd_kernel_traitsILi128ELi16ELb1ELb0ELb1ELb0ELb0EN3c104HalfENS1_7complexIfEEEEv12SSMParamsBwd,"ax",@progbits
	.sectioninfo	@"SHI_REGISTERS=247"
	.align	128
        .global         _Z25selective_scan_bwd_kernelI32Selective_Scan_bwd_kernel_traitsILi128ELi16ELb1ELb0ELb1ELb0ELb0EN3c104HalfENS1_7complexIfEEEEv12SSMParamsBwd
        .type           _Z25selective_scan_bwd_kernelI32Selective_Scan_bwd_kernel_traitsILi128ELi16ELb1ELb0ELb1ELb0ELb0EN3c104HalfENS1_7complexIfEEEEv12SSMParamsBwd,@function
        .size           _Z25selective_scan_bwd_kernelI32Selective_Scan_bwd_kernel_traitsILi128ELi16ELb1ELb0ELb1ELb0ELb0EN3c104HalfENS1_7complexIfEEEEv12SSMParamsBwd,(.L_x_14494 - _Z25selective_scan_bwd_kernelI32Selective_Scan_bwd_kernel_traitsILi128ELi16ELb1ELb0ELb1ELb0ELb0EN3c104HalfENS1_7complexIfEEEEv12SSMParamsBwd)
        .other          _Z25selective_scan_bwd_kernelI32Selective_Scan_bwd_kernel_traitsILi128ELi16ELb1ELb0ELb1ELb0ELb0EN3c104HalfENS1_7complexIfEEEEv12SSMParamsBwd,@"STO_CUDA_ENTRY STV_DEFAULT"
_Z25selective_scan_bwd_kernelI32Selective_Scan_bwd_kernel_traitsILi128ELi16ELb1ELb0ELb1ELb0ELb0EN3c104HalfENS1_7complexIfEEEEv12SSMParamsBwd:
.text._Z25selective_scan_bwd_kernelI32Selective_Scan_bwd_kernel_traitsILi128ELi16ELb1ELb0ELb1ELb0ELb0EN3c104HalfENS1_7complexIfEEEEv12SSMParamsBwd:
[----:B------:R-:W-:Y:S02]  /*0000*/  MOV R1, c[0x0][0x28] ;  /* 0x00000a0000017a02 */ /* 0x000fe40000000f00 */
[----:B------:R-:W0:Y:S01]  /*0010*/  S2UR UR17, SR_CTAID.Y ;  /* 0x00000000001179c3 */ /* 0x000e220000002600 */
[----:B------:R-:W-:Y:S02]  /*0020*/  ULDC.64 UR4, c[0x0][0x238] ;  /* 0x00008e0000047ab9 */ /* 0x000fe40000000a00 */
        /* <DEDUP_REMOVED lines=20> */
[----:B------:R-:W-:Y:S01]  /*0170*/  UMOV UR8, URZ ;  /* 0x0000003f00087c82 */ /* 0x000fe20008000000 */
[----:B------:R-:W-:Y:S01]  /*0180*/  MOV R3, UR5 ;  /* 0x0000000500037c02 */ /* 0x000fe20008000f00 */
[----:B------:R-:W0:Y:S01]  /*0190*/  R2UR UR29, R6 ;  /* 0x00000000061d73c2 */ /* 0x000e2200000e0000 */
[----:B------:R-:W-:Y:S01]  /*01a0*/  ULDC.64 UR4, c[0x0][0x260] ;  /* 0x0000980000047ab9 */ /* 0x000fe20000000a00 */
[----:B------:R-:W-:Y:S01]  /*01b0*/  MOV R5, UR7 ;  /* 0x0000000700057c02 */ /* 0x000fe20008000f00 */
[----:B------:R-:W-:-:S02]  /*01c0*/  UMOV UR9, URZ ;  /* 0x0000003f00097c82 */ /* 0x000fc40008000000 */
[----:B------:R2:W3:Y:S01]  /*01d0*/  @P0 LDG.E R3, [R2.64] ;  /* 0x0000001e02030981 */ /* 0x0004e2000c1e1900 */
[----:B------:R-:W-:Y:S02]  /*01e0*/  ULDC UR28, c[0x0][0x174] ;  /* 0x00005d00001c7ab9 */ /* 0x000fe40000000800 */
[----:B------:R-:W-:Y:S01]  /*01f0*/  ULDC.64 UR36, c[0x0][0x280] ;  /* 0x0000a00000247ab9 */ /* 0x000fe20000000a00 */
[----:B------:R-:W4:Y:S01]  /*0200*/  @P1 LDG.E R4, [R4.64] ;  /* 0x0000001e04041981 */ /* 0x000f22000c1e1900 */
[----:B------:R-:W-:Y:S01]  /*0210*/  UISETP.NE.U32.AND UP0, UPT, URZ, UR4, UPT ;  /* 0x000000043f00728c */ /* 0x000fe2000bf05070 */
[----:B------:R-:W-:Y:S01]  /*0220*/  HFMA2.MMA R105, -RZ, RZ, 0, 0 ;  /* 0x00000000ff697435 */ /* 0x000fe200000001ff */
[----:B-1----:R-:W-:Y:S01]  /*0230*/  USHF.R.S32.HI UR34, URZ, 0x1f, UR35 ;  /* 0x0000001f3f227899 */ /* 0x002fe20008011423 */
[----:B------:R-:W-:Y:S01]  /*0240*/  MOV R101, RZ ;  /* 0x000000ff00657202 */ /* 0x000fe20000000f00 */
[----:B------:R-:W-:Y:S02]  /*0250*/  UISETP.NE.AND.EX UP0, UPT, URZ, UR5, UPT, UP0 ;  /* 0x000000053f00728c */ /* 0x000fe4000bf05300 */
[----:B------:R-:W-:-:S02]  /*0260*/  UIMAD UR5, UR34, UR22, URZ ;  /* 0x00000016220572a4 */ /* 0x000fc4000f8e023f */
[----:B------:R-:W-:Y:S02]  /*0270*/  UIMAD.WIDE.U32 UR14, UR35, UR22, URZ ;  /* 0x00000016230e72a5 */ /* 0x000fe4000f8e003f */
[----:B------:R-:W-:Y:S02]  /*0280*/  UIMAD UR23, UR35, UR23, UR5 ;  /* 0x00000017231772a4 */ /* 0x000fe4000f8e0205 */
[----:B------:R-:W-:Y:S01]  /*0290*/  ULDC.64 UR6, c[0x0][0x1d0] ;  /* 0x0000740000067ab9 */ /* 0x000fe20000000a00 */
[----:B0-----:R-:W0:Y:S01]  /*02a0*/  I2F.RP R0, UR29 ;  /* 0x0000001d00007d06 */ /* 0x001e220008209400 */
[----:B------:R-:W-:Y:S02]  /*02b0*/  UIMAD UR4, UR34, UR6, URZ ;  /* 0x00000006220472a4 */ /* 0x000fe4000f8e023f */
[----:B------:R-:W-:Y:S02]  /*02c0*/  UIMAD.WIDE.U32 UR12, UR35, UR6, URZ ;  /* 0x00000006230c72a5 */ /* 0x000fe4000f8e003f */
[----:B------:R-:W-:-:S02]  /*02d0*/  UIMAD UR4, UR35, UR7, UR4 ;  /* 0x00000007230472a4 */ /* 0x000fc4000f8e0204 */
[----:B------:R-:W-:Y:S02]  /*02e0*/  UIMAD.WIDE.U32 UR10, UR35, UR24, URZ ;  /* 0x00000018230a72a5 */ /* 0x000fe4000f8e003f */
[----:B------:R-:W-:Y:S02]  /*02f0*/  ULDC.64 UR6, c[0x0][0x278] ;  /* 0x00009e0000067ab9 */ /* 0x000fe40000000a00 */
[----:B------:R-:W-:Y:S02]  /*0300*/  UIMAD UR24, UR34, UR24, URZ ;  /* 0x00000018221872a4 */ /* 0x000fe4000f8e023f */
[----:B------:R-:W-:Y:S02]  /*0310*/  UIMAD UR21, UR34, UR6, URZ ;  /* 0x00000006221572a4 */ /* 0x000fe4000f8e023f */
[----:B------:R-:W-:Y:S01]  /*0320*/  UIMAD UR24, UR35, UR25, UR24 ;  /* 0x00000019231872a4 */ /* 0x000fe2000f8e0218 */
[----:B0-----:R-:W2:Y:S01]  /*0330*/  MUFU.RCP R0, R0 ;  /* 0x0000000000007308 */ /* 0x001ea20000001000 */
[----:B------:R-:W-:-:S02]  /*0340*/  UIMAD.WIDE.U32 UR18, UR35, UR6, URZ ;  /* 0x00000006231272a5 */ /* 0x000fc4000f8e003f */
[----:B------:R-:W-:Y:S02]  /*0350*/  UIMAD UR21, UR35, UR7, UR21 ;  /* 0x00000007231572a4 */ /* 0x000fe4000f8e0215 */
[----:B------:R-:W-:Y:S02]  /*0360*/  UIADD3 UR13, UR13, UR4, URZ ;  /* 0x000000040d0d7290 */ /* 0x000fe4000fffe03f */
[----:B------:R-:W-:Y:S02]  /*0370*/  ULDC.64 UR6, c[0x0][0x328] ;  /* 0x0000ca0000067ab9 */ /* 0x000fe40000000a00 */
[----:B------:R-:W-:Y:S02]  /*0380*/  UISETP.NE.U32.AND UP1, UPT, URZ, UR6, UPT ;  /* 0x000000063f00728c */ /* 0x000fe4000bf25070 */
[----:B------:R-:W-:Y:S02]  /*0390*/  UMOV UR4, URZ ;  /* 0x0000003f00047c82 */ /* 0x000fe40008000000 */
[----:B------:R-:W-:-:S02]  /*03a0*/  UISETP.NE.AND.EX UP1, UPT, URZ, UR7, UPT, UP1 ;  /* 0x000000073f00728c */ /* 0x000fc4000bf25310 */
[----:B------:R-:W-:Y:S01]  /*03b0*/  UISETP.NE.U32.AND UP2, UPT, URZ, UR26, UPT ;  /* 0x0000001a3f00728c */ /* 0x000fe2000bf45070 */
[----:B--2---:R-:W-:Y:S01]  /*03c0*/  IADD3 R2, R0, 0xffffffe, RZ ;  /* 0x0ffffffe00027810 */ /* 0x004fe20007ffe0ff */
[----:B------:R-:W-:Y:S01]  /*03d0*/  UIADD3 UR15, UR15, UR23, URZ ;  /* 0x000000170f0f7290 */ /* 0x000fe2000fffe03f */
[----:B------:R-:W-:Y:S01]  /*03e0*/  IABS R0, UR17 ;  /* 0x0000001100007c13 */ /* 0x000fe20008000000 */
[----:B------:R-:W-:Y:S02]  /*03f0*/  UISETP.NE.AND.EX UP2, UPT, URZ, UR27, UPT, UP2 ;  /* 0x0000001b3f00728c */ /* 0x000fe4000bf45320 */
[----:B------:R-:W-:Y:S01]  /*0400*/  ULDC UR33, c[0x0][0x178] ;  /* 0x00005e0000217ab9 */ /* 0x000fe20000000800 */
[----:B------:R-:W0:Y:S01]  /*0410*/  F2I.FTZ.U32.TRUNC.NTZ R2, R2 ;  /* 0x0000000200027305 */ /* 0x000e22000021f000 */
[----:B------:R-:W1:Y:S01]  /*0420*/  R2UR UR22, R0 ;  /* 0x00000000001673c2 */ /* 0x000e6200000e0000 */
[----:B------:R-:W-:Y:S02]  /*0430*/  @UP1 ULEA UR8, UP3, UR17, UR6, 0x2 ;  /* 0x0000000611081291 */ /* 0x000fe4000f86103f */
[----:B------:R-:W-:-:S02]  /*0440*/  UIADD3 UR11, UR11, UR24, URZ ;  /* 0x000000180b0b7290 */ /* 0x000fc4000fffe03f */
[----:B------:R-:W-:Y:S02]  /*0450*/  @UP1 ULEA.HI.X UR9, UR17, UR7, UR16, 0x2, UP3 ;  /* 0x0000000711091291 */ /* 0x000fe400098f1410 */
[----:B------:R-:W-:Y:S02]  /*0460*/  UMOV UR6, URZ ;  /* 0x0000003f00067c82 */ /* 0x000fe40008000000 */
[----:B------:R-:W-:Y:S02]  /*0470*/  @UP2 ULEA UR6, UP1, UR17, UR26, 0x2 ;  /* 0x0000001a11062291 */ /* 0x000fe4000f82103f */
[----:B------:R-:W-:Y:S02]  /*0480*/  UMOV UR7, URZ ;  /* 0x0000003f00077c82 */ /* 0x000fe40008000000 */
[----:B------:R-:W-:Y:S01]  /*0490*/  @UP2 ULEA.HI.X UR7, UR17, UR27, UR16, 0x2, UP1 ;  /* 0x0000001b11072291 */ /* 0x000fe200088f1410 */
[----:B0-----:R-:W0:Y:S02]  /*04a0*/  R2UR UR5, R2 ;  /* 0x00000000020573c2 */ /* 0x001e2400000e0000 */
[----:B------:R-:W-:-:S02]  /*04b0*/  ULDC.64 UR26, c[0x0][0x1d8] ;  /* 0x00007600001a7ab9 */ /* 0x000fc40000000a00 */
[----:B------:R-:W-:Y:S02]  /*04c0*/  UIMAD UR20, UR16, UR26, URZ ;  /* 0x0000001a101472a4 */ /* 0x000fe4000f8e023f */
[----:B------:R-:W-:Y:S02]  /*04d0*/  UIMAD.WIDE.U32 UR12, UR17, UR26, UR12 ;  /* 0x0000001a110c72a5 */ /* 0x000fe4000f8e000c */
[----:B------:R-:W-:-:S03]  /*04e0*/  UIMAD UR20, UR17, UR27, UR20 ;  /* 0x0000001b111472a4 */ /* 0x000fc6000f8e0214 */
[----:B------:R-:W-:Y:S02]  /*04f0*/  ULDC.64 UR26, c[0x0][0x1e8] ;  /* 0x00007a00001a7ab9 */ /* 0x000fe40000000a00 */
[----:B------:R-:W-:Y:S02]  /*0500*/  UIMAD UR23, UR16, UR26, URZ ;  /* 0x0000001a101772a4 */ /* 0x000fe4000f8e023f */
[----:B------:R-:W-:Y:S02]  /*0510*/  UIMAD.WIDE.U32 UR14, UR17, UR26, UR14 ;  /* 0x0000001a110e72a5 */ /* 0x000fe4000f8e000e */
[----:B------:R-:W-:Y:S02]  /*0520*/  UIMAD UR27, UR17, UR27, UR23 ;  /* 0x0000001b111b72a4 */ /* 0x000fe4000f8e0217 */
[----:B0-----:R-:W-:-:S04]  /*0530*/  UIADD3 UR25, URZ, -UR5, URZ ;  /* 0x800000053f197290 */ /* 0x001fc8000fffe03f */
[----:B------:R-:W-:-:S04]  /*0540*/  UIMAD UR25, UR25, UR29, URZ ;  /* 0x0000001d191972a4 */ /* 0x000fc8000f8e023f */
[----:B------:R-:W-:-:S04]  /*0550*/  UIMAD.WIDE.U32 UR4, UR5, UR25, UR4 ;  /* 0x00000019050472a5 */ /* 0x000fc8000f8e0004 */
[----:B-1----:R-:W-:-:S07]  /*0560*/  UIMAD.WIDE.U32 UR4, UR5, UR22, URZ ;  /* 0x00000016050472a5 */ /* 0x002fce000f8e003f */
[----:B------:R-:W-:Y:S02]  /*0570*/  UMOV UR25, UR5 ;  /* 0x0000000500197c82 */ /* 0x000fe40008000000 */
[----:B------:R-:W-:Y:S02]  /*0580*/  UIADD3 UR4, -UR25, URZ, URZ ;  /* 0x0000003f19047290 */ /* 0x000fe4000fffe13f */
[----:B------:R-:W-:Y:S02]  /*0590*/  UIADD3 UR5, UR19, UR21, URZ ;  /* 0x0000001513057290 */ /* 0x000fe4000fffe03f */
[----:B------:R-:W-:Y:S02]  /*05a0*/  UIMAD UR22, UR29, UR4, UR22 ;  /* 0x000000041d1672a4 */ /* 0x000fe4000f8e0216 */
[----:B------:R-:W-:Y:S02]  /*05b0*/  ULEA UR19, UR28, 0xfffff800, 0xb ;  /* 0xfffff8001c137891 */ /* 0x000fe4000f8e583f */
[----:B------:R-:W-:-:S02]  /*05c0*/  UISETP.GT.U32.AND UP1, UPT, UR29, UR22, UPT ;  /* 0x000000161d00728c */ /* 0x000fc4000bf24070 */
[----:B------:R-:W-:Y:S02]  /*05d0*/  UIMAD UR4, UR16, UR36, URZ ;  /* 0x00000024100472a4 */ /* 0x000fe4000f8e023f */
[----:B------:R-:W-:Y:S02]  /*05e0*/  USHF.R.S32.HI UR26, URZ, 0x1f, UR19 ;  /* 0x0000001f3f1a7899 */ /* 0x000fe40008011413 */
[----:B------:R-:W-:Y:S02]  /*05f0*/  UIADD3 UR21, UP2, UR19, UR12, URZ ;  /* 0x0000000c13157290 */ /* 0x000fe4000ff5e03f */
[----:B------:R-:W-:Y:S02]  /*0600*/  UIMAD UR32, UR17, UR37, UR4 ;  /* 0x00000025112072a4 */ /* 0x000fe4000f8e0204 */
[----:B------:R-:W-:Y:S02]  /*0610*/  UIADD3.X UR12, UR26, UR13, UR20, UP2, !UPT ;  /* 0x0000000d1a0c7290 */ /* 0x000fe400097fe414 */
[----:B------:R-:W-:-:S02]  /*0620*/  @!UP1 UIADD3 UR22, UR22, -UR29, URZ ;  /* 0x8000001d16169290 */ /* 0x000fc4000fffe03f */
[----:B------:R-:W-:Y:S02]  /*0630*/  UMOV UR4, UR18 ;  /* 0x0000001200047c82 */ /* 0x000fe40008000000 */
[----:B------:R-:W-:Y:S02]  /*0640*/  UISETP.GE.U32.AND UP2, UPT, UR22, UR29, UPT ;  /* 0x0000001d1600728c */ /* 0x000fe4000bf46070 */
[----:B------:R-:W-:Y:S02]  /*0650*/  UIMAD.WIDE.U32 UR4, UR17, UR36, UR4 ;  /* 0x00000024110472a5 */ /* 0x000fe4000f8e0004 */
[----:B------:R-:W-:Y:S02]  /*0660*/  ULOP3.LUT UR18, UR17, UR33, URZ, 0x3c, !UPT ;  /* 0x0000002111127292 */ /* 0x000fe4000f8e3c3f */
[----:B------:R-:W-:Y:S02]  /*0670*/  ULDC.64 UR36, c[0x0][0x240] ;  /* 0x0000900000247ab9 */ /* 0x000fe40000000a00 */
[----:B------:R-:W-:-:S02]  /*0680*/  ULEA UR20, UP3, UR21, UR36, 0x1 ;  /* 0x0000002415147291 */ /* 0x000fc4000f86083f */
[----:B------:R-:W-:Y:S02]  /*0690*/  @!UP1 UIADD3 UR25, UR25, 0x1, URZ ;  /* 0x0000000119199890 */ /* 0x000fe4000fffe03f */
[----:B------:R-:W-:Y:S02]  /*06a0*/  ULEA.HI.X UR21, UR21, UR37, UR12, 0x1, UP3 ;  /* 0x0000002515157291 */ /* 0x000fe400098f0c0c */
[----:B------:R-:W-:Y:S02]  /*06b0*/  UISETP.GE.AND UP3, UPT, UR18, URZ, UPT ;  /* 0x0000003f1200728c */ /* 0x000fe4000bf66270 */
[----:B------:R-:W-:Y:S02]  /*06c0*/  UISETP.NE.AND UP1, UPT, URZ, UR33, UPT ;  /* 0x000000213f00728c */ /* 0x000fe4000bf25270 */
[----:B------:R-:W-:Y:S02]  /*06d0*/  @UP2 UIADD3 UR25, UR25, 0x1, URZ ;  /* 0x0000000119192890 */ /* 0x000fe4000fffe03f */
[----:B------:R-:W-:-:S02]  /*06e0*/  UIADD3 UR23, UP4, UR19, UR14, URZ ;  /* 0x0000000e13177290 */ /* 0x000fc4000ff9e03f */
[----:B------:R-:W-:Y:S02]  /*06f0*/  ULDC.64 UR12, c[0x0][0x248] ;  /* 0x00009200000c7ab9 */ /* 0x000fe40000000a00 */
[----:B------:R-:W-:Y:S02]  /*0700*/  UIADD3.X UR14, UR26, UR15, UR27, UP4, !UPT ;  /* 0x0000000f1a0e7290 */ /* 0x000fe4000a7fe41b */
[----:B------:R-:W-:Y:S02]  /*0710*/  UMOV UR18, UR25 ;  /* 0x0000001900127c82 */ /* 0x000fe40008000000 */
[----:B------:R-:W-:Y:S02]  /*0720*/  ULEA UR22, UP4, UR23, UR12, 0x1 ;  /* 0x0000000c17167291 */ /* 0x000fe4000f88083f */
[----:B------:R-:W-:Y:S02]  /*0730*/  @!UP3 UIADD3 UR18, -UR18, URZ, URZ ;  /* 0x0000003f1212b290 */ /* 0x000fe4000fffe13f */
[----:B------:R-:W-:-:S02]  /*0740*/  @!UP1 ULOP3.LUT UR18, URZ, UR33, URZ, 0x33, !UPT ;  /* 0x000000213f129292 */ /* 0x000fc4000f8e333f */
[----:B------:R-:W-:Y:S02]  /*0750*/  UIADD3 UR19, UP2, UR19, UR4, URZ ;  /* 0x0000000413137290 */ /* 0x000fe4000ff5e03f */
[----:B------:R-:W-:Y:S02]  /*0760*/  ULEA.HI.X UR23, UR23, UR13, UR14, 0x1, UP4 ;  /* 0x0000000d17177291 */ /* 0x000fe4000a0f0c0e */
[----:B------:R-:W-:Y:S02]  /*0770*/  USHF.R.S32.HI UR36, URZ, 0x1f, UR18 ;  /* 0x0000001f3f247899 */ /* 0x000fe40008011412 */
[----:B------:R-:W-:Y:S02]  /*0780*/  ULDC.64 UR12, c[0x0][0x308] ;  /* 0x0000c200000c7ab9 */ /* 0x000fe40000000a00 */
[----:B------:R-:W-:Y:S02]  /*0790*/  UIADD3.X UR25, UR26, UR5, UR32, UP2, !UPT ;  /* 0x000000051a197290 */ /* 0x000fe400097fe420 */
[----:B------:R-:W-:-:S02]  /*07a0*/  ULEA UR24, UP1, UR19, UR12, 0x1 ;  /* 0x0000000c13187291 */ /* 0x000fc4000f82083f */
[----:B------:R-:W-:Y:S02]  /*07b0*/  ULDC.64 UR14, c[0x0][0x1c8] ;  /* 0x00007200000e7ab9 */ /* 0x000fe40000000a00 */
[----:B------:R-:W-:Y:S02]  /*07c0*/  UIMAD UR4, UR36, UR14, URZ ;  /* 0x0000000e240472a4 */ /* 0x000fe4000f8e023f */
[----:B------:R-:W-:Y:S02]  /*07d0*/  ULEA.HI.X UR25, UR19, UR13, UR25, 0x1, UP1 ;  /* 0x0000000d13197291 */ /* 0x000fe400088f0c19 */
[----:B------:R-:W-:Y:S02]  /*07e0*/  UIMAD.WIDE.U32 UR12, UR18, UR14, UR10 ;  /* 0x0000000e120c72a5 */ /* 0x000fe4000f8e000a */
[----:B------:R-:W-:Y:S02]  /*07f0*/  ULEA UR14, UR28, 0xfffff000, 0xc ;  /* 0xfffff0001c0e7891 */ /* 0x000fe4000f8e603f */
[----:B------:R-:W-:-:S02]  /*0800*/  UIMAD UR15, UR18, UR15, UR4 ;  /* 0x0000000f120f72a4 */ /* 0x000fc4000f8e0204 */
[----:B------:R-:W-:Y:S02]  /*0810*/  UIADD3 UR27, UP1, UR14, UR12, URZ ;  /* 0x0000000c0e1b7290 */ /* 0x000fe4000ff3e03f */
[----:B------:R-:W-:Y:S02]  /*0820*/  UIADD3 UR15, UR13, UR15, URZ ;  /* 0x0000000f0d0f7290 */ /* 0x000fe4000fffe03f */
[----:B------:R-:W-:Y:S02]  /*0830*/  ULDC.64 UR10, c[0x0][0x230] ;  /* 0x00008c00000a7ab9 */ /* 0x000fe40000000a00 */
[----:B------:R-:W-:Y:S02]  /*0840*/  ULDC UR19, c[0x0][0x164] ;  /* 0x0000590000137ab9 */ /* 0x000fe40000000800 */
[----:B------:R-:W-:Y:S02]  /*0850*/  ULEA UR26, UP2, UR27, UR10, 0x1 ;  /* 0x0000000a1b1a7291 */ /* 0x000fe4000f84083f */
[----:B------:R-:W-:-:S02]  /*0860*/  ULEA.HI.X.SX32 UR14, UR14, UR15, 0x1, UP1 ;  /* 0x0000000f0e0e7291 */ /* 0x000fc400088f0e3f */
[----:B------:R-:W-:Y:S02]  /*0870*/  @UP0 UIMAD UR10, UR35, UR19, UR17 ;  /* 0x00000013230a02a4 */ /* 0x000fe4000f8e0211 */
[----:B------:R-:W-:Y:S02]  /*0880*/  UISETP.GE.AND UP1, UPT, UR28, 0x1, UPT ;  /* 0x000000011c00788c */ /* 0x000fe4000bf26270 */
[----:B------:R-:W-:Y:S02]  /*0890*/  UMOV UR4, URZ ;  /* 0x0000003f00047c82 */ /* 0x000fe40008000000 */
[----:B------:R-:W-:Y:S02]  /*08a0*/  @UP0 UIMAD UR12, UR10, UR28, URZ ;  /* 0x0000001c0a0c02a4 */ /* 0x000fe4000f8e023f */
[----:B------:R-:W-:Y:S02]  /*08b0*/  ULDC UR13, c[0x0][0x16c] ;  /* 0x00005b00000d7ab9 */ /* 0x000fe40000000800 */
[----:B------:R-:W-:-:S02]  /*08c0*/  @UP0 UIMAD UR12, UR12, UR13, URZ ;  /* 0x0000000d0c0c02a4 */ /* 0x000fc4000f8e023f */
[----:B------:R-:W-:Y:S02]  /*08d0*/  ULEA.HI.X UR27, UR27, UR11, UR14, 0x1, UP2 ;  /* 0x0000000b1b1b7291 */ /* 0x000fe400090f0c0e */
[----:B------:R-:W-:Y:S02]  /*08e0*/  @UP0 UMOV UR13, 0x10 ;  /* 0x00000010000d0882 */ /* 0x000fe40000000000 */
[----:B------:R-:W-:Y:S02]  /*08f0*/  ULDC.64 UR10, c[0x0][0x260] ;  /* 0x00009800000a7ab9 */ /* 0x000fe40000000a00 */
[----:B------:R-:W-:Y:S02]  /*0900*/  @UP0 UIMAD.WIDE UR10, UR12, UR13, UR10 ;  /* 0x0000000d0c0a02a5 */ /* 0x000fe4000f8e020a */
[----:B------:R-:W-:Y:S02]  /*0910*/  UMOV UR5, URZ ;  /* 0x0000003f00057c82 */ /* 0x000fe40008000000 */
[----:B------:R-:W-:-:S02]  /*0920*/  UMOV UR12, UR8 ;  /* 0x00000008000c7c82 */ /* 0x000fc40008000000 */
[----:B------:R-:W-:Y:S02]  /*0930*/  UMOV UR13, UR9 ;  /* 0x00000009000d7c82 */ /* 0x000fe40008000000 */
[----:B------:R-:W-:Y:S02]  /*0940*/  UMOV UR14, UR6 ;  /* 0x00000006000e7c82 */ /* 0x000fe40008000000 */
[----:B------:R-:W-:Y:S02]  /*0950*/  UMOV UR15, UR7 ;  /* 0x00000007000f7c82 */ /* 0x000fe40008000000 */
[----:B------:R-:W-:Y:S02]  /*0960*/  @!UP0 UMOV UR10, URZ ;  /* 0x0000003f000a8c82 */ /* 0x000fe40008000000 */
[----:B------:R-:W-:Y:S01]  /*0970*/  @!UP0 UMOV UR11, URZ ;  /* 0x0000003f000b8c82 */ /* 0x000fe20008000000 */
[----:B---3--:R0:W1:Y:S01]  /*0980*/  @P0 R2UR UR4, R3 ;  /* 0x00000000030403c2 */ /* 0x00806200000e0000 */
[----:B------:R-:W-:-:S07]  /*0990*/  PLOP3.LUT P0, PT, PT, PT, UP1, 0x80, 0x0 ;  /* 0x000000000000781c */ /* 0x000fce0003f0f018 */
[----:B----4-:R0:W2:Y:S06]  /*09a0*/  @P1 R2UR UR5, R4 ;  /* 0x00000000040513c2 */ /* 0x0100ac00000e0000 */
[----:B------:R-:W-:Y:S05]  /*09b0*/  @!P0 BRA `(.L_x_2374) ;  /* 0x0000a2a000008947 */ /* 0x000fea0003800000 */
[----:B------:R-:W3:Y:S01]  /*09c0*/  S2R R99, SR_TID.X ;  /* 0x0000000000637919 */ /* 0x000ee20000002100 */
[----:B------:R-:W-:Y:S01]  /*09d0*/  MOV R101, RZ ;  /* 0x000000ff00657202 */ /* 0x000fe20000000f00 */
[----:B------:R-:W-:Y:S01]  /*09e0*/  ULDC UR19, c[0x0][0x174] ;  /* 0x00005d0000137ab9 */ /* 0x000fe20000000800 */
[----:B------:R-:W-:Y:S01]  /*09f0*/  MOV R105, RZ ;  /* 0x000000ff00697202 */ /* 0x000fe20000000f00 */
[----:B------:R-:W4:Y:S01]  /*0a00*/  S2R R98, SR_LANEID ;  /* 0x0000000000627919 */ /* 0x000f220000000000 */
[----:B------:R-:W-:Y:S01]  /*0a10*/  UMOV UR6, URZ ;  /* 0x0000003f00067c82 */ /* 0x000fe20008000000 */
[----:B---3--:R-:W-:-:S04]  /*0a20*/  SHF.R.S32.HI R0, RZ, 0x1f, R99 ;  /* 0x0000001fff007819 */ /* 0x008fc80000011463 */
[----:B------:R-:W-:-:S04]  /*0a30*/  LEA.HI R0, R0, R99, RZ, 0x5 ;  /* 0x0000006300007211 */ /* 0x000fc800078f28ff */
[----:B----4-:R-:W-:Y:S02]  /*0a40*/  SHF.R.S32.HI R97, RZ, 0x5, R0 ;  /* 0x00000005ff617819 */ /* 0x010fe40000011400 */
.L_x_2478:
[----:B------:R-:W-:Y:S01]  /*0a50*/  BAR.SYNC.DEFER_BLOCKING 0x0 ;  /* 0x0000000000007b1d */ /* 0x000fe20000010000 */
[----:B------:R-:W-:Y:S02]  /*0a60*/  SHF.L.U32 R0, R99, 0x1, RZ ;  /* 0x0000000163007819 */ /* 0x000fe400000006ff */
[----:B------:R-:W-:Y:S02]  /*0a70*/  MOV R2, UR20 ;  /* 0x0000001400027c02 */ /* 0x000fe40008000f00 */
[----:B------:R-:W-:Y:S02]  /*0a80*/  LOP3.LUT R0, R0, 0xffffffc0, RZ, 0xc0, !PT ;  /* 0xffffffc000007812 */ /* 0x000fe400078ec0ff */
[----:B0-----:R-:W-:Y:S02]  /*0a90*/  MOV R3, UR21 ;  /* 0x0000001500037c02 */ /* 0x001fe40008000f00 */
[----:B------:R-:W-:-:S05]  /*0aa0*/  LOP3.LUT R5, R0, 0x1f, R99, 0xf8, !PT ;  /* 0x0000001f00057812 */ /* 0x000fca00078ef863 */
[----:B------:R-:W-:-:S05]  /*0ab0*/  IMAD.WIDE R2, R5, 0x10, R2 ;  /* 0x0000001005027825 */ /* 0x000fca00078e0202 */
[----:B------:R-:W3:Y:S04]  /*0ac0*/  LDG.E.128 R8, [R2.64] ;  /* 0x0000001e02087981 */ /* 0x000ee8000c1e1d00 */
[----:B------:R-:W4:Y:S01]  /*0ad0*/  LDG.E.128 R16, [R2.64+0x200] ;  /* 0x0002001e02107981 */ /* 0x000f22000c1e1d00 */
[-C--:B------:R-:W-:Y:S02]  /*0ae0*/  IADD3 R21, R0, R98.reuse, RZ ;  /* 0x0000006200157210 */ /* 0x080fe40007ffe0ff */
[----:B------:R-:W-:Y:S02]  /*0af0*/  MOV R12, UR22 ;  /* 0x00000016000c7c02 */ /* 0x000fe40008000f00 */
[----:B------:R-:W-:Y:S02]  /*0b00*/  IADD3 R0, R21, R98, RZ ;  /* 0x0000006215007210 */ /* 0x000fe40007ffe0ff */
[----:B------:R-:W-:-:S05]  /*0b10*/  MOV R13, UR23 ;  /* 0x00000017000d7c02 */ /* 0x000fca0008000f00 */
[----:B------:R-:W-:Y:S01]  /*0b20*/  IMAD.WIDE R12, R5, 0x10, R12 ;  /* 0x00000010050c7825 */ /* 0x000fe200078e020c */
[----:B---3--:R-:W-:Y:S04]  /*0b30*/  STS.128 [R21.X16], R8 ;  /* 0x0000000815007388 */ /* 0x008fe8000000cc00 */
[----:B----4-:R0:W-:Y:S01]  /*0b40*/  STS.128 [R21.X16+0x200], R16 ;  /* 0x0002001015007388 */ /* 0x0101e2000000cc00 */
[----:B------:R-:W-:-:S06]  /*0b50*/  NOP ;  /* 0x0000000000007918 */ /* 0x000fcc0000000000 */
[----:B------:R-:W3:Y:S04]  /*0b60*/  LDS.128 R60, [R0.X16] ;  /* 0x00000000003c7984 */ /* 0x000ee8000000cc00 */
[----:B------:R-:W-:Y:S04]  /*0b70*/  LDS.128 R64, [R0.X16+0x10] ;  /* 0x0000100000407984 */ /* 0x000fe8000000cc00 */
[----:B------:R-:W-:Y:S06]  /*0b80*/  BAR.SYNC.DEFER_BLOCKING 0x0 ;  /* 0x0000000000007b1d */ /* 0x000fec0000010000 */
[----:B------:R-:W4:Y:S04]  /*0b90*/  LDG.E.128 R24, [R12.64] ;  /* 0x0000001e0c187981 */ /* 0x000f28000c1e1d00 */
[----:B------:R-:W5:Y:S01]  /*0ba0*/  LDG.E.128 R28, [R12.64+0x200] ;  /* 0x0002001e0c1c7981 */ /* 0x000f62000c1e1d00 */
[----:B------:R-:W-:-:S02]  /*0bb0*/  MOV R2, UR24 ;  /* 0x0000001800027c02 */ /* 0x000fc40008000f00 */
[----:B------:R-:W-:-:S05]  /*0bc0*/  MOV R3, UR25 ;  /* 0x0000001900037c02 */ /* 0x000fca0008000f00 */
[----:B------:R-:W-:Y:S01]  /*0bd0*/  IMAD.WIDE R2, R5, 0x10, R2 ;  /* 0x0000001005027825 */ /* 0x000fe200078e0202 */
[----:B----4-:R-:W-:Y:S04]  /*0be0*/  STS.128 [R21.X16], R24 ;  /* 0x0000001815007388 */ /* 0x010fe8000000cc00 */
[----:B-----5:R-:W-:Y:S01]  /*0bf0*/  STS.128 [R21.X16+0x200], R28 ;  /* 0x0002001c15007388 */ /* 0x020fe2000000cc00 */
[----:B------:R-:W-:-:S06]  /*0c00*/  NOP ;  /* 0x0000000000007918 */ /* 0x000fcc0000000000 */
[----:B------:R-:W4:Y:S04]  /*0c10*/  LDS.128 R8, [R0.X16] ;  /* 0x0000000000087984 */ /* 0x000f28000000cc00 */
[----:B------:R-:W5:Y:S04]  /*0c20*/  LDS.128 R4, [R0.X16+0x10] ;  /* 0x0000100000047984 */ /* 0x000f68000000cc00 */
[----:B------:R-:W-:Y:S06]  /*0c30*/  BAR.SYNC.DEFER_BLOCKING 0x0 ;  /* 0x0000000000007b1d */ /* 0x000fec0000010000 */
[----:B0-2---:R0:W2:Y:S04]  /*0c40*/  LDG.E.128 R16, [R2.64] ;  /* 0x0000001e02107981 */ /* 0x0050a8000c1e1d00 */
[----:B------:R0:W2:Y:S01]  /*0c50*/  LDG.E.128 R32, [R2.64+0x200] ;  /* 0x0002001e02207981 */ /* 0x0000a2000c1e1d00 */
[--C-:B---3--:R-:W-:Y:S01]  /*0c60*/  HADD2.F32 R20, -RZ, R60.reuse.H0_H0 ;  /* 0x2000003cff147230 */ /* 0x108fe20000004100 */
[----:B------:R-:W-:Y:S01]  /*0c70*/  ISETP.LT.AND P0, PT, RZ, c[0x0][0x16c], PT ;  /* 0x00005b00ff007a0c */ /* 0x000fe20003f01270 */
[----:B------:R-:W-:-:S02]  /*0c80*/  HADD2.F32 R22, -RZ, R60.H1_H1 ;  /* 0x3000003cff167230 */ /* 0x000fc40000004100 */
[--C-:B----4-:R-:W-:Y:S02]  /*0c90*/  HADD2.F32 R48, -RZ, R8.reuse.H0_H0 ;  /* 0x20000008ff307230 */ /* 0x110fe40000004100 */
[----:B------:R-:W-:Y:S02]  /*0ca0*/  HADD2.F32 R47, -RZ, R8.H1_H1 ;  /* 0x30000008ff2f7230 */ /* 0x000fe40000004100 */
[----:B------:R-:W-:Y:S01]  /*0cb0*/  HADD2.F32 R46, -RZ, R9.H0_H0 ;  /* 0x20000009ff2e7230 */ /* 0x000fe20000004100 */
[----:B------:R-:W-:Y:S01]  /*0cc0*/  FADD.FTZ R48, R48, UR5 ;  /* 0x0000000530307e21 */ /* 0x000fe20008010000 */
[----:B0-----:R-:W-:Y:S01]  /*0cd0*/  HADD2.F32 R2, -RZ, R61.H0_H0 ;  /* 0x2000003dff027230 */ /* 0x001fe20000004100 */
[----:B------:R-:W-:Y:S01]  /*0ce0*/  FADD.FTZ R47, R47, UR5 ;  /* 0x000000052f2f7e21 */ /* 0x000fe20008010000 */
[----:B------:R-:W-:Y:S01]  /*0cf0*/  HADD2.F32 R45, -RZ, R9.H1_H1 ;  /* 0x30000009ff2d7230 */ /* 0x000fe20000004100 */
[----:B------:R-:W-:Y:S01]  /*0d00*/  FADD.FTZ R46, R46, UR5 ;  /* 0x000000052e2e7e21 */ /* 0x000fe20008010000 */
[----:B------:R-:W-:-:S02]  /*0d10*/  HADD2.F32 R44, -RZ, R10.H0_H0 ;  /* 0x2000000aff2c7230 */ /* 0x000fc40000004100 */
[----:B------:R-:W-:Y:S01]  /*0d20*/  HADD2.F32 R43, -RZ, R10.H1_H1 ;  /* 0x3000000aff2b7230 */ /* 0x000fe20000004100 */
[----:B------:R-:W-:Y:S01]  /*0d30*/  FADD.FTZ R45, R45, UR5 ;  /* 0x000000052d2d7e21 */ /* 0x000fe20008010000 */
[--C-:B------:R-:W-:Y:S01]  /*0d40*/  HADD2.F32 R42, -RZ, R11.reuse.H0_H0 ;  /* 0x2000000bff2a7230 */ /* 0x100fe20000004100 */
[----:B------:R-:W-:Y:S01]  /*0d50*/  FADD.FTZ R44, R44, UR5 ;  /* 0x000000052c2c7e21 */ /* 0x000fe20008010000 */
[----:B------:R-:W-:Y:S01]  /*0d60*/  HADD2.F32 R41, -RZ, R11.H1_H1 ;  /* 0x3000000bff297230 */ /* 0x000fe20000004100 */
[----:B------:R-:W-:Y:S01]  /*0d70*/  FADD.FTZ R43, R43, UR5 ;  /* 0x000000052b2b7e21 */ /* 0x000fe20008010000 */
[--C-:B-----5:R-:W-:Y:S01]  /*0d80*/  HADD2.F32 R40, -RZ, R4.reuse.H0_H0 ;  /* 0x20000004ff287230 */ /* 0x120fe20000004100 */
[----:B------:R-:W-:Y:S01]  /*0d90*/  FADD.FTZ R42, R42, UR5 ;  /* 0x000000052a2a7e21 */ /* 0x000fe20008010000 */
[----:B------:R-:W-:Y:S01]  /*0da0*/  HADD2.F32 R39, -RZ, R4.H1_H1 ;  /* 0x30000004ff277230 */ /* 0x000fe20000004100 */
[----:B------:R-:W-:Y:S01]  /*0db0*/  FADD.FTZ R41, R41, UR5 ;  /* 0x0000000529297e21 */ /* 0x000fe20008010000 */
[--C-:B------:R-:W-:Y:S01]  /*0dc0*/  HADD2.F32 R38, -RZ, R5.reuse.H0_H0 ;  /* 0x20000005ff267230 */ /* 0x100fe20000004100 */
[----:B------:R-:W-:Y:S01]  /*0dd0*/  FADD.FTZ R40, R40, UR5 ;  /* 0x0000000528287e21 */ /* 0x000fe20008010000 */
[----:B------:R-:W-:Y:S01]  /*0de0*/  HADD2.F32 R37, -RZ, R5.H1_H1 ;  /* 0x30000005ff257230 */ /* 0x000fe20000004100 */
[----:B------:R-:W-:Y:S01]  /*0df0*/  FADD.FTZ R39, R39, UR5 ;  /* 0x0000000527277e21 */ /* 0x000fe20008010000 */
[----:B------:R-:W-:Y:S01]  /*0e00*/  HADD2.F32 R36, -RZ, R6.H0_H0 ;  /* 0x20000006ff247230 */ /* 0x000fe20000004100 */
[----:B------:R-:W-:-:S02]  /*0e10*/  FADD.FTZ R38, R38, UR5 ;  /* 0x0000000526267e21 */ /* 0x000fc40008010000 */
[----:B------:R-:W-:Y:S02]  /*0e20*/  FADD.FTZ R37, R37, UR5 ;  /* 0x0000000525257e21 */ /* 0x000fe40008010000 */
[----:B------:R-:W-:Y:S01]  /*0e30*/  FADD.FTZ R36, R36, UR5 ;  /* 0x0000000524247e21 */ /* 0x000fe20008010000 */
[----:B--2---:R0:W-:Y:S04]  /*0e40*/  STS.128 [R21.X16], R16 ;  /* 0x0000001015007388 */ /* 0x0041e8000000cc00 */
[----:B------:R2:W-:Y:S01]  /*0e50*/  STS.128 [R21.X16+0x200], R32 ;  /* 0x0002002015007388 */ /* 0x0005e2000000cc00 */
[----:B------:R-:W-:-:S06]  /*0e60*/  NOP ;  /* 0x0000000000007918 */ /* 0x000fcc0000000000 */
[----:B------:R-:W3:Y:S04]  /*0e70*/  LDS.128 R24, [R0.X16] ;  /* 0x0000000000187984 */ /* 0x000ee8000000cc00 */
[----:B------:R4:W5:Y:S01]  /*0e80*/  LDS.128 R12, [R0.X16+0x10] ;  /* 0x00001000000c7984 */ /* 0x000962000000cc00 */
[----:B0-----:R-:W-:Y:S02]  /*0e90*/  HADD2.F32 R16, -RZ, R61.H1_H1 ;  /* 0x3000003dff107230 */ /* 0x001fe40000004100 */
[----:B--2---:R-:W-:Y:S02]  /*0ea0*/  HADD2.F32 R35, -RZ, R6.H1_H1 ;  /* 0x30000006ff237230 */ /* 0x004fe40000004100 */
[--C-:B------:R-:W-:Y:S02]  /*0eb0*/  HADD2.F32 R34, -RZ, R7.reuse.H0_H0 ;  /* 0x20000007ff227230 */ /* 0x100fe40000004100 */
[----:B----4-:R-:W-:Y:S01]  /*0ec0*/  HADD2.F32 R0, -RZ, R62.H0_H0 ;  /* 0x2000003eff007230 */ /* 0x010fe20000004100 */
[----:B------:R-:W-:Y:S01]  /*0ed0*/  FADD.FTZ R35, R35, UR5 ;  /* 0x0000000523237e21 */ /* 0x000fe20008010000 */
[----:B------:R-:W-:Y:S01]  /*0ee0*/  HADD2.F32 R32, -RZ, R7.H1_H1 ;  /* 0x30000007ff207230 */ /* 0x000fe20000004100 */
[----:B------:R-:W-:-:S04]  /*0ef0*/  FADD.FTZ R34, R34, UR5 ;  /* 0x0000000522227e21 */ /* 0x000fc80008010000 */
[----:B------:R-:W-:Y:S01]  /*0f00*/  FADD.FTZ R32, R32, UR5 ;  /* 0x0000000520207e21 */ /* 0x000fe20008010000 */
[--C-:B---3--:R-:W-:Y:S02]  /*0f10*/  HADD2.F32 R96, -RZ, R24.reuse.H0_H0 ;  /* 0x20000018ff607230 */ /* 0x108fe40000004100 */
[----:B------:R-:W-:Y:S02]  /*0f20*/  HADD2.F32 R95, -RZ, R24.H1_H1 ;  /* 0x30000018ff5f7230 */ /* 0x000fe40000004100 */
[--C-:B------:R-:W-:Y:S01]  /*0f30*/  HADD2.F32 R94, -RZ, R25.reuse.H0_H0 ;  /* 0x20000019ff5e7230 */ /* 0x100fe20000004100 */
[C---:B------:R-:W-:Y:S01]  /*0f40*/  FFMA.FTZ R20, R96.reuse, R20, R105 ;  /* 0x0000001460147223 */ /* 0x040fe20000010069 */
[----:B------:R-:W-:Y:S01]  /*0f50*/  HADD2.F32 R93, -RZ, R25.H1_H1 ;  /* 0x30000019ff5d7230 */ /* 0x000fe20000004100 */
[----:B-1----:R-:W-:Y:S01]  /*0f60*/  FMUL.FTZ R33, R96, UR4 ;  /* 0x0000000460217c20 */ /* 0x002fe20008410000 */
[--C-:B------:R-:W-:Y:S01]  /*0f70*/  HADD2.F32 R92, -RZ, R26.reuse.H0_H0 ;  /* 0x2000001aff5c7230 */ /* 0x100fe20000004100 */
[C---:B------:R-:W-:Y:S01]  /*0f80*/  FFMA.FTZ R3, R95.reuse, R22, R20 ;  /* 0x000000165f037223 */ /* 0x040fe20000010014 */
[----:B------:R-:W-:Y:S01]  /*0f90*/  HADD2.F32 R91, -RZ, R26.H1_H1 ;  /* 0x3000001aff5b7230 */ /* 0x000fe20000004100 */
[----:B------:R-:W-:Y:S01]  /*0fa0*/  FMUL.FTZ R30, R95, UR4 ;  /* 0x000000045f1e7c20 */ /* 0x000fe20008410000 */
[--C-:B------:R-:W-:Y:S01]  /*0fb0*/  HADD2.F32 R90, -RZ, R27.reuse.H0_H0 ;  /* 0x2000001bff5a7230 */ /* 0x100fe20000004100 */
[C---:B------:R-:W-:Y:S01]  /*0fc0*/  FFMA.FTZ R2, R94.reuse, R2, R3 ;  /* 0x000000025e027223 */ /* 0x040fe20000010003 */
[----:B------:R-:W-:Y:S01]  /*0fd0*/  HADD2.F32 R89, -RZ, R27.H1_H1 ;  /* 0x3000001bff597230 */ /* 0x000fe20000004100 */
[----:B------:R-:W-:Y:S01]  /*0fe0*/  FMUL.FTZ R31, R94, UR4 ;  /* 0x000000045e1f7c20 */ /* 0x000fe20008410000 */
[----:B-----5:R-:W-:Y:S01]  /*0ff0*/  HADD2.F32 R88, -RZ, R12.H0_H0 ;  /* 0x2000000cff587230 */ /* 0x020fe20000004100 */
[C---:B------:R-:W-:Y:S01]  /*1000*/  FFMA.FTZ R3, R93.reuse, R16, R2 ;  /* 0x000000105d037223 */ /* 0x040fe20000010002 */
[----:B------:R-:W-:Y:S01]  /*1010*/  HADD2.F32 R2, -RZ, R62.H1_H1 ;  /* 0x3000003eff027230 */ /* 0x000fe20000004100 */
[----:B------:R-:W-:Y:S01]  /*1020*/  FMUL.FTZ R28, R93, UR4 ;  /* 0x000000045d1c7c20 */ /* 0x000fe20008410000 */
[----:B------:R-:W-:Y:S01]  /*1030*/  HADD2.F32 R16, -RZ, R63.H0_H0 ;  /* 0x2000003fff107230 */ /* 0x000fe20000004100 */
[C---:B------:R-:W-:Y:S01]  /*1040*/  FFMA.FTZ R0, R92.reuse, R0, R3 ;  /* 0x000000005c007223 */ /* 0x040fe20000010003 */
[----:B------:R-:W-:Y:S01]  /*1050*/  HADD2.F32 R55, -RZ, R12.H1_H1 ;  /* 0x3000000cff377230 */ /* 0x000fe20000004100 */
[----:B------:R-:W-:Y:S01]  /*1060*/  FMUL.FTZ R29, R92, UR4 ;  /* 0x000000045c1d7c20 */ /* 0x000fe20008410000 */
[----:B------:R-:W-:Y:S01]  /*1070*/  HADD2.F32 R12, -RZ, R65.H0_H0 ;  /* 0x20000041ff0c7230 */ /* 0x000fe20000004100 */
[C---:B------:R-:W-:Y:S01]  /*1080*/  FFMA.FTZ R3, R91.reuse, R2, R0 ;  /* 0x000000025b037223 */ /* 0x040fe20000010000 */
[----:B------:R-:W-:Y:S01]  /*1090*/  HADD2.F32 R0, -RZ, R63.H1_H1 ;  /* 0x3000003fff007230 */ /* 0x000fe20000004100 */
[----:B------:R-:W-:Y:S01]  /*10a0*/  FMUL.FTZ R26, R91, UR4 ;  /* 0x000000045b1a7c20 */ /* 0x000fe20008410000 */
[--C-:B------:R-:W-:Y:S01]  /*10b0*/  HADD2.F32 R2, -RZ, R64.reuse.H0_H0 ;  /* 0x20000040ff027230 */ /* 0x100fe20000004100 */
[C---:B------:R-:W-:Y:S01]  /*10c0*/  FFMA.FTZ R16, R90.reuse, R16, R3 ;  /* 0x000000105a107223 */ /* 0x040fe20000010003 */
[--C-:B------:R-:W-:Y:S01]  /*10d0*/  HADD2.F32 R54, -RZ, R13.reuse.H0_H0 ;  /* 0x2000000dff367230 */ /* 0x100fe20000004100 */
[----:B------:R-:W-:Y:S01]  /*10e0*/  FMUL.FTZ R27, R90, UR4 ;  /* 0x000000045a1b7c20 */ /* 0x000fe20008410000 */
[----:B------:R-:W-:Y:S01]  /*10f0*/  HADD2.F32 R53, -RZ, R13.H1_H1 ;  /* 0x3000000dff357230 */ /* 0x000fe20000004100 */
[C---:B------:R-:W-:Y:S01]  /*1100*/  FFMA.FTZ R3, R89.reuse, R0, R16 ;  /* 0x0000000059037223 */ /* 0x040fe20000010010 */
[----:B------:R-:W-:Y:S01]  /*1110*/  HADD2.F32 R0, -RZ, R64.H1_H1 ;  /* 0x30000040ff007230 */ /* 0x000fe20000004100 */
[----:B------:R-:W-:Y:S01]  /*1120*/  FMUL.FTZ R24, R89, UR4 ;  /* 0x0000000459187c20 */ /* 0x000fe20008410000 */
[--C-:B------:R-:W-:Y:S01]  /*1130*/  HADD2.F32 R52, -RZ, R14.reuse.H0_H0 ;  /* 0x2000000eff347230 */ /* 0x100fe20000004100 */
        /* <DEDUP_REMOVED lines=9> */
[----:B------:R-:W-:Y:S01]  /*11d0*/  HADD2.F32 R49, -RZ, R15.H1_H1 ;  /* 0x3000000fff317230 */ /* 0x000fe20000004100 */
[----:B------:R-:W-:Y:S01]  /*11e0*/  FMUL.FTZ R23, R54, UR4 ;  /* 0x0000000436177c20 */ /* 0x000fe20008410000 */
[--C-:B------:R-:W-:Y:S01]  /*11f0*/  HADD2.F32 R105, -RZ, R67.reuse.H1_H1 ;  /* 0x30000043ff697230 */ /* 0x100fe20000004100 */
[C---:B------:R-:W-:Y:S01]  /*1200*/  FFMA.FTZ R3, R53.reuse, R0, R12 ;  /* 0x0000000035037223 */ /* 0x040fe2000001000c */
[----:B------:R-:W-:Y:S01]  /*1210*/  HADD2.F32 R0, -RZ, R66.H1_H1 ;  /* 0x30000042ff007230 */ /* 0x000fe20000004100 */
[----:B------:R-:W-:Y:S01]  /*1220*/  FMUL.FTZ R20, R53, UR4 ;  /* 0x0000000435147c20 */ /* 0x000fe20008410000 */
[----:B------:R-:W-:Y:S01]  /*1230*/  HADD2.F32 R12, -RZ, R67.H0_H0 ;  /* 0x20000043ff0c7230 */ /* 0x000fe20000004100 */
[----:B------:R-:W-:-:S02]  /*1240*/  FFMA.FTZ R2, R52, R2, R3 ;  /* 0x0000000234027223 */ /* 0x000fc40000010003 */
[----:B------:R-:W-:Y:S02]  /*1250*/  FMUL.FTZ R21, R52, UR4 ;  /* 0x0000000434157c20 */ /* 0x000fe40008410000 */
[C---:B------:R-:W-:Y:S02]  /*1260*/  FFMA.FTZ R3, R51.reuse, R0, R2 ;  /* 0x0000000033037223 */ /* 0x040fe40000010002 */
[----:B------:R-:W-:Y:S02]  /*1270*/  FMUL.FTZ R18, R51, UR4 ;  /* 0x0000000433127c20 */ /* 0x000fe40008410000 */
[C---:B------:R-:W-:Y:S02]  /*1280*/  FFMA.FTZ R12, R50.reuse, R12, R3 ;  /* 0x0000000c320c7223 */ /* 0x040fe40000010003 */
[----:B------:R-:W-:Y:S02]  /*1290*/  FMUL.FTZ R19, R50, UR4 ;  /* 0x0000000432137c20 */ /* 0x000fe40008410000 */
[----:B------:R-:W-:-:S02]  /*12a0*/  FFMA.FTZ R105, R49, R105, R12 ;  /* 0x0000006931697223 */ /* 0x000fc4000001000c */
[----:B------:R-:W-:Y:S01]  /*12b0*/  FMUL.FTZ R16, R49, UR4 ;  /* 0x0000000431107c20 */ /* 0x000fe20008410000 */
[----:B------:R-:W-:Y:S06]  /*12c0*/  BAR.SYNC.DEFER_BLOCKING 0x0 ;  /* 0x0000000000007b1d */ /* 0x000fec0000010000 */
[----:B------:R-:W-:Y:S05]  /*12d0*/  @P0 BRA `(.L_x_2375) ;  /* 0x000000a000000947 */ /* 0x000fea0003800000 */
        /* <DEDUP_REMOVED lines=9> */
[----:B------:R-:W-:Y:S05]  /*1370*/  BRA `(.L_x_2376) ;  /* 0x0000928000007947 */ /* 0x000fea0003800000 */
.L_x_2375:
        /* <DEDUP_REMOVED lines=9> */
[----:B------:R-:W-:-:S02]  /*1410*/  UMOV UR7, URZ ;  /* 0x0000003f00077c82 */ /* 0x000fc40008000000 */
[----:B------:R-:W-:Y:S02]  /*1420*/  UMOV UR8, URZ ;  /* 0x0000003f00087c82 */ /* 0x000fe40008000000 */
[----:B------:R-:W-:Y:S02]  /*1430*/  UMOV UR9, URZ ;  /* 0x0000003f00097c82 */ /* 0x000fe40008000000 */
.L_x_2477:
[----:B------:R-:W-:Y:S02]  /*1440*/  ULDC.64 UR38, c[0x0][0x180] ;  /* 0x0000600000267ab9 */ /* 0x000fe40000000a00 */
[----:B------:R-:W-:Y:S02]  /*1450*/  UIMAD UR32, UR16, UR38, URZ ;  /* 0x00000026102072a4 */ /* 0x000fe4000f8e023f */
[----:B------:R-:W-:Y:S02]  /*1460*/  UIMAD.WIDE.U32 UR28, UR17, UR38, URZ ;  /* 0x00000026111c72a5 */ /* 0x000fe4000f8e003f */
[----:B------:R-:W-:Y:S02]  /*1470*/  UIMAD UR38, UR17, UR39, UR32 ;  /* 0x00000027112672a4 */ /* 0x000fe4000f8e0220 */
[----:B------:R-:W-:-:S02]  /*1480*/  USHF.R.S32.HI UR37, URZ, 0x1f, UR7 ;  /* 0x0000001f3f257899 */ /* 0x000fc40008011407 */
[----:B------:R-:W-:Y:S02]  /*1490*/  ULDC.64 UR32, c[0x0][0x188] ;  /* 0x0000620000207ab9 */ /* 0x000fe40000000a00 */
[----:B------:R-:W-:Y:S02]  /*14a0*/  UIADD3 UR29, UR29, UR38, URZ ;  /* 0x000000261d1d7290 */ /* 0x000fe4000fffe03f */
[----:B------:R-:W-:Y:S02]  /*14b0*/  UIMAD UR38, UR37, UR32, URZ ;  /* 0x00000020252672a4 */ /* 0x000fe4000f8e023f */
[----:B------:R-:W-:Y:S02]  /*14c0*/  UIMAD.WIDE.U32 UR28, UR7, UR32, UR28 ;  /* 0x00000020071c72a5 */ /* 0x000fe4000f8e001c */
[----:B------:R-:W-:-:S03]  /*14d0*/  UIMAD UR38, UR7, UR33, UR38 ;  /* 0x00000021072672a4 */ /* 0x000fc6000f8e0226 */
[----:B------:R-:W-:Y:S02]  /*14e0*/  ULDC.64 UR32, c[0x0][0x220] ;  /* 0x0000880000207ab9 */ /* 0x000fe40000000a00 */
[----:B------:R-:W-:Y:S02]  /*14f0*/  UIADD3 UR29, UR29, UR38, URZ ;  /* 0x000000261d1d7290 */ /* 0x000fe4000fffe03f */
[----:B------:R-:W-:Y:S02]  /*1500*/  ULEA UR32, UP0, UR28, UR32, 0x3 ;  /* 0x000000201c207291 */ /* 0x000fe4000f80183f */
[----:B------:R-:W-:Y:S02]  /*1510*/  ULDC.64 UR38, c[0x0][0x1c0] ;  /* 0x0000700000267ab9 */ /* 0x000fe40000000a00 */
[----:B------:R-:W-:Y:S02]  /*1520*/  ULEA.HI.X UR33, UR28, UR33, UR29, 0x3, UP0 ;  /* 0x000000211c217291 */ /* 0x000fe400080f1c1d */
[----:B------:R-:W-:-:S04]  /*1530*/  MOV R80, UR32 ;  /* 0x0000002000507c02 */ /* 0x000fc80008000f00 */
[----:B------:R-:W-:-:S06]  /*1540*/  MOV R81, UR33 ;  /* 0x0000002100517c02 */ /* 0x000fcc0008000f00 */
[----:B------:R-:W2:Y:S01]  /*1550*/  LDG.E.64 R80, [R80.64] ;  /* 0x0000001e50507981 */ /* 0x000ea2000c1e1b00 */
[----:B------:R-:W-:Y:S01]  /*1560*/  UIMAD UR32, UR37, UR38, URZ ;  /* 0x00000026252072a4 */ /* 0x000fe2000f8e023f */
[----:B------:R-:W-:Y:S01]  /*1570*/  SHF.L.U32 R56, R99, 0x1, RZ ;  /* 0x0000000163387819 */ /* 0x000fe200000006ff */
[----:B------:R-:W-:Y:S02]  /*1580*/  UIMAD.WIDE.U32 UR28, UR7, UR38, URZ ;  /* 0x00000026071c72a5 */ /* 0x000fe4000f8e003f */
[----:B------:R-:W-:Y:S01]  /*1590*/  UIMAD UR32, UR7, UR39, UR32 ;  /* 0x00000027072072a4 */ /* 0x000fe2000f8e0220 */
[----:B------:R-:W-:Y:S01]  /*15a0*/  LOP3.LUT R56, R56, 0xffffffc0, RZ, 0xc0, !PT ;  /* 0xffffffc038387812 */ /* 0x000fe200078ec0ff */
[----:B------:R-:W-:Y:S02]  /*15b0*/  ULEA UR33, UP0, UR28, UR26, 0x1 ;  /* 0x0000001a1c217291 */ /* 0x000fe4000f80083f */
[----:B------:R-:W-:Y:S01]  /*15c0*/  UIADD3 UR29, UR29, UR32, URZ ;  /* 0x000000201d1d7290 */ /* 0x000fe2000fffe03f */
[----:B------:R-:W-:-:S03]  /*15d0*/  LOP3.LUT R57, R56, 0x1f, R99, 0xf8, !PT ;  /* 0x0000001f38397812 */ /* 0x000fc600078ef863 */
[----:B------:R-:W-:Y:S01]  /*15e0*/  ULEA.HI.X UR28, UR28, UR27, UR29, 0x1, UP0 ;  /* 0x0000001b1c1c7291 */ /* 0x000fe200080f0c1d */
[----:B------:R-:W-:Y:S01]  /*15f0*/  MOV R82, UR33 ;  /* 0x0000002100527c02 */ /* 0x000fe20008000f00 */
[----:B------:R-:W-:Y:S01]  /*1600*/  ULDC.64 UR32, c[0x0][0x198] ;  /* 0x0000660000207ab9 */ /* 0x000fe20000000a00 */
[----:B------:R-:W-:-:S03]  /*1610*/  IADD3 R57, R56, R57, RZ ;  /* 0x0000003938397210 */ /* 0x000fc60007ffe0ff */
[----:B------:R-:W-:-:S05]  /*1620*/  MOV R83, UR28 ;  /* 0x0000001c00537c02 */ /* 0x000fca0008000f00 */
[----:B------:R-:W-:-:S05]  /*1630*/  IMAD.WIDE R82, R57, 0x10, R82 ;  /* 0x0000001039527825 */ /* 0x000fca00078e0252 */
[----:B------:R0:W3:Y:S04]  /*1640*/  LDG.E.128 R56, [R82.64] ;  /* 0x0000001e52387981 */ /* 0x0000e8000c1e1d00 */
[----:B------:R0:W4:Y:S04]  /*1650*/  LDG.E.128 R68, [R82.64+0x200] ;  /* 0x0002001e52447981 */ /* 0x000128000c1e1d00 */
[----:B------:R0:W3:Y:S04]  /*1660*/  LDG.E.128 R72, [R82.64+0x400] ;  /* 0x0004001e52487981 */ /* 0x0000e8000c1e1d00 */
[----:B------:R0:W3:Y:S01]  /*1670*/  LDG.E.128 R76, [R82.64+0x600] ;  /* 0x0006001e524c7981 */ /* 0x0000e2000c1e1d00 */
        /* <DEDUP_REMOVED lines=11> */
[----:B------:R-:W-:-:S06]  /*1730*/  ULEA.HI.X UR33, UR28, UR33, UR29, 0x3, UP0 ;  /* 0x000000211c217291 */ /* 0x000fcc00080f1c1d */
[----:B------:R-:W-:Y:S02]  /*1740*/  MOV R103, UR33 ;  /* 0x0000002100677c02 */ /* 0x000fe40008000f00 */
[----:B------:R-:W-:Y:S02]  /*1750*/  LOP3.LUT P0, RZ, R99, 0x1f, RZ, 0xc0, !PT ;  /* 0x0000001f63ff7812 */ /* 0x000fe4000780c0ff */
[----:B------:R-:W-:-:S04]  /*1760*/  MOV R108, UR19 ;  /* 0x00000013006c7c02 */ /* 0x000fc80008000f00 */
[----:B------:R-:W-:Y:S02]  /*1770*/  ISETP.LT.OR P0, PT, R108, 0x2, P0 ;  /* 0x000000026c00780c */ /* 0x000fe40000701670 */
[----:B------:R-:W-:Y:S02]  /*1780*/  MOV R110, UR19 ;  /* 0x00000013006e7c02 */ /* 0x000fe40008000f00 */
[----:B------:R-:W-:Y:S01]  /*1790*/  MOV R145, c[0x0][0x16c] ;  /* 0x00005b0000917a02 */ /* 0x000fe20000000f00 */
[----:B------:R-:W-:-:S08]  /*17a0*/  HADD2.F32 R211, -RZ, R60.H0_H0 ;  /* 0x2000003cffd37230 */ /* 0x000fd00000004100 */
[----:B------:R-:W-:-:S05]  /*17b0*/  @!P0 IADD3 R110, R110, -0x2, RZ ;  /* 0xfffffffe6e6e8810 */ /* 0x000fca0007ffe0ff */
[----:B------:R-:W-:Y:S02]  /*17c0*/  @!P0 IMAD R140, R110, R145, UR7 ;  /* 0x000000076e8c8e24 */ /* 0x000fe4000f8e0291 */
[----:B------:R-:W-:Y:S01]  /*17d0*/  FMUL.FTZ R211, R48, R211 ;  /* 0x000000d330d37220 */ /* 0x000fe20000410000 */
[----:B------:R-:W-:Y:S01]  /*17e0*/  HADD2.F32 R210, -RZ, R60.H1_H1 ;  /* 0x3000003cffd27230 */ /* 0x000fe20000004100 */
[----:B------:R-:W-:-:S04]  /*17f0*/  UIADD3 UR28, UR19, -0x1, URZ ;  /* 0xffffffff131c7890 */ /* 0x000fc8000fffe03f */
[----:B------:R-:W-:Y:S01]  /*1800*/  FMUL.FTZ R210, R47, R210 ;  /* 0x000000d22fd27220 */ /* 0x000fe20000410000 */
[----:B--2---:R-:W1:Y:S08]  /*1810*/  R2UR UR38, R81 ;  /* 0x00000000512673c2 */ /* 0x004e7000000e0000 */
[----:B------:R2:W2:Y:S01]  /*1820*/  R2UR UR37, R80 ;  /* 0x00000000502573c2 */ /* 0x0004a200000e0000 */
[----:B-1----:R-:W-:-:S02]  /*1830*/  FMUL.FTZ R84, R48, UR38 ;  /* 0x0000002630547c20 */ /* 0x002fc40008410000 */
[----:B------:R-:W-:Y:S02]  /*1840*/  FMUL.FTZ R81, R45, UR38 ;  /* 0x000000262d517c20 */ /* 0x000fe40008410000 */
[----:B------:R-:W-:Y:S02]  /*1850*/  FMUL.RZ R87, R84, 0.15915493667125701904 ;  /* 0x3e22f98354577820 */ /* 0x000fe4000040c000 */
[----:B0-----:R-:W-:Y:S02]  /*1860*/  FMUL.RZ R83, R81, 0.15915493667125701904 ;  /* 0x3e22f98351537820 */ /* 0x001fe4000040c000 */
[----:B------:R-:W-:Y:S01]  /*1870*/  FMUL.FTZ R84, R47, UR38 ;  /* 0x000000262f547c20 */ /* 0x000fe20008410000 */
[----:B------:R-:W-:Y:S01]  /*1880*/  MUFU.SIN R85, R87 ;  /* 0x0000005700557308 */ /* 0x000fe20000000400 */
[----:B------:R-:W-:Y:S02]  /*1890*/  FMUL.FTZ R81, R44, UR38 ;  /* 0x000000262c517c20 */ /* 0x000fe40008410000 */
[----:B------:R-:W-:-:S02]  /*18a0*/  FMUL.RZ R102, R84, 0.15915493667125701904 ;  /* 0x3e22f98354667820 */ /* 0x000fc4000040c000 */
[----:B------:R-:W-:Y:S02]  /*18b0*/  FMUL.FTZ R86, R46, UR38 ;  /* 0x000000262e567c20 */ /* 0x000fe40008410000 */
[----:B--2---:R-:W-:Y:S01]  /*18c0*/  FMUL.FTZ R80, R36, UR38 ;  /* 0x0000002624507c20 */ /* 0x004fe20008410000 */
[----:B------:R0:W-:Y:S01]  /*18d0*/  MUFU.COS R107, R87 ;  /* 0x00000057006b7308 */ /* 0x0001e20000000000 */
[----:B------:R-:W-:Y:S02]  /*18e0*/  FMUL.RZ R82, R86, 0.15915493667125701904 ;  /* 0x3e22f98356527820 */ /* 0x000fe4000040c000 */
[----:B------:R-:W-:-:S05]  /*18f0*/  FMUL.RZ R106, R80, 0.15915493667125701904 ;  /* 0x3e22f983506a7820 */ /* 0x000fca000040c000 */
        /* <DEDUP_REMOVED lines=19> */
[----:B------:R0:W-:Y:S01]  /*1a30*/  MUFU.COS R111, R102 ;  /* 0x00000066006f7308 */ /* 0x0001e20000000000 */
[----:B------:R-:W-:-:S07]  /*1a40*/  FMUL.FTZ R80, R35, UR38 ;  /* 0x0000002623507c20 */ /* 0x000fce0008410000 */
[----:B------:R-:W-:Y:S01]  /*1a50*/  MUFU.SIN R119, R87 ;  /* 0x0000005700777308 */ /* 0x000fe20000000400 */
[----:B0-----:R-:W-:Y:S02]  /*1a60*/  FMUL.RZ R102, R81, 0.15915493667125701904 ;  /* 0x3e22f98351667820 */ /* 0x001fe4000040c000 */
[----:B------:R-:W-:-:S05]  /*1a70*/  FMUL.FTZ R81, R38, UR38 ;  /* 0x0000002626517c20 */ /* 0x000fca0008410000 */
[----:B------:R-:W-:Y:S08]  /*1a80*/  MUFU.SIN R135, R102 ;  /* 0x0000006600877308 */ /* 0x000ff00000000400 */
[----:B------:R0:W-:Y:S08]  /*1a90*/  MUFU.COS R137, R102 ;  /* 0x0000006600897308 */ /* 0x0001f00000000000 */
[----:B------:R1:W-:Y:S01]  /*1aa0*/  MUFU.COS R117, R87 ;  /* 0x0000005700757308 */ /* 0x0003e20000000000 */
[----:B0-----:R-:W-:-:S06]  /*1ab0*/  MOV R102, UR32 ;  /* 0x0000002000667c02 */ /* 0x001fcc0008000f00 */
[----:B------:R-:W2:Y:S01]  /*1ac0*/  LDG.E.64 R102, [R102.64] ;  /* 0x0000001e66667981 */ /* 0x000ea2000c1e1b00 */
[----:B------:R-:W-:Y:S01]  /*1ad0*/  MUFU.SIN R123, R82 ;  /* 0x00000052007b7308 */ /* 0x000fe20000000400 */
[----:B-1----:R-:W-:Y:S01]  /*1ae0*/  MOV R87, UR37 ;  /* 0x0000002500577c02 */ /* 0x002fe20008000f00 */
[----:B------:R-:W-:-:S06]  /*1af0*/  FMUL.RZ R143, R80, 0.15915493667125701904 ;  /* 0x3e22f983508f7820 */ /* 0x000fcc000040c000 */
[----:B------:R0:W-:Y:S01]  /*1b00*/  MUFU.COS R113, R82 ;  /* 0x0000005200717308 */ /* 0x0001e20000000000 */
[----:B------:R-:W-:Y:S01]  /*1b10*/  FMUL.FTZ R87, R87, 1.4426950216293334961 ;  /* 0x3fb8aa3b57577820 */ /* 0x000fe20000410000 */
[----:B------:R-:W-:Y:S01]  /*1b20*/  HADD2.F32 R209, -RZ, R61.H0_H0 ;  /* 0x2000003dffd17230 */ /* 0x000fe20000004100 */
[----:B------:R-:W-:-:S05]  /*1b30*/  ULEA.HI UR29, UR28, UR28, URZ, 0x1 ;  /* 0x0000001c1c1d7291 */ /* 0x000fca000f8f083f */
[----:B------:R-:W-:Y:S01]  /*1b40*/  MUFU.SIN R121, R83 ;  /* 0x0000005300797308 */ /* 0x000fe20000000400 */
[----:B0-----:R-:W-:Y:S02]  /*1b50*/  FMUL.RZ R82, R81, 0.15915493667125701904 ;  /* 0x3e22f98351527820 */ /* 0x001fe4000040c000 */
[----:B------:R-:W-:Y:S02]  /*1b60*/  FMUL.FTZ R81, R37, UR38 ;  /* 0x0000002625517c20 */ /* 0x000fe40008410000 */
[-C--:B------:R-:W-:Y:S02]  /*1b70*/  FMUL.FTZ R80, R47, R87.reuse ;  /* 0x000000572f507220 */ /* 0x080fe40000410000 */
[----:B------:R-:W-:Y:S01]  /*1b80*/  FMUL.RZ R81, R81, 0.15915493667125701904 ;  /* 0x3e22f98351517820 */ /* 0x000fe2000040c000 */
[----:B------:R-:W-:Y:S08]  /*1b90*/  MUFU.SIN R112, R82 ;  /* 0x0000005200707308 */ /* 0x000ff00000000400 */
[----:B------:R-:W-:Y:S08]  /*1ba0*/  MUFU.SIN R139, R81 ;  /* 0x00000051008b7308 */ /* 0x000ff00000000400 */
[----:B------:R0:W-:Y:S08]  /*1bb0*/  MUFU.COS R141, R81 ;  /* 0x00000051008d7308 */ /* 0x0001f00000000000 */
[----:B------:R1:W3:Y:S01]  /*1bc0*/  MUFU.EX2 R133, R80 ;  /* 0x0000005000857308 */ /* 0x0002e20000000800 */
[----:B0-----:R-:W-:-:S02]  /*1bd0*/  FMUL.FTZ R81, R46, R87 ;  /* 0x000000572e517220 */ /* 0x001fc40000410000 */
[----:B------:R-:W-:-:S05]  /*1be0*/  FMUL.FTZ R110, R40, R87 ;  /* 0x00000057286e7220 */ /* 0x000fca0000410000 */
[----:B------:R-:W-:Y:S01]  /*1bf0*/  MUFU.COS R116, R82 ;  /* 0x0000005200747308 */ /* 0x000fe20000000000 */
[----:B-1----:R-:W-:-:S07]  /*1c00*/  SHF.L.U32 R80, R99, 0x2, RZ ;  /* 0x0000000263507819 */ /* 0x002fce00000006ff */
[----:B------:R0:W1:Y:S08]  /*1c10*/  MUFU.EX2 R131, R81 ;  /* 0x0000005100837308 */ /* 0x0000700000000800 */
[----:B------:R1:W-:Y:S01]  /*1c20*/  MUFU.COS R115, R83 ;  /* 0x0000005300737308 */ /* 0x0003e20000000000 */
[----:B0-----:R-:W-:-:S04]  /*1c30*/  LOP3.LUT R81, R80, 0xffffff80, RZ, 0xc0, !PT ;  /* 0xffffff8050517812 */ /* 0x001fc800078ec0ff */
[----:B------:R-:W-:Y:S01]  /*1c40*/  IADD3 R81, R81, R98, RZ ;  /* 0x0000006251517210 */ /* 0x000fe20007ffe0ff */
[C---:B---3--:R-:W-:Y:S02]  /*1c50*/  FMUL.FTZ R134, R133.reuse, R134 ;  /* 0x0000008685867220 */ /* 0x048fe40000410000 */
[----:B------:R-:W-:Y:S02]  /*1c60*/  MUFU.SIN R136, R106 ;  /* 0x0000006a00887308 */ /* 0x000fe40000000400 */
[----:B------:R0:W-:Y:S01]  /*1c70*/  STS.128 [R81.X16], R56 ;  /* 0x0000003851007388 */ /* 0x0001e2000000cc00 */
[----:B------:R-:W-:Y:S02]  /*1c80*/  FMUL.FTZ R133, R133, R84 ;  /* 0x0000005485857220 */ /* 0x000fe40000410000 */
[-C--:B------:R-:W-:Y:S01]  /*1c90*/  FMUL.FTZ R82, R45, R87.reuse ;  /* 0x000000572d527220 */ /* 0x080fe20000410000 */
[----:B----4-:R3:W-:Y:S02]  /*1ca0*/  STS.128 [R81.X16+0x200], R68 ;  /* 0x0002004451007388 */ /* 0x0107e4000000cc00 */
[----:B------:R-:W4:Y:S01]  /*1cb0*/  MUFU.EX2 R110, R110 ;  /* 0x0000006e006e7308 */ /* 0x000f220000000800 */
[----:B0-----:R-:W-:-:S02]  /*1cc0*/  FMUL.FTZ R56, R39, R87 ;  /* 0x0000005727387220 */ /* 0x001fc40000410000 */
[-C--:B------:R-:W-:Y:S02]  /*1cd0*/  FMUL.FTZ R59, RZ, R133.reuse ;  /* 0x00000085ff3b7220 */ /* 0x080fe40000410000 */
[----:B---3--:R-:W-:-:S03]  /*1ce0*/  FMUL.FTZ R69, R211, R133 ;  /* 0x00000085d3457220 */ /* 0x008fc60000410000 */
[----:B------:R-:W0:Y:S01]  /*1cf0*/  MUFU.EX2 R56, R56 ;  /* 0x0000003800387308 */ /* 0x000e220000000800 */
[-C--:B------:R-:W-:Y:S02]  /*1d00*/  FFMA.FTZ R59, R211, R134.reuse, -R59 ;  /* 0x00000086d33b7223 */ /* 0x080fe4000001083b */
[----:B------:R-:W-:-:S05]  /*1d10*/  FFMA.FTZ R69, RZ, R134, R69 ;  /* 0x00000086ff457223 */ /* 0x000fca0000010045 */
[----:B------:R-:W3:Y:S01]  /*1d20*/  MUFU.EX2 R129, R82 ;  /* 0x0000005200817308 */ /* 0x000ee20000000800 */
[C---:B-1----:R-:W-:Y:S02]  /*1d30*/  FMUL.FTZ R132, R131.reuse, R132 ;  /* 0x0000008483847220 */ /* 0x042fe40000410000 */
[----:B------:R-:W-:Y:S02]  /*1d40*/  FMUL.FTZ R131, R131, R86 ;  /* 0x0000005683837220 */ /* 0x000fe40000410000 */
[----:B------:R-:W-:Y:S02]  /*1d50*/  FADD.FTZ R69, RZ, R69 ;  /* 0x00000045ff457221 */ /* 0x000fe40000010000 */
[----:B------:R-:W-:Y:S01]  /*1d60*/  FADD.FTZ R68, R210, R59 ;  /* 0x0000003bd2447221 */ /* 0x000fe20000010000 */
[----:B------:R1:W-:Y:S01]  /*1d70*/  MUFU.COS R138, R106 ;  /* 0x0000006a008a7308 */ /* 0x0003e20000000000 */
[-C--:B------:R-:W-:Y:S01]  /*1d80*/  FMUL.FTZ R83, R44, R87.reuse ;  /* 0x000000572c537220 */ /* 0x080fe20000410000 */
[----:B------:R0:W-:Y:S01]  /*1d90*/  STS.128 [R81.X16+0x400], R72 ;  /* 0x0004004851007388 */ /* 0x0001e2000000cc00 */
[----:B------:R-:W-:-:S02]  /*1da0*/  FMUL.FTZ R108, R42, R87 ;  /* 0x000000572a6c7220 */ /* 0x000fc40000410000 */
[----:B------:R-:W-:Y:S02]  /*1db0*/  FMUL.FTZ R80, R41, R87 ;  /* 0x0000005729507220 */ /* 0x000fe40000410000 */
[----:B------:R-:W-:Y:S02]  /*1dc0*/  FMUL.FTZ R71, R131, R69 ;  /* 0x0000004583477220 */ /* 0x000fe40000410000 */
[-C--:B-1----:R-:W-:Y:S02]  /*1dd0*/  FMUL.FTZ R106, R43, R87.reuse ;  /* 0x000000572b6a7220 */ /* 0x082fe40000410000 */
[----:B------:R-:W-:Y:S02]  /*1de0*/  FMUL.FTZ R57, R38, R87 ;  /* 0x0000005726397220 */ /* 0x000fe40000410000 */
[----:B----4-:R-:W-:Y:S02]  /*1df0*/  FMUL.FTZ R120, R110, R117 ;  /* 0x000000756e787220 */ /* 0x010fe40000410000 */
[----:B------:R-:W-:-:S02]  /*1e00*/  FMUL.FTZ R58, R37, R87 ;  /* 0x00000057253a7220 */ /* 0x000fc40000410000 */
[----:B------:R-:W-:Y:S02]  /*1e10*/  FMUL.FTZ R59, R36, R87 ;  /* 0x00000057243b7220 */ /* 0x000fe40000410000 */
[-C--:B0-----:R-:W-:Y:S02]  /*1e20*/  FMUL.FTZ R72, R131, R68.reuse ;  /* 0x0000004483487220 */ /* 0x081fe40000410000 */
[C---:B------:R-:W-:Y:S02]  /*1e30*/  FMUL.FTZ R118, R56.reuse, R137 ;  /* 0x0000008938767220 */ /* 0x040fe40000410000 */
[----:B------:R-:W-:Y:S01]  /*1e40*/  FMUL.FTZ R117, R56, R135 ;  /* 0x0000008738757220 */ /* 0x000fe20000410000 */
[----:B------:R-:W0:Y:S01]  /*1e50*/  MUFU.EX2 R83, R83 ;  /* 0x0000005300537308 */ /* 0x000e220000000800 */
[----:B------:R-:W-:Y:S01]  /*1e60*/  FMUL.FTZ R56, R48, R87 ;  /* 0x0000005730387220 */ /* 0x000fe20000410000 */
[----:B------:R-:W-:Y:S01]  /*1e70*/  ULOP3.LUT UR29, UR29, 0xfffffe, URZ, 0xc0, !UPT ;  /* 0x00fffffe1d1d7892 */ /* 0x000fe2000f8ec03f */
[----:B------:R-:W-:-:S02]  /*1e80*/  FFMA.FTZ R70, R132, R68, -R71 ;  /* 0x0000004484467223 */ /* 0x000fc40000010847 */
[----:B------:R-:W-:Y:S02]  /*1e90*/  FFMA.FTZ R72, R132, R69, R72 ;  /* 0x0000004584487223 */ /* 0x000fe40000010048 */
[----:B------:R-:W-:Y:S01]  /*1ea0*/  FMUL.FTZ R209, R46, R209 ;  /* 0x000000d12ed17220 */ /* 0x000fe20000410000 */
[----:B------:R-:W-:Y:S01]  /*1eb0*/  ISETP.NE.AND P1, PT, R99, RZ, PT ;  /* 0x000000ff6300720c */ /* 0x000fe20003f25270 */
[----:B------:R-:W1:Y:S01]  /*1ec0*/  MUFU.EX2 R106, R106 ;  /* 0x0000006a006a7308 */ /* 0x000e620000000800 */
[C---:B---3--:R-:W-:Y:S01]  /*1ed0*/  FMUL.FTZ R130, R129.reuse, R130 ;  /* 0x0000008281827220 */ /* 0x048fe20000410000 */
[----:B------:R-:W-:Y:S01]  /*1ee0*/  UIADD3 UR29, UR28, -UR29, URZ ;  /* 0x8000001d1c1d7290 */ /* 0x000fe2000fffe03f */
[----:B------:R-:W-:Y:S02]  /*1ef0*/  FMUL.FTZ R129, R129, R100 ;  /* 0x0000006481817220 */ /* 0x000fe40000410000 */
[----:B------:R-:W-:-:S03]  /*1f00*/  FADD.FTZ R70, R209, R70 ;  /* 0x00000046d1467221 */ /* 0x000fc60000010000 */
[----:B------:R-:W3:Y:S01]  /*1f10*/  MUFU.EX2 R108, R108 ;  /* 0x0000006c006c7308 */ /* 0x000ee20000000800 */
[----:B------:R-:W-:Y:S01]  /*1f20*/  FADD.FTZ R72, RZ, R72 ;  /* 0x00000048ff487221 */ /* 0x000fe20000010000 */
[----:B------:R-:W-:-:S06]  /*1f30*/  HADD2.F32 R208, -RZ, R61.H1_H1 ;  /* 0x3000003dffd07230 */ /* 0x000fcc0000004100 */
[----:B------:R-:W4:Y:S01]  /*1f40*/  MUFU.EX2 R80, R80 ;  /* 0x0000005000507308 */ /* 0x000f220000000800 */
[C---:B------:R-:W-:Y:S02]  /*1f50*/  FMUL.FTZ R71, R129.reuse, R70 ;  /* 0x0000004681477220 */ /* 0x040fe40000410000 */
[----:B------:R-:W-:-:S05]  /*1f60*/  FMUL.FTZ R69, R129, R72 ;  /* 0x0000004881457220 */ /* 0x000fca0000410000 */
[----:B------:R-:W0:Y:S01]  /*1f70*/  MUFU.EX2 R57, R57 ;  /* 0x0000003900397308 */ /* 0x000e220000000800 */
[----:B------:R-:W-:-:S07]  /*1f80*/  MOV R127, 0x100 ;  /* 0x00000100007f7802 */ /* 0x000fce0000000f00 */
[----:B------:R-:W0:Y:S01]  /*1f90*/  MUFU.EX2 R58, R58 ;  /* 0x0000003a003a7308 */ /* 0x000e220000000800 */
[----:B------:R-:W-:-:S07]  /*1fa0*/  MOV R114, UR29 ;  /* 0x0000001d00727c02 */ /* 0x000fce0008000f00 */
[----:B------:R-:W0:Y:S01]  /*1fb0*/  MUFU.EX2 R59, R59 ;  /* 0x0000003b003b7308 */ /* 0x000e220000000800 */
[----:B------:R-:W-:-:S07]  /*1fc0*/  FFMA.FTZ R71, R130, R72, R71 ;  /* 0x0000004882477223 */ /* 0x000fce0000010047 */
[----:B------:R-:W3:Y:S01]  /*1fd0*/  MUFU.EX2 R56, R56 ;  /* 0x0000003800387308 */ /* 0x000ee20000000800 */
[----:B------:R-:W-:Y:S02]  /*1fe0*/  FFMA.FTZ R69, R130, R70, -R69 ;  /* 0x0000004682457223 */ /* 0x000fe40000010845 */
[----:B------:R-:W-:Y:S01]  /*1ff0*/  FMUL.FTZ R208, R45, R208 ;  /* 0x000000d02dd07220 */ /* 0x000fe20000410000 */
[----:B------:R-:W-:Y:S01]  /*2000*/  IADD3 R82, R99, 0x200, RZ ;  /* 0x0000020063527810 */ /* 0x000fe20007ffe0ff */
[----:B------:R-:W-:Y:S01]  /*2010*/  @!P1 IMAD R82, R114, R127, UR7 ;  /* 0x0000000772529e24 */ /* 0x000fe2000f8e027f */
[----:B------:R-:W-:Y:S01]  /*2020*/  MOV R137, 0x10 ;  /* 0x0000001000897802 */ /* 0x000fe20000000f00 */
[----:B------:R-:W-:Y:S02]  /*2030*/  FMUL.FTZ R68, R34, UR38 ;  /* 0x0000002622447c20 */ /* 0x000fe40008410000 */
[----:B0-----:R-:W-:Y:S02]  /*2040*/  FMUL.FTZ R127, R83, R104 ;  /* 0x00000068537f7220 */ /* 0x001fe40000410000 */
[----:B------:R-:W-:-:S02]  /*2050*/  FADD.FTZ R71, RZ, R71 ;  /* 0x00000047ff477221 */ /* 0x000fc40000010000 */
[----:B------:R-:W-:Y:S02]  /*2060*/  FADD.FTZ R69, R208, R69 ;  /* 0x00000045d0457221 */ /* 0x000fe40000010000 */
[----:B-1----:R-:W-:Y:S02]  /*2070*/  FMUL.FTZ R126, R106, R111 ;  /* 0x0000006f6a7e7220 */ /* 0x002fe40000410000 */
[----:B---3--:R-:W-:Y:S02]  /*2080*/  FMUL.FTZ R124, R108, R113 ;  /* 0x000000716c7c7220 */ /* 0x008fe40000410000 */
[----:B----4-:R-:W-:Y:S02]  /*2090*/  FMUL.FTZ R122, R80, R115 ;  /* 0x00000073507a7220 */ /* 0x010fe40000410000 */
[C---:B------:R-:W-:Y:S02]  /*20a0*/  FMUL.FTZ R116, R57.reuse, R116 ;  /* 0x0000007439747220 */ /* 0x040fe40000410000 */
[----:B------:R-:W-:-:S02]  /*20b0*/  FMUL.FTZ R115, R57, R112 ;  /* 0x0000007039737220 */ /* 0x000fc40000410000 */
[----:B------:R-:W-:Y:S02]  /*20c0*/  FMUL.RZ R68, R68, 0.15915493667125701904 ;  /* 0x3e22f98344447820 */ /* 0x000fe4000040c000 */
[C---:B------:R-:W-:Y:S02]  /*20d0*/  FMUL.FTZ R114, R58.reuse, R141 ;  /* 0x0000008d3a727220 */ /* 0x040fe40000410000 */
[----:B------:R-:W-:Y:S02]  /*20e0*/  FMUL.FTZ R113, R58, R139 ;  /* 0x0000008b3a717220 */ /* 0x000fe40000410000 */
[----:B------:R-:W-:Y:S02]  /*20f0*/  FMUL.FTZ R111, R59, R136 ;  /* 0x000000883b6f7220 */ /* 0x000fe40000410000 */
[----:B------:R-:W-:Y:S02]  /*2100*/  FMUL.FTZ R72, R35, R87 ;  /* 0x0000005723487220 */ /* 0x000fe40000410000 */
[----:B------:R-:W-:-:S02]  /*2110*/  FMUL.FTZ R128, R83, R128 ;  /* 0x0000008053807220 */ /* 0x000fc40000410000 */
[C---:B------:R-:W-:Y:S02]  /*2120*/  FMUL.FTZ R57, R127.reuse, R71 ;  /* 0x000000477f397220 */ /* 0x040fe40000410000 */
[----:B------:R-:W-:Y:S02]  /*2130*/  FMUL.FTZ R58, R127, R69 ;  /* 0x000000457f3a7220 */ /* 0x000fe40000410000 */
[----:B------:R-:W-:Y:S02]  /*2140*/  IMAD R86, R98, 0x3, R81 ;  /* 0x0000000362567824 */ /* 0x000fe400078e0251 */
[----:B------:R-:W-:Y:S01]  /*2150*/  @!P0 IMAD.WIDE R136, R140, R137, UR10 ;  /* 0x0000000a8c888e25 */ /* 0x000fe2000f8e0289 */
[----:B------:R-:W-:Y:S01]  /*2160*/  SHF.L.U32 R140, R82, 0x3, RZ ;  /* 0x00000003528c7819 */ /* 0x000fe200000006ff */
[----:B------:R-:W-:Y:S02]  /*2170*/  STS.128 [R81.X16+0x600], R76 ;  /* 0x0006004c51007388 */ /* 0x000fe4000000cc00 */
[----:B------:R-:W-:-:S02]  /*2180*/  FMUL.FTZ R84, R56, R107 ;  /* 0x0000006b38547220 */ /* 0x000fc40000410000 */
[----:B------:R-:W-:Y:S01]  /*2190*/  FMUL.FTZ R85, R56, R85 ;  /* 0x0000005538557220 */ /* 0x000fe20000410000 */
[----:B------:R-:W-:Y:S01]  /*21a0*/  MUFU.SIN R135, R68 ;  /* 0x0000004400877308 */ /* 0x000fe20000000400 */
[----:B------:R-:W-:Y:S01]  /*21b0*/  FMUL.FTZ R125, R106, R125 ;  /* 0x0000007d6a7d7220 */ /* 0x000fe20000410000 */
[----:B------:R-:W-:-:S06]  /*21c0*/  NOP ;  /* 0x0000000000007918 */ /* 0x000fcc0000000000 */
[----:B------:R-:W-:Y:S01]  /*21d0*/  FMUL.FTZ R123, R108, R123 ;  /* 0x0000007b6c7b7220 */ /* 0x000fe20000410000 */
[----:B------:R0:W-:Y:S01]  /*21e0*/  MUFU.COS R139, R68 ;  /* 0x00000044008b7308 */ /* 0x0001e20000000000 */
[----:B------:R-:W-:Y:S01]  /*21f0*/  FMUL.FTZ R121, R80, R121 ;  /* 0x0000007950797220 */ /* 0x000fe20000410000 */
[----:B------:R-:W-:Y:S01]  /*2200*/  LDS.128 R76, [R86.X16+0x20] ;  /* 0x00002000564c7984 */ /* 0x000fe2000000cc00 */
[C---:B------:R-:W-:Y:S02]  /*2210*/  FFMA.FTZ R106, R128.reuse, R69, -R57 ;  /* 0x00000045806a7223 */ /* 0x040fe40000010839 */
[----:B------:R-:W-:Y:S01]  /*2220*/  FFMA.FTZ R108, R128, R71, R58 ;  /* 0x00000047806c7223 */ /* 0x000fe2000001003a */
[----:B------:R-:W-:Y:S02]  /*2230*/  LDS.128 R80, [R86.X16+0x30] ;  /* 0x0000300056507984 */ /* 0x000fe4000000cc00 */
[----:B------:R1:W-:Y:S02]  /*2240*/  MUFU.EX2 R100, R72 ;  /* 0x0000004800647308 */ /* 0x0003e40000000800 */
[----:B0-----:R-:W0:Y:S01]  /*2250*/  LDS.128 R68, [R86.X16] ;  /* 0x0000000056447984 */ /* 0x001e22000000cc00 */
[----:B------:R-:W-:-:S03]  /*2260*/  FMUL.FTZ R104, R34, R87 ;  /* 0x0000005722687220 */ /* 0x000fc60000410000 */
[----:B-1----:R1:W3:Y:S04]  /*2270*/  LDS.128 R72, [R86.X16+0x10] ;  /* 0x0000100056487984 */ /* 0x0022e8000000cc00 */
[----:B------:R4:W-:Y:S01]  /*2280*/  STS.64 [R140+0x7780], R84 ;  /* 0x007780548c007388 */ /* 0x0009e20000000a00 */
[----:B------:R-:W1:Y:S01]  /*2290*/  MUFU.EX2 R104, R104 ;  /* 0x0000006800687308 */ /* 0x000e620000000800 */
[----:B------:R-:W-:Y:S01]  /*22a0*/  HADD2.F32 R207, -RZ, R62.H0_H0 ;  /* 0x2000003effcf7230 */ /* 0x000fe20000004100 */
[----:B------:R-:W-:Y:S01]  /*22b0*/  FMUL.FTZ R112, R59, R138 ;  /* 0x0000008a3b707220 */ /* 0x000fe20000410000 */
[----:B------:R-:W-:Y:S01]  /*22c0*/  MOV R57, RZ ;  /* 0x000000ff00397202 */ /* 0x000fe20000000f00 */
[----:B------:R-:W-:Y:S01]  /*22d0*/  CS2R R58, SRZ ;  /* 0x00000000003a7805 */ /* 0x000fe2000001ff00 */
[----:B------:R-:W-:Y:S01]  /*22e0*/  MOV R56, 0x3f800000 ;  /* 0x3f80000000387802 */ /* 0x000fe20000000f00 */
[----:B------:R-:W-:Y:S01]  /*22f0*/  BAR.SYNC.DEFER_BLOCKING 0x0 ;  /* 0x0000000000007b1d */ /* 0x000fe20000010000 */
[----:B------:R-:W-:-:S05]  /*2300*/  FMUL.FTZ R207, R44, R207 ;  /* 0x000000cf2ccf7220 */ /* 0x000fca0000410000 */
[----:B------:R-:W-:Y:S01]  /*2310*/  MUFU.SIN R109, R143 ;  /* 0x0000008f006d7308 */ /* 0x000fe20000000400 */
[----:B------:R-:W-:Y:S02]  /*2320*/  FADD.FTZ R138, RZ, R108 ;  /* 0x0000006cff8a7221 */ /* 0x000fe40000010000 */
[----:B------:R-:W-:-:S05]  /*2330*/  FADD.FTZ R106, R207, R106 ;  /* 0x0000006acf6a7221 */ /* 0x000fca0000010000 */
[----:B------:R-:W0:Y:S01]  /*2340*/  MUFU.COS R143, R143 ;  /* 0x0000008f008f7308 */ /* 0x000e220000000000 */
[----:B------:R-:W-:Y:S01]  /*2350*/  HADD2.F32 R206, -RZ, R62.H1_H1 ;  /* 0x3000003effce7230 */ /* 0x000fe20000004100 */
[----:B------:R-:W-:Y:S02]  /*2360*/  FMUL.FTZ R141, R125, R138 ;  /* 0x0000008a7d8d7220 */ /* 0x000fe40000410000 */
[----:B-1----:R-:W-:Y:S02]  /*2370*/  FMUL.FTZ R107, R104, R135 ;  /* 0x00000087686b7220 */ /* 0x002fe40000410000 */
[----:B------:R-:W-:Y:S01]  /*2380*/  FMUL.FTZ R135, R85, R133 ;  /* 0x0000008555877220 */ /* 0x000fe20000410000 */
[----:B------:R1:W5:Y:S01]  /*2390*/  @!P0 LDG.E.128 R56, [R136.64] ;  /* 0x0000001e88388981 */ /* 0x000362000c1e1d00 */
[----:B------:R-:W-:Y:S02]  /*23a0*/  FFMA.FTZ R141, R126, R106, -R141 ;  /* 0x0000006a7e8d7223 */ /* 0x000fe4000001088d */
[----:B------:R-:W-:-:S02]  /*23b0*/  FMUL.FTZ R206, R43, R206 ;  /* 0x000000ce2bce7220 */ /* 0x000fc40000410000 */
[----:B-1----:R-:W-:Y:S02]  /*23c0*/  FMUL.FTZ R137, R125, R106 ;  /* 0x0000006a7d897220 */ /* 0x002fe40000410000 */
[----:B------:R-:W-:Y:S02]  /*23d0*/  FMUL.FTZ R119, R110, R119 ;  /* 0x000000776e777220 */ /* 0x000fe40000410000 */
[----:B------:R-:W-:Y:S02]  /*23e0*/  FFMA.FTZ R137, R126, R138, R137 ;  /* 0x0000008a7e897223 */ /* 0x000fe40000010089 */
[C---:B------:R-:W-:Y:S02]  /*23f0*/  FMUL.FTZ R86, R84.reuse, R133 ;  /* 0x0000008554567220 */ /* 0x040fe40000410000 */
[----:B------:R-:W-:Y:S02]  /*2400*/  FFMA.FTZ R135, R84, R134, -R135 ;  /* 0x0000008654877223 */ /* 0x000fe40000010887 */
[----:B0-----:R-:W-:-:S02]  /*2410*/  FMUL.FTZ R110, R100, R143 ;  /* 0x0000008f646e7220 */ /* 0x001fc40000410000 */
[----:B------:R-:W-:Y:S02]  /*2420*/  FMUL.FTZ R109, R100, R109 ;  /* 0x0000006d646d7220 */ /* 0x000fe40000410000 */
[----:B------:R-:W-:Y:S02]  /*2430*/  FADD.FTZ R141, R206, R141 ;  /* 0x0000008dce8d7221 */ /* 0x000fe40000010000 */
[----:B------:R-:W-:Y:S01]  /*2440*/  FADD.FTZ R100, RZ, R137 ;  /* 0x00000089ff647221 */ /* 0x000fe20000010000 */
[----:B------:R-:W-:Y:S01]  /*2450*/  HADD2.F32 R205, -RZ, R63.H0_H0 ;  /* 0x2000003fffcd7230 */ /* 0x000fe20000004100 */
[----:B------:R-:W-:Y:S02]  /*2460*/  FFMA.FTZ R86, R85, R134, R86 ;  /* 0x0000008655567223 */ /* 0x000fe40000010056 */
[----:B------:R-:W-:Y:S02]  /*2470*/  FMUL.FTZ R137, R131, R135 ;  /* 0x0000008783897220 */ /* 0x000fe40000410000 */
[----:B------:R-:W-:-:S02]  /*2480*/  FMUL.FTZ R108, R104, R139 ;  /* 0x0000008b686c7220 */ /* 0x000fc40000410000 */
[CC--:B------:R-:W-:Y:S02]  /*2490*/  FMUL.FTZ R139, R123.reuse, R141.reuse ;  /* 0x0000008d7b8b7220 */ /* 0x0c0fe40000410000 */
[----:B------:R-:W-:Y:S02]  /*24a0*/  FMUL.FTZ R104, R123, R100 ;  /* 0x000000647b687220 */ /* 0x000fe40000410000 */
        /* <DEDUP_REMOVED lines=8> */
[----:B------:R-:W-:Y:S01]  /*2530*/  FADD.FTZ R104, R205, R104 ;  /* 0x00000068cd687221 */ /* 0x000fe20000010000 */
[----:B------:R-:W-:Y:S01]  /*2540*/  HADD2.F32 R204, -RZ, R63.H1_H1 ;  /* 0x3000003fffcc7230 */ /* 0x000fe20000004100 */
[----:B------:R-:W-:-:S02]  /*2550*/  FMUL.FTZ R141, R121, R139 ;  /* 0x0000008b798d7220 */ /* 0x000fc40000410000 */
[----:B------:R-:W-:Y:S02]  /*2560*/  FFMA.FTZ R135, R130, R86, -R135 ;  /* 0x0000005682877223 */ /* 0x000fe40000010887 */
[----:B------:R-:W-:Y:S02]  /*2570*/  FMUL.FTZ R100, R121, R104 ;  /* 0x0000006879647220 */ /* 0x000fe40000410000 */
        /* <DEDUP_REMOVED lines=8> */
[----:B------:R-:W-:Y:S02]  /*2600*/  FMUL.FTZ R139, R119, R141 ;  /* 0x0000008d778b7220 */ /* 0x000fe40000410000 */
[----:B------:R-:W-:-:S02]  /*2610*/  FMUL.FTZ R137, R127, R135 ;  /* 0x000000877f897220 */ /* 0x000fc40000410000 */
[----:B------:R-:W-:Y:S02]  /*2620*/  FFMA.FTZ R100, R128, R135, -R100 ;  /* 0x0000008780647223 */ /* 0x000fe40000010864 */
[-C--:B------:R-:W-:Y:S02]  /*2630*/  FMUL.FTZ R106, R119, R104.reuse ;  /* 0x00000068776a7220 */ /* 0x080fe40000410000 */
[----:B------:R-:W-:Y:S01]  /*2640*/  FFMA.FTZ R139, R120, R104, R139 ;  /* 0x00000068788b7223 */ /* 0x000fe2000001008b */
[----:B------:R-:W-:Y:S01]  /*2650*/  HADD2.F32 R203, -RZ, R64.H0_H0 ;  /* 0x20000040ffcb7230 */ /* 0x000fe20000004100 */
[----:B------:R-:W-:Y:S02]  /*2660*/  FFMA.FTZ R137, R128, R86, R137 ;  /* 0x0000005680897223 */ /* 0x000fe40000010089 */
[----:B------:R-:W-:Y:S02]  /*2670*/  FMUL.FTZ R104, R125, R100 ;  /* 0x000000647d687220 */ /* 0x000fe40000410000 */
[----:B------:R-:W-:-:S02]  /*2680*/  FMUL.FTZ R86, R32, UR38 ;  /* 0x0000002620567c20 */ /* 0x000fc40008410000 */
[-C--:B------:R-:W-:Y:S02]  /*2690*/  FMUL.FTZ R135, R125, R137.reuse ;  /* 0x000000897d877220 */ /* 0x080fe40000410000 */
[----:B------:R-:W-:Y:S02]  /*26a0*/  FFMA.FTZ R104, R126, R137, R104 ;  /* 0x000000897e687223 */ /* 0x000fe40000010068 */
[----:B------:R-:W-:Y:S02]  /*26b0*/  FFMA.FTZ R106, R120, R141, -R106 ;  /* 0x0000008d786a7223 */ /* 0x000fe4000001086a */
[----:B------:R-:W-:Y:S02]  /*26c0*/  FMUL.FTZ R203, R40, R203 ;  /* 0x000000cb28cb7220 */ /* 0x000fe40000410000 */
[----:B------:R-:W-:Y:S02]  /*26d0*/  FADD.FTZ R139, RZ, R139 ;  /* 0x0000008bff8b7221 */ /* 0x000fe40000010000 */
[----:B----4-:R-:W-:Y:S01]  /*26e0*/  FMUL.RZ R140, R86, 0.15915493667125701904 ;  /* 0x3e22f983568c7820 */ /* 0x010fe2000040c000 */
[----:B------:R-:W-:Y:S01]  /*26f0*/  HADD2.F32 R202, -RZ, R64.H1_H1 ;  /* 0x30000040ffca7230 */ /* 0x000fe20000004100 */
[----:B------:R-:W-:-:S02]  /*2700*/  FFMA.FTZ R135, R126, R100, -R135 ;  /* 0x000000647e877223 */ /* 0x000fc40000010887 */
[----:B------:R-:W-:Y:S02]  /*2710*/  FMUL.FTZ R86, R123, R104 ;  /* 0x000000687b567220 */ /* 0x000fe40000410000 */
[----:B------:R-:W-:Y:S02]  /*2720*/  FADD.FTZ R106, R203, R106 ;  /* 0x0000006acb6a7221 */ /* 0x000fe40000010000 */
[----:B------:R-:W-:Y:S02]  /*2730*/  FMUL.FTZ R141, R117, R139 ;  /* 0x0000008b758d7220 */ /* 0x000fe40000410000 */
[-C--:B------:R-:W-:Y:S02]  /*2740*/  FFMA.FTZ R86, R124, R135.reuse, -R86 ;  /* 0x000000877c567223 */ /* 0x080fe40000010856 */
[----:B------:R-:W-:Y:S02]  /*2750*/  FMUL.FTZ R135, R123, R135 ;  /* 0x000000877b877220 */ /* 0x000fe40000410000 */
[----:B------:R-:W-:-:S02]  /*2760*/  FFMA.FTZ R141, R118, R106, -R141 ;  /* 0x0000006a768d7223 */ /* 0x000fc4000001088d */
[----:B------:R-:W-:Y:S02]  /*2770*/  FMUL.FTZ R100, R117, R106 ;  /* 0x0000006a75647220 */ /* 0x000fe40000410000 */
[----:B------:R-:W-:Y:S02]  /*2780*/  FMUL.FTZ R202, R39, R202 ;  /* 0x000000ca27ca7220 */ /* 0x000fe40000410000 */
[----:B------:R-:W-:Y:S02]  /*2790*/  FFMA.FTZ R135, R124, R104, R135 ;  /* 0x000000687c877223 */ /* 0x000fe40000010087 */
[----:B------:R-:W-:Y:S02]  /*27a0*/  FFMA.FTZ R100, R118, R139, R100 ;  /* 0x0000008b76647223 */ /* 0x000fe40000010064 */
[----:B------:R-:W-:Y:S02]  /*27b0*/  FADD.FTZ R141, R202, R141 ;  /* 0x0000008dca8d7221 */ /* 0x000fe40000010000 */
[----:B------:R-:W-:-:S02]  /*27c0*/  FMUL.FTZ R137, R121, R135 ;  /* 0x0000008779897220 */ /* 0x000fc40000410000 */
[----:B------:R-:W-:Y:S02]  /*27d0*/  FADD.FTZ R100, RZ, R100 ;  /* 0x00000064ff647221 */ /* 0x000fe40000010000 */
[C---:B------:R-:W-:Y:S01]  /*27e0*/  FMUL.FTZ R139, R115.reuse, R141 ;  /* 0x0000008d738b7220 */ /* 0x040fe20000410000 */
[----:B------:R-:W-:Y:S01]  /*27f0*/  HADD2.F32 R201, -RZ, R65.H0_H0 ;  /* 0x20000041ffc97230 */ /* 0x000fe20000004100 */
[----:B------:R-:W-:Y:S02]  /*2800*/  FFMA.FTZ R137, R122, R86, -R137 ;  /* 0x000000567a897223 */ /* 0x000fe40000010889 */
[----:B------:R-:W-:Y:S02]  /*2810*/  FMUL.FTZ R104, R115, R100 ;  /* 0x0000006473687220 */ /* 0x000fe40000410000 */
[----:B------:R-:W-:Y:S02]  /*2820*/  FMUL.FTZ R86, R121, R86 ;  /* 0x0000005679567220 */ /* 0x000fe40000410000 */
[----:B------:R-:W-:-:S02]  /*2830*/  FFMA.FTZ R139, R116, R100, R139 ;  /* 0x00000064748b7223 */ /* 0x000fc4000001008b */
[----:B------:R-:W-:Y:S02]  /*2840*/  FMUL.FTZ R87, R32, R87 ;  /* 0x0000005720577220 */ /* 0x000fe40000410000 */
[----:B------:R-:W-:Y:S02]  /*2850*/  FFMA.FTZ R136, R116, R141, -R104 ;  /* 0x0000008d74887223 */ /* 0x000fe40000010868 */
[----:B------:R-:W-:Y:S02]  /*2860*/  FMUL.FTZ R201, R38, R201 ;  /* 0x000000c926c97220 */ /* 0x000fe40000410000 */
[----:B------:R-:W-:Y:S02]  /*2870*/  FFMA.FTZ R86, R122, R135, R86 ;  /* 0x000000877a567223 */ /* 0x000fe40000010056 */
[----:B------:R-:W-:Y:S01]  /*2880*/  FADD.FTZ R139, RZ, R139 ;  /* 0x0000008bff8b7221 */ /* 0x000fe20000010000 */
[----:B------:R-:W-:Y:S01]  /*2890*/  HADD2.F32 R200, -RZ, R65.H1_H1 ;  /* 0x30000041ffc87230 */ /* 0x000fe20000004100 */
[----:B------:R-:W-:Y:S01]  /*28a0*/  MUFU.COS R106, R140 ;  /* 0x0000008c006a7308 */ /* 0x000fe20000000000 */
[----:B------:R-:W-:-:S02]  /*28b0*/  FADD.FTZ R136, R201, R136 ;  /* 0x00000088c9887221 */ /* 0x000fc40000010000 */
[----:B------:R-:W-:Y:S02]  /*28c0*/  FMUL.FTZ R100, R119, R86 ;  /* 0x0000005677647220 */ /* 0x000fe40000410000 */
[----:B------:R-:W-:-:S03]  /*28d0*/  FMUL.FTZ R141, R113, R139 ;  /* 0x0000008b718d7220 */ /* 0x000fc60000410000 */
[----:B------:R-:W0:Y:S01]  /*28e0*/  MUFU.EX2 R87, R87 ;  /* 0x0000005700577308 */ /* 0x000e220000000800 */
[----:B------:R-:W-:Y:S02]  /*28f0*/  FMUL.FTZ R135, R119, R137 ;  /* 0x0000008977877220 */ /* 0x000fe40000410000 */
[----:B------:R-:W-:-:S05]  /*2900*/  FMUL.FTZ R138, R113, R136 ;  /* 0x00000088718a7220 */ /* 0x000fca0000410000 */
[----:B------:R-:W1:Y:S01]  /*2910*/  MUFU.SIN R104, R140 ;  /* 0x0000008c00687308 */ /* 0x000e620000000400 */
[----:B------:R-:W-:Y:S02]  /*2920*/  FFMA.FTZ R100, R120, R137, -R100 ;  /* 0x0000008978647223 */ /* 0x000fe40000010864 */
[----:B------:R-:W-:Y:S02]  /*2930*/  FFMA.FTZ R141, R114, R136, -R141 ;  /* 0x00000088728d7223 */ /* 0x000fe4000001088d */
[----:B------:R-:W-:Y:S02]  /*2940*/  FMUL.FTZ R200, R37, R200 ;  /* 0x000000c825c87220 */ /* 0x000fe40000410000 */
[----:B------:R-:W-:Y:S02]  /*2950*/  FFMA.FTZ R135, R120, R86, R135 ;  /* 0x0000005678877223 */ /* 0x000fe40000010087 */
[----:B------:R-:W-:Y:S02]  /*2960*/  FFMA.FTZ R138, R114, R139, R138 ;  /* 0x0000008b728a7223 */ /* 0x000fe4000001008a */
[----:B------:R-:W-:-:S02]  /*2970*/  FMUL.FTZ R86, R117, R100 ;  /* 0x0000006475567220 */ /* 0x000fc40000410000 */
[----:B------:R-:W-:Y:S02]  /*2980*/  FADD.FTZ R141, R200, R141 ;  /* 0x0000008dc88d7221 */ /* 0x000fe40000010000 */
[----:B------:R-:W-:Y:S02]  /*2990*/  FADD.FTZ R138, RZ, R138 ;  /* 0x0000008aff8a7221 */ /* 0x000fe40000010000 */
[----:B------:R-:W-:Y:S02]  /*29a0*/  FFMA.FTZ R86, R118, R135, R86 ;  /* 0x0000008776567223 */ /* 0x000fe40000010056 */
[----:B------:R-:W-:Y:S02]  /*29b0*/  FMUL.FTZ R137, R111, R141 ;  /* 0x0000008d6f897220 */ /* 0x000fe40000410000 */
[----:B------:R-:W-:Y:S02]  /*29c0*/  FMUL.FTZ R135, R117, R135 ;  /* 0x0000008775877220 */ /* 0x000fe40000410000 */
[----:B0-----:R-:W-:-:S02]  /*29d0*/  FMUL.FTZ R106, R87, R106 ;  /* 0x0000006a576a7220 */ /* 0x001fc40000410000 */
[----:B-1----:R-:W-:Y:S02]  /*29e0*/  FMUL.FTZ R104, R87, R104 ;  /* 0x0000006857687220 */ /* 0x002fe40000410000 */
[-C--:B------:R-:W-:Y:S01]  /*29f0*/  FFMA.FTZ R137, R112, R138.reuse, R137 ;  /* 0x0000008a70897223 */ /* 0x080fe20000010089 */
[----:B------:R-:W-:Y:S01]  /*2a00*/  HADD2.F32 R199, -RZ, R66.H0_H0 ;  /* 0x20000042ffc77230 */ /* 0x000fe20000004100 */
[----:B------:R-:W-:Y:S02]  /*2a10*/  FMUL.FTZ R87, R111, R138 ;  /* 0x0000008a6f577220 */ /* 0x000fe40000410000 */
[----:B------:R-:W-:Y:S02]  /*2a20*/  FFMA.FTZ R135, R118, R100, -R135 ;  /* 0x0000006476877223 */ /* 0x000fe40000010887 */
[----:B------:R-:W-:Y:S02]  /*2a30*/  FADD.FTZ R136, RZ, R137 ;  /* 0x00000089ff887221 */ /* 0x000fe40000010000 */
[----:B------:R-:W-:-:S02]  /*2a40*/  FFMA.FTZ R100, R112, R141, -R87 ;  /* 0x0000008d70647223 */ /* 0x000fc40000010857 */
[C---:B------:R-:W-:Y:S02]  /*2a50*/  FMUL.FTZ R137, R115.reuse, R135 ;  /* 0x0000008773897220 */ /* 0x040fe40000410000 */
[-C--:B------:R-:W-:Y:S02]  /*2a60*/  FMUL.FTZ R87, R115, R86.reuse ;  /* 0x0000005673577220 */ /* 0x080fe40000410000 */
[----:B------:R-:W-:Y:S02]  /*2a70*/  FMUL.FTZ R199, R36, R199 ;  /* 0x000000c724c77220 */ /* 0x000fe40000410000 */
[C---:B------:R-:W-:Y:S02]  /*2a80*/  FFMA.FTZ R137, R116.reuse, R86, R137 ;  /* 0x0000005674897223 */ /* 0x040fe40000010089 */
[----:B------:R-:W-:Y:S02]  /*2a90*/  FFMA.FTZ R135, R116, R135, -R87 ;  /* 0x0000008774877223 */ /* 0x000fe40000010857 */
[----:B------:R-:W-:-:S02]  /*2aa0*/  FADD.FTZ R100, R199, R100 ;  /* 0x00000064c7647221 */ /* 0x000fc40000010000 */
[----:B------:R-:W-:Y:S02]  /*2ab0*/  FMUL.FTZ R87, R109, R136 ;  /* 0x000000886d577220 */ /* 0x000fe40000410000 */
[----:B------:R-:W-:Y:S01]  /*2ac0*/  FMUL.FTZ R86, R113, R137 ;  /* 0x0000008971567220 */ /* 0x000fe20000410000 */
[----:B------:R-:W-:Y:S01]  /*2ad0*/  HADD2.F32 R140, -RZ, R66.H1_H1 ;  /* 0x30000042ff8c7230 */ /* 0x000fe20000004100 */
[-C--:B------:R-:W-:Y:S02]  /*2ae0*/  FMUL.FTZ R139, R109, R100.reuse ;  /* 0x000000646d8b7220 */ /* 0x080fe40000410000 */
[----:B------:R-:W-:Y:S02]  /*2af0*/  FFMA.FTZ R138, R110, R100, -R87 ;  /* 0x000000646e8a7223 */ /* 0x000fe40000010857 */
[-C--:B------:R-:W-:Y:S02]  /*2b00*/  FMUL.FTZ R100, R113, R135.reuse ;  /* 0x0000008771647220 */ /* 0x080fe40000410000 */
[----:B------:R-:W-:-:S02]  /*2b10*/  FFMA.FTZ R86, R114, R135, -R86 ;  /* 0x0000008772567223 */ /* 0x000fc40000010856 */
[----:B------:R-:W-:Y:S02]  /*2b20*/  FMUL.FTZ R87, R35, R140 ;  /* 0x0000008c23577220 */ /* 0x000fe40000410000 */
[----:B------:R-:W-:Y:S02]  /*2b30*/  FFMA.FTZ R100, R114, R137, R100 ;  /* 0x0000008972647223 */ /* 0x000fe40000010064 */
[----:B------:R-:W-:Y:S01]  /*2b40*/  FMUL.FTZ R137, R111, R86 ;  /* 0x000000566f897220 */ /* 0x000fe20000410000 */
[----:B--2---:R0:W1:Y:S01]  /*2b50*/  R2UR UR42, R103 ;  /* 0x00000000672a73c2 */ /* 0x00406200000e0000 */
[----:B------:R-:W-:Y:S02]  /*2b60*/  FFMA.FTZ R139, R110, R136, R139 ;  /* 0x000000886e8b7223 */ /* 0x000fe4000001008b */
[----:B------:R-:W-:Y:S02]  /*2b70*/  FADD.FTZ R138, R87, R138 ;  /* 0x0000008a578a7221 */ /* 0x000fe40000010000 */
[----:B------:R-:W-:-:S02]  /*2b80*/  FMUL.FTZ R135, R111, R100 ;  /* 0x000000646f877220 */ /* 0x000fc40000410000 */
[C---:B------:R-:W-:Y:S01]  /*2b90*/  FFMA.FTZ R137, R112.reuse, R100, R137 ;  /* 0x0000006470897223 */ /* 0x040fe20000010089 */
[----:B------:R-:W2:Y:S01]  /*2ba0*/  R2UR UR41, R102 ;  /* 0x00000000662973c2 */ /* 0x000ea200000e0000 */
[----:B------:R-:W-:Y:S01]  /*2bb0*/  FADD.FTZ R139, RZ, R139 ;  /* 0x0000008bff8b7221 */ /* 0x000fe20000010000 */
[----:B------:R-:W-:Y:S01]  /*2bc0*/  HADD2.F32 R143, -RZ, R67.H0_H0 ;  /* 0x20000043ff8f7230 */ /* 0x000fe20000004100 */
[----:B------:R-:W-:Y:S02]  /*2bd0*/  FMUL.FTZ R136, R107, R138 ;  /* 0x0000008a6b887220 */ /* 0x000fe40000410000 */
[----:B------:R-:W-:Y:S02]  /*2be0*/  FFMA.FTZ R135, R112, R86, -R135 ;  /* 0x0000005670877223 */ /* 0x000fe40000010887 */
[----:B------:R-:W-:Y:S02]  /*2bf0*/  FMUL.FTZ R100, R109, R137 ;  /* 0x000000896d647220 */ /* 0x000fe40000410000 */
[----:B------:R-:W-:-:S02]  /*2c00*/  FMUL.FTZ R141, R107, R139 ;  /* 0x0000008b6b8d7220 */ /* 0x000fc40000410000 */
[----:B------:R-:W-:Y:S02]  /*2c10*/  FFMA.FTZ R139, R108, R139, R136 ;  /* 0x0000008b6c8b7223 */ /* 0x000fe40000010088 */
[-C--:B------:R-:W-:Y:S02]  /*2c20*/  FMUL.FTZ R136, R109, R135.reuse ;  /* 0x000000876d887220 */ /* 0x080fe40000410000 */
[----:B------:R-:W-:Y:S02]  /*2c30*/  FFMA.FTZ R100, R110, R135, -R100 ;  /* 0x000000876e647223 */ /* 0x000fe40000010864 */
[----:B------:R-:W-:Y:S02]  /*2c40*/  FFMA.FTZ R141, R108, R138, -R141 ;  /* 0x0000008a6c8d7223 */ /* 0x000fe4000001088d */
[----:B------:R-:W-:Y:S02]  /*2c50*/  FMUL.FTZ R86, R34, R143 ;  /* 0x0000008f22567220 */ /* 0x000fe40000410000 */
[----:B------:R-:W-:-:S02]  /*2c60*/  FFMA.FTZ R136, R110, R137, R136 ;  /* 0x000000896e887223 */ /* 0x000fc40000010088 */
[C---:B------:R-:W-:Y:S02]  /*2c70*/  FMUL.FTZ R191, R107.reuse, R100 ;  /* 0x000000646bbf7220 */ /* 0x040fe40000410000 */
[----:B------:R-:W-:Y:S02]  /*2c80*/  FADD.FTZ R141, R86, R141 ;  /* 0x0000008d568d7221 */ /* 0x000fe40000010000 */
[-C--:B------:R-:W-:Y:S02]  /*2c90*/  FMUL.FTZ R135, R107, R136.reuse ;  /* 0x000000886b877220 */ /* 0x080fe40000410000 */
[----:B------:R-:W-:Y:S01]  /*2ca0*/  FFMA.FTZ R191, R108, R136, R191 ;  /* 0x000000886cbf7223 */ /* 0x000fe200000100bf */
[--C-:B------:R-:W-:Y:S01]  /*2cb0*/  HADD2.F32 R136, -RZ, R68.reuse.H1_H1 ;  /* 0x30000044ff887230 */ /* 0x100fe20000004100 */
[----:B------:R-:W-:Y:S02]  /*2cc0*/  FADD.FTZ R139, RZ, R139 ;  /* 0x0000008bff8b7221 */ /* 0x000fe40000010000 */
[----:B------:R-:W-:Y:S01]  /*2cd0*/  FMUL.FTZ R193, R104, R141 ;  /* 0x0000008d68c17220 */ /* 0x000fe20000410000 */
[--C-:B------:R-:W-:Y:S01]  /*2ce0*/  HADD2.F32 R138, -RZ, R69.reuse.H1_H1 ;  /* 0x30000045ff8a7230 */ /* 0x100fe20000004100 */
[----:B0-----:R-:W-:Y:S01]  /*2cf0*/  FFMA.FTZ R103, R108, R100, -R135 ;  /* 0x000000646c677223 */ /* 0x001fe20000010887 */
[----:B------:R-:W-:Y:S01]  /*2d00*/  HADD2.F32 R100, -RZ, R68.H0_H0 ;  /* 0x20000044ff647230 */ /* 0x000fe20000004100 */
[-C--:B------:R-:W-:Y:S01]  /*2d10*/  FMUL.FTZ R195, R104, R139.reuse ;  /* 0x0000008b68c37220 */ /* 0x080fe20000410000 */
[----:B------:R-:W-:Y:S01]  /*2d20*/  HADD2.F32 R135, -RZ, R69.H0_H0 ;  /* 0x20000045ff877230 */ /* 0x000fe20000004100 */
[----:B------:R-:W-:Y:S01]  /*2d30*/  FFMA.FTZ R193, R106, R139, R193 ;  /* 0x0000008b6ac17223 */ /* 0x000fe200000100c1 */
[--C-:B------:R-:W-:Y:S01]  /*2d40*/  HADD2.F32 R139, -RZ, R71.reuse.H0_H0 ;  /* 0x20000047ff8b7230 */ /* 0x100fe20000004100 */
[C---:B-1----:R-:W-:Y:S01]  /*2d50*/  FMUL.FTZ R69, R136.reuse, UR42 ;  /* 0x0000002a88457c20 */ /* 0x042fe20008410000 */
[----:B------:R-:W-:Y:S01]  /*2d60*/  HADD2.F32 R150, -RZ, R71.H1_H1 ;  /* 0x30000047ff967230 */ /* 0x000fe20000004100 */
[----:B--2---:R-:W-:Y:S01]  /*2d70*/  FMUL.FTZ R71, R136, UR41 ;  /* 0x0000002988477c20 */ /* 0x004fe20008410000 */
[--C-:B------:R-:W-:Y:S01]  /*2d80*/  HADD2.F32 R137, -RZ, R70.reuse.H0_H0 ;  /* 0x20000046ff897230 */ /* 0x100fe20000004100 */
[----:B------:R-:W-:Y:S01]  /*2d90*/  FADD.FTZ R148, R96, R96 ;  /* 0x0000006060947221 */ /* 0x000fe20000010000 */
[----:B------:R-:W-:Y:S01]  /*2da0*/  HADD2.F32 R140, -RZ, R70.H1_H1 ;  /* 0x30000046ff8c7230 */ /* 0x000fe20000004100 */
[----:B------:R-:W-:-:S02]  /*2db0*/  FFMA.FTZ R69, R100, UR41, -R69 ;  /* 0x0000002964457c23 */ /* 0x000fc40008010845 */
[----:B------:R-:W-:Y:S02]  /*2dc0*/  FMUL.FTZ R68, R138, UR42 ;  /* 0x0000002a8a447c20 */ /* 0x000fe40008410000 */
[----:B------:R-:W-:Y:S02]  /*2dd0*/  FFMA.FTZ R71, R100, UR42, R71 ;  /* 0x0000002a64477c23 */ /* 0x000fe40008010047 */
[----:B------:R-:W-:Y:S02]  /*2de0*/  FMUL.FTZ R70, R138, UR41 ;  /* 0x000000298a467c20 */ /* 0x000fe40008410000 */
[----:B------:R-:W-:Y:S02]  /*2df0*/  FMUL.FTZ R152, R150, UR41 ;  /* 0x0000002996987c20 */ /* 0x000fe40008410000 */
[----:B------:R-:W-:Y:S02]  /*2e00*/  FMUL.FTZ R149, R148, R69 ;  /* 0x0000004594957220 */ /* 0x000fe40000410000 */
[----:B------:R-:W-:-:S02]  /*2e10*/  FFMA.FTZ R195, R106, R141, -R195 ;  /* 0x0000008d6ac37223 */ /* 0x000fc400000108c3 */
[----:B------:R-:W-:Y:S02]  /*2e20*/  FADD.FTZ R146, R95, R95 ;  /* 0x0000005f5f927221 */ /* 0x000fe40000010000 */
[C---:B------:R-:W-:Y:S02]  /*2e30*/  FFMA.FTZ R147, R135.reuse, UR41, -R68 ;  /* 0x0000002987937c23 */ /* 0x040fe40008010844 */
[----:B------:R-:W-:Y:S02]  /*2e40*/  FMUL.FTZ R148, R148, R71 ;  /* 0x0000004794947220 */ /* 0x000fe40000410000 */
[----:B------:R-:W-:Y:S02]  /*2e50*/  FFMA.FTZ R141, R135, UR42, R70 ;  /* 0x0000002a878d7c23 */ /* 0x000fe40008010046 */
[----:B------:R-:W-:Y:S01]  /*2e60*/  FFMA.FTZ R71, R139, UR42, R152 ;  /* 0x0000002a8b477c23 */ /* 0x000fe20008010098 */
[----:B---3--:R-:W-:Y:S01]  /*2e70*/  HADD2.F32 R152, -RZ, R72.H1_H1 ;  /* 0x30000048ff987230 */ /* 0x008fe20000004100 */
[----:B------:R-:W-:-:S02]  /*2e80*/  FMUL.FTZ R68, R140, UR42 ;  /* 0x0000002a8c447c20 */ /* 0x000fc40008410000 */
[C---:B------:R-:W-:Y:S02]  /*2e90*/  FMUL.FTZ R147, R146.reuse, R147 ;  /* 0x0000009392937220 */ /* 0x040fe40000410000 */
[----:B------:R-:W-:Y:S01]  /*2ea0*/  FMUL.FTZ R146, R146, R141 ;  /* 0x0000008d92927220 */ /* 0x000fe20000410000 */
[----:B------:R-:W-:Y:S01]  /*2eb0*/  HADD2.F32 R141, -RZ, R72.H0_H0 ;  /* 0x20000048ff8d7230 */ /* 0x000fe20000004100 */
[----:B------:R-:W-:Y:S02]  /*2ec0*/  FFMA.FTZ R145, R137, UR41, -R68 ;  /* 0x0000002989917c23 */ /* 0x000fe40008010844 */
[----:B------:R-:W-:Y:S01]  /*2ed0*/  FMUL.FTZ R68, R152, UR42 ;  /* 0x0000002a98447c20 */ /* 0x000fe20008410000 */
[--C-:B------:R-:W-:Y:S01]  /*2ee0*/  HADD2.F32 R156, -RZ, R74.reuse.H1_H1 ;  /* 0x3000004aff9c7230 */ /* 0x100fe20000004100 */
[----:B------:R-:W-:Y:S02]  /*2ef0*/  FADD.FTZ R163, R92, R92 ;  /* 0x0000005c5ca37221 */ /* 0x000fe40000010000 */
[----:B------:R-:W-:Y:S01]  /*2f00*/  FFMA.FTZ R68, R141, UR41, -R68 ;  /* 0x000000298d447c23 */ /* 0x000fe20008010844 */
[----:B------:R-:W-:-:S02]  /*2f10*/  HADD2.F32 R153, -RZ, R74.H0_H0 ;  /* 0x2000004aff997230 */ /* 0x000fc40000004100 */
[--C-:B------:R-:W-:Y:S01]  /*2f20*/  HADD2.F32 R168, -RZ, R76.reuse.H1_H1 ;  /* 0x3000004cffa87230 */ /* 0x100fe20000004100 */
[----:B------:R-:W-:Y:S02]  /*2f30*/  FMUL.FTZ R164, R163, R68 ;  /* 0x00000044a3a47220 */ /* 0x000fe40000410000 */
[----:B------:R-:W-:Y:S01]  /*2f40*/  FMUL.FTZ R68, R156, UR42 ;  /* 0x0000002a9c447c20 */ /* 0x000fe20008410000 */
[--C-:B------:R-:W-:Y:S02]  /*2f50*/  HADD2.F32 R154, -RZ, R73.reuse.H1_H1 ;  /* 0x30000049ff9a7230 */ /* 0x100fe40000004100 */
[----:B------:R-:W-:Y:S01]  /*2f60*/  HADD2.F32 R165, -RZ, R76.H0_H0 ;  /* 0x2000004cffa57230 */ /* 0x000fe20000004100 */
[----:B------:R-:W-:Y:S02]  /*2f70*/  FFMA.FTZ R157, R153, UR41, -R68 ;  /* 0x00000029999d7c23 */ /* 0x000fe40008010844 */
[----:B------:R-:W-:Y:S01]  /*2f80*/  FMUL.FTZ R68, R168, UR42 ;  /* 0x0000002aa8447c20 */ /* 0x000fe20008410000 */
[----:B------:R-:W-:Y:S01]  /*2f90*/  HADD2.F32 R151, -RZ, R73.H0_H0 ;  /* 0x20000049ff977230 */ /* 0x000fe20000004100 */
[----:B------:R-:W-:Y:S01]  /*2fa0*/  FMUL.FTZ R70, R140, UR41 ;  /* 0x000000298c467c20 */ /* 0x000fe20008410000 */
[----:B------:R-:W-:Y:S01]  /*2fb0*/  HADD2.F32 R180, -RZ, R78.H1_H1 ;  /* 0x3000004effb47230 */ /* 0x000fe20000004100 */
[----:B------:R-:W-:-:S02]  /*2fc0*/  FMUL.FTZ R72, R154, UR42 ;  /* 0x0000002a9a487c20 */ /* 0x000fc40008410000 */
[----:B------:R-:W-:Y:S02]  /*2fd0*/  FADD.FTZ R175, R88, R88 ;  /* 0x0000005858af7221 */ /* 0x000fe40000010000 */
[----:B------:R-:W-:Y:S02]  /*2fe0*/  FFMA.FTZ R68, R165, UR41, -R68 ;  /* 0x00000029a5447c23 */ /* 0x000fe40008010844 */
[----:B------:R-:W-:Y:S01]  /*2ff0*/  FMUL.FTZ R74, R154, UR41 ;  /* 0x000000299a4a7c20 */ /* 0x000fe20008410000 */
[----:B------:R-:W-:Y:S01]  /*3000*/  HADD2.F32 R166, -RZ, R75.H1_H1 ;  /* 0x3000004bffa67230 */ /* 0x000fe20000004100 */
[----:B------:R-:W-:Y:S01]  /*3010*/  FMUL.FTZ R102, R150, UR42 ;  /* 0x0000002a96667c20 */ /* 0x000fe20008410000 */
[----:B------:R-:W-:Y:S01]  /*3020*/  HADD2.F32 R177, -RZ, R78.H0_H0 ;  /* 0x2000004effb17230 */ /* 0x000fe20000004100 */
[----:B------:R-:W-:Y:S02]  /*3030*/  FFMA.FTZ R69, R137, UR42, R70 ;  /* 0x0000002a89457c23 */ /* 0x000fe40008010046 */
[----:B------:R-:W-:-:S02]  /*3040*/  FADD.FTZ R161, R91, R91 ;  /* 0x0000005b5ba17221 */ /* 0x000fc40000010000 */
[----:B------:R-:W-:Y:S02]  /*3050*/  FFMA.FTZ R72, R151, UR41, -R72 ;  /* 0x0000002997487c23 */ /* 0x000fe40008010848 */
[----:B------:R-:W-:Y:S02]  /*3060*/  FMUL.FTZ R176, R175, R68 ;  /* 0x00000044afb07220 */ /* 0x000fe40000410000 */
[----:B------:R-:W-:Y:S02]  /*3070*/  FMUL.FTZ R70, R152, UR41 ;  /* 0x0000002998467c20 */ /* 0x000fe40008410000 */
[----:B------:R-:W-:Y:S02]  /*3080*/  FFMA.FTZ R74, R151, UR42, R74 ;  /* 0x0000002a974a7c23 */ /* 0x000fe4000801004a */
[----:B------:R-:W-:Y:S01]  /*3090*/  FMUL.FTZ R68, R180, UR42 ;  /* 0x0000002ab4447c20 */ /* 0x000fe20008410000 */
[----:B------:R-:W-:Y:S01]  /*30a0*/  HADD2.F32 R155, -RZ, R75.H0_H0 ;  /* 0x2000004bff9b7230 */ /* 0x000fe20000004100 */
[----:B------:R-:W-:Y:S01]  /*30b0*/  FADD.FTZ R142, R93, R93 ;  /* 0x0000005d5d8e7221 */ /* 0x000fe20000010000 */
[----:B------:R-:W-:Y:S01]  /*30c0*/  HADD2.F32 R184, -RZ, R80.H1_H1 ;  /* 0x30000050ffb87230 */ /* 0x000fe20000004100 */
[----:B------:R-:W-:-:S02]  /*30d0*/  FFMA.FTZ R143, R139, UR41, -R102 ;  /* 0x000000298b8f7c23 */ /* 0x000fc40008010866 */
[----:B------:R-:W-:Y:S02]  /*30e0*/  FMUL.FTZ R162, R161, R72 ;  /* 0x00000048a1a27220 */ /* 0x000fe40000410000 */
[----:B------:R-:W-:Y:S02]  /*30f0*/  FFMA.FTZ R70, R141, UR42, R70 ;  /* 0x0000002a8d467c23 */ /* 0x000fe40008010046 */
[----:B------:R-:W-:Y:S02]  /*3100*/  FMUL.FTZ R161, R161, R74 ;  /* 0x0000004aa1a17220 */ /* 0x000fe40000410000 */
[----:B------:R-:W-:Y:S02]  /*3110*/  FMUL.FTZ R72, R166, UR42 ;  /* 0x0000002aa6487c20 */ /* 0x000fe40008410000 */
[----:B------:R-:W-:Y:S02]  /*3120*/  FADD.FTZ R171, R54, R54 ;  /* 0x0000003636ab7221 */ /* 0x000fe40000010000 */
[----:B------:R-:W-:Y:S01]  /*3130*/  FFMA.FTZ R68, R177, UR41, -R68 ;  /* 0x00000029b1447c23 */ /* 0x000fe20008010844 */
[----:B------:R-:W-:Y:S01]  /*3140*/  ISETP.NE.AND P0, PT, R99, 0x7f, PT ;  /* 0x0000007f6300780c */ /* 0x000fe20003f05270 */
[----:B------:R-:W-:Y:S01]  /*3150*/  FMUL.FTZ R74, R166, UR41 ;  /* 0x00000029a64a7c20 */ /* 0x000fe20008410000 */
[----:B------:R-:W-:Y:S01]  /*3160*/  HADD2.F32 R181, -RZ, R80.H0_H0 ;  /* 0x20000050ffb57230 */ /* 0x000fe20000004100 */
[----:B------:R-:W-:-:S02]  /*3170*/  FADD.FTZ R144, R94, R94 ;  /* 0x0000005e5e907221 */ /* 0x000fc40000010000 */
[C---:B------:R-:W-:Y:S02]  /*3180*/  FMUL.FTZ R143, R142.reuse, R143 ;  /* 0x0000008f8e8f7220 */ /* 0x040fe40000410000 */
[----:B------:R-:W-:Y:S02]  /*3190*/  FMUL.FTZ R142, R142, R71 ;  /* 0x000000478e8e7220 */ /* 0x000fe40000410000 */
[----:B------:R-:W-:Y:S02]  /*31a0*/  FMUL.FTZ R163, R163, R70 ;  /* 0x00000046a3a37220 */ /* 0x000fe40000410000 */
[----:B------:R-:W-:Y:S02]  /*31b0*/  FADD.FTZ R160, R89, R89 ;  /* 0x0000005959a07221 */ /* 0x000fe40000010000 */
[----:B------:R-:W-:Y:S02]  /*31c0*/  FFMA.FTZ R159, R155, UR41, -R72 ;  /* 0x000000299b9f7c23 */ /* 0x000fe40008010848 */
[----:B------:R-:W-:-:S02]  /*31d0*/  FMUL.FTZ R172, R171, R68 ;  /* 0x00000044abac7220 */ /* 0x000fc40000410000 */
[----:B------:R-:W-:Y:S02]  /*31e0*/  FMUL.FTZ R70, R156, UR41 ;  /* 0x000000299c467c20 */ /* 0x000fe40008410000 */
[----:B------:R-:W-:Y:S02]  /*31f0*/  FFMA.FTZ R71, R155, UR42, R74 ;  /* 0x0000002a9b477c23 */ /* 0x000fe4000801004a */
[----:B------:R-:W-:Y:S02]  /*3200*/  FMUL.FTZ R68, R184, UR42 ;  /* 0x0000002ab8447c20 */ /* 0x000fe40008410000 */
[C---:B------:R-:W-:Y:S02]  /*3210*/  FMUL.FTZ R145, R144.reuse, R145 ;  /* 0x0000009190917220 */ /* 0x040fe40000410000 */
[----:B------:R-:W-:Y:S02]  /*3220*/  FMUL.FTZ R144, R144, R69 ;  /* 0x0000004590907220 */ /* 0x000fe40000410000 */
[----:B------:R-:W-:-:S02]  /*3230*/  FADD.FTZ R158, R90, R90 ;  /* 0x0000005a5a9e7221 */ /* 0x000fc40000010000 */
[C---:B------:R-:W-:Y:S02]  /*3240*/  FMUL.FTZ R159, R160.reuse, R159 ;  /* 0x0000009fa09f7220 */ /* 0x040fe40000410000 */
[----:B------:R-:W-:Y:S02]  /*3250*/  FFMA.FTZ R69, R153, UR42, R70 ;  /* 0x0000002a99457c23 */ /* 0x000fe40008010046 */
[----:B------:R-:W-:Y:S02]  /*3260*/  FMUL.FTZ R160, R160, R71 ;  /* 0x00000047a0a07220 */ /* 0x000fe40000410000 */
[----:B------:R-:W-:Y:S02]  /*3270*/  FADD.FTZ R185, R52, R52 ;  /* 0x0000003434b97221 */ /* 0x000fe40000010000 */
[----:B------:R-:W-:Y:S02]  /*3280*/  FFMA.FTZ R68, R181, UR41, -R68 ;  /* 0x00000029b5447c23 */ /* 0x000fe40008010844 */
[----:B------:R-:W-:-:S02]  /*3290*/  FMUL.FTZ R71, R104, R191 ;  /* 0x000000bf68477220 */ /* 0x000fc40000410000 */
[C---:B------:R-:W-:Y:S02]  /*32a0*/  FMUL.FTZ R157, R158.reuse, R157 ;  /* 0x0000009d9e9d7220 */ /* 0x040fe40000410000 */
[----:B------:R-:W-:Y:S02]  /*32b0*/  FMUL.FTZ R158, R158, R69 ;  /* 0x000000459e9e7220 */ /* 0x000fe40000410000 */
[----:B------:R-:W-:Y:S02]  /*32c0*/  FMUL.FTZ R186, R185, R68 ;  /* 0x00000044b9ba7220 */ /* 0x000fe40000410000 */
[-C--:B------:R-:W-:Y:S02]  /*32d0*/  FMUL.FTZ R69, R104, R103.reuse ;  /* 0x0000006768457220 */ /* 0x080fe40000410000 */
[----:B------:R-:W-:Y:S02]  /*32e0*/  FFMA.FTZ R68, R106, R103, -R71 ;  /* 0x000000676a447223 */ /* 0x000fe40000010847 */
[----:B------:R0:W1:Y:S01]  /*32f0*/  @P0 LDS.64 R102, [R99.X8+0x8788] ;  /* 0x0087880063660984 */ /* 0x0000620000008a00 */
[----:B------:R-:W-:Y:S01]  /*3300*/  FMUL.FTZ R70, R168, UR41 ;  /* 0x00000029a8467c20 */ /* 0x000fe20008410000 */
[----:B------:R-:W-:-:S03]  /*3310*/  HADD2.F32 R178, -RZ, R77.H1_H1 ;  /* 0x3000004dffb27230 */ /* 0x000fc60000004100 */
[----:B------:R-:W-:Y:S01]  /*3320*/  FFMA.FTZ R70, R165, UR42, R70 ;  /* 0x0000002aa5467c23 */ /* 0x000fe20008010046 */
[----:B------:R-:W-:Y:S01]  /*3330*/  HADD2.F32 R167, -RZ, R77.H0_H0 ;  /* 0x2000004dffa77230 */ /* 0x000fe20000004100 */
[----:B------:R-:W-:Y:S02]  /*3340*/  FMUL.FTZ R72, R178, UR42 ;  /* 0x0000002ab2487c20 */ /* 0x000fe40008410000 */
[----:B------:R-:W-:Y:S02]  /*3350*/  FMUL.FTZ R175, R175, R70 ;  /* 0x00000046afaf7220 */ /* 0x000fe40000410000 */
[----:B------:R-:W-:Y:S01]  /*3360*/  FMUL.FTZ R70, R180, UR41 ;  /* 0x00000029b4467c20 */ /* 0x000fe20008410000 */
[----:B------:R-:W-:Y:S01]  /*3370*/  HADD2.F32 R182, -RZ, R79.H1_H1 ;  /* 0x3000004fffb67230 */ /* 0x000fe20000004100 */
[----:B------:R-:W-:Y:S02]  /*3380*/  FADD.FTZ R173, R55, R55 ;  /* 0x0000003737ad7221 */ /* 0x000fe40000010000 */
[----:B------:R-:W-:-:S02]  /*3390*/  FFMA.FTZ R70, R177, UR42, R70 ;  /* 0x0000002ab1467c23 */ /* 0x000fc40008010046 */
[----:B------:R-:W-:Y:S02]  /*33a0*/  FFMA.FTZ R72, R167, UR41, -R72 ;  /* 0x00000029a7487c23 */ /* 0x000fe40008010848 */
[----:B------:R-:W-:Y:S01]  /*33b0*/  FMUL.FTZ R74, R178, UR41 ;  /* 0x00000029b24a7c20 */ /* 0x000fe20008410000 */
[----:B------:R-:W-:Y:S01]  /*33c0*/  HADD2.F32 R179, -RZ, R79.H0_H0 ;  /* 0x2000004fffb37230 */ /* 0x000fe20000004100 */
[----:B------:R-:W-:Y:S02]  /*33d0*/  FMUL.FTZ R171, R171, R70 ;  /* 0x00000046abab7220 */ /* 0x000fe40000410000 */
[----:B------:R-:W-:Y:S02]  /*33e0*/  FMUL.FTZ R174, R173, R72 ;  /* 0x00000048adae7220 */ /* 0x000fe40000410000 */
[----:B------:R-:W-:Y:S02]  /*33f0*/  FMUL.FTZ R70, R184, UR41 ;  /* 0x00000029b8467c20 */ /* 0x000fe40008410000 */
[----:B------:R-:W-:-:S02]  /*3400*/  FFMA.FTZ R74, R167, UR42, R74 ;  /* 0x0000002aa74a7c23 */ /* 0x000fc4000801004a */
[C---:B------:R-:W-:Y:S01]  /*3410*/  FMUL.FTZ R72, R182.reuse, UR42 ;  /* 0x0000002ab6487c20 */ /* 0x040fe20008410000 */
[----:B------:R-:W-:Y:S01]  /*3420*/  HADD2.F32 R188, -RZ, R81.H1_H1 ;  /* 0x30000051ffbc7230 */ /* 0x000fe20000004100 */
[----:B------:R-:W-:Y:S01]  /*3430*/  FFMA.FTZ R70, R181, UR42, R70 ;  /* 0x0000002ab5467c23 */ /* 0x000fe20008010046 */
[----:B------:R-:W-:Y:S01]  /*3440*/  HADD2.F32 R71, -RZ, R67.H1_H1 ;  /* 0x30000043ff477230 */ /* 0x000fe20000004100 */
[----:B------:R-:W-:Y:S02]  /*3450*/  FMUL.FTZ R173, R173, R74 ;  /* 0x0000004aadad7220 */ /* 0x000fe40000410000 */
[----:B------:R-:W-:Y:S02]  /*3460*/  FADD.FTZ R169, R53, R53 ;  /* 0x0000003535a97221 */ /* 0x000fe40000010000 */
[----:B------:R-:W-:Y:S02]  /*3470*/  FFMA.FTZ R72, R179, UR41, -R72 ;  /* 0x00000029b3487c23 */ /* 0x000fe40008010848 */
[----:B------:R-:W-:Y:S01]  /*3480*/  FMUL.FTZ R74, R182, UR41 ;  /* 0x00000029b64a7c20 */ /* 0x000fe20008410000 */
[----:B------:R-:W-:Y:S01]  /*3490*/  HADD2.F32 R183, -RZ, R81.H0_H0 ;  /* 0x20000051ffb77230 */ /* 0x000fe20000004100 */
[----:B------:R-:W-:-:S02]  /*34a0*/  FMUL.FTZ R185, R185, R70 ;  /* 0x00000046b9b97220 */ /* 0x000fc40000410000 */
[----:B------:R-:W-:Y:S02]  /*34b0*/  FMUL.FTZ R170, R169, R72 ;  /* 0x00000048a9aa7220 */ /* 0x000fe40000410000 */
[C---:B------:R-:W-:Y:S01]  /*34c0*/  FMUL.FTZ R70, R188.reuse, UR42 ;  /* 0x0000002abc467c20 */ /* 0x040fe20008410000 */
[----:B------:R-:W-:Y:S01]  /*34d0*/  BSSY B0, `(.L_x_2377) ;  /* 0x000001c000007945 */ /* 0x000fe20003800000 */
[----:B------:R-:W-:Y:S02]  /*34e0*/  FFMA.FTZ R74, R179, UR42, R74 ;  /* 0x0000002ab34a7c23 */ /* 0x000fe4000801004a */
[----:B------:R-:W-:Y:S02]  /*34f0*/  FMUL.FTZ R72, R188, UR41 ;  /* 0x00000029bc487c20 */ /* 0x000fe40008410000 */
[----:B------:R-:W-:Y:S01]  /*3500*/  FMUL.FTZ R212, R32, R71 ;  /* 0x0000004720d47220 */ /* 0x000fe20000410000 */
[--C-:B------:R-:W-:Y:S01]  /*3510*/  HADD2.F32 R187, -RZ, R82.reuse.H0_H0 ;  /* 0x20000052ffbb7230 */ /* 0x100fe20000004100 */
[----:B------:R-:W-:Y:S01]  /*3520*/  FFMA.FTZ R69, R106, R191, R69 ;  /* 0x000000bf6a457223 */ /* 0x000fe20000010045 */
[----:B------:R-:W-:Y:S01]  /*3530*/  HADD2.F32 R190, -RZ, R82.H1_H1 ;  /* 0x30000052ffbe7230 */ /* 0x000fe20000004100 */
[----:B------:R-:W-:Y:S01]  /*3540*/  FFMA.FTZ R198, R183, UR41, -R70 ;  /* 0x00000029b7c67c23 */ /* 0x000fe20008010846 */
[--C-:B------:R-:W-:Y:S01]  /*3550*/  HADD2.F32 R189, -RZ, R83.reuse.H0_H0 ;  /* 0x20000053ffbd7230 */ /* 0x100fe20000004100 */
[----:B------:R-:W-:Y:S01]  /*3560*/  FMUL.FTZ R169, R169, R74 ;  /* 0x0000004aa9a97220 */ /* 0x000fe20000410000 */
[----:B------:R-:W-:Y:S01]  /*3570*/  HADD2.F32 R192, -RZ, R83.H1_H1 ;  /* 0x30000053ffc07230 */ /* 0x000fe20000004100 */
[----:B------:R-:W-:Y:S01]  /*3580*/  FADD.FTZ R197, R51, R51 ;  /* 0x0000003333c57221 */ /* 0x000fe20000010000 */
[----:B------:R-:W-:Y:S01]  /*3590*/  LEA.HI R191, R99, R99, RZ, 0x1e ;  /* 0x0000006363bf7211 */ /* 0x000fe200078ff0ff */
[----:B------:R-:W-:-:S02]  /*35a0*/  FFMA.FTZ R72, R183, UR42, R72 ;  /* 0x0000002ab7487c23 */ /* 0x000fc40008010048 */
[----:B------:R-:W-:Y:S02]  /*35b0*/  FADD.FTZ R70, R212, R195 ;  /* 0x000000c3d4467221 */ /* 0x000fe40000010000 */
[----:B------:R-:W-:Y:S01]  /*35c0*/  FADD.FTZ R71, RZ, R193 ;  /* 0x000000c1ff477221 */ /* 0x000fe20000010000 */
[----:B------:R-:W-:Y:S05]  /*35d0*/  @P0 BRA `(.L_x_2378) ;  /* 0x000000b000000947 */ /* 0x000fea0003800000 */
[----:B01----:R-:W-:Y:S01]  /*35e0*/  ULDC UR28, c[0x0][0x174] ;  /* 0x00005d00001c7ab9 */ /* 0x003fe20000000800 */
[----:B------:R-:W-:Y:S01]  /*35f0*/  HFMA2.MMA R102, -RZ, RZ, 1.875, 0 ;  /* 0x3f800000ff667435 */ /* 0x000fe200000001ff */
[----:B------:R-:W-:Y:S01]  /*3600*/  UISETP.NE.AND UP0, UPT, UR19, UR28, UPT ;  /* 0x0000001c1300728c */ /* 0x000fe2000bf05270 */
[----:B------:R-:W-:-:S05]  /*3610*/  MOV R103, RZ ;  /* 0x000000ff00677202 */ /* 0x000fca0000000f00 */
[----:B------:R-:W-:-:S05]  /*3620*/  PLOP3.LUT P0, PT, PT, PT, UP0, 0x80, 0x0 ;  /* 0x000000000000781c */ /* 0x000fca0003f0f008 */
[----:B------:R-:W-:-:S04]  /*3630*/  @UP0 ULEA.HI UR28, UR19, UR19, URZ, 0x1 ;  /* 0x00000013131c0291 */ /* 0x000fc8000f8f083f */
[----:B------:R-:W-:-:S04]  /*3640*/  @UP0 ULOP3.LUT UR28, UR28, 0xfffffe, URZ, 0xc0, !UPT ;  /* 0x00fffffe1c1c0892 */ /* 0x000fc8000f8ec03f */
[----:B------:R-:W-:-:S04]  /*3650*/  @UP0 UIADD3 UR28, -UR28, UR19, URZ ;  /* 0x000000131c1c0290 */ /* 0x000fc8000fffe13f */
[----:B------:R-:W-:-:S06]  /*3660*/  @UP0 ULEA UR28, UR28, UR7, 0x8 ;  /* 0x000000071c1c0291 */ /* 0x000fcc000f8e403f */
[----:B------:R-:W-:-:S05]  /*3670*/  MOV R73, UR28 ;  /* 0x0000001c00497c02 */ /* 0x000fca0008000f00 */
[----:B------:R0:W1:Y:S02]  /*3680*/  @P0 LDS.64 R102, [R73.X8+0x7780] ;  /* 0x0077800049660984 */ /* 0x0000640000008a00 */
.L_x_2378:
[----:B01----:R-:W-:Y:S05]  /*3690*/  BSYNC B0 ;  /* 0x0000000000007941 */ /* 0x003fea0003800000 */
.L_x_2377:
[----:B------:R-:W-:Y:S01]  /*36a0*/  ISETP.GT.U32.AND P0, PT, R99, 0x1f, PT ;  /* 0x0000001f6300780c */ /* 0x000fe20003f04070 */
[C---:B------:R-:W-:Y:S01]  /*36b0*/  FMUL.FTZ R198, R197.reuse, R198 ;  /* 0x000000c6c5c67220 */ /* 0x040fe20000410000 */
[----:B------:R0:W-:Y:S01]  /*36c0*/  STS.128 [R191.X16+0x6370], R68 ;  /* 0x00637044bf007388 */ /* 0x0001e2000000cc00 */
[----:B------:R-:W-:Y:S01]  /*36d0*/  FMUL.FTZ R197, R197, R72 ;  /* 0x00000048c5c57220 */ /* 0x000fe20000410000 */
[----:B------:R-:W-:Y:S01]  /*36e0*/  BSSY B0, `(.L_x_2379) ;  /* 0x00000e0000007945 */ /* 0x000fe20003800000 */
[----:B------:R-:W-:Y:S02]  /*36f0*/  FMUL.FTZ R72, R190, UR42 ;  /* 0x0000002abe487c20 */ /* 0x000fe40008410000 */
[----:B------:R-:W-:Y:S02]  /*3700*/  FMUL.FTZ R76, R192, UR42 ;  /* 0x0000002ac04c7c20 */ /* 0x000fe40008410000 */
[----:B------:R-:W-:Y:S02]  /*3710*/  FMUL.FTZ R74, R190, UR41 ;  /* 0x00000029be4a7c20 */ /* 0x000fe40008410000 */
[----:B------:R-:W-:-:S02]  /*3720*/  FMUL.FTZ R78, R192, UR41 ;  /* 0x00000029c04e7c20 */ /* 0x000fc40008410000 */
[----:B------:R-:W-:Y:S02]  /*3730*/  FADD.FTZ R194, R50, R50 ;  /* 0x0000003232c27221 */ /* 0x000fe40000010000 */
[----:B------:R-:W-:Y:S02]  /*3740*/  FADD.FTZ R193, R49, R49 ;  /* 0x0000003131c17221 */ /* 0x000fe40000010000 */
[----:B------:R-:W-:Y:S02]  /*3750*/  FFMA.FTZ R76, R189, UR41, -R76 ;  /* 0x00000029bd4c7c23 */ /* 0x000fe4000801084c */
[C---:B0-----:R-:W-:Y:S02]  /*3760*/  FFMA.FTZ R69, R187.reuse, UR41, -R72 ;  /* 0x00000029bb457c23 */ /* 0x041fe40008010848 */
[----:B------:R-:W-:Y:S02]  /*3770*/  FFMA.FTZ R71, R187, UR42, R74 ;  /* 0x0000002abb477c23 */ /* 0x000fe4000801004a */
[----:B------:R-:W-:-:S02]  /*3780*/  FFMA.FTZ R78, R189, UR42, R78 ;  /* 0x0000002abd4e7c23 */ /* 0x000fc4000801004e */
[C---:B------:R-:W-:Y:S02]  /*3790*/  FMUL.FTZ R196, R194.reuse, R69 ;  /* 0x00000045c2c47220 */ /* 0x040fe40000410000 */
[C---:B------:R-:W-:Y:S02]  /*37a0*/  FMUL.FTZ R195, R193.reuse, R76 ;  /* 0x0000004cc1c37220 */ /* 0x040fe40000410000 */
        /* <DEDUP_REMOVED lines=41> */
.L_x_2485:
        /* <DEDUP_REMOVED lines=68> */
.L_x_2486:
[----:B------:R-:W-:Y:S01]  /*3e80*/  ISETP.GE.AND P0, PT, R98, 0x10, PT ;  /* 0x000000106200780c */ /* 0x000fe20003f06270 */
[----:B-1----:R-:W-:Y:S01]  /*3e90*/  FMUL.FTZ R68, R71, R74 ;  /* 0x0000004a47447220 */ /* 0x002fe20000410000 */
[----:B------:R-:W-:Y:S01]  /*3ea0*/  MOV R80, R70 ;  /* 0x0000004600507202 */ /* 0x000fe20000000f00 */
[----:B0-2---:R-:W-:Y:S01]  /*3eb0*/  FMUL.FTZ R70, R73, R74 ;  /* 0x0000004a49467220 */ /* 0x005fe20000410000 */
[----:B------:R-:W-:Y:S01]  /*3ec0*/  MOV R79, R82 ;  /* 0x00000052004f7202 */ /* 0x000fe20000000f00 */
[----:B---3--:R-:W-:-:S02]  /*3ed0*/  FMUL.FTZ R72, R77, R74 ;  /* 0x0000004a4d487220 */ /* 0x008fc40000410000 */
[-C--:B------:R-:W-:Y:S01]  /*3ee0*/  FFMA.FTZ R70, R77, R80.reuse, -R70 ;  /* 0x000000504d467223 */ /* 0x080fe20000010846 */
[----:B------:R-:W-:Y:S01]  /*3ef0*/  MOV R77, R83 ;  /* 0x00000053004d7202 */ /* 0x000fe20000000f00 */
[C---:B----4-:R-:W-:Y:S02]  /*3f00*/  FFMA.FTZ R69, R75.reuse, R80, R68 ;  /* 0x000000504b457223 */ /* 0x050fe40000010044 */
[----:B------:R-:W-:Y:S02]  /*3f10*/  FMUL.FTZ R68, R75, R74 ;  /* 0x0000004a4b447220 */ /* 0x000fe40000410000 */
[-C--:B------:R-:W-:Y:S01]  /*3f20*/  FFMA.FTZ R72, R73, R80.reuse, R72 ;  /* 0x0000005049487223 */ /* 0x080fe20000010048 */
[----:B------:R-:W-:Y:S01]  /*3f30*/  FSEL R216, R74, R69, !P0 ;  /* 0x000000454ad87208 */ /* 0x000fe20004000000 */
[----:B------:R-:W-:Y:S02]  /*3f40*/  @P0 FFMA.FTZ R80, R71, R80, -R68 ;  /* 0x0000005047500223 */ /* 0x000fe40000010844 */
[----:B------:R-:W-:-:S02]  /*3f50*/  @P0 FADD.FTZ R79, R70, R79 ;  /* 0x0000004f464f0221 */ /* 0x000fc40000010000 */
[----:B------:R-:W-:Y:S01]  /*3f60*/  @P0 FADD.FTZ R77, R72, R77 ;  /* 0x0000004d484d0221 */ /* 0x000fe20000010000 */
[----:B------:R-:W-:Y:S05]  /*3f70*/  BRA.CONV ~URZ, `(.L_x_2383) ;  /* 0x000000637f007947 */ /* 0x000fea000b800000 */
[----:B------:R-:W-:Y:S01]  /*3f80*/  HFMA2.MMA R74, -RZ, RZ, 0, 1.847743988037109375e-06 ;  /* 0x0000001fff4a7435 */ /* 0x000fe200000001ff */
[----:B------:R-:W-:Y:S02]  /*3f90*/  MOV R71, R80 ;  /* 0x0000005000477202 */ /* 0x000fe40000000f00 */
[----:B------:R-:W-:Y:S02]  /*3fa0*/  MOV R73, 0x1f ;  /* 0x0000001f00497802 */ /* 0x000fe40000000f00 */
[----:B------:R-:W-:Y:S02]  /*3fb0*/  MOV R70, 0xffffffff ;  /* 0xffffffff00467802 */ /* 0x000fe40000000f00 */
[----:B------:R-:W-:Y:S02]  /*3fc0*/  MOV R68, 0x3fe0 ;  /* 0x00003fe000447802 */ /* 0x000fe40000000f00 */
[----:B-----5:R-:W-:Y:S05]  /*3fd0*/  CALL.REL.NOINC `($__internal_61_$__cuda_sm70_shflsync_idx_p) ;  /* 0x0000927000007944 */ /* 0x020fea0003c00000 */
.L_x_2383:
[----:B------:R-:W-:Y:S05]  /*3fe0*/  BRA.CONV ~URZ, `(.L_x_2384) ;  /* 0x000000637f007947 */ /* 0x000fea000b800000 */
[----:B0-----:R-:W-:Y:S01]  /*3ff0*/  HFMA2.MMA R74, -RZ, RZ, 0, 1.847743988037109375e-06 ;  /* 0x0000001fff4a7435 */ /* 0x001fe200000001ff */
[----:B------:R-:W-:Y:S02]  /*4000*/  MOV R71, R216 ;  /* 0x000000d800477202 */ /* 0x000fe40000000f00 */
[----:B------:R-:W-:-:S02]  /*4010*/  MOV R73, 0x1f ;  /* 0x0000001f00497802 */ /* 0x000fc40000000f00 */
[----:B-1----:R-:W-:Y:S02]  /*4020*/  MOV R70, 0xffffffff ;  /* 0xffffffff00467802 */ /* 0x002fe40000000f00 */
[----:B------:R-:W-:Y:S02]  /*4030*/  MOV R68, 0x4050 ;  /* 0x0000405000447802 */ /* 0x000fe40000000f00 */
[----:B-----5:R-:W-:Y:S05]  /*4040*/  CALL.REL.NOINC `($__internal_61_$__cuda_sm70_shflsync_idx_p) ;  /* 0x0000920000007944 */ /* 0x020fea0003c00000 */
.L_x_2384:
[----:B------:R-:W-:Y:S05]  /*4050*/  BRA.CONV ~URZ, `(.L_x_2385) ;  /* 0x000000637f007947 */ /* 0x000fea000b800000 */
[----:B0-----:R-:W-:Y:S01]  /*4060*/  HFMA2.MMA R74, -RZ, RZ, 0, 1.847743988037109375e-06 ;  /* 0x0000001fff4a7435 */ /* 0x001fe200000001ff */
[----:B------:R-:W-:Y:S02]  /*4070*/  MOV R71, R79 ;  /* 0x0000004f00477202 */ /* 0x000fe40000000f00 */
[----:B------:R-:W-:Y:S02]  /*4080*/  MOV R73, 0x1f ;  /* 0x0000001f00497802 */ /* 0x000fe40000000f00 */
[----:B-1----:R-:W-:Y:S02]  /*4090*/  MOV R70, 0xffffffff ;  /* 0xffffffff00467802 */ /* 0x002fe40000000f00 */
[----:B------:R-:W-:Y:S02]  /*40a0*/  MOV R68, 0x40c0 ;  /* 0x000040c000447802 */ /* 0x000fe40000000f00 */
[----:B-----5:R-:W-:Y:S05]  /*40b0*/  CALL.REL.NOINC `($__internal_61_$__cuda_sm70_shflsync_idx_p) ;  /* 0x0000919000007944 */ /* 0x020fea0003c00000 */
.L_x_2385:
[----:B------:R-:W-:Y:S05]  /*40c0*/  BRA.CONV ~URZ, `(.L_x_2386) ;  /* 0x000000637f007947 */ /* 0x000fea000b800000 */
[----:B0-----:R-:W-:Y:S01]  /*40d0*/  HFMA2.MMA R74, -RZ, RZ, 0, 1.847743988037109375e-06 ;  /* 0x0000001fff4a7435 */ /* 0x001fe200000001ff */
[----:B------:R-:W-:-:S02]  /*40e0*/  MOV R71, R77 ;  /* 0x0000004d00477202 */ /* 0x000fc40000000f00 */
[----:B------:R-:W-:Y:S02]  /*40f0*/  MOV R73, 0x1f ;  /* 0x0000001f00497802 */ /* 0x000fe40000000f00 */
[----:B-1----:R-:W-:Y:S02]  /*4100*/  MOV R70, 0xffffffff ;  /* 0xffffffff00467802 */ /* 0x002fe40000000f00 */
[----:B------:R-:W-:Y:S02]  /*4110*/  MOV R68, 0x4130 ;  /* 0x0000413000447802 */ /* 0x000fe40000000f00 */
[----:B-----5:R-:W-:Y:S05]  /*4120*/  CALL.REL.NOINC `($__internal_61_$__cuda_sm70_shflsync_idx_p) ;  /* 0x0000912000007944 */ /* 0x020fea0003c00000 */
.L_x_2386:
[----:B------:R-:W-:Y:S05]  /*4130*/  BRA.DIV ~URZ, `(.L_x_2387) ;  /* 0x00007e227f007947 */ /* 0x000fea000b800000 */
[----:B-----5:R2:W3:Y:S04]  /*4140*/  SHFL.IDX PT, R83, R56, RZ, 0x1f ;  /* 0x00001fff38537589 */ /* 0x0204e800000e0000 */
[----:B------:R2:W4:Y:S04]  /*4150*/  SHFL.IDX PT, R214, R57, RZ, 0x1f ;  /* 0x00001fff39d67589 */ /* 0x00052800000e0000 */
[----:B------:R2:W0:Y:S04]  /*4160*/  SHFL.IDX PT, R215, R58, RZ, 0x1f ;  /* 0x00001fff3ad77589 */ /* 0x00042800000e0000 */
[----:B------:R2:W1:Y:S04]  /*4170*/  SHFL.IDX PT, R75, R59, RZ, 0x1f ;  /* 0x00001fff3b4b7589 */ /* 0x00046800000e0000 */
[----:B------:R-:W0:Y:S04]  /*4180*/  SHFL.UP PT, R80, R80, 0x1, RZ ;  /* 0x0420000050507989 */ /* 0x000e2800000e00ff */
[----:B------:R2:W0:Y:S04]  /*4190*/  SHFL.UP PT, R81, R216, 0x1, RZ ;  /* 0x04200000d8517989 */ /* 0x00042800000e00ff */
[----:B------:R2:W0:Y:S04]  /*41a0*/  SHFL.UP PT, R72, R79, 0x1, RZ ;  /* 0x042000004f487989 */ /* 0x00042800000e00ff */
[----:B------:R2:W0:Y:S02]  /*41b0*/  SHFL.UP PT, R82, R77, 0x1, RZ ;  /* 0x042000004d527989 */ /* 0x00042400000e00ff */
.L_x_2487:
        /* <DEDUP_REMOVED lines=50> */
.L_x_2380:
[----:B------:R-:W-:Y:S05]  /*44e0*/  BSYNC B0 ;  /* 0x0000000000007941 */ /* 0x000fea0003800000 */
.L_x_2379:
[----:B------:R-:W-:Y:S01]  /*44f0*/  WARPSYNC 0xffffffff ;  /* 0xffffffff00007948 */ /* 0x000fe20003800000 */
[----:B------:R-:W-:Y:S01]  /*4500*/  BAR.SYNC.DEFER_BLOCKING 0x0 ;  /* 0x0000000000007b1d */ /* 0x000fe20000010000 */
[----:B------:R-:W-:Y:S01]  /*4510*/  LOP3.LUT P0, RZ, R99, 0x1f, RZ, 0xc0, !PT ;  /* 0x0000001f63ff7812 */ /* 0x000fe2000780c0ff */
[-C--:B-----5:R-:W-:Y:S01]  /*4520*/  FMUL.FTZ R56, R104, R193.reuse ;  /* 0x000000c168387220 */ /* 0x0a0fe20000410000 */
[----:B------:R-:W-:Y:S01]  /*4530*/  MOV R57, UR19 ;  /* 0x0000001300397c02 */ /* 0x000fe20008000f00 */
[----:B------:R-:W-:Y:S01]  /*4540*/  FMUL.FTZ R58, R106, R193 ;  /* 0x000000c16a3a7220 */ /* 0x000fe20000410000 */
[----:B---3--:R-:W-:Y:S01]  /*4550*/  MOV R76, UR7 ;  /* 0x00000007004c7c02 */ /* 0x008fe20008000f00 */
[----:B------:R-:W-:Y:S01]  /*4560*/  FMUL.FTZ R59, R104, R103 ;  /* 0x00000067683b7220 */ /* 0x000fe20000410000 */
[----:B------:R-:W-:Y:S01]  /*4570*/  ISETP.GE.OR P0, PT, R57, c[0x0][0x174], P0 ;  /* 0x00005d0039007a0c */ /* 0x000fe20000706670 */
[-C--:B------:R-:W-:Y:S01]  /*4580*/  FFMA.FTZ R57, R106, R195.reuse, -R56 ;  /* 0x000000c36a397223 */ /* 0x080fe20000010838 */
[----:B------:R-:W-:Y:S01]  /*4590*/  BSSY B0, `(.L_x_2388) ;  /* 0x00001d9000007945 */ /* 0x000fe20003800000 */
[----:B------:R-:W-:-:S02]  /*45a0*/  FFMA.FTZ R69, -R104, R195, -R58 ;  /* 0x000000c368457223 */ /* 0x000fc4000001093a */
[----:B------:R-:W-:Y:S02]  /*45b0*/  FADD.FTZ R68, R196, R57 ;  /* 0x00000039c4447221 */ /* 0x000fe40000010000 */
[----:B------:R-:W-:Y:S02]  /*45c0*/  FADD.FTZ R69, -R194, R69 ;  /* 0x00000045c2457221 */ /* 0x000fe40000010100 */
[C---:B------:R-:W-:Y:S02]  /*45d0*/  FMUL.FTZ R70, R107.reuse, -R68 ;  /* 0x800000446b467220 */ /* 0x040fe40000410000 */
[-C--:B------:R-:W-:Y:S02]  /*45e0*/  FMUL.FTZ R58, R104, -R102.reuse ;  /* 0x80000066683a7220 */ /* 0x080fe40000410000 */
[----:B------:R-:W-:Y:S02]  /*45f0*/  FFMA.FTZ R59, R106, R102, -R59 ;  /* 0x000000666a3b7223 */ /* 0x000fe4000001083b */
[-C--:B------:R-:W-:Y:S01]  /*4600*/  FMUL.FTZ R71, R107, -R69.reuse ;  /* 0x800000456b477220 */ /* 0x080fe20000410000 */
[----:B------:R-:W0:Y:S01]  /*4610*/  LDS.64 R56, [R191.X16+0x6378] ;  /* 0x00637800bf387984 */ /* 0x000e22000000ca00 */
[----:B------:R-:W-:-:S02]  /*4620*/  FFMA.FTZ R70, R108, R69, R70 ;  /* 0x000000456c467223 */ /* 0x000fc40000010046 */
[----:B------:R-:W-:Y:S02]  /*4630*/  FFMA.FTZ R58, R106, -R103, R58 ;  /* 0x800000676a3a7223 */ /* 0x000fe4000001003a */
[----:B------:R-:W-:Y:S02]  /*4640*/  FMUL.FTZ R69, R107, -R59 ;  /* 0x8000003b6b457220 */ /* 0x000fe40000410000 */
[C---:B------:R-:W-:Y:S02]  /*4650*/  FFMA.FTZ R71, R108.reuse, R68, -R71 ;  /* 0x000000446c477223 */ /* 0x040fe40000010847 */
[----:B------:R-:W-:Y:S02]  /*4660*/  FADD.FTZ R70, -R197, R70 ;  /* 0x00000046c5467221 */ /* 0x000fe40000010100 */
[-C--:B------:R-:W-:Y:S02]  /*4670*/  FMUL.FTZ R68, R107, -R58.reuse ;  /* 0x8000003a6b447220 */ /* 0x080fe40000410000 */
[----:B------:R-:W-:-:S02]  /*4680*/  FFMA.FTZ R69, R108, R58, R69 ;  /* 0x0000003a6c457223 */ /* 0x000fc40000010045 */
[----:B------:R-:W-:Y:S02]  /*4690*/  FADD.FTZ R71, R198, R71 ;  /* 0x00000047c6477221 */ /* 0x000fe40000010000 */
[C---:B------:R-:W-:Y:S02]  /*46a0*/  FMUL.FTZ R58, R109.reuse, -R70 ;  /* 0x800000466d3a7220 */ /* 0x040fe40000410000 */
[----:B------:R-:W-:Y:S02]  /*46b0*/  FFMA.FTZ R68, R108, R59, -R68 ;  /* 0x0000003b6c447223 */ /* 0x000fe40000010844 */
[C---:B------:R-:W-:Y:S02]  /*46c0*/  FMUL.FTZ R59, R109.reuse, -R69 ;  /* 0x800000456d3b7220 */ /* 0x040fe40000410000 */
[-C--:B------:R-:W-:Y:S02]  /*46d0*/  FMUL.FTZ R73, R109, -R71.reuse ;  /* 0x800000476d497220 */ /* 0x080fe40000410000 */
[----:B------:R-:W-:-:S02]  /*46e0*/  FFMA.FTZ R71, R110, R71, -R58 ;  /* 0x000000476e477223 */ /* 0x000fc4000001083a */
[-C--:B------:R-:W-:Y:S02]  /*46f0*/  FMUL.FTZ R58, R109, -R68.reuse ;  /* 0x800000446d3a7220 */ /* 0x080fe40000410000 */
[C---:B------:R-:W-:Y:S02]  /*4700*/  FFMA.FTZ R59, R110.reuse, R68, -R59 ;  /* 0x000000446e3b7223 */ /* 0x040fe4000001083b */
[----:B------:R-:W-:Y:S02]  /*4710*/  FFMA.FTZ R70, R110, R70, R73 ;  /* 0x000000466e467223 */ /* 0x000fe40000010049 */
[----:B------:R-:W-:Y:S02]  /*4720*/  FADD.FTZ R71, R186, R71 ;  /* 0x00000047ba477221 */ /* 0x000fe40000010000 */
[----:B------:R-:W-:Y:S02]  /*4730*/  FFMA.FTZ R58, R110, R69, R58 ;  /* 0x000000456e3a7223 */ /* 0x000fe4000001003a */
[----:B------:R-:W-:-:S02]  /*4740*/  FMUL.FTZ R69, R111, -R59 ;  /* 0x8000003b6f457220 */ /* 0x000fc40000410000 */
[----:B------:R-:W-:Y:S02]  /*4750*/  FADD.FTZ R70, -R185, R70 ;  /* 0x00000046b9467221 */ /* 0x000fe40000010100 */
[C---:B------:R-:W-:Y:S02]  /*4760*/  FMUL.FTZ R73, R111.reuse, -R71 ;  /* 0x800000476f497220 */ /* 0x040fe40000410000 */
[CC--:B------:R-:W-:Y:S02]  /*4770*/  FMUL.FTZ R68, R111.reuse, -R58.reuse ;  /* 0x8000003a6f447220 */ /* 0x0c0fe40000410000 */
[C---:B------:R-:W-:Y:S02]  /*4780*/  FFMA.FTZ R69, R112.reuse, R58, R69 ;  /* 0x0000003a70457223 */ /* 0x040fe40000010045 */
[-C--:B------:R-:W-:Y:S02]  /*4790*/  FMUL.FTZ R58, R111, -R70.reuse ;  /* 0x800000466f3a7220 */ /* 0x080fe40000410000 */
[----:B------:R-:W-:-:S02]  /*47a0*/  FFMA.FTZ R70, R112, R70, R73 ;  /* 0x0000004670467223 */ /* 0x000fc40000010049 */
[C---:B------:R-:W-:Y:S02]  /*47b0*/  FFMA.FTZ R68, R112.reuse, R59, -R68 ;  /* 0x0000003b70447223 */ /* 0x040fe40000010844 */
[----:B------:R-:W-:Y:S02]  /*47c0*/  FFMA.FTZ R71, R112, R71, -R58 ;  /* 0x0000004770477223 */ /* 0x000fe4000001083a */
[----:B------:R-:W-:Y:S02]  /*47d0*/  FADD.FTZ R70, -R169, R70 ;  /* 0x00000046a9467221 */ /* 0x000fe40000010100 */
[C---:B------:R-:W-:Y:S02]  /*47e0*/  FMUL.FTZ R58, R113.reuse, -R68 ;  /* 0x80000044713a7220 */ /* 0x040fe40000410000 */
[----:B------:R-:W-:Y:S02]  /*47f0*/  FADD.FTZ R71, R170, R71 ;  /* 0x00000047aa477221 */ /* 0x000fe40000010000 */
[----:B------:R-:W-:-:S02]  /*4800*/  FMUL.FTZ R72, R113, -R70 ;  /* 0x8000004671487220 */ /* 0x000fc40000410000 */
[CC--:B------:R-:W-:Y:S02]  /*4810*/  FMUL.FTZ R59, R113.reuse, -R69.reuse ;  /* 0x80000045713b7220 */ /* 0x0c0fe40000410000 */
[C---:B------:R-:W-:Y:S02]  /*4820*/  FFMA.FTZ R58, R114.reuse, R69, R58 ;  /* 0x00000045723a7223 */ /* 0x040fe4000001003a */
[CC--:B------:R-:W-:Y:S02]  /*4830*/  FFMA.FTZ R69, R114.reuse, R71.reuse, -R72 ;  /* 0x0000004772457223 */ /* 0x0c0fe40000010848 */
[----:B------:R-:W-:Y:S02]  /*4840*/  FFMA.FTZ R68, R114, R68, -R59 ;  /* 0x0000004472447223 */ /* 0x000fe4000001083b */
[----:B------:R-:W-:Y:S02]  /*4850*/  FMUL.FTZ R71, R113, -R71 ;  /* 0x8000004771477220 */ /* 0x000fe40000410000 */
[----:B0-----:R-:W-:-:S02]  /*4860*/  FMUL.FTZ R59, R85, R57 ;  /* 0x00000039553b7220 */ /* 0x001fc40000410000 */
[----:B------:R-:W-:Y:S02]  /*4870*/  FMUL.FTZ R85, R85, R56 ;  /* 0x0000003855557220 */ /* 0x000fe40000410000 */
[----:B------:R-:W-:Y:S02]  /*4880*/  FFMA.FTZ R70, R114, R70, R71 ;  /* 0x0000004672467223 */ /* 0x000fe40000010047 */
[C---:B------:R-:W-:Y:S02]  /*4890*/  FFMA.FTZ R85, R84.reuse, R57, R85 ;  /* 0x0000003954557223 */ /* 0x040fe40000010055 */
[----:B------:R-:W-:Y:S02]  /*48a0*/  FMUL.FTZ R57, R115, -R58 ;  /* 0x8000003a73397220 */ /* 0x000fe40000410000 */
[----:B------:R-:W-:Y:S02]  /*48b0*/  FFMA.FTZ R56, R84, R56, -R59 ;  /* 0x0000003854387223 */ /* 0x000fe4000001083b */
[----:B------:R-:W-:-:S02]  /*48c0*/  FADD.FTZ R70, -R171, R70 ;  /* 0x00000046ab467221 */ /* 0x000fc40000010100 */
[-C--:B------:R-:W-:Y:S02]  /*48d0*/  FFMA.FTZ R59, R116, R68.reuse, -R57 ;  /* 0x00000044743b7223 */ /* 0x080fe40000010839 */
[----:B------:R-:W-:Y:S02]  /*48e0*/  FMUL.FTZ R71, R115, -R68 ;  /* 0x8000004473477220 */ /* 0x000fe40000410000 */
[----:B------:R-:W-:Y:S02]  /*48f0*/  FADD.FTZ R215, R211, R56 ;  /* 0x00000038d3d77221 */ /* 0x000fe40000010000 */
[----:B------:R-:W-:Y:S02]  /*4900*/  FADD.FTZ R69, R172, R69 ;  /* 0x00000045ac457221 */ /* 0x000fe40000010000 */
[----:B------:R-:W-:Y:S02]  /*4910*/  FMUL.FTZ R68, R115, -R70 ;  /* 0x8000004673447220 */ /* 0x000fe40000410000 */
[----:B------:R-:W-:-:S02]  /*4920*/  FADD.FTZ R211, RZ, R85 ;  /* 0x00000055ffd37221 */ /* 0x000fc40000010000 */
[C---:B------:R-:W-:Y:S02]  /*4930*/  FMUL.FTZ R57, R133.reuse, R215 ;  /* 0x000000d785397220 */ /* 0x040fe40000410000 */
[C---:B------:R-:W-:Y:S02]  /*4940*/  FFMA.FTZ R73, R116.reuse, R69, -R68 ;  /* 0x0000004574497223 */ /* 0x040fe40000010844 */
[----:B------:R-:W-:Y:S02]  /*4950*/  FMUL.FTZ R56, R133, R211 ;  /* 0x000000d385387220 */ /* 0x000fe40000410000 */
[----:B------:R-:W-:Y:S02]  /*4960*/  FMUL.FTZ R69, R115, -R69 ;  /* 0x8000004573457220 */ /* 0x000fe40000410000 */
[----:B------:R-:W-:Y:S02]  /*4970*/  FFMA.FTZ R71, R116, R58, R71 ;  /* 0x0000003a74477223 */ /* 0x000fe40000010047 */
[----:B------:R-:W-:-:S02]  /*4980*/  FFMA.FTZ R213, R134, R211, R57 ;  /* 0x000000d386d57223 */ /* 0x000fc40000010039 */
[----:B------:R-:W-:Y:S02]  /*4990*/  FFMA.FTZ R57, R134, R215, -R56 ;  /* 0x000000d786397223 */ /* 0x000fe40000010838 */
[----:B------:R-:W-:Y:S02]  /*49a0*/  FFMA.FTZ R70, R116, R70, R69 ;  /* 0x0000004674467223 */ /* 0x000fe40000010045 */
[----:B------:R-:W-:Y:S02]  /*49b0*/  FMUL.FTZ R56, R117, -R71 ;  /* 0x8000004775387220 */ /* 0x000fe40000410000 */
[----:B------:R-:W-:Y:S02]  /*49c0*/  FADD.FTZ R214, R210, R57 ;  /* 0x00000039d2d67221 */ /* 0x000fe40000010000 */
[----:B------:R-:W-:Y:S02]  /*49d0*/  FADD.FTZ R70, -R173, R70 ;  /* 0x00000046ad467221 */ /* 0x000fe40000010100 */
[----:B------:R-:W-:-:S02]  /*49e0*/  FADD.FTZ R213, RZ, R213 ;  /* 0x000000d5ffd57221 */ /* 0x000fc40000010000 */
[----:B------:R-:W-:Y:S02]  /*49f0*/  FFMA.FTZ R58, R118, R59, -R56 ;  /* 0x0000003b763a7223 */ /* 0x000fe40000010838 */
[----:B------:R-:W-:Y:S02]  /*4a00*/  FMUL.FTZ R56, R131, R214 ;  /* 0x000000d683387220 */ /* 0x000fe40000410000 */
[----:B------:R-:W-:Y:S02]  /*4a10*/  FADD.FTZ R73, R174, R73 ;  /* 0x00000049ae497221 */ /* 0x000fe40000010000 */
[----:B------:R-:W-:Y:S02]  /*4a20*/  FMUL.FTZ R68, R117, -R70 ;  /* 0x8000004675447220 */ /* 0x000fe40000410000 */
[----:B------:R-:W-:Y:S02]  /*4a30*/  FMUL.FTZ R57, R131, R213 ;  /* 0x000000d583397220 */ /* 0x000fe40000410000 */
[----:B------:R-:W-:-:S02]  /*4a40*/  FMUL.FTZ R59, R117, -R59 ;  /* 0x8000003b753b7220 */ /* 0x000fc40000410000 */
[----:B------:R-:W-:Y:S02]  /*4a50*/  FFMA.FTZ R210, R132, R213, R56 ;  /* 0x000000d584d27223 */ /* 0x000fe40000010038 */
[CC--:B------:R-:W-:Y:S02]  /*4a60*/  FFMA.FTZ R69, R118.reuse, R73.reuse, -R68 ;  /* 0x0000004976457223 */ /* 0x0c0fe40000010844 */
[----:B------:R-:W-:Y:S02]  /*4a70*/  FMUL.FTZ R73, R117, -R73 ;  /* 0x8000004975497220 */ /* 0x000fe40000410000 */
[----:B------:R-:W-:Y:S02]  /*4a80*/  FFMA.FTZ R71, R118, R71, R59 ;  /* 0x0000004776477223 */ /* 0x000fe4000001003b */
[----:B------:R-:W-:Y:S02]  /*4a90*/  FFMA.FTZ R56, R132, R214, -R57 ;  /* 0x000000d684387223 */ /* 0x000fe40000010839 */
[----:B------:R-:W-:-:S02]  /*4aa0*/  FADD.FTZ R210, RZ, R210 ;  /* 0x000000d2ffd27221 */ /* 0x000fc40000010000 */
[----:B------:R-:W-:Y:S02]  /*4ab0*/  FFMA.FTZ R70, R118, R70, R73 ;  /* 0x0000004676467223 */ /* 0x000fe40000010049 */
[----:B------:R-:W-:Y:S02]  /*4ac0*/  FADD.FTZ R217, R209, R56 ;  /* 0x00000038d1d97221 */ /* 0x000fe40000010000 */
[----:B------:R-:W-:Y:S02]  /*4ad0*/  FMUL.FTZ R57, R119, -R71 ;  /* 0x8000004777397220 */ /* 0x000fe40000410000 */
[----:B------:R-:W-:Y:S02]  /*4ae0*/  FMUL.FTZ R56, R129, R210 ;  /* 0x000000d281387220 */ /* 0x000fe40000410000 */
[----:B------:R-:W-:Y:S02]  /*4af0*/  FADD.FTZ R70, -R175, R70 ;  /* 0x00000046af467221 */ /* 0x000fe40000010100 */
[----:B------:R-:W-:-:S02]  /*4b00*/  FMUL.FTZ R59, R129, R217 ;  /* 0x000000d9813b7220 */ /* 0x000fc40000410000 */
[----:B------:R-:W-:Y:S02]  /*4b10*/  FFMA.FTZ R68, R120, R58, -R57 ;  /* 0x0000003a78447223 */ /* 0x000fe40000010839 */
[----:B------:R-:W-:Y:S02]  /*4b20*/  FFMA.FTZ R57, R130, R217, -R56 ;  /* 0x000000d982397223 */ /* 0x000fe40000010838 */
[----:B------:R-:W-:Y:S02]  /*4b30*/  FADD.FTZ R69, R176, R69 ;  /* 0x00000045b0457221 */ /* 0x000fe40000010000 */
[----:B------:R-:W-:Y:S02]  /*4b40*/  FMUL.FTZ R56, R119, -R70 ;  /* 0x8000004677387220 */ /* 0x000fe40000410000 */
[----:B------:R-:W-:Y:S02]  /*4b50*/  FFMA.FTZ R59, R130, R210, R59 ;  /* 0x000000d2823b7223 */ /* 0x000fe4000001003b */
[----:B------:R-:W-:-:S02]  /*4b60*/  FADD.FTZ R216, R208, R57 ;  /* 0x00000039d0d87221 */ /* 0x000fc40000010000 */
[CC--:B------:R-:W-:Y:S02]  /*4b70*/  FFMA.FTZ R72, R120.reuse, R69.reuse, -R56 ;  /* 0x0000004578487223 */ /* 0x0c0fe40000010838 */
[----:B------:R-:W-:Y:S02]  /*4b80*/  FMUL.FTZ R69, R119, -R69 ;  /* 0x8000004577457220 */ /* 0x000fe40000410000 */
[----:B------:R-:W-:Y:S02]  /*4b90*/  FADD.FTZ R208, RZ, R59 ;  /* 0x0000003bffd07221 */ /* 0x000fe40000010000 */
[C---:B------:R-:W-:Y:S02]  /*4ba0*/  FMUL.FTZ R59, R127.reuse, R216 ;  /* 0x000000d87f3b7220 */ /* 0x040fe40000410000 */
[----:B------:R-:W-:Y:S02]  /*4bb0*/  FFMA.FTZ R69, R120, R70, R69 ;  /* 0x0000004678457223 */ /* 0x000fe40000010045 */
[----:B------:R-:W-:-:S02]  /*4bc0*/  FMUL.FTZ R57, R127, R208 ;  /* 0x000000d07f397220 */ /* 0x000fc40000410000 */
[----:B------:R-:W-:Y:S02]  /*4bd0*/  FFMA.FTZ R59, R128, R208, R59 ;  /* 0x000000d0803b7223 */ /* 0x000fe4000001003b */
[----:B------:R-:W-:Y:S02]  /*4be0*/  FMUL.FTZ R58, R119, -R58 ;  /* 0x8000003a773a7220 */ /* 0x000fe40000410000 */
[----:B------:R-:W-:Y:S02]  /*4bf0*/  FADD.FTZ R69, -R160, R69 ;  /* 0x00000045a0457221 */ /* 0x000fe40000010100 */
[----:B------:R-:W-:Y:S02]  /*4c00*/  FFMA.FTZ R56, R128, R216, -R57 ;  /* 0x000000d880387223 */ /* 0x000fe40000010839 */
[----:B------:R-:W-:Y:S02]  /*4c10*/  FADD.FTZ R209, RZ, R59 ;  /* 0x0000003bffd17221 */ /* 0x000fe40000010000 */
[----:B------:R-:W-:-:S02]  /*4c20*/  FFMA.FTZ R58, R120, R71, R58 ;  /* 0x00000047783a7223 */ /* 0x000fc4000001003a */
[----:B------:R-:W-:Y:S02]  /*4c30*/  FMUL.FTZ R73, R121, -R68 ;  /* 0x8000004479497220 */ /* 0x000fe40000410000 */
[----:B------:R-:W-:Y:S02]  /*4c40*/  FADD.FTZ R72, R159, R72 ;  /* 0x000000489f487221 */ /* 0x000fe40000010000 */
[----:B------:R-:W-:Y:S02]  /*4c50*/  FMUL.FTZ R57, R121, -R69 ;  /* 0x8000004579397220 */ /* 0x000fe40000410000 */
[----:B------:R-:W-:Y:S02]  /*4c60*/  FADD.FTZ R219, R207, R56 ;  /* 0x00000038cfdb7221 */ /* 0x000fe40000010000 */
[----:B------:R-:W-:Y:S02]  /*4c70*/  FMUL.FTZ R56, R125, R209 ;  /* 0x000000d17d387220 */ /* 0x000fe40000410000 */
[----:B------:R-:W-:-:S02]  /*4c80*/  FMUL.FTZ R71, R121, -R58 ;  /* 0x8000003a79477220 */ /* 0x000fc40000410000 */
[C---:B------:R-:W-:Y:S02]  /*4c90*/  FFMA.FTZ R73, R122.reuse, R58, R73 ;  /* 0x0000003a7a497223 */ /* 0x040fe40000010049 */
[-C--:B------:R-:W-:Y:S02]  /*4ca0*/  FFMA.FTZ R58, R122, R72.reuse, -R57 ;  /* 0x000000487a3a7223 */ /* 0x080fe40000010839 */
[----:B------:R-:W-:Y:S02]  /*4cb0*/  FMUL.FTZ R72, R121, -R72 ;  /* 0x8000004879487220 */ /* 0x000fe40000410000 */
[-C--:B------:R-:W-:Y:S02]  /*4cc0*/  FFMA.FTZ R57, R126, R219.reuse, -R56 ;  /* 0x000000db7e397223 */ /* 0x080fe40000010838 */
[----:B------:R-:W-:Y:S02]  /*4cd0*/  FMUL.FTZ R56, R125, R219 ;  /* 0x000000db7d387220 */ /* 0x000fe40000410000 */
[----:B------:R-:W-:-:S02]  /*4ce0*/  FFMA.FTZ R69, R122, R69, R72 ;  /* 0x000000457a457223 */ /* 0x000fc40000010048 */
[----:B------:R-:W-:Y:S02]  /*4cf0*/  FFMA.FTZ R56, R126, R209, R56 ;  /* 0x000000d17e387223 */ /* 0x000fe40000010038 */
[----:B------:R-:W-:Y:S02]  /*4d00*/  FADD.FTZ R218, R206, R57 ;  /* 0x00000039ceda7221 */ /* 0x000fe40000010000 */
[----:B------:R-:W-:Y:S02]  /*4d10*/  FFMA.FTZ R71, R122, R68, -R71 ;  /* 0x000000447a477223 */ /* 0x000fe40000010847 */
[----:B------:R-:W-:Y:S02]  /*4d20*/  FMUL.FTZ R59, R123, -R73 ;  /* 0x800000497b3b7220 */ /* 0x000fe40000410000 */
[----:B------:R-:W-:Y:S02]  /*4d30*/  FADD.FTZ R69, -R158, R69 ;  /* 0x000000459e457221 */ /* 0x000fe40000010100 */
[----:B------:R-:W-:-:S02]  /*4d40*/  FADD.FTZ R207, RZ, R56 ;  /* 0x00000038ffcf7221 */ /* 0x000fc40000010000 */
[----:B------:R-:W-:Y:S02]  /*4d50*/  FMUL.FTZ R56, R123, R218 ;  /* 0x000000da7b387220 */ /* 0x000fe40000410000 */
[----:B------:R-:W-:Y:S02]  /*4d60*/  FFMA.FTZ R59, R124, R71, -R59 ;  /* 0x000000477c3b7223 */ /* 0x000fe4000001083b */
[----:B------:R-:W-:Y:S02]  /*4d70*/  FADD.FTZ R58, R157, R58 ;  /* 0x0000003a9d3a7221 */ /* 0x000fe40000010000 */
[C---:B------:R-:W-:Y:S02]  /*4d80*/  FMUL.FTZ R75, R123.reuse, -R69 ;  /* 0x800000457b4b7220 */ /* 0x040fe40000410000 */
[C---:B------:R-:W-:Y:S02]  /*4d90*/  FMUL.FTZ R71, R123.reuse, -R71 ;  /* 0x800000477b477220 */ /* 0x040fe40000410000 */
[----:B------:R-:W-:-:S02]  /*4da0*/  FMUL.FTZ R57, R123, R207 ;  /* 0x000000cf7b397220 */ /* 0x000fc40000410000 */
[C---:B------:R-:W-:Y:S02]  /*4db0*/  FFMA.FTZ R206, R124.reuse, R207, R56 ;  /* 0x000000cf7cce7223 */ /* 0x040fe40000010038 */
[CC--:B------:R-:W-:Y:S02]  /*4dc0*/  FFMA.FTZ R75, R124.reuse, R58.reuse, -R75 ;  /* 0x0000003a7c4b7223 */ /* 0x0c0fe4000001084b */
[C---:B------:R-:W-:Y:S02]  /*4dd0*/  FFMA.FTZ R71, R124.reuse, R73, R71 ;  /* 0x000000497c477223 */ /* 0x040fe40000010047 */
[----:B------:R-:W-:Y:S02]  /*4de0*/  FMUL.FTZ R58, R123, -R58 ;  /* 0x8000003a7b3a7220 */ /* 0x000fe40000410000 */
[----:B------:R-:W-:Y:S02]  /*4df0*/  FFMA.FTZ R56, R124, R218, -R57 ;  /* 0x000000da7c387223 */ /* 0x000fe40000010839 */
[----:B------:R-:W-:-:S02]  /*4e00*/  FADD.FTZ R206, RZ, R206 ;  /* 0x000000ceffce7221 */ /* 0x000fc40000010000 */
[----:B------:R-:W-:Y:S02]  /*4e10*/  FMUL.FTZ R57, R125, -R71 ;  /* 0x800000477d397220 */ /* 0x000fe40000410000 */
[----:B------:R-:W-:Y:S02]  /*4e20*/  FFMA.FTZ R58, R124, R69, R58 ;  /* 0x000000457c3a7223 */ /* 0x000fe4000001003a */
[----:B------:R-:W-:Y:S02]  /*4e30*/  FADD.FTZ R221, R205, R56 ;  /* 0x00000038cddd7221 */ /* 0x000fe40000010000 */
[----:B------:R-:W-:Y:S02]  /*4e40*/  FMUL.FTZ R56, R121, R206 ;  /* 0x000000ce79387220 */ /* 0x000fe40000410000 */
[-C--:B------:R-:W-:Y:S02]  /*4e50*/  FFMA.FTZ R68, R126, R59.reuse, -R57 ;  /* 0x0000003b7e447223 */ /* 0x080fe40000010839 */
[----:B------:R-:W-:-:S02]  /*4e60*/  FMUL.FTZ R69, R125, -R59 ;  /* 0x8000003b7d457220 */ /* 0x000fc40000410000 */
[----:B------:R-:W-:Y:S02]  /*4e70*/  FADD.FTZ R58, -R161, R58 ;  /* 0x0000003aa13a7221 */ /* 0x000fe40000010100 */
[-C--:B------:R-:W-:Y:S02]  /*4e80*/  FMUL.FTZ R59, R121, R221.reuse ;  /* 0x000000dd793b7220 */ /* 0x080fe40000410000 */
[----:B------:R-:W-:Y:S02]  /*4e90*/  FFMA.FTZ R57, R122, R221, -R56 ;  /* 0x000000dd7a397223 */ /* 0x000fe40000010838 */
[----:B------:R-:W-:Y:S02]  /*4ea0*/  FADD.FTZ R75, R162, R75 ;  /* 0x0000004ba24b7221 */ /* 0x000fe40000010000 */
[----:B------:R-:W-:Y:S02]  /*4eb0*/  FMUL.FTZ R56, R125, -R58 ;  /* 0x8000003a7d387220 */ /* 0x000fe40000410000 */
[----:B------:R-:W-:-:S02]  /*4ec0*/  FFMA.FTZ R69, R126, R71, R69 ;  /* 0x000000477e457223 */ /* 0x000fc40000010045 */
[----:B------:R-:W-:Y:S02]  /*4ed0*/  FFMA.FTZ R59, R122, R206, R59 ;  /* 0x000000ce7a3b7223 */ /* 0x000fe4000001003b */
[----:B------:R-:W-:Y:S02]  /*4ee0*/  FADD.FTZ R220, R204, R57 ;  /* 0x00000039ccdc7221 */ /* 0x000fe40000010000 */
[----:B------:R-:W-:Y:S02]  /*4ef0*/  FFMA.FTZ R71, R126, R75, -R56 ;  /* 0x0000004b7e477223 */ /* 0x000fe40000010838 */
[----:B------:R-:W-:Y:S02]  /*4f00*/  FMUL.FTZ R57, R127, -R69 ;  /* 0x800000457f397220 */ /* 0x000fe40000410000 */
[----:B------:R-:W-:Y:S02]  /*4f10*/  FMUL.FTZ R75, R125, -R75 ;  /* 0x8000004b7d4b7220 */ /* 0x000fe40000410000 */
[----:B------:R-:W-:-:S02]  /*4f20*/  FADD.FTZ R204, RZ, R59 ;  /* 0x0000003bffcc7221 */ /* 0x000fc40000010000 */
[C---:B------:R-:W-:Y:S02]  /*4f30*/  FMUL.FTZ R59, R119.reuse, R220 ;  /* 0x000000dc773b7220 */ /* 0x040fe40000410000 */
[----:B------:R-:W-:Y:S02]  /*4f40*/  FFMA.FTZ R70, R128, R68, -R57 ;  /* 0x0000004480467223 */ /* 0x000fe40000010839 */
[----:B------:R-:W-:Y:S02]  /*4f50*/  FFMA.FTZ R58, R126, R58, R75 ;  /* 0x0000003a7e3a7223 */ /* 0x000fe4000001004b */
[-C--:B------:R-:W-:Y:S02]  /*4f60*/  FMUL.FTZ R57, R119, R204.reuse ;  /* 0x000000cc77397220 */ /* 0x080fe40000410000 */
[----:B------:R-:W-:Y:S02]  /*4f70*/  FFMA.FTZ R59, R120, R204, R59 ;  /* 0x000000cc783b7223 */ /* 0x000fe4000001003b */
[----:B------:R-:W-:-:S02]  /*4f80*/  FADD.FTZ R58, -R163, R58 ;  /* 0x0000003aa33a7221 */ /* 0x000fc40000010100 */
[----:B------:R-:W-:Y:S02]  /*4f90*/  FFMA.FTZ R56, R120, R220, -R57 ;  /* 0x000000dc78387223 */ /* 0x000fe40000010839 */
[----:B------:R-:W-:Y:S02]  /*4fa0*/  FADD.FTZ R205, RZ, R59 ;  /* 0x0000003bffcd7221 */ /* 0x000fe40000010000 */
[----:B------:R-:W-:Y:S02]  /*4fb0*/  FADD.FTZ R71, R164, R71 ;  /* 0x00000047a4477221 */ /* 0x000fe40000010000 */
[----:B------:R-:W-:Y:S02]  /*4fc0*/  FMUL.FTZ R57, R127, -R58 ;  /* 0x8000003a7f397220 */ /* 0x000fe40000410000 */
[----:B------:R-:W-:Y:S02]  /*4fd0*/  FADD.FTZ R223, R203, R56 ;  /* 0x00000038cbdf7221 */ /* 0x000fe40000010000 */
[----:B------:R-:W-:-:S02]  /*4fe0*/  FMUL.FTZ R56, R117, R205 ;  /* 0x000000cd75387220 */ /* 0x000fc40000410000 */
[----:B------:R-:W-:Y:S02]  /*4ff0*/  FFMA.FTZ R72, R128, R71, -R57 ;  /* 0x0000004780487223 */ /* 0x000fe40000010839 */
[-C--:B------:R-:W-:Y:S02]  /*5000*/  FFMA.FTZ R57, R118, R223.reuse, -R56 ;  /* 0x000000df76397223 */ /* 0x080fe40000010838 */
[----:B------:R-:W-:Y:S02]  /*5010*/  FMUL.FTZ R68, R127, -R68 ;  /* 0x800000447f447220 */ /* 0x000fe40000410000 */
[----:B------:R-:W-:Y:S02]  /*5020*/  FMUL.FTZ R56, R117, R223 ;  /* 0x000000df75387220 */ /* 0x000fe40000410000 */
[----:B------:R-:W-:Y:S02]  /*5030*/  FMUL.FTZ R71, R127, -R71 ;  /* 0x800000477f477220 */ /* 0x000fe40000410000 */
[----:B------:R-:W-:-:S02]  /*5040*/  FFMA.FTZ R68, R128, R69, R68 ;  /* 0x0000004580447223 */ /* 0x000fc40000010044 */
[----:B------:R-:W-:Y:S02]  /*5050*/  FFMA.FTZ R56, R118, R205, R56 ;  /* 0x000000cd76387223 */ /* 0x000fe40000010038 */
[----:B------:R-:W-:Y:S02]  /*5060*/  FFMA.FTZ R71, R128, R58, R71 ;  /* 0x0000003a80477223 */ /* 0x000fe40000010047 */
[----:B------:R-:W-:Y:S02]  /*5070*/  FADD.FTZ R222, R202, R57 ;  /* 0x00000039cade7221 */ /* 0x000fe40000010000 */
[C---:B------:R-:W-:Y:S02]  /*5080*/  FMUL.FTZ R57, R129.reuse, -R70 ;  /* 0x8000004681397220 */ /* 0x040fe40000410000 */
[----:B------:R-:W-:Y:S02]  /*5090*/  FMUL.FTZ R59, R129, -R68 ;  /* 0x80000044813b7220 */ /* 0x000fe40000410000 */
[----:B------:R-:W-:-:S02]  /*50a0*/  FADD.FTZ R202, RZ, R56 ;  /* 0x00000038ffca7221 */ /* 0x000fc40000010000 */
[----:B------:R-:W-:Y:S02]  /*50b0*/  FADD.FTZ R71, -R142, R71 ;  /* 0x000000478e477221 */ /* 0x000fe40000010100 */
[C---:B------:R-:W-:Y:S02]  /*50c0*/  FFMA.FTZ R68, R130.reuse, R68, R57 ;  /* 0x0000004482447223 */ /* 0x040fe40000010039 */
[----:B------:R-:W-:Y:S02]  /*50d0*/  FFMA.FTZ R58, R130, R70, -R59 ;  /* 0x00000046823a7223 */ /* 0x000fe4000001083b */
[----:B------:R-:W-:Y:S02]  /*50e0*/  FMUL.FTZ R57, R115, R202 ;  /* 0x000000ca73397220 */ /* 0x000fe40000410000 */
[----:B------:R-:W-:Y:S02]  /*50f0*/  FADD.FTZ R72, R143, R72 ;  /* 0x000000488f487221 */ /* 0x000fe40000010000 */
[----:B------:R-:W-:-:S02]  /*5100*/  FMUL.FTZ R69, R129, -R71 ;  /* 0x8000004781457220 */ /* 0x000fc40000410000 */
[-C--:B------:R-:W-:Y:S02]  /*5110*/  FMUL.FTZ R59, R115, R222.reuse ;  /* 0x000000de733b7220 */ /* 0x080fe40000410000 */
[----:B------:R-:W-:Y:S02]  /*5120*/  FFMA.FTZ R56, R116, R222, -R57 ;  /* 0x000000de74387223 */ /* 0x000fe40000010839 */
[----:B------:R-:W-:Y:S02]  /*5130*/  FFMA.FTZ R70, R130, R72, -R69 ;  /* 0x0000004882467223 */ /* 0x000fe40000010845 */
[----:B------:R-:W-:Y:S02]  /*5140*/  FFMA.FTZ R59, R116, R202, R59 ;  /* 0x000000ca743b7223 */ /* 0x000fe4000001003b */
[----:B------:R-:W-:Y:S02]  /*5150*/  FMUL.FTZ R72, R129, -R72 ;  /* 0x8000004881487220 */ /* 0x000fe40000410000 */
[----:B------:R-:W-:-:S02]  /*5160*/  FMUL.FTZ R57, R131, -R68 ;  /* 0x8000004483397220 */ /* 0x000fc40000410000 */
[----:B------:R-:W-:Y:S02]  /*5170*/  FADD.FTZ R225, R201, R56 ;  /* 0x00000038c9e17221 */ /* 0x000fe40000010000 */
[----:B------:R-:W-:Y:S02]  /*5180*/  FADD.FTZ R201, RZ, R59 ;  /* 0x0000003bffc97221 */ /* 0x000fe40000010000 */
[----:B------:R-:W-:Y:S02]  /*5190*/  FFMA.FTZ R71, R130, R71, R72 ;  /* 0x0000004782477223 */ /* 0x000fe40000010048 */
[-C--:B------:R-:W-:Y:S02]  /*51a0*/  FFMA.FTZ R72, R132, R58.reuse, -R57 ;  /* 0x0000003a84487223 */ /* 0x080fe40000010839 */
[----:B------:R-:W-:Y:S02]  /*51b0*/  FMUL.FTZ R57, R131, -R58 ;  /* 0x8000003a83397220 */ /* 0x000fe40000410000 */
[----:B------:R-:W-:-:S02]  /*51c0*/  FMUL.FTZ R56, R113, R201 ;  /* 0x000000c971387220 */ /* 0x000fc40000410000 */
[----:B------:R-:W-:Y:S02]  /*51d0*/  FFMA.FTZ R73, R132, R68, R57 ;  /* 0x0000004484497223 */ /* 0x000fe40000010039 */
[-C--:B------:R-:W-:Y:S02]  /*51e0*/  FFMA.FTZ R57, R114, R225.reuse, -R56 ;  /* 0x000000e172397223 */ /* 0x080fe40000010838 */
[----:B------:R-:W-:Y:S02]  /*51f0*/  FMUL.FTZ R56, R113, R225 ;  /* 0x000000e171387220 */ /* 0x000fe40000410000 */
[----:B------:R-:W-:Y:S02]  /*5200*/  FADD.FTZ R71, -R144, R71 ;  /* 0x0000004790477221 */ /* 0x000fe40000010100 */
[----:B------:R-:W-:Y:S01]  /*5210*/  FFMA.FTZ R203, R114, R201, R56 ;  /* 0x000000c972cb7223 */ /* 0x000fe20000010038 */
[----:B------:R-:W-:Y:S01]  /*5220*/  MOV R56, 0x3f800000 ;  /* 0x3f80000000387802 */ /* 0x000fe20000000f00 */
[----:B------:R-:W-:Y:S01]  /*5230*/  FADD.FTZ R224, R200, R57 ;  /* 0x00000039c8e07221 */ /* 0x000fe20000010000 */
[----:B------:R-:W-:Y:S01]  /*5240*/  HFMA2.MMA R57, -RZ, RZ, 0, 0 ;  /* 0x00000000ff397435 */ /* 0x000fe200000001ff */
[----:B------:R-:W-:-:S02]  /*5250*/  FADD.FTZ R70, R145, R70 ;  /* 0x0000004691467221 */ /* 0x000fc40000010000 */
[----:B------:R-:W-:Y:S02]  /*5260*/  FMUL.FTZ R59, R131, -R71 ;  /* 0x80000047833b7220 */ /* 0x000fe40000410000 */
[----:B------:R-:W-:Y:S02]  /*5270*/  FADD.FTZ R203, RZ, R203 ;  /* 0x000000cbffcb7221 */ /* 0x000fe40000010000 */
[----:B------:R-:W-:Y:S02]  /*5280*/  FMUL.FTZ R68, R111, R224 ;  /* 0x000000e06f447220 */ /* 0x000fe40000410000 */
[-C--:B------:R-:W-:Y:S02]  /*5290*/  FMUL.FTZ R58, R131, -R70.reuse ;  /* 0x80000046833a7220 */ /* 0x080fe40000410000 */
[----:B------:R-:W-:Y:S02]  /*52a0*/  FFMA.FTZ R70, R132, R70, -R59 ;  /* 0x0000004684467223 */ /* 0x000fe4000001083b */
[----:B------:R-:W-:-:S02]  /*52b0*/  FMUL.FTZ R69, R111, R203 ;  /* 0x000000cb6f457220 */ /* 0x000fc40000410000 */
[----:B------:R-:W-:Y:S02]  /*52c0*/  FFMA.FTZ R200, R112, R203, R68 ;  /* 0x000000cb70c87223 */ /* 0x000fe40000010044 */
[----:B------:R-:W-:Y:S02]  /*52d0*/  FFMA.FTZ R71, R132, R71, R58 ;  /* 0x0000004784477223 */ /* 0x000fe4000001003a */
[----:B------:R-:W-:Y:S01]  /*52e0*/  FADD.FTZ R70, R147, R70 ;  /* 0x0000004693467221 */ /* 0x000fe20000010000 */
[----:B------:R-:W-:Y:S01]  /*52f0*/  CS2R R58, SRZ ;  /* 0x00000000003a7805 */ /* 0x000fe2000001ff00 */
[----:B------:R-:W-:Y:S02]  /*5300*/  FFMA.FTZ R68, R112, R224, -R69 ;  /* 0x000000e070447223 */ /* 0x000fe40000010845 */
[----:B------:R-:W-:Y:S02]  /*5310*/  FADD.FTZ R200, RZ, R200 ;  /* 0x000000c8ffc87221 */ /* 0x000fe40000010000 */
[----:B------:R-:W-:Y:S01]  /*5320*/  FADD.FTZ R71, -R146, R71 ;  /* 0x0000004792477221 */ /* 0x000fe20000010100 */
[----:B------:R0:W1:Y:S01]  /*5330*/  @!P0 LDS.128 R56, [R76.X16+0x8b80] ;  /* 0x008b80004c388984 */ /* 0x000062000000cc00 */
[----:B------:R-:W-:Y:S01]  /*5340*/  FMUL.FTZ R74, R133, -R70 ;  /* 0x80000046854a7220 */ /* 0x000fe20000410000 */
[----:B------:R-:W-:Y:S01]  /*5350*/  ISETP.GT.U32.AND P0, PT, R99, 0x1f, PT ;  /* 0x0000001f6300780c */ /* 0x000fe20003f04070 */
[----:B------:R-:W-:-:S02]  /*5360*/  FADD.FTZ R227, R199, R68 ;  /* 0x00000044c7e37221 */ /* 0x000fc40000010000 */
[----:B------:R-:W-:Y:S02]  /*5370*/  FMUL.FTZ R68, R109, R200 ;  /* 0x000000c86d447220 */ /* 0x000fe40000410000 */
[-C--:B------:R-:W-:Y:S02]  /*5380*/  FMUL.FTZ R69, R133, -R71.reuse ;  /* 0x8000004785457220 */ /* 0x080fe40000410000 */
[----:B------:R-:W-:Y:S02]  /*5390*/  FFMA.FTZ R77, R134, R71, R74 ;  /* 0x00000047864d7223 */ /* 0x000fe4000001004a */
[-C--:B------:R-:W-:Y:S02]  /*53a0*/  FFMA.FTZ R68, R110, R227.reuse, -R68 ;  /* 0x000000e36e447223 */ /* 0x080fe40000010844 */
[----:B------:R-:W-:Y:S02]  /*53b0*/  FMUL.FTZ R71, R109, R227 ;  /* 0x000000e36d477220 */ /* 0x000fe40000410000 */
[----:B------:R-:W-:-:S02]  /*53c0*/  FMUL.FTZ R75, R133, -R73 ;  /* 0x80000049854b7220 */ /* 0x000fc40000410000 */
[----:B------:R-:W-:Y:S02]  /*53d0*/  FADD.FTZ R226, R87, R68 ;  /* 0x0000004457e27221 */ /* 0x000fe40000010000 */
[----:B------:R-:W-:Y:S02]  /*53e0*/  FFMA.FTZ R199, R110, R200, R71 ;  /* 0x000000c86ec77223 */ /* 0x000fe40000010047 */
[C---:B------:R-:W-:Y:S02]  /*53f0*/  FFMA.FTZ R70, R134.reuse, R70, -R69 ;  /* 0x0000004686467223 */ /* 0x040fe40000010845 */
[-C--:B------:R-:W-:Y:S02]  /*5400*/  FMUL.FTZ R69, R133, -R72.reuse ;  /* 0x8000004885457220 */ /* 0x080fe40000410000 */
[----:B------:R-:W-:Y:S02]  /*5410*/  FFMA.FTZ R68, R134, R72, -R75 ;  /* 0x0000004886447223 */ /* 0x000fe4000001084b */
[----:B------:R-:W-:-:S02]  /*5420*/  FADD.FTZ R199, RZ, R199 ;  /* 0x000000c7ffc77221 */ /* 0x000fc40000010000 */
[CC--:B------:R-:W-:Y:S02]  /*5430*/  FMUL.FTZ R72, R107.reuse, R226.reuse ;  /* 0x000000e26b487220 */ /* 0x0c0fe40000410000 */
[----:B------:R-:W-:Y:S02]  /*5440*/  FFMA.FTZ R69, R134, R73, R69 ;  /* 0x0000004986457223 */ /* 0x000fe40000010045 */
[-C--:B------:R-:W-:Y:S02]  /*5450*/  FMUL.FTZ R73, R107, R199.reuse ;  /* 0x000000c76b497220 */ /* 0x080fe40000410000 */
[C---:B------:R-:W-:Y:S02]  /*5460*/  FFMA.FTZ R72, R108.reuse, R199, R72 ;  /* 0x000000c76c487223 */ /* 0x040fe40000010048 */
[----:B------:R-:W-:Y:S02]  /*5470*/  FFMA.FTZ R73, R108, R226, -R73 ;  /* 0x000000e26c497223 */ /* 0x000fe40000010849 */
[----:B------:R-:W-:-:S02]  /*5480*/  FADD.FTZ R229, RZ, R72 ;  /* 0x00000048ffe57221 */ /* 0x000fc40000010000 */
[----:B------:R-:W-:Y:S02]  /*5490*/  FADD.FTZ R71, -R148, R77 ;  /* 0x0000004d94477221 */ /* 0x000fe40000010100 */
[----:B------:R-:W-:Y:S02]  /*54a0*/  FADD.FTZ R70, R149, R70 ;  /* 0x0000004695467221 */ /* 0x000fe40000010000 */
[----:B------:R-:W-:Y:S02]  /*54b0*/  FADD.FTZ R231, R86, R73 ;  /* 0x0000004956e77221 */ /* 0x000fe40000010000 */
[C---:B------:R-:W-:Y:S01]  /*54c0*/  FMUL.FTZ R72, R104.reuse, R229 ;  /* 0x000000e568487220 */ /* 0x040fe20000410000 */
[----:B------:R0:W-:Y:S01]  /*54d0*/  STS.128 [R191.X16+0x6d80], R68 ;  /* 0x006d8044bf007388 */ /* 0x0001e2000000cc00 */
[-C--:B------:R-:W-:Y:S02]  /*54e0*/  FMUL.FTZ R228, R104, R231.reuse ;  /* 0x000000e768e47220 */ /* 0x080fe40000410000 */
[----:B------:R-:W-:-:S02]  /*54f0*/  FFMA.FTZ R233, R106, R231, -R72 ;  /* 0x000000e76ae97223 */ /* 0x000fc40000010848 */
[----:B------:R-:W-:Y:S02]  /*5500*/  FFMA.FTZ R228, R106, R229, R228 ;  /* 0x000000e56ae47223 */ /* 0x000fe400000100e4 */
[----:B------:R-:W-:Y:S01]  /*5510*/  FADD.FTZ R233, R212, R233 ;  /* 0x000000e9d4e97221 */ /* 0x000fe20000010000 */
        /* <DEDUP_REMOVED lines=41> */
.L_x_2488:
[----:B------:R-:W-:Y:S05]  /*57b0*/  BRA.DIV ~URZ, `(.L_x_2391) ;  /* 0x00006be27f007947 */ /* 0x000fea000b800000 */
[----:B------:R2:W3:Y:S04]  /*57c0*/  SHFL.DOWN PT, R71, R79, 0x1, 0x1f ;  /* 0x08201f004f477f89 */ /* 0x0004e800000e0000 */
[----:B------:R2:W4:Y:S04]  /*57d0*/  SHFL.DOWN PT, R72, R77, 0x1, 0x1f ;  /* 0x08201f004d487f89 */ /* 0x00052800000e0000 */
[----:B------:R2:W0:Y:S02]  /*57e0*/  SHFL.DOWN PT, R68, R76, 0x1, 0x1f ;  /* 0x08201f004c447f89 */ /* 0x00042400000e0000 */
.L_x_2489:
        /* <DEDUP_REMOVED lines=15> */
.L_x_2393:
[----:B------:R-:W-:Y:S05]  /*58e0*/  BSYNC B1 ;  /* 0x0000000000017941 */ /* 0x000fea0003800000 */
.L_x_2392:
[----:B------:R-:W-:Y:S05]  /*58f0*/  BRA.DIV ~URZ, `(.L_x_2394) ;  /* 0x00006c027f007947 */ /* 0x000fea000b800000 */
[----:B-1----:R1:W2:Y:S04]  /*5900*/  SHFL.DOWN PT, R70, R78, 0x2, 0x1f ;  /* 0x08401f004e467f89 */ /* 0x0022a800000e0000 */
[----:B---3--:R1:W3:Y:S04]  /*5910*/  SHFL.DOWN PT, R71, R79, 0x2, 0x1f ;  /* 0x08401f004f477f89 */ /* 0x0082e800000e0000 */
[----:B----4-:R1:W4:Y:S04]  /*5920*/  SHFL.DOWN PT, R72, R77, 0x2, 0x1f ;  /* 0x08401f004d487f89 */ /* 0x01032800000e0000 */
[----:B0-----:R1:W0:Y:S02]  /*5930*/  SHFL.DOWN PT, R68, R76, 0x2, 0x1f ;  /* 0x08401f004c447f89 */ /* 0x00122400000e0000 */
.L_x_2490:
        /* <DEDUP_REMOVED lines=15> */
.L_x_2396:
[----:B------:R-:W-:Y:S05]  /*5a30*/  BSYNC B1 ;  /* 0x0000000000017941 */ /* 0x000fea0003800000 */
.L_x_2395:
[----:B------:R-:W-:Y:S05]  /*5a40*/  BRA.DIV ~URZ, `(.L_x_2397) ;  /* 0x00006c827f007947 */ /* 0x000fea000b800000 */
[----:B--2---:R2:W1:Y:S02]  /*5a50*/  SHFL.DOWN PT, R70, R78, 0x4, 0x1f ;  /* 0x08801f004e467f89 */ /* 0x00446400000e0000 */
.L_x_2491:
[----:B------:R-:W-:Y:S05]  /*5a60*/  BRA.DIV ~URZ, `(.L_x_2398) ;  /* 0x00006ce27f007947 */ /* 0x000fea000b800000 */
[----:B---3--:R3:W2:Y:S04]  /*5a70*/  SHFL.DOWN PT, R71, R79, 0x4, 0x1f ;  /* 0x08801f004f477f89 */ /* 0x0086a800000e0000 */
[----:B----4-:R3:W4:Y:S04]  /*5a80*/  SHFL.DOWN PT, R72, R77, 0x4, 0x1f ;  /* 0x08801f004d487f89 */ /* 0x01072800000e0000 */
[----:B0-----:R3:W0:Y:S02]  /*5a90*/  SHFL.DOWN PT, R68, R76, 0x4, 0x1f ;  /* 0x08801f004c447f89 */ /* 0x00162400000e0000 */
.L_x_2492:
        /* <DEDUP_REMOVED lines=15> */
.L_x_2400:
[----:B------:R-:W-:Y:S05]  /*5b90*/  BSYNC B1 ;  /* 0x0000000000017941 */ /* 0x000fea0003800000 */
.L_x_2399:
[----:B------:R-:W-:Y:S05]  /*5ba0*/  BRA.DIV ~URZ, `(.L_x_2401) ;  /* 0x00006d027f007947 */ /* 0x000fea000b800000 */
[----:B-1----:R1:W3:Y:S04]  /*5bb0*/  SHFL.DOWN PT, R70, R78, 0x8, 0x1f ;  /* 0x09001f004e467f89 */ /* 0x0022e800000e0000 */
[----:B--2---:R1:W2:Y:S04]  /*5bc0*/  SHFL.DOWN PT, R71, R79, 0x8, 0x1f ;  /* 0x09001f004f477f89 */ /* 0x0042a800000e0000 */
[----:B----4-:R1:W4:Y:S04]  /*5bd0*/  SHFL.DOWN PT, R72, R77, 0x8, 0x1f ;  /* 0x09001f004d487f89 */ /* 0x01032800000e0000 */
[----:B0-----:R1:W0:Y:S02]  /*5be0*/  SHFL.DOWN PT, R68, R76, 0x8, 0x1f ;  /* 0x09001f004c447f89 */ /* 0x00122400000e0000 */
.L_x_2493:
        /* <DEDUP_REMOVED lines=15> */
.L_x_2403:
[----:B------:R-:W-:Y:S05]  /*5ce0*/  BSYNC B1 ;  /* 0x0000000000017941 */ /* 0x000fea0003800000 */
.L_x_2402:
[----:B------:R-:W-:Y:S05]  /*5cf0*/  BRA.DIV ~URZ, `(.L_x_2404) ;  /* 0x00006d827f007947 */ /* 0x000fea000b800000 */
[----:B---3--:R3:W1:Y:S02]  /*5d00*/  SHFL.DOWN PT, R70, R78, 0x10, 0x1f ;  /* 0x0a001f004e467f89 */ /* 0x00866400000e0000 */
.L_x_2494:
[----:B------:R-:W-:Y:S05]  /*5d10*/  BRA.DIV ~URZ, `(.L_x_2405) ;  /* 0x00006de27f007947 */ /* 0x000fea000b800000 */
[----:B--2---:R2:W3:Y:S04]  /*5d20*/  SHFL.DOWN PT, R71, R79, 0x10, 0x1f ;  /* 0x0a001f004f477f89 */ /* 0x0044e800000e0000 */
[----:B----4-:R2:W4:Y:S04]  /*5d30*/  SHFL.DOWN PT, R72, R77, 0x10, 0x1f ;  /* 0x0a001f004d487f89 */ /* 0x01052800000e0000 */
[----:B0-----:R2:W0:Y:S02]  /*5d40*/  SHFL.DOWN PT, R68, R76, 0x10, 0x1f ;  /* 0x0a001f004c447f89 */ /* 0x00142400000e0000 */
.L_x_2495:
        /* <DEDUP_REMOVED lines=13> */
.L_x_2407:
[----:B------:R-:W-:Y:S05]  /*5e20*/  BSYNC B1 ;  /* 0x0000000000017941 */ /* 0x000fea0003800000 */
.L_x_2406:
[----:B------:R-:W-:Y:S05]  /*5e30*/  BRA.DIV ~URZ, `(.L_x_2408) ;  /* 0x00006e227f007947 */ /* 0x000fea000b800000 */
[----:B------:R-:W5:Y:S04]  /*5e40*/  SHFL.IDX PT, R241, R79, RZ, 0x1f ;  /* 0x00001fff4ff17589 */ /* 0x000f6800000e0000 */
[----:B------:R-:W2:Y:S04]  /*5e50*/  SHFL.IDX PT, R235, R78, RZ, 0x1f ;  /* 0x00001fff4eeb7589 */ /* 0x000ea800000e0000 */
[----:B------:R4:W3:Y:S04]  /*5e60*/  SHFL.DOWN PT, R75, R78, 0x1, 0x1f ;  /* 0x08201f004e4b7f89 */ /* 0x0008e800000e0000 */
[----:B------:R4:W1:Y:S04]  /*5e70*/  SHFL.DOWN PT, R238, R79, 0x1, 0x1f ;  /* 0x08201f004fee7f89 */ /* 0x00086800000e0000 */
[----:B------:R4:W0:Y:S04]  /*5e80*/  SHFL.IDX PT, R232, R77, RZ, 0x1f ;  /* 0x00001fff4de87589 */ /* 0x00082800000e0000 */
[----:B----4-:R4:W0:Y:S04]  /*5e90*/  SHFL.DOWN PT, R72, R77, 0x1, 0x1f ;  /* 0x08201f004d487f89 */ /* 0x01082800000e0000 */
[----:B------:R4:W0:Y:S01]  /*5ea0*/  SHFL.IDX PT, R230, R76, RZ, 0x1f ;  /* 0x00001fff4ce67589 */ /* 0x00082200000e0000 */
[----:B-----5:R-:W-:-:S02]  /*5eb0*/  FMUL.FTZ R237, R59, R241 ;  /* 0x000000f13bed7220 */ /* 0x020fc40000410000 */
[-C--:B0-----:R-:W-:Y:S01]  /*5ec0*/  FMUL.FTZ R68, R58, R241.reuse ;  /* 0x000000f13a447220 */ /* 0x081fe20000410000 */
[----:B------:R4:W0:Y:S01]  /*5ed0*/  SHFL.DOWN PT, R240, R76, 0x1, 0x1f ;  /* 0x08201f004cf07f89 */ /* 0x00082200000e0000 */
[----:B------:R-:W-:Y:S02]  /*5ee0*/  FMUL.FTZ R236, R56, R241 ;  /* 0x000000f138ec7220 */ /* 0x000fe40000410000 */
        /* <DEDUP_REMOVED lines=8> */
.L_x_2496:
[----:B-1-3--:R1:W3:Y:S01]  /*5f70*/  LDS.128 R84, [R212+0x6db0] ;  /* 0x006db000d4547984 */ /* 0x00a2e20000000c00 */
[----:B------:R-:W-:Y:S01]  /*5f80*/  ISETP.NE.AND P0, PT, R99, 0x1f, PT ;  /* 0x0000001f6300780c */ /* 0x000fe20003f05270 */
[----:B------:R-:W-:Y:S01]  /*5f90*/  BSSY B1, `(.L_x_2409) ;  /* 0x0000012000017945 */ /* 0x000fe20003800000 */
[----:B--2-4-:R-:W-:Y:S01]  /*5fa0*/  MOV R76, R244 ;  /* 0x000000f4004c7202 */ /* 0x014fe20000000f00 */
[----:B------:R1:W2:Y:S01]  /*5fb0*/  LDS.128 R80, [R212+0x6da0] ;  /* 0x006da000d4507984 */ /* 0x0002a20000000c00 */
[----:B0-----:R-:W-:Y:S02]  /*5fc0*/  MOV R77, R243 ;  /* 0x000000f3004d7202 */ /* 0x001fe40000000f00 */
[----:B------:R-:W-:Y:S01]  /*5fd0*/  MOV R78, R242 ;  /* 0x000000f2004e7202 */ /* 0x000fe20000000f00 */
[----:B------:R1:W0:Y:S01]  /*5fe0*/  LDS.128 R68, [R212+0x6d90] ;  /* 0x006d9000d4447984 */ /* 0x0002220000000c00 */
[----:B------:R-:W-:-:S05]  /*5ff0*/  MOV R79, R73 ;  /* 0x00000049004f7202 */ /* 0x000fca0000000f00 */
        /* <DEDUP_REMOVED lines=11> */
.L_x_2410:
[----:B------:R-:W-:Y:S05]  /*60b0*/  BSYNC B1 ;  /* 0x0000000000017941 */ /* 0x000fea0003800000 */
.L_x_2409:
[C---:B---3--:R-:W-:Y:S01]  /*60c0*/  FMUL.FTZ R59, R85.reuse, R79 ;  /* 0x0000004f553b7220 */ /* 0x048fe20000410000 */
[----:B------:R3:W-:Y:S01]  /*60d0*/  STS.128 [R212+0x6db0], R76 ;  /* 0x006db04cd4007388 */ /* 0x0007e20000000c00 */
[-C--:B------:R-:W-:Y:S02]  /*60e0*/  FMUL.FTZ R56, R85, R78.reuse ;  /* 0x0000004e55387220 */ /* 0x080fe40000410000 */
[----:B------:R-:W-:-:S02]  /*60f0*/  FFMA.FTZ R59, R84, R78, -R59 ;  /* 0x0000004e543b7223 */ /* 0x000fc4000001083b */
[----:B------:R-:W-:Y:S02]  /*6100*/  FFMA.FTZ R56, R84, R79, R56 ;  /* 0x0000004f54387223 */ /* 0x000fe40000010038 */
[----:B------:R-:W-:Y:S02]  /*6110*/  FADD.FTZ R74, R86, R59 ;  /* 0x0000003b564a7221 */ /* 0x000fe40000010000 */
[----:B------:R-:W-:Y:S02]  /*6120*/  FADD.FTZ R75, R87, R56 ;  /* 0x00000038574b7221 */ /* 0x000fe40000010000 */
[----:B------:R-:W-:Y:S02]  /*6130*/  FMUL.FTZ R59, R85, R77 ;  /* 0x0000004d553b7220 */ /* 0x000fe40000410000 */
[----:B--2---:R-:W-:Y:S02]  /*6140*/  FMUL.FTZ R56, R81, R74 ;  /* 0x0000004a51387220 */ /* 0x004fe40000410000 */
[----:B------:R-:W-:-:S02]  /*6150*/  FMUL.FTZ R73, R85, R76 ;  /* 0x0000004c55497220 */ /* 0x000fc40000410000 */
[----:B------:R-:W-:Y:S02]  /*6160*/  FFMA.FTZ R72, R84, R76, -R59 ;  /* 0x0000004c54487223 */ /* 0x000fe4000001083b */
[-C--:B------:R-:W-:Y:S02]  /*6170*/  FFMA.FTZ R56, R80, R75.reuse, R56 ;  /* 0x0000004b50387223 */ /* 0x080fe40000010038 */
[----:B------:R-:W-:Y:S02]  /*6180*/  FMUL.FTZ R59, R81, R75 ;  /* 0x0000004b513b7220 */ /* 0x000fe40000410000 */
[----:B------:R-:W-:Y:S02]  /*6190*/  FFMA.FTZ R73, R84, R77, R73 ;  /* 0x0000004d54497223 */ /* 0x000fe40000010049 */
[----:B------:R-:W-:Y:S02]  /*61a0*/  FADD.FTZ R87, R83, R56 ;  /* 0x0000003853577221 */ /* 0x000fe40000010000 */
[----:B------:R-:W-:Y:S01]  /*61b0*/  FFMA.FTZ R83, R80, R74, -R59 ;  /* 0x0000004a50537223 */ /* 0x000fe2000001083b */
[----:B------:R3:W-:Y:S01]  /*61c0*/  STS.128 [R212+0x6da0], R72 ;  /* 0x006da048d4007388 */ /* 0x0007e20000000c00 */
[----:B------:R-:W-:-:S02]  /*61d0*/  FMUL.FTZ R59, R81, R73 ;  /* 0x00000049513b7220 */ /* 0x000fc40000410000 */
[-C--:B------:R-:W-:Y:S02]  /*61e0*/  FMUL.FTZ R85, R81, R72.reuse ;  /* 0x0000004851557220 */ /* 0x080fe40000410000 */
        /* <DEDUP_REMOVED lines=19> */
.L_x_2389:
[----:B-1----:R-:W-:Y:S05]  /*6320*/  BSYNC B0 ;  /* 0x0000000000007941 */ /* 0x002fea0003800000 */
.L_x_2388:
[----:B------:R-:W-:Y:S01]  /*6330*/  WARPSYNC 0xffffffff ;  /* 0xffffffff00007948 */ /* 0x000fe20003800000 */
[----:B------:R-:W-:Y:S01]  /*6340*/  BAR.SYNC.DEFER_BLOCKING 0x0 ;  /* 0x0000000000007b1d */ /* 0x000fe20000010000 */
[----:B---3--:R-:W-:Y:S01]  /*6350*/  FMUL.FTZ R72, R136, R215 ;  /* 0x000000d788487220 */ /* 0x008fe20000410000 */
[----:B------:R-:W-:Y:S01]  /*6360*/  ISETP.NE.AND P0, PT, R99, RZ, PT ;  /* 0x000000ff6300720c */ /* 0x000fe20003f05270 */
[----:B0-----:R-:W-:Y:S01]  /*6370*/  FMUL.FTZ R68, R138, R214 ;  /* 0x000000d68a447220 */ /* 0x001fe20000410000 */
[----:B------:R-:W-:Y:S01]  /*6380*/  ULEA UR28, UR19, 0xfffff800, 0xb ;  /* 0xfffff800131c7891 */ /* 0x000fe2000f8e583f */
[-C--:B------:R-:W-:Y:S01]  /*6390*/  FFMA.FTZ R72, R100, R211.reuse, R72 ;  /* 0x000000d364487223 */ /* 0x080fe20000010048 */
[----:B------:R-:W-:Y:S01]  /*63a0*/  ULDC UR29, c[0x0][0x168] ;  /* 0x00005a00001d7ab9 */ /* 0x000fe20000000800 */
[----:B------:R-:W-:Y:S01]  /*63b0*/  FADD.FTZ R235, R96, R96 ;  /* 0x0000006060eb7221 */ /* 0x000fe20000010000 */
[----:B------:R-:W-:Y:S01]  /*63c0*/  UIADD3 UR28, -UR28, UR29, URZ ;  /* 0x0000001d1c1c7290 */ /* 0x000fe2000fffe13f */
[----:B------:R-:W-:Y:S01]  /*63d0*/  FMUL.FTZ R70, R136, R211 ;  /* 0x000000d388467220 */ /* 0x000fe20000410000 */
[----:B------:R-:W-:Y:S01]  /*63e0*/  BSSY B0, `(.L_x_2411) ;  /* 0x000022b000007945 */ /* 0x000fe20003800000 */
[----:B------:R-:W-:-:S02]  /*63f0*/  FFMA.FTZ R68, R135, R213, R68 ;  /* 0x000000d587447223 */ /* 0x000fc40000010044 */
[----:B------:R-:W-:Y:S02]  /*6400*/  FFMA.FTZ R85, -R235, R72, RZ ;  /* 0x00000048eb557223 */ /* 0x000fe400000101ff */
[----:B------:R-:W-:Y:S02]  /*6410*/  FADD.FTZ R239, R95, R95 ;  /* 0x0000005f5fef7221 */ /* 0x000fe40000010000 */
[----:B------:R-:W-:Y:S02]  /*6420*/  FMUL.FTZ R69, R138, R213 ;  /* 0x000000d58a457220 */ /* 0x000fe40000410000 */
[----:B------:R-:W-:Y:S02]  /*6430*/  FFMA.FTZ R70, R100, R215, -R70 ;  /* 0x000000d764467223 */ /* 0x000fe40000010846 */
[----:B------:R-:W-:Y:S02]  /*6440*/  FADD.FTZ R228, RZ, R228 ;  /* 0x000000e4ffe47221 */ /* 0x000fe40000010000 */
[----:B------:R-:W-:-:S02]  /*6450*/  FFMA.FTZ R80, -R239, R68, R85 ;  /* 0x00000044ef507223 */ /* 0x000fc40000010155 */
[----:B------:R-:W-:Y:S02]  /*6460*/  FFMA.FTZ R69, R135, R214, -R69 ;  /* 0x000000d687457223 */ /* 0x000fe40000010845 */
[----:B------:R-:W-:Y:S02]  /*6470*/  FFMA.FTZ R70, R235, R70, RZ ;  /* 0x00000046eb467223 */ /* 0x000fe400000100ff */
[----:B------:R-:W-:Y:S02]  /*6480*/  FMUL.FTZ R68, R228, UR42 ;  /* 0x0000002ae4447c20 */ /* 0x000fe40008410000 */
[----:B------:R-:W-:Y:S02]  /*6490*/  FFMA.FTZ R78, R239, R69, R70 ;  /* 0x00000045ef4e7223 */ /* 0x000fe40000010046 */
[----:B------:R-:W-:Y:S02]  /*64a0*/  FFMA.FTZ R70, R233, UR41, -R68 ;  /* 0x00000029e9467c23 */ /* 0x000fe40008010844 */
[----:B------:R0:W1:Y:S01]  /*64b0*/  LDS.64 R68, [R191.X16+0x6d88] ;  /* 0x006d8800bf447984 */ /* 0x000062000000ca00 */
[----:B------:R-:W-:-:S02]  /*64c0*/  FMUL.FTZ R72, R192, R233 ;  /* 0x000000e9c0487220 */ /* 0x000fc40000410000 */
[----:B------:R-:W-:Y:S02]  /*64d0*/  FMUL.FTZ R192, R192, R228 ;  /* 0x000000e4c0c07220 */ /* 0x000fe40000410000 */
[C---:B------:R-:W-:Y:S02]  /*64e0*/  FMUL.FTZ R79, R150.reuse, R208 ;  /* 0x000000d0964f7220 */ /* 0x040fe40000410000 */
[----:B------:R-:W-:Y:S02]  /*64f0*/  FMUL.FTZ R81, R150, R216 ;  /* 0x000000d896517220 */ /* 0x000fe40000410000 */
[----:B------:R-:W-:Y:S02]  /*6500*/  FMUL.FTZ R74, R140, R210 ;  /* 0x000000d28c4a7220 */ /* 0x000fe40000410000 */
[----:B------:R-:W-:Y:S02]  /*6510*/  FMUL.FTZ R150, R228, UR41 ;  /* 0x00000029e4967c20 */ /* 0x000fe40008410000 */
[----:B------:R-:W-:-:S02]  /*6520*/  FMUL.FTZ R140, R140, R217 ;  /* 0x000000d98c8c7220 */ /* 0x000fc40000410000 */
[----:B------:R-:W-:Y:S02]  /*6530*/  FMUL.FTZ R71, R166, R204 ;  /* 0x000000cca6477220 */ /* 0x000fe40000410000 */
[----:B------:R-:W-:Y:S02]  /*6540*/  FMUL.FTZ R136, R152, R209 ;  /* 0x000000d198887220 */ /* 0x000fe40000410000 */
[----:B------:R-:W-:Y:S02]  /*6550*/  FMUL.FTZ R135, R154, R207 ;  /* 0x000000cf9a877220 */ /* 0x000fe40000410000 */
[----:B------:R-:W-:Y:S02]  /*6560*/  FMUL.FTZ R166, R166, R220 ;  /* 0x000000dca6a67220 */ /* 0x000fe40000410000 */
[C---:B------:R-:W-:Y:S02]  /*6570*/  FFMA.FTZ R72, R189.reuse, R228, R72 ;  /* 0x000000e4bd487223 */ /* 0x040fe40000010048 */
[----:B------:R-:W-:-:S02]  /*6580*/  FFMA.FTZ R138, R189, R233, -R192 ;  /* 0x000000e9bd8a7223 */ /* 0x000fc400000108c0 */
[----:B------:R-:W-:Y:S02]  /*6590*/  FMUL.FTZ R152, R152, R219 ;  /* 0x000000db98987220 */ /* 0x000fe40000410000 */
[----:B------:R-:W-:Y:S02]  /*65a0*/  FMUL.FTZ R154, R154, R218 ;  /* 0x000000da9a9a7220 */ /* 0x000fe40000410000 */
[----:B------:R-:W-:Y:S02]  /*65b0*/  FADD.FTZ R189, R49, R49 ;  /* 0x0000003131bd7221 */ /* 0x000fe40000010000 */
[----:B------:R-:W-:Y:S02]  /*65c0*/  FFMA.FTZ R77, R137, R217, -R74 ;  /* 0x000000d9894d7223 */ /* 0x000fe4000001084a */
[----:B------:R-:W-:Y:S02]  /*65d0*/  FFMA.FTZ R150, R233, UR42, R150 ;  /* 0x0000002ae9967c23 */ /* 0x000fe40008010096 */
[----:B------:R-:W-:-:S02]  /*65e0*/  FFMA.FTZ R137, R137, R210, R140 ;  /* 0x000000d289897223 */ /* 0x000fc4000001008c */
[----:B------:R-:W-:Y:S02]  /*65f0*/  FFMA.FTZ R71, R155, R220, -R71 ;  /* 0x000000dc9b477223 */ /* 0x000fe40000010847 */
[----:B------:R-:W-:Y:S02]  /*6600*/  FFMA.FTZ R136, R141, R219, -R136 ;  /* 0x000000db8d887223 */ /* 0x000fe40000010888 */
[----:B------:R-:W-:Y:S02]  /*6610*/  FFMA.FTZ R135, R151, R218, -R135 ;  /* 0x000000da97877223 */ /* 0x000fe40000010887 */
[----:B------:R-:W-:Y:S02]  /*6620*/  FMUL.FTZ R140, R156, R206 ;  /* 0x000000ce9c8c7220 */ /* 0x000fe40000410000 */
[----:B------:R-:W-:Y:S02]  /*6630*/  FFMA.FTZ R155, R155, R204, R166 ;  /* 0x000000cc9b9b7223 */ /* 0x000fe400000100a6 */
[----:B------:R-:W-:-:S02]  /*6640*/  FFMA.FTZ R141, R141, R209, R152 ;  /* 0x000000d18d8d7223 */ /* 0x000fc40000010098 */
[----:B------:R-:W-:Y:S02]  /*6650*/  FFMA.FTZ R151, R151, R207, R154 ;  /* 0x000000cf97977223 */ /* 0x000fe4000001009a */
[----:B------:R-:W-:Y:S02]  /*6660*/  FMUL.FTZ R156, R156, R221 ;  /* 0x000000dd9c9c7220 */ /* 0x000fe40000410000 */
[----:B------:R-:W-:Y:S02]  /*6670*/  FADD.FTZ R166, R94, R94 ;  /* 0x0000005e5ea67221 */ /* 0x000fe40000010000 */
[C---:B------:R-:W-:Y:S02]  /*6680*/  FMUL.FTZ R85, R189.reuse, R72 ;  /* 0x00000048bd557220 */ /* 0x040fe40000410000 */
[C---:B------:R-:W-:Y:S02]  /*6690*/  FMUL.FTZ R138, R189.reuse, R138 ;  /* 0x0000008abd8a7220 */ /* 0x040fe40000410000 */
[----:B------:R-:W-:-:S02]  /*66a0*/  FMUL.FTZ R70, R189, R70 ;  /* 0x00000046bd467220 */ /* 0x000fc40000410000 */
[----:B------:R-:W-:Y:S02]  /*66b0*/  FFMA.FTZ R72, -R189, R150, -RZ ;  /* 0x00000096bd487223 */ /* 0x000fe400000109ff */
[C---:B------:R-:W-:Y:S02]  /*66c0*/  FMUL.FTZ R152, R210.reuse, UR42 ;  /* 0x0000002ad2987c20 */ /* 0x040fe40008410000 */
[----:B------:R-:W-:Y:S02]  /*66d0*/  FMUL.FTZ R154, R210, UR41 ;  /* 0x00000029d29a7c20 */ /* 0x000fe40008410000 */
[----:B------:R-:W-:Y:S02]  /*66e0*/  FMUL.FTZ R189, R208, UR42 ;  /* 0x0000002ad0bd7c20 */ /* 0x000fe40008410000 */
[C---:B------:R-:W-:Y:S02]  /*66f0*/  FFMA.FTZ R140, R153.reuse, R221, -R140 ;  /* 0x000000dd998c7223 */ /* 0x040fe4000001088c */
[----:B------:R-:W-:-:S02]  /*6700*/  FFMA.FTZ R153, R153, R206, R156 ;  /* 0x000000ce99997223 */ /* 0x000fc4000001009c */
[----:B------:R-:W-:Y:S02]  /*6710*/  FFMA.FTZ R150, R166, R77, R78 ;  /* 0x0000004da6967223 */ /* 0x000fe4000001004e */
[----:B------:R-:W-:Y:S02]  /*6720*/  FFMA.FTZ R79, R139, R216, -R79 ;  /* 0x000000d88b4f7223 */ /* 0x000fe4000001084f */
[----:B------:R-:W-:Y:S02]  /*6730*/  FADD.FTZ R156, R93, R93 ;  /* 0x0000005d5d9c7221 */ /* 0x000fe40000010000 */
[C---:B------:R-:W-:Y:S02]  /*6740*/  FFMA.FTZ R77, R217.reuse, UR41, -R152 ;  /* 0x00000029d94d7c23 */ /* 0x040fe40008010898 */
[----:B------:R-:W-:Y:S02]  /*6750*/  FFMA.FTZ R78, R217, UR42, R154 ;  /* 0x0000002ad94e7c23 */ /* 0x000fe4000801009a */
[----:B0-----:R-:W-:-:S02]  /*6760*/  FMUL.FTZ R191, R208, UR41 ;  /* 0x00000029d0bf7c20 */ /* 0x001fc40008410000 */
[----:B------:R-:W-:Y:S02]  /*6770*/  FFMA.FTZ R81, R139, R208, R81 ;  /* 0x000000d08b517223 */ /* 0x000fe40000010051 */
[----:B------:R-:W-:Y:S02]  /*6780*/  FFMA.FTZ R152, -R166, R137, R80 ;  /* 0x00000089a6987223 */ /* 0x000fe40000010150 */
[----:B------:R-:W-:Y:S02]  /*6790*/  FFMA.FTZ R189, R216, UR41, -R189 ;  /* 0x00000029d8bd7c23 */ /* 0x000fe400080108bd */
[C---:B------:R-:W-:Y:S02]  /*67a0*/  FMUL.FTZ R77, R166.reuse, R77 ;  /* 0x0000004da64d7220 */ /* 0x040fe40000410000 */
[----:B------:R-:W-:Y:S02]  /*67b0*/  FFMA.FTZ R78, -R166, R78, -RZ ;  /* 0x0000004ea64e7223 */ /* 0x000fe400000109ff */
[----:B------:R-:W-:-:S02]  /*67c0*/  FFMA.FTZ R80, R216, UR42, R191 ;  /* 0x0000002ad8507c23 */ /* 0x000fc400080100bf */
[----:B------:R-:W-:Y:S02]  /*67d0*/  FFMA.FTZ R137, R156, R79, R150 ;  /* 0x0000004f9c897223 */ /* 0x000fe40000010096 */
[----:B------:R-:W-:Y:S02]  /*67e0*/  FMUL.FTZ R74, R168, R205 ;  /* 0x000000cda84a7220 */ /* 0x000fe40000410000 */
[----:B------:R-:W-:Y:S02]  /*67f0*/  FADD.FTZ R166, R92, R92 ;  /* 0x0000005c5ca67221 */ /* 0x000fe40000010000 */
[C---:B------:R-:W-:Y:S02]  /*6800*/  FMUL.FTZ R79, R156.reuse, R189 ;  /* 0x000000bd9c4f7220 */ /* 0x040fe40000410000 */
[----:B------:R-:W-:Y:S02]  /*6810*/  FFMA.FTZ R152, -R156, R81, R152 ;  /* 0x000000519c987223 */ /* 0x000fe40000010198 */
[----:B------:R-:W-:-:S02]  /*6820*/  FMUL.FTZ R189, R207, UR42 ;  /* 0x0000002acfbd7c20 */ /* 0x000fc40008410000 */
[----:B------:R-:W-:Y:S02]  /*6830*/  FFMA.FTZ R80, -R156, R80, -RZ ;  /* 0x000000509c507223 */ /* 0x000fe400000109ff */
[----:B------:R-:W-:Y:S02]  /*6840*/  FFMA.FTZ R139, R165, R223, -R74 ;  /* 0x000000dfa58b7223 */ /* 0x000fe4000001084a */
[C---:B------:R-:W-:Y:S02]  /*6850*/  FFMA.FTZ R136, R166.reuse, R136, R137 ;  /* 0x00000088a6887223 */ /* 0x040fe40000010089 */
[----:B------:R-:W-:Y:S02]  /*6860*/  FADD.FTZ R156, R91, R91 ;  /* 0x0000005b5b9c7221 */ /* 0x000fe40000010000 */
[----:B------:R-:W-:Y:S02]  /*6870*/  FFMA.FTZ R152, -R166, R141, R152 ;  /* 0x0000008da6987223 */ /* 0x000fe40000010198 */
[----:B------:R-:W-:-:S02]  /*6880*/  FMUL.FTZ R74, R211, UR42 ;  /* 0x0000002ad34a7c20 */ /* 0x000fc40008410000 */
[----:B------:R-:W-:Y:S02]  /*6890*/  FMUL.FTZ R76, R211, UR41 ;  /* 0x00000029d34c7c20 */ /* 0x000fe40008410000 */
[----:B------:R-:W-:Y:S02]  /*68a0*/  FFMA.FTZ R141, R218, UR41, -R189 ;  /* 0x00000029da8d7c23 */ /* 0x000fe400080108bd */
[C---:B------:R-:W-:Y:S02]  /*68b0*/  FFMA.FTZ R189, R156.reuse, R135, R136 ;  /* 0x000000879cbd7223 */ /* 0x040fe40000010088 */
[C---:B------:R-:W-:Y:S02]  /*68c0*/  FFMA.FTZ R74, R215.reuse, UR41, -R74 ;  /* 0x00000029d74a7c23 */ /* 0x040fe4000801084a */
[----:B------:R-:W-:Y:S02]  /*68d0*/  FFMA.FTZ R75, R215, UR42, R76 ;  /* 0x0000002ad74b7c23 */ /* 0x000fe4000801004c */
[----:B------:R-:W-:-:S02]  /*68e0*/  FMUL.FTZ R135, R156, R141 ;  /* 0x0000008d9c877220 */ /* 0x000fc40000410000 */
[-C--:B-1----:R-:W-:Y:S02]  /*68f0*/  FMUL.FTZ R141, R69, -R103.reuse ;  /* 0x80000067458d7220 */ /* 0x082fe40000410000 */
[C---:B------:R-:W-:Y:S02]  /*6900*/  FMUL.FTZ R103, R68.reuse, -R103 ;  /* 0x8000006744677220 */ /* 0x040fe40000410000 */
[C---:B------:R-:W-:Y:S02]  /*6910*/  FMUL.FTZ R74, R235.reuse, R74 ;  /* 0x0000004aeb4a7220 */ /* 0x040fe40000410000 */
[----:B------:R-:W-:Y:S02]  /*6920*/  FFMA.FTZ R75, -R235, R75, -RZ ;  /* 0x0000004beb4b7223 */ /* 0x000fe400000109ff */
[----:B------:R-:W-:Y:S02]  /*6930*/  FMUL.FTZ R235, R213, UR42 ;  /* 0x0000002ad5eb7c20 */ /* 0x000fe40008410000 */
[----:B------:R-:W-:-:S02]  /*6940*/  FFMA.FTZ R68, R68, R102, -R141 ;  /* 0x0000006644447223 */ /* 0x000fc4000001088d */
[----:B------:R-:W-:Y:S02]  /*6950*/  FFMA.FTZ R102, R69, R102, R103 ;  /* 0x0000006645667223 */ /* 0x000fe40000010067 */
[----:B------:R-:W-:Y:S02]  /*6960*/  FFMA.FTZ R82, R214, UR41, -R235 ;  /* 0x00000029d6527c23 */ /* 0x000fe400080108eb */
[----:B------:R-:W-:Y:S02]  /*6970*/  FMUL.FTZ R150, R209, UR42 ;  /* 0x0000002ad1967c20 */ /* 0x000fe40008410000 */
[----:B------:R-:W-:Y:S02]  /*6980*/  FADD.FTZ R235, R90, R90 ;  /* 0x0000005a5aeb7221 */ /* 0x000fe40000010000 */
[----:B------:R-:W-:Y:S02]  /*6990*/  FADD.FTZ R193, -R193, R102 ;  /* 0x00000066c1c17221 */ /* 0x000fe40000010100 */
[----:B------:R-:W-:-:S02]  /*69a0*/  FADD.FTZ R195, R195, R68 ;  /* 0x00000044c3c37221 */ /* 0x000fc40000010000 */
[----:B------:R-:W-:Y:S02]  /*69b0*/  FFMA.FTZ R137, R219, UR41, -R150 ;  /* 0x00000029db897c23 */ /* 0x000fe40008010896 */
[----:B------:R-:W-:Y:S02]  /*69c0*/  FFMA.FTZ R150, R235, R140, R189 ;  /* 0x0000008ceb967223 */ /* 0x000fe400000100bd */
[----:B------:R-:W-:Y:S02]  /*69d0*/  FADD.FTZ R102, R89, R89 ;  /* 0x0000005959667221 */ /* 0x000fe40000010000 */
[C---:B------:R-:W-:Y:S02]  /*69e0*/  FMUL.FTZ R68, R104.reuse, -R193 ;  /* 0x800000c168447220 */ /* 0x040fe40000410000 */
[----:B------:R-:W-:Y:S02]  /*69f0*/  FMUL.FTZ R104, R104, -R195 ;  /* 0x800000c368687220 */ /* 0x000fe40000410000 */
[----:B------:R-:W-:-:S02]  /*6a00*/  FFMA.FTZ R150, R102, R71, R150 ;  /* 0x0000004766967223 */ /* 0x000fc40000010096 */
[C---:B------:R-:W-:Y:S02]  /*6a10*/  FFMA.FTZ R71, R106.reuse, R193, R104 ;  /* 0x000000c16a477223 */ /* 0x040fe40000010068 */
[----:B------:R-:W-:Y:S02]  /*6a20*/  FMUL.FTZ R154, R209, UR41 ;  /* 0x00000029d19a7c20 */ /* 0x000fe40008410000 */
[----:B------:R-:W-:Y:S02]  /*6a30*/  FFMA.FTZ R69, R106, R195, -R68 ;  /* 0x000000c36a457223 */ /* 0x000fe40000010844 */
[----:B------:R-:W-:Y:S02]  /*6a40*/  FMUL.FTZ R103, R204, UR42 ;  /* 0x0000002acc677c20 */ /* 0x000fe40008410000 */
[----:B------:R-:W-:Y:S02]  /*6a50*/  FADD.FTZ R71, -R194, R71 ;  /* 0x00000047c2477221 */ /* 0x000fe40000010100 */
[----:B------:R-:W-:-:S02]  /*6a60*/  FFMA.FTZ R81, R219, UR42, R154 ;  /* 0x0000002adb517c23 */ /* 0x000fc4000801009a */
[----:B------:R-:W-:Y:S02]  /*6a70*/  FMUL.FTZ R140, R206, UR42 ;  /* 0x0000002ace8c7c20 */ /* 0x000fe40008410000 */
[----:B------:R-:W-:Y:S02]  /*6a80*/  FADD.FTZ R69, R196, R69 ;  /* 0x00000045c4457221 */ /* 0x000fe40000010000 */
[----:B------:R-:W-:Y:S02]  /*6a90*/  FMUL.FTZ R154, R206, UR41 ;  /* 0x00000029ce9a7c20 */ /* 0x000fe40008410000 */
[----:B------:R-:W-:Y:S02]  /*6aa0*/  FFMA.FTZ R103, R220, UR41, -R103 ;  /* 0x00000029dc677c23 */ /* 0x000fe40008010867 */
[----:B------:R-:W-:Y:S02]  /*6ab0*/  FMUL.FTZ R68, R107, -R71 ;  /* 0x800000476b447220 */ /* 0x000fe40000410000 */
[----:B------:R-:W-:-:S02]  /*6ac0*/  FFMA.FTZ R140, R221, UR41, -R140 ;  /* 0x00000029dd8c7c23 */ /* 0x000fc4000801088c */
[----:B------:R-:W-:Y:S02]  /*6ad0*/  FMUL.FTZ R107, R107, -R69 ;  /* 0x800000456b6b7220 */ /* 0x000fe40000410000 */
[----:B------:R-:W-:Y:S02]  /*6ae0*/  FFMA.FTZ R152, -R156, R151, R152 ;  /* 0x000000979c987223 */ /* 0x000fe40000010198 */
[----:B------:R-:W-:Y:S02]  /*6af0*/  FFMA.FTZ R154, R221, UR42, R154 ;  /* 0x0000002add9a7c23 */ /* 0x000fe4000801009a */
[----:B------:R-:W-:Y:S02]  /*6b00*/  FMUL.FTZ R151, R204, UR41 ;  /* 0x00000029cc977c20 */ /* 0x000fe40008410000 */
[----:B------:R-:W-:Y:S02]  /*6b10*/  FMUL.FTZ R106, R102, R103 ;  /* 0x00000067666a7220 */ /* 0x000fe40000410000 */
[----:B------:R-:W-:-:S02]  /*6b20*/  FFMA.FTZ R103, R108, R69, -R68 ;  /* 0x000000456c677223 */ /* 0x000fc40000010844 */
[C---:B------:R-:W-:Y:S02]  /*6b30*/  FMUL.FTZ R141, R235.reuse, R140 ;  /* 0x0000008ceb8d7220 */ /* 0x040fe40000410000 */
[----:B------:R-:W-:Y:S02]  /*6b40*/  FFMA.FTZ R68, R108, R71, R107 ;  /* 0x000000476c447223 */ /* 0x000fe4000001006b */
[C---:B------:R-:W-:Y:S02]  /*6b50*/  FFMA.FTZ R140, -R235.reuse, R154, -RZ ;  /* 0x0000009aeb8c7223 */ /* 0x040fe400000109ff */
[----:B------:R-:W-:Y:S02]  /*6b60*/  FFMA.FTZ R152, -R235, R153, R152 ;  /* 0x00000099eb987223 */ /* 0x000fe40000010198 */
[----:B------:R-:W-:Y:S02]  /*6b70*/  FFMA.FTZ R104, R220, UR42, R151 ;  /* 0x0000002adc687c23 */ /* 0x000fe40008010097 */
[----:B------:R-:W-:-:S02]  /*6b80*/  FMUL.FTZ R154, R205, UR41 ;  /* 0x00000029cd9a7c20 */ /* 0x000fc40008410000 */
[----:B------:R-:W-:Y:S02]  /*6b90*/  FMUL.FTZ R73, R178, R202 ;  /* 0x000000cab2497220 */ /* 0x000fe40000410000 */
[----:B------:R-:W-:Y:S02]  /*6ba0*/  FADD.FTZ R151, R88, R88 ;  /* 0x0000005858977221 */ /* 0x000fe40000010000 */
[----:B------:R-:W-:Y:S02]  /*6bb0*/  FADD.FTZ R68, -R197, R68 ;  /* 0x00000044c5447221 */ /* 0x000fe40000010100 */
[----:B------:R-:W-:Y:S02]  /*6bc0*/  FADD.FTZ R198, R198, R103 ;  /* 0x00000067c6c67221 */ /* 0x000fe40000010000 */
[C---:B------:R-:W-:Y:S02]  /*6bd0*/  FFMA.FTZ R104, -R102.reuse, R104, -RZ ;  /* 0x0000006866687223 */ /* 0x040fe400000109ff */
[----:B------:R-:W-:-:S02]  /*6be0*/  FFMA.FTZ R152, -R102, R155, R152 ;  /* 0x0000009b66987223 */ /* 0x000fc40000010198 */
[----:B------:R-:W-:Y:S02]  /*6bf0*/  FFMA.FTZ R108, R223, UR42, R154 ;  /* 0x0000002adf6c7c23 */ /* 0x000fe4000801009a */
[----:B------:R-:W-:Y:S02]  /*6c00*/  FMUL.FTZ R168, R168, R223 ;  /* 0x000000dfa8a87220 */ /* 0x000fe40000410000 */
[----:B------:R-:W-:Y:S02]  /*6c10*/  FFMA.FTZ R73, R167, R222, -R73 ;  /* 0x000000dea7497223 */ /* 0x000fe40000010849 */
[----:B------:R-:W-:Y:S02]  /*6c20*/  FFMA.FTZ R150, R151, R139, R150 ;  /* 0x0000008b97967223 */ /* 0x000fe40000010096 */
[----:B------:R-:W-:Y:S02]  /*6c30*/  FMUL.FTZ R102, R205, UR42 ;  /* 0x0000002acd667c20 */ /* 0x000fe40008410000 */
[----:B------:R-:W-:-:S02]  /*6c40*/  FADD.FTZ R154, R55, R55 ;  /* 0x00000037379a7221 */ /* 0x000fc40000010000 */
[C---:B------:R-:W-:Y:S02]  /*6c50*/  FMUL.FTZ R103, R109.reuse, -R68 ;  /* 0x800000446d677220 */ /* 0x040fe40000410000 */
[-C--:B------:R-:W-:Y:S02]  /*6c60*/  FMUL.FTZ R109, R109, -R198.reuse ;  /* 0x800000c66d6d7220 */ /* 0x080fe40000410000 */
[----:B------:R-:W-:Y:S02]  /*6c70*/  FFMA.FTZ R165, R165, R205, R168 ;  /* 0x000000cda5a57223 */ /* 0x000fe400000100a8 */
[----:B------:R-:W-:Y:S02]  /*6c80*/  FFMA.FTZ R102, R223, UR41, -R102 ;  /* 0x00000029df667c23 */ /* 0x000fe40008010866 */
[----:B------:R-:W-:Y:S02]  /*6c90*/  FFMA.FTZ R139, R154, R73, R150 ;  /* 0x000000499a8b7223 */ /* 0x000fe40000010096 */
[----:B------:R-:W-:-:S02]  /*6ca0*/  FFMA.FTZ R73, R110, R198, -R103 ;  /* 0x000000c66e497223 */ /* 0x000fc40000010867 */
[----:B------:R-:W-:Y:S02]  /*6cb0*/  FFMA.FTZ R110, R110, R68, R109 ;  /* 0x000000446e6e7223 */ /* 0x000fe4000001006d */
[C---:B------:R-:W-:Y:S02]  /*6cc0*/  FMUL.FTZ R107, R151.reuse, R102 ;  /* 0x00000066976b7220 */ /* 0x040fe40000410000 */
[C---:B------:R-:W-:Y:S02]  /*6cd0*/  FFMA.FTZ R108, -R151.reuse, R108, -RZ ;  /* 0x0000006c976c7223 */ /* 0x040fe400000109ff */
[----:B------:R-:W-:Y:S02]  /*6ce0*/  FFMA.FTZ R152, -R151, R165, R152 ;  /* 0x000000a597987223 */ /* 0x000fe40000010198 */
[----:B------:R-:W-:Y:S02]  /*6cf0*/  FMUL.FTZ R151, R202, UR41 ;  /* 0x00000029ca977c20 */ /* 0x000fe40008410000 */
[----:B------:R-:W-:-:S02]  /*6d00*/  FMUL.FTZ R100, R180, R201 ;  /* 0x000000c9b4647220 */ /* 0x000fc40000410000 */
[----:B------:R-:W-:Y:S02]  /*6d10*/  FADD.FTZ R185, -R185, R110 ;  /* 0x0000006eb9b97221 */ /* 0x000fe40000010100 */
[----:B------:R-:W-:Y:S02]  /*6d20*/  FMUL.FTZ R103, R202, UR42 ;  /* 0x0000002aca677c20 */ /* 0x000fe40008410000 */
[----:B------:R-:W-:Y:S02]  /*6d30*/  FADD.FTZ R73, R186, R73 ;  /* 0x00000049ba497221 */ /* 0x000fe40000010000 */
[----:B------:R-:W-:Y:S02]  /*6d40*/  FMUL.FTZ R178, R178, R222 ;  /* 0x000000deb2b27220 */ /* 0x000fe40000410000 */
[----:B------:R-:W-:Y:S02]  /*6d50*/  FFMA.FTZ R109, R222, UR42, R151 ;  /* 0x0000002ade6d7c23 */ /* 0x000fe40008010097 */
[----:B------:R-:W-:-:S02]  /*6d60*/  FFMA.FTZ R100, R177, R225, -R100 ;  /* 0x000000e1b1647223 */ /* 0x000fc40000010864 */
[----:B------:R-:W-:Y:S02]  /*6d70*/  FADD.FTZ R151, R54, R54 ;  /* 0x0000003636977221 */ /* 0x000fe40000010000 */
[C---:B------:R-:W-:Y:S02]  /*6d80*/  FMUL.FTZ R102, R111.reuse, -R185 ;  /* 0x800000b96f667220 */ /* 0x040fe40000410000 */
[----:B------:R-:W-:Y:S02]  /*6d90*/  FFMA.FTZ R103, R222, UR41, -R103 ;  /* 0x00000029de677c23 */ /* 0x000fe40008010867 */
[----:B------:R-:W-:Y:S02]  /*6da0*/  FMUL.FTZ R111, R111, -R73 ;  /* 0x800000496f6f7220 */ /* 0x000fe40000410000 */
[----:B------:R-:W-:Y:S02]  /*6db0*/  FFMA.FTZ R167, R167, R202, R178 ;  /* 0x000000caa7a77223 */ /* 0x000fe400000100b2 */
[----:B------:R-:W-:-:S02]  /*6dc0*/  FFMA.FTZ R150, R151, R100, R139 ;  /* 0x0000006497967223 */ /* 0x000fc4000001008b */
[----:B------:R-:W-:Y:S02]  /*6dd0*/  FMUL.FTZ R110, R154, R103 ;  /* 0x000000679a6e7220 */ /* 0x000fe40000410000 */
[----:B------:R-:W-:Y:S02]  /*6de0*/  FFMA.FTZ R100, R112, R185, R111 ;  /* 0x000000b970647223 */ /* 0x000fe4000001006f */
[C---:B------:R-:W-:Y:S02]  /*6df0*/  FFMA.FTZ R109, -R154.reuse, R109, -RZ ;  /* 0x0000006d9a6d7223 */ /* 0x040fe400000109ff */
[----:B------:R-:W-:Y:S02]  /*6e00*/  FFMA.FTZ R152, -R154, R167, R152 ;  /* 0x000000a79a987223 */ /* 0x000fe40000010198 */
[----:B------:R-:W-:Y:S02]  /*6e10*/  FFMA.FTZ R103, R112, R73, -R102 ;  /* 0x0000004970677223 */ /* 0x000fe40000010866 */
[----:B------:R-:W-:-:S02]  /*6e20*/  FMUL.FTZ R180, R180, R225 ;  /* 0x000000e1b4b47220 */ /* 0x000fc40000410000 */
[C---:B------:R-:W-:Y:S02]  /*6e30*/  FMUL.FTZ R102, R201.reuse, UR42 ;  /* 0x0000002ac9667c20 */ /* 0x040fe40008410000 */
[----:B------:R-:W-:Y:S02]  /*6e40*/  FMUL.FTZ R154, R201, UR41 ;  /* 0x00000029c99a7c20 */ /* 0x000fe40008410000 */
[----:B------:R-:W-:Y:S02]  /*6e50*/  FMUL.FTZ R87, R182, R203 ;  /* 0x000000cbb6577220 */ /* 0x000fe40000410000 */
[----:B------:R-:W-:Y:S02]  /*6e60*/  FADD.FTZ R100, -R169, R100 ;  /* 0x00000064a9647221 */ /* 0x000fe40000010100 */
[----:B------:R-:W-:Y:S02]  /*6e70*/  FADD.FTZ R170, R170, R103 ;  /* 0x00000067aaaa7221 */ /* 0x000fe40000010000 */
[----:B------:R-:W-:-:S02]  /*6e80*/  FFMA.FTZ R177, R177, R201, R180 ;  /* 0x000000c9b1b17223 */ /* 0x000fc400000100b4 */
[C---:B------:R-:W-:Y:S02]  /*6e90*/  FFMA.FTZ R102, R225.reuse, UR41, -R102 ;  /* 0x00000029e1667c23 */ /* 0x040fe40008010866 */
[----:B------:R-:W-:Y:S02]  /*6ea0*/  FFMA.FTZ R111, R225, UR42, R154 ;  /* 0x0000002ae16f7c23 */ /* 0x000fe4000801009a */
[----:B------:R-:W-:Y:S02]  /*6eb0*/  FFMA.FTZ R87, R179, R224, -R87 ;  /* 0x000000e0b3577223 */ /* 0x000fe40000010857 */
[----:B------:R-:W-:Y:S02]  /*6ec0*/  FADD.FTZ R154, R53, R53 ;  /* 0x00000035359a7221 */ /* 0x000fe40000010000 */
[C---:B------:R-:W-:Y:S02]  /*6ed0*/  FMUL.FTZ R103, R113.reuse, -R100 ;  /* 0x8000006471677220 */ /* 0x040fe40000410000 */
[----:B------:R-:W-:-:S02]  /*6ee0*/  FMUL.FTZ R113, R113, -R170 ;  /* 0x800000aa71717220 */ /* 0x000fc40000410000 */
[C---:B------:R-:W-:Y:S02]  /*6ef0*/  FMUL.FTZ R112, R151.reuse, R102 ;  /* 0x0000006697707220 */ /* 0x040fe40000410000 */
[C---:B------:R-:W-:Y:S02]  /*6f00*/  FFMA.FTZ R111, -R151.reuse, R111, -RZ ;  /* 0x0000006f976f7223 */ /* 0x040fe400000109ff */
[----:B------:R-:W-:Y:S02]  /*6f10*/  FFMA.FTZ R152, -R151, R177, R152 ;  /* 0x000000b197987223 */ /* 0x000fe40000010198 */
[----:B------:R-:W-:Y:S02]  /*6f20*/  FFMA.FTZ R151, R154, R87, R150 ;  /* 0x000000579a977223 */ /* 0x000fe40000010096 */
[C---:B------:R-:W-:Y:S02]  /*6f30*/  FFMA.FTZ R87, R114.reuse, R170, -R103 ;  /* 0x000000aa72577223 */ /* 0x040fe40000010867 */
[----:B------:R-:W-:-:S02]  /*6f40*/  FFMA.FTZ R114, R114, R100, R113 ;  /* 0x0000006472727223 */ /* 0x000fc40000010071 */
[----:B------:R-:W-:Y:S02]  /*6f50*/  FMUL.FTZ R103, R203, UR42 ;  /* 0x0000002acb677c20 */ /* 0x000fe40008410000 */
[----:B------:R-:W-:Y:S02]  /*6f60*/  FADD.FTZ R171, -R171, R114 ;  /* 0x00000072abab7221 */ /* 0x000fe40000010100 */
[----:B------:R-:W-:Y:S02]  /*6f70*/  FADD.FTZ R87, R172, R87 ;  /* 0x00000057ac577221 */ /* 0x000fe40000010000 */
[----:B------:R-:W-:Y:S02]  /*6f80*/  FFMA.FTZ R103, R224, UR41, -R103 ;  /* 0x00000029e0677c23 */ /* 0x000fe40008010867 */
[C---:B------:R-:W-:Y:S02]  /*6f90*/  FMUL.FTZ R102, R115.reuse, -R171 ;  /* 0x800000ab73667220 */ /* 0x040fe40000410000 */
[----:B------:R-:W-:-:S02]  /*6fa0*/  FMUL.FTZ R115, R115, -R87 ;  /* 0x8000005773737220 */ /* 0x000fc40000410000 */
[----:B------:R-:W-:Y:S02]  /*6fb0*/  FMUL.FTZ R182, R182, R224 ;  /* 0x000000e0b6b67220 */ /* 0x000fe40000410000 */
[----:B------:R-:W-:Y:S02]  /*6fc0*/  FMUL.FTZ R113, R154, R103 ;  /* 0x000000679a717220 */ /* 0x000fe40000410000 */
[----:B------:R-:W-:Y:S02]  /*6fd0*/  FMUL.FTZ R86, R184, R200 ;  /* 0x000000c8b8567220 */ /* 0x000fe40000410000 */
[C---:B------:R-:W-:Y:S02]  /*6fe0*/  FFMA.FTZ R103, R116.reuse, R87, -R102 ;  /* 0x0000005774677223 */ /* 0x040fe40000010866 */
[----:B------:R-:W-:Y:S02]  /*6ff0*/  FFMA.FTZ R102, R116, R171, R115 ;  /* 0x000000ab74667223 */ /* 0x000fe40000010073 */
[----:B------:R-:W-:-:S02]  /*7000*/  FFMA.FTZ R179, R179, R203, R182 ;  /* 0x000000cbb3b37223 */ /* 0x000fc400000100b6 */
[----:B------:R-:W-:Y:S02]  /*7010*/  FMUL.FTZ R184, R184, R227 ;  /* 0x000000e3b8b87220 */ /* 0x000fe40000410000 */
[C---:B------:R-:W-:Y:S02]  /*7020*/  FMUL.FTZ R114, R200.reuse, UR42 ;  /* 0x0000002ac8727c20 */ /* 0x040fe40008410000 */
[----:B------:R-:W-:Y:S02]  /*7030*/  FMUL.FTZ R150, R200, UR41 ;  /* 0x00000029c8967c20 */ /* 0x000fe40008410000 */
[----:B------:R-:W-:Y:S02]  /*7040*/  FMUL.FTZ R83, R188, R199 ;  /* 0x000000c7bc537220 */ /* 0x000fe40000410000 */
[----:B------:R-:W-:Y:S02]  /*7050*/  FFMA.FTZ R86, R181, R227, -R86 ;  /* 0x000000e3b5567223 */ /* 0x000fe40000010856 */
[----:B------:R-:W-:-:S02]  /*7060*/  FADD.FTZ R153, R52, R52 ;  /* 0x0000003434997221 */ /* 0x000fc40000010000 */
[----:B------:R-:W-:Y:S02]  /*7070*/  FADD.FTZ R102, -R173, R102 ;  /* 0x00000066ad667221 */ /* 0x000fe40000010100 */
[----:B------:R-:W-:Y:S02]  /*7080*/  FFMA.FTZ R181, R181, R200, R184 ;  /* 0x000000c8b5b57223 */ /* 0x000fe400000100b8 */
[----:B------:R-:W-:Y:S02]  /*7090*/  FFMA.FTZ R152, -R154, R179, R152 ;  /* 0x000000b39a987223 */ /* 0x000fe40000010198 */
[----:B------:R-:W-:Y:S02]  /*70a0*/  FADD.FTZ R174, R174, R103 ;  /* 0x00000067aeae7221 */ /* 0x000fe40000010000 */
[C---:B------:R-:W-:Y:S02]  /*70b0*/  FFMA.FTZ R114, R227.reuse, UR41, -R114 ;  /* 0x00000029e3727c23 */ /* 0x040fe40008010872 */
[----:B------:R-:W-:-:S02]  /*70c0*/  FFMA.FTZ R115, R227, UR42, R150 ;  /* 0x0000002ae3737c23 */ /* 0x000fc40008010096 */
[----:B------:R-:W-:Y:S02]  /*70d0*/  FFMA.FTZ R83, R183, R226, -R83 ;  /* 0x000000e2b7537223 */ /* 0x000fe40000010853 */
[----:B------:R-:W-:Y:S02]  /*70e0*/  FFMA.FTZ R86, R153, R86, R151 ;  /* 0x0000005699567223 */ /* 0x000fe40000010097 */
[----:B------:R-:W-:Y:S02]  /*70f0*/  FADD.FTZ R150, R51, R51 ;  /* 0x0000003333967221 */ /* 0x000fe40000010000 */
[----:B------:R-:W-:Y:S02]  /*7100*/  FMUL.FTZ R103, R117, -R102 ;  /* 0x8000006675677220 */ /* 0x000fe40000410000 */
[C---:B------:R-:W-:Y:S02]  /*7110*/  FMUL.FTZ R116, R153.reuse, R114 ;  /* 0x0000007299747220 */ /* 0x040fe40000410000 */
[----:B------:R-:W-:-:S02]  /*7120*/  FFMA.FTZ R115, -R153, R115, -RZ ;  /* 0x0000007399737223 */ /* 0x000fc400000109ff */
[----:B------:R-:W-:Y:S02]  /*7130*/  FFMA.FTZ R152, -R153, R181, R152 ;  /* 0x000000b599987223 */ /* 0x000fe40000010198 */
[-C--:B------:R-:W-:Y:S02]  /*7140*/  FMUL.FTZ R117, R117, -R174.reuse ;  /* 0x800000ae75757220 */ /* 0x080fe40000410000 */
[----:B------:R-:W-:Y:S02]  /*7150*/  FMUL.FTZ R153, R199, UR41 ;  /* 0x00000029c7997c20 */ /* 0x000fe40008410000 */
[----:B------:R-:W-:Y:S02]  /*7160*/  FMUL.FTZ R84, R190, R229 ;  /* 0x000000e5be547220 */ /* 0x000fe40000410000 */
[----:B------:R-:W-:Y:S02]  /*7170*/  FFMA.FTZ R151, R150, R83, R86 ;  /* 0x0000005396977223 */ /* 0x000fe40000010056 */
[----:B------:R-:W-:-:S02]  /*7180*/  FFMA.FTZ R83, R118, R174, -R103 ;  /* 0x000000ae76537223 */ /* 0x000fc40000010867 */
[----:B------:R-:W-:Y:S02]  /*7190*/  FFMA.FTZ R118, R118, R102, R117 ;  /* 0x0000006676767223 */ /* 0x000fe40000010075 */
[----:B------:R-:W-:Y:S02]  /*71a0*/  FFMA.FTZ R117, R226, UR42, R153 ;  /* 0x0000002ae2757c23 */ /* 0x000fe40008010099 */
[----:B------:R-:W-:Y:S02]  /*71b0*/  FFMA.FTZ R84, R187, R231, -R84 ;  /* 0x000000e7bb547223 */ /* 0x000fe40000010854 */
[----:B------:R-:W-:Y:S02]  /*71c0*/  FMUL.FTZ R103, R199, UR42 ;  /* 0x0000002ac7677c20 */ /* 0x000fe40008410000 */
[----:B------:R-:W-:Y:S02]  /*71d0*/  FADD.FTZ R153, R50, R50 ;  /* 0x0000003232997221 */ /* 0x000fe40000010000 */
[----:B------:R-:W-:-:S02]  /*71e0*/  FADD.FTZ R83, R176, R83 ;  /* 0x00000053b0537221 */ /* 0x000fc40000010000 */
[----:B------:R-:W-:Y:S02]  /*71f0*/  FADD.FTZ R175, -R175, R118 ;  /* 0x00000076afaf7221 */ /* 0x000fe40000010100 */
[----:B------:R-:W-:Y:S02]  /*7200*/  FFMA.FTZ R103, R226, UR41, -R103 ;  /* 0x00000029e2677c23 */ /* 0x000fe40008010867 */
[----:B------:R-:W-:Y:S02]  /*7210*/  FFMA.FTZ R151, R153, R84, R151 ;  /* 0x0000005499977223 */ /* 0x000fe40000010097 */
[C---:B------:R-:W-:Y:S02]  /*7220*/  FMUL.FTZ R84, R119.reuse, -R83 ;  /* 0x8000005377547220 */ /* 0x040fe40000410000 */
[----:B------:R-:W-:Y:S02]  /*7230*/  FMUL.FTZ R119, R119, -R175 ;  /* 0x800000af77777220 */ /* 0x000fe40000410000 */
[----:B------:R-:W-:-:S02]  /*7240*/  FMUL.FTZ R118, R150, R103 ;  /* 0x0000006796767220 */ /* 0x000fc40000410000 */
[C---:B------:R-:W-:Y:S02]  /*7250*/  FFMA.FTZ R103, R120.reuse, R175, R84 ;  /* 0x000000af78677223 */ /* 0x040fe40000010054 */
[----:B------:R-:W-:Y:S02]  /*7260*/  FFMA.FTZ R84, R120, R83, -R119 ;  /* 0x0000005378547223 */ /* 0x000fe40000010877 */
[----:B------:R-:W-:Y:S02]  /*7270*/  FMUL.FTZ R114, R229, UR41 ;  /* 0x00000029e5727c20 */ /* 0x000fe40008410000 */
[----:B------:R-:W-:Y:S02]  /*7280*/  FADD.FTZ R160, -R160, R103 ;  /* 0x00000067a0a07221 */ /* 0x000fe40000010100 */
[----:B------:R-:W-:Y:S02]  /*7290*/  FADD.FTZ R84, R159, R84 ;  /* 0x000000549f547221 */ /* 0x000fe40000010000 */
[----:B------:R-:W-:-:S02]  /*72a0*/  FFMA.FTZ R114, R231, UR42, R114 ;  /* 0x0000002ae7727c23 */ /* 0x000fc40008010072 */
[C---:B------:R-:W-:Y:S02]  /*72b0*/  FMUL.FTZ R103, R121.reuse, -R160 ;  /* 0x800000a079677220 */ /* 0x040fe40000410000 */
[----:B------:R-:W-:Y:S02]  /*72c0*/  FMUL.FTZ R121, R121, -R84 ;  /* 0x8000005479797220 */ /* 0x000fe40000410000 */
[----:B------:R-:W-:Y:S02]  /*72d0*/  FFMA.FTZ R120, -R153, R114, -RZ ;  /* 0x0000007299787223 */ /* 0x000fe400000109ff */
[C---:B------:R-:W-:Y:S02]  /*72e0*/  FFMA.FTZ R114, R122.reuse, R84, -R103 ;  /* 0x000000547a727223 */ /* 0x040fe40000010867 */
[----:B------:R-:W-:Y:S01]  /*72f0*/  FFMA.FTZ R103, R122, R160, R121 ;  /* 0x000000a07a677223 */ /* 0x000fe20000010079 */
[----:B------:R-:W-:Y:S01]  /*7300*/  SHF.L.U32 R121, R99, 0x5, RZ ;  /* 0x0000000563797819 */ /* 0x000fe200000006ff */
[----:B------:R-:W-:Y:S01]  /*7310*/  FADD.FTZ R157, R157, R114 ;  /* 0x000000729d9d7221 */ /* 0x000fe20000010000 */
[----:B------:R-:W-:Y:S01]  /*7320*/  P2R R122, PR, RZ, 0x1 ;  /* 0x00000001ff7a7803 */ /* 0x000fe20000000000 */
[----:B------:R-:W-:Y:S01]  /*7330*/  FMUL.FTZ R139, R203, UR41 ;  /* 0x00000029cb8b7c20 */ /* 0x000fe20008410000 */
[----:B------:R-:W-:Y:S01]  /*7340*/  IADD3 R114, R121, 0x1, RZ ;  /* 0x0000000179727810 */ /* 0x000fe20007ffe0ff */
[----:B------:R-:W-:-:S02]  /*7350*/  FADD.FTZ R103, -R158, R103 ;  /* 0x000000679e677221 */ /* 0x000fc40000010100 */
[----:B------:R-:W-:Y:S01]  /*7360*/  FMUL.FTZ R86, R229, UR42 ;  /* 0x0000002ae5567c20 */ /* 0x000fe20008410000 */
[----:B------:R-:W-:Y:S01]  /*7370*/  LEA.HI.SX32 R122, R114, R121, 0x1b ;  /* 0x00000079727a7211 */ /* 0x000fe200078fdaff */
[----:B------:R-:W-:Y:S02]  /*7380*/  FMUL.FTZ R188, R188, R226 ;  /* 0x000000e2bcbc7220 */ /* 0x000fe40000410000 */
[C---:B------:R-:W-:Y:S02]  /*7390*/  FMUL.FTZ R114, R123.reuse, -R157 ;  /* 0x8000009d7b727220 */ /* 0x040fe40000410000 */
[----:B------:R-:W-:Y:S02]  /*73a0*/  FFMA.FTZ R139, R224, UR42, R139 ;  /* 0x0000002ae08b7c23 */ /* 0x000fe4000801008b */
[----:B------:R-:W-:Y:S02]  /*73b0*/  FMUL.FTZ R123, R123, -R103 ;  /* 0x800000677b7b7220 */ /* 0x000fe40000410000 */
[----:B------:R-:W-:-:S02]  /*73c0*/  FFMA.FTZ R86, R231, UR41, -R86 ;  /* 0x00000029e7567c23 */ /* 0x000fc40008010856 */
[----:B------:R-:W-:Y:S02]  /*73d0*/  FFMA.FTZ R183, R183, R199, R188 ;  /* 0x000000c7b7b77223 */ /* 0x000fe400000100bc */
[----:B------:R-:W-:Y:S02]  /*73e0*/  FMUL.FTZ R190, R190, R231 ;  /* 0x000000e7bebe7220 */ /* 0x000fe40000410000 */
[----:B------:R-:W-:Y:S02]  /*73f0*/  FFMA.FTZ R114, R124, R103, R114 ;  /* 0x000000677c727223 */ /* 0x000fe40000010072 */
[----:B------:R-:W-:Y:S01]  /*7400*/  FFMA.FTZ R139, -R154, R139, -RZ ;  /* 0x0000008b9a8b7223 */ /* 0x000fe200000109ff */
[----:B------:R-:W-:Y:S01]  /*7410*/  MOV R154, UR7 ;  /* 0x00000007009a7c02 */ /* 0x000fe20008000f00 */
[----:B------:R-:W-:Y:S02]  /*7420*/  FFMA.FTZ R123, R124, R157, -R123 ;  /* 0x0000009d7c7b7223 */ /* 0x000fe4000001087b */
[----:B------:R-:W-:-:S02]  /*7430*/  FMUL.FTZ R119, R153, R86 ;  /* 0x0000005699777220 */ /* 0x000fc40000410000 */
[----:B------:R-:W-:Y:S01]  /*7440*/  FFMA.FTZ R187, R187, R229, R190 ;  /* 0x000000e5bbbb7223 */ /* 0x000fe200000100be */
[----:B------:R0:W-:Y:S01]  /*7450*/  @!P0 STS.128 [R154.X16+0x8b80], R56 ;  /* 0x008b80389a008388 */ /* 0x0001e2000000cc00 */
[C---:B------:R-:W-:Y:S02]  /*7460*/  FFMA.FTZ R117, -R150.reuse, R117, -RZ ;  /* 0x0000007596757223 */ /* 0x040fe400000109ff */
[----:B------:R-:W-:Y:S01]  /*7470*/  FFMA.FTZ R152, -R150, R183, R152 ;  /* 0x000000b796987223 */ /* 0x000fe20000010198 */
[----:B------:R-:W-:Y:S01]  /*7480*/  IADD3 R150, R121, 0x3, RZ ;  /* 0x0000000379967810 */ /* 0x000fe20007ffe0ff */
[----:B------:R-:W-:Y:S01]  /*7490*/  FADD.FTZ R86, R151, R138 ;  /* 0x0000008a97567221 */ /* 0x000fe20000010000 */
[----:B------:R-:W-:Y:S01]  /*74a0*/  IADD3 R138, R121, 0x2, RZ ;  /* 0x00000002798a7810 */ /* 0x000fe20007ffe0ff */
[----:B------:R-:W-:Y:S02]  /*74b0*/  FADD.FTZ R114, -R161, R114 ;  /* 0x00000072a1727221 */ /* 0x000fe40000010100 */
[----:B------:R-:W-:Y:S01]  /*74c0*/  FADD.FTZ R162, R162, R123 ;  /* 0x0000007ba2a27221 */ /* 0x000fe20000010000 */
[----:B------:R-:W-:Y:S01]  /*74d0*/  LEA.HI.SX32 R151, R138, R121, 0x1b ;  /* 0x000000798a977211 */ /* 0x000fe200078fdaff */
[----:B------:R-:W-:Y:S01]  /*74e0*/  FFMA.FTZ R152, -R153, R187, R152 ;  /* 0x000000bb99987223 */ /* 0x000fe20000010198 */
[-C--:B------:R-:W-:Y:S01]  /*74f0*/  LEA.HI.SX32 R153, R150, R121.reuse, 0x1b ;  /* 0x0000007996997211 */ /* 0x080fe200078fdaff */
[----:B------:R-:W-:Y:S01]  /*7500*/  FMUL.FTZ R237, R213, UR41 ;  /* 0x00000029d5ed7c20 */ /* 0x000fe20008410000 */
[----:B------:R-:W-:Y:S01]  /*7510*/  LEA.HI.SX32 R121, R121, R121, 0x1b ;  /* 0x0000007979797211 */ /* 0x000fe200078fdaff */
[----:B------:R-:W-:-:S02]  /*7520*/  FMUL.FTZ R82, R239, R82 ;  /* 0x00000052ef527220 */ /* 0x000fc40000410000 */
[C---:B0-----:R-:W-:Y:S02]  /*7530*/  FMUL.FTZ R57, R125.reuse, -R114 ;  /* 0x800000727d397220 */ /* 0x041fe40000410000 */
[-C--:B------:R-:W-:Y:S01]  /*7540*/  FMUL.FTZ R125, R125, -R162.reuse ;  /* 0x800000a27d7d7220 */ /* 0x080fe20000410000 */
[----:B------:R-:W-:Y:S01]  /*7550*/  STS [R121.X4+0x2100], R74 ;  /* 0x0021004a79007388 */ /* 0x000fe20000004800 */
[C---:B------:R-:W-:Y:S02]  /*7560*/  FFMA.FTZ R57, R126.reuse, R162, -R57 ;  /* 0x000000a27e397223 */ /* 0x040fe40000010839 */
[----:B------:R-:W-:Y:S01]  /*7570*/  FFMA.FTZ R126, R126, R114, R125 ;  /* 0x000000727e7e7223 */ /* 0x000fe2000001007d */
[----:B------:R0:W-:Y:S01]  /*7580*/  STS [R122.X4+0x2104], R75 ;  /* 0x0021044b7a007388 */ /* 0x0001e20000004800 */
[----:B------:R-:W-:Y:S02]  /*7590*/  FFMA.FTZ R76, R214, UR42, R237 ;  /* 0x0000002ad64c7c23 */ /* 0x000fe400080100ed */
[----:B------:R-:W-:Y:S01]  /*75a0*/  FADD.FTZ R163, -R163, R126 ;  /* 0x0000007ea3a37221 */ /* 0x000fe20000010100 */
[----:B------:R-:W-:Y:S01]  /*75b0*/  STS [R151.X4+0x2108], R82 ;  /* 0x0021085297007388 */ /* 0x000fe20000004800 */
[----:B------:R-:W-:-:S02]  /*75c0*/  FFMA.FTZ R76, -R239, R76, -RZ ;  /* 0x0000004cef4c7223 */ /* 0x000fc400000109ff */
[----:B------:R-:W-:Y:S02]  /*75d0*/  FFMA.FTZ R81, -R166, R81, -RZ ;  /* 0x00000051a6517223 */ /* 0x000fe400000109ff */
[----:B------:R-:W-:Y:S01]  /*75e0*/  FMUL.FTZ R191, R207, UR41 ;  /* 0x00000029cfbf7c20 */ /* 0x000fe20008410000 */
[----:B------:R-:W-:Y:S01]  /*75f0*/  STS [R153.X4+0x210c], R76 ;  /* 0x00210c4c99007388 */ /* 0x000fe20000004800 */
[----:B0-----:R-:W-:Y:S02]  /*7600*/  FADD.FTZ R75, R164, R57 ;  /* 0x00000039a44b7221 */ /* 0x001fe40000010000 */
[----:B------:R-:W-:Y:S01]  /*7610*/  FFMA.FTZ R191, R218, UR42, R191 ;  /* 0x0000002adabf7c23 */ /* 0x000fe200080100bf */
[----:B------:R0:W-:Y:S01]  /*7620*/  STS [R121.X4+0x2118], R79 ;  /* 0x0021184f79007388 */ /* 0x0001e20000004800 */
[C---:B------:R-:W-:Y:S02]  /*7630*/  FMUL.FTZ R56, R127.reuse, -R75 ;  /* 0x8000004b7f387220 */ /* 0x040fe40000410000 */
[-C--:B------:R-:W-:Y:S01]  /*7640*/  FMUL.FTZ R127, R127, -R163.reuse ;  /* 0x800000a37f7f7220 */ /* 0x080fe20000410000 */
[----:B------:R-:W-:Y:S01]  /*7650*/  STS [R121.X4+0x211c], R80 ;  /* 0x00211c5079007388 */ /* 0x000fe20000004800 */
[----:B------:R-:W-:-:S02]  /*7660*/  FFMA.FTZ R57, R128, R163, R56 ;  /* 0x000000a380397223 */ /* 0x000fc40000010038 */
[----:B------:R-:W-:Y:S01]  /*7670*/  FFMA.FTZ R74, R128, R75, -R127 ;  /* 0x0000004b804a7223 */ /* 0x000fe2000001087f */
[----:B------:R-:W-:Y:S01]  /*7680*/  STS [R121.X4+0x2124], R81 ;  /* 0x0021245179007388 */ /* 0x000fe20000004800 */
[----:B------:R-:W-:Y:S01]  /*7690*/  FADD.FTZ R142, -R142, R57 ;  /* 0x000000398e8e7221 */ /* 0x000fe20000010100 */
[----:B0-----:R-:W-:Y:S01]  /*76a0*/  HADD2.F32 R79, -RZ, R60.H1_H1 ;  /* 0x3000003cff4f7230 */ /* 0x001fe20000004100 */
[----:B------:R-:W-:Y:S01]  /*76b0*/  FADD.FTZ R74, R143, R74 ;  /* 0x0000004a8f4a7221 */ /* 0x000fe20000010000 */
[----:B------:R-:W-:Y:S01]  /*76c0*/  STS [R121.X4+0x217c], R72 ;  /* 0x00217c4879007388 */ /* 0x000fe20000004800 */
[C---:B------:R-:W-:Y:S02]  /*76d0*/  FMUL.FTZ R57, R129.reuse, -R142 ;  /* 0x8000008e81397220 */ /* 0x040fe40000410000 */
[-C--:B------:R-:W-:Y:S01]  /*76e0*/  FMUL.FTZ R129, R129, -R74.reuse ;  /* 0x8000004a81817220 */ /* 0x080fe20000410000 */
[----:B------:R0:W-:Y:S01]  /*76f0*/  STS [R121.X4+0x2110], R77 ;  /* 0x0021104d79007388 */ /* 0x0001e20000004800 */
[----:B------:R-:W-:-:S02]  /*7700*/  FFMA.FTZ R56, R130, R74, -R57 ;  /* 0x0000004a82387223 */ /* 0x000fc40000010839 */
[----:B------:R-:W-:Y:S01]  /*7710*/  FFMA.FTZ R57, R130, R142, R129 ;  /* 0x0000008e82397223 */ /* 0x000fe20000010081 */
[----:B------:R-:W-:Y:S01]  /*7720*/  STS [R121.X4+0x2154], R111 ;  /* 0x0021546f79007388 */ /* 0x000fe20000004800 */
[----:B------:R-:W-:Y:S02]  /*7730*/  FADD.FTZ R145, R145, R56 ;  /* 0x0000003891917221 */ /* 0x000fe40000010000 */
[----:B------:R-:W-:Y:S01]  /*7740*/  FADD.FTZ R57, -R144, R57 ;  /* 0x0000003990397221 */ /* 0x000fe20000010100 */
[----:B------:R-:W-:Y:S01]  /*7750*/  STS [R121.X4+0x2178], R70 ;  /* 0x0021784679007388 */ /* 0x000fe20000004800 */
[C---:B------:R-:W-:Y:S01]  /*7760*/  FMUL.FTZ R56, R131.reuse, -R145 ;  /* 0x8000009183387220 */ /* 0x040fe20000410000 */
[----:B0-----:R-:W-:Y:S01]  /*7770*/  HADD2.F32 R77, -RZ, R60.H0_H0 ;  /* 0x2000003cff4d7230 */ /* 0x001fe20000004100 */
[-C--:B------:R-:W-:Y:S01]  /*7780*/  FMUL.FTZ R131, R131, -R57.reuse ;  /* 0x8000003983837220 */ /* 0x080fe20000410000 */
[----:B------:R0:W-:Y:S01]  /*7790*/  STS [R121.X4+0x2114], R78 ;  /* 0x0021144e79007388 */ /* 0x0001e20000004800 */
[----:B------:R-:W-:-:S02]  /*77a0*/  FFMA.FTZ R59, R132, R57, R56 ;  /* 0x00000039843b7223 */ /* 0x000fc40000010038 */
[----:B------:R-:W-:Y:S01]  /*77b0*/  FFMA.FTZ R76, R132, R145, -R131 ;  /* 0x00000091844c7223 */ /* 0x000fe20000010883 */
[----:B------:R-:W-:Y:S01]  /*77c0*/  STS [R121.X4+0x214c], R109 ;  /* 0x00214c6d79007388 */ /* 0x000fe20000004800 */
[----:B------:R-:W-:Y:S02]  /*77d0*/  FADD.FTZ R146, -R146, R59 ;  /* 0x0000003b92927221 */ /* 0x000fe40000010100 */
[----:B------:R-:W-:Y:S01]  /*77e0*/  FADD.FTZ R76, R147, R76 ;  /* 0x0000004c934c7221 */ /* 0x000fe20000010000 */
[----:B------:R-:W-:Y:S01]  /*77f0*/  STS [R121.X4+0x2138], R106 ;  /* 0x0021386a79007388 */ /* 0x000fe20000004800 */
[C---:B------:R-:W-:Y:S01]  /*7800*/  FMUL.FTZ R59, R133.reuse, -R146 ;  /* 0x80000092853b7220 */ /* 0x040fe20000410000 */
[----:B0-----:R-:W-:Y:S01]  /*7810*/  HADD2.F32 R78, -RZ, R61.H0_H0 ;  /* 0x2000003dff4e7230 */ /* 0x001fe20000004100 */
[-C--:B------:R-:W-:Y:S01]  /*7820*/  FMUL.FTZ R133, R133, -R76.reuse ;  /* 0x8000004c85857220 */ /* 0x080fe20000410000 */
[----:B------:R-:W-:Y:S01]  /*7830*/  STS [R121.X4+0x213c], R104 ;  /* 0x00213c6879007388 */ /* 0x000fe20000004800 */
[----:B------:R-:W-:-:S02]  /*7840*/  FFMA.FTZ R56, R134, R76, -R59 ;  /* 0x0000004c86387223 */ /* 0x000fc4000001083b */
[----:B------:R-:W-:Y:S01]  /*7850*/  FFMA.FTZ R59, R134, R146, R133 ;  /* 0x00000092863b7223 */ /* 0x000fe20000010085 */
[----:B------:R0:W-:Y:S01]  /*7860*/  STS [R121.X4+0x2140], R107 ;  /* 0x0021406b79007388 */ /* 0x0001e20000004800 */
[C---:B------:R-:W-:Y:S02]  /*7870*/  FMUL.FTZ R80, R47.reuse, R76 ;  /* 0x0000004c2f507220 */ /* 0x040fe40000410000 */
[----:B------:R-:W-:Y:S01]  /*7880*/  FADD.FTZ R59, -R148, R59 ;  /* 0x0000003b943b7221 */ /* 0x000fe20000010100 */
[----:B------:R1:W-:Y:S01]  /*7890*/  STS [R121.X4+0x2158], R113 ;  /* 0x0021587179007388 */ /* 0x0003e20000004800 */
[C---:B------:R-:W-:Y:S02]  /*78a0*/  FFMA.FTZ R81, -R47.reuse, R79, R214 ;  /* 0x0000004f2f517223 */ /* 0x040fe400000101d6 */
[----:B------:R-:W-:Y:S01]  /*78b0*/  FMUL.FTZ R82, R47, R146 ;  /* 0x000000922f527220 */ /* 0x000fe20000410000 */
[----:B------:R2:W-:Y:S01]  /*78c0*/  STS [R121.X4+0x2164], R115 ;  /* 0x0021647379007388 */ /* 0x0005e20000004800 */
[----:B------:R-:W-:Y:S01]  /*78d0*/  FMUL.FTZ R72, R213, R80 ;  /* 0x00000050d5487220 */ /* 0x000fe20000410000 */
[----:B0-----:R-:W-:Y:S01]  /*78e0*/  HADD2.F32 R107, -RZ, R61.H1_H1 ;  /* 0x3000003dff6b7230 */ /* 0x001fe20000004100 */
[----:B------:R-:W-:Y:S01]  /*78f0*/  FADD.FTZ R149, R149, R56 ;  /* 0x0000003895957221 */ /* 0x000fe20000010000 */
[----:B------:R0:W-:Y:S01]  /*7900*/  STS [R121.X4+0x216c], R117 ;  /* 0x00216c7579007388 */ /* 0x0001e20000004800 */
[----:B------:R-:W-:-:S02]  /*7910*/  FMUL.FTZ R56, R48, R59 ;  /* 0x0000003b30387220 */ /* 0x000fc40000410000 */
[-C--:B------:R-:W-:Y:S01]  /*7920*/  FFMA.FTZ R111, R81, R82.reuse, -R72 ;  /* 0x00000052516f7223 */ /* 0x080fe20000010848 */
[----:B------:R3:W-:Y:S01]  /*7930*/  STS [R121.X4+0x2144], R108 ;  /* 0x0021446c79007388 */ /* 0x0007e20000004800 */
[----:B------:R-:W-:Y:S02]  /*7940*/  FMUL.FTZ R82, R213, R82 ;  /* 0x00000052d5527220 */ /* 0x000fe40000410000 */
[C---:B------:R-:W-:Y:S01]  /*7950*/  FFMA.FTZ R215, -R48.reuse, R77, R215 ;  /* 0x0000004d30d77223 */ /* 0x040fe200000101d7 */
[----:B------:R4:W-:Y:S01]  /*7960*/  STS [R121.X4+0x2148], R110 ;  /* 0x0021486e79007388 */ /* 0x0009e20000004800 */
[----:B------:R-:W-:Y:S02]  /*7970*/  FMUL.FTZ R70, R48, R149 ;  /* 0x0000009530467220 */ /* 0x000fe40000410000 */
[----:B------:R-:W-:Y:S01]  /*7980*/  FMUL.FTZ R58, R211, R56 ;  /* 0x00000038d33a7220 */ /* 0x000fe20000410000 */
[----:B------:R5:W-:Y:S01]  /*7990*/  STS [R121.X4+0x2170], R119 ;  /* 0x0021707779007388 */ /* 0x000be20000004800 */
[----:B------:R-:W-:-:S02]  /*79a0*/  FFMA.FTZ R109, R81, R80, R82 ;  /* 0x00000050516d7223 */ /* 0x000fc40000010052 */
[C---:B------:R-:W-:Y:S01]  /*79b0*/  FMUL.FTZ R72, R46.reuse, R145 ;  /* 0x000000912e487220 */ /* 0x040fe20000410000 */
[----:B------:R0:W-:Y:S01]  /*79c0*/  STS [R121.X4+0x2150], R112 ;  /* 0x0021507079007388 */ /* 0x0001e20000004800 */
[-C--:B------:R-:W-:Y:S02]  /*79d0*/  FFMA.FTZ R58, R215, R70.reuse, R58 ;  /* 0x00000046d73a7223 */ /* 0x080fe4000001003a */
[----:B------:R-:W-:Y:S01]  /*79e0*/  FMUL.FTZ R82, R211, R70 ;  /* 0x00000046d3527220 */ /* 0x000fe20000410000 */
[----:B------:R-:W-:Y:S01]  /*79f0*/  STS [R121.X4+0x2128], R135 ;  /* 0x0021288779007388 */ /* 0x000fe20000004800 */
[C---:B------:R-:W-:Y:S02]  /*7a00*/  FFMA.FTZ R217, -R46.reuse, R78, R217 ;  /* 0x0000004e2ed97223 */ /* 0x040fe400000101d9 */
[----:B------:R-:W-:Y:S01]  /*7a10*/  FMUL.FTZ R104, R46, R57 ;  /* 0x000000392e687220 */ /* 0x000fe20000410000 */
[----:B------:R-:W-:Y:S01]  /*7a20*/  STS [R121.X4+0x2130], R141 ;  /* 0x0021308d79007388 */ /* 0x000fe20000004800 */
[----:B------:R-:W-:-:S02]  /*7a30*/  FADD.FTZ R58, RZ, R58 ;  /* 0x0000003aff3a7221 */ /* 0x000fc40000010000 */
[----:B------:R-:W-:Y:S01]  /*7a40*/  FMUL.FTZ R106, R210, R72 ;  /* 0x00000048d26a7220 */ /* 0x000fe20000410000 */
[----:B------:R-:W-:Y:S01]  /*7a50*/  STS [R121.X4+0x2134], R140 ;  /* 0x0021348c79007388 */ /* 0x000fe20000004800 */
[----:B------:R-:W-:Y:S02]  /*7a60*/  FFMA.FTZ R82, R215, R56, -R82 ;  /* 0x00000038d7527223 */ /* 0x000fe40000010852 */
[----:B------:R-:W-:Y:S01]  /*7a70*/  FADD.FTZ R58, R58, R109 ;  /* 0x0000006d3a3a7221 */ /* 0x000fe20000010000 */
[----:B------:R-:W-:Y:S01]  /*7a80*/  STS [R121.X4+0x215c], R139 ;  /* 0x00215c8b79007388 */ /* 0x000fe20000004800 */
[-C--:B------:R-:W-:Y:S02]  /*7a90*/  FFMA.FTZ R106, R217, R104.reuse, -R106 ;  /* 0x00000068d96a7223 */ /* 0x080fe4000001086a */
[----:B------:R-:W-:Y:S01]  /*7aa0*/  FADD.FTZ R82, RZ, R82 ;  /* 0x00000052ff527221 */ /* 0x000fe20000010000 */
[----:B------:R0:W-:Y:S01]  /*7ab0*/  STS [R121.X4+0x2160], R116 ;  /* 0x0021607479007388 */ /* 0x0001e20000004800 */
[----:B------:R-:W-:-:S02]  /*7ac0*/  FMUL.FTZ R104, R210, R104 ;  /* 0x00000068d2687220 */ /* 0x000fc40000410000 */
[C---:B------:R-:W-:Y:S01]  /*7ad0*/  FMUL.FTZ R109, R45.reuse, R74 ;  /* 0x0000004a2d6d7220 */ /* 0x040fe20000410000 */
[----:B------:R-:W-:Y:S01]  /*7ae0*/  STS [R121.X4+0x2168], R118 ;  /* 0x0021687679007388 */ /* 0x000fe20000004800 */
[----:B------:R-:W-:Y:S01]  /*7af0*/  FADD.FTZ R111, R82, R111 ;  /* 0x0000006f526f7221 */ /* 0x000fe20000010000 */
[----:B------:R-:W-:Y:S01]  /*7b00*/  HADD2.F32 R82, -RZ, R62.H0_H0 ;  /* 0x2000003eff527230 */ /* 0x000fe20000004100 */
[----:B------:R-:W-:Y:S01]  /*7b10*/  FFMA.FTZ R216, -R45, R107, R216 ;  /* 0x0000006b2dd87223 */ /* 0x000fe200000101d8 */
[----:B------:R-:W-:Y:S01]  /*7b20*/  STS [R121.X4+0x2174], R120 ;  /* 0x0021747879007388 */ /* 0x000fe20000004800 */
[----:B-1----:R-:W-:Y:S02]  /*7b30*/  FFMA.FTZ R113, R217, R72, R104 ;  /* 0x00000048d9717223 */ /* 0x002fe40000010068 */
[----:B--2---:R-:W-:Y:S02]  /*7b40*/  FMUL.FTZ R115, R45, R142 ;  /* 0x0000008e2d737220 */ /* 0x004fe40000410000 */
[----:B------:R-:W-:-:S02]  /*7b50*/  FMUL.FTZ R56, R208, R109 ;  /* 0x0000006dd0387220 */ /* 0x000fc40000410000 */
[----:B------:R-:W-:Y:S02]  /*7b60*/  FMUL.FTZ R104, R44, R75 ;  /* 0x0000004b2c687220 */ /* 0x000fe40000410000 */
[-C--:B0-----:R-:W-:Y:S02]  /*7b70*/  FFMA.FTZ R117, R216, R115.reuse, -R56 ;  /* 0x00000073d8757223 */ /* 0x081fe40000010838 */
[----:B------:R-:W-:Y:S02]  /*7b80*/  FMUL.FTZ R115, R208, R115 ;  /* 0x00000073d0737220 */ /* 0x000fe40000410000 */
[----:B------:R-:W-:Y:S01]  /*7b90*/  FADD.FTZ R106, R111, R106 ;  /* 0x0000006a6f6a7221 */ /* 0x000fe20000010000 */
[----:B------:R-:W-:Y:S01]  /*7ba0*/  HADD2.F32 R111, -RZ, R62.H1_H1 ;  /* 0x3000003eff6f7230 */ /* 0x000fe20000004100 */
[C---:B------:R-:W-:Y:S02]  /*7bb0*/  FFMA.FTZ R219, -R44.reuse, R82, R219 ;  /* 0x000000522cdb7223 */ /* 0x040fe400000101db */
[----:B------:R-:W-:-:S02]  /*7bc0*/  FMUL.FTZ R56, R44, R163 ;  /* 0x000000a32c387220 */ /* 0x000fc40000410000 */
[----:B---3--:R-:W-:Y:S02]  /*7bd0*/  FMUL.FTZ R108, R209, R104 ;  /* 0x00000068d16c7220 */ /* 0x008fe40000410000 */
[----:B------:R-:W-:Y:S02]  /*7be0*/  FADD.FTZ R58, R58, R113 ;  /* 0x000000713a3a7221 */ /* 0x000fe40000010000 */
[----:B------:R-:W-:Y:S02]  /*7bf0*/  FMUL.FTZ R113, R43, R162 ;  /* 0x000000a22b717220 */ /* 0x000fe40000410000 */
[----:B------:R-:W-:Y:S02]  /*7c00*/  FFMA.FTZ R115, R216, R109, R115 ;  /* 0x0000006dd8737223 */ /* 0x000fe40000010073 */
[-C--:B----4-:R-:W-:Y:S02]  /*7c10*/  FFMA.FTZ R110, R219, R56.reuse, -R108 ;  /* 0x00000038db6e7223 */ /* 0x090fe4000001086c */
[----:B------:R-:W-:-:S02]  /*7c20*/  FMUL.FTZ R56, R209, R56 ;  /* 0x00000038d1387220 */ /* 0x000fc40000410000 */
[C---:B------:R-:W-:Y:S02]  /*7c30*/  FFMA.FTZ R218, -R43.reuse, R111, R218 ;  /* 0x0000006f2bda7223 */ /* 0x040fe400000101da */
[----:B------:R-:W-:Y:S02]  /*7c40*/  FMUL.FTZ R108, R43, R114 ;  /* 0x000000722b6c7220 */ /* 0x000fe40000410000 */
[----:B-----5:R-:W-:Y:S02]  /*7c50*/  FMUL.FTZ R119, R207, R113 ;  /* 0x00000071cf777220 */ /* 0x020fe40000410000 */
[----:B------:R-:W-:Y:S02]  /*7c60*/  FADD.FTZ R58, R58, R115 ;  /* 0x000000733a3a7221 */ /* 0x000fe40000010000 */
[----:B------:R-:W-:Y:S01]  /*7c70*/  FADD.FTZ R117, R106, R117 ;  /* 0x000000756a757221 */ /* 0x000fe20000010000 */
[----:B------:R-:W-:Y:S01]  /*7c80*/  HADD2.F32 R106, -RZ, R63.H0_H0 ;  /* 0x2000003fff6a7230 */ /* 0x000fe20000004100 */
[----:B------:R-:W-:-:S02]  /*7c90*/  FFMA.FTZ R115, R219, R104, R56 ;  /* 0x00000068db737223 */ /* 0x000fc40000010038 */
[-C--:B------:R-:W-:Y:S02]  /*7ca0*/  FFMA.FTZ R119, R218, R108.reuse, -R119 ;  /* 0x0000006cda777223 */ /* 0x080fe40000010877 */
[----:B------:R-:W-:Y:S02]  /*7cb0*/  FMUL.FTZ R56, R207, R108 ;  /* 0x0000006ccf387220 */ /* 0x000fe40000410000 */
[----:B------:R-:W-:Y:S02]  /*7cc0*/  FMUL.FTZ R108, R42, R157 ;  /* 0x0000009d2a6c7220 */ /* 0x000fe40000410000 */
[----:B------:R-:W-:Y:S02]  /*7cd0*/  FADD.FTZ R58, R58, R115 ;  /* 0x000000733a3a7221 */ /* 0x000fe40000010000 */
[----:B------:R-:W-:Y:S02]  /*7ce0*/  FFMA.FTZ R115, R218, R113, R56 ;  /* 0x00000071da737223 */ /* 0x000fe40000010038 */
[----:B------:R-:W-:-:S02]  /*7cf0*/  FFMA.FTZ R221, -R42, R106, R221 ;  /* 0x0000006a2add7223 */ /* 0x000fc400000101dd */
[----:B------:R-:W-:Y:S02]  /*7d00*/  FMUL.FTZ R56, R42, R103 ;  /* 0x000000672a387220 */ /* 0x000fe40000410000 */
[----:B------:R-:W-:Y:S02]  /*7d10*/  FMUL.FTZ R112, R206, R108 ;  /* 0x0000006cce707220 */ /* 0x000fe40000410000 */
[----:B------:R-:W-:Y:S02]  /*7d20*/  FMUL.FTZ R137, R166, R137 ;  /* 0x00000089a6897220 */ /* 0x000fe40000410000 */
[----:B------:R-:W-:Y:S02]  /*7d30*/  FFMA.FTZ R136, -R156, R191, -RZ ;  /* 0x000000bf9c887223 */ /* 0x000fe400000109ff */
[----:B------:R-:W-:Y:S01]  /*7d40*/  FADD.FTZ R110, R117, R110 ;  /* 0x0000006e756e7221 */ /* 0x000fe20000010000 */
[----:B------:R-:W-:Y:S01]  /*7d50*/  HADD2.F32 R117, -RZ, R63.H1_H1 ;  /* 0x3000003fff757230 */ /* 0x000fe20000004100 */
[-C--:B------:R-:W-:Y:S01]  /*7d60*/  FFMA.FTZ R112, R221, R56.reuse, -R112 ;  /* 0x00000038dd707223 */ /* 0x080fe20000010870 */
[----:B------:R-:W-:Y:S01]  /*7d70*/  STS [R121.X4+0x2120], R137 ;  /* 0x0021208979007388 */ /* 0x000fe20000004800 */
[----:B------:R-:W-:-:S02]  /*7d80*/  FMUL.FTZ R56, R206, R56 ;  /* 0x00000038ce387220 */ /* 0x000fc40000410000 */
[C---:B------:R-:W-:Y:S01]  /*7d90*/  FMUL.FTZ R123, R41.reuse, R160 ;  /* 0x000000a0297b7220 */ /* 0x040fe20000410000 */
[----:B------:R0:W-:Y:S01]  /*7da0*/  STS [R121.X4+0x212c], R136 ;  /* 0x00212c8879007388 */ /* 0x0001e20000004800 */
[----:B------:R-:W-:Y:S02]  /*7db0*/  FADD.FTZ R58, R58, R115 ;  /* 0x000000733a3a7221 */ /* 0x000fe40000010000 */
[C---:B------:R-:W-:Y:S02]  /*7dc0*/  FMUL.FTZ R115, R41.reuse, R84 ;  /* 0x0000005429737220 */ /* 0x040fe40000410000 */
[----:B------:R-:W-:Y:S02]  /*7dd0*/  FFMA.FTZ R220, -R41, R117, R220 ;  /* 0x0000007529dc7223 */ /* 0x000fe400000101dc */
[----:B------:R-:W-:Y:S01]  /*7de0*/  FADD.FTZ R119, R110, R119 ;  /* 0x000000776e777221 */ /* 0x000fe20000010000 */
[----:B------:R-:W-:Y:S01]  /*7df0*/  HADD2.F32 R110, -RZ, R64.H0_H0 ;  /* 0x20000040ff6e7230 */ /* 0x000fe20000004100 */
[----:B------:R-:W-:-:S02]  /*7e00*/  FMUL.FTZ R116, R204, R115 ;  /* 0x00000073cc747220 */ /* 0x000fc40000410000 */
[----:B0-----:R-:W-:Y:S02]  /*7e10*/  FFMA.FTZ R121, R221, R108, R56 ;  /* 0x0000006cdd797223 */ /* 0x001fe40000010038 */
[----:B------:R-:W-:Y:S02]  /*7e20*/  FMUL.FTZ R56, R204, R123 ;  /* 0x0000007bcc387220 */ /* 0x000fe40000410000 */
[----:B------:R-:W-:Y:S02]  /*7e30*/  FADD.FTZ R58, R58, R121 ;  /* 0x000000793a3a7221 */ /* 0x000fe40000010000 */
[----:B------:R-:W-:Y:S02]  /*7e40*/  FFMA.FTZ R121, R220, R115, R56 ;  /* 0x00000073dc797223 */ /* 0x000fe40000010038 */
[----:B------:R-:W-:Y:S01]  /*7e50*/  FADD.FTZ R56, R119, R112 ;  /* 0x0000007077387221 */ /* 0x000fe20000010000 */
[----:B------:R-:W-:Y:S01]  /*7e60*/  HADD2.F32 R119, -RZ, R64.H1_H1 ;  /* 0x30000040ff777230 */ /* 0x000fe20000004100 */
[----:B------:R-:W-:-:S02]  /*7e70*/  FMUL.FTZ R112, R40, R83 ;  /* 0x0000005328707220 */ /* 0x000fc40000410000 */
[----:B------:R-:W-:Y:S02]  /*7e80*/  FFMA.FTZ R123, R220, R123, -R116 ;  /* 0x0000007bdc7b7223 */ /* 0x000fe40000010874 */
[C---:B------:R-:W-:Y:S02]  /*7e90*/  FFMA.FTZ R223, -R40.reuse, R110, R223 ;  /* 0x0000006e28df7223 */ /* 0x040fe400000101df */
[----:B------:R-:W-:Y:S02]  /*7ea0*/  FMUL.FTZ R116, R40, R175 ;  /* 0x000000af28747220 */ /* 0x000fe40000410000 */
[----:B------:R-:W-:Y:S02]  /*7eb0*/  FMUL.FTZ R118, R205, R112 ;  /* 0x00000070cd767220 */ /* 0x000fe40000410000 */
[----:B------:R-:W-:Y:S02]  /*7ec0*/  FADD.FTZ R58, R58, R121 ;  /* 0x000000793a3a7221 */ /* 0x000fe40000010000 */
[----:B------:R-:W-:-:S02]  /*7ed0*/  FMUL.FTZ R121, R39, R174 ;  /* 0x000000ae27797220 */ /* 0x000fc40000410000 */
[-C--:B------:R-:W-:Y:S02]  /*7ee0*/  FFMA.FTZ R127, R223, R116.reuse, -R118 ;  /* 0x00000074df7f7223 */ /* 0x080fe40000010876 */
[----:B------:R-:W-:Y:S02]  /*7ef0*/  FMUL.FTZ R116, R205, R116 ;  /* 0x00000074cd747220 */ /* 0x000fe40000410000 */
[C---:B------:R-:W-:Y:S02]  /*7f00*/  FFMA.FTZ R222, -R39.reuse, R119, R222 ;  /* 0x0000007727de7223 */ /* 0x040fe400000101de */
[----:B------:R-:W-:Y:S02]  /*7f10*/  FMUL.FTZ R129, R39, R102 ;  /* 0x0000006627817220 */ /* 0x000fe40000410000 */
[----:B------:R-:W-:Y:S02]  /*7f20*/  FMUL.FTZ R118, R202, R121 ;  /* 0x00000079ca767220 */ /* 0x000fe40000410000 */
[----:B------:R-:W-:-:S02]  /*7f30*/  FADD.FTZ R56, R56, R123 ;  /* 0x0000007b38387221 */ /* 0x000fc40000010000 */
[----:B------:R-:W-:Y:S02]  /*7f40*/  FFMA.FTZ R125, R223, R112, R116 ;  /* 0x00000070df7d7223 */ /* 0x000fe40000010074 */
[-C--:B------:R-:W-:Y:S02]  /*7f50*/  FMUL.FTZ R116, R202, R129.reuse ;  /* 0x00000081ca747220 */ /* 0x080fe40000410000 */
[----:B------:R-:W-:Y:S01]  /*7f60*/  FFMA.FTZ R153, R222, R129, -R118 ;  /* 0x00000081de997223 */ /* 0x000fe20000010876 */
[----:B------:R-:W-:Y:S01]  /*7f70*/  MOV R118, UR28 ;  /* 0x0000001c00767c02 */ /* 0x000fe20008000f00 */
[----:B------:R-:W-:Y:S02]  /*7f80*/  FADD.FTZ R56, R56, R127 ;  /* 0x0000007f38387221 */ /* 0x000fe40000010000 */
[----:B------:R-:W-:Y:S01]  /*7f90*/  FADD.FTZ R58, R58, R125 ;  /* 0x0000007d3a3a7221 */ /* 0x000fe20000010000 */
[----:B------:R-:W-:Y:S01]  /*7fa0*/  LEA R137, R118, -R99, 0x1 ;  /* 0x8000006376897211 */ /* 0x000fe200078e08ff */
[----:B------:R-:W-:Y:S01]  /*7fb0*/  FFMA.FTZ R123, R222, R121, R116 ;  /* 0x00000079de7b7223 */ /* 0x000fe20000010074 */
[----:B------:R-:W-:Y:S01]  /*7fc0*/  HADD2.F32 R116, -RZ, R65.H0_H0 ;  /* 0x20000041ff747230 */ /* 0x000fe20000004100 */
[----:B------:R-:W-:Y:S01]  /*7fd0*/  FADD.FTZ R153, R56, R153 ;  /* 0x0000009938997221 */ /* 0x000fe20000010000 */
[----:B------:R-:W-:Y:S01]  /*7fe0*/  ISETP.GE.AND P0, PT, R137, 0x1, PT ;  /* 0x000000018900780c */ /* 0x000fe20003f06270 */
[----:B------:R-:W-:-:S02]  /*7ff0*/  FMUL.FTZ R56, R195, UR38 ;  /* 0x00000026c3387c20 */ /* 0x000fc40008410000 */
[----:B------:R-:W-:Y:S02]  /*8000*/  FADD.FTZ R156, R58, R123 ;  /* 0x0000007b3a9c7221 */ /* 0x000fe40000010000 */
[----:B------:R-:W-:Y:S02]  /*8010*/  FFMA.FTZ R123, R193, UR37, -R56 ;  /* 0x00000025c17b7c23 */ /* 0x000fe40008010838 */
[----:B------:R-:W-:Y:S02]  /*8020*/  FMUL.FTZ R127, R198, UR38 ;  /* 0x00000026c67f7c20 */ /* 0x000fe40008410000 */
[----:B------:R-:W-:Y:S02]  /*8030*/  FMUL.FTZ R56, R73, UR38 ;  /* 0x0000002649387c20 */ /* 0x000fe40008410000 */
[----:B------:R-:W-:Y:S02]  /*8040*/  FMUL.FTZ R130, R38, R87 ;  /* 0x0000005726827220 */ /* 0x000fe40000410000 */
[----:B------:R-:W-:-:S02]  /*8050*/  FFMA.FTZ R124, R68, UR37, -R127 ;  /* 0x00000025447c7c23 */ /* 0x000fc4000801087f */
[----:B------:R-:W-:Y:S02]  /*8060*/  FFMA.FTZ R127, R185, UR37, -R56 ;  /* 0x00000025b97f7c23 */ /* 0x000fe40008010838 */
[----:B------:R-:W-:Y:S02]  /*8070*/  FMUL.FTZ R131, R170, UR38 ;  /* 0x00000026aa837c20 */ /* 0x000fe40008410000 */
[C---:B------:R-:W-:Y:S02]  /*8080*/  FFMA.FTZ R225, -R38.reuse, R116, R225 ;  /* 0x0000007426e17223 */ /* 0x040fe400000101e1 */
[----:B------:R-:W-:Y:S02]  /*8090*/  FMUL.FTZ R56, R38, R171 ;  /* 0x000000ab26387220 */ /* 0x000fe40000410000 */
[----:B------:R-:W-:Y:S02]  /*80a0*/  FMUL.FTZ R58, R201, R130 ;  /* 0x00000082c93a7220 */ /* 0x000fe40000410000 */
[----:B------:R-:W-:-:S02]  /*80b0*/  FFMA.FTZ R128, R100, UR37, -R131 ;  /* 0x0000002564807c23 */ /* 0x000fc40008010883 */
[----:B------:R-:W-:Y:S02]  /*80c0*/  FMUL.FTZ R131, R174, UR38 ;  /* 0x00000026ae837c20 */ /* 0x000fe40008410000 */
[-C--:B------:R-:W-:Y:S02]  /*80d0*/  FFMA.FTZ R158, R225, R56.reuse, -R58 ;  /* 0x00000038e19e7223 */ /* 0x080fe4000001083a */
[----:B------:R-:W-:Y:S02]  /*80e0*/  FMUL.FTZ R154, R201, R56 ;  /* 0x00000038c99a7220 */ /* 0x000fe40000410000 */
[----:B------:R-:W-:Y:S02]  /*80f0*/  FMUL.FTZ R56, R83, UR38 ;  /* 0x0000002653387c20 */ /* 0x000fe40008410000 */
[C---:B------:R-:W-:Y:S02]  /*8100*/  FFMA.FTZ R131, R102.reuse, UR37, -R131 ;  /* 0x0000002566837c23 */ /* 0x040fe40008010883 */
[----:B------:R-:W-:-:S02]  /*8110*/  FMUL.FTZ R147, R102, UR38 ;  /* 0x0000002666937c20 */ /* 0x000fc40008410000 */
[----:B------:R-:W-:Y:S02]  /*8120*/  FFMA.FTZ R102, R175, UR37, -R56 ;  /* 0x00000025af667c23 */ /* 0x000fe40008010838 */
[----:B------:R-:W-:Y:S02]  /*8130*/  FMUL.FTZ R56, R157, UR38 ;  /* 0x000000269d387c20 */ /* 0x000fe40008410000 */
[----:B------:R-:W-:Y:S02]  /*8140*/  FMUL.FTZ R135, R162, UR38 ;  /* 0x00000026a2877c20 */ /* 0x000fe40008410000 */
[----:B------:R-:W-:Y:S02]  /*8150*/  FFMA.FTZ R139, R103, UR37, -R56 ;  /* 0x00000025678b7c23 */ /* 0x000fe40008010838 */
[----:B------:R-:W-:Y:S02]  /*8160*/  FFMA.FTZ R136, R114, UR37, -R135 ;  /* 0x0000002572887c23 */ /* 0x000fe40008010887 */
[----:B------:R-:W-:-:S02]  /*8170*/  FMUL.FTZ R135, R74, UR38 ;  /* 0x000000264a877c20 */ /* 0x000fc40008410000 */
[----:B------:R-:W-:Y:S02]  /*8180*/  FMUL.FTZ R56, R145, UR38 ;  /* 0x0000002691387c20 */ /* 0x000fe40008410000 */
[----:B------:R-:W-:Y:S02]  /*8190*/  FADD.FTZ R85, R152, -R85 ;  /* 0x8000005598557221 */ /* 0x000fe40000010000 */
[----:B------:R-:W-:Y:S02]  /*81a0*/  FMUL.FTZ R152, R103, UR38 ;  /* 0x0000002667987c20 */ /* 0x000fe40008410000 */
[C---:B------:R-:W-:Y:S02]  /*81b0*/  FFMA.FTZ R135, R142.reuse, UR37, -R135 ;  /* 0x000000258e877c23 */ /* 0x040fe40008010887 */
[----:B------:R-:W-:Y:S02]  /*81c0*/  FMUL.FTZ R155, R142, UR38 ;  /* 0x000000268e9b7c20 */ /* 0x000fe40008410000 */
[----:B------:R-:W-:-:S02]  /*81d0*/  FMUL.FTZ R151, R76, UR38 ;  /* 0x000000264c977c20 */ /* 0x000fc40008410000 */
[C---:B------:R-:W-:Y:S02]  /*81e0*/  FFMA.FTZ R103, R57.reuse, UR37, -R56 ;  /* 0x0000002539677c23 */ /* 0x040fe40008010838 */
        /* <DEDUP_REMOVED lines=18> */
[----:B------:R-:W-:Y:S02]  /*8310*/  FFMA.FTZ R114, R146, UR37, -R151 ;  /* 0x0000002592727c23 */ /* 0x000fe40008010897 */
[----:B------:R-:W-:Y:S02]  /*8320*/  FFMA.FTZ R118, R195, UR37, R118 ;  /* 0x00000025c3767c23 */ /* 0x000fe40008010076 */
[----:B------:R-:W-:Y:S02]  /*8330*/  FFMA.FTZ R120, R71, UR37, -R120 ;  /* 0x0000002547787c23 */ /* 0x000fe40008010878 */
[----:B------:R-:W-:Y:S02]  /*8340*/  FFMA.FTZ R122, R69, UR37, R122 ;  /* 0x00000025457a7c23 */ /* 0x000fe4000801007a */
[----:B------:R-:W-:-:S02]  /*8350*/  FFMA.FTZ R125, R198, UR37, R125 ;  /* 0x00000025c67d7c23 */ /* 0x000fc4000801007d */
[----:B------:R-:W-:Y:S02]  /*8360*/  FFMA.FTZ R126, R73, UR37, R126 ;  /* 0x00000025497e7c23 */ /* 0x000fe4000801007e */
[----:B------:R-:W-:Y:S02]  /*8370*/  FFMA.FTZ R132, R171, UR37, -R132 ;  /* 0x00000025ab847c23 */ /* 0x000fe40008010884 */
[----:B------:R-:W-:Y:S02]  /*8380*/  FFMA.FTZ R129, R170, UR37, R129 ;  /* 0x00000025aa817c23 */ /* 0x000fe40008010081 */
[----:B------:R-:W-:Y:S02]  /*8390*/  FFMA.FTZ R134, R87, UR37, R134 ;  /* 0x0000002557867c23 */ /* 0x000fe40008010086 */
[----:B------:R-:W-:Y:S02]  /*83a0*/  FFMA.FTZ R133, R160, UR37, -R133 ;  /* 0x00000025a0857c23 */ /* 0x000fe40008010885 */
[----:B------:R-:W-:-:S02]  /*83b0*/  FFMA.FTZ R147, R174, UR37, R147 ;  /* 0x00000025ae937c23 */ /* 0x000fc40008010093 */
[----:B------:R-:W-:Y:S02]  /*83c0*/  FFMA.FTZ R150, R83, UR37, R150 ;  /* 0x0000002553967c23 */ /* 0x000fe40008010096 */
[----:B------:R-:W-:Y:S02]  /*83d0*/  FFMA.FTZ R141, R84, UR37, R141 ;  /* 0x00000025548d7c23 */ /* 0x000fe4000801008d */
[----:B------:R-:W-:Y:S02]  /*83e0*/  FFMA.FTZ R138, R163, UR37, -R138 ;  /* 0x00000025a38a7c23 */ /* 0x000fe4000801088a */
[----:B------:R-:W-:Y:S02]  /*83f0*/  FFMA.FTZ R152, R157, UR37, R152 ;  /* 0x000000259d987c23 */ /* 0x000fe40008010098 */
[----:B------:R-:W-:Y:S02]  /*8400*/  FFMA.FTZ R143, R162, UR37, R143 ;  /* 0x00000025a28f7c23 */ /* 0x000fe4000801008f */
[----:B------:R-:W-:-:S02]  /*8410*/  FFMA.FTZ R144, R75, UR37, R144 ;  /* 0x000000254b907c23 */ /* 0x000fc40008010090 */
[----:B------:R-:W-:Y:S02]  /*8420*/  FFMA.FTZ R140, R59, UR37, -R140 ;  /* 0x000000253b8c7c23 */ /* 0x000fe4000801088c */
        /* <DEDUP_REMOVED lines=13> */
[----:B------:R-:W-:Y:S02]  /*8500*/  USHF.R.U64 UR39, UR32, UR39, UR33 ;  /* 0x0000002720277299 */ /* 0x000fe40008001221 */
[----:B------:R-:W-:Y:S02]  /*8510*/  USHF.R.U32.HI UR40, URZ, 0x1, UR33 ;  /* 0x000000013f287899 */ /* 0x000fe40008011621 */
[----:B------:R-:W-:Y:S02]  /*8520*/  ULEA UR45, UR19, 0xfffff000, 0xc ;  /* 0xfffff000132d7891 */ /* 0x000fe4000f8e603f */
[----:B------:R-:W-:-:S02]  /*8530*/  UIMAD.WIDE.U32 UR32, UR18, UR28, URZ ;  /* 0x0000001c122072a5 */ /* 0x000fc4000f8e003f */
[----:B------:R-:W-:Y:S02]  /*8540*/  UIMAD UR43, UR18, UR29, UR43 ;  /* 0x0000001d122b72a4 */ /* 0x000fe4000f8e022b */
[----:B------:R-:W-:Y:S01]  /*8550*/  USHF.R.S32.HI UR44, URZ, 0x1f, UR7 ;  /* 0x0000001f3f2c7899 */ /* 0x000fe20008011407 */
[----:B------:R-:W-:Y:S01]  /*8560*/  IADD3 R56, P0, R99, UR45, RZ ;  /* 0x0000002d63387c10 */ /* 0x000fe2000ff1e0ff */
[----:B------:R-:W-:Y:S01]  /*8570*/  ULDC.64 UR28, c[0x0][0x2d0] ;  /* 0x0000b400001c7ab9 */ /* 0x000fe20000000a00 */
[----:B------:R-:W-:Y:S01]  /*8580*/  MOV R57, UR45 ;  /* 0x0000002d00397c02 */ /* 0x000fe20008000f00 */
[----:B------:R-:W-:Y:S02]  /*8590*/  UIMAD UR28, UR44, UR28, URZ ;  /* 0x0000001c2c1c72a4 */ /* 0x000fe4000f8e023f */
[----:B------:R-:W-:Y:S01]  /*85a0*/  UIADD3 UR33, UR33, UR43, URZ ;  /* 0x0000002b21217290 */ /* 0x000fe2000fffe03f */
[----:B------:R-:W-:Y:S01]  /*85b0*/  LEA.HI.X.SX32 R57, R57, RZ, 0x1, P0 ;  /* 0x000000ff39397211 */ /* 0x000fe200000f0eff */
[----:B------:R-:W-:-:S02]  /*85c0*/  UIMAD UR44, UR40, UR35, URZ ;  /* 0x00000023282c72a4 */ /* 0x000fc4000f8e023f */
[----:B------:R-:W-:Y:S02]  /*85d0*/  UIMAD UR40, UR7, UR29, UR28 ;  /* 0x0000001d072872a4 */ /* 0x000fe4000f8e021c */
[----:B------:R-:W-:Y:S01]  /*85e0*/  UIMAD UR44, UR34, UR39, UR44 ;  /* 0x00000027222c72a4 */ /* 0x000fe2000f8e022c */
[----:B------:R-:W-:Y:S01]  /*85f0*/  IMAD.WIDE.U32 R56, R59, c[0x0][0x2d0], R56 ;  /* 0x0000b4003b387a25 */ /* 0x000fe200078e0038 */
[----:B------:R-:W-:-:S03]  /*8600*/  UIMAD.WIDE.U32 UR28, UR35, UR39, UR32 ;  /* 0x00000027231c72a5 */ /* 0x000fc6000f8e0020 */
[----:B------:R-:W-:Y:S01]  /*8610*/  ULDC.64 UR32, c[0x0][0x320] ;  /* 0x0000c80000207ab9 */ /* 0x000fe20000000a00 */
[----:B------:R-:W-:Y:S01]  /*8620*/  IADD3 R57, R57, UR40, RZ ;  /* 0x0000002839397c10 */ /* 0x000fe2000fffe0ff */
[----:B------:R-:W-:Y:S02]  /*8630*/  UIADD3 UR29, UR29, UR44, URZ ;  /* 0x0000002c1d1d7290 */ /* 0x000fe4000fffe03f */
[----:B------:R-:W-:-:S04]  /*8640*/  ULEA UR32, UP0, UR28, UR32, 0x3 ;  /* 0x000000201c207291 */ /* 0x000fc8000f80183f */
[----:B------:R-:W-:Y:S02]  /*8650*/  ULEA.HI.X UR33, UR28, UR33, UR29, 0x3, UP0 ;  /* 0x000000211c217291 */ /* 0x000fe400080f1c1d */
[----:B0-----:R-:W-:-:S04]  /*8660*/  LEA R58, P0, R56, UR32, 0x2 ;  /* 0x00000020383a7c11 */ /* 0x001fc8000f8010ff */
[----:B------:R-:W-:-:S05]  /*8670*/  LEA.HI.X R59, R56, UR33, R57, 0x2, P0 ;  /* 0x00000021383b7c11 */ /* 0x000fca00080f1439 */
[----:B-1----:R0:W-:Y:S04]  /*8680*/  RED.E.ADD.F32.FTZ.RN.STRONG.GPU [R58.64], R155 ;  /* 0x0000009b3a00798e */ /* 0x0021e8000c10e79e */
.L_x_2412:
[----:B------:R-:W-:Y:S05]  /*8690*/  BSYNC B0 ;  /* 0x0000000000007941 */ /* 0x000fea0003800000 */
.L_x_2411:
[----:B------:R-:W-:Y:S01]  /*86a0*/  ULDC.64 UR32, c[0x0][0x2b8] ;  /* 0x0000ae0000207ab9 */ /* 0x000fe20000000a00 */
[----:B0-----:R-:W-:Y:S01]  /*86b0*/  HADD2.F32 R155, -RZ, R65.H1_H1 ;  /* 0x30000041ff9b7230 */ /* 0x001fe20000004100 */
[----:B------:R-:W-:Y:S01]  /*86c0*/  USHF.R.U32.HI UR28, URZ, 0x1, UR33 ;  /* 0x000000013f1c7899 */ /* 0x000fe20008011621 */
[----:B------:R-:W-:Y:S01]  /*86d0*/  FFMA.FTZ R57, R225, R130, R154 ;  /* 0x00000082e1397223 */ /* 0x000fe2000001009a */
[----:B------:R-:W-:Y:S01]  /*86e0*/  USHF.R.U64 UR32, UR32, 0x1, UR33 ;  /* 0x0000000120207899 */ /* 0x000fe20008001221 */
[C---:B------:R-:W-:Y:S01]  /*86f0*/  FMUL.FTZ R159, R37.reuse, R170 ;  /* 0x000000aa259f7220 */ /* 0x040fe20000410000 */
[----:B------:R-:W-:Y:S01]  /*8700*/  UIMAD UR37, UR28, UR35, URZ ;  /* 0x000000231c2572a4 */ /* 0x000fe2000f8e023f */
[--C-:B------:R-:W-:Y:S01]  /*8710*/  HADD2.F32 R154, -RZ, R66.reuse.H0_H0 ;  /* 0x20000042ff9a7230 */ /* 0x100fe20000004100 */
[----:B------:R-:W-:Y:S01]  /*8720*/  UIMAD.WIDE.U32 UR28, UR32, UR35, URZ ;  /* 0x00000023201c72a5 */ /* 0x000fe2000f8e003f */
[----:B------:R-:W-:Y:S01]  /*8730*/  FADD.FTZ R57, R156, R57 ;  /* 0x000000399c397221 */ /* 0x000fe20000010000 */
[----:B------:R-:W-:Y:S01]  /*8740*/  UIMAD UR37, UR34, UR32, UR37 ;  /* 0x00000020222572a4 */ /* 0x000fe2000f8e0225 */
[C---:B------:R-:W-:Y:S01]  /*8750*/  FFMA.FTZ R224, -R37.reuse, R155, R224 ;  /* 0x0000009b25e07223 */ /* 0x040fe200000101e0 */
[----:B------:R-:W-:Y:S01]  /*8760*/  HADD2.F32 R160, -RZ, R67.H1_H1 ;  /* 0x30000043ffa07230 */ /* 0x000fe20000004100 */
[----:B------:R-:W-:Y:S01]  /*8770*/  FMUL.FTZ R100, R37, R100 ;  /* 0x0000006425647220 */ /* 0x000fe20000410000 */
[----:B------:R-:W-:Y:S01]  /*8780*/  ULDC.64 UR32, c[0x0][0x2c0] ;  /* 0x0000b00000207ab9 */ /* 0x000fe20000000a00 */
[----:B------:R-:W-:Y:S01]  /*8790*/  FMUL.FTZ R59, R203, R159 ;  /* 0x0000009fcb3b7220 */ /* 0x000fe20000410000 */
[----:B------:R-:W-:Y:S01]  /*87a0*/  UIADD3 UR29, UR29, UR37, URZ ;  /* 0x000000251d1d7290 */ /* 0x000fe2000fffe03f */
[----:B------:R-:W-:Y:S01]  /*87b0*/  FMUL.FTZ R156, R36, R73 ;  /* 0x00000049249c7220 */ /* 0x000fe20000410000 */
[----:B------:R-:W-:Y:S01]  /*87c0*/  UIMAD UR37, UR36, UR32, URZ ;  /* 0x00000020242572a4 */ /* 0x000fe2000f8e023f */
[----:B------:R-:W-:Y:S01]  /*87d0*/  FFMA.FTZ R56, R224, R100, -R59 ;  /* 0x00000064e0387223 */ /* 0x000fe2000001083b */
[----:B------:R-:W-:Y:S01]  /*87e0*/  BSSY B0, `(.L_x_2413) ;  /* 0x000004b000007945 */ /* 0x000fe20003800000 */
[C---:B------:R-:W-:Y:S01]  /*87f0*/  FFMA.FTZ R227, -R36.reuse, R154, R227 ;  /* 0x0000009a24e37223 */ /* 0x040fe200000101e3 */
[----:B------:R-:W-:Y:S01]  /*8800*/  UIMAD UR37, UR18, UR33, UR37 ;  /* 0x00000021122572a4 */ /* 0x000fe2000f8e0225 */
[----:B------:R-:W-:Y:S01]  /*8810*/  FMUL.FTZ R185, R36, R185 ;  /* 0x000000b924b97220 */ /* 0x000fe20000410000 */
[----:B------:R-:W-:Y:S01]  /*8820*/  UIMAD.WIDE.U32 UR32, UR18, UR32, UR28 ;  /* 0x00000020122072a5 */ /* 0x000fe2000f8e001c */
[----:B------:R-:W-:Y:S01]  /*8830*/  FMUL.FTZ R58, R200, R156 ;  /* 0x0000009cc83a7220 */ /* 0x000fe20000410000 */
[----:B------:R-:W-:Y:S01]  /*8840*/  ISETP.GE.AND P1, PT, R137, 0x101, PT ;  /* 0x000001018900780c */ /* 0x000fe20003f26270 */
[----:B------:R-:W-:Y:S01]  /*8850*/  FMUL.FTZ R100, R203, R100 ;  /* 0x00000064cb647220 */ /* 0x000fe20000410000 */
[----:B------:R-:W-:Y:S01]  /*8860*/  ULDC.64 UR28, c[0x0][0x320] ;  /* 0x0000c800001c7ab9 */ /* 0x000fe20000000a00 */
[----:B------:R-:W-:Y:S01]  /*8870*/  FFMA.FTZ R59, R227, R185, -R58 ;  /* 0x000000b9e33b7223 */ /* 0x000fe2000001083a */
[----:B------:R-:W-:Y:S01]  /*8880*/  UIADD3 UR37, UR37, UR33, URZ ;  /* 0x0000002125257290 */ /* 0x000fe2000fffe03f */
[----:B------:R-:W-:Y:S01]  /*8890*/  FFMA.FTZ R100, R224, R159, R100 ;  /* 0x0000009fe0647223 */ /* 0x000fe20000010064 */
[----:B------:R-:W-:Y:S01]  /*88a0*/  ULEA UR33, UP0, UR32, UR28, 0x3 ;  /* 0x0000001c20217291 */ /* 0x000fe2000f80183f */
[----:B------:R-:W-:Y:S01]  /*88b0*/  FMUL.FTZ R185, R200, R185 ;  /* 0x000000b9c8b97220 */ /* 0x000fe20000410000 */
[----:B------:R-:W-:Y:S01]  /*88c0*/  ISETP.GE.AND P2, PT, R137, 0x181, PT ;  /* 0x000001818900780c */ /* 0x000fe20003f46270 */
[----:B------:R-:W-:Y:S01]  /*88d0*/  FADD.FTZ R153, R153, R158 ;  /* 0x0000009e99997221 */ /* 0x000fe20000010000 */
[----:B------:R-:W-:Y:S01]  /*88e0*/  ULDC UR28, c[0x0][0x174] ;  /* 0x00005d00001c7ab9 */ /* 0x000fe20000000800 */
[----:B------:R-:W-:Y:S01]  /*88f0*/  FADD.FTZ R57, R57, R100 ;  /* 0x0000006439397221 */ /* 0x000fe20000010000 */
[----:B------:R-:W-:Y:S01]  /*8900*/  UIADD3 UR28, UR6, -UR28, URZ ;  /* 0x8000001c061c7290 */ /* 0x000fe2000fffe03f */
[----:B------:R-:W-:Y:S01]  /*8910*/  FFMA.FTZ R100, R227, R156, R185 ;  /* 0x0000009ce3647223 */ /* 0x000fe200000100b9 */
[----:B------:R-:W-:Y:S01]  /*8920*/  ULEA.HI.X UR29, UR32, UR29, UR37, 0x3, UP0 ;  /* 0x0000001d201d7291 */ /* 0x000fe200080f1c25 */
[----:B------:R-:W-:Y:S01]  /*8930*/  FADD.FTZ R58, R153, R56 ;  /* 0x00000038993a7221 */ /* 0x000fe20000010000 */
[----:B------:R-:W-:Y:S01]  /*8940*/  HADD2.F32 R153, -RZ, R66.H1_H1 ;  /* 0x30000042ff997230 */ /* 0x000fe20000004100 */
[----:B------:R-:W-:Y:S01]  /*8950*/  FADD.FTZ R158, R57, R100 ;  /* 0x00000064399e7221 */ /* 0x000fe20000010000 */
[----:B------:R-:W-:Y:S01]  /*8960*/  UIMAD UR28, UR28, -0x1000, URZ ;  /* 0xfffff0001c1c78a4 */ /* 0x000fe2000f8e023f */
[----:B------:R-:W-:Y:S01]  /*8970*/  FMUL.FTZ R100, R35, R198 ;  /* 0x000000c623647220 */ /* 0x000fe20000410000 */
[----:B------:R-:W-:Y:S01]  /*8980*/  LEA R56, P0, R99, UR33, 0x2 ;  /* 0x0000002163387c11 */ /* 0x000fe2000f8010ff */
[C---:B------:R-:W-:Y:S01]  /*8990*/  FMUL.FTZ R68, R35.reuse, R68 ;  /* 0x0000004423447220 */ /* 0x040fe20000410000 */
[----:B------:R-:W-:Y:S01]  /*89a0*/  ULDC.64 UR32, c[0x0][0x2d0] ;  /* 0x0000b40000207ab9 */ /* 0x000fe20000000a00 */
[----:B------:R-:W-:Y:S01]  /*89b0*/  FADD.FTZ R58, R58, R59 ;  /* 0x0000003b3a3a7221 */ /* 0x000fe20000010000 */
[----:B------:R-:W-:Y:S01]  /*89c0*/  MOV R163, UR28 ;  /* 0x0000001c00a37c02 */ /* 0x000fe20008000f00 */
[----:B------:R-:W-:Y:S01]  /*89d0*/  FFMA.FTZ R226, -R35, R153, R226 ;  /* 0x0000009923e27223 */ /* 0x000fe200000101e2 */
[----:B------:R-:W-:Y:S01]  /*89e0*/  USHF.L.U32 UR28, UR8, 0x2, URZ ;  /* 0x00000002081c7899 */ /* 0x000fe2000800063f */
[----:B------:R-:W-:-:S02]  /*89f0*/  FMUL.FTZ R57, R199, R100 ;  /* 0x00000064c7397220 */ /* 0x000fc40000410000 */
[-C--:B------:R-:W-:Y:S02]  /*8a00*/  FMUL.FTZ R59, R199, R68.reuse ;  /* 0x00000044c73b7220 */ /* 0x080fe40000410000 */
[C---:B------:R-:W-:Y:S01]  /*8a10*/  FFMA.FTZ R161, R226.reuse, R68, -R57 ;  /* 0x00000044e2a17223 */ /* 0x040fe20000010839 */
[----:B------:R-:W-:Y:S01]  /*8a20*/  LEA.HI.X R57, R99, UR29, RZ, 0x2, P0 ;  /* 0x0000001d63397c11 */ /* 0x000fe200080f14ff */
[----:B------:R-:W-:Y:S01]  /*8a30*/  FFMA.FTZ R59, R226, R100, R59 ;  /* 0x00000064e23b7223 */ /* 0x000fe2000001003b */
[----:B------:R-:W-:Y:S01]  /*8a40*/  HADD2.F32 R68, -RZ, R67.H0_H0 ;  /* 0x20000043ff447230 */ /* 0x000fe20000004100 */
[----:B------:R-:W-:Y:S01]  /*8a50*/  FMUL.FTZ R164, R34, R71 ;  /* 0x0000004722a47220 */ /* 0x000fe20000410000 */
[----:B------:R-:W-:Y:S01]  /*8a60*/  USHF.L.U64.HI UR29, UR8, 0x2, UR9 ;  /* 0x00000002081d7899 */ /* 0x000fe20008010209 */
[----:B------:R-:W-:Y:S01]  /*8a70*/  FADD.FTZ R59, R158, R59 ;  /* 0x0000003b9e3b7221 */ /* 0x000fe20000010000 */
[----:B------:R-:W-:Y:S01]  /*8a80*/  ISETP.GE.AND P0, PT, R137, 0x81, PT ;  /* 0x000000818900780c */ /* 0x000fe20003f06270 */
[----:B------:R-:W-:Y:S01]  /*8a90*/  FMUL.FTZ R158, R34, R69 ;  /* 0x00000045229e7220 */ /* 0x000fe20000410000 */
[----:B------:R-:W-:Y:S01]  /*8aa0*/  UIMAD UR29, UR29, UR32, URZ ;  /* 0x000000201d1d72a4 */ /* 0x000fe2000f8e023f */
[----:B------:R-:W-:Y:S01]  /*8ab0*/  IMAD.WIDE R56, R163, 0x4, R56 ;  /* 0x00000004a3387825 */ /* 0x000fe200078e0238 */
[----:B------:R-:W-:-:S02]  /*8ac0*/  MOV R163, UR28 ;  /* 0x0000001c00a37c02 */ /* 0x000fc40008000f00 */
[----:B------:R-:W-:Y:S01]  /*8ad0*/  UIMAD UR29, UR28, UR33, UR29 ;  /* 0x000000211c1d72a4 */ /* 0x000fe2000f8e021d */
[----:B------:R-:W-:Y:S02]  /*8ae0*/  FFMA.FTZ R231, -R34, R68, R231 ;  /* 0x0000004422e77223 */ /* 0x000fe400000101e7 */
[----:B------:R-:W-:Y:S02]  /*8af0*/  FMUL.FTZ R71, R229, R158 ;  /* 0x0000009ee5477220 */ /* 0x000fe40000410000 */
[----:B------:R-:W-:-:S04]  /*8b00*/  IMAD.WIDE.U32 R56, R163, c[0x0][0x2d0], R56 ;  /* 0x0000b400a3387a25 */ /* 0x000fc800078e0038 */
[-C--:B------:R-:W-:Y:S01]  /*8b10*/  FFMA.FTZ R163, R231, R164.reuse, -R71 ;  /* 0x000000a4e7a37223 */ /* 0x080fe20000010847 */
[----:B------:R-:W-:Y:S01]  /*8b20*/  IADD3 R57, R57, UR29, RZ ;  /* 0x0000001d39397c10 */ /* 0x000fe2000fffe0ff */
[----:B------:R-:W-:Y:S02]  /*8b30*/  FMUL.FTZ R164, R229, R164 ;  /* 0x000000a4e5a47220 */ /* 0x000fe40000410000 */
[----:B------:R-:W-:Y:S02]  /*8b40*/  FADD.FTZ R58, R58, R161 ;  /* 0x000000a13a3a7221 */ /* 0x000fe40000010000 */
[C---:B------:R-:W-:Y:S02]  /*8b50*/  FMUL.FTZ R71, R32.reuse, R195 ;  /* 0x000000c320477220 */ /* 0x040fe40000410000 */
[----:B------:R-:W-:Y:S02]  /*8b60*/  FFMA.FTZ R164, R231, R158, R164 ;  /* 0x0000009ee7a47223 */ /* 0x000fe400000100a4 */
[----:B------:R-:W-:-:S02]  /*8b70*/  FMUL.FTZ R193, R32, R193 ;  /* 0x000000c120c17220 */ /* 0x000fc40000410000 */
[----:B------:R-:W-:Y:S02]  /*8b80*/  FFMA.FTZ R233, -R32, R160, R233 ;  /* 0x000000a020e97223 */ /* 0x000fe400000101e9 */
[----:B------:R-:W-:Y:S02]  /*8b90*/  FMUL.FTZ R166, R228, R71 ;  /* 0x00000047e4a67220 */ /* 0x000fe40000410000 */
[----:B------:R-:W-:Y:S01]  /*8ba0*/  FADD.FTZ R59, R59, R164 ;  /* 0x000000a43b3b7221 */ /* 0x000fe20000010000 */
[----:B------:R-:W-:Y:S01]  /*8bb0*/  IADD3 R164, R99, 0x80, RZ ;  /* 0x0000008063a47810 */ /* 0x000fe20007ffe0ff */
[----:B------:R-:W-:Y:S02]  /*8bc0*/  FADD.FTZ R163, R58, R163 ;  /* 0x000000a33aa37221 */ /* 0x000fe40000010000 */
[----:B------:R-:W-:Y:S01]  /*8bd0*/  FMUL.FTZ R58, R228, R193 ;  /* 0x000000c1e43a7220 */ /* 0x000fe20000410000 */
[----:B------:R-:W-:Y:S01]  /*8be0*/  LEA.HI.SX32 R164, R164, R99, 0x1b ;  /* 0x00000063a4a47211 */ /* 0x000fe200078fdaff */
[----:B------:R-:W-:-:S02]  /*8bf0*/  FFMA.FTZ R168, R233, R193, -R166 ;  /* 0x000000c1e9a87223 */ /* 0x000fc400000108a6 */
[----:B------:R-:W-:Y:S01]  /*8c00*/  FFMA.FTZ R166, R233, R71, R58 ;  /* 0x00000047e9a67223 */ /* 0x000fe2000001003a */
[----:B------:R-:W-:Y:S01]  /*8c10*/  IADD3 R58, R99, 0x100, RZ ;  /* 0x00000100633a7810 */ /* 0x000fe20007ffe0ff */
[----:B------:R-:W-:Y:S02]  /*8c20*/  FADD.FTZ R163, R163, R168 ;  /* 0x000000a8a3a37221 */ /* 0x000fe40000010000 */
[----:B------:R-:W-:Y:S01]  /*8c30*/  FADD.FTZ R161, R59, R166 ;  /* 0x000000a63ba17221 */ /* 0x000fe20000010000 */
[----:B------:R-:W-:Y:S01]  /*8c40*/  IADD3 R166, R99, 0x180, RZ ;  /* 0x0000018063a67810 */ /* 0x000fe20007ffe0ff */
[----:B------:R0:W1:Y:S01]  /*8c50*/  LDS R59, [R164.X4+0x2300] ;  /* 0x00230000a43b7984 */ /* 0x0000620000004800 */
[----:B------:R-:W-:Y:S01]  /*8c60*/  LEA.HI.SX32 R58, R58, R99, 0x1b ;  /* 0x000000633a3a7211 */ /* 0x000fe200078fdaff */
[----:B------:R-:W-:Y:S05]  /*8c70*/  @!P0 BRA `(.L_x_2414) ;  /* 0x0000001000008947 */ /* 0x000fea0003800000 */
[----:B-1----:R1:W-:Y:S02]  /*8c80*/  RED.E.ADD.F32.FTZ.RN.STRONG.GPU [R56.64+-0x3e00], R59 ;  /* 0xffc2003b3800798e */ /* 0x0023e4000c10e79e */
.L_x_2414:
[----:B------:R-:W-:Y:S05]  /*8c90*/  BSYNC B0 ;  /* 0x0000000000007941 */ /* 0x000fea0003800000 */
.L_x_2413:
[----:B-1----:R1:W2:Y:S01]  /*8ca0*/  LDS R59, [R58.X4+0x2500] ;  /* 0x002500003a3b7984 */ /* 0x0022a20000004800 */
[----:B------:R-:W-:Y:S01]  /*8cb0*/  BSSY B0, `(.L_x_2415) ;  /* 0x0000004000007945 */ /* 0x000fe20003800000 */
[----:B------:R-:W-:Y:S01]  /*8cc0*/  LEA.HI.SX32 R166, R166, R99, 0x1b ;  /* 0x00000063a6a67211 */ /* 0x000fe200078fdaff */
[----:B------:R-:W-:Y:S05]  /*8cd0*/  @!P1 BRA `(.L_x_2416) ;  /* 0x0000001000009947 */ /* 0x000fea0003800000 */
[----:B--2---:R2:W-:Y:S02]  /*8ce0*/  RED.E.ADD.F32.FTZ.RN.STRONG.GPU [R56.64+-0x3c00], R59 ;  /* 0xffc4003b3800798e */ /* 0x0045e4000c10e79e */
.L_x_2416:
[----:B------:R-:W-:Y:S05]  /*8cf0*/  BSYNC B0 ;  /* 0x0000000000007941 */ /* 0x000fea0003800000 */
.L_x_2415:
[----:B--2---:R2:W3:Y:S01]  /*8d00*/  LDS R59, [R166.X4+0x2700] ;  /* 0x00270000a63b7984 */ /* 0x0044e20000004800 */
[----:B------:R-:W-:Y:S01]  /*8d10*/  BSSY B0, `(.L_x_2417) ;  /* 0x0000005000007945 */ /* 0x000fe20003800000 */
[----:B-1----:R-:W-:-:S02]  /*8d20*/  IADD3 R58, R99, 0x200, RZ ;  /* 0x00000200633a7810 */ /* 0x002fc40007ffe0ff */
[----:B0-----:R-:W-:Y:S01]  /*8d30*/  IADD3 R164, R99, 0x280, RZ ;  /* 0x0000028063a47810 */ /* 0x001fe20007ffe0ff */
[----:B------:R-:W-:Y:S05]  /*8d40*/  @!P2 BRA `(.L_x_2418) ;  /* 0x000000100000a947 */ /* 0x000fea0003800000 */
[----:B---3--:R0:W-:Y:S02]  /*8d50*/  RED.E.ADD.F32.FTZ.RN.STRONG.GPU [R56.64+-0x3a00], R59 ;  /* 0xffc6003b3800798e */ /* 0x0081e4000c10e79e */
.L_x_2418:
[----:B------:R-:W-:Y:S05]  /*8d60*/  BSYNC B0 ;  /* 0x0000000000007941 */ /* 0x000fea0003800000 */
.L_x_2417:
[-C--:B------:R-:W-:Y:S01]  /*8d70*/  LEA.HI.SX32 R58, R58, R99.reuse, 0x1b ;  /* 0x000000633a3a7211 */ /* 0x080fe200078fdaff */
[----:B------:R-:W-:Y:S01]  /*8d80*/  BSSY B0, `(.L_x_2419) ;  /* 0x000000d000007945 */ /* 0x000fe20003800000 */
[----:B------:R-:W-:Y:S02]  /*8d90*/  ISETP.GE.AND P6, PT, R137, 0x201, PT ;  /* 0x000002018900780c */ /* 0x000fe40003fc6270 */
[----:B--2---:R-:W-:Y:S01]  /*8da0*/  IADD3 R166, R99, 0x300, RZ ;  /* 0x0000030063a67810 */ /* 0x004fe20007ffe0ff */
[----:B0--3--:R0:W1:Y:S01]  /*8db0*/  LDS R59, [R58.X4+0x2900] ;  /* 0x002900003a3b7984 */ /* 0x0090620000004800 */
[----:B------:R-:W-:Y:S02]  /*8dc0*/  LEA.HI.SX32 R164, R164, R99, 0x1b ;  /* 0x00000063a4a47211 */ /* 0x000fe400078fdaff */
[C---:B------:R-:W-:Y:S02]  /*8dd0*/  ISETP.GE.AND P0, PT, R137.reuse, 0x281, PT ;  /* 0x000002818900780c */ /* 0x040fe40003f06270 */
[----:B------:R-:W-:-:S02]  /*8de0*/  ISETP.GE.AND P1, PT, R137, 0x301, PT ;  /* 0x000003018900780c */ /* 0x000fc40003f26270 */
[C---:B------:R-:W-:Y:S02]  /*8df0*/  ISETP.GE.AND P2, PT, R137.reuse, 0x381, PT ;  /* 0x000003818900780c */ /* 0x040fe40003f46270 */
[C---:B------:R-:W-:Y:S02]  /*8e00*/  ISETP.GE.AND P3, PT, R137.reuse, 0x401, PT ;  /* 0x000004018900780c */ /* 0x040fe40003f66270 */
[C---:B------:R-:W-:Y:S02]  /*8e10*/  ISETP.GE.AND P4, PT, R137.reuse, 0x481, PT ;  /* 0x000004818900780c */ /* 0x040fe40003f86270 */
[----:B------:R-:W-:Y:S01]  /*8e20*/  ISETP.GE.AND P5, PT, R137, 0x501, PT ;  /* 0x000005018900780c */ /* 0x000fe20003fa6270 */
[----:B------:R-:W-:Y:S10]  /*8e30*/  @!P6 BRA `(.L_x_2420) ;  /* 0x000000100000e947 */ /* 0x000ff40003800000 */
[----:B01----:R0:W-:Y:S02]  /*8e40*/  RED.E.ADD.F32.FTZ.RN.STRONG.GPU [R56.64+-0x3800], R59 ;  /* 0xffc8003b3800798e */ /* 0x0031e4000c10e79e */
.L_x_2420:
[----:B0-----:R-:W-:Y:S05]  /*8e50*/  BSYNC B0 ;  /* 0x0000000000007941 */ /* 0x001fea0003800000 */
.L_x_2419:
[----:B-1----:R0:W1:Y:S01]  /*8e60*/  LDS R59, [R164.X4+0x2b00] ;  /* 0x002b0000a43b7984 */ /* 0x0020620000004800 */
[----:B------:R-:W-:Y:S01]  /*8e70*/  BSSY B0, `(.L_x_2421) ;  /* 0x0000005000007945 */ /* 0x000fe20003800000 */
[----:B------:R-:W-:Y:S02]  /*8e80*/  IADD3 R58, R99, 0x380, RZ ;  /* 0x00000380633a7810 */ /* 0x000fe40007ffe0ff */
[----:B------:R-:W-:Y:S01]  /*8e90*/  LEA.HI.SX32 R166, R166, R99, 0x1b ;  /* 0x00000063a6a67211 */ /* 0x000fe200078fdaff */
[----:B------:R-:W-:Y:S05]  /*8ea0*/  @!P0 BRA `(.L_x_2422) ;  /* 0x0000001000008947 */ /* 0x000fea0003800000 */
[----:B-1----:R1:W-:Y:S02]  /*8eb0*/  RED.E.ADD.F32.FTZ.RN.STRONG.GPU [R56.64+-0x3600], R59 ;  /* 0xffca003b3800798e */ /* 0x0023e4000c10e79e */
.L_x_2422:
[----:B------:R-:W-:Y:S05]  /*8ec0*/  BSYNC B0 ;  /* 0x0000000000007941 */ /* 0x000fea0003800000 */
.L_x_2421:
[----:B-1----:R1:W2:Y:S01]  /*8ed0*/  LDS R59, [R166.X4+0x2d00] ;  /* 0x002d0000a63b7984 */ /* 0x0022a20000004800 */
[----:B------:R-:W-:Y:S01]  /*8ee0*/  BSSY B0, `(.L_x_2423) ;  /* 0x0000005000007945 */ /* 0x000fe20003800000 */
[----:B0-----:R-:W-:-:S02]  /*8ef0*/  IADD3 R164, R99, 0x400, RZ ;  /* 0x0000040063a47810 */ /* 0x001fc40007ffe0ff */
[----:B------:R-:W-:Y:S01]  /*8f00*/  LEA.HI.SX32 R58, R58, R99, 0x1b ;  /* 0x000000633a3a7211 */ /* 0x000fe200078fdaff */
[----:B------:R-:W-:Y:S05]  /*8f10*/  @!P1 BRA `(.L_x_2424) ;  /* 0x0000001000009947 */ /* 0x000fea0003800000 */
[----:B--2---:R0:W-:Y:S02]  /*8f20*/  RED.E.ADD.F32.FTZ.RN.STRONG.GPU [R56.64+-0x3400], R59 ;  /* 0xffcc003b3800798e */ /* 0x0041e4000c10e79e */
.L_x_2424:
[----:B------:R-:W-:Y:S05]  /*8f30*/  BSYNC B0 ;  /* 0x0000000000007941 */ /* 0x000fea0003800000 */
.L_x_2423:
[----:B0-2---:R0:W2:Y:S01]  /*8f40*/  LDS R59, [R58.X4+0x2f00] ;  /* 0x002f00003a3b7984 */ /* 0x0050a20000004800 */
[----:B------:R-:W-:Y:S01]  /*8f50*/  BSSY B0, `(.L_x_2425) ;  /* 0x0000005000007945 */ /* 0x000fe20003800000 */
[----:B-1----:R-:W-:Y:S02]  /*8f60*/  IADD3 R166, R99, 0x480, RZ ;  /* 0x0000048063a67810 */ /* 0x002fe40007ffe0ff */
[----:B------:R-:W-:Y:S01]  /*8f70*/  LEA.HI.SX32 R164, R164, R99, 0x1b ;  /* 0x00000063a4a47211 */ /* 0x000fe200078fdaff */
[----:B------:R-:W-:Y:S05]  /*8f80*/  @!P2 BRA `(.L_x_2426) ;  /* 0x000000100000a947 */ /* 0x000fea0003800000 */
[----:B--2---:R1:W-:Y:S02]  /*8f90*/  RED.E.ADD.F32.FTZ.RN.STRONG.GPU [R56.64+-0x3200], R59 ;  /* 0xffce003b3800798e */ /* 0x0043e4000c10e79e */
.L_x_2426:
[----:B------:R-:W-:Y:S05]  /*8fa0*/  BSYNC B0 ;  /* 0x0000000000007941 */ /* 0x000fea0003800000 */
.L_x_2425:
[----:B-12---:R1:W2:Y:S01]  /*8fb0*/  LDS R59, [R164.X4+0x3100] ;  /* 0x00310000a43b7984 */ /* 0x0062a20000004800 */
[----:B------:R-:W-:Y:S01]  /*8fc0*/  BSSY B0, `(.L_x_2427) ;  /* 0x0000005000007945 */ /* 0x000fe20003800000 */
[----:B0-----:R-:W-:Y:S02]  /*8fd0*/  IADD3 R58, R99, 0x500, RZ ;  /* 0x00000500633a7810 */ /* 0x001fe40007ffe0ff */
[----:B------:R-:W-:Y:S01]  /*8fe0*/  LEA.HI.SX32 R166, R166, R99, 0x1b ;  /* 0x00000063a6a67211 */ /* 0x000fe200078fdaff */
[----:B------:R-:W-:Y:S05]  /*8ff0*/  @!P3 BRA `(.L_x_2428) ;  /* 0x000000100000b947 */ /* 0x000fea0003800000 */
[----:B--2---:R0:W-:Y:S02]  /*9000*/  RED.E.ADD.F32.FTZ.RN.STRONG.GPU [R56.64+-0x3000], R59 ;  /* 0xffd0003b3800798e */ /* 0x0041e4000c10e79e */
.L_x_2428:
[----:B------:R-:W-:Y:S05]  /*9010*/  BSYNC B0 ;  /* 0x0000000000007941 */ /* 0x000fea0003800000 */
.L_x_2427:
[----:B0-2---:R0:W2:Y:S01]  /*9020*/  LDS R59, [R166.X4+0x3300] ;  /* 0x00330000a63b7984 */ /* 0x0050a20000004800 */
[----:B------:R-:W-:Y:S01]  /*9030*/  BSSY B0, `(.L_x_2429) ;  /* 0x0000004000007945 */ /* 0x000fe20003800000 */
[----:B------:R-:W-:Y:S01]  /*9040*/  LEA.HI.SX32 R58, R58, R99, 0x1b ;  /* 0x000000633a3a7211 */ /* 0x000fe200078fdaff */
[----:B------:R-:W-:Y:S05]  /*9050*/  @!P4 BRA `(.L_x_2430) ;  /* 0x000000100000c947 */ /* 0x000fea0003800000 */
[----:B--2---:R2:W-:Y:S02]  /*9060*/  RED.E.ADD.F32.FTZ.RN.STRONG.GPU [R56.64+-0x2e00], R59 ;  /* 0xffd2003b3800798e */ /* 0x0045e4000c10e79e */
.L_x_2430:
[----:B------:R-:W-:Y:S05]  /*9070*/  BSYNC B0 ;  /* 0x0000000000007941 */ /* 0x000fea0003800000 */
.L_x_2429:
[----:B--2---:R2:W3:Y:S01]  /*9080*/  LDS R59, [R58.X4+0x3500] ;  /* 0x003500003a3b7984 */ /* 0x0044e20000004800 */
[----:B------:R-:W-:Y:S01]  /*9090*/  BSSY B0, `(.L_x_2431) ;  /* 0x0000005000007945 */ /* 0x000fe20003800000 */
[----:B-1----:R-:W-:-:S02]  /*90a0*/  IADD3 R164, R99, 0x580, RZ ;  /* 0x0000058063a47810 */ /* 0x002fc40007ffe0ff */
[----:B0-----:R-:W-:Y:S01]  /*90b0*/  IADD3 R166, R99, 0x600, RZ ;  /* 0x0000060063a67810 */ /* 0x001fe20007ffe0ff */
[----:B------:R-:W-:Y:S05]  /*90c0*/  @!P5 BRA `(.L_x_2432) ;  /* 0x000000100000d947 */ /* 0x000fea0003800000 */
[----:B---3--:R0:W-:Y:S02]  /*90d0*/  RED.E.ADD.F32.FTZ.RN.STRONG.GPU [R56.64+-0x2c00], R59 ;  /* 0xffd4003b3800798e */ /* 0x0081e4000c10e79e */
.L_x_2432:
[----:B------:R-:W-:Y:S05]  /*90e0*/  BSYNC B0 ;  /* 0x0000000000007941 */ /* 0x000fea0003800000 */
.L_x_2431:
        /* <DEDUP_REMOVED lines=14> */
.L_x_2434:
[----:B0-----:R-:W-:Y:S05]  /*91d0*/  BSYNC B0 ;  /* 0x0000000000007941 */ /* 0x001fea0003800000 */
.L_x_2433:
[----:B-1----:R0:W1:Y:S01]  /*91e0*/  LDS R59, [R166.X4+0x3900] ;  /* 0x00390000a63b7984 */ /* 0x0020620000004800 */
[----:B------:R-:W-:Y:S01]  /*91f0*/  BSSY B0, `(.L_x_2435) ;  /* 0x0000005000007945 */ /* 0x000fe20003800000 */
[----:B------:R-:W-:Y:S02]  /*9200*/  IADD3 R164, R99, 0x700, RZ ;  /* 0x0000070063a47810 */ /* 0x000fe40007ffe0ff */
[----:B------:R-:W-:Y:S01]  /*9210*/  LEA.HI.SX32 R58, R58, R99, 0x1b ;  /* 0x000000633a3a7211 */ /* 0x000fe200078fdaff */
[----:B------:R-:W-:Y:S05]  /*9220*/  @!P0 BRA `(.L_x_2436) ;  /* 0x0000001000008947 */ /* 0x000fea0003800000 */
[----:B-1----:R1:W-:Y:S02]  /*9230*/  RED.E.ADD.F32.FTZ.RN.STRONG.GPU [R56.64+-0x2800], R59 ;  /* 0xffd8003b3800798e */ /* 0x0023e4000c10e79e */
.L_x_2436:
[----:B------:R-:W-:Y:S05]  /*9240*/  BSYNC B0 ;  /* 0x0000000000007941 */ /* 0x000fea0003800000 */
.L_x_2435:
[----:B-1----:R1:W2:Y:S01]  /*9250*/  LDS R59, [R58.X4+0x3b00] ;  /* 0x003b00003a3b7984 */ /* 0x0022a20000004800 */
[----:B------:R-:W-:Y:S01]  /*9260*/  BSSY B0, `(.L_x_2437) ;  /* 0x0000005000007945 */ /* 0x000fe20003800000 */
[----:B0-----:R-:W-:-:S02]  /*9270*/  IADD3 R166, R99, 0x780, RZ ;  /* 0x0000078063a67810 */ /* 0x001fc40007ffe0ff */
[----:B------:R-:W-:Y:S01]  /*9280*/  LEA.HI.SX32 R164, R164, R99, 0x1b ;  /* 0x00000063a4a47211 */ /* 0x000fe200078fdaff */
[----:B------:R-:W-:Y:S05]  /*9290*/  @!P1 BRA `(.L_x_2438) ;  /* 0x0000001000009947 */ /* 0x000fea0003800000 */
[----:B--2---:R0:W-:Y:S02]  /*92a0*/  RED.E.ADD.F32.FTZ.RN.STRONG.GPU [R56.64+-0x2600], R59 ;  /* 0xffda003b3800798e */ /* 0x0041e4000c10e79e */
.L_x_2438:
[----:B------:R-:W-:Y:S05]  /*92b0*/  BSYNC B0 ;  /* 0x0000000000007941 */ /* 0x000fea0003800000 */
.L_x_2437:
[----:B0-2---:R0:W2:Y:S01]  /*92c0*/  LDS R59, [R164.X4+0x3d00] ;  /* 0x003d0000a43b7984 */ /* 0x0050a20000004800 */
[----:B------:R-:W-:Y:S01]  /*92d0*/  BSSY B0, `(.L_x_2439) ;  /* 0x0000005000007945 */ /* 0x000fe20003800000 */
[----:B-1----:R-:W-:Y:S02]  /*92e0*/  IADD3 R58, R99, 0x800, RZ ;  /* 0x00000800633a7810 */ /* 0x002fe40007ffe0ff */
[----:B------:R-:W-:Y:S01]  /*92f0*/  LEA.HI.SX32 R166, R166, R99, 0x1b ;  /* 0x00000063a6a67211 */ /* 0x000fe200078fdaff */
[----:B------:R-:W-:Y:S05]  /*9300*/  @!P2 BRA `(.L_x_2440) ;  /* 0x000000100000a947 */ /* 0x000fea0003800000 */
[----:B--2---:R1:W-:Y:S02]  /*9310*/  RED.E.ADD.F32.FTZ.RN.STRONG.GPU [R56.64+-0x2400], R59 ;  /* 0xffdc003b3800798e */ /* 0x0043e4000c10e79e */
.L_x_2440:
[----:B------:R-:W-:Y:S05]  /*9320*/  BSYNC B0 ;  /* 0x0000000000007941 */ /* 0x000fea0003800000 */
.L_x_2439:
[----:B-12---:R1:W2:Y:S01]  /*9330*/  LDS R59, [R166.X4+0x3f00] ;  /* 0x003f0000a63b7984 */ /* 0x0062a20000004800 */
[----:B------:R-:W-:Y:S01]  /*9340*/  BSSY B0, `(.L_x_2441) ;  /* 0x0000005000007945 */ /* 0x000fe20003800000 */
[----:B0-----:R-:W-:Y:S02]  /*9350*/  IADD3 R164, R99, 0x880, RZ ;  /* 0x0000088063a47810 */ /* 0x001fe40007ffe0ff */
[----:B------:R-:W-:Y:S01]  /*9360*/  LEA.HI.SX32 R58, R58, R99, 0x1b ;  /* 0x000000633a3a7211 */ /* 0x000fe200078fdaff */
[----:B------:R-:W-:Y:S05]  /*9370*/  @!P3 BRA `(.L_x_2442) ;  /* 0x000000100000b947 */ /* 0x000fea0003800000 */
[----:B--2---:R0:W-:Y:S02]  /*9380*/  RED.E.ADD.F32.FTZ.RN.STRONG.GPU [R56.64+-0x2200], R59 ;  /* 0xffde003b3800798e */ /* 0x0041e4000c10e79e */
.L_x_2442:
[----:B------:R-:W-:Y:S05]  /*9390*/  BSYNC B0 ;  /* 0x0000000000007941 */ /* 0x000fea0003800000 */
.L_x_2441:
[----:B0-2---:R0:W2:Y:S01]  /*93a0*/  LDS R59, [R58.X4+0x4100] ;  /* 0x004100003a3b7984 */ /* 0x0050a20000004800 */
[----:B------:R-:W-:Y:S01]  /*93b0*/  BSSY B0, `(.L_x_2443) ;  /* 0x0000004000007945 */ /* 0x000fe20003800000 */
[----:B------:R-:W-:Y:S01]  /*93c0*/  LEA.HI.SX32 R164, R164, R99, 0x1b ;  /* 0x00000063a4a47211 */ /* 0x000fe200078fdaff */
[----:B------:R-:W-:Y:S05]  /*93d0*/  @!P4 BRA `(.L_x_2444) ;  /* 0x000000100000c947 */ /* 0x000fea0003800000 */
[----:B--2---:R2:W-:Y:S02]  /*93e0*/  RED.E.ADD.F32.FTZ.RN.STRONG.GPU [R56.64+-0x2000], R59 ;  /* 0xffe0003b3800798e */ /* 0x0045e4000c10e79e */
.L_x_2444:
[----:B------:R-:W-:Y:S05]  /*93f0*/  BSYNC B0 ;  /* 0x0000000000007941 */ /* 0x000fea0003800000 */
.L_x_2443:
[----:B--2---:R2:W3:Y:S01]  /*9400*/  LDS R59, [R164.X4+0x4300] ;  /* 0x00430000a43b7984 */ /* 0x0044e20000004800 */
[----:B------:R-:W-:Y:S01]  /*9410*/  BSSY B0, `(.L_x_2445) ;  /* 0x0000005000007945 */ /* 0x000fe20003800000 */
[----:B0-----:R-:W-:-:S02]  /*9420*/  IADD3 R58, R99, 0x900, RZ ;  /* 0x00000900633a7810 */ /* 0x001fc40007ffe0ff */
[----:B-1----:R-:W-:Y:S01]  /*9430*/  IADD3 R166, R99, 0x980, RZ ;  /* 0x0000098063a67810 */ /* 0x002fe20007ffe0ff */
[----:B------:R-:W-:Y:S05]  /*9440*/  @!P5 BRA `(.L_x_2446) ;  /* 0x000000100000d947 */ /* 0x000fea0003800000 */
[----:B---3--:R0:W-:Y:S02]  /*9450*/  RED.E.ADD.F32.FTZ.RN.STRONG.GPU [R56.64+-0x1e00], R59 ;  /* 0xffe2003b3800798e */ /* 0x0081e4000c10e79e */
.L_x_2446:
[----:B------:R-:W-:Y:S05]  /*9460*/  BSYNC B0 ;  /* 0x0000000000007941 */ /* 0x000fea0003800000 */
.L_x_2445:
        /* <DEDUP_REMOVED lines=14> */
.L_x_2448:
[----:B0-----:R-:W-:Y:S05]  /*9550*/  BSYNC B0 ;  /* 0x0000000000007941 */ /* 0x001fea0003800000 */
.L_x_2447:
[----:B-1----:R0:W1:Y:S01]  /*9560*/  LDS R59, [R166.X4+0x4700] ;  /* 0x00470000a63b7984 */ /* 0x0020620000004800 */
[----:B------:R-:W-:Y:S01]  /*9570*/  BSSY B0, `(.L_x_2449) ;  /* 0x0000005000007945 */ /* 0x000fe20003800000 */
[----:B------:R-:W-:Y:S02]  /*9580*/  IADD3 R58, R99, 0xa80, RZ ;  /* 0x00000a80633a7810 */ /* 0x000fe40007ffe0ff */
[----:B------:R-:W-:Y:S01]  /*9590*/  LEA.HI.SX32 R164, R164, R99, 0x1b ;  /* 0x00000063a4a47211 */ /* 0x000fe200078fdaff */
[----:B------:R-:W-:Y:S05]  /*95a0*/  @!P0 BRA `(.L_x_2450) ;  /* 0x0000001000008947 */ /* 0x000fea0003800000 */
[----:B-1----:R1:W-:Y:S02]  /*95b0*/  RED.E.ADD.F32.FTZ.RN.STRONG.GPU [R56.64+-0x1a00], R59 ;  /* 0xffe6003b3800798e */ /* 0x0023e4000c10e79e */
.L_x_2450:
[----:B------:R-:W-:Y:S05]  /*95c0*/  BSYNC B0 ;  /* 0x0000000000007941 */ /* 0x000fea0003800000 */
.L_x_2449:
[----:B-1----:R1:W2:Y:S01]  /*95d0*/  LDS R59, [R164.X4+0x4900] ;  /* 0x00490000a43b7984 */ /* 0x0022a20000004800 */
[----:B------:R-:W-:Y:S01]  /*95e0*/  BSSY B0, `(.L_x_2451) ;  /* 0x0000005000007945 */ /* 0x000fe20003800000 */
[----:B0-----:R-:W-:-:S02]  /*95f0*/  IADD3 R166, R99, 0xb00, RZ ;  /* 0x00000b0063a67810 */ /* 0x001fc40007ffe0ff */
[----:B------:R-:W-:Y:S01]  /*9600*/  LEA.HI.SX32 R58, R58, R99, 0x1b ;  /* 0x000000633a3a7211 */ /* 0x000fe200078fdaff */
[----:B------:R-:W-:Y:S05]  /*9610*/  @!P1 BRA `(.L_x_2452) ;  /* 0x0000001000009947 */ /* 0x000fea0003800000 */
[----:B--2---:R0:W-:Y:S02]  /*9620*/  RED.E.ADD.F32.FTZ.RN.STRONG.GPU [R56.64+-0x1800], R59 ;  /* 0xffe8003b3800798e */ /* 0x0041e4000c10e79e */
.L_x_2452:
[----:B------:R-:W-:Y:S05]  /*9630*/  BSYNC B0 ;  /* 0x0000000000007941 */ /* 0x000fea0003800000 */
.L_x_2451:
[----:B0-2---:R0:W2:Y:S01]  /*9640*/  LDS R59, [R58.X4+0x4b00] ;  /* 0x004b00003a3b7984 */ /* 0x0050a20000004800 */
[----:B------:R-:W-:Y:S01]  /*9650*/  BSSY B0, `(.L_x_2453) ;  /* 0x0000005000007945 */ /* 0x000fe20003800000 */
[----:B-1----:R-:W-:Y:S02]  /*9660*/  IADD3 R164, R99, 0xb80, RZ ;  /* 0x00000b8063a47810 */ /* 0x002fe40007ffe0ff */
[----:B------:R-:W-:Y:S01]  /*9670*/  LEA.HI.SX32 R166, R166, R99, 0x1b ;  /* 0x00000063a6a67211 */ /* 0x000fe200078fdaff */
[----:B------:R-:W-:Y:S05]  /*9680*/  @!P2 BRA `(.L_x_2454) ;  /* 0x000000100000a947 */ /* 0x000fea0003800000 */
[----:B--2---:R1:W-:Y:S02]  /*9690*/  RED.E.ADD.F32.FTZ.RN.STRONG.GPU [R56.64+-0x1600], R59 ;  /* 0xffea003b3800798e */ /* 0x0043e4000c10e79e */
.L_x_2454:
[----:B------:R-:W-:Y:S05]  /*96a0*/  BSYNC B0 ;  /* 0x0000000000007941 */ /* 0x000fea0003800000 */
.L_x_2453:
[----:B-12---:R1:W2:Y:S01]  /*96b0*/  LDS R59, [R166.X4+0x4d00] ;  /* 0x004d0000a63b7984 */ /* 0x0062a20000004800 */
[----:B------:R-:W-:Y:S01]  /*96c0*/  BSSY B0, `(.L_x_2455) ;  /* 0x0000005000007945 */ /* 0x000fe20003800000 */
[----:B0-----:R-:W-:Y:S02]  /*96d0*/  IADD3 R58, R99, 0xc00, RZ ;  /* 0x00000c00633a7810 */ /* 0x001fe40007ffe0ff */
[----:B------:R-:W-:Y:S01]  /*96e0*/  LEA.HI.SX32 R164, R164, R99, 0x1b ;  /* 0x00000063a4a47211 */ /* 0x000fe200078fdaff */
[----:B------:R-:W-:Y:S05]  /*96f0*/  @!P3 BRA `(.L_x_2456) ;  /* 0x000000100000b947 */ /* 0x000fea0003800000 */
[----:B--2---:R0:W-:Y:S02]  /*9700*/  RED.E.ADD.F32.FTZ.RN.STRONG.GPU [R56.64+-0x1400], R59 ;  /* 0xffec003b3800798e */ /* 0x0041e4000c10e79e */
.L_x_2456:
[----:B------:R-:W-:Y:S05]  /*9710*/  BSYNC B0 ;  /* 0x0000000000007941 */ /* 0x000fea0003800000 */
.L_x_2455:
[----:B0-2---:R0:W2:Y:S01]  /*9720*/  LDS R59, [R164.X4+0x4f00] ;  /* 0x004f0000a43b7984 */ /* 0x0050a20000004800 */
[----:B------:R-:W-:Y:S01]  /*9730*/  BSSY B0, `(.L_x_2457) ;  /* 0x0000004000007945 */ /* 0x000fe20003800000 */
[----:B------:R-:W-:Y:S01]  /*9740*/  LEA.HI.SX32 R58, R58, R99, 0x1b ;  /* 0x000000633a3a7211 */ /* 0x000fe200078fdaff */
[----:B------:R-:W-:Y:S05]  /*9750*/  @!P4 BRA `(.L_x_2458) ;  /* 0x000000100000c947 */ /* 0x000fea0003800000 */
[----:B--2---:R2:W-:Y:S02]  /*9760*/  RED.E.ADD.F32.FTZ.RN.STRONG.GPU [R56.64+-0x1200], R59 ;  /* 0xffee003b3800798e */ /* 0x0045e4000c10e79e */
.L_x_2458:
[----:B------:R-:W-:Y:S05]  /*9770*/  BSYNC B0 ;  /* 0x0000000000007941 */ /* 0x000fea0003800000 */
.L_x_2457:
[----:B--2---:R2:W3:Y:S01]  /*9780*/  LDS R59, [R58.X4+0x5100] ;  /* 0x005100003a3b7984 */ /* 0x0044e20000004800 */
[----:B------:R-:W-:Y:S01]  /*9790*/  BSSY B0, `(.L_x_2459) ;  /* 0x0000005000007945 */ /* 0x000fe20003800000 */
[----:B0-----:R-:W-:-:S02]  /*97a0*/  IADD3 R164, R99, 0xc80, RZ ;  /* 0x00000c8063a47810 */ /* 0x001fc40007ffe0ff */
[----:B-1----:R-:W-:Y:S01]  /*97b0*/  IADD3 R166, R99, 0xd00, RZ ;  /* 0x00000d0063a67810 */ /* 0x002fe20007ffe0ff */
[----:B------:R-:W-:Y:S05]  /*97c0*/  @!P5 BRA `(.L_x_2460) ;  /* 0x000000100000d947 */ /* 0x000fea0003800000 */
[----:B---3--:R0:W-:Y:S02]  /*97d0*/  RED.E.ADD.F32.FTZ.RN.STRONG.GPU [R56.64+-0x1000], R59 ;  /* 0xfff0003b3800798e */ /* 0x0081e4000c10e79e */
.L_x_2460:
[----:B------:R-:W-:Y:S05]  /*97e0*/  BSYNC B0 ;  /* 0x0000000000007941 */ /* 0x000fea0003800000 */
.L_x_2459:
        /* <DEDUP_REMOVED lines=14> */
.L_x_2462:
[----:B0-----:R-:W-:Y:S05]  /*98d0*/  BSYNC B0 ;  /* 0x0000000000007941 */ /* 0x001fea0003800000 */
.L_x_2461:
[----:B-1----:R0:W1:Y:S01]  /*98e0*/  LDS R59, [R166.X4+0x5500] ;  /* 0x00550000a63b7984 */ /* 0x0020620000004800 */
[----:B------:R-:W-:Y:S01]  /*98f0*/  BSSY B0, `(.L_x_2463) ;  /* 0x0000005000007945 */ /* 0x000fe20003800000 */
[----:B------:R-:W-:Y:S02]  /*9900*/  IADD3 R164, R99, 0xe00, RZ ;  /* 0x00000e0063a47810 */ /* 0x000fe40007ffe0ff */
[----:B------:R-:W-:Y:S01]  /*9910*/  LEA.HI.SX32 R58, R58, R99, 0x1b ;  /* 0x000000633a3a7211 */ /* 0x000fe200078fdaff */
[----:B------:R-:W-:Y:S05]  /*9920*/  @!P0 BRA `(.L_x_2464) ;  /* 0x0000001000008947 */ /* 0x000fea0003800000 */
[----:B-1----:R1:W-:Y:S02]  /*9930*/  RED.E.ADD.F32.FTZ.RN.STRONG.GPU [R56.64+-0xc00], R59 ;  /* 0xfff4003b3800798e */ /* 0x0023e4000c10e79e */
.L_x_2464:
[----:B------:R-:W-:Y:S05]  /*9940*/  BSYNC B0 ;  /* 0x0000000000007941 */ /* 0x000fea0003800000 */
.L_x_2463:
[----:B-1----:R1:W2:Y:S01]  /*9950*/  LDS R59, [R58.X4+0x5700] ;  /* 0x005700003a3b7984 */ /* 0x0022a20000004800 */
[----:B------:R-:W-:Y:S01]  /*9960*/  BSSY B0, `(.L_x_2465) ;  /* 0x0000005000007945 */ /* 0x000fe20003800000 */
[----:B0-----:R-:W-:-:S02]  /*9970*/  IADD3 R166, R99, 0xe80, RZ ;  /* 0x00000e8063a67810 */ /* 0x001fc40007ffe0ff */
[----:B------:R-:W-:Y:S01]  /*9980*/  LEA.HI.SX32 R164, R164, R99, 0x1b ;  /* 0x00000063a4a47211 */ /* 0x000fe200078fdaff */
[----:B------:R-:W-:Y:S05]  /*9990*/  @!P1 BRA `(.L_x_2466) ;  /* 0x0000001000009947 */ /* 0x000fea0003800000 */
[----:B--2---:R0:W-:Y:S02]  /*99a0*/  RED.E.ADD.F32.FTZ.RN.STRONG.GPU [R56.64+-0xa00], R59 ;  /* 0xfff6003b3800798e */ /* 0x0041e4000c10e79e */
.L_x_2466:
[----:B------:R-:W-:Y:S05]  /*99b0*/  BSYNC B0 ;  /* 0x0000000000007941 */ /* 0x000fea0003800000 */
.L_x_2465:
[----:B0-2---:R0:W2:Y:S01]  /*99c0*/  LDS R59, [R164.X4+0x5900] ;  /* 0x00590000a43b7984 */ /* 0x0050a20000004800 */
[----:B------:R-:W-:Y:S01]  /*99d0*/  BSSY B0, `(.L_x_2467) ;  /* 0x0000005000007945 */ /* 0x000fe20003800000 */
[----:B-1----:R-:W-:Y:S02]  /*99e0*/  IADD3 R58, R99, 0xf00, RZ ;  /* 0x00000f00633a7810 */ /* 0x002fe40007ffe0ff */
[----:B------:R-:W-:Y:S01]  /*99f0*/  LEA.HI.SX32 R166, R166, R99, 0x1b ;  /* 0x00000063a6a67211 */ /* 0x000fe200078fdaff */
[----:B------:R-:W-:Y:S05]  /*9a00*/  @!P2 BRA `(.L_x_2468) ;  /* 0x000000100000a947 */ /* 0x000fea0003800000 */
[----:B--2---:R1:W-:Y:S02]  /*9a10*/  RED.E.ADD.F32.FTZ.RN.STRONG.GPU [R56.64+-0x800], R59 ;  /* 0xfff8003b3800798e */ /* 0x0043e4000c10e79e */
.L_x_2468:
[----:B------:R-:W-:Y:S05]  /*9a20*/  BSYNC B0 ;  /* 0x0000000000007941 */ /* 0x000fea0003800000 */
.L_x_2467:
[----:B-12---:R1:W2:Y:S01]  /*9a30*/  LDS R59, [R166.X4+0x5b00] ;  /* 0x005b0000a63b7984 */ /* 0x0062a20000004800 */
[----:B------:R-:W-:Y:S01]  /*9a40*/  BSSY B0, `(.L_x_2469) ;  /* 0x0000005000007945 */ /* 0x000fe20003800000 */
[----:B0-----:R-:W-:Y:S02]  /*9a50*/  IADD3 R164, R99, 0xf80, RZ ;  /* 0x00000f8063a47810 */ /* 0x001fe40007ffe0ff */
[----:B------:R-:W-:Y:S01]  /*9a60*/  LEA.HI.SX32 R58, R58, R99, 0x1b ;  /* 0x000000633a3a7211 */ /* 0x000fe200078fdaff */
[----:B------:R-:W-:Y:S05]  /*9a70*/  @!P3 BRA `(.L_x_2470) ;  /* 0x000000100000b947 */ /* 0x000fea0003800000 */
[----:B--2---:R0:W-:Y:S02]  /*9a80*/  RED.E.ADD.F32.FTZ.RN.STRONG.GPU [R56.64+-0x600], R59 ;  /* 0xfffa003b3800798e */ /* 0x0041e4000c10e79e */
.L_x_2470:
[----:B------:R-:W-:Y:S05]  /*9a90*/  BSYNC B0 ;  /* 0x0000000000007941 */ /* 0x000fea0003800000 */
.L_x_2469:
[----:B0-2---:R0:W2:Y:S01]  /*9aa0*/  LDS R59, [R58.X4+0x5d00] ;  /* 0x005d00003a3b7984 */ /* 0x0050a20000004800 */
[----:B------:R-:W-:Y:S01]  /*9ab0*/  BSSY B0, `(.L_x_2471) ;  /* 0x0000004000007945 */ /* 0x000fe20003800000 */
[----:B------:R-:W-:Y:S01]  /*9ac0*/  LEA.HI.SX32 R164, R164, R99, 0x1b ;  /* 0x00000063a4a47211 */ /* 0x000fe200078fdaff */
[----:B------:R-:W-:Y:S05]  /*9ad0*/  @!P4 BRA `(.L_x_2472) ;  /* 0x000000100000c947 */ /* 0x000fea0003800000 */
[----:B--2---:R2:W-:Y:S02]  /*9ae0*/  RED.E.ADD.F32.FTZ.RN.STRONG.GPU [R56.64+-0x400], R59 ;  /* 0xfffc003b3800798e */ /* 0x0045e4000c10e79e */
.L_x_2472:
[----:B------:R-:W-:Y:S05]  /*9af0*/  BSYNC B0 ;  /* 0x0000000000007941 */ /* 0x000fea0003800000 */
.L_x_2471:
[----:B--2---:R2:W3:Y:S01]  /*9b00*/  LDS R59, [R164.X4+0x5f00] ;  /* 0x005f0000a43b7984 */ /* 0x0044e20000004800 */
[----:B------:R-:W-:Y:S01]  /*9b10*/  BSSY B0, `(.L_x_2473) ;  /* 0x0000003000007945 */ /* 0x000fe20003800000 */
[----:B------:R-:W-:Y:S05]  /*9b20*/  @!P5 BRA `(.L_x_2474) ;  /* 0x000000100000d947 */ /* 0x000fea0003800000 */
[----:B---3--:R3:W-:Y:S02]  /*9b30*/  RED.E.ADD.F32.FTZ.RN.STRONG.GPU [R56.64+-0x200], R59 ;  /* 0xfffe003b3800798e */ /* 0x0087e4000c10e79e */
.L_x_2474:
[----:B------:R-:W-:Y:S05]  /*9b40*/  BSYNC B0 ;  /* 0x0000000000007941 */ /* 0x000fea0003800000 */
.L_x_2473:
[----:B--2---:R-:W2:Y:S01]  /*9b50*/  SHFL.DOWN PT, R164, R163, 0x1, 0x1f ;  /* 0x08201f00a3a47f89 */ /* 0x004ea200000e0000 */
[----:B------:R-:W-:Y:S01]  /*9b60*/  ISETP.GT.AND P0, PT, R98, 0x1e, PT ;  /* 0x0000001e6200780c */ /* 0x000fe20003f04270 */
[----:B------:R-:W-:Y:S01]  /*9b70*/  FMUL.FTZ R123, R228, R123 ;  /* 0x0000007be47b7220 */ /* 0x000fe20000410000 */
[----:B---3--:R-:W-:Y:S01]  /*9b80*/  MOV R57, R163 ;  /* 0x000000a300397202 */ /* 0x008fe20000000f00 */
[----:B------:R-:W3:Y:S01]  /*9b90*/  SHFL.DOWN PT, R165, R86, 0x1, 0x1f ;  /* 0x08201f0056a57f89 */ /* 0x000ee200000e0000 */
[----:B0-----:R-:W-:Y:S01]  /*9ba0*/  MOV R58, R86 ;  /* 0x00000056003a7202 */ /* 0x001fe20000000f00 */
[----:B------:R-:W-:Y:S01]  /*9bb0*/  FFMA.FTZ R118, R233, R118, R123 ;  /* 0x00000076e9767223 */ /* 0x000fe2000001007b */
[----:B------:R-:W-:Y:S01]  /*9bc0*/  MOV R59, R85 ;  /* 0x00000055003b7202 */ /* 0x000fe20000000f00 */
[----:B-1----:R-:W0:Y:S01]  /*9bd0*/  SHFL.DOWN PT, R166, R85, 0x1, 0x1f ;  /* 0x08201f0055a67f89 */ /* 0x002e2200000e0000 */
[----:B------:R-:W-:Y:S01]  /*9be0*/  MOV R56, R161 ;  /* 0x000000a100387202 */ /* 0x000fe20000000f00 */
[----:B------:R-:W-:Y:S01]  /*9bf0*/  FMUL.FTZ R120, R229, R120 ;  /* 0x00000078e5787220 */ /* 0x000fe20000410000 */
[----:B------:R-:W-:Y:S01]  /*9c00*/  ISETP.NE.AND P1, PT, R98, RZ, PT ;  /* 0x000000ff6200720c */ /* 0x000fe20003f25270 */
[----:B------:R-:W1:Y:S01]  /*9c10*/  SHFL.DOWN PT, R137, R161, 0x1, 0x1f ;  /* 0x08201f00a1897f89 */ /* 0x000e6200000e0000 */
[----:B------:R-:W-:Y:S01]  /*9c20*/  FADD.FTZ R16, R71, R16 ;  /* 0x0000001047107221 */ /* 0x000fe20000010000 */
[----:B------:R-:W-:Y:S01]  /*9c30*/  ISETP.NE.AND P2, PT, R99, RZ, PT ;  /* 0x000000ff6300720c */ /* 0x000fe20003f45270 */
[----:B------:R-:W-:Y:S01]  /*9c40*/  FFMA.FTZ R120, R231, R122, R120 ;  /* 0x0000007ae7787223 */ /* 0x000fe20000010078 */
[----:B------:R-:W-:Y:S01]  /*9c50*/  BSSY B0, `(.L_x_2475) ;  /* 0x0000092000007945 */ /* 0x000fe20003800000 */
[----:B------:R-:W-:-:S02]  /*9c60*/  FMUL.FTZ R124, R199, R124 ;  /* 0x0000007cc77c7220 */ /* 0x000fc40000410000 */
[----:B------:R-:W-:Y:S02]  /*9c70*/  FFMA.FTZ R69, R68, R69, R120 ;  /* 0x0000004544457223 */ /* 0x000fe40000010078 */
[----:B------:R-:W-:Y:S02]  /*9c80*/  FMUL.FTZ R127, R200, R127 ;  /* 0x0000007fc87f7220 */ /* 0x000fe40000410000 */
[----:B------:R-:W-:Y:S02]  /*9c90*/  FADD.FTZ R14, R69, R14 ;  /* 0x0000000e450e7221 */ /* 0x000fe40000010000 */
[----:B--2---:R-:W-:Y:S02]  /*9ca0*/  @!P0 FADD.FTZ R57, R57, R164 ;  /* 0x000000a439398221 */ /* 0x004fe40000010000 */
[----:B------:R-:W-:Y:S02]  /*9cb0*/  FMUL.FTZ R128, R203, R128 ;  /* 0x00000080cb807220 */ /* 0x000fe40000410000 */
[----:B---3--:R-:W-:Y:S01]  /*9cc0*/  @!P0 FADD.FTZ R58, R58, R165 ;  /* 0x000000a53a3a8221 */ /* 0x008fe20000010000 */
[----:B------:R-:W2:Y:S01]  /*9cd0*/  SHFL.DOWN PT, R86, R57, 0x2, 0x1f ;  /* 0x08401f0039567f89 */ /* 0x000ea200000e0000 */
[----:B------:R-:W-:-:S02]  /*9ce0*/  FMUL.FTZ R132, R201, R132 ;  /* 0x00000084c9847220 */ /* 0x000fc40000410000 */
[----:B0-----:R-:W-:Y:S02]  /*9cf0*/  @!P0 FADD.FTZ R59, R59, R166 ;  /* 0x000000a63b3b8221 */ /* 0x001fe40000010000 */
[----:B------:R-:W-:Y:S02]  /*9d00*/  FMUL.FTZ R131, R202, R131 ;  /* 0x00000083ca837220 */ /* 0x000fe40000410000 */
[----:B-1----:R-:W-:Y:S01]  /*9d10*/  @!P0 FADD.FTZ R56, R56, R137 ;  /* 0x0000008938388221 */ /* 0x002fe20000010000 */
[----:B------:R-:W0:Y:S01]  /*9d20*/  SHFL.DOWN PT, R164, R59, 0x2, 0x1f ;  /* 0x08401f003ba47f89 */ /* 0x000e2200000e0000 */
[----:B------:R-:W-:Y:S01]  /*9d30*/  ISETP.GT.AND P0, PT, R98, 0x1d, PT ;  /* 0x0000001d6200780c */ /* 0x000fe20003f04270 */
[----:B------:R-:W-:Y:S02]  /*9d40*/  FMUL.FTZ R102, R205, R102 ;  /* 0x00000066cd667220 */ /* 0x000fe40000410000 */
[----:B------:R-:W1:Y:S01]  /*9d50*/  SHFL.DOWN PT, R137, R58, 0x2, 0x1f ;  /* 0x08401f003a897f89 */ /* 0x000e6200000e0000 */
[----:B------:R-:W-:-:S02]  /*9d60*/  FMUL.FTZ R133, R204, R133 ;  /* 0x00000085cc857220 */ /* 0x000fc40000410000 */
[----:B------:R-:W-:Y:S01]  /*9d70*/  FMUL.FTZ R139, R206, R139 ;  /* 0x0000008bce8b7220 */ /* 0x000fe20000410000 */
[----:B------:R-:W3:Y:S01]  /*9d80*/  SHFL.DOWN PT, R85, R56, 0x2, 0x1f ;  /* 0x08401f0038557f89 */ /* 0x000ee200000e0000 */
[----:B------:R-:W-:Y:S02]  /*9d90*/  FMUL.FTZ R136, R207, R136 ;  /* 0x00000088cf887220 */ /* 0x000fe40000410000 */
[----:B------:R-:W-:Y:S02]  /*9da0*/  FMUL.FTZ R138, R209, R138 ;  /* 0x0000008ad18a7220 */ /* 0x000fe40000410000 */
[----:B------:R-:W-:Y:S02]  /*9db0*/  FMUL.FTZ R135, R208, R135 ;  /* 0x00000087d0877220 */ /* 0x000fe40000410000 */
[----:B------:R-:W-:Y:S02]  /*9dc0*/  FMUL.FTZ R103, R210, R103 ;  /* 0x00000067d2677220 */ /* 0x000fe40000410000 */
[----:B--2---:R-:W-:-:S02]  /*9dd0*/  @!P0 FADD.FTZ R57, R57, R86 ;  /* 0x0000005639398221 */ /* 0x004fc40000010000 */
[----:B------:R-:W-:Y:S02]  /*9de0*/  FMUL.FTZ R114, R213, R114 ;  /* 0x00000072d5727220 */ /* 0x000fe40000410000 */
[----:B------:R-:W-:Y:S01]  /*9df0*/  FMUL.FTZ R140, R211, R140 ;  /* 0x0000008cd38c7220 */ /* 0x000fe20000410000 */
[----:B------:R-:W2:Y:S01]  /*9e00*/  SHFL.DOWN PT, R86, R57, 0x4, 0x1f ;  /* 0x08801f0039567f89 */ /* 0x000ea200000e0000 */
[----:B------:R-:W-:Y:S02]  /*9e10*/  FFMA.FTZ R124, R226, R125, R124 ;  /* 0x0000007de27c7223 */ /* 0x000fe4000001007c */
[----:B0-----:R-:W-:Y:S02]  /*9e20*/  @!P0 FADD.FTZ R59, R59, R164 ;  /* 0x000000a43b3b8221 */ /* 0x001fe40000010000 */
[----:B------:R-:W-:Y:S02]  /*9e30*/  FFMA.FTZ R126, R227, R126, R127 ;  /* 0x0000007ee37e7223 */ /* 0x000fe4000001007f */
[----:B-1----:R-:W-:Y:S01]  /*9e40*/  @!P0 FADD.FTZ R58, R58, R137 ;  /* 0x000000893a3a8221 */ /* 0x002fe20000010000 */
[----:B------:R-:W0:Y:S01]  /*9e50*/  SHFL.DOWN PT, R164, R59, 0x4, 0x1f ;  /* 0x08801f003ba47f89 */ /* 0x000e2200000e0000 */
[----:B------:R-:W-:-:S02]  /*9e60*/  FFMA.FTZ R128, R224, R129, R128 ;  /* 0x00000081e0807223 */ /* 0x000fc40000010080 */
[----:B---3--:R-:W-:Y:S01]  /*9e70*/  @!P0 FADD.FTZ R56, R56, R85 ;  /* 0x0000005538388221 */ /* 0x008fe20000010000 */
[----:B------:R-:W1:Y:S01]  /*9e80*/  SHFL.DOWN PT, R123, R58, 0x4, 0x1f ;  /* 0x08801f003a7b7f89 */ /* 0x000e6200000e0000 */
        /* <DEDUP_REMOVED lines=8> */
[----:B--2---:R-:W-:Y:S02]  /*9f10*/  @!P0 FADD.FTZ R57, R57, R86 ;  /* 0x0000005639398221 */ /* 0x004fe40000010000 */
[----:B------:R-:W-:Y:S02]  /*9f20*/  FFMA.FTZ R138, R219, R144, R138 ;  /* 0x00000090db8a7223 */ /* 0x000fe4000001008a */
[----:B------:R-:W-:Y:S01]  /*9f30*/  FFMA.FTZ R135, R216, R151, R135 ;  /* 0x00000097d8877223 */ /* 0x000fe20000010087 */
[----:B------:R-:W2:Y:S01]  /*9f40*/  SHFL.DOWN PT, R68, R57, 0x8, 0x1f ;  /* 0x09001f0039447f89 */ /* 0x000ea200000e0000 */
[----:B0-----:R-:W-:-:S02]  /*9f50*/  @!P0 FADD.FTZ R59, R59, R164 ;  /* 0x000000a43b3b8221 */ /* 0x001fc40000010000 */
[----:B------:R-:W-:Y:S02]  /*9f60*/  FFMA.FTZ R103, R217, R148, R103 ;  /* 0x00000094d9677223 */ /* 0x000fe40000010067 */
[----:B-1----:R-:W-:Y:S01]  /*9f70*/  @!P0 FADD.FTZ R58, R58, R123 ;  /* 0x0000007b3a3a8221 */ /* 0x002fe20000010000 */
[----:B------:R-:W0:Y:S01]  /*9f80*/  SHFL.DOWN PT, R86, R59, 0x8, 0x1f ;  /* 0x09001f003b567f89 */ /* 0x000e2200000e0000 */
        /* <DEDUP_REMOVED lines=11> */
[----:B--2---:R-:W-:Y:S02]  /*a040*/  @!P0 FADD.FTZ R57, R57, R68 ;  /* 0x0000004439398221 */ /* 0x004fe40000010000 */
[----:B------:R-:W-:-:S02]  /*a050*/  FFMA.FTZ R174, R119, R174, R131 ;  /* 0x000000ae77ae7223 */ /* 0x000fc40000010083 */
[----:B------:R-:W-:Y:S01]  /*a060*/  FFMA.FTZ R83, R110, R83, R102 ;  /* 0x000000536e537223 */ /* 0x000fe20000010066 */
[----:B------:R-:W2:Y:S01]  /*a070*/  SHFL.DOWN PT, R68, R57, 0x10, 0x1f ;  /* 0x0a001f0039447f89 */ /* 0x000ea200000e0000 */
[----:B0-----:R-:W-:Y:S02]  /*a080*/  @!P0 FADD.FTZ R59, R59, R86 ;  /* 0x000000563b3b8221 */ /* 0x001fe40000010000 */
[----:B------:R-:W-:Y:S02]  /*a090*/  FFMA.FTZ R84, R117, R84, R133 ;  /* 0x0000005475547223 */ /* 0x000fe40000010085 */
[----:B-1----:R-:W-:Y:S01]  /*a0a0*/  @!P0 FADD.FTZ R58, R58, R71 ;  /* 0x000000473a3a8221 */ /* 0x002fe20000010000 */
[----:B------:R-:W0:Y:S01]  /*a0b0*/  SHFL.DOWN PT, R86, R59, 0x10, 0x1f ;  /* 0x0a001f003b567f89 */ /* 0x000e2200000e0000 */
[----:B------:R-:W-:Y:S02]  /*a0c0*/  FFMA.FTZ R139, R106, R157, R139 ;  /* 0x0000009d6a8b7223 */ /* 0x000fe4000001008b */
[----:B---3--:R-:W-:Y:S01]  /*a0d0*/  @!P0 FADD.FTZ R56, R56, R69 ;  /* 0x0000004538388221 */ /* 0x008fe20000010000 */
[----:B------:R-:W1:Y:S01]  /*a0e0*/  SHFL.DOWN PT, R71, R58, 0x10, 0x1f ;  /* 0x0a001f003a477f89 */ /* 0x000e6200000e0000 */
        /* <DEDUP_REMOVED lines=8> */
[----:B--2---:R-:W-:-:S02]  /*a170*/  @!P0 FADD.FTZ R57, R57, R68 ;  /* 0x0000004439398221 */ /* 0x004fc40000010000 */
[----:B------:R-:W-:Y:S02]  /*a180*/  FADD.FTZ R19, R158, R19 ;  /* 0x000000139e137221 */ /* 0x000fe40000010000 */
[----:B------:R-:W-:Y:S02]  /*a190*/  FADD.FTZ R17, R118, R17 ;  /* 0x0000001176117221 */ /* 0x000fe40000010000 */
[----:B0-----:R-:W-:Y:S02]  /*a1a0*/  @!P0 FADD.FTZ R59, R59, R86 ;  /* 0x000000563b3b8221 */ /* 0x001fe40000010000 */
[----:B------:R-:W-:Y:S02]  /*a1b0*/  FADD.FTZ R18, R100, R18 ;  /* 0x0000001264127221 */ /* 0x000fe40000010000 */
[----:B-1----:R-:W-:Y:S02]  /*a1c0*/  @!P0 FADD.FTZ R58, R58, R71 ;  /* 0x000000473a3a8221 */ /* 0x002fe40000010000 */
[----:B------:R-:W-:-:S02]  /*a1d0*/  FADD.FTZ R21, R156, R21 ;  /* 0x000000159c157221 */ /* 0x000fc40000010000 */
[----:B---3--:R-:W-:Y:S02]  /*a1e0*/  @!P0 FADD.FTZ R56, R56, R69 ;  /* 0x0000004538388221 */ /* 0x008fe40000010000 */
[----:B------:R-:W-:Y:S02]  /*a1f0*/  FADD.FTZ R15, R124, R15 ;  /* 0x0000000f7c0f7221 */ /* 0x000fe40000010000 */
[----:B------:R-:W-:Y:S01]  /*a200*/  FADD.FTZ R20, R159, R20 ;  /* 0x000000149f147221 */ /* 0x000fe20000010000 */
[----:B------:R0:W-:Y:S01]  /*a210*/  @!P1 STS.128 [R97.X16+0x6310], R56 ;  /* 0x0063103861009388 */ /* 0x0001e2000000cc00 */
        /* <DEDUP_REMOVED lines=53> */
.L_x_2476:
[----:B0-----:R-:W-:Y:S05]  /*a570*/  BSYNC B0 ;  /* 0x0000000000007941 */ /* 0x001fea0003800000 */
.L_x_2475:
        /* <DEDUP_REMOVED lines=8> */
.L_x_2376:
[----:B------:R-:W-:Y:S01]  /*a600*/  BAR.SYNC.DEFER_BLOCKING 0x0 ;  /* 0x0000000000007b1d */ /* 0x000fe20000010000 */
[----:B------:R-:W-:Y:S01]  /*a610*/  F2FP.PACK_AB R39, R24, R27 ;  /* 0x0000001b1827723e */ /* 0x000fe200000000ff */
[----:B------:R-:W-:Y:S01]  /*a620*/  UIADD3 UR7, UR19, -0x1, URZ ;  /* 0xffffffff13077890 */ /* 0x000fe2000fffe03f */
[----:B------:R-:W-:Y:S01]  /*a630*/  SHF.L.U32 R24, R99, 0x1, RZ ;  /* 0x0000000163187819 */ /* 0x000fe200000006ff */
[----:B------:R-:W-:Y:S01]  /*a640*/  UIADD3 UR26, UP1, UR26, -0x2000, URZ ;  /* 0xffffe0001a1a7890 */ /* 0x000fe2000ff3e03f */
[----:B------:R-:W-:Y:S01]  /*a650*/  F2FP.PACK_AB R38, R26, R29 ;  /* 0x0000001d1a26723e */ /* 0x000fe200000000ff */
[----:B------:R-:W-:Y:S01]  /*a660*/  USHF.L.U32 UR8, UR7, 0xb, URZ ;  /* 0x0000000b07087899 */ /* 0x000fe2000800063f */
[----:B------:R-:W-:Y:S01]  /*a670*/  LOP3.LUT R41, R24, 0xffffffc0, RZ, 0xc0, !PT ;  /* 0xffffffc018297812 */ /* 0x000fe200078ec0ff */
[----:B------:R-:W-:Y:S01]  /*a680*/  ULDC.64 UR32, c[0x0][0x2d8] ;  /* 0x0000b60000207ab9 */ /* 0x000fe20000000a00 */
[----:B------:R-:W-:Y:S01]  /*a690*/  F2FP.PACK_AB R37, R28, R31 ;  /* 0x0000001f1c25723e */ /* 0x000fe200000000ff */
[----:B------:R-:W-:Y:S01]  /*a6a0*/  UIMAD UR28, UR34, UR32, URZ ;  /* 0x00000020221c72a4 */ /* 0x000fe2000f8e023f */
[----:B------:R-:W-:Y:S01]  /*a6b0*/  F2FP.PACK_AB R36, R30, R33 ;  /* 0x000000211e24723e */ /* 0x000fe200000000ff */
[----:B------:R-:W-:Y:S01]  /*a6c0*/  USHF.R.S32.HI UR9, URZ, 0x1f, UR8 ;  /* 0x0000001f3f097899 */ /* 0x000fe20008011408 */
[----:B------:R-:W-:Y:S01]  /*a6d0*/  F2FP.PACK_AB R29, R20, R23 ;  /* 0x00000017141d723e */ /* 0x000fe200000000ff */
[----:B------:R-:W-:Y:S01]  /*a6e0*/  UIMAD UR37, UR35, UR33, UR28 ;  /* 0x00000021232572a4 */ /* 0x000fe2000f8e021c */
[----:B------:R-:W-:Y:S01]  /*a6f0*/  F2FP.PACK_AB R31, R16, R19 ;  /* 0x00000013101f723e */ /* 0x000fe200000000ff */
[----:B------:R-:W-:Y:S01]  /*a700*/  UIMAD.WIDE.U32 UR32, UR35, UR32, UR8 ;  /* 0x00000020232072a5 */ /* 0x000fe2000f8e0008 */
[----:B------:R-:W-:Y:S01]  /*a710*/  F2FP.PACK_AB R30, R18, R21 ;  /* 0x00000015121e723e */ /* 0x000fe200000000ff */
[----:B------:R-:W-:Y:S01]  /*a720*/  ULDC.64 UR28, c[0x0][0x2e0] ;  /* 0x0000b800001c7ab9 */ /* 0x000fe20000000a00 */
[----:B------:R-:W-:Y:S01]  /*a730*/  LEA R20, R98, R41, 0x1 ;  /* 0x0000002962147211 */ /* 0x000fe200078e08ff */
[----:B------:R-:W-:Y:S01]  /*a740*/  UIADD3 UR33, UR33, UR37, URZ ;  /* 0x0000002521217290 */ /* 0x000fe2000fffe03f */
[----:B------:R-:W-:Y:S01]  /*a750*/  F2FP.PACK_AB R28, R22, R25 ;  /* 0x00000019161c723e */ /* 0x000fe200000000ff */
[----:B------:R-:W-:Y:S01]  /*a760*/  UIMAD UR37, UR16, UR28, URZ ;  /* 0x0000001c102572a4 */ /* 0x000fe2000f8e023f */
[C---:B------:R-:W-:Y:S01]  /*a770*/  IADD3 R22, R41.reuse, R98, RZ ;  /* 0x0000006229167210 */ /* 0x040fe20007ffe0ff */
[----:B------:R0:W-:Y:S01]  /*a780*/  STS.128 [R20.X16], R36 ;  /* 0x0000002414007388 */ /* 0x0001e2000000cc00 */
[----:B------:R-:W-:Y:S01]  /*a790*/  ULDC.64 UR38, c[0x0][0x330] ;  /* 0x0000cc0000267ab9 */ /* 0x000fe20000000a00 */
[----:B------:R-:W-:Y:S01]  /*a7a0*/  LOP3.LUT R23, R41, 0x1f, R99, 0xf8, !PT ;  /* 0x0000001f29177812 */ /* 0x000fe200078ef863 */
[----:B------:R-:W-:Y:S01]  /*a7b0*/  UIMAD UR37, UR17, UR29, UR37 ;  /* 0x0000001d112572a4 */ /* 0x000fe2000f8e0225 */
[----:B------:R1:W-:Y:S01]  /*a7c0*/  STS.128 [R20.X16+0x10], R28 ;  /* 0x0000101c14007388 */ /* 0x0003e2000000cc00 */
[----:B------:R-:W-:-:S06]  /*a7d0*/  NOP ;  /* 0x0000000000007918 */ /* 0x000fcc0000000000 */
[----:B------:R-:W2:Y:S01]  /*a7e0*/  LDS.128 R24, [R22.X16] ;  /* 0x0000000016187984 */ /* 0x000ea2000000cc00 */
[----:B------:R-:W-:Y:S01]  /*a7f0*/  UIMAD.WIDE.U32 UR28, UR17, UR28, UR32 ;  /* 0x0000001c111c72a5 */ /* 0x000fe2000f8e0020 */
[----:B------:R-:W-:Y:S01]  /*a800*/  FADD.FTZ R16, R101, R0 ;  /* 0x0000000065107221 */ /* 0x000fe20000010000 */
[----:B------:R-:W-:Y:S01]  /*a810*/  UIADD3 UR24, UP2, UR24, -0x1000, URZ ;  /* 0xfffff00018187890 */ /* 0x000fe2000ff5e03f */
[----:B------:R-:W3:Y:S01]  /*a820*/  LDS.128 R32, [R22.X16+0x200] ;  /* 0x0002000016207984 */ /* 0x000ee2000000cc00 */
[----:B------:R-:W-:Y:S01]  /*a830*/  UIADD3 UR32, UR29, UR37, URZ ;  /* 0x000000251d207290 */ /* 0x000fe2000fffe03f */
[----:B0-----:R-:W-:Y:S01]  /*a840*/  F2FP.PACK_AB R39, R17, R14 ;  /* 0x0000000e1127723e */ /* 0x001fe200000000ff */
[----:B------:R-:W-:Y:S01]  /*a850*/  ULEA UR29, UP0, UR28, UR38, 0x1 ;  /* 0x000000261c1d7291 */ /* 0x000fe2000f80083f */
[----:B------:R-:W-:Y:S01]  /*a860*/  F2FP.PACK_AB R38, R15, R12 ;  /* 0x0000000c0f26723e */ /* 0x000fe200000000ff */
[----:B------:R-:W-:Y:S01]  /*a870*/  FADD.FTZ R21, R16, R3 ;  /* 0x0000000310157221 */ /* 0x000fe20000010000 */
[----:B-1----:R-:W-:Y:S01]  /*a880*/  F2FP.PACK_AB R28, R3, R0 ;  /* 0x00000000031c723e */ /* 0x002fe200000000ff */
[----:B------:R-:W-:Y:S01]  /*a890*/  ULEA.HI.X UR28, UR28, UR39, UR32, 0x1, UP0 ;  /* 0x000000271c1c7291 */ /* 0x000fe200080f0c20 */
[----:B------:R-:W-:Y:S01]  /*a8a0*/  F2FP.PACK_AB R29, R5, R2 ;  /* 0x00000002051d723e */ /* 0x000fe200000000ff */
[----:B------:R-:W-:Y:S01]  /*a8b0*/  FADD.FTZ R0, R21, R2 ;  /* 0x0000000215007221 */ /* 0x000fe20000010000 */
[----:B------:R-:W-:Y:S01]  /*a8c0*/  MOV R18, UR29 ;  /* 0x0000001d00127c02 */ /* 0x000fe20008000f00 */
[----:B------:R-:W-:Y:S01]  /*a8d0*/  ULDC.64 UR32, c[0x0][0x2f8] ;  /* 0x0000be0000207ab9 */ /* 0x000fe20000000a00 */
[----:B------:R-:W-:Y:S01]  /*a8e0*/  F2FP.PACK_AB R31, R9, R6 ;  /* 0x00000006091f723e */ /* 0x000fe200000000ff */
[----:B------:R-:W-:Y:S01]  /*a8f0*/  UIMAD.WIDE.U32 UR8, UR35, UR32, UR8 ;  /* 0x00000020230872a5 */ /* 0x000fe2000f8e0008 */
[----:B------:R-:W-:Y:S01]  /*a900*/  MOV R19, UR28 ;  /* 0x0000001c00137c02 */ /* 0x000fe20008000f00 */
[----:B------:R-:W-:Y:S01]  /*a910*/  UIMAD UR28, UR34, UR32, URZ ;  /* 0x00000020221c72a4 */ /* 0x000fe2000f8e023f */
[----:B------:R-:W-:Y:S01]  /*a920*/  F2FP.PACK_AB R30, R7, R4 ;  /* 0x00000004071e723e */ /* 0x000fe200000000ff */
[----:B------:R-:W-:Y:S01]  /*a930*/  FADD.FTZ R5, R0, R5 ;  /* 0x0000000500057221 */ /* 0x000fe20000010000 */
[----:B------:R-:W-:Y:S01]  /*a940*/  F2FP.PACK_AB R37, R13, R10 ;  /* 0x0000000a0d25723e */ /* 0x000fe200000000ff */
[----:B------:R-:W-:Y:S01]  /*a950*/  IMAD.WIDE R18, R23, 0x10, R18 ;  /* 0x0000001017127825 */ /* 0x000fe200078e0212 */
[----:B------:R-:W-:Y:S01]  /*a960*/  F2FP.PACK_AB R36, R11, R8 ;  /* 0x000000080b24723e */ /* 0x000fe200000000ff */
[----:B------:R-:W-:-:S02]  /*a970*/  UIMAD UR28, UR35, UR33, UR28 ;  /* 0x00000021231c72a4 */ /* 0x000fc4000f8e021c */
[----:B------:R-:W-:Y:S01]  /*a980*/  FADD.FTZ R4, R5, R4 ;  /* 0x0000000405047221 */ /* 0x000fe20000010000 */
[----:B------:R-:W-:Y:S02]  /*a990*/  ULDC.64 UR32, c[0x0][0x300] ;  /* 0x0000c00000207ab9 */ /* 0x000fe40000000a00 */
[----:B------:R-:W-:Y:S01]  /*a9a0*/  UIADD3 UR9, UR9, UR28, URZ ;  /* 0x0000001c09097290 */ /* 0x000fe2000fffe03f */
[----:B------:R-:W-:Y:S01]  /*a9b0*/  FADD.FTZ R7, R4, R7 ;  /* 0x0000000704077221 */ /* 0x000fe20000010000 */
[----:B------:R-:W-:Y:S02]  /*a9c0*/  UIMAD UR28, UR16, UR32, URZ ;  /* 0x00000020101c72a4 */ /* 0x000fe4000f8e023f */
[----:B------:R-:W-:Y:S01]  /*a9d0*/  UIMAD.WIDE.U32 UR8, UR17, UR32, UR8 ;  /* 0x00000020110872a5 */ /* 0x000fe2000f8e0008 */
[----:B------:R-:W-:Y:S01]  /*a9e0*/  FADD.FTZ R6, R7, R6 ;  /* 0x0000000607067221 */ /* 0x000fe20000010000 */
[----:B------:R-:W-:Y:S02]  /*a9f0*/  UIMAD UR28, UR17, UR33, UR28 ;  /* 0x00000021111c72a4 */ /* 0x000fe4000f8e021c */
[----:B------:R-:W-:Y:S01]  /*aa00*/  UIADD3 UR22, UP3, UR22, -0x1000, URZ ;  /* 0xfffff00016167890 */ /* 0x000fe2000ff7e03f */
[----:B------:R-:W-:Y:S01]  /*aa10*/  FADD.FTZ R9, R6, R9 ;  /* 0x0000000906097221 */ /* 0x000fe20000010000 */
[----:B--2---:R-:W-:Y:S01]  /*aa20*/  STG.E.128 [R18.64], R24 ;  /* 0x0000001812007986 */ /* 0x004fe2000c101d1e */
[----:B------:R-:W-:-:S02]  /*aa30*/  ULDC.64 UR32, c[0x0][0x340] ;  /* 0x0000d00000207ab9 */ /* 0x000fc40000000a00 */
[----:B------:R-:W-:Y:S01]  /*aa40*/  UIADD3 UR28, UR9, UR28, URZ ;  /* 0x0000001c091c7290 */ /* 0x000fe2000fffe03f */
[----:B---3--:R-:W-:Y:S01]  /*aa50*/  STG.E.128 [R18.64+0x200], R32 ;  /* 0x0002002012007986 */ /* 0x008fe2000c101d1e */
[----:B------:R-:W-:Y:S01]  /*aa60*/  ULEA UR9, UP0, UR8, UR32, 0x1 ;  /* 0x0000002008097291 */ /* 0x000fe2000f80083f */
[----:B------:R-:W-:Y:S01]  /*aa70*/  FADD.FTZ R8, R9, R8 ;  /* 0x0000000809087221 */ /* 0x000fe20000010000 */
[----:B------:R-:W-:Y:S01]  /*aa80*/  UIADD3 UR20, UP4, UR20, -0x1000, URZ ;  /* 0xfffff00014147890 */ /* 0x000fe2000ff9e03f */
[----:B------:R-:W-:Y:S01]  /*aa90*/  BAR.SYNC.DEFER_BLOCKING 0x0 ;  /* 0x0000000000007b1d */ /* 0x000fe20000010000 */
[----:B------:R-:W-:Y:S01]  /*aaa0*/  ULEA.HI.X UR8, UR8, UR33, UR28, 0x1, UP0 ;  /* 0x0000002108087291 */ /* 0x000fe200080f0c1c */
[----:B------:R-:W-:Y:S01]  /*aab0*/  FADD.FTZ R11, R8, R11 ;  /* 0x0000000b080b7221 */ /* 0x000fe20000010000 */
[----:B------:R-:W-:Y:S01]  /*aac0*/  MOV R2, UR9 ;  /* 0x0000000900027c02 */ /* 0x000fe20008000f00 */
[----:B------:R-:W-:Y:S02]  /*aad0*/  UISETP.GT.AND UP0, UPT, UR19, 0x1, UPT ;  /* 0x000000011300788c */ /* 0x000fe4000bf04270 */
[----:B------:R-:W-:Y:S01]  /*aae0*/  FADD.FTZ R10, R11, R10 ;  /* 0x0000000a0b0a7221 */ /* 0x000fe20000010000 */
[----:B------:R-:W-:Y:S01]  /*aaf0*/  MOV R3, UR8 ;  /* 0x0000000800037c02 */ /* 0x000fe20008000f00 */
[----:B------:R-:W-:-:S02]  /*ab00*/  UIADD3 UR6, UR6, 0x1, URZ ;  /* 0x0000000106067890 */ /* 0x000fc4000fffe03f */
[----:B------:R-:W-:Y:S01]  /*ab10*/  FADD.FTZ R13, R10, R13 ;  /* 0x0000000d0a0d7221 */ /* 0x000fe20000010000 */
[----:B------:R-:W-:Y:S01]  /*ab20*/  PLOP3.LUT P0, PT, PT, PT, UP0, 0x80, 0x0 ;  /* 0x000000000000781c */ /* 0x000fe20003f0f008 */
[----:B------:R-:W-:Y:S01]  /*ab30*/  IMAD.WIDE R2, R23, 0x10, R2 ;  /* 0x0000001017027825 */ /* 0x000fe200078e0202 */
[----:B------:R-:W-:Y:S02]  /*ab40*/  UIADD3.X UR27, UR27, -0x1, URZ, UP1, !UPT ;  /* 0xffffffff1b1b7890 */ /* 0x000fe40008ffe43f */
[----:B------:R-:W-:Y:S01]  /*ab50*/  UIADD3.X UR25, UR25, -0x1, URZ, UP2, !UPT ;  /* 0xffffffff19197890 */ /* 0x000fe200097fe43f */
[----:B------:R-:W-:Y:S01]  /*ab60*/  FADD.FTZ R12, R13, R12 ;  /* 0x0000000c0d0c7221 */ /* 0x000fe20000010000 */
[----:B------:R-:W-:Y:S02]  /*ab70*/  UIADD3.X UR23, UR23, -0x1, URZ, UP3, !UPT ;  /* 0xffffffff17177890 */ /* 0x000fe40009ffe43f */
[----:B------:R-:W-:Y:S01]  /*ab80*/  UIADD3.X UR21, UR21, -0x1, URZ, UP4, !UPT ;  /* 0xffffffff15157890 */ /* 0x000fe2000a7fe43f */
[----:B------:R-:W-:Y:S01]  /*ab90*/  FADD.FTZ R15, R12, R15 ;  /* 0x0000000f0c0f7221 */ /* 0x000fe20000010000 */
[----:B------:R-:W-:Y:S01]  /*aba0*/  UMOV UR19, UR7 ;  /* 0x0000000700137c82 */ /* 0x000fe20008000000 */
[----:B------:R-:W-:Y:S02]  /*abb0*/  STS.128 [R20.X16], R28 ;  /* 0x0000001c14007388 */ /* 0x000fe4000000cc00 */
[----:B------:R-:W-:-:S02]  /*abc0*/  FADD.FTZ R14, R15, R14 ;  /* 0x0000000e0f0e7221 */ /* 0x000fc40000010000 */
[----:B------:R-:W-:Y:S01]  /*abd0*/  STS.128 [R20.X16+0x10], R36 ;  /* 0x0000102414007388 */ /* 0x000fe2000000cc00 */
[----:B------:R-:W-:-:S06]  /*abe0*/  NOP ;  /* 0x0000000000007918 */ /* 0x000fcc0000000000 */
[----:B------:R-:W0:Y:S01]  /*abf0*/  LDS.128 R24, [R22.X16] ;  /* 0x0000000016187984 */ /* 0x000e22000000cc00 */
[----:B------:R-:W-:-:S03]  /*ac00*/  FADD.FTZ R101, R14, R17 ;  /* 0x000000110e657221 */ /* 0x000fc60000010000 */
[----:B------:R-:W1:Y:S04]  /*ac10*/  LDS.128 R40, [R22.X16+0x200] ;  /* 0x0002000016287984 */ /* 0x000e68000000cc00 */
[----:B0-----:R0:W-:Y:S04]  /*ac20*/  STG.E.128 [R2.64], R24 ;  /* 0x0000001802007986 */ /* 0x0011e8000c101d1e */
[----:B-1----:R0:W-:Y:S02]  /*ac30*/  STG.E.128 [R2.64+0x200], R40 ;  /* 0x0002002802007986 */ /* 0x0021e4000c101d1e */
[----:B0-----:R-:W-:Y:S01]  /*ac40*/  @!P0 CALL.REL.NOINC `(.L_x_2374) ;  /* 0x0000001000008944 */ /* 0x001fe20003c00000 */
[----:B------:R-:W-:Y:S05]  /*ac50*/  BRA `(.L_x_2478) ;  /* 0xffff5df000007947 */ /* 0x000fea000383ffff */
.L_x_2374:
[----:B------:R-:W-:Y:S02]  /*ac60*/  ISETP.NE.U32.AND P0, PT, RZ, c[0x0][0x328], PT ;  /* 0x0000ca00ff007a0c */ /* 0x000fe40003f05070 */
[----:B------:R-:W-:-:S02]  /*ac70*/  ISETP.NE.U32.AND P2, PT, RZ, c[0x0][0x348], PT ;  /* 0x0000d200ff007a0c */ /* 0x000fc40003f45070 */
[----:B------:R-:W-:Y:S02]  /*ac80*/  ISETP.NE.AND.EX P1, PT, RZ, c[0x0][0x32c], PT, P0 ;  /* 0x0000cb00ff007a0c */ /* 0x000fe40003f25300 */
[----:B------:R-:W-:-:S11]  /*ac90*/  ISETP.NE.AND.EX P0, PT, RZ, c[0x0][0x34c], PT, P2 ;  /* 0x0000d300ff007a0c */ /* 0x000fd60003f05320 */
[----:B------:R-:W-:Y:S05]  /*aca0*/  @!P1 BRA `(.L_x_2479) ;  /* 0x000001e000009947 */ /* 0x000fea0003800000 */
[----:B------:R-:W3:Y:S01]  /*acb0*/  SHFL.DOWN P1, R0, R105, 0x1, 0x1f ;  /* 0x08201f0069007f89 */ /* 0x000ee20000020000 */
[----:B------:R-:W-:Y:S03]  /*acc0*/  BSSY B0, `(.L_x_2479) ;  /* 0x000001c000007945 */ /* 0x000fe60003800000 */
        /* <DEDUP_REMOVED lines=22> */
[----:B------:R-:W-:Y:S01]  /*ae30*/  @!P1 FADD.FTZ R0, R3, R2 ;  /* 0x0000000203009221 */ /* 0x000fe20000010000 */
[----:B------:R-:W-:Y:S02]  /*ae40*/  MOV R2, UR12 ;  /* 0x0000000c00027c02 */ /* 0x000fe40008000f00 */
[----:B------:R-:W-:Y:S01]  /*ae50*/  MOV R3, UR13 ;  /* 0x0000000d00037c02 */ /* 0x000fe20008000f00 */
[----:B---3--:R-:W-:-:S05]  /*ae60*/  @!P1 FADD.FTZ R4, R0, R5 ;  /* 0x0000000500049221 */ /* 0x008fca0000010000 */
[----:B------:R0:W-:Y:S02]  /*ae70*/  RED.E.ADD.F32.FTZ.RN.STRONG.GPU [R2.64], R4 ;  /* 0x000000040200798e */ /* 0x0001e4000c10e79e */
.L_x_2480:
[----:B0-----:R-:W-:Y:S05]  /*ae80*/  BSYNC B0 ;  /* 0x0000000000007941 */ /* 0x001fea0003800000 */
.L_x_2479:
        /* <DEDUP_REMOVED lines=30> */
[----:B------:R0:W-:Y:S01]  /*b070*/  RED.E.ADD.F32.FTZ.RN.STRONG.GPU [R2.64], R4 ;  /* 0x000000040200798e */ /* 0x0001e2000c10e79e */
[----:B------:R-:W-:Y:S01]  /*b080*/  HFMA2.MMA R11, -RZ, RZ, 0, 0 ;  /* 0x00000000ff0b7435 */ /* 0x000fe200000001ff */
[----:B------:R-:W-:Y:S05]  /*b090*/  BRA `(.L_x_2483) ;  /* 0x0000001000007947 */ /* 0x000fea0003800000 */
.L_x_2482:
[----:B------:R-:W3:Y:S02]  /*b0a0*/  S2R R11, SR_TID.X ;  /* 0x00000000000b7919 */ /* 0x000ee40000002100 */
.L_x_2483:
[----:B0-----:R-:W-:Y:S05]  /*b0b0*/  BSYNC B0 ;  /* 0x0000000000007941 */ /* 0x001fea0003800000 */
.L_x_2481:
[----:B---3--:R-:W-:-:S13]  /*b0c0*/  ISETP.GE.AND P0, PT, R11, c[0x0][0x16c], PT ;  /* 0x00005b000b007a0c */ /* 0x008fda0003f06270 */
[----:B------:R-:W-:Y:S05]  /*b0d0*/  @P0 EXIT ;  /* 0x000000000000094d */ /* 0x000fea0003800000 */
[----:B------:R-:W-:Y:S02]  /*b0e0*/  ULDC.64 UR6, c[0x0][0x2a8] ;  /* 0x0000aa0000067ab9 */ /* 0x000fe40000000a00 */
[----:B------:R-:W-:Y:S02]  /*b0f0*/  ULDC.64 UR8, c[0x0][0x288] ;  /* 0x0000a20000087ab9 */ /* 0x000fe40000000a00 */
[----:B-1----:R-:W-:Y:S02]  /*b100*/  UIMAD UR4, UR16, UR6, URZ ;  /* 0x00000006100472a4 */ /* 0x002fe4000f8e023f */
[----:B------:R-:W-:Y:S02]  /*b110*/  UIMAD UR16, UR16, UR8, URZ ;  /* 0x00000008101072a4 */ /* 0x000fe4000f8e023f */
[----:B------:R-:W-:Y:S02]  /*b120*/  UIMAD.WIDE.U32 UR10, UR17, UR6, URZ ;  /* 0x00000006110a72a5 */ /* 0x000fe4000f8e003f */
[----:B------:R-:W-:-:S02]  /*b130*/  UIMAD UR7, UR17, UR7, UR4 ;  /* 0x00000007110772a4 */ /* 0x000fc4000f8e0204 */
[----:B--2---:R-:W-:Y:S02]  /*b140*/  UIMAD.WIDE.U32 UR4, UR17, UR8, URZ ;  /* 0x00000008110472a5 */ /* 0x004fe4000f8e003f */
[----:B------:R-:W-:Y:S02]  /*b150*/  UIMAD UR6, UR17, UR9, UR16 ;  /* 0x00000009110672a4 */ /* 0x000fe4000f8e0210 */
[----:B------:R-:W-:Y:S02]  /*b160*/  UIADD3 UR7, UR11, UR7, URZ ;  /* 0x000000070b077290 */ /* 0x000fe4000fffe03f */
[----:B------:R-:W-:Y:S02]  /*b170*/  UIADD3 UR6, UR5, UR6, URZ ;  /* 0x0000000605067290 */ /* 0x000fe4000fffe03f */
.L_x_2484:
        /* <DEDUP_REMOVED lines=32> */
.L_x_2381:
[----:B------:R-:W-:Y:S01]  /*b380*/  HFMA2.MMA R76, -RZ, RZ, 0, 5.9604644775390625e-08 ;  /* 0x00000001ff4c7435 */ /* 0x000fe200000001ff */
[----:B------:R-:W-:-:S02]  /*b390*/  MOV R73, R70 ;  /* 0x0000004600497202 */ /* 0x000fc40000000f00 */
[----:B------:R-:W-:Y:S02]  /*b3a0*/  MOV R78, RZ ;  /* 0x000000ff004e7202 */ /* 0x000fe40000000f00 */
[----:B------:R-:W-:Y:S02]  /*b3b0*/  MOV R81, 0xffffffff ;  /* 0xffffffff00517802 */ /* 0x000fe40000000f00 */
[----:B------:R-:W-:Y:S02]  /*b3c0*/  MOV R68, 0xb3e0 ;  /* 0x0000b3e000447802 */ /* 0x000fe40000000f00 */
[----:B-----5:R-:W-:Y:S05]  /*b3d0*/  CALL.REL.NOINC `($__internal_62_$__cuda_sm70_shflsync_up) ;  /* 0x00001eb000007944 */ /* 0x020fea0003c00000 */
[----:B-1----:R-:W-:Y:S01]  /*b3e0*/  MOV R71, R73 ;  /* 0x0000004900477202 */ /* 0x002fe20000000f00 */
[----:B0-----:R-:W-:Y:S05]  /*b3f0*/  BRA `(.L_x_2485) ;  /* 0xffff864000007947 */ /* 0x001fea000383ffff */
.L_x_2382:
[----:B------:R-:W-:Y:S01]  /*b400*/  HFMA2.MMA R76, -RZ, RZ, 0, 5.9604644775390625e-08 ;  /* 0x00000001ff4c7435 */ /* 0x000fe200000001ff */
[----:B------:R-:W-:Y:S02]  /*b410*/  MOV R73, R80 ;  /* 0x0000005000497202 */ /* 0x000fe40000000f00 */
[----:B------:R-:W-:Y:S02]  /*b420*/  MOV R78, RZ ;  /* 0x000000ff004e7202 */ /* 0x000fe40000000f00 */
[----:B------:R-:W-:-:S02]  /*b430*/  MOV R81, 0xffffffff ;  /* 0xffffffff00517802 */ /* 0x000fc40000000f00 */
[----:B------:R-:W-:Y:S02]  /*b440*/  MOV R68, 0xb460 ;  /* 0x0000b46000447802 */ /* 0x000fe40000000f00 */
[----:B01---5:R-:W-:Y:S05]  /*b450*/  CALL.REL.NOINC `($__internal_62_$__cuda_sm70_shflsync_up) ;  /* 0x00001e3000007944 */ /* 0x023fea0003c00000 */
[----:B0-----:R-:W-:Y:S01]  /*b460*/  HFMA2.MMA R76, -RZ, RZ, 0, 5.9604644775390625e-08 ;  /* 0x00000001ff4c7435 */ /* 0x001fe200000001ff */
[----:B-1----:R-:W-:Y:S02]  /*b470*/  MOV R75, R73 ;  /* 0x00000049004b7202 */ /* 0x002fe40000000f00 */
[----:B------:R-:W-:Y:S02]  /*b480*/  MOV R73, R82 ;  /* 0x0000005200497202 */ /* 0x000fe40000000f00 */
[----:B------:R-:W-:Y:S02]  /*b490*/  MOV R78, RZ ;  /* 0x000000ff004e7202 */ /* 0x000fe40000000f00 */
[----:B------:R-:W-:Y:S02]  /*b4a0*/  MOV R81, 0xffffffff ;  /* 0xffffffff00517802 */ /* 0x000fe40000000f00 */
[----:B------:R-:W-:Y:S02]  /*b4b0*/  MOV R68, 0xb4d0 ;  /* 0x0000b4d000447802 */ /* 0x000fe40000000f00 */
[----:B------:R-:W-:Y:S05]  /*b4c0*/  CALL.REL.NOINC `($__internal_62_$__cuda_sm70_shflsync_up) ;  /* 0x00001dc000007944 */ /* 0x000fea0003c00000 */
[----:B0-----:R-:W-:Y:S01]  /*b4d0*/  HFMA2.MMA R76, -RZ, RZ, 0, 5.9604644775390625e-08 ;  /* 0x00000001ff4c7435 */ /* 0x001fe200000001ff */
[----:B-1----:R-:W-:-:S02]  /*b4e0*/  MOV R77, R73 ;  /* 0x00000049004d7202 */ /* 0x002fc40000000f00 */
[----:B------:R-:W-:Y:S02]  /*b4f0*/  MOV R73, R83 ;  /* 0x0000005300497202 */ /* 0x000fe40000000f00 */
[----:B------:R-:W-:Y:S02]  /*b500*/  MOV R78, RZ ;  /* 0x000000ff004e7202 */ /* 0x000fe40000000f00 */
[----:B------:R-:W-:Y:S02]  /*b510*/  MOV R81, 0xffffffff ;  /* 0xffffffff00517802 */ /* 0x000fe40000000f00 */
[----:B------:R-:W-:Y:S02]  /*b520*/  MOV R68, 0xb540 ;  /* 0x0000b54000447802 */ /* 0x000fe40000000f00 */
[----:B------:R-:W-:Y:S05]  /*b530*/  CALL.REL.NOINC `($__internal_62_$__cuda_sm70_shflsync_up) ;  /* 0x00001d5000007944 */ /* 0x000fea0003c00000 */
        /* <DEDUP_REMOVED lines=20> */
[----:B------:R-:W-:Y:S05]  /*b680*/  CALL.REL.NOINC `($__internal_62_$__cuda_sm70_shflsync_up) ;  /* 0x00001c0000007944 */ /* 0x000fea0003c00000 */
[----:B0-----:R-:W-:Y:S01]  /*b690*/  HFMA2.MMA R76, -RZ, RZ, 0, 1.1920928955078125e-07 ;  /* 0x00000002ff4c7435 */ /* 0x001fe200000001ff */
[----:B-1----:R-:W-:-:S02]  /*b6a0*/  MOV R70, R73 ;  /* 0x0000004900467202 */ /* 0x002fc40000000f00 */
[----:B------:R-:W-:Y:S02]  /*b6b0*/  MOV R73, R80 ;  /* 0x0000005000497202 */ /* 0x000fe40000000f00 */
[----:B------:R-:W-:Y:S02]  /*b6c0*/  MOV R78, RZ ;  /* 0x000000ff004e7202 */ /* 0x000fe40000000f00 */
[----:B------:R-:W-:Y:S02]  /*b6d0*/  MOV R81, 0xffffffff ;  /* 0xffffffff00517802 */ /* 0x000fe40000000f00 */
[----:B------:R-:W-:Y:S02]  /*b6e0*/  MOV R68, 0xb700 ;  /* 0x0000b70000447802 */ /* 0x000fe40000000f00 */
[----:B------:R-:W-:Y:S05]  /*b6f0*/  CALL.REL.NOINC `($__internal_62_$__cuda_sm70_shflsync_up) ;  /* 0x00001b9000007944 */ /* 0x000fea0003c00000 */
[----:B0-----:R-:W-:Y:S01]  /*b700*/  HFMA2.MMA R76, -RZ, RZ, 0, 1.1920928955078125e-07 ;  /* 0x00000002ff4c7435 */ /* 0x001fe200000001ff */
[----:B-1----:R-:W-:Y:S02]  /*b710*/  MOV R71, R73 ;  /* 0x0000004900477202 */ /* 0x002fe40000000f00 */
[----:B------:R-:W-:Y:S02]  /*b720*/  MOV R73, R82 ;  /* 0x0000005200497202 */ /* 0x000fe40000000f00 */
[----:B------:R-:W-:-:S02]  /*b730*/  MOV R78, RZ ;  /* 0x000000ff004e7202 */ /* 0x000fc40000000f00 */
[----:B------:R-:W-:Y:S02]  /*b740*/  MOV R81, 0xffffffff ;  /* 0xffffffff00517802 */ /* 0x000fe40000000f00 */
[----:B------:R-:W-:Y:S02]  /*b750*/  MOV R68, 0xb770 ;  /* 0x0000b77000447802 */ /* 0x000fe40000000f00 */
[----:B------:R-:W-:Y:S05]  /*b760*/  CALL.REL.NOINC `($__internal_62_$__cuda_sm70_shflsync_up) ;  /* 0x00001b2000007944 */ /* 0x000fea0003c00000 */
[----:B0-----:R-:W-:Y:S01]  /*b770*/  HFMA2.MMA R76, -RZ, RZ, 0, 1.1920928955078125e-07 ;  /* 0x00000002ff4c7435 */ /* 0x001fe200000001ff */
[----:B-1----:R-:W-:Y:S02]  /*b780*/  MOV R72, R73 ;  /* 0x0000004900487202 */ /* 0x002fe40000000f00 */
[----:B------:R-:W-:Y:S02]  /*b790*/  MOV R73, R74 ;  /* 0x0000004a00497202 */ /* 0x000fe40000000f00 */
[----:B------:R-:W-:Y:S02]  /*b7a0*/  MOV R78, RZ ;  /* 0x000000ff004e7202 */ /* 0x000fe40000000f00 */
[----:B------:R-:W-:Y:S02]  /*b7b0*/  MOV R81, 0xffffffff ;  /* 0xffffffff00517802 */ /* 0x000fe40000000f00 */
[----:B------:R-:W-:-:S02]  /*b7c0*/  MOV R68, 0xb7e0 ;  /* 0x0000b7e000447802 */ /* 0x000fc40000000f00 */
[----:B------:R-:W-:Y:S05]  /*b7d0*/  CALL.REL.NOINC `($__internal_62_$__cuda_sm70_shflsync_up) ;  /* 0x00001ab000007944 */ /* 0x000fea0003c00000 */
        /* <DEDUP_REMOVED lines=17> */
[----:B------:R-:W-:Y:S05]  /*b8f0*/  CALL.REL.NOINC `($__internal_62_$__cuda_sm70_shflsync_up) ;  /* 0x0000199000007944 */ /* 0x000fea0003c00000 */
[----:B0-----:R-:W-:Y:S01]  /*b900*/  HFMA2.MMA R76, -RZ, RZ, 0, 2.384185791015625e-07 ;  /* 0x00000004ff4c7435 */ /* 0x001fe200000001ff */
[----:B-1----:R-:W-:Y:S02]  /*b910*/  MOV R70, R73 ;  /* 0x0000004900467202 */ /* 0x002fe40000000f00 */
[----:B------:R-:W-:Y:S02]  /*b920*/  MOV R73, R80 ;  /* 0x0000005000497202 */ /* 0x000fe40000000f00 */
[----:B------:R-:W-:Y:S02]  /*b930*/  MOV R78, RZ ;  /* 0x000000ff004e7202 */ /* 0x000fe40000000f00 */
[----:B------:R-:W-:Y:S02]  /*b940*/  MOV R81, 0xffffffff ;  /* 0xffffffff00517802 */ /* 0x000fe40000000f00 */
[----:B------:R-:W-:-:S02]  /*b950*/  MOV R68, 0xb970 ;  /* 0x0000b97000447802 */ /* 0x000fc40000000f00 */
[----:B------:R-:W-:Y:S05]  /*b960*/  CALL.REL.NOINC `($__internal_62_$__cuda_sm70_shflsync_up) ;  /* 0x0000192000007944 */ /* 0x000fea0003c00000 */
[----:B0-----:R-:W-:Y:S01]  /*b970*/  HFMA2.MMA R76, -RZ, RZ, 0, 2.384185791015625e-07 ;  /* 0x00000004ff4c7435 */ /* 0x001fe200000001ff */
[----:B-1----:R-:W-:-:S02]  /*b980*/  MOV R71, R73 ;  /* 0x0000004900477202 */ /* 0x002fc40000000f00 */
[----:B------:R-:W-:Y:S02]  /*b990*/  MOV R73, R82 ;  /* 0x0000005200497202 */ /* 0x000fe40000000f00 */
[----:B------:R-:W-:Y:S02]  /*b9a0*/  MOV R78, RZ ;  /* 0x000000ff004e7202 */ /* 0x000fe40000000f00 */
[----:B------:R-:W-:Y:S02]  /*b9b0*/  MOV R81, 0xffffffff ;  /* 0xffffffff00517802 */ /* 0x000fe40000000f00 */
[----:B------:R-:W-:Y:S02]  /*b9c0*/  MOV R68, 0xb9e0 ;  /* 0x0000b9e000447802 */ /* 0x000fe40000000f00 */
[----:B------:R-:W-:Y:S05]  /*b9d0*/  CALL.REL.NOINC `($__internal_62_$__cuda_sm70_shflsync_up) ;  /* 0x000018b000007944 */ /* 0x000fea0003c00000 */
[----:B0-----:R-:W-:Y:S01]  /*b9e0*/  HFMA2.MMA R76, -RZ, RZ, 0, 2.384185791015625e-07 ;  /* 0x00000004ff4c7435 */ /* 0x001fe200000001ff */
[----:B-1----:R-:W-:Y:S02]  /*b9f0*/  MOV R72, R73 ;  /* 0x0000004900487202 */ /* 0x002fe40000000f00 */
[----:B------:R-:W-:Y:S02]  /*ba00*/  MOV R73, R74 ;  /* 0x0000004a00497202 */ /* 0x000fe40000000f00 */
[----:B------:R-:W-:-:S02]  /*ba10*/  MOV R78, RZ ;  /* 0x000000ff004e7202 */ /* 0x000fc40000000f00 */
[----:B------:R-:W-:Y:S02]  /*ba20*/  MOV R81, 0xffffffff ;  /* 0xffffffff00517802 */ /* 0x000fe40000000f00 */
[----:B------:R-:W-:Y:S02]  /*ba30*/  MOV R68, 0xba50 ;  /* 0x0000ba5000447802 */ /* 0x000fe40000000f00 */
[----:B------:R-:W-:Y:S05]  /*ba40*/  CALL.REL.NOINC `($__internal_62_$__cuda_sm70_shflsync_up) ;  /* 0x0000184000007944 */ /* 0x000fea0003c00000 */
        /* <DEDUP_REMOVED lines=18> */
[----:B------:R-:W-:Y:S05]  /*bb70*/  CALL.REL.NOINC `($__internal_62_$__cuda_sm70_shflsync_up) ;  /* 0x0000171000007944 */ /* 0x000fea0003c00000 */
[----:B0-----:R-:W-:Y:S01]  /*bb80*/  HFMA2.MMA R76, -RZ, RZ, 0, 4.76837158203125e-07 ;  /* 0x00000008ff4c7435 */ /* 0x001fe200000001ff */
[----:B-1----:R-:W-:Y:S02]  /*bb90*/  MOV R70, R73 ;  /* 0x0000004900467202 */ /* 0x002fe40000000f00 */
[----:B------:R-:W-:-:S02]  /*bba0*/  MOV R73, R80 ;  /* 0x0000005000497202 */ /* 0x000fc40000000f00 */
[----:B------:R-:W-:Y:S02]  /*bbb0*/  MOV R78, RZ ;  /* 0x000000ff004e7202 */ /* 0x000fe40000000f00 */
[----:B------:R-:W-:Y:S02]  /*bbc0*/  MOV R81, 0xffffffff ;  /* 0xffffffff00517802 */ /* 0x000fe40000000f00 */
[----:B------:R-:W-:Y:S02]  /*bbd0*/  MOV R68, 0xbbf0 ;  /* 0x0000bbf000447802 */ /* 0x000fe40000000f00 */
[----:B------:R-:W-:Y:S05]  /*bbe0*/  CALL.REL.NOINC `($__internal_62_$__cuda_sm70_shflsync_up) ;  /* 0x000016a000007944 */ /* 0x000fea0003c00000 */
[----:B0-----:R-:W-:Y:S01]  /*bbf0*/  HFMA2.MMA R76, -RZ, RZ, 0, 4.76837158203125e-07 ;  /* 0x00000008ff4c7435 */ /* 0x001fe200000001ff */
[----:B-1----:R-:W-:Y:S02]  /*bc00*/  MOV R71, R73 ;  /* 0x0000004900477202 */ /* 0x002fe40000000f00 */
[----:B------:R-:W-:Y:S02]  /*bc10*/  MOV R73, R82 ;  /* 0x0000005200497202 */ /* 0x000fe40000000f00 */
[----:B------:R-:W-:Y:S02]  /*bc20*/  MOV R78, RZ ;  /* 0x000000ff004e7202 */ /* 0x000fe40000000f00 */
[----:B------:R-:W-:-:S02]  /*bc30*/  MOV R81, 0xffffffff ;  /* 0xffffffff00517802 */ /* 0x000fc40000000f00 */
[----:B------:R-:W-:Y:S02]  /*bc40*/  MOV R68, 0xbc60 ;  /* 0x0000bc6000447802 */ /* 0x000fe40000000f00 */
[----:B------:R-:W-:Y:S05]  /*bc50*/  CALL.REL.NOINC `($__internal_62_$__cuda_sm70_shflsync_up) ;  /* 0x0000163000007944 */ /* 0x000fea0003c00000 */
[----:B0-----:R-:W-:Y:S01]  /*bc60*/  HFMA2.MMA R76, -RZ, RZ, 0, 4.76837158203125e-07 ;  /* 0x00000008ff4c7435 */ /* 0x001fe200000001ff */
[----:B-1----:R-:W-:Y:S02]  /*bc70*/  MOV R72, R73 ;  /* 0x0000004900487202 */ /* 0x002fe40000000f00 */
[----:B------:R-:W-:Y:S02]  /*bc80*/  MOV R73, R83 ;  /* 0x0000005300497202 */ /* 0x000fe40000000f00 */
[----:B------:R-:W-:Y:S02]  /*bc90*/  MOV R78, RZ ;  /* 0x000000ff004e7202 */ /* 0x000fe40000000f00 */
[----:B------:R-:W-:Y:S02]  /*bca0*/  MOV R81, 0xffffffff ;  /* 0xffffffff00517802 */ /* 0x000fe40000000f00 */
[----:B------:R-:W-:Y:S02]  /*bcb0*/  MOV R68, 0xbcd0 ;  /* 0x0000bcd000447802 */ /* 0x000fe40000000f00 */
[----:B------:R-:W-:Y:S05]  /*bcc0*/  CALL.REL.NOINC `($__internal_62_$__cuda_sm70_shflsync_up) ;  /* 0x000015c000007944 */ /* 0x000fea0003c00000 */
        /* <DEDUP_REMOVED lines=18> */
[----:B------:R-:W-:Y:S05]  /*bdf0*/  CALL.REL.NOINC `($__internal_62_$__cuda_sm70_shflsync_up) ;  /* 0x0000149000007944 */ /* 0x000fea0003c00000 */
[----:B0-----:R-:W-:Y:S01]  /*be00*/  HFMA2.MMA R76, -RZ, RZ, 0, 9.5367431640625e-07 ;  /* 0x00000010ff4c7435 */ /* 0x001fe200000001ff */
[----:B-1----:R-:W-:Y:S02]  /*be10*/  MOV R71, R73 ;  /* 0x0000004900477202 */ /* 0x002fe40000000f00 */
[----:B------:R-:W-:Y:S02]  /*be20*/  MOV R73, R74 ;  /* 0x0000004a00497202 */ /* 0x000fe40000000f00 */
[----:B------:R-:W-:Y:S02]  /*be30*/  MOV R78, RZ ;  /* 0x000000ff004e7202 */ /* 0x000fe40000000f00 */
[----:B------:R-:W-:Y:S02]  /*be40*/  MOV R81, 0xffffffff ;  /* 0xffffffff00517802 */ /* 0x000fe40000000f00 */
[----:B------:R-:W-:Y:S02]  /*be50*/  MOV R68, 0xbe70 ;  /* 0x0000be7000447802 */ /* 0x000fe40000000f00 */
[----:B------:R-:W-:Y:S05]  /*be60*/  CALL.REL.NOINC `($__internal_62_$__cuda_sm70_shflsync_up) ;  /* 0x0000142000007944 */ /* 0x000fea0003c00000 */
[----:B0-----:R-:W-:Y:S01]  /*be70*/  HFMA2.MMA R76, -RZ, RZ, 0, 9.5367431640625e-07 ;  /* 0x00000010ff4c7435 */ /* 0x001fe200000001ff */
[----:B-1----:R-:W-:-:S02]  /*be80*/  MOV R75, R73 ;  /* 0x00000049004b7202 */ /* 0x002fc40000000f00 */
[----:B------:R-:W-:Y:S02]  /*be90*/  MOV R73, R82 ;  /* 0x0000005200497202 */ /* 0x000fe40000000f00 */
[----:B------:R-:W-:Y:S02]  /*bea0*/  MOV R78, RZ ;  /* 0x000000ff004e7202 */ /* 0x000fe40000000f00 */
[----:B------:R-:W-:Y:S02]  /*beb0*/  MOV R81, 0xffffffff ;  /* 0xffffffff00517802 */ /* 0x000fe40000000f00 */
[----:B------:R-:W-:Y:S02]  /*bec0*/  MOV R68, 0xbee0 ;  /* 0x0000bee000447802 */ /* 0x000fe40000000f00 */
[----:B------:R-:W-:Y:S05]  /*bed0*/  CALL.REL.NOINC `($__internal_62_$__cuda_sm70_shflsync_up) ;  /* 0x000013b000007944 */ /* 0x000fea0003c00000 */
[----:B0-----:R-:W-:Y:S01]  /*bee0*/  HFMA2.MMA R76, -RZ, RZ, 0, 9.5367431640625e-07 ;  /* 0x00000010ff4c7435 */ /* 0x001fe200000001ff */
[----:B-1----:R-:W-:Y:S02]  /*bef0*/  MOV R77, R73 ;  /* 0x00000049004d7202 */ /* 0x002fe40000000f00 */
[----:B------:R-:W-:Y:S02]  /*bf00*/  MOV R73, R83 ;  /* 0x0000005300497202 */ /* 0x000fe40000000f00 */
[----:B------:R-:W-:-:S02]  /*bf10*/  MOV R78, RZ ;  /* 0x000000ff004e7202 */ /* 0x000fc40000000f00 */
[----:B------:R-:W-:Y:S02]  /*bf20*/  MOV R81, 0xffffffff ;  /* 0xffffffff00517802 */ /* 0x000fe40000000f00 */
[----:B------:R-:W-:Y:S02]  /*bf30*/  MOV R68, 0xbf50 ;  /* 0x0000bf5000447802 */ /* 0x000fe40000000f00 */
[----:B------:R-:W-:Y:S05]  /*bf40*/  CALL.REL.NOINC `($__internal_62_$__cuda_sm70_shflsync_up) ;  /* 0x0000134000007944 */ /* 0x000fea0003c00000 */
[----:B01----:R-:W-:Y:S05]  /*bf50*/  BRA `(.L_x_2486) ;  /* 0xffff7f2000007947 */ /* 0x003fea000383ffff */
.L_x_2387:
[----:B------:R-:W-:Y:S01]  /*bf60*/  HFMA2.MMA R76, -RZ, RZ, 0, 5.9604644775390625e-08 ;  /* 0x00000001ff4c7435 */ /* 0x000fe200000001ff */
[----:B0-----:R-:W-:Y:S02]  /*bf70*/  MOV R73, R80 ;  /* 0x0000005000497202 */ /* 0x001fe40000000f00 */
[----:B------:R-:W-:Y:S02]  /*bf80*/  MOV R78, RZ ;  /* 0x000000ff004e7202 */ /* 0x000fe40000000f00 */
[----:B------:R-:W-:Y:S02]  /*bf90*/  MOV R81, 0xffffffff ;  /* 0xffffffff00517802 */ /* 0x000fe40000000f00 */
[----:B------:R-:W-:Y:S02]  /*bfa0*/  MOV R68, 0xbfc0 ;  /* 0x0000bfc000447802 */ /* 0x000fe40000000f00 */
[----:B-1---5:R-:W-:Y:S05]  /*bfb0*/  CALL.REL.NOINC `($__internal_62_$__cuda_sm70_shflsync_up) ;  /* 0x000012d000007944 */ /* 0x022fea0003c00000 */
[----:B0-----:R-:W-:Y:S01]  /*bfc0*/  HFMA2.MMA R76, -RZ, RZ, 0, 5.9604644775390625e-08 ;  /* 0x00000001ff4c7435 */ /* 0x001fe200000001ff */
[----:B-1----:R-:W-:-:S02]  /*bfd0*/  MOV R70, R73 ;  /* 0x0000004900467202 */ /* 0x002fc40000000f00 */
[----:B------:R-:W-:Y:S02]  /*bfe0*/  MOV R73, R216 ;  /* 0x000000d800497202 */ /* 0x000fe40000000f00 */
[----:B------:R-:W-:Y:S02]  /*bff0*/  MOV R78, RZ ;  /* 0x000000ff004e7202 */ /* 0x000fe40000000f00 */
[----:B------:R-:W-:Y:S02]  /*c000*/  MOV R81, 0xffffffff ;  /* 0xffffffff00517802 */ /* 0x000fe40000000f00 */
[----:B------:R-:W-:Y:S02]  /*c010*/  MOV R68, 0xc030 ;  /* 0x0000c03000447802 */ /* 0x000fe40000000f00 */
[----:B------:R-:W-:Y:S05]  /*c020*/  CALL.REL.NOINC `($__internal_62_$__cuda_sm70_shflsync_up) ;  /* 0x0000126000007944 */ /* 0x000fea0003c00000 */
[----:B0-----:R-:W-:Y:S01]  /*c030*/  HFMA2.MMA R76, -RZ, RZ, 0, 5.9604644775390625e-08 ;  /* 0x00000001ff4c7435 */ /* 0x001fe200000001ff */
[----:B-1----:R-:W-:Y:S02]  /*c040*/  MOV R72, R73 ;  /* 0x0000004900487202 */ /* 0x002fe40000000f00 */
[----:B------:R-:W-:Y:S02]  /*c050*/  MOV R73, R79 ;  /* 0x0000004f00497202 */ /* 0x000fe40000000f00 */
[----:B------:R-:W-:-:S02]  /*c060*/  MOV R78, RZ ;  /* 0x000000ff004e7202 */ /* 0x000fc40000000f00 */
[----:B------:R-:W-:Y:S02]  /*c070*/  MOV R81, 0xffffffff ;  /* 0xffffffff00517802 */ /* 0x000fe40000000f00 */
[----:B------:R-:W-:Y:S02]  /*c080*/  MOV R68, 0xc0a0 ;  /* 0x0000c0a000447802 */ /* 0x000fe40000000f00 */
[----:B------:R-:W-:Y:S05]  /*c090*/  CALL.REL.NOINC `($__internal_62_$__cuda_sm70_shflsync_up) ;  /* 0x000011f000007944 */ /* 0x000fea0003c00000 */
[----:B0-----:R-:W-:Y:S01]  /*c0a0*/  HFMA2.MMA R76, -RZ, RZ, 0, 5.9604644775390625e-08 ;  /* 0x00000001ff4c7435 */ /* 0x001fe200000001ff */
[----:B-1----:R-:W-:Y:S02]  /*c0b0*/  MOV R74, R73 ;  /* 0x00000049004a7202 */ /* 0x002fe40000000f00 */
[----:B------:R-:W-:Y:S02]  /*c0c0*/  MOV R73, R77 ;  /* 0x0000004d00497202 */ /* 0x000fe40000000f00 */
[----:B------:R-:W-:Y:S02]  /*c0d0*/  MOV R78, RZ ;  /* 0x000000ff004e7202 */ /* 0x000fe40000000f00 */
[----:B------:R-:W-:Y:S02]  /*c0e0*/  MOV R81, 0xffffffff ;  /* 0xffffffff00517802 */ /* 0x000fe40000000f00 */
[----:B------:R-:W-:-:S02]  /*c0f0*/  MOV R68, 0xc110 ;  /* 0x0000c11000447802 */ /* 0x000fc40000000f00 */
[----:B------:R-:W-:Y:S05]  /*c100*/  CALL.REL.NOINC `($__internal_62_$__cuda_sm70_shflsync_up) ;  /* 0x0000118000007944 */ /* 0x000fea0003c00000 */
[----:B-1----:R-:W-:Y:S01]  /*c110*/  MOV R82, R73 ;  /* 0x0000004900527202 */ /* 0x002fe20000000f00 */
[----:B------:R-:W-:Y:S01]  /*c120*/  HFMA2.MMA R73, -RZ, RZ, 0, 0 ;  /* 0x00000000ff497435 */ /* 0x000fe200000001ff */
[----:B0-----:R-:W-:-:S02]  /*c130*/  MOV R81, R72 ;  /* 0x0000004800517202 */ /* 0x001fc40000000f00 */
[----:B------:R-:W-:Y:S02]  /*c140*/  MOV R80, R70 ;  /* 0x0000004600507202 */ /* 0x000fe40000000f00 */
[----:B------:R-:W-:Y:S02]  /*c150*/  MOV R72, R74 ;  /* 0x0000004a00487202 */ /* 0x000fe40000000f00 */
[----:B------:R-:W-:Y:S02]  /*c160*/  MOV R71, R56 ;  /* 0x0000003800477202 */ /* 0x000fe40000000f00 */
[----:B------:R-:W-:Y:S02]  /*c170*/  MOV R74, 0x1f ;  /* 0x0000001f004a7802 */ /* 0x000fe40000000f00 */
[----:B------:R-:W-:Y:S02]  /*c180*/  MOV R70, 0xffffffff ;  /* 0xffffffff00467802 */ /* 0x000fe40000000f00 */
[----:B------:R-:W-:-:S02]  /*c190*/  MOV R68, 0xc1b0 ;  /* 0x0000c1b000447802 */ /* 0x000fc40000000f00 */
[----:B------:R-:W-:Y:S05]  /*c1a0*/  CALL.REL.NOINC `($__internal_61_$__cuda_sm70_shflsync_idx_p) ;  /* 0x000010a000007944 */ /* 0x000fea0003c00000 */
[----:B0-----:R-:W-:Y:S01]  /*c1b0*/  HFMA2.MMA R73, -RZ, RZ, 0, 0 ;  /* 0x00000000ff497435 */ /* 0x001fe200000001ff */
[----:B-1----:R-:W-:-:S02]  /*c1c0*/  MOV R83, R70 ;  /* 0x0000004600537202 */ /* 0x002fc40000000f00 */
[----:B------:R-:W-:Y:S02]  /*c1d0*/  MOV R71, R57 ;  /* 0x0000003900477202 */ /* 0x000fe40000000f00 */
[----:B------:R-:W-:Y:S02]  /*c1e0*/  MOV R74, 0x1f ;  /* 0x0000001f004a7802 */ /* 0x000fe40000000f00 */
[----:B------:R-:W-:Y:S02]  /*c1f0*/  MOV R70, 0xffffffff ;  /* 0xffffffff00467802 */ /* 0x000fe40000000f00 */
[----:B------:R-:W-:Y:S02]  /*c200*/  MOV R68, 0xc220 ;  /* 0x0000c22000447802 */ /* 0x000fe40000000f00 */
[----:B------:R-:W-:Y:S05]  /*c210*/  CALL.REL.NOINC `($__internal_61_$__cuda_sm70_shflsync_idx_p) ;  /* 0x0000103000007944 */ /* 0x000fea0003c00000 */
[----:B0-----:R-:W-:Y:S01]  /*c220*/  HFMA2.MMA R73, -RZ, RZ, 0, 0 ;  /* 0x00000000ff497435 */ /* 0x001fe200000001ff */
[----:B-1----:R-:W-:Y:S02]  /*c230*/  MOV R214, R70 ;  /* 0x0000004600d67202 */ /* 0x002fe40000000f00 */
[----:B------:R-:W-:Y:S02]  /*c240*/  MOV R71, R58 ;  /* 0x0000003a00477202 */ /* 0x000fe40000000f00 */
[----:B------:R-:W-:-:S02]  /*c250*/  MOV R74, 0x1f ;  /* 0x0000001f004a7802 */ /* 0x000fc40000000f00 */
[----:B------:R-:W-:Y:S02]  /*c260*/  MOV R70, 0xffffffff ;  /* 0xffffffff00467802 */ /* 0x000fe40000000f00 */
[----:B------:R-:W-:Y:S02]  /*c270*/  MOV R68, 0xc290 ;  /* 0x0000c29000447802 */ /* 0x000fe40000000f00 */
[----:B------:R-:W-:Y:S05]  /*c280*/  CALL.REL.NOINC `($__internal_61_$__cuda_sm70_shflsync_idx_p) ;  /* 0x00000fc000007944 */ /* 0x000fea0003c00000 */
[----:B0-----:R-:W-:Y:S01]  /*c290*/  HFMA2.MMA R73, -RZ, RZ, 0, 0 ;  /* 0x00000000ff497435 */ /* 0x001fe200000001ff */
[----:B-1----:R-:W-:Y:S02]  /*c2a0*/  MOV R215, R70 ;  /* 0x0000004600d77202 */ /* 0x002fe40000000f00 */
[----:B------:R-:W-:Y:S02]  /*c2b0*/  MOV R71, R59 ;  /* 0x0000003b00477202 */ /* 0x000fe40000000f00 */
[----:B------:R-:W-:Y:S02]  /*c2c0*/  MOV R74, 0x1f ;  /* 0x0000001f004a7802 */ /* 0x000fe40000000f00 */
[----:B------:R-:W-:Y:S02]  /*c2d0*/  MOV R70, 0xffffffff ;  /* 0xffffffff00467802 */ /* 0x000fe40000000f00 */
[----:B------:R-:W-:-:S02]  /*c2e0*/  MOV R68, 0xc300 ;  /* 0x0000c30000447802 */ /* 0x000fc40000000f00 */
[----:B------:R-:W-:Y:S05]  /*c2f0*/  CALL.REL.NOINC `($__internal_61_$__cuda_sm70_shflsync_idx_p) ;  /* 0x00000f5000007944 */ /* 0x000fea0003c00000 */
[----:B-1----:R-:W-:Y:S01]  /*c300*/  MOV R75, R70 ;  /* 0x00000046004b7202 */ /* 0x002fe20000000f00 */
[----:B0-----:R-:W-:Y:S05]  /*c310*/  BRA `(.L_x_2487) ;  /* 0xffff7ea000007947 */ /* 0x001fea000383ffff */
.L_x_2390:
[----:B------:R-:W-:Y:S01]  /*c320*/  HFMA2.MMA R240, -RZ, RZ, 0, 5.9604644775390625e-08 ;  /* 0x00000001fff07435 */ /* 0x000fe200000001ff */
[----:B------:R-:W-:-:S02]  /*c330*/  MOV R73, R78 ;  /* 0x0000004e00497202 */ /* 0x000fc40000000f00 */
[----:B------:R-:W-:Y:S02]  /*c340*/  MOV R74, 0x1f ;  /* 0x0000001f004a7802 */ /* 0x000fe40000000f00 */
[----:B------:R-:W-:Y:S02]  /*c350*/  MOV R81, 0xffffffff ;  /* 0xffffffff00517802 */ /* 0x000fe40000000f00 */
[----:B------:R-:W-:Y:S02]  /*c360*/  MOV R68, 0xc380 ;  /* 0x0000c38000447802 */ /* 0x000fe40000000f00 */
[----:B------:R-:W-:Y:S05]  /*c370*/  CALL.REL.NOINC `($__internal_60_$__cuda_sm70_shflsync_down) ;  /* 0x00000e9000007944 */ /* 0x000fea0003c00000 */
[----:B-1----:R-:W-:Y:S01]  /*c380*/  MOV R70, R240 ;  /* 0x000000f000467202 */ /* 0x002fe20000000f00 */
[----:B0-----:R-:W-:Y:S05]  /*c390*/  BRA `(.L_x_2488) ;  /* 0xffff941000007947 */ /* 0x001fea000383ffff */
.L_x_2391:
[----:B------:R-:W-:Y:S01]  /*c3a0*/  HFMA2.MMA R240, -RZ, RZ, 0, 5.9604644775390625e-08 ;  /* 0x00000001fff07435 */ /* 0x000fe200000001ff */
[----:B------:R-:W-:Y:S02]  /*c3b0*/  MOV R73, R79 ;  /* 0x0000004f00497202 */ /* 0x000fe40000000f00 */
[----:B------:R-:W-:Y:S02]  /*c3c0*/  MOV R74, 0x1f ;  /* 0x0000001f004a7802 */ /* 0x000fe40000000f00 */
[----:B------:R-:W-:-:S02]  /*c3d0*/  MOV R81, 0xffffffff ;  /* 0xffffffff00517802 */ /* 0x000fc40000000f00 */
[----:B------:R-:W-:Y:S02]  /*c3e0*/  MOV R68, 0xc400 ;  /* 0x0000c40000447802 */ /* 0x000fe40000000f00 */
[----:B01----:R-:W-:Y:S05]  /*c3f0*/  CALL.REL.NOINC `($__internal_60_$__cuda_sm70_shflsync_down) ;  /* 0x00000e1000007944 */ /* 0x003fea0003c00000 */
[----:B-1----:R-:W-:Y:S01]  /*c400*/  MOV R71, R240 ;  /* 0x000000f000477202 */ /* 0x002fe20000000f00 */
[----:B------:R-:W-:Y:S01]  /*c410*/  HFMA2.MMA R240, -RZ, RZ, 0, 5.9604644775390625e-08 ;  /* 0x00000001fff07435 */ /* 0x000fe200000001ff */
[----:B0-----:R-:W-:Y:S02]  /*c420*/  MOV R73, R77 ;  /* 0x0000004d00497202 */ /* 0x001fe40000000f00 */
[----:B------:R-:W-:Y:S02]  /*c430*/  MOV R74, 0x1f ;  /* 0x0000001f004a7802 */ /* 0x000fe40000000f00 */
[----:B------:R-:W-:Y:S02]  /*c440*/  MOV R81, 0xffffffff ;  /* 0xffffffff00517802 */ /* 0x000fe40000000f00 */
[----:B------:R-:W-:Y:S02]  /*c450*/  MOV R68, 0xc470 ;  /* 0x0000c47000447802 */ /* 0x000fe40000000f00 */
[----:B------:R-:W-:Y:S05]  /*c460*/  CALL.REL.NOINC `($__internal_60_$__cuda_sm70_shflsync_down) ;  /* 0x00000da000007944 */ /* 0x000fea0003c00000 */
[----:B-1----:R-:W-:Y:S01]  /*c470*/  MOV R72, R240 ;  /* 0x000000f000487202 */ /* 0x002fe20000000f00 */
[----:B------:R-:W-:Y:S01]  /*c480*/  HFMA2.MMA R240, -RZ, RZ, 0, 5.9604644775390625e-08 ;  /* 0x00000001fff07435 */ /* 0x000fe200000001ff */
[----:B0-----:R-:W-:-:S02]  /*c490*/  MOV R73, R76 ;  /* 0x0000004c00497202 */ /* 0x001fc40000000f00 */
[----:B------:R-:W-:Y:S02]  /*c4a0*/  MOV R74, 0x1f ;  /* 0x0000001f004a7802 */ /* 0x000fe40000000f00 */
[----:B------:R-:W-:Y:S02]  /*c4b0*/  MOV R81, 0xffffffff ;  /* 0xffffffff00517802 */ /* 0x000fe40000000f00 */
[----:B------:R-:W-:Y:S02]  /*c4c0*/  MOV R68, 0xc4e0 ;  /* 0x0000c4e000447802 */ /* 0x000fe40000000f00 */
[----:B------:R-:W-:Y:S05]  /*c4d0*/  CALL.REL.NOINC `($__internal_60_$__cuda_sm70_shflsync_down) ;  /* 0x00000d3000007944 */ /* 0x000fea0003c00000 */
[----:B-1----:R-:W-:Y:S01]  /*c4e0*/  MOV R68, R240 ;  /* 0x000000f000447202 */ /* 0x002fe20000000f00 */
[----:B0-----:R-:W-:Y:S05]  /*c4f0*/  BRA `(.L_x_2489) ;  /* 0xffff92f000007947 */ /* 0x001fea000383ffff */
.L_x_2394:
[----:B------:R-:W-:Y:S01]  /*c500*/  HFMA2.MMA R240, -RZ, RZ, 0, 1.1920928955078125e-07 ;  /* 0x00000002fff07435 */ /* 0x000fe200000001ff */
[----:B------:R-:W-:Y:S02]  /*c510*/  MOV R73, R78 ;  /* 0x0000004e00497202 */ /* 0x000fe40000000f00 */
[----:B------:R-:W-:Y:S02]  /*c520*/  MOV R74, 0x1f ;  /* 0x0000001f004a7802 */ /* 0x000fe40000000f00 */
[----:B------:R-:W-:-:S02]  /*c530*/  MOV R81, 0xffffffff ;  /* 0xffffffff00517802 */ /* 0x000fc40000000f00 */
[----:B0-----:R-:W-:Y:S02]  /*c540*/  MOV R68, 0xc560 ;  /* 0x0000c56000447802 */ /* 0x001fe40000000f00 */
[----:B-1234-:R-:W-:Y:S05]  /*c550*/  CALL.REL.NOINC `($__internal_60_$__cuda_sm70_shflsync_down) ;  /* 0x00000cb000007944 */ /* 0x01efea0003c00000 */
[----:B-1----:R-:W-:Y:S01]  /*c560*/  MOV R70, R240 ;  /* 0x000000f000467202 */ /* 0x002fe20000000f00 */
[----:B------:R-:W-:Y:S01]  /*c570*/  HFMA2.MMA R240, -RZ, RZ, 0, 1.1920928955078125e-07 ;  /* 0x00000002fff07435 */ /* 0x000fe200000001ff */
[----:B0-----:R-:W-:Y:S02]  /*c580*/  MOV R73, R79 ;  /* 0x0000004f00497202 */ /* 0x001fe40000000f00 */
[----:B------:R-:W-:Y:S02]  /*c590*/  MOV R74, 0x1f ;  /* 0x0000001f004a7802 */ /* 0x000fe40000000f00 */
[----:B------:R-:W-:Y:S02]  /*c5a0*/  MOV R81, 0xffffffff ;  /* 0xffffffff00517802 */ /* 0x000fe40000000f00 */
[----:B------:R-:W-:Y:S02]  /*c5b0*/  MOV R68, 0xc5d0 ;  /* 0x0000c5d000447802 */ /* 0x000fe40000000f00 */
[----:B------:R-:W-:Y:S05]  /*c5c0*/  CALL.REL.NOINC `($__internal_60_$__cuda_sm70_shflsync_down) ;  /* 0x00000c4000007944 */ /* 0x000fea0003c00000 */
[----:B-1----:R-:W-:Y:S01]  /*c5d0*/  MOV R71, R240 ;  /* 0x000000f000477202 */ /* 0x002fe20000000f00 */
[----:B------:R-:W-:Y:S01]  /*c5e0*/  HFMA2.MMA R240, -RZ, RZ, 0, 1.1920928955078125e-07 ;  /* 0x00000002fff07435 */ /* 0x000fe200000001ff */
[----:B0-----:R-:W-:-:S02]  /*c5f0*/  MOV R73, R77 ;  /* 0x0000004d00497202 */ /* 0x001fc40000000f00 */
[----:B------:R-:W-:Y:S02]  /*c600*/  MOV R74, 0x1f ;  /* 0x0000001f004a7802 */ /* 0x000fe40000000f00 */
[----:B------:R-:W-:Y:S02]  /*c610*/  MOV R81, 0xffffffff ;  /* 0xffffffff00517802 */ /* 0x000fe40000000f00 */
[----:B------:R-:W-:Y:S02]  /*c620*/  MOV R68, 0xc640 ;  /* 0x0000c64000447802 */ /* 0x000fe40000000f00 */
[----:B------:R-:W-:Y:S05]  /*c630*/  CALL.REL.NOINC `($__internal_60_$__cuda_sm70_shflsync_down) ;  /* 0x00000bd000007944 */ /* 0x000fea0003c00000 */
[----:B-1----:R-:W-:Y:S01]  /*c640*/  MOV R72, R240 ;  /* 0x000000f000487202 */ /* 0x002fe20000000f00 */
[----:B------:R-:W-:Y:S01]  /*c650*/  HFMA2.MMA R240, -RZ, RZ, 0, 1.1920928955078125e-07 ;  /* 0x00000002fff07435 */ /* 0x000fe200000001ff */
[----:B0-----:R-:W-:Y:S02]  /*c660*/  MOV R73, R76 ;  /* 0x0000004c00497202 */ /* 0x001fe40000000f00 */
[----:B------:R-:W-:Y:S02]  /*c670*/  MOV R74, 0x1f ;  /* 0x0000001f004a7802 */ /* 0x000fe40000000f00 */
[----:B------:R-:W-:-:S02]  /*c680*/  MOV R81, 0xffffffff ;  /* 0xffffffff00517802 */ /* 0x000fc40000000f00 */
[----:B------:R-:W-:Y:S02]  /*c690*/  MOV R68, 0xc6b0 ;  /* 0x0000c6b000447802 */ /* 0x000fe40000000f00 */
[----:B------:R-:W-:Y:S05]  /*c6a0*/  CALL.REL.NOINC `($__internal_60_$__cuda_sm70_shflsync_down) ;  /* 0x00000b6000007944 */ /* 0x000fea0003c00000 */
[----:B-1----:R-:W-:Y:S01]  /*c6b0*/  MOV R68, R240 ;  /* 0x000000f000447202 */ /* 0x002fe20000000f00 */
[----:B0-----:R-:W-:Y:S05]  /*c6c0*/  BRA `(.L_x_2490) ;  /* 0xffff927000007947 */ /* 0x001fea000383ffff */
.L_x_2397:
[----:B------:R-:W-:Y:S01]  /*c6d0*/  HFMA2.MMA R240, -RZ, RZ, 0, 2.384185791015625e-07 ;  /* 0x00000004fff07435 */ /* 0x000fe200000001ff */
[----:B------:R-:W-:Y:S02]  /*c6e0*/  MOV R73, R78 ;  /* 0x0000004e00497202 */ /* 0x000fe40000000f00 */
[----:B------:R-:W-:Y:S02]  /*c6f0*/  MOV R74, 0x1f ;  /* 0x0000001f004a7802 */ /* 0x000fe40000000f00 */
[----:B------:R-:W-:Y:S02]  /*c700*/  MOV R81, 0xffffffff ;  /* 0xffffffff00517802 */ /* 0x000fe40000000f00 */
[----:B0-----:R-:W-:Y:S02]  /*c710*/  MOV R68, 0xc730 ;  /* 0x0000c73000447802 */ /* 0x001fe40000000f00 */
[----:B-1234-:R-:W-:Y:S05]  /*c720*/  CALL.REL.NOINC `($__internal_60_$__cuda_sm70_shflsync_down) ;  /* 0x00000ae000007944 */ /* 0x01efea0003c00000 */
[----:B-1----:R-:W-:Y:S01]  /*c730*/  MOV R70, R240 ;  /* 0x000000f000467202 */ /* 0x002fe20000000f00 */
[----:B0-----:R-:W-:Y:S05]  /*c740*/  BRA `(.L_x_2491) ;  /* 0xffff931000007947 */ /* 0x001fea000383ffff */
.L_x_2398:
[----:B------:R-:W-:Y:S01]  /*c750*/  HFMA2.MMA R240, -RZ, RZ, 0, 2.384185791015625e-07 ;  /* 0x00000004fff07435 */ /* 0x000fe200000001ff */
[----:B------:R-:W-:-:S02]  /*c760*/  MOV R73, R79 ;  /* 0x0000004f00497202 */ /* 0x000fc40000000f00 */
[----:B------:R-:W-:Y:S02]  /*c770*/  MOV R74, 0x1f ;  /* 0x0000001f004a7802 */ /* 0x000fe40000000f00 */
[----:B------:R-:W-:Y:S02]  /*c780*/  MOV R81, 0xffffffff ;  /* 0xffffffff00517802 */ /* 0x000fe40000000f00 */
[----:B0-----:R-:W-:Y:S02]  /*c790*/  MOV R68, 0xc7b0 ;  /* 0x0000c7b000447802 */ /* 0x001fe40000000f00 */
[----:B-1234-:R-:W-:Y:S05]  /*c7a0*/  CALL.REL.NOINC `($__internal_60_$__cuda_sm70_shflsync_down) ;  /* 0x00000a6000007944 */ /* 0x01efea0003c00000 */
[----:B-1----:R-:W-:Y:S01]  /*c7b0*/  MOV R71, R240 ;  /* 0x000000f000477202 */ /* 0x002fe20000000f00 */
[----:B------:R-:W-:Y:S01]  /*c7c0*/  HFMA2.MMA R240, -RZ, RZ, 0, 2.384185791015625e-07 ;  /* 0x00000004fff07435 */ /* 0x000fe200000001ff */
[----:B0-----:R-:W-:Y:S02]  /*c7d0*/  MOV R73, R77 ;  /* 0x0000004d00497202 */ /* 0x001fe40000000f00 */
[----:B------:R-:W-:Y:S02]  /*c7e0*/  MOV R74, 0x1f ;  /* 0x0000001f004a7802 */ /* 0x000fe40000000f00 */
[----:B------:R-:W-:-:S02]  /*c7f0*/  MOV R81, 0xffffffff ;  /* 0xffffffff00517802 */ /* 0x000fc40000000f00 */
[----:B------:R-:W-:Y:S02]  /*c800*/  MOV R68, 0xc820 ;  /* 0x0000c82000447802 */ /* 0x000fe40000000f00 */
[----:B------:R-:W-:Y:S05]  /*c810*/  CALL.REL.NOINC `($__internal_60_$__cuda_sm70_shflsync_down) ;  /* 0x000009f000007944 */ /* 0x000fea0003c00000 */
[----:B-1----:R-:W-:Y:S01]  /*c820*/  MOV R72, R240 ;  /* 0x000000f000487202 */ /* 0x002fe20000000f00 */
[----:B------:R-:W-:Y:S01]  /*c830*/  HFMA2.MMA R240, -RZ, RZ, 0, 2.384185791015625e-07 ;  /* 0x00000004fff07435 */ /* 0x000fe200000001ff */
[----:B0-----:R-:W-:Y:S02]  /*c840*/  MOV R73, R76 ;  /* 0x0000004c00497202 */ /* 0x001fe40000000f00 */
[----:B------:R-:W-:Y:S02]  /*c850*/  MOV R74, 0x1f ;  /* 0x0000001f004a7802 */ /* 0x000fe40000000f00 */
[----:B------:R-:W-:Y:S02]  /*c860*/  MOV R81, 0xffffffff ;  /* 0xffffffff00517802 */ /* 0x000fe40000000f00 */
[----:B------:R-:W-:Y:S02]  /*c870*/  MOV R68, 0xc890 ;  /* 0x0000c89000447802 */ /* 0x000fe40000000f00 */
[----:B------:R-:W-:Y:S05]  /*c880*/  CALL.REL.NOINC `($__internal_60_$__cuda_sm70_shflsync_down) ;  /* 0x0000098000007944 */ /* 0x000fea0003c00000 */
[----:B-1----:R-:W-:Y:S01]  /*c890*/  MOV R68, R240 ;  /* 0x000000f000447202 */ /* 0x002fe20000000f00 */
[----:B0-----:R-:W-:Y:S05]  /*c8a0*/  BRA `(.L_x_2492) ;  /* 0xffff91f000007947 */ /* 0x001fea000383ffff */
.L_x_2401:
[----:B------:R-:W-:Y:S01]  /*c8b0*/  HFMA2.MMA R240, -RZ, RZ, 0, 4.76837158203125e-07 ;  /* 0x00000008fff07435 */ /* 0x000fe200000001ff */
[----:B------:R-:W-:-:S02]  /*c8c0*/  MOV R73, R78 ;  /* 0x0000004e00497202 */ /* 0x000fc40000000f00 */
[----:B------:R-:W-:Y:S02]  /*c8d0*/  MOV R74, 0x1f ;  /* 0x0000001f004a7802 */ /* 0x000fe40000000f00 */
[----:B------:R-:W-:Y:S02]  /*c8e0*/  MOV R81, 0xffffffff ;  /* 0xffffffff00517802 */ /* 0x000fe40000000f00 */
[----:B0-----:R-:W-:Y:S02]  /*c8f0*/  MOV R68, 0xc910 ;  /* 0x0000c91000447802 */ /* 0x001fe40000000f00 */
[----:B-1234-:R-:W-:Y:S05]  /*c900*/  CALL.REL.NOINC `($__internal_60_$__cuda_sm70_shflsync_down) ;  /* 0x0000090000007944 */ /* 0x01efea0003c00000 */
[----:B-1----:R-:W-:Y:S01]  /*c910*/  MOV R70, R240 ;  /* 0x000000f000467202 */ /* 0x002fe20000000f00 */
[----:B------:R-:W-:Y:S01]  /*c920*/  HFMA2.MMA R240, -RZ, RZ, 0, 4.76837158203125e-07 ;  /* 0x00000008fff07435 */ /* 0x000fe200000001ff */
[----:B0-----:R-:W-:Y:S02]  /*c930*/  MOV R73, R79 ;  /* 0x0000004f00497202 */ /* 0x001fe40000000f00 */
[----:B------:R-:W-:Y:S02]  /*c940*/  MOV R74, 0x1f ;  /* 0x0000001f004a7802 */ /* 0x000fe40000000f00 */
[----:B------:R-:W-:-:S02]  /*c950*/  MOV R81, 0xffffffff ;  /* 0xffffffff00517802 */ /* 0x000fc40000000f00 */
[----:B------:R-:W-:Y:S02]  /*c960*/  MOV R68, 0xc980 ;  /* 0x0000c98000447802 */ /* 0x000fe40000000f00 */
[----:B------:R-:W-:Y:S05]  /*c970*/  CALL.REL.NOINC `($__internal_60_$__cuda_sm70_shflsync_down) ;  /* 0x0000089000007944 */ /* 0x000fea0003c00000 */
[----:B-1----:R-:W-:Y:S01]  /*c980*/  MOV R71, R240 ;  /* 0x000000f000477202 */ /* 0x002fe20000000f00 */
[----:B------:R-:W-:Y:S01]  /*c990*/  HFMA2.MMA R240, -RZ, RZ, 0, 4.76837158203125e-07 ;  /* 0x00000008fff07435 */ /* 0x000fe200000001ff */
[----:B0-----:R-:W-:Y:S02]  /*c9a0*/  MOV R73, R77 ;  /* 0x0000004d00497202 */ /* 0x001fe40000000f00 */
[----:B------:R-:W-:Y:S02]  /*c9b0*/  MOV R74, 0x1f ;  /* 0x0000001f004a7802 */ /* 0x000fe40000000f00 */
[----:B------:R-:W-:Y:S02]  /*c9c0*/  MOV R81, 0xffffffff ;  /* 0xffffffff00517802 */ /* 0x000fe40000000f00 */
[----:B------:R-:W-:Y:S02]  /*c9d0*/  MOV R68, 0xc9f0 ;  /* 0x0000c9f000447802 */ /* 0x000fe40000000f00 */
[----:B------:R-:W-:Y:S05]  /*c9e0*/  CALL.REL.NOINC `($__internal_60_$__cuda_sm70_shflsync_down) ;  /* 0x0000082000007944 */ /* 0x000fea0003c00000 */
[----:B-1----:R-:W-:Y:S01]  /*c9f0*/  MOV R72, R240 ;  /* 0x000000f000487202 */ /* 0x002fe20000000f00 */
[----:B------:R-:W-:Y:S01]  /*ca00*/  HFMA2.MMA R240, -RZ, RZ, 0, 4.76837158203125e-07 ;  /* 0x00000008fff07435 */ /* 0x000fe200000001ff */
[----:B0-----:R-:W-:-:S02]  /*ca10*/  MOV R73, R76 ;  /* 0x0000004c00497202 */ /* 0x001fc40000000f00 */
[----:B------:R-:W-:Y:S02]  /*ca20*/  MOV R74, 0x1f ;  /* 0x0000001f004a7802 */ /* 0x000fe40000000f00 */
[----:B------:R-:W-:Y:S02]  /*ca30*/  MOV R81, 0xffffffff ;  /* 0xffffffff00517802 */ /* 0x000fe40000000f00 */
[----:B------:R-:W-:Y:S02]  /*ca40*/  MOV R68, 0xca60 ;  /* 0x0000ca6000447802 */ /* 0x000fe40000000f00 */
[----:B------:R-:W-:Y:S05]  /*ca50*/  CALL.REL.NOINC `($__internal_60_$__cuda_sm70_shflsync_down) ;  /* 0x000007b000007944 */ /* 0x000fea0003c00000 */
[----:B-1----:R-:W-:Y:S01]  /*ca60*/  MOV R68, R240 ;  /* 0x000000f000447202 */ /* 0x002fe20000000f00 */
[----:B0-----:R-:W-:Y:S05]  /*ca70*/  BRA `(.L_x_2493) ;  /* 0xffff917000007947 */ /* 0x001fea000383ffff */
.L_x_2404:
[----:B------:R-:W-:Y:S01]  /*ca80*/  HFMA2.MMA R240, -RZ, RZ, 0, 9.5367431640625e-07 ;  /* 0x00000010fff07435 */ /* 0x000fe200000001ff */
[----:B------:R-:W-:Y:S02]  /*ca90*/  MOV R73, R78 ;  /* 0x0000004e00497202 */ /* 0x000fe40000000f00 */
[----:B------:R-:W-:Y:S02]  /*caa0*/  MOV R74, 0x1f ;  /* 0x0000001f004a7802 */ /* 0x000fe40000000f00 */
[----:B------:R-:W-:-:S02]  /*cab0*/  MOV R81, 0xffffffff ;  /* 0xffffffff00517802 */ /* 0x000fc40000000f00 */
[----:B0-----:R-:W-:Y:S02]  /*cac0*/  MOV R68, 0xcae0 ;  /* 0x0000cae000447802 */ /* 0x001fe40000000f00 */
[----:B-1234-:R-:W-:Y:S05]  /*cad0*/  CALL.REL.NOINC `($__internal_60_$__cuda_sm70_shflsync_down) ;  /* 0x0000073000007944 */ /* 0x01efea0003c00000 */
[----:B-1----:R-:W-:Y:S01]  /*cae0*/  MOV R70, R240 ;  /* 0x000000f000467202 */ /* 0x002fe20000000f00 */
[----:B0-----:R-:W-:Y:S05]  /*caf0*/  BRA `(.L_x_2494) ;  /* 0xffff921000007947 */ /* 0x001fea000383ffff */
.L_x_2405:
[----:B------:R-:W-:Y:S01]  /*cb00*/  HFMA2.MMA R240, -RZ, RZ, 0, 9.5367431640625e-07 ;  /* 0x00000010fff07435 */ /* 0x000fe200000001ff */
[----:B------:R-:W-:Y:S02]  /*cb10*/  MOV R73, R79 ;  /* 0x0000004f00497202 */ /* 0x000fe40000000f00 */
[----:B------:R-:W-:Y:S02]  /*cb20*/  MOV R74, 0x1f ;  /* 0x0000001f004a7802 */ /* 0x000fe40000000f00 */
[----:B------:R-:W-:Y:S02]  /*cb30*/  MOV R81, 0xffffffff ;  /* 0xffffffff00517802 */ /* 0x000fe40000000f00 */
[----:B0-----:R-:W-:Y:S02]  /*cb40*/  MOV R68, 0xcb60 ;  /* 0x0000cb6000447802 */ /* 0x001fe40000000f00 */
[----:B-1234-:R-:W-:Y:S05]  /*cb50*/  CALL.REL.NOINC `($__internal_60_$__cuda_sm70_shflsync_down) ;  /* 0x000006b000007944 */ /* 0x01efea0003c00000 */
[----:B-1----:R-:W-:Y:S01]  /*cb60*/  MOV R71, R240 ;  /* 0x000000f000477202 */ /* 0x002fe20000000f00 */
[----:B------:R-:W-:Y:S01]  /*cb70*/  HFMA2.MMA R240, -RZ, RZ, 0, 9.5367431640625e-07 ;  /* 0x00000010fff07435 */ /* 0x000fe200000001ff */
[----:B0-----:R-:W-:-:S02]  /*cb80*/  MOV R73, R77 ;  /* 0x0000004d00497202 */ /* 0x001fc40000000f00 */
[----:B------:R-:W-:Y:S02]  /*cb90*/  MOV R74, 0x1f ;  /* 0x0000001f004a7802 */ /* 0x000fe40000000f00 */
[----:B------:R-:W-:Y:S02]  /*cba0*/  MOV R81, 0xffffffff ;  /* 0xffffffff00517802 */ /* 0x000fe40000000f00 */
[----:B------:R-:W-:Y:S02]  /*cbb0*/  MOV R68, 0xcbd0 ;  /* 0x0000cbd000447802 */ /* 0x000fe40000000f00 */
[----:B------:R-:W-:Y:S05]  /*cbc0*/  CALL.REL.NOINC `($__internal_60_$__cuda_sm70_shflsync_down) ;  /* 0x0000064000007944 */ /* 0x000fea0003c00000 */
[----:B-1----:R-:W-:Y:S01]  /*cbd0*/  MOV R72, R240 ;  /* 0x000000f000487202 */ /* 0x002fe20000000f00 */
[----:B------:R-:W-:Y:S01]  /*cbe0*/  HFMA2.MMA R240, -RZ, RZ, 0, 9.5367431640625e-07 ;  /* 0x00000010fff07435 */ /* 0x000fe200000001ff */
[----:B0-----:R-:W-:Y:S02]  /*cbf0*/  MOV R73, R76 ;  /* 0x0000004c00497202 */ /* 0x001fe40000000f00 */
[----:B------:R-:W-:Y:S02]  /*cc00*/  MOV R74, 0x1f ;  /* 0x0000001f004a7802 */ /* 0x000fe40000000f00 */
[----:B------:R-:W-:-:S02]  /*cc10*/  MOV R81, 0xffffffff ;  /* 0xffffffff00517802 */ /* 0x000fc40000000f00 */
[----:B------:R-:W-:Y:S02]  /*cc20*/  MOV R68, 0xcc40 ;  /* 0x0000cc4000447802 */ /* 0x000fe40000000f00 */
[----:B------:R-:W-:Y:S05]  /*cc30*/  CALL.REL.NOINC `($__internal_60_$__cuda_sm70_shflsync_down) ;  /* 0x000005d000007944 */ /* 0x000fea0003c00000 */
[----:B-1----:R-:W-:Y:S01]  /*cc40*/  MOV R68, R240 ;  /* 0x000000f000447202 */ /* 0x002fe20000000f00 */
[----:B0-----:R-:W-:Y:S05]  /*cc50*/  BRA `(.L_x_2495) ;  /* 0xffff90f000007947 */ /* 0x001fea000383ffff */
.L_x_2408:
[----:B------:R-:W-:Y:S01]  /*cc60*/  HFMA2.MMA R73, -RZ, RZ, 0, 0 ;  /* 0x00000000ff497435 */ /* 0x000fe200000001ff */
[----:B---3--:R-:W-:Y:S02]  /*cc70*/  MOV R71, R78 ;  /* 0x0000004e00477202 */ /* 0x008fe40000000f00 */
[----:B------:R-:W-:Y:S02]  /*cc80*/  MOV R74, 0x1f ;  /* 0x0000001f004a7802 */ /* 0x000fe40000000f00 */
[----:B-1----:R-:W-:Y:S02]  /*cc90*/  MOV R70, 0xffffffff ;  /* 0xffffffff00467802 */ /* 0x002fe40000000f00 */
[----:B0-----:R-:W-:Y:S02]  /*cca0*/  MOV R68, 0xccc0 ;  /* 0x0000ccc000447802 */ /* 0x001fe40000000f00 */
[----:B--2-4-:R-:W-:Y:S05]  /*ccb0*/  CALL.REL.NOINC `($__internal_61_$__cuda_sm70_shflsync_idx_p) ;  /* 0x0000059000007944 */ /* 0x014fea0003c00000 */
[----:B0-----:R-:W-:Y:S01]  /*ccc0*/  HFMA2.MMA R73, -RZ, RZ, 0, 0 ;  /* 0x00000000ff497435 */ /* 0x001fe200000001ff */
[----:B-1----:R-:W-:Y:S02]  /*ccd0*/  MOV R235, R70 ;  /* 0x0000004600eb7202 */ /* 0x002fe40000000f00 */
[----:B------:R-:W-:-:S02]  /*cce0*/  MOV R71, R79 ;  /* 0x0000004f00477202 */ /* 0x000fc40000000f00 */
[----:B------:R-:W-:Y:S02]  /*ccf0*/  MOV R74, 0x1f ;  /* 0x0000001f004a7802 */ /* 0x000fe40000000f00 */
[----:B------:R-:W-:Y:S02]  /*cd00*/  MOV R70, 0xffffffff ;  /* 0xffffffff00467802 */ /* 0x000fe40000000f00 */
[----:B------:R-:W-:Y:S02]  /*cd10*/  MOV R68, 0xcd30 ;  /* 0x0000cd3000447802 */ /* 0x000fe40000000f00 */
[----:B------:R-:W-:Y:S05]  /*cd20*/  CALL.REL.NOINC `($__internal_61_$__cuda_sm70_shflsync_idx_p) ;  /* 0x0000052000007944 */ /* 0x000fea0003c00000 */
[----:B0-----:R-:W-:Y:S01]  /*cd30*/  HFMA2.MMA R73, -RZ, RZ, 0, 0 ;  /* 0x00000000ff497435 */ /* 0x001fe200000001ff */
[----:B-1----:R-:W-:Y:S02]  /*cd40*/  MOV R80, R70 ;  /* 0x0000004600507202 */ /* 0x002fe40000000f00 */
[----:B------:R-:W-:Y:S02]  /*cd50*/  MOV R71, R77 ;  /* 0x0000004d00477202 */ /* 0x000fe40000000f00 */
[----:B------:R-:W-:Y:S02]  /*cd60*/  MOV R74, 0x1f ;  /* 0x0000001f004a7802 */ /* 0x000fe40000000f00 */
[----:B------:R-:W-:-:S02]  /*cd70*/  MOV R70, 0xffffffff ;  /* 0xffffffff00467802 */ /* 0x000fc40000000f00 */
[----:B------:R-:W-:Y:S02]  /*cd80*/  MOV R68, 0xcda0 ;  /* 0x0000cda000447802 */ /* 0x000fe40000000f00 */
[----:B------:R-:W-:Y:S05]  /*cd90*/  CALL.REL.NOINC `($__internal_61_$__cuda_sm70_shflsync_idx_p) ;  /* 0x000004b000007944 */ /* 0x000fea0003c00000 */
[----:B0-----:R-:W-:Y:S01]  /*cda0*/  HFMA2.MMA R73, -RZ, RZ, 0, 0 ;  /* 0x00000000ff497435 */ /* 0x001fe200000001ff */
[----:B-1----:R-:W-:Y:S02]  /*cdb0*/  MOV R232, R70 ;  /* 0x0000004600e87202 */ /* 0x002fe40000000f00 */
[----:B------:R-:W-:Y:S02]  /*cdc0*/  MOV R71, R76 ;  /* 0x0000004c00477202 */ /* 0x000fe40000000f00 */
[----:B------:R-:W-:Y:S02]  /*cdd0*/  MOV R74, 0x1f ;  /* 0x0000001f004a7802 */ /* 0x000fe40000000f00 */
[----:B------:R-:W-:Y:S02]  /*cde0*/  MOV R70, 0xffffffff ;  /* 0xffffffff00467802 */ /* 0x000fe40000000f00 */
[----:B------:R-:W-:Y:S02]  /*cdf0*/  MOV R68, 0xce10 ;  /* 0x0000ce1000447802 */ /* 0x000fe40000000f00 */
[----:B------:R-:W-:Y:S05]  /*ce00*/  CALL.REL.NOINC `($__internal_61_$__cuda_sm70_shflsync_idx_p) ;  /* 0x0000044000007944 */ /* 0x000fea0003c00000 */
[----:B------:R-:W-:Y:S01]  /*ce10*/  HFMA2.MMA R240, -RZ, RZ, 0, 5.9604644775390625e-08 ;  /* 0x00000001fff07435 */ /* 0x000fe200000001ff */
[----:B-1----:R-:W-:-:S02]  /*ce20*/  MOV R230, R70 ;  /* 0x0000004600e67202 */ /* 0x002fc40000000f00 */
[----:B0-----:R-:W-:Y:S02]  /*ce30*/  MOV R73, R78 ;  /* 0x0000004e00497202 */ /* 0x001fe40000000f00 */
[----:B------:R-:W-:Y:S02]  /*ce40*/  MOV R74, 0x1f ;  /* 0x0000001f004a7802 */ /* 0x000fe40000000f00 */
[----:B------:R-:W-:Y:S02]  /*ce50*/  MOV R81, 0xffffffff ;  /* 0xffffffff00517802 */ /* 0x000fe40000000f00 */
[----:B------:R-:W-:Y:S02]  /*ce60*/  MOV R68, 0xce80 ;  /* 0x0000ce8000447802 */ /* 0x000fe40000000f00 */
[----:B------:R-:W-:Y:S05]  /*ce70*/  CALL.REL.NOINC `($__internal_60_$__cuda_sm70_shflsync_down) ;  /* 0x0000039000007944 */ /* 0x000fea0003c00000 */
[----:B-1----:R-:W-:Y:S01]  /*ce80*/  MOV R75, R240 ;  /* 0x000000f0004b7202 */ /* 0x002fe20000000f00 */
[----:B------:R-:W-:Y:S01]  /*ce90*/  HFMA2.MMA R240, -RZ, RZ, 0, 5.9604644775390625e-08 ;  /* 0x00000001fff07435 */ /* 0x000fe200000001ff */
[----:B0-----:R-:W-:Y:S02]  /*cea0*/  MOV R73, R79 ;  /* 0x0000004f00497202 */ /* 0x001fe40000000f00 */
[----:B------:R-:W-:-:S02]  /*ceb0*/  MOV R74, 0x1f ;  /* 0x0000001f004a7802 */ /* 0x000fc40000000f00 */
[----:B------:R-:W-:Y:S02]  /*cec0*/  MOV R81, 0xffffffff ;  /* 0xffffffff00517802 */ /* 0x000fe40000000f00 */
[----:B------:R-:W-:Y:S02]  /*ced0*/  MOV R68, 0xcef0 ;  /* 0x0000cef000447802 */ /* 0x000fe40000000f00 */
[----:B------:R-:W-:Y:S05]  /*cee0*/  CALL.REL.NOINC `($__internal_60_$__cuda_sm70_shflsync_down) ;  /* 0x0000032000007944 */ /* 0x000fea0003c00000 */
[----:B-1----:R-:W-:Y:S01]  /*cef0*/  MOV R238, R240 ;  /* 0x000000f000ee7202 */ /* 0x002fe20000000f00 */
[----:B------:R-:W-:Y:S01]  /*cf00*/  HFMA2.MMA R240, -RZ, RZ, 0, 5.9604644775390625e-08 ;  /* 0x00000001fff07435 */ /* 0x000fe200000001ff */
[----:B0-----:R-:W-:Y:S02]  /*cf10*/  MOV R73, R77 ;  /* 0x0000004d00497202 */ /* 0x001fe40000000f00 */
[----:B------:R-:W-:Y:S02]  /*cf20*/  MOV R74, 0x1f ;  /* 0x0000001f004a7802 */ /* 0x000fe40000000f00 */
[----:B------:R-:W-:Y:S02]  /*cf30*/  MOV R81, 0xffffffff ;  /* 0xffffffff00517802 */ /* 0x000fe40000000f00 */
[----:B------:R-:W-:-:S02]  /*cf40*/  MOV R68, 0xcf60 ;  /* 0x0000cf6000447802 */ /* 0x000fc40000000f00 */
        /* <DEDUP_REMOVED lines=8> */
[-C--:B------:R-:W-:Y:S01]  /*cfd0*/  FMUL.FTZ R236, R56, R80.reuse ;  /* 0x0000005038ec7220 */ /* 0x080fe20000410000 */
[----:B0-----:R-:W-:Y:S01]  /*cfe0*/  HFMA2.MMA R73, -RZ, RZ, 0, 0 ;  /* 0x00000000ff497435 */ /* 0x001fe200000001ff */
[----:B------:R-:W-:Y:S01]  /*cff0*/  FMUL.FTZ R237, R59, R80 ;  /* 0x000000503bed7220 */ /* 0x000fe20000410000 */
[----:B------:R-:W-:Y:S01]  /*d000*/  MOV R71, R56 ;  /* 0x0000003800477202 */ /* 0x000fe20000000f00 */
[-C--:B------:R-:W-:Y:S01]  /*d010*/  FMUL.FTZ R241, R57, R80.reuse ;  /* 0x0000005039f17220 */ /* 0x080fe20000410000 */
[----:B------:R-:W-:Y:S01]  /*d020*/  MOV R74, 0x1f ;  /* 0x0000001f004a7802 */ /* 0x000fe20000000f00 */
[----:B------:R-:W-:Y:S01]  /*d030*/  FMUL.FTZ R80, R58, R80 ;  /* 0x000000503a507220 */ /* 0x000fe20000410000 */
[----:B------:R-:W-:Y:S01]  /*d040*/  MOV R70, 0xffffffff ;  /* 0xffffffff00467802 */ /* 0x000fe20000000f00 */
[-C--:B------:R-:W-:Y:S01]  /*d050*/  FMUL.FTZ R234, R56, R235.reuse ;  /* 0x000000eb38ea7220 */ /* 0x080fe20000410000 */
[----:B------:R-:W-:Y:S01]  /*d060*/  MOV R68, 0xd0a0 ;  /* 0x0000d0a000447802 */ /* 0x000fe20000000f00 */
[----:B------:R-:W-:-:S02]  /*d070*/  FFMA.FTZ R237, R58, R235, -R237 ;  /* 0x000000eb3aed7223 */ /* 0x000fc400000108ed */
[----:B------:R-:W-:Y:S02]  /*d080*/  FFMA.FTZ R239, R59, R235, R80 ;  /* 0x000000eb3bef7223 */ /* 0x000fe40000010050 */
[----:B-1----:R-:W-:Y:S05]  /*d090*/  CALL.REL.NOINC `($__internal_61_$__cuda_sm70_shflsync_idx_p) ;  /* 0x000001b000007944 */ /* 0x002fea0003c00000 */
[----:B0-----:R-:W-:Y:S01]  /*d0a0*/  HFMA2.MMA R73, -RZ, RZ, 0, 0 ;  /* 0x00000000ff497435 */ /* 0x001fe200000001ff */
[----:B-1----:R-:W-:Y:S02]  /*d0b0*/  MOV R244, R70 ;  /* 0x0000004600f47202 */ /* 0x002fe40000000f00 */
[----:B------:R-:W-:Y:S02]  /*d0c0*/  MOV R71, R57 ;  /* 0x0000003900477202 */ /* 0x000fe40000000f00 */
[----:B------:R-:W-:Y:S02]  /*d0d0*/  MOV R74, 0x1f ;  /* 0x0000001f004a7802 */ /* 0x000fe40000000f00 */
[----:B------:R-:W-:Y:S02]  /*d0e0*/  MOV R70, 0xffffffff ;  /* 0xffffffff00467802 */ /* 0x000fe40000000f00 */
[----:B------:R-:W-:Y:S02]  /*d0f0*/  MOV R68, 0xd110 ;  /* 0x0000d11000447802 */ /* 0x000fe40000000f00 */
        /* <DEDUP_REMOVED lines=15> */
[----:B01----:R-:W-:Y:S01]  /*d1f0*/  MOV R73, R70 ;  /* 0x0000004600497202 */ /* 0x003fe20000000f00 */
[----:B------:R-:W-:Y:S05]  /*d200*/  BRA `(.L_x_2496) ;  /* 0xffff8d6000007947 */ /* 0x000fea000383ffff */
        .weak           $__internal_60_$__cuda_sm70_shflsync_down
        .type           $__internal_60_$__cuda_sm70_shflsync_down,@function
        .size           $__internal_60_$__cuda_sm70_shflsync_down,($__internal_61_$__cuda_sm70_shflsync_idx_p - $__internal_60_$__cuda_sm70_shflsync_down)
$__internal_60_$__cuda_sm70_shflsync_down:
[----:B------:R-:W-:Y:S01]  /*d210*/  HFMA2.MMA R69, -RZ, RZ, 0, 0 ;  /* 0x00000000ff457435 */ /* 0x000fe200000001ff */
[----:B------:R-:W-:Y:S04]  /*d220*/  WARPSYNC R81 ;  /* 0x0000005100007348 */ /* 0x000fe80003800000 */
[----:B------:R0:W1:Y:S01]  /*d230*/  SHFL.DOWN PT, R240, R73, R240, R74 ;  /* 0x080000f049f07389 */ /* 0x00006200000e004a */
[----:B------:R-:W-:Y:S05]  /*d240*/  RET.REL.NODEC R68 `(_Z25selective_scan_bwd_kernelI32Selective_Scan_bwd_kernel_traitsILi128ELi16ELb1ELb0ELb1ELb0ELb0EN3c104HalfENS1_7complexIfEEEEv12SSMParamsBwd) ;  /* 0xffff2db044007950 */ /* 0x000fea0003c3ffff */
        .weak           $__internal_61_$__cuda_sm70_shflsync_idx_p
        .type           $__internal_61_$__cuda_sm70_shflsync_idx_p,@function
        .size           $__internal_61_$__cuda_sm70_shflsync_idx_p,($__internal_62_$__cuda_sm70_shflsync_up - $__internal_61_$__cuda_sm70_shflsync_idx_p)
$__internal_61_$__cuda_sm70_shflsync_idx_p:
[----:B------:R-:W-:Y:S01]  /*d250*/  MOV R69, 0x0 ;  /* 0x0000000000457802 */ /* 0x000fe20000000f00 */
[----:B------:R-:W-:Y:S04]  /*d260*/  WARPSYNC R70 ;  /* 0x0000004600007348 */ /* 0x000fe80003800000 */
[----:B------:R0:W1:Y:S01]  /*d270*/  SHFL.IDX PT, R70, R71, R73, R74 ;  /* 0x0000004947467389 */ /* 0x00006200000e004a */
[----:B------:R-:W-:Y:S05]  /*d280*/  RET.REL.NODEC R68 `(_Z25selective_scan_bwd_kernelI32Selective_Scan_bwd_kernel_traitsILi128ELi16ELb1ELb0ELb1ELb0ELb0EN3c104HalfENS1_7complexIfEEEEv12SSMParamsBwd) ;  /* 0xffff2d7044007950 */ /* 0x000fea0003c3ffff */
        .weak           $__internal_62_$__cuda_sm70_shflsync_up
        .type           $__internal_62_$__cuda_sm70_shflsync_up,@function
        .size           $__internal_62_$__cuda_sm70_shflsync_up,(.L_x_14494 - $__internal_62_$__cuda_sm70_shflsync_up)
$__internal_62_$__cuda_sm70_shflsync_up:
[----:B------:R-:W-:Y:S01]  /*d290*/  HFMA2.MMA R69, -RZ, RZ, 0, 0 ;  /* 0x00000000ff457435 */ /* 0x000fe200000001ff */
[----:B------:R-:W-:Y:S04]  /*d2a0*/  WARPSYNC R81 ;  /* 0x0000005100007348 */ /* 0x000fe80003800000 */
[----:B------:R0:W1:Y:S01]  /*d2b0*/  SHFL.UP PT, R73, R73, R76, R78 ;  /* 0x0400004c49497389 */ /* 0x00006200000e004e */
[----:B------:R-:W-:Y:S05]  /*d2c0*/  RET.REL.NODEC R68 `(_Z25selective_scan_bwd_kernelI32Selective_Scan_bwd_kernel_traitsILi128ELi16ELb1ELb0ELb1ELb0ELb0EN3c104HalfENS1_7complexIfEEEEv12SSMParamsBwd) ;  /* 0xffff2d3044007950 */ /* 0x000fea0003c3ffff */
.L_x_2497:
        /* <DEDUP_REMOVED lines=11> */
.L_x_14494:


//--------------------- .text._Z25selective_scan_bwd_kernelI32Selective_Scan_bwd_kernel_traitsILi128ELi16ELb1ELb0ELb1ELb0ELb1EN3c104HalfENS1_7complexIfEEEEv12SSMParamsBwd --------------------------
	.section	.text._Z25selective_scan_bwd_kernelI32Selective_Scan_bwd_kernel_traitsILi128ELi16ELb1ELb0ELb1ELb0ELb1EN3c104HalfENS1_7complexIfEEEEv12SSMParamsBwd,"ax",@progbits
	.sectioninfo	@"SHI_REGISTERS=245"
	.align	128
        .global         _Z25selective_scan_bwd_kernelI32Selective_Scan_bwd_kernel_traitsILi128ELi16ELb1ELb0ELb1ELb0ELb1EN3c104HalfENS1_7complexIfEEEEv12SSMParamsBwd
        .type           _Z25selective_scan_bwd_kernelI32Selective_Scan_bwd_kernel_traitsILi128ELi16ELb1ELb0ELb1ELb0ELb1EN3c104HalfENS1_7complexIfEEEEv12SSMParamsBwd,@function
        .size           _Z25selective_scan_bwd_kernelI32Selective_Scan_bwd_kernel_traitsILi128ELi16ELb1ELb0ELb1ELb0ELb1EN3c104HalfENS1_7complexIfEEEEv12SSMParamsBwd,(.L_x_14497 - _Z25selective_scan_bwd_kernelI32Selective_Scan_bwd_kernel_traitsILi128ELi16ELb1ELb0ELb1ELb0ELb1EN3c104HalfENS1_7complexIfEEEEv12SSMParamsBwd)
        .other          _Z25selective_scan_bwd_kernelI32Selective_Scan_bwd_kernel_traitsILi128ELi16ELb1ELb0ELb1ELb0ELb1EN3c104HalfENS1_7complexIfEEEEv12SSMParamsBwd,@"STO_CUDA_ENTRY STV_DEFAULT"
_Z25selective_scan_bwd_kernelI32Selective_Scan_bwd_kernel_traitsILi128ELi16ELb1ELb0ELb1ELb0ELb1EN3c104HalfENS1_7complexIfEEEEv12SSMParamsBwd:
.text._Z25selective_scan_bwd_kernelI32Selective_Scan_bwd_kernel_traitsILi128ELi16ELb1ELb0ELb1ELb0ELb1EN3c104HalfENS1_7complexIfEEEEv12SSMParamsBwd:
        /* <DEDUP_REMOVED lines=29> */
[----:B------:R2:W3:Y:S04]  /*01d0*/  @P0 LDG.E R3, [R2.64] ;  /* 0x0000002002030981 */ /* 0x0004e8000c1e1900 */
[----:B------:R-:W4:Y:S01]  /*01e0*/  @P1 LDG.E R4, [R4.64] ;  /* 0x0000002004041981 */ /* 0x000f22000c1e1900 */
[----:B-1----:R-:W-:Y:S01]  /*01f0*/  USHF.R.S32.HI UR36, URZ, 0x1f, UR37 ;  /* 0x0000001f3f247899 */ /* 0x002fe20008011425 */
[----:B------:R-:W-:Y:S01]  /*0200*/  HFMA2.MMA R106, -RZ, RZ, 0, 0 ;  /* 0x00000000ff6a7435 */ /* 0x000fe200000001ff */
[----:B------:R-:W-:Y:S01]  /*0210*/  UISETP.NE.U32.AND UP0, UPT, URZ, UR4, UPT ;  /* 0x000000043f00728c */ /* 0x000fe2000bf05070 */
[----:B------:R-:W-:Y:S01]  /*0220*/  MOV R105, RZ ;  /* 0x000000ff00697202 */ /* 0x000fe20000000f00 */
[----:B------:R-:W-:Y:S02]  /*0230*/  UIMAD UR4, UR36, UR6, URZ ;  /* 0x00000006240472a4 */ /* 0x000fe4000f8e023f */
[----:B------:R-:W-:-:S02]  /*0240*/  UIMAD.WIDE.U32 UR12, UR37, UR6, URZ ;  /* 0x00000006250c72a5 */ /* 0x000fc4000f8e003f */
[----:B------:R-:W-:Y:S02]  /*0250*/  UIMAD UR4, UR37, UR7, UR4 ;  /* 0x00000007250472a4 */ /* 0x000fe4000f8e0204 */
[----:B------:R-:W-:Y:S02]  /*0260*/  UISETP.NE.AND.EX UP0, UPT, URZ, UR5, UPT, UP0 ;  /* 0x000000053f00728c */ /* 0x000fe4000bf05300 */
[----:B------:R-:W-:Y:S01]  /*0270*/  ULDC.64 UR6, c[0x0][0x1e0] ;  /* 0x0000780000067ab9 */ /* 0x000fe20000000a00 */
[----:B0-----:R-:W0:Y:S01]  /*0280*/  I2F.RP R0, UR27 ;  /* 0x0000001b00007d06 */ /* 0x001e220008209400 */
[----:B------:R-:W-:Y:S02]  /*0290*/  UIMAD UR5, UR36, UR6, URZ ;  /* 0x00000006240572a4 */ /* 0x000fe4000f8e023f */
[----:B------:R-:W-:Y:S02]  /*02a0*/  UIMAD.WIDE.U32 UR14, UR37, UR6, URZ ;  /* 0x00000006250e72a5 */ /* 0x000fe4000f8e003f */
[----:B------:R-:W-:-:S02]  /*02b0*/  UIMAD UR24, UR37, UR7, UR5 ;  /* 0x00000007251872a4 */ /* 0x000fc4000f8e0205 */
[----:B------:R-:W-:Y:S02]  /*02c0*/  UISETP.NE.U32.AND UP2, UPT, URZ, UR28, UPT ;  /* 0x0000001c3f00728c */ /* 0x000fe4000bf45070 */
[----:B------:R-:W-:Y:S02]  /*02d0*/  ULDC.64 UR6, c[0x0][0x328] ;  /* 0x0000ca0000067ab9 */ /* 0x000fe40000000a00 */
[----:B------:R-:W-:Y:S02]  /*02e0*/  UISETP.NE.U32.AND UP1, UPT, URZ, UR6, UPT ;  /* 0x000000063f00728c */ /* 0x000fe4000bf25070 */
[----:B------:R-:W-:Y:S02]  /*02f0*/  UISETP.NE.AND.EX UP2, UPT, URZ, UR29, UPT, UP2 ;  /* 0x0000001d3f00728c */ /* 0x000fe4000bf45320 */
[----:B------:R-:W-:Y:S01]  /*0300*/  UISETP.NE.AND.EX UP1, UPT, URZ, UR7, UPT, UP1 ;  /* 0x000000073f00728c */ /* 0x000fe2000bf25310 */
[----:B0-----:R-:W2:Y:S01]  /*0310*/  MUFU.RCP R0, R0 ;  /* 0x0000000000007308 */ /* 0x001ea20000001000 */
[----:B------:R-:W-:-:S02]  /*0320*/  UIADD3 UR13, UR13, UR4, URZ ;  /* 0x000000040d0d7290 */ /* 0x000fc4000fffe03f */
[----:B------:R-:W-:Y:S02]  /*0330*/  UIMAD UR22, UR36, UR8, URZ ;  /* 0x00000008241672a4 */ /* 0x000fe4000f8e023f */
[----:B------:R-:W-:Y:S02]  /*0340*/  UMOV UR4, URZ ;  /* 0x0000003f00047c82 */ /* 0x000fe40008000000 */
[----:B------:R-:W-:Y:S02]  /*0350*/  UIMAD.WIDE.U32 UR16, UR37, UR8, URZ ;  /* 0x00000008251072a5 */ /* 0x000fe4000f8e003f */
[----:B------:R-:W-:Y:S02]  /*0360*/  UIMAD UR22, UR37, UR9, UR22 ;  /* 0x00000009251672a4 */ /* 0x000fe4000f8e0216 */
[----:B------:R-:W-:Y:S02]  /*0370*/  UMOV UR8, URZ ;  /* 0x0000003f00087c82 */ /* 0x000fe40008000000 */
[----:B------:R-:W-:-:S02]  /*0380*/  @UP1 ULEA UR8, UP3, UR19, UR6, 0x2 ;  /* 0x0000000613081291 */ /* 0x000fc4000f86103f */
[----:B------:R-:W-:Y:S01]  /*0390*/  UMOV UR9, URZ ;  /* 0x0000003f00097c82 */ /* 0x000fe20008000000 */
[----:B--2---:R-:W-:Y:S01]  /*03a0*/  IADD3 R2, R0, 0xffffffe, RZ ;  /* 0x0ffffffe00027810 */ /* 0x004fe20007ffe0ff */
[----:B------:R-:W-:Y:S01]  /*03b0*/  @UP1 ULEA.HI.X UR9, UR19, UR7, UR18, 0x2, UP3 ;  /* 0x0000000713091291 */ /* 0x000fe200098f1412 */
[----:B------:R-:W-:Y:S01]  /*03c0*/  IABS R0, UR19 ;  /* 0x0000001300007c13 */ /* 0x000fe20008000000 */
[----:B------:R-:W-:Y:S02]  /*03d0*/  UMOV UR6, URZ ;  /* 0x0000003f00067c82 */ /* 0x000fe40008000000 */
[----:B------:R-:W-:Y:S01]  /*03e0*/  @UP2 ULEA UR6, UP1, UR19, UR28, 0x2 ;  /* 0x0000001c13062291 */ /* 0x000fe2000f82103f */
[----:B------:R-:W0:Y:S01]  /*03f0*/  F2I.FTZ.U32.TRUNC.NTZ R2, R2 ;  /* 0x0000000200027305 */ /* 0x000e22000021f000 */
[----:B------:R-:W1:Y:S01]  /*0400*/  R2UR UR23, R0 ;  /* 0x00000000001773c2 */ /* 0x000e6200000e0000 */
[----:B------:R-:W-:Y:S02]  /*0410*/  UIMAD.WIDE.U32 UR10, UR37, UR20, URZ ;  /* 0x00000014250a72a5 */ /* 0x000fe4000f8e003f */
[----:B------:R-:W-:-:S02]  /*0420*/  UIMAD UR20, UR36, UR20, URZ ;  /* 0x00000014241472a4 */ /* 0x000fc4000f8e023f */
[----:B------:R-:W-:Y:S02]  /*0430*/  UMOV UR7, URZ ;  /* 0x0000003f00077c82 */ /* 0x000fe40008000000 */
[----:B------:R-:W-:Y:S02]  /*0440*/  @UP2 ULEA.HI.X UR7, UR19, UR29, UR18, 0x2, UP1 ;  /* 0x0000001d13072291 */ /* 0x000fe400088f1412 */
[----:B------:R-:W-:Y:S02]  /*0450*/  UIMAD UR20, UR37, UR21, UR20 ;  /* 0x00000015251472a4 */ /* 0x000fe4000f8e0214 */
[----:B------:R-:W-:Y:S02]  /*0460*/  ULDC.64 UR28, c[0x0][0x1d8] ;  /* 0x00007600001c7ab9 */ /* 0x000fe40000000a00 */
[----:B------:R-:W-:Y:S01]  /*0470*/  UIMAD UR21, UR18, UR28, URZ ;  /* 0x0000001c121572a4 */ /* 0x000fe2000f8e023f */
[----:B0-----:R-:W0:Y:S01]  /*0480*/  R2UR UR5, R2 ;  /* 0x00000000020573c2 */ /* 0x001e2200000e0000 */
[----:B------:R-:W-:-:S02]  /*0490*/  UIMAD.WIDE.U32 UR12, UR19, UR28, UR12 ;  /* 0x0000001c130c72a5 */ /* 0x000fc4000f8e000c */
[----:B------:R-:W-:Y:S02]  /*04a0*/  UIMAD UR21, UR19, UR29, UR21 ;  /* 0x0000001d131572a4 */ /* 0x000fe4000f8e0215 */
[----:B------:R-:W-:Y:S02]  /*04b0*/  UIADD3 UR15, UR15, UR24, URZ ;  /* 0x000000180f0f7290 */ /* 0x000fe4000fffe03f */
[----:B------:R-:W-:Y:S02]  /*04c0*/  ULDC.64 UR28, c[0x0][0x1e8] ;  /* 0x00007a00001c7ab9 */ /* 0x000fe40000000a00 */
[----:B------:R-:W-:Y:S02]  /*04d0*/  UIMAD UR24, UR18, UR28, URZ ;  /* 0x0000001c121872a4 */ /* 0x000fe4000f8e023f */
[----:B------:R-:W-:Y:S02]  /*04e0*/  UIMAD.WIDE.U32 UR14, UR19, UR28, UR14 ;  /* 0x0000001c130e72a5 */ /* 0x000fe4000f8e000e */
[----:B------:R-:W-:-:S02]  /*04f0*/  UIMAD UR26, UR19, UR29, UR24 ;  /* 0x0000001d131a72a4 */ /* 0x000fc4000f8e0218 */
[----:B------:R-:W-:Y:S02]  /*0500*/  ULDC UR34, c[0x0][0x178] ;  /* 0x00005e0000227ab9 */ /* 0x000fe40000000800 */
[----:B------:R-:W-:Y:S02]  /*0510*/  ULDC UR29, c[0x0][0x174] ;  /* 0x00005d00001d7ab9 */ /* 0x000fe40000000800 */
[----:B------:R-:W-:Y:S02]  /*0520*/  ULOP3.LUT UR24, UR19, UR34, URZ, 0x3c, !UPT ;  /* 0x0000002213187292 */ /* 0x000fe4000f8e3c3f */
[----:B------:R-:W-:Y:S02]  /*0530*/  UIADD3 UR11, UR11, UR20, URZ ;  /* 0x000000140b0b7290 */ /* 0x000fe4000fffe03f */
        /* <DEDUP_REMOVED lines=14> */
[----:B------:R-:W-:Y:S02]  /*0620*/  USHF.R.S32.HI UR16, URZ, 0x1f, UR17 ;  /* 0x0000001f3f107899 */ /* 0x000fe40008011411 */
[----:B------:R-:W-:-:S02]  /*0630*/  @!UP1 UIADD3 UR23, UR23, -UR27, URZ ;  /* 0x8000001b17179290 */ /* 0x000fc4000fffe03f */
[----:B------:R-:W-:Y:S02]  /*0640*/  UIADD3.X UR12, UR16, UR13, UR21, UP2, !UPT ;  /* 0x0000000d100c7290 */ /* 0x000fe400097fe415 */
[----:B------:R-:W-:Y:S02]  /*0650*/  UISETP.GE.U32.AND UP2, UPT, UR23, UR27, UPT ;  /* 0x0000001b1700728c */ /* 0x000fe4000bf46070 */
[----:B------:R-:W-:Y:S02]  /*0660*/  UIMAD.WIDE.U32 UR4, UR19, UR30, UR4 ;  /* 0x0000001e130472a5 */ /* 0x000fe4000f8e0004 */
[----:B------:R-:W-:Y:S02]  /*0670*/  @!UP1 UIADD3 UR25, UR25, 0x1, URZ ;  /* 0x0000000119199890 */ /* 0x000fe4000fffe03f */
[----:B------:R-:W-:Y:S02]  /*0680*/  ULDC.64 UR30, c[0x0][0x240] ;  /* 0x00009000001e7ab9 */ /* 0x000fe40000000a00 */
[----:B------:R-:W-:-:S02]  /*0690*/  ULEA UR21, UP3, UR22, UR30, 0x1 ;  /* 0x0000001e16157291 */ /* 0x000fc4000f86083f */
[----:B------:R-:W-:Y:S02]  /*06a0*/  UISETP.NE.AND UP1, UPT, URZ, UR34, UPT ;  /* 0x000000223f00728c */ /* 0x000fe4000bf25270 */
[----:B------:R-:W-:Y:S02]  /*06b0*/  ULEA.HI.X UR22, UR22, UR31, UR12, 0x1, UP3 ;  /* 0x0000001f16167291 */ /* 0x000fe400098f0c0c */
[----:B------:R-:W-:Y:S02]  /*06c0*/  UISETP.GE.AND UP3, UPT, UR24, URZ, UPT ;  /* 0x0000003f1800728c */ /* 0x000fe4000bf66270 */
        /* <DEDUP_REMOVED lines=23> */
[----:B------:R-:W-:Y:S02]  /*0840*/  ULDC UR16, c[0x0][0x164] ;  /* 0x0000590000107ab9 */ /* 0x000fe40000000800 */
[----:B------:R-:W-:Y:S02]  /*0850*/  ULEA UR27, UP2, UR28, UR10, 0x1 ;  /* 0x0000000a1c1b7291 */ /* 0x000fe4000f84083f */
[----:B------:R-:W-:Y:S02]  /*0860*/  ULEA.HI.X.SX32 UR14, UR14, UR15, 0x1, UP1 ;  /* 0x0000000f0e0e7291 */ /* 0x000fe400088f0e3f */
[----:B------:R-:W-:-:S02]  /*0870*/  @UP0 UIMAD UR10, UR37, UR16, UR19 ;  /* 0x00000010250a02a4 */ /* 0x000fc4000f8e0213 */
[----:B------:R-:W-:Y:S02]  /*0880*/  UISETP.GE.AND UP1, UPT, UR29, 0x1, UPT ;  /* 0x000000011d00788c */ /* 0x000fe4000bf26270 */
[----:B------:R-:W-:Y:S02]  /*0890*/  UMOV UR4, URZ ;  /* 0x0000003f00047c82 */ /* 0x000fe40008000000 */
[----:B------:R-:W-:Y:S02]  /*08a0*/  @UP0 UIMAD UR12, UR10, UR29, URZ ;  /* 0x0000001d0a0c02a4 */ /* 0x000fe4000f8e023f */
[----:B------:R-:W-:Y:S02]  /*08b0*/  ULDC UR13, c[0x0][0x16c] ;  /* 0x00005b00000d7ab9 */ /* 0x000fe40000000800 */
[----:B------:R-:W-:Y:S02]  /*08c0*/  @UP0 UIMAD UR12, UR12, UR13, URZ ;  /* 0x0000000d0c0c02a4 */ /* 0x000fe4000f8e023f */
[----:B------:R-:W-:-:S02]  /*08d0*/  ULEA.HI.X UR28, UR28, UR11, UR14, 0x1, UP2 ;  /* 0x0000000b1c1c7291 */ /* 0x000fc400090f0c0e */
[----:B------:R-:W-:Y:S02]  /*08e0*/  @UP0 UMOV UR13, 0x10 ;  /* 0x00000010000d0882 */ /* 0x000fe40000000000 */
[----:B------:R-:W-:Y:S02]  /*08f0*/  ULDC.64 UR10, c[0x0][0x260] ;  /* 0x00009800000a7ab9 */ /* 0x000fe40000000a00 */
[----:B------:R-:W-:Y:S02]  /*0900*/  @UP0 UIMAD.WIDE UR10, UR12, UR13, UR10 ;  /* 0x0000000d0c0a02a5 */ /* 0x000fe4000f8e020a */
[----:B------:R-:W-:Y:S02]  /*0910*/  UMOV UR5, URZ ;  /* 0x0000003f00057c82 */ /* 0x000fe40008000000 */
[----:B------:R-:W-:Y:S02]  /*0920*/  UMOV UR12, UR8 ;  /* 0x00000008000c7c82 */ /* 0x000fe40008000000 */
[----:B------:R-:W-:-:S02]  /*0930*/  UMOV UR13, UR9 ;  /* 0x00000009000d7c82 */ /* 0x000fc40008000000 */
        /* <DEDUP_REMOVED lines=10> */
[----:B------:R-:W-:Y:S01]  /*09e0*/  UMOV UR6, URZ ;  /* 0x0000003f00067c82 */ /* 0x000fe20008000000 */
[----:B------:R-:W-:Y:S01]  /*09f0*/  MOV R106, RZ ;  /* 0x000000ff006a7202 */ /* 0x000fe20000000f00 */
[----:B------:R-:W4:Y:S01]  /*0a00*/  S2R R101, SR_LANEID ;  /* 0x0000000000657919 */ /* 0x000f220000000000 */
[----:B0--3--:R-:W-:-:S04]  /*0a10*/  SHF.R.S32.HI R3, RZ, 0x1f, R104 ;  /* 0x0000001fff037819 */ /* 0x009fc80000011468 */
[----:B------:R-:W-:-:S04]  /*0a20*/  LEA.HI R3, R3, R104, RZ, 0x5 ;  /* 0x0000006803037211 */ /* 0x000fc800078f28ff */
[----:B----4-:R-:W-:Y:S02]  /*0a30*/  SHF.R.S32.HI R100, RZ, 0x5, R3 ;  /* 0x00000005ff647819 */ /* 0x010fe40000011403 */
.L_x_2602:
[----:B------:R-:W-:Y:S01]  /*0a40*/  BAR.SYNC.DEFER_BLOCKING 0x0 ;  /* 0x0000000000007b1d */ /* 0x000fe20000010000 */
[----:B------:R-:W-:Y:S02]  /*0a50*/  SHF.L.U32 R0, R104, 0x1, RZ ;  /* 0x0000000168007819 */ /* 0x000fe400000006ff */
[----:B------:R-:W-:Y:S02]  /*0a60*/  MOV R2, UR21 ;  /* 0x0000001500027c02 */ /* 0x000fe40008000f00 */
[----:B------:R-:W-:Y:S02]  /*0a70*/  LOP3.LUT R0, R0, 0xffffffc0, RZ, 0xc0, !PT ;  /* 0xffffffc000007812 */ /* 0x000fe400078ec0ff */
[----:B------:R-:W-:Y:S02]  /*0a80*/  MOV R3, UR22 ;  /* 0x0000001600037c02 */ /* 0x000fe40008000f00 */
[----:B------:R-:W-:Y:S02]  /*0a90*/  MOV R12, UR23 ;  /* 0x00000017000c7c02 */ /* 0x000fe40008000f00 */
[----:B------:R-:W-:Y:S01]  /*0aa0*/  MOV R13, UR24 ;  /* 0x00000018000d7c02 */ /* 0x000fe20008000f00 */
[----:B------:R-:W-:Y:S01]  /*0ab0*/  ULDC UR29, c[0x0][0x174] ;  /* 0x00005d00001d7ab9 */ /* 0x000fe20000000800 */
[----:B------:R-:W-:Y:S01]  /*0ac0*/  LOP3.LUT R99, R0, 0x1f, R104, 0xf8, !PT ;  /* 0x0000001f00637812 */ /* 0x000fe200078ef868 */
[----:B------:R-:W-:-:S02]  /*0ad0*/  ULDC.64 UR8, c[0x0][0x1f0] ;  /* 0x00007c0000087ab9 */ /* 0x000fc40000000a00 */
[----:B------:R-:W-:Y:S02]  /*0ae0*/  ULDC.64 UR30, c[0x0][0x1f8] ;  /* 0x00007e00001e7ab9 */ /* 0x000fe40000000a00 */
[----:B------:R-:W-:-:S05]  /*0af0*/  IMAD.WIDE R2, R99, 0x10, R2 ;  /* 0x0000001063027825 */ /* 0x000fca00078e0202 */
[----:B------:R-:W3:Y:S04]  /*0b00*/  LDG.E.128 R4, [R2.64] ;  /* 0x0000002002047981 */ /* 0x000ee8000c1e1d00 */
[----:B------:R-:W4:Y:S01]  /*0b10*/  LDG.E.128 R8, [R2.64+0x200] ;  /* 0x0002002002087981 */ /* 0x000f22000c1e1d00 */
[----:B------:R-:W-:Y:S01]  /*0b20*/  IADD3 R98, R0, R101, RZ ;  /* 0x0000006500627210 */ /* 0x000fe20007ffe0ff */
[----:B------:R-:W-:-:S03]  /*0b30*/  IMAD.WIDE R12, R99, 0x10, R12 ;  /* 0x00000010630c7825 */ /* 0x000fc600078e020c */
[----:B------:R-:W-:Y:S01]  /*0b40*/  IADD3 R37, R98, R101, RZ ;  /* 0x0000006562257210 */ /* 0x000fe20007ffe0ff */
[----:B---3--:R-:W-:Y:S04]  /*0b50*/  STS.128 [R98.X16], R4 ;  /* 0x0000000462007388 */ /* 0x008fe8000000cc00 */
[----:B----4-:R-:W-:Y:S01]  /*0b60*/  STS.128 [R98.X16+0x200], R8 ;  /* 0x0002000862007388 */ /* 0x010fe2000000cc00 */
[----:B------:R-:W-:-:S06]  /*0b70*/  NOP ;  /* 0x0000000000007918 */ /* 0x000fcc0000000000 */
[----:B------:R-:W0:Y:S04]  /*0b80*/  LDS.128 R72, [R37.X16] ;  /* 0x0000000025487984 */ /* 0x000e28000000cc00 */
[----:B------:R-:W-:Y:S04]  /*0b90*/  LDS.128 R68, [R37.X16+0x10] ;  /* 0x0000100025447984 */ /* 0x000fe8000000cc00 */
[----:B------:R-:W-:Y:S06]  /*0ba0*/  BAR.SYNC.DEFER_BLOCKING 0x0 ;  /* 0x0000000000007b1d */ /* 0x000fec0000010000 */
[----:B------:R-:W3:Y:S04]  /*0bb0*/  LDG.E.128 R16, [R12.64] ;  /* 0x000000200c107981 */ /* 0x000ee8000c1e1d00 */
[----:B------:R-:W4:Y:S01]  /*0bc0*/  LDG.E.128 R20, [R12.64+0x200] ;  /* 0x000200200c147981 */ /* 0x000f22000c1e1d00 */
[----:B------:R-:W-:-:S02]  /*0bd0*/  MOV R2, UR25 ;  /* 0x0000001900027c02 */ /* 0x000fc40008000f00 */
[----:B------:R-:W-:-:S05]  /*0be0*/  MOV R3, UR26 ;  /* 0x0000001a00037c02 */ /* 0x000fca0008000f00 */
[----:B------:R-:W-:Y:S01]  /*0bf0*/  IMAD.WIDE R2, R99, 0x10, R2 ;  /* 0x0000001063027825 */ /* 0x000fe200078e0202 */
[----:B---3--:R-:W-:Y:S04]  /*0c00*/  STS.128 [R98.X16], R16 ;  /* 0x0000001062007388 */ /* 0x008fe8000000cc00 */
[----:B----4-:R-:W-:Y:S01]  /*0c10*/  STS.128 [R98.X16+0x200], R20 ;  /* 0x0002001462007388 */ /* 0x010fe2000000cc00 */
[----:B------:R-:W-:-:S06]  /*0c20*/  NOP ;  /* 0x0000000000007918 */ /* 0x000fcc0000000000 */
[----:B------:R-:W-:Y:S04]  /*0c30*/  LDS.128 R8, [R37.X16] ;  /* 0x0000000025087984 */ /* 0x000fe8000000cc00 */
[----:B------:R-:W-:Y:S04]  /*0c40*/  LDS.128 R4, [R37.X16+0x10] ;  /* 0x0000100025047984 */ /* 0x000fe8000000cc00 */
[----:B------:R-:W-:Y:S06]  /*0c50*/  BAR.SYNC.DEFER_BLOCKING 0x0 ;  /* 0x0000000000007b1d */ /* 0x000fec0000010000 */
[----:B------:R3:W4:Y:S04]  /*0c60*/  LDG.E.128 R32, [R2.64] ;  /* 0x0000002002207981 */ /* 0x000728000c1e1d00 */
[----:B------:R3:W5:Y:S01]  /*0c70*/  LDG.E.128 R12, [R2.64+0x200] ;  /* 0x00020020020c7981 */ /* 0x000762000c1e1d00 */
[----:B------:R-:W-:-:S02]  /*0c80*/  UIADD3 UR29, -UR6, UR29, URZ ;  /* 0x0000001d061d7290 */ /* 0x000fc4000fffe13f */
[----:B------:R-:W-:Y:S02]  /*0c90*/  UIMAD UR7, UR36, UR8, URZ ;  /* 0x00000008240772a4 */ /* 0x000fe4000f8e023f */
[----:B------:R-:W-:Y:S02]  /*0ca0*/  ULEA UR16, UR29, 0xfffff800, 0xb ;  /* 0xfffff8001d107891 */ /* 0x000fe4000f8e583f */
[----:B------:R-:W-:Y:S02]  /*0cb0*/  UIMAD UR7, UR37, UR9, UR7 ;  /* 0x00000009250772a4 */ /* 0x000fe4000f8e0207 */
[----:B------:R-:W-:-:S04]  /*0cc0*/  USHF.R.S32.HI UR17, URZ, 0x1f, UR16 ;  /* 0x0000001f3f117899 */ /* 0x000fc80008011410 */
[----:B------:R-:W-:-:S04]  /*0cd0*/  UIMAD.WIDE.U32 UR8, UR37, UR8, UR16 ;  /* 0x00000008250872a5 */ /* 0x000fc8000f8e0010 */
        /* <DEDUP_REMOVED lines=8> */
[----:B---3--:R-:W-:Y:S01]  /*0d60*/  MOV R2, UR7 ;  /* 0x0000000700027c02 */ /* 0x008fe20008000f00 */
[----:B------:R-:W-:-:S03]  /*0d70*/  ULDC.64 UR30, c[0x0][0x208] ;  /* 0x00008200001e7ab9 */ /* 0x000fc60000000a00 */
[----:B------:R-:W-:Y:S01]  /*0d80*/  MOV R3, UR8 ;  /* 0x0000000800037c02 */ /* 0x000fe20008000f00 */
[----:B------:R-:W-:-:S04]  /*0d90*/  ULDC.64 UR8, c[0x0][0x200] ;  /* 0x0000800000087ab9 */ /* 0x000fc80000000a00 */
[----:B------:R-:W-:Y:S01]  /*0da0*/  IMAD.WIDE R2, R99, 0x10, R2 ;  /* 0x0000001063027825 */ /* 0x000fe200078e0202 */
[----:B----4-:R-:W-:Y:S04]  /*0db0*/  STS.128 [R98.X16], R32 ;  /* 0x0000002062007388 */ /* 0x010fe8000000cc00 */
[----:B-----5:R-:W-:Y:S01]  /*0dc0*/  STS.128 [R98.X16+0x200], R12 ;  /* 0x0002000c62007388 */ /* 0x020fe2000000cc00 */
[----:B------:R-:W-:-:S06]  /*0dd0*/  NOP ;  /* 0x0000000000007918 */ /* 0x000fcc0000000000 */
[----:B------:R-:W-:Y:S04]  /*0de0*/  LDS.128 R28, [R37.X16] ;  /* 0x00000000251c7984 */ /* 0x000fe8000000cc00 */
[----:B------:R-:W3:Y:S04]  /*0df0*/  LDS.128 R24, [R37.X16+0x10] ;  /* 0x0000100025187984 */ /* 0x000ee8000000cc00 */
[----:B------:R-:W-:Y:S06]  /*0e00*/  BAR.SYNC.DEFER_BLOCKING 0x0 ;  /* 0x0000000000007b1d */ /* 0x000fec0000010000 */
[----:B------:R4:W5:Y:S04]  /*0e10*/  LDG.E.128 R40, [R2.64] ;  /* 0x0000002002287981 */ /* 0x000968000c1e1d00 */
[----:B--2---:R4:W2:Y:S01]  /*0e20*/  LDG.E.128 R44, [R2.64+0x200] ;  /* 0x00020020022c7981 */ /* 0x0048a2000c1e1d00 */
[----:B------:R-:W-:-:S04]  /*0e30*/  UIMAD UR7, UR36, UR8, URZ ;  /* 0x00000008240772a4 */ /* 0x000fc8000f8e023f */
[----:B------:R-:W-:Y:S02]  /*0e40*/  UIMAD UR7, UR37, UR9, UR7 ;  /* 0x00000009250772a4 */ /* 0x000fe4000f8e0207 */
        /* <DEDUP_REMOVED lines=9> */
[----:B----4-:R-:W-:Y:S01]  /*0ee0*/  MOV R2, UR7 ;  /* 0x0000000700027c02 */ /* 0x010fe20008000f00 */
[----:B0-----:R-:W-:Y:S01]  /*0ef0*/  HADD2.F32 R50, -RZ, R73.H1_H1 ;  /* 0x30000049ff327230 */ /* 0x001fe20000004100 */
[----:B------:R-:W-:Y:S02]  /*0f00*/  ULDC.64 UR30, c[0x0][0x2f0] ;  /* 0x0000bc00001e7ab9 */ /* 0x000fe40000000a00 */
[----:B------:R-:W-:Y:S01]  /*0f10*/  MOV R3, UR8 ;  /* 0x0000000800037c02 */ /* 0x000fe20008000f00 */
[----:B---3--:R-:W-:Y:S01]  /*0f20*/  HADD2.F32 R53, -RZ, R25.H0_H0 ;  /* 0x20000019ff357230 */ /* 0x008fe20000004100 */
[----:B------:R-:W-:-:S03]  /*0f30*/  ULDC.64 UR8, c[0x0][0x2e8] ;  /* 0x0000ba0000087ab9 */ /* 0x000fc60000000a00 */
[----:B------:R-:W-:Y:S01]  /*0f40*/  IMAD.WIDE R2, R99, 0x10, R2 ;  /* 0x0000001063027825 */ /* 0x000fe200078e0202 */
[----:B-----5:R-:W-:Y:S04]  /*0f50*/  STS.128 [R98.X16], R40 ;  /* 0x0000002862007388 */ /* 0x020fe8000000cc00 */
[----:B--2---:R0:W-:Y:S01]  /*0f60*/  STS.128 [R98.X16+0x200], R44 ;  /* 0x0002002c62007388 */ /* 0x0041e2000000cc00 */
[----:B------:R-:W-:-:S06]  /*0f70*/  NOP ;  /* 0x0000000000007918 */ /* 0x000fcc0000000000 */
[----:B------:R-:W2:Y:S04]  /*0f80*/  LDS.128 R32, [R37.X16] ;  /* 0x0000000025207984 */ /* 0x000ea8000000cc00 */
[----:B------:R-:W3:Y:S04]  /*0f90*/  LDS.128 R12, [R37.X16+0x10] ;  /* 0x00001000250c7984 */ /* 0x000ee8000000cc00 */
[----:B------:R-:W-:Y:S06]  /*0fa0*/  BAR.SYNC.DEFER_BLOCKING 0x0 ;  /* 0x0000000000007b1d */ /* 0x000fec0000010000 */
[----:B------:R4:W5:Y:S04]  /*0fb0*/  LDG.E.128 R16, [R2.64] ;  /* 0x0000002002107981 */ /* 0x000968000c1e1d00 */
[----:B------:R4:W5:Y:S01]  /*0fc0*/  LDG.E.128 R20, [R2.64+0x200] ;  /* 0x0002002002147981 */ /* 0x000962000c1e1d00 */
[----:B0-----:R-:W-:Y:S01]  /*0fd0*/  HADD2.F32 R44, -RZ, R72.H0_H0 ;  /* 0x20000048ff2c7230 */ /* 0x001fe20000004100 */
[----:B------:R-:W-:Y:S01]  /*0fe0*/  UIMAD UR7, UR36, UR8, URZ ;  /* 0x00000008240772a4 */ /* 0x000fe2000f8e023f */
[----:B------:R-:W-:Y:S01]  /*0ff0*/  HADD2.F32 R54, -RZ, R25.H1_H1 ;  /* 0x30000019ff367230 */ /* 0x000fe20000004100 */
[----:B------:R-:W-:Y:S01]  /*1000*/  ISETP.NE.U32.AND P0, PT, RZ, c[0x0][0x270], PT ;  /* 0x00009c00ff007a0c */ /* 0x000fe20003f05070 */
[--C-:B--2---:R-:W-:Y:S01]  /*1010*/  HADD2.F32 R36, -RZ, R32.reuse.H0_H0 ;  /* 0x20000020ff247230 */ /* 0x104fe20000004100 */
[----:B------:R-:W-:Y:S01]  /*1020*/  UIMAD UR7, UR37, UR9, UR7 ;  /* 0x00000009250772a4 */ /* 0x000fe2000f8e0207 */
[----:B------:R-:W-:Y:S01]  /*1030*/  HADD2.F32 R32, -RZ, R32.H1_H1 ;  /* 0x30000020ff207230 */ /* 0x000fe20000004100 */
[----:B------:R-:W-:Y:S01]  /*1040*/  UIMAD.WIDE.U32 UR8, UR37, UR8, UR16 ;  /* 0x00000008250872a5 */ /* 0x000fe2000f8e0010 */
[--C-:B------:R-:W-:Y:S01]  /*1050*/  HADD2.F32 R48, -RZ, R33.reuse.H0_H0 ;  /* 0x20000021ff307230 */ /* 0x100fe20000004100 */
[----:B------:R-:W-:Y:S01]  /*1060*/  FMUL.FTZ R38, R36, -1.4426950216293334961 ;  /* 0xbfb8aa3b24267820 */ /* 0x000fe20000410000 */
[----:B------:R-:W-:Y:S01]  /*1070*/  HADD2.F32 R33, -RZ, R33.H1_H1 ;  /* 0x30000021ff217230 */ /* 0x000fe20000004100 */
[----:B------:R-:W-:Y:S01]  /*1080*/  FMUL.FTZ R39, R32, -1.4426950216293334961 ;  /* 0xbfb8aa3b20277820 */ /* 0x000fe20000410000 */
[--C-:B------:R-:W-:Y:S01]  /*1090*/  HADD2.F32 R55, -RZ, R34.reuse.H0_H0 ;  /* 0x20000022ff377230 */ /* 0x100fe20000004100 */
[----:B------:R-:W-:Y:S01]  /*10a0*/  FMUL.FTZ R40, R48, -1.4426950216293334961 ;  /* 0xbfb8aa3b30287820 */ /* 0x000fe20000410000 */
[----:B------:R-:W-:Y:S01]  /*10b0*/  HADD2.F32 R58, -RZ, R34.H1_H1 ;  /* 0x30000022ff3a7230 */ /* 0x000fe20000004100 */
[----:B------:R-:W0:Y:S01]  /*10c0*/  MUFU.EX2 R38, R38 ;  /* 0x0000002600267308 */ /* 0x000e220000000800 */
[----:B----4-:R-:W-:Y:S01]  /*10d0*/  FMUL.FTZ R2, R33, -1.4426950216293334961 ;  /* 0xbfb8aa3b21027820 */ /* 0x010fe20000410000 */
[--C-:B------:R-:W-:Y:S01]  /*10e0*/  HADD2.F32 R60, -RZ, R35.reuse.H0_H0 ;  /* 0x20000023ff3c7230 */ /* 0x100fe20000004100 */
[----:B------:R-:W-:Y:S01]  /*10f0*/  FMUL.FTZ R42, R55, -1.4426950216293334961 ;  /* 0xbfb8aa3b372a7820 */ /* 0x000fe20000410000 */
[----:B------:R-:W-:Y:S01]  /*1100*/  HADD2.F32 R62, -RZ, R35.H1_H1 ;  /* 0x30000023ff3e7230 */ /* 0x000fe20000004100 */
[----:B------:R-:W-:Y:S01]  /*1110*/  FMUL.FTZ R34, R58, -1.4426950216293334961 ;  /* 0xbfb8aa3b3a227820 */ /* 0x000fe20000410000 */
[----:B------:R-:W-:Y:S01]  /*1120*/  HADD2.F32 R35, -RZ, R73.H0_H0 ;  /* 0x20000049ff237230 */ /* 0x000fe20000004100 */
[----:B------:R-:W-:Y:S01]  /*1130*/  FMUL.FTZ R43, R60, -1.4426950216293334961 ;  /* 0xbfb8aa3b3c2b7820 */ /* 0x000fe20000410000 */
[----:B------:R-:W2:Y:S01]  /*1140*/  MUFU.EX2 R39, R39 ;  /* 0x0000002700277308 */ /* 0x000ea20000000800 */
[--C-:B---3--:R-:W-:Y:S01]  /*1150*/  HADD2.F32 R76, -RZ, R12.reuse.H0_H0 ;  /* 0x2000000cff4c7230 */ /* 0x108fe20000004100 */
[----:B------:R-:W-:Y:S01]  /*1160*/  UIADD3 UR9, UR9, UR7, URZ ;  /* 0x0000000709097290 */ /* 0x000fe2000fffe03f */
[----:B------:R-:W-:Y:S01]  /*1170*/  HADD2.F32 R79, -RZ, R12.H1_H1 ;  /* 0x3000000cff4f7230 */ /* 0x000fe20000004100 */
[----:B------:R-:W-:Y:S01]  /*1180*/  UIMAD UR7, UR18, UR30, URZ ;  /* 0x0000001e120772a4 */ /* 0x000fe2000f8e023f */
[--C-:B------:R-:W-:Y:S01]  /*1190*/  HADD2.F32 R80, -RZ, R13.reuse.H0_H0 ;  /* 0x2000000dff507230 */ /* 0x100fe20000004100 */
[----:B------:R-:W-:Y:S01]  /*11a0*/  UIMAD.WIDE.U32 UR8, UR19, UR30, UR8 ;  /* 0x0000001e130872a5 */ /* 0x000fe2000f8e0008 */
[--C-:B------:R-:W-:Y:S01]  /*11b0*/  HADD2.F32 R52, -RZ, R26.reuse.H0_H0 ;  /* 0x2000001aff347230 */ /* 0x100fe20000004100 */
[----:B------:R-:W3:Y:S01]  /*11c0*/  MUFU.EX2 R40, R40 ;  /* 0x0000002800287308 */ /* 0x000ee20000000800 */
[----:B0-----:R-:W-:Y:S01]  /*11d0*/  FADD.FTZ R38, R38, 1 ;  /* 0x3f80000026267421 */ /* 0x001fe20000010000 */
[----:B------:R-:W-:Y:S01]  /*11e0*/  HADD2.F32 R51, -RZ, R26.H1_H1 ;  /* 0x3000001aff337230 */ /* 0x000fe20000004100 */
[----:B------:R-:W-:Y:S01]  /*11f0*/  FMUL.FTZ R12, R79, -1.4426950216293334961 ;  /* 0xbfb8aa3b4f0c7820 */ /* 0x000fe20000410000 */
[----:B------:R-:W-:Y:S01]  /*1200*/  HADD2.F32 R63, -RZ, R74.H0_H0 ;  /* 0x2000004aff3f7230 */ /* 0x000fe20000004100 */
[----:B------:R-:W-:Y:S01]  /*1210*/  UIMAD UR7, UR19, UR31, UR7 ;  /* 0x0000001f130772a4 */ /* 0x000fe2000f8e0207 */
[----:B------:R-:W-:Y:S01]  /*1220*/  HADD2.F32 R86, -RZ, R13.H1_H1 ;  /* 0x3000000dff567230 */ /* 0x000fe20000004100 */
[----:B------:R-:W-:Y:S01]  /*1230*/  ISETP.NE.AND.EX P0, PT, RZ, c[0x0][0x274], PT, P0 ;  /* 0x00009d00ff007a0c */ /* 0x000fe20003f05300 */
[----:B------:R0:W4:Y:S01]  /*1240*/  MUFU.RCP R57, R38 ;  /* 0x0000002600397308 */ /* 0x0001220000001000 */
[----:B--2---:R-:W-:Y:S01]  /*1250*/  FADD.FTZ R3, R39, 1 ;  /* 0x3f80000027037421 */ /* 0x004fe20000010000 */
[----:B------:R-:W-:Y:S01]  /*1260*/  HADD2.F32 R39, -RZ, R28.H0_H0 ;  /* 0x2000001cff277230 */ /* 0x000fe20000004100 */
[----:B------:R-:W-:Y:S01]  /*1270*/  ULDC.64 UR30, c[0x0][0x338] ;  /* 0x0000ce00001e7ab9 */ /* 0x000fe20000000a00 */
[----:B------:R-:W-:Y:S01]  /*1280*/  HADD2.F32 R102, -RZ, R14.H0_H0 ;  /* 0x2000000eff667230 */ /* 0x000fe20000004100 */
[----:B------:R-:W-:Y:S01]  /*1290*/  UIADD3 UR9, UR9, UR7, URZ ;  /* 0x0000000709097290 */ /* 0x000fe2000fffe03f */
[----:B------:R-:W-:Y:S01]  /*12a0*/  HADD2.F32 R110, -RZ, R15.H0_H0 ;  /* 0x2000000fff6e7230 */ /* 0x000fe20000004100 */
[----:B------:R-:W-:Y:S01]  /*12b0*/  ULEA UR7, UP0, UR8, UR30, 0x1 ;  /* 0x0000001e08077291 */ /* 0x000fe2000f80083f */
[----:B------:R-:W2:Y:S01]  /*12c0*/  MUFU.RCP R61, R3 ;  /* 0x00000003003d7308 */ /* 0x000ea20000001000 */
[----:B---3--:R-:W-:Y:S01]  /*12d0*/  FADD.FTZ R40, R40, 1 ;  /* 0x3f80000028287421 */ /* 0x008fe20000010000 */
[----:B0-----:R-:W-:Y:S01]  /*12e0*/  HADD2.F32 R38, -RZ, R28.H1_H1 ;  /* 0x3000001cff267230 */ /* 0x001fe20000004100 */
[----:B------:R-:W-:Y:S01]  /*12f0*/  ULEA.HI.X UR8, UR8, UR31, UR9, 0x1, UP0 ;  /* 0x0000001f08087291 */ /* 0x000fe200080f0c09 */
[----:B------:R-:W-:-:S02]  /*1300*/  HADD2.F32 R28, -RZ, R72.H1_H1 ;  /* 0x30000048ff1c7230 */ /* 0x000fc40000004100 */
[----:B------:R-:W-:Y:S02]  /*1310*/  HADD2.F32 R112, -RZ, R15.H1_H1 ;  /* 0x3000000fff707230 */ /* 0x000fe40000004100 */
[----:B------:R0:W-:Y:S01]  /*1320*/  MUFU.EX2 R41, R2 ;  /* 0x0000000200297308 */ /* 0x0001e20000000800 */
[----:B----4-:R-:W-:Y:S01]  /*1330*/  FADD.FTZ R25, -R57, 1 ;  /* 0x3f80000039197421 */ /* 0x010fe20000010100 */
[----:B------:R-:W-:-:S03]  /*1340*/  HADD2.F32 R15, -RZ, R69.H0_H0 ;  /* 0x20000045ff0f7230 */ /* 0x000fc60000004100 */
[----:B------:R-:W-:-:S03]  /*1350*/  FFMA.FTZ R59, R36, R25, 1 ;  /* 0x3f800000243b7423 */ /* 0x000fc60000010019 */
[----:B------:R3:W4:Y:S01]  /*1360*/  MUFU.RCP R65, R40 ;  /* 0x0000002800417308 */ /* 0x0007220000001000 */
[----:B0-----:R-:W-:Y:S02]  /*1370*/  FMUL.FTZ R2, R36, R57 ;  /* 0x0000003924027220 */ /* 0x001fe40000410000 */
[----:B--2---:R-:W-:Y:S02]  /*1380*/  FMUL.FTZ R3, R32, R61 ;  /* 0x0000003d20037220 */ /* 0x004fe40000410000 */
[----:B------:R-:W-:Y:S02]  /*1390*/  FMUL.FTZ R97, R39, R2 ;  /* 0x0000000227617220 */ /* 0x000fe40000410000 */
[----:B------:R-:W-:Y:S01]  /*13a0*/  FMUL.FTZ R96, R38, R3 ;  /* 0x0000000326607220 */ /* 0x000fe20000410000 */
[----:B------:R-:W-:Y:S01]  /*13b0*/  MUFU.EX2 R42, R42 ;  /* 0x0000002a002a7308 */ /* 0x000fe20000000800 */
[----:B------:R-:W-:Y:S01]  /*13c0*/  FFMA.FTZ R45, R97, R44, R106 ;  /* 0x0000002c612d7223 */ /* 0x000fe2000001006a */
[----:B------:R-:W-:Y:S01]  /*13d0*/  HADD2.F32 R106, -RZ, R14.H1_H1 ;  /* 0x3000000eff6a7230 */ /* 0x000fe20000004100 */
[----:B------:R-:W-:-:S02]  /*13e0*/  FMUL.FTZ R44, R62, -1.4426950216293334961 ;  /* 0xbfb8aa3b3e2c7820 */ /* 0x000fc40000410000 */
[----:B---3--:R-:W-:Y:S01]  /*13f0*/  FFMA.FTZ R40, R96, R28, R45 ;  /* 0x0000001c60287223 */ /* 0x008fe2000001002d */
[----:B------:R-:W-:Y:S01]  /*1400*/  MOV R45, c[0x0][0x16c] ;  /* 0x00005b00002d7a02 */ /* 0x000fe20000000f00 */
[----:B------:R-:W-:Y:S01]  /*1410*/  FADD.FTZ R25, -R61, 1 ;  /* 0x3f8000003d197421 */ /* 0x000fe20000010100 */
[----:B------:R0:W2:Y:S01]  /*1420*/  MUFU.EX2 R46, R34 ;  /* 0x00000022002e7308 */ /* 0x0000a20000000800 */
[----:B----4-:R-:W-:Y:S01]  /*1430*/  FMUL.FTZ R28, R48, R65 ;  /* 0x00000041301c7220 */ /* 0x010fe20000410000 */
[----:B------:R-:W-:Y:S01]  /*1440*/  ISETP.GE.AND P1, PT, R45, 0x1, PT ;  /* 0x000000012d00780c */ /* 0x000fe20003f26270 */
[----:B------:R-:W-:Y:S01]  /*1450*/  HADD2.F32 R45, -RZ, R31.H0_H0 ;  /* 0x2000001fff2d7230 */ /* 0x000fe20000004100 */
[----:B------:R-:W-:-:S04]  /*1460*/  FMUL.FTZ R14, R102, -1.4426950216293334961 ;  /* 0xbfb8aa3b660e7820 */ /* 0x000fc80000410000 */
[----:B------:R3:W-:Y:S01]  /*1470*/  MUFU.EX2 R64, R44 ;  /* 0x0000002c00407308 */ /* 0x0007e20000000800 */
[----:B0-----:R-:W-:Y:S01]  /*1480*/  FADD.FTZ R34, R41, 1 ;  /* 0x3f80000029227421 */ /* 0x001fe20000010000 */
[----:B------:R-:W-:-:S05]  /*1490*/  HADD2.F32 R41, -RZ, R29.H0_H0 ;  /* 0x2000001dff297230 */ /* 0x000fca0000004100 */
[----:B------:R-:W-:Y:S01]  /*14a0*/  FMUL.FTZ R95, R41, R28 ;  /* 0x0000001c295f7220 */ /* 0x000fe20000410000 */
[----:B------:R-:W0:Y:S01]  /*14b0*/  MUFU.RCP R56, R34 ;  /* 0x0000002200387308 */ /* 0x000e220000001000 */
[----:B---3--:R-:W-:Y:S01]  /*14c0*/  HADD2.F32 R44, -RZ, R31.H1_H1 ;  /* 0x3000001fff2c7230 */ /* 0x008fe20000004100 */
[----:B--2---:R-:W-:Y:S01]  /*14d0*/  FADD.FTZ R31, R46, 1 ;  /* 0x3f8000002e1f7421 */ /* 0x004fe20000010000 */
[----:B------:R-:W-:Y:S01]  /*14e0*/  HADD2.F32 R46, -RZ, R24.H1_H1 ;  /* 0x30000018ff2e7230 */ /* 0x000fe20000004100 */
[----:B------:R-:W-:Y:S01]  /*14f0*/  FFMA.FTZ R47, R95, R35, R40 ;  /* 0x000000235f2f7223 */ /* 0x000fe20000010028 */
[----:B------:R-:W-:Y:S01]  /*1500*/  HADD2.F32 R40, -RZ, R29.H1_H1 ;  /* 0x3000001dff287230 */ /* 0x000fe20000004100 */
[----:B------:R-:W-:Y:S01]  /*1510*/  FADD.FTZ R35, R42, 1 ;  /* 0x3f8000002a237421 */ /* 0x000fe20000010000 */
[--C-:B------:R-:W-:Y:S01]  /*1520*/  HADD2.F32 R42, -RZ, R30.reuse.H1_H1 ;  /* 0x3000001eff2a7230 */ /* 0x100fe20000004100 */
[----:B------:R2:W3:Y:S08]  /*1530*/  MUFU.EX2 R49, R43 ;  /* 0x0000002b00317308 */ /* 0x0004f00000000800 */
[----:B------:R4:W1:Y:S01]  /*1540*/  MUFU.RCP R66, R35 ;  /* 0x0000002300427308 */ /* 0x0008620000001000 */
[----:B--2---:R-:W-:Y:S01]  /*1550*/  HADD2.F32 R43, -RZ, R30.H0_H0 ;  /* 0x2000001eff2b7230 */ /* 0x004fe20000004100 */
[----:B0-----:R-:W-:-:S02]  /*1560*/  FMUL.FTZ R29, R33, R56 ;  /* 0x00000038211d7220 */ /* 0x001fc40000410000 */
[----:B------:R-:W-:Y:S02]  /*1570*/  FMUL.FTZ R30, R76, -1.4426950216293334961 ;  /* 0xbfb8aa3b4c1e7820 */ /* 0x000fe40000410000 */
[----:B------:R-:W-:Y:S02]  /*1580*/  FMUL.FTZ R94, R40, R29 ;  /* 0x0000001d285e7220 */ /* 0x000fe40000410000 */
[----:B------:R-:W0:Y:S01]  /*1590*/  MUFU.RCP R77, R31 ;  /* 0x0000001f004d7308 */ /* 0x000e220000001000 */
[----:B----4-:R-:W-:Y:S02]  /*15a0*/  FMUL.FTZ R35, R80, -1.4426950216293334961 ;  /* 0xbfb8aa3b50237820 */ /* 0x010fe40000410000 */
[----:B------:R-:W-:Y:S01]  /*15b0*/  FFMA.FTZ R78, R94, R50, R47 ;  /* 0x000000325e4e7223 */ /* 0x000fe2000001002f */
[----:B------:R-:W-:Y:S01]  /*15c0*/  HADD2.F32 R47, -RZ, R24.H0_H0 ;  /* 0x20000018ff2f7230 */ /* 0x000fe20000004100 */
[----:B---3--:R-:W-:Y:S01]  /*15d0*/  FADD.FTZ R24, R49, 1 ;  /* 0x3f80000031187421 */ /* 0x008fe20000010000 */
[----:B------:R-:W-:-:S02]  /*15e0*/  HADD2.F32 R50, -RZ, R27.H0_H0 ;  /* 0x2000001bff327230 */ /* 0x000fc40000004100 */
[----:B------:R1:W2:Y:S01]  /*15f0*/  MUFU.EX2 R34, R30 ;  /* 0x0000001e00227308 */ /* 0x0002a20000000800 */
[----:B------:R-:W-:Y:S01]  /*1600*/  HADD2.F32 R49, -RZ, R27.H1_H1 ;  /* 0x3000001bff317230 */ /* 0x000fe20000004100 */
[----:B------:R-:W-:-:S04]  /*1610*/  FADD.FTZ R27, -R65, 1 ;  /* 0x3f800000411b7421 */ /* 0x000fc80000010100 */
[----:B------:R-:W-:Y:S01]  /*1620*/  FFMA.FTZ R67, R48, R27, 1 ;  /* 0x3f80000030437423 */ /* 0x000fe2000001001b */
[----:B------:R-:W-:Y:S01]  /*1630*/  HADD2.F32 R27, -RZ, R75.H0_H0 ;  /* 0x2000004bff1b7230 */ /* 0x000fe20000004100 */
[----:B------:R3:W4:Y:S01]  /*1640*/  MUFU.EX2 R26, R12 ;  /* 0x0000000c001a7308 */ /* 0x0007220000000800 */
[----:B-1----:R-:W-:Y:S02]  /*1650*/  FMUL.FTZ R30, R55, R66 ;  /* 0x00000042371e7220 */ /* 0x002fe40000410000 */
[----:B0-----:R-:W-:Y:S02]  /*1660*/  FMUL.FTZ R31, R58, R77 ;  /* 0x0000004d3a1f7220 */ /* 0x001fe40000410000 */
[----:B------:R-:W-:Y:S02]  /*1670*/  FMUL.FTZ R93, R43, R30 ;  /* 0x0000001e2b5d7220 */ /* 0x000fe40000410000 */
[----:B------:R-:W-:Y:S01]  /*1680*/  FMUL.FTZ R92, R42, R31 ;  /* 0x0000001f2a5c7220 */ /* 0x000fe20000410000 */
[----:B------:R-:W0:Y:S01]  /*1690*/  MUFU.EX2 R36, R35 ;  /* 0x0000002300247308 */ /* 0x000e220000000800 */
[----:B------:R-:W-:Y:S01]  /*16a0*/  FFMA.FTZ R83, R93, R63, R78 ;  /* 0x0000003f5d537223 */ /* 0x000fe2000001004e */
[----:B------:R-:W-:Y:S01]  /*16b0*/  HADD2.F32 R78, -RZ, R74.H1_H1 ;  /* 0x3000004aff4e7230 */ /* 0x000fe20000004100 */
[----:B------:R-:W-:-:S02]  /*16c0*/  FFMA.FTZ R63, R32, R25, 1 ;  /* 0x3f800000203f7423 */ /* 0x000fc40000010019 */
[----:B------:R-:W-:Y:S02]  /*16d0*/  FADD.FTZ R25, R64, 1 ;  /* 0x3f80000040197421 */ /* 0x000fe40000010000 */
[----:B------:R-:W-:Y:S01]  /*16e0*/  FFMA.FTZ R48, R92, R78, R83 ;  /* 0x0000004e5c307223 */ /* 0x000fe20000010053 */
[----:B------:R1:W1:Y:S01]  /*16f0*/  MUFU.RCP R81, R24 ;  /* 0x0000001800517308 */ /* 0x0002620000001000 */
[----:B---3--:R-:W-:Y:S02]  /*1700*/  FADD.FTZ R12, -R56, 1 ;  /* 0x3f800000380c7421 */ /* 0x008fe40000010100 */
[----:B--2---:R-:W-:Y:S02]  /*1710*/  FADD.FTZ R34, R34, 1 ;  /* 0x3f80000022227421 */ /* 0x004fe40000010000 */
[----:B------:R-:W-:Y:S02]  /*1720*/  FFMA.FTZ R64, R33, R12, 1 ;  /* 0x3f80000021407423 */ /* 0x000fe4000001000c */
[----:B----4-:R-:W-:Y:S01]  /*1730*/  FADD.FTZ R12, R26, 1 ;  /* 0x3f8000001a0c7421 */ /* 0x010fe20000010000 */
[----:B------:R-:W2:Y:S01]  /*1740*/  MUFU.RCP R83, R25 ;  /* 0x0000001900537308 */ /* 0x000ea20000001000 */
[----:B0-----:R-:W-:-:S02]  /*1750*/  FADD.FTZ R36, R36, 1 ;  /* 0x3f80000024247421 */ /* 0x001fc40000010000 */
[----:B-1----:R-:W-:Y:S02]  /*1760*/  FADD.FTZ R24, -R66, 1 ;  /* 0x3f80000042187421 */ /* 0x002fe40000010100 */
[----:B------:R-:W-:Y:S02]  /*1770*/  FADD.FTZ R35, -R77, 1 ;  /* 0x3f8000004d237421 */ /* 0x000fe40000010100 */
[----:B------:R-:W-:Y:S01]  /*1780*/  FFMA.FTZ R78, R55, R24, 1 ;  /* 0x3f800000374e7423 */ /* 0x000fe20000010018 */
[----:B------:R-:W0:Y:S01]  /*1790*/  MUFU.RCP R87, R34 ;  /* 0x0000002200577308 */ /* 0x000e220000001000 */
[----:B------:R-:W-:Y:S02]  /*17a0*/  FMUL.FTZ R32, R60, R81 ;  /* 0x000000513c207220 */ /* 0x000fe40000410000 */
[----:B------:R-:W-:Y:S02]  /*17b0*/  FADD.FTZ R55, -R81, 1 ;  /* 0x3f80000051377421 */ /* 0x000fe40000010100 */
[----:B------:R-:W-:-:S03]  /*17c0*/  FMUL.FTZ R91, R45, R32 ;  /* 0x000000202d5b7220 */ /* 0x000fc60000410000 */
[----:B------:R1:W-:Y:S01]  /*17d0*/  MUFU.RCP R82, R12 ;  /* 0x0000000c00527308 */ /* 0x0003e20000001000 */
[----:B--2---:R-:W-:Y:S02]  /*17e0*/  FMUL.FTZ R33, R62, R83 ;  /* 0x000000533e217220 */ /* 0x004fe40000410000 */
[----:B------:R-:W-:Y:S01]  /*17f0*/  FFMA.FTZ R85, R91, R27, R48 ;  /* 0x0000001b5b557223 */ /* 0x000fe20000010030 */
[----:B------:R-:W-:Y:S01]  /*1800*/  HADD2.F32 R48, -RZ, R75.H1_H1 ;  /* 0x3000004bff307230 */ /* 0x000fe20000004100 */
[----:B------:R-:W-:Y:S02]  /*1810*/  FMUL.FTZ R90, R44, R33 ;  /* 0x000000212c5a7220 */ /* 0x000fe40000410000 */
[----:B------:R-:W-:Y:S01]  /*1820*/  FADD.FTZ R13, -R83, 1 ;  /* 0x3f800000530d7421 */ /* 0x000fe20000010100 */
[----:B------:R-:W2:Y:S01]  /*1830*/  MUFU.RCP R107, R36 ;  /* 0x00000024006b7308 */ /* 0x000ea20000001000 */
[----:B0-----:R-:W-:Y:S02]  /*1840*/  FMUL.FTZ R34, R76, R87 ;  /* 0x000000574c227220 */ /* 0x001fe40000410000 */
[----:B------:R-:W-:-:S02]  /*1850*/  FFMA.FTZ R48, R90, R48, R85 ;  /* 0x000000305a307223 */ /* 0x000fc40000010055 */
[----:B------:R-:W-:Y:S02]  /*1860*/  FMUL.FTZ R89, R47, R34 ;  /* 0x000000222f597220 */ /* 0x000fe40000410000 */
[----:B------:R-:W-:Y:S02]  /*1870*/  FFMA.FTZ R85, R62, R13, 1 ;  /* 0x3f8000003e557423 */ /* 0x000fe4000001000d */
[----:B-1----:R-:W-:Y:S02]  /*1880*/  FMUL.FTZ R12, R86, -1.4426950216293334961 ;  /* 0xbfb8aa3b560c7820 */ /* 0x002fe40000410000 */
[----:B------:R-:W-:-:S04]  /*1890*/  FADD.FTZ R13, -R87, 1 ;  /* 0x3f800000570d7421 */ /* 0x000fc80000010100 */
[----:B------:R-:W-:Y:S02]  /*18a0*/  FFMA.FTZ R103, R76, R13, 1 ;  /* 0x3f8000004c677423 */ /* 0x000fe4000001000d */
[----:B--2---:R-:W-:Y:S02]  /*18b0*/  FMUL.FTZ R36, R80, R107 ;  /* 0x0000006b50247220 */ /* 0x004fe40000410000 */
[----:B------:R-:W-:-:S04]  /*18c0*/  FADD.FTZ R13, -R107, 1 ;  /* 0x3f8000006b0d7421 */ /* 0x000fc80000010100 */
[----:B------:R-:W-:Y:S01]  /*18d0*/  FFMA.FTZ R109, R80, R13, 1 ;  /* 0x3f800000506d7423 */ /* 0x000fe2000001000d */
[----:B-----5:R0:W-:Y:S04]  /*18e0*/  STS.128 [R98.X16], R16 ;  /* 0x0000001062007388 */ /* 0x0201e8000000cc00 */
[----:B------:R1:W-:Y:S01]  /*18f0*/  STS.128 [R98.X16+0x200], R20 ;  /* 0x0002001462007388 */ /* 0x0003e2000000cc00 */
[----:B------:R-:W-:-:S06]  /*1900*/  NOP ;  /* 0x0000000000007918 */ /* 0x000fcc0000000000 */
[----:B------:R-:W2:Y:S01]  /*1910*/  LDS.128 R24, [R37.X16] ;  /* 0x0000000025187984 */ /* 0x000ea2000000cc00 */
[----:B0-----:R-:W-:Y:S01]  /*1920*/  FFMA.FTZ R19, R58, R35, 1 ;  /* 0x3f8000003a137423 */ /* 0x001fe20000010023 */
[--C-:B------:R-:W-:Y:S01]  /*1930*/  HADD2.F32 R16, -RZ, R68.reuse.H0_H0 ;  /* 0x20000044ff107230 */ /* 0x100fe20000004100 */
[----:B------:R-:W-:Y:S01]  /*1940*/  FMUL.FTZ R35, R79, R82 ;  /* 0x000000524f237220 */ /* 0x000fe20000410000 */
[----:B------:R-:W-:Y:S01]  /*1950*/  HADD2.F32 R18, -RZ, R68.H1_H1 ;  /* 0x30000044ff127230 */ /* 0x000fe20000004100 */
[----:B-1----:R0:W1:Y:S01]  /*1960*/  MUFU.EX2 R20, R12 ;  /* 0x0000000c00147308 */ /* 0x0020620000000800 */
[----:B------:R-:W-:Y:S02]  /*1970*/  FFMA.FTZ R21, R60, R55, 1 ;  /* 0x3f8000003c157423 */ /* 0x000fe40000010037 */
[----:B------:R-:W-:Y:S02]  /*1980*/  FFMA.FTZ R17, R89, R16, R48 ;  /* 0x0000001059117223 */ /* 0x000fe40000010030 */
[----:B------:R-:W-:-:S02]  /*1990*/  FMUL.FTZ R88, R46, R35 ;  /* 0x000000232e587220 */ /* 0x000fc40000410000 */
[----:B------:R-:W-:Y:S01]  /*19a0*/  FMUL.FTZ R55, R53, R36 ;  /* 0x0000002435377220 */ /* 0x000fe20000410000 */
[----:B------:R3:W-:Y:S01]  /*19b0*/  MUFU.EX2 R23, R14 ;  /* 0x0000000e00177308 */ /* 0x0007e20000000800 */
[----:B0-----:R-:W-:Y:S02]  /*19c0*/  FADD.FTZ R12, -R82, 1 ;  /* 0x3f800000520c7421 */ /* 0x001fe40000010100 */
[----:B------:R-:W-:Y:S02]  /*19d0*/  FFMA.FTZ R18, R88, R18, R17 ;  /* 0x0000001258127223 */ /* 0x000fe40000010011 */
[----:B------:R-:W-:Y:S02]  /*19e0*/  FFMA.FTZ R84, R79, R12, 1 ;  /* 0x3f8000004f547423 */ /* 0x000fe4000001000c */
[----:B------:R-:W-:Y:S02]  /*19f0*/  FFMA.FTZ R113, R55, R15, R18 ;  /* 0x0000000f37717223 */ /* 0x000fe40000010012 */
[----:B---3--:R-:W0:Y:S01]  /*1a00*/  LDS.128 R12, [R37.X16+0x10] ;  /* 0x00001000250c7984 */ /* 0x008e22000000cc00 */
[----:B------:R-:W-:-:S02]  /*1a10*/  FMUL.FTZ R16, R106, -1.4426950216293334961 ;  /* 0xbfb8aa3b6a107820 */ /* 0x000fc40000410000 */
[----:B------:R-:W-:Y:S02]  /*1a20*/  FMUL.FTZ R17, R110, -1.4426950216293334961 ;  /* 0xbfb8aa3b6e117820 */ /* 0x000fe40000410000 */
[----:B------:R3:W4:Y:S01]  /*1a30*/  MUFU.EX2 R108, R16 ;  /* 0x00000010006c7308 */ /* 0x0007220000000800 */
[----:B-1----:R-:W-:-:S07]  /*1a40*/  FADD.FTZ R22, R20, 1 ;  /* 0x3f80000014167421 */ /* 0x002fce0000010000 */
[----:B------:R-:W1:Y:S01]  /*1a50*/  MUFU.EX2 R111, R17 ;  /* 0x00000011006f7308 */ /* 0x000e620000000800 */
[--C-:B--2---:R-:W-:Y:S02]  /*1a60*/  HADD2.F32 R48, -RZ, R24.reuse.H0_H0 ;  /* 0x20000018ff307230 */ /* 0x104fe40000004100 */
[----:B------:R-:W-:Y:S01]  /*1a70*/  HADD2.F32 R58, -RZ, R24.H1_H1 ;  /* 0x30000018ff3a7230 */ /* 0x000fe20000004100 */
[----:B------:R-:W-:Y:S01]  /*1a80*/  FMUL.FTZ R24, R112, -1.4426950216293334961 ;  /* 0xbfb8aa3b70187820 */ /* 0x000fe20000410000 */
[--C-:B------:R-:W-:Y:S01]  /*1a90*/  HADD2.F32 R76, -RZ, R26.reuse.H0_H0 ;  /* 0x2000001aff4c7230 */ /* 0x100fe20000004100 */
[----:B---3--:R-:W-:Y:S01]  /*1aa0*/  FMUL.FTZ R16, R39, R48 ;  /* 0x0000003027107220 */ /* 0x008fe20000410000 */
[----:B------:R-:W-:Y:S01]  /*1ab0*/  HADD2.F32 R79, -RZ, R26.H1_H1 ;  /* 0x3000001aff4f7230 */ /* 0x000fe20000004100 */
[----:B------:R-:W-:Y:S01]  /*1ac0*/  FMUL.FTZ R38, R38, R58 ;  /* 0x0000003a26267220 */ /* 0x000fe20000410000 */
[----:B------:R2:W3:Y:S01]  /*1ad0*/  MUFU.EX2 R26, R24 ;  /* 0x00000018001a7308 */ /* 0x0004e20000000800 */
[--C-:B------:R-:W-:Y:S01]  /*1ae0*/  HADD2.F32 R60, -RZ, R25.reuse.H0_H0 ;  /* 0x20000019ff3c7230 */ /* 0x100fe20000004100 */
[----:B----4-:R-:W-:Y:S01]  /*1af0*/  FADD.FTZ R108, R108, 1 ;  /* 0x3f8000006c6c7421 */ /* 0x010fe20000010000 */
[----:B------:R-:W-:Y:S01]  /*1b00*/  HADD2.F32 R62, -RZ, R25.H1_H1 ;  /* 0x30000019ff3e7230 */ /* 0x000fe20000004100 */
[----:B------:R-:W-:Y:S01]  /*1b10*/  FMUL.FTZ R38, R61, R38 ;  /* 0x000000263d267220 */ /* 0x000fe20000410000 */
[--C-:B------:R-:W-:Y:S01]  /*1b20*/  HADD2.F32 R39, -RZ, R27.reuse.H0_H0 ;  /* 0x2000001bff277230 */ /* 0x100fe20000004100 */
[----:B------:R-:W-:Y:S01]  /*1b30*/  FMUL.FTZ R42, R42, R79 ;  /* 0x0000004f2a2a7220 */ /* 0x000fe20000410000 */
[----:B------:R-:W-:Y:S01]  /*1b40*/  HADD2.F32 R80, -RZ, R27.H1_H1 ;  /* 0x3000001bff507230 */ /* 0x000fe20000004100 */
[----:B------:R-:W4:Y:S01]  /*1b50*/  MUFU.RCP R25, R22 ;  /* 0x0000001600197308 */ /* 0x000f220000001000 */
[----:B--2---:R-:W-:-:S02]  /*1b60*/  FADD.FTZ R24, R23, 1 ;  /* 0x3f80000017187421 */ /* 0x004fc40000010000 */
[----:B------:R-:W-:Y:S02]  /*1b70*/  FMUL.FTZ R63, R38, R63 ;  /* 0x0000003f263f7220 */ /* 0x000fe40000410000 */
[----:B------:R-:W-:Y:S02]  /*1b80*/  FMUL.FTZ R16, R57, R16 ;  /* 0x0000001039107220 */ /* 0x000fe40000410000 */
[----:B-1----:R-:W-:Y:S01]  /*1b90*/  FADD.FTZ R111, R111, 1 ;  /* 0x3f8000006f6f7421 */ /* 0x002fe20000010000 */
[----:B------:R-:W1:Y:S01]  /*1ba0*/  MUFU.RCP R27, R24 ;  /* 0x00000018001b7308 */ /* 0x000e620000001000 */
[----:B------:R-:W-:Y:S01]  /*1bb0*/  FMUL.FTZ R42, R77, R42 ;  /* 0x0000002a4d2a7220 */ /* 0x000fe20000410000 */
[--C-:B0-----:R-:W-:Y:S01]  /*1bc0*/  HADD2.F32 R37, -RZ, R12.reuse.H0_H0 ;  /* 0x2000000cff257230 */ /* 0x101fe20000004100 */
[----:B------:R-:W-:Y:S01]  /*1bd0*/  FMUL.FTZ R17, R40, R62 ;  /* 0x0000003e28117220 */ /* 0x000fe20000410000 */
[----:B------:R-:W-:Y:S01]  /*1be0*/  HADD2.F32 R38, -RZ, R12.H1_H1 ;  /* 0x3000000cff267230 */ /* 0x000fe20000004100 */
[----:B------:R-:W-:Y:S01]  /*1bf0*/  FMUL.FTZ R20, R45, R39 ;  /* 0x000000272d147220 */ /* 0x000fe20000410000 */
[--C-:B------:R-:W-:Y:S01]  /*1c00*/  HADD2.F32 R45, -RZ, R14.reuse.H0_H0 ;  /* 0x2000000eff2d7230 */ /* 0x100fe20000004100 */
[----:B------:R-:W-:Y:S01]  /*1c10*/  FMUL.FTZ R12, R47, R37 ;  /* 0x000000252f0c7220 */ /* 0x000fe20000410000 */
[----:B------:R-:W0:Y:S01]  /*1c20*/  MUFU.RCP R57, R108 ;  /* 0x0000006c00397308 */ /* 0x000e220000001000 */
[----:B---3--:R-:W-:Y:S01]  /*1c30*/  FADD.FTZ R47, R26, 1 ;  /* 0x3f8000001a2f7421 */ /* 0x008fe20000010000 */
[----:B------:R-:W-:Y:S01]  /*1c40*/  HADD2.F32 R61, -RZ, R15.H0_H0 ;  /* 0x2000000fff3d7230 */ /* 0x000fe20000004100 */
[----:B------:R-:W-:Y:S01]  /*1c50*/  FMUL.FTZ R19, R42, R19 ;  /* 0x000000132a137220 */ /* 0x000fe20000410000 */
[--C-:B------:R-:W-:Y:S01]  /*1c60*/  HADD2.F32 R42, -RZ, R13.reuse.H1_H1 ;  /* 0x3000000dff2a7230 */ /* 0x100fe20000004100 */
[----:B------:R-:W-:Y:S01]  /*1c70*/  FMUL.FTZ R17, R56, R17 ;  /* 0x0000001138117220 */ /* 0x000fe20000410000 */
[----:B------:R-:W-:Y:S01]  /*1c80*/  HADD2.F32 R40, -RZ, R13.H0_H0 ;  /* 0x2000000dff287230 */ /* 0x000fe20000004100 */
[----:B------:R-:W-:Y:S01]  /*1c90*/  FMUL.FTZ R20, R81, R20 ;  /* 0x0000001451147220 */ /* 0x000fe20000410000 */
[----:B------:R-:W2:Y:S01]  /*1ca0*/  MUFU.RCP R111, R111 ;  /* 0x0000006f006f7308 */ /* 0x000ea20000001000 */
[----:B------:R-:W-:Y:S01]  /*1cb0*/  FMUL.FTZ R16, R16, R59 ;  /* 0x0000003b10107220 */ /* 0x000fe20000410000 */
[----:B------:R-:W-:Y:S01]  /*1cc0*/  HADD2.F32 R59, -RZ, R14.H1_H1 ;  /* 0x3000000eff3b7230 */ /* 0x000fe20000004100 */
[----:B------:R-:W-:Y:S01]  /*1cd0*/  FMUL.FTZ R17, R17, R64 ;  /* 0x0000004011117220 */ /* 0x000fe20000410000 */
[----:B------:R-:W-:Y:S01]  /*1ce0*/  HADD2.F32 R64, -RZ, R15.H1_H1 ;  /* 0x3000000fff407230 */ /* 0x000fe20000004100 */
[----:B------:R-:W-:-:S02]  /*1cf0*/  FMUL.FTZ R23, R20, R21 ;  /* 0x0000001514177220 */ /* 0x000fc40000410000 */
[----:B------:R-:W-:Y:S01]  /*1d00*/  FMUL.FTZ R20, R54, R42 ;  /* 0x0000002a36147220 */ /* 0x000fe20000410000 */
[----:B------:R-:W3:Y:S01]  /*1d10*/  MUFU.RCP R47, R47 ;  /* 0x0000002f002f7308 */ /* 0x000ee20000001000 */
[----:B----4-:R-:W-:Y:S02]  /*1d20*/  FADD.FTZ R15, -R25, 1 ;  /* 0x3f800000190f7421 */ /* 0x010fe40000010100 */
[----:B-1----:R-:W-:Y:S02]  /*1d30*/  FADD.FTZ R21, -R27, 1 ;  /* 0x3f8000001b157421 */ /* 0x002fe40000010100 */
[----:B------:R-:W-:Y:S02]  /*1d40*/  FMUL.FTZ R24, R52, R45 ;  /* 0x0000002d34187220 */ /* 0x000fe40000410000 */
[----:B------:R-:W-:Y:S02]  /*1d50*/  FMUL.FTZ R18, R41, R60 ;  /* 0x0000003c29127220 */ /* 0x000fe40000410000 */
[----:B------:R-:W-:-:S02]  /*1d60*/  FMUL.FTZ R41, R86, R25 ;  /* 0x0000001956297220 */ /* 0x000fc40000410000 */
[----:B------:R-:W-:Y:S02]  /*1d70*/  FMUL.FTZ R20, R25, R20 ;  /* 0x0000001419147220 */ /* 0x000fe40000410000 */
[----:B------:R-:W-:Y:S02]  /*1d80*/  FMUL.FTZ R26, R51, R59 ;  /* 0x0000003b331a7220 */ /* 0x000fe40000410000 */
[----:B------:R-:W-:Y:S02]  /*1d90*/  FFMA.FTZ R15, R86, R15, 1 ;  /* 0x3f800000560f7423 */ /* 0x000fe4000001000f */
[----:B0-----:R-:W-:Y:S02]  /*1da0*/  FADD.FTZ R25, -R57, 1 ;  /* 0x3f80000039197421 */ /* 0x001fe40000010100 */
[----:B------:R-:W-:Y:S02]  /*1db0*/  FFMA.FTZ R21, R102, R21, 1 ;  /* 0x3f80000066157423 */ /* 0x000fe40000010015 */
[----:B------:R-:W-:-:S02]  /*1dc0*/  FMUL.FTZ R24, R27, R24 ;  /* 0x000000181b187220 */ /* 0x000fc40000410000 */
[----:B------:R-:W-:Y:S02]  /*1dd0*/  FMUL.FTZ R13, R46, R38 ;  /* 0x000000262e0d7220 */ /* 0x000fe40000410000 */
[C---:B------:R-:W-:Y:S02]  /*1de0*/  FMUL.FTZ R46, R106.reuse, R57 ;  /* 0x000000396a2e7220 */ /* 0x040fe40000410000 */
[----:B------:R-:W-:Y:S02]  /*1df0*/  FMUL.FTZ R43, R43, R76 ;  /* 0x0000004c2b2b7220 */ /* 0x000fe40000410000 */
[----:B------:R-:W-:Y:S02]  /*1e00*/  FMUL.FTZ R57, R57, R26 ;  /* 0x0000001a39397220 */ /* 0x000fe40000410000 */
[----:B------:R-:W-:Y:S02]  /*1e10*/  FFMA.FTZ R56, R106, R25, 1 ;  /* 0x3f8000006a387423 */ /* 0x000fe40000010019 */
[----:B------:R-:W-:-:S02]  /*1e20*/  FMUL.FTZ R15, R20, R15 ;  /* 0x0000000f140f7220 */ /* 0x000fc40000410000 */
[----:B------:R-:W-:Y:S02]  /*1e30*/  FMUL.FTZ R26, R24, R21 ;  /* 0x00000015181a7220 */ /* 0x000fe40000410000 */
[----:B------:R-:W-:Y:S02]  /*1e40*/  FMUL.FTZ R44, R44, R80 ;  /* 0x000000502c2c7220 */ /* 0x000fe40000410000 */
[----:B------:R-:W-:Y:S01]  /*1e50*/  FMUL.FTZ R14, R53, R40 ;  /* 0x00000028350e7220 */ /* 0x000fe20000410000 */
[----:B------:R-:W-:Y:S01]  /*1e60*/  LEA R53, R101, R0, 0x1 ;  /* 0x0000000065357211 */ /* 0x000fe200078e08ff */
[----:B--2---:R-:W-:Y:S01]  /*1e70*/  FADD.FTZ R21, -R111, 1 ;  /* 0x3f8000006f157421 */ /* 0x004fe20000010100 */
[----:B------:R-:W-:Y:S01]  /*1e80*/  HADD2.F32 R0, -RZ, R70.H0_H0 ;  /* 0x20000046ff007230 */ /* 0x000fe20000004100 */
[----:B------:R-:W-:Y:S02]  /*1e90*/  FMUL.FTZ R20, R50, R61 ;  /* 0x0000003d32147220 */ /* 0x000fe40000410000 */
[----:B---3--:R-:W-:-:S02]  /*1ea0*/  FADD.FTZ R25, -R47, 1 ;  /* 0x3f8000002f197421 */ /* 0x008fc40000010100 */
[----:B------:R-:W-:Y:S02]  /*1eb0*/  FMUL.FTZ R24, R49, R64 ;  /* 0x0000004031187220 */ /* 0x000fe40000410000 */
[----:B------:R-:W-:Y:S02]  /*1ec0*/  FMUL.FTZ R43, R66, R43 ;  /* 0x0000002b422b7220 */ /* 0x000fe40000410000 */
[----:B------:R-:W-:Y:S02]  /*1ed0*/  FMUL.FTZ R18, R65, R18 ;  /* 0x0000001241127220 */ /* 0x000fe40000410000 */
[----:B------:R-:W-:Y:S02]  /*1ee0*/  FMUL.FTZ R44, R83, R44 ;  /* 0x0000002c532c7220 */ /* 0x000fe40000410000 */
[----:B------:R-:W-:Y:S02]  /*1ef0*/  FMUL.FTZ R12, R87, R12 ;  /* 0x0000000c570c7220 */ /* 0x000fe40000410000 */
[----:B------:R-:W-:-:S02]  /*1f00*/  FMUL.FTZ R13, R82, R13 ;  /* 0x0000000d520d7220 */ /* 0x000fc40000410000 */
[----:B------:R-:W-:Y:S02]  /*1f10*/  FMUL.FTZ R14, R107, R14 ;  /* 0x0000000e6b0e7220 */ /* 0x000fe40000410000 */
[----:B------:R-:W-:Y:S02]  /*1f20*/  FFMA.FTZ R21, R110, R21, 1 ;  /* 0x3f8000006e157423 */ /* 0x000fe40000010015 */
[----:B------:R-:W-:Y:S02]  /*1f30*/  FMUL.FTZ R20, R111, R20 ;  /* 0x000000146f147220 */ /* 0x000fe40000410000 */
[----:B------:R-:W-:Y:S02]  /*1f40*/  FFMA.FTZ R25, R112, R25, 1 ;  /* 0x3f80000070197423 */ /* 0x000fe40000010019 */
[----:B------:R-:W-:Y:S02]  /*1f50*/  FMUL.FTZ R24, R47, R24 ;  /* 0x000000182f187220 */ /* 0x000fe40000410000 */
[----:B------:R-:W-:-:S02]  /*1f60*/  FMUL.FTZ R22, R43, R78 ;  /* 0x0000004e2b167220 */ /* 0x000fc40000410000 */
[----:B------:R-:W-:Y:S02]  /*1f70*/  FMUL.FTZ R43, R102, R27 ;  /* 0x0000001b662b7220 */ /* 0x000fe40000410000 */
        /* <DEDUP_REMOVED lines=11> */
[----:B------:R-:W-:Y:S01]  /*2030*/  FMUL.FTZ R56, R24, R25 ;  /* 0x0000001918387220 */ /* 0x000fe20000410000 */
[----:B------:R-:W-:Y:S01]  /*2040*/  F2FP.PACK_AB R21, R17, R18 ;  /* 0x000000121115723e */ /* 0x000fe200000000ff */
[----:B------:R-:W-:Y:S01]  /*2050*/  BAR.SYNC.DEFER_BLOCKING 0x0 ;  /* 0x0000000000007b1d */ /* 0x000fe20000010000 */
[----:B------:R-:W-:Y:S01]  /*2060*/  F2FP.PACK_AB R24, R13, R12 ;  /* 0x0000000c0d18723e */ /* 0x000fe200000000ff */
[----:B------:R-:W-:Y:S01]  /*2070*/  HADD2.F32 R12, -RZ, R69.H1_H1 ;  /* 0x30000045ff0c7230 */ /* 0x000fe20000004100 */
[----:B------:R-:W-:Y:S01]  /*2080*/  F2FP.PACK_AB R25, R15, R14 ;  /* 0x0000000e0f19723e */ /* 0x000fe200000000ff */
[----:B------:R-:W-:Y:S01]  /*2090*/  FMUL.FTZ R54, R54, R41 ;  /* 0x0000002936367220 */ /* 0x000fe20000410000 */
[----:B------:R-:W-:Y:S01]  /*20a0*/  F2FP.PACK_AB R27, R56, R27 ;  /* 0x0000001b381b723e */ /* 0x000fe200000000ff */
[----:B------:R-:W-:Y:S01]  /*20b0*/  FMUL.FTZ R52, R52, R43 ;  /* 0x0000002b34347220 */ /* 0x000fe20000410000 */
[----:B------:R-:W-:Y:S01]  /*20c0*/  HADD2.F32 R56, -RZ, R5.H1_H1 ;  /* 0x30000005ff387230 */ /* 0x000fe20000004100 */
[----:B------:R-:W-:-:S02]  /*20d0*/  FFMA.FTZ R113, R54, R12, R113 ;  /* 0x0000000c36717223 */ /* 0x000fc40000010071 */
[----:B------:R-:W-:Y:S02]  /*20e0*/  FMUL.FTZ R51, R51, R46 ;  /* 0x0000002e33337220 */ /* 0x000fe40000410000 */
[----:B------:R-:W-:Y:S01]  /*20f0*/  FFMA.FTZ R44, R52, R0, R113 ;  /* 0x00000000342c7223 */ /* 0x000fe20000010071 */
[----:B------:R-:W-:Y:S01]  /*2100*/  HADD2.F32 R0, -RZ, R8.H0_H0 ;  /* 0x20000008ff007230 */ /* 0x000fe20000004100 */
[----:B------:R-:W-:Y:S02]  /*2110*/  FMUL.FTZ R111, R110, R111 ;  /* 0x0000006f6e6f7220 */ /* 0x000fe40000410000 */
[----:B------:R-:W-:Y:S02]  /*2120*/  FMUL.FTZ R112, R112, R47 ;  /* 0x0000002f70707220 */ /* 0x000fe40000410000 */
[----:B------:R-:W-:Y:S02]  /*2130*/  FMUL.FTZ R50, R50, R111 ;  /* 0x0000006f32327220 */ /* 0x000fe40000410000 */
[----:B------:R-:W-:Y:S01]  /*2140*/  FMUL.FTZ R49, R49, R112 ;  /* 0x0000007031317220 */ /* 0x000fe20000410000 */
[----:B------:R0:W-:Y:S04]  /*2150*/  STS.128 [R53.X16], R20 ;  /* 0x0000001435007388 */ /* 0x0001e8000000cc00 */
[----:B------:R1:W-:Y:S01]  /*2160*/  STS.128 [R53.X16+0x10], R24 ;  /* 0x0000101835007388 */ /* 0x0003e2000000cc00 */
[----:B------:R-:W-:-:S06]  /*2170*/  NOP ;  /* 0x0000000000007918 */ /* 0x000fcc0000000000 */
[----:B------:R-:W2:Y:S04]  /*2180*/  LDS.128 R12, [R98.X16] ;  /* 0x00000000620c7984 */ /* 0x000ea8000000cc00 */
[----:B------:R-:W3:Y:S01]  /*2190*/  LDS.128 R16, [R98.X16+0x200] ;  /* 0x0002000062107984 */ /* 0x000ee2000000cc00 */
[----:B0-----:R-:W-:Y:S02]  /*21a0*/  HADD2.F32 R23, -RZ, R10.H0_H0 ;  /* 0x2000000aff177230 */ /* 0x001fe40000004100 */
[----:B------:R-:W-:Y:S01]  /*21b0*/  HADD2.F32 R20, -RZ, R8.H1_H1 ;  /* 0x30000008ff147230 */ /* 0x000fe20000004100 */
[----:B------:R-:W-:Y:S01]  /*21c0*/  MOV R8, UR7 ;  /* 0x0000000700087c02 */ /* 0x000fe20008000f00 */
[----:B-1----:R-:W-:Y:S02]  /*21d0*/  HADD2.F32 R24, -RZ, R70.H1_H1 ;  /* 0x30000046ff187230 */ /* 0x002fe40000004100 */
[----:B------:R-:W-:-:S02]  /*21e0*/  HADD2.F32 R27, -RZ, R10.H1_H1 ;  /* 0x3000000aff1b7230 */ /* 0x000fc40000004100 */
[--C-:B------:R-:W-:Y:S02]  /*21f0*/  HADD2.F32 R26, -RZ, R11.reuse.H0_H0 ;  /* 0x2000000bff1a7230 */ /* 0x100fe40000004100 */
[----:B------:R-:W-:Y:S01]  /*2200*/  HADD2.F32 R25, -RZ, R11.H1_H1 ;  /* 0x3000000bff197230 */ /* 0x000fe20000004100 */
[----:B------:R-:W-:Y:S01]  /*2210*/  FFMA.FTZ R11, R51, R24, R44 ;  /* 0x00000018330b7223 */ /* 0x000fe2000001002c */
[----:B------:R-:W-:Y:S02]  /*2220*/  HADD2.F32 R10, -RZ, R71.H0_H0 ;  /* 0x20000047ff0a7230 */ /* 0x000fe40000004100 */
[--C-:B------:R-:W-:Y:S02]  /*2230*/  HADD2.F32 R21, -RZ, R9.reuse.H0_H0 ;  /* 0x20000009ff157230 */ /* 0x100fe40000004100 */
[----:B------:R-:W-:Y:S01]  /*2240*/  HADD2.F32 R22, -RZ, R9.H1_H1 ;  /* 0x30000009ff167230 */ /* 0x000fe20000004100 */
[----:B------:R-:W-:Y:S01]  /*2250*/  MOV R9, UR8 ;  /* 0x0000000800097c02 */ /* 0x000fe20008000f00 */
[----:B------:R-:W-:Y:S01]  /*2260*/  FFMA.FTZ R106, R50, R10, R11 ;  /* 0x0000000a326a7223 */ /* 0x000fe2000001000b */
[----:B------:R-:W-:-:S02]  /*2270*/  HADD2.F32 R24, -RZ, R4.H0_H0 ;  /* 0x20000004ff187230 */ /* 0x000fc40000004100 */
[----:B------:R-:W-:Y:S02]  /*2280*/  HADD2.F32 R10, -RZ, R4.H1_H1 ;  /* 0x30000004ff0a7230 */ /* 0x000fe40000004100 */
[----:B------:R-:W-:Y:S01]  /*2290*/  HADD2.F32 R11, -RZ, R5.H0_H0 ;  /* 0x20000005ff0b7230 */ /* 0x000fe20000004100 */
[----:B------:R-:W-:Y:S01]  /*22a0*/  IMAD.WIDE R4, R99, 0x10, R8 ;  /* 0x0000001063047825 */ /* 0x000fe200078e0208 */
[----:B------:R-:W-:Y:S02]  /*22b0*/  HADD2.F32 R44, -RZ, R71.H1_H1 ;  /* 0x30000047ff2c7230 */ /* 0x000fe40000004100 */
[--C-:B------:R-:W-:Y:S02]  /*22c0*/  HADD2.F32 R8, -RZ, R6.reuse.H0_H0 ;  /* 0x20000006ff087230 */ /* 0x100fe40000004100 */
[----:B------:R-:W-:Y:S01]  /*22d0*/  HADD2.F32 R9, -RZ, R7.H0_H0 ;  /* 0x20000007ff097230 */ /* 0x000fe20000004100 */
[----:B------:R-:W-:Y:S01]  /*22e0*/  FFMA.FTZ R106, R49, R44, R106 ;  /* 0x0000002c316a7223 */ /* 0x000fe2000001006a */
[----:B------:R-:W-:-:S02]  /*22f0*/  HADD2.F32 R6, -RZ, R6.H1_H1 ;  /* 0x30000006ff067230 */ /* 0x000fc40000004100 */
[----:B------:R-:W-:Y:S01]  /*2300*/  HADD2.F32 R7, -RZ, R7.H1_H1 ;  /* 0x30000007ff077230 */ /* 0x000fe20000004100 */
[----:B--2---:R0:W-:Y:S04]  /*2310*/  STG.E.128 [R4.64], R12 ;  /* 0x0000000c04007986 */ /* 0x0041e8000c101d20 */
[----:B---3--:R0:W-:Y:S01]  /*2320*/  STG.E.128 [R4.64+0x200], R16 ;  /* 0x0002001004007986 */ /* 0x0081e2000c101d20 */
[----:B------:R-:W-:Y:S05]  /*2330*/  @!P0 BRA `(.L_x_2499) ;  /* 0x0000030000008947 */ /* 0x000fea0003800000 */
[----:B------:R-:W-:Y:S01]  /*2340*/  BAR.SYNC.DEFER_BLOCKING 0x0 ;  /* 0x0000000000007b1d */ /* 0x000fe20000010000 */
[----:B------:R-:W-:Y:S02]  /*2350*/  FMUL.FTZ R2, R2, R48 ;  /* 0x0000003002027220 */ /* 0x000fe40000410000 */
[----:B------:R-:W-:Y:S02]  /*2360*/  FMUL.FTZ R3, R3, R58 ;  /* 0x0000003a03037220 */ /* 0x000fe40000410000 */
[----:B------:R-:W-:Y:S01]  /*2370*/  FMUL.FTZ R28, R28, R60 ;  /* 0x0000003c1c1c7220 */ /* 0x000fe20000410000 */
[----:B------:R-:W-:Y:S01]  /*2380*/  ULDC.64 UR30, c[0x0][0x210] ;  /* 0x00008400001e7ab9 */ /* 0x000fe20000000a00 */
[----:B------:R-:W-:Y:S01]  /*2390*/  FMUL.FTZ R29, R29, R62 ;  /* 0x0000003e1d1d7220 */ /* 0x000fe20000410000 */
[----:B0-----:R-:W-:Y:S01]  /*23a0*/  F2FP.PACK_AB R12, R3, R2 ;  /* 0x00000002030c723e */ /* 0x001fe200000000ff */
[----:B------:R-:W-:Y:S01]  /*23b0*/  FMUL.FTZ R30, R30, R76 ;  /* 0x0000004c1e1e7220 */ /* 0x000fe20000410000 */
[----:B------:R-:W-:Y:S01]  /*23c0*/  UIMAD UR7, UR36, UR30, URZ ;  /* 0x0000001e240772a4 */ /* 0x000fe2000f8e023f */
[----:B------:R-:W-:Y:S01]  /*23d0*/  FMUL.FTZ R31, R31, R79 ;  /* 0x0000004f1f1f7220 */ /* 0x000fe20000410000 */
[----:B------:R-:W-:Y:S01]  /*23e0*/  F2FP.PACK_AB R13, R29, R28 ;  /* 0x0000001c1d0d723e */ /* 0x000fe200000000ff */
[----:B------:R-:W-:Y:S01]  /*23f0*/  FMUL.FTZ R32, R32, R39 ;  /* 0x0000002720207220 */ /* 0x000fe20000410000 */
[----:B------:R-:W-:Y:S01]  /*2400*/  UIMAD.WIDE.U32 UR8, UR37, UR30, UR16 ;  /* 0x0000001e250872a5 */ /* 0x000fe2000f8e0010 */
[----:B------:R-:W-:Y:S01]  /*2410*/  FMUL.FTZ R33, R33, R80 ;  /* 0x0000005021217220 */ /* 0x000fe20000410000 */
[----:B------:R-:W-:Y:S01]  /*2420*/  F2FP.PACK_AB R14, R31, R30 ;  /* 0x0000001e1f0e723e */ /* 0x000fe200000000ff */
[----:B------:R-:W-:Y:S01]  /*2430*/  FMUL.FTZ R34, R34, R37 ;  /* 0x0000002522227220 */ /* 0x000fe20000410000 */
[----:B------:R-:W-:Y:S01]  /*2440*/  UIMAD UR7, UR37, UR31, UR7 ;  /* 0x0000001f250772a4 */ /* 0x000fe2000f8e0207 */
[----:B------:R-:W-:Y:S01]  /*2450*/  FMUL.FTZ R35, R35, R38 ;  /* 0x0000002623237220 */ /* 0x000fe20000410000 */
[----:B------:R-:W-:Y:S01]  /*2460*/  F2FP.PACK_AB R15, R33, R32 ;  /* 0x00000020210f723e */ /* 0x000fe200000000ff */
[----:B------:R-:W-:Y:S01]  /*2470*/  FMUL.FTZ R36, R36, R40 ;  /* 0x0000002824247220 */ /* 0x000fe20000410000 */
[----:B------:R-:W-:Y:S01]  /*2480*/  ULDC.64 UR30, c[0x0][0x218] ;  /* 0x00008600001e7ab9 */ /* 0x000fe20000000a00 */
[----:B------:R-:W-:Y:S01]  /*2490*/  FMUL.FTZ R41, R41, R42 ;  /* 0x0000002a29297220 */ /* 0x000fe20000410000 */
[----:B------:R-:W-:Y:S01]  /*24a0*/  F2FP.PACK_AB R44, R35, R34 ;  /* 0x00000022232c723e */ /* 0x000fe200000000ff */
[----:B------:R-:W-:Y:S01]  /*24b0*/  FMUL.FTZ R43, R43, R45 ;  /* 0x0000002d2b2b7220 */ /* 0x000fe20000410000 */
[----:B------:R-:W-:Y:S01]  /*24c0*/  STS.128 [R53.X16], R12 ;  /* 0x0000000c35007388 */ /* 0x000fe2000000cc00 */
[----:B------:R-:W-:Y:S01]  /*24d0*/  FMUL.FTZ R46, R46, R59 ;  /* 0x0000003b2e2e7220 */ /* 0x000fe20000410000 */
[----:B------:R-:W-:Y:S01]  /*24e0*/  F2FP.PACK_AB R45, R41, R36 ;  /* 0x00000024292d723e */ /* 0x000fe200000000ff */
[----:B------:R-:W-:Y:S01]  /*24f0*/  FMUL.FTZ R61, R111, R61 ;  /* 0x0000003d6f3d7220 */ /* 0x000fe20000410000 */
[----:B------:R-:W-:Y:S01]  /*2500*/  UIADD3 UR9, UR9, UR7, URZ ;  /* 0x0000000709097290 */ /* 0x000fe2000fffe03f */
[----:B------:R-:W-:Y:S01]  /*2510*/  FMUL.FTZ R64, R112, R64 ;  /* 0x0000004070407220 */ /* 0x000fe20000410000 */
[----:B------:R-:W-:Y:S01]  /*2520*/  F2FP.PACK_AB R46, R46, R43 ;  /* 0x0000002b2e2e723e */ /* 0x000fe200000000ff */
[----:B------:R-:W-:-:S02]  /*2530*/  UIMAD UR7, UR18, UR30, URZ ;  /* 0x0000001e120772a4 */ /* 0x000fc4000f8e023f */
[----:B------:R-:W-:Y:S01]  /*2540*/  UIMAD.WIDE.U32 UR8, UR19, UR30, UR8 ;  /* 0x0000001e130872a5 */ /* 0x000fe2000f8e0008 */
[----:B------:R-:W-:Y:S01]  /*2550*/  F2FP.PACK_AB R47, R64, R61 ;  /* 0x0000003d402f723e */ /* 0x000fe200000000ff */
[----:B------:R-:W-:-:S03]  /*2560*/  UIMAD UR7, UR19, UR31, UR7 ;  /* 0x0000001f130772a4 */ /* 0x000fc6000f8e0207 */
[----:B------:R-:W-:Y:S01]  /*2570*/  ULDC.64 UR30, c[0x0][0x270] ;  /* 0x00009c00001e7ab9 */ /* 0x000fe20000000a00 */
[----:B------:R-:W-:Y:S01]  /*2580*/  STS.128 [R53.X16+0x10], R44 ;  /* 0x0000102c35007388 */ /* 0x000fe2000000cc00 */
[----:B------:R-:W-:-:S06]  /*2590*/  NOP ;  /* 0x0000000000007918 */ /* 0x000fcc0000000000 */
[----:B------:R-:W0:Y:S01]  /*25a0*/  LDS.128 R16, [R98.X16] ;  /* 0x0000000062107984 */ /* 0x000e22000000cc00 */
[----:B------:R-:W-:Y:S02]  /*25b0*/  UIADD3 UR9, UR9, UR7, URZ ;  /* 0x0000000709097290 */ /* 0x000fe4000fffe03f */
[----:B------:R-:W-:Y:S01]  /*25c0*/  ULEA UR7, UP0, UR8, UR30, 0x1 ;  /* 0x0000001e08077291 */ /* 0x000fe2000f80083f */
[----:B------:R-:W1:Y:S03]  /*25d0*/  LDS.128 R28, [R98.X16+0x200] ;  /* 0x00020000621c7984 */ /* 0x000e66000000cc00 */
[----:B------:R-:W-:Y:S02]  /*25e0*/  ULEA.HI.X UR8, UR8, UR31, UR9, 0x1, UP0 ;  /* 0x0000001f08087291 */ /* 0x000fe400080f0c09 */
[----:B------:R-:W-:-:S04]  /*25f0*/  MOV R2, UR7 ;  /* 0x0000000700027c02 */ /* 0x000fc80008000f00 */
[----:B------:R-:W-:-:S05]  /*2600*/  MOV R3, UR8 ;  /* 0x0000000800037c02 */ /* 0x000fca0008000f00 */
[----:B------:R-:W-:-:S05]  /*2610*/  IMAD.WIDE R2, R99, 0x10, R2 ;  /* 0x0000001063027825 */ /* 0x000fca00078e0202 */
[----:B0-----:R0:W-:Y:S04]  /*2620*/  STG.E.128 [R2.64], R16 ;  /* 0x0000001002007986 */ /* 0x0011e8000c101d20 */
[----:B-1----:R0:W-:Y:S02]  /*2630*/  STG.E.128 [R2.64+0x200], R28 ;  /* 0x0002001c02007986 */ /* 0x0021e4000c101d20 */
.L_x_2499:
[----:B------:R-:W-:Y:S01]  /*2640*/  BAR.SYNC.DEFER_BLOCKING 0x0 ;  /* 0x0000000000007b1d */ /* 0x000fe20000010000 */
[----:B------:R-:W-:Y:S01]  /*2650*/  HFMA2.MMA R48, -RZ, RZ, 0, 0 ;  /* 0x00000000ff307435 */ /* 0x000fe200000001ff */
[----:B0-----:R-:W-:Y:S01]  /*2660*/  FADD.FTZ R31, R20, UR5 ;  /* 0x00000005141f7e21 */ /* 0x001fe20008010000 */
[----:B------:R-:W-:Y:S01]  /*2670*/  CS2R R46, SRZ ;  /* 0x00000000002e7805 */ /* 0x000fe2000001ff00 */
[----:B------:R-:W-:Y:S01]  /*2680*/  FADD.FTZ R29, R22, UR5 ;  /* 0x00000005161d7e21 */ /* 0x000fe20008010000 */
        /* <DEDUP_REMOVED lines=12> */
[----:B------:R-:W-:Y:S01]  /*2750*/  MOV R33, RZ ;  /* 0x000000ff00217202 */ /* 0x000fe20000000f00 */
        /* <DEDUP_REMOVED lines=25> */
[----:B------:R-:W-:Y:S01]  /*28f0*/  MOV R48, RZ ;  /* 0x000000ff00307202 */ /* 0x000fe20000000f00 */
[----:B------:R-:W-:-:S02]  /*2900*/  UMOV UR7, URZ ;  /* 0x0000003f00077c82 */ /* 0x000fc40008000000 */
[----:B------:R-:W-:Y:S02]  /*2910*/  UMOV UR8, URZ ;  /* 0x0000003f00087c82 */ /* 0x000fe40008000000 */
[----:B------:R-:W-:Y:S02]  /*2920*/  UMOV UR9, URZ ;  /* 0x0000003f00097c82 */ /* 0x000fe40008000000 */
.L_x_2601:
[----:B------:R-:W-:Y:S02]  /*2930*/  ULDC.64 UR40, c[0x0][0x180] ;  /* 0x0000600000287ab9 */ /* 0x000fe40000000a00 */
[----:B------:R-:W-:Y:S02]  /*2940*/  UIMAD UR30, UR18, UR40, URZ ;  /* 0x00000028121e72a4 */ /* 0x000fe4000f8e023f */
[----:B------:R-:W-:Y:S02]  /*2950*/  UIMAD.WIDE.U32 UR34, UR19, UR40, URZ ;  /* 0x00000028132272a5 */ /* 0x000fe4000f8e003f */
[----:B------:R-:W-:Y:S02]  /*2960*/  UIMAD UR39, UR19, UR41, UR30 ;  /* 0x00000029132772a4 */ /* 0x000fe4000f8e021e */
[----:B------:R-:W-:-:S02]  /*2970*/  USHF.R.S32.HI UR40, URZ, 0x1f, UR7 ;  /* 0x0000001f3f287899 */ /* 0x000fc40008011407 */
        /* <DEDUP_REMOVED lines=9> */
[----:B------:R-:W-:-:S04]  /*2a10*/  MOV R80, UR34 ;  /* 0x0000002200507c02 */ /* 0x000fc80008000f00 */
[----:B------:R-:W-:Y:S01]  /*2a20*/  MOV R81, UR35 ;  /* 0x0000002300517c02 */ /* 0x000fe20008000f00 */
[----:B------:R-:W-:-:S05]  /*2a30*/  ULDC.64 UR34, c[0x0][0x1c0] ;  /* 0x0000700000227ab9 */ /* 0x000fca0000000a00 */
        /* <DEDUP_REMOVED lines=31> */
[----:B------:R-:W-:Y:S02]  /*2c30*/  LOP3.LUT P0, RZ, R104, 0x1f, RZ, 0xc0, !PT ;  /* 0x0000001f68ff7812 */ /* 0x000fe4000780c0ff */
[----:B------:R-:W-:Y:S01]  /*2c40*/  MOV R112, UR29 ;  /* 0x0000001d00707c02 */ /* 0x000fe20008000f00 */
[----:B------:R-:W-:-:S03]  /*2c50*/  UIADD3 UR30, UR29, -0x1, URZ ;  /* 0xffffffff1d1e7890 */ /* 0x000fc6000fffe03f */
[----:B------:R-:W-:Y:S01]  /*2c60*/  ISETP.LT.OR P0, PT, R112, 0x2, P0 ;  /* 0x000000027000780c */ /* 0x000fe20000701670 */
[----:B------:R-:W-:Y:S01]  /*2c70*/  ULEA.HI UR31, UR30, UR30, URZ, 0x1 ;  /* 0x0000001e1e1f7291 */ /* 0x000fe2000f8f083f */
[----:B------:R-:W-:-:S03]  /*2c80*/  ISETP.NE.AND P1, PT, R104, RZ, PT ;  /* 0x000000ff6800720c */ /* 0x000fc60003f25270 */
[----:B------:R-:W-:Y:S01]  /*2c90*/  ULOP3.LUT UR31, UR31, 0xfffffe, URZ, 0xc0, !UPT ;  /* 0x00fffffe1f1f7892 */ /* 0x000fe2000f8ec03f */
[----:B------:R-:W-:Y:S01]  /*2ca0*/  MOV R116, UR29 ;  /* 0x0000001d00747c02 */ /* 0x000fe20008000f00 */
[----:B------:R-:W-:Y:S02]  /*2cb0*/  HFMA2.MMA R147, -RZ, RZ, 0, 1.52587890625e-05 ;  /* 0x00000100ff937435 */ /* 0x000fe400000001ff */
[----:B------:R-:W-:Y:S01]  /*2cc0*/  UIADD3 UR31, UR30, -UR31, URZ ;  /* 0x8000001f1e1f7290 */ /* 0x000fe2000fffe03f */
[----:B------:R-:W-:-:S03]  /*2cd0*/  MOV R149, c[0x0][0x16c] ;  /* 0x00005b0000957a02 */ /* 0x000fc60000000f00 */
[----:B------:R-:W-:Y:S02]  /*2ce0*/  @!P0 IADD3 R116, R116, -0x2, RZ ;  /* 0xfffffffe74748810 */ /* 0x000fe40007ffe0ff */
[----:B------:R-:W-:Y:S01]  /*2cf0*/  MOV R122, UR31 ;  /* 0x0000001f007a7c02 */ /* 0x000fe20008000f00 */
        /* <DEDUP_REMOVED lines=13> */
[----:B------:R-:W-:Y:S01]  /*2dd0*/  FMUL.RZ R84, R84, 0.15915493667125701904 ;  /* 0x3e22f98354547820 */ /* 0x000fe2000040c000 */
[----:B------:R-:W-:Y:S01]  /*2de0*/  MOV R135, UR40 ;  /* 0x0000002800877c02 */ /* 0x000fe20008000f00 */
        /* <DEDUP_REMOVED lines=23> */
[----:B------:R-:W-:-:S02]  /*2f60*/  FMUL.FTZ R80, R19, UR39 ;  /* 0x0000002713507c20 */ /* 0x000fc40008410000 */
[----:B------:R-:W-:Y:S02]  /*2f70*/  FMUL.FTZ R135, R135, 1.4426950216293334961 ;  /* 0x3fb8aa3b87877820 */ /* 0x000fe40000410000 */
[----:B------:R-:W-:Y:S01]  /*2f80*/  FMUL.FTZ R81, R22, UR39 ;  /* 0x0000002716517c20 */ /* 0x000fe20008410000 */
[----:B------:R0:W-:Y:S08]  /*2f90*/  MUFU.COS R137, R86 ;  /* 0x0000005600897308 */ /* 0x0001f00000000000 */
[----:B------:R-:W-:Y:S01]  /*2fa0*/  MUFU.SIN R139, R87 ;  /* 0x00000057008b7308 */ /* 0x000fe20000000400 */
[----:B0-----:R-:W-:-:S07]  /*2fb0*/  MOV R86, UR34 ;  /* 0x0000002200567c02 */ /* 0x001fce0008000f00 */
[----:B------:R0:W-:Y:S08]  /*2fc0*/  MUFU.COS R141, R87 ;  /* 0x00000057008d7308 */ /* 0x0001f00000000000 */
[----:B------:R-:W-:Y:S01]  /*2fd0*/  MUFU.SIN R129, R82 ;  /* 0x0000005200817308 */ /* 0x000fe20000000400 */
[----:B0-----:R-:W-:-:S06]  /*2fe0*/  MOV R87, UR35 ;  /* 0x0000002300577c02 */ /* 0x001fcc0008000f00 */
[----:B------:R-:W2:Y:S01]  /*2ff0*/  LDG.E.64 R86, [R86.64] ;  /* 0x0000002056567981 */ /* 0x000ea2000c1e1b00 */
[----:B------:R-:W-:Y:S01]  /*3000*/  FMUL.RZ R136, R80, 0.15915493667125701904 ;  /* 0x3e22f98350887820 */ /* 0x000fe2000040c000 */
[----:B------:R0:W-:Y:S01]  /*3010*/  MUFU.COS R131, R82 ;  /* 0x0000005200837308 */ /* 0x0001e20000000000 */
[----:B------:R-:W-:-:S07]  /*3020*/  FMUL.FTZ R80, R31, R135 ;  /* 0x000000871f507220 */ /* 0x000fce0000410000 */
[----:B------:R1:W3:Y:S01]  /*3030*/  MUFU.EX2 R108, R80 ;  /* 0x00000050006c7308 */ /* 0x0002e20000000800 */
[----:B0-----:R-:W-:Y:S02]  /*3040*/  FMUL.RZ R82, R81, 0.15915493667125701904 ;  /* 0x3e22f98351527820 */ /* 0x001fe4000040c000 */
[----:B------:R-:W-:-:S04]  /*3050*/  FMUL.FTZ R81, R21, UR39 ;  /* 0x0000002715517c20 */ /* 0x000fc80008410000 */
[----:B------:R-:W-:Y:S01]  /*3060*/  FMUL.RZ R81, R81, 0.15915493667125701904 ;  /* 0x3e22f98351517820 */ /* 0x000fe2000040c000 */
[----:B------:R-:W-:Y:S01]  /*3070*/  MUFU.SIN R126, R82 ;  /* 0x00000052007e7308 */ /* 0x000fe20000000400 */
[----:B-1----:R-:W-:-:S04]  /*3080*/  SHF.L.U32 R80, R104, 0x2, RZ ;  /* 0x0000000268507819 */ /* 0x002fc800000006ff */
[----:B------:R-:W-:-:S03]  /*3090*/  LOP3.LUT R80, R80, 0xffffff80, RZ, 0xc0, !PT ;  /* 0xffffff8050507812 */ /* 0x000fc600078ec0ff */
[----:B------:R0:W-:Y:S01]  /*30a0*/  MUFU.COS R128, R82 ;  /* 0x0000005200807308 */ /* 0x0001e20000000000 */
[----:B------:R-:W-:-:S05]  /*30b0*/  IADD3 R80, R80, R101, RZ ;  /* 0x0000006550507210 */ /* 0x000fca0007ffe0ff */
[----:B---3--:R1:W-:Y:S02]  /*30c0*/  STS.128 [R80.X16], R56 ;  /* 0x0000003850007388 */ /* 0x0083e4000000cc00 */
[----:B------:R-:W-:Y:S01]  /*30d0*/  MUFU.SIN R143, R81 ;  /* 0x00000051008f7308 */ /* 0x000fe20000000400 */
[----:B0-----:R-:W-:-:S07]  /*30e0*/  FMUL.FTZ R82, R29, R135 ;  /* 0x000000871d527220 */ /* 0x001fce0000410000 */
[----:B------:R0:W-:Y:S01]  /*30f0*/  MUFU.COS R145, R81 ;  /* 0x0000005100917308 */ /* 0x0001e20000000000 */
[----:B-1----:R-:W-:-:S07]  /*3100*/  FMUL.FTZ R56, R23, R135 ;  /* 0x0000008717387220 */ /* 0x002fce0000410000 */
[----:B------:R-:W-:Y:S01]  /*3110*/  MUFU.SIN R130, R102 ;  /* 0x0000006600827308 */ /* 0x000fe20000000400 */
[----:B0-----:R-:W-:-:S07]  /*3120*/  FMUL.FTZ R81, R30, R135 ;  /* 0x000000871e517220 */ /* 0x001fce0000410000 */
[----:B------:R0:W-:Y:S08]  /*3130*/  MUFU.COS R134, R102 ;  /* 0x0000006600867308 */ /* 0x0001f00000000000 */
[----:B------:R-:W-:Y:S01]  /*3140*/  MUFU.SIN R125, R84 ;  /* 0x00000054007d7308 */ /* 0x000fe20000000400 */
[----:B0-----:R-:W-:-:S07]  /*3150*/  FMUL.FTZ R102, R27, R135 ;  /* 0x000000871b667220 */ /* 0x001fce0000410000 */
[----:B------:R-:W0:Y:S01]  /*3160*/  MUFU.EX2 R110, R81 ;  /* 0x00000051006e7308 */ /* 0x000e220000000800 */
[----:B------:R-:W-:-:S07]  /*3170*/  HADD2.F32 R57, -RZ, R72.H0_H0 ;  /* 0x20000048ff397230 */ /* 0x000fce0000004100 */
[----:B------:R-:W1:Y:S08]  /*3180*/  MUFU.EX2 R82, R82 ;  /* 0x0000005200527308 */ /* 0x000e700000000800 */
[----:B------:R-:W3:Y:S08]  /*3190*/  MUFU.EX2 R102, R102 ;  /* 0x0000006600667308 */ /* 0x000ef00000000800 */
[----:B------:R-:W3:Y:S01]  /*31a0*/  MUFU.EX2 R56, R56 ;  /* 0x0000003800387308 */ /* 0x000ee20000000800 */
[C---:B------:R-:W-:Y:S01]  /*31b0*/  FMUL.FTZ R107, R108.reuse, R107 ;  /* 0x0000006b6c6b7220 */ /* 0x040fe20000410000 */
[----:B----4-:R4:W-:Y:S01]  /*31c0*/  STS.128 [R80.X16+0x200], R60 ;  /* 0x0002003c50007388 */ /* 0x0109e2000000cc00 */
[----:B------:R-:W-:-:S02]  /*31d0*/  FMUL.FTZ R108, R108, R109 ;  /* 0x0000006d6c6c7220 */ /* 0x000fc40000410000 */
[----:B------:R-:W-:Y:S02]  /*31e0*/  FMUL.FTZ R216, R32, R57 ;  /* 0x0000003920d87220 */ /* 0x000fe40000410000 */
[----:B0-----:R-:W-:Y:S01]  /*31f0*/  FMUL.FTZ R109, R110, R111 ;  /* 0x0000006f6e6d7220 */ /* 0x001fe20000410000 */
[----:B------:R0:W-:Y:S01]  /*3200*/  MUFU.COS R127, R84 ;  /* 0x00000054007f7308 */ /* 0x0001e20000000000 */
[----:B-1----:R-:W-:Y:S02]  /*3210*/  FMUL.FTZ R111, R82, R115 ;  /* 0x00000073526f7220 */ /* 0x002fe40000410000 */
[-C--:B------:R-:W-:Y:S02]  /*3220*/  FMUL.FTZ R58, R216, R108.reuse ;  /* 0x0000006cd83a7220 */ /* 0x080fe40000410000 */
[----:B------:R-:W-:Y:S02]  /*3230*/  FMUL.FTZ R59, RZ, R108 ;  /* 0x0000006cff3b7220 */ /* 0x000fe40000410000 */
[----:B---3--:R-:W-:Y:S01]  /*3240*/  FMUL.FTZ R115, R102, R123 ;  /* 0x0000007b66737220 */ /* 0x008fe20000410000 */
[----:B----4-:R-:W-:Y:S01]  /*3250*/  HADD2.F32 R60, -RZ, R72.H1_H1 ;  /* 0x30000048ff3c7230 */ /* 0x010fe20000004100 */
[----:B0-----:R-:W-:-:S02]  /*3260*/  FMUL.FTZ R84, R28, R135 ;  /* 0x000000871c547220 */ /* 0x001fc40000410000 */
[C---:B------:R-:W-:Y:S02]  /*3270*/  FMUL.FTZ R123, R56.reuse, R141 ;  /* 0x0000008d387b7220 */ /* 0x040fe40000410000 */
[----:B------:R-:W-:Y:S02]  /*3280*/  FMUL.FTZ R124, R56, R139 ;  /* 0x0000008b387c7220 */ /* 0x000fe40000410000 */
[----:B------:R-:W-:Y:S02]  /*3290*/  FMUL.FTZ R215, R31, R60 ;  /* 0x0000003c1fd77220 */ /* 0x000fe40000410000 */
[----:B------:R-:W-:Y:S02]  /*32a0*/  FMUL.FTZ R56, R32, R135 ;  /* 0x0000008720387220 */ /* 0x000fe40000410000 */
[-C--:B------:R-:W-:Y:S02]  /*32b0*/  FFMA.FTZ R61, RZ, R107.reuse, R58 ;  /* 0x0000006bff3d7223 */ /* 0x080fe4000001003a */
[----:B------:R-:W-:Y:S01]  /*32c0*/  FFMA.FTZ R60, R216, R107, -R59 ;  /* 0x0000006bd83c7223 */ /* 0x000fe2000001083b */
[----:B------:R-:W0:Y:S01]  /*32d0*/  MUFU.EX2 R84, R84 ;  /* 0x0000005400547308 */ /* 0x000e220000000800 */
[----:B------:R-:W-:-:S02]  /*32e0*/  FMUL.FTZ R110, R110, R83 ;  /* 0x000000536e6e7220 */ /* 0x000fc40000410000 */
[----:B------:R-:W-:Y:S02]  /*32f0*/  FADD.FTZ R61, RZ, R61 ;  /* 0x0000003dff3d7221 */ /* 0x000fe40000010000 */
[----:B------:R-:W-:Y:S01]  /*3300*/  FADD.FTZ R60, R215, R60 ;  /* 0x0000003cd73c7221 */ /* 0x000fe20000010000 */
[----:B------:R1:W-:Y:S02]  /*3310*/  STS.128 [R80.X16+0x400], R64 ;  /* 0x0004004050007388 */ /* 0x0003e4000000cc00 */
[----:B------:R-:W3:Y:S01]  /*3320*/  MUFU.EX2 R56, R56 ;  /* 0x0000003800387308 */ /* 0x000ee20000000800 */
[-C--:B------:R-:W-:Y:S02]  /*3330*/  FMUL.FTZ R112, R26, R135.reuse ;  /* 0x000000871a707220 */ /* 0x080fe40000410000 */
[----:B------:R-:W-:Y:S02]  /*3340*/  FMUL.FTZ R57, R22, R135 ;  /* 0x0000008716397220 */ /* 0x000fe40000410000 */
[----:B------:R-:W-:-:S02]  /*3350*/  FMUL.FTZ R62, R110, R61 ;  /* 0x0000003d6e3e7220 */ /* 0x000fc40000410000 */
[-C--:B------:R-:W-:Y:S02]  /*3360*/  FMUL.FTZ R114, R25, R135.reuse ;  /* 0x0000008719727220 */ /* 0x080fe40000410000 */
[-C--:B------:R-:W-:Y:S02]  /*3370*/  FMUL.FTZ R58, R21, R135.reuse ;  /* 0x00000087153a7220 */ /* 0x080fe40000410000 */
[----:B------:R-:W-:Y:S01]  /*3380*/  FMUL.FTZ R59, R20, R135 ;  /* 0x00000087143b7220 */ /* 0x000fe20000410000 */
[----:B-1----:R-:W-:Y:S01]  /*3390*/  HADD2.F32 R65, -RZ, R73.H0_H0 ;  /* 0x20000049ff417230 */ /* 0x002fe20000004100 */
[-C--:B------:R-:W-:Y:S01]  /*33a0*/  FMUL.FTZ R64, R110, R60.reuse ;  /* 0x0000003c6e407220 */ /* 0x080fe20000410000 */
[----:B------:R1:W4:Y:S01]  /*33b0*/  MUFU.EX2 R118, R112 ;  /* 0x0000007000767308 */ /* 0x0003220000000800 */
[C---:B------:R-:W-:Y:S02]  /*33c0*/  FFMA.FTZ R63, R109.reuse, R60, -R62 ;  /* 0x0000003c6d3f7223 */ /* 0x040fe4000001083e */
[----:B------:R-:W-:-:S02]  /*33d0*/  FFMA.FTZ R64, R109, R61, R64 ;  /* 0x0000003d6d407223 */ /* 0x000fc40000010040 */
[----:B------:R-:W-:Y:S02]  /*33e0*/  FMUL.FTZ R214, R30, R65 ;  /* 0x000000411ed67220 */ /* 0x000fe40000410000 */
[----:B------:R-:W-:Y:S01]  /*33f0*/  @!P0 IMAD R142, R116, R149, UR7 ;  /* 0x00000007748e8e24 */ /* 0x000fe2000f8e0295 */
[----:B------:R0:W0:Y:S01]  /*3400*/  MUFU.EX2 R120, R114 ;  /* 0x0000007200787308 */ /* 0x0000220000000800 */
[----:B------:R-:W-:Y:S01]  /*3410*/  FMUL.FTZ R116, R24, R135 ;  /* 0x0000008718747220 */ /* 0x000fe20000410000 */
[----:B------:R-:W-:Y:S01]  /*3420*/  IADD3 R81, R104, 0x200, RZ ;  /* 0x0000020068517810 */ /* 0x000fe20007ffe0ff */
[----:B-1----:R-:W-:Y:S02]  /*3430*/  FMUL.FTZ R112, R82, R113 ;  /* 0x0000007152707220 */ /* 0x002fe40000410000 */
[----:B------:R-:W-:-:S03]  /*3440*/  FADD.FTZ R63, R214, R63 ;  /* 0x0000003fd63f7221 */ /* 0x000fc60000010000 */
[----:B------:R-:W1:Y:S01]  /*3450*/  MUFU.EX2 R57, R57 ;  /* 0x0000003900397308 */ /* 0x000e620000000800 */
[----:B------:R-:W-:Y:S02]  /*3460*/  FADD.FTZ R64, RZ, R64 ;  /* 0x00000040ff407221 */ /* 0x000fe40000010000 */
[----:B------:R-:W-:Y:S01]  /*3470*/  @!P1 IMAD R81, R122, R147, UR7 ;  /* 0x000000077a519e24 */ /* 0x000fe2000f8e0293 */
[----:B------:R-:W-:-:S04]  /*3480*/  HADD2.F32 R66, -RZ, R73.H1_H1 ;  /* 0x30000049ff427230 */ /* 0x000fc80000004100 */
[----:B------:R-:W1:Y:S01]  /*3490*/  MUFU.EX2 R58, R58 ;  /* 0x0000003a003a7308 */ /* 0x000e620000000800 */
[C---:B0-----:R-:W-:Y:S02]  /*34a0*/  FMUL.FTZ R113, R84.reuse, R119 ;  /* 0x0000007754717220 */ /* 0x041fe40000410000 */
[----:B------:R-:W-:-:S05]  /*34b0*/  FMUL.FTZ R114, R84, R117 ;  /* 0x0000007554727220 */ /* 0x000fca0000410000 */
[----:B------:R-:W0:Y:S01]  /*34c0*/  MUFU.EX2 R59, R59 ;  /* 0x0000003b003b7308 */ /* 0x000e220000000800 */
[C---:B------:R-:W-:Y:S02]  /*34d0*/  FMUL.FTZ R61, R112.reuse, R63 ;  /* 0x0000003f703d7220 */ /* 0x040fe40000410000 */
[----:B------:R-:W-:Y:S02]  /*34e0*/  FMUL.FTZ R62, R112, R64 ;  /* 0x00000040703e7220 */ /* 0x000fe40000410000 */
[----:B---3--:R-:W-:-:S03]  /*34f0*/  FMUL.FTZ R84, R56, R103 ;  /* 0x0000006738547220 */ /* 0x008fc60000410000 */
[----:B------:R3:W0:Y:S01]  /*3500*/  MUFU.EX2 R122, R116 ;  /* 0x00000074007a7308 */ /* 0x0006220000000800 */
[----:B------:R-:W-:Y:S01]  /*3510*/  HFMA2.MMA R103, -RZ, RZ, 0, 9.5367431640625e-07 ;  /* 0x00000010ff677435 */ /* 0x000fe200000001ff */
[C---:B------:R-:W-:Y:S02]  /*3520*/  FFMA.FTZ R61, R111.reuse, R64, R61 ;  /* 0x000000406f3d7223 */ /* 0x040fe4000001003d */
[----:B------:R-:W-:Y:S02]  /*3530*/  FFMA.FTZ R62, R111, R63, -R62 ;  /* 0x0000003f6f3e7223 */ /* 0x000fe4000001083e */
[----:B------:R-:W-:Y:S02]  /*3540*/  FMUL.FTZ R213, R29, R66 ;  /* 0x000000421dd57220 */ /* 0x000fe40000410000 */
[----:B------:R-:W-:Y:S02]  /*3550*/  FMUL.FTZ R60, R18, UR39 ;  /* 0x00000027123c7c20 */ /* 0x000fe40008410000 */
[----:B----4-:R-:W-:-:S02]  /*3560*/  FMUL.FTZ R117, R118, R127 ;  /* 0x0000007f76757220 */ /* 0x010fc40000410000 */
[----:B------:R-:W-:Y:S02]  /*3570*/  FADD.FTZ R61, RZ, R61 ;  /* 0x0000003dff3d7221 */ /* 0x000fe40000010000 */
[----:B------:R-:W-:Y:S02]  /*3580*/  FADD.FTZ R62, R213, R62 ;  /* 0x0000003ed53e7221 */ /* 0x000fe40000010000 */
[----:B------:R-:W-:Y:S02]  /*3590*/  FMUL.FTZ R118, R118, R125 ;  /* 0x0000007d76767220 */ /* 0x000fe40000410000 */
[C---:B------:R-:W-:Y:S02]  /*35a0*/  FMUL.FTZ R119, R120.reuse, R131 ;  /* 0x0000008378777220 */ /* 0x040fe40000410000 */
[----:B------:R-:W-:Y:S02]  /*35b0*/  FMUL.FTZ R120, R120, R129 ;  /* 0x0000008178787220 */ /* 0x000fe40000410000 */
[----:B-1----:R-:W-:-:S02]  /*35c0*/  FMUL.FTZ R125, R57, R128 ;  /* 0x00000080397d7220 */ /* 0x002fc40000410000 */
[----:B---3--:R-:W-:Y:S02]  /*35d0*/  FMUL.FTZ R116, R102, R121 ;  /* 0x0000007966747220 */ /* 0x008fe40000410000 */
[----:B------:R-:W-:Y:S02]  /*35e0*/  FMUL.FTZ R126, R57, R126 ;  /* 0x0000007e397e7220 */ /* 0x000fe40000410000 */
[----:B------:R-:W-:Y:S02]  /*35f0*/  FMUL.RZ R60, R60, 0.15915493667125701904 ;  /* 0x3e22f9833c3c7820 */ /* 0x000fe4000040c000 */
[C---:B------:R-:W-:Y:S02]  /*3600*/  FMUL.FTZ R127, R58.reuse, R145 ;  /* 0x000000913a7f7220 */ /* 0x040fe40000410000 */
[----:B------:R-:W-:Y:S02]  /*3610*/  FMUL.FTZ R128, R58, R143 ;  /* 0x0000008f3a807220 */ /* 0x000fe40000410000 */
[----:B0-----:R-:W-:-:S02]  /*3620*/  FMUL.FTZ R129, R59, R134 ;  /* 0x000000863b817220 */ /* 0x001fc40000410000 */
[----:B------:R-:W-:Y:S02]  /*3630*/  FMUL.FTZ R64, R19, R135 ;  /* 0x0000008713407220 */ /* 0x000fe40000410000 */
[C---:B------:R-:W-:Y:S02]  /*3640*/  FMUL.FTZ R57, R114.reuse, R61 ;  /* 0x0000003d72397220 */ /* 0x040fe40000410000 */
[----:B------:R-:W-:Y:S02]  /*3650*/  FMUL.FTZ R58, R114, R62 ;  /* 0x0000003e723a7220 */ /* 0x000fe40000410000 */
[----:B------:R-:W-:Y:S02]  /*3660*/  IMAD R134, R101, 0x3, R80 ;  /* 0x0000000365867824 */ /* 0x000fe400078e0250 */
[----:B------:R-:W-:Y:S01]  /*3670*/  @!P0 IMAD.WIDE R102, R142, R103, UR10 ;  /* 0x0000000a8e668e25 */ /* 0x000fe2000f8e0267 */
[----:B------:R-:W-:Y:S01]  /*3680*/  SHF.L.U32 R142, R81, 0x3, RZ ;  /* 0x00000003518e7819 */ /* 0x000fe200000006ff */
[----:B------:R-:W-:Y:S02]  /*3690*/  STS.128 [R80.X16+0x600], R76 ;  /* 0x0006004c50007388 */ /* 0x000fe4000000cc00 */
[----:B------:R-:W-:-:S02]  /*36a0*/  FMUL.FTZ R85, R56, R85 ;  /* 0x0000005538557220 */ /* 0x000fc40000410000 */
[C---:B------:R-:W-:Y:S01]  /*36b0*/  FMUL.FTZ R121, R122.reuse, R137 ;  /* 0x000000897a797220 */ /* 0x040fe20000410000 */
[----:B------:R-:W-:Y:S01]  /*36c0*/  MUFU.SIN R138, R60 ;  /* 0x0000003c008a7308 */ /* 0x000fe20000000400 */
[----:B------:R-:W-:Y:S01]  /*36d0*/  FMUL.FTZ R122, R122, R133 ;  /* 0x000000857a7a7220 */ /* 0x000fe20000410000 */
[----:B------:R-:W-:-:S06]  /*36e0*/  NOP ;  /* 0x0000000000007918 */ /* 0x000fcc0000000000 */
[C---:B------:R-:W-:Y:S01]  /*36f0*/  FFMA.FTZ R139, R113.reuse, R62, -R57 ;  /* 0x0000003e718b7223 */ /* 0x040fe20000010839 */
[----:B------:R0:W-:Y:S01]  /*3700*/  MUFU.COS R140, R60 ;  /* 0x0000003c008c7308 */ /* 0x0001e20000000000 */
[----:B------:R-:W-:Y:S01]  /*3710*/  FFMA.FTZ R141, R113, R61, R58 ;  /* 0x0000003d718d7223 */ /* 0x000fe2000001003a */
[----:B------:R-:W-:Y:S04]  /*3720*/  LDS.128 R76, [R134.X16+0x20] ;  /* 0x00002000864c7984 */ /* 0x000fe8000000cc00 */
[----:B------:R-:W-:Y:S02]  /*3730*/  LDS.128 R80, [R134.X16+0x30] ;  /* 0x0000300086507984 */ /* 0x000fe4000000cc00 */
[----:B------:R1:W-:Y:S02]  /*3740*/  MUFU.EX2 R133, R64 ;  /* 0x0000004000857308 */ /* 0x0003e40000000800 */
[----:B0-----:R-:W0:Y:S01]  /*3750*/  LDS.128 R60, [R134.X16] ;  /* 0x00000000863c7984 */ /* 0x001e22000000cc00 */
[----:B------:R-:W-:-:S03]  /*3760*/  FMUL.FTZ R131, R18, R135 ;  /* 0x0000008712837220 */ /* 0x000fc60000410000 */
[----:B-1----:R-:W1:Y:S04]  /*3770*/  LDS.128 R64, [R134.X16+0x10] ;  /* 0x0000100086407984 */ /* 0x002e68000000cc00 */
[----:B------:R3:W-:Y:S01]  /*3780*/  STS.64 [R142+0x7780], R84 ;  /* 0x007780548e007388 */ /* 0x0007e20000000a00 */
[----:B------:R-:W-:Y:S01]  /*3790*/  MUFU.SIN R132, R136 ;  /* 0x0000008800847308 */ /* 0x000fe20000000400 */
[----:B------:R-:W-:-:S07]  /*37a0*/  HADD2.F32 R143, -RZ, R74.H0_H0 ;  /* 0x2000004aff8f7230 */ /* 0x000fce0000004100 */
[----:B------:R-:W4:Y:S08]  /*37b0*/  MUFU.COS R136, R136 ;  /* 0x0000008800887308 */ /* 0x000f300000000000 */
[----:B------:R4:W0:Y:S01]  /*37c0*/  MUFU.EX2 R137, R131 ;  /* 0x0000008300897308 */ /* 0x0008220000000800 */
[----:B------:R-:W-:Y:S01]  /*37d0*/  HFMA2.MMA R56, -RZ, RZ, 1.875, 0 ;  /* 0x3f800000ff387435 */ /* 0x000fe200000001ff */
[----:B------:R-:W-:Y:S01]  /*37e0*/  FMUL.FTZ R212, R28, R143 ;  /* 0x0000008f1cd47220 */ /* 0x000fe20000410000 */
[----:B------:R-:W-:Y:S01]  /*37f0*/  MOV R57, RZ ;  /* 0x000000ff00397202 */ /* 0x000fe20000000f00 */
[----:B------:R-:W-:-:S02]  /*3800*/  FMUL.FTZ R130, R59, R130 ;  /* 0x000000823b827220 */ /* 0x000fc40000410000 */
[----:B------:R-:W-:Y:S01]  /*3810*/  CS2R R58, SRZ ;  /* 0x00000000003a7805 */ /* 0x000fe2000001ff00 */
[----:B------:R-:W-:Y:S01]  /*3820*/  BAR.SYNC.DEFER_BLOCKING 0x0 ;  /* 0x0000000000007b1d */ /* 0x000fe20000010000 */
[----:B------:R-:W-:Y:S02]  /*3830*/  FADD.FTZ R139, R212, R139 ;  /* 0x0000008bd48b7221 */ /* 0x000fe40000010000 */
[----:B------:R-:W-:Y:S02]  /*3840*/  FADD.FTZ R141, RZ, R141 ;  /* 0x0000008dff8d7221 */ /* 0x000fe40000010000 */
[C---:B----4-:R-:W-:Y:S02]  /*3850*/  FMUL.FTZ R131, R133.reuse, R136 ;  /* 0x0000008885837220 */ /* 0x050fe40000410000 */
[----:B------:R-:W-:Y:S02]  /*3860*/  FMUL.FTZ R132, R133, R132 ;  /* 0x0000008485847220 */ /* 0x000fe40000410000 */
[----:B0-----:R-:W-:Y:S01]  /*3870*/  FMUL.FTZ R133, R137, R140 ;  /* 0x0000008c89857220 */ /* 0x001fe20000410000 */
[----:B---3--:R-:W-:Y:S01]  /*3880*/  HADD2.F32 R142, -RZ, R74.H1_H1 ;  /* 0x3000004aff8e7230 */ /* 0x008fe20000004100 */
[----:B------:R-:W-:-:S02]  /*3890*/  FMUL.FTZ R140, R116, R139 ;  /* 0x0000008b748c7220 */ /* 0x000fc40000410000 */
[-C--:B------:R-:W-:Y:S02]  /*38a0*/  FMUL.FTZ R136, R116, R141.reuse ;  /* 0x0000008d74887220 */ /* 0x080fe40000410000 */
[----:B------:R-:W-:Y:S02]  /*38b0*/  FMUL.FTZ R134, R137, R138 ;  /* 0x0000008a89867220 */ /* 0x000fe40000410000 */
[C---:B------:R-:W-:Y:S02]  /*38c0*/  FFMA.FTZ R140, R115.reuse, R141, R140 ;  /* 0x0000008d738c7223 */ /* 0x040fe4000001008c */
[----:B------:R-:W-:Y:S01]  /*38d0*/  FFMA.FTZ R138, R115, R139, -R136 ;  /* 0x0000008b738a7223 */ /* 0x000fe20000010888 */
[----:B------:R0:W5:Y:S01]  /*38e0*/  @!P0 LDG.E.128 R56, [R102.64] ;  /* 0x0000002066388981 */ /* 0x000162000c1e1d00 */
[----:B------:R-:W-:Y:S02]  /*38f0*/  FMUL.FTZ R136, R84, R108 ;  /* 0x0000006c54887220 */ /* 0x000fe40000410000 */
[----:B------:R-:W-:-:S02]  /*3900*/  FMUL.FTZ R211, R27, R142 ;  /* 0x0000008e1bd37220 */ /* 0x000fc40000410000 */
[C---:B0-----:R-:W-:Y:S02]  /*3910*/  FMUL.FTZ R102, R85.reuse, R108 ;  /* 0x0000006c55667220 */ /* 0x041fe40000410000 */
[----:B------:R-:W-:Y:S02]  /*3920*/  FADD.FTZ R140, RZ, R140 ;  /* 0x0000008cff8c7221 */ /* 0x000fe40000010000 */
[-C--:B------:R-:W-:Y:S01]  /*3930*/  FFMA.FTZ R102, R84, R107.reuse, -R102 ;  /* 0x0000006b54667223 */ /* 0x080fe20000010866 */
[----:B------:R-:W-:Y:S01]  /*3940*/  HADD2.F32 R141, -RZ, R75.H0_H0 ;  /* 0x2000004bff8d7230 */ /* 0x000fe20000004100 */
[----:B------:R-:W-:Y:S02]  /*3950*/  FFMA.FTZ R136, R85, R107, R136 ;  /* 0x0000006b55887223 */ /* 0x000fe40000010088 */
[----:B------:R-:W-:Y:S02]  /*3960*/  FADD.FTZ R138, R211, R138 ;  /* 0x0000008ad38a7221 */ /* 0x000fe40000010000 */
[----:B------:R-:W-:-:S02]  /*3970*/  FMUL.FTZ R103, R110, R102 ;  /* 0x000000666e677220 */ /* 0x000fc40000410000 */
[C---:B------:R-:W-:Y:S02]  /*3980*/  FMUL.FTZ R137, R118.reuse, R140 ;  /* 0x0000008c76897220 */ /* 0x040fe40000410000 */
[----:B------:R-:W-:Y:S02]  /*3990*/  FMUL.FTZ R139, R118, R138 ;  /* 0x0000008a768b7220 */ /* 0x000fe40000410000 */
[-C--:B------:R-:W-:Y:S02]  /*39a0*/  FFMA.FTZ R103, R109, R136.reuse, R103 ;  /* 0x000000886d677223 */ /* 0x080fe40000010067 */
[----:B------:R-:W-:Y:S02]  /*39b0*/  FMUL.FTZ R136, R110, R136 ;  /* 0x000000886e887220 */ /* 0x000fe40000410000 */
[----:B------:R-:W-:Y:S02]  /*39c0*/  FFMA.FTZ R137, R117, R138, -R137 ;  /* 0x0000008a75897223 */ /* 0x000fe40000010889 */
[----:B------:R-:W-:-:S02]  /*39d0*/  FMUL.FTZ R210, R26, R141 ;  /* 0x0000008d1ad27220 */ /* 0x000fc40000410000 */
[----:B------:R-:W-:Y:S02]  /*39e0*/  FFMA.FTZ R139, R117, R140, R139 ;  /* 0x0000008c758b7223 */ /* 0x000fe4000001008b */
[----:B------:R-:W-:Y:S02]  /*39f0*/  FFMA.FTZ R136, R109, R102, -R136 ;  /* 0x000000666d887223 */ /* 0x000fe40000010888 */
[----:B------:R-:W-:Y:S02]  /*3a00*/  FMUL.FTZ R102, R112, R103 ;  /* 0x0000006770667220 */ /* 0x000fe40000410000 */
[----:B------:R-:W-:Y:S02]  /*3a10*/  FADD.FTZ R137, R210, R137 ;  /* 0x00000089d2897221 */ /* 0x000fe40000010000 */
[----:B------:R-:W-:Y:S01]  /*3a20*/  FADD.FTZ R139, RZ, R139 ;  /* 0x0000008bff8b7221 */ /* 0x000fe20000010000 */
[----:B------:R-:W-:Y:S01]  /*3a30*/  HADD2.F32 R142, -RZ, R75.H1_H1 ;  /* 0x3000004bff8e7230 */ /* 0x000fe20000004100 */
[----:B------:R-:W-:-:S02]  /*3a40*/  FFMA.FTZ R102, R111, R136, -R102 ;  /* 0x000000886f667223 */ /* 0x000fc40000010866 */
[----:B------:R-:W-:Y:S02]  /*3a50*/  FMUL.FTZ R140, R120, R137 ;  /* 0x00000089788c7220 */ /* 0x000fe40000410000 */
[----:B------:R-:W-:Y:S02]  /*3a60*/  FMUL.FTZ R136, R112, R136 ;  /* 0x0000008870887220 */ /* 0x000fe40000410000 */
[-C--:B------:R-:W-:Y:S02]  /*3a70*/  FMUL.FTZ R138, R120, R139.reuse ;  /* 0x0000008b788a7220 */ /* 0x080fe40000410000 */
[----:B------:R-:W-:Y:S02]  /*3a80*/  FFMA.FTZ R140, R119, R139, R140 ;  /* 0x0000008b778c7223 */ /* 0x000fe4000001008c */
[----:B------:R-:W-:Y:S02]  /*3a90*/  FFMA.FTZ R136, R111, R103, R136 ;  /* 0x000000676f887223 */ /* 0x000fe40000010088 */
[----:B------:R-:W-:-:S02]  /*3aa0*/  FFMA.FTZ R138, R119, R137, -R138 ;  /* 0x00000089778a7223 */ /* 0x000fc4000001088a */
[----:B------:R-:W-:Y:S02]  /*3ab0*/  FMUL.FTZ R209, R25, R142 ;  /* 0x0000008e19d17220 */ /* 0x000fe40000410000 */
[----:B------:R-:W-:Y:S02]  /*3ac0*/  FADD.FTZ R140, RZ, R140 ;  /* 0x0000008cff8c7221 */ /* 0x000fe40000010000 */
[----:B------:R-:W-:Y:S02]  /*3ad0*/  FMUL.FTZ R103, R114, R136 ;  /* 0x0000008872677220 */ /* 0x000fe40000410000 */
[----:B------:R-:W-:Y:S01]  /*3ae0*/  FADD.FTZ R138, R209, R138 ;  /* 0x0000008ad18a7221 */ /* 0x000fe20000010000 */
[----:B------:R-:W-:Y:S01]  /*3af0*/  HADD2.F32 R143, -RZ, R68.H0_H0 ;  /* 0x20000044ff8f7230 */ /* 0x000fe20000004100 */
[----:B------:R-:W-:Y:S02]  /*3b00*/  FMUL.FTZ R139, R122, R140 ;  /* 0x0000008c7a8b7220 */ /* 0x000fe40000410000 */
[----:B------:R-:W-:-:S02]  /*3b10*/  FMUL.FTZ R137, R114, R102 ;  /* 0x0000006672897220 */ /* 0x000fc40000410000 */
[----:B------:R-:W-:Y:S02]  /*3b20*/  FFMA.FTZ R103, R113, R102, -R103 ;  /* 0x0000006671677223 */ /* 0x000fe40000010867 */
[-C--:B------:R-:W-:Y:S02]  /*3b30*/  FMUL.FTZ R141, R122, R138.reuse ;  /* 0x0000008a7a8d7220 */ /* 0x080fe40000410000 */
[----:B------:R-:W-:Y:S02]  /*3b40*/  FFMA.FTZ R139, R121, R138, -R139 ;  /* 0x0000008a798b7223 */ /* 0x000fe4000001088b */
[----:B------:R-:W-:Y:S02]  /*3b50*/  FFMA.FTZ R137, R113, R136, R137 ;  /* 0x0000008871897223 */ /* 0x000fe40000010089 */
[----:B------:R-:W-:Y:S02]  /*3b60*/  FMUL.FTZ R208, R24, R143 ;  /* 0x0000008f18d07220 */ /* 0x000fe40000410000 */
[----:B------:R-:W-:-:S02]  /*3b70*/  FMUL.FTZ R138, R116, R103 ;  /* 0x00000067748a7220 */ /* 0x000fc40000410000 */
[----:B------:R-:W-:Y:S02]  /*3b80*/  FFMA.FTZ R141, R121, R140, R141 ;  /* 0x0000008c798d7223 */ /* 0x000fe4000001008d */
[----:B------:R-:W-:Y:S02]  /*3b90*/  FMUL.FTZ R102, R16, UR39 ;  /* 0x0000002710667c20 */ /* 0x000fe40008410000 */
[-C--:B------:R-:W-:Y:S02]  /*3ba0*/  FMUL.FTZ R136, R116, R137.reuse ;  /* 0x0000008974887220 */ /* 0x080fe40000410000 */
[----:B------:R-:W-:Y:S02]  /*3bb0*/  FADD.FTZ R139, R208, R139 ;  /* 0x0000008bd08b7221 */ /* 0x000fe40000010000 */
[----:B------:R-:W-:Y:S02]  /*3bc0*/  FFMA.FTZ R138, R115, R137, R138 ;  /* 0x00000089738a7223 */ /* 0x000fe4000001008a */
[----:B------:R-:W-:Y:S01]  /*3bd0*/  FADD.FTZ R141, RZ, R141 ;  /* 0x0000008dff8d7221 */ /* 0x000fe20000010000 */
[----:B------:R-:W-:Y:S01]  /*3be0*/  HADD2.F32 R146, -RZ, R68.H1_H1 ;  /* 0x30000044ff927230 */ /* 0x000fe20000004100 */
[----:B------:R-:W-:-:S02]  /*3bf0*/  FMUL.RZ R144, R102, 0.15915493667125701904 ;  /* 0x3e22f98366907820 */ /* 0x000fc4000040c000 */
[----:B------:R-:W-:Y:S02]  /*3c00*/  FFMA.FTZ R136, R115, R103, -R136 ;  /* 0x0000006773887223 */ /* 0x000fe40000010888 */
[----:B------:R-:W-:Y:S02]  /*3c10*/  FMUL.FTZ R142, R124, R139 ;  /* 0x0000008b7c8e7220 */ /* 0x000fe40000410000 */
[----:B------:R-:W-:Y:S02]  /*3c20*/  FMUL.FTZ R102, R118, R138 ;  /* 0x0000008a76667220 */ /* 0x000fe40000410000 */
[-C--:B------:R-:W-:Y:S02]  /*3c30*/  FMUL.FTZ R140, R124, R141.reuse ;  /* 0x0000008d7c8c7220 */ /* 0x080fe40000410000 */
[----:B------:R-:W-:Y:S02]  /*3c40*/  FFMA.FTZ R142, R123, R141, R142 ;  /* 0x0000008d7b8e7223 */ /* 0x000fe4000001008e */
[----:B------:R-:W-:-:S02]  /*3c50*/  FFMA.FTZ R102, R117, R136, -R102 ;  /* 0x0000008875667223 */ /* 0x000fc40000010866 */
[----:B------:R-:W-:Y:S02]  /*3c60*/  FFMA.FTZ R140, R123, R139, -R140 ;  /* 0x0000008b7b8c7223 */ /* 0x000fe4000001088c */
[----:B------:R-:W-:Y:S02]  /*3c70*/  FMUL.FTZ R136, R118, R136 ;  /* 0x0000008876887220 */ /* 0x000fe40000410000 */
[----:B------:R-:W-:Y:S02]  /*3c80*/  FMUL.FTZ R207, R23, R146 ;  /* 0x0000009217cf7220 */ /* 0x000fe40000410000 */
[----:B------:R-:W-:Y:S02]  /*3c90*/  FADD.FTZ R142, RZ, R142 ;  /* 0x0000008eff8e7221 */ /* 0x000fe40000010000 */
[----:B------:R-:W-:Y:S02]  /*3ca0*/  FFMA.FTZ R138, R117, R138, R136 ;  /* 0x0000008a758a7223 */ /* 0x000fe40000010088 */
[----:B------:R-:W-:-:S02]  /*3cb0*/  FADD.FTZ R140, R207, R140 ;  /* 0x0000008ccf8c7221 */ /* 0x000fc40000010000 */
[----:B------:R-:W-:Y:S01]  /*3cc0*/  FMUL.FTZ R139, R126, R142 ;  /* 0x0000008e7e8b7220 */ /* 0x000fe20000410000 */
[----:B------:R-:W-:Y:S01]  /*3cd0*/  HADD2.F32 R145, -RZ, R69.H0_H0 ;  /* 0x20000045ff917230 */ /* 0x000fe20000004100 */
[----:B------:R-:W-:Y:S02]  /*3ce0*/  FMUL.FTZ R135, R16, R135 ;  /* 0x0000008710877220 */ /* 0x000fe40000410000 */
[----:B------:R-:W-:Y:S02]  /*3cf0*/  FMUL.FTZ R103, R120, R138 ;  /* 0x0000008a78677220 */ /* 0x000fe40000410000 */
[-C--:B------:R-:W-:Y:S01]  /*3d00*/  FMUL.FTZ R143, R126, R140.reuse ;  /* 0x0000008c7e8f7220 */ /* 0x080fe20000410000 */
[----:B------:R-:W-:Y:S01]  /*3d10*/  MUFU.COS R137, R144 ;  /* 0x0000009000897308 */ /* 0x000fe20000000000 */
[----:B------:R-:W-:Y:S02]  /*3d20*/  FFMA.FTZ R141, R125, R140, -R139 ;  /* 0x0000008c7d8d7223 */ /* 0x000fe4000001088b */
[----:B------:R-:W-:-:S02]  /*3d30*/  FFMA.FTZ R139, R119, R102, -R103 ;  /* 0x00000066778b7223 */ /* 0x000fc40000010867 */
[----:B------:R-:W-:Y:S02]  /*3d40*/  FFMA.FTZ R143, R125, R142, R143 ;  /* 0x0000008e7d8f7223 */ /* 0x000fe4000001008f */
[----:B------:R-:W-:Y:S01]  /*3d50*/  FMUL.FTZ R102, R120, R102 ;  /* 0x0000006678667220 */ /* 0x000fe20000410000 */
[----:B------:R0:W3:Y:S01]  /*3d60*/  MUFU.EX2 R136, R135 ;  /* 0x0000008700887308 */ /* 0x0000e20000000800 */
[----:B------:R-:W-:Y:S02]  /*3d70*/  FMUL.FTZ R206, R22, R145 ;  /* 0x0000009116ce7220 */ /* 0x000fe40000410000 */
[----:B------:R-:W-:Y:S02]  /*3d80*/  FADD.FTZ R143, RZ, R143 ;  /* 0x0000008fff8f7221 */ /* 0x000fe40000010000 */
[----:B------:R-:W-:Y:S01]  /*3d90*/  FFMA.FTZ R102, R119, R138, R102 ;  /* 0x0000008a77667223 */ /* 0x000fe20000010066 */
[----:B------:R-:W-:Y:S01]  /*3da0*/  HADD2.F32 R146, -RZ, R69.H1_H1 ;  /* 0x30000045ff927230 */ /* 0x000fe20000004100 */
[----:B------:R-:W-:Y:S01]  /*3db0*/  FADD.FTZ R141, R206, R141 ;  /* 0x0000008dce8d7221 */ /* 0x000fe20000010000 */
[----:B------:R-:W4:Y:S01]  /*3dc0*/  MUFU.SIN R103, R144 ;  /* 0x0000009000677308 */ /* 0x000f220000000400 */
[----:B------:R-:W-:-:S02]  /*3dd0*/  FMUL.FTZ R140, R128, R143 ;  /* 0x0000008f808c7220 */ /* 0x000fc40000410000 */
[----:B------:R-:W-:Y:S02]  /*3de0*/  FMUL.FTZ R138, R122, R102 ;  /* 0x000000667a8a7220 */ /* 0x000fe40000410000 */
[----:B------:R-:W-:Y:S02]  /*3df0*/  FMUL.FTZ R142, R128, R141 ;  /* 0x0000008d808e7220 */ /* 0x000fe40000410000 */
[----:B0-----:R-:W-:Y:S02]  /*3e00*/  FMUL.FTZ R135, R122, R139 ;  /* 0x0000008b7a877220 */ /* 0x001fe40000410000 */
[----:B------:R-:W-:Y:S02]  /*3e10*/  FFMA.FTZ R140, R127, R141, -R140 ;  /* 0x0000008d7f8c7223 */ /* 0x000fe4000001088c */
[----:B------:R-:W-:Y:S02]  /*3e20*/  FMUL.FTZ R205, R21, R146 ;  /* 0x0000009215cd7220 */ /* 0x000fe40000410000 */
[----:B------:R-:W-:-:S02]  /*3e30*/  FFMA.FTZ R138, R121, R139, -R138 ;  /* 0x0000008b798a7223 */ /* 0x000fc4000001088a */
[----:B------:R-:W-:Y:S02]  /*3e40*/  FFMA.FTZ R142, R127, R143, R142 ;  /* 0x0000008f7f8e7223 */ /* 0x000fe4000001008e */
[----:B------:R-:W-:Y:S02]  /*3e50*/  FFMA.FTZ R102, R121, R102, R135 ;  /* 0x0000006679667223 */ /* 0x000fe40000010087 */
[----:B---3--:R-:W-:Y:S02]  /*3e60*/  FMUL.FTZ R135, R136, R137 ;  /* 0x0000008988877220 */ /* 0x008fe40000410000 */
[----:B------:R-:W-:Y:S02]  /*3e70*/  FADD.FTZ R140, R205, R140 ;  /* 0x0000008ccd8c7221 */ /* 0x000fe40000010000 */
[----:B------:R-:W-:Y:S02]  /*3e80*/  FMUL.FTZ R137, R124, R138 ;  /* 0x0000008a7c897220 */ /* 0x000fe40000410000 */
[----:B------:R-:W-:-:S02]  /*3e90*/  FADD.FTZ R142, RZ, R142 ;  /* 0x0000008eff8e7221 */ /* 0x000fc40000010000 */
[----:B------:R-:W-:Y:S02]  /*3ea0*/  FMUL.FTZ R139, R130, R140 ;  /* 0x0000008c828b7220 */ /* 0x000fe40000410000 */
[----:B----4-:R-:W-:Y:S02]  /*3eb0*/  FMUL.FTZ R136, R136, R103 ;  /* 0x0000006788887220 */ /* 0x010fe40000410000 */
[-C--:B------:R-:W-:Y:S01]  /*3ec0*/  FFMA.FTZ R137, R123, R102.reuse, R137 ;  /* 0x000000667b897223 */ /* 0x080fe20000010089 */
[----:B------:R-:W-:Y:S01]  /*3ed0*/  HADD2.F32 R141, -RZ, R70.H0_H0 ;  /* 0x20000046ff8d7230 */ /* 0x000fe20000004100 */
[----:B------:R-:W-:Y:S02]  /*3ee0*/  FMUL.FTZ R102, R124, R102 ;  /* 0x000000667c667220 */ /* 0x000fe40000410000 */
[-C--:B------:R-:W-:Y:S02]  /*3ef0*/  FMUL.FTZ R103, R130, R142.reuse ;  /* 0x0000008e82677220 */ /* 0x080fe40000410000 */
[----:B------:R-:W-:-:S02]  /*3f00*/  FFMA.FTZ R142, R129, R142, R139 ;  /* 0x0000008e818e7223 */ /* 0x000fc4000001008b */
[----:B------:R-:W-:Y:S02]  /*3f10*/  FFMA.FTZ R102, R123, R138, -R102 ;  /* 0x0000008a7b667223 */ /* 0x000fe40000010866 */
[----:B------:R-:W-:Y:S02]  /*3f20*/  FFMA.FTZ R139, R129, R140, -R103 ;  /* 0x0000008c818b7223 */ /* 0x000fe40000010867 */
[----:B------:R-:W-:Y:S02]  /*3f30*/  FMUL.FTZ R103, R126, R137 ;  /* 0x000000897e677220 */ /* 0x000fe40000410000 */
[----:B------:R-:W-:Y:S02]  /*3f40*/  FMUL.FTZ R204, R20, R141 ;  /* 0x0000008d14cc7220 */ /* 0x000fe40000410000 */
[----:B------:R-:W-:Y:S01]  /*3f50*/  FADD.FTZ R142, RZ, R142 ;  /* 0x0000008eff8e7221 */ /* 0x000fe20000010000 */
[----:B------:R-:W-:Y:S01]  /*3f60*/  HADD2.F32 R144, -RZ, R70.H1_H1 ;  /* 0x30000046ff907230 */ /* 0x000fe20000004100 */
[----:B------:R-:W-:-:S02]  /*3f70*/  FMUL.FTZ R138, R126, R102 ;  /* 0x000000667e8a7220 */ /* 0x000fc40000410000 */
[C---:B------:R-:W-:Y:S02]  /*3f80*/  FFMA.FTZ R103, R125.reuse, R102, -R103 ;  /* 0x000000667d677223 */ /* 0x040fe40000010867 */
[----:B------:R-:W-:Y:S02]  /*3f90*/  FADD.FTZ R139, R204, R139 ;  /* 0x0000008bcc8b7221 */ /* 0x000fe40000010000 */
[C---:B------:R-:W-:Y:S02]  /*3fa0*/  FMUL.FTZ R102, R132.reuse, R142 ;  /* 0x0000008e84667220 */ /* 0x040fe40000410000 */
[----:B------:R-:W-:Y:S02]  /*3fb0*/  FFMA.FTZ R138, R125, R137, R138 ;  /* 0x000000897d8a7223 */ /* 0x000fe4000001008a */
[-C--:B------:R-:W-:Y:S02]  /*3fc0*/  FMUL.FTZ R141, R132, R139.reuse ;  /* 0x0000008b848d7220 */ /* 0x080fe40000410000 */
[----:B------:R-:W-:-:S02]  /*3fd0*/  FFMA.FTZ R140, R131, R139, -R102 ;  /* 0x0000008b838c7223 */ /* 0x000fc40000010866 */
[----:B------:R-:W-:Y:S02]  /*3fe0*/  FMUL.FTZ R203, R19, R144 ;  /* 0x0000009013cb7220 */ /* 0x000fe40000410000 */
[C---:B------:R-:W-:Y:S02]  /*3ff0*/  FMUL.FTZ R102, R128.reuse, R138 ;  /* 0x0000008a80667220 */ /* 0x040fe40000410000 */
[----:B------:R-:W-:Y:S02]  /*4000*/  FFMA.FTZ R141, R131, R142, R141 ;  /* 0x0000008e838d7223 */ /* 0x000fe4000001008d */
[----:B------:R-:W-:Y:S02]  /*4010*/  FADD.FTZ R140, R203, R140 ;  /* 0x0000008ccb8c7221 */ /* 0x000fe40000010000 */
[-C--:B------:R-:W-:Y:S02]  /*4020*/  FMUL.FTZ R137, R128, R103.reuse ;  /* 0x0000006780897220 */ /* 0x080fe40000410000 */
[----:B------:R-:W-:Y:S01]  /*4030*/  FFMA.FTZ R102, R127, R103, -R102 ;  /* 0x000000677f667223 */ /* 0x000fe20000010866 */
[----:B--2---:R0:W2:Y:S01]  /*4040*/  R2UR UR43, R87 ;  /* 0x00000000572b73c2 */ /* 0x0040a200000e0000 */
[----:B------:R-:W-:-:S02]  /*4050*/  FADD.FTZ R141, RZ, R141 ;  /* 0x0000008dff8d7221 */ /* 0x000fc40000010000 */
[----:B------:R-:W-:Y:S02]  /*4060*/  FMUL.FTZ R142, R134, R140 ;  /* 0x0000008c868e7220 */ /* 0x000fe40000410000 */
[----:B------:R-:W-:Y:S02]  /*4070*/  FFMA.FTZ R137, R127, R138, R137 ;  /* 0x0000008a7f897223 */ /* 0x000fe40000010089 */
[----:B------:R-:W-:Y:S01]  /*4080*/  FMUL.FTZ R138, R130, R102 ;  /* 0x00000066828a7220 */ /* 0x000fe20000410000 */
[----:B------:R3:W4:Y:S01]  /*4090*/  R2UR UR42, R86 ;  /* 0x00000000562a73c2 */ /* 0x00072200000e0000 */
[-C--:B------:R-:W-:Y:S02]  /*40a0*/  FMUL.FTZ R139, R134, R141.reuse ;  /* 0x0000008d868b7220 */ /* 0x080fe40000410000 */
[----:B------:R-:W-:Y:S01]  /*40b0*/  FFMA.FTZ R142, R133, R141, R142 ;  /* 0x0000008d858e7223 */ /* 0x000fe2000001008e */
[----:B------:R-:W-:Y:S01]  /*40c0*/  HADD2.F32 R141, -RZ, R71.H0_H0 ;  /* 0x20000047ff8d7230 */ /* 0x000fe20000004100 */
[----:B------:R-:W-:-:S02]  /*40d0*/  FMUL.FTZ R103, R130, R137 ;  /* 0x0000008982677220 */ /* 0x000fc40000410000 */
[C---:B------:R-:W-:Y:S02]  /*40e0*/  FFMA.FTZ R138, R129.reuse, R137, R138 ;  /* 0x00000089818a7223 */ /* 0x040fe4000001008a */
[----:B------:R-:W-:Y:S02]  /*40f0*/  FFMA.FTZ R103, R129, R102, -R103 ;  /* 0x0000006681677223 */ /* 0x000fe40000010867 */
[----:B------:R-:W-:Y:S02]  /*4100*/  FFMA.FTZ R139, R133, R140, -R139 ;  /* 0x0000008c858b7223 */ /* 0x000fe4000001088b */
[----:B------:R-:W-:Y:S02]  /*4110*/  FMUL.FTZ R102, R132, R138 ;  /* 0x0000008a84667220 */ /* 0x000fe40000410000 */
[----:B------:R-:W-:Y:S02]  /*4120*/  FMUL.FTZ R202, R18, R141 ;  /* 0x0000008d12ca7220 */ /* 0x000fe40000410000 */
[----:B------:R-:W-:-:S02]  /*4130*/  FADD.FTZ R142, RZ, R142 ;  /* 0x0000008eff8e7221 */ /* 0x000fc40000010000 */
[-C--:B------:R-:W-:Y:S02]  /*4140*/  FMUL.FTZ R137, R132, R103.reuse ;  /* 0x0000006784897220 */ /* 0x080fe40000410000 */
[C---:B------:R-:W-:Y:S02]  /*4150*/  FFMA.FTZ R102, R131.reuse, R103, -R102 ;  /* 0x0000006783667223 */ /* 0x040fe40000010866 */
[----:B------:R-:W-:Y:S02]  /*4160*/  FADD.FTZ R139, R202, R139 ;  /* 0x0000008bca8b7221 */ /* 0x000fe40000010000 */
[----:B------:R-:W-:Y:S02]  /*4170*/  FMUL.FTZ R140, R136, R142 ;  /* 0x0000008e888c7220 */ /* 0x000fe40000410000 */
[----:B------:R-:W-:Y:S02]  /*4180*/  FFMA.FTZ R137, R131, R138, R137 ;  /* 0x0000008a83897223 */ /* 0x000fe40000010089 */
[----:B------:R-:W-:-:S02]  /*4190*/  FMUL.FTZ R138, R134, R102 ;  /* 0x00000066868a7220 */ /* 0x000fc40000410000 */
[-C--:B0-----:R-:W-:Y:S02]  /*41a0*/  FMUL.FTZ R87, R136, R139.reuse ;  /* 0x0000008b88577220 */ /* 0x081fe40000410000 */
[----:B------:R-:W-:Y:S01]  /*41b0*/  FFMA.FTZ R197, R135, R139, -R140 ;  /* 0x0000008b87c57223 */ /* 0x000fe2000001088c */
[--C-:B------:R-:W-:Y:S01]  /*41c0*/  HADD2.F32 R139, -RZ, R60.reuse.H1_H1 ;  /* 0x3000003cff8b7230 */ /* 0x100fe20000004100 */
[-C--:B------:R-:W-:Y:S02]  /*41d0*/  FMUL.FTZ R103, R134, R137.reuse ;  /* 0x0000008986677220 */ /* 0x080fe40000410000 */
[----:B---3--:R-:W-:Y:S01]  /*41e0*/  FFMA.FTZ R86, R133, R137, R138 ;  /* 0x0000008985567223 */ /* 0x008fe2000001008a */
[----:B------:R-:W-:Y:S01]  /*41f0*/  HADD2.F32 R137, -RZ, R60.H0_H0 ;  /* 0x2000003cff897230 */ /* 0x000fe20000004100 */
[----:B--2---:R-:W-:Y:S01]  /*4200*/  FMUL.FTZ R60, R139, UR43 ;  /* 0x0000002b8b3c7c20 */ /* 0x004fe20008410000 */
[----:B------:R-:W-:Y:S02]  /*4210*/  HADD2.F32 R141, -RZ, R61.H1_H1 ;  /* 0x3000003dff8d7230 */ /* 0x000fe40000004100 */
[----:B------:R-:W-:-:S02]  /*4220*/  HADD2.F32 R140, -RZ, R62.H0_H0 ;  /* 0x2000003eff8c7230 */ /* 0x000fc40000004100 */
[----:B------:R-:W-:Y:S01]  /*4230*/  HADD2.F32 R143, -RZ, R62.H1_H1 ;  /* 0x3000003eff8f7230 */ /* 0x000fe20000004100 */
[----:B----4-:R-:W-:Y:S01]  /*4240*/  FMUL.FTZ R62, R139, UR42 ;  /* 0x0000002a8b3e7c20 */ /* 0x010fe20008410000 */
[----:B------:R-:W-:Y:S01]  /*4250*/  HADD2.F32 R153, -RZ, R63.H1_H1 ;  /* 0x3000003fff997230 */ /* 0x000fe20000004100 */
[----:B------:R-:W-:Y:S01]  /*4260*/  FFMA.FTZ R87, R135, R142, R87 ;  /* 0x0000008e87577223 */ /* 0x000fe20000010057 */
[----:B------:R-:W-:Y:S01]  /*4270*/  HADD2.F32 R138, -RZ, R61.H0_H0 ;  /* 0x2000003dff8a7230 */ /* 0x000fe20000004100 */
[----:B------:R-:W-:Y:S01]  /*4280*/  FADD.FTZ R151, R97, R97 ;  /* 0x0000006161977221 */ /* 0x000fe20000010000 */
[----:B------:R-:W-:Y:S01]  /*4290*/  HADD2.F32 R142, -RZ, R63.H0_H0 ;  /* 0x2000003fff8e7230 */ /* 0x000fe20000004100 */
[----:B------:R-:W-:Y:S02]  /*42a0*/  FFMA.FTZ R60, R137, UR42, -R60 ;  /* 0x0000002a893c7c23 */ /* 0x000fe4000801083c */
[----:B------:R-:W-:Y:S02]  /*42b0*/  FMUL.FTZ R61, R141, UR43 ;  /* 0x0000002b8d3d7c20 */ /* 0x000fe40008410000 */
[----:B------:R-:W-:-:S02]  /*42c0*/  FFMA.FTZ R62, R137, UR43, R62 ;  /* 0x0000002b893e7c23 */ /* 0x000fc4000801003e */
[----:B------:R-:W-:Y:S02]  /*42d0*/  FMUL.FTZ R63, R141, UR42 ;  /* 0x0000002a8d3f7c20 */ /* 0x000fe40008410000 */
[----:B------:R-:W-:Y:S02]  /*42e0*/  FMUL.FTZ R155, R153, UR42 ;  /* 0x0000002a999b7c20 */ /* 0x000fe40008410000 */
[C---:B------:R-:W-:Y:S02]  /*42f0*/  FMUL.FTZ R152, R151.reuse, R60 ;  /* 0x0000003c97987220 */ /* 0x040fe40000410000 */
[----:B------:R-:W-:Y:S02]  /*4300*/  FADD.FTZ R149, R96, R96 ;  /* 0x0000006060957221 */ /* 0x000fe40000010000 */
[----:B------:R-:W-:Y:S02]  /*4310*/  FFMA.FTZ R150, R138, UR42, -R61 ;  /* 0x0000002a8a967c23 */ /* 0x000fe4000801083d */
[----:B------:R-:W-:-:S02]  /*4320*/  FMUL.FTZ R151, R151, R62 ;  /* 0x0000003e97977220 */ /* 0x000fc40000410000 */
[----:B------:R-:W-:Y:S02]  /*4330*/  FFMA.FTZ R144, R138, UR43, R63 ;  /* 0x0000002b8a907c23 */ /* 0x000fe4000801003f */
[----:B------:R-:W-:Y:S01]  /*4340*/  FFMA.FTZ R62, R142, UR43, R155 ;  /* 0x0000002b8e3e7c23 */ /* 0x000fe2000801009b */
[--C-:B-1----:R-:W-:Y:S01]  /*4350*/  HADD2.F32 R155, -RZ, R64.reuse.H1_H1 ;  /* 0x30000040ff9b7230 */ /* 0x102fe20000004100 */
[C---:B------:R-:W-:Y:S02]  /*4360*/  FMUL.FTZ R61, R143.reuse, UR43 ;  /* 0x0000002b8f3d7c20 */ /* 0x040fe40008410000 */
[----:B------:R-:W-:Y:S02]  /*4370*/  FMUL.FTZ R63, R143, UR42 ;  /* 0x0000002a8f3f7c20 */ /* 0x000fe40008410000 */
[C---:B------:R-:W-:Y:S02]  /*4380*/  FMUL.FTZ R150, R149.reuse, R150 ;  /* 0x0000009695967220 */ /* 0x040fe40000410000 */
[----:B------:R-:W-:Y:S01]  /*4390*/  FMUL.FTZ R149, R149, R144 ;  /* 0x0000009095957220 */ /* 0x000fe20000410000 */
[----:B------:R-:W-:Y:S01]  /*43a0*/  HADD2.F32 R144, -RZ, R64.H0_H0 ;  /* 0x20000040ff907230 */ /* 0x000fe20000004100 */
[C---:B------:R-:W-:Y:S01]  /*43b0*/  FFMA.FTZ R148, R140.reuse, UR42, -R61 ;  /* 0x0000002a8c947c23 */ /* 0x040fe2000801083d */
[----:B------:R-:W-:Y:S01]  /*43c0*/  HADD2.F32 R165, -RZ, R65.H1_H1 ;  /* 0x30000041ffa57230 */ /* 0x000fe20000004100 */
[----:B------:R-:W-:-:S02]  /*43d0*/  FFMA.FTZ R60, R140, UR43, R63 ;  /* 0x0000002b8c3c7c23 */ /* 0x000fc4000801003f */
[C---:B------:R-:W-:Y:S01]  /*43e0*/  FMUL.FTZ R61, R155.reuse, UR43 ;  /* 0x0000002b9b3d7c20 */ /* 0x040fe20008410000 */
[----:B------:R-:W-:Y:S01]  /*43f0*/  ISETP.NE.AND P0, PT, R104, 0x7f, PT ;  /* 0x0000007f6800780c */ /* 0x000fe20003f05270 */
[----:B------:R-:W-:Y:S01]  /*4400*/  FMUL.FTZ R63, R155, UR42 ;  /* 0x0000002a9b3f7c20 */ /* 0x000fe20008410000 */
[----:B------:R-:W-:Y:S01]  /*4410*/  HADD2.F32 R154, -RZ, R65.H0_H0 ;  /* 0x20000041ff9a7230 */ /* 0x000fe20000004100 */
[----:B------:R-:W-:Y:S01]  /*4420*/  FFMA.FTZ R102, R133, R102, -R103 ;  /* 0x0000006685667223 */ /* 0x000fe20000010867 */
[----:B------:R-:W-:Y:S01]  /*4430*/  HADD2.F32 R167, -RZ, R66.H1_H1 ;  /* 0x30000042ffa77230 */ /* 0x000fe20000004100 */
[----:B------:R-:W-:Y:S01]  /*4440*/  FADD.FTZ R147, R95, R95 ;  /* 0x0000005f5f937221 */ /* 0x000fe20000010000 */
[--C-:B------:R-:W-:Y:S01]  /*4450*/  HADD2.F32 R166, -RZ, R67.reuse.H0_H0 ;  /* 0x20000043ffa67230 */ /* 0x100fe20000004100 */
[----:B------:R-:W-:Y:S01]  /*4460*/  FMUL.FTZ R103, R153, UR43 ;  /* 0x0000002b99677c20 */ /* 0x000fe20008410000 */
[----:B------:R-:W-:Y:S01]  /*4470*/  HADD2.F32 R169, -RZ, R67.H1_H1 ;  /* 0x30000043ffa97230 */ /* 0x000fe20000004100 */
[----:B------:R-:W-:-:S02]  /*4480*/  FADD.FTZ R162, R93, R93 ;  /* 0x0000005d5da27221 */ /* 0x000fc40000010000 */
[C---:B------:R-:W-:Y:S02]  /*4490*/  FFMA.FTZ R61, R144.reuse, UR42, -R61 ;  /* 0x0000002a903d7c23 */ /* 0x040fe4000801083d */
[C---:B------:R-:W-:Y:S02]  /*44a0*/  FMUL.FTZ R65, R165.reuse, UR43 ;  /* 0x0000002ba5417c20 */ /* 0x040fe40008410000 */
[----:B------:R-:W-:Y:S02]  /*44b0*/  FFMA.FTZ R63, R144, UR43, R63 ;  /* 0x0000002b903f7c23 */ /* 0x000fe4000801003f */
[----:B------:R-:W-:Y:S01]  /*44c0*/  FMUL.FTZ R67, R165, UR42 ;  /* 0x0000002aa5437c20 */ /* 0x000fe20008410000 */
[----:B------:R-:W-:Y:S01]  /*44d0*/  HADD2.F32 R164, -RZ, R66.H0_H0 ;  /* 0x20000042ffa47230 */ /* 0x000fe20000004100 */
[----:B------:R-:W-:Y:S02]  /*44e0*/  FADD.FTZ R145, R94, R94 ;  /* 0x0000005e5e917221 */ /* 0x000fe40000010000 */
[----:B------:R-:W-:-:S02]  /*44f0*/  FFMA.FTZ R146, R142, UR42, -R103 ;  /* 0x0000002a8e927c23 */ /* 0x000fc40008010867 */
[C---:B------:R-:W-:Y:S02]  /*4500*/  FMUL.FTZ R148, R147.reuse, R148 ;  /* 0x0000009493947220 */ /* 0x040fe40000410000 */
[----:B------:R-:W-:Y:S02]  /*4510*/  FMUL.FTZ R163, R162, R61 ;  /* 0x0000003da2a37220 */ /* 0x000fe40000410000 */
[----:B------:R-:W-:Y:S02]  /*4520*/  FMUL.FTZ R147, R147, R60 ;  /* 0x0000003c93937220 */ /* 0x000fe40000410000 */
[----:B------:R-:W-:Y:S02]  /*4530*/  FADD.FTZ R156, R92, R92 ;  /* 0x0000005c5c9c7221 */ /* 0x000fe40000010000 */
[----:B------:R-:W-:Y:S02]  /*4540*/  FFMA.FTZ R65, R154, UR42, -R65 ;  /* 0x0000002a9a417c23 */ /* 0x000fe40008010841 */
[----:B------:R-:W-:-:S02]  /*4550*/  FMUL.FTZ R162, R162, R63 ;  /* 0x0000003fa2a27220 */ /* 0x000fc40000410000 */
[C---:B------:R-:W-:Y:S02]  /*4560*/  FMUL.FTZ R61, R167.reuse, UR43 ;  /* 0x0000002ba73d7c20 */ /* 0x040fe40008410000 */
[----:B------:R-:W-:Y:S02]  /*4570*/  FFMA.FTZ R67, R154, UR43, R67 ;  /* 0x0000002b9a437c23 */ /* 0x000fe40008010043 */
[----:B------:R-:W-:Y:S02]  /*4580*/  FMUL.FTZ R63, R167, UR42 ;  /* 0x0000002aa73f7c20 */ /* 0x000fe40008410000 */
[----:B------:R-:W-:Y:S01]  /*4590*/  FMUL.FTZ R60, R136, R86 ;  /* 0x00000056883c7220 */ /* 0x000fe20000410000 */
[----:B------:R-:W-:Y:S01]  /*45a0*/  HADD2.F32 R171, -RZ, R76.H1_H1 ;  /* 0x3000004cffab7230 */ /* 0x000fe20000004100 */
[C---:B------:R-:W-:Y:S02]  /*45b0*/  FMUL.FTZ R146, R145.reuse, R146 ;  /* 0x0000009291927220 */ /* 0x040fe40000410000 */
[----:B------:R-:W-:-:S02]  /*45c0*/  FMUL.FTZ R145, R145, R62 ;  /* 0x0000003e91917220 */ /* 0x000fc40000410000 */
[----:B------:R-:W-:Y:S02]  /*45d0*/  FMUL.FTZ R161, R156, R65 ;  /* 0x000000419ca17220 */ /* 0x000fe40000410000 */
[----:B------:R-:W-:Y:S02]  /*45e0*/  FADD.FTZ R158, R91, R91 ;  /* 0x0000005b5b9e7221 */ /* 0x000fe40000010000 */
[----:B------:R-:W-:Y:S02]  /*45f0*/  FFMA.FTZ R61, R164, UR42, -R61 ;  /* 0x0000002aa43d7c23 */ /* 0x000fe4000801083d */
[----:B------:R-:W-:Y:S02]  /*4600*/  FMUL.FTZ R156, R156, R67 ;  /* 0x000000439c9c7220 */ /* 0x000fe40000410000 */
[----:B------:R-:W-:Y:S02]  /*4610*/  FMUL.FTZ R65, R169, UR43 ;  /* 0x0000002ba9417c20 */ /* 0x000fe40008410000 */
[----:B------:R-:W-:-:S02]  /*4620*/  FFMA.FTZ R63, R164, UR43, R63 ;  /* 0x0000002ba43f7c23 */ /* 0x000fc4000801003f */
[-C--:B------:R-:W-:Y:S02]  /*4630*/  FMUL.FTZ R62, R136, R102.reuse ;  /* 0x00000066883e7220 */ /* 0x080fe40000410000 */
[----:B------:R-:W-:Y:S02]  /*4640*/  FFMA.FTZ R60, R135, R102, -R60 ;  /* 0x00000066873c7223 */ /* 0x000fe4000001083c */
[----:B------:R-:W-:Y:S01]  /*4650*/  FMUL.FTZ R67, R169, UR42 ;  /* 0x0000002aa9437c20 */ /* 0x000fe20008410000 */
[----:B------:R0:W1:Y:S01]  /*4660*/  @P0 LDS.64 R102, [R104.X8+0x8788] ;  /* 0x0087880068660984 */ /* 0x0000620000008a00 */
[----:B------:R-:W-:Y:S01]  /*4670*/  FMUL.FTZ R157, R158, R61 ;  /* 0x0000003d9e9d7220 */ /* 0x000fe20000410000 */
[----:B------:R-:W-:Y:S01]  /*4680*/  HADD2.F32 R168, -RZ, R76.H0_H0 ;  /* 0x2000004cffa87230 */ /* 0x000fe20000004100 */
[----:B------:R-:W-:Y:S01]  /*4690*/  FADD.FTZ R160, R90, R90 ;  /* 0x0000005a5aa07221 */ /* 0x000fe20000010000 */
[----:B------:R-:W-:Y:S01]  /*46a0*/  HADD2.F32 R181, -RZ, R77.H1_H1 ;  /* 0x3000004dffb57230 */ /* 0x000fe20000004100 */
[----:B------:R-:W-:-:S02]  /*46b0*/  FFMA.FTZ R65, R166, UR42, -R65 ;  /* 0x0000002aa6417c23 */ /* 0x000fc40008010841 */
[----:B------:R-:W-:Y:S02]  /*46c0*/  FMUL.FTZ R158, R158, R63 ;  /* 0x0000003f9e9e7220 */ /* 0x000fe40000410000 */
[C---:B------:R-:W-:Y:S02]  /*46d0*/  FMUL.FTZ R61, R171.reuse, UR43 ;  /* 0x0000002bab3d7c20 */ /* 0x040fe40008410000 */
[----:B------:R-:W-:Y:S02]  /*46e0*/  FFMA.FTZ R67, R166, UR43, R67 ;  /* 0x0000002ba6437c23 */ /* 0x000fe40008010043 */
[----:B------:R-:W-:Y:S01]  /*46f0*/  FMUL.FTZ R63, R171, UR42 ;  /* 0x0000002aab3f7c20 */ /* 0x000fe20008410000 */
[----:B------:R-:W-:Y:S01]  /*4700*/  HADD2.F32 R170, -RZ, R77.H0_H0 ;  /* 0x2000004dffaa7230 */ /* 0x000fe20000004100 */
[----:B------:R-:W-:Y:S01]  /*4710*/  FMUL.FTZ R159, R160, R65 ;  /* 0x00000041a09f7220 */ /* 0x000fe20000410000 */
[----:B------:R-:W-:Y:S01]  /*4720*/  HADD2.F32 R183, -RZ, R78.H1_H1 ;  /* 0x3000004effb77230 */ /* 0x000fe20000004100 */
[----:B------:R-:W-:-:S02]  /*4730*/  FADD.FTZ R178, R89, R89 ;  /* 0x0000005959b27221 */ /* 0x000fc40000010000 */
[----:B------:R-:W-:Y:S02]  /*4740*/  FFMA.FTZ R61, R168, UR42, -R61 ;  /* 0x0000002aa83d7c23 */ /* 0x000fe4000801083d */
        /* <DEDUP_REMOVED lines=23> */
[----:B------:R-:W-:-:S02]  /*48c0*/  FMUL.FTZ R175, R174, R61 ;  /* 0x0000003daeaf7220 */ /* 0x000fc40000410000 */
[----:B------:R-:W-:Y:S02]  /*48d0*/  FADD.FTZ R172, R54, R54 ;  /* 0x0000003636ac7221 */ /* 0x000fe40000010000 */
[----:B------:R-:W-:Y:S02]  /*48e0*/  FFMA.FTZ R65, R182, UR42, -R65 ;  /* 0x0000002ab6417c23 */ /* 0x000fe40008010841 */
[----:B------:R-:W-:Y:S02]  /*48f0*/  FMUL.FTZ R174, R174, R63 ;  /* 0x0000003faeae7220 */ /* 0x000fe40000410000 */
[C---:B------:R-:W-:Y:S02]  /*4900*/  FMUL.FTZ R61, R187.reuse, UR43 ;  /* 0x0000002bbb3d7c20 */ /* 0x040fe40008410000 */
[----:B------:R-:W-:Y:S02]  /*4910*/  FFMA.FTZ R67, R182, UR43, R67 ;  /* 0x0000002bb6437c23 */ /* 0x000fe40008010043 */
[----:B------:R-:W-:Y:S01]  /*4920*/  FMUL.FTZ R63, R187, UR42 ;  /* 0x0000002abb3f7c20 */ /* 0x000fe20008410000 */
[----:B------:R-:W-:Y:S01]  /*4930*/  HADD2.F32 R191, -RZ, R81.H1_H1 ;  /* 0x30000051ffbf7230 */ /* 0x000fe20000004100 */
[----:B------:R-:W-:-:S02]  /*4940*/  FMUL.FTZ R173, R172, R65 ;  /* 0x00000041acad7220 */ /* 0x000fc40000410000 */
[----:B------:R-:W-:Y:S02]  /*4950*/  FADD.FTZ R188, R52, R52 ;  /* 0x0000003434bc7221 */ /* 0x000fe40000010000 */
[----:B------:R-:W-:Y:S02]  /*4960*/  FFMA.FTZ R61, R184, UR42, -R61 ;  /* 0x0000002ab83d7c23 */ /* 0x000fe4000801083d */
[----:B------:R-:W-:Y:S01]  /*4970*/  FMUL.FTZ R172, R172, R67 ;  /* 0x00000043acac7220 */ /* 0x000fe20000410000 */
[----:B------:R-:W-:Y:S01]  /*4980*/  HADD2.F32 R67, -RZ, R71.H1_H1 ;  /* 0x30000047ff437230 */ /* 0x000fe20000004100 */
[----:B------:R-:W-:Y:S01]  /*4990*/  FFMA.FTZ R63, R184, UR43, R63 ;  /* 0x0000002bb83f7c23 */ /* 0x000fe2000801003f */
[----:B------:R-:W-:Y:S01]  /*49a0*/  HADD2.F32 R186, -RZ, R81.H0_H0 ;  /* 0x20000051ffba7230 */ /* 0x000fe20000004100 */
[C---:B------:R-:W-:Y:S02]  /*49b0*/  FMUL.FTZ R189, R188.reuse, R61 ;  /* 0x0000003dbcbd7220 */ /* 0x040fe40000410000 */
[----:B------:R-:W-:-:S02]  /*49c0*/  FMUL.FTZ R188, R188, R63 ;  /* 0x0000003fbcbc7220 */ /* 0x000fc40000410000 */
[----:B------:R-:W-:Y:S02]  /*49d0*/  FFMA.FTZ R61, R135, R86, R62 ;  /* 0x00000056873d7223 */ /* 0x000fe4000001003e */
[C---:B------:R-:W-:Y:S01]  /*49e0*/  FMUL.FTZ R63, R191.reuse, UR43 ;  /* 0x0000002bbf3f7c20 */ /* 0x040fe20008410000 */
[----:B------:R-:W-:Y:S01]  /*49f0*/  BSSY B0, `(.L_x_2501) ;  /* 0x000001a000007945 */ /* 0x000fe20003800000 */
[----:B------:R-:W-:Y:S02]  /*4a00*/  FMUL.FTZ R65, R191, UR42 ;  /* 0x0000002abf417c20 */ /* 0x000fe40008410000 */
[----:B------:R-:W-:Y:S01]  /*4a10*/  FMUL.FTZ R86, R16, R67 ;  /* 0x0000004310567220 */ /* 0x000fe20000410000 */
[--C-:B------:R-:W-:Y:S01]  /*4a20*/  HADD2.F32 R190, -RZ, R82.reuse.H0_H0 ;  /* 0x20000052ffbe7230 */ /* 0x100fe20000004100 */
[----:B------:R-:W-:Y:S01]  /*4a30*/  FFMA.FTZ R201, R186, UR42, -R63 ;  /* 0x0000002abac97c23 */ /* 0x000fe2000801083f */
[----:B------:R-:W-:Y:S01]  /*4a40*/  HADD2.F32 R193, -RZ, R82.H1_H1 ;  /* 0x30000052ffc17230 */ /* 0x000fe20000004100 */
[----:B------:R-:W-:Y:S01]  /*4a50*/  FADD.FTZ R200, R51, R51 ;  /* 0x0000003333c87221 */ /* 0x000fe20000010000 */
[--C-:B------:R-:W-:Y:S01]  /*4a60*/  HADD2.F32 R192, -RZ, R83.reuse.H0_H0 ;  /* 0x20000053ffc07230 */ /* 0x100fe20000004100 */
[----:B------:R-:W-:Y:S01]  /*4a70*/  LEA.HI R194, R104, R104, RZ, 0x1e ;  /* 0x0000006868c27211 */ /* 0x000fe200078ff0ff */
[----:B------:R-:W-:Y:S01]  /*4a80*/  HADD2.F32 R195, -RZ, R83.H1_H1 ;  /* 0x30000053ffc37230 */ /* 0x000fe20000004100 */
[----:B------:R-:W-:-:S02]  /*4a90*/  FFMA.FTZ R65, R186, UR43, R65 ;  /* 0x0000002bba417c23 */ /* 0x000fc40008010041 */
        /* <DEDUP_REMOVED lines=15> */
.L_x_2502:
[----:B01----:R-:W-:Y:S05]  /*4b90*/  BSYNC B0 ;  /* 0x0000000000007941 */ /* 0x003fea0003800000 */
.L_x_2501:
        /* <DEDUP_REMOVED lines=12> */
[----:B------:R-:W-:Y:S02]  /*4c60*/  FFMA.FTZ R77, R192, UR42, -R77 ;  /* 0x0000002ac04d7c23 */ /* 0x000fe4000801084d */
[----:B------:R-:W-:Y:S02]  /*4c70*/  FFMA.FTZ R67, R190, UR43, R67 ;  /* 0x0000002bbe437c23 */ /* 0x000fe40008010043 */
[----:B------:R-:W-:-:S02]  /*4c80*/  FFMA.FTZ R79, R192, UR43, R79 ;  /* 0x0000002bc04f7c23 */ /* 0x000fc4000801004f */
[----:B------:R-:W-:Y:S02]  /*4c90*/  FMUL.FTZ R199, R198, R65 ;  /* 0x00000041c6c77220 */ /* 0x000fe40000410000 */
[----:B------:R-:W-:Y:S02]  /*4ca0*/  FMUL.FTZ R197, R196, R77 ;  /* 0x0000004dc4c57220 */ /* 0x000fe40000410000 */
[----:B------:R-:W-:Y:S02]  /*4cb0*/  FMUL.FTZ R198, R198, R67 ;  /* 0x00000043c6c67220 */ /* 0x000fe40000410000 */
        /* <DEDUP_REMOVED lines=40> */
.L_x_2609:
        /* <DEDUP_REMOVED lines=68> */
.L_x_2610:
        /* <DEDUP_REMOVED lines=19> */
[----:B-----5:R-:W-:Y:S05]  /*54b0*/  CALL.REL.NOINC `($__internal_64_$__cuda_sm70_shflsync_idx_p) ;  /* 0x0000919000007944 */ /* 0x020fea0003c00000 */
.L_x_2507:
[----:B------:R-:W-:Y:S05]  /*54c0*/  BRA.CONV ~URZ, `(.L_x_2508) ;  /* 0x000000637f007947 */ /* 0x000fea000b800000 */
[----:B0-----:R-:W-:Y:S01]  /*54d0*/  HFMA2.MMA R65, -RZ, RZ, 0, 1.847743988037109375e-06 ;  /* 0x0000001fff417435 */ /* 0x001fe200000001ff */
[----:B------:R-:W-:-:S02]  /*54e0*/  MOV R63, R77 ;  /* 0x0000004d003f7202 */ /* 0x000fc40000000f00 */
[----:B------:R-:W-:Y:S02]  /*54f0*/  MOV R64, 0x1f ;  /* 0x0000001f00407802 */ /* 0x000fe40000000f00 */
[----:B-1----:R-:W-:Y:S02]  /*5500*/  MOV R62, 0xffffffff ;  /* 0xffffffff003e7802 */ /* 0x002fe40000000f00 */
[----:B------:R-:W-:Y:S02]  /*5510*/  MOV R60, 0x5530 ;  /* 0x00005530003c7802 */ /* 0x000fe40000000f00 */
[----:B-----5:R-:W-:Y:S05]  /*5520*/  CALL.REL.NOINC `($__internal_64_$__cuda_sm70_shflsync_idx_p) ;  /* 0x0000912000007944 */ /* 0x020fea0003c00000 */
.L_x_2508:
[----:B------:R-:W-:Y:S05]  /*5530*/  BRA.CONV ~URZ, `(.L_x_2509) ;  /* 0x000000637f007947 */ /* 0x000fea000b800000 */
[----:B0-----:R-:W-:Y:S01]  /*5540*/  HFMA2.MMA R65, -RZ, RZ, 0, 1.847743988037109375e-06 ;  /* 0x0000001fff417435 */ /* 0x001fe200000001ff */
[----:B------:R-:W-:Y:S02]  /*5550*/  MOV R63, R82 ;  /* 0x00000052003f7202 */ /* 0x000fe40000000f00 */
[----:B------:R-:W-:Y:S02]  /*5560*/  MOV R64, 0x1f ;  /* 0x0000001f00407802 */ /* 0x000fe40000000f00 */
[----:B-1----:R-:W-:Y:S02]  /*5570*/  MOV R62, 0xffffffff ;  /* 0xffffffff003e7802 */ /* 0x002fe40000000f00 */
[----:B------:R-:W-:-:S02]  /*5580*/  MOV R60, 0x55a0 ;  /* 0x000055a0003c7802 */ /* 0x000fc40000000f00 */
[----:B-----5:R-:W-:Y:S05]  /*5590*/  CALL.REL.NOINC `($__internal_64_$__cuda_sm70_shflsync_idx_p) ;  /* 0x000090b000007944 */ /* 0x020fea0003c00000 */
.L_x_2509:
[----:B------:R-:W-:Y:S05]  /*55a0*/  BRA.CONV ~URZ, `(.L_x_2510) ;  /* 0x000000637f007947 */ /* 0x000fea000b800000 */
[----:B0-----:R-:W-:Y:S01]  /*55b0*/  HFMA2.MMA R65, -RZ, RZ, 0, 1.847743988037109375e-06 ;  /* 0x0000001fff417435 */ /* 0x001fe200000001ff */
[----:B------:R-:W-:-:S02]  /*55c0*/  MOV R63, R83 ;  /* 0x00000053003f7202 */ /* 0x000fc40000000f00 */
[----:B------:R-:W-:Y:S02]  /*55d0*/  MOV R64, 0x1f ;  /* 0x0000001f00407802 */ /* 0x000fe40000000f00 */
[----:B-1----:R-:W-:Y:S02]  /*55e0*/  MOV R62, 0xffffffff ;  /* 0xffffffff003e7802 */ /* 0x002fe40000000f00 */
[----:B------:R-:W-:Y:S02]  /*55f0*/  MOV R60, 0x5610 ;  /* 0x00005610003c7802 */ /* 0x000fe40000000f00 */
[----:B-----5:R-:W-:Y:S05]  /*5600*/  CALL.REL.NOINC `($__internal_64_$__cuda_sm70_shflsync_idx_p) ;  /* 0x0000904000007944 */ /* 0x020fea0003c00000 */
.L_x_2510:
        /* <DEDUP_REMOVED lines=9> */
.L_x_2611:
        /* <DEDUP_REMOVED lines=49> */
.L_x_2504:
[----:B0-----:R-:W-:Y:S05]  /*59b0*/  BSYNC B0 ;  /* 0x0000000000007941 */ /* 0x001fea0003800000 */
.L_x_2503:
[----:B------:R-:W-:Y:S01]  /*59c0*/  WARPSYNC 0xffffffff ;  /* 0xffffffff00007948 */ /* 0x000fe20003800000 */
[----:B------:R-:W-:Y:S01]  /*59d0*/  BAR.SYNC.DEFER_BLOCKING 0x0 ;  /* 0x0000000000007b1d */ /* 0x000fe20000010000 */
[-C--:B-----5:R-:W-:Y:S01]  /*59e0*/  FMUL.FTZ R56, R136, R196.reuse ;  /* 0x000000c488387220 */ /* 0x0a0fe20000410000 */
[----:B------:R-:W-:Y:S01]  /*59f0*/  LOP3.LUT P0, RZ, R104, 0x1f, RZ, 0xc0, !PT ;  /* 0x0000001f68ff7812 */ /* 0x000fe2000780c0ff */
[C---:B------:R-:W-:Y:S01]  /*5a00*/  FMUL.FTZ R57, R135.reuse, R196 ;  /* 0x000000c487397220 */ /* 0x040fe20000410000 */
[----:B------:R-:W-:Y:S01]  /*5a10*/  MOV R58, UR29 ;  /* 0x0000001d003a7c02 */ /* 0x000fe20008000f00 */
[-C--:B------:R-:W-:Y:S01]  /*5a20*/  FFMA.FTZ R56, R135, R197.reuse, -R56 ;  /* 0x000000c587387223 */ /* 0x080fe20000010838 */
[----:B---3--:R-:W-:Y:S01]  /*5a30*/  MOV R77, UR7 ;  /* 0x00000007004d7c02 */ /* 0x008fe20008000f00 */
[----:B------:R-:W-:Y:S01]  /*5a40*/  FFMA.FTZ R59, -R136, R197, -R57 ;  /* 0x000000c5883b7223 */ /* 0x000fe20000010939 */
[----:B------:R-:W-:Y:S01]  /*5a50*/  ISETP.GE.OR P0, PT, R58, c[0x0][0x174], P0 ;  /* 0x00005d003a007a0c */ /* 0x000fe20000706670 */
[----:B------:R-:W-:Y:S01]  /*5a60*/  FADD.FTZ R61, R199, R56 ;  /* 0x00000038c73d7221 */ /* 0x000fe20000010000 */
[----:B------:R-:W-:Y:S01]  /*5a70*/  BSSY B0, `(.L_x_2512) ;  /* 0x00001d4000007945 */ /* 0x000fe20003800000 */
[----:B------:R-:W-:-:S02]  /*5a80*/  FMUL.FTZ R58, R136, R103 ;  /* 0x00000067883a7220 */ /* 0x000fc40000410000 */
[----:B------:R-:W-:Y:S02]  /*5a90*/  FADD.FTZ R59, -R198, R59 ;  /* 0x0000003bc63b7221 */ /* 0x000fe40000010100 */
[----:B------:R-:W-:Y:S02]  /*5aa0*/  FMUL.FTZ R62, R134, -R61 ;  /* 0x8000003d863e7220 */ /* 0x000fe40000410000 */
[-C--:B------:R-:W-:Y:S02]  /*5ab0*/  FMUL.FTZ R60, R136, -R102.reuse ;  /* 0x80000066883c7220 */ /* 0x080fe40000410000 */
[----:B------:R-:W-:Y:S02]  /*5ac0*/  FFMA.FTZ R58, R135, R102, -R58 ;  /* 0x00000066873a7223 */ /* 0x000fe4000001083a */
[-C--:B------:R-:W-:Y:S02]  /*5ad0*/  FMUL.FTZ R64, R134, -R59.reuse ;  /* 0x8000003b86407220 */ /* 0x080fe40000410000 */
[----:B------:R-:W-:Y:S01]  /*5ae0*/  FFMA.FTZ R59, R133, R59, R62 ;  /* 0x0000003b853b7223 */ /* 0x000fe2000001003e */
[----:B------:R-:W0:Y:S01]  /*5af0*/  LDS.64 R56, [R194.X16+0x6378] ;  /* 0x00637800c2387984 */ /* 0x000e22000000ca00 */
[----:B------:R-:W-:-:S02]  /*5b00*/  FFMA.FTZ R60, R135, -R103, R60 ;  /* 0x80000067873c7223 */ /* 0x000fc4000001003c */
[----:B------:R-:W-:Y:S02]  /*5b10*/  FMUL.FTZ R62, R134, -R58 ;  /* 0x8000003a863e7220 */ /* 0x000fe40000410000 */
[C---:B------:R-:W-:Y:S02]  /*5b20*/  FFMA.FTZ R64, R133.reuse, R61, -R64 ;  /* 0x0000003d85407223 */ /* 0x040fe40000010840 */
[----:B------:R-:W-:Y:S02]  /*5b30*/  FADD.FTZ R61, -R200, R59 ;  /* 0x0000003bc83d7221 */ /* 0x000fe40000010100 */
[-C--:B------:R-:W-:Y:S02]  /*5b40*/  FMUL.FTZ R59, R134, -R60.reuse ;  /* 0x8000003c863b7220 */ /* 0x080fe40000410000 */
[----:B------:R-:W-:Y:S02]  /*5b50*/  FFMA.FTZ R62, R133, R60, R62 ;  /* 0x0000003c853e7223 */ /* 0x000fe4000001003e */
[----:B------:R-:W-:-:S02]  /*5b60*/  FADD.FTZ R64, R201, R64 ;  /* 0x00000040c9407221 */ /* 0x000fc40000010000 */
[C---:B------:R-:W-:Y:S02]  /*5b70*/  FMUL.FTZ R60, R132.reuse, -R61 ;  /* 0x8000003d843c7220 */ /* 0x040fe40000410000 */
[----:B------:R-:W-:Y:S02]  /*5b80*/  FFMA.FTZ R59, R133, R58, -R59 ;  /* 0x0000003a853b7223 */ /* 0x000fe4000001083b */
[C---:B------:R-:W-:Y:S02]  /*5b90*/  FMUL.FTZ R58, R132.reuse, -R62 ;  /* 0x8000003e843a7220 */ /* 0x040fe40000410000 */
[CC--:B------:R-:W-:Y:S02]  /*5ba0*/  FMUL.FTZ R66, R132.reuse, -R64.reuse ;  /* 0x8000004084427220 */ /* 0x0c0fe40000410000 */
[----:B------:R-:W-:Y:S02]  /*5bb0*/  FFMA.FTZ R64, R131, R64, -R60 ;  /* 0x0000004083407223 */ /* 0x000fe4000001083c */
[----:B------:R-:W-:-:S02]  /*5bc0*/  FMUL.FTZ R60, R132, -R59 ;  /* 0x8000003b843c7220 */ /* 0x000fc40000410000 */
[C---:B------:R-:W-:Y:S02]  /*5bd0*/  FFMA.FTZ R58, R131.reuse, R59, -R58 ;  /* 0x0000003b833a7223 */ /* 0x040fe4000001083a */
[----:B------:R-:W-:Y:S02]  /*5be0*/  FFMA.FTZ R61, R131, R61, R66 ;  /* 0x0000003d833d7223 */ /* 0x000fe40000010042 */
[----:B------:R-:W-:Y:S02]  /*5bf0*/  FADD.FTZ R64, R189, R64 ;  /* 0x00000040bd407221 */ /* 0x000fe40000010000 */
[----:B------:R-:W-:Y:S02]  /*5c00*/  FFMA.FTZ R60, R131, R62, R60 ;  /* 0x0000003e833c7223 */ /* 0x000fe4000001003c */
[----:B------:R-:W-:Y:S02]  /*5c10*/  FMUL.FTZ R62, R130, -R58 ;  /* 0x8000003a823e7220 */ /* 0x000fe40000410000 */
[----:B------:R-:W-:-:S02]  /*5c20*/  FADD.FTZ R61, -R188, R61 ;  /* 0x0000003dbc3d7221 */ /* 0x000fc40000010100 */
[C---:B------:R-:W-:Y:S02]  /*5c30*/  FMUL.FTZ R66, R130.reuse, -R64 ;  /* 0x8000004082427220 */ /* 0x040fe40000410000 */
[CC--:B------:R-:W-:Y:S02]  /*5c40*/  FMUL.FTZ R59, R130.reuse, -R60.reuse ;  /* 0x8000003c823b7220 */ /* 0x0c0fe40000410000 */
[C---:B------:R-:W-:Y:S02]  /*5c50*/  FFMA.FTZ R62, R129.reuse, R60, R62 ;  /* 0x0000003c813e7223 */ /* 0x040fe4000001003e */
[-C--:B------:R-:W-:Y:S02]  /*5c60*/  FMUL.FTZ R60, R130, -R61.reuse ;  /* 0x8000003d823c7220 */ /* 0x080fe40000410000 */
[C---:B------:R-:W-:Y:S02]  /*5c70*/  FFMA.FTZ R61, R129.reuse, R61, R66 ;  /* 0x0000003d813d7223 */ /* 0x040fe40000010042 */
[----:B------:R-:W-:-:S02]  /*5c80*/  FFMA.FTZ R60, R129, R64, -R60 ;  /* 0x00000040813c7223 */ /* 0x000fc4000001083c */
[----:B------:R-:W-:Y:S02]  /*5c90*/  FADD.FTZ R61, -R172, R61 ;  /* 0x0000003dac3d7221 */ /* 0x000fe40000010100 */
[----:B------:R-:W-:Y:S02]  /*5ca0*/  FADD.FTZ R60, R173, R60 ;  /* 0x0000003cad3c7221 */ /* 0x000fe40000010000 */
[C---:B------:R-:W-:Y:S02]  /*5cb0*/  FMUL.FTZ R64, R128.reuse, -R61 ;  /* 0x8000003d80407220 */ /* 0x040fe40000410000 */
[----:B------:R-:W-:Y:S02]  /*5cc0*/  FFMA.FTZ R59, R129, R58, -R59 ;  /* 0x0000003a813b7223 */ /* 0x000fe4000001083b */
[----:B------:R-:W-:Y:S02]  /*5cd0*/  FFMA.FTZ R64, R127, R60, -R64 ;  /* 0x0000003c7f407223 */ /* 0x000fe40000010840 */
[----:B------:R-:W-:-:S02]  /*5ce0*/  FMUL.FTZ R58, R128, -R62 ;  /* 0x8000003e803a7220 */ /* 0x000fc40000410000 */
[C---:B------:R-:W-:Y:S02]  /*5cf0*/  FMUL.FTZ R60, R128.reuse, -R60 ;  /* 0x8000003c803c7220 */ /* 0x040fe40000410000 */
[-C--:B------:R-:W-:Y:S02]  /*5d00*/  FMUL.FTZ R63, R128, -R59.reuse ;  /* 0x8000003b803f7220 */ /* 0x080fe40000410000 */
[C---:B------:R-:W-:Y:S02]  /*5d10*/  FFMA.FTZ R58, R127.reuse, R59, -R58 ;  /* 0x0000003b7f3a7223 */ /* 0x040fe4000001083a */
[----:B------:R-:W-:Y:S02]  /*5d20*/  FFMA.FTZ R61, R127, R61, R60 ;  /* 0x0000003d7f3d7223 */ /* 0x000fe4000001003c */
[C---:B0-----:R-:W-:Y:S02]  /*5d30*/  FMUL.FTZ R59, R85.reuse, R57 ;  /* 0x00000039553b7220 */ /* 0x041fe40000410000 */
[----:B------:R-:W-:-:S02]  /*5d40*/  FMUL.FTZ R85, R85, R56 ;  /* 0x0000003855557220 */ /* 0x000fc40000410000 */
[----:B------:R-:W-:Y:S02]  /*5d50*/  FADD.FTZ R61, -R174, R61 ;  /* 0x0000003dae3d7221 */ /* 0x000fe40000010100 */
[----:B------:R-:W-:Y:S02]  /*5d60*/  FFMA.FTZ R63, R127, R62, R63 ;  /* 0x0000003e7f3f7223 */ /* 0x000fe4000001003f */
[C---:B------:R-:W-:Y:S02]  /*5d70*/  FFMA.FTZ R85, R84.reuse, R57, R85 ;  /* 0x0000003954557223 */ /* 0x040fe40000010055 */
[----:B------:R-:W-:Y:S02]  /*5d80*/  FFMA.FTZ R59, R84, R56, -R59 ;  /* 0x00000038543b7223 */ /* 0x000fe4000001083b */
[----:B------:R-:W-:Y:S02]  /*5d90*/  FADD.FTZ R64, R175, R64 ;  /* 0x00000040af407221 */ /* 0x000fe40000010000 */
[----:B------:R-:W-:-:S02]  /*5da0*/  FMUL.FTZ R60, R126, -R61 ;  /* 0x8000003d7e3c7220 */ /* 0x000fc40000410000 */
[----:B------:R-:W-:Y:S02]  /*5db0*/  FMUL.FTZ R56, R126, -R63 ;  /* 0x8000003f7e387220 */ /* 0x000fe40000410000 */
[----:B------:R-:W-:Y:S02]  /*5dc0*/  FADD.FTZ R218, RZ, R85 ;  /* 0x00000055ffda7221 */ /* 0x000fe40000010000 */
[----:B------:R-:W-:Y:S02]  /*5dd0*/  FADD.FTZ R220, R216, R59 ;  /* 0x0000003bd8dc7221 */ /* 0x000fe40000010000 */
[C---:B------:R-:W-:Y:S02]  /*5de0*/  FFMA.FTZ R60, R125.reuse, R64, -R60 ;  /* 0x000000407d3c7223 */ /* 0x040fe4000001083c */
[----:B------:R-:W-:Y:S02]  /*5df0*/  FFMA.FTZ R59, R125, R58, -R56 ;  /* 0x0000003a7d3b7223 */ /* 0x000fe40000010838 */
[----:B------:R-:W-:-:S02]  /*5e00*/  FMUL.FTZ R64, R126, -R64 ;  /* 0x800000407e407220 */ /* 0x000fc40000410000 */
[C---:B------:R-:W-:Y:S02]  /*5e10*/  FMUL.FTZ R56, R108.reuse, R218 ;  /* 0x000000da6c387220 */ /* 0x040fe40000410000 */
[-C--:B------:R-:W-:Y:S02]  /*5e20*/  FMUL.FTZ R57, R108, R220.reuse ;  /* 0x000000dc6c397220 */ /* 0x080fe40000410000 */
[----:B------:R-:W-:Y:S02]  /*5e30*/  FFMA.FTZ R61, R125, R61, R64 ;  /* 0x0000003d7d3d7223 */ /* 0x000fe40000010040 */
[C---:B------:R-:W-:Y:S02]  /*5e40*/  FFMA.FTZ R56, R107.reuse, R220, -R56 ;  /* 0x000000dc6b387223 */ /* 0x040fe40000010838 */
[----:B------:R-:W-:Y:S02]  /*5e50*/  FMUL.FTZ R58, R126, -R58 ;  /* 0x8000003a7e3a7220 */ /* 0x000fe40000410000 */
[----:B------:R-:W-:-:S02]  /*5e60*/  FFMA.FTZ R57, R107, R218, R57 ;  /* 0x000000da6b397223 */ /* 0x000fc40000010039 */
[----:B------:R-:W-:Y:S02]  /*5e70*/  FADD.FTZ R61, -R176, R61 ;  /* 0x0000003db03d7221 */ /* 0x000fe40000010100 */
[----:B------:R-:W-:Y:S02]  /*5e80*/  FADD.FTZ R222, R215, R56 ;  /* 0x00000038d7de7221 */ /* 0x000fe40000010000 */
[----:B------:R-:W-:Y:S02]  /*5e90*/  FFMA.FTZ R58, R125, R63, R58 ;  /* 0x0000003f7d3a7223 */ /* 0x000fe4000001003a */
[----:B------:R-:W-:Y:S02]  /*5ea0*/  FADD.FTZ R216, RZ, R57 ;  /* 0x00000039ffd87221 */ /* 0x000fe40000010000 */
[----:B------:R-:W-:Y:S02]  /*5eb0*/  FADD.FTZ R60, R177, R60 ;  /* 0x0000003cb13c7221 */ /* 0x000fe40000010000 */
[----:B------:R-:W-:-:S02]  /*5ec0*/  FMUL.FTZ R63, R124, -R61 ;  /* 0x8000003d7c3f7220 */ /* 0x000fc40000410000 */
[C---:B------:R-:W-:Y:S02]  /*5ed0*/  FMUL.FTZ R57, R110.reuse, R222 ;  /* 0x000000de6e397220 */ /* 0x040fe40000410000 */
[----:B------:R-:W-:Y:S02]  /*5ee0*/  FMUL.FTZ R56, R110, R216 ;  /* 0x000000d86e387220 */ /* 0x000fe40000410000 */
[----:B------:R-:W-:Y:S02]  /*5ef0*/  FFMA.FTZ R64, R123, R60, -R63 ;  /* 0x0000003c7b407223 */ /* 0x000fe4000001083f */
[----:B------:R-:W-:Y:S02]  /*5f00*/  FFMA.FTZ R57, R109, R216, R57 ;  /* 0x000000d86d397223 */ /* 0x000fe40000010039 */
[C---:B------:R-:W-:Y:S02]  /*5f10*/  FMUL.FTZ R60, R124.reuse, -R60 ;  /* 0x8000003c7c3c7220 */ /* 0x040fe40000410000 */
[----:B------:R-:W-:-:S02]  /*5f20*/  FMUL.FTZ R62, R124, -R58 ;  /* 0x8000003a7c3e7220 */ /* 0x000fc40000410000 */
[----:B------:R-:W-:Y:S02]  /*5f30*/  FFMA.FTZ R217, R109, R222, -R56 ;  /* 0x000000de6dd97223 */ /* 0x000fe40000010838 */
[----:B------:R-:W-:Y:S02]  /*5f40*/  FADD.FTZ R215, RZ, R57 ;  /* 0x00000039ffd77221 */ /* 0x000fe40000010000 */
[C---:B------:R-:W-:Y:S02]  /*5f50*/  FFMA.FTZ R61, R123.reuse, R61, R60 ;  /* 0x0000003d7b3d7223 */ /* 0x040fe4000001003c */
[-C--:B------:R-:W-:Y:S02]  /*5f60*/  FFMA.FTZ R62, R123, R59.reuse, -R62 ;  /* 0x0000003b7b3e7223 */ /* 0x080fe4000001083e */
[----:B------:R-:W-:Y:S02]  /*5f70*/  FMUL.FTZ R59, R124, -R59 ;  /* 0x8000003b7c3b7220 */ /* 0x000fe40000410000 */
[----:B------:R-:W-:-:S02]  /*5f80*/  FADD.FTZ R217, R214, R217 ;  /* 0x000000d9d6d97221 */ /* 0x000fc40000010000 */
[----:B------:R-:W-:Y:S02]  /*5f90*/  FMUL.FTZ R56, R112, R215 ;  /* 0x000000d770387220 */ /* 0x000fe40000410000 */
[----:B------:R-:W-:Y:S02]  /*5fa0*/  FADD.FTZ R61, -R178, R61 ;  /* 0x0000003db23d7221 */ /* 0x000fe40000010100 */
[----:B------:R-:W-:Y:S02]  /*5fb0*/  FFMA.FTZ R59, R123, R58, R59 ;  /* 0x0000003a7b3b7223 */ /* 0x000fe4000001003b */
[-C--:B------:R-:W-:Y:S02]  /*5fc0*/  FMUL.FTZ R58, R112, R217.reuse ;  /* 0x000000d9703a7220 */ /* 0x080fe40000410000 */
[----:B------:R-:W-:Y:S02]  /*5fd0*/  FFMA.FTZ R56, R111, R217, -R56 ;  /* 0x000000d96f387223 */ /* 0x000fe40000010838 */
[----:B------:R-:W-:-:S02]  /*5fe0*/  FADD.FTZ R64, R179, R64 ;  /* 0x00000040b3407221 */ /* 0x000fc40000010000 */
[C---:B------:R-:W-:Y:S02]  /*5ff0*/  FMUL.FTZ R60, R122.reuse, -R61 ;  /* 0x8000003d7a3c7220 */ /* 0x040fe40000410000 */
[C---:B------:R-:W-:Y:S02]  /*6000*/  FMUL.FTZ R57, R122.reuse, -R59 ;  /* 0x8000003b7a397220 */ /* 0x040fe40000410000 */
[----:B------:R-:W-:Y:S02]  /*6010*/  FFMA.FTZ R58, R111, R215, R58 ;  /* 0x000000d76f3a7223 */ /* 0x000fe4000001003a */
[----:B------:R-:W-:Y:S02]  /*6020*/  FADD.FTZ R224, R213, R56 ;  /* 0x00000038d5e07221 */ /* 0x000fe40000010000 */
[-C--:B------:R-:W-:Y:S02]  /*6030*/  FFMA.FTZ R60, R121, R64.reuse, -R60 ;  /* 0x00000040793c7223 */ /* 0x080fe4000001083c */
[----:B------:R-:W-:-:S02]  /*6040*/  FMUL.FTZ R64, R122, -R64 ;  /* 0x800000407a407220 */ /* 0x000fc40000410000 */
[CC--:B------:R-:W-:Y:S02]  /*6050*/  FFMA.FTZ R57, R121.reuse, R62.reuse, -R57 ;  /* 0x0000003e79397223 */ /* 0x0c0fe40000010839 */
[----:B------:R-:W-:Y:S02]  /*6060*/  FADD.FTZ R213, RZ, R58 ;  /* 0x0000003affd57221 */ /* 0x000fe40000010000 */
[----:B------:R-:W-:Y:S02]  /*6070*/  FMUL.FTZ R62, R122, -R62 ;  /* 0x8000003e7a3e7220 */ /* 0x000fe40000410000 */
[----:B------:R-:W-:Y:S02]  /*6080*/  FMUL.FTZ R58, R114, R224 ;  /* 0x000000e0723a7220 */ /* 0x000fe40000410000 */
[C---:B------:R-:W-:Y:S02]  /*6090*/  FFMA.FTZ R61, R121.reuse, R61, R64 ;  /* 0x0000003d793d7223 */ /* 0x040fe40000010040 */
[----:B------:R-:W-:-:S02]  /*60a0*/  FFMA.FTZ R62, R121, R59, R62 ;  /* 0x0000003b793e7223 */ /* 0x000fc4000001003e */
[-C--:B------:R-:W-:Y:S02]  /*60b0*/  FFMA.FTZ R58, R113, R213.reuse, R58 ;  /* 0x000000d5713a7223 */ /* 0x080fe4000001003a */
[----:B------:R-:W-:Y:S02]  /*60c0*/  FADD.FTZ R61, -R160, R61 ;  /* 0x0000003da03d7221 */ /* 0x000fe40000010100 */
[----:B------:R-:W-:Y:S02]  /*60d0*/  FMUL.FTZ R56, R114, R213 ;  /* 0x000000d572387220 */ /* 0x000fe40000410000 */
[----:B------:R-:W-:Y:S02]  /*60e0*/  FMUL.FTZ R66, R120, -R62 ;  /* 0x8000003e78427220 */ /* 0x000fe40000410000 */
[----:B------:R-:W-:Y:S02]  /*60f0*/  FADD.FTZ R214, RZ, R58 ;  /* 0x0000003affd67221 */ /* 0x000fe40000010000 */
[----:B------:R-:W-:-:S02]  /*6100*/  FADD.FTZ R60, R159, R60 ;  /* 0x0000003c9f3c7221 */ /* 0x000fc40000010000 */
[C---:B------:R-:W-:Y:S02]  /*6110*/  FMUL.FTZ R58, R120.reuse, -R61 ;  /* 0x8000003d783a7220 */ /* 0x040fe40000410000 */
[----:B------:R-:W-:Y:S02]  /*6120*/  FFMA.FTZ R219, R113, R224, -R56 ;  /* 0x000000e071db7223 */ /* 0x000fe40000010838 */
[CC--:B------:R-:W-:Y:S02]  /*6130*/  FFMA.FTZ R66, R119.reuse, R57.reuse, -R66 ;  /* 0x0000003977427223 */ /* 0x0c0fe40000010842 */
[----:B------:R-:W-:Y:S02]  /*6140*/  FMUL.FTZ R57, R120, -R57 ;  /* 0x8000003978397220 */ /* 0x000fe40000410000 */
[----:B------:R-:W-:Y:S02]  /*6150*/  FFMA.FTZ R58, R119, R60, -R58 ;  /* 0x0000003c773a7223 */ /* 0x000fe4000001083a */
[----:B------:R-:W-:-:S02]  /*6160*/  FADD.FTZ R219, R212, R219 ;  /* 0x000000dbd4db7221 */ /* 0x000fc40000010000 */
[----:B------:R-:W-:Y:S02]  /*6170*/  FMUL.FTZ R60, R120, -R60 ;  /* 0x8000003c783c7220 */ /* 0x000fe40000410000 */
[C---:B------:R-:W-:Y:S02]  /*6180*/  FMUL.FTZ R56, R116.reuse, R214 ;  /* 0x000000d674387220 */ /* 0x040fe40000410000 */
[C---:B------:R-:W-:Y:S02]  /*6190*/  FFMA.FTZ R62, R119.reuse, R62, R57 ;  /* 0x0000003e773e7223 */ /* 0x040fe40000010039 */
[----:B------:R-:W-:Y:S02]  /*61a0*/  FMUL.FTZ R57, R116, R219 ;  /* 0x000000db74397220 */ /* 0x000fe40000410000 */
[----:B------:R-:W-:Y:S02]  /*61b0*/  FFMA.FTZ R61, R119, R61, R60 ;  /* 0x0000003d773d7223 */ /* 0x000fe4000001003c */
[----:B------:R-:W-:-:S02]  /*61c0*/  FFMA.FTZ R56, R115, R219, -R56 ;  /* 0x000000db73387223 */ /* 0x000fc40000010838 */
[----:B------:R-:W-:Y:S02]  /*61d0*/  FMUL.FTZ R59, R118, -R62 ;  /* 0x8000003e763b7220 */ /* 0x000fe40000410000 */
[----:B------:R-:W-:Y:S02]  /*61e0*/  FFMA.FTZ R57, R115, R214, R57 ;  /* 0x000000d673397223 */ /* 0x000fe40000010039 */
[----:B------:R-:W-:Y:S02]  /*61f0*/  FADD.FTZ R61, -R158, R61 ;  /* 0x0000003d9e3d7221 */ /* 0x000fe40000010100 */
[----:B------:R-:W-:Y:S02]  /*6200*/  FADD.FTZ R226, R211, R56 ;  /* 0x00000038d3e27221 */ /* 0x000fe40000010000 */
[----:B------:R-:W-:Y:S02]  /*6210*/  FFMA.FTZ R59, R117, R66, -R59 ;  /* 0x00000042753b7223 */ /* 0x000fe4000001083b */
[----:B------:R-:W-:-:S02]  /*6220*/  FADD.FTZ R212, RZ, R57 ;  /* 0x00000039ffd47221 */ /* 0x000fc40000010000 */
[----:B------:R-:W-:Y:S02]  /*6230*/  FADD.FTZ R58, R157, R58 ;  /* 0x0000003a9d3a7221 */ /* 0x000fe40000010000 */
[C---:B------:R-:W-:Y:S02]  /*6240*/  FMUL.FTZ R60, R118.reuse, -R61 ;  /* 0x8000003d763c7220 */ /* 0x040fe40000410000 */
[C---:B------:R-:W-:Y:S02]  /*6250*/  FMUL.FTZ R66, R118.reuse, -R66 ;  /* 0x8000004276427220 */ /* 0x040fe40000410000 */
[C---:B------:R-:W-:Y:S02]  /*6260*/  FMUL.FTZ R57, R118.reuse, R226 ;  /* 0x000000e276397220 */ /* 0x040fe40000410000 */
[----:B------:R-:W-:Y:S02]  /*6270*/  FMUL.FTZ R56, R118, R212 ;  /* 0x000000d476387220 */ /* 0x000fe40000410000 */
[----:B------:R-:W-:-:S02]  /*6280*/  FFMA.FTZ R60, R117, R58, -R60 ;  /* 0x0000003a753c7223 */ /* 0x000fc4000001083c */
[C---:B------:R-:W-:Y:S02]  /*6290*/  FFMA.FTZ R66, R117.reuse, R62, R66 ;  /* 0x0000003e75427223 */ /* 0x040fe40000010042 */
[----:B------:R-:W-:Y:S02]  /*62a0*/  FMUL.FTZ R58, R118, -R58 ;  /* 0x8000003a763a7220 */ /* 0x000fe40000410000 */
[C---:B------:R-:W-:Y:S02]  /*62b0*/  FFMA.FTZ R57, R117.reuse, R212, R57 ;  /* 0x000000d475397223 */ /* 0x040fe40000010039 */
[C---:B------:R-:W-:Y:S02]  /*62c0*/  FFMA.FTZ R221, R117.reuse, R226, -R56 ;  /* 0x000000e275dd7223 */ /* 0x040fe40000010838 */
[----:B------:R-:W-:Y:S02]  /*62d0*/  FMUL.FTZ R56, R116, -R66 ;  /* 0x8000004274387220 */ /* 0x000fe40000410000 */
[----:B------:R-:W-:-:S02]  /*62e0*/  FFMA.FTZ R61, R117, R61, R58 ;  /* 0x0000003d753d7223 */ /* 0x000fc4000001003a */
[----:B------:R-:W-:Y:S02]  /*62f0*/  FADD.FTZ R211, RZ, R57 ;  /* 0x00000039ffd37221 */ /* 0x000fe40000010000 */
[----:B------:R-:W-:Y:S02]  /*6300*/  FADD.FTZ R221, R210, R221 ;  /* 0x000000ddd2dd7221 */ /* 0x000fe40000010000 */
[----:B------:R-:W-:Y:S02]  /*6310*/  FFMA.FTZ R62, R115, R59, -R56 ;  /* 0x0000003b733e7223 */ /* 0x000fe40000010838 */
[----:B------:R-:W-:Y:S02]  /*6320*/  FADD.FTZ R61, -R156, R61 ;  /* 0x0000003d9c3d7221 */ /* 0x000fe40000010100 */
[----:B------:R-:W-:Y:S02]  /*6330*/  FMUL.FTZ R56, R120, R211 ;  /* 0x000000d378387220 */ /* 0x000fe40000410000 */
[----:B------:R-:W-:-:S02]  /*6340*/  FMUL.FTZ R59, R116, -R59 ;  /* 0x8000003b743b7220 */ /* 0x000fc40000410000 */
[----:B------:R-:W-:Y:S02]  /*6350*/  FMUL.FTZ R58, R120, R221 ;  /* 0x000000dd783a7220 */ /* 0x000fe40000410000 */
[----:B------:R-:W-:Y:S02]  /*6360*/  FADD.FTZ R60, R161, R60 ;  /* 0x0000003ca13c7221 */ /* 0x000fe40000010000 */
[----:B------:R-:W-:Y:S02]  /*6370*/  FMUL.FTZ R57, R116, -R61 ;  /* 0x8000003d74397220 */ /* 0x000fe40000410000 */
[----:B------:R-:W-:Y:S02]  /*6380*/  FFMA.FTZ R56, R119, R221, -R56 ;  /* 0x000000dd77387223 */ /* 0x000fe40000010838 */
[----:B------:R-:W-:Y:S02]  /*6390*/  FFMA.FTZ R59, R115, R66, R59 ;  /* 0x00000042733b7223 */ /* 0x000fe4000001003b */
[----:B------:R-:W-:-:S02]  /*63a0*/  FFMA.FTZ R58, R119, R211, R58 ;  /* 0x000000d3773a7223 */ /* 0x000fc4000001003a */
[-C--:B------:R-:W-:Y:S02]  /*63b0*/  FFMA.FTZ R64, R115, R60.reuse, -R57 ;  /* 0x0000003c73407223 */ /* 0x080fe40000010839 */
[----:B------:R-:W-:Y:S02]  /*63c0*/  FADD.FTZ R228, R209, R56 ;  /* 0x00000038d1e47221 */ /* 0x000fe40000010000 */
[----:B------:R-:W-:Y:S02]  /*63d0*/  FMUL.FTZ R60, R116, -R60 ;  /* 0x8000003c743c7220 */ /* 0x000fe40000410000 */
[----:B------:R-:W-:Y:S02]  /*63e0*/  FMUL.FTZ R56, R114, -R59 ;  /* 0x8000003b72387220 */ /* 0x000fe40000410000 */
[----:B------:R-:W-:Y:S02]  /*63f0*/  FADD.FTZ R210, RZ, R58 ;  /* 0x0000003affd27221 */ /* 0x000fe40000010000 */
[----:B------:R-:W-:-:S02]  /*6400*/  FFMA.FTZ R61, R115, R61, R60 ;  /* 0x0000003d733d7223 */ /* 0x000fc4000001003c */
[C---:B------:R-:W-:Y:S02]  /*6410*/  FMUL.FTZ R57, R122.reuse, R228 ;  /* 0x000000e47a397220 */ /* 0x040fe40000410000 */
[----:B------:R-:W-:Y:S02]  /*6420*/  FFMA.FTZ R60, R113, R62, -R56 ;  /* 0x0000003e713c7223 */ /* 0x000fe40000010838 */
[-C--:B------:R-:W-:Y:S02]  /*6430*/  FMUL.FTZ R56, R122, R210.reuse ;  /* 0x000000d27a387220 */ /* 0x080fe40000410000 */
[C---:B------:R-:W-:Y:S02]  /*6440*/  FFMA.FTZ R57, R121.reuse, R210, R57 ;  /* 0x000000d279397223 */ /* 0x040fe40000010039 */
[----:B------:R-:W-:Y:S02]  /*6450*/  FFMA.FTZ R223, R121, R228, -R56 ;  /* 0x000000e479df7223 */ /* 0x000fe40000010838 */
[----:B------:R-:W-:-:S02]  /*6460*/  FADD.FTZ R61, -R162, R61 ;  /* 0x0000003da23d7221 */ /* 0x000fc40000010100 */
[----:B------:R-:W-:Y:S02]  /*6470*/  FADD.FTZ R209, RZ, R57 ;  /* 0x00000039ffd17221 */ /* 0x000fe40000010000 */
[----:B------:R-:W-:Y:S02]  /*6480*/  FADD.FTZ R223, R208, R223 ;  /* 0x000000dfd0df7221 */ /* 0x000fe40000010000 */
[----:B------:R-:W-:Y:S02]  /*6490*/  FADD.FTZ R64, R163, R64 ;  /* 0x00000040a3407221 */ /* 0x000fe40000010000 */
[C---:B------:R-:W-:Y:S02]  /*64a0*/  FMUL.FTZ R57, R114.reuse, -R61 ;  /* 0x8000003d72397220 */ /* 0x040fe40000410000 */
[----:B------:R-:W-:Y:S02]  /*64b0*/  FMUL.FTZ R62, R114, -R62 ;  /* 0x8000003e723e7220 */ /* 0x000fe40000410000 */
[----:B------:R-:W-:-:S02]  /*64c0*/  FMUL.FTZ R56, R124, R209 ;  /* 0x000000d17c387220 */ /* 0x000fc40000410000 */
[----:B------:R-:W-:Y:S02]  /*64d0*/  FMUL.FTZ R58, R124, R223 ;  /* 0x000000df7c3a7220 */ /* 0x000fe40000410000 */
[CC--:B------:R-:W-:Y:S02]  /*64e0*/  FFMA.FTZ R57, R113.reuse, R64.reuse, -R57 ;  /* 0x0000004071397223 */ /* 0x0c0fe40000010839 */
[----:B------:R-:W-:Y:S02]  /*64f0*/  FFMA.FTZ R62, R113, R59, R62 ;  /* 0x0000003b713e7223 */ /* 0x000fe4000001003e */
[----:B------:R-:W-:Y:S02]  /*6500*/  FMUL.FTZ R64, R114, -R64 ;  /* 0x8000004072407220 */ /* 0x000fe40000410000 */
[C---:B------:R-:W-:Y:S02]  /*6510*/  FFMA.FTZ R56, R123.reuse, R223, -R56 ;  /* 0x000000df7b387223 */ /* 0x040fe40000010838 */
[----:B------:R-:W-:-:S02]  /*6520*/  FFMA.FTZ R58, R123, R209, R58 ;  /* 0x000000d17b3a7223 */ /* 0x000fc4000001003a */
[----:B------:R-:W-:Y:S02]  /*6530*/  FMUL.FTZ R59, R112, -R62 ;  /* 0x8000003e703b7220 */ /* 0x000fe40000410000 */
[----:B------:R-:W-:Y:S02]  /*6540*/  FFMA.FTZ R64, R113, R61, R64 ;  /* 0x0000003d71407223 */ /* 0x000fe40000010040 */
[----:B------:R-:W-:Y:S02]  /*6550*/  FADD.FTZ R230, R207, R56 ;  /* 0x00000038cfe67221 */ /* 0x000fe40000010000 */
[----:B------:R-:W-:Y:S02]  /*6560*/  FADD.FTZ R207, RZ, R58 ;  /* 0x0000003affcf7221 */ /* 0x000fe40000010000 */
[----:B------:R-:W-:Y:S02]  /*6570*/  FFMA.FTZ R59, R111, R60, -R59 ;  /* 0x0000003c6f3b7223 */ /* 0x000fe4000001083b */
[----:B------:R-:W-:-:S02]  /*6580*/  FADD.FTZ R64, -R145, R64 ;  /* 0x0000004091407221 */ /* 0x000fc40000010100 */
[----:B------:R-:W-:Y:S02]  /*6590*/  FMUL.FTZ R60, R112, -R60 ;  /* 0x8000003c703c7220 */ /* 0x000fe40000410000 */
[C---:B------:R-:W-:Y:S02]  /*65a0*/  FMUL.FTZ R56, R126.reuse, R207 ;  /* 0x000000cf7e387220 */ /* 0x040fe40000410000 */
        /* <DEDUP_REMOVED lines=12> */
[----:B------:R-:W-:Y:S02]  /*6670*/  FFMA.FTZ R63, R109, R59, -R56 ;  /* 0x0000003b6d3f7223 */ /* 0x000fe40000010838 */
[----:B------:R-:W-:Y:S02]  /*6680*/  FMUL.FTZ R56, R128, R206 ;  /* 0x000000ce80387220 */ /* 0x000fe40000410000 */
[----:B------:R-:W-:Y:S02]  /*6690*/  FADD.FTZ R64, -R147, R64 ;  /* 0x0000004093407221 */ /* 0x000fe40000010100 */
[----:B------:R-:W-:-:S02]  /*66a0*/  FFMA.FTZ R56, R127, R225, -R56 ;  /* 0x000000e17f387223 */ /* 0x000fc40000010838 */
[----:B------:R-:W-:Y:S02]  /*66b0*/  FMUL.FTZ R57, R128, R225 ;  /* 0x000000e180397220 */ /* 0x000fe40000410000 */
[----:B------:R-:W-:Y:S02]  /*66c0*/  FMUL.FTZ R59, R110, -R59 ;  /* 0x8000003b6e3b7220 */ /* 0x000fe40000410000 */
[----:B------:R-:W-:Y:S02]  /*66d0*/  FADD.FTZ R61, R148, R61 ;  /* 0x0000003d943d7221 */ /* 0x000fe40000010000 */
[----:B------:R-:W-:Y:S02]  /*66e0*/  FMUL.FTZ R58, R110, -R64 ;  /* 0x800000406e3a7220 */ /* 0x000fe40000410000 */
[----:B------:R-:W-:Y:S01]  /*66f0*/  FADD.FTZ R232, R205, R56 ;  /* 0x00000038cde87221 */ /* 0x000fe20000010000 */
[----:B------:R-:W-:Y:S01]  /*6700*/  MOV R56, 0x3f800000 ;  /* 0x3f80000000387802 */ /* 0x000fe20000000f00 */
[----:B------:R-:W-:Y:S01]  /*6710*/  FFMA.FTZ R208, R127, R206, R57 ;  /* 0x000000ce7fd07223 */ /* 0x000fe20000010039 */
[----:B------:R-:W-:Y:S01]  /*6720*/  HFMA2.MMA R57, -RZ, RZ, 0, 0 ;  /* 0x00000000ff397435 */ /* 0x000fe200000001ff */
[----:B------:R-:W-:-:S02]  /*6730*/  FFMA.FTZ R65, R109, R60, R59 ;  /* 0x0000003c6d417223 */ /* 0x000fc4000001003b */
[-C--:B------:R-:W-:Y:S02]  /*6740*/  FMUL.FTZ R59, R110, -R61.reuse ;  /* 0x8000003d6e3b7220 */ /* 0x080fe40000410000 */
[C---:B------:R-:W-:Y:S02]  /*6750*/  FFMA.FTZ R67, R109.reuse, R61, -R58 ;  /* 0x0000003d6d437223 */ /* 0x040fe4000001083a */
[----:B------:R-:W-:Y:S02]  /*6760*/  FADD.FTZ R208, RZ, R208 ;  /* 0x000000d0ffd07221 */ /* 0x000fe40000010000 */
[C---:B------:R-:W-:Y:S02]  /*6770*/  FMUL.FTZ R61, R130.reuse, R232 ;  /* 0x000000e8823d7220 */ /* 0x040fe40000410000 */
[----:B------:R-:W-:Y:S02]  /*6780*/  FFMA.FTZ R64, R109, R64, R59 ;  /* 0x000000406d407223 */ /* 0x000fe4000001003b */
[-C--:B------:R-:W-:Y:S01]  /*6790*/  FMUL.FTZ R60, R130, R208.reuse ;  /* 0x000000d0823c7220 */ /* 0x080fe20000410000 */
[----:B------:R-:W-:Y:S01]  /*67a0*/  CS2R R58, SRZ ;  /* 0x00000000003a7805 */ /* 0x000fe2000001ff00 */
[----:B------:R-:W-:-:S02]  /*67b0*/  FFMA.FTZ R61, R129, R208, R61 ;  /* 0x000000d0813d7223 */ /* 0x000fc4000001003d */
[----:B------:R-:W-:Y:S02]  /*67c0*/  FADD.FTZ R64, -R149, R64 ;  /* 0x0000004095407221 */ /* 0x000fe40000010100 */
[----:B------:R-:W-:Y:S01]  /*67d0*/  FFMA.FTZ R227, R129, R232, -R60 ;  /* 0x000000e881e37223 */ /* 0x000fe2000001083c */
[----:B------:R0:W1:Y:S01]  /*67e0*/  @!P0 LDS.128 R56, [R77.X16+0x8b80] ;  /* 0x008b80004d388984 */ /* 0x000062000000cc00 */
[----:B------:R-:W-:Y:S01]  /*67f0*/  FADD.FTZ R205, RZ, R61 ;  /* 0x0000003dffcd7221 */ /* 0x000fe20000010000 */
[----:B------:R-:W-:Y:S01]  /*6800*/  ISETP.GT.U32.AND P0, PT, R104, 0x1f, PT ;  /* 0x0000001f6800780c */ /* 0x000fe20003f04070 */
[----:B------:R-:W-:Y:S02]  /*6810*/  FADD.FTZ R67, R150, R67 ;  /* 0x0000004396437221 */ /* 0x000fe40000010000 */
[----:B------:R-:W-:Y:S02]  /*6820*/  FMUL.FTZ R62, R108, -R64 ;  /* 0x800000406c3e7220 */ /* 0x000fe40000410000 */
[----:B------:R-:W-:-:S02]  /*6830*/  FADD.FTZ R227, R204, R227 ;  /* 0x000000e3cce37221 */ /* 0x000fc40000010000 */
[----:B------:R-:W-:Y:S02]  /*6840*/  FMUL.FTZ R60, R132, R205 ;  /* 0x000000cd843c7220 */ /* 0x000fe40000410000 */
[-C--:B------:R-:W-:Y:S02]  /*6850*/  FMUL.FTZ R61, R108, -R67.reuse ;  /* 0x800000436c3d7220 */ /* 0x080fe40000410000 */
[----:B------:R-:W-:Y:S02]  /*6860*/  FFMA.FTZ R67, R107, R67, -R62 ;  /* 0x000000436b437223 */ /* 0x000fe4000001083e */
[-C--:B------:R-:W-:Y:S02]  /*6870*/  FFMA.FTZ R60, R131, R227.reuse, -R60 ;  /* 0x000000e3833c7223 */ /* 0x080fe4000001083c */
[----:B------:R-:W-:Y:S02]  /*6880*/  FMUL.FTZ R62, R132, R227 ;  /* 0x000000e3843e7220 */ /* 0x000fe40000410000 */
[----:B------:R-:W-:-:S02]  /*6890*/  FMUL.FTZ R66, R108, -R63 ;  /* 0x8000003f6c427220 */ /* 0x000fc40000410000 */
[----:B------:R-:W-:Y:S02]  /*68a0*/  FADD.FTZ R234, R203, R60 ;  /* 0x0000003ccbea7221 */ /* 0x000fe40000010000 */
[----:B------:R-:W-:Y:S02]  /*68b0*/  FFMA.FTZ R203, R131, R205, R62 ;  /* 0x000000cd83cb7223 */ /* 0x000fe4000001003e */
[C---:B------:R-:W-:Y:S02]  /*68c0*/  FFMA.FTZ R76, R107.reuse, R64, R61 ;  /* 0x000000406b4c7223 */ /* 0x040fe4000001003d */
[-C--:B------:R-:W-:Y:S02]  /*68d0*/  FMUL.FTZ R64, R108, -R65.reuse ;  /* 0x800000416c407220 */ /* 0x080fe40000410000 */
[----:B------:R-:W-:Y:S02]  /*68e0*/  FFMA.FTZ R61, R107, R65, R66 ;  /* 0x000000416b3d7223 */ /* 0x000fe40000010042 */
[----:B------:R-:W-:-:S02]  /*68f0*/  FADD.FTZ R203, RZ, R203 ;  /* 0x000000cbffcb7221 */ /* 0x000fc40000010000 */
[CC--:B------:R-:W-:Y:S02]  /*6900*/  FMUL.FTZ R66, R134.reuse, R234.reuse ;  /* 0x000000ea86427220 */ /* 0x0c0fe40000410000 */
[----:B------:R-:W-:Y:S02]  /*6910*/  FFMA.FTZ R60, R107, R63, -R64 ;  /* 0x0000003f6b3c7223 */ /* 0x000fe40000010840 */
        /* <DEDUP_REMOVED lines=54> */
.L_x_2612:
[----:B------:R-:W-:Y:S05]  /*6c80*/  BRA.DIV ~URZ, `(.L_x_2515) ;  /* 0x00006b127f007947 */ /* 0x000fea000b800000 */
[----:B------:R2:W3:Y:S04]  /*6c90*/  SHFL.DOWN PT, R63, R78, 0x1, 0x1f ;  /* 0x08201f004e3f7f89 */ /* 0x0004e800000e0000 */
[----:B------:R2:W4:Y:S04]  /*6ca0*/  SHFL.DOWN PT, R64, R67, 0x1, 0x1f ;  /* 0x08201f0043407f89 */ /* 0x00052800000e0000 */
[----:B------:R2:W0:Y:S02]  /*6cb0*/  SHFL.DOWN PT, R60, R66, 0x1, 0x1f ;  /* 0x08201f00423c7f89 */ /* 0x00042400000e0000 */
.L_x_2613:
        /* <DEDUP_REMOVED lines=15> */
.L_x_2517:
[----:B------:R-:W-:Y:S05]  /*6db0*/  BSYNC B1 ;  /* 0x0000000000017941 */ /* 0x000fea0003800000 */
.L_x_2516:
[----:B------:R-:W-:Y:S05]  /*6dc0*/  BRA.DIV ~URZ, `(.L_x_2518) ;  /* 0x00006b327f007947 */ /* 0x000fea000b800000 */
[----:B-1----:R1:W2:Y:S04]  /*6dd0*/  SHFL.DOWN PT, R62, R79, 0x2, 0x1f ;  /* 0x08401f004f3e7f89 */ /* 0x0022a800000e0000 */
[----:B---3--:R1:W3:Y:S04]  /*6de0*/  SHFL.DOWN PT, R63, R78, 0x2, 0x1f ;  /* 0x08401f004e3f7f89 */ /* 0x0082e800000e0000 */
[----:B----4-:R1:W4:Y:S04]  /*6df0*/  SHFL.DOWN PT, R64, R67, 0x2, 0x1f ;  /* 0x08401f0043407f89 */ /* 0x01032800000e0000 */
[----:B0-----:R1:W0:Y:S02]  /*6e00*/  SHFL.DOWN PT, R60, R66, 0x2, 0x1f ;  /* 0x08401f00423c7f89 */ /* 0x00122400000e0000 */
.L_x_2614:
        /* <DEDUP_REMOVED lines=15> */
.L_x_2520:
[----:B------:R-:W-:Y:S05]  /*6f00*/  BSYNC B1 ;  /* 0x0000000000017941 */ /* 0x000fea0003800000 */
.L_x_2519:
[----:B------:R-:W-:Y:S05]  /*6f10*/  BRA.DIV ~URZ, `(.L_x_2521) ;  /* 0x00006bb27f007947 */ /* 0x000fea000b800000 */
[----:B--2---:R2:W1:Y:S02]  /*6f20*/  SHFL.DOWN PT, R62, R79, 0x4, 0x1f ;  /* 0x08801f004f3e7f89 */ /* 0x00446400000e0000 */
.L_x_2615:
[----:B------:R-:W-:Y:S05]  /*6f30*/  BRA.DIV ~URZ, `(.L_x_2522) ;  /* 0x00006c127f007947 */ /* 0x000fea000b800000 */
[----:B---3--:R3:W2:Y:S04]  /*6f40*/  SHFL.DOWN PT, R63, R78, 0x4, 0x1f ;  /* 0x08801f004e3f7f89 */ /* 0x0086a800000e0000 */
[----:B----4-:R3:W4:Y:S04]  /*6f50*/  SHFL.DOWN PT, R64, R67, 0x4, 0x1f ;  /* 0x08801f0043407f89 */ /* 0x01072800000e0000 */
[----:B0-----:R3:W0:Y:S02]  /*6f60*/  SHFL.DOWN PT, R60, R66, 0x4, 0x1f ;  /* 0x08801f00423c7f89 */ /* 0x00162400000e0000 */
.L_x_2616:
        /* <DEDUP_REMOVED lines=15> */
.L_x_2524:
[----:B------:R-:W-:Y:S05]  /*7060*/  BSYNC B1 ;  /* 0x0000000000017941 */ /* 0x000fea0003800000 */
.L_x_2523:
[----:B------:R-:W-:Y:S05]  /*7070*/  BRA.DIV ~URZ, `(.L_x_2525) ;  /* 0x00006c327f007947 */ /* 0x000fea000b800000 */
[----:B-1----:R1:W3:Y:S04]  /*7080*/  SHFL.DOWN PT, R62, R79, 0x8, 0x1f ;  /* 0x09001f004f3e7f89 */ /* 0x0022e800000e0000 */
[----:B--2---:R1:W2:Y:S04]  /*7090*/  SHFL.DOWN PT, R63, R78, 0x8, 0x1f ;  /* 0x09001f004e3f7f89 */ /* 0x0042a800000e0000 */
[----:B----4-:R1:W4:Y:S04]  /*70a0*/  SHFL.DOWN PT, R64, R67, 0x8, 0x1f ;  /* 0x09001f0043407f89 */ /* 0x01032800000e0000 */
[----:B0-----:R1:W0:Y:S02]  /*70b0*/  SHFL.DOWN PT, R60, R66, 0x8, 0x1f ;  /* 0x09001f00423c7f89 */ /* 0x00122400000e0000 */
.L_x_2617:
        /* <DEDUP_REMOVED lines=15> */
.L_x_2527:
[----:B------:R-:W-:Y:S05]  /*71b0*/  BSYNC B1 ;  /* 0x0000000000017941 */ /* 0x000fea0003800000 */
.L_x_2526:
[----:B------:R-:W-:Y:S05]  /*71c0*/  BRA.DIV ~URZ, `(.L_x_2528) ;  /* 0x00006cb27f007947 */ /* 0x000fea000b800000 */
[----:B---3--:R3:W1:Y:S02]  /*71d0*/  SHFL.DOWN PT, R62, R79, 0x10, 0x1f ;  /* 0x0a001f004f3e7f89 */ /* 0x00866400000e0000 */
.L_x_2618:
[----:B------:R-:W-:Y:S05]  /*71e0*/  BRA.DIV ~URZ, `(.L_x_2529) ;  /* 0x00006d127f007947 */ /* 0x000fea000b800000 */
[----:B--2---:R2:W3:Y:S04]  /*71f0*/  SHFL.DOWN PT, R63, R78, 0x10, 0x1f ;  /* 0x0a001f004e3f7f89 */ /* 0x0044e800000e0000 */
[----:B----4-:R2:W4:Y:S04]  /*7200*/  SHFL.DOWN PT, R64, R67, 0x10, 0x1f ;  /* 0x0a001f0043407f89 */ /* 0x01052800000e0000 */
[----:B0-----:R2:W0:Y:S02]  /*7210*/  SHFL.DOWN PT, R60, R66, 0x10, 0x1f ;  /* 0x0a001f00423c7f89 */ /* 0x00142400000e0000 */
.L_x_2619:
        /* <DEDUP_REMOVED lines=13> */
.L_x_2531:
[----:B------:R-:W-:Y:S05]  /*72f0*/  BSYNC B1 ;  /* 0x0000000000017941 */ /* 0x000fea0003800000 */
.L_x_2530:
        /* <DEDUP_REMOVED lines=20> */
.L_x_2620:
[----:B-1-34-:R1:W3:Y:S01]  /*7440*/  LDS.128 R64, [R202+0x6db0] ;  /* 0x006db000ca407984 */ /* 0x01a2e20000000c00 */
[----:B------:R-:W-:Y:S01]  /*7450*/  ISETP.NE.AND P0, PT, R104, 0x1f, PT ;  /* 0x0000001f6800780c */ /* 0x000fe20003f05270 */
[----:B------:R-:W-:Y:S02]  /*7460*/  BSSY B1, `(.L_x_2533) ;  /* 0x000000d000017945 */ /* 0x000fe40003800000 */
[----:B0-----:R1:W0:Y:S10]  /*7470*/  LDS.128 R60, [R202+0x6da0] ;  /* 0x006da000ca3c7984 */ /* 0x0012340000000c00 */
[----:B------:R-:W-:Y:S05]  /*7480*/  @!P0 BRA `(.L_x_2534) ;  /* 0x000000a000008947 */ /* 0x000fea0003800000 */
[-C--:B-1----:R-:W-:Y:S02]  /*7490*/  FMUL.FTZ R56, R87, R80.reuse ;  /* 0x0000005057387220 */ /* 0x082fe40000410000 */
[----:B------:R-:W-:-:S02]  /*74a0*/  FMUL.FTZ R58, R86, R80 ;  /* 0x00000050563a7220 */ /* 0x000fc40000410000 */
[-C--:B------:R-:W-:Y:S02]  /*74b0*/  FFMA.FTZ R59, R86, R77.reuse, -R56 ;  /* 0x0000004d563b7223 */ /* 0x080fe40000010838 */
[-C--:B------:R-:W-:Y:S02]  /*74c0*/  FMUL.FTZ R56, R85, R80.reuse ;  /* 0x0000005055387220 */ /* 0x080fe40000410000 */
[-C--:B------:R-:W-:Y:S02]  /*74d0*/  FFMA.FTZ R58, R87, R77.reuse, R58 ;  /* 0x0000004d573a7223 */ /* 0x080fe4000001003a */
[C---:B--2---:R-:W-:Y:S02]  /*74e0*/  FMUL.FTZ R80, R84.reuse, R80 ;  /* 0x0000005054507220 */ /* 0x044fe40000410000 */
[-C--:B------:R-:W-:Y:S02]  /*74f0*/  FFMA.FTZ R84, R84, R77.reuse, -R56 ;  /* 0x0000004d54547223 */ /* 0x080fe40000010838 */
[----:B------:R-:W-:-:S02]  /*7500*/  FFMA.FTZ R85, R85, R77, R80 ;  /* 0x0000004d55557223 */ /* 0x000fc40000010050 */
[----:B------:R-:W-:Y:S02]  /*7510*/  FADD.FTZ R86, R59, R76 ;  /* 0x0000004c3b567221 */ /* 0x000fe40000010000 */
[----:B------:R-:W-:Y:S02]  /*7520*/  FADD.FTZ R87, R58, R81 ;  /* 0x000000513a577221 */ /* 0x000fe40000010000 */
.L_x_2534:
[----:B-1----:R-:W-:Y:S05]  /*7530*/  BSYNC B1 ;  /* 0x0000000000017941 */ /* 0x002fea0003800000 */
.L_x_2533:
[----:B------:R-:W1:Y:S01]  /*7540*/  LDS.128 R76, [R202+0x6d90] ;  /* 0x006d9000ca4c7984 */ /* 0x000e620000000c00 */
[CC--:B---3--:R-:W-:Y:S02]  /*7550*/  FMUL.FTZ R59, R65.reuse, R87.reuse ;  /* 0x00000057413b7220 */ /* 0x0c8fe40000410000 */
[-C--:B------:R-:W-:Y:S01]  /*7560*/  FMUL.FTZ R56, R65, R86.reuse ;  /* 0x0000005641387220 */ /* 0x080fe20000410000 */
[----:B--2---:R2:W-:Y:S01]  /*7570*/  STS.128 [R202+0x6db0], R84 ;  /* 0x006db054ca007388 */ /* 0x0045e20000000c00 */
[C---:B------:R-:W-:Y:S02]  /*7580*/  FFMA.FTZ R59, R64.reuse, R86, -R59 ;  /* 0x00000056403b7223 */ /* 0x040fe4000001083b */
[----:B------:R-:W-:Y:S02]  /*7590*/  FFMA.FTZ R56, R64, R87, R56 ;  /* 0x0000005740387223 */ /* 0x000fe40000010038 */
[----:B------:R-:W-:-:S02]  /*75a0*/  FADD.FTZ R82, R66, R59 ;  /* 0x0000003b42527221 */ /* 0x000fc40000010000 */
[----:B------:R-:W-:Y:S02]  /*75b0*/  FADD.FTZ R83, R67, R56 ;  /* 0x0000003843537221 */ /* 0x000fe40000010000 */
[----:B------:R-:W-:Y:S02]  /*75c0*/  FMUL.FTZ R59, R65, R85 ;  /* 0x00000055413b7220 */ /* 0x000fe40000410000 */
[----:B0-----:R-:W-:Y:S02]  /*75d0*/  FMUL.FTZ R56, R61, R82 ;  /* 0x000000523d387220 */ /* 0x001fe40000410000 */
[-C--:B------:R-:W-:Y:S02]  /*75e0*/  FMUL.FTZ R81, R65, R84.reuse ;  /* 0x0000005441517220 */ /* 0x080fe40000410000 */
[----:B------:R-:W-:Y:S02]  /*75f0*/  FFMA.FTZ R80, R64, R84, -R59 ;  /* 0x0000005440507223 */ /* 0x000fe4000001083b */
[----:B------:R-:W-:-:S02]  /*7600*/  FFMA.FTZ R56, R60, R83, R56 ;  /* 0x000000533c387223 */ /* 0x000fc40000010038 */
[----:B------:R-:W-:Y:S02]  /*7610*/  FMUL.FTZ R59, R61, R83 ;  /* 0x000000533d3b7220 */ /* 0x000fe40000410000 */
[----:B------:R-:W-:Y:S02]  /*7620*/  FFMA.FTZ R81, R64, R85, R81 ;  /* 0x0000005540517223 */ /* 0x000fe40000010051 */
[----:B------:R-:W-:Y:S02]  /*7630*/  FADD.FTZ R67, R63, R56 ;  /* 0x000000383f437221 */ /* 0x000fe40000010000 */
[----:B------:R-:W-:Y:S01]  /*7640*/  FFMA.FTZ R63, R60, R82, -R59 ;  /* 0x000000523c3f7223 */ /* 0x000fe2000001083b */
[----:B------:R2:W-:Y:S01]  /*7650*/  STS.128 [R202+0x6da0], R80 ;  /* 0x006da050ca007388 */ /* 0x0005e20000000c00 */
[C---:B------:R-:W-:Y:S02]  /*7660*/  FMUL.FTZ R59, R61.reuse, R81 ;  /* 0x000000513d3b7220 */ /* 0x040fe40000410000 */
        /* <DEDUP_REMOVED lines=20> */
.L_x_2513:
[----:B-1----:R-:W-:Y:S05]  /*77b0*/  BSYNC B0 ;  /* 0x0000000000007941 */ /* 0x002fea0003800000 */
.L_x_2512:
[C---:B--2---:R-:W-:Y:S01]  /*77c0*/  FMUL.FTZ R79, R143.reuse, R215 ;  /* 0x000000d78f4f7220 */ /* 0x044fe20000410000 */
[----:B------:R-:W-:Y:S01]  /*77d0*/  WARPSYNC 0xffffffff ;  /* 0xffffffff00007948 */ /* 0x000fe20003800000 */
[-C--:B------:R-:W-:Y:S01]  /*77e0*/  FMUL.FTZ R67, R143, R217.reuse ;  /* 0x000000d98f437220 */ /* 0x080fe20000410000 */
[----:B------:R-:W-:Y:S01]  /*77f0*/  BAR.SYNC.DEFER_BLOCKING 0x0 ;  /* 0x0000000000007b1d */ /* 0x000fe20000010000 */
[----:B0-----:R-:W-:Y:S01]  /*7800*/  FMUL.FTZ R63, R185, R208 ;  /* 0x000000d0b93f7220 */ /* 0x001fe20000410000 */
[----:B------:R-:W-:Y:S01]  /*7810*/  ISETP.NE.AND P0, PT, R104, RZ, PT ;  /* 0x000000ff6800720c */ /* 0x000fe20003f05270 */
[----:B------:R-:W-:-:S02]  /*7820*/  FFMA.FTZ R79, R140, R217, -R79 ;  /* 0x000000d98c4f7223 */ /* 0x000fc4000001084f */
[----:B------:R-:W-:Y:S01]  /*7830*/  FFMA.FTZ R67, R140, R215, R67 ;  /* 0x000000d78c437223 */ /* 0x000fe20000010043 */
[----:B------:R-:W-:Y:S01]  /*7840*/  ULDC UR30, c[0x0][0x168] ;  /* 0x00005a00001e7ab9 */ /* 0x000fe20000000800 */
[C---:B------:R-:W-:Y:S01]  /*7850*/  FMUL.FTZ R62, R139.reuse, R218 ;  /* 0x000000da8b3e7220 */ /* 0x040fe20000410000 */
[----:B------:R-:W-:Y:S01]  /*7860*/  UIADD3 UR30, -UR16, UR30, URZ ;  /* 0x0000001e101e7290 */ /* 0x000fe2000fffe13f */
[----:B------:R-:W-:Y:S01]  /*7870*/  FFMA.FTZ R140, R182, R232, -R63 ;  /* 0x000000e8b68c7223 */ /* 0x000fe2000001083f */
[----:B------:R-:W-:Y:S01]  /*7880*/  BSSY B0, `(.L_x_2535) ;  /* 0x0000229000007945 */ /* 0x000fe20003800000 */
[----:B------:R-:W-:Y:S02]  /*7890*/  FMUL.FTZ R139, R139, R220 ;  /* 0x000000dc8b8b7220 */ /* 0x000fe40000410000 */
[C---:B------:R-:W-:Y:S02]  /*78a0*/  FMUL.FTZ R63, R218.reuse, UR43 ;  /* 0x0000002bda3f7c20 */ /* 0x040fe40008410000 */
[----:B------:R-:W-:-:S02]  /*78b0*/  FMUL.FTZ R81, R218, UR42 ;  /* 0x0000002ada517c20 */ /* 0x000fc40008410000 */
[C---:B------:R-:W-:Y:S02]  /*78c0*/  FFMA.FTZ R62, R137.reuse, R220, -R62 ;  /* 0x000000dc893e7223 */ /* 0x040fe4000001083e */
[----:B------:R-:W-:Y:S02]  /*78d0*/  FFMA.FTZ R137, R137, R218, R139 ;  /* 0x000000da89897223 */ /* 0x000fe4000001008b */
[----:B------:R-:W-:Y:S02]  /*78e0*/  FADD.FTZ R80, R97, R97 ;  /* 0x0000006161507221 */ /* 0x000fe40000010000 */
[C---:B------:R-:W-:Y:S02]  /*78f0*/  FFMA.FTZ R63, R220.reuse, UR42, -R63 ;  /* 0x0000002adc3f7c23 */ /* 0x040fe4000801083f */
[----:B------:R-:W-:Y:S02]  /*7900*/  FFMA.FTZ R64, R220, UR43, R81 ;  /* 0x0000002bdc407c23 */ /* 0x000fe40008010051 */
[----:B------:R-:W-:-:S02]  /*7910*/  FMUL.FTZ R61, R141, R216 ;  /* 0x000000d88d3d7220 */ /* 0x000fc40000410000 */
[----:B------:R-:W-:Y:S02]  /*7920*/  FADD.FTZ R233, RZ, R233 ;  /* 0x000000e9ffe97221 */ /* 0x000fe40000010000 */
[----:B------:R-:W-:Y:S02]  /*7930*/  FMUL.FTZ R141, R141, R222 ;  /* 0x000000de8d8d7220 */ /* 0x000fe40000410000 */
[C---:B------:R-:W-:Y:S02]  /*7940*/  FFMA.FTZ R62, R80.reuse, R62, RZ ;  /* 0x0000003e503e7223 */ /* 0x040fe400000100ff */
[C---:B------:R-:W-:Y:S02]  /*7950*/  FFMA.FTZ R137, -R80.reuse, R137, RZ ;  /* 0x0000008950897223 */ /* 0x040fe400000101ff */
[C---:B------:R-:W-:Y:S02]  /*7960*/  FMUL.FTZ R66, R80.reuse, R63 ;  /* 0x0000003f50427220 */ /* 0x040fe40000410000 */
[----:B------:R-:W-:-:S02]  /*7970*/  FFMA.FTZ R64, -R80, R64, -RZ ;  /* 0x0000004050407223 */ /* 0x000fc400000109ff */
[C---:B------:R-:W-:Y:S02]  /*7980*/  FMUL.FTZ R80, R195.reuse, R231 ;  /* 0x000000e7c3507220 */ /* 0x040fe40000410000 */
[-C--:B------:R-:W-:Y:S02]  /*7990*/  FMUL.FTZ R195, R195, R233.reuse ;  /* 0x000000e9c3c37220 */ /* 0x080fe40000410000 */
[----:B------:R-:W-:Y:S02]  /*79a0*/  FFMA.FTZ R60, R138, R216, R141 ;  /* 0x000000d88a3c7223 */ /* 0x000fe4000001008d */
[----:B------:R-:W-:Y:S02]  /*79b0*/  FADD.FTZ R84, R96, R96 ;  /* 0x0000006060547221 */ /* 0x000fe40000010000 */
[----:B------:R-:W-:Y:S02]  /*79c0*/  FMUL.FTZ R63, R216, UR43 ;  /* 0x0000002bd83f7c20 */ /* 0x000fe40008410000 */
[----:B------:R-:W-:-:S02]  /*79d0*/  FFMA.FTZ R83, R192, R233, R80 ;  /* 0x000000e9c0537223 */ /* 0x000fc40000010050 */
[----:B------:R-:W-:Y:S02]  /*79e0*/  FFMA.FTZ R139, R192, R231, -R195 ;  /* 0x000000e7c08b7223 */ /* 0x000fe400000108c3 */
[----:B------:R-:W-:Y:S02]  /*79f0*/  FFMA.FTZ R192, -R84, R60, R137 ;  /* 0x0000003c54c07223 */ /* 0x000fe40000010189 */
[----:B------:R-:W-:Y:S02]  /*7a00*/  FFMA.FTZ R61, R138, R222, -R61 ;  /* 0x000000de8a3d7223 */ /* 0x000fe4000001083d */
[----:B------:R-:W-:Y:S02]  /*7a10*/  FFMA.FTZ R63, R222, UR42, -R63 ;  /* 0x0000002ade3f7c23 */ /* 0x000fe4000801083f */
[----:B------:R-:W-:Y:S02]  /*7a20*/  FMUL.FTZ R60, R233, UR43 ;  /* 0x0000002be93c7c20 */ /* 0x000fe40008410000 */
[----:B------:R-:W-:-:S02]  /*7a30*/  FMUL.FTZ R82, R84, R63 ;  /* 0x0000003f54527220 */ /* 0x000fc40000410000 */
[----:B------:R-:W-:Y:S02]  /*7a40*/  FFMA.FTZ R80, R84, R61, R62 ;  /* 0x0000003d54507223 */ /* 0x000fe4000001003e */
[----:B------:R-:W-:Y:S02]  /*7a50*/  FFMA.FTZ R63, R231, UR42, -R60 ;  /* 0x0000002ae73f7c23 */ /* 0x000fe4000801083c */
[----:B------:R-:W0:Y:S01]  /*7a60*/  LDS.64 R60, [R194.X16+0x6d88] ;  /* 0x006d8800c23c7984 */ /* 0x000e22000000ca00 */
[C---:B------:R-:W-:Y:S02]  /*7a70*/  FMUL.FTZ R77, R153.reuse, R213 ;  /* 0x000000d5994d7220 */ /* 0x040fe40000410000 */
[-C--:B------:R-:W-:Y:S02]  /*7a80*/  FMUL.FTZ R153, R153, R224.reuse ;  /* 0x000000e099997220 */ /* 0x080fe40000410000 */
[----:B------:R-:W-:Y:S02]  /*7a90*/  FMUL.FTZ R81, R216, UR42 ;  /* 0x0000002ad8517c20 */ /* 0x000fe40008410000 */
[----:B------:R-:W-:-:S02]  /*7aa0*/  FFMA.FTZ R77, R142, R224, -R77 ;  /* 0x000000e08e4d7223 */ /* 0x000fc4000001084d */
[----:B------:R-:W-:Y:S02]  /*7ab0*/  FFMA.FTZ R142, R142, R213, R153 ;  /* 0x000000d58e8e7223 */ /* 0x000fe40000010099 */
[----:B------:R-:W-:Y:S02]  /*7ac0*/  FFMA.FTZ R81, R222, UR43, R81 ;  /* 0x0000002bde517c23 */ /* 0x000fe40008010051 */
[----:B------:R-:W-:Y:S02]  /*7ad0*/  FMUL.FTZ R153, R167, R211 ;  /* 0x000000d3a7997220 */ /* 0x000fe40000410000 */
[----:B------:R-:W-:Y:S02]  /*7ae0*/  FMUL.FTZ R62, R233, UR42 ;  /* 0x0000002ae93e7c20 */ /* 0x000fe40008410000 */
[----:B------:R-:W-:Y:S02]  /*7af0*/  FMUL.FTZ R167, R167, R221 ;  /* 0x000000dda7a77220 */ /* 0x000fe40000410000 */
[----:B------:R-:W-:-:S02]  /*7b00*/  FMUL.FTZ R78, R155, R214 ;  /* 0x000000d69b4e7220 */ /* 0x000fc40000410000 */
[----:B------:R-:W-:Y:S02]  /*7b10*/  FMUL.FTZ R155, R155, R219 ;  /* 0x000000db9b9b7220 */ /* 0x000fe40000410000 */
[----:B------:R-:W-:Y:S02]  /*7b20*/  FFMA.FTZ R81, -R84, R81, -RZ ;  /* 0x0000005154517223 */ /* 0x000fe400000109ff */
[C---:B------:R-:W-:Y:S02]  /*7b30*/  FFMA.FTZ R153, R164.reuse, R221, -R153 ;  /* 0x000000dda4997223 */ /* 0x040fe40000010899 */
[----:B------:R-:W-:Y:S02]  /*7b40*/  FADD.FTZ R84, R49, R49 ;  /* 0x0000003131547221 */ /* 0x000fe40000010000 */
[----:B------:R-:W-:Y:S02]  /*7b50*/  FFMA.FTZ R62, R231, UR43, R62 ;  /* 0x0000002be73e7c23 */ /* 0x000fe4000801003e */
[----:B------:R-:W-:-:S02]  /*7b60*/  FFMA.FTZ R164, R164, R211, R167 ;  /* 0x000000d3a4a47223 */ /* 0x000fc400000100a7 */
[----:B------:R-:W-:Y:S02]  /*7b70*/  FADD.FTZ R167, R95, R95 ;  /* 0x0000005f5fa77221 */ /* 0x000fe40000010000 */
[----:B------:R-:W-:Y:S02]  /*7b80*/  FFMA.FTZ R76, R144, R214, R155 ;  /* 0x000000d6904c7223 */ /* 0x000fe4000001009b */
[----:B------:R-:W-:Y:S02]  /*7b90*/  FMUL.FTZ R65, R169, R210 ;  /* 0x000000d2a9417220 */ /* 0x000fe40000410000 */
[C---:B------:R-:W-:Y:S02]  /*7ba0*/  FMUL.FTZ R137, R84.reuse, R83 ;  /* 0x0000005354897220 */ /* 0x040fe40000410000 */
[C---:B------:R-:W-:Y:S02]  /*7bb0*/  FMUL.FTZ R139, R84.reuse, R139 ;  /* 0x0000008b548b7220 */ /* 0x040fe40000410000 */
[----:B------:R-:W-:-:S02]  /*7bc0*/  FMUL.FTZ R63, R84, R63 ;  /* 0x0000003f543f7220 */ /* 0x000fc40000410000 */
[----:B------:R-:W-:Y:S02]  /*7bd0*/  FFMA.FTZ R62, -R84, R62, -RZ ;  /* 0x0000003e543e7223 */ /* 0x000fe400000109ff */
[----:B------:R-:W-:Y:S02]  /*7be0*/  FMUL.FTZ R155, R213, UR43 ;  /* 0x0000002bd59b7c20 */ /* 0x000fe40008410000 */
[----:B------:R-:W-:Y:S02]  /*7bf0*/  FMUL.FTZ R169, R169, R228 ;  /* 0x000000e4a9a97220 */ /* 0x000fe40000410000 */
[C---:B------:R-:W-:Y:S02]  /*7c00*/  FMUL.FTZ R84, R215.reuse, UR43 ;  /* 0x0000002bd7547c20 */ /* 0x040fe40008410000 */
[----:B------:R-:W-:Y:S02]  /*7c10*/  FMUL.FTZ R202, R215, UR42 ;  /* 0x0000002ad7ca7c20 */ /* 0x000fe40008410000 */
[----:B------:R-:W-:-:S02]  /*7c20*/  FFMA.FTZ R80, R167, R79, R80 ;  /* 0x0000004fa7507223 */ /* 0x000fc40000010050 */
[----:B------:R-:W-:Y:S02]  /*7c30*/  FADD.FTZ R236, R94, R94 ;  /* 0x0000005e5eec7221 */ /* 0x000fe40000010000 */
[----:B------:R-:W-:Y:S02]  /*7c40*/  FFMA.FTZ R65, R166, R228, -R65 ;  /* 0x000000e4a6417223 */ /* 0x000fe40000010841 */
[----:B------:R-:W-:Y:S02]  /*7c50*/  FFMA.FTZ R155, R224, UR42, -R155 ;  /* 0x0000002ae09b7c23 */ /* 0x000fe4000801089b */
[----:B------:R-:W-:Y:S02]  /*7c60*/  FMUL.FTZ R143, R165, R212 ;  /* 0x000000d4a58f7220 */ /* 0x000fe40000410000 */
[----:B------:R-:W-:Y:S02]  /*7c70*/  FFMA.FTZ R166, R166, R210, R169 ;  /* 0x000000d2a6a67223 */ /* 0x000fe400000100a9 */
[----:B------:R-:W-:-:S02]  /*7c80*/  FFMA.FTZ R84, R217, UR42, -R84 ;  /* 0x0000002ad9547c23 */ /* 0x000fc40008010854 */
[----:B------:R-:W-:Y:S02]  /*7c90*/  FFMA.FTZ R83, R217, UR43, R202 ;  /* 0x0000002bd9537c23 */ /* 0x000fe400080100ca */
[----:B------:R-:W-:Y:S02]  /*7ca0*/  FFMA.FTZ R79, -R167, R67, R192 ;  /* 0x00000043a74f7223 */ /* 0x000fe400000101c0 */
[----:B------:R-:W-:Y:S02]  /*7cb0*/  FMUL.FTZ R165, R165, R226 ;  /* 0x000000e2a5a57220 */ /* 0x000fe40000410000 */
[----:B------:R-:W-:Y:S02]  /*7cc0*/  FFMA.FTZ R78, R144, R219, -R78 ;  /* 0x000000db904e7223 */ /* 0x000fe4000001084e */
[----:B------:R-:W-:Y:S02]  /*7cd0*/  FFMA.FTZ R77, R236, R77, R80 ;  /* 0x0000004dec4d7223 */ /* 0x000fe40000010050 */
[----:B------:R-:W-:-:S02]  /*7ce0*/  FADD.FTZ R169, R93, R93 ;  /* 0x0000005d5da97221 */ /* 0x000fc40000010000 */
[----:B------:R-:W-:Y:S02]  /*7cf0*/  FMUL.FTZ R80, R236, R155 ;  /* 0x0000009bec507220 */ /* 0x000fe40000410000 */
[----:B------:R-:W-:Y:S02]  /*7d00*/  FFMA.FTZ R143, R154, R226, -R143 ;  /* 0x000000e29a8f7223 */ /* 0x000fe4000001088f */
[C---:B------:R-:W-:Y:S02]  /*7d10*/  FMUL.FTZ R84, R167.reuse, R84 ;  /* 0x00000054a7547220 */ /* 0x040fe40000410000 */
[----:B------:R-:W-:Y:S02]  /*7d20*/  FFMA.FTZ R83, -R167, R83, -RZ ;  /* 0x00000053a7537223 */ /* 0x000fe400000109ff */
[----:B------:R-:W-:Y:S02]  /*7d30*/  FFMA.FTZ R155, -R236, R142, R79 ;  /* 0x0000008eec9b7223 */ /* 0x000fe4000001014f */
[----:B------:R-:W-:-:S02]  /*7d40*/  FFMA.FTZ R154, R154, R212, R165 ;  /* 0x000000d49a9a7223 */ /* 0x000fc400000100a5 */
[----:B------:R-:W-:Y:S02]  /*7d50*/  FFMA.FTZ R142, R169, R78, R77 ;  /* 0x0000004ea98e7223 */ /* 0x000fe4000001004d */
[----:B------:R-:W-:Y:S02]  /*7d60*/  FADD.FTZ R167, R92, R92 ;  /* 0x0000005c5ca77221 */ /* 0x000fe40000010000 */
[----:B------:R-:W-:Y:S02]  /*7d70*/  FMUL.FTZ R165, R213, UR42 ;  /* 0x0000002ad5a57c20 */ /* 0x000fe40008410000 */
[----:B------:R-:W-:Y:S02]  /*7d80*/  FFMA.FTZ R142, R167, R143, R142 ;  /* 0x0000008fa78e7223 */ /* 0x000fe4000001008e */
[----:B------:R-:W-:Y:S02]  /*7d90*/  FFMA.FTZ R67, R224, UR43, R165 ;  /* 0x0000002be0437c23 */ /* 0x000fe400080100a5 */
[----:B0-----:R-:W-:-:S02]  /*7da0*/  FMUL.FTZ R143, R61, -R103 ;  /* 0x800000673d8f7220 */ /* 0x001fc40000410000 */
[----:B------:R-:W-:Y:S02]  /*7db0*/  FMUL.FTZ R165, R212, UR42 ;  /* 0x0000002ad4a57c20 */ /* 0x000fe40008410000 */
[----:B------:R-:W-:Y:S02]  /*7dc0*/  FMUL.FTZ R103, R60, -R103 ;  /* 0x800000673c677220 */ /* 0x000fe40000410000 */
[----:B------:R-:W-:Y:S02]  /*7dd0*/  FFMA.FTZ R155, -R169, R76, R155 ;  /* 0x0000004ca99b7223 */ /* 0x000fe4000001019b */
[----:B------:R-:W-:Y:S02]  /*7de0*/  FFMA.FTZ R76, R226, UR43, R165 ;  /* 0x0000002be24c7c23 */ /* 0x000fe400080100a5 */
[----:B------:R-:W-:Y:S02]  /*7df0*/  FFMA.FTZ R61, R61, R102, R103 ;  /* 0x000000663d3d7223 */ /* 0x000fe40000010067 */
[----:B------:R-:W-:-:S02]  /*7e00*/  FADD.FTZ R165, R91, R91 ;  /* 0x0000005b5ba57221 */ /* 0x000fc40000010000 */
[----:B------:R-:W-:Y:S02]  /*7e10*/  FFMA.FTZ R60, R60, R102, -R143 ;  /* 0x000000663c3c7223 */ /* 0x000fe4000001088f */
[----:B------:R-:W-:Y:S02]  /*7e20*/  FMUL.FTZ R192, R214, UR43 ;  /* 0x0000002bd6c07c20 */ /* 0x000fe40008410000 */
[----:B------:R-:W-:Y:S02]  /*7e30*/  FFMA.FTZ R155, -R167, R154, R155 ;  /* 0x0000009aa79b7223 */ /* 0x000fe4000001019b */
[----:B------:R-:W-:Y:S02]  /*7e40*/  FADD.FTZ R61, -R196, R61 ;  /* 0x0000003dc43d7221 */ /* 0x000fe40000010100 */
[----:B------:R-:W-:Y:S02]  /*7e50*/  FFMA.FTZ R154, R165, R153, R142 ;  /* 0x00000099a59a7223 */ /* 0x000fe4000001008e */
[----:B------:R-:W-:-:S02]  /*7e60*/  FADD.FTZ R197, R197, R60 ;  /* 0x0000003cc5c57221 */ /* 0x000fc40000010000 */
[----:B------:R-:W-:Y:S02]  /*7e70*/  FFMA.FTZ R79, R219, UR42, -R192 ;  /* 0x0000002adb4f7c23 */ /* 0x000fe400080108c0 */
[C---:B------:R-:W-:Y:S02]  /*7e80*/  FMUL.FTZ R142, R211.reuse, UR43 ;  /* 0x0000002bd38e7c20 */ /* 0x040fe40008410000 */
[----:B------:R-:W-:Y:S02]  /*7e90*/  FMUL.FTZ R192, R211, UR42 ;  /* 0x0000002ad3c07c20 */ /* 0x000fe40008410000 */
[----:B------:R-:W-:Y:S02]  /*7ea0*/  FADD.FTZ R102, R90, R90 ;  /* 0x0000005a5a667221 */ /* 0x000fe40000010000 */
[C---:B------:R-:W-:Y:S02]  /*7eb0*/  FMUL.FTZ R60, R136.reuse, -R61 ;  /* 0x8000003d883c7220 */ /* 0x040fe40000410000 */
[----:B------:R-:W-:-:S02]  /*7ec0*/  FMUL.FTZ R136, R136, -R197 ;  /* 0x800000c588887220 */ /* 0x000fc40000410000 */
[C---:B------:R-:W-:Y:S02]  /*7ed0*/  FFMA.FTZ R142, R221.reuse, UR42, -R142 ;  /* 0x0000002add8e7c23 */ /* 0x040fe4000801088e */
[----:B------:R-:W-:Y:S02]  /*7ee0*/  FFMA.FTZ R192, R221, UR43, R192 ;  /* 0x0000002bddc07c23 */ /* 0x000fe400080100c0 */
[----:B------:R-:W-:Y:S02]  /*7ef0*/  FFMA.FTZ R103, R102, R65, R154 ;  /* 0x0000004166677223 */ /* 0x000fe4000001009a */
[----:B------:R-:W-:Y:S02]  /*7f00*/  FFMA.FTZ R65, R135, R61, R136 ;  /* 0x0000003d87417223 */ /* 0x000fe40000010088 */
[----:B------:R-:W-:Y:S02]  /*7f10*/  FMUL.FTZ R143, R165, R142 ;  /* 0x0000008ea58f7220 */ /* 0x000fe40000410000 */
[----:B------:R-:W-:-:S02]  /*7f20*/  FFMA.FTZ R60, R135, R197, -R60 ;  /* 0x000000c5873c7223 */ /* 0x000fc4000001083c */
[C---:B------:R-:W-:Y:S02]  /*7f30*/  FFMA.FTZ R142, -R165.reuse, R192, -RZ ;  /* 0x000000c0a58e7223 */ /* 0x040fe400000109ff */
[----:B------:R-:W-:Y:S02]  /*7f40*/  FFMA.FTZ R155, -R165, R164, R155 ;  /* 0x000000a4a59b7223 */ /* 0x000fe4000001019b */
[C---:B------:R-:W-:Y:S02]  /*7f50*/  FMUL.FTZ R153, R210.reuse, UR43 ;  /* 0x0000002bd2997c20 */ /* 0x040fe40008410000 */
[----:B------:R-:W-:Y:S02]  /*7f60*/  FMUL.FTZ R165, R210, UR42 ;  /* 0x0000002ad2a57c20 */ /* 0x000fe40008410000 */
[----:B------:R-:W-:Y:S02]  /*7f70*/  FADD.FTZ R65, -R198, R65 ;  /* 0x00000041c6417221 */ /* 0x000fe40000010100 */
[----:B------:R-:W-:-:S02]  /*7f80*/  FADD.FTZ R199, R199, R60 ;  /* 0x0000003cc7c77221 */ /* 0x000fc40000010000 */
[C---:B------:R-:W-:Y:S02]  /*7f90*/  FFMA.FTZ R136, R228.reuse, UR42, -R153 ;  /* 0x0000002ae4887c23 */ /* 0x040fe40008010899 */
[----:B------:R-:W-:Y:S02]  /*7fa0*/  FFMA.FTZ R135, R228, UR43, R165 ;  /* 0x0000002be4877c23 */ /* 0x000fe400080100a5 */
[C---:B------:R-:W-:Y:S02]  /*7fb0*/  FMUL.FTZ R60, R134.reuse, -R65 ;  /* 0x80000041863c7220 */ /* 0x040fe40000410000 */
[----:B------:R-:W-:Y:S02]  /*7fc0*/  FMUL.FTZ R134, R134, -R199 ;  /* 0x800000c786867220 */ /* 0x000fe40000410000 */
[C---:B------:R-:W-:Y:S02]  /*7fd0*/  FMUL.FTZ R136, R102.reuse, R136 ;  /* 0x0000008866887220 */ /* 0x040fe40000410000 */
[----:B------:R-:W-:-:S02]  /*7fe0*/  FFMA.FTZ R135, -R102, R135, -RZ ;  /* 0x0000008766877223 */ /* 0x000fc400000109ff */
[----:B------:R-:W-:Y:S02]  /*7ff0*/  FFMA.FTZ R155, -R102, R166, R155 ;  /* 0x000000a6669b7223 */ /* 0x000fe4000001019b */
[----:B------:R-:W-:Y:S02]  /*8000*/  FFMA.FTZ R60, R133, R199, -R60 ;  /* 0x000000c7853c7223 */ /* 0x000fe4000001083c */
[----:B------:R-:W-:Y:S02]  /*8010*/  FMUL.FTZ R102, R209, UR43 ;  /* 0x0000002bd1667c20 */ /* 0x000fe40008410000 */
[----:B------:R-:W-:Y:S02]  /*8020*/  FFMA.FTZ R133, R133, R65, R134 ;  /* 0x0000004185857223 */ /* 0x000fe40000010086 */
[----:B------:R-:W-:Y:S02]  /*8030*/  FADD.FTZ R153, R89, R89 ;  /* 0x0000005959997221 */ /* 0x000fe40000010000 */
[----:B------:R-:W-:-:S02]  /*8040*/  FFMA.FTZ R102, R223, UR42, -R102 ;  /* 0x0000002adf667c23 */ /* 0x000fc40008010866 */
[----:B------:R-:W-:Y:S02]  /*8050*/  FMUL.FTZ R144, R171, R209 ;  /* 0x000000d1ab907220 */ /* 0x000fe40000410000 */
[----:B------:R-:W-:Y:S02]  /*8060*/  FADD.FTZ R200, -R200, R133 ;  /* 0x00000085c8c87221 */ /* 0x000fe40000010100 */
[----:B------:R-:W-:Y:S02]  /*8070*/  FADD.FTZ R60, R201, R60 ;  /* 0x0000003cc93c7221 */ /* 0x000fe40000010000 */
[----:B------:R-:W-:Y:S02]  /*8080*/  FMUL.FTZ R171, R171, R223 ;  /* 0x000000dfabab7220 */ /* 0x000fe40000410000 */
[----:B------:R-:W-:Y:S02]  /*8090*/  FMUL.FTZ R154, R209, UR42 ;  /* 0x0000002ad19a7c20 */ /* 0x000fe40008410000 */
[----:B------:R-:W-:-:S02]  /*80a0*/  FMUL.FTZ R134, R153, R102 ;  /* 0x0000006699867220 */ /* 0x000fc40000410000 */
[----:B------:R-:W-:Y:S02]  /*80b0*/  FFMA.FTZ R144, R168, R223, -R144 ;  /* 0x000000dfa8907223 */ /* 0x000fe40000010890 */
[C---:B------:R-:W-:Y:S02]  /*80c0*/  FMUL.FTZ R102, R132.reuse, -R200 ;  /* 0x800000c884667220 */ /* 0x040fe40000410000 */
[----:B------:R-:W-:Y:S02]  /*80d0*/  FMUL.FTZ R132, R132, -R60 ;  /* 0x8000003c84847220 */ /* 0x000fe40000410000 */
[----:B------:R-:W-:Y:S02]  /*80e0*/  FFMA.FTZ R168, R168, R209, R171 ;  /* 0x000000d1a8a87223 */ /* 0x000fe400000100ab */
[----:B------:R-:W-:Y:S02]  /*80f0*/  FFMA.FTZ R154, R223, UR43, R154 ;  /* 0x0000002bdf9a7c23 */ /* 0x000fe4000801009a */
[----:B------:R-:W-:-:S02]  /*8100*/  FMUL.FTZ R141, R181, R207 ;  /* 0x000000cfb58d7220 */ /* 0x000fc40000410000 */
[----:B------:R-:W-:Y:S02]  /*8110*/  FFMA.FTZ R144, R153, R144, R103 ;  /* 0x0000009099907223 */ /* 0x000fe40000010067 */
[----:B------:R-:W-:Y:S02]  /*8120*/  FFMA.FTZ R103, R131, R200, R132 ;  /* 0x000000c883677223 */ /* 0x000fe40000010084 */
[C---:B------:R-:W-:Y:S02]  /*8130*/  FFMA.FTZ R133, -R153.reuse, R154, -RZ ;  /* 0x0000009a99857223 */ /* 0x040fe400000109ff */
[----:B------:R-:W-:Y:S02]  /*8140*/  FFMA.FTZ R155, -R153, R168, R155 ;  /* 0x000000a8999b7223 */ /* 0x000fe4000001019b */
[----:B------:R-:W-:Y:S02]  /*8150*/  FFMA.FTZ R102, R131, R60, -R102 ;  /* 0x0000003c83667223 */ /* 0x000fe40000010866 */
[----:B------:R-:W-:-:S02]  /*8160*/  FMUL.FTZ R153, R207, UR43 ;  /* 0x0000002bcf997c20 */ /* 0x000fc40008410000 */
[----:B------:R-:W-:Y:S02]  /*8170*/  FFMA.FTZ R141, R170, R230, -R141 ;  /* 0x000000e6aa8d7223 */ /* 0x000fe4000001088d */
[----:B------:R-:W-:Y:S02]  /*8180*/  FMUL.FTZ R86, R183, R206 ;  /* 0x000000ceb7567220 */ /* 0x000fe40000410000 */
[----:B------:R-:W-:Y:S02]  /*8190*/  FADD.FTZ R164, R88, R88 ;  /* 0x0000005858a47221 */ /* 0x000fe40000010000 */
[----:B------:R-:W-:Y:S02]  /*81a0*/  FADD.FTZ R103, -R188, R103 ;  /* 0x00000067bc677221 */ /* 0x000fe40000010100 */
[----:B------:R-:W-:Y:S02]  /*81b0*/  FADD.FTZ R189, R189, R102 ;  /* 0x00000066bdbd7221 */ /* 0x000fe40000010000 */
[----:B------:R-:W-:-:S02]  /*81c0*/  FFMA.FTZ R132, R230, UR42, -R153 ;  /* 0x0000002ae6847c23 */ /* 0x000fc40008010899 */
[----:B------:R-:W-:Y:S02]  /*81d0*/  FFMA.FTZ R86, R180, R225, -R86 ;  /* 0x000000e1b4567223 */ /* 0x000fe40000010856 */
[----:B------:R-:W-:Y:S02]  /*81e0*/  FFMA.FTZ R141, R164, R141, R144 ;  /* 0x0000008da48d7223 */ /* 0x000fe40000010090 */
[----:B------:R-:W-:Y:S02]  /*81f0*/  FADD.FTZ R153, R55, R55 ;  /* 0x0000003737997221 */ /* 0x000fe40000010000 */
[C---:B------:R-:W-:Y:S02]  /*8200*/  FMUL.FTZ R102, R130.reuse, -R103 ;  /* 0x8000006782667220 */ /* 0x040fe40000410000 */
[----:B------:R-:W-:Y:S02]  /*8210*/  FMUL.FTZ R130, R130, -R189 ;  /* 0x800000bd82827220 */ /* 0x000fe40000410000 */
[----:B------:R-:W-:-:S02]  /*8220*/  FFMA.FTZ R141, R153, R86, R141 ;  /* 0x00000056998d7223 */ /* 0x000fc4000001008d */
[C---:B------:R-:W-:Y:S02]  /*8230*/  FFMA.FTZ R86, R129.reuse, R189, -R102 ;  /* 0x000000bd81567223 */ /* 0x040fe40000010866 */
[----:B------:R-:W-:Y:S02]  /*8240*/  FMUL.FTZ R102, R206, UR43 ;  /* 0x0000002bce667c20 */ /* 0x000fe40008410000 */
[----:B------:R-:W-:Y:S02]  /*8250*/  FFMA.FTZ R129, R129, R103, R130 ;  /* 0x0000006781817223 */ /* 0x000fe40000010082 */
[----:B------:R-:W-:Y:S02]  /*8260*/  FFMA.FTZ R102, R225, UR42, -R102 ;  /* 0x0000002ae1667c23 */ /* 0x000fe40008010866 */
[----:B------:R-:W-:Y:S02]  /*8270*/  FADD.FTZ R172, -R172, R129 ;  /* 0x00000081acac7221 */ /* 0x000fe40000010100 */
[----:B------:R-:W-:-:S02]  /*8280*/  FADD.FTZ R86, R173, R86 ;  /* 0x00000056ad567221 */ /* 0x000fc40000010000 */
[----:B------:R-:W-:Y:S02]  /*8290*/  FMUL.FTZ R181, R181, R230 ;  /* 0x000000e6b5b57220 */ /* 0x000fe40000410000 */
[----:B------:R-:W-:Y:S02]  /*82a0*/  FMUL.FTZ R130, R153, R102 ;  /* 0x0000006699827220 */ /* 0x000fe40000410000 */
[----:B------:R-:W-:Y:S02]  /*82b0*/  FMUL.FTZ R102, R128, -R172 ;  /* 0x800000ac80667220 */ /* 0x000fe40000410000 */
[----:B------:R-:W-:Y:S02]  /*82c0*/  FMUL.FTZ R77, R212, UR43 ;  /* 0x0000002bd44d7c20 */ /* 0x000fe40008410000 */
[----:B------:R-:W-:Y:S02]  /*82d0*/  FMUL.FTZ R128, R128, -R86 ;  /* 0x8000005680807220 */ /* 0x000fe40000410000 */
[----:B------:R-:W-:-:S02]  /*82e0*/  FFMA.FTZ R170, R170, R207, R181 ;  /* 0x000000cfaaaa7223 */ /* 0x000fc400000100b5 */
[----:B------:R-:W-:Y:S02]  /*82f0*/  FMUL.FTZ R183, R183, R225 ;  /* 0x000000e1b7b77220 */ /* 0x000fe40000410000 */
[----:B------:R-:W-:Y:S02]  /*8300*/  FMUL.FTZ R144, R206, UR42 ;  /* 0x0000002ace907c20 */ /* 0x000fe40008410000 */
[C---:B------:R-:W-:Y:S02]  /*8310*/  FFMA.FTZ R102, R127.reuse, R86, -R102 ;  /* 0x000000567f667223 */ /* 0x040fe40000010866 */
[----:B------:R-:W-:Y:S02]  /*8320*/  FFMA.FTZ R77, R226, UR42, -R77 ;  /* 0x0000002ae24d7c23 */ /* 0x000fe4000801084d */
[----:B------:R-:W-:Y:S02]  /*8330*/  FFMA.FTZ R127, R127, R172, R128 ;  /* 0x000000ac7f7f7223 */ /* 0x000fe40000010080 */
[----:B------:R-:W-:-:S02]  /*8340*/  FFMA.FTZ R180, R180, R206, R183 ;  /* 0x000000ceb4b47223 */ /* 0x000fc400000100b7 */
[----:B------:R-:W-:Y:S02]  /*8350*/  FFMA.FTZ R155, -R164, R170, R155 ;  /* 0x000000aaa49b7223 */ /* 0x000fe4000001019b */
[----:B------:R-:W-:Y:S02]  /*8360*/  FFMA.FTZ R144, R225, UR43, R144 ;  /* 0x0000002be1907c23 */ /* 0x000fe40008010090 */
[C---:B------:R-:W-:Y:S02]  /*8370*/  FMUL.FTZ R77, R167.reuse, R77 ;  /* 0x0000004da74d7220 */ /* 0x040fe40000410000 */
[----:B------:R-:W-:Y:S02]  /*8380*/  FFMA.FTZ R76, -R167, R76, -RZ ;  /* 0x0000004ca74c7223 */ /* 0x000fe400000109ff */
[----:B------:R-:W-:Y:S02]  /*8390*/  FADD.FTZ R127, -R174, R127 ;  /* 0x0000007fae7f7221 */ /* 0x000fe40000010100 */
[----:B------:R-:W-:-:S02]  /*83a0*/  FADD.FTZ R167, R54, R54 ;  /* 0x0000003636a77221 */ /* 0x000fc40000010000 */
[C---:B------:R-:W-:Y:S02]  /*83b0*/  FFMA.FTZ R129, -R153.reuse, R144, -RZ ;  /* 0x0000009099817223 */ /* 0x040fe400000109ff */
[----:B------:R-:W-:Y:S02]  /*83c0*/  FFMA.FTZ R155, -R153, R180, R155 ;  /* 0x000000b4999b7223 */ /* 0x000fe4000001019b */
[----:B------:R-:W-:Y:S02]  /*83d0*/  FADD.FTZ R175, R175, R102 ;  /* 0x00000066afaf7221 */ /* 0x000fe40000010000 */
[----:B------:R-:W-:Y:S02]  /*83e0*/  FMUL.FTZ R153, R208, UR43 ;  /* 0x0000002bd0997c20 */ /* 0x000fe40008410000 */
[----:B------:R-:W-:Y:S02]  /*83f0*/  FMUL.FTZ R138, R187, R205 ;  /* 0x000000cdbb8a7220 */ /* 0x000fe40000410000 */
[----:B------:R-:W-:-:S02]  /*8400*/  FMUL.FTZ R102, R126, -R127 ;  /* 0x8000007f7e667220 */ /* 0x000fc40000410000 */
[----:B------:R-:W-:Y:S02]  /*8410*/  FFMA.FTZ R141, R167, R140, R141 ;  /* 0x0000008ca78d7223 */ /* 0x000fe4000001008d */
[----:B------:R-:W-:Y:S02]  /*8420*/  FMUL.FTZ R126, R126, -R175 ;  /* 0x800000af7e7e7220 */ /* 0x000fe40000410000 */
[----:B------:R-:W-:Y:S02]  /*8430*/  FFMA.FTZ R140, R232, UR42, -R153 ;  /* 0x0000002ae88c7c23 */ /* 0x000fe40008010899 */
[----:B------:R-:W-:Y:S02]  /*8440*/  FFMA.FTZ R138, R184, R227, -R138 ;  /* 0x000000e3b88a7223 */ /* 0x000fe4000001088a */
[----:B------:R-:W-:Y:S02]  /*8450*/  FADD.FTZ R153, R52, R52 ;  /* 0x0000003434997221 */ /* 0x000fe40000010000 */
[----:B------:R-:W-:-:S02]  /*8460*/  FMUL.FTZ R165, R207, UR42 ;  /* 0x0000002acfa57c20 */ /* 0x000fc40008410000 */
[C---:B------:R-:W-:Y:S02]  /*8470*/  FFMA.FTZ R102, R125.reuse, R175, -R102 ;  /* 0x000000af7d667223 */ /* 0x040fe40000010866 */
[----:B------:R-:W-:Y:S02]  /*8480*/  FFMA.FTZ R125, R125, R127, R126 ;  /* 0x0000007f7d7d7223 */ /* 0x000fe4000001007e */
[----:B------:R-:W-:Y:S02]  /*8490*/  FMUL.FTZ R185, R185, R232 ;  /* 0x000000e8b9b97220 */ /* 0x000fe40000410000 */
[----:B------:R-:W-:Y:S02]  /*84a0*/  FFMA.FTZ R144, R153, R138, R141 ;  /* 0x0000008a99907223 */ /* 0x000fe4000001008d */
[----:B------:R-:W-:Y:S02]  /*84b0*/  FFMA.FTZ R131, R230, UR43, R165 ;  /* 0x0000002be6837c23 */ /* 0x000fe400080100a5 */
[----:B------:R-:W-:-:S02]  /*84c0*/  FMUL.FTZ R138, R205, UR43 ;  /* 0x0000002bcd8a7c20 */ /* 0x000fc40008410000 */
[----:B------:R-:W-:Y:S02]  /*84d0*/  FMUL.FTZ R85, R191, R203 ;  /* 0x000000cbbf557220 */ /* 0x000fe40000410000 */
[----:B------:R-:W-:Y:S02]  /*84e0*/  FADD.FTZ R176, -R176, R125 ;  /* 0x0000007db0b07221 */ /* 0x000fe40000010100 */
[----:B------:R-:W-:Y:S02]  /*84f0*/  FFMA.FTZ R182, R182, R208, R185 ;  /* 0x000000d0b6b67223 */ /* 0x000fe400000100b9 */
[----:B------:R-:W-:Y:S02]  /*8500*/  FMUL.FTZ R187, R187, R227 ;  /* 0x000000e3bbbb7220 */ /* 0x000fe40000410000 */
[----:B------:R-:W-:Y:S02]  /*8510*/  FMUL.FTZ R154, R205, UR42 ;  /* 0x0000002acd9a7c20 */ /* 0x000fe40008410000 */
[----:B------:R-:W-:-:S02]  /*8520*/  FADD.FTZ R102, R177, R102 ;  /* 0x00000066b1667221 */ /* 0x000fc40000010000 */
[C---:B------:R-:W-:Y:S02]  /*8530*/  FMUL.FTZ R132, R164.reuse, R132 ;  /* 0x00000084a4847220 */ /* 0x040fe40000410000 */
[----:B------:R-:W-:Y:S02]  /*8540*/  FFMA.FTZ R131, -R164, R131, -RZ ;  /* 0x00000083a4837223 */ /* 0x000fe400000109ff */
[----:B------:R-:W-:Y:S02]  /*8550*/  FFMA.FTZ R126, R227, UR42, -R138 ;  /* 0x0000002ae37e7c23 */ /* 0x000fe4000801088a */
[----:B------:R-:W-:Y:S02]  /*8560*/  FFMA.FTZ R85, R186, R234, -R85 ;  /* 0x000000eaba557223 */ /* 0x000fe40000010855 */
[----:B------:R-:W-:Y:S02]  /*8570*/  FADD.FTZ R164, R51, R51 ;  /* 0x0000003333a47221 */ /* 0x000fe40000010000 */
[----:B------:R-:W-:-:S02]  /*8580*/  FMUL.FTZ R138, R124, -R176 ;  /* 0x800000b07c8a7220 */ /* 0x000fc40000410000 */
[----:B------:R-:W-:Y:S02]  /*8590*/  FFMA.FTZ R184, R184, R205, R187 ;  /* 0x000000cdb8b87223 */ /* 0x000fe400000100bb */
[----:B------:R-:W-:Y:S02]  /*85a0*/  FFMA.FTZ R155, -R167, R182, R155 ;  /* 0x000000b6a79b7223 */ /* 0x000fe4000001019b */
[----:B------:R-:W-:Y:S02]  /*85b0*/  FFMA.FTZ R154, R227, UR43, R154 ;  /* 0x0000002be39a7c23 */ /* 0x000fe4000801009a */
[-C--:B------:R-:W-:Y:S02]  /*85c0*/  FMUL.FTZ R124, R124, -R102.reuse ;  /* 0x800000667c7c7220 */ /* 0x080fe40000410000 */
[----:B------:R-:W-:Y:S02]  /*85d0*/  FFMA.FTZ R144, R164, R85, R144 ;  /* 0x00000055a4907223 */ /* 0x000fe40000010090 */
[----:B------:R-:W-:-:S02]  /*85e0*/  FFMA.FTZ R138, R123, R102, -R138 ;  /* 0x000000667b8a7223 */ /* 0x000fc4000001088a */
[C---:B------:R-:W-:Y:S02]  /*85f0*/  FMUL.FTZ R126, R153.reuse, R126 ;  /* 0x0000007e997e7220 */ /* 0x040fe40000410000 */
[C---:B------:R-:W-:Y:S02]  /*8600*/  FFMA.FTZ R125, -R153.reuse, R154, -RZ ;  /* 0x0000009a997d7223 */ /* 0x040fe400000109ff */
[----:B------:R-:W-:Y:S02]  /*8610*/  FFMA.FTZ R155, -R153, R184, R155 ;  /* 0x000000b8999b7223 */ /* 0x000fe4000001019b */
[----:B------:R-:W-:Y:S02]  /*8620*/  FFMA.FTZ R85, R123, R176, R124 ;  /* 0x000000b07b557223 */ /* 0x000fe4000001007c */
[----:B------:R-:W-:Y:S02]  /*8630*/  FMUL.FTZ R153, R203, UR42 ;  /* 0x0000002acb997c20 */ /* 0x000fe40008410000 */
[----:B------:R-:W-:-:S02]  /*8640*/  FMUL.FTZ R87, R193, R204 ;  /* 0x000000ccc1577220 */ /* 0x000fc40000410000 */
[----:B------:R-:W-:Y:S02]  /*8650*/  FADD.FTZ R179, R179, R138 ;  /* 0x0000008ab3b37221 */ /* 0x000fe40000010000 */
[----:B------:R-:W-:Y:S02]  /*8660*/  FADD.FTZ R85, -R178, R85 ;  /* 0x00000055b2557221 */ /* 0x000fe40000010100 */
[----:B------:R-:W-:Y:S02]  /*8670*/  FFMA.FTZ R123, R234, UR43, R153 ;  /* 0x0000002bea7b7c23 */ /* 0x000fe40008010099 */
[----:B------:R-:W-:Y:S02]  /*8680*/  FFMA.FTZ R87, R190, R229, -R87 ;  /* 0x000000e5be577223 */ /* 0x000fe40000010857 */
[----:B------:R-:W-:Y:S02]  /*8690*/  FADD.FTZ R153, R50, R50 ;  /* 0x0000003232997221 */ /* 0x000fe40000010000 */
[----:B------:R-:W-:-:S02]  /*86a0*/  FMUL.FTZ R138, R122, -R179 ;  /* 0x800000b37a8a7220 */ /* 0x000fc40000410000 */
[----:B------:R-:W-:Y:S02]  /*86b0*/  FMUL.FTZ R122, R122, -R85 ;  /* 0x800000557a7a7220 */ /* 0x000fe40000410000 */
[----:B------:R-:W-:Y:S02]  /*86c0*/  FFMA.FTZ R154, R153, R87, R144 ;  /* 0x00000057999a7223 */ /* 0x000fe40000010090 */
[C---:B------:R-:W-:Y:S02]  /*86d0*/  FFMA.FTZ R87, R121.reuse, R85, R138 ;  /* 0x0000005579577223 */ /* 0x040fe4000001008a */
[----:B------:R-:W-:Y:S02]  /*86e0*/  FFMA.FTZ R122, R121, R179, -R122 ;  /* 0x000000b3797a7223 */ /* 0x000fe4000001087a */
[----:B------:R-:W-:Y:S02]  /*86f0*/  FMUL.FTZ R138, R204, UR42 ;  /* 0x0000002acc8a7c20 */ /* 0x000fe40008410000 */
[----:B------:R-:W-:-:S02]  /*8700*/  FMUL.FTZ R141, R203, UR43 ;  /* 0x0000002bcb8d7c20 */ /* 0x000fc40008410000 */
[----:B------:R-:W-:Y:S02]  /*8710*/  FADD.FTZ R160, -R160, R87 ;  /* 0x00000057a0a07221 */ /* 0x000fe40000010100 */
[----:B------:R-:W-:Y:S02]  /*8720*/  FADD.FTZ R122, R159, R122 ;  /* 0x0000007a9f7a7221 */ /* 0x000fe40000010000 */
[----:B------:R-:W-:Y:S02]  /*8730*/  FFMA.FTZ R138, R229, UR43, R138 ;  /* 0x0000002be58a7c23 */ /* 0x000fe4000801008a */
[----:B------:R-:W-:Y:S02]  /*8740*/  FFMA.FTZ R124, R234, UR42, -R141 ;  /* 0x0000002aea7c7c23 */ /* 0x000fe4000801088d */
[C---:B------:R-:W-:Y:S02]  /*8750*/  FMUL.FTZ R87, R120.reuse, -R160 ;  /* 0x800000a078577220 */ /* 0x040fe40000410000 */
[----:B------:R-:W-:-:S02]  /*8760*/  FMUL.FTZ R141, R120, -R122 ;  /* 0x8000007a788d7220 */ /* 0x000fc40000410000 */
[----:B------:R-:W-:Y:S02]  /*8770*/  FFMA.FTZ R120, -R153, R138, -RZ ;  /* 0x0000008a99787223 */ /* 0x000fe400000109ff */
[----:B------:R-:W-:Y:S02]  /*8780*/  FMUL.FTZ R191, R191, R234 ;  /* 0x000000eabfbf7220 */ /* 0x000fe40000410000 */
[C---:B------:R-:W-:Y:S02]  /*8790*/  FFMA.FTZ R138, R119.reuse, R122, -R87 ;  /* 0x0000007a778a7223 */ /* 0x040fe40000010857 */
[----:B------:R-:W-:Y:S01]  /*87a0*/  FFMA.FTZ R87, R119, R160, R141 ;  /* 0x000000a077577223 */ /* 0x000fe2000001008d */
[----:B------:R-:W-:Y:S01]  /*87b0*/  SHF.L.U32 R119, R104, 0x5, RZ ;  /* 0x0000000568777819 */ /* 0x000fe200000006ff */
[----:B------:R-:W-:Y:S01]  /*87c0*/  FFMA.FTZ R186, R186, R203, R191 ;  /* 0x000000cbbaba7223 */ /* 0x000fe200000100bf */
[----:B------:R-:W-:Y:S01]  /*87d0*/  P2R R141, PR, RZ, 0x1 ;  /* 0x00000001ff8d7803 */ /* 0x000fe20000000000 */
[----:B------:R-:W-:-:S02]  /*87e0*/  FMUL.FTZ R193, R193, R229 ;  /* 0x000000e5c1c17220 */ /* 0x000fc40000410000 */
[----:B------:R-:W-:Y:S02]  /*87f0*/  FMUL.FTZ R144, R204, UR43 ;  /* 0x0000002bcc907c20 */ /* 0x000fe40008410000 */
[----:B------:R-:W-:Y:S01]  /*8800*/  FADD.FTZ R157, R157, R138 ;  /* 0x0000008a9d9d7221 */ /* 0x000fe20000010000 */
[----:B------:R-:W-:Y:S01]  /*8810*/  IADD3 R138, R119, 0x1, RZ ;  /* 0x00000001778a7810 */ /* 0x000fe20007ffe0ff */
[----:B------:R-:W-:Y:S02]  /*8820*/  FADD.FTZ R87, -R158, R87 ;  /* 0x000000579e577221 */ /* 0x000fe40000010100 */
[----:B------:R-:W-:Y:S01]  /*8830*/  FFMA.FTZ R190, R190, R204, R193 ;  /* 0x000000ccbebe7223 */ /* 0x000fe200000100c1 */
[----:B------:R-:W-:Y:S01]  /*8840*/  LEA.HI.SX32 R141, R138, R119, 0x1b ;  /* 0x000000778a8d7211 */ /* 0x000fe200078fdaff */
[----:B------:R-:W-:Y:S02]  /*8850*/  FFMA.FTZ R155, -R164, R186, R155 ;  /* 0x000000baa49b7223 */ /* 0x000fe4000001019b */
[----:B------:R-:W-:Y:S01]  /*8860*/  FFMA.FTZ R121, R229, UR42, -R144 ;  /* 0x0000002ae5797c23 */ /* 0x000fe20008010890 */
[----:B------:R-:W-:Y:S01]  /*8870*/  IADD3 R144, R119, 0x2, RZ ;  /* 0x0000000277907810 */ /* 0x000fe20007ffe0ff */
[----:B------:R-:W-:-:S02]  /*8880*/  FMUL.FTZ R138, R118, -R87 ;  /* 0x80000057768a7220 */ /* 0x000fc40000410000 */
[C---:B------:R-:W-:Y:S02]  /*8890*/  FMUL.FTZ R121, R153.reuse, R121 ;  /* 0x0000007999797220 */ /* 0x040fe40000410000 */
[----:B------:R-:W-:Y:S01]  /*88a0*/  FFMA.FTZ R190, -R153, R190, R155 ;  /* 0x000000be99be7223 */ /* 0x000fe2000001019b */
[----:B------:R-:W-:Y:S01]  /*88b0*/  LEA.HI.SX32 R153, R144, R119, 0x1b ;  /* 0x0000007790997211 */ /* 0x000fe200078fdaff */
[-C--:B------:R-:W-:Y:S01]  /*88c0*/  FMUL.FTZ R144, R118, -R157.reuse ;  /* 0x8000009d76907220 */ /* 0x080fe20000410000 */
[----:B------:R-:W-:Y:S01]  /*88d0*/  MOV R155, UR7 ;  /* 0x00000007009b7c02 */ /* 0x000fe20008000f00 */
[C---:B------:R-:W-:Y:S02]  /*88e0*/  FFMA.FTZ R118, R117.reuse, R157, -R138 ;  /* 0x0000009d75767223 */ /* 0x040fe4000001088a */
[----:B------:R-:W-:Y:S02]  /*88f0*/  FFMA.FTZ R117, R117, R87, R144 ;  /* 0x0000005775757223 */ /* 0x000fe40000010090 */
[----:B------:R-:W-:Y:S01]  /*8900*/  FADD.FTZ R118, R161, R118 ;  /* 0x00000076a1767221 */ /* 0x000fe20000010000 */
[----:B------:R0:W-:Y:S01]  /*8910*/  @!P0 STS.128 [R155.X16+0x8b80], R56 ;  /* 0x008b80389b008388 */ /* 0x0001e2000000cc00 */
[----:B------:R-:W-:-:S02]  /*8920*/  FADD.FTZ R156, -R156, R117 ;  /* 0x000000759c9c7221 */ /* 0x000fc40000010100 */
[C---:B------:R-:W-:Y:S02]  /*8930*/  FMUL.FTZ R117, R116.reuse, -R118 ;  /* 0x8000007674757220 */ /* 0x040fe40000410000 */
[-C--:B------:R-:W-:Y:S02]  /*8940*/  FMUL.FTZ R116, R116, -R156.reuse ;  /* 0x8000009c74747220 */ /* 0x080fe40000410000 */
[C---:B------:R-:W-:Y:S02]  /*8950*/  FFMA.FTZ R117, R115.reuse, R156, R117 ;  /* 0x0000009c73757223 */ /* 0x040fe40000010075 */
[----:B------:R-:W-:Y:S02]  /*8960*/  FFMA.FTZ R116, R115, R118, -R116 ;  /* 0x0000007673747223 */ /* 0x000fe40000010874 */
[----:B------:R-:W-:Y:S01]  /*8970*/  FADD.FTZ R139, R154, R139 ;  /* 0x0000008b9a8b7221 */ /* 0x000fe20000010000 */
[----:B------:R-:W-:Y:S01]  /*8980*/  IADD3 R154, R119, 0x3, RZ ;  /* 0x00000003779a7810 */ /* 0x000fe20007ffe0ff */
[----:B------:R-:W-:-:S02]  /*8990*/  FADD.FTZ R163, R163, R116 ;  /* 0x00000074a3a37221 */ /* 0x000fc40000010000 */
[----:B------:R-:W-:Y:S01]  /*89a0*/  FFMA.FTZ R67, -R236, R67, -RZ ;  /* 0x00000043ec437223 */ /* 0x000fe200000109ff */
[-C--:B------:R-:W-:Y:S01]  /*89b0*/  LEA.HI.SX32 R154, R154, R119.reuse, 0x1b ;  /* 0x000000779a9a7211 */ /* 0x080fe200078fdaff */
[----:B0-----:R-:W-:Y:S01]  /*89c0*/  FADD.FTZ R57, -R162, R117 ;  /* 0x00000075a2397221 */ /* 0x001fe20000010100 */
[----:B------:R-:W-:Y:S01]  /*89d0*/  LEA.HI.SX32 R119, R119, R119, 0x1b ;  /* 0x0000007777777211 */ /* 0x000fe200078fdaff */
[----:B------:R-:W-:Y:S02]  /*89e0*/  FMUL.FTZ R79, R169, R79 ;  /* 0x0000004fa94f7220 */ /* 0x000fe40000410000 */
[C---:B------:R-:W-:Y:S02]  /*89f0*/  FMUL.FTZ R56, R114.reuse, -R57 ;  /* 0x8000003972387220 */ /* 0x040fe40000410000 */
[-C--:B------:R-:W-:Y:S01]  /*8a00*/  FMUL.FTZ R114, R114, -R163.reuse ;  /* 0x800000a372727220 */ /* 0x080fe20000410000 */
[----:B------:R-:W-:Y:S01]  /*8a10*/  STS [R119.X4+0x2100], R66 ;  /* 0x0021004277007388 */ /* 0x000fe20000004800 */
        /* <DEDUP_REMOVED lines=10> */
[----:B------:R-:W-:Y:S01]  /*8ac0*/  FMUL.FTZ R194, R214, UR42 ;  /* 0x0000002ad6c27c20 */ /* 0x000fe20008410000 */
[----:B------:R1:W-:Y:S01]  /*8ad0*/  STS [R119.X4+0x211c], R67 ;  /* 0x00211c4377007388 */ /* 0x0003e20000004800 */
[----:B------:R-:W-:Y:S02]  /*8ae0*/  FADD.FTZ R147, -R147, R58 ;  /* 0x0000003a93937221 */ /* 0x000fe40000010100 */
[----:B------:R-:W-:Y:S01]  /*8af0*/  FFMA.FTZ R78, R219, UR43, R194 ;  /* 0x0000002bdb4e7c23 */ /* 0x000fe200080100c2 */
[----:B------:R2:W-:Y:S01]  /*8b00*/  STS [R119.X4+0x2128], R77 ;  /* 0x0021284d77007388 */ /* 0x0005e20000004800 */
[----:B------:R-:W-:Y:S02]  /*8b10*/  FMUL.FTZ R58, R110, -R147 ;  /* 0x800000936e3a7220 */ /* 0x000fe40000410000 */
[----:B------:R-:W-:Y:S01]  /*8b20*/  FFMA.FTZ R78, -R169, R78, -RZ ;  /* 0x0000004ea94e7223 */ /* 0x000fe200000109ff */
[----:B------:R3:W-:Y:S01]  /*8b30*/  STS [R119.X4+0x2120], R79 ;  /* 0x0021204f77007388 */ /* 0x0007e20000004800 */
[----:B0-----:R-:W-:-:S02]  /*8b40*/  FMUL.FTZ R82, R29, R56 ;  /* 0x000000381d527220 */ /* 0x001fc40000410000 */
[----:B-1----:R-:W-:Y:S01]  /*8b50*/  FFMA.FTZ R67, R111, R146, -R112 ;  /* 0x000000926f437223 */ /* 0x002fe20000010870 */
[----:B------:R-:W-:Y:S01]  /*8b60*/  STS [R119.X4+0x2114], R83 ;  /* 0x0021145377007388 */ /* 0x000fe20000004800 */
[----:B------:R-:W-:Y:S01]  /*8b70*/  FMUL.FTZ R113, R27, R118 ;  /* 0x000000761b717220 */ /* 0x000fe20000410000 */
[--C-:B--2---:R-:W-:Y:S01]  /*8b80*/  HADD2.F32 R77, -RZ, R72.reuse.H0_H0 ;  /* 0x20000048ff4d7230 */ /* 0x104fe20000004100 */
[----:B------:R-:W-:Y:S01]  /*8b90*/  FADD.FTZ R67, R148, R67 ;  /* 0x0000004394437221 */ /* 0x000fe20000010000 */
[----:B------:R-:W-:Y:S01]  /*8ba0*/  STS [R119.X4+0x212c], R76 ;  /* 0x00212c4c77007388 */ /* 0x000fe20000004800 */
[----:B------:R-:W-:Y:S01]  /*8bb0*/  FMUL.FTZ R165, R208, UR42 ;  /* 0x0000002ad0a57c20 */ /* 0x000fe20008410000 */
[----:B---3--:R-:W-:Y:S01]  /*8bc0*/  HADD2.F32 R79, -RZ, R72.H1_H1 ;  /* 0x30000048ff4f7230 */ /* 0x008fe20000004100 */
[-C--:B------:R-:W-:Y:S01]  /*8bd0*/  FMUL.FTZ R110, R110, -R67.reuse ;  /* 0x800000436e6e7220 */ /* 0x080fe20000410000 */
[----:B------:R-:W-:Y:S01]  /*8be0*/  STS [R119.X4+0x2124], R78 ;  /* 0x0021244e77007388 */ /* 0x000fe20000004800 */
[----:B------:R-:W-:-:S02]  /*8bf0*/  FFMA.FTZ R59, R109, R67, -R58 ;  /* 0x000000436d3b7223 */ /* 0x000fc4000001083a */
[----:B------:R-:W-:Y:S01]  /*8c00*/  FFMA.FTZ R58, R109, R147, R110 ;  /* 0x000000936d3a7223 */ /* 0x000fe2000001006e */
[----:B------:R-:W-:Y:S01]  /*8c10*/  STS [R119.X4+0x2118], R80 ;  /* 0x0021185077007388 */ /* 0x000fe20000004800 */
[----:B------:R-:W-:Y:S02]  /*8c20*/  FADD.FTZ R150, R150, R59 ;  /* 0x0000003b96967221 */ /* 0x000fe40000010000 */
[----:B------:R-:W-:Y:S01]  /*8c30*/  FADD.FTZ R58, -R149, R58 ;  /* 0x0000003a953a7221 */ /* 0x000fe20000010100 */
[----:B------:R-:W-:Y:S01]  /*8c40*/  STS [R119.X4+0x217c], R62 ;  /* 0x00217c3e77007388 */ /* 0x000fe20000004800 */
[C---:B------:R-:W-:Y:S02]  /*8c50*/  FMUL.FTZ R59, R108.reuse, -R150 ;  /* 0x800000966c3b7220 */ /* 0x040fe40000410000 */
        /* <DEDUP_REMOVED lines=8> */
[C---:B------:R-:W-:Y:S01]  /*8ce0*/  FMUL.FTZ R59, R32.reuse, R151 ;  /* 0x00000097203b7220 */ /* 0x040fe20000410000 */
[----:B0-----:R-:W-:Y:S01]  /*8cf0*/  HADD2.F32 R63, -RZ, R73.H1_H1 ;  /* 0x30000049ff3f7230 */ /* 0x001fe20000004100 */
[----:B------:R-:W-:Y:S01]  /*8d00*/  FFMA.FTZ R220, -R32, R77, R220 ;  /* 0x0000004d20dc7223 */ /* 0x000fe200000101dc */
[----:B------:R-:W-:Y:S01]  /*8d10*/  STS [R119.X4+0x2134], R142 ;  /* 0x0021348e77007388 */ /* 0x000fe20000004800 */
[----:B------:R-:W-:-:S02]  /*8d20*/  FMUL.FTZ R107, R31, R58 ;  /* 0x0000003a1f6b7220 */ /* 0x000fc40000410000 */
[----:B------:R-:W-:Y:S01]  /*8d30*/  FMUL.FTZ R81, R32, R152 ;  /* 0x0000009820517220 */ /* 0x000fe20000410000 */
[----:B------:R-:W-:Y:S01]  /*8d40*/  STS [R119.X4+0x2138], R136 ;  /* 0x0021388877007388 */ /* 0x000fe20000004800 */
[----:B------:R-:W-:Y:S02]  /*8d50*/  FMUL.FTZ R64, R218, R59 ;  /* 0x0000003bda407220 */ /* 0x000fe40000410000 */
[C---:B------:R-:W-:Y:S01]  /*8d60*/  FFMA.FTZ R222, -R31.reuse, R79, R222 ;  /* 0x0000004f1fde7223 */ /* 0x040fe200000101de */
[----:B------:R-:W-:Y:S01]  /*8d70*/  STS [R119.X4+0x213c], R135 ;  /* 0x00213c8777007388 */ /* 0x000fe20000004800 */
[----:B------:R-:W-:Y:S02]  /*8d80*/  FMUL.FTZ R83, R31, R150 ;  /* 0x000000961f537220 */ /* 0x000fe40000410000 */
[----:B------:R-:W-:Y:S01]  /*8d90*/  FMUL.FTZ R66, R216, R107 ;  /* 0x0000006bd8427220 */ /* 0x000fe20000410000 */
[----:B------:R-:W-:Y:S01]  /*8da0*/  STS [R119.X4+0x2140], R134 ;  /* 0x0021408677007388 */ /* 0x000fe20000004800 */
[----:B------:R-:W-:-:S02]  /*8db0*/  FFMA.FTZ R64, R220, R81, R64 ;  /* 0x00000051dc407223 */ /* 0x000fc40000010040 */
[-C--:B------:R-:W-:Y:S01]  /*8dc0*/  FFMA.FTZ R109, R222, R83.reuse, R66 ;  /* 0x00000053de6d7223 */ /* 0x080fe20000010042 */
[----:B------:R-:W-:Y:S01]  /*8dd0*/  STS [R119.X4+0x2144], R133 ;  /* 0x0021448577007388 */ /* 0x000fe20000004800 */
[----:B------:R-:W-:Y:S02]  /*8de0*/  FADD.FTZ R64, RZ, R64 ;  /* 0x00000040ff407221 */ /* 0x000fe40000010000 */
[----:B------:R-:W-:Y:S01]  /*8df0*/  FMUL.FTZ R76, R216, R83 ;  /* 0x00000053d84c7220 */ /* 0x000fe20000410000 */
[----:B------:R-:W-:Y:S01]  /*8e00*/  STS [R119.X4+0x2148], R132 ;  /* 0x0021488477007388 */ /* 0x000fe20000004800 */
[----:B------:R-:W-:Y:S02]  /*8e10*/  FMUL.FTZ R66, R218, R81 ;  /* 0x00000051da427220 */ /* 0x000fe40000410000 */
[----:B------:R-:W-:Y:S01]  /*8e20*/  FADD.FTZ R109, R64, R109 ;  /* 0x0000006d406d7221 */ /* 0x000fe20000010000 */
[----:B------:R-:W-:Y:S01]  /*8e30*/  HADD2.F32 R64, -RZ, R73.H0_H0 ;  /* 0x20000049ff407230 */ /* 0x000fe20000004100 */
[----:B------:R-:W-:Y:S01]  /*8e40*/  FFMA.FTZ R78, R222, R107, -R76 ;  /* 0x0000006bde4e7223 */ /* 0x000fe2000001084c */
[----:B------:R0:W-:Y:S01]  /*8e50*/  STS [R119.X4+0x214c], R131 ;  /* 0x00214c8377007388 */ /* 0x0001e20000004800 */
[----:B------:R-:W-:Y:S01]  /*8e60*/  FFMA.FTZ R59, R220, R59, -R66 ;  /* 0x0000003bdc3b7223 */ /* 0x000fe20000010842 */
[----:B------:R-:W-:Y:S01]  /*8e70*/  HADD2.F32 R66, -RZ, R74.H0_H0 ;  /* 0x2000004aff427230 */ /* 0x000fe20000004100 */
[----:B------:R-:W-:Y:S01]  /*8e80*/  FMUL.FTZ R76, R30, R67 ;  /* 0x000000431e4c7220 */ /* 0x000fe20000410000 */
[----:B------:R-:W-:Y:S01]  /*8e90*/  STS [R119.X4+0x2150], R130 ;  /* 0x0021508277007388 */ /* 0x000fe20000004800 */
[----:B------:R-:W-:-:S02]  /*8ea0*/  FADD.FTZ R59, RZ, R59 ;  /* 0x0000003bff3b7221 */ /* 0x000fc40000010000 */
[C---:B------:R-:W-:Y:S01]  /*8eb0*/  FFMA.FTZ R217, -R30.reuse, R64, R217 ;  /* 0x000000401ed97223 */ /* 0x040fe200000101d9 */
[----:B------:R-:W-:Y:S01]  /*8ec0*/  STS [R119.X4+0x2154], R129 ;  /* 0x0021548177007388 */ /* 0x000fe20000004800 */
[----:B------:R-:W-:Y:S01]  /*8ed0*/  FMUL.FTZ R80, R30, R147 ;  /* 0x000000931e507220 */ /* 0x000fe20000410000 */
[----:B0-----:R-:W-:Y:S01]  /*8ee0*/  MOV R131, UR30 ;  /* 0x0000001e00837c02 */ /* 0x001fe20008000f00 */
[----:B------:R-:W-:Y:S01]  /*8ef0*/  FMUL.FTZ R62, R215, R76 ;  /* 0x0000004cd73e7220 */ /* 0x000fe20000410000 */
[----:B------:R-:W-:Y:S01]  /*8f00*/  STS [R119.X4+0x2160], R126 ;  /* 0x0021607e77007388 */ /* 0x000fe20000004800 */
[----:B------:R-:W-:Y:S01]  /*8f10*/  FADD.FTZ R59, R59, R78 ;  /* 0x0000004e3b3b7221 */ /* 0x000fe20000010000 */
[----:B------:R-:W-:Y:S01]  /*8f20*/  LEA R131, R131, -R104, 0x1 ;  /* 0x8000006883837211 */ /* 0x000fe200078e08ff */
[-C--:B------:R-:W-:Y:S01]  /*8f30*/  FFMA.FTZ R78, R217, R80.reuse, -R62 ;  /* 0x00000050d94e7223 */ /* 0x080fe2000001083e */
[----:B------:R-:W-:Y:S01]  /*8f40*/  STS [R119.X4+0x2164], R125 ;  /* 0x0021647d77007388 */ /* 0x000fe20000004800 */
[----:B------:R-:W-:Y:S01]  /*8f50*/  FMUL.FTZ R80, R215, R80 ;  /* 0x00000050d7507220 */ /* 0x000fe20000410000 */
[----:B------:R-:W-:Y:S01]  /*8f60*/  ISETP.GE.AND P0, PT, R131, 0x1, PT ;  /* 0x000000018300780c */ /* 0x000fe20003f06270 */
[----:B------:R-:W-:Y:S01]  /*8f70*/  FMUL.FTZ R62, R28, R163 ;  /* 0x000000a31c3e7220 */ /* 0x000fe20000410000 */
[----:B------:R-:W-:Y:S01]  /*8f80*/  STS [R119.X4+0x2170], R121 ;  /* 0x0021707977007388 */ /* 0x000fe20000004800 */
[----:B------:R-:W-:-:S02]  /*8f90*/  FFMA.FTZ R80, R217, R76, R80 ;  /* 0x0000004cd9507223 */ /* 0x000fc40000010050 */
[C---:B------:R-:W-:Y:S01]  /*8fa0*/  FFMA.FTZ R224, -R29.reuse, R63, R224 ;  /* 0x0000003f1de07223 */ /* 0x040fe200000101e0 */
[----:B------:R-:W-:Y:S01]  /*8fb0*/  STS [R119.X4+0x2174], R120 ;  /* 0x0021747877007388 */ /* 0x000fe20000004800 */
[----:B------:R-:W-:Y:S02]  /*8fc0*/  FMUL.FTZ R107, R29, R146 ;  /* 0x000000921d6b7220 */ /* 0x000fe40000410000 */
[----:B------:R-:W-:Y:S02]  /*8fd0*/  FMUL.FTZ R84, R213, R82 ;  /* 0x00000052d5547220 */ /* 0x000fe40000410000 */
[C---:B------:R-:W-:Y:S02]  /*8fe0*/  FFMA.FTZ R219, -R28.reuse, R66, R219 ;  /* 0x000000421cdb7223 */ /* 0x040fe400000101db */
[----:B------:R-:W-:Y:S02]  /*8ff0*/  FMUL.FTZ R108, R28, R57 ;  /* 0x000000391c6c7220 */ /* 0x000fe40000410000 */
[----:B------:R-:W-:-:S02]  /*9000*/  FMUL.FTZ R110, R214, R62 ;  /* 0x0000003ed66e7220 */ /* 0x000fc40000410000 */
[----:B------:R-:W-:Y:S02]  /*9010*/  FADD.FTZ R80, R109, R80 ;  /* 0x000000506d507221 */ /* 0x000fe40000010000 */
[-C--:B------:R-:W-:Y:S02]  /*9020*/  FFMA.FTZ R109, R224, R107.reuse, R84 ;  /* 0x0000006be06d7223 */ /* 0x080fe40000010054 */
[----:B------:R-:W-:Y:S02]  /*9030*/  FMUL.FTZ R111, R213, R107 ;  /* 0x0000006bd56f7220 */ /* 0x000fe40000410000 */
[-C--:B------:R-:W-:Y:S02]  /*9040*/  FFMA.FTZ R110, R219, R108.reuse, -R110 ;  /* 0x0000006cdb6e7223 */ /* 0x080fe4000001086e */
[----:B------:R-:W-:Y:S02]  /*9050*/  FMUL.FTZ R108, R214, R108 ;  /* 0x0000006cd66c7220 */ /* 0x000fe40000410000 */
[----:B------:R-:W-:Y:S01]  /*9060*/  FADD.FTZ R80, R80, R109 ;  /* 0x0000006d50507221 */ /* 0x000fe20000010000 */
[----:B------:R-:W-:Y:S01]  /*9070*/  HADD2.F32 R109, -RZ, R74.H1_H1 ;  /* 0x3000004aff6d7230 */ /* 0x000fe20000004100 */
[----:B------:R-:W-:-:S02]  /*9080*/  FFMA.FTZ R82, R224, R82, -R111 ;  /* 0x00000052e0527223 */ /* 0x000fc4000001086f */
[----:B------:R-:W-:Y:S01]  /*9090*/  FADD.FTZ R59, R59, R78 ;  /* 0x0000004e3b3b7221 */ /* 0x000fe20000010000 */
[--C-:B------:R-:W-:Y:S01]  /*90a0*/  HADD2.F32 R78, -RZ, R75.reuse.H0_H0 ;  /* 0x2000004bff4e7230 */ /* 0x100fe20000004100 */
[----:B------:R-:W-:Y:S02]  /*90b0*/  FFMA.FTZ R111, R219, R62, R108 ;  /* 0x0000003edb6f7223 */ /* 0x000fe4000001006c */
[----:B------:R-:W-:Y:S02]  /*90c0*/  FADD.FTZ R59, R59, R82 ;  /* 0x000000523b3b7221 */ /* 0x000fe40000010000 */
[----:B------:R-:W-:Y:S01]  /*90d0*/  FADD.FTZ R82, R80, R111 ;  /* 0x0000006f50527221 */ /* 0x000fe20000010000 */
[----:B------:R-:W-:Y:S01]  /*90e0*/  HADD2.F32 R111, -RZ, R75.H1_H1 ;  /* 0x3000004bff6f7230 */ /* 0x000fe20000004100 */
[C---:B------:R-:W-:Y:S02]  /*90f0*/  FFMA.FTZ R226, -R27.reuse, R109, R226 ;  /* 0x0000006d1be27223 */ /* 0x040fe400000101e2 */
[----:B------:R-:W-:-:S02]  /*9100*/  FMUL.FTZ R115, R27, R156 ;  /* 0x0000009c1b737220 */ /* 0x000fc40000410000 */
[----:B------:R-:W-:Y:S02]  /*9110*/  FMUL.FTZ R84, R212, R113 ;  /* 0x00000071d4547220 */ /* 0x000fe40000410000 */
[----:B------:R-:W-:Y:S02]  /*9120*/  FMUL.FTZ R80, R26, R157 ;  /* 0x0000009d1a507220 */ /* 0x000fe40000410000 */
[----:B------:R-:W-:Y:S02]  /*9130*/  FFMA.FTZ R128, R232, UR43, R165 ;  /* 0x0000002be8807c23 */ /* 0x000fe400080100a5 */
[----:B------:R-:W-:Y:S02]  /*9140*/  FFMA.FTZ R108, R226, R115, -R84 ;  /* 0x00000073e26c7223 */ /* 0x000fe40000010854 */
[C---:B------:R-:W-:Y:S02]  /*9150*/  FFMA.FTZ R221, -R26.reuse, R78, R221 ;  /* 0x0000004e1add7223 */ /* 0x040fe400000101dd */
[----:B------:R-:W-:-:S02]  /*9160*/  FMUL.FTZ R112, R26, R87 ;  /* 0x000000571a707220 */ /* 0x000fc40000410000 */
[----:B------:R-:W-:Y:S02]  /*9170*/  FMUL.FTZ R114, R211, R80 ;  /* 0x00000050d3727220 */ /* 0x000fe40000410000 */
[----:B------:R-:W-:Y:S02]  /*9180*/  FMUL.FTZ R84, R212, R115 ;  /* 0x00000073d4547220 */ /* 0x000fe40000410000 */
[C---:B------:R-:W-:Y:S02]  /*9190*/  FMUL.FTZ R140, R167.reuse, R140 ;  /* 0x0000008ca78c7220 */ /* 0x040fe40000410000 */
[----:B------:R-:W-:Y:S02]  /*91a0*/  FFMA.FTZ R128, -R167, R128, -RZ ;  /* 0x00000080a7807223 */ /* 0x000fe400000109ff */
[C---:B------:R-:W-:Y:S01]  /*91b0*/  FMUL.FTZ R124, R164.reuse, R124 ;  /* 0x0000007ca47c7220 */ /* 0x040fe20000410000 */
[----:B------:R-:W-:Y:S01]  /*91c0*/  STS [R119.X4+0x2158], R140 ;  /* 0x0021588c77007388 */ /* 0x000fe20000004800 */
[----:B------:R-:W-:-:S02]  /*91d0*/  FFMA.FTZ R123, -R164, R123, -RZ ;  /* 0x0000007ba47b7223 */ /* 0x000fc400000109ff */
[----:B------:R-:W-:Y:S01]  /*91e0*/  FFMA.FTZ R114, R221, R112, -R114 ;  /* 0x00000070dd727223 */ /* 0x000fe20000010872 */
[----:B------:R-:W-:Y:S01]  /*91f0*/  STS [R119.X4+0x215c], R128 ;  /* 0x00215c8077007388 */ /* 0x000fe20000004800 */
[----:B------:R-:W-:Y:S02]  /*9200*/  FFMA.FTZ R117, R226, R113, R84 ;  /* 0x00000071e2757223 */ /* 0x000fe40000010054 */
[----:B------:R-:W-:Y:S01]  /*9210*/  FMUL.FTZ R115, R25, R122 ;  /* 0x0000007a19737220 */ /* 0x000fe20000410000 */
[----:B------:R-:W-:Y:S01]  /*9220*/  STS [R119.X4+0x2168], R124 ;  /* 0x0021687c77007388 */ /* 0x000fe20000004800 */
[----:B------:R-:W-:Y:S02]  /*9230*/  FMUL.FTZ R112, R211, R112 ;  /* 0x00000070d3707220 */ /* 0x000fe40000410000 */
[----:B------:R-:W-:Y:S01]  /*9240*/  FADD.FTZ R59, R59, R110 ;  /* 0x0000006e3b3b7221 */ /* 0x000fe20000010000 */
[----:B------:R0:W-:Y:S01]  /*9250*/  STS [R119.X4+0x216c], R123 ;  /* 0x00216c7b77007388 */ /* 0x0001e20000004800 */
[----:B------:R-:W-:-:S02]  /*9260*/  FADD.FTZ R82, R82, R117 ;  /* 0x0000007552527221 */ /* 0x000fc40000010000 */
[----:B------:R-:W-:Y:S02]  /*9270*/  FFMA.FTZ R228, -R25, R111, R228 ;  /* 0x0000006f19e47223 */ /* 0x000fe400000101e4 */
[----:B------:R-:W-:Y:S02]  /*9280*/  FMUL.FTZ R84, R210, R115 ;  /* 0x00000073d2547220 */ /* 0x000fe40000410000 */
[----:B------:R-:W-:Y:S02]  /*9290*/  FFMA.FTZ R117, R221, R80, R112 ;  /* 0x00000050dd757223 */ /* 0x000fe40000010070 */
[----:B------:R-:W-:Y:S02]  /*92a0*/  FADD.FTZ R59, R59, R108 ;  /* 0x0000006c3b3b7221 */ /* 0x000fe40000010000 */
[----:B0-----:R-:W-:Y:S02]  /*92b0*/  FMUL.FTZ R119, R25, R160 ;  /* 0x000000a019777220 */ /* 0x001fe40000410000 */
[----:B------:R-:W-:Y:S01]  /*92c0*/  FADD.FTZ R108, R82, R117 ;  /* 0x00000075526c7221 */ /* 0x000fe20000010000 */
[--C-:B------:R-:W-:Y:S01]  /*92d0*/  HADD2.F32 R82, -RZ, R68.reuse.H0_H0 ;  /* 0x20000044ff527230 */ /* 0x100fe20000004100 */
[-C--:B------:R-:W-:Y:S01]  /*92e0*/  FFMA.FTZ R110, R228, R119.reuse, -R84 ;  /* 0x00000077e46e7223 */ /* 0x080fe20000010854 */
[----:B------:R-:W-:Y:S01]  /*92f0*/  HADD2.F32 R117, -RZ, R68.H1_H1 ;  /* 0x30000044ff757230 */ /* 0x000fe20000004100 */
[----:B------:R-:W-:-:S02]  /*9300*/  FMUL.FTZ R119, R210, R119 ;  /* 0x00000077d2777220 */ /* 0x000fc40000410000 */
[----:B------:R-:W-:Y:S02]  /*9310*/  FMUL.FTZ R84, R24, R179 ;  /* 0x000000b318547220 */ /* 0x000fe40000410000 */
[----:B------:R-:W-:Y:S02]  /*9320*/  FFMA.FTZ R119, R228, R115, R119 ;  /* 0x00000073e4777223 */ /* 0x000fe40000010077 */
[----:B------:R-:W-:Y:S02]  /*9330*/  FADD.FTZ R59, R59, R114 ;  /* 0x000000723b3b7221 */ /* 0x000fe40000010000 */
[C---:B------:R-:W-:Y:S02]  /*9340*/  FFMA.FTZ R223, -R24.reuse, R82, R223 ;  /* 0x0000005218df7223 */ /* 0x040fe400000101df */
[----:B------:R-:W-:Y:S02]  /*9350*/  FMUL.FTZ R112, R24, R85 ;  /* 0x0000005518707220 */ /* 0x000fe40000410000 */
[----:B------:R-:W-:-:S02]  /*9360*/  FMUL.FTZ R114, R209, R84 ;  /* 0x00000054d1727220 */ /* 0x000fc40000410000 */
[----:B------:R-:W-:Y:S02]  /*9370*/  FADD.FTZ R108, R108, R119 ;  /* 0x000000776c6c7221 */ /* 0x000fe40000010000 */
[----:B------:R-:W-:Y:S02]  /*9380*/  FMUL.FTZ R119, R23, R102 ;  /* 0x0000006617777220 */ /* 0x000fe40000410000 */
[-C--:B------:R-:W-:Y:S02]  /*9390*/  FFMA.FTZ R114, R223, R112.reuse, -R114 ;  /* 0x00000070df727223 */ /* 0x080fe40000010872 */
[----:B------:R-:W-:Y:S02]  /*93a0*/  FMUL.FTZ R112, R209, R112 ;  /* 0x00000070d1707220 */ /* 0x000fe40000410000 */
[C---:B------:R-:W-:Y:S02]  /*93b0*/  FMUL.FTZ R116, R23.reuse, R176 ;  /* 0x000000b017747220 */ /* 0x040fe40000410000 */
[----:B------:R-:W-:-:S02]  /*93c0*/  FFMA.FTZ R230, -R23, R117, R230 ;  /* 0x0000007517e67223 */ /* 0x000fc400000101e6 */
[----:B------:R-:W-:Y:S02]  /*93d0*/  FMUL.FTZ R123, R207, R119 ;  /* 0x00000077cf7b7220 */ /* 0x000fe40000410000 */
[----:B------:R-:W-:Y:S02]  /*93e0*/  FADD.FTZ R59, R59, R110 ;  /* 0x0000006e3b3b7221 */ /* 0x000fe40000010000 */
[----:B------:R-:W-:Y:S02]  /*93f0*/  FFMA.FTZ R121, R223, R84, R112 ;  /* 0x00000054df797223 */ /* 0x000fe40000010070 */
[-C--:B------:R-:W-:Y:S02]  /*9400*/  FMUL.FTZ R112, R207, R116.reuse ;  /* 0x00000074cf707220 */ /* 0x080fe40000410000 */
[----:B------:R-:W-:Y:S02]  /*9410*/  FFMA.FTZ R154, R230, R116, -R123 ;  /* 0x00000074e69a7223 */ /* 0x000fe4000001087b */
[----:B------:R-:W-:-:S02]  /*9420*/  FADD.FTZ R59, R59, R114 ;  /* 0x000000723b3b7221 */ /* 0x000fc40000010000 */
[----:B------:R-:W-:Y:S01]  /*9430*/  FADD.FTZ R121, R108, R121 ;  /* 0x000000796c797221 */ /* 0x000fe20000010000 */
[----:B------:R-:W-:Y:S01]  /*9440*/  HADD2.F32 R108, -RZ, R69.H0_H0 ;  /* 0x20000045ff6c7230 */ /* 0x000fe20000004100 */
[----:B------:R-:W-:Y:S02]  /*9450*/  FFMA.FTZ R112, R230, R119, R112 ;  /* 0x00000077e6707223 */ /* 0x000fe40000010070 */
[----:B------:R-:W-:Y:S02]  /*9460*/  FMUL.FTZ R116, R199, UR39 ;  /* 0x00000027c7747c20 */ /* 0x000fe40008410000 */
[----:B------:R-:W-:Y:S02]  /*9470*/  FADD.FTZ R154, R59, R154 ;  /* 0x0000009a3b9a7221 */ /* 0x000fe40000010000 */
[----:B------:R-:W-:Y:S02]  /*9480*/  FMUL.FTZ R123, R60, UR39 ;  /* 0x000000273c7b7c20 */ /* 0x000fe40008410000 */
[----:B------:R-:W-:-:S02]  /*9490*/  FMUL.FTZ R59, R200, UR39 ;  /* 0x00000027c83b7c20 */ /* 0x000fc40008410000 */
[----:B------:R-:W-:Y:S02]  /*94a0*/  FMUL.FTZ R126, R103, UR39 ;  /* 0x00000027677e7c20 */ /* 0x000fe40008410000 */
[----:B------:R-:W-:Y:S02]  /*94b0*/  FADD.FTZ R158, R121, R112 ;  /* 0x00000070799e7221 */ /* 0x000fe40000010000 */
[----:B------:R-:W-:Y:S02]  /*94c0*/  FFMA.FTZ R121, R65, UR40, -R116 ;  /* 0x0000002841797c23 */ /* 0x000fe40008010874 */
[----:B------:R-:W-:Y:S02]  /*94d0*/  FFMA.FTZ R116, R200, UR40, -R123 ;  /* 0x00000028c8747c23 */ /* 0x000fe4000801087b */
[----:B------:R-:W-:Y:S02]  /*94e0*/  FMUL.FTZ R130, R175, UR39 ;  /* 0x00000027af827c20 */ /* 0x000fe40008410000 */
[----:B------:R-:W-:-:S02]  /*94f0*/  FFMA.FTZ R120, R60, UR40, R59 ;  /* 0x000000283c787c23 */ /* 0x000fc4000801003b */
[----:B------:R-:W-:Y:S02]  /*9500*/  FFMA.FTZ R123, R189, UR40, R126 ;  /* 0x00000028bd7b7c23 */ /* 0x000fe4000801007e */
[----:B------:R-:W-:Y:S02]  /*9510*/  FMUL.FTZ R59, R172, UR39 ;  /* 0x00000027ac3b7c20 */ /* 0x000fe40008410000 */
[C---:B------:R-:W-:Y:S02]  /*9520*/  FMUL.FTZ R126, R22.reuse, R175 ;  /* 0x000000af167e7220 */ /* 0x040fe40000410000 */
[C---:B------:R-:W-:Y:S02]  /*9530*/  FFMA.FTZ R129, R127.reuse, UR40, -R130 ;  /* 0x000000287f817c23 */ /* 0x040fe40008010882 */
[----:B------:R-:W-:Y:S02]  /*9540*/  FMUL.FTZ R128, R127, UR39 ;  /* 0x000000277f807c20 */ /* 0x000fe40008410000 */
[----:B------:R-:W-:-:S02]  /*9550*/  FMUL.FTZ R130, R22, R127 ;  /* 0x0000007f16827220 */ /* 0x000fc40000410000 */
[----:B------:R-:W-:Y:S02]  /*9560*/  FMUL.FTZ R134, R163, UR39 ;  /* 0x00000027a3867c20 */ /* 0x000fe40008410000 */
[----:B------:R-:W-:Y:S02]  /*9570*/  FFMA.FTZ R225, -R22, R108, R225 ;  /* 0x0000006c16e17223 */ /* 0x000fe400000101e1 */
[----:B------:R-:W-:Y:S02]  /*9580*/  FMUL.FTZ R159, R206, R126 ;  /* 0x0000007ece9f7220 */ /* 0x000fe40000410000 */
[----:B------:R-:W-:Y:S02]  /*9590*/  FFMA.FTZ R127, R86, UR40, R59 ;  /* 0x00000028567f7c23 */ /* 0x000fe4000801003b */
[----:B------:R-:W-:Y:S02]  /*95a0*/  FMUL.FTZ R59, R102, UR39 ;  /* 0x00000027663b7c20 */ /* 0x000fe40008410000 */
[----:B------:R-:W-:-:S02]  /*95b0*/  FFMA.FTZ R135, R57, UR40, -R134 ;  /* 0x0000002839877c23 */ /* 0x000fc40008010886 */
[----:B------:R-:W-:Y:S02]  /*95c0*/  FMUL.FTZ R140, R57, UR39 ;  /* 0x00000027398c7c20 */ /* 0x000fe40008410000 */
[-C--:B------:R-:W-:Y:S02]  /*95d0*/  FFMA.FTZ R159, R225, R130.reuse, -R159 ;  /* 0x00000082e19f7223 */ /* 0x080fe4000001089f */
[----:B------:R-:W-:Y:S02]  /*95e0*/  FMUL.FTZ R155, R206, R130 ;  /* 0x00000082ce9b7220 */ /* 0x000fe40000410000 */
[----:B------:R-:W-:Y:S02]  /*95f0*/  FMUL.FTZ R57, R146, UR39 ;  /* 0x0000002792397c20 */ /* 0x000fe40008410000 */
[----:B------:R-:W-:Y:S02]  /*9600*/  FMUL.FTZ R132, R179, UR39 ;  /* 0x00000027b3847c20 */ /* 0x000fe40008410000 */
[----:B------:R-:W-:-:S02]  /*9610*/  FFMA.FTZ R130, R176, UR40, -R59 ;  /* 0x00000028b0827c23 */ /* 0x000fc4000801083b */
[----:B------:R-:W-:Y:S02]  /*9620*/  FMUL.FTZ R59, R122, UR39 ;  /* 0x000000277a3b7c20 */ /* 0x000fe40008410000 */
[----:B------:R-:W-:Y:S02]  /*9630*/  FMUL.FTZ R134, R67, UR39 ;  /* 0x0000002743867c20 */ /* 0x000fe40008410000 */
[C---:B------:R-:W-:Y:S02]  /*9640*/  FFMA.FTZ R136, R56.reuse, UR40, -R57 ;  /* 0x0000002838887c23 */ /* 0x040fe40008010839 */
[C---:B------:R-:W-:Y:S02]  /*9650*/  FFMA.FTZ R132, R85.reuse, UR40, -R132 ;  /* 0x0000002855847c23 */ /* 0x040fe40008010884 */
[----:B------:R-:W-:Y:S02]  /*9660*/  FMUL.FTZ R144, R85, UR39 ;  /* 0x0000002755907c20 */ /* 0x000fe40008410000 */
[----:B------:R-:W-:-:S02]  /*9670*/  FMUL.FTZ R57, R56, UR39 ;  /* 0x0000002738397c20 */ /* 0x000fc40008410000 */
[----:B------:R-:W-:Y:S02]  /*9680*/  FFMA.FTZ R85, R160, UR40, -R59 ;  /* 0x00000028a0557c23 */ /* 0x000fe4000801083b */
[----:B------:R-:W-:Y:S02]  /*9690*/  FMUL.FTZ R138, R157, UR39 ;  /* 0x000000279d8a7c20 */ /* 0x000fe40008410000 */
[C---:B------:R-:W-:Y:S02]  /*96a0*/  FFMA.FTZ R134, R147.reuse, UR40, -R134 ;  /* 0x0000002893867c23 */ /* 0x040fe40008010886 */
        /* <DEDUP_REMOVED lines=15> */
[----:B------:R-:W-:Y:S02]  /*97a0*/  FFMA.FTZ R138, R87, UR40, -R138 ;  /* 0x00000028578a7c23 */ /* 0x000fe4000801088a */
[----:B------:R-:W-:Y:S02]  /*97b0*/  FFMA.FTZ R141, R151, UR40, -R56 ;  /* 0x00000028978d7c23 */ /* 0x000fe40008010838 */
[----:B------:R-:W-:Y:S02]  /*97c0*/  FADD.FTZ R137, R190, -R137 ;  /* 0x80000089be897221 */ /* 0x000fe40000010000 */
[----:B------:R-:W-:Y:S02]  /*97d0*/  FFMA.FTZ R110, R61, UR40, -R110 ;  /* 0x000000283d6e7c23 */ /* 0x000fe4000801086e */
[----:B------:R-:W-:Y:S02]  /*97e0*/  FFMA.FTZ R112, R197, UR40, R112 ;  /* 0x00000028c5707c23 */ /* 0x000fe40008010070 */
[----:B------:R-:W-:-:S02]  /*97f0*/  FFMA.FTZ R114, R199, UR40, R114 ;  /* 0x00000028c7727c23 */ /* 0x000fc40008010072 */
[----:B------:R-:W-:Y:S02]  /*9800*/  FFMA.FTZ R124, R103, UR40, -R124 ;  /* 0x00000028677c7c23 */ /* 0x000fe4000801087c */
[----:B------:R-:W-:Y:S02]  /*9810*/  FFMA.FTZ R125, R172, UR40, -R125 ;  /* 0x00000028ac7d7c23 */ /* 0x000fe4000801087d */
[----:B------:R-:W-:Y:S02]  /*9820*/  FFMA.FTZ R128, R175, UR40, R128 ;  /* 0x00000028af807c23 */ /* 0x000fe40008010080 */
[----:B------:R-:W-:Y:S02]  /*9830*/  FFMA.FTZ R153, R102, UR40, R153 ;  /* 0x0000002866997c23 */ /* 0x000fe40008010099 */
[----:B------:R-:W-:Y:S02]  /*9840*/  FFMA.FTZ R144, R179, UR40, R144 ;  /* 0x00000028b3907c23 */ /* 0x000fe40008010090 */
[----:B------:R-:W-:-:S02]  /*9850*/  FFMA.FTZ R143, R122, UR40, R143 ;  /* 0x000000287a8f7c23 */ /* 0x000fc4000801008f */
[----:B------:R-:W-:Y:S02]  /*9860*/  FFMA.FTZ R87, R156, UR40, -R59 ;  /* 0x000000289c577c23 */ /* 0x000fe4000801083b */
[----:B------:R-:W-:Y:S02]  /*9870*/  FFMA.FTZ R148, R157, UR40, R148 ;  /* 0x000000289d947c23 */ /* 0x000fe40008010094 */
[----:B------:R-:W-:Y:S02]  /*9880*/  FFMA.FTZ R145, R118, UR40, R145 ;  /* 0x0000002876917c23 */ /* 0x000fe40008010091 */
[----:B------:R-:W-:Y:S02]  /*9890*/  FFMA.FTZ R140, R163, UR40, R140 ;  /* 0x00000028a38c7c23 */ /* 0x000fe4000801008c */
[----:B------:R-:W-:Y:S02]  /*98a0*/  FFMA.FTZ R133, R58, UR40, -R133 ;  /* 0x000000283a857c23 */ /* 0x000fe40008010885 */
        /* <DEDUP_REMOVED lines=38> */
.L_x_2536:
[----:B------:R-:W-:Y:S05]  /*9b10*/  BSYNC B0 ;  /* 0x0000000000007941 */ /* 0x000fea0003800000 */
.L_x_2535:
[----:B------:R-:W-:Y:S01]  /*9b20*/  ULDC.64 UR34, c[0x0][0x2b8] ;  /* 0x0000ae0000227ab9 */ /* 0x000fe20000000a00 */
[----:B------:R-:W-:Y:S01]  /*9b30*/  FFMA.FTZ R57, R225, R126, R155 ;  /* 0x0000007ee1397223 */ /* 0x000fe2000001009b */
[----:B------:R-:W-:Y:S01]  /*9b40*/  USHF.R.U32.HI UR30, URZ, 0x1, UR35 ;  /* 0x000000013f1e7899 */ /* 0x000fe20008011623 */
[----:B------:R-:W-:Y:S01]  /*9b50*/  HADD2.F32 R155, -RZ, R69.H1_H1 ;  /* 0x30000045ff9b7230 */ /* 0x000fe20000004100 */
[----:B------:R-:W-:Y:S01]  /*9b60*/  USHF.R.U64 UR34, UR34, 0x1, UR35 ;  /* 0x0000000122227899 */ /* 0x000fe20008001223 */
[C---:B0-----:R-:W-:Y:S01]  /*9b70*/  FMUL.FTZ R58, R20.reuse, R103 ;  /* 0x00000067143a7220 */ /* 0x041fe20000410000 */
[----:B------:R-:W-:Y:S01]  /*9b80*/  UIMAD UR39, UR30, UR37, URZ ;  /* 0x000000251e2772a4 */ /* 0x000fe2000f8e023f */
[C---:B------:R-:W-:Y:S01]  /*9b90*/  FMUL.FTZ R103, R21.reuse, R86 ;  /* 0x0000005615677220 */ /* 0x040fe20000410000 */
[----:B------:R-:W-:Y:S01]  /*9ba0*/  UIMAD.WIDE.U32 UR30, UR34, UR37, URZ ;  /* 0x00000025221e72a5 */ /* 0x000fe2000f8e003f */
[--C-:B------:R-:W-:Y:S01]  /*9bb0*/  HADD2.F32 R156, -RZ, R70.reuse.H0_H0 ;  /* 0x20000046ff9c7230 */ /* 0x100fe20000004100 */
[----:B------:R-:W-:Y:S01]  /*9bc0*/  UIMAD UR39, UR36, UR34, UR39 ;  /* 0x00000022242772a4 */ /* 0x000fe2000f8e0227 */
[C---:B------:R-:W-:Y:S01]  /*9bd0*/  FFMA.FTZ R232, -R21.reuse, R155, R232 ;  /* 0x0000009b15e87223 */ /* 0x040fe200000101e8 */
[----:B------:R-:W-:Y:S01]  /*9be0*/  HADD2.F32 R166, -RZ, R71.H1_H1 ;  /* 0x30000047ffa67230 */ /* 0x000fe20000004100 */
[----:B------:R-:W-:Y:S01]  /*9bf0*/  ULDC.64 UR34, c[0x0][0x2c0] ;  /* 0x0000b00000227ab9 */ /* 0x000fe20000000a00 */
[----:B------:R-:W-:Y:S01]  /*9c00*/  FMUL.FTZ R160, R20, R189 ;  /* 0x000000bd14a07220 */ /* 0x000fe20000410000 */
[----:B------:R-:W-:Y:S01]  /*9c10*/  UIADD3 UR31, UR31, UR39, URZ ;  /* 0x000000271f1f7290 */ /* 0x000fe2000fffe03f */
[----:B------:R-:W-:Y:S01]  /*9c20*/  FMUL.FTZ R59, R21, R172 ;  /* 0x000000ac153b7220 */ /* 0x000fe20000410000 */
[----:B------:R-:W-:Y:S01]  /*9c30*/  UIMAD UR39, UR38, UR34, URZ ;  /* 0x00000022262772a4 */ /* 0x000fe2000f8e023f */
[----:B------:R-:W-:Y:S01]  /*9c40*/  FMUL.FTZ R56, R208, R103 ;  /* 0x00000067d0387220 */ /* 0x000fe20000410000 */
[----:B------:R-:W-:Y:S01]  /*9c50*/  UIMAD.WIDE.U32 UR30, UR20, UR34, UR30 ;  /* 0x00000022141e72a5 */ /* 0x000fe2000f8e001e */
[----:B------:R-:W-:Y:S01]  /*9c60*/  FADD.FTZ R57, R158, R57 ;  /* 0x000000399e397221 */ /* 0x000fe20000010000 */
[----:B------:R-:W-:Y:S01]  /*9c70*/  UIMAD UR39, UR20, UR35, UR39 ;  /* 0x00000023142772a4 */ /* 0x000fe2000f8e0227 */
[----:B------:R-:W-:Y:S01]  /*9c80*/  FFMA.FTZ R158, -R20, R156, R227 ;  /* 0x0000009c149e7223 */ /* 0x000fe200000101e3 */
[----:B------:R-:W-:Y:S01]  /*9c90*/  BSSY B0, `(.L_x_2537) ;  /* 0x0000048000007945 */ /* 0x000fe20003800000 */
[----:B------:R-:W-:Y:S01]  /*9ca0*/  ULDC.64 UR34, c[0x0][0x320] ;  /* 0x0000c80000227ab9 */ /* 0x000fe20000000a00 */
[----:B------:R-:W-:Y:S01]  /*9cb0*/  FMUL.FTZ R165, R205, R160 ;  /* 0x000000a0cda57220 */ /* 0x000fe20000410000 */
[----:B------:R-:W-:Y:S01]  /*9cc0*/  UIADD3 UR31, UR39, UR31, URZ ;  /* 0x0000001f271f7290 */ /* 0x000fe2000fffe03f */
[-C--:B------:R-:W-:Y:S01]  /*9cd0*/  FFMA.FTZ R161, R232, R59.reuse, -R56 ;  /* 0x0000003be8a17223 */ /* 0x080fe20000010838 */
[----:B------:R-:W-:Y:S01]  /*9ce0*/  ULEA UR34, UP0, UR30, UR34, 0x3 ;  /* 0x000000221e227291 */ /* 0x000fe2000f80183f */
[----:B------:R-:W-:Y:S01]  /*9cf0*/  FMUL.FTZ R59, R208, R59 ;  /* 0x0000003bd03b7220 */ /* 0x000fe20000410000 */
[----:B------:R-:W-:Y:S01]  /*9d00*/  ISETP.GE.AND P1, PT, R131, 0x101, PT ;  /* 0x000001018300780c */ /* 0x000fe20003f26270 */
[-C--:B------:R-:W-:Y:S01]  /*9d10*/  FFMA.FTZ R162, R158, R58.reuse, -R165 ;  /* 0x0000003a9ea27223 */ /* 0x080fe200000108a5 */
[----:B------:R-:W-:Y:S01]  /*9d20*/  ULEA.HI.X UR35, UR30, UR35, UR31, 0x3, UP0 ;  /* 0x000000231e237291 */ /* 0x000fe200080f1c1f */
[----:B------:R-:W-:Y:S01]  /*9d30*/  FMUL.FTZ R165, R205, R58 ;  /* 0x0000003acda57220 */ /* 0x000fe20000410000 */
[----:B------:R-:W-:Y:S01]  /*9d40*/  ISETP.GE.AND P2, PT, R131, 0x181, PT ;  /* 0x000001818300780c */ /* 0x000fe20003f46270 */
[----:B------:R-:W-:Y:S01]  /*9d50*/  FFMA.FTZ R56, R232, R103, R59 ;  /* 0x00000067e8387223 */ /* 0x000fe2000001003b */
[----:B------:R-:W-:Y:S01]  /*9d60*/  ULDC UR30, c[0x0][0x174] ;  /* 0x00005d00001e7ab9 */ /* 0x000fe20000000800 */
[----:B------:R-:W-:Y:S01]  /*9d70*/  FADD.FTZ R154, R154, R159 ;  /* 0x0000009f9a9a7221 */ /* 0x000fe20000010000 */
[----:B------:R-:W-:Y:S01]  /*9d80*/  UIADD3 UR30, UR6, -UR30, URZ ;  /* 0x8000001e061e7290 */ /* 0x000fe2000fffe03f */
[----:B------:R-:W-:Y:S01]  /*9d90*/  FADD.FTZ R56, R57, R56 ;  /* 0x0000003839387221 */ /* 0x000fe20000010000 */
[----:B------:R-:W-:Y:S01]  /*9da0*/  HADD2.F32 R159, -RZ, R70.H1_H1 ;  /* 0x30000046ff9f7230 */ /* 0x000fe20000004100 */
[----:B------:R-:W-:Y:S01]  /*9db0*/  FFMA.FTZ R165, R158, R160, R165 ;  /* 0x000000a09ea57223 */ /* 0x000fe200000100a5 */
[----:B------:R-:W-:Y:S01]  /*9dc0*/  UIMAD UR30, UR30, -0x1000, URZ ;  /* 0xfffff0001e1e78a4 */ /* 0x000fe2000f8e023f */
[----:B------:R-:W-:-:S02]  /*9dd0*/  FADD.FTZ R57, R154, R161 ;  /* 0x000000a19a397221 */ /* 0x000fc40000010000 */
[----:B------:R-:W-:Y:S01]  /*9de0*/  FADD.FTZ R165, R56, R165 ;  /* 0x000000a538a57221 */ /* 0x000fe20000010000 */
[C---:B------:R-:W-:Y:S01]  /*9df0*/  LEA R56, P0, R104.reuse, UR34, 0x2 ;  /* 0x0000002268387c11 */ /* 0x040fe2000f8010ff */
[----:B------:R-:W-:Y:S01]  /*9e00*/  FMUL.FTZ R154, R19, R60 ;  /* 0x0000003c139a7220 */ /* 0x000fe20000410000 */
[----:B------:R-:W-:Y:S01]  /*9e10*/  MOV R167, UR30 ;  /* 0x0000001e00a77c02 */ /* 0x000fe20008000f00 */
[----:B------:R-:W-:Y:S01]  /*9e20*/  FADD.FTZ R58, R57, R162 ;  /* 0x000000a2393a7221 */ /* 0x000fe20000010000 */
[----:B------:R-:W-:Y:S01]  /*9e30*/  LEA.HI.X R57, R104, UR35, RZ, 0x2, P0 ;  /* 0x0000002368397c11 */ /* 0x000fe200080f14ff */
[----:B------:R-:W-:Y:S01]  /*9e40*/  USHF.L.U32 UR34, UR8, 0x2, URZ ;  /* 0x0000000208227899 */ /* 0x000fe2000800063f */
[C---:B------:R-:W-:Y:S01]  /*9e50*/  FFMA.FTZ R161, -R19.reuse, R159, R234 ;  /* 0x0000009f13a17223 */ /* 0x040fe200000101ea */
[----:B------:R-:W-:Y:S01]  /*9e60*/  HADD2.F32 R162, -RZ, R71.H0_H0 ;  /* 0x20000047ffa27230 */ /* 0x000fe20000004100 */
[----:B------:R-:W-:Y:S01]  /*9e70*/  FMUL.FTZ R200, R19, R200 ;  /* 0x000000c813c87220 */ /* 0x000fe20000410000 */
[----:B------:R-:W-:Y:S01]  /*9e80*/  USHF.L.U64.HI UR35, UR8, 0x2, UR9 ;  /* 0x0000000208237899 */ /* 0x000fe20008010209 */
[----:B------:R-:W-:Y:S01]  /*9e90*/  FMUL.FTZ R59, R203, R154 ;  /* 0x0000009acb3b7220 */ /* 0x000fe20000410000 */
[----:B------:R-:W-:Y:S01]  /*9ea0*/  ULDC.64 UR30, c[0x0][0x2d0] ;  /* 0x0000b400001e7ab9 */ /* 0x000fe20000000a00 */
[----:B------:R-:W-:Y:S01]  /*9eb0*/  FMUL.FTZ R164, R18, R199 ;  /* 0x000000c712a47220 */ /* 0x000fe20000410000 */
[----:B------:R-:W-:Y:S01]  /*9ec0*/  ISETP.GE.AND P0, PT, R131, 0x81, PT ;  /* 0x000000818300780c */ /* 0x000fe20003f06270 */
[----:B------:R-:W-:Y:S01]  /*9ed0*/  IMAD.WIDE R56, R167, 0x4, R56 ;  /* 0x00000004a7387825 */ /* 0x000fe200078e0238 */
[----:B------:R-:W-:Y:S01]  /*9ee0*/  MOV R167, UR34 ;  /* 0x0000002200a77c02 */ /* 0x000fe20008000f00 */
[----:B------:R-:W-:-:S02]  /*9ef0*/  UIMAD UR30, UR35, UR30, URZ ;  /* 0x0000001e231e72a4 */ /* 0x000fc4000f8e023f */
[-C--:B------:R-:W-:Y:S02]  /*9f00*/  FFMA.FTZ R59, R161, R200.reuse, -R59 ;  /* 0x000000c8a13b7223 */ /* 0x080fe4000001083b */
[----:B------:R-:W-:Y:S01]  /*9f10*/  FMUL.FTZ R200, R203, R200 ;  /* 0x000000c8cbc87220 */ /* 0x000fe20000410000 */
[----:B------:R-:W-:Y:S01]  /*9f20*/  UIMAD UR30, UR34, UR31, UR30 ;  /* 0x0000001f221e72a4 */ /* 0x000fe2000f8e021e */
[C---:B------:R-:W-:Y:S02]  /*9f30*/  FFMA.FTZ R229, -R18.reuse, R162, R229 ;  /* 0x000000a212e57223 */ /* 0x040fe400000101e5 */
[----:B------:R-:W-:Y:S02]  /*9f40*/  FMUL.FTZ R65, R18, R65 ;  /* 0x0000004112417220 */ /* 0x000fe40000410000 */
[----:B------:R-:W-:Y:S02]  /*9f50*/  FMUL.FTZ R168, R204, R164 ;  /* 0x000000a4cca87220 */ /* 0x000fe40000410000 */
[----:B------:R-:W-:-:S04]  /*9f60*/  IMAD.WIDE.U32 R56, R167, c[0x0][0x2d0], R56 ;  /* 0x0000b400a7387a25 */ /* 0x000fc800078e0038 */
[----:B------:R-:W-:Y:S01]  /*9f70*/  FFMA.FTZ R200, R161, R154, R200 ;  /* 0x0000009aa1c87223 */ /* 0x000fe200000100c8 */
[----:B------:R-:W-:Y:S01]  /*9f80*/  IADD3 R57, R57, UR30, RZ ;  /* 0x0000001e39397c10 */ /* 0x000fe2000fffe0ff */
[-C--:B------:R-:W-:Y:S02]  /*9f90*/  FFMA.FTZ R169, R229, R65.reuse, -R168 ;  /* 0x00000041e5a97223 */ /* 0x080fe400000108a8 */
[----:B------:R-:W-:Y:S02]  /*9fa0*/  FMUL.FTZ R167, R204, R65 ;  /* 0x00000041cca77220 */ /* 0x000fe40000410000 */
[----:B------:R-:W-:Y:S02]  /*9fb0*/  FMUL.FTZ R65, R16, R197 ;  /* 0x000000c510417220 */ /* 0x000fe40000410000 */
[----:B------:R-:W-:Y:S02]  /*9fc0*/  FADD.FTZ R165, R165, R200 ;  /* 0x000000c8a5a57221 */ /* 0x000fe40000010000 */
[----:B------:R-:W-:-:S02]  /*9fd0*/  FADD.FTZ R58, R58, R59 ;  /* 0x0000003b3a3a7221 */ /* 0x000fc40000010000 */
[----:B------:R-:W-:Y:S01]  /*9fe0*/  FFMA.FTZ R168, R229, R164, R167 ;  /* 0x000000a4e5a87223 */ /* 0x000fe200000100a7 */
[----:B------:R-:W-:Y:S01]  /*9ff0*/  IADD3 R167, R104, 0x100, RZ ;  /* 0x0000010068a77810 */ /* 0x000fe20007ffe0ff */
[C---:B------:R-:W-:Y:S02]  /*a000*/  FFMA.FTZ R231, -R16.reuse, R166, R231 ;  /* 0x000000a610e77223 */ /* 0x040fe400000101e7 */
[----:B------:R-:W-:Y:S01]  /*a010*/  FMUL.FTZ R170, R16, R61 ;  /* 0x0000003d10aa7220 */ /* 0x000fe20000410000 */
[----:B------:R-:W-:Y:S01]  /*a020*/  LEA.HI.SX32 R167, R167, R104, 0x1b ;  /* 0x00000068a7a77211 */ /* 0x000fe200078fdaff */
[----:B------:R-:W-:Y:S02]  /*a030*/  FMUL.FTZ R59, R233, R65 ;  /* 0x00000041e93b7220 */ /* 0x000fe40000410000 */
[----:B------:R-:W-:Y:S02]  /*a040*/  FADD.FTZ R61, R165, R168 ;  /* 0x000000a8a53d7221 */ /* 0x000fe40000010000 */
[-C--:B------:R-:W-:Y:S01]  /*a050*/  FFMA.FTZ R165, R231, R170.reuse, -R59 ;  /* 0x000000aae7a57223 */ /* 0x080fe2000001083b */
[----:B------:R-:W-:Y:S01]  /*a060*/  IADD3 R59, R104, 0x80, RZ ;  /* 0x00000080683b7810 */ /* 0x000fe20007ffe0ff */
[----:B------:R-:W-:-:S02]  /*a070*/  FMUL.FTZ R170, R233, R170 ;  /* 0x000000aae9aa7220 */ /* 0x000fc40000410000 */
[----:B------:R-:W-:Y:S01]  /*a080*/  FADD.FTZ R58, R58, R169 ;  /* 0x000000a93a3a7221 */ /* 0x000fe20000010000 */
[----:B------:R-:W-:Y:S01]  /*a090*/  LEA.HI.SX32 R59, R59, R104, 0x1b ;  /* 0x000000683b3b7211 */ /* 0x000fe200078fdaff */
[----:B------:R-:W-:Y:S01]  /*a0a0*/  FFMA.FTZ R170, R231, R65, R170 ;  /* 0x00000041e7aa7223 */ /* 0x000fe200000100aa */
[----:B------:R-:W-:Y:S01]  /*a0b0*/  IADD3 R169, R104, 0x180, RZ ;  /* 0x0000018068a97810 */ /* 0x000fe20007ffe0ff */
[----:B------:R-:W-:Y:S02]  /*a0c0*/  FADD.FTZ R165, R58, R165 ;  /* 0x000000a53aa57221 */ /* 0x000fe40000010000 */
[----:B------:R-:W-:Y:S01]  /*a0d0*/  FADD.FTZ R61, R61, R170 ;  /* 0x000000aa3d3d7221 */ /* 0x000fe20000010000 */
[----:B------:R-:W0:Y:S01]  /*a0e0*/  LDS R59, [R59.X4+0x2300] ;  /* 0x002300003b3b7984 */ /* 0x000e220000004800 */
[----:B------:R-:W-:Y:S05]  /*a0f0*/  @!P0 BRA `(.L_x_2538) ;  /* 0x0000001000008947 */ /* 0x000fea0003800000 */
[----:B0-----:R0:W-:Y:S02]  /*a100*/  RED.E.ADD.F32.FTZ.RN.STRONG.GPU [R56.64+-0x3e00], R59 ;  /* 0xffc2003b3800798e */ /* 0x0011e4000c10e7a0 */
.L_x_2538:
[----:B------:R-:W-:Y:S05]  /*a110*/  BSYNC B0 ;  /* 0x0000000000007941 */ /* 0x000fea0003800000 */
.L_x_2537:
[----:B------:R-:W1:Y:S01]  /*a120*/  LDS R167, [R167.X4+0x2500] ;  /* 0x00250000a7a77984 */ /* 0x000e620000004800 */
[----:B------:R-:W-:Y:S01]  /*a130*/  BSSY B0, `(.L_x_2539) ;  /* 0x0000004000007945 */ /* 0x000fe20003800000 */
[----:B------:R-:W-:Y:S01]  /*a140*/  LEA.HI.SX32 R169, R169, R104, 0x1b ;  /* 0x00000068a9a97211 */ /* 0x000fe200078fdaff */
[----:B------:R-:W-:Y:S05]  /*a150*/  @!P1 BRA `(.L_x_2540) ;  /* 0x0000001000009947 */ /* 0x000fea0003800000 */
[----:B-1----:R1:W-:Y:S02]  /*a160*/  RED.E.ADD.F32.FTZ.RN.STRONG.GPU [R56.64+-0x3c00], R167 ;  /* 0xffc400a73800798e */ /* 0x0023e4000c10e7a0 */
.L_x_2540:
[----:B------:R-:W-:Y:S05]  /*a170*/  BSYNC B0 ;  /* 0x0000000000007941 */ /* 0x000fea0003800000 */
.L_x_2539:
[----:B------:R-:W2:Y:S01]  /*a180*/  LDS R169, [R169.X4+0x2700] ;  /* 0x00270000a9a97984 */ /* 0x000ea20000004800 */
[----:B------:R-:W-:Y:S01]  /*a190*/  BSSY B0, `(.L_x_2541) ;  /* 0x0000005000007945 */ /* 0x000fe20003800000 */
[----:B-1----:R-:W-:-:S02]  /*a1a0*/  IADD3 R167, R104, 0x200, RZ ;  /* 0x0000020068a77810 */ /* 0x002fc40007ffe0ff */
[----:B0-----:R-:W-:Y:S01]  /*a1b0*/  IADD3 R59, R104, 0x280, RZ ;  /* 0x00000280683b7810 */ /* 0x001fe20007ffe0ff */
[----:B------:R-:W-:Y:S05]  /*a1c0*/  @!P2 BRA `(.L_x_2542) ;  /* 0x000000100000a947 */ /* 0x000fea0003800000 */
[----:B--2---:R0:W-:Y:S02]  /*a1d0*/  RED.E.ADD.F32.FTZ.RN.STRONG.GPU [R56.64+-0x3a00], R169 ;  /* 0xffc600a93800798e */ /* 0x0041e4000c10e7a0 */
.L_x_2542:
[----:B------:R-:W-:Y:S05]  /*a1e0*/  BSYNC B0 ;  /* 0x0000000000007941 */ /* 0x000fea0003800000 */
.L_x_2541:
[-C--:B------:R-:W-:Y:S01]  /*a1f0*/  LEA.HI.SX32 R58, R167, R104.reuse, 0x1b ;  /* 0x00000068a73a7211 */ /* 0x080fe200078fdaff */
[----:B------:R-:W-:Y:S01]  /*a200*/  BSSY B0, `(.L_x_2543) ;  /* 0x000000d000007945 */ /* 0x000fe20003800000 */
[----:B------:R-:W-:Y:S02]  /*a210*/  LEA.HI.SX32 R167, R59, R104, 0x1b ;  /* 0x000000683ba77211 */ /* 0x000fe400078fdaff */
[C---:B------:R-:W-:Y:S01]  /*a220*/  ISETP.GE.AND P6, PT, R131.reuse, 0x201, PT ;  /* 0x000002018300780c */ /* 0x040fe20003fc6270 */
[----:B------:R1:W3:Y:S01]  /*a230*/  LDS R59, [R58.X4+0x2900] ;  /* 0x002900003a3b7984 */ /* 0x0002e20000004800 */
[----:B0-2---:R-:W-:Y:S02]  /*a240*/  IADD3 R169, R104, 0x300, RZ ;  /* 0x0000030068a97810 */ /* 0x005fe40007ffe0ff */
[C---:B------:R-:W-:Y:S02]  /*a250*/  ISETP.GE.AND P0, PT, R131.reuse, 0x281, PT ;  /* 0x000002818300780c */ /* 0x040fe40003f06270 */
[----:B------:R-:W-:-:S02]  /*a260*/  ISETP.GE.AND P1, PT, R131, 0x301, PT ;  /* 0x000003018300780c */ /* 0x000fc40003f26270 */
[C---:B------:R-:W-:Y:S02]  /*a270*/  ISETP.GE.AND P2, PT, R131.reuse, 0x381, PT ;  /* 0x000003818300780c */ /* 0x040fe40003f46270 */
[C---:B------:R-:W-:Y:S02]  /*a280*/  ISETP.GE.AND P3, PT, R131.reuse, 0x401, PT ;  /* 0x000004018300780c */ /* 0x040fe40003f66270 */
[C---:B------:R-:W-:Y:S02]  /*a290*/  ISETP.GE.AND P4, PT, R131.reuse, 0x481, PT ;  /* 0x000004818300780c */ /* 0x040fe40003f86270 */
[----:B------:R-:W-:Y:S01]  /*a2a0*/  ISETP.GE.AND P5, PT, R131, 0x501, PT ;  /* 0x000005018300780c */ /* 0x000fe20003fa6270 */
[----:B------:R-:W-:Y:S10]  /*a2b0*/  @!P6 BRA `(.L_x_2544) ;  /* 0x000000100000e947 */ /* 0x000ff40003800000 */
[----:B-1-3--:R0:W-:Y:S02]  /*a2c0*/  RED.E.ADD.F32.FTZ.RN.STRONG.GPU [R56.64+-0x3800], R59 ;  /* 0xffc8003b3800798e */ /* 0x00a1e4000c10e7a0 */
.L_x_2544:
[----:B-1----:R-:W-:Y:S05]  /*a2d0*/  BSYNC B0 ;  /* 0x0000000000007941 */ /* 0x002fea0003800000 */
.L_x_2543:
[----:B------:R-:W1:Y:S01]  /*a2e0*/  LDS R167, [R167.X4+0x2b00] ;  /* 0x002b0000a7a77984 */ /* 0x000e620000004800 */
[----:B------:R-:W-:Y:S01]  /*a2f0*/  BSSY B0, `(.L_x_2545) ;  /* 0x0000005000007945 */ /* 0x000fe20003800000 */
[----:B0--3--:R-:W-:Y:S02]  /*a300*/  IADD3 R59, R104, 0x380, RZ ;  /* 0x00000380683b7810 */ /* 0x009fe40007ffe0ff */
[----:B------:R-:W-:Y:S01]  /*a310*/  LEA.HI.SX32 R169, R169, R104, 0x1b ;  /* 0x00000068a9a97211 */ /* 0x000fe200078fdaff */
[----:B------:R-:W-:Y:S05]  /*a320*/  @!P0 BRA `(.L_x_2546) ;  /* 0x0000001000008947 */ /* 0x000fea0003800000 */
[----:B-1----:R0:W-:Y:S02]  /*a330*/  RED.E.ADD.F32.FTZ.RN.STRONG.GPU [R56.64+-0x3600], R167 ;  /* 0xffca00a73800798e */ /* 0x0021e4000c10e7a0 */
.L_x_2546:
[----:B------:R-:W-:Y:S05]  /*a340*/  BSYNC B0 ;  /* 0x0000000000007941 */ /* 0x000fea0003800000 */
.L_x_2545:
[----:B------:R-:W2:Y:S01]  /*a350*/  LDS R169, [R169.X4+0x2d00] ;  /* 0x002d0000a9a97984 */ /* 0x000ea20000004800 */
[----:B------:R-:W-:Y:S01]  /*a360*/  BSSY B0, `(.L_x_2547) ;  /* 0x0000005000007945 */ /* 0x000fe20003800000 */
[----:B01----:R-:W-:-:S02]  /*a370*/  IADD3 R167, R104, 0x400, RZ ;  /* 0x0000040068a77810 */ /* 0x003fc40007ffe0ff */
[----:B------:R-:W-:Y:S01]  /*a380*/  LEA.HI.SX32 R59, R59, R104, 0x1b ;  /* 0x000000683b3b7211 */ /* 0x000fe200078fdaff */
[----:B------:R-:W-:Y:S05]  /*a390*/  @!P1 BRA `(.L_x_2548) ;  /* 0x0000001000009947 */ /* 0x000fea0003800000 */
[----:B--2---:R0:W-:Y:S02]  /*a3a0*/  RED.E.ADD.F32.FTZ.RN.STRONG.GPU [R56.64+-0x3400], R169 ;  /* 0xffcc00a93800798e */ /* 0x0041e4000c10e7a0 */
.L_x_2548:
[----:B------:R-:W-:Y:S05]  /*a3b0*/  BSYNC B0 ;  /* 0x0000000000007941 */ /* 0x000fea0003800000 */
.L_x_2547:
[----:B------:R-:W1:Y:S01]  /*a3c0*/  LDS R59, [R59.X4+0x2f00] ;  /* 0x002f00003b3b7984 */ /* 0x000e620000004800 */
[----:B------:R-:W-:Y:S01]  /*a3d0*/  BSSY B0, `(.L_x_2549) ;  /* 0x0000005000007945 */ /* 0x000fe20003800000 */
[----:B0-2---:R-:W-:Y:S02]  /*a3e0*/  IADD3 R169, R104, 0x480, RZ ;  /* 0x0000048068a97810 */ /* 0x005fe40007ffe0ff */
[----:B------:R-:W-:Y:S01]  /*a3f0*/  LEA.HI.SX32 R167, R167, R104, 0x1b ;  /* 0x00000068a7a77211 */ /* 0x000fe200078fdaff */
[----:B------:R-:W-:Y:S05]  /*a400*/  @!P2 BRA `(.L_x_2550) ;  /* 0x000000100000a947 */ /* 0x000fea0003800000 */
[----:B-1----:R0:W-:Y:S02]  /*a410*/  RED.E.ADD.F32.FTZ.RN.STRONG.GPU [R56.64+-0x3200], R59 ;  /* 0xffce003b3800798e */ /* 0x0021e4000c10e7a0 */
.L_x_2550:
[----:B------:R-:W-:Y:S05]  /*a420*/  BSYNC B0 ;  /* 0x0000000000007941 */ /* 0x000fea0003800000 */
.L_x_2549:
[----:B------:R-:W2:Y:S01]  /*a430*/  LDS R167, [R167.X4+0x3100] ;  /* 0x00310000a7a77984 */ /* 0x000ea20000004800 */
[----:B------:R-:W-:Y:S01]  /*a440*/  BSSY B0, `(.L_x_2551) ;  /* 0x0000005000007945 */ /* 0x000fe20003800000 */
[----:B01----:R-:W-:Y:S02]  /*a450*/  IADD3 R59, R104, 0x500, RZ ;  /* 0x00000500683b7810 */ /* 0x003fe40007ffe0ff */
[----:B------:R-:W-:Y:S01]  /*a460*/  LEA.HI.SX32 R169, R169, R104, 0x1b ;  /* 0x00000068a9a97211 */ /* 0x000fe200078fdaff */
[----:B------:R-:W-:Y:S05]  /*a470*/  @!P3 BRA `(.L_x_2552) ;  /* 0x000000100000b947 */ /* 0x000fea0003800000 */
[----:B--2---:R0:W-:Y:S02]  /*a480*/  RED.E.ADD.F32.FTZ.RN.STRONG.GPU [R56.64+-0x3000], R167 ;  /* 0xffd000a73800798e */ /* 0x0041e4000c10e7a0 */
.L_x_2552:
[----:B------:R-:W-:Y:S05]  /*a490*/  BSYNC B0 ;  /* 0x0000000000007941 */ /* 0x000fea0003800000 */
.L_x_2551:
[----:B------:R-:W1:Y:S01]  /*a4a0*/  LDS R169, [R169.X4+0x3300] ;  /* 0x00330000a9a97984 */ /* 0x000e620000004800 */
[----:B------:R-:W-:Y:S01]  /*a4b0*/  BSSY B0, `(.L_x_2553) ;  /* 0x0000004000007945 */ /* 0x000fe20003800000 */
[----:B------:R-:W-:Y:S01]  /*a4c0*/  LEA.HI.SX32 R59, R59, R104, 0x1b ;  /* 0x000000683b3b7211 */ /* 0x000fe200078fdaff */
[----:B------:R-:W-:Y:S05]  /*a4d0*/  @!P4 BRA `(.L_x_2554) ;  /* 0x000000100000c947 */ /* 0x000fea0003800000 */
[----:B-1----:R1:W-:Y:S02]  /*a4e0*/  RED.E.ADD.F32.FTZ.RN.STRONG.GPU [R56.64+-0x2e00], R169 ;  /* 0xffd200a93800798e */ /* 0x0023e4000c10e7a0 */
.L_x_2554:
[----:B------:R-:W-:Y:S05]  /*a4f0*/  BSYNC B0 ;  /* 0x0000000000007941 */ /* 0x000fea0003800000 */
.L_x_2553:
[----:B------:R-:W3:Y:S01]  /*a500*/  LDS R59, [R59.X4+0x3500] ;  /* 0x003500003b3b7984 */ /* 0x000ee20000004800 */
[----:B------:R-:W-:Y:S01]  /*a510*/  BSSY B0, `(.L_x_2555) ;  /* 0x0000005000007945 */ /* 0x000fe20003800000 */
[----:B0-2---:R-:W-:-:S02]  /*a520*/  IADD3 R167, R104, 0x580, RZ ;  /* 0x0000058068a77810 */ /* 0x005fc40007ffe0ff */
[----:B-1----:R-:W-:Y:S01]  /*a530*/  IADD3 R169, R104, 0x600, RZ ;  /* 0x0000060068a97810 */ /* 0x002fe20007ffe0ff */
[----:B------:R-:W-:Y:S05]  /*a540*/  @!P5 BRA `(.L_x_2556) ;  /* 0x000000100000d947 */ /* 0x000fea0003800000 */
[----:B---3--:R0:W-:Y:S02]  /*a550*/  RED.E.ADD.F32.FTZ.RN.STRONG.GPU [R56.64+-0x2c00], R59 ;  /* 0xffd4003b3800798e */ /* 0x0081e4000c10e7a0 */
.L_x_2556:
[----:B------:R-:W-:Y:S05]  /*a560*/  BSYNC B0 ;  /* 0x0000000000007941 */ /* 0x000fea0003800000 */
.L_x_2555:
        /* <DEDUP_REMOVED lines=14> */
.L_x_2558:
[----:B------:R-:W-:Y:S05]  /*a650*/  BSYNC B0 ;  /* 0x0000000000007941 */ /* 0x000fea0003800000 */
.L_x_2557:
[----:B------:R-:W1:Y:S01]  /*a660*/  LDS R169, [R169.X4+0x3900] ;  /* 0x00390000a9a97984 */ /* 0x000e620000004800 */
[----:B------:R-:W-:Y:S01]  /*a670*/  BSSY B0, `(.L_x_2559) ;  /* 0x0000005000007945 */ /* 0x000fe20003800000 */
[----:B0-----:R-:W-:-:S02]  /*a680*/  IADD3 R167, R104, 0x700, RZ ;  /* 0x0000070068a77810 */ /* 0x001fc40007ffe0ff */
[----:B------:R-:W-:Y:S01]  /*a690*/  LEA.HI.SX32 R59, R59, R104, 0x1b ;  /* 0x000000683b3b7211 */ /* 0x000fe200078fdaff */
[----:B------:R-:W-:Y:S05]  /*a6a0*/  @!P0 BRA `(.L_x_2560) ;  /* 0x0000001000008947 */ /* 0x000fea0003800000 */
[----:B-1----:R0:W-:Y:S02]  /*a6b0*/  RED.E.ADD.F32.FTZ.RN.STRONG.GPU [R56.64+-0x2800], R169 ;  /* 0xffd800a93800798e */ /* 0x0021e4000c10e7a0 */
.L_x_2560:
[----:B------:R-:W-:Y:S05]  /*a6c0*/  BSYNC B0 ;  /* 0x0000000000007941 */ /* 0x000fea0003800000 */
.L_x_2559:
[----:B------:R-:W2:Y:S01]  /*a6d0*/  LDS R59, [R59.X4+0x3b00] ;  /* 0x003b00003b3b7984 */ /* 0x000ea20000004800 */
[----:B------:R-:W-:Y:S01]  /*a6e0*/  BSSY B0, `(.L_x_2561) ;  /* 0x0000005000007945 */ /* 0x000fe20003800000 */
[----:B01----:R-:W-:Y:S02]  /*a6f0*/  IADD3 R169, R104, 0x780, RZ ;  /* 0x0000078068a97810 */ /* 0x003fe40007ffe0ff */
[----:B------:R-:W-:Y:S01]  /*a700*/  LEA.HI.SX32 R167, R167, R104, 0x1b ;  /* 0x00000068a7a77211 */ /* 0x000fe200078fdaff */
[----:B------:R-:W-:Y:S05]  /*a710*/  @!P1 BRA `(.L_x_2562) ;  /* 0x0000001000009947 */ /* 0x000fea0003800000 */
[----:B--2---:R0:W-:Y:S02]  /*a720*/  RED.E.ADD.F32.FTZ.RN.STRONG.GPU [R56.64+-0x2600], R59 ;  /* 0xffda003b3800798e */ /* 0x0041e4000c10e7a0 */
.L_x_2562:
[----:B------:R-:W-:Y:S05]  /*a730*/  BSYNC B0 ;  /* 0x0000000000007941 */ /* 0x000fea0003800000 */
.L_x_2561:
[----:B------:R-:W1:Y:S01]  /*a740*/  LDS R167, [R167.X4+0x3d00] ;  /* 0x003d0000a7a77984 */ /* 0x000e620000004800 */
[----:B------:R-:W-:Y:S01]  /*a750*/  BSSY B0, `(.L_x_2563) ;  /* 0x0000005000007945 */ /* 0x000fe20003800000 */
[----:B0-2---:R-:W-:Y:S02]  /*a760*/  IADD3 R59, R104, 0x800, RZ ;  /* 0x00000800683b7810 */ /* 0x005fe40007ffe0ff */
[----:B------:R-:W-:Y:S01]  /*a770*/  LEA.HI.SX32 R169, R169, R104, 0x1b ;  /* 0x00000068a9a97211 */ /* 0x000fe200078fdaff */
[----:B------:R-:W-:Y:S05]  /*a780*/  @!P2 BRA `(.L_x_2564) ;  /* 0x000000100000a947 */ /* 0x000fea0003800000 */
[----:B-1----:R0:W-:Y:S02]  /*a790*/  RED.E.ADD.F32.FTZ.RN.STRONG.GPU [R56.64+-0x2400], R167 ;  /* 0xffdc00a73800798e */ /* 0x0021e4000c10e7a0 */
.L_x_2564:
[----:B------:R-:W-:Y:S05]  /*a7a0*/  BSYNC B0 ;  /* 0x0000000000007941 */ /* 0x000fea0003800000 */
.L_x_2563:
[----:B------:R-:W2:Y:S01]  /*a7b0*/  LDS R169, [R169.X4+0x3f00] ;  /* 0x003f0000a9a97984 */ /* 0x000ea20000004800 */
[----:B------:R-:W-:Y:S01]  /*a7c0*/  BSSY B0, `(.L_x_2565) ;  /* 0x0000005000007945 */ /* 0x000fe20003800000 */
[----:B01----:R-:W-:-:S02]  /*a7d0*/  IADD3 R167, R104, 0x880, RZ ;  /* 0x0000088068a77810 */ /* 0x003fc40007ffe0ff */
[----:B------:R-:W-:Y:S01]  /*a7e0*/  LEA.HI.SX32 R59, R59, R104, 0x1b ;  /* 0x000000683b3b7211 */ /* 0x000fe200078fdaff */
[----:B------:R-:W-:Y:S05]  /*a7f0*/  @!P3 BRA `(.L_x_2566) ;  /* 0x000000100000b947 */ /* 0x000fea0003800000 */
[----:B--2---:R0:W-:Y:S02]  /*a800*/  RED.E.ADD.F32.FTZ.RN.STRONG.GPU [R56.64+-0x2200], R169 ;  /* 0xffde00a93800798e */ /* 0x0041e4000c10e7a0 */
.L_x_2566:
[----:B------:R-:W-:Y:S05]  /*a810*/  BSYNC B0 ;  /* 0x0000000000007941 */ /* 0x000fea0003800000 */
.L_x_2565:
[----:B------:R-:W1:Y:S01]  /*a820*/  LDS R59, [R59.X4+0x4100] ;  /* 0x004100003b3b7984 */ /* 0x000e620000004800 */
[----:B------:R-:W-:Y:S01]  /*a830*/  BSSY B0, `(.L_x_2567) ;  /* 0x0000004000007945 */ /* 0x000fe20003800000 */
[----:B------:R-:W-:Y:S01]  /*a840*/  LEA.HI.SX32 R167, R167, R104, 0x1b ;  /* 0x00000068a7a77211 */ /* 0x000fe200078fdaff */
[----:B------:R-:W-:Y:S05]  /*a850*/  @!P4 BRA `(.L_x_2568) ;  /* 0x000000100000c947 */ /* 0x000fea0003800000 */
[----:B-1----:R1:W-:Y:S02]  /*a860*/  RED.E.ADD.F32.FTZ.RN.STRONG.GPU [R56.64+-0x2000], R59 ;  /* 0xffe0003b3800798e */ /* 0x0023e4000c10e7a0 */
.L_x_2568:
[----:B------:R-:W-:Y:S05]  /*a870*/  BSYNC B0 ;  /* 0x0000000000007941 */ /* 0x000fea0003800000 */
.L_x_2567:
[----:B------:R-:W3:Y:S01]  /*a880*/  LDS R167, [R167.X4+0x4300] ;  /* 0x00430000a7a77984 */ /* 0x000ee20000004800 */
[----:B------:R-:W-:Y:S01]  /*a890*/  BSSY B0, `(.L_x_2569) ;  /* 0x0000005000007945 */ /* 0x000fe20003800000 */
[C---:B-1----:R-:W-:Y:S02]  /*a8a0*/  IADD3 R59, R104.reuse, 0x900, RZ ;  /* 0x00000900683b7810 */ /* 0x042fe40007ffe0ff */
[----:B0-2---:R-:W-:Y:S01]  /*a8b0*/  IADD3 R169, R104, 0x980, RZ ;  /* 0x0000098068a97810 */ /* 0x005fe20007ffe0ff */
[----:B------:R-:W-:Y:S05]  /*a8c0*/  @!P5 BRA `(.L_x_2570) ;  /* 0x000000100000d947 */ /* 0x000fea0003800000 */
[----:B---3--:R0:W-:Y:S02]  /*a8d0*/  RED.E.ADD.F32.FTZ.RN.STRONG.GPU [R56.64+-0x1e00], R167 ;  /* 0xffe200a73800798e */ /* 0x0081e4000c10e7a0 */
.L_x_2570:
[----:B------:R-:W-:Y:S05]  /*a8e0*/  BSYNC B0 ;  /* 0x0000000000007941 */ /* 0x000fea0003800000 */
.L_x_2569:
        /* <DEDUP_REMOVED lines=14> */
.L_x_2572:
[----:B------:R-:W-:Y:S05]  /*a9d0*/  BSYNC B0 ;  /* 0x0000000000007941 */ /* 0x000fea0003800000 */
.L_x_2571:
[----:B------:R-:W1:Y:S01]  /*a9e0*/  LDS R169, [R169.X4+0x4700] ;  /* 0x00470000a9a97984 */ /* 0x000e620000004800 */
[----:B------:R-:W-:Y:S01]  /*a9f0*/  BSSY B0, `(.L_x_2573) ;  /* 0x0000005000007945 */ /* 0x000fe20003800000 */
[----:B0-----:R-:W-:Y:S02]  /*aa00*/  IADD3 R59, R104, 0xa80, RZ ;  /* 0x00000a80683b7810 */ /* 0x001fe40007ffe0ff */
[----:B------:R-:W-:Y:S01]  /*aa10*/  LEA.HI.SX32 R167, R167, R104, 0x1b ;  /* 0x00000068a7a77211 */ /* 0x000fe200078fdaff */
[----:B------:R-:W-:Y:S05]  /*aa20*/  @!P0 BRA `(.L_x_2574) ;  /* 0x0000001000008947 */ /* 0x000fea0003800000 */
[----:B-1----:R0:W-:Y:S02]  /*aa30*/  RED.E.ADD.F32.FTZ.RN.STRONG.GPU [R56.64+-0x1a00], R169 ;  /* 0xffe600a93800798e */ /* 0x0021e4000c10e7a0 */
.L_x_2574:
[----:B------:R-:W-:Y:S05]  /*aa40*/  BSYNC B0 ;  /* 0x0000000000007941 */ /* 0x000fea0003800000 */
.L_x_2573:
[----:B------:R-:W2:Y:S01]  /*aa50*/  LDS R167, [R167.X4+0x4900] ;  /* 0x00490000a7a77984 */ /* 0x000ea20000004800 */
[----:B------:R-:W-:Y:S01]  /*aa60*/  BSSY B0, `(.L_x_2575) ;  /* 0x0000005000007945 */ /* 0x000fe20003800000 */
[----:B01----:R-:W-:-:S02]  /*aa70*/  IADD3 R169, R104, 0xb00, RZ ;  /* 0x00000b0068a97810 */ /* 0x003fc40007ffe0ff */
[----:B------:R-:W-:Y:S01]  /*aa80*/  LEA.HI.SX32 R59, R59, R104, 0x1b ;  /* 0x000000683b3b7211 */ /* 0x000fe200078fdaff */
[----:B------:R-:W-:Y:S05]  /*aa90*/  @!P1 BRA `(.L_x_2576) ;  /* 0x0000001000009947 */ /* 0x000fea0003800000 */
[----:B--2---:R0:W-:Y:S02]  /*aaa0*/  RED.E.ADD.F32.FTZ.RN.STRONG.GPU [R56.64+-0x1800], R167 ;  /* 0xffe800a73800798e */ /* 0x0041e4000c10e7a0 */
.L_x_2576:
[----:B------:R-:W-:Y:S05]  /*aab0*/  BSYNC B0 ;  /* 0x0000000000007941 */ /* 0x000fea0003800000 */
.L_x_2575:
[----:B------:R-:W1:Y:S01]  /*aac0*/  LDS R59, [R59.X4+0x4b00] ;  /* 0x004b00003b3b7984 */ /* 0x000e620000004800 */
[----:B------:R-:W-:Y:S01]  /*aad0*/  BSSY B0, `(.L_x_2577) ;  /* 0x0000005000007945 */ /* 0x000fe20003800000 */
[----:B0-2---:R-:W-:Y:S02]  /*aae0*/  IADD3 R167, R104, 0xb80, RZ ;  /* 0x00000b8068a77810 */ /* 0x005fe40007ffe0ff */
[----:B------:R-:W-:Y:S01]  /*aaf0*/  LEA.HI.SX32 R169, R169, R104, 0x1b ;  /* 0x00000068a9a97211 */ /* 0x000fe200078fdaff */
[----:B------:R-:W-:Y:S05]  /*ab00*/  @!P2 BRA `(.L_x_2578) ;  /* 0x000000100000a947 */ /* 0x000fea0003800000 */
[----:B-1----:R0:W-:Y:S02]  /*ab10*/  RED.E.ADD.F32.FTZ.RN.STRONG.GPU [R56.64+-0x1600], R59 ;  /* 0xffea003b3800798e */ /* 0x0021e4000c10e7a0 */
.L_x_2578:
[----:B------:R-:W-:Y:S05]  /*ab20*/  BSYNC B0 ;  /* 0x0000000000007941 */ /* 0x000fea0003800000 */
.L_x_2577:
[----:B------:R-:W2:Y:S01]  /*ab30*/  LDS R169, [R169.X4+0x4d00] ;  /* 0x004d0000a9a97984 */ /* 0x000ea20000004800 */
[----:B------:R-:W-:Y:S01]  /*ab40*/  BSSY B0, `(.L_x_2579) ;  /* 0x0000005000007945 */ /* 0x000fe20003800000 */
[----:B01----:R-:W-:Y:S02]  /*ab50*/  IADD3 R59, R104, 0xc00, RZ ;  /* 0x00000c00683b7810 */ /* 0x003fe40007ffe0ff */
[----:B------:R-:W-:Y:S01]  /*ab60*/  LEA.HI.SX32 R167, R167, R104, 0x1b ;  /* 0x00000068a7a77211 */ /* 0x000fe200078fdaff */
[----:B------:R-:W-:Y:S05]  /*ab70*/  @!P3 BRA `(.L_x_2580) ;  /* 0x000000100000b947 */ /* 0x000fea0003800000 */
[----:B--2---:R0:W-:Y:S02]  /*ab80*/  RED.E.ADD.F32.FTZ.RN.STRONG.GPU [R56.64+-0x1400], R169 ;  /* 0xffec00a93800798e */ /* 0x0041e4000c10e7a0 */
.L_x_2580:
[----:B------:R-:W-:Y:S05]  /*ab90*/  BSYNC B0 ;  /* 0x0000000000007941 */ /* 0x000fea0003800000 */
.L_x_2579:
[----:B------:R-:W1:Y:S01]  /*aba0*/  LDS R167, [R167.X4+0x4f00] ;  /* 0x004f0000a7a77984 */ /* 0x000e620000004800 */
[----:B------:R-:W-:Y:S01]  /*abb0*/  BSSY B0, `(.L_x_2581) ;  /* 0x0000004000007945 */ /* 0x000fe20003800000 */
[----:B------:R-:W-:Y:S01]  /*abc0*/  LEA.HI.SX32 R59, R59, R104, 0x1b ;  /* 0x000000683b3b7211 */ /* 0x000fe200078fdaff */
[----:B------:R-:W-:Y:S05]  /*abd0*/  @!P4 BRA `(.L_x_2582) ;  /* 0x000000100000c947 */ /* 0x000fea0003800000 */
[----:B-1----:R1:W-:Y:S02]  /*abe0*/  RED.E.ADD.F32.FTZ.RN.STRONG.GPU [R56.64+-0x1200], R167 ;  /* 0xffee00a73800798e */ /* 0x0023e4000c10e7a0 */
.L_x_2582:
[----:B------:R-:W-:Y:S05]  /*abf0*/  BSYNC B0 ;  /* 0x0000000000007941 */ /* 0x000fea0003800000 */
.L_x_2581:
[----:B------:R-:W3:Y:S01]  /*ac00*/  LDS R59, [R59.X4+0x5100] ;  /* 0x005100003b3b7984 */ /* 0x000ee20000004800 */
[----:B------:R-:W-:Y:S01]  /*ac10*/  BSSY B0, `(.L_x_2583) ;  /* 0x0000005000007945 */ /* 0x000fe20003800000 */
[----:B-1----:R-:W-:-:S02]  /*ac20*/  IADD3 R167, R104, 0xc80, RZ ;  /* 0x00000c8068a77810 */ /* 0x002fc40007ffe0ff */
[----:B0-2---:R-:W-:Y:S01]  /*ac30*/  IADD3 R169, R104, 0xd00, RZ ;  /* 0x00000d0068a97810 */ /* 0x005fe20007ffe0ff */
[----:B------:R-:W-:Y:S05]  /*ac40*/  @!P5 BRA `(.L_x_2584) ;  /* 0x000000100000d947 */ /* 0x000fea0003800000 */
[----:B---3--:R0:W-:Y:S02]  /*ac50*/  RED.E.ADD.F32.FTZ.RN.STRONG.GPU [R56.64+-0x1000], R59 ;  /* 0xfff0003b3800798e */ /* 0x0081e4000c10e7a0 */
.L_x_2584:
[----:B------:R-:W-:Y:S05]  /*ac60*/  BSYNC B0 ;  /* 0x0000000000007941 */ /* 0x000fea0003800000 */
.L_x_2583:
        /* <DEDUP_REMOVED lines=14> */
.L_x_2586:
[----:B------:R-:W-:Y:S05]  /*ad50*/  BSYNC B0 ;  /* 0x0000000000007941 */ /* 0x000fea0003800000 */
.L_x_2585:
[----:B------:R-:W1:Y:S01]  /*ad60*/  LDS R169, [R169.X4+0x5500] ;  /* 0x00550000a9a97984 */ /* 0x000e620000004800 */
[----:B------:R-:W-:Y:S01]  /*ad70*/  BSSY B0, `(.L_x_2587) ;  /* 0x0000005000007945 */ /* 0x000fe20003800000 */
[----:B------:R-:W-:-:S02]  /*ad80*/  IADD3 R131, R104, 0xe00, RZ ;  /* 0x00000e0068837810 */ /* 0x000fc40007ffe0ff */
[----:B------:R-:W-:Y:S01]  /*ad90*/  LEA.HI.SX32 R59, R59, R104, 0x1b ;  /* 0x000000683b3b7211 */ /* 0x000fe200078fdaff */
[----:B------:R-:W-:Y:S05]  /*ada0*/  @!P0 BRA `(.L_x_2588) ;  /* 0x0000001000008947 */ /* 0x000fea0003800000 */
[----:B-1----:R1:W-:Y:S02]  /*adb0*/  RED.E.ADD.F32.FTZ.RN.STRONG.GPU [R56.64+-0xc00], R169 ;  /* 0xfff400a93800798e */ /* 0x0023e4000c10e7a0 */
.L_x_2588:
[----:B------:R-:W-:Y:S05]  /*adc0*/  BSYNC B0 ;  /* 0x0000000000007941 */ /* 0x000fea0003800000 */
.L_x_2587:
[----:B------:R-:W2:Y:S01]  /*add0*/  LDS R59, [R59.X4+0x5700] ;  /* 0x005700003b3b7984 */ /* 0x000ea20000004800 */
[----:B------:R-:W-:Y:S01]  /*ade0*/  BSSY B0, `(.L_x_2589) ;  /* 0x0000005000007945 */ /* 0x000fe20003800000 */
[----:B0-----:R-:W-:Y:S02]  /*adf0*/  IADD3 R167, R104, 0xe80, RZ ;  /* 0x00000e8068a77810 */ /* 0x001fe40007ffe0ff */
[----:B------:R-:W-:Y:S01]  /*ae00*/  LEA.HI.SX32 R131, R131, R104, 0x1b ;  /* 0x0000006883837211 */ /* 0x000fe200078fdaff */
[----:B------:R-:W-:Y:S05]  /*ae10*/  @!P1 BRA `(.L_x_2590) ;  /* 0x0000001000009947 */ /* 0x000fea0003800000 */
[----:B--2---:R0:W-:Y:S02]  /*ae20*/  RED.E.ADD.F32.FTZ.RN.STRONG.GPU [R56.64+-0xa00], R59 ;  /* 0xfff6003b3800798e */ /* 0x0041e4000c10e7a0 */
.L_x_2590:
[----:B------:R-:W-:Y:S05]  /*ae30*/  BSYNC B0 ;  /* 0x0000000000007941 */ /* 0x000fea0003800000 */
.L_x_2589:
[----:B------:R-:W3:Y:S01]  /*ae40*/  LDS R131, [R131.X4+0x5900] ;  /* 0x0059000083837984 */ /* 0x000ee20000004800 */
[----:B------:R-:W-:Y:S01]  /*ae50*/  BSSY B0, `(.L_x_2591) ;  /* 0x0000005000007945 */ /* 0x000fe20003800000 */
[----:B0-2---:R-:W-:Y:S02]  /*ae60*/  IADD3 R59, R104, 0xf00, RZ ;  /* 0x00000f00683b7810 */ /* 0x005fe40007ffe0ff */
[----:B------:R-:W-:Y:S01]  /*ae70*/  LEA.HI.SX32 R167, R167, R104, 0x1b ;  /* 0x00000068a7a77211 */ /* 0x000fe200078fdaff */
[----:B------:R-:W-:Y:S05]  /*ae80*/  @!P2 BRA `(.L_x_2592) ;  /* 0x000000100000a947 */ /* 0x000fea0003800000 */
[----:B---3--:R0:W-:Y:S02]  /*ae90*/  RED.E.ADD.F32.FTZ.RN.STRONG.GPU [R56.64+-0x800], R131 ;  /* 0xfff800833800798e */ /* 0x0081e4000c10e7a0 */
.L_x_2592:
[----:B------:R-:W-:Y:S05]  /*aea0*/  BSYNC B0 ;  /* 0x0000000000007941 */ /* 0x000fea0003800000 */
.L_x_2591:
[----:B------:R-:W2:Y:S01]  /*aeb0*/  LDS R167, [R167.X4+0x5b00] ;  /* 0x005b0000a7a77984 */ /* 0x000ea20000004800 */
[----:B------:R-:W-:Y:S01]  /*aec0*/  BSSY B0, `(.L_x_2593) ;  /* 0x0000005000007945 */ /* 0x000fe20003800000 */
[----:B0--3--:R-:W-:-:S02]  /*aed0*/  IADD3 R131, R104, 0xf80, RZ ;  /* 0x00000f8068837810 */ /* 0x009fc40007ffe0ff */
[----:B------:R-:W-:Y:S01]  /*aee0*/  LEA.HI.SX32 R59, R59, R104, 0x1b ;  /* 0x000000683b3b7211 */ /* 0x000fe200078fdaff */
[----:B------:R-:W-:Y:S05]  /*aef0*/  @!P3 BRA `(.L_x_2594) ;  /* 0x000000100000b947 */ /* 0x000fea0003800000 */
[----:B--2---:R0:W-:Y:S02]  /*af00*/  RED.E.ADD.F32.FTZ.RN.STRONG.GPU [R56.64+-0x600], R167 ;  /* 0xfffa00a73800798e */ /* 0x0041e4000c10e7a0 */
.L_x_2594:
[----:B------:R-:W-:Y:S05]  /*af10*/  BSYNC B0 ;  /* 0x0000000000007941 */ /* 0x000fea0003800000 */
.L_x_2593:
[----:B------:R-:W3:Y:S01]  /*af20*/  LDS R59, [R59.X4+0x5d00] ;  /* 0x005d00003b3b7984 */ /* 0x000ee20000004800 */
[----:B------:R-:W-:Y:S01]  /*af30*/  BSSY B0, `(.L_x_2595) ;  /* 0x0000004000007945 */ /* 0x000fe20003800000 */
[----:B------:R-:W-:Y:S01]  /*af40*/  LEA.HI.SX32 R131, R131, R104, 0x1b ;  /* 0x0000006883837211 */ /* 0x000fe200078fdaff */
[----:B------:R-:W-:Y:S05]  /*af50*/  @!P4 BRA `(.L_x_2596) ;  /* 0x000000100000c947 */ /* 0x000fea0003800000 */
[----:B---3--:R3:W-:Y:S02]  /*af60*/  RED.E.ADD.F32.FTZ.RN.STRONG.GPU [R56.64+-0x400], R59 ;  /* 0xfffc003b3800798e */ /* 0x0087e4000c10e7a0 */
.L_x_2596:
[----:B------:R-:W-:Y:S05]  /*af70*/  BSYNC B0 ;  /* 0x0000000000007941 */ /* 0x000fea0003800000 */
.L_x_2595:
[----:B------:R-:W4:Y:S01]  /*af80*/  LDS R131, [R131.X4+0x5f00] ;  /* 0x005f000083837984 */ /* 0x000f220000004800 */
[----:B------:R-:W-:Y:S01]  /*af90*/  BSSY B0, `(.L_x_2597) ;  /* 0x0000003000007945 */ /* 0x000fe20003800000 */
[----:B------:R-:W-:Y:S05]  /*afa0*/  @!P5 BRA `(.L_x_2598) ;  /* 0x000000100000d947 */ /* 0x000fea0003800000 */
[----:B----4-:R4:W-:Y:S02]  /*afb0*/  RED.E.ADD.F32.FTZ.RN.STRONG.GPU [R56.64+-0x200], R131 ;  /* 0xfffe00833800798e */ /* 0x0109e4000c10e7a0 */
.L_x_2598:
[----:B------:R-:W-:Y:S05]  /*afc0*/  BSYNC B0 ;  /* 0x0000000000007941 */ /* 0x000fea0003800000 */
.L_x_2597:
[----:B------:R-:W5:Y:S01]  /*afd0*/  SHFL.DOWN PT, R168, R165, 0x1, 0x1f ;  /* 0x08201f00a5a87f89 */ /* 0x000f6200000e0000 */
[----:B------:R-:W-:Y:S01]  /*afe0*/  ISETP.GT.AND P0, PT, R101, 0x1e, PT ;  /* 0x0000001e6500780c */ /* 0x000fe20003f04270 */
[----:B------:R-:W-:Y:S01]  /*aff0*/  FMUL.FTZ R110, R233, R110 ;  /* 0x0000006ee96e7220 */ /* 0x000fe20000410000 */
[----:B01-34-:R-:W-:Y:S01]  /*b000*/  MOV R57, R165 ;  /* 0x000000a500397202 */ /* 0x01bfe20000000f00 */
[----:B--2---:R-:W0:Y:S01]  /*b010*/  SHFL.DOWN PT, R167, R139, 0x1, 0x1f ;  /* 0x08201f008ba77f89 */ /* 0x004e2200000e0000 */
[----:B------:R-:W-:Y:S01]  /*b020*/  MOV R58, R139 ;  /* 0x0000008b003a7202 */ /* 0x000fe20000000f00 */
[----:B------:R-:W-:Y:S01]  /*b030*/  FFMA.FTZ R110, R231, R112, R110 ;  /* 0x00000070e76e7223 */ /* 0x000fe2000001006e */
[----:B------:R-:W-:Y:S01]  /*b040*/  MOV R59, R137 ;  /* 0x00000089003b7202 */ /* 0x000fe20000000f00 */
[----:B------:R-:W1:Y:S01]  /*b050*/  SHFL.DOWN PT, R170, R137, 0x1, 0x1f ;  /* 0x08201f0089aa7f89 */ /* 0x000e6200000e0000 */
[----:B------:R-:W-:Y:S01]  /*b060*/  MOV R56, R61 ;  /* 0x0000003d00387202 */ /* 0x000fe20000000f00 */
[----:B------:R-:W-:Y:S01]  /*b070*/  FMUL.FTZ R116, R203, R116 ;  /* 0x00000074cb747220 */ /* 0x000fe20000410000 */
[----:B------:R-:W-:Y:S01]  /*b080*/  ISETP.NE.AND P1, PT, R101, RZ, PT ;  /* 0x000000ff6500720c */ /* 0x000fe20003f25270 */
[----:B------:R-:W2:Y:S01]  /*b090*/  SHFL.DOWN PT, R131, R61, 0x1, 0x1f ;  /* 0x08201f003d837f89 */ /* 0x000ea200000e0000 */
[----:B------:R-:W-:Y:S01]  /*b0a0*/  FFMA.FTZ R110, R166, R197, R110 ;  /* 0x000000c5a66e7223 */ /* 0x000fe2000001006e */
[----:B------:R-:W-:Y:S01]  /*b0b0*/  ISETP.NE.AND P2, PT, R104, RZ, PT ;  /* 0x000000ff6800720c */ /* 0x000fe20003f45270 */
[----:B------:R-:W-:Y:S01]  /*b0c0*/  FFMA.FTZ R116, R161, R120, R116 ;  /* 0x00000078a1747223 */ /* 0x000fe20000010074 */
[----:B------:R-:W-:Y:S01]  /*b0d0*/  BSSY B0, `(.L_x_2599) ;  /* 0x0000092000007945 */ /* 0x000fe20003800000 */
[----:B------:R-:W-:-:S02]  /*b0e0*/  FADD.FTZ R0, R65, R0 ;  /* 0x0000000041007221 */ /* 0x000fc40000010000 */
[----:B------:R-:W-:Y:S02]  /*b0f0*/  FADD.FTZ R33, R110, R33 ;  /* 0x000000216e217221 */ /* 0x000fe40000010000 */
[----:B------:R-:W-:Y:S02]  /*b100*/  FFMA.FTZ R116, R159, R60, R116 ;  /* 0x0000003c9f747223 */ /* 0x000fe40000010074 */
[----:B------:R-:W-:Y:S02]  /*b110*/  FMUL.FTZ R132, R209, R132 ;  /* 0x00000084d1847220 */ /* 0x000fe40000410000 */
[----:B-----5:R-:W-:Y:S02]  /*b120*/  @!P0 FADD.FTZ R57, R57, R168 ;  /* 0x000000a839398221 */ /* 0x020fe40000010000 */
[----:B------:R-:W-:Y:S02]  /*b130*/  FFMA.FTZ R132, R223, R144, R132 ;  /* 0x00000090df847223 */ /* 0x000fe40000010084 */
[----:B0-----:R-:W-:Y:S01]  /*b140*/  @!P0 FADD.FTZ R58, R58, R167 ;  /* 0x000000a73a3a8221 */ /* 0x001fe20000010000 */
[----:B------:R-:W0:Y:S01]  /*b150*/  SHFL.DOWN PT, R168, R57, 0x2, 0x1f ;  /* 0x08401f0039a87f89 */ /* 0x000e2200000e0000 */
[----:B------:R-:W-:-:S02]  /*b160*/  FFMA.FTZ R179, R82, R179, R132 ;  /* 0x000000b352b37223 */ /* 0x000fc40000010084 */
[----:B-1----:R-:W-:Y:S02]  /*b170*/  @!P0 FADD.FTZ R59, R59, R170 ;  /* 0x000000aa3b3b8221 */ /* 0x002fe40000010000 */
[----:B------:R-:W-:Y:S02]  /*b180*/  FMUL.FTZ R121, R204, R121 ;  /* 0x00000079cc797220 */ /* 0x000fe40000410000 */
[----:B--2---:R-:W-:Y:S01]  /*b190*/  @!P0 FADD.FTZ R56, R56, R131 ;  /* 0x0000008338388221 */ /* 0x004fe20000010000 */
[----:B------:R-:W1:Y:S01]  /*b1a0*/  SHFL.DOWN PT, R170, R59, 0x2, 0x1f ;  /* 0x08401f003baa7f89 */ /* 0x000e6200000e0000 */
[----:B------:R-:W-:Y:S01]  /*b1b0*/  ISETP.GT.AND P0, PT, R101, 0x1d, PT ;  /* 0x0000001d6500780c */ /* 0x000fe20003f04270 */
[----:B------:R-:W-:Y:S02]  /*b1c0*/  FMUL.FTZ R124, R205, R124 ;  /* 0x0000007ccd7c7220 */ /* 0x000fe40000410000 */
[----:B------:R-:W2:Y:S01]  /*b1d0*/  SHFL.DOWN PT, R131, R58, 0x2, 0x1f ;  /* 0x08401f003a837f89 */ /* 0x000ea200000e0000 */
[----:B------:R-:W-:-:S02]  /*b1e0*/  FMUL.FTZ R125, R208, R125 ;  /* 0x0000007dd07d7220 */ /* 0x000fc40000410000 */
[----:B------:R-:W-:Y:S01]  /*b1f0*/  FMUL.FTZ R129, R206, R129 ;  /* 0x00000081ce817220 */ /* 0x000fe20000410000 */
[----:B------:R-:W3:Y:S01]  /*b200*/  SHFL.DOWN PT, R61, R56, 0x2, 0x1f ;  /* 0x08401f00383d7f89 */ /* 0x000ee200000e0000 */
[----:B------:R-:W-:Y:S02]  /*b210*/  FMUL.FTZ R130, R207, R130 ;  /* 0x00000082cf827220 */ /* 0x000fe40000410000 */
[----:B------:R-:W-:Y:S02]  /*b220*/  FMUL.FTZ R85, R210, R85 ;  /* 0x00000055d2557220 */ /* 0x000fe40000410000 */
[----:B------:R-:W-:Y:S02]  /*b230*/  FMUL.FTZ R138, R211, R138 ;  /* 0x0000008ad38a7220 */ /* 0x000fe40000410000 */
[----:B------:R-:W-:Y:S02]  /*b240*/  FMUL.FTZ R87, R212, R87 ;  /* 0x00000057d4577220 */ /* 0x000fe40000410000 */
[----:B0-----:R-:W-:-:S02]  /*b250*/  @!P0 FADD.FTZ R57, R57, R168 ;  /* 0x000000a839398221 */ /* 0x001fc40000010000 */
[----:B------:R-:W-:Y:S02]  /*b260*/  FMUL.FTZ R135, R214, R135 ;  /* 0x00000087d6877220 */ /* 0x000fe40000410000 */
[----:B------:R-:W-:Y:S01]  /*b270*/  FMUL.FTZ R136, R213, R136 ;  /* 0x00000088d5887220 */ /* 0x000fe20000410000 */
[----:B------:R-:W0:Y:S01]  /*b280*/  SHFL.DOWN PT, R112, R57, 0x4, 0x1f ;  /* 0x08801f0039707f89 */ /* 0x000e2200000e0000 */
        /* <DEDUP_REMOVED lines=16> */
[----:B0-----:R-:W-:Y:S02]  /*b390*/  @!P0 FADD.FTZ R57, R57, R112 ;  /* 0x0000007039398221 */ /* 0x001fe40000010000 */
[----:B------:R-:W-:Y:S02]  /*b3a0*/  FFMA.FTZ R138, R221, R148, R138 ;  /* 0x00000094dd8a7223 */ /* 0x000fe4000001008a */
[----:B------:R-:W-:Y:S01]  /*b3b0*/  FFMA.FTZ R87, R226, R145, R87 ;  /* 0x00000091e2577223 */ /* 0x000fe20000010057 */
[----:B------:R-:W0:Y:S01]  /*b3c0*/  SHFL.DOWN PT, R60, R57, 0x8, 0x1f ;  /* 0x09001f00393c7f89 */ /* 0x000e2200000e0000 */
[----:B-1----:R-:W-:-:S02]  /*b3d0*/  @!P0 FADD.FTZ R59, R59, R168 ;  /* 0x000000a83b3b8221 */ /* 0x002fc40000010000 */
[----:B------:R-:W-:Y:S02]  /*b3e0*/  FFMA.FTZ R135, R219, R140, R135 ;  /* 0x0000008cdb877223 */ /* 0x000fe40000010087 */
        /* <DEDUP_REMOVED lines=13> */
[----:B0-----:R-:W-:Y:S02]  /*b4c0*/  @!P0 FADD.FTZ R57, R57, R60 ;  /* 0x0000003c39398221 */ /* 0x001fe40000010000 */
[----:B------:R-:W-:-:S02]  /*b4d0*/  FFMA.FTZ R175, R108, R175, R128 ;  /* 0x000000af6caf7223 */ /* 0x000fc40000010080 */
[----:B------:R-:W-:Y:S01]  /*b4e0*/  FFMA.FTZ R130, R117, R102, R130 ;  /* 0x0000006675827223 */ /* 0x000fe20000010082 */
[----:B------:R-:W0:Y:S01]  /*b4f0*/  SHFL.DOWN PT, R60, R57, 0x10, 0x1f ;  /* 0x0a001f00393c7f89 */ /* 0x000e2200000e0000 */
[----:B-1----:R-:W-:Y:S02]  /*b500*/  @!P0 FADD.FTZ R59, R59, R110 ;  /* 0x0000006e3b3b8221 */ /* 0x002fe40000010000 */
        /* <DEDUP_REMOVED lines=14> */
[----:B0-----:R-:W-:-:S02]  /*b5f0*/  @!P0 FADD.FTZ R57, R57, R60 ;  /* 0x0000003c39398221 */ /* 0x001fc40000010000 */
[----:B------:R-:W-:Y:S02]  /*b600*/  FADD.FTZ R3, R164, R3 ;  /* 0x00000003a4037221 */ /* 0x000fe40000010000 */
[----:B------:R-:W-:Y:S02]  /*b610*/  FADD.FTZ R2, R154, R2 ;  /* 0x000000029a027221 */ /* 0x000fe40000010000 */
[----:B-1----:R-:W-:Y:S02]  /*b620*/  @!P0 FADD.FTZ R59, R59, R82 ;  /* 0x000000523b3b8221 */ /* 0x002fe40000010000 */
[----:B------:R-:W-:Y:S02]  /*b630*/  FADD.FTZ R34, R199, R34 ;  /* 0x00000022c7227221 */ /* 0x000fe40000010000 */
[----:B--2---:R-:W-:Y:S02]  /*b640*/  @!P0 FADD.FTZ R58, R58, R65 ;  /* 0x000000413a3a8221 */ /* 0x004fe40000010000 */
        /* <DEDUP_REMOVED lines=58> */
.L_x_2600:
[----:B0-----:R-:W-:Y:S05]  /*b9f0*/  BSYNC B0 ;  /* 0x0000000000007941 */ /* 0x001fea0003800000 */
.L_x_2599:
        /* <DEDUP_REMOVED lines=8> */
.L_x_2500:
[----:B------:R-:W-:Y:S01]  /*ba80*/  BAR.SYNC.DEFER_BLOCKING 0x0 ;  /* 0x0000000000007b1d */ /* 0x000fe20000010000 */
[----:B------:R-:W-:Y:S01]  /*ba90*/  F2FP.PACK_AB R22, R10, R13 ;  /* 0x0000000d0a16723e */ /* 0x000fe200000000ff */
[----:B------:R-:W-:Y:S01]  /*baa0*/  UIADD3 UR27, UP1, UR27, -0x2000, URZ ;  /* 0xffffe0001b1b7890 */ /* 0x000fe2000ff3e03f */
[----:B------:R-:W-:Y:S01]  /*bab0*/  F2FP.PACK_AB R21, R12, R15 ;  /* 0x0000000f0c15723e */ /* 0x000fe200000000ff */
[----:B------:R-:W-:Y:S01]  /*bac0*/  UIADD3 UR21, UP2, UR21, -0x1000, URZ ;  /* 0xfffff00015157890 */ /* 0x000fe2000ff5e03f */
[----:B------:R-:W-:Y:S01]  /*bad0*/  F2FP.PACK_AB R20, R14, R17 ;  /* 0x000000110e14723e */ /* 0x000fe200000000ff */
[----:B------:R-:W-:Y:S01]  /*bae0*/  ULDC.64 UR30, c[0x0][0x2d8] ;  /* 0x0000b600001e7ab9 */ /* 0x000fe20000000a00 */
[----:B------:R-:W-:Y:S01]  /*baf0*/  F2FP.PACK_AB R23, R8, R11 ;  /* 0x0000000b0817723e */ /* 0x000fe200000000ff */
[----:B------:R-:W-:Y:S01]  /*bb00*/  UIMAD UR7, UR36, UR30, URZ ;  /* 0x0000001e240772a4 */ /* 0x000fe2000f8e023f */
[----:B------:R-:W-:Y:S01]  /*bb10*/  F2FP.PACK_AB R15, R0, R3 ;  /* 0x00000003000f723e */ /* 0x000fe200000000ff */
[----:B------:R-:W-:Y:S01]  /*bb20*/  UIMAD.WIDE.U32 UR8, UR37, UR30, UR16 ;  /* 0x0000001e250872a5 */ /* 0x000fe2000f8e0010 */
[----:B------:R-:W-:Y:S01]  /*bb30*/  F2FP.PACK_AB R14, R2, R5 ;  /* 0x00000005020e723e */ /* 0x000fe200000000ff */
[----:B------:R-:W-:Y:S01]  /*bb40*/  UIMAD UR7, UR37, UR31, UR7 ;  /* 0x0000001f250772a4 */ /* 0x000fe2000f8e0207 */
[----:B------:R-:W-:Y:S01]  /*bb50*/  F2FP.PACK_AB R13, R4, R7 ;  /* 0x00000007040d723e */ /* 0x000fe200000000ff */
[----:B------:R-:W-:Y:S01]  /*bb60*/  FADD.FTZ R0, R105, R48 ;  /* 0x0000003069007221 */ /* 0x000fe20000010000 */
[----:B------:R-:W-:Y:S01]  /*bb70*/  F2FP.PACK_AB R12, R6, R9 ;  /* 0x00000009060c723e */ /* 0x000fe200000000ff */
[----:B------:R-:W-:Y:S01]  /*bb80*/  ULDC.64 UR30, c[0x0][0x2e0] ;  /* 0x0000b800001e7ab9 */ /* 0x000fe20000000a00 */
[----:B------:R-:W-:Y:S01]  /*bb90*/  F2FP.PACK_AB R48, R47, R48 ;  /* 0x000000302f30723e */ /* 0x000fe200000000ff */
[----:B------:R-:W-:Y:S01]  /*bba0*/  UIADD3 UR9, UR9, UR7, URZ ;  /* 0x0000000709097290 */ /* 0x000fe2000fffe03f */
[----:B------:R-:W-:Y:S01]  /*bbb0*/  FADD.FTZ R5, R0, R47 ;  /* 0x0000002f00057221 */ /* 0x000fe20000010000 */
[----:B------:R-:W-:Y:S01]  /*bbc0*/  UIMAD UR7, UR18, UR30, URZ ;  /* 0x0000001e120772a4 */ /* 0x000fe2000f8e023f */
[----:B------:R-:W-:Y:S01]  /*bbd0*/  F2FP.PACK_AB R49, R45, R46 ;  /* 0x0000002e2d31723e */ /* 0x000fe200000000ff */
[----:B------:R-:W-:Y:S01]  /*bbe0*/  UIMAD.WIDE.U32 UR8, UR19, UR30, UR8 ;  /* 0x0000001e130872a5 */ /* 0x000fe2000f8e0008 */
[----:B------:R-:W-:Y:S01]  /*bbf0*/  FADD.FTZ R0, R5, R46 ;  /* 0x0000002e05007221 */ /* 0x000fe20000010000 */
[----:B------:R-:W-:Y:S01]  /*bc00*/  STS.128 [R53.X16], R20 ;  /* 0x0000001435007388 */ /* 0x000fe2000000cc00 */
[----:B------:R-:W-:Y:S01]  /*bc10*/  UIMAD UR7, UR19, UR31, UR7 ;  /* 0x0000001f130772a4 */ /* 0x000fe2000f8e0207 */
[----:B------:R-:W-:Y:S01]  /*bc20*/  F2FP.PACK_AB R51, R41, R42 ;  /* 0x0000002a2933723e */ /* 0x000fe200000000ff */
[----:B------:R-:W-:Y:S01]  /*bc30*/  FADD.FTZ R45, R0, R45 ;  /* 0x0000002d002d7221 */ /* 0x000fe20000010000 */
[----:B------:R-:W-:Y:S01]  /*bc40*/  STS.128 [R53.X16+0x10], R12 ;  /* 0x0000100c35007388 */ /* 0x000fe2000000cc00 */
[----:B------:R-:W-:-:S06]  /*bc50*/  NOP ;  /* 0x0000000000007918 */ /* 0x000fcc0000000000 */
[----:B------:R-:W0:Y:S01]  /*bc60*/  LDS.128 R8, [R98.X16] ;  /* 0x0000000062087984 */ /* 0x000e22000000cc00 */
[----:B------:R-:W-:Y:S01]  /*bc70*/  ULDC.64 UR30, c[0x0][0x330] ;  /* 0x0000cc00001e7ab9 */ /* 0x000fe20000000a00 */
[----:B------:R-:W-:Y:S01]  /*bc80*/  F2FP.PACK_AB R50, R43, R44 ;  /* 0x0000002c2b32723e */ /* 0x000fe200000000ff */
[----:B------:R-:W-:Y:S01]  /*bc90*/  UIADD3 UR9, UR9, UR7, URZ ;  /* 0x0000000709097290 */ /* 0x000fe2000fffe03f */
[----:B------:R-:W1:Y:S01]  /*bca0*/  LDS.128 R16, [R98.X16+0x200] ;  /* 0x0002000062107984 */ /* 0x000e62000000cc00 */
[----:B------:R-:W-:Y:S01]  /*bcb0*/  ULEA UR7, UP0, UR8, UR30, 0x1 ;  /* 0x0000001e08077291 */ /* 0x000fe2000f80083f */
[----:B------:R-:W-:Y:S01]  /*bcc0*/  F2FP.PACK_AB R7, R33, R34 ;  /* 0x000000222107723e */ /* 0x000fe200000000ff */
[----:B------:R-:W-:Y:S01]  /*bcd0*/  FADD.FTZ R44, R45, R44 ;  /* 0x0000002c2d2c7221 */ /* 0x000fe20000010000 */
[----:B------:R-:W-:Y:S01]  /*bce0*/  F2FP.PACK_AB R6, R35, R36 ;  /* 0x000000242306723e */ /* 0x000fe200000000ff */
[----:B------:R-:W-:Y:S01]  /*bcf0*/  ULEA.HI.X UR8, UR8, UR31, UR9, 0x1, UP0 ;  /* 0x0000001f08087291 */ /* 0x000fe200080f0c09 */
[----:B------:R-:W-:Y:S01]  /*bd00*/  F2FP.PACK_AB R5, R37, R38 ;  /* 0x000000262505723e */ /* 0x000fe200000000ff */
[----:B------:R-:W-:Y:S01]  /*bd10*/  FADD.FTZ R43, R44, R43 ;  /* 0x0000002b2c2b7221 */ /* 0x000fe20000010000 */
[----:B------:R-:W-:Y:S01]  /*bd20*/  MOV R2, UR7 ;  /* 0x0000000700027c02 */ /* 0x000fe20008000f00 */
[----:B------:R-:W-:Y:S01]  /*bd30*/  ULDC.64 UR30, c[0x0][0x300] ;  /* 0x0000c000001e7ab9 */ /* 0x000fe20000000a00 */
[----:B------:R-:W-:Y:S01]  /*bd40*/  F2FP.PACK_AB R4, R39, R40 ;  /* 0x000000282704723e */ /* 0x000fe200000000ff */
[----:B------:R-:W-:Y:S01]  /*bd50*/  FADD.FTZ R42, R43, R42 ;  /* 0x0000002a2b2a7221 */ /* 0x000fe20000010000 */
[----:B------:R-:W-:Y:S01]  /*bd60*/  MOV R3, UR8 ;  /* 0x0000000800037c02 */ /* 0x000fe20008000f00 */
[----:B------:R-:W-:-:S02]  /*bd70*/  ULDC.64 UR8, c[0x0][0x2f8] ;  /* 0x0000be0000087ab9 */ /* 0x000fc40000000a00 */
[----:B------:R-:W-:Y:S01]  /*bd80*/  UIMAD UR7, UR36, UR8, URZ ;  /* 0x00000008240772a4 */ /* 0x000fe2000f8e023f */
[----:B------:R-:W-:Y:S01]  /*bd90*/  FADD.FTZ R41, R42, R41 ;  /* 0x000000292a297221 */ /* 0x000fe20000010000 */
[----:B------:R-:W-:Y:S01]  /*bda0*/  UIMAD.WIDE.U32 UR16, UR37, UR8, UR16 ;  /* 0x00000008251072a5 */ /* 0x000fe2000f8e0010 */
[----:B------:R-:W-:Y:S01]  /*bdb0*/  IMAD.WIDE R2, R99, 0x10, R2 ;  /* 0x0000001063027825 */ /* 0x000fe200078e0202 */
[----:B------:R-:W-:Y:S02]  /*bdc0*/  UIMAD UR7, UR37, UR9, UR7 ;  /* 0x00000009250772a4 */ /* 0x000fe4000f8e0207 */
[----:B------:R-:W-:Y:S01]  /*bdd0*/  UIADD3 UR23, UP3, UR23, -0x1000, URZ ;  /* 0xfffff00017177890 */ /* 0x000fe2000ff7e03f */
[----:B------:R-:W-:Y:S01]  /*bde0*/  FADD.FTZ R40, R41, R40 ;  /* 0x0000002829287221 */ /* 0x000fe20000010000 */
[----:B------:R-:W-:Y:S02]  /*bdf0*/  UIADD3 UR9, UR17, UR7, URZ ;  /* 0x0000000711097290 */ /* 0x000fe4000fffe03f */
[----:B------:R-:W-:Y:S01]  /*be00*/  UIMAD UR7, UR18, UR30, URZ ;  /* 0x0000001e120772a4 */ /* 0x000fe2000f8e023f */
[----:B------:R-:W-:Y:S01]  /*be10*/  FADD.FTZ R39, R40, R39 ;  /* 0x0000002728277221 */ /* 0x000fe20000010000 */
[----:B------:R-:W-:-:S02]  /*be20*/  UMOV UR8, UR16 ;  /* 0x0000001000087c82 */ /* 0x000fc40008000000 */
[----:B------:R-:W-:Y:S01]  /*be30*/  UIMAD UR7, UR19, UR31, UR7 ;  /* 0x0000001f130772a4 */ /* 0x000fe2000f8e0207 */
[----:B------:R-:W-:Y:S01]  /*be40*/  FADD.FTZ R38, R39, R38 ;  /* 0x0000002627267221 */ /* 0x000fe20000010000 */
[----:B------:R-:W-:Y:S02]  /*be50*/  UIMAD.WIDE.U32 UR8, UR19, UR30, UR8 ;  /* 0x0000001e130872a5 */ /* 0x000fe4000f8e0008 */
[----:B------:R-:W-:Y:S01]  /*be60*/  ULDC.64 UR16, c[0x0][0x340] ;  /* 0x0000d00000107ab9 */ /* 0x000fe20000000a00 */
[----:B------:R-:W-:Y:S01]  /*be70*/  FADD.FTZ R37, R38, R37 ;  /* 0x0000002526257221 */ /* 0x000fe20000010000 */
[----:B------:R-:W-:Y:S01]  /*be80*/  UIADD3 UR9, UR9, UR7, URZ ;  /* 0x0000000709097290 */ /* 0x000fe2000fffe03f */
[----:B0-----:R-:W-:Y:S01]  /*be90*/  STG.E.128 [R2.64], R8 ;  /* 0x0000000802007986 */ /* 0x001fe2000c101d20 */
[----:B------:R-:W-:Y:S01]  /*bea0*/  ULEA UR7, UP0, UR8, UR16, 0x1 ;  /* 0x0000001008077291 */ /* 0x000fe2000f80083f */
[----:B------:R-:W-:Y:S01]  /*beb0*/  FADD.FTZ R36, R37, R36 ;  /* 0x0000002425247221 */ /* 0x000fe20000010000 */
[----:B------:R-:W-:Y:S01]  /*bec0*/  UIADD3 UR25, UP4, UR25, -0x1000, URZ ;  /* 0xfffff00019197890 */ /* 0x000fe2000ff9e03f */
[----:B-1----:R0:W-:Y:S01]  /*bed0*/  STG.E.128 [R2.64+0x200], R16 ;  /* 0x0002001002007986 */ /* 0x0021e2000c101d20 */
[----:B------:R-:W-:Y:S01]  /*bee0*/  ULEA.HI.X UR8, UR8, UR17, UR9, 0x1, UP0 ;  /* 0x0000001108087291 */ /* 0x000fe200080f0c09 */
[----:B------:R-:W-:Y:S01]  /*bef0*/  FADD.FTZ R35, R36, R35 ;  /* 0x0000002324237221 */ /* 0x000fe20000010000 */
[----:B------:R-:W-:Y:S01]  /*bf00*/  UISETP.GT.AND UP0, UPT, UR29, 0x1, UPT ;  /* 0x000000011d00788c */ /* 0x000fe2000bf04270 */
[----:B------:R-:W-:Y:S01]  /*bf10*/  BAR.SYNC.DEFER_BLOCKING 0x0 ;  /* 0x0000000000007b1d */ /* 0x000fe20000010000 */
[----:B------:R-:W-:Y:S01]  /*bf20*/  UIADD3 UR6, UR6, 0x1, URZ ;  /* 0x0000000106067890 */ /* 0x000fe2000fffe03f */
[----:B------:R-:W-:Y:S01]  /*bf30*/  FADD.FTZ R34, R35, R34 ;  /* 0x0000002223227221 */ /* 0x000fe20000010000 */
[----:B------:R-:W-:-:S02]  /*bf40*/  UIADD3.X UR28, UR28, -0x1, URZ, UP1, !UPT ;  /* 0xffffffff1c1c7890 */ /* 0x000fc40008ffe43f */
[----:B------:R-:W-:Y:S01]  /*bf50*/  PLOP3.LUT P0, PT, PT, PT, UP0, 0x80, 0x0 ;  /* 0x000000000000781c */ /* 0x000fe20003f0f008 */
[----:B------:R-:W-:Y:S01]  /*bf60*/  UIADD3.X UR22, UR22, -0x1, URZ, UP2, !UPT ;  /* 0xffffffff16167890 */ /* 0x000fe200097fe43f */
[----:B------:R-:W-:Y:S01]  /*bf70*/  FADD.FTZ R105, R34, R33 ;  /* 0x0000002122697221 */ /* 0x000fe20000010000 */
[----:B------:R-:W-:Y:S02]  /*bf80*/  UIADD3.X UR24, UR24, -0x1, URZ, UP3, !UPT ;  /* 0xffffffff18187890 */ /* 0x000fe40009ffe43f */
[----:B------:R-:W-:Y:S01]  /*bf90*/  UIADD3.X UR26, UR26, -0x1, URZ, UP4, !UPT ;  /* 0xffffffff1a1a7890 */ /* 0x000fe2000a7fe43f */
[----:B0-----:R-:W-:Y:S02]  /*bfa0*/  MOV R2, UR7 ;  /* 0x0000000700027c02 */ /* 0x001fe40008000f00 */
[----:B------:R-:W-:-:S05]  /*bfb0*/  MOV R3, UR8 ;  /* 0x0000000800037c02 */ /* 0x000fca0008000f00 */
[----:B------:R-:W-:Y:S01]  /*bfc0*/  IMAD.WIDE R2, R99, 0x10, R2 ;  /* 0x0000001063027825 */ /* 0x000fe200078e0202 */
[----:B------:R-:W-:Y:S04]  /*bfd0*/  STS.128 [R53.X16], R48 ;  /* 0x0000003035007388 */ /* 0x000fe8000000cc00 */
[----:B------:R-:W-:Y:S01]  /*bfe0*/  STS.128 [R53.X16+0x10], R4 ;  /* 0x0000100435007388 */ /* 0x000fe2000000cc00 */
[----:B------:R-:W-:-:S06]  /*bff0*/  NOP ;  /* 0x0000000000007918 */ /* 0x000fcc0000000000 */
[----:B------:R-:W0:Y:S04]  /*c000*/  LDS.128 R8, [R98.X16] ;  /* 0x0000000062087984 */ /* 0x000e28000000cc00 */
[----:B------:R-:W1:Y:S04]  /*c010*/  LDS.128 R12, [R98.X16+0x200] ;  /* 0x00020000620c7984 */ /* 0x000e68000000cc00 */
[----:B0-----:R0:W-:Y:S04]  /*c020*/  STG.E.128 [R2.64], R8 ;  /* 0x0000000802007986 */ /* 0x0011e8000c101d20 */
[----:B-1----:R0:W-:Y:S02]  /*c030*/  STG.E.128 [R2.64+0x200], R12 ;  /* 0x0002000c02007986 */ /* 0x0021e4000c101d20 */
[----:B0-----:R-:W-:Y:S01]  /*c040*/  @!P0 CALL.REL.NOINC `(.L_x_2498) ;  /* 0x0000001000008944 */ /* 0x001fe20003c00000 */
[----:B------:R-:W-:Y:S05]  /*c050*/  BRA `(.L_x_2602) ;  /* 0xffff49e000007947 */ /* 0x000fea000383ffff */
.L_x_2498:
[----:B------:R-:W-:Y:S02]  /*c060*/  ISETP.NE.U32.AND P0, PT, RZ, c[0x0][0x328], PT ;  /* 0x0000ca00ff007a0c */ /* 0x000fe40003f05070 */
[----:B------:R-:W-:-:S02]  /*c070*/  ISETP.NE.U32.AND P2, PT, RZ, c[0x0][0x348], PT ;  /* 0x0000d200ff007a0c */ /* 0x000fc40003f45070 */
        /* <DEDUP_REMOVED lines=32> */
.L_x_2604:
[----:B0-----:R-:W-:Y:S05]  /*c280*/  BSYNC B0 ;  /* 0x0000000000007941 */ /* 0x001fea0003800000 */
.L_x_2603:
        /* <DEDUP_REMOVED lines=33> */
.L_x_2606:
[----:B------:R-:W3:Y:S02]  /*c4a0*/  S2R R11, SR_TID.X ;  /* 0x00000000000b7919 */ /* 0x000ee40000002100 */
.L_x_2607:
[----:B0-----:R-:W-:Y:S05]  /*c4b0*/  BSYNC B0 ;  /* 0x0000000000007941 */ /* 0x001fea0003800000 */
.L_x_2605:
        /* <DEDUP_REMOVED lines=12> */
.L_x_2608:
        /* <DEDUP_REMOVED lines=32> */
.L_x_2505:
[----:B------:R-:W-:Y:S01]  /*c780*/  HFMA2.MMA R76, -RZ, RZ, 0, 5.9604644775390625e-08 ;  /* 0x00000001ff4c7435 */ /* 0x000fe200000001ff */
[----:B------:R-:W-:-:S02]  /*c790*/  MOV R65, R62 ;  /* 0x0000003e00417202 */ /* 0x000fc40000000f00 */
[----:B------:R-:W-:Y:S02]  /*c7a0*/  MOV R78, RZ ;  /* 0x000000ff004e7202 */ /* 0x000fe40000000f00 */
[----:B------:R-:W-:Y:S02]  /*c7b0*/  MOV R81, 0xffffffff ;  /* 0xffffffff00517802 */ /* 0x000fe40000000f00 */
[----:B------:R-:W-:Y:S02]  /*c7c0*/  MOV R60, 0xc7e0 ;  /* 0x0000c7e0003c7802 */ /* 0x000fe40000000f00 */
[----:B-----5:R-:W-:Y:S05]  /*c7d0*/  CALL.REL.NOINC `($__internal_65_$__cuda_sm70_shflsync_up) ;  /* 0x00001eb000007944 */ /* 0x020fea0003c00000 */
[----:B-1----:R-:W-:Y:S01]  /*c7e0*/  MOV R63, R65 ;  /* 0x00000041003f7202 */ /* 0x002fe20000000f00 */
[----:B0-----:R-:W-:Y:S05]  /*c7f0*/  BRA `(.L_x_2609) ;  /* 0xffff874000007947 */ /* 0x001fea000383ffff */
.L_x_2506:
[----:B------:R-:W-:Y:S01]  /*c800*/  HFMA2.MMA R76, -RZ, RZ, 0, 5.9604644775390625e-08 ;  /* 0x00000001ff4c7435 */ /* 0x000fe200000001ff */
[----:B------:R-:W-:Y:S02]  /*c810*/  MOV R65, R80 ;  /* 0x0000005000417202 */ /* 0x000fe40000000f00 */
[----:B------:R-:W-:Y:S02]  /*c820*/  MOV R78, RZ ;  /* 0x000000ff004e7202 */ /* 0x000fe40000000f00 */
[----:B------:R-:W-:-:S02]  /*c830*/  MOV R81, 0xffffffff ;  /* 0xffffffff00517802 */ /* 0x000fc40000000f00 */
[----:B------:R-:W-:Y:S02]  /*c840*/  MOV R60, 0xc860 ;  /* 0x0000c860003c7802 */ /* 0x000fe40000000f00 */
[----:B01---5:R-:W-:Y:S05]  /*c850*/  CALL.REL.NOINC `($__internal_65_$__cuda_sm70_shflsync_up) ;  /* 0x00001e3000007944 */ /* 0x023fea0003c00000 */
[----:B0-----:R-:W-:Y:S01]  /*c860*/  HFMA2.MMA R76, -RZ, RZ, 0, 5.9604644775390625e-08 ;  /* 0x00000001ff4c7435 */ /* 0x001fe200000001ff */
[----:B-1----:R-:W-:Y:S02]  /*c870*/  MOV R67, R65 ;  /* 0x0000004100437202 */ /* 0x002fe40000000f00 */
[----:B------:R-:W-:Y:S02]  /*c880*/  MOV R65, R82 ;  /* 0x0000005200417202 */ /* 0x000fe40000000f00 */
[----:B------:R-:W-:Y:S02]  /*c890*/  MOV R78, RZ ;  /* 0x000000ff004e7202 */ /* 0x000fe40000000f00 */
[----:B------:R-:W-:Y:S02]  /*c8a0*/  MOV R81, 0xffffffff ;  /* 0xffffffff00517802 */ /* 0x000fe40000000f00 */
[----:B------:R-:W-:Y:S02]  /*c8b0*/  MOV R60, 0xc8d0 ;  /* 0x0000c8d0003c7802 */ /* 0x000fe40000000f00 */
[----:B------:R-:W-:Y:S05]  /*c8c0*/  CALL.REL.NOINC `($__internal_65_$__cuda_sm70_shflsync_up) ;  /* 0x00001dc000007944 */ /* 0x000fea0003c00000 */
[----:B0-----:R-:W-:Y:S01]  /*c8d0*/  HFMA2.MMA R76, -RZ, RZ, 0, 5.9604644775390625e-08 ;  /* 0x00000001ff4c7435 */ /* 0x001fe200000001ff */
[----:B-1----:R-:W-:-:S02]  /*c8e0*/  MOV R77, R65 ;  /* 0x00000041004d7202 */ /* 0x002fc40000000f00 */
[----:B------:R-:W-:Y:S02]  /*c8f0*/  MOV R65, R83 ;  /* 0x0000005300417202 */ /* 0x000fe40000000f00 */
[----:B------:R-:W-:Y:S02]  /*c900*/  MOV R78, RZ ;  /* 0x000000ff004e7202 */ /* 0x000fe40000000f00 */
[----:B------:R-:W-:Y:S02]  /*c910*/  MOV R81, 0xffffffff ;  /* 0xffffffff00517802 */ /* 0x000fe40000000f00 */
[----:B------:R-:W-:Y:S02]  /*c920*/  MOV R60, 0xc940 ;  /* 0x0000c940003c7802 */ /* 0x000fe40000000f00 */
[----:B------:R-:W-:Y:S05]  /*c930*/  CALL.REL.NOINC `($__internal_65_$__cuda_sm70_shflsync_up) ;  /* 0x00001d5000007944 */ /* 0x000fea0003c00000 */
        /* <DEDUP_REMOVED lines=20> */
[----:B------:R-:W-:Y:S05]  /*ca80*/  CALL.REL.NOINC `($__internal_65_$__cuda_sm70_shflsync_up) ;  /* 0x00001c0000007944 */ /* 0x000fea0003c00000 */
[----:B0-----:R-:W-:Y:S01]  /*ca90*/  HFMA2.MMA R76, -RZ, RZ, 0, 1.1920928955078125e-07 ;  /* 0x00000002ff4c7435 */ /* 0x001fe200000001ff */
[----:B-1----:R-:W-:-:S02]  /*caa0*/  MOV R62, R65 ;  /* 0x00000041003e7202 */ /* 0x002fc40000000f00 */
[----:B------:R-:W-:Y:S02]  /*cab0*/  MOV R65, R80 ;  /* 0x0000005000417202 */ /* 0x000fe40000000f00 */
[----:B------:R-:W-:Y:S02]  /*cac0*/  MOV R78, RZ ;  /* 0x000000ff004e7202 */ /* 0x000fe40000000f00 */
[----:B------:R-:W-:Y:S02]  /*cad0*/  MOV R81, 0xffffffff ;  /* 0xffffffff00517802 */ /* 0x000fe40000000f00 */
[----:B------:R-:W-:Y:S02]  /*cae0*/  MOV R60, 0xcb00 ;  /* 0x0000cb00003c7802 */ /* 0x000fe40000000f00 */
[----:B------:R-:W-:Y:S05]  /*caf0*/  CALL.REL.NOINC `($__internal_65_$__cuda_sm70_shflsync_up) ;  /* 0x00001b9000007944 */ /* 0x000fea0003c00000 */
[----:B0-----:R-:W-:Y:S01]  /*cb00*/  HFMA2.MMA R76, -RZ, RZ, 0, 1.1920928955078125e-07 ;  /* 0x00000002ff4c7435 */ /* 0x001fe200000001ff */
[----:B-1----:R-:W-:Y:S02]  /*cb10*/  MOV R63, R65 ;  /* 0x00000041003f7202 */ /* 0x002fe40000000f00 */
[----:B------:R-:W-:Y:S02]  /*cb20*/  MOV R65, R82 ;  /* 0x0000005200417202 */ /* 0x000fe40000000f00 */
[----:B------:R-:W-:-:S02]  /*cb30*/  MOV R78, RZ ;  /* 0x000000ff004e7202 */ /* 0x000fc40000000f00 */
[----:B------:R-:W-:Y:S02]  /*cb40*/  MOV R81, 0xffffffff ;  /* 0xffffffff00517802 */ /* 0x000fe40000000f00 */
[----:B------:R-:W-:Y:S02]  /*cb50*/  MOV R60, 0xcb70 ;  /* 0x0000cb70003c7802 */ /* 0x000fe40000000f00 */
[----:B------:R-:W-:Y:S05]  /*cb60*/  CALL.REL.NOINC `($__internal_65_$__cuda_sm70_shflsync_up) ;  /* 0x00001b2000007944 */ /* 0x000fea0003c00000 */
[----:B0-----:R-:W-:Y:S01]  /*cb70*/  HFMA2.MMA R76, -RZ, RZ, 0, 1.1920928955078125e-07 ;  /* 0x00000002ff4c7435 */ /* 0x001fe200000001ff */
[----:B-1----:R-:W-:Y:S02]  /*cb80*/  MOV R64, R65 ;  /* 0x0000004100407202 */ /* 0x002fe40000000f00 */
[----:B------:R-:W-:Y:S02]  /*cb90*/  MOV R65, R66 ;  /* 0x0000004200417202 */ /* 0x000fe40000000f00 */
[----:B------:R-:W-:Y:S02]  /*cba0*/  MOV R78, RZ ;  /* 0x000000ff004e7202 */ /* 0x000fe40000000f00 */
[----:B------:R-:W-:Y:S02]  /*cbb0*/  MOV R81, 0xffffffff ;  /* 0xffffffff00517802 */ /* 0x000fe40000000f00 */
[----:B------:R-:W-:-:S02]  /*cbc0*/  MOV R60, 0xcbe0 ;  /* 0x0000cbe0003c7802 */ /* 0x000fc40000000f00 */
[----:B------:R-:W-:Y:S05]  /*cbd0*/  CALL.REL.NOINC `($__internal_65_$__cuda_sm70_shflsync_up) ;  /* 0x00001ab000007944 */ /* 0x000fea0003c00000 */
        /* <DEDUP_REMOVED lines=17> */
[----:B------:R-:W-:Y:S05]  /*ccf0*/  CALL.REL.NOINC `($__internal_65_$__cuda_sm70_shflsync_up) ;  /* 0x0000199000007944 */ /* 0x000fea0003c00000 */
[----:B0-----:R-:W-:Y:S01]  /*cd00*/  HFMA2.MMA R76, -RZ, RZ, 0, 2.384185791015625e-07 ;  /* 0x00000004ff4c7435 */ /* 0x001fe200000001ff */
[----:B-1----:R-:W-:Y:S02]  /*cd10*/  MOV R62, R65 ;  /* 0x00000041003e7202 */ /* 0x002fe40000000f00 */
[----:B------:R-:W-:Y:S02]  /*cd20*/  MOV R65, R80 ;  /* 0x0000005000417202 */ /* 0x000fe40000000f00 */
[----:B------:R-:W-:Y:S02]  /*cd30*/  MOV R78, RZ ;  /* 0x000000ff004e7202 */ /* 0x000fe40000000f00 */
[----:B------:R-:W-:Y:S02]  /*cd40*/  MOV R81, 0xffffffff ;  /* 0xffffffff00517802 */ /* 0x000fe40000000f00 */
[----:B------:R-:W-:-:S02]  /*cd50*/  MOV R60, 0xcd70 ;  /* 0x0000cd70003c7802 */ /* 0x000fc40000000f00 */
[----:B------:R-:W-:Y:S05]  /*cd60*/  CALL.REL.NOINC `($__internal_65_$__cuda_sm70_shflsync_up) ;  /* 0x0000192000007944 */ /* 0x000fea0003c00000 */
[----:B0-----:R-:W-:Y:S01]  /*cd70*/  HFMA2.MMA R76, -RZ, RZ, 0, 2.384185791015625e-07 ;  /* 0x00000004ff4c7435 */ /* 0x001fe200000001ff */
[----:B-1----:R-:W-:-:S02]  /*cd80*/  MOV R63, R65 ;  /* 0x00000041003f7202 */ /* 0x002fc40000000f00 */
[----:B------:R-:W-:Y:S02]  /*cd90*/  MOV R65, R82 ;  /* 0x0000005200417202 */ /* 0x000fe40000000f00 */
[----:B------:R-:W-:Y:S02]  /*cda0*/  MOV R78, RZ ;  /* 0x000000ff004e7202 */ /* 0x000fe40000000f00 */
[----:B------:R-:W-:Y:S02]  /*cdb0*/  MOV R81, 0xffffffff ;  /* 0xffffffff00517802 */ /* 0x000fe40000000f00 */
[----:B------:R-:W-:Y:S02]  /*cdc0*/  MOV R60, 0xcde0 ;  /* 0x0000cde0003c7802 */ /* 0x000fe40000000f00 */
[----:B------:R-:W-:Y:S05]  /*cdd0*/  CALL.REL.NOINC `($__internal_65_$__cuda_sm70_shflsync_up) ;  /* 0x000018b000007944 */ /* 0x000fea0003c00000 */
[----:B0-----:R-:W-:Y:S01]  /*cde0*/  HFMA2.MMA R76, -RZ, RZ, 0, 2.384185791015625e-07 ;  /* 0x00000004ff4c7435 */ /* 0x001fe200000001ff */
[----:B-1----:R-:W-:Y:S02]  /*cdf0*/  MOV R64, R65 ;  /* 0x0000004100407202 */ /* 0x002fe40000000f00 */
[----:B------:R-:W-:Y:S02]  /*ce00*/  MOV R65, R66 ;  /* 0x0000004200417202 */ /* 0x000fe40000000f00 */
[----:B------:R-:W-:-:S02]  /*ce10*/  MOV R78, RZ ;  /* 0x000000ff004e7202 */ /* 0x000fc40000000f00 */
[----:B------:R-:W-:Y:S02]  /*ce20*/  MOV R81, 0xffffffff ;  /* 0xffffffff00517802 */ /* 0x000fe40000000f00 */
[----:B------:R-:W-:Y:S02]  /*ce30*/  MOV R60, 0xce50 ;  /* 0x0000ce50003c7802 */ /* 0x000fe40000000f00 */
[----:B------:R-:W-:Y:S05]  /*ce40*/  CALL.REL.NOINC `($__internal_65_$__cuda_sm70_shflsync_up) ;  /* 0x0000184000007944 */ /* 0x000fea0003c00000 */
        /* <DEDUP_REMOVED lines=18> */
[----:B------:R-:W-:Y:S05]  /*cf70*/  CALL.REL.NOINC `($__internal_65_$__cuda_sm70_shflsync_up) ;  /* 0x0000171000007944 */ /* 0x000fea0003c00000 */
[----:B0-----:R-:W-:Y:S01]  /*cf80*/  HFMA2.MMA R76, -RZ, RZ, 0, 4.76837158203125e-07 ;  /* 0x00000008ff4c7435 */ /* 0x001fe200000001ff */
[----:B-1----:R-:W-:Y:S02]  /*cf90*/  MOV R62, R65 ;  /* 0x00000041003e7202 */ /* 0x002fe40000000f00 */
[----:B------:R-:W-:-:S02]  /*cfa0*/  MOV R65, R80 ;  /* 0x0000005000417202 */ /* 0x000fc40000000f00 */
[----:B------:R-:W-:Y:S02]  /*cfb0*/  MOV R78, RZ ;  /* 0x000000ff004e7202 */ /* 0x000fe40000000f00 */
[----:B------:R-:W-:Y:S02]  /*cfc0*/  MOV R81, 0xffffffff ;  /* 0xffffffff00517802 */ /* 0x000fe40000000f00 */
[----:B------:R-:W-:Y:S02]  /*cfd0*/  MOV R60, 0xcff0 ;  /* 0x0000cff0003c7802 */ /* 0x000fe40000000f00 */
[----:B------:R-:W-:Y:S05]  /*cfe0*/  CALL.REL.NOINC `($__internal_65_$__cuda_sm70_shflsync_up) ;  /* 0x000016a000007944 */ /* 0x000fea0003c00000 */
[----:B0-----:R-:W-:Y:S01]  /*cff0*/  HFMA2.MMA R76, -RZ, RZ, 0, 4.76837158203125e-07 ;  /* 0x00000008ff4c7435 */ /* 0x001fe200000001ff */
[----:B-1----:R-:W-:Y:S02]  /*d000*/  MOV R63, R65 ;  /* 0x00000041003f7202 */ /* 0x002fe40000000f00 */
[----:B------:R-:W-:Y:S02]  /*d010*/  MOV R65, R82 ;  /* 0x0000005200417202 */ /* 0x000fe40000000f00 */
[----:B------:R-:W-:Y:S02]  /*d020*/  MOV R78, RZ ;  /* 0x000000ff004e7202 */ /* 0x000fe40000000f00 */
[----:B------:R-:W-:-:S02]  /*d030*/  MOV R81, 0xffffffff ;  /* 0xffffffff00517802 */ /* 0x000fc40000000f00 */
[----:B------:R-:W-:Y:S02]  /*d040*/  MOV R60, 0xd060 ;  /* 0x0000d060003c7802 */ /* 0x000fe40000000f00 */
[----:B------:R-:W-:Y:S05]  /*d050*/  CALL.REL.NOINC `($__internal_65_$__cuda_sm70_shflsync_up) ;  /* 0x0000163000007944 */ /* 0x000fea0003c00000 */
[----:B0-----:R-:W-:Y:S01]  /*d060*/  HFMA2.MMA R76, -RZ, RZ, 0, 4.76837158203125e-07 ;  /* 0x00000008ff4c7435 */ /* 0x001fe200000001ff */
[----:B-1----:R-:W-:Y:S02]  /*d070*/  MOV R64, R65 ;  /* 0x0000004100407202 */ /* 0x002fe40000000f00 */
[----:B------:R-:W-:Y:S02]  /*d080*/  MOV R65, R83 ;  /* 0x0000005300417202 */ /* 0x000fe40000000f00 */
[----:B------:R-:W-:Y:S02]  /*d090*/  MOV R78, RZ ;  /* 0x000000ff004e7202 */ /* 0x000fe40000000f00 */
[----:B------:R-:W-:Y:S02]  /*d0a0*/  MOV R81, 0xffffffff ;  /* 0xffffffff00517802 */ /* 0x000fe40000000f00 */
[----:B------:R-:W-:Y:S02]  /*d0b0*/  MOV R60, 0xd0d0 ;  /* 0x0000d0d0003c7802 */ /* 0x000fe40000000f00 */
[----:B------:R-:W-:Y:S05]  /*d0c0*/  CALL.REL.NOINC `($__internal_65_$__cuda_sm70_shflsync_up) ;  /* 0x000015c000007944 */ /* 0x000fea0003c00000 */
        /* <DEDUP_REMOVED lines=18> */
[----:B------:R-:W-:Y:S05]  /*d1f0*/  CALL.REL.NOINC `($__internal_65_$__cuda_sm70_shflsync_up) ;  /* 0x0000149000007944 */ /* 0x000fea0003c00000 */
[----:B0-----:R-:W-:Y:S01]  /*d200*/  HFMA2.MMA R76, -RZ, RZ, 0, 9.5367431640625e-07 ;  /* 0x00000010ff4c7435 */ /* 0x001fe200000001ff */
[----:B-1----:R-:W-:Y:S02]  /*d210*/  MOV R63, R65 ;  /* 0x00000041003f7202 */ /* 0x002fe40000000f00 */
[----:B------:R-:W-:Y:S02]  /*d220*/  MOV R65, R66 ;  /* 0x0000004200417202 */ /* 0x000fe40000000f00 */
[----:B------:R-:W-:Y:S02]  /*d230*/  MOV R78, RZ ;  /* 0x000000ff004e7202 */ /* 0x000fe40000000f00 */
[----:B------:R-:W-:Y:S02]  /*d240*/  MOV R81, 0xffffffff ;  /* 0xffffffff00517802 */ /* 0x000fe40000000f00 */
[----:B------:R-:W-:Y:S02]  /*d250*/  MOV R60, 0xd270 ;  /* 0x0000d270003c7802 */ /* 0x000fe40000000f00 */
[----:B------:R-:W-:Y:S05]  /*d260*/  CALL.REL.NOINC `($__internal_65_$__cuda_sm70_shflsync_up) ;  /* 0x0000142000007944 */ /* 0x000fea0003c00000 */
[----:B0-----:R-:W-:Y:S01]  /*d270*/  HFMA2.MMA R76, -RZ, RZ, 0, 9.5367431640625e-07 ;  /* 0x00000010ff4c7435 */ /* 0x001fe200000001ff */
[----:B-1----:R-:W-:-:S02]  /*d280*/  MOV R67, R65 ;  /* 0x0000004100437202 */ /* 0x002fc40000000f00 */
[----:B------:R-:W-:Y:S02]  /*d290*/  MOV R65, R82 ;  /* 0x0000005200417202 */ /* 0x000fe40000000f00 */
[----:B------:R-:W-:Y:S02]  /*d2a0*/  MOV R78, RZ ;  /* 0x000000ff004e7202 */ /* 0x000fe40000000f00 */
[----:B------:R-:W-:Y:S02]  /*d2b0*/  MOV R81, 0xffffffff ;  /* 0xffffffff00517802 */ /* 0x000fe40000000f00 */
[----:B------:R-:W-:Y:S02]  /*d2c0*/  MOV R60, 0xd2e0 ;  /* 0x0000d2e0003c7802 */ /* 0x000fe40000000f00 */
[----:B------:R-:W-:Y:S05]  /*d2d0*/  CALL.REL.NOINC `($__internal_65_$__cuda_sm70_shflsync_up) ;  /* 0x000013b000007944 */ /* 0x000fea0003c00000 */
[----:B0-----:R-:W-:Y:S01]  /*d2e0*/  HFMA2.MMA R76, -RZ, RZ, 0, 9.5367431640625e-07 ;  /* 0x00000010ff4c7435 */ /* 0x001fe200000001ff */
[----:B-1----:R-:W-:Y:S02]  /*d2f0*/  MOV R77, R65 ;  /* 0x00000041004d7202 */ /* 0x002fe40000000f00 */
[----:B------:R-:W-:Y:S02]  /*d300*/  MOV R65, R83 ;  /* 0x0000005300417202 */ /* 0x000fe40000000f00 */
[----:B------:R-:W-:-:S02]  /*d310*/  MOV R78, RZ ;  /* 0x000000ff004e7202 */ /* 0x000fc40000000f00 */
[----:B------:R-:W-:Y:S02]  /*d320*/  MOV R81, 0xffffffff ;  /* 0xffffffff00517802 */ /* 0x000fe40000000f00 */
[----:B------:R-:W-:Y:S02]  /*d330*/  MOV R60, 0xd350 ;  /* 0x0000d350003c7802 */ /* 0x000fe40000000f00 */
[----:B------:R-:W-:Y:S05]  /*d340*/  CALL.REL.NOINC `($__internal_65_$__cuda_sm70_shflsync_up) ;  /* 0x0000134000007944 */ /* 0x000fea0003c00000 */
[----:B01----:R-:W-:Y:S05]  /*d350*/  BRA `(.L_x_2610) ;  /* 0xffff802000007947 */ /* 0x003fea000383ffff */
.L_x_2511:
[----:B------:R-:W-:Y:S01]  /*d360*/  HFMA2.MMA R76, -RZ, RZ, 0, 5.9604644775390625e-08 ;  /* 0x00000001ff4c7435 */ /* 0x000fe200000001ff */
[----:B0-----:R-:W-:Y:S02]  /*d370*/  MOV R65, R80 ;  /* 0x0000005000417202 */ /* 0x001fe40000000f00 */
[----:B------:R-:W-:Y:S02]  /*d380*/  MOV R78, RZ ;  /* 0x000000ff004e7202 */ /* 0x000fe40000000f00 */
[----:B------:R-:W-:Y:S02]  /*d390*/  MOV R81, 0xffffffff ;  /* 0xffffffff00517802 */ /* 0x000fe40000000f00 */
[----:B------:R-:W-:Y:S02]  /*d3a0*/  MOV R60, 0xd3c0 ;  /* 0x0000d3c0003c7802 */ /* 0x000fe40000000f00 */
[----:B-1---5:R-:W-:Y:S05]  /*d3b0*/  CALL.REL.NOINC `($__internal_65_$__cuda_sm70_shflsync_up) ;  /* 0x000012d000007944 */ /* 0x022fea0003c00000 */
[----:B0-----:R-:W-:Y:S01]  /*d3c0*/  HFMA2.MMA R76, -RZ, RZ, 0, 5.9604644775390625e-08 ;  /* 0x00000001ff4c7435 */ /* 0x001fe200000001ff */
[----:B-1----:R-:W-:-:S02]  /*d3d0*/  MOV R62, R65 ;  /* 0x00000041003e7202 */ /* 0x002fc40000000f00 */
[----:B------:R-:W-:Y:S02]  /*d3e0*/  MOV R65, R77 ;  /* 0x0000004d00417202 */ /* 0x000fe40000000f00 */
[----:B------:R-:W-:Y:S02]  /*d3f0*/  MOV R78, RZ ;  /* 0x000000ff004e7202 */ /* 0x000fe40000000f00 */
[----:B------:R-:W-:Y:S02]  /*d400*/  MOV R81, 0xffffffff ;  /* 0xffffffff00517802 */ /* 0x000fe40000000f00 */
[----:B------:R-:W-:Y:S02]  /*d410*/  MOV R60, 0xd430 ;  /* 0x0000d430003c7802 */ /* 0x000fe40000000f00 */
[----:B------:R-:W-:Y:S05]  /*d420*/  CALL.REL.NOINC `($__internal_65_$__cuda_sm70_shflsync_up) ;  /* 0x0000126000007944 */ /* 0x000fea0003c00000 */
[----:B0-----:R-:W-:Y:S01]  /*d430*/  HFMA2.MMA R76, -RZ, RZ, 0, 5.9604644775390625e-08 ;  /* 0x00000001ff4c7435 */ /* 0x001fe200000001ff */
[----:B-1----:R-:W-:Y:S02]  /*d440*/  MOV R64, R65 ;  /* 0x0000004100407202 */ /* 0x002fe40000000f00 */
[----:B------:R-:W-:Y:S02]  /*d450*/  MOV R65, R82 ;  /* 0x0000005200417202 */ /* 0x000fe40000000f00 */
[----:B------:R-:W-:-:S02]  /*d460*/  MOV R78, RZ ;  /* 0x000000ff004e7202 */ /* 0x000fc40000000f00 */
[----:B------:R-:W-:Y:S02]  /*d470*/  MOV R81, 0xffffffff ;  /* 0xffffffff00517802 */ /* 0x000fe40000000f00 */
[----:B------:R-:W-:Y:S02]  /*d480*/  MOV R60, 0xd4a0 ;  /* 0x0000d4a0003c7802 */ /* 0x000fe40000000f00 */
[----:B------:R-:W-:Y:S05]  /*d490*/  CALL.REL.NOINC `($__internal_65_$__cuda_sm70_shflsync_up) ;  /* 0x000011f000007944 */ /* 0x000fea0003c00000 */
[----:B0-----:R-:W-:Y:S01]  /*d4a0*/  HFMA2.MMA R76, -RZ, RZ, 0, 5.9604644775390625e-08 ;  /* 0x00000001ff4c7435 */ /* 0x001fe200000001ff */
[----:B-1----:R-:W-:Y:S02]  /*d4b0*/  MOV R66, R65 ;  /* 0x0000004100427202 */ /* 0x002fe40000000f00 */
[----:B------:R-:W-:Y:S02]  /*d4c0*/  MOV R65, R83 ;  /* 0x0000005300417202 */ /* 0x000fe40000000f00 */
[----:B------:R-:W-:Y:S02]  /*d4d0*/  MOV R78, RZ ;  /* 0x000000ff004e7202 */ /* 0x000fe40000000f00 */
[----:B------:R-:W-:Y:S02]  /*d4e0*/  MOV R81, 0xffffffff ;  /* 0xffffffff00517802 */ /* 0x000fe40000000f00 */
[----:B------:R-:W-:-:S02]  /*d4f0*/  MOV R60, 0xd510 ;  /* 0x0000d510003c7802 */ /* 0x000fc40000000f00 */
[----:B------:R-:W-:Y:S05]  /*d500*/  CALL.REL.NOINC `($__internal_65_$__cuda_sm70_shflsync_up) ;  /* 0x0000118000007944 */ /* 0x000fea0003c00000 */
        /* <DEDUP_REMOVED lines=9> */
[----:B------:R-:W-:Y:S05]  /*d5a0*/  CALL.REL.NOINC `($__internal_64_$__cuda_sm70_shflsync_idx_p) ;  /* 0x000010a000007944 */ /* 0x000fea0003c00000 */
[----:B0-----:R-:W-:Y:S01]  /*d5b0*/  HFMA2.MMA R64, -RZ, RZ, 0, 0 ;  /* 0x00000000ff407435 */ /* 0x001fe200000001ff */
[----:B-1----:R-:W-:-:S02]  /*d5c0*/  MOV R217, R62 ;  /* 0x0000003e00d97202 */ /* 0x002fc40000000f00 */
[----:B------:R-:W-:Y:S02]  /*d5d0*/  MOV R63, R57 ;  /* 0x00000039003f7202 */ /* 0x000fe40000000f00 */
[----:B------:R-:W-:Y:S02]  /*d5e0*/  MOV R65, 0x1f ;  /* 0x0000001f00417802 */ /* 0x000fe40000000f00 */
[----:B------:R-:W-:Y:S02]  /*d5f0*/  MOV R62, 0xffffffff ;  /* 0xffffffff003e7802 */ /* 0x000fe40000000f00 */
[----:B------:R-:W-:Y:S02]  /*d600*/  MOV R60, 0xd620 ;  /* 0x0000d620003c7802 */ /* 0x000fe40000000f00 */
[----:B------:R-:W-:Y:S05]  /*d610*/  CALL.REL.NOINC `($__internal_64_$__cuda_sm70_shflsync_idx_p) ;  /* 0x0000103000007944 */ /* 0x000fea0003c00000 */
[----:B0-----:R-:W-:Y:S01]  /*d620*/  HFMA2.MMA R64, -RZ, RZ, 0, 0 ;  /* 0x00000000ff407435 */ /* 0x001fe200000001ff */
[----:B-1----:R-:W-:Y:S02]  /*d630*/  MOV R218, R62 ;  /* 0x0000003e00da7202 */ /* 0x002fe40000000f00 */
[----:B------:R-:W-:Y:S02]  /*d640*/  MOV R63, R58 ;  /* 0x0000003a003f7202 */ /* 0x000fe40000000f00 */
[----:B------:R-:W-:-:S02]  /*d650*/  MOV R65, 0x1f ;  /* 0x0000001f00417802 */ /* 0x000fc40000000f00 */
[----:B------:R-:W-:Y:S02]  /*d660*/  MOV R62, 0xffffffff ;  /* 0xffffffff003e7802 */ /* 0x000fe40000000f00 */
[----:B------:R-:W-:Y:S02]  /*d670*/  MOV R60, 0xd690 ;  /* 0x0000d690003c7802 */ /* 0x000fe40000000f00 */
[----:B------:R-:W-:Y:S05]  /*d680*/  CALL.REL.NOINC `($__internal_64_$__cuda_sm70_shflsync_idx_p) ;  /* 0x00000fc000007944 */ /* 0x000fea0003c00000 */
[----:B0-----:R-:W-:Y:S01]  /*d690*/  HFMA2.MMA R64, -RZ, RZ, 0, 0 ;  /* 0x00000000ff407435 */ /* 0x001fe200000001ff */
[----:B-1----:R-:W-:Y:S02]  /*d6a0*/  MOV R66, R62 ;  /* 0x0000003e00427202 */ /* 0x002fe40000000f00 */
[----:B------:R-:W-:Y:S02]  /*d6b0*/  MOV R63, R59 ;  /* 0x0000003b003f7202 */ /* 0x000fe40000000f00 */
[----:B------:R-:W-:Y:S02]  /*d6c0*/  MOV R65, 0x1f ;  /* 0x0000001f00417802 */ /* 0x000fe40000000f00 */
[----:B------:R-:W-:Y:S02]  /*d6d0*/  MOV R62, 0xffffffff ;  /* 0xffffffff003e7802 */ /* 0x000fe40000000f00 */
[----:B------:R-:W-:-:S02]  /*d6e0*/  MOV R60, 0xd700 ;  /* 0x0000d700003c7802 */ /* 0x000fc40000000f00 */
[----:B------:R-:W-:Y:S05]  /*d6f0*/  CALL.REL.NOINC `($__internal_64_$__cuda_sm70_shflsync_idx_p) ;  /* 0x00000f5000007944 */ /* 0x000fea0003c00000 */
[----:B-1----:R-:W-:Y:S01]  /*d700*/  MOV R67, R62 ;  /* 0x0000003e00437202 */ /* 0x002fe20000000f00 */
[----:B0-----:R-:W-:Y:S05]  /*d710*/  BRA `(.L_x_2611) ;  /* 0xffff7f8000007947 */ /* 0x001fea000383ffff */
.L_x_2514:
[----:B------:R-:W-:Y:S01]  /*d720*/  HFMA2.MMA R84, -RZ, RZ, 0, 5.9604644775390625e-08 ;  /* 0x00000001ff547435 */ /* 0x000fe200000001ff */
[----:B------:R-:W-:-:S02]  /*d730*/  MOV R65, R79 ;  /* 0x0000004f00417202 */ /* 0x000fc40000000f00 */
[----:B------:R-:W-:Y:S02]  /*d740*/  MOV R81, 0x1f ;  /* 0x0000001f00517802 */ /* 0x000fe40000000f00 */
[----:B------:R-:W-:Y:S02]  /*d750*/  MOV R86, 0xffffffff ;  /* 0xffffffff00567802 */ /* 0x000fe40000000f00 */
[----:B------:R-:W-:Y:S02]  /*d760*/  MOV R60, 0xd780 ;  /* 0x0000d780003c7802 */ /* 0x000fe40000000f00 */
[----:B------:R-:W-:Y:S05]  /*d770*/  CALL.REL.NOINC `($__internal_63_$__cuda_sm70_shflsync_down) ;  /* 0x00000e9000007944 */ /* 0x000fea0003c00000 */
[----:B-1----:R-:W-:Y:S01]  /*d780*/  MOV R62, R81 ;  /* 0x00000051003e7202 */ /* 0x002fe20000000f00 */
[----:B0-----:R-:W-:Y:S05]  /*d790*/  BRA `(.L_x_2612) ;  /* 0xffff94e000007947 */ /* 0x001fea000383ffff */
.L_x_2515:
[----:B------:R-:W-:Y:S01]  /*d7a0*/  HFMA2.MMA R84, -RZ, RZ, 0, 5.9604644775390625e-08 ;  /* 0x00000001ff547435 */ /* 0x000fe200000001ff */
[----:B------:R-:W-:Y:S02]  /*d7b0*/  MOV R65, R78 ;  /* 0x0000004e00417202 */ /* 0x000fe40000000f00 */
[----:B------:R-:W-:Y:S02]  /*d7c0*/  MOV R81, 0x1f ;  /* 0x0000001f00517802 */ /* 0x000fe40000000f00 */
[----:B------:R-:W-:-:S02]  /*d7d0*/  MOV R86, 0xffffffff ;  /* 0xffffffff00567802 */ /* 0x000fc40000000f00 */
[----:B------:R-:W-:Y:S02]  /*d7e0*/  MOV R60, 0xd800 ;  /* 0x0000d800003c7802 */ /* 0x000fe40000000f00 */
[----:B01----:R-:W-:Y:S05]  /*d7f0*/  CALL.REL.NOINC `($__internal_63_$__cuda_sm70_shflsync_down) ;  /* 0x00000e1000007944 */ /* 0x003fea0003c00000 */
[----:B0-----:R-:W-:Y:S01]  /*d800*/  HFMA2.MMA R84, -RZ, RZ, 0, 5.9604644775390625e-08 ;  /* 0x00000001ff547435 */ /* 0x001fe200000001ff */
[----:B-1----:R-:W-:Y:S02]  /*d810*/  MOV R63, R81 ;  /* 0x00000051003f7202 */ /* 0x002fe40000000f00 */
[----:B------:R-:W-:Y:S02]  /*d820*/  MOV R65, R67 ;  /* 0x0000004300417202 */ /* 0x000fe40000000f00 */
[----:B------:R-:W-:Y:S02]  /*d830*/  MOV R81, 0x1f ;  /* 0x0000001f00517802 */ /* 0x000fe40000000f00 */
[----:B------:R-:W-:Y:S02]  /*d840*/  MOV R86, 0xffffffff ;  /* 0xffffffff00567802 */ /* 0x000fe40000000f00 */
[----:B------:R-:W-:Y:S02]  /*d850*/  MOV R60, 0xd870 ;  /* 0x0000d870003c7802 */ /* 0x000fe40000000f00 */
[----:B------:R-:W-:Y:S05]  /*d860*/  CALL.REL.NOINC `($__internal_63_$__cuda_sm70_shflsync_down) ;  /* 0x00000da000007944 */ /* 0x000fea0003c00000 */
[----:B0-----:R-:W-:Y:S01]  /*d870*/  HFMA2.MMA R84, -RZ, RZ, 0, 5.9604644775390625e-08 ;  /* 0x00000001ff547435 */ /* 0x001fe200000001ff */
[----:B-1----:R-:W-:-:S02]  /*d880*/  MOV R64, R81 ;  /* 0x0000005100407202 */ /* 0x002fc40000000f00 */
[----:B------:R-:W-:Y:S02]  /*d890*/  MOV R65, R66 ;  /* 0x0000004200417202 */ /* 0x000fe40000000f00 */
[----:B------:R-:W-:Y:S02]  /*d8a0*/  MOV R81, 0x1f ;  /* 0x0000001f00517802 */ /* 0x000fe40000000f00 */
[----:B------:R-:W-:Y:S02]  /*d8b0*/  MOV R86, 0xffffffff ;  /* 0xffffffff00567802 */ /* 0x000fe40000000f00 */
[----:B------:R-:W-:Y:S02]  /*d8c0*/  MOV R60, 0xd8e0 ;  /* 0x0000d8e0003c7802 */ /* 0x000fe40000000f00 */
[----:B------:R-:W-:Y:S05]  /*d8d0*/  CALL.REL.NOINC `($__internal_63_$__cuda_sm70_shflsync_down) ;  /* 0x00000d3000007944 */ /* 0x000fea0003c00000 */
[----:B-1----:R-:W-:Y:S01]  /*d8e0*/  MOV R60, R81 ;  /* 0x00000051003c7202 */ /* 0x002fe20000000f00 */
[----:B0-----:R-:W-:Y:S05]  /*d8f0*/  BRA `(.L_x_2613) ;  /* 0xffff93c000007947 */ /* 0x001fea000383ffff */
.L_x_2518:
[----:B------:R-:W-:Y:S01]  /*d900*/  HFMA2.MMA R84, -RZ, RZ, 0, 1.1920928955078125e-07 ;  /* 0x00000002ff547435 */ /* 0x000fe200000001ff */
[----:B------:R-:W-:Y:S02]  /*d910*/  MOV R65, R79 ;  /* 0x0000004f00417202 */ /* 0x000fe40000000f00 */
[----:B------:R-:W-:-:S02]  /*d920*/  MOV R81, 0x1f ;  /* 0x0000001f00517802 */ /* 0x000fc40000000f00 */
[----:B------:R-:W-:Y:S02]  /*d930*/  MOV R86, 0xffffffff ;  /* 0xffffffff00567802 */ /* 0x000fe40000000f00 */
[----:B0-----:R-:W-:Y:S02]  /*d940*/  MOV R60, 0xd960 ;  /* 0x0000d960003c7802 */ /* 0x001fe40000000f00 */
[----:B-1234-:R-:W-:Y:S05]  /*d950*/  CALL.REL.NOINC `($__internal_63_$__cuda_sm70_shflsync_down) ;  /* 0x00000cb000007944 */ /* 0x01efea0003c00000 */
[----:B0-----:R-:W-:Y:S01]  /*d960*/  HFMA2.MMA R84, -RZ, RZ, 0, 1.1920928955078125e-07 ;  /* 0x00000002ff547435 */ /* 0x001fe200000001ff */
[----:B-1----:R-:W-:Y:S02]  /*d970*/  MOV R62, R81 ;  /* 0x00000051003e7202 */ /* 0x002fe40000000f00 */
[----:B------:R-:W-:Y:S02]  /*d980*/  MOV R65, R78 ;  /* 0x0000004e00417202 */ /* 0x000fe40000000f00 */
[----:B------:R-:W-:Y:S02]  /*d990*/  MOV R81, 0x1f ;  /* 0x0000001f00517802 */ /* 0x000fe40000000f00 */
[----:B------:R-:W-:Y:S02]  /*d9a0*/  MOV R86, 0xffffffff ;  /* 0xffffffff00567802 */ /* 0x000fe40000000f00 */
[----:B------:R-:W-:-:S02]  /*d9b0*/  MOV R60, 0xd9d0 ;  /* 0x0000d9d0003c7802 */ /* 0x000fc40000000f00 */
[----:B------:R-:W-:Y:S05]  /*d9c0*/  CALL.REL.NOINC `($__internal_63_$__cuda_sm70_shflsync_down) ;  /* 0x00000c4000007944 */ /* 0x000fea0003c00000 */
[----:B0-----:R-:W-:Y:S01]  /*d9d0*/  HFMA2.MMA R84, -RZ, RZ, 0, 1.1920928955078125e-07 ;  /* 0x00000002ff547435 */ /* 0x001fe200000001ff */
[----:B-1----:R-:W-:-:S02]  /*d9e0*/  MOV R63, R81 ;  /* 0x00000051003f7202 */ /* 0x002fc40000000f00 */
[----:B------:R-:W-:Y:S02]  /*d9f0*/  MOV R65, R67 ;  /* 0x0000004300417202 */ /* 0x000fe40000000f00 */
[----:B------:R-:W-:Y:S02]  /*da00*/  MOV R81, 0x1f ;  /* 0x0000001f00517802 */ /* 0x000fe40000000f00 */
[----:B------:R-:W-:Y:S02]  /*da10*/  MOV R86, 0xffffffff ;  /* 0xffffffff00567802 */ /* 0x000fe40000000f00 */
[----:B------:R-:W-:Y:S02]  /*da20*/  MOV R60, 0xda40 ;  /* 0x0000da40003c7802 */ /* 0x000fe40000000f00 */
[----:B------:R-:W-:Y:S05]  /*da30*/  CALL.REL.NOINC `($__internal_63_$__cuda_sm70_shflsync_down) ;  /* 0x00000bd000007944 */ /* 0x000fea0003c00000 */
[----:B0-----:R-:W-:Y:S01]  /*da40*/  HFMA2.MMA R84, -RZ, RZ, 0, 1.1920928955078125e-07 ;  /* 0x00000002ff547435 */ /* 0x001fe200000001ff */
[----:B-1----:R-:W-:Y:S02]  /*da50*/  MOV R64, R81 ;  /* 0x0000005100407202 */ /* 0x002fe40000000f00 */
[----:B------:R-:W-:Y:S02]  /*da60*/  MOV R65, R66 ;  /* 0x0000004200417202 */ /* 0x000fe40000000f00 */
[----:B------:R-:W-:-:S02]  /*da70*/  MOV R81, 0x1f ;  /* 0x0000001f00517802 */ /* 0x000fc40000000f00 */
[----:B------:R-:W-:Y:S02]  /*da80*/  MOV R86, 0xffffffff ;  /* 0xffffffff00567802 */ /* 0x000fe40000000f00 */
[----:B------:R-:W-:Y:S02]  /*da90*/  MOV R60, 0xdab0 ;  /* 0x0000dab0003c7802 */ /* 0x000fe40000000f00 */
[----:B------:R-:W-:Y:S05]  /*daa0*/  CALL.REL.NOINC `($__internal_63_$__cuda_sm70_shflsync_down) ;  /* 0x00000b6000007944 */ /* 0x000fea0003c00000 */
[----:B-1----:R-:W-:Y:S01]  /*dab0*/  MOV R60, R81 ;  /* 0x00000051003c7202 */ /* 0x002fe20000000f00 */
[----:B0-----:R-:W-:Y:S05]  /*dac0*/  BRA `(.L_x_2614) ;  /* 0xffff934000007947 */ /* 0x001fea000383ffff */
.L_x_2521:
[----:B------:R-:W-:Y:S01]  /*dad0*/  HFMA2.MMA R84, -RZ, RZ, 0, 2.384185791015625e-07 ;  /* 0x00000004ff547435 */ /* 0x000fe200000001ff */
[----:B------:R-:W-:Y:S02]  /*dae0*/  MOV R65, R79 ;  /* 0x0000004f00417202 */ /* 0x000fe40000000f00 */
[----:B------:R-:W-:Y:S02]  /*daf0*/  MOV R81, 0x1f ;  /* 0x0000001f00517802 */ /* 0x000fe40000000f00 */
[----:B------:R-:W-:Y:S02]  /*db00*/  MOV R86, 0xffffffff ;  /* 0xffffffff00567802 */ /* 0x000fe40000000f00 */
[----:B0-----:R-:W-:-:S02]  /*db10*/  MOV R60, 0xdb30 ;  /* 0x0000db30003c7802 */ /* 0x001fc40000000f00 */
[----:B-1234-:R-:W-:Y:S05]  /*db20*/  CALL.REL.NOINC `($__internal_63_$__cuda_sm70_shflsync_down) ;  /* 0x00000ae000007944 */ /* 0x01efea0003c00000 */
[----:B-1----:R-:W-:Y:S01]  /*db30*/  MOV R62, R81 ;  /* 0x00000051003e7202 */ /* 0x002fe20000000f00 */
[----:B0-----:R-:W-:Y:S05]  /*db40*/  BRA `(.L_x_2615) ;  /* 0xffff93e000007947 */ /* 0x001fea000383ffff */
.L_x_2522:
[----:B------:R-:W-:Y:S01]  /*db50*/  HFMA2.MMA R84, -RZ, RZ, 0, 2.384185791015625e-07 ;  /* 0x00000004ff547435 */ /* 0x000fe200000001ff */
[----:B------:R-:W-:-:S02]  /*db60*/  MOV R65, R78 ;  /* 0x0000004e00417202 */ /* 0x000fc40000000f00 */
[----:B------:R-:W-:Y:S02]  /*db70*/  MOV R81, 0x1f ;  /* 0x0000001f00517802 */ /* 0x000fe40000000f00 */
[----:B------:R-:W-:Y:S02]  /*db80*/  MOV R86, 0xffffffff ;  /* 0xffffffff00567802 */ /* 0x000fe40000000f00 */
[----:B0-----:R-:W-:Y:S02]  /*db90*/  MOV R60, 0xdbb0 ;  /* 0x0000dbb0003c7802 */ /* 0x001fe40000000f00 */
[----:B-1234-:R-:W-:Y:S05]  /*dba0*/  CALL.REL.NOINC `($__internal_63_$__cuda_sm70_shflsync_down) ;  /* 0x00000a6000007944 */ /* 0x01efea0003c00000 */
[----:B0-----:R-:W-:Y:S01]  /*dbb0*/  HFMA2.MMA R84, -RZ, RZ, 0, 2.384185791015625e-07 ;  /* 0x00000004ff547435 */ /* 0x001fe200000001ff */
[----:B-1----:R-:W-:Y:S02]  /*dbc0*/  MOV R63, R81 ;  /* 0x00000051003f7202 */ /* 0x002fe40000000f00 */
[----:B------:R-:W-:Y:S02]  /*dbd0*/  MOV R65, R67 ;  /* 0x0000004300417202 */ /* 0x000fe40000000f00 */
[----:B------:R-:W-:Y:S02]  /*dbe0*/  MOV R81, 0x1f ;  /* 0x0000001f00517802 */ /* 0x000fe40000000f00 */
[----:B------:R-:W-:-:S02]  /*dbf0*/  MOV R86, 0xffffffff ;  /* 0xffffffff00567802 */ /* 0x000fc40000000f00 */
[----:B------:R-:W-:Y:S02]  /*dc00*/  MOV R60, 0xdc20 ;  /* 0x0000dc20003c7802 */ /* 0x000fe40000000f00 */
[----:B------:R-:W-:Y:S05]  /*dc10*/  CALL.REL.NOINC `($__internal_63_$__cuda_sm70_shflsync_down) ;  /* 0x000009f000007944 */ /* 0x000fea0003c00000 */
[----:B0-----:R-:W-:Y:S01]  /*dc20*/  HFMA2.MMA R84, -RZ, RZ, 0, 2.384185791015625e-07 ;  /* 0x00000004ff547435 */ /* 0x001fe200000001ff */
[----:B-1----:R-:W-:Y:S02]  /*dc30*/  MOV R64, R81 ;  /* 0x0000005100407202 */ /* 0x002fe40000000f00 */
[----:B------:R-:W-:Y:S02]  /*dc40*/  MOV R65, R66 ;  /* 0x0000004200417202 */ /* 0x000fe40000000f00 */
[----:B------:R-:W-:Y:S02]  /*dc50*/  MOV R81, 0x1f ;  /* 0x0000001f00517802 */ /* 0x000fe40000000f00 */
[----:B------:R-:W-:Y:S02]  /*dc60*/  MOV R86, 0xffffffff ;  /* 0xffffffff00567802 */ /* 0x000fe40000000f00 */
[----:B------:R-:W-:Y:S02]  /*dc70*/  MOV R60, 0xdc90 ;  /* 0x0000dc90003c7802 */ /* 0x000fe40000000f00 */
[----:B------:R-:W-:Y:S05]  /*dc80*/  CALL.REL.NOINC `($__internal_63_$__cuda_sm70_shflsync_down) ;  /* 0x0000098000007944 */ /* 0x000fea0003c00000 */
[----:B-1----:R-:W-:Y:S01]  /*dc90*/  MOV R60, R81 ;  /* 0x00000051003c7202 */ /* 0x002fe20000000f00 */
[----:B0-----:R-:W-:Y:S05]  /*dca0*/  BRA `(.L_x_2616) ;  /* 0xffff92c000007947 */ /* 0x001fea000383ffff */
.L_x_2525:
[----:B------:R-:W-:Y:S01]  /*dcb0*/  HFMA2.MMA R84, -RZ, RZ, 0, 4.76837158203125e-07 ;  /* 0x00000008ff547435 */ /* 0x000fe200000001ff */
[----:B------:R-:W-:-:S02]  /*dcc0*/  MOV R65, R79 ;  /* 0x0000004f00417202 */ /* 0x000fc40000000f00 */
[----:B------:R-:W-:Y:S02]  /*dcd0*/  MOV R81, 0x1f ;  /* 0x0000001f00517802 */ /* 0x000fe40000000f00 */
[----:B------:R-:W-:Y:S02]  /*dce0*/  MOV R86, 0xffffffff ;  /* 0xffffffff00567802 */ /* 0x000fe40000000f00 */
[----:B0-----:R-:W-:Y:S02]  /*dcf0*/  MOV R60, 0xdd10 ;  /* 0x0000dd10003c7802 */ /* 0x001fe40000000f00 */
[----:B-1234-:R-:W-:Y:S05]  /*dd00*/  CALL.REL.NOINC `($__internal_63_$__cuda_sm70_shflsync_down) ;  /* 0x0000090000007944 */ /* 0x01efea0003c00000 */
[----:B0-----:R-:W-:Y:S01]  /*dd10*/  HFMA2.MMA R84, -RZ, RZ, 0, 4.76837158203125e-07 ;  /* 0x00000008ff547435 */ /* 0x001fe200000001ff */
[----:B-1----:R-:W-:Y:S02]  /*dd20*/  MOV R62, R81 ;  /* 0x00000051003e7202 */ /* 0x002fe40000000f00 */
[----:B------:R-:W-:Y:S02]  /*dd30*/  MOV R65, R78 ;  /* 0x0000004e00417202 */ /* 0x000fe40000000f00 */
[----:B------:R-:W-:Y:S02]  /*dd40*/  MOV R81, 0x1f ;  /* 0x0000001f00517802 */ /* 0x000fe40000000f00 */
[----:B------:R-:W-:-:S02]  /*dd50*/  MOV R86, 0xffffffff ;  /* 0xffffffff00567802 */ /* 0x000fc40000000f00 */
[----:B------:R-:W-:Y:S02]  /*dd60*/  MOV R60, 0xdd80 ;  /* 0x0000dd80003c7802 */ /* 0x000fe40000000f00 */
[----:B------:R-:W-:Y:S05]  /*dd70*/  CALL.REL.NOINC `($__internal_63_$__cuda_sm70_shflsync_down) ;  /* 0x0000089000007944 */ /* 0x000fea0003c00000 */
[----:B0-----:R-:W-:Y:S01]  /*dd80*/  HFMA2.MMA R84, -RZ, RZ, 0, 4.76837158203125e-07 ;  /* 0x00000008ff547435 */ /* 0x001fe200000001ff */
[----:B-1----:R-:W-:Y:S02]  /*dd90*/  MOV R63, R81 ;  /* 0x00000051003f7202 */ /* 0x002fe40000000f00 */
[----:B------:R-:W-:Y:S02]  /*dda0*/  MOV R65, R67 ;  /* 0x0000004300417202 */ /* 0x000fe40000000f00 */
[----:B------:R-:W-:Y:S02]  /*ddb0*/  MOV R81, 0x1f ;  /* 0x0000001f00517802 */ /* 0x000fe40000000f00 */
[----:B------:R-:W-:Y:S02]  /*ddc0*/  MOV R86, 0xffffffff ;  /* 0xffffffff00567802 */ /* 0x000fe40000000f00 */
[----:B------:R-:W-:Y:S02]  /*ddd0*/  MOV R60, 0xddf0 ;  /* 0x0000ddf0003c7802 */ /* 0x000fe40000000f00 */
[----:B------:R-:W-:Y:S05]  /*dde0*/  CALL.REL.NOINC `($__internal_63_$__cuda_sm70_shflsync_down) ;  /* 0x0000082000007944 */ /* 0x000fea0003c00000 */
[----:B0-----:R-:W-:Y:S01]  /*ddf0*/  HFMA2.MMA R84, -RZ, RZ, 0, 4.76837158203125e-07 ;  /* 0x00000008ff547435 */ /* 0x001fe200000001ff */
        /* <DEDUP_REMOVED lines=8> */
.L_x_2528:
[----:B------:R-:W-:Y:S01]  /*de80*/  HFMA2.MMA R84, -RZ, RZ, 0, 9.5367431640625e-07 ;  /* 0x00000010ff547435 */ /* 0x000fe200000001ff */
[----:B------:R-:W-:Y:S02]  /*de90*/  MOV R65, R79 ;  /* 0x0000004f00417202 */ /* 0x000fe40000000f00 */
[----:B------:R-:W-:-:S02]  /*dea0*/  MOV R81, 0x1f ;  /* 0x0000001f00517802 */ /* 0x000fc40000000f00 */
[----:B------:R-:W-:Y:S02]  /*deb0*/  MOV R86, 0xffffffff ;  /* 0xffffffff00567802 */ /* 0x000fe40000000f00 */
[----:B0-----:R-:W-:Y:S02]  /*dec0*/  MOV R60, 0xdee0 ;  /* 0x0000dee0003c7802 */ /* 0x001fe40000000f00 */
[----:B-1234-:R-:W-:Y:S05]  /*ded0*/  CALL.REL.NOINC `($__internal_63_$__cuda_sm70_shflsync_down) ;  /* 0x0000073000007944 */ /* 0x01efea0003c00000 */
[----:B-1----:R-:W-:Y:S01]  /*dee0*/  MOV R62, R81 ;  /* 0x00000051003e7202 */ /* 0x002fe20000000f00 */
[----:B0-----:R-:W-:Y:S05]  /*def0*/  BRA `(.L_x_2618) ;  /* 0xffff92e000007947 */ /* 0x001fea000383ffff */
.L_x_2529:
[----:B------:R-:W-:Y:S01]  /*df00*/  HFMA2.MMA R84, -RZ, RZ, 0, 9.5367431640625e-07 ;  /* 0x00000010ff547435 */ /* 0x000fe200000001ff */
[----:B------:R-:W-:Y:S02]  /*df10*/  MOV R65, R78 ;  /* 0x0000004e00417202 */ /* 0x000fe40000000f00 */
[----:B------:R-:W-:Y:S02]  /*df20*/  MOV R81, 0x1f ;  /* 0x0000001f00517802 */ /* 0x000fe40000000f00 */
[----:B------:R-:W-:Y:S02]  /*df30*/  MOV R86, 0xffffffff ;  /* 0xffffffff00567802 */ /* 0x000fe40000000f00 */
[----:B0-----:R-:W-:-:S02]  /*df40*/  MOV R60, 0xdf60 ;  /* 0x0000df60003c7802 */ /* 0x001fc40000000f00 */
[----:B-1234-:R-:W-:Y:S05]  /*df50*/  CALL.REL.NOINC `($__internal_63_$__cuda_sm70_shflsync_down) ;  /* 0x000006b000007944 */ /* 0x01efea0003c00000 */
[----:B0-----:R-:W-:Y:S01]  /*df60*/  HFMA2.MMA R84, -RZ, RZ, 0, 9.5367431640625e-07 ;  /* 0x00000010ff547435 */ /* 0x001fe200000001ff */
[----:B-1----:R-:W-:-:S02]  /*df70*/  MOV R63, R81 ;  /* 0x00000051003f7202 */ /* 0x002fc40000000f00 */
[----:B------:R-:W-:Y:S02]  /*df80*/  MOV R65, R67 ;  /* 0x0000004300417202 */ /* 0x000fe40000000f00 */
[----:B------:R-:W-:Y:S02]  /*df90*/  MOV R81, 0x1f ;  /* 0x0000001f00517802 */ /* 0x000fe40000000f00 */
[----:B------:R-:W-:Y:S02]  /*dfa0*/  MOV R86, 0xffffffff ;  /* 0xffffffff00567802 */ /* 0x000fe40000000f00 */
[----:B------:R-:W-:Y:S02]  /*dfb0*/  MOV R60, 0xdfd0 ;  /* 0x0000dfd0003c7802 */ /* 0x000fe40000000f00 */
[----:B------:R-:W-:Y:S05]  /*dfc0*/  CALL.REL.NOINC `($__internal_63_$__cuda_sm70_shflsync_down) ;  /* 0x0000064000007944 */ /* 0x000fea0003c00000 */
[----:B0-----:R-:W-:Y:S01]  /*dfd0*/  HFMA2.MMA R84, -RZ, RZ, 0, 9.5367431640625e-07 ;  /* 0x00000010ff547435 */ /* 0x001fe200000001ff */
        /* <DEDUP_REMOVED lines=8> */
.L_x_2532:
[----:B----4-:R-:W-:Y:S01]  /*e060*/  HFMA2.MMA R64, -RZ, RZ, 0, 0 ;  /* 0x00000000ff407435 */ /* 0x010fe200000001ff */
[----:B---3--:R-:W-:Y:S02]  /*e070*/  MOV R63, R79 ;  /* 0x0000004f003f7202 */ /* 0x008fe40000000f00 */
[----:B------:R-:W-:Y:S02]  /*e080*/  MOV R65, 0x1f ;  /* 0x0000001f00417802 */ /* 0x000fe40000000f00 */
[----:B-1----:R-:W-:Y:S02]  /*e090*/  MOV R62, 0xffffffff ;  /* 0xffffffff003e7802 */ /* 0x002fe40000000f00 */
[----:B0-----:R-:W-:-:S02]  /*e0a0*/  MOV R60, 0xe0c0 ;  /* 0x0000e0c0003c7802 */ /* 0x001fc40000000f00 */
[----:B--2---:R-:W-:Y:S05]  /*e0b0*/  CALL.REL.NOINC `($__internal_64_$__cuda_sm70_shflsync_idx_p) ;  /* 0x0000059000007944 */ /* 0x004fea0003c00000 */
        /* <DEDUP_REMOVED lines=21> */
[----:B------:R-:W-:Y:S01]  /*e210*/  HFMA2.MMA R84, -RZ, RZ, 0, 5.9604644775390625e-08 ;  /* 0x00000001ff547435 */ /* 0x000fe200000001ff */
[----:B-1----:R-:W-:-:S02]  /*e220*/  MOV R237, R62 ;  /* 0x0000003e00ed7202 */ /* 0x002fc40000000f00 */
[----:B0-----:R-:W-:Y:S02]  /*e230*/  MOV R65, R79 ;  /* 0x0000004f00417202 */ /* 0x001fe40000000f00 */
[----:B------:R-:W-:Y:S02]  /*e240*/  MOV R81, 0x1f ;  /* 0x0000001f00517802 */ /* 0x000fe40000000f00 */
[----:B------:R-:W-:Y:S02]  /*e250*/  MOV R86, 0xffffffff ;  /* 0xffffffff00567802 */ /* 0x000fe40000000f00 */
[----:B------:R-:W-:Y:S02]  /*e260*/  MOV R60, 0xe280 ;  /* 0x0000e280003c7802 */ /* 0x000fe40000000f00 */
[----:B------:R-:W-:Y:S05]  /*e270*/  CALL.REL.NOINC `($__internal_63_$__cuda_sm70_shflsync_down) ;  /* 0x0000039000007944 */ /* 0x000fea0003c00000 */
[----:B0-----:R-:W-:Y:S01]  /*e280*/  HFMA2.MMA R84, -RZ, RZ, 0, 5.9604644775390625e-08 ;  /* 0x00000001ff547435 */ /* 0x001fe200000001ff */
[----:B-1----:R-:W-:Y:S02]  /*e290*/  MOV R77, R81 ;  /* 0x00000051004d7202 */ /* 0x002fe40000000f00 */
[----:B------:R-:W-:Y:S02]  /*e2a0*/  MOV R65, R78 ;  /* 0x0000004e00417202 */ /* 0x000fe40000000f00 */
[----:B------:R-:W-:-:S02]  /*e2b0*/  MOV R81, 0x1f ;  /* 0x0000001f00517802 */ /* 0x000fc40000000f00 */
[----:B------:R-:W-:Y:S02]  /*e2c0*/  MOV R86, 0xffffffff ;  /* 0xffffffff00567802 */ /* 0x000fe40000000f00 */
[----:B------:R-:W-:Y:S02]  /*e2d0*/  MOV R60, 0xe2f0 ;  /* 0x0000e2f0003c7802 */ /* 0x000fe40000000f00 */
[----:B------:R-:W-:Y:S05]  /*e2e0*/  CALL.REL.NOINC `($__internal_63_$__cuda_sm70_shflsync_down) ;  /* 0x0000032000007944 */ /* 0x000fea0003c00000 */
[----:B0-----:R-:W-:Y:S01]  /*e2f0*/  HFMA2.MMA R84, -RZ, RZ, 0, 5.9604644775390625e-08 ;  /* 0x00000001ff547435 */ /* 0x001fe200000001ff */
[----:B-1----:R-:W-:Y:S02]  /*e300*/  MOV R80, R81 ;  /* 0x0000005100507202 */ /* 0x002fe40000000f00 */
[----:B------:R-:W-:Y:S02]  /*e310*/  MOV R65, R67 ;  /* 0x0000004300417202 */ /* 0x000fe40000000f00 */
[----:B------:R-:W-:Y:S02]  /*e320*/  MOV R81, 0x1f ;  /* 0x0000001f00517802 */ /* 0x000fe40000000f00 */
[----:B------:R-:W-:Y:S02]  /*e330*/  MOV R86, 0xffffffff ;  /* 0xffffffff00567802 */ /* 0x000fe40000000f00 */
[----:B------:R-:W-:-:S02]  /*e340*/  MOV R60, 0xe360 ;  /* 0x0000e360003c7802 */ /* 0x000fc40000000f00 */
        /* <DEDUP_REMOVED lines=20> */
[----:B-1----:R-:W-:Y:S05]  /*e490*/  CALL.REL.NOINC `($__internal_64_$__cuda_sm70_shflsync_idx_p) ;  /* 0x000001b000007944 */ /* 0x002fea0003c00000 */
[----:B0-----:R-:W-:Y:S01]  /*e4a0*/  HFMA2.MMA R64, -RZ, RZ, 0, 0 ;  /* 0x00000000ff407435 */ /* 0x001fe200000001ff */
[----:B-1----:R-:W-:Y:S02]  /*e4b0*/  MOV R84, R62 ;  /* 0x0000003e00547202 */ /* 0x002fe40000000f00 */
[----:B------:R-:W-:Y:S02]  /*e4c0*/  MOV R63, R57 ;  /* 0x00000039003f7202 */ /* 0x000fe40000000f00 */
[----:B------:R-:W-:Y:S02]  /*e4d0*/  MOV R65, 0x1f ;  /* 0x0000001f00417802 */ /* 0x000fe40000000f00 */
[----:B------:R-:W-:Y:S02]  /*e4e0*/  MOV R62, 0xffffffff ;  /* 0xffffffff003e7802 */ /* 0x000fe40000000f00 */
[----:B------:R-:W-:Y:S02]  /*e4f0*/  MOV R60, 0xe510 ;  /* 0x0000e510003c7802 */ /* 0x000fe40000000f00 */
        /* <DEDUP_REMOVED lines=15> */
[----:B-1----:R-:W-:Y:S01]  /*e5f0*/  MOV R87, R62 ;  /* 0x0000003e00577202 */ /* 0x002fe20000000f00 */
[----:B0-----:R-:W-:Y:S05]  /*e600*/  BRA `(.L_x_2620) ;  /* 0xffff8e3000007947 */ /* 0x001fea000383ffff */
        .weak           $__internal_63_$__cuda_sm70_shflsync_down
        .type           $__internal_63_$__cuda_sm70_shflsync_down,@function
        .size           $__internal_63_$__cuda_sm70_shflsync_down,($__internal_64_$__cuda_sm70_shflsync_idx_p - $__internal_63_$__cuda_sm70_shflsync_down)
$__internal_63_$__cuda_sm70_shflsync_down:
[----:B------:R-:W-:Y:S01]  /*e610*/  HFMA2.MMA R61, -RZ, RZ, 0, 0 ;  /* 0x00000000ff3d7435 */ /* 0x000fe200000001ff */
[----:B------:R-:W-:Y:S04]  /*e620*/  WARPSYNC R86 ;  /* 0x0000005600007348 */ /* 0x000fe80003800000 */
[----:B------:R0:W1:Y:S01]  /*e630*/  SHFL.DOWN PT, R81, R65, R84, R81 ;  /* 0x0800005441517389 */ /* 0x00006200000e0051 */
[----:B------:R-:W-:Y:S05]  /*e640*/  RET.REL.NODEC R60 `(_Z25selective_scan_bwd_kernelI32Selective_Scan_bwd_kernel_traitsILi128ELi16ELb1ELb0ELb1ELb0ELb1EN3c104HalfENS1_7complexIfEEEEv12SSMParamsBwd) ;  /* 0xffff19b03c007950 */ /* 0x000fea0003c3ffff */
        .weak           $__internal_64_$__cuda_sm70_shflsync_idx_p
        .type           $__internal_64_$__cuda_sm70_shflsync_idx_p,@function
        .size           $__internal_64_$__cuda_sm70_shflsync_idx_p,($__internal_65_$__cuda_sm70_shflsync_up - $__internal_64_$__cuda_sm70_shflsync_idx_p)
$__internal_64_$__cuda_sm70_shflsync_idx_p:
[----:B------:R-:W-:Y:S01]  /*e650*/  MOV R61, 0x0 ;  /* 0x00000000003d7802 */ /* 0x000fe20000000f00 */
[----:B------:R-:W-:Y:S04]  /*e660*/  WARPSYNC R62 ;  /* 0x0000003e00007348 */ /* 0x000fe80003800000 */
[----:B------:R0:W1:Y:S01]  /*e670*/  SHFL.IDX PT, R62, R63, R64, R65 ;  /* 0x000000403f3e7389 */ /* 0x00006200000e0041 */
[----:B------:R-:W-:Y:S05]  /*e680*/  RET.REL.NODEC R60 `(_Z25selective_scan_bwd_kernelI32Selective_Scan_bwd_kernel_traitsILi128ELi16ELb1ELb0ELb1ELb0ELb1EN3c104HalfENS1_7complexIfEEEEv12SSMParamsBwd) ;  /* 0xffff19703c007950 */ /* 0x000fea0003c3ffff */
        .weak           $__internal_65_$__cuda_sm70_shflsync_up
        .type           $__internal_65_$__cuda_sm70_shflsync_up,@function
        .size           $__internal_65_$__cuda_sm70_shflsync_up,(.L_x_14497 - $__internal_65_$__cuda_sm70_shflsync_up)
$__internal_65_$__cuda_sm70_shflsync_up:
[----:B------:R-:W-:Y:S01]  /*e690*/  HFMA2.MMA R61, -RZ, RZ, 0, 0 ;  /* 0x00000000ff3d7435 */ /* 0x000fe200000001ff */
[----:B------:R-:W-:Y:S04]  /*e6a0*/  WARPSYNC R81 ;  /* 0x0000005100007348 */ /* 0x000fe80003800000 */
[----:B------:R0:W1:Y:S01]  /*e6b0*/  SHFL.UP PT, R65, R65, R76, R78 ;  /* 0x0400004c41417389 */ /* 0x00006200000e004e */
[----:B------:R-:W-:Y:S05]  /*e6c0*/  RET.REL.NODEC R60 `(_Z25selective_scan_bwd_kernelI32Selective_Scan_bwd_kernel_traitsILi128ELi16ELb1ELb0ELb1ELb0ELb1EN3c104HalfENS1_7complexIfEEEEv12SSMParamsBwd) ;  /* 0xffff19303c007950 */ /* 0x000fea0003c3ffff */
.L_x_2621:
        /* <DEDUP_REMOVED lines=11> */
.L_x_14497:


//--------------------- .text._Z25selective_scan_bwd_kernelI32Selective_Scan_bwd_kernel_traitsILi128ELi16ELb1ELb0ELb1ELb1ELb0EN3c104HalfENS1_7complexIfEEEEv12SSMParamsBwd --------------------------
	.section	.text._Z25selective_scan_bwd_kernelI32Selective_Scan_bwd_kernel_traitsILi128ELi16ELb1ELb0ELb1ELb1ELb0EN3c104HalfENS1_7complexIfEEEEv12SSMParamsBwd,"ax",@progbits
	.sectioninfo	@"SHI_REGISTERS=247"
	.align	128
        .global         _Z25selective_scan_bwd_kernelI32Selective_Scan_bwd_kernel_traitsILi128ELi16ELb1ELb0ELb1ELb1ELb0EN3c104HalfENS1_7complexIfEEEEv12SSMParamsBwd
        .type           _Z25selective_scan_bwd_kernelI32Selective_Scan_bwd_kernel_traitsILi128ELi16ELb1ELb0ELb1ELb1ELb0EN3c104HalfENS1_7complexIfEEEEv12SSMParamsBwd,@function
        .size           _Z25selective_scan_bwd_kernelI32Selective_Scan_bwd_kernel_traitsILi128ELi16ELb1ELb0ELb1ELb1ELb0EN3c104HalfENS1_7complexIfEEEEv12SSMParamsBwd,(.L_x_14500 - _Z25selective_scan_bwd_kernelI32Selective_Scan_bwd_kernel_traitsILi128ELi16ELb1ELb0ELb1ELb1ELb0EN3c104HalfENS1_7complexIfEEEEv12SSMParamsBwd)
        .other          _Z25selective_scan_bwd_kernelI32Selective_Scan_bwd_kernel_traitsILi128ELi16ELb1ELb0ELb1ELb1ELb0EN3c104HalfENS1_7complexIfEEEEv12SSMParamsBwd,@"STO_CUDA_ENTRY STV_DEFAULT"
_Z25selective_scan_bwd_kernelI32Selective_Scan_bwd_kernel_traitsILi128ELi16ELb1ELb0ELb1ELb1ELb0EN3c104HalfENS1_7complexIfEEEEv12SSMParamsBwd:
.text._Z25selective_scan_bwd_kernelI32Selective_Scan_bwd_kernel_traitsILi128ELi16ELb1ELb0ELb1ELb1ELb0EN3c104HalfENS1_7complexIfEEEEv12SSMParamsBwd:
        /* <DEDUP_REMOVED lines=32> */
[----:B-1----:R-:W-:Y:S01]  /*0200*/  USHF.R.S32.HI UR35, URZ, 0x1f, UR34 ;  /* 0x0000001f3f237899 */ /* 0x002fe20008011422 */
[----:B------:R-:W-:Y:S01]  /*0210*/  HFMA2.MMA R105, -RZ, RZ, 0, 0 ;  /* 0x00000000ff697435 */ /* 0x000fe200000001ff */
[----:B------:R-:W-:Y:S01]  /*0220*/  UISETP.NE.U32.AND UP0, UPT, URZ, UR4, UPT ;  /* 0x000000043f00728c */ /* 0x000fe2000bf05070 */
[----:B------:R-:W-:Y:S01]  /*0230*/  MOV R101, RZ ;  /* 0x000000ff00657202 */ /* 0x000fe20000000f00 */
[----:B------:R-:W-:Y:S02]  /*0240*/  UIMAD UR4, UR35, UR6, URZ ;  /* 0x00000006230472a4 */ /* 0x000fe4000f8e023f */
[----:B------:R-:W-:Y:S02]  /*0250*/  UIMAD.WIDE.U32 UR12, UR34, UR6, URZ ;  /* 0x00000006220c72a5 */ /* 0x000fe4000f8e003f */
        /* <DEDUP_REMOVED lines=17> */
[----:B------:R-:W-:Y:S02]  /*0370*/  UMOV UR9, URZ ;  /* 0x0000003f00097c82 */ /* 0x000fe40008000000 */
[----:B------:R-:W-:Y:S02]  /*0380*/  @UP1 ULEA UR8, UP3, UR18, UR6, 0x2 ;  /* 0x0000000612081291 */ /* 0x000fe4000f86103f */
[----:B------:R-:W-:Y:S02]  /*0390*/  UIMAD.WIDE.U32 UR10, UR34, UR20, URZ ;  /* 0x00000014220a72a5 */ /* 0x000fe4000f8e003f */
[----:B------:R-:W-:Y:S01]  /*03a0*/  @UP1 ULEA.HI.X UR9, UR18, UR7, UR19, 0x2, UP3 ;  /* 0x0000000712091291 */ /* 0x000fe200098f1413 */
[----:B--2---:R-:W-:Y:S01]  /*03b0*/  IADD3 R2, R0, 0xffffffe, RZ ;  /* 0x0ffffffe00027810 */ /* 0x004fe20007ffe0ff */
[----:B------:R-:W-:Y:S01]  /*03c0*/  UMOV UR6, URZ ;  /* 0x0000003f00067c82 */ /* 0x000fe20008000000 */
[----:B------:R-:W-:Y:S01]  /*03d0*/  IABS R0, UR18 ;  /* 0x0000001200007c13 */ /* 0x000fe20008000000 */
[----:B------:R-:W-:-:S02]  /*03e0*/  @UP2 ULEA UR6, UP1, UR18, UR26, 0x2 ;  /* 0x0000001a12062291 */ /* 0x000fc4000f82103f */
[----:B------:R-:W-:Y:S01]  /*03f0*/  UIMAD UR20, UR35, UR20, URZ ;  /* 0x00000014231472a4 */ /* 0x000fe2000f8e023f */
[----:B------:R-:W0:Y:S01]  /*0400*/  F2I.FTZ.U32.TRUNC.NTZ R2, R2 ;  /* 0x0000000200027305 */ /* 0x000e22000021f000 */
[----:B------:R-:W1:Y:S01]  /*0410*/  R2UR UR23, R0 ;  /* 0x00000000001773c2 */ /* 0x000e6200000e0000 */
[----:B------:R-:W-:Y:S02]  /*0420*/  UMOV UR7, URZ ;  /* 0x0000003f00077c82 */ /* 0x000fe40008000000 */
[----:B------:R-:W-:Y:S02]  /*0430*/  @UP2 ULEA.HI.X UR7, UR18, UR27, UR19, 0x2, UP1 ;  /* 0x0000001b12072291 */ /* 0x000fe400088f1413 */
[----:B------:R-:W-:Y:S02]  /*0440*/  UIMAD UR20, UR34, UR21, UR20 ;  /* 0x00000015221472a4 */ /* 0x000fe4000f8e0214 */
[----:B------:R-:W-:Y:S02]  /*0450*/  ULDC.64 UR26, c[0x0][0x1d8] ;  /* 0x00007600001a7ab9 */ /* 0x000fe40000000a00 */
[----:B------:R-:W-:-:S02]  /*0460*/  UIMAD UR21, UR19, UR26, URZ ;  /* 0x0000001a131572a4 */ /* 0x000fc4000f8e023f */
[----:B------:R-:W-:Y:S02]  /*0470*/  UIADD3 UR13, UR13, UR4, URZ ;  /* 0x000000040d0d7290 */ /* 0x000fe4000fffe03f */
[----:B------:R-:W-:Y:S01]  /*0480*/  UIMAD UR21, UR18, UR27, UR21 ;  /* 0x0000001b121572a4 */ /* 0x000fe2000f8e0215 */
[----:B0-----:R-:W0:Y:S01]  /*0490*/  R2UR UR5, R2 ;  /* 0x00000000020573c2 */ /* 0x001e2200000e0000 */
[----:B------:R-:W-:Y:S02]  /*04a0*/  UMOV UR4, URZ ;  /* 0x0000003f00047c82 */ /* 0x000fe40008000000 */
[----:B------:R-:W-:Y:S02]  /*04b0*/  UIMAD.WIDE.U32 UR12, UR18, UR26, UR12 ;  /* 0x0000001a120c72a5 */ /* 0x000fe4000f8e000c */
[----:B------:R-:W-:Y:S02]  /*04c0*/  UIADD3 UR15, UR15, UR24, URZ ;  /* 0x000000180f0f7290 */ /* 0x000fe4000fffe03f */
[----:B------:R-:W-:-:S02]  /*04d0*/  ULDC.64 UR26, c[0x0][0x1e8] ;  /* 0x00007a00001a7ab9 */ /* 0x000fc40000000a00 */
[----:B------:R-:W-:Y:S02]  /*04e0*/  UIMAD UR24, UR19, UR26, URZ ;  /* 0x0000001a131872a4 */ /* 0x000fe4000f8e023f */
[----:B------:R-:W-:Y:S02]  /*04f0*/  UIMAD.WIDE.U32 UR14, UR18, UR26, UR14 ;  /* 0x0000001a120e72a5 */ /* 0x000fe4000f8e000e */
[----:B------:R-:W-:Y:S02]  /*0500*/  UIMAD UR27, UR18, UR27, UR24 ;  /* 0x0000001b121b72a4 */ /* 0x000fe4000f8e0218 */
[----:B------:R-:W-:Y:S02]  /*0510*/  UIADD3 UR11, UR11, UR20, URZ ;  /* 0x000000140b0b7290 */ /* 0x000fe4000fffe03f */
[----:B0-----:R-:W-:-:S04]  /*0520*/  UIADD3 UR25, URZ, -UR5, URZ ;  /* 0x800000053f197290 */ /* 0x001fc8000fffe03f */
[----:B------:R-:W-:-:S04]  /*0530*/  UIMAD UR25, UR25, UR29, URZ ;  /* 0x0000001d191972a4 */ /* 0x000fc8000f8e023f */
[----:B------:R-:W-:Y:S02]  /*0540*/  UIMAD.WIDE.U32 UR4, UR5, UR25, UR4 ;  /* 0x00000019050472a5 */ /* 0x000fe4000f8e0004 */
[----:B------:R-:W-:Y:S02]  /*0550*/  ULEA UR25, UR28, 0xfffff800, 0xb ;  /* 0xfffff8001c197891 */ /* 0x000fe4000f8e583f */
[----:B-1----:R-:W-:Y:S02]  /*0560*/  UIMAD.WIDE.U32 UR4, UR5, UR23, URZ ;  /* 0x00000017050472a5 */ /* 0x002fe4000f8e003f */
[----:B------:R-:W-:Y:S02]  /*0570*/  USHF.R.S32.HI UR26, URZ, 0x1f, UR25 ;  /* 0x0000001f3f1a7899 */ /* 0x000fe40008011419 */
[----:B------:R-:W-:-:S03]  /*0580*/  UIADD3 UR12, UP2, UR25, UR12, URZ ;  /* 0x0000000c190c7290 */ /* 0x000fc6000ff5e03f */
[----:B------:R-:W-:Y:S02]  /*0590*/  UMOV UR24, UR5 ;  /* 0x0000000500187c82 */ /* 0x000fe40008000000 */
[----:B------:R-:W-:Y:S02]  /*05a0*/  UIADD3 UR4, -UR24, URZ, URZ ;  /* 0x0000003f18047290 */ /* 0x000fe4000fffe13f */
[----:B------:R-:W-:Y:S02]  /*05b0*/  UIADD3 UR5, UR17, UR22, URZ ;  /* 0x0000001611057290 */ /* 0x000fe4000fffe03f */
[----:B------:R-:W-:Y:S02]  /*05c0*/  UIMAD UR23, UR29, UR4, UR23 ;  /* 0x000000041d1772a4 */ /* 0x000fe4000f8e0217 */
[----:B------:R-:W-:Y:S02]  /*05d0*/  UIMAD UR4, UR19, UR36, URZ ;  /* 0x00000024130472a4 */ /* 0x000fe4000f8e023f */
[----:B------:R-:W-:-:S02]  /*05e0*/  UISETP.GT.U32.AND UP1, UPT, UR29, UR23, UPT ;  /* 0x000000171d00728c */ /* 0x000fc4000bf24070 */
[----:B------:R-:W-:Y:S02]  /*05f0*/  UIMAD UR32, UR18, UR37, UR4 ;  /* 0x00000025122072a4 */ /* 0x000fe4000f8e0204 */
[----:B------:R-:W-:Y:S02]  /*0600*/  UIADD3.X UR21, UR26, UR13, UR21, UP2, !UPT ;  /* 0x0000000d1a157290 */ /* 0x000fe400097fe415 */
[----:B------:R-:W-:Y:S02]  /*0610*/  UMOV UR4, UR16 ;  /* 0x0000001000047c82 */ /* 0x000fe40008000000 */
[----:B------:R-:W-:Y:S02]  /*0620*/  UIMAD.WIDE.U32 UR4, UR18, UR36, UR4 ;  /* 0x00000024120472a5 */ /* 0x000fe4000f8e0004 */
[----:B------:R-:W-:Y:S02]  /*0630*/  ULDC.64 UR16, c[0x0][0x240] ;  /* 0x0000900000107ab9 */ /* 0x000fe40000000a00 */
[----:B------:R-:W-:-:S02]  /*0640*/  @!UP1 UIADD3 UR23, UR23, -UR29, URZ ;  /* 0x8000001d17179290 */ /* 0x000fc4000fffe03f */
[----:B------:R-:W-:Y:S02]  /*0650*/  ULDC UR36, c[0x0][0x178] ;  /* 0x00005e0000247ab9 */ /* 0x000fe40000000800 */
        /* <DEDUP_REMOVED lines=8> */
[----:B------:R-:W-:Y:S02]  /*06e0*/  UIADD3 UR16, UP4, UR25, UR14, URZ ;  /* 0x0000000e19107290 */ /* 0x000fe4000ff9e03f */
[----:B------:R-:W-:Y:S02]  /*06f0*/  ULDC.64 UR12, c[0x0][0x248] ;  /* 0x00009200000c7ab9 */ /* 0x000fe40000000a00 */
[----:B------:R-:W-:-:S02]  /*0700*/  UIADD3.X UR14, UR26, UR15, UR27, UP4, !UPT ;  /* 0x0000000f1a0e7290 */ /* 0x000fc4000a7fe41b */
[----:B------:R-:W-:Y:S02]  /*0710*/  UMOV UR20, UR24 ;  /* 0x0000001800147c82 */ /* 0x000fe40008000000 */
[----:B------:R-:W-:Y:S02]  /*0720*/  ULEA UR17, UP4, UR16, UR12, 0x1 ;  /* 0x0000000c10117291 */ /* 0x000fe4000f88083f */
[----:B------:R-:W-:Y:S02]  /*0730*/  @!UP3 UIADD3 UR20, -UR20, URZ, URZ ;  /* 0x0000003f1414b290 */ /* 0x000fe4000fffe13f */
[----:B------:R-:W-:Y:S02]  /*0740*/  @!UP1 ULOP3.LUT UR20, URZ, UR36, URZ, 0x33, !UPT ;  /* 0x000000243f149292 */ /* 0x000fe4000f8e333f */
[----:B------:R-:W-:Y:S02]  /*0750*/  UIADD3 UR25, UP2, UR25, UR4, URZ ;  /* 0x0000000419197290 */ /* 0x000fe4000ff5e03f */
[----:B------:R-:W-:-:S02]  /*0760*/  ULEA.HI.X UR16, UR16, UR13, UR14, 0x1, UP4 ;  /* 0x0000000d10107291 */ /* 0x000fc4000a0f0c0e */
[----:B------:R-:W-:Y:S02]  /*0770*/  USHF.R.S32.HI UR36, URZ, 0x1f, UR20 ;  /* 0x0000001f3f247899 */ /* 0x000fe40008011414 */
[----:B------:R-:W-:Y:S02]  /*0780*/  ULDC.64 UR12, c[0x0][0x308] ;  /* 0x0000c200000c7ab9 */ /* 0x000fe40000000a00 */
[----:B------:R-:W-:Y:S02]  /*0790*/  UIADD3.X UR4, UR26, UR5, UR32, UP2, !UPT ;  /* 0x000000051a047290 */ /* 0x000fe400097fe420 */
        /* <DEDUP_REMOVED lines=36> */
[----:B------:R-:W-:Y:S01]  /*09e0*/  UMOV UR8, UR17 ;  /* 0x0000001100087c82 */ /* 0x000fe20008000000 */
[----:B------:R-:W-:Y:S01]  /*09f0*/  MOV R105, RZ ;  /* 0x000000ff00697202 */ /* 0x000fe20000000f00 */
[----:B------:R-:W4:Y:S01]  /*0a00*/  S2R R100, SR_LANEID ;  /* 0x0000000000647919 */ /* 0x000f220000000000 */
[----:B------:R-:W-:-:S02]  /*0a10*/  ULDC UR21, c[0x0][0x174] ;  /* 0x00005d0000157ab9 */ /* 0x000fc40000000800 */
[----:B------:R-:W-:Y:S02]  /*0a20*/  UMOV UR17, UR16 ;  /* 0x0000001000117c82 */ /* 0x000fe40008000000 */
[----:B------:R-:W-:Y:S01]  /*0a30*/  UMOV UR6, URZ ;  /* 0x0000003f00067c82 */ /* 0x000fe20008000000 */
[----:B---3--:R-:W-:-:S04]  /*0a40*/  SHF.R.S32.HI R0, RZ, 0x1f, R99 ;  /* 0x0000001fff007819 */ /* 0x008fc80000011463 */
[----:B------:R-:W-:-:S04]  /*0a50*/  LEA.HI R0, R0, R99, RZ, 0x5 ;  /* 0x0000006300007211 */ /* 0x000fc800078f28ff */
[----:B----4-:R-:W-:Y:S02]  /*0a60*/  SHF.R.S32.HI R98, RZ, 0x5, R0 ;  /* 0x00000005ff627819 */ /* 0x010fe40000011400 */
.L_x_2757:
        /* <DEDUP_REMOVED lines=9> */
[-C--:B------:R-:W-:Y:S01]  /*0b00*/  IADD3 R97, R0, R100.reuse, RZ ;  /* 0x0000006400617210 */ /* 0x080fe20007ffe0ff */
[----:B------:R-:W-:Y:S01]  /*0b10*/  HFMA2.MMA R8, -RZ, RZ, 0, 9.5367431640625e-07 ;  /* 0x00000010ff087435 */ /* 0x000fe200000001ff */
[----:B------:R-:W-:Y:S02]  /*0b20*/  UMOV UR16, UR8 ;  /* 0x0000000800107c82 */ /* 0x000fe40008000000 */
[----:B------:R-:W-:-:S07]  /*0b30*/  IADD3 R10, R97, R100, RZ ;  /* 0x00000064610a7210 */ /* 0x000fce0007ffe0ff */
[----:B------:R-:W-:Y:S01]  /*0b40*/  IMAD.WIDE R8, R5, R8, UR16 ;  /* 0x0000001005087e25 */ /* 0x000fe2000f8e0208 */
        /* <DEDUP_REMOVED lines=15> */
[----:B------:R-:W-:Y:S04]  /*0c40*/  LDS.128 R4, [R10.X16+0x10] ;  /* 0x000010000a047984 */ /* 0x000fe8000000cc00 */
[----:B------:R-:W-:Y:S06]  /*0c50*/  BAR.SYNC.DEFER_BLOCKING 0x0 ;  /* 0x0000000000007b1d */ /* 0x000fec0000010000 */
[----:B0-----:R0:W5:Y:S04]  /*0c60*/  LDG.E.128 R16, [R2.64] ;  /* 0x0000001e02107981 */ /* 0x001168000c1e1d00 */
[----:B--2---:R0:W2:Y:S01]  /*0c70*/  LDG.E.128 R28, [R2.64+0x200] ;  /* 0x0002001e021c7981 */ /* 0x0040a2000c1e1d00 */
[--C-:B---3--:R-:W-:Y:S01]  /*0c80*/  HADD2.F32 R0, -RZ, R60.reuse.H0_H0 ;  /* 0x2000003cff007230 */ /* 0x108fe20000004100 */
[----:B------:R-:W-:Y:S01]  /*0c90*/  BSSY B0, `(.L_x_2623) ;  /* 0x0000056000007945 */ /* 0x000fe20003800000 */
[----:B------:R-:W-:-:S02]  /*0ca0*/  HADD2.F32 R8, -RZ, R60.H1_H1 ;  /* 0x3000003cff087230 */ /* 0x000fc40000004100 */
[----:B------:R-:W-:Y:S02]  /*0cb0*/  HADD2.F32 R9, -RZ, R61.H0_H0 ;  /* 0x2000003dff097230 */ /* 0x000fe40000004100 */
[----:B----4-:R-:W-:Y:S02]  /*0cc0*/  HADD2.F32 R88, -RZ, R12.H0_H0 ;  /* 0x2000000cff587230 */ /* 0x010fe40000004100 */
[----:B------:R-:W-:Y:S02]  /*0cd0*/  HADD2.F32 R54, -RZ, R13.H0_H0 ;  /* 0x2000000dff367230 */ /* 0x000fe40000004100 */
[----:B0-----:R-:W-:Y:S01]  /*0ce0*/  HADD2.F32 R2, -RZ, R61.H1_H1 ;  /* 0x3000003dff027230 */ /* 0x001fe20000004100 */
[----:B------:R-:W-:Y:S01]  /*0cf0*/  FADD.FTZ R88, R88, UR5 ;  /* 0x0000000558587e21 */ /* 0x000fe20008010000 */
[----:B------:R-:W-:Y:S01]  /*0d00*/  HADD2.F32 R52, -RZ, R14.H0_H0 ;  /* 0x2000000eff347230 */ /* 0x000fe20000004100 */
[----:B------:R-:W-:Y:S01]  /*0d10*/  FADD.FTZ R54, R54, UR5 ;  /* 0x0000000536367e21 */ /* 0x000fe20008010000 */
[----:B------:R-:W-:-:S02]  /*0d20*/  HADD2.F32 R12, -RZ, R12.H1_H1 ;  /* 0x3000000cff0c7230 */ /* 0x000fc40000004100 */
[----:B------:R-:W-:Y:S01]  /*0d30*/  FSETP.GTU.FTZ.AND P4, PT, R88, 20, PT ;  /* 0x41a000005800780b */ /* 0x000fe20003f9c000 */
[----:B------:R-:W-:Y:S01]  /*0d40*/  HADD2.F32 R13, -RZ, R13.H1_H1 ;  /* 0x3000000dff0d7230 */ /* 0x000fe20000004100 */
[----:B------:R-:W-:Y:S01]  /*0d50*/  FADD.FTZ R52, R52, UR5 ;  /* 0x0000000534347e21 */ /* 0x000fe20008010000 */
[----:B------:R-:W-:Y:S01]  /*0d60*/  HADD2.F32 R14, -RZ, R14.H1_H1 ;  /* 0x3000000eff0e7230 */ /* 0x000fe20000004100 */
[----:B------:R-:W-:Y:S01]  /*0d70*/  FADD.FTZ R55, R12, UR5 ;  /* 0x000000050c377e21 */ /* 0x000fe20008010000 */
[--C-:B------:R-:W-:Y:S01]  /*0d80*/  HADD2.F32 R50, -RZ, R15.reuse.H0_H0 ;  /* 0x2000000fff327230 */ /* 0x100fe20000004100 */
[----:B------:R-:W-:Y:S01]  /*0d90*/  FADD.FTZ R53, R13, UR5 ;  /* 0x000000050d357e21 */ /* 0x000fe20008010000 */
[----:B------:R-:W-:Y:S01]  /*0da0*/  FSETP.GTU.FTZ.AND P2, PT, R54, 20, PT ;  /* 0x41a000003600780b */ /* 0x000fe20003f5c000 */
[----:B------:R-:W-:Y:S01]  /*0db0*/  FADD.FTZ R51, R14, UR5 ;  /* 0x000000050e337e21 */ /* 0x000fe20008010000 */
[----:B------:R-:W-:Y:S01]  /*0dc0*/  FSETP.GTU.FTZ.AND P3, PT, R55, 20, PT ;  /* 0x41a000003700780b */ /* 0x000fe20003f7c000 */
[----:B------:R-:W-:Y:S01]  /*0dd0*/  HADD2.F32 R15, -RZ, R15.H1_H1 ;  /* 0x3000000fff0f7230 */ /* 0x000fe20000004100 */
[----:B------:R-:W-:Y:S01]  /*0de0*/  FSETP.GTU.FTZ.AND P1, PT, R53, 20, PT ;  /* 0x41a000003500780b */ /* 0x000fe20003f3c000 */
[----:B------:R-:W-:Y:S01]  /*0df0*/  HADD2.F32 R13, -RZ, R64.H0_H0 ;  /* 0x20000040ff0d7230 */ /* 0x000fe20000004100 */
[----:B------:R-:W-:Y:S01]  /*0e00*/  FSETP.GTU.FTZ.AND P0, PT, R52, 20, PT ;  /* 0x41a000003400780b */ /* 0x000fe20003f1c000 */
[----:B------:R-:W-:Y:S01]  /*0e10*/  FADD.FTZ R50, R50, UR5 ;  /* 0x0000000532327e21 */ /* 0x000fe20008010000 */
[----:B------:R-:W-:Y:S01]  /*0e20*/  FSETP.GTU.FTZ.AND P6, PT, R51, 20, PT ;  /* 0x41a000003300780b */ /* 0x000fe20003fdc000 */
[----:B-----5:R0:W-:Y:S04]  /*0e30*/  STS.128 [R97.X16], R16 ;  /* 0x0000001061007388 */ /* 0x0201e8000000cc00 */
[----:B--2---:R-:W-:Y:S01]  /*0e40*/  STS.128 [R97.X16+0x200], R28 ;  /* 0x0002001c61007388 */ /* 0x004fe2000000cc00 */
[----:B------:R-:W-:-:S06]  /*0e50*/  NOP ;  /* 0x0000000000007918 */ /* 0x000fcc0000000000 */
[----:B------:R-:W2:Y:S01]  /*0e60*/  LDS.128 R20, [R10.X16] ;  /* 0x000000000a147984 */ /* 0x000ea2000000cc00 */
[----:B0-----:R-:W-:Y:S01]  /*0e70*/  HADD2.F32 R16, -RZ, R62.H0_H0 ;  /* 0x2000003eff107230 */ /* 0x001fe20000004100 */
[----:B------:R-:W-:-:S04]  /*0e80*/  MOV R17, c[0x0][0x16c] ;  /* 0x00005b0000117a02 */ /* 0x000fc80000000f00 */
[----:B------:R-:W-:Y:S01]  /*0e90*/  ISETP.GE.AND P5, PT, R17, 0x1, PT ;  /* 0x000000011100780c */ /* 0x000fe20003fa6270 */
[--C-:B--2---:R-:W-:Y:S02]  /*0ea0*/  HADD2.F32 R96, -RZ, R20.reuse.H0_H0 ;  /* 0x20000014ff607230 */ /* 0x104fe40000004100 */
[----:B------:R-:W-:Y:S02]  /*0eb0*/  HADD2.F32 R95, -RZ, R20.H1_H1 ;  /* 0x30000014ff5f7230 */ /* 0x000fe40000004100 */
[--C-:B------:R-:W-:Y:S01]  /*0ec0*/  HADD2.F32 R94, -RZ, R21.reuse.H0_H0 ;  /* 0x20000015ff5e7230 */ /* 0x100fe20000004100 */
[----:B------:R-:W-:Y:S01]  /*0ed0*/  FFMA.FTZ R0, R96, R0, R105 ;  /* 0x0000000060007223 */ /* 0x000fe20000010069 */
[----:B------:R-:W-:Y:S02]  /*0ee0*/  HADD2.F32 R93, -RZ, R21.H1_H1 ;  /* 0x30000015ff5d7230 */ /* 0x000fe40000004100 */
[--C-:B------:R-:W-:Y:S01]  /*0ef0*/  HADD2.F32 R92, -RZ, R22.reuse.H0_H0 ;  /* 0x20000016ff5c7230 */ /* 0x100fe20000004100 */
[----:B------:R-:W-:Y:S01]  /*0f00*/  FFMA.FTZ R3, R95, R8, R0 ;  /* 0x000000085f037223 */ /* 0x000fe20000010000 */
[----:B------:R-:W-:-:S02]  /*0f10*/  HADD2.F32 R91, -RZ, R22.H1_H1 ;  /* 0x30000016ff5b7230 */ /* 0x000fc40000004100 */
[--C-:B------:R-:W-:Y:S01]  /*0f20*/  HADD2.F32 R90, -RZ, R23.reuse.H0_H0 ;  /* 0x20000017ff5a7230 */ /* 0x100fe20000004100 */
[----:B------:R-:W-:Y:S01]  /*0f30*/  FFMA.FTZ R0, R94, R9, R3 ;  /* 0x000000095e007223 */ /* 0x000fe20000010003 */
[----:B------:R-:W-:Y:S01]  /*0f40*/  HADD2.F32 R89, -RZ, R23.H1_H1 ;  /* 0x30000017ff597230 */ /* 0x000fe20000004100 */
[----:B------:R-:W0:Y:S02]  /*0f50*/  LDS.128 R8, [R10.X16+0x10] ;  /* 0x000010000a087984 */ /* 0x000e24000000cc00 */
[----:B------:R-:W-:Y:S01]  /*0f60*/  FFMA.FTZ R3, R93, R2, R0 ;  /* 0x000000025d037223 */ /* 0x000fe20000010000 */
[----:B------:R-:W-:Y:S02]  /*0f70*/  HADD2.F32 R0, -RZ, R62.H1_H1 ;  /* 0x3000003eff007230 */ /* 0x000fe40000004100 */
[----:B------:R-:W-:Y:S01]  /*0f80*/  HADD2.F32 R2, -RZ, R63.H0_H0 ;  /* 0x2000003fff027230 */ /* 0x000fe20000004100 */
[----:B------:R-:W-:-:S04]  /*0f90*/  FFMA.FTZ R16, R92, R16, R3 ;  /* 0x000000105c107223 */ /* 0x000fc80000010003 */
[----:B------:R-:W-:Y:S01]  /*0fa0*/  FFMA.FTZ R3, R91, R0, R16 ;  /* 0x000000005b037223 */ /* 0x000fe20000010010 */
[----:B------:R-:W-:-:S03]  /*0fb0*/  HADD2.F32 R0, -RZ, R63.H1_H1 ;  /* 0x3000003fff007230 */ /* 0x000fc60000004100 */
[----:B------:R-:W-:-:S04]  /*0fc0*/  FFMA.FTZ R2, R90, R2, R3 ;  /* 0x000000025a027223 */ /* 0x000fc80000010003 */
[----:B------:R-:W-:Y:S01]  /*0fd0*/  FFMA.FTZ R12, R89, R0, R2 ;  /* 0x00000000590c7223 */ /* 0x000fe20000010002 */
[----:B0-----:R-:W-:Y:S01]  /*0fe0*/  HADD2.F32 R49, -RZ, R8.H0_H0 ;  /* 0x20000008ff317230 */ /* 0x001fe20000004100 */
        /* <DEDUP_REMOVED lines=32> */
.L_x_2624:
[----:B------:R-:W-:Y:S05]  /*11f0*/  BSYNC B0 ;  /* 0x0000000000007941 */ /* 0x000fea0003800000 */
.L_x_2623:
[----:B------:R-:W-:Y:S01]  /*1200*/  BSSY B0, `(.L_x_2625) ;  /* 0x0000027000007945 */ /* 0x000fe20003800000 */
[----:B------:R-:W-:Y:S01]  /*1210*/  FFMA.FTZ R12, R49, R13, R12 ;  /* 0x0000000d310c7223 */ /* 0x000fe2000001000c */
[----:B------:R-:W-:Y:S01]  /*1220*/  FSETP.GTU.FTZ.AND P4, PT, R50, 20, PT ;  /* 0x41a000003200780b */ /* 0x000fe20003f9c000 */
[----:B------:R-:W-:Y:S01]  /*1230*/  HADD2.F32 R13, -RZ, R64.H1_H1 ;  /* 0x30000040ff0d7230 */ /* 0x000fe20000004100 */
[----:B------:R-:W-:Y:S01]  /*1240*/  FADD.FTZ R48, R15, UR5 ;  /* 0x000000050f307e21 */ /* 0x000fe20008010000 */
        /* <DEDUP_REMOVED lines=34> */
.L_x_2626:
[----:B------:R-:W-:Y:S05]  /*1470*/  BSYNC B0 ;  /* 0x0000000000007941 */ /* 0x000fea0003800000 */
.L_x_2625:
[----:B------:R-:W-:Y:S01]  /*1480*/  BSSY B0, `(.L_x_2627) ;  /* 0x0000027000007945 */ /* 0x000fe20003800000 */
[----:B------:R-:W-:Y:S01]  /*1490*/  FSETP.GTU.FTZ.AND P3, PT, R48, 20, PT ;  /* 0x41a000003000780b */ /* 0x000fe20003f7c000 */
[----:B------:R-:W-:Y:S01]  /*14a0*/  FFMA.FTZ R12, R47, R13, R12 ;  /* 0x0000000d2f0c7223 */ /* 0x000fe2000001000c */
[----:B------:R-:W-:Y:S01]  /*14b0*/  HADD2.F32 R8, -RZ, R65.H0_H0 ;  /* 0x20000041ff087230 */ /* 0x000fe20000004100 */
[----:B------:R-:W-:Y:S01]  /*14c0*/  FADD.FTZ R46, R46, UR5 ;  /* 0x000000052e2e7e21 */ /* 0x000fe20008010000 */
        /* <DEDUP_REMOVED lines=34> */
.L_x_2628:
[----:B------:R-:W-:Y:S05]  /*16f0*/  BSYNC B0 ;  /* 0x0000000000007941 */ /* 0x000fea0003800000 */
.L_x_2627:
        /* <DEDUP_REMOVED lines=39> */
.L_x_2630:
[----:B------:R-:W-:Y:S05]  /*1970*/  BSYNC B0 ;  /* 0x0000000000007941 */ /* 0x000fea0003800000 */
.L_x_2629:
        /* <DEDUP_REMOVED lines=39> */
.L_x_2632:
[----:B------:R-:W-:Y:S05]  /*1bf0*/  BSYNC B0 ;  /* 0x0000000000007941 */ /* 0x000fea0003800000 */
.L_x_2631:
        /* <DEDUP_REMOVED lines=39> */
.L_x_2634:
[----:B------:R-:W-:Y:S05]  /*1e70*/  BSYNC B0 ;  /* 0x0000000000007941 */ /* 0x000fea0003800000 */
.L_x_2633:
        /* <DEDUP_REMOVED lines=39> */
.L_x_2636:
[----:B------:R-:W-:Y:S05]  /*20f0*/  BSYNC B0 ;  /* 0x0000000000007941 */ /* 0x000fea0003800000 */
.L_x_2635:
[----:B------:R-:W-:Y:S01]  /*2100*/  BSSY B0, `(.L_x_2637) ;  /* 0x0000028000007945 */ /* 0x000fe20003800000 */
[--C-:B------:R-:W-:Y:S01]  /*2110*/  HADD2.F32 R30, -RZ, R7.reuse.H0_H0 ;  /* 0x20000007ff1e7230 */ /* 0x100fe20000004100 */
[----:B------:R-:W-:Y:S01]  /*2120*/  FSETP.GTU.FTZ.AND P4, PT, R38, 20, PT ;  /* 0x41a000002600780b */ /* 0x000fe20003f9c000 */
[----:B------:R-:W-:Y:S01]  /*2130*/  HADD2.F32 R7, -RZ, R7.H1_H1 ;  /* 0x30000007ff077230 */ /* 0x000fe20000004100 */
[----:B------:R-:W-:Y:S01]  /*2140*/  FFMA.FTZ R5, R37, R5, R4 ;  /* 0x0000000525057223 */ /* 0x000fe20000010004 */
[----:B------:R-:W-:Y:S01]  /*2150*/  HADD2.F32 R36, -RZ, R11.H1_H1 ;  /* 0x3000000bff247230 */ /* 0x000fe20000004100 */
[----:B------:R-:W-:Y:S01]  /*2160*/  FADD.FTZ R35, R6, UR5 ;  /* 0x0000000506237e21 */ /* 0x000fe20008010000 */
        /* <DEDUP_REMOVED lines=33> */
.L_x_2638:
[----:B------:R-:W-:Y:S05]  /*2380*/  BSYNC B0 ;  /* 0x0000000000007941 */ /* 0x000fea0003800000 */
.L_x_2637:
[----:B------:R-:W-:Y:S01]  /*2390*/  BSSY B0, `(.L_x_2639) ;  /* 0x0000027000007945 */ /* 0x000fe20003800000 */
[----:B------:R-:W-:Y:S01]  /*23a0*/  HFMA2.MMA R34, -RZ, RZ, 0, 0 ;  /* 0x00000000ff227435 */ /* 0x000fe200000001ff */
[----:B------:R-:W-:Y:S01]  /*23b0*/  FSETP.GTU.FTZ.AND P3, PT, R35, 20, PT ;  /* 0x41a000002300780b */ /* 0x000fe20003f7c000 */
[----:B------:R-:W-:Y:S01]  /*23c0*/  FFMA.FTZ R105, R36, R105, R5 ;  /* 0x0000006924697223 */ /* 0x000fe20000010005 */
        /* <DEDUP_REMOVED lines=35> */
.L_x_2640:
[----:B------:R-:W-:Y:S05]  /*2600*/  BSYNC B0 ;  /* 0x0000000000007941 */ /* 0x000fea0003800000 */
.L_x_2639:
[----:B------:R-:W-:Y:S01]  /*2610*/  BSSY B0, `(.L_x_2641) ;  /* 0x0000026000007945 */ /* 0x000fe20003800000 */
[----:B------:R-:W-:Y:S01]  /*2620*/  HFMA2.MMA R25, -RZ, RZ, 0, 0 ;  /* 0x00000000ff197435 */ /* 0x000fe200000001ff */
[----:B------:R-:W-:Y:S01]  /*2630*/  FSETP.GTU.FTZ.AND P2, PT, R30, 20, PT ;  /* 0x41a000001e00780b */ /* 0x000fe20003f5c000 */
[----:B------:R-:W-:Y:S01]  /*2640*/  CS2R R28, SRZ ;  /* 0x00000000001c7805 */ /* 0x000fe2000001ff00 */
[----:B------:R-:W-:Y:S01]  /*2650*/  CS2R R26, SRZ ;  /* 0x00000000001a7805 */ /* 0x000fe2000001ff00 */
        /* <DEDUP_REMOVED lines=33> */
.L_x_2642:
[----:B------:R-:W-:Y:S05]  /*2870*/  BSYNC B0 ;  /* 0x0000000000007941 */ /* 0x000fea0003800000 */
.L_x_2641:
        /* <DEDUP_REMOVED lines=37> */
.L_x_2644:
[----:B------:R-:W-:Y:S05]  /*2ad0*/  BSYNC B0 ;  /* 0x0000000000007941 */ /* 0x000fea0003800000 */
.L_x_2643:
        /* <DEDUP_REMOVED lines=33> */
.L_x_2646:
[----:B------:R-:W-:Y:S05]  /*2cf0*/  BSYNC B0 ;  /* 0x0000000000007941 */ /* 0x000fea0003800000 */
.L_x_2645:
        /* <DEDUP_REMOVED lines=33> */
.L_x_2648:
[----:B------:R-:W-:Y:S05]  /*2f10*/  BSYNC B0 ;  /* 0x0000000000007941 */ /* 0x000fea0003800000 */
.L_x_2647:
        /* <DEDUP_REMOVED lines=33> */
.L_x_2650:
[----:B------:R-:W-:Y:S05]  /*3130*/  BSYNC B0 ;  /* 0x0000000000007941 */ /* 0x000fea0003800000 */
.L_x_2649:
        /* <DEDUP_REMOVED lines=33> */
.L_x_2652:
[----:B------:R-:W-:Y:S05]  /*3350*/  BSYNC B0 ;  /* 0x0000000000007941 */ /* 0x000fea0003800000 */
.L_x_2651:
        /* <DEDUP_REMOVED lines=33> */
.L_x_2654:
[----:B------:R-:W-:Y:S05]  /*3570*/  BSYNC B0 ;  /* 0x0000000000007941 */ /* 0x000fea0003800000 */
.L_x_2653:
[----:B------:R-:W-:Y:S01]  /*3580*/  BAR.SYNC.DEFER_BLOCKING 0x0 ;  /* 0x0000000000007b1d */ /* 0x000fe20000010000 */
[----:B------:R-:W-:Y:S01]  /*3590*/  HFMA2.MMA R16, -RZ, RZ, 0, 0 ;  /* 0x00000000ff107435 */ /* 0x000fe200000001ff */
[----:B-1----:R-:W-:Y:S02]  /*35a0*/  FMUL.FTZ R17, R96, UR4 ;  /* 0x0000000460117c20 */ /* 0x002fe40008410000 */
        /* <DEDUP_REMOVED lines=20> */
.L_x_2756:
[----:B------:R-:W-:Y:S02]  /*36f0*/  ULDC.64 UR38, c[0x0][0x180] ;  /* 0x0000600000267ab9 */ /* 0x000fe40000000a00 */
[----:B------:R-:W-:Y:S02]  /*3700*/  UIMAD UR32, UR19, UR38, URZ ;  /* 0x00000026132072a4 */ /* 0x000fe4000f8e023f */
[----:B------:R-:W-:Y:S02]  /*3710*/  UIMAD.WIDE.U32 UR28, UR18, UR38, URZ ;  /* 0x00000026121c72a5 */ /* 0x000fe4000f8e003f */
[----:B------:R-:W-:Y:S02]  /*3720*/  UIMAD UR38, UR18, UR39, UR32 ;  /* 0x00000027122672a4 */ /* 0x000fe4000f8e0220 */
[----:B------:R-:W-:-:S02]  /*3730*/  USHF.R.S32.HI UR37, URZ, 0x1f, UR7 ;  /* 0x0000001f3f257899 */ /* 0x000fc40008011407 */
[----:B------:R-:W-:Y:S02]  /*3740*/  ULDC.64 UR32, c[0x0][0x188] ;  /* 0x0000620000207ab9 */ /* 0x000fe40000000a00 */
[----:B------:R-:W-:Y:S02]  /*3750*/  UIADD3 UR29, UR29, UR38, URZ ;  /* 0x000000261d1d7290 */ /* 0x000fe4000fffe03f */
[----:B------:R-:W-:Y:S01]  /*3760*/  UIMAD UR38, UR37, UR32, URZ ;  /* 0x00000020252672a4 */ /* 0x000fe2000f8e023f */
[----:B------:R-:W-:Y:S01]  /*3770*/  SHF.L.U32 R56, R99, 0x1, RZ ;  /* 0x0000000163387819 */ /* 0x000fe200000006ff */
[----:B------:R-:W-:Y:S02]  /*3780*/  ULDC.64 UR40, c[0x0][0x198] ;  /* 0x0000660000287ab9 */ /* 0x000fe40000000a00 */
[----:B------:R-:W-:Y:S02]  /*3790*/  UIMAD UR38, UR7, UR33, UR38 ;  /* 0x00000021072672a4 */ /* 0x000fe4000f8e0226 */
[----:B------:R-:W-:-:S03]  /*37a0*/  UIMAD.WIDE.U32 UR32, UR7, UR32, UR28 ;  /* 0x00000020072072a5 */ /* 0x000fc6000f8e001c */
        /* <DEDUP_REMOVED lines=9> */
[----:B------:R-:W-:Y:S01]  /*3840*/  LOP3.LUT R56, R56, 0xffffffc0, RZ, 0xc0, !PT ;  /* 0xffffffc038387812 */ /* 0x000fe200078ec0ff */
[----:B------:R-:W-:Y:S02]  /*3850*/  UIMAD.WIDE.U32 UR28, UR7, UR38, URZ ;  /* 0x00000026071c72a5 */ /* 0x000fe4000f8e003f */
[----:B------:R-:W-:Y:S01]  /*3860*/  UIMAD UR32, UR7, UR39, UR32 ;  /* 0x00000027072072a4 */ /* 0x000fe2000f8e0220 */
[C---:B------:R-:W-:Y:S01]  /*3870*/  LOP3.LUT R57, R56.reuse, 0x1f, R99, 0xf8, !PT ;  /* 0x0000001f38397812 */ /* 0x040fe200078ef863 */
[----:B------:R-:W-:Y:S02]  /*3880*/  ULEA UR33, UP0, UR28, UR26, 0x1 ;  /* 0x0000001a1c217291 */ /* 0x000fe4000f80083f */
[----:B------:R-:W-:Y:S01]  /*3890*/  UIADD3 UR29, UR29, UR32, URZ ;  /* 0x000000201d1d7290 */ /* 0x000fe2000fffe03f */
[----:B------:R-:W-:-:S03]  /*38a0*/  IADD3 R57, R56, R57, RZ ;  /* 0x0000003938397210 */ /* 0x000fc60007ffe0ff */
[----:B------:R-:W-:Y:S01]  /*38b0*/  ULEA.HI.X UR28, UR28, UR27, UR29, 0x1, UP0 ;  /* 0x0000001b1c1c7291 */ /* 0x000fe200080f0c1d */
[----:B------:R-:W-:-:S05]  /*38c0*/  MOV R82, UR33 ;  /* 0x0000002100527c02 */ /* 0x000fca0008000f00 */
        /* <DEDUP_REMOVED lines=19> */
[----:B------:R-:W-:-:S06]  /*3a00*/  MOV R103, UR33 ;  /* 0x0000002100677c02 */ /* 0x000fcc0008000f00 */
[----:B------:R-:W3:Y:S01]  /*3a10*/  LDG.E.64 R102, [R102.64] ;  /* 0x0000001e66667981 */ /* 0x000ee2000c1e1b00 */
[----:B------:R-:W-:Y:S02]  /*3a20*/  LOP3.LUT P0, RZ, R99, 0x1f, RZ, 0xc0, !PT ;  /* 0x0000001f63ff7812 */ /* 0x000fe4000780c0ff */
[----:B------:R-:W-:-:S04]  /*3a30*/  MOV R104, UR21 ;  /* 0x0000001500687c02 */ /* 0x000fc80008000f00 */
[----:B------:R-:W-:Y:S02]  /*3a40*/  ISETP.LT.OR P0, PT, R104, 0x2, P0 ;  /* 0x000000026800780c */ /* 0x000fe40000701670 */
[----:B------:R-:W-:Y:S02]  /*3a50*/  MOV R106, UR21 ;  /* 0x00000015006a7c02 */ /* 0x000fe40008000f00 */
[----:B------:R-:W-:Y:S01]  /*3a60*/  MOV R149, c[0x0][0x16c] ;  /* 0x00005b0000957a02 */ /* 0x000fe20000000f00 */
[----:B------:R-:W-:-:S08]  /*3a70*/  UIADD3 UR28, UR21, -0x1, URZ ;  /* 0xffffffff151c7890 */ /* 0x000fd0000fffe03f */
[----:B------:R-:W-:Y:S01]  /*3a80*/  @!P0 IADD3 R106, R106, -0x2, RZ ;  /* 0xfffffffe6a6a8810 */ /* 0x000fe20007ffe0ff */
[----:B------:R-:W-:-:S04]  /*3a90*/  ULEA.HI UR29, UR28, UR28, URZ, 0x1 ;  /* 0x0000001c1c1d7291 */ /* 0x000fc8000f8f083f */
[----:B------:R-:W-:Y:S01]  /*3aa0*/  @!P0 IMAD R140, R106, R149, UR7 ;  /* 0x000000076a8c8e24 */ /* 0x000fe2000f8e0295 */
[----:B------:R-:W-:Y:S01]  /*3ab0*/  ULOP3.LUT UR29, UR29, 0xfffffe, URZ, 0xc0, !UPT ;  /* 0x00fffffe1d1d7892 */ /* 0x000fe2000f8ec03f */
[----:B------:R-:W-:-:S03]  /*3ac0*/  ISETP.NE.AND P1, PT, R99, RZ, PT ;  /* 0x000000ff6300720c */ /* 0x000fc60003f25270 */
[----:B------:R-:W-:Y:S01]  /*3ad0*/  UIADD3 UR29, UR28, -UR29, URZ ;  /* 0x8000001d1c1d7290 */ /* 0x000fe2000fffe03f */
[----:B------:R-:W-:-:S05]  /*3ae0*/  MOV R147, 0x100 ;  /* 0x0000010000937802 */ /* 0x000fca0000000f00 */
        /* <DEDUP_REMOVED lines=14> */
[----:B------:R-:W-:-:S07]  /*3bd0*/  FMUL.RZ R84, R84, 0.15915493667125701904 ;  /* 0x3e22f98354547820 */ /* 0x000fce000040c000 */
        /* <DEDUP_REMOVED lines=23> */
[----:B------:R-:W-:Y:S08]  /*3d50*/  MUFU.SIN R139, R87 ;  /* 0x00000057008b7308 */ /* 0x000ff00000000400 */
[----:B------:R0:W-:Y:S08]  /*3d60*/  MUFU.COS R141, R87 ;  /* 0x00000057008d7308 */ /* 0x0001f00000000000 */
[----:B------:R1:W-:Y:S01]  /*3d70*/  MUFU.COS R123, R82 ;  /* 0x00000052007b7308 */ /* 0x0003e20000000000 */
[----:B0-----:R-:W-:-:S07]  /*3d80*/  MOV R87, UR37 ;  /* 0x0000002500577c02 */ /* 0x001fce0008000f00 */
[----:B------:R-:W-:Y:S01]  /*3d90*/  MUFU.SIN R137, R86 ;  /* 0x0000005600897308 */ /* 0x000fe20000000400 */
[----:B-1----:R-:W-:Y:S02]  /*3da0*/  FMUL.RZ R82, R81, 0.15915493667125701904 ;  /* 0x3e22f98351527820 */ /* 0x002fe4000040c000 */
[----:B------:R-:W-:Y:S02]  /*3db0*/  FMUL.FTZ R81, R40, UR38 ;  /* 0x0000002628517c20 */ /* 0x000fe40008410000 */
[----:B------:R-:W-:Y:S02]  /*3dc0*/  FMUL.FTZ R87, R87, 1.4426950216293334961 ;  /* 0x3fb8aa3b57577820 */ /* 0x000fe40000410000 */
[----:B------:R-:W-:Y:S01]  /*3dd0*/  FMUL.RZ R81, R81, 0.15915493667125701904 ;  /* 0x3e22f98351517820 */ /* 0x000fe2000040c000 */
[----:B------:R0:W-:Y:S08]  /*3de0*/  MUFU.COS R121, R86 ;  /* 0x0000005600797308 */ /* 0x0001f00000000000 */
[----:B------:R-:W-:Y:S01]  /*3df0*/  MUFU.SIN R143, R81 ;  /* 0x00000051008f7308 */ /* 0x000fe20000000400 */
[----:B0-----:R-:W-:-:S02]  /*3e00*/  FMUL.RZ R86, R80, 0.15915493667125701904 ;  /* 0x3e22f98350567820 */ /* 0x001fc4000040c000 */
[----:B------:R-:W-:-:S04]  /*3e10*/  FMUL.FTZ R80, R35, UR38 ;  /* 0x0000002623507c20 */ /* 0x000fc80008410000 */
[----:B------:R-:W-:Y:S01]  /*3e20*/  FMUL.RZ R138, R80, 0.15915493667125701904 ;  /* 0x3e22f983508a7820 */ /* 0x000fe2000040c000 */
[----:B------:R0:W-:Y:S01]  /*3e30*/  MUFU.COS R145, R81 ;  /* 0x0000005100917308 */ /* 0x0001e20000000000 */
[----:B------:R-:W-:-:S07]  /*3e40*/  FMUL.FTZ R80, R87, R55 ;  /* 0x0000003757507220 */ /* 0x000fce0000410000 */
[----:B------:R1:W2:Y:S01]  /*3e50*/  MUFU.EX2 R134, R80 ;  /* 0x0000005000867308 */ /* 0x0002a20000000800 */
[----:B0-----:R-:W-:-:S07]  /*3e60*/  FMUL.FTZ R81, R87, R54 ;  /* 0x0000003657517220 */ /* 0x001fce0000410000 */
[----:B------:R-:W-:Y:S01]  /*3e70*/  MUFU.SIN R116, R82 ;  /* 0x0000005200747308 */ /* 0x000fe20000000400 */
[----:B-1----:R-:W-:-:S07]  /*3e80*/  SHF.L.U32 R80, R99, 0x2, RZ ;  /* 0x0000000263507819 */ /* 0x002fce00000006ff */
[----:B------:R0:W-:Y:S08]  /*3e90*/  MUFU.EX2 R132, R81 ;  /* 0x0000005100847308 */ /* 0x0001f00000000800 */
[----:B------:R1:W-:Y:S01]  /*3ea0*/  MUFU.COS R108, R82 ;  /* 0x00000052006c7308 */ /* 0x0003e20000000000 */
[----:B0-----:R-:W-:-:S04]  /*3eb0*/  LOP3.LUT R81, R80, 0xffffff80, RZ, 0xc0, !PT ;  /* 0xffffff8050517812 */ /* 0x001fc800078ec0ff */
[----:B------:R-:W-:Y:S01]  /*3ec0*/  IADD3 R81, R81, R100, RZ ;  /* 0x0000006451517210 */ /* 0x000fe20007ffe0ff */
[C---:B------:R-:W-:Y:S02]  /*3ed0*/  FMUL.FTZ R80, R87.reuse, R48 ;  /* 0x0000003057507220 */ /* 0x040fe40000410000 */
[----:B------:R-:W-:Y:S02]  /*3ee0*/  MUFU.SIN R117, R84 ;  /* 0x0000005400757308 */ /* 0x000fe40000000400 */
[----:B---3--:R0:W-:Y:S06]  /*3ef0*/  STS.128 [R81.X16], R56 ;  /* 0x0000003851007388 */ /* 0x0081ec000000cc00 */
[----:B------:R-:W3:Y:S08]  /*3f00*/  MUFU.EX2 R80, R80 ;  /* 0x0000005000507308 */ /* 0x000ef00000000800 */
[----:B------:R1:W-:Y:S01]  /*3f10*/  MUFU.COS R125, R84 ;  /* 0x00000054007d7308 */ /* 0x0003e20000000000 */
[----:B0-----:R-:W-:Y:S01]  /*3f20*/  FMUL.FTZ R56, R87, R44 ;  /* 0x0000002c57387220 */ /* 0x001fe20000410000 */
[----:B------:R-:W-:-:S06]  /*3f30*/  HADD2.F32 R57, -RZ, R60.H0_H0 ;  /* 0x2000003cff397230 */ /* 0x000fcc0000004100 */
[----:B------:R-:W0:Y:S01]  /*3f40*/  MUFU.EX2 R56, R56 ;  /* 0x0000003800387308 */ /* 0x000e220000000800 */
[C---:B--2---:R-:W-:Y:S01]  /*3f50*/  FMUL.FTZ R135, R134.reuse, R135 ;  /* 0x0000008786877220 */ /* 0x044fe20000410000 */
[----:B----4-:R2:W-:Y:S01]  /*3f60*/  STS.128 [R81.X16+0x200], R68 ;  /* 0x0002004451007388 */ /* 0x0105e2000000cc00 */
[----:B------:R-:W-:Y:S02]  /*3f70*/  FMUL.FTZ R134, R134, R109 ;  /* 0x0000006d86867220 */ /* 0x000fe40000410000 */
[----:B------:R-:W-:Y:S02]  /*3f80*/  FMUL.FTZ R212, R57, R88 ;  /* 0x0000005839d47220 */ /* 0x000fe40000410000 */
[----:B-1----:R-:W-:Y:S01]  /*3f90*/  FMUL.FTZ R82, R87, R53 ;  /* 0x0000003557527220 */ /* 0x002fe20000410000 */
[----:B------:R-:W-:Y:S01]  /*3fa0*/  MUFU.SIN R112, R86 ;  /* 0x0000005600707308 */ /* 0x000fe20000000400 */
[-C--:B------:R-:W-:Y:S02]  /*3fb0*/  FMUL.FTZ R58, R212, R134.reuse ;  /* 0x00000086d43a7220 */ /* 0x080fe40000410000 */
[----:B------:R-:W-:-:S02]  /*3fc0*/  FMUL.FTZ R59, RZ, R134 ;  /* 0x00000086ff3b7220 */ /* 0x000fc40000410000 */
[----:B---3--:R-:W-:Y:S01]  /*3fd0*/  FMUL.FTZ R122, R80, R119 ;  /* 0x00000077507a7220 */ /* 0x008fe20000410000 */
[----:B--2---:R-:W-:Y:S01]  /*3fe0*/  HADD2.F32 R68, -RZ, R60.H1_H1 ;  /* 0x3000003cff447230 */ /* 0x004fe20000004100 */
[C---:B------:R-:W-:Y:S01]  /*3ff0*/  FMUL.FTZ R84, R87.reuse, R52 ;  /* 0x0000003457547220 */ /* 0x040fe20000410000 */
[----:B------:R-:W1:Y:S01]  /*4000*/  MUFU.EX2 R130, R82 ;  /* 0x0000005200827308 */ /* 0x000e620000000800 */
[C---:B0-----:R-:W-:Y:S02]  /*4010*/  FMUL.FTZ R119, R56.reuse, R141 ;  /* 0x0000008d38777220 */ /* 0x041fe40000410000 */
[----:B------:R-:W-:Y:S02]  /*4020*/  FMUL.FTZ R118, R56, R139 ;  /* 0x0000008b38767220 */ /* 0x000fe40000410000 */
[----:B------:R-:W-:Y:S02]  /*4030*/  FMUL.FTZ R211, R68, R55 ;  /* 0x0000003744d37220 */ /* 0x000fe40000410000 */
[----:B------:R-:W-:-:S02]  /*4040*/  FMUL.FTZ R56, R87, R88 ;  /* 0x0000005857387220 */ /* 0x000fc40000410000 */
[-C--:B------:R-:W-:Y:S02]  /*4050*/  FFMA.FTZ R69, RZ, R135.reuse, R58 ;  /* 0x00000087ff457223 */ /* 0x080fe4000001003a */
[----:B------:R-:W-:Y:S01]  /*4060*/  FFMA.FTZ R68, R212, R135, -R59 ;  /* 0x00000087d4447223 */ /* 0x000fe2000001083b */
[----:B------:R-:W0:Y:S01]  /*4070*/  MUFU.EX2 R84, R84 ;  /* 0x0000005400547308 */ /* 0x000e220000000800 */
[C---:B------:R-:W-:Y:S02]  /*4080*/  FMUL.FTZ R133, R132.reuse, R133 ;  /* 0x0000008584857220 */ /* 0x040fe40000410000 */
[----:B------:R-:W-:Y:S02]  /*4090*/  FMUL.FTZ R132, R132, R83 ;  /* 0x0000005384847220 */ /* 0x000fe40000410000 */
[----:B------:R-:W-:Y:S02]  /*40a0*/  FADD.FTZ R69, RZ, R69 ;  /* 0x00000045ff457221 */ /* 0x000fe40000010000 */
[----:B------:R-:W-:Y:S01]  /*40b0*/  FADD.FTZ R68, R211, R68 ;  /* 0x00000044d3447221 */ /* 0x000fe20000010000 */
[----:B------:R-:W2:Y:S01]  /*40c0*/  MUFU.EX2 R56, R56 ;  /* 0x0000003800387308 */ /* 0x000ea20000000800 */
[----:B------:R3:W-:Y:S01]  /*40d0*/  STS.128 [R81.X16+0x400], R72 ;  /* 0x0004004851007388 */ /* 0x0007e2000000cc00 */
[----:B------:R-:W-:-:S02]  /*40e0*/  FMUL.FTZ R104, R87, R50 ;  /* 0x0000003257687220 */ /* 0x000fc40000410000 */
[C---:B------:R-:W-:Y:S02]  /*40f0*/  FMUL.FTZ R70, R132.reuse, R69 ;  /* 0x0000004584467220 */ /* 0x040fe40000410000 */
[C---:B------:R-:W-:Y:S02]  /*4100*/  FMUL.FTZ R106, R87.reuse, R46 ;  /* 0x0000002e576a7220 */ /* 0x040fe40000410000 */
[----:B------:R4:W-:Y:S01]  /*4110*/  MUFU.COS R136, R86 ;  /* 0x0000005600887308 */ /* 0x0009e20000000000 */
[C---:B------:R-:W-:Y:S02]  /*4120*/  FMUL.FTZ R57, R87.reuse, R42 ;  /* 0x0000002a57397220 */ /* 0x040fe40000410000 */
[C---:B------:R-:W-:Y:S01]  /*4130*/  FMUL.FTZ R58, R87.reuse, R40 ;  /* 0x00000028573a7220 */ /* 0x040fe20000410000 */
[----:B---3--:R-:W-:Y:S01]  /*4140*/  HADD2.F32 R73, -RZ, R61.H0_H0 ;  /* 0x2000003dff497230 */ /* 0x008fe20000004100 */
[----:B----4-:R-:W-:Y:S02]  /*4150*/  FMUL.FTZ R86, R87, R51 ;  /* 0x0000003357567220 */ /* 0x010fe40000410000 */
[----:B------:R-:W-:-:S02]  /*4160*/  FMUL.FTZ R72, R132, R68 ;  /* 0x0000004484487220 */ /* 0x000fc40000410000 */
[C---:B------:R-:W-:Y:S02]  /*4170*/  FFMA.FTZ R71, R133.reuse, R68, -R70 ;  /* 0x0000004485477223 */ /* 0x040fe40000010846 */
[----:B------:R-:W-:Y:S02]  /*4180*/  FFMA.FTZ R72, R133, R69, R72 ;  /* 0x0000004585487223 */ /* 0x000fe40000010048 */
[----:B------:R-:W-:Y:S01]  /*4190*/  FMUL.FTZ R210, R73, R54 ;  /* 0x0000003649d27220 */ /* 0x000fe20000410000 */
[----:B------:R-:W3:Y:S01]  /*41a0*/  MUFU.EX2 R86, R86 ;  /* 0x0000005600567308 */ /* 0x000ee20000000800 */
[C---:B-1----:R-:W-:Y:S02]  /*41b0*/  FMUL.FTZ R131, R130.reuse, R131 ;  /* 0x0000008382837220 */ /* 0x042fe40000410000 */
[----:B------:R-:W-:Y:S02]  /*41c0*/  FMUL.FTZ R130, R130, R111 ;  /* 0x0000006f82827220 */ /* 0x000fe40000410000 */
[----:B------:R-:W-:-:S03]  /*41d0*/  FADD.FTZ R71, R210, R71 ;  /* 0x00000047d2477221 */ /* 0x000fc60000010000 */
[----:B------:R-:W1:Y:S01]  /*41e0*/  MUFU.EX2 R104, R104 ;  /* 0x0000006800687308 */ /* 0x000e620000000800 */
[----:B------:R-:W-:Y:S01]  /*41f0*/  FADD.FTZ R72, RZ, R72 ;  /* 0x00000048ff487221 */ /* 0x000fe20000010000 */
[----:B------:R-:W-:Y:S01]  /*4200*/  HADD2.F32 R74, -RZ, R61.H1_H1 ;  /* 0x3000003dff4a7230 */ /* 0x000fe20000004100 */
[----:B0-----:R-:W-:-:S05]  /*4210*/  FMUL.FTZ R129, R84, R129 ;  /* 0x0000008154817220 */ /* 0x001fca0000410000 */
[----:B------:R-:W0:Y:S01]  /*4220*/  MUFU.EX2 R106, R106 ;  /* 0x0000006a006a7308 */ /* 0x000e220000000800 */
[----:B------:R-:W-:Y:S02]  /*4230*/  FMUL.FTZ R128, R84, R113 ;  /* 0x0000007154807220 */ /* 0x000fe40000410000 */
[----:B------:R-:W-:-:S05]  /*4240*/  FMUL.FTZ R59, R87, R38 ;  /* 0x00000026573b7220 */ /* 0x000fca0000410000 */
[----:B------:R-:W4:Y:S01]  /*4250*/  MUFU.EX2 R57, R57 ;  /* 0x0000003900397308 */ /* 0x000f220000000800 */
[C---:B------:R-:W-:Y:S02]  /*4260*/  FMUL.FTZ R69, R130.reuse, R71 ;  /* 0x0000004782457220 */ /* 0x040fe40000410000 */
[----:B------:R-:W-:-:S05]  /*4270*/  FMUL.FTZ R70, R130, R72 ;  /* 0x0000004882467220 */ /* 0x000fca0000410000 */
[----:B------:R-:W0:Y:S01]  /*4280*/  MUFU.EX2 R58, R58 ;  /* 0x0000003a003a7308 */ /* 0x000e220000000800 */
[----:B--2---:R-:W-:Y:S01]  /*4290*/  FMUL.FTZ R84, R56, R107 ;  /* 0x0000006b38547220 */ /* 0x004fe20000410000 */
[----:B------:R-:W-:Y:S01]  /*42a0*/  HFMA2.MMA R107, -RZ, RZ, 0, 9.5367431640625e-07 ;  /* 0x00000010ff6b7435 */ /* 0x000fe200000001ff */
[C---:B------:R-:W-:Y:S02]  /*42b0*/  FFMA.FTZ R69, R131.reuse, R72, R69 ;  /* 0x0000004883457223 */ /* 0x040fe40000010045 */
[----:B------:R-:W-:Y:S02]  /*42c0*/  FFMA.FTZ R70, R131, R71, -R70 ;  /* 0x0000004783467223 */ /* 0x000fe40000010846 */
[----:B------:R-:W-:Y:S01]  /*42d0*/  FMUL.FTZ R209, R74, R53 ;  /* 0x000000354ad17220 */ /* 0x000fe20000410000 */
[----:B------:R-:W2:Y:S01]  /*42e0*/  MUFU.EX2 R59, R59 ;  /* 0x0000003b003b7308 */ /* 0x000ea20000000800 */
[----:B------:R-:W-:Y:S01]  /*42f0*/  FMUL.FTZ R72, R87, R35 ;  /* 0x0000002357487220 */ /* 0x000fe20000410000 */
[----:B------:R-:W-:Y:S01]  /*4300*/  IADD3 R82, R99, 0x200, RZ ;  /* 0x0000020063527810 */ /* 0x000fe20007ffe0ff */
[----:B------:R-:W-:-:S02]  /*4310*/  FMUL.FTZ R68, R30, UR38 ;  /* 0x000000261e447c20 */ /* 0x000fc40008410000 */
[----:B------:R-:W-:Y:S02]  /*4320*/  @!P1 IMAD R82, R114, R147, UR7 ;  /* 0x0000000772529e24 */ /* 0x000fe4000f8e0293 */
[----:B------:R-:W-:Y:S01]  /*4330*/  FADD.FTZ R69, RZ, R69 ;  /* 0x00000045ff457221 */ /* 0x000fe20000010000 */
[----:B------:R-:W-:Y:S01]  /*4340*/  MUFU.SIN R110, R138 ;  /* 0x0000008a006e7308 */ /* 0x000fe20000000400 */
[----:B------:R-:W-:Y:S02]  /*4350*/  FADD.FTZ R70, R209, R70 ;  /* 0x00000046d1467221 */ /* 0x000fe40000010000 */
[----:B---3--:R-:W-:Y:S02]  /*4360*/  FMUL.FTZ R126, R86, R115 ;  /* 0x00000073567e7220 */ /* 0x008fe40000410000 */
[----:B-1----:R-:W-:Y:S02]  /*4370*/  FMUL.FTZ R124, R104, R117 ;  /* 0x00000075687c7220 */ /* 0x002fe40000410000 */
[----:B------:R-:W-:Y:S01]  /*4380*/  FMUL.FTZ R127, R86, R127 ;  /* 0x0000007f567f7220 */ /* 0x000fe20000410000 */
[----:B------:R-:W-:Y:S01]  /*4390*/  MUFU.COS R138, R138 ;  /* 0x0000008a008a7308 */ /* 0x000fe20000000000 */
[----:B0-----:R-:W-:-:S02]  /*43a0*/  FMUL.FTZ R121, R106, R121 ;  /* 0x000000796a797220 */ /* 0x001fc40000410000 */
[----:B------:R-:W-:Y:S02]  /*43b0*/  FMUL.FTZ R120, R106, R137 ;  /* 0x000000896a787220 */ /* 0x000fe40000410000 */
[C---:B----4-:R-:W-:Y:S02]  /*43c0*/  FMUL.FTZ R117, R57.reuse, R108 ;  /* 0x0000006c39757220 */ /* 0x050fe40000410000 */
[----:B------:R-:W-:Y:S01]  /*43d0*/  FMUL.FTZ R116, R57, R116 ;  /* 0x0000007439747220 */ /* 0x000fe20000410000 */
[----:B------:R0:W1:Y:S01]  /*43e0*/  MUFU.EX2 R109, R72 ;  /* 0x00000048006d7308 */ /* 0x0000620000000800 */
[----:B------:R-:W-:Y:S02]  /*43f0*/  FMUL.RZ R68, R68, 0.15915493667125701904 ;  /* 0x3e22f98344447820 */ /* 0x000fe4000040c000 */
[C---:B------:R-:W-:Y:S02]  /*4400*/  FMUL.FTZ R115, R58.reuse, R145 ;  /* 0x000000913a737220 */ /* 0x040fe40000410000 */
[----:B------:R-:W-:-:S02]  /*4410*/  FMUL.FTZ R114, R58, R143 ;  /* 0x0000008f3a727220 */ /* 0x000fc40000410000 */
[C---:B------:R-:W-:Y:S02]  /*4420*/  FMUL.FTZ R57, R128.reuse, R69 ;  /* 0x0000004580397220 */ /* 0x040fe40000410000 */
[----:B------:R-:W-:Y:S02]  /*4430*/  FMUL.FTZ R58, R128, R70 ;  /* 0x00000046803a7220 */ /* 0x000fe40000410000 */
[----:B------:R-:W-:Y:S02]  /*4440*/  IMAD R86, R100, 0x3, R81 ;  /* 0x0000000364567824 */ /* 0x000fe400078e0251 */
[----:B------:R-:W-:Y:S01]  /*4450*/  @!P0 IMAD.WIDE R106, R140, R107, UR10 ;  /* 0x0000000a8c6a8e25 */ /* 0x000fe2000f8e026b */
[----:B------:R-:W-:Y:S01]  /*4460*/  SHF.L.U32 R140, R82, 0x3, RZ ;  /* 0x00000003528c7819 */ /* 0x000fe200000006ff */
[----:B------:R-:W-:Y:S02]  /*4470*/  STS.128 [R81.X16+0x600], R76 ;  /* 0x0006004c51007388 */ /* 0x000fe4000000cc00 */
[----:B------:R-:W-:Y:S01]  /*4480*/  FMUL.FTZ R85, R56, R85 ;  /* 0x0000005538557220 */ /* 0x000fe20000410000 */
[----:B------:R-:W-:Y:S01]  /*4490*/  MUFU.SIN R137, R68 ;  /* 0x0000004400897308 */ /* 0x000fe20000000400 */
[----:B------:R-:W-:Y:S01]  /*44a0*/  FMUL.FTZ R125, R104, R125 ;  /* 0x0000007d687d7220 */ /* 0x000fe20000410000 */
[----:B------:R-:W-:-:S06]  /*44b0*/  NOP ;  /* 0x0000000000007918 */ /* 0x000fcc0000000000 */
[----:B------:R-:W-:Y:S01]  /*44c0*/  FMUL.FTZ R123, R80, R123 ;  /* 0x0000007b507b7220 */ /* 0x000fe20000410000 */
[----:B------:R3:W-:Y:S01]  /*44d0*/  MUFU.COS R139, R68 ;  /* 0x00000044008b7308 */ /* 0x0007e20000000000 */
[C---:B------:R-:W-:Y:S01]  /*44e0*/  FFMA.FTZ R141, R129.reuse, R70, -R57 ;  /* 0x00000046818d7223 */ /* 0x040fe20000010839 */
[----:B0-----:R-:W-:Y:S01]  /*44f0*/  LDS.128 R72, [R86.X16+0x10] ;  /* 0x0000100056487984 */ /* 0x001fe2000000cc00 */
[----:B------:R-:W-:Y:S01]  /*4500*/  FFMA.FTZ R108, R129, R69, R58 ;  /* 0x00000045816c7223 */ /* 0x000fe2000001003a */
[----:B------:R-:W-:Y:S01]  /*4510*/  HADD2.F32 R111, -RZ, R62.H0_H0 ;  /* 0x2000003eff6f7230 */ /* 0x000fe20000004100 */
[----:B------:R-:W-:Y:S01]  /*4520*/  FMUL.FTZ R104, R87, R30 ;  /* 0x0000001e57687220 */ /* 0x000fe20000410000 */
[----:B------:R-:W-:Y:S04]  /*4530*/  LDS.128 R76, [R86.X16+0x20] ;  /* 0x00002000564c7984 */ /* 0x000fe8000000cc00 */
[----:B---3--:R-:W0:Y:S04]  /*4540*/  LDS.128 R68, [R86.X16] ;  /* 0x0000000056447984 */ /* 0x008e28000000cc00 */
[----:B------:R-:W3:Y:S04]  /*4550*/  LDS.128 R80, [R86.X16+0x30] ;  /* 0x0000300056507984 */ /* 0x000ee8000000cc00 */
[----:B------:R4:W-:Y:S01]  /*4560*/  STS.64 [R140+0x7780], R84 ;  /* 0x007780548c007388 */ /* 0x0009e20000000a00 */
[----:B--2---:R-:W-:Y:S01]  /*4570*/  FMUL.FTZ R113, R59, R136 ;  /* 0x000000883b717220 */ /* 0x004fe20000410000 */
[----:B------:R-:W2:Y:S01]  /*4580*/  MUFU.EX2 R104, R104 ;  /* 0x0000006800687308 */ /* 0x000ea20000000800 */
[----:B------:R-:W-:-:S02]  /*4590*/  FMUL.FTZ R208, R111, R52 ;  /* 0x000000346fd07220 */ /* 0x000fc40000410000 */
[----:B------:R-:W-:Y:S02]  /*45a0*/  FADD.FTZ R136, RZ, R108 ;  /* 0x0000006cff887221 */ /* 0x000fe40000010000 */
[----:B-1----:R-:W-:Y:S02]  /*45b0*/  FMUL.FTZ R111, R109, R138 ;  /* 0x0000008a6d6f7220 */ /* 0x002fe40000410000 */
[----:B------:R-:W-:Y:S02]  /*45c0*/  FADD.FTZ R141, R208, R141 ;  /* 0x0000008dd08d7221 */ /* 0x000fe40000010000 */
[----:B------:R-:W-:Y:S01]  /*45d0*/  FMUL.FTZ R138, R126, R136 ;  /* 0x000000887e8a7220 */ /* 0x000fe20000410000 */
[----:B----4-:R-:W-:Y:S01]  /*45e0*/  HADD2.F32 R140, -RZ, R62.H1_H1 ;  /* 0x3000003eff8c7230 */ /* 0x010fe20000004100 */
[----:B------:R-:W-:Y:S02]  /*45f0*/  HFMA2.MMA R56, -RZ, RZ, 1.875, 0 ;  /* 0x3f800000ff387435 */ /* 0x000fe400000001ff */
[----:B------:R-:W-:-:S02]  /*4600*/  FFMA.FTZ R138, R127, R141, -R138 ;  /* 0x0000008d7f8a7223 */ /* 0x000fc4000001088a */
[----:B------:R-:W-:Y:S02]  /*4610*/  FMUL.FTZ R141, R126, R141 ;  /* 0x0000008d7e8d7220 */ /* 0x000fe40000410000 */
[----:B------:R-:W-:Y:S01]  /*4620*/  FMUL.FTZ R207, R140, R51 ;  /* 0x000000338ccf7220 */ /* 0x000fe20000410000 */
[----:B------:R-:W-:Y:S01]  /*4630*/  MOV R57, RZ ;  /* 0x000000ff00397202 */ /* 0x000fe20000000f00 */
[----:B------:R-:W-:Y:S02]  /*4640*/  FMUL.FTZ R112, R59, R112 ;  /* 0x000000703b707220 */ /* 0x000fe40000410000 */
[----:B------:R-:W-:Y:S01]  /*4650*/  FMUL.FTZ R86, R85, R134 ;  /* 0x0000008655567220 */ /* 0x000fe20000410000 */
[----:B------:R-:W-:Y:S01]  /*4660*/  CS2R R58, SRZ ;  /* 0x00000000003a7805 */ /* 0x000fe2000001ff00 */
[----:B------:R-:W-:Y:S01]  /*4670*/  BAR.SYNC.DEFER_BLOCKING 0x0 ;  /* 0x0000000000007b1d */ /* 0x000fe20000010000 */
[----:B------:R-:W-:Y:S02]  /*4680*/  FFMA.FTZ R141, R127, R136, R141 ;  /* 0x000000887f8d7223 */ /* 0x000fe4000001008d */
[----:B------:R-:W-:-:S02]  /*4690*/  FADD.FTZ R138, R207, R138 ;  /* 0x0000008acf8a7221 */ /* 0x000fc40000010000 */
[----:B------:R-:W-:Y:S02]  /*46a0*/  FMUL.FTZ R110, R109, R110 ;  /* 0x0000006e6d6e7220 */ /* 0x000fe40000410000 */
[C---:B--2---:R-:W-:Y:S02]  /*46b0*/  FMUL.FTZ R109, R104.reuse, R139 ;  /* 0x0000008b686d7220 */ /* 0x044fe40000410000 */
[----:B------:R-:W-:Y:S02]  /*46c0*/  FMUL.FTZ R108, R104, R137 ;  /* 0x00000089686c7220 */ /* 0x000fe40000410000 */
[C---:B------:R-:W-:Y:S02]  /*46d0*/  FMUL.FTZ R104, R84.reuse, R134 ;  /* 0x0000008654687220 */ /* 0x040fe40000410000 */
[----:B------:R-:W-:Y:S02]  /*46e0*/  FFMA.FTZ R86, R84, R135, -R86 ;  /* 0x0000008754567223 */ /* 0x000fe40000010856 */
[----:B------:R-:W-:-:S02]  /*46f0*/  FADD.FTZ R141, RZ, R141 ;  /* 0x0000008dff8d7221 */ /* 0x000fc40000010000 */
[----:B------:R-:W-:Y:S01]  /*4700*/  FMUL.FTZ R136, R124, R138 ;  /* 0x0000008a7c887220 */ /* 0x000fe20000410000 */
[----:B------:R-:W-:Y:S01]  /*4710*/  HADD2.F32 R137, -RZ, R63.H0_H0 ;  /* 0x2000003fff897230 */ /* 0x000fe20000004100 */
[----:B------:R-:W-:Y:S02]  /*4720*/  FFMA.FTZ R104, R85, R135, R104 ;  /* 0x0000008755687223 */ /* 0x000fe40000010068 */
[----:B------:R-:W-:Y:S01]  /*4730*/  FFMA.FTZ R136, R125, R141, R136 ;  /* 0x0000008d7d887223 */ /* 0x000fe20000010088 */
[----:B------:R1:W5:Y:S01]  /*4740*/  @!P0 LDG.E.128 R56, [R106.64] ;  /* 0x0000001e6a388981 */ /* 0x000362000c1e1d00 */
[----:B------:R-:W-:Y:S02]  /*4750*/  FMUL.FTZ R206, R137, R50 ;  /* 0x0000003289ce7220 */ /* 0x000fe40000410000 */
[----:B------:R-:W-:Y:S02]  /*4760*/  FADD.FTZ R136, RZ, R136 ;  /* 0x00000088ff887221 */ /* 0x000fe40000010000 */
[----:B-1----:R-:W-:-:S02]  /*4770*/  FMUL.FTZ R106, R132, R86 ;  /* 0x00000056846a7220 */ /* 0x002fc40000410000 */
[----:B------:R-:W-:Y:S02]  /*4780*/  FMUL.FTZ R107, R124, R141 ;  /* 0x0000008d7c6b7220 */ /* 0x000fe40000410000 */
[----:B------:R-:W-:Y:S02]  /*4790*/  FFMA.FTZ R106, R133, R104, R106 ;  /* 0x00000068856a7223 */ /* 0x000fe4000001006a */
[----:B------:R-:W-:Y:S02]  /*47a0*/  FFMA.FTZ R107, R125, R138, -R107 ;  /* 0x0000008a7d6b7223 */ /* 0x000fe4000001086b */
[----:B------:R-:W-:Y:S01]  /*47b0*/  FMUL.FTZ R104, R132, R104 ;  /* 0x0000006884687220 */ /* 0x000fe20000410000 */
[----:B------:R-:W-:Y:S01]  /*47c0*/  HADD2.F32 R205, -RZ, R63.H1_H1 ;  /* 0x3000003fffcd7230 */ /* 0x000fe20000004100 */
[----:B------:R-:W-:Y:S02]  /*47d0*/  FADD.FTZ R107, R206, R107 ;  /* 0x0000006bce6b7221 */ /* 0x000fe40000010000 */
[----:B------:R-:W-:-:S02]  /*47e0*/  FMUL.FTZ R138, R122, R136 ;  /* 0x000000887a8a7220 */ /* 0x000fc40000410000 */
[----:B------:R-:W-:Y:S02]  /*47f0*/  FFMA.FTZ R104, R133, R86, -R104 ;  /* 0x0000005685687223 */ /* 0x000fe40000010868 */
[----:B------:R-:W-:Y:S02]  /*4800*/  FMUL.FTZ R86, R130, R106 ;  /* 0x0000006a82567220 */ /* 0x000fe40000410000 */
[-C--:B------:R-:W-:Y:S02]  /*4810*/  FMUL.FTZ R137, R122, R107.reuse ;  /* 0x0000006b7a897220 */ /* 0x080fe40000410000 */
[----:B------:R-:W-:Y:S02]  /*4820*/  FFMA.FTZ R138, R123, R107, -R138 ;  /* 0x0000006b7b8a7223 */ /* 0x000fe4000001088a */
[----:B------:R-:W-:Y:S02]  /*4830*/  FMUL.FTZ R205, R205, R48 ;  /* 0x00000030cdcd7220 */ /* 0x000fe40000410000 */
[----:B------:R-:W-:-:S02]  /*4840*/  FFMA.FTZ R86, R131, R104, -R86 ;  /* 0x0000006883567223 */ /* 0x000fc40000010856 */
[----:B------:R-:W-:Y:S02]  /*4850*/  FMUL.FTZ R104, R130, R104 ;  /* 0x0000006882687220 */ /* 0x000fe40000410000 */
[----:B------:R-:W-:Y:S02]  /*4860*/  FFMA.FTZ R137, R123, R136, R137 ;  /* 0x000000887b897223 */ /* 0x000fe40000010089 */
[----:B------:R-:W-:Y:S02]  /*4870*/  FADD.FTZ R138, R205, R138 ;  /* 0x0000008acd8a7221 */ /* 0x000fe40000010000 */
[----:B------:R-:W-:Y:S02]  /*4880*/  FFMA.FTZ R104, R131, R106, R104 ;  /* 0x0000006a83687223 */ /* 0x000fe40000010068 */
[----:B------:R-:W-:Y:S02]  /*4890*/  FADD.FTZ R137, RZ, R137 ;  /* 0x00000089ff897221 */ /* 0x000fe40000010000 */
[----:B------:R-:W-:Y:S01]  /*48a0*/  FMUL.FTZ R140, R120, R138 ;  /* 0x0000008a788c7220 */ /* 0x000fe20000410000 */
[----:B------:R-:W-:Y:S01]  /*48b0*/  HADD2.F32 R139, -RZ, R64.H0_H0 ;  /* 0x20000040ff8b7230 */ /* 0x000fe20000004100 */
[----:B------:R-:W-:-:S02]  /*48c0*/  FMUL.FTZ R106, R128, R104 ;  /* 0x00000068806a7220 */ /* 0x000fc40000410000 */
[-C--:B------:R-:W-:Y:S02]  /*48d0*/  FMUL.FTZ R136, R120, R137.reuse ;  /* 0x0000008978887220 */ /* 0x080fe40000410000 */
[----:B------:R-:W-:Y:S02]  /*48e0*/  FFMA.FTZ R140, R121, R137, R140 ;  /* 0x00000089798c7223 */ /* 0x000fe4000001008c */
[-C--:B------:R-:W-:Y:S02]  /*48f0*/  FMUL.FTZ R107, R128, R86.reuse ;  /* 0x00000056806b7220 */ /* 0x080fe40000410000 */
[----:B------:R-:W-:Y:S02]  /*4900*/  FFMA.FTZ R106, R129, R86, -R106 ;  /* 0x00000056816a7223 */ /* 0x000fe4000001086a */
[----:B------:R-:W-:Y:S02]  /*4910*/  FFMA.FTZ R137, R121, R138, -R136 ;  /* 0x0000008a79897223 */ /* 0x000fe40000010888 */
[----:B------:R-:W-:-:S02]  /*4920*/  FMUL.FTZ R204, R139, R46 ;  /* 0x0000002e8bcc7220 */ /* 0x000fc40000410000 */
[----:B------:R-:W-:Y:S02]  /*4930*/  FADD.FTZ R140, RZ, R140 ;  /* 0x0000008cff8c7221 */ /* 0x000fe40000010000 */
[----:B------:R-:W-:Y:S02]  /*4940*/  FFMA.FTZ R107, R129, R104, R107 ;  /* 0x00000068816b7223 */ /* 0x000fe4000001006b */
[----:B------:R-:W-:Y:S02]  /*4950*/  FMUL.FTZ R136, R126, R106 ;  /* 0x0000006a7e887220 */ /* 0x000fe40000410000 */
[----:B------:R-:W-:Y:S02]  /*4960*/  FADD.FTZ R137, R204, R137 ;  /* 0x00000089cc897221 */ /* 0x000fe40000010000 */
[----:B------:R-:W-:Y:S02]  /*4970*/  FMUL.FTZ R138, R118, R140 ;  /* 0x0000008c768a7220 */ /* 0x000fe40000410000 */
[----:B------:R-:W-:-:S02]  /*4980*/  FMUL.FTZ R104, R126, R107 ;  /* 0x0000006b7e687220 */ /* 0x000fc40000410000 */
[----:B------:R-:W-:Y:S02]  /*4990*/  FFMA.FTZ R136, R127, R107, R136 ;  /* 0x0000006b7f887223 */ /* 0x000fe40000010088 */
[-C--:B------:R-:W-:Y:S02]  /*49a0*/  FFMA.FTZ R138, R119, R137.reuse, -R138 ;  /* 0x00000089778a7223 */ /* 0x080fe4000001088a */
[----:B------:R-:W-:Y:S01]  /*49b0*/  FMUL.FTZ R137, R118, R137 ;  /* 0x0000008976897220 */ /* 0x000fe20000410000 */
[----:B------:R-:W-:Y:S01]  /*49c0*/  HADD2.F32 R203, -RZ, R64.H1_H1 ;  /* 0x30000040ffcb7230 */ /* 0x000fe20000004100 */
[----:B------:R-:W-:Y:S02]  /*49d0*/  FFMA.FTZ R104, R127, R106, -R104 ;  /* 0x0000006a7f687223 */ /* 0x000fe40000010868 */
[----:B------:R-:W-:Y:S02]  /*49e0*/  FMUL.FTZ R106, R124, R136 ;  /* 0x000000887c6a7220 */ /* 0x000fe40000410000 */
[----:B------:R-:W-:-:S02]  /*49f0*/  FFMA.FTZ R137, R119, R140, R137 ;  /* 0x0000008c77897223 */ /* 0x000fc40000010089 */
[-C--:B------:R-:W-:Y:S02]  /*4a00*/  FFMA.FTZ R106, R125, R104.reuse, -R106 ;  /* 0x000000687d6a7223 */ /* 0x080fe4000001086a */
[----:B------:R-:W-:Y:S02]  /*4a10*/  FMUL.FTZ R104, R124, R104 ;  /* 0x000000687c687220 */ /* 0x000fe40000410000 */
[----:B------:R-:W-:Y:S02]  /*4a20*/  FMUL.FTZ R203, R203, R44 ;  /* 0x0000002ccbcb7220 */ /* 0x000fe40000410000 */
[----:B------:R-:W-:Y:S02]  /*4a30*/  FMUL.FTZ R86, R24, UR38 ;  /* 0x0000002618567c20 */ /* 0x000fe40008410000 */
[----:B------:R-:W-:Y:S02]  /*4a40*/  FADD.FTZ R137, RZ, R137 ;  /* 0x00000089ff897221 */ /* 0x000fe40000010000 */
[----:B------:R-:W-:-:S02]  /*4a50*/  FMUL.FTZ R87, R87, R24 ;  /* 0x0000001857577220 */ /* 0x000fc40000410000 */
[----:B------:R-:W-:Y:S02]  /*4a60*/  FFMA.FTZ R104, R125, R136, R104 ;  /* 0x000000887d687223 */ /* 0x000fe40000010068 */
[----:B------:R-:W-:Y:S02]  /*4a70*/  FADD.FTZ R138, R203, R138 ;  /* 0x0000008acb8a7221 */ /* 0x000fe40000010000 */
[----:B------:R-:W-:Y:S02]  /*4a80*/  FMUL.RZ R142, R86, 0.15915493667125701904 ;  /* 0x3e22f983568e7820 */ /* 0x000fe4000040c000 */
[C---:B------:R-:W-:Y:S01]  /*4a90*/  FMUL.FTZ R136, R116.reuse, R137 ;  /* 0x0000008974887220 */ /* 0x040fe20000410000 */
[----:B------:R-:W-:Y:S01]  /*4aa0*/  HADD2.F32 R141, -RZ, R65.H0_H0 ;  /* 0x20000041ff8d7230 */ /* 0x000fe20000004100 */
[-C--:B------:R-:W-:Y:S01]  /*4ab0*/  FMUL.FTZ R140, R116, R138.reuse ;  /* 0x0000008a748c7220 */ /* 0x080fe20000410000 */
[----:B------:R-:W-:Y:S01]  /*4ac0*/  MUFU.COS R86, R142 ;  /* 0x0000008e00567308 */ /* 0x000fe20000000000 */
[----:B------:R-:W-:-:S02]  /*4ad0*/  FFMA.FTZ R139, R117, R138, -R136 ;  /* 0x0000008a758b7223 */ /* 0x000fc40000010888 */
[C---:B------:R-:W-:Y:S02]  /*4ae0*/  FMUL.FTZ R107, R122.reuse, R104 ;  /* 0x000000687a6b7220 */ /* 0x040fe40000410000 */
[----:B------:R-:W-:-:S03]  /*4af0*/  FMUL.FTZ R136, R122, R106 ;  /* 0x0000006a7a887220 */ /* 0x000fc60000410000 */
[----:B------:R-:W1:Y:S01]  /*4b00*/  MUFU.EX2 R87, R87 ;  /* 0x0000005700577308 */ /* 0x000e620000000800 */
[----:B------:R-:W-:Y:S02]  /*4b10*/  FFMA.FTZ R140, R117, R137, R140 ;  /* 0x00000089758c7223 */ /* 0x000fe4000001008c */
[----:B------:R-:W-:Y:S02]  /*4b20*/  FMUL.FTZ R202, R141, R42 ;  /* 0x0000002a8dca7220 */ /* 0x000fe40000410000 */
[C---:B------:R-:W-:Y:S02]  /*4b30*/  FFMA.FTZ R107, R123.reuse, R106, -R107 ;  /* 0x0000006a7b6b7223 */ /* 0x040fe4000001086b */
[----:B------:R-:W-:Y:S01]  /*4b40*/  FFMA.FTZ R136, R123, R104, R136 ;  /* 0x000000687b887223 */ /* 0x000fe20000010088 */
[----:B------:R-:W2:Y:S01]  /*4b50*/  MUFU.SIN R106, R142 ;  /* 0x0000008e006a7308 */ /* 0x000ea20000000400 */
[----:B------:R-:W-:Y:S02]  /*4b60*/  FADD.FTZ R140, RZ, R140 ;  /* 0x0000008cff8c7221 */ /* 0x000fe40000010000 */
[----:B------:R-:W-:Y:S01]  /*4b70*/  FADD.FTZ R139, R202, R139 ;  /* 0x0000008bca8b7221 */ /* 0x000fe20000010000 */
[----:B------:R-:W-:Y:S01]  /*4b80*/  HADD2.F32 R201, -RZ, R65.H1_H1 ;  /* 0x30000041ffc97230 */ /* 0x000fe20000004100 */
[----:B------:R-:W-:-:S02]  /*4b90*/  FMUL.FTZ R104, R120, R136 ;  /* 0x0000008878687220 */ /* 0x000fc40000410000 */
[CC--:B------:R-:W-:Y:S02]  /*4ba0*/  FMUL.FTZ R138, R114.reuse, R140.reuse ;  /* 0x0000008c728a7220 */ /* 0x0c0fe40000410000 */
[----:B------:R-:W-:Y:S02]  /*4bb0*/  FMUL.FTZ R141, R114, R139 ;  /* 0x0000008b728d7220 */ /* 0x000fe40000410000 */
[-C--:B------:R-:W-:Y:S02]  /*4bc0*/  FMUL.FTZ R137, R120, R107.reuse ;  /* 0x0000006b78897220 */ /* 0x080fe40000410000 */
[----:B------:R-:W-:Y:S02]  /*4bd0*/  FFMA.FTZ R104, R121, R107, -R104 ;  /* 0x0000006b79687223 */ /* 0x000fe40000010868 */
[C---:B------:R-:W-:Y:S02]  /*4be0*/  FFMA.FTZ R138, R115.reuse, R139, -R138 ;  /* 0x0000008b738a7223 */ /* 0x040fe4000001088a */
[----:B------:R-:W-:-:S02]  /*4bf0*/  FFMA.FTZ R141, R115, R140, R141 ;  /* 0x0000008c738d7223 */ /* 0x000fc4000001008d */
[----:B------:R-:W-:Y:S02]  /*4c00*/  FMUL.FTZ R201, R201, R40 ;  /* 0x00000028c9c97220 */ /* 0x000fe40000410000 */
[----:B-1----:R-:W-:Y:S02]  /*4c10*/  FMUL.FTZ R107, R87, R86 ;  /* 0x00000056576b7220 */ /* 0x002fe40000410000 */
[----:B------:R-:W-:Y:S02]  /*4c20*/  FFMA.FTZ R137, R121, R136, R137 ;  /* 0x0000008879897223 */ /* 0x000fe40000010089 */
[----:B------:R-:W-:Y:S02]  /*4c30*/  FMUL.FTZ R86, R118, R104 ;  /* 0x0000006876567220 */ /* 0x000fe40000410000 */
[----:B------:R-:W-:Y:S02]  /*4c40*/  FADD.FTZ R138, R201, R138 ;  /* 0x0000008ac98a7221 */ /* 0x000fe40000010000 */
[----:B------:R-:W-:Y:S01]  /*4c50*/  FADD.FTZ R141, RZ, R141 ;  /* 0x0000008dff8d7221 */ /* 0x000fe20000010000 */
[----:B------:R-:W-:Y:S01]  /*4c60*/  HADD2.F32 R143, -RZ, R66.H0_H0 ;  /* 0x20000042ff8f7230 */ /* 0x000fe20000004100 */
[----:B------:R-:W-:-:S02]  /*4c70*/  FFMA.FTZ R86, R119, R137, R86 ;  /* 0x0000008977567223 */ /* 0x000fc40000010056 */
[----:B--2---:R-:W-:Y:S02]  /*4c80*/  FMUL.FTZ R106, R87, R106 ;  /* 0x0000006a576a7220 */ /* 0x004fe40000410000 */
[----:B------:R-:W-:Y:S02]  /*4c90*/  FMUL.FTZ R137, R118, R137 ;  /* 0x0000008976897220 */ /* 0x000fe40000410000 */
[C---:B------:R-:W-:Y:S02]  /*4ca0*/  FMUL.FTZ R136, R112.reuse, R138 ;  /* 0x0000008a70887220 */ /* 0x040fe40000410000 */
[-C--:B------:R-:W-:Y:S02]  /*4cb0*/  FMUL.FTZ R87, R112, R141.reuse ;  /* 0x0000008d70577220 */ /* 0x080fe40000410000 */
[----:B------:R-:W-:Y:S02]  /*4cc0*/  FFMA.FTZ R137, R119, R104, -R137 ;  /* 0x0000006877897223 */ /* 0x000fe40000010889 */
[----:B------:R-:W-:-:S02]  /*4cd0*/  FFMA.FTZ R136, R113, R141, R136 ;  /* 0x0000008d71887223 */ /* 0x000fc40000010088 */
[----:B------:R-:W-:Y:S02]  /*4ce0*/  FFMA.FTZ R139, R113, R138, -R87 ;  /* 0x0000008a718b7223 */ /* 0x000fe40000010857 */
[----:B------:R-:W-:Y:S02]  /*4cf0*/  FMUL.FTZ R200, R143, R38 ;  /* 0x000000268fc87220 */ /* 0x000fe40000410000 */
[C---:B------:R-:W-:Y:S02]  /*4d00*/  FMUL.FTZ R104, R116.reuse, R86 ;  /* 0x0000005674687220 */ /* 0x040fe40000410000 */
[----:B------:R-:W-:Y:S02]  /*4d10*/  FMUL.FTZ R87, R116, R137 ;  /* 0x0000008974577220 */ /* 0x000fe40000410000 */
[----:B------:R-:W-:Y:S02]  /*4d20*/  FADD.FTZ R138, RZ, R136 ;  /* 0x00000088ff8a7221 */ /* 0x000fe40000010000 */
[----:B------:R-:W-:-:S02]  /*4d30*/  FADD.FTZ R139, R200, R139 ;  /* 0x0000008bc88b7221 */ /* 0x000fc40000010000 */
[C---:B------:R-:W-:Y:S01]  /*4d40*/  FFMA.FTZ R104, R117.reuse, R137, -R104 ;  /* 0x0000008975687223 */ /* 0x040fe20000010868 */
[----:B------:R-:W-:Y:S01]  /*4d50*/  HADD2.F32 R142, -RZ, R66.H1_H1 ;  /* 0x30000042ff8e7230 */ /* 0x000fe20000004100 */
[----:B------:R-:W-:Y:S02]  /*4d60*/  FFMA.FTZ R86, R117, R86, R87 ;  /* 0x0000005675567223 */ /* 0x000fe40000010057 */
[C---:B------:R-:W-:Y:S02]  /*4d70*/  FMUL.FTZ R136, R110.reuse, R138 ;  /* 0x0000008a6e887220 */ /* 0x040fe40000410000 */
[-C--:B------:R-:W-:Y:S02]  /*4d80*/  FMUL.FTZ R87, R110, R139.reuse ;  /* 0x0000008b6e577220 */ /* 0x080fe40000410000 */
[----:B------:R-:W-:Y:S02]  /*4d90*/  FMUL.FTZ R137, R114, R104 ;  /* 0x0000006872897220 */ /* 0x000fe40000410000 */
[----:B------:R-:W-:-:S02]  /*4da0*/  FFMA.FTZ R140, R111, R139, -R136 ;  /* 0x0000008b6f8c7223 */ /* 0x000fc40000010888 */
[----:B------:R-:W-:Y:S02]  /*4db0*/  FFMA.FTZ R138, R111, R138, R87 ;  /* 0x0000008a6f8a7223 */ /* 0x000fe40000010057 */
[-C--:B------:R-:W-:Y:S02]  /*4dc0*/  FMUL.FTZ R136, R114, R86.reuse ;  /* 0x0000005672887220 */ /* 0x080fe40000410000 */
[----:B------:R-:W-:Y:S02]  /*4dd0*/  FMUL.FTZ R87, R142, R35 ;  /* 0x000000238e577220 */ /* 0x000fe40000410000 */
[C---:B------:R-:W-:Y:S02]  /*4de0*/  FFMA.FTZ R137, R115.reuse, R86, R137 ;  /* 0x0000005673897223 */ /* 0x040fe40000010089 */
[----:B------:R-:W-:Y:S02]  /*4df0*/  FFMA.FTZ R136, R115, R104, -R136 ;  /* 0x0000006873887223 */ /* 0x000fe40000010888 */
[----:B------:R-:W-:-:S02]  /*4e00*/  FADD.FTZ R140, R87, R140 ;  /* 0x0000008c578c7221 */ /* 0x000fc40000010000 */
[C---:B------:R-:W-:Y:S01]  /*4e10*/  FMUL.FTZ R86, R112.reuse, R137 ;  /* 0x0000008970567220 */ /* 0x040fe20000410000 */
[----:B------:R1:W2:Y:S01]  /*4e20*/  R2UR UR42, R103 ;  /* 0x00000000672a73c2 */ /* 0x0002a200000e0000 */
[----:B------:R-:W-:Y:S02]  /*4e30*/  FADD.FTZ R138, RZ, R138 ;  /* 0x0000008aff8a7221 */ /* 0x000fe40000010000 */
[----:B------:R-:W-:Y:S02]  /*4e40*/  FMUL.FTZ R104, R112, R136 ;  /* 0x0000008870687220 */ /* 0x000fe40000410000 */
[C---:B------:R-:W-:Y:S02]  /*4e50*/  FMUL.FTZ R141, R108.reuse, R140 ;  /* 0x0000008c6c8d7220 */ /* 0x040fe40000410000 */
[----:B------:R-:W-:Y:S01]  /*4e60*/  FFMA.FTZ R136, R113, R136, -R86 ;  /* 0x0000008871887223 */ /* 0x000fe20000010856 */
[----:B------:R4:W0:Y:S01]  /*4e70*/  R2UR UR41, R102 ;  /* 0x00000000662973c2 */ /* 0x00082200000e0000 */
[-C--:B------:R-:W-:Y:S01]  /*4e80*/  FMUL.FTZ R139, R108, R138.reuse ;  /* 0x0000008a6c8b7220 */ /* 0x080fe20000410000 */
[----:B------:R-:W-:Y:S01]  /*4e90*/  HADD2.F32 R143, -RZ, R67.H0_H0 ;  /* 0x20000043ff8f7230 */ /* 0x000fe20000004100 */
[----:B------:R-:W-:-:S02]  /*4ea0*/  FFMA.FTZ R141, R109, R138, R141 ;  /* 0x0000008a6d8d7223 */ /* 0x000fc4000001008d */
[----:B------:R-:W-:Y:S02]  /*4eb0*/  FFMA.FTZ R104, R113, R137, R104 ;  /* 0x0000008971687223 */ /* 0x000fe40000010068 */
[C---:B------:R-:W-:Y:S02]  /*4ec0*/  FMUL.FTZ R138, R110.reuse, R136 ;  /* 0x000000886e8a7220 */ /* 0x040fe40000410000 */
[-C--:B------:R-:W-:Y:S02]  /*4ed0*/  FMUL.FTZ R137, R110, R104.reuse ;  /* 0x000000686e897220 */ /* 0x080fe40000410000 */
[----:B------:R-:W-:Y:S02]  /*4ee0*/  FFMA.FTZ R138, R111, R104, R138 ;  /* 0x000000686f8a7223 */ /* 0x000fe4000001008a */
[----:B------:R-:W-:Y:S02]  /*4ef0*/  FFMA.FTZ R139, R109, R140, -R139 ;  /* 0x0000008c6d8b7223 */ /* 0x000fe4000001088b */
[----:B------:R-:W-:-:S02]  /*4f00*/  FMUL.FTZ R86, R143, R30 ;  /* 0x0000001e8f567220 */ /* 0x000fc40000410000 */
[----:B------:R-:W-:Y:S02]  /*4f10*/  FFMA.FTZ R137, R111, R136, -R137 ;  /* 0x000000886f897223 */ /* 0x000fe40000010889 */
[----:B------:R-:W-:Y:S02]  /*4f20*/  FADD.FTZ R141, RZ, R141 ;  /* 0x0000008dff8d7221 */ /* 0x000fe40000010000 */
[----:B------:R-:W-:Y:S02]  /*4f30*/  FMUL.FTZ R104, R108, R138 ;  /* 0x0000008a6c687220 */ /* 0x000fe40000410000 */
[----:B------:R-:W-:Y:S01]  /*4f40*/  FADD.FTZ R139, R86, R139 ;  /* 0x0000008b568b7221 */ /* 0x000fe20000010000 */
[----:B0-----:R-:W-:Y:S01]  /*4f50*/  HADD2.F32 R151, -RZ, R71.H1_H1 ;  /* 0x30000047ff977230 */ /* 0x001fe20000004100 */
[----:B------:R-:W-:Y:S02]  /*4f60*/  FMUL.FTZ R136, R108, R137 ;  /* 0x000000896c887220 */ /* 0x000fe40000410000 */
[----:B------:R-:W-:-:S02]  /*4f70*/  FMUL.FTZ R196, R106, R141 ;  /* 0x0000008d6ac47220 */ /* 0x000fc40000410000 */
[C---:B-1----:R-:W-:Y:S01]  /*4f80*/  FFMA.FTZ R103, R109.reuse, R137, -R104 ;  /* 0x000000896d677223 */ /* 0x042fe20000010868 */
[--C-:B------:R-:W-:Y:S01]  /*4f90*/  HADD2.F32 R137, -RZ, R68.reuse.H1_H1 ;  /* 0x30000044ff897230 */ /* 0x100fe20000004100 */
[-C--:B------:R-:W-:Y:S01]  /*4fa0*/  FMUL.FTZ R194, R106, R139.reuse ;  /* 0x0000008b6ac27220 */ /* 0x080fe20000410000 */
[----:B------:R-:W-:Y:S01]  /*4fb0*/  HADD2.F32 R104, -RZ, R68.H0_H0 ;  /* 0x20000044ff687230 */ /* 0x000fe20000004100 */
[----:B----4-:R-:W-:Y:S01]  /*4fc0*/  FFMA.FTZ R102, R109, R138, R136 ;  /* 0x0000008a6d667223 */ /* 0x010fe20000010088 */
[--C-:B------:R-:W-:Y:S01]  /*4fd0*/  HADD2.F32 R136, -RZ, R69.reuse.H0_H0 ;  /* 0x20000045ff887230 */ /* 0x100fe20000004100 */
[C---:B------:R-:W-:Y:S01]  /*4fe0*/  FFMA.FTZ R196, R107.reuse, R139, -R196 ;  /* 0x0000008b6bc47223 */ /* 0x040fe200000108c4 */
[----:B------:R-:W-:Y:S01]  /*4ff0*/  HADD2.F32 R139, -RZ, R69.H1_H1 ;  /* 0x30000045ff8b7230 */ /* 0x000fe20000004100 */
[----:B------:R-:W-:Y:S01]  /*5000*/  FFMA.FTZ R194, R107, R141, R194 ;  /* 0x0000008d6bc27223 */ /* 0x000fe200000100c2 */
[----:B------:R-:W-:Y:S01]  /*5010*/  HADD2.F32 R140, -RZ, R71.H0_H0 ;  /* 0x20000047ff8c7230 */ /* 0x000fe20000004100 */
[----:B--2---:R-:W-:Y:S01]  /*5020*/  FMUL.FTZ R69, R137, UR42 ;  /* 0x0000002a89457c20 */ /* 0x004fe20008410000 */
[--C-:B------:R-:W-:Y:S01]  /*5030*/  HADD2.F32 R141, -RZ, R70.reuse.H1_H1 ;  /* 0x30000046ff8d7230 */ /* 0x100fe20000004100 */
[----:B------:R-:W-:Y:S01]  /*5040*/  FMUL.FTZ R153, R151, UR42 ;  /* 0x0000002a97997c20 */ /* 0x000fe20008410000 */
[----:B------:R-:W-:Y:S01]  /*5050*/  HADD2.F32 R138, -RZ, R70.H0_H0 ;  /* 0x20000046ff8a7230 */ /* 0x000fe20000004100 */
[----:B------:R-:W-:-:S02]  /*5060*/  FFMA.FTZ R150, R104, UR41, -R69 ;  /* 0x0000002968967c23 */ /* 0x000fc40008010845 */
[----:B------:R-:W-:Y:S01]  /*5070*/  FFMA.FTZ R144, R140, UR41, -R153 ;  /* 0x000000298c907c23 */ /* 0x000fe20008010899 */
[--C-:B------:R-:W-:Y:S01]  /*5080*/  HADD2.F32 R153, -RZ, R72.reuse.H1_H1 ;  /* 0x30000048ff997230 */ /* 0x100fe20000004100 */
[----:B------:R-:W-:Y:S01]  /*5090*/  FMUL.FTZ R69, R141, UR42 ;  /* 0x0000002a8d457c20 */ /* 0x000fe20008410000 */
[----:B------:R-:W-:-:S03]  /*50a0*/  HADD2.F32 R142, -RZ, R72.H0_H0 ;  /* 0x20000048ff8e7230 */ /* 0x000fc60000004100 */
[----:B------:R-:W-:Y:S02]  /*50b0*/  FFMA.FTZ R146, R138, UR41, -R69 ;  /* 0x000000298a927c23 */ /* 0x000fe40008010845 */
[----:B------:R-:W-:Y:S01]  /*50c0*/  FMUL.FTZ R69, R153, UR42 ;  /* 0x0000002a99457c20 */ /* 0x000fe20008410000 */
[--C-:B------:R-:W-:Y:S01]  /*50d0*/  HADD2.F32 R157, -RZ, R74.reuse.H1_H1 ;  /* 0x3000004aff9d7230 */ /* 0x100fe20000004100 */
[----:B------:R-:W-:Y:S02]  /*50e0*/  FADD.FTZ R164, R92, R92 ;  /* 0x0000005c5ca47221 */ /* 0x000fe40000010000 */
[----:B------:R-:W-:Y:S01]  /*50f0*/  FFMA.FTZ R69, R142, UR41, -R69 ;  /* 0x000000298e457c23 */ /* 0x000fe20008010845 */
[----:B------:R-:W-:-:S03]  /*5100*/  HADD2.F32 R154, -RZ, R74.H0_H0 ;  /* 0x2000004aff9a7230 */ /* 0x000fc60000004100 */
[----:B------:R-:W-:Y:S02]  /*5110*/  FMUL.FTZ R165, R164, R69 ;  /* 0x00000045a4a57220 */ /* 0x000fe40000410000 */
        /* <DEDUP_REMOVED lines=8> */
[----:B------:R-:W-:Y:S02]  /*51a0*/  FMUL.FTZ R71, R137, UR41 ;  /* 0x0000002989477c20 */ /* 0x000fe40008410000 */
[----:B------:R-:W-:Y:S02]  /*51b0*/  FADD.FTZ R176, R49, R49 ;  /* 0x0000003131b07221 */ /* 0x000fe40000010000 */
[----:B------:R-:W-:Y:S01]  /*51c0*/  FFMA.FTZ R69, R166, UR41, -R69 ;  /* 0x00000029a6457c23 */ /* 0x000fe20008010845 */
[----:B------:R-:W-:Y:S01]  /*51d0*/  HADD2.F32 R178, -RZ, R78.H0_H0 ;  /* 0x2000004effb27230 */ /* 0x000fe20000004100 */
[----:B------:R-:W-:-:S02]  /*51e0*/  FADD.FTZ R149, R96, R96 ;  /* 0x0000006060957221 */ /* 0x000fc40000010000 */
[C---:B------:R-:W-:Y:S02]  /*51f0*/  FMUL.FTZ R143, R139.reuse, UR42 ;  /* 0x0000002a8b8f7c20 */ /* 0x040fe40008410000 */
[----:B------:R-:W-:Y:S02]  /*5200*/  FFMA.FTZ R68, R104, UR42, R71 ;  /* 0x0000002a68447c23 */ /* 0x000fe40008010047 */
[----:B------:R-:W-:Y:S02]  /*5210*/  FMUL.FTZ R177, R176, R69 ;  /* 0x00000045b0b17220 */ /* 0x000fe40000410000 */
[----:B------:R-:W-:Y:S02]  /*5220*/  FMUL.FTZ R145, R139, UR41 ;  /* 0x000000298b917c20 */ /* 0x000fe40008410000 */
[----:B------:R-:W-:Y:S02]  /*5230*/  FMUL.FTZ R71, R141, UR41 ;  /* 0x000000298d477c20 */ /* 0x000fe40008410000 */
[----:B------:R-:W-:-:S02]  /*5240*/  FMUL.FTZ R69, R181, UR42 ;  /* 0x0000002ab5457c20 */ /* 0x000fc40008410000 */
[----:B------:R-:W-:Y:S01]  /*5250*/  FMUL.FTZ R150, R149, R150 ;  /* 0x0000009695967220 */ /* 0x000fe20000410000 */
[----:B---3--:R-:W-:Y:S01]  /*5260*/  HADD2.F32 R185, -RZ, R80.H1_H1 ;  /* 0x30000050ffb97230 */ /* 0x008fe20000004100 */
[----:B------:R-:W-:Y:S02]  /*5270*/  FADD.FTZ R147, R95, R95 ;  /* 0x0000005f5f937221 */ /* 0x000fe40000010000 */
[C---:B------:R-:W-:Y:S02]  /*5280*/  FFMA.FTZ R148, R136.reuse, UR41, -R143 ;  /* 0x0000002988947c23 */ /* 0x040fe4000801088f */
[----:B------:R-:W-:Y:S02]  /*5290*/  FMUL.FTZ R149, R149, R68 ;  /* 0x0000004495957220 */ /* 0x000fe40000410000 */
[----:B------:R-:W-:Y:S02]  /*52a0*/  FFMA.FTZ R70, R136, UR42, R145 ;  /* 0x0000002a88467c23 */ /* 0x000fe40008010091 */
[----:B------:R-:W-:-:S02]  /*52b0*/  FFMA.FTZ R68, R138, UR42, R71 ;  /* 0x0000002a8a447c23 */ /* 0x000fc40008010047 */
[----:B------:R-:W-:Y:S02]  /*52c0*/  FADD.FTZ R172, R45, R45 ;  /* 0x0000002d2dac7221 */ /* 0x000fe40000010000 */
[----:B------:R-:W-:Y:S01]  /*52d0*/  FFMA.FTZ R69, R178, UR41, -R69 ;  /* 0x00000029b2457c23 */ /* 0x000fe20008010845 */
[----:B------:R-:W-:Y:S01]  /*52e0*/  ISETP.NE.AND P0, PT, R99, 0x7f, PT ;  /* 0x0000007f6300780c */ /* 0x000fe20003f05270 */
[----:B------:R-:W-:Y:S02]  /*52f0*/  FMUL.FTZ R155, R151, UR41 ;  /* 0x00000029979b7c20 */ /* 0x000fe40008410000 */
[----:B------:R-:W-:Y:S01]  /*5300*/  FMUL.FTZ R71, R153, UR41 ;  /* 0x0000002999477c20 */ /* 0x000fe20008410000 */
[----:B------:R-:W-:Y:S01]  /*5310*/  HADD2.F32 R182, -RZ, R80.H0_H0 ;  /* 0x20000050ffb67230 */ /* 0x000fe20000004100 */
[C---:B------:R-:W-:Y:S02]  /*5320*/  FMUL.FTZ R148, R147.reuse, R148 ;  /* 0x0000009493947220 */ /* 0x040fe40000410000 */
[----:B------:R-:W-:-:S02]  /*5330*/  FMUL.FTZ R147, R147, R70 ;  /* 0x0000004693937220 */ /* 0x000fc40000410000 */
[----:B------:R-:W-:Y:S02]  /*5340*/  FADD.FTZ R145, R94, R94 ;  /* 0x0000005e5e917221 */ /* 0x000fe40000010000 */
[----:B------:R-:W-:Y:S02]  /*5350*/  FADD.FTZ R143, R93, R93 ;  /* 0x0000005d5d8f7221 */ /* 0x000fe40000010000 */
[----:B------:R-:W-:Y:S02]  /*5360*/  FMUL.FTZ R173, R172, R69 ;  /* 0x00000045acad7220 */ /* 0x000fe40000410000 */
[----:B------:R-:W-:Y:S01]  /*5370*/  FFMA.FTZ R70, R140, UR42, R155 ;  /* 0x0000002a8c467c23 */ /* 0x000fe2000801009b */
[----:B------:R-:W-:Y:S01]  /*5380*/  HADD2.F32 R155, -RZ, R73.H1_H1 ;  /* 0x30000049ff9b7230 */ /* 0x000fe20000004100 */
[----:B------:R-:W-:Y:S02]  /*5390*/  FFMA.FTZ R71, R142, UR42, R71 ;  /* 0x0000002a8e477c23 */ /* 0x000fe40008010047 */
[----:B------:R-:W-:-:S02]  /*53a0*/  FMUL.FTZ R69, R185, UR42 ;  /* 0x0000002ab9457c20 */ /* 0x000fc40008410000 */
[----:B------:R-:W-:Y:S02]  /*53b0*/  FMUL.FTZ R146, R145, R146 ;  /* 0x0000009291927220 */ /* 0x000fe40000410000 */
[----:B------:R-:W-:Y:S01]  /*53c0*/  FMUL.FTZ R144, R143, R144 ;  /* 0x000000908f907220 */ /* 0x000fe20000410000 */
[----:B------:R-:W-:Y:S01]  /*53d0*/  HADD2.F32 R152, -RZ, R73.H0_H0 ;  /* 0x20000049ff987230 */ /* 0x000fe20000004100 */
[----:B------:R-:W-:Y:S02]  /*53e0*/  FMUL.FTZ R145, R145, R68 ;  /* 0x0000004491917220 */ /* 0x000fe40000410000 */
[----:B------:R-:W-:Y:S02]  /*53f0*/  FMUL.FTZ R143, R143, R70 ;  /* 0x000000468f8f7220 */ /* 0x000fe40000410000 */
[----:B------:R-:W-:Y:S02]  /*5400*/  FMUL.FTZ R164, R164, R71 ;  /* 0x00000047a4a47220 */ /* 0x000fe40000410000 */
[----:B------:R-:W-:-:S02]  /*5410*/  FADD.FTZ R186, R41, R41 ;  /* 0x0000002929ba7221 */ /* 0x000fc40000010000 */
[----:B------:R-:W-:Y:S02]  /*5420*/  FFMA.FTZ R69, R182, UR41, -R69 ;  /* 0x00000029b6457c23 */ /* 0x000fe40008010845 */
[----:B------:R-:W-:Y:S02]  /*5430*/  FMUL.FTZ R71, R157, UR41 ;  /* 0x000000299d477c20 */ /* 0x000fe40008410000 */
[C---:B------:R-:W-:Y:S02]  /*5440*/  FMUL.FTZ R70, R106.reuse, R103 ;  /* 0x000000676a467220 */ /* 0x040fe40000410000 */
[-C--:B------:R-:W-:Y:S02]  /*5450*/  FMUL.FTZ R68, R106, R102.reuse ;  /* 0x000000666a447220 */ /* 0x080fe40000410000 */
[----:B------:R-:W-:Y:S02]  /*5460*/  FMUL.FTZ R73, R155, UR42 ;  /* 0x0000002a9b497c20 */ /* 0x000fe40008410000 */
[----:B------:R-:W-:Y:S01]  /*5470*/  FMUL.FTZ R187, R186, R69 ;  /* 0x00000045babb7220 */ /* 0x000fe20000410000 */
[--C-:B------:R-:W-:Y:S01]  /*5480*/  HADD2.F32 R156, -RZ, R75.reuse.H0_H0 ;  /* 0x2000004bff9c7230 */ /* 0x100fe20000004100 */
[----:B------:R-:W-:Y:S01]  /*5490*/  FFMA.FTZ R71, R154, UR42, R71 ;  /* 0x0000002a9a477c23 */ /* 0x000fe20008010047 */
[----:B------:R-:W-:Y:S01]  /*54a0*/  HADD2.F32 R167, -RZ, R75.H1_H1 ;  /* 0x3000004bffa77230 */ /* 0x000fe20000004100 */
[----:B------:R-:W-:-:S02]  /*54b0*/  FFMA.FTZ R69, R107, R102, R70 ;  /* 0x000000666b457223 */ /* 0x000fc40000010046 */
[----:B------:R-:W-:Y:S02]  /*54c0*/  FFMA.FTZ R68, R107, R103, -R68 ;  /* 0x000000676b447223 */ /* 0x000fe40000010844 */
[----:B------:R-:W-:Y:S01]  /*54d0*/  FADD.FTZ R162, R91, R91 ;  /* 0x0000005b5ba27221 */ /* 0x000fe20000010000 */
[----:B------:R0:W1:Y:S01]  /*54e0*/  @P0 LDS.64 R102, [R99.X8+0x8788] ;  /* 0x0087880063660984 */ /* 0x0000620000008a00 */
[----:B------:R-:W-:Y:S02]  /*54f0*/  FFMA.FTZ R73, R152, UR41, -R73 ;  /* 0x0000002998497c23 */ /* 0x000fe40008010849 */
[----:B------:R-:W-:Y:S02]  /*5500*/  FMUL.FTZ R75, R155, UR41 ;  /* 0x000000299b4b7c20 */ /* 0x000fe40008410000 */
[----:B------:R-:W-:Y:S02]  /*5510*/  FMUL.FTZ R158, R158, R71 ;  /* 0x000000479e9e7220 */ /* 0x000fe40000410000 */
[----:B------:R-:W-:-:S02]  /*5520*/  FMUL.FTZ R163, R162, R73 ;  /* 0x00000049a2a37220 */ /* 0x000fc40000410000 */
[----:B------:R-:W-:Y:S02]  /*5530*/  FMUL.FTZ R71, R169, UR41 ;  /* 0x00000029a9477c20 */ /* 0x000fe40008410000 */
[----:B------:R-:W-:Y:S02]  /*5540*/  FFMA.FTZ R75, R152, UR42, R75 ;  /* 0x0000002a984b7c23 */ /* 0x000fe4000801004b */
[----:B------:R-:W-:Y:S01]  /*5550*/  FMUL.FTZ R73, R167, UR42 ;  /* 0x0000002aa7497c20 */ /* 0x000fe20008410000 */
[----:B------:R-:W-:Y:S01]  /*5560*/  HADD2.F32 R179, -RZ, R77.H1_H1 ;  /* 0x3000004dffb37230 */ /* 0x000fe20000004100 */
[----:B------:R-:W-:Y:S02]  /*5570*/  FFMA.FTZ R71, R166, UR42, R71 ;  /* 0x0000002aa6477c23 */ /* 0x000fe40008010047 */
[----:B------:R-:W-:Y:S02]  /*5580*/  FMUL.FTZ R162, R162, R75 ;  /* 0x0000004ba2a27220 */ /* 0x000fe40000410000 */
[----:B------:R-:W-:-:S02]  /*5590*/  FADD.FTZ R160, R89, R89 ;  /* 0x0000005959a07221 */ /* 0x000fc40000010000 */
[----:B------:R-:W-:Y:S02]  /*55a0*/  FFMA.FTZ R73, R156, UR41, -R73 ;  /* 0x000000299c497c23 */ /* 0x000fe40008010849 */
[----:B------:R-:W-:Y:S01]  /*55b0*/  FMUL.FTZ R75, R167, UR41 ;  /* 0x00000029a74b7c20 */ /* 0x000fe20008410000 */
[----:B------:R-:W-:Y:S01]  /*55c0*/  HADD2.F32 R168, -RZ, R77.H0_H0 ;  /* 0x2000004dffa87230 */ /* 0x000fe20000004100 */
[----:B------:R-:W-:Y:S02]  /*55d0*/  FMUL.FTZ R176, R176, R71 ;  /* 0x00000047b0b07220 */ /* 0x000fe40000410000 */
[----:B------:R-:W-:Y:S02]  /*55e0*/  FMUL.FTZ R159, R160, R73 ;  /* 0x00000049a09f7220 */ /* 0x000fe40000410000 */
[----:B------:R-:W-:Y:S02]  /*55f0*/  FMUL.FTZ R71, R181, UR41 ;  /* 0x00000029b5477c20 */ /* 0x000fe40008410000 */
[----:B------:R-:W-:-:S02]  /*5600*/  FFMA.FTZ R75, R156, UR42, R75 ;  /* 0x0000002a9c4b7c23 */ /* 0x000fc4000801004b */
[----:B------:R-:W-:Y:S01]  /*5610*/  FMUL.FTZ R73, R179, UR42 ;  /* 0x0000002ab3497c20 */ /* 0x000fe20008410000 */
[--C-:B------:R-:W-:Y:S01]  /*5620*/  HADD2.F32 R183, -RZ, R79.reuse.H1_H1 ;  /* 0x3000004fffb77230 */ /* 0x100fe20000004100 */
[----:B------:R-:W-:Y:S02]  /*5630*/  FFMA.FTZ R71, R178, UR42, R71 ;  /* 0x0000002ab2477c23 */ /* 0x000fe40008010047 */
[----:B------:R-:W-:Y:S02]  /*5640*/  FMUL.FTZ R160, R160, R75 ;  /* 0x0000004ba0a07220 */ /* 0x000fe40000410000 */
[----:B------:R-:W-:Y:S02]  /*5650*/  FADD.FTZ R174, R47, R47 ;  /* 0x0000002f2fae7221 */ /* 0x000fe40000010000 */
[----:B------:R-:W-:Y:S02]  /*5660*/  FFMA.FTZ R73, R168, UR41, -R73 ;  /* 0x00000029a8497c23 */ /* 0x000fe40008010849 */
[----:B------:R-:W-:Y:S01]  /*5670*/  FMUL.FTZ R75, R179, UR41 ;  /* 0x00000029b34b7c20 */ /* 0x000fe20008410000 */
[----:B------:R-:W-:Y:S01]  /*5680*/  HADD2.F32 R180, -RZ, R79.H0_H0 ;  /* 0x2000004fffb47230 */ /* 0x000fe20000004100 */
[----:B------:R-:W-:-:S02]  /*5690*/  FMUL.FTZ R172, R172, R71 ;  /* 0x00000047acac7220 */ /* 0x000fc40000410000 */
[----:B------:R-:W-:Y:S02]  /*56a0*/  FMUL.FTZ R175, R174, R73 ;  /* 0x00000049aeaf7220 */ /* 0x000fe40000410000 */
[----:B------:R-:W-:Y:S02]  /*56b0*/  FMUL.FTZ R71, R185, UR41 ;  /* 0x00000029b9477c20 */ /* 0x000fe40008410000 */
[----:B------:R-:W-:Y:S02]  /*56c0*/  FFMA.FTZ R75, R168, UR42, R75 ;  /* 0x0000002aa84b7c23 */ /* 0x000fe4000801004b */
[----:B------:R-:W-:Y:S01]  /*56d0*/  FMUL.FTZ R73, R183, UR42 ;  /* 0x0000002ab7497c20 */ /* 0x000fe20008410000 */
[----:B------:R-:W-:Y:S01]  /*56e0*/  HADD2.F32 R189, -RZ, R81.H1_H1 ;  /* 0x30000051ffbd7230 */ /* 0x000fe20000004100 */
[----:B------:R-:W-:Y:S01]  /*56f0*/  FFMA.FTZ R71, R182, UR42, R71 ;  /* 0x0000002ab6477c23 */ /* 0x000fe20008010047 */
[----:B------:R-:W-:Y:S01]  /*5700*/  HADD2.F32 R213, -RZ, R67.H1_H1 ;  /* 0x30000043ffd57230 */ /* 0x000fe20000004100 */
[----:B------:R-:W-:-:S02]  /*5710*/  FMUL.FTZ R174, R174, R75 ;  /* 0x0000004baeae7220 */ /* 0x000fc40000410000 */
[----:B------:R-:W-:Y:S02]  /*5720*/  FADD.FTZ R170, R43, R43 ;  /* 0x0000002b2baa7221 */ /* 0x000fe40000010000 */
[----:B------:R-:W-:Y:S02]  /*5730*/  FFMA.FTZ R73, R180, UR41, -R73 ;  /* 0x00000029b4497c23 */ /* 0x000fe40008010849 */
[----:B------:R-:W-:Y:S01]  /*5740*/  FMUL.FTZ R75, R183, UR41 ;  /* 0x00000029b74b7c20 */ /* 0x000fe20008410000 */
[----:B------:R-:W-:Y:S01]  /*5750*/  HADD2.F32 R184, -RZ, R81.H0_H0 ;  /* 0x20000051ffb87230 */ /* 0x000fe20000004100 */
[----:B------:R-:W-:Y:S02]  /*5760*/  FMUL.FTZ R186, R186, R71 ;  /* 0x00000047baba7220 */ /* 0x000fe40000410000 */
[----:B------:R-:W-:Y:S02]  /*5770*/  FMUL.FTZ R171, R170, R73 ;  /* 0x00000049aaab7220 */ /* 0x000fe40000410000 */
[----:B------:R-:W-:Y:S01]  /*5780*/  FMUL.FTZ R71, R189, UR42 ;  /* 0x0000002abd477c20 */ /* 0x000fe20008410000 */
[----:B------:R-:W-:Y:S01]  /*5790*/  BSSY B0, `(.L_x_2656) ;  /* 0x000001b000007945 */ /* 0x000fe20003800000 */
[----:B------:R-:W-:-:S02]  /*57a0*/  FFMA.FTZ R75, R180, UR42, R75 ;  /* 0x0000002ab44b7c23 */ /* 0x000fc4000801004b */
[----:B------:R-:W-:Y:S02]  /*57b0*/  FMUL.FTZ R73, R189, UR41 ;  /* 0x00000029bd497c20 */ /* 0x000fe40008410000 */
[----:B------:R-:W-:Y:S01]  /*57c0*/  FMUL.FTZ R213, R213, R24 ;  /* 0x00000018d5d57220 */ /* 0x000fe20000410000 */
[--C-:B------:R-:W-:Y:S01]  /*57d0*/  HADD2.F32 R188, -RZ, R82.reuse.H0_H0 ;  /* 0x20000052ffbc7230 */ /* 0x100fe20000004100 */
[----:B------:R-:W-:Y:S01]  /*57e0*/  FFMA.FTZ R199, R184, UR41, -R71 ;  /* 0x00000029b8c77c23 */ /* 0x000fe20008010847 */
[----:B------:R-:W-:Y:S01]  /*57f0*/  HADD2.F32 R191, -RZ, R82.H1_H1 ;  /* 0x30000052ffbf7230 */ /* 0x000fe20000004100 */
[----:B------:R-:W-:Y:S01]  /*5800*/  FMUL.FTZ R170, R170, R75 ;  /* 0x0000004baaaa7220 */ /* 0x000fe20000410000 */
[--C-:B------:R-:W-:Y:S01]  /*5810*/  HADD2.F32 R190, -RZ, R83.reuse.H0_H0 ;  /* 0x20000053ffbe7230 */ /* 0x100fe20000004100 */
[----:B------:R-:W-:Y:S01]  /*5820*/  FADD.FTZ R198, R39, R39 ;  /* 0x0000002727c67221 */ /* 0x000fe20000010000 */
[----:B------:R-:W-:Y:S01]  /*5830*/  HADD2.F32 R193, -RZ, R83.H1_H1 ;  /* 0x30000053ffc17230 */ /* 0x000fe20000004100 */
[----:B------:R-:W-:Y:S01]  /*5840*/  LEA.HI R192, R99, R99, RZ, 0x1e ;  /* 0x0000006363c07211 */ /* 0x000fe200078ff0ff */
        /* <DEDUP_REMOVED lines=15> */
.L_x_2657:
[----:B01----:R-:W-:Y:S05]  /*5940*/  BSYNC B0 ;  /* 0x0000000000007941 */ /* 0x003fea0003800000 */
.L_x_2656:
        /* <DEDUP_REMOVED lines=58> */
.L_x_2764:
        /* <DEDUP_REMOVED lines=68> */
.L_x_2765:
        /* <DEDUP_REMOVED lines=19> */
[----:B-----5:R-:W-:Y:S05]  /*6260*/  CALL.REL.NOINC `($__internal_67_$__cuda_sm70_shflsync_idx_p) ;  /* 0x00009ae000007944 */ /* 0x020fea0003c00000 */
.L_x_2662:
[----:B------:R-:W-:Y:S05]  /*6270*/  BRA.CONV ~URZ, `(.L_x_2663) ;  /* 0x000000637f007947 */ /* 0x000fea000b800000 */
[----:B0-----:R-:W-:Y:S01]  /*6280*/  HFMA2.MMA R73, -RZ, RZ, 0, 1.847743988037109375e-06 ;  /* 0x0000001fff497435 */ /* 0x001fe200000001ff */
[----:B------:R-:W-:-:S02]  /*6290*/  MOV R71, R77 ;  /* 0x0000004d00477202 */ /* 0x000fc40000000f00 */
[----:B------:R-:W-:Y:S02]  /*62a0*/  MOV R72, 0x1f ;  /* 0x0000001f00487802 */ /* 0x000fe40000000f00 */
[----:B-1----:R-:W-:Y:S02]  /*62b0*/  MOV R70, 0xffffffff ;  /* 0xffffffff00467802 */ /* 0x002fe40000000f00 */
[----:B------:R-:W-:Y:S02]  /*62c0*/  MOV R68, 0x62e0 ;  /* 0x000062e000447802 */ /* 0x000fe40000000f00 */
[----:B-----5:R-:W-:Y:S05]  /*62d0*/  CALL.REL.NOINC `($__internal_67_$__cuda_sm70_shflsync_idx_p) ;  /* 0x00009a7000007944 */ /* 0x020fea0003c00000 */
.L_x_2663:
[----:B------:R-:W-:Y:S05]  /*62e0*/  BRA.CONV ~URZ, `(.L_x_2664) ;  /* 0x000000637f007947 */ /* 0x000fea000b800000 */
[----:B0-----:R-:W-:Y:S01]  /*62f0*/  HFMA2.MMA R73, -RZ, RZ, 0, 1.847743988037109375e-06 ;  /* 0x0000001fff497435 */ /* 0x001fe200000001ff */
[----:B------:R-:W-:Y:S02]  /*6300*/  MOV R71, R82 ;  /* 0x0000005200477202 */ /* 0x000fe40000000f00 */
[----:B------:R-:W-:Y:S02]  /*6310*/  MOV R72, 0x1f ;  /* 0x0000001f00487802 */ /* 0x000fe40000000f00 */
[----:B-1----:R-:W-:Y:S02]  /*6320*/  MOV R70, 0xffffffff ;  /* 0xffffffff00467802 */ /* 0x002fe40000000f00 */
[----:B------:R-:W-:-:S02]  /*6330*/  MOV R68, 0x6350 ;  /* 0x0000635000447802 */ /* 0x000fc40000000f00 */
[----:B-----5:R-:W-:Y:S05]  /*6340*/  CALL.REL.NOINC `($__internal_67_$__cuda_sm70_shflsync_idx_p) ;  /* 0x00009a0000007944 */ /* 0x020fea0003c00000 */
.L_x_2664:
[----:B------:R-:W-:Y:S05]  /*6350*/  BRA.CONV ~URZ, `(.L_x_2665) ;  /* 0x000000637f007947 */ /* 0x000fea000b800000 */
[----:B0-----:R-:W-:Y:S01]  /*6360*/  HFMA2.MMA R73, -RZ, RZ, 0, 1.847743988037109375e-06 ;  /* 0x0000001fff497435 */ /* 0x001fe200000001ff */
[----:B------:R-:W-:-:S02]  /*6370*/  MOV R71, R83 ;  /* 0x0000005300477202 */ /* 0x000fc40000000f00 */
[----:B------:R-:W-:Y:S02]  /*6380*/  MOV R72, 0x1f ;  /* 0x0000001f00487802 */ /* 0x000fe40000000f00 */
[----:B-1----:R-:W-:Y:S02]  /*6390*/  MOV R70, 0xffffffff ;  /* 0xffffffff00467802 */ /* 0x002fe40000000f00 */
[----:B------:R-:W-:Y:S02]  /*63a0*/  MOV R68, 0x63c0 ;  /* 0x000063c000447802 */ /* 0x000fe40000000f00 */
[----:B-----5:R-:W-:Y:S05]  /*63b0*/  CALL.REL.NOINC `($__internal_67_$__cuda_sm70_shflsync_idx_p) ;  /* 0x0000999000007944 */ /* 0x020fea0003c00000 */
.L_x_2665:
        /* <DEDUP_REMOVED lines=9> */
.L_x_2766:
        /* <DEDUP_REMOVED lines=49> */
.L_x_2659:
[----:B0-----:R-:W-:Y:S05]  /*6760*/  BSYNC B0 ;  /* 0x0000000000007941 */ /* 0x001fea0003800000 */
.L_x_2658:
[----:B------:R-:W-:Y:S01]  /*6770*/  WARPSYNC 0xffffffff ;  /* 0xffffffff00007948 */ /* 0x000fe20003800000 */
[----:B------:R-:W-:Y:S01]  /*6780*/  BAR.SYNC.DEFER_BLOCKING 0x0 ;  /* 0x0000000000007b1d */ /* 0x000fe20000010000 */
[CC--:B-----5:R-:W-:Y:S01]  /*6790*/  FMUL.FTZ R56, R106.reuse, R194.reuse ;  /* 0x000000c26a387220 */ /* 0x0e0fe20000410000 */
        /* <DEDUP_REMOVED lines=66> */
[----:B------:R-:W-:Y:S02]  /*6bc0*/  FMUL.FTZ R56, R134, R214 ;  /* 0x000000d686387220 */ /* 0x000fe40000410000 */
[----:B------:R-:W-:Y:S02]  /*6bd0*/  FMUL.FTZ R58, R116, -R58 ;  /* 0x8000003a743a7220 */ /* 0x000fe40000410000 */
[----:B------:R-:W-:Y:S02]  /*6be0*/  FMUL.FTZ R57, R134, R215 ;  /* 0x000000d786397220 */ /* 0x000fe40000410000 */
[----:B------:R-:W-:Y:S02]  /*6bf0*/  FFMA.FTZ R69, R117, R69, R72 ;  /* 0x0000004575457223 */ /* 0x000fe40000010048 */
[----:B------:R-:W-:Y:S02]  /*6c00*/  FFMA.FTZ R56, R135, R215, -R56 ;  /* 0x000000d787387223 */ /* 0x000fe40000010838 */
[----:B------:R-:W-:-:S02]  /*6c10*/  FFMA.FTZ R58, R117, R71, R58 ;  /* 0x00000047753a7223 */ /* 0x000fc4000001003a */
[----:B------:R-:W-:Y:S02]  /*6c20*/  FFMA.FTZ R57, R135, R214, R57 ;  /* 0x000000d687397223 */ /* 0x000fe40000010039 */
[----:B------:R-:W-:Y:S02]  /*6c30*/  FADD.FTZ R69, -R174, R69 ;  /* 0x00000045ae457221 */ /* 0x000fe40000010100 */
[----:B------:R-:W-:Y:S02]  /*6c40*/  FADD.FTZ R216, R211, R56 ;  /* 0x00000038d3d87221 */ /* 0x000fe40000010000 */
[----:B------:R-:W-:Y:S02]  /*6c50*/  FADD.FTZ R212, RZ, R57 ;  /* 0x00000039ffd47221 */ /* 0x000fe40000010000 */
[----:B------:R-:W-:Y:S02]  /*6c60*/  FMUL.FTZ R70, R118, -R58 ;  /* 0x8000003a76467220 */ /* 0x000fe40000410000 */
[----:B------:R-:W-:-:S02]  /*6c70*/  FADD.FTZ R68, R175, R68 ;  /* 0x00000044af447221 */ /* 0x000fc40000010000 */
[----:B------:R-:W-:Y:S02]  /*6c80*/  FMUL.FTZ R71, R118, -R69 ;  /* 0x8000004576477220 */ /* 0x000fe40000410000 */
[C---:B------:R-:W-:Y:S02]  /*6c90*/  FMUL.FTZ R57, R132.reuse, R216 ;  /* 0x000000d884397220 */ /* 0x040fe40000410000 */
[----:B------:R-:W-:Y:S02]  /*6ca0*/  FMUL.FTZ R56, R132, R212 ;  /* 0x000000d484387220 */ /* 0x000fe40000410000 */
[CC--:B------:R-:W-:Y:S02]  /*6cb0*/  FFMA.FTZ R70, R119.reuse, R59.reuse, -R70 ;  /* 0x0000003b77467223 */ /* 0x0c0fe40000010846 */
[----:B------:R-:W-:Y:S02]  /*6cc0*/  FMUL.FTZ R59, R118, -R59 ;  /* 0x8000003b763b7220 */ /* 0x000fe40000410000 */
[----:B------:R-:W-:-:S02]  /*6cd0*/  FFMA.FTZ R72, R119, R68, -R71 ;  /* 0x0000004477487223 */ /* 0x000fc40000010847 */
[C---:B------:R-:W-:Y:S02]  /*6ce0*/  FFMA.FTZ R57, R133.reuse, R212, R57 ;  /* 0x000000d485397223 */ /* 0x040fe40000010039 */
[----:B------:R-:W-:Y:S02]  /*6cf0*/  FMUL.FTZ R68, R118, -R68 ;  /* 0x8000004476447220 */ /* 0x000fe40000410000 */
[----:B------:R-:W-:Y:S02]  /*6d00*/  FFMA.FTZ R217, R133, R216, -R56 ;  /* 0x000000d885d97223 */ /* 0x000fe40000010838 */
[C---:B------:R-:W-:Y:S02]  /*6d10*/  FFMA.FTZ R59, R119.reuse, R58, R59 ;  /* 0x0000003a773b7223 */ /* 0x040fe4000001003b */
[----:B------:R-:W-:Y:S02]  /*6d20*/  FADD.FTZ R211, RZ, R57 ;  /* 0x00000039ffd37221 */ /* 0x000fe40000010000 */
[----:B------:R-:W-:-:S02]  /*6d30*/  FFMA.FTZ R69, R119, R69, R68 ;  /* 0x0000004577457223 */ /* 0x000fc40000010044 */
[----:B------:R-:W-:Y:S02]  /*6d40*/  FADD.FTZ R217, R210, R217 ;  /* 0x000000d9d2d97221 */ /* 0x000fe40000010000 */
[----:B------:R-:W-:Y:S02]  /*6d50*/  FMUL.FTZ R57, R120, -R59 ;  /* 0x8000003b78397220 */ /* 0x000fe40000410000 */
[----:B------:R-:W-:Y:S02]  /*6d60*/  FMUL.FTZ R56, R130, R211 ;  /* 0x000000d382387220 */ /* 0x000fe40000410000 */
[----:B------:R-:W-:Y:S02]  /*6d70*/  FADD.FTZ R69, -R176, R69 ;  /* 0x00000045b0457221 */ /* 0x000fe40000010100 */
[----:B------:R-:W-:Y:S02]  /*6d80*/  FMUL.FTZ R58, R130, R217 ;  /* 0x000000d9823a7220 */ /* 0x000fe40000410000 */
[----:B------:R-:W-:-:S02]  /*6d90*/  FFMA.FTZ R68, R121, R70, -R57 ;  /* 0x0000004679447223 */ /* 0x000fc40000010839 */
[----:B------:R-:W-:Y:S02]  /*6da0*/  FFMA.FTZ R56, R131, R217, -R56 ;  /* 0x000000d983387223 */ /* 0x000fe40000010838 */
[----:B------:R-:W-:Y:S02]  /*6db0*/  FADD.FTZ R72, R177, R72 ;  /* 0x00000048b1487221 */ /* 0x000fe40000010000 */
[C---:B------:R-:W-:Y:S02]  /*6dc0*/  FMUL.FTZ R57, R120.reuse, -R69 ;  /* 0x8000004578397220 */ /* 0x040fe40000410000 */
[----:B------:R-:W-:Y:S02]  /*6dd0*/  FFMA.FTZ R58, R131, R211, R58 ;  /* 0x000000d3833a7223 */ /* 0x000fe4000001003a */
[----:B------:R-:W-:Y:S02]  /*6de0*/  FMUL.FTZ R70, R120, -R70 ;  /* 0x8000004678467220 */ /* 0x000fe40000410000 */
[----:B------:R-:W-:-:S02]  /*6df0*/  FADD.FTZ R218, R209, R56 ;  /* 0x00000038d1da7221 */ /* 0x000fc40000010000 */
[CC--:B------:R-:W-:Y:S02]  /*6e00*/  FFMA.FTZ R74, R121.reuse, R72.reuse, -R57 ;  /* 0x00000048794a7223 */ /* 0x0c0fe40000010839 */
[----:B------:R-:W-:Y:S02]  /*6e10*/  FMUL.FTZ R72, R120, -R72 ;  /* 0x8000004878487220 */ /* 0x000fe40000410000 */
[----:B------:R-:W-:Y:S02]  /*6e20*/  FADD.FTZ R210, RZ, R58 ;  /* 0x0000003affd27221 */ /* 0x000fe40000010000 */
[C---:B------:R-:W-:Y:S02]  /*6e30*/  FFMA.FTZ R70, R121.reuse, R59, R70 ;  /* 0x0000003b79467223 */ /* 0x040fe40000010046 */
[----:B------:R-:W-:Y:S02]  /*6e40*/  FMUL.FTZ R57, R128, R218 ;  /* 0x000000da80397220 */ /* 0x000fe40000410000 */
[----:B------:R-:W-:-:S02]  /*6e50*/  FFMA.FTZ R69, R121, R69, R72 ;  /* 0x0000004579457223 */ /* 0x000fc40000010048 */
[----:B------:R-:W-:Y:S02]  /*6e60*/  FMUL.FTZ R56, R128, R210 ;  /* 0x000000d280387220 */ /* 0x000fe40000410000 */
[----:B------:R-:W-:Y:S02]  /*6e70*/  FMUL.FTZ R58, R122, -R70 ;  /* 0x800000467a3a7220 */ /* 0x000fe40000410000 */
[C---:B------:R-:W-:Y:S02]  /*6e80*/  FFMA.FTZ R57, R129.reuse, R210, R57 ;  /* 0x000000d281397223 */ /* 0x040fe40000010039 */
[----:B------:R-:W-:Y:S02]  /*6e90*/  FADD.FTZ R69, -R160, R69 ;  /* 0x00000045a0457221 */ /* 0x000fe40000010100 */
[----:B------:R-:W-:Y:S02]  /*6ea0*/  FFMA.FTZ R219, R129, R218, -R56 ;  /* 0x000000da81db7223 */ /* 0x000fe40000010838 */
[----:B------:R-:W-:-:S02]  /*6eb0*/  FFMA.FTZ R59, R123, R68, -R58 ;  /* 0x000000447b3b7223 */ /* 0x000fc4000001083a */
[C---:B------:R-:W-:Y:S02]  /*6ec0*/  FMUL.FTZ R68, R122.reuse, -R68 ;  /* 0x800000447a447220 */ /* 0x040fe40000410000 */
[----:B------:R-:W-:Y:S02]  /*6ed0*/  FADD.FTZ R209, RZ, R57 ;  /* 0x00000039ffd17221 */ /* 0x000fe40000010000 */
[----:B------:R-:W-:Y:S02]  /*6ee0*/  FADD.FTZ R74, R159, R74 ;  /* 0x0000004a9f4a7221 */ /* 0x000fe40000010000 */
[----:B------:R-:W-:Y:S02]  /*6ef0*/  FMUL.FTZ R57, R122, -R69 ;  /* 0x800000457a397220 */ /* 0x000fe40000410000 */
[----:B------:R-:W-:Y:S02]  /*6f00*/  FADD.FTZ R219, R208, R219 ;  /* 0x000000dbd0db7221 */ /* 0x000fe40000010000 */
[----:B------:R-:W-:-:S02]  /*6f10*/  FMUL.FTZ R56, R126, R209 ;  /* 0x000000d17e387220 */ /* 0x000fc40000410000 */
[C---:B------:R-:W-:Y:S02]  /*6f20*/  FFMA.FTZ R68, R123.reuse, R70, R68 ;  /* 0x000000467b447223 */ /* 0x040fe40000010044 */
[-C--:B------:R-:W-:Y:S02]  /*6f30*/  FFMA.FTZ R70, R123, R74.reuse, -R57 ;  /* 0x0000004a7b467223 */ /* 0x080fe40000010839 */
[----:B------:R-:W-:Y:S02]  /*6f40*/  FMUL.FTZ R74, R122, -R74 ;  /* 0x8000004a7a4a7220 */ /* 0x000fe40000410000 */
[-C--:B------:R-:W-:Y:S02]  /*6f50*/  FMUL.FTZ R58, R126, R219.reuse ;  /* 0x000000db7e3a7220 */ /* 0x080fe40000410000 */
[----:B------:R-:W-:Y:S02]  /*6f60*/  FFMA.FTZ R56, R127, R219, -R56 ;  /* 0x000000db7f387223 */ /* 0x000fe40000010838 */
[----:B------:R-:W-:-:S02]  /*6f70*/  FMUL.FTZ R72, R124, -R68 ;  /* 0x800000447c487220 */ /* 0x000fc40000410000 */
[----:B------:R-:W-:Y:S02]  /*6f80*/  FFMA.FTZ R69, R123, R69, R74 ;  /* 0x000000457b457223 */ /* 0x000fe4000001004a */
[----:B------:R-:W-:Y:S02]  /*6f90*/  FFMA.FTZ R58, R127, R209, R58 ;  /* 0x000000d17f3a7223 */ /* 0x000fe4000001003a */
[----:B------:R-:W-:Y:S02]  /*6fa0*/  FADD.FTZ R220, R207, R56 ;  /* 0x00000038cfdc7221 */ /* 0x000fe40000010000 */
[----:B------:R-:W-:Y:S02]  /*6fb0*/  FFMA.FTZ R72, R125, R59, -R72 ;  /* 0x0000003b7d487223 */ /* 0x000fe40000010848 */
[----:B------:R-:W-:Y:S02]  /*6fc0*/  FADD.FTZ R69, -R158, R69 ;  /* 0x000000459e457221 */ /* 0x000fe40000010100 */
[----:B------:R-:W-:-:S02]  /*6fd0*/  FADD.FTZ R207, RZ, R58 ;  /* 0x0000003affcf7221 */ /* 0x000fc40000010000 */
[C---:B------:R-:W-:Y:S02]  /*6fe0*/  FMUL.FTZ R59, R124.reuse, -R59 ;  /* 0x8000003b7c3b7220 */ /* 0x040fe40000410000 */
[C---:B------:R-:W-:Y:S02]  /*6ff0*/  FMUL.FTZ R58, R124.reuse, R220 ;  /* 0x000000dc7c3a7220 */ /* 0x040fe40000410000 */
[----:B------:R-:W-:Y:S02]  /*7000*/  FADD.FTZ R70, R161, R70 ;  /* 0x00000046a1467221 */ /* 0x000fe40000010000 */
[C---:B------:R-:W-:Y:S02]  /*7010*/  FMUL.FTZ R57, R124.reuse, -R69 ;  /* 0x800000457c397220 */ /* 0x040fe40000410000 */
[----:B------:R-:W-:Y:S02]  /*7020*/  FMUL.FTZ R56, R124, R207 ;  /* 0x000000cf7c387220 */ /* 0x000fe40000410000 */
[----:B------:R-:W-:-:S02]  /*7030*/  FFMA.FTZ R59, R125, R68, R59 ;  /* 0x000000447d3b7223 */ /* 0x000fc4000001003b */
[C---:B------:R-:W-:Y:S02]  /*7040*/  FFMA.FTZ R58, R125.reuse, R207, R58 ;  /* 0x000000cf7d3a7223 */ /* 0x040fe4000001003a */
[C---:B------:R-:W-:Y:S02]  /*7050*/  FFMA.FTZ R68, R125.reuse, R70, -R57 ;  /* 0x000000467d447223 */ /* 0x040fe40000010839 */
[----:B------:R-:W-:Y:S02]  /*7060*/  FFMA.FTZ R221, R125, R220, -R56 ;  /* 0x000000dc7ddd7223 */ /* 0x000fe40000010838 */
[----:B------:R-:W-:Y:S02]  /*7070*/  FMUL.FTZ R70, R124, -R70 ;  /* 0x800000467c467220 */ /* 0x000fe40000410000 */
[----:B------:R-:W-:Y:S02]  /*7080*/  FMUL.FTZ R56, R126, -R59 ;  /* 0x8000003b7e387220 */ /* 0x000fe40000410000 */
[----:B------:R-:W-:-:S02]  /*7090*/  FADD.FTZ R208, RZ, R58 ;  /* 0x0000003affd07221 */ /* 0x000fc40000010000 */
[----:B------:R-:W-:Y:S02]  /*70a0*/  FADD.FTZ R221, R206, R221 ;  /* 0x000000ddcedd7221 */ /* 0x000fe40000010000 */
[----:B------:R-:W-:Y:S02]  /*70b0*/  FFMA.FTZ R69, R125, R69, R70 ;  /* 0x000000457d457223 */ /* 0x000fe40000010046 */
[----:B------:R-:W-:Y:S02]  /*70c0*/  FFMA.FTZ R58, R127, R72, -R56 ;  /* 0x000000487f3a7223 */ /* 0x000fe40000010838 */
[----:B------:R-:W-:Y:S02]  /*70d0*/  FMUL.FTZ R56, R122, R208 ;  /* 0x000000d07a387220 */ /* 0x000fe40000410000 */
[----:B------:R-:W-:Y:S02]  /*70e0*/  FMUL.FTZ R72, R126, -R72 ;  /* 0x800000487e487220 */ /* 0x000fe40000410000 */
[----:B------:R-:W-:-:S02]  /*70f0*/  FMUL.FTZ R57, R122, R221 ;  /* 0x000000dd7a397220 */ /* 0x000fc40000410000 */
[----:B------:R-:W-:Y:S02]  /*7100*/  FADD.FTZ R69, -R162, R69 ;  /* 0x00000045a2457221 */ /* 0x000fe40000010100 */
[----:B------:R-:W-:Y:S02]  /*7110*/  FFMA.FTZ R56, R123, R221, -R56 ;  /* 0x000000dd7b387223 */ /* 0x000fe40000010838 */
[----:B------:R-:W-:Y:S02]  /*7120*/  FFMA.FTZ R72, R127, R59, R72 ;  /* 0x0000003b7f487223 */ /* 0x000fe40000010048 */
[----:B------:R-:W-:Y:S02]  /*7130*/  FFMA.FTZ R57, R123, R208, R57 ;  /* 0x000000d07b397223 */ /* 0x000fe40000010039 */
[----:B------:R-:W-:Y:S02]  /*7140*/  FADD.FTZ R68, R163, R68 ;  /* 0x00000044a3447221 */ /* 0x000fe40000010000 */
[----:B------:R-:W-:-:S02]  /*7150*/  FMUL.FTZ R70, R126, -R69 ;  /* 0x800000457e467220 */ /* 0x000fc40000410000 */
[----:B------:R-:W-:Y:S02]  /*7160*/  FADD.FTZ R223, R205, R56 ;  /* 0x00000038cddf7221 */ /* 0x000fe40000010000 */
[----:B------:R-:W-:Y:S02]  /*7170*/  FMUL.FTZ R56, R128, -R72 ;  /* 0x8000004880387220 */ /* 0x000fe40000410000 */
[----:B------:R-:W-:Y:S02]  /*7180*/  FADD.FTZ R206, RZ, R57 ;  /* 0x00000039ffce7221 */ /* 0x000fe40000010000 */
[-C--:B------:R-:W-:Y:S02]  /*7190*/  FFMA.FTZ R70, R127, R68.reuse, -R70 ;  /* 0x000000447f467223 */ /* 0x080fe40000010846 */
[----:B------:R-:W-:Y:S02]  /*71a0*/  FMUL.FTZ R68, R126, -R68 ;  /* 0x800000447e447220 */ /* 0x000fe40000410000 */
[----:B------:R-:W-:-:S02]  /*71b0*/  FMUL.FTZ R57, R120, R223 ;  /* 0x000000df78397220 */ /* 0x000fc40000410000 */
[----:B------:R-:W-:Y:S02]  /*71c0*/  FFMA.FTZ R59, R129, R58, -R56 ;  /* 0x0000003a813b7223 */ /* 0x000fe40000010838 */
[-C--:B------:R-:W-:Y:S02]  /*71d0*/  FMUL.FTZ R56, R120, R206.reuse ;  /* 0x000000ce78387220 */ /* 0x080fe40000410000 */
[----:B------:R-:W-:Y:S02]  /*71e0*/  FFMA.FTZ R69, R127, R69, R68 ;  /* 0x000000457f457223 */ /* 0x000fe40000010044 */
[C---:B------:R-:W-:Y:S02]  /*71f0*/  FFMA.FTZ R57, R121.reuse, R206, R57 ;  /* 0x000000ce79397223 */ /* 0x040fe40000010039 */
[----:B------:R-:W-:Y:S02]  /*7200*/  FFMA.FTZ R225, R121, R223, -R56 ;  /* 0x000000df79e17223 */ /* 0x000fe40000010838 */
[----:B------:R-:W-:-:S02]  /*7210*/  FADD.FTZ R69, -R164, R69 ;  /* 0x00000045a4457221 */ /* 0x000fc40000010100 */
[----:B------:R-:W-:Y:S02]  /*7220*/  FMUL.FTZ R58, R128, -R58 ;  /* 0x8000003a803a7220 */ /* 0x000fe40000410000 */
[----:B------:R-:W-:Y:S02]  /*7230*/  FADD.FTZ R205, RZ, R57 ;  /* 0x00000039ffcd7221 */ /* 0x000fe40000010000 */
[----:B------:R-:W-:Y:S02]  /*7240*/  FADD.FTZ R225, R204, R225 ;  /* 0x000000e1cce17221 */ /* 0x000fe40000010000 */
[----:B------:R-:W-:Y:S02]  /*7250*/  FADD.FTZ R70, R165, R70 ;  /* 0x00000046a5467221 */ /* 0x000fe40000010000 */
[----:B------:R-:W-:Y:S02]  /*7260*/  FMUL.FTZ R57, R128, -R69 ;  /* 0x8000004580397220 */ /* 0x000fe40000410000 */
[----:B------:R-:W-:-:S02]  /*7270*/  FMUL.FTZ R56, R118, R205 ;  /* 0x000000cd76387220 */ /* 0x000fc40000410000 */
[C---:B------:R-:W-:Y:S02]  /*7280*/  FFMA.FTZ R72, R129.reuse, R72, R58 ;  /* 0x0000004881487223 */ /* 0x040fe4000001003a */
[-C--:B------:R-:W-:Y:S02]  /*7290*/  FMUL.FTZ R58, R118, R225.reuse ;  /* 0x000000e1763a7220 */ /* 0x080fe40000410000 */
[-C--:B------:R-:W-:Y:S02]  /*72a0*/  FFMA.FTZ R57, R129, R70.reuse, -R57 ;  /* 0x0000004681397223 */ /* 0x080fe40000010839 */
        /* <DEDUP_REMOVED lines=37> */
[----:B------:R-:W-:Y:S02]  /*7500*/  FFMA.FTZ R73, R133, R69, -R58 ;  /* 0x0000004585497223 */ /* 0x000fe4000001083a */
[----:B------:R-:W-:Y:S02]  /*7510*/  FADD.FTZ R204, RZ, R204 ;  /* 0x000000ccffcc7221 */ /* 0x000fe40000010000 */
[C---:B------:R-:W-:Y:S02]  /*7520*/  FMUL.FTZ R69, R112.reuse, R231 ;  /* 0x000000e770457220 */ /* 0x040fe40000410000 */
[-C--:B------:R-:W-:Y:S02]  /*7530*/  FMUL.FTZ R68, R112, R204.reuse ;  /* 0x000000cc70447220 */ /* 0x080fe40000410000 */
[----:B------:R-:W-:-:S02]  /*7540*/  FFMA.FTZ R69, R113, R204, R69 ;  /* 0x000000cc71457223 */ /* 0x000fc40000010045 */
        /* <DEDUP_REMOVED lines=15> */
[----:B------:R-:W-:-:S02]  /*7640*/  FFMA.FTZ R73, R135, R73, -R74 ;  /* 0x0000004987497223 */ /* 0x000fc4000001084a */
[----:B------:R-:W-:Y:S02]  /*7650*/  FADD.FTZ R224, R87, R68 ;  /* 0x0000004457e07221 */ /* 0x000fe40000010000 */
[----:B------:R-:W-:Y:S02]  /*7660*/  FFMA.FTZ R200, R111, R201, R70 ;  /* 0x000000c96fc87223 */ /* 0x000fe40000010046 */
[----:B------:R-:W-:Y:S02]  /*7670*/  FMUL.FTZ R69, R134, -R71 ;  /* 0x8000004786457220 */ /* 0x000fe40000410000 */
[----:B------:R-:W-:Y:S02]  /*7680*/  FADD.FTZ R70, R150, R73 ;  /* 0x0000004996467221 */ /* 0x000fe40000010000 */
[----:B------:R-:W-:Y:S02]  /*7690*/  FADD.FTZ R200, RZ, R200 ;  /* 0x000000c8ffc87221 */ /* 0x000fe40000010000 */
[----:B------:R-:W-:-:S02]  /*76a0*/  FMUL.FTZ R73, R108, R224 ;  /* 0x000000e06c497220 */ /* 0x000fc40000410000 */
[-C--:B------:R-:W-:Y:S02]  /*76b0*/  FMUL.FTZ R74, R134, -R72.reuse ;  /* 0x80000048864a7220 */ /* 0x080fe40000410000 */
[----:B------:R-:W-:Y:S02]  /*76c0*/  FFMA.FTZ R69, R135, R72, R69 ;  /* 0x0000004887457223 */ /* 0x000fe40000010045 */
[-C--:B------:R-:W-:Y:S02]  /*76d0*/  FMUL.FTZ R72, R108, R200.reuse ;  /* 0x000000c86c487220 */ /* 0x080fe40000410000 */
[C---:B------:R-:W-:Y:S02]  /*76e0*/  FFMA.FTZ R73, R109.reuse, R200, R73 ;  /* 0x000000c86d497223 */ /* 0x040fe40000010049 */
[----:B------:R-:W-:Y:S02]  /*76f0*/  FFMA.FTZ R235, R109, R224, -R72 ;  /* 0x000000e06deb7223 */ /* 0x000fe40000010848 */
[----:B------:R-:W-:-:S02]  /*7700*/  FADD.FTZ R222, RZ, R73 ;  /* 0x00000049ffde7221 */ /* 0x000fc40000010000 */
[----:B------:R-:W-:Y:S02]  /*7710*/  FFMA.FTZ R68, R135, R71, -R74 ;  /* 0x0000004787447223 */ /* 0x000fe4000001084a */
[----:B------:R-:W-:Y:S02]  /*7720*/  FADD.FTZ R71, -R149, R76 ;  /* 0x0000004c95477221 */ /* 0x000fe40000010100 */
        /* <DEDUP_REMOVED lines=48> */
.L_x_2767:
[----:B------:R-:W-:Y:S05]  /*7a30*/  BRA.DIV ~URZ, `(.L_x_2670) ;  /* 0x000074727f007947 */ /* 0x000fea000b800000 */
[----:B------:R2:W3:Y:S04]  /*7a40*/  SHFL.DOWN PT, R71, R77, 0x1, 0x1f ;  /* 0x08201f004d477f89 */ /* 0x0004e800000e0000 */
[----:B------:R2:W4:Y:S04]  /*7a50*/  SHFL.DOWN PT, R72, R75, 0x1, 0x1f ;  /* 0x08201f004b487f89 */ /* 0x00052800000e0000 */
[----:B------:R2:W0:Y:S02]  /*7a60*/  SHFL.DOWN PT, R68, R74, 0x1, 0x1f ;  /* 0x08201f004a447f89 */ /* 0x00042400000e0000 */
.L_x_2768:
        /* <DEDUP_REMOVED lines=15> */
.L_x_2672:
[----:B------:R-:W-:Y:S05]  /*7b60*/  BSYNC B1 ;  /* 0x0000000000017941 */ /* 0x000fea0003800000 */
.L_x_2671:
[----:B------:R-:W-:Y:S05]  /*7b70*/  BRA.DIV ~URZ, `(.L_x_2673) ;  /* 0x000074927f007947 */ /* 0x000fea000b800000 */
[----:B-1----:R1:W2:Y:S04]  /*7b80*/  SHFL.DOWN PT, R70, R76, 0x2, 0x1f ;  /* 0x08401f004c467f89 */ /* 0x0022a800000e0000 */
[----:B---3--:R1:W3:Y:S04]  /*7b90*/  SHFL.DOWN PT, R71, R77, 0x2, 0x1f ;  /* 0x08401f004d477f89 */ /* 0x0082e800000e0000 */
[----:B----4-:R1:W4:Y:S04]  /*7ba0*/  SHFL.DOWN PT, R72, R75, 0x2, 0x1f ;  /* 0x08401f004b487f89 */ /* 0x01032800000e0000 */
[----:B0-----:R1:W0:Y:S02]  /*7bb0*/  SHFL.DOWN PT, R68, R74, 0x2, 0x1f ;  /* 0x08401f004a447f89 */ /* 0x00122400000e0000 */
.L_x_2769:
        /* <DEDUP_REMOVED lines=15> */
.L_x_2675:
[----:B------:R-:W-:Y:S05]  /*7cb0*/  BSYNC B1 ;  /* 0x0000000000017941 */ /* 0x000fea0003800000 */
.L_x_2674:
[----:B------:R-:W-:Y:S05]  /*7cc0*/  BRA.DIV ~URZ, `(.L_x_2676) ;  /* 0x000075127f007947 */ /* 0x000fea000b800000 */
[----:B--2---:R2:W1:Y:S02]  /*7cd0*/  SHFL.DOWN PT, R70, R76, 0x4, 0x1f ;  /* 0x08801f004c467f89 */ /* 0x00446400000e0000 */
.L_x_2770:
[----:B------:R-:W-:Y:S05]  /*7ce0*/  BRA.DIV ~URZ, `(.L_x_2677) ;  /* 0x000075727f007947 */ /* 0x000fea000b800000 */
[----:B---3--:R3:W2:Y:S04]  /*7cf0*/  SHFL.DOWN PT, R71, R77, 0x4, 0x1f ;  /* 0x08801f004d477f89 */ /* 0x0086a800000e0000 */
[----:B----4-:R3:W4:Y:S04]  /*7d00*/  SHFL.DOWN PT, R72, R75, 0x4, 0x1f ;  /* 0x08801f004b487f89 */ /* 0x01072800000e0000 */
[----:B0-----:R3:W0:Y:S02]  /*7d10*/  SHFL.DOWN PT, R68, R74, 0x4, 0x1f ;  /* 0x08801f004a447f89 */ /* 0x00162400000e0000 */
.L_x_2771:
        /* <DEDUP_REMOVED lines=15> */
.L_x_2679:
[----:B------:R-:W-:Y:S05]  /*7e10*/  BSYNC B1 ;  /* 0x0000000000017941 */ /* 0x000fea0003800000 */
.L_x_2678:
[----:B------:R-:W-:Y:S05]  /*7e20*/  BRA.DIV ~URZ, `(.L_x_2680) ;  /* 0x000075927f007947 */ /* 0x000fea000b800000 */
[----:B-1----:R1:W3:Y:S04]  /*7e30*/  SHFL.DOWN PT, R70, R76, 0x8, 0x1f ;  /* 0x09001f004c467f89 */ /* 0x0022e800000e0000 */
[----:B--2---:R1:W2:Y:S04]  /*7e40*/  SHFL.DOWN PT, R71, R77, 0x8, 0x1f ;  /* 0x09001f004d477f89 */ /* 0x0042a800000e0000 */
[----:B----4-:R1:W4:Y:S04]  /*7e50*/  SHFL.DOWN PT, R72, R75, 0x8, 0x1f ;  /* 0x09001f004b487f89 */ /* 0x01032800000e0000 */
[----:B0-----:R1:W0:Y:S02]  /*7e60*/  SHFL.DOWN PT, R68, R74, 0x8, 0x1f ;  /* 0x09001f004a447f89 */ /* 0x00122400000e0000 */
.L_x_2772:
        /* <DEDUP_REMOVED lines=15> */
.L_x_2682:
[----:B------:R-:W-:Y:S05]  /*7f60*/  BSYNC B1 ;  /* 0x0000000000017941 */ /* 0x000fea0003800000 */
.L_x_2681:
[----:B------:R-:W-:Y:S05]  /*7f70*/  BRA.DIV ~URZ, `(.L_x_2683) ;  /* 0x000076127f007947 */ /* 0x000fea000b800000 */
[----:B---3--:R3:W1:Y:S02]  /*7f80*/  SHFL.DOWN PT, R70, R76, 0x10, 0x1f ;  /* 0x0a001f004c467f89 */ /* 0x00866400000e0000 */
.L_x_2773:
[----:B------:R-:W-:Y:S05]  /*7f90*/  BRA.DIV ~URZ, `(.L_x_2684) ;  /* 0x000076727f007947 */ /* 0x000fea000b800000 */
[----:B--2---:R2:W3:Y:S04]  /*7fa0*/  SHFL.DOWN PT, R71, R77, 0x10, 0x1f ;  /* 0x0a001f004d477f89 */ /* 0x0044e800000e0000 */
[----:B----4-:R2:W4:Y:S04]  /*7fb0*/  SHFL.DOWN PT, R72, R75, 0x10, 0x1f ;  /* 0x0a001f004b487f89 */ /* 0x01052800000e0000 */
[----:B0-----:R2:W0:Y:S02]  /*7fc0*/  SHFL.DOWN PT, R68, R74, 0x10, 0x1f ;  /* 0x0a001f004a447f89 */ /* 0x00142400000e0000 */
.L_x_2774:
        /* <DEDUP_REMOVED lines=13> */
.L_x_2686:
[----:B------:R-:W-:Y:S05]  /*80a0*/  BSYNC B1 ;  /* 0x0000000000017941 */ /* 0x000fea0003800000 */
.L_x_2685:
        /* <DEDUP_REMOVED lines=18> */
[----:B-1----:R4:W1:Y:S04]  /*81d0*/  SHFL.IDX PT, R70, R59, RZ, 0x1f ;  /* 0x00001fff3b467589 */ /* 0x00286800000e0000 */
[----:B------:R4:W0:Y:S02]  /*81e0*/  SHFL.IDX PT, R77, R57, RZ, 0x1f ;  /* 0x00001fff394d7589 */ /* 0x00082400000e0000 */
.L_x_2775:
[----:B---3--:R3:W4:Y:S01]  /*81f0*/  LDS.128 R84, [R226+0x6db0] ;  /* 0x006db000e2547984 */ /* 0x0087220000000c00 */
[----:B------:R-:W-:Y:S01]  /*8200*/  ISETP.NE.AND P0, PT, R99, 0x1f, PT ;  /* 0x0000001f6300780c */ /* 0x000fe20003f05270 */
[----:B------:R-:W-:Y:S01]  /*8210*/  BSSY B1, `(.L_x_2688) ;  /* 0x0000010000017945 */ /* 0x000fe20003800000 */
[----:B--2-4-:R-:W-:Y:S01]  /*8220*/  MOV R76, R78 ;  /* 0x0000004e004c7202 */ /* 0x014fe20000000f00 */
[----:B------:R3:W2:Y:S01]  /*8230*/  LDS.128 R80, [R226+0x6da0] ;  /* 0x006da000e2507984 */ /* 0x0006a20000000c00 */
[----:B0-----:R-:W-:Y:S02]  /*8240*/  MOV R78, R79 ;  /* 0x0000004f004e7202 */ /* 0x001fe40000000f00 */
[----:B-1----:R-:W-:-:S07]  /*8250*/  MOV R79, R70 ;  /* 0x00000046004f7202 */ /* 0x002fce0000000f00 */
[----:B------:R-:W-:Y:S05]  /*8260*/  @!P0 BRA `(.L_x_2689) ;  /* 0x000000a000008947 */ /* 0x000fea0003800000 */
[-C--:B---3--:R-:W-:Y:S02]  /*8270*/  FMUL.FTZ R59, R79, R242.reuse ;  /* 0x000000f24f3b7220 */ /* 0x088fe40000410000 */
[C---:B------:R-:W-:Y:S02]  /*8280*/  FMUL.FTZ R56, R78.reuse, R242 ;  /* 0x000000f24e387220 */ /* 0x040fe40000410000 */
[----:B------:R-:W-:Y:S02]  /*8290*/  FFMA.FTZ R69, R78, R240, -R59 ;  /* 0x000000f04e457223 */ /* 0x000fe4000001083b */
[----:B------:R-:W-:Y:S02]  /*82a0*/  FMUL.FTZ R59, R77, R242 ;  /* 0x000000f24d3b7220 */ /* 0x000fe40000410000 */
[----:B------:R-:W-:Y:S02]  /*82b0*/  FFMA.FTZ R79, R79, R240, R56 ;  /* 0x000000f04f4f7223 */ /* 0x000fe40000010038 */
[----:B------:R-:W-:-:S02]  /*82c0*/  FMUL.FTZ R242, R76, R242 ;  /* 0x000000f24cf27220 */ /* 0x000fc40000410000 */
[-C--:B------:R-:W-:Y:S02]  /*82d0*/  FFMA.FTZ R76, R76, R240.reuse, -R59 ;  /* 0x000000f04c4c7223 */ /* 0x080fe4000001083b */
[----:B------:R-:W-:Y:S02]  /*82e0*/  FFMA.FTZ R77, R77, R240, R242 ;  /* 0x000000f04d4d7223 */ /* 0x000fe400000100f2 */
[----:B------:R-:W-:Y:S02]  /*82f0*/  FADD.FTZ R78, R69, R238 ;  /* 0x000000ee454e7221 */ /* 0x000fe40000010000 */
[----:B------:R-:W-:Y:S02]  /*8300*/  FADD.FTZ R79, R79, R244 ;  /* 0x000000f44f4f7221 */ /* 0x000fe40000010000 */
.L_x_2689:
[----:B---3--:R-:W-:Y:S05]  /*8310*/  BSYNC B1 ;  /* 0x0000000000017941 */ /* 0x008fea0003800000 */
.L_x_2688:
[----:B------:R-:W0:Y:S01]  /*8320*/  LDS.128 R68, [R226+0x6d90] ;  /* 0x006d9000e2447984 */ /* 0x000e220000000c00 */
[C---:B------:R-:W-:Y:S02]  /*8330*/  FMUL.FTZ R59, R85.reuse, R79 ;  /* 0x0000004f553b7220 */ /* 0x040fe40000410000 */
[-C--:B------:R-:W-:Y:S01]  /*8340*/  FMUL.FTZ R56, R85, R78.reuse ;  /* 0x0000004e55387220 */ /* 0x080fe20000410000 */
[----:B------:R1:W-:Y:S01]  /*8350*/  STS.128 [R226+0x6db0], R76 ;  /* 0x006db04ce2007388 */ /* 0x0003e20000000c00 */
[----:B------:R-:W-:-:S02]  /*8360*/  FFMA.FTZ R59, R84, R78, -R59 ;  /* 0x0000004e543b7223 */ /* 0x000fc4000001083b */
[----:B------:R-:W-:Y:S02]  /*8370*/  FFMA.FTZ R56, R84, R79, R56 ;  /* 0x0000004f54387223 */ /* 0x000fe40000010038 */
[----:B------:R-:W-:Y:S02]  /*8380*/  FADD.FTZ R74, R86, R59 ;  /* 0x0000003b564a7221 */ /* 0x000fe40000010000 */
[----:B------:R-:W-:Y:S02]  /*8390*/  FMUL.FTZ R59, R85, R77 ;  /* 0x0000004d553b7220 */ /* 0x000fe40000410000 */
[----:B------:R-:W-:Y:S02]  /*83a0*/  FADD.FTZ R75, R87, R56 ;  /* 0x00000038574b7221 */ /* 0x000fe40000010000 */
[----:B------:R-:W-:Y:S02]  /*83b0*/  FFMA.FTZ R72, R84, R76, -R59 ;  /* 0x0000004c54487223 */ /* 0x000fe4000001083b */
[----:B--2---:R-:W-:-:S02]  /*83c0*/  FMUL.FTZ R59, R81, R75 ;  /* 0x0000004b513b7220 */ /* 0x004fc40000410000 */
[----:B------:R-:W-:Y:S02]  /*83d0*/  FMUL.FTZ R73, R85, R76 ;  /* 0x0000004c55497220 */ /* 0x000fe40000410000 */
[CC--:B------:R-:W-:Y:S02]  /*83e0*/  FMUL.FTZ R56, R81.reuse, R74.reuse ;  /* 0x0000004a51387220 */ /* 0x0c0fe40000410000 */
[----:B------:R-:W-:Y:S02]  /*83f0*/  FFMA.FTZ R59, R80, R74, -R59 ;  /* 0x0000004a503b7223 */ /* 0x000fe4000001083b */
[----:B------:R-:W-:Y:S02]  /*8400*/  FFMA.FTZ R73, R84, R77, R73 ;  /* 0x0000004d54497223 */ /* 0x000fe40000010049 */
[----:B------:R-:W-:Y:S02]  /*8410*/  FFMA.FTZ R56, R80, R75, R56 ;  /* 0x0000004b50387223 */ /* 0x000fe40000010038 */
[----:B------:R-:W-:Y:S01]  /*8420*/  FADD.FTZ R86, R82, R59 ;  /* 0x0000003b52567221 */ /* 0x000fe20000010000 */
[----:B------:R1:W-:Y:S01]  /*8430*/  STS.128 [R226+0x6da0], R72 ;  /* 0x006da048e2007388 */ /* 0x0003e20000000c00 */
        /* <DEDUP_REMOVED lines=21> */
.L_x_2668:
[----:B-1----:R-:W-:Y:S05]  /*8590*/  BSYNC B0 ;  /* 0x0000000000007941 */ /* 0x002fea0003800000 */
.L_x_2667:
[CC--:B0-----:R-:W-:Y:S01]  /*85a0*/  FMUL.FTZ R70, R137.reuse, R214.reuse ;  /* 0x000000d689467220 */ /* 0x0c1fe20000410000 */
[----:B------:R-:W-:Y:S01]  /*85b0*/  WARPSYNC 0xffffffff ;  /* 0xffffffff00007948 */ /* 0x000fe20003800000 */
[-C--:B------:R-:W-:Y:S01]  /*85c0*/  FMUL.FTZ R71, R137, R215.reuse ;  /* 0x000000d789477220 */ /* 0x080fe20000410000 */
[----:B------:R-:W-:Y:S01]  /*85d0*/  BAR.SYNC.DEFER_BLOCKING 0x0 ;  /* 0x0000000000007b1d */ /* 0x000fe20000010000 */
[C---:B------:R-:W-:Y:S01]  /*85e0*/  FMUL.FTZ R72, R214.reuse, UR42 ;  /* 0x0000002ad6487c20 */ /* 0x040fe20008410000 */
[----:B------:R-:W-:Y:S01]  /*85f0*/  ISETP.NE.AND P0, PT, R99, RZ, PT ;  /* 0x000000ff6300720c */ /* 0x000fe20003f05270 */
[----:B------:R-:W-:Y:S01]  /*8600*/  FMUL.FTZ R74, R214, UR41 ;  /* 0x00000029d64a7c20 */ /* 0x000fe20008410000 */
[----:B------:R-:W-:Y:S01]  /*8610*/  ULEA UR28, UR21, 0xfffff800, 0xb ;  /* 0xfffff800151c7891 */ /* 0x000fe2000f8e583f */
[C---:B------:R-:W-:Y:S01]  /*8620*/  FFMA.FTZ R70, R104.reuse, R215, -R70 ;  /* 0x000000d768467223 */ /* 0x040fe20000010846 */
[----:B------:R-:W-:Y:S01]  /*8630*/  ULDC UR29, c[0x0][0x168] ;  /* 0x00005a00001d7ab9 */ /* 0x000fe20000000800 */
[----:B------:R-:W-:Y:S01]  /*8640*/  FFMA.FTZ R71, R104, R214, R71 ;  /* 0x000000d668477223 */ /* 0x000fe20000010047 */
[----:B------:R-:W-:Y:S01]  /*8650*/  UIADD3 UR28, -UR28, UR29, URZ ;  /* 0x0000001d1c1c7290 */ /* 0x000fe2000fffe13f */
[----:B------:R-:W-:Y:S01]  /*8660*/  FADD.FTZ R75, R96, R96 ;  /* 0x00000060604b7221 */ /* 0x000fe20000010000 */
[----:B------:R-:W-:Y:S01]  /*8670*/  BSSY B0, `(.L_x_2690) ;  /* 0x0000229000007945 */ /* 0x000fe20003800000 */
[----:B------:R-:W-:-:S02]  /*8680*/  FFMA.FTZ R72, R215, UR41, -R72 ;  /* 0x00000029d7487c23 */ /* 0x000fc40008010848 */
[----:B------:R-:W-:Y:S02]  /*8690*/  FFMA.FTZ R74, R215, UR42, R74 ;  /* 0x0000002ad74a7c23 */ /* 0x000fe4000801004a */
[C---:B------:R-:W-:Y:S02]  /*86a0*/  FMUL.FTZ R79, R151.reuse, R210 ;  /* 0x000000d2974f7220 */ /* 0x040fe40000410000 */
[----:B------:R-:W-:Y:S02]  /*86b0*/  FMUL.FTZ R151, R151, R218 ;  /* 0x000000da97977220 */ /* 0x000fe40000410000 */
[C---:B------:R-:W-:Y:S02]  /*86c0*/  FFMA.FTZ R70, R75.reuse, R70, RZ ;  /* 0x000000464b467223 */ /* 0x040fe400000100ff */
[C---:B------:R-:W-:Y:S02]  /*86d0*/  FFMA.FTZ R71, -R75.reuse, R71, RZ ;  /* 0x000000474b477223 */ /* 0x040fe400000101ff */
[----:B------:R-:W-:-:S02]  /*86e0*/  FMUL.FTZ R72, R75, R72 ;  /* 0x000000484b487220 */ /* 0x000fc40000410000 */
[----:B------:R-:W-:Y:S02]  /*86f0*/  FFMA.FTZ R74, -R75, R74, -RZ ;  /* 0x0000004a4b4a7223 */ /* 0x000fe400000109ff */
[C---:B------:R-:W-:Y:S02]  /*8700*/  FMUL.FTZ R75, R212.reuse, UR42 ;  /* 0x0000002ad44b7c20 */ /* 0x040fe40008410000 */
[C---:B------:R-:W-:Y:S02]  /*8710*/  FMUL.FTZ R69, R139.reuse, R212 ;  /* 0x000000d48b457220 */ /* 0x040fe40000410000 */
[----:B------:R-:W-:Y:S02]  /*8720*/  FMUL.FTZ R77, R212, UR41 ;  /* 0x00000029d44d7c20 */ /* 0x000fe40008410000 */
[----:B------:R-:W-:Y:S02]  /*8730*/  FMUL.FTZ R139, R139, R216 ;  /* 0x000000d88b8b7220 */ /* 0x000fe40000410000 */
[----:B------:R-:W-:-:S02]  /*8740*/  FFMA.FTZ R80, R140, R210, R151 ;  /* 0x000000d28c507223 */ /* 0x000fc40000010097 */
[----:B------:R-:W-:Y:S02]  /*8750*/  FADD.FTZ R228, RZ, R228 ;  /* 0x000000e4ffe47221 */ /* 0x000fe40000010000 */
[----:B------:R-:W-:Y:S02]  /*8760*/  FMUL.FTZ R83, R193, R213 ;  /* 0x000000d5c1537220 */ /* 0x000fe40000410000 */
[----:B------:R-:W-:Y:S02]  /*8770*/  FADD.FTZ R151, R95, R95 ;  /* 0x0000005f5f977221 */ /* 0x000fe40000010000 */
[----:B------:R-:W-:Y:S02]  /*8780*/  FFMA.FTZ R75, R216, UR41, -R75 ;  /* 0x00000029d84b7c23 */ /* 0x000fe4000801084b */
[----:B------:R-:W-:Y:S02]  /*8790*/  FFMA.FTZ R69, R136, R216, -R69 ;  /* 0x000000d888457223 */ /* 0x000fe40000010845 */
[----:B------:R-:W-:-:S02]  /*87a0*/  FFMA.FTZ R84, R216, UR42, R77 ;  /* 0x0000002ad8547c23 */ /* 0x000fc4000801004d */
[----:B------:R-:W-:Y:S02]  /*87b0*/  FFMA.FTZ R68, R136, R212, R139 ;  /* 0x000000d488447223 */ /* 0x000fe4000001008b */
[----:B------:R-:W-:Y:S02]  /*87c0*/  FFMA.FTZ R87, R190, R228, R83 ;  /* 0x000000e4be577223 */ /* 0x000fe40000010053 */
[C---:B------:R-:W-:Y:S02]  /*87d0*/  FMUL.FTZ R83, R151.reuse, R75 ;  /* 0x0000004b97537220 */ /* 0x040fe40000410000 */
[C---:B------:R-:W-:Y:S02]  /*87e0*/  FFMA.FTZ R77, R151.reuse, R69, R70 ;  /* 0x00000045974d7223 */ /* 0x040fe40000010046 */
[C---:B------:R-:W-:Y:S02]  /*87f0*/  FFMA.FTZ R75, -R151.reuse, R84, -RZ ;  /* 0x00000054974b7223 */ /* 0x040fe400000109ff */
[----:B------:R-:W-:-:S02]  /*8800*/  FFMA.FTZ R151, -R151, R68, R71 ;  /* 0x0000004497977223 */ /* 0x000fc40000010147 */
[C---:B------:R-:W-:Y:S02]  /*8810*/  FMUL.FTZ R68, R228.reuse, UR42 ;  /* 0x0000002ae4447c20 */ /* 0x040fe40008410000 */
[----:B------:R-:W-:Y:S02]  /*8820*/  FMUL.FTZ R193, R193, R228 ;  /* 0x000000e4c1c17220 */ /* 0x000fe40000410000 */
[----:B------:R-:W-:Y:S02]  /*8830*/  FFMA.FTZ R70, R213, UR41, -R68 ;  /* 0x00000029d5467c23 */ /* 0x000fe40008010844 */
[----:B------:R-:W0:Y:S01]  /*8840*/  LDS.64 R68, [R192.X16+0x6d88] ;  /* 0x006d8800c0447984 */ /* 0x000e22000000ca00 */
[----:B------:R-:W-:Y:S02]  /*8850*/  FMUL.FTZ R84, R228, UR41 ;  /* 0x00000029e4547c20 */ /* 0x000fe40008410000 */
[C---:B------:R-:W-:Y:S02]  /*8860*/  FMUL.FTZ R73, R167.reuse, R206 ;  /* 0x000000cea7497220 */ /* 0x040fe40000410000 */
[----:B------:R-:W-:-:S02]  /*8870*/  FMUL.FTZ R167, R167, R223 ;  /* 0x000000dfa7a77220 */ /* 0x000fc40000410000 */
[----:B------:R-:W-:Y:S02]  /*8880*/  FFMA.FTZ R139, R190, R213, -R193 ;  /* 0x000000d5be8b7223 */ /* 0x000fe400000108c1 */
[----:B------:R-:W-:Y:S02]  /*8890*/  FMUL.FTZ R76, R141, R211 ;  /* 0x000000d38d4c7220 */ /* 0x000fe40000410000 */
[----:B------:R-:W-:Y:S02]  /*88a0*/  FADD.FTZ R190, R36, R36 ;  /* 0x0000002424be7221 */ /* 0x000fe40000010000 */
[----:B------:R-:W-:Y:S02]  /*88b0*/  FFMA.FTZ R71, R213, UR42, R84 ;  /* 0x0000002ad5477c23 */ /* 0x000fe40008010054 */
[----:B------:R-:W-:Y:S02]  /*88c0*/  FMUL.FTZ R78, R141, R217 ;  /* 0x000000d98d4e7220 */ /* 0x000fe40000410000 */
[----:B------:R-:W-:-:S02]  /*88d0*/  FFMA.FTZ R73, R156, R223, -R73 ;  /* 0x000000df9c497223 */ /* 0x000fc40000010849 */
[----:B------:R-:W-:Y:S02]  /*88e0*/  FMUL.FTZ R82, R153, R209 ;  /* 0x000000d199527220 */ /* 0x000fe40000410000 */
[----:B------:R-:W-:Y:S02]  /*88f0*/  FMUL.FTZ R141, R157, R208 ;  /* 0x000000d09d8d7220 */ /* 0x000fe40000410000 */
[----:B------:R-:W-:Y:S02]  /*8900*/  FFMA.FTZ R156, R156, R206, R167 ;  /* 0x000000ce9c9c7223 */ /* 0x000fe400000100a7 */
[----:B------:R-:W-:Y:S02]  /*8910*/  FFMA.FTZ R76, R138, R217, -R76 ;  /* 0x000000d98a4c7223 */ /* 0x000fe4000001084c */
[----:B------:R-:W-:Y:S02]  /*8920*/  FMUL.FTZ R153, R153, R219 ;  /* 0x000000db99997220 */ /* 0x000fe40000410000 */
[----:B------:R-:W-:-:S02]  /*8930*/  FMUL.FTZ R157, R157, R221 ;  /* 0x000000dd9d9d7220 */ /* 0x000fc40000410000 */
[----:B------:R-:W-:Y:S02]  /*8940*/  FADD.FTZ R167, R94, R94 ;  /* 0x0000005e5ea77221 */ /* 0x000fe40000010000 */
[C---:B------:R-:W-:Y:S02]  /*8950*/  FMUL.FTZ R87, R190.reuse, R87 ;  /* 0x00000057be577220 */ /* 0x040fe40000410000 */
[C---:B------:R-:W-:Y:S02]  /*8960*/  FMUL.FTZ R139, R190.reuse, R139 ;  /* 0x0000008bbe8b7220 */ /* 0x040fe40000410000 */
[C---:B------:R-:W-:Y:S02]  /*8970*/  FMUL.FTZ R70, R190.reuse, R70 ;  /* 0x00000046be467220 */ /* 0x040fe40000410000 */
[----:B------:R-:W-:Y:S02]  /*8980*/  FFMA.FTZ R71, -R190, R71, -RZ ;  /* 0x00000047be477223 */ /* 0x000fe400000109ff */
[----:B------:R-:W-:-:S02]  /*8990*/  FFMA.FTZ R78, R138, R211, R78 ;  /* 0x000000d38a4e7223 */ /* 0x000fc4000001004e */
[C---:B------:R-:W-:Y:S02]  /*89a0*/  FMUL.FTZ R190, R211.reuse, UR42 ;  /* 0x0000002ad3be7c20 */ /* 0x040fe40008410000 */
[----:B------:R-:W-:Y:S02]  /*89b0*/  FMUL.FTZ R226, R211, UR41 ;  /* 0x00000029d3e27c20 */ /* 0x000fe40008410000 */
[----:B------:R-:W-:Y:S02]  /*89c0*/  FFMA.FTZ R82, R142, R219, -R82 ;  /* 0x000000db8e527223 */ /* 0x000fe40000010852 */
[----:B------:R-:W-:Y:S02]  /*89d0*/  FFMA.FTZ R141, R154, R221, -R141 ;  /* 0x000000dd9a8d7223 */ /* 0x000fe4000001088d */
[----:B------:R-:W-:Y:S02]  /*89e0*/  FFMA.FTZ R142, R142, R209, R153 ;  /* 0x000000d18e8e7223 */ /* 0x000fe40000010099 */
[----:B------:R-:W-:-:S02]  /*89f0*/  FFMA.FTZ R154, R154, R208, R157 ;  /* 0x000000d09a9a7223 */ /* 0x000fc4000001009d */
[----:B------:R-:W-:Y:S02]  /*8a00*/  FFMA.FTZ R84, R167, R76, R77 ;  /* 0x0000004ca7547223 */ /* 0x000fe4000001004d */
[----:B------:R-:W-:Y:S02]  /*8a10*/  FADD.FTZ R157, R93, R93 ;  /* 0x0000005d5d9d7221 */ /* 0x000fe40000010000 */
[C---:B------:R-:W-:Y:S02]  /*8a20*/  FFMA.FTZ R76, R217.reuse, UR41, -R190 ;  /* 0x00000029d94c7c23 */ /* 0x040fe400080108be */
[----:B------:R-:W-:Y:S02]  /*8a30*/  FFMA.FTZ R77, R217, UR42, R226 ;  /* 0x0000002ad94d7c23 */ /* 0x000fe400080100e2 */
[----:B------:R-:W-:Y:S02]  /*8a40*/  FMUL.FTZ R153, R210, UR42 ;  /* 0x0000002ad2997c20 */ /* 0x000fe40008410000 */
[----:B------:R-:W-:-:S02]  /*8a50*/  FFMA.FTZ R151, -R167, R78, R151 ;  /* 0x0000004ea7977223 */ /* 0x000fc40000010197 */
[----:B------:R-:W-:Y:S02]  /*8a60*/  FFMA.FTZ R79, R140, R218, -R79 ;  /* 0x000000da8c4f7223 */ /* 0x000fe4000001084f */
[C---:B------:R-:W-:Y:S02]  /*8a70*/  FMUL.FTZ R76, R167.reuse, R76 ;  /* 0x0000004ca74c7220 */ /* 0x040fe40000410000 */
[----:B------:R-:W-:Y:S02]  /*8a80*/  FFMA.FTZ R77, -R167, R77, -RZ ;  /* 0x0000004da74d7223 */ /* 0x000fe400000109ff */
[----:B------:R-:W-:Y:S02]  /*8a90*/  FFMA.FTZ R78, R218, UR41, -R153 ;  /* 0x00000029da4e7c23 */ /* 0x000fe40008010899 */
[----:B------:R-:W-:Y:S02]  /*8aa0*/  FFMA.FTZ R151, -R157, R80, R151 ;  /* 0x000000509d977223 */ /* 0x000fe40000010197 */
[----:B------:R-:W-:-:S02]  /*8ab0*/  FMUL.FTZ R81, R155, R207 ;  /* 0x000000cf9b517220 */ /* 0x000fc40000410000 */
[----:B------:R-:W-:Y:S02]  /*8ac0*/  FFMA.FTZ R153, R157, R79, R84 ;  /* 0x0000004f9d997223 */ /* 0x000fe40000010054 */
[----:B------:R-:W-:Y:S02]  /*8ad0*/  FADD.FTZ R167, R92, R92 ;  /* 0x0000005c5ca77221 */ /* 0x000fe40000010000 */
[----:B------:R-:W-:Y:S02]  /*8ae0*/  FMUL.FTZ R80, R209, UR42 ;  /* 0x0000002ad1507c20 */ /* 0x000fe40008410000 */
[-C--:B------:R-:W-:Y:S02]  /*8af0*/  FMUL.FTZ R155, R155, R220.reuse ;  /* 0x000000dc9b9b7220 */ /* 0x080fe40000410000 */
[----:B------:R-:W-:Y:S02]  /*8b00*/  FMUL.FTZ R84, R209, UR41 ;  /* 0x00000029d1547c20 */ /* 0x000fe40008410000 */
[----:B------:R-:W-:-:S02]  /*8b10*/  FFMA.FTZ R81, R152, R220, -R81 ;  /* 0x000000dc98517223 */ /* 0x000fc40000010851 */
[----:B------:R-:W-:Y:S02]  /*8b20*/  FFMA.FTZ R82, R167, R82, R153 ;  /* 0x00000052a7527223 */ /* 0x000fe40000010099 */
[C---:B------:R-:W-:Y:S02]  /*8b30*/  FFMA.FTZ R80, R219.reuse, UR41, -R80 ;  /* 0x00000029db507c23 */ /* 0x040fe40008010850 */
[----:B------:R-:W-:Y:S02]  /*8b40*/  FFMA.FTZ R152, R152, R207, R155 ;  /* 0x000000cf98987223 */ /* 0x000fe4000001009b */
[----:B------:R-:W-:Y:S02]  /*8b50*/  FFMA.FTZ R153, R219, UR42, R84 ;  /* 0x0000002adb997c23 */ /* 0x000fe40008010054 */
[----:B------:R-:W-:Y:S02]  /*8b60*/  FMUL.FTZ R155, R210, UR41 ;  /* 0x00000029d29b7c20 */ /* 0x000fe40008410000 */
[----:B------:R-:W-:-:S02]  /*8b70*/  FMUL.FTZ R84, R167, R80 ;  /* 0x00000050a7547220 */ /* 0x000fc40000410000 */
[C---:B------:R-:W-:Y:S02]  /*8b80*/  FFMA.FTZ R80, -R167.reuse, R153, -RZ ;  /* 0x00000099a7507223 */ /* 0x040fe400000109ff */
[----:B------:R-:W-:Y:S02]  /*8b90*/  FFMA.FTZ R155, R218, UR42, R155 ;  /* 0x0000002ada9b7c23 */ /* 0x000fe4000801009b */
[----:B------:R-:W-:Y:S02]  /*8ba0*/  FFMA.FTZ R153, -R167, R142, R151 ;  /* 0x0000008ea7997223 */ /* 0x000fe40000010197 */
[-C--:B0-----:R-:W-:Y:S02]  /*8bb0*/  FMUL.FTZ R151, R69, -R103.reuse ;  /* 0x8000006745977220 */ /* 0x081fe40000410000 */
[----:B------:R-:W-:Y:S02]  /*8bc0*/  FMUL.FTZ R103, R68, -R103 ;  /* 0x8000006744677220 */ /* 0x000fe40000410000 */
[----:B------:R-:W-:-:S02]  /*8bd0*/  FFMA.FTZ R79, -R157, R155, -RZ ;  /* 0x0000009b9d4f7223 */ /* 0x000fc400000109ff */
[----:B------:R-:W-:Y:S02]  /*8be0*/  FMUL.FTZ R155, R207, UR42 ;  /* 0x0000002acf9b7c20 */ /* 0x000fe40008410000 */
[----:B------:R-:W-:Y:S02]  /*8bf0*/  FADD.FTZ R190, R91, R91 ;  /* 0x0000005b5bbe7221 */ /* 0x000fe40000010000 */
[-C--:B------:R-:W-:Y:S02]  /*8c00*/  FFMA.FTZ R69, R69, R102.reuse, R103 ;  /* 0x0000006645457223 */ /* 0x080fe40000010067 */
[----:B------:R-:W-:Y:S02]  /*8c10*/  FFMA.FTZ R68, R68, R102, -R151 ;  /* 0x0000006644447223 */ /* 0x000fe40000010897 */
[----:B------:R-:W-:Y:S02]  /*8c20*/  FFMA.FTZ R155, R220, UR41, -R155 ;  /* 0x00000029dc9b7c23 */ /* 0x000fe4000801089b */
[----:B------:R-:W-:-:S02]  /*8c30*/  FFMA.FTZ R142, R190, R81, R82 ;  /* 0x00000051be8e7223 */ /* 0x000fc40000010052 */
[----:B------:R-:W-:Y:S02]  /*8c40*/  FADD.FTZ R167, R90, R90 ;  /* 0x0000005a5aa77221 */ /* 0x000fe40000010000 */
[----:B------:R-:W-:Y:S02]  /*8c50*/  FADD.FTZ R69, -R194, R69 ;  /* 0x00000045c2457221 */ /* 0x000fe40000010100 */
[----:B------:R-:W-:Y:S02]  /*8c60*/  FADD.FTZ R195, R195, R68 ;  /* 0x00000044c3c37221 */ /* 0x000fe40000010000 */
[----:B------:R-:W-:Y:S02]  /*8c70*/  FMUL.FTZ R81, R190, R155 ;  /* 0x0000009bbe517220 */ /* 0x000fe40000410000 */
[----:B------:R-:W-:Y:S02]  /*8c80*/  FFMA.FTZ R142, R167, R141, R142 ;  /* 0x0000008da78e7223 */ /* 0x000fe4000001008e */
[----:B------:R-:W-:-:S02]  /*8c90*/  FADD.FTZ R155, R89, R89 ;  /* 0x00000059599b7221 */ /* 0x000fc40000010000 */
[C---:B------:R-:W-:Y:S02]  /*8ca0*/  FMUL.FTZ R68, R106.reuse, -R69 ;  /* 0x800000456a447220 */ /* 0x040fe40000410000 */
[----:B------:R-:W-:Y:S02]  /*8cb0*/  FMUL.FTZ R106, R106, -R195 ;  /* 0x800000c36a6a7220 */ /* 0x000fe40000410000 */
[----:B------:R-:W-:Y:S02]  /*8cc0*/  FFMA.FTZ R103, R155, R73, R142 ;  /* 0x000000499b677223 */ /* 0x000fe4000001008e */
[C---:B------:R-:W-:Y:S02]  /*8cd0*/  FFMA.FTZ R73, R107.reuse, R69, R106 ;  /* 0x000000456b497223 */ /* 0x040fe4000001006a */
[----:B------:R-:W-:Y:S02]  /*8ce0*/  FFMA.FTZ R68, R107, R195, -R68 ;  /* 0x000000c36b447223 */ /* 0x000fe40000010844 */
[----:B------:R-:W-:-:S02]  /*8cf0*/  FADD.FTZ R73, -R196, R73 ;  /* 0x00000049c4497221 */ /* 0x000fc40000010100 */
[----:B------:R-:W-:Y:S02]  /*8d00*/  FADD.FTZ R197, R197, R68 ;  /* 0x00000044c5c57221 */ /* 0x000fe40000010000 */
[C---:B------:R-:W-:Y:S02]  /*8d10*/  FMUL.FTZ R68, R108.reuse, -R73 ;  /* 0x800000496c447220 */ /* 0x040fe40000410000 */
[----:B------:R-:W-:Y:S02]  /*8d20*/  FMUL.FTZ R108, R108, -R197 ;  /* 0x800000c56c6c7220 */ /* 0x000fe40000410000 */
[----:B------:R-:W-:Y:S02]  /*8d30*/  FMUL.FTZ R140, R169, R205 ;  /* 0x000000cda98c7220 */ /* 0x000fe40000410000 */
[C---:B------:R-:W-:Y:S02]  /*8d40*/  FFMA.FTZ R68, R109.reuse, R197, -R68 ;  /* 0x000000c56d447223 */ /* 0x040fe40000010844 */
[----:B------:R-:W-:-:S02]  /*8d50*/  FFMA.FTZ R109, R109, R73, R108 ;  /* 0x000000496d6d7223 */ /* 0x000fc4000001006c */
[----:B------:R-:W-:Y:S02]  /*8d60*/  FMUL.FTZ R138, R179, R203 ;  /* 0x000000cbb38a7220 */ /* 0x000fe40000410000 */
[----:B------:R-:W-:Y:S02]  /*8d70*/  FFMA.FTZ R140, R166, R225, -R140 ;  /* 0x000000e1a68c7223 */ /* 0x000fe4000001088c */
[----:B------:R-:W-:Y:S02]  /*8d80*/  FFMA.FTZ R153, -R190, R152, R153 ;  /* 0x00000098be997223 */ /* 0x000fe40000010199 */
[----:B------:R-:W-:Y:S02]  /*8d90*/  FADD.FTZ R151, R49, R49 ;  /* 0x0000003131977221 */ /* 0x000fe40000010000 */
[----:B------:R-:W-:Y:S02]  /*8da0*/  FMUL.FTZ R152, R208, UR42 ;  /* 0x0000002ad0987c20 */ /* 0x000fe40008410000 */
[----:B------:R-:W-:-:S02]  /*8db0*/  FADD.FTZ R198, -R198, R109 ;  /* 0x0000006dc6c67221 */ /* 0x000fc40000010100 */
[----:B------:R-:W-:Y:S02]  /*8dc0*/  FFMA.FTZ R138, R168, R227, -R138 ;  /* 0x000000e3a88a7223 */ /* 0x000fe4000001088a */
[----:B------:R-:W-:Y:S02]  /*8dd0*/  FFMA.FTZ R107, R151, R140, R103 ;  /* 0x0000008c976b7223 */ /* 0x000fe40000010067 */
[----:B------:R-:W-:Y:S02]  /*8de0*/  FADD.FTZ R109, R47, R47 ;  /* 0x0000002f2f6d7221 */ /* 0x000fe40000010000 */
[----:B------:R-:W-:Y:S02]  /*8df0*/  FFMA.FTZ R141, R221, UR41, -R152 ;  /* 0x00000029dd8d7c23 */ /* 0x000fe40008010898 */
[----:B------:R-:W-:Y:S02]  /*8e00*/  FADD.FTZ R68, R199, R68 ;  /* 0x00000044c7447221 */ /* 0x000fe40000010000 */
[----:B------:R-:W-:-:S02]  /*8e10*/  FMUL.FTZ R152, R206, UR41 ;  /* 0x00000029ce987c20 */ /* 0x000fc40008410000 */
[----:B------:R-:W-:Y:S02]  /*8e20*/  FFMA.FTZ R153, -R167, R154, R153 ;  /* 0x0000009aa7997223 */ /* 0x000fe40000010199 */
[C---:B------:R-:W-:Y:S02]  /*8e30*/  FMUL.FTZ R103, R110.reuse, -R198 ;  /* 0x800000c66e677220 */ /* 0x040fe40000410000 */
[----:B------:R-:W-:Y:S02]  /*8e40*/  FFMA.FTZ R154, R109, R138, R107 ;  /* 0x0000008a6d9a7223 */ /* 0x000fe4000001006b */
[----:B------:R-:W-:Y:S02]  /*8e50*/  FMUL.FTZ R107, R110, -R68 ;  /* 0x800000446e6b7220 */ /* 0x000fe40000410000 */
[----:B------:R-:W-:Y:S02]  /*8e60*/  FFMA.FTZ R106, R223, UR42, R152 ;  /* 0x0000002adf6a7c23 */ /* 0x000fe40008010098 */
[----:B------:R-:W-:-:S02]  /*8e70*/  FMUL.FTZ R140, R205, UR42 ;  /* 0x0000002acd8c7c20 */ /* 0x000fc40008410000 */
[----:B------:R-:W-:Y:S02]  /*8e80*/  FMUL.FTZ R152, R205, UR41 ;  /* 0x00000029cd987c20 */ /* 0x000fe40008410000 */
[C---:B------:R-:W-:Y:S02]  /*8e90*/  FFMA.FTZ R110, R111.reuse, R68, -R103 ;  /* 0x000000446f6e7223 */ /* 0x040fe40000010867 */
[----:B------:R-:W-:Y:S02]  /*8ea0*/  FFMA.FTZ R103, R111, R198, R107 ;  /* 0x000000c66f677223 */ /* 0x000fe4000001006b */
[----:B------:R-:W-:Y:S02]  /*8eb0*/  FFMA.FTZ R108, R225, UR41, -R140 ;  /* 0x00000029e16c7c23 */ /* 0x000fe4000801088c */
[----:B------:R-:W-:Y:S02]  /*8ec0*/  FMUL.FTZ R169, R169, R225 ;  /* 0x000000e1a9a97220 */ /* 0x000fe40000410000 */
[----:B------:R-:W-:-:S02]  /*8ed0*/  FFMA.FTZ R140, R225, UR42, R152 ;  /* 0x0000002ae18c7c23 */ /* 0x000fc40008010098 */
[----:B------:R-:W-:Y:S02]  /*8ee0*/  FMUL.FTZ R152, R203, UR41 ;  /* 0x00000029cb987c20 */ /* 0x000fe40008410000 */
[----:B------:R-:W-:Y:S02]  /*8ef0*/  FADD.FTZ R103, -R186, R103 ;  /* 0x00000067ba677221 */ /* 0x000fe40000010100 */
[----:B------:R-:W-:Y:S02]  /*8f00*/  FADD.FTZ R187, R187, R110 ;  /* 0x0000006ebbbb7221 */ /* 0x000fe40000010000 */
[----:B------:R-:W-:Y:S02]  /*8f10*/  FMUL.FTZ R179, R179, R227 ;  /* 0x000000e3b3b37220 */ /* 0x000fe40000410000 */
[----:B------:R-:W-:Y:S02]  /*8f20*/  FFMA.FTZ R166, R166, R205, R169 ;  /* 0x000000cda6a67223 */ /* 0x000fe400000100a9 */
[----:B------:R-:W-:-:S02]  /*8f30*/  FFMA.FTZ R153, -R155, R156, R153 ;  /* 0x0000009c9b997223 */ /* 0x000fc40000010199 */
[----:B------:R-:W-:Y:S02]  /*8f40*/  FMUL.FTZ R138, R203, UR42 ;  /* 0x0000002acb8a7c20 */ /* 0x000fe40008410000 */
[----:B------:R-:W-:Y:S02]  /*8f50*/  FMUL.FTZ R137, R181, R202 ;  /* 0x000000cab5897220 */ /* 0x000fe40000410000 */
[----:B------:R-:W-:Y:S02]  /*8f60*/  FFMA.FTZ R110, R227, UR42, R152 ;  /* 0x0000002ae36e7c23 */ /* 0x000fe40008010098 */
[C---:B------:R-:W-:Y:S02]  /*8f70*/  FMUL.FTZ R152, R112.reuse, -R103 ;  /* 0x8000006770987220 */ /* 0x040fe40000410000 */
[----:B------:R-:W-:Y:S02]  /*8f80*/  FMUL.FTZ R112, R112, -R187 ;  /* 0x800000bb70707220 */ /* 0x000fe40000410000 */
[----:B------:R-:W-:-:S02]  /*8f90*/  FFMA.FTZ R168, R168, R203, R179 ;  /* 0x000000cba8a87223 */ /* 0x000fc400000100b3 */
[----:B------:R-:W-:Y:S02]  /*8fa0*/  FFMA.FTZ R153, -R151, R166, R153 ;  /* 0x000000a697997223 */ /* 0x000fe40000010199 */
[----:B------:R-:W-:Y:S02]  /*8fb0*/  FFMA.FTZ R138, R227, UR41, -R138 ;  /* 0x00000029e38a7c23 */ /* 0x000fe4000801088a */
[----:B------:R-:W-:Y:S02]  /*8fc0*/  FFMA.FTZ R137, R178, R229, -R137 ;  /* 0x000000e5b2897223 */ /* 0x000fe40000010889 */
[----:B------:R-:W-:Y:S02]  /*8fd0*/  FADD.FTZ R111, R45, R45 ;  /* 0x0000002d2d6f7221 */ /* 0x000fe40000010000 */
[----:B------:R-:W-:Y:S02]  /*8fe0*/  FFMA.FTZ R107, R113, R103, R112 ;  /* 0x00000067716b7223 */ /* 0x000fe40000010070 */
[----:B------:R-:W-:-:S02]  /*8ff0*/  FMUL.FTZ R138, R109, R138 ;  /* 0x0000008a6d8a7220 */ /* 0x000fc40000410000 */
[C---:B------:R-:W-:Y:S02]  /*9000*/  FFMA.FTZ R110, -R109.reuse, R110, -RZ ;  /* 0x0000006e6d6e7223 */ /* 0x040fe400000109ff */
[----:B------:R-:W-:Y:S02]  /*9010*/  FFMA.FTZ R153, -R109, R168, R153 ;  /* 0x000000a86d997223 */ /* 0x000fe40000010199 */
[----:B------:R-:W-:Y:S02]  /*9020*/  FFMA.FTZ R152, R113, R187, -R152 ;  /* 0x000000bb71987223 */ /* 0x000fe40000010898 */
[----:B------:R-:W-:Y:S02]  /*9030*/  FFMA.FTZ R109, R111, R137, R154 ;  /* 0x000000896f6d7223 */ /* 0x000fe4000001009a */
[----:B------:R-:W-:Y:S02]  /*9040*/  FMUL.FTZ R181, R181, R229 ;  /* 0x000000e5b5b57220 */ /* 0x000fe40000410000 */
[----:B------:R-:W-:-:S02]  /*9050*/  FMUL.FTZ R154, R202, UR42 ;  /* 0x0000002aca9a7c20 */ /* 0x000fc40008410000 */
[----:B------:R-:W-:Y:S02]  /*9060*/  FMUL.FTZ R156, R202, UR41 ;  /* 0x00000029ca9c7c20 */ /* 0x000fe40008410000 */
[----:B------:R-:W-:Y:S02]  /*9070*/  FMUL.FTZ R136, R183, R204 ;  /* 0x000000ccb7887220 */ /* 0x000fe40000410000 */
[----:B------:R-:W-:Y:S02]  /*9080*/  FADD.FTZ R107, -R170, R107 ;  /* 0x0000006baa6b7221 */ /* 0x000fe40000010100 */
[----:B------:R-:W-:Y:S02]  /*9090*/  FADD.FTZ R171, R171, R152 ;  /* 0x00000098abab7221 */ /* 0x000fe40000010000 */
[----:B------:R-:W-:Y:S02]  /*90a0*/  FFMA.FTZ R178, R178, R202, R181 ;  /* 0x000000cab2b27223 */ /* 0x000fe400000100b5 */
[----:B------:R-:W-:-:S02]  /*90b0*/  FMUL.FTZ R108, R151, R108 ;  /* 0x0000006c976c7220 */ /* 0x000fc40000410000 */
[----:B------:R-:W-:Y:S02]  /*90c0*/  FFMA.FTZ R140, -R151, R140, -RZ ;  /* 0x0000008c978c7223 */ /* 0x000fe400000109ff */
[C---:B------:R-:W-:Y:S02]  /*90d0*/  FFMA.FTZ R137, R229.reuse, UR41, -R154 ;  /* 0x00000029e5897c23 */ /* 0x040fe4000801089a */
[----:B------:R-:W-:Y:S02]  /*90e0*/  FFMA.FTZ R112, R229, UR42, R156 ;  /* 0x0000002ae5707c23 */ /* 0x000fe4000801009c */
[----:B------:R-:W-:Y:S02]  /*90f0*/  FFMA.FTZ R136, R180, R231, -R136 ;  /* 0x000000e7b4887223 */ /* 0x000fe40000010888 */
[----:B------:R-:W-:Y:S02]  /*9100*/  FADD.FTZ R151, R43, R43 ;  /* 0x0000002b2b977221 */ /* 0x000fe40000010000 */
[----:B------:R-:W-:-:S02]  /*9110*/  FMUL.FTZ R152, R114, -R107 ;  /* 0x8000006b72987220 */ /* 0x000fc40000410000 */
[----:B------:R-:W-:Y:S02]  /*9120*/  FMUL.FTZ R114, R114, -R171 ;  /* 0x800000ab72727220 */ /* 0x000fe40000410000 */
[C---:B------:R-:W-:Y:S02]  /*9130*/  FMUL.FTZ R137, R111.reuse, R137 ;  /* 0x000000896f897220 */ /* 0x040fe40000410000 */
[C---:B------:R-:W-:Y:S02]  /*9140*/  FFMA.FTZ R112, -R111.reuse, R112, -RZ ;  /* 0x000000706f707223 */ /* 0x040fe400000109ff */
[----:B------:R-:W-:Y:S02]  /*9150*/  FFMA.FTZ R153, -R111, R178, R153 ;  /* 0x000000b26f997223 */ /* 0x000fe40000010199 */
[----:B------:R-:W-:Y:S02]  /*9160*/  FFMA.FTZ R111, R151, R136, R109 ;  /* 0x00000088976f7223 */ /* 0x000fe4000001006d */
[----:B------:R-:W-:-:S02]  /*9170*/  FFMA.FTZ R109, R115, R107, R114 ;  /* 0x0000006b736d7223 */ /* 0x000fc40000010072 */
[----:B------:R-:W-:Y:S02]  /*9180*/  FFMA.FTZ R152, R115, R171, -R152 ;  /* 0x000000ab73987223 */ /* 0x000fe40000010898 */
[----:B------:R-:W-:Y:S02]  /*9190*/  FMUL.FTZ R104, R185, R201 ;  /* 0x000000c9b9687220 */ /* 0x000fe40000410000 */
[----:B------:R-:W-:Y:S02]  /*91a0*/  FADD.FTZ R109, -R172, R109 ;  /* 0x0000006dac6d7221 */ /* 0x000fe40000010100 */
[----:B------:R-:W-:Y:S02]  /*91b0*/  FADD.FTZ R173, R173, R152 ;  /* 0x00000098adad7221 */ /* 0x000fe40000010000 */
[C---:B------:R-:W-:Y:S02]  /*91c0*/  FMUL.FTZ R136, R204.reuse, UR42 ;  /* 0x0000002acc887c20 */ /* 0x040fe40008410000 */
[----:B------:R-:W-:-:S02]  /*91d0*/  FMUL.FTZ R154, R204, UR41 ;  /* 0x00000029cc9a7c20 */ /* 0x000fc40008410000 */
[----:B------:R-:W-:Y:S02]  /*91e0*/  FFMA.FTZ R104, R182, R233, -R104 ;  /* 0x000000e9b6687223 */ /* 0x000fe40000010868 */
[----:B------:R-:W-:Y:S02]  /*91f0*/  FADD.FTZ R113, R41, R41 ;  /* 0x0000002929717221 */ /* 0x000fe40000010000 */
[C---:B------:R-:W-:Y:S02]  /*9200*/  FMUL.FTZ R152, R116.reuse, -R109 ;  /* 0x8000006d74987220 */ /* 0x040fe40000410000 */
[----:B------:R-:W-:Y:S02]  /*9210*/  FMUL.FTZ R116, R116, -R173 ;  /* 0x800000ad74747220 */ /* 0x000fe40000410000 */
[C---:B------:R-:W-:Y:S02]  /*9220*/  FFMA.FTZ R114, R231.reuse, UR41, -R136 ;  /* 0x00000029e7727c23 */ /* 0x040fe40008010888 */
[----:B------:R-:W-:-:S02]  /*9230*/  FFMA.FTZ R136, R231, UR42, R154 ;  /* 0x0000002ae7887c23 */ /* 0x000fc4000801009a */
[----:B------:R-:W-:Y:S02]  /*9240*/  FFMA.FTZ R154, R113, R104, R111 ;  /* 0x00000068719a7223 */ /* 0x000fe4000001006f */
[----:B------:R-:W-:Y:S02]  /*9250*/  FMUL.FTZ R183, R183, R231 ;  /* 0x000000e7b7b77220 */ /* 0x000fe40000410000 */
[C---:B------:R-:W-:Y:S02]  /*9260*/  FFMA.FTZ R111, R117.reuse, R109, R116 ;  /* 0x0000006d756f7223 */ /* 0x040fe40000010074 */
[----:B------:R-:W-:Y:S02]  /*9270*/  FFMA.FTZ R152, R117, R173, -R152 ;  /* 0x000000ad75987223 */ /* 0x000fe40000010898 */
[----:B------:R-:W-:Y:S02]  /*9280*/  FMUL.FTZ R104, R201, UR42 ;  /* 0x0000002ac9687c20 */ /* 0x000fe40008410000 */
[----:B------:R-:W-:-:S02]  /*9290*/  FFMA.FTZ R180, R180, R204, R183 ;  /* 0x000000ccb4b47223 */ /* 0x000fc400000100b7 */
[----:B------:R-:W-:Y:S02]  /*92a0*/  FMUL.FTZ R185, R185, R233 ;  /* 0x000000e9b9b97220 */ /* 0x000fe40000410000 */
[----:B------:R-:W-:Y:S02]  /*92b0*/  FMUL.FTZ R156, R201, UR41 ;  /* 0x00000029c99c7c20 */ /* 0x000fe40008410000 */
[----:B------:R-:W-:Y:S02]  /*92c0*/  FADD.FTZ R111, -R174, R111 ;  /* 0x0000006fae6f7221 */ /* 0x000fe40000010100 */
[----:B------:R-:W-:Y:S02]  /*92d0*/  FADD.FTZ R175, R175, R152 ;  /* 0x00000098afaf7221 */ /* 0x000fe40000010000 */
[----:B------:R-:W-:Y:S02]  /*92e0*/  FMUL.FTZ R85, R189, R200 ;  /* 0x000000c8bd557220 */ /* 0x000fe40000410000 */
[----:B------:R-:W-:-:S02]  /*92f0*/  FFMA.FTZ R104, R233, UR41, -R104 ;  /* 0x00000029e9687c23 */ /* 0x000fc40008010868 */
[----:B------:R-:W-:Y:S02]  /*9300*/  FFMA.FTZ R182, R182, R201, R185 ;  /* 0x000000c9b6b67223 */ /* 0x000fe400000100b9 */
[----:B------:R-:W-:Y:S02]  /*9310*/  FFMA.FTZ R153, -R151, R180, R153 ;  /* 0x000000b497997223 */ /* 0x000fe40000010199 */
[----:B------:R-:W-:Y:S02]  /*9320*/  FFMA.FTZ R156, R233, UR42, R156 ;  /* 0x0000002ae99c7c23 */ /* 0x000fe4000801009c */
[C---:B------:R-:W-:Y:S02]  /*9330*/  FMUL.FTZ R152, R118.reuse, -R111 ;  /* 0x8000006f76987220 */ /* 0x040fe40000410000 */
[----:B------:R-:W-:Y:S02]  /*9340*/  FMUL.FTZ R118, R118, -R175 ;  /* 0x800000af76767220 */ /* 0x000fe40000410000 */
[----:B------:R-:W-:-:S02]  /*9350*/  FFMA.FTZ R85, R184, R224, -R85 ;  /* 0x000000e0b8557223 */ /* 0x000fc40000010855 */
[----:B------:R-:W-:Y:S02]  /*9360*/  FMUL.FTZ R86, R191, R222 ;  /* 0x000000debf567220 */ /* 0x000fe40000410000 */
[----:B------:R-:W-:Y:S02]  /*9370*/  FADD.FTZ R166, R39, R39 ;  /* 0x0000002727a67221 */ /* 0x000fe40000010000 */
[C---:B------:R-:W-:Y:S02]  /*9380*/  FMUL.FTZ R116, R113.reuse, R104 ;  /* 0x0000006871747220 */ /* 0x040fe40000410000 */
[C---:B------:R-:W-:Y:S02]  /*9390*/  FFMA.FTZ R104, -R113.reuse, R156, -RZ ;  /* 0x0000009c71687223 */ /* 0x040fe400000109ff */
[----:B------:R-:W-:Y:S02]  /*93a0*/  FFMA.FTZ R153, -R113, R182, R153 ;  /* 0x000000b671997223 */ /* 0x000fe40000010199 */
[----:B------:R-:W-:-:S02]  /*93b0*/  FFMA.FTZ R152, R119, R175, -R152 ;  /* 0x000000af77987223 */ /* 0x000fc40000010898 */
[----:B------:R-:W-:Y:S02]  /*93c0*/  FFMA.FTZ R113, R119, R111, R118 ;  /* 0x0000006f77717223 */ /* 0x000fe40000010076 */
[C---:B------:R-:W-:Y:S02]  /*93d0*/  FMUL.FTZ R114, R151.reuse, R114 ;  /* 0x0000007297727220 */ /* 0x040fe40000410000 */
[----:B------:R-:W-:Y:S02]  /*93e0*/  FFMA.FTZ R136, -R151, R136, -RZ ;  /* 0x0000008897887223 */ /* 0x000fe400000109ff */
[----:B------:R-:W-:Y:S02]  /*93f0*/  FFMA.FTZ R86, R188, R235, -R86 ;  /* 0x000000ebbc567223 */ /* 0x000fe40000010856 */
[----:B------:R-:W-:Y:S02]  /*9400*/  FFMA.FTZ R85, R166, R85, R154 ;  /* 0x00000055a6557223 */ /* 0x000fe4000001009a */
[----:B------:R-:W-:-:S02]  /*9410*/  FMUL.FTZ R115, R200, UR42 ;  /* 0x0000002ac8737c20 */ /* 0x000fc40008410000 */
[----:B------:R-:W-:Y:S02]  /*9420*/  FADD.FTZ R151, R37, R37 ;  /* 0x0000002525977221 */ /* 0x000fe40000010000 */
[----:B------:R-:W-:Y:S02]  /*9430*/  FADD.FTZ R177, R177, R152 ;  /* 0x00000098b1b17221 */ /* 0x000fe40000010000 */
[----:B------:R-:W-:Y:S02]  /*9440*/  FADD.FTZ R113, -R176, R113 ;  /* 0x00000071b0717221 */ /* 0x000fe40000010100 */
[----:B------:R-:W-:Y:S02]  /*9450*/  FFMA.FTZ R115, R224, UR41, -R115 ;  /* 0x00000029e0737c23 */ /* 0x000fe40008010873 */
[----:B------:R-:W-:Y:S02]  /*9460*/  FFMA.FTZ R156, R151, R86, R85 ;  /* 0x00000056979c7223 */ /* 0x000fe40000010055 */
[----:B------:R-:W-:-:S02]  /*9470*/  FMUL.FTZ R86, R120, -R177 ;  /* 0x800000b178567220 */ /* 0x000fc40000410000 */
[----:B------:R-:W-:Y:S02]  /*9480*/  FMUL.FTZ R120, R120, -R113 ;  /* 0x8000007178787220 */ /* 0x000fe40000410000 */
[----:B------:R-:W-:Y:S02]  /*9490*/  FMUL.FTZ R119, R166, R115 ;  /* 0x00000073a6777220 */ /* 0x000fe40000410000 */
[C---:B------:R-:W-:Y:S02]  /*94a0*/  FFMA.FTZ R115, R121.reuse, R113, R86 ;  /* 0x0000007179737223 */ /* 0x040fe40000010056 */
[----:B------:R-:W-:Y:S02]  /*94b0*/  FFMA.FTZ R120, R121, R177, -R120 ;  /* 0x000000b179787223 */ /* 0x000fe40000010878 */
[----:B------:R-:W-:Y:S02]  /*94c0*/  FMUL.FTZ R117, R200, UR41 ;  /* 0x00000029c8757c20 */ /* 0x000fe40008410000 */
[----:B------:R-:W-:-:S02]  /*94d0*/  FADD.FTZ R115, -R160, R115 ;  /* 0x00000073a0737221 */ /* 0x000fc40000010100 */
[----:B------:R-:W-:Y:S01]  /*94e0*/  FADD.FTZ R159, R159, R120 ;  /* 0x000000789f9f7221 */ /* 0x000fe20000010000 */
[----:B------:R-:W-:Y:S01]  /*94f0*/  SHF.L.U32 R120, R99, 0x5, RZ ;  /* 0x0000000563787819 */ /* 0x000fe200000006ff */
[----:B------:R-:W-:Y:S02]  /*9500*/  FFMA.FTZ R117, R224, UR42, R117 ;  /* 0x0000002ae0757c23 */ /* 0x000fe40008010075 */
[----:B------:R-:W-:Y:S01]  /*9510*/  FMUL.FTZ R86, R122, -R115 ;  /* 0x800000737a567220 */ /* 0x000fe20000410000 */
[----:B------:R-:W-:Y:S01]  /*9520*/  IADD3 R121, R120, 0x1, RZ ;  /* 0x0000000178797810 */ /* 0x000fe20007ffe0ff */
[----:B------:R-:W-:Y:S02]  /*9530*/  FMUL.FTZ R122, R122, -R159 ;  /* 0x8000009f7a7a7220 */ /* 0x000fe40000410000 */
[----:B------:R-:W-:Y:S02]  /*9540*/  FFMA.FTZ R118, -R166, R117, -RZ ;  /* 0x00000075a6767223 */ /* 0x000fe400000109ff */
[----:B------:R-:W-:-:S02]  /*9550*/  FFMA.FTZ R86, R123, R159, -R86 ;  /* 0x0000009f7b567223 */ /* 0x000fc40000010856 */
[----:B------:R-:W-:Y:S02]  /*9560*/  FMUL.FTZ R189, R189, R224 ;  /* 0x000000e0bdbd7220 */ /* 0x000fe40000410000 */
[----:B------:R-:W-:Y:S01]  /*9570*/  FFMA.FTZ R117, R123, R115, R122 ;  /* 0x000000737b757223 */ /* 0x000fe2000001007a */
[----:B------:R-:W-:Y:S01]  /*9580*/  IADD3 R123, R120, 0x2, RZ ;  /* 0x00000002787b7810 */ /* 0x000fe20007ffe0ff */
[----:B------:R-:W-:Y:S01]  /*9590*/  FADD.FTZ R161, R161, R86 ;  /* 0x00000056a1a17221 */ /* 0x000fe20000010000 */
[----:B------:R-:W-:Y:S01]  /*95a0*/  P2R R86, PR, RZ, 0x1 ;  /* 0x00000001ff567803 */ /* 0x000fe20000000000 */
[----:B------:R-:W-:Y:S01]  /*95b0*/  FFMA.FTZ R184, R184, R200, R189 ;  /* 0x000000c8b8b87223 */ /* 0x000fe200000100bd */
[-C--:B------:R-:W-:Y:S01]  /*95c0*/  LEA.HI.SX32 R122, R123, R120.reuse, 0x1b ;  /* 0x000000787b7a7211 */ /* 0x080fe200078fdaff */
[----:B------:R-:W-:Y:S01]  /*95d0*/  FMUL.FTZ R191, R191, R235 ;  /* 0x000000ebbfbf7220 */ /* 0x000fe20000410000 */
[----:B------:R-:W-:Y:S01]  /*95e0*/  LEA.HI.SX32 R123, R120, R120, 0x1b ;  /* 0x00000078787b7211 */ /* 0x000fe200078fdaff */
[----:B------:R-:W-:-:S02]  /*95f0*/  FADD.FTZ R117, -R158, R117 ;  /* 0x000000759e757221 */ /* 0x000fc40000010100 */
[----:B------:R-:W-:Y:S02]  /*9600*/  FMUL.FTZ R86, R124, -R161 ;  /* 0x800000a17c567220 */ /* 0x000fe40000410000 */
[----:B------:R-:W-:Y:S02]  /*9610*/  FFMA.FTZ R188, R188, R222, R191 ;  /* 0x000000debcbc7223 */ /* 0x000fe400000100bf */
[----:B------:R-:W-:Y:S02]  /*9620*/  FFMA.FTZ R153, -R166, R184, R153 ;  /* 0x000000b8a6997223 */ /* 0x000fe40000010199 */
[-C--:B------:R-:W-:Y:S02]  /*9630*/  FMUL.FTZ R124, R124, -R117.reuse ;  /* 0x800000757c7c7220 */ /* 0x080fe40000410000 */
[----:B------:R-:W-:Y:S01]  /*9640*/  FADD.FTZ R85, R156, R139 ;  /* 0x0000008b9c557221 */ /* 0x000fe20000010000 */
[----:B------:R-:W-:Y:S01]  /*9650*/  LEA.HI.SX32 R139, R121, R120, 0x1b ;  /* 0x00000078798b7211 */ /* 0x000fe200078fdaff */
[----:B------:R-:W-:-:S02]  /*9660*/  FFMA.FTZ R121, R125, R117, R86 ;  /* 0x000000757d797223 */ /* 0x000fc40000010056 */
[----:B------:R-:W-:Y:S01]  /*9670*/  FFMA.FTZ R188, -R151, R188, R153 ;  /* 0x000000bc97bc7223 */ /* 0x000fe20000010199 */
[----:B------:R-:W-:Y:S01]  /*9680*/  MOV R153, UR7 ;  /* 0x0000000700997c02 */ /* 0x000fe20008000f00 */
[----:B------:R-:W-:Y:S02]  /*9690*/  FFMA.FTZ R86, R125, R161, -R124 ;  /* 0x000000a17d567223 */ /* 0x000fe4000001087c */
[----:B------:R-:W-:Y:S02]  /*96a0*/  FADD.FTZ R162, -R162, R121 ;  /* 0x00000079a2a27221 */ /* 0x000fe40000010100 */
[----:B------:R-:W-:Y:S01]  /*96b0*/  FADD.FTZ R86, R163, R86 ;  /* 0x00000056a3567221 */ /* 0x000fe20000010000 */
[----:B------:R-:W-:Y:S01]  /*96c0*/  @!P0 STS.128 [R153.X16+0x8b80], R56 ;  /* 0x008b803899008388 */ /* 0x000fe2000000cc00 */
[C---:B------:R-:W-:Y:S02]  /*96d0*/  FMUL.FTZ R152, R222.reuse, UR42 ;  /* 0x0000002ade987c20 */ /* 0x040fe40008410000 */
[----:B------:R-:W-:Y:S01]  /*96e0*/  FMUL.FTZ R154, R222, UR41 ;  /* 0x00000029de9a7c20 */ /* 0x000fe20008410000 */
[----:B------:R0:W-:Y:S01]  /*96f0*/  STS [R123.X4+0x2100], R72 ;  /* 0x002100487b007388 */ /* 0x0001e20000004800 */
[----:B------:R-:W-:-:S02]  /*9700*/  FFMA.FTZ R152, R235, UR41, -R152 ;  /* 0x00000029eb987c23 */ /* 0x000fc40008010898 */
[----:B------:R-:W-:Y:S01]  /*9710*/  FFMA.FTZ R154, R235, UR42, R154 ;  /* 0x0000002aeb9a7c23 */ /* 0x000fe2000801009a */
[----:B------:R1:W-:Y:S01]  /*9720*/  STS [R139.X4+0x2104], R74 ;  /* 0x0021044a8b007388 */ /* 0x0003e20000004800 */
[C---:B------:R-:W-:Y:S02]  /*9730*/  FMUL.FTZ R152, R151.reuse, R152 ;  /* 0x0000009897987220 */ /* 0x040fe40000410000 */
[----:B------:R-:W-:Y:S01]  /*9740*/  FFMA.FTZ R154, -R151, R154, -RZ ;  /* 0x0000009a979a7223 */ /* 0x000fe200000109ff */
[----:B------:R-:W-:Y:S01]  /*9750*/  IADD3 R151, R120, 0x3, RZ ;  /* 0x0000000378977810 */ /* 0x000fe20007ffe0ff */
[----:B------:R-:W-:Y:S01]  /*9760*/  STS [R122.X4+0x2108], R83 ;  /* 0x002108537a007388 */ /* 0x000fe20000004800 */
[----:B------:R-:W-:Y:S01]  /*9770*/  FMUL.FTZ R78, R157, R78 ;  /* 0x0000004e9d4e7220 */ /* 0x000fe20000410000 */
[----:B0-----:R-:W-:Y:S01]  /*9780*/  HADD2.F32 R72, -RZ, R60.H0_H0 ;  /* 0x2000003cff487230 */ /* 0x001fe20000004100 */
[C---:B------:R-:W-:Y:S01]  /*9790*/  FMUL.FTZ R56, R126.reuse, -R162 ;  /* 0x800000a27e387220 */ /* 0x040fe20000410000 */
[----:B------:R-:W-:Y:S01]  /*97a0*/  LEA.HI.SX32 R156, R151, R120, 0x1b ;  /* 0x00000078979c7211 */ /* 0x000fe200078fdaff */
[-C--:B------:R-:W-:Y:S01]  /*97b0*/  FMUL.FTZ R126, R126, -R86.reuse ;  /* 0x800000567e7e7220 */ /* 0x080fe20000410000 */
[----:B-1----:R-:W-:Y:S01]  /*97c0*/  HADD2.F32 R74, -RZ, R61.H0_H0 ;  /* 0x2000003dff4a7230 */ /* 0x002fe20000004100 */
        /* <DEDUP_REMOVED lines=8> */
[----:B------:R1:W-:Y:S01]  /*9850*/  STS [R123.X4+0x2128], R81 ;  /* 0x002128517b007388 */ /* 0x0003e20000004800 */
[----:B------:R-:W-:-:S02]  /*9860*/  FFMA.FTZ R56, R129, R57, R56 ;  /* 0x0000003981387223 */ /* 0x000fc40000010038 */
[----:B------:R-:W-:Y:S01]  /*9870*/  FFMA.FTZ R129, R129, R165, -R128 ;  /* 0x000000a581817223 */ /* 0x000fe20000010880 */
[----:B------:R2:W-:Y:S01]  /*9880*/  STS [R123.X4+0x2114], R77 ;  /* 0x0021144d7b007388 */ /* 0x0005e20000004800 */
[----:B------:R-:W-:Y:S01]  /*9890*/  FADD.FTZ R56, -R143, R56 ;  /* 0x000000388f387221 */ /* 0x000fe20000010100 */
[----:B0-----:R-:W-:Y:S01]  /*98a0*/  HADD2.F32 R79, -RZ, R60.H1_H1 ;  /* 0x3000003cff4f7230 */ /* 0x001fe20000004100 */
[----:B------:R-:W-:Y:S01]  /*98b0*/  FADD.FTZ R144, R144, R129 ;  /* 0x0000008190907221 */ /* 0x000fe20000010000 */
[----:B------:R0:W-:Y:S01]  /*98c0*/  STS [R123.X4+0x2110], R76 ;  /* 0x0021104c7b007388 */ /* 0x0001e20000004800 */
[C---:B------:R-:W-:Y:S02]  /*98d0*/  FMUL.FTZ R58, R130.reuse, -R56 ;  /* 0x80000038823a7220 */ /* 0x040fe40000410000 */
[-C--:B------:R-:W-:Y:S01]  /*98e0*/  FMUL.FTZ R130, R130, -R144.reuse ;  /* 0x8000009082827220 */ /* 0x080fe20000410000 */
[----:B------:R3:W-:Y:S01]  /*98f0*/  STS [R123.X4+0x2178], R70 ;  /* 0x002178467b007388 */ /* 0x0007e20000004800 */
[----:B------:R-:W-:-:S02]  /*9900*/  FFMA.FTZ R75, R131, R144, -R58 ;  /* 0x00000090834b7223 */ /* 0x000fc4000001083a */
[----:B------:R-:W-:Y:S01]  /*9910*/  FFMA.FTZ R130, R131, R56, R130 ;  /* 0x0000003883827223 */ /* 0x000fe20000010082 */
[----:B------:R4:W-:Y:S01]  /*9920*/  STS [R123.X4+0x217c], R71 ;  /* 0x00217c477b007388 */ /* 0x0009e20000004800 */
        /* <DEDUP_REMOVED lines=8> */
[----:B------:R-:W-:Y:S01]  /*99b0*/  STS [R123.X4+0x2118], R78 ;  /* 0x0021184e7b007388 */ /* 0x000fe20000004800 */
[----:B------:R-:W-:Y:S01]  /*99c0*/  FADD.FTZ R58, -R147, R58 ;  /* 0x0000003a933a7221 */ /* 0x000fe20000010100 */
[----:B------:R-:W-:Y:S01]  /*99d0*/  MOV R132, UR28 ;  /* 0x0000001c00847c02 */ /* 0x000fe20008000f00 */
[----:B------:R-:W-:Y:S01]  /*99e0*/  FADD.FTZ R148, R148, R133 ;  /* 0x0000008594947221 */ /* 0x000fe20000010000 */
[----:B------:R-:W-:Y:S01]  /*99f0*/  STS [R123.X4+0x2124], R80 ;  /* 0x002124507b007388 */ /* 0x000fe20000004800 */
[----:B------:R-:W-:Y:S01]  /*9a00*/  FMUL.FTZ R59, R134, -R58 ;  /* 0x8000003a863b7220 */ /* 0x000fe20000410000 */
[----:B------:R-:W-:Y:S01]  /*9a10*/  LEA R132, R132, -R99, 0x1 ;  /* 0x8000006384847211 */ /* 0x000fe200078e08ff */
[-C--:B------:R-:W-:Y:S01]  /*9a20*/  FMUL.FTZ R134, R134, -R148.reuse ;  /* 0x8000009486867220 */ /* 0x080fe20000410000 */
[----:B------:R-:W-:Y:S01]  /*9a30*/  STS [R123.X4+0x2140], R108 ;  /* 0x0021406c7b007388 */ /* 0x000fe20000004800 */
[C---:B------:R-:W-:Y:S01]  /*9a40*/  FFMA.FTZ R59, R135.reuse, R148, -R59 ;  /* 0x00000094873b7223 */ /* 0x040fe2000001083b */
[----:B------:R-:W-:Y:S01]  /*9a50*/  ISETP.GE.AND P0, PT, R132, 0x1, PT ;  /* 0x000000018400780c */ /* 0x000fe20003f06270 */
[----:B------:R-:W-:Y:S01]  /*9a60*/  FFMA.FTZ R134, R135, R58, R134 ;  /* 0x0000003a87867223 */ /* 0x000fe20000010086 */
[----:B------:R-:W-:Y:S01]  /*9a70*/  STS [R123.X4+0x2144], R140 ;  /* 0x0021448c7b007388 */ /* 0x000fe20000004800 */
[----:B------:R-:W-:-:S02]  /*9a80*/  FMUL.FTZ R157, R207, UR41 ;  /* 0x00000029cf9d7c20 */ /* 0x000fc40008410000 */
[----:B------:R-:W-:Y:S01]  /*9a90*/  FADD.FTZ R149, -R149, R134 ;  /* 0x0000008695957221 */ /* 0x000fe20000010100 */
[----:B------:R-:W-:Y:S01]  /*9aa0*/  STS [R123.X4+0x2148], R138 ;  /* 0x0021488a7b007388 */ /* 0x000fe20000004800 */
[-C--:B-1----:R-:W-:Y:S02]  /*9ab0*/  FMUL.FTZ R81, R148, R55.reuse ;  /* 0x0000003794517220 */ /* 0x082fe40000410000 */
[----:B--2---:R-:W-:Y:S01]  /*9ac0*/  FADD.FTZ R77, R150, R59 ;  /* 0x0000003b964d7221 */ /* 0x004fe20000010000 */
[----:B------:R-:W-:Y:S01]  /*9ad0*/  STS [R123.X4+0x214c], R110 ;  /* 0x00214c6e7b007388 */ /* 0x000fe20000004800 */
[----:B------:R-:W-:Y:S02]  /*9ae0*/  FMUL.FTZ R59, R149, R88 ;  /* 0x00000058953b7220 */ /* 0x000fe40000410000 */
[----:B------:R-:W-:Y:S01]  /*9af0*/  FFMA.FTZ R157, R220, UR42, R157 ;  /* 0x0000002adc9d7c23 */ /* 0x000fe2000801009d */
[----:B------:R-:W-:Y:S01]  /*9b00*/  STS [R123.X4+0x2150], R137 ;  /* 0x002150897b007388 */ /* 0x000fe20000004800 */
[----:B------:R-:W-:-:S02]  /*9b10*/  FFMA.FTZ R216, R79, -R55, R216 ;  /* 0x800000374fd87223 */ /* 0x000fc400000100d8 */
[----:B------:R-:W-:Y:S01]  /*9b20*/  FMUL.FTZ R83, R58, R55 ;  /* 0x000000373a537220 */ /* 0x000fe20000410000 */
[----:B------:R-:W-:Y:S01]  /*9b30*/  STS [R123.X4+0x2154], R112 ;  /* 0x002154707b007388 */ /* 0x000fe20000004800 */
[----:B0-----:R-:W-:Y:S02]  /*9b40*/  FMUL.FTZ R76, R212, R81 ;  /* 0x00000051d44c7220 */ /* 0x001fe40000410000 */
[-C--:B------:R-:W-:Y:S01]  /*9b50*/  FFMA.FTZ R215, R72, -R88.reuse, R215 ;  /* 0x8000005848d77223 */ /* 0x080fe200000100d7 */
[----:B------:R-:W-:Y:S01]  /*9b60*/  STS [R123.X4+0x2158], R114 ;  /* 0x002158727b007388 */ /* 0x000fe20000004800 */
[----:B---3--:R-:W-:Y:S02]  /*9b70*/  FMUL.FTZ R70, R77, R88 ;  /* 0x000000584d467220 */ /* 0x008fe40000410000 */
[----:B----4-:R-:W-:Y:S01]  /*9b80*/  FMUL.FTZ R71, R214, R59 ;  /* 0x0000003bd6477220 */ /* 0x010fe20000410000 */
[----:B------:R-:W-:Y:S01]  /*9b90*/  STS [R123.X4+0x215c], R136 ;  /* 0x00215c887b007388 */ /* 0x000fe20000004800 */
[----:B------:R-:W-:-:S02]  /*9ba0*/  FFMA.FTZ R82, -R190, R157, -RZ ;  /* 0x0000009dbe527223 */ /* 0x000fc400000109ff */
[-C--:B-----5:R-:W-:Y:S01]  /*9bb0*/  FFMA.FTZ R119, R216, R83.reuse, -R76 ;  /* 0x00000053d8777223 */ /* 0x0a0fe2000001084c */
[----:B------:R-:W-:Y:S01]  /*9bc0*/  STS [R123.X4+0x2160], R116 ;  /* 0x002160747b007388 */ /* 0x000fe20000004800 */
[----:B------:R-:W-:Y:S02]  /*9bd0*/  FMUL.FTZ R76, R75, R54 ;  /* 0x000000364b4c7220 */ /* 0x000fe40000410000 */
[----:B------:R-:W-:Y:S01]  /*9be0*/  FMUL.FTZ R83, R212, R83 ;  /* 0x00000053d4537220 */ /* 0x000fe20000410000 */
[----:B------:R0:W-:Y:S01]  /*9bf0*/  STS [R123.X4+0x212c], R82 ;  /* 0x00212c527b007388 */ /* 0x0001e20000004800 */
[----:B------:R-:W-:Y:S02]  /*9c00*/  FFMA.FTZ R71, R215, R70, R71 ;  /* 0x00000046d7477223 */ /* 0x000fe40000010047 */
[----:B------:R-:W-:Y:S01]  /*9c10*/  FMUL.FTZ R190, R208, UR41 ;  /* 0x00000029d0be7c20 */ /* 0x000fe20008410000 */
[----:B------:R-:W-:Y:S01]  /*9c20*/  STS [R123.X4+0x2164], R104 ;  /* 0x002164687b007388 */ /* 0x000fe20000004800 */
[----:B------:R-:W-:-:S02]  /*9c30*/  FMUL.FTZ R142, R206, UR42 ;  /* 0x0000002ace8e7c20 */ /* 0x000fc40008410000 */
[----:B------:R-:W-:Y:S01]  /*9c40*/  FFMA.FTZ R217, R74, -R54, R217 ;  /* 0x800000364ad97223 */ /* 0x000fe200000100d9 */
[----:B------:R-:W-:Y:S01]  /*9c50*/  STS [R123.X4+0x216c], R118 ;  /* 0x00216c767b007388 */ /* 0x000fe20000004800 */
[----:B------:R-:W-:Y:S02]  /*9c60*/  FMUL.FTZ R84, R211, R76 ;  /* 0x0000004cd3547220 */ /* 0x000fe40000410000 */
[----:B0-----:R-:W-:Y:S01]  /*9c70*/  FMUL.FTZ R82, R145, R54 ;  /* 0x0000003691527220 */ /* 0x001fe20000410000 */
[----:B------:R-:W-:Y:S01]  /*9c80*/  STS [R123.X4+0x2170], R152 ;  /* 0x002170987b007388 */ /* 0x000fe20000004800 */
[----:B------:R-:W-:Y:S02]  /*9c90*/  FFMA.FTZ R83, R216, R81, R83 ;  /* 0x00000051d8537223 */ /* 0x000fe40000010053 */
[----:B------:R-:W-:Y:S01]  /*9ca0*/  FMUL.FTZ R78, R214, R70 ;  /* 0x00000046d64e7220 */ /* 0x000fe20000410000 */
[----:B------:R-:W-:Y:S01]  /*9cb0*/  STS [R123.X4+0x2174], R154 ;  /* 0x0021749a7b007388 */ /* 0x000fe20000004800 */
[----:B------:R-:W-:Y:S01]  /*9cc0*/  FADD.FTZ R80, RZ, R71 ;  /* 0x00000047ff507221 */ /* 0x000fe20000010000 */
[----:B------:R-:W-:Y:S01]  /*9cd0*/  HADD2.F32 R71, -RZ, R61.H1_H1 ;  /* 0x3000003dff477230 */ /* 0x000fe20000004100 */
[----:B------:R-:W-:-:S02]  /*9ce0*/  FFMA.FTZ R102, R221, UR42, R190 ;  /* 0x0000002add667c23 */ /* 0x000fc400080100be */
[----:B------:R-:W-:Y:S02]  /*9cf0*/  FFMA.FTZ R142, R223, UR41, -R142 ;  /* 0x00000029df8e7c23 */ /* 0x000fe4000801088e */
[-C--:B------:R-:W-:Y:S02]  /*9d00*/  FFMA.FTZ R84, R217, R82.reuse, -R84 ;  /* 0x00000052d9547223 */ /* 0x080fe40000010854 */
[----:B------:R-:W-:Y:S02]  /*9d10*/  FFMA.FTZ R78, R215, R59, -R78 ;  /* 0x0000003bd74e7223 */ /* 0x000fe4000001084e */
[----:B------:R-:W-:Y:S02]  /*9d20*/  FADD.FTZ R80, R80, R83 ;  /* 0x0000005350507221 */ /* 0x000fe40000010000 */
[----:B------:R-:W-:Y:S02]  /*9d30*/  FMUL.FTZ R82, R211, R82 ;  /* 0x00000052d3527220 */ /* 0x000fe40000410000 */
[----:B------:R-:W-:-:S02]  /*9d40*/  FMUL.FTZ R83, R144, R53 ;  /* 0x0000003590537220 */ /* 0x000fc40000410000 */
[C---:B------:R-:W-:Y:S02]  /*9d50*/  FMUL.FTZ R141, R167.reuse, R141 ;  /* 0x0000008da78d7220 */ /* 0x040fe40000410000 */
[----:B------:R-:W-:Y:S02]  /*9d60*/  FFMA.FTZ R102, -R167, R102, -RZ ;  /* 0x00000066a7667223 */ /* 0x000fe400000109ff */
[C---:B------:R-:W-:Y:S01]  /*9d70*/  FMUL.FTZ R142, R155.reuse, R142 ;  /* 0x0000008e9b8e7220 */ /* 0x040fe20000410000 */
[----:B------:R-:W-:Y:S01]  /*9d80*/  STS [R123.X4+0x2130], R141 ;  /* 0x0021308d7b007388 */ /* 0x000fe20000004800 */
[----:B------:R-:W-:Y:S02]  /*9d90*/  FFMA.FTZ R106, -R155, R106, -RZ ;  /* 0x0000006a9b6a7223 */ /* 0x000fe400000109ff */
[----:B------:R-:W-:Y:S01]  /*9da0*/  FADD.FTZ R78, RZ, R78 ;  /* 0x0000004eff4e7221 */ /* 0x000fe20000010000 */
[----:B------:R-:W-:Y:S01]  /*9db0*/  STS [R123.X4+0x2134], R102 ;  /* 0x002134667b007388 */ /* 0x000fe20000004800 */
[----:B------:R-:W-:-:S02]  /*9dc0*/  FFMA.FTZ R59, R217, R76, R82 ;  /* 0x0000004cd93b7223 */ /* 0x000fc40000010052 */
[-C--:B------:R-:W-:Y:S01]  /*9dd0*/  FFMA.FTZ R218, R71, -R53.reuse, R218 ;  /* 0x8000003547da7223 */ /* 0x080fe200000100da */
[----:B------:R-:W-:Y:S01]  /*9de0*/  STS [R123.X4+0x2138], R142 ;  /* 0x0021388e7b007388 */ /* 0x000fe20000004800 */
[----:B------:R-:W-:Y:S02]  /*9df0*/  FMUL.FTZ R121, R56, R53 ;  /* 0x0000003538797220 */ /* 0x000fe40000410000 */
[----:B------:R-:W-:Y:S01]  /*9e00*/  FMUL.FTZ R82, R210, R83 ;  /* 0x00000053d2527220 */ /* 0x000fe20000410000 */
[----:B------:R0:W-:Y:S01]  /*9e10*/  STS [R123.X4+0x213c], R106 ;  /* 0x00213c6a7b007388 */ /* 0x0001e20000004800 */
[----:B------:R-:W-:Y:S01]  /*9e20*/  FADD.FTZ R119, R78, R119 ;  /* 0x000000774e777221 */ /* 0x000fe20000010000 */
[----:B------:R-:W-:Y:S01]  /*9e30*/  HADD2.F32 R78, -RZ, R62.H0_H0 ;  /* 0x2000003eff4e7230 */ /* 0x000fe20000004100 */
[----:B------:R-:W-:Y:S02]  /*9e40*/  FADD.FTZ R59, R80, R59 ;  /* 0x0000003b503b7221 */ /* 0x000fe40000010000 */
[----:B------:R-:W-:-:S02]  /*9e50*/  FMUL.FTZ R80, R165, R52 ;  /* 0x00000034a5507220 */ /* 0x000fc40000410000 */
[----:B------:R-:W-:Y:S01]  /*9e60*/  FADD.FTZ R84, R119, R84 ;  /* 0x0000005477547221 */ /* 0x000fe20000010000 */
[----:B------:R-:W-:Y:S01]  /*9e70*/  HADD2.F32 R119, -RZ, R62.H1_H1 ;  /* 0x3000003eff777230 */ /* 0x000fe20000004100 */
[-C--:B------:R-:W-:Y:S02]  /*9e80*/  FFMA.FTZ R219, R78, -R52.reuse, R219 ;  /* 0x800000344edb7223 */ /* 0x080fe400000100db */
[-C--:B0-----:R-:W-:Y:S02]  /*9e90*/  FFMA.FTZ R123, R218, R121.reuse, -R82 ;  /* 0x00000079da7b7223 */ /* 0x081fe40000010852 */
[----:B------:R-:W-:Y:S02]  /*9ea0*/  FMUL.FTZ R121, R210, R121 ;  /* 0x00000079d2797220 */ /* 0x000fe40000410000 */
[----:B------:R-:W-:Y:S02]  /*9eb0*/  FMUL.FTZ R102, R57, R52 ;  /* 0x0000003439667220 */ /* 0x000fe40000410000 */
[----:B------:R-:W-:-:S02]  /*9ec0*/  FFMA.FTZ R82, R218, R83, R121 ;  /* 0x00000053da527223 */ /* 0x000fc40000010079 */
[----:B------:R-:W-:Y:S02]  /*9ed0*/  FMUL.FTZ R104, R209, R80 ;  /* 0x00000050d1687220 */ /* 0x000fe40000410000 */
[-C--:B------:R-:W-:Y:S02]  /*9ee0*/  FMUL.FTZ R121, R86, R51.reuse ;  /* 0x0000003356797220 */ /* 0x080fe40000410000 */
[-C--:B------:R-:W-:Y:S02]  /*9ef0*/  FFMA.FTZ R104, R219, R102.reuse, -R104 ;  /* 0x00000066db687223 */ /* 0x080fe40000010868 */
[-C--:B------:R-:W-:Y:S02]  /*9f00*/  FFMA.FTZ R220, R119, -R51.reuse, R220 ;  /* 0x8000003377dc7223 */ /* 0x080fe400000100dc */
[----:B------:R-:W-:Y:S02]  /*9f10*/  FMUL.FTZ R102, R209, R102 ;  /* 0x00000066d1667220 */ /* 0x000fe40000410000 */
[----:B------:R-:W-:-:S02]  /*9f20*/  FMUL.FTZ R106, R162, R51 ;  /* 0x00000033a26a7220 */ /* 0x000fc40000410000 */
[----:B------:R-:W-:Y:S02]  /*9f30*/  FMUL.FTZ R125, R207, R121 ;  /* 0x00000079cf7d7220 */ /* 0x000fe40000410000 */
[----:B------:R-:W-:Y:S01]  /*9f40*/  FADD.FTZ R59, R59, R82 ;  /* 0x000000523b3b7221 */ /* 0x000fe20000010000 */
[----:B------:R-:W-:Y:S01]  /*9f50*/  HADD2.F32 R82, -RZ, R63.H0_H0 ;  /* 0x2000003fff527230 */ /* 0x000fe20000004100 */
[----:B------:R-:W-:Y:S02]  /*9f60*/  FFMA.FTZ R102, R219, R80, R102 ;  /* 0x00000050db667223 */ /* 0x000fe40000010066 */
[-C--:B------:R-:W-:Y:S02]  /*9f70*/  FFMA.FTZ R125, R220, R106.reuse, -R125 ;  /* 0x0000006adc7d7223 */ /* 0x080fe4000001087d */
[----:B------:R-:W-:Y:S02]  /*9f80*/  FADD.FTZ R123, R84, R123 ;  /* 0x0000007b547b7221 */ /* 0x000fe40000010000 */
[----:B------:R-:W-:-:S02]  /*9f90*/  FMUL.FTZ R106, R207, R106 ;  /* 0x0000006acf6a7220 */ /* 0x000fc40000410000 */
[-C--:B------:R-:W-:Y:S02]  /*9fa0*/  FMUL.FTZ R84, R161, R50.reuse ;  /* 0x00000032a1547220 */ /* 0x080fe40000410000 */
[----:B------:R-:W-:Y:S02]  /*9fb0*/  FADD.FTZ R59, R59, R102 ;  /* 0x000000663b3b7221 */ /* 0x000fe40000010000 */
[----:B------:R-:W-:Y:S02]  /*9fc0*/  FFMA.FTZ R102, R220, R121, R106 ;  /* 0x00000079dc667223 */ /* 0x000fe4000001006a */
[-C--:B------:R-:W-:Y:S02]  /*9fd0*/  FFMA.FTZ R221, R82, -R50.reuse, R221 ;  /* 0x8000003252dd7223 */ /* 0x080fe400000100dd */
[----:B------:R-:W-:Y:S02]  /*9fe0*/  FMUL.FTZ R108, R117, R50 ;  /* 0x00000032756c7220 */ /* 0x000fe40000410000 */
[----:B------:R-:W-:-:S02]  /*9ff0*/  FMUL.FTZ R110, R208, R84 ;  /* 0x00000054d06e7220 */ /* 0x000fc40000410000 */
[----:B------:R-:W-:Y:S02]  /*a000*/  FADD.FTZ R106, R123, R104 ;  /* 0x000000687b6a7221 */ /* 0x000fe40000010000 */
[-C--:B------:R-:W-:Y:S02]  /*a010*/  FFMA.FTZ R110, R221, R108.reuse, -R110 ;  /* 0x0000006cdd6e7223 */ /* 0x080fe4000001086e */
[----:B------:R-:W-:Y:S01]  /*a020*/  FADD.FTZ R125, R106, R125 ;  /* 0x0000007d6a7d7221 */ /* 0x000fe20000010000 */
[----:B------:R-:W-:Y:S01]  /*a030*/  HADD2.F32 R106, -RZ, R64.H0_H0 ;  /* 0x20000040ff6a7230 */ /* 0x000fe20000004100 */
[----:B------:R-:W-:Y:S01]  /*a040*/  FADD.FTZ R59, R59, R102 ;  /* 0x000000663b3b7221 */ /* 0x000fe20000010000 */
[----:B------:R-:W-:Y:S01]  /*a050*/  HADD2.F32 R102, -RZ, R63.H1_H1 ;  /* 0x3000003fff667230 */ /* 0x000fe20000004100 */
[----:B------:R-:W-:Y:S02]  /*a060*/  FMUL.FTZ R108, R208, R108 ;  /* 0x0000006cd06c7220 */ /* 0x000fe40000410000 */
[----:B------:R-:W-:-:S02]  /*a070*/  FMUL.FTZ R123, R159, R48 ;  /* 0x000000309f7b7220 */ /* 0x000fc40000410000 */
[----:B------:R-:W-:Y:S02]  /*a080*/  FADD.FTZ R125, R125, R110 ;  /* 0x0000006e7d7d7221 */ /* 0x000fe40000010000 */
[----:B------:R-:W-:Y:S02]  /*a090*/  FMUL.FTZ R127, R115, R48 ;  /* 0x00000030737f7220 */ /* 0x000fe40000410000 */
[----:B------:R-:W-:Y:S02]  /*a0a0*/  FMUL.FTZ R110, R177, R46 ;  /* 0x0000002eb16e7220 */ /* 0x000fe40000410000 */
[----:B------:R-:W-:Y:S02]  /*a0b0*/  FFMA.FTZ R104, R102, -R48, R223 ;  /* 0x8000003066687223 */ /* 0x000fe400000100df */
[----:B------:R-:W-:Y:S02]  /*a0c0*/  FFMA.FTZ R108, R221, R84, R108 ;  /* 0x00000054dd6c7223 */ /* 0x000fe4000001006c */
[----:B------:R-:W-:-:S02]  /*a0d0*/  FMUL.FTZ R114, R206, R123 ;  /* 0x0000007bce727220 */ /* 0x000fc40000410000 */
[-C--:B------:R-:W-:Y:S02]  /*a0e0*/  FMUL.FTZ R112, R206, R127.reuse ;  /* 0x0000007fce707220 */ /* 0x080fe40000410000 */
[-C--:B------:R-:W-:Y:S02]  /*a0f0*/  FFMA.FTZ R225, R106, -R46.reuse, R225 ;  /* 0x8000002e6ae17223 */ /* 0x080fe400000100e1 */
[----:B------:R-:W-:Y:S02]  /*a100*/  FMUL.FTZ R116, R113, R46 ;  /* 0x0000002e71747220 */ /* 0x000fe40000410000 */
[----:B------:R-:W-:Y:S02]  /*a110*/  FMUL.FTZ R118, R205, R110 ;  /* 0x0000006ecd767220 */ /* 0x000fe40000410000 */
[----:B------:R-:W-:Y:S01]  /*a120*/  FADD.FTZ R59, R59, R108 ;  /* 0x0000006c3b3b7221 */ /* 0x000fe20000010000 */
[----:B------:R-:W-:Y:S01]  /*a130*/  HADD2.F32 R108, -RZ, R64.H1_H1 ;  /* 0x30000040ff6c7230 */ /* 0x000fe20000004100 */
[----:B------:R-:W-:-:S02]  /*a140*/  FFMA.FTZ R114, R104, R127, -R114 ;  /* 0x0000007f68727223 */ /* 0x000fc40000010872 */
[----:B------:R-:W-:Y:S02]  /*a150*/  FFMA.FTZ R112, R104, R123, R112 ;  /* 0x0000007b68707223 */ /* 0x000fe40000010070 */
[-C--:B------:R-:W-:Y:S02]  /*a160*/  FFMA.FTZ R127, R225, R116.reuse, -R118 ;  /* 0x00000074e17f7223 */ /* 0x080fe40000010876 */
[----:B------:R-:W-:Y:S02]  /*a170*/  FMUL.FTZ R116, R205, R116 ;  /* 0x00000074cd747220 */ /* 0x000fe40000410000 */
[-C--:B------:R-:W-:Y:S02]  /*a180*/  FMUL.FTZ R118, R111, R44.reuse ;  /* 0x0000002c6f767220 */ /* 0x080fe40000410000 */
[----:B------:R-:W-:Y:S02]  /*a190*/  FADD.FTZ R59, R59, R112 ;  /* 0x000000703b3b7221 */ /* 0x000fe40000010000 */
[----:B------:R-:W-:-:S02]  /*a1a0*/  FFMA.FTZ R227, R108, -R44, R227 ;  /* 0x8000002c6ce37223 */ /* 0x000fc400000100e3 */
[----:B------:R-:W-:Y:S02]  /*a1b0*/  FMUL.FTZ R112, R175, R44 ;  /* 0x0000002caf707220 */ /* 0x000fe40000410000 */
[----:B------:R-:W-:Y:S02]  /*a1c0*/  FFMA.FTZ R116, R225, R110, R116 ;  /* 0x0000006ee1747223 */ /* 0x000fe40000010074 */
[C---:B------:R-:W-:Y:S02]  /*a1d0*/  FMUL.FTZ R120, R203.reuse, R118 ;  /* 0x00000076cb787220 */ /* 0x040fe40000410000 */
[----:B------:R-:W-:Y:S02]  /*a1e0*/  FMUL.FTZ R122, R203, R112 ;  /* 0x00000070cb7a7220 */ /* 0x000fe40000410000 */
[----:B------:R-:W-:Y:S02]  /*a1f0*/  FADD.FTZ R114, R125, R114 ;  /* 0x000000727d727221 */ /* 0x000fe40000010000 */
[----:B------:R-:W-:-:S02]  /*a200*/  FADD.FTZ R59, R59, R116 ;  /* 0x000000743b3b7221 */ /* 0x000fc40000010000 */
[C---:B------:R-:W-:Y:S02]  /*a210*/  FFMA.FTZ R120, R227.reuse, R112, R120 ;  /* 0x00000070e3787223 */ /* 0x040fe40000010078 */
[----:B------:R-:W-:Y:S02]  /*a220*/  FFMA.FTZ R122, R227, R118, -R122 ;  /* 0x00000076e37a7223 */ /* 0x000fe4000001087a */
[----:B------:R-:W-:Y:S01]  /*a230*/  FADD.FTZ R127, R114, R127 ;  /* 0x0000007f727f7221 */ /* 0x000fe20000010000 */
[----:B------:R-:W-:Y:S01]  /*a240*/  HADD2.F32 R114, -RZ, R65.H0_H0 ;  /* 0x20000041ff727230 */ /* 0x000fe20000004100 */
[----:B------:R-:W-:Y:S02]  /*a250*/  FADD.FTZ R151, R59, R120 ;  /* 0x000000783b977221 */ /* 0x000fe40000010000 */
[----:B------:R-:W-:Y:S02]  /*a260*/  FMUL.FTZ R126, R171, UR38 ;  /* 0x00000026ab7e7c20 */ /* 0x000fe40008410000 */
[----:B------:R-:W-:-:S02]  /*a270*/  FMUL.FTZ R120, R197, UR38 ;  /* 0x00000026c5787c20 */ /* 0x000fc40008410000 */
[----:B------:R-:W-:Y:S02]  /*a280*/  FMUL.FTZ R59, R198, UR38 ;  /* 0x00000026c63b7c20 */ /* 0x000fe40008410000 */
[----:B------:R-:W-:Y:S02]  /*a290*/  FMUL.FTZ R128, R173, UR38 ;  /* 0x00000026ad807c20 */ /* 0x000fe40008410000 */
[----:B------:R-:W-:Y:S02]  /*a2a0*/  FADD.FTZ R147, R127, R122 ;  /* 0x0000007a7f937221 */ /* 0x000fe40000010000 */
[C---:B------:R-:W-:Y:S02]  /*a2b0*/  FMUL.FTZ R136, R107.reuse, UR38 ;  /* 0x000000266b887c20 */ /* 0x040fe40008410000 */
[----:B------:R-:W-:Y:S02]  /*a2c0*/  FFMA.FTZ R131, R107, UR37, -R126 ;  /* 0x000000256b837c23 */ /* 0x000fe4000801087e */
[----:B------:R-:W-:-:S02]  /*a2d0*/  FFMA.FTZ R127, R73, UR37, -R120 ;  /* 0x00000025497f7c23 */ /* 0x000fc40008010878 */
[-C--:B------:R-:W-:Y:S02]  /*a2e0*/  FMUL.FTZ R126, R173, R42.reuse ;  /* 0x0000002aad7e7220 */ /* 0x080fe40000410000 */
[----:B------:R-:W-:Y:S02]  /*a2f0*/  FFMA.FTZ R120, R68, UR37, R59 ;  /* 0x0000002544787c23 */ /* 0x000fe4000801003b */
[C---:B------:R-:W-:Y:S02]  /*a300*/  FMUL.FTZ R130, R109.reuse, UR38 ;  /* 0x000000266d827c20 */ /* 0x040fe40008410000 */
[C---:B------:R-:W-:Y:S02]  /*a310*/  FFMA.FTZ R133, R109.reuse, UR37, -R128 ;  /* 0x000000256d857c23 */ /* 0x040fe40008010880 */
[----:B------:R-:W-:Y:S02]  /*a320*/  FMUL.FTZ R59, R109, R42 ;  /* 0x0000002a6d3b7220 */ /* 0x000fe40000410000 */
[----:B------:R-:W-:-:S02]  /*a330*/  FFMA.FTZ R109, R171, UR37, R136 ;  /* 0x00000025ab6d7c23 */ /* 0x000fc40008010088 */
[----:B------:R-:W-:Y:S02]  /*a340*/  FMUL.FTZ R128, R175, UR38 ;  /* 0x00000026af807c20 */ /* 0x000fe40008410000 */
[----:B------:R-:W-:Y:S02]  /*a350*/  FFMA.FTZ R229, R114, -R42, R229 ;  /* 0x8000002a72e57223 */ /* 0x000fe400000100e5 */
[----:B------:R-:W-:Y:S02]  /*a360*/  FMUL.FTZ R134, R202, R126 ;  /* 0x0000007eca867220 */ /* 0x000fe40000410000 */
[----:B------:R-:W-:Y:S02]  /*a370*/  FMUL.FTZ R136, R159, UR38 ;  /* 0x000000269f887c20 */ /* 0x000fe40008410000 */
[C---:B------:R-:W-:Y:S02]  /*a380*/  FFMA.FTZ R128, R111.reuse, UR37, -R128 ;  /* 0x000000256f807c23 */ /* 0x040fe40008010880 */
[----:B------:R-:W-:-:S02]  /*a390*/  FMUL.FTZ R156, R111, UR38 ;  /* 0x000000266f9c7c20 */ /* 0x000fc40008410000 */
[----:B------:R-:W-:Y:S02]  /*a3a0*/  FFMA.FTZ R166, R229, R59, -R134 ;  /* 0x0000003be5a67223 */ /* 0x000fe40000010886 */
[C---:B------:R-:W-:Y:S02]  /*a3b0*/  FFMA.FTZ R111, R115.reuse, UR37, -R136 ;  /* 0x00000025736f7c23 */ /* 0x040fe40008010888 */
[----:B------:R-:W-:Y:S02]  /*a3c0*/  FMUL.FTZ R138, R115, UR38 ;  /* 0x00000026738a7c20 */ /* 0x000fe40008410000 */
[----:B------:R-:W-:Y:S02]  /*a3d0*/  FMUL.FTZ R118, R195, UR38 ;  /* 0x00000026c3767c20 */ /* 0x000fe40008410000 */
[----:B------:R-:W-:Y:S02]  /*a3e0*/  FMUL.FTZ R134, R177, UR38 ;  /* 0x00000026b1867c20 */ /* 0x000fe40008410000 */
[----:B------:R-:W-:-:S02]  /*a3f0*/  FMUL.FTZ R136, R161, UR38 ;  /* 0x00000026a1887c20 */ /* 0x000fc40008410000 */
[----:B------:R-:W-:Y:S02]  /*a400*/  FMUL.FTZ R115, R144, UR38 ;  /* 0x0000002690737c20 */ /* 0x000fe40008410000 */
[----:B------:R-:W-:Y:S02]  /*a410*/  FFMA.FTZ R125, R69, UR37, -R118 ;  /* 0x00000025457d7c23 */ /* 0x000fe40008010876 */
[----:B------:R-:W-:Y:S02]  /*a420*/  FMUL.FTZ R153, R202, R59 ;  /* 0x0000003bca997220 */ /* 0x000fe40000410000 */
[C---:B------:R-:W-:Y:S02]  /*a430*/  FFMA.FTZ R134, R113.reuse, UR37, -R134 ;  /* 0x0000002571867c23 */ /* 0x040fe40008010886 */
[----:B------:R-:W-:Y:S02]  /*a440*/  FMUL.FTZ R152, R113, UR38 ;  /* 0x0000002671987c20 */ /* 0x000fe40008410000 */
[----:B------:R-:W-:-:S02]  /*a450*/  FFMA.FTZ R135, R117, UR37, -R136 ;  /* 0x0000002575877c23 */ /* 0x000fc40008010888 */
        /* <DEDUP_REMOVED lines=18> */
[----:B------:R-:W-:Y:S02]  /*a580*/  FFMA.FTZ R137, R159, UR37, R138 ;  /* 0x000000259f897c23 */ /* 0x000fe4000801008a */
[----:B------:R-:W-:Y:S02]  /*a590*/  FADD.FTZ R87, R188, -R87 ;  /* 0x80000057bc577221 */ /* 0x000fe40000010000 */
[----:B------:R-:W-:Y:S02]  /*a5a0*/  FFMA.FTZ R116, R195, UR37, R116 ;  /* 0x00000025c3747c23 */ /* 0x000fe40008010074 */
[----:B------:R-:W-:Y:S02]  /*a5b0*/  FFMA.FTZ R118, R197, UR37, R118 ;  /* 0x00000025c5767c23 */ /* 0x000fe40008010076 */
[----:B------:R-:W-:Y:S02]  /*a5c0*/  FFMA.FTZ R129, R198, UR37, -R129 ;  /* 0x00000025c6817c23 */ /* 0x000fe40008010881 */
[----:B------:R-:W-:-:S02]  /*a5d0*/  FFMA.FTZ R122, R103, UR37, -R122 ;  /* 0x00000025677a7c23 */ /* 0x000fc4000801087a */
[----:B------:R-:W-:Y:S02]  /*a5e0*/  FFMA.FTZ R124, R187, UR37, R124 ;  /* 0x00000025bb7c7c23 */ /* 0x000fe4000801007c */
[----:B------:R-:W-:Y:S02]  /*a5f0*/  FFMA.FTZ R130, R173, UR37, R130 ;  /* 0x00000025ad827c23 */ /* 0x000fe40008010082 */
[----:B------:R-:W-:Y:S02]  /*a600*/  FFMA.FTZ R156, R175, UR37, R156 ;  /* 0x00000025af9c7c23 */ /* 0x000fe4000801009c */
[----:B------:R-:W-:Y:S02]  /*a610*/  FFMA.FTZ R152, R177, UR37, R152 ;  /* 0x00000025b1987c23 */ /* 0x000fe40008010098 */
[----:B------:R-:W-:Y:S02]  /*a620*/  FFMA.FTZ R138, R162, UR37, -R59 ;  /* 0x00000025a28a7c23 */ /* 0x000fe4000801083b */
[----:B------:R-:W-:-:S02]  /*a630*/  FFMA.FTZ R140, R57, UR37, -R140 ;  /* 0x00000025398c7c23 */ /* 0x000fc4000801088c */
[----:B------:R-:W-:Y:S02]  /*a640*/  FFMA.FTZ R154, R161, UR37, R154 ;  /* 0x00000025a19a7c23 */ /* 0x000fe4000801009a */
[----:B------:R-:W-:Y:S02]  /*a650*/  FFMA.FTZ R139, R86, UR37, R139 ;  /* 0x00000025568b7c23 */ /* 0x000fe4000801008b */
[----:B------:R-:W-:Y:S02]  /*a660*/  FFMA.FTZ R142, R165, UR37, R142 ;  /* 0x00000025a58e7c23 */ /* 0x000fe4000801008e */
[----:B------:R-:W-:Y:S02]  /*a670*/  FFMA.FTZ R136, R145, UR37, -R136 ;  /* 0x0000002591887c23 */ /* 0x000fe40008010888 */
[----:B------:R-:W-:Y:S02]  /*a680*/  FFMA.FTZ R113, R58, UR37, -R113 ;  /* 0x000000253a717c23 */ /* 0x000fe40008010871 */
[----:B------:R-:W-:-:S02]  /*a690*/  FFMA.FTZ R117, R149, UR37, -R56 ;  /* 0x0000002595757c23 */ /* 0x000fc40008010838 */
        /* <DEDUP_REMOVED lines=38> */
.L_x_2691:
[----:B------:R-:W-:Y:S05]  /*a900*/  BSYNC B0 ;  /* 0x0000000000007941 */ /* 0x000fea0003800000 */
.L_x_2690:
[----:B------:R-:W-:Y:S01]  /*a910*/  ULDC.64 UR32, c[0x0][0x2b8] ;  /* 0x0000ae0000207ab9 */ /* 0x000fe20000000a00 */
[----:B------:R-:W-:Y:S01]  /*a920*/  HADD2.F32 R158, -RZ, R65.H1_H1 ;  /* 0x30000041ff9e7230 */ /* 0x000fe20000004100 */
[----:B------:R-:W-:Y:S01]  /*a930*/  USHF.R.U32.HI UR28, URZ, 0x1, UR33 ;  /* 0x000000013f1c7899 */ /* 0x000fe20008011621 */
[----:B------:R-:W-:Y:S01]  /*a940*/  FMUL.FTZ R168, R103, R38 ;  /* 0x0000002667a87220 */ /* 0x000fe20000410000 */
[----:B------:R-:W-:Y:S01]  /*a950*/  USHF.R.U64 UR32, UR32, 0x1, UR33 ;  /* 0x0000000120207899 */ /* 0x000fe20008001221 */
[-C--:B------:R-:W-:Y:S01]  /*a960*/  FMUL.FTZ R103, R171, R40.reuse ;  /* 0x00000028ab677220 */ /* 0x080fe20000410000 */
[----:B------:R-:W-:Y:S01]  /*a970*/  UIMAD UR37, UR28, UR34, URZ ;  /* 0x000000221c2572a4 */ /* 0x000fe2000f8e023f */
[--C-:B------:R-:W-:Y:S01]  /*a980*/  HADD2.F32 R160, -RZ, R66.reuse.H0_H0 ;  /* 0x20000042ffa07230 */ /* 0x100fe20000004100 */
[----:B------:R-:W-:Y:S01]  /*a990*/  UIMAD.WIDE.U32 UR28, UR32, UR34, URZ ;  /* 0x00000022201c72a5 */ /* 0x000fe2000f8e003f */
[----:B------:R-:W-:Y:S01]  /*a9a0*/  FFMA.FTZ R162, R158, -R40, R231 ;  /* 0x800000289ea27223 */ /* 0x000fe200000100e7 */
[----:B------:R-:W-:Y:S01]  /*a9b0*/  UIMAD UR37, UR35, UR32, UR37 ;  /* 0x00000020232572a4 */ /* 0x000fe2000f8e0225 */
[----:B------:R-:W-:Y:S01]  /*a9c0*/  FMUL.FTZ R164, R187, R38 ;  /* 0x00000026bba47220 */ /* 0x000fe20000410000 */
[----:B------:R-:W-:Y:S01]  /*a9d0*/  ULDC.64 UR38, c[0x0][0x320] ;  /* 0x0000c80000267ab9 */ /* 0x000fe20000000a00 */
[----:B------:R-:W-:Y:S01]  /*a9e0*/  FMUL.FTZ R107, R107, R40 ;  /* 0x000000286b6b7220 */ /* 0x000fe20000410000 */
[----:B------:R-:W-:Y:S01]  /*a9f0*/  ULDC.64 UR32, c[0x0][0x2c0] ;  /* 0x0000b00000207ab9 */ /* 0x000fe20000000a00 */
[----:B------:R-:W-:Y:S01]  /*aa00*/  FMUL.FTZ R57, R204, R103 ;  /* 0x00000067cc397220 */ /* 0x000fe20000410000 */
[----:B------:R-:W-:Y:S01]  /*aa10*/  UIADD3 UR29, UR29, UR37, URZ ;  /* 0x000000251d1d7290 */ /* 0x000fe2000fffe03f */
[----:B------:R-:W-:Y:S01]  /*aa20*/  FFMA.FTZ R233, R160, -R38, R233 ;  /* 0x80000026a0e97223 */ /* 0x000fe200000100e9 */
[----:B------:R-:W-:Y:S01]  /*aa30*/  UIMAD UR37, UR36, UR32, URZ ;  /* 0x00000020242572a4 */ /* 0x000fe2000f8e023f */
[----:B0-----:R-:W-:Y:S01]  /*aa40*/  FMUL.FTZ R59, R201, R164 ;  /* 0x000000a4c93b7220 */ /* 0x001fe20000410000 */
[--C-:B------:R-:W-:Y:S01]  /*aa50*/  HADD2.F32 R170, -RZ, R67.reuse.H1_H1 ;  /* 0x30000043ffaa7230 */ /* 0x100fe20000004100 */
[-C--:B------:R-:W-:Y:S01]  /*aa60*/  FFMA.FTZ R58, R162, R107.reuse, -R57 ;  /* 0x0000006ba23a7223 */ /* 0x080fe20000010839 */
[----:B------:R-:W-:Y:S01]  /*aa70*/  UIMAD UR37, UR20, UR33, UR37 ;  /* 0x00000021142572a4 */ /* 0x000fe2000f8e0225 */
[----:B------:R-:W-:Y:S01]  /*aa80*/  FFMA.FTZ R56, R229, R126, R153 ;  /* 0x0000007ee5387223 */ /* 0x000fe20000010099 */
[----:B------:R-:W-:Y:S01]  /*aa90*/  UIMAD.WIDE.U32 UR32, UR20, UR32, UR28 ;  /* 0x00000020142072a5 */ /* 0x000fe2000f8e001c */
[----:B------:R-:W-:Y:S01]  /*aaa0*/  FMUL.FTZ R107, R204, R107 ;  /* 0x0000006bcc6b7220 */ /* 0x000fe20000410000 */
[----:B------:R-:W-:Y:S01]  /*aab0*/  BSSY B0, `(.L_x_2692) ;  /* 0x0000045000007945 */ /* 0x000fe20003800000 */
[-C--:B------:R-:W-:Y:S01]  /*aac0*/  FFMA.FTZ R59, R233, R168.reuse, -R59 ;  /* 0x000000a8e93b7223 */ /* 0x080fe2000001083b */
[----:B------:R-:W-:Y:S01]  /*aad0*/  UIADD3 UR28, UR37, UR33, URZ ;  /* 0x00000021251c7290 */ /* 0x000fe2000fffe03f */
[----:B------:R-:W-:Y:S01]  /*aae0*/  FADD.FTZ R56, R151, R56 ;  /* 0x0000003897387221 */ /* 0x000fe20000010000 */
[----:B------:R-:W-:Y:S01]  /*aaf0*/  ULEA UR29, UP0, UR32, UR38, 0x3 ;  /* 0x00000026201d7291 */ /* 0x000fe2000f80183f */
[----:B------:R-:W-:Y:S01]  /*ab00*/  FMUL.FTZ R168, R201, R168 ;  /* 0x000000a8c9a87220 */ /* 0x000fe20000410000 */
[----:B------:R-:W-:Y:S01]  /*ab10*/  ISETP.GE.AND P1, PT, R132, 0x101, PT ;  /* 0x000001018400780c */ /* 0x000fe20003f26270 */
[----:B------:R-:W-:Y:S01]  /*ab20*/  FFMA.FTZ R107, R162, R103, R107 ;  /* 0x00000067a26b7223 */ /* 0x000fe2000001006b */
[----:B------:R-:W-:Y:S01]  /*ab30*/  ULEA.HI.X UR32, UR32, UR39, UR28, 0x3, UP0 ;  /* 0x0000002720207291 */ /* 0x000fe200080f1c1c */
[----:B------:R-:W-:Y:S01]  /*ab40*/  FADD.FTZ R147, R147, R166 ;  /* 0x000000a693937221 */ /* 0x000fe20000010000 */
[----:B------:R-:W-:Y:S01]  /*ab50*/  HADD2.F32 R166, -RZ, R67.H0_H0 ;  /* 0x20000043ffa67230 */ /* 0x000fe20000004100 */
[----:B------:R-:W-:Y:S01]  /*ab60*/  ULDC UR28, c[0x0][0x174] ;  /* 0x00005d00001c7ab9 */ /* 0x000fe20000000800 */
[----:B------:R-:W-:Y:S01]  /*ab70*/  FADD.FTZ R56, R56, R107 ;  /* 0x0000006b38387221 */ /* 0x000fe20000010000 */
[----:B------:R-:W-:Y:S01]  /*ab80*/  UIADD3 UR28, UR6, -UR28, URZ ;  /* 0x8000001c061c7290 */ /* 0x000fe2000fffe03f */
[----:B------:R-:W-:Y:S01]  /*ab90*/  FFMA.FTZ R57, R233, R164, R168 ;  /* 0x000000a4e9397223 */ /* 0x000fe200000100a8 */
[----:B------:R-:W-:Y:S01]  /*aba0*/  HADD2.F32 R107, -RZ, R66.H1_H1 ;  /* 0x30000042ff6b7230 */ /* 0x000fe20000004100 */
[-C--:B------:R-:W-:Y:S01]  /*abb0*/  FMUL.FTZ R145, R68, R35.reuse ;  /* 0x0000002344917220 */ /* 0x080fe20000410000 */
[----:B------:R-:W-:Y:S01]  /*abc0*/  UIMAD UR28, UR28, -0x1000, URZ ;  /* 0xfffff0001c1c78a4 */ /* 0x000fe2000f8e023f */
[----:B------:R-:W-:Y:S01]  /*abd0*/  FADD.FTZ R58, R147, R58 ;  /* 0x0000003a933a7221 */ /* 0x000fe20000010000 */
[----:B------:R-:W-:Y:S01]  /*abe0*/  ISETP.GE.AND P2, PT, R132, 0x181, PT ;  /* 0x000001818400780c */ /* 0x000fe20003f46270 */
[----:B------:R-:W-:Y:S01]  /*abf0*/  FADD.FTZ R147, R56, R57 ;  /* 0x0000003938937221 */ /* 0x000fe20000010000 */
[----:B------:R-:W-:Y:S01]  /*ac00*/  LEA R56, P0, R99, UR29, 0x2 ;  /* 0x0000001d63387c11 */ /* 0x000fe2000f8010ff */
[-C--:B------:R-:W-:Y:S01]  /*ac10*/  FMUL.FTZ R57, R198, R35.reuse ;  /* 0x00000023c6397220 */ /* 0x080fe20000410000 */
[----:B------:R-:W-:Y:S01]  /*ac20*/  MOV R151, UR28 ;  /* 0x0000001c00977c02 */ /* 0x000fe20008000f00 */
[----:B------:R-:W-:Y:S01]  /*ac30*/  FFMA.FTZ R224, R107, -R35, R224 ;  /* 0x800000236be07223 */ /* 0x000fe200000100e0 */
[----:B------:R-:W-:Y:S01]  /*ac40*/  USHF.L.U32 UR28, UR8, 0x2, URZ ;  /* 0x00000002081c7899 */ /* 0x000fe2000800063f */
[----:B------:R-:W-:Y:S01]  /*ac50*/  FMUL.FTZ R149, R200, R145 ;  /* 0x00000091c8957220 */ /* 0x000fe20000410000 */
[----:B------:R-:W-:Y:S01]  /*ac60*/  USHF.L.U64.HI UR29, UR8, 0x2, UR9 ;  /* 0x00000002081d7899 */ /* 0x000fe20008010209 */
[----:B------:R-:W-:-:S02]  /*ac70*/  FADD.FTZ R58, R58, R59 ;  /* 0x0000003b3a3a7221 */ /* 0x000fc40000010000 */
[-C--:B------:R-:W-:Y:S02]  /*ac80*/  FMUL.FTZ R59, R200, R57.reuse ;  /* 0x00000039c83b7220 */ /* 0x080fe40000410000 */
[C---:B------:R-:W-:Y:S01]  /*ac90*/  FFMA.FTZ R149, R224.reuse, R57, -R149 ;  /* 0x00000039e0957223 */ /* 0x040fe20000010895 */
[----:B------:R-:W-:Y:S01]  /*aca0*/  LEA.HI.X R57, R99, UR32, RZ, 0x2, P0 ;  /* 0x0000002063397c11 */ /* 0x000fe200080f14ff */
[----:B------:R-:W-:Y:S01]  /*acb0*/  FFMA.FTZ R168, R224, R145, R59 ;  /* 0x00000091e0a87223 */ /* 0x000fe2000001003b */
[----:B------:R-:W-:Y:S01]  /*acc0*/  MOV R59, UR28 ;  /* 0x0000001c003b7c02 */ /* 0x000fe20008000f00 */
[----:B------:R-:W-:Y:S01]  /*acd0*/  FMUL.FTZ R73, R73, R30 ;  /* 0x0000001e49497220 */ /* 0x000fe20000410000 */
[----:B------:R-:W-:Y:S01]  /*ace0*/  ULDC.64 UR32, c[0x0][0x2d0] ;  /* 0x0000b40000207ab9 */ /* 0x000fe20000000a00 */
[----:B------:R-:W-:Y:S01]  /*acf0*/  IMAD.WIDE R56, R151, 0x4, R56 ;  /* 0x0000000497387825 */ /* 0x000fe200078e0238 */
[----:B------:R-:W-:Y:S01]  /*ad00*/  ISETP.GE.AND P0, PT, R132, 0x81, PT ;  /* 0x000000818400780c */ /* 0x000fe20003f06270 */
[----:B------:R-:W-:-:S02]  /*ad10*/  UIMAD UR29, UR29, UR32, URZ ;  /* 0x000000201d1d72a4 */ /* 0x000fc4000f8e023f */
[----:B------:R-:W-:Y:S02]  /*ad20*/  FADD.FTZ R147, R147, R168 ;  /* 0x000000a893937221 */ /* 0x000fe40000010000 */
[-C--:B------:R-:W-:Y:S01]  /*ad30*/  FMUL.FTZ R168, R197, R30.reuse ;  /* 0x0000001ec5a87220 */ /* 0x080fe20000410000 */
[----:B------:R-:W-:Y:S01]  /*ad40*/  UIMAD UR29, UR28, UR33, UR29 ;  /* 0x000000211c1d72a4 */ /* 0x000fe2000f8e021d */
[----:B------:R-:W-:Y:S02]  /*ad50*/  FFMA.FTZ R235, R166, -R30, R235 ;  /* 0x8000001ea6eb7223 */ /* 0x000fe400000100eb */
[----:B------:R-:W-:Y:S02]  /*ad60*/  FMUL.FTZ R172, R222, R168 ;  /* 0x000000a8deac7220 */ /* 0x000fe40000410000 */
[----:B------:R-:W-:-:S04]  /*ad70*/  IMAD.WIDE.U32 R56, R59, c[0x0][0x2d0], R56 ;  /* 0x0000b4003b387a25 */ /* 0x000fc800078e0038 */
[-C--:B------:R-:W-:Y:S01]  /*ad80*/  FMUL.FTZ R59, R222, R73.reuse ;  /* 0x00000049de3b7220 */ /* 0x080fe20000410000 */
[----:B------:R-:W-:Y:S01]  /*ad90*/  IADD3 R57, R57, UR29, RZ ;  /* 0x0000001d39397c10 */ /* 0x000fe2000fffe0ff */
[C---:B------:R-:W-:Y:S02]  /*ada0*/  FFMA.FTZ R151, R235.reuse, R73, -R172 ;  /* 0x00000049eb977223 */ /* 0x040fe400000108ac */
[----:B------:R-:W-:Y:S02]  /*adb0*/  FFMA.FTZ R172, R235, R168, R59 ;  /* 0x000000a8ebac7223 */ /* 0x000fe4000001003b */
[----:B------:R-:W-:Y:S02]  /*adc0*/  FADD.FTZ R58, R58, R149 ;  /* 0x000000953a3a7221 */ /* 0x000fe40000010000 */
[----:B------:R-:W-:Y:S01]  /*add0*/  FADD.FTZ R147, R147, R172 ;  /* 0x000000ac93937221 */ /* 0x000fe20000010000 */
[----:B------:R-:W-:Y:S01]  /*ade0*/  IADD3 R172, R99, 0x80, RZ ;  /* 0x0000008063ac7810 */ /* 0x000fe20007ffe0ff */
[----:B------:R-:W-:-:S02]  /*adf0*/  FMUL.FTZ R73, R195, R24 ;  /* 0x00000018c3497220 */ /* 0x000fc40000410000 */
[-C--:B------:R-:W-:Y:S01]  /*ae00*/  FMUL.FTZ R69, R69, R24.reuse ;  /* 0x0000001845457220 */ /* 0x080fe20000410000 */
[----:B------:R-:W-:Y:S01]  /*ae10*/  LEA.HI.SX32 R172, R172, R99, 0x1b ;  /* 0x00000063acac7211 */ /* 0x000fe200078fdaff */
[----:B------:R-:W-:Y:S02]  /*ae20*/  FFMA.FTZ R213, R170, -R24, R213 ;  /* 0x80000018aad57223 */ /* 0x000fe400000100d5 */
[----:B------:R-:W-:Y:S02]  /*ae30*/  FMUL.FTZ R174, R228, R73 ;  /* 0x00000049e4ae7220 */ /* 0x000fe40000410000 */
[----:B------:R0:W1:Y:S01]  /*ae40*/  LDS R59, [R172.X4+0x2300] ;  /* 0x00230000ac3b7984 */ /* 0x0000620000004800 */
[----:B------:R-:W-:Y:S02]  /*ae50*/  FADD.FTZ R151, R58, R151 ;  /* 0x000000973a977221 */ /* 0x000fe40000010000 */
[-C--:B------:R-:W-:Y:S02]  /*ae60*/  FMUL.FTZ R58, R228, R69.reuse ;  /* 0x00000045e43a7220 */ /* 0x080fe40000410000 */
[----:B------:R-:W-:-:S02]  /*ae70*/  FFMA.FTZ R176, R213, R69, -R174 ;  /* 0x00000045d5b07223 */ /* 0x000fc400000108ae */
[----:B------:R-:W-:Y:S01]  /*ae80*/  FFMA.FTZ R174, R213, R73, R58 ;  /* 0x00000049d5ae7223 */ /* 0x000fe2000001003a */
[----:B------:R-:W-:-:S03]  /*ae90*/  IADD3 R58, R99, 0x100, RZ ;  /* 0x00000100633a7810 */ /* 0x000fc60007ffe0ff */
[----:B------:R-:W-:Y:S01]  /*aea0*/  FADD.FTZ R69, R147, R174 ;  /* 0x000000ae93457221 */ /* 0x000fe20000010000 */
[----:B------:R-:W-:Y:S01]  /*aeb0*/  IADD3 R174, R99, 0x180, RZ ;  /* 0x0000018063ae7810 */ /* 0x000fe20007ffe0ff */
[----:B------:R-:W-:Y:S01]  /*aec0*/  FADD.FTZ R147, R151, R176 ;  /* 0x000000b097937221 */ /* 0x000fe20000010000 */
[----:B------:R-:W-:Y:S01]  /*aed0*/  LEA.HI.SX32 R58, R58, R99, 0x1b ;  /* 0x000000633a3a7211 */ /* 0x000fe200078fdaff */
[----:B------:R-:W-:Y:S05]  /*aee0*/  @!P0 BRA `(.L_x_2693) ;  /* 0x0000001000008947 */ /* 0x000fea0003800000 */
[----:B01----:R0:W-:Y:S02]  /*aef0*/  RED.E.ADD.F32.FTZ.RN.STRONG.GPU [R56.64+-0x3e00], R59 ;  /* 0xffc2003b3800798e */ /* 0x0031e4000c10e79e */
.L_x_2693:
[----:B0-----:R-:W-:Y:S05]  /*af00*/  BSYNC B0 ;  /* 0x0000000000007941 */ /* 0x001fea0003800000 */
.L_x_2692:
[----:B-1----:R0:W1:Y:S01]  /*af10*/  LDS R59, [R58.X4+0x2500] ;  /* 0x002500003a3b7984 */ /* 0x0020620000004800 */
[----:B------:R-:W-:Y:S01]  /*af20*/  BSSY B0, `(.L_x_2694) ;  /* 0x0000004000007945 */ /* 0x000fe20003800000 */
[----:B------:R-:W-:Y:S01]  /*af30*/  LEA.HI.SX32 R174, R174, R99, 0x1b ;  /* 0x00000063aeae7211 */ /* 0x000fe200078fdaff */
[----:B------:R-:W-:Y:S05]  /*af40*/  @!P1 BRA `(.L_x_2695) ;  /* 0x0000001000009947 */ /* 0x000fea0003800000 */
[----:B-1----:R1:W-:Y:S02]  /*af50*/  RED.E.ADD.F32.FTZ.RN.STRONG.GPU [R56.64+-0x3c00], R59 ;  /* 0xffc4003b3800798e */ /* 0x0023e4000c10e79e */
.L_x_2695:
[----:B------:R-:W-:Y:S05]  /*af60*/  BSYNC B0 ;  /* 0x0000000000007941 */ /* 0x000fea0003800000 */
.L_x_2694:
[----:B-1----:R1:W2:Y:S01]  /*af70*/  LDS R59, [R174.X4+0x2700] ;  /* 0x00270000ae3b7984 */ /* 0x0022a20000004800 */
[----:B------:R-:W-:Y:S01]  /*af80*/  BSSY B0, `(.L_x_2696) ;  /* 0x0000005000007945 */ /* 0x000fe20003800000 */
[C---:B0-----:R-:W-:Y:S02]  /*af90*/  IADD3 R58, R99.reuse, 0x200, RZ ;  /* 0x00000200633a7810 */ /* 0x041fe40007ffe0ff */
[----:B------:R-:W-:Y:S01]  /*afa0*/  IADD3 R172, R99, 0x280, RZ ;  /* 0x0000028063ac7810 */ /* 0x000fe20007ffe0ff */
[----:B------:R-:W-:Y:S05]  /*afb0*/  @!P2 BRA `(.L_x_2697) ;  /* 0x000000100000a947 */ /* 0x000fea0003800000 */
[----:B--2---:R0:W-:Y:S02]  /*afc0*/  RED.E.ADD.F32.FTZ.RN.STRONG.GPU [R56.64+-0x3a00], R59 ;  /* 0xffc6003b3800798e */ /* 0x0041e4000c10e79e */
.L_x_2697:
[----:B------:R-:W-:Y:S05]  /*afd0*/  BSYNC B0 ;  /* 0x0000000000007941 */ /* 0x000fea0003800000 */
.L_x_2696:
[----:B------:R-:W-:Y:S01]  /*afe0*/  LEA.HI.SX32 R58, R58, R99, 0x1b ;  /* 0x000000633a3a7211 */ /* 0x000fe200078fdaff */
[----:B------:R-:W-:Y:S01]  /*aff0*/  BSSY B0, `(.L_x_2698) ;  /* 0x000000d000007945 */ /* 0x000fe20003800000 */
[----:B------:R-:W-:-:S02]  /*b000*/  ISETP.GE.AND P6, PT, R132, 0x201, PT ;  /* 0x000002018400780c */ /* 0x000fc40003fc6270 */
[----:B-1----:R-:W-:Y:S01]  /*b010*/  IADD3 R174, R99, 0x300, RZ ;  /* 0x0000030063ae7810 */ /* 0x002fe20007ffe0ff */
[----:B0-2---:R0:W1:Y:S01]  /*b020*/  LDS R59, [R58.X4+0x2900] ;  /* 0x002900003a3b7984 */ /* 0x0050620000004800 */
        /* <DEDUP_REMOVED lines=8> */
[----:B01----:R0:W-:Y:S02]  /*b0b0*/  RED.E.ADD.F32.FTZ.RN.STRONG.GPU [R56.64+-0x3800], R59 ;  /* 0xffc8003b3800798e */ /* 0x0031e4000c10e79e */
.L_x_2699:
[----:B0-----:R-:W-:Y:S05]  /*b0c0*/  BSYNC B0 ;  /* 0x0000000000007941 */ /* 0x001fea0003800000 */
.L_x_2698:
[----:B-1----:R0:W1:Y:S01]  /*b0d0*/  LDS R59, [R172.X4+0x2b00] ;  /* 0x002b0000ac3b7984 */ /* 0x0020620000004800 */
[----:B------:R-:W-:Y:S01]  /*b0e0*/  BSSY B0, `(.L_x_2700) ;  /* 0x0000005000007945 */ /* 0x000fe20003800000 */
[----:B------:R-:W-:Y:S02]  /*b0f0*/  IADD3 R58, R99, 0x380, RZ ;  /* 0x00000380633a7810 */ /* 0x000fe40007ffe0ff */
[----:B------:R-:W-:Y:S01]  /*b100*/  LEA.HI.SX32 R174, R174, R99, 0x1b ;  /* 0x00000063aeae7211 */ /* 0x000fe200078fdaff */
[----:B------:R-:W-:Y:S05]  /*b110*/  @!P0 BRA `(.L_x_2701) ;  /* 0x0000001000008947 */ /* 0x000fea0003800000 */
[----:B-1----:R1:W-:Y:S02]  /*b120*/  RED.E.ADD.F32.FTZ.RN.STRONG.GPU [R56.64+-0x3600], R59 ;  /* 0xffca003b3800798e */ /* 0x0023e4000c10e79e */
.L_x_2701:
[----:B------:R-:W-:Y:S05]  /*b130*/  BSYNC B0 ;  /* 0x0000000000007941 */ /* 0x000fea0003800000 */
.L_x_2700:
[----:B-1----:R1:W2:Y:S01]  /*b140*/  LDS R59, [R174.X4+0x2d00] ;  /* 0x002d0000ae3b7984 */ /* 0x0022a20000004800 */
[----:B------:R-:W-:Y:S01]  /*b150*/  BSSY B0, `(.L_x_2702) ;  /* 0x0000005000007945 */ /* 0x000fe20003800000 */
[----:B0-----:R-:W-:-:S02]  /*b160*/  IADD3 R172, R99, 0x400, RZ ;  /* 0x0000040063ac7810 */ /* 0x001fc40007ffe0ff */
[----:B------:R-:W-:Y:S01]  /*b170*/  LEA.HI.SX32 R58, R58, R99, 0x1b ;  /* 0x000000633a3a7211 */ /* 0x000fe200078fdaff */
[----:B------:R-:W-:Y:S05]  /*b180*/  @!P1 BRA `(.L_x_2703) ;  /* 0x0000001000009947 */ /* 0x000fea0003800000 */
[----:B--2---:R0:W-:Y:S02]  /*b190*/  RED.E.ADD.F32.FTZ.RN.STRONG.GPU [R56.64+-0x3400], R59 ;  /* 0xffcc003b3800798e */ /* 0x0041e4000c10e79e */
.L_x_2703:
[----:B------:R-:W-:Y:S05]  /*b1a0*/  BSYNC B0 ;  /* 0x0000000000007941 */ /* 0x000fea0003800000 */
.L_x_2702:
[----:B0-2---:R0:W2:Y:S01]  /*b1b0*/  LDS R59, [R58.X4+0x2f00] ;  /* 0x002f00003a3b7984 */ /* 0x0050a20000004800 */
[----:B------:R-:W-:Y:S01]  /*b1c0*/  BSSY B0, `(.L_x_2704) ;  /* 0x0000005000007945 */ /* 0x000fe20003800000 */
[----:B-1----:R-:W-:Y:S02]  /*b1d0*/  IADD3 R174, R99, 0x480, RZ ;  /* 0x0000048063ae7810 */ /* 0x002fe40007ffe0ff */
[----:B------:R-:W-:Y:S01]  /*b1e0*/  LEA.HI.SX32 R172, R172, R99, 0x1b ;  /* 0x00000063acac7211 */ /* 0x000fe200078fdaff */
[----:B------:R-:W-:Y:S05]  /*b1f0*/  @!P2 BRA `(.L_x_2705) ;  /* 0x000000100000a947 */ /* 0x000fea0003800000 */
[----:B--2---:R1:W-:Y:S02]  /*b200*/  RED.E.ADD.F32.FTZ.RN.STRONG.GPU [R56.64+-0x3200], R59 ;  /* 0xffce003b3800798e */ /* 0x0043e4000c10e79e */
.L_x_2705:
[----:B------:R-:W-:Y:S05]  /*b210*/  BSYNC B0 ;  /* 0x0000000000007941 */ /* 0x000fea0003800000 */
.L_x_2704:
[----:B-12---:R1:W2:Y:S01]  /*b220*/  LDS R59, [R172.X4+0x3100] ;  /* 0x00310000ac3b7984 */ /* 0x0062a20000004800 */
[----:B------:R-:W-:Y:S01]  /*b230*/  BSSY B0, `(.L_x_2706) ;  /* 0x0000005000007945 */ /* 0x000fe20003800000 */
[----:B0-----:R-:W-:Y:S02]  /*b240*/  IADD3 R58, R99, 0x500, RZ ;  /* 0x00000500633a7810 */ /* 0x001fe40007ffe0ff */
[----:B------:R-:W-:Y:S01]  /*b250*/  LEA.HI.SX32 R174, R174, R99, 0x1b ;  /* 0x00000063aeae7211 */ /* 0x000fe200078fdaff */
[----:B------:R-:W-:Y:S05]  /*b260*/  @!P3 BRA `(.L_x_2707) ;  /* 0x000000100000b947 */ /* 0x000fea0003800000 */
[----:B--2---:R0:W-:Y:S02]  /*b270*/  RED.E.ADD.F32.FTZ.RN.STRONG.GPU [R56.64+-0x3000], R59 ;  /* 0xffd0003b3800798e */ /* 0x0041e4000c10e79e */
.L_x_2707:
[----:B------:R-:W-:Y:S05]  /*b280*/  BSYNC B0 ;  /* 0x0000000000007941 */ /* 0x000fea0003800000 */
.L_x_2706:
[----:B0-2---:R0:W2:Y:S01]  /*b290*/  LDS R59, [R174.X4+0x3300] ;  /* 0x00330000ae3b7984 */ /* 0x0050a20000004800 */
[----:B------:R-:W-:Y:S01]  /*b2a0*/  BSSY B0, `(.L_x_2708) ;  /* 0x0000004000007945 */ /* 0x000fe20003800000 */
[----:B------:R-:W-:Y:S01]  /*b2b0*/  LEA.HI.SX32 R58, R58, R99, 0x1b ;  /* 0x000000633a3a7211 */ /* 0x000fe200078fdaff */
[----:B------:R-:W-:Y:S05]  /*b2c0*/  @!P4 BRA `(.L_x_2709) ;  /* 0x000000100000c947 */ /* 0x000fea0003800000 */
[----:B--2---:R2:W-:Y:S02]  /*b2d0*/  RED.E.ADD.F32.FTZ.RN.STRONG.GPU [R56.64+-0x2e00], R59 ;  /* 0xffd2003b3800798e */ /* 0x0045e4000c10e79e */
.L_x_2709:
[----:B------:R-:W-:Y:S05]  /*b2e0*/  BSYNC B0 ;  /* 0x0000000000007941 */ /* 0x000fea0003800000 */
.L_x_2708:
[----:B--2---:R2:W3:Y:S01]  /*b2f0*/  LDS R59, [R58.X4+0x3500] ;  /* 0x003500003a3b7984 */ /* 0x0044e20000004800 */
[----:B------:R-:W-:Y:S01]  /*b300*/  BSSY B0, `(.L_x_2710) ;  /* 0x0000005000007945 */ /* 0x000fe20003800000 */
[----:B-1----:R-:W-:-:S02]  /*b310*/  IADD3 R172, R99, 0x580, RZ ;  /* 0x0000058063ac7810 */ /* 0x002fc40007ffe0ff */
[----:B0-----:R-:W-:Y:S01]  /*b320*/  IADD3 R174, R99, 0x600, RZ ;  /* 0x0000060063ae7810 */ /* 0x001fe20007ffe0ff */
[----:B------:R-:W-:Y:S05]  /*b330*/  @!P5 BRA `(.L_x_2711) ;  /* 0x000000100000d947 */ /* 0x000fea0003800000 */
[----:B---3--:R0:W-:Y:S02]  /*b340*/  RED.E.ADD.F32.FTZ.RN.STRONG.GPU [R56.64+-0x2c00], R59 ;  /* 0xffd4003b3800798e */ /* 0x0081e4000c10e79e */
.L_x_2711:
[----:B------:R-:W-:Y:S05]  /*b350*/  BSYNC B0 ;  /* 0x0000000000007941 */ /* 0x000fea0003800000 */
.L_x_2710:
        /* <DEDUP_REMOVED lines=14> */
.L_x_2713:
[----:B0-----:R-:W-:Y:S05]  /*b440*/  BSYNC B0 ;  /* 0x0000000000007941 */ /* 0x001fea0003800000 */
.L_x_2712:
[----:B-1----:R0:W1:Y:S01]  /*b450*/  LDS R59, [R174.X4+0x3900] ;  /* 0x00390000ae3b7984 */ /* 0x0020620000004800 */
[----:B------:R-:W-:Y:S01]  /*b460*/  BSSY B0, `(.L_x_2714) ;  /* 0x0000005000007945 */ /* 0x000fe20003800000 */
[----:B------:R-:W-:Y:S02]  /*b470*/  IADD3 R172, R99, 0x700, RZ ;  /* 0x0000070063ac7810 */ /* 0x000fe40007ffe0ff */
[----:B------:R-:W-:Y:S01]  /*b480*/  LEA.HI.SX32 R58, R58, R99, 0x1b ;  /* 0x000000633a3a7211 */ /* 0x000fe200078fdaff */
[----:B------:R-:W-:Y:S05]  /*b490*/  @!P0 BRA `(.L_x_2715) ;  /* 0x0000001000008947 */ /* 0x000fea0003800000 */
[----:B-1----:R1:W-:Y:S02]  /*b4a0*/  RED.E.ADD.F32.FTZ.RN.STRONG.GPU [R56.64+-0x2800], R59 ;  /* 0xffd8003b3800798e */ /* 0x0023e4000c10e79e */
.L_x_2715:
[----:B------:R-:W-:Y:S05]  /*b4b0*/  BSYNC B0 ;  /* 0x0000000000007941 */ /* 0x000fea0003800000 */
.L_x_2714:
[----:B-1----:R1:W2:Y:S01]  /*b4c0*/  LDS R59, [R58.X4+0x3b00] ;  /* 0x003b00003a3b7984 */ /* 0x0022a20000004800 */
[----:B------:R-:W-:Y:S01]  /*b4d0*/  BSSY B0, `(.L_x_2716) ;  /* 0x0000005000007945 */ /* 0x000fe20003800000 */
[----:B0-----:R-:W-:-:S02]  /*b4e0*/  IADD3 R174, R99, 0x780, RZ ;  /* 0x0000078063ae7810 */ /* 0x001fc40007ffe0ff */
[----:B------:R-:W-:Y:S01]  /*b4f0*/  LEA.HI.SX32 R172, R172, R99, 0x1b ;  /* 0x00000063acac7211 */ /* 0x000fe200078fdaff */
[----:B------:R-:W-:Y:S05]  /*b500*/  @!P1 BRA `(.L_x_2717) ;  /* 0x0000001000009947 */ /* 0x000fea0003800000 */
[----:B--2---:R0:W-:Y:S02]  /*b510*/  RED.E.ADD.F32.FTZ.RN.STRONG.GPU [R56.64+-0x2600], R59 ;  /* 0xffda003b3800798e */ /* 0x0041e4000c10e79e */
.L_x_2717:
[----:B------:R-:W-:Y:S05]  /*b520*/  BSYNC B0 ;  /* 0x0000000000007941 */ /* 0x000fea0003800000 */
.L_x_2716:
[----:B0-2---:R0:W2:Y:S01]  /*b530*/  LDS R59, [R172.X4+0x3d00] ;  /* 0x003d0000ac3b7984 */ /* 0x0050a20000004800 */
[----:B------:R-:W-:Y:S01]  /*b540*/  BSSY B0, `(.L_x_2718) ;  /* 0x0000005000007945 */ /* 0x000fe20003800000 */
[----:B-1----:R-:W-:Y:S02]  /*b550*/  IADD3 R58, R99, 0x800, RZ ;  /* 0x00000800633a7810 */ /* 0x002fe40007ffe0ff */
[----:B------:R-:W-:Y:S01]  /*b560*/  LEA.HI.SX32 R174, R174, R99, 0x1b ;  /* 0x00000063aeae7211 */ /* 0x000fe200078fdaff */
[----:B------:R-:W-:Y:S05]  /*b570*/  @!P2 BRA `(.L_x_2719) ;  /* 0x000000100000a947 */ /* 0x000fea0003800000 */
[----:B--2---:R1:W-:Y:S02]  /*b580*/  RED.E.ADD.F32.FTZ.RN.STRONG.GPU [R56.64+-0x2400], R59 ;  /* 0xffdc003b3800798e */ /* 0x0043e4000c10e79e */
.L_x_2719:
[----:B------:R-:W-:Y:S05]  /*b590*/  BSYNC B0 ;  /* 0x0000000000007941 */ /* 0x000fea0003800000 */
.L_x_2718:
[----:B-12---:R1:W2:Y:S01]  /*b5a0*/  LDS R59, [R174.X4+0x3f00] ;  /* 0x003f0000ae3b7984 */ /* 0x0062a20000004800 */
[----:B------:R-:W-:Y:S01]  /*b5b0*/  BSSY B0, `(.L_x_2720) ;  /* 0x0000005000007945 */ /* 0x000fe20003800000 */
[----:B0-----:R-:W-:Y:S02]  /*b5c0*/  IADD3 R172, R99, 0x880, RZ ;  /* 0x0000088063ac7810 */ /* 0x001fe40007ffe0ff */
[----:B------:R-:W-:Y:S01]  /*b5d0*/  LEA.HI.SX32 R58, R58, R99, 0x1b ;  /* 0x000000633a3a7211 */ /* 0x000fe200078fdaff */
[----:B------:R-:W-:Y:S05]  /*b5e0*/  @!P3 BRA `(.L_x_2721) ;  /* 0x000000100000b947 */ /* 0x000fea0003800000 */
[----:B--2---:R0:W-:Y:S02]  /*b5f0*/  RED.E.ADD.F32.FTZ.RN.STRONG.GPU [R56.64+-0x2200], R59 ;  /* 0xffde003b3800798e */ /* 0x0041e4000c10e79e */
.L_x_2721:
[----:B------:R-:W-:Y:S05]  /*b600*/  BSYNC B0 ;  /* 0x0000000000007941 */ /* 0x000fea0003800000 */
.L_x_2720:
[----:B0-2---:R0:W2:Y:S01]  /*b610*/  LDS R59, [R58.X4+0x4100] ;  /* 0x004100003a3b7984 */ /* 0x0050a20000004800 */
[----:B------:R-:W-:Y:S01]  /*b620*/  BSSY B0, `(.L_x_2722) ;  /* 0x0000004000007945 */ /* 0x000fe20003800000 */
[----:B------:R-:W-:Y:S01]  /*b630*/  LEA.HI.SX32 R172, R172, R99, 0x1b ;  /* 0x00000063acac7211 */ /* 0x000fe200078fdaff */
[----:B------:R-:W-:Y:S05]  /*b640*/  @!P4 BRA `(.L_x_2723) ;  /* 0x000000100000c947 */ /* 0x000fea0003800000 */
[----:B--2---:R2:W-:Y:S02]  /*b650*/  RED.E.ADD.F32.FTZ.RN.STRONG.GPU [R56.64+-0x2000], R59 ;  /* 0xffe0003b3800798e */ /* 0x0045e4000c10e79e */
.L_x_2723:
[----:B------:R-:W-:Y:S05]  /*b660*/  BSYNC B0 ;  /* 0x0000000000007941 */ /* 0x000fea0003800000 */
.L_x_2722:
[----:B--2---:R2:W3:Y:S01]  /*b670*/  LDS R59, [R172.X4+0x4300] ;  /* 0x00430000ac3b7984 */ /* 0x0044e20000004800 */
[----:B------:R-:W-:Y:S01]  /*b680*/  BSSY B0, `(.L_x_2724) ;  /* 0x0000005000007945 */ /* 0x000fe20003800000 */
[----:B0-----:R-:W-:-:S02]  /*b690*/  IADD3 R58, R99, 0x900, RZ ;  /* 0x00000900633a7810 */ /* 0x001fc40007ffe0ff */
[----:B-1----:R-:W-:Y:S01]  /*b6a0*/  IADD3 R174, R99, 0x980, RZ ;  /* 0x0000098063ae7810 */ /* 0x002fe20007ffe0ff */
[----:B------:R-:W-:Y:S05]  /*b6b0*/  @!P5 BRA `(.L_x_2725) ;  /* 0x000000100000d947 */ /* 0x000fea0003800000 */
[----:B---3--:R0:W-:Y:S02]  /*b6c0*/  RED.E.ADD.F32.FTZ.RN.STRONG.GPU [R56.64+-0x1e00], R59 ;  /* 0xffe2003b3800798e */ /* 0x0081e4000c10e79e */
.L_x_2725:
[----:B------:R-:W-:Y:S05]  /*b6d0*/  BSYNC B0 ;  /* 0x0000000000007941 */ /* 0x000fea0003800000 */
.L_x_2724:
        /* <DEDUP_REMOVED lines=14> */
.L_x_2727:
[----:B0-----:R-:W-:Y:S05]  /*b7c0*/  BSYNC B0 ;  /* 0x0000000000007941 */ /* 0x001fea0003800000 */
.L_x_2726:
[----:B-1----:R0:W1:Y:S01]  /*b7d0*/  LDS R59, [R174.X4+0x4700] ;  /* 0x00470000ae3b7984 */ /* 0x0020620000004800 */
[----:B------:R-:W-:Y:S01]  /*b7e0*/  BSSY B0, `(.L_x_2728) ;  /* 0x0000005000007945 */ /* 0x000fe20003800000 */
[----:B------:R-:W-:Y:S02]  /*b7f0*/  IADD3 R58, R99, 0xa80, RZ ;  /* 0x00000a80633a7810 */ /* 0x000fe40007ffe0ff */
[----:B------:R-:W-:Y:S01]  /*b800*/  LEA.HI.SX32 R172, R172, R99, 0x1b ;  /* 0x00000063acac7211 */ /* 0x000fe200078fdaff */
[----:B------:R-:W-:Y:S05]  /*b810*/  @!P0 BRA `(.L_x_2729) ;  /* 0x0000001000008947 */ /* 0x000fea0003800000 */
[----:B-1----:R1:W-:Y:S02]  /*b820*/  RED.E.ADD.F32.FTZ.RN.STRONG.GPU [R56.64+-0x1a00], R59 ;  /* 0xffe6003b3800798e */ /* 0x0023e4000c10e79e */
.L_x_2729:
[----:B------:R-:W-:Y:S05]  /*b830*/  BSYNC B0 ;  /* 0x0000000000007941 */ /* 0x000fea0003800000 */
.L_x_2728:
[----:B-1----:R1:W2:Y:S01]  /*b840*/  LDS R59, [R172.X4+0x4900] ;  /* 0x00490000ac3b7984 */ /* 0x0022a20000004800 */
[----:B------:R-:W-:Y:S01]  /*b850*/  BSSY B0, `(.L_x_2730) ;  /* 0x0000005000007945 */ /* 0x000fe20003800000 */
[----:B0-----:R-:W-:-:S02]  /*b860*/  IADD3 R174, R99, 0xb00, RZ ;  /* 0x00000b0063ae7810 */ /* 0x001fc40007ffe0ff */
[----:B------:R-:W-:Y:S01]  /*b870*/  LEA.HI.SX32 R58, R58, R99, 0x1b ;  /* 0x000000633a3a7211 */ /* 0x000fe200078fdaff */
[----:B------:R-:W-:Y:S05]  /*b880*/  @!P1 BRA `(.L_x_2731) ;  /* 0x0000001000009947 */ /* 0x000fea0003800000 */
[----:B--2---:R0:W-:Y:S02]  /*b890*/  RED.E.ADD.F32.FTZ.RN.STRONG.GPU [R56.64+-0x1800], R59 ;  /* 0xffe8003b3800798e */ /* 0x0041e4000c10e79e */
.L_x_2731:
[----:B------:R-:W-:Y:S05]  /*b8a0*/  BSYNC B0 ;  /* 0x0000000000007941 */ /* 0x000fea0003800000 */
.L_x_2730:
[----:B0-2---:R0:W2:Y:S01]  /*b8b0*/  LDS R59, [R58.X4+0x4b00] ;  /* 0x004b00003a3b7984 */ /* 0x0050a20000004800 */
[----:B------:R-:W-:Y:S01]  /*b8c0*/  BSSY B0, `(.L_x_2732) ;  /* 0x0000005000007945 */ /* 0x000fe20003800000 */
[----:B-1----:R-:W-:Y:S02]  /*b8d0*/  IADD3 R172, R99, 0xb80, RZ ;  /* 0x00000b8063ac7810 */ /* 0x002fe40007ffe0ff */
[----:B------:R-:W-:Y:S01]  /*b8e0*/  LEA.HI.SX32 R174, R174, R99, 0x1b ;  /* 0x00000063aeae7211 */ /* 0x000fe200078fdaff */
[----:B------:R-:W-:Y:S05]  /*b8f0*/  @!P2 BRA `(.L_x_2733) ;  /* 0x000000100000a947 */ /* 0x000fea0003800000 */
[----:B--2---:R1:W-:Y:S02]  /*b900*/  RED.E.ADD.F32.FTZ.RN.STRONG.GPU [R56.64+-0x1600], R59 ;  /* 0xffea003b3800798e */ /* 0x0043e4000c10e79e */
.L_x_2733:
[----:B------:R-:W-:Y:S05]  /*b910*/  BSYNC B0 ;  /* 0x0000000000007941 */ /* 0x000fea0003800000 */
.L_x_2732:
[----:B-12---:R1:W2:Y:S01]  /*b920*/  LDS R59, [R174.X4+0x4d00] ;  /* 0x004d0000ae3b7984 */ /* 0x0062a20000004800 */
[----:B------:R-:W-:Y:S01]  /*b930*/  BSSY B0, `(.L_x_2734) ;  /* 0x0000005000007945 */ /* 0x000fe20003800000 */
[----:B0-----:R-:W-:Y:S02]  /*b940*/  IADD3 R58, R99, 0xc00, RZ ;  /* 0x00000c00633a7810 */ /* 0x001fe40007ffe0ff */
[----:B------:R-:W-:Y:S01]  /*b950*/  LEA.HI.SX32 R172, R172, R99, 0x1b ;  /* 0x00000063acac7211 */ /* 0x000fe200078fdaff */
[----:B------:R-:W-:Y:S05]  /*b960*/  @!P3 BRA `(.L_x_2735) ;  /* 0x000000100000b947 */ /* 0x000fea0003800000 */
[----:B--2---:R0:W-:Y:S02]  /*b970*/  RED.E.ADD.F32.FTZ.RN.STRONG.GPU [R56.64+-0x1400], R59 ;  /* 0xffec003b3800798e */ /* 0x0041e4000c10e79e */
.L_x_2735:
[----:B------:R-:W-:Y:S05]  /*b980*/  BSYNC B0 ;  /* 0x0000000000007941 */ /* 0x000fea0003800000 */
.L_x_2734:
[----:B0-2---:R0:W2:Y:S01]  /*b990*/  LDS R59, [R172.X4+0x4f00] ;  /* 0x004f0000ac3b7984 */ /* 0x0050a20000004800 */
[----:B------:R-:W-:Y:S01]  /*b9a0*/  BSSY B0, `(.L_x_2736) ;  /* 0x0000004000007945 */ /* 0x000fe20003800000 */
[----:B------:R-:W-:Y:S01]  /*b9b0*/  LEA.HI.SX32 R58, R58, R99, 0x1b ;  /* 0x000000633a3a7211 */ /* 0x000fe200078fdaff */
[----:B------:R-:W-:Y:S05]  /*b9c0*/  @!P4 BRA `(.L_x_2737) ;  /* 0x000000100000c947 */ /* 0x000fea0003800000 */
[----:B--2---:R2:W-:Y:S02]  /*b9d0*/  RED.E.ADD.F32.FTZ.RN.STRONG.GPU [R56.64+-0x1200], R59 ;  /* 0xffee003b3800798e */ /* 0x0045e4000c10e79e */
.L_x_2737:
[----:B------:R-:W-:Y:S05]  /*b9e0*/  BSYNC B0 ;  /* 0x0000000000007941 */ /* 0x000fea0003800000 */
.L_x_2736:
[----:B--2---:R2:W3:Y:S01]  /*b9f0*/  LDS R59, [R58.X4+0x5100] ;  /* 0x005100003a3b7984 */ /* 0x0044e20000004800 */
[----:B------:R-:W-:Y:S01]  /*ba00*/  BSSY B0, `(.L_x_2738) ;  /* 0x0000005000007945 */ /* 0x000fe20003800000 */
[----:B0-----:R-:W-:-:S02]  /*ba10*/  IADD3 R172, R99, 0xc80, RZ ;  /* 0x00000c8063ac7810 */ /* 0x001fc40007ffe0ff */
[----:B-1----:R-:W-:Y:S01]  /*ba20*/  IADD3 R174, R99, 0xd00, RZ ;  /* 0x00000d0063ae7810 */ /* 0x002fe20007ffe0ff */
[----:B------:R-:W-:Y:S05]  /*ba30*/  @!P5 BRA `(.L_x_2739) ;  /* 0x000000100000d947 */ /* 0x000fea0003800000 */
[----:B---3--:R0:W-:Y:S02]  /*ba40*/  RED.E.ADD.F32.FTZ.RN.STRONG.GPU [R56.64+-0x1000], R59 ;  /* 0xfff0003b3800798e */ /* 0x0081e4000c10e79e */
.L_x_2739:
[----:B------:R-:W-:Y:S05]  /*ba50*/  BSYNC B0 ;  /* 0x0000000000007941 */ /* 0x000fea0003800000 */
.L_x_2738:
        /* <DEDUP_REMOVED lines=14> */
.L_x_2741:
[----:B0-----:R-:W-:Y:S05]  /*bb40*/  BSYNC B0 ;  /* 0x0000000000007941 */ /* 0x001fea0003800000 */
.L_x_2740:
[----:B-1----:R0:W1:Y:S01]  /*bb50*/  LDS R59, [R174.X4+0x5500] ;  /* 0x00550000ae3b7984 */ /* 0x0020620000004800 */
[----:B------:R-:W-:Y:S01]  /*bb60*/  BSSY B0, `(.L_x_2742) ;  /* 0x0000005000007945 */ /* 0x000fe20003800000 */
[----:B------:R-:W-:Y:S02]  /*bb70*/  IADD3 R132, R99, 0xe00, RZ ;  /* 0x00000e0063847810 */ /* 0x000fe40007ffe0ff */
[----:B------:R-:W-:Y:S01]  /*bb80*/  LEA.HI.SX32 R58, R58, R99, 0x1b ;  /* 0x000000633a3a7211 */ /* 0x000fe200078fdaff */
[----:B------:R-:W-:Y:S05]  /*bb90*/  @!P0 BRA `(.L_x_2743) ;  /* 0x0000001000008947 */ /* 0x000fea0003800000 */
[----:B-1----:R1:W-:Y:S02]  /*bba0*/  RED.E.ADD.F32.FTZ.RN.STRONG.GPU [R56.64+-0xc00], R59 ;  /* 0xfff4003b3800798e */ /* 0x0023e4000c10e79e */
.L_x_2743:
[----:B------:R-:W-:Y:S05]  /*bbb0*/  BSYNC B0 ;  /* 0x0000000000007941 */ /* 0x000fea0003800000 */
.L_x_2742:
[----:B-1----:R1:W2:Y:S01]  /*bbc0*/  LDS R59, [R58.X4+0x5700] ;  /* 0x005700003a3b7984 */ /* 0x0022a20000004800 */
[----:B------:R-:W-:Y:S01]  /*bbd0*/  BSSY B0, `(.L_x_2744) ;  /* 0x0000005000007945 */ /* 0x000fe20003800000 */
[----:B------:R-:W-:-:S02]  /*bbe0*/  IADD3 R172, R99, 0xe80, RZ ;  /* 0x00000e8063ac7810 */ /* 0x000fc40007ffe0ff */
[----:B------:R-:W-:Y:S01]  /*bbf0*/  LEA.HI.SX32 R132, R132, R99, 0x1b ;  /* 0x0000006384847211 */ /* 0x000fe200078fdaff */
[----:B------:R-:W-:Y:S05]  /*bc00*/  @!P1 BRA `(.L_x_2745) ;  /* 0x0000001000009947 */ /* 0x000fea0003800000 */
[----:B--2---:R2:W-:Y:S02]  /*bc10*/  RED.E.ADD.F32.FTZ.RN.STRONG.GPU [R56.64+-0xa00], R59 ;  /* 0xfff6003b3800798e */ /* 0x0045e4000c10e79e */
.L_x_2745:
[----:B------:R-:W-:Y:S05]  /*bc20*/  BSYNC B0 ;  /* 0x0000000000007941 */ /* 0x000fea0003800000 */
.L_x_2744:
[----:B--2---:R2:W3:Y:S01]  /*bc30*/  LDS R59, [R132.X4+0x5900] ;  /* 0x00590000843b7984 */ /* 0x0044e20000004800 */
[----:B------:R-:W-:Y:S01]  /*bc40*/  BSSY B0, `(.L_x_2746) ;  /* 0x0000005000007945 */ /* 0x000fe20003800000 */
[----:B-1----:R-:W-:Y:S02]  /*bc50*/  IADD3 R58, R99, 0xf00, RZ ;  /* 0x00000f00633a7810 */ /* 0x002fe40007ffe0ff */
[----:B------:R-:W-:Y:S01]  /*bc60*/  LEA.HI.SX32 R172, R172, R99, 0x1b ;  /* 0x00000063acac7211 */ /* 0x000fe200078fdaff */
[----:B------:R-:W-:Y:S05]  /*bc70*/  @!P2 BRA `(.L_x_2747) ;  /* 0x000000100000a947 */ /* 0x000fea0003800000 */
[----:B---3--:R1:W-:Y:S02]  /*bc80*/  RED.E.ADD.F32.FTZ.RN.STRONG.GPU [R56.64+-0x800], R59 ;  /* 0xfff8003b3800798e */ /* 0x0083e4000c10e79e */
.L_x_2747:
[----:B------:R-:W-:Y:S05]  /*bc90*/  BSYNC B0 ;  /* 0x0000000000007941 */ /* 0x000fea0003800000 */
.L_x_2746:
[----:B-1-3--:R1:W3:Y:S01]  /*bca0*/  LDS R59, [R172.X4+0x5b00] ;  /* 0x005b0000ac3b7984 */ /* 0x00a2e20000004800 */
[----:B------:R-:W-:Y:S01]  /*bcb0*/  BSSY B0, `(.L_x_2748) ;  /* 0x0000005000007945 */ /* 0x000fe20003800000 */
[----:B--2---:R-:W-:Y:S02]  /*bcc0*/  IADD3 R132, R99, 0xf80, RZ ;  /* 0x00000f8063847810 */ /* 0x004fe40007ffe0ff */
[----:B------:R-:W-:Y:S01]  /*bcd0*/  LEA.HI.SX32 R58, R58, R99, 0x1b ;  /* 0x000000633a3a7211 */ /* 0x000fe200078fdaff */
[----:B------:R-:W-:Y:S05]  /*bce0*/  @!P3 BRA `(.L_x_2749) ;  /* 0x000000100000b947 */ /* 0x000fea0003800000 */
[----:B---3--:R2:W-:Y:S02]  /*bcf0*/  RED.E.ADD.F32.FTZ.RN.STRONG.GPU [R56.64+-0x600], R59 ;  /* 0xfffa003b3800798e */ /* 0x0085e4000c10e79e */
.L_x_2749:
[----:B------:R-:W-:Y:S05]  /*bd00*/  BSYNC B0 ;  /* 0x0000000000007941 */ /* 0x000fea0003800000 */
.L_x_2748:
[----:B--23--:R2:W3:Y:S01]  /*bd10*/  LDS R59, [R58.X4+0x5d00] ;  /* 0x005d00003a3b7984 */ /* 0x00c4e20000004800 */
[----:B------:R-:W-:Y:S01]  /*bd20*/  BSSY B0, `(.L_x_2750) ;  /* 0x0000004000007945 */ /* 0x000fe20003800000 */
[----:B------:R-:W-:Y:S01]  /*bd30*/  LEA.HI.SX32 R132, R132, R99, 0x1b ;  /* 0x0000006384847211 */ /* 0x000fe200078fdaff */
[----:B------:R-:W-:Y:S05]  /*bd40*/  @!P4 BRA `(.L_x_2751) ;  /* 0x000000100000c947 */ /* 0x000fea0003800000 */
[----:B---3--:R3:W-:Y:S02]  /*bd50*/  RED.E.ADD.F32.FTZ.RN.STRONG.GPU [R56.64+-0x400], R59 ;  /* 0xfffc003b3800798e */ /* 0x0087e4000c10e79e */
.L_x_2751:
[----:B------:R-:W-:Y:S05]  /*bd60*/  BSYNC B0 ;  /* 0x0000000000007941 */ /* 0x000fea0003800000 */
.L_x_2750:
[----:B---3--:R3:W4:Y:S01]  /*bd70*/  LDS R59, [R132.X4+0x5f00] ;  /* 0x005f0000843b7984 */ /* 0x0087220000004800 */
[----:B------:R-:W-:Y:S01]  /*bd80*/  BSSY B0, `(.L_x_2752) ;  /* 0x0000003000007945 */ /* 0x000fe20003800000 */
[----:B------:R-:W-:Y:S05]  /*bd90*/  @!P5 BRA `(.L_x_2753) ;  /* 0x000000100000d947 */ /* 0x000fea0003800000 */
[----:B----4-:R4:W-:Y:S02]  /*bda0*/  RED.E.ADD.F32.FTZ.RN.STRONG.GPU [R56.64+-0x200], R59 ;  /* 0xfffe003b3800798e */ /* 0x0109e4000c10e79e */
.L_x_2753:
[----:B------:R-:W-:Y:S05]  /*bdb0*/  BSYNC B0 ;  /* 0x0000000000007941 */ /* 0x000fea0003800000 */
.L_x_2752:
[----:B---3--:R-:W3:Y:S01]  /*bdc0*/  SHFL.DOWN PT, R132, R147, 0x1, 0x1f ;  /* 0x08201f0093847f89 */ /* 0x008ee200000e0000 */
[----:B------:R-:W-:Y:S01]  /*bdd0*/  ISETP.GT.AND P0, PT, R100, 0x1e, PT ;  /* 0x0000001e6400780c */ /* 0x000fe20003f04270 */
[----:B------:R-:W-:Y:S01]  /*bde0*/  FMUL.FTZ R125, R228, R125 ;  /* 0x0000007de47d7220 */ /* 0x000fe20000410000 */
[----:B----4-:R-:W-:Y:S01]  /*bdf0*/  MOV R57, R147 ;  /* 0x0000009300397202 */ /* 0x010fe20000000f00 */
[----:B------:R-:W4:Y:S01]  /*be00*/  SHFL.DOWN PT, R151, R85, 0x1, 0x1f ;  /* 0x08201f0055977f89 */ /* 0x000f2200000e0000 */
[----:B--2---:R-:W-:Y:S01]  /*be10*/  MOV R58, R85 ;  /* 0x00000055003a7202 */ /* 0x004fe20000000f00 */
[----:B------:R-:W-:Y:S01]  /*be20*/  FMUL.FTZ R129, R200, R129 ;  /* 0x00000081c8817220 */ /* 0x000fe20000410000 */
[----:B------:R-:W-:Y:S01]  /*be30*/  MOV R59, R87 ;  /* 0x00000057003b7202 */ /* 0x000fe20000000f00 */
[----:B-1----:R-:W1:Y:S01]  /*be40*/  SHFL.DOWN PT, R172, R87, 0x1, 0x1f ;  /* 0x08201f0057ac7f89 */ /* 0x002e6200000e0000 */
[----:B------:R-:W-:Y:S01]  /*be50*/  MOV R56, R69 ;  /* 0x0000004500387202 */ /* 0x000fe20000000f00 */
[----:B------:R-:W-:Y:S01]  /*be60*/  FFMA.FTZ R116, R213, R116, R125 ;  /* 0x00000074d5747223 */ /* 0x000fe2000001007d */
[----:B------:R-:W-:Y:S01]  /*be70*/  ISETP.NE.AND P1, PT, R100, RZ, PT ;  /* 0x000000ff6400720c */ /* 0x000fe20003f25270 */
[----:B------:R-:W2:Y:S01]  /*be80*/  SHFL.DOWN PT, R149, R69, 0x1, 0x1f ;  /* 0x08201f0045957f89 */ /* 0x000ea200000e0000 */
[----:B------:R-:W-:Y:S01]  /*be90*/  FFMA.FTZ R120, R224, R120, R129 ;  /* 0x00000078e0787223 */ /* 0x000fe20000010081 */
[----:B------:R-:W-:Y:S01]  /*bea0*/  ISETP.NE.AND P2, PT, R99, RZ, PT ;  /* 0x000000ff6300720c */ /* 0x000fe20003f45270 */
[----:B------:R-:W-:Y:S01]  /*beb0*/  FADD.FTZ R0, R73, R0 ;  /* 0x0000000049007221 */ /* 0x000fe20000010000 */
[----:B------:R-:W-:Y:S01]  /*bec0*/  BSSY B0, `(.L_x_2754) ;  /* 0x0000092000007945 */ /* 0x000fe20003800000 */
[----:B------:R-:W-:-:S02]  /*bed0*/  FFMA.FTZ R195, R170, R195, R116 ;  /* 0x000000c3aac37223 */ /* 0x000fc40000010074 */
[----:B------:R-:W-:Y:S02]  /*bee0*/  FFMA.FTZ R107, R107, R68, R120 ;  /* 0x000000446b6b7223 */ /* 0x000fe40000010078 */
[----:B------:R-:W-:Y:S02]  /*bef0*/  FMUL.FTZ R111, R206, R111 ;  /* 0x0000006fce6f7220 */ /* 0x000fe40000410000 */
[----:B------:R-:W-:Y:S02]  /*bf00*/  FMUL.FTZ R127, R222, R127 ;  /* 0x0000007fde7f7220 */ /* 0x000fe40000410000 */
[----:B---3--:R-:W-:Y:S02]  /*bf10*/  @!P0 FADD.FTZ R57, R57, R132 ;  /* 0x0000008439398221 */ /* 0x008fe40000010000 */
[----:B------:R-:W-:Y:S02]  /*bf20*/  FFMA.FTZ R111, R104, R137, R111 ;  /* 0x00000089686f7223 */ /* 0x000fe4000001006f */
[----:B----4-:R-:W-:Y:S01]  /*bf30*/  @!P0 FADD.FTZ R58, R58, R151 ;  /* 0x000000973a3a8221 */ /* 0x010fe20000010000 */
[----:B------:R-:W3:Y:S01]  /*bf40*/  SHFL.DOWN PT, R132, R57, 0x2, 0x1f ;  /* 0x08401f0039847f89 */ /* 0x000ee200000e0000 */
[----:B------:R-:W-:-:S02]  /*bf50*/  FMUL.FTZ R122, R201, R122 ;  /* 0x0000007ac97a7220 */ /* 0x000fc40000410000 */
[----:B-1----:R-:W-:Y:S01]  /*bf60*/  @!P0 FADD.FTZ R59, R59, R172 ;  /* 0x000000ac3b3b8221 */ /* 0x002fe20000010000 */
[----:B------:R-:W1:Y:S01]  /*bf70*/  SHFL.DOWN PT, R85, R58, 0x2, 0x1f ;  /* 0x08401f003a557f89 */ /* 0x000e6200000e0000 */
[----:B------:R-:W-:Y:S02]  /*bf80*/  FMUL.FTZ R131, R204, R131 ;  /* 0x00000083cc837220 */ /* 0x000fe40000410000 */
[----:B--2---:R-:W-:Y:S01]  /*bf90*/  @!P0 FADD.FTZ R56, R56, R149 ;  /* 0x0000009538388221 */ /* 0x004fe20000010000 */
[----:B------:R-:W2:Y:S01]  /*bfa0*/  SHFL.DOWN PT, R172, R59, 0x2, 0x1f ;  /* 0x08401f003bac7f89 */ /* 0x000ea200000e0000 */
        /* <DEDUP_REMOVED lines=9> */
[----:B---3--:R-:W-:-:S02]  /*c040*/  @!P0 FADD.FTZ R57, R57, R132 ;  /* 0x0000008439398221 */ /* 0x008fc40000010000 */
[----:B------:R-:W-:Y:S02]  /*c050*/  FMUL.FTZ R136, R211, R136 ;  /* 0x00000088d3887220 */ /* 0x000fe40000410000 */
[----:B-1----:R-:W-:Y:S01]  /*c060*/  @!P0 FADD.FTZ R58, R58, R85 ;  /* 0x000000553a3a8221 */ /* 0x002fe20000010000 */
[----:B------:R-:W1:Y:S01]  /*c070*/  SHFL.DOWN PT, R132, R57, 0x4, 0x1f ;  /* 0x08801f0039847f89 */ /* 0x000e6200000e0000 */
[----:B------:R-:W-:Y:S02]  /*c080*/  FMUL.FTZ R113, R212, R113 ;  /* 0x00000071d4717220 */ /* 0x000fe40000410000 */
[----:B--2---:R-:W-:Y:S01]  /*c090*/  @!P0 FADD.FTZ R59, R59, R172 ;  /* 0x000000ac3b3b8221 */ /* 0x004fe20000010000 */
[----:B------:R-:W2:Y:S01]  /*c0a0*/  SHFL.DOWN PT, R85, R58, 0x4, 0x1f ;  /* 0x08801f003a557f89 */ /* 0x000ea200000e0000 */
[----:B------:R-:W-:Y:S02]  /*c0b0*/  FMUL.FTZ R117, R214, R117 ;  /* 0x00000075d6757220 */ /* 0x000fe40000410000 */
        /* <DEDUP_REMOVED lines=13> */
[----:B--2---:R-:W-:Y:S01]  /*c190*/  @!P0 FADD.FTZ R58, R58, R85 ;  /* 0x000000553a3a8221 */ /* 0x004fe20000010000 */
[----:B------:R-:W1:Y:S01]  /*c1a0*/  SHFL.DOWN PT, R68, R57, 0x8, 0x1f ;  /* 0x09001f0039447f89 */ /* 0x000e6200000e0000 */
[----:B------:R-:W-:Y:S02]  /*c1b0*/  FFMA.FTZ R140, R219, R142, R140 ;  /* 0x0000008edb8c7223 */ /* 0x000fe4000001008c */
[----:B---3--:R-:W-:Y:S01]  /*c1c0*/  @!P0 FADD.FTZ R59, R59, R172 ;  /* 0x000000ac3b3b8221 */ /* 0x008fe20000010000 */
[----:B------:R-:W2:Y:S01]  /*c1d0*/  SHFL.DOWN PT, R73, R58, 0x8, 0x1f ;  /* 0x09001f003a497f89 */ /* 0x000ea200000e0000 */
        /* <DEDUP_REMOVED lines=32> */
[----:B------:R-:W-:Y:S02]  /*c3e0*/  FADD.FTZ R3, R168, R3 ;  /* 0x00000003a8037221 */ /* 0x000fe40000010000 */
[----:B--2---:R-:W-:Y:S02]  /*c3f0*/  @!P0 FADD.FTZ R58, R58, R73 ;  /* 0x000000493a3a8221 */ /* 0x004fe40000010000 */
        /* <DEDUP_REMOVED lines=62> */
.L_x_2755:
[----:B-1----:R-:W-:Y:S05]  /*c7e0*/  BSYNC B0 ;  /* 0x0000000000007941 */ /* 0x002fea0003800000 */
.L_x_2754:
        /* <DEDUP_REMOVED lines=8> */
.L_x_2655:
[----:B------:R-:W-:Y:S01]  /*c870*/  BAR.SYNC.DEFER_BLOCKING 0x0 ;  /* 0x0000000000007b1d */ /* 0x000fe20000010000 */
[----:B------:R-:W-:Y:S02]  /*c880*/  SHF.L.U32 R24, R99, 0x1, RZ ;  /* 0x0000000163187819 */ /* 0x000fe400000006ff */
[----:B------:R-:W-:Y:S02]  /*c890*/  MOV R36, 0x10 ;  /* 0x0000001000247802 */ /* 0x000fe40000000f00 */
[----:B------:R-:W-:Y:S01]  /*c8a0*/  LOP3.LUT R53, R24, 0xffffffc0, RZ, 0xc0, !PT ;  /* 0xffffffc018357812 */ /* 0x000fe200078ec0ff */
[----:B------:R-:W-:Y:S02]  /*c8b0*/  UIADD3 UR7, UR21, -0x1, URZ ;  /* 0xffffffff15077890 */ /* 0x000fe4000fffe03f */
[----:B------:R-:W-:Y:S01]  /*c8c0*/  ULDC.64 UR38, c[0x0][0x2d8] ;  /* 0x0000b60000267ab9 */ /* 0x000fe20000000a00 */
[----:B------:R-:W-:-:S05]  /*c8d0*/  LOP3.LUT R55, R53, 0x1f, R99, 0xf8, !PT ;  /* 0x0000001f35377812 */ /* 0x000fca00078ef863 */
[----:B------:R-:W-:-:S05]  /*c8e0*/  IMAD.WIDE R36, R55, R36, UR16 ;  /* 0x0000001037247e25 */ /* 0x000fca000f8e0224 */
[----:B------:R-:W2:Y:S04]  /*c8f0*/  LDG.E.128 R44, [R36.64] ;  /* 0x0000001e242c7981 */ /* 0x000ea8000c1e1d00 */
[----:B------:R-:W3:Y:S01]  /*c900*/  LDG.E.128 R48, [R36.64+0x200] ;  /* 0x0002001e24307981 */ /* 0x000ee2000c1e1d00 */
[----:B------:R-:W-:Y:S01]  /*c910*/  IADD3 R38, R100, R100, R53 ;  /* 0x0000006464267210 */ /* 0x000fe20007ffe035 */
[----:B------:R-:W-:Y:S02]  /*c920*/  USHF.L.U32 UR8, UR7, 0xb, URZ ;  /* 0x0000000b07087899 */ /* 0x000fe4000800063f */
[----:B------:R-:W-:Y:S02]  /*c930*/  UIMAD UR28, UR35, UR38, URZ ;  /* 0x00000026231c72a4 */ /* 0x000fe4000f8e023f */
[----:B------:R-:W-:-:S02]  /*c940*/  USHF.R.S32.HI UR9, URZ, 0x1f, UR8 ;  /* 0x0000001f3f097899 */ /* 0x000fc40008011408 */
[----:B------:R-:W-:Y:S02]  /*c950*/  UIMAD UR32, UR34, UR39, UR28 ;  /* 0x00000027222072a4 */ /* 0x000fe4000f8e021c */
[----:B------:R-:W-:Y:S02]  /*c960*/  UIMAD.WIDE.U32 UR28, UR34, UR38, UR8 ;  /* 0x00000026221c72a5 */ /* 0x000fe4000f8e0008 */
[----:B------:R-:W-:Y:S02]  /*c970*/  UIADD3 UR26, UP2, UR26, -0x2000, URZ ;  /* 0xffffe0001a1a7890 */ /* 0x000fe4000ff5e03f */
[----:B------:R-:W-:Y:S02]  /*c980*/  ULDC.64 UR38, c[0x0][0x2e0] ;  /* 0x0000b80000267ab9 */ /* 0x000fe40000000a00 */
[----:B------:R-:W-:Y:S02]  /*c990*/  UIMAD UR33, UR19, UR38, URZ ;  /* 0x00000026132172a4 */ /* 0x000fe4000f8e023f */
[----:B------:R-:W-:-:S02]  /*c9a0*/  UIADD3 UR29, UR29, UR32, URZ ;  /* 0x000000201d1d7290 */ /* 0x000fc4000fffe03f */
[----:B------:R-:W-:Y:S02]  /*c9b0*/  UIMAD UR32, UR18, UR39, UR33 ;  /* 0x00000027122072a4 */ /* 0x000fe4000f8e0221 */
[----:B------:R-:W-:Y:S02]  /*c9c0*/  UIMAD.WIDE.U32 UR28, UR18, UR38, UR28 ;  /* 0x00000026121c72a5 */ /* 0x000fe4000f8e001c */
[----:B------:R-:W-:Y:S02]  /*c9d0*/  UIADD3 UR22, UP3, UR22, -0x1000, URZ ;  /* 0xfffff00016167890 */ /* 0x000fe4000ff7e03f */
[----:B------:R-:W-:Y:S02]  /*c9e0*/  ULDC.64 UR38, c[0x0][0x330] ;  /* 0x0000cc0000267ab9 */ /* 0x000fe40000000a00 */
[----:B------:R-:W-:Y:S02]  /*c9f0*/  UIADD3 UR32, UR29, UR32, URZ ;  /* 0x000000201d207290 */ /* 0x000fe4000fffe03f */
[----:B------:R-:W-:-:S02]  /*ca00*/  ULEA UR29, UP0, UR28, UR38, 0x1 ;  /* 0x000000261c1d7291 */ /* 0x000fc4000f80083f */
[----:B------:R-:W-:Y:S02]  /*ca10*/  UIADD3 UR24, UP4, UR24, -0x1000, URZ ;  /* 0xfffff00018187890 */ /* 0x000fe4000ff9e03f */
[----:B------:R-:W-:Y:S02]  /*ca20*/  ULEA.HI.X UR28, UR28, UR39, UR32, 0x1, UP0 ;  /* 0x000000271c1c7291 */ /* 0x000fe400080f0c20 */
[----:B------:R-:W-:Y:S02]  /*ca30*/  UIADD3 UR6, UR6, 0x1, URZ ;  /* 0x0000000106067890 */ /* 0x000fe4000fffe03f */
[----:B------:R-:W-:Y:S02]  /*ca40*/  ULDC.64 UR32, c[0x0][0x2f8] ;  /* 0x0000be0000207ab9 */ /* 0x000fe40000000a00 */
[----:B------:R-:W-:Y:S02]  /*ca50*/  UIMAD.WIDE.U32 UR8, UR34, UR32, UR8 ;  /* 0x00000020220872a5 */ /* 0x000fe4000f8e0008 */
[----:B------:R-:W-:-:S02]  /*ca60*/  UIADD3.X UR27, UR27, -0x1, URZ, UP2, !UPT ;  /* 0xffffffff1b1b7890 */ /* 0x000fc400097fe43f */
[----:B------:R-:W-:Y:S02]  /*ca70*/  UIADD3.X UR23, UR23, -0x1, URZ, UP3, !UPT ;  /* 0xffffffff17177890 */ /* 0x000fe40009ffe43f */
[----:B------:R-:W-:Y:S01]  /*ca80*/  UIADD3.X UR25, UR25, -0x1, URZ, UP4, !UPT ;  /* 0xffffffff19197890 */ /* 0x000fe2000a7fe43f */
[----:B--2---:R-:W-:Y:S04]  /*ca90*/  STS.128 [R97.X16], R44 ;  /* 0x0000002c61007388 */ /* 0x004fe8000000cc00 */
[----:B---3--:R-:W-:Y:S01]  /*caa0*/  STS.128 [R97.X16+0x200], R48 ;  /* 0x0002003061007388 */ /* 0x008fe2000000cc00 */
[----:B------:R-:W-:-:S06]  /*cab0*/  NOP ;  /* 0x0000000000007918 */ /* 0x000fcc0000000000 */
[----:B------:R-:W0:Y:S04]  /*cac0*/  LDS.128 R40, [R38.X16] ;  /* 0x0000000026287984 */ /* 0x000e28000000cc00 */
[----:B------:R-:W1:Y:S01]  /*cad0*/  LDS.128 R36, [R38.X16+0x10] ;  /* 0x0000100026247984 */ /* 0x000e62000000cc00 */
[--C-:B0-----:R-:W-:Y:S02]  /*cae0*/  HADD2.F32 R24, -RZ, R40.reuse.H0_H0 ;  /* 0x20000028ff187230 */ /* 0x101fe40000004100 */
[----:B------:R-:W-:-:S03]  /*caf0*/  HADD2.F32 R40, -RZ, R40.H1_H1 ;  /* 0x30000028ff287230 */ /* 0x000fc60000004100 */
[----:B------:R-:W-:Y:S01]  /*cb00*/  FADD.FTZ R30, R24, UR5 ;  /* 0x00000005181e7e21 */ /* 0x000fe20008010000 */
[--C-:B------:R-:W-:Y:S01]  /*cb10*/  HADD2.F32 R24, -RZ, R41.reuse.H0_H0 ;  /* 0x20000029ff187230 */ /* 0x100fe20000004100 */
[----:B------:R-:W-:Y:S01]  /*cb20*/  FADD.FTZ R40, R40, UR5 ;  /* 0x0000000528287e21 */ /* 0x000fe20008010000 */
[----:B------:R-:W-:Y:S01]  /*cb30*/  HADD2.F32 R41, -RZ, R41.H1_H1 ;  /* 0x30000029ff297230 */ /* 0x000fe20000004100 */
[----:B------:R-:W-:Y:S01]  /*cb40*/  BAR.SYNC.DEFER_BLOCKING 0x0 ;  /* 0x0000000000007b1d */ /* 0x000fe20000010000 */
[----:B------:R-:W-:Y:S01]  /*cb50*/  FSETP.GTU.FTZ.AND P2, PT, R30, 20, PT ;  /* 0x41a000001e00780b */ /* 0x000fe20003f5c000 */
[----:B------:R-:W-:Y:S01]  /*cb60*/  FADD.FTZ R44, R24, UR5 ;  /* 0x00000005182c7e21 */ /* 0x000fe20008010000 */
[----:B------:R-:W-:Y:S01]  /*cb70*/  FSETP.GTU.FTZ.AND P1, PT, R40, 20, PT ;  /* 0x41a000002800780b */ /* 0x000fe20003f3c000 */
[----:B------:R-:W-:-:S03]  /*cb80*/  FADD.FTZ R41, R41, UR5 ;  /* 0x0000000529297e21 */ /* 0x000fc60008010000 */
[----:B------:R-:W-:Y:S02]  /*cb90*/  FSETP.GTU.FTZ.AND P0, PT, R44, 20, PT ;  /* 0x41a000002c00780b */ /* 0x000fe40003f1c000 */
[----:B------:R-:W-:-:S05]  /*cba0*/  FSETP.GTU.FTZ.AND P4, PT, R41, 20, PT ;  /* 0x41a000002900780b */ /* 0x000fca0003f9c000 */
[----:B------:R-:W-:Y:S02]  /*cbb0*/  @!P2 FMUL.FTZ R24, R30, -1.4426950216293334961 ;  /* 0xbfb8aa3b1e18a820 */ /* 0x000fe40000410000 */
[----:B------:R-:W-:-:S04]  /*cbc0*/  @!P1 FMUL.FTZ R35, R40, -1.4426950216293334961 ;  /* 0xbfb8aa3b28239820 */ /* 0x000fc80000410000 */
[----:B------:R-:W0:Y:S01]  /*cbd0*/  @!P2 MUFU.EX2 R24, R24 ;  /* 0x000000180018a308 */ /* 0x000e220000000800 */
[----:B------:R-:W-:Y:S01]  /*cbe0*/  @!P0 FMUL.FTZ R40, R44, -1.4426950216293334961 ;  /* 0xbfb8aa3b2c288820 */ /* 0x000fe20000410000 */
[--C-:B------:R-:W-:Y:S01]  /*cbf0*/  HADD2.F32 R44, -RZ, R42.reuse.H0_H0 ;  /* 0x2000002aff2c7230 */ /* 0x100fe20000004100 */
[----:B------:R-:W-:Y:S01]  /*cc00*/  @!P4 FMUL.FTZ R41, R41, -1.4426950216293334961 ;  /* 0xbfb8aa3b2929c820 */ /* 0x000fe20000410000 */
[----:B------:R-:W-:-:S03]  /*cc10*/  HADD2.F32 R42, -RZ, R42.H1_H1 ;  /* 0x3000002aff2a7230 */ /* 0x000fc60000004100 */
[----:B------:R-:W-:Y:S01]  /*cc20*/  FADD.FTZ R46, R44, UR5 ;  /* 0x000000052c2e7e21 */ /* 0x000fe20008010000 */
[----:B------:R-:W2:Y:S01]  /*cc30*/  @!P1 MUFU.EX2 R35, R35 ;  /* 0x0000002300239308 */ /* 0x000ea20000000800 */
[----:B------:R-:W-:-:S03]  /*cc40*/  FADD.FTZ R42, R42, UR5 ;  /* 0x000000052a2a7e21 */ /* 0x000fc60008010000 */
[----:B------:R-:W-:Y:S02]  /*cc50*/  FSETP.GTU.FTZ.AND P6, PT, R46, 20, PT ;  /* 0x41a000002e00780b */ /* 0x000fe40003fdc000 */
[----:B------:R-:W-:Y:S02]  /*cc60*/  FSETP.GTU.FTZ.AND P5, PT, R42, 20, PT ;  /* 0x41a000002a00780b */ /* 0x000fe40003fbc000 */
[----:B------:R-:W3:Y:S01]  /*cc70*/  @!P0 MUFU.EX2 R40, R40 ;  /* 0x0000002800288308 */ /* 0x000ee20000000800 */
[----:B0-----:R-:W-:Y:S01]  /*cc80*/  @!P2 FADD.FTZ R30, R24, 1 ;  /* 0x3f800000181ea421 */ /* 0x001fe20000010000 */
[--C-:B------:R-:W-:Y:S02]  /*cc90*/  HADD2.F32 R24, -RZ, R43.reuse.H0_H0 ;  /* 0x2000002bff187230 */ /* 0x100fe40000004100 */
[----:B------:R-:W-:-:S03]  /*cca0*/  HADD2.F32 R43, -RZ, R43.H1_H1 ;  /* 0x3000002bff2b7230 */ /* 0x000fc60000004100 */
[----:B------:R-:W-:Y:S01]  /*ccb0*/  FADD.FTZ R48, R24, UR5 ;  /* 0x0000000518307e21 */ /* 0x000fe20008010000 */
[----:B------:R0:W4:Y:S01]  /*ccc0*/  @!P2 MUFU.RCP R45, R30 ;  /* 0x0000001e002da308 */ /* 0x0001220000001000 */
[----:B--2---:R-:W-:Y:S02]  /*ccd0*/  @!P1 FADD.FTZ R35, R35, 1 ;  /* 0x3f80000023239421 */ /* 0x004fe40000010000 */
[----:B------:R-:W-:Y:S01]  /*cce0*/  FADD.FTZ R43, R43, UR5 ;  /* 0x000000052b2b7e21 */ /* 0x000fe20008010000 */
[----:B------:R-:W-:Y:S01]  /*ccf0*/  FSETP.GTU.FTZ.AND P3, PT, R48, 20, PT ;  /* 0x41a000003000780b */ /* 0x000fe20003f7c000 */
[----:B------:R-:W-:Y:S01]  /*cd00*/  @!P6 FMUL.FTZ R24, R46, -1.4426950216293334961 ;  /* 0xbfb8aa3b2e18e820 */ /* 0x000fe20000410000 */
[----:B------:R-:W-:Y:S02]  /*cd10*/  F2FP.PACK_AB R46, R10, R13 ;  /* 0x0000000d0a2e723e */ /* 0x000fe400000000ff */
[----:B------:R1:W2:Y:S01]  /*cd20*/  @!P1 MUFU.RCP R44, R35 ;  /* 0x00000023002c9308 */ /* 0x0002a20000001000 */
[----:B0-----:R-:W-:Y:S01]  /*cd30*/  @!P5 FMUL.FTZ R30, R42, -1.4426950216293334961 ;  /* 0xbfb8aa3b2a1ed820 */ /* 0x001fe20000410000 */
[----:B------:R-:W-:Y:S01]  /*cd40*/  F2FP.PACK_AB R13, R4, R7 ;  /* 0x00000007040d723e */ /* 0x000fe200000000ff */
[----:B---3--:R-:W-:Y:S01]  /*cd50*/  @!P0 FADD.FTZ R40, R40, 1 ;  /* 0x3f80000028288421 */ /* 0x008fe20000010000 */
[----:B------:R-:W-:-:S04]  /*cd60*/  LEA R4, R100, R53, 0x1 ;  /* 0x0000003564047211 */ /* 0x000fc800078e08ff */
[----:B------:R-:W0:Y:S01]  /*cd70*/  @!P4 MUFU.EX2 R41, R41 ;  /* 0x000000290029c308 */ /* 0x000e220000000800 */
[--C-:B-1----:R-:W-:Y:S01]  /*cd80*/  HADD2.F32 R35, -RZ, R36.reuse.H0_H0 ;  /* 0x20000024ff237230 */ /* 0x102fe20000004100 */
[----:B----4-:R-:W-:Y:S01]  /*cd90*/  @!P2 FMUL.FTZ R16, R16, R45 ;  /* 0x0000002d1010a220 */ /* 0x010fe20000410000 */
[----:B------:R-:W-:Y:S01]  /*cda0*/  FSETP.GTU.FTZ.AND P2, PT, R43, 20, PT ;  /* 0x41a000002b00780b */ /* 0x000fe20003f5c000 */
[----:B------:R-:W-:-:S04]  /*cdb0*/  HADD2.F32 R36, -RZ, R36.H1_H1 ;  /* 0x30000024ff247230 */ /* 0x000fc80000004100 */
[----:B------:R1:W3:Y:S01]  /*cdc0*/  @!P0 MUFU.RCP R47, R40 ;  /* 0x00000028002f8308 */ /* 0x0002e20000001000 */
[----:B--2---:R-:W-:Y:S02]  /*cdd0*/  @!P1 FMUL.FTZ R19, R19, R44 ;  /* 0x0000002c13139220 */ /* 0x004fe40000410000 */
[----:B------:R-:W-:-:S05]  /*cde0*/  FADD.FTZ R42, R36, UR5 ;  /* 0x00000005242a7e21 */ /* 0x000fca0008010000 */
[----:B------:R-:W2:Y:S01]  /*cdf0*/  @!P5 MUFU.EX2 R30, R30 ;  /* 0x0000001e001ed308 */ /* 0x000ea20000000800 */
[----:B-1----:R-:W-:Y:S02]  /*ce00*/  FADD.FTZ R40, R35, UR5 ;  /* 0x0000000523287e21 */ /* 0x002fe40008010000 */
[----:B------:R-:W-:Y:S02]  /*ce10*/  @!P3 FMUL.FTZ R35, R48, -1.4426950216293334961 ;  /* 0xbfb8aa3b3023b820 */ /* 0x000fe40000410000 */
[----:B0-----:R-:W-:Y:S01]  /*ce20*/  @!P4 FADD.FTZ R41, R41, 1 ;  /* 0x3f8000002929c421 */ /* 0x001fe20000010000 */
[----:B------:R-:W-:Y:S01]  /*ce30*/  FSETP.GTU.FTZ.AND P1, PT, R40, 20, PT ;  /* 0x41a000002800780b */ /* 0x000fe20003f3c000 */
[----:B------:R-:W-:Y:S01]  /*ce40*/  @!P2 FMUL.FTZ R36, R43, -1.4426950216293334961 ;  /* 0xbfb8aa3b2b24a820 */ /* 0x000fe20000410000 */
[----:B------:R-:W0:Y:S01]  /*ce50*/  @!P6 MUFU.EX2 R24, R24 ;  /* 0x000000180018e308 */ /* 0x000e220000000800 */
[----:B---3--:R-:W-:Y:S01]  /*ce60*/  @!P0 FMUL.FTZ R18, R18, R47 ;  /* 0x0000002f12128220 */ /* 0x008fe20000410000 */
[--C-:B------:R-:W-:Y:S01]  /*ce70*/  HADD2.F32 R43, -RZ, R37.reuse.H0_H0 ;  /* 0x20000025ff2b7230 */ /* 0x100fe20000004100 */
[----:B------:R-:W-:Y:S01]  /*ce80*/  FSETP.GTU.FTZ.AND P0, PT, R42, 20, PT ;  /* 0x41a000002a00780b */ /* 0x000fe20003f1c000 */
[----:B------:R-:W-:-:S03]  /*ce90*/  HADD2.F32 R37, -RZ, R37.H1_H1 ;  /* 0x30000025ff257230 */ /* 0x000fc60000004100 */
[----:B------:R-:W-:Y:S01]  /*cea0*/  FADD.FTZ R43, R43, UR5 ;  /* 0x000000052b2b7e21 */ /* 0x000fe20008010000 */
[----:B------:R-:W1:Y:S01]  /*ceb0*/  @!P3 MUFU.EX2 R35, R35 ;  /* 0x000000230023b308 */ /* 0x000e620000000800 */
[----:B--2---:R-:W-:Y:S02]  /*cec0*/  @!P5 FADD.FTZ R30, R30, 1 ;  /* 0x3f8000001e1ed421 */ /* 0x004fe40000010000 */
[----:B------:R-:W-:-:S05]  /*ced0*/  @!P1 FMUL.FTZ R40, R40, -1.4426950216293334961 ;  /* 0xbfb8aa3b28289820 */ /* 0x000fca0000410000 */
[----:B------:R2:W3:Y:S01]  /*cee0*/  @!P4 MUFU.RCP R44, R41 ;  /* 0x00000029002cc308 */ /* 0x0004e20000001000 */
[----:B0-----:R-:W-:Y:S02]  /*cef0*/  @!P6 FADD.FTZ R24, R24, 1 ;  /* 0x3f8000001818e421 */ /* 0x001fe40000010000 */
[----:B------:R-:W-:-:S05]  /*cf00*/  @!P0 FMUL.FTZ R42, R42, -1.4426950216293334961 ;  /* 0xbfb8aa3b2a2a8820 */ /* 0x000fca0000410000 */
[----:B------:R-:W0:Y:S01]  /*cf10*/  @!P2 MUFU.EX2 R36, R36 ;  /* 0x000000240024a308 */ /* 0x000e220000000800 */
[----:B-1----:R-:W-:Y:S02]  /*cf20*/  @!P3 FADD.FTZ R35, R35, 1 ;  /* 0x3f8000002323b421 */ /* 0x002fe40000010000 */
[----:B--2---:R-:W-:-:S05]  /*cf30*/  FADD.FTZ R41, R37, UR5 ;  /* 0x0000000525297e21 */ /* 0x004fca0008010000 */
[----:B------:R-:W1:Y:S01]  /*cf40*/  @!P5 MUFU.RCP R30, R30 ;  /* 0x0000001e001ed308 */ /* 0x000e620000001000 */
[----:B---3--:R-:W-:Y:S01]  /*cf50*/  @!P4 FMUL.FTZ R21, R21, R44 ;  /* 0x0000002c1515c220 */ /* 0x008fe20000410000 */
[----:B------:R-:W-:-:S06]  /*cf60*/  FSETP.GTU.FTZ.AND P4, PT, R43, 20, PT ;  /* 0x41a000002b00780b */ /* 0x000fcc0003f9c000 */
[----:B------:R-:W2:Y:S01]  /*cf70*/  @!P1 MUFU.EX2 R40, R40 ;  /* 0x0000002800289308 */ /* 0x000ea20000000800 */
[----:B0-----:R-:W-:-:S07]  /*cf80*/  @!P2 FADD.FTZ R36, R36, 1 ;  /* 0x3f8000002424a421 */ /* 0x001fce0000010000 */
[----:B------:R0:W3:Y:S01]  /*cf90*/  @!P6 MUFU.RCP R45, R24 ;  /* 0x00000018002de308 */ /* 0x0000e20000001000 */
[----:B-1----:R-:W-:-:S07]  /*cfa0*/  @!P5 FMUL.FTZ R23, R23, R30 ;  /* 0x0000001e1717d220 */ /* 0x002fce0000410000 */
[----:B------:R1:W4:Y:S01]  /*cfb0*/  @!P3 MUFU.RCP R47, R35 ;  /* 0x00000023002fb308 */ /* 0x0003220000001000 */
[--C-:B0-----:R-:W-:Y:S01]  /*cfc0*/  HADD2.F32 R24, -RZ, R38.reuse.H0_H0 ;  /* 0x20000026ff187230 */ /* 0x101fe20000004100 */
[----:B--2---:R-:W-:Y:S01]  /*cfd0*/  @!P1 FADD.FTZ R40, R40, 1 ;  /* 0x3f80000028289421 */ /* 0x004fe20000010000 */
[----:B------:R-:W-:-:S03]  /*cfe0*/  HADD2.F32 R38, -RZ, R38.H1_H1 ;  /* 0x30000026ff267230 */ /* 0x000fc60000004100 */
[----:B------:R-:W-:Y:S02]  /*cff0*/  FADD.FTZ R44, R24, UR5 ;  /* 0x00000005182c7e21 */ /* 0x000fe40008010000 */
[----:B------:R-:W0:Y:S01]  /*d000*/  @!P2 MUFU.RCP R36, R36 ;  /* 0x000000240024a308 */ /* 0x000e220000001000 */
[--C-:B-1----:R-:W-:Y:S01]  /*d010*/  HADD2.F32 R35, -RZ, R39.reuse.H0_H0 ;  /* 0x20000027ff237230 */ /* 0x102fe20000004100 */
[----:B---3--:R-:W-:Y:S01]  /*d020*/  @!P6 FMUL.FTZ R20, R20, R45 ;  /* 0x0000002d1414e220 */ /* 0x008fe20000410000 */
[----:B------:R-:W-:Y:S01]  /*d030*/  FSETP.GTU.FTZ.AND P5, PT, R44, 20, PT ;  /* 0x41a000002c00780b */ /* 0x000fe20003fbc000 */
[----:B------:R-:W-:Y:S01]  /*d040*/  HADD2.F32 R39, -RZ, R39.H1_H1 ;  /* 0x30000027ff277230 */ /* 0x000fe20000004100 */
[----:B------:R-:W-:Y:S01]  /*d050*/  F2FP.PACK_AB R45, R12, R15 ;  /* 0x0000000f0c2d723e */ /* 0x000fe200000000ff */
[----:B------:R-:W-:Y:S01]  /*d060*/  FADD.FTZ R38, R38, UR5 ;  /* 0x0000000526267e21 */ /* 0x000fe20008010000 */
[----:B------:R-:W-:Y:S01]  /*d070*/  F2FP.PACK_AB R15, R0, R3 ;  /* 0x00000003000f723e */ /* 0x000fe200000000ff */
[----:B------:R1:W2:Y:S01]  /*d080*/  @!P1 MUFU.RCP R37, R40 ;  /* 0x0000002800259308 */ /* 0x0002a20000001000 */
[----:B----4-:R-:W-:Y:S01]  /*d090*/  @!P3 FMUL.FTZ R22, R22, R47 ;  /* 0x0000002f1616b220 */ /* 0x010fe20000410000 */
[----:B------:R-:W-:Y:S01]  /*d0a0*/  F2FP.PACK_AB R47, R8, R11 ;  /* 0x0000000b082f723e */ /* 0x000fe200000000ff */
[----:B------:R-:W-:Y:S01]  /*d0b0*/  FADD.FTZ R39, R39, UR5 ;  /* 0x0000000527277e21 */ /* 0x000fe20008010000 */
[----:B------:R-:W-:Y:S01]  /*d0c0*/  F2FP.PACK_AB R12, R6, R9 ;  /* 0x00000009060c723e */ /* 0x000fe200000000ff */
[----:B------:R-:W-:Y:S01]  /*d0d0*/  @!P4 FMUL.FTZ R24, R43, -1.4426950216293334961 ;  /* 0xbfb8aa3b2b18c820 */ /* 0x000fe20000410000 */
[----:B------:R-:W-:-:S02]  /*d0e0*/  FSETP.GTU.FTZ.AND P6, PT, R41, 20, PT ;  /* 0x41a000002900780b */ /* 0x000fc40003fdc000 */
[----:B------:R-:W-:Y:S01]  /*d0f0*/  FSETP.GTU.FTZ.AND P3, PT, R38, 20, PT ;  /* 0x41a000002600780b */ /* 0x000fe20003f7c000 */
[----:B-1----:R-:W-:Y:S01]  /*d100*/  FADD.FTZ R40, R35, UR5 ;  /* 0x0000000523287e21 */ /* 0x002fe20008010000 */
[----:B------:R-:W1:Y:S01]  /*d110*/  @!P0 MUFU.EX2 R42, R42 ;  /* 0x0000002a002a8308 */ /* 0x000e620000000800 */
[----:B------:R-:W-:Y:S01]  /*d120*/  @!P5 FMUL.FTZ R35, R44, -1.4426950216293334961 ;  /* 0xbfb8aa3b2c23d820 */ /* 0x000fe20000410000 */
[----:B------:R-:W-:Y:S01]  /*d130*/  F2FP.PACK_AB R44, R14, R17 ;  /* 0x000000110e2c723e */ /* 0x000fe200000000ff */
[----:B0-----:R-:W-:Y:S01]  /*d140*/  @!P2 FMUL.FTZ R25, R25, R36 ;  /* 0x000000241919a220 */ /* 0x001fe20000410000 */
[----:B------:R-:W-:Y:S01]  /*d150*/  F2FP.PACK_AB R14, R2, R5 ;  /* 0x00000005020e723e */ /* 0x000fe200000000ff */
[----:B--2---:R-:W-:Y:S02]  /*d160*/  @!P1 FMUL.FTZ R26, R26, R37 ;  /* 0x000000251a1a9220 */ /* 0x004fe40000410000 */
[----:B------:R-:W-:Y:S01]  /*d170*/  STS.128 [R4.X16], R44 ;  /* 0x0000002c04007388 */ /* 0x000fe2000000cc00 */
[----:B------:R-:W-:Y:S01]  /*d180*/  FSETP.GTU.FTZ.AND P2, PT, R40, 20, PT ;  /* 0x41a000002800780b */ /* 0x000fe20003f5c000 */
[----:B------:R-:W-:Y:S01]  /*d190*/  @!P6 FMUL.FTZ R30, R41, -1.4426950216293334961 ;  /* 0xbfb8aa3b291ee820 */ /* 0x000fe20000410000 */
[----:B------:R-:W-:Y:S01]  /*d1a0*/  FSETP.GTU.FTZ.AND P1, PT, R39, 20, PT ;  /* 0x41a000002700780b */ /* 0x000fe20003f3c000 */
[----:B------:R-:W-:Y:S01]  /*d1b0*/  STS.128 [R4.X16+0x10], R12 ;  /* 0x0000100c04007388 */ /* 0x000fe2000000cc00 */
[----:B------:R-:W-:-:S06]  /*d1c0*/  NOP ;  /* 0x0000000000007918 */ /* 0x000fcc0000000000 */
[----:B------:R-:W0:Y:S01]  /*d1d0*/  LDS.128 R8, [R97.X16] ;  /* 0x0000000061087984 */ /* 0x000e22000000cc00 */
[----:B------:R-:W-:Y:S01]  /*d1e0*/  @!P3 FMUL.FTZ R36, R38, -1.4426950216293334961 ;  /* 0xbfb8aa3b2624b820 */ /* 0x000fe20000410000 */
[----:B------:R-:W2:Y:S01]  /*d1f0*/  @!P6 MUFU.EX2 R30, R30 ;  /* 0x0000001e001ee308 */ /* 0x000ea20000000800 */
[----:B------:R-:W-:Y:S01]  /*d200*/  @!P2 FMUL.FTZ R37, R40, -1.4426950216293334961 ;  /* 0xbfb8aa3b2825a820 */ /* 0x000fe20000410000 */
[----:B------:R-:W3:Y:S01]  /*d210*/  LDS.128 R12, [R97.X16+0x200] ;  /* 0x00020000610c7984 */ /* 0x000ee2000000cc00 */
[----:B------:R-:W-:Y:S01]  /*d220*/  @!P1 FMUL.FTZ R38, R39, -1.4426950216293334961 ;  /* 0xbfb8aa3b27269820 */ /* 0x000fe20000410000 */
[----:B------:R-:W-:Y:S01]  /*d230*/  MOV R2, UR29 ;  /* 0x0000001d00027c02 */ /* 0x000fe20008000f00 */
[----:B-1----:R-:W-:Y:S01]  /*d240*/  @!P0 FADD.FTZ R42, R42, 1 ;  /* 0x3f8000002a2a8421 */ /* 0x002fe20000010000 */
[----:B------:R-:W-:Y:S01]  /*d250*/  MOV R3, UR28 ;  /* 0x0000001c00037c02 */ /* 0x000fe20008000f00 */
[----:B------:R-:W-:Y:S01]  /*d260*/  UIMAD UR28, UR35, UR32, URZ ;  /* 0x00000020231c72a4 */ /* 0x000fe2000f8e023f */
[----:B------:R-:W1:Y:S01]  /*d270*/  @!P4 MUFU.EX2 R24, R24 ;  /* 0x000000180018c308 */ /* 0x000e620000000800 */
[----:B------:R-:W-:-:S02]  /*d280*/  F2FP.PACK_AB R39, R25, R22 ;  /* 0x000000161927723e */ /* 0x000fc400000000ff */
[----:B------:R-:W-:Y:S01]  /*d290*/  IMAD.WIDE R2, R55, 0x10, R2 ;  /* 0x0000001037027825 */ /* 0x000fe200078e0202 */
[----:B------:R-:W-:-:S03]  /*d2a0*/  UIMAD UR28, UR34, UR33, UR28 ;  /* 0x00000021221c72a4 */ /* 0x000fc6000f8e021c */
[----:B------:R-:W-:Y:S01]  /*d2b0*/  ULDC.64 UR32, c[0x0][0x300] ;  /* 0x0000c00000207ab9 */ /* 0x000fe20000000a00 */
[----:B------:R-:W4:Y:S01]  /*d2c0*/  @!P5 MUFU.EX2 R35, R35 ;  /* 0x000000230023d308 */ /* 0x000f220000000800 */
[----:B--2---:R-:W-:Y:S01]  /*d2d0*/  @!P6 FADD.FTZ R30, R30, 1 ;  /* 0x3f8000001e1ee421 */ /* 0x004fe20000010000 */
[----:B------:R-:W-:Y:S02]  /*d2e0*/  UIADD3 UR9, UR9, UR28, URZ ;  /* 0x0000001c09097290 */ /* 0x000fe4000fffe03f */
[----:B------:R-:W-:Y:S02]  /*d2f0*/  UIMAD UR28, UR19, UR32, URZ ;  /* 0x00000020131c72a4 */ /* 0x000fe4000f8e023f */
[----:B------:R-:W-:Y:S02]  /*d300*/  UIMAD.WIDE.U32 UR8, UR18, UR32, UR8 ;  /* 0x00000020120872a5 */ /* 0x000fe4000f8e0008 */
[----:B------:R-:W2:Y:S01]  /*d310*/  @!P3 MUFU.EX2 R36, R36 ;  /* 0x000000240024b308 */ /* 0x000ea20000000800 */
[----:B-1----:R-:W-:Y:S01]  /*d320*/  @!P4 FADD.FTZ R24, R24, 1 ;  /* 0x3f8000001818c421 */ /* 0x002fe20000010000 */
[----:B------:R-:W-:-:S03]  /*d330*/  UIMAD UR28, UR18, UR33, UR28 ;  /* 0x00000021121c72a4 */ /* 0x000fc6000f8e021c */
[----:B------:R-:W-:Y:S02]  /*d340*/  ULDC.64 UR32, c[0x0][0x340] ;  /* 0x0000d00000207ab9 */ /* 0x000fe40000000a00 */
[----:B------:R-:W-:Y:S01]  /*d350*/  UIADD3 UR28, UR9, UR28, URZ ;  /* 0x0000001c091c7290 */ /* 0x000fe2000fffe03f */
[----:B------:R-:W1:Y:S01]  /*d360*/  @!P2 MUFU.EX2 R37, R37 ;  /* 0x000000250025a308 */ /* 0x000e620000000800 */
[----:B----4-:R-:W-:Y:S01]  /*d370*/  @!P5 FADD.FTZ R35, R35, 1 ;  /* 0x3f8000002323d421 */ /* 0x010fe20000010000 */
[----:B------:R-:W-:Y:S01]  /*d380*/  ULEA UR9, UP0, UR8, UR32, 0x1 ;  /* 0x0000002008097291 */ /* 0x000fe2000f80083f */
[----:B0-----:R-:W-:Y:S03]  /*d390*/  STG.E.128 [R2.64], R8 ;  /* 0x0000000802007986 */ /* 0x001fe6000c101d1e */
[----:B------:R-:W-:Y:S02]  /*d3a0*/  ULEA.HI.X UR8, UR8, UR33, UR28, 0x1, UP0 ;  /* 0x0000002108087291 */ /* 0x000fe400080f0c1c */
[----:B------:R-:W0:Y:S01]  /*d3b0*/  @!P1 MUFU.EX2 R38, R38 ;  /* 0x0000002600269308 */ /* 0x000e220000000800 */
[----:B--2---:R-:W-:Y:S01]  /*d3c0*/  @!P3 FADD.FTZ R36, R36, 1 ;  /* 0x3f8000002424b421 */ /* 0x004fe20000010000 */
[----:B---3--:R2:W-:Y:S01]  /*d3d0*/  STG.E.128 [R2.64+0x200], R12 ;  /* 0x0002000c02007986 */ /* 0x0085e2000c101d1e */
[----:B------:R-:W-:-:S03]  /*d3e0*/  UISETP.GT.AND UP0, UPT, UR21, 0x1, UPT ;  /* 0x000000011500788c */ /* 0x000fc6000bf04270 */
[----:B------:R-:W-:Y:S01]  /*d3f0*/  UMOV UR21, UR7 ;  /* 0x0000000700157c82 */ /* 0x000fe20008000000 */
[----:B-1----:R-:W-:Y:S01]  /*d400*/  @!P2 FADD.FTZ R37, R37, 1 ;  /* 0x3f8000002525a421 */ /* 0x002fe20000010000 */
[----:B------:R-:W1:Y:S01]  /*d410*/  @!P0 MUFU.RCP R42, R42 ;  /* 0x0000002a002a8308 */ /* 0x000e620000001000 */
[----:B0-----:R-:W-:-:S07]  /*d420*/  @!P1 FADD.FTZ R38, R38, 1 ;  /* 0x3f80000026269421 */ /* 0x001fce0000010000 */
[----:B------:R-:W0:Y:S01]  /*d430*/  @!P4 MUFU.RCP R5, R24 ;  /* 0x000000180005c308 */ /* 0x000e220000001000 */
[----:B--2---:R-:W-:Y:S02]  /*d440*/  MOV R2, UR9 ;  /* 0x0000000900027c02 */ /* 0x004fe40008000f00 */
[----:B------:R-:W-:Y:S01]  /*d450*/  MOV R3, UR8 ;  /* 0x0000000800037c02 */ /* 0x000fe20008000f00 */
[----:B------:R-:W-:-:S04]  /*d460*/  UIADD3 UR8, UP1, UR16, -0x1000, URZ ;  /* 0xfffff00010087890 */ /* 0x000fc8000ff3e03f */
[----:B------:R-:W2:Y:S01]  /*d470*/  @!P6 MUFU.RCP R30, R30 ;  /* 0x0000001e001ee308 */ /* 0x000ea20000001000 */
[----:B-1----:R-:W-:Y:S01]  /*d480*/  @!P0 FMUL.FTZ R27, R27, R42 ;  /* 0x0000002a1b1b8220 */ /* 0x002fe20000410000 */
[----:B------:R-:W-:Y:S01]  /*d490*/  PLOP3.LUT P0, PT, PT, PT, UP0, 0x80, 0x0 ;  /* 0x000000000000781c */ /* 0x000fe20003f0f008 */
[----:B------:R-:W-:Y:S01]  /*d4a0*/  IMAD.WIDE R2, R55, 0x10, R2 ;  /* 0x0000001037027825 */ /* 0x000fe200078e0202 */
[----:B------:R-:W-:Y:S02]  /*d4b0*/  UIADD3.X UR17, UR17, -0x1, URZ, UP1, !UPT ;  /* 0xffffffff11117890 */ /* 0x000fe40008ffe43f */
[----:B------:R-:W-:Y:S02]  /*d4c0*/  F2FP.PACK_AB R40, R27, R26 ;  /* 0x0000001a1b28723e */ /* 0x000fe400000000ff */
[----:B------:R-:W1:Y:S01]  /*d4d0*/  @!P5 MUFU.RCP R0, R35 ;  /* 0x000000230000d308 */ /* 0x000e620000001000 */
[----:B0-----:R-:W-:-:S07]  /*d4e0*/  @!P4 FMUL.FTZ R28, R28, R5 ;  /* 0x000000051c1cc220 */ /* 0x001fce0000410000 */
[----:B------:R0:W3:Y:S01]  /*d4f0*/  @!P3 MUFU.RCP R7, R36 ;  /* 0x000000240007b308 */ /* 0x0000e20000001000 */
[----:B--2---:R-:W-:-:S05]  /*d500*/  @!P6 FMUL.FTZ R29, R29, R30 ;  /* 0x0000001e1d1de220 */ /* 0x004fca0000410000 */
[----:B------:R-:W-:Y:S02]  /*d510*/  F2FP.PACK_AB R41, R29, R28 ;  /* 0x0000001c1d29723e */ /* 0x000fe400000000ff */
[----:B------:R2:W4:Y:S01]  /*d520*/  @!P2 MUFU.RCP R6, R37 ;  /* 0x000000250006a308 */ /* 0x0005220000001000 */
[----:B-1----:R-:W-:Y:S01]  /*d530*/  @!P5 FMUL.FTZ R31, R31, R0 ;  /* 0x000000001f1fd220 */ /* 0x002fe20000410000 */
[----:B0-----:R-:W-:Y:S01]  /*d540*/  F2FP.PACK_AB R36, R19, R16 ;  /* 0x000000101324723e */ /* 0x001fe200000000ff */
[----:B------:R-:W-:-:S04]  /*d550*/  FADD.FTZ R0, R16, R101 ;  /* 0x0000006510007221 */ /* 0x000fc80000010000 */
[----:B------:R-:W-:Y:S01]  /*d560*/  FADD.FTZ R19, R0, R19 ;  /* 0x0000001300137221 */ /* 0x000fe20000010000 */
[----:B------:R0:W1:Y:S01]  /*d570*/  @!P1 MUFU.RCP R17, R38 ;  /* 0x0000002600119308 */ /* 0x0000620000001000 */
[----:B---3--:R-:W-:Y:S01]  /*d580*/  @!P3 FMUL.FTZ R32, R32, R7 ;  /* 0x000000072020b220 */ /* 0x008fe20000410000 */
[----:B--2---:R-:W-:Y:S01]  /*d590*/  F2FP.PACK_AB R37, R21, R18 ;  /* 0x000000121525723e */ /* 0x004fe200000000ff */
[----:B------:R-:W-:-:S03]  /*d5a0*/  FADD.FTZ R18, R19, R18 ;  /* 0x0000001213127221 */ /* 0x000fc60000010000 */
[----:B------:R-:W-:Y:S01]  /*d5b0*/  F2FP.PACK_AB R42, R32, R31 ;  /* 0x0000001f202a723e */ /* 0x000fe200000000ff */
[----:B------:R-:W-:Y:S02]  /*d5c0*/  FADD.FTZ R21, R18, R21 ;  /* 0x0000001512157221 */ /* 0x000fe40000010000 */
[----:B----4-:R-:W-:Y:S01]  /*d5d0*/  @!P2 FMUL.FTZ R33, R33, R6 ;  /* 0x000000062121a220 */ /* 0x010fe20000410000 */
[----:B0-----:R-:W-:Y:S01]  /*d5e0*/  F2FP.PACK_AB R38, R23, R20 ;  /* 0x000000141726723e */ /* 0x001fe200000000ff */
[----:B------:R-:W-:Y:S01]  /*d5f0*/  BAR.SYNC.DEFER_BLOCKING 0x0 ;  /* 0x0000000000007b1d */ /* 0x000fe20000010000 */
[----:B------:R-:W-:Y:S02]  /*d600*/  FADD.FTZ R20, R21, R20 ;  /* 0x0000001415147221 */ /* 0x000fe40000010000 */
[----:B-1----:R-:W-:Y:S02]  /*d610*/  @!P1 FMUL.FTZ R34, R34, R17 ;  /* 0x0000001122229220 */ /* 0x002fe40000410000 */
[----:B------:R-:W-:-:S03]  /*d620*/  FADD.FTZ R23, R20, R23 ;  /* 0x0000001714177221 */ /* 0x000fc60000010000 */
[----:B------:R-:W-:Y:S01]  /*d630*/  F2FP.PACK_AB R43, R34, R33 ;  /* 0x00000021222b723e */ /* 0x000fe200000000ff */
        /* <DEDUP_REMOVED lines=10> */
[----:B------:R-:W1:Y:S01]  /*d6e0*/  LDS.128 R44, [R97.X16+0x200] ;  /* 0x00020000612c7984 */ /* 0x000e62000000cc00 */
[----:B------:R-:W-:-:S04]  /*d6f0*/  FADD.FTZ R31, R28, R31 ;  /* 0x0000001f1c1f7221 */ /* 0x000fc80000010000 */
[----:B------:R-:W-:-:S04]  /*d700*/  FADD.FTZ R32, R31, R32 ;  /* 0x000000201f207221 */ /* 0x000fc80000010000 */
[----:B------:R-:W-:-:S04]  /*d710*/  FADD.FTZ R33, R32, R33 ;  /* 0x0000002120217221 */ /* 0x000fc80000010000 */
[----:B------:R-:W-:Y:S01]  /*d720*/  FADD.FTZ R101, R33, R34 ;  /* 0x0000002221657221 */ /* 0x000fe20000010000 */
[----:B0-----:R0:W-:Y:S04]  /*d730*/  STG.E.128 [R2.64], R8 ;  /* 0x0000000802007986 */ /* 0x0011e8000c101d1e */
[----:B-1----:R0:W-:Y:S02]  /*d740*/  STG.E.128 [R2.64+0x200], R44 ;  /* 0x0002002c02007986 */ /* 0x0021e4000c101d1e */
[----:B0-----:R-:W-:Y:S01]  /*d750*/  @!P0 CALL.REL.NOINC `(.L_x_2622) ;  /* 0x0000001000008944 */ /* 0x001fe20003c00000 */
[----:B------:R-:W-:Y:S05]  /*d760*/  BRA `(.L_x_2757) ;  /* 0xffff330000007947 */ /* 0x000fea000383ffff */
.L_x_2622:
[----:B------:R-:W-:Y:S02]  /*d770*/  ISETP.NE.U32.AND P0, PT, RZ, c[0x0][0x328], PT ;  /* 0x0000ca00ff007a0c */ /* 0x000fe40003f05070 */
[----:B------:R-:W-:Y:S02]  /*d780*/  ISETP.NE.U32.AND P2, PT, RZ, c[0x0][0x348], PT ;  /* 0x0000d200ff007a0c */ /* 0x000fe40003f45070 */
[----:B------:R-:W-:-:S02]  /*d790*/  ISETP.NE.AND.EX P1, PT, RZ, c[0x0][0x32c], PT, P0 ;  /* 0x0000cb00ff007a0c */ /* 0x000fc40003f25300 */
        /* <DEDUP_REMOVED lines=31> */
.L_x_2759:
[----:B0-----:R-:W-:Y:S05]  /*d990*/  BSYNC B0 ;  /* 0x0000000000007941 */ /* 0x001fea0003800000 */
.L_x_2758:
        /* <DEDUP_REMOVED lines=33> */
.L_x_2761:
[----:B------:R-:W3:Y:S02]  /*dbb0*/  S2R R11, SR_TID.X ;  /* 0x00000000000b7919 */ /* 0x000ee40000002100 */
.L_x_2762:
[----:B0-----:R-:W-:Y:S05]  /*dbc0*/  BSYNC B0 ;  /* 0x0000000000007941 */ /* 0x001fea0003800000 */
.L_x_2760:
        /* <DEDUP_REMOVED lines=12> */
.L_x_2763:
        /* <DEDUP_REMOVED lines=32> */
.L_x_2660:
[----:B------:R-:W-:Y:S01]  /*de90*/  HFMA2.MMA R76, -RZ, RZ, 0, 5.9604644775390625e-08 ;  /* 0x00000001ff4c7435 */ /* 0x000fe200000001ff */
[----:B------:R-:W-:-:S02]  /*dea0*/  MOV R73, R70 ;  /* 0x0000004600497202 */ /* 0x000fc40000000f00 */
[----:B------:R-:W-:Y:S02]  /*deb0*/  MOV R78, RZ ;  /* 0x000000ff004e7202 */ /* 0x000fe40000000f00 */
[----:B------:R-:W-:Y:S02]  /*dec0*/  MOV R81, 0xffffffff ;  /* 0xffffffff00517802 */ /* 0x000fe40000000f00 */
[----:B------:R-:W-:Y:S02]  /*ded0*/  MOV R68, 0xdef0 ;  /* 0x0000def000447802 */ /* 0x000fe40000000f00 */
[----:B-----5:R-:W-:Y:S05]  /*dee0*/  CALL.REL.NOINC `($__internal_68_$__cuda_sm70_shflsync_up) ;  /* 0x00001ea000007944 */ /* 0x020fea0003c00000 */
[----:B-1----:R-:W-:Y:S01]  /*def0*/  MOV R71, R73 ;  /* 0x0000004900477202 */ /* 0x002fe20000000f00 */
[----:B0-----:R-:W-:Y:S05]  /*df00*/  BRA `(.L_x_2764) ;  /* 0xffff7de000007947 */ /* 0x001fea000383ffff */
.L_x_2661:
[----:B------:R-:W-:Y:S01]  /*df10*/  HFMA2.MMA R76, -RZ, RZ, 0, 5.9604644775390625e-08 ;  /* 0x00000001ff4c7435 */ /* 0x000fe200000001ff */
[----:B------:R-:W-:Y:S02]  /*df20*/  MOV R73, R80 ;  /* 0x0000005000497202 */ /* 0x000fe40000000f00 */
[----:B------:R-:W-:Y:S02]  /*df30*/  MOV R78, RZ ;  /* 0x000000ff004e7202 */ /* 0x000fe40000000f00 */
[----:B------:R-:W-:-:S02]  /*df40*/  MOV R81, 0xffffffff ;  /* 0xffffffff00517802 */ /* 0x000fc40000000f00 */
[----:B------:R-:W-:Y:S02]  /*df50*/  MOV R68, 0xdf70 ;  /* 0x0000df7000447802 */ /* 0x000fe40000000f00 */
[----:B01---5:R-:W-:Y:S05]  /*df60*/  CALL.REL.NOINC `($__internal_68_$__cuda_sm70_shflsync_up) ;  /* 0x00001e2000007944 */ /* 0x023fea0003c00000 */
[----:B0-----:R-:W-:Y:S01]  /*df70*/  HFMA2.MMA R76, -RZ, RZ, 0, 5.9604644775390625e-08 ;  /* 0x00000001ff4c7435 */ /* 0x001fe200000001ff */
[----:B-1----:R-:W-:Y:S02]  /*df80*/  MOV R75, R73 ;  /* 0x00000049004b7202 */ /* 0x002fe40000000f00 */
[----:B------:R-:W-:Y:S02]  /*df90*/  MOV R73, R82 ;  /* 0x0000005200497202 */ /* 0x000fe40000000f00 */
[----:B------:R-:W-:Y:S02]  /*dfa0*/  MOV R78, RZ ;  /* 0x000000ff004e7202 */ /* 0x000fe40000000f00 */
[----:B------:R-:W-:Y:S02]  /*dfb0*/  MOV R81, 0xffffffff ;  /* 0xffffffff00517802 */ /* 0x000fe40000000f00 */
[----:B------:R-:W-:Y:S02]  /*dfc0*/  MOV R68, 0xdfe0 ;  /* 0x0000dfe000447802 */ /* 0x000fe40000000f00 */
[----:B------:R-:W-:Y:S05]  /*dfd0*/  CALL.REL.NOINC `($__internal_68_$__cuda_sm70_shflsync_up) ;  /* 0x00001db000007944 */ /* 0x000fea0003c00000 */
[----:B0-----:R-:W-:Y:S01]  /*dfe0*/  HFMA2.MMA R76, -RZ, RZ, 0, 5.9604644775390625e-08 ;  /* 0x00000001ff4c7435 */ /* 0x001fe200000001ff */
[----:B-1----:R-:W-:-:S02]  /*dff0*/  MOV R77, R73 ;  /* 0x00000049004d7202 */ /* 0x002fc40000000f00 */
[----:B------:R-:W-:Y:S02]  /*e000*/  MOV R73, R83 ;  /* 0x0000005300497202 */ /* 0x000fe40000000f00 */
[----:B------:R-:W-:Y:S02]  /*e010*/  MOV R78, RZ ;  /* 0x000000ff004e7202 */ /* 0x000fe40000000f00 */
[----:B------:R-:W-:Y:S02]  /*e020*/  MOV R81, 0xffffffff ;  /* 0xffffffff00517802 */ /* 0x000fe40000000f00 */
[----:B------:R-:W-:Y:S02]  /*e030*/  MOV R68, 0xe050 ;  /* 0x0000e05000447802 */ /* 0x000fe40000000f00 */
[----:B------:R-:W-:Y:S05]  /*e040*/  CALL.REL.NOINC `($__internal_68_$__cuda_sm70_shflsync_up) ;  /* 0x00001d4000007944 */ /* 0x000fea0003c00000 */
        /* <DEDUP_REMOVED lines=20> */
[----:B------:R-:W-:Y:S05]  /*e190*/  CALL.REL.NOINC `($__internal_68_$__cuda_sm70_shflsync_up) ;  /* 0x00001bf000007944 */ /* 0x000fea0003c00000 */
[----:B0-----:R-:W-:Y:S01]  /*e1a0*/  HFMA2.MMA R76, -RZ, RZ, 0, 1.1920928955078125e-07 ;  /* 0x00000002ff4c7435 */ /* 0x001fe200000001ff */
[----:B-1----:R-:W-:-:S02]  /*e1b0*/  MOV R70, R73 ;  /* 0x0000004900467202 */ /* 0x002fc40000000f00 */
[----:B------:R-:W-:Y:S02]  /*e1c0*/  MOV R73, R80 ;  /* 0x0000005000497202 */ /* 0x000fe40000000f00 */
[----:B------:R-:W-:Y:S02]  /*e1d0*/  MOV R78, RZ ;  /* 0x000000ff004e7202 */ /* 0x000fe40000000f00 */
[----:B------:R-:W-:Y:S02]  /*e1e0*/  MOV R81, 0xffffffff ;  /* 0xffffffff00517802 */ /* 0x000fe40000000f00 */
[----:B------:R-:W-:Y:S02]  /*e1f0*/  MOV R68, 0xe210 ;  /* 0x0000e21000447802 */ /* 0x000fe40000000f00 */
[----:B------:R-:W-:Y:S05]  /*e200*/  CALL.REL.NOINC `($__internal_68_$__cuda_sm70_shflsync_up) ;  /* 0x00001b8000007944 */ /* 0x000fea0003c00000 */
[----:B0-----:R-:W-:Y:S01]  /*e210*/  HFMA2.MMA R76, -RZ, RZ, 0, 1.1920928955078125e-07 ;  /* 0x00000002ff4c7435 */ /* 0x001fe200000001ff */
[----:B-1----:R-:W-:Y:S02]  /*e220*/  MOV R71, R73 ;  /* 0x0000004900477202 */ /* 0x002fe40000000f00 */
[----:B------:R-:W-:Y:S02]  /*e230*/  MOV R73, R82 ;  /* 0x0000005200497202 */ /* 0x000fe40000000f00 */
[----:B------:R-:W-:-:S02]  /*e240*/  MOV R78, RZ ;  /* 0x000000ff004e7202 */ /* 0x000fc40000000f00 */
[----:B------:R-:W-:Y:S02]  /*e250*/  MOV R81, 0xffffffff ;  /* 0xffffffff00517802 */ /* 0x000fe40000000f00 */
[----:B------:R-:W-:Y:S02]  /*e260*/  MOV R68, 0xe280 ;  /* 0x0000e28000447802 */ /* 0x000fe40000000f00 */
[----:B------:R-:W-:Y:S05]  /*e270*/  CALL.REL.NOINC `($__internal_68_$__cuda_sm70_shflsync_up) ;  /* 0x00001b1000007944 */ /* 0x000fea0003c00000 */
[----:B0-----:R-:W-:Y:S01]  /*e280*/  HFMA2.MMA R76, -RZ, RZ, 0, 1.1920928955078125e-07 ;  /* 0x00000002ff4c7435 */ /* 0x001fe200000001ff */
[----:B-1----:R-:W-:Y:S02]  /*e290*/  MOV R72, R73 ;  /* 0x0000004900487202 */ /* 0x002fe40000000f00 */
[----:B------:R-:W-:Y:S02]  /*e2a0*/  MOV R73, R74 ;  /* 0x0000004a00497202 */ /* 0x000fe40000000f00 */
[----:B------:R-:W-:Y:S02]  /*e2b0*/  MOV R78, RZ ;  /* 0x000000ff004e7202 */ /* 0x000fe40000000f00 */
[----:B------:R-:W-:Y:S02]  /*e2c0*/  MOV R81, 0xffffffff ;  /* 0xffffffff00517802 */ /* 0x000fe40000000f00 */
[----:B------:R-:W-:-:S02]  /*e2d0*/  MOV R68, 0xe2f0 ;  /* 0x0000e2f000447802 */ /* 0x000fc40000000f00 */
[----:B------:R-:W-:Y:S05]  /*e2e0*/  CALL.REL.NOINC `($__internal_68_$__cuda_sm70_shflsync_up) ;  /* 0x00001aa000007944 */ /* 0x000fea0003c00000 */
        /* <DEDUP_REMOVED lines=17> */
[----:B------:R-:W-:Y:S05]  /*e400*/  CALL.REL.NOINC `($__internal_68_$__cuda_sm70_shflsync_up) ;  /* 0x0000198000007944 */ /* 0x000fea0003c00000 */
[----:B0-----:R-:W-:Y:S01]  /*e410*/  HFMA2.MMA R76, -RZ, RZ, 0, 2.384185791015625e-07 ;  /* 0x00000004ff4c7435 */ /* 0x001fe200000001ff */
[----:B-1----:R-:W-:Y:S02]  /*e420*/  MOV R70, R73 ;  /* 0x0000004900467202 */ /* 0x002fe40000000f00 */
[----:B------:R-:W-:Y:S02]  /*e430*/  MOV R73, R80 ;  /* 0x0000005000497202 */ /* 0x000fe40000000f00 */
[----:B------:R-:W-:Y:S02]  /*e440*/  MOV R78, RZ ;  /* 0x000000ff004e7202 */ /* 0x000fe40000000f00 */
[----:B------:R-:W-:Y:S02]  /*e450*/  MOV R81, 0xffffffff ;  /* 0xffffffff00517802 */ /* 0x000fe40000000f00 */
[----:B------:R-:W-:-:S02]  /*e460*/  MOV R68, 0xe480 ;  /* 0x0000e48000447802 */ /* 0x000fc40000000f00 */
[----:B------:R-:W-:Y:S05]  /*e470*/  CALL.REL.NOINC `($__internal_68_$__cuda_sm70_shflsync_up) ;  /* 0x0000191000007944 */ /* 0x000fea0003c00000 */
[----:B0-----:R-:W-:Y:S01]  /*e480*/  HFMA2.MMA R76, -RZ, RZ, 0, 2.384185791015625e-07 ;  /* 0x00000004ff4c7435 */ /* 0x001fe200000001ff */
[----:B-1----:R-:W-:-:S02]  /*e490*/  MOV R71, R73 ;  /* 0x0000004900477202 */ /* 0x002fc40000000f00 */
[----:B------:R-:W-:Y:S02]  /*e4a0*/  MOV R73, R82 ;  /* 0x0000005200497202 */ /* 0x000fe40000000f00 */
[----:B------:R-:W-:Y:S02]  /*e4b0*/  MOV R78, RZ ;  /* 0x000000ff004e7202 */ /* 0x000fe40000000f00 */
[----:B------:R-:W-:Y:S02]  /*e4c0*/  MOV R81, 0xffffffff ;  /* 0xffffffff00517802 */ /* 0x000fe40000000f00 */
[----:B------:R-:W-:Y:S02]  /*e4d0*/  MOV R68, 0xe4f0 ;  /* 0x0000e4f000447802 */ /* 0x000fe40000000f00 */
[----:B------:R-:W-:Y:S05]  /*e4e0*/  CALL.REL.NOINC `($__internal_68_$__cuda_sm70_shflsync_up) ;  /* 0x000018a000007944 */ /* 0x000fea0003c00000 */
[----:B0-----:R-:W-:Y:S01]  /*e4f0*/  HFMA2.MMA R76, -RZ, RZ, 0, 2.384185791015625e-07 ;  /* 0x00000004ff4c7435 */ /* 0x001fe200000001ff */
[----:B-1----:R-:W-:Y:S02]  /*e500*/  MOV R72, R73 ;  /* 0x0000004900487202 */ /* 0x002fe40000000f00 */
[----:B------:R-:W-:Y:S02]  /*e510*/  MOV R73, R74 ;  /* 0x0000004a00497202 */ /* 0x000fe40000000f00 */
[----:B------:R-:W-:-:S02]  /*e520*/  MOV R78, RZ ;  /* 0x000000ff004e7202 */ /* 0x000fc40000000f00 */
[----:B------:R-:W-:Y:S02]  /*e530*/  MOV R81, 0xffffffff ;  /* 0xffffffff00517802 */ /* 0x000fe40000000f00 */
[----:B------:R-:W-:Y:S02]  /*e540*/  MOV R68, 0xe560 ;  /* 0x0000e56000447802 */ /* 0x000fe40000000f00 */
[----:B------:R-:W-:Y:S05]  /*e550*/  CALL.REL.NOINC `($__internal_68_$__cuda_sm70_shflsync_up) ;  /* 0x0000183000007944 */ /* 0x000fea0003c00000 */
        /* <DEDUP_REMOVED lines=18> */
[----:B------:R-:W-:Y:S05]  /*e680*/  CALL.REL.NOINC `($__internal_68_$__cuda_sm70_shflsync_up) ;  /* 0x0000170000007944 */ /* 0x000fea0003c00000 */
[----:B0-----:R-:W-:Y:S01]  /*e690*/  HFMA2.MMA R76, -RZ, RZ, 0, 4.76837158203125e-07 ;  /* 0x00000008ff4c7435 */ /* 0x001fe200000001ff */
[----:B-1----:R-:W-:Y:S02]  /*e6a0*/  MOV R70, R73 ;  /* 0x0000004900467202 */ /* 0x002fe40000000f00 */
[----:B------:R-:W-:-:S02]  /*e6b0*/  MOV R73, R80 ;  /* 0x0000005000497202 */ /* 0x000fc40000000f00 */
[----:B------:R-:W-:Y:S02]  /*e6c0*/  MOV R78, RZ ;  /* 0x000000ff004e7202 */ /* 0x000fe40000000f00 */
[----:B------:R-:W-:Y:S02]  /*e6d0*/  MOV R81, 0xffffffff ;  /* 0xffffffff00517802 */ /* 0x000fe40000000f00 */
[----:B------:R-:W-:Y:S02]  /*e6e0*/  MOV R68, 0xe700 ;  /* 0x0000e70000447802 */ /* 0x000fe40000000f00 */
[----:B------:R-:W-:Y:S05]  /*e6f0*/  CALL.REL.NOINC `($__internal_68_$__cuda_sm70_shflsync_up) ;  /* 0x0000169000007944 */ /* 0x000fea0003c00000 */
[----:B0-----:R-:W-:Y:S01]  /*e700*/  HFMA2.MMA R76, -RZ, RZ, 0, 4.76837158203125e-07 ;  /* 0x00000008ff4c7435 */ /* 0x001fe200000001ff */
[----:B-1----:R-:W-:Y:S02]  /*e710*/  MOV R71, R73 ;  /* 0x0000004900477202 */ /* 0x002fe40000000f00 */
[----:B------:R-:W-:Y:S02]  /*e720*/  MOV R73, R82 ;  /* 0x0000005200497202 */ /* 0x000fe40000000f00 */
[----:B------:R-:W-:Y:S02]  /*e730*/  MOV R78, RZ ;  /* 0x000000ff004e7202 */ /* 0x000fe40000000f00 */
[----:B------:R-:W-:-:S02]  /*e740*/  MOV R81, 0xffffffff ;  /* 0xffffffff00517802 */ /* 0x000fc40000000f00 */
[----:B------:R-:W-:Y:S02]  /*e750*/  MOV R68, 0xe770 ;  /* 0x0000e77000447802 */ /* 0x000fe40000000f00 */
[----:B------:R-:W-:Y:S05]  /*e760*/  CALL.REL.NOINC `($__internal_68_$__cuda_sm70_shflsync_up) ;  /* 0x0000162000007944 */ /* 0x000fea0003c00000 */
[----:B0-----:R-:W-:Y:S01]  /*e770*/  HFMA2.MMA R76, -RZ, RZ, 0, 4.76837158203125e-07 ;  /* 0x00000008ff4c7435 */ /* 0x001fe200000001ff */
[----:B-1----:R-:W-:Y:S02]  /*e780*/  MOV R72, R73 ;  /* 0x0000004900487202 */ /* 0x002fe40000000f00 */
[----:B------:R-:W-:Y:S02]  /*e790*/  MOV R73, R83 ;  /* 0x0000005300497202 */ /* 0x000fe40000000f00 */
[----:B------:R-:W-:Y:S02]  /*e7a0*/  MOV R78, RZ ;  /* 0x000000ff004e7202 */ /* 0x000fe40000000f00 */
[----:B------:R-:W-:Y:S02]  /*e7b0*/  MOV R81, 0xffffffff ;  /* 0xffffffff00517802 */ /* 0x000fe40000000f00 */
[----:B------:R-:W-:Y:S02]  /*e7c0*/  MOV R68, 0xe7e0 ;  /* 0x0000e7e000447802 */ /* 0x000fe40000000f00 */
[----:B------:R-:W-:Y:S05]  /*e7d0*/  CALL.REL.NOINC `($__internal_68_$__cuda_sm70_shflsync_up) ;  /* 0x000015b000007944 */ /* 0x000fea0003c00000 */
        /* <DEDUP_REMOVED lines=18> */
[----:B------:R-:W-:Y:S05]  /*e900*/  CALL.REL.NOINC `($__internal_68_$__cuda_sm70_shflsync_up) ;  /* 0x0000148000007944 */ /* 0x000fea0003c00000 */
[----:B0-----:R-:W-:Y:S01]  /*e910*/  HFMA2.MMA R76, -RZ, RZ, 0, 9.5367431640625e-07 ;  /* 0x00000010ff4c7435 */ /* 0x001fe200000001ff */
[----:B-1----:R-:W-:Y:S02]  /*e920*/  MOV R71, R73 ;  /* 0x0000004900477202 */ /* 0x002fe40000000f00 */
[----:B------:R-:W-:Y:S02]  /*e930*/  MOV R73, R74 ;  /* 0x0000004a00497202 */ /* 0x000fe40000000f00 */
[----:B------:R-:W-:Y:S02]  /*e940*/  MOV R78, RZ ;  /* 0x000000ff004e7202 */ /* 0x000fe40000000f00 */
[----:B------:R-:W-:Y:S02]  /*e950*/  MOV R81, 0xffffffff ;  /* 0xffffffff00517802 */ /* 0x000fe40000000f00 */
[----:B------:R-:W-:Y:S02]  /*e960*/  MOV R68, 0xe980 ;  /* 0x0000e98000447802 */ /* 0x000fe40000000f00 */
[----:B------:R-:W-:Y:S05]  /*e970*/  CALL.REL.NOINC `($__internal_68_$__cuda_sm70_shflsync_up) ;  /* 0x0000141000007944 */ /* 0x000fea0003c00000 */
[----:B0-----:R-:W-:Y:S01]  /*e980*/  HFMA2.MMA R76, -RZ, RZ, 0, 9.5367431640625e-07 ;  /* 0x00000010ff4c7435 */ /* 0x001fe200000001ff */
[----:B-1----:R-:W-:-:S02]  /*e990*/  MOV R75, R73 ;  /* 0x00000049004b7202 */ /* 0x002fc40000000f00 */
[----:B------:R-:W-:Y:S02]  /*e9a0*/  MOV R73, R82 ;  /* 0x0000005200497202 */ /* 0x000fe40000000f00 */
[----:B------:R-:W-:Y:S02]  /*e9b0*/  MOV R78, RZ ;  /* 0x000000ff004e7202 */ /* 0x000fe40000000f00 */
[----:B------:R-:W-:Y:S02]  /*e9c0*/  MOV R81, 0xffffffff ;  /* 0xffffffff00517802 */ /* 0x000fe40000000f00 */
[----:B------:R-:W-:Y:S02]  /*e9d0*/  MOV R68, 0xe9f0 ;  /* 0x0000e9f000447802 */ /* 0x000fe40000000f00 */
[----:B------:R-:W-:Y:S05]  /*e9e0*/  CALL.REL.NOINC `($__internal_68_$__cuda_sm70_shflsync_up) ;  /* 0x000013a000007944 */ /* 0x000fea0003c00000 */
[----:B0-----:R-:W-:Y:S01]  /*e9f0*/  HFMA2.MMA R76, -RZ, RZ, 0, 9.5367431640625e-07 ;  /* 0x00000010ff4c7435 */ /* 0x001fe200000001ff */
[----:B-1----:R-:W-:Y:S02]  /*ea00*/  MOV R77, R73 ;  /* 0x00000049004d7202 */ /* 0x002fe40000000f00 */
[----:B------:R-:W-:Y:S02]  /*ea10*/  MOV R73, R83 ;  /* 0x0000005300497202 */ /* 0x000fe40000000f00 */
[----:B------:R-:W-:-:S02]  /*ea20*/  MOV R78, RZ ;  /* 0x000000ff004e7202 */ /* 0x000fc40000000f00 */
[----:B------:R-:W-:Y:S02]  /*ea30*/  MOV R81, 0xffffffff ;  /* 0xffffffff00517802 */ /* 0x000fe40000000f00 */
[----:B------:R-:W-:Y:S02]  /*ea40*/  MOV R68, 0xea60 ;  /* 0x0000ea6000447802 */ /* 0x000fe40000000f00 */
[----:B------:R-:W-:Y:S05]  /*ea50*/  CALL.REL.NOINC `($__internal_68_$__cuda_sm70_shflsync_up) ;  /* 0x0000133000007944 */ /* 0x000fea0003c00000 */
[----:B01----:R-:W-:Y:S05]  /*ea60*/  BRA `(.L_x_2765) ;  /* 0xffff76c000007947 */ /* 0x003fea000383ffff */
.L_x_2666:
[----:B------:R-:W-:Y:S01]  /*ea70*/  HFMA2.MMA R76, -RZ, RZ, 0, 5.9604644775390625e-08 ;  /* 0x00000001ff4c7435 */ /* 0x000fe200000001ff */
[----:B0-----:R-:W-:Y:S02]  /*ea80*/  MOV R73, R80 ;  /* 0x0000005000497202 */ /* 0x001fe40000000f00 */
[----:B------:R-:W-:Y:S02]  /*ea90*/  MOV R78, RZ ;  /* 0x000000ff004e7202 */ /* 0x000fe40000000f00 */
[----:B------:R-:W-:Y:S02]  /*eaa0*/  MOV R81, 0xffffffff ;  /* 0xffffffff00517802 */ /* 0x000fe40000000f00 */
[----:B------:R-:W-:Y:S02]  /*eab0*/  MOV R68, 0xead0 ;  /* 0x0000ead000447802 */ /* 0x000fe40000000f00 */
[----:B-1---5:R-:W-:Y:S05]  /*eac0*/  CALL.REL.NOINC `($__internal_68_$__cuda_sm70_shflsync_up) ;  /* 0x000012c000007944 */ /* 0x022fea0003c00000 */
[----:B0-----:R-:W-:Y:S01]  /*ead0*/  HFMA2.MMA R76, -RZ, RZ, 0, 5.9604644775390625e-08 ;  /* 0x00000001ff4c7435 */ /* 0x001fe200000001ff */
[----:B-1----:R-:W-:-:S02]  /*eae0*/  MOV R70, R73 ;  /* 0x0000004900467202 */ /* 0x002fc40000000f00 */
[----:B------:R-:W-:Y:S02]  /*eaf0*/  MOV R73, R77 ;  /* 0x0000004d00497202 */ /* 0x000fe40000000f00 */
[----:B------:R-:W-:Y:S02]  /*eb00*/  MOV R78, RZ ;  /* 0x000000ff004e7202 */ /* 0x000fe40000000f00 */
[----:B------:R-:W-:Y:S02]  /*eb10*/  MOV R81, 0xffffffff ;  /* 0xffffffff00517802 */ /* 0x000fe40000000f00 */
[----:B------:R-:W-:Y:S02]  /*eb20*/  MOV R68, 0xeb40 ;  /* 0x0000eb4000447802 */ /* 0x000fe40000000f00 */
[----:B------:R-:W-:Y:S05]  /*eb30*/  CALL.REL.NOINC `($__internal_68_$__cuda_sm70_shflsync_up) ;  /* 0x0000125000007944 */ /* 0x000fea0003c00000 */
[----:B0-----:R-:W-:Y:S01]  /*eb40*/  HFMA2.MMA R76, -RZ, RZ, 0, 5.9604644775390625e-08 ;  /* 0x00000001ff4c7435 */ /* 0x001fe200000001ff */
[----:B-1----:R-:W-:Y:S02]  /*eb50*/  MOV R72, R73 ;  /* 0x0000004900487202 */ /* 0x002fe40000000f00 */
[----:B------:R-:W-:Y:S02]  /*eb60*/  MOV R73, R82 ;  /* 0x0000005200497202 */ /* 0x000fe40000000f00 */
[----:B------:R-:W-:-:S02]  /*eb70*/  MOV R78, RZ ;  /* 0x000000ff004e7202 */ /* 0x000fc40000000f00 */
[----:B------:R-:W-:Y:S02]  /*eb80*/  MOV R81, 0xffffffff ;  /* 0xffffffff00517802 */ /* 0x000fe40000000f00 */
[----:B------:R-:W-:Y:S02]  /*eb90*/  MOV R68, 0xebb0 ;  /* 0x0000ebb000447802 */ /* 0x000fe40000000f00 */
[----:B------:R-:W-:Y:S05]  /*eba0*/  CALL.REL.NOINC `($__internal_68_$__cuda_sm70_shflsync_up) ;  /* 0x000011e000007944 */ /* 0x000fea0003c00000 */
[----:B0-----:R-:W-:Y:S01]  /*ebb0*/  HFMA2.MMA R76, -RZ, RZ, 0, 5.9604644775390625e-08 ;  /* 0x00000001ff4c7435 */ /* 0x001fe200000001ff */
[----:B-1----:R-:W-:Y:S02]  /*ebc0*/  MOV R74, R73 ;  /* 0x00000049004a7202 */ /* 0x002fe40000000f00 */
[----:B------:R-:W-:Y:S02]  /*ebd0*/  MOV R73, R83 ;  /* 0x0000005300497202 */ /* 0x000fe40000000f00 */
[----:B------:R-:W-:Y:S02]  /*ebe0*/  MOV R78, RZ ;  /* 0x000000ff004e7202 */ /* 0x000fe40000000f00 */
[----:B------:R-:W-:Y:S02]  /*ebf0*/  MOV R81, 0xffffffff ;  /* 0xffffffff00517802 */ /* 0x000fe40000000f00 */
[----:B------:R-:W-:-:S02]  /*ec00*/  MOV R68, 0xec20 ;  /* 0x0000ec2000447802 */ /* 0x000fc40000000f00 */
[----:B------:R-:W-:Y:S05]  /*ec10*/  CALL.REL.NOINC `($__internal_68_$__cuda_sm70_shflsync_up) ;  /* 0x0000117000007944 */ /* 0x000fea0003c00000 */
        /* <DEDUP_REMOVED lines=9> */
[----:B------:R-:W-:Y:S05]  /*ecb0*/  CALL.REL.NOINC `($__internal_67_$__cuda_sm70_shflsync_idx_p) ;  /* 0x0000109000007944 */ /* 0x000fea0003c00000 */
[----:B0-----:R-:W-:Y:S01]  /*ecc0*/  HFMA2.MMA R72, -RZ, RZ, 0, 0 ;  /* 0x00000000ff487435 */ /* 0x001fe200000001ff */
[----:B-1----:R-:W-:-:S02]  /*ecd0*/  MOV R215, R70 ;  /* 0x0000004600d77202 */ /* 0x002fc40000000f00 */
[----:B------:R-:W-:Y:S02]  /*ece0*/  MOV R71, R57 ;  /* 0x0000003900477202 */ /* 0x000fe40000000f00 */
[----:B------:R-:W-:Y:S02]  /*ecf0*/  MOV R73, 0x1f ;  /* 0x0000001f00497802 */ /* 0x000fe40000000f00 */
[----:B------:R-:W-:Y:S02]  /*ed00*/  MOV R70, 0xffffffff ;  /* 0xffffffff00467802 */ /* 0x000fe40000000f00 */
[----:B------:R-:W-:Y:S02]  /*ed10*/  MOV R68, 0xed30 ;  /* 0x0000ed3000447802 */ /* 0x000fe40000000f00 */
[----:B------:R-:W-:Y:S05]  /*ed20*/  CALL.REL.NOINC `($__internal_67_$__cuda_sm70_shflsync_idx_p) ;  /* 0x0000102000007944 */ /* 0x000fea0003c00000 */
[----:B0-----:R-:W-:Y:S01]  /*ed30*/  HFMA2.MMA R72, -RZ, RZ, 0, 0 ;  /* 0x00000000ff487435 */ /* 0x001fe200000001ff */
[----:B-1----:R-:W-:Y:S02]  /*ed40*/  MOV R216, R70 ;  /* 0x0000004600d87202 */ /* 0x002fe40000000f00 */
[----:B------:R-:W-:Y:S02]  /*ed50*/  MOV R71, R58 ;  /* 0x0000003a00477202 */ /* 0x000fe40000000f00 */
[----:B------:R-:W-:-:S02]  /*ed60*/  MOV R73, 0x1f ;  /* 0x0000001f00497802 */ /* 0x000fc40000000f00 */
[----:B------:R-:W-:Y:S02]  /*ed70*/  MOV R70, 0xffffffff ;  /* 0xffffffff00467802 */ /* 0x000fe40000000f00 */
[----:B------:R-:W-:Y:S02]  /*ed80*/  MOV R68, 0xeda0 ;  /* 0x0000eda000447802 */ /* 0x000fe40000000f00 */
[----:B------:R-:W-:Y:S05]  /*ed90*/  CALL.REL.NOINC `($__internal_67_$__cuda_sm70_shflsync_idx_p) ;  /* 0x00000fb000007944 */ /* 0x000fea0003c00000 */
[----:B0-----:R-:W-:Y:S01]  /*eda0*/  HFMA2.MMA R72, -RZ, RZ, 0, 0 ;  /* 0x00000000ff487435 */ /* 0x001fe200000001ff */
[----:B-1----:R-:W-:Y:S02]  /*edb0*/  MOV R74, R70 ;  /* 0x00000046004a7202 */ /* 0x002fe40000000f00 */
[----:B------:R-:W-:Y:S02]  /*edc0*/  MOV R71, R59 ;  /* 0x0000003b00477202 */ /* 0x000fe40000000f00 */
[----:B------:R-:W-:Y:S02]  /*edd0*/  MOV R73, 0x1f ;  /* 0x0000001f00497802 */ /* 0x000fe40000000f00 */
[----:B------:R-:W-:Y:S02]  /*ede0*/  MOV R70, 0xffffffff ;  /* 0xffffffff00467802 */ /* 0x000fe40000000f00 */
[----:B------:R-:W-:-:S02]  /*edf0*/  MOV R68, 0xee10 ;  /* 0x0000ee1000447802 */ /* 0x000fc40000000f00 */
[----:B------:R-:W-:Y:S05]  /*ee00*/  CALL.REL.NOINC `($__internal_67_$__cuda_sm70_shflsync_idx_p) ;  /* 0x00000f4000007944 */ /* 0x000fea0003c00000 */
[----:B-1----:R-:W-:Y:S01]  /*ee10*/  MOV R75, R70 ;  /* 0x00000046004b7202 */ /* 0x002fe20000000f00 */
[----:B0-----:R-:W-:Y:S05]  /*ee20*/  BRA `(.L_x_2766) ;  /* 0xffff762000007947 */ /* 0x001fea000383ffff */
.L_x_2669:
[----:B------:R-:W-:Y:S01]  /*ee30*/  HFMA2.MMA R244, -RZ, RZ, 0, 5.9604644775390625e-08 ;  /* 0x00000001fff47435 */ /* 0x000fe200000001ff */
[----:B------:R-:W-:-:S02]  /*ee40*/  MOV R73, R76 ;  /* 0x0000004c00497202 */ /* 0x000fc40000000f00 */
[----:B------:R-:W-:Y:S02]  /*ee50*/  MOV R79, 0x1f ;  /* 0x0000001f004f7802 */ /* 0x000fe40000000f00 */
[----:B------:R-:W-:Y:S02]  /*ee60*/  MOV R80, 0xffffffff ;  /* 0xffffffff00507802 */ /* 0x000fe40000000f00 */
[----:B------:R-:W-:Y:S02]  /*ee70*/  MOV R68, 0xee90 ;  /* 0x0000ee9000447802 */ /* 0x000fe40000000f00 */
[----:B------:R-:W-:Y:S05]  /*ee80*/  CALL.REL.NOINC `($__internal_66_$__cuda_sm70_shflsync_down) ;  /* 0x00000e8000007944 */ /* 0x000fea0003c00000 */
[----:B-1----:R-:W-:Y:S01]  /*ee90*/  MOV R70, R244 ;  /* 0x000000f400467202 */ /* 0x002fe20000000f00 */
[----:B0-----:R-:W-:Y:S05]  /*eea0*/  BRA `(.L_x_2767) ;  /* 0xffff8b8000007947 */ /* 0x001fea000383ffff */
.L_x_2670:
[----:B------:R-:W-:Y:S01]  /*eeb0*/  HFMA2.MMA R244, -RZ, RZ, 0, 5.9604644775390625e-08 ;  /* 0x00000001fff47435 */ /* 0x000fe200000001ff */
[----:B------:R-:W-:Y:S02]  /*eec0*/  MOV R73, R77 ;  /* 0x0000004d00497202 */ /* 0x000fe40000000f00 */
[----:B------:R-:W-:Y:S02]  /*eed0*/  MOV R79, 0x1f ;  /* 0x0000001f004f7802 */ /* 0x000fe40000000f00 */
[----:B------:R-:W-:-:S02]  /*eee0*/  MOV R80, 0xffffffff ;  /* 0xffffffff00507802 */ /* 0x000fc40000000f00 */
[----:B------:R-:W-:Y:S02]  /*eef0*/  MOV R68, 0xef10 ;  /* 0x0000ef1000447802 */ /* 0x000fe40000000f00 */
[----:B01----:R-:W-:Y:S05]  /*ef00*/  CALL.REL.NOINC `($__internal_66_$__cuda_sm70_shflsync_down) ;  /* 0x00000e0000007944 */ /* 0x003fea0003c00000 */
[----:B-1----:R-:W-:Y:S01]  /*ef10*/  MOV R71, R244 ;  /* 0x000000f400477202 */ /* 0x002fe20000000f00 */
[----:B------:R-:W-:Y:S01]  /*ef20*/  HFMA2.MMA R244, -RZ, RZ, 0, 5.9604644775390625e-08 ;  /* 0x00000001fff47435 */ /* 0x000fe200000001ff */
[----:B0-----:R-:W-:Y:S02]  /*ef30*/  MOV R73, R75 ;  /* 0x0000004b00497202 */ /* 0x001fe40000000f00 */
[----:B------:R-:W-:Y:S02]  /*ef40*/  MOV R79, 0x1f ;  /* 0x0000001f004f7802 */ /* 0x000fe40000000f00 */
[----:B------:R-:W-:Y:S02]  /*ef50*/  MOV R80, 0xffffffff ;  /* 0xffffffff00507802 */ /* 0x000fe40000000f00 */
[----:B------:R-:W-:Y:S02]  /*ef60*/  MOV R68, 0xef80 ;  /* 0x0000ef8000447802 */ /* 0x000fe40000000f00 */
[----:B------:R-:W-:Y:S05]  /*ef70*/  CALL.REL.NOINC `($__internal_66_$__cuda_sm70_shflsync_down) ;  /* 0x00000d9000007944 */ /* 0x000fea0003c00000 */
[----:B-1----:R-:W-:Y:S01]  /*ef80*/  MOV R72, R244 ;  /* 0x000000f400487202 */ /* 0x002fe20000000f00 */
[----:B------:R-:W-:Y:S01]  /*ef90*/  HFMA2.MMA R244, -RZ, RZ, 0, 5.9604644775390625e-08 ;  /* 0x00000001fff47435 */ /* 0x000fe200000001ff */
[----:B0-----:R-:W-:-:S02]  /*efa0*/  MOV R73, R74 ;  /* 0x0000004a00497202 */ /* 0x001fc40000000f00 */
[----:B------:R-:W-:Y:S02]  /*efb0*/  MOV R79, 0x1f ;  /* 0x0000001f004f7802 */ /* 0x000fe40000000f00 */
[----:B------:R-:W-:Y:S02]  /*efc0*/  MOV R80, 0xffffffff ;  /* 0xffffffff00507802 */ /* 0x000fe40000000f00 */
[----:B------:R-:W-:Y:S02]  /*efd0*/  MOV R68, 0xeff0 ;  /* 0x0000eff000447802 */ /* 0x000fe40000000f00 */
[----:B------:R-:W-:Y:S05]  /*efe0*/  CALL.REL.NOINC `($__internal_66_$__cuda_sm70_shflsync_down) ;  /* 0x00000d2000007944 */ /* 0x000fea0003c00000 */
[----:B-1----:R-:W-:Y:S01]  /*eff0*/  MOV R68, R244 ;  /* 0x000000f400447202 */ /* 0x002fe20000000f00 */
[----:B0-----:R-:W-:Y:S05]  /*f000*/  BRA `(.L_x_2768) ;  /* 0xffff8a6000007947 */ /* 0x001fea000383ffff */
.L_x_2673:
[----:B------:R-:W-:Y:S01]  /*f010*/  HFMA2.MMA R244, -RZ, RZ, 0, 1.1920928955078125e-07 ;  /* 0x00000002fff47435 */ /* 0x000fe200000001ff */
[----:B------:R-:W-:Y:S02]  /*f020*/  MOV R73, R76 ;  /* 0x0000004c00497202 */ /* 0x000fe40000000f00 */
[----:B------:R-:W-:Y:S02]  /*f030*/  MOV R79, 0x1f ;  /* 0x0000001f004f7802 */ /* 0x000fe40000000f00 */
[----:B------:R-:W-:-:S02]  /*f040*/  MOV R80, 0xffffffff ;  /* 0xffffffff00507802 */ /* 0x000fc40000000f00 */
[----:B0-----:R-:W-:Y:S02]  /*f050*/  MOV R68, 0xf070 ;  /* 0x0000f07000447802 */ /* 0x001fe40000000f00 */
[----:B-1234-:R-:W-:Y:S05]  /*f060*/  CALL.REL.NOINC `($__internal_66_$__cuda_sm70_shflsync_down) ;  /* 0x00000ca000007944 */ /* 0x01efea0003c00000 */
[----:B-1----:R-:W-:Y:S01]  /*f070*/  MOV R70, R244 ;  /* 0x000000f400467202 */ /* 0x002fe20000000f00 */
[----:B------:R-:W-:Y:S01]  /*f080*/  HFMA2.MMA R244, -RZ, RZ, 0, 1.1920928955078125e-07 ;  /* 0x00000002fff47435 */ /* 0x000fe200000001ff */
[----:B0-----:R-:W-:Y:S02]  /*f090*/  MOV R73, R77 ;  /* 0x0000004d00497202 */ /* 0x001fe40000000f00 */
[----:B------:R-:W-:Y:S02]  /*f0a0*/  MOV R79, 0x1f ;  /* 0x0000001f004f7802 */ /* 0x000fe40000000f00 */
[----:B------:R-:W-:Y:S02]  /*f0b0*/  MOV R80, 0xffffffff ;  /* 0xffffffff00507802 */ /* 0x000fe40000000f00 */
[----:B------:R-:W-:Y:S02]  /*f0c0*/  MOV R68, 0xf0e0 ;  /* 0x0000f0e000447802 */ /* 0x000fe40000000f00 */
[----:B------:R-:W-:Y:S05]  /*f0d0*/  CALL.REL.NOINC `($__internal_66_$__cuda_sm70_shflsync_down) ;  /* 0x00000c3000007944 */ /* 0x000fea0003c00000 */
[----:B-1----:R-:W-:Y:S01]  /*f0e0*/  MOV R71, R244 ;  /* 0x000000f400477202 */ /* 0x002fe20000000f00 */
[----:B------:R-:W-:Y:S01]  /*f0f0*/  HFMA2.MMA R244, -RZ, RZ, 0, 1.1920928955078125e-07 ;  /* 0x00000002fff47435 */ /* 0x000fe200000001ff */
[----:B0-----:R-:W-:-:S02]  /*f100*/  MOV R73, R75 ;  /* 0x0000004b00497202 */ /* 0x001fc40000000f00 */
[----:B------:R-:W-:Y:S02]  /*f110*/  MOV R79, 0x1f ;  /* 0x0000001f004f7802 */ /* 0x000fe40000000f00 */
[----:B------:R-:W-:Y:S02]  /*f120*/  MOV R80, 0xffffffff ;  /* 0xffffffff00507802 */ /* 0x000fe40000000f00 */
[----:B------:R-:W-:Y:S02]  /*f130*/  MOV R68, 0xf150 ;  /* 0x0000f15000447802 */ /* 0x000fe40000000f00 */
[----:B------:R-:W-:Y:S05]  /*f140*/  CALL.REL.NOINC `($__internal_66_$__cuda_sm70_shflsync_down) ;  /* 0x00000bc000007944 */ /* 0x000fea0003c00000 */
[----:B-1----:R-:W-:Y:S01]  /*f150*/  MOV R72, R244 ;  /* 0x000000f400487202 */ /* 0x002fe20000000f00 */
[----:B------:R-:W-:Y:S01]  /*f160*/  HFMA2.MMA R244, -RZ, RZ, 0, 1.1920928955078125e-07 ;  /* 0x00000002fff47435 */ /* 0x000fe200000001ff */
[----:B0-----:R-:W-:Y:S02]  /*f170*/  MOV R73, R74 ;  /* 0x0000004a00497202 */ /* 0x001fe40000000f00 */
[----:B------:R-:W-:Y:S02]  /*f180*/  MOV R79, 0x1f ;  /* 0x0000001f004f7802 */ /* 0x000fe40000000f00 */
[----:B------:R-:W-:-:S02]  /*f190*/  MOV R80, 0xffffffff ;  /* 0xffffffff00507802 */ /* 0x000fc40000000f00 */
[----:B------:R-:W-:Y:S02]  /*f1a0*/  MOV R68, 0xf1c0 ;  /* 0x0000f1c000447802 */ /* 0x000fe40000000f00 */
[----:B------:R-:W-:Y:S05]  /*f1b0*/  CALL.REL.NOINC `($__internal_66_$__cuda_sm70_shflsync_down) ;  /* 0x00000b5000007944 */ /* 0x000fea0003c00000 */
[----:B-1----:R-:W-:Y:S01]  /*f1c0*/  MOV R68, R244 ;  /* 0x000000f400447202 */ /* 0x002fe20000000f00 */
[----:B0-----:R-:W-:Y:S05]  /*f1d0*/  BRA `(.L_x_2769) ;  /* 0xffff89e000007947 */ /* 0x001fea000383ffff */
.L_x_2676:
[----:B------:R-:W-:Y:S01]  /*f1e0*/  HFMA2.MMA R244, -RZ, RZ, 0, 2.384185791015625e-07 ;  /* 0x00000004fff47435 */ /* 0x000fe200000001ff */
[----:B------:R-:W-:Y:S02]  /*f1f0*/  MOV R73, R76 ;  /* 0x0000004c00497202 */ /* 0x000fe40000000f00 */
[----:B------:R-:W-:Y:S02]  /*f200*/  MOV R79, 0x1f ;  /* 0x0000001f004f7802 */ /* 0x000fe40000000f00 */
[----:B------:R-:W-:Y:S02]  /*f210*/  MOV R80, 0xffffffff ;  /* 0xffffffff00507802 */ /* 0x000fe40000000f00 */
[----:B0-----:R-:W-:Y:S02]  /*f220*/  MOV R68, 0xf240 ;  /* 0x0000f24000447802 */ /* 0x001fe40000000f00 */
[----:B-1234-:R-:W-:Y:S05]  /*f230*/  CALL.REL.NOINC `($__internal_66_$__cuda_sm70_shflsync_down) ;  /* 0x00000ad000007944 */ /* 0x01efea0003c00000 */
[----:B-1----:R-:W-:Y:S01]  /*f240*/  MOV R70, R244 ;  /* 0x000000f400467202 */ /* 0x002fe20000000f00 */
[----:B0-----:R-:W-:Y:S05]  /*f250*/  BRA `(.L_x_2770) ;  /* 0xffff8a8000007947 */ /* 0x001fea000383ffff */
.L_x_2677:
[----:B------:R-:W-:Y:S01]  /*f260*/  HFMA2.MMA R244, -RZ, RZ, 0, 2.384185791015625e-07 ;  /* 0x00000004fff47435 */ /* 0x000fe200000001ff */
[----:B------:R-:W-:-:S02]  /*f270*/  MOV R73, R77 ;  /* 0x0000004d00497202 */ /* 0x000fc40000000f00 */
[----:B------:R-:W-:Y:S02]  /*f280*/  MOV R79, 0x1f ;  /* 0x0000001f004f7802 */ /* 0x000fe40000000f00 */
[----:B------:R-:W-:Y:S02]  /*f290*/  MOV R80, 0xffffffff ;  /* 0xffffffff00507802 */ /* 0x000fe40000000f00 */
[----:B0-----:R-:W-:Y:S02]  /*f2a0*/  MOV R68, 0xf2c0 ;  /* 0x0000f2c000447802 */ /* 0x001fe40000000f00 */
[----:B-1234-:R-:W-:Y:S05]  /*f2b0*/  CALL.REL.NOINC `($__internal_66_$__cuda_sm70_shflsync_down) ;  /* 0x00000a5000007944 */ /* 0x01efea0003c00000 */
[----:B-1----:R-:W-:Y:S01]  /*f2c0*/  MOV R71, R244 ;  /* 0x000000f400477202 */ /* 0x002fe20000000f00 */
[----:B------:R-:W-:Y:S01]  /*f2d0*/  HFMA2.MMA R244, -RZ, RZ, 0, 2.384185791015625e-07 ;  /* 0x00000004fff47435 */ /* 0x000fe200000001ff */
[----:B0-----:R-:W-:Y:S02]  /*f2e0*/  MOV R73, R75 ;  /* 0x0000004b00497202 */ /* 0x001fe40000000f00 */
[----:B------:R-:W-:Y:S02]  /*f2f0*/  MOV R79, 0x1f ;  /* 0x0000001f004f7802 */ /* 0x000fe40000000f00 */
[----:B------:R-:W-:-:S02]  /*f300*/  MOV R80, 0xffffffff ;  /* 0xffffffff00507802 */ /* 0x000fc40000000f00 */
[----:B------:R-:W-:Y:S02]  /*f310*/  MOV R68, 0xf330 ;  /* 0x0000f33000447802 */ /* 0x000fe40000000f00 */
[----:B------:R-:W-:Y:S05]  /*f320*/  CALL.REL.NOINC `($__internal_66_$__cuda_sm70_shflsync_down) ;  /* 0x000009e000007944 */ /* 0x000fea0003c00000 */
[----:B-1----:R-:W-:Y:S01]  /*f330*/  MOV R72, R244 ;  /* 0x000000f400487202 */ /* 0x002fe20000000f00 */
[----:B------:R-:W-:Y:S01]  /*f340*/  HFMA2.MMA R244, -RZ, RZ, 0, 2.384185791015625e-07 ;  /* 0x00000004fff47435 */ /* 0x000fe200000001ff */
[----:B0-----:R-:W-:Y:S02]  /*f350*/  MOV R73, R74 ;  /* 0x0000004a00497202 */ /* 0x001fe40000000f00 */
[----:B------:R-:W-:Y:S02]  /*f360*/  MOV R79, 0x1f ;  /* 0x0000001f004f7802 */ /* 0x000fe40000000f00 */
[----:B------:R-:W-:Y:S02]  /*f370*/  MOV R80, 0xffffffff ;  /* 0xffffffff00507802 */ /* 0x000fe40000000f00 */
[----:B------:R-:W-:Y:S02]  /*f380*/  MOV R68, 0xf3a0 ;  /* 0x0000f3a000447802 */ /* 0x000fe40000000f00 */
[----:B------:R-:W-:Y:S05]  /*f390*/  CALL.REL.NOINC `($__internal_66_$__cuda_sm70_shflsync_down) ;  /* 0x0000097000007944 */ /* 0x000fea0003c00000 */
[----:B-1----:R-:W-:Y:S01]  /*f3a0*/  MOV R68, R244 ;  /* 0x000000f400447202 */ /* 0x002fe20000000f00 */
[----:B0-----:R-:W-:Y:S05]  /*f3b0*/  BRA `(.L_x_2771) ;  /* 0xffff896000007947 */ /* 0x001fea000383ffff */
.L_x_2680:
[----:B------:R-:W-:Y:S01]  /*f3c0*/  HFMA2.MMA R244, -RZ, RZ, 0, 4.76837158203125e-07 ;  /* 0x00000008fff47435 */ /* 0x000fe200000001ff */
[----:B------:R-:W-:-:S02]  /*f3d0*/  MOV R73, R76 ;  /* 0x0000004c00497202 */ /* 0x000fc40000000f00 */
[----:B------:R-:W-:Y:S02]  /*f3e0*/  MOV R79, 0x1f ;  /* 0x0000001f004f7802 */ /* 0x000fe40000000f00 */
[----:B------:R-:W-:Y:S02]  /*f3f0*/  MOV R80, 0xffffffff ;  /* 0xffffffff00507802 */ /* 0x000fe40000000f00 */
[----:B0-----:R-:W-:Y:S02]  /*f400*/  MOV R68, 0xf420 ;  /* 0x0000f42000447802 */ /* 0x001fe40000000f00 */
[----:B-1234-:R-:W-:Y:S05]  /*f410*/  CALL.REL.NOINC `($__internal_66_$__cuda_sm70_shflsync_down) ;  /* 0x000008f000007944 */ /* 0x01efea0003c00000 */
[----:B-1----:R-:W-:Y:S01]  /*f420*/  MOV R70, R244 ;  /* 0x000000f400467202 */ /* 0x002fe20000000f00 */
[----:B------:R-:W-:Y:S01]  /*f430*/  HFMA2.MMA R244, -RZ, RZ, 0, 4.76837158203125e-07 ;  /* 0x00000008fff47435 */ /* 0x000fe200000001ff */
[----:B0-----:R-:W-:Y:S02]  /*f440*/  MOV R73, R77 ;  /* 0x0000004d00497202 */ /* 0x001fe40000000f00 */
[----:B------:R-:W-:Y:S02]  /*f450*/  MOV R79, 0x1f ;  /* 0x0000001f004f7802 */ /* 0x000fe40000000f00 */
[----:B------:R-:W-:-:S02]  /*f460*/  MOV R80, 0xffffffff ;  /* 0xffffffff00507802 */ /* 0x000fc40000000f00 */
[----:B------:R-:W-:Y:S02]  /*f470*/  MOV R68, 0xf490 ;  /* 0x0000f49000447802 */ /* 0x000fe40000000f00 */
[----:B------:R-:W-:Y:S05]  /*f480*/  CALL.REL.NOINC `($__internal_66_$__cuda_sm70_shflsync_down) ;  /* 0x0000088000007944 */ /* 0x000fea0003c00000 */
[----:B-1----:R-:W-:Y:S01]  /*f490*/  MOV R71, R244 ;  /* 0x000000f400477202 */ /* 0x002fe20000000f00 */
[----:B------:R-:W-:Y:S01]  /*f4a0*/  HFMA2.MMA R244, -RZ, RZ, 0, 4.76837158203125e-07 ;  /* 0x00000008fff47435 */ /* 0x000fe200000001ff */
[----:B0-----:R-:W-:Y:S02]  /*f4b0*/  MOV R73, R75 ;  /* 0x0000004b00497202 */ /* 0x001fe40000000f00 */
[----:B------:R-:W-:Y:S02]  /*f4c0*/  MOV R79, 0x1f ;  /* 0x0000001f004f7802 */ /* 0x000fe40000000f00 */
[----:B------:R-:W-:Y:S02]  /*f4d0*/  MOV R80, 0xffffffff ;  /* 0xffffffff00507802 */ /* 0x000fe40000000f00 */
[----:B------:R-:W-:Y:S02]  /*f4e0*/  MOV R68, 0xf500 ;  /* 0x0000f50000447802 */ /* 0x000fe40000000f00 */
[----:B------:R-:W-:Y:S05]  /*f4f0*/  CALL.REL.NOINC `($__internal_66_$__cuda_sm70_shflsync_down) ;  /* 0x0000081000007944 */ /* 0x000fea0003c00000 */
[----:B-1----:R-:W-:Y:S01]  /*f500*/  MOV R72, R244 ;  /* 0x000000f400487202 */ /* 0x002fe20000000f00 */
[----:B------:R-:W-:Y:S01]  /*f510*/  HFMA2.MMA R244, -RZ, RZ, 0, 4.76837158203125e-07 ;  /* 0x00000008fff47435 */ /* 0x000fe200000001ff */
[----:B0-----:R-:W-:-:S02]  /*f520*/  MOV R73, R74 ;  /* 0x0000004a00497202 */ /* 0x001fc40000000f00 */
[----:B------:R-:W-:Y:S02]  /*f530*/  MOV R79, 0x1f ;  /* 0x0000001f004f7802 */ /* 0x000fe40000000f00 */
[----:B------:R-:W-:Y:S02]  /*f540*/  MOV R80, 0xffffffff ;  /* 0xffffffff00507802 */ /* 0x000fe40000000f00 */
[----:B------:R-:W-:Y:S02]  /*f550*/  MOV R68, 0xf570 ;  /* 0x0000f57000447802 */ /* 0x000fe40000000f00 */
[----:B------:R-:W-:Y:S05]  /*f560*/  CALL.REL.NOINC `($__internal_66_$__cuda_sm70_shflsync_down) ;  /* 0x000007a000007944 */ /* 0x000fea0003c00000 */
[----:B-1----:R-:W-:Y:S01]  /*f570*/  MOV R68, R244 ;  /* 0x000000f400447202 */ /* 0x002fe20000000f00 */
[----:B0-----:R-:W-:Y:S05]  /*f580*/  BRA `(.L_x_2772) ;  /* 0xffff88e000007947 */ /* 0x001fea000383ffff */
.L_x_2683:
[----:B------:R-:W-:Y:S01]  /*f590*/  HFMA2.MMA R244, -RZ, RZ, 0, 9.5367431640625e-07 ;  /* 0x00000010fff47435 */ /* 0x000fe200000001ff */
[----:B------:R-:W-:Y:S02]  /*f5a0*/  MOV R73, R76 ;  /* 0x0000004c00497202 */ /* 0x000fe40000000f00 */
[----:B------:R-:W-:Y:S02]  /*f5b0*/  MOV R79, 0x1f ;  /* 0x0000001f004f7802 */ /* 0x000fe40000000f00 */
[----:B------:R-:W-:-:S02]  /*f5c0*/  MOV R80, 0xffffffff ;  /* 0xffffffff00507802 */ /* 0x000fc40000000f00 */
[----:B0-----:R-:W-:Y:S02]  /*f5d0*/  MOV R68, 0xf5f0 ;  /* 0x0000f5f000447802 */ /* 0x001fe40000000f00 */
[----:B-1234-:R-:W-:Y:S05]  /*f5e0*/  CALL.REL.NOINC `($__internal_66_$__cuda_sm70_shflsync_down) ;  /* 0x0000072000007944 */ /* 0x01efea0003c00000 */
[----:B-1----:R-:W-:Y:S01]  /*f5f0*/  MOV R70, R244 ;  /* 0x000000f400467202 */ /* 0x002fe20000000f00 */
[----:B0-----:R-:W-:Y:S05]  /*f600*/  BRA `(.L_x_2773) ;  /* 0xffff898000007947 */ /* 0x001fea000383ffff */
.L_x_2684:
[----:B------:R-:W-:Y:S01]  /*f610*/  HFMA2.MMA R244, -RZ, RZ, 0, 9.5367431640625e-07 ;  /* 0x00000010fff47435 */ /* 0x000fe200000001ff */
[----:B------:R-:W-:Y:S02]  /*f620*/  MOV R73, R77 ;  /* 0x0000004d00497202 */ /* 0x000fe40000000f00 */
[----:B------:R-:W-:Y:S02]  /*f630*/  MOV R79, 0x1f ;  /* 0x0000001f004f7802 */ /* 0x000fe40000000f00 */
[----:B------:R-:W-:Y:S02]  /*f640*/  MOV R80, 0xffffffff ;  /* 0xffffffff00507802 */ /* 0x000fe40000000f00 */
[----:B0-----:R-:W-:Y:S02]  /*f650*/  MOV R68, 0xf670 ;  /* 0x0000f67000447802 */ /* 0x001fe40000000f00 */
[----:B-1234-:R-:W-:Y:S05]  /*f660*/  CALL.REL.NOINC `($__internal_66_$__cuda_sm70_shflsync_down) ;  /* 0x000006a000007944 */ /* 0x01efea0003c00000 */
[----:B-1----:R-:W-:Y:S01]  /*f670*/  MOV R71, R244 ;  /* 0x000000f400477202 */ /* 0x002fe20000000f00 */
[----:B------:R-:W-:Y:S01]  /*f680*/  HFMA2.MMA R244, -RZ, RZ, 0, 9.5367431640625e-07 ;  /* 0x00000010fff47435 */ /* 0x000fe200000001ff */
[----:B0-----:R-:W-:-:S02]  /*f690*/  MOV R73, R75 ;  /* 0x0000004b00497202 */ /* 0x001fc40000000f00 */
[----:B------:R-:W-:Y:S02]  /*f6a0*/  MOV R79, 0x1f ;  /* 0x0000001f004f7802 */ /* 0x000fe40000000f00 */
[----:B------:R-:W-:Y:S02]  /*f6b0*/  MOV R80, 0xffffffff ;  /* 0xffffffff00507802 */ /* 0x000fe40000000f00 */
[----:B------:R-:W-:Y:S02]  /*f6c0*/  MOV R68, 0xf6e0 ;  /* 0x0000f6e000447802 */ /* 0x000fe40000000f00 */
[----:B------:R-:W-:Y:S05]  /*f6d0*/  CALL.REL.NOINC `($__internal_66_$__cuda_sm70_shflsync_down) ;  /* 0x0000063000007944 */ /* 0x000fea0003c00000 */
[----:B-1----:R-:W-:Y:S01]  /*f6e0*/  MOV R72, R244 ;  /* 0x000000f400487202 */ /* 0x002fe20000000f00 */
[----:B------:R-:W-:Y:S01]  /*f6f0*/  HFMA2.MMA R244, -RZ, RZ, 0, 9.5367431640625e-07 ;  /* 0x00000010fff47435 */ /* 0x000fe200000001ff */
[----:B0-----:R-:W-:Y:S02]  /*f700*/  MOV R73, R74 ;  /* 0x0000004a00497202 */ /* 0x001fe40000000f00 */
[----:B------:R-:W-:Y:S02]  /*f710*/  MOV R79, 0x1f ;  /* 0x0000001f004f7802 */ /* 0x000fe40000000f00 */
[----:B------:R-:W-:-:S02]  /*f720*/  MOV R80, 0xffffffff ;  /* 0xffffffff00507802 */ /* 0x000fc40000000f00 */
[----:B------:R-:W-:Y:S02]  /*f730*/  MOV R68, 0xf750 ;  /* 0x0000f75000447802 */ /* 0x000fe40000000f00 */
[----:B------:R-:W-:Y:S05]  /*f740*/  CALL.REL.NOINC `($__internal_66_$__cuda_sm70_shflsync_down) ;  /* 0x000005c000007944 */ /* 0x000fea0003c00000 */
[----:B-1----:R-:W-:Y:S01]  /*f750*/  MOV R68, R244 ;  /* 0x000000f400447202 */ /* 0x002fe20000000f00 */
[----:B0-----:R-:W-:Y:S05]  /*f760*/  BRA `(.L_x_2774) ;  /* 0xffff886000007947 */ /* 0x001fea000383ffff */
.L_x_2687:
[----:B----4-:R-:W-:Y:S01]  /*f770*/  HFMA2.MMA R72, -RZ, RZ, 0, 0 ;  /* 0x00000000ff487435 */ /* 0x010fe200000001ff */
[----:B---3--:R-:W-:Y:S02]  /*f780*/  MOV R71, R76 ;  /* 0x0000004c00477202 */ /* 0x008fe40000000f00 */
[----:B------:R-:W-:Y:S02]  /*f790*/  MOV R73, 0x1f ;  /* 0x0000001f00497802 */ /* 0x000fe40000000f00 */
[----:B-1----:R-:W-:Y:S02]  /*f7a0*/  MOV R70, 0xffffffff ;  /* 0xffffffff00467802 */ /* 0x002fe40000000f00 */
[----:B0-----:R-:W-:Y:S02]  /*f7b0*/  MOV R68, 0xf7d0 ;  /* 0x0000f7d000447802 */ /* 0x001fe40000000f00 */
[----:B--2---:R-:W-:Y:S05]  /*f7c0*/  CALL.REL.NOINC `($__internal_67_$__cuda_sm70_shflsync_idx_p) ;  /* 0x0000058000007944 */ /* 0x004fea0003c00000 */
[----:B0-----:R-:W-:Y:S01]  /*f7d0*/  HFMA2.MMA R72, -RZ, RZ, 0, 0 ;  /* 0x00000000ff487435 */ /* 0x001fe200000001ff */
[----:B-1----:R-:W-:Y:S02]  /*f7e0*/  MOV R237, R70 ;  /* 0x0000004600ed7202 */ /* 0x002fe40000000f00 */
[----:B------:R-:W-:-:S02]  /*f7f0*/  MOV R71, R77 ;  /* 0x0000004d00477202 */ /* 0x000fc40000000f00 */
[----:B------:R-:W-:Y:S02]  /*f800*/  MOV R73, 0x1f ;  /* 0x0000001f00497802 */ /* 0x000fe40000000f00 */
[----:B------:R-:W-:Y:S02]  /*f810*/  MOV R70, 0xffffffff ;  /* 0xffffffff00467802 */ /* 0x000fe40000000f00 */
[----:B------:R-:W-:Y:S02]  /*f820*/  MOV R68, 0xf840 ;  /* 0x0000f84000447802 */ /* 0x000fe40000000f00 */
[----:B------:R-:W-:Y:S05]  /*f830*/  CALL.REL.NOINC `($__internal_67_$__cuda_sm70_shflsync_idx_p) ;  /* 0x0000051000007944 */ /* 0x000fea0003c00000 */
[----:B0-----:R-:W-:Y:S01]  /*f840*/  HFMA2.MMA R72, -RZ, RZ, 0, 0 ;  /* 0x00000000ff487435 */ /* 0x001fe200000001ff */
[----:B-1----:R-:W-:Y:S02]  /*f850*/  MOV R78, R70 ;  /* 0x00000046004e7202 */ /* 0x002fe40000000f00 */
[----:B------:R-:W-:Y:S02]  /*f860*/  MOV R71, R75 ;  /* 0x0000004b00477202 */ /* 0x000fe40000000f00 */
[----:B------:R-:W-:Y:S02]  /*f870*/  MOV R73, 0x1f ;  /* 0x0000001f00497802 */ /* 0x000fe40000000f00 */
[----:B------:R-:W-:-:S02]  /*f880*/  MOV R70, 0xffffffff ;  /* 0xffffffff00467802 */ /* 0x000fc40000000f00 */
[----:B------:R-:W-:Y:S02]  /*f890*/  MOV R68, 0xf8b0 ;  /* 0x0000f8b000447802 */ /* 0x000fe40000000f00 */
[----:B------:R-:W-:Y:S05]  /*f8a0*/  CALL.REL.NOINC `($__internal_67_$__cuda_sm70_shflsync_idx_p) ;  /* 0x000004a000007944 */ /* 0x000fea0003c00000 */
[----:B0-----:R-:W-:Y:S01]  /*f8b0*/  HFMA2.MMA R72, -RZ, RZ, 0, 0 ;  /* 0x00000000ff487435 */ /* 0x001fe200000001ff */
[----:B-1----:R-:W-:Y:S02]  /*f8c0*/  MOV R232, R70 ;  /* 0x0000004600e87202 */ /* 0x002fe40000000f00 */
[----:B------:R-:W-:Y:S02]  /*f8d0*/  MOV R71, R74 ;  /* 0x0000004a00477202 */ /* 0x000fe40000000f00 */
[----:B------:R-:W-:Y:S02]  /*f8e0*/  MOV R73, 0x1f ;  /* 0x0000001f00497802 */ /* 0x000fe40000000f00 */
[----:B------:R-:W-:Y:S02]  /*f8f0*/  MOV R70, 0xffffffff ;  /* 0xffffffff00467802 */ /* 0x000fe40000000f00 */
[----:B------:R-:W-:Y:S02]  /*f900*/  MOV R68, 0xf920 ;  /* 0x0000f92000447802 */ /* 0x000fe40000000f00 */
[----:B------:R-:W-:Y:S05]  /*f910*/  CALL.REL.NOINC `($__internal_67_$__cuda_sm70_shflsync_idx_p) ;  /* 0x0000043000007944 */ /* 0x000fea0003c00000 */
[----:B------:R-:W-:Y:S01]  /*f920*/  HFMA2.MMA R244, -RZ, RZ, 0, 5.9604644775390625e-08 ;  /* 0x00000001fff47435 */ /* 0x000fe200000001ff */
[----:B-1----:R-:W-:-:S02]  /*f930*/  MOV R230, R70 ;  /* 0x0000004600e67202 */ /* 0x002fc40000000f00 */
[----:B0-----:R-:W-:Y:S02]  /*f940*/  MOV R73, R76 ;  /* 0x0000004c00497202 */ /* 0x001fe40000000f00 */
[----:B------:R-:W-:Y:S02]  /*f950*/  MOV R79, 0x1f ;  /* 0x0000001f004f7802 */ /* 0x000fe40000000f00 */
[----:B------:R-:W-:Y:S02]  /*f960*/  MOV R80, 0xffffffff ;  /* 0xffffffff00507802 */ /* 0x000fe40000000f00 */
[----:B------:R-:W-:Y:S02]  /*f970*/  MOV R68, 0xf990 ;  /* 0x0000f99000447802 */ /* 0x000fe40000000f00 */
[----:B------:R-:W-:Y:S05]  /*f980*/  CALL.REL.NOINC `($__internal_66_$__cuda_sm70_shflsync_down) ;  /* 0x0000038000007944 */ /* 0x000fea0003c00000 */
[----:B-1----:R-:W-:Y:S01]  /*f990*/  MOV R240, R244 ;  /* 0x000000f400f07202 */ /* 0x002fe20000000f00 */
[----:B------:R-:W-:Y:S01]  /*f9a0*/  HFMA2.MMA R244, -RZ, RZ, 0, 5.9604644775390625e-08 ;  /* 0x00000001fff47435 */ /* 0x000fe200000001ff */
[----:B0-----:R-:W-:Y:S02]  /*f9b0*/  MOV R73, R77 ;  /* 0x0000004d00497202 */ /* 0x001fe40000000f00 */
[----:B------:R-:W-:-:S02]  /*f9c0*/  MOV R79, 0x1f ;  /* 0x0000001f004f7802 */ /* 0x000fc40000000f00 */
[----:B------:R-:W-:Y:S02]  /*f9d0*/  MOV R80, 0xffffffff ;  /* 0xffffffff00507802 */ /* 0x000fe40000000f00 */
[----:B------:R-:W-:Y:S02]  /*f9e0*/  MOV R68, 0xfa00 ;  /* 0x0000fa0000447802 */ /* 0x000fe40000000f00 */
[----:B------:R-:W-:Y:S05]  /*f9f0*/  CALL.REL.NOINC `($__internal_66_$__cuda_sm70_shflsync_down) ;  /* 0x0000031000007944 */ /* 0x000fea0003c00000 */
[----:B-1----:R-:W-:Y:S01]  /*fa00*/  MOV R242, R244 ;  /* 0x000000f400f27202 */ /* 0x002fe20000000f00 */
[----:B------:R-:W-:Y:S01]  /*fa10*/  HFMA2.MMA R244, -RZ, RZ, 0, 5.9604644775390625e-08 ;  /* 0x00000001fff47435 */ /* 0x000fe200000001ff */
[----:B0-----:R-:W-:Y:S02]  /*fa20*/  MOV R73, R75 ;  /* 0x0000004b00497202 */ /* 0x001fe40000000f00 */
[----:B------:R-:W-:Y:S02]  /*fa30*/  MOV R79, 0x1f ;  /* 0x0000001f004f7802 */ /* 0x000fe40000000f00 */
[----:B------:R-:W-:Y:S02]  /*fa40*/  MOV R80, 0xffffffff ;  /* 0xffffffff00507802 */ /* 0x000fe40000000f00 */
[----:B------:R-:W-:-:S02]  /*fa50*/  MOV R68, 0xfa70 ;  /* 0x0000fa7000447802 */ /* 0x000fc40000000f00 */
        /* <DEDUP_REMOVED lines=20> */
[----:B-1----:R-:W-:Y:S05]  /*fba0*/  CALL.REL.NOINC `($__internal_67_$__cuda_sm70_shflsync_idx_p) ;  /* 0x000001a000007944 */ /* 0x002fea0003c00000 */
[----:B0-----:R-:W-:Y:S01]  /*fbb0*/  HFMA2.MMA R72, -RZ, RZ, 0, 0 ;  /* 0x00000000ff487435 */ /* 0x001fe200000001ff */
[----:B-1----:R-:W-:Y:S02]  /*fbc0*/  MOV R78, R70 ;  /* 0x00000046004e7202 */ /* 0x002fe40000000f00 */
[----:B------:R-:W-:Y:S02]  /*fbd0*/  MOV R71, R57 ;  /* 0x0000003900477202 */ /* 0x000fe40000000f00 */
[----:B------:R-:W-:Y:S02]  /*fbe0*/  MOV R73, 0x1f ;  /* 0x0000001f00497802 */ /* 0x000fe40000000f00 */
[----:B------:R-:W-:Y:S02]  /*fbf0*/  MOV R70, 0xffffffff ;  /* 0xffffffff00467802 */ /* 0x000fe40000000f00 */
[----:B------:R-:W-:Y:S02]  /*fc00*/  MOV R68, 0xfc20 ;  /* 0x0000fc2000447802 */ /* 0x000fe40000000f00 */
        /* <DEDUP_REMOVED lines=15> */
[----:B01----:R-:W-:Y:S05]  /*fd00*/  BRA `(.L_x_2775) ;  /* 0xffff84e000007947 */ /* 0x003fea000383ffff */
        .weak           $__internal_66_$__cuda_sm70_shflsync_down
        .type           $__internal_66_$__cuda_sm70_shflsync_down,@function
        .size           $__internal_66_$__cuda_sm70_shflsync_down,($__internal_67_$__cuda_sm70_shflsync_idx_p - $__internal_66_$__cuda_sm70_shflsync_down)
$__internal_66_$__cuda_sm70_shflsync_down:
[----:B------:R-:W-:Y:S01]  /*fd10*/  HFMA2.MMA R69, -RZ, RZ, 0, 0 ;  /* 0x00000000ff457435 */ /* 0x000fe200000001ff */
[----:B------:R-:W-:Y:S04]  /*fd20*/  WARPSYNC R80 ;  /* 0x0000005000007348 */ /* 0x000fe80003800000 */
[----:B------:R0:W1:Y:S01]  /*fd30*/  SHFL.DOWN PT, R244, R73, R244, R79 ;  /* 0x080000f449f47389 */ /* 0x00006200000e004f */
[----:B------:R-:W-:Y:S05]  /*fd40*/  RET.REL.NODEC R68 `(_Z25selective_scan_bwd_kernelI32Selective_Scan_bwd_kernel_traitsILi128ELi16ELb1ELb0ELb1ELb1ELb0EN3c104HalfENS1_7complexIfEEEEv12SSMParamsBwd) ;  /* 0xffff02b044007950 */ /* 0x000fea0003c3ffff */
        .weak           $__internal_67_$__cuda_sm70_shflsync_idx_p
        .type           $__internal_67_$__cuda_sm70_shflsync_idx_p,@function
        .size           $__internal_67_$__cuda_sm70_shflsync_idx_p,($__internal_68_$__cuda_sm70_shflsync_up - $__internal_67_$__cuda_sm70_shflsync_idx_p)
$__internal_67_$__cuda_sm70_shflsync_idx_p:
[----:B------:R-:W-:Y:S01]  /*fd50*/  MOV R69, 0x0 ;  /* 0x0000000000457802 */ /* 0x000fe20000000f00 */
[----:B------:R-:W-:Y:S04]  /*fd60*/  WARPSYNC R70 ;  /* 0x0000004600007348 */ /* 0x000fe80003800000 */
[----:B------:R0:W1:Y:S01]  /*fd70*/  SHFL.IDX PT, R70, R71, R72, R73 ;  /* 0x0000004847467389 */ /* 0x00006200000e0049 */
[----:B------:R-:W-:Y:S05]  /*fd80*/  RET.REL.NODEC R68 `(_Z25selective_scan_bwd_kernelI32Selective_Scan_bwd_kernel_traitsILi128ELi16ELb1ELb0ELb1ELb1ELb0EN3c104HalfENS1_7complexIfEEEEv12SSMParamsBwd) ;  /* 0xffff027044007950 */ /* 0x000fea0003c3ffff */
        .weak           $__internal_68_$__cuda_sm70_shflsync_up
        .type           $__internal_68_$__cuda_sm70_shflsync_up,@function
        .size           $__internal_68_$__cuda_sm70_shflsync_up,(.L_x_14500 - $__internal_68_$__cuda_sm70_shflsync_up)
$__internal_68_$__cuda_sm70_shflsync_up:
[----:B------:R-:W-:Y:S01]  /*fd90*/  HFMA2.MMA R69, -RZ, RZ, 0, 0 ;  /* 0x00000000ff457435 */ /* 0x000fe200000001ff */
[----:B------:R-:W-:Y:S04]  /*fda0*/  WARPSYNC R81 ;  /* 0x0000005100007348 */ /* 0x000fe80003800000 */
[----:B------:R0:W1:Y:S01]  /*fdb0*/  SHFL.UP PT, R73, R73, R76, R78 ;  /* 0x0400004c49497389 */ /* 0x00006200000e004e */
[----:B------:R-:W-:Y:S05]  /*fdc0*/  RET.REL.NODEC R68 `(_Z25selective_scan_bwd_kernelI32Selective_Scan_bwd_kernel_traitsILi128ELi16ELb1ELb0ELb1ELb1ELb0EN3c104HalfENS1_7complexIfEEEEv12SSMParamsBwd) ;  /* 0xffff023044007950 */ /* 0x000fea0003c3ffff */
.L_x_2776:
        /* <DEDUP_REMOVED lines=11> */
.L_x_14500:


//--------------------- .text._Z25selective_scan_bwd_kernelI32Selective_Scan_bwd_kernel_traitsILi128ELi16ELb1ELb0ELb1ELb1ELb1EN3c104HalfENS1_7complexIfEEEEv12SSMParamsBwd --------------------------
	.section	.text._Z25selective_scan_bwd_kernelI32Selective_Scan_bwd_kernel_traitsILi128ELi16ELb1ELb0ELb1ELb1ELb1EN3c104HalfENS1_7complexIfEEEEv12SSMParamsBwd,"ax",@progbits
	.sectioninfo	@"SHI_REGISTERS=245"
	.align	128
        .global         _Z25selective_scan_bwd_kernelI32Selective_Scan_bwd_kernel_traitsILi128ELi16ELb1ELb0ELb1ELb1ELb1EN3c104HalfENS1_7complexIfEEEEv12SSMParamsBwd
        .type           _Z25selective_scan_bwd_kernelI32Selective_Scan_bwd_kernel_traitsILi128ELi16ELb1ELb0ELb1ELb1ELb1EN3c104HalfENS1_7complexIfEEEEv12SSMParamsBwd,@function
        .size           _Z25selective_scan_bwd_kernelI32Selective_Scan_bwd_kernel_traitsILi128ELi16ELb1ELb0ELb1ELb1ELb1EN3c104HalfENS1_7complexIfEEEEv12SSMParamsBwd,(.L_x_14503 - _Z25selective_scan_bwd_kernelI32Selective_Scan_bwd_kernel_traitsILi128ELi16ELb1ELb0ELb1ELb1ELb1EN3c104HalfENS1_7complexIfEEEEv12SSMParamsBwd)
        .other          _Z25selective_scan_bwd_kernelI32Selective_Scan_bwd_kernel_traitsILi128ELi16ELb1ELb0ELb1ELb1ELb1EN3c104HalfENS1_7complexIfEEEEv12SSMParamsBwd,@"STO_CUDA_ENTRY STV_DEFAULT"
_Z25selective_scan_bwd_kernelI32Selective_Scan_bwd_kernel_traitsILi128ELi16ELb1ELb0ELb1ELb1ELb1EN3c104HalfENS1_7complexIfEEEEv12SSMParamsBwd:
.text._Z25selective_scan_bwd_kernelI32Selective_Scan_bwd_kernel_traitsILi128ELi16ELb1ELb0ELb1ELb1ELb1EN3c104HalfENS1_7complexIfEEEEv12SSMParamsBwd:
        /* <DEDUP_REMOVED lines=65> */
[----:B------:R-:W1:Y:S01]  /*0410*/  R2UR UR23, R0 ;  /* 0x00000000001773c2 */ /* 0x000e6200000e0000 */
        /* <DEDUP_REMOVED lines=23> */
[----:B------:R-:W-:-:S02]  /*0590*/  ULDC.64 UR12, c[0x0][0x248] ;  /* 0x00009200000c7ab9 */ /* 0x000fc40000000a00 */
[----:B------:R-:W-:Y:S02]  /*05a0*/  UIMAD.WIDE.U32 UR4, UR5, UR25, UR4 ;  /* 0x00000019050472a5 */ /* 0x000fe4000f8e0004 */
[----:B------:R-:W-:Y:S02]  /*05b0*/  ULDC UR18, c[0x0][0x164] ;  /* 0x0000590000127ab9 */ /* 0x000fe40000000800 */
[----:B-1----:R-:W-:-:S07]  /*05c0*/  UIMAD.WIDE.U32 UR4, UR5, UR23, URZ ;  /* 0x00000017050472a5 */ /* 0x002fce000f8e003f */
[----:B------:R-:W-:Y:S02]  /*05d0*/  UMOV UR25, UR5 ;  /* 0x0000000500197c82 */ /* 0x000fe40008000000 */
[----:B------:R-:W-:Y:S02]  /*05e0*/  UIADD3 UR4, -UR25, URZ, URZ ;  /* 0x0000003f19047290 */ /* 0x000fe4000fffe13f */
[----:B------:R-:W-:Y:S02]  /*05f0*/  UIADD3 UR5, UR17, UR22, URZ ;  /* 0x0000001611057290 */ /* 0x000fe4000fffe03f */
[----:B------:R-:W-:Y:S02]  /*0600*/  UIMAD UR17, UR30, UR4, UR23 ;  /* 0x000000041e1172a4 */ /* 0x000fe4000f8e0217 */
[----:B------:R-:W-:Y:S02]  /*0610*/  UIMAD UR4, UR21, UR36, URZ ;  /* 0x00000024150472a4 */ /* 0x000fe4000f8e023f */
[----:B------:R-:W-:-:S02]  /*0620*/  UISETP.GT.U32.AND UP1, UPT, UR30, UR17, UPT ;  /* 0x000000111e00728c */ /* 0x000fc4000bf24070 */
[----:B------:R-:W-:-:S03]  /*0630*/  UIMAD UR32, UR20, UR37, UR4 ;  /* 0x00000025142072a4 */ /* 0x000fc6000f8e0204 */
[----:B------:R-:W-:Y:S02]  /*0640*/  UMOV UR4, UR16 ;  /* 0x0000001000047c82 */ /* 0x000fe40008000000 */
[----:B------:R-:W-:Y:S02]  /*0650*/  UIMAD.WIDE.U32 UR4, UR20, UR36, UR4 ;  /* 0x00000024140472a5 */ /* 0x000fe4000f8e0004 */
[----:B------:R-:W-:Y:S02]  /*0660*/  ULOP3.LUT UR16, UR20, UR33, URZ, 0x3c, !UPT ;  /* 0x0000002114107292 */ /* 0x000fe4000f8e3c3f */
[----:B------:R-:W-:Y:S02]  /*0670*/  @!UP1 UIADD3 UR17, UR17, -UR30, URZ ;  /* 0x8000001e11119290 */ /* 0x000fe4000fffe03f */
[----:B------:R-:W-:Y:S02]  /*0680*/  ULDC.64 UR36, c[0x0][0x240] ;  /* 0x0000900000247ab9 */ /* 0x000fe40000000a00 */
[----:B------:R-:W-:-:S02]  /*0690*/  UISETP.GE.U32.AND UP2, UPT, UR17, UR30, UPT ;  /* 0x0000001e1100728c */ /* 0x000fc4000bf46070 */
[----:B------:R-:W-:Y:S02]  /*06a0*/  ULEA UR23, UP3, UR24, UR36, 0x1 ;  /* 0x0000002418177291 */ /* 0x000fe4000f86083f */
[----:B------:R-:W-:Y:S02]  /*06b0*/  @!UP1 UIADD3 UR25, UR25, 0x1, URZ ;  /* 0x0000000119199890 */ /* 0x000fe4000fffe03f */
[----:B------:R-:W-:Y:S02]  /*06c0*/  ULEA.HI.X UR24, UR24, UR37, UR19, 0x1, UP3 ;  /* 0x0000002518187291 */ /* 0x000fe400098f0c13 */
[----:B------:R-:W-:Y:S02]  /*06d0*/  UISETP.GE.AND UP3, UPT, UR16, URZ, UPT ;  /* 0x0000003f1000728c */ /* 0x000fe4000bf66270 */
[----:B------:R-:W-:Y:S02]  /*06e0*/  UISETP.NE.AND UP1, UPT, URZ, UR33, UPT ;  /* 0x000000213f00728c */ /* 0x000fe4000bf25270 */
[----:B------:R-:W-:-:S02]  /*06f0*/  @UP2 UIADD3 UR25, UR25, 0x1, URZ ;  /* 0x0000000119192890 */ /* 0x000fc4000fffe03f */
[----:B------:R-:W-:Y:S02]  /*0700*/  UIADD3 UR17, UP4, UR26, UR14, URZ ;  /* 0x0000000e1a117290 */ /* 0x000fe4000ff9e03f */
[----:B------:R-:W-:Y:S02]  /*0710*/  UIADD3 UR26, UP2, UR26, UR4, URZ ;  /* 0x000000041a1a7290 */ /* 0x000fe4000ff5e03f */
[----:B------:R-:W-:Y:S02]  /*0720*/  UIADD3.X UR14, UR27, UR15, UR28, UP4, !UPT ;  /* 0x0000000f1b0e7290 */ /* 0x000fe4000a7fe41c */
[----:B------:R-:W-:Y:S02]  /*0730*/  UMOV UR22, UR25 ;  /* 0x0000001900167c82 */ /* 0x000fe40008000000 */
[----:B------:R-:W-:Y:S02]  /*0740*/  ULEA UR16, UP4, UR17, UR12, 0x1 ;  /* 0x0000000c11107291 */ /* 0x000fe4000f88083f */
[----:B------:R-:W-:-:S02]  /*0750*/  @!UP3 UIADD3 UR22, -UR22, URZ, URZ ;  /* 0x0000003f1616b290 */ /* 0x000fc4000fffe13f */
[----:B------:R-:W-:Y:S02]  /*0760*/  @!UP1 ULOP3.LUT UR22, URZ, UR33, URZ, 0x33, !UPT ;  /* 0x000000213f169292 */ /* 0x000fe4000f8e333f */
        /* <DEDUP_REMOVED lines=42> */
[----:B---3--:R-:W-:-:S04]  /*0a10*/  SHF.R.S32.HI R0, RZ, 0x1f, R101 ;  /* 0x0000001fff007819 */ /* 0x008fc80000011465 */
[----:B------:R-:W-:-:S04]  /*0a20*/  LEA.HI R0, R0, R101, RZ, 0x5 ;  /* 0x0000006500007211 */ /* 0x000fc800078f28ff */
[----:B----4-:R-:W-:Y:S02]  /*0a30*/  SHF.R.S32.HI R100, RZ, 0x5, R0 ;  /* 0x00000005ff647819 */ /* 0x010fe40000011400 */
.L_x_2913:
[----:B------:R-:W-:Y:S01]  /*0a40*/  BAR.SYNC.DEFER_BLOCKING 0x0 ;  /* 0x0000000000007b1d */ /* 0x000fe20000010000 */
[----:B0-----:R-:W-:Y:S02]  /*0a50*/  SHF.L.U32 R3, R101, 0x1, RZ ;  /* 0x0000000165037819 */ /* 0x001fe400000006ff */
[----:B------:R-:W-:Y:S02]  /*0a60*/  MOV R4, UR23 ;  /* 0x0000001700047c02 */ /* 0x000fe40008000f00 */
[----:B------:R-:W-:Y:S02]  /*0a70*/  LOP3.LUT R3, R3, 0xffffffc0, RZ, 0xc0, !PT ;  /* 0xffffffc003037812 */ /* 0x000fe400078ec0ff */
[----:B------:R-:W-:Y:S02]  /*0a80*/  MOV R5, UR24 ;  /* 0x0000001800057c02 */ /* 0x000fe40008000f00 */
[----:B------:R-:W-:-:S05]  /*0a90*/  LOP3.LUT R0, R3, 0x1f, R101, 0xf8, !PT ;  /* 0x0000001f03007812 */ /* 0x000fca00078ef865 */
[----:B------:R-:W-:-:S05]  /*0aa0*/  IMAD.WIDE R4, R0, 0x10, R4 ;  /* 0x0000001000047825 */ /* 0x000fca00078e0204 */
[----:B------:R-:W3:Y:S04]  /*0ab0*/  LDG.E.128 R12, [R4.64] ;  /* 0x00000022040c7981 */ /* 0x000ee8000c1e1d00 */
[----:B------:R-:W4:Y:S01]  /*0ac0*/  LDG.E.128 R16, [R4.64+0x200] ;  /* 0x0002002204107981 */ /* 0x000f22000c1e1d00 */
[----:B------:R-:W-:Y:S01]  /*0ad0*/  IADD3 R99, R3, R104, RZ ;  /* 0x0000006803637210 */ /* 0x000fe20007ffe0ff */
[----:B------:R-:W-:-:S03]  /*0ae0*/  HFMA2.MMA R9, -RZ, RZ, 0, 9.5367431640625e-07 ;  /* 0x00000010ff097435 */ /* 0x000fc600000001ff */
[----:B------:R-:W-:-:S07]  /*0af0*/  IADD3 R98, R99, R104, RZ ;  /* 0x0000006863627210 */ /* 0x000fce0007ffe0ff */
[----:B------:R-:W-:Y:S01]  /*0b00*/  IMAD.WIDE R8, R0, R9, UR16 ;  /* 0x0000001000087e25 */ /* 0x000fe2000f8e0209 */
[----:B---3--:R-:W-:Y:S04]  /*0b10*/  STS.128 [R99.X16], R12 ;  /* 0x0000000c63007388 */ /* 0x008fe8000000cc00 */
[----:B----4-:R0:W-:Y:S01]  /*0b20*/  STS.128 [R99.X16+0x200], R16 ;  /* 0x0002001063007388 */ /* 0x0101e2000000cc00 */
[----:B------:R-:W-:-:S06]  /*0b30*/  NOP ;  /* 0x0000000000007918 */ /* 0x000fcc0000000000 */
[----:B------:R-:W-:Y:S04]  /*0b40*/  LDS.128 R72, [R98.X16] ;  /* 0x0000000062487984 */ /* 0x000fe8000000cc00 */
        /* <DEDUP_REMOVED lines=10> */
[----:B------:R-:W3:Y:S04]  /*0bf0*/  LDS.128 R12, [R98.X16] ;  /* 0x00000000620c7984 */ /* 0x000ee8000000cc00 */
[----:B------:R4:W2:Y:S04]  /*0c00*/  LDS.128 R4, [R98.X16+0x10] ;  /* 0x0000100062047984 */ /* 0x0008a8000000cc00 */
[----:B------:R-:W-:Y:S06]  /*0c10*/  BAR.SYNC.DEFER_BLOCKING 0x0 ;  /* 0x0000000000007b1d */ /* 0x000fec0000010000 */
[----:B0-----:R-:W5:Y:S04]  /*0c20*/  LDG.E.128 R16, [R10.64] ;  /* 0x000000220a107981 */ /* 0x001f68000c1e1d00 */
[----:B------:R-:W2:Y:S01]  /*0c30*/  LDG.E.128 R28, [R10.64+0x200] ;  /* 0x000200220a1c7981 */ /* 0x000ea2000c1e1d00 */
[----:B------:R-:W-:Y:S01]  /*0c40*/  ULDC UR29, c[0x0][0x174] ;  /* 0x00005d00001d7ab9 */ /* 0x000fe20000000800 */
[----:B------:R-:W-:Y:S01]  /*0c50*/  BSSY B0, `(.L_x_2778) ;  /* 0x000003c000007945 */ /* 0x000fe20003800000 */
[----:B------:R-:W-:Y:S01]  /*0c60*/  UIADD3 UR29, -UR6, UR29, URZ ;  /* 0x0000001d061d7290 */ /* 0x000fe2000fffe13f */
[----:B---3--:R-:W-:-:S02]  /*0c70*/  HADD2.F32 R97, -RZ, R12.H0_H0 ;  /* 0x2000000cff617230 */ /* 0x008fc40000004100 */
[--C-:B------:R-:W-:Y:S02]  /*0c80*/  HADD2.F32 R95, -RZ, R13.reuse.H0_H0 ;  /* 0x2000000dff5f7230 */ /* 0x100fe40000004100 */
[----:B------:R-:W-:Y:S01]  /*0c90*/  HADD2.F32 R93, -RZ, R14.H0_H0 ;  /* 0x2000000eff5d7230 */ /* 0x000fe20000004100 */
[----:B--2---:R-:W-:Y:S01]  /*0ca0*/  FADD.FTZ R97, R97, UR5 ;  /* 0x0000000561617e21 */ /* 0x004fe20008010000 */
[----:B------:R-:W-:Y:S01]  /*0cb0*/  HADD2.F32 R12, -RZ, R12.H1_H1 ;  /* 0x3000000cff0c7230 */ /* 0x000fe20000004100 */
[----:B------:R-:W-:Y:S01]  /*0cc0*/  FADD.FTZ R95, R95, UR5 ;  /* 0x000000055f5f7e21 */ /* 0x000fe20008010000 */
[----:B------:R-:W-:Y:S01]  /*0cd0*/  HADD2.F32 R13, -RZ, R13.H1_H1 ;  /* 0x3000000dff0d7230 */ /* 0x000fe20000004100 */
[----:B------:R-:W-:Y:S01]  /*0ce0*/  FADD.FTZ R93, R93, UR5 ;  /* 0x000000055d5d7e21 */ /* 0x000fe20008010000 */
[----:B------:R-:W-:Y:S01]  /*0cf0*/  FSETP.GTU.FTZ.AND P2, PT, R97, 20, PT ;  /* 0x41a000006100780b */ /* 0x000fe20003f5c000 */
[----:B------:R-:W-:Y:S01]  /*0d00*/  HADD2.F32 R14, -RZ, R14.H1_H1 ;  /* 0x3000000eff0e7230 */ /* 0x000fe20000004100 */
[----:B------:R-:W-:Y:S01]  /*0d10*/  FADD.FTZ R96, R12, UR5 ;  /* 0x000000050c607e21 */ /* 0x000fe20008010000 */
[--C-:B------:R-:W-:Y:S01]  /*0d20*/  HADD2.F32 R91, -RZ, R15.reuse.H0_H0 ;  /* 0x2000000fff5b7230 */ /* 0x100fe20000004100 */
[----:B------:R-:W-:Y:S01]  /*0d30*/  FADD.FTZ R94, R13, UR5 ;  /* 0x000000050d5e7e21 */ /* 0x000fe20008010000 */
[----:B------:R-:W-:Y:S01]  /*0d40*/  HADD2.F32 R15, -RZ, R15.H1_H1 ;  /* 0x3000000fff0f7230 */ /* 0x000fe20000004100 */
[----:B------:R-:W-:Y:S01]  /*0d50*/  FADD.FTZ R92, R14, UR5 ;  /* 0x000000050e5c7e21 */ /* 0x000fe20008010000 */
[----:B------:R-:W-:Y:S01]  /*0d60*/  FSETP.GTU.FTZ.AND P3, PT, R96, 20, PT ;  /* 0x41a000006000780b */ /* 0x000fe20003f7c000 */
[----:B------:R-:W-:Y:S01]  /*0d70*/  FADD.FTZ R91, R91, UR5 ;  /* 0x000000055b5b7e21 */ /* 0x000fe20008010000 */
[----:B------:R-:W-:Y:S01]  /*0d80*/  FSETP.GTU.FTZ.AND P4, PT, R95, 20, PT ;  /* 0x41a000005f00780b */ /* 0x000fe20003f9c000 */
[----:B------:R-:W-:Y:S01]  /*0d90*/  FADD.FTZ R90, R15, UR5 ;  /* 0x000000050f5a7e21 */ /* 0x000fe20008010000 */
[----:B------:R-:W-:-:S02]  /*0da0*/  FSETP.GTU.FTZ.AND P5, PT, R94, 20, PT ;  /* 0x41a000005e00780b */ /* 0x000fc40003fbc000 */
[----:B------:R-:W-:Y:S02]  /*0db0*/  FSETP.GTU.FTZ.AND P6, PT, R93, 20, PT ;  /* 0x41a000005d00780b */ /* 0x000fe40003fdc000 */
[----:B------:R-:W-:Y:S02]  /*0dc0*/  FSETP.GTU.FTZ.AND P0, PT, R92, 20, PT ;  /* 0x41a000005c00780b */ /* 0x000fe40003f1c000 */
[----:B------:R-:W-:Y:S01]  /*0dd0*/  FSETP.GTU.FTZ.AND P1, PT, R91, 20, PT ;  /* 0x41a000005b00780b */ /* 0x000fe20003f3c000 */
[----:B-----5:R4:W-:Y:S04]  /*0de0*/  STS.128 [R99.X16], R16 ;  /* 0x0000001063007388 */ /* 0x0209e8000000cc00 */
[----:B------:R4:W-:Y:S01]  /*0df0*/  STS.128 [R99.X16+0x200], R28 ;  /* 0x0002001c63007388 */ /* 0x0009e2000000cc00 */
[----:B------:R-:W-:-:S06]  /*0e00*/  NOP ;  /* 0x0000000000007918 */ /* 0x000fcc0000000000 */
        /* <DEDUP_REMOVED lines=32> */
.L_x_2779:
[----:B------:R-:W-:Y:S05]  /*1010*/  BSYNC B0 ;  /* 0x0000000000007941 */ /* 0x000fea0003800000 */
.L_x_2778:
        /* <DEDUP_REMOVED lines=36> */
.L_x_2781:
[----:B------:R-:W-:Y:S05]  /*1260*/  BSYNC B0 ;  /* 0x0000000000007941 */ /* 0x000fea0003800000 */
.L_x_2780:
[----:B------:R-:W-:Y:S01]  /*1270*/  HADD2.F32 R4, -RZ, R4.H1_H1 ;  /* 0x30000004ff047230 */ /* 0x000fe20000004100 */
        /* <DEDUP_REMOVED lines=35> */
.L_x_2783:
[----:B------:R-:W-:Y:S05]  /*14b0*/  BSYNC B0 ;  /* 0x0000000000007941 */ /* 0x000fea0003800000 */
.L_x_2782:
        /* <DEDUP_REMOVED lines=36> */
.L_x_2785:
[----:B------:R-:W-:Y:S05]  /*1700*/  BSYNC B0 ;  /* 0x0000000000007941 */ /* 0x000fea0003800000 */
.L_x_2784:
        /* <DEDUP_REMOVED lines=36> */
.L_x_2787:
[----:B------:R-:W-:Y:S05]  /*1950*/  BSYNC B0 ;  /* 0x0000000000007941 */ /* 0x000fea0003800000 */
.L_x_2786:
        /* <DEDUP_REMOVED lines=36> */
.L_x_2789:
[----:B------:R-:W-:Y:S05]  /*1ba0*/  BSYNC B0 ;  /* 0x0000000000007941 */ /* 0x000fea0003800000 */
.L_x_2788:
        /* <DEDUP_REMOVED lines=36> */
.L_x_2791:
[----:B------:R-:W-:Y:S05]  /*1df0*/  BSYNC B0 ;  /* 0x0000000000007941 */ /* 0x000fea0003800000 */
.L_x_2790:
        /* <DEDUP_REMOVED lines=36> */
.L_x_2793:
[----:B------:R-:W-:Y:S05]  /*2040*/  BSYNC B0 ;  /* 0x0000000000007941 */ /* 0x000fea0003800000 */
.L_x_2792:
        /* <DEDUP_REMOVED lines=36> */
.L_x_2795:
[----:B------:R-:W-:Y:S05]  /*2290*/  BSYNC B0 ;  /* 0x0000000000007941 */ /* 0x000fea0003800000 */
.L_x_2794:
        /* <DEDUP_REMOVED lines=34> */
.L_x_2797:
[----:B------:R-:W-:Y:S05]  /*24c0*/  BSYNC B0 ;  /* 0x0000000000007941 */ /* 0x000fea0003800000 */
.L_x_2796:
        /* <DEDUP_REMOVED lines=33> */
.L_x_2799:
[----:B------:R-:W-:Y:S05]  /*26e0*/  BSYNC B0 ;  /* 0x0000000000007941 */ /* 0x000fea0003800000 */
.L_x_2798:
        /* <DEDUP_REMOVED lines=33> */
.L_x_2801:
[----:B------:R-:W-:Y:S05]  /*2900*/  BSYNC B0 ;  /* 0x0000000000007941 */ /* 0x000fea0003800000 */
.L_x_2800:
        /* <DEDUP_REMOVED lines=33> */
.L_x_2803:
[----:B------:R-:W-:Y:S05]  /*2b20*/  BSYNC B0 ;  /* 0x0000000000007941 */ /* 0x000fea0003800000 */
.L_x_2802:
        /* <DEDUP_REMOVED lines=33> */
.L_x_2805:
[----:B------:R-:W-:Y:S05]  /*2d40*/  BSYNC B0 ;  /* 0x0000000000007941 */ /* 0x000fea0003800000 */
.L_x_2804:
        /* <DEDUP_REMOVED lines=33> */
.L_x_2807:
[----:B------:R-:W-:Y:S05]  /*2f60*/  BSYNC B0 ;  /* 0x0000000000007941 */ /* 0x000fea0003800000 */
.L_x_2806:
        /* <DEDUP_REMOVED lines=33> */
.L_x_2809:
[----:B------:R-:W-:Y:S05]  /*3180*/  BSYNC B0 ;  /* 0x0000000000007941 */ /* 0x000fea0003800000 */
.L_x_2808:
[----:B------:R-:W-:Y:S01]  /*3190*/  ULEA UR18, UR29, 0xfffff800, 0xb ;  /* 0xfffff8001d127891 */ /* 0x000fe2000f8e583f */
[----:B------:R-:W0:Y:S01]  /*31a0*/  LDS.128 R20, [R98.X16] ;  /* 0x0000000062147984 */ /* 0x000e22000000cc00 */
[----:B------:R-:W-:Y:S02]  /*31b0*/  ULDC.64 UR8, c[0x0][0x1f0] ;  /* 0x00007c0000087ab9 */ /* 0x000fe40000000a00 */
[----:B------:R-:W-:Y:S01]  /*31c0*/  UIMAD UR7, UR38, UR8, URZ ;  /* 0x00000008260772a4 */ /* 0x000fe2000f8e023f */
[----:B------:R-:W-:Y:S01]  /*31d0*/  LDS.128 R8, [R98.X16+0x10] ;  /* 0x0000100062087984 */ /* 0x000fe2000000cc00 */
[----:B------:R-:W-:Y:S02]  /*31e0*/  USHF.R.S32.HI UR19, URZ, 0x1f, UR18 ;  /* 0x0000001f3f137899 */ /* 0x000fe40008011412 */
[----:B------:R-:W-:Y:S02]  /*31f0*/  UIMAD UR7, UR31, UR9, UR7 ;  /* 0x000000091f0772a4 */ /* 0x000fe4000f8e0207 */
[----:B------:R-:W-:-:S02]  /*3200*/  UIMAD.WIDE.U32 UR8, UR31, UR8, UR18 ;  /* 0x000000081f0872a5 */ /* 0x000fc4000f8e0012 */
        /* <DEDUP_REMOVED lines=9> */
[----:B------:R-:W-:Y:S01]  /*32a0*/  MOV R4, UR7 ;  /* 0x0000000700047c02 */ /* 0x000fe20008000f00 */
[----:B------:R-:W-:-:S03]  /*32b0*/  ULDC.64 UR32, c[0x0][0x208] ;  /* 0x0000820000207ab9 */ /* 0x000fc60000000a00 */
[----:B------:R-:W-:Y:S01]  /*32c0*/  MOV R5, UR8 ;  /* 0x0000000800057c02 */ /* 0x000fe20008000f00 */
[----:B------:R-:W-:-:S04]  /*32d0*/  ULDC.64 UR8, c[0x0][0x200] ;  /* 0x0000800000087ab9 */ /* 0x000fc80000000a00 */
[----:B------:R-:W-:Y:S01]  /*32e0*/  IMAD.WIDE R4, R0, 0x10, R4 ;  /* 0x0000001000047825 */ /* 0x000fe200078e0204 */
[----:B------:R-:W-:Y:S06]  /*32f0*/  BAR.SYNC.DEFER_BLOCKING 0x0 ;  /* 0x0000000000007b1d */ /* 0x000fec0000010000 */
[----:B----4-:R-:W2:Y:S04]  /*3300*/  LDG.E.128 R28, [R4.64] ;  /* 0x00000022041c7981 */ /* 0x010ea8000c1e1d00 */
[----:B------:R-:W3:Y:S01]  /*3310*/  LDG.E.128 R32, [R4.64+0x200] ;  /* 0x0002002204207981 */ /* 0x000ee2000c1e1d00 */
        /* <DEDUP_REMOVED lines=12> */
[--C-:B0-----:R-:W-:Y:S01]  /*33e0*/  HADD2.F32 R40, -RZ, R21.reuse.H0_H0 ;  /* 0x20000015ff287230 */ /* 0x101fe20000004100 */
[----:B------:R-:W-:Y:S02]  /*33f0*/  ULDC.64 UR32, c[0x0][0x2f0] ;  /* 0x0000bc0000207ab9 */ /* 0x000fe40000000a00 */
[----:B------:R-:W-:Y:S01]  /*3400*/  MOV R25, UR8 ;  /* 0x0000000800197c02 */ /* 0x000fe20008000f00 */
[----:B------:R-:W-:Y:S01]  /*3410*/  HADD2.F32 R57, -RZ, R21.H1_H1 ;  /* 0x30000015ff397230 */ /* 0x000fe20000004100 */
[----:B------:R-:W-:-:S03]  /*3420*/  ULDC.64 UR8, c[0x0][0x2e8] ;  /* 0x0000ba0000087ab9 */ /* 0x000fc60000000a00 */
[----:B------:R-:W-:Y:S01]  /*3430*/  IMAD.WIDE R24, R0, 0x10, R24 ;  /* 0x0000001000187825 */ /* 0x000fe200078e0218 */
[----:B--2---:R-:W-:Y:S04]  /*3440*/  STS.128 [R99.X16], R28 ;  /* 0x0000001c63007388 */ /* 0x004fe8000000cc00 */
[----:B---3--:R-:W-:Y:S01]  /*3450*/  STS.128 [R99.X16+0x200], R32 ;  /* 0x0002002063007388 */ /* 0x008fe2000000cc00 */
[----:B------:R-:W-:-:S06]  /*3460*/  NOP ;  /* 0x0000000000007918 */ /* 0x000fcc0000000000 */
[----:B------:R-:W0:Y:S04]  /*3470*/  LDS.128 R36, [R98.X16] ;  /* 0x0000000062247984 */ /* 0x000e28000000cc00 */
[----:B------:R-:W2:Y:S04]  /*3480*/  LDS.128 R4, [R98.X16+0x10] ;  /* 0x0000100062047984 */ /* 0x000ea8000000cc00 */
[----:B------:R-:W-:Y:S06]  /*3490*/  BAR.SYNC.DEFER_BLOCKING 0x0 ;  /* 0x0000000000007b1d */ /* 0x000fec0000010000 */
[----:B------:R3:W4:Y:S04]  /*34a0*/  LDG.E.128 R16, [R24.64+0x200] ;  /* 0x0002002218107981 */ /* 0x000728000c1e1d00 */
[----:B------:R3:W5:Y:S01]  /*34b0*/  LDG.E.128 R12, [R24.64] ;  /* 0x00000022180c7981 */ /* 0x000762000c1e1d00 */
[----:B0-----:R-:W-:-:S02]  /*34c0*/  HADD2.F32 R26, -RZ, R36.H0_H0 ;  /* 0x20000024ff1a7230 */ /* 0x001fc40000004100 */
[----:B------:R-:W-:-:S03]  /*34d0*/  HADD2.F32 R27, -RZ, R36.H1_H1 ;  /* 0x30000024ff1b7230 */ /* 0x000fc60000004100 */
[----:B------:R-:W-:Y:S01]  /*34e0*/  FMUL.FTZ R2, R26, -1.4426950216293334961 ;  /* 0xbfb8aa3b1a027820 */ /* 0x000fe20000410000 */
[--C-:B------:R-:W-:Y:S01]  /*34f0*/  HADD2.F32 R29, -RZ, R37.reuse.H0_H0 ;  /* 0x20000025ff1d7230 */ /* 0x100fe20000004100 */
[----:B------:R-:W-:Y:S01]  /*3500*/  FMUL.FTZ R28, R27, -1.4426950216293334961 ;  /* 0xbfb8aa3b1b1c7820 */ /* 0x000fe20000410000 */
[----:B------:R-:W-:-:S03]  /*3510*/  HADD2.F32 R41, -RZ, R37.H1_H1 ;  /* 0x30000025ff297230 */ /* 0x000fc60000004100 */
[----:B------:R-:W-:Y:S01]  /*3520*/  MUFU.EX2 R2, R2 ;  /* 0x0000000200027308 */ /* 0x000fe20000000800 */
[----:B------:R-:W-:Y:S02]  /*3530*/  FMUL.FTZ R30, R29, -1.4426950216293334961 ;  /* 0xbfb8aa3b1d1e7820 */ /* 0x000fe40000410000 */
[----:B---3--:R-:W-:-:S05]  /*3540*/  FMUL.FTZ R24, R41, -1.4426950216293334961 ;  /* 0xbfb8aa3b29187820 */ /* 0x008fca0000410000 */
[----:B------:R-:W0:Y:S08]  /*3550*/  MUFU.EX2 R28, R28 ;  /* 0x0000001c001c7308 */ /* 0x000e300000000800 */
[----:B------:R-:W3:Y:S08]  /*3560*/  MUFU.EX2 R30, R30 ;  /* 0x0000001e001e7308 */ /* 0x000ef00000000800 */
[----:B------:R1:W2:Y:S01]  /*3570*/  MUFU.EX2 R25, R24 ;  /* 0x0000001800197308 */ /* 0x0002a20000000800 */
[----:B0-----:R-:W-:-:S02]  /*3580*/  FADD.FTZ R28, R28, 1 ;  /* 0x3f8000001c1c7421 */ /* 0x001fc40000010000 */
[----:B-1----:R-:W-:-:S05]  /*3590*/  FADD.FTZ R24, R2, 1 ;  /* 0x3f80000002187421 */ /* 0x002fca0000010000 */
[----:B------:R-:W0:Y:S01]  /*35a0*/  MUFU.RCP R63, R24 ;  /* 0x00000018003f7308 */ /* 0x000e220000001000 */
[--C-:B------:R-:W-:Y:S01]  /*35b0*/  HADD2.F32 R42, -RZ, R38.reuse.H0_H0 ;  /* 0x20000026ff2a7230 */ /* 0x100fe20000004100 */
[----:B---3--:R-:W-:Y:S01]  /*35c0*/  FADD.FTZ R30, R30, 1 ;  /* 0x3f8000001e1e7421 */ /* 0x008fe20000010000 */
[----:B------:R-:W-:Y:S01]  /*35d0*/  HADD2.F32 R62, -RZ, R38.H1_H1 ;  /* 0x30000026ff3e7230 */ /* 0x000fe20000004100 */
[----:B--2---:R-:W-:-:S04]  /*35e0*/  FADD.FTZ R25, R25, 1 ;  /* 0x3f80000019197421 */ /* 0x004fc80000010000 */
[----:B------:R-:W1:Y:S01]  /*35f0*/  MUFU.RCP R64, R28 ;  /* 0x0000001c00407308 */ /* 0x000e620000001000 */
[----:B------:R-:W-:Y:S01]  /*3600*/  FMUL.FTZ R31, R42, -1.4426950216293334961 ;  /* 0xbfb8aa3b2a1f7820 */ /* 0x000fe20000410000 */
[----:B------:R-:W-:Y:S01]  /*3610*/  HADD2.F32 R66, -RZ, R39.H0_H0 ;  /* 0x20000027ff427230 */ /* 0x000fe20000004100 */
[----:B------:R-:W-:-:S05]  /*3620*/  FMUL.FTZ R33, R62, -1.4426950216293334961 ;  /* 0xbfb8aa3b3e217820 */ /* 0x000fca0000410000 */
[----:B------:R-:W2:Y:S01]  /*3630*/  MUFU.RCP R78, R30 ;  /* 0x0000001e004e7308 */ /* 0x000ea20000001000 */
[----:B------:R-:W-:Y:S01]  /*3640*/  FMUL.FTZ R34, R66, -1.4426950216293334961 ;  /* 0xbfb8aa3b42227820 */ /* 0x000fe20000410000 */
[----:B------:R-:W-:Y:S01]  /*3650*/  HADD2.F32 R67, -RZ, R39.H1_H1 ;  /* 0x30000027ff437230 */ /* 0x000fe20000004100 */
[----:B0-----:R-:W-:-:S05]  /*3660*/  FMUL.FTZ R2, R26, R63 ;  /* 0x0000003f1a027220 */ /* 0x001fca0000410000 */
[----:B------:R-:W0:Y:S01]  /*3670*/  MUFU.RCP R80, R25 ;  /* 0x0000001900507308 */ /* 0x000e220000001000 */
[----:B------:R-:W-:-:S07]  /*3680*/  FMUL.FTZ R35, R67, -1.4426950216293334961 ;  /* 0xbfb8aa3b43237820 */ /* 0x000fce0000410000 */
[----:B------:R3:W0:Y:S01]  /*3690*/  MUFU.EX2 R32, R31 ;  /* 0x0000001f00207308 */ /* 0x0006220000000800 */
[----:B------:R-:W-:Y:S02]  /*36a0*/  HADD2.F32 R103, -RZ, R5.H0_H0 ;  /* 0x20000005ff677230 */ /* 0x000fe40000004100 */
[----:B---3--:R-:W-:-:S05]  /*36b0*/  HADD2.F32 R31, -RZ, R20.H0_H0 ;  /* 0x20000014ff1f7230 */ /* 0x008fca0000004100 */
[----:B------:R3:W0:Y:S01]  /*36c0*/  MUFU.EX2 R43, R33 ;  /* 0x00000021002b7308 */ /* 0x0006220000000800 */
[----:B------:R-:W-:Y:S01]  /*36d0*/  HADD2.F32 R28, -RZ, R72.H1_H1 ;  /* 0x30000048ff1c7230 */ /* 0x000fe20000004100 */
[----:B------:R-:W-:-:S06]  /*36e0*/  FMUL.FTZ R49, R31, R2 ;  /* 0x000000021f317220 */ /* 0x000fcc0000410000 */
[----:B------:R0:W0:Y:S01]  /*36f0*/  MUFU.EX2 R44, R34 ;  /* 0x00000022002c7308 */ /* 0x0000220000000800 */
[----:B---3--:R-:W-:Y:S01]  /*3700*/  HADD2.F32 R33, -RZ, R20.H1_H1 ;  /* 0x30000014ff217230 */ /* 0x008fe20000004100 */
[----:B-1----:R-:W-:Y:S01]  /*3710*/  FMUL.FTZ R20, R27, R64 ;  /* 0x000000401b147220 */ /* 0x002fe20000410000 */
[----:B------:R-:W-:Y:S01]  /*3720*/  HADD2.F32 R81, -RZ, R4.H0_H0 ;  /* 0x20000004ff517230 */ /* 0x000fe20000004100 */
[----:B--2---:R-:W-:Y:S01]  /*3730*/  FMUL.FTZ R21, R29, R78 ;  /* 0x0000004e1d157220 */ /* 0x004fe20000410000 */
[----:B0-----:R-:W-:-:S03]  /*3740*/  HADD2.F32 R34, -RZ, R72.H0_H0 ;  /* 0x20000048ff227230 */ /* 0x001fc60000004100 */
[----:B------:R0:W1:Y:S01]  /*3750*/  MUFU.EX2 R77, R35 ;  /* 0x00000023004d7308 */ /* 0x0000620000000800 */
[----:B------:R-:W-:Y:S02]  /*3760*/  FMUL.FTZ R48, R33, R20 ;  /* 0x0000001421307220 */ /* 0x000fe40000410000 */
[----:B------:R-:W-:Y:S01]  /*3770*/  FMUL.FTZ R24, R103, -1.4426950216293334961 ;  /* 0xbfb8aa3b67187820 */ /* 0x000fe20000410000 */
[----:B------:R-:W-:Y:S01]  /*3780*/  HADD2.F32 R30, -RZ, R73.H0_H0 ;  /* 0x20000049ff1e7230 */ /* 0x000fe20000004100 */
[----:B------:R-:W-:Y:S01]  /*3790*/  FMUL.FTZ R47, R40, R21 ;  /* 0x00000015282f7220 */ /* 0x000fe20000410000 */
[--C-:B------:R-:W-:Y:S01]  /*37a0*/  HADD2.F32 R56, -RZ, R22.reuse.H0_H0 ;  /* 0x20000016ff387230 */ /* 0x100fe20000004100 */
[----:B0-----:R-:W-:Y:S01]  /*37b0*/  FFMA.FTZ R35, R49, R34, R106 ;  /* 0x0000002231237223 */ /* 0x001fe2000001006a */
[----:B------:R-:W-:Y:S01]  /*37c0*/  HADD2.F32 R59, -RZ, R22.H1_H1 ;  /* 0x30000016ff3b7230 */ /* 0x000fe20000004100 */
[----:B------:R-:W-:Y:S01]  /*37d0*/  FMUL.FTZ R22, R41, R80 ;  /* 0x0000005029167220 */ /* 0x000fe20000410000 */
[----:B------:R0:W-:Y:S01]  /*37e0*/  MUFU.EX2 R107, R24 ;  /* 0x00000018006b7308 */ /* 0x0001e20000000800 */
[----:B------:R-:W-:-:S02]  /*37f0*/  FFMA.FTZ R28, R48, R28, R35 ;  /* 0x0000001c301c7223 */ /* 0x000fc40000010023 */
[----:B------:R-:W-:Y:S01]  /*3800*/  FADD.FTZ R32, R32, 1 ;  /* 0x3f80000020207421 */ /* 0x000fe20000010000 */
[--C-:B------:R-:W-:Y:S01]  /*3810*/  HADD2.F32 R58, -RZ, R23.reuse.H0_H0 ;  /* 0x20000017ff3a7230 */ /* 0x100fe20000004100 */
[----:B------:R-:W-:Y:S01]  /*3820*/  FMUL.FTZ R36, R81, -1.4426950216293334961 ;  /* 0xbfb8aa3b51247820 */ /* 0x000fe20000410000 */
[----:B------:R-:W-:Y:S01]  /*3830*/  HADD2.F32 R61, -RZ, R23.H1_H1 ;  /* 0x30000017ff3d7230 */ /* 0x000fe20000004100 */
[----:B------:R-:W-:Y:S01]  /*3840*/  FFMA.FTZ R23, R47, R30, R28 ;  /* 0x0000001e2f177223 */ /* 0x000fe2000001001c */
[----:B0-----:R-:W-:Y:S01]  /*3850*/  HADD2.F32 R24, -RZ, R5.H1_H1 ;  /* 0x30000005ff187230 */ /* 0x001fe20000004100 */
[----:B------:R-:W-:Y:S01]  /*3860*/  FMUL.FTZ R46, R57, R22 ;  /* 0x00000016392e7220 */ /* 0x000fe20000410000 */
[----:B------:R-:W-:Y:S01]  /*3870*/  HADD2.F32 R5, -RZ, R73.H1_H1 ;  /* 0x30000049ff057230 */ /* 0x000fe20000004100 */
[----:B------:R-:W0:Y:S01]  /*3880*/  MUFU.RCP R79, R32 ;  /* 0x00000020004f7308 */ /* 0x000e220000001000 */
[----:B------:R-:W-:Y:S01]  /*3890*/  FADD.FTZ R43, R43, 1 ;  /* 0x3f8000002b2b7421 */ /* 0x000fe20000010000 */
[----:B------:R-:W-:-:S02]  /*38a0*/  HADD2.F32 R35, -RZ, R10.H1_H1 ;  /* 0x3000000aff237230 */ /* 0x000fc40000004100 */
[----:B------:R-:W-:-:S04]  /*38b0*/  HADD2.F32 R87, -RZ, R4.H1_H1 ;  /* 0x30000004ff577230 */ /* 0x000fc80000004100 */
[----:B------:R2:W-:Y:S01]  /*38c0*/  MUFU.EX2 R82, R36 ;  /* 0x0000002400527308 */ /* 0x0005e20000000800 */
[----:B------:R-:W-:Y:S01]  /*38d0*/  FMUL.FTZ R4, R87, -1.4426950216293334961 ;  /* 0xbfb8aa3b57047820 */ /* 0x000fe20000410000 */
[----:B--2---:R-:W-:Y:S01]  /*38e0*/  HADD2.F32 R36, -RZ, R10.H0_H0 ;  /* 0x2000000aff247230 */ /* 0x004fe20000004100 */
[----:B------:R-:W-:-:S05]  /*38f0*/  FFMA.FTZ R10, R46, R5, R23 ;  /* 0x000000052e0a7223 */ /* 0x000fca0000010017 */
[----:B------:R-:W2:Y:S01]  /*3900*/  MUFU.RCP R83, R43 ;  /* 0x0000002b00537308 */ /* 0x000ea20000001000 */
[----:B------:R-:W-:-:S04]  /*3910*/  FADD.FTZ R5, -R63, 1 ;  /* 0x3f8000003f057421 */ /* 0x000fc80000010100 */
[----:B------:R-:W-:Y:S02]  /*3920*/  FFMA.FTZ R65, R26, R5, 1 ;  /* 0x3f8000001a417423 */ /* 0x000fe40000010005 */
[----:B------:R-:W-:Y:S01]  /*3930*/  FADD.FTZ R5, R44, 1 ;  /* 0x3f8000002c057421 */ /* 0x000fe20000010000 */
[----:B------:R3:W-:Y:S01]  /*3940*/  MUFU.EX2 R86, R4 ;  /* 0x0000000400567308 */ /* 0x0007e20000000800 */
[----:B-1----:R-:W-:Y:S02]  /*3950*/  FADD.FTZ R77, R77, 1 ;  /* 0x3f8000004d4d7421 */ /* 0x002fe40000010000 */
[----:B0-----:R-:W-:-:S05]  /*3960*/  FMUL.FTZ R23, R42, R79 ;  /* 0x0000004f2a177220 */ /* 0x001fca0000410000 */
[----:B------:R-:W0:Y:S01]  /*3970*/  MUFU.RCP R85, R5 ;  /* 0x0000000500557308 */ /* 0x000e220000001000 */
[----:B---3--:R-:W-:Y:S01]  /*3980*/  FMUL.FTZ R4, R24, -1.4426950216293334961 ;  /* 0xbfb8aa3b18047820 */ /* 0x008fe20000410000 */
[--C-:B------:R-:W-:Y:S02]  /*3990*/  HADD2.F32 R38, -RZ, R9.reuse.H0_H0 ;  /* 0x20000009ff267230 */ /* 0x100fe40000004100 */
[----:B------:R-:W-:Y:S01]  /*39a0*/  HADD2.F32 R37, -RZ, R9.H1_H1 ;  /* 0x30000009ff257230 */ /* 0x000fe20000004100 */
[----:B------:R-:W-:Y:S01]  /*39b0*/  FMUL.FTZ R45, R56, R23 ;  /* 0x00000017382d7220 */ /* 0x000fe20000410000 */
[--C-:B------:R-:W-:Y:S02]  /*39c0*/  HADD2.F32 R9, -RZ, R74.reuse.H0_H0 ;  /* 0x2000004aff097230 */ /* 0x100fe40000004100 */
[----:B------:R1:W3:Y:S01]  /*39d0*/  MUFU.EX2 R108, R4 ;  /* 0x00000004006c7308 */ /* 0x0002e20000000800 */
[----:B--2---:R-:W-:Y:S01]  /*39e0*/  FMUL.FTZ R26, R62, R83 ;  /* 0x000000533e1a7220 */ /* 0x004fe20000410000 */
[----:B------:R-:W-:Y:S01]  /*39f0*/  HADD2.F32 R30, -RZ, R74.H1_H1 ;  /* 0x3000004aff1e7230 */ /* 0x000fe20000004100 */
[----:B------:R-:W-:-:S05]  /*3a00*/  FADD.FTZ R82, R82, 1 ;  /* 0x3f80000052527421 */ /* 0x000fca0000010000 */
[----:B------:R-:W-:Y:S01]  /*3a10*/  MUFU.RCP R84, R77 ;  /* 0x0000004d00547308 */ /* 0x000fe20000001000 */
[----:B-1----:R-:W-:Y:S01]  /*3a20*/  FADD.FTZ R4, -R64, 1 ;  /* 0x3f80000040047421 */ /* 0x002fe20000010100 */
[----:B------:R-:W-:Y:S01]  /*3a30*/  HADD2.F32 R25, -RZ, R6.H0_H0 ;  /* 0x20000006ff197230 */ /* 0x000fe20000004100 */
[----:B------:R-:W-:Y:S02]  /*3a40*/  FMUL.FTZ R44, R59, R26 ;  /* 0x0000001a3b2c7220 */ /* 0x000fe40000410000 */
[----:B------:R-:W-:Y:S02]  /*3a50*/  FFMA.FTZ R76, R27, R4, 1 ;  /* 0x3f8000001b4c7423 */ /* 0x000fe40000010004 */
[----:B------:R-:W-:Y:S01]  /*3a60*/  FFMA.FTZ R27, R45, R9, R10 ;  /* 0x000000092d1b7223 */ /* 0x000fe2000001000a */
[--C-:B------:R-:W-:Y:S01]  /*3a70*/  HADD2.F32 R60, -RZ, R8.reuse.H0_H0 ;  /* 0x20000008ff3c7230 */ /* 0x100fe20000004100 */
[----:B------:R-:W-:Y:S01]  /*3a80*/  FADD.FTZ R28, -R80, 1 ;  /* 0x3f800000501c7421 */ /* 0x000fe20000010100 */
[----:B------:R-:W-:Y:S01]  /*3a90*/  HADD2.F32 R39, -RZ, R8.H1_H1 ;  /* 0x30000008ff277230 */ /* 0x000fe20000004100 */
[----:B------:R-:W-:-:S02]  /*3aa0*/  FFMA.FTZ R30, R44, R30, R27 ;  /* 0x0000001e2c1e7223 */ /* 0x000fc4000001001b */
[----:B0-----:R-:W-:Y:S01]  /*3ab0*/  FMUL.FTZ R27, R66, R85 ;  /* 0x00000055421b7220 */ /* 0x001fe20000410000 */
[----:B------:R-:W-:Y:S01]  /*3ac0*/  HADD2.F32 R110, -RZ, R6.H1_H1 ;  /* 0x30000006ff6e7230 */ /* 0x000fe20000004100 */
[----:B------:R-:W-:Y:S01]  /*3ad0*/  FMUL.FTZ R8, R25, -1.4426950216293334961 ;  /* 0xbfb8aa3b19087820 */ /* 0x000fe20000410000 */
[----:B------:R-:W-:Y:S01]  /*3ae0*/  HADD2.F32 R6, -RZ, R75.H0_H0 ;  /* 0x2000004bff067230 */ /* 0x000fe20000004100 */
[----:B------:R-:W-:Y:S02]  /*3af0*/  FADD.FTZ R4, -R78, 1 ;  /* 0x3f8000004e047421 */ /* 0x000fe40000010100 */
[----:B------:R-:W-:Y:S02]  /*3b00*/  FADD.FTZ R5, -R79, 1 ;  /* 0x3f8000004f057421 */ /* 0x000fe40000010100 */
[----:B------:R-:W-:Y:S01]  /*3b10*/  FMUL.FTZ R43, R58, R27 ;  /* 0x0000001b3a2b7220 */ /* 0x000fe20000410000 */
[--C-:B------:R-:W-:Y:S01]  /*3b20*/  HADD2.F32 R34, -RZ, R11.reuse.H0_H0 ;  /* 0x2000000bff227230 */ /* 0x100fe20000004100 */
[----:B------:R-:W0:Y:S01]  /*3b30*/  MUFU.EX2 R109, R8 ;  /* 0x00000008006d7308 */ /* 0x000e220000000800 */
[----:B------:R-:W-:-:S02]  /*3b40*/  HADD2.F32 R32, -RZ, R11.H1_H1 ;  /* 0x3000000bff207230 */ /* 0x000fc40000004100 */
[----:B------:R-:W-:Y:S01]  /*3b50*/  HADD2.F32 R111, -RZ, R7.H0_H0 ;  /* 0x20000007ff6f7230 */ /* 0x000fe20000004100 */
[----:B------:R-:W-:Y:S02]  /*3b60*/  FADD.FTZ R86, R86, 1 ;  /* 0x3f80000056567421 */ /* 0x000fe40000010000 */
[----:B------:R-:W-:Y:S02]  /*3b70*/  FADD.FTZ R107, R107, 1 ;  /* 0x3f8000006b6b7421 */ /* 0x000fe40000010000 */
[----:B------:R-:W-:Y:S01]  /*3b80*/  MUFU.RCP R106, R86 ;  /* 0x00000056006a7308 */ /* 0x000fe20000001000 */
[----:B---3--:R-:W-:Y:S02]  /*3b90*/  FADD.FTZ R108, R108, 1 ;  /* 0x3f8000006c6c7421 */ /* 0x008fe40000010000 */
[----:B0-----:R-:W-:Y:S01]  /*3ba0*/  FADD.FTZ R109, R109, 1 ;  /* 0x3f8000006d6d7421 */ /* 0x001fe20000010000 */
[----:B----4-:R0:W-:Y:S04]  /*3bb0*/  STS.128 [R99.X16+0x200], R16 ;  /* 0x0002001063007388 */ /* 0x0101e8000000cc00 */
[----:B-----5:R1:W-:Y:S01]  /*3bc0*/  STS.128 [R99.X16], R12 ;  /* 0x0000000c63007388 */ /* 0x0203e2000000cc00 */
[----:B------:R-:W-:-:S06]  /*3bd0*/  NOP ;  /* 0x0000000000007918 */ /* 0x000fcc0000000000 */
[----:B------:R-:W2:Y:S01]  /*3be0*/  LDS.128 R8, [R98.X16] ;  /* 0x0000000062087984 */ /* 0x000ea2000000cc00 */
[----:B0-----:R-:W0:Y:S01]  /*3bf0*/  MUFU.RCP R18, R82 ;  /* 0x0000005200127308 */ /* 0x001e220000001000 */
[----:B-1----:R-:W-:Y:S02]  /*3c00*/  FFMA.FTZ R14, R41, R28, 1 ;  /* 0x3f800000290e7423 */ /* 0x002fe4000001001c */
[----:B------:R-:W-:Y:S02]  /*3c10*/  FMUL.FTZ R28, R67, R84 ;  /* 0x00000054431c7220 */ /* 0x000fe40000410000 */
[----:B------:R-:W-:Y:S02]  /*3c20*/  FFMA.FTZ R12, R29, R4, 1 ;  /* 0x3f8000001d0c7423 */ /* 0x000fe40000010004 */
[----:B------:R-:W-:Y:S02]  /*3c30*/  FFMA.FTZ R13, R42, R5, 1 ;  /* 0x3f8000002a0d7423 */ /* 0x000fe40000010005 */
[----:B------:R-:W-:Y:S01]  /*3c40*/  FFMA.FTZ R29, R43, R6, R30 ;  /* 0x000000062b1d7223 */ /* 0x000fe2000001001e */
[----:B------:R-:W-:Y:S01]  /*3c50*/  HADD2.F32 R6, -RZ, R75.H1_H1 ;  /* 0x3000004bff067230 */ /* 0x000fe20000004100 */
[----:B------:R-:W-:-:S02]  /*3c60*/  FADD.FTZ R5, -R83, 1 ;  /* 0x3f80000053057421 */ /* 0x000fc40000010100 */
[----:B------:R-:W-:Y:S02]  /*3c70*/  FMUL.FTZ R42, R61, R28 ;  /* 0x0000001c3d2a7220 */ /* 0x000fe40000410000 */
[----:B------:R-:W-:Y:S02]  /*3c80*/  FMUL.FTZ R4, R110, -1.4426950216293334961 ;  /* 0xbfb8aa3b6e047820 */ /* 0x000fe40000410000 */
[----:B------:R-:W-:Y:S02]  /*3c90*/  FFMA.FTZ R15, R62, R5, 1 ;  /* 0x3f8000003e0f7423 */ /* 0x000fe40000010005 */
[----:B------:R-:W-:Y:S02]  /*3ca0*/  FFMA.FTZ R62, R42, R6, R29 ;  /* 0x000000062a3e7223 */ /* 0x000fe4000001001d */
[----:B0-----:R-:W-:Y:S01]  /*3cb0*/  FMUL.FTZ R29, R81, R18 ;  /* 0x00000012511d7220 */ /* 0x001fe20000410000 */
[----:B------:R0:W-:Y:S01]  /*3cc0*/  MUFU.EX2 R19, R4 ;  /* 0x0000000400137308 */ /* 0x0001e20000000800 */
[----:B------:R-:W-:Y:S01]  /*3cd0*/  HADD2.F32 R30, -RZ, R7.H1_H1 ;  /* 0x30000007ff1e7230 */ /* 0x000fe20000004100 */
[----:B------:R-:W-:Y:S01]  /*3ce0*/  FMUL.FTZ R16, R111, -1.4426950216293334961 ;  /* 0xbfb8aa3b6f107820 */ /* 0x000fe20000410000 */
[----:B------:R-:W-:Y:S01]  /*3cf0*/  HADD2.F32 R5, -RZ, R68.H0_H0 ;  /* 0x20000044ff057230 */ /* 0x000fe20000004100 */
[----:B------:R-:W-:-:S02]  /*3d00*/  FADD.FTZ R7, -R85, 1 ;  /* 0x3f80000055077421 */ /* 0x000fc40000010100 */
[----:B------:R-:W-:Y:S02]  /*3d10*/  FADD.FTZ R6, -R18, 1 ;  /* 0x3f80000012067421 */ /* 0x000fe40000010100 */
[----:B------:R-:W-:Y:S02]  /*3d20*/  FMUL.FTZ R41, R60, R29 ;  /* 0x0000001d3c297220 */ /* 0x000fe40000410000 */
[----:B0-----:R-:W-:Y:S01]  /*3d30*/  FADD.FTZ R4, -R84, 1 ;  /* 0x3f80000054047421 */ /* 0x001fe20000010100 */
[----:B------:R0:W1:Y:S01]  /*3d40*/  MUFU.EX2 R112, R16 ;  /* 0x0000001000707308 */ /* 0x0000620000000800 */
[----:B------:R-:W-:Y:S02]  /*3d50*/  FFMA.FTZ R17, R66, R7, 1 ;  /* 0x3f80000042117423 */ /* 0x000fe40000010007 */
[----:B------:R-:W-:Y:S02]  /*3d60*/  FFMA.FTZ R102, R81, R6, 1 ;  /* 0x3f80000051667423 */ /* 0x000fe40000010006 */
[----:B------:R-:W-:-:S02]  /*3d70*/  FFMA.FTZ R114, R41, R5, R62 ;  /* 0x0000000529727223 */ /* 0x000fc4000001003e */
[----:B0-----:R-:W-:Y:S02]  /*3d80*/  FFMA.FTZ R16, R67, R4, 1 ;  /* 0x3f80000043107423 */ /* 0x001fe40000010004 */
[----:B------:R-:W0:Y:S01]  /*3d90*/  LDS.128 R4, [R98.X16+0x10] ;  /* 0x0000100062047984 */ /* 0x000e22000000cc00 */
[----:B------:R-:W-:-:S04]  /*3da0*/  FMUL.FTZ R66, R30, -1.4426950216293334961 ;  /* 0xbfb8aa3b1e427820 */ /* 0x000fc80000410000 */
[----:B------:R3:W4:Y:S01]  /*3db0*/  MUFU.EX2 R113, R66 ;  /* 0x0000004200717308 */ /* 0x0007220000000800 */
[--C-:B--2---:R-:W-:Y:S02]  /*3dc0*/  HADD2.F32 R62, -RZ, R8.reuse.H0_H0 ;  /* 0x20000008ff3e7230 */ /* 0x104fe40000004100 */
[----:B------:R-:W-:Y:S02]  /*3dd0*/  HADD2.F32 R67, -RZ, R9.H0_H0 ;  /* 0x20000009ff437230 */ /* 0x000fe40000004100 */
[----:B------:R-:W-:Y:S02]  /*3de0*/  HADD2.F32 R86, -RZ, R11.H1_H1 ;  /* 0x3000000bff567230 */ /* 0x000fe40000004100 */
[----:B------:R-:W-:Y:S01]  /*3df0*/  HADD2.F32 R77, -RZ, R9.H1_H1 ;  /* 0x30000009ff4d7230 */ /* 0x000fe20000004100 */
[----:B------:R-:W-:Y:S01]  /*3e00*/  FMUL.FTZ R9, R40, R67 ;  /* 0x0000004328097220 */ /* 0x000fe20000410000 */
[----:B---3--:R-:W-:Y:S01]  /*3e10*/  HADD2.F32 R66, -RZ, R8.H1_H1 ;  /* 0x30000008ff427230 */ /* 0x008fe20000004100 */
[----:B------:R-:W-:Y:S01]  /*3e20*/  FMUL.FTZ R8, R31, R62 ;  /* 0x0000003e1f087220 */ /* 0x000fe20000410000 */
[----:B------:R-:W-:Y:S01]  /*3e30*/  HADD2.F32 R81, -RZ, R10.H0_H0 ;  /* 0x2000000aff517230 */ /* 0x000fe20000004100 */
[----:B------:R-:W2:Y:S01]  /*3e40*/  MUFU.RCP R40, R107 ;  /* 0x0000006b00287308 */ /* 0x000ea20000001000 */
[----:B------:R-:W-:-:S02]  /*3e50*/  FMUL.FTZ R61, R61, R86 ;  /* 0x000000563d3d7220 */ /* 0x000fc40000410000 */
[----:B------:R-:W-:Y:S02]  /*3e60*/  FMUL.FTZ R8, R63, R8 ;  /* 0x000000083f087220 */ /* 0x000fe40000410000 */
[----:B------:R-:W-:Y:S02]  /*3e70*/  FMUL.FTZ R57, R57, R77 ;  /* 0x0000004d39397220 */ /* 0x000fe40000410000 */
[----:B------:R-:W-:Y:S01]  /*3e80*/  FMUL.FTZ R56, R56, R81 ;  /* 0x0000005138387220 */ /* 0x000fe20000410000 */
[----:B------:R-:W3:Y:S01]  /*3e90*/  MUFU.RCP R63, R108 ;  /* 0x0000006c003f7308 */ /* 0x000ee20000001000 */
[----:B-1----:R-:W-:Y:S02]  /*3ea0*/  FADD.FTZ R112, R112, 1 ;  /* 0x3f80000070707421 */ /* 0x002fe40000010000 */
[----:B----4-:R-:W-:Y:S01]  /*3eb0*/  FADD.FTZ R113, R113, 1 ;  /* 0x3f80000071717421 */ /* 0x010fe20000010000 */
[----:B------:R-:W-:Y:S01]  /*3ec0*/  HADD2.F32 R82, -RZ, R10.H1_H1 ;  /* 0x3000000aff527230 */ /* 0x000fe20000004100 */
[----:B------:R-:W-:-:S02]  /*3ed0*/  FMUL.FTZ R33, R33, R66 ;  /* 0x0000004221217220 */ /* 0x000fc40000410000 */
[----:B------:R-:W-:Y:S02]  /*3ee0*/  FADD.FTZ R19, R19, 1 ;  /* 0x3f80000013137421 */ /* 0x000fe40000010000 */
[----:B------:R-:W-:Y:S02]  /*3ef0*/  FMUL.FTZ R61, R84, R61 ;  /* 0x0000003d543d7220 */ /* 0x000fe40000410000 */
[----:B------:R-:W-:Y:S02]  /*3f00*/  FMUL.FTZ R57, R80, R57 ;  /* 0x0000003950397220 */ /* 0x000fe40000410000 */
[----:B------:R-:W-:Y:S01]  /*3f10*/  FMUL.FTZ R56, R79, R56 ;  /* 0x000000384f387220 */ /* 0x000fe20000410000 */
[----:B------:R-:W-:Y:S01]  /*3f20*/  MUFU.RCP R112, R112 ;  /* 0x0000007000707308 */ /* 0x000fe20000001000 */
[----:B------:R-:W-:Y:S02]  /*3f30*/  FMUL.FTZ R33, R64, R33 ;  /* 0x0000002140217220 */ /* 0x000fe40000410000 */
[----:B------:R-:W-:Y:S01]  /*3f40*/  FMUL.FTZ R16, R61, R16 ;  /* 0x000000103d107220 */ /* 0x000fe20000410000 */
[----:B0-----:R-:W-:Y:S01]  /*3f50*/  HADD2.F32 R61, -RZ, R5.H0_H0 ;  /* 0x20000005ff3d7230 */ /* 0x001fe20000004100 */
[----:B------:R-:W-:-:S03]  /*3f60*/  FMUL.FTZ R10, R59, R82 ;  /* 0x000000523b0a7220 */ /* 0x000fc60000410000 */
[----:B------:R-:W0:Y:S01]  /*3f70*/  MUFU.RCP R79, R19 ;  /* 0x00000013004f7308 */ /* 0x000e220000001000 */
[----:B------:R-:W-:Y:S01]  /*3f80*/  FMUL.FTZ R14, R57, R14 ;  /* 0x0000000e390e7220 */ /* 0x000fe20000410000 */
[--C-:B------:R-:W-:Y:S01]  /*3f90*/  HADD2.F32 R57, -RZ, R4.reuse.H0_H0 ;  /* 0x20000004ff397230 */ /* 0x100fe20000004100 */
[----:B------:R-:W-:Y:S01]  /*3fa0*/  FMUL.FTZ R33, R33, R76 ;  /* 0x0000004c21217220 */ /* 0x000fe20000410000 */
[----:B------:R-:W-:-:S04]  /*3fb0*/  HADD2.F32 R59, -RZ, R4.H1_H1 ;  /* 0x30000004ff3b7230 */ /* 0x000fc80000004100 */
[----:B------:R-:W1:Y:S01]  /*3fc0*/  MUFU.RCP R113, R113 ;  /* 0x0000007100717308 */ /* 0x000e620000001000 */
[----:B------:R-:W-:Y:S01]  /*3fd0*/  FMUL.FTZ R9, R78, R9 ;  /* 0x000000094e097220 */ /* 0x000fe20000410000 */
[----:B------:R-:W-:Y:S01]  /*3fe0*/  HADD2.F32 R31, -RZ, R11.H0_H0 ;  /* 0x2000000bff1f7230 */ /* 0x000fe20000004100 */
[----:B------:R-:W-:Y:S01]  /*3ff0*/  FMUL.FTZ R8, R8, R65 ;  /* 0x0000004108087220 */ /* 0x000fe20000410000 */
[----:B------:R-:W-:Y:S01]  /*4000*/  HADD2.F32 R64, -RZ, R5.H1_H1 ;  /* 0x30000005ff407230 */ /* 0x000fe20000004100 */
[----:B------:R-:W-:Y:S01]  /*4010*/  FMUL.FTZ R10, R83, R10 ;  /* 0x0000000a530a7220 */ /* 0x000fe20000410000 */
[--C-:B------:R-:W-:Y:S02]  /*4020*/  HADD2.F32 R65, -RZ, R6.reuse.H0_H0 ;  /* 0x20000006ff417230 */ /* 0x100fe40000004100 */
[----:B------:R-:W4:Y:S01]  /*4030*/  MUFU.RCP R76, R109 ;  /* 0x0000006d004c7308 */ /* 0x000f220000001000 */
[----:B------:R-:W-:Y:S01]  /*4040*/  HADD2.F32 R78, -RZ, R6.H1_H1 ;  /* 0x30000006ff4e7230 */ /* 0x000fe20000004100 */
[----:B--2---:R-:W-:-:S02]  /*4050*/  FADD.FTZ R6, -R40, 1 ;  /* 0x3f80000028067421 */ /* 0x004fc40000010100 */
[----:B------:R-:W-:Y:S01]  /*4060*/  FMUL.FTZ R11, R38, R61 ;  /* 0x0000003d260b7220 */ /* 0x000fe20000410000 */
[--C-:B------:R-:W-:Y:S01]  /*4070*/  HADD2.F32 R80, -RZ, R7.reuse.H0_H0 ;  /* 0x20000007ff507230 */ /* 0x100fe20000004100 */
[----:B------:R-:W-:Y:S01]  /*4080*/  FMUL.FTZ R5, R60, R57 ;  /* 0x000000393c057220 */ /* 0x000fe20000410000 */
[----:B------:R-:W-:Y:S01]  /*4090*/  HADD2.F32 R60, -RZ, R7.H1_H1 ;  /* 0x30000007ff3c7230 */ /* 0x000fe20000004100 */
[----:B------:R-:W-:Y:S02]  /*40a0*/  FMUL.FTZ R56, R56, R13 ;  /* 0x0000000d38387220 */ /* 0x000fe40000410000 */
[----:B------:R-:W-:Y:S02]  /*40b0*/  FMUL.FTZ R15, R10, R15 ;  /* 0x0000000f0a0f7220 */ /* 0x000fe40000410000 */
[----:B------:R-:W-:Y:S02]  /*40c0*/  FADD.FTZ R4, -R106, 1 ;  /* 0x3f8000006a047421 */ /* 0x000fe40000010100 */
[----:B------:R-:W-:-:S02]  /*40d0*/  FMUL.FTZ R7, R39, R59 ;  /* 0x0000003b27077220 */ /* 0x000fc40000410000 */
[----:B---3--:R-:W-:Y:S02]  /*40e0*/  FADD.FTZ R13, -R63, 1 ;  /* 0x3f8000003f0d7421 */ /* 0x008fe40000010100 */
[----:B------:R-:W-:Y:S02]  /*40f0*/  FFMA.FTZ R6, R103, R6, 1 ;  /* 0x3f80000067067423 */ /* 0x000fe40000010006 */
[----:B------:R-:W-:Y:S02]  /*4100*/  FMUL.FTZ R10, R37, R64 ;  /* 0x00000040250a7220 */ /* 0x000fe40000410000 */
[----:B------:R-:W-:Y:S02]  /*4110*/  FMUL.FTZ R11, R40, R11 ;  /* 0x0000000b280b7220 */ /* 0x000fe40000410000 */
[----:B------:R-:W-:Y:S02]  /*4120*/  FFMA.FTZ R4, R87, R4, 1 ;  /* 0x3f80000057047423 */ /* 0x000fe40000010004 */
[----:B------:R-:W-:-:S02]  /*4130*/  FMUL.FTZ R7, R106, R7 ;  /* 0x000000076a077220 */ /* 0x000fc40000410000 */
[----:B------:R-:W-:Y:S02]  /*4140*/  FFMA.FTZ R13, R24, R13, 1 ;  /* 0x3f800000180d7423 */ /* 0x000fe4000001000d */
[----:B------:R-:W-:Y:S02]  /*4150*/  FMUL.FTZ R10, R63, R10 ;  /* 0x0000000a3f0a7220 */ /* 0x000fe40000410000 */
[----:B------:R-:W-:Y:S02]  /*4160*/  FMUL.FTZ R6, R11, R6 ;  /* 0x000000060b067220 */ /* 0x000fe40000410000 */
[----:B------:R-:W-:Y:S02]  /*4170*/  FMUL.FTZ R9, R9, R12 ;  /* 0x0000000c09097220 */ /* 0x000fe40000410000 */
[----:B0-----:R-:W-:Y:S02]  /*4180*/  FADD.FTZ R11, -R79, 1 ;  /* 0x3f8000004f0b7421 */ /* 0x001fe40000010100 */
[----:B------:R-:W-:-:S02]  /*4190*/  FADD.FTZ R12, -R112, 1 ;  /* 0x3f800000700c7421 */ /* 0x000fc40000010100 */
[----:B-1----:R-:W-:Y:S02]  /*41a0*/  FADD.FTZ R19, -R113, 1 ;  /* 0x3f80000071137421 */ /* 0x002fe40000010100 */
[----:B------:R-:W-:Y:S02]  /*41b0*/  FMUL.FTZ R4, R7, R4 ;  /* 0x0000000407047220 */ /* 0x000fe40000410000 */
[----:B------:R-:W-:Y:S02]  /*41c0*/  FMUL.FTZ R7, R10, R13 ;  /* 0x0000000d0a077220 */ /* 0x000fe40000410000 */
[----:B------:R-:W-:Y:S02]  /*41d0*/  FMUL.FTZ R5, R18, R5 ;  /* 0x0000000512057220 */ /* 0x000fe40000410000 */
[----:B------:R-:W-:Y:S02]  /*41e0*/  FFMA.FTZ R13, R110, R11, 1 ;  /* 0x3f8000006e0d7423 */ /* 0x000fe4000001000b */
[----:B------:R-:W-:-:S02]  /*41f0*/  FMUL.FTZ R58, R58, R31 ;  /* 0x0000001f3a3a7220 */ /* 0x000fc40000410000 */
[----:B------:R-:W-:Y:S02]  /*4200*/  FMUL.FTZ R103, R103, R40 ;  /* 0x0000002867677220 */ /* 0x000fe40000410000 */
[----:B----4-:R-:W-:Y:S02]  /*4210*/  FADD.FTZ R10, -R76, 1 ;  /* 0x3f8000004c0a7421 */ /* 0x010fe40000010100 */
[----:B------:R-:W-:Y:S02]  /*4220*/  FFMA.FTZ R18, R111, R12, 1 ;  /* 0x3f8000006f127423 */ /* 0x000fe4000001000c */
[----:B------:R-:W-:Y:S02]  /*4230*/  FFMA.FTZ R83, R30, R19, 1 ;  /* 0x3f8000001e537423 */ /* 0x000fe40000010013 */
[----:B------:R-:W-:Y:S02]  /*4240*/  FMUL.FTZ R11, R36, R65 ;  /* 0x00000041240b7220 */ /* 0x000fe40000410000 */
[----:B------:R-:W-:-:S02]  /*4250*/  FMUL.FTZ R12, R35, R78 ;  /* 0x0000004e230c7220 */ /* 0x000fc40000410000 */
[----:B------:R-:W-:Y:S02]  /*4260*/  FMUL.FTZ R19, R34, R80 ;  /* 0x0000005022137220 */ /* 0x000fe40000410000 */
[----:B------:R-:W-:Y:S02]  /*4270*/  FMUL.FTZ R40, R32, R60 ;  /* 0x0000003c20287220 */ /* 0x000fe40000410000 */
[----:B------:R-:W-:Y:S02]  /*4280*/  FMUL.FTZ R58, R85, R58 ;  /* 0x0000003a553a7220 */ /* 0x000fe40000410000 */
[----:B------:R-:W-:Y:S02]  /*4290*/  FFMA.FTZ R10, R25, R10, 1 ;  /* 0x3f800000190a7423 */ /* 0x000fe4000001000a */
        /* <DEDUP_REMOVED lines=10> */
[----:B------:R-:W-:Y:S02]  /*4340*/  F2FP.PACK_AB R13, R14, R9 ;  /* 0x000000090e0d723e */ /* 0x000fe400000000ff */
[----:B------:R-:W-:Y:S02]  /*4350*/  F2FP.PACK_AB R14, R15, R56 ;  /* 0x000000380f0e723e */ /* 0x000fe400000000ff */
[----:B------:R-:W-:Y:S02]  /*4360*/  F2FP.PACK_AB R15, R16, R17 ;  /* 0x00000011100f723e */ /* 0x000fe400000000ff */
[----:B------:R-:W-:Y:S02]  /*4370*/  F2FP.PACK_AB R12, R33, R8 ;  /* 0x00000008210c723e */ /* 0x000fe400000000ff */
[----:B------:R-:W-:-:S02]  /*4380*/  F2FP.PACK_AB R16, R4, R5 ;  /* 0x000000050410723e */ /* 0x000fc400000000ff */
[----:B------:R-:W-:Y:S01]  /*4390*/  F2FP.PACK_AB R17, R7, R6 ;  /* 0x000000060711723e */ /* 0x000fe200000000ff */
[----:B------:R-:W-:Y:S01]  /*43a0*/  BAR.SYNC.DEFER_BLOCKING 0x0 ;  /* 0x0000000000007b1d */ /* 0x000fe20000010000 */
[----:B------:R-:W-:Y:S02]  /*43b0*/  F2FP.PACK_AB R18, R11, R10 ;  /* 0x0000000a0b12723e */ /* 0x000fe400000000ff */
[----:B------:R-:W-:Y:S02]  /*43c0*/  LEA R40, R104, R3, 0x1 ;  /* 0x0000000368287211 */ /* 0x000fe400078e08ff */
[----:B------:R-:W-:Y:S01]  /*43d0*/  F2FP.PACK_AB R19, R84, R19 ;  /* 0x000000135413723e */ /* 0x000fe200000000ff */
[----:B------:R-:W-:Y:S01]  /*43e0*/  UIMAD UR7, UR38, UR8, URZ ;  /* 0x00000008260772a4 */ /* 0x000fe2000f8e023f */
[----:B------:R-:W-:-:S03]  /*43f0*/  FMUL.FTZ R58, R87, R106 ;  /* 0x0000006a573a7220 */ /* 0x000fc60000410000 */
[----:B------:R-:W-:Y:S02]  /*4400*/  UIMAD UR7, UR31, UR9, UR7 ;  /* 0x000000091f0772a4 */ /* 0x000fe4000f8e0207 */
[----:B------:R-:W-:Y:S01]  /*4410*/  UIMAD.WIDE.U32 UR8, UR31, UR8, UR18 ;  /* 0x000000081f0872a5 */ /* 0x000fe2000f8e0012 */
[----:B------:R-:W-:Y:S01]  /*4420*/  HADD2.F32 R3, -RZ, R68.H1_H1 ;  /* 0x30000044ff037230 */ /* 0x000fe20000004100 */
[----:B------:R0:W-:Y:S04]  /*4430*/  STS.128 [R40.X16], R12 ;  /* 0x0000000c28007388 */ /* 0x0001e8000000cc00 */
[----:B------:R-:W-:Y:S01]  /*4440*/  STS.128 [R40.X16+0x10], R16 ;  /* 0x0000101028007388 */ /* 0x000fe2000000cc00 */
[----:B------:R-:W-:-:S06]  /*4450*/  NOP ;  /* 0x0000000000007918 */ /* 0x000fcc0000000000 */
[----:B------:R-:W1:Y:S04]  /*4460*/  LDS.128 R8, [R99.X16] ;  /* 0x0000000063087984 */ /* 0x000e68000000cc00 */
[----:B------:R-:W2:Y:S01]  /*4470*/  LDS.128 R4, [R99.X16+0x200] ;  /* 0x0002000063047984 */ /* 0x000ea2000000cc00 */
[----:B------:R-:W-:Y:S01]  /*4480*/  FMUL.FTZ R39, R39, R58 ;  /* 0x0000003a27277220 */ /* 0x000fe20000410000 */
[----:B------:R-:W-:Y:S01]  /*4490*/  UIADD3 UR9, UR9, UR7, URZ ;  /* 0x0000000709097290 */ /* 0x000fe2000fffe03f */
[--C-:B------:R-:W-:Y:S01]  /*44a0*/  HADD2.F32 R33, -RZ, R69.reuse.H0_H0 ;  /* 0x20000045ff217230 */ /* 0x100fe20000004100 */
[----:B------:R-:W-:Y:S01]  /*44b0*/  UIMAD UR7, UR21, UR32, URZ ;  /* 0x00000020150772a4 */ /* 0x000fe2000f8e023f */
[----:B------:R-:W-:Y:S02]  /*44c0*/  FFMA.FTZ R3, R39, R3, R114 ;  /* 0x0000000327037223 */ /* 0x000fe40000010072 */
[----:B------:R-:W-:Y:S01]  /*44d0*/  FMUL.FTZ R38, R38, R103 ;  /* 0x0000006726267220 */ /* 0x000fe20000410000 */
[----:B------:R-:W-:Y:S01]  /*44e0*/  UIMAD UR7, UR20, UR33, UR7 ;  /* 0x00000021140772a4 */ /* 0x000fe2000f8e0207 */
[----:B------:R-:W-:Y:S01]  /*44f0*/  FMUL.FTZ R24, R24, R63 ;  /* 0x0000003f18187220 */ /* 0x000fe20000410000 */
[----:B------:R-:W-:Y:S01]  /*4500*/  UIMAD.WIDE.U32 UR8, UR20, UR32, UR8 ;  /* 0x00000020140872a5 */ /* 0x000fe2000f8e0008 */
[----:B0-----:R-:W-:Y:S01]  /*4510*/  FFMA.FTZ R12, R38, R33, R3 ;  /* 0x00000021260c7223 */ /* 0x001fe20000010003 */
[----:B------:R-:W-:Y:S01]  /*4520*/  HADD2.F32 R3, -RZ, R69.H1_H1 ;  /* 0x30000045ff037230 */ /* 0x000fe20000004100 */
[----:B------:R-:W-:Y:S01]  /*4530*/  ULDC.64 UR32, c[0x0][0x338] ;  /* 0x0000ce0000207ab9 */ /* 0x000fe20000000a00 */
[----:B------:R-:W-:Y:S01]  /*4540*/  FMUL.FTZ R37, R37, R24 ;  /* 0x0000001825257220 */ /* 0x000fe20000410000 */
[----:B------:R-:W-:Y:S01]  /*4550*/  UIADD3 UR9, UR9, UR7, URZ ;  /* 0x0000000709097290 */ /* 0x000fe2000fffe03f */
[----:B------:R-:W-:Y:S01]  /*4560*/  FMUL.FTZ R25, R25, R76 ;  /* 0x0000004c19197220 */ /* 0x000fe20000410000 */
[----:B------:R-:W-:Y:S01]  /*4570*/  ULEA UR7, UP0, UR8, UR32, 0x1 ;  /* 0x0000002008077291 */ /* 0x000fe2000f80083f */
[----:B------:R-:W-:Y:S01]  /*4580*/  FFMA.FTZ R3, R37, R3, R12 ;  /* 0x0000000325037223 */ /* 0x000fe2000001000c */
[----:B------:R-:W-:Y:S01]  /*4590*/  HADD2.F32 R12, -RZ, R70.H0_H0 ;  /* 0x20000046ff0c7230 */ /* 0x000fe20000004100 */
[----:B------:R-:W-:Y:S01]  /*45a0*/  FMUL.FTZ R36, R36, R25 ;  /* 0x0000001924247220 */ /* 0x000fe20000410000 */
[----:B------:R-:W-:-:S03]  /*45b0*/  ULEA.HI.X UR8, UR8, UR33, UR9, 0x1, UP0 ;  /* 0x0000002108087291 */ /* 0x000fc600080f0c09 */
[----:B------:R-:W-:Y:S01]  /*45c0*/  FFMA.FTZ R14, R36, R12, R3 ;  /* 0x0000000c240e7223 */ /* 0x000fe20000010003 */
[----:B------:R-:W-:Y:S02]  /*45d0*/  MOV R12, UR7 ;  /* 0x00000007000c7c02 */ /* 0x000fe40008000f00 */
[----:B------:R-:W-:-:S05]  /*45e0*/  MOV R13, UR8 ;  /* 0x00000008000d7c02 */ /* 0x000fca0008000f00 */
[----:B------:R-:W-:Y:S01]  /*45f0*/  IMAD.WIDE R12, R0, 0x10, R12 ;  /* 0x00000010000c7825 */ /* 0x000fe200078e020c */
[----:B------:R-:W-:-:S04]  /*4600*/  ISETP.NE.U32.AND P0, PT, RZ, c[0x0][0x270], PT ;  /* 0x00009c00ff007a0c */ /* 0x000fc80003f05070 */
[----:B-1----:R0:W-:Y:S04]  /*4610*/  STG.E.128 [R12.64], R8 ;  /* 0x000000080c007986 */ /* 0x0021e8000c101d22 */
[----:B--2---:R0:W-:Y:S01]  /*4620*/  STG.E.128 [R12.64+0x200], R4 ;  /* 0x000200040c007986 */ /* 0x0041e2000c101d22 */
[----:B------:R-:W-:Y:S01]  /*4630*/  ISETP.NE.AND.EX P0, PT, RZ, c[0x0][0x274], PT, P0 ;  /* 0x00009d00ff007a0c */ /* 0x000fe20003f05300 */
[----:B------:R-:W-:Y:S01]  /*4640*/  FMUL.FTZ R110, R110, R79 ;  /* 0x0000004f6e6e7220 */ /* 0x000fe20000410000 */
[----:B------:R-:W-:Y:S01]  /*4650*/  HADD2.F32 R3, -RZ, R70.H1_H1 ;  /* 0x30000046ff037230 */ /* 0x000fe20000004100 */
[----:B------:R-:W-:Y:S02]  /*4660*/  FMUL.FTZ R111, R111, R112 ;  /* 0x000000706f6f7220 */ /* 0x000fe40000410000 */
[----:B------:R-:W-:Y:S01]  /*4670*/  FMUL.FTZ R35, R35, R110 ;  /* 0x0000006e23237220 */ /* 0x000fe20000410000 */
[----:B------:R-:W-:Y:S01]  /*4680*/  MOV R15, c[0x0][0x16c] ;  /* 0x00005b00000f7a02 */ /* 0x000fe20000000f00 */
[----:B------:R-:W-:-:S02]  /*4690*/  FMUL.FTZ R34, R34, R111 ;  /* 0x0000006f22227220 */ /* 0x000fc40000410000 */
[----:B------:R-:W-:Y:S01]  /*46a0*/  FFMA.FTZ R3, R35, R3, R14 ;  /* 0x0000000323037223 */ /* 0x000fe2000001000e */
[--C-:B------:R-:W-:Y:S01]  /*46b0*/  HADD2.F32 R14, -RZ, R71.reuse.H0_H0 ;  /* 0x20000047ff0e7230 */ /* 0x100fe20000004100 */
[----:B------:R-:W-:Y:S01]  /*46c0*/  FMUL.FTZ R113, R30, R113 ;  /* 0x000000711e717220 */ /* 0x000fe20000410000 */
[----:B------:R-:W-:Y:S01]  /*46d0*/  ISETP.GE.AND P1, PT, R15, 0x1, PT ;  /* 0x000000010f00780c */ /* 0x000fe20003f26270 */
[----:B------:R-:W-:Y:S02]  /*46e0*/  HADD2.F32 R106, -RZ, R71.H1_H1 ;  /* 0x30000047ff6a7230 */ /* 0x000fe40000004100 */
[----:B------:R-:W-:Y:S02]  /*46f0*/  FFMA.FTZ R17, R34, R14, R3 ;  /* 0x0000000e22117223 */ /* 0x000fe40000010003 */
[----:B------:R-:W-:Y:S01]  /*4700*/  FMUL.FTZ R32, R32, R113 ;  /* 0x0000007120207220 */ /* 0x000fe20000410000 */
[----:B------:R-:W-:Y:S05]  /*4710*/  @!P0 BRA `(.L_x_2810) ;  /* 0x0000030000008947 */ /* 0x000fea0003800000 */
[----:B0-----:R-:W-:Y:S01]  /*4720*/  BAR.SYNC.DEFER_BLOCKING 0x0 ;  /* 0x0000000000007b1d */ /* 0x001fe20000010000 */
        /* <DEDUP_REMOVED lines=21> */
[----:B------:R-:W-:Y:S01]  /*4880*/  UIADD3 UR9, UR9, UR7, URZ ;  /* 0x0000000709097290 */ /* 0x000fe2000fffe03f */
[----:B------:R-:W-:Y:S01]  /*4890*/  FMUL.FTZ R25, R25, R65 ;  /* 0x0000004119197220 */ /* 0x000fe20000410000 */
[----:B------:R-:W-:Y:S01]  /*48a0*/  STS.128 [R40.X16], R4 ;  /* 0x0000000428007388 */ /* 0x000fe2000000cc00 */
[----:B------:R-:W-:Y:S01]  /*48b0*/  FMUL.FTZ R78, R110, R78 ;  /* 0x0000004e6e4e7220 */ /* 0x000fe20000410000 */
[----:B------:R-:W-:Y:S01]  /*48c0*/  F2FP.PACK_AB R61, R24, R61 ;  /* 0x0000003d183d723e */ /* 0x000fe200000000ff */
[----:B------:R-:W-:Y:S01]  /*48d0*/  FMUL.FTZ R80, R111, R80 ;  /* 0x000000506f507220 */ /* 0x000fe20000410000 */
[----:B------:R-:W-:Y:S01]  /*48e0*/  UIMAD UR7, UR21, UR32, URZ ;  /* 0x00000020150772a4 */ /* 0x000fe2000f8e023f */
[----:B------:R-:W-:Y:S01]  /*48f0*/  FMUL.FTZ R113, R113, R60 ;  /* 0x0000003c71717220 */ /* 0x000fe20000410000 */
[----:B------:R-:W-:Y:S01]  /*4900*/  F2FP.PACK_AB R62, R78, R25 ;  /* 0x000000194e3e723e */ /* 0x000fe200000000ff */
[----:B------:R-:W-:Y:S01]  /*4910*/  UIMAD.WIDE.U32 UR8, UR20, UR32, UR8 ;  /* 0x00000020140872a5 */ /* 0x000fe2000f8e0008 */
[----:B------:R-:W-:Y:S01]  /*4920*/  F2FP.PACK_AB R60, R58, R29 ;  /* 0x0000001d3a3c723e */ /* 0x000fe200000000ff */
[----:B------:R-:W-:Y:S01]  /*4930*/  UIMAD UR7, UR20, UR33, UR7 ;  /* 0x00000021140772a4 */ /* 0x000fe2000f8e0207 */
[----:B------:R-:W-:-:S02]  /*4940*/  F2FP.PACK_AB R63, R113, R80 ;  /* 0x00000050713f723e */ /* 0x000fc400000000ff */
[----:B------:R-:W-:Y:S02]  /*4950*/  ULDC.64 UR32, c[0x0][0x270] ;  /* 0x00009c0000207ab9 */ /* 0x000fe40000000a00 */
[----:B------:R-:W-:Y:S01]  /*4960*/  UIADD3 UR9, UR9, UR7, URZ ;  /* 0x0000000709097290 */ /* 0x000fe2000fffe03f */
[----:B------:R-:W-:Y:S01]  /*4970*/  STS.128 [R40.X16+0x10], R60 ;  /* 0x0000103c28007388 */ /* 0x000fe2000000cc00 */
[----:B------:R-:W-:-:S06]  /*4980*/  NOP ;  /* 0x0000000000007918 */ /* 0x000fcc0000000000 */
[----:B------:R-:W0:Y:S01]  /*4990*/  LDS.128 R8, [R99.X16] ;  /* 0x0000000063087984 */ /* 0x000e22000000cc00 */
[----:B------:R-:W-:-:S03]  /*49a0*/  ULEA UR7, UP0, UR8, UR32, 0x1 ;  /* 0x0000002008077291 */ /* 0x000fc6000f80083f */
[----:B------:R-:W1:Y:S01]  /*49b0*/  LDS.128 R12, [R99.X16+0x200] ;  /* 0x00020000630c7984 */ /* 0x000e62000000cc00 */
[----:B------:R-:W-:Y:S02]  /*49c0*/  ULEA.HI.X UR8, UR8, UR33, UR9, 0x1, UP0 ;  /* 0x0000002108087291 */ /* 0x000fe400080f0c09 */
[----:B------:R-:W-:-:S04]  /*49d0*/  MOV R2, UR7 ;  /* 0x0000000700027c02 */ /* 0x000fc80008000f00 */
[----:B------:R-:W-:-:S05]  /*49e0*/  MOV R3, UR8 ;  /* 0x0000000800037c02 */ /* 0x000fca0008000f00 */
[----:B------:R-:W-:-:S05]  /*49f0*/  IMAD.WIDE R2, R0, 0x10, R2 ;  /* 0x0000001000027825 */ /* 0x000fca00078e0202 */
[----:B0-----:R0:W-:Y:S04]  /*4a00*/  STG.E.128 [R2.64], R8 ;  /* 0x0000000802007986 */ /* 0x0011e8000c101d22 */
[----:B-1----:R0:W-:Y:S02]  /*4a10*/  STG.E.128 [R2.64+0x200], R12 ;  /* 0x0002000c02007986 */ /* 0x0021e4000c101d22 */
.L_x_2810:
[----:B0-----:R-:W-:Y:S01]  /*4a20*/  BAR.SYNC.DEFER_BLOCKING 0x0 ;  /* 0x0000000000007b1d */ /* 0x001fe20000010000 */
[----:B------:R-:W-:Y:S01]  /*4a30*/  HFMA2.MMA R33, -RZ, RZ, 0, 0 ;  /* 0x00000000ff217435 */ /* 0x000fe200000001ff */
[----:B------:R-:W-:Y:S01]  /*4a40*/  FFMA.FTZ R106, R32, R106, R17 ;  /* 0x0000006a206a7223 */ /* 0x000fe20000010011 */
        /* <DEDUP_REMOVED lines=24> */
[----:B------:R-:W-:Y:S05]  /*4bd0*/  @!P1 BRA `(.L_x_2811) ;  /* 0x000091c000009947 */ /* 0x000fea0003800000 */
[----:B------:R-:W-:Y:S01]  /*4be0*/  UIADD3 UR30, UR29, -0x1, URZ ;  /* 0xffffffff1d1e7890 */ /* 0x000fe2000fffe03f */
[----:B------:R-:W-:Y:S01]  /*4bf0*/  MOV R33, RZ ;  /* 0x000000ff00217202 */ /* 0x000fe20000000f00 */
[----:B------:R-:W-:Y:S02]  /*4c00*/  UMOV UR8, URZ ;  /* 0x0000003f00087c82 */ /* 0x000fe40008000000 */
[----:B------:R-:W-:Y:S02]  /*4c10*/  ULEA.HI UR7, UR30, UR30, URZ, 0x1 ;  /* 0x0000001e1e077291 */ /* 0x000fe4000f8f083f */
[----:B------:R-:W-:-:S02]  /*4c20*/  UMOV UR9, URZ ;  /* 0x0000003f00097c82 */ /* 0x000fc40008000000 */
[----:B------:R-:W-:-:S04]  /*4c30*/  ULOP3.LUT UR7, UR7, 0xfffffe, URZ, 0xc0, !UPT ;  /* 0x00fffffe07077892 */ /* 0x000fc8000f8ec03f */
[----:B------:R-:W-:-:S03]  /*4c40*/  UIADD3 UR30, UR30, -UR7, URZ ;  /* 0x800000071e1e7290 */ /* 0x000fc6000fffe03f */
[----:B------:R-:W-:Y:S02]  /*4c50*/  UMOV UR7, URZ ;  /* 0x0000003f00077c82 */ /* 0x000fe40008000000 */
.L_x_2912:
        /* <DEDUP_REMOVED lines=48> */
[--C-:B------:R-:W-:Y:S01]  /*4f60*/  HADD2.F32 R216, -RZ, R72.reuse.H0_H0 ;  /* 0x20000048ffd87230 */ /* 0x100fe20000004100 */
[----:B------:R-:W-:Y:S02]  /*4f70*/  LOP3.LUT P0, RZ, R101, 0x1f, RZ, 0xc0, !PT ;  /* 0x0000001f65ff7812 */ /* 0x000fe4000780c0ff */
[----:B------:R-:W-:Y:S02]  /*4f80*/  MOV R114, UR29 ;  /* 0x0000001d00727c02 */ /* 0x000fe40008000f00 */
[----:B------:R-:W-:Y:S01]  /*4f90*/  FMUL.FTZ R216, R216, R97 ;  /* 0x00000061d8d87220 */ /* 0x000fe20000410000 */
[----:B------:R-:W-:Y:S01]  /*4fa0*/  HADD2.F32 R215, -RZ, R72.H1_H1 ;  /* 0x30000048ffd77230 */ /* 0x000fe20000004100 */
[----:B------:R-:W-:-:S04]  /*4fb0*/  ISETP.LT.OR P0, PT, R114, 0x2, P0 ;  /* 0x000000027200780c */ /* 0x000fc80000701670 */
[----:B------:R-:W-:Y:S01]  /*4fc0*/  FMUL.FTZ R215, R215, R96 ;  /* 0x00000060d7d77220 */ /* 0x000fe20000410000 */
[----:B------:R-:W-:Y:S01]  /*4fd0*/  MOV R116, UR29 ;  /* 0x0000001d00747c02 */ /* 0x000fe20008000f00 */
[----:B------:R-:W-:Y:S01]  /*4fe0*/  HADD2.F32 R214, -RZ, R73.H0_H0 ;  /* 0x20000049ffd67230 */ /* 0x000fe20000004100 */
[----:B------:R-:W-:-:S06]  /*4ff0*/  MOV R149, c[0x0][0x16c] ;  /* 0x00005b0000957a02 */ /* 0x000fcc0000000f00 */
[----:B------:R-:W-:Y:S01]  /*5000*/  @!P0 IADD3 R116, R116, -0x2, RZ ;  /* 0xfffffffe74748810 */ /* 0x000fe20007ffe0ff */
[----:B------:R-:W-:Y:S01]  /*5010*/  FMUL.FTZ R214, R214, R95 ;  /* 0x0000005fd6d67220 */ /* 0x000fe20000410000 */
[----:B--2---:R-:W1:Y:S08]  /*5020*/  R2UR UR40, R81 ;  /* 0x00000000512873c2 */ /* 0x004e7000000e0000 */
[----:B------:R-:W2:Y:S01]  /*5030*/  R2UR UR41, R80 ;  /* 0x00000000502973c2 */ /* 0x000ea200000e0000 */
        /* <DEDUP_REMOVED lines=8> */
[----:B------:R-:W-:-:S03]  /*50c0*/  FMUL.FTZ R84, R95, UR40 ;  /* 0x000000285f547c20 */ /* 0x000fc60008410000 */
        /* <DEDUP_REMOVED lines=27> */
[----:B0-----:R-:W-:-:S07]  /*5280*/  MOV R86, UR36 ;  /* 0x0000002400567c02 */ /* 0x001fce0008000f00 */
[----:B------:R0:W-:Y:S01]  /*5290*/  MUFU.COS R141, R87 ;  /* 0x00000057008d7308 */ /* 0x0001e20000000000 */
[----:B--2---:R-:W-:Y:S01]  /*52a0*/  MOV R135, UR41 ;  /* 0x0000002900877c02 */ /* 0x004fe20008000f00 */
[----:B------:R-:W-:-:S06]  /*52b0*/  FMUL.FTZ R80, R52, UR40 ;  /* 0x0000002834507c20 */ /* 0x000fcc0008410000 */
[----:B------:R-:W-:Y:S01]  /*52c0*/  MUFU.SIN R129, R82 ;  /* 0x0000005200817308 */ /* 0x000fe20000000400 */
[----:B0-----:R-:W-:-:S06]  /*52d0*/  MOV R87, UR37 ;  /* 0x0000002500577c02 */ /* 0x001fcc0008000f00 */
[----:B------:R-:W2:Y:S01]  /*52e0*/  LDG.E.64 R86, [R86.64] ;  /* 0x0000002256567981 */ /* 0x000ea2000c1e1b00 */
[----:B------:R0:W-:Y:S01]  /*52f0*/  MUFU.COS R131, R82 ;  /* 0x0000005200837308 */ /* 0x0001e20000000000 */
[----:B------:R-:W-:Y:S02]  /*5300*/  FMUL.FTZ R135, R135, 1.4426950216293334961 ;  /* 0x3fb8aa3b87877820 */ /* 0x000fe40000410000 */
[----:B------:R-:W-:-:S05]  /*5310*/  FMUL.RZ R136, R80, 0.15915493667125701904 ;  /* 0x3e22f98350887820 */ /* 0x000fca000040c000 */
[----:B------:R-:W-:Y:S01]  /*5320*/  MUFU.SIN R125, R84 ;  /* 0x00000054007d7308 */ /* 0x000fe20000000400 */
[----:B0-----:R-:W-:Y:S02]  /*5330*/  FMUL.RZ R82, R81, 0.15915493667125701904 ;  /* 0x3e22f98351527820 */ /* 0x001fe4000040c000 */
[----:B------:R-:W-:Y:S02]  /*5340*/  FMUL.FTZ R81, R54, UR40 ;  /* 0x0000002836517c20 */ /* 0x000fe40008410000 */
[----:B------:R-:W-:-:S03]  /*5350*/  FMUL.FTZ R80, R135, R96 ;  /* 0x0000006087507220 */ /* 0x000fc60000410000 */
[----:B------:R0:W-:Y:S08]  /*5360*/  MUFU.COS R127, R84 ;  /* 0x00000054007f7308 */ /* 0x0001f00000000000 */
[----:B------:R-:W-:Y:S01]  /*5370*/  MUFU.SIN R126, R82 ;  /* 0x00000052007e7308 */ /* 0x000fe20000000400 */
[----:B0-----:R-:W-:Y:S02]  /*5380*/  FMUL.RZ R84, R81, 0.15915493667125701904 ;  /* 0x3e22f98351547820 */ /* 0x001fe4000040c000 */
[----:B------:R-:W-:-:S04]  /*5390*/  FMUL.FTZ R81, R53, UR40 ;  /* 0x0000002835517c20 */ /* 0x000fc80008410000 */
[----:B------:R-:W-:Y:S01]  /*53a0*/  FMUL.RZ R102, R81, 0.15915493667125701904 ;  /* 0x3e22f98351667820 */ /* 0x000fe2000040c000 */
[----:B------:R0:W1:Y:S01]  /*53b0*/  MUFU.EX2 R108, R80 ;  /* 0x00000050006c7308 */ /* 0x0000620000000800 */
[----:B------:R-:W-:-:S07]  /*53c0*/  FMUL.FTZ R81, R135, R95 ;  /* 0x0000005f87517220 */ /* 0x000fce0000410000 */
[----:B------:R-:W-:Y:S01]  /*53d0*/  MUFU.SIN R130, R102 ;  /* 0x0000006600827308 */ /* 0x000fe20000000400 */
[----:B0-----:R-:W-:-:S07]  /*53e0*/  SHF.L.U32 R80, R101, 0x2, RZ ;  /* 0x0000000265507819 */ /* 0x001fce00000006ff */
[----:B------:R0:W1:Y:S08]  /*53f0*/  MUFU.EX2 R110, R81 ;  /* 0x00000051006e7308 */ /* 0x0000700000000800 */
[----:B------:R1:W-:Y:S01]  /*5400*/  MUFU.COS R128, R82 ;  /* 0x0000005200807308 */ /* 0x0003e20000000000 */
[----:B0-----:R-:W-:-:S04]  /*5410*/  LOP3.LUT R81, R80, 0xffffff80, RZ, 0xc0, !PT ;  /* 0xffffff8050517812 */ /* 0x001fc800078ec0ff */
[----:B------:R-:W-:-:S03]  /*5420*/  IADD3 R81, R81, R104, RZ ;  /* 0x0000006851517210 */ /* 0x000fc60007ffe0ff */
[----:B------:R0:W-:Y:S01]  /*5430*/  MUFU.COS R134, R102 ;  /* 0x0000006600867308 */ /* 0x0001e20000000000 */
[----:B-1----:R-:W-:Y:S01]  /*5440*/  FMUL.FTZ R82, R135, R94 ;  /* 0x0000005e87527220 */ /* 0x002fe20000410000 */
[----:B---3--:R1:W-:Y:S01]  /*5450*/  STS.128 [R81.X16], R56 ;  /* 0x0000003851007388 */ /* 0x0083e2000000cc00 */
[----:B------:R-:W-:-:S05]  /*5460*/  FMUL.FTZ R107, R108, R107 ;  /* 0x0000006b6c6b7220 */ /* 0x000fca0000410000 */
[----:B------:R-:W-:Y:S01]  /*5470*/  MUFU.SIN R143, R84 ;  /* 0x00000054008f7308 */ /* 0x000fe20000000400 */
[----:B0-----:R-:W-:Y:S02]  /*5480*/  FMUL.FTZ R102, R135, R92 ;  /* 0x0000005c87667220 */ /* 0x001fe40000410000 */
[----:B------:R-:W-:-:S05]  /*5490*/  FMUL.FTZ R108, R108, R109 ;  /* 0x0000006d6c6c7220 */ /* 0x000fca0000410000 */
[----:B------:R0:W-:Y:S01]  /*54a0*/  MUFU.COS R145, R84 ;  /* 0x0000005400917308 */ /* 0x0001e20000000000 */
[----:B-1----:R-:W-:Y:S02]  /*54b0*/  FMUL.FTZ R56, R135, R88 ;  /* 0x0000005887387220 */ /* 0x002fe40000410000 */
[----:B------:R-:W-:-:S05]  /*54c0*/  FMUL.FTZ R58, R216, R108 ;  /* 0x0000006cd83a7220 */ /* 0x000fca0000410000 */
[----:B------:R-:W1:Y:S01]  /*54d0*/  MUFU.EX2 R112, R82 ;  /* 0x0000005200707308 */ /* 0x000e620000000800 */
[----:B------:R-:W-:Y:S01]  /*54e0*/  FMUL.FTZ R59, RZ, R108 ;  /* 0x0000006cff3b7220 */ /* 0x000fe20000410000 */
[----:B----4-:R3:W-:Y:S06]  /*54f0*/  STS.128 [R81.X16+0x200], R60 ;  /* 0x0002003c51007388 */ /* 0x0107ec000000cc00 */
[----:B------:R-:W4:Y:S08]  /*5500*/  MUFU.EX2 R102, R102 ;  /* 0x0000006600667308 */ /* 0x000f300000000800 */
[----:B------:R-:W1:Y:S01]  /*5510*/  MUFU.EX2 R56, R56 ;  /* 0x0000003800387308 */ /* 0x000e620000000800 */
[----:B---3--:R-:W-:-:S02]  /*5520*/  FFMA.FTZ R61, RZ, R107, R58 ;  /* 0x0000006bff3d7223 */ /* 0x008fc4000001003a */
[----:B------:R-:W-:Y:S02]  /*5530*/  FFMA.FTZ R60, R216, R107, -R59 ;  /* 0x0000006bd83c7223 */ /* 0x000fe4000001083b */
[C---:B------:R-:W-:Y:S02]  /*5540*/  FMUL.FTZ R109, R110.reuse, R111 ;  /* 0x0000006f6e6d7220 */ /* 0x040fe40000410000 */
[----:B------:R-:W-:Y:S02]  /*5550*/  FMUL.FTZ R110, R110, R83 ;  /* 0x000000536e6e7220 */ /* 0x000fe40000410000 */
[----:B------:R-:W-:Y:S02]  /*5560*/  FADD.FTZ R61, RZ, R61 ;  /* 0x0000003dff3d7221 */ /* 0x000fe40000010000 */
[----:B------:R-:W-:Y:S02]  /*5570*/  FADD.FTZ R60, R215, R60 ;  /* 0x0000003cd73c7221 */ /* 0x000fe40000010000 */
[C---:B0-----:R-:W-:Y:S01]  /*5580*/  FMUL.FTZ R84, R135.reuse, R93 ;  /* 0x0000005d87547220 */ /* 0x041fe20000410000 */
[----:B------:R0:W-:Y:S01]  /*5590*/  STS.128 [R81.X16+0x400], R64 ;  /* 0x0004004051007388 */ /* 0x0001e2000000cc00 */
[----:B------:R-:W-:-:S02]  /*55a0*/  FMUL.FTZ R114, R135, R91 ;  /* 0x0000005b87727220 */ /* 0x000fc40000410000 */
[C---:B------:R-:W-:Y:S02]  /*55b0*/  FMUL.FTZ R80, R135.reuse, R90 ;  /* 0x0000005a87507220 */ /* 0x040fe40000410000 */
[----:B-1----:R-:W-:Y:S02]  /*55c0*/  FMUL.FTZ R111, R112, R115 ;  /* 0x00000073706f7220 */ /* 0x002fe40000410000 */
[C---:B------:R-:W-:Y:S02]  /*55d0*/  FMUL.FTZ R57, R135.reuse, R55 ;  /* 0x0000003787397220 */ /* 0x040fe40000410000 */
[----:B------:R-:W-:Y:S02]  /*55e0*/  FMUL.FTZ R62, R110, R61 ;  /* 0x0000003d6e3e7220 */ /* 0x000fe40000410000 */
[----:B----4-:R-:W-:Y:S02]  /*55f0*/  FMUL.FTZ R115, R102, R123 ;  /* 0x0000007b66737220 */ /* 0x010fe40000410000 */
[----:B------:R-:W-:-:S02]  /*5600*/  FMUL.FTZ R58, R135, R54 ;  /* 0x00000036873a7220 */ /* 0x000fc40000410000 */
[C---:B------:R-:W-:Y:S02]  /*5610*/  FMUL.FTZ R59, R135.reuse, R53 ;  /* 0x00000035873b7220 */ /* 0x040fe40000410000 */
[-C--:B0-----:R-:W-:Y:S01]  /*5620*/  FMUL.FTZ R64, R110, R60.reuse ;  /* 0x0000003c6e407220 */ /* 0x081fe20000410000 */
[----:B------:R-:W0:Y:S01]  /*5630*/  MUFU.EX2 R84, R84 ;  /* 0x0000005400547308 */ /* 0x000e220000000800 */
[C---:B------:R-:W-:Y:S02]  /*5640*/  FMUL.FTZ R123, R56.reuse, R141 ;  /* 0x0000008d387b7220 */ /* 0x040fe40000410000 */
[----:B------:R-:W-:Y:S02]  /*5650*/  FMUL.FTZ R124, R56, R139 ;  /* 0x0000008b387c7220 */ /* 0x000fe40000410000 */
[----:B------:R-:W-:Y:S02]  /*5660*/  FMUL.FTZ R56, R135, R97 ;  /* 0x0000006187387220 */ /* 0x000fe40000410000 */
[C---:B------:R-:W-:Y:S01]  /*5670*/  FFMA.FTZ R63, R109.reuse, R60, -R62 ;  /* 0x0000003c6d3f7223 */ /* 0x040fe2000001083e */
[----:B------:R0:W1:Y:S01]  /*5680*/  MUFU.EX2 R118, R114 ;  /* 0x0000007200767308 */ /* 0x0000620000000800 */
[----:B------:R-:W-:-:S02]  /*5690*/  FFMA.FTZ R64, R109, R61, R64 ;  /* 0x0000003d6d407223 */ /* 0x000fc40000010040 */
[----:B------:R-:W-:Y:S01]  /*56a0*/  @!P0 IMAD R142, R116, R149, UR7 ;  /* 0x00000007748e8e24 */ /* 0x000fe2000f8e0295 */
[----:B------:R-:W-:Y:S01]  /*56b0*/  ISETP.NE.AND P1, PT, R101, RZ, PT ;  /* 0x000000ff6500720c */ /* 0x000fe20003f25270 */
[----:B------:R-:W-:-:S03]  /*56c0*/  FMUL.FTZ R116, R135, R89 ;  /* 0x0000005987747220 */ /* 0x000fc60000410000 */
[----:B------:R-:W3:Y:S01]  /*56d0*/  MUFU.EX2 R80, R80 ;  /* 0x0000005000507308 */ /* 0x000ee20000000800 */
[----:B------:R-:W-:Y:S02]  /*56e0*/  FMUL.FTZ R112, R112, R113 ;  /* 0x0000007170707220 */ /* 0x000fe40000410000 */
[----:B------:R-:W-:Y:S02]  /*56f0*/  FADD.FTZ R63, R214, R63 ;  /* 0x0000003fd63f7221 */ /* 0x000fe40000010000 */
[----:B------:R-:W-:-:S03]  /*5700*/  FADD.FTZ R64, RZ, R64 ;  /* 0x00000040ff407221 */ /* 0x000fc60000010000 */
[----:B------:R-:W4:Y:S01]  /*5710*/  MUFU.EX2 R57, R57 ;  /* 0x0000003900397308 */ /* 0x000f220000000800 */
[----:B------:R-:W-:Y:S01]  /*5720*/  HFMA2.MMA R147, -RZ, RZ, 0, 1.52587890625e-05 ;  /* 0x00000100ff937435 */ /* 0x000fe200000001ff */
[----:B------:R-:W-:Y:S01]  /*5730*/  HADD2.F32 R213, -RZ, R73.H1_H1 ;  /* 0x30000049ffd57230 */ /* 0x000fe20000004100 */
[----:B------:R-:W-:-:S05]  /*5740*/  FMUL.FTZ R61, R112, R63 ;  /* 0x0000003f703d7220 */ /* 0x000fca0000410000 */
[----:B------:R-:W0:Y:S01]  /*5750*/  MUFU.EX2 R58, R58 ;  /* 0x0000003a003a7308 */ /* 0x000e220000000800 */
[----:B------:R-:W-:-:S07]  /*5760*/  FMUL.FTZ R62, R112, R64 ;  /* 0x00000040703e7220 */ /* 0x000fce0000410000 */
[----:B------:R-:W0:Y:S01]  /*5770*/  MUFU.EX2 R59, R59 ;  /* 0x0000003b003b7308 */ /* 0x000e220000000800 */
[----:B------:R-:W-:-:S07]  /*5780*/  MOV R120, UR30 ;  /* 0x0000001e00787c02 */ /* 0x000fce0008000f00 */
[----:B------:R-:W1:Y:S01]  /*5790*/  MUFU.EX2 R56, R56 ;  /* 0x0000003800387308 */ /* 0x000e620000000800 */
[----:B------:R-:W-:-:S07]  /*57a0*/  FFMA.FTZ R61, R111, R64, R61 ;  /* 0x000000406f3d7223 */ /* 0x000fce000001003d */
[----:B------:R1:W3:Y:S01]  /*57b0*/  MUFU.EX2 R122, R116 ;  /* 0x00000074007a7308 */ /* 0x0002e20000000800 */
[----:B------:R-:W-:Y:S02]  /*57c0*/  FFMA.FTZ R62, R111, R63, -R62 ;  /* 0x0000003f6f3e7223 */ /* 0x000fe4000001083e */
[----:B------:R-:W-:Y:S01]  /*57d0*/  FMUL.FTZ R213, R213, R94 ;  /* 0x0000005ed5d57220 */ /* 0x000fe20000410000 */
[----:B------:R-:W-:Y:S01]  /*57e0*/  IADD3 R82, R101, 0x200, RZ ;  /* 0x0000020065527810 */ /* 0x000fe20007ffe0ff */
[----:B0-----:R-:W-:Y:S02]  /*57f0*/  FMUL.FTZ R114, R84, R117 ;  /* 0x0000007554727220 */ /* 0x001fe40000410000 */
[----:B------:R-:W-:Y:S02]  /*5800*/  FMUL.FTZ R60, R51, UR40 ;  /* 0x00000028333c7c20 */ /* 0x000fe40008410000 */
[----:B------:R-:W-:Y:S02]  /*5810*/  @!P1 IMAD R82, R120, R147, UR7 ;  /* 0x0000000778529e24 */ /* 0x000fe4000f8e0293 */
[----:B-1----:R-:W-:-:S02]  /*5820*/  FMUL.FTZ R117, R118, R127 ;  /* 0x0000007f76757220 */ /* 0x002fc40000410000 */
[----:B------:R-:W-:Y:S02]  /*5830*/  FADD.FTZ R61, RZ, R61 ;  /* 0x0000003dff3d7221 */ /* 0x000fe40000010000 */
[----:B------:R-:W-:Y:S02]  /*5840*/  FADD.FTZ R62, R213, R62 ;  /* 0x0000003ed53e7221 */ /* 0x000fe40000010000 */
[----:B------:R-:W-:Y:S02]  /*5850*/  FMUL.FTZ R118, R118, R125 ;  /* 0x0000007d76767220 */ /* 0x000fe40000410000 */
[----:B---3--:R-:W-:Y:S02]  /*5860*/  FMUL.FTZ R120, R80, R129 ;  /* 0x0000008150787220 */ /* 0x008fe40000410000 */
[C---:B----4-:R-:W-:Y:S02]  /*5870*/  FMUL.FTZ R125, R57.reuse, R128 ;  /* 0x00000080397d7220 */ /* 0x050fe40000410000 */
[----:B------:R-:W-:-:S02]  /*5880*/  FMUL.FTZ R126, R57, R126 ;  /* 0x0000007e397e7220 */ /* 0x000fc40000410000 */
[----:B------:R-:W-:Y:S02]  /*5890*/  FMUL.RZ R60, R60, 0.15915493667125701904 ;  /* 0x3e22f9833c3c7820 */ /* 0x000fe4000040c000 */
[C---:B------:R-:W-:Y:S02]  /*58a0*/  FMUL.FTZ R127, R58.reuse, R145 ;  /* 0x000000913a7f7220 */ /* 0x040fe40000410000 */
[----:B------:R-:W-:Y:S02]  /*58b0*/  FMUL.FTZ R128, R58, R143 ;  /* 0x0000008f3a807220 */ /* 0x000fe40000410000 */
[----:B------:R-:W-:Y:S02]  /*58c0*/  FMUL.FTZ R129, R59, R134 ;  /* 0x000000863b817220 */ /* 0x000fe40000410000 */
[----:B------:R-:W-:Y:S01]  /*58d0*/  FMUL.FTZ R64, R135, R52 ;  /* 0x0000003487407220 */ /* 0x000fe20000410000 */
[----:B------:R-:W-:Y:S01]  /*58e0*/  SHF.L.U32 R143, R82, 0x3, RZ ;  /* 0x00000003528f7819 */ /* 0x000fe200000006ff */
[----:B------:R-:W-:-:S02]  /*58f0*/  FMUL.FTZ R113, R84, R119 ;  /* 0x0000007754717220 */ /* 0x000fc40000410000 */
[C---:B------:R-:W-:Y:S02]  /*5900*/  FMUL.FTZ R57, R114.reuse, R61 ;  /* 0x0000003d72397220 */ /* 0x040fe40000410000 */
[----:B------:R-:W-:Y:S02]  /*5910*/  FMUL.FTZ R58, R114, R62 ;  /* 0x0000003e723a7220 */ /* 0x000fe40000410000 */
[----:B------:R-:W-:Y:S02]  /*5920*/  IMAD R134, R104, 0x3, R81 ;  /* 0x0000000368867824 */ /* 0x000fe400078e0251 */
[----:B------:R-:W-:Y:S02]  /*5930*/  FMUL.FTZ R116, R102, R121 ;  /* 0x0000007966747220 */ /* 0x000fe40000410000 */
[C---:B------:R-:W-:Y:S02]  /*5940*/  FMUL.FTZ R84, R56.reuse, R103 ;  /* 0x0000006738547220 */ /* 0x040fe40000410000 */
[----:B------:R-:W-:Y:S01]  /*5950*/  FMUL.FTZ R85, R56, R85 ;  /* 0x0000005538557220 */ /* 0x000fe20000410000 */
[----:B------:R-:W-:Y:S01]  /*5960*/  STS.128 [R81.X16+0x600], R76 ;  /* 0x0006004c51007388 */ /* 0x000fe2000000cc00 */
[C---:B------:R-:W-:Y:S01]  /*5970*/  FMUL.FTZ R121, R122.reuse, R137 ;  /* 0x000000897a797220 */ /* 0x040fe20000410000 */
[----:B------:R-:W-:Y:S01]  /*5980*/  MUFU.SIN R138, R60 ;  /* 0x0000003c008a7308 */ /* 0x000fe20000000400 */
[----:B------:R-:W-:Y:S01]  /*5990*/  FMUL.FTZ R122, R122, R133 ;  /* 0x000000857a7a7220 */ /* 0x000fe20000410000 */
[----:B------:R-:W-:-:S06]  /*59a0*/  NOP ;  /* 0x0000000000007918 */ /* 0x000fcc0000000000 */
[----:B------:R-:W-:Y:S01]  /*59b0*/  FMUL.FTZ R119, R80, R131 ;  /* 0x0000008350777220 */ /* 0x000fe20000410000 */
[----:B------:R0:W-:Y:S01]  /*59c0*/  MUFU.COS R140, R60 ;  /* 0x0000003c008c7308 */ /* 0x0001e20000000000 */
[C---:B------:R-:W-:Y:S01]  /*59d0*/  FFMA.FTZ R139, R113.reuse, R62, -R57 ;  /* 0x0000003e718b7223 */ /* 0x040fe20000010839 */
[----:B------:R-:W-:Y:S01]  /*59e0*/  LDS.128 R76, [R134.X16+0x20] ;  /* 0x00002000864c7984 */ /* 0x000fe2000000cc00 */
[----:B------:R-:W-:-:S03]  /*59f0*/  FFMA.FTZ R141, R113, R61, R58 ;  /* 0x0000003d718d7223 */ /* 0x000fc6000001003a */
[----:B------:R-:W-:Y:S02]  /*5a00*/  LDS.128 R80, [R134.X16+0x30] ;  /* 0x0000300086507984 */ /* 0x000fe4000000cc00 */
[----:B------:R1:W-:Y:S02]  /*5a10*/  MUFU.EX2 R133, R64 ;  /* 0x0000004000857308 */ /* 0x0003e40000000800 */
[----:B0-----:R-:W0:Y:S01]  /*5a20*/  LDS.128 R60, [R134.X16] ;  /* 0x00000000863c7984 */ /* 0x001e22000000cc00 */
[----:B------:R-:W-:-:S03]  /*5a30*/  FMUL.FTZ R131, R135, R51 ;  /* 0x0000003387837220 */ /* 0x000fc60000410000 */
[----:B-1----:R1:W3:Y:S04]  /*5a40*/  LDS.128 R64, [R134.X16+0x10] ;  /* 0x0000100086407984 */ /* 0x0022e8000000cc00 */
[----:B------:R4:W-:Y:S01]  /*5a50*/  STS.64 [R143+0x7780], R84 ;  /* 0x007780548f007388 */ /* 0x0009e20000000a00 */
[----:B------:R-:W-:Y:S01]  /*5a60*/  MUFU.SIN R132, R136 ;  /* 0x0000008800847308 */ /* 0x000fe20000000400 */
[----:B------:R-:W-:Y:S01]  /*5a70*/  HFMA2.MMA R103, -RZ, RZ, 0, 9.5367431640625e-07 ;  /* 0x00000010ff677435 */ /* 0x000fe200000001ff */
[----:B------:R-:W-:-:S06]  /*5a80*/  HADD2.F32 R212, -RZ, R74.H0_H0 ;  /* 0x2000004affd47230 */ /* 0x000fcc0000004100 */
[----:B------:R-:W0:Y:S08]  /*5a90*/  MUFU.COS R136, R136 ;  /* 0x0000008800887308 */ /* 0x000e300000000000 */
[----:B------:R0:W1:Y:S01]  /*5aa0*/  MUFU.EX2 R137, R131 ;  /* 0x0000008300897308 */ /* 0x0000620000000800 */
[----:B------:R-:W-:Y:S01]  /*5ab0*/  HFMA2.MMA R56, -RZ, RZ, 1.875, 0 ;  /* 0x3f800000ff387435 */ /* 0x000fe200000001ff */
[----:B------:R-:W-:Y:S01]  /*5ac0*/  FMUL.FTZ R212, R212, R93 ;  /* 0x0000005dd4d47220 */ /* 0x000fe20000410000 */
[----:B------:R-:W-:Y:S01]  /*5ad0*/  MOV R57, RZ ;  /* 0x000000ff00397202 */ /* 0x000fe20000000f00 */
[----:B------:R-:W-:-:S02]  /*5ae0*/  FMUL.FTZ R130, R59, R130 ;  /* 0x000000823b827220 */ /* 0x000fc40000410000 */
[----:B------:R-:W-:Y:S01]  /*5af0*/  CS2R R58, SRZ ;  /* 0x00000000003a7805 */ /* 0x000fe2000001ff00 */
[----:B------:R-:W-:Y:S01]  /*5b00*/  @!P0 IMAD.WIDE R102, R142, R103, UR10 ;  /* 0x0000000a8e668e25 */ /* 0x000fe2000f8e0267 */
[----:B------:R-:W-:Y:S03]  /*5b10*/  BAR.SYNC.DEFER_BLOCKING 0x0 ;  /* 0x0000000000007b1d */ /* 0x000fe60000010000 */
[----:B------:R-:W-:Y:S02]  /*5b20*/  FADD.FTZ R139, R212, R139 ;  /* 0x0000008bd48b7221 */ /* 0x000fe40000010000 */
[----:B------:R-:W-:Y:S02]  /*5b30*/  FADD.FTZ R141, RZ, R141 ;  /* 0x0000008dff8d7221 */ /* 0x000fe40000010000 */
[C---:B0-----:R-:W-:Y:S02]  /*5b40*/  FMUL.FTZ R131, R133.reuse, R136 ;  /* 0x0000008885837220 */ /* 0x041fe40000410000 */
[----:B------:R-:W-:-:S02]  /*5b50*/  FMUL.FTZ R132, R133, R132 ;  /* 0x0000008485847220 */ /* 0x000fc40000410000 */
[C---:B-1----:R-:W-:Y:S02]  /*5b60*/  FMUL.FTZ R133, R137.reuse, R140 ;  /* 0x0000008c89857220 */ /* 0x042fe40000410000 */
[C---:B------:R-:W-:Y:S01]  /*5b70*/  FMUL.FTZ R140, R116.reuse, R139 ;  /* 0x0000008b748c7220 */ /* 0x040fe20000410000 */
[----:B------:R-:W-:Y:S01]  /*5b80*/  HADD2.F32 R211, -RZ, R74.H1_H1 ;  /* 0x3000004affd37230 */ /* 0x000fe20000004100 */
[-C--:B------:R-:W-:Y:S02]  /*5b90*/  FMUL.FTZ R136, R116, R141.reuse ;  /* 0x0000008d74887220 */ /* 0x080fe40000410000 */
[----:B------:R-:W-:Y:S02]  /*5ba0*/  FMUL.FTZ R134, R137, R138 ;  /* 0x0000008a89867220 */ /* 0x000fe40000410000 */
[C---:B------:R-:W-:Y:S01]  /*5bb0*/  FFMA.FTZ R140, R115.reuse, R141, R140 ;  /* 0x0000008d738c7223 */ /* 0x040fe2000001008c */
[----:B------:R0:W5:Y:S01]  /*5bc0*/  @!P0 LDG.E.128 R56, [R102.64] ;  /* 0x0000002266388981 */ /* 0x000162000c1e1d00 */
[----:B------:R-:W-:-:S02]  /*5bd0*/  FFMA.FTZ R138, R115, R139, -R136 ;  /* 0x0000008b738a7223 */ /* 0x000fc40000010888 */
[C---:B------:R-:W-:Y:S02]  /*5be0*/  FMUL.FTZ R136, R84.reuse, R108 ;  /* 0x0000006c54887220 */ /* 0x040fe40000410000 */
[----:B------:R-:W-:Y:S02]  /*5bf0*/  FMUL.FTZ R211, R211, R92 ;  /* 0x0000005cd3d37220 */ /* 0x000fe40000410000 */
[C---:B0-----:R-:W-:Y:S02]  /*5c00*/  FMUL.FTZ R102, R85.reuse, R108 ;  /* 0x0000006c55667220 */ /* 0x041fe40000410000 */
[----:B------:R-:W-:Y:S02]  /*5c10*/  FADD.FTZ R140, RZ, R140 ;  /* 0x0000008cff8c7221 */ /* 0x000fe40000010000 */
[-C--:B------:R-:W-:Y:S01]  /*5c20*/  FFMA.FTZ R102, R84, R107.reuse, -R102 ;  /* 0x0000006b54667223 */ /* 0x080fe20000010866 */
[----:B------:R-:W-:Y:S01]  /*5c30*/  HADD2.F32 R210, -RZ, R75.H0_H0 ;  /* 0x2000004bffd27230 */ /* 0x000fe20000004100 */
[----:B------:R-:W-:-:S02]  /*5c40*/  FFMA.FTZ R136, R85, R107, R136 ;  /* 0x0000006b55887223 */ /* 0x000fc40000010088 */
[----:B------:R-:W-:Y:S02]  /*5c50*/  FMUL.FTZ R103, R110, R102 ;  /* 0x000000666e677220 */ /* 0x000fe40000410000 */
[----:B------:R-:W-:Y:S02]  /*5c60*/  FADD.FTZ R138, R211, R138 ;  /* 0x0000008ad38a7221 */ /* 0x000fe40000010000 */
[C---:B------:R-:W-:Y:S02]  /*5c70*/  FMUL.FTZ R137, R118.reuse, R140 ;  /* 0x0000008c76897220 */ /* 0x040fe40000410000 */
[----:B------:R-:W-:Y:S02]  /*5c80*/  FFMA.FTZ R103, R109, R136, R103 ;  /* 0x000000886d677223 */ /* 0x000fe40000010067 */
[----:B------:R-:W-:Y:S02]  /*5c90*/  FMUL.FTZ R139, R118, R138 ;  /* 0x0000008a768b7220 */ /* 0x000fe40000410000 */
[----:B------:R-:W-:-:S02]  /*5ca0*/  FMUL.FTZ R136, R110, R136 ;  /* 0x000000886e887220 */ /* 0x000fc40000410000 */
[C---:B------:R-:W-:Y:S02]  /*5cb0*/  FFMA.FTZ R137, R117.reuse, R138, -R137 ;  /* 0x0000008a75897223 */ /* 0x040fe40000010889 */
[----:B------:R-:W-:Y:S02]  /*5cc0*/  FMUL.FTZ R210, R210, R91 ;  /* 0x0000005bd2d27220 */ /* 0x000fe40000410000 */
[----:B------:R-:W-:Y:S02]  /*5cd0*/  FFMA.FTZ R139, R117, R140, R139 ;  /* 0x0000008c758b7223 */ /* 0x000fe4000001008b */
[----:B------:R-:W-:Y:S02]  /*5ce0*/  FFMA.FTZ R136, R109, R102, -R136 ;  /* 0x000000666d887223 */ /* 0x000fe40000010888 */
[----:B------:R-:W-:Y:S02]  /*5cf0*/  FMUL.FTZ R102, R112, R103 ;  /* 0x0000006770667220 */ /* 0x000fe40000410000 */
[----:B------:R-:W-:-:S02]  /*5d00*/  FADD.FTZ R137, R210, R137 ;  /* 0x00000089d2897221 */ /* 0x000fc40000010000 */
[----:B------:R-:W-:Y:S02]  /*5d10*/  FADD.FTZ R139, RZ, R139 ;  /* 0x0000008bff8b7221 */ /* 0x000fe40000010000 */
[-C--:B------:R-:W-:Y:S02]  /*5d20*/  FFMA.FTZ R102, R111, R136.reuse, -R102 ;  /* 0x000000886f667223 */ /* 0x080fe40000010866 */
[----:B------:R-:W-:Y:S01]  /*5d30*/  FMUL.FTZ R140, R120, R137 ;  /* 0x00000089788c7220 */ /* 0x000fe20000410000 */
[----:B------:R-:W-:Y:S01]  /*5d40*/  HADD2.F32 R209, -RZ, R75.H1_H1 ;  /* 0x3000004bffd17230 */ /* 0x000fe20000004100 */
[----:B------:R-:W-:Y:S02]  /*5d50*/  FMUL.FTZ R136, R112, R136 ;  /* 0x0000008870887220 */ /* 0x000fe40000410000 */
[-C--:B------:R-:W-:Y:S02]  /*5d60*/  FMUL.FTZ R138, R120, R139.reuse ;  /* 0x0000008b788a7220 */ /* 0x080fe40000410000 */
[----:B------:R-:W-:-:S02]  /*5d70*/  FFMA.FTZ R140, R119, R139, R140 ;  /* 0x0000008b778c7223 */ /* 0x000fc4000001008c */
[----:B------:R-:W-:Y:S02]  /*5d80*/  FFMA.FTZ R136, R111, R103, R136 ;  /* 0x000000676f887223 */ /* 0x000fe40000010088 */
[----:B------:R-:W-:Y:S02]  /*5d90*/  FFMA.FTZ R138, R119, R137, -R138 ;  /* 0x00000089778a7223 */ /* 0x000fe4000001088a */
[----:B------:R-:W-:Y:S02]  /*5da0*/  FMUL.FTZ R209, R209, R90 ;  /* 0x0000005ad1d17220 */ /* 0x000fe40000410000 */
[----:B------:R-:W-:Y:S02]  /*5db0*/  FADD.FTZ R140, RZ, R140 ;  /* 0x0000008cff8c7221 */ /* 0x000fe40000010000 */
[----:B------:R-:W-:Y:S01]  /*5dc0*/  FMUL.FTZ R103, R114, R136 ;  /* 0x0000008872677220 */ /* 0x000fe20000410000 */
[----:B------:R-:W-:Y:S01]  /*5dd0*/  HADD2.F32 R208, -RZ, R68.H0_H0 ;  /* 0x20000044ffd07230 */ /* 0x000fe20000004100 */
[----:B------:R-:W-:-:S02]  /*5de0*/  FADD.FTZ R138, R209, R138 ;  /* 0x0000008ad18a7221 */ /* 0x000fc40000010000 */
[----:B------:R-:W-:Y:S02]  /*5df0*/  FMUL.FTZ R139, R122, R140 ;  /* 0x0000008c7a8b7220 */ /* 0x000fe40000410000 */
[-C--:B------:R-:W-:Y:S02]  /*5e00*/  FMUL.FTZ R137, R114, R102.reuse ;  /* 0x0000006672897220 */ /* 0x080fe40000410000 */
[----:B------:R-:W-:Y:S02]  /*5e10*/  FFMA.FTZ R103, R113, R102, -R103 ;  /* 0x0000006671677223 */ /* 0x000fe40000010867 */
[-C--:B------:R-:W-:Y:S02]  /*5e20*/  FMUL.FTZ R141, R122, R138.reuse ;  /* 0x0000008a7a8d7220 */ /* 0x080fe40000410000 */
[----:B------:R-:W-:Y:S02]  /*5e30*/  FFMA.FTZ R139, R121, R138, -R139 ;  /* 0x0000008a798b7223 */ /* 0x000fe4000001088b */
[----:B------:R-:W-:-:S02]  /*5e40*/  FFMA.FTZ R137, R113, R136, R137 ;  /* 0x0000008871897223 */ /* 0x000fc40000010089 */
[----:B------:R-:W-:Y:S02]  /*5e50*/  FMUL.FTZ R208, R208, R89 ;  /* 0x00000059d0d07220 */ /* 0x000fe40000410000 */
[----:B------:R-:W-:Y:S02]  /*5e60*/  FMUL.FTZ R138, R116, R103 ;  /* 0x00000067748a7220 */ /* 0x000fe40000410000 */
[----:B------:R-:W-:Y:S02]  /*5e70*/  FFMA.FTZ R141, R121, R140, R141 ;  /* 0x0000008c798d7223 */ /* 0x000fe4000001008d */
[----:B------:R-:W-:Y:S02]  /*5e80*/  FMUL.FTZ R102, R50, UR40 ;  /* 0x0000002832667c20 */ /* 0x000fe40008410000 */
[----:B------:R-:W-:Y:S02]  /*5e90*/  FMUL.FTZ R136, R116, R137 ;  /* 0x0000008974887220 */ /* 0x000fe40000410000 */
[----:B------:R-:W-:-:S02]  /*5ea0*/  FADD.FTZ R139, R208, R139 ;  /* 0x0000008bd08b7221 */ /* 0x000fc40000010000 */
[C---:B------:R-:W-:Y:S02]  /*5eb0*/  FFMA.FTZ R138, R115.reuse, R137, R138 ;  /* 0x00000089738a7223 */ /* 0x040fe4000001008a */
[----:B------:R-:W-:Y:S02]  /*5ec0*/  FADD.FTZ R141, RZ, R141 ;  /* 0x0000008dff8d7221 */ /* 0x000fe40000010000 */
[----:B------:R-:W-:Y:S01]  /*5ed0*/  FMUL.RZ R144, R102, 0.15915493667125701904 ;  /* 0x3e22f98366907820 */ /* 0x000fe2000040c000 */
[----:B------:R-:W-:Y:S01]  /*5ee0*/  HADD2.F32 R207, -RZ, R68.H1_H1 ;  /* 0x30000044ffcf7230 */ /* 0x000fe20000004100 */
[----:B------:R-:W-:Y:S02]  /*5ef0*/  FFMA.FTZ R136, R115, R103, -R136 ;  /* 0x0000006773887223 */ /* 0x000fe40000010888 */
[----:B------:R-:W-:Y:S02]  /*5f00*/  FMUL.FTZ R142, R124, R139 ;  /* 0x0000008b7c8e7220 */ /* 0x000fe40000410000 */
[----:B------:R-:W-:-:S02]  /*5f10*/  FMUL.FTZ R102, R118, R138 ;  /* 0x0000008a76667220 */ /* 0x000fc40000410000 */
[-C--:B------:R-:W-:Y:S02]  /*5f20*/  FMUL.FTZ R140, R124, R141.reuse ;  /* 0x0000008d7c8c7220 */ /* 0x080fe40000410000 */
[----:B------:R-:W-:Y:S02]  /*5f30*/  FFMA.FTZ R142, R123, R141, R142 ;  /* 0x0000008d7b8e7223 */ /* 0x000fe4000001008e */
[-C--:B------:R-:W-:Y:S02]  /*5f40*/  FFMA.FTZ R102, R117, R136.reuse, -R102 ;  /* 0x0000008875667223 */ /* 0x080fe40000010866 */
[----:B------:R-:W-:Y:S02]  /*5f50*/  FMUL.FTZ R136, R118, R136 ;  /* 0x0000008876887220 */ /* 0x000fe40000410000 */
[----:B------:R-:W-:Y:S02]  /*5f60*/  FFMA.FTZ R140, R123, R139, -R140 ;  /* 0x0000008b7b8c7223 */ /* 0x000fe4000001088c */
[----:B------:R-:W-:-:S02]  /*5f70*/  FMUL.FTZ R207, R207, R88 ;  /* 0x00000058cfcf7220 */ /* 0x000fc40000410000 */
[----:B------:R-:W-:Y:S02]  /*5f80*/  FADD.FTZ R142, RZ, R142 ;  /* 0x0000008eff8e7221 */ /* 0x000fe40000010000 */
[----:B------:R-:W-:Y:S02]  /*5f90*/  FFMA.FTZ R138, R117, R138, R136 ;  /* 0x0000008a758a7223 */ /* 0x000fe40000010088 */
[----:B------:R-:W-:Y:S02]  /*5fa0*/  FADD.FTZ R140, R207, R140 ;  /* 0x0000008ccf8c7221 */ /* 0x000fe40000010000 */
[----:B------:R-:W-:Y:S02]  /*5fb0*/  FMUL.FTZ R139, R126, R142 ;  /* 0x0000008e7e8b7220 */ /* 0x000fe40000410000 */
[----:B------:R-:W-:Y:S02]  /*5fc0*/  FMUL.FTZ R135, R135, R50 ;  /* 0x0000003287877220 */ /* 0x000fe40000410000 */
[----:B------:R-:W-:Y:S01]  /*5fd0*/  FMUL.FTZ R103, R120, R138 ;  /* 0x0000008a78677220 */ /* 0x000fe20000410000 */
[----:B------:R-:W-:Y:S01]  /*5fe0*/  HADD2.F32 R206, -RZ, R69.H0_H0 ;  /* 0x20000045ffce7230 */ /* 0x000fe20000004100 */
[-C--:B----4-:R-:W-:Y:S01]  /*5ff0*/  FMUL.FTZ R143, R126, R140.reuse ;  /* 0x0000008c7e8f7220 */ /* 0x090fe20000410000 */
[----:B------:R-:W-:Y:S01]  /*6000*/  MUFU.COS R137, R144 ;  /* 0x0000009000897308 */ /* 0x000fe20000000000 */
[----:B------:R-:W-:-:S02]  /*6010*/  FFMA.FTZ R141, R125, R140, -R139 ;  /* 0x0000008c7d8d7223 */ /* 0x000fc4000001088b */
[-C--:B------:R-:W-:Y:S02]  /*6020*/  FFMA.FTZ R139, R119, R102.reuse, -R103 ;  /* 0x00000066778b7223 */ /* 0x080fe40000010867 */
[----:B------:R-:W-:Y:S02]  /*6030*/  FMUL.FTZ R102, R120, R102 ;  /* 0x0000006678667220 */ /* 0x000fe40000410000 */
[----:B------:R-:W-:Y:S01]  /*6040*/  FFMA.FTZ R143, R125, R142, R143 ;  /* 0x0000008e7d8f7223 */ /* 0x000fe2000001008f */
[----:B------:R0:W1:Y:S01]  /*6050*/  MUFU.EX2 R136, R135 ;  /* 0x0000008700887308 */ /* 0x0000620000000800 */
[----:B------:R-:W-:Y:S02]  /*6060*/  FMUL.FTZ R206, R206, R55 ;  /* 0x00000037cece7220 */ /* 0x000fe40000410000 */
[----:B------:R-:W-:Y:S02]  /*6070*/  FFMA.FTZ R102, R119, R138, R102 ;  /* 0x0000008a77667223 */ /* 0x000fe40000010066 */
[----:B------:R-:W-:Y:S01]  /*6080*/  FADD.FTZ R143, RZ, R143 ;  /* 0x0000008fff8f7221 */ /* 0x000fe20000010000 */
[----:B------:R-:W-:Y:S01]  /*6090*/  HADD2.F32 R205, -RZ, R69.H1_H1 ;  /* 0x30000045ffcd7230 */ /* 0x000fe20000004100 */
[----:B------:R-:W-:Y:S01]  /*60a0*/  FADD.FTZ R141, R206, R141 ;  /* 0x0000008dce8d7221 */ /* 0x000fe20000010000 */
[----:B------:R-:W4:Y:S01]  /*60b0*/  MUFU.SIN R103, R144 ;  /* 0x0000009000677308 */ /* 0x000f220000000400 */
[----:B------:R-:W-:-:S02]  /*60c0*/  FMUL.FTZ R138, R122, R102 ;  /* 0x000000667a8a7220 */ /* 0x000fc40000410000 */
[----:B------:R-:W-:Y:S02]  /*60d0*/  FMUL.FTZ R140, R128, R143 ;  /* 0x0000008f808c7220 */ /* 0x000fe40000410000 */
[----:B0-----:R-:W-:Y:S02]  /*60e0*/  FMUL.FTZ R135, R122, R139 ;  /* 0x0000008b7a877220 */ /* 0x001fe40000410000 */
[----:B------:R-:W-:Y:S02]  /*60f0*/  FMUL.FTZ R142, R128, R141 ;  /* 0x0000008d808e7220 */ /* 0x000fe40000410000 */
[----:B------:R-:W-:Y:S02]  /*6100*/  FFMA.FTZ R138, R121, R139, -R138 ;  /* 0x0000008b798a7223 */ /* 0x000fe4000001088a */
[----:B------:R-:W-:Y:S02]  /*6110*/  FFMA.FTZ R140, R127, R141, -R140 ;  /* 0x0000008d7f8c7223 */ /* 0x000fe4000001088c */
[----:B------:R-:W-:-:S02]  /*6120*/  FMUL.FTZ R205, R205, R54 ;  /* 0x00000036cdcd7220 */ /* 0x000fc40000410000 */
[----:B------:R-:W-:Y:S02]  /*6130*/  FFMA.FTZ R102, R121, R102, R135 ;  /* 0x0000006679667223 */ /* 0x000fe40000010087 */
[----:B------:R-:W-:Y:S02]  /*6140*/  FFMA.FTZ R142, R127, R143, R142 ;  /* 0x0000008f7f8e7223 */ /* 0x000fe4000001008e */
[----:B-1----:R-:W-:Y:S02]  /*6150*/  FMUL.FTZ R135, R136, R137 ;  /* 0x0000008988877220 */ /* 0x002fe40000410000 */
[----:B------:R-:W-:Y:S02]  /*6160*/  FMUL.FTZ R137, R124, R138 ;  /* 0x0000008a7c897220 */ /* 0x000fe40000410000 */
[----:B------:R-:W-:Y:S02]  /*6170*/  FADD.FTZ R140, R205, R140 ;  /* 0x0000008ccd8c7221 */ /* 0x000fe40000010000 */
[----:B------:R-:W-:-:S02]  /*6180*/  FADD.FTZ R142, RZ, R142 ;  /* 0x0000008eff8e7221 */ /* 0x000fc40000010000 */
[----:B------:R-:W-:Y:S02]  /*6190*/  FFMA.FTZ R137, R123, R102, R137 ;  /* 0x000000667b897223 */ /* 0x000fe40000010089 */
[----:B------:R-:W-:Y:S02]  /*61a0*/  FMUL.FTZ R139, R130, R140 ;  /* 0x0000008c828b7220 */ /* 0x000fe40000410000 */
[----:B----4-:R-:W-:Y:S02]  /*61b0*/  FMUL.FTZ R136, R136, R103 ;  /* 0x0000006788887220 */ /* 0x010fe40000410000 */
[----:B------:R-:W-:Y:S01]  /*61c0*/  FMUL.FTZ R102, R124, R102 ;  /* 0x000000667c667220 */ /* 0x000fe20000410000 */
[----:B------:R-:W-:Y:S01]  /*61d0*/  HADD2.F32 R204, -RZ, R70.H0_H0 ;  /* 0x20000046ffcc7230 */ /* 0x000fe20000004100 */
[-C--:B------:R-:W-:Y:S02]  /*61e0*/  FMUL.FTZ R103, R130, R142.reuse ;  /* 0x0000008e82677220 */ /* 0x080fe40000410000 */
[----:B------:R-:W-:-:S02]  /*61f0*/  FFMA.FTZ R142, R129, R142, R139 ;  /* 0x0000008e818e7223 */ /* 0x000fc4000001008b */
[----:B------:R-:W-:Y:S02]  /*6200*/  FFMA.FTZ R102, R123, R138, -R102 ;  /* 0x0000008a7b667223 */ /* 0x000fe40000010866 */
[----:B------:R-:W-:Y:S02]  /*6210*/  FFMA.FTZ R139, R129, R140, -R103 ;  /* 0x0000008c818b7223 */ /* 0x000fe40000010867 */
[----:B------:R-:W-:Y:S02]  /*6220*/  FMUL.FTZ R103, R126, R137 ;  /* 0x000000897e677220 */ /* 0x000fe40000410000 */
[----:B------:R-:W-:Y:S02]  /*6230*/  FMUL.FTZ R204, R204, R53 ;  /* 0x00000035cccc7220 */ /* 0x000fe40000410000 */
[----:B------:R-:W-:Y:S02]  /*6240*/  FADD.FTZ R142, RZ, R142 ;  /* 0x0000008eff8e7221 */ /* 0x000fe40000010000 */
[-C--:B------:R-:W-:Y:S01]  /*6250*/  FMUL.FTZ R138, R126, R102.reuse ;  /* 0x000000667e8a7220 */ /* 0x080fe20000410000 */
[----:B------:R-:W-:Y:S01]  /*6260*/  HADD2.F32 R203, -RZ, R70.H1_H1 ;  /* 0x30000046ffcb7230 */ /* 0x000fe20000004100 */
[----:B------:R-:W-:-:S02]  /*6270*/  FFMA.FTZ R103, R125, R102, -R103 ;  /* 0x000000667d677223 */ /* 0x000fc40000010867 */
[----:B------:R-:W-:Y:S02]  /*6280*/  FADD.FTZ R139, R204, R139 ;  /* 0x0000008bcc8b7221 */ /* 0x000fe40000010000 */
[C---:B------:R-:W-:Y:S02]  /*6290*/  FMUL.FTZ R102, R132.reuse, R142 ;  /* 0x0000008e84667220 */ /* 0x040fe40000410000 */
[----:B------:R-:W-:Y:S02]  /*62a0*/  FFMA.FTZ R138, R125, R137, R138 ;  /* 0x000000897d8a7223 */ /* 0x000fe4000001008a */
[-C--:B------:R-:W-:Y:S02]  /*62b0*/  FFMA.FTZ R140, R131, R139.reuse, -R102 ;  /* 0x0000008b838c7223 */ /* 0x080fe40000010866 */
[----:B------:R-:W-:Y:S02]  /*62c0*/  FMUL.FTZ R141, R132, R139 ;  /* 0x0000008b848d7220 */ /* 0x000fe40000410000 */
[----:B------:R-:W-:-:S02]  /*62d0*/  FMUL.FTZ R102, R128, R138 ;  /* 0x0000008a80667220 */ /* 0x000fc40000410000 */
[----:B------:R-:W-:Y:S02]  /*62e0*/  FMUL.FTZ R203, R203, R52 ;  /* 0x00000034cbcb7220 */ /* 0x000fe40000410000 */
[-C--:B------:R-:W-:Y:S02]  /*62f0*/  FMUL.FTZ R137, R128, R103.reuse ;  /* 0x0000006780897220 */ /* 0x080fe40000410000 */
[----:B------:R-:W-:Y:S02]  /*6300*/  FFMA.FTZ R141, R131, R142, R141 ;  /* 0x0000008e838d7223 */ /* 0x000fe4000001008d */
[----:B------:R-:W-:Y:S02]  /*6310*/  FFMA.FTZ R102, R127, R103, -R102 ;  /* 0x000000677f667223 */ /* 0x000fe40000010866 */
[----:B------:R-:W-:Y:S01]  /*6320*/  FADD.FTZ R140, R203, R140 ;  /* 0x0000008ccb8c7221 */ /* 0x000fe20000010000 */
[----:B--2---:R0:W1:Y:S01]  /*6330*/  R2UR UR43, R87 ;  /* 0x00000000572b73c2 */ /* 0x00406200000e0000 */
[----:B------:R-:W-:-:S02]  /*6340*/  FFMA.FTZ R137, R127, R138, R137 ;  /* 0x0000008a7f897223 */ /* 0x000fc40000010089 */
[----:B------:R-:W-:Y:S02]  /*6350*/  FADD.FTZ R141, RZ, R141 ;  /* 0x0000008dff8d7221 */ /* 0x000fe40000010000 */
[----:B------:R-:W-:Y:S02]  /*6360*/  FMUL.FTZ R138, R130, R102 ;  /* 0x00000066828a7220 */ /* 0x000fe40000410000 */
[----:B------:R-:W-:Y:S01]  /*6370*/  FMUL.FTZ R142, R134, R140 ;  /* 0x0000008c868e7220 */ /* 0x000fe20000410000 */
[----:B------:R2:W4:Y:S01]  /*6380*/  R2UR UR42, R86 ;  /* 0x00000000562a73c2 */ /* 0x00052200000e0000 */
[----:B------:R-:W-:Y:S01]  /*6390*/  FMUL.FTZ R103, R130, R137 ;  /* 0x0000008982677220 */ /* 0x000fe20000410000 */
[----:B------:R-:W-:Y:S01]  /*63a0*/  HADD2.F32 R202, -RZ, R71.H0_H0 ;  /* 0x20000047ffca7230 */ /* 0x000fe20000004100 */
[----:B------:R-:W-:Y:S02]  /*63b0*/  FMUL.FTZ R139, R134, R141 ;  /* 0x0000008d868b7220 */ /* 0x000fe40000410000 */
[----:B------:R-:W-:-:S02]  /*63c0*/  FFMA.FTZ R138, R129, R137, R138 ;  /* 0x00000089818a7223 */ /* 0x000fc4000001008a */
[----:B------:R-:W-:Y:S02]  /*63d0*/  FFMA.FTZ R142, R133, R141, R142 ;  /* 0x0000008d858e7223 */ /* 0x000fe4000001008e */
        /* <DEDUP_REMOVED lines=15> */
[----:B--2---:R-:W-:Y:S01]  /*64d0*/  FFMA.FTZ R86, R133, R137, R138 ;  /* 0x0000008985567223 */ /* 0x004fe2000001008a */
[----:B------:R-:W-:Y:S01]  /*64e0*/  HADD2.F32 R137, -RZ, R60.H0_H0 ;  /* 0x2000003cff897230 */ /* 0x000fe20000004100 */
[----:B-1----:R-:W-:Y:S01]  /*64f0*/  FMUL.FTZ R60, R139, UR43 ;  /* 0x0000002b8b3c7c20 */ /* 0x002fe20008410000 */
        /* <DEDUP_REMOVED lines=20> */
[--C-:B---3--:R-:W-:Y:S01]  /*6640*/  HADD2.F32 R155, -RZ, R64.reuse.H1_H1 ;  /* 0x30000040ff9b7230 */ /* 0x108fe20000004100 */
        /* <DEDUP_REMOVED lines=8> */
[----:B------:R-:W-:Y:S01]  /*66d0*/  FMUL.FTZ R61, R155, UR43 ;  /* 0x0000002b9b3d7c20 */ /* 0x000fe20008410000 */
        /* <DEDUP_REMOVED lines=100> */
[C---:B------:R-:W-:Y:S01]  /*6d20*/  FFMA.FTZ R201, R186.reuse, UR42, -R63 ;  /* 0x0000002abac97c23 */ /* 0x040fe2000801083f */
        /* <DEDUP_REMOVED lines=21> */
.L_x_2813:
[----:B01----:R-:W-:Y:S05]  /*6e80*/  BSYNC B0 ;  /* 0x0000000000007941 */ /* 0x003fea0003800000 */
.L_x_2812:
        /* <DEDUP_REMOVED lines=58> */
.L_x_2920:
        /* <DEDUP_REMOVED lines=68> */
.L_x_2921:
        /* <DEDUP_REMOVED lines=19> */
[----:B-----5:R-:W-:Y:S05]  /*77a0*/  CALL.REL.NOINC `($__internal_70_$__cuda_sm70_shflsync_idx_p) ;  /* 0x00009a9000007944 */ /* 0x020fea0003c00000 */
.L_x_2818:
[----:B------:R-:W-:Y:S05]  /*77b0*/  BRA.CONV ~URZ, `(.L_x_2819) ;  /* 0x000000637f007947 */ /* 0x000fea000b800000 */
[----:B0-----:R-:W-:Y:S01]  /*77c0*/  HFMA2.MMA R65, -RZ, RZ, 0, 1.847743988037109375e-06 ;  /* 0x0000001fff417435 */ /* 0x001fe200000001ff */
[----:B------:R-:W-:-:S02]  /*77d0*/  MOV R63, R77 ;  /* 0x0000004d003f7202 */ /* 0x000fc40000000f00 */
[----:B------:R-:W-:Y:S02]  /*77e0*/  MOV R64, 0x1f ;  /* 0x0000001f00407802 */ /* 0x000fe40000000f00 */
[----:B-1----:R-:W-:Y:S02]  /*77f0*/  MOV R62, 0xffffffff ;  /* 0xffffffff003e7802 */ /* 0x002fe40000000f00 */
[----:B------:R-:W-:Y:S02]  /*7800*/  MOV R60, 0x7820 ;  /* 0x00007820003c7802 */ /* 0x000fe40000000f00 */
[----:B-----5:R-:W-:Y:S05]  /*7810*/  CALL.REL.NOINC `($__internal_70_$__cuda_sm70_shflsync_idx_p) ;  /* 0x00009a2000007944 */ /* 0x020fea0003c00000 */
.L_x_2819:
[----:B------:R-:W-:Y:S05]  /*7820*/  BRA.CONV ~URZ, `(.L_x_2820) ;  /* 0x000000637f007947 */ /* 0x000fea000b800000 */
[----:B0-----:R-:W-:Y:S01]  /*7830*/  HFMA2.MMA R65, -RZ, RZ, 0, 1.847743988037109375e-06 ;  /* 0x0000001fff417435 */ /* 0x001fe200000001ff */
[----:B------:R-:W-:Y:S02]  /*7840*/  MOV R63, R82 ;  /* 0x00000052003f7202 */ /* 0x000fe40000000f00 */
[----:B------:R-:W-:Y:S02]  /*7850*/  MOV R64, 0x1f ;  /* 0x0000001f00407802 */ /* 0x000fe40000000f00 */
[----:B-1----:R-:W-:Y:S02]  /*7860*/  MOV R62, 0xffffffff ;  /* 0xffffffff003e7802 */ /* 0x002fe40000000f00 */
[----:B------:R-:W-:-:S02]  /*7870*/  MOV R60, 0x7890 ;  /* 0x00007890003c7802 */ /* 0x000fc40000000f00 */
[----:B-----5:R-:W-:Y:S05]  /*7880*/  CALL.REL.NOINC `($__internal_70_$__cuda_sm70_shflsync_idx_p) ;  /* 0x000099b000007944 */ /* 0x020fea0003c00000 */
.L_x_2820:
[----:B------:R-:W-:Y:S05]  /*7890*/  BRA.CONV ~URZ, `(.L_x_2821) ;  /* 0x000000637f007947 */ /* 0x000fea000b800000 */
[----:B0-----:R-:W-:Y:S01]  /*78a0*/  HFMA2.MMA R65, -RZ, RZ, 0, 1.847743988037109375e-06 ;  /* 0x0000001fff417435 */ /* 0x001fe200000001ff */
[----:B------:R-:W-:-:S02]  /*78b0*/  MOV R63, R83 ;  /* 0x00000053003f7202 */ /* 0x000fc40000000f00 */
[----:B------:R-:W-:Y:S02]  /*78c0*/  MOV R64, 0x1f ;  /* 0x0000001f00407802 */ /* 0x000fe40000000f00 */
[----:B-1----:R-:W-:Y:S02]  /*78d0*/  MOV R62, 0xffffffff ;  /* 0xffffffff003e7802 */ /* 0x002fe40000000f00 */
[----:B------:R-:W-:Y:S02]  /*78e0*/  MOV R60, 0x7900 ;  /* 0x00007900003c7802 */ /* 0x000fe40000000f00 */
[----:B-----5:R-:W-:Y:S05]  /*78f0*/  CALL.REL.NOINC `($__internal_70_$__cuda_sm70_shflsync_idx_p) ;  /* 0x0000994000007944 */ /* 0x020fea0003c00000 */
.L_x_2821:
        /* <DEDUP_REMOVED lines=9> */
.L_x_2922:
        /* <DEDUP_REMOVED lines=49> */
.L_x_2815:
[----:B0-----:R-:W-:Y:S05]  /*7ca0*/  BSYNC B0 ;  /* 0x0000000000007941 */ /* 0x001fea0003800000 */
.L_x_2814:
        /* <DEDUP_REMOVED lines=81> */
[----:B------:R-:W-:Y:S02]  /*81c0*/  FMUL.FTZ R57, R110, R217 ;  /* 0x000000d96e397220 */ /* 0x000fe40000410000 */
[----:B------:R-:W-:Y:S02]  /*81d0*/  FMUL.FTZ R62, R124, -R58 ;  /* 0x8000003a7c3e7220 */ /* 0x000fe40000410000 */
[----:B------:R-:W-:Y:S02]  /*81e0*/  FMUL.FTZ R56, R110, R216 ;  /* 0x000000d86e387220 */ /* 0x000fe40000410000 */
[----:B------:R-:W-:Y:S02]  /*81f0*/  FFMA.FTZ R64, R123, R60, -R63 ;  /* 0x0000003c7b407223 */ /* 0x000fe4000001083f */
[----:B------:R-:W-:Y:S02]  /*8200*/  FFMA.FTZ R215, R109, R216, R57 ;  /* 0x000000d86dd77223 */ /* 0x000fe40000010039 */
[----:B------:R-:W-:-:S02]  /*8210*/  FMUL.FTZ R60, R124, -R60 ;  /* 0x8000003c7c3c7220 */ /* 0x000fc40000410000 */
[----:B------:R-:W-:Y:S02]  /*8220*/  FFMA.FTZ R62, R123, R59, -R62 ;  /* 0x0000003b7b3e7223 */ /* 0x000fe4000001083e */
[----:B------:R-:W-:Y:S02]  /*8230*/  FFMA.FTZ R57, R109, R217, -R56 ;  /* 0x000000d96d397223 */ /* 0x000fe40000010838 */
[----:B------:R-:W-:Y:S02]  /*8240*/  FMUL.FTZ R59, R124, -R59 ;  /* 0x8000003b7c3b7220 */ /* 0x000fe40000410000 */
[----:B------:R-:W-:Y:S02]  /*8250*/  FADD.FTZ R215, RZ, R215 ;  /* 0x000000d7ffd77221 */ /* 0x000fe40000010000 */
[----:B------:R-:W-:Y:S02]  /*8260*/  FFMA.FTZ R61, R123, R61, R60 ;  /* 0x0000003d7b3d7223 */ /* 0x000fe4000001003c */
[----:B------:R-:W-:-:S02]  /*8270*/  FADD.FTZ R222, R214, R57 ;  /* 0x00000039d6de7221 */ /* 0x000fc40000010000 */
[----:B------:R-:W-:Y:S02]  /*8280*/  FFMA.FTZ R59, R123, R58, R59 ;  /* 0x0000003a7b3b7223 */ /* 0x000fe4000001003b */
[----:B------:R-:W-:Y:S02]  /*8290*/  FMUL.FTZ R56, R112, R215 ;  /* 0x000000d770387220 */ /* 0x000fe40000410000 */
[----:B------:R-:W-:Y:S02]  /*82a0*/  FADD.FTZ R61, -R178, R61 ;  /* 0x0000003db23d7221 */ /* 0x000fe40000010100 */
[-C--:B------:R-:W-:Y:S02]  /*82b0*/  FMUL.FTZ R58, R112, R222.reuse ;  /* 0x000000de703a7220 */ /* 0x080fe40000410000 */
[----:B------:R-:W-:Y:S02]  /*82c0*/  FMUL.FTZ R57, R122, -R59 ;  /* 0x8000003b7a397220 */ /* 0x000fe40000410000 */
[----:B------:R-:W-:-:S02]  /*82d0*/  FFMA.FTZ R56, R111, R222, -R56 ;  /* 0x000000de6f387223 */ /* 0x000fc40000010838 */
[----:B------:R-:W-:Y:S02]  /*82e0*/  FADD.FTZ R64, R179, R64 ;  /* 0x00000040b3407221 */ /* 0x000fe40000010000 */
[----:B------:R-:W-:Y:S02]  /*82f0*/  FMUL.FTZ R60, R122, -R61 ;  /* 0x8000003d7a3c7220 */ /* 0x000fe40000410000 */
[----:B------:R-:W-:Y:S02]  /*8300*/  FFMA.FTZ R58, R111, R215, R58 ;  /* 0x000000d76f3a7223 */ /* 0x000fe4000001003a */
[----:B------:R-:W-:Y:S02]  /*8310*/  FFMA.FTZ R57, R121, R62, -R57 ;  /* 0x0000003e79397223 */ /* 0x000fe40000010839 */
[----:B------:R-:W-:Y:S02]  /*8320*/  FADD.FTZ R219, R213, R56 ;  /* 0x00000038d5db7221 */ /* 0x000fe40000010000 */
[----:B------:R-:W-:-:S02]  /*8330*/  FFMA.FTZ R60, R121, R64, -R60 ;  /* 0x00000040793c7223 */ /* 0x000fc4000001083c */
[C---:B------:R-:W-:Y:S02]  /*8340*/  FMUL.FTZ R62, R122.reuse, -R62 ;  /* 0x8000003e7a3e7220 */ /* 0x040fe40000410000 */
[----:B------:R-:W-:Y:S02]  /*8350*/  FMUL.FTZ R64, R122, -R64 ;  /* 0x800000407a407220 */ /* 0x000fe40000410000 */
[----:B------:R-:W-:Y:S02]  /*8360*/  FADD.FTZ R213, RZ, R58 ;  /* 0x0000003affd57221 */ /* 0x000fe40000010000 */
[----:B------:R-:W-:Y:S02]  /*8370*/  FMUL.FTZ R58, R114, R219 ;  /* 0x000000db723a7220 */ /* 0x000fe40000410000 */
[C---:B------:R-:W-:Y:S02]  /*8380*/  FFMA.FTZ R62, R121.reuse, R59, R62 ;  /* 0x0000003b793e7223 */ /* 0x040fe4000001003e */
[----:B------:R-:W-:-:S02]  /*8390*/  FFMA.FTZ R61, R121, R61, R64 ;  /* 0x0000003d793d7223 */ /* 0x000fc40000010040 */
[-C--:B------:R-:W-:Y:S02]  /*83a0*/  FFMA.FTZ R58, R113, R213.reuse, R58 ;  /* 0x000000d5713a7223 */ /* 0x080fe4000001003a */
[----:B------:R-:W-:Y:S02]  /*83b0*/  FMUL.FTZ R66, R120, -R62 ;  /* 0x8000003e78427220 */ /* 0x000fe40000410000 */
[----:B------:R-:W-:Y:S02]  /*83c0*/  FADD.FTZ R61, -R160, R61 ;  /* 0x0000003da03d7221 */ /* 0x000fe40000010100 */
[----:B------:R-:W-:Y:S02]  /*83d0*/  FMUL.FTZ R56, R114, R213 ;  /* 0x000000d572387220 */ /* 0x000fe40000410000 */
[----:B------:R-:W-:Y:S02]  /*83e0*/  FADD.FTZ R214, RZ, R58 ;  /* 0x0000003affd67221 */ /* 0x000fe40000010000 */
[----:B------:R-:W-:-:S02]  /*83f0*/  FFMA.FTZ R66, R119, R57, -R66 ;  /* 0x0000003977427223 */ /* 0x000fc40000010842 */
[C---:B------:R-:W-:Y:S02]  /*8400*/  FMUL.FTZ R59, R120.reuse, -R57 ;  /* 0x80000039783b7220 */ /* 0x040fe40000410000 */
[----:B------:R-:W-:Y:S02]  /*8410*/  FADD.FTZ R60, R159, R60 ;  /* 0x0000003c9f3c7221 */ /* 0x000fe40000010000 */
[----:B------:R-:W-:Y:S02]  /*8420*/  FMUL.FTZ R58, R120, -R61 ;  /* 0x8000003d783a7220 */ /* 0x000fe40000410000 */
[----:B------:R-:W-:Y:S02]  /*8430*/  FFMA.FTZ R57, R113, R219, -R56 ;  /* 0x000000db71397223 */ /* 0x000fe40000010838 */
[----:B------:R-:W-:Y:S02]  /*8440*/  FFMA.FTZ R58, R119, R60, -R58 ;  /* 0x0000003c773a7223 */ /* 0x000fe4000001083a */
[----:B------:R-:W-:-:S02]  /*8450*/  FADD.FTZ R224, R212, R57 ;  /* 0x00000039d4e07221 */ /* 0x000fc40000010000 */
[----:B------:R-:W-:Y:S02]  /*8460*/  FMUL.FTZ R60, R120, -R60 ;  /* 0x8000003c783c7220 */ /* 0x000fe40000410000 */
[C---:B------:R-:W-:Y:S02]  /*8470*/  FMUL.FTZ R56, R116.reuse, R214 ;  /* 0x000000d674387220 */ /* 0x040fe40000410000 */
[C---:B------:R-:W-:Y:S02]  /*8480*/  FFMA.FTZ R59, R119.reuse, R62, R59 ;  /* 0x0000003e773b7223 */ /* 0x040fe4000001003b */
[-C--:B------:R-:W-:Y:S02]  /*8490*/  FMUL.FTZ R57, R116, R224.reuse ;  /* 0x000000e074397220 */ /* 0x080fe40000410000 */
        /* <DEDUP_REMOVED lines=22> */
[-C--:B------:R-:W-:Y:S02]  /*8600*/  FFMA.FTZ R59, R115, R62.reuse, -R56 ;  /* 0x0000003e733b7223 */ /* 0x080fe40000010838 */
[----:B------:R-:W-:Y:S02]  /*8610*/  FADD.FTZ R61, -R156, R61 ;  /* 0x0000003d9c3d7221 */ /* 0x000fe40000010100 */
[----:B------:R-:W-:Y:S02]  /*8620*/  FMUL.FTZ R56, R120, R211 ;  /* 0x000000d378387220 */ /* 0x000fe40000410000 */
[----:B------:R-:W-:-:S02]  /*8630*/  FMUL.FTZ R62, R116, -R62 ;  /* 0x8000003e743e7220 */ /* 0x000fc40000410000 */
[-C--:B------:R-:W-:Y:S02]  /*8640*/  FMUL.FTZ R58, R120, R226.reuse ;  /* 0x000000e2783a7220 */ /* 0x080fe40000410000 */
        /* <DEDUP_REMOVED lines=14> */
[----:B------:R-:W-:Y:S02]  /*8730*/  FADD.FTZ R61, -R162, R61 ;  /* 0x0000003da23d7221 */ /* 0x000fe40000010100 */
[C---:B------:R-:W-:Y:S02]  /*8740*/  FFMA.FTZ R209, R121.reuse, R210, R57 ;  /* 0x000000d279d17223 */ /* 0x040fe40000010039 */
[----:B------:R-:W-:-:S02]  /*8750*/  FFMA.FTZ R57, R121, R223, -R56 ;  /* 0x000000df79397223 */ /* 0x000fc40000010838 */
[----:B------:R-:W-:Y:S02]  /*8760*/  FADD.FTZ R64, R163, R64 ;  /* 0x00000040a3407221 */ /* 0x000fe40000010000 */
[----:B------:R-:W-:Y:S02]  /*8770*/  FMUL.FTZ R58, R114, -R61 ;  /* 0x8000003d723a7220 */ /* 0x000fe40000410000 */
[----:B------:R-:W-:Y:S02]  /*8780*/  FADD.FTZ R209, RZ, R209 ;  /* 0x000000d1ffd17221 */ /* 0x000fe40000010000 */
[----:B------:R-:W-:Y:S02]  /*8790*/  FADD.FTZ R228, R208, R57 ;  /* 0x00000039d0e47221 */ /* 0x000fe40000010000 */
[----:B------:R-:W-:Y:S02]  /*87a0*/  FMUL.FTZ R59, R114, -R59 ;  /* 0x8000003b723b7220 */ /* 0x000fe40000410000 */
[----:B------:R-:W-:-:S02]  /*87b0*/  FFMA.FTZ R57, R113, R64, -R58 ;  /* 0x0000004071397223 */ /* 0x000fc4000001083a */
[----:B------:R-:W-:Y:S02]  /*87c0*/  FMUL.FTZ R56, R124, R209 ;  /* 0x000000d17c387220 */ /* 0x000fe40000410000 */
[----:B------:R-:W-:Y:S02]  /*87d0*/  FMUL.FTZ R64, R114, -R64 ;  /* 0x8000004072407220 */ /* 0x000fe40000410000 */
[----:B------:R-:W-:Y:S02]  /*87e0*/  FMUL.FTZ R58, R124, R228 ;  /* 0x000000e47c3a7220 */ /* 0x000fe40000410000 */
[----:B------:R-:W-:Y:S02]  /*87f0*/  FFMA.FTZ R59, R113, R62, R59 ;  /* 0x0000003e713b7223 */ /* 0x000fe4000001003b */
[----:B------:R-:W-:Y:S02]  /*8800*/  FFMA.FTZ R56, R123, R228, -R56 ;  /* 0x000000e47b387223 */ /* 0x000fe40000010838 */
[----:B------:R-:W-:-:S02]  /*8810*/  FFMA.FTZ R64, R113, R61, R64 ;  /* 0x0000003d71407223 */ /* 0x000fc40000010040 */
[----:B------:R-:W-:Y:S02]  /*8820*/  FFMA.FTZ R58, R123, R209, R58 ;  /* 0x000000d17b3a7223 */ /* 0x000fe4000001003a */
[----:B------:R-:W-:Y:S02]  /*8830*/  FMUL.FTZ R62, R112, -R59 ;  /* 0x8000003b703e7220 */ /* 0x000fe40000410000 */
[----:B------:R-:W-:Y:S02]  /*8840*/  FADD.FTZ R225, R207, R56 ;  /* 0x00000038cfe17221 */ /* 0x000fe40000010000 */
[----:B------:R-:W-:Y:S02]  /*8850*/  FADD.FTZ R64, -R145, R64 ;  /* 0x0000004091407221 */ /* 0x000fe40000010100 */
[----:B------:R-:W-:Y:S02]  /*8860*/  FADD.FTZ R207, RZ, R58 ;  /* 0x0000003affcf7221 */ /* 0x000fe40000010000 */
[----:B------:R-:W-:-:S02]  /*8870*/  FFMA.FTZ R62, R111, R60, -R62 ;  /* 0x0000003c6f3e7223 */ /* 0x000fc4000001083e */
[----:B------:R-:W-:Y:S02]  /*8880*/  FMUL.FTZ R60, R112, -R60 ;  /* 0x8000003c703c7220 */ /* 0x000fe40000410000 */
[----:B------:R-:W-:Y:S02]  /*8890*/  FADD.FTZ R57, R146, R57 ;  /* 0x0000003992397221 */ /* 0x000fe40000010000 */
[----:B------:R-:W-:Y:S02]  /*88a0*/  FMUL.FTZ R66, R112, -R64 ;  /* 0x8000004070427220 */ /* 0x000fe40000410000 */
[C---:B------:R-:W-:Y:S02]  /*88b0*/  FMUL.FTZ R56, R126.reuse, R207 ;  /* 0x000000cf7e387220 */ /* 0x040fe40000410000 */
[----:B------:R-:W-:Y:S02]  /*88c0*/  FMUL.FTZ R58, R126, R225 ;  /* 0x000000e17e3a7220 */ /* 0x000fe40000410000 */
[----:B------:R-:W-:-:S02]  /*88d0*/  FFMA.FTZ R60, R111, R59, R60 ;  /* 0x0000003b6f3c7223 */ /* 0x000fc4000001003c */
[-C--:B------:R-:W-:Y:S02]  /*88e0*/  FFMA.FTZ R59, R111, R57.reuse, -R66 ;  /* 0x000000396f3b7223 */ /* 0x080fe40000010842 */
[----:B------:R-:W-:Y:S02]  /*88f0*/  FMUL.FTZ R61, R112, -R57 ;  /* 0x80000039703d7220 */ /* 0x000fe40000410000 */
[C---:B------:R-:W-:Y:S02]  /*8900*/  FFMA.FTZ R57, R125.reuse, R225, -R56 ;  /* 0x000000e17d397223 */ /* 0x040fe40000010838 */
[----:B------:R-:W-:Y:S02]  /*8910*/  FFMA.FTZ R58, R125, R207, R58 ;  /* 0x000000cf7d3a7223 */ /* 0x000fe4000001003a */
[----:B------:R-:W-:Y:S02]  /*8920*/  FMUL.FTZ R56, R110, -R60 ;  /* 0x8000003c6e387220 */ /* 0x000fe40000410000 */
[----:B------:R-:W-:-:S02]  /*8930*/  FADD.FTZ R230, R206, R57 ;  /* 0x00000039cee67221 */ /* 0x000fc40000010000 */
[----:B------:R-:W-:Y:S02]  /*8940*/  FADD.FTZ R206, RZ, R58 ;  /* 0x0000003affce7221 */ /* 0x000fe40000010000 */
[----:B------:R-:W-:Y:S02]  /*8950*/  FFMA.FTZ R63, R109, R62, -R56 ;  /* 0x0000003e6d3f7223 */ /* 0x000fe40000010838 */
[C---:B------:R-:W-:Y:S02]  /*8960*/  FMUL.FTZ R56, R128.reuse, R206 ;  /* 0x000000ce80387220 */ /* 0x040fe40000410000 */
[-C--:B------:R-:W-:Y:S02]  /*8970*/  FMUL.FTZ R57, R128, R230.reuse ;  /* 0x000000e680397220 */ /* 0x080fe40000410000 */
[----:B------:R-:W-:Y:S02]  /*8980*/  FFMA.FTZ R56, R127, R230, -R56 ;  /* 0x000000e67f387223 */ /* 0x000fe40000010838 */
[----:B------:R-:W-:-:S02]  /*8990*/  FFMA.FTZ R64, R111, R64, R61 ;  /* 0x000000406f407223 */ /* 0x000fc4000001003d */
[----:B------:R-:W-:Y:S02]  /*89a0*/  FMUL.FTZ R62, R110, -R62 ;  /* 0x8000003e6e3e7220 */ /* 0x000fe40000410000 */
[----:B------:R-:W-:Y:S02]  /*89b0*/  FADD.FTZ R59, R148, R59 ;  /* 0x0000003b943b7221 */ /* 0x000fe40000010000 */
[----:B------:R-:W-:Y:S01]  /*89c0*/  FADD.FTZ R227, R205, R56 ;  /* 0x00000038cde37221 */ /* 0x000fe20000010000 */
[----:B------:R-:W-:Y:S01]  /*89d0*/  MOV R56, 0x3f800000 ;  /* 0x3f80000000387802 */ /* 0x000fe20000000f00 */
[----:B------:R-:W-:Y:S01]  /*89e0*/  FFMA.FTZ R208, R127, R206, R57 ;  /* 0x000000ce7fd07223 */ /* 0x000fe20000010039 */
[----:B------:R-:W-:Y:S01]  /*89f0*/  HFMA2.MMA R57, -RZ, RZ, 0, 0 ;  /* 0x00000000ff397435 */ /* 0x000fe200000001ff */
[----:B------:R-:W-:Y:S02]  /*8a00*/  FADD.FTZ R64, -R147, R64 ;  /* 0x0000004093407221 */ /* 0x000fe40000010100 */
[----:B------:R-:W-:-:S02]  /*8a10*/  FFMA.FTZ R65, R109, R60, R62 ;  /* 0x0000003c6d417223 */ /* 0x000fc4000001003e */
[----:B------:R-:W-:Y:S02]  /*8a20*/  FMUL.FTZ R60, R110, -R59 ;  /* 0x8000003b6e3c7220 */ /* 0x000fe40000410000 */
[----:B------:R-:W-:Y:S02]  /*8a30*/  FADD.FTZ R208, RZ, R208 ;  /* 0x000000d0ffd07221 */ /* 0x000fe40000010000 */
[----:B------:R-:W-:Y:S02]  /*8a40*/  FMUL.FTZ R61, R130, R227 ;  /* 0x000000e3823d7220 */ /* 0x000fe40000410000 */
[-C--:B------:R-:W-:Y:S02]  /*8a50*/  FMUL.FTZ R58, R110, -R64.reuse ;  /* 0x800000406e3a7220 */ /* 0x080fe40000410000 */
[----:B------:R-:W-:Y:S02]  /*8a60*/  FFMA.FTZ R64, R109, R64, R60 ;  /* 0x000000406d407223 */ /* 0x000fe4000001003c */
[----:B------:R-:W-:-:S02]  /*8a70*/  FMUL.FTZ R60, R130, R208 ;  /* 0x000000d0823c7220 */ /* 0x000fc40000410000 */
[----:B------:R-:W-:Y:S02]  /*8a80*/  FFMA.FTZ R205, R129, R208, R61 ;  /* 0x000000d081cd7223 */ /* 0x000fe4000001003d */
[----:B------:R-:W-:Y:S02]  /*8a90*/  FFMA.FTZ R67, R109, R59, -R58 ;  /* 0x0000003b6d437223 */ /* 0x000fe4000001083a */
[----:B------:R-:W-:Y:S01]  /*8aa0*/  FADD.FTZ R64, -R149, R64 ;  /* 0x0000004095407221 */ /* 0x000fe20000010100 */
[----:B------:R-:W-:Y:S01]  /*8ab0*/  CS2R R58, SRZ ;  /* 0x00000000003a7805 */ /* 0x000fe2000001ff00 */
[----:B------:R-:W-:Y:S02]  /*8ac0*/  FFMA.FTZ R61, R129, R227, -R60 ;  /* 0x000000e3813d7223 */ /* 0x000fe4000001083c */
[----:B------:R-:W-:Y:S02]  /*8ad0*/  FADD.FTZ R205, RZ, R205 ;  /* 0x000000cdffcd7221 */ /* 0x000fe40000010000 */
[----:B------:R-:W-:Y:S01]  /*8ae0*/  FADD.FTZ R67, R150, R67 ;  /* 0x0000004396437221 */ /* 0x000fe20000010000 */
[----:B------:R0:W1:Y:S01]  /*8af0*/  @!P0 LDS.128 R56, [R77.X16+0x8b80] ;  /* 0x008b80004d388984 */ /* 0x000062000000cc00 */
[----:B------:R-:W-:Y:S01]  /*8b00*/  FMUL.FTZ R62, R108, -R64 ;  /* 0x800000406c3e7220 */ /* 0x000fe20000410000 */
[----:B------:R-:W-:Y:S01]  /*8b10*/  ISETP.GT.U32.AND P0, PT, R101, 0x1f, PT ;  /* 0x0000001f6500780c */ /* 0x000fe20003f04070 */
[----:B------:R-:W-:-:S02]  /*8b20*/  FADD.FTZ R204, R204, R61 ;  /* 0x0000003dcccc7221 */ /* 0x000fc40000010000 */
[----:B------:R-:W-:Y:S02]  /*8b30*/  FMUL.FTZ R60, R132, R205 ;  /* 0x000000cd843c7220 */ /* 0x000fe40000410000 */
[-C--:B------:R-:W-:Y:S02]  /*8b40*/  FMUL.FTZ R66, R108, -R67.reuse ;  /* 0x800000436c427220 */ /* 0x080fe40000410000 */
[----:B------:R-:W-:Y:S02]  /*8b50*/  FFMA.FTZ R67, R107, R67, -R62 ;  /* 0x000000436b437223 */ /* 0x000fe4000001083e */
[-C--:B------:R-:W-:Y:S02]  /*8b60*/  FFMA.FTZ R60, R131, R204.reuse, -R60 ;  /* 0x000000cc833c7223 */ /* 0x080fe4000001083c */
[----:B------:R-:W-:Y:S02]  /*8b70*/  FMUL.FTZ R62, R132, R204 ;  /* 0x000000cc843e7220 */ /* 0x000fe40000410000 */
[----:B------:R-:W-:-:S02]  /*8b80*/  FFMA.FTZ R76, R107, R64, R66 ;  /* 0x000000406b4c7223 */ /* 0x000fc40000010042 */
[C---:B------:R-:W-:Y:S02]  /*8b90*/  FMUL.FTZ R66, R108.reuse, -R63 ;  /* 0x8000003f6c427220 */ /* 0x040fe40000410000 */
[----:B------:R-:W-:Y:S02]  /*8ba0*/  FADD.FTZ R231, R203, R60 ;  /* 0x0000003ccbe77221 */ /* 0x000fe40000010000 */
[----:B------:R-:W-:Y:S02]  /*8bb0*/  FFMA.FTZ R203, R131, R205, R62 ;  /* 0x000000cd83cb7223 */ /* 0x000fe4000001003e */
[-C--:B------:R-:W-:Y:S02]  /*8bc0*/  FMUL.FTZ R64, R108, -R65.reuse ;  /* 0x800000416c407220 */ /* 0x080fe40000410000 */
[----:B------:R-:W-:Y:S02]  /*8bd0*/  FFMA.FTZ R61, R107, R65, R66 ;  /* 0x000000416b3d7223 */ /* 0x000fe40000010042 */
[----:B------:R-:W-:-:S02]  /*8be0*/  FADD.FTZ R203, RZ, R203 ;  /* 0x000000cbffcb7221 */ /* 0x000fc40000010000 */
[C---:B------:R-:W-:Y:S02]  /*8bf0*/  FMUL.FTZ R66, R134.reuse, R231 ;  /* 0x000000e786427220 */ /* 0x040fe40000410000 */
        /* <DEDUP_REMOVED lines=55> */
.L_x_2923:
[----:B------:R-:W-:Y:S05]  /*8f70*/  BRA.DIV ~URZ, `(.L_x_2826) ;  /* 0x000074127f007947 */ /* 0x000fea000b800000 */
[----:B------:R2:W3:Y:S04]  /*8f80*/  SHFL.DOWN PT, R63, R78, 0x1, 0x1f ;  /* 0x08201f004e3f7f89 */ /* 0x0004e800000e0000 */
[----:B------:R2:W4:Y:S04]  /*8f90*/  SHFL.DOWN PT, R64, R67, 0x1, 0x1f ;  /* 0x08201f0043407f89 */ /* 0x00052800000e0000 */
[----:B------:R2:W0:Y:S02]  /*8fa0*/  SHFL.DOWN PT, R60, R66, 0x1, 0x1f ;  /* 0x08201f00423c7f89 */ /* 0x00042400000e0000 */
.L_x_2924:
        /* <DEDUP_REMOVED lines=15> */
.L_x_2828:
[----:B------:R-:W-:Y:S05]  /*90a0*/  BSYNC B1 ;  /* 0x0000000000017941 */ /* 0x000fea0003800000 */
.L_x_2827:
[----:B------:R-:W-:Y:S05]  /*90b0*/  BRA.DIV ~URZ, `(.L_x_2829) ;  /* 0x000074327f007947 */ /* 0x000fea000b800000 */
[----:B-1----:R1:W2:Y:S04]  /*90c0*/  SHFL.DOWN PT, R62, R79, 0x2, 0x1f ;  /* 0x08401f004f3e7f89 */ /* 0x0022a800000e0000 */
[----:B---3--:R1:W3:Y:S04]  /*90d0*/  SHFL.DOWN PT, R63, R78, 0x2, 0x1f ;  /* 0x08401f004e3f7f89 */ /* 0x0082e800000e0000 */
[----:B----4-:R1:W4:Y:S04]  /*90e0*/  SHFL.DOWN PT, R64, R67, 0x2, 0x1f ;  /* 0x08401f0043407f89 */ /* 0x01032800000e0000 */
[----:B0-----:R1:W0:Y:S02]  /*90f0*/  SHFL.DOWN PT, R60, R66, 0x2, 0x1f ;  /* 0x08401f00423c7f89 */ /* 0x00122400000e0000 */
.L_x_2925:
        /* <DEDUP_REMOVED lines=15> */
.L_x_2831:
[----:B------:R-:W-:Y:S05]  /*91f0*/  BSYNC B1 ;  /* 0x0000000000017941 */ /* 0x000fea0003800000 */
.L_x_2830:
[----:B------:R-:W-:Y:S05]  /*9200*/  BRA.DIV ~URZ, `(.L_x_2832) ;  /* 0x000074b27f007947 */ /* 0x000fea000b800000 */
[----:B--2---:R2:W1:Y:S02]  /*9210*/  SHFL.DOWN PT, R62, R79, 0x4, 0x1f ;  /* 0x08801f004f3e7f89 */ /* 0x00446400000e0000 */
.L_x_2926:
[----:B------:R-:W-:Y:S05]  /*9220*/  BRA.DIV ~URZ, `(.L_x_2833) ;  /* 0x000075127f007947 */ /* 0x000fea000b800000 */
[----:B---3--:R3:W2:Y:S04]  /*9230*/  SHFL.DOWN PT, R63, R78, 0x4, 0x1f ;  /* 0x08801f004e3f7f89 */ /* 0x0086a800000e0000 */
[----:B----4-:R3:W4:Y:S04]  /*9240*/  SHFL.DOWN PT, R64, R67, 0x4, 0x1f ;  /* 0x08801f0043407f89 */ /* 0x01072800000e0000 */
[----:B0-----:R3:W0:Y:S02]  /*9250*/  SHFL.DOWN PT, R60, R66, 0x4, 0x1f ;  /* 0x08801f00423c7f89 */ /* 0x00162400000e0000 */
.L_x_2927:
        /* <DEDUP_REMOVED lines=15> */
.L_x_2835:
[----:B------:R-:W-:Y:S05]  /*9350*/  BSYNC B1 ;  /* 0x0000000000017941 */ /* 0x000fea0003800000 */
.L_x_2834:
[----:B------:R-:W-:Y:S05]  /*9360*/  BRA.DIV ~URZ, `(.L_x_2836) ;  /* 0x000075327f007947 */ /* 0x000fea000b800000 */
[----:B-1----:R1:W3:Y:S04]  /*9370*/  SHFL.DOWN PT, R62, R79, 0x8, 0x1f ;  /* 0x09001f004f3e7f89 */ /* 0x0022e800000e0000 */
[----:B--2---:R1:W2:Y:S04]  /*9380*/  SHFL.DOWN PT, R63, R78, 0x8, 0x1f ;  /* 0x09001f004e3f7f89 */ /* 0x0042a800000e0000 */
[----:B----4-:R1:W4:Y:S04]  /*9390*/  SHFL.DOWN PT, R64, R67, 0x8, 0x1f ;  /* 0x09001f0043407f89 */ /* 0x01032800000e0000 */
[----:B0-----:R1:W0:Y:S02]  /*93a0*/  SHFL.DOWN PT, R60, R66, 0x8, 0x1f ;  /* 0x09001f00423c7f89 */ /* 0x00122400000e0000 */
.L_x_2928:
        /* <DEDUP_REMOVED lines=15> */
.L_x_2838:
[----:B------:R-:W-:Y:S05]  /*94a0*/  BSYNC B1 ;  /* 0x0000000000017941 */ /* 0x000fea0003800000 */
.L_x_2837:
[----:B------:R-:W-:Y:S05]  /*94b0*/  BRA.DIV ~URZ, `(.L_x_2839) ;  /* 0x000075b27f007947 */ /* 0x000fea000b800000 */
[----:B---3--:R3:W1:Y:S02]  /*94c0*/  SHFL.DOWN PT, R62, R79, 0x10, 0x1f ;  /* 0x0a001f004f3e7f89 */ /* 0x00866400000e0000 */
.L_x_2929:
[----:B------:R-:W-:Y:S05]  /*94d0*/  BRA.DIV ~URZ, `(.L_x_2840) ;  /* 0x000076127f007947 */ /* 0x000fea000b800000 */
[----:B--2---:R2:W3:Y:S04]  /*94e0*/  SHFL.DOWN PT, R63, R78, 0x10, 0x1f ;  /* 0x0a001f004e3f7f89 */ /* 0x0044e800000e0000 */
[----:B----4-:R2:W4:Y:S04]  /*94f0*/  SHFL.DOWN PT, R64, R67, 0x10, 0x1f ;  /* 0x0a001f0043407f89 */ /* 0x01052800000e0000 */
[----:B0-----:R2:W0:Y:S02]  /*9500*/  SHFL.DOWN PT, R60, R66, 0x10, 0x1f ;  /* 0x0a001f00423c7f89 */ /* 0x00142400000e0000 */
.L_x_2930:
        /* <DEDUP_REMOVED lines=13> */
.L_x_2842:
[----:B------:R-:W-:Y:S05]  /*95e0*/  BSYNC B1 ;  /* 0x0000000000017941 */ /* 0x000fea0003800000 */
.L_x_2841:
        /* <DEDUP_REMOVED lines=20> */
.L_x_2931:
        /* <DEDUP_REMOVED lines=15> */
.L_x_2845:
[----:B-1----:R-:W-:Y:S05]  /*9820*/  BSYNC B1 ;  /* 0x0000000000017941 */ /* 0x002fea0003800000 */
.L_x_2844:
        /* <DEDUP_REMOVED lines=39> */
.L_x_2824:
[----:B-1----:R-:W-:Y:S05]  /*9aa0*/  BSYNC B0 ;  /* 0x0000000000007941 */ /* 0x002fea0003800000 */
.L_x_2823:
[----:B------:R-:W-:Y:S01]  /*9ab0*/  WARPSYNC 0xffffffff ;  /* 0xffffffff00007948 */ /* 0x000fe20003800000 */
[----:B------:R-:W-:Y:S01]  /*9ac0*/  BAR.SYNC.DEFER_BLOCKING 0x0 ;  /* 0x0000000000007b1d */ /* 0x000fe20000010000 */
[----:B0-----:R-:W-:Y:S01]  /*9ad0*/  FMUL.FTZ R63, R139, R220 ;  /* 0x000000dc8b3f7220 */ /* 0x001fe20000410000 */
[----:B------:R-:W-:Y:S01]  /*9ae0*/  ISETP.NE.AND P0, PT, R101, RZ, PT ;  /* 0x000000ff6500720c */ /* 0x000fe20003f05270 */
[----:B------:R-:W-:-:S02]  /*9af0*/  FMUL.FTZ R61, R141, R216 ;  /* 0x000000d88d3d7220 */ /* 0x000fc40000410000 */
[----:B------:R-:W-:Y:S01]  /*9b00*/  FMUL.FTZ R141, R141, R217 ;  /* 0x000000d98d8d7220 */ /* 0x000fe20000410000 */
[----:B------:R-:W-:Y:S01]  /*9b10*/  ULDC UR32, c[0x0][0x174] ;  /* 0x00005d0000207ab9 */ /* 0x000fe20000000800 */
[-C--:B------:R-:W-:Y:S01]  /*9b20*/  FFMA.FTZ R63, R137, R218.reuse, R63 ;  /* 0x000000da893f7223 */ /* 0x080fe2000001003f */
[----:B------:R-:W-:Y:S01]  /*9b30*/  UIADD3 UR32, -UR6, UR32, URZ ;  /* 0x0000002006207290 */ /* 0x000fe2000fffe13f */
[----:B--2---:R-:W-:Y:S01]  /*9b40*/  FADD.FTZ R82, R49, R49 ;  /* 0x0000003131527221 */ /* 0x004fe20000010000 */
[----:B------:R-:W-:Y:S01]  /*9b50*/  ULDC UR33, c[0x0][0x168] ;  /* 0x00005a0000217ab9 */ /* 0x000fe20000000800 */
[----:B------:R-:W-:Y:S01]  /*9b60*/  FMUL.FTZ R62, R139, R218 ;  /* 0x000000da8b3e7220 */ /* 0x000fe20000410000 */
[----:B------:R-:W-:Y:S01]  /*9b70*/  ULEA UR32, UR32, 0xfffff800, 0xb ;  /* 0xfffff80020207891 */ /* 0x000fe2000f8e583f */
[C---:B------:R-:W-:Y:S01]  /*9b80*/  FMUL.FTZ R77, R155.reuse, R214 ;  /* 0x000000d69b4d7220 */ /* 0x040fe20000410000 */
[----:B------:R-:W-:Y:S01]  /*9b90*/  BSSY B0, `(.L_x_2846) ;  /* 0x000022a000007945 */ /* 0x000fe20003800000 */
[----:B------:R-:W-:Y:S01]  /*9ba0*/  FMUL.FTZ R155, R155, R224 ;  /* 0x000000e09b9b7220 */ /* 0x000fe20000410000 */
[----:B------:R-:W-:Y:S01]  /*9bb0*/  UIADD3 UR32, -UR32, UR33, URZ ;  /* 0x0000002120207290 */ /* 0x000fe2000fffe13f */
[----:B------:R-:W-:-:S02]  /*9bc0*/  FFMA.FTZ R60, R138, R216, R141 ;  /* 0x000000d88a3c7223 */ /* 0x000fc4000001008d */
[----:B------:R-:W-:Y:S02]  /*9bd0*/  FFMA.FTZ R63, -R82, R63, RZ ;  /* 0x0000003f523f7223 */ /* 0x000fe400000101ff */
[----:B------:R-:W-:Y:S02]  /*9be0*/  FADD.FTZ R232, R48, R48 ;  /* 0x0000003030e87221 */ /* 0x000fe40000010000 */
[----:B------:R-:W-:Y:S02]  /*9bf0*/  FADD.FTZ R234, RZ, R234 ;  /* 0x000000eaffea7221 */ /* 0x000fe40000010000 */
[----:B------:R-:W-:Y:S02]  /*9c00*/  FFMA.FTZ R62, R137, R220, -R62 ;  /* 0x000000dc893e7223 */ /* 0x000fe4000001083e */
[C---:B------:R-:W-:Y:S02]  /*9c10*/  FFMA.FTZ R77, R144.reuse, R224, -R77 ;  /* 0x000000e0904d7223 */ /* 0x040fe4000001084d */
[----:B------:R-:W-:-:S02]  /*9c20*/  FFMA.FTZ R144, R144, R214, R155 ;  /* 0x000000d690907223 */ /* 0x000fc4000001009b */
[----:B------:R-:W-:Y:S02]  /*9c30*/  FFMA.FTZ R155, -R232, R60, R63 ;  /* 0x0000003ce89b7223 */ /* 0x000fe4000001013f */
[----:B------:R-:W-:Y:S02]  /*9c40*/  FFMA.FTZ R61, R138, R217, -R61 ;  /* 0x000000d98a3d7223 */ /* 0x000fe4000001083d */
[----:B------:R-:W-:Y:S02]  /*9c50*/  FMUL.FTZ R83, R195, R233 ;  /* 0x000000e9c3537220 */ /* 0x000fe40000410000 */
[----:B------:R-:W-:Y:S02]  /*9c60*/  FMUL.FTZ R60, R234, UR43 ;  /* 0x0000002bea3c7c20 */ /* 0x000fe40008410000 */
[----:B------:R-:W-:Y:S02]  /*9c70*/  FFMA.FTZ R62, R82, R62, RZ ;  /* 0x0000003e523e7223 */ /* 0x000fe400000100ff */
[----:B------:R-:W-:-:S02]  /*9c80*/  FFMA.FTZ R87, R192, R234, R83 ;  /* 0x000000eac0577223 */ /* 0x000fc40000010053 */
[----:B------:R-:W-:Y:S02]  /*9c90*/  FFMA.FTZ R83, R232, R61, R62 ;  /* 0x0000003de8537223 */ /* 0x000fe4000001003e */
[----:B------:R-:W-:Y:S02]  /*9ca0*/  FFMA.FTZ R63, R233, UR42, -R60 ;  /* 0x0000002ae93f7c23 */ /* 0x000fe4000801083c */
[----:B------:R-:W0:Y:S01]  /*9cb0*/  LDS.64 R60, [R194.X16+0x6d88] ;  /* 0x006d8800c23c7984 */ /* 0x000e22000000ca00 */
[----:B------:R-:W-:Y:S02]  /*9cc0*/  FMUL.FTZ R65, R143, R215 ;  /* 0x000000d78f417220 */ /* 0x000fe40000410000 */
[----:B------:R-:W-:Y:S02]  /*9cd0*/  FMUL.FTZ R79, R218, UR42 ;  /* 0x0000002ada4f7c20 */ /* 0x000fe40008410000 */
[----:B------:R-:W-:Y:S02]  /*9ce0*/  FFMA.FTZ R78, R140, R222, -R65 ;  /* 0x000000de8c4e7223 */ /* 0x000fe40000010841 */
[----:B------:R-:W-:-:S02]  /*9cf0*/  FMUL.FTZ R65, R218, UR43 ;  /* 0x0000002bda417c20 */ /* 0x000fc40008410000 */
[C---:B------:R-:W-:Y:S02]  /*9d00*/  FMUL.FTZ R67, R153.reuse, R213 ;  /* 0x000000d599437220 */ /* 0x040fe40000410000 */
[----:B------:R-:W-:Y:S02]  /*9d10*/  FMUL.FTZ R153, R153, R219 ;  /* 0x000000db99997220 */ /* 0x000fe40000410000 */
[C---:B------:R-:W-:Y:S02]  /*9d20*/  FMUL.FTZ R85, R171.reuse, R209 ;  /* 0x000000d1ab557220 */ /* 0x040fe40000410000 */
[C---:B------:R-:W-:Y:S02]  /*9d30*/  FFMA.FTZ R65, R220.reuse, UR42, -R65 ;  /* 0x0000002adc417c23 */ /* 0x040fe40008010841 */
[----:B------:R-:W-:Y:S02]  /*9d40*/  FFMA.FTZ R64, R220, UR43, R79 ;  /* 0x0000002bdc407c23 */ /* 0x000fe4000801004f */
[----:B------:R-:W-:-:S02]  /*9d50*/  FMUL.FTZ R171, R171, R228 ;  /* 0x000000e4abab7220 */ /* 0x000fc40000410000 */
[----:B------:R-:W-:Y:S02]  /*9d60*/  FMUL.FTZ R66, R143, R222 ;  /* 0x000000de8f427220 */ /* 0x000fe40000410000 */
[C---:B------:R-:W-:Y:S02]  /*9d70*/  FFMA.FTZ R67, R142.reuse, R219, -R67 ;  /* 0x000000db8e437223 */ /* 0x040fe40000010843 */
[----:B------:R-:W-:Y:S02]  /*9d80*/  FFMA.FTZ R142, R142, R213, R153 ;  /* 0x000000d58e8e7223 */ /* 0x000fe40000010099 */
[----:B------:R-:W-:Y:S02]  /*9d90*/  FMUL.FTZ R143, R169, R210 ;  /* 0x000000d2a98f7220 */ /* 0x000fe40000410000 */
[----:B------:R-:W-:Y:S02]  /*9da0*/  FFMA.FTZ R85, R168, R228, -R85 ;  /* 0x000000e4a8557223 */ /* 0x000fe40000010855 */
[----:B------:R-:W-:-:S02]  /*9db0*/  FMUL.FTZ R81, R193, R229 ;  /* 0x000000e5c1517220 */ /* 0x000fc40000410000 */
[C---:B------:R-:W-:Y:S02]  /*9dc0*/  FMUL.FTZ R65, R82.reuse, R65 ;  /* 0x0000004152417220 */ /* 0x040fe40000410000 */
[----:B------:R-:W-:Y:S02]  /*9dd0*/  FFMA.FTZ R64, -R82, R64, -RZ ;  /* 0x0000004052407223 */ /* 0x000fe400000109ff */
[----:B------:R-:W-:Y:S02]  /*9de0*/  FMUL.FTZ R153, R167, R211 ;  /* 0x000000d3a7997220 */ /* 0x000fe40000410000 */
[----:B------:R-:W-:Y:S02]  /*9df0*/  FMUL.FTZ R169, R169, R223 ;  /* 0x000000dfa9a97220 */ /* 0x000fe40000410000 */
[----:B------:R-:W-:Y:S02]  /*9e00*/  FFMA.FTZ R168, R168, R209, R171 ;  /* 0x000000d1a8a87223 */ /* 0x000fe400000100ab */
[----:B------:R-:W-:-:S02]  /*9e10*/  FMUL.FTZ R82, R216, UR43 ;  /* 0x0000002bd8527c20 */ /* 0x000fc40008410000 */
[----:B------:R-:W-:Y:S02]  /*9e20*/  FMUL.FTZ R167, R167, R226 ;  /* 0x000000e2a7a77220 */ /* 0x000fe40000410000 */
[----:B------:R-:W-:Y:S02]  /*9e30*/  FMUL.FTZ R195, R195, R234 ;  /* 0x000000eac3c37220 */ /* 0x000fe40000410000 */
[----:B------:R-:W-:Y:S02]  /*9e40*/  FADD.FTZ R171, R47, R47 ;  /* 0x0000002f2fab7221 */ /* 0x000fe40000010000 */
[----:B------:R-:W-:Y:S02]  /*9e50*/  FMUL.FTZ R62, R234, UR42 ;  /* 0x0000002aea3e7c20 */ /* 0x000fe40008410000 */
[----:B------:R-:W-:Y:S02]  /*9e60*/  FFMA.FTZ R143, R166, R223, -R143 ;  /* 0x000000dfa68f7223 */ /* 0x000fe4000001088f */
[----:B------:R-:W-:-:S02]  /*9e70*/  FFMA.FTZ R138, R190, R202, -R81 ;  /* 0x000000cabe8a7223 */ /* 0x000fc40000010851 */
[----:B------:R-:W-:Y:S02]  /*9e80*/  FFMA.FTZ R66, R140, R215, R66 ;  /* 0x000000d78c427223 */ /* 0x000fe40000010042 */
[----:B------:R-:W-:Y:S02]  /*9e90*/  FFMA.FTZ R153, R164, R226, -R153 ;  /* 0x000000e2a4997223 */ /* 0x000fe40000010899 */
[----:B------:R-:W-:Y:S02]  /*9ea0*/  FFMA.FTZ R166, R166, R210, R169 ;  /* 0x000000d2a6a67223 */ /* 0x000fe400000100a9 */
[----:B------:R-:W-:Y:S02]  /*9eb0*/  FFMA.FTZ R81, R217, UR42, -R82 ;  /* 0x0000002ad9517c23 */ /* 0x000fe40008010852 */
[----:B------:R-:W-:Y:S02]  /*9ec0*/  FFMA.FTZ R164, R164, R211, R167 ;  /* 0x000000d3a4a47223 */ /* 0x000fe400000100a7 */
[----:B------:R-:W-:-:S02]  /*9ed0*/  FFMA.FTZ R140, R192, R233, -R195 ;  /* 0x000000e9c08c7223 */ /* 0x000fc400000108c3 */
[----:B------:R-:W-:Y:S02]  /*9ee0*/  FADD.FTZ R82, R32, R32 ;  /* 0x0000002020527221 */ /* 0x000fe40000010000 */
[----:B------:R-:W-:Y:S02]  /*9ef0*/  FFMA.FTZ R62, R233, UR43, R62 ;  /* 0x0000002be93e7c23 */ /* 0x000fe4000801003e */
[----:B------:R-:W-:Y:S02]  /*9f00*/  FFMA.FTZ R78, R171, R78, R83 ;  /* 0x0000004eab4e7223 */ /* 0x000fe40000010053 */
[----:B------:R-:W-:Y:S02]  /*9f10*/  FADD.FTZ R169, R46, R46 ;  /* 0x0000002e2ea97221 */ /* 0x000fe40000010000 */
[----:B------:R-:W-:Y:S02]  /*9f20*/  FMUL.FTZ R76, R165, R212 ;  /* 0x000000d4a54c7220 */ /* 0x000fe40000410000 */
[----:B------:R-:W-:-:S02]  /*9f30*/  FMUL.FTZ R167, R215, UR42 ;  /* 0x0000002ad7a77c20 */ /* 0x000fc40008410000 */
[----:B------:R-:W-:Y:S02]  /*9f40*/  FMUL.FTZ R165, R165, R221 ;  /* 0x000000dda5a57220 */ /* 0x000fe40000410000 */
[----:B------:R-:W-:Y:S02]  /*9f50*/  FMUL.FTZ R192, R213, UR43 ;  /* 0x0000002bd5c07c20 */ /* 0x000fe40008410000 */
[----:B------:R-:W-:Y:S02]  /*9f60*/  FFMA.FTZ R155, -R171, R66, R155 ;  /* 0x00000042ab9b7223 */ /* 0x000fe4000001019b */
[C---:B------:R-:W-:Y:S02]  /*9f70*/  FMUL.FTZ R87, R82.reuse, R87 ;  /* 0x0000005752577220 */ /* 0x040fe40000410000 */
[C---:B------:R-:W-:Y:S02]  /*9f80*/  FMUL.FTZ R140, R82.reuse, R140 ;  /* 0x0000008c528c7220 */ /* 0x040fe40000410000 */
[----:B------:R-:W-:-:S02]  /*9f90*/  FMUL.FTZ R63, R82, R63 ;  /* 0x0000003f523f7220 */ /* 0x000fc40000410000 */
[----:B------:R-:W-:Y:S02]  /*9fa0*/  FFMA.FTZ R62, -R82, R62, -RZ ;  /* 0x0000003e523e7223 */ /* 0x000fe400000109ff */
[----:B------:R-:W-:Y:S02]  /*9fb0*/  FFMA.FTZ R66, R169, R67, R78 ;  /* 0x00000043a9427223 */ /* 0x000fe4000001004e */
[----:B------:R-:W-:Y:S02]  /*9fc0*/  FFMA.FTZ R76, R154, R221, -R76 ;  /* 0x000000dd9a4c7223 */ /* 0x000fe4000001084c */
[----:B------:R-:W-:Y:S02]  /*9fd0*/  FFMA.FTZ R82, R222, UR43, R167 ;  /* 0x0000002bde527c23 */ /* 0x000fe400080100a7 */
[----:B------:R-:W-:Y:S02]  /*9fe0*/  FMUL.FTZ R67, R214, UR43 ;  /* 0x0000002bd6437c20 */ /* 0x000fe40008410000 */
[----:B------:R-:W-:-:S02]  /*9ff0*/  FFMA.FTZ R154, R154, R212, R165 ;  /* 0x000000d49a9a7223 */ /* 0x000fc400000100a5 */
[----:B------:R-:W-:Y:S02]  /*a000*/  FMUL.FTZ R84, R216, UR42 ;  /* 0x0000002ad8547c20 */ /* 0x000fe40008410000 */
[----:B------:R-:W-:Y:S02]  /*a010*/  FMUL.FTZ R167, R214, UR42 ;  /* 0x0000002ad6a77c20 */ /* 0x000fe40008410000 */
[----:B------:R-:W-:Y:S02]  /*a020*/  FMUL.FTZ R165, R215, UR43 ;  /* 0x0000002bd7a57c20 */ /* 0x000fe40008410000 */
[----:B------:R-:W-:Y:S02]  /*a030*/  FFMA.FTZ R83, R219, UR42, -R192 ;  /* 0x0000002adb537c23 */ /* 0x000fe400080108c0 */
[----:B------:R-:W-:Y:S02]  /*a040*/  FADD.FTZ R192, R45, R45 ;  /* 0x0000002d2dc07221 */ /* 0x000fe40000010000 */
[----:B------:R-:W-:-:S02]  /*a050*/  FFMA.FTZ R67, R224, UR42, -R67 ;  /* 0x0000002ae0437c23 */ /* 0x000fc40008010843 */
[----:B------:R-:W-:Y:S02]  /*a060*/  FFMA.FTZ R79, R217, UR43, R84 ;  /* 0x0000002bd94f7c23 */ /* 0x000fe40008010054 */
[----:B------:R-:W-:Y:S02]  /*a070*/  FFMA.FTZ R167, R224, UR43, R167 ;  /* 0x0000002be0a77c23 */ /* 0x000fe400080100a7 */
[----:B------:R-:W-:Y:S02]  /*a080*/  FFMA.FTZ R84, R222, UR42, -R165 ;  /* 0x0000002ade547c23 */ /* 0x000fe400080108a5 */
[----:B------:R-:W-:Y:S02]  /*a090*/  FFMA.FTZ R155, -R169, R142, R155 ;  /* 0x0000008ea99b7223 */ /* 0x000fe4000001019b */
[C---:B------:R-:W-:Y:S02]  /*a0a0*/  FFMA.FTZ R165, R192.reuse, R77, R66 ;  /* 0x0000004dc0a57223 */ /* 0x040fe40000010042 */
[----:B------:R-:W-:-:S02]  /*a0b0*/  FMUL.FTZ R77, R192, R67 ;  /* 0x00000043c04d7220 */ /* 0x000fc40000410000 */
[C---:B------:R-:W-:Y:S02]  /*a0c0*/  FFMA.FTZ R67, -R192.reuse, R167, -RZ ;  /* 0x000000a7c0437223 */ /* 0x040fe400000109ff */
[----:B------:R-:W-:Y:S02]  /*a0d0*/  FFMA.FTZ R167, -R192, R144, R155 ;  /* 0x00000090c0a77223 */ /* 0x000fe4000001019b */
[-C--:B0-----:R-:W-:Y:S02]  /*a0e0*/  FMUL.FTZ R155, R61, -R103.reuse ;  /* 0x800000673d9b7220 */ /* 0x081fe40000410000 */
[----:B------:R-:W-:Y:S02]  /*a0f0*/  FMUL.FTZ R103, R60, -R103 ;  /* 0x800000673c677220 */ /* 0x000fe40000410000 */
[----:B------:R-:W-:Y:S02]  /*a100*/  FMUL.FTZ R194, R213, UR42 ;  /* 0x0000002ad5c27c20 */ /* 0x000fe40008410000 */
[----:B------:R-:W-:-:S02]  /*a110*/  FFMA.FTZ R61, R61, R102, R103 ;  /* 0x000000663d3d7223 */ /* 0x000fc40000010067 */
[----:B------:R-:W-:Y:S02]  /*a120*/  FFMA.FTZ R194, R219, UR43, R194 ;  /* 0x0000002bdbc27c23 */ /* 0x000fe400080100c2 */
[----:B------:R-:W-:Y:S02]  /*a130*/  FFMA.FTZ R60, R60, R102, -R155 ;  /* 0x000000663c3c7223 */ /* 0x000fe4000001089b */
[----:B------:R-:W-:Y:S02]  /*a140*/  FADD.FTZ R61, -R196, R61 ;  /* 0x0000003dc43d7221 */ /* 0x000fe40000010100 */
[C---:B------:R-:W-:Y:S02]  /*a150*/  FMUL.FTZ R83, R169.reuse, R83 ;  /* 0x00000053a9537220 */ /* 0x040fe40000410000 */
[----:B------:R-:W-:Y:S02]  /*a160*/  FFMA.FTZ R78, -R169, R194, -RZ ;  /* 0x000000c2a94e7223 */ /* 0x000fe400000109ff */
[----:B------:R-:W-:-:S02]  /*a170*/  FMUL.FTZ R142, R212, UR42 ;  /* 0x0000002ad48e7c20 */ /* 0x000fc40008410000 */
[----:B------:R-:W-:Y:S02]  /*a180*/  FADD.FTZ R197, R197, R60 ;  /* 0x0000003cc5c57221 */ /* 0x000fe40000010000 */
[----:B------:R-:W-:Y:S02]  /*a190*/  FADD.FTZ R169, R44, R44 ;  /* 0x0000002c2ca97221 */ /* 0x000fe40000010000 */
[C---:B------:R-:W-:Y:S02]  /*a1a0*/  FMUL.FTZ R60, R136.reuse, -R61 ;  /* 0x8000003d883c7220 */ /* 0x040fe40000410000 */
[----:B------:R-:W-:Y:S02]  /*a1b0*/  FFMA.FTZ R144, R221, UR43, R142 ;  /* 0x0000002bdd907c23 */ /* 0x000fe4000801008e */
[----:B------:R-:W-:Y:S02]  /*a1c0*/  FMUL.FTZ R136, R136, -R197 ;  /* 0x800000c588887220 */ /* 0x000fe40000410000 */
[----:B------:R-:W-:-:S02]  /*a1d0*/  FFMA.FTZ R142, R169, R76, R165 ;  /* 0x0000004ca98e7223 */ /* 0x000fc400000100a5 */
[----:B------:R-:W-:Y:S02]  /*a1e0*/  FADD.FTZ R165, R43, R43 ;  /* 0x0000002b2ba57221 */ /* 0x000fe40000010000 */
[----:B------:R-:W-:Y:S02]  /*a1f0*/  FFMA.FTZ R167, -R169, R154, R167 ;  /* 0x0000009aa9a77223 */ /* 0x000fe400000101a7 */
[C---:B------:R-:W-:Y:S02]  /*a200*/  FFMA.FTZ R60, R135.reuse, R197, -R60 ;  /* 0x000000c5873c7223 */ /* 0x040fe4000001083c */
[----:B------:R-:W-:Y:S02]  /*a210*/  FMUL.FTZ R102, R210, UR43 ;  /* 0x0000002bd2667c20 */ /* 0x000fe40008410000 */
[----:B------:R-:W-:Y:S02]  /*a220*/  FFMA.FTZ R135, R135, R61, R136 ;  /* 0x0000003d87877223 */ /* 0x000fe40000010088 */
[----:B------:R-:W-:-:S02]  /*a230*/  FFMA.FTZ R167, -R165, R164, R167 ;  /* 0x000000a4a5a77223 */ /* 0x000fc400000101a7 */
[----:B------:R-:W-:Y:S02]  /*a240*/  FMUL.FTZ R155, R211, UR42 ;  /* 0x0000002ad39b7c20 */ /* 0x000fe40008410000 */
[----:B------:R-:W-:Y:S02]  /*a250*/  FADD.FTZ R103, R42, R42 ;  /* 0x0000002a2a677221 */ /* 0x000fe40000010000 */
[----:B------:R-:W-:Y:S02]  /*a260*/  FMUL.FTZ R164, R210, UR42 ;  /* 0x0000002ad2a47c20 */ /* 0x000fe40008410000 */
[----:B------:R-:W-:Y:S02]  /*a270*/  FFMA.FTZ R102, R223, UR42, -R102 ;  /* 0x0000002adf667c23 */ /* 0x000fe40008010866 */
[----:B------:R-:W-:Y:S02]  /*a280*/  FFMA.FTZ R154, R165, R153, R142 ;  /* 0x00000099a59a7223 */ /* 0x000fe4000001008e */
[----:B------:R-:W-:-:S02]  /*a290*/  FADD.FTZ R198, -R198, R135 ;  /* 0x00000087c6c67221 */ /* 0x000fc40000010100 */
[----:B------:R-:W-:Y:S02]  /*a2a0*/  FADD.FTZ R60, R199, R60 ;  /* 0x0000003cc73c7221 */ /* 0x000fe40000010000 */
[----:B------:R-:W-:Y:S02]  /*a2b0*/  FFMA.FTZ R142, R226, UR43, R155 ;  /* 0x0000002be28e7c23 */ /* 0x000fe4000801009b */
[----:B------:R-:W-:Y:S02]  /*a2c0*/  FFMA.FTZ R164, R223, UR43, R164 ;  /* 0x0000002bdfa47c23 */ /* 0x000fe400080100a4 */
[C---:B------:R-:W-:Y:S02]  /*a2d0*/  FMUL.FTZ R136, R103.reuse, R102 ;  /* 0x0000006667887220 */ /* 0x040fe40000410000 */
[----:B------:R-:W-:Y:S02]  /*a2e0*/  FFMA.FTZ R154, R103, R143, R154 ;  /* 0x0000008f679a7223 */ /* 0x000fe4000001009a */
[----:B------:R-:W-:-:S02]  /*a2f0*/  FADD.FTZ R155, R41, R41 ;  /* 0x00000029299b7221 */ /* 0x000fc40000010000 */
[C---:B------:R-:W-:Y:S02]  /*a300*/  FMUL.FTZ R102, R134.reuse, -R198 ;  /* 0x800000c686667220 */ /* 0x040fe40000410000 */
[----:B------:R-:W-:Y:S02]  /*a310*/  FMUL.FTZ R134, R134, -R60 ;  /* 0x8000003c86867220 */ /* 0x000fe40000410000 */
[C---:B------:R-:W-:Y:S02]  /*a320*/  FFMA.FTZ R135, -R103.reuse, R164, -RZ ;  /* 0x000000a467877223 */ /* 0x040fe400000109ff */
[----:B------:R-:W-:Y:S02]  /*a330*/  FFMA.FTZ R167, -R103, R166, R167 ;  /* 0x000000a667a77223 */ /* 0x000fe400000101a7 */
[----:B------:R-:W-:Y:S02]  /*a340*/  FFMA.FTZ R103, R155, R85, R154 ;  /* 0x000000559b677223 */ /* 0x000fe4000001009a */
[----:B------:R-:W-:-:S02]  /*a350*/  FFMA.FTZ R85, R133, R198, R134 ;  /* 0x000000c685557223 */ /* 0x000fc40000010086 */
[----:B------:R-:W-:Y:S02]  /*a360*/  FFMA.FTZ R102, R133, R60, -R102 ;  /* 0x0000003c85667223 */ /* 0x000fe40000010866 */
[----:B------:R-:W-:Y:S02]  /*a370*/  FMUL.FTZ R143, R209, UR43 ;  /* 0x0000002bd18f7c20 */ /* 0x000fe40008410000 */
[----:B------:R-:W-:Y:S02]  /*a380*/  FMUL.FTZ R80, R181, R207 ;  /* 0x000000cfb5507220 */ /* 0x000fe40000410000 */
[----:B------:R-:W-:Y:S02]  /*a390*/  FADD.FTZ R85, -R200, R85 ;  /* 0x00000055c8557221 */ /* 0x000fe40000010100 */
[----:B------:R-:W-:Y:S02]  /*a3a0*/  FADD.FTZ R201, R201, R102 ;  /* 0x00000066c9c97221 */ /* 0x000fe40000010000 */
[----:B------:R-:W-:-:S02]  /*a3b0*/  FFMA.FTZ R134, R228, UR42, -R143 ;  /* 0x0000002ae4867c23 */ /* 0x000fc4000801088f */
[----:B------:R-:W-:Y:S02]  /*a3c0*/  FFMA.FTZ R80, R170, R225, -R80 ;  /* 0x000000e1aa507223 */ /* 0x000fe40000010850 */
[----:B------:R-:W-:Y:S02]  /*a3d0*/  FADD.FTZ R143, R39, R39 ;  /* 0x00000027278f7221 */ /* 0x000fe40000010000 */
[----:B------:R-:W-:Y:S02]  /*a3e0*/  FMUL.FTZ R102, R132, -R85 ;  /* 0x8000005584667220 */ /* 0x000fe40000410000 */
[----:B------:R-:W-:Y:S02]  /*a3f0*/  FMUL.FTZ R66, R212, UR43 ;  /* 0x0000002bd4427c20 */ /* 0x000fe40008410000 */
[----:B------:R-:W-:Y:S02]  /*a400*/  FMUL.FTZ R132, R132, -R201 ;  /* 0x800000c984847220 */ /* 0x000fe40000410000 */
[----:B------:R-:W-:-:S02]  /*a410*/  FFMA.FTZ R154, R143, R80, R103 ;  /* 0x000000508f9a7223 */ /* 0x000fc40000010067 */
[----:B------:R-:W-:Y:S02]  /*a420*/  FFMA.FTZ R80, R131, R201, -R102 ;  /* 0x000000c983507223 */ /* 0x000fe40000010866 */
[----:B------:R-:W-:Y:S02]  /*a430*/  FMUL.FTZ R102, R207, UR43 ;  /* 0x0000002bcf667c20 */ /* 0x000fe40008410000 */
[----:B------:R-:W-:Y:S02]  /*a440*/  FFMA.FTZ R66, R221, UR42, -R66 ;  /* 0x0000002add427c23 */ /* 0x000fe40008010842 */
[----:B------:R-:W-:Y:S02]  /*a450*/  FFMA.FTZ R131, R131, R85, R132 ;  /* 0x0000005583837223 */ /* 0x000fe40000010084 */
[----:B------:R-:W-:Y:S02]  /*a460*/  FMUL.FTZ R153, R211, UR43 ;  /* 0x0000002bd3997c20 */ /* 0x000fe40008410000 */
[----:B------:R-:W-:-:S02]  /*a470*/  FFMA.FTZ R102, R225, UR42, -R102 ;  /* 0x0000002ae1667c23 */ /* 0x000fc40008010866 */
[C---:B------:R-:W-:Y:S02]  /*a480*/  FMUL.FTZ R76, R169.reuse, R66 ;  /* 0x00000042a94c7220 */ /* 0x040fe40000410000 */
[----:B------:R-:W-:Y:S02]  /*a490*/  FADD.FTZ R188, -R188, R131 ;  /* 0x00000083bcbc7221 */ /* 0x000fe40000010100 */
[----:B------:R-:W-:Y:S02]  /*a4a0*/  FFMA.FTZ R66, -R169, R144, -RZ ;  /* 0x00000090a9427223 */ /* 0x000fe400000109ff */
[----:B------:R-:W-:Y:S02]  /*a4b0*/  FADD.FTZ R80, R189, R80 ;  /* 0x00000050bd507221 */ /* 0x000fe40000010000 */
[----:B------:R-:W-:Y:S02]  /*a4c0*/  FFMA.FTZ R144, R226, UR42, -R153 ;  /* 0x0000002ae2907c23 */ /* 0x000fe40008010899 */
[----:B------:R-:W-:-:S02]  /*a4d0*/  FMUL.FTZ R153, R209, UR42 ;  /* 0x0000002ad1997c20 */ /* 0x000fc40008410000 */
[----:B------:R-:W-:Y:S02]  /*a4e0*/  FMUL.FTZ R132, R143, R102 ;  /* 0x000000668f847220 */ /* 0x000fe40000410000 */
[C---:B------:R-:W-:Y:S02]  /*a4f0*/  FMUL.FTZ R102, R130.reuse, -R188 ;  /* 0x800000bc82667220 */ /* 0x040fe40000410000 */
[----:B------:R-:W-:Y:S02]  /*a500*/  FMUL.FTZ R130, R130, -R80 ;  /* 0x8000005082827220 */ /* 0x000fe40000410000 */
[----:B------:R-:W-:Y:S02]  /*a510*/  FFMA.FTZ R133, R228, UR43, R153 ;  /* 0x0000002be4857c23 */ /* 0x000fe40008010099 */
[----:B------:R-:W-:Y:S02]  /*a520*/  FMUL.FTZ R141, R183, R206 ;  /* 0x000000ceb78d7220 */ /* 0x000fe40000410000 */
[----:B------:R-:W-:-:S02]  /*a530*/  FFMA.FTZ R103, R129, R188, R130 ;  /* 0x000000bc81677223 */ /* 0x000fc40000010082 */
[C---:B------:R-:W-:Y:S02]  /*a540*/  FMUL.FTZ R134, R155.reuse, R134 ;  /* 0x000000869b867220 */ /* 0x040fe40000410000 */
[C---:B------:R-:W-:Y:S02]  /*a550*/  FFMA.FTZ R133, -R155.reuse, R133, -RZ ;  /* 0x000000859b857223 */ /* 0x040fe400000109ff */
[----:B------:R-:W-:Y:S02]  /*a560*/  FFMA.FTZ R167, -R155, R168, R167 ;  /* 0x000000a89ba77223 */ /* 0x000fe400000101a7 */
[----:B------:R-:W-:Y:S02]  /*a570*/  FFMA.FTZ R102, R129, R80, -R102 ;  /* 0x0000005081667223 */ /* 0x000fe40000010866 */
[----:B------:R-:W-:Y:S02]  /*a580*/  FMUL.FTZ R153, R206, UR42 ;  /* 0x0000002ace997c20 */ /* 0x000fe40008410000 */
[----:B------:R-:W-:-:S02]  /*a590*/  FMUL.FTZ R86, R185, R208 ;  /* 0x000000d0b9567220 */ /* 0x000fc40000410000 */
[----:B------:R-:W-:Y:S02]  /*a5a0*/  FFMA.FTZ R141, R180, R230, -R141 ;  /* 0x000000e6b48d7223 */ /* 0x000fe4000001088d */
[----:B------:R-:W-:Y:S02]  /*a5b0*/  FADD.FTZ R155, R38, R38 ;  /* 0x00000026269b7221 */ /* 0x000fe40000010000 */
[----:B------:R-:W-:Y:S02]  /*a5c0*/  FADD.FTZ R103, -R172, R103 ;  /* 0x00000067ac677221 */ /* 0x000fe40000010100 */
[----:B------:R-:W-:Y:S02]  /*a5d0*/  FADD.FTZ R173, R173, R102 ;  /* 0x00000066adad7221 */ /* 0x000fe40000010000 */
[----:B------:R-:W-:Y:S02]  /*a5e0*/  FFMA.FTZ R129, R230, UR43, R153 ;  /* 0x0000002be6817c23 */ /* 0x000fe40008010099 */
[----:B------:R-:W-:-:S02]  /*a5f0*/  FFMA.FTZ R86, R182, R227, -R86 ;  /* 0x000000e3b6567223 */ /* 0x000fc40000010856 */
[----:B------:R-:W-:Y:S02]  /*a600*/  FFMA.FTZ R141, R155, R141, R154 ;  /* 0x0000008d9b8d7223 */ /* 0x000fe4000001009a */
[----:B------:R-:W-:Y:S02]  /*a610*/  FADD.FTZ R153, R37, R37 ;  /* 0x0000002525997221 */ /* 0x000fe40000010000 */
[C---:B------:R-:W-:Y:S02]  /*a620*/  FMUL.FTZ R102, R128.reuse, -R103 ;  /* 0x8000006780667220 */ /* 0x040fe40000410000 */
[-C--:B------:R-:W-:Y:S02]  /*a630*/  FMUL.FTZ R128, R128, -R173.reuse ;  /* 0x800000ad80807220 */ /* 0x080fe40000410000 */
[----:B------:R-:W-:Y:S02]  /*a640*/  FFMA.FTZ R154, R153, R86, R141 ;  /* 0x00000056999a7223 */ /* 0x000fe4000001008d */
[----:B------:R-:W-:-:S02]  /*a650*/  FFMA.FTZ R86, R127, R173, -R102 ;  /* 0x000000ad7f567223 */ /* 0x000fc40000010866 */
[----:B------:R-:W-:Y:S02]  /*a660*/  FMUL.FTZ R102, R208, UR43 ;  /* 0x0000002bd0667c20 */ /* 0x000fe40008410000 */
[----:B------:R-:W-:Y:S02]  /*a670*/  FFMA.FTZ R127, R127, R103, R128 ;  /* 0x000000677f7f7223 */ /* 0x000fe40000010080 */
[----:B------:R-:W-:Y:S02]  /*a680*/  FFMA.FTZ R102, R227, UR42, -R102 ;  /* 0x0000002ae3667c23 */ /* 0x000fe40008010866 */
[----:B------:R-:W-:Y:S02]  /*a690*/  FADD.FTZ R174, -R174, R127 ;  /* 0x0000007faeae7221 */ /* 0x000fe40000010100 */
[----:B------:R-:W-:Y:S02]  /*a6a0*/  FADD.FTZ R86, R175, R86 ;  /* 0x00000056af567221 */ /* 0x000fe40000010000 */
[----:B------:R-:W-:-:S02]  /*a6b0*/  FMUL.FTZ R128, R153, R102 ;  /* 0x0000006699807220 */ /* 0x000fc40000410000 */
[C---:B------:R-:W-:Y:S02]  /*a6c0*/  FMUL.FTZ R102, R126.reuse, -R174 ;  /* 0x800000ae7e667220 */ /* 0x040fe40000410000 */
[-C--:B------:R-:W-:Y:S02]  /*a6d0*/  FMUL.FTZ R126, R126, -R86.reuse ;  /* 0x800000567e7e7220 */ /* 0x080fe40000410000 */
[----:B------:R-:W-:Y:S02]  /*a6e0*/  FFMA.FTZ R102, R125, R86, -R102 ;  /* 0x000000567d667223 */ /* 0x000fe40000010866 */
[----:B------:R-:W-:Y:S02]  /*a6f0*/  FMUL.FTZ R181, R181, R225 ;  /* 0x000000e1b5b57220 */ /* 0x000fe40000410000 */
[----:B------:R-:W-:Y:S02]  /*a700*/  FMUL.FTZ R164, R207, UR42 ;  /* 0x0000002acfa47c20 */ /* 0x000fe40008410000 */
[----:B------:R-:W-:-:S02]  /*a710*/  FFMA.FTZ R125, R125, R174, R126 ;  /* 0x000000ae7d7d7223 */ /* 0x000fc4000001007e */
[----:B------:R-:W-:Y:S02]  /*a720*/  FFMA.FTZ R170, R170, R207, R181 ;  /* 0x000000cfaaaa7223 */ /* 0x000fe400000100b5 */
[----:B------:R-:W-:Y:S02]  /*a730*/  FFMA.FTZ R164, R225, UR43, R164 ;  /* 0x0000002be1a47c23 */ /* 0x000fe400080100a4 */
[----:B------:R-:W-:Y:S02]  /*a740*/  FADD.FTZ R125, -R176, R125 ;  /* 0x0000007db07d7221 */ /* 0x000fe40000010100 */
[----:B------:R-:W-:Y:S02]  /*a750*/  FADD.FTZ R177, R177, R102 ;  /* 0x00000066b1b17221 */ /* 0x000fe40000010000 */
[C---:B------:R-:W-:Y:S02]  /*a760*/  FFMA.FTZ R131, -R143.reuse, R164, -RZ ;  /* 0x000000a48f837223 */ /* 0x040fe400000109ff */
[----:B------:R-:W-:-:S02]  /*a770*/  FFMA.FTZ R167, -R143, R170, R167 ;  /* 0x000000aa8fa77223 */ /* 0x000fc400000101a7 */
[----:B------:R-:W-:Y:S02]  /*a780*/  FMUL.FTZ R102, R124, -R125 ;  /* 0x8000007d7c667220 */ /* 0x000fe40000410000 */
[----:B------:R-:W-:Y:S02]  /*a790*/  FMUL.FTZ R143, R206, UR43 ;  /* 0x0000002bce8f7c20 */ /* 0x000fe40008410000 */
[----:B------:R-:W-:Y:S02]  /*a7a0*/  FMUL.FTZ R164, R208, UR42 ;  /* 0x0000002ad0a47c20 */ /* 0x000fe40008410000 */
[----:B------:R-:W-:Y:S02]  /*a7b0*/  FMUL.FTZ R124, R124, -R177 ;  /* 0x800000b17c7c7220 */ /* 0x000fe40000410000 */
[----:B------:R-:W-:Y:S02]  /*a7c0*/  FMUL.FTZ R139, R187, R205 ;  /* 0x000000cdbb8b7220 */ /* 0x000fe40000410000 */
[----:B------:R-:W-:-:S02]  /*a7d0*/  FMUL.FTZ R183, R183, R230 ;  /* 0x000000e6b7b77220 */ /* 0x000fc40000410000 */
[----:B------:R-:W-:Y:S02]  /*a7e0*/  FFMA.FTZ R102, R123, R177, -R102 ;  /* 0x000000b17b667223 */ /* 0x000fe40000010866 */
[----:B------:R-:W-:Y:S02]  /*a7f0*/  FFMA.FTZ R130, R230, UR42, -R143 ;  /* 0x0000002ae6827c23 */ /* 0x000fe4000801088f */
[----:B------:R-:W-:Y:S02]  /*a800*/  FFMA.FTZ R164, R227, UR43, R164 ;  /* 0x0000002be3a47c23 */ /* 0x000fe400080100a4 */
[----:B------:R-:W-:Y:S02]  /*a810*/  FMUL.FTZ R141, R205, UR42 ;  /* 0x0000002acd8d7c20 */ /* 0x000fe40008410000 */
[----:B------:R-:W-:Y:S02]  /*a820*/  FFMA.FTZ R123, R123, R125, R124 ;  /* 0x0000007d7b7b7223 */ /* 0x000fe4000001007c */
[----:B------:R-:W-:-:S02]  /*a830*/  FMUL.FTZ R137, R191, R203 ;  /* 0x000000cbbf897220 */ /* 0x000fc40000410000 */
[----:B------:R-:W-:Y:S02]  /*a840*/  FFMA.FTZ R139, R184, R204, -R139 ;  /* 0x000000ccb88b7223 */ /* 0x000fe4000001088b */
[----:B------:R-:W-:Y:S02]  /*a850*/  FADD.FTZ R143, R36, R36 ;  /* 0x00000024248f7221 */ /* 0x000fe40000010000 */
[----:B------:R-:W-:Y:S02]  /*a860*/  FMUL.FTZ R185, R185, R227 ;  /* 0x000000e3b9b97220 */ /* 0x000fe40000410000 */
[----:B------:R-:W-:Y:S02]  /*a870*/  FFMA.FTZ R180, R180, R206, R183 ;  /* 0x000000ceb4b47223 */ /* 0x000fe400000100b7 */
[----:B------:R-:W-:Y:S02]  /*a880*/  FADD.FTZ R102, R179, R102 ;  /* 0x00000066b3667221 */ /* 0x000fe40000010000 */
[----:B------:R-:W-:-:S02]  /*a890*/  FFMA.FTZ R127, -R153, R164, -RZ ;  /* 0x000000a4997f7223 */ /* 0x000fc400000109ff */
[----:B------:R-:W-:Y:S02]  /*a8a0*/  FFMA.FTZ R126, R204, UR43, R141 ;  /* 0x0000002bcc7e7c23 */ /* 0x000fe4000801008d */
[----:B------:R-:W-:Y:S02]  /*a8b0*/  FADD.FTZ R178, -R178, R123 ;  /* 0x0000007bb2b27221 */ /* 0x000fe40000010100 */
[----:B------:R-:W-:Y:S02]  /*a8c0*/  FFMA.FTZ R137, R186, R231, -R137 ;  /* 0x000000e7ba897223 */ /* 0x000fe40000010889 */
[----:B------:R-:W-:Y:S02]  /*a8d0*/  FFMA.FTZ R164, R143, R139, R154 ;  /* 0x0000008b8fa47223 */ /* 0x000fe4000001009a */
[----:B------:R-:W-:Y:S02]  /*a8e0*/  FADD.FTZ R141, R35, R35 ;  /* 0x00000023238d7221 */ /* 0x000fe40000010000 */
[----:B------:R-:W-:-:S02]  /*a8f0*/  FFMA.FTZ R182, R182, R208, R185 ;  /* 0x000000d0b6b67223 */ /* 0x000fc400000100b9 */
[----:B------:R-:W-:Y:S02]  /*a900*/  FMUL.FTZ R187, R187, R204 ;  /* 0x000000ccbbbb7220 */ /* 0x000fe40000410000 */
[----:B------:R-:W-:Y:S02]  /*a910*/  FFMA.FTZ R167, -R155, R180, R167 ;  /* 0x000000b49ba77223 */ /* 0x000fe400000101a7 */
[C---:B------:R-:W-:Y:S02]  /*a920*/  FMUL.FTZ R123, R122.reuse, -R102 ;  /* 0x800000667a7b7220 */ /* 0x040fe40000410000 */
[----:B------:R-:W-:Y:S02]  /*a930*/  FMUL.FTZ R122, R122, -R178 ;  /* 0x800000b27a7a7220 */ /* 0x000fe40000410000 */
[----:B------:R-:W-:Y:S02]  /*a940*/  FFMA.FTZ R137, R141, R137, R164 ;  /* 0x000000898d897223 */ /* 0x000fe400000100a4 */
[----:B------:R-:W-:-:S02]  /*a950*/  FMUL.FTZ R191, R191, R231 ;  /* 0x000000e7bfbf7220 */ /* 0x000fc40000410000 */
[----:B------:R-:W-:Y:S02]  /*a960*/  FFMA.FTZ R184, R184, R205, R187 ;  /* 0x000000cdb8b87223 */ /* 0x000fe400000100bb */
[----:B------:R-:W-:Y:S02]  /*a970*/  FFMA.FTZ R167, -R153, R182, R167 ;  /* 0x000000b699a77223 */ /* 0x000fe400000101a7 */
[C---:B------:R-:W-:Y:S02]  /*a980*/  FMUL.FTZ R164, R203.reuse, UR43 ;  /* 0x0000002bcba47c20 */ /* 0x040fe40008410000 */
[----:B------:R-:W-:Y:S02]  /*a990*/  FMUL.FTZ R166, R203, UR42 ;  /* 0x0000002acba67c20 */ /* 0x000fe40008410000 */
[----:B------:R-:W-:Y:S02]  /*a9a0*/  FFMA.FTZ R123, R121, R178, R123 ;  /* 0x000000b2797b7223 */ /* 0x000fe4000001007b */
[----:B------:R-:W-:-:S02]  /*a9b0*/  FMUL.FTZ R139, R205, UR43 ;  /* 0x0000002bcd8b7c20 */ /* 0x000fc40008410000 */
[----:B------:R-:W-:Y:S02]  /*a9c0*/  FFMA.FTZ R122, R121, R102, -R122 ;  /* 0x00000066797a7223 */ /* 0x000fe4000001087a */
[----:B------:R-:W-:Y:S02]  /*a9d0*/  FFMA.FTZ R186, R186, R203, R191 ;  /* 0x000000cbbaba7223 */ /* 0x000fe400000100bf */
[----:B------:R-:W-:Y:S02]  /*a9e0*/  FFMA.FTZ R167, -R143, R184, R167 ;  /* 0x000000b88fa77223 */ /* 0x000fe400000101a7 */
[C---:B------:R-:W-:Y:S02]  /*a9f0*/  FFMA.FTZ R164, R231.reuse, UR42, -R164 ;  /* 0x0000002ae7a47c23 */ /* 0x040fe400080108a4 */
[----:B------:R-:W-:Y:S02]  /*aa00*/  FFMA.FTZ R124, R231, UR43, R166 ;  /* 0x0000002be77c7c23 */ /* 0x000fe400080100a6 */
[----:B------:R-:W-:-:S02]  /*aa10*/  FADD.FTZ R168, R34, R34 ;  /* 0x0000002222a87221 */ /* 0x000fc40000010000 */
[----:B------:R-:W-:Y:S01]  /*aa20*/  FADD.FTZ R121, -R160, R123 ;  /* 0x0000007ba0797221 */ /* 0x000fe20000010100 */
[----:B------:R-:W-:Y:S01]  /*aa30*/  SHF.L.U32 R123, R101, 0x5, RZ ;  /* 0x00000005657b7819 */ /* 0x000fe200000006ff */
[----:B------:R-:W-:Y:S02]  /*aa40*/  FFMA.FTZ R139, R204, UR42, -R139 ;  /* 0x0000002acc8b7c23 */ /* 0x000fe4000801088b */
[----:B------:R-:W-:Y:S02]  /*aa50*/  FADD.FTZ R159, R159, R122 ;  /* 0x0000007a9f9f7221 */ /* 0x000fe40000010000 */
[C---:B------:R-:W-:Y:S02]  /*aa60*/  FMUL.FTZ R164, R141.reuse, R164 ;  /* 0x000000a48da47220 */ /* 0x040fe40000410000 */
[C---:B------:R-:W-:Y:S02]  /*aa70*/  FFMA.FTZ R124, -R141.reuse, R124, -RZ ;  /* 0x0000007c8d7c7223 */ /* 0x040fe400000109ff */
[----:B------:R-:W-:-:S02]  /*aa80*/  FFMA.FTZ R167, -R141, R186, R167 ;  /* 0x000000ba8da77223 */ /* 0x000fc400000101a7 */
[----:B------:R-:W-:Y:S02]  /*aa90*/  FFMA.FTZ R141, R168, R138, R137 ;  /* 0x0000008aa88d7223 */ /* 0x000fe40000010089 */
[C---:B------:R-:W-:Y:S02]  /*aaa0*/  FMUL.FTZ R122, R120.reuse, -R121 ;  /* 0x80000079787a7220 */ /* 0x040fe40000410000 */
[----:B------:R-:W-:Y:S02]  /*aab0*/  FMUL.FTZ R154, R143, R139 ;  /* 0x0000008b8f9a7220 */ /* 0x000fe40000410000 */
[----:B------:R-:W-:Y:S02]  /*aac0*/  FMUL.FTZ R138, R120, -R159 ;  /* 0x8000009f788a7220 */ /* 0x000fe40000410000 */
[----:B------:R-:W-:Y:S02]  /*aad0*/  FMUL.FTZ R193, R193, R202 ;  /* 0x000000cac1c17220 */ /* 0x000fe40000410000 */
[----:B------:R-:W-:-:S02]  /*aae0*/  FMUL.FTZ R137, R229, UR43 ;  /* 0x0000002be5897c20 */ /* 0x000fc40008410000 */
[----:B------:R-:W-:Y:S02]  /*aaf0*/  FMUL.FTZ R139, R229, UR42 ;  /* 0x0000002ae58b7c20 */ /* 0x000fe40008410000 */
[----:B------:R-:W-:Y:S01]  /*ab00*/  FFMA.FTZ R120, R119, R159, -R122 ;  /* 0x0000009f77787223 */ /* 0x000fe2000001087a */
[----:B------:R-:W-:Y:S01]  /*ab10*/  IADD3 R122, R123, 0x1, RZ ;  /* 0x000000017b7a7810 */ /* 0x000fe20007ffe0ff */
[----:B------:R-:W-:Y:S01]  /*ab20*/  FFMA.FTZ R119, R119, R121, R138 ;  /* 0x0000007977777223 */ /* 0x000fe2000001008a */
[----:B------:R-:W-:Y:S01]  /*ab30*/  IADD3 R138, R123, 0x2, RZ ;  /* 0x000000027b8a7810 */ /* 0x000fe20007ffe0ff */
[----:B------:R-:W-:Y:S02]  /*ab40*/  FFMA.FTZ R190, R190, R229, R193 ;  /* 0x000000e5bebe7223 */ /* 0x000fe400000100c1 */
[----:B------:R-:W-:Y:S01]  /*ab50*/  FFMA.FTZ R137, R202, UR42, -R137 ;  /* 0x0000002aca897c23 */ /* 0x000fe20008010889 */
[----:B------:R-:W-:Y:S01]  /*ab60*/  LEA.HI.SX32 R138, R138, R123, 0x1b ;  /* 0x0000007b8a8a7211 */ /* 0x000fe200078fdaff */
[----:B------:R-:W-:-:S02]  /*ab70*/  FFMA.FTZ R139, R202, UR43, R139 ;  /* 0x0000002bca8b7c23 */ /* 0x000fc4000801008b */
[----:B------:R-:W-:Y:S02]  /*ab80*/  FADD.FTZ R120, R157, R120 ;  /* 0x000000789d787221 */ /* 0x000fe40000010000 */
[----:B------:R-:W-:Y:S01]  /*ab90*/  FADD.FTZ R158, -R158, R119 ;  /* 0x000000779e9e7221 */ /* 0x000fe20000010100 */
[----:B------:R-:W-:Y:S01]  /*aba0*/  P2R R119, PR, RZ, 0x1 ;  /* 0x00000001ff777803 */ /* 0x000fe20000000000 */
[----:B------:R-:W-:Y:S01]  /*abb0*/  FMUL.FTZ R160, R168, R137 ;  /* 0x00000089a8a07220 */ /* 0x000fe20000410000 */
[----:B------:R-:W-:Y:S01]  /*abc0*/  LEA.HI.SX32 R137, R122, R123, 0x1b ;  /* 0x0000007b7a897211 */ /* 0x000fe200078fdaff */
[C---:B------:R-:W-:Y:S01]  /*abd0*/  FFMA.FTZ R166, -R168.reuse, R139, -RZ ;  /* 0x0000008ba8a67223 */ /* 0x040fe200000109ff */
[CC--:B------:R-:W-:Y:S01]  /*abe0*/  LEA.HI.SX32 R119, R123.reuse, R123.reuse, 0x1b ;  /* 0x0000007b7b777211 */ /* 0x0c0fe200078fdaff */
[----:B------:R-:W-:Y:S01]  /*abf0*/  FFMA.FTZ R190, -R168, R190, R167 ;  /* 0x000000bea8be7223 */ /* 0x000fe200000101a7 */
[----:B------:R-:W-:Y:S01]  /*ac00*/  IADD3 R168, R123, 0x3, RZ ;  /* 0x000000037ba87810 */ /* 0x000fe20007ffe0ff */
[C---:B------:R-:W-:Y:S01]  /*ac10*/  FMUL.FTZ R122, R118.reuse, -R120 ;  /* 0x80000078767a7220 */ /* 0x040fe20000410000 */
[----:B------:R-:W-:Y:S01]  /*ac20*/  MOV R139, UR7 ;  /* 0x00000007008b7c02 */ /* 0x000fe20008000f00 */
[-C--:B------:R-:W-:Y:S01]  /*ac30*/  FMUL.FTZ R118, R118, -R158.reuse ;  /* 0x8000009e76767220 */ /* 0x080fe20000410000 */
[----:B------:R-:W-:Y:S01]  /*ac40*/  LEA.HI.SX32 R168, R168, R123, 0x1b ;  /* 0x0000007ba8a87211 */ /* 0x000fe200078fdaff */
[----:B------:R-:W-:-:S02]  /*ac50*/  FFMA.FTZ R123, R117, R158, R122 ;  /* 0x0000009e757b7223 */ /* 0x000fc4000001007a */
[----:B------:R-:W-:Y:S01]  /*ac60*/  FFMA.FTZ R118, R117, R120, -R118 ;  /* 0x0000007875767223 */ /* 0x000fe20000010876 */
[----:B------:R0:W-:Y:S01]  /*ac70*/  @!P0 STS.128 [R139.X16+0x8b80], R56 ;  /* 0x008b80388b008388 */ /* 0x0001e2000000cc00 */
[----:B------:R-:W-:Y:S02]  /*ac80*/  FADD.FTZ R117, -R156, R123 ;  /* 0x0000007b9c757221 */ /* 0x000fe40000010100 */
[----:B------:R-:W-:Y:S01]  /*ac90*/  FADD.FTZ R161, R161, R118 ;  /* 0x00000076a1a17221 */ /* 0x000fe20000010000 */
[----:B------:R-:W-:Y:S01]  /*aca0*/  STS [R119.X4+0x2100], R65 ;  /* 0x0021004177007388 */ /* 0x000fe20000004800 */
[C---:B------:R-:W-:Y:S02]  /*acb0*/  FMUL.FTZ R118, R116.reuse, -R117 ;  /* 0x8000007574767220 */ /* 0x040fe40000410000 */
[-C--:B------:R-:W-:Y:S01]  /*acc0*/  FMUL.FTZ R122, R116, -R161.reuse ;  /* 0x800000a1747a7220 */ /* 0x080fe20000410000 */
[----:B------:R1:W-:Y:S01]  /*acd0*/  STS [R137.X4+0x2104], R64 ;  /* 0x0021044089007388 */ /* 0x0003e20000004800 */
[----:B------:R-:W-:-:S02]  /*ace0*/  FFMA.FTZ R116, R115, R161, -R118 ;  /* 0x000000a173747223 */ /* 0x000fc40000010876 */
[----:B------:R-:W-:Y:S02]  /*acf0*/  FFMA.FTZ R115, R115, R117, R122 ;  /* 0x0000007573737223 */ /* 0x000fe4000001007a */
[----:B------:R-:W-:Y:S02]  /*ad00*/  FADD.FTZ R116, R163, R116 ;  /* 0x00000074a3747221 */ /* 0x000fe40000010000 */
[----:B------:R-:W-:Y:S02]  /*ad10*/  FADD.FTZ R162, -R162, R115 ;  /* 0x00000073a2a27221 */ /* 0x000fe40000010100 */
[C---:B0-----:R-:W-:Y:S01]  /*ad20*/  FMUL.FTZ R56, R114.reuse, -R116 ;  /* 0x8000007472387220 */ /* 0x041fe20000410000 */
[----:B-1----:R-:W-:Y:S01]  /*ad30*/  HADD2.F32 R64, -RZ, R72.H1_H1 ;  /* 0x30000048ff407230 */ /* 0x002fe20000004100 */
        /* <DEDUP_REMOVED lines=10> */
[C---:B------:R-:W-:Y:S02]  /*ade0*/  FMUL.FTZ R81, R232.reuse, R81 ;  /* 0x00000051e8517220 */ /* 0x040fe40000410000 */
[----:B------:R-:W-:Y:S02]  /*adf0*/  FADD.FTZ R56, -R147, R56 ;  /* 0x0000003893387221 */ /* 0x000fe40000010100 */
[----:B------:R-:W-:Y:S01]  /*ae00*/  FFMA.FTZ R79, -R232, R79, -RZ ;  /* 0x0000004fe84f7223 */ /* 0x000fe200000109ff */
[----:B------:R-:W-:Y:S01]  /*ae10*/  STS [R138.X4+0x2108], R81 ;  /* 0x002108518a007388 */ /* 0x000fe20000004800 */
[----:B------:R-:W-:-:S02]  /*ae20*/  FMUL.FTZ R57, R110, -R148 ;  /* 0x800000946e397220 */ /* 0x000fc40000410000 */
[-C--:B------:R-:W-:Y:S01]  /*ae30*/  FMUL.FTZ R110, R110, -R56.reuse ;  /* 0x800000386e6e7220 */ /* 0x080fe20000410000 */
[----:B------:R0:W-:Y:S01]  /*ae40*/  STS [R168.X4+0x210c], R79 ;  /* 0x00210c4fa8007388 */ /* 0x0001e20000004800 */
[----:B------:R-:W-:Y:S02]  /*ae50*/  FFMA.FTZ R58, R109, R56, R57 ;  /* 0x000000386d3a7223 */ /* 0x000fe40000010039 */
[----:B------:R-:W-:Y:S01]  /*ae60*/  FMUL.FTZ R84, R171, R84 ;  /* 0x00000054ab547220 */ /* 0x000fe20000410000 */
[----:B------:R1:W-:Y:S01]  /*ae70*/  STS [R119.X4+0x2124], R67 ;  /* 0x0021244377007388 */ /* 0x0003e20000004800 */
[----:B------:R-:W-:Y:S02]  /*ae80*/  FADD.FTZ R149, -R149, R58 ;  /* 0x0000003a95957221 */ /* 0x000fe40000010100 */
[----:B------:R-:W-:Y:S01]  /*ae90*/  FFMA.FTZ R82, -R171, R82, -RZ ;  /* 0x00000052ab527223 */ /* 0x000fe200000109ff */
[----:B------:R2:W-:Y:S01]  /*aea0*/  STS [R119.X4+0x2118], R83 ;  /* 0x0021185377007388 */ /* 0x0005e20000004800 */
[----:B------:R-:W-:Y:S01]  /*aeb0*/  FMUL.FTZ R58, R108, -R149 ;  /* 0x800000956c3a7220 */ /* 0x000fe20000410000 */
[----:B0-----:R-:W-:Y:S01]  /*aec0*/  HADD2.F32 R79, -RZ, R73.H0_H0 ;  /* 0x20000049ff4f7230 */ /* 0x001fe20000004100 */
[----:B------:R-:W-:Y:S01]  /*aed0*/  FMUL.FTZ R112, R145, R94 ;  /* 0x0000005e91707220 */ /* 0x000fe20000410000 */
[----:B------:R-:W-:Y:S01]  /*aee0*/  STS [R119.X4+0x211c], R78 ;  /* 0x00211c4e77007388 */ /* 0x000fe20000004800 */
[----:B------:R-:W-:-:S02]  /*aef0*/  FFMA.FTZ R126, -R143, R126, -RZ ;  /* 0x0000007e8f7e7223 */ /* 0x000fc400000109ff */
[----:B-1----:R-:W-:Y:S01]  /*af00*/  FFMA.FTZ R67, R109, R148, -R110 ;  /* 0x000000946d437223 */ /* 0x002fe2000001086e */
[----:B------:R-:W-:Y:S01]  /*af10*/  STS [R119.X4+0x2128], R76 ;  /* 0x0021284c77007388 */ /* 0x000fe20000004800 */
[----:B------:R-:W-:Y:S02]  /*af20*/  FFMA.FTZ R222, R79, -R95, R222 ;  /* 0x8000005f4fde7223 */ /* 0x000fe400000100de */
[----:B------:R-:W-:Y:S01]  /*af30*/  FADD.FTZ R67, R150, R67 ;  /* 0x0000004396437221 */ /* 0x000fe20000010000 */
[----:B------:R0:W-:Y:S01]  /*af40*/  STS [R119.X4+0x2120], R77 ;  /* 0x0021204d77007388 */ /* 0x0001e20000004800 */
[----:B--2---:R-:W-:Y:S02]  /*af50*/  FMUL.FTZ R83, R149, R96 ;  /* 0x0000006095537220 */ /* 0x004fe40000410000 */
[-C--:B------:R-:W-:Y:S01]  /*af60*/  FMUL.FTZ R108, R108, -R67.reuse ;  /* 0x800000436c6c7220 */ /* 0x080fe20000410000 */
[----:B------:R-:W-:Y:S01]  /*af70*/  STS [R119.X4+0x2178], R63 ;  /* 0x0021783f77007388 */ /* 0x000fe20000004800 */
[----:B------:R-:W-:-:S02]  /*af80*/  FFMA.FTZ R57, R107, R67, -R58 ;  /* 0x000000436b397223 */ /* 0x000fc4000001083a */
[----:B------:R-:W-:Y:S01]  /*af90*/  FFMA.FTZ R58, R107, R149, R108 ;  /* 0x000000956b3a7223 */ /* 0x000fe2000001006c */
[----:B------:R-:W-:Y:S01]  /*afa0*/  STS [R119.X4+0x2110], R84 ;  /* 0x0021105477007388 */ /* 0x000fe20000004800 */
[-C--:B------:R-:W-:Y:S01]  /*afb0*/  FMUL.FTZ R81, R67, R96.reuse ;  /* 0x0000006043517220 */ /* 0x080fe20000410000 */
[----:B0-----:R-:W-:Y:S01]  /*afc0*/  HADD2.F32 R77, -RZ, R72.H0_H0 ;  /* 0x20000048ff4d7230 */ /* 0x001fe20000004100 */
[----:B------:R-:W-:Y:S01]  /*afd0*/  FADD.FTZ R58, -R151, R58 ;  /* 0x0000003a973a7221 */ /* 0x000fe20000010100 */
[----:B------:R-:W-:Y:S01]  /*afe0*/  STS [R119.X4+0x2114], R82 ;  /* 0x0021145277007388 */ /* 0x000fe20000004800 */
[----:B------:R-:W-:Y:S02]  /*aff0*/  FFMA.FTZ R76, R64, -R96, R217 ;  /* 0x80000060404c7223 */ /* 0x000fe400000100d9 */
[----:B------:R-:W-:Y:S01]  /*b000*/  FMUL.FTZ R78, R216, R81 ;  /* 0x00000051d84e7220 */ /* 0x000fe20000410000 */
[----:B------:R0:W-:Y:S01]  /*b010*/  STS [R119.X4+0x212c], R66 ;  /* 0x00212c4277007388 */ /* 0x0001e20000004800 */
[----:B------:R-:W-:-:S02]  /*b020*/  FADD.FTZ R152, R152, R57 ;  /* 0x0000003998987221 */ /* 0x000fc40000010000 */
[----:B------:R-:W-:Y:S01]  /*b030*/  FMUL.FTZ R57, R58, R97 ;  /* 0x000000613a397220 */ /* 0x000fe20000410000 */
[----:B------:R1:W-:Y:S01]  /*b040*/  STS [R119.X4+0x216c], R124 ;  /* 0x00216c7c77007388 */ /* 0x0003e20000004800 */
[-C--:B------:R-:W-:Y:S02]  /*b050*/  FFMA.FTZ R108, R76, R83.reuse, -R78 ;  /* 0x000000534c6c7223 */ /* 0x080fe4000001084e */
[----:B------:R-:W-:Y:S01]  /*b060*/  FMUL.FTZ R83, R216, R83 ;  /* 0x00000053d8537220 */ /* 0x000fe20000410000 */
[----:B------:R2:W-:Y:S01]  /*b070*/  STS [R119.X4+0x2164], R126 ;  /* 0x0021647e77007388 */ /* 0x0005e20000004800 */
[-C--:B------:R-:W-:Y:S01]  /*b080*/  FFMA.FTZ R220, R77, -R97.reuse, R220 ;  /* 0x800000614ddc7223 */ /* 0x080fe200000100dc */
[----:B0-----:R-:W-:Y:S01]  /*b090*/  HADD2.F32 R66, -RZ, R73.H1_H1 ;  /* 0x30000049ff427230 */ /* 0x001fe20000004100 */
[----:B------:R-:W-:Y:S01]  /*b0a0*/  FMUL.FTZ R63, R152, R97 ;  /* 0x00000061983f7220 */ /* 0x000fe20000410000 */
[----:B------:R0:W-:Y:S01]  /*b0b0*/  STS [R119.X4+0x2158], R128 ;  /* 0x0021588077007388 */ /* 0x0001e20000004800 */
[----:B------:R-:W-:-:S02]  /*b0c0*/  FMUL.FTZ R59, R218, R57 ;  /* 0x00000039da3b7220 */ /* 0x000fc40000410000 */
[----:B------:R-:W-:Y:S01]  /*b0d0*/  FMUL.FTZ R78, R148, R95 ;  /* 0x0000005f944e7220 */ /* 0x000fe20000410000 */
[----:B------:R-:W-:Y:S01]  /*b0e0*/  STS [R119.X4+0x2138], R136 ;  /* 0x0021388877007388 */ /* 0x000fe20000004800 */
[----:B------:R-:W-:Y:S02]  /*b0f0*/  FFMA.FTZ R84, R76, R81, R83 ;  /* 0x000000514c547223 */ /* 0x000fe40000010053 */
[-C--:B------:R-:W-:Y:S01]  /*b100*/  FFMA.FTZ R59, R220, R63.reuse, R59 ;  /* 0x0000003fdc3b7223 */ /* 0x080fe2000001003b */
[----:B------:R-:W-:Y:S01]  /*b110*/  STS [R119.X4+0x213c], R135 ;  /* 0x00213c8777007388 */ /* 0x000fe20000004800 */
[----:B------:R-:W-:Y:S02]  /*b120*/  FMUL.FTZ R82, R218, R63 ;  /* 0x0000003fda527220 */ /* 0x000fe40000410000 */
[----:B------:R-:W-:Y:S01]  /*b130*/  FMUL.FTZ R83, R56, R95 ;  /* 0x0000005f38537220 */ /* 0x000fe20000410000 */
[----:B------:R-:W-:Y:S01]  /*b140*/  STS [R119.X4+0x2140], R134 ;  /* 0x0021408677007388 */ /* 0x000fe20000004800 */
[----:B------:R-:W-:-:S02]  /*b150*/  FMUL.FTZ R107, R215, R78 ;  /* 0x0000004ed76b7220 */ /* 0x000fc40000410000 */
[----:B------:R-:W-:Y:S01]  /*b160*/  FADD.FTZ R59, RZ, R59 ;  /* 0x0000003bff3b7221 */ /* 0x000fe20000010000 */
[----:B------:R-:W-:Y:S01]  /*b170*/  STS [R119.X4+0x2144], R133 ;  /* 0x0021448577007388 */ /* 0x000fe20000004800 */
[----:B------:R-:W-:Y:S02]  /*b180*/  FFMA.FTZ R57, R220, R57, -R82 ;  /* 0x00000039dc397223 */ /* 0x000fe40000010852 */
[-C--:B------:R-:W-:Y:S01]  /*b190*/  FFMA.FTZ R110, R222, R83.reuse, -R107 ;  /* 0x00000053de6e7223 */ /* 0x080fe2000001086b */
[----:B------:R-:W-:Y:S01]  /*b1a0*/  STS [R119.X4+0x2148], R132 ;  /* 0x0021488477007388 */ /* 0x000fe20000004800 */
[----:B------:R-:W-:Y:S02]  /*b1b0*/  FMUL.FTZ R83, R215, R83 ;  /* 0x00000053d7537220 */ /* 0x000fe40000410000 */
[----:B------:R-:W-:Y:S01]  /*b1c0*/  FMUL.FTZ R82, R65, R94 ;  /* 0x0000005e41527220 */ /* 0x000fe20000410000 */
[----:B------:R-:W-:Y:S01]  /*b1d0*/  STS [R119.X4+0x214c], R131 ;  /* 0x00214c8377007388 */ /* 0x000fe20000004800 */
[----:B------:R-:W-:-:S02]  /*b1e0*/  FADD.FTZ R59, R59, R84 ;  /* 0x000000543b3b7221 */ /* 0x000fc40000010000 */
[----:B------:R-:W-:Y:S01]  /*b1f0*/  FFMA.FTZ R219, R66, -R94, R219 ;  /* 0x8000005e42db7223 */ /* 0x000fe200000100db */
[----:B------:R-:W-:Y:S01]  /*b200*/  STS [R119.X4+0x215c], R127 ;  /* 0x00215c7f77007388 */ /* 0x000fe20000004800 */
[----:B------:R-:W-:Y:S01]  /*b210*/  FFMA.FTZ R84, R222, R78, R83 ;  /* 0x0000004ede547223 */ /* 0x000fe20000010053 */
[----:B------:R-:W-:Y:S01]  /*b220*/  HADD2.F32 R83, -RZ, R74.H0_H0 ;  /* 0x2000004aff537230 */ /* 0x000fe20000004100 */
[----:B------:R-:W-:Y:S01]  /*b230*/  FMUL.FTZ R107, R213, R82 ;  /* 0x00000052d56b7220 */ /* 0x000fe20000410000 */
[----:B------:R-:W-:Y:S01]  /*b240*/  STS [R119.X4+0x2160], R154 ;  /* 0x0021609a77007388 */ /* 0x000fe20000004800 */
[----:B------:R-:W-:Y:S02]  /*b250*/  FADD.FTZ R59, R59, R84 ;  /* 0x000000543b3b7221 */ /* 0x000fe40000010000 */
[-C--:B------:R-:W-:Y:S01]  /*b260*/  FFMA.FTZ R114, R219, R112.reuse, -R107 ;  /* 0x00000070db727223 */ /* 0x080fe2000001086b */
[----:B------:R-:W-:Y:S01]  /*b270*/  STS [R119.X4+0x2168], R164 ;  /* 0x002168a477007388 */ /* 0x000fe20000004800 */
[----:B------:R-:W-:-:S02]  /*b280*/  FMUL.FTZ R112, R213, R112 ;  /* 0x00000070d5707220 */ /* 0x000fc40000410000 */
[-C--:B------:R-:W-:Y:S01]  /*b290*/  FMUL.FTZ R84, R116, R93.reuse ;  /* 0x0000005d74547220 */ /* 0x080fe20000410000 */
[----:B------:R-:W-:Y:S01]  /*b2a0*/  STS [R119.X4+0x2170], R160 ;  /* 0x002170a077007388 */ /* 0x000fe20000004800 */
[-C--:B------:R-:W-:Y:S02]  /*b2b0*/  FMUL.FTZ R109, R162, R93.reuse ;  /* 0x0000005da26d7220 */ /* 0x080fe40000410000 */
[----:B------:R-:W-:Y:S01]  /*b2c0*/  FADD.FTZ R57, RZ, R57 ;  /* 0x00000039ff397221 */ /* 0x000fe20000010000 */
[----:B------:R-:W-:Y:S01]  /*b2d0*/  STS [R119.X4+0x2174], R166 ;  /* 0x002174a677007388 */ /* 0x000fe20000004800 */
[----:B------:R-:W-:Y:S02]  /*b2e0*/  FFMA.FTZ R107, R83, -R93, R224 ;  /* 0x8000005d536b7223 */ /* 0x000fe400000100e0 */
[----:B------:R-:W-:Y:S01]  /*b2f0*/  FFMA.FTZ R112, R219, R82, R112 ;  /* 0x00000052db707223 */ /* 0x000fe20000010070 */
[----:B------:R-:W-:Y:S01]  /*b300*/  STS [R119.X4+0x217c], R62 ;  /* 0x00217c3e77007388 */ /* 0x000fe20000004800 */
[----:B------:R-:W-:-:S02]  /*b310*/  FMUL.FTZ R118, R214, R84 ;  /* 0x00000054d6767220 */ /* 0x000fc40000410000 */
[-C--:B------:R-:W-:Y:S02]  /*b320*/  FMUL.FTZ R111, R214, R109.reuse ;  /* 0x0000006dd66f7220 */ /* 0x080fe40000410000 */
[----:B------:R-:W-:Y:S01]  /*b330*/  FADD.FTZ R57, R57, R108 ;  /* 0x0000006c39397221 */ /* 0x000fe20000010000 */
[----:B------:R-:W-:Y:S01]  /*b340*/  HADD2.F32 R108, -RZ, R74.H1_H1 ;  /* 0x3000004aff6c7230 */ /* 0x000fe20000004100 */
[----:B------:R-:W-:Y:S02]  /*b350*/  FADD.FTZ R59, R59, R112 ;  /* 0x000000703b3b7221 */ /* 0x000fe40000010000 */
[----:B------:R-:W-:Y:S02]  /*b360*/  FFMA.FTZ R118, R107, R109, -R118 ;  /* 0x0000006d6b767223 */ /* 0x000fe40000010876 */
[----:B------:R-:W-:Y:S02]  /*b370*/  FMUL.FTZ R109, R161, R92 ;  /* 0x0000005ca16d7220 */ /* 0x000fe40000410000 */
[----:B------:R-:W-:Y:S01]  /*b380*/  FFMA.FTZ R112, R107, R84, R111 ;  /* 0x000000546b707223 */ /* 0x000fe2000001006f */
[----:B------:R-:W-:Y:S01]  /*b390*/  HADD2.F32 R111, -RZ, R75.H0_H0 ;  /* 0x2000004bff6f7230 */ /* 0x000fe20000004100 */
[----:B------:R-:W-:-:S02]  /*b3a0*/  FADD.FTZ R57, R57, R110 ;  /* 0x0000006e39397221 */ /* 0x000fc40000010000 */
[-C--:B------:R-:W-:Y:S02]  /*b3b0*/  FFMA.FTZ R110, R108, -R92.reuse, R221 ;  /* 0x8000005c6c6e7223 */ /* 0x080fe400000100dd */
[----:B------:R-:W-:Y:S02]  /*b3c0*/  FMUL.FTZ R113, R117, R92 ;  /* 0x0000005c75717220 */ /* 0x000fe40000410000 */
[----:B------:R-:W-:Y:S02]  /*b3d0*/  FMUL.FTZ R115, R212, R109 ;  /* 0x0000006dd4737220 */ /* 0x000fe40000410000 */
[----:B------:R-:W-:Y:S02]  /*b3e0*/  FADD.FTZ R59, R59, R112 ;  /* 0x000000703b3b7221 */ /* 0x000fe40000010000 */
[----:B------:R-:W-:Y:S02]  /*b3f0*/  FMUL.FTZ R112, R120, R91 ;  /* 0x0000005b78707220 */ /* 0x000fe40000410000 */
[----:B------:R-:W-:-:S02]  /*b400*/  FADD.FTZ R57, R57, R114 ;  /* 0x0000007239397221 */ /* 0x000fc40000010000 */
[-C--:B-1----:R-:W-:Y:S02]  /*b410*/  FFMA.FTZ R124, R110, R113.reuse, -R115 ;  /* 0x000000716e7c7223 */ /* 0x082fe40000010873 */
[----:B------:R-:W-:Y:S02]  /*b420*/  FMUL.FTZ R114, R212, R113 ;  /* 0x00000071d4727220 */ /* 0x000fe40000410000 */
[-C--:B------:R-:W-:Y:S02]  /*b430*/  FFMA.FTZ R113, R111, -R91.reuse, R226 ;  /* 0x8000005b6f717223 */ /* 0x080fe400000100e2 */
[----:B--2---:R-:W-:Y:S02]  /*b440*/  FMUL.FTZ R126, R158, R91 ;  /* 0x0000005b9e7e7220 */ /* 0x004fe40000410000 */
[----:B------:R-:W-:Y:S02]  /*b450*/  FMUL.FTZ R115, R211, R112 ;  /* 0x00000070d3737220 */ /* 0x000fe40000410000 */
[----:B------:R-:W-:Y:S01]  /*b460*/  FFMA.FTZ R122, R110, R109, R114 ;  /* 0x0000006d6e7a7223 */ /* 0x000fe20000010072 */
[----:B------:R-:W-:Y:S01]  /*b470*/  HADD2.F32 R114, -RZ, R75.H1_H1 ;  /* 0x3000004bff727230 */ /* 0x000fe20000004100 */
[----:B------:R-:W-:-:S02]  /*b480*/  FADD.FTZ R57, R57, R118 ;  /* 0x0000007639397221 */ /* 0x000fc40000010000 */
[----:B------:R-:W-:Y:S02]  /*b490*/  FFMA.FTZ R118, R113, R126, -R115 ;  /* 0x0000007e71767223 */ /* 0x000fe40000010873 */
[-C--:B------:R-:W-:Y:S02]  /*b4a0*/  FMUL.FTZ R115, R159, R90.reuse ;  /* 0x0000005a9f737220 */ /* 0x080fe40000410000 */
[----:B------:R-:W-:Y:S02]  /*b4b0*/  FADD.FTZ R59, R59, R122 ;  /* 0x0000007a3b3b7221 */ /* 0x000fe40000010000 */
[-C--:B------:R-:W-:Y:S02]  /*b4c0*/  FMUL.FTZ R122, R121, R90.reuse ;  /* 0x0000005a797a7220 */ /* 0x080fe40000410000 */
[----:B------:R-:W-:Y:S02]  /*b4d0*/  FFMA.FTZ R223, R114, -R90, R223 ;  /* 0x8000005a72df7223 */ /* 0x000fe400000100df */
[----:B------:R-:W-:-:S02]  /*b4e0*/  FMUL.FTZ R123, R210, R115 ;  /* 0x00000073d27b7220 */ /* 0x000fc40000410000 */
[----:B------:R-:W-:Y:S02]  /*b4f0*/  FMUL.FTZ R126, R211, R126 ;  /* 0x0000007ed37e7220 */ /* 0x000fe40000410000 */
[----:B------:R-:W-:Y:S02]  /*b500*/  FADD.FTZ R57, R57, R124 ;  /* 0x0000007c39397221 */ /* 0x000fe40000010000 */
[C---:B------:R-:W-:Y:S02]  /*b510*/  FMUL.FTZ R144, R165.reuse, R144 ;  /* 0x00000090a5907220 */ /* 0x040fe40000410000 */
[----:B------:R-:W-:Y:S02]  /*b520*/  FFMA.FTZ R142, -R165, R142, -RZ ;  /* 0x0000008ea58e7223 */ /* 0x000fe400000109ff */
[C---:B------:R-:W-:Y:S01]  /*b530*/  FMUL.FTZ R130, R155.reuse, R130 ;  /* 0x000000829b827220 */ /* 0x040fe20000410000 */
[----:B------:R-:W-:Y:S01]  /*b540*/  STS [R119.X4+0x2130], R144 ;  /* 0x0021309077007388 */ /* 0x000fe20000004800 */
[----:B------:R-:W-:-:S02]  /*b550*/  FFMA.FTZ R129, -R155, R129, -RZ ;  /* 0x000000819b817223 */ /* 0x000fc400000109ff */
[----:B------:R-:W-:Y:S01]  /*b560*/  FFMA.FTZ R124, R223, R122, -R123 ;  /* 0x0000007adf7c7223 */ /* 0x000fe2000001087b */
[--C-:B------:R-:W-:Y:S01]  /*b570*/  HADD2.F32 R123, -RZ, R68.reuse.H0_H0 ;  /* 0x20000044ff7b7230 */ /* 0x100fe20000004100 */
[----:B------:R-:W-:Y:S01]  /*b580*/  FFMA.FTZ R126, R113, R112, R126 ;  /* 0x00000070717e7223 */ /* 0x000fe2000001007e */
[----:B------:R1:W-:Y:S01]  /*b590*/  STS [R119.X4+0x2134], R142 ;  /* 0x0021348e77007388 */ /* 0x0003e20000004800 */
[----:B0-----:R-:W-:Y:S02]  /*b5a0*/  FMUL.FTZ R128, R210, R122 ;  /* 0x0000007ad2807220 */ /* 0x001fe40000410000 */
[----:B------:R-:W-:Y:S01]  /*b5b0*/  FMUL.FTZ R122, R102, R89 ;  /* 0x00000059667a7220 */ /* 0x000fe20000410000 */
[----:B------:R-:W-:Y:S01]  /*b5c0*/  STS [R119.X4+0x2150], R130 ;  /* 0x0021508277007388 */ /* 0x000fe20000004800 */
[----:B------:R-:W-:Y:S01]  /*b5d0*/  FADD.FTZ R57, R57, R118 ;  /* 0x0000007639397221 */ /* 0x000fe20000010000 */
[----:B------:R-:W-:Y:S01]  /*b5e0*/  HADD2.F32 R118, -RZ, R68.H1_H1 ;  /* 0x30000044ff767230 */ /* 0x000fe20000004100 */
[----:B------:R-:W-:Y:S01]  /*b5f0*/  FADD.FTZ R59, R59, R126 ;  /* 0x0000007e3b3b7221 */ /* 0x000fe20000010000 */
[----:B------:R0:W-:Y:S01]  /*b600*/  STS [R119.X4+0x2154], R129 ;  /* 0x0021548177007388 */ /* 0x0001e20000004800 */
[----:B------:R-:W-:Y:S01]  /*b610*/  FFMA.FTZ R128, R223, R115, R128 ;  /* 0x00000073df807223 */ /* 0x000fe20000010080 */
[----:B-1----:R-:W-:Y:S01]  /*b620*/  MOV R142, UR32 ;  /* 0x00000020008e7c02 */ /* 0x002fe20008000f00 */
[----:B------:R-:W-:-:S02]  /*b630*/  FFMA.FTZ R127, R123, -R89, R228 ;  /* 0x800000597b7f7223 */ /* 0x000fc400000100e4 */
[----:B------:R-:W-:Y:S01]  /*b640*/  FMUL.FTZ R126, R178, R89 ;  /* 0x00000059b27e7220 */ /* 0x000fe20000410000 */
[----:B------:R-:W-:Y:S01]  /*b650*/  LEA R142, R142, -R101, 0x1 ;  /* 0x800000658e8e7211 */ /* 0x000fe200078e08ff */
[----:B------:R-:W-:Y:S02]  /*b660*/  FMUL.FTZ R62, R177, R88 ;  /* 0x00000058b13e7220 */ /* 0x000fe40000410000 */
[----:B------:R-:W-:Y:S01]  /*b670*/  FADD.FTZ R59, R59, R128 ;  /* 0x000000803b3b7221 */ /* 0x000fe20000010000 */
[----:B------:R-:W-:Y:S01]  /*b680*/  ISETP.GE.AND P0, PT, R142, 0x1, PT ;  /* 0x000000018e00780c */ /* 0x000fe20003f06270 */
[----:B0-----:R-:W-:Y:S02]  /*b690*/  FMUL.FTZ R119, R209, R122 ;  /* 0x0000007ad1777220 */ /* 0x001fe40000410000 */
[-C--:B------:R-:W-:Y:S02]  /*b6a0*/  FMUL.FTZ R130, R125, R88.reuse ;  /* 0x000000587d827220 */ /* 0x080fe40000410000 */
[----:B------:R-:W-:-:S02]  /*b6b0*/  FFMA.FTZ R225, R118, -R88, R225 ;  /* 0x8000005876e17223 */ /* 0x000fc400000100e1 */
[----:B------:R-:W-:Y:S02]  /*b6c0*/  FFMA.FTZ R128, R127, R126, -R119 ;  /* 0x0000007e7f807223 */ /* 0x000fe40000010877 */
[----:B------:R-:W-:Y:S02]  /*b6d0*/  FMUL.FTZ R129, R207, R62 ;  /* 0x0000003ecf817220 */ /* 0x000fe40000410000 */
[----:B------:R-:W-:Y:S02]  /*b6e0*/  FADD.FTZ R57, R57, R124 ;  /* 0x0000007c39397221 */ /* 0x000fe40000010000 */
[-C--:B------:R-:W-:Y:S02]  /*b6f0*/  FMUL.FTZ R119, R207, R130.reuse ;  /* 0x00000082cf777220 */ /* 0x080fe40000410000 */
[----:B------:R-:W-:Y:S02]  /*b700*/  FFMA.FTZ R130, R225, R130, -R129 ;  /* 0x00000082e1827223 */ /* 0x000fe40000010881 */
[----:B------:R-:W-:-:S02]  /*b710*/  FADD.FTZ R57, R57, R128 ;  /* 0x0000008039397221 */ /* 0x000fc40000010000 */
[----:B------:R-:W-:Y:S01]  /*b720*/  FFMA.FTZ R124, R225, R62, R119 ;  /* 0x0000003ee17c7223 */ /* 0x000fe20000010077 */
[----:B------:R-:W-:Y:S01]  /*b730*/  HADD2.F32 R119, -RZ, R69.H0_H0 ;  /* 0x20000045ff777230 */ /* 0x000fe20000004100 */
[----:B------:R-:W-:Y:S02]  /*b740*/  FADD.FTZ R155, R57, R130 ;  /* 0x00000082399b7221 */ /* 0x000fe40000010000 */
[----:B------:R-:W-:Y:S02]  /*b750*/  FMUL.FTZ R57, R198, UR40 ;  /* 0x00000028c6397c20 */ /* 0x000fe40008410000 */
[----:B------:R-:W-:Y:S02]  /*b760*/  FMUL.FTZ R132, R85, UR40 ;  /* 0x0000002855847c20 */ /* 0x000fe40008410000 */
[----:B------:R-:W-:Y:S02]  /*b770*/  FFMA.FTZ R128, R60, UR41, R57 ;  /* 0x000000293c807c23 */ /* 0x000fe40008010039 */
[----:B------:R-:W-:-:S02]  /*b780*/  FMUL.FTZ R57, R80, UR40 ;  /* 0x0000002850397c20 */ /* 0x000fc40008410000 */
[-C--:B------:R-:W-:Y:S02]  /*b790*/  FMUL.FTZ R137, R86, R55.reuse ;  /* 0x0000003756897220 */ /* 0x080fe40000410000 */
[----:B------:R-:W-:Y:S02]  /*b7a0*/  FFMA.FTZ R131, R201, UR41, R132 ;  /* 0x00000029c9837c23 */ /* 0x000fe40008010084 */
[----:B------:R-:W-:Y:S02]  /*b7b0*/  FFMA.FTZ R132, R188, UR41, -R57 ;  /* 0x00000029bc847c23 */ /* 0x000fe40008010839 */
[-C--:B------:R-:W-:Y:S02]  /*b7c0*/  FFMA.FTZ R230, R119, -R55.reuse, R230 ;  /* 0x8000003777e67223 */ /* 0x080fe400000100e6 */
[----:B------:R-:W-:Y:S02]  /*b7d0*/  FMUL.FTZ R57, R174, R55 ;  /* 0x00000037ae397220 */ /* 0x000fe40000410000 */
[----:B------:R-:W-:-:S02]  /*b7e0*/  FMUL.FTZ R170, R206, R137 ;  /* 0x00000089ceaa7220 */ /* 0x000fc40000410000 */
[----:B------:R-:W-:Y:S02]  /*b7f0*/  FMUL.FTZ R126, R209, R126 ;  /* 0x0000007ed17e7220 */ /* 0x000fe40000410000 */
[----:B------:R-:W-:Y:S02]  /*b800*/  FMUL.FTZ R136, R173, UR40 ;  /* 0x00000028ad887c20 */ /* 0x000fe40008410000 */
[-C--:B------:R-:W-:Y:S02]  /*b810*/  FFMA.FTZ R170, R230, R57.reuse, -R170 ;  /* 0x00000039e6aa7223 */ /* 0x080fe400000108aa */
[----:B------:R-:W-:Y:S02]  /*b820*/  FMUL.FTZ R157, R206, R57 ;  /* 0x00000039ce9d7220 */ /* 0x000fe40000410000 */
[----:B------:R-:W-:Y:S02]  /*b830*/  FMUL.FTZ R57, R102, UR40 ;  /* 0x0000002866397c20 */ /* 0x000fe40008410000 */
[----:B------:R-:W-:-:S02]  /*b840*/  FFMA.FTZ R126, R127, R122, R126 ;  /* 0x0000007a7f7e7223 */ /* 0x000fc4000001007e */
[----:B------:R-:W-:Y:S02]  /*b850*/  FFMA.FTZ R135, R103, UR41, -R136 ;  /* 0x0000002967877c23 */ /* 0x000fe40008010888 */
[----:B------:R-:W-:Y:S02]  /*b860*/  FMUL.FTZ R136, R177, UR40 ;  /* 0x00000028b1887c20 */ /* 0x000fe40008410000 */
[----:B------:R-:W-:Y:S02]  /*b870*/  FMUL.FTZ R144, R159, UR40 ;  /* 0x000000289f907c20 */ /* 0x000fe40008410000 */
[----:B------:R-:W-:Y:S02]  /*b880*/  FFMA.FTZ R138, R178, UR41, -R57 ;  /* 0x00000029b28a7c23 */ /* 0x000fe40008010839 */
[----:B------:R-:W-:Y:S02]  /*b890*/  FMUL.FTZ R57, R120, UR40 ;  /* 0x0000002878397c20 */ /* 0x000fe40008410000 */
[----:B------:R-:W-:-:S02]  /*b8a0*/  FADD.FTZ R59, R59, R126 ;  /* 0x0000007e3b3b7221 */ /* 0x000fc40000010000 */
[C---:B------:R-:W-:Y:S02]  /*b8b0*/  FFMA.FTZ R136, R125.reuse, UR41, -R136 ;  /* 0x000000297d887c23 */ /* 0x040fe40008010888 */
[----:B------:R-:W-:Y:S02]  /*b8c0*/  FMUL.FTZ R164, R125, UR40 ;  /* 0x000000287da47c20 */ /* 0x000fe40008410000 */
[----:B------:R-:W-:Y:S02]  /*b8d0*/  FFMA.FTZ R125, R121, UR41, -R144 ;  /* 0x00000029797d7c23 */ /* 0x000fe40008010890 */
[----:B------:R-:W-:Y:S02]  /*b8e0*/  FMUL.FTZ R144, R161, UR40 ;  /* 0x00000028a1907c20 */ /* 0x000fe40008410000 */
[----:B------:R-:W-:Y:S02]  /*b8f0*/  FFMA.FTZ R150, R158, UR41, -R57 ;  /* 0x000000299e967c23 */ /* 0x000fe40008010839 */
[----:B------:R-:W-:-:S02]  /*b900*/  FADD.FTZ R163, R59, R124 ;  /* 0x0000007c3ba37221 */ /* 0x000fc40000010000 */
[----:B------:R-:W-:Y:S02]  /*b910*/  FMUL.FTZ R126, R197, UR40 ;  /* 0x00000028c57e7c20 */ /* 0x000fe40008410000 */
[----:B------:R-:W-:Y:S02]  /*b920*/  FMUL.FTZ R57, R162, UR40 ;  /* 0x00000028a2397c20 */ /* 0x000fe40008410000 */
[----:B------:R-:W-:Y:S02]  /*b930*/  FMUL.FTZ R59, R60, UR40 ;  /* 0x000000283c3b7c20 */ /* 0x000fe40008410000 */
[----:B------:R-:W-:Y:S02]  /*b940*/  FMUL.FTZ R143, R116, UR40 ;  /* 0x00000028748f7c20 */ /* 0x000fe40008410000 */
[----:B------:R-:W-:Y:S02]  /*b950*/  FMUL.FTZ R154, R121, UR40 ;  /* 0x00000028799a7c20 */ /* 0x000fe40008410000 */
[----:B------:R-:W-:-:S02]  /*b960*/  FFMA.FTZ R121, R117, UR41, -R144 ;  /* 0x0000002975797c23 */ /* 0x000fc40008010890 */
[----:B------:R-:W-:Y:S02]  /*b970*/  FFMA.FTZ R129, R61, UR41, -R126 ;  /* 0x000000293d817c23 */ /* 0x000fe4000801087e */
[----:B------:R-:W-:Y:S02]  /*b980*/  FMUL.FTZ R144, R117, UR40 ;  /* 0x0000002875907c20 */ /* 0x000fe40008410000 */
[----:B------:R-:W-:Y:S02]  /*b990*/  FFMA.FTZ R156, R116, UR41, R57 ;  /* 0x00000029749c7c23 */ /* 0x000fe40008010039 */
[----:B------:R-:W-:Y:S02]  /*b9a0*/  FFMA.FTZ R126, R198, UR41, -R59 ;  /* 0x00000029c67e7c23 */ /* 0x000fe4000801083b */
[----:B------:R-:W-:Y:S02]  /*b9b0*/  FFMA.FTZ R143, R162, UR41, -R143 ;  /* 0x00000029a28f7c23 */ /* 0x000fe4000801088f */
[----:B------:R-:W-:-:S02]  /*b9c0*/  FMUL.FTZ R57, R148, UR40 ;  /* 0x0000002894397c20 */ /* 0x000fc40008410000 */
[----:B------:R-:W-:Y:S02]  /*b9d0*/  FMUL.FTZ R59, R178, UR40 ;  /* 0x00000028b23b7c20 */ /* 0x000fe40008410000 */
[----:B------:R-:W-:Y:S02]  /*b9e0*/  FMUL.FTZ R146, R65, UR40 ;  /* 0x0000002841927c20 */ /* 0x000fe40008410000 */
[----:B------:R-:W-:Y:S02]  /*b9f0*/  FMUL.FTZ R162, R67, UR40 ;  /* 0x0000002843a27c20 */ /* 0x000fe40008410000 */
[----:B------:R-:W-:Y:S02]  /*ba00*/  FFMA.FTZ R147, R161, UR41, R144 ;  /* 0x00000029a1937c23 */ /* 0x000fe40008010090 */
[C---:B------:R-:W-:Y:S02]  /*ba10*/  FFMA.FTZ R144, R56.reuse, UR41, -R57 ;  /* 0x0000002938907c23 */ /* 0x040fe40008010839 */
[----:B------:R-:W-:-:S02]  /*ba20*/  FMUL.FTZ R153, R56, UR40 ;  /* 0x0000002838997c20 */ /* 0x000fc40008410000 */
[----:B------:R-:W-:Y:S02]  /*ba30*/  FADD.FTZ R140, R141, R140 ;  /* 0x0000008c8d8c7221 */ /* 0x000fe40000010000 */
[----:B------:R-:W-:Y:S02]  /*ba40*/  FFMA.FTZ R160, R102, UR41, R59 ;  /* 0x0000002966a07c23 */ /* 0x000fe4000801003b */
[C---:B------:R-:W-:Y:S02]  /*ba50*/  FFMA.FTZ R146, R145.reuse, UR41, -R146 ;  /* 0x0000002991927c23 */ /* 0x040fe40008010892 */
[----:B------:R-:W-:Y:S02]  /*ba60*/  FMUL.FTZ R166, R145, UR40 ;  /* 0x0000002891a67c20 */ /* 0x000fe40008410000 */
[C---:B------:R-:W-:Y:S02]  /*ba70*/  FFMA.FTZ R117, R149.reuse, UR41, -R162 ;  /* 0x0000002995757c23 */ /* 0x040fe400080108a2 */
        /* <DEDUP_REMOVED lines=10> */
[----:B------:R-:W-:Y:S02]  /*bb20*/  FADD.FTZ R87, R190, -R87 ;  /* 0x80000057be577221 */ /* 0x000fe40000010000 */
[----:B------:R-:W-:Y:S02]  /*bb30*/  FFMA.FTZ R124, R197, UR41, R124 ;  /* 0x00000029c57c7c23 */ /* 0x000fe4000801007c */
[----:B------:R-:W-:-:S02]  /*bb40*/  FFMA.FTZ R130, R85, UR41, -R130 ;  /* 0x0000002955827c23 */ /* 0x000fc40008010882 */
[----:B------:R-:W-:Y:S02]  /*bb50*/  FFMA.FTZ R133, R80, UR41, R133 ;  /* 0x0000002950857c23 */ /* 0x000fe40008010085 */
[----:B------:R-:W-:Y:S02]  /*bb60*/  FFMA.FTZ R139, R174, UR41, -R139 ;  /* 0x00000029ae8b7c23 */ /* 0x000fe4000801088b */
[----:B------:R-:W-:Y:S02]  /*bb70*/  FFMA.FTZ R134, R173, UR41, R134 ;  /* 0x00000029ad867c23 */ /* 0x000fe40008010086 */
[----:B------:R-:W-:Y:S02]  /*bb80*/  FFMA.FTZ R141, R86, UR41, R141 ;  /* 0x00000029568d7c23 */ /* 0x000fe4000801008d */
[----:B------:R-:W-:Y:S02]  /*bb90*/  FFMA.FTZ R164, R177, UR41, R164 ;  /* 0x00000029b1a47c23 */ /* 0x000fe400080100a4 */
[----:B------:R-:W-:-:S02]  /*bba0*/  FFMA.FTZ R154, R159, UR41, R154 ;  /* 0x000000299f9a7c23 */ /* 0x000fc4000801009a */
[----:B------:R-:W-:Y:S02]  /*bbb0*/  FFMA.FTZ R158, R120, UR41, R59 ;  /* 0x00000029789e7c23 */ /* 0x000fe4000801003b */
        /* <DEDUP_REMOVED lines=39> */
.L_x_2847:
[----:B------:R-:W-:Y:S05]  /*be30*/  BSYNC B0 ;  /* 0x0000000000007941 */ /* 0x000fea0003800000 */
.L_x_2846:
[----:B------:R-:W-:Y:S01]  /*be40*/  ULDC.64 UR36, c[0x0][0x2b8] ;  /* 0x0000ae0000247ab9 */ /* 0x000fe20000000a00 */
[----:B------:R-:W-:Y:S01]  /*be50*/  FFMA.FTZ R56, R230, R137, R157 ;  /* 0x00000089e6387223 */ /* 0x000fe2000001009d */
[----:B------:R-:W-:Y:S01]  /*be60*/  USHF.R.U32.HI UR32, URZ, 0x1, UR37 ;  /* 0x000000013f207899 */ /* 0x000fe20008011625 */
[----:B------:R-:W-:Y:S01]  /*be70*/  HADD2.F32 R166, -RZ, R69.H1_H1 ;  /* 0x30000045ffa67230 */ /* 0x000fe20000004100 */
[----:B------:R-:W-:Y:S01]  /*be80*/  USHF.R.U64 UR36, UR36, 0x1, UR37 ;  /* 0x0000000124247899 */ /* 0x000fe20008001225 */
[----:B------:R-:W-:Y:S01]  /*be90*/  FADD.FTZ R56, R163, R56 ;  /* 0x00000038a3387221 */ /* 0x000fe20000010000 */
[----:B------:R-:W-:Y:S01]  /*bea0*/  UIMAD UR40, UR32, UR31, URZ ;  /* 0x0000001f202872a4 */ /* 0x000fe2000f8e023f */
[-C--:B------:R-:W-:Y:S01]  /*beb0*/  FMUL.FTZ R163, R173, R54.reuse ;  /* 0x00000036ada37220 */ /* 0x080fe20000410000 */
[----:B------:R-:W-:Y:S01]  /*bec0*/  UIMAD.WIDE.U32 UR32, UR36, UR31, URZ ;  /* 0x0000001f242072a5 */ /* 0x000fe2000f8e003f */
[--C-:B------:R-:W-:Y:S01]  /*bed0*/  HADD2.F32 R157, -RZ, R70.reuse.H0_H0 ;  /* 0x20000046ff9d7230 */ /* 0x100fe20000004100 */
[----:B------:R-:W-:Y:S01]  /*bee0*/  UIMAD UR40, UR38, UR36, UR40 ;  /* 0x00000024262872a4 */ /* 0x000fe2000f8e0228 */
[-C--:B------:R-:W-:Y:S01]  /*bef0*/  FFMA.FTZ R227, R166, -R54.reuse, R227 ;  /* 0x80000036a6e37223 */ /* 0x080fe200000100e3 */
[----:B------:R-:W-:Y:S01]  /*bf00*/  HADD2.F32 R176, -RZ, R71.H1_H1 ;  /* 0x30000047ffb07230 */ /* 0x000fe20000004100 */
[----:B------:R-:W-:Y:S01]  /*bf10*/  ULDC.64 UR36, c[0x0][0x2c0] ;  /* 0x0000b00000247ab9 */ /* 0x000fe20000000a00 */
[----:B------:R-:W-:Y:S01]  /*bf20*/  FMUL.FTZ R168, R80, R53 ;  /* 0x0000003550a87220 */ /* 0x000fe20000410000 */
[----:B------:R-:W-:Y:S01]  /*bf30*/  UIADD3 UR33, UR33, UR40, URZ ;  /* 0x0000002821217290 */ /* 0x000fe2000fffe03f */
[----:B------:R-:W-:Y:S01]  /*bf40*/  FMUL.FTZ R103, R103, R54 ;  /* 0x0000003667677220 */ /* 0x000fe20000410000 */
[----:B------:R-:W-:Y:S01]  /*bf50*/  UIMAD UR40, UR39, UR36, URZ ;  /* 0x00000024272872a4 */ /* 0x000fe2000f8e023f */
[----:B0-----:R-:W-:Y:S01]  /*bf60*/  FMUL.FTZ R58, R208, R163 ;  /* 0x000000a3d03a7220 */ /* 0x001fe20000410000 */
[----:B------:R-:W-:Y:S01]  /*bf70*/  UIMAD.WIDE.U32 UR32, UR22, UR36, UR32 ;  /* 0x00000024162072a5 */ /* 0x000fe2000f8e0020 */
[-C--:B------:R-:W-:Y:S01]  /*bf80*/  FFMA.FTZ R204, R157, -R53.reuse, R204 ;  /* 0x800000359dcc7223 */ /* 0x080fe200000100cc */
[----:B------:R-:W-:Y:S01]  /*bf90*/  UIMAD UR40, UR22, UR37, UR40 ;  /* 0x00000025162872a4 */ /* 0x000fe2000f8e0228 */
[----:B------:R-:W-:Y:S01]  /*bfa0*/  FMUL.FTZ R188, R188, R53 ;  /* 0x00000035bcbc7220 */ /* 0x000fe20000410000 */
        /* <DEDUP_REMOVED lines=8> */
[----:B------:R-:W-:Y:S01]  /*c030*/  FADD.FTZ R155, R155, R170 ;  /* 0x000000aa9b9b7221 */ /* 0x000fe20000010000 */
[----:B------:R-:W-:Y:S01]  /*c040*/  ULEA.HI.X UR37, UR32, UR37, UR33, 0x3, UP0 ;  /* 0x0000002520257291 */ /* 0x000fe200080f1c21 */
[-C--:B------:R-:W-:Y:S01]  /*c050*/  FFMA.FTZ R174, R204, R188.reuse, -R57 ;  /* 0x000000bcccae7223 */ /* 0x080fe20000010839 */
[----:B------:R-:W-:Y:S01]  /*c060*/  HADD2.F32 R170, -RZ, R70.H1_H1 ;  /* 0x30000046ffaa7230 */ /* 0x000fe20000004100 */
[----:B------:R-:W-:Y:S01]  /*c070*/  FMUL.FTZ R59, R205, R188 ;  /* 0x000000bccd3b7220 */ /* 0x000fe20000410000 */
[----:B------:R-:W-:Y:S01]  /*c080*/  ULDC UR32, c[0x0][0x174] ;  /* 0x00005d0000207ab9 */ /* 0x000fe20000000800 */
[----:B------:R-:W-:Y:S01]  /*c090*/  FFMA.FTZ R57, R227, R163, R58 ;  /* 0x000000a3e3397223 */ /* 0x000fe2000001003a */
[----:B------:R-:W-:Y:S01]  /*c0a0*/  UIADD3 UR32, UR6, -UR32, URZ ;  /* 0x8000002006207290 */ /* 0x000fe2000fffe03f */
[----:B------:R-:W-:Y:S01]  /*c0b0*/  FADD.FTZ R155, R155, R172 ;  /* 0x000000ac9b9b7221 */ /* 0x000fe20000010000 */
[----:B------:R-:W-:Y:S01]  /*c0c0*/  ISETP.GE.AND P2, PT, R142, 0x181, PT ;  /* 0x000001818e00780c */ /* 0x000fe20003f46270 */
[----:B------:R-:W-:Y:S01]  /*c0d0*/  FMUL.FTZ R85, R85, R52 ;  /* 0x0000003455557220 */ /* 0x000fe20000410000 */
[----:B------:R-:W-:Y:S01]  /*c0e0*/  UIMAD UR32, UR32, -0x1000, URZ ;  /* 0xfffff000202078a4 */ /* 0x000fe2000f8e023f */
[----:B------:R-:W-:-:S02]  /*c0f0*/  FADD.FTZ R56, R56, R57 ;  /* 0x0000003938387221 */ /* 0x000fc40000010000 */
[----:B------:R-:W-:Y:S02]  /*c100*/  FFMA.FTZ R59, R204, R168, R59 ;  /* 0x000000a8cc3b7223 */ /* 0x000fe4000001003b */
[-C--:B------:R-:W-:Y:S01]  /*c110*/  FMUL.FTZ R103, R201, R52.reuse ;  /* 0x00000034c9677220 */ /* 0x080fe20000410000 */
[----:B------:R-:W-:Y:S01]  /*c120*/  MOV R167, UR32 ;  /* 0x0000002000a77c02 */ /* 0x000fe20008000f00 */
[----:B------:R-:W-:Y:S01]  /*c130*/  FADD.FTZ R58, R155, R174 ;  /* 0x000000ae9b3a7221 */ /* 0x000fe20000010000 */
[----:B------:R-:W-:Y:S01]  /*c140*/  ULDC.64 UR32, c[0x0][0x2d0] ;  /* 0x0000b40000207ab9 */ /* 0x000fe20000000a00 */
[----:B------:R-:W-:Y:S02]  /*c150*/  FFMA.FTZ R172, R170, -R52, R231 ;  /* 0x80000034aaac7223 */ /* 0x000fe400000100e7 */
[----:B------:R-:W-:Y:S02]  /*c160*/  FMUL.FTZ R155, R203, R85 ;  /* 0x00000055cb9b7220 */ /* 0x000fe40000410000 */
[----:B------:R-:W-:Y:S01]  /*c170*/  FADD.FTZ R59, R56, R59 ;  /* 0x0000003b383b7221 */ /* 0x000fe20000010000 */
[----:B------:R-:W-:Y:S01]  /*c180*/  LEA R56, P0, R101, UR36, 0x2 ;  /* 0x0000002465387c11 */ /* 0x000fe2000f8010ff */
[-C--:B------:R-:W-:Y:S01]  /*c190*/  FMUL.FTZ R57, R203, R103.reuse ;  /* 0x00000067cb397220 */ /* 0x080fe20000410000 */
[----:B------:R-:W-:Y:S01]  /*c1a0*/  USHF.L.U32 UR36, UR8, 0x2, URZ ;  /* 0x0000000208247899 */ /* 0x000fe2000800063f */
[----:B------:R-:W-:-:S02]  /*c1b0*/  FFMA.FTZ R174, R172, R103, R155 ;  /* 0x00000067acae7223 */ /* 0x000fc4000001009b */
[----:B------:R-:W-:Y:S01]  /*c1c0*/  FFMA.FTZ R165, R172, R85, -R57 ;  /* 0x00000055aca57223 */ /* 0x000fe20000010839 */
[----:B------:R-:W-:Y:S01]  /*c1d0*/  LEA.HI.X R57, R101, UR37, RZ, 0x2, P0 ;  /* 0x0000002565397c11 */ /* 0x000fe200080f14ff */
[----:B------:R-:W-:Y:S01]  /*c1e0*/  HADD2.F32 R85, -RZ, R71.H0_H0 ;  /* 0x20000047ff557230 */ /* 0x000fe20000004100 */
[----:B------:R-:W-:Y:S01]  /*c1f0*/  FADD.FTZ R59, R59, R174 ;  /* 0x000000ae3b3b7221 */ /* 0x000fe20000010000 */
[----:B------:R-:W-:Y:S01]  /*c200*/  USHF.L.U64.HI UR37, UR8, 0x2, UR9 ;  /* 0x0000000208257899 */ /* 0x000fe20008010209 */
[-C--:B------:R-:W-:Y:S01]  /*c210*/  FMUL.FTZ R174, R60, R51.reuse ;  /* 0x000000333cae7220 */ /* 0x080fe20000410000 */
[----:B------:R-:W-:Y:S01]  /*c220*/  ISETP.GE.AND P0, PT, R142, 0x81, PT ;  /* 0x000000818e00780c */ /* 0x000fe20003f06270 */
[----:B------:R-:W-:Y:S01]  /*c230*/  IMAD.WIDE R56, R167, 0x4, R56 ;  /* 0x00000004a7387825 */ /* 0x000fe200078e0238 */
[----:B------:R-:W-:Y:S01]  /*c240*/  MOV R169, UR36 ;  /* 0x0000002400a97c02 */ /* 0x000fe20008000f00 */
[----:B------:R-:W-:Y:S02]  /*c250*/  UIMAD UR32, UR37, UR32, URZ ;  /* 0x00000020252072a4 */ /* 0x000fe4000f8e023f */
[----:B------:R-:W-:-:S02]  /*c260*/  FFMA.FTZ R155, R85, -R51, R202 ;  /* 0x80000033559b7223 */ /* 0x000fc400000100ca */
[----:B------:R-:W-:Y:S01]  /*c270*/  FMUL.FTZ R198, R198, R51 ;  /* 0x00000033c6c67220 */ /* 0x000fe20000410000 */
[----:B------:R-:W-:Y:S01]  /*c280*/  UIMAD UR32, UR36, UR33, UR32 ;  /* 0x00000021242072a4 */ /* 0x000fe2000f8e0220 */
        /* <DEDUP_REMOVED lines=8> */
[----:B------:R-:W-:Y:S02]  /*c310*/  FFMA.FTZ R198, R155, R174, R198 ;  /* 0x000000ae9bc67223 */ /* 0x000fe400000100c6 */
        /* <DEDUP_REMOVED lines=8> */
[----:B------:R-:W-:-:S03]  /*c3a0*/  IMAD.WIDE.U32 R56, R169, c[0x0][0x2d0], R56 ;  /* 0x0000b400a9387a25 */ /* 0x000fc600078e0038 */
[----:B------:R-:W-:Y:S01]  /*c3b0*/  LEA.HI.SX32 R58, R58, R101, 0x1b ;  /* 0x000000653a3a7211 */ /* 0x000fe200078fdaff */
[----:B------:R-:W-:Y:S01]  /*c3c0*/  FADD.FTZ R61, R59, R180 ;  /* 0x000000b43b3d7221 */ /* 0x000fe20000010000 */
[----:B------:R-:W-:Y:S01]  /*c3d0*/  IADD3 R57, R57, UR32, RZ ;  /* 0x0000002039397c10 */ /* 0x000fe2000fffe0ff */
[----:B------:R0:W1:Y:S01]  /*c3e0*/  LDS R59, [R178.X4+0x2300] ;  /* 0x00230000b23b7984 */ /* 0x0000620000004800 */
[----:B------:R-:W-:Y:S01]  /*c3f0*/  FADD.FTZ R167, R167, R182 ;  /* 0x000000b6a7a77221 */ /* 0x000fe20000010000 */
[----:B------:R-:W-:Y:S01]  /*c400*/  IADD3 R180, R101, 0x180, RZ ;  /* 0x0000018065b47810 */ /* 0x000fe20007ffe0ff */
[----:B------:R-:W-:Y:S05]  /*c410*/  @!P0 BRA `(.L_x_2849) ;  /* 0x0000001000008947 */ /* 0x000fea0003800000 */
[----:B-1----:R1:W-:Y:S02]  /*c420*/  RED.E.ADD.F32.FTZ.RN.STRONG.GPU [R56.64+-0x3e00], R59 ;  /* 0xffc2003b3800798e */ /* 0x0023e4000c10e7a2 */
.L_x_2849:
[----:B------:R-:W-:Y:S05]  /*c430*/  BSYNC B0 ;  /* 0x0000000000007941 */ /* 0x000fea0003800000 */
.L_x_2848:
[----:B-1----:R1:W2:Y:S01]  /*c440*/  LDS R59, [R58.X4+0x2500] ;  /* 0x002500003a3b7984 */ /* 0x0022a20000004800 */
[----:B------:R-:W-:Y:S01]  /*c450*/  BSSY B0, `(.L_x_2850) ;  /* 0x0000004000007945 */ /* 0x000fe20003800000 */
[----:B------:R-:W-:Y:S01]  /*c460*/  LEA.HI.SX32 R180, R180, R101, 0x1b ;  /* 0x00000065b4b47211 */ /* 0x000fe200078fdaff */
[----:B------:R-:W-:Y:S05]  /*c470*/  @!P1 BRA `(.L_x_2851) ;  /* 0x0000001000009947 */ /* 0x000fea0003800000 */
[----:B--2---:R2:W-:Y:S02]  /*c480*/  RED.E.ADD.F32.FTZ.RN.STRONG.GPU [R56.64+-0x3c00], R59 ;  /* 0xffc4003b3800798e */ /* 0x0045e4000c10e7a2 */
.L_x_2851:
[----:B------:R-:W-:Y:S05]  /*c490*/  BSYNC B0 ;  /* 0x0000000000007941 */ /* 0x000fea0003800000 */
.L_x_2850:
[----:B--2---:R2:W3:Y:S01]  /*c4a0*/  LDS R59, [R180.X4+0x2700] ;  /* 0x00270000b43b7984 */ /* 0x0044e20000004800 */
[----:B------:R-:W-:Y:S01]  /*c4b0*/  BSSY B0, `(.L_x_2852) ;  /* 0x0000005000007945 */ /* 0x000fe20003800000 */
[----:B-1----:R-:W-:-:S02]  /*c4c0*/  IADD3 R58, R101, 0x200, RZ ;  /* 0x00000200653a7810 */ /* 0x002fc40007ffe0ff */
[----:B0-----:R-:W-:Y:S01]  /*c4d0*/  IADD3 R178, R101, 0x280, RZ ;  /* 0x0000028065b27810 */ /* 0x001fe20007ffe0ff */
[----:B------:R-:W-:Y:S05]  /*c4e0*/  @!P2 BRA `(.L_x_2853) ;  /* 0x000000100000a947 */ /* 0x000fea0003800000 */
[----:B---3--:R0:W-:Y:S02]  /*c4f0*/  RED.E.ADD.F32.FTZ.RN.STRONG.GPU [R56.64+-0x3a00], R59 ;  /* 0xffc6003b3800798e */ /* 0x0081e4000c10e7a2 */
.L_x_2853:
[----:B------:R-:W-:Y:S05]  /*c500*/  BSYNC B0 ;  /* 0x0000000000007941 */ /* 0x000fea0003800000 */
.L_x_2852:
        /* <DEDUP_REMOVED lines=14> */
.L_x_2855:
[----:B0-----:R-:W-:Y:S05]  /*c5f0*/  BSYNC B0 ;  /* 0x0000000000007941 */ /* 0x001fea0003800000 */
.L_x_2854:
[----:B-1----:R0:W1:Y:S01]  /*c600*/  LDS R59, [R178.X4+0x2b00] ;  /* 0x002b0000b23b7984 */ /* 0x0020620000004800 */
[----:B------:R-:W-:Y:S01]  /*c610*/  BSSY B0, `(.L_x_2856) ;  /* 0x0000005000007945 */ /* 0x000fe20003800000 */
[----:B------:R-:W-:Y:S02]  /*c620*/  IADD3 R58, R101, 0x380, RZ ;  /* 0x00000380653a7810 */ /* 0x000fe40007ffe0ff */
[----:B------:R-:W-:Y:S01]  /*c630*/  LEA.HI.SX32 R180, R180, R101, 0x1b ;  /* 0x00000065b4b47211 */ /* 0x000fe200078fdaff */
[----:B------:R-:W-:Y:S05]  /*c640*/  @!P0 BRA `(.L_x_2857) ;  /* 0x0000001000008947 */ /* 0x000fea0003800000 */
[----:B-1----:R1:W-:Y:S02]  /*c650*/  RED.E.ADD.F32.FTZ.RN.STRONG.GPU [R56.64+-0x3600], R59 ;  /* 0xffca003b3800798e */ /* 0x0023e4000c10e7a2 */
.L_x_2857:
[----:B------:R-:W-:Y:S05]  /*c660*/  BSYNC B0 ;  /* 0x0000000000007941 */ /* 0x000fea0003800000 */
.L_x_2856:
[----:B-1----:R1:W2:Y:S01]  /*c670*/  LDS R59, [R180.X4+0x2d00] ;  /* 0x002d0000b43b7984 */ /* 0x0022a20000004800 */
[----:B------:R-:W-:Y:S01]  /*c680*/  BSSY B0, `(.L_x_2858) ;  /* 0x0000005000007945 */ /* 0x000fe20003800000 */
[----:B0-----:R-:W-:-:S02]  /*c690*/  IADD3 R178, R101, 0x400, RZ ;  /* 0x0000040065b27810 */ /* 0x001fc40007ffe0ff */
[----:B------:R-:W-:Y:S01]  /*c6a0*/  LEA.HI.SX32 R58, R58, R101, 0x1b ;  /* 0x000000653a3a7211 */ /* 0x000fe200078fdaff */
[----:B------:R-:W-:Y:S05]  /*c6b0*/  @!P1 BRA `(.L_x_2859) ;  /* 0x0000001000009947 */ /* 0x000fea0003800000 */
[----:B--2---:R0:W-:Y:S02]  /*c6c0*/  RED.E.ADD.F32.FTZ.RN.STRONG.GPU [R56.64+-0x3400], R59 ;  /* 0xffcc003b3800798e */ /* 0x0041e4000c10e7a2 */
.L_x_2859:
[----:B------:R-:W-:Y:S05]  /*c6d0*/  BSYNC B0 ;  /* 0x0000000000007941 */ /* 0x000fea0003800000 */
.L_x_2858:
[----:B0-2---:R0:W2:Y:S01]  /*c6e0*/  LDS R59, [R58.X4+0x2f00] ;  /* 0x002f00003a3b7984 */ /* 0x0050a20000004800 */
[----:B------:R-:W-:Y:S01]  /*c6f0*/  BSSY B0, `(.L_x_2860) ;  /* 0x0000005000007945 */ /* 0x000fe20003800000 */
[----:B-1----:R-:W-:Y:S02]  /*c700*/  IADD3 R180, R101, 0x480, RZ ;  /* 0x0000048065b47810 */ /* 0x002fe40007ffe0ff */
[----:B------:R-:W-:Y:S01]  /*c710*/  LEA.HI.SX32 R178, R178, R101, 0x1b ;  /* 0x00000065b2b27211 */ /* 0x000fe200078fdaff */
[----:B------:R-:W-:Y:S05]  /*c720*/  @!P2 BRA `(.L_x_2861) ;  /* 0x000000100000a947 */ /* 0x000fea0003800000 */
[----:B--2---:R1:W-:Y:S02]  /*c730*/  RED.E.ADD.F32.FTZ.RN.STRONG.GPU [R56.64+-0x3200], R59 ;  /* 0xffce003b3800798e */ /* 0x0043e4000c10e7a2 */
.L_x_2861:
[----:B------:R-:W-:Y:S05]  /*c740*/  BSYNC B0 ;  /* 0x0000000000007941 */ /* 0x000fea0003800000 */
.L_x_2860:
[----:B-12---:R1:W2:Y:S01]  /*c750*/  LDS R59, [R178.X4+0x3100] ;  /* 0x00310000b23b7984 */ /* 0x0062a20000004800 */
[----:B------:R-:W-:Y:S01]  /*c760*/  BSSY B0, `(.L_x_2862) ;  /* 0x0000005000007945 */ /* 0x000fe20003800000 */
[----:B0-----:R-:W-:Y:S02]  /*c770*/  IADD3 R58, R101, 0x500, RZ ;  /* 0x00000500653a7810 */ /* 0x001fe40007ffe0ff */
[----:B------:R-:W-:Y:S01]  /*c780*/  LEA.HI.SX32 R180, R180, R101, 0x1b ;  /* 0x00000065b4b47211 */ /* 0x000fe200078fdaff */
[----:B------:R-:W-:Y:S05]  /*c790*/  @!P3 BRA `(.L_x_2863) ;  /* 0x000000100000b947 */ /* 0x000fea0003800000 */
[----:B--2---:R0:W-:Y:S02]  /*c7a0*/  RED.E.ADD.F32.FTZ.RN.STRONG.GPU [R56.64+-0x3000], R59 ;  /* 0xffd0003b3800798e */ /* 0x0041e4000c10e7a2 */
.L_x_2863:
[----:B------:R-:W-:Y:S05]  /*c7b0*/  BSYNC B0 ;  /* 0x0000000000007941 */ /* 0x000fea0003800000 */
.L_x_2862:
[----:B0-2---:R0:W2:Y:S01]  /*c7c0*/  LDS R59, [R180.X4+0x3300] ;  /* 0x00330000b43b7984 */ /* 0x0050a20000004800 */
[----:B------:R-:W-:Y:S01]  /*c7d0*/  BSSY B0, `(.L_x_2864) ;  /* 0x0000004000007945 */ /* 0x000fe20003800000 */
[----:B------:R-:W-:Y:S01]  /*c7e0*/  LEA.HI.SX32 R58, R58, R101, 0x1b ;  /* 0x000000653a3a7211 */ /* 0x000fe200078fdaff */
[----:B------:R-:W-:Y:S05]  /*c7f0*/  @!P4 BRA `(.L_x_2865) ;  /* 0x000000100000c947 */ /* 0x000fea0003800000 */
[----:B--2---:R2:W-:Y:S02]  /*c800*/  RED.E.ADD.F32.FTZ.RN.STRONG.GPU [R56.64+-0x2e00], R59 ;  /* 0xffd2003b3800798e */ /* 0x0045e4000c10e7a2 */
.L_x_2865:
[----:B------:R-:W-:Y:S05]  /*c810*/  BSYNC B0 ;  /* 0x0000000000007941 */ /* 0x000fea0003800000 */
.L_x_2864:
[----:B--2---:R2:W3:Y:S01]  /*c820*/  LDS R59, [R58.X4+0x3500] ;  /* 0x003500003a3b7984 */ /* 0x0044e20000004800 */
[----:B------:R-:W-:Y:S01]  /*c830*/  BSSY B0, `(.L_x_2866) ;  /* 0x0000005000007945 */ /* 0x000fe20003800000 */
[----:B-1----:R-:W-:-:S02]  /*c840*/  IADD3 R178, R101, 0x580, RZ ;  /* 0x0000058065b27810 */ /* 0x002fc40007ffe0ff */
[----:B0-----:R-:W-:Y:S01]  /*c850*/  IADD3 R180, R101, 0x600, RZ ;  /* 0x0000060065b47810 */ /* 0x001fe20007ffe0ff */
[----:B------:R-:W-:Y:S05]  /*c860*/  @!P5 BRA `(.L_x_2867) ;  /* 0x000000100000d947 */ /* 0x000fea0003800000 */
[----:B---3--:R0:W-:Y:S02]  /*c870*/  RED.E.ADD.F32.FTZ.RN.STRONG.GPU [R56.64+-0x2c00], R59 ;  /* 0xffd4003b3800798e */ /* 0x0081e4000c10e7a2 */
.L_x_2867:
[----:B------:R-:W-:Y:S05]  /*c880*/  BSYNC B0 ;  /* 0x0000000000007941 */ /* 0x000fea0003800000 */
.L_x_2866:
        /* <DEDUP_REMOVED lines=14> */
.L_x_2869:
[----:B0-----:R-:W-:Y:S05]  /*c970*/  BSYNC B0 ;  /* 0x0000000000007941 */ /* 0x001fea0003800000 */
.L_x_2868:
[----:B-1----:R0:W1:Y:S01]  /*c980*/  LDS R59, [R180.X4+0x3900] ;  /* 0x00390000b43b7984 */ /* 0x0020620000004800 */
[----:B------:R-:W-:Y:S01]  /*c990*/  BSSY B0, `(.L_x_2870) ;  /* 0x0000005000007945 */ /* 0x000fe20003800000 */
[----:B------:R-:W-:Y:S02]  /*c9a0*/  IADD3 R178, R101, 0x700, RZ ;  /* 0x0000070065b27810 */ /* 0x000fe40007ffe0ff */
[----:B------:R-:W-:Y:S01]  /*c9b0*/  LEA.HI.SX32 R58, R58, R101, 0x1b ;  /* 0x000000653a3a7211 */ /* 0x000fe200078fdaff */
[----:B------:R-:W-:Y:S05]  /*c9c0*/  @!P0 BRA `(.L_x_2871) ;  /* 0x0000001000008947 */ /* 0x000fea0003800000 */
[----:B-1----:R1:W-:Y:S02]  /*c9d0*/  RED.E.ADD.F32.FTZ.RN.STRONG.GPU [R56.64+-0x2800], R59 ;  /* 0xffd8003b3800798e */ /* 0x0023e4000c10e7a2 */
.L_x_2871:
[----:B------:R-:W-:Y:S05]  /*c9e0*/  BSYNC B0 ;  /* 0x0000000000007941 */ /* 0x000fea0003800000 */
.L_x_2870:
[----:B-1----:R1:W2:Y:S01]  /*c9f0*/  LDS R59, [R58.X4+0x3b00] ;  /* 0x003b00003a3b7984 */ /* 0x0022a20000004800 */
[----:B------:R-:W-:Y:S01]  /*ca00*/  BSSY B0, `(.L_x_2872) ;  /* 0x0000005000007945 */ /* 0x000fe20003800000 */
[----:B0-----:R-:W-:-:S02]  /*ca10*/  IADD3 R180, R101, 0x780, RZ ;  /* 0x0000078065b47810 */ /* 0x001fc40007ffe0ff */
[----:B------:R-:W-:Y:S01]  /*ca20*/  LEA.HI.SX32 R178, R178, R101, 0x1b ;  /* 0x00000065b2b27211 */ /* 0x000fe200078fdaff */
[----:B------:R-:W-:Y:S05]  /*ca30*/  @!P1 BRA `(.L_x_2873) ;  /* 0x0000001000009947 */ /* 0x000fea0003800000 */
[----:B--2---:R0:W-:Y:S02]  /*ca40*/  RED.E.ADD.F32.FTZ.RN.STRONG.GPU [R56.64+-0x2600], R59 ;  /* 0xffda003b3800798e */ /* 0x0041e4000c10e7a2 */
.L_x_2873:
[----:B------:R-:W-:Y:S05]  /*ca50*/  BSYNC B0 ;  /* 0x0000000000007941 */ /* 0x000fea0003800000 */
.L_x_2872:
[----:B0-2---:R0:W2:Y:S01]  /*ca60*/  LDS R59, [R178.X4+0x3d00] ;  /* 0x003d0000b23b7984 */ /* 0x0050a20000004800 */
[----:B------:R-:W-:Y:S01]  /*ca70*/  BSSY B0, `(.L_x_2874) ;  /* 0x0000005000007945 */ /* 0x000fe20003800000 */
[----:B-1----:R-:W-:Y:S02]  /*ca80*/  IADD3 R58, R101, 0x800, RZ ;  /* 0x00000800653a7810 */ /* 0x002fe40007ffe0ff */
[----:B------:R-:W-:Y:S01]  /*ca90*/  LEA.HI.SX32 R180, R180, R101, 0x1b ;  /* 0x00000065b4b47211 */ /* 0x000fe200078fdaff */
[----:B------:R-:W-:Y:S05]  /*caa0*/  @!P2 BRA `(.L_x_2875) ;  /* 0x000000100000a947 */ /* 0x000fea0003800000 */
[----:B--2---:R1:W-:Y:S02]  /*cab0*/  RED.E.ADD.F32.FTZ.RN.STRONG.GPU [R56.64+-0x2400], R59 ;  /* 0xffdc003b3800798e */ /* 0x0043e4000c10e7a2 */
.L_x_2875:
[----:B------:R-:W-:Y:S05]  /*cac0*/  BSYNC B0 ;  /* 0x0000000000007941 */ /* 0x000fea0003800000 */
.L_x_2874:
[----:B-12---:R1:W2:Y:S01]  /*cad0*/  LDS R59, [R180.X4+0x3f00] ;  /* 0x003f0000b43b7984 */ /* 0x0062a20000004800 */
[----:B------:R-:W-:Y:S01]  /*cae0*/  BSSY B0, `(.L_x_2876) ;  /* 0x0000005000007945 */ /* 0x000fe20003800000 */
[----:B0-----:R-:W-:Y:S02]  /*caf0*/  IADD3 R178, R101, 0x880, RZ ;  /* 0x0000088065b27810 */ /* 0x001fe40007ffe0ff */
[----:B------:R-:W-:Y:S01]  /*cb00*/  LEA.HI.SX32 R58, R58, R101, 0x1b ;  /* 0x000000653a3a7211 */ /* 0x000fe200078fdaff */
[----:B------:R-:W-:Y:S05]  /*cb10*/  @!P3 BRA `(.L_x_2877) ;  /* 0x000000100000b947 */ /* 0x000fea0003800000 */
[----:B--2---:R0:W-:Y:S02]  /*cb20*/  RED.E.ADD.F32.FTZ.RN.STRONG.GPU [R56.64+-0x2200], R59 ;  /* 0xffde003b3800798e */ /* 0x0041e4000c10e7a2 */
.L_x_2877:
[----:B------:R-:W-:Y:S05]  /*cb30*/  BSYNC B0 ;  /* 0x0000000000007941 */ /* 0x000fea0003800000 */
.L_x_2876:
[----:B0-2---:R0:W2:Y:S01]  /*cb40*/  LDS R59, [R58.X4+0x4100] ;  /* 0x004100003a3b7984 */ /* 0x0050a20000004800 */
[----:B------:R-:W-:Y:S01]  /*cb50*/  BSSY B0, `(.L_x_2878) ;  /* 0x0000004000007945 */ /* 0x000fe20003800000 */
[----:B------:R-:W-:Y:S01]  /*cb60*/  LEA.HI.SX32 R178, R178, R101, 0x1b ;  /* 0x00000065b2b27211 */ /* 0x000fe200078fdaff */
[----:B------:R-:W-:Y:S05]  /*cb70*/  @!P4 BRA `(.L_x_2879) ;  /* 0x000000100000c947 */ /* 0x000fea0003800000 */
[----:B--2---:R2:W-:Y:S02]  /*cb80*/  RED.E.ADD.F32.FTZ.RN.STRONG.GPU [R56.64+-0x2000], R59 ;  /* 0xffe0003b3800798e */ /* 0x0045e4000c10e7a2 */
.L_x_2879:
[----:B------:R-:W-:Y:S05]  /*cb90*/  BSYNC B0 ;  /* 0x0000000000007941 */ /* 0x000fea0003800000 */
.L_x_2878:
[----:B--2---:R2:W3:Y:S01]  /*cba0*/  LDS R59, [R178.X4+0x4300] ;  /* 0x00430000b23b7984 */ /* 0x0044e20000004800 */
[----:B------:R-:W-:Y:S01]  /*cbb0*/  BSSY B0, `(.L_x_2880) ;  /* 0x0000005000007945 */ /* 0x000fe20003800000 */
[----:B0-----:R-:W-:-:S02]  /*cbc0*/  IADD3 R58, R101, 0x900, RZ ;  /* 0x00000900653a7810 */ /* 0x001fc40007ffe0ff */
[----:B-1----:R-:W-:Y:S01]  /*cbd0*/  IADD3 R180, R101, 0x980, RZ ;  /* 0x0000098065b47810 */ /* 0x002fe20007ffe0ff */
[----:B------:R-:W-:Y:S05]  /*cbe0*/  @!P5 BRA `(.L_x_2881) ;  /* 0x000000100000d947 */ /* 0x000fea0003800000 */
[----:B---3--:R0:W-:Y:S02]  /*cbf0*/  RED.E.ADD.F32.FTZ.RN.STRONG.GPU [R56.64+-0x1e00], R59 ;  /* 0xffe2003b3800798e */ /* 0x0081e4000c10e7a2 */
.L_x_2881:
[----:B------:R-:W-:Y:S05]  /*cc00*/  BSYNC B0 ;  /* 0x0000000000007941 */ /* 0x000fea0003800000 */
.L_x_2880:
        /* <DEDUP_REMOVED lines=14> */
.L_x_2883:
[----:B0-----:R-:W-:Y:S05]  /*ccf0*/  BSYNC B0 ;  /* 0x0000000000007941 */ /* 0x001fea0003800000 */
.L_x_2882:
[----:B-1----:R0:W1:Y:S01]  /*cd00*/  LDS R59, [R180.X4+0x4700] ;  /* 0x00470000b43b7984 */ /* 0x0020620000004800 */
[----:B------:R-:W-:Y:S01]  /*cd10*/  BSSY B0, `(.L_x_2884) ;  /* 0x0000005000007945 */ /* 0x000fe20003800000 */
[----:B------:R-:W-:Y:S02]  /*cd20*/  IADD3 R58, R101, 0xa80, RZ ;  /* 0x00000a80653a7810 */ /* 0x000fe40007ffe0ff */
[----:B------:R-:W-:Y:S01]  /*cd30*/  LEA.HI.SX32 R178, R178, R101, 0x1b ;  /* 0x00000065b2b27211 */ /* 0x000fe200078fdaff */
[----:B------:R-:W-:Y:S05]  /*cd40*/  @!P0 BRA `(.L_x_2885) ;  /* 0x0000001000008947 */ /* 0x000fea0003800000 */
[----:B-1----:R1:W-:Y:S02]  /*cd50*/  RED.E.ADD.F32.FTZ.RN.STRONG.GPU [R56.64+-0x1a00], R59 ;  /* 0xffe6003b3800798e */ /* 0x0023e4000c10e7a2 */
.L_x_2885:
[----:B------:R-:W-:Y:S05]  /*cd60*/  BSYNC B0 ;  /* 0x0000000000007941 */ /* 0x000fea0003800000 */
.L_x_2884:
[----:B-1----:R1:W2:Y:S01]  /*cd70*/  LDS R59, [R178.X4+0x4900] ;  /* 0x00490000b23b7984 */ /* 0x0022a20000004800 */
[----:B------:R-:W-:Y:S01]  /*cd80*/  BSSY B0, `(.L_x_2886) ;  /* 0x0000005000007945 */ /* 0x000fe20003800000 */
[----:B0-----:R-:W-:-:S02]  /*cd90*/  IADD3 R180, R101, 0xb00, RZ ;  /* 0x00000b0065b47810 */ /* 0x001fc40007ffe0ff */
[----:B------:R-:W-:Y:S01]  /*cda0*/  LEA.HI.SX32 R58, R58, R101, 0x1b ;  /* 0x000000653a3a7211 */ /* 0x000fe200078fdaff */
[----:B------:R-:W-:Y:S05]  /*cdb0*/  @!P1 BRA `(.L_x_2887) ;  /* 0x0000001000009947 */ /* 0x000fea0003800000 */
[----:B--2---:R0:W-:Y:S02]  /*cdc0*/  RED.E.ADD.F32.FTZ.RN.STRONG.GPU [R56.64+-0x1800], R59 ;  /* 0xffe8003b3800798e */ /* 0x0041e4000c10e7a2 */
.L_x_2887:
[----:B------:R-:W-:Y:S05]  /*cdd0*/  BSYNC B0 ;  /* 0x0000000000007941 */ /* 0x000fea0003800000 */
.L_x_2886:
[----:B0-2---:R0:W2:Y:S01]  /*cde0*/  LDS R59, [R58.X4+0x4b00] ;  /* 0x004b00003a3b7984 */ /* 0x0050a20000004800 */
[----:B------:R-:W-:Y:S01]  /*cdf0*/  BSSY B0, `(.L_x_2888) ;  /* 0x0000005000007945 */ /* 0x000fe20003800000 */
[----:B-1----:R-:W-:Y:S02]  /*ce00*/  IADD3 R178, R101, 0xb80, RZ ;  /* 0x00000b8065b27810 */ /* 0x002fe40007ffe0ff */
[----:B------:R-:W-:Y:S01]  /*ce10*/  LEA.HI.SX32 R180, R180, R101, 0x1b ;  /* 0x00000065b4b47211 */ /* 0x000fe200078fdaff */
[----:B------:R-:W-:Y:S05]  /*ce20*/  @!P2 BRA `(.L_x_2889) ;  /* 0x000000100000a947 */ /* 0x000fea0003800000 */
[----:B--2---:R1:W-:Y:S02]  /*ce30*/  RED.E.ADD.F32.FTZ.RN.STRONG.GPU [R56.64+-0x1600], R59 ;  /* 0xffea003b3800798e */ /* 0x0043e4000c10e7a2 */
.L_x_2889:
[----:B------:R-:W-:Y:S05]  /*ce40*/  BSYNC B0 ;  /* 0x0000000000007941 */ /* 0x000fea0003800000 */
.L_x_2888:
[----:B-12---:R1:W2:Y:S01]  /*ce50*/  LDS R59, [R180.X4+0x4d00] ;  /* 0x004d0000b43b7984 */ /* 0x0062a20000004800 */
[----:B------:R-:W-:Y:S01]  /*ce60*/  BSSY B0, `(.L_x_2890) ;  /* 0x0000005000007945 */ /* 0x000fe20003800000 */
[----:B0-----:R-:W-:Y:S02]  /*ce70*/  IADD3 R58, R101, 0xc00, RZ ;  /* 0x00000c00653a7810 */ /* 0x001fe40007ffe0ff */
[----:B------:R-:W-:Y:S01]  /*ce80*/  LEA.HI.SX32 R178, R178, R101, 0x1b ;  /* 0x00000065b2b27211 */ /* 0x000fe200078fdaff */
[----:B------:R-:W-:Y:S05]  /*ce90*/  @!P3 BRA `(.L_x_2891) ;  /* 0x000000100000b947 */ /* 0x000fea0003800000 */
[----:B--2---:R0:W-:Y:S02]  /*cea0*/  RED.E.ADD.F32.FTZ.RN.STRONG.GPU [R56.64+-0x1400], R59 ;  /* 0xffec003b3800798e */ /* 0x0041e4000c10e7a2 */
.L_x_2891:
[----:B------:R-:W-:Y:S05]  /*ceb0*/  BSYNC B0 ;  /* 0x0000000000007941 */ /* 0x000fea0003800000 */
.L_x_2890:
[----:B0-2---:R0:W2:Y:S01]  /*cec0*/  LDS R59, [R178.X4+0x4f00] ;  /* 0x004f0000b23b7984 */ /* 0x0050a20000004800 */
[----:B------:R-:W-:Y:S01]  /*ced0*/  BSSY B0, `(.L_x_2892) ;  /* 0x0000004000007945 */ /* 0x000fe20003800000 */
[----:B------:R-:W-:Y:S01]  /*cee0*/  LEA.HI.SX32 R58, R58, R101, 0x1b ;  /* 0x000000653a3a7211 */ /* 0x000fe200078fdaff */
[----:B------:R-:W-:Y:S05]  /*cef0*/  @!P4 BRA `(.L_x_2893) ;  /* 0x000000100000c947 */ /* 0x000fea0003800000 */
[----:B--2---:R2:W-:Y:S02]  /*cf00*/  RED.E.ADD.F32.FTZ.RN.STRONG.GPU [R56.64+-0x1200], R59 ;  /* 0xffee003b3800798e */ /* 0x0045e4000c10e7a2 */
.L_x_2893:
[----:B------:R-:W-:Y:S05]  /*cf10*/  BSYNC B0 ;  /* 0x0000000000007941 */ /* 0x000fea0003800000 */
.L_x_2892:
[----:B--2---:R2:W3:Y:S01]  /*cf20*/  LDS R59, [R58.X4+0x5100] ;  /* 0x005100003a3b7984 */ /* 0x0044e20000004800 */
[----:B------:R-:W-:Y:S01]  /*cf30*/  BSSY B0, `(.L_x_2894) ;  /* 0x0000005000007945 */ /* 0x000fe20003800000 */
[----:B0-----:R-:W-:-:S02]  /*cf40*/  IADD3 R178, R101, 0xc80, RZ ;  /* 0x00000c8065b27810 */ /* 0x001fc40007ffe0ff */
[----:B-1----:R-:W-:Y:S01]  /*cf50*/  IADD3 R180, R101, 0xd00, RZ ;  /* 0x00000d0065b47810 */ /* 0x002fe20007ffe0ff */
[----:B------:R-:W-:Y:S05]  /*cf60*/  @!P5 BRA `(.L_x_2895) ;  /* 0x000000100000d947 */ /* 0x000fea0003800000 */
[----:B---3--:R0:W-:Y:S02]  /*cf70*/  RED.E.ADD.F32.FTZ.RN.STRONG.GPU [R56.64+-0x1000], R59 ;  /* 0xfff0003b3800798e */ /* 0x0081e4000c10e7a2 */
.L_x_2895:
[----:B------:R-:W-:Y:S05]  /*cf80*/  BSYNC B0 ;  /* 0x0000000000007941 */ /* 0x000fea0003800000 */
.L_x_2894:
        /* <DEDUP_REMOVED lines=14> */
.L_x_2897:
[----:B0-----:R-:W-:Y:S05]  /*d070*/  BSYNC B0 ;  /* 0x0000000000007941 */ /* 0x001fea0003800000 */
.L_x_2896:
[----:B-1----:R0:W1:Y:S01]  /*d080*/  LDS R59, [R180.X4+0x5500] ;  /* 0x00550000b43b7984 */ /* 0x0020620000004800 */
[----:B------:R-:W-:Y:S01]  /*d090*/  BSSY B0, `(.L_x_2898) ;  /* 0x0000005000007945 */ /* 0x000fe20003800000 */
[----:B------:R-:W-:Y:S02]  /*d0a0*/  IADD3 R142, R101, 0xe00, RZ ;  /* 0x00000e00658e7810 */ /* 0x000fe40007ffe0ff */
[----:B------:R-:W-:Y:S01]  /*d0b0*/  LEA.HI.SX32 R58, R58, R101, 0x1b ;  /* 0x000000653a3a7211 */ /* 0x000fe200078fdaff */
[----:B------:R-:W-:Y:S05]  /*d0c0*/  @!P0 BRA `(.L_x_2899) ;  /* 0x0000001000008947 */ /* 0x000fea0003800000 */
[----:B-1----:R1:W-:Y:S02]  /*d0d0*/  RED.E.ADD.F32.FTZ.RN.STRONG.GPU [R56.64+-0xc00], R59 ;  /* 0xfff4003b3800798e */ /* 0x0023e4000c10e7a2 */
.L_x_2899:
[----:B------:R-:W-:Y:S05]  /*d0e0*/  BSYNC B0 ;  /* 0x0000000000007941 */ /* 0x000fea0003800000 */
.L_x_2898:
[----:B-1----:R1:W2:Y:S01]  /*d0f0*/  LDS R59, [R58.X4+0x5700] ;  /* 0x005700003a3b7984 */ /* 0x0022a20000004800 */
[----:B------:R-:W-:Y:S01]  /*d100*/  BSSY B0, `(.L_x_2900) ;  /* 0x0000005000007945 */ /* 0x000fe20003800000 */
[----:B------:R-:W-:-:S02]  /*d110*/  IADD3 R178, R101, 0xe80, RZ ;  /* 0x00000e8065b27810 */ /* 0x000fc40007ffe0ff */
[----:B------:R-:W-:Y:S01]  /*d120*/  LEA.HI.SX32 R142, R142, R101, 0x1b ;  /* 0x000000658e8e7211 */ /* 0x000fe200078fdaff */
[----:B------:R-:W-:Y:S05]  /*d130*/  @!P1 BRA `(.L_x_2901) ;  /* 0x0000001000009947 */ /* 0x000fea0003800000 */
[----:B--2---:R2:W-:Y:S02]  /*d140*/  RED.E.ADD.F32.FTZ.RN.STRONG.GPU [R56.64+-0xa00], R59 ;  /* 0xfff6003b3800798e */ /* 0x0045e4000c10e7a2 */
.L_x_2901:
[----:B------:R-:W-:Y:S05]  /*d150*/  BSYNC B0 ;  /* 0x0000000000007941 */ /* 0x000fea0003800000 */
.L_x_2900:
[----:B--2---:R2:W3:Y:S01]  /*d160*/  LDS R59, [R142.X4+0x5900] ;  /* 0x005900008e3b7984 */ /* 0x0044e20000004800 */
[----:B------:R-:W-:Y:S01]  /*d170*/  BSSY B0, `(.L_x_2902) ;  /* 0x0000005000007945 */ /* 0x000fe20003800000 */
[----:B-1----:R-:W-:Y:S02]  /*d180*/  IADD3 R58, R101, 0xf00, RZ ;  /* 0x00000f00653a7810 */ /* 0x002fe40007ffe0ff */
[----:B------:R-:W-:Y:S01]  /*d190*/  LEA.HI.SX32 R178, R178, R101, 0x1b ;  /* 0x00000065b2b27211 */ /* 0x000fe200078fdaff */
[----:B------:R-:W-:Y:S05]  /*d1a0*/  @!P2 BRA `(.L_x_2903) ;  /* 0x000000100000a947 */ /* 0x000fea0003800000 */
[----:B---3--:R1:W-:Y:S02]  /*d1b0*/  RED.E.ADD.F32.FTZ.RN.STRONG.GPU [R56.64+-0x800], R59 ;  /* 0xfff8003b3800798e */ /* 0x0083e4000c10e7a2 */
.L_x_2903:
[----:B------:R-:W-:Y:S05]  /*d1c0*/  BSYNC B0 ;  /* 0x0000000000007941 */ /* 0x000fea0003800000 */
.L_x_2902:
[----:B-1-3--:R1:W3:Y:S01]  /*d1d0*/  LDS R59, [R178.X4+0x5b00] ;  /* 0x005b0000b23b7984 */ /* 0x00a2e20000004800 */
[----:B------:R-:W-:Y:S01]  /*d1e0*/  BSSY B0, `(.L_x_2904) ;  /* 0x0000005000007945 */ /* 0x000fe20003800000 */
[----:B--2---:R-:W-:Y:S02]  /*d1f0*/  IADD3 R142, R101, 0xf80, RZ ;  /* 0x00000f80658e7810 */ /* 0x004fe40007ffe0ff */
[----:B------:R-:W-:Y:S01]  /*d200*/  LEA.HI.SX32 R58, R58, R101, 0x1b ;  /* 0x000000653a3a7211 */ /* 0x000fe200078fdaff */
[----:B------:R-:W-:Y:S05]  /*d210*/  @!P3 BRA `(.L_x_2905) ;  /* 0x000000100000b947 */ /* 0x000fea0003800000 */
[----:B---3--:R2:W-:Y:S02]  /*d220*/  RED.E.ADD.F32.FTZ.RN.STRONG.GPU [R56.64+-0x600], R59 ;  /* 0xfffa003b3800798e */ /* 0x0085e4000c10e7a2 */
.L_x_2905:
[----:B------:R-:W-:Y:S05]  /*d230*/  BSYNC B0 ;  /* 0x0000000000007941 */ /* 0x000fea0003800000 */
.L_x_2904:
[----:B--23--:R2:W3:Y:S01]  /*d240*/  LDS R59, [R58.X4+0x5d00] ;  /* 0x005d00003a3b7984 */ /* 0x00c4e20000004800 */
[----:B------:R-:W-:Y:S01]  /*d250*/  BSSY B0, `(.L_x_2906) ;  /* 0x0000004000007945 */ /* 0x000fe20003800000 */
[----:B------:R-:W-:Y:S01]  /*d260*/  LEA.HI.SX32 R142, R142, R101, 0x1b ;  /* 0x000000658e8e7211 */ /* 0x000fe200078fdaff */
[----:B------:R-:W-:Y:S05]  /*d270*/  @!P4 BRA `(.L_x_2907) ;  /* 0x000000100000c947 */ /* 0x000fea0003800000 */
[----:B---3--:R3:W-:Y:S02]  /*d280*/  RED.E.ADD.F32.FTZ.RN.STRONG.GPU [R56.64+-0x400], R59 ;  /* 0xfffc003b3800798e */ /* 0x0087e4000c10e7a2 */
.L_x_2907:
[----:B------:R-:W-:Y:S05]  /*d290*/  BSYNC B0 ;  /* 0x0000000000007941 */ /* 0x000fea0003800000 */
.L_x_2906:
[----:B---3--:R3:W4:Y:S01]  /*d2a0*/  LDS R59, [R142.X4+0x5f00] ;  /* 0x005f00008e3b7984 */ /* 0x0087220000004800 */
[----:B------:R-:W-:Y:S01]  /*d2b0*/  BSSY B0, `(.L_x_2908) ;  /* 0x0000003000007945 */ /* 0x000fe20003800000 */
[----:B------:R-:W-:Y:S05]  /*d2c0*/  @!P5 BRA `(.L_x_2909) ;  /* 0x000000100000d947 */ /* 0x000fea0003800000 */
[----:B----4-:R4:W-:Y:S02]  /*d2d0*/  RED.E.ADD.F32.FTZ.RN.STRONG.GPU [R56.64+-0x200], R59 ;  /* 0xfffe003b3800798e */ /* 0x0109e4000c10e7a2 */
.L_x_2909:
[----:B------:R-:W-:Y:S05]  /*d2e0*/  BSYNC B0 ;  /* 0x0000000000007941 */ /* 0x000fea0003800000 */
.L_x_2908:
[----:B---3--:R-:W3:Y:S01]  /*d2f0*/  SHFL.DOWN PT, R142, R167, 0x1, 0x1f ;  /* 0x08201f00a78e7f89 */ /* 0x008ee200000e0000 */
[C---:B------:R-:W-:Y:S01]  /*d300*/  ISETP.GT.AND P0, PT, R104.reuse, 0x1e, PT ;  /* 0x0000001e6800780c */ /* 0x040fe20003f04270 */
        /* <DEDUP_REMOVED lines=13> */
[----:B------:R-:W-:Y:S01]  /*d3e0*/  FFMA.FTZ R126, R85, R60, R126 ;  /* 0x0000003c557e7223 */ /* 0x000fe2000001007e */
[----:B------:R-:W-:Y:S01]  /*d3f0*/  BSSY B0, `(.L_x_2910) ;  /* 0x0000092000007945 */ /* 0x000fe20003800000 */
[----:B------:R-:W-:-:S02]  /*d400*/  FFMA.FTZ R157, R157, R80, R132 ;  /* 0x000000509d9d7223 */ /* 0x000fc40000010084 */
[----:B------:R-:W-:Y:S02]  /*d410*/  FADD.FTZ R6, R62, R6 ;  /* 0x000000063e067221 */ /* 0x000fe40000010000 */
[----:B------:R-:W-:Y:S02]  /*d420*/  FMUL.FTZ R129, R234, R129 ;  /* 0x00000081ea817220 */ /* 0x000fe40000410000 */
[----:B------:R-:W-:Y:S02]  /*d430*/  FMUL.FTZ R130, R203, R130 ;  /* 0x00000082cb827220 */ /* 0x000fe40000410000 */
[----:B---3--:R-:W-:Y:S02]  /*d440*/  @!P0 FADD.FTZ R57, R57, R142 ;  /* 0x0000008e39398221 */ /* 0x008fe40000010000 */
[----:B------:R-:W-:Y:S02]  /*d450*/  FMUL.FTZ R135, R208, R135 ;  /* 0x00000087d0877220 */ /* 0x000fe40000410000 */
        /* <DEDUP_REMOVED lines=139> */
.L_x_2911:
[----:B-1----:R-:W-:Y:S05]  /*dd10*/  BSYNC B0 ;  /* 0x0000000000007941 */ /* 0x002fea0003800000 */
.L_x_2910:
        /* <DEDUP_REMOVED lines=8> */
.L_x_2811:
[----:B------:R-:W-:Y:S01]  /*dda0*/  BAR.SYNC.DEFER_BLOCKING 0x0 ;  /* 0x0000000000007b1d */ /* 0x000fe20000010000 */
[----:B------:R-:W-:Y:S02]  /*ddb0*/  SHF.L.U32 R32, R101, 0x1, RZ ;  /* 0x0000000165207819 */ /* 0x000fe400000006ff */
[----:B------:R-:W-:Y:S02]  /*ddc0*/  MOV R34, 0x10 ;  /* 0x0000001000227802 */ /* 0x000fe40000000f00 */
[----:B------:R-:W-:Y:S01]  /*ddd0*/  LOP3.LUT R32, R32, 0xffffffc0, RZ, 0xc0, !PT ;  /* 0xffffffc020207812 */ /* 0x000fe200078ec0ff */
[----:B------:R-:W-:-:S03]  /*dde0*/  ULDC.64 UR32, c[0x0][0x2d8] ;  /* 0x0000b60000207ab9 */ /* 0x000fc60000000a00 */
[----:B------:R-:W-:-:S05]  /*ddf0*/  LOP3.LUT R53, R32, 0x1f, R101, 0xf8, !PT ;  /* 0x0000001f20357812 */ /* 0x000fca00078ef865 */
[----:B------:R-:W-:-:S05]  /*de00*/  IMAD.WIDE R34, R53, R34, UR16 ;  /* 0x0000001035227e25 */ /* 0x000fca000f8e0222 */
[----:B------:R-:W2:Y:S04]  /*de10*/  LDG.E.128 R36, [R34.64] ;  /* 0x0000002222247981 */ /* 0x000ea8000c1e1d00 */
[----:B------:R-:W3:Y:S01]  /*de20*/  LDG.E.128 R48, [R34.64+0x200] ;  /* 0x0002002222307981 */ /* 0x000ee2000c1e1d00 */
[----:B------:R-:W-:Y:S02]  /*de30*/  UIMAD UR7, UR38, UR32, URZ ;  /* 0x00000020260772a4 */ /* 0x000fe4000f8e023f */
[----:B------:R-:W-:Y:S02]  /*de40*/  UIMAD.WIDE.U32 UR8, UR31, UR32, UR18 ;  /* 0x000000201f0872a5 */ /* 0x000fe4000f8e0012 */
[----:B------:R-:W-:Y:S02]  /*de50*/  UIMAD UR7, UR31, UR33, UR7 ;  /* 0x000000211f0772a4 */ /* 0x000fe4000f8e0207 */
[----:B------:R-:W-:-:S02]  /*de60*/  UIADD3 UR16, UP1, UR16, -0x1000, URZ ;  /* 0xfffff00010107890 */ /* 0x000fc4000ff3e03f */
[----:B------:R-:W-:Y:S02]  /*de70*/  ULDC.64 UR32, c[0x0][0x2e0] ;  /* 0x0000b80000207ab9 */ /* 0x000fe40000000a00 */
[----:B------:R-:W-:Y:S02]  /*de80*/  UIADD3 UR9, UR9, UR7, URZ ;  /* 0x0000000709097290 */ /* 0x000fe4000fffe03f */
[----:B------:R-:W-:Y:S02]  /*de90*/  UIMAD UR7, UR21, UR32, URZ ;  /* 0x00000020150772a4 */ /* 0x000fe4000f8e023f */
[----:B------:R-:W-:Y:S02]  /*dea0*/  UIMAD.WIDE.U32 UR8, UR20, UR32, UR8 ;  /* 0x00000020140872a5 */ /* 0x000fe4000f8e0008 */
[----:B------:R-:W-:Y:S02]  /*deb0*/  UIMAD UR7, UR20, UR33, UR7 ;  /* 0x00000021140772a4 */ /* 0x000fe4000f8e0207 */
[----:B------:R-:W-:-:S02]  /*dec0*/  UIADD3 UR27, UP2, UR27, -0x2000, URZ ;  /* 0xffffe0001b1b7890 */ /* 0x000fc4000ff5e03f */
[----:B------:R-:W-:Y:S02]  /*ded0*/  ULDC.64 UR32, c[0x0][0x330] ;  /* 0x0000cc0000207ab9 */ /* 0x000fe40000000a00 */
[----:B------:R-:W-:Y:S02]  /*dee0*/  UIADD3 UR9, UR9, UR7, URZ ;  /* 0x0000000709097290 */ /* 0x000fe4000fffe03f */
[----:B------:R-:W-:Y:S02]  /*def0*/  ULEA UR7, UP0, UR8, UR32, 0x1 ;  /* 0x0000002008077291 */ /* 0x000fe4000f80083f */
[----:B------:R-:W-:Y:S02]  /*df00*/  UIADD3 UR25, UP3, UR25, -0x1000, URZ ;  /* 0xfffff00019197890 */ /* 0x000fe4000ff7e03f */
[----:B------:R-:W-:Y:S02]  /*df10*/  ULEA.HI.X UR8, UR8, UR33, UR9, 0x1, UP0 ;  /* 0x0000002108087291 */ /* 0x000fe400080f0c09 */
[----:B------:R-:W-:-:S02]  /*df20*/  UIADD3 UR23, UP4, UR23, -0x1000, URZ ;  /* 0xfffff00017177890 */ /* 0x000fc4000ff9e03f */
[----:B------:R-:W-:Y:S02]  /*df30*/  ULDC.64 UR32, c[0x0][0x300] ;  /* 0x0000c00000207ab9 */ /* 0x000fe40000000a00 */
[----:B------:R-:W-:Y:S02]  /*df40*/  UIADD3 UR6, UR6, 0x1, URZ ;  /* 0x0000000106067890 */ /* 0x000fe4000fffe03f */
[----:B------:R-:W-:Y:S02]  /*df50*/  UIADD3.X UR17, UR17, -0x1, URZ, UP1, !UPT ;  /* 0xffffffff11117890 */ /* 0x000fe40008ffe43f */
[----:B------:R-:W-:Y:S02]  /*df60*/  UIADD3.X UR28, UR28, -0x1, URZ, UP2, !UPT ;  /* 0xffffffff1c1c7890 */ /* 0x000fe400097fe43f */
        /* <DEDUP_REMOVED lines=8> */
[----:B------:R-:W-:Y:S02]  /*dff0*/  HADD2.F32 R44, -RZ, R44.H1_H1 ;  /* 0x3000002cff2c7230 */ /* 0x000fe40000004100 */
[--C-:B------:R-:W-:Y:S01]  /*e000*/  HADD2.F32 R43, -RZ, R46.reuse.H0_H0 ;  /* 0x2000002eff2b7230 */ /* 0x100fe20000004100 */
[----:B------:R-:W-:Y:S01]  /*e010*/  FADD.FTZ R41, R32, UR5 ;  /* 0x0000000520297e21 */ /* 0x000fe20008010000 */
[--C-:B------:R-:W-:Y:S01]  /*e020*/  HADD2.F32 R32, -RZ, R45.reuse.H0_H0 ;  /* 0x2000002dff207230 */ /* 0x100fe20000004100 */
[----:B------:R-:W-:Y:S01]  /*e030*/  FADD.FTZ R44, R44, UR5 ;  /* 0x000000052c2c7e21 */ /* 0x000fe20008010000 */
[----:B------:R-:W-:Y:S01]  /*e040*/  HADD2.F32 R45, -RZ, R45.H1_H1 ;  /* 0x3000002dff2d7230 */ /* 0x000fe20000004100 */
[----:B------:R-:W-:Y:S01]  /*e050*/  FADD.FTZ R43, R43, UR5 ;  /* 0x000000052b2b7e21 */ /* 0x000fe20008010000 */
[----:B------:R-:W-:Y:S01]  /*e060*/  BAR.SYNC.DEFER_BLOCKING 0x0 ;  /* 0x0000000000007b1d */ /* 0x000fe20000010000 */
[----:B------:R-:W-:Y:S01]  /*e070*/  FSETP.GTU.FTZ.AND P2, PT, R41, 20, PT ;  /* 0x41a000002900780b */ /* 0x000fe20003f5c000 */
[----:B------:R-:W-:Y:S01]  /*e080*/  FADD.FTZ R34, R32, UR5 ;  /* 0x0000000520227e21 */ /* 0x000fe20008010000 */
[----:B------:R-:W-:Y:S01]  /*e090*/  FSETP.GTU.FTZ.AND P1, PT, R44, 20, PT ;  /* 0x41a000002c00780b */ /* 0x000fe20003f3c000 */
[----:B------:R-:W-:Y:S01]  /*e0a0*/  FADD.FTZ R45, R45, UR5 ;  /* 0x000000052d2d7e21 */ /* 0x000fe20008010000 */
[----:B------:R-:W-:Y:S01]  /*e0b0*/  FSETP.GTU.FTZ.AND P6, PT, R43, 20, PT ;  /* 0x41a000002b00780b */ /* 0x000fe20003fdc000 */
[----:B------:R-:W-:Y:S01]  /*e0c0*/  HADD2.F32 R46, -RZ, R46.H1_H1 ;  /* 0x3000002eff2e7230 */ /* 0x000fe20000004100 */
[----:B------:R-:W-:-:S02]  /*e0d0*/  FSETP.GTU.FTZ.AND P0, PT, R34, 20, PT ;  /* 0x41a000002200780b */ /* 0x000fc40003f1c000 */
[----:B------:R-:W-:Y:S02]  /*e0e0*/  FSETP.GTU.FTZ.AND P4, PT, R45, 20, PT ;  /* 0x41a000002d00780b */ /* 0x000fe40003f9c000 */
[----:B------:R-:W-:-:S03]  /*e0f0*/  FADD.FTZ R46, R46, UR5 ;  /* 0x000000052e2e7e21 */ /* 0x000fc60008010000 */
[----:B------:R-:W-:Y:S02]  /*e100*/  @!P2 FMUL.FTZ R32, R41, -1.4426950216293334961 ;  /* 0xbfb8aa3b2920a820 */ /* 0x000fe40000410000 */
[----:B------:R-:W-:Y:S01]  /*e110*/  @!P1 FMUL.FTZ R35, R44, -1.4426950216293334961 ;  /* 0xbfb8aa3b2c239820 */ /* 0x000fe20000410000 */
[----:B------:R-:W-:-:S03]  /*e120*/  FSETP.GTU.FTZ.AND P5, PT, R46, 20, PT ;  /* 0x41a000002e00780b */ /* 0x000fc60003fbc000 */
[----:B------:R-:W0:Y:S01]  /*e130*/  @!P2 MUFU.EX2 R32, R32 ;  /* 0x000000200020a308 */ /* 0x000e220000000800 */
[----:B------:R-:W-:Y:S02]  /*e140*/  @!P0 FMUL.FTZ R41, R34, -1.4426950216293334961 ;  /* 0xbfb8aa3b22298820 */ /* 0x000fe40000410000 */
[----:B------:R-:W-:-:S05]  /*e150*/  @!P4 FMUL.FTZ R42, R45, -1.4426950216293334961 ;  /* 0xbfb8aa3b2d2ac820 */ /* 0x000fca0000410000 */
[----:B------:R-:W2:Y:S08]  /*e160*/  @!P1 MUFU.EX2 R35, R35 ;  /* 0x0000002300239308 */ /* 0x000eb00000000800 */
[----:B------:R-:W3:Y:S01]  /*e170*/  @!P0 MUFU.EX2 R41, R41 ;  /* 0x0000002900298308 */ /* 0x000ee20000000800 */
[----:B0-----:R-:W-:Y:S01]  /*e180*/  @!P2 FADD.FTZ R34, R32, 1 ;  /* 0x3f8000002022a421 */ /* 0x001fe20000010000 */
[----:B------:R-:W-:-:S02]  /*e190*/  HADD2.F32 R32, -RZ, R47.H0_H0 ;  /* 0x2000002fff207230 */ /* 0x000fc40000004100 */
[----:B------:R-:W-:-:S03]  /*e1a0*/  HADD2.F32 R47, -RZ, R47.H1_H1 ;  /* 0x3000002fff2f7230 */ /* 0x000fc60000004100 */
[----:B------:R-:W-:Y:S01]  /*e1b0*/  FADD.FTZ R48, R32, UR5 ;  /* 0x0000000520307e21 */ /* 0x000fe20008010000 */
[----:B------:R0:W4:Y:S01]  /*e1c0*/  @!P2 MUFU.RCP R45, R34 ;  /* 0x00000022002da308 */ /* 0x0001220000001000 */
[----:B--2---:R-:W-:Y:S02]  /*e1d0*/  @!P1 FADD.FTZ R35, R35, 1 ;  /* 0x3f80000023239421 */ /* 0x004fe40000010000 */
[----:B------:R-:W-:Y:S01]  /*e1e0*/  @!P6 FMUL.FTZ R32, R43, -1.4426950216293334961 ;  /* 0xbfb8aa3b2b20e820 */ /* 0x000fe20000410000 */
[----:B------:R-:W-:Y:S01]  /*e1f0*/  FSETP.GTU.FTZ.AND P3, PT, R48, 20, PT ;  /* 0x41a000003000780b */ /* 0x000fe20003f7c000 */
[----:B------:R-:W-:-:S03]  /*e200*/  FADD.FTZ R47, R47, UR5 ;  /* 0x000000052f2f7e21 */ /* 0x000fc60008010000 */
[----:B------:R1:W2:Y:S01]  /*e210*/  @!P1 MUFU.RCP R44, R35 ;  /* 0x00000023002c9308 */ /* 0x0002a20000001000 */
[----:B---3--:R-:W-:Y:S02]  /*e220*/  @!P0 FADD.FTZ R41, R41, 1 ;  /* 0x3f80000029298421 */ /* 0x008fe40000010000 */
[----:B0-----:R-:W-:Y:S01]  /*e230*/  @!P5 FMUL.FTZ R34, R46, -1.4426950216293334961 ;  /* 0xbfb8aa3b2e22d820 */ /* 0x001fe20000410000 */
[----:B------:R-:W-:Y:S02]  /*e240*/  F2FP.PACK_AB R46, R10, R13 ;  /* 0x0000000d0a2e723e */ /* 0x000fe400000000ff */
[----:B------:R-:W-:Y:S02]  /*e250*/  F2FP.PACK_AB R13, R4, R7 ;  /* 0x00000007040d723e */ /* 0x000fe400000000ff */
[----:B------:R-:W0:Y:S01]  /*e260*/  @!P0 MUFU.RCP R41, R41 ;  /* 0x0000002900298308 */ /* 0x000e220000001000 */
[--C-:B-1----:R-:W-:Y:S01]  /*e270*/  HADD2.F32 R35, -RZ, R36.reuse.H0_H0 ;  /* 0x20000024ff237230 */ /* 0x102fe20000004100 */
[----:B----4-:R-:W-:Y:S01]  /*e280*/  @!P2 FMUL.FTZ R18, R18, R45 ;  /* 0x0000002d1212a220 */ /* 0x010fe20000410000 */
[----:B------:R-:W-:Y:S01]  /*e290*/  FSETP.GTU.FTZ.AND P2, PT, R47, 20, PT ;  /* 0x41a000002f00780b */ /* 0x000fe20003f5c000 */
[----:B------:R-:W-:-:S02]  /*e2a0*/  HADD2.F32 R36, -RZ, R36.H1_H1 ;  /* 0x30000024ff247230 */ /* 0x000fc40000004100 */
[----:B------:R-:W-:Y:S02]  /*e2b0*/  FADD.FTZ R43, R35, UR5 ;  /* 0x00000005232b7e21 */ /* 0x000fe40008010000 */
[----:B------:R-:W1:Y:S01]  /*e2c0*/  @!P4 MUFU.EX2 R42, R42 ;  /* 0x0000002a002ac308 */ /* 0x000e620000000800 */
[----:B--2---:R-:W-:Y:S02]  /*e2d0*/  @!P1 FMUL.FTZ R21, R21, R44 ;  /* 0x0000002c15159220 */ /* 0x004fe40000410000 */
[----:B------:R-:W-:Y:S01]  /*e2e0*/  FSETP.GTU.FTZ.AND P1, PT, R43, 20, PT ;  /* 0x41a000002b00780b */ /* 0x000fe20003f3c000 */
[----:B------:R-:W-:Y:S02]  /*e2f0*/  FADD.FTZ R44, R36, UR5 ;  /* 0x00000005242c7e21 */ /* 0x000fe40008010000 */
[----:B------:R-:W-:Y:S02]  /*e300*/  @!P3 FMUL.FTZ R35, R48, -1.4426950216293334961 ;  /* 0xbfb8aa3b3023b820 */ /* 0x000fe40000410000 */
[----:B------:R-:W2:Y:S01]  /*e310*/  @!P6 MUFU.EX2 R32, R32 ;  /* 0x000000200020e308 */ /* 0x000ea20000000800 */
[----:B0-----:R-:W-:Y:S01]  /*e320*/  @!P0 FMUL.FTZ R20, R20, R41 ;  /* 0x0000002914148220 */ /* 0x001fe20000410000 */
[----:B------:R-:W-:Y:S01]  /*e330*/  FSETP.GTU.FTZ.AND P0, PT, R44, 20, PT ;  /* 0x41a000002c00780b */ /* 0x000fe20003f1c000 */
[----:B------:R-:W-:-:S05]  /*e340*/  @!P2 FMUL.FTZ R36, R47, -1.4426950216293334961 ;  /* 0xbfb8aa3b2f24a820 */ /* 0x000fca0000410000 */
[----:B------:R-:W0:Y:S01]  /*e350*/  @!P5 MUFU.EX2 R34, R34 ;  /* 0x000000220022d308 */ /* 0x000e220000000800 */
[----:B------:R-:W-:Y:S02]  /*e360*/  @!P1 FMUL.FTZ R41, R43, -1.4426950216293334961 ;  /* 0xbfb8aa3b2b299820 */ /* 0x000fe40000410000 */
[----:B-1----:R-:W-:-:S04]  /*e370*/  @!P4 FADD.FTZ R42, R42, 1 ;  /* 0x3f8000002a2ac421 */ /* 0x002fc80000010000 */
[----:B------:R-:W-:Y:S01]  /*e380*/  @!P0 FMUL.FTZ R43, R44, -1.4426950216293334961 ;  /* 0xbfb8aa3b2c2b8820 */ /* 0x000fe20000410000 */
[----:B------:R-:W1:Y:S01]  /*e390*/  @!P3 MUFU.EX2 R35, R35 ;  /* 0x000000230023b308 */ /* 0x000e620000000800 */
[----:B--2---:R-:W-:Y:S01]  /*e3a0*/  @!P6 FADD.FTZ R32, R32, 1 ;  /* 0x3f8000002020e421 */ /* 0x004fe20000010000 */
[--C-:B------:R-:W-:Y:S02]  /*e3b0*/  HADD2.F32 R44, -RZ, R37.reuse.H0_H0 ;  /* 0x20000025ff2c7230 */ /* 0x100fe40000004100 */
[----:B------:R-:W-:-:S03]  /*e3c0*/  HADD2.F32 R37, -RZ, R37.H1_H1 ;  /* 0x30000025ff257230 */ /* 0x000fc60000004100 */
[----:B------:R-:W-:Y:S01]  /*e3d0*/  FADD.FTZ R44, R44, UR5 ;  /* 0x000000052c2c7e21 */ /* 0x000fe20008010000 */
[----:B------:R-:W2:Y:S01]  /*e3e0*/  @!P2 MUFU.EX2 R36, R36 ;  /* 0x000000240024a308 */ /* 0x000ea20000000800 */
[----:B0-----:R-:W-:Y:S02]  /*e3f0*/  @!P5 FADD.FTZ R34, R34, 1 ;  /* 0x3f8000002222d421 */ /* 0x001fe40000010000 */
[----:B------:R-:W-:-:S05]  /*e400*/  FADD.FTZ R37, R37, UR5 ;  /* 0x0000000525257e21 */ /* 0x000fca0008010000 */
[----:B------:R-:W0:Y:S01]  /*e410*/  @!P1 MUFU.EX2 R41, R41 ;  /* 0x0000002900299308 */ /* 0x000e220000000800 */
[----:B-1----:R-:W-:-:S07]  /*e420*/  @!P3 FADD.FTZ R35, R35, 1 ;  /* 0x3f8000002323b421 */ /* 0x002fce0000010000 */
[----:B------:R-:W1:Y:S01]  /*e430*/  @!P4 MUFU.RCP R42, R42 ;  /* 0x0000002a002ac308 */ /* 0x000e620000001000 */
[----:B--2---:R-:W-:-:S07]  /*e440*/  @!P2 FADD.FTZ R36, R36, 1 ;  /* 0x3f8000002424a421 */ /* 0x004fce0000010000 */
[----:B------:R2:W3:Y:S01]  /*e450*/  @!P6 MUFU.RCP R45, R32 ;  /* 0x00000020002de308 */ /* 0x0004e20000001000 */
[----:B0-----:R-:W-:-:S07]  /*e460*/  @!P1 FADD.FTZ R41, R41, 1 ;  /* 0x3f80000029299421 */ /* 0x001fce0000010000 */
[----:B------:R0:W4:Y:S01]  /*e470*/  @!P3 MUFU.RCP R47, R35 ;  /* 0x00000023002fb308 */ /* 0x0001220000001000 */
[----:B-1----:R-:W-:Y:S01]  /*e480*/  @!P4 FMUL.FTZ R23, R23, R42 ;  /* 0x0000002a1717c220 */ /* 0x002fe20000410000 */
[----:B------:R-:W-:Y:S01]  /*e490*/  FSETP.GTU.FTZ.AND P4, PT, R44, 20, PT ;  /* 0x41a000002c00780b */ /* 0x000fe20003f9c000 */
[--C-:B--2---:R-:W-:Y:S02]  /*e4a0*/  HADD2.F32 R32, -RZ, R38.reuse.H0_H0 ;  /* 0x20000026ff207230 */ /* 0x104fe40000004100 */
[----:B------:R-:W-:-:S03]  /*e4b0*/  HADD2.F32 R38, -RZ, R38.H1_H1 ;  /* 0x30000026ff267230 */ /* 0x000fc60000004100 */
[----:B------:R-:W1:Y:S01]  /*e4c0*/  @!P5 MUFU.RCP R34, R34 ;  /* 0x000000220022d308 */ /* 0x000e620000001000 */
[----:B---3--:R-:W-:Y:S01]  /*e4d0*/  @!P6 FMUL.FTZ R22, R22, R45 ;  /* 0x0000002d1616e220 */ /* 0x008fe20000410000 */
[----:B------:R-:W-:Y:S01]  /*e4e0*/  FSETP.GTU.FTZ.AND P6, PT, R37, 20, PT ;  /* 0x41a000002500780b */ /* 0x000fe20003fdc000 */
[--C-:B0-----:R-:W-:Y:S01]  /*e4f0*/  HADD2.F32 R35, -RZ, R39.reuse.H0_H0 ;  /* 0x20000027ff237230 */ /* 0x101fe20000004100 */
[----:B------:R-:W-:Y:S01]  /*e500*/  FADD.FTZ R42, R32, UR5 ;  /* 0x00000005202a7e21 */ /* 0x000fe20008010000 */
[----:B------:R-:W-:Y:S01]  /*e510*/  HADD2.F32 R39, -RZ, R39.H1_H1 ;  /* 0x30000027ff277230 */ /* 0x000fe20000004100 */
[----:B------:R-:W-:Y:S01]  /*e520*/  F2FP.PACK_AB R45, R12, R15 ;  /* 0x0000000f0c2d723e */ /* 0x000fe200000000ff */
[----:B------:R-:W-:Y:S01]  /*e530*/  @!P4 FMUL.FTZ R32, R44, -1.4426950216293334961 ;  /* 0xbfb8aa3b2c20c820 */ /* 0x000fe20000410000 */
[----:B------:R-:W0:Y:S01]  /*e540*/  @!P2 MUFU.RCP R36, R36 ;  /* 0x000000240024a308 */ /* 0x000e220000001000 */
[----:B----4-:R-:W-:Y:S01]  /*e550*/  @!P3 FMUL.FTZ R24, R24, R47 ;  /* 0x0000002f1818b220 */ /* 0x010fe20000410000 */
[----:B------:R-:W-:Y:S01]  /*e560*/  F2FP.PACK_AB R44, R14, R17 ;  /* 0x000000110e2c723e */ /* 0x000fe200000000ff */
[----:B------:R-:W-:Y:S01]  /*e570*/  FADD.FTZ R38, R38, UR5 ;  /* 0x0000000526267e21 */ /* 0x000fe20008010000 */
[----:B------:R-:W-:Y:S01]  /*e580*/  F2FP.PACK_AB R47, R8, R11 ;  /* 0x0000000b082f723e */ /* 0x000fe200000000ff */
[----:B------:R-:W-:Y:S01]  /*e590*/  FADD.FTZ R39, R39, UR5 ;  /* 0x0000000527277e21 */ /* 0x000fe20008010000 */
[----:B------:R-:W-:-:S02]  /*e5a0*/  F2FP.PACK_AB R15, R0, R3 ;  /* 0x00000003000f723e */ /* 0x000fc400000000ff */
[----:B------:R-:W2:Y:S01]  /*e5b0*/  @!P1 MUFU.RCP R41, R41 ;  /* 0x0000002900299308 */ /* 0x000ea20000001000 */
[----:B-1----:R-:W-:Y:S01]  /*e5c0*/  @!P5 FMUL.FTZ R25, R25, R34 ;  /* 0x000000221919d220 */ /* 0x002fe20000410000 */
[----:B------:R-:W-:Y:S01]  /*e5d0*/  F2FP.PACK_AB R14, R2, R5 ;  /* 0x00000005020e723e */ /* 0x000fe200000000ff */
[----:B------:R-:W-:Y:S01]  /*e5e0*/  @!P6 FMUL.FTZ R34, R37, -1.4426950216293334961 ;  /* 0xbfb8aa3b2522e820 */ /* 0x000fe20000410000 */
[----:B------:R-:W-:Y:S01]  /*e5f0*/  F2FP.PACK_AB R12, R6, R9 ;  /* 0x00000009060c723e */ /* 0x000fe200000000ff */
[----:B------:R-:W-:Y:S01]  /*e600*/  FADD.FTZ R37, R35, UR5 ;  /* 0x0000000523257e21 */ /* 0x000fe20008010000 */
[----:B------:R-:W-:Y:S01]  /*e610*/  FSETP.GTU.FTZ.AND P5, PT, R42, 20, PT ;  /* 0x41a000002a00780b */ /* 0x000fe20003fbc000 */
[----:B------:R-:W-:Y:S01]  /*e620*/  STS.128 [R40.X16], R44 ;  /* 0x0000002c28007388 */ /* 0x000fe2000000cc00 */
[----:B------:R-:W-:Y:S01]  /*e630*/  FSETP.GTU.FTZ.AND P3, PT, R38, 20, PT ;  /* 0x41a000002600780b */ /* 0x000fe20003f7c000 */
[----:B0-----:R-:W-:Y:S01]  /*e640*/  @!P2 FMUL.FTZ R27, R27, R36 ;  /* 0x000000241b1ba220 */ /* 0x001fe20000410000 */
[----:B------:R-:W-:Y:S01]  /*e650*/  FSETP.GTU.FTZ.AND P2, PT, R37, 20, PT ;  /* 0x41a000002500780b */ /* 0x000fe20003f5c000 */
[----:B------:R0:W-:Y:S01]  /*e660*/  STS.128 [R40.X16+0x10], R12 ;  /* 0x0000100c28007388 */ /* 0x0001e2000000cc00 */
[----:B------:R-:W-:-:S06]  /*e670*/  NOP ;  /* 0x0000000000007918 */ /* 0x000fcc0000000000 */
[----:B--2---:R-:W-:Y:S01]  /*e680*/  @!P1 FMUL.FTZ R26, R26, R41 ;  /* 0x000000291a1a9220 */ /* 0x004fe20000410000 */
[----:B------:R-:W-:Y:S01]  /*e690*/  FSETP.GTU.FTZ.AND P1, PT, R39, 20, PT ;  /* 0x41a000002700780b */ /* 0x000fe20003f3c000 */
[----:B------:R-:W1:Y:S01]  /*e6a0*/  LDS.128 R4, [R99.X16] ;  /* 0x0000000063047984 */ /* 0x000e62000000cc00 */
[----:B------:R-:W-:Y:S01]  /*e6b0*/  @!P5 FMUL.FTZ R35, R42, -1.4426950216293334961 ;  /* 0xbfb8aa3b2a23d820 */ /* 0x000fe20000410000 */
[----:B------:R-:W2:Y:S01]  /*e6c0*/  @!P6 MUFU.EX2 R34, R34 ;  /* 0x000000220022e308 */ /* 0x000ea20000000800 */
[----:B------:R-:W-:Y:S01]  /*e6d0*/  @!P3 FMUL.FTZ R36, R38, -1.4426950216293334961 ;  /* 0xbfb8aa3b2624b820 */ /* 0x000fe20000410000 */
[----:B------:R-:W3:Y:S01]  /*e6e0*/  LDS.128 R8, [R99.X16+0x200] ;  /* 0x0002000063087984 */ /* 0x000ee2000000cc00 */
[----:B------:R-:W-:Y:S01]  /*e6f0*/  @!P2 FMUL.FTZ R37, R37, -1.4426950216293334961 ;  /* 0xbfb8aa3b2525a820 */ /* 0x000fe20000410000 */
[----:B------:R-:W-:Y:S02]  /*e700*/  MOV R2, UR7 ;  /* 0x0000000700027c02 */ /* 0x000fe40008000f00 */
[----:B------:R-:W-:Y:S01]  /*e710*/  MOV R3, UR8 ;  /* 0x0000000800037c02 */ /* 0x000fe20008000f00 */
[----:B------:R-:W-:Y:S01]  /*e720*/  ULDC.64 UR8, c[0x0][0x2f8] ;  /* 0x0000be0000087ab9 */ /* 0x000fe20000000a00 */
[----:B------:R-:W4:Y:S01]  /*e730*/  @!P5 MUFU.EX2 R35, R35 ;  /* 0x000000230023d308 */ /* 0x000f220000000800 */
[----:B0-----:R-:W-:Y:S01]  /*e740*/  F2FP.PACK_AB R12, R21, R18 ;  /* 0x00000012150c723e */ /* 0x001fe200000000ff */
[----:B------:R-:W-:Y:S01]  /*e750*/  @!P1 FMUL.FTZ R38, R39, -1.4426950216293334961 ;  /* 0xbfb8aa3b27269820 */ /* 0x000fe20000410000 */
[----:B------:R-:W-:Y:S01]  /*e760*/  F2FP.PACK_AB R15, R27, R24 ;  /* 0x000000181b0f723e */ /* 0x000fe200000000ff */
[----:B------:R-:W-:Y:S01]  /*e770*/  IMAD.WIDE R2, R53, 0x10, R2 ;  /* 0x0000001035027825 */ /* 0x000fe200078e0202 */
[----:B------:R-:W-:Y:S01]  /*e780*/  F2FP.PACK_AB R14, R25, R22 ;  /* 0x00000016190e723e */ /* 0x000fe200000000ff */
[----:B------:R-:W-:-:S02]  /*e790*/  UIMAD UR7, UR38, UR8, URZ ;  /* 0x00000008260772a4 */ /* 0x000fc4000f8e023f */
[----:B------:R-:W0:Y:S01]  /*e7a0*/  @!P3 MUFU.EX2 R36, R36 ;  /* 0x000000240024b308 */ /* 0x000e220000000800 */
[----:B--2---:R-:W-:Y:S01]  /*e7b0*/  @!P6 FADD.FTZ R34, R34, 1 ;  /* 0x3f8000002222e421 */ /* 0x004fe20000010000 */
[----:B------:R-:W-:Y:S02]  /*e7c0*/  UIMAD.WIDE.U32 UR18, UR31, UR8, UR18 ;  /* 0x000000081f1272a5 */ /* 0x000fe4000f8e0012 */
[----:B------:R-:W-:-:S04]  /*e7d0*/  UIMAD UR7, UR31, UR9, UR7 ;  /* 0x000000091f0772a4 */ /* 0x000fc8000f8e0207 */
[----:B------:R-:W2:Y:S01]  /*e7e0*/  @!P0 MUFU.EX2 R43, R43 ;  /* 0x0000002b002b8308 */ /* 0x000ea20000000800 */
[----:B----4-:R-:W-:Y:S01]  /*e7f0*/  @!P5 FADD.FTZ R35, R35, 1 ;  /* 0x3f8000002323d421 */ /* 0x010fe20000010000 */
[----:B------:R-:W-:Y:S02]  /*e800*/  UIADD3 UR9, UR19, UR7, URZ ;  /* 0x0000000713097290 */ /* 0x000fe4000fffe03f */
[----:B------:R-:W-:Y:S02]  /*e810*/  UIMAD UR7, UR21, UR32, URZ ;  /* 0x00000020150772a4 */ /* 0x000fe4000f8e023f */
[----:B------:R-:W-:Y:S02]  /*e820*/  UMOV UR8, UR18 ;  /* 0x0000001200087c82 */ /* 0x000fe40008000000 */
[----:B------:R-:W4:Y:S01]  /*e830*/  @!P4 MUFU.EX2 R32, R32 ;  /* 0x000000200020c308 */ /* 0x000f220000000800 */
[----:B0-----:R-:W-:Y:S01]  /*e840*/  @!P3 FADD.FTZ R36, R36, 1 ;  /* 0x3f8000002424b421 */ /* 0x001fe20000010000 */
[----:B------:R-:W-:-:S02]  /*e850*/  UIMAD UR7, UR20, UR33, UR7 ;  /* 0x00000021140772a4 */ /* 0x000fc4000f8e0207 */
[----:B------:R-:W-:Y:S01]  /*e860*/  UIMAD.WIDE.U32 UR8, UR20, UR32, UR8 ;  /* 0x00000020140872a5 */ /* 0x000fe2000f8e0008 */
[----:B-1----:R-:W-:Y:S01]  /*e870*/  STG.E.128 [R2.64], R4 ;  /* 0x0000000402007986 */ /* 0x002fe2000c101d22 */
[----:B------:R-:W-:Y:S02]  /*e880*/  ULDC.64 UR18, c[0x0][0x340] ;  /* 0x0000d00000127ab9 */ /* 0x000fe40000000a00 */
[----:B------:R-:W0:Y:S01]  /*e890*/  @!P2 MUFU.EX2 R37, R37 ;  /* 0x000000250025a308 */ /* 0x000e220000000800 */
[----:B--2---:R-:W-:Y:S01]  /*e8a0*/  @!P0 FADD.FTZ R43, R43, 1 ;  /* 0x3f8000002b2b8421 */ /* 0x004fe20000010000 */
[----:B---3--:R1:W-:Y:S01]  /*e8b0*/  STG.E.128 [R2.64+0x200], R8 ;  /* 0x0002000802007986 */ /* 0x0083e2000c101d22 */
[----:B------:R-:W-:Y:S02]  /*e8c0*/  UIADD3 UR9, UR9, UR7, URZ ;  /* 0x0000000709097290 */ /* 0x000fe4000fffe03f */
[----:B------:R-:W-:Y:S01]  /*e8d0*/  ULEA UR7, UP0, UR8, UR18, 0x1 ;  /* 0x0000001208077291 */ /* 0x000fe2000f80083f */
[----:B------:R-:W-:Y:S01]  /*e8e0*/  BAR.SYNC.DEFER_BLOCKING 0x0 ;  /* 0x0000000000007b1d */ /* 0x000fe20000010000 */
[----:B----4-:R-:W-:-:S02]  /*e8f0*/  @!P4 FADD.FTZ R32, R32, 1 ;  /* 0x3f8000002020c421 */ /* 0x010fc40000010000 */
[----:B------:R-:W-:Y:S02]  /*e900*/  ULEA.HI.X UR8, UR8, UR19, UR9, 0x1, UP0 ;  /* 0x0000001308087291 */ /* 0x000fe400080f0c09 */
[----:B------:R-:W-:Y:S01]  /*e910*/  UISETP.GT.AND UP0, UPT, UR29, 0x1, UPT ;  /* 0x000000011d00788c */ /* 0x000fe2000bf04270 */
[----:B------:R-:W2:Y:S01]  /*e920*/  @!P1 MUFU.EX2 R38, R38 ;  /* 0x0000002600269308 */ /* 0x000ea20000000800 */
[----:B0-----:R-:W-:-:S07]  /*e930*/  @!P2 FADD.FTZ R37, R37, 1 ;  /* 0x3f8000002525a421 */ /* 0x001fce0000010000 */
[----:B------:R-:W0:Y:S01]  /*e940*/  @!P0 MUFU.RCP R42, R43 ;  /* 0x0000002b002a8308 */ /* 0x000e220000001000 */
[----:B-1----:R-:W-:Y:S02]  /*e950*/  MOV R2, UR7 ;  /* 0x0000000700027c02 */ /* 0x002fe40008000f00 */
[----:B------:R-:W-:Y:S01]  /*e960*/  MOV R3, UR8 ;  /* 0x0000000800037c02 */ /* 0x000fe20008000f00 */
[----:B--2---:R-:W-:-:S04]  /*e970*/  @!P1 FADD.FTZ R38, R38, 1 ;  /* 0x3f80000026269421 */ /* 0x004fc80000010000 */
[----:B------:R-:W1:Y:S01]  /*e980*/  @!P4 MUFU.RCP R17, R32 ;  /* 0x000000200011c308 */ /* 0x000e620000001000 */
[----:B------:R-:W-:-:S04]  /*e990*/  IMAD.WIDE R2, R53, 0x10, R2 ;  /* 0x0000001035027825 */ /* 0x000fc800078e0202 */
[----:B0-----:R-:W-:-:S03]  /*e9a0*/  @!P0 FMUL.FTZ R29, R29, R42 ;  /* 0x0000002a1d1d8220 */ /* 0x001fc60000410000 */
[----:B------:R-:W0:Y:S01]  /*e9b0*/  @!P6 MUFU.RCP R34, R34 ;  /* 0x000000220022e308 */ /* 0x000e220000001000 */
[----:B------:R-:W-:-:S07]  /*e9c0*/  PLOP3.LUT P0, PT, PT, PT, UP0, 0x80, 0x0 ;  /* 0x000000000000781c */ /* 0x000fce0003f0f008 */
[----:B------:R-:W2:Y:S01]  /*e9d0*/  @!P5 MUFU.RCP R35, R35 ;  /* 0x000000230023d308 */ /* 0x000ea20000001000 */
[----:B-1----:R-:W-:-:S07]  /*e9e0*/  @!P4 FMUL.FTZ R28, R28, R17 ;  /* 0x000000111c1cc220 */ /* 0x002fce0000410000 */
[----:B------:R-:W1:Y:S01]  /*e9f0*/  @!P3 MUFU.RCP R36, R36 ;  /* 0x000000240024b308 */ /* 0x000e620000001000 */
[----:B0-----:R-:W-:-:S07]  /*ea00*/  @!P6 FMUL.FTZ R31, R31, R34 ;  /* 0x000000221f1fe220 */ /* 0x001fce0000410000 */
[----:B------:R0:W3:Y:S01]  /*ea10*/  @!P2 MUFU.RCP R0, R37 ;  /* 0x000000250000a308 */ /* 0x0000e20000001000 */
[----:B--2---:R-:W-:-:S07]  /*ea20*/  @!P5 FMUL.FTZ R30, R30, R35 ;  /* 0x000000231e1ed220 */ /* 0x004fce0000410000 */
[----:B------:R2:W4:Y:S01]  /*ea30*/  @!P1 MUFU.RCP R13, R38 ;  /* 0x00000026000d9308 */ /* 0x0005220000001000 */
[----:B-1----:R-:W-:Y:S01]  /*ea40*/  @!P3 FMUL.FTZ R33, R33, R36 ;  /* 0x000000242121b220 */ /* 0x002fe20000410000 */
[----:B------:R-:W-:Y:S02]  /*ea50*/  F2FP.PACK_AB R36, R29, R26 ;  /* 0x0000001a1d24723e */ /* 0x000fe400000000ff */
[----:B0-----:R-:W-:Y:S01]  /*ea60*/  F2FP.PACK_AB R37, R31, R28 ;  /* 0x0000001c1f25723e */ /* 0x001fe200000000ff */
[----:B---3--:R-:W-:Y:S01]  /*ea70*/  @!P2 FMUL.FTZ R19, R19, R0 ;  /* 0x000000001313a220 */ /* 0x008fe20000410000 */
[----:B--2---:R-:W-:Y:S01]  /*ea80*/  F2FP.PACK_AB R38, R33, R30 ;  /* 0x0000001e2126723e */ /* 0x004fe200000000ff */
[----:B------:R-:W-:-:S04]  /*ea90*/  FADD.FTZ R0, R18, R105 ;  /* 0x0000006912007221 */ /* 0x000fc80000010000 */
[----:B------:R-:W-:Y:S02]  /*eaa0*/  FADD.FTZ R21, R0, R21 ;  /* 0x0000001500157221 */ /* 0x000fe40000010000 */
[----:B----4-:R-:W-:Y:S01]  /*eab0*/  @!P1 FMUL.FTZ R16, R16, R13 ;  /* 0x0000000d10109220 */ /* 0x010fe20000410000 */
[----:B------:R-:W-:Y:S01]  /*eac0*/  F2FP.PACK_AB R13, R23, R20 ;  /* 0x00000014170d723e */ /* 0x000fe200000000ff */
[----:B------:R-:W-:-:S03]  /*ead0*/  FADD.FTZ R20, R21, R20 ;  /* 0x0000001415147221 */ /* 0x000fc60000010000 */
[----:B------:R-:W-:Y:S01]  /*eae0*/  F2FP.PACK_AB R39, R16, R19 ;  /* 0x000000131027723e */ /* 0x000fe200000000ff */
[----:B------:R-:W-:Y:S01]  /*eaf0*/  STS.128 [R40.X16], R12 ;  /* 0x0000000c28007388 */ /* 0x000fe2000000cc00 */
[----:B------:R-:W-:-:S03]  /*eb00*/  FADD.FTZ R23, R20, R23 ;  /* 0x0000001714177221 */ /* 0x000fc60000010000 */
        /* <DEDUP_REMOVED lines=8> */
[----:B------:R-:W-:-:S04]  /*eb90*/  FADD.FTZ R26, R27, R26 ;  /* 0x0000001a1b1a7221 */ /* 0x000fc80000010000 */
[----:B------:R-:W-:-:S04]  /*eba0*/  FADD.FTZ R29, R26, R29 ;  /* 0x0000001d1a1d7221 */ /* 0x000fc80000010000 */
[----:B------:R-:W-:-:S04]  /*ebb0*/  FADD.FTZ R28, R29, R28 ;  /* 0x0000001c1d1c7221 */ /* 0x000fc80000010000 */
[----:B------:R-:W-:-:S04]  /*ebc0*/  FADD.FTZ R31, R28, R31 ;  /* 0x0000001f1c1f7221 */ /* 0x000fc80000010000 */
[----:B------:R-:W-:-:S04]  /*ebd0*/  FADD.FTZ R30, R31, R30 ;  /* 0x0000001e1f1e7221 */ /* 0x000fc80000010000 */
[----:B------:R-:W-:Y:S01]  /*ebe0*/  FADD.FTZ R30, R30, R33 ;  /* 0x000000211e1e7221 */ /* 0x000fe20000010000 */
[----:B0-----:R0:W-:Y:S03]  /*ebf0*/  STG.E.128 [R2.64], R4 ;  /* 0x0000000402007986 */ /* 0x0011e6000c101d22 */
[----:B------:R-:W-:Y:S01]  /*ec00*/  FADD.FTZ R19, R30, R19 ;  /* 0x000000131e137221 */ /* 0x000fe20000010000 */
[----:B-1----:R0:W-:Y:S03]  /*ec10*/  STG.E.128 [R2.64+0x200], R8 ;  /* 0x0002000802007986 */ /* 0x0021e6000c101d22 */
[----:B------:R-:W-:Y:S01]  /*ec20*/  FADD.FTZ R105, R19, R16 ;  /* 0x0000001013697221 */ /* 0x000fe20000010000 */
[----:B0-----:R-:W-:Y:S01]  /*ec30*/  @!P0 CALL.REL.NOINC `(.L_x_2777) ;  /* 0x0000001000008944 */ /* 0x001fe20003c00000 */
[----:B------:R-:W-:Y:S05]  /*ec40*/  BRA `(.L_x_2913) ;  /* 0xffff1df000007947 */ /* 0x000fea000383ffff */
.L_x_2777:
        /* <DEDUP_REMOVED lines=34> */
.L_x_2915:
[----:B0-----:R-:W-:Y:S05]  /*ee70*/  BSYNC B0 ;  /* 0x0000000000007941 */ /* 0x001fea0003800000 */
.L_x_2914:
        /* <DEDUP_REMOVED lines=33> */
.L_x_2917:
[----:B------:R-:W3:Y:S02]  /*f090*/  S2R R11, SR_TID.X ;  /* 0x00000000000b7919 */ /* 0x000ee40000002100 */
.L_x_2918:
[----:B0-----:R-:W-:Y:S05]  /*f0a0*/  BSYNC B0 ;  /* 0x0000000000007941 */ /* 0x001fea0003800000 */
.L_x_2916:
        /* <DEDUP_REMOVED lines=12> */
.L_x_2919:
        /* <DEDUP_REMOVED lines=32> */
.L_x_2816:
[----:B------:R-:W-:Y:S01]  /*f370*/  HFMA2.MMA R76, -RZ, RZ, 0, 5.9604644775390625e-08 ;  /* 0x00000001ff4c7435 */ /* 0x000fe200000001ff */
[----:B------:R-:W-:-:S02]  /*f380*/  MOV R65, R62 ;  /* 0x0000003e00417202 */ /* 0x000fc40000000f00 */
[----:B------:R-:W-:Y:S02]  /*f390*/  MOV R78, RZ ;  /* 0x000000ff004e7202 */ /* 0x000fe40000000f00 */
[----:B------:R-:W-:Y:S02]  /*f3a0*/  MOV R81, 0xffffffff ;  /* 0xffffffff00517802 */ /* 0x000fe40000000f00 */
[----:B------:R-:W-:Y:S02]  /*f3b0*/  MOV R60, 0xf3d0 ;  /* 0x0000f3d0003c7802 */ /* 0x000fe40000000f00 */
[----:B-----5:R-:W-:Y:S05]  /*f3c0*/  CALL.REL.NOINC `($__internal_71_$__cuda_sm70_shflsync_up) ;  /* 0x00001eb000007944 */ /* 0x020fea0003c00000 */
[----:B-1----:R-:W-:Y:S01]  /*f3d0*/  MOV R63, R65 ;  /* 0x00000041003f7202 */ /* 0x002fe20000000f00 */
[----:B0-----:R-:W-:Y:S05]  /*f3e0*/  BRA `(.L_x_2920) ;  /* 0xffff7e4000007947 */ /* 0x001fea000383ffff */
.L_x_2817:
[----:B------:R-:W-:Y:S01]  /*f3f0*/  HFMA2.MMA R76, -RZ, RZ, 0, 5.9604644775390625e-08 ;  /* 0x00000001ff4c7435 */ /* 0x000fe200000001ff */
[----:B------:R-:W-:Y:S02]  /*f400*/  MOV R65, R80 ;  /* 0x0000005000417202 */ /* 0x000fe40000000f00 */
[----:B------:R-:W-:Y:S02]  /*f410*/  MOV R78, RZ ;  /* 0x000000ff004e7202 */ /* 0x000fe40000000f00 */
[----:B------:R-:W-:-:S02]  /*f420*/  MOV R81, 0xffffffff ;  /* 0xffffffff00517802 */ /* 0x000fc40000000f00 */
[----:B------:R-:W-:Y:S02]  /*f430*/  MOV R60, 0xf450 ;  /* 0x0000f450003c7802 */ /* 0x000fe40000000f00 */
[----:B01---5:R-:W-:Y:S05]  /*f440*/  CALL.REL.NOINC `($__internal_71_$__cuda_sm70_shflsync_up) ;  /* 0x00001e3000007944 */ /* 0x023fea0003c00000 */
[----:B0-----:R-:W-:Y:S01]  /*f450*/  HFMA2.MMA R76, -RZ, RZ, 0, 5.9604644775390625e-08 ;  /* 0x00000001ff4c7435 */ /* 0x001fe200000001ff */
[----:B-1----:R-:W-:Y:S02]  /*f460*/  MOV R67, R65 ;  /* 0x0000004100437202 */ /* 0x002fe40000000f00 */
[----:B------:R-:W-:Y:S02]  /*f470*/  MOV R65, R82 ;  /* 0x0000005200417202 */ /* 0x000fe40000000f00 */
[----:B------:R-:W-:Y:S02]  /*f480*/  MOV R78, RZ ;  /* 0x000000ff004e7202 */ /* 0x000fe40000000f00 */
[----:B------:R-:W-:Y:S02]  /*f490*/  MOV R81, 0xffffffff ;  /* 0xffffffff00517802 */ /* 0x000fe40000000f00 */
[----:B------:R-:W-:Y:S02]  /*f4a0*/  MOV R60, 0xf4c0 ;  /* 0x0000f4c0003c7802 */ /* 0x000fe40000000f00 */
[----:B------:R-:W-:Y:S05]  /*f4b0*/  CALL.REL.NOINC `($__internal_71_$__cuda_sm70_shflsync_up) ;  /* 0x00001dc000007944 */ /* 0x000fea0003c00000 */
[----:B0-----:R-:W-:Y:S01]  /*f4c0*/  HFMA2.MMA R76, -RZ, RZ, 0, 5.9604644775390625e-08 ;  /* 0x00000001ff4c7435 */ /* 0x001fe200000001ff */
[----:B-1----:R-:W-:-:S02]  /*f4d0*/  MOV R77, R65 ;  /* 0x00000041004d7202 */ /* 0x002fc40000000f00 */
[----:B------:R-:W-:Y:S02]  /*f4e0*/  MOV R65, R83 ;  /* 0x0000005300417202 */ /* 0x000fe40000000f00 */
[----:B------:R-:W-:Y:S02]  /*f4f0*/  MOV R78, RZ ;  /* 0x000000ff004e7202 */ /* 0x000fe40000000f00 */
[----:B------:R-:W-:Y:S02]  /*f500*/  MOV R81, 0xffffffff ;  /* 0xffffffff00517802 */ /* 0x000fe40000000f00 */
[----:B------:R-:W-:Y:S02]  /*f510*/  MOV R60, 0xf530 ;  /* 0x0000f530003c7802 */ /* 0x000fe40000000f00 */
[----:B------:R-:W-:Y:S05]  /*f520*/  CALL.REL.NOINC `($__internal_71_$__cuda_sm70_shflsync_up) ;  /* 0x00001d5000007944 */ /* 0x000fea0003c00000 */
        /* <DEDUP_REMOVED lines=20> */
[----:B------:R-:W-:Y:S05]  /*f670*/  CALL.REL.NOINC `($__internal_71_$__cuda_sm70_shflsync_up) ;  /* 0x00001c0000007944 */ /* 0x000fea0003c00000 */
[----:B0-----:R-:W-:Y:S01]  /*f680*/  HFMA2.MMA R76, -RZ, RZ, 0, 1.1920928955078125e-07 ;  /* 0x00000002ff4c7435 */ /* 0x001fe200000001ff */
[----:B-1----:R-:W-:-:S02]  /*f690*/  MOV R62, R65 ;  /* 0x00000041003e7202 */ /* 0x002fc40000000f00 */
[----:B------:R-:W-:Y:S02]  /*f6a0*/  MOV R65, R80 ;  /* 0x0000005000417202 */ /* 0x000fe40000000f00 */
[----:B------:R-:W-:Y:S02]  /*f6b0*/  MOV R78, RZ ;  /* 0x000000ff004e7202 */ /* 0x000fe40000000f00 */
[----:B------:R-:W-:Y:S02]  /*f6c0*/  MOV R81, 0xffffffff ;  /* 0xffffffff00517802 */ /* 0x000fe40000000f00 */
[----:B------:R-:W-:Y:S02]  /*f6d0*/  MOV R60, 0xf6f0 ;  /* 0x0000f6f0003c7802 */ /* 0x000fe40000000f00 */
[----:B------:R-:W-:Y:S05]  /*f6e0*/  CALL.REL.NOINC `($__internal_71_$__cuda_sm70_shflsync_up) ;  /* 0x00001b9000007944 */ /* 0x000fea0003c00000 */
[----:B0-----:R-:W-:Y:S01]  /*f6f0*/  HFMA2.MMA R76, -RZ, RZ, 0, 1.1920928955078125e-07 ;  /* 0x00000002ff4c7435 */ /* 0x001fe200000001ff */
[----:B-1----:R-:W-:Y:S02]  /*f700*/  MOV R63, R65 ;  /* 0x00000041003f7202 */ /* 0x002fe40000000f00 */
[----:B------:R-:W-:Y:S02]  /*f710*/  MOV R65, R82 ;  /* 0x0000005200417202 */ /* 0x000fe40000000f00 */
[----:B------:R-:W-:-:S02]  /*f720*/  MOV R78, RZ ;  /* 0x000000ff004e7202 */ /* 0x000fc40000000f00 */
[----:B------:R-:W-:Y:S02]  /*f730*/  MOV R81, 0xffffffff ;  /* 0xffffffff00517802 */ /* 0x000fe40000000f00 */
[----:B------:R-:W-:Y:S02]  /*f740*/  MOV R60, 0xf760 ;  /* 0x0000f760003c7802 */ /* 0x000fe40000000f00 */
[----:B------:R-:W-:Y:S05]  /*f750*/  CALL.REL.NOINC `($__internal_71_$__cuda_sm70_shflsync_up) ;  /* 0x00001b2000007944 */ /* 0x000fea0003c00000 */
[----:B0-----:R-:W-:Y:S01]  /*f760*/  HFMA2.MMA R76, -RZ, RZ, 0, 1.1920928955078125e-07 ;  /* 0x00000002ff4c7435 */ /* 0x001fe200000001ff */
[----:B-1----:R-:W-:Y:S02]  /*f770*/  MOV R64, R65 ;  /* 0x0000004100407202 */ /* 0x002fe40000000f00 */
[----:B------:R-:W-:Y:S02]  /*f780*/  MOV R65, R66 ;  /* 0x0000004200417202 */ /* 0x000fe40000000f00 */
[----:B------:R-:W-:Y:S02]  /*f790*/  MOV R78, RZ ;  /* 0x000000ff004e7202 */ /* 0x000fe40000000f00 */
[----:B------:R-:W-:Y:S02]  /*f7a0*/  MOV R81, 0xffffffff ;  /* 0xffffffff00517802 */ /* 0x000fe40000000f00 */
[----:B------:R-:W-:-:S02]  /*f7b0*/  MOV R60, 0xf7d0 ;  /* 0x0000f7d0003c7802 */ /* 0x000fc40000000f00 */
[----:B------:R-:W-:Y:S05]  /*f7c0*/  CALL.REL.NOINC `($__internal_71_$__cuda_sm70_shflsync_up) ;  /* 0x00001ab000007944 */ /* 0x000fea0003c00000 */
        /* <DEDUP_REMOVED lines=17> */
[----:B------:R-:W-:Y:S05]  /*f8e0*/  CALL.REL.NOINC `($__internal_71_$__cuda_sm70_shflsync_up) ;  /* 0x0000199000007944 */ /* 0x000fea0003c00000 */
[----:B0-----:R-:W-:Y:S01]  /*f8f0*/  HFMA2.MMA R76, -RZ, RZ, 0, 2.384185791015625e-07 ;  /* 0x00000004ff4c7435 */ /* 0x001fe200000001ff */
[----:B-1----:R-:W-:Y:S02]  /*f900*/  MOV R62, R65 ;  /* 0x00000041003e7202 */ /* 0x002fe40000000f00 */
[----:B------:R-:W-:Y:S02]  /*f910*/  MOV R65, R80 ;  /* 0x0000005000417202 */ /* 0x000fe40000000f00 */
[----:B------:R-:W-:Y:S02]  /*f920*/  MOV R78, RZ ;  /* 0x000000ff004e7202 */ /* 0x000fe40000000f00 */
[----:B------:R-:W-:Y:S02]  /*f930*/  MOV R81, 0xffffffff ;  /* 0xffffffff00517802 */ /* 0x000fe40000000f00 */
[----:B------:R-:W-:-:S02]  /*f940*/  MOV R60, 0xf960 ;  /* 0x0000f960003c7802 */ /* 0x000fc40000000f00 */
[----:B------:R-:W-:Y:S05]  /*f950*/  CALL.REL.NOINC `($__internal_71_$__cuda_sm70_shflsync_up) ;  /* 0x0000192000007944 */ /* 0x000fea0003c00000 */
[----:B0-----:R-:W-:Y:S01]  /*f960*/  HFMA2.MMA R76, -RZ, RZ, 0, 2.384185791015625e-07 ;  /* 0x00000004ff4c7435 */ /* 0x001fe200000001ff */
[----:B-1----:R-:W-:-:S02]  /*f970*/  MOV R63, R65 ;  /* 0x00000041003f7202 */ /* 0x002fc40000000f00 */
[----:B------:R-:W-:Y:S02]  /*f980*/  MOV R65, R82 ;  /* 0x0000005200417202 */ /* 0x000fe40000000f00 */
[----:B------:R-:W-:Y:S02]  /*f990*/  MOV R78, RZ ;  /* 0x000000ff004e7202 */ /* 0x000fe40000000f00 */
[----:B------:R-:W-:Y:S02]  /*f9a0*/  MOV R81, 0xffffffff ;  /* 0xffffffff00517802 */ /* 0x000fe40000000f00 */
[----:B------:R-:W-:Y:S02]  /*f9b0*/  MOV R60, 0xf9d0 ;  /* 0x0000f9d0003c7802 */ /* 0x000fe40000000f00 */
[----:B------:R-:W-:Y:S05]  /*f9c0*/  CALL.REL.NOINC `($__internal_71_$__cuda_sm70_shflsync_up) ;  /* 0x000018b000007944 */ /* 0x000fea0003c00000 */
[----:B0-----:R-:W-:Y:S01]  /*f9d0*/  HFMA2.MMA R76, -RZ, RZ, 0, 2.384185791015625e-07 ;  /* 0x00000004ff4c7435 */ /* 0x001fe200000001ff */
[----:B-1----:R-:W-:Y:S02]  /*f9e0*/  MOV R64, R65 ;  /* 0x0000004100407202 */ /* 0x002fe40000000f00 */
[----:B------:R-:W-:Y:S02]  /*f9f0*/  MOV R65, R66 ;  /* 0x0000004200417202 */ /* 0x000fe40000000f00 */
[----:B------:R-:W-:-:S02]  /*fa00*/  MOV R78, RZ ;  /* 0x000000ff004e7202 */ /* 0x000fc40000000f00 */
[----:B------:R-:W-:Y:S02]  /*fa10*/  MOV R81, 0xffffffff ;  /* 0xffffffff00517802 */ /* 0x000fe40000000f00 */
[----:B------:R-:W-:Y:S02]  /*fa20*/  MOV R60, 0xfa40 ;  /* 0x0000fa40003c7802 */ /* 0x000fe40000000f00 */
[----:B------:R-:W-:Y:S05]  /*fa30*/  CALL.REL.NOINC `($__internal_71_$__cuda_sm70_shflsync_up) ;  /* 0x0000184000007944 */ /* 0x000fea0003c00000 */
        /* <DEDUP_REMOVED lines=18> */
[----:B------:R-:W-:Y:S05]  /*fb60*/  CALL.REL.NOINC `($__internal_71_$__cuda_sm70_shflsync_up) ;  /* 0x0000171000007944 */ /* 0x000fea0003c00000 */
[----:B0-----:R-:W-:Y:S01]  /*fb70*/  HFMA2.MMA R76, -RZ, RZ, 0, 4.76837158203125e-07 ;  /* 0x00000008ff4c7435 */ /* 0x001fe200000001ff */
[----:B-1----:R-:W-:Y:S02]  /*fb80*/  MOV R62, R65 ;  /* 0x00000041003e7202 */ /* 0x002fe40000000f00 */
[----:B------:R-:W-:-:S02]  /*fb90*/  MOV R65, R80 ;  /* 0x0000005000417202 */ /* 0x000fc40000000f00 */
[----:B------:R-:W-:Y:S02]  /*fba0*/  MOV R78, RZ ;  /* 0x000000ff004e7202 */ /* 0x000fe40000000f00 */
[----:B------:R-:W-:Y:S02]  /*fbb0*/  MOV R81, 0xffffffff ;  /* 0xffffffff00517802 */ /* 0x000fe40000000f00 */
[----:B------:R-:W-:Y:S02]  /*fbc0*/  MOV R60, 0xfbe0 ;  /* 0x0000fbe0003c7802 */ /* 0x000fe40000000f00 */
[----:B------:R-:W-:Y:S05]  /*fbd0*/  CALL.REL.NOINC `($__internal_71_$__cuda_sm70_shflsync_up) ;  /* 0x000016a000007944 */ /* 0x000fea0003c00000 */
[----:B0-----:R-:W-:Y:S01]  /*fbe0*/  HFMA2.MMA R76, -RZ, RZ, 0, 4.76837158203125e-07 ;  /* 0x00000008ff4c7435 */ /* 0x001fe200000001ff */
[----:B-1----:R-:W-:Y:S02]  /*fbf0*/  MOV R63, R65 ;  /* 0x00000041003f7202 */ /* 0x002fe40000000f00 */
[----:B------:R-:W-:Y:S02]  /*fc00*/  MOV R65, R82 ;  /* 0x0000005200417202 */ /* 0x000fe40000000f00 */
[----:B------:R-:W-:Y:S02]  /*fc10*/  MOV R78, RZ ;  /* 0x000000ff004e7202 */ /* 0x000fe40000000f00 */
[----:B------:R-:W-:-:S02]  /*fc20*/  MOV R81, 0xffffffff ;  /* 0xffffffff00517802 */ /* 0x000fc40000000f00 */
[----:B------:R-:W-:Y:S02]  /*fc30*/  MOV R60, 0xfc50 ;  /* 0x0000fc50003c7802 */ /* 0x000fe40000000f00 */
[----:B------:R-:W-:Y:S05]  /*fc40*/  CALL.REL.NOINC `($__internal_71_$__cuda_sm70_shflsync_up) ;  /* 0x0000163000007944 */ /* 0x000fea0003c00000 */
[----:B0-----:R-:W-:Y:S01]  /*fc50*/  HFMA2.MMA R76, -RZ, RZ, 0, 4.76837158203125e-07 ;  /* 0x00000008ff4c7435 */ /* 0x001fe200000001ff */
[----:B-1----:R-:W-:Y:S02]  /*fc60*/  MOV R64, R65 ;  /* 0x0000004100407202 */ /* 0x002fe40000000f00 */
[----:B------:R-:W-:Y:S02]  /*fc70*/  MOV R65, R83 ;  /* 0x0000005300417202 */ /* 0x000fe40000000f00 */
[----:B------:R-:W-:Y:S02]  /*fc80*/  MOV R78, RZ ;  /* 0x000000ff004e7202 */ /* 0x000fe40000000f00 */
[----:B------:R-:W-:Y:S02]  /*fc90*/  MOV R81, 0xffffffff ;  /* 0xffffffff00517802 */ /* 0x000fe40000000f00 */
[----:B------:R-:W-:Y:S02]  /*fca0*/  MOV R60, 0xfcc0 ;  /* 0x0000fcc0003c7802 */ /* 0x000fe40000000f00 */
[----:B------:R-:W-:Y:S05]  /*fcb0*/  CALL.REL.NOINC `($__internal_71_$__cuda_sm70_shflsync_up) ;  /* 0x000015c000007944 */ /* 0x000fea0003c00000 */
        /* <DEDUP_REMOVED lines=18> */
[----:B------:R-:W-:Y:S05]  /*fde0*/  CALL.REL.NOINC `($__internal_71_$__cuda_sm70_shflsync_up) ;  /* 0x0000149000007944 */ /* 0x000fea0003c00000 */
[----:B0-----:R-:W-:Y:S01]  /*fdf0*/  HFMA2.MMA R76, -RZ, RZ, 0, 9.5367431640625e-07 ;  /* 0x00000010ff4c7435 */ /* 0x001fe200000001ff */
[----:B-1----:R-:W-:Y:S02]  /*fe00*/  MOV R63, R65 ;  /* 0x00000041003f7202 */ /* 0x002fe40000000f00 */
[----:B------:R-:W-:Y:S02]  /*fe10*/  MOV R65, R66 ;  /* 0x0000004200417202 */ /* 0x000fe40000000f00 */
[----:B------:R-:W-:Y:S02]  /*fe20*/  MOV R78, RZ ;  /* 0x000000ff004e7202 */ /* 0x000fe40000000f00 */
[----:B------:R-:W-:Y:S02]  /*fe30*/  MOV R81, 0xffffffff ;  /* 0xffffffff00517802 */ /* 0x000fe40000000f00 */
[----:B------:R-:W-:Y:S02]  /*fe40*/  MOV R60, 0xfe60 ;  /* 0x0000fe60003c7802 */ /* 0x000fe40000000f00 */
[----:B------:R-:W-:Y:S05]  /*fe50*/  CALL.REL.NOINC `($__internal_71_$__cuda_sm70_shflsync_up) ;  /* 0x0000142000007944 */ /* 0x000fea0003c00000 */
[----:B0-----:R-:W-:Y:S01]  /*fe60*/  HFMA2.MMA R76, -RZ, RZ, 0, 9.5367431640625e-07 ;  /* 0x00000010ff4c7435 */ /* 0x001fe200000001ff */
[----:B-1----:R-:W-:-:S02]  /*fe70*/  MOV R67, R65 ;  /* 0x0000004100437202 */ /* 0x002fc40000000f00 */
[----:B------:R-:W-:Y:S02]  /*fe80*/  MOV R65, R82 ;  /* 0x0000005200417202 */ /* 0x000fe40000000f00 */
[----:B------:R-:W-:Y:S02]  /*fe90*/  MOV R78, RZ ;  /* 0x000000ff004e7202 */ /* 0x000fe40000000f00 */
[----:B------:R-:W-:Y:S02]  /*fea0*/  MOV R81, 0xffffffff ;  /* 0xffffffff00517802 */ /* 0x000fe40000000f00 */
[----:B------:R-:W-:Y:S02]  /*feb0*/  MOV R60, 0xfed0 ;  /* 0x0000fed0003c7802 */ /* 0x000fe40000000f00 */
[----:B------:R-:W-:Y:S05]  /*fec0*/  CALL.REL.NOINC `($__internal_71_$__cuda_sm70_shflsync_up) ;  /* 0x000013b000007944 */ /* 0x000fea0003c00000 */
[----:B0-----:R-:W-:Y:S01]  /*fed0*/  HFMA2.MMA R76, -RZ, RZ, 0, 9.5367431640625e-07 ;  /* 0x00000010ff4c7435 */ /* 0x001fe200000001ff */
[----:B-1----:R-:W-:Y:S02]  /*fee0*/  MOV R77, R65 ;  /* 0x00000041004d7202 */ /* 0x002fe40000000f00 */
[----:B------:R-:W-:Y:S02]  /*fef0*/  MOV R65, R83 ;  /* 0x0000005300417202 */ /* 0x000fe40000000f00 */
[----:B------:R-:W-:-:S02]  /*ff00*/  MOV R78, RZ ;  /* 0x000000ff004e7202 */ /* 0x000fc40000000f00 */
[----:B------:R-:W-:Y:S02]  /*ff10*/  MOV R81, 0xffffffff ;  /* 0xffffffff00517802 */ /* 0x000fe40000000f00 */
[----:B------:R-:W-:Y:S02]  /*ff20*/  MOV R60, 0xff40 ;  /* 0x0000ff40003c7802 */ /* 0x000fe40000000f00 */
[----:B------:R-:W-:Y:S05]  /*ff30*/  CALL.REL.NOINC `($__internal_71_$__cuda_sm70_shflsync_up) ;  /* 0x0000134000007944 */ /* 0x000fea0003c00000 */
[----:B01----:R-:W-:Y:S05]  /*ff40*/  BRA `(.L_x_2921) ;  /* 0xffff772000007947 */ /* 0x003fea000383ffff */
.L_x_2822:
[----:B------:R-:W-:Y:S01]  /*ff50*/  HFMA2.MMA R76, -RZ, RZ, 0, 5.9604644775390625e-08 ;  /* 0x00000001ff4c7435 */ /* 0x000fe200000001ff */
[----:B0-----:R-:W-:Y:S02]  /*ff60*/  MOV R65, R80 ;  /* 0x0000005000417202 */ /* 0x001fe40000000f00 */
[----:B------:R-:W-:Y:S02]  /*ff70*/  MOV R78, RZ ;  /* 0x000000ff004e7202 */ /* 0x000fe40000000f00 */
[----:B------:R-:W-:Y:S02]  /*ff80*/  MOV R81, 0xffffffff ;  /* 0xffffffff00517802 */ /* 0x000fe40000000f00 */
[----:B------:R-:W-:Y:S02]  /*ff90*/  MOV R60, 0xffb0 ;  /* 0x0000ffb0003c7802 */ /* 0x000fe40000000f00 */
[----:B-1---5:R-:W-:Y:S05]  /*ffa0*/  CALL.REL.NOINC `($__internal_71_$__cuda_sm70_shflsync_up) ;  /* 0x000012d000007944 */ /* 0x022fea0003c00000 */
[----:B0-----:R-:W-:Y:S01]  /*ffb0*/  HFMA2.MMA R76, -RZ, RZ, 0, 5.9604644775390625e-08 ;  /* 0x00000001ff4c7435 */ /* 0x001fe200000001ff */
[----:B-1----:R-:W-:-:S02]  /*ffc0*/  MOV R62, R65 ;  /* 0x00000041003e7202 */ /* 0x002fc40000000f00 */
[----:B------:R-:W-:Y:S02]  /*ffd0*/  MOV R65, R77 ;  /* 0x0000004d00417202 */ /* 0x000fe40000000f00 */
[----:B------:R-:W-:Y:S02]  /*ffe0*/  MOV R78, RZ ;  /* 0x000000ff004e7202 */ /* 0x000fe40000000f00 */
[----:B------:R-:W-:Y:S02]  /*fff0*/  MOV R81, 0xffffffff ;  /* 0xffffffff00517802 */ /* 0x000fe40000000f00 */
[----:B------:R-:W-:Y:S02]  /*10000*/  MOV R60, 0x10020 ;  /* 0x00010020003c7802 */ /* 0x000fe40000000f00 */
[----:B------:R-:W-:Y:S05]  /*10010*/  CALL.REL.NOINC `($__internal_71_$__cuda_sm70_shflsync_up) ;  /* 0x0000126000007944 */ /* 0x000fea0003c00000 */
[----:B0-----:R-:W-:Y:S01]  /*10020*/  HFMA2.MMA R76, -RZ, RZ, 0, 5.9604644775390625e-08 ;  /* 0x00000001ff4c7435 */ /* 0x001fe200000001ff */
[----:B-1----:R-:W-:Y:S02]  /*10030*/  MOV R64, R65 ;  /* 0x0000004100407202 */ /* 0x002fe40000000f00 */
[----:B------:R-:W-:Y:S02]  /*10040*/  MOV R65, R82 ;  /* 0x0000005200417202 */ /* 0x000fe40000000f00 */
[----:B------:R-:W-:-:S02]  /*10050*/  MOV R78, RZ ;  /* 0x000000ff004e7202 */ /* 0x000fc40000000f00 */
[----:B------:R-:W-:Y:S02]  /*10060*/  MOV R81, 0xffffffff ;  /* 0xffffffff00517802 */ /* 0x000fe40000000f00 */
[----:B------:R-:W-:Y:S02]  /*10070*/  MOV R60, 0x10090 ;  /* 0x00010090003c7802 */ /* 0x000fe40000000f00 */
[----:B------:R-:W-:Y:S05]  /*10080*/  CALL.REL.NOINC `($__internal_71_$__cuda_sm70_shflsync_up) ;  /* 0x000011f000007944 */ /* 0x000fea0003c00000 */
[----:B0-----:R-:W-:Y:S01]  /*10090*/  HFMA2.MMA R76, -RZ, RZ, 0, 5.9604644775390625e-08 ;  /* 0x00000001ff4c7435 */ /* 0x001fe200000001ff */
[----:B-1----:R-:W-:Y:S02]  /*100a0*/  MOV R66, R65 ;  /* 0x0000004100427202 */ /* 0x002fe40000000f00 */
[----:B------:R-:W-:Y:S02]  /*100b0*/  MOV R65, R83 ;  /* 0x0000005300417202 */ /* 0x000fe40000000f00 */
[----:B------:R-:W-:Y:S02]  /*100c0*/  MOV R78, RZ ;  /* 0x000000ff004e7202 */ /* 0x000fe40000000f00 */
[----:B------:R-:W-:Y:S02]  /*100d0*/  MOV R81, 0xffffffff ;  /* 0xffffffff00517802 */ /* 0x000fe40000000f00 */
[----:B------:R-:W-:-:S02]  /*100e0*/  MOV R60, 0x10100 ;  /* 0x00010100003c7802 */ /* 0x000fc40000000f00 */
[----:B------:R-:W-:Y:S05]  /*100f0*/  CALL.REL.NOINC `($__internal_71_$__cuda_sm70_shflsync_up) ;  /* 0x0000118000007944 */ /* 0x000fea0003c00000 */
        /* <DEDUP_REMOVED lines=9> */
[----:B------:R-:W-:Y:S05]  /*10190*/  CALL.REL.NOINC `($__internal_70_$__cuda_sm70_shflsync_idx_p) ;  /* 0x000010a000007944 */ /* 0x000fea0003c00000 */
[----:B0-----:R-:W-:Y:S01]  /*101a0*/  HFMA2.MMA R64, -RZ, RZ, 0, 0 ;  /* 0x00000000ff407435 */ /* 0x001fe200000001ff */
[----:B-1----:R-:W-:-:S02]  /*101b0*/  MOV R217, R62 ;  /* 0x0000003e00d97202 */ /* 0x002fc40000000f00 */
[----:B------:R-:W-:Y:S02]  /*101c0*/  MOV R63, R57 ;  /* 0x00000039003f7202 */ /* 0x000fe40000000f00 */
[----:B------:R-:W-:Y:S02]  /*101d0*/  MOV R65, 0x1f ;  /* 0x0000001f00417802 */ /* 0x000fe40000000f00 */
[----:B------:R-:W-:Y:S02]  /*101e0*/  MOV R62, 0xffffffff ;  /* 0xffffffff003e7802 */ /* 0x000fe40000000f00 */
[----:B------:R-:W-:Y:S02]  /*101f0*/  MOV R60, 0x10210 ;  /* 0x00010210003c7802 */ /* 0x000fe40000000f00 */
[----:B------:R-:W-:Y:S05]  /*10200*/  CALL.REL.NOINC `($__internal_70_$__cuda_sm70_shflsync_idx_p) ;  /* 0x0000103000007944 */ /* 0x000fea0003c00000 */
[----:B0-----:R-:W-:Y:S01]  /*10210*/  HFMA2.MMA R64, -RZ, RZ, 0, 0 ;  /* 0x00000000ff407435 */ /* 0x001fe200000001ff */
[----:B-1----:R-:W-:Y:S02]  /*10220*/  MOV R218, R62 ;  /* 0x0000003e00da7202 */ /* 0x002fe40000000f00 */
[----:B------:R-:W-:Y:S02]  /*10230*/  MOV R63, R58 ;  /* 0x0000003a003f7202 */ /* 0x000fe40000000f00 */
[----:B------:R-:W-:-:S02]  /*10240*/  MOV R65, 0x1f ;  /* 0x0000001f00417802 */ /* 0x000fc40000000f00 */
[----:B------:R-:W-:Y:S02]  /*10250*/  MOV R62, 0xffffffff ;  /* 0xffffffff003e7802 */ /* 0x000fe40000000f00 */
[----:B------:R-:W-:Y:S02]  /*10260*/  MOV R60, 0x10280 ;  /* 0x00010280003c7802 */ /* 0x000fe40000000f00 */
[----:B------:R-:W-:Y:S05]  /*10270*/  CALL.REL.NOINC `($__internal_70_$__cuda_sm70_shflsync_idx_p) ;  /* 0x00000fc000007944 */ /* 0x000fea0003c00000 */
[----:B0-----:R-:W-:Y:S01]  /*10280*/  HFMA2.MMA R64, -RZ, RZ, 0, 0 ;  /* 0x00000000ff407435 */ /* 0x001fe200000001ff */
[----:B-1----:R-:W-:Y:S02]  /*10290*/  MOV R66, R62 ;  /* 0x0000003e00427202 */ /* 0x002fe40000000f00 */
[----:B------:R-:W-:Y:S02]  /*102a0*/  MOV R63, R59 ;  /* 0x0000003b003f7202 */ /* 0x000fe40000000f00 */
[----:B------:R-:W-:Y:S02]  /*102b0*/  MOV R65, 0x1f ;  /* 0x0000001f00417802 */ /* 0x000fe40000000f00 */
[----:B------:R-:W-:Y:S02]  /*102c0*/  MOV R62, 0xffffffff ;  /* 0xffffffff003e7802 */ /* 0x000fe40000000f00 */
[----:B------:R-:W-:-:S02]  /*102d0*/  MOV R60, 0x102f0 ;  /* 0x000102f0003c7802 */ /* 0x000fc40000000f00 */
[----:B------:R-:W-:Y:S05]  /*102e0*/  CALL.REL.NOINC `($__internal_70_$__cuda_sm70_shflsync_idx_p) ;  /* 0x00000f5000007944 */ /* 0x000fea0003c00000 */
[----:B-1----:R-:W-:Y:S01]  /*102f0*/  MOV R67, R62 ;  /* 0x0000003e00437202 */ /* 0x002fe20000000f00 */
[----:B0-----:R-:W-:Y:S05]  /*10300*/  BRA `(.L_x_2922) ;  /* 0xffff768000007947 */ /* 0x001fea000383ffff */
.L_x_2825:
[----:B------:R-:W-:Y:S01]  /*10310*/  HFMA2.MMA R84, -RZ, RZ, 0, 5.9604644775390625e-08 ;  /* 0x00000001ff547435 */ /* 0x000fe200000001ff */
[----:B------:R-:W-:-:S02]  /*10320*/  MOV R65, R79 ;  /* 0x0000004f00417202 */ /* 0x000fc40000000f00 */
[----:B------:R-:W-:Y:S02]  /*10330*/  MOV R81, 0x1f ;  /* 0x0000001f00517802 */ /* 0x000fe40000000f00 */
[----:B------:R-:W-:Y:S02]  /*10340*/  MOV R86, 0xffffffff ;  /* 0xffffffff00567802 */ /* 0x000fe40000000f00 */
[----:B------:R-:W-:Y:S02]  /*10350*/  MOV R60, 0x10370 ;  /* 0x00010370003c7802 */ /* 0x000fe40000000f00 */
[----:B------:R-:W-:Y:S05]  /*10360*/  CALL.REL.NOINC `($__internal_69_$__cuda_sm70_shflsync_down) ;  /* 0x00000e9000007944 */ /* 0x000fea0003c00000 */
[----:B-1----:R-:W-:Y:S01]  /*10370*/  MOV R62, R81 ;  /* 0x00000051003e7202 */ /* 0x002fe20000000f00 */
[----:B0-----:R-:W-:Y:S05]  /*10380*/  BRA `(.L_x_2923) ;  /* 0xffff8be000007947 */ /* 0x001fea000383ffff */
.L_x_2826:
[----:B------:R-:W-:Y:S01]  /*10390*/  HFMA2.MMA R84, -RZ, RZ, 0, 5.9604644775390625e-08 ;  /* 0x00000001ff547435 */ /* 0x000fe200000001ff */
[----:B------:R-:W-:Y:S02]  /*103a0*/  MOV R65, R78 ;  /* 0x0000004e00417202 */ /* 0x000fe40000000f00 */
[----:B------:R-:W-:Y:S02]  /*103b0*/  MOV R81, 0x1f ;  /* 0x0000001f00517802 */ /* 0x000fe40000000f00 */
[----:B------:R-:W-:-:S02]  /*103c0*/  MOV R86, 0xffffffff ;  /* 0xffffffff00567802 */ /* 0x000fc40000000f00 */
[----:B------:R-:W-:Y:S02]  /*103d0*/  MOV R60, 0x103f0 ;  /* 0x000103f0003c7802 */ /* 0x000fe40000000f00 */
[----:B01----:R-:W-:Y:S05]  /*103e0*/  CALL.REL.NOINC `($__internal_69_$__cuda_sm70_shflsync_down) ;  /* 0x00000e1000007944 */ /* 0x003fea0003c00000 */
[----:B0-----:R-:W-:Y:S01]  /*103f0*/  HFMA2.MMA R84, -RZ, RZ, 0, 5.9604644775390625e-08 ;  /* 0x00000001ff547435 */ /* 0x001fe200000001ff */
[----:B-1----:R-:W-:Y:S02]  /*10400*/  MOV R63, R81 ;  /* 0x00000051003f7202 */ /* 0x002fe40000000f00 */
[----:B------:R-:W-:Y:S02]  /*10410*/  MOV R65, R67 ;  /* 0x0000004300417202 */ /* 0x000fe40000000f00 */
[----:B------:R-:W-:Y:S02]  /*10420*/  MOV R81, 0x1f ;  /* 0x0000001f00517802 */ /* 0x000fe40000000f00 */
[----:B------:R-:W-:Y:S02]  /*10430*/  MOV R86, 0xffffffff ;  /* 0xffffffff00567802 */ /* 0x000fe40000000f00 */
[----:B------:R-:W-:Y:S02]  /*10440*/  MOV R60, 0x10460 ;  /* 0x00010460003c7802 */ /* 0x000fe40000000f00 */
[----:B------:R-:W-:Y:S05]  /*10450*/  CALL.REL.NOINC `($__internal_69_$__cuda_sm70_shflsync_down) ;  /* 0x00000da000007944 */ /* 0x000fea0003c00000 */
[----:B0-----:R-:W-:Y:S01]  /*10460*/  HFMA2.MMA R84, -RZ, RZ, 0, 5.9604644775390625e-08 ;  /* 0x00000001ff547435 */ /* 0x001fe200000001ff */
[----:B-1----:R-:W-:-:S02]  /*10470*/  MOV R64, R81 ;  /* 0x0000005100407202 */ /* 0x002fc40000000f00 */
[----:B------:R-:W-:Y:S02]  /*10480*/  MOV R65, R66 ;  /* 0x0000004200417202 */ /* 0x000fe40000000f00 */
[----:B------:R-:W-:Y:S02]  /*10490*/  MOV R81, 0x1f ;  /* 0x0000001f00517802 */ /* 0x000fe40000000f00 */
[----:B------:R-:W-:Y:S02]  /*104a0*/  MOV R86, 0xffffffff ;  /* 0xffffffff00567802 */ /* 0x000fe40000000f00 */
[----:B------:R-:W-:Y:S02]  /*104b0*/  MOV R60, 0x104d0 ;  /* 0x000104d0003c7802 */ /* 0x000fe40000000f00 */
[----:B------:R-:W-:Y:S05]  /*104c0*/  CALL.REL.NOINC `($__internal_69_$__cuda_sm70_shflsync_down) ;  /* 0x00000d3000007944 */ /* 0x000fea0003c00000 */
[----:B-1----:R-:W-:Y:S01]  /*104d0*/  MOV R60, R81 ;  /* 0x00000051003c7202 */ /* 0x002fe20000000f00 */
[----:B0-----:R-:W-:Y:S05]  /*104e0*/  BRA `(.L_x_2924) ;  /* 0xffff8ac000007947 */ /* 0x001fea000383ffff */
.L_x_2829:
[----:B------:R-:W-:Y:S01]  /*104f0*/  HFMA2.MMA R84, -RZ, RZ, 0, 1.1920928955078125e-07 ;  /* 0x00000002ff547435 */ /* 0x000fe200000001ff */
[----:B------:R-:W-:Y:S02]  /*10500*/  MOV R65, R79 ;  /* 0x0000004f00417202 */ /* 0x000fe40000000f00 */
[----:B------:R-:W-:-:S02]  /*10510*/  MOV R81, 0x1f ;  /* 0x0000001f00517802 */ /* 0x000fc40000000f00 */
[----:B------:R-:W-:Y:S02]  /*10520*/  MOV R86, 0xffffffff ;  /* 0xffffffff00567802 */ /* 0x000fe40000000f00 */
[----:B0-----:R-:W-:Y:S02]  /*10530*/  MOV R60, 0x10550 ;  /* 0x00010550003c7802 */ /* 0x001fe40000000f00 */
[----:B-1234-:R-:W-:Y:S05]  /*10540*/  CALL.REL.NOINC `($__internal_69_$__cuda_sm70_shflsync_down) ;  /* 0x00000cb000007944 */ /* 0x01efea0003c00000 */
[----:B0-----:R-:W-:Y:S01]  /*10550*/  HFMA2.MMA R84, -RZ, RZ, 0, 1.1920928955078125e-07 ;  /* 0x00000002ff547435 */ /* 0x001fe200000001ff */
[----:B-1----:R-:W-:Y:S02]  /*10560*/  MOV R62, R81 ;  /* 0x00000051003e7202 */ /* 0x002fe40000000f00 */
[----:B------:R-:W-:Y:S02]  /*10570*/  MOV R65, R78 ;  /* 0x0000004e00417202 */ /* 0x000fe40000000f00 */
[----:B------:R-:W-:Y:S02]  /*10580*/  MOV R81, 0x1f ;  /* 0x0000001f00517802 */ /* 0x000fe40000000f00 */
[----:B------:R-:W-:Y:S02]  /*10590*/  MOV R86, 0xffffffff ;  /* 0xffffffff00567802 */ /* 0x000fe40000000f00 */
[----:B------:R-:W-:-:S02]  /*105a0*/  MOV R60, 0x105c0 ;  /* 0x000105c0003c7802 */ /* 0x000fc40000000f00 */
[----:B------:R-:W-:Y:S05]  /*105b0*/  CALL.REL.NOINC `($__internal_69_$__cuda_sm70_shflsync_down) ;  /* 0x00000c4000007944 */ /* 0x000fea0003c00000 */
[----:B0-----:R-:W-:Y:S01]  /*105c0*/  HFMA2.MMA R84, -RZ, RZ, 0, 1.1920928955078125e-07 ;  /* 0x00000002ff547435 */ /* 0x001fe200000001ff */
[----:B-1----:R-:W-:-:S02]  /*105d0*/  MOV R63, R81 ;  /* 0x00000051003f7202 */ /* 0x002fc40000000f00 */
[----:B------:R-:W-:Y:S02]  /*105e0*/  MOV R65, R67 ;  /* 0x0000004300417202 */ /* 0x000fe40000000f00 */
[----:B------:R-:W-:Y:S02]  /*105f0*/  MOV R81, 0x1f ;  /* 0x0000001f00517802 */ /* 0x000fe40000000f00 */
[----:B------:R-:W-:Y:S02]  /*10600*/  MOV R86, 0xffffffff ;  /* 0xffffffff00567802 */ /* 0x000fe40000000f00 */
[----:B------:R-:W-:Y:S02]  /*10610*/  MOV R60, 0x10630 ;  /* 0x00010630003c7802 */ /* 0x000fe40000000f00 */
[----:B------:R-:W-:Y:S05]  /*10620*/  CALL.REL.NOINC `($__internal_69_$__cuda_sm70_shflsync_down) ;  /* 0x00000bd000007944 */ /* 0x000fea0003c00000 */
[----:B0-----:R-:W-:Y:S01]  /*10630*/  HFMA2.MMA R84, -RZ, RZ, 0, 1.1920928955078125e-07 ;  /* 0x00000002ff547435 */ /* 0x001fe200000001ff */
[----:B-1----:R-:W-:Y:S02]  /*10640*/  MOV R64, R81 ;  /* 0x0000005100407202 */ /* 0x002fe40000000f00 */
[----:B------:R-:W-:Y:S02]  /*10650*/  MOV R65, R66 ;  /* 0x0000004200417202 */ /* 0x000fe40000000f00 */
[----:B------:R-:W-:-:S02]  /*10660*/  MOV R81, 0x1f ;  /* 0x0000001f00517802 */ /* 0x000fc40000000f00 */
[----:B------:R-:W-:Y:S02]  /*10670*/  MOV R86, 0xffffffff ;  /* 0xffffffff00567802 */ /* 0x000fe40000000f00 */
[----:B------:R-:W-:Y:S02]  /*10680*/  MOV R60, 0x106a0 ;  /* 0x000106a0003c7802 */ /* 0x000fe40000000f00 */
[----:B------:R-:W-:Y:S05]  /*10690*/  CALL.REL.NOINC `($__internal_69_$__cuda_sm70_shflsync_down) ;  /* 0x00000b6000007944 */ /* 0x000fea0003c00000 */
[----:B-1----:R-:W-:Y:S01]  /*106a0*/  MOV R60, R81 ;  /* 0x00000051003c7202 */ /* 0x002fe20000000f00 */
[----:B0-----:R-:W-:Y:S05]  /*106b0*/  BRA `(.L_x_2925) ;  /* 0xffff8a4000007947 */ /* 0x001fea000383ffff */
.L_x_2832:
[----:B------:R-:W-:Y:S01]  /*106c0*/  HFMA2.MMA R84, -RZ, RZ, 0, 2.384185791015625e-07 ;  /* 0x00000004ff547435 */ /* 0x000fe200000001ff */
[----:B------:R-:W-:Y:S02]  /*106d0*/  MOV R65, R79 ;  /* 0x0000004f00417202 */ /* 0x000fe40000000f00 */
[----:B------:R-:W-:Y:S02]  /*106e0*/  MOV R81, 0x1f ;  /* 0x0000001f00517802 */ /* 0x000fe40000000f00 */
[----:B------:R-:W-:Y:S02]  /*106f0*/  MOV R86, 0xffffffff ;  /* 0xffffffff00567802 */ /* 0x000fe40000000f00 */
[----:B0-----:R-:W-:-:S02]  /*10700*/  MOV R60, 0x10720 ;  /* 0x00010720003c7802 */ /* 0x001fc40000000f00 */
[----:B-1234-:R-:W-:Y:S05]  /*10710*/  CALL.REL.NOINC `($__internal_69_$__cuda_sm70_shflsync_down) ;  /* 0x00000ae000007944 */ /* 0x01efea0003c00000 */
[----:B-1----:R-:W-:Y:S01]  /*10720*/  MOV R62, R81 ;  /* 0x00000051003e7202 */ /* 0x002fe20000000f00 */
[----:B0-----:R-:W-:Y:S05]  /*10730*/  BRA `(.L_x_2926) ;  /* 0xffff8ae000007947 */ /* 0x001fea000383ffff */
.L_x_2833:
[----:B------:R-:W-:Y:S01]  /*10740*/  HFMA2.MMA R84, -RZ, RZ, 0, 2.384185791015625e-07 ;  /* 0x00000004ff547435 */ /* 0x000fe200000001ff */
[----:B------:R-:W-:-:S02]  /*10750*/  MOV R65, R78 ;  /* 0x0000004e00417202 */ /* 0x000fc40000000f00 */
[----:B------:R-:W-:Y:S02]  /*10760*/  MOV R81, 0x1f ;  /* 0x0000001f00517802 */ /* 0x000fe40000000f00 */
[----:B------:R-:W-:Y:S02]  /*10770*/  MOV R86, 0xffffffff ;  /* 0xffffffff00567802 */ /* 0x000fe40000000f00 */
[----:B0-----:R-:W-:Y:S02]  /*10780*/  MOV R60, 0x107a0 ;  /* 0x000107a0003c7802 */ /* 0x001fe40000000f00 */
[----:B-1234-:R-:W-:Y:S05]  /*10790*/  CALL.REL.NOINC `($__internal_69_$__cuda_sm70_shflsync_down) ;  /* 0x00000a6000007944 */ /* 0x01efea0003c00000 */
[----:B0-----:R-:W-:Y:S01]  /*107a0*/  HFMA2.MMA R84, -RZ, RZ, 0, 2.384185791015625e-07 ;  /* 0x00000004ff547435 */ /* 0x001fe200000001ff */
[----:B-1----:R-:W-:Y:S02]  /*107b0*/  MOV R63, R81 ;  /* 0x00000051003f7202 */ /* 0x002fe40000000f00 */
[----:B------:R-:W-:Y:S02]  /*107c0*/  MOV R65, R67 ;  /* 0x0000004300417202 */ /* 0x000fe40000000f00 */
[----:B------:R-:W-:Y:S02]  /*107d0*/  MOV R81, 0x1f ;  /* 0x0000001f00517802 */ /* 0x000fe40000000f00 */
[----:B------:R-:W-:-:S02]  /*107e0*/  MOV R86, 0xffffffff ;  /* 0xffffffff00567802 */ /* 0x000fc40000000f00 */
[----:B------:R-:W-:Y:S02]  /*107f0*/  MOV R60, 0x10810 ;  /* 0x00010810003c7802 */ /* 0x000fe40000000f00 */
[----:B------:R-:W-:Y:S05]  /*10800*/  CALL.REL.NOINC `($__internal_69_$__cuda_sm70_shflsync_down) ;  /* 0x000009f000007944 */ /* 0x000fea0003c00000 */
[----:B0-----:R-:W-:Y:S01]  /*10810*/  HFMA2.MMA R84, -RZ, RZ, 0, 2.384185791015625e-07 ;  /* 0x00000004ff547435 */ /* 0x001fe200000001ff */
[----:B-1----:R-:W-:Y:S02]  /*10820*/  MOV R64, R81 ;  /* 0x0000005100407202 */ /* 0x002fe40000000f00 */
[----:B------:R-:W-:Y:S02]  /*10830*/  MOV R65, R66 ;  /* 0x0000004200417202 */ /* 0x000fe40000000f00 */
[----:B------:R-:W-:Y:S02]  /*10840*/  MOV R81, 0x1f ;  /* 0x0000001f00517802 */ /* 0x000fe40000000f00 */
[----:B------:R-:W-:Y:S02]  /*10850*/  MOV R86, 0xffffffff ;  /* 0xffffffff00567802 */ /* 0x000fe40000000f00 */
[----:B------:R-:W-:Y:S02]  /*10860*/  MOV R60, 0x10880 ;  /* 0x00010880003c7802 */ /* 0x000fe40000000f00 */
[----:B------:R-:W-:Y:S05]  /*10870*/  CALL.REL.NOINC `($__internal_69_$__cuda_sm70_shflsync_down) ;  /* 0x0000098000007944 */ /* 0x000fea0003c00000 */
[----:B-1----:R-:W-:Y:S01]  /*10880*/  MOV R60, R81 ;  /* 0x00000051003c7202 */ /* 0x002fe20000000f00 */
[----:B0-----:R-:W-:Y:S05]  /*10890*/  BRA `(.L_x_2927) ;  /* 0xffff89c000007947 */ /* 0x001fea000383ffff */
.L_x_2836:
[----:B------:R-:W-:Y:S01]  /*108a0*/  HFMA2.MMA R84, -RZ, RZ, 0, 4.76837158203125e-07 ;  /* 0x00000008ff547435 */ /* 0x000fe200000001ff */
[----:B------:R-:W-:-:S02]  /*108b0*/  MOV R65, R79 ;  /* 0x0000004f00417202 */ /* 0x000fc40000000f00 */
[----:B------:R-:W-:Y:S02]  /*108c0*/  MOV R81, 0x1f ;  /* 0x0000001f00517802 */ /* 0x000fe40000000f00 */
[----:B------:R-:W-:Y:S02]  /*108d0*/  MOV R86, 0xffffffff ;  /* 0xffffffff00567802 */ /* 0x000fe40000000f00 */
[----:B0-----:R-:W-:Y:S02]  /*108e0*/  MOV R60, 0x10900 ;  /* 0x00010900003c7802 */ /* 0x001fe40000000f00 */
[----:B-1234-:R-:W-:Y:S05]  /*108f0*/  CALL.REL.NOINC `($__internal_69_$__cuda_sm70_shflsync_down) ;  /* 0x0000090000007944 */ /* 0x01efea0003c00000 */
[----:B0-----:R-:W-:Y:S01]  /*10900*/  HFMA2.MMA R84, -RZ, RZ, 0, 4.76837158203125e-07 ;  /* 0x00000008ff547435 */ /* 0x001fe200000001ff */
[----:B-1----:R-:W-:Y:S02]  /*10910*/  MOV R62, R81 ;  /* 0x00000051003e7202 */ /* 0x002fe40000000f00 */
[----:B------:R-:W-:Y:S02]  /*10920*/  MOV R65, R78 ;  /* 0x0000004e00417202 */ /* 0x000fe40000000f00 */
[----:B------:R-:W-:Y:S02]  /*10930*/  MOV R81, 0x1f ;  /* 0x0000001f00517802 */ /* 0x000fe40000000f00 */
[----:B------:R-:W-:-:S02]  /*10940*/  MOV R86, 0xffffffff ;  /* 0xffffffff00567802 */ /* 0x000fc40000000f00 */
[----:B------:R-:W-:Y:S02]  /*10950*/  MOV R60, 0x10970 ;  /* 0x00010970003c7802 */ /* 0x000fe40000000f00 */
[----:B------:R-:W-:Y:S05]  /*10960*/  CALL.REL.NOINC `($__internal_69_$__cuda_sm70_shflsync_down) ;  /* 0x0000089000007944 */ /* 0x000fea0003c00000 */
[----:B0-----:R-:W-:Y:S01]  /*10970*/  HFMA2.MMA R84, -RZ, RZ, 0, 4.76837158203125e-07 ;  /* 0x00000008ff547435 */ /* 0x001fe200000001ff */
[----:B-1----:R-:W-:Y:S02]  /*10980*/  MOV R63, R81 ;  /* 0x00000051003f7202 */ /* 0x002fe40000000f00 */
[----:B------:R-:W-:Y:S02]  /*10990*/  MOV R65, R67 ;  /* 0x0000004300417202 */ /* 0x000fe40000000f00 */
[----:B------:R-:W-:Y:S02]  /*109a0*/  MOV R81, 0x1f ;  /* 0x0000001f00517802 */ /* 0x000fe40000000f00 */
[----:B------:R-:W-:Y:S02]  /*109b0*/  MOV R86, 0xffffffff ;  /* 0xffffffff00567802 */ /* 0x000fe40000000f00 */
[----:B------:R-:W-:Y:S02]  /*109c0*/  MOV R60, 0x109e0 ;  /* 0x000109e0003c7802 */ /* 0x000fe40000000f00 */
[----:B------:R-:W-:Y:S05]  /*109d0*/  CALL.REL.NOINC `($__internal_69_$__cuda_sm70_shflsync_down) ;  /* 0x0000082000007944 */ /* 0x000fea0003c00000 */
[----:B0-----:R-:W-:Y:S01]  /*109e0*/  HFMA2.MMA R84, -RZ, RZ, 0, 4.76837158203125e-07 ;  /* 0x00000008ff547435 */ /* 0x001fe200000001ff */
        /* <DEDUP_REMOVED lines=8> */
.L_x_2839:
[----:B------:R-:W-:Y:S01]  /*10a70*/  HFMA2.MMA R84, -RZ, RZ, 0, 9.5367431640625e-07 ;  /* 0x00000010ff547435 */ /* 0x000fe200000001ff */
[----:B------:R-:W-:Y:S02]  /*10a80*/  MOV R65, R79 ;  /* 0x0000004f00417202 */ /* 0x000fe40000000f00 */
[----:B------:R-:W-:-:S02]  /*10a90*/  MOV R81, 0x1f ;  /* 0x0000001f00517802 */ /* 0x000fc40000000f00 */
[----:B------:R-:W-:Y:S02]  /*10aa0*/  MOV R86, 0xffffffff ;  /* 0xffffffff00567802 */ /* 0x000fe40000000f00 */
[----:B0-----:R-:W-:Y:S02]  /*10ab0*/  MOV R60, 0x10ad0 ;  /* 0x00010ad0003c7802 */ /* 0x001fe40000000f00 */
[----:B-1234-:R-:W-:Y:S05]  /*10ac0*/  CALL.REL.NOINC `($__internal_69_$__cuda_sm70_shflsync_down) ;  /* 0x0000073000007944 */ /* 0x01efea0003c00000 */
[----:B-1----:R-:W-:Y:S01]  /*10ad0*/  MOV R62, R81 ;  /* 0x00000051003e7202 */ /* 0x002fe20000000f00 */
[----:B0-----:R-:W-:Y:S05]  /*10ae0*/  BRA `(.L_x_2929) ;  /* 0xffff89e000007947 */ /* 0x001fea000383ffff */
.L_x_2840:
[----:B------:R-:W-:Y:S01]  /*10af0*/  HFMA2.MMA R84, -RZ, RZ, 0, 9.5367431640625e-07 ;  /* 0x00000010ff547435 */ /* 0x000fe200000001ff */
[----:B------:R-:W-:Y:S02]  /*10b00*/  MOV R65, R78 ;  /* 0x0000004e00417202 */ /* 0x000fe40000000f00 */
[----:B------:R-:W-:Y:S02]  /*10b10*/  MOV R81, 0x1f ;  /* 0x0000001f00517802 */ /* 0x000fe40000000f00 */
[----:B------:R-:W-:Y:S02]  /*10b20*/  MOV R86, 0xffffffff ;  /* 0xffffffff00567802 */ /* 0x000fe40000000f00 */
[----:B0-----:R-:W-:-:S02]  /*10b30*/  MOV R60, 0x10b50 ;  /* 0x00010b50003c7802 */ /* 0x001fc40000000f00 */
[----:B-1234-:R-:W-:Y:S05]  /*10b40*/  CALL.REL.NOINC `($__internal_69_$__cuda_sm70_shflsync_down) ;  /* 0x000006b000007944 */ /* 0x01efea0003c00000 */
[----:B0-----:R-:W-:Y:S01]  /*10b50*/  HFMA2.MMA R84, -RZ, RZ, 0, 9.5367431640625e-07 ;  /* 0x00000010ff547435 */ /* 0x001fe200000001ff */
[----:B-1----:R-:W-:-:S02]  /*10b60*/  MOV R63, R81 ;  /* 0x00000051003f7202 */ /* 0x002fc40000000f00 */
[----:B------:R-:W-:Y:S02]  /*10b70*/  MOV R65, R67 ;  /* 0x0000004300417202 */ /* 0x000fe40000000f00 */
[----:B------:R-:W-:Y:S02]  /*10b80*/  MOV R81, 0x1f ;  /* 0x0000001f00517802 */ /* 0x000fe40000000f00 */
[----:B------:R-:W-:Y:S02]  /*10b90*/  MOV R86, 0xffffffff ;  /* 0xffffffff00567802 */ /* 0x000fe40000000f00 */
[----:B------:R-:W-:Y:S02]  /*10ba0*/  MOV R60, 0x10bc0 ;  /* 0x00010bc0003c7802 */ /* 0x000fe40000000f00 */
[----:B------:R-:W-:Y:S05]  /*10bb0*/  CALL.REL.NOINC `($__internal_69_$__cuda_sm70_shflsync_down) ;  /* 0x0000064000007944 */ /* 0x000fea0003c00000 */
[----:B0-----:R-:W-:Y:S01]  /*10bc0*/  HFMA2.MMA R84, -RZ, RZ, 0, 9.5367431640625e-07 ;  /* 0x00000010ff547435 */ /* 0x001fe200000001ff */
        /* <DEDUP_REMOVED lines=8> */
.L_x_2843:
[----:B----4-:R-:W-:Y:S01]  /*10c50*/  HFMA2.MMA R64, -RZ, RZ, 0, 0 ;  /* 0x00000000ff407435 */ /* 0x010fe200000001ff */
[----:B---3--:R-:W-:Y:S02]  /*10c60*/  MOV R63, R79 ;  /* 0x0000004f003f7202 */ /* 0x008fe40000000f00 */
[----:B------:R-:W-:Y:S02]  /*10c70*/  MOV R65, 0x1f ;  /* 0x0000001f00417802 */ /* 0x000fe40000000f00 */
[----:B-1----:R-:W-:Y:S02]  /*10c80*/  MOV R62, 0xffffffff ;  /* 0xffffffff003e7802 */ /* 0x002fe40000000f00 */
[----:B0-----:R-:W-:-:S02]  /*10c90*/  MOV R60, 0x10cb0 ;  /* 0x00010cb0003c7802 */ /* 0x001fc40000000f00 */
[----:B--2---:R-:W-:Y:S05]  /*10ca0*/  CALL.REL.NOINC `($__internal_70_$__cuda_sm70_shflsync_idx_p) ;  /* 0x0000059000007944 */ /* 0x004fea0003c00000 */
        /* <DEDUP_REMOVED lines=21> */
[----:B------:R-:W-:Y:S01]  /*10e00*/  HFMA2.MMA R84, -RZ, RZ, 0, 5.9604644775390625e-08 ;  /* 0x00000001ff547435 */ /* 0x000fe200000001ff */
[----:B-1----:R-:W-:-:S02]  /*10e10*/  MOV R237, R62 ;  /* 0x0000003e00ed7202 */ /* 0x002fc40000000f00 */
[----:B0-----:R-:W-:Y:S02]  /*10e20*/  MOV R65, R79 ;  /* 0x0000004f00417202 */ /* 0x001fe40000000f00 */
[----:B------:R-:W-:Y:S02]  /*10e30*/  MOV R81, 0x1f ;  /* 0x0000001f00517802 */ /* 0x000fe40000000f00 */
[----:B------:R-:W-:Y:S02]  /*10e40*/  MOV R86, 0xffffffff ;  /* 0xffffffff00567802 */ /* 0x000fe40000000f00 */
[----:B------:R-:W-:Y:S02]  /*10e50*/  MOV R60, 0x10e70 ;  /* 0x00010e70003c7802 */ /* 0x000fe40000000f00 */
[----:B------:R-:W-:Y:S05]  /*10e60*/  CALL.REL.NOINC `($__internal_69_$__cuda_sm70_shflsync_down) ;  /* 0x0000039000007944 */ /* 0x000fea0003c00000 */
[----:B0-----:R-:W-:Y:S01]  /*10e70*/  HFMA2.MMA R84, -RZ, RZ, 0, 5.9604644775390625e-08 ;  /* 0x00000001ff547435 */ /* 0x001fe200000001ff */
[----:B-1----:R-:W-:Y:S02]  /*10e80*/  MOV R77, R81 ;  /* 0x00000051004d7202 */ /* 0x002fe40000000f00 */
[----:B------:R-:W-:Y:S02]  /*10e90*/  MOV R65, R78 ;  /* 0x0000004e00417202 */ /* 0x000fe40000000f00 */
[----:B------:R-:W-:-:S02]  /*10ea0*/  MOV R81, 0x1f ;  /* 0x0000001f00517802 */ /* 0x000fc40000000f00 */
[----:B------:R-:W-:Y:S02]  /*10eb0*/  MOV R86, 0xffffffff ;  /* 0xffffffff00567802 */ /* 0x000fe40000000f00 */
[----:B------:R-:W-:Y:S02]  /*10ec0*/  MOV R60, 0x10ee0 ;  /* 0x00010ee0003c7802 */ /* 0x000fe40000000f00 */
[----:B------:R-:W-:Y:S05]  /*10ed0*/  CALL.REL.NOINC `($__internal_69_$__cuda_sm70_shflsync_down) ;  /* 0x0000032000007944 */ /* 0x000fea0003c00000 */
[----:B0-----:R-:W-:Y:S01]  /*10ee0*/  HFMA2.MMA R84, -RZ, RZ, 0, 5.9604644775390625e-08 ;  /* 0x00000001ff547435 */ /* 0x001fe200000001ff */
[----:B-1----:R-:W-:Y:S02]  /*10ef0*/  MOV R80, R81 ;  /* 0x0000005100507202 */ /* 0x002fe40000000f00 */
[----:B------:R-:W-:Y:S02]  /*10f00*/  MOV R65, R67 ;  /* 0x0000004300417202 */ /* 0x000fe40000000f00 */
[----:B------:R-:W-:Y:S02]  /*10f10*/  MOV R81, 0x1f ;  /* 0x0000001f00517802 */ /* 0x000fe40000000f00 */
[----:B------:R-:W-:Y:S02]  /*10f20*/  MOV R86, 0xffffffff ;  /* 0xffffffff00567802 */ /* 0x000fe40000000f00 */
[----:B------:R-:W-:-:S02]  /*10f30*/  MOV R60, 0x10f50 ;  /* 0x00010f50003c7802 */ /* 0x000fc40000000f00 */
        /* <DEDUP_REMOVED lines=20> */
[----:B-1----:R-:W-:Y:S05]  /*11080*/  CALL.REL.NOINC `($__internal_70_$__cuda_sm70_shflsync_idx_p) ;  /* 0x000001b000007944 */ /* 0x002fea0003c00000 */
[----:B0-----:R-:W-:Y:S01]  /*11090*/  HFMA2.MMA R64, -RZ, RZ, 0, 0 ;  /* 0x00000000ff407435 */ /* 0x001fe200000001ff */
[----:B-1----:R-:W-:Y:S02]  /*110a0*/  MOV R84, R62 ;  /* 0x0000003e00547202 */ /* 0x002fe40000000f00 */
[----:B------:R-:W-:Y:S02]  /*110b0*/  MOV R63, R57 ;  /* 0x00000039003f7202 */ /* 0x000fe40000000f00 */
[----:B------:R-:W-:Y:S02]  /*110c0*/  MOV R65, 0x1f ;  /* 0x0000001f00417802 */ /* 0x000fe40000000f00 */
[----:B------:R-:W-:Y:S02]  /*110d0*/  MOV R62, 0xffffffff ;  /* 0xffffffff003e7802 */ /* 0x000fe40000000f00 */
[----:B------:R-:W-:Y:S02]  /*110e0*/  MOV R60, 0x11100 ;  /* 0x00011100003c7802 */ /* 0x000fe40000000f00 */
        /* <DEDUP_REMOVED lines=15> */
[----:B-1----:R-:W-:Y:S01]  /*111e0*/  MOV R87, R62 ;  /* 0x0000003e00577202 */ /* 0x002fe20000000f00 */
[----:B0-----:R-:W-:Y:S05]  /*111f0*/  BRA `(.L_x_2931) ;  /* 0xffff853000007947 */ /* 0x001fea000383ffff */
        .weak           $__internal_69_$__cuda_sm70_shflsync_down
        .type           $__internal_69_$__cuda_sm70_shflsync_down,@function
        .size           $__internal_69_$__cuda_sm70_shflsync_down,($__internal_70_$__cuda_sm70_shflsync_idx_p - $__internal_69_$__cuda_sm70_shflsync_down)
$__internal_69_$__cuda_sm70_shflsync_down:
[----:B------:R-:W-:Y:S01]  /*11200*/  HFMA2.MMA R61, -RZ, RZ, 0, 0 ;  /* 0x00000000ff3d7435 */ /* 0x000fe200000001ff */
[----:B------:R-:W-:Y:S04]  /*11210*/  WARPSYNC R86 ;  /* 0x0000005600007348 */ /* 0x000fe80003800000 */
[----:B------:R0:W1:Y:S01]  /*11220*/  SHFL.DOWN PT, R81, R65, R84, R81 ;  /* 0x0800005441517389 */ /* 0x00006200000e0051 */
[----:B------:R-:W-:Y:S05]  /*11230*/  RET.REL.NODEC R60 `(_Z25selective_scan_bwd_kernelI32Selective_Scan_bwd_kernel_traitsILi128ELi16ELb1ELb0ELb1ELb1ELb1EN3c104HalfENS1_7complexIfEEEEv12SSMParamsBwd) ;  /* 0xfffeedc03c007950 */ /* 0x000fea0003c3ffff */
        .weak           $__internal_70_$__cuda_sm70_shflsync_idx_p
        .type           $__internal_70_$__cuda_sm70_shflsync_idx_p,@function
        .size           $__internal_70_$__cuda_sm70_shflsync_idx_p,($__internal_71_$__cuda_sm70_shflsync_up - $__internal_70_$__cuda_sm70_shflsync_idx_p)
$__internal_70_$__cuda_sm70_shflsync_idx_p:
[----:B------:R-:W-:Y:S01]  /*11240*/  MOV R61, 0x0 ;  /* 0x00000000003d7802 */ /* 0x000fe20000000f00 */
[----:B------:R-:W-:Y:S04]  /*11250*/  WARPSYNC R62 ;  /* 0x0000003e00007348 */ /* 0x000fe80003800000 */
[----:B------:R0:W1:Y:S01]  /*11260*/  SHFL.IDX PT, R62, R63, R64, R65 ;  /* 0x000000403f3e7389 */ /* 0x00006200000e0041 */
[----:B------:R-:W-:Y:S05]  /*11270*/  RET.REL.NODEC R60 `(_Z25selective_scan_bwd_kernelI32Selective_Scan_bwd_kernel_traitsILi128ELi16ELb1ELb0ELb1ELb1ELb1EN3c104HalfENS1_7complexIfEEEEv12SSMParamsBwd) ;  /* 0xfffeed803c007950 */ /* 0x000fea0003c3ffff */
        .weak           $__internal_71_$__cuda_sm70_shflsync_up
        .type           $__internal_71_$__cuda_sm70_shflsync_up,@function
        .size           $__internal_71_$__cuda_sm70_shflsync_up,(.L_x_14503 - $__internal_71_$__cuda_sm70_shflsync_up)
$__internal_71_$__cuda_sm70_shflsync_up:
[----:B------:R-:W-:Y:S01]  /*11280*/  HFMA2.MMA R61, -RZ, RZ, 0, 0 ;  /* 0x00000000ff3d7435 */ /* 0x000fe200000001ff */
[----:B------:R-:W-:Y:S04]  /*11290*/  WARPSYNC R81 ;  /* 0x0000005100007348 */ /* 0x000fe80003800000 */
[----:B------:R0:W1:Y:S01]  /*112a0*/  SHFL.UP PT, R65, R65, R76, R78 ;  /* 0x0400004c41417389 */ /* 0x00006200000e004e */
[----:B------:R-:W-:Y:S05]  /*112b0*/  RET.REL.NODEC R60 `(_Z25selective_scan_bwd_kernelI32Selective_Scan_bwd_kernel_traitsILi128ELi16ELb1ELb0ELb1ELb1ELb1EN3c104HalfENS1_7complexIfEEEEv12SSMParamsBwd) ;  /* 0xfffeed403c007950 */ /* 0x000fea0003c3ffff */
.L_x_2932:
        /* <DEDUP_REMOVED lines=12> */
.L_x_14503:


//--------------------- .text._Z25selective_scan_bwd_kernelI32Selective_Scan_bwd_kernel_traitsILi128ELi16ELb1ELb1ELb0ELb0ELb0EN3c104HalfENS1_7complexIfEEEEv12SSMParamsBwd --------------------------
	.section	.text._Z25selective_scan_bwd_kernelI32Selective_Scan_bwd_kernel_traitsILi128ELi16ELb1ELb1ELb0ELb0ELb0EN3c104HalfENS1_7complexIfEEEEv12SSMParamsBwd,"ax",@progbits
	.sectioninfo	@"SHI_REGISTERS=248"
	.align	128
        .global         _Z25selective_scan_bwd_kernelI32Selective_Scan_bwd_kernel_traitsILi128ELi16ELb1ELb1ELb0ELb0ELb0EN3c104HalfENS1_7complexIfEEEEv12SSMParamsBwd
        .type           _Z25selective_scan_bwd_kernelI32Selective_Scan_bwd_kernel_traitsILi128ELi16ELb1ELb1ELb0ELb0ELb0EN3c104HalfENS1_7complexIfEEEEv12SSMParamsBwd,@function
        .size           _Z25selective_scan_bwd_kernelI32Selective_Scan_bwd_kernel_traitsILi128ELi16ELb1ELb1ELb0ELb0ELb0EN3c104HalfENS1_7complexIfEEEEv12SSMParamsBwd,(.L_x_14506 - _Z25selective_scan_bwd_kernelI32Selective_Scan_bwd_kernel_traitsILi128ELi16ELb1ELb1ELb0ELb0ELb0EN3c104HalfENS1_7complexIfEEEEv12SSMParamsBwd)
        .other          _Z25selective_scan_bwd_kernelI32Selective_Scan_bwd_kernel_traitsILi128ELi16ELb1ELb1ELb0ELb0ELb0EN3c104HalfENS1_7complexIfEEEEv12SSMParamsBwd,@"STO_CUDA_ENTRY STV_DEFAULT"
_Z25selective_scan_bwd_kernelI32Selective_Scan_bwd_kernel_traitsILi128ELi16ELb1ELb1ELb0ELb0ELb0EN3c104HalfENS1_7complexIfEEEEv12SSMParamsBwd:
.text._Z25selective_scan_bwd_kernelI32Selective_Scan_bwd_kernel_traitsILi128ELi16ELb1ELb1ELb0ELb0ELb0EN3c104HalfENS1_7complexIfEEEEv12SSMParamsBwd:
        /* <DEDUP_REMOVED lines=34> */
[----:B------:R-:W-:Y:S01]  /*0220*/  CS2R R100, SRZ ;  /* 0x0000000000647805 */ /* 0x000fe2000001ff00 */
[----:B-1----:R-:W-:Y:S02]  /*0230*/  USHF.R.S32.HI UR34, URZ, 0x1f, UR35 ;  /* 0x0000001f3f227899 */ /* 0x002fe40008011423 */
        /* <DEDUP_REMOVED lines=120> */
[----:B------:R-:W-:Y:S01]  /*09c0*/  CS2R R100, SRZ ;  /* 0x0000000000647805 */ /* 0x000fe2000001ff00 */
[----:B------:R-:W-:Y:S02]  /*09d0*/  ULDC UR19, c[0x0][0x174] ;  /* 0x00005d0000137ab9 */ /* 0x000fe40000000800 */
[----:B------:R-:W4:Y:S01]  /*09e0*/  S2R R98, SR_LANEID ;  /* 0x0000000000627919 */ /* 0x000f220000000000 */
[----:B------:R-:W-:Y:S01]  /*09f0*/  UMOV UR6, URZ ;  /* 0x0000003f00067c82 */ /* 0x000fe20008000000 */
[----:B---3--:R-:W-:-:S04]  /*0a00*/  SHF.R.S32.HI R0, RZ, 0x1f, R99 ;  /* 0x0000001fff007819 */ /* 0x008fc80000011463 */
[----:B------:R-:W-:-:S04]  /*0a10*/  LEA.HI R0, R0, R99, RZ, 0x5 ;  /* 0x0000006300007211 */ /* 0x000fc800078f28ff */
[----:B----4-:R-:W-:Y:S02]  /*0a20*/  SHF.R.S32.HI R97, RZ, 0x5, R0 ;  /* 0x00000005ff617819 */ /* 0x010fe40000011400 */
.L_x_3037:
        /* <DEDUP_REMOVED lines=18> */
[----:B------:R-:W4:Y:S04]  /*0b50*/  LDS.128 R64, [R0.X16+0x10] ;  /* 0x0000100000407984 */ /* 0x000f28000000cc00 */
[----:B------:R-:W-:Y:S06]  /*0b60*/  BAR.SYNC.DEFER_BLOCKING 0x0 ;  /* 0x0000000000007b1d */ /* 0x000fec0000010000 */
[----:B------:R-:W5:Y:S04]  /*0b70*/  LDG.E.128 R24, [R12.64] ;  /* 0x0000001e0c187981 */ /* 0x000f68000c1e1d00 */
[----:B--2---:R-:W2:Y:S01]  /*0b80*/  LDG.E.128 R28, [R12.64+0x200] ;  /* 0x0002001e0c1c7981 */ /* 0x004ea2000c1e1d00 */
[----:B------:R-:W-:-:S02]  /*0b90*/  MOV R2, UR24 ;  /* 0x0000001800027c02 */ /* 0x000fc40008000f00 */
[----:B------:R-:W-:-:S05]  /*0ba0*/  MOV R3, UR25 ;  /* 0x0000001900037c02 */ /* 0x000fca0008000f00 */
[----:B------:R-:W-:Y:S01]  /*0bb0*/  IMAD.WIDE R2, R5, 0x10, R2 ;  /* 0x0000001005027825 */ /* 0x000fe200078e0202 */
[----:B-----5:R-:W-:Y:S04]  /*0bc0*/  STS.128 [R21.X16], R24 ;  /* 0x0000001815007388 */ /* 0x020fe8000000cc00 */
[----:B--2---:R4:W-:Y:S01]  /*0bd0*/  STS.128 [R21.X16+0x200], R28 ;  /* 0x0002001c15007388 */ /* 0x0049e2000000cc00 */
[----:B------:R-:W-:-:S06]  /*0be0*/  NOP ;  /* 0x0000000000007918 */ /* 0x000fcc0000000000 */
[----:B------:R-:W2:Y:S04]  /*0bf0*/  LDS.128 R8, [R0.X16] ;  /* 0x0000000000087984 */ /* 0x000ea8000000cc00 */
[----:B------:R-:W2:Y:S04]  /*0c00*/  LDS.128 R4, [R0.X16+0x10] ;  /* 0x0000100000047984 */ /* 0x000ea8000000cc00 */
[----:B------:R-:W-:Y:S06]  /*0c10*/  BAR.SYNC.DEFER_BLOCKING 0x0 ;  /* 0x0000000000007b1d */ /* 0x000fec0000010000 */
[----:B0-----:R0:W5:Y:S04]  /*0c20*/  LDG.E.128 R16, [R2.64] ;  /* 0x0000001e02107981 */ /* 0x001168000c1e1d00 */
[----:B------:R0:W5:Y:S01]  /*0c30*/  LDG.E.128 R32, [R2.64+0x200] ;  /* 0x0002001e02207981 */ /* 0x000162000c1e1d00 */
[--C-:B---3--:R-:W-:Y:S01]  /*0c40*/  HADD2.F32 R22, -RZ, R60.reuse.H0_H0 ;  /* 0x2000003cff167230 */ /* 0x108fe20000004100 */
[----:B------:R-:W-:Y:S01]  /*0c50*/  ISETP.LT.AND P0, PT, RZ, c[0x0][0x16c], PT ;  /* 0x00005b00ff007a0c */ /* 0x000fe20003f01270 */
[----:B------:R-:W-:-:S02]  /*0c60*/  HADD2.F32 R23, -RZ, R60.H1_H1 ;  /* 0x3000003cff177230 */ /* 0x000fc40000004100 */
[----:B----4-:R-:W-:Y:S02]  /*0c70*/  HADD2.F32 R28, -RZ, R66.H0_H0 ;  /* 0x20000042ff1c7230 */ /* 0x010fe40000004100 */
[--C-:B--2---:R-:W-:Y:S02]  /*0c80*/  HADD2.F32 R95, -RZ, R8.reuse.H0_H0 ;  /* 0x20000008ff5f7230 */ /* 0x104fe40000004100 */
[----:B------:R-:W-:Y:S02]  /*0c90*/  HADD2.F32 R96, -RZ, R8.H1_H1 ;  /* 0x30000008ff607230 */ /* 0x000fe40000004100 */
[----:B0-----:R-:W-:Y:S01]  /*0ca0*/  HADD2.F32 R3, -RZ, R61.H0_H0 ;  /* 0x2000003dff037230 */ /* 0x001fe20000004100 */
[----:B------:R-:W-:Y:S01]  /*0cb0*/  FADD.FTZ R95, R95, UR5 ;  /* 0x000000055f5f7e21 */ /* 0x000fe20008010000 */
[--C-:B------:R-:W-:Y:S01]  /*0cc0*/  HADD2.F32 R93, -RZ, R9.reuse.H0_H0 ;  /* 0x20000009ff5d7230 */ /* 0x100fe20000004100 */
[----:B------:R-:W-:Y:S01]  /*0cd0*/  FADD.FTZ R96, R96, UR5 ;  /* 0x0000000560607e21 */ /* 0x000fe20008010000 */
[----:B------:R-:W-:-:S02]  /*0ce0*/  HADD2.F32 R94, -RZ, R9.H1_H1 ;  /* 0x30000009ff5e7230 */ /* 0x000fc40000004100 */
[--C-:B------:R-:W-:Y:S01]  /*0cf0*/  HADD2.F32 R91, -RZ, R10.reuse.H0_H0 ;  /* 0x2000000aff5b7230 */ /* 0x100fe20000004100 */
[----:B------:R-:W-:Y:S01]  /*0d00*/  FADD.FTZ R93, R93, UR5 ;  /* 0x000000055d5d7e21 */ /* 0x000fe20008010000 */
[----:B------:R-:W-:Y:S01]  /*0d10*/  HADD2.F32 R92, -RZ, R10.H1_H1 ;  /* 0x3000000aff5c7230 */ /* 0x000fe20000004100 */
[----:B------:R-:W-:Y:S01]  /*0d20*/  FADD.FTZ R94, R94, UR5 ;  /* 0x000000055e5e7e21 */ /* 0x000fe20008010000 */
        /* <DEDUP_REMOVED lines=19> */
[----:B------:R-:W-:-:S02]  /*0e60*/  FADD.FTZ R52, R52, UR5 ;  /* 0x0000000534347e21 */ /* 0x000fc40008010000 */
[----:B------:R-:W-:Y:S02]  /*0e70*/  FADD.FTZ R49, R49, UR5 ;  /* 0x0000000531317e21 */ /* 0x000fe40008010000 */
[----:B------:R-:W-:Y:S01]  /*0e80*/  FADD.FTZ R50, R50, UR5 ;  /* 0x0000000532327e21 */ /* 0x000fe20008010000 */
[----:B-----5:R0:W-:Y:S04]  /*0e90*/  STS.128 [R21.X16], R16 ;  /* 0x0000001015007388 */ /* 0x0201e8000000cc00 */
[----:B------:R2:W-:Y:S01]  /*0ea0*/  STS.128 [R21.X16+0x200], R32 ;  /* 0x0002002015007388 */ /* 0x0005e2000000cc00 */
[----:B------:R-:W-:-:S06]  /*0eb0*/  NOP ;  /* 0x0000000000007918 */ /* 0x000fcc0000000000 */
[----:B------:R-:W3:Y:S04]  /*0ec0*/  LDS.128 R24, [R0.X16] ;  /* 0x0000000000187984 */ /* 0x000ee8000000cc00 */
[----:B------:R4:W5:Y:S01]  /*0ed0*/  LDS.128 R12, [R0.X16+0x10] ;  /* 0x00001000000c7984 */ /* 0x000962000000cc00 */
[----:B0-----:R-:W-:Y:S02]  /*0ee0*/  HADD2.F32 R17, -RZ, R61.H1_H1 ;  /* 0x3000003dff117230 */ /* 0x001fe40000004100 */
[--C-:B------:R-:W-:Y:S02]  /*0ef0*/  HADD2.F32 R18, -RZ, R63.reuse.H0_H0 ;  /* 0x2000003fff127230 */ /* 0x100fe40000004100 */
[----:B------:R-:W-:Y:S02]  /*0f00*/  HADD2.F32 R19, -RZ, R63.H1_H1 ;  /* 0x3000003fff137230 */ /* 0x000fe40000004100 */
[----:B--2---:R-:W-:-:S02]  /*0f10*/  HADD2.F32 R21, -RZ, R64.H0_H0 ;  /* 0x20000040ff157230 */ /* 0x004fc40000004100 */
[--C-:B---3--:R-:W-:Y:S02]  /*0f20*/  HADD2.F32 R20, -RZ, R24.reuse.H0_H0 ;  /* 0x20000018ff147230 */ /* 0x108fe40000004100 */
[----:B------:R-:W-:Y:S02]  /*0f30*/  HADD2.F32 R24, -RZ, R24.H1_H1 ;  /* 0x30000018ff187230 */ /* 0x000fe40000004100 */
[--C-:B------:R-:W-:Y:S01]  /*0f40*/  HADD2.F32 R2, -RZ, R25.reuse.H0_H0 ;  /* 0x20000019ff027230 */ /* 0x100fe20000004100 */
[C---:B------:R-:W-:Y:S01]  /*0f50*/  FFMA.FTZ R101, R20.reuse, R22, R101 ;  /* 0x0000001614657223 */ /* 0x040fe20000010065 */
[----:B------:R-:W-:Y:S01]  /*0f60*/  HADD2.F32 R25, -RZ, R25.H1_H1 ;  /* 0x30000019ff197230 */ /* 0x000fe20000004100 */
[----:B-1----:R-:W-:Y:S01]  /*0f70*/  FMUL.FTZ R48, R20, UR4 ;  /* 0x0000000414307c20 */ /* 0x002fe20008410000 */
[--C-:B----4-:R-:W-:Y:S01]  /*0f80*/  HADD2.F32 R0, -RZ, R26.reuse.H0_H0 ;  /* 0x2000001aff007230 */ /* 0x110fe20000004100 */
[C---:B------:R-:W-:Y:S01]  /*0f90*/  FFMA.FTZ R23, R24.reuse, R23, R101 ;  /* 0x0000001718177223 */ /* 0x040fe20000010065 */
[----:B------:R-:W-:Y:S01]  /*0fa0*/  HADD2.F32 R26, -RZ, R26.H1_H1 ;  /* 0x3000001aff1a7230 */ /* 0x000fe20000004100 */
[----:B------:R-:W-:Y:S01]  /*0fb0*/  FMUL.FTZ R47, R24, UR4 ;  /* 0x00000004182f7c20 */ /* 0x000fe20008410000 */
[----:B------:R-:W-:Y:S01]  /*0fc0*/  HADD2.F32 R22, -RZ, R64.H1_H1 ;  /* 0x30000040ff167230 */ /* 0x000fe20000004100 */
[C---:B------:R-:W-:Y:S01]  /*0fd0*/  FFMA.FTZ R16, R2.reuse, R3, R23 ;  /* 0x0000000302107223 */ /* 0x040fe20000010017 */
[----:B------:R-:W-:Y:S01]  /*0fe0*/  HADD2.F32 R3, -RZ, R62.H0_H0 ;  /* 0x2000003eff037230 */ /* 0x000fe20000004100 */
[----:B------:R-:W-:Y:S01]  /*0ff0*/  FMUL.FTZ R46, R2, UR4 ;  /* 0x00000004022e7c20 */ /* 0x000fe20008410000 */
[----:B-----5:R-:W-:Y:S01]  /*1000*/  HADD2.F32 R23, -RZ, R14.H1_H1 ;  /* 0x3000000eff177230 */ /* 0x020fe20000004100 */
[C---:B------:R-:W-:Y:S01]  /*1010*/  FFMA.FTZ R17, R25.reuse, R17, R16 ;  /* 0x0000001119117223 */ /* 0x040fe20000010010 */
[----:B------:R-:W-:Y:S01]  /*1020*/  HADD2.F32 R16, -RZ, R62.H1_H1 ;  /* 0x3000003eff107230 */ /* 0x000fe20000004100 */
[----:B------:R-:W-:Y:S01]  /*1030*/  FMUL.FTZ R45, R25, UR4 ;  /* 0x00000004192d7c20 */ /* 0x000fe20008410000 */
[----:B------:R-:W-:Y:S01]  /*1040*/  HADD2.F32 R29, -RZ, R15.H1_H1 ;  /* 0x3000000fff1d7230 */ /* 0x000fe20000004100 */
[C---:B------:R-:W-:Y:S01]  /*1050*/  FFMA.FTZ R17, R0.reuse, R3, R17 ;  /* 0x0000000300117223 */ /* 0x040fe20000010011 */
[--C-:B------:R-:W-:Y:S01]  /*1060*/  HADD2.F32 R3, -RZ, R27.reuse.H0_H0 ;  /* 0x2000001bff037230 */ /* 0x100fe20000004100 */
[----:B------:R-:W-:Y:S01]  /*1070*/  FMUL.FTZ R44, R0, UR4 ;  /* 0x00000004002c7c20 */ /* 0x000fe20008410000 */
[----:B------:R-:W-:Y:S01]  /*1080*/  HADD2.F32 R27, -RZ, R27.H1_H1 ;  /* 0x3000001bff1b7230 */ /* 0x000fe20000004100 */
[C---:B------:R-:W-:Y:S01]  /*1090*/  FFMA.FTZ R16, R26.reuse, R16, R17 ;  /* 0x000000101a107223 */ /* 0x040fe20000010011 */
[--C-:B------:R-:W-:Y:S01]  /*10a0*/  HADD2.F32 R17, -RZ, R12.reuse.H0_H0 ;  /* 0x2000000cff117230 */ /* 0x100fe20000004100 */
[----:B------:R-:W-:Y:S01]  /*10b0*/  FMUL.FTZ R43, R26, UR4 ;  /* 0x000000041a2b7c20 */ /* 0x000fe20008410000 */
[----:B------:R-:W-:Y:S01]  /*10c0*/  HADD2.F32 R101, -RZ, R67.H1_H1 ;  /* 0x30000043ff657230 */ /* 0x000fe20000004100 */
[C---:B------:R-:W-:Y:S01]  /*10d0*/  FFMA.FTZ R16, R3.reuse, R18, R16 ;  /* 0x0000001203107223 */ /* 0x040fe20000010010 */
[----:B------:R-:W-:Y:S01]  /*10e0*/  HADD2.F32 R18, -RZ, R12.H1_H1 ;  /* 0x3000000cff127230 */ /* 0x000fe20000004100 */
[----:B------:R-:W-:Y:S01]  /*10f0*/  FMUL.FTZ R42, R3, UR4 ;  /* 0x00000004032a7c20 */ /* 0x000fe20008410000 */
[----:B------:R-:W-:Y:S01]  /*1100*/  HADD2.F32 R12, -RZ, R65.H0_H0 ;  /* 0x20000041ff0c7230 */ /* 0x000fe20000004100 */
[C---:B------:R-:W-:Y:S01]  /*1110*/  FFMA.FTZ R16, R27.reuse, R19, R16 ;  /* 0x000000131b107223 */ /* 0x040fe20000010010 */
[----:B------:R-:W-:Y:S01]  /*1120*/  HADD2.F32 R19, -RZ, R13.H0_H0 ;  /* 0x2000000dff137230 */ /* 0x000fe20000004100 */
[----:B------:R-:W-:-:S02]  /*1130*/  FMUL.FTZ R41, R27, UR4 ;  /* 0x000000041b297c20 */ /* 0x000fc40008410000 */
[C---:B------:R-:W-:Y:S01]  /*1140*/  FFMA.FTZ R21, R17.reuse, R21, R16 ;  /* 0x0000001511157223 */ /* 0x040fe20000010010 */
[----:B------:R-:W-:Y:S01]  /*1150*/  HADD2.F32 R16, -RZ, R65.H1_H1 ;  /* 0x30000041ff107230 */ /* 0x000fe20000004100 */
[----:B------:R-:W-:Y:S02]  /*1160*/  FMUL.FTZ R40, R17, UR4 ;  /* 0x0000000411287c20 */ /* 0x000fe40008410000 */
[C---:B------:R-:W-:Y:S01]  /*1170*/  FFMA.FTZ R22, R18.reuse, R22, R21 ;  /* 0x0000001612167223 */ /* 0x040fe20000010015 */
[----:B------:R-:W-:Y:S01]  /*1180*/  HADD2.F32 R21, -RZ, R13.H1_H1 ;  /* 0x3000000dff157230 */ /* 0x000fe20000004100 */
[----:B------:R-:W-:Y:S02]  /*1190*/  FMUL.FTZ R39, R18, UR4 ;  /* 0x0000000412277c20 */ /* 0x000fe40008410000 */
[C---:B------:R-:W-:Y:S01]  /*11a0*/  FFMA.FTZ R12, R19.reuse, R12, R22 ;  /* 0x0000000c130c7223 */ /* 0x040fe20000010016 */
[----:B------:R-:W-:Y:S01]  /*11b0*/  HADD2.F32 R22, -RZ, R14.H0_H0 ;  /* 0x2000000eff167230 */ /* 0x000fe20000004100 */
[----:B------:R-:W-:Y:S01]  /*11c0*/  FMUL.FTZ R38, R19, UR4 ;  /* 0x0000000413267c20 */ /* 0x000fe20008410000 */
[----:B------:R-:W-:Y:S01]  /*11d0*/  HADD2.F32 R14, -RZ, R67.H0_H0 ;  /* 0x20000043ff0e7230 */ /* 0x000fe20000004100 */
[C---:B------:R-:W-:Y:S01]  /*11e0*/  FFMA.FTZ R13, R21.reuse, R16, R12 ;  /* 0x00000010150d7223 */ /* 0x040fe2000001000c */
[----:B------:R-:W-:Y:S01]  /*11f0*/  HADD2.F32 R12, -RZ, R66.H1_H1 ;  /* 0x30000042ff0c7230 */ /* 0x000fe20000004100 */
[----:B------:R-:W-:-:S02]  /*1200*/  FMUL.FTZ R37, R21, UR4 ;  /* 0x0000000415257c20 */ /* 0x000fc40008410000 */
[C---:B------:R-:W-:Y:S02]  /*1210*/  FFMA.FTZ R28, R22.reuse, R28, R13 ;  /* 0x0000001c161c7223 */ /* 0x040fe4000001000d */
[----:B------:R-:W-:Y:S02]  /*1220*/  FMUL.FTZ R36, R22, UR4 ;  /* 0x0000000416247c20 */ /* 0x000fe40008410000 */
[C---:B------:R-:W-:Y:S01]  /*1230*/  FFMA.FTZ R13, R23.reuse, R12, R28 ;  /* 0x0000000c170d7223 */ /* 0x040fe2000001001c */
[----:B------:R-:W-:Y:S01]  /*1240*/  HADD2.F32 R28, -RZ, R15.H0_H0 ;  /* 0x2000000fff1c7230 */ /* 0x000fe20000004100 */
[----:B------:R-:W-:Y:S02]  /*1250*/  FMUL.FTZ R35, R23, UR4 ;  /* 0x0000000417237c20 */ /* 0x000fe40008410000 */
[----:B------:R-:W-:Y:S02]  /*1260*/  FMUL.FTZ R33, R29, UR4 ;  /* 0x000000041d217c20 */ /* 0x000fe40008410000 */
[----:B------:R-:W-:-:S02]  /*1270*/  FFMA.FTZ R14, R28, R14, R13 ;  /* 0x0000000e1c0e7223 */ /* 0x000fc4000001000d */
[----:B------:R-:W-:Y:S02]  /*1280*/  FMUL.FTZ R34, R28, UR4 ;  /* 0x000000041c227c20 */ /* 0x000fe40008410000 */
[----:B------:R-:W-:Y:S01]  /*1290*/  FFMA.FTZ R101, R29, R101, R14 ;  /* 0x000000651d657223 */ /* 0x000fe2000001000e */
        /* <DEDUP_REMOVED lines=12> */
.L_x_2934:
[----:B------:R-:W-:Y:S01]  /*1360*/  FADD.FTZ R14, R2, R2 ;  /* 0x00000002020e7221 */ /* 0x000fe20000010000 */
[----:B------:R-:W-:Y:S01]  /*1370*/  HFMA2.MMA R32, -RZ, RZ, 0, 0 ;  /* 0x00000000ff207435 */ /* 0x000fe200000001ff */
[----:B------:R-:W-:Y:S01]  /*1380*/  FADD.FTZ R12, R0, R0 ;  /* 0x00000000000c7221 */ /* 0x000fe20000010000 */
[----:B------:R-:W-:Y:S01]  /*1390*/  CS2R R30, SRZ ;  /* 0x00000000001e7805 */ /* 0x000fe2000001ff00 */
[----:B------:R-:W-:Y:S01]  /*13a0*/  FADD.FTZ R10, R3, R3 ;  /* 0x00000003030a7221 */ /* 0x000fe20000010000 */
[----:B------:R-:W-:Y:S01]  /*13b0*/  UMOV UR7, URZ ;  /* 0x0000003f00077c82 */ /* 0x000fe20008000000 */
[----:B------:R-:W-:Y:S01]  /*13c0*/  FADD.FTZ R16, R20, R20 ;  /* 0x0000001414107221 */ /* 0x000fe20000010000 */
[----:B------:R-:W-:Y:S01]  /*13d0*/  UMOV UR8, URZ ;  /* 0x0000003f00087c82 */ /* 0x000fe20008000000 */
[----:B------:R-:W-:Y:S01]  /*13e0*/  FADD.FTZ R15, R24, R24 ;  /* 0x00000018180f7221 */ /* 0x000fe20000010000 */
[----:B------:R-:W-:Y:S01]  /*13f0*/  UMOV UR9, URZ ;  /* 0x0000003f00097c82 */ /* 0x000fe20008000000 */
[----:B------:R-:W-:-:S02]  /*1400*/  FADD.FTZ R13, R25, R25 ;  /* 0x00000019190d7221 */ /* 0x000fc40000010000 */
[----:B------:R-:W-:Y:S01]  /*1410*/  FADD.FTZ R11, R26, R26 ;  /* 0x0000001a1a0b7221 */ /* 0x000fe20000010000 */
[----:B------:R-:W-:Y:S01]  /*1420*/  CS2R R24, SRZ ;  /* 0x0000000000187805 */ /* 0x000fe2000001ff00 */
[----:B------:R-:W-:Y:S02]  /*1430*/  FADD.FTZ R9, R27, R27 ;  /* 0x0000001b1b097221 */ /* 0x000fe40000010000 */
[----:B------:R-:W-:Y:S01]  /*1440*/  FADD.FTZ R8, R17, R17 ;  /* 0x0000001111087221 */ /* 0x000fe20000010000 */
[----:B------:R-:W-:Y:S01]  /*1450*/  CS2R R26, SRZ ;  /* 0x00000000001a7805 */ /* 0x000fe2000001ff00 */
[----:B------:R-:W-:Y:S01]  /*1460*/  FADD.FTZ R7, R18, R18 ;  /* 0x0000001212077221 */ /* 0x000fe20000010000 */
[----:B------:R-:W-:Y:S01]  /*1470*/  MOV R17, RZ ;  /* 0x000000ff00117202 */ /* 0x000fe20000000f00 */
[----:B------:R-:W-:Y:S02]  /*1480*/  FADD.FTZ R6, R19, R19 ;  /* 0x0000001313067221 */ /* 0x000fe40000010000 */
[----:B------:R-:W-:Y:S01]  /*1490*/  FADD.FTZ R5, R21, R21 ;  /* 0x0000001515057221 */ /* 0x000fe20000010000 */
[----:B------:R-:W-:Y:S01]  /*14a0*/  CS2R R18, SRZ ;  /* 0x0000000000127805 */ /* 0x000fe2000001ff00 */
[----:B------:R-:W-:Y:S01]  /*14b0*/  FADD.FTZ R4, R22, R22 ;  /* 0x0000001616047221 */ /* 0x000fe20000010000 */
[----:B------:R-:W-:Y:S01]  /*14c0*/  CS2R R20, SRZ ;  /* 0x0000000000147805 */ /* 0x000fe2000001ff00 */
[----:B------:R-:W-:-:S02]  /*14d0*/  FADD.FTZ R3, R23, R23 ;  /* 0x0000001717037221 */ /* 0x000fc40000010000 */
[----:B------:R-:W-:Y:S01]  /*14e0*/  FADD.FTZ R2, R28, R28 ;  /* 0x0000001c1c027221 */ /* 0x000fe20000010000 */
[----:B------:R-:W-:Y:S01]  /*14f0*/  CS2R R22, SRZ ;  /* 0x0000000000167805 */ /* 0x000fe2000001ff00 */
[----:B------:R-:W-:Y:S02]  /*1500*/  FADD.FTZ R0, R29, R29 ;  /* 0x0000001d1d007221 */ /* 0x000fe40000010000 */
[----:B------:R-:W-:Y:S02]  /*1510*/  CS2R R28, SRZ ;  /* 0x00000000001c7805 */ /* 0x000fe4000001ff00 */
.L_x_3036:
        /* <DEDUP_REMOVED lines=36> */
[----:B------:R-:W-:Y:S01]  /*1760*/  UIADD3 UR28, UR19, -0x1, URZ ;  /* 0xffffffff131c7890 */ /* 0x000fe2000fffe03f */
[C---:B------:R-:W-:Y:S01]  /*1770*/  LOP3.LUT P0, RZ, R99.reuse, 0x1f, RZ, 0xc0, !PT ;  /* 0x0000001f63ff7812 */ /* 0x040fe2000780c0ff */
[----:B------:R-:W-:Y:S01]  /*1780*/  UIMAD UR40, UR16, UR32, URZ ;  /* 0x00000020102872a4 */ /* 0x000fe2000f8e023f */
[----:B------:R-:W-:Y:S01]  /*1790*/  ISETP.NE.AND P1, PT, R99, RZ, PT ;  /* 0x000000ff6300720c */ /* 0x000fe20003f25270 */
[----:B------:R-:W-:Y:S01]  /*17a0*/  ULEA.HI UR29, UR28, UR28, URZ, 0x1 ;  /* 0x0000001c1c1d7291 */ /* 0x000fe2000f8f083f */
[----:B------:R-:W-:Y:S01]  /*17b0*/  MOV R132, 0x100 ;  /* 0x0000010000847802 */ /* 0x000fe20000000f00 */
[----:B------:R-:W-:Y:S01]  /*17c0*/  UIMAD UR40, UR17, UR33, UR40 ;  /* 0x00000021112872a4 */ /* 0x000fe2000f8e0228 */
[----:B------:R-:W-:Y:S01]  /*17d0*/  MOV R111, UR19 ;  /* 0x00000013006f7c02 */ /* 0x000fe20008000f00 */
[----:B------:R-:W-:Y:S01]  /*17e0*/  ULOP3.LUT UR29, UR29, 0xfffffe, URZ, 0xc0, !UPT ;  /* 0x00fffffe1d1d7892 */ /* 0x000fe2000f8ec03f */
[----:B------:R-:W-:-:S02]  /*17f0*/  MOV R140, c[0x0][0x16c] ;  /* 0x00005b00008c7a02 */ /* 0x000fc40000000f00 */
[----:B------:R-:W-:Y:S01]  /*1800*/  MOV R146, 0x10 ;  /* 0x0000001000927802 */ /* 0x000fe20000000f00 */
[----:B------:R-:W-:-:S06]  /*1810*/  UIADD3 UR29, UR28, -UR29, URZ ;  /* 0x8000001d1c1d7290 */ /* 0x000fcc000fffe03f */
[----:B------:R-:W-:Y:S01]  /*1820*/  MOV R113, UR29 ;  /* 0x0000001d00717c02 */ /* 0x000fe20008000f00 */
[----:B------:R-:W-:-:S03]  /*1830*/  UIMAD.WIDE.U32 UR28, UR17, UR32, URZ ;  /* 0x00000020111c72a5 */ /* 0x000fc6000f8e003f */
        /* <DEDUP_REMOVED lines=9> */
[----:B--2---:R-:W1:Y:S08]  /*18d0*/  R2UR UR38, R81 ;  /* 0x00000000512673c2 */ /* 0x004e7000000e0000 */
[----:B------:R-:W2:Y:S01]  /*18e0*/  R2UR UR39, R80 ;  /* 0x00000000502773c2 */ /* 0x000ea200000e0000 */
[----:B-1----:R-:W-:-:S02]  /*18f0*/  FMUL.FTZ R81, R94, UR38 ;  /* 0x000000265e517c20 */ /* 0x002fc40008410000 */
[----:B------:R-:W-:Y:S02]  /*1900*/  FMUL.FTZ R84, R95, UR38 ;  /* 0x000000265f547c20 */ /* 0x000fe40008410000 */
[----:B0-----:R-:W-:Y:S02]  /*1910*/  FMUL.RZ R82, R81, 0.15915493667125701904 ;  /* 0x3e22f98351527820 */ /* 0x001fe4000040c000 */
[----:B------:R-:W-:Y:S02]  /*1920*/  FMUL.FTZ R85, R96, UR38 ;  /* 0x0000002660557c20 */ /* 0x000fe40008410000 */
[----:B------:R-:W-:Y:S01]  /*1930*/  FMUL.FTZ R81, R91, UR38 ;  /* 0x000000265b517c20 */ /* 0x000fe20008410000 */
[----:B------:R-:W-:Y:S01]  /*1940*/  MUFU.SIN R103, R82 ;  /* 0x0000005200677308 */ /* 0x000fe20000000400 */
[----:B------:R-:W-:Y:S02]  /*1950*/  FMUL.RZ R87, R84, 0.15915493667125701904 ;  /* 0x3e22f98354577820 */ /* 0x000fe4000040c000 */
[----:B------:R-:W-:-:S02]  /*1960*/  FMUL.RZ R104, R85, 0.15915493667125701904 ;  /* 0x3e22f98355687820 */ /* 0x000fc4000040c000 */
[----:B------:R-:W-:Y:S02]  /*1970*/  FMUL.RZ R83, R81, 0.15915493667125701904 ;  /* 0x3e22f98351537820 */ /* 0x000fe4000040c000 */
[----:B------:R-:W-:Y:S01]  /*1980*/  FMUL.FTZ R85, R93, UR38 ;  /* 0x000000265d557c20 */ /* 0x000fe20008410000 */
[----:B------:R-:W-:Y:S01]  /*1990*/  MUFU.SIN R86, R87 ;  /* 0x0000005700567308 */ /* 0x000fe20000000400 */
[----:B------:R-:W-:Y:S02]  /*19a0*/  FMUL.FTZ R81, R92, UR38 ;  /* 0x000000265c517c20 */ /* 0x000fe40008410000 */
[----:B------:R-:W-:Y:S02]  /*19b0*/  FMUL.RZ R85, R85, 0.15915493667125701904 ;  /* 0x3e22f98355557820 */ /* 0x000fe4000040c000 */
[----:B------:R-:W-:-:S03]  /*19c0*/  FMUL.FTZ R109, R49, UR38 ;  /* 0x00000026316d7c20 */ /* 0x000fc60008410000 */
[----:B------:R0:W-:Y:S01]  /*19d0*/  MUFU.COS R84, R87 ;  /* 0x0000005700547308 */ /* 0x0001e20000000000 */
[----:B------:R-:W-:-:S07]  /*19e0*/  FMUL.RZ R109, R109, 0.15915493667125701904 ;  /* 0x3e22f9836d6d7820 */ /* 0x000fce000040c000 */
[----:B------:R-:W-:Y:S01]  /*19f0*/  MUFU.SIN R106, R85 ;  /* 0x00000055006a7308 */ /* 0x000fe20000000400 */
[----:B0-----:R-:W-:Y:S02]  /*1a00*/  FMUL.RZ R87, R81, 0.15915493667125701904 ;  /* 0x3e22f98351577820 */ /* 0x001fe4000040c000 */
[----:B------:R-:W-:-:S05]  /*1a10*/  FMUL.FTZ R81, R89, UR38 ;  /* 0x0000002659517c20 */ /* 0x000fca0008410000 */
[----:B------:R0:W-:Y:S08]  /*1a20*/  MUFU.COS R108, R85 ;  /* 0x00000055006c7308 */ /* 0x0001f00000000000 */
[----:B------:R1:W-:Y:S01]  /*1a30*/  MUFU.COS R105, R82 ;  /* 0x0000005200697308 */ /* 0x0003e20000000000 */
[----:B0-----:R-:W-:Y:S02]  /*1a40*/  FMUL.RZ R85, R81, 0.15915493667125701904 ;  /* 0x3e22f98351557820 */ /* 0x001fe4000040c000 */
[----:B------:R-:W-:-:S05]  /*1a50*/  FMUL.FTZ R81, R90, UR38 ;  /* 0x000000265a517c20 */ /* 0x000fca0008410000 */
[----:B------:R-:W-:Y:S01]  /*1a60*/  MUFU.SIN R110, R83 ;  /* 0x00000053006e7308 */ /* 0x000fe20000000400 */
[----:B-1----:R-:W-:Y:S02]  /*1a70*/  FMUL.RZ R82, R81, 0.15915493667125701904 ;  /* 0x3e22f98351527820 */ /* 0x002fe4000040c000 */
        /* <DEDUP_REMOVED lines=19> */
[----:B--2---:R-:W-:-:S05]  /*1bb0*/  MOV R104, UR39 ;  /* 0x0000002700687c02 */ /* 0x004fca0008000f00 */
[----:B------:R-:W-:Y:S02]  /*1bc0*/  FMUL.FTZ R104, R104, 1.4426950216293334961 ;  /* 0x3fb8aa3b68687820 */ /* 0x000fe40000410000 */
[----:B------:R0:W-:Y:S08]  /*1bd0*/  MUFU.COS R107, R83 ;  /* 0x00000053006b7308 */ /* 0x0001f00000000000 */
[----:B------:R-:W-:Y:S01]  /*1be0*/  MUFU.SIN R119, R85 ;  /* 0x0000005500777308 */ /* 0x000fe20000000400 */
[----:B0-----:R-:W-:-:S02]  /*1bf0*/  FMUL.RZ R83, R81, 0.15915493667125701904 ;  /* 0x3e22f98351537820 */ /* 0x001fc4000040c000 */
[----:B------:R-:W-:-:S04]  /*1c00*/  FMUL.FTZ R81, R52, UR38 ;  /* 0x0000002634517c20 */ /* 0x000fc80008410000 */
[----:B------:R-:W-:Y:S01]  /*1c10*/  FMUL.RZ R80, R81, 0.15915493667125701904 ;  /* 0x3e22f98351507820 */ /* 0x000fe2000040c000 */
[----:B------:R-:W-:Y:S01]  /*1c20*/  MUFU.SIN R115, R83 ;  /* 0x0000005300737308 */ /* 0x000fe20000000400 */
[----:B------:R-:W-:-:S07]  /*1c30*/  FMUL.FTZ R81, R95, R104 ;  /* 0x000000685f517220 */ /* 0x000fce0000410000 */
[----:B------:R0:W-:Y:S08]  /*1c40*/  MUFU.COS R116, R83 ;  /* 0x0000005300747308 */ /* 0x0001f00000000000 */
[----:B------:R-:W-:Y:S01]  /*1c50*/  MUFU.COS R120, R85 ;  /* 0x0000005500787308 */ /* 0x000fe20000000000 */
[----:B0-----:R-:W-:-:S07]  /*1c60*/  FMUL.FTZ R83, R96, R104 ;  /* 0x0000006860537220 */ /* 0x001fce0000410000 */
[----:B------:R-:W0:Y:S08]  /*1c70*/  MUFU.EX2 R85, R81 ;  /* 0x0000005100557308 */ /* 0x000e300000000800 */
[----:B------:R-:W1:Y:S08]  /*1c80*/  MUFU.EX2 R83, R83 ;  /* 0x0000005300537308 */ /* 0x000e700000000800 */
[----:B------:R-:W-:Y:S01]  /*1c90*/  MUFU.SIN R121, R87 ;  /* 0x0000005700797308 */ /* 0x000fe20000000400 */
[----:B0-----:R-:W-:-:S02]  /*1ca0*/  FMUL.FTZ R84, R85, R84 ;  /* 0x0000005455547220 */ /* 0x001fc40000410000 */
[----:B------:R-:W-:Y:S01]  /*1cb0*/  FMUL.FTZ R85, R85, R86 ;  /* 0x0000005655557220 */ /* 0x000fe20000410000 */
[----:B------:R-:W-:-:S04]  /*1cc0*/  MOV R86, UR32 ;  /* 0x0000002000567c02 */ /* 0x000fc80008000f00 */
[----:B------:R0:W-:Y:S01]  /*1cd0*/  MUFU.COS R122, R87 ;  /* 0x00000057007a7308 */ /* 0x0001e20000000000 */
[C---:B-1----:R-:W-:Y:S02]  /*1ce0*/  FMUL.FTZ R136, R83.reuse, R136 ;  /* 0x0000008853887220 */ /* 0x042fe40000410000 */
[----:B------:R-:W-:-:S05]  /*1cf0*/  FMUL.FTZ R135, R83, R102 ;  /* 0x0000006653877220 */ /* 0x000fca0000410000 */
[----:B------:R-:W-:Y:S01]  /*1d00*/  MUFU.SIN R114, R80 ;  /* 0x0000005000727308 */ /* 0x000fe20000000400 */
[----:B0-----:R-:W-:-:S07]  /*1d10*/  FMUL.FTZ R87, R93, R104 ;  /* 0x000000685d577220 */ /* 0x001fce0000410000 */
[----:B------:R0:W-:Y:S08]  /*1d20*/  MUFU.COS R138, R80 ;  /* 0x00000050008a7308 */ /* 0x0001f00000000000 */
[----:B------:R-:W1:Y:S01]  /*1d30*/  MUFU.EX2 R87, R87 ;  /* 0x0000005700577308 */ /* 0x000e620000000800 */
[----:B0-----:R-:W-:-:S04]  /*1d40*/  SHF.L.U32 R80, R99, 0x2, RZ ;  /* 0x0000000263507819 */ /* 0x001fc800000006ff */
[----:B------:R-:W-:Y:S01]  /*1d50*/  LOP3.LUT R81, R80, 0xffffff80, RZ, 0xc0, !PT ;  /* 0xffffff8050517812 */ /* 0x000fe200078ec0ff */
[----:B------:R-:W-:Y:S02]  /*1d60*/  FMUL.FTZ R80, R94, R104 ;  /* 0x000000685e507220 */ /* 0x000fe40000410000 */
[----:B------:R-:W-:Y:S01]  /*1d70*/  MUFU.SIN R117, R82 ;  /* 0x0000005200757308 */ /* 0x000fe20000000400 */
[----:B------:R-:W-:-:S05]  /*1d80*/  IADD3 R81, R81, R98, RZ ;  /* 0x0000006251517210 */ /* 0x000fca0007ffe0ff */
[----:B---3--:R0:W-:Y:S02]  /*1d90*/  STS.128 [R81.X16], R56 ;  /* 0x0000003851007388 */ /* 0x0081e4000000cc00 */
[----:B------:R2:W-:Y:S01]  /*1da0*/  MUFU.COS R118, R82 ;  /* 0x0000005200767308 */ /* 0x0005e20000000000 */
[C---:B-1----:R-:W-:Y:S01]  /*1db0*/  FMUL.FTZ R133, R87.reuse, R106 ;  /* 0x0000006a57857220 */ /* 0x042fe20000410000 */
[----:B----4-:R1:W-:Y:S01]  /*1dc0*/  STS.128 [R81.X16+0x200], R68 ;  /* 0x0002004451007388 */ /* 0x0103e2000000cc00 */
[----:B------:R-:W-:Y:S01]  /*1dd0*/  FMUL.FTZ R141, R87, R108 ;  /* 0x0000006c578d7220 */ /* 0x000fe20000410000 */
[----:B------:R-:W-:Y:S01]  /*1de0*/  MOV R87, UR33 ;  /* 0x0000002100577c02 */ /* 0x000fe20008000f00 */
[----:B------:R-:W-:Y:S01]  /*1df0*/  FMUL.FTZ R108, R88, R104 ;  /* 0x00000068586c7220 */ /* 0x000fe20000410000 */
[----:B------:R-:W-:Y:S02]  /*1e00*/  STS.128 [R81.X16+0x400], R72 ;  /* 0x0004004851007388 */ /* 0x000fe4000000cc00 */
[----:B------:R-:W3:Y:S01]  /*1e10*/  MUFU.EX2 R80, R80 ;  /* 0x0000005000507308 */ /* 0x000ee20000000800 */
[----:B--2---:R-:W-:Y:S01]  /*1e20*/  MOV R82, UR19 ;  /* 0x0000001300527c02 */ /* 0x004fe20008000f00 */
[----:B------:R-:W-:Y:S01]  /*1e30*/  STS.128 [R81.X16+0x600], R76 ;  /* 0x0006004c51007388 */ /* 0x000fe2000000cc00 */
[----:B------:R-:W-:-:S06]  /*1e40*/  NOP ;  /* 0x0000000000007918 */ /* 0x000fcc0000000000 */
[-C--:B0-----:R-:W-:Y:S01]  /*1e50*/  FMUL.FTZ R58, R84, R136.reuse ;  /* 0x00000088543a7220 */ /* 0x081fe20000410000 */
[----:B------:R-:W-:Y:S01]  /*1e60*/  ISETP.LT.OR P0, PT, R82, 0x2, P0 ;  /* 0x000000025200780c */ /* 0x000fe20000701670 */
[----:B------:R-:W-:Y:S01]  /*1e70*/  FMUL.FTZ R57, R85, R136 ;  /* 0x0000008855397220 */ /* 0x000fe20000410000 */
[----:B------:R-:W-:Y:S01]  /*1e80*/  IADD3 R82, R99, 0x200, RZ ;  /* 0x0000020063527810 */ /* 0x000fe20007ffe0ff */
[-C--:B-1----:R-:W-:Y:S01]  /*1e90*/  FFMA.FTZ R68, R85, R135.reuse, R58 ;  /* 0x0000008755447223 */ /* 0x082fe2000001003a */
[----:B------:R-:W5:Y:S01]  /*1ea0*/  LDG.E.64 R86, [R86.64] ;  /* 0x0000001e56567981 */ /* 0x000f62000c1e1b00 */
[----:B------:R-:W-:Y:S01]  /*1eb0*/  FFMA.FTZ R58, R84, R135, -R57 ;  /* 0x00000087543a7223 */ /* 0x000fe20000010839 */
[----:B------:R-:W-:Y:S01]  /*1ec0*/  MUFU.COS R137, R109 ;  /* 0x0000006d00897308 */ /* 0x000fe20000000000 */
[----:B------:R-:W-:Y:S02]  /*1ed0*/  FMUL.FTZ R59, R133, R68 ;  /* 0x00000044853b7220 */ /* 0x000fe40000410000 */
[----:B------:R-:W-:-:S02]  /*1ee0*/  @!P1 IMAD R82, R113, R132, UR7 ;  /* 0x0000000771529e24 */ /* 0x000fc4000f8e0284 */
[-C--:B------:R-:W-:Y:S02]  /*1ef0*/  FFMA.FTZ R143, R141, R58.reuse, -R59 ;  /* 0x0000003a8d8f7223 */ /* 0x080fe4000001083b */
[----:B------:R-:W-:Y:S01]  /*1f00*/  FMUL.FTZ R58, R133, R58 ;  /* 0x0000003a853a7220 */ /* 0x000fe20000410000 */
[----:B------:R-:W-:Y:S01]  /*1f10*/  @!P0 IADD3 R111, R111, -0x2, RZ ;  /* 0xfffffffe6f6f8810 */ /* 0x000fe20007ffe0ff */
[----:B------:R-:W-:Y:S01]  /*1f20*/  FMUL.FTZ R56, R50, UR38 ;  /* 0x0000002632387c20 */ /* 0x000fe20008410000 */
[----:B------:R-:W-:Y:S01]  /*1f30*/  SHF.L.U32 R102, R82, 0x3, RZ ;  /* 0x0000000352667819 */ /* 0x000fe200000006ff */
[----:B------:R-:W-:Y:S01]  /*1f40*/  FFMA.FTZ R145, R141, R68, R58 ;  /* 0x000000448d917223 */ /* 0x000fe2000001003a */
[----:B------:R-:W-:Y:S01]  /*1f50*/  MUFU.SIN R113, R109 ;  /* 0x0000006d00717308 */ /* 0x000fe20000000400 */
[----:B------:R-:W-:Y:S02]  /*1f60*/  IMAD R58, R98, 0x3, R81 ;  /* 0x00000003623a7824 */ /* 0x000fe400078e0251 */
[----:B------:R-:W-:-:S02]  /*1f70*/  @!P0 IMAD R139, R111, R140, UR7 ;  /* 0x000000076f8b8e24 */ /* 0x000fc4000f8e028c */
[----:B------:R-:W-:Y:S01]  /*1f80*/  FMUL.RZ R144, R56, 0.15915493667125701904 ;  /* 0x3e22f98338907820 */ /* 0x000fe2000040c000 */
[----:B------:R-:W0:Y:S01]  /*1f90*/  LDS.128 R68, [R58.X16] ;  /* 0x000000003a447984 */ /* 0x000e22000000cc00 */
[C---:B---3--:R-:W-:Y:S02]  /*1fa0*/  FMUL.FTZ R140, R80.reuse, R105 ;  /* 0x00000069508c7220 */ /* 0x048fe40000410000 */
[----:B------:R-:W-:Y:S01]  /*1fb0*/  FMUL.FTZ R132, R80, R103 ;  /* 0x0000006750847220 */ /* 0x000fe20000410000 */
[----:B------:R-:W1:Y:S01]  /*1fc0*/  LDS.128 R72, [R58.X16+0x10] ;  /* 0x000010003a487984 */ /* 0x000e62000000cc00 */
[-C--:B------:R-:W-:Y:S01]  /*1fd0*/  FMUL.FTZ R56, R91, R104.reuse ;  /* 0x000000685b387220 */ /* 0x080fe20000410000 */
[----:B------:R-:W-:Y:S01]  /*1fe0*/  MUFU.EX2 R108, R108 ;  /* 0x0000006c006c7308 */ /* 0x000fe20000000800 */
[-C--:B------:R-:W-:Y:S01]  /*1ff0*/  FMUL.FTZ R57, R92, R104.reuse ;  /* 0x000000685c397220 */ /* 0x080fe20000410000 */
[----:B------:R-:W2:Y:S01]  /*2000*/  LDS.128 R76, [R58.X16+0x20] ;  /* 0x000020003a4c7984 */ /* 0x000ea2000000cc00 */
[----:B------:R-:W-:-:S02]  /*2010*/  FMUL.FTZ R105, R55, R104 ;  /* 0x0000006837697220 */ /* 0x000fc40000410000 */
[-C--:B------:R-:W-:Y:S01]  /*2020*/  FMUL.FTZ R59, R90, R104.reuse ;  /* 0x000000685a3b7220 */ /* 0x080fe20000410000 */
[----:B------:R-:W3:Y:S02]  /*2030*/  LDS.128 R80, [R58.X16+0x30] ;  /* 0x000030003a507984 */ /* 0x000ee4000000cc00 */
[----:B------:R4:W0:Y:S02]  /*2040*/  MUFU.EX2 R131, R56 ;  /* 0x0000003800837308 */ /* 0x0008240000000800 */
[----:B------:R4:W-:Y:S06]  /*2050*/  STS.64 [R102+0x7780], R84 ;  /* 0x0077805466007388 */ /* 0x0009ec0000000a00 */
[----:B------:R0:W0:Y:S01]  /*2060*/  MUFU.EX2 R129, R57 ;  /* 0x0000003900817308 */ /* 0x0000220000000800 */
[----:B----4-:R-:W-:-:S02]  /*2070*/  FMUL.FTZ R56, R89, R104 ;  /* 0x0000006859387220 */ /* 0x010fc40000410000 */
[----:B------:R-:W-:-:S05]  /*2080*/  @!P0 IMAD.WIDE R102, R139, R146, UR10 ;  /* 0x0000000a8b668e25 */ /* 0x000fca000f8e0292 */
[----:B------:R4:W-:Y:S01]  /*2090*/  MUFU.EX2 R106, R105 ;  /* 0x00000069006a7308 */ /* 0x0009e20000000800 */
[----:B0-----:R-:W-:Y:S01]  /*20a0*/  MOV R57, RZ ;  /* 0x000000ff00397202 */ /* 0x001fe20000000f00 */
[C---:B------:R-:W-:Y:S02]  /*20b0*/  FMUL.FTZ R139, R132.reuse, R143 ;  /* 0x0000008f848b7220 */ /* 0x040fe40000410000 */
[C---:B------:R-:W-:Y:S02]  /*20c0*/  FMUL.FTZ R130, R131.reuse, R130 ;  /* 0x0000008283827220 */ /* 0x040fe40000410000 */
[----:B------:R-:W-:Y:S02]  /*20d0*/  FMUL.FTZ R131, R131, R110 ;  /* 0x0000006e83837220 */ /* 0x000fe40000410000 */
[----:B------:R0:W1:Y:S01]  /*20e0*/  MUFU.EX2 R127, R56 ;  /* 0x00000038007f7308 */ /* 0x0000620000000800 */
[-C--:B----4-:R-:W-:Y:S02]  /*20f0*/  FMUL.FTZ R105, R132, R145.reuse ;  /* 0x0000009184697220 */ /* 0x090fe40000410000 */
[----:B------:R-:W-:-:S05]  /*2100*/  FFMA.FTZ R139, R140, R145, R139 ;  /* 0x000000918c8b7223 */ /* 0x000fca000001008b */
[----:B------:R4:W1:Y:S01]  /*2110*/  MUFU.EX2 R125, R59 ;  /* 0x0000003b007d7308 */ /* 0x0008620000000800 */
[----:B0-----:R-:W-:Y:S01]  /*2120*/  MOV R56, 0x3f800000 ;  /* 0x3f80000000387802 */ /* 0x001fe20000000f00 */
[----:B------:R-:W-:Y:S02]  /*2130*/  FFMA.FTZ R143, R140, R143, -R105 ;  /* 0x0000008f8c8f7223 */ /* 0x000fe40000010869 */
[----:B------:R-:W-:Y:S02]  /*2140*/  FMUL.FTZ R110, R131, R139 ;  /* 0x0000008b836e7220 */ /* 0x000fe40000410000 */
[----:B------:R-:W-:Y:S02]  /*2150*/  FMUL.FTZ R109, R53, R104 ;  /* 0x00000068356d7220 */ /* 0x000fe40000410000 */
[----:B------:R-:W-:Y:S01]  /*2160*/  MUFU.COS R111, R144 ;  /* 0x00000090006f7308 */ /* 0x000fe20000000000 */
[----:B----4-:R-:W-:Y:S01]  /*2170*/  CS2R R58, SRZ ;  /* 0x00000000003a7805 */ /* 0x010fe2000001ff00 */
[----:B------:R-:W-:Y:S01]  /*2180*/  BAR.SYNC.DEFER_BLOCKING 0x0 ;  /* 0x0000000000007b1d */ /* 0x000fe20000010000 */
[----:B------:R-:W-:-:S02]  /*2190*/  FMUL.FTZ R142, R129, R142 ;  /* 0x0000008e818e7220 */ /* 0x000fc40000410000 */
[----:B------:R-:W-:Y:S02]  /*21a0*/  FMUL.FTZ R129, R129, R112 ;  /* 0x0000007081817220 */ /* 0x000fe40000410000 */
[----:B------:R-:W-:-:S04]  /*21b0*/  FFMA.FTZ R110, R130, R143, -R110 ;  /* 0x0000008f826e7223 */ /* 0x000fc8000001086e */
[----:B------:R-:W-:Y:S02]  /*21c0*/  FMUL.FTZ R112, R129, R110 ;  /* 0x0000006e81707220 */ /* 0x000fe40000410000 */
[C---:B-1----:R-:W-:Y:S02]  /*21d0*/  FMUL.FTZ R128, R127.reuse, R128 ;  /* 0x000000807f807220 */ /* 0x042fe40000410000 */
[----:B------:R-:W-:Y:S01]  /*21e0*/  FMUL.FTZ R127, R127, R124 ;  /* 0x0000007c7f7f7220 */ /* 0x000fe20000410000 */
[----:B------:R0:W5:Y:S02]  /*21f0*/  @!P0 LDG.E.128 R56, [R102.64] ;  /* 0x0000001e66388981 */ /* 0x000164000c1e1d00 */
[----:B0-----:R-:W-:-:S04]  /*2200*/  FMUL.FTZ R102, R131, R143 ;  /* 0x0000008f83667220 */ /* 0x001fc80000410000 */
[----:B------:R-:W-:-:S04]  /*2210*/  FFMA.FTZ R139, R130, R139, R102 ;  /* 0x0000008b828b7223 */ /* 0x000fc80000010066 */
[-C--:B------:R-:W-:Y:S02]  /*2220*/  FMUL.FTZ R103, R129, R139.reuse ;  /* 0x0000008b81677220 */ /* 0x080fe40000410000 */
[C---:B------:R-:W-:Y:S02]  /*2230*/  FFMA.FTZ R112, R142.reuse, R139, R112 ;  /* 0x0000008b8e707223 */ /* 0x040fe40000010070 */
[----:B------:R-:W-:Y:S02]  /*2240*/  FFMA.FTZ R110, R142, R110, -R103 ;  /* 0x0000006e8e6e7223 */ /* 0x000fe40000010867 */
[----:B------:R-:W-:Y:S02]  /*2250*/  FMUL.FTZ R139, R127, R112 ;  /* 0x000000707f8b7220 */ /* 0x000fe40000410000 */
[----:B------:R-:W-:Y:S02]  /*2260*/  FMUL.FTZ R126, R125, R126 ;  /* 0x0000007e7d7e7220 */ /* 0x000fe40000410000 */
[----:B------:R-:W-:-:S02]  /*2270*/  FMUL.FTZ R143, R127, R110 ;  /* 0x0000006e7f8f7220 */ /* 0x000fc40000410000 */
[----:B------:R-:W-:Y:S02]  /*2280*/  FMUL.FTZ R125, R125, R134 ;  /* 0x000000867d7d7220 */ /* 0x000fe40000410000 */
[C---:B------:R-:W-:Y:S01]  /*2290*/  FFMA.FTZ R139, R128.reuse, R110, -R139 ;  /* 0x0000006e808b7223 */ /* 0x040fe2000001088b */
[----:B------:R-:W0:Y:S01]  /*22a0*/  MUFU.EX2 R109, R109 ;  /* 0x0000006d006d7308 */ /* 0x000e220000000800 */
[----:B------:R-:W-:Y:S02]  /*22b0*/  FFMA.FTZ R143, R128, R112, R143 ;  /* 0x00000070808f7223 */ /* 0x000fe4000001008f */
[----:B------:R-:W-:Y:S02]  /*22c0*/  FMUL.FTZ R112, R125, R139 ;  /* 0x0000008b7d707220 */ /* 0x000fe40000410000 */
[----:B------:R-:W-:Y:S02]  /*22d0*/  FMUL.FTZ R102, R51, R104 ;  /* 0x0000006833667220 */ /* 0x000fe40000410000 */
[----:B------:R-:W-:-:S02]  /*22e0*/  FMUL.FTZ R124, R106, R107 ;  /* 0x0000006b6a7c7220 */ /* 0x000fc40000410000 */
[----:B------:R-:W-:Y:S02]  /*22f0*/  FMUL.FTZ R107, R125, R143 ;  /* 0x0000008f7d6b7220 */ /* 0x000fe40000410000 */
[----:B------:R-:W-:Y:S02]  /*2300*/  FMUL.FTZ R123, R106, R123 ;  /* 0x0000007b6a7b7220 */ /* 0x000fe40000410000 */
[----:B------:R-:W-:Y:S02]  /*2310*/  FFMA.FTZ R112, R126, R143, R112 ;  /* 0x0000008f7e707223 */ /* 0x000fe40000010070 */
[----:B------:R-:W-:Y:S01]  /*2320*/  FMUL.FTZ R105, R54, R104 ;  /* 0x0000006836697220 */ /* 0x000fe20000410000 */
[----:B------:R-:W1:Y:S01]  /*2330*/  MUFU.EX2 R102, R102 ;  /* 0x0000006600667308 */ /* 0x000e620000000800 */
[----:B------:R-:W-:Y:S02]  /*2340*/  FFMA.FTZ R107, R126, R139, -R107 ;  /* 0x0000008b7e6b7223 */ /* 0x000fe4000001086b */
[----:B------:R-:W-:-:S02]  /*2350*/  FMUL.FTZ R106, R123, R112 ;  /* 0x000000707b6a7220 */ /* 0x000fc40000410000 */
[----:B------:R-:W-:Y:S02]  /*2360*/  FMUL.FTZ R139, R123, R107 ;  /* 0x0000006b7b8b7220 */ /* 0x000fe40000410000 */
[----:B------:R-:W-:Y:S01]  /*2370*/  FMUL.FTZ R121, R108, R121 ;  /* 0x000000796c797220 */ /* 0x000fe20000410000 */
[----:B------:R-:W4:Y:S01]  /*2380*/  MUFU.EX2 R105, R105 ;  /* 0x0000006900697308 */ /* 0x000f220000000800 */
[----:B------:R-:W-:Y:S02]  /*2390*/  FFMA.FTZ R106, R124, R107, -R106 ;  /* 0x0000006b7c6a7223 */ /* 0x000fe4000001086a */
[-C--:B------:R-:W-:Y:S02]  /*23a0*/  FMUL.FTZ R103, R52, R104.reuse ;  /* 0x0000006834677220 */ /* 0x080fe40000410000 */
[-C--:B------:R-:W-:Y:S02]  /*23b0*/  FMUL.FTZ R110, R49, R104.reuse ;  /* 0x00000068316e7220 */ /* 0x080fe40000410000 */
[----:B------:R-:W-:-:S02]  /*23c0*/  FMUL.FTZ R104, R50, R104 ;  /* 0x0000006832687220 */ /* 0x000fc40000410000 */
[C---:B0-----:R-:W-:Y:S02]  /*23d0*/  FMUL.FTZ R120, R109.reuse, R120 ;  /* 0x000000786d787220 */ /* 0x041fe40000410000 */
[----:B------:R-:W-:Y:S02]  /*23e0*/  FMUL.FTZ R119, R109, R119 ;  /* 0x000000776d777220 */ /* 0x000fe40000410000 */
[----:B------:R-:W-:Y:S02]  /*23f0*/  FMUL.FTZ R122, R108, R122 ;  /* 0x0000007a6c7a7220 */ /* 0x000fe40000410000 */
[----:B------:R-:W-:Y:S02]  /*2400*/  FFMA.FTZ R112, R124, R112, R139 ;  /* 0x000000707c707223 */ /* 0x000fe4000001008b */
[C---:B------:R-:W-:Y:S01]  /*2410*/  FMUL.FTZ R109, R121.reuse, R106 ;  /* 0x0000006a796d7220 */ /* 0x040fe20000410000 */
[----:B------:R-:W0:Y:S01]  /*2420*/  MUFU.EX2 R103, R103 ;  /* 0x0000006700677308 */ /* 0x000e220000000800 */
[----:B------:R-:W-:-:S02]  /*2430*/  FMUL.FTZ R107, R121, R112 ;  /* 0x00000070796b7220 */ /* 0x000fc40000410000 */
[----:B------:R-:W-:Y:S02]  /*2440*/  FFMA.FTZ R109, R122, R112, R109 ;  /* 0x000000707a6d7223 */ /* 0x000fe4000001006d */
[----:B-1----:R-:W-:-:S03]  /*2450*/  FMUL.FTZ R116, R102, R116 ;  /* 0x0000007466747220 */ /* 0x002fc60000410000 */
[----:B------:R-:W1:Y:S01]  /*2460*/  MUFU.EX2 R104, R104 ;  /* 0x0000006800687308 */ /* 0x000e620000000800 */
[----:B------:R-:W-:Y:S02]  /*2470*/  FMUL.FTZ R115, R102, R115 ;  /* 0x0000007366737220 */ /* 0x000fe40000410000 */
[----:B------:R-:W-:-:S05]  /*2480*/  FFMA.FTZ R107, R122, R106, -R107 ;  /* 0x0000006a7a6b7223 */ /* 0x000fca000001086b */
[----:B------:R-:W1:Y:S01]  /*2490*/  MUFU.SIN R139, R144 ;  /* 0x00000090008b7308 */ /* 0x000e620000000400 */
[----:B------:R-:W-:Y:S02]  /*24a0*/  FMUL.FTZ R102, R119, R109 ;  /* 0x0000006d77667220 */ /* 0x000fe40000410000 */
[C---:B----4-:R-:W-:Y:S02]  /*24b0*/  FMUL.FTZ R118, R105.reuse, R118 ;  /* 0x0000007669767220 */ /* 0x050fe40000410000 */
[----:B------:R-:W-:Y:S02]  /*24c0*/  FMUL.FTZ R117, R105, R117 ;  /* 0x0000007569757220 */ /* 0x000fe40000410000 */
[-C--:B------:R-:W-:Y:S02]  /*24d0*/  FMUL.FTZ R105, R119, R107.reuse ;  /* 0x0000006b77697220 */ /* 0x080fe40000410000 */
[C---:B------:R-:W-:Y:S02]  /*24e0*/  FFMA.FTZ R102, R120.reuse, R107, -R102 ;  /* 0x0000006b78667223 */ /* 0x040fe40000010866 */
[----:B------:R-:W-:-:S02]  /*24f0*/  FFMA.FTZ R105, R120, R109, R105 ;  /* 0x0000006d78697223 */ /* 0x000fc40000010069 */
[----:B------:R-:W-:Y:S02]  /*2500*/  FMUL.FTZ R106, R117, R102 ;  /* 0x00000066756a7220 */ /* 0x000fe40000410000 */
[C---:B0-----:R-:W-:Y:S02]  /*2510*/  FMUL.FTZ R138, R103.reuse, R138 ;  /* 0x0000008a678a7220 */ /* 0x041fe40000410000 */
[----:B------:R-:W-:Y:S02]  /*2520*/  FMUL.FTZ R114, R103, R114 ;  /* 0x0000007267727220 */ /* 0x000fe40000410000 */
[----:B------:R-:W-:Y:S02]  /*2530*/  FMUL.FTZ R103, R117, R105 ;  /* 0x0000006975677220 */ /* 0x000fe40000410000 */
[C---:B-1----:R-:W-:Y:S02]  /*2540*/  FMUL.FTZ R134, R104.reuse, R111 ;  /* 0x0000006f68867220 */ /* 0x042fe40000410000 */
[----:B------:R-:W-:Y:S01]  /*2550*/  FMUL.FTZ R139, R104, R139 ;  /* 0x0000008b688b7220 */ /* 0x000fe20000410000 */
[--C-:B------:R-:W-:Y:S01]  /*2560*/  HADD2.F32 R104, -RZ, R68.reuse.H0_H0 ;  /* 0x20000044ff687230 */ /* 0x100fe20000004100 */
[C---:B------:R-:W-:Y:S01]  /*2570*/  FFMA.FTZ R112, R118.reuse, R105, R106 ;  /* 0x0000006976707223 */ /* 0x040fe2000001006a */
[----:B------:R-:W-:Y:S01]  /*2580*/  HADD2.F32 R106, -RZ, R68.H1_H1 ;  /* 0x30000044ff6a7230 */ /* 0x000fe20000004100 */
[----:B------:R-:W0:Y:S01]  /*2590*/  MUFU.EX2 R110, R110 ;  /* 0x0000006e006e7308 */ /* 0x000e220000000800 */
[----:B------:R-:W-:Y:S01]  /*25a0*/  FFMA.FTZ R103, R118, R102, -R103 ;  /* 0x0000006676677223 */ /* 0x000fe20000010867 */
[----:B------:R-:W-:-:S02]  /*25b0*/  HADD2.F32 R105, -RZ, R69.H0_H0 ;  /* 0x20000045ff697230 */ /* 0x000fc40000004100 */
[----:B------:R-:W-:Y:S01]  /*25c0*/  HADD2.F32 R107, -RZ, R69.H1_H1 ;  /* 0x30000045ff6b7230 */ /* 0x000fe20000004100 */
[C---:B------:R-:W-:Y:S01]  /*25d0*/  FMUL.FTZ R202, R95.reuse, R104 ;  /* 0x000000685fca7220 */ /* 0x040fe20000410000 */
[--C-:B------:R-:W-:Y:S01]  /*25e0*/  HADD2.F32 R102, -RZ, R60.reuse.H0_H0 ;  /* 0x2000003cff667230 */ /* 0x100fe20000004100 */
[----:B------:R-:W-:Y:S01]  /*25f0*/  FMUL.FTZ R201, R95, R106 ;  /* 0x0000006a5fc97220 */ /* 0x000fe20000410000 */
[----:B------:R-:W-:Y:S01]  /*2600*/  HADD2.F32 R68, -RZ, R60.H1_H1 ;  /* 0x3000003cff447230 */ /* 0x000fe20000004100 */
[C---:B------:R-:W-:Y:S02]  /*2610*/  FMUL.FTZ R200, R96.reuse, R105 ;  /* 0x0000006960c87220 */ /* 0x040fe40000410000 */
[----:B------:R-:W-:Y:S02]  /*2620*/  FMUL.FTZ R199, R96, R107 ;  /* 0x0000006b60c77220 */ /* 0x000fe40000410000 */
[C---:B------:R-:W-:Y:S02]  /*2630*/  FMUL.FTZ R202, R102.reuse, R202 ;  /* 0x000000ca66ca7220 */ /* 0x040fe40000410000 */
[----:B------:R-:W-:-:S02]  /*2640*/  FMUL.FTZ R201, R102, R201 ;  /* 0x000000c966c97220 */ /* 0x000fc40000410000 */
[C---:B------:R-:W-:Y:S02]  /*2650*/  FMUL.FTZ R200, R68.reuse, R200 ;  /* 0x000000c844c87220 */ /* 0x040fe40000410000 */
[----:B------:R-:W-:Y:S02]  /*2660*/  FMUL.FTZ R199, R68, R199 ;  /* 0x000000c744c77220 */ /* 0x000fe40000410000 */
[CC--:B------:R-:W-:Y:S02]  /*2670*/  FMUL.FTZ R102, R202.reuse, R136.reuse ;  /* 0x00000088ca667220 */ /* 0x0c0fe40000410000 */
[C---:B------:R-:W-:Y:S02]  /*2680*/  FMUL.FTZ R68, R201.reuse, R136 ;  /* 0x00000088c9447220 */ /* 0x040fe40000410000 */
[-C--:B------:R-:W-:Y:S02]  /*2690*/  FFMA.FTZ R102, R201, R135.reuse, R102 ;  /* 0x00000087c9667223 */ /* 0x080fe40000010066 */
[----:B------:R-:W-:Y:S01]  /*26a0*/  FFMA.FTZ R69, R202, R135, -R68 ;  /* 0x00000087ca457223 */ /* 0x000fe20000010844 */
[----:B------:R-:W-:Y:S01]  /*26b0*/  HADD2.F32 R108, -RZ, R70.H0_H0 ;  /* 0x20000046ff6c7230 */ /* 0x000fe20000004100 */
[----:B0-----:R-:W-:-:S02]  /*26c0*/  FMUL.FTZ R137, R110, R137 ;  /* 0x000000896e897220 */ /* 0x001fc40000410000 */
[----:B------:R-:W-:Y:S01]  /*26d0*/  FMUL.FTZ R113, R110, R113 ;  /* 0x000000716e717220 */ /* 0x000fe20000410000 */
[----:B------:R-:W-:Y:S01]  /*26e0*/  HADD2.F32 R110, -RZ, R70.H1_H1 ;  /* 0x30000046ff6e7230 */ /* 0x000fe20000004100 */
[----:B------:R-:W-:Y:S02]  /*26f0*/  FADD.FTZ R102, R199, R102 ;  /* 0x00000066c7667221 */ /* 0x000fe40000010000 */
[----:B------:R-:W-:Y:S01]  /*2700*/  FADD.FTZ R68, R200, R69 ;  /* 0x00000045c8447221 */ /* 0x000fe20000010000 */
[--C-:B------:R-:W-:Y:S02]  /*2710*/  HADD2.F32 R109, -RZ, R71.reuse.H0_H0 ;  /* 0x20000047ff6d7230 */ /* 0x100fe40000004100 */
[----:B------:R-:W-:Y:S01]  /*2720*/  HADD2.F32 R111, -RZ, R71.H1_H1 ;  /* 0x30000047ff6f7230 */ /* 0x000fe20000004100 */
[C---:B------:R-:W-:Y:S01]  /*2730*/  FMUL.FTZ R206, R93.reuse, R108 ;  /* 0x0000006c5dce7220 */ /* 0x040fe20000410000 */
[----:B------:R-:W-:Y:S01]  /*2740*/  HADD2.F32 R71, -RZ, R61.H0_H0 ;  /* 0x2000003dff477230 */ /* 0x000fe20000004100 */
[----:B------:R-:W-:-:S02]  /*2750*/  FMUL.FTZ R205, R93, R110 ;  /* 0x0000006e5dcd7220 */ /* 0x000fc40000410000 */
[C---:B------:R-:W-:Y:S02]  /*2760*/  FMUL.FTZ R69, R133.reuse, R102 ;  /* 0x0000006685457220 */ /* 0x040fe40000410000 */
[----:B------:R-:W-:Y:S02]  /*2770*/  FMUL.FTZ R70, R133, R68 ;  /* 0x0000004485467220 */ /* 0x000fe40000410000 */
[C---:B------:R-:W-:Y:S02]  /*2780*/  FMUL.FTZ R206, R71.reuse, R206 ;  /* 0x000000ce47ce7220 */ /* 0x040fe40000410000 */
[----:B------:R-:W-:Y:S02]  /*2790*/  FMUL.FTZ R205, R71, R205 ;  /* 0x000000cd47cd7220 */ /* 0x000fe40000410000 */
[C---:B------:R-:W-:Y:S02]  /*27a0*/  FFMA.FTZ R69, R141.reuse, R68, -R69 ;  /* 0x000000448d457223 */ /* 0x040fe40000010845 */
[----:B------:R-:W-:-:S02]  /*27b0*/  FFMA.FTZ R70, R141, R102, R70 ;  /* 0x000000668d467223 */ /* 0x000fc40000010046 */
[----:B------:R-:W-:Y:S02]  /*27c0*/  FADD.FTZ R69, R206, R69 ;  /* 0x00000045ce457221 */ /* 0x000fe40000010000 */
[----:B------:R-:W-:Y:S02]  /*27d0*/  FADD.FTZ R71, R205, R70 ;  /* 0x00000046cd477221 */ /* 0x000fe40000010000 */
[----:B------:R-:W-:Y:S01]  /*27e0*/  FMUL.FTZ R102, R115, R112 ;  /* 0x0000007073667220 */ /* 0x000fe20000410000 */
[----:B------:R-:W-:Y:S01]  /*27f0*/  HADD2.F32 R143, -RZ, R61.H1_H1 ;  /* 0x3000003dff8f7230 */ /* 0x000fe20000004100 */
[C---:B------:R-:W-:Y:S02]  /*2800*/  FMUL.FTZ R204, R94.reuse, R109 ;  /* 0x0000006d5ecc7220 */ /* 0x040fe40000410000 */
[----:B------:R-:W-:Y:S02]  /*2810*/  FMUL.FTZ R203, R94, R111 ;  /* 0x0000006f5ecb7220 */ /* 0x000fe40000410000 */
[----:B------:R-:W-:-:S02]  /*2820*/  FMUL.FTZ R68, R132, R71 ;  /* 0x0000004784447220 */ /* 0x000fc40000410000 */
[----:B------:R-:W-:Y:S02]  /*2830*/  FMUL.FTZ R70, R132, R69 ;  /* 0x0000004584467220 */ /* 0x000fe40000410000 */
[-C--:B------:R-:W-:Y:S02]  /*2840*/  FFMA.FTZ R151, R116, R103.reuse, -R102 ;  /* 0x0000006774977223 */ /* 0x080fe40000010866 */
[----:B------:R-:W-:Y:S02]  /*2850*/  FMUL.FTZ R103, R115, R103 ;  /* 0x0000006773677220 */ /* 0x000fe40000410000 */
[C---:B------:R-:W-:Y:S02]  /*2860*/  FMUL.FTZ R204, R143.reuse, R204 ;  /* 0x000000cc8fcc7220 */ /* 0x040fe40000410000 */
[----:B------:R-:W-:Y:S02]  /*2870*/  FMUL.FTZ R203, R143, R203 ;  /* 0x000000cb8fcb7220 */ /* 0x000fe40000410000 */
[----:B------:R-:W-:-:S02]  /*2880*/  FFMA.FTZ R70, R140, R71, R70 ;  /* 0x000000478c467223 */ /* 0x000fc40000010046 */
[----:B------:R-:W-:Y:S01]  /*2890*/  FFMA.FTZ R69, R140, R69, -R68 ;  /* 0x000000458c457223 */ /* 0x000fe20000010844 */
[--C-:B------:R-:W-:Y:S01]  /*28a0*/  HADD2.F32 R144, -RZ, R72.reuse.H1_H1 ;  /* 0x30000048ff907230 */ /* 0x100fe20000004100 */
[----:B------:R-:W-:Y:S01]  /*28b0*/  FFMA.FTZ R103, R116, R112, R103 ;  /* 0x0000007074677223 */ /* 0x000fe20000010067 */
[----:B------:R-:W-:Y:S01]  /*28c0*/  HADD2.F32 R112, -RZ, R72.H0_H0 ;  /* 0x20000048ff707230 */ /* 0x000fe20000004100 */
[----:B------:R-:W-:Y:S02]  /*28d0*/  FADD.FTZ R70, R203, R70 ;  /* 0x00000046cb467221 */ /* 0x000fe40000010000 */
[----:B------:R-:W-:Y:S01]  /*28e0*/  FADD.FTZ R69, R204, R69 ;  /* 0x00000045cc457221 */ /* 0x000fe20000010000 */
[----:B------:R-:W-:Y:S01]  /*28f0*/  HADD2.F32 R72, -RZ, R62.H0_H0 ;  /* 0x2000003eff487230 */ /* 0x000fe20000004100 */
[C---:B------:R-:W-:Y:S02]  /*2900*/  FMUL.FTZ R68, R131.reuse, R70 ;  /* 0x0000004683447220 */ /* 0x040fe40000410000 */
[----:B------:R-:W-:-:S02]  /*2910*/  FMUL.FTZ R71, R131, R69 ;  /* 0x0000004583477220 */ /* 0x000fc40000410000 */
[C---:B------:R-:W-:Y:S02]  /*2920*/  FMUL.FTZ R208, R91.reuse, R112 ;  /* 0x000000705bd07220 */ /* 0x040fe40000410000 */
[----:B------:R-:W-:Y:S02]  /*2930*/  FMUL.FTZ R207, R91, R144 ;  /* 0x000000905bcf7220 */ /* 0x000fe40000410000 */
[C---:B------:R-:W-:Y:S02]  /*2940*/  FFMA.FTZ R69, R130.reuse, R69, -R68 ;  /* 0x0000004582457223 */ /* 0x040fe40000010844 */
[----:B------:R-:W-:Y:S02]  /*2950*/  FFMA.FTZ R70, R130, R70, R71 ;  /* 0x0000004682467223 */ /* 0x000fe40000010047 */
[C---:B------:R-:W-:Y:S02]  /*2960*/  FMUL.FTZ R208, R72.reuse, R208 ;  /* 0x000000d048d07220 */ /* 0x040fe40000410000 */
[----:B------:R-:W-:Y:S01]  /*2970*/  FMUL.FTZ R207, R72, R207 ;  /* 0x000000cf48cf7220 */ /* 0x000fe20000410000 */
[--C-:B------:R-:W-:Y:S01]  /*2980*/  HADD2.F32 R143, -RZ, R73.reuse.H0_H0 ;  /* 0x20000049ff8f7230 */ /* 0x100fe20000004100 */
[----:B------:R-:W-:Y:S01]  /*2990*/  FADD.FTZ R69, R208, R69 ;  /* 0x00000045d0457221 */ /* 0x000fe20000010000 */
[----:B------:R-:W-:Y:S01]  /*29a0*/  HADD2.F32 R145, -RZ, R73.H1_H1 ;  /* 0x30000049ff917230 */ /* 0x000fe20000004100 */
[----:B------:R-:W-:Y:S01]  /*29b0*/  FADD.FTZ R70, R207, R70 ;  /* 0x00000046cf467221 */ /* 0x000fe20000010000 */
[----:B------:R-:W-:Y:S01]  /*29c0*/  HADD2.F32 R72, -RZ, R62.H1_H1 ;  /* 0x3000003eff487230 */ /* 0x000fe20000004100 */
[----:B------:R-:W-:-:S02]  /*29d0*/  FMUL.FTZ R210, R92, R143 ;  /* 0x0000008f5cd27220 */ /* 0x000fc40000410000 */
[----:B------:R-:W-:Y:S02]  /*29e0*/  FMUL.FTZ R209, R92, R145 ;  /* 0x000000915cd17220 */ /* 0x000fe40000410000 */
[C---:B------:R-:W-:Y:S02]  /*29f0*/  FMUL.FTZ R68, R129.reuse, R70 ;  /* 0x0000004681447220 */ /* 0x040fe40000410000 */
[----:B------:R-:W-:Y:S02]  /*2a00*/  FMUL.FTZ R71, R129, R69 ;  /* 0x0000004581477220 */ /* 0x000fe40000410000 */
[C---:B------:R-:W-:Y:S02]  /*2a10*/  FMUL.FTZ R210, R72.reuse, R210 ;  /* 0x000000d248d27220 */ /* 0x040fe40000410000 */
[----:B------:R-:W-:Y:S02]  /*2a20*/  FMUL.FTZ R209, R72, R209 ;  /* 0x000000d148d17220 */ /* 0x000fe40000410000 */
[----:B------:R-:W-:-:S02]  /*2a30*/  FFMA.FTZ R69, R142, R69, -R68 ;  /* 0x000000458e457223 */ /* 0x000fc40000010844 */
[----:B------:R-:W-:Y:S01]  /*2a40*/  FFMA.FTZ R70, R142, R70, R71 ;  /* 0x000000468e467223 */ /* 0x000fe20000010047 */
[--C-:B------:R-:W-:Y:S01]  /*2a50*/  HADD2.F32 R146, -RZ, R74.reuse.H0_H0 ;  /* 0x2000004aff927230 */ /* 0x100fe20000004100 */
[----:B------:R-:W-:Y:S01]  /*2a60*/  FADD.FTZ R69, R210, R69 ;  /* 0x00000045d2457221 */ /* 0x000fe20000010000 */
[----:B------:R-:W-:Y:S01]  /*2a70*/  HADD2.F32 R148, -RZ, R74.H1_H1 ;  /* 0x3000004aff947230 */ /* 0x000fe20000004100 */
[----:B------:R-:W-:Y:S01]  /*2a80*/  FADD.FTZ R70, R209, R70 ;  /* 0x00000046d1467221 */ /* 0x000fe20000010000 */
[----:B------:R-:W-:Y:S01]  /*2a90*/  HADD2.F32 R72, -RZ, R63.H0_H0 ;  /* 0x2000003fff487230 */ /* 0x000fe20000004100 */
[C---:B------:R-:W-:Y:S02]  /*2aa0*/  FMUL.FTZ R218, R89.reuse, R146 ;  /* 0x0000009259da7220 */ /* 0x040fe40000410000 */
[----:B------:R-:W-:Y:S02]  /*2ab0*/  FMUL.FTZ R217, R89, R148 ;  /* 0x0000009459d97220 */ /* 0x000fe40000410000 */
[----:B------:R-:W-:-:S02]  /*2ac0*/  FMUL.FTZ R68, R127, R70 ;  /* 0x000000467f447220 */ /* 0x000fc40000410000 */
[----:B------:R-:W-:Y:S02]  /*2ad0*/  FMUL.FTZ R71, R127, R69 ;  /* 0x000000457f477220 */ /* 0x000fe40000410000 */
[C---:B------:R-:W-:Y:S02]  /*2ae0*/  FMUL.FTZ R218, R72.reuse, R218 ;  /* 0x000000da48da7220 */ /* 0x040fe40000410000 */
[----:B------:R-:W-:Y:S02]  /*2af0*/  FMUL.FTZ R217, R72, R217 ;  /* 0x000000d948d97220 */ /* 0x000fe40000410000 */
[C---:B------:R-:W-:Y:S02]  /*2b00*/  FFMA.FTZ R69, R128.reuse, R69, -R68 ;  /* 0x0000004580457223 */ /* 0x040fe40000010844 */
[----:B------:R-:W-:Y:S01]  /*2b10*/  FFMA.FTZ R70, R128, R70, R71 ;  /* 0x0000004680467223 */ /* 0x000fe20000010047 */
        /* <DEDUP_REMOVED lines=11> */
[----:B------:R-:W-:-:S02]  /*2bd0*/  FFMA.FTZ R70, R126, R70, R71 ;  /* 0x000000467e467223 */ /* 0x000fc40000010047 */
[----:B------:R-:W-:Y:S01]  /*2be0*/  FFMA.FTZ R69, R126, R69, -R68 ;  /* 0x000000457e457223 */ /* 0x000fe20000010844 */
[--C-:B--2---:R-:W-:Y:S01]  /*2bf0*/  HADD2.F32 R150, -RZ, R76.reuse.H0_H0 ;  /* 0x2000004cff967230 */ /* 0x104fe20000004100 */
[----:B------:R-:W-:Y:S01]  /*2c00*/  FADD.FTZ R70, R215, R70 ;  /* 0x00000046d7467221 */ /* 0x000fe20000010000 */
[----:B------:R-:W-:Y:S01]  /*2c10*/  HADD2.F32 R152, -RZ, R76.H1_H1 ;  /* 0x3000004cff987230 */ /* 0x000fe20000004100 */
[----:B------:R-:W-:Y:S02]  /*2c20*/  FADD.FTZ R69, R216, R69 ;  /* 0x00000045d8457221 */ /* 0x000fe40000010000 */
[----:B------:R-:W-:Y:S01]  /*2c30*/  FMUL.FTZ R72, R114, R103 ;  /* 0x0000006772487220 */ /* 0x000fe20000410000 */
[----:B------:R-:W-:Y:S01]  /*2c40*/  HADD2.F32 R73, -RZ, R64.H0_H0 ;  /* 0x20000040ff497230 */ /* 0x000fe20000004100 */
[C---:B------:R-:W-:Y:S02]  /*2c50*/  FMUL.FTZ R68, R123.reuse, R70 ;  /* 0x000000467b447220 */ /* 0x040fe40000410000 */
[----:B------:R-:W-:-:S02]  /*2c60*/  FMUL.FTZ R71, R123, R69 ;  /* 0x000000457b477220 */ /* 0x000fc40000410000 */
[C---:B------:R-:W-:Y:S02]  /*2c70*/  FMUL.FTZ R220, R55.reuse, R150 ;  /* 0x0000009637dc7220 */ /* 0x040fe40000410000 */
[----:B------:R-:W-:Y:S02]  /*2c80*/  FMUL.FTZ R219, R55, R152 ;  /* 0x0000009837db7220 */ /* 0x000fe40000410000 */
[-C--:B------:R-:W-:Y:S02]  /*2c90*/  FFMA.FTZ R72, R138, R151.reuse, -R72 ;  /* 0x000000978a487223 */ /* 0x080fe40000010848 */
[----:B------:R-:W-:Y:S02]  /*2ca0*/  FMUL.FTZ R151, R114, R151 ;  /* 0x0000009772977220 */ /* 0x000fe40000410000 */
[C---:B------:R-:W-:Y:S02]  /*2cb0*/  FFMA.FTZ R69, R124.reuse, R69, -R68 ;  /* 0x000000457c457223 */ /* 0x040fe40000010844 */
[----:B------:R-:W-:-:S02]  /*2cc0*/  FFMA.FTZ R70, R124, R70, R71 ;  /* 0x000000467c467223 */ /* 0x000fc40000010047 */
[C---:B------:R-:W-:Y:S02]  /*2cd0*/  FMUL.FTZ R220, R73.reuse, R220 ;  /* 0x000000dc49dc7220 */ /* 0x040fe40000410000 */
[----:B------:R-:W-:Y:S01]  /*2ce0*/  FMUL.FTZ R219, R73, R219 ;  /* 0x000000db49db7220 */ /* 0x000fe20000410000 */
[--C-:B------:R-:W-:Y:S01]  /*2cf0*/  HADD2.F32 R153, -RZ, R77.reuse.H1_H1 ;  /* 0x3000004dff997230 */ /* 0x100fe20000004100 */
[----:B------:R-:W-:Y:S01]  /*2d00*/  FFMA.FTZ R74, R138, R103, R151 ;  /* 0x000000678a4a7223 */ /* 0x000fe20000010097 */
[----:B------:R-:W-:Y:S01]  /*2d10*/  HADD2.F32 R151, -RZ, R77.H0_H0 ;  /* 0x2000004dff977230 */ /* 0x000fe20000004100 */
[----:B------:R-:W-:Y:S02]  /*2d20*/  FADD.FTZ R70, R219, R70 ;  /* 0x00000046db467221 */ /* 0x000fe40000010000 */
        /* <DEDUP_REMOVED lines=24> */
[----:B------:R-:W-:Y:S01]  /*2eb0*/  FMUL.FTZ R68, R113, R74 ;  /* 0x0000004a71447220 */ /* 0x000fe20000410000 */
[----:B------:R-:W-:Y:S01]  /*2ec0*/  HADD2.F32 R157, -RZ, R79.H1_H1 ;  /* 0x3000004fff9d7230 */ /* 0x000fe20000004100 */
[----:B------:R-:W-:-:S02]  /*2ed0*/  FADD.FTZ R69, R228, R69 ;  /* 0x00000045e4457221 */ /* 0x000fc40000010000 */
[----:B------:R-:W-:Y:S01]  /*2ee0*/  FADD.FTZ R70, R227, R70 ;  /* 0x00000046e3467221 */ /* 0x000fe20000010000 */
[----:B------:R-:W-:Y:S01]  /*2ef0*/  HADD2.F32 R75, -RZ, R65.H1_H1 ;  /* 0x30000041ff4b7230 */ /* 0x000fe20000004100 */
[----:B------:R-:W-:Y:S02]  /*2f00*/  FFMA.FTZ R73, R137, R72, -R68 ;  /* 0x0000004889497223 */ /* 0x000fe40000010844 */
[C---:B------:R-:W-:Y:S02]  /*2f10*/  FMUL.FTZ R226, R54.reuse, R155 ;  /* 0x0000009b36e27220 */ /* 0x040fe40000410000 */
[----:B------:R-:W-:Y:S02]  /*2f20*/  FMUL.FTZ R225, R54, R157 ;  /* 0x0000009d36e17220 */ /* 0x000fe40000410000 */
[C---:B------:R-:W-:Y:S02]  /*2f30*/  FMUL.FTZ R71, R117.reuse, R69 ;  /* 0x0000004575477220 */ /* 0x040fe40000410000 */
[----:B------:R-:W-:-:S02]  /*2f40*/  FMUL.FTZ R68, R117, R70 ;  /* 0x0000004675447220 */ /* 0x000fc40000410000 */
[C---:B------:R-:W-:Y:S02]  /*2f50*/  FMUL.FTZ R226, R75.reuse, R226 ;  /* 0x000000e24be27220 */ /* 0x040fe40000410000 */
[----:B------:R-:W-:Y:S02]  /*2f60*/  FMUL.FTZ R225, R75, R225 ;  /* 0x000000e14be17220 */ /* 0x000fe40000410000 */
[C---:B------:R-:W-:Y:S02]  /*2f70*/  FFMA.FTZ R70, R118.reuse, R70, R71 ;  /* 0x0000004676467223 */ /* 0x040fe40000010047 */
[----:B------:R-:W-:Y:S01]  /*2f80*/  FFMA.FTZ R69, R118, R69, -R68 ;  /* 0x0000004576457223 */ /* 0x000fe20000010844 */
[--C-:B---3--:R-:W-:Y:S01]  /*2f90*/  HADD2.F32 R158, -RZ, R80.reuse.H0_H0 ;  /* 0x20000050ff9e7230 */ /* 0x108fe20000004100 */
[----:B------:R-:W-:Y:S01]  /*2fa0*/  FMUL.FTZ R72, R113, R72 ;  /* 0x0000004871487220 */ /* 0x000fe20000410000 */
[----:B------:R-:W-:Y:S01]  /*2fb0*/  HADD2.F32 R160, -RZ, R80.H1_H1 ;  /* 0x30000050ffa07230 */ /* 0x000fe20000004100 */
[----:B------:R-:W-:Y:S01]  /*2fc0*/  FADD.FTZ R70, R225, R70 ;  /* 0x00000046e1467221 */ /* 0x000fe20000010000 */
[----:B------:R-:W-:Y:S01]  /*2fd0*/  ISETP.NE.AND P0, PT, R99, 0x7f, PT ;  /* 0x0000007f6300780c */ /* 0x000fe20003f05270 */
[----:B------:R-:W-:-:S02]  /*2fe0*/  FADD.FTZ R69, R226, R69 ;  /* 0x00000045e2457221 */ /* 0x000fc40000010000 */
[----:B------:R-:W-:Y:S01]  /*2ff0*/  FFMA.FTZ R72, R137, R74, R72 ;  /* 0x0000004a89487223 */ /* 0x000fe20000010048 */
[----:B------:R-:W-:Y:S01]  /*3000*/  HADD2.F32 R74, -RZ, R66.H0_H0 ;  /* 0x20000042ff4a7230 */ /* 0x000fe20000004100 */
[C---:B------:R-:W-:Y:S02]  /*3010*/  FMUL.FTZ R68, R115.reuse, R70 ;  /* 0x0000004673447220 */ /* 0x040fe40000410000 */
[-C--:B------:R-:W-:Y:S02]  /*3020*/  FMUL.FTZ R71, R115, R69.reuse ;  /* 0x0000004573477220 */ /* 0x080fe40000410000 */
[C---:B------:R-:W-:Y:S02]  /*3030*/  FMUL.FTZ R230, R51.reuse, R158 ;  /* 0x0000009e33e67220 */ /* 0x040fe40000410000 */
[----:B------:R-:W-:Y:S02]  /*3040*/  FMUL.FTZ R229, R51, R160 ;  /* 0x000000a033e57220 */ /* 0x000fe40000410000 */
[C---:B------:R-:W-:Y:S01]  /*3050*/  FFMA.FTZ R69, R116.reuse, R69, -R68 ;  /* 0x0000004574457223 */ /* 0x040fe20000010844 */
[--C-:B------:R-:W-:Y:S01]  /*3060*/  HADD2.F32 R159, -RZ, R81.reuse.H0_H0 ;  /* 0x20000051ff9f7230 */ /* 0x100fe20000004100 */
[----:B------:R-:W-:Y:S01]  /*3070*/  FFMA.FTZ R70, R116, R70, R71 ;  /* 0x0000004674467223 */ /* 0x000fe20000010047 */
[----:B------:R-:W-:Y:S01]  /*3080*/  HADD2.F32 R161, -RZ, R81.H1_H1 ;  /* 0x30000051ffa17230 */ /* 0x000fe20000004100 */
[C---:B------:R-:W-:Y:S01]  /*3090*/  FMUL.FTZ R230, R74.reuse, R230 ;  /* 0x000000e64ae67220 */ /* 0x040fe20000410000 */
[----:B------:R0:W1:Y:S01]  /*30a0*/  @P0 LDS.64 R102, [R99.X8+0x8788] ;  /* 0x0087880063660984 */ /* 0x0000620000008a00 */
[----:B------:R-:W-:-:S02]  /*30b0*/  FMUL.FTZ R229, R74, R229 ;  /* 0x000000e54ae57220 */ /* 0x000fc40000410000 */
[----:B------:R-:W-:Y:S02]  /*30c0*/  FADD.FTZ R69, R230, R69 ;  /* 0x00000045e6457221 */ /* 0x000fe40000010000 */
[----:B------:R-:W-:Y:S01]  /*30d0*/  FADD.FTZ R71, R229, R70 ;  /* 0x00000046e5477221 */ /* 0x000fe20000010000 */
[----:B------:R-:W-:Y:S01]  /*30e0*/  HADD2.F32 R74, -RZ, R66.H1_H1 ;  /* 0x30000042ff4a7230 */ /* 0x000fe20000004100 */
[C---:B------:R-:W-:Y:S02]  /*30f0*/  FMUL.FTZ R222, R52.reuse, R159 ;  /* 0x0000009f34de7220 */ /* 0x040fe40000410000 */
[----:B------:R-:W-:Y:S02]  /*3100*/  FMUL.FTZ R221, R52, R161 ;  /* 0x000000a134dd7220 */ /* 0x000fe40000410000 */
[C---:B------:R-:W-:Y:S02]  /*3110*/  FMUL.FTZ R68, R114.reuse, R71 ;  /* 0x0000004772447220 */ /* 0x040fe40000410000 */
[----:B------:R-:W-:-:S02]  /*3120*/  FMUL.FTZ R70, R114, R69 ;  /* 0x0000004572467220 */ /* 0x000fc40000410000 */
        /* <DEDUP_REMOVED lines=8> */
[----:B------:R-:W-:Y:S01]  /*31b0*/  HADD2.F32 R74, -RZ, R67.H0_H0 ;  /* 0x20000043ff4a7230 */ /* 0x000fe20000004100 */
[----:B------:R-:W-:-:S02]  /*31c0*/  FMUL.FTZ R71, R113, R68 ;  /* 0x0000004471477220 */ /* 0x000fc40000410000 */
[C---:B------:R-:W-:Y:S02]  /*31d0*/  FMUL.FTZ R213, R49.reuse, R164 ;  /* 0x000000a431d57220 */ /* 0x040fe40000410000 */
[----:B------:R-:W-:Y:S02]  /*31e0*/  FMUL.FTZ R214, R49, R162 ;  /* 0x000000a231d67220 */ /* 0x000fe40000410000 */
[-C--:B------:R-:W-:Y:S01]  /*31f0*/  FMUL.FTZ R69, R113, R70.reuse ;  /* 0x0000004671457220 */ /* 0x080fe20000410000 */
[--C-:B------:R-:W-:Y:S02]  /*3200*/  HADD2.F32 R163, -RZ, R83.reuse.H0_H0 ;  /* 0x20000053ffa37230 */ /* 0x100fe40000004100 */
[----:B------:R-:W-:Y:S01]  /*3210*/  HADD2.F32 R165, -RZ, R83.H1_H1 ;  /* 0x30000053ffa57230 */ /* 0x000fe20000004100 */
[----:B------:R-:W-:Y:S02]  /*3220*/  FFMA.FTZ R70, R137, R70, R71 ;  /* 0x0000004689467223 */ /* 0x000fe40000010047 */
[----:B------:R-:W-:-:S02]  /*3230*/  FMUL.FTZ R213, R74, R213 ;  /* 0x000000d54ad57220 */ /* 0x000fc40000410000 */
[----:B------:R-:W-:Y:S02]  /*3240*/  FMUL.FTZ R214, R74, R214 ;  /* 0x000000d64ad67220 */ /* 0x000fe40000410000 */
[----:B------:R-:W-:Y:S01]  /*3250*/  FFMA.FTZ R69, R137, R68, -R69 ;  /* 0x0000004489457223 */ /* 0x000fe20000010845 */
[----:B------:R-:W-:Y:S01]  /*3260*/  HADD2.F32 R71, -RZ, R67.H1_H1 ;  /* 0x30000043ff477230 */ /* 0x000fe20000004100 */
[C---:B------:R-:W-:Y:S02]  /*3270*/  FMUL.FTZ R212, R50.reuse, R163 ;  /* 0x000000a332d47220 */ /* 0x040fe40000410000 */
[----:B------:R-:W-:Y:S02]  /*3280*/  FMUL.FTZ R211, R50, R165 ;  /* 0x000000a532d37220 */ /* 0x000fe40000410000 */
[----:B------:R-:W-:Y:S02]  /*3290*/  FADD.FTZ R70, R213, R70 ;  /* 0x00000046d5467221 */ /* 0x000fe40000010000 */
[----:B------:R-:W-:-:S02]  /*32a0*/  FADD.FTZ R69, R214, R69 ;  /* 0x00000045d6457221 */ /* 0x000fc40000010000 */
[C---:B------:R-:W-:Y:S02]  /*32b0*/  FMUL.FTZ R212, R71.reuse, R212 ;  /* 0x000000d447d47220 */ /* 0x040fe40000410000 */
[----:B------:R-:W-:Y:S02]  /*32c0*/  FMUL.FTZ R211, R71, R211 ;  /* 0x000000d347d37220 */ /* 0x000fe40000410000 */
[CC--:B------:R-:W-:Y:S02]  /*32d0*/  FMUL.FTZ R68, R139.reuse, R70.reuse ;  /* 0x000000468b447220 */ /* 0x0c0fe40000410000 */
[CC--:B------:R-:W-:Y:S02]  /*32e0*/  FMUL.FTZ R71, R139.reuse, R69.reuse ;  /* 0x000000458b477220 */ /* 0x0c0fe40000410000 */
[C---:B------:R-:W-:Y:S02]  /*32f0*/  FFMA.FTZ R75, R134.reuse, R69, -R68 ;  /* 0x00000045864b7223 */ /* 0x040fe40000010844 */
[----:B------:R-:W-:Y:S01]  /*3300*/  FFMA.FTZ R70, R134, R70, R71 ;  /* 0x0000004686467223 */ /* 0x000fe20000010047 */
[----:B------:R-:W-:Y:S01]  /*3310*/  BSSY B0, `(.L_x_2936) ;  /* 0x0000015000007945 */ /* 0x000fe20003800000 */
[----:B------:R-:W-:-:S02]  /*3320*/  FMUL.FTZ R69, R139, R73 ;  /* 0x000000498b457220 */ /* 0x000fc40000410000 */
[-C--:B------:R-:W-:Y:S01]  /*3330*/  FMUL.FTZ R68, R139, R72.reuse ;  /* 0x000000488b447220 */ /* 0x080fe20000410000 */
[----:B------:R-:W-:Y:S01]  /*3340*/  ISETP.GT.U32.AND P2, PT, R99, 0x1f, PT ;  /* 0x0000001f6300780c */ /* 0x000fe20003f44070 */
[----:B------:R-:W-:Y:S01]  /*3350*/  FADD.FTZ R71, R211, R70 ;  /* 0x00000046d3477221 */ /* 0x000fe20000010000 */
[----:B------:R-:W-:Y:S01]  /*3360*/  LEA.HI R166, R99, R99, RZ, 0x1e ;  /* 0x0000006363a67211 */ /* 0x000fe200078ff0ff */
[C---:B------:R-:W-:Y:S02]  /*3370*/  FFMA.FTZ R69, R134.reuse, R72, R69 ;  /* 0x0000004886457223 */ /* 0x040fe40000010045 */
[----:B------:R-:W-:Y:S02]  /*3380*/  FFMA.FTZ R68, R134, R73, -R68 ;  /* 0x0000004986447223 */ /* 0x000fe40000010844 */
[----:B------:R-:W-:Y:S01]  /*3390*/  FADD.FTZ R70, R212, R75 ;  /* 0x0000004bd4467221 */ /* 0x000fe20000010000 */
        /* <DEDUP_REMOVED lines=12> */
.L_x_2937:
[----:B01----:R-:W-:Y:S05]  /*3460*/  BSYNC B0 ;  /* 0x0000000000007941 */ /* 0x003fea0003800000 */
.L_x_2936:
        /* <DEDUP_REMOVED lines=73> */
.L_x_3044:
        /* <DEDUP_REMOVED lines=59> */
[----:B------:R-:W-:Y:S02]  /*3cb0*/  FFMA.FTZ R72, R70, R72, R79 ;  /* 0x0000004846487223 */ /* 0x000fe4000001004f */
[----:B------:R-:W-:Y:S01]  /*3cc0*/  @P0 FADD.FTZ R82, R82, R77 ;  /* 0x0000004d52520221 */ /* 0x000fe20000010000 */
[----:B------:R-:W-:Y:S01]  /*3cd0*/  FSEL R77, R75, R74, !P0 ;  /* 0x0000004a4b4d7208 */ /* 0x000fe20004000000 */
[----:B------:R-:W-:-:S02]  /*3ce0*/  @P0 FFMA.FTZ R70, R70, R68, -R71 ;  /* 0x0000004446460223 */ /* 0x000fc40000010847 */
[----:B------:R-:W-:Y:S01]  /*3cf0*/  @P0 FADD.FTZ R83, R83, R72 ;  /* 0x0000004853530221 */ /* 0x000fe20000010000 */
[----:B------:R0:W1:Y:S01]  /*3d00*/  SHFL.UP PT, R232, R82, 0x10, RZ ;  /* 0x0600000052e87989 */ /* 0x00006200000e00ff */
[----:B------:R-:W-:-:S03]  /*3d10*/  MOV R73, R82 ;  /* 0x0000005200497202 */ /* 0x000fc60000000f00 */
[----:B------:R0:W2:Y:S01]  /*3d20*/  SHFL.UP PT, R78, R70, 0x10, RZ ;  /* 0x06000000464e7989 */ /* 0x0000a200000e00ff */
[----:B------:R-:W-:-:S03]  /*3d30*/  MOV R76, R83 ;  /* 0x00000053004c7202 */ /* 0x000fc60000000f00 */
[----:B------:R0:W3:Y:S04]  /*3d40*/  SHFL.UP PT, R71, R83, 0x10, RZ ;  /* 0x0600000053477989 */ /* 0x0000e800000e00ff */
[----:B------:R0:W4:Y:S02]  /*3d50*/  SHFL.UP PT, R80, R77, 0x10, RZ ;  /* 0x060000004d507989 */ /* 0x00012400000e00ff */
.L_x_3045:
[----:B------:R-:W-:Y:S01]  /*3d60*/  MOV R79, R70 ;  /* 0x00000046004f7202 */ /* 0x000fe20000000f00 */
[-C--:B---3--:R-:W-:Y:S01]  /*3d70*/  FMUL.FTZ R75, R71, R77.reuse ;  /* 0x0000004d474b7220 */ /* 0x088fe20000410000 */
[----:B------:R-:W-:Y:S01]  /*3d80*/  ISETP.GE.AND P0, PT, R98, 0x10, PT ;  /* 0x000000106200780c */ /* 0x000fe20003f06270 */
[----:B--2---:R-:W-:Y:S02]  /*3d90*/  FMUL.FTZ R69, R78, R77 ;  /* 0x0000004d4e457220 */ /* 0x004fe40000410000 */
[C---:B-1----:R-:W-:Y:S02]  /*3da0*/  FFMA.FTZ R68, R232.reuse, R79, -R75 ;  /* 0x0000004fe8447223 */ /* 0x042fe4000001084b */
[----:B------:R-:W-:-:S02]  /*3db0*/  FMUL.FTZ R232, R232, R77 ;  /* 0x0000004de8e87220 */ /* 0x000fc40000410000 */
[C---:B0---4-:R-:W-:Y:S02]  /*3dc0*/  FFMA.FTZ R70, R80.reuse, R79, R69 ;  /* 0x0000004f50467223 */ /* 0x051fe40000010045 */
        /* <DEDUP_REMOVED lines=12> */
[----:B------:R-:W-:Y:S05]  /*3e90*/  CALL.REL.NOINC `($__internal_73_$__cuda_sm70_shflsync_idx_p) ;  /* 0x00008d5000007944 */ /* 0x000fea0003c00000 */
.L_x_2942:
[----:B------:R-:W-:Y:S05]  /*3ea0*/  BRA.CONV ~URZ, `(.L_x_2943) ;  /* 0x000000637f007947 */ /* 0x000fea000b800000 */
[----:B-1----:R-:W-:Y:S01]  /*3eb0*/  HFMA2.MMA R68, -RZ, RZ, 0, 1.847743988037109375e-06 ;  /* 0x0000001fff447435 */ /* 0x002fe200000001ff */
[----:B0-----:R-:W-:Y:S02]  /*3ec0*/  MOV R72, R77 ;  /* 0x0000004d00487202 */ /* 0x001fe40000000f00 */
[----:B------:R-:W-:Y:S02]  /*3ed0*/  MOV R71, 0x1f ;  /* 0x0000001f00477802 */ /* 0x000fe40000000f00 */
[----:B------:R-:W-:Y:S02]  /*3ee0*/  MOV R69, 0xffffffff ;  /* 0xffffffff00457802 */ /* 0x000fe40000000f00 */
[----:B------:R-:W-:-:S02]  /*3ef0*/  MOV R70, 0x3f10 ;  /* 0x00003f1000467802 */ /* 0x000fc40000000f00 */
[----:B------:R-:W-:Y:S05]  /*3f00*/  CALL.REL.NOINC `($__internal_73_$__cuda_sm70_shflsync_idx_p) ;  /* 0x00008ce000007944 */ /* 0x000fea0003c00000 */
.L_x_2943:
[----:B------:R-:W-:Y:S05]  /*3f10*/  BRA.CONV ~URZ, `(.L_x_2944) ;  /* 0x000000637f007947 */ /* 0x000fea000b800000 */
[----:B-1----:R-:W-:Y:S01]  /*3f20*/  HFMA2.MMA R68, -RZ, RZ, 0, 1.847743988037109375e-06 ;  /* 0x0000001fff447435 */ /* 0x002fe200000001ff */
[----:B0-----:R-:W-:-:S02]  /*3f30*/  MOV R72, R73 ;  /* 0x0000004900487202 */ /* 0x001fc40000000f00 */
[----:B------:R-:W-:Y:S02]  /*3f40*/  MOV R71, 0x1f ;  /* 0x0000001f00477802 */ /* 0x000fe40000000f00 */
[----:B------:R-:W-:Y:S02]  /*3f50*/  MOV R69, 0xffffffff ;  /* 0xffffffff00457802 */ /* 0x000fe40000000f00 */
[----:B------:R-:W-:Y:S02]  /*3f60*/  MOV R70, 0x3f80 ;  /* 0x00003f8000467802 */ /* 0x000fe40000000f00 */
[----:B------:R-:W-:Y:S05]  /*3f70*/  CALL.REL.NOINC `($__internal_73_$__cuda_sm70_shflsync_idx_p) ;  /* 0x00008c7000007944 */ /* 0x000fea0003c00000 */
.L_x_2944:
[----:B------:R-:W-:Y:S05]  /*3f80*/  BRA.CONV ~URZ, `(.L_x_2945) ;  /* 0x000000637f007947 */ /* 0x000fea000b800000 */
[----:B-1----:R-:W-:Y:S01]  /*3f90*/  HFMA2.MMA R68, -RZ, RZ, 0, 1.847743988037109375e-06 ;  /* 0x0000001fff447435 */ /* 0x002fe200000001ff */
[----:B0-----:R-:W-:Y:S02]  /*3fa0*/  MOV R72, R76 ;  /* 0x0000004c00487202 */ /* 0x001fe40000000f00 */
[----:B------:R-:W-:Y:S02]  /*3fb0*/  MOV R71, 0x1f ;  /* 0x0000001f00477802 */ /* 0x000fe40000000f00 */
[----:B------:R-:W-:Y:S02]  /*3fc0*/  MOV R69, 0xffffffff ;  /* 0xffffffff00457802 */ /* 0x000fe40000000f00 */
[----:B------:R-:W-:-:S02]  /*3fd0*/  MOV R70, 0x3ff0 ;  /* 0x00003ff000467802 */ /* 0x000fc40000000f00 */
[----:B------:R-:W-:Y:S05]  /*3fe0*/  CALL.REL.NOINC `($__internal_73_$__cuda_sm70_shflsync_idx_p) ;  /* 0x00008c0000007944 */ /* 0x000fea0003c00000 */
.L_x_2945:
[----:B------:R-:W-:Y:S05]  /*3ff0*/  BRA.DIV ~URZ, `(.L_x_2946) ;  /* 0x000079227f007947 */ /* 0x000fea000b800000 */
[----:B------:R2:W3:Y:S04]  /*4000*/  SHFL.IDX PT, R82, R56, RZ, 0x1f ;  /* 0x00001fff38527589 */ /* 0x0004e800000e0000 */
[----:B------:R2:W4:Y:S04]  /*4010*/  SHFL.IDX PT, R87, R57, RZ, 0x1f ;  /* 0x00001fff39577589 */ /* 0x00052800000e0000 */
[----:B------:R2:W0:Y:S04]  /*4020*/  SHFL.IDX PT, R231, R58, RZ, 0x1f ;  /* 0x00001fff3ae77589 */ /* 0x00042800000e0000 */
[----:B------:R2:W1:Y:S04]  /*4030*/  SHFL.IDX PT, R75, R59, RZ, 0x1f ;  /* 0x00001fff3b4b7589 */ /* 0x00046800000e0000 */
[----:B------:R2:W0:Y:S04]  /*4040*/  SHFL.UP PT, R80, R79, 0x1, RZ ;  /* 0x042000004f507989 */ /* 0x00042800000e00ff */
[----:B------:R2:W0:Y:S04]  /*4050*/  SHFL.UP PT, R81, R77, 0x1, RZ ;  /* 0x042000004d517989 */ /* 0x00042800000e00ff */
[----:B------:R-:W0:Y:S04]  /*4060*/  SHFL.UP PT, R73, R73, 0x1, RZ ;  /* 0x0420000049497989 */ /* 0x000e2800000e00ff */
[----:B------:R2:W0:Y:S02]  /*4070*/  SHFL.UP PT, R83, R76, 0x1, RZ ;  /* 0x042000004c537989 */ /* 0x00042400000e00ff */
.L_x_3046:
        /* <DEDUP_REMOVED lines=50> */
.L_x_2939:
[----:B0-----:R-:W-:Y:S05]  /*43a0*/  BSYNC B0 ;  /* 0x0000000000007941 */ /* 0x001fea0003800000 */
.L_x_2938:
[----:B------:R-:W-:Y:S01]  /*43b0*/  WARPSYNC 0xffffffff ;  /* 0xffffffff00007948 */ /* 0x000fe20003800000 */
[----:B------:R-:W-:Y:S02]  /*43c0*/  LOP3.LUT P0, RZ, R99, 0x1f, RZ, 0xc0, !PT ;  /* 0x0000001f63ff7812 */ /* 0x000fe4000780c0ff */
[----:B------:R-:W-:Y:S01]  /*43d0*/  BAR.SYNC.DEFER_BLOCKING 0x0 ;  /* 0x0000000000007b1d */ /* 0x000fe20000010000 */
[----:B------:R-:W-:Y:S01]  /*43e0*/  MOV R58, UR19 ;  /* 0x00000013003a7c02 */ /* 0x000fe20008000f00 */
[C---:B------:R-:W-:Y:S01]  /*43f0*/  FMUL.FTZ R56, R139.reuse, -R102 ;  /* 0x800000668b387220 */ /* 0x040fe20000410000 */
[----:B------:R-:W-:Y:S01]  /*4400*/  USHF.L.U32 UR43, UR7, 0x4, URZ ;  /* 0x00000004072b7899 */ /* 0x000fe2000800063f */
[-C--:B------:R-:W-:Y:S01]  /*4410*/  FMUL.FTZ R57, R139, R103.reuse ;  /* 0x000000678b397220 */ /* 0x080fe20000410000 */
[----:B------:R-:W-:Y:S01]  /*4420*/  ISETP.GE.OR P0, PT, R58, c[0x0][0x174], P0 ;  /* 0x00005d003a007a0c */ /* 0x000fe20000706670 */
[C---:B---3--:R-:W-:Y:S01]  /*4430*/  FMUL.FTZ R68, R134.reuse, R198 ;  /* 0x000000c686447220 */ /* 0x048fe20000410000 */
[----:B------:R-:W-:Y:S01]  /*4440*/  BSSY B0, `(.L_x_2947) ;  /* 0x00001db000007945 */ /* 0x000fe20003800000 */
[C---:B------:R-:W-:Y:S02]  /*4450*/  FFMA.FTZ R58, R134.reuse, -R103, R56 ;  /* 0x80000067863a7223 */ /* 0x040fe40000010038 */
[----:B------:R-:W-:-:S02]  /*4460*/  FFMA.FTZ R56, R134, R102, -R57 ;  /* 0x0000006686387223 */ /* 0x000fc40000010839 */
[C---:B------:R-:W-:Y:S02]  /*4470*/  FMUL.FTZ R59, R139.reuse, R198 ;  /* 0x000000c68b3b7220 */ /* 0x040fe40000410000 */
[----:B------:R-:W-:Y:S02]  /*4480*/  FFMA.FTZ R68, -R139, R182, -R68 ;  /* 0x000000b68b447223 */ /* 0x000fe40000010944 */
[C---:B------:R-:W-:Y:S02]  /*4490*/  FMUL.FTZ R69, R113.reuse, -R56 ;  /* 0x8000003871457220 */ /* 0x040fe40000410000 */
[----:B------:R-:W-:Y:S02]  /*44a0*/  FMUL.FTZ R57, R113, -R58 ;  /* 0x8000003a71397220 */ /* 0x000fe40000410000 */
[----:B------:R-:W-:Y:S02]  /*44b0*/  FFMA.FTZ R59, R134, R182, -R59 ;  /* 0x000000b6863b7223 */ /* 0x000fe4000001083b */
[----:B------:R-:W-:-:S02]  /*44c0*/  FADD.FTZ R70, -R183, R68 ;  /* 0x00000044b7467221 */ /* 0x000fc40000010100 */
[C---:B------:R-:W-:Y:S02]  /*44d0*/  FFMA.FTZ R69, R137.reuse, R58, R69 ;  /* 0x0000003a89457223 */ /* 0x040fe40000010045 */
[----:B------:R-:W-:Y:S02]  /*44e0*/  FFMA.FTZ R57, R137, R56, -R57 ;  /* 0x0000003889397223 */ /* 0x000fe40000010839 */
[----:B------:R-:W-:Y:S02]  /*44f0*/  FADD.FTZ R68, R168, R59 ;  /* 0x0000003ba8447221 */ /* 0x000fe40000010000 */
[C---:B------:R-:W-:Y:S02]  /*4500*/  FMUL.FTZ R56, R113.reuse, -R70 ;  /* 0x8000004671387220 */ /* 0x040fe40000410000 */
[----:B------:R-:W-:Y:S02]  /*4510*/  FMUL.FTZ R71, R114, -R69 ;  /* 0x8000004572477220 */ /* 0x000fe40000410000 */
[----:B------:R-:W-:-:S02]  /*4520*/  FMUL.FTZ R58, R113, -R68 ;  /* 0x80000044713a7220 */ /* 0x000fc40000410000 */
[-C--:B------:R-:W-:Y:S02]  /*4530*/  FMUL.FTZ R72, R114, -R57.reuse ;  /* 0x8000003972487220 */ /* 0x080fe40000410000 */
[C---:B------:R-:W-:Y:S02]  /*4540*/  FFMA.FTZ R68, R137.reuse, R68, -R56 ;  /* 0x0000004489447223 */ /* 0x040fe40000010838 */
[C---:B------:R-:W-:Y:S02]  /*4550*/  FFMA.FTZ R71, R138.reuse, R57, -R71 ;  /* 0x000000398a477223 */ /* 0x040fe40000010847 */
[----:B------:R-:W0:Y:S01]  /*4560*/  LDS.64 R56, [R166.X16+0x6378] ;  /* 0x00637800a6387984 */ /* 0x000e22000000ca00 */
[----:B------:R-:W-:Y:S02]  /*4570*/  FFMA.FTZ R72, R138, R69, R72 ;  /* 0x000000458a487223 */ /* 0x000fe40000010048 */
[----:B------:R-:W-:Y:S02]  /*4580*/  FFMA.FTZ R59, R137, R70, R58 ;  /* 0x00000046893b7223 */ /* 0x000fe4000001003a */
[----:B------:R-:W-:-:S02]  /*4590*/  FMUL.FTZ R58, R115, -R72 ;  /* 0x80000048733a7220 */ /* 0x000fc40000410000 */
[-C--:B------:R-:W-:Y:S02]  /*45a0*/  FMUL.FTZ R73, R115, -R71.reuse ;  /* 0x8000004773497220 */ /* 0x080fe40000410000 */
[----:B------:R-:W-:Y:S02]  /*45b0*/  FADD.FTZ R69, R167, R68 ;  /* 0x00000044a7457221 */ /* 0x000fe40000010000 */
[----:B------:R-:W-:Y:S02]  /*45c0*/  FADD.FTZ R59, -R184, R59 ;  /* 0x0000003bb83b7221 */ /* 0x000fe40000010100 */
[C---:B------:R-:W-:Y:S02]  /*45d0*/  FFMA.FTZ R71, R116.reuse, R71, -R58 ;  /* 0x0000004774477223 */ /* 0x040fe4000001083a */
[----:B------:R-:W-:Y:S02]  /*45e0*/  FFMA.FTZ R73, R116, R72, R73 ;  /* 0x0000004874497223 */ /* 0x000fe40000010049 */
[----:B------:R-:W-:-:S02]  /*45f0*/  FMUL.FTZ R68, R114, -R69 ;  /* 0x8000004572447220 */ /* 0x000fc40000410000 */
[----:B------:R-:W-:Y:S02]  /*4600*/  FMUL.FTZ R58, R114, -R59 ;  /* 0x8000003b723a7220 */ /* 0x000fe40000410000 */
[C---:B------:R-:W-:Y:S02]  /*4610*/  FMUL.FTZ R72, R117.reuse, -R71 ;  /* 0x8000004775487220 */ /* 0x040fe40000410000 */
[----:B------:R-:W-:Y:S02]  /*4620*/  FMUL.FTZ R70, R117, -R73 ;  /* 0x8000004975467220 */ /* 0x000fe40000410000 */
[C---:B------:R-:W-:Y:S02]  /*4630*/  FFMA.FTZ R68, R138.reuse, R59, R68 ;  /* 0x0000003b8a447223 */ /* 0x040fe40000010044 */
[----:B------:R-:W-:Y:S02]  /*4640*/  FFMA.FTZ R58, R138, R69, -R58 ;  /* 0x000000458a3a7223 */ /* 0x000fe4000001083a */
[----:B------:R-:W-:-:S02]  /*4650*/  FFMA.FTZ R72, R118, R73, R72 ;  /* 0x0000004976487223 */ /* 0x000fc40000010048 */
[----:B------:R-:W-:Y:S02]  /*4660*/  FFMA.FTZ R70, R118, R71, -R70 ;  /* 0x0000004776467223 */ /* 0x000fe40000010846 */
[----:B------:R-:W-:Y:S02]  /*4670*/  FADD.FTZ R68, -R185, R68 ;  /* 0x00000044b9447221 */ /* 0x000fe40000010100 */
[----:B------:R-:W-:Y:S02]  /*4680*/  FADD.FTZ R58, R169, R58 ;  /* 0x0000003aa93a7221 */ /* 0x000fe40000010000 */
[C---:B------:R-:W-:Y:S02]  /*4690*/  FMUL.FTZ R71, R119.reuse, -R72 ;  /* 0x8000004877477220 */ /* 0x040fe40000410000 */
[----:B------:R-:W-:Y:S02]  /*46a0*/  FMUL.FTZ R73, R119, -R70 ;  /* 0x8000004677497220 */ /* 0x000fe40000410000 */
[----:B------:R-:W-:-:S02]  /*46b0*/  FMUL.FTZ R59, R115, -R68 ;  /* 0x80000044733b7220 */ /* 0x000fc40000410000 */
[----:B------:R-:W-:Y:S02]  /*46c0*/  FMUL.FTZ R69, R115, -R58 ;  /* 0x8000003a73457220 */ /* 0x000fe40000410000 */
[C---:B------:R-:W-:Y:S02]  /*46d0*/  FFMA.FTZ R71, R120.reuse, R70, -R71 ;  /* 0x0000004678477223 */ /* 0x040fe40000010847 */
[----:B------:R-:W-:Y:S02]  /*46e0*/  FFMA.FTZ R73, R120, R72, R73 ;  /* 0x0000004878497223 */ /* 0x000fe40000010049 */
[C---:B------:R-:W-:Y:S02]  /*46f0*/  FFMA.FTZ R59, R116.reuse, R58, -R59 ;  /* 0x0000003a743b7223 */ /* 0x040fe4000001083b */
[----:B------:R-:W-:Y:S02]  /*4700*/  FFMA.FTZ R69, R116, R68, R69 ;  /* 0x0000004474457223 */ /* 0x000fe40000010045 */
[----:B------:R-:W-:-:S02]  /*4710*/  FMUL.FTZ R68, R121, -R71 ;  /* 0x8000004779447220 */ /* 0x000fc40000410000 */
[-C--:B------:R-:W-:Y:S02]  /*4720*/  FMUL.FTZ R58, R121, -R73.reuse ;  /* 0x80000049793a7220 */ /* 0x080fe40000410000 */
[----:B------:R-:W-:Y:S02]  /*4730*/  FADD.FTZ R59, R170, R59 ;  /* 0x0000003baa3b7221 */ /* 0x000fe40000010000 */
[----:B------:R-:W-:Y:S02]  /*4740*/  FADD.FTZ R69, -R186, R69 ;  /* 0x00000045ba457221 */ /* 0x000fe40000010100 */
[C---:B------:R-:W-:Y:S02]  /*4750*/  FFMA.FTZ R73, R122.reuse, R73, R68 ;  /* 0x000000497a497223 */ /* 0x040fe40000010044 */
[----:B------:R-:W-:Y:S02]  /*4760*/  FFMA.FTZ R71, R122, R71, -R58 ;  /* 0x000000477a477223 */ /* 0x000fe4000001083a */
[----:B------:R-:W-:-:S02]  /*4770*/  FMUL.FTZ R68, R117, -R59 ;  /* 0x8000003b75447220 */ /* 0x000fc40000410000 */
[-C--:B------:R-:W-:Y:S02]  /*4780*/  FMUL.FTZ R58, R117, -R69.reuse ;  /* 0x80000045753a7220 */ /* 0x080fe40000410000 */
[C---:B------:R-:W-:Y:S02]  /*4790*/  FFMA.FTZ R68, R118.reuse, R69, R68 ;  /* 0x0000004576447223 */ /* 0x040fe40000010044 */
[----:B------:R-:W-:Y:S02]  /*47a0*/  FFMA.FTZ R58, R118, R59, -R58 ;  /* 0x0000003b763a7223 */ /* 0x000fe4000001083a */
[C---:B0-----:R-:W-:Y:S02]  /*47b0*/  FMUL.FTZ R59, R85.reuse, R57 ;  /* 0x00000039553b7220 */ /* 0x041fe40000410000 */
[----:B------:R-:W-:Y:S02]  /*47c0*/  FMUL.FTZ R85, R85, R56 ;  /* 0x0000003855557220 */ /* 0x000fe40000410000 */
[----:B------:R-:W-:-:S02]  /*47d0*/  FMUL.FTZ R70, R123, -R73 ;  /* 0x800000497b467220 */ /* 0x000fc40000410000 */
[----:B------:R-:W-:Y:S02]  /*47e0*/  FMUL.FTZ R72, R123, -R71 ;  /* 0x800000477b487220 */ /* 0x000fe40000410000 */
[----:B------:R-:W-:Y:S02]  /*47f0*/  FADD.FTZ R68, -R187, R68 ;  /* 0x00000044bb447221 */ /* 0x000fe40000010100 */
[C---:B------:R-:W-:Y:S02]  /*4800*/  FFMA.FTZ R59, R84.reuse, R56, -R59 ;  /* 0x00000038543b7223 */ /* 0x040fe4000001083b */
[----:B------:R-:W-:Y:S02]  /*4810*/  FFMA.FTZ R84, R84, R57, R85 ;  /* 0x0000003954547223 */ /* 0x000fe40000010055 */
[C---:B------:R-:W-:Y:S02]  /*4820*/  FFMA.FTZ R70, R124.reuse, R71, -R70 ;  /* 0x000000477c467223 */ /* 0x040fe40000010846 */
[----:B------:R-:W-:-:S02]  /*4830*/  FFMA.FTZ R72, R124, R73, R72 ;  /* 0x000000497c487223 */ /* 0x000fc40000010048 */
[----:B------:R-:W-:Y:S02]  /*4840*/  FADD.FTZ R58, R171, R58 ;  /* 0x0000003aab3a7221 */ /* 0x000fe40000010000 */
[----:B------:R-:W-:Y:S02]  /*4850*/  FMUL.FTZ R69, R119, -R68 ;  /* 0x8000004477457220 */ /* 0x000fe40000410000 */
[----:B------:R-:W-:Y:S02]  /*4860*/  FADD.FTZ R231, R202, R59 ;  /* 0x0000003bcae77221 */ /* 0x000fe40000010000 */
[----:B------:R-:W-:Y:S02]  /*4870*/  FADD.FTZ R201, R201, R84 ;  /* 0x00000054c9c97221 */ /* 0x000fe40000010000 */
[----:B------:R-:W-:Y:S02]  /*4880*/  FMUL.FTZ R59, R125, -R70 ;  /* 0x800000467d3b7220 */ /* 0x000fe40000410000 */
[----:B------:R-:W-:-:S02]  /*4890*/  FMUL.FTZ R71, R119, -R58 ;  /* 0x8000003a77477220 */ /* 0x000fc40000410000 */
[----:B------:R-:W-:Y:S02]  /*48a0*/  FFMA.FTZ R69, R120, R58, -R69 ;  /* 0x0000003a78457223 */ /* 0x000fe40000010845 */
[-C--:B------:R-:W-:Y:S02]  /*48b0*/  FMUL.FTZ R57, R125, -R72.reuse ;  /* 0x800000487d397220 */ /* 0x080fe40000410000 */
[C---:B------:R-:W-:Y:S02]  /*48c0*/  FMUL.FTZ R58, R136.reuse, R231 ;  /* 0x000000e7883a7220 */ /* 0x040fe40000410000 */
[----:B------:R-:W-:Y:S02]  /*48d0*/  FMUL.FTZ R56, R136, R201 ;  /* 0x000000c988387220 */ /* 0x000fe40000410000 */
[C---:B------:R-:W-:Y:S02]  /*48e0*/  FFMA.FTZ R59, R126.reuse, R72, R59 ;  /* 0x000000487e3b7223 */ /* 0x040fe4000001003b */
[----:B------:R-:W-:-:S02]  /*48f0*/  FFMA.FTZ R70, R126, R70, -R57 ;  /* 0x000000467e467223 */ /* 0x000fc40000010839 */
[C---:B------:R-:W-:Y:S02]  /*4900*/  FFMA.FTZ R58, R135.reuse, R201, R58 ;  /* 0x000000c9873a7223 */ /* 0x040fe4000001003a */
[----:B------:R-:W-:Y:S02]  /*4910*/  FFMA.FTZ R57, R135, R231, -R56 ;  /* 0x000000e787397223 */ /* 0x000fe40000010838 */
[C---:B------:R-:W-:Y:S02]  /*4920*/  FMUL.FTZ R73, R127.reuse, -R59 ;  /* 0x8000003b7f497220 */ /* 0x040fe40000410000 */
[----:B------:R-:W-:Y:S02]  /*4930*/  FMUL.FTZ R56, R127, -R70 ;  /* 0x800000467f387220 */ /* 0x000fe40000410000 */
[----:B------:R-:W-:Y:S02]  /*4940*/  FADD.FTZ R202, R199, R58 ;  /* 0x0000003ac7ca7221 */ /* 0x000fe40000010000 */
[----:B------:R-:W-:-:S02]  /*4950*/  FADD.FTZ R200, R200, R57 ;  /* 0x00000039c8c87221 */ /* 0x000fc40000010000 */
[----:B------:R-:W-:Y:S02]  /*4960*/  FFMA.FTZ R73, R128, R70, -R73 ;  /* 0x0000004680497223 */ /* 0x000fe40000010849 */
[----:B------:R-:W-:Y:S02]  /*4970*/  FFMA.FTZ R71, R120, R68, R71 ;  /* 0x0000004478477223 */ /* 0x000fe40000010047 */
[----:B------:R-:W-:Y:S02]  /*4980*/  FFMA.FTZ R70, R128, R59, R56 ;  /* 0x0000003b80467223 */ /* 0x000fe40000010038 */
[C---:B------:R-:W-:Y:S02]  /*4990*/  FMUL.FTZ R56, R133.reuse, R202 ;  /* 0x000000ca85387220 */ /* 0x040fe40000410000 */
[----:B------:R-:W-:Y:S02]  /*49a0*/  FMUL.FTZ R57, R133, R200 ;  /* 0x000000c885397220 */ /* 0x000fe40000410000 */
[----:B------:R-:W-:-:S02]  /*49b0*/  FADD.FTZ R71, -R188, R71 ;  /* 0x00000047bc477221 */ /* 0x000fc40000010100 */
[C---:B------:R-:W-:Y:S02]  /*49c0*/  FFMA.FTZ R199, R141.reuse, R200, -R56 ;  /* 0x000000c88dc77223 */ /* 0x040fe40000010838 */
[----:B------:R-:W-:Y:S02]  /*49d0*/  FFMA.FTZ R56, R141, R202, R57 ;  /* 0x000000ca8d387223 */ /* 0x000fe40000010039 */
[----:B------:R-:W-:Y:S02]  /*49e0*/  FADD.FTZ R69, R172, R69 ;  /* 0x00000045ac457221 */ /* 0x000fe40000010000 */
[----:B------:R-:W-:Y:S02]  /*49f0*/  FMUL.FTZ R57, R121, -R71 ;  /* 0x8000004779397220 */ /* 0x000fe40000410000 */
[----:B------:R-:W-:Y:S02]  /*4a00*/  FADD.FTZ R199, R206, R199 ;  /* 0x000000c7cec77221 */ /* 0x000fe40000010000 */
[----:B------:R-:W-:-:S02]  /*4a10*/  FADD.FTZ R205, R205, R56 ;  /* 0x00000038cdcd7221 */ /* 0x000fc40000010000 */
[----:B------:R-:W-:Y:S02]  /*4a20*/  FFMA.FTZ R58, R122, R69, -R57 ;  /* 0x000000457a3a7223 */ /* 0x000fe40000010839 */
[C---:B------:R-:W-:Y:S02]  /*4a30*/  FMUL.FTZ R57, R132.reuse, R199 ;  /* 0x000000c784397220 */ /* 0x040fe40000410000 */
[----:B------:R-:W-:Y:S02]  /*4a40*/  FMUL.FTZ R56, R132, R205 ;  /* 0x000000cd84387220 */ /* 0x000fe40000410000 */
[----:B------:R-:W-:Y:S02]  /*4a50*/  FMUL.FTZ R59, R121, -R69 ;  /* 0x80000045793b7220 */ /* 0x000fe40000410000 */
[C---:B------:R-:W-:Y:S02]  /*4a60*/  FFMA.FTZ R206, R140.reuse, R205, R57 ;  /* 0x000000cd8cce7223 */ /* 0x040fe40000010039 */
[----:B------:R-:W-:-:S02]  /*4a70*/  FFMA.FTZ R57, R140, R199, -R56 ;  /* 0x000000c78c397223 */ /* 0x000fc40000010838 */
[----:B------:R-:W-:Y:S02]  /*4a80*/  FFMA.FTZ R68, R122, R71, R59 ;  /* 0x000000477a447223 */ /* 0x000fe4000001003b */
[----:B------:R-:W-:Y:S02]  /*4a90*/  FMUL.FTZ R59, R129, -R70 ;  /* 0x80000046813b7220 */ /* 0x000fe40000410000 */
[----:B------:R-:W-:Y:S02]  /*4aa0*/  FADD.FTZ R206, R203, R206 ;  /* 0x000000cecbce7221 */ /* 0x000fe40000010000 */
[----:B------:R-:W-:Y:S02]  /*4ab0*/  FADD.FTZ R204, R204, R57 ;  /* 0x00000039cccc7221 */ /* 0x000fe40000010000 */
[-C--:B------:R-:W-:Y:S02]  /*4ac0*/  FMUL.FTZ R69, R129, -R73.reuse ;  /* 0x8000004981457220 */ /* 0x080fe40000410000 */
[----:B------:R-:W-:-:S02]  /*4ad0*/  FFMA.FTZ R73, R142, R73, -R59 ;  /* 0x000000498e497223 */ /* 0x000fc4000001083b */
[C---:B------:R-:W-:Y:S02]  /*4ae0*/  FMUL.FTZ R57, R131.reuse, R206 ;  /* 0x000000ce83397220 */ /* 0x040fe40000410000 */
[-C--:B------:R-:W-:Y:S02]  /*4af0*/  FMUL.FTZ R59, R131, R204.reuse ;  /* 0x000000cc833b7220 */ /* 0x080fe40000410000 */
[----:B------:R-:W-:Y:S02]  /*4b00*/  FADD.FTZ R68, -R189, R68 ;  /* 0x00000044bd447221 */ /* 0x000fe40000010100 */
[C---:B------:R-:W-:Y:S02]  /*4b10*/  FFMA.FTZ R57, R130.reuse, R204, -R57 ;  /* 0x000000cc82397223 */ /* 0x040fe40000010839 */
[----:B------:R-:W-:Y:S02]  /*4b20*/  FFMA.FTZ R56, R130, R206, R59 ;  /* 0x000000ce82387223 */ /* 0x000fe4000001003b */
[----:B------:R-:W-:-:S02]  /*4b30*/  FFMA.FTZ R70, R142, R70, R69 ;  /* 0x000000468e467223 */ /* 0x000fc40000010045 */
[----:B------:R-:W-:Y:S02]  /*4b40*/  FADD.FTZ R58, R173, R58 ;  /* 0x0000003aad3a7221 */ /* 0x000fe40000010000 */
[----:B------:R-:W-:Y:S02]  /*4b50*/  FMUL.FTZ R69, R123, -R68 ;  /* 0x800000447b457220 */ /* 0x000fe40000410000 */
[----:B------:R-:W-:Y:S02]  /*4b60*/  FADD.FTZ R203, R208, R57 ;  /* 0x00000039d0cb7221 */ /* 0x000fe40000010000 */
[----:B------:R-:W-:Y:S02]  /*4b70*/  FADD.FTZ R207, R207, R56 ;  /* 0x00000038cfcf7221 */ /* 0x000fe40000010000 */
[-C--:B------:R-:W-:Y:S02]  /*4b80*/  FMUL.FTZ R71, R123, -R58.reuse ;  /* 0x8000003a7b477220 */ /* 0x080fe40000410000 */
[----:B------:R-:W-:-:S02]  /*4b90*/  FFMA.FTZ R69, R124, R58, -R69 ;  /* 0x0000003a7c457223 */ /* 0x000fc40000010845 */
[----:B------:R-:W-:Y:S02]  /*4ba0*/  FMUL.FTZ R58, R131, -R70 ;  /* 0x80000046833a7220 */ /* 0x000fe40000410000 */
[C---:B------:R-:W-:Y:S02]  /*4bb0*/  FMUL.FTZ R57, R129.reuse, R203 ;  /* 0x000000cb81397220 */ /* 0x040fe40000410000 */
[----:B------:R-:W-:Y:S02]  /*4bc0*/  FMUL.FTZ R56, R129, R207 ;  /* 0x000000cf81387220 */ /* 0x000fe40000410000 */
[-C--:B------:R-:W-:Y:S02]  /*4bd0*/  FMUL.FTZ R59, R131, -R73.reuse ;  /* 0x80000049833b7220 */ /* 0x080fe40000410000 */
[----:B------:R-:W-:Y:S02]  /*4be0*/  FFMA.FTZ R73, R130, R73, -R58 ;  /* 0x0000004982497223 */ /* 0x000fe4000001083a */
[----:B------:R-:W-:-:S02]  /*4bf0*/  FFMA.FTZ R208, R142, R207, R57 ;  /* 0x000000cf8ed07223 */ /* 0x000fc40000010039 */
[----:B------:R-:W-:Y:S02]  /*4c00*/  FFMA.FTZ R57, R142, R203, -R56 ;  /* 0x000000cb8e397223 */ /* 0x000fe40000010838 */
[----:B------:R-:W-:Y:S02]  /*4c10*/  FFMA.FTZ R59, R130, R70, R59 ;  /* 0x00000046823b7223 */ /* 0x000fe4000001003b */
[----:B------:R-:W-:Y:S02]  /*4c20*/  FMUL.FTZ R58, R132, -R73 ;  /* 0x80000049843a7220 */ /* 0x000fe40000410000 */
[----:B------:R-:W-:Y:S02]  /*4c30*/  FADD.FTZ R208, R209, R208 ;  /* 0x000000d0d1d07221 */ /* 0x000fe40000010000 */
[----:B------:R-:W-:Y:S02]  /*4c40*/  FADD.FTZ R210, R210, R57 ;  /* 0x00000039d2d27221 */ /* 0x000fe40000010000 */
[----:B------:R-:W-:-:S02]  /*4c50*/  FMUL.FTZ R56, R132, -R59 ;  /* 0x8000003b84387220 */ /* 0x000fc40000410000 */
[----:B------:R-:W-:Y:S02]  /*4c60*/  FFMA.FTZ R72, R140, R59, R58 ;  /* 0x0000003b8c487223 */ /* 0x000fe4000001003a */
[C---:B------:R-:W-:Y:S02]  /*4c70*/  FMUL.FTZ R57, R127.reuse, R208 ;  /* 0x000000d07f397220 */ /* 0x040fe40000410000 */
[----:B------:R-:W-:Y:S02]  /*4c80*/  FMUL.FTZ R59, R127, R210 ;  /* 0x000000d27f3b7220 */ /* 0x000fe40000410000 */
[----:B------:R-:W-:Y:S02]  /*4c90*/  FFMA.FTZ R71, R124, R68, R71 ;  /* 0x000000447c477223 */ /* 0x000fe40000010047 */
[----:B------:R-:W-:Y:S02]  /*4ca0*/  FFMA.FTZ R68, R140, R73, -R56 ;  /* 0x000000498c447223 */ /* 0x000fe40000010838 */
[----:B------:R-:W-:-:S02]  /*4cb0*/  FFMA.FTZ R57, R128, R210, -R57 ;  /* 0x000000d280397223 */ /* 0x000fc40000010839 */
[----:B------:R-:W-:Y:S02]  /*4cc0*/  FFMA.FTZ R56, R128, R208, R59 ;  /* 0x000000d080387223 */ /* 0x000fe4000001003b */
[----:B------:R-:W-:Y:S02]  /*4cd0*/  FADD.FTZ R209, R218, R57 ;  /* 0x00000039dad17221 */ /* 0x000fe40000010000 */
[----:B------:R-:W-:Y:S02]  /*4ce0*/  FADD.FTZ R217, R217, R56 ;  /* 0x00000038d9d97221 */ /* 0x000fe40000010000 */
[----:B------:R-:W-:Y:S02]  /*4cf0*/  FADD.FTZ R71, -R190, R71 ;  /* 0x00000047be477221 */ /* 0x000fe40000010100 */
[----:B------:R-:W-:Y:S02]  /*4d00*/  FADD.FTZ R69, R174, R69 ;  /* 0x00000045ae457221 */ /* 0x000fe40000010000 */
[----:B------:R-:W-:-:S02]  /*4d10*/  FMUL.FTZ R57, R125, R209 ;  /* 0x000000d17d397220 */ /* 0x000fc40000410000 */
[C---:B------:R-:W-:Y:S02]  /*4d20*/  FMUL.FTZ R56, R125.reuse, R217 ;  /* 0x000000d97d387220 */ /* 0x040fe40000410000 */
[C---:B------:R-:W-:Y:S02]  /*4d30*/  FMUL.FTZ R58, R125.reuse, -R71 ;  /* 0x800000477d3a7220 */ /* 0x040fe40000410000 */
[----:B------:R-:W-:Y:S02]  /*4d40*/  FMUL.FTZ R59, R125, -R69 ;  /* 0x800000457d3b7220 */ /* 0x000fe40000410000 */
[C---:B------:R-:W-:Y:S02]  /*4d50*/  FFMA.FTZ R218, R126.reuse, R217, R57 ;  /* 0x000000d97eda7223 */ /* 0x040fe40000010039 */
[C---:B------:R-:W-:Y:S02]  /*4d60*/  FFMA.FTZ R57, R126.reuse, R209, -R56 ;  /* 0x000000d17e397223 */ /* 0x040fe40000010838 */
[----:B------:R-:W-:-:S02]  /*4d70*/  FFMA.FTZ R58, R126, R69, -R58 ;  /* 0x000000457e3a7223 */ /* 0x000fc4000001083a */
[----:B------:R-:W-:Y:S02]  /*4d80*/  FFMA.FTZ R70, R126, R71, R59 ;  /* 0x000000477e467223 */ /* 0x000fe4000001003b */
[----:B------:R-:W-:Y:S02]  /*4d90*/  FMUL.FTZ R59, R133, -R72 ;  /* 0x80000048853b7220 */ /* 0x000fe40000410000 */
[----:B------:R-:W-:Y:S02]  /*4da0*/  FADD.FTZ R218, R215, R218 ;  /* 0x000000dad7da7221 */ /* 0x000fe40000010000 */
[----:B------:R-:W-:Y:S02]  /*4db0*/  FADD.FTZ R216, R216, R57 ;  /* 0x00000039d8d87221 */ /* 0x000fe40000010000 */
[----:B------:R-:W-:Y:S02]  /*4dc0*/  FADD.FTZ R58, R175, R58 ;  /* 0x0000003aaf3a7221 */ /* 0x000fe40000010000 */
[----:B------:R-:W-:-:S02]  /*4dd0*/  FMUL.FTZ R69, R133, -R68 ;  /* 0x8000004485457220 */ /* 0x000fc40000410000 */
[----:B------:R-:W-:Y:S02]  /*4de0*/  FFMA.FTZ R68, R141, R68, -R59 ;  /* 0x000000448d447223 */ /* 0x000fe4000001083b */
[C---:B------:R-:W-:Y:S02]  /*4df0*/  FMUL.FTZ R57, R123.reuse, R218 ;  /* 0x000000da7b397220 */ /* 0x040fe40000410000 */
[----:B------:R-:W-:Y:S02]  /*4e00*/  FMUL.FTZ R59, R123, R216 ;  /* 0x000000d87b3b7220 */ /* 0x000fe40000410000 */
[----:B------:R-:W-:Y:S02]  /*4e10*/  FADD.FTZ R70, -R191, R70 ;  /* 0x00000046bf467221 */ /* 0x000fe40000010100 */
[----:B------:R-:W-:Y:S02]  /*4e20*/  FMUL.FTZ R73, R127, -R58 ;  /* 0x8000003a7f497220 */ /* 0x000fe40000410000 */
[----:B------:R-:W-:-:S02]  /*4e30*/  FFMA.FTZ R57, R124, R216, -R57 ;  /* 0x000000d87c397223 */ /* 0x000fc40000010839 */
[----:B------:R-:W-:Y:S02]  /*4e40*/  FFMA.FTZ R56, R124, R218, R59 ;  /* 0x000000da7c387223 */ /* 0x000fe4000001003b */
[-C--:B------:R-:W-:Y:S02]  /*4e50*/  FMUL.FTZ R71, R127, -R70.reuse ;  /* 0x800000467f477220 */ /* 0x080fe40000410000 */
[----:B------:R-:W-:Y:S02]  /*4e60*/  FFMA.FTZ R73, R128, R70, R73 ;  /* 0x0000004680497223 */ /* 0x000fe40000010049 */
[----:B------:R-:W-:Y:S02]  /*4e70*/  FADD.FTZ R215, R220, R57 ;  /* 0x00000039dcd77221 */ /* 0x000fe40000010000 */
[----:B------:R-:W-:Y:S02]  /*4e80*/  FADD.FTZ R219, R219, R56 ;  /* 0x00000038dbdb7221 */ /* 0x000fe40000010000 */
[----:B------:R-:W-:-:S02]  /*4e90*/  FFMA.FTZ R71, R128, R58, -R71 ;  /* 0x0000003a80477223 */ /* 0x000fc40000010847 */
[----:B------:R-:W-:Y:S02]  /*4ea0*/  FADD.FTZ R73, -R192, R73 ;  /* 0x00000049c0497221 */ /* 0x000fe40000010100 */
[C---:B------:R-:W-:Y:S02]  /*4eb0*/  FMUL.FTZ R57, R121.reuse, R215 ;  /* 0x000000d779397220 */ /* 0x040fe40000410000 */
[----:B------:R-:W-:Y:S02]  /*4ec0*/  FMUL.FTZ R56, R121, R219 ;  /* 0x000000db79387220 */ /* 0x000fe40000410000 */
[----:B------:R-:W-:Y:S02]  /*4ed0*/  FADD.FTZ R71, R176, R71 ;  /* 0x00000047b0477221 */ /* 0x000fe40000010000 */
[----:B------:R-:W-:Y:S02]  /*4ee0*/  FMUL.FTZ R58, R129, -R73 ;  /* 0x80000049813a7220 */ /* 0x000fe40000410000 */
[----:B------:R-:W-:-:S02]  /*4ef0*/  FFMA.FTZ R220, R122, R219, R57 ;  /* 0x000000db7adc7223 */ /* 0x000fc40000010039 */
[----:B------:R-:W-:Y:S02]  /*4f00*/  FFMA.FTZ R57, R122, R215, -R56 ;  /* 0x000000d77a397223 */ /* 0x000fe40000010838 */
[-C--:B------:R-:W-:Y:S02]  /*4f10*/  FMUL.FTZ R59, R129, -R71.reuse ;  /* 0x80000047813b7220 */ /* 0x080fe40000410000 */
[----:B------:R-:W-:Y:S02]  /*4f20*/  FFMA.FTZ R58, R142, R71, -R58 ;  /* 0x000000478e3a7223 */ /* 0x000fe4000001083a */
[----:B------:R-:W-:Y:S02]  /*4f30*/  FADD.FTZ R220, R223, R220 ;  /* 0x000000dcdfdc7221 */ /* 0x000fe40000010000 */
[----:B------:R-:W-:Y:S02]  /*4f40*/  FADD.FTZ R224, R224, R57 ;  /* 0x00000039e0e07221 */ /* 0x000fe40000010000 */
[----:B------:R-:W-:-:S02]  /*4f50*/  FFMA.FTZ R56, R142, R73, R59 ;  /* 0x000000498e387223 */ /* 0x000fc4000001003b */
[----:B------:R-:W-:Y:S02]  /*4f60*/  FADD.FTZ R58, R177, R58 ;  /* 0x0000003ab13a7221 */ /* 0x000fe40000010000 */
        /* <DEDUP_REMOVED lines=21> */
[----:B------:R-:W-:Y:S02]  /*50c0*/  FFMA.FTZ R56, R140, R73, R59 ;  /* 0x000000498c387223 */ /* 0x000fe4000001003b */
[----:B------:R-:W-:-:S02]  /*50d0*/  FADD.FTZ R58, R179, R58 ;  /* 0x0000003ab33a7221 */ /* 0x000fc40000010000 */
[----:B------:R-:W-:Y:S02]  /*50e0*/  FFMA.FTZ R69, R141, R72, R69 ;  /* 0x000000488d457223 */ /* 0x000fe40000010045 */
[----:B------:R-:W-:Y:S02]  /*50f0*/  FADD.FTZ R228, R225, R228 ;  /* 0x000000e4e1e47221 */ /* 0x000fe40000010000 */
[----:B------:R-:W-:Y:S02]  /*5100*/  FMUL.FTZ R59, R115, R226 ;  /* 0x000000e2733b7220 */ /* 0x000fe40000410000 */
[----:B------:R-:W-:Y:S02]  /*5110*/  FADD.FTZ R70, -R195, R56 ;  /* 0x00000038c3467221 */ /* 0x000fe40000010100 */
[----:B------:R-:W-:Y:S02]  /*5120*/  FMUL.FTZ R72, R133, -R58 ;  /* 0x8000003a85487220 */ /* 0x000fe40000410000 */
[----:B------:R-:W-:-:S02]  /*5130*/  FFMA.FTZ R56, R116, R228, R59 ;  /* 0x000000e474387223 */ /* 0x000fc4000001003b */
[-C--:B------:R-:W-:Y:S02]  /*5140*/  FMUL.FTZ R71, R133, -R70.reuse ;  /* 0x8000004685477220 */ /* 0x080fe40000410000 */
[----:B------:R-:W-:Y:S02]  /*5150*/  FFMA.FTZ R59, R141, R70, R72 ;  /* 0x000000468d3b7223 */ /* 0x000fe40000010048 */
[----:B------:R-:W-:Y:S02]  /*5160*/  FMUL.FTZ R57, R115, R228 ;  /* 0x000000e473397220 */ /* 0x000fe40000410000 */
[----:B------:R-:W-:Y:S02]  /*5170*/  FFMA.FTZ R71, R141, R58, -R71 ;  /* 0x0000003a8d477223 */ /* 0x000fe40000010847 */
[----:B------:R-:W-:Y:S02]  /*5180*/  FADD.FTZ R73, -R196, R59 ;  /* 0x0000003bc4497221 */ /* 0x000fe40000010100 */
[----:B------:R-:W-:Y:S01]  /*5190*/  FFMA.FTZ R57, R116, R226, -R57 ;  /* 0x000000e274397223 */ /* 0x000fe20000010839 */
[----:B------:R-:W-:Y:S01]  /*51a0*/  CS2R R58, SRZ ;  /* 0x00000000003a7805 */ /* 0x000fe2000001ff00 */
[----:B------:R-:W-:-:S02]  /*51b0*/  FADD.FTZ R71, R180, R71 ;  /* 0x00000047b4477221 */ /* 0x000fc40000010000 */
[----:B------:R-:W-:Y:S02]  /*51c0*/  FMUL.FTZ R70, R136, -R73 ;  /* 0x8000004988467220 */ /* 0x000fe40000410000 */
[----:B------:R-:W-:Y:S01]  /*51d0*/  FADD.FTZ R225, R230, R57 ;  /* 0x00000039e6e17221 */ /* 0x000fe20000010000 */
[----:B------:R-:W-:Y:S01]  /*51e0*/  HFMA2.MMA R57, -RZ, RZ, 0, 0 ;  /* 0x00000000ff397435 */ /* 0x000fe200000001ff */
[----:B------:R-:W-:Y:S01]  /*51f0*/  FADD.FTZ R229, R229, R56 ;  /* 0x00000038e5e57221 */ /* 0x000fe20000010000 */
[----:B------:R-:W-:Y:S01]  /*5200*/  MOV R56, 0x3f800000 ;  /* 0x3f80000000387802 */ /* 0x000fe20000000f00 */
[----:B------:R-:W-:Y:S02]  /*5210*/  FFMA.FTZ R76, R135, R71, -R70 ;  /* 0x00000047874c7223 */ /* 0x000fe40000010846 */
[C---:B------:R-:W-:Y:S02]  /*5220*/  FMUL.FTZ R70, R114.reuse, R229 ;  /* 0x000000e572467220 */ /* 0x040fe40000410000 */
[----:B------:R-:W-:-:S02]  /*5230*/  FMUL.FTZ R72, R114, R225 ;  /* 0x000000e172487220 */ /* 0x000fc40000410000 */
[----:B------:R-:W-:Y:S01]  /*5240*/  FMUL.FTZ R74, R136, -R71 ;  /* 0x80000047884a7220 */ /* 0x000fe20000410000 */
[----:B------:R-:W0:Y:S01]  /*5250*/  @!P0 LDS.128 R56, [UR43+0x8b80] ;  /* 0x008b802bff388984 */ /* 0x000e220008000c00 */
[C---:B------:R-:W-:Y:S01]  /*5260*/  FFMA.FTZ R71, R138.reuse, R225, -R70 ;  /* 0x000000e18a477223 */ /* 0x040fe20000010846 */
[----:B------:R-:W-:Y:S01]  /*5270*/  ISETP.GT.U32.AND P0, PT, R99, 0x1f, PT ;  /* 0x0000001f6300780c */ /* 0x000fe20003f04070 */
[----:B------:R-:W-:Y:S02]  /*5280*/  FFMA.FTZ R72, R138, R229, R72 ;  /* 0x000000e58a487223 */ /* 0x000fe40000010048 */
[----:B------:R-:W-:Y:S02]  /*5290*/  FADD.FTZ R222, R222, R71 ;  /* 0x00000047dede7221 */ /* 0x000fe40000010000 */
[----:B------:R-:W-:Y:S02]  /*52a0*/  FADD.FTZ R230, R221, R72 ;  /* 0x00000048dde67221 */ /* 0x000fe40000010000 */
[----:B------:R-:W-:-:S02]  /*52b0*/  FFMA.FTZ R78, R135, R73, R74 ;  /* 0x00000049874e7223 */ /* 0x000fc4000001004a */
[C---:B------:R-:W-:Y:S02]  /*52c0*/  FMUL.FTZ R74, R136.reuse, -R68 ;  /* 0x80000044884a7220 */ /* 0x040fe40000410000 */
[C---:B------:R-:W-:Y:S02]  /*52d0*/  FMUL.FTZ R73, R113.reuse, R222 ;  /* 0x000000de71497220 */ /* 0x040fe40000410000 */
[-C--:B------:R-:W-:Y:S02]  /*52e0*/  FMUL.FTZ R72, R113, R230.reuse ;  /* 0x000000e671487220 */ /* 0x080fe40000410000 */
[-C--:B------:R-:W-:Y:S02]  /*52f0*/  FMUL.FTZ R70, R136, -R69.reuse ;  /* 0x8000004588467220 */ /* 0x080fe40000410000 */
[----:B------:R-:W-:Y:S02]  /*5300*/  FFMA.FTZ R69, R135, R69, R74 ;  /* 0x0000004587457223 */ /* 0x000fe4000001004a */
[----:B------:R-:W-:-:S02]  /*5310*/  FFMA.FTZ R74, R137, R230, R73 ;  /* 0x000000e6894a7223 */ /* 0x000fc40000010049 */
[----:B------:R-:W-:Y:S02]  /*5320*/  FFMA.FTZ R221, R137, R222, -R72 ;  /* 0x000000de89dd7223 */ /* 0x000fe40000010848 */
[----:B------:R-:W-:Y:S02]  /*5330*/  FADD.FTZ R213, R213, R74 ;  /* 0x0000004ad5d57221 */ /* 0x000fe40000010000 */
[----:B------:R-:W-:Y:S02]  /*5340*/  FADD.FTZ R221, R214, R221 ;  /* 0x000000ddd6dd7221 */ /* 0x000fe40000010000 */
[----:B------:R-:W-:Y:S02]  /*5350*/  FFMA.FTZ R68, R135, R68, -R70 ;  /* 0x0000004487447223 */ /* 0x000fe40000010846 */
        /* <DEDUP_REMOVED lines=8> */
[----:B------:R-:W-:Y:S01]  /*53e0*/  FADD.FTZ R211, R211, R74 ;  /* 0x0000004ad3d37221 */ /* 0x000fe20000010000 */
[----:B------:R-:W-:Y:S06]  /*53f0*/  BAR.SYNC.DEFER_BLOCKING 0x0 ;  /* 0x0000000000007b1d */ /* 0x000fec0000010000 */
[----:B------:R-:W-:Y:S05]  /*5400*/  @P0 BRA `(.L_x_2948) ;  /* 0x00000de000000947 */ /* 0x000fea0003800000 */
[C---:B0-----:R-:W-:Y:S01]  /*5410*/  IMAD R214, R99.reuse, 0x50, RZ ;  /* 0x0000005063d67824 */ /* 0x041fe200078e02ff */
[----:B------:R-:W-:-:S04]  /*5420*/  LOP3.LUT R86, R99, 0x1f, RZ, 0xc0, !PT ;  /* 0x0000001f63567812 */ /* 0x000fc800078ec0ff */
[----:B-1----:R-:W-:Y:S01]  /*5430*/  LDS.128 R68, [R214+0x6da0] ;  /* 0x006da000d6447984 */ /* 0x002fe20000000c00 */
        /* <DEDUP_REMOVED lines=36> */
.L_x_3047:
[----:B------:R-:W-:Y:S05]  /*5680*/  BRA.DIV ~URZ, `(.L_x_2950) ;  /* 0x000066b27f007947 */ /* 0x000fea000b800000 */
[----:B------:R2:W3:Y:S04]  /*5690*/  SHFL.DOWN PT, R71, R79, 0x1, 0x1f ;  /* 0x08201f004f477f89 */ /* 0x0004e800000e0000 */
[----:B------:R2:W4:Y:S04]  /*56a0*/  SHFL.DOWN PT, R72, R77, 0x1, 0x1f ;  /* 0x08201f004d487f89 */ /* 0x00052800000e0000 */
[----:B------:R2:W0:Y:S02]  /*56b0*/  SHFL.DOWN PT, R68, R76, 0x1, 0x1f ;  /* 0x08201f004c447f89 */ /* 0x00042400000e0000 */
.L_x_3048:
        /* <DEDUP_REMOVED lines=15> */
.L_x_2952:
[----:B------:R-:W-:Y:S05]  /*57b0*/  BSYNC B1 ;  /* 0x0000000000017941 */ /* 0x000fea0003800000 */
.L_x_2951:
[----:B------:R-:W-:Y:S05]  /*57c0*/  BRA.DIV ~URZ, `(.L_x_2953) ;  /* 0x000066d27f007947 */ /* 0x000fea000b800000 */
[----:B-1----:R1:W2:Y:S04]  /*57d0*/  SHFL.DOWN PT, R70, R78, 0x2, 0x1f ;  /* 0x08401f004e467f89 */ /* 0x0022a800000e0000 */
[----:B---3--:R1:W3:Y:S04]  /*57e0*/  SHFL.DOWN PT, R71, R79, 0x2, 0x1f ;  /* 0x08401f004f477f89 */ /* 0x0082e800000e0000 */
[----:B----4-:R1:W4:Y:S04]  /*57f0*/  SHFL.DOWN PT, R72, R77, 0x2, 0x1f ;  /* 0x08401f004d487f89 */ /* 0x01032800000e0000 */
[----:B0-----:R1:W0:Y:S02]  /*5800*/  SHFL.DOWN PT, R68, R76, 0x2, 0x1f ;  /* 0x08401f004c447f89 */ /* 0x00122400000e0000 */
.L_x_3049:
        /* <DEDUP_REMOVED lines=15> */
.L_x_2955:
[----:B------:R-:W-:Y:S05]  /*5900*/  BSYNC B1 ;  /* 0x0000000000017941 */ /* 0x000fea0003800000 */
.L_x_2954:
[----:B------:R-:W-:Y:S05]  /*5910*/  BRA.DIV ~URZ, `(.L_x_2956) ;  /* 0x000067527f007947 */ /* 0x000fea000b800000 */
[----:B--2---:R2:W1:Y:S02]  /*5920*/  SHFL.DOWN PT, R70, R78, 0x4, 0x1f ;  /* 0x08801f004e467f89 */ /* 0x00446400000e0000 */
.L_x_3050:
[----:B------:R-:W-:Y:S05]  /*5930*/  BRA.DIV ~URZ, `(.L_x_2957) ;  /* 0x000067b27f007947 */ /* 0x000fea000b800000 */
[----:B---3--:R3:W2:Y:S04]  /*5940*/  SHFL.DOWN PT, R71, R79, 0x4, 0x1f ;  /* 0x08801f004f477f89 */ /* 0x0086a800000e0000 */
[----:B----4-:R3:W4:Y:S04]  /*5950*/  SHFL.DOWN PT, R72, R77, 0x4, 0x1f ;  /* 0x08801f004d487f89 */ /* 0x01072800000e0000 */
[----:B0-----:R3:W0:Y:S02]  /*5960*/  SHFL.DOWN PT, R68, R76, 0x4, 0x1f ;  /* 0x08801f004c447f89 */ /* 0x00162400000e0000 */
.L_x_3051:
        /* <DEDUP_REMOVED lines=15> */
.L_x_2959:
[----:B------:R-:W-:Y:S05]  /*5a60*/  BSYNC B1 ;  /* 0x0000000000017941 */ /* 0x000fea0003800000 */
.L_x_2958:
[----:B------:R-:W-:Y:S05]  /*5a70*/  BRA.DIV ~URZ, `(.L_x_2960) ;  /* 0x000067d27f007947 */ /* 0x000fea000b800000 */
[----:B-1----:R1:W3:Y:S04]  /*5a80*/  SHFL.DOWN PT, R70, R78, 0x8, 0x1f ;  /* 0x09001f004e467f89 */ /* 0x0022e800000e0000 */
[----:B--2---:R1:W2:Y:S04]  /*5a90*/  SHFL.DOWN PT, R71, R79, 0x8, 0x1f ;  /* 0x09001f004f477f89 */ /* 0x0042a800000e0000 */
[----:B----4-:R1:W4:Y:S04]  /*5aa0*/  SHFL.DOWN PT, R72, R77, 0x8, 0x1f ;  /* 0x09001f004d487f89 */ /* 0x01032800000e0000 */
[----:B0-----:R1:W0:Y:S02]  /*5ab0*/  SHFL.DOWN PT, R68, R76, 0x8, 0x1f ;  /* 0x09001f004c447f89 */ /* 0x00122400000e0000 */
.L_x_3052:
        /* <DEDUP_REMOVED lines=15> */
.L_x_2962:
[----:B------:R-:W-:Y:S05]  /*5bb0*/  BSYNC B1 ;  /* 0x0000000000017941 */ /* 0x000fea0003800000 */
.L_x_2961:
[----:B------:R-:W-:Y:S05]  /*5bc0*/  BRA.DIV ~URZ, `(.L_x_2963) ;  /* 0x000068527f007947 */ /* 0x000fea000b800000 */
[----:B---3--:R3:W1:Y:S02]  /*5bd0*/  SHFL.DOWN PT, R70, R78, 0x10, 0x1f ;  /* 0x0a001f004e467f89 */ /* 0x00866400000e0000 */
.L_x_3053:
[----:B------:R-:W-:Y:S05]  /*5be0*/  BRA.DIV ~URZ, `(.L_x_2964) ;  /* 0x000068b27f007947 */ /* 0x000fea000b800000 */
[----:B--2---:R2:W3:Y:S04]  /*5bf0*/  SHFL.DOWN PT, R71, R79, 0x10, 0x1f ;  /* 0x0a001f004f477f89 */ /* 0x0044e800000e0000 */
[----:B----4-:R2:W4:Y:S04]  /*5c00*/  SHFL.DOWN PT, R72, R77, 0x10, 0x1f ;  /* 0x0a001f004d487f89 */ /* 0x01052800000e0000 */
[----:B0-----:R2:W0:Y:S02]  /*5c10*/  SHFL.DOWN PT, R68, R76, 0x10, 0x1f ;  /* 0x0a001f004c447f89 */ /* 0x00142400000e0000 */
.L_x_3054:
        /* <DEDUP_REMOVED lines=13> */
.L_x_2966:
[----:B------:R-:W-:Y:S05]  /*5cf0*/  BSYNC B1 ;  /* 0x0000000000017941 */ /* 0x000fea0003800000 */
.L_x_2965:
        /* <DEDUP_REMOVED lines=18> */
[----:B----4-:R4:W0:Y:S04]  /*5e20*/  SHFL.IDX PT, R72, R59, RZ, 0x1f ;  /* 0x00001fff3b487589 */ /* 0x01082800000e0000 */
[----:B------:R4:W0:Y:S02]  /*5e30*/  SHFL.IDX PT, R244, R57, RZ, 0x1f ;  /* 0x00001fff39f47589 */ /* 0x00082400000e0000 */
.L_x_3055:
[----:B-1-3--:R1:W3:Y:S01]  /*5e40*/  LDS.128 R84, [R214+0x6db0] ;  /* 0x006db000d6547984 */ /* 0x00a2e20000000c00 */
[----:B------:R-:W-:Y:S01]  /*5e50*/  ISETP.NE.AND P0, PT, R99, 0x1f, PT ;  /* 0x0000001f6300780c */ /* 0x000fe20003f05270 */
[----:B------:R-:W-:Y:S01]  /*5e60*/  BSSY B1, `(.L_x_2968) ;  /* 0x0000012000017945 */ /* 0x000fe20003800000 */
[----:B--2---:R-:W-:Y:S01]  /*5e70*/  MOV R76, R245 ;  /* 0x000000f5004c7202 */ /* 0x004fe20000000f00 */
[----:B------:R1:W2:Y:S01]  /*5e80*/  LDS.128 R80, [R214+0x6da0] ;  /* 0x006da000d6507984 */ /* 0x0002a20000000c00 */
[----:B0-----:R-:W-:Y:S02]  /*5e90*/  MOV R77, R244 ;  /* 0x000000f4004d7202 */ /* 0x001fe40000000f00 */
[----:B------:R-:W-:Y:S01]  /*5ea0*/  MOV R78, R243 ;  /* 0x000000f3004e7202 */ /* 0x000fe20000000f00 */
[----:B------:R1:W0:Y:S01]  /*5eb0*/  LDS.128 R68, [R214+0x6d90] ;  /* 0x006d9000d6447984 */ /* 0x0002220000000c00 */
[----:B------:R-:W-:-:S05]  /*5ec0*/  MOV R79, R72 ;  /* 0x00000048004f7202 */ /* 0x000fca0000000f00 */
[----:B------:R-:W-:Y:S05]  /*5ed0*/  @!P0 BRA `(.L_x_2969) ;  /* 0x000000a000008947 */ /* 0x000fea0003800000 */
[-C--:B----4-:R-:W-:Y:S02]  /*5ee0*/  FMUL.FTZ R59, R79, R241.reuse ;  /* 0x000000f14f3b7220 */ /* 0x090fe40000410000 */
        /* <DEDUP_REMOVED lines=9> */
.L_x_2969:
[----:B------:R-:W-:Y:S05]  /*5f80*/  BSYNC B1 ;  /* 0x0000000000017941 */ /* 0x000fea0003800000 */
.L_x_2968:
[C---:B---34-:R-:W-:Y:S01]  /*5f90*/  FMUL.FTZ R59, R85.reuse, R79 ;  /* 0x0000004f553b7220 */ /* 0x058fe20000410000 */
        /* <DEDUP_REMOVED lines=37> */
.L_x_2948:
[----:B0-----:R-:W-:Y:S05]  /*61f0*/  BSYNC B0 ;  /* 0x0000000000007941 */ /* 0x001fea0003800000 */
.L_x_2947:
[----:B------:R-:W-:Y:S01]  /*6200*/  WARPSYNC 0xffffffff ;  /* 0xffffffff00007948 */ /* 0x000fe20003800000 */
[----:B------:R-:W-:Y:S01]  /*6210*/  BAR.SYNC.DEFER_BLOCKING 0x0 ;  /* 0x0000000000007b1d */ /* 0x000fe20000010000 */
[----:B---3--:R-:W-:Y:S01]  /*6220*/  HADD2.F32 R72, -RZ, R61.H0_H0 ;  /* 0x2000003dff487230 */ /* 0x008fe20000004100 */
[----:B------:R-:W-:Y:S01]  /*6230*/  ISETP.NE.AND P0, PT, R99, RZ, PT ;  /* 0x000000ff6300720c */ /* 0x000fe20003f05270 */
[----:B------:R-:W-:-:S03]  /*6240*/  ULEA UR28, UR19, 0xfffff800, 0xb ;  /* 0xfffff800131c7891 */ /* 0x000fc6000f8e583f */
[----:B------:R-:W-:Y:S01]  /*6250*/  FMUL.FTZ R77, R93, R72 ;  /* 0x000000485d4d7220 */ /* 0x000fe20000410000 */
[----:B------:R-:W-:Y:S01]  /*6260*/  ULDC UR29, c[0x0][0x168] ;  /* 0x00005a00001d7ab9 */ /* 0x000fe20000000800 */
[----:B------:R-:W-:Y:S01]  /*6270*/  BSSY B0, `(.L_x_2970) ;  /* 0x00001f2000007945 */ /* 0x000fe20003800000 */
[----:B------:R-:W-:Y:S01]  /*6280*/  UIADD3 UR28, -UR28, UR29, URZ ;  /* 0x0000001d1c1c7290 */ /* 0x000fe2000fffe13f */
[----:B-1----:R-:W0:Y:S05]  /*6290*/  LDS.64 R68, [R166.X16+0x6d88] ;  /* 0x006d8800a6447984 */ /* 0x002e2a000000ca00 */
[----:B------:R1:W-:Y:S01]  /*62a0*/  @!P0 STS.128 [UR43+0x8b80], R56 ;  /* 0x008b8038ff008988 */ /* 0x0003e20008000c2b */
[----:B0-----:R-:W-:-:S02]  /*62b0*/  FMUL.FTZ R71, R69, -R103 ;  /* 0x8000006745477220 */ /* 0x001fc40000410000 */
[C---:B------:R-:W-:Y:S02]  /*62c0*/  FMUL.FTZ R103, R68.reuse, -R103 ;  /* 0x8000006744677220 */ /* 0x040fe40000410000 */
[-C--:B------:R-:W-:Y:S02]  /*62d0*/  FFMA.FTZ R71, R68, R102.reuse, -R71 ;  /* 0x0000006644477223 */ /* 0x080fe40000010847 */
        /* <DEDUP_REMOVED lines=12> */
[----:B------:R-:W-:Y:S01]  /*63a0*/  FFMA.FTZ R73, R137, R74, R113 ;  /* 0x0000004a89497223 */ /* 0x000fe20000010071 */
[----:B------:R-:W-:Y:S01]  /*63b0*/  HADD2.F32 R137, -RZ, R67.H1_H1 ;  /* 0x30000043ff897230 */ /* 0x000fe20000004100 */
[----:B------:R-:W-:Y:S02]  /*63c0*/  FADD.FTZ R167, R167, R68 ;  /* 0x00000044a7a77221 */ /* 0x000fe40000010000 */
[----:B------:R-:W-:Y:S02]  /*63d0*/  FADD.FTZ R73, -R184, R73 ;  /* 0x00000049b8497221 */ /* 0x000fe40000010100 */
[----:B------:R-:W-:-:S02]  /*63e0*/  FMUL.FTZ R68, R114, -R167 ;  /* 0x800000a772447220 */ /* 0x000fc40000410000 */
[-C--:B------:R-:W-:Y:S02]  /*63f0*/  FMUL.FTZ R114, R114, -R73.reuse ;  /* 0x8000004972727220 */ /* 0x080fe40000410000 */
[C---:B------:R-:W-:Y:S02]  /*6400*/  FFMA.FTZ R68, R138.reuse, R73, R68 ;  /* 0x000000498a447223 */ /* 0x040fe40000010044 */
        /* <DEDUP_REMOVED lines=8> */
[----:B------:R-:W-:Y:S02]  /*6490*/  FMUL.FTZ R70, R95, R68 ;  /* 0x000000445f467220 */ /* 0x000fe40000410000 */
[----:B------:R-:W-:Y:S01]  /*64a0*/  FADD.FTZ R170, R170, R69 ;  /* 0x00000045aaaa7221 */ /* 0x000fe20000010000 */
[----:B------:R-:W-:Y:S01]  /*64b0*/  HADD2.F32 R69, -RZ, R60.H1_H1 ;  /* 0x3000003cff457230 */ /* 0x000fe20000004100 */
[----:B------:R-:W-:-:S02]  /*64c0*/  FFMA.FTZ R71, R16, R231, RZ ;  /* 0x000000e710477223 */ /* 0x000fc400000100ff */
[----:B------:R-:W-:Y:S02]  /*64d0*/  FADD.FTZ R186, -R186, R115 ;  /* 0x00000073baba7221 */ /* 0x000fe40000010100 */
[-C--:B------:R-:W-:Y:S02]  /*64e0*/  FFMA.FTZ R231, R104, -R70.reuse, R231 ;  /* 0x8000004668e77223 */ /* 0x080fe400000100e7 */
[----:B------:R-:W-:Y:S02]  /*64f0*/  FFMA.FTZ R70, R106, -R70, R201 ;  /* 0x800000466a467223 */ /* 0x000fe400000100c9 */
[----:B------:R-:W-:Y:S02]  /*6500*/  FFMA.FTZ R201, R16, -R201, RZ ;  /* 0x800000c910c97223 */ /* 0x000fe400000100ff */
[----:B------:R-:W-:Y:S02]  /*6510*/  FFMA.FTZ R75, R15, R200, R71 ;  /* 0x000000c80f4b7223 */ /* 0x000fe40000010047 */
[----:B------:R-:W-:-:S02]  /*6520*/  FMUL.FTZ R76, R96, R69 ;  /* 0x00000045604c7220 */ /* 0x000fc40000410000 */
[----:B------:R-:W-:Y:S02]  /*6530*/  FMUL.FTZ R71, R117, -R186 ;  /* 0x800000ba75477220 */ /* 0x000fe40000410000 */
[----:B------:R-:W-:Y:S02]  /*6540*/  FFMA.FTZ R201, R15, -R202, R201 ;  /* 0x800000ca0fc97223 */ /* 0x000fe400000100c9 */
[----:B------:R-:W-:Y:S02]  /*6550*/  FMUL.FTZ R117, R117, -R170 ;  /* 0x800000aa75757220 */ /* 0x000fe40000410000 */
[-C--:B------:R-:W-:Y:S02]  /*6560*/  FFMA.FTZ R200, R105, -R76.reuse, R200 ;  /* 0x8000004c69c87223 */ /* 0x080fe400000100c8 */
[----:B------:R-:W-:Y:S02]  /*6570*/  FFMA.FTZ R202, R107, -R76, R202 ;  /* 0x8000004c6bca7223 */ /* 0x000fe400000100ca */
[C---:B------:R-:W-:Y:S01]  /*6580*/  FFMA.FTZ R76, R118.reuse, R170, -R71 ;  /* 0x000000aa764c7223 */ /* 0x040fe20000010847 */
[----:B------:R-:W-:Y:S01]  /*6590*/  HADD2.F32 R71, -RZ, R61.H1_H1 ;  /* 0x3000003dff477230 */ /* 0x000fe20000004100 */
[----:B------:R-:W-:Y:S01]  /*65a0*/  FFMA.FTZ R118, R118, R186, R117 ;  /* 0x000000ba76767223 */ /* 0x000fe20000010075 */
[----:B------:R-:W-:Y:S01]  /*65b0*/  HADD2.F32 R117, -RZ, R66.H1_H1 ;  /* 0x30000042ff757230 */ /* 0x000fe20000004100 */
[----:B------:R-:W-:-:S02]  /*65c0*/  FFMA.FTZ R75, R14, R199, R75 ;  /* 0x000000c70e4b7223 */ /* 0x000fc4000001004b */
[----:B------:R-:W-:Y:S02]  /*65d0*/  FFMA.FTZ R201, R14, -R205, R201 ;  /* 0x800000cd0ec97223 */ /* 0x000fe400000100c9 */
[-C--:B------:R-:W-:Y:S02]  /*65e0*/  FFMA.FTZ R199, R108, -R77.reuse, R199 ;  /* 0x8000004d6cc77223 */ /* 0x080fe400000100c7 */
[----:B------:R-:W-:Y:S02]  /*65f0*/  FFMA.FTZ R205, R110, -R77, R205 ;  /* 0x8000004d6ecd7223 */ /* 0x000fe400000100cd */
[----:B------:R-:W-:Y:S02]  /*6600*/  FMUL.FTZ R77, R94, R71 ;  /* 0x000000475e4d7220 */ /* 0x000fe40000410000 */
[----:B------:R-:W-:Y:S02]  /*6610*/  FADD.FTZ R187, -R187, R118 ;  /* 0x00000076bbbb7221 */ /* 0x000fe40000010100 */
[----:B------:R-:W-:Y:S01]  /*6620*/  FADD.FTZ R171, R171, R76 ;  /* 0x0000004cabab7221 */ /* 0x000fe20000010000 */
[----:B------:R-:W-:Y:S01]  /*6630*/  HADD2.F32 R76, -RZ, R62.H0_H0 ;  /* 0x2000003eff4c7230 */ /* 0x000fe20000004100 */
[----:B------:R-:W-:-:S02]  /*6640*/  FFMA.FTZ R78, R13, R204, R75 ;  /* 0x000000cc0d4e7223 */ /* 0x000fc4000001004b */
[-C--:B------:R-:W-:Y:S02]  /*6650*/  FFMA.FTZ R204, R109, -R77.reuse, R204 ;  /* 0x8000004d6dcc7223 */ /* 0x080fe400000100cc */
[----:B------:R-:W-:Y:S02]  /*6660*/  FFMA.FTZ R75, R111, -R77, R206 ;  /* 0x8000004d6f4b7223 */ /* 0x000fe400000100ce */
[C---:B------:R-:W-:Y:S02]  /*6670*/  FMUL.FTZ R77, R119.reuse, -R187 ;  /* 0x800000bb774d7220 */ /* 0x040fe40000410000 */
[----:B------:R-:W-:Y:S02]  /*6680*/  FMUL.FTZ R119, R119, -R171 ;  /* 0x800000ab77777220 */ /* 0x000fe40000410000 */
[----:B------:R-:W-:Y:S02]  /*6690*/  FMUL.FTZ R80, R91, R76 ;  /* 0x0000004c5b507220 */ /* 0x000fe40000410000 */
[----:B------:R-:W-:-:S02]  /*66a0*/  FFMA.FTZ R119, R120, R187, R119 ;  /* 0x000000bb78777223 */ /* 0x000fc40000010077 */
[----:B------:R-:W-:Y:S01]  /*66b0*/  FFMA.FTZ R79, R120, R171, -R77 ;  /* 0x000000ab784f7223 */ /* 0x000fe2000001084d */
[----:B------:R-:W-:Y:S01]  /*66c0*/  HADD2.F32 R77, -RZ, R62.H1_H1 ;  /* 0x3000003eff4d7230 */ /* 0x000fe20000004100 */
[----:B------:R-:W-:Y:S02]  /*66d0*/  FFMA.FTZ R81, R12, R203, R78 ;  /* 0x000000cb0c517223 */ /* 0x000fe4000001004e */
[----:B------:R-:W-:Y:S02]  /*66e0*/  FADD.FTZ R188, -R188, R119 ;  /* 0x00000077bcbc7221 */ /* 0x000fe40000010100 */
[-C--:B------:R-:W-:Y:S02]  /*66f0*/  FFMA.FTZ R203, R112, -R80.reuse, R203 ;  /* 0x8000005070cb7223 */ /* 0x080fe400000100cb */
[----:B------:R-:W-:Y:S01]  /*6700*/  FFMA.FTZ R78, R144, -R80, R207 ;  /* 0x80000050904e7223 */ /* 0x000fe200000100cf */
[----:B------:R-:W-:Y:S01]  /*6710*/  HADD2.F32 R80, -RZ, R63.H0_H0 ;  /* 0x2000003fff507230 */ /* 0x000fe20000004100 */
[----:B------:R-:W-:-:S02]  /*6720*/  FADD.FTZ R172, R172, R79 ;  /* 0x0000004facac7221 */ /* 0x000fc40000010000 */
[----:B------:R-:W-:Y:S02]  /*6730*/  FFMA.FTZ R82, R11, R210, R81 ;  /* 0x000000d20b527223 */ /* 0x000fe40000010051 */
[C---:B------:R-:W-:Y:S02]  /*6740*/  FMUL.FTZ R81, R121.reuse, -R188 ;  /* 0x800000bc79517220 */ /* 0x040fe40000410000 */
[-C--:B------:R-:W-:Y:S02]  /*6750*/  FMUL.FTZ R121, R121, -R172.reuse ;  /* 0x800000ac79797220 */ /* 0x080fe40000410000 */
[C---:B------:R-:W-:Y:S01]  /*6760*/  FFMA.FTZ R84, R122.reuse, R172, -R81 ;  /* 0x000000ac7a547223 */ /* 0x040fe20000010851 */
[----:B------:R-:W-:Y:S01]  /*6770*/  HADD2.F32 R81, -RZ, R63.H1_H1 ;  /* 0x3000003fff517230 */ /* 0x000fe20000004100 */
[----:B------:R-:W-:Y:S02]  /*6780*/  FMUL.FTZ R85, R89, R80 ;  /* 0x0000005059557220 */ /* 0x000fe40000410000 */
[----:B------:R-:W-:-:S02]  /*6790*/  FFMA.FTZ R122, R122, R188, R121 ;  /* 0x000000bc7a7a7223 */ /* 0x000fc40000010079 */
[----:B------:R-:W-:Y:S02]  /*67a0*/  FFMA.FTZ R83, R10, R209, R82 ;  /* 0x000000d10a537223 */ /* 0x000fe40000010052 */
        /* <DEDUP_REMOVED lines=39> */
[-C--:B------:R-:W-:Y:S02]  /*6a20*/  FMUL.FTZ R127, R127, -R175.reuse ;  /* 0x800000af7f7f7220 */ /* 0x080fe40000410000 */
[C---:B------:R-:W-:Y:S02]  /*6a30*/  FFMA.FTZ R119, R128.reuse, R175, -R116 ;  /* 0x000000af80777223 */ /* 0x040fe40000010874 */
[----:B------:R-:W-:-:S02]  /*6a40*/  FFMA.FTZ R127, R128, R191, R127 ;  /* 0x000000bf807f7223 */ /* 0x000fc4000001007f */
[----:B------:R-:W-:Y:S02]  /*6a50*/  FADD.FTZ R176, R176, R119 ;  /* 0x00000077b0b07221 */ /* 0x000fe40000010000 */
[----:B------:R-:W-:Y:S02]  /*6a60*/  FADD.FTZ R192, -R192, R127 ;  /* 0x0000007fc0c07221 */ /* 0x000fe40000010100 */
[----:B------:R-:W-:Y:S02]  /*6a70*/  FMUL.FTZ R121, R51, R114 ;  /* 0x0000007233797220 */ /* 0x000fe40000410000 */
[----:B------:R-:W-:Y:S01]  /*6a80*/  FFMA.FTZ R120, R4, R225, R118 ;  /* 0x000000e104787223 */ /* 0x000fe20000010076 */
[----:B------:R-:W-:Y:S01]  /*6a90*/  HADD2.F32 R118, -RZ, R67.H0_H0 ;  /* 0x20000043ff767230 */ /* 0x000fe20000004100 */
[C---:B------:R-:W-:Y:S02]  /*6aa0*/  FMUL.FTZ R119, R129.reuse, -R192 ;  /* 0x800000c081777220 */ /* 0x040fe40000410000 */
[----:B------:R-:W-:-:S02]  /*6ab0*/  FMUL.FTZ R129, R129, -R176 ;  /* 0x800000b081817220 */ /* 0x000fc40000410000 */
[-C--:B------:R-:W-:Y:S02]  /*6ac0*/  FFMA.FTZ R225, R158, -R121.reuse, R225 ;  /* 0x800000799ee17223 */ /* 0x080fe400000100e1 */
[----:B------:R-:W-:Y:S02]  /*6ad0*/  FFMA.FTZ R116, R160, -R121, R229 ;  /* 0x80000079a0747223 */ /* 0x000fe400000100e5 */
[----:B------:R-:W-:Y:S02]  /*6ae0*/  FFMA.FTZ R121, R3, R222, R120 ;  /* 0x000000de03797223 */ /* 0x000fe40000010078 */
[C---:B------:R-:W-:Y:S02]  /*6af0*/  FFMA.FTZ R120, R142.reuse, R176, -R119 ;  /* 0x000000b08e787223 */ /* 0x040fe40000010877 */
[----:B------:R-:W-:Y:S02]  /*6b00*/  FFMA.FTZ R142, R142, R192, R129 ;  /* 0x000000c08e8e7223 */ /* 0x000fe40000010081 */
[----:B------:R-:W-:Y:S01]  /*6b10*/  FADD.FTZ R177, R177, R120 ;  /* 0x00000078b1b17221 */ /* 0x000fe20000010000 */
[----:B------:R-:W-:Y:S01]  /*6b20*/  P2R R120, PR, RZ, 0x1 ;  /* 0x00000001ff787803 */ /* 0x000fe20000000000 */
[----:B------:R-:W-:-:S02]  /*6b30*/  FADD.FTZ R193, -R193, R142 ;  /* 0x0000008ec1c17221 */ /* 0x000fc40000010100 */
[----:B------:R-:W-:Y:S02]  /*6b40*/  FFMA.FTZ R120, R2, R221, R121 ;  /* 0x000000dd02787223 */ /* 0x000fe40000010079 */
[C---:B------:R-:W-:Y:S02]  /*6b50*/  FMUL.FTZ R121, R131.reuse, -R193 ;  /* 0x800000c183797220 */ /* 0x040fe40000410000 */
[----:B------:R-:W-:Y:S02]  /*6b60*/  FMUL.FTZ R131, R131, -R177 ;  /* 0x800000b183837220 */ /* 0x000fe40000410000 */
[----:B------:R-:W-:Y:S02]  /*6b70*/  FMUL.FTZ R122, R52, R117 ;  /* 0x00000075347a7220 */ /* 0x000fe40000410000 */
[C---:B------:R-:W-:Y:S02]  /*6b80*/  FFMA.FTZ R123, R130.reuse, R193, R131 ;  /* 0x000000c1827b7223 */ /* 0x040fe40000010083 */
[----:B------:R-:W-:-:S02]  /*6b90*/  FFMA.FTZ R121, R130, R177, -R121 ;  /* 0x000000b182797223 */ /* 0x000fc40000010879 */
[-C--:B------:R-:W-:Y:S02]  /*6ba0*/  FFMA.FTZ R222, R159, -R122.reuse, R222 ;  /* 0x8000007a9fde7223 */ /* 0x080fe400000100de */
[----:B------:R-:W-:Y:S02]  /*6bb0*/  FFMA.FTZ R119, R161, -R122, R230 ;  /* 0x8000007aa1777223 */ /* 0x000fe400000100e6 */
[----:B------:R-:W-:Y:S02]  /*6bc0*/  FMUL.FTZ R122, R49, R118 ;  /* 0x00000076317a7220 */ /* 0x000fe40000410000 */
[----:B------:R-:W-:Y:S02]  /*6bd0*/  FADD.FTZ R123, -R194, R123 ;  /* 0x0000007bc27b7221 */ /* 0x000fe40000010100 */
[----:B------:R-:W-:Y:S02]  /*6be0*/  FADD.FTZ R121, R178, R121 ;  /* 0x00000079b2797221 */ /* 0x000fe40000010000 */
[----:B------:R-:W-:-:S02]  /*6bf0*/  FFMA.FTZ R128, R162, -R122, R221 ;  /* 0x8000007aa2807223 */ /* 0x000fc400000100dd */
[----:B------:R-:W-:Y:S02]  /*6c00*/  FFMA.FTZ R134, R164, -R122, R213 ;  /* 0x8000007aa4867223 */ /* 0x000fe400000100d5 */
[C---:B------:R-:W-:Y:S02]  /*6c10*/  FMUL.FTZ R122, R132.reuse, -R123 ;  /* 0x8000007b847a7220 */ /* 0x040fe40000410000 */
[----:B------:R-:W-:Y:S02]  /*6c20*/  FMUL.FTZ R132, R132, -R121 ;  /* 0x8000007984847220 */ /* 0x000fe40000410000 */
[----:B------:R-:W-:Y:S02]  /*6c30*/  FMUL.FTZ R126, R50, R137 ;  /* 0x00000089327e7220 */ /* 0x000fe40000410000 */
[----:B------:R-:W-:Y:S02]  /*6c40*/  FMUL.FTZ R127, R182, UR38 ;  /* 0x00000026b67f7c20 */ /* 0x000fe40008410000 */
[----:B------:R-:W-:-:S02]  /*6c50*/  FFMA.FTZ R124, R140, R123, R132 ;  /* 0x0000007b8c7c7223 */ /* 0x000fc40000010084 */
[----:B------:R-:W-:Y:S02]  /*6c60*/  FFMA.FTZ R122, R140, R121, -R122 ;  /* 0x000000798c7a7223 */ /* 0x000fe4000001087a */
[----:B------:R-:W-:Y:S02]  /*6c70*/  FFMA.FTZ R125, R165, -R126, R211 ;  /* 0x8000007ea57d7223 */ /* 0x000fe400000100d3 */
[C---:B-1----:R-:W-:Y:S02]  /*6c80*/  FMUL.FTZ R57, R198.reuse, UR38 ;  /* 0x00000026c6397c20 */ /* 0x042fe40008410000 */
[----:B------:R-:W-:Y:S02]  /*6c90*/  FFMA.FTZ R56, R198, UR39, -R127 ;  /* 0x00000027c6387c23 */ /* 0x000fe4000801087f */
[----:B------:R-:W-:Y:S02]  /*6ca0*/  FADD.FTZ R124, -R195, R124 ;  /* 0x0000007cc37c7221 */ /* 0x000fe40000010100 */
[----:B------:R-:W-:-:S02]  /*6cb0*/  FADD.FTZ R122, R179, R122 ;  /* 0x0000007ab37a7221 */ /* 0x000fc40000010000 */
[----:B------:R-:W-:Y:S02]  /*6cc0*/  FFMA.FTZ R126, R163, -R126, R212 ;  /* 0x8000007ea37e7223 */ /* 0x000fe400000100d4 */
[----:B------:R-:W-:Y:S02]  /*6cd0*/  FFMA.FTZ R57, R182, UR39, R57 ;  /* 0x00000027b6397c23 */ /* 0x000fe40008010039 */
[----:B------:R-:W-:Y:S02]  /*6ce0*/  FMUL.FTZ R58, R125, R56 ;  /* 0x000000387d3a7220 */ /* 0x000fe40000410000 */
[C---:B------:R-:W-:Y:S02]  /*6cf0*/  FMUL.FTZ R56, R133.reuse, -R124 ;  /* 0x8000007c85387220 */ /* 0x040fe40000410000 */
[----:B------:R-:W-:Y:S02]  /*6d00*/  FMUL.FTZ R133, R133, -R122 ;  /* 0x8000007a85857220 */ /* 0x000fe40000410000 */
[----:B------:R-:W-:-:S02]  /*6d10*/  FFMA.FTZ R58, R126, R57, R58 ;  /* 0x000000397e3a7223 */ /* 0x000fc4000001003a */
[C---:B------:R-:W-:Y:S02]  /*6d20*/  FFMA.FTZ R57, R141.reuse, R122, -R56 ;  /* 0x0000007a8d397223 */ /* 0x040fe40000010838 */
[----:B------:R-:W-:Y:S02]  /*6d30*/  FFMA.FTZ R133, R141, R124, R133 ;  /* 0x0000007c8d857223 */ /* 0x000fe40000010085 */
[----:B------:R-:W-:Y:S02]  /*6d40*/  FADD.FTZ R180, R180, R57 ;  /* 0x00000039b4b47221 */ /* 0x000fe40000010000 */
[----:B------:R-:W-:Y:S02]  /*6d50*/  FMUL.FTZ R165, R165, R198 ;  /* 0x000000c6a5a57220 */ /* 0x000fe40000410000 */
[----:B------:R-:W-:Y:S02]  /*6d60*/  FMUL.FTZ R57, R74, UR38 ;  /* 0x000000264a397c20 */ /* 0x000fe40008410000 */
[----:B------:R-:W-:-:S02]  /*6d70*/  FADD.FTZ R196, -R196, R133 ;  /* 0x00000085c4c47221 */ /* 0x000fc40000010100 */
[----:B------:R-:W-:Y:S02]  /*6d80*/  FFMA.FTZ R130, R163, R182, R165 ;  /* 0x000000b6a3827223 */ /* 0x000fe400000100a5 */
[C---:B------:R-:W-:Y:S02]  /*6d90*/  FMUL.FTZ R59, R168.reuse, UR38 ;  /* 0x00000026a83b7c20 */ /* 0x040fe40008410000 */
[----:B------:R-:W-:Y:S02]  /*6da0*/  FFMA.FTZ R133, R168, UR39, R57 ;  /* 0x00000027a8857c23 */ /* 0x000fe40008010039 */
[C---:B------:R-:W-:Y:S02]  /*6db0*/  FMUL.FTZ R57, R136.reuse, -R196 ;  /* 0x800000c488397220 */ /* 0x040fe40000410000 */
[----:B------:R-:W-:Y:S02]  /*6dc0*/  FMUL.FTZ R136, R136, -R180 ;  /* 0x800000b488887220 */ /* 0x000fe40000410000 */
[----:B------:R-:W-:-:S02]  /*6dd0*/  FFMA.FTZ R33, R50, R130, R33 ;  /* 0x0000008232217223 */ /* 0x000fc40000010021 */
[----:B------:R-:W-:Y:S01]  /*6de0*/  FFMA.FTZ R129, R137, R130, R58 ;  /* 0x0000008289817223 */ /* 0x000fe2000001003a */
[----:B------:R-:W-:Y:S01]  /*6df0*/  SHF.L.U32 R130, R99, 0x5, RZ ;  /* 0x0000000563827819 */ /* 0x000fe200000006ff */
[----:B------:R-:W-:Y:S02]  /*6e00*/  FFMA.FTZ R139, R74, UR39, -R59 ;  /* 0x000000274a8b7c23 */ /* 0x000fe4000801083b */
[----:B------:R-:W-:Y:S02]  /*6e10*/  FFMA.FTZ R136, R135, R196, R136 ;  /* 0x000000c487887223 */ /* 0x000fe40000010088 */
[-C--:B------:R-:W-:Y:S02]  /*6e20*/  FMUL.FTZ R127, R164, R74.reuse ;  /* 0x0000004aa47f7220 */ /* 0x080fe40000410000 */
[----:B------:R-:W-:Y:S02]  /*6e30*/  FMUL.FTZ R59, R49, R74 ;  /* 0x0000004a313b7220 */ /* 0x000fe40000410000 */
[----:B------:R-:W-:Y:S01]  /*6e40*/  FMUL.FTZ R74, R134, R139 ;  /* 0x0000008b864a7220 */ /* 0x000fe20000410000 */
[C---:B------:R-:W-:Y:S01]  /*6e50*/  IADD3 R139, R130.reuse, 0x3, RZ ;  /* 0x00000003828b7810 */ /* 0x040fe20007ffe0ff */
[----:B------:R-:W-:Y:S01]  /*6e60*/  FFMA.FTZ R58, R135, R180, -R57 ;  /* 0x000000b4873a7223 */ /* 0x000fe20000010839 */
[----:B------:R-:W-:Y:S01]  /*6e70*/  IADD3 R135, R130, 0x2, RZ ;  /* 0x0000000282877810 */ /* 0x000fe20007ffe0ff */
[----:B------:R-:W-:-:S02]  /*6e80*/  FMUL.FTZ R131, R49, R168 ;  /* 0x000000a831837220 */ /* 0x000fc40000410000 */
[----:B------:R-:W-:Y:S01]  /*6e90*/  FADD.FTZ R197, -R197, R136 ;  /* 0x00000088c5c57221 */ /* 0x000fe20000010100 */
[-C--:B------:R-:W-:Y:S01]  /*6ea0*/  LEA.HI.SX32 R165, R135, R130.reuse, 0x1b ;  /* 0x0000008287a57211 */ /* 0x080fe200078fdaff */
[----:B------:R-:W-:Y:S02]  /*6eb0*/  FMUL.FTZ R56, R134, R59 ;  /* 0x0000003b86387220 */ /* 0x000fe40000410000 */
[----:B------:R-:W-:Y:S01]  /*6ec0*/  FFMA.FTZ R74, R128, R133, R74 ;  /* 0x00000085804a7223 */ /* 0x000fe2000001004a */
[----:B------:R-:W-:Y:S01]  /*6ed0*/  IADD3 R133, R130, 0x1, RZ ;  /* 0x0000000182857810 */ /* 0x000fe20007ffe0ff */
[----:B------:R-:W-:Y:S02]  /*6ee0*/  FMUL.FTZ R134, R134, R131 ;  /* 0x0000008386867220 */ /* 0x000fe40000410000 */
[----:B------:R-:W-:Y:S01]  /*6ef0*/  FADD.FTZ R181, R181, R58 ;  /* 0x0000003ab5b57221 */ /* 0x000fe20000010000 */
[-C--:B------:R-:W-:Y:S01]  /*6f00*/  LEA.HI.SX32 R163, R133, R130.reuse, 0x1b ;  /* 0x0000008285a37211 */ /* 0x080fe200078fdaff */
[----:B------:R-:W-:Y:S01]  /*6f10*/  FMUL.FTZ R135, R95, R197 ;  /* 0x000000c55f877220 */ /* 0x000fe20000410000 */
[----:B------:R-:W-:Y:S01]  /*6f20*/  LEA.HI.SX32 R58, R130, R130, 0x1b ;  /* 0x00000082823a7211 */ /* 0x000fe200078fdaff */
[----:B------:R-:W-:-:S02]  /*6f30*/  FFMA.FTZ R56, R128, R131, R56 ;  /* 0x0000008380387223 */ /* 0x000fc40000010038 */
[----:B------:R-:W-:Y:S02]  /*6f40*/  FFMA.FTZ R57, R128, R59, -R134 ;  /* 0x0000003b80397223 */ /* 0x000fe40000010886 */
[----:B------:R-:W-:Y:S02]  /*6f50*/  FMUL.FTZ R133, R95, R181 ;  /* 0x000000b55f857220 */ /* 0x000fe40000410000 */
[----:B------:R-:W-:Y:S02]  /*6f60*/  FMUL.FTZ R128, R70, R135 ;  /* 0x0000008746807220 */ /* 0x000fe40000410000 */
[----:B------:R-:W-:Y:S01]  /*6f70*/  FFMA.FTZ R127, R162, R168, R127 ;  /* 0x000000a8a27f7223 */ /* 0x000fe2000001007f */
[----:B------:R-:W-:Y:S01]  /*6f80*/  LEA.HI.SX32 R162, R139, R130, 0x1b ;  /* 0x000000828ba27211 */ /* 0x000fe200078fdaff */
[----:B------:R-:W-:Y:S02]  /*6f90*/  FMUL.FTZ R141, R96, R196 ;  /* 0x000000c4608d7220 */ /* 0x000fe40000410000 */
[----:B------:R-:W-:-:S02]  /*6fa0*/  FMUL.FTZ R130, R70, R133 ;  /* 0x0000008546827220 */ /* 0x000fc40000410000 */
[-C--:B------:R-:W-:Y:S02]  /*6fb0*/  FFMA.FTZ R128, R231, R133.reuse, R128 ;  /* 0x00000085e7807223 */ /* 0x080fe40000010080 */
[----:B------:R-:W-:Y:S02]  /*6fc0*/  FMUL.FTZ R133, R68, R133 ;  /* 0x0000008544857220 */ /* 0x000fe40000410000 */
[----:B------:R-:W-:Y:S02]  /*6fd0*/  FMUL.FTZ R139, R96, R180 ;  /* 0x000000b4608b7220 */ /* 0x000fe40000410000 */
[----:B------:R-:W-:Y:S01]  /*6fe0*/  FMUL.FTZ R134, R202, R141 ;  /* 0x0000008dca867220 */ /* 0x000fe20000410000 */
[----:B------:R0:W-:Y:S01]  /*6ff0*/  STS [R58.X4+0x2100], R133 ;  /* 0x002100853a007388 */ /* 0x0001e20000004800 */
[----:B------:R-:W-:Y:S02]  /*7000*/  FMUL.FTZ R138, R93, R124 ;  /* 0x0000007c5d8a7220 */ /* 0x000fe40000410000 */
[----:B------:R-:W-:-:S02]  /*7010*/  FMUL.FTZ R132, R68, R135 ;  /* 0x0000008744847220 */ /* 0x000fc40000410000 */
[----:B------:R-:W-:Y:S02]  /*7020*/  FFMA.FTZ R130, R231, R135, -R130 ;  /* 0x00000087e7827223 */ /* 0x000fe40000010882 */
[-C--:B------:R-:W-:Y:S01]  /*7030*/  FFMA.FTZ R135, R200, R139.reuse, R134 ;  /* 0x0000008bc8877223 */ /* 0x080fe20000010086 */
[----:B------:R1:W-:Y:S01]  /*7040*/  STS [R163.X4+0x2104], R132 ;  /* 0x00210484a3007388 */ /* 0x0003e20000004800 */
[----:B------:R-:W-:Y:S02]  /*7050*/  FMUL.FTZ R136, R69, R139 ;  /* 0x0000008b45887220 */ /* 0x000fe40000410000 */
[----:B------:R-:W-:Y:S02]  /*7060*/  FADD.FTZ R128, RZ, R128 ;  /* 0x00000080ff807221 */ /* 0x000fe40000010000 */
[----:B------:R-:W-:Y:S01]  /*7070*/  FMUL.FTZ R134, R93, R122 ;  /* 0x0000007a5d867220 */ /* 0x000fe20000410000 */
[----:B------:R2:W-:Y:S01]  /*7080*/  STS [R165.X4+0x2108], R136 ;  /* 0x00210888a5007388 */ /* 0x0005e20000004800 */
[----:B0-----:R-:W-:-:S02]  /*7090*/  FMUL.FTZ R133, R205, R138 ;  /* 0x0000008acd857220 */ /* 0x001fc40000410000 */
[----:B------:R-:W-:Y:S02]  /*70a0*/  FMUL.FTZ R139, R202, R139 ;  /* 0x0000008bca8b7220 */ /* 0x000fe40000410000 */
[----:B------:R-:W-:Y:S02]  /*70b0*/  FADD.FTZ R128, R128, R135 ;  /* 0x0000008780807221 */ /* 0x000fe40000010000 */
[----:B------:R-:W-:Y:S02]  /*70c0*/  FFMA.FTZ R133, R199, R134, R133 ;  /* 0x00000086c7857223 */ /* 0x000fe40000010085 */
[----:B------:R-:W-:Y:S02]  /*70d0*/  FFMA.FTZ R139, R200, R141, -R139 ;  /* 0x0000008dc88b7223 */ /* 0x000fe4000001088b */
[----:B------:R-:W-:Y:S02]  /*70e0*/  FADD.FTZ R130, RZ, R130 ;  /* 0x00000082ff827221 */ /* 0x000fe40000010000 */
[----:B------:R-:W-:-:S02]  /*70f0*/  FMUL.FTZ R142, R94, R123 ;  /* 0x0000007b5e8e7220 */ /* 0x000fc40000410000 */
[----:B-1----:R-:W-:Y:S02]  /*7100*/  FMUL.FTZ R132, R205, R134 ;  /* 0x00000086cd847220 */ /* 0x002fe40000410000 */
[----:B------:R-:W-:Y:S02]  /*7110*/  FMUL.FTZ R140, R94, R121 ;  /* 0x000000795e8c7220 */ /* 0x000fe40000410000 */
[----:B------:R-:W-:Y:S02]  /*7120*/  FADD.FTZ R128, R128, R133 ;  /* 0x0000008580807221 */ /* 0x000fe40000010000 */
[----:B------:R-:W-:Y:S02]  /*7130*/  FADD.FTZ R130, R130, R139 ;  /* 0x0000008b82827221 */ /* 0x000fe40000010000 */
[----:B------:R-:W-:Y:S02]  /*7140*/  FMUL.FTZ R135, R75, R142 ;  /* 0x0000008e4b877220 */ /* 0x000fe40000410000 */
[----:B------:R-:W-:-:S02]  /*7150*/  FFMA.FTZ R133, R199, R138, -R132 ;  /* 0x0000008ac7857223 */ /* 0x000fc40000010884 */
[----:B------:R-:W-:Y:S02]  /*7160*/  FFMA.FTZ R201, R13, -R206, R201 ;  /* 0x800000ce0dc97223 */ /* 0x000fe400000100c9 */
[-C--:B------:R-:W-:Y:S02]  /*7170*/  FMUL.FTZ R139, R75, R140.reuse ;  /* 0x0000008c4b8b7220 */ /* 0x080fe40000410000 */
[----:B------:R-:W-:Y:S02]  /*7180*/  FMUL.FTZ R79, R92, R77 ;  /* 0x0000004d5c4f7220 */ /* 0x000fe40000410000 */
[----:B------:R-:W-:Y:S02]  /*7190*/  FFMA.FTZ R135, R204, R140, R135 ;  /* 0x0000008ccc877223 */ /* 0x000fe40000010087 */
[----:B------:R-:W-:Y:S02]  /*71a0*/  FADD.FTZ R130, R130, R133 ;  /* 0x0000008582827221 */ /* 0x000fe40000010000 */
[----:B------:R-:W-:-:S02]  /*71b0*/  FFMA.FTZ R201, R12, -R207, R201 ;  /* 0x800000cf0cc97223 */ /* 0x000fc400000100c9 */
[----:B------:R-:W-:Y:S02]  /*71c0*/  FMUL.FTZ R141, R69, R141 ;  /* 0x0000008d458d7220 */ /* 0x000fe40000410000 */
[----:B------:R-:W-:Y:S02]  /*71d0*/  FFMA.FTZ R133, R204, R142, -R139 ;  /* 0x0000008ecc857223 */ /* 0x000fe4000001088b */
[C---:B------:R-:W-:Y:S01]  /*71e0*/  FMUL.FTZ R139, R72.reuse, R134 ;  /* 0x00000086488b7220 */ /* 0x040fe20000410000 */
[----:B------:R-:W-:Y:S01]  /*71f0*/  STS [R162.X4+0x210c], R141 ;  /* 0x00210c8da2007388 */ /* 0x000fe20000004800 */
[----:B------:R-:W-:Y:S02]  /*7200*/  FFMA.FTZ R210, R143, -R79, R210 ;  /* 0x8000004f8fd27223 */ /* 0x000fe400000100d2 */
[----:B------:R-:W-:Y:S01]  /*7210*/  FMUL.FTZ R163, R72, R138 ;  /* 0x0000008a48a37220 */ /* 0x000fe20000410000 */
[----:B------:R0:W-:Y:S01]  /*7220*/  STS [R58.X4+0x2110], R139 ;  /* 0x0021108b3a007388 */ /* 0x0001e20000004800 */
[----:B------:R-:W-:-:S02]  /*7230*/  FMUL.FTZ R179, R91, R193 ;  /* 0x000000c15bb37220 */ /* 0x000fc40000410000 */
[----:B------:R-:W-:Y:S01]  /*7240*/  FFMA.FTZ R79, R145, -R79, R208 ;  /* 0x8000004f914f7223 */ /* 0x000fe200000100d0 */
[----:B------:R-:W-:Y:S01]  /*7250*/  STS [R58.X4+0x2114], R163 ;  /* 0x002114a33a007388 */ /* 0x000fe20000004800 */
[----:B------:R-:W-:Y:S02]  /*7260*/  FADD.FTZ R128, R128, R135 ;  /* 0x0000008780807221 */ /* 0x000fe40000010000 */
[----:B------:R-:W-:Y:S02]  /*7270*/  FMUL.FTZ R138, R92, R192 ;  /* 0x000000c05c8a7220 */ /* 0x000fe40000410000 */
[----:B------:R-:W-:Y:S02]  /*7280*/  FFMA.FTZ R201, R11, -R208, R201 ;  /* 0x800000d00bc97223 */ /* 0x000fe400000100c9 */
[----:B--2---:R-:W-:Y:S02]  /*7290*/  FMUL.FTZ R165, R71, R140 ;  /* 0x0000008c47a57220 */ /* 0x004fe40000410000 */
[----:B------:R-:W-:-:S02]  /*72a0*/  FMUL.FTZ R135, R91, R177 ;  /* 0x000000b15b877220 */ /* 0x000fc40000410000 */
[----:B------:R-:W-:Y:S01]  /*72b0*/  FMUL.FTZ R132, R78, R179 ;  /* 0x000000b34e847220 */ /* 0x000fe20000410000 */
[----:B------:R1:W-:Y:S01]  /*72c0*/  STS [R58.X4+0x2118], R165 ;  /* 0x002118a53a007388 */ /* 0x0003e20000004800 */
[----:B------:R-:W-:Y:S02]  /*72d0*/  FMUL.FTZ R136, R92, R176 ;  /* 0x000000b05c887220 */ /* 0x000fe40000410000 */
[----:B0-----:R-:W-:Y:S02]  /*72e0*/  FMUL.FTZ R139, R79, R138 ;  /* 0x0000008a4f8b7220 */ /* 0x001fe40000410000 */
[----:B------:R-:W-:Y:S02]  /*72f0*/  FFMA.FTZ R201, R10, -R217, R201 ;  /* 0x800000d90ac97223 */ /* 0x000fe400000100c9 */
[----:B------:R-:W-:Y:S02]  /*7300*/  FMUL.FTZ R134, R78, R135 ;  /* 0x000000874e867220 */ /* 0x000fe40000410000 */
[----:B------:R-:W-:-:S02]  /*7310*/  FADD.FTZ R130, R130, R133 ;  /* 0x0000008582827221 */ /* 0x000fc40000010000 */
[----:B------:R-:W-:Y:S02]  /*7320*/  FMUL.FTZ R183, R76, R135 ;  /* 0x000000874cb77220 */ /* 0x000fe40000410000 */
[----:B------:R-:W-:Y:S02]  /*7330*/  FMUL.FTZ R141, R71, R142 ;  /* 0x0000008e478d7220 */ /* 0x000fe40000410000 */
[----:B------:R-:W-:Y:S01]  /*7340*/  FMUL.FTZ R195, R89, R191 ;  /* 0x000000bf59c37220 */ /* 0x000fe20000410000 */
[----:B------:R-:W-:Y:S01]  /*7350*/  STS [R58.X4+0x2120], R183 ;  /* 0x002120b73a007388 */ /* 0x000fe20000004800 */
[----:B------:R-:W-:Y:S02]  /*7360*/  FFMA.FTZ R133, R203, R135, R132 ;  /* 0x00000087cb857223 */ /* 0x000fe40000010084 */
[----:B-1----:R-:W-:Y:S01]  /*7370*/  FMUL.FTZ R165, R89, R175 ;  /* 0x000000af59a57220 */ /* 0x002fe20000410000 */
[----:B------:R0:W-:Y:S01]  /*7380*/  STS [R58.X4+0x211c], R141 ;  /* 0x00211c8d3a007388 */ /* 0x0001e20000004800 */
[----:B------:R-:W-:-:S02]  /*7390*/  FFMA.FTZ R132, R210, R136, R139 ;  /* 0x00000088d2847223 */ /* 0x000fc4000001008b */
[----:B------:R-:W-:Y:S02]  /*73a0*/  FFMA.FTZ R201, R9, -R218, R201 ;  /* 0x800000da09c97223 */ /* 0x000fe400000100c9 */
[-C--:B------:R-:W-:Y:S02]  /*73b0*/  FFMA.FTZ R135, R203, R179.reuse, -R134 ;  /* 0x000000b3cb877223 */ /* 0x080fe40000010886 */
[-C--:B------:R-:W-:Y:S02]  /*73c0*/  FMUL.FTZ R163, R77, R136.reuse ;  /* 0x000000884da37220 */ /* 0x080fe40000410000 */
[----:B------:R-:W-:Y:S02]  /*73d0*/  FMUL.FTZ R139, R79, R136 ;  /* 0x000000884f8b7220 */ /* 0x000fe40000410000 */
[----:B------:R-:W-:Y:S01]  /*73e0*/  FMUL.FTZ R179, R76, R179 ;  /* 0x000000b34cb37220 */ /* 0x000fe20000410000 */
[----:B------:R-:W-:Y:S01]  /*73f0*/  STS [R58.X4+0x2128], R163 ;  /* 0x002128a33a007388 */ /* 0x000fe20000004800 */
[----:B------:R-:W-:-:S02]  /*7400*/  FMUL.FTZ R136, R82, R195 ;  /* 0x000000c352887220 */ /* 0x000fc40000410000 */
[----:B------:R-:W-:Y:S01]  /*7410*/  FMUL.FTZ R140, R82, R165 ;  /* 0x000000a5528c7220 */ /* 0x000fe20000410000 */
[----:B------:R1:W-:Y:S01]  /*7420*/  STS [R58.X4+0x2124], R179 ;  /* 0x002124b33a007388 */ /* 0x0003e20000004800 */
[----:B------:R-:W-:Y:S02]  /*7430*/  FMUL.FTZ R162, R90, R190 ;  /* 0x000000be5aa27220 */ /* 0x000fe40000410000 */
[----:B0-----:R-:W-:Y:S02]  /*7440*/  FMUL.FTZ R141, R77, R138 ;  /* 0x0000008a4d8d7220 */ /* 0x001fe40000410000 */
[----:B------:R-:W-:Y:S02]  /*7450*/  FMUL.FTZ R183, R55, R189 ;  /* 0x000000bd37b77220 */ /* 0x000fe40000410000 */
[----:B------:R-:W-:Y:S01]  /*7460*/  FFMA.FTZ R201, R8, -R219, R201 ;  /* 0x800000db08c97223 */ /* 0x000fe200000100c9 */
[----:B------:R0:W-:Y:S01]  /*7470*/  STS [R58.X4+0x212c], R141 ;  /* 0x00212c8d3a007388 */ /* 0x0001e20000004800 */
[----:B------:R-:W-:-:S02]  /*7480*/  FMUL.FTZ R142, R90, R174 ;  /* 0x000000ae5a8e7220 */ /* 0x000fc40000410000 */
[----:B------:R-:W-:Y:S02]  /*7490*/  FMUL.FTZ R87, R88, R85 ;  /* 0x0000005558577220 */ /* 0x000fe40000410000 */
[----:B------:R-:W-:Y:S02]  /*74a0*/  FFMA.FTZ R134, R210, R138, -R139 ;  /* 0x0000008ad2867223 */ /* 0x000fe4000001088b */
[CC--:B------:R-:W-:Y:S02]  /*74b0*/  FFMA.FTZ R136, R209.reuse, R165.reuse, R136 ;  /* 0x000000a5d1887223 */ /* 0x0c0fe40000010088 */
[----:B------:R-:W-:Y:S02]  /*74c0*/  FADD.FTZ R133, R128, R133 ;  /* 0x0000008580857221 */ /* 0x000fe40000010000 */
[----:B------:R-:W-:Y:S02]  /*74d0*/  FMUL.FTZ R165, R80, R165 ;  /* 0x000000a550a57220 */ /* 0x000fe40000410000 */
[----:B------:R-:W-:-:S02]  /*74e0*/  FFMA.FTZ R138, R209, R195, -R140 ;  /* 0x000000c3d18a7223 */ /* 0x000fc4000001088c */
[----:B------:R-:W-:Y:S01]  /*74f0*/  FMUL.FTZ R139, R83, R162 ;  /* 0x000000a2538b7220 */ /* 0x000fe20000410000 */
[----:B------:R2:W-:Y:S01]  /*7500*/  STS [R58.X4+0x2130], R165 ;  /* 0x002130a53a007388 */ /* 0x0005e20000004800 */
[----:B-1----:R-:W-:Y:S02]  /*7510*/  FMUL.FTZ R179, R55, R173 ;  /* 0x000000ad37b37220 */ /* 0x002fe40000410000 */
[----:B------:R-:W-:Y:S02]  /*7520*/  FMUL.FTZ R140, R86, R183 ;  /* 0x000000b7568c7220 */ /* 0x000fe40000410000 */
[----:B------:R-:W-:Y:S02]  /*7530*/  FFMA.FTZ R201, R7, -R220, R201 ;  /* 0x800000dc07c97223 */ /* 0x000fe400000100c9 */
[----:B------:R-:W-:Y:S02]  /*7540*/  FMUL.FTZ R163, R81, R142 ;  /* 0x0000008e51a37220 */ /* 0x000fe40000410000 */
[----:B------:R-:W-:-:S02]  /*7550*/  FFMA.FTZ R224, R151, -R87, R224 ;  /* 0x8000005797e07223 */ /* 0x000fc400000100e0 */
[-C--:B0-----:R-:W-:Y:S01]  /*7560*/  FMUL.FTZ R141, R83, R142.reuse ;  /* 0x0000008e538d7220 */ /* 0x081fe20000410000 */
[----:B------:R0:W-:Y:S01]  /*7570*/  STS [R58.X4+0x2138], R163 ;  /* 0x002138a33a007388 */ /* 0x0001e20000004800 */
[----:B------:R-:W-:Y:S02]  /*7580*/  FADD.FTZ R133, R133, R132 ;  /* 0x0000008485857221 */ /* 0x000fe40000010000 */
[----:B------:R-:W-:Y:S02]  /*7590*/  FFMA.FTZ R87, R153, -R87, R220 ;  /* 0x8000005799577223 */ /* 0x000fe400000100dc */
[----:B------:R-:W-:Y:S02]  /*75a0*/  FFMA.FTZ R139, R216, R142, R139 ;  /* 0x0000008ed88b7223 */ /* 0x000fe4000001008b */
[----:B------:R-:W-:Y:S02]  /*75b0*/  FMUL.FTZ R166, R88, R188 ;  /* 0x000000bc58a67220 */ /* 0x000fe40000410000 */
[----:B------:R-:W-:-:S02]  /*75c0*/  FMUL.FTZ R184, R53, R187 ;  /* 0x000000bb35b87220 */ /* 0x000fc40000410000 */
[----:B------:R-:W-:Y:S02]  /*75d0*/  FADD.FTZ R135, R130, R135 ;  /* 0x0000008782877221 */ /* 0x000fe40000010000 */
[-C--:B------:R-:W-:Y:S02]  /*75e0*/  FMUL.FTZ R142, R86, R179.reuse ;  /* 0x000000b3568e7220 */ /* 0x080fe40000410000 */
[----:B------:R-:W-:Y:S02]  /*75f0*/  FFMA.FTZ R140, R215, R179, R140 ;  /* 0x000000b3d78c7223 */ /* 0x000fe4000001008c */
[----:B------:R-:W-:Y:S02]  /*7600*/  FFMA.FTZ R201, R6, -R227, R201 ;  /* 0x800000e306c97223 */ /* 0x000fe400000100c9 */
[----:B--2---:R-:W-:Y:S02]  /*7610*/  FMUL.FTZ R165, R81, R162 ;  /* 0x000000a251a57220 */ /* 0x004fe40000410000 */
[----:B------:R-:W-:-:S02]  /*7620*/  FMUL.FTZ R179, R84, R179 ;  /* 0x000000b354b37220 */ /* 0x000fc40000410000 */
[----:B------:R-:W-:Y:S01]  /*7630*/  FFMA.FTZ R141, R216, R162, -R141 ;  /* 0x000000a2d88d7223 */ /* 0x000fe2000001088d */
[----:B------:R1:W-:Y:S01]  /*7640*/  STS [R58.X4+0x213c], R165 ;  /* 0x00213ca53a007388 */ /* 0x0003e20000004800 */
[----:B------:R-:W-:Y:S02]  /*7650*/  FADD.FTZ R136, R133, R136 ;  /* 0x0000008885887221 */ /* 0x000fe40000010000 */
[----:B------:R-:W-:Y:S01]  /*7660*/  FMUL.FTZ R164, R88, R172 ;  /* 0x000000ac58a47220 */ /* 0x000fe20000410000 */
[----:B------:R2:W-:Y:S01]  /*7670*/  STS [R58.X4+0x2140], R179 ;  /* 0x002140b33a007388 */ /* 0x0005e20000004800 */
[----:B0-----:R-:W-:Y:S02]  /*7680*/  FMUL.FTZ R163, R87, R166 ;  /* 0x000000a657a37220 */ /* 0x001fe40000410000 */
[----:B------:R-:W-:Y:S02]  /*7690*/  FMUL.FTZ R178, R53, R171 ;  /* 0x000000ab35b27220 */ /* 0x000fe40000410000 */
[----:B------:R-:W-:-:S02]  /*76a0*/  FMUL.FTZ R162, R113, R184 ;  /* 0x000000b871a27220 */ /* 0x000fc40000410000 */
[----:B------:R-:W-:Y:S02]  /*76b0*/  FADD.FTZ R135, R135, R134 ;  /* 0x0000008687877221 */ /* 0x000fe40000010000 */
[----:B------:R-:W-:Y:S02]  /*76c0*/  FFMA.FTZ R201, R5, -R228, R201 ;  /* 0x800000e405c97223 */ /* 0x000fe400000100c9 */
[----:B------:R-:W-:Y:S02]  /*76d0*/  FMUL.FTZ R195, R80, R195 ;  /* 0x000000c350c37220 */ /* 0x000fe40000410000 */
[-C--:B------:R-:W-:Y:S02]  /*76e0*/  FFMA.FTZ R142, R215, R183.reuse, -R142 ;  /* 0x000000b7d78e7223 */ /* 0x080fe4000001088e */
[----:B------:R-:W-:Y:S01]  /*76f0*/  FMUL.FTZ R183, R84, R183 ;  /* 0x000000b754b77220 */ /* 0x000fe20000410000 */
[----:B------:R0:W-:Y:S01]  /*7700*/  STS [R58.X4+0x2134], R195 ;  /* 0x002134c33a007388 */ /* 0x0001e20000004800 */
[----:B------:R-:W-:-:S02]  /*7710*/  FADD.FTZ R139, R136, R139 ;  /* 0x0000008b888b7221 */ /* 0x000fc40000010000 */
[----:B------:R-:W-:Y:S01]  /*7720*/  FFMA.FTZ R168, R224, R164, R163 ;  /* 0x000000a4e0a87223 */ /* 0x000fe200000100a3 */
[----:B------:R3:W-:Y:S01]  /*7730*/  STS [R58.X4+0x2144], R183 ;  /* 0x002144b73a007388 */ /* 0x0007e20000004800 */
[-C--:B-1----:R-:W-:Y:S02]  /*7740*/  FMUL.FTZ R165, R113, R178.reuse ;  /* 0x000000b271a57220 */ /* 0x082fe40000410000 */
[-C--:B------:R-:W-:Y:S02]  /*7750*/  FFMA.FTZ R162, R223, R178.reuse, R162 ;  /* 0x000000b2dfa27223 */ /* 0x080fe400000100a2 */
[----:B--2---:R-:W-:Y:S02]  /*7760*/  FMUL.FTZ R179, R102, R178 ;  /* 0x000000b266b37220 */ /* 0x004fe40000410000 */
[----:B------:R-:W-:Y:S02]  /*7770*/  FADD.FTZ R138, R135, R138 ;  /* 0x0000008a878a7221 */ /* 0x000fe40000010000 */
[----:B------:R-:W-:Y:S01]  /*7780*/  FMUL.FTZ R163, R87, R164 ;  /* 0x000000a457a37220 */ /* 0x000fe20000410000 */
[----:B------:R-:W-:Y:S01]  /*7790*/  STS [R58.X4+0x2150], R179 ;  /* 0x002150b33a007388 */ /* 0x000fe20000004800 */
[----:B------:R-:W-:-:S02]  /*77a0*/  FMUL.FTZ R178, R54, R186 ;  /* 0x000000ba36b27220 */ /* 0x000fc40000410000 */
[----:B------:R-:W-:Y:S02]  /*77b0*/  FFMA.FTZ R201, R4, -R229, R201 ;  /* 0x800000e504c97223 */ /* 0x000fe400000100c9 */
[----:B------:R-:W-:Y:S02]  /*77c0*/  FADD.FTZ R139, R139, R140 ;  /* 0x0000008c8b8b7221 */ /* 0x000fe40000010000 */
[----:B0-----:R-:W-:Y:S02]  /*77d0*/  FMUL.FTZ R195, R85, R164 ;  /* 0x000000a455c37220 */ /* 0x001fe40000410000 */
[----:B------:R-:W-:Y:S02]  /*77e0*/  FADD.FTZ R141, R138, R141 ;  /* 0x0000008d8a8d7221 */ /* 0x000fe40000010000 */
[----:B------:R-:W-:Y:S01]  /*77f0*/  FMUL.FTZ R194, R54, R170 ;  /* 0x000000aa36c27220 */ /* 0x000fe20000410000 */
[----:B------:R0:W-:Y:S01]  /*7800*/  STS [R58.X4+0x2148], R195 ;  /* 0x002148c33a007388 */ /* 0x0001e20000004800 */
[----:B------:R-:W-:-:S02]  /*7810*/  FFMA.FTZ R164, R224, R166, -R163 ;  /* 0x000000a6e0a47223 */ /* 0x000fc400000108a3 */
[----:B---3--:R-:W-:Y:S02]  /*7820*/  FMUL.FTZ R183, R115, R178 ;  /* 0x000000b273b77220 */ /* 0x008fe40000410000 */
[----:B------:R-:W-:Y:S02]  /*7830*/  FFMA.FTZ R201, R3, -R230, R201 ;  /* 0x800000e603c97223 */ /* 0x000fe400000100c9 */
[----:B------:R-:W-:Y:S02]  /*7840*/  FMUL.FTZ R163, R85, R166 ;  /* 0x000000a655a37220 */ /* 0x000fe40000410000 */
[----:B------:R-:W-:Y:S02]  /*7850*/  FFMA.FTZ R166, R223, R184, -R165 ;  /* 0x000000b8dfa67223 */ /* 0x000fe400000108a5 */
[----:B------:R-:W-:Y:S01]  /*7860*/  FMUL.FTZ R207, R51, R185 ;  /* 0x000000b933cf7220 */ /* 0x000fe20000410000 */
[----:B------:R-:W-:Y:S01]  /*7870*/  STS [R58.X4+0x214c], R163 ;  /* 0x00214ca33a007388 */ /* 0x000fe20000004800 */
[----:B------:R-:W-:-:S02]  /*7880*/  FADD.FTZ R139, R139, R168 ;  /* 0x000000a88b8b7221 */ /* 0x000fc40000010000 */
[----:B------:R-:W-:Y:S02]  /*7890*/  FMUL.FTZ R165, R102, R184 ;  /* 0x000000b866a57220 */ /* 0x000fe40000410000 */
[----:B------:R-:W-:Y:S02]  /*78a0*/  FADD.FTZ R141, R141, R142 ;  /* 0x0000008e8d8d7221 */ /* 0x000fe40000010000 */
[-C--:B------:R-:W-:Y:S01]  /*78b0*/  FFMA.FTZ R184, R226, R194.reuse, R183 ;  /* 0x000000c2e2b87223 */ /* 0x080fe200000100b7 */
[----:B------:R1:W-:Y:S01]  /*78c0*/  STS [R58.X4+0x2154], R165 ;  /* 0x002154a53a007388 */ /* 0x0003e20000004800 */
[----:B------:R-:W-:Y:S02]  /*78d0*/  FFMA.FTZ R213, R2, -R213, R201 ;  /* 0x800000d502d57223 */ /* 0x000fe400000100c9 */
[-C--:B0-----:R-:W-:Y:S02]  /*78e0*/  FMUL.FTZ R195, R103, R194.reuse ;  /* 0x000000c267c37220 */ /* 0x081fe40000410000 */
[----:B------:R-:W-:-:S02]  /*78f0*/  FMUL.FTZ R183, R115, R194 ;  /* 0x000000c273b77220 */ /* 0x000fc40000410000 */
[----:B------:R-:W-:Y:S01]  /*7900*/  FMUL.FTZ R201, R51, R169 ;  /* 0x000000a933c97220 */ /* 0x000fe20000410000 */
[----:B------:R-:W-:Y:S01]  /*7910*/  STS [R58.X4+0x2158], R195 ;  /* 0x002158c33a007388 */ /* 0x000fe20000004800 */
[----:B------:R-:W-:Y:S02]  /*7920*/  FMUL.FTZ R194, R116, R207 ;  /* 0x000000cf74c27220 */ /* 0x000fe40000410000 */
[----:B------:R-:W-:Y:S02]  /*7930*/  FMUL.FTZ R132, R52, R73 ;  /* 0x0000004934847220 */ /* 0x000fe40000410000 */
[----:B------:R-:W-:Y:S02]  /*7940*/  FADD.FTZ R139, R139, R162 ;  /* 0x000000a28b8b7221 */ /* 0x000fe40000010000 */
[----:B------:R-:W-:Y:S02]  /*7950*/  FADD.FTZ R141, R141, R164 ;  /* 0x000000a48d8d7221 */ /* 0x000fe40000010000 */
[----:B------:R-:W-:-:S02]  /*7960*/  FFMA.FTZ R194, R225, R201, R194 ;  /* 0x000000c9e1c27223 */ /* 0x000fc400000100c2 */
[----:B------:R-:W-:Y:S02]  /*7970*/  FMUL.FTZ R130, R52, R167 ;  /* 0x000000a734827220 */ /* 0x000fe40000410000 */
[----:B------:R-:W-:Y:S02]  /*7980*/  FMUL.FTZ R133, R119, R132 ;  /* 0x0000008477857220 */ /* 0x000fe40000410000 */
[----:B------:R-:W-:Y:S02]  /*7990*/  FADD.FTZ R139, R139, R184 ;  /* 0x000000b88b8b7221 */ /* 0x000fe40000010000 */
[----:B------:R-:W-:Y:S02]  /*79a0*/  FMUL.FTZ R206, R116, R201 ;  /* 0x000000c974ce7220 */ /* 0x000fe40000410000 */
[----:B------:R-:W-:Y:S02]  /*79b0*/  FFMA.FTZ R128, R226, R178, -R183 ;  /* 0x000000b2e2807223 */ /* 0x000fe400000108b7 */
[----:B------:R-:W-:-:S02]  /*79c0*/  FADD.FTZ R141, R141, R166 ;  /* 0x000000a68d8d7221 */ /* 0x000fc40000010000 */
[-C--:B------:R-:W-:Y:S02]  /*79d0*/  FFMA.FTZ R134, R222, R130.reuse, R133 ;  /* 0x00000082de867223 */ /* 0x080fe40000010085 */
[----:B------:R-:W-:Y:S02]  /*79e0*/  FADD.FTZ R139, R139, R194 ;  /* 0x000000c28b8b7221 */ /* 0x000fe40000010000 */
[-C--:B-1----:R-:W-:Y:S02]  /*79f0*/  FFMA.FTZ R165, R225, R207.reuse, -R206 ;  /* 0x000000cfe1a57223 */ /* 0x082fe400000108ce */
[----:B------:R-:W-:Y:S02]  /*7a00*/  FMUL.FTZ R133, R119, R130 ;  /* 0x0000008277857220 */ /* 0x000fe40000410000 */
[----:B------:R-:W-:Y:S02]  /*7a10*/  FADD.FTZ R128, R141, R128 ;  /* 0x000000808d807221 */ /* 0x000fe40000010000 */
[----:B------:R-:W-:-:S02]  /*7a20*/  FMUL.FTZ R207, R114, R207 ;  /* 0x000000cf72cf7220 */ /* 0x000fc40000410000 */
[----:B------:R-:W-:Y:S02]  /*7a30*/  FADD.FTZ R139, R139, R134 ;  /* 0x000000868b8b7221 */ /* 0x000fe40000010000 */
[----:B------:R-:W-:Y:S01]  /*7a40*/  FFMA.FTZ R133, R222, R132, -R133 ;  /* 0x00000084de857223 */ /* 0x000fe20000010885 */
[----:B------:R0:W-:Y:S01]  /*7a50*/  STS [R58.X4+0x2164], R207 ;  /* 0x002164cf3a007388 */ /* 0x0001e20000004800 */
[----:B------:R-:W-:Y:S02]  /*7a60*/  FADD.FTZ R128, R128, R165 ;  /* 0x000000a580807221 */ /* 0x000fe40000010000 */
[----:B------:R-:W-:Y:S02]  /*7a70*/  FMUL.FTZ R201, R114, R201 ;  /* 0x000000c972c97220 */ /* 0x000fe40000410000 */
[----:B------:R-:W-:Y:S02]  /*7a80*/  FADD.FTZ R128, R128, R133 ;  /* 0x0000008580807221 */ /* 0x000fe40000010000 */
[----:B------:R-:W-:Y:S01]  /*7a90*/  FMUL.FTZ R208, R50, R198 ;  /* 0x000000c632d07220 */ /* 0x000fe20000410000 */
[----:B------:R1:W-:Y:S01]  /*7aa0*/  STS [R58.X4+0x2160], R201 ;  /* 0x002160c93a007388 */ /* 0x0003e20000004800 */
[----:B------:R-:W-:Y:S01]  /*7ab0*/  MOV R198, UR28 ;  /* 0x0000001c00c67c02 */ /* 0x000fe20008000f00 */
[----:B0-----:R-:W-:-:S02]  /*7ac0*/  FADD.FTZ R207, R139, R56 ;  /* 0x000000388bcf7221 */ /* 0x001fc40000010000 */
[----:B------:R-:W-:Y:S01]  /*7ad0*/  FMUL.FTZ R56, R169, UR38 ;  /* 0x00000026a9387c20 */ /* 0x000fe20008410000 */
[----:B------:R-:W-:Y:S01]  /*7ae0*/  LEA R198, R198, -R99, 0x1 ;  /* 0x80000063c6c67211 */ /* 0x000fe200078e08ff */
[----:B------:R-:W-:Y:S02]  /*7af0*/  FMUL.FTZ R163, R103, R178 ;  /* 0x000000b267a37220 */ /* 0x000fe40000410000 */
[----:B------:R-:W-:Y:S01]  /*7b00*/  FFMA.FTZ R165, R185, UR39, -R56 ;  /* 0x00000027b9a57c23 */ /* 0x000fe20008010838 */
[----:B------:R-:W-:Y:S01]  /*7b10*/  ISETP.GE.AND P0, PT, R198, 0x1, PT ;  /* 0x00000001c600780c */ /* 0x000fe20003f06270 */
[----:B-1----:R-:W-:Y:S01]  /*7b20*/  FADD.FTZ R201, R128, R57 ;  /* 0x0000003980c97221 */ /* 0x002fe20000010000 */
[----:B------:R0:W-:Y:S01]  /*7b30*/  STS [R58.X4+0x215c], R163 ;  /* 0x00215ca33a007388 */ /* 0x0001e20000004800 */
[----:B------:R-:W-:Y:S02]  /*7b40*/  FMUL.FTZ R57, R170, UR38 ;  /* 0x00000026aa397c20 */ /* 0x000fe40008410000 */
[----:B------:R-:W-:-:S02]  /*7b50*/  FMUL.FTZ R56, R173, UR38 ;  /* 0x00000026ad387c20 */ /* 0x000fc40008410000 */
[----:B------:R-:W-:Y:S02]  /*7b60*/  FFMA.FTZ R168, R186, UR39, -R57 ;  /* 0x00000027baa87c23 */ /* 0x000fe40008010839 */
[----:B------:R-:W-:Y:S02]  /*7b70*/  FFMA.FTZ R195, R189, UR39, -R56 ;  /* 0x00000027bdc37c23 */ /* 0x000fe40008010838 */
[----:B------:R-:W-:Y:S02]  /*7b80*/  FMUL.FTZ R57, R172, UR38 ;  /* 0x00000026ac397c20 */ /* 0x000fe40008410000 */
[----:B------:R-:W-:Y:S02]  /*7b90*/  FMUL.FTZ R56, R175, UR38 ;  /* 0x00000026af387c20 */ /* 0x000fe40008410000 */
[----:B------:R-:W-:Y:S02]  /*7ba0*/  FMUL.FTZ R135, R117, R130 ;  /* 0x0000008275877220 */ /* 0x000fe40000410000 */
[----:B------:R-:W-:-:S02]  /*7bb0*/  FMUL.FTZ R206, R50, R182 ;  /* 0x000000b632ce7220 */ /* 0x000fc40000410000 */
[----:B------:R-:W-:Y:S01]  /*7bc0*/  FFMA.FTZ R184, R188, UR39, -R57 ;  /* 0x00000027bcb87c23 */ /* 0x000fe20008010839 */
[----:B------:R1:W-:Y:S01]  /*7bd0*/  STS [R58.X4+0x2168], R135 ;  /* 0x002168873a007388 */ /* 0x0003e20000004800 */
[----:B------:R-:W-:Y:S02]  /*7be0*/  FFMA.FTZ R141, R191, UR39, -R56 ;  /* 0x00000027bf8d7c23 */ /* 0x000fe40008010838 */
[----:B------:R-:W-:Y:S02]  /*7bf0*/  FMUL.FTZ R57, R174, UR38 ;  /* 0x00000026ae397c20 */ /* 0x000fe40008410000 */
[----:B------:R-:W-:Y:S02]  /*7c00*/  FMUL.FTZ R56, R177, UR38 ;  /* 0x00000026b1387c20 */ /* 0x000fe40008410000 */
[----:B0-----:R-:W-:Y:S02]  /*7c10*/  FMUL.FTZ R163, R117, R132 ;  /* 0x0000008475a37220 */ /* 0x001fe40000410000 */
[----:B------:R-:W-:-:S02]  /*7c20*/  FMUL.FTZ R59, R118, R59 ;  /* 0x0000003b763b7220 */ /* 0x000fc40000410000 */
[C---:B-1----:R-:W-:Y:S01]  /*7c30*/  FMUL.FTZ R135, R137.reuse, R206 ;  /* 0x000000ce89877220 */ /* 0x042fe20000410000 */
[----:B------:R0:W-:Y:S01]  /*7c40*/  STS [R58.X4+0x216c], R163 ;  /* 0x00216ca33a007388 */ /* 0x0001e20000004800 */
[----:B------:R-:W-:Y:S02]  /*7c50*/  FMUL.FTZ R137, R137, R208 ;  /* 0x000000d089897220 */ /* 0x000fe40000410000 */
[----:B------:R-:W-:Y:S01]  /*7c60*/  FFMA.FTZ R164, R190, UR39, -R57 ;  /* 0x00000027bea47c23 */ /* 0x000fe20008010839 */
[----:B------:R1:W-:Y:S01]  /*7c70*/  STS [R58.X4+0x2178], R135 ;  /* 0x002178873a007388 */ /* 0x0003e20000004800 */
[----:B------:R-:W-:Y:S02]  /*7c80*/  FFMA.FTZ R139, R193, UR39, -R56 ;  /* 0x00000027c18b7c23 */ /* 0x000fe40008010838 */
[----:B------:R-:W-:Y:S01]  /*7c90*/  FMUL.FTZ R131, R118, R131 ;  /* 0x0000008376837220 */ /* 0x000fe20000410000 */
[----:B------:R-:W-:Y:S01]  /*7ca0*/  STS [R58.X4+0x2174], R59 ;  /* 0x0021743b3a007388 */ /* 0x000fe20000004800 */
[----:B------:R-:W-:-:S02]  /*7cb0*/  FMUL.FTZ R162, R167, UR38 ;  /* 0x00000026a7a27c20 */ /* 0x000fc40008410000 */
[----:B------:R-:W-:Y:S01]  /*7cc0*/  FMUL.FTZ R128, R73, UR38 ;  /* 0x0000002649807c20 */ /* 0x000fe20008410000 */
[----:B------:R2:W-:Y:S01]  /*7cd0*/  STS [R58.X4+0x217c], R137 ;  /* 0x00217c893a007388 */ /* 0x0005e20000004800 */
[----:B------:R-:W-:Y:S02]  /*7ce0*/  FMUL.FTZ R57, R176, UR38 ;  /* 0x00000026b0397c20 */ /* 0x000fe40008410000 */
[----:B------:R-:W-:Y:S01]  /*7cf0*/  FMUL.FTZ R56, R123, UR38 ;  /* 0x000000267b387c20 */ /* 0x000fe20008410000 */
[----:B------:R3:W-:Y:S01]  /*7d00*/  STS [R58.X4+0x2170], R131 ;  /* 0x002170833a007388 */ /* 0x0007e20000004800 */
[----:B------:R-:W-:Y:S02]  /*7d10*/  FMUL.FTZ R142, R161, R73 ;  /* 0x00000049a18e7220 */ /* 0x000fe40000410000 */
[----:B------:R-:W-:Y:S02]  /*7d20*/  FFMA.FTZ R162, R73, UR39, -R162 ;  /* 0x0000002749a27c23 */ /* 0x000fe400080108a2 */
[----:B0-----:R-:W-:-:S02]  /*7d30*/  FFMA.FTZ R163, R167, UR39, R128 ;  /* 0x00000027a7a37c23 */ /* 0x001fc40008010080 */
[----:B------:R-:W-:Y:S02]  /*7d40*/  FFMA.FTZ R138, R192, UR39, -R57 ;  /* 0x00000027c08a7c23 */ /* 0x000fe40008010839 */
[----:B-1----:R-:W-:Y:S02]  /*7d50*/  FFMA.FTZ R135, R121, UR39, R56 ;  /* 0x0000002779877c23 */ /* 0x002fe40008010038 */
        /* <DEDUP_REMOVED lines=8> */
[----:B--2---:R-:W-:Y:S02]  /*7de0*/  FMUL.FTZ R137, R192, UR38 ;  /* 0x00000026c0897c20 */ /* 0x004fe40008410000 */
        /* <DEDUP_REMOVED lines=8> */
[----:B------:R-:W-:Y:S02]  /*7e70*/  FFMA.FTZ R166, R169, UR39, R166 ;  /* 0x00000027a9a67c23 */ /* 0x000fe400080100a6 */
[----:B------:R-:W-:Y:S02]  /*7e80*/  FFMA.FTZ R179, R170, UR39, R179 ;  /* 0x00000027aab37c23 */ /* 0x000fe400080100b3 */
[----:B------:R-:W-:Y:S02]  /*7e90*/  FFMA.FTZ R178, R187, UR39, -R178 ;  /* 0x00000027bbb27c23 */ /* 0x000fe400080108b2 */
[----:B------:R-:W-:Y:S02]  /*7ea0*/  FFMA.FTZ R182, R171, UR39, R182 ;  /* 0x00000027abb67c23 */ /* 0x000fe400080100b6 */
[----:B------:R-:W-:-:S02]  /*7eb0*/  FFMA.FTZ R183, R172, UR39, R183 ;  /* 0x00000027acb77c23 */ /* 0x000fc400080100b7 */
[----:B------:R-:W-:Y:S02]  /*7ec0*/  FFMA.FTZ R194, R173, UR39, R194 ;  /* 0x00000027adc27c23 */ /* 0x000fe400080100c2 */
[----:B------:R-:W-:Y:S02]  /*7ed0*/  FFMA.FTZ R161, R174, UR39, R161 ;  /* 0x00000027aea17c23 */ /* 0x000fe400080100a1 */
[----:B------:R-:W-:Y:S02]  /*7ee0*/  FFMA.FTZ R140, R175, UR39, R140 ;  /* 0x00000027af8c7c23 */ /* 0x000fe4000801008c */
[----:B------:R-:W-:Y:S02]  /*7ef0*/  FFMA.FTZ R137, R176, UR39, R137 ;  /* 0x00000027b0897c23 */ /* 0x000fe40008010089 */
[----:B------:R-:W-:Y:S02]  /*7f00*/  FFMA.FTZ R136, R177, UR39, R136 ;  /* 0x00000027b1887c23 */ /* 0x000fe40008010088 */
[----:B------:R-:W-:-:S02]  /*7f10*/  FFMA.FTZ R134, R123, UR39, -R134 ;  /* 0x000000277b867c23 */ /* 0x000fc40008010886 */
[----:B------:R-:W-:Y:S02]  /*7f20*/  FFMA.FTZ R132, R124, UR39, -R59 ;  /* 0x000000277c847c23 */ /* 0x000fe4000801083b */
[----:B------:R-:W-:Y:S02]  /*7f30*/  FFMA.FTZ R130, R122, UR39, R57 ;  /* 0x000000277a827c23 */ /* 0x000fe40008010039 */
[----:B------:R-:W-:Y:S02]  /*7f40*/  FFMA.FTZ R133, R196, UR39, -R133 ;  /* 0x00000027c4857c23 */ /* 0x000fe40008010885 */
[----:B------:R-:W-:Y:S02]  /*7f50*/  FFMA.FTZ R73, R180, UR39, R73 ;  /* 0x00000027b4497c23 */ /* 0x000fe40008010049 */
[----:B---3--:R-:W-:Y:S02]  /*7f60*/  FFMA.FTZ R131, R197, UR39, -R56 ;  /* 0x00000027c5837c23 */ /* 0x008fe40008010838 */
        /* <DEDUP_REMOVED lines=13> */
[----:B------:R-:W-:Y:S01]  /*8040*/  UIMAD.WIDE.U32 UR28, UR18, UR32, URZ ;  /* 0x00000020121c72a5 */ /* 0x000fe2000f8e003f */
[----:B------:R-:W-:Y:S01]  /*8050*/  IADD3 R56, P0, R99, UR45, RZ ;  /* 0x0000002d63387c10 */ /* 0x000fe2000ff1e0ff */
[----:B------:R-:W-:Y:S01]  /*8060*/  UIMAD UR42, UR18, UR33, UR42 ;  /* 0x00000021122a72a4 */ /* 0x000fe2000f8e022a */
[----:B------:R-:W-:Y:S01]  /*8070*/  MOV R57, UR45 ;  /* 0x0000002d00397c02 */ /* 0x000fe20008000f00 */
[----:B------:R-:W-:-:S02]  /*8080*/  UIMAD UR44, UR41, UR35, URZ ;  /* 0x00000023292c72a4 */ /* 0x000fc4000f8e023f */
[----:B------:R-:W-:Y:S01]  /*8090*/  ULDC.64 UR32, c[0x0][0x2b0] ;  /* 0x0000ac0000207ab9 */ /* 0x000fe20000000a00 */
[----:B------:R-:W-:Y:S01]  /*80a0*/  LEA.HI.X.SX32 R57, R57, RZ, 0x1, P0 ;  /* 0x000000ff39397211 */ /* 0x000fe200000f0eff */
[----:B------:R-:W-:Y:S02]  /*80b0*/  UIMAD UR32, UR37, UR32, URZ ;  /* 0x00000020252072a4 */ /* 0x000fe4000f8e023f */
[----:B------:R-:W-:Y:S02]  /*80c0*/  UIADD3 UR29, UR29, UR42, URZ ;  /* 0x0000002a1d1d7290 */ /* 0x000fe4000fffe03f */
[----:B------:R-:W-:Y:S01]  /*80d0*/  UIMAD UR44, UR34, UR40, UR44 ;  /* 0x00000028222c72a4 */ /* 0x000fe2000f8e022c */
[----:B------:R-:W-:Y:S01]  /*80e0*/  IMAD.WIDE.U32 R56, R59, c[0x0][0x2b0], R56 ;  /* 0x0000ac003b387a25 */ /* 0x000fe200078e0038 */
[----:B------:R-:W-:Y:S02]  /*80f0*/  UIMAD.WIDE.U32 UR28, UR35, UR40, UR28 ;  /* 0x00000028231c72a5 */ /* 0x000fe4000f8e001c */
[----:B------:R-:W-:-:S02]  /*8100*/  UIMAD UR41, UR7, UR33, UR32 ;  /* 0x00000021072972a4 */ /* 0x000fc4000f8e0220 */
        /* <DEDUP_REMOVED lines=8> */
.L_x_2971:
[----:B------:R-:W-:Y:S05]  /*8190*/  BSYNC B0 ;  /* 0x0000000000007941 */ /* 0x000fea0003800000 */
.L_x_2970:
[----:B------:R-:W-:Y:S01]  /*81a0*/  ULDC.64 UR32, c[0x0][0x298] ;  /* 0x0000a60000207ab9 */ /* 0x000fe20000000a00 */
[C---:B0-----:R-:W-:Y:S01]  /*81b0*/  FMUL.FTZ R58, R0.reuse, R211 ;  /* 0x000000d3003a7220 */ /* 0x041fe20000410000 */
[----:B------:R-:W-:Y:S01]  /*81c0*/  USHF.R.U32.HI UR28, URZ, 0x1, UR33 ;  /* 0x000000013f1c7899 */ /* 0x000fe20008011621 */
[----:B------:R-:W-:Y:S01]  /*81d0*/  FMUL.FTZ R59, R0, R212 ;  /* 0x000000d4003b7220 */ /* 0x000fe20000410000 */
[----:B------:R-:W-:Y:S01]  /*81e0*/  USHF.R.U64 UR32, UR32, 0x1, UR33 ;  /* 0x0000000120207899 */ /* 0x000fe20008001221 */
[----:B------:R-:W-:Y:S01]  /*81f0*/  FADD.FTZ R213, R213, -R58 ;  /* 0x8000003ad5d57221 */ /* 0x000fe20000010000 */
[----:B------:R-:W-:Y:S01]  /*8200*/  UIMAD UR37, UR28, UR35, URZ ;  /* 0x000000231c2572a4 */ /* 0x000fe2000f8e023f */
[----:B------:R-:W-:Y:S01]  /*8210*/  IADD3 R58, R99, 0x80, RZ ;  /* 0x00000080633a7810 */ /* 0x000fe20007ffe0ff */
[----:B------:R-:W-:Y:S01]  /*8220*/  UIMAD.WIDE.U32 UR28, UR32, UR35, URZ ;  /* 0x00000023201c72a5 */ /* 0x000fe2000f8e003f */
[----:B------:R-:W-:Y:S01]  /*8230*/  FADD.FTZ R120, R120, R59 ;  /* 0x0000003b78787221 */ /* 0x000fe20000010000 */
[----:B------:R-:W-:Y:S01]  /*8240*/  UIMAD UR37, UR34, UR32, UR37 ;  /* 0x00000020222572a4 */ /* 0x000fe2000f8e0225 */
[C---:B------:R-:W-:Y:S01]  /*8250*/  FMUL.FTZ R59, R125.reuse, R208 ;  /* 0x000000d07d3b7220 */ /* 0x040fe20000410000 */
[-C--:B------:R-:W-:Y:S01]  /*8260*/  LEA.HI.SX32 R58, R58, R99.reuse, 0x1b ;  /* 0x000000633a3a7211 */ /* 0x080fe200078fdaff */
[----:B------:R-:W-:Y:S01]  /*8270*/  ULDC.64 UR32, c[0x0][0x2a0] ;  /* 0x0000a80000207ab9 */ /* 0x000fe20000000a00 */
[-C--:B------:R-:W-:Y:S01]  /*8280*/  FMUL.FTZ R125, R125, R206.reuse ;  /* 0x000000ce7d7d7220 */ /* 0x080fe20000410000 */
[----:B------:R-:W-:Y:S01]  /*8290*/  UIADD3 UR29, UR29, UR37, URZ ;  /* 0x000000251d1d7290 */ /* 0x000fe2000fffe03f */
[C---:B------:R-:W-:Y:S01]  /*82a0*/  FFMA.FTZ R206, R126.reuse, R206, R59 ;  /* 0x000000ce7ece7223 */ /* 0x040fe2000001003b */
[----:B------:R-:W-:Y:S01]  /*82b0*/  UIMAD UR37, UR36, UR32, URZ ;  /* 0x00000020242572a4 */ /* 0x000fe2000f8e023f */
[----:B------:R0:W1:Y:S01]  /*82c0*/  LDS R59, [R58.X4+0x2300] ;  /* 0x002300003a3b7984 */ /* 0x0000620000004800 */
[----:B------:R-:W-:Y:S01]  /*82d0*/  UIMAD.WIDE.U32 UR28, UR18, UR32, UR28 ;  /* 0x00000020121c72a5 */ /* 0x000fe2000f8e001c */
[----:B------:R-:W-:Y:S01]  /*82e0*/  FFMA.FTZ R208, R126, R208, -R125 ;  /* 0x000000d07ed07223 */ /* 0x000fe2000001087d */
[----:B------:R-:W-:Y:S01]  /*82f0*/  UIMAD UR37, UR18, UR33, UR37 ;  /* 0x00000021122572a4 */ /* 0x000fe2000f8e0225 */
[----:B------:R-:W-:Y:S01]  /*8300*/  IADD3 R126, R99, 0x100, RZ ;  /* 0x00000100637e7810 */ /* 0x000fe20007ffe0ff */
[----:B------:R-:W-:Y:S01]  /*8310*/  ULDC UR38, c[0x0][0x174] ;  /* 0x00005d0000267ab9 */ /* 0x000fe20000000800 */
[----:B------:R-:W-:Y:S01]  /*8320*/  BSSY B0, `(.L_x_2972) ;  /* 0x000001c000007945 */ /* 0x000fe20003800000 */
[----:B------:R-:W-:Y:S01]  /*8330*/  ULDC.64 UR32, c[0x0][0x318] ;  /* 0x0000c60000207ab9 */ /* 0x000fe20000000a00 */
[----:B------:R-:W-:Y:S01]  /*8340*/  FADD.FTZ R207, R207, R206 ;  /* 0x000000cecfcf7221 */ /* 0x000fe20000010000 */
[----:B------:R-:W-:Y:S01]  /*8350*/  UIADD3 UR37, UR37, UR29, URZ ;  /* 0x0000001d25257290 */ /* 0x000fe2000fffe03f */
[C---:B------:R-:W-:Y:S01]  /*8360*/  ISETP.GE.AND P1, PT, R198.reuse, 0x101, PT ;  /* 0x00000101c600780c */ /* 0x040fe20003f26270 */
[----:B------:R-:W-:Y:S01]  /*8370*/  ULEA UR32, UP0, UR28, UR32, 0x3 ;  /* 0x000000201c207291 */ /* 0x000fe2000f80183f */
[----:B------:R-:W-:Y:S01]  /*8380*/  ISETP.GE.AND P2, PT, R198, 0x181, PT ;  /* 0x00000181c600780c */ /* 0x000fe20003f46270 */
[----:B------:R-:W-:Y:S01]  /*8390*/  UIADD3 UR29, UR6, -UR38, URZ ;  /* 0x80000026061d7290 */ /* 0x000fe2000fffe03f */
[----:B------:R-:W-:Y:S01]  /*83a0*/  FADD.FTZ R201, R201, R208 ;  /* 0x000000d0c9c97221 */ /* 0x000fe20000010000 */
[----:B------:R-:W-:Y:S01]  /*83b0*/  ULEA.HI.X UR33, UR28, UR33, UR37, 0x3, UP0 ;  /* 0x000000211c217291 */ /* 0x000fe200080f1c25 */
[C---:B------:R-:W-:Y:S01]  /*83c0*/  IADD3 R206, R99.reuse, 0x180, RZ ;  /* 0x0000018063ce7810 */ /* 0x040fe20007ffe0ff */
[----:B------:R-:W-:Y:S01]  /*83d0*/  UIMAD UR28, UR29, -0x1000, URZ ;  /* 0xfffff0001d1c78a4 */ /* 0x000fe2000f8e023f */
[----:B------:R-:W-:Y:S01]  /*83e0*/  LEA R56, P0, R99, UR32, 0x2 ;  /* 0x0000002063387c11 */ /* 0x000fe2000f8010ff */
[----:B------:R-:W-:Y:S01]  /*83f0*/  USHF.L.U64.HI UR29, UR8, 0x2, UR9 ;  /* 0x00000002081d7899 */ /* 0x000fe20008010209 */
[----:B------:R-:W-:-:S02]  /*8400*/  LEA.HI.SX32 R126, R126, R99, 0x1b ;  /* 0x000000637e7e7211 */ /* 0x000fc400078fdaff */
[----:B------:R-:W-:Y:S01]  /*8410*/  LEA.HI.X R57, R99, UR33, RZ, 0x2, P0 ;  /* 0x0000002163397c11 */ /* 0x000fe200080f14ff */
[----:B------:R-:W-:Y:S01]  /*8420*/  ULDC.64 UR32, c[0x0][0x2b0] ;  /* 0x0000ac0000207ab9 */ /* 0x000fe20000000a00 */
[----:B------:R-:W-:Y:S01]  /*8430*/  MOV R217, UR28 ;  /* 0x0000001c00d97c02 */ /* 0x000fe20008000f00 */
[----:B------:R-:W-:Y:S01]  /*8440*/  USHF.L.U32 UR28, UR8, 0x2, URZ ;  /* 0x00000002081c7899 */ /* 0x000fe2000800063f */
[----:B------:R-:W-:Y:S01]  /*8450*/  ISETP.GE.AND P0, PT, R198, 0x81, PT ;  /* 0x00000081c600780c */ /* 0x000fe20003f06270 */
[----:B------:R-:W-:Y:S02]  /*8460*/  UIMAD UR29, UR29, UR32, URZ ;  /* 0x000000201d1d72a4 */ /* 0x000fe4000f8e023f */
[----:B------:R-:W-:Y:S02]  /*8470*/  IMAD.WIDE R56, R217, 0x4, R56 ;  /* 0x00000004d9387825 */ /* 0x000fe400078e0238 */
[----:B------:R-:W-:Y:S01]  /*8480*/  MOV R211, UR28 ;  /* 0x0000001c00d37c02 */ /* 0x000fe20008000f00 */
[----:B------:R-:W-:-:S04]  /*8490*/  UIMAD UR29, UR28, UR33, UR29 ;  /* 0x000000211c1d72a4 */ /* 0x000fc8000f8e021d */
[----:B------:R-:W-:-:S05]  /*84a0*/  IMAD.WIDE.U32 R56, R211, c[0x0][0x2b0], R56 ;  /* 0x0000ac00d3387a25 */ /* 0x000fca00078e0038 */
[----:B------:R-:W-:Y:S01]  /*84b0*/  IADD3 R57, R57, UR29, RZ ;  /* 0x0000001d39397c10 */ /* 0x000fe2000fffe0ff */
[----:B------:R-:W-:Y:S05]  /*84c0*/  @!P0 BRA `(.L_x_2973) ;  /* 0x0000001000008947 */ /* 0x000fea0003800000 */
[----:B01----:R0:W-:Y:S02]  /*84d0*/  RED.E.ADD.F32.FTZ.RN.STRONG.GPU [R56.64+-0x3e00], R59 ;  /* 0xffc2003b3800798e */ /* 0x0031e4000c10e79e */
.L_x_2973:
[----:B01----:R-:W-:Y:S05]  /*84e0*/  BSYNC B0 ;  /* 0x0000000000007941 */ /* 0x003fea0003800000 */
.L_x_2972:
[----:B------:R0:W1:Y:S01]  /*84f0*/  LDS R59, [R126.X4+0x2500] ;  /* 0x002500007e3b7984 */ /* 0x0000620000004800 */
[----:B------:R-:W-:Y:S01]  /*8500*/  BSSY B0, `(.L_x_2974) ;  /* 0x0000004000007945 */ /* 0x000fe20003800000 */
[----:B------:R-:W-:Y:S01]  /*8510*/  LEA.HI.SX32 R206, R206, R99, 0x1b ;  /* 0x00000063cece7211 */ /* 0x000fe200078fdaff */
[----:B------:R-:W-:Y:S05]  /*8520*/  @!P1 BRA `(.L_x_2975) ;  /* 0x0000001000009947 */ /* 0x000fea0003800000 */
[----:B-1----:R1:W-:Y:S02]  /*8530*/  RED.E.ADD.F32.FTZ.RN.STRONG.GPU [R56.64+-0x3c00], R59 ;  /* 0xffc4003b3800798e */ /* 0x0023e4000c10e79e */
.L_x_2975:
[----:B------:R-:W-:Y:S05]  /*8540*/  BSYNC B0 ;  /* 0x0000000000007941 */ /* 0x000fea0003800000 */
.L_x_2974:
[----:B-1----:R1:W2:Y:S01]  /*8550*/  LDS R59, [R206.X4+0x2700] ;  /* 0x00270000ce3b7984 */ /* 0x0022a20000004800 */
[----:B------:R-:W-:Y:S01]  /*8560*/  BSSY B0, `(.L_x_2976) ;  /* 0x0000005000007945 */ /* 0x000fe20003800000 */
[C---:B------:R-:W-:Y:S02]  /*8570*/  IADD3 R58, R99.reuse, 0x200, RZ ;  /* 0x00000200633a7810 */ /* 0x040fe40007ffe0ff */
[----:B0-----:R-:W-:Y:S01]  /*8580*/  IADD3 R126, R99, 0x280, RZ ;  /* 0x00000280637e7810 */ /* 0x001fe20007ffe0ff */
[----:B------:R-:W-:Y:S05]  /*8590*/  @!P2 BRA `(.L_x_2977) ;  /* 0x000000100000a947 */ /* 0x000fea0003800000 */
[----:B--2---:R0:W-:Y:S02]  /*85a0*/  RED.E.ADD.F32.FTZ.RN.STRONG.GPU [R56.64+-0x3a00], R59 ;  /* 0xffc6003b3800798e */ /* 0x0041e4000c10e79e */
.L_x_2977:
[----:B------:R-:W-:Y:S05]  /*85b0*/  BSYNC B0 ;  /* 0x0000000000007941 */ /* 0x000fea0003800000 */
.L_x_2976:
        /* <DEDUP_REMOVED lines=14> */
.L_x_2979:
[----:B0-----:R-:W-:Y:S05]  /*86a0*/  BSYNC B0 ;  /* 0x0000000000007941 */ /* 0x001fea0003800000 */
.L_x_2978:
[----:B-1----:R0:W1:Y:S01]  /*86b0*/  LDS R59, [R126.X4+0x2b00] ;  /* 0x002b00007e3b7984 */ /* 0x0020620000004800 */
[----:B------:R-:W-:Y:S01]  /*86c0*/  BSSY B0, `(.L_x_2980) ;  /* 0x0000005000007945 */ /* 0x000fe20003800000 */
[----:B------:R-:W-:Y:S02]  /*86d0*/  IADD3 R58, R99, 0x380, RZ ;  /* 0x00000380633a7810 */ /* 0x000fe40007ffe0ff */
[----:B------:R-:W-:Y:S01]  /*86e0*/  LEA.HI.SX32 R206, R206, R99, 0x1b ;  /* 0x00000063cece7211 */ /* 0x000fe200078fdaff */
[----:B------:R-:W-:Y:S05]  /*86f0*/  @!P0 BRA `(.L_x_2981) ;  /* 0x0000001000008947 */ /* 0x000fea0003800000 */
[----:B-1----:R1:W-:Y:S02]  /*8700*/  RED.E.ADD.F32.FTZ.RN.STRONG.GPU [R56.64+-0x3600], R59 ;  /* 0xffca003b3800798e */ /* 0x0023e4000c10e79e */
.L_x_2981:
[----:B------:R-:W-:Y:S05]  /*8710*/  BSYNC B0 ;  /* 0x0000000000007941 */ /* 0x000fea0003800000 */
.L_x_2980:
[----:B-1----:R1:W2:Y:S01]  /*8720*/  LDS R59, [R206.X4+0x2d00] ;  /* 0x002d0000ce3b7984 */ /* 0x0022a20000004800 */
[----:B------:R-:W-:Y:S01]  /*8730*/  BSSY B0, `(.L_x_2982) ;  /* 0x0000005000007945 */ /* 0x000fe20003800000 */
[----:B0-----:R-:W-:-:S02]  /*8740*/  IADD3 R126, R99, 0x400, RZ ;  /* 0x00000400637e7810 */ /* 0x001fc40007ffe0ff */
[----:B------:R-:W-:Y:S01]  /*8750*/  LEA.HI.SX32 R58, R58, R99, 0x1b ;  /* 0x000000633a3a7211 */ /* 0x000fe200078fdaff */
[----:B------:R-:W-:Y:S05]  /*8760*/  @!P1 BRA `(.L_x_2983) ;  /* 0x0000001000009947 */ /* 0x000fea0003800000 */
[----:B--2---:R0:W-:Y:S02]  /*8770*/  RED.E.ADD.F32.FTZ.RN.STRONG.GPU [R56.64+-0x3400], R59 ;  /* 0xffcc003b3800798e */ /* 0x0041e4000c10e79e */
.L_x_2983:
[----:B------:R-:W-:Y:S05]  /*8780*/  BSYNC B0 ;  /* 0x0000000000007941 */ /* 0x000fea0003800000 */
.L_x_2982:
[----:B0-2---:R0:W2:Y:S01]  /*8790*/  LDS R59, [R58.X4+0x2f00] ;  /* 0x002f00003a3b7984 */ /* 0x0050a20000004800 */
[----:B------:R-:W-:Y:S01]  /*87a0*/  BSSY B0, `(.L_x_2984) ;  /* 0x0000005000007945 */ /* 0x000fe20003800000 */
[----:B-1----:R-:W-:Y:S02]  /*87b0*/  IADD3 R206, R99, 0x480, RZ ;  /* 0x0000048063ce7810 */ /* 0x002fe40007ffe0ff */
[----:B------:R-:W-:Y:S01]  /*87c0*/  LEA.HI.SX32 R126, R126, R99, 0x1b ;  /* 0x000000637e7e7211 */ /* 0x000fe200078fdaff */
[----:B------:R-:W-:Y:S05]  /*87d0*/  @!P2 BRA `(.L_x_2985) ;  /* 0x000000100000a947 */ /* 0x000fea0003800000 */
[----:B--2---:R1:W-:Y:S02]  /*87e0*/  RED.E.ADD.F32.FTZ.RN.STRONG.GPU [R56.64+-0x3200], R59 ;  /* 0xffce003b3800798e */ /* 0x0043e4000c10e79e */
.L_x_2985:
[----:B------:R-:W-:Y:S05]  /*87f0*/  BSYNC B0 ;  /* 0x0000000000007941 */ /* 0x000fea0003800000 */
.L_x_2984:
[----:B-12---:R1:W2:Y:S01]  /*8800*/  LDS R59, [R126.X4+0x3100] ;  /* 0x003100007e3b7984 */ /* 0x0062a20000004800 */
[----:B------:R-:W-:Y:S01]  /*8810*/  BSSY B0, `(.L_x_2986) ;  /* 0x0000005000007945 */ /* 0x000fe20003800000 */
[----:B0-----:R-:W-:Y:S02]  /*8820*/  IADD3 R58, R99, 0x500, RZ ;  /* 0x00000500633a7810 */ /* 0x001fe40007ffe0ff */
[----:B------:R-:W-:Y:S01]  /*8830*/  LEA.HI.SX32 R206, R206, R99, 0x1b ;  /* 0x00000063cece7211 */ /* 0x000fe200078fdaff */
[----:B------:R-:W-:Y:S05]  /*8840*/  @!P3 BRA `(.L_x_2987) ;  /* 0x000000100000b947 */ /* 0x000fea0003800000 */
[----:B--2---:R0:W-:Y:S02]  /*8850*/  RED.E.ADD.F32.FTZ.RN.STRONG.GPU [R56.64+-0x3000], R59 ;  /* 0xffd0003b3800798e */ /* 0x0041e4000c10e79e */
.L_x_2987:
[----:B------:R-:W-:Y:S05]  /*8860*/  BSYNC B0 ;  /* 0x0000000000007941 */ /* 0x000fea0003800000 */
.L_x_2986:
[----:B0-2---:R0:W2:Y:S01]  /*8870*/  LDS R59, [R206.X4+0x3300] ;  /* 0x00330000ce3b7984 */ /* 0x0050a20000004800 */
[----:B------:R-:W-:Y:S01]  /*8880*/  BSSY B0, `(.L_x_2988) ;  /* 0x0000004000007945 */ /* 0x000fe20003800000 */
[----:B------:R-:W-:Y:S01]  /*8890*/  LEA.HI.SX32 R58, R58, R99, 0x1b ;  /* 0x000000633a3a7211 */ /* 0x000fe200078fdaff */
[----:B------:R-:W-:Y:S05]  /*88a0*/  @!P4 BRA `(.L_x_2989) ;  /* 0x000000100000c947 */ /* 0x000fea0003800000 */
[----:B--2---:R2:W-:Y:S02]  /*88b0*/  RED.E.ADD.F32.FTZ.RN.STRONG.GPU [R56.64+-0x2e00], R59 ;  /* 0xffd2003b3800798e */ /* 0x0045e4000c10e79e */
.L_x_2989:
[----:B------:R-:W-:Y:S05]  /*88c0*/  BSYNC B0 ;  /* 0x0000000000007941 */ /* 0x000fea0003800000 */
.L_x_2988:
[----:B--2---:R2:W3:Y:S01]  /*88d0*/  LDS R59, [R58.X4+0x3500] ;  /* 0x003500003a3b7984 */ /* 0x0044e20000004800 */
[----:B------:R-:W-:Y:S01]  /*88e0*/  BSSY B0, `(.L_x_2990) ;  /* 0x0000005000007945 */ /* 0x000fe20003800000 */
[----:B-1----:R-:W-:-:S02]  /*88f0*/  IADD3 R126, R99, 0x580, RZ ;  /* 0x00000580637e7810 */ /* 0x002fc40007ffe0ff */
[----:B0-----:R-:W-:Y:S01]  /*8900*/  IADD3 R206, R99, 0x600, RZ ;  /* 0x0000060063ce7810 */ /* 0x001fe20007ffe0ff */
[----:B------:R-:W-:Y:S05]  /*8910*/  @!P5 BRA `(.L_x_2991) ;  /* 0x000000100000d947 */ /* 0x000fea0003800000 */
[----:B---3--:R0:W-:Y:S02]  /*8920*/  RED.E.ADD.F32.FTZ.RN.STRONG.GPU [R56.64+-0x2c00], R59 ;  /* 0xffd4003b3800798e */ /* 0x0081e4000c10e79e */
.L_x_2991:
[----:B------:R-:W-:Y:S05]  /*8930*/  BSYNC B0 ;  /* 0x0000000000007941 */ /* 0x000fea0003800000 */
.L_x_2990:
        /* <DEDUP_REMOVED lines=14> */
.L_x_2993:
[----:B0-----:R-:W-:Y:S05]  /*8a20*/  BSYNC B0 ;  /* 0x0000000000007941 */ /* 0x001fea0003800000 */
.L_x_2992:
[----:B-1----:R0:W1:Y:S01]  /*8a30*/  LDS R59, [R206.X4+0x3900] ;  /* 0x00390000ce3b7984 */ /* 0x0020620000004800 */
[----:B------:R-:W-:Y:S01]  /*8a40*/  BSSY B0, `(.L_x_2994) ;  /* 0x0000005000007945 */ /* 0x000fe20003800000 */
[----:B------:R-:W-:Y:S02]  /*8a50*/  IADD3 R126, R99, 0x700, RZ ;  /* 0x00000700637e7810 */ /* 0x000fe40007ffe0ff */
[----:B------:R-:W-:Y:S01]  /*8a60*/  LEA.HI.SX32 R58, R58, R99, 0x1b ;  /* 0x000000633a3a7211 */ /* 0x000fe200078fdaff */
[----:B------:R-:W-:Y:S05]  /*8a70*/  @!P0 BRA `(.L_x_2995) ;  /* 0x0000001000008947 */ /* 0x000fea0003800000 */
[----:B-1----:R1:W-:Y:S02]  /*8a80*/  RED.E.ADD.F32.FTZ.RN.STRONG.GPU [R56.64+-0x2800], R59 ;  /* 0xffd8003b3800798e */ /* 0x0023e4000c10e79e */
.L_x_2995:
[----:B------:R-:W-:Y:S05]  /*8a90*/  BSYNC B0 ;  /* 0x0000000000007941 */ /* 0x000fea0003800000 */
.L_x_2994:
[----:B-1----:R1:W2:Y:S01]  /*8aa0*/  LDS R59, [R58.X4+0x3b00] ;  /* 0x003b00003a3b7984 */ /* 0x0022a20000004800 */
[----:B------:R-:W-:Y:S01]  /*8ab0*/  BSSY B0, `(.L_x_2996) ;  /* 0x0000005000007945 */ /* 0x000fe20003800000 */
[----:B0-----:R-:W-:-:S02]  /*8ac0*/  IADD3 R206, R99, 0x780, RZ ;  /* 0x0000078063ce7810 */ /* 0x001fc40007ffe0ff */
[----:B------:R-:W-:Y:S01]  /*8ad0*/  LEA.HI.SX32 R126, R126, R99, 0x1b ;  /* 0x000000637e7e7211 */ /* 0x000fe200078fdaff */
[----:B------:R-:W-:Y:S05]  /*8ae0*/  @!P1 BRA `(.L_x_2997) ;  /* 0x0000001000009947 */ /* 0x000fea0003800000 */
[----:B--2---:R0:W-:Y:S02]  /*8af0*/  RED.E.ADD.F32.FTZ.RN.STRONG.GPU [R56.64+-0x2600], R59 ;  /* 0xffda003b3800798e */ /* 0x0041e4000c10e79e */
.L_x_2997:
[----:B------:R-:W-:Y:S05]  /*8b00*/  BSYNC B0 ;  /* 0x0000000000007941 */ /* 0x000fea0003800000 */
.L_x_2996:
[----:B0-2---:R0:W2:Y:S01]  /*8b10*/  LDS R59, [R126.X4+0x3d00] ;  /* 0x003d00007e3b7984 */ /* 0x0050a20000004800 */
[----:B------:R-:W-:Y:S01]  /*8b20*/  BSSY B0, `(.L_x_2998) ;  /* 0x0000005000007945 */ /* 0x000fe20003800000 */
[----:B-1----:R-:W-:Y:S02]  /*8b30*/  IADD3 R58, R99, 0x800, RZ ;  /* 0x00000800633a7810 */ /* 0x002fe40007ffe0ff */
[----:B------:R-:W-:Y:S01]  /*8b40*/  LEA.HI.SX32 R206, R206, R99, 0x1b ;  /* 0x00000063cece7211 */ /* 0x000fe200078fdaff */
[----:B------:R-:W-:Y:S05]  /*8b50*/  @!P2 BRA `(.L_x_2999) ;  /* 0x000000100000a947 */ /* 0x000fea0003800000 */
[----:B--2---:R1:W-:Y:S02]  /*8b60*/  RED.E.ADD.F32.FTZ.RN.STRONG.GPU [R56.64+-0x2400], R59 ;  /* 0xffdc003b3800798e */ /* 0x0043e4000c10e79e */
.L_x_2999:
[----:B------:R-:W-:Y:S05]  /*8b70*/  BSYNC B0 ;  /* 0x0000000000007941 */ /* 0x000fea0003800000 */
.L_x_2998:
[----:B-12---:R1:W2:Y:S01]  /*8b80*/  LDS R59, [R206.X4+0x3f00] ;  /* 0x003f0000ce3b7984 */ /* 0x0062a20000004800 */
[----:B------:R-:W-:Y:S01]  /*8b90*/  BSSY B0, `(.L_x_3000) ;  /* 0x0000005000007945 */ /* 0x000fe20003800000 */
[----:B0-----:R-:W-:Y:S02]  /*8ba0*/  IADD3 R126, R99, 0x880, RZ ;  /* 0x00000880637e7810 */ /* 0x001fe40007ffe0ff */
[----:B------:R-:W-:Y:S01]  /*8bb0*/  LEA.HI.SX32 R58, R58, R99, 0x1b ;  /* 0x000000633a3a7211 */ /* 0x000fe200078fdaff */
[----:B------:R-:W-:Y:S05]  /*8bc0*/  @!P3 BRA `(.L_x_3001) ;  /* 0x000000100000b947 */ /* 0x000fea0003800000 */
[----:B--2---:R0:W-:Y:S02]  /*8bd0*/  RED.E.ADD.F32.FTZ.RN.STRONG.GPU [R56.64+-0x2200], R59 ;  /* 0xffde003b3800798e */ /* 0x0041e4000c10e79e */
.L_x_3001:
[----:B------:R-:W-:Y:S05]  /*8be0*/  BSYNC B0 ;  /* 0x0000000000007941 */ /* 0x000fea0003800000 */
.L_x_3000:
[----:B0-2---:R0:W2:Y:S01]  /*8bf0*/  LDS R59, [R58.X4+0x4100] ;  /* 0x004100003a3b7984 */ /* 0x0050a20000004800 */
[----:B------:R-:W-:Y:S01]  /*8c00*/  BSSY B0, `(.L_x_3002) ;  /* 0x0000004000007945 */ /* 0x000fe20003800000 */
[----:B------:R-:W-:Y:S01]  /*8c10*/  LEA.HI.SX32 R126, R126, R99, 0x1b ;  /* 0x000000637e7e7211 */ /* 0x000fe200078fdaff */
[----:B------:R-:W-:Y:S05]  /*8c20*/  @!P4 BRA `(.L_x_3003) ;  /* 0x000000100000c947 */ /* 0x000fea0003800000 */
[----:B--2---:R2:W-:Y:S02]  /*8c30*/  RED.E.ADD.F32.FTZ.RN.STRONG.GPU [R56.64+-0x2000], R59 ;  /* 0xffe0003b3800798e */ /* 0x0045e4000c10e79e */
.L_x_3003:
[----:B------:R-:W-:Y:S05]  /*8c40*/  BSYNC B0 ;  /* 0x0000000000007941 */ /* 0x000fea0003800000 */
.L_x_3002:
[----:B--2---:R2:W3:Y:S01]  /*8c50*/  LDS R59, [R126.X4+0x4300] ;  /* 0x004300007e3b7984 */ /* 0x0044e20000004800 */
[----:B------:R-:W-:Y:S01]  /*8c60*/  BSSY B0, `(.L_x_3004) ;  /* 0x0000005000007945 */ /* 0x000fe20003800000 */
[----:B0-----:R-:W-:-:S02]  /*8c70*/  IADD3 R58, R99, 0x900, RZ ;  /* 0x00000900633a7810 */ /* 0x001fc40007ffe0ff */
[----:B-1----:R-:W-:Y:S01]  /*8c80*/  IADD3 R206, R99, 0x980, RZ ;  /* 0x0000098063ce7810 */ /* 0x002fe20007ffe0ff */
[----:B------:R-:W-:Y:S05]  /*8c90*/  @!P5 BRA `(.L_x_3005) ;  /* 0x000000100000d947 */ /* 0x000fea0003800000 */
[----:B---3--:R0:W-:Y:S02]  /*8ca0*/  RED.E.ADD.F32.FTZ.RN.STRONG.GPU [R56.64+-0x1e00], R59 ;  /* 0xffe2003b3800798e */ /* 0x0081e4000c10e79e */
.L_x_3005:
[----:B------:R-:W-:Y:S05]  /*8cb0*/  BSYNC B0 ;  /* 0x0000000000007941 */ /* 0x000fea0003800000 */
.L_x_3004:
        /* <DEDUP_REMOVED lines=14> */
.L_x_3007:
[----:B0-----:R-:W-:Y:S05]  /*8da0*/  BSYNC B0 ;  /* 0x0000000000007941 */ /* 0x001fea0003800000 */
.L_x_3006:
[----:B-1----:R0:W1:Y:S01]  /*8db0*/  LDS R59, [R206.X4+0x4700] ;  /* 0x00470000ce3b7984 */ /* 0x0020620000004800 */
[----:B------:R-:W-:Y:S01]  /*8dc0*/  BSSY B0, `(.L_x_3008) ;  /* 0x0000005000007945 */ /* 0x000fe20003800000 */
[----:B------:R-:W-:Y:S02]  /*8dd0*/  IADD3 R58, R99, 0xa80, RZ ;  /* 0x00000a80633a7810 */ /* 0x000fe40007ffe0ff */
[----:B------:R-:W-:Y:S01]  /*8de0*/  LEA.HI.SX32 R126, R126, R99, 0x1b ;  /* 0x000000637e7e7211 */ /* 0x000fe200078fdaff */
[----:B------:R-:W-:Y:S05]  /*8df0*/  @!P0 BRA `(.L_x_3009) ;  /* 0x0000001000008947 */ /* 0x000fea0003800000 */
[----:B-1----:R1:W-:Y:S02]  /*8e00*/  RED.E.ADD.F32.FTZ.RN.STRONG.GPU [R56.64+-0x1a00], R59 ;  /* 0xffe6003b3800798e */ /* 0x0023e4000c10e79e */
.L_x_3009:
[----:B------:R-:W-:Y:S05]  /*8e10*/  BSYNC B0 ;  /* 0x0000000000007941 */ /* 0x000fea0003800000 */
.L_x_3008:
[----:B-1----:R1:W2:Y:S01]  /*8e20*/  LDS R59, [R126.X4+0x4900] ;  /* 0x004900007e3b7984 */ /* 0x0022a20000004800 */
[----:B------:R-:W-:Y:S01]  /*8e30*/  BSSY B0, `(.L_x_3010) ;  /* 0x0000005000007945 */ /* 0x000fe20003800000 */
[----:B0-----:R-:W-:-:S02]  /*8e40*/  IADD3 R206, R99, 0xb00, RZ ;  /* 0x00000b0063ce7810 */ /* 0x001fc40007ffe0ff */
[----:B------:R-:W-:Y:S01]  /*8e50*/  LEA.HI.SX32 R58, R58, R99, 0x1b ;  /* 0x000000633a3a7211 */ /* 0x000fe200078fdaff */
[----:B------:R-:W-:Y:S05]  /*8e60*/  @!P1 BRA `(.L_x_3011) ;  /* 0x0000001000009947 */ /* 0x000fea0003800000 */
[----:B--2---:R0:W-:Y:S02]  /*8e70*/  RED.E.ADD.F32.FTZ.RN.STRONG.GPU [R56.64+-0x1800], R59 ;  /* 0xffe8003b3800798e */ /* 0x0041e4000c10e79e */
.L_x_3011:
[----:B------:R-:W-:Y:S05]  /*8e80*/  BSYNC B0 ;  /* 0x0000000000007941 */ /* 0x000fea0003800000 */
.L_x_3010:
[----:B0-2---:R0:W2:Y:S01]  /*8e90*/  LDS R59, [R58.X4+0x4b00] ;  /* 0x004b00003a3b7984 */ /* 0x0050a20000004800 */
[----:B------:R-:W-:Y:S01]  /*8ea0*/  BSSY B0, `(.L_x_3012) ;  /* 0x0000005000007945 */ /* 0x000fe20003800000 */
[----:B-1----:R-:W-:Y:S02]  /*8eb0*/  IADD3 R126, R99, 0xb80, RZ ;  /* 0x00000b80637e7810 */ /* 0x002fe40007ffe0ff */
[----:B------:R-:W-:Y:S01]  /*8ec0*/  LEA.HI.SX32 R206, R206, R99, 0x1b ;  /* 0x00000063cece7211 */ /* 0x000fe200078fdaff */
[----:B------:R-:W-:Y:S05]  /*8ed0*/  @!P2 BRA `(.L_x_3013) ;  /* 0x000000100000a947 */ /* 0x000fea0003800000 */
[----:B--2---:R1:W-:Y:S02]  /*8ee0*/  RED.E.ADD.F32.FTZ.RN.STRONG.GPU [R56.64+-0x1600], R59 ;  /* 0xffea003b3800798e */ /* 0x0043e4000c10e79e */
.L_x_3013:
[----:B------:R-:W-:Y:S05]  /*8ef0*/  BSYNC B0 ;  /* 0x0000000000007941 */ /* 0x000fea0003800000 */
.L_x_3012:
[----:B-12---:R1:W2:Y:S01]  /*8f00*/  LDS R59, [R206.X4+0x4d00] ;  /* 0x004d0000ce3b7984 */ /* 0x0062a20000004800 */
[----:B------:R-:W-:Y:S01]  /*8f10*/  BSSY B0, `(.L_x_3014) ;  /* 0x0000005000007945 */ /* 0x000fe20003800000 */
[----:B0-----:R-:W-:Y:S02]  /*8f20*/  IADD3 R58, R99, 0xc00, RZ ;  /* 0x00000c00633a7810 */ /* 0x001fe40007ffe0ff */
[----:B------:R-:W-:Y:S01]  /*8f30*/  LEA.HI.SX32 R126, R126, R99, 0x1b ;  /* 0x000000637e7e7211 */ /* 0x000fe200078fdaff */
[----:B------:R-:W-:Y:S05]  /*8f40*/  @!P3 BRA `(.L_x_3015) ;  /* 0x000000100000b947 */ /* 0x000fea0003800000 */
[----:B--2---:R0:W-:Y:S02]  /*8f50*/  RED.E.ADD.F32.FTZ.RN.STRONG.GPU [R56.64+-0x1400], R59 ;  /* 0xffec003b3800798e */ /* 0x0041e4000c10e79e */
.L_x_3015:
[----:B------:R-:W-:Y:S05]  /*8f60*/  BSYNC B0 ;  /* 0x0000000000007941 */ /* 0x000fea0003800000 */
.L_x_3014:
[----:B0-2---:R0:W2:Y:S01]  /*8f70*/  LDS R59, [R126.X4+0x4f00] ;  /* 0x004f00007e3b7984 */ /* 0x0050a20000004800 */
[----:B------:R-:W-:Y:S01]  /*8f80*/  BSSY B0, `(.L_x_3016) ;  /* 0x0000004000007945 */ /* 0x000fe20003800000 */
[----:B------:R-:W-:Y:S01]  /*8f90*/  LEA.HI.SX32 R58, R58, R99, 0x1b ;  /* 0x000000633a3a7211 */ /* 0x000fe200078fdaff */
[----:B------:R-:W-:Y:S05]  /*8fa0*/  @!P4 BRA `(.L_x_3017) ;  /* 0x000000100000c947 */ /* 0x000fea0003800000 */
[----:B--2---:R2:W-:Y:S02]  /*8fb0*/  RED.E.ADD.F32.FTZ.RN.STRONG.GPU [R56.64+-0x1200], R59 ;  /* 0xffee003b3800798e */ /* 0x0045e4000c10e79e */
.L_x_3017:
[----:B------:R-:W-:Y:S05]  /*8fc0*/  BSYNC B0 ;  /* 0x0000000000007941 */ /* 0x000fea0003800000 */
.L_x_3016:
[----:B--2---:R2:W3:Y:S01]  /*8fd0*/  LDS R59, [R58.X4+0x5100] ;  /* 0x005100003a3b7984 */ /* 0x0044e20000004800 */
[----:B------:R-:W-:Y:S01]  /*8fe0*/  BSSY B0, `(.L_x_3018) ;  /* 0x0000005000007945 */ /* 0x000fe20003800000 */
[----:B0-----:R-:W-:-:S02]  /*8ff0*/  IADD3 R126, R99, 0xc80, RZ ;  /* 0x00000c80637e7810 */ /* 0x001fc40007ffe0ff */
[----:B-1----:R-:W-:Y:S01]  /*9000*/  IADD3 R206, R99, 0xd00, RZ ;  /* 0x00000d0063ce7810 */ /* 0x002fe20007ffe0ff */
[----:B------:R-:W-:Y:S05]  /*9010*/  @!P5 BRA `(.L_x_3019) ;  /* 0x000000100000d947 */ /* 0x000fea0003800000 */
[----:B---3--:R0:W-:Y:S02]  /*9020*/  RED.E.ADD.F32.FTZ.RN.STRONG.GPU [R56.64+-0x1000], R59 ;  /* 0xfff0003b3800798e */ /* 0x0081e4000c10e79e */
.L_x_3019:
[----:B------:R-:W-:Y:S05]  /*9030*/  BSYNC B0 ;  /* 0x0000000000007941 */ /* 0x000fea0003800000 */
.L_x_3018:
        /* <DEDUP_REMOVED lines=14> */
.L_x_3021:
[----:B0-----:R-:W-:Y:S05]  /*9120*/  BSYNC B0 ;  /* 0x0000000000007941 */ /* 0x001fea0003800000 */
.L_x_3020:
[----:B-1----:R0:W1:Y:S01]  /*9130*/  LDS R59, [R206.X4+0x5500] ;  /* 0x00550000ce3b7984 */ /* 0x0020620000004800 */
[----:B------:R-:W-:Y:S01]  /*9140*/  BSSY B0, `(.L_x_3022) ;  /* 0x0000005000007945 */ /* 0x000fe20003800000 */
[----:B------:R-:W-:Y:S02]  /*9150*/  IADD3 R126, R99, 0xe00, RZ ;  /* 0x00000e00637e7810 */ /* 0x000fe40007ffe0ff */
[----:B------:R-:W-:Y:S01]  /*9160*/  LEA.HI.SX32 R58, R58, R99, 0x1b ;  /* 0x000000633a3a7211 */ /* 0x000fe200078fdaff */
[----:B------:R-:W-:Y:S05]  /*9170*/  @!P0 BRA `(.L_x_3023) ;  /* 0x0000001000008947 */ /* 0x000fea0003800000 */
[----:B-1----:R1:W-:Y:S02]  /*9180*/  RED.E.ADD.F32.FTZ.RN.STRONG.GPU [R56.64+-0xc00], R59 ;  /* 0xfff4003b3800798e */ /* 0x0023e4000c10e79e */
.L_x_3023:
[----:B------:R-:W-:Y:S05]  /*9190*/  BSYNC B0 ;  /* 0x0000000000007941 */ /* 0x000fea0003800000 */
.L_x_3022:
[----:B-1----:R1:W2:Y:S01]  /*91a0*/  LDS R59, [R58.X4+0x5700] ;  /* 0x005700003a3b7984 */ /* 0x0022a20000004800 */
[----:B------:R-:W-:Y:S01]  /*91b0*/  BSSY B0, `(.L_x_3024) ;  /* 0x0000005000007945 */ /* 0x000fe20003800000 */
[----:B------:R-:W-:-:S02]  /*91c0*/  IADD3 R198, R99, 0xe80, RZ ;  /* 0x00000e8063c67810 */ /* 0x000fc40007ffe0ff */
[----:B------:R-:W-:Y:S01]  /*91d0*/  LEA.HI.SX32 R126, R126, R99, 0x1b ;  /* 0x000000637e7e7211 */ /* 0x000fe200078fdaff */
[----:B------:R-:W-:Y:S05]  /*91e0*/  @!P1 BRA `(.L_x_3025) ;  /* 0x0000001000009947 */ /* 0x000fea0003800000 */
[----:B--2---:R2:W-:Y:S02]  /*91f0*/  RED.E.ADD.F32.FTZ.RN.STRONG.GPU [R56.64+-0xa00], R59 ;  /* 0xfff6003b3800798e */ /* 0x0045e4000c10e79e */
.L_x_3025:
[----:B------:R-:W-:Y:S05]  /*9200*/  BSYNC B0 ;  /* 0x0000000000007941 */ /* 0x000fea0003800000 */
.L_x_3024:
[----:B--2---:R2:W3:Y:S01]  /*9210*/  LDS R59, [R126.X4+0x5900] ;  /* 0x005900007e3b7984 */ /* 0x0044e20000004800 */
[----:B------:R-:W-:Y:S01]  /*9220*/  BSSY B0, `(.L_x_3026) ;  /* 0x0000005000007945 */ /* 0x000fe20003800000 */
[----:B-1----:R-:W-:Y:S02]  /*9230*/  IADD3 R58, R99, 0xf00, RZ ;  /* 0x00000f00633a7810 */ /* 0x002fe40007ffe0ff */
[----:B------:R-:W-:Y:S01]  /*9240*/  LEA.HI.SX32 R198, R198, R99, 0x1b ;  /* 0x00000063c6c67211 */ /* 0x000fe200078fdaff */
[----:B------:R-:W-:Y:S05]  /*9250*/  @!P2 BRA `(.L_x_3027) ;  /* 0x000000100000a947 */ /* 0x000fea0003800000 */
[----:B---3--:R1:W-:Y:S02]  /*9260*/  RED.E.ADD.F32.FTZ.RN.STRONG.GPU [R56.64+-0x800], R59 ;  /* 0xfff8003b3800798e */ /* 0x0083e4000c10e79e */
.L_x_3027:
[----:B------:R-:W-:Y:S05]  /*9270*/  BSYNC B0 ;  /* 0x0000000000007941 */ /* 0x000fea0003800000 */
.L_x_3026:
[----:B-1-3--:R1:W3:Y:S01]  /*9280*/  LDS R59, [R198.X4+0x5b00] ;  /* 0x005b0000c63b7984 */ /* 0x00a2e20000004800 */
[----:B------:R-:W-:Y:S01]  /*9290*/  BSSY B0, `(.L_x_3028) ;  /* 0x0000005000007945 */ /* 0x000fe20003800000 */
[----:B--2---:R-:W-:Y:S02]  /*92a0*/  IADD3 R126, R99, 0xf80, RZ ;  /* 0x00000f80637e7810 */ /* 0x004fe40007ffe0ff */
[----:B------:R-:W-:Y:S01]  /*92b0*/  LEA.HI.SX32 R58, R58, R99, 0x1b ;  /* 0x000000633a3a7211 */ /* 0x000fe200078fdaff */
[----:B------:R-:W-:Y:S05]  /*92c0*/  @!P3 BRA `(.L_x_3029) ;  /* 0x000000100000b947 */ /* 0x000fea0003800000 */
[----:B---3--:R2:W-:Y:S02]  /*92d0*/  RED.E.ADD.F32.FTZ.RN.STRONG.GPU [R56.64+-0x600], R59 ;  /* 0xfffa003b3800798e */ /* 0x0085e4000c10e79e */
.L_x_3029:
[----:B------:R-:W-:Y:S05]  /*92e0*/  BSYNC B0 ;  /* 0x0000000000007941 */ /* 0x000fea0003800000 */
.L_x_3028:
[----:B--23--:R2:W3:Y:S01]  /*92f0*/  LDS R59, [R58.X4+0x5d00] ;  /* 0x005d00003a3b7984 */ /* 0x00c4e20000004800 */
[----:B------:R-:W-:Y:S01]  /*9300*/  BSSY B0, `(.L_x_3030) ;  /* 0x0000004000007945 */ /* 0x000fe20003800000 */
[----:B------:R-:W-:Y:S01]  /*9310*/  LEA.HI.SX32 R126, R126, R99, 0x1b ;  /* 0x000000637e7e7211 */ /* 0x000fe200078fdaff */
[----:B------:R-:W-:Y:S05]  /*9320*/  @!P4 BRA `(.L_x_3031) ;  /* 0x000000100000c947 */ /* 0x000fea0003800000 */
[----:B---3--:R3:W-:Y:S02]  /*9330*/  RED.E.ADD.F32.FTZ.RN.STRONG.GPU [R56.64+-0x400], R59 ;  /* 0xfffc003b3800798e */ /* 0x0087e4000c10e79e */
.L_x_3031:
[----:B------:R-:W-:Y:S05]  /*9340*/  BSYNC B0 ;  /* 0x0000000000007941 */ /* 0x000fea0003800000 */
.L_x_3030:
[----:B---3--:R3:W4:Y:S01]  /*9350*/  LDS R59, [R126.X4+0x5f00] ;  /* 0x005f00007e3b7984 */ /* 0x0087220000004800 */
[----:B------:R-:W-:Y:S01]  /*9360*/  BSSY B0, `(.L_x_3032) ;  /* 0x0000003000007945 */ /* 0x000fe20003800000 */
[----:B------:R-:W-:Y:S05]  /*9370*/  @!P5 BRA `(.L_x_3033) ;  /* 0x000000100000d947 */ /* 0x000fea0003800000 */
[----:B----4-:R4:W-:Y:S02]  /*9380*/  RED.E.ADD.F32.FTZ.RN.STRONG.GPU [R56.64+-0x200], R59 ;  /* 0xfffe003b3800798e */ /* 0x0109e4000c10e79e */
.L_x_3033:
[----:B------:R-:W-:Y:S05]  /*9390*/  BSYNC B0 ;  /* 0x0000000000007941 */ /* 0x000fea0003800000 */
.L_x_3032:
[----:B------:R-:W5:Y:S01]  /*93a0*/  SHFL.DOWN PT, R211, R120, 0x1, 0x1f ;  /* 0x08201f0078d37f89 */ /* 0x000f6200000e0000 */
[----:B------:R-:W-:Y:S01]  /*93b0*/  ISETP.GT.AND P0, PT, R98, 0x1e, PT ;  /* 0x0000001e6200780c */ /* 0x000fe20003f04270 */
[----:B------:R-:W-:Y:S01]  /*93c0*/  FFMA.FTZ R34, R49, R127, R34 ;  /* 0x0000007f31227223 */ /* 0x000fe20000010022 */
[----:B--2---:R-:W-:Y:S01]  /*93d0*/  MOV R58, R120 ;  /* 0x00000078003a7202 */ /* 0x004fe20000000f00 */
[----:B---3--:R-:W2:Y:S01]  /*93e0*/  SHFL.DOWN PT, R126, R201, 0x1, 0x1f ;  /* 0x08201f00c97e7f89 */ /* 0x008ea200000e0000 */
[----:B----4-:R-:W-:Y:S01]  /*93f0*/  MOV R57, R201 ;  /* 0x000000c900397202 */ /* 0x010fe20000000f00 */
[----:B------:R-:W-:Y:S01]  /*9400*/  FFMA.FTZ R74, R118, R127, R74 ;  /* 0x0000007f764a7223 */ /* 0x000fe2000001004a */
[----:B------:R-:W-:Y:S01]  /*9410*/  MOV R59, R213 ;  /* 0x000000d5003b7202 */ /* 0x000fe20000000f00 */
[----:B-1----:R-:W1:Y:S01]  /*9420*/  SHFL.DOWN PT, R198, R213, 0x1, 0x1f ;  /* 0x08201f00d5c67f89 */ /* 0x002e6200000e0000 */
[----:B------:R-:W-:Y:S01]  /*9430*/  MOV R56, R207 ;  /* 0x000000cf00387202 */ /* 0x000fe20000000f00 */
[----:B------:R-:W-:Y:S01]  /*9440*/  FMUL.FTZ R162, R119, R162 ;  /* 0x000000a277a27220 */ /* 0x000fe20000410000 */
[----:B------:R-:W-:Y:S01]  /*9450*/  ISETP.NE.AND P1, PT, R98, RZ, PT ;  /* 0x000000ff6200720c */ /* 0x000fe20003f25270 */
[----:B------:R-:W3:Y:S01]  /*9460*/  SHFL.DOWN PT, R125, R207, 0x1, 0x1f ;  /* 0x08201f00cf7d7f89 */ /* 0x000ee200000e0000 */
[----:B------:R-:W-:Y:S01]  /*9470*/  FFMA.FTZ R142, R159, R167, R142 ;  /* 0x000000a79f8e7223 */ /* 0x000fe2000001008e */
[----:B------:R-:W-:Y:S01]  /*9480*/  ISETP.NE.AND P2, PT, R99, RZ, PT ;  /* 0x000000ff6300720c */ /* 0x000fe20003f45270 */
[----:B------:R-:W-:Y:S01]  /*9490*/  FFMA.FTZ R162, R222, R163, R162 ;  /* 0x000000a3dea27223 */ /* 0x000fe200000100a2 */
[----:B------:R-:W-:Y:S01]  /*94a0*/  BSSY B0, `(.L_x_3034) ;  /* 0x00000a7000007945 */ /* 0x000fe20003800000 */
[----:B------:R-:W-:-:S02]  /*94b0*/  FADD.FTZ R31, R74, R31 ;  /* 0x0000001f4a1f7221 */ /* 0x000fc40000010000 */
[----:B------:R-:W-:Y:S02]  /*94c0*/  FFMA.FTZ R117, R117, R142, R162 ;  /* 0x0000008e75757223 */ /* 0x000fe400000100a2 */
[----:B------:R-:W-:Y:S02]  /*94d0*/  FMUL.FTZ R165, R116, R165 ;  /* 0x000000a574a57220 */ /* 0x000fe40000410000 */
[----:B------:R-:W-:Y:S02]  /*94e0*/  FADD.FTZ R30, R117, R30 ;  /* 0x0000001e751e7221 */ /* 0x000fe40000010000 */
[----:B-----5:R-:W-:Y:S02]  /*94f0*/  @!P0 FADD.FTZ R58, R58, R211 ;  /* 0x000000d33a3a8221 */ /* 0x020fe40000010000 */
[----:B------:R-:W-:Y:S02]  /*9500*/  FMUL.FTZ R168, R115, R168 ;  /* 0x000000a873a87220 */ /* 0x000fe40000410000 */
[----:B--2---:R-:W-:Y:S01]  /*9510*/  @!P0 FADD.FTZ R57, R57, R126 ;  /* 0x0000007e39398221 */ /* 0x004fe20000010000 */
[----:B------:R-:W2:Y:S01]  /*9520*/  SHFL.DOWN PT, R127, R58, 0x2, 0x1f ;  /* 0x08401f003a7f7f89 */ /* 0x000ea200000e0000 */
[----:B------:R-:W-:-:S02]  /*9530*/  FMUL.FTZ R153, R153, R188 ;  /* 0x000000bc99997220 */ /* 0x000fc40000410000 */
[----:B-1----:R-:W-:Y:S01]  /*9540*/  @!P0 FADD.FTZ R59, R59, R198 ;  /* 0x000000c63b3b8221 */ /* 0x002fe20000010000 */
[----:B------:R-:W1:Y:S01]  /*9550*/  SHFL.DOWN PT, R118, R57, 0x2, 0x1f ;  /* 0x08401f0039767f89 */ /* 0x000e6200000e0000 */
[----:B------:R-:W-:Y:S02]  /*9560*/  FMUL.FTZ R184, R87, R184 ;  /* 0x000000b857b87220 */ /* 0x000fe40000410000 */
[----:B---3--:R-:W-:Y:S01]  /*9570*/  @!P0 FADD.FTZ R56, R56, R125 ;  /* 0x0000007d38388221 */ /* 0x008fe20000010000 */
[----:B------:R-:W3:Y:S01]  /*9580*/  SHFL.DOWN PT, R120, R59, 0x2, 0x1f ;  /* 0x08401f003b787f89 */ /* 0x000ee200000e0000 */
[----:B------:R-:W-:Y:S01]  /*9590*/  ISETP.GT.AND P0, PT, R98, 0x1d, PT ;  /* 0x0000001d6200780c */ /* 0x000fe20003f04270 */
[----:B------:R-:W-:Y:S02]  /*95a0*/  FFMA.FTZ R172, R151, R172, R153 ;  /* 0x000000ac97ac7223 */ /* 0x000fe40000010099 */
[----:B------:R-:W4:Y:S01]  /*95b0*/  SHFL.DOWN PT, R125, R56, 0x2, 0x1f ;  /* 0x08401f00387d7f89 */ /* 0x000f2200000e0000 */
[----:B------:R-:W-:-:S02]  /*95c0*/  FFMA.FTZ R183, R224, R183, R184 ;  /* 0x000000b7e0b77223 */ /* 0x000fc400000100b8 */
[----:B------:R-:W-:Y:S02]  /*95d0*/  FMUL.FTZ R195, R86, R195 ;  /* 0x000000c356c37220 */ /* 0x000fe40000410000 */
[----:B------:R-:W-:Y:S02]  /*95e0*/  FFMA.FTZ R183, R85, R172, R183 ;  /* 0x000000ac55b77223 */ /* 0x000fe400000100b7 */
[----:B------:R-:W-:Y:S02]  /*95f0*/  FMUL.FTZ R149, R149, R190 ;  /* 0x000000be95957220 */ /* 0x000fe40000410000 */
[----:B------:R-:W-:Y:S02]  /*9600*/  FMUL.FTZ R164, R83, R164 ;  /* 0x000000a453a47220 */ /* 0x000fe40000410000 */
[----:B------:R-:W-:Y:S02]  /*9610*/  FMUL.FTZ R148, R148, R191 ;  /* 0x000000bf94947220 */ /* 0x000fe40000410000 */
[----:B--2---:R-:W-:-:S02]  /*9620*/  @!P0 FADD.FTZ R58, R58, R127 ;  /* 0x0000007f3a3a8221 */ /* 0x004fc40000010000 */
[----:B------:R-:W-:Y:S02]  /*9630*/  FMUL.FTZ R141, R82, R141 ;  /* 0x0000008d528d7220 */ /* 0x000fe40000410000 */
[----:B-1----:R-:W-:Y:S01]  /*9640*/  @!P0 FADD.FTZ R57, R57, R118 ;  /* 0x0000007639398221 */ /* 0x002fe20000010000 */
        /* <DEDUP_REMOVED lines=13> */
[----:B------:R-:W-:Y:S02]  /*9720*/  FMUL.FTZ R138, R79, R138 ;  /* 0x0000008a4f8a7220 */ /* 0x000fe40000410000 */
[----:B------:R-:W-:Y:S02]  /*9730*/  FMUL.FTZ R134, R75, R134 ;  /* 0x000000864b867220 */ /* 0x000fe40000410000 */
[----:B------:R-:W-:-:S02]  /*9740*/  FMUL.FTZ R160, R160, R185 ;  /* 0x000000b9a0a07220 */ /* 0x000fc40000410000 */
[----:B-1----:R-:W-:Y:S02]  /*9750*/  @!P0 FADD.FTZ R58, R58, R117 ;  /* 0x000000753a3a8221 */ /* 0x002fe40000010000 */
[----:B------:R-:W-:Y:S02]  /*9760*/  FMUL.FTZ R157, R157, R186 ;  /* 0x000000ba9d9d7220 */ /* 0x000fe40000410000 */
[----:B--2---:R-:W-:Y:S01]  /*9770*/  @!P0 FADD.FTZ R57, R57, R74 ;  /* 0x0000004a39398221 */ /* 0x004fe20000010000 */
[----:B------:R-:W1:Y:S01]  /*9780*/  SHFL.DOWN PT, R87, R58, 0x8, 0x1f ;  /* 0x09001f003a577f89 */ /* 0x000e6200000e0000 */
[----:B------:R-:W-:Y:S02]  /*9790*/  FMUL.FTZ R156, R156, R187 ;  /* 0x000000bb9c9c7220 */ /* 0x000fe40000410000 */
[----:B---3--:R-:W-:Y:S01]  /*97a0*/  @!P0 FADD.FTZ R59, R59, R116 ;  /* 0x000000743b3b8221 */ /* 0x008fe20000010000 */
[----:B------:R-:W2:Y:S01]  /*97b0*/  SHFL.DOWN PT, R74, R57, 0x8, 0x1f ;  /* 0x09001f00394a7f89 */ /* 0x000ea200000e0000 */
[----:B------:R-:W-:-:S02]  /*97c0*/  FMUL.FTZ R178, R113, R178 ;  /* 0x000000b271b27220 */ /* 0x000fc40000410000 */
[----:B----4-:R-:W-:Y:S01]  /*97d0*/  @!P0 FADD.FTZ R56, R56, R115 ;  /* 0x0000007338388221 */ /* 0x010fe20000010000 */
[----:B------:R-:W3:Y:S01]  /*97e0*/  SHFL.DOWN PT, R86, R59, 0x8, 0x1f ;  /* 0x09001f003b567f89 */ /* 0x000ee200000e0000 */
[----:B------:R-:W-:Y:S01]  /*97f0*/  ISETP.GT.AND P0, PT, R98, 0x17, PT ;  /* 0x000000176200780c */ /* 0x000fe20003f04270 */
[----:B------:R-:W-:Y:S02]  /*9800*/  FMUL.FTZ R152, R152, R189 ;  /* 0x000000bd98987220 */ /* 0x000fe40000410000 */
[----:B------:R-:W4:Y:S01]  /*9810*/  SHFL.DOWN PT, R85, R56, 0x8, 0x1f ;  /* 0x09001f0038557f89 */ /* 0x000f2200000e0000 */
[----:B------:R-:W-:Y:S02]  /*9820*/  FMUL.FTZ R145, R145, R192 ;  /* 0x000000c091917220 */ /* 0x000fe40000410000 */
[----:B------:R-:W-:Y:S02]  /*9830*/  FMUL.FTZ R144, R144, R193 ;  /* 0x000000c190907220 */ /* 0x000fe40000410000 */
        /* <DEDUP_REMOVED lines=25> */
[----:B--2---:R-:W-:Y:S02]  /*99d0*/  @!P0 FADD.FTZ R57, R57, R80 ;  /* 0x0000005039398221 */ /* 0x004fe40000010000 */
[----:B------:R-:W-:Y:S02]  /*99e0*/  FFMA.FTZ R194, R215, R194, R195 ;  /* 0x000000c2d7c27223 */ /* 0x000fe400000100c3 */
[----:B---3--:R-:W-:Y:S02]  /*99f0*/  @!P0 FADD.FTZ R59, R59, R82 ;  /* 0x000000523b3b8221 */ /* 0x008fe40000010000 */
[----:B------:R-:W-:Y:S02]  /*9a00*/  FFMA.FTZ R176, R143, R176, R145 ;  /* 0x000000b08fb07223 */ /* 0x000fe40000010091 */
[----:B----4-:R-:W-:-:S02]  /*9a10*/  @!P0 FADD.FTZ R56, R56, R79 ;  /* 0x0000004f38388221 */ /* 0x010fc40000010000 */
        /* <DEDUP_REMOVED lines=22> */
[----:B------:R-:W-:Y:S02]  /*9b80*/  FADD.FTZ R32, R129, R32 ;  /* 0x0000002081207221 */ /* 0x000fe40000010000 */
[----:B------:R-:W-:Y:S02]  /*9b90*/  FFMA.FTZ R35, R52, R142, R35 ;  /* 0x0000008e34237223 */ /* 0x000fe40000010023 */
[----:B------:R-:W-:-:S02]  /*9ba0*/  FFMA.FTZ R36, R51, R169, R36 ;  /* 0x000000a933247223 */ /* 0x000fc40000010024 */
[----:B------:R-:W-:Y:S02]  /*9bb0*/  FFMA.FTZ R37, R54, R170, R37 ;  /* 0x000000aa36257223 */ /* 0x000fe40000010025 */
[----:B------:R-:W-:Y:S02]  /*9bc0*/  FADD.FTZ R29, R114, R29 ;  /* 0x0000001d721d7221 */ /* 0x000fe40000010000 */
[----:B------:R-:W-:Y:S02]  /*9bd0*/  FADD.FTZ R28, R103, R28 ;  /* 0x0000001c671c7221 */ /* 0x000fe40000010000 */
[----:B------:R-:W-:Y:S02]  /*9be0*/  FFMA.FTZ R38, R53, R171, R38 ;  /* 0x000000ab35267223 */ /* 0x000fe40000010026 */
[----:B------:R-:W-:Y:S02]  /*9bf0*/  FADD.FTZ R27, R178, R27 ;  /* 0x0000001bb21b7221 */ /* 0x000fe40000010000 */
[----:B------:R-:W-:-:S02]  /*9c00*/  FFMA.FTZ R39, R88, R172, R39 ;  /* 0x000000ac58277223 */ /* 0x000fc40000010027 */
[----:B------:R-:W-:Y:S02]  /*9c10*/  FFMA.FTZ R40, R55, R173, R40 ;  /* 0x000000ad37287223 */ /* 0x000fe40000010028 */
[----:B------:R-:W-:Y:S02]  /*9c20*/  FADD.FTZ R26, R183, R26 ;  /* 0x0000001ab71a7221 */ /* 0x000fe40000010000 */
[----:B------:R-:W-:Y:S02]  /*9c30*/  FADD.FTZ R25, R194, R25 ;  /* 0x00000019c2197221 */ /* 0x000fe40000010000 */
[----:B------:R-:W-:Y:S02]  /*9c40*/  FFMA.FTZ R41, R90, R174, R41 ;  /* 0x000000ae5a297223 */ /* 0x000fe40000010029 */
[----:B------:R-:W-:Y:S02]  /*9c50*/  FADD.FTZ R24, R161, R24 ;  /* 0x00000018a1187221 */ /* 0x000fe40000010000 */
[----:B------:R-:W-:-:S02]  /*9c60*/  FFMA.FTZ R42, R89, R175, R42 ;  /* 0x000000af592a7223 */ /* 0x000fc4000001002a */
[----:B------:R-:W-:Y:S02]  /*9c70*/  FADD.FTZ R23, R140, R23 ;  /* 0x000000178c177221 */ /* 0x000fe40000010000 */
[----:B------:R-:W-:Y:S02]  /*9c80*/  FFMA.FTZ R43, R92, R176, R43 ;  /* 0x000000b05c2b7223 */ /* 0x000fe4000001002b */
[----:B------:R-:W-:Y:S02]  /*9c90*/  FADD.FTZ R22, R137, R22 ;  /* 0x0000001689167221 */ /* 0x000fe40000010000 */
[----:B------:R-:W-:Y:S02]  /*9ca0*/  FFMA.FTZ R44, R91, R177, R44 ;  /* 0x000000b15b2c7223 */ /* 0x000fe4000001002c */
[----:B------:R-:W-:Y:S02]  /*9cb0*/  FFMA.FTZ R45, R94, R74, R45 ;  /* 0x0000004a5e2d7223 */ /* 0x000fe4000001002d */
[----:B------:R-:W-:-:S02]  /*9cc0*/  FADD.FTZ R21, R136, R21 ;  /* 0x0000001588157221 */ /* 0x000fc40000010000 */
[----:B------:R-:W-:Y:S02]  /*9cd0*/  FADD.FTZ R20, R71, R20 ;  /* 0x0000001447147221 */ /* 0x000fe40000010000 */
[----:B------:R-:W-:Y:S02]  /*9ce0*/  FFMA.FTZ R46, R93, R75, R46 ;  /* 0x0000004b5d2e7223 */ /* 0x000fe4000001002e */
[----:B------:R-:W-:Y:S02]  /*9cf0*/  FFMA.FTZ R47, R96, R180, R47 ;  /* 0x000000b4602f7223 */ /* 0x000fe4000001002f */
[----:B------:R-:W-:Y:S02]  /*9d00*/  FADD.FTZ R19, R130, R19 ;  /* 0x0000001382137221 */ /* 0x000fe40000010000 */
[----:B------:R-:W-:Y:S02]  /*9d10*/  FFMA.FTZ R48, R95, R181, R48 ;  /* 0x000000b55f307223 */ /* 0x000fe40000010030 */
[----:B------:R-:W-:-:S02]  /*9d20*/  FADD.FTZ R18, R73, R18 ;  /* 0x0000001249127221 */ /* 0x000fc40000010000 */
[----:B------:R-:W-:Y:S01]  /*9d30*/  FADD.FTZ R17, R128, R17 ;  /* 0x0000001180117221 */ /* 0x000fe20000010000 */
[----:B------:R-:W-:Y:S06]  /*9d40*/  BAR.SYNC.DEFER_BLOCKING 0x0 ;  /* 0x0000000000007b1d */ /* 0x000fec0000010000 */
[----:B------:R-:W-:Y:S05]  /*9d50*/  @P2 BRA `(.L_x_3035) ;  /* 0x000001b000002947 */ /* 0x000fea0003800000 */
[----:B-1----:R-:W-:Y:S01]  /*9d60*/  ULDC UR28, c[0x0][0x174] ;  /* 0x00005d00001c7ab9 */ /* 0x002fe20000000800 */
[----:B------:R-:W1:Y:S01]  /*9d70*/  LDS.128 R68, [0x6320] ;  /* 0x00632000ff447984 */ /* 0x000e620000000c00 */
[----:B------:R-:W-:Y:S02]  /*9d80*/  UISETP.NE.AND UP0, UPT, UR19, UR28, UPT ;  /* 0x0000001c1300728c */ /* 0x000fe4000bf05270 */
        /* <DEDUP_REMOVED lines=24> */
.L_x_3035:
[----:B-1----:R-:W-:Y:S05]  /*9f10*/  BSYNC B0 ;  /* 0x0000000000007941 */ /* 0x002fea0003800000 */
.L_x_3034:
        /* <DEDUP_REMOVED lines=8> */
.L_x_2935:
[----:B------:R-:W-:Y:S01]  /*9fa0*/  BAR.SYNC.DEFER_BLOCKING 0x0 ;  /* 0x0000000000007b1d */ /* 0x000fe20000010000 */
[----:B------:R-:W-:Y:S01]  /*9fb0*/  SHF.L.U32 R0, R99, 0x1, RZ ;  /* 0x0000000163007819 */ /* 0x000fe200000006ff */
[----:B------:R-:W-:Y:S01]  /*9fc0*/  UIADD3 UR7, UR19, -0x1, URZ ;  /* 0xffffffff13077890 */ /* 0x000fe2000fffe03f */
[----:B------:R-:W-:Y:S01]  /*9fd0*/  F2FP.PACK_AB R51, R41, R42 ;  /* 0x0000002a2933723e */ /* 0x000fe200000000ff */
[----:B------:R-:W-:Y:S01]  /*9fe0*/  UIADD3 UR26, UP1, UR26, -0x2000, URZ ;  /* 0xffffe0001a1a7890 */ /* 0x000fe2000ff3e03f */
[----:B------:R-:W-:Y:S01]  /*9ff0*/  LOP3.LUT R5, R0, 0xffffffc0, RZ, 0xc0, !PT ;  /* 0xffffffc000057812 */ /* 0x000fe200078ec0ff */
[----:B------:R-:W-:Y:S01]  /*a000*/  USHF.L.U32 UR8, UR7, 0xb, URZ ;  /* 0x0000000b07087899 */ /* 0x000fe2000800063f */
[----:B------:R-:W-:Y:S01]  /*a010*/  F2FP.PACK_AB R50, R43, R44 ;  /* 0x0000002c2b32723e */ /* 0x000fe200000000ff */
        /* <DEDUP_REMOVED lines=16> */
[----:B------:R-:W-:Y:S01]  /*a120*/  STS.128 [R4.X16], R48 ;  /* 0x0000003004007388 */ /* 0x000fe2000000cc00 */
[----:B------:R-:W-:Y:S01]  /*a130*/  ULDC.64 UR38, c[0x0][0x330] ;  /* 0x0000cc0000267ab9 */ /* 0x000fe20000000a00 */
[----:B------:R-:W-:Y:S01]  /*a140*/  LOP3.LUT R7, R5, 0x1f, R99, 0xf8, !PT ;  /* 0x0000001f05077812 */ /* 0x000fe200078ef863 */
[----:B------:R-:W-:Y:S01]  /*a150*/  UIMAD UR37, UR17, UR29, UR37 ;  /* 0x0000001d112572a4 */ /* 0x000fe2000f8e0225 */
[----:B------:R-:W-:Y:S01]  /*a160*/  STS.128 [R4.X16+0x10], R40 ;  /* 0x0000102804007388 */ /* 0x000fe2000000cc00 */
[----:B------:R-:W-:-:S06]  /*a170*/  NOP ;  /* 0x0000000000007918 */ /* 0x000fcc0000000000 */
[----:B------:R-:W0:Y:S01]  /*a180*/  LDS.128 R8, [R6.X16] ;  /* 0x0000000006087984 */ /* 0x000e22000000cc00 */
[----:B------:R-:W-:Y:S01]  /*a190*/  UIMAD.WIDE.U32 UR28, UR17, UR28, UR32 ;  /* 0x0000001c111c72a5 */ /* 0x000fe2000f8e0020 */
[----:B------:R-:W-:Y:S01]  /*a1a0*/  FADD.FTZ R5, R100, R17 ;  /* 0x0000001164057221 */ /* 0x000fe20000010000 */
[----:B------:R-:W-:Y:S01]  /*a1b0*/  F2FP.PACK_AB R16, R18, R17 ;  /* 0x000000111210723e */ /* 0x000fe200000000ff */
[----:B------:R-:W1:Y:S01]  /*a1c0*/  LDS.128 R12, [R6.X16+0x200] ;  /* 0x00020000060c7984 */ /* 0x000e62000000cc00 */
[----:B------:R-:W-:Y:S01]  /*a1d0*/  UIADD3 UR32, UR29, UR37, URZ ;  /* 0x000000251d207290 */ /* 0x000fe2000fffe03f */
[----:B------:R-:W-:Y:S01]  /*a1e0*/  FADD.FTZ R0, R5, R18 ;  /* 0x0000001205007221 */ /* 0x000fe20000010000 */
[----:B------:R-:W-:Y:S01]  /*a1f0*/  ULEA UR29, UP0, UR28, UR38, 0x1 ;  /* 0x000000261c1d7291 */ /* 0x000fe2000f80083f */
[----:B------:R-:W-:Y:S01]  /*a200*/  F2FP.PACK_AB R17, R20, R19 ;  /* 0x000000131411723e */ /* 0x000fe200000000ff */
[----:B------:R-:W-:Y:S01]  /*a210*/  UIADD3 UR24, UP2, UR24, -0x1000, URZ ;  /* 0xfffff00018187890 */ /* 0x000fe2000ff5e03f */
[----:B------:R-:W-:Y:S01]  /*a220*/  FADD.FTZ R5, R0, R19 ;  /* 0x0000001300057221 */ /* 0x000fe20000010000 */
[----:B------:R-:W-:Y:S01]  /*a230*/  ULEA.HI.X UR28, UR28, UR39, UR32, 0x1, UP0 ;  /* 0x000000271c1c7291 */ /* 0x000fe200080f0c20 */
[----:B------:R-:W-:Y:S01]  /*a240*/  F2FP.PACK_AB R19, R24, R23 ;  /* 0x000000171813723e */ /* 0x000fe200000000ff */
[----:B------:R-:W-:Y:S01]  /*a250*/  UIADD3 UR22, UP3, UR22, -0x1000, URZ ;  /* 0xfffff00016167890 */ /* 0x000fe2000ff7e03f */
        /* <DEDUP_REMOVED lines=11> */
[----:B------:R-:W-:Y:S01]  /*a310*/  UIMAD UR28, UR35, UR33, UR28 ;  /* 0x00000021231c72a4 */ /* 0x000fe2000f8e021c */
[----:B------:R-:W-:Y:S01]  /*a320*/  F2FP.PACK_AB R36, R26, R25 ;  /* 0x000000191a24723e */ /* 0x000fe200000000ff */
[----:B------:R-:W-:Y:S01]  /*a330*/  FADD.FTZ R21, R20, R21 ;  /* 0x0000001514157221 */ /* 0x000fe20000010000 */
[----:B------:R-:W-:-:S02]  /*a340*/  ULDC.64 UR32, c[0x0][0x300] ;  /* 0x0000c00000207ab9 */ /* 0x000fc40000000a00 */
        /* <DEDUP_REMOVED lines=8> */
[----:B0-----:R-:W-:Y:S01]  /*a3d0*/  STG.E.128 [R2.64], R8 ;  /* 0x0000000802007986 */ /* 0x001fe2000c101d1e */
[----:B------:R-:W-:-:S02]  /*a3e0*/  ULDC.64 UR32, c[0x0][0x340] ;  /* 0x0000d00000207ab9 */ /* 0x000fc40000000a00 */
[----:B------:R-:W-:Y:S01]  /*a3f0*/  UIADD3 UR28, UR9, UR28, URZ ;  /* 0x0000001c091c7290 */ /* 0x000fe2000fffe03f */
[----:B-1----:R0:W-:Y:S01]  /*a400*/  STG.E.128 [R2.64+0x200], R12 ;  /* 0x0002000c02007986 */ /* 0x0021e2000c101d1e */
[----:B------:R-:W-:Y:S01]  /*a410*/  ULEA UR9, UP0, UR8, UR32, 0x1 ;  /* 0x0000002008097291 */ /* 0x000fe2000f80083f */
[----:B------:R-:W-:Y:S01]  /*a420*/  FADD.FTZ R25, R24, R25 ;  /* 0x0000001918197221 */ /* 0x000fe20000010000 */
[----:B------:R-:W-:Y:S01]  /*a430*/  UIADD3 UR6, UR6, 0x1, URZ ;  /* 0x0000000106067890 */ /* 0x000fe2000fffe03f */
[----:B------:R-:W-:Y:S01]  /*a440*/  BAR.SYNC.DEFER_BLOCKING 0x0 ;  /* 0x0000000000007b1d */ /* 0x000fe20000010000 */
[----:B------:R-:W-:Y:S01]  /*a450*/  ULEA.HI.X UR8, UR8, UR33, UR28, 0x1, UP0 ;  /* 0x0000002108087291 */ /* 0x000fe200080f0c1c */
[----:B------:R-:W-:Y:S01]  /*a460*/  FADD.FTZ R26, R25, R26 ;  /* 0x0000001a191a7221 */ /* 0x000fe20000010000 */
[----:B------:R-:W-:Y:S02]  /*a470*/  UISETP.GT.AND UP0, UPT, UR19, 0x1, UPT ;  /* 0x000000011300788c */ /* 0x000fe4000bf04270 */
[----:B------:R-:W-:Y:S01]  /*a480*/  UIADD3.X UR27, UR27, -0x1, URZ, UP1, !UPT ;  /* 0xffffffff1b1b7890 */ /* 0x000fe20008ffe43f */
[----:B------:R-:W-:Y:S01]  /*a490*/  FADD.FTZ R27, R26, R27 ;  /* 0x0000001b1a1b7221 */ /* 0x000fe20000010000 */
[----:B------:R-:W-:-:S02]  /*a4a0*/  UIADD3.X UR25, UR25, -0x1, URZ, UP2, !UPT ;  /* 0xffffffff19197890 */ /* 0x000fc400097fe43f */
[----:B------:R-:W-:Y:S01]  /*a4b0*/  PLOP3.LUT P0, PT, PT, PT, UP0, 0x80, 0x0 ;  /* 0x000000000000781c */ /* 0x000fe20003f0f008 */
[----:B------:R-:W-:Y:S01]  /*a4c0*/  FADD.FTZ R28, R27, R28 ;  /* 0x0000001c1b1c7221 */ /* 0x000fe20000010000 */
[----:B------:R-:W-:Y:S02]  /*a4d0*/  UIADD3.X UR23, UR23, -0x1, URZ, UP3, !UPT ;  /* 0xffffffff17177890 */ /* 0x000fe40009ffe43f */
[----:B------:R-:W-:Y:S01]  /*a4e0*/  UIADD3.X UR21, UR21, -0x1, URZ, UP4, !UPT ;  /* 0xffffffff15157890 */ /* 0x000fe2000a7fe43f */
[----:B0-----:R-:W-:Y:S01]  /*a4f0*/  MOV R2, UR9 ;  /* 0x0000000900027c02 */ /* 0x001fe20008000f00 */
[----:B------:R-:W-:Y:S01]  /*a500*/  FADD.FTZ R29, R28, R29 ;  /* 0x0000001d1c1d7221 */ /* 0x000fe20000010000 */
[----:B------:R-:W-:Y:S01]  /*a510*/  MOV R3, UR8 ;  /* 0x0000000800037c02 */ /* 0x000fe20008000f00 */
[----:B------:R-:W-:Y:S02]  /*a520*/  UMOV UR19, UR7 ;  /* 0x0000000700137c82 */ /* 0x000fe40008000000 */
[----:B------:R-:W-:-:S02]  /*a530*/  FADD.FTZ R30, R29, R30 ;  /* 0x0000001e1d1e7221 */ /* 0x000fc40000010000 */
[----:B------:R-:W-:Y:S01]  /*a540*/  IMAD.WIDE R2, R7, 0x10, R2 ;  /* 0x0000001007027825 */ /* 0x000fe200078e0202 */
[----:B------:R-:W-:Y:S03]  /*a550*/  STS.128 [R4.X16], R16 ;  /* 0x0000001004007388 */ /* 0x000fe6000000cc00 */
[----:B------:R-:W-:Y:S01]  /*a560*/  FADD.FTZ R31, R30, R31 ;  /* 0x0000001f1e1f7221 */ /* 0x000fe20000010000 */
        /* <DEDUP_REMOVED lines=9> */
.L_x_2933:
        /* <DEDUP_REMOVED lines=34> */
.L_x_3039:
[----:B0-----:R-:W-:Y:S05]  /*a820*/  BSYNC B0 ;  /* 0x0000000000007941 */ /* 0x001fea0003800000 */
.L_x_3038:
[----:B------:R-:W-:Y:S01]  /*a830*/  BSSY B0, `(.L_x_3040) ;  /* 0x0000022000007945 */ /* 0x000fe20003800000 */
[----:B------:R-:W-:Y:S05]  /*a840*/  @!P0 BRA `(.L_x_3041) ;  /* 0x000001f000008947 */ /* 0x000fea0003800000 */
[----:B------:R-:W-:Y:S06]  /*a850*/  BAR.SYNC.DEFER_BLOCKING 0x0 ;  /* 0x0000000000007b1d */ /* 0x000fec0000010000 */
[----:B0-----:R-:W0:Y:S04]  /*a860*/  SHFL.DOWN P0, R3, R100, 0x1, 0x1f ;  /* 0x08201f0064037f89 */ /* 0x001e280000000000 */
        /* <DEDUP_REMOVED lines=29> */
.L_x_3041:
[----:B------:R-:W3:Y:S02]  /*aa40*/  S2R R11, SR_TID.X ;  /* 0x00000000000b7919 */ /* 0x000ee40000002100 */
.L_x_3042:
[----:B0-----:R-:W-:Y:S05]  /*aa50*/  BSYNC B0 ;  /* 0x0000000000007941 */ /* 0x001fea0003800000 */
.L_x_3040:
        /* <DEDUP_REMOVED lines=12> */
.L_x_3043:
        /* <DEDUP_REMOVED lines=32> */
.L_x_2940:
[----:B------:R-:W-:Y:S01]  /*ad20*/  HFMA2.MMA R74, -RZ, RZ, 0, 5.9604644775390625e-08 ;  /* 0x00000001ff4a7435 */ /* 0x000fe200000001ff */
[----:B------:R-:W-:-:S02]  /*ad30*/  MOV R75, R70 ;  /* 0x00000046004b7202 */ /* 0x000fc40000000f00 */
[----:B------:R-:W-:Y:S02]  /*ad40*/  MOV R72, RZ ;  /* 0x000000ff00487202 */ /* 0x000fe40000000f00 */
[----:B------:R-:W-:Y:S02]  /*ad50*/  MOV R71, 0xffffffff ;  /* 0xffffffff00477802 */ /* 0x000fe40000000f00 */
[----:B------:R-:W-:Y:S02]  /*ad60*/  MOV R68, 0xad80 ;  /* 0x0000ad8000447802 */ /* 0x000fe40000000f00 */
[----:B------:R-:W-:Y:S05]  /*ad70*/  CALL.REL.NOINC `($__internal_74_$__cuda_sm70_shflsync_up) ;  /* 0x00001ec000007944 */ /* 0x000fea0003c00000 */
[----:B-1----:R-:W-:Y:S01]  /*ad80*/  MOV R73, R71 ;  /* 0x0000004700497202 */ /* 0x002fe20000000f00 */
[----:B0-----:R-:W-:Y:S05]  /*ad90*/  BRA `(.L_x_3044) ;  /* 0xffff8b6000007947 */ /* 0x001fea000383ffff */
.L_x_2941:
[----:B------:R-:W-:Y:S01]  /*ada0*/  HFMA2.MMA R74, -RZ, RZ, 0, 5.9604644775390625e-08 ;  /* 0x00000001ff4a7435 */ /* 0x000fe200000001ff */
[----:B------:R-:W-:Y:S02]  /*adb0*/  MOV R75, R80 ;  /* 0x00000050004b7202 */ /* 0x000fe40000000f00 */
[----:B------:R-:W-:Y:S02]  /*adc0*/  MOV R72, RZ ;  /* 0x000000ff00487202 */ /* 0x000fe40000000f00 */
[----:B------:R-:W-:-:S02]  /*add0*/  MOV R71, 0xffffffff ;  /* 0xffffffff00477802 */ /* 0x000fc40000000f00 */
[----:B------:R-:W-:Y:S02]  /*ade0*/  MOV R68, 0xae00 ;  /* 0x0000ae0000447802 */ /* 0x000fe40000000f00 */
[----:B01----:R-:W-:Y:S05]  /*adf0*/  CALL.REL.NOINC `($__internal_74_$__cuda_sm70_shflsync_up) ;  /* 0x00001e4000007944 */ /* 0x003fea0003c00000 */
[----:B0-----:R-:W-:Y:S01]  /*ae00*/  HFMA2.MMA R74, -RZ, RZ, 0, 5.9604644775390625e-08 ;  /* 0x00000001ff4a7435 */ /* 0x001fe200000001ff */
[----:B-1----:R-:W-:Y:S02]  /*ae10*/  MOV R77, R71 ;  /* 0x00000047004d7202 */ /* 0x002fe40000000f00 */
[----:B------:R-:W-:Y:S02]  /*ae20*/  MOV R75, R82 ;  /* 0x00000052004b7202 */ /* 0x000fe40000000f00 */
[----:B------:R-:W-:Y:S02]  /*ae30*/  MOV R72, RZ ;  /* 0x000000ff00487202 */ /* 0x000fe40000000f00 */
[----:B------:R-:W-:Y:S02]  /*ae40*/  MOV R71, 0xffffffff ;  /* 0xffffffff00477802 */ /* 0x000fe40000000f00 */
[----:B------:R-:W-:Y:S02]  /*ae50*/  MOV R68, 0xae70 ;  /* 0x0000ae7000447802 */ /* 0x000fe40000000f00 */
[----:B------:R-:W-:Y:S05]  /*ae60*/  CALL.REL.NOINC `($__internal_74_$__cuda_sm70_shflsync_up) ;  /* 0x00001dd000007944 */ /* 0x000fea0003c00000 */
[----:B0-----:R-:W-:Y:S01]  /*ae70*/  HFMA2.MMA R74, -RZ, RZ, 0, 5.9604644775390625e-08 ;  /* 0x00000001ff4a7435 */ /* 0x001fe200000001ff */
[----:B-1----:R-:W-:-:S02]  /*ae80*/  MOV R79, R71 ;  /* 0x00000047004f7202 */ /* 0x002fc40000000f00 */
[----:B------:R-:W-:Y:S02]  /*ae90*/  MOV R75, R83 ;  /* 0x00000053004b7202 */ /* 0x000fe40000000f00 */
[----:B------:R-:W-:Y:S02]  /*aea0*/  MOV R72, RZ ;  /* 0x000000ff00487202 */ /* 0x000fe40000000f00 */
[----:B------:R-:W-:Y:S02]  /*aeb0*/  MOV R71, 0xffffffff ;  /* 0xffffffff00477802 */ /* 0x000fe40000000f00 */
[----:B------:R-:W-:Y:S02]  /*aec0*/  MOV R68, 0xaee0 ;  /* 0x0000aee000447802 */ /* 0x000fe40000000f00 */
[----:B------:R-:W-:Y:S05]  /*aed0*/  CALL.REL.NOINC `($__internal_74_$__cuda_sm70_shflsync_up) ;  /* 0x00001d6000007944 */ /* 0x000fea0003c00000 */
[----:B0-----:R-:W-:Y:S01]  /*aee0*/  FMUL.FTZ R74, R80, R79 ;  /* 0x0000004f504a7220 */ /* 0x001fe20000410000 */
[----:B------:R-:W-:Y:S01]  /*aef0*/  ISETP.GE.AND P0, PT, R98, 0x1, PT ;  /* 0x000000016200780c */ /* 0x000fe20003f06270 */
[C---:B------:R-:W-:Y:S02]  /*af00*/  FMUL.FTZ R68, R80.reuse, R77 ;  /* 0x0000004d50447220 */ /* 0x040fe40000410000 */
[----:B-1----:R-:W-:-:S02]  /*af10*/  FMUL.FTZ R72, R80, R71 ;  /* 0x0000004750487220 */ /* 0x002fc40000410000 */
[----:B------:R-:W-:Y:S01]  /*af20*/  FFMA.FTZ R74, R70, R71, R74 ;  /* 0x00000047464a7223 */ /* 0x000fe2000001004a */
[----:B------:R-:W-:Y:S01]  /*af30*/  MOV R71, 0xffffffff ;  /* 0xffffffff00477802 */ /* 0x000fe20000000f00 */
[-C--:B------:R-:W-:Y:S02]  /*af40*/  FMUL.FTZ R69, R80, R73.reuse ;  /* 0x0000004950457220 */ /* 0x080fe40000410000 */
[C---:B------:R-:W-:Y:S01]  /*af50*/  FFMA.FTZ R75, R70.reuse, R73, -R68 ;  /* 0x00000049464b7223 */ /* 0x040fe20000010844 */
[----:B------:R-:W-:Y:S01]  /*af60*/  MOV R68, 0xb030 ;  /* 0x0000b03000447802 */ /* 0x000fe20000000f00 */
[C---:B------:R-:W-:Y:S01]  /*af70*/  FFMA.FTZ R73, R70.reuse, R79, -R72 ;  /* 0x0000004f46497223 */ /* 0x040fe20000010848 */
[----:B------:R-:W-:Y:S01]  /*af80*/  MOV R72, RZ ;  /* 0x000000ff00487202 */ /* 0x000fe20000000f00 */
[C---:B------:R-:W-:Y:S02]  /*af90*/  FADD.FTZ R74, R83.reuse, R74 ;  /* 0x0000004a534a7221 */ /* 0x040fe40000010000 */
        /* <DEDUP_REMOVED lines=8> */
[----:B------:R-:W-:Y:S05]  /*b020*/  CALL.REL.NOINC `($__internal_74_$__cuda_sm70_shflsync_up) ;  /* 0x00001c1000007944 */ /* 0x000fea0003c00000 */
[----:B0-----:R-:W-:Y:S01]  /*b030*/  HFMA2.MMA R74, -RZ, RZ, 0, 1.1920928955078125e-07 ;  /* 0x00000002ff4a7435 */ /* 0x001fe200000001ff */
[----:B-1----:R-:W-:Y:S02]  /*b040*/  MOV R70, R71 ;  /* 0x0000004700467202 */ /* 0x002fe40000000f00 */
[----:B------:R-:W-:Y:S02]  /*b050*/  MOV R75, R79 ;  /* 0x0000004f004b7202 */ /* 0x000fe40000000f00 */
[----:B------:R-:W-:Y:S02]  /*b060*/  MOV R72, RZ ;  /* 0x000000ff00487202 */ /* 0x000fe40000000f00 */
[----:B------:R-:W-:Y:S02]  /*b070*/  MOV R71, 0xffffffff ;  /* 0xffffffff00477802 */ /* 0x000fe40000000f00 */
[----:B------:R-:W-:-:S02]  /*b080*/  MOV R68, 0xb0a0 ;  /* 0x0000b0a000447802 */ /* 0x000fc40000000f00 */
[----:B------:R-:W-:Y:S05]  /*b090*/  CALL.REL.NOINC `($__internal_74_$__cuda_sm70_shflsync_up) ;  /* 0x00001ba000007944 */ /* 0x000fea0003c00000 */
[----:B0-----:R-:W-:Y:S01]  /*b0a0*/  HFMA2.MMA R74, -RZ, RZ, 0, 1.1920928955078125e-07 ;  /* 0x00000002ff4a7435 */ /* 0x001fe200000001ff */
[----:B-1----:R-:W-:-:S02]  /*b0b0*/  MOV R73, R71 ;  /* 0x0000004700497202 */ /* 0x002fc40000000f00 */
[----:B------:R-:W-:Y:S02]  /*b0c0*/  MOV R75, R82 ;  /* 0x00000052004b7202 */ /* 0x000fe40000000f00 */
[----:B------:R-:W-:Y:S02]  /*b0d0*/  MOV R72, RZ ;  /* 0x000000ff00487202 */ /* 0x000fe40000000f00 */
[----:B------:R-:W-:Y:S02]  /*b0e0*/  MOV R71, 0xffffffff ;  /* 0xffffffff00477802 */ /* 0x000fe40000000f00 */
[----:B------:R-:W-:Y:S02]  /*b0f0*/  MOV R68, 0xb110 ;  /* 0x0000b11000447802 */ /* 0x000fe40000000f00 */
[----:B------:R-:W-:Y:S05]  /*b100*/  CALL.REL.NOINC `($__internal_74_$__cuda_sm70_shflsync_up) ;  /* 0x00001b3000007944 */ /* 0x000fea0003c00000 */
[----:B0-----:R-:W-:Y:S01]  /*b110*/  HFMA2.MMA R74, -RZ, RZ, 0, 1.1920928955078125e-07 ;  /* 0x00000002ff4a7435 */ /* 0x001fe200000001ff */
[----:B-1----:R-:W-:Y:S02]  /*b120*/  MOV R76, R71 ;  /* 0x00000047004c7202 */ /* 0x002fe40000000f00 */
[----:B------:R-:W-:Y:S02]  /*b130*/  MOV R75, R83 ;  /* 0x00000053004b7202 */ /* 0x000fe40000000f00 */
[----:B------:R-:W-:-:S02]  /*b140*/  MOV R72, RZ ;  /* 0x000000ff00487202 */ /* 0x000fc40000000f00 */
[----:B------:R-:W-:Y:S02]  /*b150*/  MOV R71, 0xffffffff ;  /* 0xffffffff00477802 */ /* 0x000fe40000000f00 */
[----:B------:R-:W-:Y:S02]  /*b160*/  MOV R68, 0xb180 ;  /* 0x0000b18000447802 */ /* 0x000fe40000000f00 */
[----:B------:R-:W-:Y:S05]  /*b170*/  CALL.REL.NOINC `($__internal_74_$__cuda_sm70_shflsync_up) ;  /* 0x00001ac000007944 */ /* 0x000fea0003c00000 */
[----:B------:R-:W-:Y:S01]  /*b180*/  ISETP.GE.AND P0, PT, R98, 0x2, PT ;  /* 0x000000026200780c */ /* 0x000fe20003f06270 */
[-C--:B------:R-:W-:Y:S02]  /*b190*/  FMUL.FTZ R68, R70, R79.reuse ;  /* 0x0000004f46447220 */ /* 0x080fe40000410000 */
[----:B0-----:R-:W-:Y:S02]  /*b1a0*/  FMUL.FTZ R72, R76, R79 ;  /* 0x0000004f4c487220 */ /* 0x001fe40000410000 */
[----:B-1----:R-:W-:Y:S02]  /*b1b0*/  FMUL.FTZ R69, R79, R71 ;  /* 0x000000474f457220 */ /* 0x002fe40000410000 */
[C---:B------:R-:W-:Y:S02]  /*b1c0*/  FFMA.FTZ R74, R73.reuse, R77, R68 ;  /* 0x0000004d494a7223 */ /* 0x040fe40000010044 */
[----:B------:R-:W-:-:S02]  /*b1d0*/  FMUL.FTZ R68, R73, R79 ;  /* 0x0000004f49447220 */ /* 0x000fc40000410000 */
        /* <DEDUP_REMOVED lines=9> */
[----:B------:R-:W-:Y:S02]  /*b270*/  MOV R75, R77 ;  /* 0x0000004d004b7202 */ /* 0x000fe40000000f00 */
[----:B------:R-:W-:-:S02]  /*b280*/  MOV R68, 0xb2a0 ;  /* 0x0000b2a000447802 */ /* 0x000fc40000000f00 */
[----:B------:R-:W-:Y:S05]  /*b290*/  CALL.REL.NOINC `($__internal_74_$__cuda_sm70_shflsync_up) ;  /* 0x000019a000007944 */ /* 0x000fea0003c00000 */
[----:B0-----:R-:W-:Y:S01]  /*b2a0*/  HFMA2.MMA R74, -RZ, RZ, 0, 2.384185791015625e-07 ;  /* 0x00000004ff4a7435 */ /* 0x001fe200000001ff */
[----:B-1----:R-:W-:-:S02]  /*b2b0*/  MOV R70, R71 ;  /* 0x0000004700467202 */ /* 0x002fc40000000f00 */
[----:B------:R-:W-:Y:S02]  /*b2c0*/  MOV R75, R79 ;  /* 0x0000004f004b7202 */ /* 0x000fe40000000f00 */
[----:B------:R-:W-:Y:S02]  /*b2d0*/  MOV R72, RZ ;  /* 0x000000ff00487202 */ /* 0x000fe40000000f00 */
[----:B------:R-:W-:Y:S02]  /*b2e0*/  MOV R71, 0xffffffff ;  /* 0xffffffff00477802 */ /* 0x000fe40000000f00 */
[----:B------:R-:W-:Y:S02]  /*b2f0*/  MOV R68, 0xb310 ;  /* 0x0000b31000447802 */ /* 0x000fe40000000f00 */
[----:B------:R-:W-:Y:S05]  /*b300*/  CALL.REL.NOINC `($__internal_74_$__cuda_sm70_shflsync_up) ;  /* 0x0000193000007944 */ /* 0x000fea0003c00000 */
[----:B0-----:R-:W-:Y:S01]  /*b310*/  HFMA2.MMA R74, -RZ, RZ, 0, 2.384185791015625e-07 ;  /* 0x00000004ff4a7435 */ /* 0x001fe200000001ff */
[----:B-1----:R-:W-:Y:S02]  /*b320*/  MOV R73, R71 ;  /* 0x0000004700497202 */ /* 0x002fe40000000f00 */
[----:B------:R-:W-:Y:S02]  /*b330*/  MOV R75, R82 ;  /* 0x00000052004b7202 */ /* 0x000fe40000000f00 */
[----:B------:R-:W-:-:S02]  /*b340*/  MOV R72, RZ ;  /* 0x000000ff00487202 */ /* 0x000fc40000000f00 */
[----:B------:R-:W-:Y:S02]  /*b350*/  MOV R71, 0xffffffff ;  /* 0xffffffff00477802 */ /* 0x000fe40000000f00 */
[----:B------:R-:W-:Y:S02]  /*b360*/  MOV R68, 0xb380 ;  /* 0x0000b38000447802 */ /* 0x000fe40000000f00 */
[----:B------:R-:W-:Y:S05]  /*b370*/  CALL.REL.NOINC `($__internal_74_$__cuda_sm70_shflsync_up) ;  /* 0x000018c000007944 */ /* 0x000fea0003c00000 */
[----:B0-----:R-:W-:Y:S01]  /*b380*/  HFMA2.MMA R74, -RZ, RZ, 0, 2.384185791015625e-07 ;  /* 0x00000004ff4a7435 */ /* 0x001fe200000001ff */
[----:B-1----:R-:W-:Y:S02]  /*b390*/  MOV R76, R71 ;  /* 0x00000047004c7202 */ /* 0x002fe40000000f00 */
[----:B------:R-:W-:Y:S02]  /*b3a0*/  MOV R75, R83 ;  /* 0x00000053004b7202 */ /* 0x000fe40000000f00 */
[----:B------:R-:W-:Y:S02]  /*b3b0*/  MOV R72, RZ ;  /* 0x000000ff00487202 */ /* 0x000fe40000000f00 */
[----:B------:R-:W-:Y:S02]  /*b3c0*/  MOV R71, 0xffffffff ;  /* 0xffffffff00477802 */ /* 0x000fe40000000f00 */
[----:B------:R-:W-:-:S02]  /*b3d0*/  MOV R68, 0xb3f0 ;  /* 0x0000b3f000447802 */ /* 0x000fc40000000f00 */
[----:B------:R-:W-:Y:S05]  /*b3e0*/  CALL.REL.NOINC `($__internal_74_$__cuda_sm70_shflsync_up) ;  /* 0x0000185000007944 */ /* 0x000fea0003c00000 */
[----:B------:R-:W-:Y:S01]  /*b3f0*/  ISETP.GE.AND P0, PT, R98, 0x4, PT ;  /* 0x000000046200780c */ /* 0x000fe20003f06270 */
[----:B------:R-:W-:-:S02]  /*b400*/  FMUL.FTZ R68, R70, R79 ;  /* 0x0000004f46447220 */ /* 0x000fc40000410000 */
[----:B-1----:R-:W-:Y:S02]  /*b410*/  FMUL.FTZ R69, R79, R71 ;  /* 0x000000474f457220 */ /* 0x002fe40000410000 */
[C---:B0-----:R-:W-:Y:S02]  /*b420*/  FMUL.FTZ R72, R76.reuse, R79 ;  /* 0x0000004f4c487220 */ /* 0x041fe40000410000 */
[C---:B------:R-:W-:Y:S02]  /*b430*/  FFMA.FTZ R74, R73.reuse, R77, R68 ;  /* 0x0000004d494a7223 */ /* 0x040fe40000010044 */
[----:B------:R-:W-:Y:S02]  /*b440*/  FMUL.FTZ R68, R73, R79 ;  /* 0x0000004f49447220 */ /* 0x000fe40000410000 */
        /* <DEDUP_REMOVED lines=9> */
[----:B------:R-:W-:-:S02]  /*b4e0*/  MOV R75, R77 ;  /* 0x0000004d004b7202 */ /* 0x000fc40000000f00 */
[----:B------:R-:W-:Y:S02]  /*b4f0*/  MOV R68, 0xb510 ;  /* 0x0000b51000447802 */ /* 0x000fe40000000f00 */
[----:B------:R-:W-:Y:S05]  /*b500*/  CALL.REL.NOINC `($__internal_74_$__cuda_sm70_shflsync_up) ;  /* 0x0000173000007944 */ /* 0x000fea0003c00000 */
[----:B0-----:R-:W-:Y:S01]  /*b510*/  HFMA2.MMA R74, -RZ, RZ, 0, 4.76837158203125e-07 ;  /* 0x00000008ff4a7435 */ /* 0x001fe200000001ff */
[----:B-1----:R-:W-:Y:S02]  /*b520*/  MOV R70, R71 ;  /* 0x0000004700467202 */ /* 0x002fe40000000f00 */
[----:B------:R-:W-:Y:S02]  /*b530*/  MOV R75, R79 ;  /* 0x0000004f004b7202 */ /* 0x000fe40000000f00 */
[----:B------:R-:W-:Y:S02]  /*b540*/  MOV R72, RZ ;  /* 0x000000ff00487202 */ /* 0x000fe40000000f00 */
[----:B------:R-:W-:Y:S02]  /*b550*/  MOV R71, 0xffffffff ;  /* 0xffffffff00477802 */ /* 0x000fe40000000f00 */
[----:B------:R-:W-:Y:S02]  /*b560*/  MOV R68, 0xb580 ;  /* 0x0000b58000447802 */ /* 0x000fe40000000f00 */
[----:B------:R-:W-:Y:S05]  /*b570*/  CALL.REL.NOINC `($__internal_74_$__cuda_sm70_shflsync_up) ;  /* 0x000016c000007944 */ /* 0x000fea0003c00000 */
[----:B0-----:R-:W-:Y:S01]  /*b580*/  HFMA2.MMA R74, -RZ, RZ, 0, 4.76837158203125e-07 ;  /* 0x00000008ff4a7435 */ /* 0x001fe200000001ff */
[----:B-1----:R-:W-:-:S02]  /*b590*/  MOV R73, R71 ;  /* 0x0000004700497202 */ /* 0x002fc40000000f00 */
[----:B------:R-:W-:Y:S02]  /*b5a0*/  MOV R75, R82 ;  /* 0x00000052004b7202 */ /* 0x000fe40000000f00 */
[----:B------:R-:W-:Y:S02]  /*b5b0*/  MOV R72, RZ ;  /* 0x000000ff00487202 */ /* 0x000fe40000000f00 */
[----:B------:R-:W-:Y:S02]  /*b5c0*/  MOV R71, 0xffffffff ;  /* 0xffffffff00477802 */ /* 0x000fe40000000f00 */
[----:B------:R-:W-:Y:S02]  /*b5d0*/  MOV R68, 0xb5f0 ;  /* 0x0000b5f000447802 */ /* 0x000fe40000000f00 */
[----:B------:R-:W-:Y:S05]  /*b5e0*/  CALL.REL.NOINC `($__internal_74_$__cuda_sm70_shflsync_up) ;  /* 0x0000165000007944 */ /* 0x000fea0003c00000 */
[----:B0-----:R-:W-:Y:S01]  /*b5f0*/  HFMA2.MMA R74, -RZ, RZ, 0, 4.76837158203125e-07 ;  /* 0x00000008ff4a7435 */ /* 0x001fe200000001ff */
        /* <DEDUP_REMOVED lines=21> */
[-C--:B------:R-:W-:Y:S02]  /*b750*/  MOV R70, R77.reuse ;  /* 0x0000004d00467202 */ /* 0x080fe40000000f00 */
[----:B------:R-:W-:-:S02]  /*b760*/  MOV R75, R77 ;  /* 0x0000004d004b7202 */ /* 0x000fc40000000f00 */
[----:B------:R-:W-:Y:S02]  /*b770*/  MOV R76, R83 ;  /* 0x00000053004c7202 */ /* 0x000fe40000000f00 */
[----:B------:R-:W-:Y:S02]  /*b780*/  MOV R73, R82 ;  /* 0x0000005200497202 */ /* 0x000fe40000000f00 */
[----:B------:R-:W-:Y:S02]  /*b790*/  MOV R77, R79 ;  /* 0x0000004f004d7202 */ /* 0x000fe40000000f00 */
[----:B------:R-:W-:Y:S02]  /*b7a0*/  MOV R68, 0xb7c0 ;  /* 0x0000b7c000447802 */ /* 0x000fe40000000f00 */
[----:B------:R-:W-:Y:S05]  /*b7b0*/  CALL.REL.NOINC `($__internal_74_$__cuda_sm70_shflsync_up) ;  /* 0x0000148000007944 */ /* 0x000fea0003c00000 */
[----:B0-----:R-:W-:Y:S01]  /*b7c0*/  HFMA2.MMA R74, -RZ, RZ, 0, 9.5367431640625e-07 ;  /* 0x00000010ff4a7435 */ /* 0x001fe200000001ff */
[----:B-1----:R-:W-:Y:S02]  /*b7d0*/  MOV R78, R71 ;  /* 0x00000047004e7202 */ /* 0x002fe40000000f00 */
[----:B------:R-:W-:Y:S02]  /*b7e0*/  MOV R75, R79 ;  /* 0x0000004f004b7202 */ /* 0x000fe40000000f00 */
[----:B------:R-:W-:-:S02]  /*b7f0*/  MOV R72, RZ ;  /* 0x000000ff00487202 */ /* 0x000fc40000000f00 */
[----:B------:R-:W-:Y:S02]  /*b800*/  MOV R71, 0xffffffff ;  /* 0xffffffff00477802 */ /* 0x000fe40000000f00 */
[----:B------:R-:W-:Y:S02]  /*b810*/  MOV R68, 0xb830 ;  /* 0x0000b83000447802 */ /* 0x000fe40000000f00 */
[----:B------:R-:W-:Y:S05]  /*b820*/  CALL.REL.NOINC `($__internal_74_$__cuda_sm70_shflsync_up) ;  /* 0x0000141000007944 */ /* 0x000fea0003c00000 */
[----:B0-----:R-:W-:Y:S01]  /*b830*/  HFMA2.MMA R74, -RZ, RZ, 0, 9.5367431640625e-07 ;  /* 0x00000010ff4a7435 */ /* 0x001fe200000001ff */
[----:B-1----:R-:W-:Y:S02]  /*b840*/  MOV R80, R71 ;  /* 0x0000004700507202 */ /* 0x002fe40000000f00 */
[----:B------:R-:W-:Y:S02]  /*b850*/  MOV R75, R82 ;  /* 0x00000052004b7202 */ /* 0x000fe40000000f00 */
[----:B------:R-:W-:Y:S02]  /*b860*/  MOV R72, RZ ;  /* 0x000000ff00487202 */ /* 0x000fe40000000f00 */
[----:B------:R-:W-:Y:S02]  /*b870*/  MOV R71, 0xffffffff ;  /* 0xffffffff00477802 */ /* 0x000fe40000000f00 */
[----:B------:R-:W-:-:S02]  /*b880*/  MOV R68, 0xb8a0 ;  /* 0x0000b8a000447802 */ /* 0x000fc40000000f00 */
[----:B------:R-:W-:Y:S05]  /*b890*/  CALL.REL.NOINC `($__internal_74_$__cuda_sm70_shflsync_up) ;  /* 0x000013a000007944 */ /* 0x000fea0003c00000 */
[----:B0-----:R-:W-:Y:S01]  /*b8a0*/  HFMA2.MMA R74, -RZ, RZ, 0, 9.5367431640625e-07 ;  /* 0x00000010ff4a7435 */ /* 0x001fe200000001ff */
[----:B-1----:R-:W-:-:S02]  /*b8b0*/  MOV R232, R71 ;  /* 0x0000004700e87202 */ /* 0x002fc40000000f00 */
[----:B------:R-:W-:Y:S02]  /*b8c0*/  MOV R75, R83 ;  /* 0x00000053004b7202 */ /* 0x000fe40000000f00 */
[----:B------:R-:W-:Y:S02]  /*b8d0*/  MOV R72, RZ ;  /* 0x000000ff00487202 */ /* 0x000fe40000000f00 */
[----:B------:R-:W-:Y:S02]  /*b8e0*/  MOV R71, 0xffffffff ;  /* 0xffffffff00477802 */ /* 0x000fe40000000f00 */
[----:B------:R-:W-:Y:S02]  /*b8f0*/  MOV R68, 0xb910 ;  /* 0x0000b91000447802 */ /* 0x000fe40000000f00 */
[----:B------:R-:W-:Y:S05]  /*b900*/  CALL.REL.NOINC `($__internal_74_$__cuda_sm70_shflsync_up) ;  /* 0x0000133000007944 */ /* 0x000fea0003c00000 */
[----:B01----:R-:W-:Y:S05]  /*b910*/  BRA `(.L_x_3045) ;  /* 0xffff844000007947 */ /* 0x003fea000383ffff */
.L_x_2946:
[----:B------:R-:W-:Y:S01]  /*b920*/  HFMA2.MMA R74, -RZ, RZ, 0, 5.9604644775390625e-08 ;  /* 0x00000001ff4a7435 */ /* 0x000fe200000001ff */
[----:B------:R-:W-:Y:S02]  /*b930*/  MOV R75, R79 ;  /* 0x0000004f004b7202 */ /* 0x000fe40000000f00 */
[----:B0-----:R-:W-:Y:S02]  /*b940*/  MOV R72, RZ ;  /* 0x000000ff00487202 */ /* 0x001fe40000000f00 */
[----:B------:R-:W-:-:S02]  /*b950*/  MOV R71, 0xffffffff ;  /* 0xffffffff00477802 */ /* 0x000fc40000000f00 */
[----:B-1----:R-:W-:Y:S02]  /*b960*/  MOV R68, 0xb980 ;  /* 0x0000b98000447802 */ /* 0x002fe40000000f00 */
[----:B------:R-:W-:Y:S05]  /*b970*/  CALL.REL.NOINC `($__internal_74_$__cuda_sm70_shflsync_up) ;  /* 0x000012c000007944 */ /* 0x000fea0003c00000 */
        /* <DEDUP_REMOVED lines=14> */
[----:B0-----:R-:W-:Y:S01]  /*ba60*/  HFMA2.MMA R74, -RZ, RZ, 0, 5.9604644775390625e-08 ;  /* 0x00000001ff4a7435 */ /* 0x001fe200000001ff */
[----:B-1----:R-:W-:Y:S02]  /*ba70*/  MOV R70, R71 ;  /* 0x0000004700467202 */ /* 0x002fe40000000f00 */
[----:B------:R-:W-:Y:S02]  /*ba80*/  MOV R75, R76 ;  /* 0x0000004c004b7202 */ /* 0x000fe40000000f00 */
[----:B------:R-:W-:-:S02]  /*ba90*/  MOV R72, RZ ;  /* 0x000000ff00487202 */ /* 0x000fc40000000f00 */
[----:B------:R-:W-:Y:S02]  /*baa0*/  MOV R71, 0xffffffff ;  /* 0xffffffff00477802 */ /* 0x000fe40000000f00 */
[----:B------:R-:W-:Y:S02]  /*bab0*/  MOV R68, 0xbad0 ;  /* 0x0000bad000447802 */ /* 0x000fe40000000f00 */
[----:B------:R-:W-:Y:S05]  /*bac0*/  CALL.REL.NOINC `($__internal_74_$__cuda_sm70_shflsync_up) ;  /* 0x0000117000007944 */ /* 0x000fea0003c00000 */
[----:B-1----:R-:W-:Y:S01]  /*bad0*/  MOV R83, R71 ;  /* 0x0000004700537202 */ /* 0x002fe20000000f00 */
[----:B------:R-:W-:Y:S01]  /*bae0*/  HFMA2.MMA R71, -RZ, RZ, 0, 0 ;  /* 0x00000000ff477435 */ /* 0x000fe200000001ff */
[----:B------:R-:W-:Y:S02]  /*baf0*/  MOV R73, R70 ;  /* 0x0000004600497202 */ /* 0x000fe40000000f00 */
[----:B0-----:R-:W-:Y:S02]  /*bb00*/  MOV R72, R56 ;  /* 0x0000003800487202 */ /* 0x001fe40000000f00 */
[----:B------:R-:W-:Y:S02]  /*bb10*/  MOV R68, 0x1f ;  /* 0x0000001f00447802 */ /* 0x000fe40000000f00 */
[----:B------:R-:W-:-:S02]  /*bb20*/  MOV R69, 0xffffffff ;  /* 0xffffffff00457802 */ /* 0x000fc40000000f00 */
[----:B------:R-:W-:Y:S02]  /*bb30*/  MOV R70, 0xbb50 ;  /* 0x0000bb5000467802 */ /* 0x000fe40000000f00 */
[----:B------:R-:W-:Y:S05]  /*bb40*/  CALL.REL.NOINC `($__internal_73_$__cuda_sm70_shflsync_idx_p) ;  /* 0x000010a000007944 */ /* 0x000fea0003c00000 */
[----:B0-----:R-:W-:Y:S01]  /*bb50*/  HFMA2.MMA R71, -RZ, RZ, 0, 0 ;  /* 0x00000000ff477435 */ /* 0x001fe200000001ff */
[----:B-1----:R-:W-:Y:S02]  /*bb60*/  MOV R82, R68 ;  /* 0x0000004400527202 */ /* 0x002fe40000000f00 */
[----:B------:R-:W-:Y:S02]  /*bb70*/  MOV R72, R57 ;  /* 0x0000003900487202 */ /* 0x000fe40000000f00 */
[----:B------:R-:W-:Y:S02]  /*bb80*/  MOV R68, 0x1f ;  /* 0x0000001f00447802 */ /* 0x000fe40000000f00 */
[----:B------:R-:W-:Y:S02]  /*bb90*/  MOV R69, 0xffffffff ;  /* 0xffffffff00457802 */ /* 0x000fe40000000f00 */
[----:B------:R-:W-:Y:S02]  /*bba0*/  MOV R70, 0xbbc0 ;  /* 0x0000bbc000467802 */ /* 0x000fe40000000f00 */
[----:B------:R-:W-:Y:S05]  /*bbb0*/  CALL.REL.NOINC `($__internal_73_$__cuda_sm70_shflsync_idx_p) ;  /* 0x0000103000007944 */ /* 0x000fea0003c00000 */
[----:B0-----:R-:W-:Y:S01]  /*bbc0*/  HFMA2.MMA R71, -RZ, RZ, 0, 0 ;  /* 0x00000000ff477435 */ /* 0x001fe200000001ff */
[----:B-1----:R-:W-:-:S02]  /*bbd0*/  MOV R87, R68 ;  /* 0x0000004400577202 */ /* 0x002fc40000000f00 */
[----:B------:R-:W-:Y:S02]  /*bbe0*/  MOV R72, R58 ;  /* 0x0000003a00487202 */ /* 0x000fe40000000f00 */
[----:B------:R-:W-:Y:S02]  /*bbf0*/  MOV R68, 0x1f ;  /* 0x0000001f00447802 */ /* 0x000fe40000000f00 */
[----:B------:R-:W-:Y:S02]  /*bc00*/  MOV R69, 0xffffffff ;  /* 0xffffffff00457802 */ /* 0x000fe40000000f00 */
[----:B------:R-:W-:Y:S02]  /*bc10*/  MOV R70, 0xbc30 ;  /* 0x0000bc3000467802 */ /* 0x000fe40000000f00 */
[----:B------:R-:W-:Y:S05]  /*bc20*/  CALL.REL.NOINC `($__internal_73_$__cuda_sm70_shflsync_idx_p) ;  /* 0x00000fc000007944 */ /* 0x000fea0003c00000 */
[----:B0-----:R-:W-:Y:S01]  /*bc30*/  HFMA2.MMA R71, -RZ, RZ, 0, 0 ;  /* 0x00000000ff477435 */ /* 0x001fe200000001ff */
[----:B-1----:R-:W-:Y:S02]  /*bc40*/  MOV R231, R68 ;  /* 0x0000004400e77202 */ /* 0x002fe40000000f00 */
[----:B------:R-:W-:Y:S02]  /*bc50*/  MOV R72, R59 ;  /* 0x0000003b00487202 */ /* 0x000fe40000000f00 */
[----:B------:R-:W-:-:S02]  /*bc60*/  MOV R68, 0x1f ;  /* 0x0000001f00447802 */ /* 0x000fc40000000f00 */
[----:B------:R-:W-:Y:S02]  /*bc70*/  MOV R69, 0xffffffff ;  /* 0xffffffff00457802 */ /* 0x000fe40000000f00 */
[----:B------:R-:W-:Y:S02]  /*bc80*/  MOV R70, 0xbca0 ;  /* 0x0000bca000467802 */ /* 0x000fe40000000f00 */
[----:B------:R-:W-:Y:S05]  /*bc90*/  CALL.REL.NOINC `($__internal_73_$__cuda_sm70_shflsync_idx_p) ;  /* 0x00000f5000007944 */ /* 0x000fea0003c00000 */
[----:B-1----:R-:W-:Y:S01]  /*bca0*/  MOV R75, R68 ;  /* 0x00000044004b7202 */ /* 0x002fe20000000f00 */
[----:B0-----:R-:W-:Y:S05]  /*bcb0*/  BRA `(.L_x_3046) ;  /* 0xffff83c000007947 */ /* 0x001fea000383ffff */
.L_x_2949:
[----:B------:R-:W-:Y:S01]  /*bcc0*/  HFMA2.MMA R75, -RZ, RZ, 0, 5.9604644775390625e-08 ;  /* 0x00000001ff4b7435 */ /* 0x000fe200000001ff */
[----:B------:R-:W-:Y:S02]  /*bcd0*/  MOV R74, R78 ;  /* 0x0000004e004a7202 */ /* 0x000fe40000000f00 */
[----:B------:R-:W-:Y:S02]  /*bce0*/  MOV R242, 0x1f ;  /* 0x0000001f00f27802 */ /* 0x000fe40000000f00 */
[----:B------:R-:W-:Y:S02]  /*bcf0*/  MOV R81, 0xffffffff ;  /* 0xffffffff00517802 */ /* 0x000fe40000000f00 */
[----:B------:R-:W-:-:S02]  /*bd00*/  MOV R68, 0xbd20 ;  /* 0x0000bd2000447802 */ /* 0x000fc40000000f00 */
[----:B------:R-:W-:Y:S05]  /*bd10*/  CALL.REL.NOINC `($__internal_72_$__cuda_sm70_shflsync_down) ;  /* 0x00000e9000007944 */ /* 0x000fea0003c00000 */
[----:B-1----:R-:W-:Y:S01]  /*bd20*/  MOV R70, R242 ;  /* 0x000000f200467202 */ /* 0x002fe20000000f00 */
[----:B0-----:R-:W-:Y:S05]  /*bd30*/  BRA `(.L_x_3047) ;  /* 0xffff994000007947 */ /* 0x001fea000383ffff */
.L_x_2950:
[----:B------:R-:W-:Y:S01]  /*bd40*/  HFMA2.MMA R75, -RZ, RZ, 0, 5.9604644775390625e-08 ;  /* 0x00000001ff4b7435 */ /* 0x000fe200000001ff */
[----:B------:R-:W-:-:S02]  /*bd50*/  MOV R74, R79 ;  /* 0x0000004f004a7202 */ /* 0x000fc40000000f00 */
[----:B------:R-:W-:Y:S02]  /*bd60*/  MOV R242, 0x1f ;  /* 0x0000001f00f27802 */ /* 0x000fe40000000f00 */
[----:B------:R-:W-:Y:S02]  /*bd70*/  MOV R81, 0xffffffff ;  /* 0xffffffff00517802 */ /* 0x000fe40000000f00 */
[----:B------:R-:W-:Y:S02]  /*bd80*/  MOV R68, 0xbda0 ;  /* 0x0000bda000447802 */ /* 0x000fe40000000f00 */
[----:B01----:R-:W-:Y:S05]  /*bd90*/  CALL.REL.NOINC `($__internal_72_$__cuda_sm70_shflsync_down) ;  /* 0x00000e1000007944 */ /* 0x003fea0003c00000 */
[----:B0-----:R-:W-:Y:S01]  /*bda0*/  HFMA2.MMA R75, -RZ, RZ, 0, 5.9604644775390625e-08 ;  /* 0x00000001ff4b7435 */ /* 0x001fe200000001ff */
[----:B-1----:R-:W-:Y:S02]  /*bdb0*/  MOV R71, R242 ;  /* 0x000000f200477202 */ /* 0x002fe40000000f00 */
[----:B------:R-:W-:Y:S02]  /*bdc0*/  MOV R74, R77 ;  /* 0x0000004d004a7202 */ /* 0x000fe40000000f00 */
[----:B------:R-:W-:Y:S02]  /*bdd0*/  MOV R242, 0x1f ;  /* 0x0000001f00f27802 */ /* 0x000fe40000000f00 */
[----:B------:R-:W-:-:S02]  /*bde0*/  MOV R81, 0xffffffff ;  /* 0xffffffff00517802 */ /* 0x000fc40000000f00 */
[----:B------:R-:W-:Y:S02]  /*bdf0*/  MOV R68, 0xbe10 ;  /* 0x0000be1000447802 */ /* 0x000fe40000000f00 */
[----:B------:R-:W-:Y:S05]  /*be00*/  CALL.REL.NOINC `($__internal_72_$__cuda_sm70_shflsync_down) ;  /* 0x00000da000007944 */ /* 0x000fea0003c00000 */
[----:B0-----:R-:W-:Y:S01]  /*be10*/  HFMA2.MMA R75, -RZ, RZ, 0, 5.9604644775390625e-08 ;  /* 0x00000001ff4b7435 */ /* 0x001fe200000001ff */
[----:B-1----:R-:W-:Y:S02]  /*be20*/  MOV R72, R242 ;  /* 0x000000f200487202 */ /* 0x002fe40000000f00 */
[----:B------:R-:W-:Y:S02]  /*be30*/  MOV R74, R76 ;  /* 0x0000004c004a7202 */ /* 0x000fe40000000f00 */
[----:B------:R-:W-:Y:S02]  /*be40*/  MOV R242, 0x1f ;  /* 0x0000001f00f27802 */ /* 0x000fe40000000f00 */
[----:B------:R-:W-:Y:S02]  /*be50*/  MOV R81, 0xffffffff ;  /* 0xffffffff00517802 */ /* 0x000fe40000000f00 */
[----:B------:R-:W-:Y:S02]  /*be60*/  MOV R68, 0xbe80 ;  /* 0x0000be8000447802 */ /* 0x000fe40000000f00 */
[----:B------:R-:W-:Y:S05]  /*be70*/  CALL.REL.NOINC `($__internal_72_$__cuda_sm70_shflsync_down) ;  /* 0x00000d3000007944 */ /* 0x000fea0003c00000 */
[----:B-1----:R-:W-:Y:S01]  /*be80*/  MOV R68, R242 ;  /* 0x000000f200447202 */ /* 0x002fe20000000f00 */
[----:B0-----:R-:W-:Y:S05]  /*be90*/  BRA `(.L_x_3048) ;  /* 0xffff982000007947 */ /* 0x001fea000383ffff */
.L_x_2953:
[----:B------:R-:W-:Y:S01]  /*bea0*/  HFMA2.MMA R75, -RZ, RZ, 0, 1.1920928955078125e-07 ;  /* 0x00000002ff4b7435 */ /* 0x000fe200000001ff */
[----:B------:R-:W-:-:S02]  /*beb0*/  MOV R74, R78 ;  /* 0x0000004e004a7202 */ /* 0x000fc40000000f00 */
[----:B------:R-:W-:Y:S02]  /*bec0*/  MOV R242, 0x1f ;  /* 0x0000001f00f27802 */ /* 0x000fe40000000f00 */
[----:B------:R-:W-:Y:S02]  /*bed0*/  MOV R81, 0xffffffff ;  /* 0xffffffff00517802 */ /* 0x000fe40000000f00 */
[----:B0-----:R-:W-:Y:S02]  /*bee0*/  MOV R68, 0xbf00 ;  /* 0x0000bf0000447802 */ /* 0x001fe40000000f00 */
[----:B-1234-:R-:W-:Y:S05]  /*bef0*/  CALL.REL.NOINC `($__internal_72_$__cuda_sm70_shflsync_down) ;  /* 0x00000cb000007944 */ /* 0x01efea0003c00000 */
[----:B0-----:R-:W-:Y:S01]  /*bf00*/  HFMA2.MMA R75, -RZ, RZ, 0, 1.1920928955078125e-07 ;  /* 0x00000002ff4b7435 */ /* 0x001fe200000001ff */
[----:B-1----:R-:W-:Y:S02]  /*bf10*/  MOV R70, R242 ;  /* 0x000000f200467202 */ /* 0x002fe40000000f00 */
[----:B------:R-:W-:Y:S02]  /*bf20*/  MOV R74, R79 ;  /* 0x0000004f004a7202 */ /* 0x000fe40000000f00 */
[----:B------:R-:W-:Y:S02]  /*bf30*/  MOV R242, 0x1f ;  /* 0x0000001f00f27802 */ /* 0x000fe40000000f00 */
[----:B------:R-:W-:-:S02]  /*bf40*/  MOV R81, 0xffffffff ;  /* 0xffffffff00517802 */ /* 0x000fc40000000f00 */
[----:B------:R-:W-:Y:S02]  /*bf50*/  MOV R68, 0xbf70 ;  /* 0x0000bf7000447802 */ /* 0x000fe40000000f00 */
[----:B------:R-:W-:Y:S05]  /*bf60*/  CALL.REL.NOINC `($__internal_72_$__cuda_sm70_shflsync_down) ;  /* 0x00000c4000007944 */ /* 0x000fea0003c00000 */
[----:B0-----:R-:W-:Y:S01]  /*bf70*/  HFMA2.MMA R75, -RZ, RZ, 0, 1.1920928955078125e-07 ;  /* 0x00000002ff4b7435 */ /* 0x001fe200000001ff */
[----:B-1----:R-:W-:Y:S02]  /*bf80*/  MOV R71, R242 ;  /* 0x000000f200477202 */ /* 0x002fe40000000f00 */
[----:B------:R-:W-:Y:S02]  /*bf90*/  MOV R74, R77 ;  /* 0x0000004d004a7202 */ /* 0x000fe40000000f00 */
[----:B------:R-:W-:Y:S02]  /*bfa0*/  MOV R242, 0x1f ;  /* 0x0000001f00f27802 */ /* 0x000fe40000000f00 */
[----:B------:R-:W-:Y:S02]  /*bfb0*/  MOV R81, 0xffffffff ;  /* 0xffffffff00517802 */ /* 0x000fe40000000f00 */
[----:B------:R-:W-:Y:S02]  /*bfc0*/  MOV R68, 0xbfe0 ;  /* 0x0000bfe000447802 */ /* 0x000fe40000000f00 */
[----:B------:R-:W-:Y:S05]  /*bfd0*/  CALL.REL.NOINC `($__internal_72_$__cuda_sm70_shflsync_down) ;  /* 0x00000bd000007944 */ /* 0x000fea0003c00000 */
[----:B0-----:R-:W-:Y:S01]  /*bfe0*/  HFMA2.MMA R75, -RZ, RZ, 0, 1.1920928955078125e-07 ;  /* 0x00000002ff4b7435 */ /* 0x001fe200000001ff */
[----:B-1----:R-:W-:-:S02]  /*bff0*/  MOV R72, R242 ;  /* 0x000000f200487202 */ /* 0x002fc40000000f00 */
[----:B------:R-:W-:Y:S02]  /*c000*/  MOV R74, R76 ;  /* 0x0000004c004a7202 */ /* 0x000fe40000000f00 */
[----:B------:R-:W-:Y:S02]  /*c010*/  MOV R242, 0x1f ;  /* 0x0000001f00f27802 */ /* 0x000fe40000000f00 */
[----:B------:R-:W-:Y:S02]  /*c020*/  MOV R81, 0xffffffff ;  /* 0xffffffff00517802 */ /* 0x000fe40000000f00 */
[----:B------:R-:W-:Y:S02]  /*c030*/  MOV R68, 0xc050 ;  /* 0x0000c05000447802 */ /* 0x000fe40000000f00 */
[----:B------:R-:W-:Y:S05]  /*c040*/  CALL.REL.NOINC `($__internal_72_$__cuda_sm70_shflsync_down) ;  /* 0x00000b6000007944 */ /* 0x000fea0003c00000 */
[----:B-1----:R-:W-:Y:S01]  /*c050*/  MOV R68, R242 ;  /* 0x000000f200447202 */ /* 0x002fe20000000f00 */
[----:B0-----:R-:W-:Y:S05]  /*c060*/  BRA `(.L_x_3049) ;  /* 0xffff97a000007947 */ /* 0x001fea000383ffff */
.L_x_2956:
[----:B------:R-:W-:Y:S01]  /*c070*/  HFMA2.MMA R75, -RZ, RZ, 0, 2.384185791015625e-07 ;  /* 0x00000004ff4b7435 */ /* 0x000fe200000001ff */
[----:B------:R-:W-:Y:S02]  /*c080*/  MOV R74, R78 ;  /* 0x0000004e004a7202 */ /* 0x000fe40000000f00 */
[----:B------:R-:W-:-:S02]  /*c090*/  MOV R242, 0x1f ;  /* 0x0000001f00f27802 */ /* 0x000fc40000000f00 */
[----:B------:R-:W-:Y:S02]  /*c0a0*/  MOV R81, 0xffffffff ;  /* 0xffffffff00517802 */ /* 0x000fe40000000f00 */
[----:B0-----:R-:W-:Y:S02]  /*c0b0*/  MOV R68, 0xc0d0 ;  /* 0x0000c0d000447802 */ /* 0x001fe40000000f00 */
[----:B-1234-:R-:W-:Y:S05]  /*c0c0*/  CALL.REL.NOINC `($__internal_72_$__cuda_sm70_shflsync_down) ;  /* 0x00000ae000007944 */ /* 0x01efea0003c00000 */
[----:B-1----:R-:W-:Y:S01]  /*c0d0*/  MOV R70, R242 ;  /* 0x000000f200467202 */ /* 0x002fe20000000f00 */
[----:B0-----:R-:W-:Y:S05]  /*c0e0*/  BRA `(.L_x_3050) ;  /* 0xffff984000007947 */ /* 0x001fea000383ffff */
.L_x_2957:
[----:B------:R-:W-:Y:S01]  /*c0f0*/  HFMA2.MMA R75, -RZ, RZ, 0, 2.384185791015625e-07 ;  /* 0x00000004ff4b7435 */ /* 0x000fe200000001ff */
[----:B------:R-:W-:Y:S02]  /*c100*/  MOV R74, R79 ;  /* 0x0000004f004a7202 */ /* 0x000fe40000000f00 */
[----:B------:R-:W-:Y:S02]  /*c110*/  MOV R242, 0x1f ;  /* 0x0000001f00f27802 */ /* 0x000fe40000000f00 */
[----:B------:R-:W-:Y:S02]  /*c120*/  MOV R81, 0xffffffff ;  /* 0xffffffff00517802 */ /* 0x000fe40000000f00 */
[----:B0-----:R-:W-:-:S02]  /*c130*/  MOV R68, 0xc150 ;  /* 0x0000c15000447802 */ /* 0x001fc40000000f00 */
[----:B-1234-:R-:W-:Y:S05]  /*c140*/  CALL.REL.NOINC `($__internal_72_$__cuda_sm70_shflsync_down) ;  /* 0x00000a6000007944 */ /* 0x01efea0003c00000 */
[----:B0-----:R-:W-:Y:S01]  /*c150*/  HFMA2.MMA R75, -RZ, RZ, 0, 2.384185791015625e-07 ;  /* 0x00000004ff4b7435 */ /* 0x001fe200000001ff */
[----:B-1----:R-:W-:-:S02]  /*c160*/  MOV R71, R242 ;  /* 0x000000f200477202 */ /* 0x002fc40000000f00 */
[----:B------:R-:W-:Y:S02]  /*c170*/  MOV R74, R77 ;  /* 0x0000004d004a7202 */ /* 0x000fe40000000f00 */
[----:B------:R-:W-:Y:S02]  /*c180*/  MOV R242, 0x1f ;  /* 0x0000001f00f27802 */ /* 0x000fe40000000f00 */
[----:B------:R-:W-:Y:S02]  /*c190*/  MOV R81, 0xffffffff ;  /* 0xffffffff00517802 */ /* 0x000fe40000000f00 */
[----:B------:R-:W-:Y:S02]  /*c1a0*/  MOV R68, 0xc1c0 ;  /* 0x0000c1c000447802 */ /* 0x000fe40000000f00 */
[----:B------:R-:W-:Y:S05]  /*c1b0*/  CALL.REL.NOINC `($__internal_72_$__cuda_sm70_shflsync_down) ;  /* 0x000009f000007944 */ /* 0x000fea0003c00000 */
[----:B0-----:R-:W-:Y:S01]  /*c1c0*/  HFMA2.MMA R75, -RZ, RZ, 0, 2.384185791015625e-07 ;  /* 0x00000004ff4b7435 */ /* 0x001fe200000001ff */
[----:B-1----:R-:W-:Y:S02]  /*c1d0*/  MOV R72, R242 ;  /* 0x000000f200487202 */ /* 0x002fe40000000f00 */
[----:B------:R-:W-:Y:S02]  /*c1e0*/  MOV R74, R76 ;  /* 0x0000004c004a7202 */ /* 0x000fe40000000f00 */
[----:B------:R-:W-:-:S02]  /*c1f0*/  MOV R242, 0x1f ;  /* 0x0000001f00f27802 */ /* 0x000fc40000000f00 */
[----:B------:R-:W-:Y:S02]  /*c200*/  MOV R81, 0xffffffff ;  /* 0xffffffff00517802 */ /* 0x000fe40000000f00 */
[----:B------:R-:W-:Y:S02]  /*c210*/  MOV R68, 0xc230 ;  /* 0x0000c23000447802 */ /* 0x000fe40000000f00 */
[----:B------:R-:W-:Y:S05]  /*c220*/  CALL.REL.NOINC `($__internal_72_$__cuda_sm70_shflsync_down) ;  /* 0x0000098000007944 */ /* 0x000fea0003c00000 */
[----:B-1----:R-:W-:Y:S01]  /*c230*/  MOV R68, R242 ;  /* 0x000000f200447202 */ /* 0x002fe20000000f00 */
[----:B0-----:R-:W-:Y:S05]  /*c240*/  BRA `(.L_x_3051) ;  /* 0xffff972000007947 */ /* 0x001fea000383ffff */
.L_x_2960:
[----:B------:R-:W-:Y:S01]  /*c250*/  HFMA2.MMA R75, -RZ, RZ, 0, 4.76837158203125e-07 ;  /* 0x00000008ff4b7435 */ /* 0x000fe200000001ff */
[----:B------:R-:W-:Y:S02]  /*c260*/  MOV R74, R78 ;  /* 0x0000004e004a7202 */ /* 0x000fe40000000f00 */
[----:B------:R-:W-:Y:S02]  /*c270*/  MOV R242, 0x1f ;  /* 0x0000001f00f27802 */ /* 0x000fe40000000f00 */
[----:B------:R-:W-:Y:S02]  /*c280*/  MOV R81, 0xffffffff ;  /* 0xffffffff00517802 */ /* 0x000fe40000000f00 */
[----:B0-----:R-:W-:-:S02]  /*c290*/  MOV R68, 0xc2b0 ;  /* 0x0000c2b000447802 */ /* 0x001fc40000000f00 */
[----:B-1234-:R-:W-:Y:S05]  /*c2a0*/  CALL.REL.NOINC `($__internal_72_$__cuda_sm70_shflsync_down) ;  /* 0x0000090000007944 */ /* 0x01efea0003c00000 */
[----:B0-----:R-:W-:Y:S01]  /*c2b0*/  HFMA2.MMA R75, -RZ, RZ, 0, 4.76837158203125e-07 ;  /* 0x00000008ff4b7435 */ /* 0x001fe200000001ff */
[----:B-1----:R-:W-:-:S02]  /*c2c0*/  MOV R70, R242 ;  /* 0x000000f200467202 */ /* 0x002fc40000000f00 */
[----:B------:R-:W-:Y:S02]  /*c2d0*/  MOV R74, R79 ;  /* 0x0000004f004a7202 */ /* 0x000fe40000000f00 */
[----:B------:R-:W-:Y:S02]  /*c2e0*/  MOV R242, 0x1f ;  /* 0x0000001f00f27802 */ /* 0x000fe40000000f00 */
[----:B------:R-:W-:Y:S02]  /*c2f0*/  MOV R81, 0xffffffff ;  /* 0xffffffff00517802 */ /* 0x000fe40000000f00 */
[----:B------:R-:W-:Y:S02]  /*c300*/  MOV R68, 0xc320 ;  /* 0x0000c32000447802 */ /* 0x000fe40000000f00 */
[----:B------:R-:W-:Y:S05]  /*c310*/  CALL.REL.NOINC `($__internal_72_$__cuda_sm70_shflsync_down) ;  /* 0x0000089000007944 */ /* 0x000fea0003c00000 */
[----:B0-----:R-:W-:Y:S01]  /*c320*/  HFMA2.MMA R75, -RZ, RZ, 0, 4.76837158203125e-07 ;  /* 0x00000008ff4b7435 */ /* 0x001fe200000001ff */
[----:B-1----:R-:W-:Y:S02]  /*c330*/  MOV R71, R242 ;  /* 0x000000f200477202 */ /* 0x002fe40000000f00 */
[----:B------:R-:W-:Y:S02]  /*c340*/  MOV R74, R77 ;  /* 0x0000004d004a7202 */ /* 0x000fe40000000f00 */
[----:B------:R-:W-:-:S02]  /*c350*/  MOV R242, 0x1f ;  /* 0x0000001f00f27802 */ /* 0x000fc40000000f00 */
[----:B------:R-:W-:Y:S02]  /*c360*/  MOV R81, 0xffffffff ;  /* 0xffffffff00517802 */ /* 0x000fe40000000f00 */
[----:B------:R-:W-:Y:S02]  /*c370*/  MOV R68, 0xc390 ;  /* 0x0000c39000447802 */ /* 0x000fe40000000f00 */
[----:B------:R-:W-:Y:S05]  /*c380*/  CALL.REL.NOINC `($__internal_72_$__cuda_sm70_shflsync_down) ;  /* 0x0000082000007944 */ /* 0x000fea0003c00000 */
[----:B0-----:R-:W-:Y:S01]  /*c390*/  HFMA2.MMA R75, -RZ, RZ, 0, 4.76837158203125e-07 ;  /* 0x00000008ff4b7435 */ /* 0x001fe200000001ff */
[----:B-1----:R-:W-:Y:S02]  /*c3a0*/  MOV R72, R242 ;  /* 0x000000f200487202 */ /* 0x002fe40000000f00 */
[----:B------:R-:W-:Y:S02]  /*c3b0*/  MOV R74, R76 ;  /* 0x0000004c004a7202 */ /* 0x000fe40000000f00 */
[----:B------:R-:W-:Y:S02]  /*c3c0*/  MOV R242, 0x1f ;  /* 0x0000001f00f27802 */ /* 0x000fe40000000f00 */
[----:B------:R-:W-:Y:S02]  /*c3d0*/  MOV R81, 0xffffffff ;  /* 0xffffffff00517802 */ /* 0x000fe40000000f00 */
[----:B------:R-:W-:-:S02]  /*c3e0*/  MOV R68, 0xc400 ;  /* 0x0000c40000447802 */ /* 0x000fc40000000f00 */
[----:B------:R-:W-:Y:S05]  /*c3f0*/  CALL.REL.NOINC `($__internal_72_$__cuda_sm70_shflsync_down) ;  /* 0x000007b000007944 */ /* 0x000fea0003c00000 */
[----:B-1----:R-:W-:Y:S01]  /*c400*/  MOV R68, R242 ;  /* 0x000000f200447202 */ /* 0x002fe20000000f00 */
[----:B0-----:R-:W-:Y:S05]  /*c410*/  BRA `(.L_x_3052) ;  /* 0xffff96a000007947 */ /* 0x001fea000383ffff */
.L_x_2963:
[----:B------:R-:W-:Y:S01]  /*c420*/  HFMA2.MMA R75, -RZ, RZ, 0, 9.5367431640625e-07 ;  /* 0x00000010ff4b7435 */ /* 0x000fe200000001ff */
[----:B------:R-:W-:-:S02]  /*c430*/  MOV R74, R78 ;  /* 0x0000004e004a7202 */ /* 0x000fc40000000f00 */
[----:B------:R-:W-:Y:S02]  /*c440*/  MOV R242, 0x1f ;  /* 0x0000001f00f27802 */ /* 0x000fe40000000f00 */
[----:B------:R-:W-:Y:S02]  /*c450*/  MOV R81, 0xffffffff ;  /* 0xffffffff00517802 */ /* 0x000fe40000000f00 */
[----:B0-----:R-:W-:Y:S02]  /*c460*/  MOV R68, 0xc480 ;  /* 0x0000c48000447802 */ /* 0x001fe40000000f00 */
[----:B-1234-:R-:W-:Y:S05]  /*c470*/  CALL.REL.NOINC `($__internal_72_$__cuda_sm70_shflsync_down) ;  /* 0x0000073000007944 */ /* 0x01efea0003c00000 */
[----:B-1----:R-:W-:Y:S01]  /*c480*/  MOV R70, R242 ;  /* 0x000000f200467202 */ /* 0x002fe20000000f00 */
[----:B0-----:R-:W-:Y:S05]  /*c490*/  BRA `(.L_x_3053) ;  /* 0xffff974000007947 */ /* 0x001fea000383ffff */
.L_x_2964:
[----:B------:R-:W-:Y:S01]  /*c4a0*/  HFMA2.MMA R75, -RZ, RZ, 0, 9.5367431640625e-07 ;  /* 0x00000010ff4b7435 */ /* 0x000fe200000001ff */
[----:B------:R-:W-:Y:S02]  /*c4b0*/  MOV R74, R79 ;  /* 0x0000004f004a7202 */ /* 0x000fe40000000f00 */
[----:B------:R-:W-:Y:S02]  /*c4c0*/  MOV R242, 0x1f ;  /* 0x0000001f00f27802 */ /* 0x000fe40000000f00 */
[----:B------:R-:W-:-:S02]  /*c4d0*/  MOV R81, 0xffffffff ;  /* 0xffffffff00517802 */ /* 0x000fc40000000f00 */
[----:B0-----:R-:W-:Y:S02]  /*c4e0*/  MOV R68, 0xc500 ;  /* 0x0000c50000447802 */ /* 0x001fe40000000f00 */
[----:B-1234-:R-:W-:Y:S05]  /*c4f0*/  CALL.REL.NOINC `($__internal_72_$__cuda_sm70_shflsync_down) ;  /* 0x000006b000007944 */ /* 0x01efea0003c00000 */
[----:B0-----:R-:W-:Y:S01]  /*c500*/  HFMA2.MMA R75, -RZ, RZ, 0, 9.5367431640625e-07 ;  /* 0x00000010ff4b7435 */ /* 0x001fe200000001ff */
[----:B-1----:R-:W-:Y:S02]  /*c510*/  MOV R71, R242 ;  /* 0x000000f200477202 */ /* 0x002fe40000000f00 */
[----:B------:R-:W-:Y:S02]  /*c520*/  MOV R74, R77 ;  /* 0x0000004d004a7202 */ /* 0x000fe40000000f00 */
[----:B------:R-:W-:Y:S02]  /*c530*/  MOV R242, 0x1f ;  /* 0x0000001f00f27802 */ /* 0x000fe40000000f00 */
[----:B------:R-:W-:Y:S02]  /*c540*/  MOV R81, 0xffffffff ;  /* 0xffffffff00517802 */ /* 0x000fe40000000f00 */
[----:B------:R-:W-:Y:S02]  /*c550*/  MOV R68, 0xc570 ;  /* 0x0000c57000447802 */ /* 0x000fe40000000f00 */
[----:B------:R-:W-:Y:S05]  /*c560*/  CALL.REL.NOINC `($__internal_72_$__cuda_sm70_shflsync_down) ;  /* 0x0000064000007944 */ /* 0x000fea0003c00000 */
[----:B0-----:R-:W-:Y:S01]  /*c570*/  HFMA2.MMA R75, -RZ, RZ, 0, 9.5367431640625e-07 ;  /* 0x00000010ff4b7435 */ /* 0x001fe200000001ff */
        /* <DEDUP_REMOVED lines=8> */
.L_x_2967:
[----:B---3--:R-:W-:Y:S01]  /*c600*/  HFMA2.MMA R71, -RZ, RZ, 0, 0 ;  /* 0x00000000ff477435 */ /* 0x008fe200000001ff */
[----:B----4-:R-:W-:Y:S02]  /*c610*/  MOV R72, R78 ;  /* 0x0000004e00487202 */ /* 0x010fe40000000f00 */
[----:B0-----:R-:W-:-:S02]  /*c620*/  MOV R68, 0x1f ;  /* 0x0000001f00447802 */ /* 0x001fc40000000f00 */
[----:B------:R-:W-:Y:S02]  /*c630*/  MOV R69, 0xffffffff ;  /* 0xffffffff00457802 */ /* 0x000fe40000000f00 */
[----:B-1----:R-:W-:Y:S02]  /*c640*/  MOV R70, 0xc660 ;  /* 0x0000c66000467802 */ /* 0x002fe40000000f00 */
[----:B--2---:R-:W-:Y:S05]  /*c650*/  CALL.REL.NOINC `($__internal_73_$__cuda_sm70_shflsync_idx_p) ;  /* 0x0000059000007944 */ /* 0x004fea0003c00000 */
[----:B0-----:R-:W-:Y:S01]  /*c660*/  HFMA2.MMA R71, -RZ, RZ, 0, 0 ;  /* 0x00000000ff477435 */ /* 0x001fe200000001ff */
[----:B-1----:R-:W-:Y:S02]  /*c670*/  MOV R237, R68 ;  /* 0x0000004400ed7202 */ /* 0x002fe40000000f00 */
[----:B------:R-:W-:Y:S02]  /*c680*/  MOV R72, R79 ;  /* 0x0000004f00487202 */ /* 0x000fe40000000f00 */
[----:B------:R-:W-:Y:S02]  /*c690*/  MOV R68, 0x1f ;  /* 0x0000001f00447802 */ /* 0x000fe40000000f00 */
[----:B------:R-:W-:Y:S02]  /*c6a0*/  MOV R69, 0xffffffff ;  /* 0xffffffff00457802 */ /* 0x000fe40000000f00 */
[----:B------:R-:W-:-:S02]  /*c6b0*/  MOV R70, 0xc6d0 ;  /* 0x0000c6d000467802 */ /* 0x000fc40000000f00 */
        /* <DEDUP_REMOVED lines=15> */
[----:B------:R-:W-:Y:S01]  /*c7b0*/  HFMA2.MMA R75, -RZ, RZ, 0, 5.9604644775390625e-08 ;  /* 0x00000001ff4b7435 */ /* 0x000fe200000001ff */
[----:B-1----:R-:W-:Y:S02]  /*c7c0*/  MOV R234, R68 ;  /* 0x0000004400ea7202 */ /* 0x002fe40000000f00 */
[----:B------:R-:W-:Y:S02]  /*c7d0*/  MOV R74, R78 ;  /* 0x0000004e004a7202 */ /* 0x000fe40000000f00 */
[----:B------:R-:W-:Y:S02]  /*c7e0*/  MOV R242, 0x1f ;  /* 0x0000001f00f27802 */ /* 0x000fe40000000f00 */
[----:B------:R-:W-:Y:S02]  /*c7f0*/  MOV R81, 0xffffffff ;  /* 0xffffffff00517802 */ /* 0x000fe40000000f00 */
[----:B------:R-:W-:-:S02]  /*c800*/  MOV R68, 0xc820 ;  /* 0x0000c82000447802 */ /* 0x000fc40000000f00 */
[----:B0-----:R-:W-:Y:S05]  /*c810*/  CALL.REL.NOINC `($__internal_72_$__cuda_sm70_shflsync_down) ;  /* 0x0000039000007944 */ /* 0x001fea0003c00000 */
[----:B0-----:R-:W-:Y:S01]  /*c820*/  HFMA2.MMA R75, -RZ, RZ, 0, 5.9604644775390625e-08 ;  /* 0x00000001ff4b7435 */ /* 0x001fe200000001ff */
[----:B-1----:R-:W-:-:S02]  /*c830*/  MOV R240, R242 ;  /* 0x000000f200f07202 */ /* 0x002fc40000000f00 */
[----:B------:R-:W-:Y:S02]  /*c840*/  MOV R74, R79 ;  /* 0x0000004f004a7202 */ /* 0x000fe40000000f00 */
[----:B------:R-:W-:Y:S02]  /*c850*/  MOV R242, 0x1f ;  /* 0x0000001f00f27802 */ /* 0x000fe40000000f00 */
[----:B------:R-:W-:Y:S02]  /*c860*/  MOV R81, 0xffffffff ;  /* 0xffffffff00517802 */ /* 0x000fe40000000f00 */
[----:B------:R-:W-:Y:S02]  /*c870*/  MOV R68, 0xc890 ;  /* 0x0000c89000447802 */ /* 0x000fe40000000f00 */
[----:B------:R-:W-:Y:S05]  /*c880*/  CALL.REL.NOINC `($__internal_72_$__cuda_sm70_shflsync_down) ;  /* 0x0000032000007944 */ /* 0x000fea0003c00000 */
[----:B0-----:R-:W-:Y:S01]  /*c890*/  HFMA2.MMA R75, -RZ, RZ, 0, 5.9604644775390625e-08 ;  /* 0x00000001ff4b7435 */ /* 0x001fe200000001ff */
[----:B-1----:R-:W-:Y:S02]  /*c8a0*/  MOV R241, R242 ;  /* 0x000000f200f17202 */ /* 0x002fe40000000f00 */
[----:B------:R-:W-:Y:S02]  /*c8b0*/  MOV R74, R77 ;  /* 0x0000004d004a7202 */ /* 0x000fe40000000f00 */
[----:B------:R-:W-:-:S02]  /*c8c0*/  MOV R242, 0x1f ;  /* 0x0000001f00f27802 */ /* 0x000fc40000000f00 */
[----:B------:R-:W-:Y:S02]  /*c8d0*/  MOV R81, 0xffffffff ;  /* 0xffffffff00517802 */ /* 0x000fe40000000f00 */
[----:B------:R-:W-:Y:S02]  /*c8e0*/  MOV R68, 0xc900 ;  /* 0x0000c90000447802 */ /* 0x000fe40000000f00 */
[----:B------:R-:W-:Y:S05]  /*c8f0*/  CALL.REL.NOINC `($__internal_72_$__cuda_sm70_shflsync_down) ;  /* 0x000002b000007944 */ /* 0x000fea0003c00000 */
[----:B0-----:R-:W-:Y:S01]  /*c900*/  HFMA2.MMA R75, -RZ, RZ, 0, 5.9604644775390625e-08 ;  /* 0x00000001ff4b7435 */ /* 0x001fe200000001ff */
[----:B-1----:R-:W-:Y:S02]  /*c910*/  MOV R73, R242 ;  /* 0x000000f200497202 */ /* 0x002fe40000000f00 */
[----:B------:R-:W-:Y:S02]  /*c920*/  MOV R74, R76 ;  /* 0x0000004c004a7202 */ /* 0x000fe40000000f00 */
[----:B------:R-:W-:Y:S02]  /*c930*/  MOV R242, 0x1f ;  /* 0x0000001f00f27802 */ /* 0x000fe40000000f00 */
[----:B------:R-:W-:Y:S02]  /*c940*/  MOV R81, 0xffffffff ;  /* 0xffffffff00517802 */ /* 0x000fe40000000f00 */
[----:B------:R-:W-:-:S02]  /*c950*/  MOV R68, 0xc970 ;  /* 0x0000c97000447802 */ /* 0x000fc40000000f00 */
[----:B------:R-:W-:Y:S05]  /*c960*/  CALL.REL.NOINC `($__internal_72_$__cuda_sm70_shflsync_down) ;  /* 0x0000024000007944 */ /* 0x000fea0003c00000 */
[-C--:B------:R-:W-:Y:S01]  /*c970*/  FMUL.FTZ R232, R56, R80.reuse ;  /* 0x0000005038e87220 */ /* 0x080fe20000410000 */
[----:B------:R-:W-:Y:S01]  /*c980*/  HFMA2.MMA R71, -RZ, RZ, 0, 0 ;  /* 0x00000000ff477435 */ /* 0x000fe200000001ff */
        /* <DEDUP_REMOVED lines=10> */
[----:B01----:R-:W-:Y:S05]  /*ca30*/  CALL.REL.NOINC `($__internal_73_$__cuda_sm70_shflsync_idx_p) ;  /* 0x000001b000007944 */ /* 0x003fea0003c00000 */
        /* <DEDUP_REMOVED lines=21> */
[----:B01----:R-:W-:Y:S01]  /*cb90*/  MOV R72, R68 ;  /* 0x0000004400487202 */ /* 0x003fe20000000f00 */
[----:B------:R-:W-:Y:S05]  /*cba0*/  BRA `(.L_x_3055) ;  /* 0xffff929000007947 */ /* 0x000fea000383ffff */
        .weak           $__internal_72_$__cuda_sm70_shflsync_down
        .type           $__internal_72_$__cuda_sm70_shflsync_down,@function
        .size           $__internal_72_$__cuda_sm70_shflsync_down,($__internal_73_$__cuda_sm70_shflsync_idx_p - $__internal_72_$__cuda_sm70_shflsync_down)
$__internal_72_$__cuda_sm70_shflsync_down:
[----:B------:R-:W-:Y:S01]  /*cbb0*/  HFMA2.MMA R69, -RZ, RZ, 0, 0 ;  /* 0x00000000ff457435 */ /* 0x000fe200000001ff */
[----:B------:R-:W-:Y:S04]  /*cbc0*/  WARPSYNC R81 ;  /* 0x0000005100007348 */ /* 0x000fe80003800000 */
[----:B------:R0:W1:Y:S01]  /*cbd0*/  SHFL.DOWN PT, R242, R74, R75, R242 ;  /* 0x0800004b4af27389 */ /* 0x00006200000e00f2 */
[----:B------:R-:W-:Y:S05]  /*cbe0*/  RET.REL.NODEC R68 `(_Z25selective_scan_bwd_kernelI32Selective_Scan_bwd_kernel_traitsILi128ELi16ELb1ELb1ELb0ELb0ELb0EN3c104HalfENS1_7complexIfEEEEv12SSMParamsBwd) ;  /* 0xffff341044007950 */ /* 0x000fea0003c3ffff */
        .weak           $__internal_73_$__cuda_sm70_shflsync_idx_p
        .type           $__internal_73_$__cuda_sm70_shflsync_idx_p,@function
        .size           $__internal_73_$__cuda_sm70_shflsync_idx_p,($__internal_74_$__cuda_sm70_shflsync_up - $__internal_73_$__cuda_sm70_shflsync_idx_p)
$__internal_73_$__cuda_sm70_shflsync_idx_p:
[----:B------:R-:W-:Y:S01]  /*cbf0*/  HFMA2.MMA R75, -RZ, RZ, 0, 0 ;  /* 0x00000000ff4b7435 */ /* 0x000fe200000001ff */
[----:B------:R-:W-:Y:S01]  /*cc00*/  MOV R74, R70 ;  /* 0x00000046004a7202 */ /* 0x000fe20000000f00 */
[----:B------:R-:W-:Y:S04]  /*cc10*/  WARPSYNC R69 ;  /* 0x0000004500007348 */ /* 0x000fe80003800000 */
[----:B------:R0:W1:Y:S01]  /*cc20*/  SHFL.IDX PT, R68, R72, R71, R68 ;  /* 0x0000004748447389 */ /* 0x00006200000e0044 */
[----:B------:R-:W-:Y:S05]  /*cc30*/  RET.REL.NODEC R74 `(_Z25selective_scan_bwd_kernelI32Selective_Scan_bwd_kernel_traitsILi128ELi16ELb1ELb1ELb0ELb0ELb0EN3c104HalfENS1_7complexIfEEEEv12SSMParamsBwd) ;  /* 0xffff33c04a007950 */ /* 0x000fea0003c3ffff */
        .weak           $__internal_74_$__cuda_sm70_shflsync_up
        .type           $__internal_74_$__cuda_sm70_shflsync_up,@function
        .size           $__internal_74_$__cuda_sm70_shflsync_up,(.L_x_14506 - $__internal_74_$__cuda_sm70_shflsync_up)
$__internal_74_$__cuda_sm70_shflsync_up:
[----:B------:R-:W-:Y:S01]  /*cc40*/  MOV R69, 0x0 ;  /* 0x0000000000457802 */ /* 0x000fe20000000f00 */
[----:B------:R-:W-:Y:S04]  /*cc50*/  WARPSYNC R71 ;  /* 0x0000004700007348 */ /* 0x000fe80003800000 */
[----:B------:R0:W1:Y:S01]  /*cc60*/  SHFL.UP PT, R71, R75, R74, R72 ;  /* 0x0400004a4b477389 */ /* 0x00006200000e0048 */
[----:B------:R-:W-:Y:S05]  /*cc70*/  RET.REL.NODEC R68 `(_Z25selective_scan_bwd_kernelI32Selective_Scan_bwd_kernel_traitsILi128ELi16ELb1ELb1ELb0ELb0ELb0EN3c104HalfENS1_7complexIfEEEEv12SSMParamsBwd) ;  /* 0xffff338044007950 */ /* 0x000fea0003c3ffff */
.L_x_3056:
        /* <DEDUP_REMOVED lines=16> */
.L_x_14506:


//--------------------- .text._Z25selective_scan_bwd_kernelI32Selective_Scan_bwd_kernel_traitsILi128ELi16ELb1ELb1ELb0ELb0ELb1EN3c104HalfENS1_7complexIfEEEEv12SSMParamsBwd --------------------------
	.section	.text._Z25selective_scan_bwd_kernelI32Selective_Scan_bwd_kernel_traitsILi128ELi16ELb1ELb1ELb0ELb0ELb1EN3c104HalfENS1_7complexIfEEEEv12SSMParamsBwd,"ax",@progbits
	.sectioninfo	@"SHI_REGISTERS=247"
	.align	128
        .global         _Z25selective_scan_bwd_kernelI32Selective_Scan_bwd_kernel_traitsILi128ELi16ELb1ELb1ELb0ELb0ELb1EN3c104HalfENS1_7complexIfEEEEv12SSMParamsBwd
        .type           _Z25selective_scan_bwd_kernelI32Selective_Scan_bwd_kernel_traitsILi128ELi16ELb1ELb1ELb0ELb0ELb1EN3c104HalfENS1_7complexIfEEEEv12SSMParamsBwd,@function
        .size           _Z25selective_scan_bwd_kernelI32Selective_Scan_bwd_kernel_traitsILi128ELi16ELb1ELb1ELb0ELb0ELb1EN3c104HalfENS1_7complexIfEEEEv12SSMParamsBwd,(.L_x_14509 - _Z25selective_scan_bwd_kernelI32Selective_Scan_bwd_kernel_traitsILi128ELi16ELb1ELb1ELb0ELb0ELb1EN3c104HalfENS1_7complexIfEEEEv12SSMParamsBwd)
        .other          _Z25selective_scan_bwd_kernelI32Selective_Scan_bwd_kernel_traitsILi128ELi16ELb1ELb1ELb0ELb0ELb1EN3c104HalfENS1_7complexIfEEEEv12SSMParamsBwd,@"STO_CUDA_ENTRY STV_DEFAULT"
_Z25selective_scan_bwd_kernelI32Selective_Scan_bwd_kernel_traitsILi128ELi16ELb1ELb1ELb0ELb0ELb1EN3c104HalfENS1_7complexIfEEEEv12SSMParamsBwd:
.text._Z25selective_scan_bwd_kernelI32Selective_Scan_bwd_kernel_traitsILi128ELi16ELb1ELb1ELb0ELb0ELb1EN3c104HalfENS1_7complexIfEEEEv12SSMParamsBwd:
        /* <DEDUP_REMOVED lines=44> */
[----:B------:R-:W-:Y:S02]  /*02c0*/  UISETP.NE.U32.AND UP1, UPT, URZ, UR24, UPT ;  /* 0x000000183f00728c */ /* 0x000fe4000bf25070 */
[----:B------:R-:W-:-:S02]  /*02d0*/  UIMAD UR16, UR22, UR7, UR5 ;  /* 0x00000007161072a4 */ /* 0x000fc4000f8e0205 */
[----:B------:R-:W-:Y:S02]  /*02e0*/  UISETP.NE.AND.EX UP1, UPT, URZ, UR25, UPT, UP1 ;  /* 0x000000193f00728c */ /* 0x000fe4000bf25310 */
[----:B------:R-:W-:Y:S02]  /*02f0*/  UISETP.NE.U32.AND UP2, UPT, URZ, UR28, UPT ;  /* 0x0000001c3f00728c */ /* 0x000fe4000bf45070 */
[----:B------:R-:W-:Y:S02]  /*0300*/  UIMAD UR20, UR23, UR18, URZ ;  /* 0x00000012171472a4 */ /* 0x000fe4000f8e023f */
[----:B------:R-:W-:Y:S02]  /*0310*/  UISETP.NE.AND.EX UP2, UPT, URZ, UR29, UPT, UP2 ;  /* 0x0000001d3f00728c */ /* 0x000fe4000bf45320 */
[----:B------:R-:W-:Y:S01]  /*0320*/  UIADD3 UR9, UR9, UR4, URZ ;  /* 0x0000000409097290 */ /* 0x000fe2000fffe03f */
[----:B0-----:R-:W2:Y:S01]  /*0330*/  MUFU.RCP R0, R0 ;  /* 0x0000000000007308 */ /* 0x001ea20000001000 */
[----:B------:R-:W-:-:S02]  /*0340*/  UIMAD.WIDE.U32 UR12, UR22, UR18, URZ ;  /* 0x00000012160c72a5 */ /* 0x000fc4000f8e003f */
[----:B------:R-:W-:Y:S02]  /*0350*/  UMOV UR4, URZ ;  /* 0x0000003f00047c82 */ /* 0x000fe40008000000 */
[----:B------:R-:W-:Y:S02]  /*0360*/  UIMAD UR20, UR22, UR19, UR20 ;  /* 0x00000013161472a4 */ /* 0x000fe4000f8e0214 */
[----:B------:R-:W-:Y:S02]  /*0370*/  @UP1 ULEA UR30, UP3, UR10, UR24, 0x2 ;  /* 0x000000180a1e1291 */ /* 0x000fe4000f86103f */
[----:B------:R-:W-:Y:S02]  /*0380*/  ULDC.64 UR18, c[0x0][0x190] ;  /* 0x0000640000127ab9 */ /* 0x000fe40000000a00 */
[----:B------:R-:W-:Y:S02]  /*0390*/  UIMAD.WIDE.U32 UR14, UR22, UR6, URZ ;  /* 0x00000006160e72a5 */ /* 0x000fe4000f8e003f */
[----:B------:R-:W-:-:S02]  /*03a0*/  UIMAD.WIDE.U32 UR6, UR22, UR18, URZ ;  /* 0x00000012160672a5 */ /* 0x000fc4000f8e003f */
[----:B------:R-:W-:Y:S01]  /*03b0*/  UIMAD UR18, UR23, UR18, URZ ;  /* 0x00000012171272a4 */ /* 0x000fe2000f8e023f */
[----:B--2---:R-:W-:Y:S01]  /*03c0*/  IADD3 R2, R0, 0xffffffe, RZ ;  /* 0x0ffffffe00027810 */ /* 0x004fe20007ffe0ff */
[----:B------:R-:W-:Y:S01]  /*03d0*/  @UP1 ULEA.HI.X UR31, UR10, UR25, UR11, 0x2, UP3 ;  /* 0x000000190a1f1291 */ /* 0x000fe200098f140b */
[----:B------:R-:W-:Y:S01]  /*03e0*/  IABS R0, UR10 ;  /* 0x0000000a00007c13 */ /* 0x000fe20008000000 */
[----:B------:R-:W-:Y:S02]  /*03f0*/  @UP2 ULEA UR32, UP1, UR10, UR28, 0x2 ;  /* 0x0000001c0a202291 */ /* 0x000fe4000f82103f */
[----:B------:R-:W-:Y:S01]  /*0400*/  ULDC.64 UR24, c[0x0][0x1d8] ;  /* 0x0000760000187ab9 */ /* 0x000fe20000000a00 */
[----:B------:R-:W0:Y:S01]  /*0410*/  F2I.FTZ.U32.TRUNC.NTZ R2, R2 ;  /* 0x0000000200027305 */ /* 0x000e22000021f000 */
[----:B------:R-:W1:Y:S01]  /*0420*/  R2UR UR21, R0 ;  /* 0x00000000001573c2 */ /* 0x000e6200000e0000 */
[----:B------:R-:W-:Y:S02]  /*0430*/  UIMAD UR18, UR22, UR19, UR18 ;  /* 0x00000013161272a4 */ /* 0x000fe4000f8e0212 */
[----:B------:R-:W-:-:S02]  /*0440*/  UMOV UR33, URZ ;  /* 0x0000003f00217c82 */ /* 0x000fc40008000000 */
[----:B------:R-:W-:Y:S02]  /*0450*/  @UP2 ULEA.HI.X UR33, UR10, UR29, UR11, 0x2, UP1 ;  /* 0x0000001d0a212291 */ /* 0x000fe400088f140b */
[----:B------:R-:W-:Y:S02]  /*0460*/  UIMAD UR19, UR11, UR24, URZ ;  /* 0x000000180b1372a4 */ /* 0x000fe4000f8e023f */
[----:B------:R-:W-:Y:S02]  /*0470*/  UIMAD.WIDE.U32 UR8, UR10, UR24, UR8 ;  /* 0x000000180a0872a5 */ /* 0x000fe4000f8e0008 */
[----:B------:R-:W-:Y:S02]  /*0480*/  ULDC.64 UR28, c[0x0][0x1e8] ;  /* 0x00007a00001c7ab9 */ /* 0x000fe40000000a00 */
[----:B------:R-:W-:Y:S01]  /*0490*/  UIADD3 UR15, UR15, UR16, URZ ;  /* 0x000000100f0f7290 */ /* 0x000fe2000fffe03f */
[----:B0-----:R-:W0:Y:S01]  /*04a0*/  R2UR UR5, R2 ;  /* 0x00000000020573c2 */ /* 0x001e2200000e0000 */
[----:B------:R-:W-:-:S02]  /*04b0*/  UIMAD UR16, UR11, UR28, URZ ;  /* 0x0000001c0b1072a4 */ /* 0x000fc4000f8e023f */
[----:B------:R-:W-:Y:S02]  /*04c0*/  UIMAD UR19, UR10, UR25, UR19 ;  /* 0x000000190a1372a4 */ /* 0x000fe4000f8e0213 */
[----:B------:R-:W-:Y:S02]  /*04d0*/  UIMAD UR29, UR10, UR29, UR16 ;  /* 0x0000001d0a1d72a4 */ /* 0x000fe4000f8e0210 */
[----:B------:R-:W-:Y:S02]  /*04e0*/  ULDC.64 UR36, c[0x0][0x240] ;  /* 0x0000900000247ab9 */ /* 0x000fe40000000a00 */
[----:B------:R-:W-:Y:S02]  /*04f0*/  ULDC UR38, c[0x0][0x178] ;  /* 0x00005e0000267ab9 */ /* 0x000fe40000000800 */
[----:B------:R-:W-:Y:S02]  /*0500*/  UIADD3 UR7, UR7, UR18, URZ ;  /* 0x0000001207077290 */ /* 0x000fe4000fffe03f */
[----:B0-----:R-:W-:-:S04]  /*0510*/  UIADD3 UR17, URZ, -UR5, URZ ;  /* 0x800000053f117290 */ /* 0x001fc8000fffe03f */
[----:B------:R-:W-:-:S04]  /*0520*/  UIMAD UR17, UR17, UR34, URZ ;  /* 0x00000022111172a4 */ /* 0x000fc8000f8e023f */
[----:B------:R-:W-:Y:S02]  /*0530*/  UIMAD.WIDE.U32 UR4, UR5, UR17, UR4 ;  /* 0x00000011050472a5 */ /* 0x000fe4000f8e0004 */
[----:B------:R-:W-:Y:S02]  /*0540*/  UIMAD.WIDE.U32 UR16, UR10, UR28, UR14 ;  /* 0x0000001c0a1072a5 */ /* 0x000fe4000f8e000e */
[----:B-1----:R-:W-:Y:S02]  /*0550*/  UIMAD.WIDE.U32 UR4, UR5, UR21, URZ ;  /* 0x00000015050472a5 */ /* 0x002fe4000f8e003f */
[----:B------:R-:W-:Y:S02]  /*0560*/  ULDC.64 UR14, c[0x0][0x280] ;  /* 0x0000a000000e7ab9 */ /* 0x000fe40000000a00 */
[----:B------:R-:W-:-:S03]  /*0570*/  ULDC UR28, c[0x0][0x174] ;  /* 0x00005d00001c7ab9 */ /* 0x000fc60000000800 */
        /* <DEDUP_REMOVED lines=8> */
[----:B------:R-:W-:Y:S02]  /*0600*/  USHF.R.S32.HI UR25, URZ, 0x1f, UR20 ;  /* 0x0000001f3f197899 */ /* 0x000fe40008011414 */
[----:B------:R-:W-:Y:S02]  /*0610*/  UMOV UR4, UR12 ;  /* 0x0000000c00047c82 */ /* 0x000fe40008000000 */
[----:B------:R-:W-:Y:S02]  /*0620*/  UIMAD.WIDE.U32 UR4, UR10, UR14, UR4 ;  /* 0x0000000e0a0472a5 */ /* 0x000fe4000f8e0004 */
[----:B------:R-:W-:-:S02]  /*0630*/  UIADD3 UR14, UP2, UR20, UR8, URZ ;  /* 0x00000008140e7290 */ /* 0x000fc4000ff5e03f */
        /* <DEDUP_REMOVED lines=39> */
[----:B------:R-:W-:Y:S02]  /*08b0*/  ULEA.HI.X UR20, UR20, UR7, UR18, 0x1, UP2 ;  /* 0x0000000714147291 */ /* 0x000fe400090f0c12 */
[----:B------:R-:W-:Y:S02]  /*08c0*/  ULDC.64 UR28, c[0x0][0x260] ;  /* 0x00009800001c7ab9 */ /* 0x000fe40000000a00 */
[----:B------:R-:W-:-:S02]  /*08d0*/  ULDC UR7, c[0x0][0x16c] ;  /* 0x00005b0000077ab9 */ /* 0x000fc40000000800 */
[----:B------:R-:W-:Y:S02]  /*08e0*/  @UP0 UIMAD UR6, UR6, UR7, URZ ;  /* 0x00000007060602a4 */ /* 0x000fe4000f8e023f */
[----:B------:R-:W-:Y:S02]  /*08f0*/  UMOV UR5, URZ ;  /* 0x0000003f00057c82 */ /* 0x000fe40008000000 */
[----:B------:R-:W-:Y:S02]  /*0900*/  @UP0 UMOV UR7, 0x10 ;  /* 0x0000001000070882 */ /* 0x000fe40000000000 */
[----:B------:R-:W-:-:S07]  /*0910*/  @UP0 UIMAD.WIDE UR28, UR6, UR7, UR28 ;  /* 0x00000007061c02a5 */ /* 0x000fce000f8e021c */
        /* <DEDUP_REMOVED lines=11> */
[----:B------:R-:W-:Y:S01]  /*09d0*/  UMOV UR6, URZ ;  /* 0x0000003f00067c82 */ /* 0x000fe20008000000 */
[----:B0--3--:R-:W-:-:S04]  /*09e0*/  SHF.R.S32.HI R3, RZ, 0x1f, R104 ;  /* 0x0000001fff037819 */ /* 0x009fc80000011468 */
[----:B------:R-:W-:-:S04]  /*09f0*/  LEA.HI R3, R3, R104, RZ, 0x5 ;  /* 0x0000006803037211 */ /* 0x000fc800078f28ff */
[----:B----4-:R-:W-:Y:S02]  /*0a00*/  SHF.R.S32.HI R100, RZ, 0x5, R3 ;  /* 0x00000005ff647819 */ /* 0x010fe40000011403 */
.L_x_3161:
        /* <DEDUP_REMOVED lines=34> */
[----:B------:R0:W3:Y:S04]  /*0c30*/  LDG.E.128 R36, [R2.64] ;  /* 0x0000001a02247981 */ /* 0x0000e8000c1e1d00 */
[----:B------:R0:W4:Y:S01]  /*0c40*/  LDG.E.128 R12, [R2.64+0x200] ;  /* 0x0002001a020c7981 */ /* 0x000122000c1e1d00 */
        /* <DEDUP_REMOVED lines=14> */
[----:B0-----:R-:W-:Y:S01]  /*0d30*/  MOV R2, UR7 ;  /* 0x0000000700027c02 */ /* 0x001fe20008000f00 */
[----:B------:R-:W-:-:S03]  /*0d40*/  ULDC.64 UR36, c[0x0][0x208] ;  /* 0x0000820000247ab9 */ /* 0x000fc60000000a00 */
[----:B------:R-:W-:Y:S01]  /*0d50*/  MOV R3, UR8 ;  /* 0x0000000800037c02 */ /* 0x000fe20008000f00 */
[----:B------:R-:W-:-:S04]  /*0d60*/  ULDC.64 UR8, c[0x0][0x200] ;  /* 0x0000800000087ab9 */ /* 0x000fc80000000a00 */
[----:B------:R-:W-:Y:S01]  /*0d70*/  IMAD.WIDE R2, R99, 0x10, R2 ;  /* 0x0000001063027825 */ /* 0x000fe200078e0202 */
[----:B---3--:R-:W-:Y:S04]  /*0d80*/  STS.128 [R98.X16], R36 ;  /* 0x0000002462007388 */ /* 0x008fe8000000cc00 */
[----:B----4-:R-:W-:Y:S01]  /*0d90*/  STS.128 [R98.X16+0x200], R12 ;  /* 0x0002000c62007388 */ /* 0x010fe2000000cc00 */
[----:B------:R-:W-:-:S06]  /*0da0*/  NOP ;  /* 0x0000000000007918 */ /* 0x000fcc0000000000 */
[----:B------:R-:W0:Y:S04]  /*0db0*/  LDS.128 R28, [R45.X16] ;  /* 0x000000002d1c7984 */ /* 0x000e28000000cc00 */
[----:B------:R-:W-:Y:S04]  /*0dc0*/  LDS.128 R24, [R45.X16+0x10] ;  /* 0x000010002d187984 */ /* 0x000fe8000000cc00 */
[----:B------:R-:W-:Y:S06]  /*0dd0*/  BAR.SYNC.DEFER_BLOCKING 0x0 ;  /* 0x0000000000007b1d */ /* 0x000fec0000010000 */
[----:B------:R3:W4:Y:S04]  /*0de0*/  LDG.E.128 R40, [R2.64] ;  /* 0x0000001a02287981 */ /* 0x000728000c1e1d00 */
[----:B------:R3:W5:Y:S01]  /*0df0*/  LDG.E.128 R48, [R2.64+0x200] ;  /* 0x0002001a02307981 */ /* 0x000762000c1e1d00 */
        /* <DEDUP_REMOVED lines=12> */
[--C-:B0-----:R-:W-:Y:S01]  /*0ec0*/  HADD2.F32 R46, -RZ, R28.reuse.H0_H0 ;  /* 0x2000001cff2e7230 */ /* 0x101fe20000004100 */
[----:B------:R-:W-:Y:S02]  /*0ed0*/  ULDC.64 UR36, c[0x0][0x2f0] ;  /* 0x0000bc0000247ab9 */ /* 0x000fe40000000a00 */
[----:B------:R-:W-:Y:S01]  /*0ee0*/  MOV R3, UR8 ;  /* 0x0000000800037c02 */ /* 0x000fe20008000f00 */
[----:B------:R-:W-:Y:S01]  /*0ef0*/  HADD2.F32 R47, -RZ, R28.H1_H1 ;  /* 0x3000001cff2f7230 */ /* 0x000fe20000004100 */
[----:B------:R-:W-:-:S03]  /*0f00*/  ULDC.64 UR8, c[0x0][0x2e8] ;  /* 0x0000ba0000087ab9 */ /* 0x000fc60000000a00 */
[----:B------:R-:W-:Y:S01]  /*0f10*/  IMAD.WIDE R2, R99, 0x10, R2 ;  /* 0x0000001063027825 */ /* 0x000fe200078e0202 */
[----:B----4-:R-:W-:Y:S04]  /*0f20*/  STS.128 [R98.X16], R40 ;  /* 0x0000002862007388 */ /* 0x010fe8000000cc00 */
[----:B-----5:R0:W-:Y:S01]  /*0f30*/  STS.128 [R98.X16+0x200], R48 ;  /* 0x0002003062007388 */ /* 0x0201e2000000cc00 */
[----:B------:R-:W-:-:S06]  /*0f40*/  NOP ;  /* 0x0000000000007918 */ /* 0x000fcc0000000000 */
[----:B------:R-:W3:Y:S04]  /*0f50*/  LDS.128 R36, [R45.X16] ;  /* 0x000000002d247984 */ /* 0x000ee8000000cc00 */
[----:B------:R-:W4:Y:S04]  /*0f60*/  LDS.128 R12, [R45.X16+0x10] ;  /* 0x000010002d0c7984 */ /* 0x000f28000000cc00 */
[----:B------:R-:W-:Y:S06]  /*0f70*/  BAR.SYNC.DEFER_BLOCKING 0x0 ;  /* 0x0000000000007b1d */ /* 0x000fec0000010000 */
[----:B--2---:R5:W2:Y:S04]  /*0f80*/  LDG.E.128 R16, [R2.64] ;  /* 0x0000001a02107981 */ /* 0x004aa8000c1e1d00 */
[----:B------:R5:W2:Y:S01]  /*0f90*/  LDG.E.128 R20, [R2.64+0x200] ;  /* 0x0002001a02147981 */ /* 0x000aa2000c1e1d00 */
[----:B0-----:R-:W-:Y:S01]  /*0fa0*/  MOV R48, c[0x0][0x16c] ;  /* 0x00005b0000307a02 */ /* 0x001fe20000000f00 */
[----:B------:R-:W-:Y:S01]  /*0fb0*/  HADD2.F32 R53, -RZ, R31.H0_H0 ;  /* 0x2000001fff357230 */ /* 0x000fe20000004100 */
[----:B------:R-:W-:Y:S01]  /*0fc0*/  UIMAD UR7, UR23, UR8, URZ ;  /* 0x00000008170772a4 */ /* 0x000fe2000f8e023f */
[--C-:B---3--:R-:W-:Y:S01]  /*0fd0*/  HADD2.F32 R44, -RZ, R36.reuse.H0_H0 ;  /* 0x20000024ff2c7230 */ /* 0x108fe20000004100 */
[----:B------:R-:W-:Y:S01]  /*0fe0*/  ISETP.GE.AND P1, PT, R48, 0x1, PT ;  /* 0x000000013000780c */ /* 0x000fe20003f26270 */
[----:B------:R-:W-:Y:S01]  /*0ff0*/  HADD2.F32 R36, -RZ, R36.H1_H1 ;  /* 0x30000024ff247230 */ /* 0x000fe20000004100 */
[----:B------:R-:W-:Y:S01]  /*1000*/  UIMAD UR7, UR22, UR9, UR7 ;  /* 0x00000009160772a4 */ /* 0x000fe2000f8e0207 */
        /* <DEDUP_REMOVED lines=8> */
[----:B-----5:R-:W-:Y:S01]  /*1090*/  FMUL.FTZ R3, R41, -1.4426950216293334961 ;  /* 0xbfb8aa3b29037820 */ /* 0x020fe20000410000 */
[--C-:B------:R-:W-:Y:S01]  /*10a0*/  HADD2.F32 R62, -RZ, R39.reuse.H0_H0 ;  /* 0x20000027ff3e7230 */ /* 0x100fe20000004100 */
[----:B------:R-:W-:Y:S01]  /*10b0*/  FMUL.FTZ R37, R60, -1.4426950216293334961 ;  /* 0xbfb8aa3b3c257820 */ /* 0x000fe20000410000 */
[----:B------:R-:W-:Y:S01]  /*10c0*/  HADD2.F32 R63, -RZ, R39.H1_H1 ;  /* 0x30000027ff3f7230 */ /* 0x000fe20000004100 */
[----:B------:R-:W-:Y:S01]  /*10d0*/  FMUL.FTZ R38, R61, -1.4426950216293334961 ;  /* 0xbfb8aa3b3d267820 */ /* 0x000fe20000410000 */
[----:B------:R-:W-:Y:S01]  /*10e0*/  HADD2.F32 R52, -RZ, R31.H1_H1 ;  /* 0x3000001fff347230 */ /* 0x000fe20000004100 */
[----:B------:R-:W-:Y:S01]  /*10f0*/  FMUL.FTZ R42, R62, -1.4426950216293334961 ;  /* 0xbfb8aa3b3e2a7820 */ /* 0x000fe20000410000 */
[----:B------:R-:W3:Y:S01]  /*1100*/  MUFU.EX2 R33, R33 ;  /* 0x0000002100217308 */ /* 0x000ee20000000800 */
[--C-:B------:R-:W-:Y:S01]  /*1110*/  HADD2.F32 R49, -RZ, R29.reuse.H0_H0 ;  /* 0x2000001dff317230 */ /* 0x100fe20000004100 */
[----:B------:R-:W-:Y:S01]  /*1120*/  FMUL.FTZ R39, R63, -1.4426950216293334961 ;  /* 0xbfb8aa3b3f277820 */ /* 0x000fe20000410000 */
[----:B----4-:R-:W-:Y:S01]  /*1130*/  HADD2.F32 R64, -RZ, R12.H0_H0 ;  /* 0x2000000cff407230 */ /* 0x010fe20000004100 */
[----:B------:R-:W-:Y:S01]  /*1140*/  UIMAD.WIDE.U32 UR8, UR22, UR8, UR34 ;  /* 0x00000008160872a5 */ /* 0x000fe2000f8e0022 */
[----:B------:R-:W-:Y:S01]  /*1150*/  HADD2.F32 R48, -RZ, R29.H1_H1 ;  /* 0x3000001dff307230 */ /* 0x000fe20000004100 */
[----:B------:R-:W-:Y:S01]  /*1160*/  ISETP.NE.U32.AND P0, PT, RZ, c[0x0][0x270], PT ;  /* 0x00009c00ff007a0c */ /* 0x000fe20003f05070 */
[--C-:B------:R-:W-:Y:S01]  /*1170*/  HADD2.F32 R55, -RZ, R24.reuse.H0_H0 ;  /* 0x20000018ff377230 */ /* 0x100fe20000004100 */
[----:B------:R-:W4:Y:S01]  /*1180*/  MUFU.EX2 R34, R34 ;  /* 0x0000002200227308 */ /* 0x000f220000000800 */
[----:B0-----:R-:W-:Y:S01]  /*1190*/  FADD.FTZ R0, R0, 1 ;  /* 0x3f80000000007421 */ /* 0x001fe20000010000 */
[----:B------:R-:W-:Y:S01]  /*11a0*/  HADD2.F32 R54, -RZ, R24.H1_H1 ;  /* 0x30000018ff367230 */ /* 0x000fe20000004100 */
[----:B------:R-:W-:Y:S01]  /*11b0*/  UIADD3 UR9, UR9, UR7, URZ ;  /* 0x0000000709097290 */ /* 0x000fe2000fffe03f */
[--C-:B------:R-:W-:Y:S01]  /*11c0*/  HADD2.F32 R51, -RZ, R30.reuse.H0_H0 ;  /* 0x2000001eff337230 */ /* 0x100fe20000004100 */
[----:B------:R-:W-:Y:S01]  /*11d0*/  UIMAD UR7, UR11, UR36, URZ ;  /* 0x000000240b0772a4 */ /* 0x000fe2000f8e023f */
[----:B------:R-:W-:Y:S01]  /*11e0*/  HADD2.F32 R50, -RZ, R30.H1_H1 ;  /* 0x3000001eff327230 */ /* 0x000fe20000004100 */
[----:B------:R-:W-:Y:S01]  /*11f0*/  FMUL.FTZ R30, R64, -1.4426950216293334961 ;  /* 0xbfb8aa3b401e7820 */ /* 0x000fe20000410000 */
[----:B------:R-:W0:Y:S01]  /*1200*/  MUFU.EX2 R35, R3 ;  /* 0x0000000300237308 */ /* 0x000e220000000800 */
[----:B---3--:R-:W-:Y:S01]  /*1210*/  FADD.FTZ R2, R33, 1 ;  /* 0x3f80000021027421 */ /* 0x008fe20000010000 */
[----:B------:R-:W-:Y:S01]  /*1220*/  HADD2.F32 R76, -RZ, R12.H1_H1 ;  /* 0x3000000cff4c7230 */ /* 0x000fe20000004100 */
[----:B------:R-:W-:Y:S01]  /*1230*/  UIMAD UR7, UR10, UR37, UR7 ;  /* 0x000000250a0772a4 */ /* 0x000fe2000f8e0207 */
[----:B------:R-:W-:Y:S01]  /*1240*/  HADD2.F32 R80, -RZ, R13.H0_H0 ;  /* 0x2000000dff507230 */ /* 0x000fe20000004100 */
[----:B------:R-:W-:Y:S01]  /*1250*/  UIMAD.WIDE.U32 UR8, UR10, UR36, UR8 ;  /* 0x000000240a0872a5 */ /* 0x000fe2000f8e0008 */
[----:B------:R-:W-:Y:S01]  /*1260*/  HADD2.F32 R65, -RZ, R25.H0_H0 ;  /* 0x20000019ff417230 */ /* 0x000fe20000004100 */
[----:B------:R-:W-:Y:S01]  /*1270*/  FMUL.FTZ R12, R76, -1.4426950216293334961 ;  /* 0xbfb8aa3b4c0c7820 */ /* 0x000fe20000410000 */
[----:B------:R3:W5:Y:S01]  /*1280*/  MUFU.RCP R67, R0 ;  /* 0x0000000000437308 */ /* 0x0007620000001000 */
[----:B----4-:R-:W-:Y:S01]  /*1290*/  FADD.FTZ R34, R34, 1 ;  /* 0x3f80000022227421 */ /* 0x010fe20000010000 */
[--C-:B------:R-:W-:Y:S01]  /*12a0*/  HADD2.F32 R59, -RZ, R74.reuse.H0_H0 ;  /* 0x2000004aff3b7230 */ /* 0x100fe20000004100 */
[----:B------:R-:W-:Y:S01]  /*12b0*/  ULDC.64 UR36, c[0x0][0x338] ;  /* 0x0000ce0000247ab9 */ /* 0x000fe20000000a00 */
[----:B------:R-:W-:Y:S01]  /*12c0*/  HADD2.F32 R82, -RZ, R74.H1_H1 ;  /* 0x3000004aff527230 */ /* 0x000fe20000004100 */
[----:B------:R-:W-:Y:S01]  /*12d0*/  UIADD3 UR9, UR9, UR7, URZ ;  /* 0x0000000709097290 */ /* 0x000fe2000fffe03f */
[----:B------:R-:W-:Y:S01]  /*12e0*/  HADD2.F32 R84, -RZ, R75.H1_H1 ;  /* 0x3000004bff547230 */ /* 0x000fe20000004100 */
[----:B------:R-:W-:Y:S01]  /*12f0*/  ULEA UR7, UP0, UR8, UR36, 0x1 ;  /* 0x0000002408077291 */ /* 0x000fe2000f80083f */
[----:B------:R-:W4:Y:S01]  /*1300*/  MUFU.EX2 R37, R37 ;  /* 0x0000002500257308 */ /* 0x000f220000000800 */
[----:B0-----:R-:W-:Y:S01]  /*1310*/  FADD.FTZ R35, R35, 1 ;  /* 0x3f80000023237421 */ /* 0x001fe20000010000 */
[----:B---3--:R-:W-:Y:S01]  /*1320*/  HADD2.F32 R0, -RZ, R72.H0_H0 ;  /* 0x20000048ff007230 */ /* 0x008fe20000004100 */
[----:B------:R-:W-:Y:S01]  /*1330*/  ULEA.HI.X UR8, UR8, UR37, UR9, 0x1, UP0 ;  /* 0x0000002508087291 */ /* 0x000fe200080f0c09 */
[--C-:B------:R-:W-:Y:S01]  /*1340*/  HADD2.F32 R108, -RZ, R14.reuse.H0_H0 ;  /* 0x2000000eff6c7230 */ /* 0x100fe20000004100 */
[----:B------:R-:W-:Y:S01]  /*1350*/  ISETP.NE.AND.EX P0, PT, RZ, c[0x0][0x274], PT, P0 ;  /* 0x00009d00ff007a0c */ /* 0x000fe20003f05300 */
[----:B------:R-:W-:-:S02]  /*1360*/  HADD2.F32 R110, -RZ, R14.H1_H1 ;  /* 0x3000000eff6e7230 */ /* 0x000fc40000004100 */
[----:B------:R0:W3:Y:S01]  /*1370*/  MUFU.RCP R79, R2 ;  /* 0x00000002004f7308 */ /* 0x0000e20000001000 */
[----:B-----5:R-:W-:Y:S01]  /*1380*/  FMUL.FTZ R33, R44, R67 ;  /* 0x000000432c217220 */ /* 0x020fe20000410000 */
[--C-:B------:R-:W-:Y:S02]  /*1390*/  HADD2.F32 R113, -RZ, R15.reuse.H0_H0 ;  /* 0x2000000fff717230 */ /* 0x100fe40000004100 */
[----:B------:R-:W-:Y:S01]  /*13a0*/  HADD2.F32 R115, -RZ, R15.H1_H1 ;  /* 0x3000000fff737230 */ /* 0x000fe20000004100 */
[----:B------:R-:W-:Y:S01]  /*13b0*/  FMUL.FTZ R3, R46, R33 ;  /* 0x000000212e037220 */ /* 0x000fe20000410000 */
[----:B------:R-:W-:Y:S02]  /*13c0*/  HADD2.F32 R14, -RZ, R69.H0_H0 ;  /* 0x20000045ff0e7230 */ /* 0x000fe40000004100 */
[----:B------:R-:W5:Y:S01]  /*13d0*/  MUFU.EX2 R38, R38 ;  /* 0x0000002600267308 */ /* 0x000f620000000800 */
[----:B----4-:R-:W-:Y:S01]  /*13e0*/  FADD.FTZ R37, R37, 1 ;  /* 0x3f80000025257421 */ /* 0x010fe20000010000 */
[----:B0-----:R-:W-:Y:S01]  /*13f0*/  HADD2.F32 R2, -RZ, R72.H1_H1 ;  /* 0x30000048ff027230 */ /* 0x001fe20000004100 */
[----:B------:R-:W-:Y:S01]  /*1400*/  FFMA.FTZ R43, R3, R0, R106 ;  /* 0x00000000032b7223 */ /* 0x000fe2000001006a */
[----:B------:R-:W-:-:S02]  /*1410*/  HADD2.F32 R106, -RZ, R13.H1_H1 ;  /* 0x3000000dff6a7230 */ /* 0x000fc40000004100 */
[----:B------:R-:W-:Y:S02]  /*1420*/  HADD2.F32 R13, -RZ, R68.H0_H0 ;  /* 0x20000044ff0d7230 */ /* 0x000fe40000004100 */
[----:B------:R-:W0:Y:S01]  /*1430*/  MUFU.RCP R83, R34 ;  /* 0x0000002200537308 */ /* 0x000e220000001000 */
[----:B---3--:R-:W-:-:S04]  /*1440*/  FMUL.FTZ R28, R36, R79 ;  /* 0x0000004f241c7220 */ /* 0x008fc80000410000 */
[----:B------:R-:W-:-:S03]  /*1450*/  FMUL.FTZ R0, R47, R28 ;  /* 0x0000001c2f007220 */ /* 0x000fc60000410000 */
[----:B------:R3:W4:Y:S01]  /*1460*/  MUFU.EX2 R57, R42 ;  /* 0x0000002a00397308 */ /* 0x0007220000000800 */
[----:B-----5:R-:W-:Y:S01]  /*1470*/  FADD.FTZ R31, R38, 1 ;  /* 0x3f800000261f7421 */ /* 0x020fe20000010000 */
[----:B------:R-:W-:Y:S01]  /*1480*/  HADD2.F32 R38, -RZ, R26.H1_H1 ;  /* 0x3000001aff267230 */ /* 0x000fe20000004100 */
[----:B------:R-:W-:-:S05]  /*1490*/  FFMA.FTZ R43, R0, R2, R43 ;  /* 0x00000002002b7223 */ /* 0x000fca000001002b */
[----:B------:R5:W1:Y:S01]  /*14a0*/  MUFU.RCP R78, R35 ;  /* 0x00000023004e7308 */ /* 0x000a620000001000 */
[----:B0-----:R-:W-:Y:S01]  /*14b0*/  FMUL.FTZ R34, R40, R83 ;  /* 0x0000005328227220 */ /* 0x001fe20000410000 */
[----:B---3--:R-:W-:-:S03]  /*14c0*/  HADD2.F32 R42, -RZ, R73.H0_H0 ;  /* 0x20000049ff2a7230 */ /* 0x008fc60000004100 */
[----:B------:R-:W-:-:S03]  /*14d0*/  FMUL.FTZ R2, R49, R34 ;  /* 0x0000002231027220 */ /* 0x000fc60000410000 */
[----:B------:R0:W-:Y:S01]  /*14e0*/  MUFU.RCP R87, R37 ;  /* 0x0000002500577308 */ /* 0x0001e20000001000 */
[----:B----4-:R-:W-:Y:S01]  /*14f0*/  FADD.FTZ R24, R57, 1 ;  /* 0x3f80000039187421 */ /* 0x010fe20000010000 */
[----:B-----5:R-:W-:Y:S01]  /*1500*/  HADD2.F32 R35, -RZ, R73.H1_H1 ;  /* 0x30000049ff237230 */ /* 0x020fe20000004100 */
[----:B------:R-:W-:Y:S01]  /*1510*/  FFMA.FTZ R43, R2, R42, R43 ;  /* 0x0000002a022b7223 */ /* 0x000fe2000001002b */
[----:B------:R-:W-:-:S04]  /*1520*/  HADD2.F32 R42, -RZ, R26.H0_H0 ;  /* 0x2000001aff2a7230 */ /* 0x000fc80000004100 */
[----:B------:R-:W3:Y:S01]  /*1530*/  MUFU.RCP R88, R31 ;  /* 0x0000001f00587308 */ /* 0x000ee20000001000 */
[----:B-1----:R-:W-:Y:S01]  /*1540*/  FMUL.FTZ R29, R41, R78 ;  /* 0x0000004e291d7220 */ /* 0x002fe20000410000 */
[----:B0-----:R-:W-:-:S03]  /*1550*/  HADD2.F32 R37, -RZ, R27.H0_H0 ;  /* 0x2000001bff257230 */ /* 0x001fc60000004100 */
[----:B------:R-:W-:-:S03]  /*1560*/  FMUL.FTZ R56, R48, R29 ;  /* 0x0000001d30387220 */ /* 0x000fc60000410000 */
[----:B------:R-:W0:Y:S01]  /*1570*/  MUFU.EX2 R39, R39 ;  /* 0x0000002700277308 */ /* 0x000e220000000800 */
[----:B------:R-:W-:Y:S01]  /*1580*/  FFMA.FTZ R58, R56, R35, R43 ;  /* 0x00000023383a7223 */ /* 0x000fe2000001002b */
[----:B------:R-:W-:Y:S01]  /*1590*/  HADD2.F32 R43, -RZ, R25.H1_H1 ;  /* 0x30000019ff2b7230 */ /* 0x000fe20000004100 */
[----:B------:R-:W-:Y:S01]  /*15a0*/  FADD.FTZ R25, -R67, 1 ;  /* 0x3f80000043197421 */ /* 0x000fe20000010100 */
[----:B------:R-:W-:Y:S01]  /*15b0*/  HADD2.F32 R35, -RZ, R27.H1_H1 ;  /* 0x3000001bff237230 */ /* 0x000fe20000004100 */
[----:B------:R-:W-:Y:S02]  /*15c0*/  FADD.FTZ R27, -R83, 1 ;  /* 0x3f800000531b7421 */ /* 0x000fe40000010100 */
[----:B------:R-:W-:Y:S01]  /*15d0*/  FFMA.FTZ R77, R44, R25, 1 ;  /* 0x3f8000002c4d7423 */ /* 0x000fe20000010019 */
[----:B------:R1:W4:Y:S01]  /*15e0*/  MUFU.RCP R91, R24 ;  /* 0x00000018005b7308 */ /* 0x0003220000001000 */
[----:B---3--:R-:W-:Y:S02]  /*15f0*/  FMUL.FTZ R31, R61, R88 ;  /* 0x000000583d1f7220 */ /* 0x008fe40000410000 */
[----:B------:R-:W-:-:S02]  /*1600*/  FADD.FTZ R25, -R79, 1 ;  /* 0x3f8000004f197421 */ /* 0x000fc40000010100 */
[----:B------:R-:W-:Y:S01]  /*1610*/  FFMA.FTZ R85, R40, R27, 1 ;  /* 0x3f80000028557423 */ /* 0x000fe2000001001b */
[----:B------:R-:W-:Y:S01]  /*1620*/  HADD2.F32 R27, -RZ, R75.H0_H0 ;  /* 0x2000004bff1b7230 */ /* 0x000fe20000004100 */
[----:B------:R-:W-:Y:S01]  /*1630*/  FFMA.FTZ R81, R36, R25, 1 ;  /* 0x3f80000024517423 */ /* 0x000fe20000010019 */
[----:B------:R3:W5:Y:S01]  /*1640*/  MUFU.EX2 R66, R30 ;  /* 0x0000001e00427308 */ /* 0x0007620000000800 */
[----:B-1----:R-:W-:Y:S02]  /*1650*/  FMUL.FTZ R24, R80, -1.4426950216293334961 ;  /* 0xbfb8aa3b50187820 */ /* 0x002fe40000410000 */
[----:B0-----:R-:W-:Y:S02]  /*1660*/  FADD.FTZ R39, R39, 1 ;  /* 0x3f80000027277421 */ /* 0x001fe40000010000 */
[----:B------:R-:W-:-:S03]  /*1670*/  FADD.FTZ R25, -R87, 1 ;  /* 0x3f80000057197421 */ /* 0x000fc60000010100 */
[----:B------:R0:W1:Y:S01]  /*1680*/  MUFU.EX2 R26, R12 ;  /* 0x0000000c001a7308 */ /* 0x0000620000000800 */
[----:B---3--:R-:W-:Y:S02]  /*1690*/  FMUL.FTZ R30, R60, R87 ;  /* 0x000000573c1e7220 */ /* 0x008fe40000410000 */
[----:B----4-:R-:W-:Y:S02]  /*16a0*/  FMUL.FTZ R36, R62, R91 ;  /* 0x0000005b3e247220 */ /* 0x010fe40000410000 */
[----:B------:R-:W-:Y:S02]  /*16b0*/  FMUL.FTZ R57, R51, R30 ;  /* 0x0000001e33397220 */ /* 0x000fe40000410000 */
[----:B------:R-:W-:Y:S01]  /*16c0*/  FFMA.FTZ R86, R60, R25, 1 ;  /* 0x3f8000003c567423 */ /* 0x000fe20000010019 */
[----:B------:R-:W3:Y:S01]  /*16d0*/  MUFU.EX2 R44, R24 ;  /* 0x00000018002c7308 */ /* 0x000ee20000000800 */
[----:B------:R-:W-:Y:S02]  /*16e0*/  FFMA.FTZ R59, R57, R59, R58 ;  /* 0x0000003b393b7223 */ /* 0x000fe4000001003a */
[----:B------:R-:W-:-:S02]  /*16f0*/  FMUL.FTZ R58, R50, R31 ;  /* 0x0000001f323a7220 */ /* 0x000fc40000410000 */
[----:B-----5:R-:W-:Y:S02]  /*1700*/  FADD.FTZ R66, R66, 1 ;  /* 0x3f80000042427421 */ /* 0x020fe40000010000 */
[----:B------:R-:W-:Y:S01]  /*1710*/  FFMA.FTZ R40, R58, R82, R59 ;  /* 0x000000523a287223 */ /* 0x000fe2000001003b */
[----:B------:R-:W4:Y:S01]  /*1720*/  MUFU.RCP R96, R39 ;  /* 0x0000002700607308 */ /* 0x000f220000001000 */
[----:B------:R-:W-:Y:S02]  /*1730*/  FMUL.FTZ R59, R53, R36 ;  /* 0x00000024353b7220 */ /* 0x000fe40000410000 */
[----:B0-----:R-:W-:Y:S02]  /*1740*/  FADD.FTZ R12, -R78, 1 ;  /* 0x3f8000004e0c7421 */ /* 0x001fe40000010100 */
[----:B------:R-:W-:Y:S02]  /*1750*/  FFMA.FTZ R89, R59, R27, R40 ;  /* 0x0000001b3b597223 */ /* 0x000fe40000010028 */
[----:B-1----:R-:W-:Y:S01]  /*1760*/  FADD.FTZ R40, R26, 1 ;  /* 0x3f8000001a287421 */ /* 0x002fe20000010000 */
[----:B------:R-:W0:Y:S01]  /*1770*/  MUFU.RCP R95, R66 ;  /* 0x00000042005f7308 */ /* 0x000e220000001000 */
[----:B---3--:R-:W-:-:S02]  /*1780*/  FADD.FTZ R44, R44, 1 ;  /* 0x3f8000002c2c7421 */ /* 0x008fc40000010000 */
[----:B------:R-:W-:Y:S02]  /*1790*/  FFMA.FTZ R82, R41, R12, 1 ;  /* 0x3f80000029527423 */ /* 0x000fe4000001000c */
[----:B------:R-:W-:Y:S02]  /*17a0*/  FADD.FTZ R12, -R88, 1 ;  /* 0x3f800000580c7421 */ /* 0x000fe40000010100 */
[----:B------:R-:W-:Y:S01]  /*17b0*/  FADD.FTZ R41, -R91, 1 ;  /* 0x3f8000005b297421 */ /* 0x000fe20000010100 */
[----:B------:R0:W1:Y:S01]  /*17c0*/  MUFU.RCP R103, R40 ;  /* 0x0000002800677308 */ /* 0x0000620000001000 */
[----:B----4-:R-:W-:Y:S02]  /*17d0*/  FMUL.FTZ R39, R63, R96 ;  /* 0x000000603f277220 */ /* 0x010fe40000410000 */
[----:B------:R-:W-:Y:S02]  /*17e0*/  FFMA.FTZ R90, R61, R12, 1 ;  /* 0x3f8000003d5a7423 */ /* 0x000fe4000001000c */
[----:B------:R-:W-:-:S02]  /*17f0*/  FMUL.FTZ R60, R52, R39 ;  /* 0x00000027343c7220 */ /* 0x000fc40000410000 */
[----:B------:R-:W-:Y:S01]  /*1800*/  FFMA.FTZ R94, R62, R41, 1 ;  /* 0x3f8000003e5e7423 */ /* 0x000fe20000010029 */
[----:B------:R-:W3:Y:S01]  /*1810*/  MUFU.RCP R109, R44 ;  /* 0x0000002c006d7308 */ /* 0x000ee20000001000 */
[----:B0-----:R-:W-:Y:S02]  /*1820*/  FMUL.FTZ R40, R64, R95 ;  /* 0x0000005f40287220 */ /* 0x001fe40000410000 */
[----:B------:R-:W-:Y:S02]  /*1830*/  FFMA.FTZ R84, R60, R84, R89 ;  /* 0x000000543c547223 */ /* 0x000fe40000010059 */
[----:B------:R-:W-:Y:S02]  /*1840*/  FMUL.FTZ R61, R55, R40 ;  /* 0x00000028373d7220 */ /* 0x000fe40000410000 */
[----:B------:R-:W-:Y:S02]  /*1850*/  FADD.FTZ R12, -R96, 1 ;  /* 0x3f800000600c7421 */ /* 0x000fe40000010100 */
[----:B-1----:R-:W-:-:S02]  /*1860*/  FMUL.FTZ R41, R76, R103 ;  /* 0x000000674c297220 */ /* 0x002fc40000410000 */
[----:B------:R-:W-:Y:S02]  /*1870*/  FFMA.FTZ R102, R63, R12, 1 ;  /* 0x3f8000003f667423 */ /* 0x000fe4000001000c */
[----:B------:R-:W-:Y:S02]  /*1880*/  FMUL.FTZ R62, R54, R41 ;  /* 0x00000029363e7220 */ /* 0x000fe40000410000 */
[----:B------:R-:W-:Y:S02]  /*1890*/  FMUL.FTZ R12, R108, -1.4426950216293334961 ;  /* 0xbfb8aa3b6c0c7820 */ /* 0x000fe40000410000 */
[----:B---3--:R-:W-:Y:S02]  /*18a0*/  FMUL.FTZ R44, R80, R109 ;  /* 0x0000006d502c7220 */ /* 0x008fe40000410000 */
[----:B------:R-:W-:Y:S02]  /*18b0*/  FADD.FTZ R15, -R109, 1 ;  /* 0x3f8000006d0f7421 */ /* 0x000fe40000010100 */
[----:B------:R-:W-:-:S02]  /*18c0*/  FMUL.FTZ R63, R65, R44 ;  /* 0x0000002c413f7220 */ /* 0x000fc40000410000 */
[----:B------:R-:W-:Y:S01]  /*18d0*/  FFMA.FTZ R111, R80, R15, 1 ;  /* 0x3f800000506f7423 */ /* 0x000fe2000001000f */
[----:B--2---:R0:W-:Y:S04]  /*18e0*/  STS.128 [R98.X16], R16 ;  /* 0x0000001062007388 */ /* 0x0041e8000000cc00 */
[----:B------:R1:W-:Y:S01]  /*18f0*/  STS.128 [R98.X16+0x200], R20 ;  /* 0x0002001462007388 */ /* 0x0003e2000000cc00 */
[----:B------:R-:W-:-:S06]  /*1900*/  NOP ;  /* 0x0000000000007918 */ /* 0x000fcc0000000000 */
[----:B------:R-:W2:Y:S01]  /*1910*/  LDS.128 R24, [R45.X16] ;  /* 0x000000002d187984 */ /* 0x000ea2000000cc00 */
[----:B0-----:R-:W-:Y:S01]  /*1920*/  FFMA.FTZ R17, R61, R13, R84 ;  /* 0x0000000d3d117223 */ /* 0x001fe20000010054 */
[----:B------:R-:W-:Y:S01]  /*1930*/  HADD2.F32 R18, -RZ, R68.H1_H1 ;  /* 0x30000044ff127230 */ /* 0x000fe20000004100 */
[----:B------:R-:W-:Y:S01]  /*1940*/  FADD.FTZ R13, -R95, 1 ;  /* 0x3f8000005f0d7421 */ /* 0x000fe20000010100 */
[----:B-1----:R0:W-:Y:S01]  /*1950*/  MUFU.EX2 R23, R12 ;  /* 0x0000000c00177308 */ /* 0x0021e20000000800 */
[----:B------:R-:W-:Y:S02]  /*1960*/  FMUL.FTZ R16, R106, -1.4426950216293334961 ;  /* 0xbfb8aa3b6a107820 */ /* 0x000fe40000410000 */
[----:B------:R-:W-:Y:S02]  /*1970*/  FFMA.FTZ R97, R64, R13, 1 ;  /* 0x3f80000040617423 */ /* 0x000fe4000001000d */
[----:B------:R-:W-:Y:S02]  /*1980*/  FADD.FTZ R13, -R103, 1 ;  /* 0x3f800000670d7421 */ /* 0x000fe40000010100 */
[----:B------:R-:W-:Y:S01]  /*1990*/  FFMA.FTZ R18, R62, R18, R17 ;  /* 0x000000123e127223 */ /* 0x000fe20000010011 */
[----:B------:R1:W3:Y:S01]  /*19a0*/  MUFU.EX2 R19, R16 ;  /* 0x0000001000137308 */ /* 0x0002e20000000800 */
[----:B------:R-:W-:-:S02]  /*19b0*/  FFMA.FTZ R107, R76, R13, 1 ;  /* 0x3f8000004c6b7423 */ /* 0x000fc4000001000d */
[----:B------:R-:W-:Y:S02]  /*19c0*/  FFMA.FTZ R116, R63, R14, R18 ;  /* 0x0000000e3f747223 */ /* 0x000fe40000010012 */
[----:B0-----:R-:W0:Y:S01]  /*19d0*/  LDS.128 R12, [R45.X16+0x10] ;  /* 0x000010002d0c7984 */ /* 0x001e22000000cc00 */
[----:B------:R-:W-:Y:S02]  /*19e0*/  FMUL.FTZ R17, R113, -1.4426950216293334961 ;  /* 0xbfb8aa3b71117820 */ /* 0x000fe40000410000 */
[----:B-1----:R-:W-:Y:S02]  /*19f0*/  FMUL.FTZ R16, R110, -1.4426950216293334961 ;  /* 0xbfb8aa3b6e107820 */ /* 0x002fe40000410000 */
[----:B------:R-:W1:Y:S01]  /*1a00*/  MUFU.EX2 R114, R17 ;  /* 0x0000001100727308 */ /* 0x000e620000000800 */
[----:B---3--:R-:W-:-:S07]  /*1a10*/  FADD.FTZ R22, R19, 1 ;  /* 0x3f80000013167421 */ /* 0x008fce0000010000 */
[----:B------:R-:W3:Y:S01]  /*1a20*/  MUFU.EX2 R112, R16 ;  /* 0x0000001000707308 */ /* 0x000ee20000000800 */
[--C-:B--2---:R-:W-:Y:S02]  /*1a30*/  HADD2.F32 R64, -RZ, R24.reuse.H0_H0 ;  /* 0x20000018ff407230 */ /* 0x104fe40000004100 */
[----:B------:R-:W-:Y:S01]  /*1a40*/  HADD2.F32 R66, -RZ, R24.H1_H1 ;  /* 0x30000018ff427230 */ /* 0x000fe20000004100 */
[----:B------:R-:W-:Y:S01]  /*1a50*/  FMUL.FTZ R24, R115, -1.4426950216293334961 ;  /* 0xbfb8aa3b73187820 */ /* 0x000fe20000410000 */
[--C-:B------:R-:W-:Y:S01]  /*1a60*/  HADD2.F32 R84, -RZ, R26.reuse.H0_H0 ;  /* 0x2000001aff547230 */ /* 0x100fe20000004100 */
[----:B-1----:R-:W-:Y:S01]  /*1a70*/  FADD.FTZ R114, R114, 1 ;  /* 0x3f80000072727421 */ /* 0x002fe20000010000 */
[----:B------:R-:W-:Y:S01]  /*1a80*/  HADD2.F32 R89, -RZ, R26.H1_H1 ;  /* 0x3000001aff597230 */ /* 0x000fe20000004100 */
[----:B------:R-:W-:Y:S01]  /*1a90*/  FMUL.FTZ R46, R46, R64 ;  /* 0x000000402e2e7220 */ /* 0x000fe20000410000 */
[----:B------:R1:W2:Y:S01]  /*1aa0*/  MUFU.EX2 R26, R24 ;  /* 0x00000018001a7308 */ /* 0x0002a20000000800 */
[----:B------:R-:W-:Y:S01]  /*1ab0*/  HADD2.F32 R93, -RZ, R27.H1_H1 ;  /* 0x3000001bff5d7230 */ /* 0x000fe20000004100 */
[----:B------:R-:W-:Y:S01]  /*1ac0*/  FMUL.FTZ R20, R51, R84 ;  /* 0x0000005433147220 */ /* 0x000fe20000410000 */
[--C-:B------:R-:W-:Y:S01]  /*1ad0*/  HADD2.F32 R76, -RZ, R25.reuse.H0_H0 ;  /* 0x20000019ff4c7230 */ /* 0x100fe20000004100 */
[----:B---3--:R-:W-:Y:S01]  /*1ae0*/  FADD.FTZ R112, R112, 1 ;  /* 0x3f80000070707421 */ /* 0x008fe20000010000 */
[----:B------:R-:W-:Y:S01]  /*1af0*/  HADD2.F32 R80, -RZ, R25.H1_H1 ;  /* 0x30000019ff507230 */ /* 0x000fe20000004100 */
[----:B------:R-:W-:Y:S01]  /*1b00*/  FMUL.FTZ R21, R52, R93 ;  /* 0x0000005d34157220 */ /* 0x000fe20000410000 */
[----:B------:R-:W-:Y:S01]  /*1b10*/  HADD2.F32 R92, -RZ, R27.H0_H0 ;  /* 0x2000001bff5c7230 */ /* 0x000fe20000004100 */
[----:B------:R3:W4:Y:S01]  /*1b20*/  MUFU.RCP R25, R22 ;  /* 0x0000001600197308 */ /* 0x0007220000001000 */
[----:B-1----:R-:W-:-:S02]  /*1b30*/  FADD.FTZ R24, R23, 1 ;  /* 0x3f80000017187421 */ /* 0x002fc40000010000 */
[----:B------:R-:W-:Y:S02]  /*1b40*/  FMUL.FTZ R21, R96, R21 ;  /* 0x0000001560157220 */ /* 0x000fe40000410000 */
[----:B------:R-:W-:Y:S01]  /*1b50*/  FMUL.FTZ R87, R87, R20 ;  /* 0x0000001457577220 */ /* 0x000fe20000410000 */
[----:B0-----:R-:W-:Y:S01]  /*1b60*/  HADD2.F32 R51, -RZ, R13.H0_H0 ;  /* 0x2000000dff337230 */ /* 0x001fe20000004100 */
[----:B------:R-:W-:Y:S01]  /*1b70*/  FMUL.FTZ R18, R49, R76 ;  /* 0x0000004c31127220 */ /* 0x000fe20000410000 */
[----:B------:R-:W0:Y:S01]  /*1b80*/  MUFU.RCP R27, R24 ;  /* 0x00000018001b7308 */ /* 0x000e220000001000 */
[----:B--2---:R-:W-:Y:S01]  /*1b90*/  FADD.FTZ R45, R26, 1 ;  /* 0x3f8000001a2d7421 */ /* 0x004fe20000010000 */
[----:B------:R-:W-:Y:S01]  /*1ba0*/  HADD2.F32 R49, -RZ, R12.H0_H0 ;  /* 0x2000000cff317230 */ /* 0x000fe20000004100 */
[----:B------:R-:W-:Y:S01]  /*1bb0*/  FMUL.FTZ R17, R48, R80 ;  /* 0x0000005030117220 */ /* 0x000fe20000410000 */
[--C-:B------:R-:W-:Y:S01]  /*1bc0*/  HADD2.F32 R48, -RZ, R8.reuse.H1_H1 ;  /* 0x30000008ff307230 */ /* 0x100fe20000004100 */
[----:B------:R-:W-:Y:S01]  /*1bd0*/  FMUL.FTZ R16, R47, R66 ;  /* 0x000000422f107220 */ /* 0x000fe20000410000 */
[----:B------:R-:W-:Y:S01]  /*1be0*/  HADD2.F32 R47, -RZ, R8.H0_H0 ;  /* 0x20000008ff2f7230 */ /* 0x000fe20000004100 */
[----:B------:R-:W-:Y:S01]  /*1bf0*/  FMUL.FTZ R102, R21, R102 ;  /* 0x0000006615667220 */ /* 0x000fe20000410000 */
[----:B------:R-:W-:Y:S01]  /*1c00*/  MUFU.RCP R114, R114 ;  /* 0x0000007200727308 */ /* 0x000fe20000001000 */
[----:B---3--:R-:W-:Y:S01]  /*1c10*/  FMUL.FTZ R22, R87, R86 ;  /* 0x0000005657167220 */ /* 0x008fe20000410000 */
[----:B------:R-:W-:Y:S01]  /*1c20*/  MOV R8, UR7 ;  /* 0x0000000700087c02 */ /* 0x000fe20008000f00 */
[----:B------:R-:W-:Y:S01]  /*1c30*/  FMUL.FTZ R46, R67, R46 ;  /* 0x0000002e432e7220 */ /* 0x000fe20000410000 */
[----:B------:R-:W-:Y:S01]  /*1c40*/  HADD2.F32 R67, -RZ, R14.H0_H0 ;  /* 0x2000000eff437230 */ /* 0x000fe20000004100 */
[----:B------:R-:W-:-:S02]  /*1c50*/  FMUL.FTZ R18, R83, R18 ;  /* 0x0000001253127220 */ /* 0x000fc40000410000 */
[----:B------:R-:W-:Y:S01]  /*1c60*/  FMUL.FTZ R17, R78, R17 ;  /* 0x000000114e117220 */ /* 0x000fe20000410000 */
[----:B------:R-:W1:Y:S01]  /*1c70*/  MUFU.RCP R21, R112 ;  /* 0x0000007000157308 */ /* 0x000e620000001000 */
[----:B------:R-:W-:Y:S01]  /*1c80*/  FMUL.FTZ R20, R53, R92 ;  /* 0x0000005c35147220 */ /* 0x000fe20000410000 */
[----:B------:R-:W-:Y:S01]  /*1c90*/  HADD2.F32 R53, -RZ, R13.H1_H1 ;  /* 0x3000000dff357230 */ /* 0x000fe20000004100 */
[----:B------:R-:W-:Y:S01]  /*1ca0*/  FMUL.FTZ R16, R79, R16 ;  /* 0x000000104f107220 */ /* 0x000fe20000410000 */
[----:B------:R-:W-:Y:S01]  /*1cb0*/  HADD2.F32 R78, -RZ, R14.H1_H1 ;  /* 0x3000000eff4e7230 */ /* 0x000fe20000004100 */
[----:B------:R-:W-:Y:S01]  /*1cc0*/  FMUL.FTZ R18, R18, R85 ;  /* 0x0000005512127220 */ /* 0x000fe20000410000 */
[--C-:B------:R-:W-:Y:S01]  /*1cd0*/  HADD2.F32 R85, -RZ, R15.reuse.H1_H1 ;  /* 0x3000000fff557230 */ /* 0x100fe20000004100 */
[----:B------:R-:W-:Y:S01]  /*1ce0*/  FMUL.FTZ R17, R17, R82 ;  /* 0x0000005211117220 */ /* 0x000fe20000410000 */
[----:B------:R2:W3:Y:S01]  /*1cf0*/  MUFU.RCP R86, R45 ;  /* 0x0000002d00567308 */ /* 0x0004e20000001000 */
[----:B------:R-:W-:Y:S01]  /*1d00*/  FMUL.FTZ R81, R16, R81 ;  /* 0x0000005110517220 */ /* 0x000fe20000410000 */
[----:B------:R-:W-:Y:S01]  /*1d10*/  HADD2.F32 R82, -RZ, R15.H0_H0 ;  /* 0x2000000fff527230 */ /* 0x000fe20000004100 */
[----:B----4-:R-:W-:-:S02]  /*1d20*/  FADD.FTZ R13, -R25, 1 ;  /* 0x3f800000190d7421 */ /* 0x010fc40000010100 */
[----:B------:R-:W-:Y:S02]  /*1d30*/  FMUL.FTZ R16, R43, R53 ;  /* 0x000000352b107220 */ /* 0x000fe40000410000 */
[----:B0-----:R-:W-:Y:S02]  /*1d40*/  FADD.FTZ R15, -R27, 1 ;  /* 0x3f8000001b0f7421 */ /* 0x001fe40000010100 */
[----:B------:R-:W-:Y:S01]  /*1d50*/  FMUL.FTZ R24, R42, R67 ;  /* 0x000000432a187220 */ /* 0x000fe20000410000 */
[----:B--2---:R-:W-:Y:S01]  /*1d60*/  HADD2.F32 R45, -RZ, R9.H0_H0 ;  /* 0x20000009ff2d7230 */ /* 0x004fe20000004100 */
[----:B------:R-:W-:Y:S01]  /*1d70*/  FMUL.FTZ R19, R50, R89 ;  /* 0x0000005932137220 */ /* 0x000fe20000410000 */
[----:B------:R-:W-:Y:S01]  /*1d80*/  HADD2.F32 R50, -RZ, R12.H1_H1 ;  /* 0x3000000cff327230 */ /* 0x000fe20000004100 */
[----:B------:R-:W-:Y:S02]  /*1d90*/  FFMA.FTZ R13, R106, R13, 1 ;  /* 0x3f8000006a0d7423 */ /* 0x000fe4000001000d */
[----:B------:R-:W-:-:S02]  /*1da0*/  FMUL.FTZ R16, R25, R16 ;  /* 0x0000001019107220 */ /* 0x000fc40000410000 */
[----:B------:R-:W-:Y:S02]  /*1db0*/  FFMA.FTZ R15, R108, R15, 1 ;  /* 0x3f8000006c0f7423 */ /* 0x000fe4000001000f */
[----:B------:R-:W-:Y:S02]  /*1dc0*/  FMUL.FTZ R26, R38, R78 ;  /* 0x0000004e261a7220 */ /* 0x000fe40000410000 */
[----:B------:R-:W-:Y:S02]  /*1dd0*/  FMUL.FTZ R24, R27, R24 ;  /* 0x000000181b187220 */ /* 0x000fe40000410000 */
[----:B------:R-:W-:Y:S02]  /*1de0*/  FMUL.FTZ R12, R55, R49 ;  /* 0x00000031370c7220 */ /* 0x000fe40000410000 */
[----:B------:R-:W-:Y:S01]  /*1df0*/  FMUL.FTZ R52, R106, R25 ;  /* 0x000000196a347220 */ /* 0x000fe20000410000 */
[----:B------:R-:W-:Y:S01]  /*1e00*/  HADD2.F32 R106, -RZ, R71.H1_H1 ;  /* 0x30000047ff6a7230 */ /* 0x000fe20000004100 */
[----:B-1----:R-:W-:-:S02]  /*1e10*/  FADD.FTZ R25, -R21, 1 ;  /* 0x3f80000015197421 */ /* 0x002fc40000010100 */
[----:B------:R-:W-:Y:S02]  /*1e20*/  FMUL.FTZ R55, R108, R27 ;  /* 0x0000001b6c377220 */ /* 0x000fe40000410000 */
[----:B------:R-:W-:Y:S02]  /*1e30*/  FMUL.FTZ R79, R110, R21 ;  /* 0x000000156e4f7220 */ /* 0x000fe40000410000 */
[----:B------:R-:W-:Y:S02]  /*1e40*/  FMUL.FTZ R26, R21, R26 ;  /* 0x0000001a151a7220 */ /* 0x000fe40000410000 */
[----:B------:R-:W-:Y:S02]  /*1e50*/  FMUL.FTZ R13, R16, R13 ;  /* 0x0000000d100d7220 */ /* 0x000fe40000410000 */
[----:B------:R-:W-:Y:S02]  /*1e60*/  FMUL.FTZ R15, R24, R15 ;  /* 0x0000000f180f7220 */ /* 0x000fe40000410000 */
[----:B------:R-:W-:-:S02]  /*1e70*/  FMUL.FTZ R54, R54, R50 ;  /* 0x0000003236367220 */ /* 0x000fc40000410000 */
[----:B------:R-:W-:Y:S02]  /*1e80*/  FMUL.FTZ R14, R65, R51 ;  /* 0x00000033410e7220 */ /* 0x000fe40000410000 */
[----:B------:R-:W-:Y:S02]  /*1e90*/  FADD.FTZ R16, -R114, 1 ;  /* 0x3f80000072107421 */ /* 0x000fe40000010100 */
[----:B------:R-:W-:Y:S02]  /*1ea0*/  FMUL.FTZ R21, R37, R82 ;  /* 0x0000005225157220 */ /* 0x000fe40000410000 */
[----:B---3--:R-:W-:Y:S02]  /*1eb0*/  FADD.FTZ R24, -R86, 1 ;  /* 0x3f80000056187421 */ /* 0x008fe40000010100 */
[----:B------:R-:W-:Y:S02]  /*1ec0*/  FMUL.FTZ R27, R35, R85 ;  /* 0x00000055231b7220 */ /* 0x000fe40000410000 */
[----:B------:R-:W-:-:S02]  /*1ed0*/  FMUL.FTZ R19, R88, R19 ;  /* 0x0000001358137220 */ /* 0x000fc40000410000 */
[----:B------:R-:W-:Y:S02]  /*1ee0*/  FMUL.FTZ R91, R91, R20 ;  /* 0x000000145b5b7220 */ /* 0x000fe40000410000 */
[----:B------:R-:W-:Y:S02]  /*1ef0*/  FMUL.FTZ R12, R95, R12 ;  /* 0x0000000c5f0c7220 */ /* 0x000fe40000410000 */
[----:B------:R-:W-:Y:S02]  /*1f00*/  FMUL.FTZ R54, R103, R54 ;  /* 0x0000003667367220 */ /* 0x000fe40000410000 */
[----:B------:R-:W-:Y:S02]  /*1f10*/  FMUL.FTZ R14, R109, R14 ;  /* 0x0000000e6d0e7220 */ /* 0x000fe40000410000 */
[----:B------:R-:W-:Y:S02]  /*1f20*/  FFMA.FTZ R25, R110, R25, 1 ;  /* 0x3f8000006e197423 */ /* 0x000fe40000010019 */
[----:B------:R-:W-:-:S02]  /*1f30*/  FFMA.FTZ R16, R113, R16, 1 ;  /* 0x3f80000071107423 */ /* 0x000fc40000010010 */
[----:B------:R-:W-:Y:S02]  /*1f40*/  FMUL.FTZ R21, R114, R21 ;  /* 0x0000001572157220 */ /* 0x000fe40000410000 */
[----:B------:R-:W-:Y:S02]  /*1f50*/  FFMA.FTZ R24, R115, R24, 1 ;  /* 0x3f80000073187423 */ /* 0x000fe40000010018 */
[----:B------:R-:W-:Y:S02]  /*1f60*/  FMUL.FTZ R27, R86, R27 ;  /* 0x0000001b561b7220 */ /* 0x000fe40000410000 */
[----:B------:R-:W-:Y:S01]  /*1f70*/  FMUL.FTZ R20, R46, R77 ;  /* 0x0000004d2e147220 */ /* 0x000fe20000410000 */
[----:B------:R-:W-:Y:S01]  /*1f80*/  HADD2.F32 R46, -RZ, R9.H1_H1 ;  /* 0x30000009ff2e7230 */ /* 0x000fe20000004100 */
[----:B------:R-:W-:Y:S01]  /*1f90*/  FMUL.FTZ R19, R19, R90 ;  /* 0x0000005a13137220 */ /* 0x000fe20000410000 */
[----:B------:R-:W-:Y:S01]  /*1fa0*/  MOV R9, UR8 ;  /* 0x0000000800097c02 */ /* 0x000fe20008000f00 */
[----:B------:R-:W-:Y:S01]  /*1fb0*/  FMUL.FTZ R23, R91, R94 ;  /* 0x0000005e5b177220 */ /* 0x000fe20000410000 */
[----:B------:R-:W-:Y:S01]  /*1fc0*/  F2FP.PACK_AB R20, R81, R20 ;  /* 0x000000145114723e */ /* 0x000fe200000000ff */
[----:B------:R-:W-:Y:S01]  /*1fd0*/  FMUL.FTZ R12, R12, R97 ;  /* 0x000000610c0c7220 */ /* 0x000fe20000410000 */
[----:B------:R-:W-:Y:S01]  /*1fe0*/  F2FP.PACK_AB R22, R19, R22 ;  /* 0x000000161316723e */ /* 0x000fe200000000ff */
[----:B------:R-:W-:Y:S01]  /*1ff0*/  FMUL.FTZ R107, R54, R107 ;  /* 0x0000006b366b7220 */ /* 0x000fe20000410000 */
[----:B------:R-:W-:Y:S01]  /*2000*/  F2FP.PACK_AB R23, R102, R23 ;  /* 0x000000176617723e */ /* 0x000fe200000000ff */
[----:B------:R-:W-:Y:S01]  /*2010*/  FMUL.FTZ R14, R14, R111 ;  /* 0x0000006f0e0e7220 */ /* 0x000fe20000410000 */
[----:B------:R-:W-:Y:S01]  /*2020*/  LEA R97, R101, R32, 0x1 ;  /* 0x0000002065617211 */ /* 0x000fe200078e08ff */
[----:B------:R-:W-:Y:S01]  /*2030*/  FMUL.FTZ R26, R26, R25 ;  /* 0x000000191a1a7220 */ /* 0x000fe20000410000 */
[----:B------:R-:W-:Y:S01]  /*2040*/  HADD2.F32 R32, -RZ, R70.H0_H0 ;  /* 0x20000046ff207230 */ /* 0x000fe20000004100 */
[----:B------:R-:W-:Y:S01]  /*2050*/  FMUL.FTZ R16, R21, R16 ;  /* 0x0000001015107220 */ /* 0x000fe20000410000 */
[----:B------:R-:W-:Y:S01]  /*2060*/  F2FP.PACK_AB R21, R17, R18 ;  /* 0x000000121115723e */ /* 0x000fe200000000ff */
[----:B------:R-:W-:Y:S01]  /*2070*/  BAR.SYNC.DEFER_BLOCKING 0x0 ;  /* 0x0000000000007b1d */ /* 0x000fe20000010000 */
[----:B------:R-:W-:Y:S01]  /*2080*/  FMUL.FTZ R27, R27, R24 ;  /* 0x000000181b1b7220 */ /* 0x000fe20000410000 */
[----:B------:R-:W-:Y:S01]  /*2090*/  F2FP.PACK_AB R24, R107, R12 ;  /* 0x0000000c6b18723e */ /* 0x000fe200000000ff */
[----:B------:R-:W-:Y:S01]  /*20a0*/  HADD2.F32 R12, -RZ, R69.H1_H1 ;  /* 0x30000045ff0c7230 */ /* 0x000fe20000004100 */
[----:B------:R-:W-:Y:S01]  /*20b0*/  F2FP.PACK_AB R25, R13, R14 ;  /* 0x0000000e0d19723e */ /* 0x000fe200000000ff */
[----:B------:R-:W-:Y:S01]  /*20c0*/  FMUL.FTZ R65, R43, R52 ;  /* 0x000000342b417220 */ /* 0x000fe20000410000 */
[----:B------:R-:W-:Y:S01]  /*20d0*/  F2FP.PACK_AB R26, R26, R15 ;  /* 0x0000000f1a1a723e */ /* 0x000fe200000000ff */
[----:B------:R-:W-:Y:S01]  /*20e0*/  FMUL.FTZ R77, R42, R55 ;  /* 0x000000372a4d7220 */ /* 0x000fe20000410000 */
[----:B------:R-:W-:Y:S01]  /*20f0*/  F2FP.PACK_AB R27, R27, R16 ;  /* 0x000000101b1b723e */ /* 0x000fe200000000ff */
[----:B------:R-:W-:Y:S01]  /*2100*/  FFMA.FTZ R116, R65, R12, R116 ;  /* 0x0000000c41747223 */ /* 0x000fe20000010074 */
[----:B------:R-:W-:Y:S01]  /*2110*/  HADD2.F32 R42, -RZ, R11.H1_H1 ;  /* 0x3000000bff2a7230 */ /* 0x000fe20000004100 */
[----:B------:R-:W-:Y:S01]  /*2120*/  FMUL.FTZ R81, R38, R79 ;  /* 0x0000004f26517220 */ /* 0x000fe20000410000 */
[----:B------:R-:W-:Y:S01]  /*2130*/  HADD2.F32 R38, -RZ, R5.H1_H1 ;  /* 0x30000005ff267230 */ /* 0x000fe20000004100 */
[----:B------:R-:W-:Y:S01]  /*2140*/  FFMA.FTZ R32, R77, R32, R116 ;  /* 0x000000204d207223 */ /* 0x000fe20000010074 */
[--C-:B------:R-:W-:Y:S01]  /*2150*/  HADD2.F32 R43, -RZ, R10.reuse.H0_H0 ;  /* 0x2000000aff2b7230 */ /* 0x100fe20000004100 */
[----:B------:R-:W-:Y:S01]  /*2160*/  FMUL.FTZ R114, R113, R114 ;  /* 0x0000007271727220 */ /* 0x000fe20000410000 */
[----:B------:R-:W-:Y:S01]  /*2170*/  HADD2.F32 R10, -RZ, R10.H1_H1 ;  /* 0x3000000aff0a7230 */ /* 0x000fe20000004100 */
[----:B------:R-:W-:-:S02]  /*2180*/  FMUL.FTZ R86, R115, R86 ;  /* 0x0000005673567220 */ /* 0x000fc40000410000 */
[----:B------:R-:W-:Y:S01]  /*2190*/  FMUL.FTZ R83, R37, R114 ;  /* 0x0000007225537220 */ /* 0x000fe20000410000 */
[----:B------:R-:W-:Y:S01]  /*21a0*/  HADD2.F32 R37, -RZ, R5.H0_H0 ;  /* 0x20000005ff257230 */ /* 0x000fe20000004100 */
[----:B------:R-:W-:Y:S01]  /*21b0*/  FMUL.FTZ R87, R35, R86 ;  /* 0x0000005623577220 */ /* 0x000fe20000410000 */
[----:B------:R0:W-:Y:S04]  /*21c0*/  STS.128 [R97.X16], R20 ;  /* 0x0000001461007388 */ /* 0x0001e8000000cc00 */
[----:B------:R-:W-:Y:S01]  /*21d0*/  STS.128 [R97.X16+0x10], R24 ;  /* 0x0000101861007388 */ /* 0x000fe2000000cc00 */
[----:B------:R-:W-:-:S06]  /*21e0*/  NOP ;  /* 0x0000000000007918 */ /* 0x000fcc0000000000 */
[----:B------:R-:W1:Y:S04]  /*21f0*/  LDS.128 R12, [R98.X16] ;  /* 0x00000000620c7984 */ /* 0x000e68000000cc00 */
[----:B------:R-:W2:Y:S01]  /*2200*/  LDS.128 R16, [R98.X16+0x200] ;  /* 0x0002000062107984 */ /* 0x000ea2000000cc00 */
[----:B0-----:R-:W-:Y:S02]  /*2210*/  HADD2.F32 R21, -RZ, R70.H1_H1 ;  /* 0x30000046ff157230 */ /* 0x001fe40000004100 */
[----:B------:R-:W-:Y:S02]  /*2220*/  HADD2.F32 R20, -RZ, R11.H0_H0 ;  /* 0x2000000bff147230 */ /* 0x000fe40000004100 */
[----:B------:R-:W-:Y:S01]  /*2230*/  HADD2.F32 R11, -RZ, R71.H0_H0 ;  /* 0x20000047ff0b7230 */ /* 0x000fe20000004100 */
[----:B------:R-:W-:Y:S01]  /*2240*/  FFMA.FTZ R32, R81, R21, R32 ;  /* 0x0000001551207223 */ /* 0x000fe20000010020 */
[----:B------:R-:W-:-:S03]  /*2250*/  HADD2.F32 R21, -RZ, R4.H1_H1 ;  /* 0x30000004ff157230 */ /* 0x000fc60000004100 */
[----:B------:R-:W-:Y:S01]  /*2260*/  FFMA.FTZ R32, R83, R11, R32 ;  /* 0x0000000b53207223 */ /* 0x000fe20000010020 */
[----:B------:R-:W-:Y:S01]  /*2270*/  HADD2.F32 R11, -RZ, R4.H0_H0 ;  /* 0x20000004ff0b7230 */ /* 0x000fe20000004100 */
[----:B------:R-:W-:Y:S01]  /*2280*/  IMAD.WIDE R4, R99, 0x10, R8 ;  /* 0x0000001063047825 */ /* 0x000fe200078e0208 */
[--C-:B------:R-:W-:Y:S02]  /*2290*/  HADD2.F32 R8, -RZ, R6.reuse.H0_H0 ;  /* 0x20000006ff087230 */ /* 0x100fe40000004100 */
[--C-:B------:R-:W-:Y:S01]  /*22a0*/  HADD2.F32 R9, -RZ, R7.reuse.H0_H0 ;  /* 0x20000007ff097230 */ /* 0x100fe20000004100 */
[----:B------:R-:W-:Y:S01]  /*22b0*/  FFMA.FTZ R106, R87, R106, R32 ;  /* 0x0000006a576a7223 */ /* 0x000fe20000010020 */
[----:B------:R-:W-:Y:S02]  /*22c0*/  HADD2.F32 R6, -RZ, R6.H1_H1 ;  /* 0x30000006ff067230 */ /* 0x000fe40000004100 */
[----:B------:R-:W-:Y:S01]  /*22d0*/  HADD2.F32 R7, -RZ, R7.H1_H1 ;  /* 0x30000007ff077230 */ /* 0x000fe20000004100 */
[----:B-1----:R0:W-:Y:S04]  /*22e0*/  STG.E.128 [R4.64], R12 ;  /* 0x0000000c04007986 */ /* 0x0021e8000c101d1a */
[----:B--2---:R0:W-:Y:S01]  /*22f0*/  STG.E.128 [R4.64+0x200], R16 ;  /* 0x0002001004007986 */ /* 0x0041e2000c101d1a */
[----:B------:R-:W-:Y:S05]  /*2300*/  @!P0 BRA `(.L_x_3058) ;  /* 0x0000030000008947 */ /* 0x000fea0003800000 */
[----:B------:R-:W-:Y:S01]  /*2310*/  BAR.SYNC.DEFER_BLOCKING 0x0 ;  /* 0x0000000000007b1d */ /* 0x000fe20000010000 */
[----:B------:R-:W-:-:S02]  /*2320*/  FMUL.FTZ R33, R33, R64 ;  /* 0x0000004021217220 */ /* 0x000fc40000410000 */
        /* <DEDUP_REMOVED lines=46> */
.L_x_3058:
[----:B------:R-:W-:Y:S01]  /*2610*/  BAR.SYNC.DEFER_BLOCKING 0x0 ;  /* 0x0000000000007b1d */ /* 0x000fe20000010000 */
[----:B------:R-:W-:Y:S01]  /*2620*/  HFMA2.MMA R96, -RZ, RZ, 0, 0 ;  /* 0x00000000ff607435 */ /* 0x000fe200000001ff */
[----:B------:R-:W-:Y:S01]  /*2630*/  FADD.FTZ R41, R20, UR5 ;  /* 0x0000000514297e21 */ /* 0x000fe20008010000 */
[----:B------:R-:W-:Y:S01]  /*2640*/  CS2R R94, SRZ ;  /* 0x00000000005e7805 */ /* 0x000fe2000001ff00 */
[----:B------:R-:W-:Y:S01]  /*2650*/  FADD.FTZ R40, R21, UR5 ;  /* 0x0000000515287e21 */ /* 0x000fe20008010000 */
[----:B------:R-:W-:Y:S01]  /*2660*/  CS2R R92, SRZ ;  /* 0x00000000005c7805 */ /* 0x000fe2000001ff00 */
[----:B------:R-:W-:Y:S01]  /*2670*/  CS2R R90, SRZ ;  /* 0x00000000005a7805 */ /* 0x000fe2000001ff00 */
[----:B------:R-:W-:Y:S01]  /*2680*/  CS2R R88, SRZ ;  /* 0x0000000000587805 */ /* 0x000fe2000001ff00 */
[----:B------:R-:W-:Y:S01]  /*2690*/  CS2R R54, SRZ ;  /* 0x0000000000367805 */ /* 0x000fe2000001ff00 */
[----:B------:R-:W-:Y:S01]  /*26a0*/  CS2R R52, SRZ ;  /* 0x0000000000347805 */ /* 0x000fe2000001ff00 */
[----:B------:R-:W-:Y:S01]  /*26b0*/  CS2R R50, SRZ ;  /* 0x0000000000327805 */ /* 0x000fe2000001ff00 */
        /* <DEDUP_REMOVED lines=16> */
[----:B0-----:R-:W-:Y:S02]  /*27c0*/  FMUL.FTZ R31, R0, UR4 ;  /* 0x00000004001f7c20 */ /* 0x001fe40008410000 */
        /* <DEDUP_REMOVED lines=15> */
[----:B------:R-:W-:Y:S01]  /*28c0*/  FADD.FTZ R16, R3, R3 ;  /* 0x0000000303107221 */ /* 0x000fe20000010000 */
[----:B------:R-:W-:Y:S01]  /*28d0*/  MOV R96, RZ ;  /* 0x000000ff00607202 */ /* 0x000fe20000000f00 */
[----:B------:R-:W-:Y:S01]  /*28e0*/  FADD.FTZ R15, R0, R0 ;  /* 0x00000000000f7221 */ /* 0x000fe20000010000 */
[----:B------:R-:W-:Y:S01]  /*28f0*/  UMOV UR7, URZ ;  /* 0x0000003f00077c82 */ /* 0x000fe20008000000 */
[----:B------:R-:W-:Y:S01]  /*2900*/  FADD.FTZ R14, R2, R2 ;  /* 0x00000002020e7221 */ /* 0x000fe20000010000 */
[----:B------:R-:W-:Y:S01]  /*2910*/  UMOV UR8, URZ ;  /* 0x0000003f00087c82 */ /* 0x000fe20008000000 */
[----:B------:R-:W-:Y:S01]  /*2920*/  FADD.FTZ R13, R56, R56 ;  /* 0x00000038380d7221 */ /* 0x000fe20000010000 */
[----:B------:R-:W-:Y:S01]  /*2930*/  UMOV UR9, URZ ;  /* 0x0000003f00097c82 */ /* 0x000fe20008000000 */
        /* <DEDUP_REMOVED lines=12> */
.L_x_3160:
        /* <DEDUP_REMOVED lines=39> */
[----:B------:R-:W-:Y:S01]  /*2c70*/  MOV R112, UR21 ;  /* 0x0000001500707c02 */ /* 0x000fe20008000f00 */
[----:B------:R-:W-:Y:S01]  /*2c80*/  ULEA.HI UR37, UR36, UR36, URZ, 0x1 ;  /* 0x0000002424257291 */ /* 0x000fe2000f8f083f */
[----:B------:R-:W-:Y:S01]  /*2c90*/  MOV R137, c[0x0][0x16c] ;  /* 0x00005b0000897a02 */ /* 0x000fe20000000f00 */
[----:B------:R-:W-:Y:S01]  /*2ca0*/  UIMAD UR42, UR10, UR39, UR42 ;  /* 0x000000270a2a72a4 */ /* 0x000fe2000f8e022a */
[----:B------:R-:W-:Y:S01]  /*2cb0*/  ISETP.NE.AND P1, PT, R104, RZ, PT ;  /* 0x000000ff6800720c */ /* 0x000fe20003f25270 */
[----:B------:R-:W-:Y:S01]  /*2cc0*/  ULOP3.LUT UR37, UR37, 0xfffffe, URZ, 0xc0, !UPT ;  /* 0x00fffffe25257892 */ /* 0x000fe2000f8ec03f */
[----:B------:R-:W-:-:S03]  /*2cd0*/  HFMA2.MMA R135, -RZ, RZ, 0, 1.52587890625e-05 ;  /* 0x00000100ff877435 */ /* 0x000fc600000001ff */
[----:B------:R-:W-:-:S06]  /*2ce0*/  UIADD3 UR37, UR36, -UR37, URZ ;  /* 0x8000002524257290 */ /* 0x000fcc000fffe03f */
[----:B------:R-:W-:Y:S01]  /*2cf0*/  MOV R114, UR37 ;  /* 0x0000002500727c02 */ /* 0x000fe20008000f00 */
[----:B------:R-:W-:-:S03]  /*2d00*/  UIMAD.WIDE.U32 UR36, UR10, UR38, URZ ;  /* 0x000000260a2472a5 */ /* 0x000fc6000f8e003f */
        /* <DEDUP_REMOVED lines=17> */
[----:B------:R-:W-:Y:S01]  /*2e20*/  FMUL.RZ R87, R84, 0.15915493667125701904 ;  /* 0x3e22f98354577820 */ /* 0x000fe2000040c000 */
[----:B--2---:R-:W-:Y:S01]  /*2e30*/  MOV R107, UR41 ;  /* 0x00000029006b7c02 */ /* 0x004fe20008000f00 */
[----:B------:R-:W-:-:S02]  /*2e40*/  FMUL.RZ R103, R85, 0.15915493667125701904 ;  /* 0x3e22f98355677820 */ /* 0x000fc4000040c000 */
[----:B------:R-:W-:Y:S02]  /*2e50*/  FMUL.RZ R83, R81, 0.15915493667125701904 ;  /* 0x3e22f98351537820 */ /* 0x000fe4000040c000 */
[----:B------:R-:W-:Y:S01]  /*2e60*/  FMUL.FTZ R85, R45, UR40 ;  /* 0x000000282d557c20 */ /* 0x000fe20008410000 */
[----:B------:R-:W-:Y:S01]  /*2e70*/  MUFU.SIN R86, R87 ;  /* 0x0000005700567308 */ /* 0x000fe20000000400 */
[----:B------:R-:W-:Y:S02]  /*2e80*/  FMUL.FTZ R81, R44, UR40 ;  /* 0x000000282c517c20 */ /* 0x000fe40008410000 */
[----:B------:R-:W-:Y:S02]  /*2e90*/  FMUL.RZ R85, R85, 0.15915493667125701904 ;  /* 0x3e22f98355557820 */ /* 0x000fe4000040c000 */
[----:B------:R-:W-:-:S03]  /*2ea0*/  FMUL.FTZ R107, R107, 1.4426950216293334961 ;  /* 0x3fb8aa3b6b6b7820 */ /* 0x000fc60000410000 */
[----:B------:R0:W-:Y:S08]  /*2eb0*/  MUFU.COS R84, R87 ;  /* 0x0000005700547308 */ /* 0x0001f00000000000 */
        /* <DEDUP_REMOVED lines=32> */
[----:B------:R-:W-:-:S07]  /*30c0*/  FMUL.FTZ R81, R47, R107 ;  /* 0x0000006b2f517220 */ /* 0x000fce0000410000 */
[----:B------:R-:W-:Y:S01]  /*30d0*/  MUFU.SIN R118, R83 ;  /* 0x0000005300767308 */ /* 0x000fe20000000400 */
[----:B0-----:R-:W-:-:S04]  /*30e0*/  MOV R82, UR21 ;  /* 0x0000001500527c02 */ /* 0x001fc80008000f00 */
[----:B------:R-:W-:Y:S02]  /*30f0*/  ISETP.LT.OR P0, PT, R82, 0x2, P0 ;  /* 0x000000025200780c */ /* 0x000fe40000701670 */
[----:B------:R-:W-:Y:S01]  /*3100*/  IADD3 R82, R104, 0x200, RZ ;  /* 0x0000020068527810 */ /* 0x000fe20007ffe0ff */
[----:B------:R0:W-:Y:S01]  /*3110*/  MUFU.COS R119, R83 ;  /* 0x0000005300777308 */ /* 0x0001e20000000000 */
[----:B------:R-:W-:-:S07]  /*3120*/  @!P1 IMAD R82, R114, R135, UR7 ;  /* 0x0000000772529e24 */ /* 0x000fce000f8e0287 */
[----:B------:R-:W-:Y:S01]  /*3130*/  MUFU.SIN R122, R85 ;  /* 0x00000055007a7308 */ /* 0x000fe20000000400 */
[----:B0-----:R-:W-:Y:S01]  /*3140*/  FMUL.FTZ R83, R48, R107 ;  /* 0x0000006b30537220 */ /* 0x001fe20000410000 */
[----:B------:R-:W-:-:S05]  /*3150*/  @!P0 IADD3 R112, R112, -0x2, RZ ;  /* 0xfffffffe70708810 */ /* 0x000fca0007ffe0ff */
[----:B------:R-:W-:Y:S01]  /*3160*/  @!P0 IMAD R112, R112, R137, UR7 ;  /* 0x0000000770708e24 */ /* 0x000fe2000f8e0289 */
[----:B------:R0:W-:Y:S08]  /*3170*/  MUFU.COS R123, R85 ;  /* 0x00000055007b7308 */ /* 0x0001f00000000000 */
[----:B------:R-:W-:Y:S01]  /*3180*/  MUFU.SIN R102, R103 ;  /* 0x0000006700667308 */ /* 0x000fe20000000400 */
[----:B0-----:R-:W-:-:S07]  /*3190*/  FMUL.FTZ R85, R45, R107 ;  /* 0x0000006b2d557220 */ /* 0x001fce0000410000 */
[----:B------:R-:W0:Y:S08]  /*31a0*/  MUFU.EX2 R81, R81 ;  /* 0x0000005100517308 */ /* 0x000e300000000800 */
[----:B------:R-:W1:Y:S08]  /*31b0*/  MUFU.EX2 R83, R83 ;  /* 0x0000005300537308 */ /* 0x000e700000000800 */
[----:B------:R-:W2:Y:S01]  /*31c0*/  MUFU.EX2 R85, R85 ;  /* 0x0000005500557308 */ /* 0x000ea20000000800 */
[----:B0-----:R-:W-:-:S07]  /*31d0*/  FMUL.FTZ R84, R81, R84 ;  /* 0x0000005451547220 */ /* 0x001fce0000410000 */
[----:B------:R0:W3:Y:S01]  /*31e0*/  MUFU.COS R108, R103 ;  /* 0x00000067006c7308 */ /* 0x0000e20000000000 */
[----:B-1----:R-:W-:Y:S01]  /*31f0*/  FMUL.FTZ R137, R83, R102 ;  /* 0x0000006653897220 */ /* 0x002fe20000410000 */
[----:B------:R-:W-:-:S06]  /*3200*/  SHF.L.U32 R102, R82, 0x3, RZ ;  /* 0x0000000352667819 */ /* 0x000fcc00000006ff */
[----:B------:R-:W-:Y:S01]  /*3210*/  MUFU.SIN R115, R80 ;  /* 0x0000005000737308 */ /* 0x000fe20000000400 */
[C---:B--2---:R-:W-:Y:S02]  /*3220*/  FMUL.FTZ R142, R85.reuse, R142 ;  /* 0x0000008e558e7220 */ /* 0x044fe40000410000 */
[----:B------:R-:W-:Y:S02]  /*3230*/  FMUL.FTZ R140, R85, R140 ;  /* 0x0000008c558c7220 */ /* 0x000fe40000410000 */
[----:B------:R-:W-:Y:S01]  /*3240*/  FMUL.FTZ R85, R81, R86 ;  /* 0x0000005651557220 */ /* 0x000fe20000410000 */
[----:B------:R-:W-:Y:S01]  /*3250*/  MOV R86, UR36 ;  /* 0x0000002400567c02 */ /* 0x000fe20008000f00 */
[----:B0-----:R-:W-:Y:S01]  /*3260*/  FMUL.FTZ R103, R33, UR40 ;  /* 0x0000002821677c20 */ /* 0x001fe20008410000 */
[----:B------:R0:W-:Y:S01]  /*3270*/  MUFU.COS R117, R80 ;  /* 0x0000005000757308 */ /* 0x0001e20000000000 */
[----:B---3--:R-:W-:Y:S02]  /*3280*/  FMUL.FTZ R143, R83, R108 ;  /* 0x0000006c538f7220 */ /* 0x008fe40000410000 */
[----:B------:R-:W-:-:S02]  /*3290*/  FMUL.RZ R103, R103, 0.15915493667125701904 ;  /* 0x3e22f98367677820 */ /* 0x000fc4000040c000 */
[----:B------:R-:W-:-:S03]  /*32a0*/  FMUL.FTZ R108, R39, R107 ;  /* 0x0000006b276c7220 */ /* 0x000fc60000410000 */
[----:B------:R-:W-:Y:S01]  /*32b0*/  MUFU.SIN R124, R87 ;  /* 0x00000057007c7308 */ /* 0x000fe20000000400 */
[----:B0-----:R-:W-:-:S04]  /*32c0*/  SHF.L.U32 R80, R104, 0x2, RZ ;  /* 0x0000000268507819 */ /* 0x001fc800000006ff */
[----:B------:R-:W-:-:S03]  /*32d0*/  LOP3.LUT R80, R80, 0xffffff80, RZ, 0xc0, !PT ;  /* 0xffffff8050507812 */ /* 0x000fc600078ec0ff */
[----:B------:R0:W-:Y:S01]  /*32e0*/  MUFU.COS R125, R87 ;  /* 0x00000057007d7308 */ /* 0x0001e20000000000 */
[----:B------:R-:W-:-:S05]  /*32f0*/  IADD3 R80, R80, R101, RZ ;  /* 0x0000006550507210 */ /* 0x000fca0007ffe0ff */
[----:B------:R1:W-:Y:S02]  /*3300*/  STS.128 [R80.X16], R56 ;  /* 0x0000003850007388 */ /* 0x0003e4000000cc00 */
[----:B------:R-:W-:Y:S01]  /*3310*/  MUFU.SIN R116, R103 ;  /* 0x0000006700747308 */ /* 0x000fe20000000400 */
[----:B0-----:R-:W-:Y:S01]  /*3320*/  FMUL.FTZ R87, R46, R107 ;  /* 0x0000006b2e577220 */ /* 0x001fe20000410000 */
[----:B----4-:R0:W-:Y:S04]  /*3330*/  STS.128 [R80.X16+0x200], R60 ;  /* 0x0002003c50007388 */ /* 0x0101e8000000cc00 */
[----:B------:R-:W-:Y:S02]  /*3340*/  STS.128 [R80.X16+0x400], R64 ;  /* 0x0004004050007388 */ /* 0x000fe4000000cc00 */
[----:B------:R-:W2:Y:S02]  /*3350*/  MUFU.EX2 R87, R87 ;  /* 0x0000005700577308 */ /* 0x000ea40000000800 */
[----:B------:R-:W-:Y:S01]  /*3360*/  STS.128 [R80.X16+0x600], R76 ;  /* 0x0006004c50007388 */ /* 0x000fe2000000cc00 */
[----:B-1----:R-:W-:-:S02]  /*3370*/  FMUL.FTZ R58, R84, R137 ;  /* 0x00000089543a7220 */ /* 0x002fc40000410000 */
[----:B------:R-:W-:-:S03]  /*3380*/  FMUL.FTZ R57, R85, R137 ;  /* 0x0000008955397220 */ /* 0x000fc60000410000 */
[----:B------:R1:W-:Y:S01]  /*3390*/  MUFU.COS R136, R103 ;  /* 0x0000006700887308 */ /* 0x0003e20000000000 */
[-C--:B0-----:R-:W-:Y:S02]  /*33a0*/  FFMA.FTZ R61, R85, R143.reuse, R58 ;  /* 0x0000008f553d7223 */ /* 0x081fe4000001003a */
[----:B------:R-:W-:Y:S02]  /*33b0*/  FFMA.FTZ R59, R84, R143, -R57 ;  /* 0x0000008f543b7223 */ /* 0x000fe40000010839 */
[----:B------:R-:W-:Y:S02]  /*33c0*/  FMUL.FTZ R58, R140, R61 ;  /* 0x0000003d8c3a7220 */ /* 0x000fe40000410000 */
[C---:B--2---:R-:W-:Y:S01]  /*33d0*/  FMUL.FTZ R144, R87.reuse, R144 ;  /* 0x0000009057907220 */ /* 0x044fe20000410000 */
[----:B------:R-:W-:Y:S01]  /*33e0*/  MUFU.EX2 R108, R108 ;  /* 0x0000006c006c7308 */ /* 0x000fe20000000800 */
[----:B------:R-:W-:Y:S01]  /*33f0*/  FMUL.FTZ R135, R87, R110 ;  /* 0x0000006e57877220 */ /* 0x000fe20000410000 */
[----:B------:R-:W-:Y:S01]  /*3400*/  MOV R87, UR37 ;  /* 0x0000002500577c02 */ /* 0x000fe20008000f00 */
[----:B------:R-:W-:Y:S01]  /*3410*/  FFMA.FTZ R114, R142, R59, -R58 ;  /* 0x0000003b8e727223 */ /* 0x000fe2000001083a */
[----:B------:R-:W-:-:S06]  /*3420*/  NOP ;  /* 0x0000000000007918 */ /* 0x000fcc0000000000 */
[----:B------:R-:W-:Y:S01]  /*3430*/  FMUL.FTZ R59, R140, R59 ;  /* 0x0000003b8c3b7220 */ /* 0x000fe20000410000 */
[----:B------:R-:W5:Y:S01]  /*3440*/  LDG.E.64 R86, [R86.64] ;  /* 0x0000001a56567981 */ /* 0x000f62000c1e1b00 */
[----:B------:R-:W-:Y:S01]  /*3450*/  IMAD R58, R101, 0x3, R80 ;  /* 0x00000003653a7824 */ /* 0x000fe200078e0250 */
[----:B-1----:R-:W-:Y:S01]  /*3460*/  HFMA2.MMA R103, -RZ, RZ, 0, 9.5367431640625e-07 ;  /* 0x00000010ff677435 */ /* 0x002fe200000001ff */
[----:B------:R-:W-:Y:S02]  /*3470*/  FMUL.FTZ R56, R34, UR40 ;  /* 0x0000002822387c20 */ /* 0x000fe40008410000 */
[----:B------:R-:W-:Y:S01]  /*3480*/  FFMA.FTZ R138, R142, R61, R59 ;  /* 0x0000003d8e8a7223 */ /* 0x000fe2000001003b */
[----:B------:R-:W-:Y:S01]  /*3490*/  LDS.128 R64, [R58.X16+0x10] ;  /* 0x000010003a407984 */ /* 0x000fe2000000cc00 */
[----:B------:R-:W-:Y:S02]  /*34a0*/  FMUL.RZ R149, R56, 0.15915493667125701904 ;  /* 0x3e22f98338957820 */ /* 0x000fe4000040c000 */
[-C--:B------:R-:W-:Y:S01]  /*34b0*/  FMUL.FTZ R56, R43, R107.reuse ;  /* 0x0000006b2b387220 */ /* 0x080fe20000410000 */
[----:B------:R-:W0:Y:S01]  /*34c0*/  LDS.128 R60, [R58.X16] ;  /* 0x000000003a3c7984 */ /* 0x000e22000000cc00 */
[-C--:B------:R-:W-:Y:S01]  /*34d0*/  FMUL.FTZ R57, R44, R107.reuse ;  /* 0x0000006b2c397220 */ /* 0x080fe20000410000 */
[----:B------:R-:W-:Y:S01]  /*34e0*/  MUFU.COS R146, R149 ;  /* 0x0000009500927308 */ /* 0x000fe20000000000 */
[-C--:B------:R-:W-:Y:S01]  /*34f0*/  FMUL.FTZ R59, R42, R107.reuse ;  /* 0x0000006b2a3b7220 */ /* 0x080fe20000410000 */
[----:B------:R-:W1:Y:S01]  /*3500*/  LDS.128 R76, [R58.X16+0x20] ;  /* 0x000020003a4c7984 */ /* 0x000e62000000cc00 */
[----:B------:R-:W-:-:S03]  /*3510*/  FMUL.FTZ R110, R40, R107 ;  /* 0x0000006b286e7220 */ /* 0x000fc60000410000 */
[----:B------:R-:W2:Y:S02]  /*3520*/  LDS.128 R80, [R58.X16+0x30] ;  /* 0x000030003a507984 */ /* 0x000ea4000000cc00 */
[----:B------:R3:W4:Y:S02]  /*3530*/  MUFU.EX2 R134, R56 ;  /* 0x0000003800867308 */ /* 0x0007240000000800 */
[----:B------:R4:W-:Y:S01]  /*3540*/  STS.64 [R102+0x7780], R84 ;  /* 0x0077805466007388 */ /* 0x0009e20000000a00 */
[----:B------:R-:W-:-:S05]  /*3550*/  FMUL.FTZ R141, R135, R138 ;  /* 0x0000008a878d7220 */ /* 0x000fca0000410000 */
[----:B------:R4:W0:Y:S01]  /*3560*/  MUFU.EX2 R132, R57 ;  /* 0x0000003900847308 */ /* 0x0008220000000800 */
[----:B---3--:R-:W-:Y:S02]  /*3570*/  FMUL.FTZ R56, R41, R107 ;  /* 0x0000006b29387220 */ /* 0x008fe40000410000 */
[----:B------:R-:W-:Y:S02]  /*3580*/  FMUL.FTZ R147, R135, R114 ;  /* 0x0000007287937220 */ /* 0x000fe40000410000 */
[----:B----4-:R-:W-:-:S03]  /*3590*/  @!P0 IMAD.WIDE R102, R112, R103, UR28 ;  /* 0x0000001c70668e25 */ /* 0x010fc6000f8e0267 */
[----:B------:R3:W4:Y:S01]  /*35a0*/  MUFU.EX2 R130, R56 ;  /* 0x0000003800827308 */ /* 0x0007220000000800 */
[----:B------:R-:W-:Y:S01]  /*35b0*/  MOV R57, RZ ;  /* 0x000000ff00397202 */ /* 0x000fe20000000f00 */
[----:B------:R-:W-:-:S06]  /*35c0*/  FMUL.FTZ R133, R134, R133 ;  /* 0x0000008586857220 */ /* 0x000fcc0000410000 */
[----:B------:R0:W1:Y:S01]  /*35d0*/  MUFU.EX2 R128, R59 ;  /* 0x0000003b00807308 */ /* 0x0000620000000800 */
[----:B---3--:R-:W-:Y:S01]  /*35e0*/  HFMA2.MMA R56, -RZ, RZ, 1.875, 0 ;  /* 0x3f800000ff387435 */ /* 0x008fe200000001ff */
[----:B------:R-:W-:Y:S02]  /*35f0*/  FMUL.FTZ R134, R134, R109 ;  /* 0x0000006d86867220 */ /* 0x000fe40000410000 */
[C---:B------:R-:W-:Y:S01]  /*3600*/  FFMA.FTZ R141, R144.reuse, R114, -R141 ;  /* 0x00000072908d7223 */ /* 0x040fe2000001088d */
[----:B0-----:R-:W-:Y:S01]  /*3610*/  CS2R R58, SRZ ;  /* 0x00000000003a7805 */ /* 0x001fe2000001ff00 */
[----:B------:R-:W-:Y:S01]  /*3620*/  BAR.SYNC.DEFER_BLOCKING 0x0 ;  /* 0x0000000000007b1d */ /* 0x000fe20000010000 */
[----:B------:R-:W-:Y:S02]  /*3630*/  FFMA.FTZ R147, R144, R138, R147 ;  /* 0x0000008a90937223 */ /* 0x000fe40000010093 */
[----:B------:R-:W-:Y:S02]  /*3640*/  FMUL.FTZ R131, R132, R131 ;  /* 0x0000008384837220 */ /* 0x000fe40000410000 */
[----:B------:R-:W-:-:S02]  /*3650*/  FMUL.FTZ R114, R134, R147 ;  /* 0x0000009386727220 */ /* 0x000fc40000410000 */
[----:B------:R-:W-:Y:S02]  /*3660*/  FMUL.FTZ R132, R132, R111 ;  /* 0x0000006f84847220 */ /* 0x000fe40000410000 */
[----:B------:R-:W-:Y:S02]  /*3670*/  FFMA.FTZ R114, R133, R141, -R114 ;  /* 0x0000008d85727223 */ /* 0x000fe40000010872 */
[----:B----4-:R-:W-:Y:S02]  /*3680*/  FMUL.FTZ R145, R130, R145 ;  /* 0x0000009182917220 */ /* 0x010fe40000410000 */
[----:B------:R-:W-:Y:S01]  /*3690*/  FMUL.FTZ R138, R132, R114 ;  /* 0x00000072848a7220 */ /* 0x000fe20000410000 */
[----:B------:R0:W5:Y:S02]  /*36a0*/  @!P0 LDG.E.128 R56, [R102.64] ;  /* 0x0000001a66388981 */ /* 0x000164000c1e1d00 */
[----:B0-----:R-:W-:-:S04]  /*36b0*/  FMUL.FTZ R102, R134, R141 ;  /* 0x0000008d86667220 */ /* 0x001fc80000410000 */
[----:B------:R-:W-:-:S04]  /*36c0*/  FFMA.FTZ R147, R133, R147, R102 ;  /* 0x0000009385937223 */ /* 0x000fc80000010066 */
[----:B------:R-:W-:Y:S02]  /*36d0*/  FMUL.FTZ R103, R132, R147 ;  /* 0x0000009384677220 */ /* 0x000fe40000410000 */
[----:B------:R-:W-:Y:S02]  /*36e0*/  FMUL.FTZ R130, R130, R113 ;  /* 0x0000007182827220 */ /* 0x000fe40000410000 */
[C---:B------:R-:W-:Y:S02]  /*36f0*/  FFMA.FTZ R114, R131.reuse, R114, -R103 ;  /* 0x0000007283727223 */ /* 0x040fe40000010867 */
[----:B------:R-:W-:Y:S02]  /*3700*/  FFMA.FTZ R138, R131, R147, R138 ;  /* 0x00000093838a7223 */ /* 0x000fe4000001008a */
[C---:B------:R-:W-:Y:S02]  /*3710*/  FMUL.FTZ R141, R130.reuse, R114 ;  /* 0x00000072828d7220 */ /* 0x040fe40000410000 */
[----:B------:R-:W-:-:S02]  /*3720*/  FMUL.FTZ R111, R130, R138 ;  /* 0x0000008a826f7220 */ /* 0x000fc40000410000 */
[----:B------:R-:W-:Y:S01]  /*3730*/  FMUL.FTZ R112, R37, R107 ;  /* 0x0000006b25707220 */ /* 0x000fe20000410000 */
[----:B------:R-:W0:Y:S01]  /*3740*/  MUFU.EX2 R110, R110 ;  /* 0x0000006e006e7308 */ /* 0x000e220000000800 */
[C---:B-1----:R-:W-:Y:S02]  /*3750*/  FMUL.FTZ R129, R128.reuse, R129 ;  /* 0x0000008180817220 */ /* 0x042fe40000410000 */
[----:B------:R-:W-:Y:S02]  /*3760*/  FMUL.FTZ R128, R128, R139 ;  /* 0x0000008b80807220 */ /* 0x000fe40000410000 */
[C---:B------:R-:W-:Y:S02]  /*3770*/  FFMA.FTZ R141, R145.reuse, R138, R141 ;  /* 0x0000008a918d7223 */ /* 0x040fe4000001008d */
[----:B------:R-:W-:Y:S01]  /*3780*/  FFMA.FTZ R113, R145, R114, -R111 ;  /* 0x0000007291717223 */ /* 0x000fe2000001086f */
[----:B------:R-:W1:Y:S01]  /*3790*/  MUFU.EX2 R112, R112 ;  /* 0x0000007000707308 */ /* 0x000e620000000800 */
[----:B------:R-:W-:-:S02]  /*37a0*/  FMUL.FTZ R138, R128, R141 ;  /* 0x0000008d808a7220 */ /* 0x000fc40000410000 */
[----:B------:R-:W-:Y:S02]  /*37b0*/  FMUL.FTZ R148, R128, R113 ;  /* 0x0000007180947220 */ /* 0x000fe40000410000 */
[-C--:B------:R-:W-:Y:S02]  /*37c0*/  FMUL.FTZ R102, R35, R107.reuse ;  /* 0x0000006b23667220 */ /* 0x080fe40000410000 */
[----:B------:R-:W-:Y:S02]  /*37d0*/  FMUL.FTZ R103, R36, R107 ;  /* 0x0000006b24677220 */ /* 0x000fe40000410000 */
[----:B------:R-:W-:Y:S02]  /*37e0*/  FMUL.FTZ R126, R108, R126 ;  /* 0x0000007e6c7e7220 */ /* 0x000fe40000410000 */
[C---:B------:R-:W-:Y:S02]  /*37f0*/  FFMA.FTZ R138, R129.reuse, R113, -R138 ;  /* 0x00000071818a7223 */ /* 0x040fe4000001088a */
[----:B------:R-:W-:-:S02]  /*3800*/  FFMA.FTZ R148, R129, R141, R148 ;  /* 0x0000008d81947223 */ /* 0x000fc40000010094 */
[----:B------:R-:W-:Y:S01]  /*3810*/  FMUL.FTZ R109, R38, R107 ;  /* 0x0000006b266d7220 */ /* 0x000fe20000410000 */
[----:B------:R-:W3:Y:S01]  /*3820*/  MUFU.EX2 R102, R102 ;  /* 0x0000006600667308 */ /* 0x000ee20000000800 */
[----:B------:R-:W-:Y:S02]  /*3830*/  FMUL.FTZ R127, R108, R127 ;  /* 0x0000007f6c7f7220 */ /* 0x000fe40000410000 */
[----:B------:R-:W-:-:S05]  /*3840*/  FMUL.FTZ R108, R126, R138 ;  /* 0x0000008a7e6c7220 */ /* 0x000fca0000410000 */
[----:B------:R4:W-:Y:S01]  /*3850*/  MUFU.EX2 R114, R103 ;  /* 0x0000006700727308 */ /* 0x0009e20000000800 */
[----:B0-----:R-:W-:Y:S02]  /*3860*/  FMUL.FTZ R124, R110, R124 ;  /* 0x0000007c6e7c7220 */ /* 0x001fe40000410000 */
[-C--:B------:R-:W-:Y:S02]  /*3870*/  FFMA.FTZ R108, R127, R148.reuse, R108 ;  /* 0x000000947f6c7223 */ /* 0x080fe4000001006c */
[----:B----4-:R-:W-:-:S03]  /*3880*/  FMUL.FTZ R103, R126, R148 ;  /* 0x000000947e677220 */ /* 0x010fc60000410000 */
[----:B------:R-:W0:Y:S01]  /*3890*/  MUFU.EX2 R109, R109 ;  /* 0x0000006d006d7308 */ /* 0x000e220000000800 */
[----:B------:R-:W-:Y:S02]  /*38a0*/  FMUL.FTZ R125, R110, R125 ;  /* 0x0000007d6e7d7220 */ /* 0x000fe40000410000 */
[----:B------:R-:W-:Y:S02]  /*38b0*/  FFMA.FTZ R103, R127, R138, -R103 ;  /* 0x0000008a7f677223 */ /* 0x000fe40000010867 */
[C---:B-1----:R-:W-:Y:S02]  /*38c0*/  FMUL.FTZ R123, R112.reuse, R123 ;  /* 0x0000007b707b7220 */ /* 0x042fe40000410000 */
[----:B------:R-:W-:Y:S02]  /*38d0*/  FMUL.FTZ R122, R112, R122 ;  /* 0x0000007a707a7220 */ /* 0x000fe40000410000 */
[----:B------:R-:W-:Y:S02]  /*38e0*/  FMUL.FTZ R110, R124, R108 ;  /* 0x0000006c7c6e7220 */ /* 0x000fe40000410000 */
[----:B------:R-:W-:-:S02]  /*38f0*/  FMUL.FTZ R111, R33, R107 ;  /* 0x0000006b216f7220 */ /* 0x000fc40000410000 */
[----:B------:R-:W-:Y:S02]  /*3900*/  FMUL.FTZ R112, R124, R103 ;  /* 0x000000677c707220 */ /* 0x000fe40000410000 */
[----:B------:R-:W-:Y:S02]  /*3910*/  FMUL.FTZ R107, R34, R107 ;  /* 0x0000006b226b7220 */ /* 0x000fe40000410000 */
[C---:B------:R-:W-:Y:S02]  /*3920*/  FFMA.FTZ R110, R125.reuse, R103, -R110 ;  /* 0x000000677d6e7223 */ /* 0x040fe4000001086e */
[----:B------:R-:W-:Y:S01]  /*3930*/  FFMA.FTZ R112, R125, R108, R112 ;  /* 0x0000006c7d707223 */ /* 0x000fe20000010070 */
[----:B------:R-:W1:Y:S01]  /*3940*/  MUFU.EX2 R111, R111 ;  /* 0x0000006f006f7308 */ /* 0x000e620000000800 */
[C---:B---3--:R-:W-:Y:S02]  /*3950*/  FMUL.FTZ R119, R102.reuse, R119 ;  /* 0x0000007766777220 */ /* 0x048fe40000410000 */
[----:B------:R-:W-:-:S02]  /*3960*/  FMUL.FTZ R118, R102, R118 ;  /* 0x0000007666767220 */ /* 0x000fc40000410000 */
[C---:B------:R-:W-:Y:S02]  /*3970*/  FMUL.FTZ R103, R122.reuse, R110 ;  /* 0x0000006e7a677220 */ /* 0x040fe40000410000 */
[----:B------:R-:W-:Y:S01]  /*3980*/  FMUL.FTZ R102, R122, R112 ;  /* 0x000000707a667220 */ /* 0x000fe20000410000 */
[----:B------:R-:W3:Y:S01]  /*3990*/  MUFU.EX2 R107, R107 ;  /* 0x0000006b006b7308 */ /* 0x000ee20000000800 */
[----:B0-----:R-:W-:Y:S02]  /*39a0*/  FMUL.FTZ R120, R109, R120 ;  /* 0x000000786d787220 */ /* 0x001fe40000410000 */
[----:B------:R-:W-:-:S05]  /*39b0*/  FFMA.FTZ R103, R123, R112, R103 ;  /* 0x000000707b677223 */ /* 0x000fca0000010067 */
[----:B------:R-:W0:Y:S01]  /*39c0*/  MUFU.SIN R138, R149 ;  /* 0x00000095008a7308 */ /* 0x000e220000000400 */
[----:B------:R-:W-:Y:S02]  /*39d0*/  FFMA.FTZ R102, R123, R110, -R102 ;  /* 0x0000006e7b667223 */ /* 0x000fe40000010866 */
[----:B------:R-:W-:Y:S02]  /*39e0*/  FMUL.FTZ R121, R109, R121 ;  /* 0x000000796d797220 */ /* 0x000fe40000410000 */
[CC--:B------:R-:W-:Y:S02]  /*39f0*/  FMUL.FTZ R108, R120.reuse, R103.reuse ;  /* 0x00000067786c7220 */ /* 0x0c0fe40000410000 */
[-C--:B------:R-:W-:Y:S02]  /*3a00*/  FMUL.FTZ R110, R120, R102.reuse ;  /* 0x00000066786e7220 */ /* 0x080fe40000410000 */
[C---:B------:R-:W-:Y:S01]  /*3a10*/  FFMA.FTZ R102, R121.reuse, R102, -R108 ;  /* 0x0000006679667223 */ /* 0x040fe2000001086c */
[--C-:B------:R-:W-:Y:S01]  /*3a20*/  HADD2.F32 R108, -RZ, R60.reuse.H0_H0 ;  /* 0x2000003cff6c7230 */ /* 0x100fe20000004100 */
[----:B------:R-:W-:Y:S01]  /*3a30*/  FFMA.FTZ R103, R121, R103, R110 ;  /* 0x0000006779677223 */ /* 0x000fe2000001006e */
[----:B------:R-:W-:Y:S01]  /*3a40*/  HADD2.F32 R110, -RZ, R60.H1_H1 ;  /* 0x3000003cff6e7230 */ /* 0x000fe20000004100 */
[C---:B-1----:R-:W-:Y:S01]  /*3a50*/  FMUL.FTZ R136, R111.reuse, R136 ;  /* 0x000000886f887220 */ /* 0x042fe20000410000 */
[----:B------:R-:W-:Y:S01]  /*3a60*/  HADD2.F32 R109, -RZ, R61.H1_H1 ;  /* 0x3000003dff6d7230 */ /* 0x000fe20000004100 */
[----:B------:R-:W-:Y:S01]  /*3a70*/  FMUL.FTZ R141, R111, R116 ;  /* 0x000000746f8d7220 */ /* 0x000fe20000410000 */
[----:B------:R-:W-:Y:S01]  /*3a80*/  HADD2.F32 R111, -RZ, R72.H0_H0 ;  /* 0x20000048ff6f7230 */ /* 0x000fe20000004100 */
[----:B---3--:R-:W-:-:S02]  /*3a90*/  FMUL.FTZ R139, R107, R146 ;  /* 0x000000926b8b7220 */ /* 0x008fc40000410000 */
[----:B0-----:R-:W-:Y:S01]  /*3aa0*/  FMUL.FTZ R138, R107, R138 ;  /* 0x0000008a6b8a7220 */ /* 0x001fe20000410000 */
[----:B------:R-:W-:Y:S01]  /*3ab0*/  HADD2.F32 R107, -RZ, R61.H0_H0 ;  /* 0x2000003dff6b7230 */ /* 0x000fe20000004100 */
[C---:B------:R-:W-:Y:S02]  /*3ac0*/  FMUL.FTZ R206, R47.reuse, R108 ;  /* 0x0000006c2fce7220 */ /* 0x040fe40000410000 */
[----:B------:R-:W-:Y:S01]  /*3ad0*/  FMUL.FTZ R202, R47, R110 ;  /* 0x0000006e2fca7220 */ /* 0x000fe20000410000 */
[----:B------:R-:W-:Y:S01]  /*3ae0*/  HADD2.F32 R60, -RZ, R72.H1_H1 ;  /* 0x30000048ff3c7230 */ /* 0x000fe20000004100 */
[C---:B------:R-:W-:Y:S02]  /*3af0*/  FMUL.FTZ R203, R48.reuse, R107 ;  /* 0x0000006b30cb7220 */ /* 0x040fe40000410000 */
[----:B------:R-:W-:Y:S02]  /*3b00*/  FMUL.FTZ R204, R48, R109 ;  /* 0x0000006d30cc7220 */ /* 0x000fe40000410000 */
[----:B------:R-:W-:-:S02]  /*3b10*/  FMUL.FTZ R206, R111, R206 ;  /* 0x000000ce6fce7220 */ /* 0x000fc40000410000 */
[----:B------:R-:W-:Y:S02]  /*3b20*/  FMUL.FTZ R202, R111, R202 ;  /* 0x000000ca6fca7220 */ /* 0x000fe40000410000 */
[C---:B------:R-:W-:Y:S02]  /*3b30*/  FMUL.FTZ R203, R60.reuse, R203 ;  /* 0x000000cb3ccb7220 */ /* 0x040fe40000410000 */
[----:B------:R-:W-:Y:S02]  /*3b40*/  FMUL.FTZ R204, R60, R204 ;  /* 0x000000cc3ccc7220 */ /* 0x000fe40000410000 */
[-C--:B------:R-:W-:Y:S02]  /*3b50*/  FMUL.FTZ R61, R206, R137.reuse ;  /* 0x00000089ce3d7220 */ /* 0x080fe40000410000 */
[C---:B------:R-:W-:Y:S02]  /*3b60*/  FMUL.FTZ R60, R202.reuse, R137 ;  /* 0x00000089ca3c7220 */ /* 0x040fe40000410000 */
[----:B------:R-:W-:-:S02]  /*3b70*/  FFMA.FTZ R61, R202, R143, R61 ;  /* 0x0000008fca3d7223 */ /* 0x000fc4000001003d */
[----:B------:R-:W-:Y:S01]  /*3b80*/  FFMA.FTZ R60, R206, R143, -R60 ;  /* 0x0000008fce3c7223 */ /* 0x000fe2000001083c */
[--C-:B------:R-:W-:Y:S01]  /*3b90*/  HADD2.F32 R111, -RZ, R63.reuse.H0_H0 ;  /* 0x2000003fff6f7230 */ /* 0x100fe20000004100 */
[C---:B------:R-:W-:Y:S01]  /*3ba0*/  FMUL.FTZ R117, R114.reuse, R117 ;  /* 0x0000007572757220 */ /* 0x040fe20000410000 */
[----:B------:R-:W-:Y:S01]  /*3bb0*/  HADD2.F32 R113, -RZ, R63.H1_H1 ;  /* 0x3000003fff717230 */ /* 0x000fe20000004100 */
[----:B------:R-:W-:Y:S01]  /*3bc0*/  FMUL.FTZ R115, R114, R115 ;  /* 0x0000007372737220 */ /* 0x000fe20000410000 */
[--C-:B------:R-:W-:Y:S01]  /*3bd0*/  HADD2.F32 R114, -RZ, R62.reuse.H1_H1 ;  /* 0x3000003eff727230 */ /* 0x100fe20000004100 */
[----:B------:R-:W-:Y:S01]  /*3be0*/  FADD.FTZ R63, R204, R61 ;  /* 0x0000003dcc3f7221 */ /* 0x000fe20000010000 */
[----:B------:R-:W-:Y:S01]  /*3bf0*/  HADD2.F32 R112, -RZ, R62.H0_H0 ;  /* 0x2000003eff707230 */ /* 0x000fe20000004100 */
[----:B------:R-:W-:Y:S01]  /*3c00*/  FADD.FTZ R61, R203, R60 ;  /* 0x0000003ccb3d7221 */ /* 0x000fe20000010000 */
[----:B------:R-:W-:Y:S01]  /*3c10*/  HADD2.F32 R116, -RZ, R73.H0_H0 ;  /* 0x20000049ff747230 */ /* 0x000fe20000004100 */
[----:B------:R-:W-:-:S02]  /*3c20*/  FMUL.FTZ R208, R45, R114 ;  /* 0x000000722dd07220 */ /* 0x000fc40000410000 */
[C---:B------:R-:W-:Y:S02]  /*3c30*/  FMUL.FTZ R62, R140.reuse, R61 ;  /* 0x0000003d8c3e7220 */ /* 0x040fe40000410000 */
[----:B------:R-:W-:Y:S02]  /*3c40*/  FMUL.FTZ R209, R45, R112 ;  /* 0x000000702dd17220 */ /* 0x000fe40000410000 */
[-C--:B------:R-:W-:Y:S02]  /*3c50*/  FMUL.FTZ R60, R140, R63.reuse ;  /* 0x0000003f8c3c7220 */ /* 0x080fe40000410000 */
[----:B------:R-:W-:Y:S02]  /*3c60*/  FMUL.FTZ R208, R116, R208 ;  /* 0x000000d074d07220 */ /* 0x000fe40000410000 */
[----:B------:R-:W-:Y:S02]  /*3c70*/  FFMA.FTZ R63, R142, R63, R62 ;  /* 0x0000003f8e3f7223 */ /* 0x000fe4000001003e */
[----:B------:R-:W-:-:S02]  /*3c80*/  FMUL.FTZ R209, R116, R209 ;  /* 0x000000d174d17220 */ /* 0x000fc40000410000 */
[----:B------:R-:W-:Y:S02]  /*3c90*/  FFMA.FTZ R60, R142, R61, -R60 ;  /* 0x0000003d8e3c7223 */ /* 0x000fe4000001083c */
[----:B------:R-:W-:Y:S02]  /*3ca0*/  FADD.FTZ R63, R208, R63 ;  /* 0x0000003fd03f7221 */ /* 0x000fe40000010000 */
[----:B------:R-:W-:Y:S01]  /*3cb0*/  FADD.FTZ R60, R209, R60 ;  /* 0x0000003cd13c7221 */ /* 0x000fe20000010000 */
[----:B------:R-:W-:Y:S01]  /*3cc0*/  HADD2.F32 R146, -RZ, R73.H1_H1 ;  /* 0x30000049ff927230 */ /* 0x000fe20000004100 */
[C---:B------:R-:W-:Y:S02]  /*3cd0*/  FMUL.FTZ R207, R46.reuse, R111 ;  /* 0x0000006f2ecf7220 */ /* 0x040fe40000410000 */
[----:B------:R-:W-:Y:S02]  /*3ce0*/  FMUL.FTZ R61, R135, R63 ;  /* 0x0000003f873d7220 */ /* 0x000fe40000410000 */
[----:B------:R-:W-:-:S02]  /*3cf0*/  FMUL.FTZ R205, R46, R113 ;  /* 0x000000712ecd7220 */ /* 0x000fc40000410000 */
[-C--:B------:R-:W-:Y:S02]  /*3d00*/  FMUL.FTZ R62, R135, R60.reuse ;  /* 0x0000003c873e7220 */ /* 0x080fe40000410000 */
[----:B------:R-:W-:Y:S02]  /*3d10*/  FMUL.FTZ R116, R118, R103 ;  /* 0x0000006776747220 */ /* 0x000fe40000410000 */
[----:B------:R-:W-:Y:S02]  /*3d20*/  FMUL.FTZ R207, R146, R207 ;  /* 0x000000cf92cf7220 */ /* 0x000fe40000410000 */
[----:B------:R-:W-:Y:S02]  /*3d30*/  FFMA.FTZ R60, R144, R60, -R61 ;  /* 0x0000003c903c7223 */ /* 0x000fe4000001083d */
[----:B------:R-:W-:Y:S02]  /*3d40*/  FMUL.FTZ R205, R146, R205 ;  /* 0x000000cd92cd7220 */ /* 0x000fe40000410000 */
[----:B------:R-:W-:Y:S01]  /*3d50*/  FFMA.FTZ R62, R144, R63, R62 ;  /* 0x0000003f903e7223 */ /* 0x000fe2000001003e */
[--C-:B------:R-:W-:Y:S01]  /*3d60*/  HADD2.F32 R146, -RZ, R64.reuse.H1_H1 ;  /* 0x30000040ff927230 */ /* 0x100fe20000004100 */
[----:B------:R-:W-:Y:S01]  /*3d70*/  FFMA.FTZ R152, R119, R102, -R116 ;  /* 0x0000006677987223 */ /* 0x000fe20000010874 */
[----:B------:R-:W-:Y:S01]  /*3d80*/  HADD2.F32 R116, -RZ, R64.H0_H0 ;  /* 0x20000040ff747230 */ /* 0x000fe20000004100 */
[----:B------:R-:W-:-:S02]  /*3d90*/  FADD.FTZ R60, R207, R60 ;  /* 0x0000003ccf3c7221 */ /* 0x000fc40000010000 */
[----:B------:R-:W-:Y:S01]  /*3da0*/  FADD.FTZ R62, R205, R62 ;  /* 0x0000003ecd3e7221 */ /* 0x000fe20000010000 */
[----:B------:R-:W-:Y:S01]  /*3db0*/  HADD2.F32 R64, -RZ, R74.H0_H0 ;  /* 0x2000004aff407230 */ /* 0x000fe20000004100 */
[C---:B------:R-:W-:Y:S02]  /*3dc0*/  FMUL.FTZ R63, R134.reuse, R60 ;  /* 0x0000003c863f7220 */ /* 0x040fe40000410000 */
[C---:B------:R-:W-:Y:S02]  /*3dd0*/  FMUL.FTZ R210, R43.reuse, R146 ;  /* 0x000000922bd27220 */ /* 0x040fe40000410000 */
[----:B------:R-:W-:Y:S02]  /*3de0*/  FMUL.FTZ R61, R134, R62 ;  /* 0x0000003e863d7220 */ /* 0x000fe40000410000 */
[----:B------:R-:W-:Y:S02]  /*3df0*/  FMUL.FTZ R211, R43, R116 ;  /* 0x000000742bd37220 */ /* 0x000fe40000410000 */
[----:B------:R-:W-:-:S02]  /*3e00*/  FFMA.FTZ R63, R133, R62, R63 ;  /* 0x0000003e853f7223 */ /* 0x000fc4000001003f */
[C---:B------:R-:W-:Y:S02]  /*3e10*/  FMUL.FTZ R210, R64.reuse, R210 ;  /* 0x000000d240d27220 */ /* 0x040fe40000410000 */
[----:B------:R-:W-:Y:S02]  /*3e20*/  FFMA.FTZ R60, R133, R60, -R61 ;  /* 0x0000003c853c7223 */ /* 0x000fe4000001083d */
        /* <DEDUP_REMOVED lines=8> */
[----:B------:R-:W-:Y:S02]  /*3eb0*/  FMUL.FTZ R212, R44, R149 ;  /* 0x000000952cd47220 */ /* 0x000fe40000410000 */
[-C--:B------:R-:W-:Y:S02]  /*3ec0*/  FMUL.FTZ R62, R132, R60.reuse ;  /* 0x0000003c843e7220 */ /* 0x080fe40000410000 */
[C---:B------:R-:W-:Y:S02]  /*3ed0*/  FMUL.FTZ R213, R64.reuse, R213 ;  /* 0x000000d540d57220 */ /* 0x040fe40000410000 */
[----:B------:R-:W-:Y:S02]  /*3ee0*/  FFMA.FTZ R60, R131, R60, -R61 ;  /* 0x0000003c833c7223 */ /* 0x000fe4000001083d */
[----:B------:R-:W-:-:S02]  /*3ef0*/  FMUL.FTZ R212, R64, R212 ;  /* 0x000000d440d47220 */ /* 0x000fc40000410000 */
[----:B------:R-:W-:Y:S01]  /*3f00*/  FFMA.FTZ R63, R131, R63, R62 ;  /* 0x0000003f833f7223 */ /* 0x000fe2000001003e */
[--C-:B------:R-:W-:Y:S01]  /*3f10*/  HADD2.F32 R150, -RZ, R66.reuse.H1_H1 ;  /* 0x30000042ff967230 */ /* 0x100fe20000004100 */
[----:B------:R-:W-:Y:S01]  /*3f20*/  FADD.FTZ R60, R213, R60 ;  /* 0x0000003cd53c7221 */ /* 0x000fe20000010000 */
[----:B------:R-:W-:Y:S01]  /*3f30*/  HADD2.F32 R148, -RZ, R66.H0_H0 ;  /* 0x20000042ff947230 */ /* 0x000fe20000004100 */
[----:B------:R-:W-:Y:S01]  /*3f40*/  FADD.FTZ R63, R212, R63 ;  /* 0x0000003fd43f7221 */ /* 0x000fe20000010000 */
[----:B------:R-:W-:Y:S01]  /*3f50*/  HADD2.F32 R64, -RZ, R75.H0_H0 ;  /* 0x2000004bff407230 */ /* 0x000fe20000004100 */
[C---:B------:R-:W-:Y:S02]  /*3f60*/  FMUL.FTZ R220, R41.reuse, R150 ;  /* 0x0000009629dc7220 */ /* 0x040fe40000410000 */
[----:B------:R-:W-:Y:S02]  /*3f70*/  FMUL.FTZ R62, R130, R60 ;  /* 0x0000003c823e7220 */ /* 0x000fe40000410000 */
[----:B------:R-:W-:-:S02]  /*3f80*/  FMUL.FTZ R221, R41, R148 ;  /* 0x0000009429dd7220 */ /* 0x000fc40000410000 */
[-C--:B------:R-:W-:Y:S02]  /*3f90*/  FMUL.FTZ R61, R130, R63.reuse ;  /* 0x0000003f823d7220 */ /* 0x080fe40000410000 */
[----:B------:R-:W-:Y:S02]  /*3fa0*/  FMUL.FTZ R102, R118, R102 ;  /* 0x0000006676667220 */ /* 0x000fe40000410000 */
[C---:B------:R-:W-:Y:S02]  /*3fb0*/  FMUL.FTZ R220, R64.reuse, R220 ;  /* 0x000000dc40dc7220 */ /* 0x040fe40000410000 */
[C---:B------:R-:W-:Y:S02]  /*3fc0*/  FFMA.FTZ R63, R145.reuse, R63, R62 ;  /* 0x0000003f913f7223 */ /* 0x040fe4000001003e */
[----:B------:R-:W-:Y:S02]  /*3fd0*/  FMUL.FTZ R221, R64, R221 ;  /* 0x000000dd40dd7220 */ /* 0x000fe40000410000 */
[----:B------:R-:W-:Y:S01]  /*3fe0*/  FFMA.FTZ R60, R145, R60, -R61 ;  /* 0x0000003c913c7223 */ /* 0x000fe2000001083d */
[--C-:B------:R-:W-:Y:S01]  /*3ff0*/  HADD2.F32 R151, -RZ, R67.reuse.H0_H0 ;  /* 0x20000043ff977230 */ /* 0x100fe20000004100 */
[----:B------:R-:W-:Y:S01]  /*4000*/  FFMA.FTZ R102, R119, R103, R102 ;  /* 0x0000006777667223 */ /* 0x000fe20000010066 */
[----:B------:R-:W-:Y:S01]  /*4010*/  HADD2.F32 R153, -RZ, R67.H1_H1 ;  /* 0x30000043ff997230 */ /* 0x000fe20000004100 */
[----:B------:R-:W-:-:S02]  /*4020*/  FADD.FTZ R63, R220, R63 ;  /* 0x0000003fdc3f7221 */ /* 0x000fc40000010000 */
[----:B------:R-:W-:Y:S01]  /*4030*/  FADD.FTZ R60, R221, R60 ;  /* 0x0000003cdd3c7221 */ /* 0x000fe20000010000 */
[----:B------:R-:W-:Y:S01]  /*4040*/  HADD2.F32 R65, -RZ, R75.H1_H1 ;  /* 0x3000004bff417230 */ /* 0x000fe20000004100 */
[----:B------:R-:W-:Y:S02]  /*4050*/  FMUL.FTZ R64, R115, R102 ;  /* 0x0000006673407220 */ /* 0x000fe40000410000 */
[----:B------:R-:W-:Y:S02]  /*4060*/  FMUL.FTZ R219, R42, R151 ;  /* 0x000000972adb7220 */ /* 0x000fe40000410000 */
[----:B------:R-:W-:Y:S02]  /*4070*/  FMUL.FTZ R61, R128, R63 ;  /* 0x0000003f803d7220 */ /* 0x000fe40000410000 */
[----:B------:R-:W-:Y:S02]  /*4080*/  FMUL.FTZ R218, R42, R153 ;  /* 0x000000992ada7220 */ /* 0x000fe40000410000 */
[----:B------:R-:W-:-:S02]  /*4090*/  FMUL.FTZ R62, R128, R60 ;  /* 0x0000003c803e7220 */ /* 0x000fc40000410000 */
[-C--:B------:R-:W-:Y:S02]  /*40a0*/  FFMA.FTZ R64, R117, R152.reuse, -R64 ;  /* 0x0000009875407223 */ /* 0x080fe40000010840 */
[----:B------:R-:W-:Y:S02]  /*40b0*/  FMUL.FTZ R152, R115, R152 ;  /* 0x0000009873987220 */ /* 0x000fe40000410000 */
[----:B------:R-:W-:Y:S02]  /*40c0*/  FMUL.FTZ R219, R65, R219 ;  /* 0x000000db41db7220 */ /* 0x000fe40000410000 */
[----:B------:R-:W-:Y:S02]  /*40d0*/  FFMA.FTZ R60, R129, R60, -R61 ;  /* 0x0000003c813c7223 */ /* 0x000fe4000001083d */
[----:B------:R-:W-:Y:S02]  /*40e0*/  FMUL.FTZ R218, R65, R218 ;  /* 0x000000da41da7220 */ /* 0x000fe40000410000 */
[----:B------:R-:W-:Y:S01]  /*40f0*/  FFMA.FTZ R63, R129, R63, R62 ;  /* 0x0000003f813f7223 */ /* 0x000fe2000001003e */
[--C-:B------:R-:W-:Y:S01]  /*4100*/  HADD2.F32 R154, -RZ, R76.reuse.H1_H1 ;  /* 0x3000004cff9a7230 */ /* 0x100fe20000004100 */
[----:B------:R-:W-:Y:S01]  /*4110*/  FFMA.FTZ R102, R117, R102, R152 ;  /* 0x0000006675667223 */ /* 0x000fe20000010098 */
[----:B------:R-:W-:Y:S01]  /*4120*/  HADD2.F32 R152, -RZ, R76.H0_H0 ;  /* 0x2000004cff987230 */ /* 0x000fe20000004100 */
[----:B------:R-:W-:-:S02]  /*4130*/  FADD.FTZ R60, R219, R60 ;  /* 0x0000003cdb3c7221 */ /* 0x000fc40000010000 */
[----:B------:R-:W-:Y:S01]  /*4140*/  FADD.FTZ R63, R218, R63 ;  /* 0x0000003fda3f7221 */ /* 0x000fe20000010000 */
[----:B------:R-:W-:Y:S01]  /*4150*/  HADD2.F32 R65, -RZ, R68.H0_H0 ;  /* 0x20000044ff417230 */ /* 0x000fe20000004100 */
[C---:B------:R-:W-:Y:S02]  /*4160*/  FMUL.FTZ R62, R126.reuse, R60 ;  /* 0x0000003c7e3e7220 */ /* 0x040fe40000410000 */
[C---:B------:R-:W-:Y:S02]  /*4170*/  FMUL.FTZ R222, R39.reuse, R154 ;  /* 0x0000009a27de7220 */ /* 0x040fe40000410000 */
[-C--:B------:R-:W-:Y:S02]  /*4180*/  FMUL.FTZ R61, R126, R63.reuse ;  /* 0x0000003f7e3d7220 */ /* 0x080fe40000410000 */
[----:B------:R-:W-:Y:S02]  /*4190*/  FMUL.FTZ R223, R39, R152 ;  /* 0x0000009827df7220 */ /* 0x000fe40000410000 */
[----:B------:R-:W-:-:S02]  /*41a0*/  FFMA.FTZ R63, R127, R63, R62 ;  /* 0x0000003f7f3f7223 */ /* 0x000fc4000001003e */
[----:B------:R-:W-:Y:S02]  /*41b0*/  FMUL.FTZ R222, R65, R222 ;  /* 0x000000de41de7220 */ /* 0x000fe40000410000 */
        /* <DEDUP_REMOVED lines=11> */
[----:B------:R-:W-:Y:S02]  /*4270*/  FMUL.FTZ R227, R65, R227 ;  /* 0x000000e341e37220 */ /* 0x000fe40000410000 */
        /* <DEDUP_REMOVED lines=13> */
[----:B------:R-:W-:Y:S02]  /*4350*/  FFMA.FTZ R63, R123, R63, R62 ;  /* 0x0000003f7b3f7223 */ /* 0x000fe4000001003e */
[----:B------:R-:W-:Y:S02]  /*4360*/  FMUL.FTZ R231, R65, R231 ;  /* 0x000000e741e77220 */ /* 0x000fe40000410000 */
[----:B------:R-:W-:Y:S01]  /*4370*/  FFMA.FTZ R60, R123, R60, -R61 ;  /* 0x0000003c7b3c7223 */ /* 0x000fe2000001083d */
[--C-:B------:R-:W-:Y:S01]  /*4380*/  HADD2.F32 R159, -RZ, R79.reuse.H0_H0 ;  /* 0x2000004fff9f7230 */ /* 0x100fe20000004100 */
[----:B------:R-:W-:Y:S01]  /*4390*/  FMUL.FTZ R61, R141, R102 ;  /* 0x000000668d3d7220 */ /* 0x000fe20000410000 */
[----:B------:R-:W-:Y:S01]  /*43a0*/  HADD2.F32 R161, -RZ, R79.H1_H1 ;  /* 0x3000004fffa17230 */ /* 0x000fe20000004100 */
[----:B------:R-:W-:-:S02]  /*43b0*/  FADD.FTZ R63, R230, R63 ;  /* 0x0000003fe63f7221 */ /* 0x000fc40000010000 */
[----:B------:R-:W-:Y:S01]  /*43c0*/  FADD.FTZ R60, R231, R60 ;  /* 0x0000003ce73c7221 */ /* 0x000fe20000010000 */
[----:B------:R-:W-:Y:S01]  /*43d0*/  HADD2.F32 R66, -RZ, R69.H1_H1 ;  /* 0x30000045ff427230 */ /* 0x000fe20000004100 */
[----:B------:R-:W-:Y:S02]  /*43e0*/  FFMA.FTZ R65, R136, R64, -R61 ;  /* 0x0000004088417223 */ /* 0x000fe4000001083d */
[----:B------:R-:W-:Y:S02]  /*43f0*/  FMUL.FTZ R229, R38, R159 ;  /* 0x0000009f26e57220 */ /* 0x000fe40000410000 */
[----:B------:R-:W-:Y:S02]  /*4400*/  FMUL.FTZ R61, R120, R63 ;  /* 0x0000003f783d7220 */ /* 0x000fe40000410000 */
[----:B------:R-:W-:Y:S02]  /*4410*/  FMUL.FTZ R228, R38, R161 ;  /* 0x000000a126e47220 */ /* 0x000fe40000410000 */
[----:B------:R-:W-:-:S02]  /*4420*/  FMUL.FTZ R62, R120, R60 ;  /* 0x0000003c783e7220 */ /* 0x000fc40000410000 */
[C---:B------:R-:W-:Y:S02]  /*4430*/  FMUL.FTZ R229, R66.reuse, R229 ;  /* 0x000000e542e57220 */ /* 0x040fe40000410000 */
[C---:B------:R-:W-:Y:S02]  /*4440*/  FFMA.FTZ R60, R121.reuse, R60, -R61 ;  /* 0x0000003c793c7223 */ /* 0x040fe4000001083d */
[----:B------:R-:W-:Y:S02]  /*4450*/  FMUL.FTZ R228, R66, R228 ;  /* 0x000000e442e47220 */ /* 0x000fe40000410000 */
[----:B------:R-:W-:Y:S01]  /*4460*/  FFMA.FTZ R63, R121, R63, R62 ;  /* 0x0000003f793f7223 */ /* 0x000fe2000001003e */
[--C-:B--2---:R-:W-:Y:S01]  /*4470*/  HADD2.F32 R162, -RZ, R80.reuse.H1_H1 ;  /* 0x30000050ffa27230 */ /* 0x104fe20000004100 */
[----:B------:R-:W-:Y:S01]  /*4480*/  FADD.FTZ R60, R229, R60 ;  /* 0x0000003ce53c7221 */ /* 0x000fe20000010000 */
[----:B------:R-:W-:Y:S01]  /*4490*/  HADD2.F32 R160, -RZ, R80.H0_H0 ;  /* 0x20000050ffa07230 */ /* 0x000fe20000004100 */
[----:B------:R-:W-:Y:S01]  /*44a0*/  ISETP.NE.AND P0, PT, R104, 0x7f, PT ;  /* 0x0000007f6800780c */ /* 0x000fe20003f05270 */
[----:B------:R-:W-:-:S02]  /*44b0*/  FADD.FTZ R63, R228, R63 ;  /* 0x0000003fe43f7221 */ /* 0x000fc40000010000 */
[----:B------:R-:W-:Y:S01]  /*44c0*/  FMUL.FTZ R67, R141, R64 ;  /* 0x000000408d437220 */ /* 0x000fe20000410000 */
[----:B------:R-:W-:Y:S01]  /*44d0*/  HADD2.F32 R64, -RZ, R70.H0_H0 ;  /* 0x20000046ff407230 */ /* 0x000fe20000004100 */
[C---:B------:R-:W-:Y:S02]  /*44e0*/  FMUL.FTZ R62, R118.reuse, R60 ;  /* 0x0000003c763e7220 */ /* 0x040fe40000410000 */
[C---:B------:R-:W-:Y:S02]  /*44f0*/  FMUL.FTZ R232, R35.reuse, R162 ;  /* 0x000000a223e87220 */ /* 0x040fe40000410000 */
[-C--:B------:R-:W-:Y:S02]  /*4500*/  FMUL.FTZ R61, R118, R63.reuse ;  /* 0x0000003f763d7220 */ /* 0x080fe40000410000 */
[----:B------:R-:W-:Y:S02]  /*4510*/  FMUL.FTZ R233, R35, R160 ;  /* 0x000000a023e97220 */ /* 0x000fe40000410000 */
[----:B------:R-:W-:-:S02]  /*4520*/  FFMA.FTZ R63, R119, R63, R62 ;  /* 0x0000003f773f7223 */ /* 0x000fc4000001003e */
[C---:B------:R-:W-:Y:S02]  /*4530*/  FMUL.FTZ R232, R64.reuse, R232 ;  /* 0x000000e840e87220 */ /* 0x040fe40000410000 */
[----:B------:R-:W-:Y:S02]  /*4540*/  FFMA.FTZ R60, R119, R60, -R61 ;  /* 0x0000003c773c7223 */ /* 0x000fe4000001083d */
[----:B------:R-:W-:Y:S01]  /*4550*/  FMUL.FTZ R233, R64, R233 ;  /* 0x000000e940e97220 */ /* 0x000fe20000410000 */
[--C-:B------:R-:W-:Y:S01]  /*4560*/  HADD2.F32 R163, -RZ, R81.reuse.H0_H0 ;  /* 0x20000051ffa37230 */ /* 0x100fe20000004100 */
[----:B------:R-:W-:Y:S01]  /*4570*/  FFMA.FTZ R67, R136, R102, R67 ;  /* 0x0000006688437223 */ /* 0x000fe20000010043 */
[----:B------:R-:W-:Y:S01]  /*4580*/  HADD2.F32 R165, -RZ, R81.H1_H1 ;  /* 0x30000051ffa57230 */ /* 0x000fe20000004100 */
[----:B------:R-:W-:Y:S01]  /*4590*/  FADD.FTZ R62, R232, R63 ;  /* 0x0000003fe83e7221 */ /* 0x000fe20000010000 */
[----:B------:R0:W1:Y:S01]  /*45a0*/  @P0 LDS.64 R102, [R104.X8+0x8788] ;  /* 0x0087880068660984 */ /* 0x0000620000008a00 */
[----:B------:R-:W-:Y:S01]  /*45b0*/  FADD.FTZ R60, R233, R60 ;  /* 0x0000003ce93c7221 */ /* 0x000fe20000010000 */
[----:B------:R-:W-:Y:S01]  /*45c0*/  HADD2.F32 R64, -RZ, R70.H1_H1 ;  /* 0x30000046ff407230 */ /* 0x000fe20000004100 */
[----:B------:R-:W-:-:S02]  /*45d0*/  FMUL.FTZ R225, R36, R163 ;  /* 0x000000a324e17220 */ /* 0x000fc40000410000 */
[C---:B------:R-:W-:Y:S02]  /*45e0*/  FMUL.FTZ R61, R115.reuse, R62 ;  /* 0x0000003e733d7220 */ /* 0x040fe40000410000 */
        /* <DEDUP_REMOVED lines=11> */
[----:B------:R-:W-:Y:S02]  /*46a0*/  FMUL.FTZ R62, R141, R60 ;  /* 0x0000003c8d3e7220 */ /* 0x000fe40000410000 */
[C---:B------:R-:W-:Y:S02]  /*46b0*/  FMUL.FTZ R216, R33.reuse, R166 ;  /* 0x000000a621d87220 */ /* 0x040fe40000410000 */
[----:B------:R-:W-:-:S02]  /*46c0*/  FMUL.FTZ R217, R33, R164 ;  /* 0x000000a421d97220 */ /* 0x000fc40000410000 */
[-C--:B------:R-:W-:Y:S02]  /*46d0*/  FMUL.FTZ R61, R141, R63.reuse ;  /* 0x0000003f8d3d7220 */ /* 0x080fe40000410000 */
[----:B------:R-:W-:Y:S02]  /*46e0*/  FFMA.FTZ R63, R136, R63, R62 ;  /* 0x0000003f883f7223 */ /* 0x000fe4000001003e */
[C---:B------:R-:W-:Y:S01]  /*46f0*/  FMUL.FTZ R216, R64.reuse, R216 ;  /* 0x000000d840d87220 */ /* 0x040fe20000410000 */
[--C-:B------:R-:W-:Y:S01]  /*4700*/  HADD2.F32 R167, -RZ, R83.reuse.H0_H0 ;  /* 0x20000053ffa77230 */ /* 0x100fe20000004100 */
[----:B------:R-:W-:Y:S01]  /*4710*/  FMUL.FTZ R217, R64, R217 ;  /* 0x000000d940d97220 */ /* 0x000fe20000410000 */
[----:B------:R-:W-:Y:S01]  /*4720*/  HADD2.F32 R169, -RZ, R83.H1_H1 ;  /* 0x30000053ffa97230 */ /* 0x000fe20000004100 */
[----:B------:R-:W-:Y:S02]  /*4730*/  FFMA.FTZ R60, R136, R60, -R61 ;  /* 0x0000003c883c7223 */ /* 0x000fe4000001083d */
[----:B------:R-:W-:Y:S01]  /*4740*/  FADD.FTZ R63, R216, R63 ;  /* 0x0000003fd83f7221 */ /* 0x000fe20000010000 */
[----:B------:R-:W-:Y:S01]  /*4750*/  HADD2.F32 R62, -RZ, R71.H1_H1 ;  /* 0x30000047ff3e7230 */ /* 0x000fe20000004100 */
[----:B------:R-:W-:-:S02]  /*4760*/  FADD.FTZ R60, R217, R60 ;  /* 0x0000003cd93c7221 */ /* 0x000fc40000010000 */
[C---:B------:R-:W-:Y:S02]  /*4770*/  FMUL.FTZ R215, R34.reuse, R167 ;  /* 0x000000a722d77220 */ /* 0x040fe40000410000 */
[----:B------:R-:W-:Y:S02]  /*4780*/  FMUL.FTZ R214, R34, R169 ;  /* 0x000000a922d67220 */ /* 0x000fe40000410000 */
[C---:B------:R-:W-:Y:S02]  /*4790*/  FMUL.FTZ R61, R138.reuse, R63 ;  /* 0x0000003f8a3d7220 */ /* 0x040fe40000410000 */
[----:B------:R-:W-:Y:S02]  /*47a0*/  FMUL.FTZ R66, R138, R60 ;  /* 0x0000003c8a427220 */ /* 0x000fe40000410000 */
[C---:B------:R-:W-:Y:S02]  /*47b0*/  FMUL.FTZ R215, R62.reuse, R215 ;  /* 0x000000d73ed77220 */ /* 0x040fe40000410000 */
[----:B------:R-:W-:-:S02]  /*47c0*/  FMUL.FTZ R214, R62, R214 ;  /* 0x000000d63ed67220 */ /* 0x000fc40000410000 */
[C---:B------:R-:W-:Y:S02]  /*47d0*/  FFMA.FTZ R64, R139.reuse, R60, -R61 ;  /* 0x0000003c8b407223 */ /* 0x040fe4000001083d */
[C---:B------:R-:W-:Y:S01]  /*47e0*/  FMUL.FTZ R62, R138.reuse, R65 ;  /* 0x000000418a3e7220 */ /* 0x040fe20000410000 */
[----:B------:R-:W-:Y:S01]  /*47f0*/  BSSY B0, `(.L_x_3060) ;  /* 0x0000016000007945 */ /* 0x000fe20003800000 */
[----:B------:R-:W-:Y:S02]  /*4800*/  FMUL.FTZ R60, R138, R67 ;  /* 0x000000438a3c7220 */ /* 0x000fe40000410000 */
[C---:B------:R-:W-:Y:S01]  /*4810*/  FFMA.FTZ R63, R139.reuse, R63, R66 ;  /* 0x0000003f8b3f7223 */ /* 0x040fe20000010042 */
[C---:B------:R-:W-:Y:S01]  /*4820*/  ISETP.GT.U32.AND P2, PT, R104.reuse, 0x1f, PT ;  /* 0x0000001f6800780c */ /* 0x040fe20003f44070 */
[C---:B------:R-:W-:Y:S01]  /*4830*/  FFMA.FTZ R61, R139.reuse, R67, R62 ;  /* 0x000000438b3d7223 */ /* 0x040fe2000001003e */
        /* <DEDUP_REMOVED lines=17> */
.L_x_3061:
[----:B01----:R-:W-:Y:S05]  /*4950*/  BSYNC B0 ;  /* 0x0000000000007941 */ /* 0x003fea0003800000 */
.L_x_3060:
        /* <DEDUP_REMOVED lines=73> */
.L_x_3168:
        /* <DEDUP_REMOVED lines=70> */
.L_x_3169:
        /* <DEDUP_REMOVED lines=19> */
[----:B------:R-:W-:Y:S05]  /*5380*/  CALL.REL.NOINC `($__internal_76_$__cuda_sm70_shflsync_idx_p) ;  /* 0x00008c8000007944 */ /* 0x000fea0003c00000 */
.L_x_3066:
[----:B------:R-:W-:Y:S05]  /*5390*/  BRA.CONV ~URZ, `(.L_x_3067) ;  /* 0x000000637f007947 */ /* 0x000fea000b800000 */
[----:B-1----:R-:W-:Y:S01]  /*53a0*/  HFMA2.MMA R61, -RZ, RZ, 0, 1.847743988037109375e-06 ;  /* 0x0000001fff3d7435 */ /* 0x002fe200000001ff */
[----:B0-----:R-:W-:Y:S02]  /*53b0*/  MOV R64, R77 ;  /* 0x0000004d00407202 */ /* 0x001fe40000000f00 */
[----:B------:R-:W-:Y:S02]  /*53c0*/  MOV R63, 0x1f ;  /* 0x0000001f003f7802 */ /* 0x000fe40000000f00 */
[----:B------:R-:W-:Y:S02]  /*53d0*/  MOV R60, 0xffffffff ;  /* 0xffffffff003c7802 */ /* 0x000fe40000000f00 */
[----:B------:R-:W-:-:S02]  /*53e0*/  MOV R62, 0x5400 ;  /* 0x00005400003e7802 */ /* 0x000fc40000000f00 */
[----:B------:R-:W-:Y:S05]  /*53f0*/  CALL.REL.NOINC `($__internal_76_$__cuda_sm70_shflsync_idx_p) ;  /* 0x00008c1000007944 */ /* 0x000fea0003c00000 */
.L_x_3067:
[----:B------:R-:W-:Y:S05]  /*5400*/  BRA.CONV ~URZ, `(.L_x_3068) ;  /* 0x000000637f007947 */ /* 0x000fea000b800000 */
[----:B-1----:R-:W-:Y:S01]  /*5410*/  HFMA2.MMA R61, -RZ, RZ, 0, 1.847743988037109375e-06 ;  /* 0x0000001fff3d7435 */ /* 0x002fe200000001ff */
[----:B0-----:R-:W-:-:S02]  /*5420*/  MOV R64, R65 ;  /* 0x0000004100407202 */ /* 0x001fc40000000f00 */
[----:B------:R-:W-:Y:S02]  /*5430*/  MOV R63, 0x1f ;  /* 0x0000001f003f7802 */ /* 0x000fe40000000f00 */
[----:B------:R-:W-:Y:S02]  /*5440*/  MOV R60, 0xffffffff ;  /* 0xffffffff003c7802 */ /* 0x000fe40000000f00 */
[----:B------:R-:W-:Y:S02]  /*5450*/  MOV R62, 0x5470 ;  /* 0x00005470003e7802 */ /* 0x000fe40000000f00 */
[----:B------:R-:W-:Y:S05]  /*5460*/  CALL.REL.NOINC `($__internal_76_$__cuda_sm70_shflsync_idx_p) ;  /* 0x00008ba000007944 */ /* 0x000fea0003c00000 */
.L_x_3068:
[----:B------:R-:W-:Y:S05]  /*5470*/  BRA.CONV ~URZ, `(.L_x_3069) ;  /* 0x000000637f007947 */ /* 0x000fea000b800000 */
[----:B-1----:R-:W-:Y:S01]  /*5480*/  HFMA2.MMA R61, -RZ, RZ, 0, 1.847743988037109375e-06 ;  /* 0x0000001fff3d7435 */ /* 0x002fe200000001ff */
[----:B0-----:R-:W-:Y:S02]  /*5490*/  MOV R64, R76 ;  /* 0x0000004c00407202 */ /* 0x001fe40000000f00 */
[----:B------:R-:W-:Y:S02]  /*54a0*/  MOV R63, 0x1f ;  /* 0x0000001f003f7802 */ /* 0x000fe40000000f00 */
[----:B------:R-:W-:Y:S02]  /*54b0*/  MOV R60, 0xffffffff ;  /* 0xffffffff003c7802 */ /* 0x000fe40000000f00 */
[----:B------:R-:W-:-:S02]  /*54c0*/  MOV R62, 0x54e0 ;  /* 0x000054e0003e7802 */ /* 0x000fc40000000f00 */
[----:B------:R-:W-:Y:S05]  /*54d0*/  CALL.REL.NOINC `($__internal_76_$__cuda_sm70_shflsync_idx_p) ;  /* 0x00008b3000007944 */ /* 0x000fea0003c00000 */
.L_x_3069:
        /* <DEDUP_REMOVED lines=9> */
.L_x_3170:
        /* <DEDUP_REMOVED lines=50> */
.L_x_3063:
[----:B0-----:R-:W-:Y:S05]  /*5890*/  BSYNC B0 ;  /* 0x0000000000007941 */ /* 0x001fea0003800000 */
.L_x_3062:
[----:B------:R-:W-:Y:S01]  /*58a0*/  WARPSYNC 0xffffffff ;  /* 0xffffffff00007948 */ /* 0x000fe20003800000 */
[----:B------:R-:W-:Y:S02]  /*58b0*/  LOP3.LUT P0, RZ, R104, 0x1f, RZ, 0xc0, !PT ;  /* 0x0000001f68ff7812 */ /* 0x000fe4000780c0ff */
[----:B------:R-:W-:Y:S01]  /*58c0*/  BAR.SYNC.DEFER_BLOCKING 0x0 ;  /* 0x0000000000007b1d */ /* 0x000fe20000010000 */
[----:B------:R-:W-:Y:S01]  /*58d0*/  MOV R57, UR21 ;  /* 0x0000001500397c02 */ /* 0x000fe20008000f00 */
[C---:B------:R-:W-:Y:S01]  /*58e0*/  FMUL.FTZ R56, R138.reuse, R103 ;  /* 0x000000678a387220 */ /* 0x040fe20000410000 */
[----:B------:R-:W-:Y:S01]  /*58f0*/  USHF.L.U32 UR45, UR7, 0x4, URZ ;  /* 0x00000004072d7899 */ /* 0x000fe2000800063f */
[-C--:B------:R-:W-:Y:S01]  /*5900*/  FMUL.FTZ R58, R138, -R102.reuse ;  /* 0x800000668a3a7220 */ /* 0x080fe20000410000 */
[----:B------:R-:W-:Y:S01]  /*5910*/  ISETP.GE.OR P0, PT, R57, c[0x0][0x174], P0 ;  /* 0x00005d0039007a0c */ /* 0x000fe20000706670 */
[C---:B------:R-:W-:Y:S01]  /*5920*/  FFMA.FTZ R56, R139.reuse, R102, -R56 ;  /* 0x000000668b387223 */ /* 0x040fe20000010838 */
[----:B------:R-:W-:Y:S01]  /*5930*/  BSSY B0, `(.L_x_3071) ;  /* 0x00001d8000007945 */ /* 0x000fe20003800000 */
[C---:B------:R-:W-:Y:S02]  /*5940*/  FMUL.FTZ R57, R139.reuse, R201 ;  /* 0x000000c98b397220 */ /* 0x040fe40000410000 */
[----:B------:R-:W-:-:S02]  /*5950*/  FFMA.FTZ R58, R139, -R103, R58 ;  /* 0x800000678b3a7223 */ /* 0x000fc4000001003a */
[C---:B---3--:R-:W-:Y:S02]  /*5960*/  FMUL.FTZ R60, R138.reuse, R201 ;  /* 0x000000c98a3c7220 */ /* 0x048fe40000410000 */
[C---:B------:R-:W-:Y:S02]  /*5970*/  FMUL.FTZ R63, R141.reuse, -R56 ;  /* 0x800000388d3f7220 */ /* 0x040fe40000410000 */
[-C--:B------:R-:W-:Y:S02]  /*5980*/  FFMA.FTZ R59, -R138, R185.reuse, -R57 ;  /* 0x000000b98a3b7223 */ /* 0x080fe40000010939 */
[-C--:B------:R-:W-:Y:S02]  /*5990*/  FMUL.FTZ R61, R141, -R58.reuse ;  /* 0x8000003a8d3d7220 */ /* 0x080fe40000410000 */
[----:B------:R-:W-:Y:S02]  /*59a0*/  FFMA.FTZ R57, R139, R185, -R60 ;  /* 0x000000b98b397223 */ /* 0x000fe4000001083c */
[----:B------:R-:W-:-:S02]  /*59b0*/  FFMA.FTZ R58, R136, R58, R63 ;  /* 0x0000003a883a7223 */ /* 0x000fc4000001003f */
[----:B------:R-:W-:Y:S02]  /*59c0*/  FADD.FTZ R59, -R186, R59 ;  /* 0x0000003bba3b7221 */ /* 0x000fe40000010100 */
[----:B------:R-:W-:Y:S02]  /*59d0*/  FFMA.FTZ R56, R136, R56, -R61 ;  /* 0x0000003888387223 */ /* 0x000fe4000001083d */
[----:B------:R-:W-:Y:S02]  /*59e0*/  FADD.FTZ R57, R170, R57 ;  /* 0x00000039aa397221 */ /* 0x000fe40000010000 */
[----:B------:R-:W-:Y:S02]  /*59f0*/  FMUL.FTZ R63, R115, -R58 ;  /* 0x8000003a733f7220 */ /* 0x000fe40000410000 */
[----:B------:R-:W-:Y:S02]  /*5a00*/  FMUL.FTZ R60, R141, -R59 ;  /* 0x8000003b8d3c7220 */ /* 0x000fe40000410000 */
[----:B------:R-:W-:-:S02]  /*5a10*/  FMUL.FTZ R64, R115, -R56 ;  /* 0x8000003873407220 */ /* 0x000fc40000410000 */
[-C--:B------:R-:W-:Y:S02]  /*5a20*/  FMUL.FTZ R61, R141, -R57.reuse ;  /* 0x800000398d3d7220 */ /* 0x080fe40000410000 */
[C---:B------:R-:W-:Y:S02]  /*5a30*/  FFMA.FTZ R63, R117.reuse, R56, -R63 ;  /* 0x00000038753f7223 */ /* 0x040fe4000001083f */
[C---:B------:R-:W-:Y:S02]  /*5a40*/  FFMA.FTZ R60, R136.reuse, R57, -R60 ;  /* 0x00000039883c7223 */ /* 0x040fe4000001083c */
[----:B------:R-:W-:Y:S01]  /*5a50*/  FFMA.FTZ R64, R117, R58, R64 ;  /* 0x0000003a75407223 */ /* 0x000fe20000010040 */
[----:B------:R-:W0:Y:S01]  /*5a60*/  LDS.64 R56, [R168.X16+0x6378] ;  /* 0x00637800a8387984 */ /* 0x000e22000000ca00 */
        /* <DEDUP_REMOVED lines=8> */
[----:B------:R-:W-:Y:S02]  /*5af0*/  FMUL.FTZ R58, R115, -R62 ;  /* 0x8000003e733a7220 */ /* 0x000fe40000410000 */
[C---:B------:R-:W-:Y:S02]  /*5b00*/  FMUL.FTZ R66, R120.reuse, -R64 ;  /* 0x8000004078427220 */ /* 0x040fe40000410000 */
[C---:B------:R-:W-:Y:S02]  /*5b10*/  FFMA.FTZ R61, R117.reuse, R62, R59 ;  /* 0x0000003e753d7223 */ /* 0x040fe4000001003b */
[----:B------:R-:W-:Y:S02]  /*5b20*/  FFMA.FTZ R59, R117, R60, -R58 ;  /* 0x0000003c753b7223 */ /* 0x000fe4000001083a */
[-C--:B------:R-:W-:Y:S02]  /*5b30*/  FMUL.FTZ R65, R120, -R63.reuse ;  /* 0x8000003f78417220 */ /* 0x080fe40000410000 */
[----:B------:R-:W-:-:S02]  /*5b40*/  FFMA.FTZ R66, R121, R63, -R66 ;  /* 0x0000003f79427223 */ /* 0x000fc40000010842 */
[----:B------:R-:W-:Y:S02]  /*5b50*/  FADD.FTZ R59, R172, R59 ;  /* 0x0000003bac3b7221 */ /* 0x000fe40000010000 */
[----:B------:R-:W-:Y:S02]  /*5b60*/  FFMA.FTZ R65, R121, R64, R65 ;  /* 0x0000004079417223 */ /* 0x000fe40000010041 */
[----:B------:R-:W-:Y:S02]  /*5b70*/  FADD.FTZ R61, -R188, R61 ;  /* 0x0000003dbc3d7221 */ /* 0x000fe40000010100 */
[----:B------:R-:W-:Y:S02]  /*5b80*/  FMUL.FTZ R64, R122, -R66 ;  /* 0x800000427a407220 */ /* 0x000fe40000410000 */
[----:B------:R-:W-:Y:S02]  /*5b90*/  FMUL.FTZ R60, R118, -R59 ;  /* 0x8000003b763c7220 */ /* 0x000fe40000410000 */
[----:B------:R-:W-:-:S02]  /*5ba0*/  FMUL.FTZ R62, R122, -R65 ;  /* 0x800000417a3e7220 */ /* 0x000fc40000410000 */
[----:B------:R-:W-:Y:S02]  /*5bb0*/  FMUL.FTZ R58, R118, -R61 ;  /* 0x8000003d763a7220 */ /* 0x000fe40000410000 */
[----:B------:R-:W-:Y:S02]  /*5bc0*/  FFMA.FTZ R64, R123, R65, R64 ;  /* 0x000000417b407223 */ /* 0x000fe40000010040 */
[----:B------:R-:W-:Y:S02]  /*5bd0*/  FFMA.FTZ R60, R119, R61, R60 ;  /* 0x0000003d773c7223 */ /* 0x000fe4000001003c */
[----:B------:R-:W-:Y:S02]  /*5be0*/  FFMA.FTZ R62, R123, R66, -R62 ;  /* 0x000000427b3e7223 */ /* 0x000fe4000001083e */
[----:B------:R-:W-:Y:S02]  /*5bf0*/  FFMA.FTZ R58, R119, R59, -R58 ;  /* 0x0000003b773a7223 */ /* 0x000fe4000001083a */
[----:B------:R-:W-:-:S02]  /*5c00*/  FMUL.FTZ R59, R124, -R64 ;  /* 0x800000407c3b7220 */ /* 0x000fc40000410000 */
[----:B------:R-:W-:Y:S02]  /*5c10*/  FADD.FTZ R60, -R189, R60 ;  /* 0x0000003cbd3c7221 */ /* 0x000fe40000010100 */
[-C--:B------:R-:W-:Y:S02]  /*5c20*/  FMUL.FTZ R61, R124, -R62.reuse ;  /* 0x8000003e7c3d7220 */ /* 0x080fe40000410000 */
[----:B------:R-:W-:Y:S02]  /*5c30*/  FFMA.FTZ R62, R125, R62, -R59 ;  /* 0x0000003e7d3e7223 */ /* 0x000fe4000001083b */
[----:B------:R-:W-:Y:S02]  /*5c40*/  FADD.FTZ R58, R173, R58 ;  /* 0x0000003aad3a7221 */ /* 0x000fe40000010000 */
[----:B------:R-:W-:Y:S02]  /*5c50*/  FMUL.FTZ R59, R120, -R60 ;  /* 0x8000003c783b7220 */ /* 0x000fe40000410000 */
[----:B------:R-:W-:-:S02]  /*5c60*/  FFMA.FTZ R64, R125, R64, R61 ;  /* 0x000000407d407223 */ /* 0x000fc4000001003d */
[-C--:B------:R-:W-:Y:S02]  /*5c70*/  FFMA.FTZ R59, R121, R58.reuse, -R59 ;  /* 0x0000003a793b7223 */ /* 0x080fe4000001083b */
[----:B------:R-:W-:Y:S02]  /*5c80*/  FMUL.FTZ R61, R120, -R58 ;  /* 0x8000003a783d7220 */ /* 0x000fe40000410000 */
[----:B------:R-:W-:Y:S02]  /*5c90*/  FADD.FTZ R58, R174, R59 ;  /* 0x0000003bae3a7221 */ /* 0x000fe40000010000 */
[C---:B0-----:R-:W-:Y:S02]  /*5ca0*/  FMUL.FTZ R59, R85.reuse, R57 ;  /* 0x00000039553b7220 */ /* 0x041fe40000410000 */
[-C--:B------:R-:W-:Y:S02]  /*5cb0*/  FMUL.FTZ R85, R85, R56.reuse ;  /* 0x0000003855557220 */ /* 0x080fe40000410000 */
[----:B------:R-:W-:-:S02]  /*5cc0*/  FFMA.FTZ R59, R84, R56, -R59 ;  /* 0x00000038543b7223 */ /* 0x000fc4000001083b */
[----:B------:R-:W-:Y:S02]  /*5cd0*/  FFMA.FTZ R85, R84, R57, R85 ;  /* 0x0000003954557223 */ /* 0x000fe40000010055 */
[----:B------:R-:W-:Y:S02]  /*5ce0*/  FADD.FTZ R206, R206, R59 ;  /* 0x0000003bcece7221 */ /* 0x000fe40000010000 */
[----:B------:R-:W-:Y:S02]  /*5cf0*/  FADD.FTZ R202, R202, R85 ;  /* 0x00000055caca7221 */ /* 0x000fe40000010000 */
[C---:B------:R-:W-:Y:S02]  /*5d00*/  FMUL.FTZ R57, R137.reuse, R206 ;  /* 0x000000ce89397220 */ /* 0x040fe40000410000 */
[-C--:B------:R-:W-:Y:S02]  /*5d10*/  FMUL.FTZ R56, R137, R202.reuse ;  /* 0x000000ca89387220 */ /* 0x080fe40000410000 */
[----:B------:R-:W-:-:S02]  /*5d20*/  FFMA.FTZ R57, R143, R202, R57 ;  /* 0x000000ca8f397223 */ /* 0x000fc40000010039 */
[----:B------:R-:W-:Y:S02]  /*5d30*/  FFMA.FTZ R56, R143, R206, -R56 ;  /* 0x000000ce8f387223 */ /* 0x000fe40000010838 */
[----:B------:R-:W-:Y:S02]  /*5d40*/  FFMA.FTZ R61, R121, R60, R61 ;  /* 0x0000003c793d7223 */ /* 0x000fe4000001003d */
[----:B------:R-:W-:Y:S02]  /*5d50*/  FADD.FTZ R204, R204, R57 ;  /* 0x00000039cccc7221 */ /* 0x000fe40000010000 */
[----:B------:R-:W-:Y:S02]  /*5d60*/  FADD.FTZ R203, R203, R56 ;  /* 0x00000038cbcb7221 */ /* 0x000fe40000010000 */
[----:B------:R-:W-:Y:S02]  /*5d70*/  FADD.FTZ R61, -R190, R61 ;  /* 0x0000003dbe3d7221 */ /* 0x000fe40000010100 */
[----:B------:R-:W-:-:S02]  /*5d80*/  FMUL.FTZ R65, R126, -R62 ;  /* 0x8000003e7e417220 */ /* 0x000fc40000410000 */
[----:B------:R-:W-:Y:S02]  /*5d90*/  FMUL.FTZ R63, R126, -R64 ;  /* 0x800000407e3f7220 */ /* 0x000fe40000410000 */
[C---:B------:R-:W-:Y:S02]  /*5da0*/  FMUL.FTZ R56, R140.reuse, R204 ;  /* 0x000000cc8c387220 */ /* 0x040fe40000410000 */
[----:B------:R-:W-:Y:S02]  /*5db0*/  FMUL.FTZ R57, R140, R203 ;  /* 0x000000cb8c397220 */ /* 0x000fe40000410000 */
[----:B------:R-:W-:Y:S02]  /*5dc0*/  FMUL.FTZ R60, R122, -R61 ;  /* 0x8000003d7a3c7220 */ /* 0x000fe40000410000 */
[C---:B------:R-:W-:Y:S02]  /*5dd0*/  FFMA.FTZ R65, R127.reuse, R64, R65 ;  /* 0x000000407f417223 */ /* 0x040fe40000010041 */
[----:B------:R-:W-:-:S02]  /*5de0*/  FFMA.FTZ R63, R127, R62, -R63 ;  /* 0x0000003e7f3f7223 */ /* 0x000fc4000001083f */
[C---:B------:R-:W-:Y:S02]  /*5df0*/  FFMA.FTZ R56, R142.reuse, R203, -R56 ;  /* 0x000000cb8e387223 */ /* 0x040fe40000010838 */
[----:B------:R-:W-:Y:S02]  /*5e00*/  FFMA.FTZ R57, R142, R204, R57 ;  /* 0x000000cc8e397223 */ /* 0x000fe40000010039 */
[-C--:B------:R-:W-:Y:S02]  /*5e10*/  FMUL.FTZ R62, R122, -R58.reuse ;  /* 0x8000003a7a3e7220 */ /* 0x080fe40000410000 */
[----:B------:R-:W-:Y:S02]  /*5e20*/  FFMA.FTZ R60, R123, R58, -R60 ;  /* 0x0000003a7b3c7223 */ /* 0x000fe4000001083c */
[C---:B------:R-:W-:Y:S02]  /*5e30*/  FMUL.FTZ R58, R128.reuse, -R65 ;  /* 0x80000041803a7220 */ /* 0x040fe40000410000 */
[----:B------:R-:W-:-:S02]  /*5e40*/  FMUL.FTZ R64, R128, -R63 ;  /* 0x8000003f80407220 */ /* 0x000fc40000410000 */
[----:B------:R-:W-:Y:S02]  /*5e50*/  FADD.FTZ R209, R209, R56 ;  /* 0x00000038d1d17221 */ /* 0x000fe40000010000 */
[----:B------:R-:W-:Y:S02]  /*5e60*/  FADD.FTZ R235, R208, R57 ;  /* 0x00000039d0eb7221 */ /* 0x000fe40000010000 */
[C---:B------:R-:W-:Y:S02]  /*5e70*/  FFMA.FTZ R58, R129.reuse, R63, -R58 ;  /* 0x0000003f813a7223 */ /* 0x040fe4000001083a */
[----:B------:R-:W-:Y:S02]  /*5e80*/  FFMA.FTZ R64, R129, R65, R64 ;  /* 0x0000004181407223 */ /* 0x000fe40000010040 */
[C---:B------:R-:W-:Y:S02]  /*5e90*/  FMUL.FTZ R57, R135.reuse, R209 ;  /* 0x000000d187397220 */ /* 0x040fe40000410000 */
[----:B------:R-:W-:-:S02]  /*5ea0*/  FMUL.FTZ R56, R135, R235 ;  /* 0x000000eb87387220 */ /* 0x000fc40000410000 */
[----:B------:R-:W-:Y:S02]  /*5eb0*/  FFMA.FTZ R62, R123, R61, R62 ;  /* 0x0000003d7b3e7223 */ /* 0x000fe4000001003e */
[C---:B------:R-:W-:Y:S02]  /*5ec0*/  FMUL.FTZ R61, R130.reuse, -R58 ;  /* 0x8000003a823d7220 */ /* 0x040fe40000410000 */
[----:B------:R-:W-:Y:S02]  /*5ed0*/  FADD.FTZ R60, R175, R60 ;  /* 0x0000003caf3c7221 */ /* 0x000fe40000010000 */
[----:B------:R-:W-:Y:S02]  /*5ee0*/  FMUL.FTZ R59, R130, -R64 ;  /* 0x80000040823b7220 */ /* 0x000fe40000410000 */
[C---:B------:R-:W-:Y:S02]  /*5ef0*/  FFMA.FTZ R208, R144.reuse, R235, R57 ;  /* 0x000000eb90d07223 */ /* 0x040fe40000010039 */
[----:B------:R-:W-:-:S02]  /*5f00*/  FFMA.FTZ R56, R144, R209, -R56 ;  /* 0x000000d190387223 */ /* 0x000fc40000010838 */
[----:B------:R-:W-:Y:S02]  /*5f10*/  FADD.FTZ R62, -R191, R62 ;  /* 0x0000003ebf3e7221 */ /* 0x000fe40000010100 */
[C---:B------:R-:W-:Y:S02]  /*5f20*/  FFMA.FTZ R64, R145.reuse, R64, R61 ;  /* 0x0000004091407223 */ /* 0x040fe4000001003d */
[----:B------:R-:W-:Y:S02]  /*5f30*/  FMUL.FTZ R61, R124, -R60 ;  /* 0x8000003c7c3d7220 */ /* 0x000fe40000410000 */
[----:B------:R-:W-:Y:S02]  /*5f40*/  FFMA.FTZ R63, R145, R58, -R59 ;  /* 0x0000003a913f7223 */ /* 0x000fe4000001083b */
[----:B------:R-:W-:Y:S02]  /*5f50*/  FADD.FTZ R208, R205, R208 ;  /* 0x000000d0cdd07221 */ /* 0x000fe40000010000 */
[----:B------:R-:W-:-:S02]  /*5f60*/  FADD.FTZ R234, R207, R56 ;  /* 0x00000038cfea7221 */ /* 0x000fc40000010000 */
[-C--:B------:R-:W-:Y:S02]  /*5f70*/  FMUL.FTZ R58, R124, -R62.reuse ;  /* 0x8000003e7c3a7220 */ /* 0x080fe40000410000 */
[C---:B------:R-:W-:Y:S02]  /*5f80*/  FFMA.FTZ R61, R125.reuse, R62, R61 ;  /* 0x0000003e7d3d7223 */ /* 0x040fe4000001003d */
[C---:B------:R-:W-:Y:S02]  /*5f90*/  FMUL.FTZ R56, R134.reuse, R208 ;  /* 0x000000d086387220 */ /* 0x040fe40000410000 */
[----:B------:R-:W-:Y:S02]  /*5fa0*/  FMUL.FTZ R57, R134, R234 ;  /* 0x000000ea86397220 */ /* 0x000fe40000410000 */
[----:B------:R-:W-:Y:S02]  /*5fb0*/  FFMA.FTZ R59, R125, R60, -R58 ;  /* 0x0000003c7d3b7223 */ /* 0x000fe4000001083a */
[----:B------:R-:W-:-:S02]  /*5fc0*/  FMUL.FTZ R58, R132, -R64 ;  /* 0x80000040843a7220 */ /* 0x000fc40000410000 */
[----:B------:R-:W-:Y:S02]  /*5fd0*/  FADD.FTZ R61, -R192, R61 ;  /* 0x0000003dc03d7221 */ /* 0x000fe40000010100 */
[C---:B------:R-:W-:Y:S02]  /*5fe0*/  FFMA.FTZ R56, R133.reuse, R234, -R56 ;  /* 0x000000ea85387223 */ /* 0x040fe40000010838 */
[----:B------:R-:W-:Y:S02]  /*5ff0*/  FFMA.FTZ R57, R133, R208, R57 ;  /* 0x000000d085397223 */ /* 0x000fe40000010039 */
[-C--:B------:R-:W-:Y:S02]  /*6000*/  FMUL.FTZ R60, R132, -R63.reuse ;  /* 0x8000003f843c7220 */ /* 0x080fe40000410000 */
[----:B------:R-:W-:Y:S02]  /*6010*/  FFMA.FTZ R63, R131, R63, -R58 ;  /* 0x0000003f833f7223 */ /* 0x000fe4000001083a */
[----:B------:R-:W-:-:S02]  /*6020*/  FADD.FTZ R59, R176, R59 ;  /* 0x0000003bb03b7221 */ /* 0x000fc40000010000 */
[----:B------:R-:W-:Y:S02]  /*6030*/  FMUL.FTZ R58, R126, -R61 ;  /* 0x8000003d7e3a7220 */ /* 0x000fe40000410000 */
[----:B------:R-:W-:Y:S02]  /*6040*/  FADD.FTZ R211, R211, R56 ;  /* 0x00000038d3d37221 */ /* 0x000fe40000010000 */
[----:B------:R-:W-:Y:S02]  /*6050*/  FADD.FTZ R205, R210, R57 ;  /* 0x00000039d2cd7221 */ /* 0x000fe40000010000 */
[----:B------:R-:W-:Y:S02]  /*6060*/  FFMA.FTZ R64, R131, R64, R60 ;  /* 0x0000004083407223 */ /* 0x000fe4000001003c */
[----:B------:R-:W-:Y:S02]  /*6070*/  FFMA.FTZ R60, R127, R59, -R58 ;  /* 0x0000003b7f3c7223 */ /* 0x000fe4000001083a */
[----:B------:R-:W-:-:S02]  /*6080*/  FMUL.FTZ R57, R134, -R63 ;  /* 0x8000003f86397220 */ /* 0x000fc40000410000 */
[C---:B------:R-:W-:Y:S02]  /*6090*/  FMUL.FTZ R58, R132.reuse, R211 ;  /* 0x000000d3843a7220 */ /* 0x040fe40000410000 */
[-C--:B------:R-:W-:Y:S02]  /*60a0*/  FMUL.FTZ R56, R132, R205.reuse ;  /* 0x000000cd84387220 */ /* 0x080fe40000410000 */
[-C--:B------:R-:W-:Y:S02]  /*60b0*/  FMUL.FTZ R66, R134, -R64.reuse ;  /* 0x8000004086427220 */ /* 0x080fe40000410000 */
[----:B------:R-:W-:Y:S02]  /*60c0*/  FFMA.FTZ R64, R133, R64, R57 ;  /* 0x0000004085407223 */ /* 0x000fe40000010039 */
[C---:B------:R-:W-:Y:S02]  /*60d0*/  FFMA.FTZ R57, R131.reuse, R205, R58 ;  /* 0x000000cd83397223 */ /* 0x040fe4000001003a */
[----:B------:R-:W-:-:S02]  /*60e0*/  FFMA.FTZ R56, R131, R211, -R56 ;  /* 0x000000d383387223 */ /* 0x000fc40000010838 */
[----:B------:R-:W-:Y:S02]  /*60f0*/  FMUL.FTZ R62, R126, -R59 ;  /* 0x8000003b7e3e7220 */ /* 0x000fe40000410000 */
[----:B------:R-:W-:Y:S02]  /*6100*/  FADD.FTZ R212, R212, R57 ;  /* 0x00000039d4d47221 */ /* 0x000fe40000010000 */
[----:B------:R-:W-:Y:S02]  /*6110*/  FADD.FTZ R210, R213, R56 ;  /* 0x00000038d5d27221 */ /* 0x000fe40000010000 */
[----:B------:R-:W-:Y:S02]  /*6120*/  FFMA.FTZ R62, R127, R61, R62 ;  /* 0x0000003d7f3e7223 */ /* 0x000fe4000001003e */
[C---:B------:R-:W-:Y:S02]  /*6130*/  FMUL.FTZ R56, R130.reuse, R212 ;  /* 0x000000d482387220 */ /* 0x040fe40000410000 */
[----:B------:R-:W-:-:S02]  /*6140*/  FMUL.FTZ R57, R130, R210 ;  /* 0x000000d282397220 */ /* 0x000fc40000410000 */
[----:B------:R-:W-:Y:S02]  /*6150*/  FFMA.FTZ R66, R133, R63, -R66 ;  /* 0x0000003f85427223 */ /* 0x000fe40000010842 */
[----:B------:R-:W-:Y:S02]  /*6160*/  FADD.FTZ R62, -R193, R62 ;  /* 0x0000003ec13e7221 */ /* 0x000fe40000010100 */
[C---:B------:R-:W-:Y:S02]  /*6170*/  FFMA.FTZ R56, R145.reuse, R210, -R56 ;  /* 0x000000d291387223 */ /* 0x040fe40000010838 */
[----:B------:R-:W-:Y:S02]  /*6180*/  FFMA.FTZ R57, R145, R212, R57 ;  /* 0x000000d491397223 */ /* 0x000fe40000010039 */
[C---:B------:R-:W-:Y:S02]  /*6190*/  FMUL.FTZ R61, R135.reuse, -R66 ;  /* 0x80000042873d7220 */ /* 0x040fe40000410000 */
[----:B------:R-:W-:-:S02]  /*61a0*/  FMUL.FTZ R59, R135, -R64 ;  /* 0x80000040873b7220 */ /* 0x000fc40000410000 */
[----:B------:R-:W-:Y:S02]  /*61b0*/  FADD.FTZ R60, R177, R60 ;  /* 0x0000003cb13c7221 */ /* 0x000fe40000010000 */
[----:B------:R-:W-:Y:S02]  /*61c0*/  FMUL.FTZ R58, R128, -R62 ;  /* 0x8000003e803a7220 */ /* 0x000fe40000410000 */
[----:B------:R-:W-:Y:S02]  /*61d0*/  FADD.FTZ R221, R221, R56 ;  /* 0x00000038dddd7221 */ /* 0x000fe40000010000 */
[----:B------:R-:W-:Y:S02]  /*61e0*/  FADD.FTZ R207, R220, R57 ;  /* 0x00000039dccf7221 */ /* 0x000fe40000010000 */
[C---:B------:R-:W-:Y:S02]  /*61f0*/  FFMA.FTZ R65, R144.reuse, R64, R61 ;  /* 0x0000004090417223 */ /* 0x040fe4000001003d */
[----:B------:R-:W-:-:S02]  /*6200*/  FFMA.FTZ R63, R144, R66, -R59 ;  /* 0x00000042903f7223 */ /* 0x000fc4000001083b */
[CC--:B------:R-:W-:Y:S02]  /*6210*/  FMUL.FTZ R61, R128.reuse, -R60.reuse ;  /* 0x8000003c803d7220 */ /* 0x0c0fe40000410000 */
[C---:B------:R-:W-:Y:S02]  /*6220*/  FFMA.FTZ R59, R129.reuse, R60, -R58 ;  /* 0x0000003c813b7223 */ /* 0x040fe4000001083a */
[C---:B------:R-:W-:Y:S02]  /*6230*/  FMUL.FTZ R58, R128.reuse, R221 ;  /* 0x000000dd803a7220 */ /* 0x040fe40000410000 */
[----:B------:R-:W-:Y:S02]  /*6240*/  FMUL.FTZ R56, R128, R207 ;  /* 0x000000cf80387220 */ /* 0x000fe40000410000 */
[----:B------:R-:W-:Y:S02]  /*6250*/  FFMA.FTZ R61, R129, R62, R61 ;  /* 0x0000003e813d7223 */ /* 0x000fe4000001003d */
[----:B------:R-:W-:-:S02]  /*6260*/  FADD.FTZ R59, R178, R59 ;  /* 0x0000003bb23b7221 */ /* 0x000fc40000010000 */
[C---:B------:R-:W-:Y:S02]  /*6270*/  FFMA.FTZ R57, R129.reuse, R207, R58 ;  /* 0x000000cf81397223 */ /* 0x040fe4000001003a */
[----:B------:R-:W-:Y:S02]  /*6280*/  FFMA.FTZ R56, R129, R221, -R56 ;  /* 0x000000dd81387223 */ /* 0x000fe40000010838 */
[----:B------:R-:W-:Y:S02]  /*6290*/  FADD.FTZ R61, -R194, R61 ;  /* 0x0000003dc23d7221 */ /* 0x000fe40000010100 */
[----:B------:R-:W-:Y:S02]  /*62a0*/  FMUL.FTZ R64, R130, -R59 ;  /* 0x8000003b82407220 */ /* 0x000fe40000410000 */
[----:B------:R-:W-:Y:S02]  /*62b0*/  FADD.FTZ R218, R218, R57 ;  /* 0x00000039dada7221 */ /* 0x000fe40000010000 */
[----:B------:R-:W-:-:S02]  /*62c0*/  FADD.FTZ R220, R219, R56 ;  /* 0x00000038dbdc7221 */ /* 0x000fc40000010000 */
[-C--:B------:R-:W-:Y:S02]  /*62d0*/  FMUL.FTZ R58, R130, -R61.reuse ;  /* 0x8000003d823a7220 */ /* 0x080fe40000410000 */
[C---:B------:R-:W-:Y:S02]  /*62e0*/  FFMA.FTZ R64, R145.reuse, R61, R64 ;  /* 0x0000003d91407223 */ /* 0x040fe40000010040 */
[C---:B------:R-:W-:Y:S02]  /*62f0*/  FMUL.FTZ R56, R126.reuse, R218 ;  /* 0x000000da7e387220 */ /* 0x040fe40000410000 */
[----:B------:R-:W-:Y:S02]  /*6300*/  FMUL.FTZ R57, R126, R220 ;  /* 0x000000dc7e397220 */ /* 0x000fe40000410000 */
[----:B------:R-:W-:Y:S02]  /*6310*/  FFMA.FTZ R58, R145, R59, -R58 ;  /* 0x0000003b913a7223 */ /* 0x000fe4000001083a */
[----:B------:R-:W-:-:S02]  /*6320*/  FADD.FTZ R64, -R195, R64 ;  /* 0x00000040c3407221 */ /* 0x000fc40000010100 */
[C---:B------:R-:W-:Y:S02]  /*6330*/  FFMA.FTZ R56, R127.reuse, R220, -R56 ;  /* 0x000000dc7f387223 */ /* 0x040fe40000010838 */
[----:B------:R-:W-:Y:S02]  /*6340*/  FFMA.FTZ R57, R127, R218, R57 ;  /* 0x000000da7f397223 */ /* 0x000fe40000010039 */
[----:B------:R-:W-:Y:S02]  /*6350*/  FADD.FTZ R59, R179, R58 ;  /* 0x0000003ab33b7221 */ /* 0x000fe40000010000 */
[----:B------:R-:W-:Y:S02]  /*6360*/  FMUL.FTZ R66, R132, -R64 ;  /* 0x8000004084427220 */ /* 0x000fe40000410000 */
[----:B------:R-:W-:Y:S02]  /*6370*/  FADD.FTZ R223, R223, R56 ;  /* 0x00000038dfdf7221 */ /* 0x000fe40000010000 */
[----:B------:R-:W-:-:S02]  /*6380*/  FADD.FTZ R213, R222, R57 ;  /* 0x00000039ded57221 */ /* 0x000fc40000010000 */
[-C--:B------:R-:W-:Y:S02]  /*6390*/  FMUL.FTZ R61, R132, -R59.reuse ;  /* 0x8000003b843d7220 */ /* 0x080fe40000410000 */
        /* <DEDUP_REMOVED lines=19> */
[----:B------:R-:W-:Y:S02]  /*64d0*/  FMUL.FTZ R60, R140, -R65 ;  /* 0x800000418c3c7220 */ /* 0x000fe40000410000 */
[----:B------:R-:W-:Y:S02]  /*64e0*/  FADD.FTZ R59, R181, R58 ;  /* 0x0000003ab53b7221 */ /* 0x000fe40000010000 */
[----:B------:R-:W-:Y:S02]  /*64f0*/  FMUL.FTZ R61, R135, -R64 ;  /* 0x80000040873d7220 */ /* 0x000fe40000410000 */
[----:B------:R-:W-:-:S02]  /*6500*/  FADD.FTZ R231, R231, R56 ;  /* 0x00000038e7e77221 */ /* 0x000fc40000010000 */
[----:B------:R-:W-:Y:S02]  /*6510*/  FADD.FTZ R219, R230, R57 ;  /* 0x00000039e6db7221 */ /* 0x000fe40000010000 */
[-C--:B------:R-:W-:Y:S02]  /*6520*/  FMUL.FTZ R62, R140, -R63.reuse ;  /* 0x8000003f8c3e7220 */ /* 0x080fe40000410000 */
[----:B------:R-:W-:Y:S02]  /*6530*/  FFMA.FTZ R60, R142, R63, -R60 ;  /* 0x0000003f8e3c7223 */ /* 0x000fe4000001083c */
[-C--:B------:R-:W-:Y:S02]  /*6540*/  FMUL.FTZ R63, R135, -R59.reuse ;  /* 0x8000003b873f7220 */ /* 0x080fe40000410000 */
[----:B------:R-:W-:Y:S02]  /*6550*/  FFMA.FTZ R61, R144, R59, -R61 ;  /* 0x0000003b903d7223 */ /* 0x000fe4000001083d */
[----:B------:R-:W-:-:S02]  /*6560*/  FMUL.FTZ R58, R120, R231 ;  /* 0x000000e7783a7220 */ /* 0x000fc40000410000 */
[-C--:B------:R-:W-:Y:S02]  /*6570*/  FMUL.FTZ R56, R120, R219.reuse ;  /* 0x000000db78387220 */ /* 0x080fe40000410000 */
[----:B------:R-:W-:Y:S02]  /*6580*/  FFMA.FTZ R63, R144, R64, R63 ;  /* 0x00000040903f7223 */ /* 0x000fe4000001003f */
[----:B------:R-:W-:Y:S02]  /*6590*/  FADD.FTZ R61, R182, R61 ;  /* 0x0000003db63d7221 */ /* 0x000fe40000010000 */
[C---:B------:R-:W-:Y:S02]  /*65a0*/  FFMA.FTZ R57, R121.reuse, R219, R58 ;  /* 0x000000db79397223 */ /* 0x040fe4000001003a */
[----:B------:R-:W-:Y:S02]  /*65b0*/  FFMA.FTZ R56, R121, R231, -R56 ;  /* 0x000000e779387223 */ /* 0x000fe40000010838 */
[----:B------:R-:W-:-:S02]  /*65c0*/  FADD.FTZ R63, -R198, R63 ;  /* 0x0000003fc63f7221 */ /* 0x000fc40000010100 */
[----:B------:R-:W-:Y:S02]  /*65d0*/  FMUL.FTZ R59, R140, -R61 ;  /* 0x8000003d8c3b7220 */ /* 0x000fe40000410000 */
[----:B------:R-:W-:Y:S02]  /*65e0*/  FADD.FTZ R228, R228, R57 ;  /* 0x00000039e4e47221 */ /* 0x000fe40000010000 */
[----:B------:R-:W-:Y:S02]  /*65f0*/  FADD.FTZ R230, R229, R56 ;  /* 0x00000038e5e67221 */ /* 0x000fe40000010000 */
[-C--:B------:R-:W-:Y:S02]  /*6600*/  FMUL.FTZ R58, R140, -R63.reuse ;  /* 0x8000003f8c3a7220 */ /* 0x080fe40000410000 */
[----:B------:R-:W-:Y:S02]  /*6610*/  FFMA.FTZ R64, R142, R63, R59 ;  /* 0x0000003f8e407223 */ /* 0x000fe4000001003b */
[----:B------:R-:W-:-:S02]  /*6620*/  FMUL.FTZ R56, R118, R228 ;  /* 0x000000e476387220 */ /* 0x000fc40000410000 */
[-C--:B------:R-:W-:Y:S02]  /*6630*/  FMUL.FTZ R57, R118, R230.reuse ;  /* 0x000000e676397220 */ /* 0x080fe40000410000 */
[----:B------:R-:W-:Y:S02]  /*6640*/  FFMA.FTZ R58, R142, R61, -R58 ;  /* 0x0000003d8e3a7223 */ /* 0x000fe4000001083a */
[----:B------:R-:W-:Y:S02]  /*6650*/  FADD.FTZ R66, -R199, R64 ;  /* 0x00000040c7427221 */ /* 0x000fe40000010100 */
[C---:B------:R-:W-:Y:S02]  /*6660*/  FFMA.FTZ R56, R119.reuse, R230, -R56 ;  /* 0x000000e677387223 */ /* 0x040fe40000010838 */
[----:B------:R-:W-:Y:S02]  /*6670*/  FFMA.FTZ R57, R119, R228, R57 ;  /* 0x000000e477397223 */ /* 0x000fe40000010039 */
[----:B------:R-:W-:-:S02]  /*6680*/  FADD.FTZ R64, R183, R58 ;  /* 0x0000003ab7407221 */ /* 0x000fc40000010000 */
[----:B------:R-:W-:Y:S01]  /*6690*/  FMUL.FTZ R61, R137, -R66 ;  /* 0x80000042893d7220 */ /* 0x000fe20000410000 */
[----:B------:R-:W-:Y:S01]  /*66a0*/  CS2R R58, SRZ ;  /* 0x00000000003a7805 */ /* 0x000fe2000001ff00 */
[----:B------:R-:W-:Y:S01]  /*66b0*/  FADD.FTZ R233, R233, R56 ;  /* 0x00000038e9e97221 */ /* 0x000fe20000010000 */
[----:B------:R-:W-:Y:S01]  /*66c0*/  MOV R56, 0x3f800000 ;  /* 0x3f80000000387802 */ /* 0x000fe20000000f00 */
[----:B------:R-:W-:Y:S01]  /*66d0*/  FADD.FTZ R232, R232, R57 ;  /* 0x00000039e8e87221 */ /* 0x000fe20000010000 */
[----:B------:R-:W-:Y:S01]  /*66e0*/  HFMA2.MMA R57, -RZ, RZ, 0, 0 ;  /* 0x00000000ff397435 */ /* 0x000fe200000001ff */
[-C--:B------:R-:W-:Y:S02]  /*66f0*/  FMUL.FTZ R63, R137, -R64.reuse ;  /* 0x80000040893f7220 */ /* 0x080fe40000410000 */
[----:B------:R-:W-:Y:S02]  /*6700*/  FFMA.FTZ R67, R143, R64, -R61 ;  /* 0x000000408f437223 */ /* 0x000fe4000001083d */
[----:B------:R-:W-:-:S02]  /*6710*/  FMUL.FTZ R64, R115, R232 ;  /* 0x000000e873407220 */ /* 0x000fc40000410000 */
[-C--:B------:R-:W-:Y:S02]  /*6720*/  FMUL.FTZ R61, R115, R233.reuse ;  /* 0x000000e9733d7220 */ /* 0x080fe40000410000 */
[C---:B------:R-:W-:Y:S01]  /*6730*/  FFMA.FTZ R64, R117.reuse, R233, -R64 ;  /* 0x000000e975407223 */ /* 0x040fe20000010840 */
[----:B------:R-:W0:Y:S01]  /*6740*/  @!P0 LDS.128 R56, [UR45+0x8b80] ;  /* 0x008b802dff388984 */ /* 0x000e220008000c00 */
[----:B------:R-:W-:Y:S01]  /*6750*/  FFMA.FTZ R61, R117, R232, R61 ;  /* 0x000000e8753d7223 */ /* 0x000fe2000001003d */
[----:B------:R-:W-:Y:S01]  /*6760*/  ISETP.GT.U32.AND P0, PT, R104, 0x1f, PT ;  /* 0x0000001f6800780c */ /* 0x000fe20003f04070 */
[----:B------:R-:W-:Y:S02]  /*6770*/  FFMA.FTZ R62, R142, R65, R62 ;  /* 0x000000418e3e7223 */ /* 0x000fe4000001003e */
[----:B------:R-:W-:Y:S02]  /*6780*/  FMUL.FTZ R65, R137, -R60 ;  /* 0x8000003c89417220 */ /* 0x000fe40000410000 */
[----:B------:R-:W-:-:S02]  /*6790*/  FADD.FTZ R236, R225, R64 ;  /* 0x00000040e1ec7221 */ /* 0x000fc40000010000 */
[----:B------:R-:W-:Y:S02]  /*67a0*/  FADD.FTZ R224, R224, R61 ;  /* 0x0000003de0e07221 */ /* 0x000fe40000010000 */
[----:B------:R-:W-:Y:S02]  /*67b0*/  FFMA.FTZ R77, R143, R66, R63 ;  /* 0x000000428f4d7223 */ /* 0x000fe4000001003f */
[-C--:B------:R-:W-:Y:S02]  /*67c0*/  FMUL.FTZ R63, R137, -R62.reuse ;  /* 0x8000003e893f7220 */ /* 0x080fe40000410000 */
        /* <DEDUP_REMOVED lines=28> */
[C---:B------:R-:W-:Y:S02]  /*6990*/  FFMA.FTZ R84, R60.reuse, R67, R84 ;  /* 0x000000433c547223 */ /* 0x040fe40000010054 */
[----:B------:R-:W-:Y:S02]  /*69a0*/  FFMA.FTZ R85, R60, R66, -R85 ;  /* 0x000000423c557223 */ /* 0x000fe40000010855 */
[----:B------:R-:W-:Y:S02]  /*69b0*/  FADD.FTZ R84, R63, R84 ;  /* 0x000000543f547221 */ /* 0x000fe40000010000 */
[----:B------:R-:W-:Y:S02]  /*69c0*/  FADD.FTZ R62, R62, R85 ;  /* 0x000000553e3e7221 */ /* 0x000fe40000010000 */
[C---:B------:R-:W-:Y:S02]  /*69d0*/  FMUL.FTZ R63, R61.reuse, R65 ;  /* 0x000000413d3f7220 */ /* 0x040fe40000410000 */
[----:B------:R-:W-:-:S02]  /*69e0*/  FMUL.FTZ R61, R61, R64 ;  /* 0x000000403d3d7220 */ /* 0x000fc40000410000 */
[C---:B-1----:R-:W-:Y:S02]  /*69f0*/  FMUL.FTZ R85, R77.reuse, R62 ;  /* 0x0000003e4d557220 */ /* 0x042fe40000410000 */
[C---:B------:R-:W-:Y:S02]  /*6a00*/  FFMA.FTZ R63, R60.reuse, R64, -R63 ;  /* 0x000000403c3f7223 */ /* 0x040fe4000001083f */
[CC--:B------:R-:W-:Y:S02]  /*6a10*/  FMUL.FTZ R67, R77.reuse, R84.reuse ;  /* 0x000000544d437220 */ /* 0x0c0fe40000410000 */
[----:B------:R-:W-:Y:S02]  /*6a20*/  FFMA.FTZ R61, R60, R65, R61 ;  /* 0x000000413c3d7223 */ /* 0x000fe4000001003d */
[----:B------:R-:W-:Y:S02]  /*6a30*/  FFMA.FTZ R84, R76, R84, R85 ;  /* 0x000000544c547223 */ /* 0x000fe40000010055 */
[----:B------:R-:W-:-:S02]  /*6a40*/  FMUL.FTZ R60, R77, R63 ;  /* 0x0000003f4d3c7220 */ /* 0x000fc40000410000 */
[C---:B------:R-:W-:Y:S02]  /*6a50*/  FFMA.FTZ R67, R76.reuse, R62, -R67 ;  /* 0x0000003e4c437223 */ /* 0x040fe40000010843 */
[-C--:B------:R-:W-:Y:S02]  /*6a60*/  FMUL.FTZ R77, R77, R61.reuse ;  /* 0x0000003d4d4d7220 */ /* 0x080fe40000410000 */
[----:B------:R-:W-:Y:S02]  /*6a70*/  FADD.FTZ R79, R79, R84 ;  /* 0x000000544f4f7221 */ /* 0x000fe40000010000 */
[----:B------:R-:W-:Y:S02]  /*6a80*/  FFMA.FTZ R60, R76, R61, R60 ;  /* 0x0000003d4c3c7223 */ /* 0x000fe4000001003c */
[----:B------:R-:W-:Y:S02]  /*6a90*/  FADD.FTZ R67, R78, R67 ;  /* 0x000000434e437221 */ /* 0x000fe40000010000 */
[----:B------:R-:W-:-:S02]  /*6aa0*/  FFMA.FTZ R77, R76, R63, -R77 ;  /* 0x0000003f4c4d7223 */ /* 0x000fc4000001084d */
[C---:B--2---:R-:W-:Y:S02]  /*6ab0*/  FMUL.FTZ R62, R81.reuse, R79 ;  /* 0x0000004f513e7220 */ /* 0x044fe40000410000 */
[C---:B------:R-:W-:Y:S02]  /*6ac0*/  FMUL.FTZ R61, R81.reuse, R60 ;  /* 0x0000003c513d7220 */ /* 0x040fe40000410000 */
[C---:B------:R-:W-:Y:S02]  /*6ad0*/  FMUL.FTZ R63, R81.reuse, R67 ;  /* 0x00000043513f7220 */ /* 0x040fe40000410000 */
[----:B------:R-:W-:Y:S02]  /*6ae0*/  FMUL.FTZ R81, R81, R77 ;  /* 0x0000004d51517220 */ /* 0x000fe40000410000 */
[C---:B------:R-:W-:Y:S02]  /*6af0*/  FFMA.FTZ R67, R80.reuse, R67, -R62 ;  /* 0x0000004350437223 */ /* 0x040fe4000001083e */
[----:B------:R-:W-:-:S02]  /*6b00*/  FFMA.FTZ R61, R80, R77, -R61 ;  /* 0x0000004d503d7223 */ /* 0x000fc4000001083d */
[C---:B------:R-:W-:Y:S02]  /*6b10*/  FFMA.FTZ R62, R80.reuse, R79, R63 ;  /* 0x0000004f503e7223 */ /* 0x040fe4000001003f */
[----:B------:R-:W-:Y:S01]  /*6b20*/  FFMA.FTZ R79, R80, R60, R81 ;  /* 0x0000003c504f7223 */ /* 0x000fe20000010051 */
[----:B------:R-:W-:Y:S01]  /*6b30*/  MOV R80, R61 ;  /* 0x0000003d00507202 */ /* 0x000fe20000000f00 */
[----:B------:R-:W-:Y:S02]  /*6b40*/  FADD.FTZ R78, R82, R67 ;  /* 0x00000043524e7221 */ /* 0x000fe40000010000 */
[----:B------:R-:W-:Y:S01]  /*6b50*/  FADD.FTZ R65, R83, R62 ;  /* 0x0000003e53417221 */ /* 0x000fe20000010000 */
[----:B------:R-:W-:Y:S05]  /*6b60*/  BRA.DIV ~URZ, `(.L_x_3073) ;  /* 0x000065727f007947 */ /* 0x000fea000b800000 */
[----:B------:R0:W1:Y:S02]  /*6b70*/  SHFL.DOWN PT, R62, R61, 0x1, 0x1f ;  /* 0x08201f003d3e7f89 */ /* 0x00006400000e0000 */
.L_x_3171:
[----:B------:R-:W-:Y:S05]  /*6b80*/  BRA.DIV ~URZ, `(.L_x_3074) ;  /* 0x000065d27f007947 */ /* 0x000fea000b800000 */
[----:B------:R2:W3:Y:S04]  /*6b90*/  SHFL.DOWN PT, R63, R79, 0x1, 0x1f ;  /* 0x08201f004f3f7f89 */ /* 0x0004e800000e0000 */
[----:B------:R2:W4:Y:S04]  /*6ba0*/  SHFL.DOWN PT, R64, R78, 0x1, 0x1f ;  /* 0x08201f004e407f89 */ /* 0x00052800000e0000 */
[----:B------:R2:W0:Y:S02]  /*6bb0*/  SHFL.DOWN PT, R60, R65, 0x1, 0x1f ;  /* 0x08201f00413c7f89 */ /* 0x00042400000e0000 */
.L_x_3172:
[----:B0-----:R-:W-:Y:S01]  /*6bc0*/  LOP3.LUT R61, R104, 0x1f, RZ, 0xc0, !PT ;  /* 0x0000001f683d7812 */ /* 0x001fe200078ec0ff */
[----:B------:R-:W-:Y:S03]  /*6bd0*/  BSSY B1, `(.L_x_3075) ;  /* 0x000000e000017945 */ /* 0x000fe60003800000 */
[----:B------:R-:W-:Y:S01]  /*6be0*/  ISETP.GT.U32.AND P1, PT, R61, 0x1d, PT ;  /* 0x0000001d3d00780c */ /* 0x000fe20003f24070 */
[----:B------:R-:W-:Y:S07]  /*6bf0*/  @!P0 BRA `(.L_x_3076) ;  /* 0x000000b000008947 */ /* 0x000fee0003800000 */
[C---:B---3--:R-:W-:Y:S02]  /*6c00*/  FMUL.FTZ R61, R79.reuse, R63 ;  /* 0x0000003f4f3d7220 */ /* 0x048fe40000410000 */
[----:B------:R-:W-:-:S02]  /*6c10*/  FMUL.FTZ R67, R79, R60 ;  /* 0x0000003c4f437220 */ /* 0x000fc40000410000 */
        /* <DEDUP_REMOVED lines=9> */
.L_x_3076:
[----:B------:R-:W-:Y:S05]  /*6cb0*/  BSYNC B1 ;  /* 0x0000000000017941 */ /* 0x000fea0003800000 */
.L_x_3075:
[----:B------:R-:W-:Y:S05]  /*6cc0*/  BRA.DIV ~URZ, `(.L_x_3077) ;  /* 0x000065f27f007947 */ /* 0x000fea000b800000 */
[----:B-1----:R0:W1:Y:S04]  /*6cd0*/  SHFL.DOWN PT, R62, R80, 0x2, 0x1f ;  /* 0x08401f00503e7f89 */ /* 0x00206800000e0000 */
[----:B---3--:R0:W3:Y:S04]  /*6ce0*/  SHFL.DOWN PT, R63, R79, 0x2, 0x1f ;  /* 0x08401f004f3f7f89 */ /* 0x0080e800000e0000 */
[----:B----4-:R0:W4:Y:S04]  /*6cf0*/  SHFL.DOWN PT, R64, R78, 0x2, 0x1f ;  /* 0x08401f004e407f89 */ /* 0x01012800000e0000 */
[----:B------:R0:W2:Y:S02]  /*6d00*/  SHFL.DOWN PT, R60, R65, 0x2, 0x1f ;  /* 0x08401f00413c7f89 */ /* 0x0000a400000e0000 */
.L_x_3173:
[----:B------:R-:W-:Y:S01]  /*6d10*/  LOP3.LUT R61, R104, 0x1f, RZ, 0xc0, !PT ;  /* 0x0000001f683d7812 */ /* 0x000fe200078ec0ff */
[----:B------:R-:W-:Y:S03]  /*6d20*/  BSSY B1, `(.L_x_3078) ;  /* 0x000000e000017945 */ /* 0x000fe60003800000 */
[----:B------:R-:W-:Y:S01]  /*6d30*/  ISETP.GT.U32.AND P0, PT, R61, 0x1b, PT ;  /* 0x0000001b3d00780c */ /* 0x000fe20003f04070 */
[----:B------:R-:W-:Y:S07]  /*6d40*/  @P1 BRA `(.L_x_3079) ;  /* 0x000000b000001947 */ /* 0x000fee0003800000 */
[C---:B---3--:R-:W-:Y:S02]  /*6d50*/  FMUL.FTZ R61, R79.reuse, R63 ;  /* 0x0000003f4f3d7220 */ /* 0x048fe40000410000 */
[----:B--2---:R-:W-:-:S02]  /*6d60*/  FMUL.FTZ R67, R79, R60 ;  /* 0x0000003c4f437220 */ /* 0x004fc40000410000 */
[C---:B----4-:R-:W-:Y:S02]  /*6d70*/  FMUL.FTZ R77, R79.reuse, R64 ;  /* 0x000000404f4d7220 */ /* 0x050fe40000410000 */
[-C--:B01----:R-:W-:Y:S02]  /*6d80*/  FMUL.FTZ R79, R79, R62.reuse ;  /* 0x0000003e4f4f7220 */ /* 0x083fe40000410000 */
[C---:B------:R-:W-:Y:S02]  /*6d90*/  FFMA.FTZ R61, R80.reuse, R62, -R61 ;  /* 0x0000003e503d7223 */ /* 0x040fe4000001083d */
[C---:B------:R-:W-:Y:S02]  /*6da0*/  FFMA.FTZ R67, R80.reuse, R64, -R67 ;  /* 0x0000004050437223 */ /* 0x040fe40000010843 */
[C---:B------:R-:W-:Y:S02]  /*6db0*/  FFMA.FTZ R60, R80.reuse, R60, R77 ;  /* 0x0000003c503c7223 */ /* 0x040fe4000001004d */
[----:B------:R-:W-:Y:S01]  /*6dc0*/  FFMA.FTZ R79, R80, R63, R79 ;  /* 0x0000003f504f7223 */ /* 0x000fe2000001004f */
[----:B------:R-:W-:Y:S01]  /*6dd0*/  MOV R80, R61 ;  /* 0x0000003d00507202 */ /* 0x000fe20000000f00 */
[----:B------:R-:W-:-:S02]  /*6de0*/  FADD.FTZ R78, R78, R67 ;  /* 0x000000434e4e7221 */ /* 0x000fc40000010000 */
[----:B------:R-:W-:Y:S02]  /*6df0*/  FADD.FTZ R65, R65, R60 ;  /* 0x0000003c41417221 */ /* 0x000fe40000010000 */
.L_x_3079:
[----:B------:R-:W-:Y:S05]  /*6e00*/  BSYNC B1 ;  /* 0x0000000000017941 */ /* 0x000fea0003800000 */
.L_x_3078:
[----:B------:R-:W-:Y:S05]  /*6e10*/  BRA.DIV ~URZ, `(.L_x_3080) ;  /* 0x000066727f007947 */ /* 0x000fea000b800000 */
[----:B-1----:R1:W0:Y:S02]  /*6e20*/  SHFL.DOWN PT, R62, R80, 0x4, 0x1f ;  /* 0x08801f00503e7f89 */ /* 0x00222400000e0000 */
.L_x_3174:
[----:B------:R-:W-:Y:S05]  /*6e30*/  BRA.DIV ~URZ, `(.L_x_3081) ;  /* 0x000066d27f007947 */ /* 0x000fea000b800000 */
[----:B---3--:R3:W1:Y:S04]  /*6e40*/  SHFL.DOWN PT, R63, R79, 0x4, 0x1f ;  /* 0x08801f004f3f7f89 */ /* 0x00866800000e0000 */
[----:B----4-:R3:W4:Y:S04]  /*6e50*/  SHFL.DOWN PT, R64, R78, 0x4, 0x1f ;  /* 0x08801f004e407f89 */ /* 0x01072800000e0000 */
[----:B--2---:R3:W2:Y:S02]  /*6e60*/  SHFL.DOWN PT, R60, R65, 0x4, 0x1f ;  /* 0x08801f00413c7f89 */ /* 0x0046a400000e0000 */
.L_x_3175:
[----:B------:R-:W-:Y:S01]  /*6e70*/  LOP3.LUT R61, R104, 0x1f, RZ, 0xc0, !PT ;  /* 0x0000001f683d7812 */ /* 0x000fe200078ec0ff */
[----:B------:R-:W-:Y:S03]  /*6e80*/  BSSY B1, `(.L_x_3082) ;  /* 0x000000e000017945 */ /* 0x000fe60003800000 */
[----:B------:R-:W-:Y:S01]  /*6e90*/  ISETP.GT.U32.AND P1, PT, R61, 0x17, PT ;  /* 0x000000173d00780c */ /* 0x000fe20003f24070 */
[----:B------:R-:W-:Y:S07]  /*6ea0*/  @P0 BRA `(.L_x_3083) ;  /* 0x000000b000000947 */ /* 0x000fee0003800000 */
[C---:B-1----:R-:W-:Y:S02]  /*6eb0*/  FMUL.FTZ R61, R79.reuse, R63 ;  /* 0x0000003f4f3d7220 */ /* 0x042fe40000410000 */
[----:B--2---:R-:W-:-:S02]  /*6ec0*/  FMUL.FTZ R67, R79, R60 ;  /* 0x0000003c4f437220 */ /* 0x004fc40000410000 */
[C---:B----4-:R-:W-:Y:S02]  /*6ed0*/  FMUL.FTZ R77, R79.reuse, R64 ;  /* 0x000000404f4d7220 */ /* 0x050fe40000410000 */
[-C--:B0--3--:R-:W-:Y:S02]  /*6ee0*/  FMUL.FTZ R79, R79, R62.reuse ;  /* 0x0000003e4f4f7220 */ /* 0x089fe40000410000 */
[C---:B------:R-:W-:Y:S02]  /*6ef0*/  FFMA.FTZ R61, R80.reuse, R62, -R61 ;  /* 0x0000003e503d7223 */ /* 0x040fe4000001083d */
[C---:B------:R-:W-:Y:S02]  /*6f00*/  FFMA.FTZ R67, R80.reuse, R64, -R67 ;  /* 0x0000004050437223 */ /* 0x040fe40000010843 */
[C---:B------:R-:W-:Y:S02]  /*6f10*/  FFMA.FTZ R60, R80.reuse, R60, R77 ;  /* 0x0000003c503c7223 */ /* 0x040fe4000001004d */
[----:B------:R-:W-:Y:S01]  /*6f20*/  FFMA.FTZ R79, R80, R63, R79 ;  /* 0x0000003f504f7223 */ /* 0x000fe2000001004f */
[----:B------:R-:W-:Y:S01]  /*6f30*/  MOV R80, R61 ;  /* 0x0000003d00507202 */ /* 0x000fe20000000f00 */
[----:B------:R-:W-:-:S02]  /*6f40*/  FADD.FTZ R78, R78, R67 ;  /* 0x000000434e4e7221 */ /* 0x000fc40000010000 */
[----:B------:R-:W-:Y:S02]  /*6f50*/  FADD.FTZ R65, R65, R60 ;  /* 0x0000003c41417221 */ /* 0x000fe40000010000 */
.L_x_3083:
[----:B------:R-:W-:Y:S05]  /*6f60*/  BSYNC B1 ;  /* 0x0000000000017941 */ /* 0x000fea0003800000 */
.L_x_3082:
[----:B------:R-:W-:Y:S05]  /*6f70*/  BRA.DIV ~URZ, `(.L_x_3084) ;  /* 0x000066f27f007947 */ /* 0x000fea000b800000 */
[----:B0-----:R0:W3:Y:S04]  /*6f80*/  SHFL.DOWN PT, R62, R80, 0x8, 0x1f ;  /* 0x09001f00503e7f89 */ /* 0x0010e800000e0000 */
[----:B-1----:R0:W1:Y:S04]  /*6f90*/  SHFL.DOWN PT, R63, R79, 0x8, 0x1f ;  /* 0x09001f004f3f7f89 */ /* 0x00206800000e0000 */
[----:B----4-:R0:W4:Y:S04]  /*6fa0*/  SHFL.DOWN PT, R64, R78, 0x8, 0x1f ;  /* 0x09001f004e407f89 */ /* 0x01012800000e0000 */
[----:B--2---:R0:W2:Y:S02]  /*6fb0*/  SHFL.DOWN PT, R60, R65, 0x8, 0x1f ;  /* 0x09001f00413c7f89 */ /* 0x0040a400000e0000 */
.L_x_3176:
        /* <DEDUP_REMOVED lines=15> */
.L_x_3086:
[----:B------:R-:W-:Y:S05]  /*70b0*/  BSYNC B1 ;  /* 0x0000000000017941 */ /* 0x000fea0003800000 */
.L_x_3085:
[----:B------:R-:W-:Y:S05]  /*70c0*/  BRA.DIV ~URZ, `(.L_x_3087) ;  /* 0x000067727f007947 */ /* 0x000fea000b800000 */
[----:B---3--:R3:W0:Y:S02]  /*70d0*/  SHFL.DOWN PT, R62, R80, 0x10, 0x1f ;  /* 0x0a001f00503e7f89 */ /* 0x00862400000e0000 */
.L_x_3177:
[----:B------:R-:W-:Y:S05]  /*70e0*/  BRA.DIV ~URZ, `(.L_x_3088) ;  /* 0x000067d27f007947 */ /* 0x000fea000b800000 */
[----:B-1----:R1:W3:Y:S04]  /*70f0*/  SHFL.DOWN PT, R63, R79, 0x10, 0x1f ;  /* 0x0a001f004f3f7f89 */ /* 0x0022e800000e0000 */
[----:B----4-:R1:W4:Y:S04]  /*7100*/  SHFL.DOWN PT, R64, R78, 0x10, 0x1f ;  /* 0x0a001f004e407f89 */ /* 0x01032800000e0000 */
[----:B--2---:R1:W2:Y:S02]  /*7110*/  SHFL.DOWN PT, R60, R65, 0x10, 0x1f ;  /* 0x0a001f00413c7f89 */ /* 0x0042a400000e0000 */
.L_x_3178:
[----:B------:R-:W-:Y:S01]  /*7120*/  BSSY B1, `(.L_x_3089) ;  /* 0x000000d000017945 */ /* 0x000fe20003800000 */
[----:B------:R-:W-:Y:S05]  /*7130*/  @P0 BRA `(.L_x_3090) ;  /* 0x000000b000000947 */ /* 0x000fea0003800000 */
        /* <DEDUP_REMOVED lines=11> */
.L_x_3090:
[----:B------:R-:W-:Y:S05]  /*71f0*/  BSYNC B1 ;  /* 0x0000000000017941 */ /* 0x000fea0003800000 */
.L_x_3089:
[----:B------:R-:W-:Y:S05]  /*7200*/  BRA.DIV ~URZ, `(.L_x_3091) ;  /* 0x000068127f007947 */ /* 0x000fea000b800000 */
[----:B------:R-:W5:Y:S04]  /*7210*/  SHFL.IDX PT, R244, R79, RZ, 0x1f ;  /* 0x00001fff4ff47589 */ /* 0x000f6800000e0000 */
[----:B------:R-:W1:Y:S04]  /*7220*/  SHFL.IDX PT, R239, R80, RZ, 0x1f ;  /* 0x00001fff50ef7589 */ /* 0x000e6800000e0000 */
[----:B------:R4:W3:Y:S04]  /*7230*/  SHFL.DOWN PT, R77, R80, 0x1, 0x1f ;  /* 0x08201f00504d7f89 */ /* 0x0008e800000e0000 */
[----:B------:R4:W2:Y:S04]  /*7240*/  SHFL.DOWN PT, R81, R79, 0x1, 0x1f ;  /* 0x08201f004f517f89 */ /* 0x0008a800000e0000 */
[----:B------:R4:W0:Y:S04]  /*7250*/  SHFL.IDX PT, R242, R78, RZ, 0x1f ;  /* 0x00001fff4ef27589 */ /* 0x00082800000e0000 */
[----:B------:R4:W0:Y:S04]  /*7260*/  SHFL.DOWN PT, R76, R78, 0x1, 0x1f ;  /* 0x08201f004e4c7f89 */ /* 0x00082800000e0000 */
[----:B------:R4:W0:Y:S01]  /*7270*/  SHFL.IDX PT, R240, R65, RZ, 0x1f ;  /* 0x00001fff41f07589 */ /* 0x00082200000e0000 */
[----:B-----5:R-:W-:-:S02]  /*7280*/  FMUL.FTZ R229, R59, R244 ;  /* 0x000000f43be57220 */ /* 0x020fc40000410000 */
[-C--:B--2---:R-:W-:Y:S01]  /*7290*/  FMUL.FTZ R60, R58, R244.reuse ;  /* 0x000000f43a3c7220 */ /* 0x084fe20000410000 */
[----:B------:R4:W2:Y:S01]  /*72a0*/  SHFL.DOWN PT, R82, R65, 0x1, 0x1f ;  /* 0x08201f0041527f89 */ /* 0x0008a200000e0000 */
[-C--:B------:R-:W-:Y:S02]  /*72b0*/  FMUL.FTZ R238, R56, R244.reuse ;  /* 0x000000f438ee7220 */ /* 0x080fe40000410000 */
[-C--:B-1----:R-:W-:Y:S01]  /*72c0*/  FFMA.FTZ R229, R58, R239.reuse, -R229 ;  /* 0x000000ef3ae57223 */ /* 0x082fe200000108e5 */
[----:B------:R4:W1:Y:S01]  /*72d0*/  SHFL.IDX PT, R84, R56, RZ, 0x1f ;  /* 0x00001fff38547589 */ /* 0x00086200000e0000 */
[-C--:B------:R-:W-:Y:S02]  /*72e0*/  FFMA.FTZ R237, R59, R239.reuse, R60 ;  /* 0x000000ef3bed7223 */ /* 0x080fe4000001003c */
[----:B------:R-:W-:Y:S01]  /*72f0*/  FMUL.FTZ R227, R56, R239 ;  /* 0x000000ef38e37220 */ /* 0x000fe20000410000 */
[----:B------:R4:W0:Y:S01]  /*7300*/  SHFL.IDX PT, R86, R58, RZ, 0x1f ;  /* 0x00001fff3a567589 */ /* 0x00082200000e0000 */
[----:B------:R-:W-:-:S03]  /*7310*/  FMUL.FTZ R244, R57, R244 ;  /* 0x000000f439f47220 */ /* 0x000fc60000410000 */
[----:B------:R4:W0:Y:S04]  /*7320*/  SHFL.IDX PT, R87, R59, RZ, 0x1f ;  /* 0x00001fff3b577589 */ /* 0x00082800000e0000 */
[----:B------:R4:W0:Y:S02]  /*7330*/  SHFL.IDX PT, R85, R57, RZ, 0x1f ;  /* 0x00001fff39557589 */ /* 0x00082400000e0000 */
.L_x_3179:
[----:B0--34-:R0:W3:Y:S01]  /*7340*/  LDS.128 R64, [R216+0x6db0] ;  /* 0x006db000d8407984 */ /* 0x0190e20000000c00 */
[----:B------:R-:W-:Y:S01]  /*7350*/  ISETP.NE.AND P0, PT, R104, 0x1f, PT ;  /* 0x0000001f6800780c */ /* 0x000fe20003f05270 */
[----:B------:R-:W-:Y:S02]  /*7360*/  BSSY B1, `(.L_x_3092) ;  /* 0x000000d000017945 */ /* 0x000fe40003800000 */
[----:B------:R0:W4:Y:S10]  /*7370*/  LDS.128 R60, [R216+0x6da0] ;  /* 0x006da000d83c7984 */ /* 0x0001340000000c00 */
[----:B------:R-:W-:Y:S05]  /*7380*/  @!P0 BRA `(.L_x_3093) ;  /* 0x000000a000008947 */ /* 0x000fea0003800000 */
[-C--:B0-----:R-:W-:Y:S02]  /*7390*/  FMUL.FTZ R56, R87, R81.reuse ;  /* 0x0000005157387220 */ /* 0x081fe40000410000 */
[----:B------:R-:W-:-:S02]  /*73a0*/  FMUL.FTZ R58, R86, R81 ;  /* 0x00000051563a7220 */ /* 0x000fc40000410000 */
[-C--:B------:R-:W-:Y:S02]  /*73b0*/  FFMA.FTZ R59, R86, R77.reuse, -R56 ;  /* 0x0000004d563b7223 */ /* 0x080fe40000010838 */
[----:B------:R-:W-:Y:S02]  /*73c0*/  FFMA.FTZ R87, R87, R77, R58 ;  /* 0x0000004d57577223 */ /* 0x000fe4000001003a */
[CC--:B------:R-:W-:Y:S02]  /*73d0*/  FMUL.FTZ R56, R85.reuse, R81.reuse ;  /* 0x0000005155387220 */ /* 0x0c0fe40000410000 */
[C---:B-1----:R-:W-:Y:S02]  /*73e0*/  FMUL.FTZ R58, R84.reuse, R81 ;  /* 0x00000051543a7220 */ /* 0x042fe40000410000 */
[-C--:B------:R-:W-:Y:S02]  /*73f0*/  FFMA.FTZ R84, R84, R77.reuse, -R56 ;  /* 0x0000004d54547223 */ /* 0x080fe40000010838 */
[----:B------:R-:W-:-:S02]  /*7400*/  FFMA.FTZ R85, R85, R77, R58 ;  /* 0x0000004d55557223 */ /* 0x000fc4000001003a */
[----:B------:R-:W-:Y:S02]  /*7410*/  FADD.FTZ R86, R59, R76 ;  /* 0x0000004c3b567221 */ /* 0x000fe40000010000 */
[----:B--2---:R-:W-:Y:S02]  /*7420*/  FADD.FTZ R87, R87, R82 ;  /* 0x0000005257577221 */ /* 0x004fe40000010000 */
.L_x_3093:
[----:B0-----:R-:W-:Y:S05]  /*7430*/  BSYNC B1 ;  /* 0x0000000000017941 */ /* 0x001fea0003800000 */
.L_x_3092:
[----:B------:R-:W0:Y:S01]  /*7440*/  LDS.128 R76, [R216+0x6d90] ;  /* 0x006d9000d84c7984 */ /* 0x000e220000000c00 */
[CC--:B---3--:R-:W-:Y:S02]  /*7450*/  FMUL.FTZ R59, R65.reuse, R87.reuse ;  /* 0x00000057413b7220 */ /* 0x0c8fe40000410000 */
[-C--:B------:R-:W-:Y:S01]  /*7460*/  FMUL.FTZ R56, R65, R86.reuse ;  /* 0x0000005641387220 */ /* 0x080fe20000410000 */
[----:B-1----:R1:W-:Y:S01]  /*7470*/  STS.128 [R216+0x6db0], R84 ;  /* 0x006db054d8007388 */ /* 0x0023e20000000c00 */
[C---:B------:R-:W-:Y:S02]  /*7480*/  FFMA.FTZ R59, R64.reuse, R86, -R59 ;  /* 0x00000056403b7223 */ /* 0x040fe4000001083b */
[----:B------:R-:W-:Y:S02]  /*7490*/  FFMA.FTZ R56, R64, R87, R56 ;  /* 0x0000005740387223 */ /* 0x000fe40000010038 */
[----:B--2---:R-:W-:-:S02]  /*74a0*/  FADD.FTZ R82, R66, R59 ;  /* 0x0000003b42527221 */ /* 0x004fc40000010000 */
[----:B------:R-:W-:Y:S02]  /*74b0*/  FADD.FTZ R83, R67, R56 ;  /* 0x0000003843537221 */ /* 0x000fe40000010000 */
[----:B------:R-:W-:Y:S02]  /*74c0*/  FMUL.FTZ R59, R65, R85 ;  /* 0x00000055413b7220 */ /* 0x000fe40000410000 */
[----:B----4-:R-:W-:Y:S02]  /*74d0*/  FMUL.FTZ R56, R61, R82 ;  /* 0x000000523d387220 */ /* 0x010fe40000410000 */
        /* <DEDUP_REMOVED lines=29> */
.L_x_3072:
[----:B0-----:R-:W-:Y:S05]  /*76b0*/  BSYNC B0 ;  /* 0x0000000000007941 */ /* 0x001fea0003800000 */
.L_x_3071:
[----:B------:R-:W-:Y:S01]  /*76c0*/  WARPSYNC 0xffffffff ;  /* 0xffffffff00007948 */ /* 0x000fe20003800000 */
[----:B------:R-:W-:Y:S01]  /*76d0*/  BAR.SYNC.DEFER_BLOCKING 0x0 ;  /* 0x0000000000007b1d */ /* 0x000fe20000010000 */
[----:B-1----:R-:W-:Y:S01]  /*76e0*/  FFMA.FTZ R66, R16, R206, RZ ;  /* 0x000000ce10427223 */ /* 0x002fe200000100ff */
[----:B------:R-:W-:Y:S01]  /*76f0*/  ISETP.NE.AND P0, PT, R104, RZ, PT ;  /* 0x000000ff6800720c */ /* 0x000fe20003f05270 */
[----:B------:R-:W-:-:S02]  /*7700*/  HADD2.F32 R64, -RZ, R73.H0_H0 ;  /* 0x20000049ff407230 */ /* 0x000fc40000004100 */
[----:B------:R-:W-:Y:S01]  /*7710*/  FFMA.FTZ R65, R15, R203, R66 ;  /* 0x000000cb0f417223 */ /* 0x000fe20000010042 */
[----:B------:R-:W-:Y:S01]  /*7720*/  ULDC UR36, c[0x0][0x168] ;  /* 0x00005a0000247ab9 */ /* 0x000fe20000000800 */
[----:B------:R-:W-:Y:S01]  /*7730*/  BSSY B0, `(.L_x_3094) ;  /* 0x00001f2000007945 */ /* 0x000fe20003800000 */
[----:B------:R-:W-:Y:S01]  /*7740*/  FMUL.FTZ R67, R45, R64 ;  /* 0x000000402d437220 */ /* 0x000fe20000410000 */
[----:B------:R-:W-:Y:S01]  /*7750*/  UIADD3 UR36, -UR34, UR36, URZ ;  /* 0x0000002422247290 */ /* 0x000fe2000fffe13f */
[----:B------:R-:W-:Y:S02]  /*7760*/  FFMA.FTZ R65, R14, R209, R65 ;  /* 0x000000d10e417223 */ /* 0x000fe40000010041 */
[----:B------:R-:W-:Y:S02]  /*7770*/  FFMA.FTZ R209, R112, -R67, R209 ;  /* 0x8000004370d17223 */ /* 0x000fe400000100d1 */
[----:B------:R-:W-:-:S04]  /*7780*/  FFMA.FTZ R77, R13, R234, R65 ;  /* 0x000000ea0d4d7223 */ /* 0x000fc80000010041 */
[----:B------:R-:W-:Y:S01]  /*7790*/  FFMA.FTZ R81, R12, R211, R77 ;  /* 0x000000d30c517223 */ /* 0x000fe2000001004d */
[----:B------:R-:W0:Y:S04]  /*77a0*/  LDS.64 R60, [R168.X16+0x6d88] ;  /* 0x006d8800a83c7984 */ /* 0x000e28000000ca00 */
[----:B------:R1:W-:Y:S01]  /*77b0*/  @!P0 STS.128 [UR45+0x8b80], R56 ;  /* 0x008b8038ff008988 */ /* 0x0003e20008000c2d */
        /* <DEDUP_REMOVED lines=8> */
[C---:B------:R-:W-:Y:S01]  /*7840*/  FFMA.FTZ R61, R139.reuse, R185, -R60 ;  /* 0x000000b98b3d7223 */ /* 0x040fe2000001083c */
[----:B------:R-:W-:Y:S01]  /*7850*/  HADD2.F32 R60, -RZ, R72.H0_H0 ;  /* 0x20000048ff3c7230 */ /* 0x000fe20000004100 */
[----:B------:R-:W-:Y:S01]  /*7860*/  FFMA.FTZ R139, R139, R201, R138 ;  /* 0x000000c98b8b7223 */ /* 0x000fe2000001008a */
[----:B------:R-:W-:Y:S01]  /*7870*/  HADD2.F32 R138, -RZ, R71.H0_H0 ;  /* 0x20000047ff8a7230 */ /* 0x000fe20000004100 */
        /* <DEDUP_REMOVED lines=12> */
[----:B------:R-:W-:-:S02]  /*7940*/  FMUL.FTZ R63, R47, R60 ;  /* 0x0000003c2f3f7220 */ /* 0x000fc40000410000 */
[----:B------:R-:W-:Y:S01]  /*7950*/  FADD.FTZ R172, R172, R61 ;  /* 0x0000003dacac7221 */ /* 0x000fe20000010000 */
[----:B------:R-:W-:Y:S01]  /*7960*/  HADD2.F32 R61, -RZ, R72.H1_H1 ;  /* 0x30000048ff3d7230 */ /* 0x000fe20000004100 */
[----:B------:R-:W-:Y:S02]  /*7970*/  FADD.FTZ R188, -R188, R115 ;  /* 0x00000073bcbc7221 */ /* 0x000fe40000010100 */
[-C--:B------:R-:W-:Y:S02]  /*7980*/  FFMA.FTZ R206, R108, -R63.reuse, R206 ;  /* 0x8000003f6cce7223 */ /* 0x080fe400000100ce */
[----:B------:R-:W-:Y:S02]  /*7990*/  FFMA.FTZ R62, R110, -R63, R202 ;  /* 0x8000003f6e3e7223 */ /* 0x000fe400000100ca */
[----:B------:R-:W-:Y:S02]  /*79a0*/  FFMA.FTZ R202, R16, -R202, RZ ;  /* 0x800000ca10ca7223 */ /* 0x000fe400000100ff */
[----:B------:R-:W-:-:S02]  /*79b0*/  FMUL.FTZ R63, R118, -R188 ;  /* 0x800000bc763f7220 */ /* 0x000fc40000410000 */
[----:B------:R-:W-:Y:S02]  /*79c0*/  FMUL.FTZ R66, R48, R61 ;  /* 0x0000003d30427220 */ /* 0x000fe40000410000 */
[----:B------:R-:W-:Y:S02]  /*79d0*/  FMUL.FTZ R118, R118, -R172 ;  /* 0x800000ac76767220 */ /* 0x000fe40000410000 */
[----:B------:R-:W-:Y:S02]  /*79e0*/  FFMA.FTZ R202, R15, -R204, R202 ;  /* 0x800000cc0fca7223 */ /* 0x000fe400000100ca */
[-C--:B------:R-:W-:Y:S02]  /*79f0*/  FFMA.FTZ R203, R107, -R66.reuse, R203 ;  /* 0x800000426bcb7223 */ /* 0x080fe400000100cb */
[----:B------:R-:W-:Y:S02]  /*7a00*/  FFMA.FTZ R204, R109, -R66, R204 ;  /* 0x800000426dcc7223 */ /* 0x000fe400000100cc */
[----:B------:R-:W-:-:S02]  /*7a10*/  FFMA.FTZ R118, R119, R188, R118 ;  /* 0x000000bc77767223 */ /* 0x000fc40000010076 */
[----:B------:R-:W-:Y:S01]  /*7a20*/  FFMA.FTZ R66, R119, R172, -R63 ;  /* 0x000000ac77427223 */ /* 0x000fe2000001083f */
[----:B------:R-:W-:Y:S01]  /*7a30*/  HADD2.F32 R63, -RZ, R73.H1_H1 ;  /* 0x30000049ff3f7230 */ /* 0x000fe20000004100 */
[----:B------:R-:W-:Y:S02]  /*7a40*/  FADD.FTZ R189, -R189, R118 ;  /* 0x00000076bdbd7221 */ /* 0x000fe40000010100 */
[----:B------:R-:W-:Y:S01]  /*7a50*/  FADD.FTZ R173, R173, R66 ;  /* 0x00000042adad7221 */ /* 0x000fe20000010000 */
[----:B------:R-:W-:Y:S01]  /*7a60*/  HADD2.F32 R66, -RZ, R74.H0_H0 ;  /* 0x2000004aff427230 */ /* 0x000fe20000004100 */
[C---:B------:R-:W-:Y:S02]  /*7a70*/  FMUL.FTZ R80, R120.reuse, -R189 ;  /* 0x800000bd78507220 */ /* 0x040fe40000410000 */
[-C--:B------:R-:W-:Y:S02]  /*7a80*/  FMUL.FTZ R120, R120, -R173.reuse ;  /* 0x800000ad78787220 */ /* 0x080fe40000410000 */
[C---:B------:R-:W-:Y:S01]  /*7a90*/  FFMA.FTZ R79, R121.reuse, R173, -R80 ;  /* 0x000000ad794f7223 */ /* 0x040fe20000010850 */
[----:B------:R-:W-:Y:S01]  /*7aa0*/  HADD2.F32 R80, -RZ, R75.H0_H0 ;  /* 0x2000004bff507230 */ /* 0x000fe20000004100 */
[----:B------:R-:W-:-:S02]  /*7ab0*/  FFMA.FTZ R121, R121, R189, R120 ;  /* 0x000000bd79797223 */ /* 0x000fc40000010078 */
[----:B------:R-:W-:Y:S02]  /*7ac0*/  FMUL.FTZ R82, R43, R66 ;  /* 0x000000422b527220 */ /* 0x000fe40000410000 */
[----:B------:R-:W-:Y:S02]  /*7ad0*/  FADD.FTZ R190, -R190, R121 ;  /* 0x00000079bebe7221 */ /* 0x000fe40000010100 */
[----:B------:R-:W-:Y:S02]  /*7ae0*/  FADD.FTZ R174, R174, R79 ;  /* 0x0000004faeae7221 */ /* 0x000fe40000010000 */
[-C--:B------:R-:W-:Y:S02]  /*7af0*/  FFMA.FTZ R211, R116, -R82.reuse, R211 ;  /* 0x8000005274d37223 */ /* 0x080fe400000100d3 */
[----:B------:R-:W-:Y:S02]  /*7b00*/  FFMA.FTZ R77, R146, -R82, R205 ;  /* 0x80000052924d7223 */ /* 0x000fe400000100cd */
[----:B------:R-:W-:-:S02]  /*7b10*/  FFMA.FTZ R82, R11, R210, R81 ;  /* 0x000000d20b527223 */ /* 0x000fc40000010051 */
[C---:B------:R-:W-:Y:S02]  /*7b20*/  FMUL.FTZ R81, R122.reuse, -R190 ;  /* 0x800000be7a517220 */ /* 0x040fe40000410000 */
[-C--:B------:R-:W-:Y:S02]  /*7b30*/  FMUL.FTZ R122, R122, -R174.reuse ;  /* 0x800000ae7a7a7220 */ /* 0x080fe40000410000 */
[C---:B------:R-:W-:Y:S01]  /*7b40*/  FFMA.FTZ R84, R123.reuse, R174, -R81 ;  /* 0x000000ae7b547223 */ /* 0x040fe20000010851 */
[----:B------:R-:W-:Y:S01]  /*7b50*/  HADD2.F32 R81, -RZ, R75.H1_H1 ;  /* 0x3000004bff517230 */ /* 0x000fe20000004100 */
[----:B------:R-:W-:Y:S02]  /*7b60*/  FFMA.FTZ R122, R123, R190, R122 ;  /* 0x000000be7b7a7223 */ /* 0x000fe4000001007a */
[----:B------:R-:W-:Y:S01]  /*7b70*/  FADD.FTZ R175, R175, R84 ;  /* 0x00000054afaf7221 */ /* 0x000fe20000010000 */
[----:B------:R-:W-:Y:S01]  /*7b80*/  HADD2.F32 R84, -RZ, R68.H0_H0 ;  /* 0x20000044ff547230 */ /* 0x000fe20000004100 */
[----:B------:R-:W-:-:S02]  /*7b90*/  FADD.FTZ R191, -R191, R122 ;  /* 0x0000007abfbf7221 */ /* 0x000fc40000010100 */
[----:B------:R-:W-:Y:S02]  /*7ba0*/  FFMA.FTZ R83, R10, R221, R82 ;  /* 0x000000dd0a537223 */ /* 0x000fe40000010052 */
[C---:B------:R-:W-:Y:S02]  /*7bb0*/  FMUL.FTZ R86, R124.reuse, -R191 ;  /* 0x800000bf7c567220 */ /* 0x040fe40000410000 */
[-C--:B------:R-:W-:Y:S02]  /*7bc0*/  FMUL.FTZ R124, R124, -R175.reuse ;  /* 0x800000af7c7c7220 */ /* 0x080fe40000410000 */
[----:B------:R-:W-:Y:S02]  /*7bd0*/  FFMA.FTZ R102, R9, R220, R83 ;  /* 0x000000dc09667223 */ /* 0x000fe40000010053 */
[C---:B------:R-:W-:Y:S02]  /*7be0*/  FFMA.FTZ R87, R125.reuse, R175, -R86 ;  /* 0x000000af7d577223 */ /* 0x040fe40000010856 */
[----:B------:R-:W-:-:S02]  /*7bf0*/  FFMA.FTZ R125, R125, R191, R124 ;  /* 0x000000bf7d7d7223 */ /* 0x000fc4000001007c */
[----:B------:R-:W-:Y:S02]  /*7c00*/  FFMA.FTZ R202, R14, -R235, R202 ;  /* 0x800000eb0eca7223 */ /* 0x000fe400000100ca */
[----:B------:R-:W-:Y:S02]  /*7c10*/  FMUL.FTZ R115, R39, R84 ;  /* 0x0000005427737220 */ /* 0x000fe40000410000 */
[----:B------:R-:W-:Y:S01]  /*7c20*/  FFMA.FTZ R103, R8, R223, R102 ;  /* 0x000000df08677223 */ /* 0x000fe20000010066 */
[----:B------:R-:W-:Y:S01]  /*7c30*/  HADD2.F32 R102, -RZ, R69.H0_H0 ;  /* 0x20000045ff667230 */ /* 0x000fe20000004100 */
[----:B------:R-:W-:Y:S02]  /*7c40*/  FADD.FTZ R192, -R192, R125 ;  /* 0x0000007dc0c07221 */ /* 0x000fe40000010100 */
[----:B------:R-:W-:Y:S02]  /*7c50*/  FADD.FTZ R176, R176, R87 ;  /* 0x00000057b0b07221 */ /* 0x000fe40000010000 */
[----:B------:R-:W-:-:S02]  /*7c60*/  FFMA.FTZ R202, R13, -R208, R202 ;  /* 0x800000d00dca7223 */ /* 0x000fc400000100ca */
[-C--:B------:R-:W-:Y:S02]  /*7c70*/  FFMA.FTZ R223, R152, -R115.reuse, R223 ;  /* 0x8000007398df7223 */ /* 0x080fe400000100df */
[----:B------:R-:W-:Y:S02]  /*7c80*/  FFMA.FTZ R86, R154, -R115, R213 ;  /* 0x800000739a567223 */ /* 0x000fe400000100d5 */
[----:B------:R-:W-:Y:S02]  /*7c90*/  FFMA.FTZ R115, R7, R222, R103 ;  /* 0x000000de07737223 */ /* 0x000fe40000010067 */
[C---:B------:R-:W-:Y:S02]  /*7ca0*/  FMUL.FTZ R103, R126.reuse, -R192 ;  /* 0x800000c07e677220 */ /* 0x040fe40000410000 */
[----:B------:R-:W-:Y:S02]  /*7cb0*/  FMUL.FTZ R126, R126, -R176 ;  /* 0x800000b07e7e7220 */ /* 0x000fe40000410000 */
[----:B------:R-:W-:-:S02]  /*7cc0*/  FFMA.FTZ R202, R12, -R205, R202 ;  /* 0x800000cd0cca7223 */ /* 0x000fc400000100ca */
[----:B------:R-:W-:Y:S02]  /*7cd0*/  FFMA.FTZ R126, R127, R192, R126 ;  /* 0x000000c07f7e7223 */ /* 0x000fe4000001007e */
[----:B------:R-:W-:Y:S02]  /*7ce0*/  FFMA.FTZ R202, R11, -R212, R202 ;  /* 0x800000d40bca7223 */ /* 0x000fe400000100ca */
[----:B------:R-:W-:Y:S01]  /*7cf0*/  FFMA.FTZ R118, R127, R176, -R103 ;  /* 0x000000b07f767223 */ /* 0x000fe20000010867 */
[----:B------:R-:W-:Y:S01]  /*7d00*/  HADD2.F32 R103, -RZ, R69.H1_H1 ;  /* 0x30000045ff677230 */ /* 0x000fe20000004100 */
[----:B------:R-:W-:Y:S02]  /*7d10*/  FADD.FTZ R193, -R193, R126 ;  /* 0x0000007ec1c17221 */ /* 0x000fe40000010100 */
[----:B------:R-:W-:Y:S02]  /*7d20*/  FFMA.FTZ R202, R10, -R207, R202 ;  /* 0x800000cf0aca7223 */ /* 0x000fe400000100ca */
[----:B------:R-:W-:Y:S01]  /*7d30*/  FADD.FTZ R177, R177, R118 ;  /* 0x00000076b1b17221 */ /* 0x000fe20000010000 */
[----:B------:R-:W-:Y:S01]  /*7d40*/  HADD2.F32 R118, -RZ, R70.H0_H0 ;  /* 0x20000046ff767230 */ /* 0x000fe20000004100 */
[----:B------:R-:W-:-:S02]  /*7d50*/  FMUL.FTZ R120, R128, -R193 ;  /* 0x800000c180787220 */ /* 0x000fc40000410000 */
[----:B------:R-:W-:Y:S02]  /*7d60*/  FFMA.FTZ R202, R9, -R218, R202 ;  /* 0x800000da09ca7223 */ /* 0x000fe400000100ca */
[-C--:B------:R-:W-:Y:S02]  /*7d70*/  FMUL.FTZ R128, R128, -R177.reuse ;  /* 0x800000b180807220 */ /* 0x080fe40000410000 */
[C---:B------:R-:W-:Y:S02]  /*7d80*/  FFMA.FTZ R121, R129.reuse, R177, -R120 ;  /* 0x000000b181797223 */ /* 0x040fe40000010878 */
[----:B------:R-:W-:Y:S02]  /*7d90*/  FFMA.FTZ R202, R8, -R213, R202 ;  /* 0x800000d508ca7223 */ /* 0x000fe400000100ca */
[----:B------:R-:W-:Y:S02]  /*7da0*/  FFMA.FTZ R129, R129, R193, R128 ;  /* 0x000000c181817223 */ /* 0x000fe40000010080 */
[----:B------:R-:W-:-:S02]  /*7db0*/  FFMA.FTZ R117, R6, R231, R115 ;  /* 0x000000e706757223 */ /* 0x000fc40000010073 */
[----:B------:R-:W-:Y:S02]  /*7dc0*/  FFMA.FTZ R202, R7, -R226, R202 ;  /* 0x800000e207ca7223 */ /* 0x000fe400000100ca */
[----:B------:R-:W-:Y:S02]  /*7dd0*/  FADD.FTZ R194, -R194, R129 ;  /* 0x00000081c2c27221 */ /* 0x000fe40000010100 */
[----:B------:R-:W-:Y:S02]  /*7de0*/  FFMA.FTZ R122, R5, R230, R117 ;  /* 0x000000e6057a7223 */ /* 0x000fe40000010075 */
[----:B------:R-:W-:Y:S02]  /*7df0*/  FADD.FTZ R178, R178, R121 ;  /* 0x00000079b2b27221 */ /* 0x000fe40000010000 */
[----:B------:R-:W-:Y:S02]  /*7e00*/  FFMA.FTZ R202, R6, -R219, R202 ;  /* 0x800000db06ca7223 */ /* 0x000fe400000100ca */
[----:B------:R-:W-:-:S02]  /*7e10*/  FMUL.FTZ R121, R130, -R194 ;  /* 0x800000c282797220 */ /* 0x000fc40000410000 */
[----:B------:R-:W-:Y:S02]  /*7e20*/  FFMA.FTZ R122, R4, R233, R122 ;  /* 0x000000e9047a7223 */ /* 0x000fe4000001007a */
[----:B------:R-:W-:Y:S02]  /*7e30*/  FMUL.FTZ R130, R130, -R178 ;  /* 0x800000b282827220 */ /* 0x000fe40000410000 */
[----:B------:R-:W-:Y:S02]  /*7e40*/  FFMA.FTZ R123, R5, -R228, R202 ;  /* 0x800000e4057b7223 */ /* 0x000fe400000100ca */
[----:B------:R-:W-:Y:S02]  /*7e50*/  FFMA.FTZ R124, R3, R236, R122 ;  /* 0x000000ec037c7223 */ /* 0x000fe4000001007a */
[----:B------:R-:W-:Y:S02]  /*7e60*/  FFMA.FTZ R130, R145, R194, R130 ;  /* 0x000000c291827223 */ /* 0x000fe40000010082 */
[----:B------:R-:W-:-:S02]  /*7e70*/  FMUL.FTZ R125, R35, R118 ;  /* 0x00000076237d7220 */ /* 0x000fc40000410000 */
[----:B------:R-:W-:Y:S01]  /*7e80*/  FFMA.FTZ R122, R145, R178, -R121 ;  /* 0x000000b2917a7223 */ /* 0x000fe20000010879 */
[----:B------:R-:W-:Y:S01]  /*7e90*/  HADD2.F32 R121, -RZ, R71.H1_H1 ;  /* 0x30000047ff797230 */ /* 0x000fe20000004100 */
[----:B------:R-:W-:Y:S02]  /*7ea0*/  FFMA.FTZ R123, R4, -R232, R123 ;  /* 0x800000e8047b7223 */ /* 0x000fe4000001007b */
[----:B------:R-:W-:Y:S02]  /*7eb0*/  FADD.FTZ R195, -R195, R130 ;  /* 0x00000082c3c37221 */ /* 0x000fe40000010100 */
[-C--:B------:R-:W-:Y:S02]  /*7ec0*/  FFMA.FTZ R233, R160, -R125.reuse, R233 ;  /* 0x8000007da0e97223 */ /* 0x080fe400000100e9 */
[----:B------:R-:W-:Y:S02]  /*7ed0*/  FFMA.FTZ R120, R162, -R125, R232 ;  /* 0x8000007da2787223 */ /* 0x000fe400000100e8 */
[----:B------:R-:W-:Y:S01]  /*7ee0*/  FADD.FTZ R179, R179, R122 ;  /* 0x0000007ab3b37221 */ /* 0x000fe20000010000 */
[----:B------:R-:W-:Y:S01]  /*7ef0*/  P2R R122, PR, RZ, 0x1 ;  /* 0x00000001ff7a7803 */ /* 0x000fe20000000000 */
[----:B------:R-:W-:-:S02]  /*7f00*/  FMUL.FTZ R125, R33, R138 ;  /* 0x0000008a217d7220 */ /* 0x000fc40000410000 */
[----:B------:R-:W-:Y:S02]  /*7f10*/  FFMA.FTZ R123, R3, -R224, R123 ;  /* 0x800000e0037b7223 */ /* 0x000fe4000001007b */
[----:B------:R-:W-:Y:S02]  /*7f20*/  FFMA.FTZ R122, R2, R217, R124 ;  /* 0x000000d9027a7223 */ /* 0x000fe4000001007c */
[C---:B------:R-:W-:Y:S02]  /*7f30*/  FMUL.FTZ R124, R132.reuse, -R195 ;  /* 0x800000c3847c7220 */ /* 0x040fe40000410000 */
[----:B------:R-:W-:Y:S02]  /*7f40*/  FMUL.FTZ R132, R132, -R179 ;  /* 0x800000b384847220 */ /* 0x000fe40000410000 */
[----:B------:R-:W-:Y:S02]  /*7f50*/  FFMA.FTZ R128, R166, -R125, R225 ;  /* 0x8000007da6807223 */ /* 0x000fe400000100e1 */
[----:B------:R-:W-:-:S02]  /*7f60*/  FFMA.FTZ R225, R2, -R225, R123 ;  /* 0x800000e102e17223 */ /* 0x000fc4000001007b */
[C---:B------:R-:W-:Y:S02]  /*7f70*/  FFMA.FTZ R123, R131.reuse, R179, -R124 ;  /* 0x000000b3837b7223 */ /* 0x040fe4000001087c */
[----:B------:R-:W-:Y:S02]  /*7f80*/  FFMA.FTZ R131, R131, R195, R132 ;  /* 0x000000c383837223 */ /* 0x000fe40000010084 */
[----:B------:R-:W-:Y:S02]  /*7f90*/  FMUL.FTZ R126, R34, R121 ;  /* 0x00000079227e7220 */ /* 0x000fe40000410000 */
[----:B------:R-:W-:Y:S02]  /*7fa0*/  FADD.FTZ R180, R180, R123 ;  /* 0x0000007bb4b47221 */ /* 0x000fe40000010000 */
[----:B------:R-:W-:Y:S02]  /*7fb0*/  FADD.FTZ R196, -R196, R131 ;  /* 0x00000083c4c47221 */ /* 0x000fe40000010100 */
[----:B------:R-:W-:-:S02]  /*7fc0*/  FFMA.FTZ R217, R164, -R125, R217 ;  /* 0x8000007da4d97223 */ /* 0x000fc400000100d9 */
[-C--:B------:R-:W-:Y:S02]  /*7fd0*/  FFMA.FTZ R123, R169, -R126.reuse, R214 ;  /* 0x8000007ea97b7223 */ /* 0x080fe400000100d6 */
[----:B------:R-:W-:Y:S02]  /*7fe0*/  FFMA.FTZ R125, R167, -R126, R215 ;  /* 0x8000007ea77d7223 */ /* 0x000fe400000100d7 */
[C---:B------:R-:W-:Y:S02]  /*7ff0*/  FMUL.FTZ R126, R134.reuse, -R180 ;  /* 0x800000b4867e7220 */ /* 0x040fe40000410000 */
[-C--:B------:R-:W-:Y:S02]  /*8000*/  FMUL.FTZ R134, R134, -R196.reuse ;  /* 0x800000c486867220 */ /* 0x080fe40000410000 */
[C---:B------:R-:W-:Y:S02]  /*8010*/  FFMA.FTZ R126, R133.reuse, R196, R126 ;  /* 0x000000c4857e7223 */ /* 0x040fe4000001007e */
[----:B------:R-:W-:-:S02]  /*8020*/  FFMA.FTZ R134, R133, R180, -R134 ;  /* 0x000000b485867223 */ /* 0x000fc40000010886 */
[----:B-1----:R-:W-:Y:S02]  /*8030*/  FMUL.FTZ R56, R201, UR40 ;  /* 0x00000028c9387c20 */ /* 0x002fe40008410000 */
[----:B------:R-:W-:Y:S02]  /*8040*/  FADD.FTZ R197, -R197, R126 ;  /* 0x0000007ec5c57221 */ /* 0x000fe40000010100 */
[----:B------:R-:W-:Y:S02]  /*8050*/  FADD.FTZ R181, R181, R134 ;  /* 0x00000086b5b57221 */ /* 0x000fe40000010000 */
[----:B------:R-:W-:Y:S02]  /*8060*/  FFMA.FTZ R126, R185, UR41, R56 ;  /* 0x00000029b97e7c23 */ /* 0x000fe40008010038 */
[C---:B------:R-:W-:Y:S02]  /*8070*/  FMUL.FTZ R56, R135.reuse, -R197 ;  /* 0x800000c587387220 */ /* 0x040fe40000410000 */
[----:B------:R-:W-:-:S02]  /*8080*/  FMUL.FTZ R135, R135, -R181 ;  /* 0x800000b587877220 */ /* 0x000fc40000410000 */
[----:B------:R-:W-:Y:S02]  /*8090*/  FMUL.FTZ R130, R185, UR40 ;  /* 0x00000028b9827c20 */ /* 0x000fe40008410000 */
[C---:B------:R-:W-:Y:S02]  /*80a0*/  FFMA.FTZ R129, R144.reuse, R197, R135 ;  /* 0x000000c590817223 */ /* 0x040fe40000010087 */
[----:B------:R-:W-:Y:S02]  /*80b0*/  FFMA.FTZ R127, R144, R181, -R56 ;  /* 0x000000b5907f7223 */ /* 0x000fe40000010838 */
[----:B------:R-:W-:Y:S02]  /*80c0*/  FFMA.FTZ R130, R201, UR41, -R130 ;  /* 0x00000029c9827c23 */ /* 0x000fe40008010882 */
[----:B------:R-:W-:Y:S02]  /*80d0*/  FADD.FTZ R129, -R198, R129 ;  /* 0x00000081c6817221 */ /* 0x000fe40000010100 */
[----:B------:R-:W-:-:S02]  /*80e0*/  FADD.FTZ R127, R182, R127 ;  /* 0x0000007fb67f7221 */ /* 0x000fc40000010000 */
[----:B------:R-:W-:Y:S02]  /*80f0*/  FMUL.FTZ R130, R123, R130 ;  /* 0x000000827b827220 */ /* 0x000fe40000410000 */
[----:B------:R-:W-:Y:S02]  /*8100*/  FMUL.FTZ R56, R140, -R129 ;  /* 0x800000818c387220 */ /* 0x000fe40000410000 */
[----:B------:R-:W-:Y:S02]  /*8110*/  FMUL.FTZ R59, R170, UR40 ;  /* 0x00000028aa3b7c20 */ /* 0x000fe40008410000 */
[----:B------:R-:W-:Y:S02]  /*8120*/  FMUL.FTZ R140, R140, -R127 ;  /* 0x8000007f8c8c7220 */ /* 0x000fe40000410000 */
[----:B------:R-:W-:Y:S02]  /*8130*/  FMUL.FTZ R57, R166, R186 ;  /* 0x000000baa6397220 */ /* 0x000fe40000410000 */
[----:B------:R-:W-:-:S02]  /*8140*/  FFMA.FTZ R126, R125, R126, R130 ;  /* 0x0000007e7d7e7223 */ /* 0x000fc40000010082 */
[C---:B------:R-:W-:Y:S02]  /*8150*/  FMUL.FTZ R139, R33.reuse, R186 ;  /* 0x000000ba218b7220 */ /* 0x040fe40000410000 */
[----:B------:R-:W-:Y:S02]  /*8160*/  FFMA.FTZ R59, R186, UR41, -R59 ;  /* 0x00000029ba3b7c23 */ /* 0x000fe4000801083b */
[-C--:B------:R-:W-:Y:S02]  /*8170*/  FMUL.FTZ R135, R33, R170.reuse ;  /* 0x000000aa21877220 */ /* 0x080fe40000410000 */
[----:B------:R-:W-:Y:S02]  /*8180*/  FFMA.FTZ R130, R142, R129, R140 ;  /* 0x000000818e827223 */ /* 0x000fe4000001008c */
[----:B------:R-:W-:Y:S02]  /*8190*/  FFMA.FTZ R164, R164, R170, R57 ;  /* 0x000000aaa4a47223 */ /* 0x000fe40000010039 */
[----:B------:R-:W-:-:S02]  /*81a0*/  FFMA.FTZ R56, R142, R127, -R56 ;  /* 0x0000007f8e387223 */ /* 0x000fc40000010838 */
[----:B------:R-:W-:Y:S02]  /*81b0*/  FMUL.FTZ R57, R186, UR40 ;  /* 0x00000028ba397c20 */ /* 0x000fe40008410000 */
[C---:B------:R-:W-:Y:S02]  /*81c0*/  FMUL.FTZ R58, R128.reuse, R139 ;  /* 0x0000008b803a7220 */ /* 0x040fe40000410000 */
[C---:B------:R-:W-:Y:S02]  /*81d0*/  FMUL.FTZ R59, R128.reuse, R59 ;  /* 0x0000003b803b7220 */ /* 0x040fe40000410000 */
[----:B------:R-:W-:Y:S02]  /*81e0*/  FMUL.FTZ R132, R128, R135 ;  /* 0x0000008780847220 */ /* 0x000fe40000410000 */
[----:B------:R-:W-:Y:S02]  /*81f0*/  FADD.FTZ R130, -R199, R130 ;  /* 0x00000082c7827221 */ /* 0x000fe40000010100 */
[----:B------:R-:W-:Y:S01]  /*8200*/  FADD.FTZ R128, R183, R56 ;  /* 0x00000038b7807221 */ /* 0x000fe20000010000 */
[----:B------:R-:W-:Y:S01]  /*8210*/  MOV R183, UR36 ;  /* 0x0000002400b77c02 */ /* 0x000fe20008000f00 */
[----:B------:R-:W-:-:S02]  /*8220*/  FFMA.FTZ R134, R170, UR41, R57 ;  /* 0x00000029aa867c23 */ /* 0x000fc40008010039 */
[----:B------:R-:W-:Y:S01]  /*8230*/  FFMA.FTZ R57, R217, R135, R58 ;  /* 0x00000087d9397223 */ /* 0x000fe2000001003a */
[----:B------:R-:W-:Y:S01]  /*8240*/  LEA R183, R183, -R104, 0x1 ;  /* 0x80000068b7b77211 */ /* 0x000fe200078e08ff */
[----:B------:R-:W-:Y:S02]  /*8250*/  FMUL.FTZ R119, R37, R102 ;  /* 0x0000006625777220 */ /* 0x000fe40000410000 */
[----:B------:R-:W-:Y:S01]  /*8260*/  FMUL.FTZ R58, R137, -R130 ;  /* 0x80000082893a7220 */ /* 0x000fe20000410000 */
[----:B------:R-:W-:Y:S01]  /*8270*/  ISETP.GE.AND P0, PT, R183, 0x1, PT ;  /* 0x00000001b700780c */ /* 0x000fe20003f06270 */
[----:B------:R-:W-:Y:S02]  /*8280*/  FMUL.FTZ R137, R137, -R128 ;  /* 0x8000008089897220 */ /* 0x000fe40000410000 */
[-C--:B------:R-:W-:Y:S02]  /*8290*/  FFMA.FTZ R231, R156, -R119.reuse, R231 ;  /* 0x800000779ce77223 */ /* 0x080fe400000100e7 */
[----:B------:R-:W-:-:S02]  /*82a0*/  FFMA.FTZ R115, R158, -R119, R219 ;  /* 0x800000779e737223 */ /* 0x000fc400000100db */
[----:B------:R-:W-:Y:S02]  /*82b0*/  FMUL.FTZ R119, R38, R103 ;  /* 0x0000006726777220 */ /* 0x000fe40000410000 */
[----:B------:R-:W-:Y:S02]  /*82c0*/  FFMA.FTZ R137, R143, R130, R137 ;  /* 0x000000828f897223 */ /* 0x000fe40000010089 */
[----:B------:R-:W-:Y:S01]  /*82d0*/  FFMA.FTZ R131, R217, R134, R59 ;  /* 0x00000086d9837223 */ /* 0x000fe2000001003b */
[----:B------:R-:W-:Y:S01]  /*82e0*/  SHF.L.U32 R134, R104, 0x5, RZ ;  /* 0x0000000568867819 */ /* 0x000fe200000006ff */
[----:B------:R-:W-:Y:S02]  /*82f0*/  FFMA.FTZ R133, R143, R128, -R58 ;  /* 0x000000808f857223 */ /* 0x000fe4000001083a */
[-C--:B------:R-:W-:Y:S02]  /*8300*/  FFMA.FTZ R230, R159, -R119.reuse, R230 ;  /* 0x800000779fe67223 */ /* 0x080fe400000100e6 */
[----:B------:R-:W-:Y:S01]  /*8310*/  FFMA.FTZ R117, R161, -R119, R228 ;  /* 0x80000077a1757223 */ /* 0x000fe200000100e4 */
[----:B------:R-:W-:Y:S01]  /*8320*/  HADD2.F32 R119, -RZ, R70.H1_H1 ;  /* 0x30000046ff777230 */ /* 0x000fe20000004100 */
[----:B------:R-:W-:Y:S01]  /*8330*/  FADD.FTZ R200, -R200, R137 ;  /* 0x00000089c8c87221 */ /* 0x000fe20000010100 */
[----:B------:R-:W-:Y:S01]  /*8340*/  IADD3 R137, R134, 0x2, RZ ;  /* 0x0000000286897810 */ /* 0x000fe20007ffe0ff */
[----:B------:R-:W-:Y:S01]  /*8350*/  FADD.FTZ R184, R184, R133 ;  /* 0x00000085b8b87221 */ /* 0x000fe20000010000 */
[----:B------:R-:W-:Y:S01]  /*8360*/  IADD3 R133, R134, 0x1, RZ ;  /* 0x0000000186857810 */ /* 0x000fe20007ffe0ff */
[----:B------:R-:W-:Y:S01]  /*8370*/  FMUL.FTZ R59, R138, R135 ;  /* 0x000000878a3b7220 */ /* 0x000fe20000410000 */
[----:B------:R-:W-:Y:S01]  /*8380*/  LEA.HI.SX32 R143, R137, R134, 0x1b ;  /* 0x00000086898f7211 */ /* 0x000fe200078fdaff */
[----:B------:R-:W-:Y:S01]  /*8390*/  FMUL.FTZ R135, R47, R200 ;  /* 0x000000c82f877220 */ /* 0x000fe20000410000 */
[----:B------:R-:W-:Y:S01]  /*83a0*/  LEA.HI.SX32 R168, R133, R134, 0x1b ;  /* 0x0000008685a87211 */ /* 0x000fe200078fdaff */
[----:B------:R-:W-:-:S02]  /*83b0*/  FFMA.FTZ R56, R217, R139, -R132 ;  /* 0x0000008bd9387223 */ /* 0x000fc40000010884 */
[----:B------:R-:W-:Y:S02]  /*83c0*/  FMUL.FTZ R136, R36, R119 ;  /* 0x0000007724887220 */ /* 0x000fe40000410000 */
[----:B------:R-:W-:Y:S02]  /*83d0*/  FMUL.FTZ R132, R165, R76 ;  /* 0x0000004ca5847220 */ /* 0x000fe40000410000 */
[----:B------:R-:W-:Y:S01]  /*83e0*/  FMUL.FTZ R58, R138, R139 ;  /* 0x0000008b8a3a7220 */ /* 0x000fe20000410000 */
[----:B------:R-:W-:Y:S01]  /*83f0*/  IADD3 R139, R134, 0x3, RZ ;  /* 0x00000003868b7810 */ /* 0x000fe20007ffe0ff */
[----:B------:R-:W-:Y:S02]  /*8400*/  FMUL.FTZ R133, R47, R184 ;  /* 0x000000b82f857220 */ /* 0x000fe40000410000 */
[----:B------:R-:W-:Y:S02]  /*8410*/  FMUL.FTZ R137, R62, R135 ;  /* 0x000000873e897220 */ /* 0x000fe40000410000 */
[----:B------:R-:W-:-:S02]  /*8420*/  FMUL.FTZ R142, R48, R130 ;  /* 0x00000082308e7220 */ /* 0x000fc40000410000 */
[C---:B------:R-:W-:Y:S02]  /*8430*/  FFMA.FTZ R236, R163.reuse, -R136, R236 ;  /* 0x80000088a3ec7223 */ /* 0x040fe400000100ec */
[----:B------:R-:W-:Y:S01]  /*8440*/  FFMA.FTZ R132, R163, R78, R132 ;  /* 0x0000004ea3847223 */ /* 0x000fe20000010084 */
[-C--:B------:R-:W-:Y:S01]  /*8450*/  LEA.HI.SX32 R163, R139, R134.reuse, 0x1b ;  /* 0x000000868ba37211 */ /* 0x080fe200078fdaff */
[----:B------:R-:W-:Y:S01]  /*8460*/  FFMA.FTZ R137, R206, R133, R137 ;  /* 0x00000085ce897223 */ /* 0x000fe20000010089 */
[----:B------:R-:W-:Y:S01]  /*8470*/  LEA.HI.SX32 R134, R134, R134, 0x1b ;  /* 0x0000008686867211 */ /* 0x000fe200078fdaff */
[----:B------:R-:W-:Y:S02]  /*8480*/  FMUL.FTZ R140, R48, R128 ;  /* 0x00000080308c7220 */ /* 0x000fe40000410000 */
[----:B------:R-:W-:Y:S02]  /*8490*/  FMUL.FTZ R139, R204, R142 ;  /* 0x0000008ecc8b7220 */ /* 0x000fe40000410000 */
[----:B------:R-:W-:-:S02]  /*84a0*/  FFMA.FTZ R131, R138, R164, R131 ;  /* 0x000000a48a837223 */ /* 0x000fc40000010083 */
[-C--:B------:R-:W-:Y:S02]  /*84b0*/  FMUL.FTZ R138, R62, R133.reuse ;  /* 0x000000853e8a7220 */ /* 0x080fe40000410000 */
[----:B------:R-:W-:Y:S02]  /*84c0*/  FFMA.FTZ R144, R203, R140, R139 ;  /* 0x0000008ccb907223 */ /* 0x000fe4000001008b */
[----:B------:R-:W-:Y:S02]  /*84d0*/  FADD.FTZ R137, RZ, R137 ;  /* 0x00000089ff897221 */ /* 0x000fe40000010000 */
[----:B------:R-:W-:Y:S02]  /*84e0*/  FMUL.FTZ R133, R60, R133 ;  /* 0x000000853c857220 */ /* 0x000fe40000410000 */
[-C--:B------:R-:W-:Y:S02]  /*84f0*/  FFMA.FTZ R138, R206, R135.reuse, -R138 ;  /* 0x00000087ce8a7223 */ /* 0x080fe4000001088a */
[----:B------:R-:W-:Y:S01]  /*8500*/  FMUL.FTZ R135, R60, R135 ;  /* 0x000000873c877220 */ /* 0x000fe20000410000 */
[----:B------:R-:W-:Y:S01]  /*8510*/  STS [R134.X4+0x2100], R133 ;  /* 0x0021008586007388 */ /* 0x000fe20000004800 */
[----:B------:R-:W-:-:S02]  /*8520*/  FADD.FTZ R137, R137, R144 ;  /* 0x0000009089897221 */ /* 0x000fc40000010000 */
[----:B------:R-:W-:Y:S01]  /*8530*/  FFMA.FTZ R235, R114, -R67, R235 ;  /* 0x8000004372eb7223 */ /* 0x000fe200000100eb */
[----:B------:R0:W-:Y:S01]  /*8540*/  STS [R168.X4+0x2104], R135 ;  /* 0x00210487a8007388 */ /* 0x0001e20000004800 */
[----:B------:R-:W-:Y:S02]  /*8550*/  FMUL.FTZ R141, R204, R140 ;  /* 0x0000008ccc8d7220 */ /* 0x000fe40000410000 */
[C---:B------:R-:W-:Y:S02]  /*8560*/  FMUL.FTZ R144, R45.reuse, R127 ;  /* 0x0000007f2d907220 */ /* 0x040fe40000410000 */
[----:B------:R-:W-:Y:S02]  /*8570*/  FMUL.FTZ R67, R46, R63 ;  /* 0x0000003f2e437220 */ /* 0x000fe40000410000 */
[----:B------:R-:W-:Y:S02]  /*8580*/  FMUL.FTZ R166, R45, R129 ;  /* 0x000000812da67220 */ /* 0x000fe40000410000 */
[----:B------:R-:W-:-:S02]  /*8590*/  FFMA.FTZ R141, R203, R142, -R141 ;  /* 0x0000008ecb8d7223 */ /* 0x000fc4000001088d */
[----:B------:R-:W-:Y:S02]  /*85a0*/  FADD.FTZ R138, RZ, R138 ;  /* 0x0000008aff8a7221 */ /* 0x000fe40000010000 */
[----:B0-----:R-:W-:Y:S02]  /*85b0*/  FMUL.FTZ R135, R235, R144 ;  /* 0x00000090eb877220 */ /* 0x001fe40000410000 */
[----:B------:R-:W-:Y:S02]  /*85c0*/  FFMA.FTZ R65, R113, -R67, R208 ;  /* 0x8000004371417223 */ /* 0x000fe400000100d0 */
[C---:B------:R-:W-:Y:S02]  /*85d0*/  FMUL.FTZ R182, R46.reuse, R197 ;  /* 0x000000c52eb67220 */ /* 0x040fe40000410000 */
[----:B------:R-:W-:Y:S02]  /*85e0*/  FMUL.FTZ R133, R235, R166 ;  /* 0x000000a6eb857220 */ /* 0x000fe40000410000 */
[----:B------:R-:W-:-:S02]  /*85f0*/  FMUL.FTZ R170, R46, R181 ;  /* 0x000000b52eaa7220 */ /* 0x000fc40000410000 */
[----:B------:R-:W-:Y:S02]  /*8600*/  FMUL.FTZ R140, R61, R140 ;  /* 0x0000008c3d8c7220 */ /* 0x000fe40000410000 */
[----:B------:R-:W-:Y:S02]  /*8610*/  FADD.FTZ R138, R138, R141 ;  /* 0x0000008d8a8a7221 */ /* 0x000fe40000010000 */
[----:B------:R-:W-:Y:S01]  /*8620*/  FFMA.FTZ R135, R209, R166, -R135 ;  /* 0x000000a6d1877223 */ /* 0x000fe20000010887 */
[----:B------:R0:W-:Y:S01]  /*8630*/  STS [R143.X4+0x2108], R140 ;  /* 0x0021088c8f007388 */ /* 0x0001e20000004800 */
[----:B------:R-:W-:Y:S01]  /*8640*/  FFMA.FTZ R234, R111, -R67, R234 ;  /* 0x800000436fea7223 */ /* 0x000fe200000100ea */
[----:B------:R-:W-:Y:S01]  /*8650*/  HADD2.F32 R67, -RZ, R74.H1_H1 ;  /* 0x3000004aff437230 */ /* 0x000fe20000004100 */
[----:B------:R-:W-:Y:S02]  /*8660*/  FMUL.FTZ R139, R65, R182 ;  /* 0x000000b6418b7220 */ /* 0x000fe40000410000 */
[----:B------:R-:W-:-:S02]  /*8670*/  FFMA.FTZ R168, R209, R144, R133 ;  /* 0x00000090d1a87223 */ /* 0x000fc40000010085 */
[-C--:B------:R-:W-:Y:S02]  /*8680*/  FMUL.FTZ R141, R65, R170.reuse ;  /* 0x000000aa418d7220 */ /* 0x080fe40000410000 */
[----:B------:R-:W-:Y:S02]  /*8690*/  FADD.FTZ R135, R138, R135 ;  /* 0x000000878a877221 */ /* 0x000fe40000010000 */
[----:B------:R-:W-:Y:S02]  /*86a0*/  FADD.FTZ R133, R137, R168 ;  /* 0x000000a889857221 */ /* 0x000fe40000010000 */
[C---:B0-----:R-:W-:Y:S02]  /*86b0*/  FFMA.FTZ R140, R234.reuse, R170, R139 ;  /* 0x000000aaea8c7223 */ /* 0x041fe4000001008b */
[----:B------:R-:W-:Y:S02]  /*86c0*/  FFMA.FTZ R138, R234, R182, -R141 ;  /* 0x000000b6ea8a7223 */ /* 0x000fe4000001088d */
[----:B------:R-:W-:-:S02]  /*86d0*/  FMUL.FTZ R142, R61, R142 ;  /* 0x0000008e3d8e7220 */ /* 0x000fc40000410000 */
[----:B------:R-:W-:Y:S02]  /*86e0*/  FADD.FTZ R133, R133, R140 ;  /* 0x0000008c85857221 */ /* 0x000fe40000010000 */
[----:B------:R-:W-:Y:S01]  /*86f0*/  FADD.FTZ R135, R135, R138 ;  /* 0x0000008a87877221 */ /* 0x000fe20000010000 */
[----:B------:R0:W-:Y:S01]  /*8700*/  STS [R163.X4+0x210c], R142 ;  /* 0x00210c8ea3007388 */ /* 0x0001e20000004800 */
[C---:B------:R-:W-:Y:S02]  /*8710*/  FMUL.FTZ R138, R43.reuse, R180 ;  /* 0x000000b42b8a7220 */ /* 0x040fe40000410000 */
[----:B------:R-:W-:Y:S01]  /*8720*/  FMUL.FTZ R140, R43, R196 ;  /* 0x000000c42b8c7220 */ /* 0x000fe20000410000 */
[----:B------:R-:W-:Y:S01]  /*8730*/  STS [R134.X4+0x2170], R59 ;  /* 0x0021703b86007388 */ /* 0x000fe20000004800 */
[----:B------:R-:W-:Y:S02]  /*8740*/  FMUL.FTZ R79, R44, R67 ;  /* 0x000000432c4f7220 */ /* 0x000fe40000410000 */
[----:B------:R-:W-:Y:S01]  /*8750*/  FMUL.FTZ R137, R64, R144 ;  /* 0x0000009040897220 */ /* 0x000fe20000410000 */
[----:B------:R-:W-:Y:S01]  /*8760*/  STS [R134.X4+0x2174], R58 ;  /* 0x0021743a86007388 */ /* 0x000fe20000004800 */
[----:B------:R-:W-:-:S02]  /*8770*/  FMUL.FTZ R145, R66, R138 ;  /* 0x0000008a42917220 */ /* 0x000fc40000410000 */
[----:B0-----:R-:W-:Y:S01]  /*8780*/  FMUL.FTZ R142, R77, R140 ;  /* 0x0000008c4d8e7220 */ /* 0x001fe20000410000 */
[----:B------:R0:W-:Y:S01]  /*8790*/  STS [R134.X4+0x2110], R137 ;  /* 0x0021108986007388 */ /* 0x0001e20000004800 */
[-C--:B------:R-:W-:Y:S02]  /*87a0*/  FFMA.FTZ R210, R147, -R79.reuse, R210 ;  /* 0x8000004f93d27223 */ /* 0x080fe400000100d2 */
[----:B------:R-:W-:Y:S01]  /*87b0*/  FMUL.FTZ R141, R63, R170 ;  /* 0x000000aa3f8d7220 */ /* 0x000fe20000410000 */
[----:B------:R1:W-:Y:S01]  /*87c0*/  STS [R134.X4+0x2120], R145 ;  /* 0x0021209186007388 */ /* 0x0003e20000004800 */
[----:B------:R-:W-:Y:S02]  /*87d0*/  FFMA.FTZ R79, R149, -R79, R212 ;  /* 0x8000004f954f7223 */ /* 0x000fe400000100d4 */
[----:B------:R-:W-:Y:S01]  /*87e0*/  FMUL.FTZ R85, R41, R80 ;  /* 0x0000005029557220 */ /* 0x000fe20000410000 */
[----:B------:R2:W-:Y:S01]  /*87f0*/  STS [R134.X4+0x2118], R141 ;  /* 0x0021188d86007388 */ /* 0x0005e20000004800 */
[----:B------:R-:W-:-:S02]  /*8800*/  FMUL.FTZ R170, R44, R195 ;  /* 0x000000c32caa7220 */ /* 0x000fc40000410000 */
[----:B------:R-:W-:Y:S02]  /*8810*/  FMUL.FTZ R139, R64, R166 ;  /* 0x000000a6408b7220 */ /* 0x000fe40000410000 */
[----:B------:R-:W-:Y:S02]  /*8820*/  FMUL.FTZ R143, R63, R182 ;  /* 0x000000b63f8f7220 */ /* 0x000fe40000410000 */
[----:B------:R-:W-:Y:S01]  /*8830*/  FMUL.FTZ R144, R44, R179 ;  /* 0x000000b32c907220 */ /* 0x000fe20000410000 */
[----:B------:R3:W-:Y:S01]  /*8840*/  STS [R134.X4+0x2114], R139 ;  /* 0x0021148b86007388 */ /* 0x0007e20000004800 */
[-C--:B------:R-:W-:Y:S02]  /*8850*/  FFMA.FTZ R166, R211, R138.reuse, R142 ;  /* 0x0000008ad3a67223 */ /* 0x080fe4000001008e */
[----:B------:R-:W-:Y:S01]  /*8860*/  FMUL.FTZ R138, R77, R138 ;  /* 0x0000008a4d8a7220 */ /* 0x000fe20000410000 */
[----:B------:R4:W-:Y:S01]  /*8870*/  STS [R134.X4+0x211c], R143 ;  /* 0x00211c8f86007388 */ /* 0x0009e20000004800 */
[----:B------:R-:W-:-:S02]  /*8880*/  FFMA.FTZ R221, R148, -R85, R221 ;  /* 0x8000005594dd7223 */ /* 0x000fc400000100dd */
[----:B------:R-:W-:Y:S02]  /*8890*/  FFMA.FTZ R82, R150, -R85, R207 ;  /* 0x8000005596527223 */ /* 0x000fe400000100cf */
[----:B0-----:R-:W-:Y:S02]  /*88a0*/  FMUL.FTZ R137, R79, R170 ;  /* 0x000000aa4f897220 */ /* 0x001fe40000410000 */
[----:B-1----:R-:W-:Y:S02]  /*88b0*/  FMUL.FTZ R145, R41, R194 ;  /* 0x000000c229917220 */ /* 0x002fe40000410000 */
[----:B------:R-:W-:Y:S02]  /*88c0*/  FMUL.FTZ R85, R42, R81 ;  /* 0x000000512a557220 */ /* 0x000fe40000410000 */
[----:B--2---:R-:W-:Y:S02]  /*88d0*/  FMUL.FTZ R141, R79, R144 ;  /* 0x000000904f8d7220 */ /* 0x004fe40000410000 */
[----:B------:R-:W-:-:S02]  /*88e0*/  FFMA.FTZ R168, R211, R140, -R138 ;  /* 0x0000008cd3a87223 */ /* 0x000fc4000001088a */
[----:B---3--:R-:W-:Y:S02]  /*88f0*/  FMUL.FTZ R139, R66, R140 ;  /* 0x0000008c428b7220 */ /* 0x008fe40000410000 */
[----:B------:R-:W-:Y:S02]  /*8900*/  FMUL.FTZ R163, R41, R178 ;  /* 0x000000b229a37220 */ /* 0x000fe40000410000 */
[-C--:B------:R-:W-:Y:S01]  /*8910*/  FFMA.FTZ R137, R210, R144.reuse, R137 ;  /* 0x00000090d2897223 */ /* 0x080fe20000010089 */
[----:B------:R0:W-:Y:S01]  /*8920*/  STS [R134.X4+0x2124], R139 ;  /* 0x0021248b86007388 */ /* 0x0001e20000004800 */
[----:B----4-:R-:W-:Y:S02]  /*8930*/  FMUL.FTZ R143, R67, R144 ;  /* 0x00000090438f7220 */ /* 0x010fe40000410000 */
[----:B------:R-:W-:Y:S02]  /*8940*/  FMUL.FTZ R140, R82, R145 ;  /* 0x00000091528c7220 */ /* 0x000fe40000410000 */
[----:B------:R-:W-:Y:S01]  /*8950*/  FFMA.FTZ R83, R153, -R85, R218 ;  /* 0x8000005599537223 */ /* 0x000fe200000100da */
[----:B------:R-:W-:Y:S01]  /*8960*/  STS [R134.X4+0x2128], R143 ;  /* 0x0021288f86007388 */ /* 0x000fe20000004800 */
[----:B------:R-:W-:-:S02]  /*8970*/  FMUL.FTZ R144, R42, R177 ;  /* 0x000000b12a907220 */ /* 0x000fc40000410000 */
[----:B------:R-:W-:Y:S02]  /*8980*/  FMUL.FTZ R182, R42, R193 ;  /* 0x000000c12ab67220 */ /* 0x000fe40000410000 */
[----:B------:R-:W-:Y:S02]  /*8990*/  FFMA.FTZ R138, R210, R170, -R141 ;  /* 0x000000aad28a7223 */ /* 0x000fe4000001088d */
[----:B------:R-:W-:Y:S01]  /*89a0*/  FFMA.FTZ R220, R151, -R85, R220 ;  /* 0x8000005597dc7223 */ /* 0x000fe200000100dc */
[----:B------:R-:W-:Y:S01]  /*89b0*/  HADD2.F32 R85, -RZ, R68.H1_H1 ;  /* 0x30000044ff557230 */ /* 0x000fe20000004100 */
[----:B------:R-:W-:Y:S02]  /*89c0*/  FFMA.FTZ R136, R165, -R136, R224 ;  /* 0x80000088a5887223 */ /* 0x000fe400000100e0 */
[----:B------:R-:W-:Y:S02]  /*89d0*/  FMUL.FTZ R141, R67, R170 ;  /* 0x000000aa438d7220 */ /* 0x000fe40000410000 */
[----:B------:R-:W-:-:S02]  /*89e0*/  FMUL.FTZ R165, R80, R163 ;  /* 0x000000a350a57220 */ /* 0x000fc40000410000 */
[-C--:B------:R-:W-:Y:S01]  /*89f0*/  FFMA.FTZ R140, R221, R163.reuse, R140 ;  /* 0x000000a3dd8c7223 */ /* 0x080fe2000001008c */
[----:B------:R1:W-:Y:S01]  /*8a00*/  STS [R134.X4+0x212c], R141 ;  /* 0x00212c8d86007388 */ /* 0x0003e20000004800 */
[----:B------:R-:W-:Y:S02]  /*8a10*/  FMUL.FTZ R142, R82, R163 ;  /* 0x000000a3528e7220 */ /* 0x000fe40000410000 */
[C---:B------:R-:W-:Y:S01]  /*8a20*/  FMUL.FTZ R163, R83.reuse, R182 ;  /* 0x000000b653a37220 */ /* 0x040fe20000410000 */
[----:B------:R2:W-:Y:S01]  /*8a30*/  STS [R134.X4+0x2130], R165 ;  /* 0x002130a586007388 */ /* 0x0005e20000004800 */
[----:B0-----:R-:W-:Y:S02]  /*8a40*/  FMUL.FTZ R139, R83, R144 ;  /* 0x00000090538b7220 */ /* 0x001fe40000410000 */
[----:B------:R-:W-:Y:S02]  /*8a50*/  FMUL.FTZ R208, R37, R190 ;  /* 0x000000be25d07220 */ /* 0x000fe40000410000 */
[----:B------:R-:W-:-:S02]  /*8a60*/  FMUL.FTZ R124, R169, R201 ;  /* 0x000000c9a97c7220 */ /* 0x000fc40000410000 */
[----:B------:R-:W-:Y:S02]  /*8a70*/  FMUL.FTZ R87, R40, R85 ;  /* 0x0000005528577220 */ /* 0x000fe40000410000 */
[CC--:B------:R-:W-:Y:S02]  /*8a80*/  FFMA.FTZ R186, R220.reuse, R144.reuse, R163 ;  /* 0x00000090dcba7223 */ /* 0x0c0fe400000100a3 */
[----:B-1----:R-:W-:Y:S02]  /*8a90*/  FMUL.FTZ R141, R81, R144 ;  /* 0x00000090518d7220 */ /* 0x002fe40000410000 */
[----:B------:R-:W-:Y:S02]  /*8aa0*/  FFMA.FTZ R198, R220, R182, -R139 ;  /* 0x000000b6dcc67223 */ /* 0x000fe4000001088b */
[----:B------:R-:W-:Y:S01]  /*8ab0*/  FMUL.FTZ R144, R37, R174 ;  /* 0x000000ae25907220 */ /* 0x000fe20000410000 */
[----:B------:R0:W-:Y:S01]  /*8ac0*/  STS [R134.X4+0x2138], R141 ;  /* 0x0021388d86007388 */ /* 0x0001e20000004800 */
[----:B------:R-:W-:-:S02]  /*8ad0*/  FMUL.FTZ R139, R115, R208 ;  /* 0x000000d0738b7220 */ /* 0x000fc40000410000 */
[----:B------:R-:W-:Y:S02]  /*8ae0*/  FFMA.FTZ R124, R167, R185, R124 ;  /* 0x000000b9a77c7223 */ /* 0x000fe4000001007c */
[----:B------:R-:W-:Y:S02]  /*8af0*/  FMUL.FTZ R167, R39, R176 ;  /* 0x000000b027a77220 */ /* 0x000fe40000410000 */
[----:B------:R-:W-:Y:S02]  /*8b00*/  FFMA.FTZ R170, R221, R145, -R142 ;  /* 0x00000091ddaa7223 */ /* 0x000fe4000001088e */
[----:B------:R-:W-:Y:S02]  /*8b10*/  FADD.FTZ R166, R133, R166 ;  /* 0x000000a685a67221 */ /* 0x000fe40000010000 */
[----:B------:R-:W-:Y:S02]  /*8b20*/  FFMA.FTZ R222, R155, -R87, R222 ;  /* 0x800000579bde7223 */ /* 0x000fe400000100de */
[----:B------:R-:W-:-:S02]  /*8b30*/  FMUL.FTZ R145, R80, R145 ;  /* 0x0000009150917220 */ /* 0x000fc40000410000 */
[----:B------:R-:W-:Y:S02]  /*8b40*/  FFMA.FTZ R87, R157, -R87, R226 ;  /* 0x800000579d577223 */ /* 0x000fe400000100e2 */
[-C--:B------:R-:W-:Y:S01]  /*8b50*/  FMUL.FTZ R169, R115, R144.reuse ;  /* 0x0000009073a97220 */ /* 0x080fe20000410000 */
[----:B------:R1:W-:Y:S01]  /*8b60*/  STS [R134.X4+0x2134], R145 ;  /* 0x0021349186007388 */ /* 0x0003e20000004800 */
[-C--:B------:R-:W-:Y:S02]  /*8b70*/  FFMA.FTZ R139, R231, R144.reuse, R139 ;  /* 0x00000090e78b7223 */ /* 0x080fe4000001008b */
[----:B------:R-:W-:Y:S02]  /*8b80*/  FMUL.FTZ R202, R40, R191 ;  /* 0x000000bf28ca7220 */ /* 0x000fe40000410000 */
[----:B------:R-:W-:Y:S02]  /*8b90*/  FMUL.FTZ R171, R102, R144 ;  /* 0x0000009066ab7220 */ /* 0x000fe40000410000 */
[----:B------:R-:W-:-:S02]  /*8ba0*/  FMUL.FTZ R144, R40, R175 ;  /* 0x000000af28907220 */ /* 0x000fc40000410000 */
[----:B--2---:R-:W-:Y:S01]  /*8bb0*/  FMUL.FTZ R165, R84, R167 ;  /* 0x000000a754a57220 */ /* 0x004fe20000410000 */
[----:B------:R-:W-:Y:S01]  /*8bc0*/  STS [R134.X4+0x2150], R171 ;  /* 0x002150ab86007388 */ /* 0x000fe20000004800 */
[----:B------:R-:W-:Y:S02]  /*8bd0*/  FMUL.FTZ R163, R39, R192 ;  /* 0x000000c027a37220 */ /* 0x000fe40000410000 */
[----:B------:R-:W-:Y:S01]  /*8be0*/  FADD.FTZ R137, R166, R137 ;  /* 0x00000089a6897221 */ /* 0x000fe20000010000 */
[----:B------:R2:W-:Y:S01]  /*8bf0*/  STS [R134.X4+0x2140], R165 ;  /* 0x002140a586007388 */ /* 0x0005e20000004800 */
[----:B------:R-:W-:Y:S02]  /*8c00*/  FADD.FTZ R135, R135, R168 ;  /* 0x000000a887877221 */ /* 0x000fe40000010000 */
[C---:B0-----:R-:W-:Y:S02]  /*8c10*/  FMUL.FTZ R141, R87.reuse, R202 ;  /* 0x000000ca578d7220 */ /* 0x041fe40000410000 */
[----:B-1----:R-:W-:-:S02]  /*8c20*/  FMUL.FTZ R145, R87, R144 ;  /* 0x0000009057917220 */ /* 0x002fc40000410000 */
[----:B------:R-:W-:Y:S02]  /*8c30*/  FMUL.FTZ R142, R86, R163 ;  /* 0x000000a3568e7220 */ /* 0x000fe40000410000 */
[----:B------:R-:W-:Y:S02]  /*8c40*/  FADD.FTZ R137, R137, R140 ;  /* 0x0000008c89897221 */ /* 0x000fe40000010000 */
[----:B------:R-:W-:Y:S02]  /*8c50*/  FADD.FTZ R135, R135, R138 ;  /* 0x0000008a87877221 */ /* 0x000fe40000010000 */
[-C--:B------:R-:W-:Y:S02]  /*8c60*/  FFMA.FTZ R141, R222, R144.reuse, R141 ;  /* 0x00000090de8d7223 */ /* 0x080fe4000001008d */
[----:B--2---:R-:W-:Y:S02]  /*8c70*/  FMUL.FTZ R165, R85, R144 ;  /* 0x0000009055a57220 */ /* 0x004fe40000410000 */
[----:B------:R-:W-:-:S02]  /*8c80*/  FMUL.FTZ R143, R81, R182 ;  /* 0x000000b6518f7220 */ /* 0x000fc40000410000 */
[-C--:B------:R-:W-:Y:S01]  /*8c90*/  FFMA.FTZ R144, R222, R202.reuse, -R145 ;  /* 0x000000cade907223 */ /* 0x080fe20000010891 */
[----:B------:R-:W-:Y:S01]  /*8ca0*/  STS [R134.X4+0x2148], R165 ;  /* 0x002148a586007388 */ /* 0x000fe20000004800 */
[-C--:B------:R-:W-:Y:S02]  /*8cb0*/  FFMA.FTZ R182, R223, R167.reuse, R142 ;  /* 0x000000a7dfb67223 */ /* 0x080fe4000001008e */
[----:B------:R-:W-:Y:S01]  /*8cc0*/  FMUL.FTZ R145, R85, R202 ;  /* 0x000000ca55917220 */ /* 0x000fe20000410000 */
[----:B------:R0:W-:Y:S01]  /*8cd0*/  STS [R134.X4+0x213c], R143 ;  /* 0x00213c8f86007388 */ /* 0x0001e20000004800 */
[----:B------:R-:W-:Y:S02]  /*8ce0*/  FADD.FTZ R137, R137, R186 ;  /* 0x000000ba89897221 */ /* 0x000fe40000010000 */
[----:B------:R-:W-:Y:S01]  /*8cf0*/  FMUL.FTZ R142, R86, R167 ;  /* 0x000000a7568e7220 */ /* 0x000fe20000410000 */
[----:B------:R1:W-:Y:S01]  /*8d00*/  STS [R134.X4+0x214c], R145 ;  /* 0x00214c9186007388 */ /* 0x0003e20000004800 */
[----:B------:R-:W-:-:S02]  /*8d10*/  FMUL.FTZ R202, R38, R189 ;  /* 0x000000bd26ca7220 */ /* 0x000fc40000410000 */
[----:B------:R-:W-:Y:S02]  /*8d20*/  FADD.FTZ R135, R135, R170 ;  /* 0x000000aa87877221 */ /* 0x000fe40000010000 */
[----:B------:R-:W-:Y:S02]  /*8d30*/  FADD.FTZ R182, R137, R182 ;  /* 0x000000b689b67221 */ /* 0x000fe40000010000 */
[----:B0-----:R-:W-:Y:S02]  /*8d40*/  FFMA.FTZ R143, R223, R163, -R142 ;  /* 0x000000a3df8f7223 */ /* 0x001fe4000001088e */
[----:B------:R-:W-:Y:S02]  /*8d50*/  FMUL.FTZ R168, R38, R173 ;  /* 0x000000ad26a87220 */ /* 0x000fe40000410000 */
[----:B------:R-:W-:Y:S02]  /*8d60*/  FMUL.FTZ R133, R117, R202 ;  /* 0x000000ca75857220 */ /* 0x000fe40000410000 */
[----:B------:R-:W-:-:S02]  /*8d70*/  FADD.FTZ R198, R135, R198 ;  /* 0x000000c687c67221 */ /* 0x000fc40000010000 */
[----:B------:R-:W-:Y:S02]  /*8d80*/  FMUL.FTZ R167, R102, R208 ;  /* 0x000000d066a77220 */ /* 0x000fe40000410000 */
[----:B------:R-:W-:Y:S02]  /*8d90*/  FMUL.FTZ R163, R84, R163 ;  /* 0x000000a354a37220 */ /* 0x000fe40000410000 */
[----:B------:R-:W-:Y:S01]  /*8da0*/  FMUL.FTZ R135, R35, R188 ;  /* 0x000000bc23877220 */ /* 0x000fe20000410000 */
[----:B------:R0:W-:Y:S01]  /*8db0*/  STS [R134.X4+0x2154], R167 ;  /* 0x002154a786007388 */ /* 0x0001e20000004800 */
[----:B------:R-:W-:Y:S02]  /*8dc0*/  FADD.FTZ R182, R182, R141 ;  /* 0x0000008db6b67221 */ /* 0x000fe40000010000 */
[----:B------:R-:W-:Y:S01]  /*8dd0*/  FFMA.FTZ R142, R231, R208, -R169 ;  /* 0x000000d0e78e7223 */ /* 0x000fe200000108a9 */
[----:B------:R2:W-:Y:S01]  /*8de0*/  STS [R134.X4+0x2144], R163 ;  /* 0x002144a386007388 */ /* 0x0005e20000004800 */
[----:B------:R-:W-:-:S02]  /*8df0*/  FFMA.FTZ R166, R230, R168, R133 ;  /* 0x000000a8e6a67223 */ /* 0x000fc40000010085 */
[----:B------:R-:W-:Y:S02]  /*8e00*/  FADD.FTZ R143, R198, R143 ;  /* 0x0000008fc68f7221 */ /* 0x000fe40000010000 */
[----:B------:R-:W-:Y:S02]  /*8e10*/  FMUL.FTZ R169, R35, R172 ;  /* 0x000000ac23a97220 */ /* 0x000fe40000410000 */
[C---:B------:R-:W-:Y:S02]  /*8e20*/  FMUL.FTZ R133, R103.reuse, R168 ;  /* 0x000000a867857220 */ /* 0x040fe40000410000 */
[----:B-1----:R-:W-:Y:S02]  /*8e30*/  FMUL.FTZ R145, R103, R202 ;  /* 0x000000ca67917220 */ /* 0x002fe40000410000 */
[----:B0-----:R-:W-:Y:S01]  /*8e40*/  FMUL.FTZ R167, R78, UR40 ;  /* 0x000000284ea77c20 */ /* 0x001fe20008410000 */
[----:B------:R0:W-:Y:S01]  /*8e50*/  STS [R134.X4+0x2158], R133 ;  /* 0x0021588586007388 */ /* 0x0001e20000004800 */
[----:B------:R-:W-:-:S02]  /*8e60*/  FMUL.FTZ R137, R76, UR40 ;  /* 0x000000284c897c20 */ /* 0x000fc40008410000 */
[----:B------:R-:W-:Y:S01]  /*8e70*/  FMUL.FTZ R138, R120, R135 ;  /* 0x00000087788a7220 */ /* 0x000fe20000410000 */
[----:B------:R1:W-:Y:S01]  /*8e80*/  STS [R134.X4+0x215c], R145 ;  /* 0x00215c9186007388 */ /* 0x0003e20000004800 */
[----:B------:R-:W-:Y:S02]  /*8e90*/  FMUL.FTZ R171, R36, R76 ;  /* 0x0000004c24ab7220 */ /* 0x000fe40000410000 */
[----:B------:R-:W-:Y:S02]  /*8ea0*/  FADD.FTZ R139, R182, R139 ;  /* 0x0000008bb68b7221 */ /* 0x000fe40000010000 */
[----:B--2---:R-:W-:Y:S02]  /*8eb0*/  FMUL.FTZ R163, R117, R168 ;  /* 0x000000a875a37220 */ /* 0x004fe40000410000 */
[----:B------:R-:W-:Y:S02]  /*8ec0*/  FADD.FTZ R143, R143, R144 ;  /* 0x000000908f8f7221 */ /* 0x000fe40000010000 */
[----:B------:R-:W-:-:S02]  /*8ed0*/  FMUL.FTZ R165, R118, R169 ;  /* 0x000000a976a57220 */ /* 0x000fc40000410000 */
[----:B------:R-:W-:Y:S02]  /*8ee0*/  FFMA.FTZ R167, R76, UR41, -R167 ;  /* 0x000000294ca77c23 */ /* 0x000fe400080108a7 */
[----:B0-----:R-:W-:Y:S01]  /*8ef0*/  FFMA.FTZ R133, R78, UR41, R137 ;  /* 0x000000294e857c23 */ /* 0x001fe20008010089 */
[----:B------:R0:W-:Y:S01]  /*8f00*/  STS [R134.X4+0x2160], R165 ;  /* 0x002160a586007388 */ /* 0x0001e20000004800 */
[----:B-1----:R-:W-:Y:S02]  /*8f10*/  FMUL.FTZ R145, R36, R78 ;  /* 0x0000004e24917220 */ /* 0x002fe40000410000 */
[----:B------:R-:W-:Y:S02]  /*8f20*/  FFMA.FTZ R138, R233, R169, R138 ;  /* 0x000000a9e98a7223 */ /* 0x000fe4000001008a */
[----:B------:R-:W-:Y:S02]  /*8f30*/  FMUL.FTZ R140, R136, R171 ;  /* 0x000000ab888c7220 */ /* 0x000fe40000410000 */
[----:B------:R-:W-:-:S02]  /*8f40*/  FADD.FTZ R139, R139, R166 ;  /* 0x000000a68b8b7221 */ /* 0x000fc40000010000 */
[----:B------:R-:W-:Y:S02]  /*8f50*/  FFMA.FTZ R163, R230, R202, -R163 ;  /* 0x000000cae6a37223 */ /* 0x000fe400000108a3 */
[----:B------:R-:W-:Y:S02]  /*8f60*/  FMUL.FTZ R78, R120, R169 ;  /* 0x000000a9784e7220 */ /* 0x000fe40000410000 */
[----:B------:R-:W-:Y:S02]  /*8f70*/  FADD.FTZ R142, R143, R142 ;  /* 0x0000008e8f8e7221 */ /* 0x000fe40000010000 */
[----:B------:R-:W-:Y:S02]  /*8f80*/  FMUL.FTZ R76, R136, R167 ;  /* 0x000000a7884c7220 */ /* 0x000fe40000410000 */
[----:B0-----:R-:W-:Y:S02]  /*8f90*/  FFMA.FTZ R165, R236, R145, R140 ;  /* 0x00000091eca57223 */ /* 0x001fe4000001008c */
[----:B------:R-:W-:-:S02]  /*8fa0*/  FADD.FTZ R138, R139, R138 ;  /* 0x0000008a8b8a7221 */ /* 0x000fc40000010000 */
[----:B------:R-:W-:Y:S02]  /*8fb0*/  FMUL.FTZ R136, R136, R145 ;  /* 0x0000009188887220 */ /* 0x000fe40000410000 */
[----:B------:R-:W-:Y:S02]  /*8fc0*/  FFMA.FTZ R137, R233, R135, -R78 ;  /* 0x00000087e9897223 */ /* 0x000fe4000001084e */
[----:B------:R-:W-:Y:S02]  /*8fd0*/  FADD.FTZ R142, R142, R163 ;  /* 0x000000a38e8e7221 */ /* 0x000fe40000010000 */
[----:B------:R-:W-:Y:S02]  /*8fe0*/  FADD.FTZ R138, R138, R165 ;  /* 0x000000a58a8a7221 */ /* 0x000fe40000010000 */
[----:B------:R-:W-:Y:S02]  /*8ff0*/  FFMA.FTZ R136, R236, R171, -R136 ;  /* 0x000000abec887223 */ /* 0x000fe40000010888 */
[----:B------:R-:W-:-:S02]  /*9000*/  FADD.FTZ R137, R142, R137 ;  /* 0x000000898e897221 */ /* 0x000fc40000010000 */
[----:B------:R-:W-:Y:S02]  /*9010*/  FADD.FTZ R187, R138, R57 ;  /* 0x000000398abb7221 */ /* 0x000fe40000010000 */
[----:B------:R-:W-:Y:S02]  /*9020*/  FADD.FTZ R137, R137, R136 ;  /* 0x0000008889897221 */ /* 0x000fe40000010000 */
[----:B------:R-:W-:Y:S02]  /*9030*/  FMUL.FTZ R57, R188, UR40 ;  /* 0x00000028bc397c20 */ /* 0x000fe40008410000 */
[----:B------:R-:W-:Y:S02]  /*9040*/  FMUL.FTZ R212, R34, R185 ;  /* 0x000000b922d47220 */ /* 0x000fe40000410000 */
[----:B------:R-:W-:Y:S02]  /*9050*/  FADD.FTZ R185, R137, R56 ;  /* 0x0000003889b97221 */ /* 0x000fe40000010000 */
[----:B------:R-:W-:-:S02]  /*9060*/  FFMA.FTZ R168, R172, UR41, R57 ;  /* 0x00000029aca87c23 */ /* 0x000fc40008010039 */
[----:B------:R-:W-:Y:S02]  /*9070*/  FMUL.FTZ R56, R189, UR40 ;  /* 0x00000028bd387c20 */ /* 0x000fe40008410000 */
[----:B------:R-:W-:Y:S02]  /*9080*/  FMUL.FTZ R57, R190, UR40 ;  /* 0x00000028be397c20 */ /* 0x000fe40008410000 */
[----:B------:R-:W-:Y:S02]  /*9090*/  FFMA.FTZ R163, R173, UR41, R56 ;  /* 0x00000029ada37c23 */ /* 0x000fe40008010038 */
[----:B------:R-:W-:Y:S02]  /*90a0*/  FFMA.FTZ R186, R174, UR41, R57 ;  /* 0x00000029aeba7c23 */ /* 0x000fe40008010039 */
[----:B------:R-:W-:Y:S02]  /*90b0*/  FMUL.FTZ R216, R34, R201 ;  /* 0x000000c922d87220 */ /* 0x000fe40000410000 */
[----:B------:R-:W-:-:S02]  /*90c0*/  FMUL.FTZ R56, R191, UR40 ;  /* 0x00000028bf387c20 */ /* 0x000fc40008410000 */
[----:B------:R-:W-:Y:S02]  /*90d0*/  FMUL.FTZ R57, R192, UR40 ;  /* 0x00000028c0397c20 */ /* 0x000fe40008410000 */
[----:B------:R-:W-:Y:S02]  /*90e0*/  FMUL.FTZ R135, R118, R135 ;  /* 0x0000008776877220 */ /* 0x000fe40000410000 */
[----:B------:R-:W-:Y:S02]  /*90f0*/  FMUL.FTZ R59, R121, R216 ;  /* 0x000000d8793b7220 */ /* 0x000fe40000410000 */
[----:B------:R-:W-:Y:S01]  /*9100*/  FFMA.FTZ R165, R175, UR41, R56 ;  /* 0x00000029afa57c23 */ /* 0x000fe20008010038 */
[----:B------:R0:W-:Y:S01]  /*9110*/  STS [R134.X4+0x2164], R135 ;  /* 0x0021648786007388 */ /* 0x0001e20000004800 */
[----:B------:R-:W-:Y:S02]  /*9120*/  FFMA.FTZ R202, R176, UR41, R57 ;  /* 0x00000029b0ca7c23 */ /* 0x000fe40008010039 */
[----:B------:R-:W-:Y:S01]  /*9130*/  FMUL.FTZ R56, R193, UR40 ;  /* 0x00000028c1387c20 */ /* 0x000fe20008410000 */
[----:B------:R1:W-:Y:S01]  /*9140*/  STS [R134.X4+0x217c], R59 ;  /* 0x00217c3b86007388 */ /* 0x0003e20000004800 */
[----:B------:R-:W-:-:S02]  /*9150*/  FMUL.FTZ R57, R194, UR40 ;  /* 0x00000028c2397c20 */ /* 0x000fc40008410000 */
[C---:B------:R-:W-:Y:S02]  /*9160*/  FMUL.FTZ R145, R119.reuse, R145 ;  /* 0x0000009177917220 */ /* 0x040fe40000410000 */
[----:B------:R-:W-:Y:S02]  /*9170*/  FMUL.FTZ R171, R119, R171 ;  /* 0x000000ab77ab7220 */ /* 0x000fe40000410000 */
[----:B0-----:R-:W-:Y:S01]  /*9180*/  FMUL.FTZ R135, R121, R212 ;  /* 0x000000d479877220 */ /* 0x001fe20000410000 */
[----:B------:R0:W-:Y:S01]  /*9190*/  STS [R134.X4+0x2168], R145 ;  /* 0x0021689186007388 */ /* 0x0001e20000004800 */
[----:B------:R-:W-:Y:S02]  /*91a0*/  FFMA.FTZ R169, R177, UR41, R56 ;  /* 0x00000029b1a97c23 */ /* 0x000fe40008010038 */
[----:B------:R-:W-:Y:S01]  /*91b0*/  FFMA.FTZ R166, R178, UR41, R57 ;  /* 0x00000029b2a67c23 */ /* 0x000fe20008010039 */
[----:B------:R2:W-:Y:S01]  /*91c0*/  STS [R134.X4+0x216c], R171 ;  /* 0x00216cab86007388 */ /* 0x0005e20000004800 */
[----:B-1----:R-:W-:-:S02]  /*91d0*/  FMUL.FTZ R59, R174, UR40 ;  /* 0x00000028ae3b7c20 */ /* 0x002fc40008410000 */
[----:B------:R-:W-:Y:S01]  /*91e0*/  FMUL.FTZ R56, R195, UR40 ;  /* 0x00000028c3387c20 */ /* 0x000fe20008410000 */
[----:B------:R1:W-:Y:S01]  /*91f0*/  STS [R134.X4+0x2178], R135 ;  /* 0x0021788786007388 */ /* 0x0003e20000004800 */
[----:B------:R-:W-:Y:S02]  /*9200*/  FMUL.FTZ R57, R196, UR40 ;  /* 0x00000028c4397c20 */ /* 0x000fe40008410000 */
[----:B------:R-:W-:Y:S02]  /*9210*/  FFMA.FTZ R182, R190, UR41, -R59 ;  /* 0x00000029beb67c23 */ /* 0x000fe4000801083b */
[----:B------:R-:W-:Y:S02]  /*9220*/  FFMA.FTZ R143, R179, UR41, R56 ;  /* 0x00000029b38f7c23 */ /* 0x000fe40008010038 */
[----:B------:R-:W-:Y:S02]  /*9230*/  FFMA.FTZ R138, R180, UR41, R57 ;  /* 0x00000029b48a7c23 */ /* 0x000fe40008010039 */
[----:B0-----:R-:W-:-:S02]  /*9240*/  FMUL.FTZ R145, R172, UR40 ;  /* 0x00000028ac917c20 */ /* 0x001fc40008410000 */
        /* <DEDUP_REMOVED lines=10> */
[----:B-1----:R-:W-:Y:S02]  /*92f0*/  FMUL.FTZ R134, R129, UR40 ;  /* 0x0000002881867c20 */ /* 0x002fe40008410000 */
[----:B------:R-:W-:-:S02]  /*9300*/  FMUL.FTZ R139, R128, UR40 ;  /* 0x00000028808b7c20 */ /* 0x000fc40008410000 */
[----:B------:R-:W-:Y:S02]  /*9310*/  FMUL.FTZ R57, R130, UR40 ;  /* 0x0000002882397c20 */ /* 0x000fe40008410000 */
[----:B------:R-:W-:Y:S02]  /*9320*/  FMUL.FTZ R137, R184, UR40 ;  /* 0x00000028b8897c20 */ /* 0x000fe40008410000 */
[----:B------:R-:W-:Y:S02]  /*9330*/  FMUL.FTZ R135, R200, UR40 ;  /* 0x00000028c8877c20 */ /* 0x000fe40008410000 */
[----:B------:R-:W-:Y:S02]  /*9340*/  FFMA.FTZ R145, R188, UR41, -R145 ;  /* 0x00000029bc917c23 */ /* 0x000fe40008010891 */
[----:B------:R-:W-:Y:S02]  /*9350*/  FFMA.FTZ R170, R189, UR41, -R170 ;  /* 0x00000029bdaa7c23 */ /* 0x000fe400080108aa */
[----:B------:R-:W-:-:S02]  /*9360*/  FFMA.FTZ R198, R191, UR41, -R198 ;  /* 0x00000029bfc67c23 */ /* 0x000fc400080108c6 */
[----:B------:R-:W-:Y:S02]  /*9370*/  FFMA.FTZ R167, R192, UR41, -R167 ;  /* 0x00000029c0a77c23 */ /* 0x000fe400080108a7 */
[----:B------:R-:W-:Y:S02]  /*9380*/  FFMA.FTZ R208, R193, UR41, -R208 ;  /* 0x00000029c1d07c23 */ /* 0x000fe400080108d0 */
[----:B------:R-:W-:Y:S02]  /*9390*/  FFMA.FTZ R171, R194, UR41, -R171 ;  /* 0x00000029c2ab7c23 */ /* 0x000fe400080108ab */
[----:B------:R-:W-:Y:S02]  /*93a0*/  FFMA.FTZ R144, R195, UR41, -R144 ;  /* 0x00000029c3907c23 */ /* 0x000fe40008010890 */
[----:B------:R-:W-:Y:S02]  /*93b0*/  FFMA.FTZ R142, R196, UR41, -R59 ;  /* 0x00000029c48e7c23 */ /* 0x000fe4000801083b */
[----:B------:R-:W-:-:S02]  /*93c0*/  FFMA.FTZ R140, R197, UR41, -R140 ;  /* 0x00000029c58c7c23 */ /* 0x000fc4000801088c */
[----:B------:R-:W-:Y:S02]  /*93d0*/  FFMA.FTZ R141, R181, UR41, R56 ;  /* 0x00000029b58d7c23 */ /* 0x000fe40008010038 */
[----:B------:R-:W-:Y:S02]  /*93e0*/  FFMA.FTZ R136, R129, UR41, -R136 ;  /* 0x0000002981887c23 */ /* 0x000fe40008010888 */
[----:B------:R-:W-:Y:S02]  /*93f0*/  FFMA.FTZ R134, R127, UR41, R134 ;  /* 0x000000297f867c23 */ /* 0x000fe40008010086 */
[----:B------:R-:W-:Y:S02]  /*9400*/  FFMA.FTZ R139, R130, UR41, -R139 ;  /* 0x00000029828b7c23 */ /* 0x000fe4000801088b */
[----:B------:R-:W-:Y:S02]  /*9410*/  FFMA.FTZ R78, R128, UR41, R57 ;  /* 0x00000029804e7c23 */ /* 0x000fe40008010039 */
[----:B------:R-:W-:-:S02]  /*9420*/  FFMA.FTZ R137, R200, UR41, -R137 ;  /* 0x00000029c8897c23 */ /* 0x000fc40008010889 */
        /* <DEDUP_REMOVED lines=34> */
.L_x_3095:
[----:B------:R-:W-:Y:S05]  /*9650*/  BSYNC B0 ;  /* 0x0000000000007941 */ /* 0x000fea0003800000 */
.L_x_3094:
[----:B------:R-:W-:Y:S01]  /*9660*/  ULDC.64 UR36, c[0x0][0x298] ;  /* 0x0000a60000247ab9 */ /* 0x000fe20000000a00 */
[C---:B0-----:R-:W-:Y:S01]  /*9670*/  FMUL.FTZ R58, R123.reuse, R216 ;  /* 0x000000d87b3a7220 */ /* 0x041fe20000410000 */
[----:B------:R-:W-:Y:S01]  /*9680*/  USHF.R.U32.HI UR38, URZ, 0x1, UR37 ;  /* 0x000000013f267899 */ /* 0x000fe20008011625 */
[----:B------:R-:W-:Y:S01]  /*9690*/  FMUL.FTZ R123, R123, R212 ;  /* 0x000000d47b7b7220 */ /* 0x000fe20000410000 */
[----:B------:R-:W-:Y:S01]  /*96a0*/  USHF.R.U64 UR25, UR36, 0x1, UR37 ;  /* 0x0000000124197899 */ /* 0x000fe20008001225 */
[----:B------:R-:W-:Y:S01]  /*96b0*/  FFMA.FTZ R126, R121, R124, R126 ;  /* 0x0000007c797e7223 */ /* 0x000fe2000001007e */
[----:B------:R-:W-:Y:S01]  /*96c0*/  UIMAD UR38, UR38, UR22, URZ ;  /* 0x00000016262672a4 */ /* 0x000fe2000f8e023f */
[C---:B------:R-:W-:Y:S01]  /*96d0*/  FMUL.FTZ R215, R0.reuse, R215 ;  /* 0x000000d700d77220 */ /* 0x040fe20000410000 */
[----:B------:R-:W-:Y:S01]  /*96e0*/  UIMAD.WIDE.U32 UR36, UR25, UR22, URZ ;  /* 0x00000016192472a5 */ /* 0x000fe2000f8e003f */
[----:B------:R-:W-:Y:S01]  /*96f0*/  FMUL.FTZ R214, R0, R214 ;  /* 0x000000d600d67220 */ /* 0x000fe20000410000 */
[----:B------:R-:W-:Y:S01]  /*9700*/  UIMAD UR25, UR23, UR25, UR38 ;  /* 0x00000019171972a4 */ /* 0x000fe2000f8e0226 */
[C---:B------:R-:W-:Y:S01]  /*9710*/  FFMA.FTZ R58, R125.reuse, R212, R58 ;  /* 0x000000d47d3a7223 */ /* 0x040fe2000001003a */
[----:B------:R-:W-:Y:S01]  /*9720*/  ULDC UR40, c[0x0][0x174] ;  /* 0x00005d0000287ab9 */ /* 0x000fe20000000800 */
[----:B------:R-:W-:Y:S01]  /*9730*/  FFMA.FTZ R216, R125, R216, -R123 ;  /* 0x000000d87dd87223 */ /* 0x000fe2000001087b */
[----:B------:R-:W-:Y:S01]  /*9740*/  ULDC.64 UR38, c[0x0][0x2a0] ;  /* 0x0000a80000267ab9 */ /* 0x000fe20000000a00 */
[----:B------:R-:W-:Y:S01]  /*9750*/  IADD3 R121, R104, 0x100, RZ ;  /* 0x0000010068797810 */ /* 0x000fe20007ffe0ff */
[----:B------:R-:W-:Y:S01]  /*9760*/  UIADD3 UR37, UR37, UR25, URZ ;  /* 0x0000001925257290 */ /* 0x000fe2000fffe03f */
[----:B------:R-:W-:Y:S01]  /*9770*/  BSSY B0, `(.L_x_3096) ;  /* 0x0000024000007945 */ /* 0x000fe20003800000 */
[----:B------:R-:W-:Y:S01]  /*9780*/  UIMAD UR25, UR24, UR38, URZ ;  /* 0x00000026181972a4 */ /* 0x000fe2000f8e023f */
[----:B------:R-:W-:Y:S01]  /*9790*/  FADD.FTZ R122, R122, R215 ;  /* 0x000000d77a7a7221 */ /* 0x000fe20000010000 */
[----:B------:R-:W-:Y:S01]  /*97a0*/  UIMAD.WIDE.U32 UR36, UR12, UR38, UR36 ;  /* 0x000000260c2472a5 */ /* 0x000fe2000f8e0024 */
[----:B------:R-:W-:Y:S01]  /*97b0*/  FADD.FTZ R225, R225, -R214 ;  /* 0x800000d6e1e17221 */ /* 0x000fe20000010000 */
[----:B------:R-:W-:Y:S01]  /*97c0*/  UIMAD UR25, UR12, UR39, UR25 ;  /* 0x000000270c1972a4 */ /* 0x000fe2000f8e0219 */
[----:B------:R-:W-:Y:S01]  /*97d0*/  FADD.FTZ R187, R187, R58 ;  /* 0x0000003abbbb7221 */ /* 0x000fe20000010000 */
[C---:B------:R-:W-:Y:S01]  /*97e0*/  ISETP.GE.AND P1, PT, R183.reuse, 0x101, PT ;  /* 0x00000101b700780c */ /* 0x040fe20003f26270 */
[----:B------:R-:W-:Y:S01]  /*97f0*/  ULDC.64 UR38, c[0x0][0x318] ;  /* 0x0000c60000267ab9 */ /* 0x000fe20000000a00 */
[----:B------:R-:W-:Y:S01]  /*9800*/  ISETP.GE.AND P2, PT, R183, 0x181, PT ;  /* 0x00000181b700780c */ /* 0x000fe20003f46270 */
[----:B------:R-:W-:Y:S01]  /*9810*/  UIADD3 UR37, UR25, UR37, URZ ;  /* 0x0000002519257290 */ /* 0x000fe2000fffe03f */
[----:B------:R-:W-:Y:S01]  /*9820*/  FADD.FTZ R185, R185, R216 ;  /* 0x000000d8b9b97221 */ /* 0x000fe20000010000 */
[----:B------:R-:W-:Y:S01]  /*9830*/  UIADD3 UR25, UR6, -UR40, URZ ;  /* 0x8000002806197290 */ /* 0x000fe2000fffe03f */
[----:B------:R-:W-:Y:S01]  /*9840*/  IADD3 R123, R104, 0x180, RZ ;  /* 0x00000180687b7810 */ /* 0x000fe20007ffe0ff */
[----:B------:R-:W-:Y:S01]  /*9850*/  ULEA UR38, UP0, UR36, UR38, 0x3 ;  /* 0x0000002624267291 */ /* 0x000fe2000f80183f */
[----:B------:R-:W-:Y:S01]  /*9860*/  LEA.HI.SX32 R121, R121, R104, 0x1b ;  /* 0x0000006879797211 */ /* 0x000fe200078fdaff */
[----:B------:R-:W-:-:S02]  /*9870*/  UIMAD UR25, UR25, -0x1000, URZ ;  /* 0xfffff000191978a4 */ /* 0x000fc4000f8e023f */
[----:B------:R-:W-:Y:S02]  /*9880*/  ULEA.HI.X UR39, UR36, UR39, UR37, 0x3, UP0 ;  /* 0x0000002724277291 */ /* 0x000fe400080f1c25 */
[C---:B------:R-:W-:Y:S01]  /*9890*/  LEA R56, P0, R104.reuse, UR38, 0x2 ;  /* 0x0000002668387c11 */ /* 0x040fe2000f8010ff */
[----:B------:R-:W-:Y:S01]  /*98a0*/  USHF.L.U64.HI UR38, UR8, 0x2, UR9 ;  /* 0x0000000208267899 */ /* 0x000fe20008010209 */
[----:B------:R-:W-:Y:S01]  /*98b0*/  MOV R59, UR25 ;  /* 0x00000019003b7c02 */ /* 0x000fe20008000f00 */
[----:B------:R-:W-:Y:S01]  /*98c0*/  USHF.L.U32 UR25, UR8, 0x2, URZ ;  /* 0x0000000208197899 */ /* 0x000fe2000800063f */
[----:B------:R-:W-:Y:S01]  /*98d0*/  LEA.HI.X R57, R104, UR39, RZ, 0x2, P0 ;  /* 0x0000002768397c11 */ /* 0x000fe200080f14ff */
        /* <DEDUP_REMOVED lines=13> */
.L_x_3097:
[----:B------:R-:W-:Y:S05]  /*99b0*/  BSYNC B0 ;  /* 0x0000000000007941 */ /* 0x000fea0003800000 */
.L_x_3096:
[----:B------:R-:W1:Y:S01]  /*99c0*/  LDS R121, [R121.X4+0x2500] ;  /* 0x0025000079797984 */ /* 0x000e620000004800 */
[----:B------:R-:W-:Y:S01]  /*99d0*/  BSSY B0, `(.L_x_3098) ;  /* 0x0000004000007945 */ /* 0x000fe20003800000 */
[----:B------:R-:W-:Y:S01]  /*99e0*/  LEA.HI.SX32 R123, R123, R104, 0x1b ;  /* 0x000000687b7b7211 */ /* 0x000fe200078fdaff */
[----:B------:R-:W-:Y:S05]  /*99f0*/  @!P1 BRA `(.L_x_3099) ;  /* 0x0000001000009947 */ /* 0x000fea0003800000 */
[----:B-1----:R1:W-:Y:S02]  /*9a00*/  RED.E.ADD.F32.FTZ.RN.STRONG.GPU [R56.64+-0x3c00], R121 ;  /* 0xffc400793800798e */ /* 0x0023e4000c10e79a */
.L_x_3099:
[----:B------:R-:W-:Y:S05]  /*9a10*/  BSYNC B0 ;  /* 0x0000000000007941 */ /* 0x000fea0003800000 */
.L_x_3098:
[----:B------:R-:W2:Y:S01]  /*9a20*/  LDS R123, [R123.X4+0x2700] ;  /* 0x002700007b7b7984 */ /* 0x000ea20000004800 */
[----:B------:R-:W-:Y:S01]  /*9a30*/  BSSY B0, `(.L_x_3100) ;  /* 0x0000005000007945 */ /* 0x000fe20003800000 */
[C---:B-1----:R-:W-:Y:S02]  /*9a40*/  IADD3 R121, R104.reuse, 0x200, RZ ;  /* 0x0000020068797810 */ /* 0x042fe40007ffe0ff */
[----:B0-----:R-:W-:Y:S01]  /*9a50*/  IADD3 R59, R104, 0x280, RZ ;  /* 0x00000280683b7810 */ /* 0x001fe20007ffe0ff */
[----:B------:R-:W-:Y:S05]  /*9a60*/  @!P2 BRA `(.L_x_3101) ;  /* 0x000000100000a947 */ /* 0x000fea0003800000 */
[----:B--2---:R0:W-:Y:S02]  /*9a70*/  RED.E.ADD.F32.FTZ.RN.STRONG.GPU [R56.64+-0x3a00], R123 ;  /* 0xffc6007b3800798e */ /* 0x0041e4000c10e79a */
.L_x_3101:
[----:B------:R-:W-:Y:S05]  /*9a80*/  BSYNC B0 ;  /* 0x0000000000007941 */ /* 0x000fea0003800000 */
.L_x_3100:
[-C--:B------:R-:W-:Y:S01]  /*9a90*/  LEA.HI.SX32 R58, R121, R104.reuse, 0x1b ;  /* 0x00000068793a7211 */ /* 0x080fe200078fdaff */
[----:B------:R-:W-:Y:S01]  /*9aa0*/  BSSY B0, `(.L_x_3102) ;  /* 0x000000d000007945 */ /* 0x000fe20003800000 */
[----:B------:R-:W-:-:S02]  /*9ab0*/  LEA.HI.SX32 R121, R59, R104, 0x1b ;  /* 0x000000683b797211 */ /* 0x000fc400078fdaff */
[C---:B------:R-:W-:Y:S01]  /*9ac0*/  ISETP.GE.AND P6, PT, R183.reuse, 0x201, PT ;  /* 0x00000201b700780c */ /* 0x040fe20003fc6270 */
        /* <DEDUP_REMOVED lines=10> */
.L_x_3103:
[----:B-1----:R-:W-:Y:S05]  /*9b70*/  BSYNC B0 ;  /* 0x0000000000007941 */ /* 0x002fea0003800000 */
.L_x_3102:
[----:B------:R-:W1:Y:S01]  /*9b80*/  LDS R121, [R121.X4+0x2b00] ;  /* 0x002b000079797984 */ /* 0x000e620000004800 */
[----:B------:R-:W-:Y:S01]  /*9b90*/  BSSY B0, `(.L_x_3104) ;  /* 0x0000005000007945 */ /* 0x000fe20003800000 */
[----:B0--3--:R-:W-:Y:S02]  /*9ba0*/  IADD3 R59, R104, 0x380, RZ ;  /* 0x00000380683b7810 */ /* 0x009fe40007ffe0ff */
[----:B------:R-:W-:Y:S01]  /*9bb0*/  LEA.HI.SX32 R123, R123, R104, 0x1b ;  /* 0x000000687b7b7211 */ /* 0x000fe200078fdaff */
[----:B------:R-:W-:Y:S05]  /*9bc0*/  @!P0 BRA `(.L_x_3105) ;  /* 0x0000001000008947 */ /* 0x000fea0003800000 */
[----:B-1----:R0:W-:Y:S02]  /*9bd0*/  RED.E.ADD.F32.FTZ.RN.STRONG.GPU [R56.64+-0x3600], R121 ;  /* 0xffca00793800798e */ /* 0x0021e4000c10e79a */
.L_x_3105:
[----:B------:R-:W-:Y:S05]  /*9be0*/  BSYNC B0 ;  /* 0x0000000000007941 */ /* 0x000fea0003800000 */
.L_x_3104:
[----:B------:R-:W2:Y:S01]  /*9bf0*/  LDS R123, [R123.X4+0x2d00] ;  /* 0x002d00007b7b7984 */ /* 0x000ea20000004800 */
[----:B------:R-:W-:Y:S01]  /*9c00*/  BSSY B0, `(.L_x_3106) ;  /* 0x0000005000007945 */ /* 0x000fe20003800000 */
[----:B01----:R-:W-:-:S02]  /*9c10*/  IADD3 R121, R104, 0x400, RZ ;  /* 0x0000040068797810 */ /* 0x003fc40007ffe0ff */
[----:B------:R-:W-:Y:S01]  /*9c20*/  LEA.HI.SX32 R59, R59, R104, 0x1b ;  /* 0x000000683b3b7211 */ /* 0x000fe200078fdaff */
[----:B------:R-:W-:Y:S05]  /*9c30*/  @!P1 BRA `(.L_x_3107) ;  /* 0x0000001000009947 */ /* 0x000fea0003800000 */
[----:B--2---:R0:W-:Y:S02]  /*9c40*/  RED.E.ADD.F32.FTZ.RN.STRONG.GPU [R56.64+-0x3400], R123 ;  /* 0xffcc007b3800798e */ /* 0x0041e4000c10e79a */
.L_x_3107:
[----:B------:R-:W-:Y:S05]  /*9c50*/  BSYNC B0 ;  /* 0x0000000000007941 */ /* 0x000fea0003800000 */
.L_x_3106:
[----:B------:R-:W1:Y:S01]  /*9c60*/  LDS R59, [R59.X4+0x2f00] ;  /* 0x002f00003b3b7984 */ /* 0x000e620000004800 */
[----:B------:R-:W-:Y:S01]  /*9c70*/  BSSY B0, `(.L_x_3108) ;  /* 0x0000005000007945 */ /* 0x000fe20003800000 */
[----:B0-2---:R-:W-:Y:S02]  /*9c80*/  IADD3 R123, R104, 0x480, RZ ;  /* 0x00000480687b7810 */ /* 0x005fe40007ffe0ff */
[----:B------:R-:W-:Y:S01]  /*9c90*/  LEA.HI.SX32 R121, R121, R104, 0x1b ;  /* 0x0000006879797211 */ /* 0x000fe200078fdaff */
[----:B------:R-:W-:Y:S05]  /*9ca0*/  @!P2 BRA `(.L_x_3109) ;  /* 0x000000100000a947 */ /* 0x000fea0003800000 */
[----:B-1----:R0:W-:Y:S02]  /*9cb0*/  RED.E.ADD.F32.FTZ.RN.STRONG.GPU [R56.64+-0x3200], R59 ;  /* 0xffce003b3800798e */ /* 0x0021e4000c10e79a */
.L_x_3109:
[----:B------:R-:W-:Y:S05]  /*9cc0*/  BSYNC B0 ;  /* 0x0000000000007941 */ /* 0x000fea0003800000 */
.L_x_3108:
[----:B------:R-:W2:Y:S01]  /*9cd0*/  LDS R121, [R121.X4+0x3100] ;  /* 0x0031000079797984 */ /* 0x000ea20000004800 */
[----:B------:R-:W-:Y:S01]  /*9ce0*/  BSSY B0, `(.L_x_3110) ;  /* 0x0000005000007945 */ /* 0x000fe20003800000 */
[----:B01----:R-:W-:Y:S02]  /*9cf0*/  IADD3 R59, R104, 0x500, RZ ;  /* 0x00000500683b7810 */ /* 0x003fe40007ffe0ff */
[----:B------:R-:W-:Y:S01]  /*9d00*/  LEA.HI.SX32 R123, R123, R104, 0x1b ;  /* 0x000000687b7b7211 */ /* 0x000fe200078fdaff */
[----:B------:R-:W-:Y:S05]  /*9d10*/  @!P3 BRA `(.L_x_3111) ;  /* 0x000000100000b947 */ /* 0x000fea0003800000 */
[----:B--2---:R0:W-:Y:S02]  /*9d20*/  RED.E.ADD.F32.FTZ.RN.STRONG.GPU [R56.64+-0x3000], R121 ;  /* 0xffd000793800798e */ /* 0x0041e4000c10e79a */
.L_x_3111:
[----:B------:R-:W-:Y:S05]  /*9d30*/  BSYNC B0 ;  /* 0x0000000000007941 */ /* 0x000fea0003800000 */
.L_x_3110:
[----:B------:R-:W1:Y:S01]  /*9d40*/  LDS R123, [R123.X4+0x3300] ;  /* 0x003300007b7b7984 */ /* 0x000e620000004800 */
[----:B------:R-:W-:Y:S01]  /*9d50*/  BSSY B0, `(.L_x_3112) ;  /* 0x0000004000007945 */ /* 0x000fe20003800000 */
[----:B------:R-:W-:Y:S01]  /*9d60*/  LEA.HI.SX32 R59, R59, R104, 0x1b ;  /* 0x000000683b3b7211 */ /* 0x000fe200078fdaff */
[----:B------:R-:W-:Y:S05]  /*9d70*/  @!P4 BRA `(.L_x_3113) ;  /* 0x000000100000c947 */ /* 0x000fea0003800000 */
[----:B-1----:R1:W-:Y:S02]  /*9d80*/  RED.E.ADD.F32.FTZ.RN.STRONG.GPU [R56.64+-0x2e00], R123 ;  /* 0xffd2007b3800798e */ /* 0x0023e4000c10e79a */
.L_x_3113:
[----:B------:R-:W-:Y:S05]  /*9d90*/  BSYNC B0 ;  /* 0x0000000000007941 */ /* 0x000fea0003800000 */
.L_x_3112:
[----:B------:R-:W3:Y:S01]  /*9da0*/  LDS R59, [R59.X4+0x3500] ;  /* 0x003500003b3b7984 */ /* 0x000ee20000004800 */
[----:B------:R-:W-:Y:S01]  /*9db0*/  BSSY B0, `(.L_x_3114) ;  /* 0x0000005000007945 */ /* 0x000fe20003800000 */
[----:B0-2---:R-:W-:-:S02]  /*9dc0*/  IADD3 R121, R104, 0x580, RZ ;  /* 0x0000058068797810 */ /* 0x005fc40007ffe0ff */
[----:B-1----:R-:W-:Y:S01]  /*9dd0*/  IADD3 R123, R104, 0x600, RZ ;  /* 0x00000600687b7810 */ /* 0x002fe20007ffe0ff */
[----:B------:R-:W-:Y:S05]  /*9de0*/  @!P5 BRA `(.L_x_3115) ;  /* 0x000000100000d947 */ /* 0x000fea0003800000 */
[----:B---3--:R0:W-:Y:S02]  /*9df0*/  RED.E.ADD.F32.FTZ.RN.STRONG.GPU [R56.64+-0x2c00], R59 ;  /* 0xffd4003b3800798e */ /* 0x0081e4000c10e79a */
.L_x_3115:
[----:B------:R-:W-:Y:S05]  /*9e00*/  BSYNC B0 ;  /* 0x0000000000007941 */ /* 0x000fea0003800000 */
.L_x_3114:
        /* <DEDUP_REMOVED lines=14> */
.L_x_3117:
[----:B------:R-:W-:Y:S05]  /*9ef0*/  BSYNC B0 ;  /* 0x0000000000007941 */ /* 0x000fea0003800000 */
.L_x_3116:
[----:B------:R-:W1:Y:S01]  /*9f00*/  LDS R123, [R123.X4+0x3900] ;  /* 0x003900007b7b7984 */ /* 0x000e620000004800 */
[----:B------:R-:W-:Y:S01]  /*9f10*/  BSSY B0, `(.L_x_3118) ;  /* 0x0000005000007945 */ /* 0x000fe20003800000 */
[----:B0-----:R-:W-:-:S02]  /*9f20*/  IADD3 R121, R104, 0x700, RZ ;  /* 0x0000070068797810 */ /* 0x001fc40007ffe0ff */
[----:B------:R-:W-:Y:S01]  /*9f30*/  LEA.HI.SX32 R59, R59, R104, 0x1b ;  /* 0x000000683b3b7211 */ /* 0x000fe200078fdaff */
[----:B------:R-:W-:Y:S05]  /*9f40*/  @!P0 BRA `(.L_x_3119) ;  /* 0x0000001000008947 */ /* 0x000fea0003800000 */
[----:B-1----:R0:W-:Y:S02]  /*9f50*/  RED.E.ADD.F32.FTZ.RN.STRONG.GPU [R56.64+-0x2800], R123 ;  /* 0xffd8007b3800798e */ /* 0x0021e4000c10e79a */
.L_x_3119:
[----:B------:R-:W-:Y:S05]  /*9f60*/  BSYNC B0 ;  /* 0x0000000000007941 */ /* 0x000fea0003800000 */
.L_x_3118:
[----:B------:R-:W2:Y:S01]  /*9f70*/  LDS R59, [R59.X4+0x3b00] ;  /* 0x003b00003b3b7984 */ /* 0x000ea20000004800 */
[----:B------:R-:W-:Y:S01]  /*9f80*/  BSSY B0, `(.L_x_3120) ;  /* 0x0000005000007945 */ /* 0x000fe20003800000 */
[----:B01----:R-:W-:Y:S02]  /*9f90*/  IADD3 R123, R104, 0x780, RZ ;  /* 0x00000780687b7810 */ /* 0x003fe40007ffe0ff */
[----:B------:R-:W-:Y:S01]  /*9fa0*/  LEA.HI.SX32 R121, R121, R104, 0x1b ;  /* 0x0000006879797211 */ /* 0x000fe200078fdaff */
[----:B------:R-:W-:Y:S05]  /*9fb0*/  @!P1 BRA `(.L_x_3121) ;  /* 0x0000001000009947 */ /* 0x000fea0003800000 */
[----:B--2---:R0:W-:Y:S02]  /*9fc0*/  RED.E.ADD.F32.FTZ.RN.STRONG.GPU [R56.64+-0x2600], R59 ;  /* 0xffda003b3800798e */ /* 0x0041e4000c10e79a */
.L_x_3121:
[----:B------:R-:W-:Y:S05]  /*9fd0*/  BSYNC B0 ;  /* 0x0000000000007941 */ /* 0x000fea0003800000 */
.L_x_3120:
[----:B------:R-:W1:Y:S01]  /*9fe0*/  LDS R121, [R121.X4+0x3d00] ;  /* 0x003d000079797984 */ /* 0x000e620000004800 */
[----:B------:R-:W-:Y:S01]  /*9ff0*/  BSSY B0, `(.L_x_3122) ;  /* 0x0000005000007945 */ /* 0x000fe20003800000 */
[----:B0-2---:R-:W-:Y:S02]  /*a000*/  IADD3 R59, R104, 0x800, RZ ;  /* 0x00000800683b7810 */ /* 0x005fe40007ffe0ff */
[----:B------:R-:W-:Y:S01]  /*a010*/  LEA.HI.SX32 R123, R123, R104, 0x1b ;  /* 0x000000687b7b7211 */ /* 0x000fe200078fdaff */
[----:B------:R-:W-:Y:S05]  /*a020*/  @!P2 BRA `(.L_x_3123) ;  /* 0x000000100000a947 */ /* 0x000fea0003800000 */
[----:B-1----:R0:W-:Y:S02]  /*a030*/  RED.E.ADD.F32.FTZ.RN.STRONG.GPU [R56.64+-0x2400], R121 ;  /* 0xffdc00793800798e */ /* 0x0021e4000c10e79a */
.L_x_3123:
[----:B------:R-:W-:Y:S05]  /*a040*/  BSYNC B0 ;  /* 0x0000000000007941 */ /* 0x000fea0003800000 */
.L_x_3122:
[----:B------:R-:W2:Y:S01]  /*a050*/  LDS R123, [R123.X4+0x3f00] ;  /* 0x003f00007b7b7984 */ /* 0x000ea20000004800 */
[----:B------:R-:W-:Y:S01]  /*a060*/  BSSY B0, `(.L_x_3124) ;  /* 0x0000005000007945 */ /* 0x000fe20003800000 */
[----:B01----:R-:W-:-:S02]  /*a070*/  IADD3 R121, R104, 0x880, RZ ;  /* 0x0000088068797810 */ /* 0x003fc40007ffe0ff */
[----:B------:R-:W-:Y:S01]  /*a080*/  LEA.HI.SX32 R59, R59, R104, 0x1b ;  /* 0x000000683b3b7211 */ /* 0x000fe200078fdaff */
[----:B------:R-:W-:Y:S05]  /*a090*/  @!P3 BRA `(.L_x_3125) ;  /* 0x000000100000b947 */ /* 0x000fea0003800000 */
[----:B--2---:R0:W-:Y:S02]  /*a0a0*/  RED.E.ADD.F32.FTZ.RN.STRONG.GPU [R56.64+-0x2200], R123 ;  /* 0xffde007b3800798e */ /* 0x0041e4000c10e79a */
.L_x_3125:
[----:B------:R-:W-:Y:S05]  /*a0b0*/  BSYNC B0 ;  /* 0x0000000000007941 */ /* 0x000fea0003800000 */
.L_x_3124:
[----:B------:R-:W1:Y:S01]  /*a0c0*/  LDS R59, [R59.X4+0x4100] ;  /* 0x004100003b3b7984 */ /* 0x000e620000004800 */
[----:B------:R-:W-:Y:S01]  /*a0d0*/  BSSY B0, `(.L_x_3126) ;  /* 0x0000004000007945 */ /* 0x000fe20003800000 */
[----:B------:R-:W-:Y:S01]  /*a0e0*/  LEA.HI.SX32 R121, R121, R104, 0x1b ;  /* 0x0000006879797211 */ /* 0x000fe200078fdaff */
[----:B------:R-:W-:Y:S05]  /*a0f0*/  @!P4 BRA `(.L_x_3127) ;  /* 0x000000100000c947 */ /* 0x000fea0003800000 */
[----:B-1----:R1:W-:Y:S02]  /*a100*/  RED.E.ADD.F32.FTZ.RN.STRONG.GPU [R56.64+-0x2000], R59 ;  /* 0xffe0003b3800798e */ /* 0x0023e4000c10e79a */
.L_x_3127:
[----:B------:R-:W-:Y:S05]  /*a110*/  BSYNC B0 ;  /* 0x0000000000007941 */ /* 0x000fea0003800000 */
.L_x_3126:
[----:B------:R-:W3:Y:S01]  /*a120*/  LDS R121, [R121.X4+0x4300] ;  /* 0x0043000079797984 */ /* 0x000ee20000004800 */
[----:B------:R-:W-:Y:S01]  /*a130*/  BSSY B0, `(.L_x_3128) ;  /* 0x0000005000007945 */ /* 0x000fe20003800000 */
[C---:B-1----:R-:W-:Y:S02]  /*a140*/  IADD3 R59, R104.reuse, 0x900, RZ ;  /* 0x00000900683b7810 */ /* 0x042fe40007ffe0ff */
[----:B0-2---:R-:W-:Y:S01]  /*a150*/  IADD3 R123, R104, 0x980, RZ ;  /* 0x00000980687b7810 */ /* 0x005fe20007ffe0ff */
[----:B------:R-:W-:Y:S05]  /*a160*/  @!P5 BRA `(.L_x_3129) ;  /* 0x000000100000d947 */ /* 0x000fea0003800000 */
[----:B---3--:R0:W-:Y:S02]  /*a170*/  RED.E.ADD.F32.FTZ.RN.STRONG.GPU [R56.64+-0x1e00], R121 ;  /* 0xffe200793800798e */ /* 0x0081e4000c10e79a */
.L_x_3129:
[----:B------:R-:W-:Y:S05]  /*a180*/  BSYNC B0 ;  /* 0x0000000000007941 */ /* 0x000fea0003800000 */
.L_x_3128:
        /* <DEDUP_REMOVED lines=14> */
.L_x_3131:
[----:B------:R-:W-:Y:S05]  /*a270*/  BSYNC B0 ;  /* 0x0000000000007941 */ /* 0x000fea0003800000 */
.L_x_3130:
[----:B------:R-:W1:Y:S01]  /*a280*/  LDS R123, [R123.X4+0x4700] ;  /* 0x004700007b7b7984 */ /* 0x000e620000004800 */
[----:B------:R-:W-:Y:S01]  /*a290*/  BSSY B0, `(.L_x_3132) ;  /* 0x0000005000007945 */ /* 0x000fe20003800000 */
[----:B0-----:R-:W-:Y:S02]  /*a2a0*/  IADD3 R59, R104, 0xa80, RZ ;  /* 0x00000a80683b7810 */ /* 0x001fe40007ffe0ff */
[----:B------:R-:W-:Y:S01]  /*a2b0*/  LEA.HI.SX32 R121, R121, R104, 0x1b ;  /* 0x0000006879797211 */ /* 0x000fe200078fdaff */
[----:B------:R-:W-:Y:S05]  /*a2c0*/  @!P0 BRA `(.L_x_3133) ;  /* 0x0000001000008947 */ /* 0x000fea0003800000 */
[----:B-1----:R0:W-:Y:S02]  /*a2d0*/  RED.E.ADD.F32.FTZ.RN.STRONG.GPU [R56.64+-0x1a00], R123 ;  /* 0xffe6007b3800798e */ /* 0x0021e4000c10e79a */
.L_x_3133:
[----:B------:R-:W-:Y:S05]  /*a2e0*/  BSYNC B0 ;  /* 0x0000000000007941 */ /* 0x000fea0003800000 */
.L_x_3132:
[----:B------:R-:W2:Y:S01]  /*a2f0*/  LDS R121, [R121.X4+0x4900] ;  /* 0x0049000079797984 */ /* 0x000ea20000004800 */
[----:B------:R-:W-:Y:S01]  /*a300*/  BSSY B0, `(.L_x_3134) ;  /* 0x0000005000007945 */ /* 0x000fe20003800000 */
[----:B01----:R-:W-:-:S02]  /*a310*/  IADD3 R123, R104, 0xb00, RZ ;  /* 0x00000b00687b7810 */ /* 0x003fc40007ffe0ff */
[----:B------:R-:W-:Y:S01]  /*a320*/  LEA.HI.SX32 R59, R59, R104, 0x1b ;  /* 0x000000683b3b7211 */ /* 0x000fe200078fdaff */
[----:B------:R-:W-:Y:S05]  /*a330*/  @!P1 BRA `(.L_x_3135) ;  /* 0x0000001000009947 */ /* 0x000fea0003800000 */
[----:B--2---:R0:W-:Y:S02]  /*a340*/  RED.E.ADD.F32.FTZ.RN.STRONG.GPU [R56.64+-0x1800], R121 ;  /* 0xffe800793800798e */ /* 0x0041e4000c10e79a */
.L_x_3135:
[----:B------:R-:W-:Y:S05]  /*a350*/  BSYNC B0 ;  /* 0x0000000000007941 */ /* 0x000fea0003800000 */
.L_x_3134:
[----:B------:R-:W1:Y:S01]  /*a360*/  LDS R59, [R59.X4+0x4b00] ;  /* 0x004b00003b3b7984 */ /* 0x000e620000004800 */
[----:B------:R-:W-:Y:S01]  /*a370*/  BSSY B0, `(.L_x_3136) ;  /* 0x0000005000007945 */ /* 0x000fe20003800000 */
[----:B0-2---:R-:W-:Y:S02]  /*a380*/  IADD3 R121, R104, 0xb80, RZ ;  /* 0x00000b8068797810 */ /* 0x005fe40007ffe0ff */
[----:B------:R-:W-:Y:S01]  /*a390*/  LEA.HI.SX32 R123, R123, R104, 0x1b ;  /* 0x000000687b7b7211 */ /* 0x000fe200078fdaff */
[----:B------:R-:W-:Y:S05]  /*a3a0*/  @!P2 BRA `(.L_x_3137) ;  /* 0x000000100000a947 */ /* 0x000fea0003800000 */
[----:B-1----:R0:W-:Y:S02]  /*a3b0*/  RED.E.ADD.F32.FTZ.RN.STRONG.GPU [R56.64+-0x1600], R59 ;  /* 0xffea003b3800798e */ /* 0x0021e4000c10e79a */
.L_x_3137:
[----:B------:R-:W-:Y:S05]  /*a3c0*/  BSYNC B0 ;  /* 0x0000000000007941 */ /* 0x000fea0003800000 */
.L_x_3136:
[----:B------:R-:W2:Y:S01]  /*a3d0*/  LDS R123, [R123.X4+0x4d00] ;  /* 0x004d00007b7b7984 */ /* 0x000ea20000004800 */
[----:B------:R-:W-:Y:S01]  /*a3e0*/  BSSY B0, `(.L_x_3138) ;  /* 0x0000005000007945 */ /* 0x000fe20003800000 */
[----:B01----:R-:W-:Y:S02]  /*a3f0*/  IADD3 R59, R104, 0xc00, RZ ;  /* 0x00000c00683b7810 */ /* 0x003fe40007ffe0ff */
[----:B------:R-:W-:Y:S01]  /*a400*/  LEA.HI.SX32 R121, R121, R104, 0x1b ;  /* 0x0000006879797211 */ /* 0x000fe200078fdaff */
[----:B------:R-:W-:Y:S05]  /*a410*/  @!P3 BRA `(.L_x_3139) ;  /* 0x000000100000b947 */ /* 0x000fea0003800000 */
[----:B--2---:R0:W-:Y:S02]  /*a420*/  RED.E.ADD.F32.FTZ.RN.STRONG.GPU [R56.64+-0x1400], R123 ;  /* 0xffec007b3800798e */ /* 0x0041e4000c10e79a */
.L_x_3139:
[----:B------:R-:W-:Y:S05]  /*a430*/  BSYNC B0 ;  /* 0x0000000000007941 */ /* 0x000fea0003800000 */
.L_x_3138:
[----:B------:R-:W1:Y:S01]  /*a440*/  LDS R121, [R121.X4+0x4f00] ;  /* 0x004f000079797984 */ /* 0x000e620000004800 */
[----:B------:R-:W-:Y:S01]  /*a450*/  BSSY B0, `(.L_x_3140) ;  /* 0x0000004000007945 */ /* 0x000fe20003800000 */
[----:B------:R-:W-:Y:S01]  /*a460*/  LEA.HI.SX32 R59, R59, R104, 0x1b ;  /* 0x000000683b3b7211 */ /* 0x000fe200078fdaff */
[----:B------:R-:W-:Y:S05]  /*a470*/  @!P4 BRA `(.L_x_3141) ;  /* 0x000000100000c947 */ /* 0x000fea0003800000 */
[----:B-1----:R1:W-:Y:S02]  /*a480*/  RED.E.ADD.F32.FTZ.RN.STRONG.GPU [R56.64+-0x1200], R121 ;  /* 0xffee00793800798e */ /* 0x0023e4000c10e79a */
.L_x_3141:
[----:B------:R-:W-:Y:S05]  /*a490*/  BSYNC B0 ;  /* 0x0000000000007941 */ /* 0x000fea0003800000 */
.L_x_3140:
[----:B------:R-:W3:Y:S01]  /*a4a0*/  LDS R59, [R59.X4+0x5100] ;  /* 0x005100003b3b7984 */ /* 0x000ee20000004800 */
[----:B------:R-:W-:Y:S01]  /*a4b0*/  BSSY B0, `(.L_x_3142) ;  /* 0x0000005000007945 */ /* 0x000fe20003800000 */
[----:B-1----:R-:W-:-:S02]  /*a4c0*/  IADD3 R121, R104, 0xc80, RZ ;  /* 0x00000c8068797810 */ /* 0x002fc40007ffe0ff */
[----:B0-2---:R-:W-:Y:S01]  /*a4d0*/  IADD3 R123, R104, 0xd00, RZ ;  /* 0x00000d00687b7810 */ /* 0x005fe20007ffe0ff */
[----:B------:R-:W-:Y:S05]  /*a4e0*/  @!P5 BRA `(.L_x_3143) ;  /* 0x000000100000d947 */ /* 0x000fea0003800000 */
[----:B---3--:R0:W-:Y:S02]  /*a4f0*/  RED.E.ADD.F32.FTZ.RN.STRONG.GPU [R56.64+-0x1000], R59 ;  /* 0xfff0003b3800798e */ /* 0x0081e4000c10e79a */
.L_x_3143:
[----:B------:R-:W-:Y:S05]  /*a500*/  BSYNC B0 ;  /* 0x0000000000007941 */ /* 0x000fea0003800000 */
.L_x_3142:
        /* <DEDUP_REMOVED lines=14> */
.L_x_3145:
[----:B------:R-:W-:Y:S05]  /*a5f0*/  BSYNC B0 ;  /* 0x0000000000007941 */ /* 0x000fea0003800000 */
.L_x_3144:
[----:B------:R-:W1:Y:S01]  /*a600*/  LDS R123, [R123.X4+0x5500] ;  /* 0x005500007b7b7984 */ /* 0x000e620000004800 */
[----:B------:R-:W-:Y:S01]  /*a610*/  BSSY B0, `(.L_x_3146) ;  /* 0x0000005000007945 */ /* 0x000fe20003800000 */
[----:B0-----:R-:W-:-:S02]  /*a620*/  IADD3 R121, R104, 0xe00, RZ ;  /* 0x00000e0068797810 */ /* 0x001fc40007ffe0ff */
[----:B------:R-:W-:Y:S01]  /*a630*/  LEA.HI.SX32 R59, R59, R104, 0x1b ;  /* 0x000000683b3b7211 */ /* 0x000fe200078fdaff */
[----:B------:R-:W-:Y:S05]  /*a640*/  @!P0 BRA `(.L_x_3147) ;  /* 0x0000001000008947 */ /* 0x000fea0003800000 */
[----:B-1----:R0:W-:Y:S02]  /*a650*/  RED.E.ADD.F32.FTZ.RN.STRONG.GPU [R56.64+-0xc00], R123 ;  /* 0xfff4007b3800798e */ /* 0x0021e4000c10e79a */
.L_x_3147:
[----:B------:R-:W-:Y:S05]  /*a660*/  BSYNC B0 ;  /* 0x0000000000007941 */ /* 0x000fea0003800000 */
.L_x_3146:
[----:B------:R-:W2:Y:S01]  /*a670*/  LDS R59, [R59.X4+0x5700] ;  /* 0x005700003b3b7984 */ /* 0x000ea20000004800 */
[----:B------:R-:W-:Y:S01]  /*a680*/  BSSY B0, `(.L_x_3148) ;  /* 0x0000005000007945 */ /* 0x000fe20003800000 */
[----:B01----:R-:W-:Y:S02]  /*a690*/  IADD3 R123, R104, 0xe80, RZ ;  /* 0x00000e80687b7810 */ /* 0x003fe40007ffe0ff */
[----:B------:R-:W-:Y:S01]  /*a6a0*/  LEA.HI.SX32 R121, R121, R104, 0x1b ;  /* 0x0000006879797211 */ /* 0x000fe200078fdaff */
[----:B------:R-:W-:Y:S05]  /*a6b0*/  @!P1 BRA `(.L_x_3149) ;  /* 0x0000001000009947 */ /* 0x000fea0003800000 */
[----:B--2---:R0:W-:Y:S02]  /*a6c0*/  RED.E.ADD.F32.FTZ.RN.STRONG.GPU [R56.64+-0xa00], R59 ;  /* 0xfff6003b3800798e */ /* 0x0041e4000c10e79a */
.L_x_3149:
[----:B------:R-:W-:Y:S05]  /*a6d0*/  BSYNC B0 ;  /* 0x0000000000007941 */ /* 0x000fea0003800000 */
.L_x_3148:
[----:B------:R-:W1:Y:S01]  /*a6e0*/  LDS R121, [R121.X4+0x5900] ;  /* 0x0059000079797984 */ /* 0x000e620000004800 */
[----:B------:R-:W-:Y:S01]  /*a6f0*/  BSSY B0, `(.L_x_3150) ;  /* 0x0000005000007945 */ /* 0x000fe20003800000 */
[----:B0-2---:R-:W-:Y:S02]  /*a700*/  IADD3 R59, R104, 0xf00, RZ ;  /* 0x00000f00683b7810 */ /* 0x005fe40007ffe0ff */
[----:B------:R-:W-:Y:S01]  /*a710*/  LEA.HI.SX32 R123, R123, R104, 0x1b ;  /* 0x000000687b7b7211 */ /* 0x000fe200078fdaff */
[----:B------:R-:W-:Y:S05]  /*a720*/  @!P2 BRA `(.L_x_3151) ;  /* 0x000000100000a947 */ /* 0x000fea0003800000 */
[----:B-1----:R0:W-:Y:S02]  /*a730*/  RED.E.ADD.F32.FTZ.RN.STRONG.GPU [R56.64+-0x800], R121 ;  /* 0xfff800793800798e */ /* 0x0021e4000c10e79a */
.L_x_3151:
[----:B------:R-:W-:Y:S05]  /*a740*/  BSYNC B0 ;  /* 0x0000000000007941 */ /* 0x000fea0003800000 */
.L_x_3150:
[----:B------:R-:W2:Y:S01]  /*a750*/  LDS R123, [R123.X4+0x5b00] ;  /* 0x005b00007b7b7984 */ /* 0x000ea20000004800 */
[----:B------:R-:W-:Y:S01]  /*a760*/  BSSY B0, `(.L_x_3152) ;  /* 0x0000005000007945 */ /* 0x000fe20003800000 */
[----:B01----:R-:W-:-:S02]  /*a770*/  IADD3 R121, R104, 0xf80, RZ ;  /* 0x00000f8068797810 */ /* 0x003fc40007ffe0ff */
[----:B------:R-:W-:Y:S01]  /*a780*/  LEA.HI.SX32 R59, R59, R104, 0x1b ;  /* 0x000000683b3b7211 */ /* 0x000fe200078fdaff */
[----:B------:R-:W-:Y:S05]  /*a790*/  @!P3 BRA `(.L_x_3153) ;  /* 0x000000100000b947 */ /* 0x000fea0003800000 */
[----:B--2---:R0:W-:Y:S02]  /*a7a0*/  RED.E.ADD.F32.FTZ.RN.STRONG.GPU [R56.64+-0x600], R123 ;  /* 0xfffa007b3800798e */ /* 0x0041e4000c10e79a */
.L_x_3153:
[----:B------:R-:W-:Y:S05]  /*a7b0*/  BSYNC B0 ;  /* 0x0000000000007941 */ /* 0x000fea0003800000 */
.L_x_3152:
[----:B------:R-:W1:Y:S01]  /*a7c0*/  LDS R59, [R59.X4+0x5d00] ;  /* 0x005d00003b3b7984 */ /* 0x000e620000004800 */
[----:B------:R-:W-:Y:S01]  /*a7d0*/  BSSY B0, `(.L_x_3154) ;  /* 0x0000004000007945 */ /* 0x000fe20003800000 */
[----:B------:R-:W-:Y:S01]  /*a7e0*/  LEA.HI.SX32 R121, R121, R104, 0x1b ;  /* 0x0000006879797211 */ /* 0x000fe200078fdaff */
[----:B------:R-:W-:Y:S05]  /*a7f0*/  @!P4 BRA `(.L_x_3155) ;  /* 0x000000100000c947 */ /* 0x000fea0003800000 */
[----:B-1----:R1:W-:Y:S02]  /*a800*/  RED.E.ADD.F32.FTZ.RN.STRONG.GPU [R56.64+-0x400], R59 ;  /* 0xfffc003b3800798e */ /* 0x0023e4000c10e79a */
.L_x_3155:
[----:B------:R-:W-:Y:S05]  /*a810*/  BSYNC B0 ;  /* 0x0000000000007941 */ /* 0x000fea0003800000 */
.L_x_3154:
[----:B------:R-:W3:Y:S01]  /*a820*/  LDS R121, [R121.X4+0x5f00] ;  /* 0x005f000079797984 */ /* 0x000ee20000004800 */
[----:B------:R-:W-:Y:S01]  /*a830*/  BSSY B0, `(.L_x_3156) ;  /* 0x0000003000007945 */ /* 0x000fe20003800000 */
[----:B------:R-:W-:Y:S05]  /*a840*/  @!P5 BRA `(.L_x_3157) ;  /* 0x000000100000d947 */ /* 0x000fea0003800000 */
[----:B---3--:R3:W-:Y:S02]  /*a850*/  RED.E.ADD.F32.FTZ.RN.STRONG.GPU [R56.64+-0x200], R121 ;  /* 0xfffe00793800798e */ /* 0x0087e4000c10e79a */
.L_x_3157:
[----:B------:R-:W-:Y:S05]  /*a860*/  BSYNC B0 ;  /* 0x0000000000007941 */ /* 0x000fea0003800000 */
.L_x_3156:
[----:B------:R-:W4:Y:S01]  /*a870*/  SHFL.DOWN PT, R212, R185, 0x1, 0x1f ;  /* 0x08201f00b9d47f89 */ /* 0x000f2200000e0000 */
[----:B------:R-:W-:Y:S01]  /*a880*/  ISETP.GT.AND P0, PT, R101, 0x1e, PT ;  /* 0x0000001e6500780c */ /* 0x000fe20003f04270 */
[----:B------:R-:W-:Y:S01]  /*a890*/  FMUL.FTZ R145, R120, R145 ;  /* 0x0000009178917220 */ /* 0x000fe20000410000 */
[----:B01-3--:R-:W-:Y:S01]  /*a8a0*/  MOV R57, R185 ;  /* 0x000000b900397202 */ /* 0x00bfe20000000f00 */
[----:B--2---:R-:W0:Y:S01]  /*a8b0*/  SHFL.DOWN PT, R123, R122, 0x1, 0x1f ;  /* 0x08201f007a7b7f89 */ /* 0x004e2200000e0000 */
[----:B------:R-:W-:Y:S01]  /*a8c0*/  MOV R58, R122 ;  /* 0x0000007a003a7202 */ /* 0x000fe20000000f00 */
[----:B------:R-:W-:Y:S01]  /*a8d0*/  FFMA.FTZ R76, R236, R133, R76 ;  /* 0x00000085ec4c7223 */ /* 0x000fe2000001004c */
[----:B------:R-:W-:Y:S01]  /*a8e0*/  MOV R59, R225 ;  /* 0x000000e1003b7202 */ /* 0x000fe20000000f00 */
[----:B------:R-:W1:Y:S01]  /*a8f0*/  SHFL.DOWN PT, R214, R225, 0x1, 0x1f ;  /* 0x08201f00e1d67f89 */ /* 0x000e6200000e0000 */
[----:B------:R-:W-:Y:S01]  /*a900*/  MOV R56, R187 ;  /* 0x000000bb00387202 */ /* 0x000fe20000000f00 */
[----:B------:R-:W-:Y:S01]  /*a910*/  FFMA.FTZ R145, R233, R168, R145 ;  /* 0x000000a8e9917223 */ /* 0x000fe20000010091 */
[----:B------:R-:W-:Y:S01]  /*a920*/  ISETP.NE.AND P1, PT, R101, RZ, PT ;  /* 0x000000ff6500720c */ /* 0x000fe20003f25270 */
[----:B------:R-:W2:Y:S01]  /*a930*/  SHFL.DOWN PT, R121, R187, 0x1, 0x1f ;  /* 0x08201f00bb797f89 */ /* 0x000ea200000e0000 */
[-C--:B------:R-:W-:Y:S01]  /*a940*/  FFMA.FTZ R19, R36, R132.reuse, R19 ;  /* 0x0000008424137223 */ /* 0x080fe20000010013 */
[----:B------:R-:W-:Y:S01]  /*a950*/  ISETP.NE.AND P2, PT, R104, RZ, PT ;  /* 0x000000ff6800720c */ /* 0x000fe20003f45270 */
[----:B------:R-:W-:Y:S01]  /*a960*/  FFMA.FTZ R132, R119, R132, R76 ;  /* 0x0000008477847223 */ /* 0x000fe2000001004c */
[----:B------:R-:W-:Y:S01]  /*a970*/  BSSY B0, `(.L_x_3158) ;  /* 0x00000a5000007945 */ /* 0x000fe20003800000 */
[----:B------:R-:W-:-:S02]  /*a980*/  FMUL.FTZ R76, R161, R189 ;  /* 0x000000bda14c7220 */ /* 0x000fc40000410000 */
[----:B------:R-:W-:Y:S02]  /*a990*/  FMUL.FTZ R170, R117, R170 ;  /* 0x000000aa75aa7220 */ /* 0x000fe40000410000 */
[----:B------:R-:W-:Y:S02]  /*a9a0*/  FFMA.FTZ R76, R159, R173, R76 ;  /* 0x000000ad9f4c7223 */ /* 0x000fe4000001004c */
[----:B------:R-:W-:Y:S02]  /*a9b0*/  FFMA.FTZ R163, R230, R163, R170 ;  /* 0x000000a3e6a37223 */ /* 0x000fe400000100aa */
[----:B----4-:R-:W-:Y:S02]  /*a9c0*/  @!P0 FADD.FTZ R57, R57, R212 ;  /* 0x000000d439398221 */ /* 0x010fe40000010000 */
[-C--:B------:R-:W-:Y:S02]  /*a9d0*/  FFMA.FTZ R21, R38, R76.reuse, R21 ;  /* 0x0000004c26157223 */ /* 0x080fe40000010015 */
[----:B0-----:R-:W-:Y:S01]  /*a9e0*/  @!P0 FADD.FTZ R58, R58, R123 ;  /* 0x0000007b3a3a8221 */ /* 0x001fe20000010000 */
[----:B------:R-:W0:Y:S01]  /*a9f0*/  SHFL.DOWN PT, R122, R57, 0x2, 0x1f ;  /* 0x08401f00397a7f89 */ /* 0x000e2200000e0000 */
[----:B------:R-:W-:-:S02]  /*aa00*/  FFMA.FTZ R76, R103, R76, R163 ;  /* 0x0000004c674c7223 */ /* 0x000fc400000100a3 */
[----:B-1----:R-:W-:Y:S01]  /*aa10*/  @!P0 FADD.FTZ R59, R59, R214 ;  /* 0x000000d63b3b8221 */ /* 0x002fe20000010000 */
[----:B------:R-:W1:Y:S01]  /*aa20*/  SHFL.DOWN PT, R125, R58, 0x2, 0x1f ;  /* 0x08401f003a7d7f89 */ /* 0x000e6200000e0000 */
[----:B------:R-:W-:Y:S02]  /*aa30*/  FMUL.FTZ R117, R158, R190 ;  /* 0x000000be9e757220 */ /* 0x000fe40000410000 */
[----:B--2---:R-:W-:Y:S01]  /*aa40*/  @!P0 FADD.FTZ R56, R56, R121 ;  /* 0x0000007938388221 */ /* 0x004fe20000010000 */
[----:B------:R-:W2:Y:S01]  /*aa50*/  SHFL.DOWN PT, R212, R59, 0x2, 0x1f ;  /* 0x08401f003bd47f89 */ /* 0x000ea200000e0000 */
[----:B------:R-:W-:Y:S01]  /*aa60*/  ISETP.GT.AND P0, PT, R101, 0x1d, PT ;  /* 0x0000001d6500780c */ /* 0x000fe20003f04270 */
[----:B------:R-:W-:Y:S02]  /*aa70*/  FMUL.FTZ R121, R162, R188 ;  /* 0x000000bca2797220 */ /* 0x000fe40000410000 */
[----:B------:R-:W3:Y:S01]  /*aa80*/  SHFL.DOWN PT, R123, R56, 0x2, 0x1f ;  /* 0x08401f00387b7f89 */ /* 0x000ee200000e0000 */
[----:B------:R-:W-:-:S02]  /*aa90*/  FADD.FTZ R53, R76, R53 ;  /* 0x000000354c357221 */ /* 0x000fc40000010000 */
[----:B------:R-:W-:Y:S02]  /*aaa0*/  FFMA.FTZ R121, R160, R172, R121 ;  /* 0x000000aca0797223 */ /* 0x000fe40000010079 */
[----:B------:R-:W-:Y:S02]  /*aab0*/  FMUL.FTZ R182, R115, R182 ;  /* 0x000000b673b67220 */ /* 0x000fe40000410000 */
[-C--:B------:R-:W-:Y:S02]  /*aac0*/  FFMA.FTZ R20, R35, R121.reuse, R20 ;  /* 0x0000007923147223 */ /* 0x080fe40000010014 */
[----:B------:R-:W-:Y:S02]  /*aad0*/  FFMA.FTZ R145, R118, R121, R145 ;  /* 0x0000007976917223 */ /* 0x000fe40000010091 */
        /* <DEDUP_REMOVED lines=16> */
[----:B------:R-:W-:Y:S02]  /*abe0*/  FMUL.FTZ R167, R86, R167 ;  /* 0x000000a756a77220 */ /* 0x000fe40000410000 */
[----:B------:R-:W-:Y:S02]  /*abf0*/  FFMA.FTZ R117, R102, R117, R182 ;  /* 0x0000007566757223 */ /* 0x000fe400000100b6 */
[-C--:B------:R-:W-:Y:S02]  /*ac00*/  FFMA.FTZ R86, R85, R76.reuse, R165 ;  /* 0x0000004c55567223 */ /* 0x080fe400000100a5 */
[----:B------:R-:W-:-:S02]  /*ac10*/  FFMA.FTZ R23, R40, R76, R23 ;  /* 0x0000004c28177223 */ /* 0x000fc40000010017 */
[----:B0-----:R-:W-:Y:S02]  /*ac20*/  @!P0 FADD.FTZ R57, R57, R118 ;  /* 0x0000007639398221 */ /* 0x001fe40000010000 */
[----:B------:R-:W-:Y:S02]  /*ac30*/  FMUL.FTZ R76, R153, R193 ;  /* 0x000000c1994c7220 */ /* 0x000fe40000410000 */
[----:B-1----:R-:W-:Y:S01]  /*ac40*/  @!P0 FADD.FTZ R58, R58, R121 ;  /* 0x000000793a3a8221 */ /* 0x002fe20000010000 */
[----:B------:R-:W0:Y:S01]  /*ac50*/  SHFL.DOWN PT, R102, R57, 0x8, 0x1f ;  /* 0x09001f0039667f89 */ /* 0x000e2200000e0000 */
[----:B------:R-:W-:Y:S02]  /*ac60*/  FMUL.FTZ R208, R83, R208 ;  /* 0x000000d053d07220 */ /* 0x000fe40000410000 */
        /* <DEDUP_REMOVED lines=8> */
[----:B------:R-:W-:Y:S02]  /*acf0*/  FMUL.FTZ R87, R154, R192 ;  /* 0x000000c09a577220 */ /* 0x000fe40000410000 */
[----:B------:R-:W-:Y:S02]  /*ad00*/  FMUL.FTZ R171, R82, R171 ;  /* 0x000000ab52ab7220 */ /* 0x000fe40000410000 */
[----:B------:R-:W-:-:S02]  /*ad10*/  FFMA.FTZ R82, R81, R76, R169 ;  /* 0x0000004c51527223 */ /* 0x000fc400000100a9 */
[----:B------:R-:W-:Y:S02]  /*ad20*/  FFMA.FTZ R87, R152, R176, R87 ;  /* 0x000000b098577223 */ /* 0x000fe40000010057 */
[----:B------:R-:W-:Y:S02]  /*ad30*/  FFMA.FTZ R167, R223, R202, R167 ;  /* 0x000000cadfa77223 */ /* 0x000fe400000100a7 */
[----:B------:R-:W-:Y:S02]  /*ad40*/  FADD.FTZ R89, R82, R89 ;  /* 0x0000005952597221 */ /* 0x000fe40000010000 */
[----:B0-----:R-:W-:Y:S02]  /*ad50*/  @!P0 FADD.FTZ R57, R57, R102 ;  /* 0x0000006639398221 */ /* 0x001fe40000010000 */
[----:B------:R-:W-:Y:S02]  /*ad60*/  FFMA.FTZ R167, R84, R87, R167 ;  /* 0x0000005754a77223 */ /* 0x000fe400000100a7 */
[----:B-1----:R-:W-:Y:S01]  /*ad70*/  @!P0 FADD.FTZ R58, R58, R103 ;  /* 0x000000673a3a8221 */ /* 0x002fe20000010000 */
[----:B------:R-:W0:Y:S01]  /*ad80*/  SHFL.DOWN PT, R82, R57, 0x10, 0x1f ;  /* 0x0a001f0039527f89 */ /* 0x000e2200000e0000 */
[----:B------:R-:W-:-:S02]  /*ad90*/  FMUL.FTZ R83, R150, R194 ;  /* 0x000000c296537220 */ /* 0x000fc40000410000 */
[----:B--2---:R-:W-:Y:S02]  /*ada0*/  @!P0 FADD.FTZ R59, R59, R118 ;  /* 0x000000763b3b8221 */ /* 0x004fe40000010000 */
[----:B------:R-:W-:Y:S02]  /*adb0*/  FFMA.FTZ R25, R42, R76, R25 ;  /* 0x0000004c2a197223 */ /* 0x000fe40000010019 */
[----:B---3--:R-:W-:Y:S01]  /*adc0*/  @!P0 FADD.FTZ R56, R56, R85 ;  /* 0x0000005538388221 */ /* 0x008fe20000010000 */
[----:B------:R-:W-:Y:S01]  /*add0*/  SHFL.DOWN PT, R84, R59, 0x10, 0x1f ;  /* 0x0a001f003b547f89 */ /* 0x000fe200000e0000 */
[----:B------:R-:W-:Y:S01]  /*ade0*/  FMUL.FTZ R76, R149, R195 ;  /* 0x000000c3954c7220 */ /* 0x000fe20000410000 */
[----:B------:R-:W-:Y:S01]  /*adf0*/  ISETP.GT.AND P0, PT, R101, 0xf, PT ;  /* 0x0000000f6500780c */ /* 0x000fe20003f04270 */
[----:B------:R-:W-:Y:S01]  /*ae00*/  FMUL.FTZ R144, R79, R144 ;  /* 0x000000904f907220 */ /* 0x000fe20000410000 */
[----:B------:R-:W1:Y:S01]  /*ae10*/  SHFL.DOWN PT, R85, R58, 0x10, 0x1f ;  /* 0x0a001f003a557f89 */ /* 0x000e6200000e0000 */
[----:B------:R-:W-:-:S02]  /*ae20*/  FFMA.FTZ R83, R148, R178, R83 ;  /* 0x000000b294537223 */ /* 0x000fc40000010053 */
[----:B------:R-:W-:Y:S01]  /*ae30*/  FFMA.FTZ R166, R221, R166, R171 ;  /* 0x000000a6dda67223 */ /* 0x000fe200000100ab */
[----:B------:R-:W2:Y:S01]  /*ae40*/  SHFL.DOWN PT, R81, R56, 0x10, 0x1f ;  /* 0x0a001f0038517f89 */ /* 0x000ea200000e0000 */
[----:B------:R-:W-:Y:S02]  /*ae50*/  FFMA.FTZ R76, R147, R179, R76 ;  /* 0x000000b3934c7223 */ /* 0x000fe4000001004c */
[----:B------:R-:W-:Y:S02]  /*ae60*/  FFMA.FTZ R143, R210, R143, R144 ;  /* 0x0000008fd28f7223 */ /* 0x000fe40000010090 */
[-C--:B------:R-:W-:Y:S02]  /*ae70*/  FFMA.FTZ R26, R41, R83.reuse, R26 ;  /* 0x00000053291a7223 */ /* 0x080fe4000001001a */
[----:B------:R-:W-:Y:S02]  /*ae80*/  FFMA.FTZ R83, R80, R83, R166 ;  /* 0x0000005350537223 */ /* 0x000fe400000100a6 */
[----:B------:R-:W-:-:S02]  /*ae90*/  FFMA.FTZ R27, R44, R76, R27 ;  /* 0x0000004c2c1b7223 */ /* 0x000fc4000001001b */
[----:B------:R-:W-:Y:S02]  /*aea0*/  FFMA.FTZ R80, R67, R76, R143 ;  /* 0x0000004c43507223 */ /* 0x000fe4000001008f */
[----:B------:R-:W-:Y:S02]  /*aeb0*/  FMUL.FTZ R76, R113, R197 ;  /* 0x000000c5714c7220 */ /* 0x000fe40000410000 */
[----:B------:R-:W-:Y:S02]  /*aec0*/  FMUL.FTZ R140, R65, R140 ;  /* 0x0000008c418c7220 */ /* 0x000fe40000410000 */
[----:B------:R-:W-:Y:S02]  /*aed0*/  FFMA.FTZ R76, R111, R181, R76 ;  /* 0x000000b56f4c7223 */ /* 0x000fe4000001004c */
[----:B------:R-:W-:Y:S02]  /*aee0*/  FFMA.FTZ R140, R234, R141, R140 ;  /* 0x0000008dea8c7223 */ /* 0x000fe4000001008c */
[----:B------:R-:W-:-:S02]  /*aef0*/  FMUL.FTZ R79, R146, R196 ;  /* 0x000000c4924f7220 */ /* 0x000fc40000410000 */
[----:B------:R-:W-:Y:S02]  /*af00*/  FMUL.FTZ R114, R114, R129 ;  /* 0x0000008172727220 */ /* 0x000fe40000410000 */
[----:B------:R-:W-:Y:S02]  /*af10*/  FFMA.FTZ R140, R63, R76, R140 ;  /* 0x0000004c3f8c7223 */ /* 0x000fe4000001008c */
[----:B------:R-:W-:Y:S02]  /*af20*/  FMUL.FTZ R142, R77, R142 ;  /* 0x0000008e4d8e7220 */ /* 0x000fe40000410000 */
[----:B------:R-:W-:Y:S02]  /*af30*/  FMUL.FTZ R136, R235, R136 ;  /* 0x00000088eb887220 */ /* 0x000fe40000410000 */
[----:B------:R-:W-:Y:S02]  /*af40*/  FMUL.FTZ R109, R109, R130 ;  /* 0x000000826d6d7220 */ /* 0x000fe40000410000 */
[----:B------:R-:W-:-:S02]  /*af50*/  FMUL.FTZ R139, R204, R139 ;  /* 0x0000008bcc8b7220 */ /* 0x000fc40000410000 */
[----:B------:R-:W-:Y:S02]  /*af60*/  FMUL.FTZ R63, R110, R200 ;  /* 0x000000c86e3f7220 */ /* 0x000fe40000410000 */
[----:B------:R-:W-:Y:S02]  /*af70*/  FMUL.FTZ R137, R62, R137 ;  /* 0x000000893e897220 */ /* 0x000fe40000410000 */
[----:B------:R-:W-:Y:S02]  /*af80*/  FFMA.FTZ R79, R116, R180, R79 ;  /* 0x000000b4744f7223 */ /* 0x000fe4000001004f */
[----:B0-----:R-:W-:Y:S02]  /*af90*/  @!P0 FADD.FTZ R57, R57, R82 ;  /* 0x0000005239398221 */ /* 0x001fe40000010000 */
[----:B-1----:R-:W-:Y:S02]  /*afa0*/  @!P0 FADD.FTZ R58, R58, R85 ;  /* 0x000000553a3a8221 */ /* 0x002fe40000010000 */
[----:B------:R-:W-:-:S02]  /*afb0*/  @!P0 FADD.FTZ R59, R59, R84 ;  /* 0x000000543b3b8221 */ /* 0x000fc40000010000 */
        /* <DEDUP_REMOVED lines=22> */
[----:B------:R-:W-:Y:S02]  /*b120*/  FFMA.FTZ R24, R39, R87, R24 ;  /* 0x0000005727187223 */ /* 0x000fe40000010018 */
[----:B------:R-:W-:Y:S02]  /*b130*/  FADD.FTZ R55, R86, R55 ;  /* 0x0000003756377221 */ /* 0x000fe40000010000 */
[----:B------:R-:W-:-:S02]  /*b140*/  FADD.FTZ R88, R167, R88 ;  /* 0x00000058a7587221 */ /* 0x000fc40000010000 */
[----:B------:R-:W-:Y:S02]  /*b150*/  FADD.FTZ R90, R83, R90 ;  /* 0x0000005a535a7221 */ /* 0x000fe40000010000 */
[----:B------:R-:W-:Y:S02]  /*b160*/  FADD.FTZ R91, R80, R91 ;  /* 0x0000005b505b7221 */ /* 0x000fe40000010000 */
[----:B------:R-:W-:Y:S02]  /*b170*/  FFMA.FTZ R29, R46, R76, R29 ;  /* 0x0000004c2e1d7223 */ /* 0x000fe4000001001d */
[----:B------:R-:W-:Y:S02]  /*b180*/  FADD.FTZ R92, R79, R92 ;  /* 0x0000005c4f5c7221 */ /* 0x000fe40000010000 */
[----:B------:R-:W-:Y:S02]  /*b190*/  FADD.FTZ R93, R140, R93 ;  /* 0x0000005d8c5d7221 */ /* 0x000fe40000010000 */
[----:B------:R-:W-:-:S02]  /*b1a0*/  FFMA.FTZ R31, R48, R128, R31 ;  /* 0x00000080301f7223 */ /* 0x000fc4000001001f */
        /* <DEDUP_REMOVED lines=33> */
.L_x_3159:
[----:B0-----:R-:W-:Y:S05]  /*b3c0*/  BSYNC B0 ;  /* 0x0000000000007941 */ /* 0x001fea0003800000 */
.L_x_3158:
        /* <DEDUP_REMOVED lines=8> */
.L_x_3059:
[----:B------:R-:W-:Y:S01]  /*b450*/  BAR.SYNC.DEFER_BLOCKING 0x0 ;  /* 0x0000000000007b1d */ /* 0x000fe20000010000 */
[----:B------:R-:W-:Y:S01]  /*b460*/  F2FP.PACK_AB R35, R25, R26 ;  /* 0x0000001a1923723e */ /* 0x000fe200000000ff */
[----:B------:R-:W-:Y:S01]  /*b470*/  FADD.FTZ R0, R105, R96 ;  /* 0x0000006069007221 */ /* 0x000fe20000010000 */
        /* <DEDUP_REMOVED lines=20> */
[----:B------:R-:W-:Y:S01]  /*b5c0*/  F2FP.PACK_AB R7, R89, R90 ;  /* 0x0000005a5907723e */ /* 0x000fe200000000ff */
        /* <DEDUP_REMOVED lines=19> */
[----:B------:R-:W-:-:S02]  /*b700*/  ULDC.64 UR36, c[0x0][0x300] ;  /* 0x0000c00000247ab9 */ /* 0x000fc40000000a00 */
[----:B------:R-:W-:Y:S01]  /*b710*/  MOV R3, UR8 ;  /* 0x0000000800037c02 */ /* 0x000fe20008000f00 */
[----:B------:R-:W-:Y:S01]  /*b720*/  ULDC.64 UR8, c[0x0][0x2f8] ;  /* 0x0000be0000087ab9 */ /* 0x000fe20000000a00 */
[----:B------:R-:W-:Y:S01]  /*b730*/  FADD.FTZ R90, R91, R90 ;  /* 0x0000005a5b5a7221 */ /* 0x000fe20000010000 */
[----:B------:R-:W-:Y:S02]  /*b740*/  UIMAD UR7, UR23, UR8, URZ ;  /* 0x00000008170772a4 */ /* 0x000fe4000f8e023f */
[----:B------:R-:W-:Y:S01]  /*b750*/  IMAD.WIDE R2, R99, 0x10, R2 ;  /* 0x0000001063027825 */ /* 0x000fe200078e0202 */
[----:B------:R-:W-:Y:S02]  /*b760*/  UIMAD.WIDE.U32 UR34, UR22, UR8, UR34 ;  /* 0x00000008162272a5 */ /* 0x000fe4000f8e0022 */
[----:B------:R-:W-:Y:S01]  /*b770*/  UIMAD UR7, UR22, UR9, UR7 ;  /* 0x00000009160772a4 */ /* 0x000fe2000f8e0207 */
[----:B------:R-:W-:Y:S01]  /*b780*/  FADD.FTZ R89, R90, R89 ;  /* 0x000000595a597221 */ /* 0x000fe20000010000 */
[----:B------:R-:W-:-:S02]  /*b790*/  UIADD3 UR13, UP2, UR13, -0x1000, URZ ;  /* 0xfffff0000d0d7890 */ /* 0x000fc4000ff5e03f */
[----:B------:R-:W-:Y:S01]  /*b7a0*/  UIADD3 UR9, UR35, UR7, URZ ;  /* 0x0000000723097290 */ /* 0x000fe2000fffe03f */
[----:B------:R-:W-:Y:S01]  /*b7b0*/  FADD.FTZ R88, R89, R88 ;  /* 0x0000005859587221 */ /* 0x000fe20000010000 */
[----:B------:R-:W-:Y:S02]  /*b7c0*/  UIMAD UR7, UR11, UR36, URZ ;  /* 0x000000240b0772a4 */ /* 0x000fe4000f8e023f */
[----:B------:R-:W-:Y:S01]  /*b7d0*/  UMOV UR8, UR34 ;  /* 0x0000002200087c82 */ /* 0x000fe20008000000 */
[----:B------:R-:W-:Y:S01]  /*b7e0*/  FADD.FTZ R55, R88, R55 ;  /* 0x0000003758377221 */ /* 0x000fe20000010000 */
[----:B------:R-:W-:Y:S02]  /*b7f0*/  UIMAD UR7, UR10, UR37, UR7 ;  /* 0x000000250a0772a4 */ /* 0x000fe4000f8e0207 */
[----:B------:R-:W-:Y:S01]  /*b800*/  UIMAD.WIDE.U32 UR8, UR10, UR36, UR8 ;  /* 0x000000240a0872a5 */ /* 0x000fe2000f8e0008 */
[----:B------:R-:W-:Y:S01]  /*b810*/  FADD.FTZ R54, R55, R54 ;  /* 0x0000003637367221 */ /* 0x000fe20000010000 */
[----:B------:R-:W-:-:S02]  /*b820*/  ULDC.64 UR34, c[0x0][0x340] ;  /* 0x0000d00000227ab9 */ /* 0x000fc40000000a00 */
        /* <DEDUP_REMOVED lines=10> */
[----:B------:R-:W-:Y:S01]  /*b8d0*/  UIADD3 UR17, UP4, UR17, -0x1000, URZ ;  /* 0xfffff00011117890 */ /* 0x000fe2000ff9e03f */
[----:B------:R-:W-:Y:S01]  /*b8e0*/  FADD.FTZ R51, R52, R51 ;  /* 0x0000003334337221 */ /* 0x000fe20000010000 */
[----:B------:R-:W-:-:S02]  /*b8f0*/  UIADD3 UR6, UR6, 0x1, URZ ;  /* 0x0000000106067890 */ /* 0x000fc4000fffe03f */
[----:B------:R-:W-:Y:S01]  /*b900*/  PLOP3.LUT P0, PT, PT, PT, UP0, 0x80, 0x0 ;  /* 0x000000000000781c */ /* 0x000fe20003f0f008 */
[----:B------:R-:W-:Y:S01]  /*b910*/  FADD.FTZ R50, R51, R50 ;  /* 0x0000003233327221 */ /* 0x000fe20000010000 */
[----:B------:R-:W-:Y:S02]  /*b920*/  UIADD3.X UR20, UR20, -0x1, URZ, UP1, !UPT ;  /* 0xffffffff14147890 */ /* 0x000fe40008ffe43f */
        /* <DEDUP_REMOVED lines=16> */
.L_x_3057:
        /* <DEDUP_REMOVED lines=34> */
.L_x_3163:
[----:B0-----:R-:W-:Y:S05]  /*bc50*/  BSYNC B0 ;  /* 0x0000000000007941 */ /* 0x001fea0003800000 */
.L_x_3162:
        /* <DEDUP_REMOVED lines=33> */
.L_x_3165:
[----:B------:R-:W3:Y:S02]  /*be70*/  S2R R11, SR_TID.X ;  /* 0x00000000000b7919 */ /* 0x000ee40000002100 */
.L_x_3166:
[----:B0-----:R-:W-:Y:S05]  /*be80*/  BSYNC B0 ;  /* 0x0000000000007941 */ /* 0x001fea0003800000 */
.L_x_3164:
        /* <DEDUP_REMOVED lines=12> */
.L_x_3167:
        /* <DEDUP_REMOVED lines=32> */
.L_x_3064:
[----:B------:R-:W-:Y:S01]  /*c150*/  HFMA2.MMA R66, -RZ, RZ, 0, 5.9604644775390625e-08 ;  /* 0x00000001ff427435 */ /* 0x000fe200000001ff */
[----:B------:R-:W-:-:S02]  /*c160*/  MOV R67, R62 ;  /* 0x0000003e00437202 */ /* 0x000fc40000000f00 */
[----:B------:R-:W-:Y:S02]  /*c170*/  MOV R64, RZ ;  /* 0x000000ff00407202 */ /* 0x000fe40000000f00 */
[----:B------:R-:W-:Y:S02]  /*c180*/  MOV R63, 0xffffffff ;  /* 0xffffffff003f7802 */ /* 0x000fe40000000f00 */
[----:B------:R-:W-:Y:S02]  /*c190*/  MOV R60, 0xc1b0 ;  /* 0x0000c1b0003c7802 */ /* 0x000fe40000000f00 */
[----:B------:R-:W-:Y:S05]  /*c1a0*/  CALL.REL.NOINC `($__internal_77_$__cuda_sm70_shflsync_up) ;  /* 0x00001eb000007944 */ /* 0x000fea0003c00000 */
[----:B-1----:R-:W-:Y:S01]  /*c1b0*/  MOV R65, R63 ;  /* 0x0000003f00417202 */ /* 0x002fe20000000f00 */
[----:B0-----:R-:W-:Y:S05]  /*c1c0*/  BRA `(.L_x_3168) ;  /* 0xffff8c2000007947 */ /* 0x001fea000383ffff */
.L_x_3065:
[----:B------:R-:W-:Y:S01]  /*c1d0*/  HFMA2.MMA R66, -RZ, RZ, 0, 5.9604644775390625e-08 ;  /* 0x00000001ff427435 */ /* 0x000fe200000001ff */
[----:B------:R-:W-:Y:S02]  /*c1e0*/  MOV R67, R80 ;  /* 0x0000005000437202 */ /* 0x000fe40000000f00 */
[----:B------:R-:W-:Y:S02]  /*c1f0*/  MOV R64, RZ ;  /* 0x000000ff00407202 */ /* 0x000fe40000000f00 */
[----:B------:R-:W-:-:S02]  /*c200*/  MOV R63, 0xffffffff ;  /* 0xffffffff003f7802 */ /* 0x000fc40000000f00 */
[----:B------:R-:W-:Y:S02]  /*c210*/  MOV R60, 0xc230 ;  /* 0x0000c230003c7802 */ /* 0x000fe40000000f00 */
[----:B01----:R-:W-:Y:S05]  /*c220*/  CALL.REL.NOINC `($__internal_77_$__cuda_sm70_shflsync_up) ;  /* 0x00001e3000007944 */ /* 0x003fea0003c00000 */
[----:B0-----:R-:W-:Y:S01]  /*c230*/  HFMA2.MMA R66, -RZ, RZ, 0, 5.9604644775390625e-08 ;  /* 0x00000001ff427435 */ /* 0x001fe200000001ff */
[----:B-1----:R-:W-:Y:S02]  /*c240*/  MOV R77, R63 ;  /* 0x0000003f004d7202 */ /* 0x002fe40000000f00 */
[----:B------:R-:W-:Y:S02]  /*c250*/  MOV R67, R82 ;  /* 0x0000005200437202 */ /* 0x000fe40000000f00 */
[----:B------:R-:W-:Y:S02]  /*c260*/  MOV R64, RZ ;  /* 0x000000ff00407202 */ /* 0x000fe40000000f00 */
[----:B------:R-:W-:Y:S02]  /*c270*/  MOV R63, 0xffffffff ;  /* 0xffffffff003f7802 */ /* 0x000fe40000000f00 */
[----:B------:R-:W-:Y:S02]  /*c280*/  MOV R60, 0xc2a0 ;  /* 0x0000c2a0003c7802 */ /* 0x000fe40000000f00 */
[----:B------:R-:W-:Y:S05]  /*c290*/  CALL.REL.NOINC `($__internal_77_$__cuda_sm70_shflsync_up) ;  /* 0x00001dc000007944 */ /* 0x000fea0003c00000 */
[----:B0-----:R-:W-:Y:S01]  /*c2a0*/  HFMA2.MMA R66, -RZ, RZ, 0, 5.9604644775390625e-08 ;  /* 0x00000001ff427435 */ /* 0x001fe200000001ff */
[----:B-1----:R-:W-:-:S02]  /*c2b0*/  MOV R79, R63 ;  /* 0x0000003f004f7202 */ /* 0x002fc40000000f00 */
[----:B------:R-:W-:Y:S02]  /*c2c0*/  MOV R67, R83 ;  /* 0x0000005300437202 */ /* 0x000fe40000000f00 */
[----:B------:R-:W-:Y:S02]  /*c2d0*/  MOV R64, RZ ;  /* 0x000000ff00407202 */ /* 0x000fe40000000f00 */
[----:B------:R-:W-:Y:S02]  /*c2e0*/  MOV R63, 0xffffffff ;  /* 0xffffffff003f7802 */ /* 0x000fe40000000f00 */
[----:B------:R-:W-:Y:S02]  /*c2f0*/  MOV R60, 0xc310 ;  /* 0x0000c310003c7802 */ /* 0x000fe40000000f00 */
[----:B------:R-:W-:Y:S05]  /*c300*/  CALL.REL.NOINC `($__internal_77_$__cuda_sm70_shflsync_up) ;  /* 0x00001d5000007944 */ /* 0x000fea0003c00000 */
[C---:B0-----:R-:W-:Y:S01]  /*c310*/  FMUL.FTZ R66, R80.reuse, R79 ;  /* 0x0000004f50427220 */ /* 0x041fe20000410000 */
        /* <DEDUP_REMOVED lines=19> */
[----:B------:R-:W-:Y:S05]  /*c450*/  CALL.REL.NOINC `($__internal_77_$__cuda_sm70_shflsync_up) ;  /* 0x00001c0000007944 */ /* 0x000fea0003c00000 */
[----:B0-----:R-:W-:Y:S01]  /*c460*/  HFMA2.MMA R66, -RZ, RZ, 0, 1.1920928955078125e-07 ;  /* 0x00000002ff427435 */ /* 0x001fe200000001ff */
[----:B-1----:R-:W-:Y:S02]  /*c470*/  MOV R62, R63 ;  /* 0x0000003f003e7202 */ /* 0x002fe40000000f00 */
[----:B------:R-:W-:Y:S02]  /*c480*/  MOV R67, R79 ;  /* 0x0000004f00437202 */ /* 0x000fe40000000f00 */
[----:B------:R-:W-:Y:S02]  /*c490*/  MOV R64, RZ ;  /* 0x000000ff00407202 */ /* 0x000fe40000000f00 */
[----:B------:R-:W-:Y:S02]  /*c4a0*/  MOV R63, 0xffffffff ;  /* 0xffffffff003f7802 */ /* 0x000fe40000000f00 */
[----:B------:R-:W-:-:S02]  /*c4b0*/  MOV R60, 0xc4d0 ;  /* 0x0000c4d0003c7802 */ /* 0x000fc40000000f00 */
[----:B------:R-:W-:Y:S05]  /*c4c0*/  CALL.REL.NOINC `($__internal_77_$__cuda_sm70_shflsync_up) ;  /* 0x00001b9000007944 */ /* 0x000fea0003c00000 */
[----:B0-----:R-:W-:Y:S01]  /*c4d0*/  HFMA2.MMA R66, -RZ, RZ, 0, 1.1920928955078125e-07 ;  /* 0x00000002ff427435 */ /* 0x001fe200000001ff */
[----:B-1----:R-:W-:-:S02]  /*c4e0*/  MOV R65, R63 ;  /* 0x0000003f00417202 */ /* 0x002fc40000000f00 */
[----:B------:R-:W-:Y:S02]  /*c4f0*/  MOV R67, R82 ;  /* 0x0000005200437202 */ /* 0x000fe40000000f00 */
[----:B------:R-:W-:Y:S02]  /*c500*/  MOV R64, RZ ;  /* 0x000000ff00407202 */ /* 0x000fe40000000f00 */
[----:B------:R-:W-:Y:S02]  /*c510*/  MOV R63, 0xffffffff ;  /* 0xffffffff003f7802 */ /* 0x000fe40000000f00 */
[----:B------:R-:W-:Y:S02]  /*c520*/  MOV R60, 0xc540 ;  /* 0x0000c540003c7802 */ /* 0x000fe40000000f00 */
[----:B------:R-:W-:Y:S05]  /*c530*/  CALL.REL.NOINC `($__internal_77_$__cuda_sm70_shflsync_up) ;  /* 0x00001b2000007944 */ /* 0x000fea0003c00000 */
[----:B0-----:R-:W-:Y:S01]  /*c540*/  HFMA2.MMA R66, -RZ, RZ, 0, 1.1920928955078125e-07 ;  /* 0x00000002ff427435 */ /* 0x001fe200000001ff */
[----:B-1----:R-:W-:Y:S02]  /*c550*/  MOV R76, R63 ;  /* 0x0000003f004c7202 */ /* 0x002fe40000000f00 */
[----:B------:R-:W-:Y:S02]  /*c560*/  MOV R67, R83 ;  /* 0x0000005300437202 */ /* 0x000fe40000000f00 */
[----:B------:R-:W-:-:S02]  /*c570*/  MOV R64, RZ ;  /* 0x000000ff00407202 */ /* 0x000fc40000000f00 */
[----:B------:R-:W-:Y:S02]  /*c580*/  MOV R63, 0xffffffff ;  /* 0xffffffff003f7802 */ /* 0x000fe40000000f00 */
[----:B------:R-:W-:Y:S02]  /*c590*/  MOV R60, 0xc5b0 ;  /* 0x0000c5b0003c7802 */ /* 0x000fe40000000f00 */
[----:B------:R-:W-:Y:S05]  /*c5a0*/  CALL.REL.NOINC `($__internal_77_$__cuda_sm70_shflsync_up) ;  /* 0x00001ab000007944 */ /* 0x000fea0003c00000 */
        /* <DEDUP_REMOVED lines=17> */
[----:B------:R-:W-:Y:S05]  /*c6c0*/  CALL.REL.NOINC `($__internal_77_$__cuda_sm70_shflsync_up) ;  /* 0x0000199000007944 */ /* 0x000fea0003c00000 */
[----:B0-----:R-:W-:Y:S01]  /*c6d0*/  HFMA2.MMA R66, -RZ, RZ, 0, 2.384185791015625e-07 ;  /* 0x00000004ff427435 */ /* 0x001fe200000001ff */
[----:B-1----:R-:W-:-:S02]  /*c6e0*/  MOV R62, R63 ;  /* 0x0000003f003e7202 */ /* 0x002fc40000000f00 */
[----:B------:R-:W-:Y:S02]  /*c6f0*/  MOV R67, R79 ;  /* 0x0000004f00437202 */ /* 0x000fe40000000f00 */
[----:B------:R-:W-:Y:S02]  /*c700*/  MOV R64, RZ ;  /* 0x000000ff00407202 */ /* 0x000fe40000000f00 */
[----:B------:R-:W-:Y:S02]  /*c710*/  MOV R63, 0xffffffff ;  /* 0xffffffff003f7802 */ /* 0x000fe40000000f00 */
[----:B------:R-:W-:Y:S02]  /*c720*/  MOV R60, 0xc740 ;  /* 0x0000c740003c7802 */ /* 0x000fe40000000f00 */
[----:B------:R-:W-:Y:S05]  /*c730*/  CALL.REL.NOINC `($__internal_77_$__cuda_sm70_shflsync_up) ;  /* 0x0000192000007944 */ /* 0x000fea0003c00000 */
[----:B0-----:R-:W-:Y:S01]  /*c740*/  HFMA2.MMA R66, -RZ, RZ, 0, 2.384185791015625e-07 ;  /* 0x00000004ff427435 */ /* 0x001fe200000001ff */
[----:B-1----:R-:W-:Y:S02]  /*c750*/  MOV R65, R63 ;  /* 0x0000003f00417202 */ /* 0x002fe40000000f00 */
[----:B------:R-:W-:Y:S02]  /*c760*/  MOV R67, R82 ;  /* 0x0000005200437202 */ /* 0x000fe40000000f00 */
[----:B------:R-:W-:-:S02]  /*c770*/  MOV R64, RZ ;  /* 0x000000ff00407202 */ /* 0x000fc40000000f00 */
[----:B------:R-:W-:Y:S02]  /*c780*/  MOV R63, 0xffffffff ;  /* 0xffffffff003f7802 */ /* 0x000fe40000000f00 */
[----:B------:R-:W-:Y:S02]  /*c790*/  MOV R60, 0xc7b0 ;  /* 0x0000c7b0003c7802 */ /* 0x000fe40000000f00 */
[----:B------:R-:W-:Y:S05]  /*c7a0*/  CALL.REL.NOINC `($__internal_77_$__cuda_sm70_shflsync_up) ;  /* 0x000018b000007944 */ /* 0x000fea0003c00000 */
[----:B0-----:R-:W-:Y:S01]  /*c7b0*/  HFMA2.MMA R66, -RZ, RZ, 0, 2.384185791015625e-07 ;  /* 0x00000004ff427435 */ /* 0x001fe200000001ff */
[----:B-1----:R-:W-:Y:S02]  /*c7c0*/  MOV R76, R63 ;  /* 0x0000003f004c7202 */ /* 0x002fe40000000f00 */
[----:B------:R-:W-:Y:S02]  /*c7d0*/  MOV R67, R83 ;  /* 0x0000005300437202 */ /* 0x000fe40000000f00 */
[----:B------:R-:W-:Y:S02]  /*c7e0*/  MOV R64, RZ ;  /* 0x000000ff00407202 */ /* 0x000fe40000000f00 */
[----:B------:R-:W-:Y:S02]  /*c7f0*/  MOV R63, 0xffffffff ;  /* 0xffffffff003f7802 */ /* 0x000fe40000000f00 */
[----:B------:R-:W-:-:S02]  /*c800*/  MOV R60, 0xc820 ;  /* 0x0000c820003c7802 */ /* 0x000fc40000000f00 */
[----:B------:R-:W-:Y:S05]  /*c810*/  CALL.REL.NOINC `($__internal_77_$__cuda_sm70_shflsync_up) ;  /* 0x0000184000007944 */ /* 0x000fea0003c00000 */
        /* <DEDUP_REMOVED lines=17> */
[----:B------:R-:W-:Y:S05]  /*c930*/  CALL.REL.NOINC `($__internal_77_$__cuda_sm70_shflsync_up) ;  /* 0x0000172000007944 */ /* 0x000fea0003c00000 */
[----:B0-----:R-:W-:Y:S01]  /*c940*/  HFMA2.MMA R66, -RZ, RZ, 0, 4.76837158203125e-07 ;  /* 0x00000008ff427435 */ /* 0x001fe200000001ff */
[----:B-1----:R-:W-:Y:S02]  /*c950*/  MOV R62, R63 ;  /* 0x0000003f003e7202 */ /* 0x002fe40000000f00 */
[----:B------:R-:W-:Y:S02]  /*c960*/  MOV R67, R79 ;  /* 0x0000004f00437202 */ /* 0x000fe40000000f00 */
[----:B------:R-:W-:Y:S02]  /*c970*/  MOV R64, RZ ;  /* 0x000000ff00407202 */ /* 0x000fe40000000f00 */
[----:B------:R-:W-:Y:S02]  /*c980*/  MOV R63, 0xffffffff ;  /* 0xffffffff003f7802 */ /* 0x000fe40000000f00 */
[----:B------:R-:W-:Y:S02]  /*c990*/  MOV R60, 0xc9b0 ;  /* 0x0000c9b0003c7802 */ /* 0x000fe40000000f00 */
[----:B------:R-:W-:Y:S05]  /*c9a0*/  CALL.REL.NOINC `($__internal_77_$__cuda_sm70_shflsync_up) ;  /* 0x000016b000007944 */ /* 0x000fea0003c00000 */
[----:B0-----:R-:W-:Y:S01]  /*c9b0*/  HFMA2.MMA R66, -RZ, RZ, 0, 4.76837158203125e-07 ;  /* 0x00000008ff427435 */ /* 0x001fe200000001ff */
[----:B-1----:R-:W-:-:S02]  /*c9c0*/  MOV R65, R63 ;  /* 0x0000003f00417202 */ /* 0x002fc40000000f00 */
[----:B------:R-:W-:Y:S02]  /*c9d0*/  MOV R67, R82 ;  /* 0x0000005200437202 */ /* 0x000fe40000000f00 */
[----:B------:R-:W-:Y:S02]  /*c9e0*/  MOV R64, RZ ;  /* 0x000000ff00407202 */ /* 0x000fe40000000f00 */
[----:B------:R-:W-:Y:S02]  /*c9f0*/  MOV R63, 0xffffffff ;  /* 0xffffffff003f7802 */ /* 0x000fe40000000f00 */
[----:B------:R-:W-:Y:S02]  /*ca00*/  MOV R60, 0xca20 ;  /* 0x0000ca20003c7802 */ /* 0x000fe40000000f00 */
[----:B------:R-:W-:Y:S05]  /*ca10*/  CALL.REL.NOINC `($__internal_77_$__cuda_sm70_shflsync_up) ;  /* 0x0000164000007944 */ /* 0x000fea0003c00000 */
[----:B0-----:R-:W-:Y:S01]  /*ca20*/  HFMA2.MMA R66, -RZ, RZ, 0, 4.76837158203125e-07 ;  /* 0x00000008ff427435 */ /* 0x001fe200000001ff */
        /* <DEDUP_REMOVED lines=27> */
[----:B------:R-:W-:Y:S05]  /*cbe0*/  CALL.REL.NOINC `($__internal_77_$__cuda_sm70_shflsync_up) ;  /* 0x0000147000007944 */ /* 0x000fea0003c00000 */
[----:B0-----:R-:W-:Y:S01]  /*cbf0*/  HFMA2.MMA R66, -RZ, RZ, 0, 9.5367431640625e-07 ;  /* 0x00000010ff427435 */ /* 0x001fe200000001ff */
[----:B-1----:R-:W-:Y:S02]  /*cc00*/  MOV R78, R63 ;  /* 0x0000003f004e7202 */ /* 0x002fe40000000f00 */
[----:B------:R-:W-:Y:S02]  /*cc10*/  MOV R67, R79 ;  /* 0x0000004f00437202 */ /* 0x000fe40000000f00 */
[----:B------:R-:W-:-:S02]  /*cc20*/  MOV R64, RZ ;  /* 0x000000ff00407202 */ /* 0x000fc40000000f00 */
[----:B------:R-:W-:Y:S02]  /*cc30*/  MOV R63, 0xffffffff ;  /* 0xffffffff003f7802 */ /* 0x000fe40000000f00 */
[----:B------:R-:W-:Y:S02]  /*cc40*/  MOV R60, 0xcc60 ;  /* 0x0000cc60003c7802 */ /* 0x000fe40000000f00 */
[----:B------:R-:W-:Y:S05]  /*cc50*/  CALL.REL.NOINC `($__internal_77_$__cuda_sm70_shflsync_up) ;  /* 0x0000140000007944 */ /* 0x000fea0003c00000 */
[----:B0-----:R-:W-:Y:S01]  /*cc60*/  HFMA2.MMA R66, -RZ, RZ, 0, 9.5367431640625e-07 ;  /* 0x00000010ff427435 */ /* 0x001fe200000001ff */
[----:B-1----:R-:W-:Y:S02]  /*cc70*/  MOV R80, R63 ;  /* 0x0000003f00507202 */ /* 0x002fe40000000f00 */
[----:B------:R-:W-:Y:S02]  /*cc80*/  MOV R67, R82 ;  /* 0x0000005200437202 */ /* 0x000fe40000000f00 */
[----:B------:R-:W-:Y:S02]  /*cc90*/  MOV R64, RZ ;  /* 0x000000ff00407202 */ /* 0x000fe40000000f00 */
[----:B------:R-:W-:Y:S02]  /*cca0*/  MOV R63, 0xffffffff ;  /* 0xffffffff003f7802 */ /* 0x000fe40000000f00 */
[----:B------:R-:W-:-:S02]  /*ccb0*/  MOV R60, 0xccd0 ;  /* 0x0000ccd0003c7802 */ /* 0x000fc40000000f00 */
[----:B------:R-:W-:Y:S05]  /*ccc0*/  CALL.REL.NOINC `($__internal_77_$__cuda_sm70_shflsync_up) ;  /* 0x0000139000007944 */ /* 0x000fea0003c00000 */
[----:B0-----:R-:W-:Y:S01]  /*ccd0*/  HFMA2.MMA R66, -RZ, RZ, 0, 9.5367431640625e-07 ;  /* 0x00000010ff427435 */ /* 0x001fe200000001ff */
[----:B-1----:R-:W-:-:S02]  /*cce0*/  MOV R234, R63 ;  /* 0x0000003f00ea7202 */ /* 0x002fc40000000f00 */
[----:B------:R-:W-:Y:S02]  /*ccf0*/  MOV R67, R83 ;  /* 0x0000005300437202 */ /* 0x000fe40000000f00 */
[----:B------:R-:W-:Y:S02]  /*cd00*/  MOV R64, RZ ;  /* 0x000000ff00407202 */ /* 0x000fe40000000f00 */
[----:B------:R-:W-:Y:S02]  /*cd10*/  MOV R63, 0xffffffff ;  /* 0xffffffff003f7802 */ /* 0x000fe40000000f00 */
[----:B------:R-:W-:Y:S02]  /*cd20*/  MOV R60, 0xcd40 ;  /* 0x0000cd40003c7802 */ /* 0x000fe40000000f00 */
[----:B------:R-:W-:Y:S05]  /*cd30*/  CALL.REL.NOINC `($__internal_77_$__cuda_sm70_shflsync_up) ;  /* 0x0000132000007944 */ /* 0x000fea0003c00000 */
[----:B01----:R-:W-:Y:S05]  /*cd40*/  BRA `(.L_x_3169) ;  /* 0xffff850000007947 */ /* 0x003fea000383ffff */
.L_x_3070:
[----:B------:R-:W-:Y:S01]  /*cd50*/  HFMA2.MMA R66, -RZ, RZ, 0, 5.9604644775390625e-08 ;  /* 0x00000001ff427435 */ /* 0x000fe200000001ff */
[----:B------:R-:W-:Y:S02]  /*cd60*/  MOV R67, R79 ;  /* 0x0000004f00437202 */ /* 0x000fe40000000f00 */
[----:B0-----:R-:W-:Y:S02]  /*cd70*/  MOV R64, RZ ;  /* 0x000000ff00407202 */ /* 0x001fe40000000f00 */
[----:B------:R-:W-:-:S02]  /*cd80*/  MOV R63, 0xffffffff ;  /* 0xffffffff003f7802 */ /* 0x000fc40000000f00 */
[----:B------:R-:W-:Y:S02]  /*cd90*/  MOV R60, 0xcdb0 ;  /* 0x0000cdb0003c7802 */ /* 0x000fe40000000f00 */
[----:B-1----:R-:W-:Y:S05]  /*cda0*/  CALL.REL.NOINC `($__internal_77_$__cuda_sm70_shflsync_up) ;  /* 0x000012b000007944 */ /* 0x002fea0003c00000 */
        /* <DEDUP_REMOVED lines=14> */
[----:B0-----:R-:W-:Y:S01]  /*ce90*/  HFMA2.MMA R66, -RZ, RZ, 0, 5.9604644775390625e-08 ;  /* 0x00000001ff427435 */ /* 0x001fe200000001ff */
[----:B-1----:R-:W-:Y:S02]  /*cea0*/  MOV R65, R63 ;  /* 0x0000003f00417202 */ /* 0x002fe40000000f00 */
[----:B------:R-:W-:Y:S02]  /*ceb0*/  MOV R67, R76 ;  /* 0x0000004c00437202 */ /* 0x000fe40000000f00 */
[----:B------:R-:W-:-:S02]  /*cec0*/  MOV R64, RZ ;  /* 0x000000ff00407202 */ /* 0x000fc40000000f00 */
[----:B------:R-:W-:Y:S02]  /*ced0*/  MOV R63, 0xffffffff ;  /* 0xffffffff003f7802 */ /* 0x000fe40000000f00 */
[----:B------:R-:W-:Y:S02]  /*cee0*/  MOV R60, 0xcf00 ;  /* 0x0000cf00003c7802 */ /* 0x000fe40000000f00 */
[----:B------:R-:W-:Y:S05]  /*cef0*/  CALL.REL.NOINC `($__internal_77_$__cuda_sm70_shflsync_up) ;  /* 0x0000116000007944 */ /* 0x000fea0003c00000 */
[----:B-1----:R-:W-:Y:S01]  /*cf00*/  MOV R87, R63 ;  /* 0x0000003f00577202 */ /* 0x002fe20000000f00 */
[----:B------:R-:W-:Y:S01]  /*cf10*/  HFMA2.MMA R63, -RZ, RZ, 0, 0 ;  /* 0x00000000ff3f7435 */ /* 0x000fe200000001ff */
[----:B0-----:R-:W-:Y:S02]  /*cf20*/  MOV R64, R56 ;  /* 0x0000003800407202 */ /* 0x001fe40000000f00 */
[----:B------:R-:W-:Y:S02]  /*cf30*/  MOV R61, 0x1f ;  /* 0x0000001f003d7802 */ /* 0x000fe40000000f00 */
[----:B------:R-:W-:Y:S02]  /*cf40*/  MOV R60, 0xffffffff ;  /* 0xffffffff003c7802 */ /* 0x000fe40000000f00 */
[----:B------:R-:W-:-:S02]  /*cf50*/  MOV R62, 0xcf70 ;  /* 0x0000cf70003e7802 */ /* 0x000fc40000000f00 */
[----:B------:R-:W-:Y:S05]  /*cf60*/  CALL.REL.NOINC `($__internal_76_$__cuda_sm70_shflsync_idx_p) ;  /* 0x000010a000007944 */ /* 0x000fea0003c00000 */
[----:B0-----:R-:W-:Y:S01]  /*cf70*/  HFMA2.MMA R63, -RZ, RZ, 0, 0 ;  /* 0x00000000ff3f7435 */ /* 0x001fe200000001ff */
[----:B-1----:R-:W-:-:S02]  /*cf80*/  MOV R82, R61 ;  /* 0x0000003d00527202 */ /* 0x002fc40000000f00 */
[----:B------:R-:W-:Y:S02]  /*cf90*/  MOV R64, R57 ;  /* 0x0000003900407202 */ /* 0x000fe40000000f00 */
[----:B------:R-:W-:Y:S02]  /*cfa0*/  MOV R61, 0x1f ;  /* 0x0000001f003d7802 */ /* 0x000fe40000000f00 */
[----:B------:R-:W-:Y:S02]  /*cfb0*/  MOV R60, 0xffffffff ;  /* 0xffffffff003c7802 */ /* 0x000fe40000000f00 */
[----:B------:R-:W-:Y:S02]  /*cfc0*/  MOV R62, 0xcfe0 ;  /* 0x0000cfe0003e7802 */ /* 0x000fe40000000f00 */
[----:B------:R-:W-:Y:S05]  /*cfd0*/  CALL.REL.NOINC `($__internal_76_$__cuda_sm70_shflsync_idx_p) ;  /* 0x0000103000007944 */ /* 0x000fea0003c00000 */
[----:B0-----:R-:W-:Y:S01]  /*cfe0*/  HFMA2.MMA R63, -RZ, RZ, 0, 0 ;  /* 0x00000000ff3f7435 */ /* 0x001fe200000001ff */
[----:B-1----:R-:W-:Y:S02]  /*cff0*/  MOV R83, R61 ;  /* 0x0000003d00537202 */ /* 0x002fe40000000f00 */
[----:B------:R-:W-:Y:S02]  /*d000*/  MOV R64, R58 ;  /* 0x0000003a00407202 */ /* 0x000fe40000000f00 */
[----:B------:R-:W-:-:S02]  /*d010*/  MOV R61, 0x1f ;  /* 0x0000001f003d7802 */ /* 0x000fc40000000f00 */
[----:B------:R-:W-:Y:S02]  /*d020*/  MOV R60, 0xffffffff ;  /* 0xffffffff003c7802 */ /* 0x000fe40000000f00 */
[----:B------:R-:W-:Y:S02]  /*d030*/  MOV R62, 0xd050 ;  /* 0x0000d050003e7802 */ /* 0x000fe40000000f00 */
[----:B------:R-:W-:Y:S05]  /*d040*/  CALL.REL.NOINC `($__internal_76_$__cuda_sm70_shflsync_idx_p) ;  /* 0x00000fc000007944 */ /* 0x000fea0003c00000 */
[----:B0-----:R-:W-:Y:S01]  /*d050*/  HFMA2.MMA R63, -RZ, RZ, 0, 0 ;  /* 0x00000000ff3f7435 */ /* 0x001fe200000001ff */
[----:B-1----:R-:W-:Y:S02]  /*d060*/  MOV R234, R61 ;  /* 0x0000003d00ea7202 */ /* 0x002fe40000000f00 */
[----:B------:R-:W-:Y:S02]  /*d070*/  MOV R64, R59 ;  /* 0x0000003b00407202 */ /* 0x000fe40000000f00 */
[----:B------:R-:W-:Y:S02]  /*d080*/  MOV R61, 0x1f ;  /* 0x0000001f003d7802 */ /* 0x000fe40000000f00 */
[----:B------:R-:W-:Y:S02]  /*d090*/  MOV R60, 0xffffffff ;  /* 0xffffffff003c7802 */ /* 0x000fe40000000f00 */
[----:B------:R-:W-:-:S02]  /*d0a0*/  MOV R62, 0xd0c0 ;  /* 0x0000d0c0003e7802 */ /* 0x000fc40000000f00 */
[----:B------:R-:W-:Y:S05]  /*d0b0*/  CALL.REL.NOINC `($__internal_76_$__cuda_sm70_shflsync_idx_p) ;  /* 0x00000f5000007944 */ /* 0x000fea0003c00000 */
[----:B-1----:R-:W-:Y:S01]  /*d0c0*/  MOV R67, R61 ;  /* 0x0000003d00437202 */ /* 0x002fe20000000f00 */
[----:B0-----:R-:W-:Y:S05]  /*d0d0*/  BRA `(.L_x_3170) ;  /* 0xffff849000007947 */ /* 0x001fea000383ffff */
.L_x_3073:
[----:B------:R-:W-:Y:S01]  /*d0e0*/  HFMA2.MMA R67, -RZ, RZ, 0, 5.9604644775390625e-08 ;  /* 0x00000001ff437435 */ /* 0x000fe200000001ff */
[----:B------:R-:W-:-:S02]  /*d0f0*/  MOV R66, R61 ;  /* 0x0000003d00427202 */ /* 0x000fc40000000f00 */
[----:B------:R-:W-:Y:S02]  /*d100*/  MOV R82, 0x1f ;  /* 0x0000001f00527802 */ /* 0x000fe40000000f00 */
[----:B------:R-:W-:Y:S02]  /*d110*/  MOV R85, 0xffffffff ;  /* 0xffffffff00557802 */ /* 0x000fe40000000f00 */
[----:B------:R-:W-:Y:S02]  /*d120*/  MOV R60, 0xd140 ;  /* 0x0000d140003c7802 */ /* 0x000fe40000000f00 */
[----:B------:R-:W-:Y:S05]  /*d130*/  CALL.REL.NOINC `($__internal_75_$__cuda_sm70_shflsync_down) ;  /* 0x00000e9000007944 */ /* 0x000fea0003c00000 */
[----:B-1----:R-:W-:Y:S01]  /*d140*/  MOV R62, R82 ;  /* 0x00000052003e7202 */ /* 0x002fe20000000f00 */
[----:B0-----:R-:W-:Y:S05]  /*d150*/  BRA `(.L_x_3171) ;  /* 0xffff9a2000007947 */ /* 0x001fea000383ffff */
.L_x_3074:
[----:B------:R-:W-:Y:S01]  /*d160*/  HFMA2.MMA R67, -RZ, RZ, 0, 5.9604644775390625e-08 ;  /* 0x00000001ff437435 */ /* 0x000fe200000001ff */
[----:B------:R-:W-:Y:S02]  /*d170*/  MOV R66, R79 ;  /* 0x0000004f00427202 */ /* 0x000fe40000000f00 */
[----:B------:R-:W-:Y:S02]  /*d180*/  MOV R82, 0x1f ;  /* 0x0000001f00527802 */ /* 0x000fe40000000f00 */
[----:B------:R-:W-:-:S02]  /*d190*/  MOV R85, 0xffffffff ;  /* 0xffffffff00557802 */ /* 0x000fc40000000f00 */
[----:B------:R-:W-:Y:S02]  /*d1a0*/  MOV R60, 0xd1c0 ;  /* 0x0000d1c0003c7802 */ /* 0x000fe40000000f00 */
[----:B01----:R-:W-:Y:S05]  /*d1b0*/  CALL.REL.NOINC `($__internal_75_$__cuda_sm70_shflsync_down) ;  /* 0x00000e1000007944 */ /* 0x003fea0003c00000 */
[----:B0-----:R-:W-:Y:S01]  /*d1c0*/  HFMA2.MMA R67, -RZ, RZ, 0, 5.9604644775390625e-08 ;  /* 0x00000001ff437435 */ /* 0x001fe200000001ff */
[----:B-1----:R-:W-:Y:S02]  /*d1d0*/  MOV R63, R82 ;  /* 0x00000052003f7202 */ /* 0x002fe40000000f00 */
[----:B------:R-:W-:Y:S02]  /*d1e0*/  MOV R66, R78 ;  /* 0x0000004e00427202 */ /* 0x000fe40000000f00 */
[----:B------:R-:W-:Y:S02]  /*d1f0*/  MOV R82, 0x1f ;  /* 0x0000001f00527802 */ /* 0x000fe40000000f00 */
[----:B------:R-:W-:Y:S02]  /*d200*/  MOV R85, 0xffffffff ;  /* 0xffffffff00557802 */ /* 0x000fe40000000f00 */
[----:B------:R-:W-:Y:S02]  /*d210*/  MOV R60, 0xd230 ;  /* 0x0000d230003c7802 */ /* 0x000fe40000000f00 */
[----:B------:R-:W-:Y:S05]  /*d220*/  CALL.REL.NOINC `($__internal_75_$__cuda_sm70_shflsync_down) ;  /* 0x00000da000007944 */ /* 0x000fea0003c00000 */
[----:B0-----:R-:W-:Y:S01]  /*d230*/  HFMA2.MMA R67, -RZ, RZ, 0, 5.9604644775390625e-08 ;  /* 0x00000001ff437435 */ /* 0x001fe200000001ff */
[----:B-1----:R-:W-:-:S02]  /*d240*/  MOV R64, R82 ;  /* 0x0000005200407202 */ /* 0x002fc40000000f00 */
[----:B------:R-:W-:Y:S02]  /*d250*/  MOV R66, R65 ;  /* 0x0000004100427202 */ /* 0x000fe40000000f00 */
[----:B------:R-:W-:Y:S02]  /*d260*/  MOV R82, 0x1f ;  /* 0x0000001f00527802 */ /* 0x000fe40000000f00 */
[----:B------:R-:W-:Y:S02]  /*d270*/  MOV R85, 0xffffffff ;  /* 0xffffffff00557802 */ /* 0x000fe40000000f00 */
[----:B------:R-:W-:Y:S02]  /*d280*/  MOV R60, 0xd2a0 ;  /* 0x0000d2a0003c7802 */ /* 0x000fe40000000f00 */
[----:B------:R-:W-:Y:S05]  /*d290*/  CALL.REL.NOINC `($__internal_75_$__cuda_sm70_shflsync_down) ;  /* 0x00000d3000007944 */ /* 0x000fea0003c00000 */
[----:B-1----:R-:W-:Y:S01]  /*d2a0*/  MOV R60, R82 ;  /* 0x00000052003c7202 */ /* 0x002fe20000000f00 */
[----:B0-----:R-:W-:Y:S05]  /*d2b0*/  BRA `(.L_x_3172) ;  /* 0xffff990000007947 */ /* 0x001fea000383ffff */
.L_x_3077:
[----:B------:R-:W-:Y:S01]  /*d2c0*/  HFMA2.MMA R67, -RZ, RZ, 0, 1.1920928955078125e-07 ;  /* 0x00000002ff437435 */ /* 0x000fe200000001ff */
[----:B------:R-:W-:Y:S02]  /*d2d0*/  MOV R66, R80 ;  /* 0x0000005000427202 */ /* 0x000fe40000000f00 */
[----:B------:R-:W-:-:S02]  /*d2e0*/  MOV R82, 0x1f ;  /* 0x0000001f00527802 */ /* 0x000fc40000000f00 */
[----:B------:R-:W-:Y:S02]  /*d2f0*/  MOV R85, 0xffffffff ;  /* 0xffffffff00557802 */ /* 0x000fe40000000f00 */
[----:B------:R-:W-:Y:S02]  /*d300*/  MOV R60, 0xd320 ;  /* 0x0000d320003c7802 */ /* 0x000fe40000000f00 */
[----:B-1234-:R-:W-:Y:S05]  /*d310*/  CALL.REL.NOINC `($__internal_75_$__cuda_sm70_shflsync_down) ;  /* 0x00000cb000007944 */ /* 0x01efea0003c00000 */
[----:B0-----:R-:W-:Y:S01]  /*d320*/  HFMA2.MMA R67, -RZ, RZ, 0, 1.1920928955078125e-07 ;  /* 0x00000002ff437435 */ /* 0x001fe200000001ff */
[----:B-1----:R-:W-:Y:S02]  /*d330*/  MOV R62, R82 ;  /* 0x00000052003e7202 */ /* 0x002fe40000000f00 */
[----:B------:R-:W-:Y:S02]  /*d340*/  MOV R66, R79 ;  /* 0x0000004f00427202 */ /* 0x000fe40000000f00 */
[----:B------:R-:W-:Y:S02]  /*d350*/  MOV R82, 0x1f ;  /* 0x0000001f00527802 */ /* 0x000fe40000000f00 */
[----:B------:R-:W-:Y:S02]  /*d360*/  MOV R85, 0xffffffff ;  /* 0xffffffff00557802 */ /* 0x000fe40000000f00 */
[----:B------:R-:W-:-:S02]  /*d370*/  MOV R60, 0xd390 ;  /* 0x0000d390003c7802 */ /* 0x000fc40000000f00 */
[----:B------:R-:W-:Y:S05]  /*d380*/  CALL.REL.NOINC `($__internal_75_$__cuda_sm70_shflsync_down) ;  /* 0x00000c4000007944 */ /* 0x000fea0003c00000 */
[----:B0-----:R-:W-:Y:S01]  /*d390*/  HFMA2.MMA R67, -RZ, RZ, 0, 1.1920928955078125e-07 ;  /* 0x00000002ff437435 */ /* 0x001fe200000001ff */
[----:B-1----:R-:W-:-:S02]  /*d3a0*/  MOV R63, R82 ;  /* 0x00000052003f7202 */ /* 0x002fc40000000f00 */
[----:B------:R-:W-:Y:S02]  /*d3b0*/  MOV R66, R78 ;  /* 0x0000004e00427202 */ /* 0x000fe40000000f00 */
[----:B------:R-:W-:Y:S02]  /*d3c0*/  MOV R82, 0x1f ;  /* 0x0000001f00527802 */ /* 0x000fe40000000f00 */
[----:B------:R-:W-:Y:S02]  /*d3d0*/  MOV R85, 0xffffffff ;  /* 0xffffffff00557802 */ /* 0x000fe40000000f00 */
[----:B------:R-:W-:Y:S02]  /*d3e0*/  MOV R60, 0xd400 ;  /* 0x0000d400003c7802 */ /* 0x000fe40000000f00 */
[----:B------:R-:W-:Y:S05]  /*d3f0*/  CALL.REL.NOINC `($__internal_75_$__cuda_sm70_shflsync_down) ;  /* 0x00000bd000007944 */ /* 0x000fea0003c00000 */
[----:B0-----:R-:W-:Y:S01]  /*d400*/  HFMA2.MMA R67, -RZ, RZ, 0, 1.1920928955078125e-07 ;  /* 0x00000002ff437435 */ /* 0x001fe200000001ff */
[----:B-1----:R-:W-:Y:S02]  /*d410*/  MOV R64, R82 ;  /* 0x0000005200407202 */ /* 0x002fe40000000f00 */
[----:B------:R-:W-:Y:S02]  /*d420*/  MOV R66, R65 ;  /* 0x0000004100427202 */ /* 0x000fe40000000f00 */
[----:B------:R-:W-:-:S02]  /*d430*/  MOV R82, 0x1f ;  /* 0x0000001f00527802 */ /* 0x000fc40000000f00 */
[----:B------:R-:W-:Y:S02]  /*d440*/  MOV R85, 0xffffffff ;  /* 0xffffffff00557802 */ /* 0x000fe40000000f00 */
[----:B------:R-:W-:Y:S02]  /*d450*/  MOV R60, 0xd470 ;  /* 0x0000d470003c7802 */ /* 0x000fe40000000f00 */
[----:B------:R-:W-:Y:S05]  /*d460*/  CALL.REL.NOINC `($__internal_75_$__cuda_sm70_shflsync_down) ;  /* 0x00000b6000007944 */ /* 0x000fea0003c00000 */
[----:B-1----:R-:W-:Y:S01]  /*d470*/  MOV R60, R82 ;  /* 0x00000052003c7202 */ /* 0x002fe20000000f00 */
[----:B0-----:R-:W-:Y:S05]  /*d480*/  BRA `(.L_x_3173) ;  /* 0xffff988000007947 */ /* 0x001fea000383ffff */
.L_x_3080:
[----:B------:R-:W-:Y:S01]  /*d490*/  HFMA2.MMA R67, -RZ, RZ, 0, 2.384185791015625e-07 ;  /* 0x00000004ff437435 */ /* 0x000fe200000001ff */
[----:B------:R-:W-:Y:S02]  /*d4a0*/  MOV R66, R80 ;  /* 0x0000005000427202 */ /* 0x000fe40000000f00 */
[----:B------:R-:W-:Y:S02]  /*d4b0*/  MOV R82, 0x1f ;  /* 0x0000001f00527802 */ /* 0x000fe40000000f00 */
[----:B------:R-:W-:Y:S02]  /*d4c0*/  MOV R85, 0xffffffff ;  /* 0xffffffff00557802 */ /* 0x000fe40000000f00 */
[----:B--2---:R-:W-:-:S02]  /*d4d0*/  MOV R60, 0xd4f0 ;  /* 0x0000d4f0003c7802 */ /* 0x004fc40000000f00 */
[----:B01-34-:R-:W-:Y:S05]  /*d4e0*/  CALL.REL.NOINC `($__internal_75_$__cuda_sm70_shflsync_down) ;  /* 0x00000ae000007944 */ /* 0x01bfea0003c00000 */
[----:B-1----:R-:W-:Y:S01]  /*d4f0*/  MOV R62, R82 ;  /* 0x00000052003e7202 */ /* 0x002fe20000000f00 */
[----:B0-----:R-:W-:Y:S05]  /*d500*/  BRA `(.L_x_3174) ;  /* 0xffff992000007947 */ /* 0x001fea000383ffff */
.L_x_3081:
[----:B------:R-:W-:Y:S01]  /*d510*/  HFMA2.MMA R67, -RZ, RZ, 0, 2.384185791015625e-07 ;  /* 0x00000004ff437435 */ /* 0x000fe200000001ff */
[----:B------:R-:W-:-:S02]  /*d520*/  MOV R66, R79 ;  /* 0x0000004f00427202 */ /* 0x000fc40000000f00 */
[----:B------:R-:W-:Y:S02]  /*d530*/  MOV R82, 0x1f ;  /* 0x0000001f00527802 */ /* 0x000fe40000000f00 */
[----:B------:R-:W-:Y:S02]  /*d540*/  MOV R85, 0xffffffff ;  /* 0xffffffff00557802 */ /* 0x000fe40000000f00 */
[----:B--2---:R-:W-:Y:S02]  /*d550*/  MOV R60, 0xd570 ;  /* 0x0000d570003c7802 */ /* 0x004fe40000000f00 */
[----:B01-34-:R-:W-:Y:S05]  /*d560*/  CALL.REL.NOINC `($__internal_75_$__cuda_sm70_shflsync_down) ;  /* 0x00000a6000007944 */ /* 0x01bfea0003c00000 */
[----:B0-----:R-:W-:Y:S01]  /*d570*/  HFMA2.MMA R67, -RZ, RZ, 0, 2.384185791015625e-07 ;  /* 0x00000004ff437435 */ /* 0x001fe200000001ff */
[----:B-1----:R-:W-:Y:S02]  /*d580*/  MOV R63, R82 ;  /* 0x00000052003f7202 */ /* 0x002fe40000000f00 */
[----:B------:R-:W-:Y:S02]  /*d590*/  MOV R66, R78 ;  /* 0x0000004e00427202 */ /* 0x000fe40000000f00 */
[----:B------:R-:W-:Y:S02]  /*d5a0*/  MOV R82, 0x1f ;  /* 0x0000001f00527802 */ /* 0x000fe40000000f00 */
[----:B------:R-:W-:-:S02]  /*d5b0*/  MOV R85, 0xffffffff ;  /* 0xffffffff00557802 */ /* 0x000fc40000000f00 */
[----:B------:R-:W-:Y:S02]  /*d5c0*/  MOV R60, 0xd5e0 ;  /* 0x0000d5e0003c7802 */ /* 0x000fe40000000f00 */
[----:B------:R-:W-:Y:S05]  /*d5d0*/  CALL.REL.NOINC `($__internal_75_$__cuda_sm70_shflsync_down) ;  /* 0x000009f000007944 */ /* 0x000fea0003c00000 */
[----:B0-----:R-:W-:Y:S01]  /*d5e0*/  HFMA2.MMA R67, -RZ, RZ, 0, 2.384185791015625e-07 ;  /* 0x00000004ff437435 */ /* 0x001fe200000001ff */
[----:B-1----:R-:W-:Y:S02]  /*d5f0*/  MOV R64, R82 ;  /* 0x0000005200407202 */ /* 0x002fe40000000f00 */
[----:B------:R-:W-:Y:S02]  /*d600*/  MOV R66, R65 ;  /* 0x0000004100427202 */ /* 0x000fe40000000f00 */
[----:B------:R-:W-:Y:S02]  /*d610*/  MOV R82, 0x1f ;  /* 0x0000001f00527802 */ /* 0x000fe40000000f00 */
[----:B------:R-:W-:Y:S02]  /*d620*/  MOV R85, 0xffffffff ;  /* 0xffffffff00557802 */ /* 0x000fe40000000f00 */
[----:B------:R-:W-:Y:S02]  /*d630*/  MOV R60, 0xd650 ;  /* 0x0000d650003c7802 */ /* 0x000fe40000000f00 */
[----:B------:R-:W-:Y:S05]  /*d640*/  CALL.REL.NOINC `($__internal_75_$__cuda_sm70_shflsync_down) ;  /* 0x0000098000007944 */ /* 0x000fea0003c00000 */
[----:B-1----:R-:W-:Y:S01]  /*d650*/  MOV R60, R82 ;  /* 0x00000052003c7202 */ /* 0x002fe20000000f00 */
[----:B0-----:R-:W-:Y:S05]  /*d660*/  BRA `(.L_x_3175) ;  /* 0xffff980000007947 */ /* 0x001fea000383ffff */
.L_x_3084:
[----:B------:R-:W-:Y:S01]  /*d670*/  HFMA2.MMA R67, -RZ, RZ, 0, 4.76837158203125e-07 ;  /* 0x00000008ff437435 */ /* 0x000fe200000001ff */
[----:B------:R-:W-:-:S02]  /*d680*/  MOV R66, R80 ;  /* 0x0000005000427202 */ /* 0x000fc40000000f00 */
[----:B------:R-:W-:Y:S02]  /*d690*/  MOV R82, 0x1f ;  /* 0x0000001f00527802 */ /* 0x000fe40000000f00 */
[----:B------:R-:W-:Y:S02]  /*d6a0*/  MOV R85, 0xffffffff ;  /* 0xffffffff00557802 */ /* 0x000fe40000000f00 */
[----:B--2---:R-:W-:Y:S02]  /*d6b0*/  MOV R60, 0xd6d0 ;  /* 0x0000d6d0003c7802 */ /* 0x004fe40000000f00 */
[----:B01-34-:R-:W-:Y:S05]  /*d6c0*/  CALL.REL.NOINC `($__internal_75_$__cuda_sm70_shflsync_down) ;  /* 0x0000090000007944 */ /* 0x01bfea0003c00000 */
[----:B0-----:R-:W-:Y:S01]  /*d6d0*/  HFMA2.MMA R67, -RZ, RZ, 0, 4.76837158203125e-07 ;  /* 0x00000008ff437435 */ /* 0x001fe200000001ff */
[----:B-1----:R-:W-:Y:S02]  /*d6e0*/  MOV R62, R82 ;  /* 0x00000052003e7202 */ /* 0x002fe40000000f00 */
[----:B------:R-:W-:Y:S02]  /*d6f0*/  MOV R66, R79 ;  /* 0x0000004f00427202 */ /* 0x000fe40000000f00 */
[----:B------:R-:W-:Y:S02]  /*d700*/  MOV R82, 0x1f ;  /* 0x0000001f00527802 */ /* 0x000fe40000000f00 */
[----:B------:R-:W-:-:S02]  /*d710*/  MOV R85, 0xffffffff ;  /* 0xffffffff00557802 */ /* 0x000fc40000000f00 */
[----:B------:R-:W-:Y:S02]  /*d720*/  MOV R60, 0xd740 ;  /* 0x0000d740003c7802 */ /* 0x000fe40000000f00 */
[----:B------:R-:W-:Y:S05]  /*d730*/  CALL.REL.NOINC `($__internal_75_$__cuda_sm70_shflsync_down) ;  /* 0x0000089000007944 */ /* 0x000fea0003c00000 */
[----:B0-----:R-:W-:Y:S01]  /*d740*/  HFMA2.MMA R67, -RZ, RZ, 0, 4.76837158203125e-07 ;  /* 0x00000008ff437435 */ /* 0x001fe200000001ff */
[----:B-1----:R-:W-:Y:S02]  /*d750*/  MOV R63, R82 ;  /* 0x00000052003f7202 */ /* 0x002fe40000000f00 */
[----:B------:R-:W-:Y:S02]  /*d760*/  MOV R66, R78 ;  /* 0x0000004e00427202 */ /* 0x000fe40000000f00 */
[----:B------:R-:W-:Y:S02]  /*d770*/  MOV R82, 0x1f ;  /* 0x0000001f00527802 */ /* 0x000fe40000000f00 */
[----:B------:R-:W-:Y:S02]  /*d780*/  MOV R85, 0xffffffff ;  /* 0xffffffff00557802 */ /* 0x000fe40000000f00 */
[----:B------:R-:W-:Y:S02]  /*d790*/  MOV R60, 0xd7b0 ;  /* 0x0000d7b0003c7802 */ /* 0x000fe40000000f00 */
[----:B------:R-:W-:Y:S05]  /*d7a0*/  CALL.REL.NOINC `($__internal_75_$__cuda_sm70_shflsync_down) ;  /* 0x0000082000007944 */ /* 0x000fea0003c00000 */
[----:B0-----:R-:W-:Y:S01]  /*d7b0*/  HFMA2.MMA R67, -RZ, RZ, 0, 4.76837158203125e-07 ;  /* 0x00000008ff437435 */ /* 0x001fe200000001ff */
        /* <DEDUP_REMOVED lines=8> */
.L_x_3087:
[----:B------:R-:W-:Y:S01]  /*d840*/  HFMA2.MMA R67, -RZ, RZ, 0, 9.5367431640625e-07 ;  /* 0x00000010ff437435 */ /* 0x000fe200000001ff */
[----:B------:R-:W-:Y:S02]  /*d850*/  MOV R66, R80 ;  /* 0x0000005000427202 */ /* 0x000fe40000000f00 */
[----:B------:R-:W-:-:S02]  /*d860*/  MOV R82, 0x1f ;  /* 0x0000001f00527802 */ /* 0x000fc40000000f00 */
[----:B------:R-:W-:Y:S02]  /*d870*/  MOV R85, 0xffffffff ;  /* 0xffffffff00557802 */ /* 0x000fe40000000f00 */
[----:B--2---:R-:W-:Y:S02]  /*d880*/  MOV R60, 0xd8a0 ;  /* 0x0000d8a0003c7802 */ /* 0x004fe40000000f00 */
[----:B01-34-:R-:W-:Y:S05]  /*d890*/  CALL.REL.NOINC `($__internal_75_$__cuda_sm70_shflsync_down) ;  /* 0x0000073000007944 */ /* 0x01bfea0003c00000 */
[----:B-1----:R-:W-:Y:S01]  /*d8a0*/  MOV R62, R82 ;  /* 0x00000052003e7202 */ /* 0x002fe20000000f00 */
[----:B0-----:R-:W-:Y:S05]  /*d8b0*/  BRA `(.L_x_3177) ;  /* 0xffff982000007947 */ /* 0x001fea000383ffff */
.L_x_3088:
[----:B------:R-:W-:Y:S01]  /*d8c0*/  HFMA2.MMA R67, -RZ, RZ, 0, 9.5367431640625e-07 ;  /* 0x00000010ff437435 */ /* 0x000fe200000001ff */
[----:B------:R-:W-:Y:S02]  /*d8d0*/  MOV R66, R79 ;  /* 0x0000004f00427202 */ /* 0x000fe40000000f00 */
[----:B------:R-:W-:Y:S02]  /*d8e0*/  MOV R82, 0x1f ;  /* 0x0000001f00527802 */ /* 0x000fe40000000f00 */
[----:B------:R-:W-:Y:S02]  /*d8f0*/  MOV R85, 0xffffffff ;  /* 0xffffffff00557802 */ /* 0x000fe40000000f00 */
[----:B--2---:R-:W-:-:S02]  /*d900*/  MOV R60, 0xd920 ;  /* 0x0000d920003c7802 */ /* 0x004fc40000000f00 */
[----:B01-34-:R-:W-:Y:S05]  /*d910*/  CALL.REL.NOINC `($__internal_75_$__cuda_sm70_shflsync_down) ;  /* 0x000006b000007944 */ /* 0x01bfea0003c00000 */
[----:B0-----:R-:W-:Y:S01]  /*d920*/  HFMA2.MMA R67, -RZ, RZ, 0, 9.5367431640625e-07 ;  /* 0x00000010ff437435 */ /* 0x001fe200000001ff */
[----:B-1----:R-:W-:-:S02]  /*d930*/  MOV R63, R82 ;  /* 0x00000052003f7202 */ /* 0x002fc40000000f00 */
[----:B------:R-:W-:Y:S02]  /*d940*/  MOV R66, R78 ;  /* 0x0000004e00427202 */ /* 0x000fe40000000f00 */
[----:B------:R-:W-:Y:S02]  /*d950*/  MOV R82, 0x1f ;  /* 0x0000001f00527802 */ /* 0x000fe40000000f00 */
[----:B------:R-:W-:Y:S02]  /*d960*/  MOV R85, 0xffffffff ;  /* 0xffffffff00557802 */ /* 0x000fe40000000f00 */
[----:B------:R-:W-:Y:S02]  /*d970*/  MOV R60, 0xd990 ;  /* 0x0000d990003c7802 */ /* 0x000fe40000000f00 */
[----:B------:R-:W-:Y:S05]  /*d980*/  CALL.REL.NOINC `($__internal_75_$__cuda_sm70_shflsync_down) ;  /* 0x0000064000007944 */ /* 0x000fea0003c00000 */
[----:B0-----:R-:W-:Y:S01]  /*d990*/  HFMA2.MMA R67, -RZ, RZ, 0, 9.5367431640625e-07 ;  /* 0x00000010ff437435 */ /* 0x001fe200000001ff */
        /* <DEDUP_REMOVED lines=8> */
.L_x_3091:
[----:B---3--:R-:W-:Y:S01]  /*da20*/  HFMA2.MMA R63, -RZ, RZ, 0, 0 ;  /* 0x00000000ff3f7435 */ /* 0x008fe200000001ff */
[----:B----4-:R-:W-:Y:S02]  /*da30*/  MOV R64, R80 ;  /* 0x0000005000407202 */ /* 0x010fe40000000f00 */
[----:B------:R-:W-:Y:S02]  /*da40*/  MOV R61, 0x1f ;  /* 0x0000001f003d7802 */ /* 0x000fe40000000f00 */
[----:B--2---:R-:W-:Y:S02]  /*da50*/  MOV R60, 0xffffffff ;  /* 0xffffffff003c7802 */ /* 0x004fe40000000f00 */
[----:B0-----:R-:W-:-:S02]  /*da60*/  MOV R62, 0xda80 ;  /* 0x0000da80003e7802 */ /* 0x001fc40000000f00 */
[----:B-1----:R-:W-:Y:S05]  /*da70*/  CALL.REL.NOINC `($__internal_76_$__cuda_sm70_shflsync_idx_p) ;  /* 0x0000059000007944 */ /* 0x002fea0003c00000 */
        /* <DEDUP_REMOVED lines=21> */
[----:B------:R-:W-:Y:S01]  /*dbd0*/  HFMA2.MMA R67, -RZ, RZ, 0, 5.9604644775390625e-08 ;  /* 0x00000001ff437435 */ /* 0x000fe200000001ff */
[----:B-1----:R-:W-:-:S02]  /*dbe0*/  MOV R240, R61 ;  /* 0x0000003d00f07202 */ /* 0x002fc40000000f00 */
[----:B------:R-:W-:Y:S02]  /*dbf0*/  MOV R66, R80 ;  /* 0x0000005000427202 */ /* 0x000fe40000000f00 */
[----:B------:R-:W-:Y:S02]  /*dc00*/  MOV R82, 0x1f ;  /* 0x0000001f00527802 */ /* 0x000fe40000000f00 */
[----:B------:R-:W-:Y:S02]  /*dc10*/  MOV R85, 0xffffffff ;  /* 0xffffffff00557802 */ /* 0x000fe40000000f00 */
[----:B0-----:R-:W-:Y:S02]  /*dc20*/  MOV R60, 0xdc40 ;  /* 0x0000dc40003c7802 */ /* 0x001fe40000000f00 */
[----:B------:R-:W-:Y:S05]  /*dc30*/  CALL.REL.NOINC `($__internal_75_$__cuda_sm70_shflsync_down) ;  /* 0x0000039000007944 */ /* 0x000fea0003c00000 */
[----:B0-----:R-:W-:Y:S01]  /*dc40*/  HFMA2.MMA R67, -RZ, RZ, 0, 5.9604644775390625e-08 ;  /* 0x00000001ff437435 */ /* 0x001fe200000001ff */
[----:B-1----:R-:W-:Y:S02]  /*dc50*/  MOV R77, R82 ;  /* 0x00000052004d7202 */ /* 0x002fe40000000f00 */
[----:B------:R-:W-:Y:S02]  /*dc60*/  MOV R66, R79 ;  /* 0x0000004f00427202 */ /* 0x000fe40000000f00 */
[----:B------:R-:W-:-:S02]  /*dc70*/  MOV R82, 0x1f ;  /* 0x0000001f00527802 */ /* 0x000fc40000000f00 */
[----:B------:R-:W-:Y:S02]  /*dc80*/  MOV R85, 0xffffffff ;  /* 0xffffffff00557802 */ /* 0x000fe40000000f00 */
[----:B------:R-:W-:Y:S02]  /*dc90*/  MOV R60, 0xdcb0 ;  /* 0x0000dcb0003c7802 */ /* 0x000fe40000000f00 */
[----:B------:R-:W-:Y:S05]  /*dca0*/  CALL.REL.NOINC `($__internal_75_$__cuda_sm70_shflsync_down) ;  /* 0x0000032000007944 */ /* 0x000fea0003c00000 */
[----:B0-----:R-:W-:Y:S01]  /*dcb0*/  HFMA2.MMA R67, -RZ, RZ, 0, 5.9604644775390625e-08 ;  /* 0x00000001ff437435 */ /* 0x001fe200000001ff */
[----:B-1----:R-:W-:Y:S02]  /*dcc0*/  MOV R81, R82 ;  /* 0x0000005200517202 */ /* 0x002fe40000000f00 */
[----:B------:R-:W-:Y:S02]  /*dcd0*/  MOV R66, R78 ;  /* 0x0000004e00427202 */ /* 0x000fe40000000f00 */
[----:B------:R-:W-:Y:S02]  /*dce0*/  MOV R82, 0x1f ;  /* 0x0000001f00527802 */ /* 0x000fe40000000f00 */
[----:B------:R-:W-:Y:S02]  /*dcf0*/  MOV R85, 0xffffffff ;  /* 0xffffffff00557802 */ /* 0x000fe40000000f00 */
[----:B------:R-:W-:-:S02]  /*dd00*/  MOV R60, 0xdd20 ;  /* 0x0000dd20003c7802 */ /* 0x000fc40000000f00 */
        /* <DEDUP_REMOVED lines=8> */
[C---:B------:R-:W-:Y:S01]  /*dd90*/  FMUL.FTZ R227, R56.reuse, R239 ;  /* 0x000000ef38e37220 */ /* 0x040fe20000410000 */
[----:B------:R-:W-:Y:S01]  /*dda0*/  MOV R64, R56 ;  /* 0x0000003800407202 */ /* 0x000fe20000000f00 */
[-C--:B------:R-:W-:Y:S01]  /*ddb0*/  FMUL.FTZ R238, R56, R83.reuse ;  /* 0x0000005338ee7220 */ /* 0x080fe20000410000 */
[----:B------:R-:W-:Y:S01]  /*ddc0*/  HFMA2.MMA R63, -RZ, RZ, 0, 0 ;  /* 0x00000000ff3f7435 */ /* 0x000fe200000001ff */
[-C--:B------:R-:W-:Y:S01]  /*ddd0*/  FMUL.FTZ R229, R59, R83.reuse ;  /* 0x000000533be57220 */ /* 0x080fe20000410000 */
[----:B------:R-:W-:Y:S01]  /*dde0*/  MOV R61, 0x1f ;  /* 0x0000001f003d7802 */ /* 0x000fe20000000f00 */
[CC--:B------:R-:W-:Y:S01]  /*ddf0*/  FMUL.FTZ R56, R58.reuse, R83.reuse ;  /* 0x000000533a387220 */ /* 0x0c0fe20000410000 */
[----:B------:R-:W-:Y:S01]  /*de00*/  MOV R60, 0xffffffff ;  /* 0xffffffff003c7802 */ /* 0x000fe20000000f00 */
[----:B------:R-:W-:Y:S01]  /*de10*/  FMUL.FTZ R244, R57, R83 ;  /* 0x0000005339f47220 */ /* 0x000fe20000410000 */
[----:B------:R-:W-:Y:S01]  /*de20*/  MOV R62, 0xde60 ;  /* 0x0000de60003e7802 */ /* 0x000fe20000000f00 */
[----:B------:R-:W-:-:S02]  /*de30*/  FFMA.FTZ R229, R58, R239, -R229 ;  /* 0x000000ef3ae57223 */ /* 0x000fc400000108e5 */
[----:B------:R-:W-:Y:S02]  /*de40*/  FFMA.FTZ R237, R59, R239, R56 ;  /* 0x000000ef3bed7223 */ /* 0x000fe40000010038 */
[----:B01----:R-:W-:Y:S05]  /*de50*/  CALL.REL.NOINC `($__internal_76_$__cuda_sm70_shflsync_idx_p) ;  /* 0x000001b000007944 */ /* 0x003fea0003c00000 */
[----:B0-----:R-:W-:Y:S01]  /*de60*/  HFMA2.MMA R63, -RZ, RZ, 0, 0 ;  /* 0x00000000ff3f7435 */ /* 0x001fe200000001ff */
[----:B-1----:R-:W-:Y:S02]  /*de70*/  MOV R84, R61 ;  /* 0x0000003d00547202 */ /* 0x002fe40000000f00 */
[----:B------:R-:W-:Y:S02]  /*de80*/  MOV R64, R57 ;  /* 0x0000003900407202 */ /* 0x000fe40000000f00 */
[----:B------:R-:W-:Y:S02]  /*de90*/  MOV R61, 0x1f ;  /* 0x0000001f003d7802 */ /* 0x000fe40000000f00 */
[----:B------:R-:W-:Y:S02]  /*dea0*/  MOV R60, 0xffffffff ;  /* 0xffffffff003c7802 */ /* 0x000fe40000000f00 */
[----:B------:R-:W-:Y:S02]  /*deb0*/  MOV R62, 0xded0 ;  /* 0x0000ded0003e7802 */ /* 0x000fe40000000f00 */
        /* <DEDUP_REMOVED lines=15> */
[----:B-1----:R-:W-:Y:S01]  /*dfb0*/  MOV R87, R61 ;  /* 0x0000003d00577202 */ /* 0x002fe20000000f00 */
[----:B0-----:R-:W-:Y:S05]  /*dfc0*/  BRA `(.L_x_3179) ;  /* 0xffff937000007947 */ /* 0x001fea000383ffff */
        .weak           $__internal_75_$__cuda_sm70_shflsync_down
        .type           $__internal_75_$__cuda_sm70_shflsync_down,@function
        .size           $__internal_75_$__cuda_sm70_shflsync_down,($__internal_76_$__cuda_sm70_shflsync_idx_p - $__internal_75_$__cuda_sm70_shflsync_down)
$__internal_75_$__cuda_sm70_shflsync_down:
[----:B------:R-:W-:Y:S01]  /*dfd0*/  HFMA2.MMA R61, -RZ, RZ, 0, 0 ;  /* 0x00000000ff3d7435 */ /* 0x000fe200000001ff */
[----:B------:R-:W-:Y:S04]  /*dfe0*/  WARPSYNC R85 ;  /* 0x0000005500007348 */ /* 0x000fe80003800000 */
[----:B------:R0:W1:Y:S01]  /*dff0*/  SHFL.DOWN PT, R82, R66, R67, R82 ;  /* 0x0800004342527389 */ /* 0x00006200000e0052 */
[----:B------:R-:W-:Y:S05]  /*e000*/  RET.REL.NODEC R60 `(_Z25selective_scan_bwd_kernelI32Selective_Scan_bwd_kernel_traitsILi128ELi16ELb1ELb1ELb0ELb0ELb1EN3c104HalfENS1_7complexIfEEEEv12SSMParamsBwd) ;  /* 0xffff1ff03c007950 */ /* 0x000fea0003c3ffff */
        .weak           $__internal_76_$__cuda_sm70_shflsync_idx_p
        .type           $__internal_76_$__cuda_sm70_shflsync_idx_p,@function
        .size           $__internal_76_$__cuda_sm70_shflsync_idx_p,($__internal_77_$__cuda_sm70_shflsync_up - $__internal_76_$__cuda_sm70_shflsync_idx_p)
$__internal_76_$__cuda_sm70_shflsync_idx_p:
[----:B------:R-:W-:Y:S01]  /*e010*/  HFMA2.MMA R67, -RZ, RZ, 0, 0 ;  /* 0x00000000ff437435 */ /* 0x000fe200000001ff */
[----:B------:R-:W-:Y:S01]  /*e020*/  MOV R66, R62 ;  /* 0x0000003e00427202 */ /* 0x000fe20000000f00 */
[----:B------:R-:W-:Y:S04]  /*e030*/  WARPSYNC R60 ;  /* 0x0000003c00007348 */ /* 0x000fe80003800000 */
[----:B------:R0:W1:Y:S01]  /*e040*/  SHFL.IDX PT, R61, R64, R63, R61 ;  /* 0x0000003f403d7389 */ /* 0x00006200000e003d */
[----:B------:R-:W-:Y:S05]  /*e050*/  RET.REL.NODEC R66 `(_Z25selective_scan_bwd_kernelI32Selective_Scan_bwd_kernel_traitsILi128ELi16ELb1ELb1ELb0ELb0ELb1EN3c104HalfENS1_7complexIfEEEEv12SSMParamsBwd) ;  /* 0xffff1fa042007950 */ /* 0x000fea0003c3ffff */
        .weak           $__internal_77_$__cuda_sm70_shflsync_up
        .type           $__internal_77_$__cuda_sm70_shflsync_up,@function
        .size           $__internal_77_$__cuda_sm70_shflsync_up,(.L_x_14509 - $__internal_77_$__cuda_sm70_shflsync_up)
$__internal_77_$__cuda_sm70_shflsync_up:
[----:B------:R-:W-:Y:S01]  /*e060*/  MOV R61, 0x0 ;  /* 0x00000000003d7802 */ /* 0x000fe20000000f00 */
[----:B------:R-:W-:Y:S04]  /*e070*/  WARPSYNC R63 ;  /* 0x0000003f00007348 */ /* 0x000fe80003800000 */
[----:B------:R0:W1:Y:S01]  /*e080*/  SHFL.UP PT, R63, R67, R66, R64 ;  /* 0x04000042433f7389 */ /* 0x00006200000e0040 */
[----:B------:R-:W-:Y:S05]  /*e090*/  RET.REL.NODEC R60 `(_Z25selective_scan_bwd_kernelI32Selective_Scan_bwd_kernel_traitsILi128ELi16ELb1ELb1ELb0ELb0ELb1EN3c104HalfENS1_7complexIfEEEEv12SSMParamsBwd) ;  /* 0xffff1f603c007950 */ /* 0x000fea0003c3ffff */
.L_x_3180:
        /* <DEDUP_REMOVED lines=14> */
.L_x_14509:


//--------------------- .text._Z25selective_scan_bwd_kernelI32Selective_Scan_bwd_kernel_traitsILi128ELi16ELb1ELb1ELb0ELb1ELb0EN3c104HalfENS1_7complexIfEEEEv12SSMParamsBwd --------------------------
	.section	.text._Z25selective_scan_bwd_kernelI32Selective_Scan_bwd_kernel_traitsILi128ELi16ELb1ELb1ELb0ELb1ELb0EN3c104HalfENS1_7complexIfEEEEv12SSMParamsBwd,"ax",@progbits
	.sectioninfo	@"SHI_REGISTERS=249"
	.align	128
        .global         _Z25selective_scan_bwd_kernelI32Selective_Scan_bwd_kernel_traitsILi128ELi16ELb1ELb1ELb0ELb1ELb0EN3c104HalfENS1_7complexIfEEEEv12SSMParamsBwd
        .type           _Z25selective_scan_bwd_kernelI32Selective_Scan_bwd_kernel_traitsILi128ELi16ELb1ELb1ELb0ELb1ELb0EN3c104HalfENS1_7complexIfEEEEv12SSMParamsBwd,@function
        .size           _Z25selective_scan_bwd_kernelI32Selective_Scan_bwd_kernel_traitsILi128ELi16ELb1ELb1ELb0ELb1ELb0EN3c104HalfENS1_7complexIfEEEEv12SSMParamsBwd,(.L_x_14512 - _Z25selective_scan_bwd_kernelI32Selective_Scan_bwd_kernel_traitsILi128ELi16ELb1ELb1ELb0ELb1ELb0EN3c104HalfENS1_7complexIfEEEEv12SSMParamsBwd)
        .other          _Z25selective_scan_bwd_kernelI32Selective_Scan_bwd_kernel_traitsILi128ELi16ELb1ELb1ELb0ELb1ELb0EN3c104HalfENS1_7complexIfEEEEv12SSMParamsBwd,@"STO_CUDA_ENTRY STV_DEFAULT"
_Z25selective_scan_bwd_kernelI32Selective_Scan_bwd_kernel_traitsILi128ELi16ELb1ELb1ELb0ELb1ELb0EN3c104HalfENS1_7complexIfEEEEv12SSMParamsBwd:
.text._Z25selective_scan_bwd_kernelI32Selective_Scan_bwd_kernel_traitsILi128ELi16ELb1ELb1ELb0ELb1ELb0EN3c104HalfENS1_7complexIfEEEEv12SSMParamsBwd:
        /* <DEDUP_REMOVED lines=167> */
.L_x_3316:
        /* <DEDUP_REMOVED lines=29> */
[----:B------:R-:W-:Y:S04]  /*0c40*/  LDS.128 R4, [R10.X16+0x10] ;  /* 0x000010000a047984 */ /* 0x000fe8000000cc00 */
[----:B------:R-:W-:Y:S06]  /*0c50*/  BAR.SYNC.DEFER_BLOCKING 0x0 ;  /* 0x0000000000007b1d */ /* 0x000fec0000010000 */
[----:B------:R4:W5:Y:S04]  /*0c60*/  LDG.E.128 R32, [R2.64] ;  /* 0x0000002002207981 */ /* 0x000968000c1e1d00 */
[----:B--2---:R4:W2:Y:S01]  /*0c70*/  LDG.E.128 R36, [R2.64+0x200] ;  /* 0x0002002002247981 */ /* 0x0048a2000c1e1d00 */
[--C-:B0-----:R-:W-:Y:S01]  /*0c80*/  HADD2.F32 R0, -RZ, R60.reuse.H0_H0 ;  /* 0x2000003cff007230 */ /* 0x101fe20000004100 */
[----:B------:R-:W-:Y:S01]  /*0c90*/  BSSY B0, `(.L_x_3182) ;  /* 0x0000056000007945 */ /* 0x000fe20003800000 */
[----:B------:R-:W-:-:S02]  /*0ca0*/  HADD2.F32 R8, -RZ, R60.H1_H1 ;  /* 0x3000003cff087230 */ /* 0x000fc40000004100 */
[--C-:B------:R-:W-:Y:S02]  /*0cb0*/  HADD2.F32 R9, -RZ, R61.reuse.H0_H0 ;  /* 0x2000003dff097230 */ /* 0x100fe40000004100 */
[----:B---3--:R-:W-:Y:S02]  /*0cc0*/  HADD2.F32 R95, -RZ, R28.H0_H0 ;  /* 0x2000001cff5f7230 */ /* 0x008fe40000004100 */
[----:B------:R-:W-:Y:S02]  /*0cd0*/  HADD2.F32 R18, -RZ, R62.H0_H0 ;  /* 0x2000003eff127230 */ /* 0x000fe40000004100 */
[----:B----4-:R-:W-:Y:S01]  /*0ce0*/  HADD2.F32 R2, -RZ, R61.H1_H1 ;  /* 0x3000003dff027230 */ /* 0x010fe20000004100 */
[----:B------:R-:W-:Y:S01]  /*0cf0*/  FADD.FTZ R95, R95, UR5 ;  /* 0x000000055f5f7e21 */ /* 0x000fe20008010000 */
[----:B------:R-:W-:Y:S02]  /*0d00*/  HADD2.F32 R93, -RZ, R29.H0_H0 ;  /* 0x2000001dff5d7230 */ /* 0x000fe40000004100 */
[----:B------:R-:W-:-:S02]  /*0d10*/  HADD2.F32 R91, -RZ, R30.H0_H0 ;  /* 0x2000001eff5b7230 */ /* 0x000fc40000004100 */
[----:B------:R-:W-:Y:S01]  /*0d20*/  FSETP.GTU.FTZ.AND P4, PT, R95, 20, PT ;  /* 0x41a000005f00780b */ /* 0x000fe20003f9c000 */
[----:B------:R-:W-:Y:S01]  /*0d30*/  HADD2.F32 R28, -RZ, R28.H1_H1 ;  /* 0x3000001cff1c7230 */ /* 0x000fe20000004100 */
[----:B------:R-:W-:Y:S01]  /*0d40*/  FADD.FTZ R93, R93, UR5 ;  /* 0x000000055d5d7e21 */ /* 0x000fe20008010000 */
[----:B------:R-:W-:Y:S01]  /*0d50*/  HADD2.F32 R29, -RZ, R29.H1_H1 ;  /* 0x3000001dff1d7230 */ /* 0x000fe20000004100 */
[----:B------:R-:W-:Y:S01]  /*0d60*/  FADD.FTZ R91, R91, UR5 ;  /* 0x000000055b5b7e21 */ /* 0x000fe20008010000 */
[----:B------:R-:W-:Y:S01]  /*0d70*/  HADD2.F32 R30, -RZ, R30.H1_H1 ;  /* 0x3000001eff1e7230 */ /* 0x000fe20000004100 */
[----:B------:R-:W-:Y:S01]  /*0d80*/  FADD.FTZ R96, R28, UR5 ;  /* 0x000000051c607e21 */ /* 0x000fe20008010000 */
[----:B------:R-:W-:Y:S01]  /*0d90*/  HADD2.F32 R19, -RZ, R63.H0_H0 ;  /* 0x2000003fff137230 */ /* 0x000fe20000004100 */
[----:B------:R-:W-:Y:S01]  /*0da0*/  FADD.FTZ R94, R29, UR5 ;  /* 0x000000051d5e7e21 */ /* 0x000fe20008010000 */
[--C-:B------:R-:W-:Y:S01]  /*0db0*/  HADD2.F32 R89, -RZ, R31.reuse.H0_H0 ;  /* 0x2000001fff597230 */ /* 0x100fe20000004100 */
[----:B------:R-:W-:Y:S01]  /*0dc0*/  FADD.FTZ R92, R30, UR5 ;  /* 0x000000051e5c7e21 */ /* 0x000fe20008010000 */
[----:B------:R-:W-:Y:S01]  /*0dd0*/  FSETP.GTU.FTZ.AND P3, PT, R96, 20, PT ;  /* 0x41a000006000780b */ /* 0x000fe20003f7c000 */
[----:B------:R-:W-:Y:S01]  /*0de0*/  HADD2.F32 R31, -RZ, R31.H1_H1 ;  /* 0x3000001fff1f7230 */ /* 0x000fe20000004100 */
[----:B------:R-:W-:Y:S01]  /*0df0*/  FSETP.GTU.FTZ.AND P2, PT, R93, 20, PT ;  /* 0x41a000005d00780b */ /* 0x000fe20003f5c000 */
[----:B------:R-:W-:Y:S01]  /*0e00*/  FADD.FTZ R89, R89, UR5 ;  /* 0x0000000559597e21 */ /* 0x000fe20008010000 */
[----:B------:R-:W-:-:S02]  /*0e10*/  FSETP.GTU.FTZ.AND P1, PT, R94, 20, PT ;  /* 0x41a000005e00780b */ /* 0x000fc40003f3c000 */
[----:B------:R-:W-:Y:S02]  /*0e20*/  FSETP.GTU.FTZ.AND P0, PT, R91, 20, PT ;  /* 0x41a000005b00780b */ /* 0x000fe40003f1c000 */
[----:B------:R-:W-:Y:S01]  /*0e30*/  FSETP.GTU.FTZ.AND P6, PT, R92, 20, PT ;  /* 0x41a000005c00780b */ /* 0x000fe20003fdc000 */
[----:B-----5:R-:W-:Y:S04]  /*0e40*/  STS.128 [R97.X16], R32 ;  /* 0x0000002061007388 */ /* 0x020fe8000000cc00 */
[----:B--2---:R-:W-:Y:S01]  /*0e50*/  STS.128 [R97.X16+0x200], R36 ;  /* 0x0002002461007388 */ /* 0x004fe2000000cc00 */
[----:B------:R-:W-:-:S06]  /*0e60*/  NOP ;  /* 0x0000000000007918 */ /* 0x000fcc0000000000 */
[----:B------:R-:W0:Y:S02]  /*0e70*/  LDS.128 R20, [R10.X16] ;  /* 0x000000000a147984 */ /* 0x000e24000000cc00 */
[--C-:B0-----:R-:W-:Y:S02]  /*0e80*/  HADD2.F32 R16, -RZ, R20.reuse.H0_H0 ;  /* 0x20000014ff107230 */ /* 0x101fe40000004100 */
[----:B------:R-:W-:Y:S01]  /*0e90*/  HADD2.F32 R15, -RZ, R20.H1_H1 ;  /* 0x30000014ff0f7230 */ /* 0x000fe20000004100 */
[----:B------:R-:W-:Y:S01]  /*0ea0*/  MOV R20, c[0x0][0x16c] ;  /* 0x00005b0000147a02 */ /* 0x000fe20000000f00 */
[--C-:B------:R-:W-:Y:S01]  /*0eb0*/  HADD2.F32 R14, -RZ, R21.reuse.H0_H0 ;  /* 0x20000015ff0e7230 */ /* 0x100fe20000004100 */
[----:B------:R-:W-:Y:S01]  /*0ec0*/  FFMA.FTZ R0, R16, R0, R101 ;  /* 0x0000000010007223 */ /* 0x000fe20000010065 */
[----:B------:R-:W-:Y:S01]  /*0ed0*/  HADD2.F32 R13, -RZ, R21.H1_H1 ;  /* 0x30000015ff0d7230 */ /* 0x000fe20000004100 */
[----:B------:R-:W-:Y:S01]  /*0ee0*/  ISETP.GE.AND P5, PT, R20, 0x1, PT ;  /* 0x000000011400780c */ /* 0x000fe20003fa6270 */
[----:B------:R-:W-:Y:S01]  /*0ef0*/  HADD2.F32 R12, -RZ, R22.H0_H0 ;  /* 0x20000016ff0c7230 */ /* 0x000fe20000004100 */
[----:B------:R-:W-:Y:S01]  /*0f00*/  FFMA.FTZ R3, R15, R8, R0 ;  /* 0x000000080f037223 */ /* 0x000fe20000010000 */
[----:B------:R-:W-:-:S03]  /*0f10*/  HADD2.F32 R20, -RZ, R64.H0_H0 ;  /* 0x20000040ff147230 */ /* 0x000fc60000004100 */
        /* <DEDUP_REMOVED lines=8> */
[----:B------:R-:W-:Y:S02]  /*0fa0*/  HADD2.F32 R2, -RZ, R23.H1_H1 ;  /* 0x30000017ff027230 */ /* 0x000fe40000004100 */
[----:B------:R-:W-:Y:S01]  /*0fb0*/  HADD2.F32 R18, -RZ, R63.H1_H1 ;  /* 0x3000003fff127230 */ /* 0x000fe20000004100 */
        /* <DEDUP_REMOVED lines=35> */
.L_x_3183:
[----:B------:R-:W-:Y:S05]  /*11f0*/  BSYNC B0 ;  /* 0x0000000000007941 */ /* 0x000fea0003800000 */
.L_x_3182:
[----:B------:R-:W-:Y:S01]  /*1200*/  BSSY B0, `(.L_x_3184) ;  /* 0x0000027000007945 */ /* 0x000fe20003800000 */
[----:B------:R-:W-:Y:S01]  /*1210*/  FSETP.GTU.FTZ.AND P4, PT, R89, 20, PT ;  /* 0x41a000005900780b */ /* 0x000fe20003f9c000 */
[----:B------:R-:W-:Y:S01]  /*1220*/  FFMA.FTZ R20, R56, R20, R21 ;  /* 0x0000001438147223 */ /* 0x000fe20000010015 */
        /* <DEDUP_REMOVED lines=36> */
.L_x_3185:
[----:B------:R-:W-:Y:S05]  /*1470*/  BSYNC B0 ;  /* 0x0000000000007941 */ /* 0x000fea0003800000 */
.L_x_3184:
[----:B------:R-:W-:Y:S01]  /*1480*/  BSSY B0, `(.L_x_3186) ;  /* 0x0000027000007945 */ /* 0x000fe20003800000 */
[----:B------:R-:W-:Y:S01]  /*1490*/  FFMA.FTZ R19, R57, R19, R20 ;  /* 0x0000001339137223 */ /* 0x000fe20000010014 */
[----:B------:R-:W-:Y:S01]  /*14a0*/  HADD2.F32 R88, -RZ, R4.H1_H1 ;  /* 0x30000004ff587230 */ /* 0x000fe20000004100 */
        /* <DEDUP_REMOVED lines=36> */
.L_x_3187:
[----:B------:R-:W-:Y:S05]  /*16f0*/  BSYNC B0 ;  /* 0x0000000000007941 */ /* 0x000fea0003800000 */
.L_x_3186:
        /* <DEDUP_REMOVED lines=39> */
.L_x_3189:
[----:B------:R-:W-:Y:S05]  /*1970*/  BSYNC B0 ;  /* 0x0000000000007941 */ /* 0x000fea0003800000 */
.L_x_3188:
        /* <DEDUP_REMOVED lines=39> */
.L_x_3191:
[----:B------:R-:W-:Y:S05]  /*1bf0*/  BSYNC B0 ;  /* 0x0000000000007941 */ /* 0x000fea0003800000 */
.L_x_3190:
        /* <DEDUP_REMOVED lines=39> */
.L_x_3193:
[----:B------:R-:W-:Y:S05]  /*1e70*/  BSYNC B0 ;  /* 0x0000000000007941 */ /* 0x000fea0003800000 */
.L_x_3192:
        /* <DEDUP_REMOVED lines=39> */
.L_x_3195:
[----:B------:R-:W-:Y:S05]  /*20f0*/  BSYNC B0 ;  /* 0x0000000000007941 */ /* 0x000fea0003800000 */
.L_x_3194:
[----:B------:R-:W-:Y:S01]  /*2100*/  BSSY B0, `(.L_x_3196) ;  /* 0x0000028000007945 */ /* 0x000fe20003800000 */
[----:B------:R-:W-:Y:S01]  /*2110*/  FSETP.GTU.FTZ.AND P4, PT, R51, 20, PT ;  /* 0x41a000003300780b */ /* 0x000fe20003f9c000 */
[--C-:B------:R-:W-:Y:S01]  /*2120*/  HADD2.F32 R45, -RZ, R7.reuse.H0_H0 ;  /* 0x20000007ff2d7230 */ /* 0x100fe20000004100 */
[----:B------:R-:W-:Y:S01]  /*2130*/  FFMA.FTZ R101, R69, R10, R18 ;  /* 0x0000000a45657223 */ /* 0x000fe20000010012 */
[----:B------:R-:W-:Y:S01]  /*2140*/  HADD2.F32 R40, -RZ, R7.H1_H1 ;  /* 0x30000007ff287230 */ /* 0x000fe20000004100 */
[----:B------:R-:W-:Y:S01]  /*2150*/  FADD.FTZ R52, R52, UR5 ;  /* 0x0000000534347e21 */ /* 0x000fe20008010000 */
        /* <DEDUP_REMOVED lines=34> */
.L_x_3197:
[----:B------:R-:W-:Y:S05]  /*2380*/  BSYNC B0 ;  /* 0x0000000000007941 */ /* 0x000fea0003800000 */
.L_x_3196:
        /* <DEDUP_REMOVED lines=39> */
.L_x_3199:
[----:B------:R-:W-:Y:S05]  /*2600*/  BSYNC B0 ;  /* 0x0000000000007941 */ /* 0x000fea0003800000 */
.L_x_3198:
[----:B------:R-:W-:Y:S01]  /*2610*/  BSSY B0, `(.L_x_3200) ;  /* 0x0000027000007945 */ /* 0x000fe20003800000 */
[----:B------:R-:W-:Y:S01]  /*2620*/  HFMA2.MMA R46, -RZ, RZ, 0, 0 ;  /* 0x00000000ff2e7435 */ /* 0x000fe200000001ff */
[----:B------:R-:W-:Y:S01]  /*2630*/  FSETP.GTU.FTZ.AND P2, PT, R45, 20, PT ;  /* 0x41a000002d00780b */ /* 0x000fe20003f5c000 */
[----:B------:R-:W-:Y:S01]  /*2640*/  HFMA2.MMA R41, -RZ, RZ, 0, 0 ;  /* 0x00000000ff297435 */ /* 0x000fe200000001ff */
        /* <DEDUP_REMOVED lines=35> */
.L_x_3201:
[----:B------:R-:W-:Y:S05]  /*2880*/  BSYNC B0 ;  /* 0x0000000000007941 */ /* 0x000fea0003800000 */
.L_x_3200:
        /* <DEDUP_REMOVED lines=37> */
.L_x_3203:
[----:B------:R-:W-:Y:S05]  /*2ae0*/  BSYNC B0 ;  /* 0x0000000000007941 */ /* 0x000fea0003800000 */
.L_x_3202:
        /* <DEDUP_REMOVED lines=33> */
.L_x_3205:
[----:B------:R-:W-:Y:S05]  /*2d00*/  BSYNC B0 ;  /* 0x0000000000007941 */ /* 0x000fea0003800000 */
.L_x_3204:
        /* <DEDUP_REMOVED lines=33> */
.L_x_3207:
[----:B------:R-:W-:Y:S05]  /*2f20*/  BSYNC B0 ;  /* 0x0000000000007941 */ /* 0x000fea0003800000 */
.L_x_3206:
        /* <DEDUP_REMOVED lines=33> */
.L_x_3209:
[----:B------:R-:W-:Y:S05]  /*3140*/  BSYNC B0 ;  /* 0x0000000000007941 */ /* 0x000fea0003800000 */
.L_x_3208:
        /* <DEDUP_REMOVED lines=33> */
.L_x_3211:
[----:B------:R-:W-:Y:S05]  /*3360*/  BSYNC B0 ;  /* 0x0000000000007941 */ /* 0x000fea0003800000 */
.L_x_3210:
        /* <DEDUP_REMOVED lines=33> */
.L_x_3213:
[----:B------:R-:W-:Y:S05]  /*3580*/  BSYNC B0 ;  /* 0x0000000000007941 */ /* 0x000fea0003800000 */
.L_x_3212:
        /* <DEDUP_REMOVED lines=39> */
.L_x_3315:
        /* <DEDUP_REMOVED lines=37> */
[C---:B------:R-:W-:Y:S01]  /*3a50*/  ISETP.NE.AND P1, PT, R99.reuse, RZ, PT ;  /* 0x000000ff6300720c */ /* 0x040fe20003f25270 */
[----:B------:R-:W-:Y:S01]  /*3a60*/  UIMAD UR40, UR18, UR30, URZ ;  /* 0x0000001e122872a4 */ /* 0x000fe2000f8e023f */
[----:B------:R-:W-:Y:S01]  /*3a70*/  LOP3.LUT P0, RZ, R99, 0x1f, RZ, 0xc0, !PT ;  /* 0x0000001f63ff7812 */ /* 0x000fe2000780c0ff */
[----:B------:R-:W-:Y:S01]  /*3a80*/  ULEA.HI UR29, UR28, UR28, URZ, 0x1 ;  /* 0x0000001c1c1d7291 */ /* 0x000fe2000f8f083f */
[----:B------:R-:W-:Y:S01]  /*3a90*/  MOV R112, 0x100 ;  /* 0x0000010000707802 */ /* 0x000fe20000000f00 */
[----:B------:R-:W-:Y:S01]  /*3aa0*/  UIMAD UR40, UR19, UR31, UR40 ;  /* 0x0000001f132872a4 */ /* 0x000fe2000f8e0228 */
[----:B------:R-:W-:Y:S01]  /*3ab0*/  MOV R110, UR21 ;  /* 0x00000015006e7c02 */ /* 0x000fe20008000f00 */
[----:B------:R-:W-:Y:S01]  /*3ac0*/  ULOP3.LUT UR29, UR29, 0xfffffe, URZ, 0xc0, !UPT ;  /* 0x00fffffe1d1d7892 */ /* 0x000fe2000f8ec03f */
[----:B------:R-:W-:-:S03]  /*3ad0*/  MOV R127, c[0x0][0x16c] ;  /* 0x00005b00007f7a02 */ /* 0x000fc60000000f00 */
        /* <DEDUP_REMOVED lines=61> */
[----:B------:R-:W-:Y:S01]  /*3eb0*/  MUFU.SIN R118, R83 ;  /* 0x0000005300767308 */ /* 0x000fe20000000400 */
[----:B------:R-:W-:-:S07]  /*3ec0*/  FMUL.FTZ R81, R105, R95 ;  /* 0x0000005f69517220 */ /* 0x000fce0000410000 */
[----:B------:R0:W-:Y:S08]  /*3ed0*/  MUFU.COS R117, R83 ;  /* 0x0000005300757308 */ /* 0x0001f00000000000 */
[----:B------:R-:W-:Y:S01]  /*3ee0*/  MUFU.COS R121, R85 ;  /* 0x0000005500797308 */ /* 0x000fe20000000000 */
[----:B0-----:R-:W-:-:S07]  /*3ef0*/  FMUL.FTZ R83, R105, R96 ;  /* 0x0000006069537220 */ /* 0x001fce0000410000 */
[----:B------:R-:W-:Y:S08]  /*3f00*/  MUFU.SIN R142, R103 ;  /* 0x00000067008e7308 */ /* 0x000ff00000000400 */
[----:B------:R-:W0:Y:S08]  /*3f10*/  MUFU.EX2 R85, R81 ;  /* 0x0000005100557308 */ /* 0x000e300000000800 */
[----:B------:R-:W1:Y:S08]  /*3f20*/  MUFU.EX2 R83, R83 ;  /* 0x0000005300537308 */ /* 0x000e700000000800 */
[----:B------:R-:W-:Y:S01]  /*3f30*/  MUFU.SIN R123, R87 ;  /* 0x00000057007b7308 */ /* 0x000fe20000000400 */
[----:B0-----:R-:W-:-:S02]  /*3f40*/  FMUL.FTZ R84, R85, R84 ;  /* 0x0000005455547220 */ /* 0x001fc40000410000 */
[----:B------:R-:W-:Y:S01]  /*3f50*/  FMUL.FTZ R85, R85, R86 ;  /* 0x0000005655557220 */ /* 0x000fe20000410000 */
[----:B------:R-:W-:-:S04]  /*3f60*/  MOV R86, UR28 ;  /* 0x0000001c00567c02 */ /* 0x000fc80008000f00 */
[----:B------:R0:W-:Y:S01]  /*3f70*/  MUFU.COS R124, R87 ;  /* 0x00000057007c7308 */ /* 0x0001e20000000000 */
[----:B-1----:R-:W-:-:S07]  /*3f80*/  FMUL.FTZ R142, R83, R142 ;  /* 0x0000008e538e7220 */ /* 0x002fce0000410000 */
[----:B------:R1:W2:Y:S01]  /*3f90*/  MUFU.COS R140, R103 ;  /* 0x00000067008c7308 */ /* 0x0002a20000000000 */
[----:B0-----:R-:W-:-:S07]  /*3fa0*/  FMUL.FTZ R87, R105, R93 ;  /* 0x0000005d69577220 */ /* 0x001fce0000410000 */
[----:B------:R-:W-:Y:S01]  /*3fb0*/  MUFU.SIN R116, R80 ;  /* 0x0000005000747308 */ /* 0x000fe20000000400 */
[----:B-1----:R-:W-:-:S04]  /*3fc0*/  FMUL.FTZ R103, R45, UR38 ;  /* 0x000000262d677c20 */ /* 0x002fc80008410000 */
[----:B------:R-:W-:-:S03]  /*3fd0*/  FMUL.RZ R103, R103, 0.15915493667125701904 ;  /* 0x3e22f98367677820 */ /* 0x000fc6000040c000 */
[----:B------:R0:W-:Y:S01]  /*3fe0*/  MUFU.COS R115, R80 ;  /* 0x0000005000737308 */ /* 0x0001e20000000000 */
[----:B--2---:R-:W-:-:S07]  /*3ff0*/  FMUL.FTZ R140, R83, R140 ;  /* 0x0000008c538c7220 */ /* 0x004fce0000410000 */
        /* <DEDUP_REMOVED lines=8> */
[----:B-1----:R-:W-:Y:S01]  /*4080*/  FMUL.FTZ R134, R87, R134 ;  /* 0x0000008657867220 */ /* 0x002fe20000410000 */
[----:B----4-:R1:W-:Y:S04]  /*4090*/  STS.128 [R81.X16+0x200], R68 ;  /* 0x0002004451007388 */ /* 0x0103e8000000cc00 */
[----:B------:R-:W-:Y:S02]  /*40a0*/  STS.128 [R81.X16+0x400], R72 ;  /* 0x0004004851007388 */ /* 0x000fe4000000cc00 */
[----:B------:R-:W3:Y:S01]  /*40b0*/  MUFU.EX2 R80, R80 ;  /* 0x0000005000507308 */ /* 0x000ee20000000800 */
[----:B--2---:R-:W-:Y:S01]  /*40c0*/  MOV R82, UR21 ;  /* 0x0000001500527c02 */ /* 0x004fe20008000f00 */
[----:B------:R-:W-:Y:S03]  /*40d0*/  STS.128 [R81.X16+0x600], R76 ;  /* 0x0006004c51007388 */ /* 0x000fe6000000cc00 */
[----:B------:R-:W-:Y:S01]  /*40e0*/  ISETP.LT.OR P0, PT, R82, 0x2, P0 ;  /* 0x000000025200780c */ /* 0x000fe20000701670 */
[----:B0-----:R-:W-:Y:S01]  /*40f0*/  FMUL.FTZ R58, R84, R142 ;  /* 0x0000008e543a7220 */ /* 0x001fe20000410000 */
[----:B------:R-:W-:Y:S01]  /*4100*/  IADD3 R82, R99, 0x200, RZ ;  /* 0x0000020063527810 */ /* 0x000fe20007ffe0ff */
[----:B------:R-:W-:Y:S01]  /*4110*/  @!P1 IMAD R82, R111, R112, UR7 ;  /* 0x000000076f529e24 */ /* 0x000fe2000f8e0270 */
[----:B------:R-:W-:Y:S01]  /*4120*/  MUFU.SIN R141, R103 ;  /* 0x00000067008d7308 */ /* 0x000fe20000000400 */
[----:B------:R-:W-:Y:S01]  /*4130*/  FMUL.FTZ R111, R87, R102 ;  /* 0x00000066576f7220 */ /* 0x000fe20000410000 */
[----:B------:R-:W-:Y:S01]  /*4140*/  MOV R87, UR29 ;  /* 0x0000001d00577c02 */ /* 0x000fe20008000f00 */
[C---:B------:R-:W-:Y:S01]  /*4150*/  FMUL.FTZ R57, R85.reuse, R142 ;  /* 0x0000008e55397220 */ /* 0x040fe20000410000 */
[----:B------:R-:W-:Y:S01]  /*4160*/  SHF.L.U32 R102, R82, 0x3, RZ ;  /* 0x0000000352667819 */ /* 0x000fe200000006ff */
[----:B------:R-:W-:Y:S01]  /*4170*/  FFMA.FTZ R59, R85, R140, R58 ;  /* 0x0000008c553b7223 */ /* 0x000fe2000001003a */
[----:B------:R-:W-:-:S06]  /*4180*/  NOP ;  /* 0x0000000000007918 */ /* 0x000fcc0000000000 */
[----:B------:R-:W-:Y:S01]  /*4190*/  FFMA.FTZ R58, R84, R140, -R57 ;  /* 0x0000008c543a7223 */ /* 0x000fe20000010839 */
[----:B------:R-:W5:Y:S01]  /*41a0*/  LDG.E.64 R86, [R86.64] ;  /* 0x0000002056567981 */ /* 0x000f62000c1e1b00 */
[C---:B-1----:R-:W-:Y:S01]  /*41b0*/  FMUL.FTZ R69, R111.reuse, R59 ;  /* 0x0000003b6f457220 */ /* 0x042fe20000410000 */
[----:B------:R0:W-:Y:S01]  /*41c0*/  MUFU.COS R137, R103 ;  /* 0x0000006700897308 */ /* 0x0001e20000000000 */
[----:B------:R-:W-:Y:S01]  /*41d0*/  FMUL.FTZ R56, R40, UR38 ;  /* 0x0000002628387c20 */ /* 0x000fe20008410000 */
[----:B------:R-:W-:Y:S01]  /*41e0*/  @!P0 IADD3 R110, R110, -0x2, RZ ;  /* 0xfffffffe6e6e8810 */ /* 0x000fe20007ffe0ff */
[-C--:B------:R-:W-:Y:S02]  /*41f0*/  FFMA.FTZ R126, R134, R58.reuse, -R69 ;  /* 0x0000003a867e7223 */ /* 0x080fe40000010845 */
[----:B------:R-:W-:Y:S02]  /*4200*/  FMUL.FTZ R58, R111, R58 ;  /* 0x0000003a6f3a7220 */ /* 0x000fe40000410000 */
[----:B---3--:R-:W-:-:S02]  /*4210*/  FMUL.FTZ R135, R80, R135 ;  /* 0x0000008750877220 */ /* 0x008fc40000410000 */
[----:B------:R-:W-:Y:S01]  /*4220*/  FFMA.FTZ R136, R134, R59, R58 ;  /* 0x0000003b86887223 */ /* 0x000fe2000001003a */
[----:B0-----:R-:W-:Y:S01]  /*4230*/  HFMA2.MMA R103, -RZ, RZ, 0, 9.5367431640625e-07 ;  /* 0x00000010ff677435 */ /* 0x001fe200000001ff */
[----:B------:R-:W-:Y:S02]  /*4240*/  IMAD R58, R100, 0x3, R81 ;  /* 0x00000003643a7824 */ /* 0x000fe400078e0251 */
[----:B------:R-:W-:Y:S02]  /*4250*/  FMUL.FTZ R143, R80, R143 ;  /* 0x0000008f508f7220 */ /* 0x000fe40000410000 */
[----:B------:R-:W-:Y:S01]  /*4260*/  FMUL.RZ R146, R56, 0.15915493667125701904 ;  /* 0x3e22f98338927820 */ /* 0x000fe2000040c000 */
[----:B------:R-:W0:Y:S01]  /*4270*/  LDS.128 R68, [R58.X16] ;  /* 0x000000003a447984 */ /* 0x000e22000000cc00 */
[C---:B------:R-:W-:Y:S02]  /*4280*/  FMUL.FTZ R56, R105.reuse, R91 ;  /* 0x0000005b69387220 */ /* 0x040fe40000410000 */
[C---:B------:R-:W-:Y:S01]  /*4290*/  FMUL.FTZ R57, R105.reuse, R92 ;  /* 0x0000005c69397220 */ /* 0x040fe20000410000 */
[----:B------:R-:W1:Y:S01]  /*42a0*/  LDS.128 R72, [R58.X16+0x10] ;  /* 0x000010003a487984 */ /* 0x000e62000000cc00 */
[----:B------:R2:W3:Y:S01]  /*42b0*/  MUFU.EX2 R132, R56 ;  /* 0x0000003800847308 */ /* 0x0004e20000000800 */
[----:B------:R-:W-:-:S02]  /*42c0*/  FMUL.FTZ R59, R105, R90 ;  /* 0x0000005a693b7220 */ /* 0x000fc40000410000 */
[----:B------:R-:W4:Y:S01]  /*42d0*/  LDS.128 R76, [R58.X16+0x20] ;  /* 0x000020003a4c7984 */ /* 0x000f22000000cc00 */
[----:B------:R-:W-:Y:S02]  /*42e0*/  @!P0 IMAD R114, R110, R127, UR7 ;  /* 0x000000076e728e24 */ /* 0x000fe4000f8e027f */
[C---:B------:R-:W-:Y:S01]  /*42f0*/  FMUL.FTZ R112, R105.reuse, R88 ;  /* 0x0000005869707220 */ /* 0x040fe20000410000 */
[----:B------:R-:W0:Y:S01]  /*4300*/  LDS.128 R80, [R58.X16+0x30] ;  /* 0x000030003a507984 */ /* 0x000e22000000cc00 */
[----:B------:R3:W1:Y:S01]  /*4310*/  MUFU.EX2 R138, R57 ;  /* 0x00000039008a7308 */ /* 0x0006620000000800 */
[----:B--2---:R-:W-:Y:S02]  /*4320*/  FMUL.FTZ R56, R105, R89 ;  /* 0x0000005969387220 */ /* 0x004fe40000410000 */
[----:B------:R2:W-:Y:S01]  /*4330*/  STS.64 [R102+0x7780], R84 ;  /* 0x0077805466007388 */ /* 0x0005e20000000a00 */
[C---:B------:R-:W-:Y:S02]  /*4340*/  FMUL.FTZ R139, R143.reuse, R136 ;  /* 0x000000888f8b7220 */ /* 0x040fe40000410000 */
[----:B------:R-:W-:-:S02]  /*4350*/  FMUL.FTZ R145, R143, R126 ;  /* 0x0000007e8f917220 */ /* 0x000fc40000410000 */
[----:B------:R2:W1:Y:S01]  /*4360*/  MUFU.EX2 R129, R56 ;  /* 0x0000003800817308 */ /* 0x0004620000000800 */
[----:B---3--:R-:W-:Y:S01]  /*4370*/  MOV R57, RZ ;  /* 0x000000ff00397202 */ /* 0x008fe20000000f00 */
[----:B------:R-:W-:Y:S02]  /*4380*/  FMUL.FTZ R133, R132, R133 ;  /* 0x0000008584857220 */ /* 0x000fe40000410000 */
[----:B------:R-:W-:Y:S02]  /*4390*/  FMUL.FTZ R110, R105, R55 ;  /* 0x00000037696e7220 */ /* 0x000fe40000410000 */
[----:B--2---:R-:W-:Y:S02]  /*43a0*/  @!P0 IMAD.WIDE R102, R114, R103, UR10 ;  /* 0x0000000a72668e25 */ /* 0x004fe4000f8e0267 */
[----:B------:R2:W3:Y:S01]  /*43b0*/  MUFU.EX2 R127, R59 ;  /* 0x0000003b007f7308 */ /* 0x0004e20000000800 */
[----:B------:R-:W-:Y:S01]  /*43c0*/  HFMA2.MMA R56, -RZ, RZ, 1.875, 0 ;  /* 0x3f800000ff387435 */ /* 0x000fe200000001ff */
[----:B------:R-:W-:-:S02]  /*43d0*/  FMUL.FTZ R132, R132, R107 ;  /* 0x0000006b84847220 */ /* 0x000fc40000410000 */
[C---:B------:R-:W-:Y:S02]  /*43e0*/  FFMA.FTZ R139, R135.reuse, R126, -R139 ;  /* 0x0000007e878b7223 */ /* 0x040fe4000001088b */
[----:B------:R-:W-:Y:S02]  /*43f0*/  FFMA.FTZ R145, R135, R136, R145 ;  /* 0x0000008887917223 */ /* 0x000fe40000010091 */
[----:B------:R-:W0:Y:S01]  /*4400*/  MUFU.EX2 R110, R110 ;  /* 0x0000006e006e7308 */ /* 0x000e220000000800 */
[----:B--2---:R-:W-:Y:S01]  /*4410*/  CS2R R58, SRZ ;  /* 0x00000000003a7805 */ /* 0x004fe2000001ff00 */
[----:B------:R-:W-:Y:S01]  /*4420*/  BAR.SYNC.DEFER_BLOCKING 0x0 ;  /* 0x0000000000007b1d */ /* 0x000fe20000010000 */
[----:B------:R-:W-:Y:S02]  /*4430*/  FMUL.FTZ R126, R132, R145 ;  /* 0x00000091847e7220 */ /* 0x000fe40000410000 */
[C---:B-1----:R-:W-:Y:S02]  /*4440*/  FMUL.FTZ R131, R138.reuse, R131 ;  /* 0x000000838a837220 */ /* 0x042fe40000410000 */
[----:B------:R-:W-:Y:S01]  /*4450*/  FMUL.FTZ R138, R138, R109 ;  /* 0x0000006d8a8a7220 */ /* 0x000fe20000410000 */
[----:B------:R-:W-:Y:S01]  /*4460*/  MUFU.COS R144, R146 ;  /* 0x0000009200907308 */ /* 0x000fe20000000000 */
[----:B------:R-:W-:-:S02]  /*4470*/  FFMA.FTZ R126, R133, R139, -R126 ;  /* 0x0000008b857e7223 */ /* 0x000fc4000001087e */
[----:B------:R-:W-:Y:S02]  /*4480*/  FMUL.FTZ R130, R129, R130 ;  /* 0x0000008281827220 */ /* 0x000fe40000410000 */
[----:B------:R-:W-:Y:S01]  /*4490*/  FMUL.FTZ R136, R138, R126 ;  /* 0x0000007e8a887220 */ /* 0x000fe20000410000 */
[----:B------:R1:W5:Y:S02]  /*44a0*/  @!P0 LDG.E.128 R56, [R102.64] ;  /* 0x0000002066388981 */ /* 0x000364000c1e1d00 */
[----:B-1----:R-:W-:-:S04]  /*44b0*/  FMUL.FTZ R102, R132, R139 ;  /* 0x0000008b84667220 */ /* 0x002fc80000410000 */
[----:B------:R-:W-:-:S04]  /*44c0*/  FFMA.FTZ R145, R133, R145, R102 ;  /* 0x0000009185917223 */ /* 0x000fc80000010066 */
[-C--:B------:R-:W-:Y:S02]  /*44d0*/  FMUL.FTZ R103, R138, R145.reuse ;  /* 0x000000918a677220 */ /* 0x080fe40000410000 */
[----:B------:R-:W-:Y:S02]  /*44e0*/  FMUL.FTZ R129, R129, R106 ;  /* 0x0000006a81817220 */ /* 0x000fe40000410000 */
[C---:B------:R-:W-:Y:S02]  /*44f0*/  FFMA.FTZ R126, R131.reuse, R126, -R103 ;  /* 0x0000007e837e7223 */ /* 0x040fe40000010867 */
[----:B------:R-:W-:Y:S02]  /*4500*/  FFMA.FTZ R136, R131, R145, R136 ;  /* 0x0000009183887223 */ /* 0x000fe40000010088 */
[C---:B------:R-:W-:Y:S02]  /*4510*/  FMUL.FTZ R139, R129.reuse, R126 ;  /* 0x0000007e818b7220 */ /* 0x040fe40000410000 */
[----:B------:R-:W-:Y:S01]  /*4520*/  FMUL.FTZ R109, R129, R136 ;  /* 0x00000088816d7220 */ /* 0x000fe20000410000 */
[----:B------:R-:W1:Y:S01]  /*4530*/  MUFU.EX2 R112, R112 ;  /* 0x0000007000707308 */ /* 0x000e620000000800 */
[----:B---3--:R-:W-:-:S02]  /*4540*/  FMUL.FTZ R128, R127, R128 ;  /* 0x000000807f807220 */ /* 0x008fc40000410000 */
[----:B------:R-:W-:Y:S02]  /*4550*/  FMUL.FTZ R127, R127, R108 ;  /* 0x0000006c7f7f7220 */ /* 0x000fe40000410000 */
[C---:B------:R-:W-:Y:S02]  /*4560*/  FFMA.FTZ R139, R130.reuse, R136, R139 ;  /* 0x00000088828b7223 */ /* 0x040fe4000001008b */
[----:B------:R-:W-:Y:S02]  /*4570*/  FFMA.FTZ R109, R130, R126, -R109 ;  /* 0x0000007e826d7223 */ /* 0x000fe4000001086d */
[----:B------:R-:W-:Y:S02]  /*4580*/  FMUL.FTZ R114, R105, R53 ;  /* 0x0000003569727220 */ /* 0x000fe40000410000 */
[----:B------:R-:W-:Y:S02]  /*4590*/  FMUL.FTZ R108, R127, R139 ;  /* 0x0000008b7f6c7220 */ /* 0x000fe40000410000 */
[----:B------:R-:W-:-:S02]  /*45a0*/  FMUL.FTZ R107, R105, R54 ;  /* 0x00000036696b7220 */ /* 0x000fc40000410000 */
[----:B------:R-:W-:Y:S02]  /*45b0*/  FMUL.FTZ R136, R127, R109 ;  /* 0x0000006d7f887220 */ /* 0x000fe40000410000 */
[----:B------:R-:W-:Y:S01]  /*45c0*/  FMUL.FTZ R102, R105, R51 ;  /* 0x0000003369667220 */ /* 0x000fe20000410000 */
[----:B------:R-:W2:Y:S01]  /*45d0*/  MUFU.EX2 R114, R114 ;  /* 0x0000007200727308 */ /* 0x000ea20000000800 */
[----:B0-----:R-:W-:Y:S02]  /*45e0*/  FMUL.FTZ R125, R110, R125 ;  /* 0x0000007d6e7d7220 */ /* 0x001fe40000410000 */
[C---:B------:R-:W-:Y:S02]  /*45f0*/  FFMA.FTZ R108, R128.reuse, R109, -R108 ;  /* 0x0000006d806c7223 */ /* 0x040fe4000001086c */
[----:B------:R-:W-:Y:S02]  /*4600*/  FFMA.FTZ R136, R128, R139, R136 ;  /* 0x0000008b80887223 */ /* 0x000fe40000010088 */
[----:B------:R-:W-:Y:S01]  /*4610*/  FMUL.FTZ R126, R110, R113 ;  /* 0x000000716e7e7220 */ /* 0x000fe20000410000 */
[----:B------:R-:W0:Y:S01]  /*4620*/  MUFU.EX2 R107, R107 ;  /* 0x0000006b006b7308 */ /* 0x000e220000000800 */
[----:B------:R-:W-:-:S02]  /*4630*/  FMUL.FTZ R113, R125, R108 ;  /* 0x0000006c7d717220 */ /* 0x000fc40000410000 */
[----:B------:R-:W-:Y:S02]  /*4640*/  FMUL.FTZ R103, R105, R52 ;  /* 0x0000003469677220 */ /* 0x000fe40000410000 */
[----:B------:R-:W-:-:S03]  /*4650*/  FMUL.FTZ R109, R125, R136 ;  /* 0x000000887d6d7220 */ /* 0x000fc60000410000 */
[----:B------:R-:W3:Y:S01]  /*4660*/  MUFU.EX2 R102, R102 ;  /* 0x0000006600667308 */ /* 0x000ee20000000800 */
[C---:B------:R-:W-:Y:S02]  /*4670*/  FMUL.FTZ R106, R105.reuse, R45 ;  /* 0x0000002d696a7220 */ /* 0x040fe40000410000 */
[----:B-1----:R-:W-:Y:S02]  /*4680*/  FMUL.FTZ R123, R112, R123 ;  /* 0x0000007b707b7220 */ /* 0x002fe40000410000 */
[C---:B------:R-:W-:Y:S02]  /*4690*/  FFMA.FTZ R113, R126.reuse, R136, R113 ;  /* 0x000000887e717223 */ /* 0x040fe40000010071 */
[----:B------:R-:W-:Y:S01]  /*46a0*/  FFMA.FTZ R109, R126, R108, -R109 ;  /* 0x0000006c7e6d7223 */ /* 0x000fe2000001086d */
[----:B------:R-:W1:Y:S01]  /*46b0*/  MUFU.EX2 R103, R103 ;  /* 0x0000006700677308 */ /* 0x000e620000000800 */
[----:B------:R-:W-:Y:S02]  /*46c0*/  FMUL.FTZ R105, R105, R40 ;  /* 0x0000002869697220 */ /* 0x000fe40000410000 */
[----:B------:R-:W-:-:S02]  /*46d0*/  FMUL.FTZ R124, R112, R124 ;  /* 0x0000007c707c7220 */ /* 0x000fc40000410000 */
[C---:B------:R-:W-:Y:S02]  /*46e0*/  FMUL.FTZ R110, R123.reuse, R113 ;  /* 0x000000717b6e7220 */ /* 0x040fe40000410000 */
[-C--:B------:R-:W-:Y:S01]  /*46f0*/  FMUL.FTZ R112, R123, R109.reuse ;  /* 0x0000006d7b707220 */ /* 0x080fe20000410000 */
[----:B------:R-:W1:Y:S01]  /*4700*/  MUFU.EX2 R106, R106 ;  /* 0x0000006a006a7308 */ /* 0x000e620000000800 */
[----:B--2---:R-:W-:Y:S02]  /*4710*/  FMUL.FTZ R122, R114, R122 ;  /* 0x0000007a727a7220 */ /* 0x004fe40000410000 */
[C---:B------:R-:W-:Y:S02]  /*4720*/  FFMA.FTZ R110, R124.reuse, R109, -R110 ;  /* 0x0000006d7c6e7223 */ /* 0x040fe4000001086e */
[----:B------:R-:W-:-:S03]  /*4730*/  FFMA.FTZ R112, R124, R113, R112 ;  /* 0x000000717c707223 */ /* 0x000fc60000010070 */
[----:B------:R-:W-:Y:S01]  /*4740*/  MUFU.EX2 R105, R105 ;  /* 0x0000006900697308 */ /* 0x000fe20000000800 */
[C---:B0-----:R-:W-:Y:S02]  /*4750*/  FMUL.FTZ R120, R107.reuse, R120 ;  /* 0x000000786b787220 */ /* 0x041fe40000410000 */
[----:B------:R-:W-:-:S05]  /*4760*/  FMUL.FTZ R119, R107, R119 ;  /* 0x000000776b777220 */ /* 0x000fca0000410000 */
[----:B------:R-:W0:Y:S01]  /*4770*/  MUFU.SIN R108, R146 ;  /* 0x00000092006c7308 */ /* 0x000e220000000400 */
[----:B------:R-:W-:Y:S02]  /*4780*/  FMUL.FTZ R121, R114, R121 ;  /* 0x0000007972797220 */ /* 0x000fe40000410000 */
[C---:B---3--:R-:W-:Y:S02]  /*4790*/  FMUL.FTZ R117, R102.reuse, R117 ;  /* 0x0000007566757220 */ /* 0x048fe40000410000 */
[----:B------:R-:W-:Y:S02]  /*47a0*/  FMUL.FTZ R118, R102, R118 ;  /* 0x0000007666767220 */ /* 0x000fe40000410000 */
[C---:B------:R-:W-:Y:S02]  /*47b0*/  FMUL.FTZ R107, R122.reuse, R110 ;  /* 0x0000006e7a6b7220 */ /* 0x040fe40000410000 */
[-C--:B------:R-:W-:Y:S02]  /*47c0*/  FMUL.FTZ R102, R122, R112.reuse ;  /* 0x000000707a667220 */ /* 0x080fe40000410000 */
[----:B------:R-:W-:-:S02]  /*47d0*/  FFMA.FTZ R107, R121, R112, R107 ;  /* 0x00000070796b7223 */ /* 0x000fc4000001006b */
[----:B------:R-:W-:Y:S02]  /*47e0*/  FFMA.FTZ R102, R121, R110, -R102 ;  /* 0x0000006e79667223 */ /* 0x000fe40000010866 */
[C---:B-1----:R-:W-:Y:S02]  /*47f0*/  FMUL.FTZ R115, R103.reuse, R115 ;  /* 0x0000007367737220 */ /* 0x042fe40000410000 */
[----:B------:R-:W-:Y:S02]  /*4800*/  FMUL.FTZ R116, R103, R116 ;  /* 0x0000007467747220 */ /* 0x000fe40000410000 */
[C---:B------:R-:W-:Y:S02]  /*4810*/  FMUL.FTZ R136, R106.reuse, R137 ;  /* 0x000000896a887220 */ /* 0x040fe40000410000 */
[----:B------:R-:W-:Y:S02]  /*4820*/  FMUL.FTZ R141, R106, R141 ;  /* 0x0000008d6a8d7220 */ /* 0x000fe40000410000 */
[----:B------:R-:W-:-:S02]  /*4830*/  FMUL.FTZ R103, R119, R107 ;  /* 0x0000006b77677220 */ /* 0x000fc40000410000 */
[----:B------:R-:W-:Y:S02]  /*4840*/  FMUL.FTZ R106, R119, R102 ;  /* 0x00000066776a7220 */ /* 0x000fe40000410000 */
[C---:B0-----:R-:W-:Y:S01]  /*4850*/  FMUL.FTZ R137, R105.reuse, R108 ;  /* 0x0000006c69897220 */ /* 0x041fe20000410000 */
[--C-:B------:R-:W-:Y:S01]  /*4860*/  HADD2.F32 R108, -RZ, R68.reuse.H1_H1 ;  /* 0x30000044ff6c7230 */ /* 0x100fe20000004100 */
[C---:B------:R-:W-:Y:S02]  /*4870*/  FFMA.FTZ R103, R120.reuse, R102, -R103 ;  /* 0x0000006678677223 */ /* 0x040fe40000010867 */
[----:B------:R-:W-:Y:S01]  /*4880*/  FFMA.FTZ R102, R120, R107, R106 ;  /* 0x0000006b78667223 */ /* 0x000fe2000001006a */
[----:B------:R-:W-:Y:S01]  /*4890*/  HADD2.F32 R106, -RZ, R68.H0_H0 ;  /* 0x20000044ff6a7230 */ /* 0x000fe20000004100 */
[----:B------:R-:W-:Y:S01]  /*48a0*/  FMUL.FTZ R139, R105, R144 ;  /* 0x00000090698b7220 */ /* 0x000fe20000410000 */
[--C-:B------:R-:W-:Y:S02]  /*48b0*/  HADD2.F32 R105, -RZ, R69.reuse.H0_H0 ;  /* 0x20000045ff697230 */ /* 0x100fe40000004100 */
[----:B------:R-:W-:Y:S01]  /*48c0*/  HADD2.F32 R107, -RZ, R69.H1_H1 ;  /* 0x30000045ff6b7230 */ /* 0x000fe20000004100 */
[-C--:B------:R-:W-:Y:S01]  /*48d0*/  FMUL.FTZ R203, R108, R95.reuse ;  /* 0x0000005f6ccb7220 */ /* 0x080fe20000410000 */
[--C-:B------:R-:W-:Y:S01]  /*48e0*/  HADD2.F32 R110, -RZ, R60.reuse.H0_H0 ;  /* 0x2000003cff6e7230 */ /* 0x100fe20000004100 */
[----:B------:R-:W-:Y:S01]  /*48f0*/  FMUL.FTZ R205, R106, R95 ;  /* 0x0000005f6acd7220 */ /* 0x000fe20000410000 */
[----:B------:R-:W-:Y:S01]  /*4900*/  HADD2.F32 R68, -RZ, R60.H1_H1 ;  /* 0x3000003cff447230 */ /* 0x000fe20000004100 */
[----:B------:R-:W-:-:S02]  /*4910*/  FMUL.FTZ R201, R105, R96 ;  /* 0x0000006069c97220 */ /* 0x000fc40000410000 */
[----:B------:R-:W-:Y:S02]  /*4920*/  FMUL.FTZ R199, R107, R96 ;  /* 0x000000606bc77220 */ /* 0x000fe40000410000 */
[C---:B------:R-:W-:Y:S02]  /*4930*/  FMUL.FTZ R203, R110.reuse, R203 ;  /* 0x000000cb6ecb7220 */ /* 0x040fe40000410000 */
[----:B------:R-:W-:Y:S02]  /*4940*/  FMUL.FTZ R205, R110, R205 ;  /* 0x000000cd6ecd7220 */ /* 0x000fe40000410000 */
[C---:B------:R-:W-:Y:S02]  /*4950*/  FMUL.FTZ R201, R68.reuse, R201 ;  /* 0x000000c944c97220 */ /* 0x040fe40000410000 */
[----:B------:R-:W-:Y:S02]  /*4960*/  FMUL.FTZ R199, R68, R199 ;  /* 0x000000c744c77220 */ /* 0x000fe40000410000 */
[----:B------:R-:W-:-:S02]  /*4970*/  FMUL.FTZ R68, R203, R142 ;  /* 0x0000008ecb447220 */ /* 0x000fc40000410000 */
[C---:B------:R-:W-:Y:S01]  /*4980*/  FMUL.FTZ R69, R205.reuse, R142 ;  /* 0x0000008ecd457220 */ /* 0x040fe20000410000 */
[--C-:B------:R-:W-:Y:S01]  /*4990*/  HADD2.F32 R110, -RZ, R70.reuse.H0_H0 ;  /* 0x20000046ff6e7230 */ /* 0x100fe20000004100 */
[-C--:B------:R-:W-:Y:S01]  /*49a0*/  FFMA.FTZ R68, R205, R140.reuse, -R68 ;  /* 0x0000008ccd447223 */ /* 0x080fe20000010844 */
[----:B------:R-:W-:Y:S01]  /*49b0*/  HADD2.F32 R112, -RZ, R70.H1_H1 ;  /* 0x30000046ff707230 */ /* 0x000fe20000004100 */
[----:B------:R-:W-:Y:S02]  /*49c0*/  FFMA.FTZ R70, R203, R140, R69 ;  /* 0x0000008ccb467223 */ /* 0x000fe40000010045 */
[----:B------:R-:W-:Y:S02]  /*49d0*/  FADD.FTZ R68, R201, R68 ;  /* 0x00000044c9447221 */ /* 0x000fe40000010000 */
[----:B------:R-:W-:Y:S01]  /*49e0*/  FADD.FTZ R70, R199, R70 ;  /* 0x00000046c7467221 */ /* 0x000fe20000010000 */
[--C-:B------:R-:W-:Y:S01]  /*49f0*/  HADD2.F32 R109, -RZ, R71.reuse.H0_H0 ;  /* 0x20000047ff6d7230 */ /* 0x100fe20000004100 */
[-C--:B------:R-:W-:Y:S01]  /*4a00*/  FMUL.FTZ R202, R112, R93.reuse ;  /* 0x0000005d70ca7220 */ /* 0x080fe20000410000 */
[----:B------:R-:W-:Y:S01]  /*4a10*/  HADD2.F32 R113, -RZ, R71.H1_H1 ;  /* 0x30000047ff717230 */ /* 0x000fe20000004100 */
[----:B------:R-:W-:Y:S01]  /*4a20*/  FMUL.FTZ R71, R111, R68 ;  /* 0x000000446f477220 */ /* 0x000fe20000410000 */
[----:B------:R-:W-:Y:S01]  /*4a30*/  HADD2.F32 R114, -RZ, R61.H0_H0 ;  /* 0x2000003dff727230 */ /* 0x000fe20000004100 */
[----:B------:R-:W-:-:S02]  /*4a40*/  FMUL.FTZ R207, R110, R93 ;  /* 0x0000005d6ecf7220 */ /* 0x000fc40000410000 */
[----:B------:R-:W-:Y:S02]  /*4a50*/  FMUL.FTZ R69, R111, R70 ;  /* 0x000000466f457220 */ /* 0x000fe40000410000 */
[----:B------:R-:W-:Y:S02]  /*4a60*/  FMUL.FTZ R202, R114, R202 ;  /* 0x000000ca72ca7220 */ /* 0x000fe40000410000 */
[----:B------:R-:W-:Y:S02]  /*4a70*/  FFMA.FTZ R71, R134, R70, R71 ;  /* 0x0000004686477223 */ /* 0x000fe40000010047 */
[----:B------:R-:W-:Y:S02]  /*4a80*/  FMUL.FTZ R207, R114, R207 ;  /* 0x000000cf72cf7220 */ /* 0x000fe40000410000 */
[----:B------:R-:W-:Y:S02]  /*4a90*/  FFMA.FTZ R68, R134, R68, -R69 ;  /* 0x0000004486447223 */ /* 0x000fe40000010845 */
        /* <DEDUP_REMOVED lines=44> */
[-C--:B------:R-:W-:Y:S02]  /*4d60*/  FMUL.FTZ R218, R148, R89.reuse ;  /* 0x0000005994da7220 */ /* 0x080fe40000410000 */
[----:B------:R-:W-:Y:S02]  /*4d70*/  FMUL.FTZ R70, R129, R68 ;  /* 0x0000004481467220 */ /* 0x000fe40000410000 */
[----:B------:R-:W-:-:S02]  /*4d80*/  FMUL.FTZ R219, R146, R89 ;  /* 0x0000005992db7220 */ /* 0x000fc40000410000 */
[----:B------:R-:W-:Y:S02]  /*4d90*/  FMUL.FTZ R69, R129, R71 ;  /* 0x0000004781457220 */ /* 0x000fe40000410000 */
[----:B------:R-:W-:Y:S02]  /*4da0*/  FMUL.FTZ R103, R118, R103 ;  /* 0x0000006776677220 */ /* 0x000fe40000410000 */
[----:B------:R-:W-:Y:S02]  /*4db0*/  FMUL.FTZ R218, R72, R218 ;  /* 0x000000da48da7220 */ /* 0x000fe40000410000 */
[----:B------:R-:W-:Y:S02]  /*4dc0*/  FFMA.FTZ R71, R130, R71, R70 ;  /* 0x0000004782477223 */ /* 0x000fe40000010046 */
        /* <DEDUP_REMOVED lines=9> */
[-C--:B------:R-:W-:Y:S02]  /*4e60*/  FMUL.FTZ R217, R149, R90.reuse ;  /* 0x0000005a95d97220 */ /* 0x080fe40000410000 */
[----:B------:R-:W-:Y:S02]  /*4e70*/  FMUL.FTZ R69, R127, R71 ;  /* 0x000000477f457220 */ /* 0x000fe40000410000 */
[----:B------:R-:W-:Y:S02]  /*4e80*/  FMUL.FTZ R216, R151, R90 ;  /* 0x0000005a97d87220 */ /* 0x000fe40000410000 */
[----:B------:R-:W-:-:S02]  /*4e90*/  FMUL.FTZ R70, R127, R68 ;  /* 0x000000447f467220 */ /* 0x000fc40000410000 */
[-C--:B------:R-:W-:Y:S02]  /*4ea0*/  FFMA.FTZ R72, R115, R150.reuse, -R72 ;  /* 0x0000009673487223 */ /* 0x080fe40000010848 */
[----:B------:R-:W-:Y:S02]  /*4eb0*/  FMUL.FTZ R150, R116, R150 ;  /* 0x0000009674967220 */ /* 0x000fe40000410000 */
[C---:B------:R-:W-:Y:S02]  /*4ec0*/  FMUL.FTZ R217, R73.reuse, R217 ;  /* 0x000000d949d97220 */ /* 0x040fe40000410000 */
[C---:B------:R-:W-:Y:S02]  /*4ed0*/  FFMA.FTZ R68, R128.reuse, R68, -R69 ;  /* 0x0000004480447223 */ /* 0x040fe40000010845 */
[----:B------:R-:W-:Y:S02]  /*4ee0*/  FMUL.FTZ R216, R73, R216 ;  /* 0x000000d849d87220 */ /* 0x000fe40000410000 */
[----:B------:R-:W-:Y:S01]  /*4ef0*/  FFMA.FTZ R71, R128, R71, R70 ;  /* 0x0000004780477223 */ /* 0x000fe20000010046 */
[--C-:B----4-:R-:W-:Y:S01]  /*4f00*/  HADD2.F32 R152, -RZ, R76.reuse.H1_H1 ;  /* 0x3000004cff987230 */ /* 0x110fe20000004100 */
[----:B------:R-:W-:Y:S01]  /*4f10*/  FFMA.FTZ R103, R115, R103, R150 ;  /* 0x0000006773677223 */ /* 0x000fe20000010096 */
[----:B------:R-:W-:Y:S01]  /*4f20*/  HADD2.F32 R150, -RZ, R76.H0_H0 ;  /* 0x2000004cff967230 */ /* 0x000fe20000004100 */
[----:B------:R-:W-:-:S02]  /*4f30*/  FADD.FTZ R68, R217, R68 ;  /* 0x00000044d9447221 */ /* 0x000fc40000010000 */
[----:B------:R-:W-:Y:S01]  /*4f40*/  FADD.FTZ R71, R216, R71 ;  /* 0x00000047d8477221 */ /* 0x000fe20000010000 */
[----:B------:R-:W-:Y:S01]  /*4f50*/  HADD2.F32 R73, -RZ, R64.H0_H0 ;  /* 0x20000040ff497230 */ /* 0x000fe20000004100 */
[C---:B------:R-:W-:Y:S02]  /*4f60*/  FMUL.FTZ R70, R125.reuse, R68 ;  /* 0x000000447d467220 */ /* 0x040fe40000410000 */
        /* <DEDUP_REMOVED lines=40> */
[-C--:B------:R-:W-:Y:S02]  /*51f0*/  FMUL.FTZ R227, R157, R54.reuse ;  /* 0x000000369de37220 */ /* 0x080fe40000410000 */
[----:B------:R-:W-:Y:S02]  /*5200*/  FMUL.FTZ R69, R119, R71 ;  /* 0x0000004777457220 */ /* 0x000fe40000410000 */
[----:B------:R-:W-:Y:S02]  /*5210*/  FMUL.FTZ R226, R159, R54 ;  /* 0x000000369fe27220 */ /* 0x000fe40000410000 */
[----:B------:R-:W-:-:S02]  /*5220*/  FMUL.FTZ R70, R119, R68 ;  /* 0x0000004477467220 */ /* 0x000fc40000410000 */
[C---:B------:R-:W-:Y:S02]  /*5230*/  FMUL.FTZ R227, R73.reuse, R227 ;  /* 0x000000e349e37220 */ /* 0x040fe40000410000 */
[C---:B------:R-:W-:Y:S02]  /*5240*/  FFMA.FTZ R68, R120.reuse, R68, -R69 ;  /* 0x0000004478447223 */ /* 0x040fe40000010845 */
[----:B------:R-:W-:Y:S02]  /*5250*/  FMUL.FTZ R226, R73, R226 ;  /* 0x000000e249e27220 */ /* 0x000fe40000410000 */
[----:B------:R-:W-:Y:S01]  /*5260*/  FFMA.FTZ R71, R120, R71, R70 ;  /* 0x0000004778477223 */ /* 0x000fe20000010046 */
[--C-:B------:R-:W-:Y:S01]  /*5270*/  HADD2.F32 R160, -RZ, R80.reuse.H1_H1 ;  /* 0x30000050ffa07230 */ /* 0x100fe20000004100 */
[----:B------:R-:W-:Y:S01]  /*5280*/  FADD.FTZ R68, R227, R68 ;  /* 0x00000044e3447221 */ /* 0x000fe20000010000 */
[----:B------:R-:W-:Y:S01]  /*5290*/  HADD2.F32 R158, -RZ, R80.H0_H0 ;  /* 0x20000050ff9e7230 */ /* 0x000fe20000004100 */
[----:B------:R-:W-:Y:S01]  /*52a0*/  ISETP.NE.AND P0, PT, R99, 0x7f, PT ;  /* 0x0000007f6300780c */ /* 0x000fe20003f05270 */
[----:B------:R-:W-:Y:S01]  /*52b0*/  FADD.FTZ R71, R226, R71 ;  /* 0x00000047e2477221 */ /* 0x000fe20000010000 */
[----:B------:R-:W-:Y:S01]  /*52c0*/  HADD2.F32 R73, -RZ, R66.H0_H0 ;  /* 0x20000042ff497230 */ /* 0x000fe20000004100 */
[----:B------:R-:W-:-:S02]  /*52d0*/  FMUL.FTZ R70, R118, R68 ;  /* 0x0000004476467220 */ /* 0x000fc40000410000 */
[----:B------:R-:W-:Y:S02]  /*52e0*/  FMUL.FTZ R230, R160, R51 ;  /* 0x00000033a0e67220 */ /* 0x000fe40000410000 */
[----:B------:R-:W-:Y:S02]  /*52f0*/  FMUL.FTZ R69, R118, R71 ;  /* 0x0000004776457220 */ /* 0x000fe40000410000 */
[----:B------:R-:W-:Y:S02]  /*5300*/  FMUL.FTZ R231, R158, R51 ;  /* 0x000000339ee77220 */ /* 0x000fe40000410000 */
[----:B------:R-:W-:Y:S02]  /*5310*/  FMUL.FTZ R72, R141, R72 ;  /* 0x000000488d487220 */ /* 0x000fe40000410000 */
[----:B------:R-:W-:Y:S02]  /*5320*/  FFMA.FTZ R71, R117, R71, R70 ;  /* 0x0000004775477223 */ /* 0x000fe40000010046 */
[----:B------:R-:W-:-:S02]  /*5330*/  FMUL.FTZ R230, R73, R230 ;  /* 0x000000e649e67220 */ /* 0x000fc40000410000 */
        /* <DEDUP_REMOVED lines=23> */
[-C--:B------:R-:W-:Y:S02]  /*54b0*/  FMUL.FTZ R214, R164, R45.reuse ;  /* 0x0000002da4d67220 */ /* 0x080fe40000410000 */
[----:B------:R-:W-:-:S02]  /*54c0*/  FMUL.FTZ R215, R162, R45 ;  /* 0x0000002da2d77220 */ /* 0x000fc40000410000 */
[-C--:B------:R-:W-:Y:S02]  /*54d0*/  FMUL.FTZ R69, R141, R71.reuse ;  /* 0x000000478d457220 */ /* 0x080fe40000410000 */
[C---:B------:R-:W-:Y:S02]  /*54e0*/  FFMA.FTZ R71, R136.reuse, R71, R70 ;  /* 0x0000004788477223 */ /* 0x040fe40000010046 */
[C---:B------:R-:W-:Y:S02]  /*54f0*/  FMUL.FTZ R214, R73.reuse, R214 ;  /* 0x000000d649d67220 */ /* 0x040fe40000410000 */
[----:B------:R-:W-:Y:S02]  /*5500*/  FMUL.FTZ R215, R73, R215 ;  /* 0x000000d749d77220 */ /* 0x000fe40000410000 */
[----:B------:R-:W-:Y:S01]  /*5510*/  FFMA.FTZ R68, R136, R68, -R69 ;  /* 0x0000004488447223 */ /* 0x000fe20000010845 */
[--C-:B------:R-:W-:Y:S01]  /*5520*/  HADD2.F32 R165, -RZ, R83.reuse.H0_H0 ;  /* 0x20000053ffa57230 */ /* 0x100fe20000004100 */
[----:B------:R-:W-:Y:S01]  /*5530*/  FADD.FTZ R70, R214, R71 ;  /* 0x00000047d6467221 */ /* 0x000fe20000010000 */
[----:B------:R-:W-:Y:S01]  /*5540*/  HADD2.F32 R167, -RZ, R83.H1_H1 ;  /* 0x30000053ffa77230 */ /* 0x000fe20000004100 */
[----:B------:R-:W-:Y:S01]  /*5550*/  FADD.FTZ R68, R215, R68 ;  /* 0x00000044d7447221 */ /* 0x000fe20000010000 */
[----:B------:R-:W-:Y:S01]  /*5560*/  HADD2.F32 R73, -RZ, R67.H1_H1 ;  /* 0x30000043ff497230 */ /* 0x000fe20000004100 */
[----:B------:R-:W-:-:S02]  /*5570*/  FMUL.FTZ R69, R137, R70 ;  /* 0x0000004689457220 */ /* 0x000fc40000410000 */
[-C--:B------:R-:W-:Y:S02]  /*5580*/  FMUL.FTZ R213, R165, R40.reuse ;  /* 0x00000028a5d57220 */ /* 0x080fe40000410000 */
[----:B------:R-:W-:Y:S02]  /*5590*/  FMUL.FTZ R212, R167, R40 ;  /* 0x00000028a7d47220 */ /* 0x000fe40000410000 */
[-C--:B------:R-:W-:Y:S02]  /*55a0*/  FMUL.FTZ R71, R137, R68.reuse ;  /* 0x0000004489477220 */ /* 0x080fe40000410000 */
[----:B------:R-:W-:Y:S01]  /*55b0*/  FFMA.FTZ R76, R139, R68, -R69 ;  /* 0x000000448b4c7223 */ /* 0x000fe20000010845 */
[----:B------:R-:W-:Y:S01]  /*55c0*/  BSSY B0, `(.L_x_3215) ;  /* 0x0000018000007945 */ /* 0x000fe20003800000 */
[C---:B------:R-:W-:Y:S02]  /*55d0*/  FMUL.FTZ R213, R73.reuse, R213 ;  /* 0x000000d549d57220 */ /* 0x040fe40000410000 */
[----:B------:R-:W-:-:S02]  /*55e0*/  FMUL.FTZ R212, R73, R212 ;  /* 0x000000d449d47220 */ /* 0x000fc40000410000 */
[C---:B------:R-:W-:Y:S02]  /*55f0*/  FMUL.FTZ R69, R137.reuse, R74 ;  /* 0x0000004a89457220 */ /* 0x040fe40000410000 */
[----:B------:R-:W-:Y:S02]  /*5600*/  FMUL.FTZ R68, R137, R72 ;  /* 0x0000004889447220 */ /* 0x000fe40000410000 */
[----:B------:R-:W-:Y:S01]  /*5610*/  FFMA.FTZ R71, R139, R70, R71 ;  /* 0x000000468b477223 */ /* 0x000fe20000010047 */
[----:B------:R-:W-:Y:S01]  /*5620*/  ISETP.GT.U32.AND P2, PT, R99, 0x1f, PT ;  /* 0x0000001f6300780c */ /* 0x000fe20003f44070 */
[----:B------:R-:W-:Y:S01]  /*5630*/  FFMA.FTZ R69, R139, R72, R69 ;  /* 0x000000488b457223 */ /* 0x000fe20000010045 */
[----:B------:R-:W-:Y:S01]  /*5640*/  LEA.HI R166, R99, R99, RZ, 0x1e ;  /* 0x0000006363a67211 */ /* 0x000fe200078ff0ff */
[----:B------:R-:W-:Y:S02]  /*5650*/  FFMA.FTZ R68, R139, R74, -R68 ;  /* 0x0000004a8b447223 */ /* 0x000fe40000010844 */
[----:B------:R-:W-:-:S02]  /*5660*/  FADD.FTZ R71, R212, R71 ;  /* 0x00000047d4477221 */ /* 0x000fc40000010000 */
[----:B------:R-:W-:Y:S01]  /*5670*/  FADD.FTZ R70, R213, R76 ;  /* 0x0000004cd5467221 */ /* 0x000fe20000010000 */
        /* <DEDUP_REMOVED lines=12> */
.L_x_3216:
[----:B01----:R-:W-:Y:S05]  /*5740*/  BSYNC B0 ;  /* 0x0000000000007941 */ /* 0x003fea0003800000 */
.L_x_3215:
        /* <DEDUP_REMOVED lines=73> */
.L_x_3323:
        /* <DEDUP_REMOVED lines=70> */
.L_x_3324:
        /* <DEDUP_REMOVED lines=19> */
[----:B------:R-:W-:Y:S05]  /*6170*/  CALL.REL.NOINC `($__internal_79_$__cuda_sm70_shflsync_idx_p) ;  /* 0x000095e000007944 */ /* 0x000fea0003c00000 */
.L_x_3221:
[----:B------:R-:W-:Y:S05]  /*6180*/  BRA.CONV ~URZ, `(.L_x_3222) ;  /* 0x000000637f007947 */ /* 0x000fea000b800000 */
[----:B-1----:R-:W-:Y:S01]  /*6190*/  HFMA2.MMA R69, -RZ, RZ, 0, 1.847743988037109375e-06 ;  /* 0x0000001fff457435 */ /* 0x002fe200000001ff */
[----:B0-----:R-:W-:Y:S02]  /*61a0*/  MOV R72, R77 ;  /* 0x0000004d00487202 */ /* 0x001fe40000000f00 */
[----:B------:R-:W-:Y:S02]  /*61b0*/  MOV R71, 0x1f ;  /* 0x0000001f00477802 */ /* 0x000fe40000000f00 */
[----:B------:R-:W-:Y:S02]  /*61c0*/  MOV R68, 0xffffffff ;  /* 0xffffffff00447802 */ /* 0x000fe40000000f00 */
[----:B------:R-:W-:-:S02]  /*61d0*/  MOV R70, 0x61f0 ;  /* 0x000061f000467802 */ /* 0x000fc40000000f00 */
[----:B------:R-:W-:Y:S05]  /*61e0*/  CALL.REL.NOINC `($__internal_79_$__cuda_sm70_shflsync_idx_p) ;  /* 0x0000957000007944 */ /* 0x000fea0003c00000 */
.L_x_3222:
[----:B------:R-:W-:Y:S05]  /*61f0*/  BRA.CONV ~URZ, `(.L_x_3223) ;  /* 0x000000637f007947 */ /* 0x000fea000b800000 */
[----:B-1----:R-:W-:Y:S01]  /*6200*/  HFMA2.MMA R69, -RZ, RZ, 0, 1.847743988037109375e-06 ;  /* 0x0000001fff457435 */ /* 0x002fe200000001ff */
[----:B0-----:R-:W-:-:S02]  /*6210*/  MOV R72, R73 ;  /* 0x0000004900487202 */ /* 0x001fc40000000f00 */
[----:B------:R-:W-:Y:S02]  /*6220*/  MOV R71, 0x1f ;  /* 0x0000001f00477802 */ /* 0x000fe40000000f00 */
[----:B------:R-:W-:Y:S02]  /*6230*/  MOV R68, 0xffffffff ;  /* 0xffffffff00447802 */ /* 0x000fe40000000f00 */
[----:B------:R-:W-:Y:S02]  /*6240*/  MOV R70, 0x6260 ;  /* 0x0000626000467802 */ /* 0x000fe40000000f00 */
[----:B------:R-:W-:Y:S05]  /*6250*/  CALL.REL.NOINC `($__internal_79_$__cuda_sm70_shflsync_idx_p) ;  /* 0x0000950000007944 */ /* 0x000fea0003c00000 */
.L_x_3223:
[----:B------:R-:W-:Y:S05]  /*6260*/  BRA.CONV ~URZ, `(.L_x_3224) ;  /* 0x000000637f007947 */ /* 0x000fea000b800000 */
[----:B-1----:R-:W-:Y:S01]  /*6270*/  HFMA2.MMA R69, -RZ, RZ, 0, 1.847743988037109375e-06 ;  /* 0x0000001fff457435 */ /* 0x002fe200000001ff */
[----:B0-----:R-:W-:Y:S02]  /*6280*/  MOV R72, R76 ;  /* 0x0000004c00487202 */ /* 0x001fe40000000f00 */
[----:B------:R-:W-:Y:S02]  /*6290*/  MOV R71, 0x1f ;  /* 0x0000001f00477802 */ /* 0x000fe40000000f00 */
[----:B------:R-:W-:Y:S02]  /*62a0*/  MOV R68, 0xffffffff ;  /* 0xffffffff00447802 */ /* 0x000fe40000000f00 */
[----:B------:R-:W-:-:S02]  /*62b0*/  MOV R70, 0x62d0 ;  /* 0x000062d000467802 */ /* 0x000fc40000000f00 */
[----:B------:R-:W-:Y:S05]  /*62c0*/  CALL.REL.NOINC `($__internal_79_$__cuda_sm70_shflsync_idx_p) ;  /* 0x0000949000007944 */ /* 0x000fea0003c00000 */
.L_x_3224:
        /* <DEDUP_REMOVED lines=9> */
.L_x_3325:
        /* <DEDUP_REMOVED lines=50> */
.L_x_3218:
[----:B0-----:R-:W-:Y:S05]  /*6680*/  BSYNC B0 ;  /* 0x0000000000007941 */ /* 0x001fea0003800000 */
.L_x_3217:
[----:B------:R-:W-:Y:S01]  /*6690*/  WARPSYNC 0xffffffff ;  /* 0xffffffff00007948 */ /* 0x000fe20003800000 */
[----:B------:R-:W-:Y:S02]  /*66a0*/  LOP3.LUT P0, RZ, R99, 0x1f, RZ, 0xc0, !PT ;  /* 0x0000001f63ff7812 */ /* 0x000fe4000780c0ff */
[----:B------:R-:W-:Y:S01]  /*66b0*/  BAR.SYNC.DEFER_BLOCKING 0x0 ;  /* 0x0000000000007b1d */ /* 0x000fe20000010000 */
[----:B------:R-:W-:Y:S01]  /*66c0*/  MOV R57, UR21 ;  /* 0x0000001500397c02 */ /* 0x000fe20008000f00 */
[CC--:B------:R-:W-:Y:S01]  /*66d0*/  FMUL.FTZ R56, R137.reuse, R103.reuse ;  /* 0x0000006789387220 */ /* 0x0c0fe20000410000 */
[----:B------:R-:W-:Y:S01]  /*66e0*/  USHF.L.U32 UR43, UR7, 0x4, URZ ;  /* 0x00000004072b7899 */ /* 0x000fe2000800063f */
[----:B------:R-:W-:Y:S01]  /*66f0*/  FMUL.FTZ R58, R137, -R102 ;  /* 0x80000066893a7220 */ /* 0x000fe20000410000 */
[----:B------:R-:W-:Y:S01]  /*6700*/  ISETP.GE.OR P0, PT, R57, c[0x0][0x174], P0 ;  /* 0x00005d0039007a0c */ /* 0x000fe20000706670 */
[C---:B------:R-:W-:Y:S01]  /*6710*/  FMUL.FTZ R59, R139.reuse, R200 ;  /* 0x000000c88b3b7220 */ /* 0x040fe20000410000 */
[----:B------:R-:W-:Y:S01]  /*6720*/  BSSY B0, `(.L_x_3226) ;  /* 0x00001db000007945 */ /* 0x000fe20003800000 */
[C---:B------:R-:W-:Y:S02]  /*6730*/  FFMA.FTZ R58, R139.reuse, -R103, R58 ;  /* 0x800000678b3a7223 */ /* 0x040fe4000001003a */
[----:B------:R-:W-:-:S02]  /*6740*/  FFMA.FTZ R56, R139, R102, -R56 ;  /* 0x000000668b387223 */ /* 0x000fc40000010838 */
[C---:B------:R-:W-:Y:S02]  /*6750*/  FMUL.FTZ R57, R137.reuse, R200 ;  /* 0x000000c889397220 */ /* 0x040fe40000410000 */
[----:B---3--:R-:W-:Y:S02]  /*6760*/  FFMA.FTZ R68, -R137, R184, -R59 ;  /* 0x000000b889447223 */ /* 0x008fe4000001093b */
[C---:B------:R-:W-:Y:S02]  /*6770*/  FMUL.FTZ R59, R141.reuse, -R58 ;  /* 0x8000003a8d3b7220 */ /* 0x040fe40000410000 */
[----:B------:R-:W-:Y:S02]  /*6780*/  FMUL.FTZ R69, R141, -R56 ;  /* 0x800000388d457220 */ /* 0x000fe40000410000 */
[----:B------:R-:W-:Y:S02]  /*6790*/  FFMA.FTZ R57, R139, R184, -R57 ;  /* 0x000000b88b397223 */ /* 0x000fe40000010839 */
[----:B------:R-:W-:-:S02]  /*67a0*/  FADD.FTZ R68, -R183, R68 ;  /* 0x00000044b7447221 */ /* 0x000fc40000010100 */
[C---:B------:R-:W-:Y:S02]  /*67b0*/  FFMA.FTZ R59, R136.reuse, R56, -R59 ;  /* 0x00000038883b7223 */ /* 0x040fe4000001083b */
[----:B------:R-:W-:Y:S02]  /*67c0*/  FFMA.FTZ R69, R136, R58, R69 ;  /* 0x0000003a88457223 */ /* 0x000fe40000010045 */
[----:B------:R-:W-:Y:S02]  /*67d0*/  FADD.FTZ R57, R168, R57 ;  /* 0x00000039a8397221 */ /* 0x000fe40000010000 */
[----:B------:R-:W-:Y:S02]  /*67e0*/  FMUL.FTZ R56, R141, -R68 ;  /* 0x800000448d387220 */ /* 0x000fe40000410000 */
[C---:B------:R-:W-:Y:S02]  /*67f0*/  FMUL.FTZ R72, R116.reuse, -R59 ;  /* 0x8000003b74487220 */ /* 0x040fe40000410000 */
[----:B------:R-:W-:-:S02]  /*6800*/  FMUL.FTZ R70, R116, -R69 ;  /* 0x8000004574467220 */ /* 0x000fc40000410000 */
[----:B------:R-:W-:Y:S02]  /*6810*/  FMUL.FTZ R71, R141, -R57 ;  /* 0x800000398d477220 */ /* 0x000fe40000410000 */
[C---:B------:R-:W-:Y:S02]  /*6820*/  FFMA.FTZ R72, R115.reuse, R69, R72 ;  /* 0x0000004573487223 */ /* 0x040fe40000010048 */
[----:B------:R-:W-:Y:S02]  /*6830*/  FFMA.FTZ R70, R115, R59, -R70 ;  /* 0x0000003b73467223 */ /* 0x000fe40000010846 */
[C---:B------:R-:W-:Y:S02]  /*6840*/  FFMA.FTZ R58, R136.reuse, R57, -R56 ;  /* 0x00000039883a7223 */ /* 0x040fe40000010838 */
[----:B------:R-:W-:Y:S01]  /*6850*/  FFMA.FTZ R68, R136, R68, R71 ;  /* 0x0000004488447223 */ /* 0x000fe20000010047 */
[----:B------:R-:W0:Y:S01]  /*6860*/  LDS.64 R56, [R166.X16+0x6378] ;  /* 0x00637800a6387984 */ /* 0x000e22000000ca00 */
[----:B------:R-:W-:-:S02]  /*6870*/  FMUL.FTZ R59, R118, -R72 ;  /* 0x80000048763b7220 */ /* 0x000fc40000410000 */
[-C--:B------:R-:W-:Y:S02]  /*6880*/  FMUL.FTZ R69, R118, -R70.reuse ;  /* 0x8000004676457220 */ /* 0x080fe40000410000 */
[----:B------:R-:W-:Y:S02]  /*6890*/  FADD.FTZ R68, -R185, R68 ;  /* 0x00000044b9447221 */ /* 0x000fe40000010100 */
[----:B------:R-:W-:Y:S02]  /*68a0*/  FADD.FTZ R58, R169, R58 ;  /* 0x0000003aa93a7221 */ /* 0x000fe40000010000 */
[C---:B------:R-:W-:Y:S02]  /*68b0*/  FFMA.FTZ R70, R117.reuse, R70, -R59 ;  /* 0x0000004675467223 */ /* 0x040fe4000001083b */
[----:B------:R-:W-:Y:S02]  /*68c0*/  FFMA.FTZ R72, R117, R72, R69 ;  /* 0x0000004875487223 */ /* 0x000fe40000010045 */
[----:B------:R-:W-:-:S02]  /*68d0*/  FMUL.FTZ R59, R116, -R68 ;  /* 0x80000044743b7220 */ /* 0x000fc40000410000 */
[----:B------:R-:W-:Y:S02]  /*68e0*/  FMUL.FTZ R69, R116, -R58 ;  /* 0x8000003a74457220 */ /* 0x000fe40000410000 */
[----:B------:R-:W-:Y:S02]  /*68f0*/  FMUL.FTZ R71, R119, -R72 ;  /* 0x8000004877477220 */ /* 0x000fe40000410000 */
[----:B------:R-:W-:Y:S02]  /*6900*/  FFMA.FTZ R59, R115, R58, -R59 ;  /* 0x0000003a733b7223 */ /* 0x000fe4000001083b */
[----:B------:R-:W-:Y:S02]  /*6910*/  FMUL.FTZ R73, R119, -R70 ;  /* 0x8000004677497220 */ /* 0x000fe40000410000 */
[----:B------:R-:W-:Y:S02]  /*6920*/  FFMA.FTZ R69, R115, R68, R69 ;  /* 0x0000004473457223 */ /* 0x000fe40000010045 */
        /* <DEDUP_REMOVED lines=15> */
[C---:B------:R-:W-:Y:S02]  /*6a20*/  FFMA.FTZ R70, R124.reuse, R70, -R59 ;  /* 0x000000467c467223 */ /* 0x040fe4000001083b */
[----:B------:R-:W-:Y:S02]  /*6a30*/  FADD.FTZ R58, R171, R58 ;  /* 0x0000003aab3a7221 */ /* 0x000fe40000010000 */
[----:B------:R-:W-:Y:S02]  /*6a40*/  FMUL.FTZ R59, R119, -R68 ;  /* 0x80000044773b7220 */ /* 0x000fe40000410000 */
[----:B------:R-:W-:-:S02]  /*6a50*/  FFMA.FTZ R72, R124, R72, R69 ;  /* 0x000000487c487223 */ /* 0x000fc40000010045 */
[-C--:B------:R-:W-:Y:S02]  /*6a60*/  FMUL.FTZ R69, R119, -R58.reuse ;  /* 0x8000003a77457220 */ /* 0x080fe40000410000 */
[C---:B------:R-:W-:Y:S02]  /*6a70*/  FFMA.FTZ R59, R120.reuse, R58, -R59 ;  /* 0x0000003a783b7223 */ /* 0x040fe4000001083b */
[----:B------:R-:W-:Y:S02]  /*6a80*/  FFMA.FTZ R69, R120, R68, R69 ;  /* 0x0000004478457223 */ /* 0x000fe40000010045 */
[----:B------:R-:W-:Y:S02]  /*6a90*/  FADD.FTZ R58, R172, R59 ;  /* 0x0000003bac3a7221 */ /* 0x000fe40000010000 */
[C---:B0-----:R-:W-:Y:S02]  /*6aa0*/  FMUL.FTZ R59, R85.reuse, R57 ;  /* 0x00000039553b7220 */ /* 0x041fe40000410000 */
[----:B------:R-:W-:-:S02]  /*6ab0*/  FMUL.FTZ R85, R85, R56 ;  /* 0x0000003855557220 */ /* 0x000fc40000410000 */
[C---:B------:R-:W-:Y:S02]  /*6ac0*/  FMUL.FTZ R71, R125.reuse, -R72 ;  /* 0x800000487d477220 */ /* 0x040fe40000410000 */
[----:B------:R-:W-:Y:S02]  /*6ad0*/  FADD.FTZ R69, -R188, R69 ;  /* 0x00000045bc457221 */ /* 0x000fe40000010100 */
[----:B------:R-:W-:Y:S02]  /*6ae0*/  FMUL.FTZ R73, R125, -R70 ;  /* 0x800000467d497220 */ /* 0x000fe40000410000 */
[C---:B------:R-:W-:Y:S02]  /*6af0*/  FFMA.FTZ R56, R84.reuse, R56, -R59 ;  /* 0x0000003854387223 */ /* 0x040fe4000001083b */
[----:B------:R-:W-:Y:S02]  /*6b00*/  FFMA.FTZ R84, R84, R57, R85 ;  /* 0x0000003954547223 */ /* 0x000fe40000010055 */
[----:B------:R-:W-:-:S02]  /*6b10*/  FFMA.FTZ R71, R126, R70, -R71 ;  /* 0x000000467e477223 */ /* 0x000fc40000010847 */
[----:B------:R-:W-:Y:S02]  /*6b20*/  FMUL.FTZ R68, R122, -R69 ;  /* 0x800000457a447220 */ /* 0x000fe40000410000 */
[----:B------:R-:W-:Y:S02]  /*6b30*/  FFMA.FTZ R73, R126, R72, R73 ;  /* 0x000000487e497223 */ /* 0x000fe40000010049 */
[----:B------:R-:W-:Y:S02]  /*6b40*/  FADD.FTZ R205, R205, R56 ;  /* 0x00000038cdcd7221 */ /* 0x000fe40000010000 */
[----:B------:R-:W-:Y:S02]  /*6b50*/  FADD.FTZ R203, R203, R84 ;  /* 0x00000054cbcb7221 */ /* 0x000fe40000010000 */
[-C--:B------:R-:W-:Y:S02]  /*6b60*/  FMUL.FTZ R70, R122, -R58.reuse ;  /* 0x8000003a7a467220 */ /* 0x080fe40000410000 */
[----:B------:R-:W-:-:S02]  /*6b70*/  FFMA.FTZ R68, R121, R58, -R68 ;  /* 0x0000003a79447223 */ /* 0x000fc40000010844 */
[C---:B------:R-:W-:Y:S02]  /*6b80*/  FMUL.FTZ R59, R127.reuse, -R71 ;  /* 0x800000477f3b7220 */ /* 0x040fe40000410000 */
[----:B------:R-:W-:Y:S02]  /*6b90*/  FMUL.FTZ R58, R127, -R73 ;  /* 0x800000497f3a7220 */ /* 0x000fe40000410000 */
[C---:B------:R-:W-:Y:S02]  /*6ba0*/  FMUL.FTZ R57, R142.reuse, R205 ;  /* 0x000000cd8e397220 */ /* 0x040fe40000410000 */
[----:B------:R-:W-:Y:S02]  /*6bb0*/  FMUL.FTZ R56, R142, R203 ;  /* 0x000000cb8e387220 */ /* 0x000fe40000410000 */
[C---:B------:R-:W-:Y:S02]  /*6bc0*/  FFMA.FTZ R59, R128.reuse, R73, R59 ;  /* 0x00000049803b7223 */ /* 0x040fe4000001003b */
[----:B------:R-:W-:-:S02]  /*6bd0*/  FFMA.FTZ R58, R128, R71, -R58 ;  /* 0x00000047803a7223 */ /* 0x000fc4000001083a */
[C---:B------:R-:W-:Y:S02]  /*6be0*/  FFMA.FTZ R232, R140.reuse, R203, R57 ;  /* 0x000000cb8ce87223 */ /* 0x040fe40000010039 */
[----:B------:R-:W-:Y:S02]  /*6bf0*/  FFMA.FTZ R56, R140, R205, -R56 ;  /* 0x000000cd8c387223 */ /* 0x000fe40000010838 */
[----:B------:R-:W-:Y:S02]  /*6c00*/  FFMA.FTZ R70, R121, R69, R70 ;  /* 0x0000004579467223 */ /* 0x000fe40000010046 */
[C---:B------:R-:W-:Y:S02]  /*6c10*/  FMUL.FTZ R57, R129.reuse, -R59 ;  /* 0x8000003b81397220 */ /* 0x040fe40000410000 */
[----:B------:R-:W-:Y:S02]  /*6c20*/  FMUL.FTZ R69, R129, -R58 ;  /* 0x8000003a81457220 */ /* 0x000fe40000410000 */
[----:B------:R-:W-:-:S02]  /*6c30*/  FADD.FTZ R232, R199, R232 ;  /* 0x000000e8c7e87221 */ /* 0x000fc40000010000 */
[----:B------:R-:W-:Y:S02]  /*6c40*/  FADD.FTZ R234, R201, R56 ;  /* 0x00000038c9ea7221 */ /* 0x000fe40000010000 */
[C---:B------:R-:W-:Y:S02]  /*6c50*/  FFMA.FTZ R58, R130.reuse, R58, -R57 ;  /* 0x0000003a823a7223 */ /* 0x040fe40000010839 */
        /* <DEDUP_REMOVED lines=11> */
[CC--:B------:R-:W-:Y:S02]  /*6d10*/  FMUL.FTZ R57, R143.reuse, R207.reuse ;  /* 0x000000cf8f397220 */ /* 0x0c0fe40000410000 */
[-C--:B------:R-:W-:Y:S02]  /*6d20*/  FMUL.FTZ R56, R143, R202.reuse ;  /* 0x000000ca8f387220 */ /* 0x080fe40000410000 */
[C---:B------:R-:W-:Y:S02]  /*6d30*/  FFMA.FTZ R59, R135.reuse, R202, R57 ;  /* 0x000000ca873b7223 */ /* 0x040fe40000010039 */
[----:B------:R-:W-:Y:S02]  /*6d40*/  FFMA.FTZ R57, R135, R207, -R56 ;  /* 0x000000cf87397223 */ /* 0x000fe40000010838 */
[----:B------:R-:W-:-:S02]  /*6d50*/  FMUL.FTZ R71, R123, -R68 ;  /* 0x800000447b477220 */ /* 0x000fc40000410000 */
[----:B------:R-:W-:Y:S02]  /*6d60*/  FADD.FTZ R204, R204, R57 ;  /* 0x00000039cccc7221 */ /* 0x000fe40000010000 */
[----:B------:R-:W-:Y:S02]  /*6d70*/  FADD.FTZ R206, R206, R59 ;  /* 0x0000003bcece7221 */ /* 0x000fe40000010000 */
[----:B------:R-:W-:Y:S02]  /*6d80*/  FMUL.FTZ R57, R132, R204 ;  /* 0x000000cc84397220 */ /* 0x000fe40000410000 */
[----:B------:R-:W-:Y:S02]  /*6d90*/  FFMA.FTZ R71, R124, R70, R71 ;  /* 0x000000467c477223 */ /* 0x000fe40000010047 */
[----:B------:R-:W-:Y:S02]  /*6da0*/  FMUL.FTZ R56, R132, R206 ;  /* 0x000000ce84387220 */ /* 0x000fe40000410000 */
[----:B------:R-:W-:-:S02]  /*6db0*/  FMUL.FTZ R70, R138, -R58 ;  /* 0x8000003a8a467220 */ /* 0x000fc40000410000 */
[----:B------:R-:W-:Y:S02]  /*6dc0*/  FMUL.FTZ R68, R138, -R72 ;  /* 0x800000488a447220 */ /* 0x000fe40000410000 */
[C---:B------:R-:W-:Y:S02]  /*6dd0*/  FFMA.FTZ R57, R133.reuse, R206, R57 ;  /* 0x000000ce85397223 */ /* 0x040fe40000010039 */
[----:B------:R-:W-:Y:S02]  /*6de0*/  FADD.FTZ R71, -R190, R71 ;  /* 0x00000047be477221 */ /* 0x000fe40000010100 */
[----:B------:R-:W-:Y:S02]  /*6df0*/  FFMA.FTZ R56, R133, R204, -R56 ;  /* 0x000000cc85387223 */ /* 0x000fe40000010838 */
[C---:B------:R-:W-:Y:S02]  /*6e00*/  FFMA.FTZ R72, R131.reuse, R72, R70 ;  /* 0x0000004883487223 */ /* 0x040fe40000010046 */
[----:B------:R-:W-:-:S02]  /*6e10*/  FFMA.FTZ R73, R131, R58, -R68 ;  /* 0x0000003a83497223 */ /* 0x000fc40000010844 */
[----:B------:R-:W-:Y:S02]  /*6e20*/  FADD.FTZ R199, R208, R57 ;  /* 0x00000039d0c77221 */ /* 0x000fe40000010000 */
[----:B------:R-:W-:Y:S02]  /*6e30*/  FADD.FTZ R69, R174, R69 ;  /* 0x00000045ae457221 */ /* 0x000fe40000010000 */
[----:B------:R-:W-:Y:S02]  /*6e40*/  FMUL.FTZ R58, R125, -R71 ;  /* 0x800000477d3a7220 */ /* 0x000fe40000410000 */
[----:B------:R-:W-:Y:S02]  /*6e50*/  FADD.FTZ R209, R209, R56 ;  /* 0x00000038d1d17221 */ /* 0x000fe40000010000 */
[----:B------:R-:W-:Y:S02]  /*6e60*/  FMUL.FTZ R74, R132, -R72 ;  /* 0x80000048844a7220 */ /* 0x000fe40000410000 */
[----:B------:R-:W-:-:S02]  /*6e70*/  FMUL.FTZ R56, R138, R199 ;  /* 0x000000c78a387220 */ /* 0x000fc40000410000 */
[----:B------:R-:W-:Y:S02]  /*6e80*/  FFMA.FTZ R68, R126, R69, -R58 ;  /* 0x000000457e447223 */ /* 0x000fe4000001083a */
[----:B------:R-:W-:Y:S02]  /*6e90*/  FMUL.FTZ R57, R132, -R73 ;  /* 0x8000004984397220 */ /* 0x000fe40000410000 */
[----:B------:R-:W-:Y:S02]  /*6ea0*/  FMUL.FTZ R59, R125, -R69 ;  /* 0x800000457d3b7220 */ /* 0x000fe40000410000 */
[----:B------:R-:W-:Y:S02]  /*6eb0*/  FMUL.FTZ R58, R138, R209 ;  /* 0x000000d18a3a7220 */ /* 0x000fe40000410000 */
[----:B------:R-:W-:Y:S02]  /*6ec0*/  FFMA.FTZ R74, R133, R73, -R74 ;  /* 0x00000049854a7223 */ /* 0x000fe4000001084a */
[----:B------:R-:W-:-:S02]  /*6ed0*/  FFMA.FTZ R56, R131, R209, -R56 ;  /* 0x000000d183387223 */ /* 0x000fc40000010838 */
[----:B------:R-:W-:Y:S02]  /*6ee0*/  FFMA.FTZ R72, R133, R72, R57 ;  /* 0x0000004885487223 */ /* 0x000fe40000010039 */
[----:B------:R-:W-:Y:S02]  /*6ef0*/  FFMA.FTZ R70, R126, R71, R59 ;  /* 0x000000477e467223 */ /* 0x000fe4000001003b */
[----:B------:R-:W-:Y:S02]  /*6f00*/  FFMA.FTZ R57, R131, R199, R58 ;  /* 0x000000c783397223 */ /* 0x000fe4000001003a */
[----:B------:R-:W-:Y:S02]  /*6f10*/  FMUL.FTZ R59, R143, -R74 ;  /* 0x8000004a8f3b7220 */ /* 0x000fe40000410000 */
[----:B------:R-:W-:Y:S02]  /*6f20*/  FADD.FTZ R208, R211, R56 ;  /* 0x00000038d3d07221 */ /* 0x000fe40000010000 */
[----:B------:R-:W-:-:S02]  /*6f30*/  FMUL.FTZ R58, R143, -R72 ;  /* 0x800000488f3a7220 */ /* 0x000fc40000410000 */
[----:B------:R-:W-:Y:S02]  /*6f40*/  FADD.FTZ R210, R210, R57 ;  /* 0x00000039d2d27221 */ /* 0x000fe40000010000 */
[----:B------:R-:W-:Y:S02]  /*6f50*/  FFMA.FTZ R72, R135, R72, R59 ;  /* 0x0000004887487223 */ /* 0x000fe4000001003b */
[C---:B------:R-:W-:Y:S02]  /*6f60*/  FMUL.FTZ R59, R129.reuse, R208 ;  /* 0x000000d0813b7220 */ /* 0x040fe40000410000 */
[-C--:B------:R-:W-:Y:S02]  /*6f70*/  FMUL.FTZ R57, R129, R210.reuse ;  /* 0x000000d281397220 */ /* 0x080fe40000410000 */
[----:B------:R-:W-:Y:S02]  /*6f80*/  FFMA.FTZ R59, R130, R210, R59 ;  /* 0x000000d2823b7223 */ /* 0x000fe4000001003b */
[----:B------:R-:W-:-:S02]  /*6f90*/  FADD.FTZ R70, -R191, R70 ;  /* 0x00000046bf467221 */ /* 0x000fc40000010100 */
[----:B------:R-:W-:Y:S02]  /*6fa0*/  FFMA.FTZ R56, R130, R208, -R57 ;  /* 0x000000d082387223 */ /* 0x000fe40000010839 */
[----:B------:R-:W-:Y:S02]  /*6fb0*/  FADD.FTZ R68, R175, R68 ;  /* 0x00000044af447221 */ /* 0x000fe40000010000 */
[----:B------:R-:W-:Y:S02]  /*6fc0*/  FADD.FTZ R201, R218, R59 ;  /* 0x0000003bdac97221 */ /* 0x000fe40000010000 */
[----:B------:R-:W-:Y:S02]  /*6fd0*/  FMUL.FTZ R57, R127, -R70 ;  /* 0x800000467f397220 */ /* 0x000fe40000410000 */
[----:B------:R-:W-:Y:S02]  /*6fe0*/  FADD.FTZ R219, R219, R56 ;  /* 0x00000038dbdb7221 */ /* 0x000fe40000010000 */
[----:B------:R-:W-:-:S02]  /*6ff0*/  FMUL.FTZ R69, R127, -R68 ;  /* 0x800000447f457220 */ /* 0x000fc40000410000 */
[----:B------:R-:W-:Y:S02]  /*7000*/  FFMA.FTZ R58, R135, R74, -R58 ;  /* 0x0000004a873a7223 */ /* 0x000fe4000001083a */
[----:B------:R-:W-:Y:S02]  /*7010*/  FMUL.FTZ R56, R127, R201 ;  /* 0x000000c97f387220 */ /* 0x000fe40000410000 */
[----:B------:R-:W-:Y:S02]  /*7020*/  FMUL.FTZ R71, R111, -R72 ;  /* 0x800000486f477220 */ /* 0x000fe40000410000 */
[C---:B------:R-:W-:Y:S02]  /*7030*/  FFMA.FTZ R59, R128.reuse, R68, -R57 ;  /* 0x00000044803b7223 */ /* 0x040fe40000010839 */
[----:B------:R-:W-:Y:S02]  /*7040*/  FMUL.FTZ R57, R127, R219 ;  /* 0x000000db7f397220 */ /* 0x000fe40000410000 */
[----:B------:R-:W-:-:S02]  /*7050*/  FFMA.FTZ R73, R128, R70, R69 ;  /* 0x0000004680497223 */ /* 0x000fc40000010045 */
[-C--:B------:R-:W-:Y:S02]  /*7060*/  FMUL.FTZ R69, R111, -R58.reuse ;  /* 0x8000003a6f457220 */ /* 0x080fe40000410000 */
[----:B------:R-:W-:Y:S02]  /*7070*/  FFMA.FTZ R56, R128, R219, -R56 ;  /* 0x000000db80387223 */ /* 0x000fe40000010838 */
[----:B------:R-:W-:Y:S02]  /*7080*/  FFMA.FTZ R71, R134, R58, -R71 ;  /* 0x0000003a86477223 */ /* 0x000fe40000010847 */
[----:B------:R-:W-:Y:S02]  /*7090*/  FADD.FTZ R58, R176, R59 ;  /* 0x0000003bb03a7221 */ /* 0x000fe40000010000 */
[----:B------:R-:W-:Y:S02]  /*70a0*/  FFMA.FTZ R57, R128, R201, R57 ;  /* 0x000000c980397223 */ /* 0x000fe40000010039 */
[----:B------:R-:W-:-:S02]  /*70b0*/  FADD.FTZ R218, R217, R56 ;  /* 0x00000038d9da7221 */ /* 0x000fc40000010000 */
[----:B------:R-:W-:Y:S02]  /*70c0*/  FADD.FTZ R73, -R192, R73 ;  /* 0x00000049c0497221 */ /* 0x000fe40000010100 */
[----:B------:R-:W-:Y:S02]  /*70d0*/  FMUL.FTZ R68, R129, -R58 ;  /* 0x8000003a81447220 */ /* 0x000fe40000410000 */
[----:B------:R-:W-:Y:S02]  /*70e0*/  FADD.FTZ R216, R216, R57 ;  /* 0x00000039d8d87221 */ /* 0x000fe40000010000 */
[----:B------:R-:W-:Y:S02]  /*70f0*/  FMUL.FTZ R59, R125, R218 ;  /* 0x000000da7d3b7220 */ /* 0x000fe40000410000 */
[-C--:B------:R-:W-:Y:S02]  /*7100*/  FMUL.FTZ R75, R129, -R73.reuse ;  /* 0x80000049814b7220 */ /* 0x080fe40000410000 */
[----:B------:R-:W-:-:S02]  /*7110*/  FFMA.FTZ R68, R130, R73, R68 ;  /* 0x0000004982447223 */ /* 0x000fc40000010044 */
[-C--:B------:R-:W-:Y:S02]  /*7120*/  FMUL.FTZ R57, R125, R216.reuse ;  /* 0x000000d87d397220 */ /* 0x080fe40000410000 */
[----:B------:R-:W-:Y:S02]  /*7130*/  FFMA.FTZ R59, R126, R216, R59 ;  /* 0x000000d87e3b7223 */ /* 0x000fe4000001003b */
[----:B------:R-:W-:Y:S02]  /*7140*/  FFMA.FTZ R58, R130, R58, -R75 ;  /* 0x0000003a823a7223 */ /* 0x000fe4000001084b */
[----:B------:R-:W-:Y:S02]  /*7150*/  FADD.FTZ R68, -R193, R68 ;  /* 0x00000044c1447221 */ /* 0x000fe40000010100 */
[----:B------:R-:W-:Y:S02]  /*7160*/  FFMA.FTZ R56, R126, R218, -R57 ;  /* 0x000000da7e387223 */ /* 0x000fe40000010839 */
[----:B------:R-:W-:-:S02]  /*7170*/  FADD.FTZ R211, R220, R59 ;  /* 0x0000003bdcd37221 */ /* 0x000fc40000010000 */
[----:B------:R-:W-:Y:S02]  /*7180*/  FADD.FTZ R58, R177, R58 ;  /* 0x0000003ab13a7221 */ /* 0x000fe40000010000 */
[C---:B------:R-:W-:Y:S02]  /*7190*/  FMUL.FTZ R59, R138.reuse, -R68 ;  /* 0x800000448a3b7220 */ /* 0x040fe40000410000 */
[----:B------:R-:W-:Y:S02]  /*71a0*/  FADD.FTZ R221, R221, R56 ;  /* 0x00000038dddd7221 */ /* 0x000fe40000010000 */
        /* <DEDUP_REMOVED lines=21> */
[----:B------:R-:W-:Y:S02]  /*7300*/  FMUL.FTZ R59, R143, -R68 ;  /* 0x800000448f3b7220 */ /* 0x000fe40000410000 */
[----:B------:R-:W-:Y:S02]  /*7310*/  FADD.FTZ R229, R229, R56 ;  /* 0x00000038e5e57221 */ /* 0x000fe40000010000 */
        /* <DEDUP_REMOVED lines=28> */
[----:B------:R-:W-:Y:S02]  /*74e0*/  FFMA.FTZ R77, R140, R73, -R68 ;  /* 0x000000498c4d7223 */ /* 0x000fe40000010844 */
[C---:B------:R-:W-:Y:S02]  /*74f0*/  FMUL.FTZ R68, R116.reuse, R225 ;  /* 0x000000e174447220 */ /* 0x040fe40000410000 */
[----:B------:R-:W-:-:S02]  /*7500*/  FMUL.FTZ R70, R116, R231 ;  /* 0x000000e774467220 */ /* 0x000fc40000410000 */
[----:B------:R-:W-:Y:S02]  /*7510*/  FFMA.FTZ R69, R134, R72, R69 ;  /* 0x0000004886457223 */ /* 0x000fe40000010045 */
[C---:B------:R-:W-:Y:S01]  /*7520*/  FMUL.FTZ R72, R142.reuse, -R73 ;  /* 0x800000498e487220 */ /* 0x040fe20000410000 */
[----:B------:R-:W0:Y:S01]  /*7530*/  @!P0 LDS.128 R56, [UR43+0x8b80] ;  /* 0x008b802bff388984 */ /* 0x000e220008000c00 */
[----:B------:R-:W-:Y:S01]  /*7540*/  FFMA.FTZ R68, R115, R231, -R68 ;  /* 0x000000e773447223 */ /* 0x000fe20000010844 */
[----:B------:R-:W-:Y:S01]  /*7550*/  ISETP.GT.U32.AND P0, PT, R99, 0x1f, PT ;  /* 0x0000001f6300780c */ /* 0x000fe20003f04070 */
[----:B------:R-:W-:Y:S02]  /*7560*/  FFMA.FTZ R73, R115, R225, R70 ;  /* 0x000000e173497223 */ /* 0x000fe40000010046 */
[----:B------:R-:W-:Y:S02]  /*7570*/  FMUL.FTZ R70, R142, -R69 ;  /* 0x800000458e467220 */ /* 0x000fe40000410000 */
[----:B------:R-:W-:-:S02]  /*7580*/  FFMA.FTZ R75, R140, R75, R72 ;  /* 0x0000004b8c4b7223 */ /* 0x000fc40000010048 */
[----:B------:R-:W-:Y:S02]  /*7590*/  FADD.FTZ R230, R223, R68 ;  /* 0x00000044dfe67221 */ /* 0x000fe40000010000 */
[----:B------:R-:W-:Y:S02]  /*75a0*/  FADD.FTZ R222, R222, R73 ;  /* 0x00000049dede7221 */ /* 0x000fe40000010000 */
[-C--:B------:R-:W-:Y:S02]  /*75b0*/  FMUL.FTZ R72, R142, -R71.reuse ;  /* 0x800000478e487220 */ /* 0x080fe40000410000 */
[----:B------:R-:W-:Y:S02]  /*75c0*/  FFMA.FTZ R68, R140, R71, -R70 ;  /* 0x000000478c447223 */ /* 0x000fe40000010846 */
[----:B------:R-:W-:Y:S02]  /*75d0*/  FADD.FTZ R71, -R198, R75 ;  /* 0x0000004bc6477221 */ /* 0x000fe40000010100 */
[----:B------:R-:W-:-:S02]  /*75e0*/  FMUL.FTZ R75, R141, R230 ;  /* 0x000000e68d4b7220 */ /* 0x000fc40000410000 */
[-C--:B------:R-:W-:Y:S02]  /*75f0*/  FMUL.FTZ R73, R141, R222.reuse ;  /* 0x000000de8d497220 */ /* 0x080fe40000410000 */
[----:B------:R-:W-:Y:S02]  /*7600*/  FFMA.FTZ R69, R140, R69, R72 ;  /* 0x000000458c457223 */ /* 0x000fe40000010048 */
[C---:B------:R-:W-:Y:S02]  /*7610*/  FFMA.FTZ R75, R136.reuse, R222, R75 ;  /* 0x000000de884b7223 */ /* 0x040fe4000001004b */
[----:B------:R-:W-:Y:S02]  /*7620*/  FFMA.FTZ R72, R136, R230, -R73 ;  /* 0x000000e688487223 */ /* 0x000fe40000010849 */
[----:B------:R-:W-:Y:S02]  /*7630*/  FADD.FTZ R214, R214, R75 ;  /* 0x0000004bd6d67221 */ /* 0x000fe40000010000 */
[----:B------:R-:W-:-:S02]  /*7640*/  FADD.FTZ R215, R215, R72 ;  /* 0x00000048d7d77221 */ /* 0x000fc40000010000 */
[----:B------:R-:W-:Y:S02]  /*7650*/  FADD.FTZ R70, R182, R77 ;  /* 0x0000004db6467221 */ /* 0x000fe40000010000 */
[CC--:B------:R-:W-:Y:S02]  /*7660*/  FMUL.FTZ R72, R137.reuse, R214.reuse ;  /* 0x000000d689487220 */ /* 0x0c0fe40000410000 */
        /* <DEDUP_REMOVED lines=47> */
.L_x_3326:
[----:B------:R-:W-:Y:S05]  /*7960*/  BRA.DIV ~URZ, `(.L_x_3229) ;  /* 0x00006f527f007947 */ /* 0x000fea000b800000 */
[----:B------:R2:W3:Y:S04]  /*7970*/  SHFL.DOWN PT, R71, R78, 0x1, 0x1f ;  /* 0x08201f004e477f89 */ /* 0x0004e800000e0000 */
[----:B------:R2:W4:Y:S04]  /*7980*/  SHFL.DOWN PT, R72, R76, 0x1, 0x1f ;  /* 0x08201f004c487f89 */ /* 0x00052800000e0000 */
[----:B------:R2:W0:Y:S02]  /*7990*/  SHFL.DOWN PT, R68, R73, 0x1, 0x1f ;  /* 0x08201f0049447f89 */ /* 0x00042400000e0000 */
.L_x_3327:
        /* <DEDUP_REMOVED lines=15> */
.L_x_3231:
[----:B------:R-:W-:Y:S05]  /*7a90*/  BSYNC B1 ;  /* 0x0000000000017941 */ /* 0x000fea0003800000 */
.L_x_3230:
[----:B------:R-:W-:Y:S05]  /*7aa0*/  BRA.DIV ~URZ, `(.L_x_3232) ;  /* 0x00006f727f007947 */ /* 0x000fea000b800000 */
[----:B-1----:R1:W2:Y:S04]  /*7ab0*/  SHFL.DOWN PT, R70, R77, 0x2, 0x1f ;  /* 0x08401f004d467f89 */ /* 0x0022a800000e0000 */
[----:B---3--:R1:W3:Y:S04]  /*7ac0*/  SHFL.DOWN PT, R71, R78, 0x2, 0x1f ;  /* 0x08401f004e477f89 */ /* 0x0082e800000e0000 */
[----:B----4-:R1:W4:Y:S04]  /*7ad0*/  SHFL.DOWN PT, R72, R76, 0x2, 0x1f ;  /* 0x08401f004c487f89 */ /* 0x01032800000e0000 */
[----:B0-----:R1:W0:Y:S02]  /*7ae0*/  SHFL.DOWN PT, R68, R73, 0x2, 0x1f ;  /* 0x08401f0049447f89 */ /* 0x00122400000e0000 */
.L_x_3328:
        /* <DEDUP_REMOVED lines=15> */
.L_x_3234:
[----:B------:R-:W-:Y:S05]  /*7be0*/  BSYNC B1 ;  /* 0x0000000000017941 */ /* 0x000fea0003800000 */
.L_x_3233:
[----:B------:R-:W-:Y:S05]  /*7bf0*/  BRA.DIV ~URZ, `(.L_x_3235) ;  /* 0x00006ff27f007947 */ /* 0x000fea000b800000 */
[----:B--2---:R2:W1:Y:S02]  /*7c00*/  SHFL.DOWN PT, R70, R77, 0x4, 0x1f ;  /* 0x08801f004d467f89 */ /* 0x00446400000e0000 */
.L_x_3329:
[----:B------:R-:W-:Y:S05]  /*7c10*/  BRA.DIV ~URZ, `(.L_x_3236) ;  /* 0x000070527f007947 */ /* 0x000fea000b800000 */
[----:B---3--:R3:W2:Y:S04]  /*7c20*/  SHFL.DOWN PT, R71, R78, 0x4, 0x1f ;  /* 0x08801f004e477f89 */ /* 0x0086a800000e0000 */
[----:B----4-:R3:W4:Y:S04]  /*7c30*/  SHFL.DOWN PT, R72, R76, 0x4, 0x1f ;  /* 0x08801f004c487f89 */ /* 0x01072800000e0000 */
[----:B0-----:R3:W0:Y:S02]  /*7c40*/  SHFL.DOWN PT, R68, R73, 0x4, 0x1f ;  /* 0x08801f0049447f89 */ /* 0x00162400000e0000 */
.L_x_3330:
        /* <DEDUP_REMOVED lines=15> */
.L_x_3238:
[----:B------:R-:W-:Y:S05]  /*7d40*/  BSYNC B1 ;  /* 0x0000000000017941 */ /* 0x000fea0003800000 */
.L_x_3237:
[----:B------:R-:W-:Y:S05]  /*7d50*/  BRA.DIV ~URZ, `(.L_x_3239) ;  /* 0x000070727f007947 */ /* 0x000fea000b800000 */
[----:B-1----:R1:W3:Y:S04]  /*7d60*/  SHFL.DOWN PT, R70, R77, 0x8, 0x1f ;  /* 0x09001f004d467f89 */ /* 0x0022e800000e0000 */
[----:B--2---:R1:W2:Y:S04]  /*7d70*/  SHFL.DOWN PT, R71, R78, 0x8, 0x1f ;  /* 0x09001f004e477f89 */ /* 0x0042a800000e0000 */
[----:B----4-:R1:W4:Y:S04]  /*7d80*/  SHFL.DOWN PT, R72, R76, 0x8, 0x1f ;  /* 0x09001f004c487f89 */ /* 0x01032800000e0000 */
[----:B0-----:R1:W0:Y:S02]  /*7d90*/  SHFL.DOWN PT, R68, R73, 0x8, 0x1f ;  /* 0x09001f0049447f89 */ /* 0x00122400000e0000 */
.L_x_3331:
        /* <DEDUP_REMOVED lines=15> */
.L_x_3241:
[----:B------:R-:W-:Y:S05]  /*7e90*/  BSYNC B1 ;  /* 0x0000000000017941 */ /* 0x000fea0003800000 */
.L_x_3240:
[----:B------:R-:W-:Y:S05]  /*7ea0*/  BRA.DIV ~URZ, `(.L_x_3242) ;  /* 0x000070f27f007947 */ /* 0x000fea000b800000 */
[----:B---3--:R3:W1:Y:S02]  /*7eb0*/  SHFL.DOWN PT, R70, R77, 0x10, 0x1f ;  /* 0x0a001f004d467f89 */ /* 0x00866400000e0000 */
.L_x_3332:
[----:B------:R-:W-:Y:S05]  /*7ec0*/  BRA.DIV ~URZ, `(.L_x_3243) ;  /* 0x000071527f007947 */ /* 0x000fea000b800000 */
[----:B--2---:R2:W3:Y:S04]  /*7ed0*/  SHFL.DOWN PT, R71, R78, 0x10, 0x1f ;  /* 0x0a001f004e477f89 */ /* 0x0044e800000e0000 */
[----:B----4-:R2:W4:Y:S04]  /*7ee0*/  SHFL.DOWN PT, R72, R76, 0x10, 0x1f ;  /* 0x0a001f004c487f89 */ /* 0x01052800000e0000 */
[----:B0-----:R2:W0:Y:S02]  /*7ef0*/  SHFL.DOWN PT, R68, R73, 0x10, 0x1f ;  /* 0x0a001f0049447f89 */ /* 0x00142400000e0000 */
.L_x_3333:
        /* <DEDUP_REMOVED lines=13> */
.L_x_3245:
[----:B------:R-:W-:Y:S05]  /*7fd0*/  BSYNC B1 ;  /* 0x0000000000017941 */ /* 0x000fea0003800000 */
.L_x_3244:
        /* <DEDUP_REMOVED lines=20> */
.L_x_3334:
[----:B-1-3--:R1:W3:Y:S01]  /*8120*/  LDS.128 R84, [R223+0x6db0] ;  /* 0x006db000df547984 */ /* 0x00a2e20000000c00 */
[----:B------:R-:W-:Y:S01]  /*8130*/  ISETP.NE.AND P0, PT, R99, 0x1f, PT ;  /* 0x0000001f6300780c */ /* 0x000fe20003f05270 */
[----:B------:R-:W-:Y:S01]  /*8140*/  BSSY B1, `(.L_x_3247) ;  /* 0x0000011000017945 */ /* 0x000fe20003800000 */
[----:B--2-4-:R-:W-:Y:S01]  /*8150*/  MOV R76, R79 ;  /* 0x0000004f004c7202 */ /* 0x014fe20000000f00 */
[----:B------:R1:W2:Y:S01]  /*8160*/  LDS.128 R80, [R223+0x6da0] ;  /* 0x006da000df507984 */ /* 0x0002a20000000c00 */
[----:B0-----:R-:W-:Y:S02]  /*8170*/  MOV R77, R245 ;  /* 0x000000f5004d7202 */ /* 0x001fe40000000f00 */
[----:B------:R-:W-:-:S02]  /*8180*/  MOV R78, R246 ;  /* 0x000000f6004e7202 */ /* 0x000fc40000000f00 */
[----:B------:R-:W-:-:S05]  /*8190*/  MOV R79, R69 ;  /* 0x00000045004f7202 */ /* 0x000fca0000000f00 */
[----:B------:R-:W-:Y:S05]  /*81a0*/  @!P0 BRA `(.L_x_3248) ;  /* 0x000000a000008947 */ /* 0x000fea0003800000 */
[CC--:B-1----:R-:W-:Y:S02]  /*81b0*/  FMUL.FTZ R56, R79.reuse, R243.reuse ;  /* 0x000000f34f387220 */ /* 0x0c2fe40000410000 */
[C---:B------:R-:W-:Y:S02]  /*81c0*/  FMUL.FTZ R58, R78.reuse, R243 ;  /* 0x000000f34e3a7220 */ /* 0x040fe40000410000 */
[-C--:B------:R-:W-:Y:S02]  /*81d0*/  FFMA.FTZ R78, R78, R241.reuse, -R56 ;  /* 0x000000f14e4e7223 */ /* 0x080fe40000010838 */
[----:B------:R-:W-:Y:S02]  /*81e0*/  FFMA.FTZ R79, R79, R241, R58 ;  /* 0x000000f14f4f7223 */ /* 0x000fe4000001003a */
[-C--:B------:R-:W-:Y:S02]  /*81f0*/  FMUL.FTZ R56, R77, R243.reuse ;  /* 0x000000f34d387220 */ /* 0x080fe40000410000 */
[----:B------:R-:W-:-:S02]  /*8200*/  FMUL.FTZ R58, R76, R243 ;  /* 0x000000f34c3a7220 */ /* 0x000fc40000410000 */
[-C--:B------:R-:W-:Y:S02]  /*8210*/  FFMA.FTZ R76, R76, R241.reuse, -R56 ;  /* 0x000000f14c4c7223 */ /* 0x080fe40000010838 */
[----:B------:R-:W-:Y:S02]  /*8220*/  FFMA.FTZ R77, R77, R241, R58 ;  /* 0x000000f14d4d7223 */ /* 0x000fe4000001003a */
[----:B------:R-:W-:Y:S02]  /*8230*/  FADD.FTZ R78, R78, R239 ;  /* 0x000000ef4e4e7221 */ /* 0x000fe40000010000 */
[----:B------:R-:W-:Y:S02]  /*8240*/  FADD.FTZ R79, R79, R244 ;  /* 0x000000f44f4f7221 */ /* 0x000fe40000010000 */
.L_x_3248:
[----:B-1----:R-:W-:Y:S05]  /*8250*/  BSYNC B1 ;  /* 0x0000000000017941 */ /* 0x002fea0003800000 */
.L_x_3247:
[----:B------:R-:W0:Y:S01]  /*8260*/  LDS.128 R68, [R223+0x6d90] ;  /* 0x006d9000df447984 */ /* 0x000e220000000c00 */
[C---:B---3--:R-:W-:Y:S02]  /*8270*/  FMUL.FTZ R59, R85.reuse, R79 ;  /* 0x0000004f553b7220 */ /* 0x048fe40000410000 */
        /* <DEDUP_REMOVED lines=37> */
.L_x_3227:
[----:B0-----:R-:W-:Y:S05]  /*84d0*/  BSYNC B0 ;  /* 0x0000000000007941 */ /* 0x001fea0003800000 */
.L_x_3226:
[----:B------:R-:W-:Y:S01]  /*84e0*/  WARPSYNC 0xffffffff ;  /* 0xffffffff00007948 */ /* 0x000fe20003800000 */
[----:B------:R-:W-:Y:S01]  /*84f0*/  BAR.SYNC.DEFER_BLOCKING 0x0 ;  /* 0x0000000000007b1d */ /* 0x000fe20000010000 */
[----:B-1----:R-:W-:Y:S01]  /*8500*/  FFMA.FTZ R73, R16, R205, RZ ;  /* 0x000000cd10497223 */ /* 0x002fe200000100ff */
[----:B------:R-:W-:Y:S01]  /*8510*/  HADD2.F32 R72, -RZ, R61.H0_H0 ;  /* 0x2000003dff487230 */ /* 0x000fe20000004100 */
[----:B------:R-:W-:Y:S01]  /*8520*/  ISETP.NE.AND P0, PT, R99, RZ, PT ;  /* 0x000000ff6300720c */ /* 0x000fe20003f05270 */
[----:B------:R-:W-:Y:S01]  /*8530*/  HADD2.F32 R82, -RZ, R64.H0_H0 ;  /* 0x20000040ff527230 */ /* 0x000fe20000004100 */
[----:B------:R-:W-:Y:S01]  /*8540*/  FFMA.FTZ R73, R15, R234, R73 ;  /* 0x000000ea0f497223 */ /* 0x000fe20000010049 */
[----:B------:R-:W-:Y:S01]  /*8550*/  ULEA UR28, UR21, 0xfffff800, 0xb ;  /* 0xfffff800151c7891 */ /* 0x000fe2000f8e583f */
[----:B------:R-:W-:Y:S01]  /*8560*/  FMUL.FTZ R77, R72, R93 ;  /* 0x0000005d484d7220 */ /* 0x000fe20000410000 */
[----:B------:R-:W-:Y:S01]  /*8570*/  ULDC UR29, c[0x0][0x168] ;  /* 0x00005a00001d7ab9 */ /* 0x000fe20000000800 */
[----:B------:R-:W-:Y:S01]  /*8580*/  FFMA.FTZ R75, R14, R207, R73 ;  /* 0x000000cf0e4b7223 */ /* 0x000fe20000010049 */
[----:B------:R-:W-:Y:S01]  /*8590*/  UIADD3 UR28, -UR28, UR29, URZ ;  /* 0x0000001d1c1c7290 */ /* 0x000fe2000fffe13f */
[----:B------:R-:W-:Y:S01]  /*85a0*/  FFMA.FTZ R207, R110, -R77, R207 ;  /* 0x8000004d6ecf7223 */ /* 0x000fe200000100cf */
[----:B------:R-:W-:Y:S01]  /*85b0*/  BSSY B0, `(.L_x_3249) ;  /* 0x00001ed000007945 */ /* 0x000fe20003800000 */
[----:B------:R-:W0:Y:S04]  /*85c0*/  LDS.64 R68, [R166.X16+0x6d88] ;  /* 0x006d8800a6447984 */ /* 0x000e28000000ca00 */
[----:B------:R1:W-:Y:S01]  /*85d0*/  @!P0 STS.128 [UR43+0x8b80], R56 ;  /* 0x008b8038ff008988 */ /* 0x0003e20008000c2b */
        /* <DEDUP_REMOVED lines=22> */
[----:B------:R-:W-:Y:S01]  /*8740*/  HADD2.F32 R116, -RZ, R66.H0_H0 ;  /* 0x20000042ff747230 */ /* 0x000fe20000004100 */
        /* <DEDUP_REMOVED lines=10> */
[----:B------:R-:W-:Y:S02]  /*87f0*/  FMUL.FTZ R119, R119, -R171 ;  /* 0x800000ab77777220 */ /* 0x000fe40000410000 */
[----:B------:R-:W-:Y:S02]  /*8800*/  FMUL.FTZ R70, R68, R95 ;  /* 0x0000005f44467220 */ /* 0x000fe40000410000 */
[C---:B------:R-:W-:Y:S02]  /*8810*/  FFMA.FTZ R119, R120.reuse, R187, R119 ;  /* 0x000000bb78777223 */ /* 0x040fe40000010077 */
[----:B------:R-:W-:Y:S01]  /*8820*/  FFMA.FTZ R71, R120, R171, -R69 ;  /* 0x000000ab78477223 */ /* 0x000fe20000010845 */
[----:B------:R-:W-:Y:S01]  /*8830*/  HADD2.F32 R69, -RZ, R60.H1_H1 ;  /* 0x3000003cff457230 */ /* 0x000fe20000004100 */
[----:B------:R-:W-:Y:S02]  /*8840*/  FFMA.FTZ R205, R106, -R70, R205 ;  /* 0x800000466acd7223 */ /* 0x000fe400000100cd */
[----:B------:R-:W-:-:S02]  /*8850*/  FADD.FTZ R188, -R188, R119 ;  /* 0x00000077bcbc7221 */ /* 0x000fc40000010100 */
[----:B------:R-:W-:Y:S02]  /*8860*/  FFMA.FTZ R70, R108, -R70, R203 ;  /* 0x800000466c467223 */ /* 0x000fe400000100cb */
[----:B------:R-:W-:Y:S01]  /*8870*/  FADD.FTZ R172, R172, R71 ;  /* 0x00000047acac7221 */ /* 0x000fe20000010000 */
[----:B------:R-:W-:Y:S01]  /*8880*/  HADD2.F32 R71, -RZ, R61.H1_H1 ;  /* 0x3000003dff477230 */ /* 0x000fe20000004100 */
[----:B------:R-:W-:Y:S02]  /*8890*/  FFMA.FTZ R203, R16, -R203, RZ ;  /* 0x800000cb10cb7223 */ /* 0x000fe400000100ff */
[C---:B------:R-:W-:Y:S02]  /*88a0*/  FMUL.FTZ R73, R122.reuse, -R188 ;  /* 0x800000bc7a497220 */ /* 0x040fe40000410000 */
[----:B------:R-:W-:Y:S02]  /*88b0*/  FMUL.FTZ R122, R122, -R172 ;  /* 0x800000ac7a7a7220 */ /* 0x000fe40000410000 */
[----:B------:R-:W-:-:S02]  /*88c0*/  FFMA.FTZ R203, R15, -R232, R203 ;  /* 0x800000e80fcb7223 */ /* 0x000fc400000100cb */
[C---:B------:R-:W-:Y:S02]  /*88d0*/  FFMA.FTZ R122, R121.reuse, R188, R122 ;  /* 0x000000bc797a7223 */ /* 0x040fe4000001007a */
[----:B------:R-:W-:Y:S02]  /*88e0*/  FFMA.FTZ R203, R14, -R202, R203 ;  /* 0x800000ca0ecb7223 */ /* 0x000fe400000100cb */
[----:B------:R-:W-:Y:S01]  /*88f0*/  FFMA.FTZ R76, R121, R172, -R73 ;  /* 0x000000ac794c7223 */ /* 0x000fe20000010849 */
[----:B------:R-:W-:Y:S01]  /*8900*/  P2R R121, PR, RZ, 0x1 ;  /* 0x00000001ff797803 */ /* 0x000fe20000000000 */
[----:B------:R-:W-:Y:S02]  /*8910*/  FFMA.FTZ R202, R112, -R77, R202 ;  /* 0x8000004d70ca7223 */ /* 0x000fe400000100ca */
[----:B------:R-:W-:Y:S01]  /*8920*/  FFMA.FTZ R77, R13, R204, R75 ;  /* 0x000000cc0d4d7223 */ /* 0x000fe2000001004b */
[----:B------:R-:W-:Y:S01]  /*8930*/  HADD2.F32 R75, -RZ, R62.H1_H1 ;  /* 0x3000003eff4b7230 */ /* 0x000fe20000004100 */
[----:B------:R-:W-:-:S02]  /*8940*/  FADD.FTZ R189, -R189, R122 ;  /* 0x0000007abdbd7221 */ /* 0x000fc40000010100 */
[----:B------:R-:W-:Y:S02]  /*8950*/  FADD.FTZ R173, R173, R76 ;  /* 0x0000004cadad7221 */ /* 0x000fe40000010000 */
[----:B------:R-:W-:Y:S02]  /*8960*/  FMUL.FTZ R78, R71, R94 ;  /* 0x0000005e474e7220 */ /* 0x000fe40000410000 */
[----:B------:R-:W-:Y:S02]  /*8970*/  FFMA.FTZ R80, R12, R209, R77 ;  /* 0x000000d10c507223 */ /* 0x000fe4000001004d */
[C---:B------:R-:W-:Y:S02]  /*8980*/  FMUL.FTZ R77, R123.reuse, -R189 ;  /* 0x800000bd7b4d7220 */ /* 0x040fe40000410000 */
[----:B------:R-:W-:Y:S02]  /*8990*/  FMUL.FTZ R123, R123, -R173 ;  /* 0x800000ad7b7b7220 */ /* 0x000fe40000410000 */
[----:B------:R-:W-:-:S02]  /*89a0*/  FFMA.FTZ R204, R109, -R78, R204 ;  /* 0x8000004e6dcc7223 */ /* 0x000fc400000100cc */
[----:B------:R-:W-:Y:S01]  /*89b0*/  FFMA.FTZ R73, R113, -R78, R206 ;  /* 0x8000004e71497223 */ /* 0x000fe200000100ce */
[----:B------:R-:W-:Y:S01]  /*89c0*/  HADD2.F32 R78, -RZ, R63.H0_H0 ;  /* 0x2000003fff4e7230 */ /* 0x000fe20000004100 */
[----:B------:R-:W-:Y:S02]  /*89d0*/  FMUL.FTZ R81, R75, R92 ;  /* 0x0000005c4b517220 */ /* 0x000fe40000410000 */
[C---:B------:R-:W-:Y:S02]  /*89e0*/  FFMA.FTZ R123, R124.reuse, R189, R123 ;  /* 0x000000bd7c7b7223 */ /* 0x040fe4000001007b */
[----:B------:R-:W-:Y:S02]  /*89f0*/  FFMA.FTZ R79, R124, R173, -R77 ;  /* 0x000000ad7c4f7223 */ /* 0x000fe4000001084d */
[----:B------:R-:W-:Y:S02]  /*8a00*/  FFMA.FTZ R80, R11, R208, R80 ;  /* 0x000000d00b507223 */ /* 0x000fe40000010050 */
[----:B------:R-:W-:-:S02]  /*8a10*/  FFMA.FTZ R208, R145, -R81, R208 ;  /* 0x8000005191d07223 */ /* 0x000fc400000100d0 */
[----:B------:R-:W-:Y:S02]  /*8a20*/  FFMA.FTZ R77, R147, -R81, R210 ;  /* 0x80000051934d7223 */ /* 0x000fe400000100d2 */
[----:B------:R-:W-:Y:S02]  /*8a30*/  FMUL.FTZ R81, R78, R89 ;  /* 0x000000594e517220 */ /* 0x000fe40000410000 */
[----:B------:R-:W-:Y:S02]  /*8a40*/  FADD.FTZ R190, -R190, R123 ;  /* 0x0000007bbebe7221 */ /* 0x000fe40000010100 */
[----:B------:R-:W-:Y:S01]  /*8a50*/  FADD.FTZ R174, R174, R79 ;  /* 0x0000004faeae7221 */ /* 0x000fe20000010000 */
[----:B------:R-:W-:Y:S01]  /*8a60*/  HADD2.F32 R79, -RZ, R63.H1_H1 ;  /* 0x3000003fff4f7230 */ /* 0x000fe20000004100 */
[----:B------:R-:W-:Y:S02]  /*8a70*/  FFMA.FTZ R83, R10, R219, R80 ;  /* 0x000000db0a537223 */ /* 0x000fe40000010050 */
[----:B------:R-:W-:-:S02]  /*8a80*/  FFMA.FTZ R219, R146, -R81, R219 ;  /* 0x8000005192db7223 */ /* 0x000fc400000100db */
[----:B------:R-:W-:Y:S02]  /*8a90*/  FFMA.FTZ R80, R148, -R81, R201 ;  /* 0x8000005194507223 */ /* 0x000fe400000100c9 */
[C---:B------:R-:W-:Y:S02]  /*8aa0*/  FMUL.FTZ R81, R125.reuse, -R190 ;  /* 0x800000be7d517220 */ /* 0x040fe40000410000 */
[-C--:B------:R-:W-:Y:S02]  /*8ab0*/  FMUL.FTZ R125, R125, -R174.reuse ;  /* 0x800000ae7d7d7220 */ /* 0x080fe40000410000 */
[C---:B------:R-:W-:Y:S02]  /*8ac0*/  FFMA.FTZ R84, R126.reuse, R174, -R81 ;  /* 0x000000ae7e547223 */ /* 0x040fe40000010851 */
[----:B------:R-:W-:Y:S02]  /*8ad0*/  FFMA.FTZ R126, R126, R190, R125 ;  /* 0x000000be7e7e7223 */ /* 0x000fe4000001007d */
        /* <DEDUP_REMOVED lines=18> */
[----:B------:R-:W-:Y:S01]  /*8c00*/  FADD.FTZ R192, -R192, R127 ;  /* 0x0000007fc0c07221 */ /* 0x000fe20000010100 */
[----:B------:R-:W-:Y:S01]  /*8c10*/  HADD2.F32 R127, -RZ, R67.H1_H1 ;  /* 0x30000043ff7f7230 */ /* 0x000fe20000004100 */
        /* <DEDUP_REMOVED lines=9> */
[----:B------:R-:W-:-:S02]  /*8cb0*/  FMUL.FTZ R119, R87, R54 ;  /* 0x0000003657777220 */ /* 0x000fc40000410000 */
[----:B------:R-:W-:Y:S02]  /*8cc0*/  FADD.FTZ R193, -R193, R130 ;  /* 0x00000082c1c17221 */ /* 0x000fe40000010100 */
[----:B------:R-:W-:Y:S01]  /*8cd0*/  FFMA.FTZ R117, R5, R228, R115 ;  /* 0x000000e405757223 */ /* 0x000fe20000010073 */
[----:B------:R-:W-:Y:S01]  /*8ce0*/  HADD2.F32 R115, -RZ, R66.H1_H1 ;  /* 0x30000042ff737230 */ /* 0x000fe20000004100 */
[----:B------:R-:W-:Y:S02]  /*8cf0*/  FADD.FTZ R177, R177, R118 ;  /* 0x00000076b1b17221 */ /* 0x000fe40000010000 */
[-C--:B------:R-:W-:Y:S02]  /*8d00*/  FFMA.FTZ R228, R157, -R119.reuse, R228 ;  /* 0x800000779de47223 */ /* 0x080fe400000100e4 */
[----:B------:R-:W-:Y:S02]  /*8d10*/  FFMA.FTZ R103, R159, -R119, R226 ;  /* 0x800000779f677223 */ /* 0x000fe400000100e2 */
[----:B------:R-:W-:-:S02]  /*8d20*/  FMUL.FTZ R119, R116, R51 ;  /* 0x0000003374777220 */ /* 0x000fc40000410000 */
[C---:B------:R-:W-:Y:S02]  /*8d30*/  FMUL.FTZ R118, R138.reuse, -R193 ;  /* 0x800000c18a767220 */ /* 0x040fe40000410000 */
[----:B------:R-:W-:Y:S02]  /*8d40*/  FMUL.FTZ R138, R138, -R177 ;  /* 0x800000b18a8a7220 */ /* 0x000fe40000410000 */
[----:B------:R-:W-:Y:S02]  /*8d50*/  FFMA.FTZ R120, R4, R231, R117 ;  /* 0x000000e704787223 */ /* 0x000fe40000010075 */
[-C--:B------:R-:W-:Y:S02]  /*8d60*/  FFMA.FTZ R231, R158, -R119.reuse, R231 ;  /* 0x800000779ee77223 */ /* 0x080fe400000100e7 */
[----:B------:R-:W-:Y:S02]  /*8d70*/  FFMA.FTZ R117, R160, -R119, R225 ;  /* 0x80000077a0757223 */ /* 0x000fe400000100e1 */
[C---:B------:R-:W-:Y:S01]  /*8d80*/  FFMA.FTZ R119, R131.reuse, R177, -R118 ;  /* 0x000000b183777223 */ /* 0x040fe20000010876 */
[----:B------:R-:W-:Y:S01]  /*8d90*/  HADD2.F32 R118, -RZ, R67.H0_H0 ;  /* 0x20000043ff767230 */ /* 0x000fe20000004100 */
[----:B------:R-:W-:-:S02]  /*8da0*/  FFMA.FTZ R131, R131, R193, R138 ;  /* 0x000000c183837223 */ /* 0x000fc4000001008a */
[----:B------:R-:W-:Y:S02]  /*8db0*/  FFMA.FTZ R120, R3, R230, R120 ;  /* 0x000000e603787223 */ /* 0x000fe40000010078 */
[----:B------:R-:W-:Y:S01]  /*8dc0*/  FADD.FTZ R194, -R194, R131 ;  /* 0x00000083c2c27221 */ /* 0x000fe20000010100 */
[----:B------:R-:W-:Y:S01]  /*8dd0*/  SHF.L.U32 R131, R99, 0x5, RZ ;  /* 0x0000000563837819 */ /* 0x000fe200000006ff */
[----:B------:R-:W-:Y:S02]  /*8de0*/  FADD.FTZ R178, R178, R119 ;  /* 0x00000077b2b27221 */ /* 0x000fe40000010000 */
[----:B------:R-:W-:Y:S02]  /*8df0*/  FFMA.FTZ R119, R2, R215, R120 ;  /* 0x000000d702777223 */ /* 0x000fe40000010078 */
[C---:B------:R-:W-:Y:S02]  /*8e00*/  FMUL.FTZ R120, R132.reuse, -R194 ;  /* 0x800000c284787220 */ /* 0x040fe40000410000 */
[----:B------:R-:W-:-:S02]  /*8e10*/  FMUL.FTZ R132, R132, -R178 ;  /* 0x800000b284847220 */ /* 0x000fc40000410000 */
[C---:B------:R-:W-:Y:S02]  /*8e20*/  FFMA.FTZ R120, R133.reuse, R178, -R120 ;  /* 0x000000b285787223 */ /* 0x040fe40000010878 */
[----:B------:R-:W-:Y:S02]  /*8e30*/  FMUL.FTZ R121, R118, R45 ;  /* 0x0000002d76797220 */ /* 0x000fe40000410000 */
[----:B------:R-:W-:Y:S01]  /*8e40*/  FFMA.FTZ R122, R133, R194, R132 ;  /* 0x000000c2857a7223 */ /* 0x000fe20000010084 */
[----:B------:R-:W-:Y:S01]  /*8e50*/  IADD3 R132, R131, 0x3, RZ ;  /* 0x0000000383847810 */ /* 0x000fe20007ffe0ff */
[----:B------:R-:W-:Y:S02]  /*8e60*/  FADD.FTZ R120, R179, R120 ;  /* 0x00000078b3787221 */ /* 0x000fe40000010000 */
[-C--:B------:R-:W-:Y:S02]  /*8e70*/  FFMA.FTZ R124, R162, -R121.reuse, R215 ;  /* 0x80000079a27c7223 */ /* 0x080fe400000100d7 */
[----:B------:R-:W-:-:S02]  /*8e80*/  FFMA.FTZ R128, R164, -R121, R214 ;  /* 0x80000079a4807223 */ /* 0x000fc400000100d6 */
[----:B------:R-:W-:Y:S02]  /*8e90*/  FMUL.FTZ R130, R127, R40 ;  /* 0x000000287f827220 */ /* 0x000fe40000410000 */
[----:B------:R-:W-:Y:S02]  /*8ea0*/  FADD.FTZ R122, -R195, R122 ;  /* 0x0000007ac37a7221 */ /* 0x000fe40000010100 */
[----:B------:R-:W-:Y:S02]  /*8eb0*/  FMUL.FTZ R121, R167, R200 ;  /* 0x000000c8a7797220 */ /* 0x000fe40000410000 */
[----:B-1----:R-:W-:Y:S02]  /*8ec0*/  FMUL.FTZ R56, R143, -R120 ;  /* 0x800000788f387220 */ /* 0x002fe40000410000 */
[-C--:B------:R-:W-:Y:S02]  /*8ed0*/  FFMA.FTZ R167, R167, -R130.reuse, R212 ;  /* 0x80000082a7a77223 */ /* 0x080fe400000100d4 */
[----:B------:R-:W-:-:S02]  /*8ee0*/  FFMA.FTZ R123, R165, -R130, R213 ;  /* 0x80000082a57b7223 */ /* 0x000fc400000100d5 */
[----:B------:R-:W-:Y:S02]  /*8ef0*/  FMUL.FTZ R143, R143, -R122 ;  /* 0x8000007a8f8f7220 */ /* 0x000fe40000410000 */
[----:B------:R-:W-:Y:S02]  /*8f00*/  FFMA.FTZ R130, R165, R184, R121 ;  /* 0x000000b8a5827223 */ /* 0x000fe40000010079 */
[----:B------:R-:W-:Y:S02]  /*8f10*/  FMUL.FTZ R121, R184, UR38 ;  /* 0x00000026b8797c20 */ /* 0x000fe40008410000 */
[C---:B------:R-:W-:Y:S02]  /*8f20*/  FFMA.FTZ R57, R135.reuse, R122, R56 ;  /* 0x0000007a87397223 */ /* 0x040fe40000010038 */
[----:B------:R-:W-:Y:S02]  /*8f30*/  FFMA.FTZ R143, R135, R120, -R143 ;  /* 0x00000078878f7223 */ /* 0x000fe4000001088f */
[----:B------:R-:W-:-:S02]  /*8f40*/  FMUL.FTZ R59, R200, UR38 ;  /* 0x00000026c83b7c20 */ /* 0x000fc40008410000 */
[----:B------:R-:W-:Y:S02]  /*8f50*/  FFMA.FTZ R58, R200, UR39, -R121 ;  /* 0x00000027c83a7c23 */ /* 0x000fe40008010879 */
[----:B------:R-:W-:Y:S02]  /*8f60*/  FADD.FTZ R196, -R196, R57 ;  /* 0x00000039c4c47221 */ /* 0x000fe40000010100 */
[----:B------:R-:W-:Y:S02]  /*8f70*/  FADD.FTZ R180, R180, R143 ;  /* 0x0000008fb4b47221 */ /* 0x000fe40000010000 */
[----:B------:R-:W-:Y:S02]  /*8f80*/  FFMA.FTZ R56, R184, UR39, R59 ;  /* 0x00000027b8387c23 */ /* 0x000fe4000801003b */
[----:B------:R-:W-:Y:S02]  /*8f90*/  FMUL.FTZ R58, R167, R58 ;  /* 0x0000003aa73a7220 */ /* 0x000fe40000410000 */
[----:B------:R-:W-:-:S02]  /*8fa0*/  FMUL.FTZ R57, R111, -R196 ;  /* 0x800000c46f397220 */ /* 0x000fc40000410000 */
[----:B------:R-:W-:Y:S02]  /*8fb0*/  FMUL.FTZ R59, R111, -R180 ;  /* 0x800000b46f3b7220 */ /* 0x000fe40000410000 */
[----:B------:R-:W-:Y:S02]  /*8fc0*/  FFMA.FTZ R58, R123, R56, R58 ;  /* 0x000000387b3a7223 */ /* 0x000fe4000001003a */
[C---:B------:R-:W-:Y:S02]  /*8fd0*/  FFMA.FTZ R56, R134.reuse, R180, -R57 ;  /* 0x000000b486387223 */ /* 0x040fe40000010839 */
[----:B------:R-:W-:Y:S02]  /*8fe0*/  FFMA.FTZ R134, R134, R196, R59 ;  /* 0x000000c486867223 */ /* 0x000fe4000001003b */
[----:B------:R-:W-:Y:S02]  /*8ff0*/  FFMA.FTZ R111, R127, R130, R58 ;  /* 0x000000827f6f7223 */ /* 0x000fe4000001003a */
[----:B------:R-:W-:-:S02]  /*9000*/  FADD.FTZ R197, -R197, R134 ;  /* 0x00000086c5c57221 */ /* 0x000fc40000010100 */
[----:B------:R-:W-:Y:S02]  /*9010*/  FMUL.FTZ R58, R168, UR38 ;  /* 0x00000026a83a7c20 */ /* 0x000fe40008410000 */
[----:B------:R-:W-:Y:S02]  /*9020*/  FADD.FTZ R181, R181, R56 ;  /* 0x00000038b5b57221 */ /* 0x000fe40000010000 */
[C---:B------:R-:W-:Y:S02]  /*9030*/  FMUL.FTZ R57, R183.reuse, UR38 ;  /* 0x00000026b7397c20 */ /* 0x040fe40008410000 */
[----:B------:R-:W-:Y:S02]  /*9040*/  FMUL.FTZ R56, R142, -R197 ;  /* 0x800000c58e387220 */ /* 0x000fe40000410000 */
[----:B------:R-:W-:Y:S02]  /*9050*/  FMUL.FTZ R121, R164, R183 ;  /* 0x000000b7a4797220 */ /* 0x000fe40000410000 */
[----:B------:R-:W-:-:S02]  /*9060*/  FFMA.FTZ R59, R183, UR39, -R58 ;  /* 0x00000027b73b7c23 */ /* 0x000fc4000801083a */
[----:B------:R-:W-:Y:S02]  /*9070*/  FMUL.FTZ R142, R142, -R181 ;  /* 0x800000b58e8e7220 */ /* 0x000fe40000410000 */
[-C--:B------:R-:W-:Y:S02]  /*9080*/  FMUL.FTZ R183, R183, R45.reuse ;  /* 0x0000002db7b77220 */ /* 0x080fe40000410000 */
[C---:B------:R-:W-:Y:S02]  /*9090*/  FFMA.FTZ R129, R168.reuse, UR39, R57 ;  /* 0x00000027a8817c23 */ /* 0x040fe40008010039 */
[----:B------:R-:W-:Y:S02]  /*90a0*/  FMUL.FTZ R57, R168, R45 ;  /* 0x0000002da8397220 */ /* 0x000fe40000410000 */
[----:B------:R-:W-:Y:S02]  /*90b0*/  FFMA.FTZ R17, R130, R40, R17 ;  /* 0x0000002882117223 */ /* 0x000fe40000010011 */
[----:B------:R-:W-:-:S02]  /*90c0*/  FMUL.FTZ R130, R128, R59 ;  /* 0x0000003b80827220 */ /* 0x000fc40000410000 */
[----:B------:R-:W-:Y:S02]  /*90d0*/  FFMA.FTZ R125, R140, R197, R142 ;  /* 0x000000c58c7d7223 */ /* 0x000fe4000001008e */
[----:B------:R-:W-:Y:S02]  /*90e0*/  FMUL.FTZ R58, R128, R183 ;  /* 0x000000b7803a7220 */ /* 0x000fe40000410000 */
[----:B------:R-:W-:Y:S01]  /*90f0*/  FFMA.FTZ R59, R140, R181, -R56 ;  /* 0x000000b58c3b7223 */ /* 0x000fe20000010838 */
[----:B------:R-:W-:Y:S01]  /*9100*/  LEA.HI.SX32 R140, R132, R131, 0x1b ;  /* 0x00000083848c7211 */ /* 0x000fe200078fdaff */
[----:B------:R-:W-:Y:S02]  /*9110*/  FMUL.FTZ R128, R128, R57 ;  /* 0x0000003980807220 */ /* 0x000fe40000410000 */
[----:B------:R-:W-:Y:S02]  /*9120*/  FADD.FTZ R198, -R198, R125 ;  /* 0x0000007dc6c67221 */ /* 0x000fe40000010100 */
[----:B------:R-:W-:Y:S01]  /*9130*/  FADD.FTZ R182, R182, R59 ;  /* 0x0000003bb6b67221 */ /* 0x000fe20000010000 */
[----:B------:R-:W-:Y:S01]  /*9140*/  LEA.HI.SX32 R59, R131, R131, 0x1b ;  /* 0x00000083833b7211 */ /* 0x000fe200078fdaff */
[----:B------:R-:W-:-:S02]  /*9150*/  FFMA.FTZ R58, R124, R57, R58 ;  /* 0x000000397c3a7223 */ /* 0x000fc4000001003a */
[C---:B------:R-:W-:Y:S01]  /*9160*/  FFMA.FTZ R56, R124.reuse, R183, -R128 ;  /* 0x000000b77c387223 */ /* 0x040fe20000010880 */
[C---:B------:R-:W-:Y:S01]  /*9170*/  IADD3 R128, R131.reuse, 0x1, RZ ;  /* 0x0000000183807810 */ /* 0x040fe20007ffe0ff */
[----:B------:R-:W-:Y:S01]  /*9180*/  FFMA.FTZ R124, R124, R129, R130 ;  /* 0x000000817c7c7223 */ /* 0x000fe20000010082 */
[----:B------:R-:W-:Y:S01]  /*9190*/  IADD3 R130, R131, 0x2, RZ ;  /* 0x0000000283827810 */ /* 0x000fe20007ffe0ff */
[----:B------:R-:W-:Y:S01]  /*91a0*/  FMUL.FTZ R129, R198, R95 ;  /* 0x0000005fc6817220 */ /* 0x000fe20000410000 */
[----:B------:R-:W-:Y:S01]  /*91b0*/  LEA.HI.SX32 R136, R128, R131, 0x1b ;  /* 0x0000008380887211 */ /* 0x000fe200078fdaff */
[----:B------:R-:W-:Y:S01]  /*91c0*/  FMUL.FTZ R125, R182, R95 ;  /* 0x0000005fb67d7220 */ /* 0x000fe20000410000 */
[----:B------:R-:W-:Y:S01]  /*91d0*/  LEA.HI.SX32 R138, R130, R131, 0x1b ;  /* 0x00000083828a7211 */ /* 0x000fe200078fdaff */
[C---:B------:R-:W-:Y:S02]  /*91e0*/  FMUL.FTZ R128, R70.reuse, R129 ;  /* 0x0000008146807220 */ /* 0x040fe40000410000 */
[----:B------:R-:W-:-:S02]  /*91f0*/  FMUL.FTZ R130, R70, R125 ;  /* 0x0000007d46827220 */ /* 0x000fc40000410000 */
[----:B------:R-:W-:Y:S02]  /*9200*/  FMUL.FTZ R74, R69, R96 ;  /* 0x00000060454a7220 */ /* 0x000fe40000410000 */
[CC--:B------:R-:W-:Y:S02]  /*9210*/  FFMA.FTZ R128, R205.reuse, R125.reuse, R128 ;  /* 0x0000007dcd807223 */ /* 0x0c0fe40000010080 */
[C---:B------:R-:W-:Y:S02]  /*9220*/  FMUL.FTZ R132, R68.reuse, R125 ;  /* 0x0000007d44847220 */ /* 0x040fe40000410000 */
[-C--:B------:R-:W-:Y:S02]  /*9230*/  FMUL.FTZ R125, R68, R129.reuse ;  /* 0x00000081447d7220 */ /* 0x080fe40000410000 */
[----:B------:R-:W-:Y:S01]  /*9240*/  FFMA.FTZ R130, R205, R129, -R130 ;  /* 0x00000081cd827223 */ /* 0x000fe20000010882 */
[----:B------:R0:W-:Y:S01]  /*9250*/  STS [R59.X4+0x2100], R132 ;  /* 0x002100843b007388 */ /* 0x0001e20000004800 */
[----:B------:R-:W-:-:S02]  /*9260*/  FFMA.FTZ R232, R107, -R74, R232 ;  /* 0x8000004a6be87223 */ /* 0x000fc400000100e8 */
[-C--:B------:R-:W-:Y:S01]  /*9270*/  FMUL.FTZ R129, R181, R96.reuse ;  /* 0x00000060b5817220 */ /* 0x080fe20000410000 */
[----:B------:R1:W-:Y:S01]  /*9280*/  STS [R136.X4+0x2104], R125 ;  /* 0x0021047d88007388 */ /* 0x0003e20000004800 */
[----:B------:R-:W-:Y:S02]  /*9290*/  FMUL.FTZ R131, R197, R96 ;  /* 0x00000060c5837220 */ /* 0x000fe40000410000 */
[----:B------:R-:W-:Y:S01]  /*92a0*/  FFMA.FTZ R234, R105, -R74, R234 ;  /* 0x8000004a69ea7223 */ /* 0x000fe200000100ea */
[----:B------:R-:W-:Y:S01]  /*92b0*/  HADD2.F32 R74, -RZ, R62.H0_H0 ;  /* 0x2000003eff4a7230 */ /* 0x000fe20000004100 */
[C---:B------:R-:W-:Y:S02]  /*92c0*/  FMUL.FTZ R134, R232.reuse, R129 ;  /* 0x00000081e8867220 */ /* 0x040fe40000410000 */
[----:B------:R-:W-:Y:S02]  /*92d0*/  FMUL.FTZ R133, R232, R131 ;  /* 0x00000083e8857220 */ /* 0x000fe40000410000 */
[----:B------:R-:W-:-:S02]  /*92e0*/  FMUL.FTZ R139, R196, R93 ;  /* 0x0000005dc48b7220 */ /* 0x000fc40000410000 */
[----:B------:R-:W-:Y:S02]  /*92f0*/  FMUL.FTZ R137, R180, R93 ;  /* 0x0000005db4897220 */ /* 0x000fe40000410000 */
[C---:B------:R-:W-:Y:S02]  /*9300*/  FFMA.FTZ R135, R234.reuse, R131, -R134 ;  /* 0x00000083ea877223 */ /* 0x040fe40000010886 */
[----:B------:R-:W-:Y:S02]  /*9310*/  FFMA.FTZ R133, R234, R129, R133 ;  /* 0x00000081ea857223 */ /* 0x000fe40000010085 */
[----:B------:R-:W-:Y:S02]  /*9320*/  FADD.FTZ R128, RZ, R128 ;  /* 0x00000080ff807221 */ /* 0x000fe40000010000 */
[----:B------:R-:W-:Y:S02]  /*9330*/  FMUL.FTZ R134, R202, R139 ;  /* 0x0000008bca867220 */ /* 0x000fe40000410000 */
[----:B------:R-:W-:-:S02]  /*9340*/  FADD.FTZ R130, RZ, R130 ;  /* 0x00000082ff827221 */ /* 0x000fc40000010000 */
[-C--:B0-----:R-:W-:Y:S02]  /*9350*/  FMUL.FTZ R132, R202, R137.reuse ;  /* 0x00000089ca847220 */ /* 0x081fe40000410000 */
[----:B------:R-:W-:Y:S02]  /*9360*/  FADD.FTZ R128, R128, R133 ;  /* 0x0000008580807221 */ /* 0x000fe40000010000 */
[C---:B-1----:R-:W-:Y:S02]  /*9370*/  FFMA.FTZ R125, R207.reuse, R137, R134 ;  /* 0x00000089cf7d7223 */ /* 0x042fe40000010086 */
[----:B------:R-:W-:Y:S02]  /*9380*/  FADD.FTZ R130, R130, R135 ;  /* 0x0000008782827221 */ /* 0x000fe40000010000 */
[----:B------:R-:W-:Y:S02]  /*9390*/  FFMA.FTZ R133, R207, R139, -R132 ;  /* 0x0000008bcf857223 */ /* 0x000fe40000010884 */
[----:B------:R-:W-:-:S02]  /*93a0*/  FMUL.FTZ R136, R122, R94 ;  /* 0x0000005e7a887220 */ /* 0x000fc40000410000 */
[----:B------:R-:W-:Y:S02]  /*93b0*/  FMUL.FTZ R134, R120, R94 ;  /* 0x0000005e78867220 */ /* 0x000fe40000410000 */
[----:B------:R-:W-:Y:S02]  /*93c0*/  FADD.FTZ R125, R128, R125 ;  /* 0x0000007d807d7221 */ /* 0x000fe40000010000 */
[----:B------:R-:W-:Y:S02]  /*93d0*/  FADD.FTZ R128, R130, R133 ;  /* 0x0000008582807221 */ /* 0x000fe40000010000 */
[C---:B------:R-:W-:Y:S02]  /*93e0*/  FMUL.FTZ R133, R73.reuse, R136 ;  /* 0x0000008849857220 */ /* 0x040fe40000410000 */
[----:B------:R-:W-:Y:S02]  /*93f0*/  FMUL.FTZ R135, R73, R134 ;  /* 0x0000008649877220 */ /* 0x000fe40000410000 */
[----:B------:R-:W-:-:S02]  /*9400*/  FMUL.FTZ R76, R74, R91 ;  /* 0x0000005b4a4c7220 */ /* 0x000fc40000410000 */
[C---:B------:R-:W-:Y:S02]  /*9410*/  FMUL.FTZ R129, R69.reuse, R129 ;  /* 0x0000008145817220 */ /* 0x040fe40000410000 */
[----:B------:R-:W-:Y:S02]  /*9420*/  FMUL.FTZ R131, R69, R131 ;  /* 0x0000008345837220 */ /* 0x000fe40000410000 */
[C---:B------:R-:W-:Y:S01]  /*9430*/  FFMA.FTZ R132, R204.reuse, R134, R133 ;  /* 0x00000086cc847223 */ /* 0x040fe20000010085 */
[----:B------:R-:W-:Y:S01]  /*9440*/  STS [R138.X4+0x2108], R129 ;  /* 0x002108818a007388 */ /* 0x000fe20000004800 */
[----:B------:R-:W-:Y:S02]  /*9450*/  FFMA.FTZ R135, R204, R136, -R135 ;  /* 0x00000088cc877223 */ /* 0x000fe40000010887 */
[----:B------:R-:W-:Y:S01]  /*9460*/  FMUL.FTZ R130, R72, R137 ;  /* 0x0000008948827220 */ /* 0x000fe20000410000 */
[----:B------:R-:W-:Y:S01]  /*9470*/  STS [R140.X4+0x210c], R131 ;  /* 0x00210c838c007388 */ /* 0x000fe20000004800 */
[----:B------:R-:W-:-:S02]  /*9480*/  FFMA.FTZ R209, R114, -R76, R209 ;  /* 0x8000004c72d17223 */ /* 0x000fc400000100d1 */
[----:B------:R-:W-:Y:S01]  /*9490*/  FFMA.FTZ R76, R144, -R76, R199 ;  /* 0x8000004c904c7223 */ /* 0x000fe200000100c7 */
[----:B------:R0:W-:Y:S01]  /*94a0*/  STS [R59.X4+0x2110], R130 ;  /* 0x002110823b007388 */ /* 0x0001e20000004800 */
[----:B------:R-:W-:Y:S02]  /*94b0*/  FMUL.FTZ R133, R178, R91 ;  /* 0x0000005bb2857220 */ /* 0x000fe40000410000 */
[----:B------:R-:W-:Y:S02]  /*94c0*/  FADD.FTZ R125, R125, R132 ;  /* 0x000000847d7d7221 */ /* 0x000fe40000010000 */
[----:B------:R-:W-:Y:S02]  /*94d0*/  FADD.FTZ R128, R128, R135 ;  /* 0x0000008780807221 */ /* 0x000fe40000010000 */
[----:B------:R-:W-:Y:S02]  /*94e0*/  FMUL.FTZ R132, R72, R139 ;  /* 0x0000008b48847220 */ /* 0x000fe40000410000 */
[----:B------:R-:W-:-:S02]  /*94f0*/  FMUL.FTZ R135, R194, R91 ;  /* 0x0000005bc2877220 */ /* 0x000fc40000410000 */
[----:B------:R-:W-:Y:S01]  /*9500*/  FMUL.FTZ R164, R193, R92 ;  /* 0x0000005cc1a47220 */ /* 0x000fe20000410000 */
[----:B------:R1:W-:Y:S01]  /*9510*/  STS [R59.X4+0x2114], R132 ;  /* 0x002114843b007388 */ /* 0x0003e20000004800 */
[----:B0-----:R-:W-:Y:S02]  /*9520*/  FMUL.FTZ R130, R76, R133 ;  /* 0x000000854c827220 */ /* 0x001fe40000410000 */
[----:B------:R-:W-:Y:S02]  /*9530*/  FFMA.FTZ R121, R162, R168, R121 ;  /* 0x000000a8a2797223 */ /* 0x000fe40000010079 */
[----:B------:R-:W-:Y:S02]  /*9540*/  FMUL.FTZ R138, R76, R135 ;  /* 0x000000874c8a7220 */ /* 0x000fe40000410000 */
[----:B------:R-:W-:Y:S02]  /*9550*/  FMUL.FTZ R134, R71, R134 ;  /* 0x0000008647867220 */ /* 0x000fe40000410000 */
[----:B------:R-:W-:-:S02]  /*9560*/  FMUL.FTZ R162, R177, R92 ;  /* 0x0000005cb1a27220 */ /* 0x000fc40000410000 */
[----:B------:R-:W-:Y:S01]  /*9570*/  FMUL.FTZ R131, R77, R164 ;  /* 0x000000a44d837220 */ /* 0x000fe20000410000 */
[----:B------:R0:W-:Y:S01]  /*9580*/  STS [R59.X4+0x2118], R134 ;  /* 0x002118863b007388 */ /* 0x0001e20000004800 */
[CC--:B------:R-:W-:Y:S02]  /*9590*/  FFMA.FTZ R129, R209.reuse, R135.reuse, -R130 ;  /* 0x00000087d1817223 */ /* 0x0c0fe40000010882 */
[----:B-1----:R-:W-:Y:S02]  /*95a0*/  FMUL.FTZ R132, R74, R135 ;  /* 0x000000874a847220 */ /* 0x002fe40000410000 */
[----:B------:R-:W-:Y:S02]  /*95b0*/  FMUL.FTZ R135, R192, R89 ;  /* 0x00000059c0877220 */ /* 0x000fe40000410000 */
[-C--:B------:R-:W-:Y:S01]  /*95c0*/  FMUL.FTZ R142, R74, R133.reuse ;  /* 0x000000854a8e7220 */ /* 0x080fe20000410000 */
[----:B------:R-:W-:Y:S01]  /*95d0*/  STS [R59.X4+0x2124], R132 ;  /* 0x002124843b007388 */ /* 0x000fe20000004800 */
[----:B------:R-:W-:-:S02]  /*95e0*/  FFMA.FTZ R140, R209, R133, R138 ;  /* 0x00000085d18c7223 */ /* 0x000fc4000001008a */
[----:B------:R-:W-:Y:S01]  /*95f0*/  FMUL.FTZ R84, R82, R55 ;  /* 0x0000003752547220 */ /* 0x000fe20000410000 */
[----:B------:R-:W-:Y:S01]  /*9600*/  STS [R59.X4+0x2120], R142 ;  /* 0x0021208e3b007388 */ /* 0x000fe20000004800 */
[----:B------:R-:W-:Y:S02]  /*9610*/  FMUL.FTZ R136, R71, R136 ;  /* 0x0000008847887220 */ /* 0x000fe40000410000 */
[-C--:B------:R-:W-:Y:S02]  /*9620*/  FMUL.FTZ R133, R77, R162.reuse ;  /* 0x000000a24d857220 */ /* 0x080fe40000410000 */
[-C--:B------:R-:W-:Y:S01]  /*9630*/  FFMA.FTZ R130, R208, R162.reuse, R131 ;  /* 0x000000a2d0827223 */ /* 0x080fe20000010083 */
[----:B------:R1:W-:Y:S01]  /*9640*/  STS [R59.X4+0x211c], R136 ;  /* 0x00211c883b007388 */ /* 0x0003e20000004800 */
[----:B------:R-:W-:Y:S02]  /*9650*/  FMUL.FTZ R162, R75, R162 ;  /* 0x000000a24ba27220 */ /* 0x000fe40000410000 */
[----:B------:R-:W-:-:S02]  /*9660*/  FMUL.FTZ R137, R176, R89 ;  /* 0x00000059b0897220 */ /* 0x000fc40000410000 */
[----:B------:R-:W-:Y:S01]  /*9670*/  FMUL.FTZ R168, R191, R90 ;  /* 0x0000005abfa87220 */ /* 0x000fe20000410000 */
[----:B------:R2:W-:Y:S01]  /*9680*/  STS [R59.X4+0x2128], R162 ;  /* 0x002128a23b007388 */ /* 0x0005e20000004800 */
[----:B0-----:R-:W-:Y:S02]  /*9690*/  FMUL.FTZ R134, R80, R135 ;  /* 0x0000008750867220 */ /* 0x001fe40000410000 */
[----:B------:R-:W-:Y:S02]  /*96a0*/  FMUL.FTZ R139, R174, R55 ;  /* 0x00000037ae8b7220 */ /* 0x000fe40000410000 */
[----:B------:R-:W-:Y:S02]  /*96b0*/  FMUL.FTZ R138, R78, R135 ;  /* 0x000000874e8a7220 */ /* 0x000fe40000410000 */
[----:B------:R-:W-:Y:S02]  /*96c0*/  FFMA.FTZ R221, R150, -R84, R221 ;  /* 0x8000005496dd7223 */ /* 0x000fe400000100dd */
[----:B------:R-:W-:Y:S01]  /*96d0*/  FMUL.FTZ R166, R175, R90 ;  /* 0x0000005aafa67220 */ /* 0x000fe20000410000 */
[----:B------:R0:W-:Y:S01]  /*96e0*/  STS [R59.X4+0x2134], R138 ;  /* 0x0021348a3b007388 */ /* 0x0001e20000004800 */
[----:B------:R-:W-:-:S02]  /*96f0*/  FFMA.FTZ R84, R152, -R84, R211 ;  /* 0x8000005498547223 */ /* 0x000fc400000100d3 */
[----:B------:R-:W-:Y:S02]  /*9700*/  FFMA.FTZ R131, R208, R164, -R133 ;  /* 0x000000a4d0837223 */ /* 0x000fe40000010885 */
[----:B------:R-:W-:Y:S02]  /*9710*/  FFMA.FTZ R203, R13, -R206, R203 ;  /* 0x800000ce0dcb7223 */ /* 0x000fe400000100cb */
[-C--:B-1----:R-:W-:Y:S02]  /*9720*/  FMUL.FTZ R136, R78, R137.reuse ;  /* 0x000000894e887220 */ /* 0x082fe40000410000 */
[----:B------:R-:W-:Y:S02]  /*9730*/  FMUL.FTZ R133, R81, R168 ;  /* 0x000000a851857220 */ /* 0x000fe40000410000 */
[----:B------:R-:W-:Y:S01]  /*9740*/  FFMA.FTZ R142, R219, R137, R134 ;  /* 0x00000089db8e7223 */ /* 0x000fe20000010086 */
[----:B------:R1:W-:Y:S01]  /*9750*/  STS [R59.X4+0x2130], R136 ;  /* 0x002130883b007388 */ /* 0x0003e20000004800 */
[----:B------:R-:W-:-:S02]  /*9760*/  FMUL.FTZ R164, R75, R164 ;  /* 0x000000a44ba47220 */ /* 0x000fc40000410000 */
[----:B------:R-:W-:Y:S02]  /*9770*/  FMUL.FTZ R134, R80, R137 ;  /* 0x0000008950867220 */ /* 0x000fe40000410000 */
[----:B--2---:R-:W-:Y:S01]  /*9780*/  FMUL.FTZ R162, R82, R139 ;  /* 0x0000008b52a27220 */ /* 0x004fe20000410000 */
[----:B------:R2:W-:Y:S01]  /*9790*/  STS [R59.X4+0x212c], R164 ;  /* 0x00212ca43b007388 */ /* 0x0005e20000004800 */
[----:B------:R-:W-:Y:S02]  /*97a0*/  FMUL.FTZ R137, R81, R166 ;  /* 0x000000a651897220 */ /* 0x000fe40000410000 */
[----:B------:R-:W-:Y:S01]  /*97b0*/  FMUL.FTZ R141, R190, R55 ;  /* 0x00000037be8d7220 */ /* 0x000fe20000410000 */
[----:B------:R3:W-:Y:S01]  /*97c0*/  STS [R59.X4+0x2140], R162 ;  /* 0x002140a23b007388 */ /* 0x0007e20000004800 */
[----:B0-----:R-:W-:Y:S02]  /*97d0*/  FMUL.FTZ R138, R84, R139 ;  /* 0x0000008b548a7220 */ /* 0x001fe40000410000 */
[----:B------:R-:W-:-:S02]  /*97e0*/  FFMA.FTZ R203, R12, -R199, R203 ;  /* 0x800000c70ccb7223 */ /* 0x000fc400000100cb */
[-C--:B------:R-:W-:Y:S02]  /*97f0*/  FFMA.FTZ R132, R218, R166.reuse, R133 ;  /* 0x000000a6da847223 */ /* 0x080fe40000010085 */
[----:B------:R-:W-:Y:S02]  /*9800*/  FADD.FTZ R128, R128, R129 ;  /* 0x0000008180807221 */ /* 0x000fe40000010000 */
[----:B------:R-:W-:Y:S02]  /*9810*/  FFMA.FTZ R133, R219, R135, -R134 ;  /* 0x00000087db857223 */ /* 0x000fe40000010886 */
[----:B------:R-:W-:Y:S02]  /*9820*/  FMUL.FTZ R166, R79, R166 ;  /* 0x000000a64fa67220 */ /* 0x000fe40000410000 */
[----:B------:R-:W-:Y:S02]  /*9830*/  FFMA.FTZ R134, R218, R168, -R137 ;  /* 0x000000a8da867223 */ /* 0x000fe40000010889 */
[----:B-1----:R-:W-:Y:S01]  /*9840*/  FMUL.FTZ R136, R84, R141 ;  /* 0x0000008d54887220 */ /* 0x002fe20000410000 */
[----:B------:R0:W-:Y:S01]  /*9850*/  STS [R59.X4+0x2138], R166 ;  /* 0x002138a63b007388 */ /* 0x0001e20000004800 */
[----:B--2---:R-:W-:-:S02]  /*9860*/  FMUL.FTZ R164, R173, R88 ;  /* 0x00000058ada47220 */ /* 0x004fc40000410000 */
[-C--:B------:R-:W-:Y:S02]  /*9870*/  FFMA.FTZ R137, R221, R141.reuse, -R138 ;  /* 0x0000008ddd897223 */ /* 0x080fe4000001088a */
[----:B---3--:R-:W-:Y:S02]  /*9880*/  FMUL.FTZ R162, R82, R141 ;  /* 0x0000008d52a27220 */ /* 0x008fe40000410000 */
[----:B------:R-:W-:Y:S02]  /*9890*/  FFMA.FTZ R203, R11, -R210, R203 ;  /* 0x800000d20bcb7223 */ /* 0x000fe400000100cb */
[----:B------:R-:W-:Y:S01]  /*98a0*/  FMUL.FTZ R141, R188, R53 ;  /* 0x00000035bc8d7220 */ /* 0x000fe20000410000 */
[----:B------:R1:W-:Y:S01]  /*98b0*/  STS [R59.X4+0x2144], R162 ;  /* 0x002144a23b007388 */ /* 0x0003e20000004800 */
[----:B------:R-:W-:Y:S02]  /*98c0*/  FADD.FTZ R128, R128, R131 ;  /* 0x0000008380807221 */ /* 0x000fe40000010000 */
[----:B------:R-:W-:-:S02]  /*98d0*/  FFMA.FTZ R136, R221, R139, R136 ;  /* 0x0000008bdd887223 */ /* 0x000fc40000010088 */
[----:B------:R-:W-:Y:S02]  /*98e0*/  FADD.FTZ R125, R125, R140 ;  /* 0x0000008c7d7d7221 */ /* 0x000fe40000010000 */
[----:B------:R-:W-:Y:S02]  /*98f0*/  FMUL.FTZ R206, R189, R88 ;  /* 0x00000058bdce7220 */ /* 0x000fe40000410000 */
[----:B------:R-:W-:Y:S02]  /*9900*/  FMUL.FTZ R139, R85, R164 ;  /* 0x000000a4558b7220 */ /* 0x000fe40000410000 */
[----:B------:R-:W-:Y:S02]  /*9910*/  FFMA.FTZ R203, R10, -R201, R203 ;  /* 0x800000c90acb7223 */ /* 0x000fe400000100cb */
[----:B------:R-:W-:Y:S02]  /*9920*/  FMUL.FTZ R143, R172, R53 ;  /* 0x00000035ac8f7220 */ /* 0x000fe40000410000 */
[----:B0-----:R-:W-:-:S02]  /*9930*/  FMUL.FTZ R166, R102, R141 ;  /* 0x0000008d66a67220 */ /* 0x001fc40000410000 */
[----:B------:R-:W-:Y:S02]  /*9940*/  FADD.FTZ R133, R128, R133 ;  /* 0x0000008580857221 */ /* 0x000fe40000010000 */
[----:B------:R-:W-:Y:S02]  /*9950*/  FMUL.FTZ R210, R171, R54 ;  /* 0x00000036abd27220 */ /* 0x000fe40000410000 */
[----:B------:R-:W-:Y:S02]  /*9960*/  FADD.FTZ R125, R125, R130 ;  /* 0x000000827d7d7221 */ /* 0x000fe40000010000 */
[-C--:B------:R-:W-:Y:S02]  /*9970*/  FMUL.FTZ R135, R85, R206.reuse ;  /* 0x000000ce55877220 */ /* 0x080fe40000410000 */
[----:B------:R-:W-:Y:S02]  /*9980*/  FFMA.FTZ R138, R220, R206, -R139 ;  /* 0x000000cedc8a7223 */ /* 0x000fe4000001088b */
[----:B------:R-:W-:-:S02]  /*9990*/  FFMA.FTZ R203, R9, -R216, R203 ;  /* 0x800000d809cb7223 */ /* 0x000fc400000100cb */
[-C--:B------:R-:W-:Y:S02]  /*99a0*/  FFMA.FTZ R139, R229, R143.reuse, R166 ;  /* 0x0000008fe58b7223 */ /* 0x080fe400000100a6 */
[----:B------:R-:W-:Y:S02]  /*99b0*/  FADD.FTZ R134, R133, R134 ;  /* 0x0000008685867221 */ /* 0x000fe40000010000 */
[----:B------:R-:W-:Y:S02]  /*99c0*/  FMUL.FTZ R126, R115, R52 ;  /* 0x00000034737e7220 */ /* 0x000fe40000410000 */
[----:B------:R-:W-:Y:S02]  /*99d0*/  FMUL.FTZ R216, R187, R54 ;  /* 0x00000036bbd87220 */ /* 0x000fe40000410000 */
[----:B------:R-:W-:Y:S02]  /*99e0*/  FMUL.FTZ R166, R102, R143 ;  /* 0x0000008f66a67220 */ /* 0x000fe40000410000 */
[----:B------:R-:W-:-:S02]  /*99f0*/  FMUL.FTZ R165, R103, R210 ;  /* 0x000000d267a57220 */ /* 0x000fc40000410000 */
[----:B------:R-:W-:Y:S02]  /*9a00*/  FADD.FTZ R129, R125, R142 ;  /* 0x0000008e7d817221 */ /* 0x000fe40000010000 */
[----:B------:R-:W-:Y:S02]  /*9a10*/  FMUL.FTZ R130, R169, UR38 ;  /* 0x00000026a9827c20 */ /* 0x000fe40008410000 */
[-C--:B------:R-:W-:Y:S02]  /*9a20*/  FFMA.FTZ R135, R220, R164.reuse, R135 ;  /* 0x000000a4dc877223 */ /* 0x080fe40000010087 */
[----:B------:R-:W-:Y:S02]  /*9a30*/  FMUL.FTZ R142, R186, R51 ;  /* 0x00000033ba8e7220 */ /* 0x000fe40000410000 */
[----:B------:R-:W-:Y:S02]  /*9a40*/  FMUL.FTZ R164, R83, R164 ;  /* 0x000000a453a47220 */ /* 0x000fe40000410000 */
[----:B------:R-:W-:-:S02]  /*9a50*/  FMUL.FTZ R140, R86, R141 ;  /* 0x0000008d568c7220 */ /* 0x000fc40000410000 */
[----:B------:R-:W-:Y:S01]  /*9a60*/  FADD.FTZ R137, R134, R137 ;  /* 0x0000008986897221 */ /* 0x000fe20000010000 */
[----:B------:R-:W-:Y:S01]  /*9a70*/  STS [R59.X4+0x2148], R164 ;  /* 0x002148a43b007388 */ /* 0x000fe20000004800 */
[----:B------:R-:W-:Y:S02]  /*9a80*/  FFMA.FTZ R230, R161, -R126, R230 ;  /* 0x8000007ea1e67223 */ /* 0x000fe400000100e6 */
[----:B------:R-:W-:Y:S01]  /*9a90*/  FFMA.FTZ R166, R229, R141, -R166 ;  /* 0x0000008de5a67223 */ /* 0x000fe200000108a6 */
[----:B------:R0:W-:Y:S01]  /*9aa0*/  STS [R59.X4+0x2154], R140 ;  /* 0x0021548c3b007388 */ /* 0x0001e20000004800 */
[----:B-1----:R-:W-:Y:S02]  /*9ab0*/  FFMA.FTZ R162, R228, R216, -R165 ;  /* 0x000000d8e4a27223 */ /* 0x002fe400000108a5 */
[----:B------:R-:W-:Y:S02]  /*9ac0*/  FFMA.FTZ R126, R163, -R126, R222 ;  /* 0x8000007ea37e7223 */ /* 0x000fe400000100de */
[----:B------:R-:W-:-:S02]  /*9ad0*/  FMUL.FTZ R165, R185, R52 ;  /* 0x00000034b9a57220 */ /* 0x000fc40000410000 */
[----:B------:R-:W-:Y:S02]  /*9ae0*/  FMUL.FTZ R141, R169, R52 ;  /* 0x00000034a98d7220 */ /* 0x000fe40000410000 */
[----:B------:R-:W-:Y:S02]  /*9af0*/  FFMA.FTZ R125, R185, UR39, -R130 ;  /* 0x00000027b97d7c23 */ /* 0x000fe40008010882 */
[----:B------:R-:W-:Y:S02]  /*9b00*/  FMUL.FTZ R130, R170, R51 ;  /* 0x00000033aa827220 */ /* 0x000fe40000410000 */
[----:B------:R-:W-:Y:S02]  /*9b10*/  FMUL.FTZ R131, R117, R142 ;  /* 0x0000008e75837220 */ /* 0x000fe40000410000 */
[----:B------:R-:W-:Y:S02]  /*9b20*/  FADD.FTZ R137, R137, R138 ;  /* 0x0000008a89897221 */ /* 0x000fe40000010000 */
[----:B------:R-:W-:-:S02]  /*9b30*/  FMUL.FTZ R168, R79, R168 ;  /* 0x000000a84fa87220 */ /* 0x000fc40000410000 */
[C---:B0-----:R-:W-:Y:S02]  /*9b40*/  FMUL.FTZ R140, R126.reuse, R165 ;  /* 0x000000a57e8c7220 */ /* 0x041fe40000410000 */
[C---:B------:R-:W-:Y:S01]  /*9b50*/  FMUL.FTZ R125, R126.reuse, R125 ;  /* 0x0000007d7e7d7220 */ /* 0x040fe20000410000 */
[----:B------:R0:W-:Y:S01]  /*9b60*/  STS [R59.X4+0x213c], R168 ;  /* 0x00213ca83b007388 */ /* 0x0001e20000004800 */
[----:B------:R-:W-:Y:S02]  /*9b70*/  FMUL.FTZ R164, R126, R141 ;  /* 0x0000008d7ea47220 */ /* 0x000fe40000410000 */
[-C--:B------:R-:W-:Y:S02]  /*9b80*/  FMUL.FTZ R126, R117, R130.reuse ;  /* 0x00000082757e7220 */ /* 0x080fe40000410000 */
[-C--:B------:R-:W-:Y:S02]  /*9b90*/  FFMA.FTZ R131, R231, R130.reuse, R131 ;  /* 0x00000082e7837223 */ /* 0x080fe40000010083 */
[----:B------:R-:W-:-:S02]  /*9ba0*/  FMUL.FTZ R130, R116, R130 ;  /* 0x0000008274827220 */ /* 0x000fc40000410000 */
[----:B------:R-:W-:Y:S02]  /*9bb0*/  FADD.FTZ R137, R137, R166 ;  /* 0x000000a689897221 */ /* 0x000fe40000010000 */
[----:B------:R-:W-:Y:S01]  /*9bc0*/  FADD.FTZ R129, R129, R132 ;  /* 0x0000008481817221 */ /* 0x000fe20000010000 */
[----:B------:R1:W-:Y:S01]  /*9bd0*/  STS [R59.X4+0x2160], R130 ;  /* 0x002160823b007388 */ /* 0x0003e20000004800 */
[----:B0-----:R-:W-:Y:S02]  /*9be0*/  FMUL.FTZ R168, R86, R143 ;  /* 0x0000008f56a87220 */ /* 0x001fe40000410000 */
[----:B------:R-:W-:Y:S02]  /*9bf0*/  FFMA.FTZ R126, R231, R142, -R126 ;  /* 0x0000008ee77e7223 */ /* 0x000fe4000001087e */
[----:B------:R-:W-:Y:S01]  /*9c00*/  FADD.FTZ R137, R137, R162 ;  /* 0x000000a289897221 */ /* 0x000fe20000010000 */
[----:B------:R0:W-:Y:S01]  /*9c10*/  STS [R59.X4+0x2150], R168 ;  /* 0x002150a83b007388 */ /* 0x0001e20000004800 */
[----:B------:R-:W-:-:S02]  /*9c20*/  FADD.FTZ R136, R129, R136 ;  /* 0x0000008881887221 */ /* 0x000fc40000010000 */
[----:B------:R-:W-:Y:S02]  /*9c30*/  FFMA.FTZ R129, R230, R165, -R164 ;  /* 0x000000a5e6817223 */ /* 0x000fe400000108a4 */
[----:B-1----:R-:W-:Y:S02]  /*9c40*/  FMUL.FTZ R130, R118, R57 ;  /* 0x0000003976827220 */ /* 0x002fe40000410000 */
[----:B------:R-:W-:Y:S02]  /*9c50*/  FMUL.FTZ R57, R186, UR38 ;  /* 0x00000026ba397c20 */ /* 0x000fe40008410000 */
[----:B------:R-:W-:Y:S01]  /*9c60*/  FADD.FTZ R126, R137, R126 ;  /* 0x0000007e897e7221 */ /* 0x000fe20000010000 */
[----:B------:R-:W-:Y:S01]  /*9c70*/  STS [R59.X4+0x2170], R130 ;  /* 0x002170823b007388 */ /* 0x000fe20000004800 */
[----:B------:R-:W-:Y:S02]  /*9c80*/  FMUL.FTZ R143, R103, R216 ;  /* 0x000000d8678f7220 */ /* 0x000fe40000410000 */
[----:B0-----:R-:W-:-:S02]  /*9c90*/  FMUL.FTZ R168, R115, R141 ;  /* 0x0000008d73a87220 */ /* 0x001fc40000410000 */
[----:B------:R-:W-:Y:S02]  /*9ca0*/  FFMA.FTZ R164, R170, UR39, R57 ;  /* 0x00000027aaa47c23 */ /* 0x000fe40008010039 */
[----:B------:R-:W-:Y:S01]  /*9cb0*/  FADD.FTZ R129, R126, R129 ;  /* 0x000000817e817221 */ /* 0x000fe20000010000 */
[----:B------:R0:W-:Y:S01]  /*9cc0*/  STS [R59.X4+0x2168], R168 ;  /* 0x002168a83b007388 */ /* 0x0001e20000004800 */
[----:B------:R-:W-:Y:S01]  /*9cd0*/  FMUL.FTZ R57, R188, UR38 ;  /* 0x00000026bc397c20 */ /* 0x000fe20008410000 */
[----:B------:R-:W-:Y:S01]  /*9ce0*/  MOV R126, UR28 ;  /* 0x0000001c007e7c02 */ /* 0x000fe20008000f00 */
[-C--:B------:R-:W-:Y:S02]  /*9cf0*/  FFMA.FTZ R143, R228, R210.reuse, R143 ;  /* 0x000000d2e48f7223 */ /* 0x080fe4000001008f */
[----:B------:R-:W-:Y:S01]  /*9d00*/  FADD.FTZ R136, R136, R135 ;  /* 0x0000008788887221 */ /* 0x000fe20000010000 */
[----:B------:R-:W-:Y:S01]  /*9d10*/  LEA R195, R126, -R99, 0x1 ;  /* 0x800000637ec37211 */ /* 0x000fe200078e08ff */
[----:B------:R-:W-:-:S02]  /*9d20*/  FMUL.FTZ R210, R87, R210 ;  /* 0x000000d257d27220 */ /* 0x000fc40000410000 */
[----:B------:R-:W-:Y:S01]  /*9d30*/  FADD.FTZ R199, R129, R56 ;  /* 0x0000003881c77221 */ /* 0x000fe20000010000 */
[----:B------:R-:W-:Y:S01]  /*9d40*/  ISETP.GE.AND P0, PT, R195, 0x1, PT ;  /* 0x00000001c300780c */ /* 0x000fe20003f06270 */
[----:B0-----:R-:W-:Y:S01]  /*9d50*/  FFMA.FTZ R168, R172, UR39, R57 ;  /* 0x00000027aca87c23 */ /* 0x001fe20008010039 */
[----:B------:R0:W-:Y:S01]  /*9d60*/  STS [R59.X4+0x2158], R210 ;  /* 0x002158d23b007388 */ /* 0x0001e20000004800 */
[----:B------:R-:W-:Y:S02]  /*9d70*/  FFMA.FTZ R203, R8, -R211, R203 ;  /* 0x800000d308cb7223 */ /* 0x000fe400000100cb */
[----:B------:R-:W-:Y:S02]  /*9d80*/  FADD.FTZ R136, R136, R139 ;  /* 0x0000008b88887221 */ /* 0x000fe40000010000 */
[----:B------:R-:W-:Y:S02]  /*9d90*/  FMUL.FTZ R56, R187, UR38 ;  /* 0x00000026bb387c20 */ /* 0x000fe40008410000 */
[----:B------:R-:W-:-:S02]  /*9da0*/  FMUL.FTZ R57, R190, UR38 ;  /* 0x00000026be397c20 */ /* 0x000fc40008410000 */
[----:B------:R-:W-:Y:S02]  /*9db0*/  FMUL.FTZ R206, R83, R206 ;  /* 0x000000ce53ce7220 */ /* 0x000fe40000410000 */
[----:B0-----:R-:W-:Y:S02]  /*9dc0*/  FMUL.FTZ R210, R200, R40 ;  /* 0x00000028c8d27220 */ /* 0x001fe40000410000 */
[----:B------:R-:W-:Y:S01]  /*9dd0*/  FMUL.FTZ R138, R163, R185 ;  /* 0x000000b9a38a7220 */ /* 0x000fe20000410000 */
[----:B------:R0:W-:Y:S01]  /*9de0*/  STS [R59.X4+0x214c], R206 ;  /* 0x00214cce3b007388 */ /* 0x0001e20000004800 */
[----:B------:R-:W-:Y:S02]  /*9df0*/  FFMA.FTZ R203, R7, -R224, R203 ;  /* 0x800000e007cb7223 */ /* 0x000fe400000100cb */
[----:B------:R-:W-:Y:S02]  /*9e00*/  FADD.FTZ R136, R136, R143 ;  /* 0x0000008f88887221 */ /* 0x000fe40000010000 */
[----:B------:R-:W-:-:S02]  /*9e10*/  FFMA.FTZ R163, R171, UR39, R56 ;  /* 0x00000027aba37c23 */ /* 0x000fc40008010038 */
[----:B------:R-:W-:Y:S02]  /*9e20*/  FFMA.FTZ R200, R174, UR39, R57 ;  /* 0x00000027aec87c23 */ /* 0x000fe40008010039 */
[----:B------:R-:W-:Y:S02]  /*9e30*/  FMUL.FTZ R56, R189, UR38 ;  /* 0x00000026bd387c20 */ /* 0x000fe40008410000 */
[----:B------:R-:W-:Y:S02]  /*9e40*/  FMUL.FTZ R57, R192, UR38 ;  /* 0x00000026c0397c20 */ /* 0x000fe40008410000 */
[----:B------:R-:W-:Y:S02]  /*9e50*/  FMUL.FTZ R128, R115, R165 ;  /* 0x000000a573807220 */ /* 0x000fe40000410000 */
[----:B------:R-:W-:Y:S02]  /*9e60*/  FFMA.FTZ R203, R6, -R217, R203 ;  /* 0x800000d906cb7223 */ /* 0x000fe400000100cb */
[----:B------:R-:W-:Y:S01]  /*9e70*/  FMUL.FTZ R132, R118, R183 ;  /* 0x000000b776847220 */ /* 0x000fe20000410000 */
[----:B------:R1:W-:Y:S01]  /*9e80*/  STS [R59.X4+0x216c], R128 ;  /* 0x00216c803b007388 */ /* 0x0003e20000004800 */
[----:B------:R-:W-:-:S02]  /*9e90*/  FADD.FTZ R131, R136, R131 ;  /* 0x0000008388837221 */ /* 0x000fc40000010000 */
[----:B0-----:R-:W-:Y:S01]  /*9ea0*/  FMUL.FTZ R206, R184, R40 ;  /* 0x00000028b8ce7220 */ /* 0x001fe20000410000 */
[----:B------:R0:W-:Y:S01]  /*9eb0*/  STS [R59.X4+0x2174], R132 ;  /* 0x002174843b007388 */ /* 0x0001e20000004800 */
[----:B------:R-:W-:Y:S02]  /*9ec0*/  FFMA.FTZ R179, R173, UR39, R56 ;  /* 0x00000027adb37c23 */ /* 0x000fe40008010038 */
[----:B------:R-:W-:Y:S02]  /*9ed0*/  FFMA.FTZ R136, R176, UR39, R57 ;  /* 0x00000027b0887c23 */ /* 0x000fe40008010039 */
[----:B------:R-:W-:Y:S02]  /*9ee0*/  FMUL.FTZ R56, R191, UR38 ;  /* 0x00000026bf387c20 */ /* 0x000fe40008410000 */
[----:B------:R-:W-:Y:S02]  /*9ef0*/  FMUL.FTZ R57, R194, UR38 ;  /* 0x00000026c2397c20 */ /* 0x000fe40008410000 */
[----:B------:R-:W-:-:S02]  /*9f00*/  FFMA.FTZ R140, R230, R141, R140 ;  /* 0x0000008de68c7223 */ /* 0x000fc4000001008c */
[----:B------:R-:W-:Y:S02]  /*9f10*/  FFMA.FTZ R203, R5, -R226, R203 ;  /* 0x800000e205cb7223 */ /* 0x000fe400000100cb */
[----:B-1----:R-:W-:Y:S02]  /*9f20*/  FMUL.FTZ R128, R127, R206 ;  /* 0x000000ce7f807220 */ /* 0x002fe40000410000 */
[----:B------:R-:W-:Y:S02]  /*9f30*/  FMUL.FTZ R216, R87, R216 ;  /* 0x000000d857d87220 */ /* 0x000fe40000410000 */
[----:B------:R-:W-:Y:S01]  /*9f40*/  FMUL.FTZ R142, R116, R142 ;  /* 0x0000008e748e7220 */ /* 0x000fe20000410000 */
[----:B------:R1:W-:Y:S01]  /*9f50*/  STS [R59.X4+0x2178], R128 ;  /* 0x002178803b007388 */ /* 0x0003e20000004800 */
[----:B------:R-:W-:Y:S02]  /*9f60*/  FMUL.FTZ R130, R127, R210 ;  /* 0x000000d27f827220 */ /* 0x000fe40000410000 */
[----:B------:R-:W-:Y:S01]  /*9f70*/  FFMA.FTZ R143, R175, UR39, R56 ;  /* 0x00000027af8f7c23 */ /* 0x000fe20008010038 */
[----:B------:R-:W-:Y:S01]  /*9f80*/  STS [R59.X4+0x215c], R216 ;  /* 0x00215cd83b007388 */ /* 0x000fe20000004800 */
[----:B0-----:R-:W-:-:S02]  /*9f90*/  FFMA.FTZ R132, R178, UR39, R57 ;  /* 0x00000027b2847c23 */ /* 0x001fc40008010039 */
[----:B------:R-:W-:Y:S01]  /*9fa0*/  FADD.FTZ R131, R131, R140 ;  /* 0x0000008c83837221 */ /* 0x000fe20000010000 */
[----:B------:R0:W-:Y:S01]  /*9fb0*/  STS [R59.X4+0x2164], R142 ;  /* 0x0021648e3b007388 */ /* 0x0001e20000004800 */
[----:B------:R-:W-:Y:S02]  /*9fc0*/  FMUL.FTZ R56, R193, UR38 ;  /* 0x00000026c1387c20 */ /* 0x000fe40008410000 */
[----:B------:R-:W-:Y:S01]  /*9fd0*/  FMUL.FTZ R57, R196, UR38 ;  /* 0x00000026c4397c20 */ /* 0x000fe20008410000 */
[----:B------:R2:W-:Y:S01]  /*9fe0*/  STS [R59.X4+0x217c], R130 ;  /* 0x00217c823b007388 */ /* 0x0005e20000004800 */
[----:B------:R-:W-:Y:S02]  /*9ff0*/  FFMA.FTZ R203, R4, -R225, R203 ;  /* 0x800000e104cb7223 */ /* 0x000fe400000100cb */
[----:B------:R-:W-:Y:S02]  /*a000*/  FADD.FTZ R201, R131, R58 ;  /* 0x0000003a83c97221 */ /* 0x000fe40000010000 */
[----:B------:R-:W-:-:S02]  /*a010*/  FMUL.FTZ R127, R170, UR38 ;  /* 0x00000026aa7f7c20 */ /* 0x000fc40008410000 */
[----:B------:R-:W-:Y:S02]  /*a020*/  FFMA.FTZ R137, R177, UR39, R56 ;  /* 0x00000027b1897c23 */ /* 0x000fe40008010038 */
[----:B-1----:R-:W-:Y:S02]  /*a030*/  FFMA.FTZ R128, R180, UR39, R57 ;  /* 0x00000027b4807c23 */ /* 0x002fe40008010039 */
[----:B------:R-:W-:Y:S02]  /*a040*/  FFMA.FTZ R203, R3, -R222, R203 ;  /* 0x800000de03cb7223 */ /* 0x000fe400000100cb */
[----:B0-----:R-:W-:Y:S02]  /*a050*/  FMUL.FTZ R142, R185, UR38 ;  /* 0x00000026b98e7c20 */ /* 0x001fe40008410000 */
        /* <DEDUP_REMOVED lines=8> */
[----:B--2---:R-:W-:Y:S02]  /*a0e0*/  FMUL.FTZ R59, R120, UR38 ;  /* 0x00000026783b7c20 */ /* 0x004fe40008410000 */
[----:B------:R-:W-:Y:S02]  /*a0f0*/  FMUL.FTZ R135, R122, UR38 ;  /* 0x000000267a877c20 */ /* 0x000fe40008410000 */
[----:B------:R-:W-:Y:S02]  /*a100*/  FMUL.FTZ R133, R180, UR38 ;  /* 0x00000026b4857c20 */ /* 0x000fe40008410000 */
[----:B------:R-:W-:Y:S02]  /*a110*/  FMUL.FTZ R58, R181, UR38 ;  /* 0x00000026b53a7c20 */ /* 0x000fe40008410000 */
[----:B------:R-:W-:Y:S02]  /*a120*/  FMUL.FTZ R56, R197, UR38 ;  /* 0x00000026c5387c20 */ /* 0x000fe40008410000 */
[----:B------:R-:W-:-:S02]  /*a130*/  FMUL.FTZ R129, R182, UR38 ;  /* 0x00000026b6817c20 */ /* 0x000fc40008410000 */
[----:B------:R-:W-:Y:S02]  /*a140*/  FMUL.FTZ R57, R198, UR38 ;  /* 0x00000026c6397c20 */ /* 0x000fe40008410000 */
[----:B------:R-:W-:Y:S02]  /*a150*/  FFMA.FTZ R162, R186, UR39, -R127 ;  /* 0x00000027baa27c23 */ /* 0x000fe4000801087f */
[----:B------:R-:W-:Y:S02]  /*a160*/  FFMA.FTZ R214, R2, -R214, R203 ;  /* 0x800000d602d67223 */ /* 0x000fe400000100cb */
[----:B------:R-:W-:Y:S02]  /*a170*/  FFMA.FTZ R142, R169, UR39, R142 ;  /* 0x00000027a98e7c23 */ /* 0x000fe4000801008e */
        /* <DEDUP_REMOVED lines=8> */
[----:B------:R-:W-:Y:S02]  /*a200*/  FFMA.FTZ R130, R122, UR39, -R59 ;  /* 0x000000277a827c23 */ /* 0x000fe4000801083b */
[----:B------:R-:W-:Y:S02]  /*a210*/  FFMA.FTZ R135, R120, UR39, R135 ;  /* 0x0000002778877c23 */ /* 0x000fe40008010087 */
[----:B------:R-:W-:Y:S02]  /*a220*/  FFMA.FTZ R133, R196, UR39, -R133 ;  /* 0x00000027c4857c23 */ /* 0x000fe40008010885 */
        /* <DEDUP_REMOVED lines=37> */
.L_x_3250:
[----:B------:R-:W-:Y:S05]  /*a480*/  BSYNC B0 ;  /* 0x0000000000007941 */ /* 0x000fea0003800000 */
.L_x_3249:
[----:B------:R-:W-:Y:S01]  /*a490*/  ULDC.64 UR30, c[0x0][0x298] ;  /* 0x0000a600001e7ab9 */ /* 0x000fe20000000a00 */
[----:B0-----:R-:W-:Y:S01]  /*a4a0*/  FMUL.FTZ R58, R0, R213 ;  /* 0x000000d5003a7220 */ /* 0x001fe20000410000 */
[----:B------:R-:W-:Y:S01]  /*a4b0*/  USHF.R.U32.HI UR28, URZ, 0x1, UR31 ;  /* 0x000000013f1c7899 */ /* 0x000fe2000801161f */
[----:B------:R-:W-:Y:S01]  /*a4c0*/  BSSY B0, `(.L_x_3251) ;  /* 0x0000031000007945 */ /* 0x000fe20003800000 */
        /* <DEDUP_REMOVED lines=13> */
[C---:B------:R-:W-:Y:S01]  /*a5a0*/  IADD3 R58, R99.reuse, 0x80, RZ ;  /* 0x00000080633a7810 */ /* 0x040fe20007ffe0ff */
[----:B------:R-:W-:Y:S01]  /*a5b0*/  UIMAD UR37, UR36, UR30, URZ ;  /* 0x0000001e242572a4 */ /* 0x000fe2000f8e023f */
[----:B------:R-:W-:Y:S01]  /*a5c0*/  IADD3 R206, R99, 0x100, RZ ;  /* 0x0000010063ce7810 */ /* 0x000fe20007ffe0ff */
[----:B------:R-:W-:Y:S01]  /*a5d0*/  FADD.FTZ R199, R199, R210 ;  /* 0x000000d2c7c77221 */ /* 0x000fe20000010000 */
[----:B------:R-:W-:Y:S01]  /*a5e0*/  LEA.HI.SX32 R58, R58, R99, 0x1b ;  /* 0x000000633a3a7211 */ /* 0x000fe200078fdaff */
[----:B------:R-:W-:Y:S01]  /*a5f0*/  UIMAD UR37, UR20, UR31, UR37 ;  /* 0x0000001f142572a4 */ /* 0x000fe2000f8e0225 */
[C---:B------:R-:W-:Y:S01]  /*a600*/  ISETP.GE.AND P1, PT, R195.reuse, 0x101, PT ;  /* 0x00000101c300780c */ /* 0x040fe20003f26270 */
[----:B------:R-:W-:Y:S01]  /*a610*/  UIMAD.WIDE.U32 UR30, UR20, UR30, UR28 ;  /* 0x0000001e141e72a5 */ /* 0x000fe2000f8e001c */
[----:B------:R-:W-:-:S02]  /*a620*/  ISETP.GE.AND P2, PT, R195, 0x181, PT ;  /* 0x00000181c300780c */ /* 0x000fc40003f46270 */
[----:B------:R-:W-:Y:S01]  /*a630*/  ULDC.64 UR28, c[0x0][0x318] ;  /* 0x0000c600001c7ab9 */ /* 0x000fe20000000a00 */
[C---:B------:R-:W-:Y:S01]  /*a640*/  IADD3 R210, R99.reuse, 0x180, RZ ;  /* 0x0000018063d27810 */ /* 0x040fe20007ffe0ff */
[----:B------:R-:W-:Y:S01]  /*a650*/  UIADD3 UR37, UR37, UR31, URZ ;  /* 0x0000001f25257290 */ /* 0x000fe2000fffe03f */
[----:B------:R-:W-:Y:S01]  /*a660*/  LEA.HI.SX32 R206, R206, R99, 0x1b ;  /* 0x00000063cece7211 */ /* 0x000fe200078fdaff */
[----:B------:R-:W-:Y:S02]  /*a670*/  ULEA UR31, UP0, UR30, UR28, 0x3 ;  /* 0x0000001c1e1f7291 */ /* 0x000fe4000f80183f */
[----:B------:R-:W-:Y:S02]  /*a680*/  UIADD3 UR28, UR6, -UR38, URZ ;  /* 0x80000026061c7290 */ /* 0x000fe4000fffe03f */
[----:B------:R-:W-:Y:S02]  /*a690*/  ULEA.HI.X UR29, UR30, UR29, UR37, 0x3, UP0 ;  /* 0x0000001d1e1d7291 */ /* 0x000fe400080f1c25 */
[----:B------:R-:W-:Y:S01]  /*a6a0*/  UIMAD UR28, UR28, -0x1000, URZ ;  /* 0xfffff0001c1c78a4 */ /* 0x000fe2000f8e023f */
[----:B------:R-:W-:Y:S01]  /*a6b0*/  LEA R56, P0, R99, UR31, 0x2 ;  /* 0x0000001f63387c11 */ /* 0x000fe2000f8010ff */
[----:B------:R-:W-:-:S03]  /*a6c0*/  ULDC.64 UR30, c[0x0][0x2b0] ;  /* 0x0000ac00001e7ab9 */ /* 0x000fc60000000a00 */
[----:B------:R-:W-:Y:S01]  /*a6d0*/  LEA.HI.X R57, R99, UR29, RZ, 0x2, P0 ;  /* 0x0000001d63397c11 */ /* 0x000fe200080f14ff */
[----:B------:R-:W-:Y:S01]  /*a6e0*/  USHF.L.U64.HI UR29, UR8, 0x2, UR9 ;  /* 0x00000002081d7899 */ /* 0x000fe20008010209 */
[----:B------:R-:W-:Y:S01]  /*a6f0*/  MOV R59, UR28 ;  /* 0x0000001c003b7c02 */ /* 0x000fe20008000f00 */
[----:B------:R-:W-:Y:S01]  /*a700*/  USHF.L.U32 UR28, UR8, 0x2, URZ ;  /* 0x00000002081c7899 */ /* 0x000fe2000800063f */
[----:B------:R-:W-:Y:S01]  /*a710*/  ISETP.GE.AND P0, PT, R195, 0x81, PT ;  /* 0x00000081c300780c */ /* 0x000fe20003f06270 */
[----:B------:R-:W-:Y:S02]  /*a720*/  UIMAD UR29, UR29, UR30, URZ ;  /* 0x0000001e1d1d72a4 */ /* 0x000fe4000f8e023f */
[----:B------:R-:W-:Y:S02]  /*a730*/  IMAD.WIDE R56, R59, 0x4, R56 ;  /* 0x000000043b387825 */ /* 0x000fe400078e0238 */
[----:B------:R-:W-:Y:S01]  /*a740*/  MOV R185, UR28 ;  /* 0x0000001c00b97c02 */ /* 0x000fe20008000f00 */
[----:B------:R-:W-:Y:S01]  /*a750*/  UIMAD UR29, UR28, UR31, UR29 ;  /* 0x0000001f1c1d72a4 */ /* 0x000fe2000f8e021d */
[----:B------:R-:W-:-:S03]  /*a760*/  FMUL.FTZ R59, R0, R212 ;  /* 0x000000d4003b7220 */ /* 0x000fc60000410000 */
[----:B------:R-:W-:-:S04]  /*a770*/  IMAD.WIDE.U32 R56, R185, c[0x0][0x2b0], R56 ;  /* 0x0000ac00b9387a25 */ /* 0x000fc800078e0038 */
[----:B------:R-:W-:Y:S01]  /*a780*/  FADD.FTZ R214, R214, -R59 ;  /* 0x8000003bd6d67221 */ /* 0x000fe20000010000 */
[----:B------:R-:W-:Y:S01]  /*a790*/  IADD3 R57, R57, UR29, RZ ;  /* 0x0000001d39397c10 */ /* 0x000fe2000fffe0ff */
[----:B------:R0:W1:Y:S01]  /*a7a0*/  LDS R59, [R58.X4+0x2300] ;  /* 0x002300003a3b7984 */ /* 0x0000620000004800 */
[----:B------:R-:W-:Y:S05]  /*a7b0*/  @!P0 BRA `(.L_x_3252) ;  /* 0x0000001000008947 */ /* 0x000fea0003800000 */
[----:B-1----:R1:W-:Y:S02]  /*a7c0*/  RED.E.ADD.F32.FTZ.RN.STRONG.GPU [R56.64+-0x3e00], R59 ;  /* 0xffc2003b3800798e */ /* 0x0023e4000c10e7a0 */
.L_x_3252:
[----:B------:R-:W-:Y:S05]  /*a7d0*/  BSYNC B0 ;  /* 0x0000000000007941 */ /* 0x000fea0003800000 */
.L_x_3251:
[----:B-1----:R1:W2:Y:S01]  /*a7e0*/  LDS R59, [R206.X4+0x2500] ;  /* 0x00250000ce3b7984 */ /* 0x0022a20000004800 */
[----:B------:R-:W-:Y:S01]  /*a7f0*/  BSSY B0, `(.L_x_3253) ;  /* 0x0000004000007945 */ /* 0x000fe20003800000 */
[----:B------:R-:W-:Y:S01]  /*a800*/  LEA.HI.SX32 R210, R210, R99, 0x1b ;  /* 0x00000063d2d27211 */ /* 0x000fe200078fdaff */
[----:B------:R-:W-:Y:S05]  /*a810*/  @!P1 BRA `(.L_x_3254) ;  /* 0x0000001000009947 */ /* 0x000fea0003800000 */
[----:B--2---:R2:W-:Y:S02]  /*a820*/  RED.E.ADD.F32.FTZ.RN.STRONG.GPU [R56.64+-0x3c00], R59 ;  /* 0xffc4003b3800798e */ /* 0x0045e4000c10e7a0 */
.L_x_3254:
[----:B------:R-:W-:Y:S05]  /*a830*/  BSYNC B0 ;  /* 0x0000000000007941 */ /* 0x000fea0003800000 */
.L_x_3253:
[----:B--2---:R2:W3:Y:S01]  /*a840*/  LDS R59, [R210.X4+0x2700] ;  /* 0x00270000d23b7984 */ /* 0x0044e20000004800 */
[----:B------:R-:W-:Y:S01]  /*a850*/  BSSY B0, `(.L_x_3255) ;  /* 0x0000005000007945 */ /* 0x000fe20003800000 */
[C---:B0-----:R-:W-:Y:S02]  /*a860*/  IADD3 R58, R99.reuse, 0x200, RZ ;  /* 0x00000200633a7810 */ /* 0x041fe40007ffe0ff */
[----:B-1----:R-:W-:Y:S01]  /*a870*/  IADD3 R206, R99, 0x280, RZ ;  /* 0x0000028063ce7810 */ /* 0x002fe20007ffe0ff */
[----:B------:R-:W-:Y:S05]  /*a880*/  @!P2 BRA `(.L_x_3256) ;  /* 0x000000100000a947 */ /* 0x000fea0003800000 */
[----:B---3--:R0:W-:Y:S02]  /*a890*/  RED.E.ADD.F32.FTZ.RN.STRONG.GPU [R56.64+-0x3a00], R59 ;  /* 0xffc6003b3800798e */ /* 0x0081e4000c10e7a0 */
.L_x_3256:
[----:B------:R-:W-:Y:S05]  /*a8a0*/  BSYNC B0 ;  /* 0x0000000000007941 */ /* 0x000fea0003800000 */
.L_x_3255:
[----:B------:R-:W-:Y:S01]  /*a8b0*/  LEA.HI.SX32 R58, R58, R99, 0x1b ;  /* 0x000000633a3a7211 */ /* 0x000fe200078fdaff */
[----:B------:R-:W-:Y:S01]  /*a8c0*/  BSSY B0, `(.L_x_3257) ;  /* 0x000000d000007945 */ /* 0x000fe20003800000 */
[----:B------:R-:W-:-:S02]  /*a8d0*/  ISETP.GE.AND P6, PT, R195, 0x201, PT ;  /* 0x00000201c300780c */ /* 0x000fc40003fc6270 */
[----:B--2---:R-:W-:Y:S01]  /*a8e0*/  IADD3 R210, R99, 0x300, RZ ;  /* 0x0000030063d27810 */ /* 0x004fe20007ffe0ff */
[----:B0--3--:R0:W1:Y:S01]  /*a8f0*/  LDS R59, [R58.X4+0x2900] ;  /* 0x002900003a3b7984 */ /* 0x0090620000004800 */
        /* <DEDUP_REMOVED lines=9> */
.L_x_3258:
[----:B0-----:R-:W-:Y:S05]  /*a990*/  BSYNC B0 ;  /* 0x0000000000007941 */ /* 0x001fea0003800000 */
.L_x_3257:
[----:B-1----:R0:W1:Y:S01]  /*a9a0*/  LDS R59, [R206.X4+0x2b00] ;  /* 0x002b0000ce3b7984 */ /* 0x0020620000004800 */
[----:B------:R-:W-:Y:S01]  /*a9b0*/  BSSY B0, `(.L_x_3259) ;  /* 0x0000005000007945 */ /* 0x000fe20003800000 */
[----:B------:R-:W-:Y:S02]  /*a9c0*/  IADD3 R58, R99, 0x380, RZ ;  /* 0x00000380633a7810 */ /* 0x000fe40007ffe0ff */
[----:B------:R-:W-:Y:S01]  /*a9d0*/  LEA.HI.SX32 R210, R210, R99, 0x1b ;  /* 0x00000063d2d27211 */ /* 0x000fe200078fdaff */
[----:B------:R-:W-:Y:S05]  /*a9e0*/  @!P0 BRA `(.L_x_3260) ;  /* 0x0000001000008947 */ /* 0x000fea0003800000 */
[----:B-1----:R1:W-:Y:S02]  /*a9f0*/  RED.E.ADD.F32.FTZ.RN.STRONG.GPU [R56.64+-0x3600], R59 ;  /* 0xffca003b3800798e */ /* 0x0023e4000c10e7a0 */
.L_x_3260:
[----:B------:R-:W-:Y:S05]  /*aa00*/  BSYNC B0 ;  /* 0x0000000000007941 */ /* 0x000fea0003800000 */
.L_x_3259:
[----:B-1----:R1:W2:Y:S01]  /*aa10*/  LDS R59, [R210.X4+0x2d00] ;  /* 0x002d0000d23b7984 */ /* 0x0022a20000004800 */
[----:B------:R-:W-:Y:S01]  /*aa20*/  BSSY B0, `(.L_x_3261) ;  /* 0x0000005000007945 */ /* 0x000fe20003800000 */
[----:B0-----:R-:W-:-:S02]  /*aa30*/  IADD3 R206, R99, 0x400, RZ ;  /* 0x0000040063ce7810 */ /* 0x001fc40007ffe0ff */
[----:B------:R-:W-:Y:S01]  /*aa40*/  LEA.HI.SX32 R58, R58, R99, 0x1b ;  /* 0x000000633a3a7211 */ /* 0x000fe200078fdaff */
[----:B------:R-:W-:Y:S05]  /*aa50*/  @!P1 BRA `(.L_x_3262) ;  /* 0x0000001000009947 */ /* 0x000fea0003800000 */
[----:B--2---:R0:W-:Y:S02]  /*aa60*/  RED.E.ADD.F32.FTZ.RN.STRONG.GPU [R56.64+-0x3400], R59 ;  /* 0xffcc003b3800798e */ /* 0x0041e4000c10e7a0 */
.L_x_3262:
[----:B------:R-:W-:Y:S05]  /*aa70*/  BSYNC B0 ;  /* 0x0000000000007941 */ /* 0x000fea0003800000 */
.L_x_3261:
[----:B0-2---:R0:W2:Y:S01]  /*aa80*/  LDS R59, [R58.X4+0x2f00] ;  /* 0x002f00003a3b7984 */ /* 0x0050a20000004800 */
[----:B------:R-:W-:Y:S01]  /*aa90*/  BSSY B0, `(.L_x_3263) ;  /* 0x0000005000007945 */ /* 0x000fe20003800000 */
[----:B-1----:R-:W-:Y:S02]  /*aaa0*/  IADD3 R210, R99, 0x480, RZ ;  /* 0x0000048063d27810 */ /* 0x002fe40007ffe0ff */
[----:B------:R-:W-:Y:S01]  /*aab0*/  LEA.HI.SX32 R206, R206, R99, 0x1b ;  /* 0x00000063cece7211 */ /* 0x000fe200078fdaff */
[----:B------:R-:W-:Y:S05]  /*aac0*/  @!P2 BRA `(.L_x_3264) ;  /* 0x000000100000a947 */ /* 0x000fea0003800000 */
[----:B--2---:R1:W-:Y:S02]  /*aad0*/  RED.E.ADD.F32.FTZ.RN.STRONG.GPU [R56.64+-0x3200], R59 ;  /* 0xffce003b3800798e */ /* 0x0043e4000c10e7a0 */
.L_x_3264:
[----:B------:R-:W-:Y:S05]  /*aae0*/  BSYNC B0 ;  /* 0x0000000000007941 */ /* 0x000fea0003800000 */
.L_x_3263:
[----:B-12---:R1:W2:Y:S01]  /*aaf0*/  LDS R59, [R206.X4+0x3100] ;  /* 0x00310000ce3b7984 */ /* 0x0062a20000004800 */
[----:B------:R-:W-:Y:S01]  /*ab00*/  BSSY B0, `(.L_x_3265) ;  /* 0x0000005000007945 */ /* 0x000fe20003800000 */
[----:B0-----:R-:W-:Y:S02]  /*ab10*/  IADD3 R58, R99, 0x500, RZ ;  /* 0x00000500633a7810 */ /* 0x001fe40007ffe0ff */
[----:B------:R-:W-:Y:S01]  /*ab20*/  LEA.HI.SX32 R210, R210, R99, 0x1b ;  /* 0x00000063d2d27211 */ /* 0x000fe200078fdaff */
[----:B------:R-:W-:Y:S05]  /*ab30*/  @!P3 BRA `(.L_x_3266) ;  /* 0x000000100000b947 */ /* 0x000fea0003800000 */
[----:B--2---:R0:W-:Y:S02]  /*ab40*/  RED.E.ADD.F32.FTZ.RN.STRONG.GPU [R56.64+-0x3000], R59 ;  /* 0xffd0003b3800798e */ /* 0x0041e4000c10e7a0 */
.L_x_3266:
[----:B------:R-:W-:Y:S05]  /*ab50*/  BSYNC B0 ;  /* 0x0000000000007941 */ /* 0x000fea0003800000 */
.L_x_3265:
[----:B0-2---:R0:W2:Y:S01]  /*ab60*/  LDS R59, [R210.X4+0x3300] ;  /* 0x00330000d23b7984 */ /* 0x0050a20000004800 */
[----:B------:R-:W-:Y:S01]  /*ab70*/  BSSY B0, `(.L_x_3267) ;  /* 0x0000004000007945 */ /* 0x000fe20003800000 */
[----:B------:R-:W-:Y:S01]  /*ab80*/  LEA.HI.SX32 R58, R58, R99, 0x1b ;  /* 0x000000633a3a7211 */ /* 0x000fe200078fdaff */
[----:B------:R-:W-:Y:S05]  /*ab90*/  @!P4 BRA `(.L_x_3268) ;  /* 0x000000100000c947 */ /* 0x000fea0003800000 */
[----:B--2---:R2:W-:Y:S02]  /*aba0*/  RED.E.ADD.F32.FTZ.RN.STRONG.GPU [R56.64+-0x2e00], R59 ;  /* 0xffd2003b3800798e */ /* 0x0045e4000c10e7a0 */
.L_x_3268:
[----:B------:R-:W-:Y:S05]  /*abb0*/  BSYNC B0 ;  /* 0x0000000000007941 */ /* 0x000fea0003800000 */
.L_x_3267:
[----:B--2---:R2:W3:Y:S01]  /*abc0*/  LDS R59, [R58.X4+0x3500] ;  /* 0x003500003a3b7984 */ /* 0x0044e20000004800 */
[----:B------:R-:W-:Y:S01]  /*abd0*/  BSSY B0, `(.L_x_3269) ;  /* 0x0000005000007945 */ /* 0x000fe20003800000 */
[----:B-1----:R-:W-:-:S02]  /*abe0*/  IADD3 R206, R99, 0x580, RZ ;  /* 0x0000058063ce7810 */ /* 0x002fc40007ffe0ff */
[----:B0-----:R-:W-:Y:S01]  /*abf0*/  IADD3 R210, R99, 0x600, RZ ;  /* 0x0000060063d27810 */ /* 0x001fe20007ffe0ff */
[----:B------:R-:W-:Y:S05]  /*ac00*/  @!P5 BRA `(.L_x_3270) ;  /* 0x000000100000d947 */ /* 0x000fea0003800000 */
[----:B---3--:R0:W-:Y:S02]  /*ac10*/  RED.E.ADD.F32.FTZ.RN.STRONG.GPU [R56.64+-0x2c00], R59 ;  /* 0xffd4003b3800798e */ /* 0x0081e4000c10e7a0 */
.L_x_3270:
[----:B------:R-:W-:Y:S05]  /*ac20*/  BSYNC B0 ;  /* 0x0000000000007941 */ /* 0x000fea0003800000 */
.L_x_3269:
        /* <DEDUP_REMOVED lines=14> */
.L_x_3272:
[----:B0-----:R-:W-:Y:S05]  /*ad10*/  BSYNC B0 ;  /* 0x0000000000007941 */ /* 0x001fea0003800000 */
.L_x_3271:
[----:B-1----:R0:W1:Y:S01]  /*ad20*/  LDS R59, [R210.X4+0x3900] ;  /* 0x00390000d23b7984 */ /* 0x0020620000004800 */
[----:B------:R-:W-:Y:S01]  /*ad30*/  BSSY B0, `(.L_x_3273) ;  /* 0x0000005000007945 */ /* 0x000fe20003800000 */
[----:B------:R-:W-:Y:S02]  /*ad40*/  IADD3 R206, R99, 0x700, RZ ;  /* 0x0000070063ce7810 */ /* 0x000fe40007ffe0ff */
[----:B------:R-:W-:Y:S01]  /*ad50*/  LEA.HI.SX32 R58, R58, R99, 0x1b ;  /* 0x000000633a3a7211 */ /* 0x000fe200078fdaff */
[----:B------:R-:W-:Y:S05]  /*ad60*/  @!P0 BRA `(.L_x_3274) ;  /* 0x0000001000008947 */ /* 0x000fea0003800000 */
[----:B-1----:R1:W-:Y:S02]  /*ad70*/  RED.E.ADD.F32.FTZ.RN.STRONG.GPU [R56.64+-0x2800], R59 ;  /* 0xffd8003b3800798e */ /* 0x0023e4000c10e7a0 */
.L_x_3274:
[----:B------:R-:W-:Y:S05]  /*ad80*/  BSYNC B0 ;  /* 0x0000000000007941 */ /* 0x000fea0003800000 */
.L_x_3273:
[----:B-1----:R1:W2:Y:S01]  /*ad90*/  LDS R59, [R58.X4+0x3b00] ;  /* 0x003b00003a3b7984 */ /* 0x0022a20000004800 */
[----:B------:R-:W-:Y:S01]  /*ada0*/  BSSY B0, `(.L_x_3275) ;  /* 0x0000005000007945 */ /* 0x000fe20003800000 */
[----:B0-----:R-:W-:-:S02]  /*adb0*/  IADD3 R210, R99, 0x780, RZ ;  /* 0x0000078063d27810 */ /* 0x001fc40007ffe0ff */
[----:B------:R-:W-:Y:S01]  /*adc0*/  LEA.HI.SX32 R206, R206, R99, 0x1b ;  /* 0x00000063cece7211 */ /* 0x000fe200078fdaff */
[----:B------:R-:W-:Y:S05]  /*add0*/  @!P1 BRA `(.L_x_3276) ;  /* 0x0000001000009947 */ /* 0x000fea0003800000 */
[----:B--2---:R0:W-:Y:S02]  /*ade0*/  RED.E.ADD.F32.FTZ.RN.STRONG.GPU [R56.64+-0x2600], R59 ;  /* 0xffda003b3800798e */ /* 0x0041e4000c10e7a0 */
.L_x_3276:
[----:B------:R-:W-:Y:S05]  /*adf0*/  BSYNC B0 ;  /* 0x0000000000007941 */ /* 0x000fea0003800000 */
.L_x_3275:
[----:B0-2---:R0:W2:Y:S01]  /*ae00*/  LDS R59, [R206.X4+0x3d00] ;  /* 0x003d0000ce3b7984 */ /* 0x0050a20000004800 */
[----:B------:R-:W-:Y:S01]  /*ae10*/  BSSY B0, `(.L_x_3277) ;  /* 0x0000005000007945 */ /* 0x000fe20003800000 */
[----:B-1----:R-:W-:Y:S02]  /*ae20*/  IADD3 R58, R99, 0x800, RZ ;  /* 0x00000800633a7810 */ /* 0x002fe40007ffe0ff */
[----:B------:R-:W-:Y:S01]  /*ae30*/  LEA.HI.SX32 R210, R210, R99, 0x1b ;  /* 0x00000063d2d27211 */ /* 0x000fe200078fdaff */
[----:B------:R-:W-:Y:S05]  /*ae40*/  @!P2 BRA `(.L_x_3278) ;  /* 0x000000100000a947 */ /* 0x000fea0003800000 */
[----:B--2---:R1:W-:Y:S02]  /*ae50*/  RED.E.ADD.F32.FTZ.RN.STRONG.GPU [R56.64+-0x2400], R59 ;  /* 0xffdc003b3800798e */ /* 0x0043e4000c10e7a0 */
.L_x_3278:
[----:B------:R-:W-:Y:S05]  /*ae60*/  BSYNC B0 ;  /* 0x0000000000007941 */ /* 0x000fea0003800000 */
.L_x_3277:
[----:B-12---:R1:W2:Y:S01]  /*ae70*/  LDS R59, [R210.X4+0x3f00] ;  /* 0x003f0000d23b7984 */ /* 0x0062a20000004800 */
[----:B------:R-:W-:Y:S01]  /*ae80*/  BSSY B0, `(.L_x_3279) ;  /* 0x0000005000007945 */ /* 0x000fe20003800000 */
[----:B0-----:R-:W-:Y:S02]  /*ae90*/  IADD3 R206, R99, 0x880, RZ ;  /* 0x0000088063ce7810 */ /* 0x001fe40007ffe0ff */
[----:B------:R-:W-:Y:S01]  /*aea0*/  LEA.HI.SX32 R58, R58, R99, 0x1b ;  /* 0x000000633a3a7211 */ /* 0x000fe200078fdaff */
[----:B------:R-:W-:Y:S05]  /*aeb0*/  @!P3 BRA `(.L_x_3280) ;  /* 0x000000100000b947 */ /* 0x000fea0003800000 */
[----:B--2---:R0:W-:Y:S02]  /*aec0*/  RED.E.ADD.F32.FTZ.RN.STRONG.GPU [R56.64+-0x2200], R59 ;  /* 0xffde003b3800798e */ /* 0x0041e4000c10e7a0 */
.L_x_3280:
[----:B------:R-:W-:Y:S05]  /*aed0*/  BSYNC B0 ;  /* 0x0000000000007941 */ /* 0x000fea0003800000 */
.L_x_3279:
[----:B0-2---:R0:W2:Y:S01]  /*aee0*/  LDS R59, [R58.X4+0x4100] ;  /* 0x004100003a3b7984 */ /* 0x0050a20000004800 */
[----:B------:R-:W-:Y:S01]  /*aef0*/  BSSY B0, `(.L_x_3281) ;  /* 0x0000004000007945 */ /* 0x000fe20003800000 */
[----:B------:R-:W-:Y:S01]  /*af00*/  LEA.HI.SX32 R206, R206, R99, 0x1b ;  /* 0x00000063cece7211 */ /* 0x000fe200078fdaff */
[----:B------:R-:W-:Y:S05]  /*af10*/  @!P4 BRA `(.L_x_3282) ;  /* 0x000000100000c947 */ /* 0x000fea0003800000 */
[----:B--2---:R2:W-:Y:S02]  /*af20*/  RED.E.ADD.F32.FTZ.RN.STRONG.GPU [R56.64+-0x2000], R59 ;  /* 0xffe0003b3800798e */ /* 0x0045e4000c10e7a0 */
.L_x_3282:
[----:B------:R-:W-:Y:S05]  /*af30*/  BSYNC B0 ;  /* 0x0000000000007941 */ /* 0x000fea0003800000 */
.L_x_3281:
[----:B--2---:R2:W3:Y:S01]  /*af40*/  LDS R59, [R206.X4+0x4300] ;  /* 0x00430000ce3b7984 */ /* 0x0044e20000004800 */
[----:B------:R-:W-:Y:S01]  /*af50*/  BSSY B0, `(.L_x_3283) ;  /* 0x0000005000007945 */ /* 0x000fe20003800000 */
[----:B0-----:R-:W-:-:S02]  /*af60*/  IADD3 R58, R99, 0x900, RZ ;  /* 0x00000900633a7810 */ /* 0x001fc40007ffe0ff */
[----:B-1----:R-:W-:Y:S01]  /*af70*/  IADD3 R210, R99, 0x980, RZ ;  /* 0x0000098063d27810 */ /* 0x002fe20007ffe0ff */
[----:B------:R-:W-:Y:S05]  /*af80*/  @!P5 BRA `(.L_x_3284) ;  /* 0x000000100000d947 */ /* 0x000fea0003800000 */
[----:B---3--:R0:W-:Y:S02]  /*af90*/  RED.E.ADD.F32.FTZ.RN.STRONG.GPU [R56.64+-0x1e00], R59 ;  /* 0xffe2003b3800798e */ /* 0x0081e4000c10e7a0 */
.L_x_3284:
[----:B------:R-:W-:Y:S05]  /*afa0*/  BSYNC B0 ;  /* 0x0000000000007941 */ /* 0x000fea0003800000 */
.L_x_3283:
        /* <DEDUP_REMOVED lines=14> */
.L_x_3286:
[----:B0-----:R-:W-:Y:S05]  /*b090*/  BSYNC B0 ;  /* 0x0000000000007941 */ /* 0x001fea0003800000 */
.L_x_3285:
[----:B-1----:R0:W1:Y:S01]  /*b0a0*/  LDS R59, [R210.X4+0x4700] ;  /* 0x00470000d23b7984 */ /* 0x0020620000004800 */
[----:B------:R-:W-:Y:S01]  /*b0b0*/  BSSY B0, `(.L_x_3287) ;  /* 0x0000005000007945 */ /* 0x000fe20003800000 */
[----:B------:R-:W-:Y:S02]  /*b0c0*/  IADD3 R58, R99, 0xa80, RZ ;  /* 0x00000a80633a7810 */ /* 0x000fe40007ffe0ff */
[----:B------:R-:W-:Y:S01]  /*b0d0*/  LEA.HI.SX32 R206, R206, R99, 0x1b ;  /* 0x00000063cece7211 */ /* 0x000fe200078fdaff */
[----:B------:R-:W-:Y:S05]  /*b0e0*/  @!P0 BRA `(.L_x_3288) ;  /* 0x0000001000008947 */ /* 0x000fea0003800000 */
[----:B-1----:R1:W-:Y:S02]  /*b0f0*/  RED.E.ADD.F32.FTZ.RN.STRONG.GPU [R56.64+-0x1a00], R59 ;  /* 0xffe6003b3800798e */ /* 0x0023e4000c10e7a0 */
.L_x_3288:
[----:B------:R-:W-:Y:S05]  /*b100*/  BSYNC B0 ;  /* 0x0000000000007941 */ /* 0x000fea0003800000 */
.L_x_3287:
[----:B-1----:R1:W2:Y:S01]  /*b110*/  LDS R59, [R206.X4+0x4900] ;  /* 0x00490000ce3b7984 */ /* 0x0022a20000004800 */
[----:B------:R-:W-:Y:S01]  /*b120*/  BSSY B0, `(.L_x_3289) ;  /* 0x0000005000007945 */ /* 0x000fe20003800000 */
[----:B0-----:R-:W-:-:S02]  /*b130*/  IADD3 R210, R99, 0xb00, RZ ;  /* 0x00000b0063d27810 */ /* 0x001fc40007ffe0ff */
[----:B------:R-:W-:Y:S01]  /*b140*/  LEA.HI.SX32 R58, R58, R99, 0x1b ;  /* 0x000000633a3a7211 */ /* 0x000fe200078fdaff */
[----:B------:R-:W-:Y:S05]  /*b150*/  @!P1 BRA `(.L_x_3290) ;  /* 0x0000001000009947 */ /* 0x000fea0003800000 */
[----:B--2---:R0:W-:Y:S02]  /*b160*/  RED.E.ADD.F32.FTZ.RN.STRONG.GPU [R56.64+-0x1800], R59 ;  /* 0xffe8003b3800798e */ /* 0x0041e4000c10e7a0 */
.L_x_3290:
[----:B------:R-:W-:Y:S05]  /*b170*/  BSYNC B0 ;  /* 0x0000000000007941 */ /* 0x000fea0003800000 */
.L_x_3289:
[----:B0-2---:R0:W2:Y:S01]  /*b180*/  LDS R59, [R58.X4+0x4b00] ;  /* 0x004b00003a3b7984 */ /* 0x0050a20000004800 */
[----:B------:R-:W-:Y:S01]  /*b190*/  BSSY B0, `(.L_x_3291) ;  /* 0x0000005000007945 */ /* 0x000fe20003800000 */
[----:B-1----:R-:W-:Y:S02]  /*b1a0*/  IADD3 R206, R99, 0xb80, RZ ;  /* 0x00000b8063ce7810 */ /* 0x002fe40007ffe0ff */
[----:B------:R-:W-:Y:S01]  /*b1b0*/  LEA.HI.SX32 R210, R210, R99, 0x1b ;  /* 0x00000063d2d27211 */ /* 0x000fe200078fdaff */
[----:B------:R-:W-:Y:S05]  /*b1c0*/  @!P2 BRA `(.L_x_3292) ;  /* 0x000000100000a947 */ /* 0x000fea0003800000 */
[----:B--2---:R1:W-:Y:S02]  /*b1d0*/  RED.E.ADD.F32.FTZ.RN.STRONG.GPU [R56.64+-0x1600], R59 ;  /* 0xffea003b3800798e */ /* 0x0043e4000c10e7a0 */
.L_x_3292:
[----:B------:R-:W-:Y:S05]  /*b1e0*/  BSYNC B0 ;  /* 0x0000000000007941 */ /* 0x000fea0003800000 */
.L_x_3291:
[----:B-12---:R1:W2:Y:S01]  /*b1f0*/  LDS R59, [R210.X4+0x4d00] ;  /* 0x004d0000d23b7984 */ /* 0x0062a20000004800 */
[----:B------:R-:W-:Y:S01]  /*b200*/  BSSY B0, `(.L_x_3293) ;  /* 0x0000005000007945 */ /* 0x000fe20003800000 */
[----:B0-----:R-:W-:Y:S02]  /*b210*/  IADD3 R58, R99, 0xc00, RZ ;  /* 0x00000c00633a7810 */ /* 0x001fe40007ffe0ff */
[----:B------:R-:W-:Y:S01]  /*b220*/  LEA.HI.SX32 R206, R206, R99, 0x1b ;  /* 0x00000063cece7211 */ /* 0x000fe200078fdaff */
[----:B------:R-:W-:Y:S05]  /*b230*/  @!P3 BRA `(.L_x_3294) ;  /* 0x000000100000b947 */ /* 0x000fea0003800000 */
[----:B--2---:R0:W-:Y:S02]  /*b240*/  RED.E.ADD.F32.FTZ.RN.STRONG.GPU [R56.64+-0x1400], R59 ;  /* 0xffec003b3800798e */ /* 0x0041e4000c10e7a0 */
.L_x_3294:
[----:B------:R-:W-:Y:S05]  /*b250*/  BSYNC B0 ;  /* 0x0000000000007941 */ /* 0x000fea0003800000 */
.L_x_3293:
[----:B0-2---:R0:W2:Y:S01]  /*b260*/  LDS R59, [R206.X4+0x4f00] ;  /* 0x004f0000ce3b7984 */ /* 0x0050a20000004800 */
[----:B------:R-:W-:Y:S01]  /*b270*/  BSSY B0, `(.L_x_3295) ;  /* 0x0000004000007945 */ /* 0x000fe20003800000 */
[----:B------:R-:W-:Y:S01]  /*b280*/  LEA.HI.SX32 R58, R58, R99, 0x1b ;  /* 0x000000633a3a7211 */ /* 0x000fe200078fdaff */
[----:B------:R-:W-:Y:S05]  /*b290*/  @!P4 BRA `(.L_x_3296) ;  /* 0x000000100000c947 */ /* 0x000fea0003800000 */
[----:B--2---:R2:W-:Y:S02]  /*b2a0*/  RED.E.ADD.F32.FTZ.RN.STRONG.GPU [R56.64+-0x1200], R59 ;  /* 0xffee003b3800798e */ /* 0x0045e4000c10e7a0 */
.L_x_3296:
[----:B------:R-:W-:Y:S05]  /*b2b0*/  BSYNC B0 ;  /* 0x0000000000007941 */ /* 0x000fea0003800000 */
.L_x_3295:
[----:B--2---:R2:W3:Y:S01]  /*b2c0*/  LDS R59, [R58.X4+0x5100] ;  /* 0x005100003a3b7984 */ /* 0x0044e20000004800 */
[----:B------:R-:W-:Y:S01]  /*b2d0*/  BSSY B0, `(.L_x_3297) ;  /* 0x0000005000007945 */ /* 0x000fe20003800000 */
[----:B0-----:R-:W-:-:S02]  /*b2e0*/  IADD3 R206, R99, 0xc80, RZ ;  /* 0x00000c8063ce7810 */ /* 0x001fc40007ffe0ff */
[----:B-1----:R-:W-:Y:S01]  /*b2f0*/  IADD3 R210, R99, 0xd00, RZ ;  /* 0x00000d0063d27810 */ /* 0x002fe20007ffe0ff */
[----:B------:R-:W-:Y:S05]  /*b300*/  @!P5 BRA `(.L_x_3298) ;  /* 0x000000100000d947 */ /* 0x000fea0003800000 */
[----:B---3--:R0:W-:Y:S02]  /*b310*/  RED.E.ADD.F32.FTZ.RN.STRONG.GPU [R56.64+-0x1000], R59 ;  /* 0xfff0003b3800798e */ /* 0x0081e4000c10e7a0 */
.L_x_3298:
[----:B------:R-:W-:Y:S05]  /*b320*/  BSYNC B0 ;  /* 0x0000000000007941 */ /* 0x000fea0003800000 */
.L_x_3297:
        /* <DEDUP_REMOVED lines=14> */
.L_x_3300:
[----:B0-----:R-:W-:Y:S05]  /*b410*/  BSYNC B0 ;  /* 0x0000000000007941 */ /* 0x001fea0003800000 */
.L_x_3299:
[----:B-1----:R0:W1:Y:S01]  /*b420*/  LDS R59, [R210.X4+0x5500] ;  /* 0x00550000d23b7984 */ /* 0x0020620000004800 */
[----:B------:R-:W-:Y:S01]  /*b430*/  BSSY B0, `(.L_x_3301) ;  /* 0x0000005000007945 */ /* 0x000fe20003800000 */
[----:B------:R-:W-:Y:S02]  /*b440*/  IADD3 R206, R99, 0xe00, RZ ;  /* 0x00000e0063ce7810 */ /* 0x000fe40007ffe0ff */
[----:B------:R-:W-:Y:S01]  /*b450*/  LEA.HI.SX32 R58, R58, R99, 0x1b ;  /* 0x000000633a3a7211 */ /* 0x000fe200078fdaff */
[----:B------:R-:W-:Y:S05]  /*b460*/  @!P0 BRA `(.L_x_3302) ;  /* 0x0000001000008947 */ /* 0x000fea0003800000 */
[----:B-1----:R1:W-:Y:S02]  /*b470*/  RED.E.ADD.F32.FTZ.RN.STRONG.GPU [R56.64+-0xc00], R59 ;  /* 0xfff4003b3800798e */ /* 0x0023e4000c10e7a0 */
.L_x_3302:
[----:B------:R-:W-:Y:S05]  /*b480*/  BSYNC B0 ;  /* 0x0000000000007941 */ /* 0x000fea0003800000 */
.L_x_3301:
[----:B-1----:R1:W2:Y:S01]  /*b490*/  LDS R59, [R58.X4+0x5700] ;  /* 0x005700003a3b7984 */ /* 0x0022a20000004800 */
[----:B------:R-:W-:Y:S01]  /*b4a0*/  BSSY B0, `(.L_x_3303) ;  /* 0x0000005000007945 */ /* 0x000fe20003800000 */
[----:B0-----:R-:W-:-:S02]  /*b4b0*/  IADD3 R210, R99, 0xe80, RZ ;  /* 0x00000e8063d27810 */ /* 0x001fc40007ffe0ff */
[----:B------:R-:W-:Y:S01]  /*b4c0*/  LEA.HI.SX32 R206, R206, R99, 0x1b ;  /* 0x00000063cece7211 */ /* 0x000fe200078fdaff */
[----:B------:R-:W-:Y:S05]  /*b4d0*/  @!P1 BRA `(.L_x_3304) ;  /* 0x0000001000009947 */ /* 0x000fea0003800000 */
[----:B--2---:R0:W-:Y:S02]  /*b4e0*/  RED.E.ADD.F32.FTZ.RN.STRONG.GPU [R56.64+-0xa00], R59 ;  /* 0xfff6003b3800798e */ /* 0x0041e4000c10e7a0 */
.L_x_3304:
[----:B------:R-:W-:Y:S05]  /*b4f0*/  BSYNC B0 ;  /* 0x0000000000007941 */ /* 0x000fea0003800000 */
.L_x_3303:
[----:B0-2---:R0:W2:Y:S01]  /*b500*/  LDS R59, [R206.X4+0x5900] ;  /* 0x00590000ce3b7984 */ /* 0x0050a20000004800 */
[----:B------:R-:W-:Y:S01]  /*b510*/  BSSY B0, `(.L_x_3305) ;  /* 0x0000005000007945 */ /* 0x000fe20003800000 */
[----:B-1----:R-:W-:Y:S02]  /*b520*/  IADD3 R58, R99, 0xf00, RZ ;  /* 0x00000f00633a7810 */ /* 0x002fe40007ffe0ff */
[----:B------:R-:W-:Y:S01]  /*b530*/  LEA.HI.SX32 R210, R210, R99, 0x1b ;  /* 0x00000063d2d27211 */ /* 0x000fe200078fdaff */
[----:B------:R-:W-:Y:S05]  /*b540*/  @!P2 BRA `(.L_x_3306) ;  /* 0x000000100000a947 */ /* 0x000fea0003800000 */
[----:B--2---:R1:W-:Y:S02]  /*b550*/  RED.E.ADD.F32.FTZ.RN.STRONG.GPU [R56.64+-0x800], R59 ;  /* 0xfff8003b3800798e */ /* 0x0043e4000c10e7a0 */
.L_x_3306:
[----:B------:R-:W-:Y:S05]  /*b560*/  BSYNC B0 ;  /* 0x0000000000007941 */ /* 0x000fea0003800000 */
.L_x_3305:
[----:B-12---:R1:W2:Y:S01]  /*b570*/  LDS R59, [R210.X4+0x5b00] ;  /* 0x005b0000d23b7984 */ /* 0x0062a20000004800 */
[----:B------:R-:W-:Y:S01]  /*b580*/  BSSY B0, `(.L_x_3307) ;  /* 0x0000005000007945 */ /* 0x000fe20003800000 */
[----:B0-----:R-:W-:Y:S02]  /*b590*/  IADD3 R206, R99, 0xf80, RZ ;  /* 0x00000f8063ce7810 */ /* 0x001fe40007ffe0ff */
[----:B------:R-:W-:Y:S01]  /*b5a0*/  LEA.HI.SX32 R58, R58, R99, 0x1b ;  /* 0x000000633a3a7211 */ /* 0x000fe200078fdaff */
[----:B------:R-:W-:Y:S05]  /*b5b0*/  @!P3 BRA `(.L_x_3308) ;  /* 0x000000100000b947 */ /* 0x000fea0003800000 */
[----:B--2---:R0:W-:Y:S02]  /*b5c0*/  RED.E.ADD.F32.FTZ.RN.STRONG.GPU [R56.64+-0x600], R59 ;  /* 0xfffa003b3800798e */ /* 0x0041e4000c10e7a0 */
.L_x_3308:
[----:B------:R-:W-:Y:S05]  /*b5d0*/  BSYNC B0 ;  /* 0x0000000000007941 */ /* 0x000fea0003800000 */
.L_x_3307:
[----:B0-2---:R0:W2:Y:S01]  /*b5e0*/  LDS R59, [R58.X4+0x5d00] ;  /* 0x005d00003a3b7984 */ /* 0x0050a20000004800 */
[----:B------:R-:W-:Y:S01]  /*b5f0*/  BSSY B0, `(.L_x_3309) ;  /* 0x0000004000007945 */ /* 0x000fe20003800000 */
[----:B------:R-:W-:Y:S01]  /*b600*/  LEA.HI.SX32 R206, R206, R99, 0x1b ;  /* 0x00000063cece7211 */ /* 0x000fe200078fdaff */
[----:B------:R-:W-:Y:S05]  /*b610*/  @!P4 BRA `(.L_x_3310) ;  /* 0x000000100000c947 */ /* 0x000fea0003800000 */
[----:B--2---:R2:W-:Y:S02]  /*b620*/  RED.E.ADD.F32.FTZ.RN.STRONG.GPU [R56.64+-0x400], R59 ;  /* 0xfffc003b3800798e */ /* 0x0045e4000c10e7a0 */
.L_x_3310:
[----:B------:R-:W-:Y:S05]  /*b630*/  BSYNC B0 ;  /* 0x0000000000007941 */ /* 0x000fea0003800000 */
.L_x_3309:
[----:B--2---:R2:W3:Y:S01]  /*b640*/  LDS R59, [R206.X4+0x5f00] ;  /* 0x005f0000ce3b7984 */ /* 0x0044e20000004800 */
[----:B------:R-:W-:Y:S01]  /*b650*/  BSSY B0, `(.L_x_3311) ;  /* 0x0000003000007945 */ /* 0x000fe20003800000 */
[----:B------:R-:W-:Y:S05]  /*b660*/  @!P5 BRA `(.L_x_3312) ;  /* 0x000000100000d947 */ /* 0x000fea0003800000 */
[----:B---3--:R3:W-:Y:S02]  /*b670*/  RED.E.ADD.F32.FTZ.RN.STRONG.GPU [R56.64+-0x200], R59 ;  /* 0xfffe003b3800798e */ /* 0x0087e4000c10e7a0 */
.L_x_3312:
[----:B------:R-:W-:Y:S05]  /*b680*/  BSYNC B0 ;  /* 0x0000000000007941 */ /* 0x000fea0003800000 */
.L_x_3311:
[----:B--2---:R-:W2:Y:S01]  /*b690*/  SHFL.DOWN PT, R206, R199, 0x1, 0x1f ;  /* 0x08201f00c7ce7f89 */ /* 0x004ea200000e0000 */
[----:B------:R-:W-:Y:S01]  /*b6a0*/  ISETP.GT.AND P0, PT, R100, 0x1e, PT ;  /* 0x0000001e6400780c */ /* 0x000fe20003f04270 */
[----:B------:R-:W-:Y:S01]  /*b6b0*/  FADD.FTZ R50, R111, R50 ;  /* 0x000000326f327221 */ /* 0x000fe20000010000 */
[----:B---3--:R-:W-:Y:S01]  /*b6c0*/  MOV R57, R199 ;  /* 0x000000c700397202 */ /* 0x008fe20000000f00 */
[----:B------:R-:W3:Y:S01]  /*b6d0*/  SHFL.DOWN PT, R167, R119, 0x1, 0x1f ;  /* 0x08201f0077a77f89 */ /* 0x000ee200000e0000 */
[----:B0-----:R-:W-:Y:S01]  /*b6e0*/  MOV R58, R119 ;  /* 0x00000077003a7202 */ /* 0x001fe20000000f00 */
[----:B------:R-:W-:Y:S01]  /*b6f0*/  FMUL.FTZ R111, R160, R186 ;  /* 0x000000baa06f7220 */ /* 0x000fe20000410000 */
[----:B------:R-:W-:Y:S01]  /*b700*/  MOV R59, R214 ;  /* 0x000000d6003b7202 */ /* 0x000fe20000000f00 */
[----:B-1----:R-:W0:Y:S01]  /*b710*/  SHFL.DOWN PT, R210, R214, 0x1, 0x1f ;  /* 0x08201f00d6d27f89 */ /* 0x002e2200000e0000 */
[----:B------:R-:W-:Y:S01]  /*b720*/  MOV R56, R201 ;  /* 0x000000c900387202 */ /* 0x000fe20000000f00 */
[----:B------:R-:W-:Y:S01]  /*b730*/  FMUL.FTZ R162, R117, R162 ;  /* 0x000000a275a27220 */ /* 0x000fe20000410000 */
[----:B------:R-:W-:Y:S01]  /*b740*/  ISETP.NE.AND P1, PT, R100, RZ, PT ;  /* 0x000000ff6400720c */ /* 0x000fe20003f25270 */
[----:B------:R-:W1:Y:S01]  /*b750*/  SHFL.DOWN PT, R123, R201, 0x1, 0x1f ;  /* 0x08201f00c97b7f89 */ /* 0x000e6200000e0000 */
[----:B------:R-:W-:Y:S01]  /*b760*/  FFMA.FTZ R124, R118, R121, R124 ;  /* 0x00000079767c7223 */ /* 0x000fe2000001007c */
[----:B------:R-:W-:Y:S01]  /*b770*/  ISETP.NE.AND P2, PT, R99, RZ, PT ;  /* 0x000000ff6300720c */ /* 0x000fe20003f45270 */
[----:B------:R-:W-:Y:S01]  /*b780*/  FFMA.FTZ R111, R158, R170, R111 ;  /* 0x000000aa9e6f7223 */ /* 0x000fe2000001006f */
[----:B------:R-:W-:Y:S01]  /*b790*/  BSSY B0, `(.L_x_3313) ;  /* 0x00000a6000007945 */ /* 0x000fe20003800000 */
[----:B------:R-:W-:-:S02]  /*b7a0*/  FFMA.FTZ R138, R161, R169, R138 ;  /* 0x000000a9a18a7223 */ /* 0x000fc4000001008a */
[----:B------:R-:W-:Y:S02]  /*b7b0*/  FFMA.FTZ R125, R230, R142, R125 ;  /* 0x0000008ee67d7223 */ /* 0x000fe4000001007d */
[----:B------:R-:W-:Y:S02]  /*b7c0*/  FFMA.FTZ R162, R231, R164, R162 ;  /* 0x000000a4e7a27223 */ /* 0x000fe400000100a2 */
[----:B------:R-:W-:Y:S02]  /*b7d0*/  FADD.FTZ R49, R124, R49 ;  /* 0x000000317c317221 */ /* 0x000fe40000010000 */
[----:B--2---:R-:W-:Y:S02]  /*b7e0*/  @!P0 FADD.FTZ R57, R57, R206 ;  /* 0x000000ce39398221 */ /* 0x004fe40000010000 */
[----:B------:R-:W-:Y:S02]  /*b7f0*/  FFMA.FTZ R125, R115, R138, R125 ;  /* 0x0000008a737d7223 */ /* 0x000fe4000001007d */
[----:B---3--:R-:W-:Y:S01]  /*b800*/  @!P0 FADD.FTZ R58, R58, R167 ;  /* 0x000000a73a3a8221 */ /* 0x008fe20000010000 */
[----:B------:R-:W2:Y:S01]  /*b810*/  SHFL.DOWN PT, R206, R57, 0x2, 0x1f ;  /* 0x08401f0039ce7f89 */ /* 0x000ea200000e0000 */
[----:B------:R-:W-:-:S02]  /*b820*/  FFMA.FTZ R20, R111, R51, R20 ;  /* 0x000000336f147223 */ /* 0x000fc40000010014 */
[----:B0-----:R-:W-:Y:S02]  /*b830*/  @!P0 FADD.FTZ R59, R59, R210 ;  /* 0x000000d23b3b8221 */ /* 0x001fe40000010000 */
[----:B------:R-:W-:Y:S02]  /*b840*/  FFMA.FTZ R162, R116, R111, R162 ;  /* 0x0000006f74a27223 */ /* 0x000fe400000100a2 */
        /* <DEDUP_REMOVED lines=8> */
[----:B------:R-:W-:Y:S02]  /*b8d0*/  FFMA.FTZ R103, R154, R172, R103 ;  /* 0x000000ac9a677223 */ /* 0x000fe40000010067 */
[----:B------:R-:W-:Y:S02]  /*b8e0*/  FFMA.FTZ R165, R229, R168, R165 ;  /* 0x000000a8e5a57223 */ /* 0x000fe400000100a5 */
[----:B------:R-:W-:Y:S02]  /*b8f0*/  FMUL.FTZ R102, R155, R189 ;  /* 0x000000bd9b667220 */ /* 0x000fe40000410000 */
[----:B------:R-:W-:Y:S02]  /*b900*/  FMUL.FTZ R118, R159, R187 ;  /* 0x000000bb9f767220 */ /* 0x000fe40000410000 */
[----:B--2---:R-:W-:-:S02]  /*b910*/  @!P0 FADD.FTZ R57, R57, R206 ;  /* 0x000000ce39398221 */ /* 0x004fc40000010000 */
[----:B------:R-:W-:Y:S02]  /*b920*/  FMUL.FTZ R184, R85, R184 ;  /* 0x000000b855b87220 */ /* 0x000fe40000410000 */
[----:B------:R-:W-:Y:S01]  /*b930*/  FFMA.FTZ R86, R86, R103, R165 ;  /* 0x0000006756567223 */ /* 0x000fe200000100a5 */
        /* <DEDUP_REMOVED lines=13> */
[----:B------:R-:W-:Y:S02]  /*ba10*/  FADD.FTZ R43, R86, R43 ;  /* 0x0000002b562b7221 */ /* 0x000fe40000010000 */
[----:B------:R-:W-:-:S02]  /*ba20*/  FFMA.FTZ R23, R102, R88, R23 ;  /* 0x0000005866177223 */ /* 0x000fc40000010017 */
[----:B------:R-:W-:Y:S02]  /*ba30*/  FFMA.FTZ R179, R83, R102, R179 ;  /* 0x0000006653b37223 */ /* 0x000fe400000100b3 */
[----:B------:R-:W-:Y:S02]  /*ba40*/  FMUL.FTZ R183, R84, R183 ;  /* 0x000000b754b77220 */ /* 0x000fe40000410000 */
[----:B--2---:R-:W-:Y:S02]  /*ba50*/  @!P0 FADD.FTZ R57, R57, R116 ;  /* 0x0000007439398221 */ /* 0x004fe40000010000 */
[----:B------:R-:W-:Y:S02]  /*ba60*/  FMUL.FTZ R85, R152, R190 ;  /* 0x000000be98557220 */ /* 0x000fe40000410000 */
[----:B------:R-:W-:Y:S01]  /*ba70*/  FMUL.FTZ R84, R151, R191 ;  /* 0x000000bf97547220 */ /* 0x000fe20000410000 */
[----:B------:R-:W2:Y:S01]  /*ba80*/  SHFL.DOWN PT, R86, R57, 0x8, 0x1f ;  /* 0x09001f0039567f89 */ /* 0x000ea200000e0000 */
[----:B0-----:R-:W-:-:S02]  /*ba90*/  @!P0 FADD.FTZ R59, R59, R124 ;  /* 0x0000007c3b3b8221 */ /* 0x001fc40000010000 */
[----:B------:R-:W-:Y:S02]  /*baa0*/  FMUL.FTZ R140, R81, R140 ;  /* 0x0000008c518c7220 */ /* 0x000fe40000410000 */
        /* <DEDUP_REMOVED lines=10> */
[----:B------:R-:W-:Y:S02]  /*bb50*/  FMUL.FTZ R81, R148, R192 ;  /* 0x000000c094517220 */ /* 0x000fe40000410000 */
[----:B------:R-:W-:Y:S02]  /*bb60*/  FMUL.FTZ R141, R80, R141 ;  /* 0x0000008d508d7220 */ /* 0x000fe40000410000 */
[----:B------:R-:W-:Y:S02]  /*bb70*/  FFMA.FTZ R82, R82, R85, R183 ;  /* 0x0000005552527223 */ /* 0x000fe400000100b7 */
[----:B------:R-:W-:Y:S02]  /*bb80*/  FFMA.FTZ R79, R79, R84, R140 ;  /* 0x000000544f4f7223 */ /* 0x000fe4000001008c */
[----:B------:R-:W-:-:S02]  /*bb90*/  FFMA.FTZ R81, R146, R176, R81 ;  /* 0x000000b092517223 */ /* 0x000fc40000010051 */
[----:B------:R-:W-:Y:S02]  /*bba0*/  FFMA.FTZ R136, R219, R136, R141 ;  /* 0x00000088db887223 */ /* 0x000fe4000001008d */
[----:B--2---:R-:W-:Y:S02]  /*bbb0*/  @!P0 FADD.FTZ R57, R57, R86 ;  /* 0x0000005639398221 */ /* 0x004fe40000010000 */
[----:B0-----:R-:W-:Y:S02]  /*bbc0*/  @!P0 FADD.FTZ R59, R59, R102 ;  /* 0x000000663b3b8221 */ /* 0x001fe40000010000 */
[----:B-1----:R-:W-:Y:S02]  /*bbd0*/  @!P0 FADD.FTZ R58, R58, R87 ;  /* 0x000000573a3a8221 */ /* 0x002fe40000010000 */
[----:B------:R-:W-:Y:S02]  /*bbe0*/  FADD.FTZ R41, R82, R41 ;  /* 0x0000002952297221 */ /* 0x000fe40000010000 */
[----:B---3--:R-:W-:Y:S01]  /*bbf0*/  @!P0 FADD.FTZ R56, R56, R83 ;  /* 0x0000005338388221 */ /* 0x008fe20000010000 */
[----:B------:R-:W-:Y:S01]  /*bc00*/  SHFL.DOWN PT, R82, R59, 0x10, 0x1f ;  /* 0x0a001f003b527f89 */ /* 0x000fe200000e0000 */
[----:B------:R-:W-:Y:S01]  /*bc10*/  FADD.FTZ R42, R79, R42 ;  /* 0x0000002a4f2a7221 */ /* 0x000fe20000010000 */
[----:B------:R-:W-:Y:S01]  /*bc20*/  ISETP.GT.AND P0, PT, R100, 0xf, PT ;  /* 0x0000000f6400780c */ /* 0x000fe20003f04270 */
[----:B------:R-:W-:Y:S01]  /*bc30*/  FFMA.FTZ R26, R81, R89, R26 ;  /* 0x00000059511a7223 */ /* 0x000fe2000001001a */
[----:B------:R-:W-:Y:S01]  /*bc40*/  SHFL.DOWN PT, R79, R56, 0x10, 0x1f ;  /* 0x0a001f00384f7f89 */ /* 0x000fe200000e0000 */
[----:B------:R-:W-:-:S02]  /*bc50*/  FFMA.FTZ R136, R78, R81, R136 ;  /* 0x000000514e887223 */ /* 0x000fc40000010088 */
[----:B------:R-:W-:Y:S01]  /*bc60*/  FMUL.FTZ R113, R113, R122 ;  /* 0x0000007a71717220 */ /* 0x000fe20000410000 */
[----:B------:R-:W0:Y:S01]  /*bc70*/  SHFL.DOWN PT, R78, R57, 0x10, 0x1f ;  /* 0x0a001f00394e7f89 */ /* 0x000e2200000e0000 */
[----:B------:R-:W-:Y:S02]  /*bc80*/  FMUL.FTZ R130, R73, R130 ;  /* 0x0000008249827220 */ /* 0x000fe40000410000 */
[----:B------:R-:W-:Y:S01]  /*bc90*/  FMUL.FTZ R134, R77, R134 ;  /* 0x000000864d867220 */ /* 0x000fe20000410000 */
[----:B------:R-:W1:Y:S01]  /*bca0*/  SHFL.DOWN PT, R81, R58, 0x10, 0x1f ;  /* 0x0a001f003a517f89 */ /* 0x000e6200000e0000 */
[----:B------:R-:W-:Y:S02]  /*bcb0*/  FMUL.FTZ R77, R144, R194 ;  /* 0x000000c2904d7220 */ /* 0x000fe40000410000 */
[----:B------:R-:W-:Y:S02]  /*bcc0*/  FMUL.FTZ R139, R76, R139 ;  /* 0x0000008b4c8b7220 */ /* 0x000fe40000410000 */
[----:B------:R-:W-:-:S02]  /*bcd0*/  FFMA.FTZ R120, R109, R120, R113 ;  /* 0x000000786d787223 */ /* 0x000fc40000010071 */
[----:B------:R-:W-:Y:S02]  /*bce0*/  FFMA.FTZ R130, R204, R135, R130 ;  /* 0x00000087cc827223 */ /* 0x000fe40000010082 */
[----:B------:R-:W-:Y:S02]  /*bcf0*/  FFMA.FTZ R77, R114, R178, R77 ;  /* 0x000000b2724d7223 */ /* 0x000fe4000001004d */
[----:B------:R-:W-:Y:S02]  /*bd00*/  FFMA.FTZ R132, R209, R132, R139 ;  /* 0x00000084d1847223 */ /* 0x000fe4000001008b */
[----:B------:R-:W-:Y:S02]  /*bd10*/  FFMA.FTZ R71, R71, R120, R130 ;  /* 0x0000007847477223 */ /* 0x000fe40000010082 */
[----:B------:R-:W-:Y:S02]  /*bd20*/  FFMA.FTZ R132, R74, R77, R132 ;  /* 0x0000004d4a847223 */ /* 0x000fe40000010084 */
[----:B------:R-:W-:-:S02]  /*bd30*/  FADD.FTZ R36, R71, R36 ;  /* 0x0000002447247221 */ /* 0x000fc40000010000 */
[----:B------:R-:W-:Y:S02]  /*bd40*/  FMUL.FTZ R80, R147, R193 ;  /* 0x000000c193507220 */ /* 0x000fe40000410000 */
[----:B------:R-:W-:Y:S02]  /*bd50*/  FMUL.FTZ R73, R112, R196 ;  /* 0x000000c470497220 */ /* 0x000fe40000410000 */
[----:B------:R-:W-:Y:S02]  /*bd60*/  FMUL.FTZ R133, R202, R133 ;  /* 0x00000085ca857220 */ /* 0x000fe40000410000 */
[----:B------:R-:W-:Y:S02]  /*bd70*/  FMUL.FTZ R74, R107, R197 ;  /* 0x000000c56b4a7220 */ /* 0x000fe40000410000 */
[----:B------:R-:W-:Y:S02]  /*bd80*/  FMUL.FTZ R131, R232, R131 ;  /* 0x00000083e8837220 */ /* 0x000fe40000410000 */
[----:B------:R-:W-:-:S02]  /*bd90*/  FMUL.FTZ R71, R108, R198 ;  /* 0x000000c66c477220 */ /* 0x000fc40000410000 */
[----:B------:R-:W-:Y:S02]  /*bda0*/  FMUL.FTZ R129, R70, R129 ;  /* 0x0000008146817220 */ /* 0x000fe40000410000 */
[----:B0-----:R-:W-:Y:S02]  /*bdb0*/  @!P0 FADD.FTZ R57, R57, R78 ;  /* 0x0000004e39398221 */ /* 0x001fe40000010000 */
[----:B-1----:R-:W-:Y:S02]  /*bdc0*/  @!P0 FADD.FTZ R58, R58, R81 ;  /* 0x000000513a3a8221 */ /* 0x002fe40000010000 */
[----:B------:R-:W-:Y:S02]  /*bdd0*/  @!P0 FADD.FTZ R59, R59, R82 ;  /* 0x000000523b3b8221 */ /* 0x000fe40000010000 */
[----:B------:R-:W-:Y:S02]  /*bde0*/  @!P0 FADD.FTZ R56, R56, R79 ;  /* 0x0000004f38388221 */ /* 0x000fe40000010000 */
[----:B------:R-:W-:-:S02]  /*bdf0*/  FFMA.FTZ R80, R145, R177, R80 ;  /* 0x000000b191507223 */ /* 0x000fc40000010050 */
[----:B------:R-:W-:Y:S01]  /*be00*/  FFMA.FTZ R134, R208, R137, R134 ;  /* 0x00000089d0867223 */ /* 0x000fe20000010086 */
[----:B------:R0:W-:Y:S01]  /*be10*/  @!P1 STS.128 [R98.X16+0x6310], R56 ;  /* 0x0063103862009388 */ /* 0x0001e2000000cc00 */
        /* <DEDUP_REMOVED lines=13> */
[----:B------:R-:W-:Y:S02]  /*bef0*/  FFMA.FTZ R21, R118, R54, R21 ;  /* 0x0000003676157223 */ /* 0x000fe40000010015 */
[----:B------:R-:W-:Y:S02]  /*bf00*/  FADD.FTZ R47, R162, R47 ;  /* 0x0000002fa22f7221 */ /* 0x000fe40000010000 */
[----:B------:R-:W-:Y:S02]  /*bf10*/  FADD.FTZ R46, R163, R46 ;  /* 0x0000002ea32e7221 */ /* 0x000fe40000010000 */
[----:B------:R-:W-:-:S02]  /*bf20*/  FFMA.FTZ R22, R103, R53, R22 ;  /* 0x0000003567167223 */ /* 0x000fc40000010016 */
[----:B------:R-:W-:Y:S02]  /*bf30*/  FFMA.FTZ R24, R85, R55, R24 ;  /* 0x0000003755187223 */ /* 0x000fe40000010018 */
[----:B------:R-:W-:Y:S02]  /*bf40*/  FADD.FTZ R44, R179, R44 ;  /* 0x0000002cb32c7221 */ /* 0x000fe40000010000 */
[----:B------:R-:W-:Y:S02]  /*bf50*/  FFMA.FTZ R25, R84, R90, R25 ;  /* 0x0000005a54197223 */ /* 0x000fe40000010019 */
[----:B------:R-:W-:Y:S02]  /*bf60*/  FADD.FTZ R39, R136, R39 ;  /* 0x0000002788277221 */ /* 0x000fe40000010000 */
        /* <DEDUP_REMOVED lines=40> */
.L_x_3314:
[----:B0-----:R-:W-:Y:S05]  /*c1f0*/  BSYNC B0 ;  /* 0x0000000000007941 */ /* 0x001fea0003800000 */
.L_x_3313:
        /* <DEDUP_REMOVED lines=8> */
.L_x_3214:
        /* <DEDUP_REMOVED lines=11> */
[----:B------:R-:W-:Y:S01]  /*c330*/  USHF.L.U32 UR8, UR7, 0xb, URZ ;  /* 0x0000000b07087899 */ /* 0x000fe2000800063f */
[----:B------:R-:W-:Y:S01]  /*c340*/  F2FP.PACK_AB R24, R23, R24 ;  /* 0x000000181718723e */ /* 0x000fe200000000ff */
        /* <DEDUP_REMOVED lines=22> */
[----:B--2---:R0:W-:Y:S04]  /*c4b0*/  STS.128 [R97.X16], R12 ;  /* 0x0000000c61007388 */ /* 0x0041e8000000cc00 */
[----:B---3--:R-:W-:Y:S01]  /*c4c0*/  STS.128 [R97.X16+0x200], R52 ;  /* 0x0002003461007388 */ /* 0x008fe2000000cc00 */
[----:B------:R-:W-:-:S06]  /*c4d0*/  NOP ;  /* 0x0000000000007918 */ /* 0x000fcc0000000000 */
[----:B------:R-:W1:Y:S01]  /*c4e0*/  LDS.128 R8, [R4.X16] ;  /* 0x0000000004087984 */ /* 0x000e62000000cc00 */
[----:B0-----:R-:W-:Y:S02]  /*c4f0*/  F2FP.PACK_AB R15, R25, R26 ;  /* 0x0000001a190f723e */ /* 0x001fe400000000ff */
[----:B------:R-:W-:Y:S02]  /*c500*/  F2FP.PACK_AB R26, R19, R20 ;  /* 0x00000014131a723e */ /* 0x000fe400000000ff */
[----:B------:R-:W-:Y:S01]  /*c510*/  F2FP.PACK_AB R25, R21, R22 ;  /* 0x000000161519723e */ /* 0x000fe200000000ff */
[--C-:B-1----:R-:W-:Y:S02]  /*c520*/  HADD2.F32 R0, -RZ, R8.reuse.H0_H0 ;  /* 0x20000008ff007230 */ /* 0x102fe40000004100 */
[----:B------:R-:W-:Y:S02]  /*c530*/  HADD2.F32 R8, -RZ, R8.H1_H1 ;  /* 0x30000008ff087230 */ /* 0x000fe40000004100 */
[--C-:B------:R-:W-:Y:S01]  /*c540*/  HADD2.F32 R12, -RZ, R10.reuse.H0_H0 ;  /* 0x2000000aff0c7230 */ /* 0x100fe20000004100 */
        /* <DEDUP_REMOVED lines=9> */
[----:B------:R-:W-:Y:S01]  /*c5e0*/  HADD2.F32 R9, -RZ, R9.H1_H1 ;  /* 0x30000009ff097230 */ /* 0x000fe20000004100 */
[----:B------:R-:W-:-:S02]  /*c5f0*/  FSETP.GTU.FTZ.AND P6, PT, R12, 20, PT ;  /* 0x41a000000c00780b */ /* 0x000fc40003fdc000 */
[----:B------:R-:W-:Y:S02]  /*c600*/  FSETP.GTU.FTZ.AND P0, PT, R2, 20, PT ;  /* 0x41a000000200780b */ /* 0x000fe40003f1c000 */
[----:B------:R-:W-:Y:S01]  /*c610*/  FSETP.GTU.FTZ.AND P5, PT, R10, 20, PT ;  /* 0x41a000000a00780b */ /* 0x000fe20003fbc000 */
[----:B------:R-:W-:-:S03]  /*c620*/  FADD.FTZ R9, R9, UR5 ;  /* 0x0000000509097e21 */ /* 0x000fc60008010000 */
[----:B------:R-:W-:Y:S02]  /*c630*/  @!P2 FMUL.FTZ R0, R5, -1.4426950216293334961 ;  /* 0xbfb8aa3b0500a820 */ /* 0x000fe40000410000 */
[----:B------:R-:W0:Y:S01]  /*c640*/  LDS.128 R4, [R4.X16+0x10] ;  /* 0x0000100004047984 */ /* 0x000e22000000cc00 */
[----:B------:R-:W-:-:S03]  /*c650*/  @!P1 FMUL.FTZ R3, R8, -1.4426950216293334961 ;  /* 0xbfb8aa3b08039820 */ /* 0x000fc60000410000 */
[----:B------:R-:W-:Y:S01]  /*c660*/  BAR.SYNC.DEFER_BLOCKING 0x0 ;  /* 0x0000000000007b1d */ /* 0x000fe20000010000 */
[----:B------:R-:W-:Y:S01]  /*c670*/  @!P0 FMUL.FTZ R8, R2, -1.4426950216293334961 ;  /* 0xbfb8aa3b02088820 */ /* 0x000fe20000410000 */
[----:B------:R-:W-:-:S04]  /*c680*/  FSETP.GTU.FTZ.AND P4, PT, R9, 20, PT ;  /* 0x41a000000900780b */ /* 0x000fc80003f9c000 */
[----:B------:R-:W1:Y:S08]  /*c690*/  @!P2 MUFU.EX2 R0, R0 ;  /* 0x000000000000a308 */ /* 0x000e700000000800 */
[----:B------:R-:W2:Y:S01]  /*c6a0*/  @!P1 MUFU.EX2 R3, R3 ;  /* 0x0000000300039308 */ /* 0x000ea20000000800 */
[----:B------:R-:W-:Y:S02]  /*c6b0*/  @!P4 FMUL.FTZ R9, R9, -1.4426950216293334961 ;  /* 0xbfb8aa3b0909c820 */ /* 0x000fe40000410000 */
[----:B-1----:R-:W-:-:S05]  /*c6c0*/  @!P2 FADD.FTZ R2, R0, 1 ;  /* 0x3f8000000002a421 */ /* 0x002fca0000010000 */
[----:B------:R-:W1:Y:S01]  /*c6d0*/  @!P0 MUFU.EX2 R8, R8 ;  /* 0x0000000800088308 */ /* 0x000e620000000800 */
[--C-:B------:R-:W-:Y:S02]  /*c6e0*/  HADD2.F32 R0, -RZ, R11.reuse.H0_H0 ;  /* 0x2000000bff007230 */ /* 0x100fe40000004100 */
[----:B------:R-:W-:-:S03]  /*c6f0*/  HADD2.F32 R11, -RZ, R11.H1_H1 ;  /* 0x3000000bff0b7230 */ /* 0x000fc60000004100 */
[----:B------:R-:W-:Y:S02]  /*c700*/  FADD.FTZ R14, R0, UR5 ;  /* 0x00000005000e7e21 */ /* 0x000fe40008010000 */
[----:B------:R-:W3:Y:S01]  /*c710*/  @!P2 MUFU.RCP R2, R2 ;  /* 0x000000020002a308 */ /* 0x000ee20000001000 */
[----:B--2---:R-:W-:Y:S02]  /*c720*/  @!P1 FADD.FTZ R3, R3, 1 ;  /* 0x3f80000003039421 */ /* 0x004fe40000010000 */
[----:B------:R-:W-:Y:S01]  /*c730*/  FSETP.GTU.FTZ.AND P3, PT, R14, 20, PT ;  /* 0x41a000000e00780b */ /* 0x000fe20003f7c000 */
[----:B------:R-:W-:Y:S02]  /*c740*/  @!P6 FMUL.FTZ R0, R12, -1.4426950216293334961 ;  /* 0xbfb8aa3b0c00e820 */ /* 0x000fe40000410000 */
[----:B------:R-:W-:Y:S02]  /*c750*/  FADD.FTZ R11, R11, UR5 ;  /* 0x000000050b0b7e21 */ /* 0x000fe40008010000 */
[----:B------:R0:W2:Y:S01]  /*c760*/  @!P1 MUFU.RCP R13, R3 ;  /* 0x00000003000d9308 */ /* 0x0000a20000001000 */
[----:B-1----:R-:W-:-:S02]  /*c770*/  @!P0 FADD.FTZ R8, R8, 1 ;  /* 0x3f80000008088421 */ /* 0x002fc40000010000 */
[----:B---3--:R-:W-:Y:S01]  /*c780*/  @!P2 FMUL.FTZ R33, R33, R2 ;  /* 0x000000022121a220 */ /* 0x008fe20000410000 */
[----:B0-----:R-:W-:Y:S01]  /*c790*/  HADD2.F32 R3, -RZ, R4.H0_H0 ;  /* 0x20000004ff037230 */ /* 0x001fe20000004100 */
[----:B------:R-:W-:-:S03]  /*c7a0*/  @!P5 FMUL.FTZ R2, R10, -1.4426950216293334961 ;  /* 0xbfb8aa3b0a02d820 */ /* 0x000fc60000410000 */
[----:B------:R-:W0:Y:S01]  /*c7b0*/  @!P0 MUFU.RCP R8, R8 ;  /* 0x0000000800088308 */ /* 0x000e220000001000 */
[----:B------:R-:W-:Y:S01]  /*c7c0*/  HADD2.F32 R4, -RZ, R4.H1_H1 ;  /* 0x30000004ff047230 */ /* 0x000fe20000004100 */
[----:B------:R-:W-:Y:S01]  /*c7d0*/  FSETP.GTU.FTZ.AND P2, PT, R11, 20, PT ;  /* 0x41a000000b00780b */ /* 0x000fe20003f5c000 */
[----:B------:R-:W-:Y:S02]  /*c7e0*/  FADD.FTZ R10, R3, UR5 ;  /* 0x00000005030a7e21 */ /* 0x000fe40008010000 */
[----:B--2---:R-:W-:Y:S02]  /*c7f0*/  @!P1 FMUL.FTZ R34, R34, R13 ;  /* 0x0000000d22229220 */ /* 0x004fe40000410000 */
[----:B------:R-:W-:Y:S01]  /*c800*/  @!P3 FMUL.FTZ R3, R14, -1.4426950216293334961 ;  /* 0xbfb8aa3b0e03b820 */ /* 0x000fe20000410000 */
[----:B------:R-:W-:Y:S01]  /*c810*/  FSETP.GTU.FTZ.AND P1, PT, R10, 20, PT ;  /* 0x41a000000a00780b */ /* 0x000fe20003f3c000 */
[----:B------:R-:W1:Y:S01]  /*c820*/  @!P6 MUFU.EX2 R0, R0 ;  /* 0x000000000000e308 */ /* 0x000e620000000800 */
[----:B------:R-:W-:-:S05]  /*c830*/  FADD.FTZ R12, R4, UR5 ;  /* 0x00000005040c7e21 */ /* 0x000fca0008010000 */
[----:B------:R-:W-:Y:S01]  /*c840*/  @!P2 FMUL.FTZ R4, R11, -1.4426950216293334961 ;  /* 0xbfb8aa3b0b04a820 */ /* 0x000fe20000410000 */
[--C-:B------:R-:W-:Y:S01]  /*c850*/  HADD2.F32 R11, -RZ, R5.reuse.H0_H0 ;  /* 0x20000005ff0b7230 */ /* 0x100fe20000004100 */
[----:B0-----:R-:W-:Y:S01]  /*c860*/  @!P0 FMUL.FTZ R35, R35, R8 ;  /* 0x0000000823238220 */ /* 0x001fe20000410000 */
[----:B------:R-:W0:Y:S01]  /*c870*/  @!P3 MUFU.EX2 R3, R3 ;  /* 0x000000030003b308 */ /* 0x000e220000000800 */
[----:B------:R-:W-:Y:S01]  /*c880*/  FSETP.GTU.FTZ.AND P0, PT, R12, 20, PT ;  /* 0x41a000000c00780b */ /* 0x000fe20003f1c000 */
[----:B------:R-:W-:Y:S01]  /*c890*/  HADD2.F32 R5, -RZ, R5.H1_H1 ;  /* 0x30000005ff057230 */ /* 0x000fe20000004100 */
[----:B------:R-:W-:Y:S02]  /*c8a0*/  @!P1 FMUL.FTZ R8, R10, -1.4426950216293334961 ;  /* 0xbfb8aa3b0a089820 */ /* 0x000fe40000410000 */
[----:B------:R-:W-:Y:S02]  /*c8b0*/  FADD.FTZ R11, R11, UR5 ;  /* 0x000000050b0b7e21 */ /* 0x000fe40008010000 */
[----:B-1----:R-:W-:Y:S01]  /*c8c0*/  @!P6 FADD.FTZ R0, R0, 1 ;  /* 0x3f8000000000e421 */ /* 0x002fe20000010000 */
[----:B------:R-:W1:Y:S01]  /*c8d0*/  @!P5 MUFU.EX2 R2, R2 ;  /* 0x000000020002d308 */ /* 0x000e620000000800 */
[----:B------:R-:W-:-:S05]  /*c8e0*/  FADD.FTZ R5, R5, UR5 ;  /* 0x0000000505057e21 */ /* 0x000fca0008010000 */
[----:B------:R-:W-:Y:S02]  /*c8f0*/  @!P0 FMUL.FTZ R10, R12, -1.4426950216293334961 ;  /* 0xbfb8aa3b0c0a8820 */ /* 0x000fe40000410000 */
[----:B------:R-:W2:Y:S01]  /*c900*/  @!P1 MUFU.EX2 R8, R8 ;  /* 0x0000000800089308 */ /* 0x000ea20000000800 */
[----:B0-----:R-:W-:-:S07]  /*c910*/  @!P3 FADD.FTZ R3, R3, 1 ;  /* 0x3f8000000303b421 */ /* 0x001fce0000010000 */
[----:B------:R-:W0:Y:S01]  /*c920*/  @!P4 MUFU.EX2 R9, R9 ;  /* 0x000000090009c308 */ /* 0x000e220000000800 */
[----:B-1----:R-:W-:Y:S02]  /*c930*/  @!P5 FADD.FTZ R2, R2, 1 ;  /* 0x3f8000000202d421 */ /* 0x002fe40000010000 */
[----:B--2---:R-:W-:-:S05]  /*c940*/  @!P1 FADD.FTZ R8, R8, 1 ;  /* 0x3f80000008089421 */ /* 0x004fca0000010000 */
[----:B------:R1:W2:Y:S01]  /*c950*/  @!P6 MUFU.RCP R12, R0 ;  /* 0x00000000000ce308 */ /* 0x0002a20000001000 */
[----:B0-----:R-:W-:-:S07]  /*c960*/  @!P4 FADD.FTZ R9, R9, 1 ;  /* 0x3f8000000909c421 */ /* 0x001fce0000010000 */
[----:B------:R0:W3:Y:S01]  /*c970*/  @!P3 MUFU.RCP R14, R3 ;  /* 0x00000003000eb308 */ /* 0x0000e20000001000 */
[--C-:B-1----:R-:W-:Y:S02]  /*c980*/  HADD2.F32 R0, -RZ, R6.reuse.H0_H0 ;  /* 0x20000006ff007230 */ /* 0x102fe40000004100 */
[----:B------:R-:W-:-:S05]  /*c990*/  HADD2.F32 R6, -RZ, R6.H1_H1 ;  /* 0x30000006ff067230 */ /* 0x000fca0000004100 */
[----:B------:R-:W1:Y:S01]  /*c9a0*/  @!P5 MUFU.RCP R13, R2 ;  /* 0x00000002000dd308 */ /* 0x000e620000001000 */
[--C-:B0-----:R-:W-:Y:S01]  /*c9b0*/  HADD2.F32 R3, -RZ, R7.reuse.H0_H0 ;  /* 0x20000007ff037230 */ /* 0x101fe20000004100 */
[----:B--2---:R-:W-:Y:S01]  /*c9c0*/  @!P6 FMUL.FTZ R37, R37, R12 ;  /* 0x0000000c2525e220 */ /* 0x004fe20000410000 */
[----:B------:R-:W-:Y:S01]  /*c9d0*/  HADD2.F32 R7, -RZ, R7.H1_H1 ;  /* 0x30000007ff077230 */ /* 0x000fe20000004100 */
[----:B------:R-:W-:Y:S01]  /*c9e0*/  FADD.FTZ R6, R6, UR5 ;  /* 0x0000000506067e21 */ /* 0x000fe20008010000 */
[----:B------:R-:W-:Y:S01]  /*c9f0*/  FSETP.GTU.FTZ.AND P6, PT, R5, 20, PT ;  /* 0x41a000000500780b */ /* 0x000fe20003fdc000 */
[----:B------:R-:W-:Y:S02]  /*ca00*/  FADD.FTZ R12, R0, UR5 ;  /* 0x00000005000c7e21 */ /* 0x000fe40008010000 */
[----:B------:R-:W0:Y:S01]  /*ca10*/  @!P1 MUFU.RCP R8, R8 ;  /* 0x0000000800089308 */ /* 0x000e220000001000 */
[----:B------:R-:W-:Y:S02]  /*ca20*/  FADD.FTZ R7, R7, UR5 ;  /* 0x0000000507077e21 */ /* 0x000fe40008010000 */
[----:B---3--:R-:W-:Y:S01]  /*ca30*/  @!P3 FMUL.FTZ R39, R39, R14 ;  /* 0x0000000e2727b220 */ /* 0x008fe20000410000 */
[----:B------:R-:W-:-:S02]  /*ca40*/  FSETP.GTU.FTZ.AND P3, PT, R6, 20, PT ;  /* 0x41a000000600780b */ /* 0x000fc40003f7c000 */
[----:B------:R-:W-:Y:S02]  /*ca50*/  F2FP.PACK_AB R14, R27, R28 ;  /* 0x0000001c1b0e723e */ /* 0x000fe400000000ff */
[----:B------:R-:W2:Y:S01]  /*ca60*/  @!P2 MUFU.EX2 R4, R4 ;  /* 0x000000040004a308 */ /* 0x000ea20000000800 */
[----:B-1----:R-:W-:Y:S01]  /*ca70*/  @!P5 FMUL.FTZ R38, R38, R13 ;  /* 0x0000000d2626d220 */ /* 0x002fe20000410000 */
[----:B------:R-:W-:Y:S01]  /*ca80*/  FSETP.GTU.FTZ.AND P5, PT, R12, 20, PT ;  /* 0x41a000000c00780b */ /* 0x000fe20003fbc000 */
[----:B------:R-:W-:Y:S01]  /*ca90*/  @!P6 FMUL.FTZ R2, R5, -1.4426950216293334961 ;  /* 0xbfb8aa3b0502e820 */ /* 0x000fe20000410000 */
[----:B------:R-:W-:Y:S01]  /*caa0*/  F2FP.PACK_AB R13, R29, R30 ;  /* 0x0000001e1d0d723e */ /* 0x000fe200000000ff */
[----:B------:R-:W-:Y:S01]  /*cab0*/  FADD.FTZ R5, R3, UR5 ;  /* 0x0000000503057e21 */ /* 0x000fe20008010000 */
[----:B------:R-:W-:Y:S02]  /*cac0*/  F2FP.PACK_AB R27, R17, R18 ;  /* 0x00000012111b723e */ /* 0x000fe400000000ff */
[----:B------:R-:W1:Y:S01]  /*cad0*/  @!P4 MUFU.RCP R9, R9 ;  /* 0x000000090009c308 */ /* 0x000e620000001000 */
[----:B0-----:R-:W-:Y:S01]  /*cae0*/  @!P1 FMUL.FTZ R41, R41, R8 ;  /* 0x0000000829299220 */ /* 0x001fe20000410000 */
[----:B------:R-:W-:-:S05]  /*caf0*/  FSETP.GTU.FTZ.AND P1, PT, R7, 20, PT ;  /* 0x41a000000700780b */ /* 0x000fca0003f3c000 */
[----:B------:R-:W-:Y:S01]  /*cb00*/  @!P5 FMUL.FTZ R3, R12, -1.4426950216293334961 ;  /* 0xbfb8aa3b0c03d820 */ /* 0x000fe20000410000 */
[----:B------:R-:W0:Y:S01]  /*cb10*/  @!P0 MUFU.EX2 R10, R10 ;  /* 0x0000000a000a8308 */ /* 0x000e220000000800 */
[----:B--2---:R-:W-:Y:S01]  /*cb20*/  @!P2 FADD.FTZ R4, R4, 1 ;  /* 0x3f8000000404a421 */ /* 0x004fe20000010000 */
[----:B------:R-:W-:Y:S01]  /*cb30*/  F2FP.PACK_AB R12, R31, R32 ;  /* 0x000000201f0c723e */ /* 0x000fe200000000ff */
[----:B-1----:R-:W-:Y:S01]  /*cb40*/  @!P4 FMUL.FTZ R36, R36, R9 ;  /* 0x000000092424c220 */ /* 0x002fe20000410000 */
[----:B------:R-:W-:-:S04]  /*cb50*/  FSETP.GTU.FTZ.AND P4, PT, R11, 20, PT ;  /* 0x41a000000b00780b */ /* 0x000fc80003f9c000 */
[----:B------:R1:W2:Y:S01]  /*cb60*/  @!P2 MUFU.RCP R9, R4 ;  /* 0x000000040009a308 */ /* 0x0002a20000001000 */
[----:B0-----:R-:W-:-:S07]  /*cb70*/  @!P0 FADD.FTZ R10, R10, 1 ;  /* 0x3f8000000a0a8421 */ /* 0x001fce0000010000 */
[----:B------:R-:W0:Y:S01]  /*cb80*/  @!P6 MUFU.EX2 R2, R2 ;  /* 0x000000020002e308 */ /* 0x000e220000000800 */
[----:B-1----:R-:W-:Y:S02]  /*cb90*/  @!P3 FMUL.FTZ R4, R6, -1.4426950216293334961 ;  /* 0xbfb8aa3b0604b820 */ /* 0x002fe40000410000 */
[----:B------:R-:W-:Y:S01]  /*cba0*/  @!P1 FMUL.FTZ R6, R7, -1.4426950216293334961 ;  /* 0xbfb8aa3b07069820 */ /* 0x000fe20000410000 */
[----:B------:R-:W-:Y:S01]  /*cbb0*/  LEA R7, R100, R45, 0x1 ;  /* 0x0000002d64077211 */ /* 0x000fe200078e08ff */
[----:B------:R-:W-:Y:S02]  /*cbc0*/  @!P4 FMUL.FTZ R0, R11, -1.4426950216293334961 ;  /* 0xbfb8aa3b0b00c820 */ /* 0x000fe40000410000 */
[----:B--2---:R-:W-:Y:S02]  /*cbd0*/  @!P2 FMUL.FTZ R42, R42, R9 ;  /* 0x000000092a2aa220 */ /* 0x004fe40000410000 */
[----:B------:R-:W-:Y:S01]  /*cbe0*/  STS.128 [R7.X16], R12 ;  /* 0x0000000c07007388 */ /* 0x000fe2000000cc00 */
[----:B------:R1:W2:Y:S01]  /*cbf0*/  @!P0 MUFU.RCP R17, R10 ;  /* 0x0000000a00118308 */ /* 0x0002a20000001000 */
[----:B------:R-:W-:-:S02]  /*cc00*/  FSETP.GTU.FTZ.AND P2, PT, R5, 20, PT ;  /* 0x41a000000500780b */ /* 0x000fc40003f5c000 */
[----:B------:R-:W-:Y:S01]  /*cc10*/  STS.128 [R7.X16+0x10], R24 ;  /* 0x0000101807007388 */ /* 0x000fe2000000cc00 */
[----:B------:R-:W-:-:S06]  /*cc20*/  NOP ;  /* 0x0000000000007918 */ /* 0x000fcc0000000000 */
[----:B-1----:R-:W1:Y:S01]  /*cc30*/  LDS.128 R8, [R97.X16] ;  /* 0x0000000061087984 */ /* 0x002e62000000cc00 */
[----:B------:R-:W3:Y:S01]  /*cc40*/  @!P5 MUFU.EX2 R3, R3 ;  /* 0x000000030003d308 */ /* 0x000ee20000000800 */
[----:B0-----:R-:W-:Y:S02]  /*cc50*/  @!P6 FADD.FTZ R2, R2, 1 ;  /* 0x3f8000000202e421 */ /* 0x001fe40000010000 */
[----:B------:R-:W0:Y:S01]  /*cc60*/  LDS.128 R12, [R97.X16+0x200] ;  /* 0x00020000610c7984 */ /* 0x000e22000000cc00 */
[----:B------:R-:W-:Y:S02]  /*cc70*/  @!P2 FMUL.FTZ R5, R5, -1.4426950216293334961 ;  /* 0xbfb8aa3b0505a820 */ /* 0x000fe40000410000 */
[----:B--2---:R-:W-:Y:S01]  /*cc80*/  @!P0 FMUL.FTZ R44, R44, R17 ;  /* 0x000000112c2c8220 */ /* 0x004fe20000410000 */
[----:B------:R-:W-:Y:S01]  /*cc90*/  F2FP.PACK_AB R17, R36, R35 ;  /* 0x000000232411723e */ /* 0x000fe200000000ff */
[----:B------:R-:W2:Y:S03]  /*cca0*/  @!P4 MUFU.EX2 R0, R0 ;  /* 0x000000000000c308 */ /* 0x000ea60000000800 */
[----:B------:R-:W-:-:S05]  /*ccb0*/  F2FP.PACK_AB R20, R44, R41 ;  /* 0x000000292c14723e */ /* 0x000fca00000000ff */
[----:B------:R-:W4:Y:S01]  /*ccc0*/  @!P3 MUFU.EX2 R4, R4 ;  /* 0x000000040004b308 */ /* 0x000f220000000800 */
[----:B---3--:R-:W-:-:S07]  /*ccd0*/  @!P5 FADD.FTZ R3, R3, 1 ;  /* 0x3f8000000303d421 */ /* 0x008fce0000010000 */
[----:B------:R-:W3:Y:S01]  /*cce0*/  @!P2 MUFU.EX2 R5, R5 ;  /* 0x000000050005a308 */ /* 0x000ee20000000800 */
[----:B--2---:R-:W-:-:S07]  /*ccf0*/  @!P4 FADD.FTZ R0, R0, 1 ;  /* 0x3f8000000000c421 */ /* 0x004fce0000010000 */
[----:B------:R-:W2:Y:S01]  /*cd00*/  @!P1 MUFU.EX2 R6, R6 ;  /* 0x0000000600069308 */ /* 0x000ea20000000800 */
[----:B----4-:R-:W-:-:S07]  /*cd10*/  @!P3 FADD.FTZ R4, R4, 1 ;  /* 0x3f8000000404b421 */ /* 0x010fce0000010000 */
[----:B------:R4:W5:Y:S01]  /*cd20*/  @!P6 MUFU.RCP R19, R2 ;  /* 0x000000020013e308 */ /* 0x0009620000001000 */
[----:B---3--:R-:W-:-:S07]  /*cd30*/  @!P2 FADD.FTZ R5, R5, 1 ;  /* 0x3f8000000505a421 */ /* 0x008fce0000010000 */
[----:B------:R3:W0:Y:S01]  /*cd40*/  @!P5 MUFU.RCP R16, R3 ;  /* 0x000000030010d308 */ /* 0x0006220000001000 */
[----:B----4-:R-:W-:Y:S01]  /*cd50*/  MOV R2, UR29 ;  /* 0x0000001d00027c02 */ /* 0x010fe20008000f00 */
[----:B--2---:R-:W-:-:S06]  /*cd60*/  @!P1 FADD.FTZ R6, R6, 1 ;  /* 0x3f80000006069421 */ /* 0x004fcc0000010000 */
[----:B------:R-:W2:Y:S01]  /*cd70*/  @!P4 MUFU.RCP R0, R0 ;  /* 0x000000000000c308 */ /* 0x000ea20000001000 */
[----:B---3--:R-:W-:Y:S01]  /*cd80*/  MOV R3, UR28 ;  /* 0x0000001c00037c02 */ /* 0x008fe20008000f00 */
[----:B-----5:R-:W-:Y:S01]  /*cd90*/  @!P6 FMUL.FTZ R46, R46, R19 ;  /* 0x000000132e2ee220 */ /* 0x020fe20000410000 */
[----:B------:R-:W-:Y:S01]  /*cda0*/  F2FP.PACK_AB R19, R42, R39 ;  /* 0x000000272a13723e */ /* 0x000fe200000000ff */
[----:B------:R-:W-:Y:S02]  /*cdb0*/  UIMAD UR28, UR34, UR30, URZ ;  /* 0x0000001e221c72a4 */ /* 0x000fe4000f8e023f */
[----:B------:R-:W-:Y:S02]  /*cdc0*/  IMAD.WIDE R2, R51, 0x10, R2 ;  /* 0x0000001033027825 */ /* 0x000fe400078e0202 */
[----:B------:R-:W3:Y:S01]  /*cdd0*/  @!P3 MUFU.RCP R21, R4 ;  /* 0x000000040015b308 */ /* 0x000ee20000001000 */
[----:B------:R-:W-:Y:S01]  /*cde0*/  UIMAD UR28, UR35, UR31, UR28 ;  /* 0x0000001f231c72a4 */ /* 0x000fe2000f8e021c */
[----:B0-----:R-:W-:Y:S01]  /*cdf0*/  @!P5 FMUL.FTZ R47, R47, R16 ;  /* 0x000000102f2fd220 */ /* 0x001fe20000410000 */
[----:B-1----:R-:W-:Y:S01]  /*ce00*/  STG.E.128 [R2.64], R8 ;  /* 0x0000000802007986 */ /* 0x002fe2000c101d20 */
[----:B------:R-:W-:Y:S01]  /*ce10*/  F2FP.PACK_AB R16, R34, R33 ;  /* 0x000000212210723e */ /* 0x000fe200000000ff */
[----:B------:R-:W-:-:S02]  /*ce20*/  ULDC.64 UR30, c[0x0][0x300] ;  /* 0x0000c000001e7ab9 */ /* 0x000fc40000000a00 */
[----:B------:R0:W-:Y:S01]  /*ce30*/  STG.E.128 [R2.64+0x200], R12 ;  /* 0x0002000c02007986 */ /* 0x0001e2000c101d20 */
[----:B------:R1:W4:Y:S01]  /*ce40*/  @!P2 MUFU.RCP R18, R5 ;  /* 0x000000050012a308 */ /* 0x0003220000001000 */
[----:B--2---:R-:W-:Y:S01]  /*ce50*/  @!P4 FMUL.FTZ R43, R43, R0 ;  /* 0x000000002b2bc220 */ /* 0x004fe20000410000 */
[----:B------:R-:W-:Y:S02]  /*ce60*/  UIADD3 UR9, UR9, UR28, URZ ;  /* 0x0000001c09097290 */ /* 0x000fe4000fffe03f */
[----:B------:R-:W-:Y:S02]  /*ce70*/  UIMAD UR28, UR18, UR30, URZ ;  /* 0x0000001e121c72a4 */ /* 0x000fe4000f8e023f */
[----:B------:R-:W-:Y:S02]  /*ce80*/  UIMAD.WIDE.U32 UR8, UR19, UR30, UR8 ;  /* 0x0000001e130872a5 */ /* 0x000fe4000f8e0008 */
[----:B------:R-:W2:Y:S01]  /*ce90*/  @!P1 MUFU.RCP R23, R6 ;  /* 0x0000000600179308 */ /* 0x000ea20000001000 */
[----:B---3--:R-:W-:Y:S01]  /*cea0*/  @!P3 FMUL.FTZ R48, R48, R21 ;  /* 0x000000153030b220 */ /* 0x008fe20000410000 */
[----:B------:R-:W-:Y:S01]  /*ceb0*/  F2FP.PACK_AB R21, R46, R43 ;  /* 0x0000002b2e15723e */ /* 0x000fe200000000ff */
[----:B-1----:R-:W-:Y:S01]  /*cec0*/  FADD.FTZ R5, R33, R104 ;  /* 0x0000006821057221 */ /* 0x002fe20000010000 */
[----:B------:R-:W-:-:S02]  /*ced0*/  UIMAD UR28, UR19, UR31, UR28 ;  /* 0x0000001f131c72a4 */ /* 0x000fc4000f8e021c */
[----:B------:R-:W-:Y:S01]  /*cee0*/  F2FP.PACK_AB R22, R48, R47 ;  /* 0x0000002f3016723e */ /* 0x000fe200000000ff */
[----:B------:R-:W-:Y:S01]  /*cef0*/  FADD.FTZ R34, R5, R34 ;  /* 0x0000002205227221 */ /* 0x000fe20000010000 */
[----:B------:R-:W-:Y:S01]  /*cf00*/  ULDC.64 UR30, c[0x0][0x340] ;  /* 0x0000d000001e7ab9 */ /* 0x000fe20000000a00 */
[----:B----4-:R-:W-:Y:S01]  /*cf10*/  @!P2 FMUL.FTZ R49, R49, R18 ;  /* 0x000000123131a220 */ /* 0x010fe20000410000 */
[----:B------:R-:W-:Y:S01]  /*cf20*/  F2FP.PACK_AB R18, R38, R37 ;  /* 0x000000252612723e */ /* 0x000fe200000000ff */
[----:B------:R-:W-:Y:S01]  /*cf30*/  BAR.SYNC.DEFER_BLOCKING 0x0 ;  /* 0x0000000000007b1d */ /* 0x000fe20000010000 */
[----:B------:R-:W-:Y:S01]  /*cf40*/  FADD.FTZ R35, R34, R35 ;  /* 0x0000002322237221 */ /* 0x000fe20000010000 */
[----:B------:R-:W-:Y:S02]  /*cf50*/  UIADD3 UR28, UR9, UR28, URZ ;  /* 0x0000001c091c7290 */ /* 0x000fe4000fffe03f */
[----:B------:R-:W-:Y:S01]  /*cf60*/  ULEA UR9, UP0, UR8, UR30, 0x1 ;  /* 0x0000001e08097291 */ /* 0x000fe2000f80083f */
[----:B--2---:R-:W-:-:S02]  /*cf70*/  @!P1 FMUL.FTZ R50, R50, R23 ;  /* 0x0000001732329220 */ /* 0x004fc40000410000 */
[----:B------:R-:W-:Y:S01]  /*cf80*/  FADD.FTZ R36, R35, R36 ;  /* 0x0000002423247221 */ /* 0x000fe20000010000 */
[----:B------:R-:W-:Y:S02]  /*cf90*/  ULEA.HI.X UR8, UR8, UR31, UR28, 0x1, UP0 ;  /* 0x0000001f08087291 */ /* 0x000fe400080f0c1c */
[----:B------:R-:W-:Y:S01]  /*cfa0*/  F2FP.PACK_AB R23, R50, R49 ;  /* 0x000000313217723e */ /* 0x000fe200000000ff */
[----:B------:R-:W-:Y:S01]  /*cfb0*/  FADD.FTZ R37, R36, R37 ;  /* 0x0000002524257221 */ /* 0x000fe20000010000 */
[----:B0-----:R-:W-:Y:S01]  /*cfc0*/  MOV R2, UR9 ;  /* 0x0000000900027c02 */ /* 0x001fe20008000f00 */
[----:B------:R-:W-:Y:S01]  /*cfd0*/  UISETP.GT.AND UP0, UPT, UR21, 0x1, UPT ;  /* 0x000000011500788c */ /* 0x000fe2000bf04270 */
[----:B------:R-:W-:Y:S01]  /*cfe0*/  MOV R3, UR8 ;  /* 0x0000000800037c02 */ /* 0x000fe20008000f00 */
[----:B------:R-:W-:Y:S01]  /*cff0*/  FADD.FTZ R38, R37, R38 ;  /* 0x0000002625267221 */ /* 0x000fe20000010000 */
[----:B------:R-:W-:Y:S02]  /*d000*/  UIADD3 UR8, UP1, UR16, -0x1000, URZ ;  /* 0xfffff00010087890 */ /* 0x000fe4000ff3e03f */
[----:B------:R-:W-:Y:S01]  /*d010*/  UMOV UR21, UR7 ;  /* 0x0000000700157c82 */ /* 0x000fe20008000000 */
[----:B------:R-:W-:Y:S01]  /*d020*/  FADD.FTZ R39, R38, R39 ;  /* 0x0000002726277221 */ /* 0x000fe20000010000 */
[----:B------:R-:W-:Y:S01]  /*d030*/  PLOP3.LUT P0, PT, PT, PT, UP0, 0x80, 0x0 ;  /* 0x000000000000781c */ /* 0x000fe20003f0f008 */
[----:B------:R-:W-:Y:S01]  /*d040*/  IMAD.WIDE R2, R51, 0x10, R2 ;  /* 0x0000001033027825 */ /* 0x000fe200078e0202 */
[----:B------:R-:W-:Y:S01]  /*d050*/  UIADD3.X UR17, UR17, -0x1, URZ, UP1, !UPT ;  /* 0xffffffff11117890 */ /* 0x000fe20008ffe43f */
[----:B------:R-:W-:Y:S02]  /*d060*/  STS.128 [R7.X16], R16 ;  /* 0x0000001007007388 */ /* 0x000fe4000000cc00 */
[----:B------:R-:W-:-:S02]  /*d070*/  FADD.FTZ R42, R39, R42 ;  /* 0x0000002a272a7221 */ /* 0x000fc40000010000 */
        /* <DEDUP_REMOVED lines=16> */
.L_x_3181:
        /* <DEDUP_REMOVED lines=34> */
.L_x_3318:
[----:B0-----:R-:W-:Y:S05]  /*d3a0*/  BSYNC B0 ;  /* 0x0000000000007941 */ /* 0x001fea0003800000 */
.L_x_3317:
        /* <DEDUP_REMOVED lines=33> */
.L_x_3320:
[----:B------:R-:W3:Y:S02]  /*d5c0*/  S2R R11, SR_TID.X ;  /* 0x00000000000b7919 */ /* 0x000ee40000002100 */
.L_x_3321:
[----:B0-----:R-:W-:Y:S05]  /*d5d0*/  BSYNC B0 ;  /* 0x0000000000007941 */ /* 0x001fea0003800000 */
.L_x_3319:
        /* <DEDUP_REMOVED lines=12> */
.L_x_3322:
        /* <DEDUP_REMOVED lines=32> */
.L_x_3219:
[----:B------:R-:W-:Y:S01]  /*d8a0*/  HFMA2.MMA R74, -RZ, RZ, 0, 5.9604644775390625e-08 ;  /* 0x00000001ff4a7435 */ /* 0x000fe200000001ff */
[----:B------:R-:W-:-:S02]  /*d8b0*/  MOV R75, R70 ;  /* 0x00000046004b7202 */ /* 0x000fc40000000f00 */
[----:B------:R-:W-:Y:S02]  /*d8c0*/  MOV R72, RZ ;  /* 0x000000ff00487202 */ /* 0x000fe40000000f00 */
[----:B------:R-:W-:Y:S02]  /*d8d0*/  MOV R71, 0xffffffff ;  /* 0xffffffff00477802 */ /* 0x000fe40000000f00 */
[----:B------:R-:W-:Y:S02]  /*d8e0*/  MOV R68, 0xd900 ;  /* 0x0000d90000447802 */ /* 0x000fe40000000f00 */
[----:B------:R-:W-:Y:S05]  /*d8f0*/  CALL.REL.NOINC `($__internal_80_$__cuda_sm70_shflsync_up) ;  /* 0x00001eb000007944 */ /* 0x000fea0003c00000 */
[----:B-1----:R-:W-:Y:S01]  /*d900*/  MOV R73, R71 ;  /* 0x0000004700497202 */ /* 0x002fe20000000f00 */
[----:B0-----:R-:W-:Y:S05]  /*d910*/  BRA `(.L_x_3323) ;  /* 0xffff82c000007947 */ /* 0x001fea000383ffff */
.L_x_3220:
[----:B------:R-:W-:Y:S01]  /*d920*/  HFMA2.MMA R74, -RZ, RZ, 0, 5.9604644775390625e-08 ;  /* 0x00000001ff4a7435 */ /* 0x000fe200000001ff */
[----:B------:R-:W-:Y:S02]  /*d930*/  MOV R75, R80 ;  /* 0x00000050004b7202 */ /* 0x000fe40000000f00 */
[----:B------:R-:W-:Y:S02]  /*d940*/  MOV R72, RZ ;  /* 0x000000ff00487202 */ /* 0x000fe40000000f00 */
[----:B------:R-:W-:-:S02]  /*d950*/  MOV R71, 0xffffffff ;  /* 0xffffffff00477802 */ /* 0x000fc40000000f00 */
[----:B------:R-:W-:Y:S02]  /*d960*/  MOV R68, 0xd980 ;  /* 0x0000d98000447802 */ /* 0x000fe40000000f00 */
[----:B01----:R-:W-:Y:S05]  /*d970*/  CALL.REL.NOINC `($__internal_80_$__cuda_sm70_shflsync_up) ;  /* 0x00001e3000007944 */ /* 0x003fea0003c00000 */
[----:B0-----:R-:W-:Y:S01]  /*d980*/  HFMA2.MMA R74, -RZ, RZ, 0, 5.9604644775390625e-08 ;  /* 0x00000001ff4a7435 */ /* 0x001fe200000001ff */
[----:B-1----:R-:W-:Y:S02]  /*d990*/  MOV R77, R71 ;  /* 0x00000047004d7202 */ /* 0x002fe40000000f00 */
[----:B------:R-:W-:Y:S02]  /*d9a0*/  MOV R75, R82 ;  /* 0x00000052004b7202 */ /* 0x000fe40000000f00 */
[----:B------:R-:W-:Y:S02]  /*d9b0*/  MOV R72, RZ ;  /* 0x000000ff00487202 */ /* 0x000fe40000000f00 */
[----:B------:R-:W-:Y:S02]  /*d9c0*/  MOV R71, 0xffffffff ;  /* 0xffffffff00477802 */ /* 0x000fe40000000f00 */
[----:B------:R-:W-:Y:S02]  /*d9d0*/  MOV R68, 0xd9f0 ;  /* 0x0000d9f000447802 */ /* 0x000fe40000000f00 */
[----:B------:R-:W-:Y:S05]  /*d9e0*/  CALL.REL.NOINC `($__internal_80_$__cuda_sm70_shflsync_up) ;  /* 0x00001dc000007944 */ /* 0x000fea0003c00000 */
[----:B0-----:R-:W-:Y:S01]  /*d9f0*/  HFMA2.MMA R74, -RZ, RZ, 0, 5.9604644775390625e-08 ;  /* 0x00000001ff4a7435 */ /* 0x001fe200000001ff */
[----:B-1----:R-:W-:-:S02]  /*da00*/  MOV R79, R71 ;  /* 0x00000047004f7202 */ /* 0x002fc40000000f00 */
[----:B------:R-:W-:Y:S02]  /*da10*/  MOV R75, R83 ;  /* 0x00000053004b7202 */ /* 0x000fe40000000f00 */
[----:B------:R-:W-:Y:S02]  /*da20*/  MOV R72, RZ ;  /* 0x000000ff00487202 */ /* 0x000fe40000000f00 */
[----:B------:R-:W-:Y:S02]  /*da30*/  MOV R71, 0xffffffff ;  /* 0xffffffff00477802 */ /* 0x000fe40000000f00 */
[----:B------:R-:W-:Y:S02]  /*da40*/  MOV R68, 0xda60 ;  /* 0x0000da6000447802 */ /* 0x000fe40000000f00 */
[----:B------:R-:W-:Y:S05]  /*da50*/  CALL.REL.NOINC `($__internal_80_$__cuda_sm70_shflsync_up) ;  /* 0x00001d5000007944 */ /* 0x000fea0003c00000 */
        /* <DEDUP_REMOVED lines=20> */
[----:B------:R-:W-:Y:S05]  /*dba0*/  CALL.REL.NOINC `($__internal_80_$__cuda_sm70_shflsync_up) ;  /* 0x00001c0000007944 */ /* 0x000fea0003c00000 */
[----:B0-----:R-:W-:Y:S01]  /*dbb0*/  HFMA2.MMA R74, -RZ, RZ, 0, 1.1920928955078125e-07 ;  /* 0x00000002ff4a7435 */ /* 0x001fe200000001ff */
[----:B-1----:R-:W-:Y:S02]  /*dbc0*/  MOV R70, R71 ;  /* 0x0000004700467202 */ /* 0x002fe40000000f00 */
[----:B------:R-:W-:Y:S02]  /*dbd0*/  MOV R75, R79 ;  /* 0x0000004f004b7202 */ /* 0x000fe40000000f00 */
[----:B------:R-:W-:Y:S02]  /*dbe0*/  MOV R72, RZ ;  /* 0x000000ff00487202 */ /* 0x000fe40000000f00 */
[----:B------:R-:W-:Y:S02]  /*dbf0*/  MOV R71, 0xffffffff ;  /* 0xffffffff00477802 */ /* 0x000fe40000000f00 */
[----:B------:R-:W-:-:S02]  /*dc00*/  MOV R68, 0xdc20 ;  /* 0x0000dc2000447802 */ /* 0x000fc40000000f00 */
[----:B------:R-:W-:Y:S05]  /*dc10*/  CALL.REL.NOINC `($__internal_80_$__cuda_sm70_shflsync_up) ;  /* 0x00001b9000007944 */ /* 0x000fea0003c00000 */
[----:B0-----:R-:W-:Y:S01]  /*dc20*/  HFMA2.MMA R74, -RZ, RZ, 0, 1.1920928955078125e-07 ;  /* 0x00000002ff4a7435 */ /* 0x001fe200000001ff */
[----:B-1----:R-:W-:-:S02]  /*dc30*/  MOV R73, R71 ;  /* 0x0000004700497202 */ /* 0x002fc40000000f00 */
[----:B------:R-:W-:Y:S02]  /*dc40*/  MOV R75, R82 ;  /* 0x00000052004b7202 */ /* 0x000fe40000000f00 */
[----:B------:R-:W-:Y:S02]  /*dc50*/  MOV R72, RZ ;  /* 0x000000ff00487202 */ /* 0x000fe40000000f00 */
[----:B------:R-:W-:Y:S02]  /*dc60*/  MOV R71, 0xffffffff ;  /* 0xffffffff00477802 */ /* 0x000fe40000000f00 */
[----:B------:R-:W-:Y:S02]  /*dc70*/  MOV R68, 0xdc90 ;  /* 0x0000dc9000447802 */ /* 0x000fe40000000f00 */
[----:B------:R-:W-:Y:S05]  /*dc80*/  CALL.REL.NOINC `($__internal_80_$__cuda_sm70_shflsync_up) ;  /* 0x00001b2000007944 */ /* 0x000fea0003c00000 */
[----:B0-----:R-:W-:Y:S01]  /*dc90*/  HFMA2.MMA R74, -RZ, RZ, 0, 1.1920928955078125e-07 ;  /* 0x00000002ff4a7435 */ /* 0x001fe200000001ff */
[----:B-1----:R-:W-:Y:S02]  /*dca0*/  MOV R76, R71 ;  /* 0x00000047004c7202 */ /* 0x002fe40000000f00 */
[----:B------:R-:W-:Y:S02]  /*dcb0*/  MOV R75, R83 ;  /* 0x00000053004b7202 */ /* 0x000fe40000000f00 */
[----:B------:R-:W-:-:S02]  /*dcc0*/  MOV R72, RZ ;  /* 0x000000ff00487202 */ /* 0x000fc40000000f00 */
[----:B------:R-:W-:Y:S02]  /*dcd0*/  MOV R71, 0xffffffff ;  /* 0xffffffff00477802 */ /* 0x000fe40000000f00 */
[----:B------:R-:W-:Y:S02]  /*dce0*/  MOV R68, 0xdd00 ;  /* 0x0000dd0000447802 */ /* 0x000fe40000000f00 */
[----:B------:R-:W-:Y:S05]  /*dcf0*/  CALL.REL.NOINC `($__internal_80_$__cuda_sm70_shflsync_up) ;  /* 0x00001ab000007944 */ /* 0x000fea0003c00000 */
        /* <DEDUP_REMOVED lines=17> */
[----:B------:R-:W-:Y:S05]  /*de10*/  CALL.REL.NOINC `($__internal_80_$__cuda_sm70_shflsync_up) ;  /* 0x0000199000007944 */ /* 0x000fea0003c00000 */
[----:B0-----:R-:W-:Y:S01]  /*de20*/  HFMA2.MMA R74, -RZ, RZ, 0, 2.384185791015625e-07 ;  /* 0x00000004ff4a7435 */ /* 0x001fe200000001ff */
[----:B-1----:R-:W-:-:S02]  /*de30*/  MOV R70, R71 ;  /* 0x0000004700467202 */ /* 0x002fc40000000f00 */
[----:B------:R-:W-:Y:S02]  /*de40*/  MOV R75, R79 ;  /* 0x0000004f004b7202 */ /* 0x000fe40000000f00 */
[----:B------:R-:W-:Y:S02]  /*de50*/  MOV R72, RZ ;  /* 0x000000ff00487202 */ /* 0x000fe40000000f00 */
[----:B------:R-:W-:Y:S02]  /*de60*/  MOV R71, 0xffffffff ;  /* 0xffffffff00477802 */ /* 0x000fe40000000f00 */
[----:B------:R-:W-:Y:S02]  /*de70*/  MOV R68, 0xde90 ;  /* 0x0000de9000447802 */ /* 0x000fe40000000f00 */
[----:B------:R-:W-:Y:S05]  /*de80*/  CALL.REL.NOINC `($__internal_80_$__cuda_sm70_shflsync_up) ;  /* 0x0000192000007944 */ /* 0x000fea0003c00000 */
[----:B0-----:R-:W-:Y:S01]  /*de90*/  HFMA2.MMA R74, -RZ, RZ, 0, 2.384185791015625e-07 ;  /* 0x00000004ff4a7435 */ /* 0x001fe200000001ff */
[----:B-1----:R-:W-:Y:S02]  /*dea0*/  MOV R73, R71 ;  /* 0x0000004700497202 */ /* 0x002fe40000000f00 */
[----:B------:R-:W-:Y:S02]  /*deb0*/  MOV R75, R82 ;  /* 0x00000052004b7202 */ /* 0x000fe40000000f00 */
[----:B------:R-:W-:-:S02]  /*dec0*/  MOV R72, RZ ;  /* 0x000000ff00487202 */ /* 0x000fc40000000f00 */
[----:B------:R-:W-:Y:S02]  /*ded0*/  MOV R71, 0xffffffff ;  /* 0xffffffff00477802 */ /* 0x000fe40000000f00 */
[----:B------:R-:W-:Y:S02]  /*dee0*/  MOV R68, 0xdf00 ;  /* 0x0000df0000447802 */ /* 0x000fe40000000f00 */
[----:B------:R-:W-:Y:S05]  /*def0*/  CALL.REL.NOINC `($__internal_80_$__cuda_sm70_shflsync_up) ;  /* 0x000018b000007944 */ /* 0x000fea0003c00000 */
[----:B0-----:R-:W-:Y:S01]  /*df00*/  HFMA2.MMA R74, -RZ, RZ, 0, 2.384185791015625e-07 ;  /* 0x00000004ff4a7435 */ /* 0x001fe200000001ff */
[----:B-1----:R-:W-:Y:S02]  /*df10*/  MOV R76, R71 ;  /* 0x00000047004c7202 */ /* 0x002fe40000000f00 */
[----:B------:R-:W-:Y:S02]  /*df20*/  MOV R75, R83 ;  /* 0x00000053004b7202 */ /* 0x000fe40000000f00 */
[----:B------:R-:W-:Y:S02]  /*df30*/  MOV R72, RZ ;  /* 0x000000ff00487202 */ /* 0x000fe40000000f00 */
[----:B------:R-:W-:Y:S02]  /*df40*/  MOV R71, 0xffffffff ;  /* 0xffffffff00477802 */ /* 0x000fe40000000f00 */
[----:B------:R-:W-:-:S02]  /*df50*/  MOV R68, 0xdf70 ;  /* 0x0000df7000447802 */ /* 0x000fc40000000f00 */
[----:B------:R-:W-:Y:S05]  /*df60*/  CALL.REL.NOINC `($__internal_80_$__cuda_sm70_shflsync_up) ;  /* 0x0000184000007944 */ /* 0x000fea0003c00000 */
        /* <DEDUP_REMOVED lines=17> */
[----:B------:R-:W-:Y:S05]  /*e080*/  CALL.REL.NOINC `($__internal_80_$__cuda_sm70_shflsync_up) ;  /* 0x0000172000007944 */ /* 0x000fea0003c00000 */
[----:B0-----:R-:W-:Y:S01]  /*e090*/  HFMA2.MMA R74, -RZ, RZ, 0, 4.76837158203125e-07 ;  /* 0x00000008ff4a7435 */ /* 0x001fe200000001ff */
[----:B-1----:R-:W-:Y:S02]  /*e0a0*/  MOV R70, R71 ;  /* 0x0000004700467202 */ /* 0x002fe40000000f00 */
[----:B------:R-:W-:Y:S02]  /*e0b0*/  MOV R75, R79 ;  /* 0x0000004f004b7202 */ /* 0x000fe40000000f00 */
[----:B------:R-:W-:Y:S02]  /*e0c0*/  MOV R72, RZ ;  /* 0x000000ff00487202 */ /* 0x000fe40000000f00 */
[----:B------:R-:W-:Y:S02]  /*e0d0*/  MOV R71, 0xffffffff ;  /* 0xffffffff00477802 */ /* 0x000fe40000000f00 */
[----:B------:R-:W-:Y:S02]  /*e0e0*/  MOV R68, 0xe100 ;  /* 0x0000e10000447802 */ /* 0x000fe40000000f00 */
[----:B------:R-:W-:Y:S05]  /*e0f0*/  CALL.REL.NOINC `($__internal_80_$__cuda_sm70_shflsync_up) ;  /* 0x000016b000007944 */ /* 0x000fea0003c00000 */
[----:B0-----:R-:W-:Y:S01]  /*e100*/  HFMA2.MMA R74, -RZ, RZ, 0, 4.76837158203125e-07 ;  /* 0x00000008ff4a7435 */ /* 0x001fe200000001ff */
[----:B-1----:R-:W-:-:S02]  /*e110*/  MOV R73, R71 ;  /* 0x0000004700497202 */ /* 0x002fc40000000f00 */
[----:B------:R-:W-:Y:S02]  /*e120*/  MOV R75, R82 ;  /* 0x00000052004b7202 */ /* 0x000fe40000000f00 */
[----:B------:R-:W-:Y:S02]  /*e130*/  MOV R72, RZ ;  /* 0x000000ff00487202 */ /* 0x000fe40000000f00 */
[----:B------:R-:W-:Y:S02]  /*e140*/  MOV R71, 0xffffffff ;  /* 0xffffffff00477802 */ /* 0x000fe40000000f00 */
[----:B------:R-:W-:Y:S02]  /*e150*/  MOV R68, 0xe170 ;  /* 0x0000e17000447802 */ /* 0x000fe40000000f00 */
[----:B------:R-:W-:Y:S05]  /*e160*/  CALL.REL.NOINC `($__internal_80_$__cuda_sm70_shflsync_up) ;  /* 0x0000164000007944 */ /* 0x000fea0003c00000 */
[----:B0-----:R-:W-:Y:S01]  /*e170*/  HFMA2.MMA R74, -RZ, RZ, 0, 4.76837158203125e-07 ;  /* 0x00000008ff4a7435 */ /* 0x001fe200000001ff */
        /* <DEDUP_REMOVED lines=27> */
[----:B------:R-:W-:Y:S05]  /*e330*/  CALL.REL.NOINC `($__internal_80_$__cuda_sm70_shflsync_up) ;  /* 0x0000147000007944 */ /* 0x000fea0003c00000 */
[----:B0-----:R-:W-:Y:S01]  /*e340*/  HFMA2.MMA R74, -RZ, RZ, 0, 9.5367431640625e-07 ;  /* 0x00000010ff4a7435 */ /* 0x001fe200000001ff */
[----:B-1----:R-:W-:Y:S02]  /*e350*/  MOV R78, R71 ;  /* 0x00000047004e7202 */ /* 0x002fe40000000f00 */
[----:B------:R-:W-:Y:S02]  /*e360*/  MOV R75, R79 ;  /* 0x0000004f004b7202 */ /* 0x000fe40000000f00 */
[----:B------:R-:W-:-:S02]  /*e370*/  MOV R72, RZ ;  /* 0x000000ff00487202 */ /* 0x000fc40000000f00 */
[----:B------:R-:W-:Y:S02]  /*e380*/  MOV R71, 0xffffffff ;  /* 0xffffffff00477802 */ /* 0x000fe40000000f00 */
[----:B------:R-:W-:Y:S02]  /*e390*/  MOV R68, 0xe3b0 ;  /* 0x0000e3b000447802 */ /* 0x000fe40000000f00 */
[----:B------:R-:W-:Y:S05]  /*e3a0*/  CALL.REL.NOINC `($__internal_80_$__cuda_sm70_shflsync_up) ;  /* 0x0000140000007944 */ /* 0x000fea0003c00000 */
[----:B0-----:R-:W-:Y:S01]  /*e3b0*/  HFMA2.MMA R74, -RZ, RZ, 0, 9.5367431640625e-07 ;  /* 0x00000010ff4a7435 */ /* 0x001fe200000001ff */
[----:B-1----:R-:W-:Y:S02]  /*e3c0*/  MOV R80, R71 ;  /* 0x0000004700507202 */ /* 0x002fe40000000f00 */
[----:B------:R-:W-:Y:S02]  /*e3d0*/  MOV R75, R82 ;  /* 0x00000052004b7202 */ /* 0x000fe40000000f00 */
[----:B------:R-:W-:Y:S02]  /*e3e0*/  MOV R72, RZ ;  /* 0x000000ff00487202 */ /* 0x000fe40000000f00 */
[----:B------:R-:W-:Y:S02]  /*e3f0*/  MOV R71, 0xffffffff ;  /* 0xffffffff00477802 */ /* 0x000fe40000000f00 */
[----:B------:R-:W-:-:S02]  /*e400*/  MOV R68, 0xe420 ;  /* 0x0000e42000447802 */ /* 0x000fc40000000f00 */
[----:B------:R-:W-:Y:S05]  /*e410*/  CALL.REL.NOINC `($__internal_80_$__cuda_sm70_shflsync_up) ;  /* 0x0000139000007944 */ /* 0x000fea0003c00000 */
[----:B0-----:R-:W-:Y:S01]  /*e420*/  HFMA2.MMA R74, -RZ, RZ, 0, 9.5367431640625e-07 ;  /* 0x00000010ff4a7435 */ /* 0x001fe200000001ff */
[----:B-1----:R-:W-:-:S02]  /*e430*/  MOV R232, R71 ;  /* 0x0000004700e87202 */ /* 0x002fc40000000f00 */
[----:B------:R-:W-:Y:S02]  /*e440*/  MOV R75, R83 ;  /* 0x00000053004b7202 */ /* 0x000fe40000000f00 */
[----:B------:R-:W-:Y:S02]  /*e450*/  MOV R72, RZ ;  /* 0x000000ff00487202 */ /* 0x000fe40000000f00 */
[----:B------:R-:W-:Y:S02]  /*e460*/  MOV R71, 0xffffffff ;  /* 0xffffffff00477802 */ /* 0x000fe40000000f00 */
[----:B------:R-:W-:Y:S02]  /*e470*/  MOV R68, 0xe490 ;  /* 0x0000e49000447802 */ /* 0x000fe40000000f00 */
[----:B------:R-:W-:Y:S05]  /*e480*/  CALL.REL.NOINC `($__internal_80_$__cuda_sm70_shflsync_up) ;  /* 0x0000132000007944 */ /* 0x000fea0003c00000 */
[----:B01----:R-:W-:Y:S05]  /*e490*/  BRA `(.L_x_3324) ;  /* 0xffff7ba000007947 */ /* 0x003fea000383ffff */
.L_x_3225:
[----:B------:R-:W-:Y:S01]  /*e4a0*/  HFMA2.MMA R74, -RZ, RZ, 0, 5.9604644775390625e-08 ;  /* 0x00000001ff4a7435 */ /* 0x000fe200000001ff */
[----:B------:R-:W-:Y:S02]  /*e4b0*/  MOV R75, R79 ;  /* 0x0000004f004b7202 */ /* 0x000fe40000000f00 */
[----:B0-----:R-:W-:Y:S02]  /*e4c0*/  MOV R72, RZ ;  /* 0x000000ff00487202 */ /* 0x001fe40000000f00 */
[----:B------:R-:W-:-:S02]  /*e4d0*/  MOV R71, 0xffffffff ;  /* 0xffffffff00477802 */ /* 0x000fc40000000f00 */
[----:B------:R-:W-:Y:S02]  /*e4e0*/  MOV R68, 0xe500 ;  /* 0x0000e50000447802 */ /* 0x000fe40000000f00 */
[----:B-1----:R-:W-:Y:S05]  /*e4f0*/  CALL.REL.NOINC `($__internal_80_$__cuda_sm70_shflsync_up) ;  /* 0x000012b000007944 */ /* 0x002fea0003c00000 */
        /* <DEDUP_REMOVED lines=14> */
[----:B0-----:R-:W-:Y:S01]  /*e5e0*/  HFMA2.MMA R74, -RZ, RZ, 0, 5.9604644775390625e-08 ;  /* 0x00000001ff4a7435 */ /* 0x001fe200000001ff */
[----:B-1----:R-:W-:Y:S02]  /*e5f0*/  MOV R70, R71 ;  /* 0x0000004700467202 */ /* 0x002fe40000000f00 */
[----:B------:R-:W-:Y:S02]  /*e600*/  MOV R75, R76 ;  /* 0x0000004c004b7202 */ /* 0x000fe40000000f00 */
[----:B------:R-:W-:-:S02]  /*e610*/  MOV R72, RZ ;  /* 0x000000ff00487202 */ /* 0x000fc40000000f00 */
[----:B------:R-:W-:Y:S02]  /*e620*/  MOV R71, 0xffffffff ;  /* 0xffffffff00477802 */ /* 0x000fe40000000f00 */
[----:B------:R-:W-:Y:S02]  /*e630*/  MOV R68, 0xe650 ;  /* 0x0000e65000447802 */ /* 0x000fe40000000f00 */
[----:B------:R-:W-:Y:S05]  /*e640*/  CALL.REL.NOINC `($__internal_80_$__cuda_sm70_shflsync_up) ;  /* 0x0000116000007944 */ /* 0x000fea0003c00000 */
[----:B-1----:R-:W-:Y:S01]  /*e650*/  MOV R83, R71 ;  /* 0x0000004700537202 */ /* 0x002fe20000000f00 */
[----:B------:R-:W-:Y:S01]  /*e660*/  HFMA2.MMA R71, -RZ, RZ, 0, 0 ;  /* 0x00000000ff477435 */ /* 0x000fe200000001ff */
[----:B------:R-:W-:Y:S02]  /*e670*/  MOV R73, R70 ;  /* 0x0000004600497202 */ /* 0x000fe40000000f00 */
[----:B0-----:R-:W-:Y:S02]  /*e680*/  MOV R72, R56 ;  /* 0x0000003800487202 */ /* 0x001fe40000000f00 */
[----:B------:R-:W-:Y:S02]  /*e690*/  MOV R69, 0x1f ;  /* 0x0000001f00457802 */ /* 0x000fe40000000f00 */
[----:B------:R-:W-:-:S02]  /*e6a0*/  MOV R68, 0xffffffff ;  /* 0xffffffff00447802 */ /* 0x000fc40000000f00 */
[----:B------:R-:W-:Y:S02]  /*e6b0*/  MOV R70, 0xe6d0 ;  /* 0x0000e6d000467802 */ /* 0x000fe40000000f00 */
[----:B------:R-:W-:Y:S05]  /*e6c0*/  CALL.REL.NOINC `($__internal_79_$__cuda_sm70_shflsync_idx_p) ;  /* 0x0000109000007944 */ /* 0x000fea0003c00000 */
[----:B0-----:R-:W-:Y:S01]  /*e6d0*/  HFMA2.MMA R71, -RZ, RZ, 0, 0 ;  /* 0x00000000ff477435 */ /* 0x001fe200000001ff */
[----:B-1----:R-:W-:Y:S02]  /*e6e0*/  MOV R82, R69 ;  /* 0x0000004500527202 */ /* 0x002fe40000000f00 */
[----:B------:R-:W-:Y:S02]  /*e6f0*/  MOV R72, R57 ;  /* 0x0000003900487202 */ /* 0x000fe40000000f00 */
[----:B------:R-:W-:Y:S02]  /*e700*/  MOV R69, 0x1f ;  /* 0x0000001f00457802 */ /* 0x000fe40000000f00 */
[----:B------:R-:W-:Y:S02]  /*e710*/  MOV R68, 0xffffffff ;  /* 0xffffffff00447802 */ /* 0x000fe40000000f00 */
[----:B------:R-:W-:Y:S02]  /*e720*/  MOV R70, 0xe740 ;  /* 0x0000e74000467802 */ /* 0x000fe40000000f00 */
[----:B------:R-:W-:Y:S05]  /*e730*/  CALL.REL.NOINC `($__internal_79_$__cuda_sm70_shflsync_idx_p) ;  /* 0x0000102000007944 */ /* 0x000fea0003c00000 */
[----:B0-----:R-:W-:Y:S01]  /*e740*/  HFMA2.MMA R71, -RZ, RZ, 0, 0 ;  /* 0x00000000ff477435 */ /* 0x001fe200000001ff */
[----:B-1----:R-:W-:-:S02]  /*e750*/  MOV R87, R69 ;  /* 0x0000004500577202 */ /* 0x002fc40000000f00 */
[----:B------:R-:W-:Y:S02]  /*e760*/  MOV R72, R58 ;  /* 0x0000003a00487202 */ /* 0x000fe40000000f00 */
[----:B------:R-:W-:Y:S02]  /*e770*/  MOV R69, 0x1f ;  /* 0x0000001f00457802 */ /* 0x000fe40000000f00 */
[----:B------:R-:W-:Y:S02]  /*e780*/  MOV R68, 0xffffffff ;  /* 0xffffffff00447802 */ /* 0x000fe40000000f00 */
[----:B------:R-:W-:Y:S02]  /*e790*/  MOV R70, 0xe7b0 ;  /* 0x0000e7b000467802 */ /* 0x000fe40000000f00 */
[----:B------:R-:W-:Y:S05]  /*e7a0*/  CALL.REL.NOINC `($__internal_79_$__cuda_sm70_shflsync_idx_p) ;  /* 0x00000fb000007944 */ /* 0x000fea0003c00000 */
[----:B0-----:R-:W-:Y:S01]  /*e7b0*/  HFMA2.MMA R71, -RZ, RZ, 0, 0 ;  /* 0x00000000ff477435 */ /* 0x001fe200000001ff */
[----:B-1----:R-:W-:Y:S02]  /*e7c0*/  MOV R232, R69 ;  /* 0x0000004500e87202 */ /* 0x002fe40000000f00 */
[----:B------:R-:W-:Y:S02]  /*e7d0*/  MOV R72, R59 ;  /* 0x0000003b00487202 */ /* 0x000fe40000000f00 */
[----:B------:R-:W-:-:S02]  /*e7e0*/  MOV R69, 0x1f ;  /* 0x0000001f00457802 */ /* 0x000fc40000000f00 */
[----:B------:R-:W-:Y:S02]  /*e7f0*/  MOV R68, 0xffffffff ;  /* 0xffffffff00447802 */ /* 0x000fe40000000f00 */
[----:B------:R-:W-:Y:S02]  /*e800*/  MOV R70, 0xe820 ;  /* 0x0000e82000467802 */ /* 0x000fe40000000f00 */
[----:B------:R-:W-:Y:S05]  /*e810*/  CALL.REL.NOINC `($__internal_79_$__cuda_sm70_shflsync_idx_p) ;  /* 0x00000f4000007944 */ /* 0x000fea0003c00000 */
[----:B-1----:R-:W-:Y:S01]  /*e820*/  MOV R75, R69 ;  /* 0x00000045004b7202 */ /* 0x002fe20000000f00 */
[----:B0-----:R-:W-:Y:S05]  /*e830*/  BRA `(.L_x_3325) ;  /* 0xffff7b2000007947 */ /* 0x001fea000383ffff */
.L_x_3228:
[----:B------:R-:W-:Y:S01]  /*e840*/  HFMA2.MMA R75, -RZ, RZ, 0, 5.9604644775390625e-08 ;  /* 0x00000001ff4b7435 */ /* 0x000fe200000001ff */
[----:B------:R-:W-:Y:S02]  /*e850*/  MOV R74, R77 ;  /* 0x0000004d004a7202 */ /* 0x000fe40000000f00 */
[----:B------:R-:W-:Y:S02]  /*e860*/  MOV R244, 0x1f ;  /* 0x0000001f00f47802 */ /* 0x000fe40000000f00 */
[----:B------:R-:W-:Y:S02]  /*e870*/  MOV R81, 0xffffffff ;  /* 0xffffffff00517802 */ /* 0x000fe40000000f00 */
[----:B------:R-:W-:-:S02]  /*e880*/  MOV R68, 0xe8a0 ;  /* 0x0000e8a000447802 */ /* 0x000fc40000000f00 */
[----:B------:R-:W-:Y:S05]  /*e890*/  CALL.REL.NOINC `($__internal_78_$__cuda_sm70_shflsync_down) ;  /* 0x00000e8000007944 */ /* 0x000fea0003c00000 */
[----:B-1----:R-:W-:Y:S01]  /*e8a0*/  MOV R70, R244 ;  /* 0x000000f400467202 */ /* 0x002fe20000000f00 */
[----:B0-----:R-:W-:Y:S05]  /*e8b0*/  BRA `(.L_x_3326) ;  /* 0xffff90a000007947 */ /* 0x001fea000383ffff */
.L_x_3229:
[----:B------:R-:W-:Y:S01]  /*e8c0*/  HFMA2.MMA R75, -RZ, RZ, 0, 5.9604644775390625e-08 ;  /* 0x00000001ff4b7435 */ /* 0x000fe200000001ff */
[----:B------:R-:W-:-:S02]  /*e8d0*/  MOV R74, R78 ;  /* 0x0000004e004a7202 */ /* 0x000fc40000000f00 */
[----:B------:R-:W-:Y:S02]  /*e8e0*/  MOV R244, 0x1f ;  /* 0x0000001f00f47802 */ /* 0x000fe40000000f00 */
[----:B------:R-:W-:Y:S02]  /*e8f0*/  MOV R81, 0xffffffff ;  /* 0xffffffff00517802 */ /* 0x000fe40000000f00 */
[----:B------:R-:W-:Y:S02]  /*e900*/  MOV R68, 0xe920 ;  /* 0x0000e92000447802 */ /* 0x000fe40000000f00 */
[----:B01----:R-:W-:Y:S05]  /*e910*/  CALL.REL.NOINC `($__internal_78_$__cuda_sm70_shflsync_down) ;  /* 0x00000e0000007944 */ /* 0x003fea0003c00000 */
[----:B0-----:R-:W-:Y:S01]  /*e920*/  HFMA2.MMA R75, -RZ, RZ, 0, 5.9604644775390625e-08 ;  /* 0x00000001ff4b7435 */ /* 0x001fe200000001ff */
[----:B-1----:R-:W-:Y:S02]  /*e930*/  MOV R71, R244 ;  /* 0x000000f400477202 */ /* 0x002fe40000000f00 */
[----:B------:R-:W-:Y:S02]  /*e940*/  MOV R74, R76 ;  /* 0x0000004c004a7202 */ /* 0x000fe40000000f00 */
[----:B------:R-:W-:Y:S02]  /*e950*/  MOV R244, 0x1f ;  /* 0x0000001f00f47802 */ /* 0x000fe40000000f00 */
[----:B------:R-:W-:-:S02]  /*e960*/  MOV R81, 0xffffffff ;  /* 0xffffffff00517802 */ /* 0x000fc40000000f00 */
[----:B------:R-:W-:Y:S02]  /*e970*/  MOV R68, 0xe990 ;  /* 0x0000e99000447802 */ /* 0x000fe40000000f00 */
[----:B------:R-:W-:Y:S05]  /*e980*/  CALL.REL.NOINC `($__internal_78_$__cuda_sm70_shflsync_down) ;  /* 0x00000d9000007944 */ /* 0x000fea0003c00000 */
[----:B0-----:R-:W-:Y:S01]  /*e990*/  HFMA2.MMA R75, -RZ, RZ, 0, 5.9604644775390625e-08 ;  /* 0x00000001ff4b7435 */ /* 0x001fe200000001ff */
[----:B-1----:R-:W-:Y:S02]  /*e9a0*/  MOV R72, R244 ;  /* 0x000000f400487202 */ /* 0x002fe40000000f00 */
[----:B------:R-:W-:Y:S02]  /*e9b0*/  MOV R74, R73 ;  /* 0x00000049004a7202 */ /* 0x000fe40000000f00 */
[----:B------:R-:W-:Y:S02]  /*e9c0*/  MOV R244, 0x1f ;  /* 0x0000001f00f47802 */ /* 0x000fe40000000f00 */
[----:B------:R-:W-:Y:S02]  /*e9d0*/  MOV R81, 0xffffffff ;  /* 0xffffffff00517802 */ /* 0x000fe40000000f00 */
[----:B------:R-:W-:Y:S02]  /*e9e0*/  MOV R68, 0xea00 ;  /* 0x0000ea0000447802 */ /* 0x000fe40000000f00 */
[----:B------:R-:W-:Y:S05]  /*e9f0*/  CALL.REL.NOINC `($__internal_78_$__cuda_sm70_shflsync_down) ;  /* 0x00000d2000007944 */ /* 0x000fea0003c00000 */
[----:B-1----:R-:W-:Y:S01]  /*ea00*/  MOV R68, R244 ;  /* 0x000000f400447202 */ /* 0x002fe20000000f00 */
[----:B0-----:R-:W-:Y:S05]  /*ea10*/  BRA `(.L_x_3327) ;  /* 0xffff8f8000007947 */ /* 0x001fea000383ffff */
.L_x_3232:
[----:B------:R-:W-:Y:S01]  /*ea20*/  HFMA2.MMA R75, -RZ, RZ, 0, 1.1920928955078125e-07 ;  /* 0x00000002ff4b7435 */ /* 0x000fe200000001ff */
[----:B------:R-:W-:-:S02]  /*ea30*/  MOV R74, R77 ;  /* 0x0000004d004a7202 */ /* 0x000fc40000000f00 */
[----:B------:R-:W-:Y:S02]  /*ea40*/  MOV R244, 0x1f ;  /* 0x0000001f00f47802 */ /* 0x000fe40000000f00 */
[----:B------:R-:W-:Y:S02]  /*ea50*/  MOV R81, 0xffffffff ;  /* 0xffffffff00517802 */ /* 0x000fe40000000f00 */
[----:B0-----:R-:W-:Y:S02]  /*ea60*/  MOV R68, 0xea80 ;  /* 0x0000ea8000447802 */ /* 0x001fe40000000f00 */
[----:B-1234-:R-:W-:Y:S05]  /*ea70*/  CALL.REL.NOINC `($__internal_78_$__cuda_sm70_shflsync_down) ;  /* 0x00000ca000007944 */ /* 0x01efea0003c00000 */
[----:B0-----:R-:W-:Y:S01]  /*ea80*/  HFMA2.MMA R75, -RZ, RZ, 0, 1.1920928955078125e-07 ;  /* 0x00000002ff4b7435 */ /* 0x001fe200000001ff */
[----:B-1----:R-:W-:Y:S02]  /*ea90*/  MOV R70, R244 ;  /* 0x000000f400467202 */ /* 0x002fe40000000f00 */
[----:B------:R-:W-:Y:S02]  /*eaa0*/  MOV R74, R78 ;  /* 0x0000004e004a7202 */ /* 0x000fe40000000f00 */
[----:B------:R-:W-:Y:S02]  /*eab0*/  MOV R244, 0x1f ;  /* 0x0000001f00f47802 */ /* 0x000fe40000000f00 */
[----:B------:R-:W-:-:S02]  /*eac0*/  MOV R81, 0xffffffff ;  /* 0xffffffff00517802 */ /* 0x000fc40000000f00 */
[----:B------:R-:W-:Y:S02]  /*ead0*/  MOV R68, 0xeaf0 ;  /* 0x0000eaf000447802 */ /* 0x000fe40000000f00 */
[----:B------:R-:W-:Y:S05]  /*eae0*/  CALL.REL.NOINC `($__internal_78_$__cuda_sm70_shflsync_down) ;  /* 0x00000c3000007944 */ /* 0x000fea0003c00000 */
[----:B0-----:R-:W-:Y:S01]  /*eaf0*/  HFMA2.MMA R75, -RZ, RZ, 0, 1.1920928955078125e-07 ;  /* 0x00000002ff4b7435 */ /* 0x001fe200000001ff */
[----:B-1----:R-:W-:Y:S02]  /*eb00*/  MOV R71, R244 ;  /* 0x000000f400477202 */ /* 0x002fe40000000f00 */
[----:B------:R-:W-:Y:S02]  /*eb10*/  MOV R74, R76 ;  /* 0x0000004c004a7202 */ /* 0x000fe40000000f00 */
[----:B------:R-:W-:Y:S02]  /*eb20*/  MOV R244, 0x1f ;  /* 0x0000001f00f47802 */ /* 0x000fe40000000f00 */
[----:B------:R-:W-:Y:S02]  /*eb30*/  MOV R81, 0xffffffff ;  /* 0xffffffff00517802 */ /* 0x000fe40000000f00 */
[----:B------:R-:W-:Y:S02]  /*eb40*/  MOV R68, 0xeb60 ;  /* 0x0000eb6000447802 */ /* 0x000fe40000000f00 */
[----:B------:R-:W-:Y:S05]  /*eb50*/  CALL.REL.NOINC `($__internal_78_$__cuda_sm70_shflsync_down) ;  /* 0x00000bc000007944 */ /* 0x000fea0003c00000 */
[----:B0-----:R-:W-:Y:S01]  /*eb60*/  HFMA2.MMA R75, -RZ, RZ, 0, 1.1920928955078125e-07 ;  /* 0x00000002ff4b7435 */ /* 0x001fe200000001ff */
[----:B-1----:R-:W-:-:S02]  /*eb70*/  MOV R72, R244 ;  /* 0x000000f400487202 */ /* 0x002fc40000000f00 */
[----:B------:R-:W-:Y:S02]  /*eb80*/  MOV R74, R73 ;  /* 0x00000049004a7202 */ /* 0x000fe40000000f00 */
[----:B------:R-:W-:Y:S02]  /*eb90*/  MOV R244, 0x1f ;  /* 0x0000001f00f47802 */ /* 0x000fe40000000f00 */
[----:B------:R-:W-:Y:S02]  /*eba0*/  MOV R81, 0xffffffff ;  /* 0xffffffff00517802 */ /* 0x000fe40000000f00 */
[----:B------:R-:W-:Y:S02]  /*ebb0*/  MOV R68, 0xebd0 ;  /* 0x0000ebd000447802 */ /* 0x000fe40000000f00 */
[----:B------:R-:W-:Y:S05]  /*ebc0*/  CALL.REL.NOINC `($__internal_78_$__cuda_sm70_shflsync_down) ;  /* 0x00000b5000007944 */ /* 0x000fea0003c00000 */
[----:B-1----:R-:W-:Y:S01]  /*ebd0*/  MOV R68, R244 ;  /* 0x000000f400447202 */ /* 0x002fe20000000f00 */
[----:B0-----:R-:W-:Y:S05]  /*ebe0*/  BRA `(.L_x_3328) ;  /* 0xffff8f0000007947 */ /* 0x001fea000383ffff */
.L_x_3235:
[----:B------:R-:W-:Y:S01]  /*ebf0*/  HFMA2.MMA R75, -RZ, RZ, 0, 2.384185791015625e-07 ;  /* 0x00000004ff4b7435 */ /* 0x000fe200000001ff */
[----:B------:R-:W-:Y:S02]  /*ec00*/  MOV R74, R77 ;  /* 0x0000004d004a7202 */ /* 0x000fe40000000f00 */
[----:B------:R-:W-:-:S02]  /*ec10*/  MOV R244, 0x1f ;  /* 0x0000001f00f47802 */ /* 0x000fc40000000f00 */
[----:B------:R-:W-:Y:S02]  /*ec20*/  MOV R81, 0xffffffff ;  /* 0xffffffff00517802 */ /* 0x000fe40000000f00 */
[----:B0-----:R-:W-:Y:S02]  /*ec30*/  MOV R68, 0xec50 ;  /* 0x0000ec5000447802 */ /* 0x001fe40000000f00 */
[----:B-1234-:R-:W-:Y:S05]  /*ec40*/  CALL.REL.NOINC `($__internal_78_$__cuda_sm70_shflsync_down) ;  /* 0x00000ad000007944 */ /* 0x01efea0003c00000 */
[----:B-1----:R-:W-:Y:S01]  /*ec50*/  MOV R70, R244 ;  /* 0x000000f400467202 */ /* 0x002fe20000000f00 */
[----:B0-----:R-:W-:Y:S05]  /*ec60*/  BRA `(.L_x_3329) ;  /* 0xffff8fa000007947 */ /* 0x001fea000383ffff */
.L_x_3236:
[----:B------:R-:W-:Y:S01]  /*ec70*/  HFMA2.MMA R75, -RZ, RZ, 0, 2.384185791015625e-07 ;  /* 0x00000004ff4b7435 */ /* 0x000fe200000001ff */
[----:B------:R-:W-:Y:S02]  /*ec80*/  MOV R74, R78 ;  /* 0x0000004e004a7202 */ /* 0x000fe40000000f00 */
[----:B------:R-:W-:Y:S02]  /*ec90*/  MOV R244, 0x1f ;  /* 0x0000001f00f47802 */ /* 0x000fe40000000f00 */
[----:B------:R-:W-:Y:S02]  /*eca0*/  MOV R81, 0xffffffff ;  /* 0xffffffff00517802 */ /* 0x000fe40000000f00 */
[----:B0-----:R-:W-:-:S02]  /*ecb0*/  MOV R68, 0xecd0 ;  /* 0x0000ecd000447802 */ /* 0x001fc40000000f00 */
[----:B-1234-:R-:W-:Y:S05]  /*ecc0*/  CALL.REL.NOINC `($__internal_78_$__cuda_sm70_shflsync_down) ;  /* 0x00000a5000007944 */ /* 0x01efea0003c00000 */
[----:B0-----:R-:W-:Y:S01]  /*ecd0*/  HFMA2.MMA R75, -RZ, RZ, 0, 2.384185791015625e-07 ;  /* 0x00000004ff4b7435 */ /* 0x001fe200000001ff */
[----:B-1----:R-:W-:-:S02]  /*ece0*/  MOV R71, R244 ;  /* 0x000000f400477202 */ /* 0x002fc40000000f00 */
[----:B------:R-:W-:Y:S02]  /*ecf0*/  MOV R74, R76 ;  /* 0x0000004c004a7202 */ /* 0x000fe40000000f00 */
[----:B------:R-:W-:Y:S02]  /*ed00*/  MOV R244, 0x1f ;  /* 0x0000001f00f47802 */ /* 0x000fe40000000f00 */
[----:B------:R-:W-:Y:S02]  /*ed10*/  MOV R81, 0xffffffff ;  /* 0xffffffff00517802 */ /* 0x000fe40000000f00 */
[----:B------:R-:W-:Y:S02]  /*ed20*/  MOV R68, 0xed40 ;  /* 0x0000ed4000447802 */ /* 0x000fe40000000f00 */
[----:B------:R-:W-:Y:S05]  /*ed30*/  CALL.REL.NOINC `($__internal_78_$__cuda_sm70_shflsync_down) ;  /* 0x000009e000007944 */ /* 0x000fea0003c00000 */
[----:B0-----:R-:W-:Y:S01]  /*ed40*/  HFMA2.MMA R75, -RZ, RZ, 0, 2.384185791015625e-07 ;  /* 0x00000004ff4b7435 */ /* 0x001fe200000001ff */
[----:B-1----:R-:W-:Y:S02]  /*ed50*/  MOV R72, R244 ;  /* 0x000000f400487202 */ /* 0x002fe40000000f00 */
[----:B------:R-:W-:Y:S02]  /*ed60*/  MOV R74, R73 ;  /* 0x00000049004a7202 */ /* 0x000fe40000000f00 */
[----:B------:R-:W-:-:S02]  /*ed70*/  MOV R244, 0x1f ;  /* 0x0000001f00f47802 */ /* 0x000fc40000000f00 */
[----:B------:R-:W-:Y:S02]  /*ed80*/  MOV R81, 0xffffffff ;  /* 0xffffffff00517802 */ /* 0x000fe40000000f00 */
[----:B------:R-:W-:Y:S02]  /*ed90*/  MOV R68, 0xedb0 ;  /* 0x0000edb000447802 */ /* 0x000fe40000000f00 */
[----:B------:R-:W-:Y:S05]  /*eda0*/  CALL.REL.NOINC `($__internal_78_$__cuda_sm70_shflsync_down) ;  /* 0x0000097000007944 */ /* 0x000fea0003c00000 */
[----:B-1----:R-:W-:Y:S01]  /*edb0*/  MOV R68, R244 ;  /* 0x000000f400447202 */ /* 0x002fe20000000f00 */
[----:B0-----:R-:W-:Y:S05]  /*edc0*/  BRA `(.L_x_3330) ;  /* 0xffff8e8000007947 */ /* 0x001fea000383ffff */
.L_x_3239:
[----:B------:R-:W-:Y:S01]  /*edd0*/  HFMA2.MMA R75, -RZ, RZ, 0, 4.76837158203125e-07 ;  /* 0x00000008ff4b7435 */ /* 0x000fe200000001ff */
[----:B------:R-:W-:Y:S02]  /*ede0*/  MOV R74, R77 ;  /* 0x0000004d004a7202 */ /* 0x000fe40000000f00 */
[----:B------:R-:W-:Y:S02]  /*edf0*/  MOV R244, 0x1f ;  /* 0x0000001f00f47802 */ /* 0x000fe40000000f00 */
[----:B------:R-:W-:Y:S02]  /*ee00*/  MOV R81, 0xffffffff ;  /* 0xffffffff00517802 */ /* 0x000fe40000000f00 */
[----:B0-----:R-:W-:-:S02]  /*ee10*/  MOV R68, 0xee30 ;  /* 0x0000ee3000447802 */ /* 0x001fc40000000f00 */
[----:B-1234-:R-:W-:Y:S05]  /*ee20*/  CALL.REL.NOINC `($__internal_78_$__cuda_sm70_shflsync_down) ;  /* 0x000008f000007944 */ /* 0x01efea0003c00000 */
[----:B0-----:R-:W-:Y:S01]  /*ee30*/  HFMA2.MMA R75, -RZ, RZ, 0, 4.76837158203125e-07 ;  /* 0x00000008ff4b7435 */ /* 0x001fe200000001ff */
[----:B-1----:R-:W-:-:S02]  /*ee40*/  MOV R70, R244 ;  /* 0x000000f400467202 */ /* 0x002fc40000000f00 */
[----:B------:R-:W-:Y:S02]  /*ee50*/  MOV R74, R78 ;  /* 0x0000004e004a7202 */ /* 0x000fe40000000f00 */
[----:B------:R-:W-:Y:S02]  /*ee60*/  MOV R244, 0x1f ;  /* 0x0000001f00f47802 */ /* 0x000fe40000000f00 */
[----:B------:R-:W-:Y:S02]  /*ee70*/  MOV R81, 0xffffffff ;  /* 0xffffffff00517802 */ /* 0x000fe40000000f00 */
[----:B------:R-:W-:Y:S02]  /*ee80*/  MOV R68, 0xeea0 ;  /* 0x0000eea000447802 */ /* 0x000fe40000000f00 */
[----:B------:R-:W-:Y:S05]  /*ee90*/  CALL.REL.NOINC `($__internal_78_$__cuda_sm70_shflsync_down) ;  /* 0x0000088000007944 */ /* 0x000fea0003c00000 */
[----:B0-----:R-:W-:Y:S01]  /*eea0*/  HFMA2.MMA R75, -RZ, RZ, 0, 4.76837158203125e-07 ;  /* 0x00000008ff4b7435 */ /* 0x001fe200000001ff */
[----:B-1----:R-:W-:Y:S02]  /*eeb0*/  MOV R71, R244 ;  /* 0x000000f400477202 */ /* 0x002fe40000000f00 */
[----:B------:R-:W-:Y:S02]  /*eec0*/  MOV R74, R76 ;  /* 0x0000004c004a7202 */ /* 0x000fe40000000f00 */
[----:B------:R-:W-:-:S02]  /*eed0*/  MOV R244, 0x1f ;  /* 0x0000001f00f47802 */ /* 0x000fc40000000f00 */
[----:B------:R-:W-:Y:S02]  /*eee0*/  MOV R81, 0xffffffff ;  /* 0xffffffff00517802 */ /* 0x000fe40000000f00 */
[----:B------:R-:W-:Y:S02]  /*eef0*/  MOV R68, 0xef10 ;  /* 0x0000ef1000447802 */ /* 0x000fe40000000f00 */
[----:B------:R-:W-:Y:S05]  /*ef00*/  CALL.REL.NOINC `($__internal_78_$__cuda_sm70_shflsync_down) ;  /* 0x0000081000007944 */ /* 0x000fea0003c00000 */
[----:B0-----:R-:W-:Y:S01]  /*ef10*/  HFMA2.MMA R75, -RZ, RZ, 0, 4.76837158203125e-07 ;  /* 0x00000008ff4b7435 */ /* 0x001fe200000001ff */
[----:B-1----:R-:W-:Y:S02]  /*ef20*/  MOV R72, R244 ;  /* 0x000000f400487202 */ /* 0x002fe40000000f00 */
[----:B------:R-:W-:Y:S02]  /*ef30*/  MOV R74, R73 ;  /* 0x00000049004a7202 */ /* 0x000fe40000000f00 */
[----:B------:R-:W-:Y:S02]  /*ef40*/  MOV R244, 0x1f ;  /* 0x0000001f00f47802 */ /* 0x000fe40000000f00 */
[----:B------:R-:W-:Y:S02]  /*ef50*/  MOV R81, 0xffffffff ;  /* 0xffffffff00517802 */ /* 0x000fe40000000f00 */
[----:B------:R-:W-:-:S02]  /*ef60*/  MOV R68, 0xef80 ;  /* 0x0000ef8000447802 */ /* 0x000fc40000000f00 */
[----:B------:R-:W-:Y:S05]  /*ef70*/  CALL.REL.NOINC `($__internal_78_$__cuda_sm70_shflsync_down) ;  /* 0x000007a000007944 */ /* 0x000fea0003c00000 */
[----:B-1----:R-:W-:Y:S01]  /*ef80*/  MOV R68, R244 ;  /* 0x000000f400447202 */ /* 0x002fe20000000f00 */
[----:B0-----:R-:W-:Y:S05]  /*ef90*/  BRA `(.L_x_3331) ;  /* 0xffff8e0000007947 */ /* 0x001fea000383ffff */
.L_x_3242:
[----:B------:R-:W-:Y:S01]  /*efa0*/  HFMA2.MMA R75, -RZ, RZ, 0, 9.5367431640625e-07 ;  /* 0x00000010ff4b7435 */ /* 0x000fe200000001ff */
[----:B------:R-:W-:-:S02]  /*efb0*/  MOV R74, R77 ;  /* 0x0000004d004a7202 */ /* 0x000fc40000000f00 */
[----:B------:R-:W-:Y:S02]  /*efc0*/  MOV R244, 0x1f ;  /* 0x0000001f00f47802 */ /* 0x000fe40000000f00 */
[----:B------:R-:W-:Y:S02]  /*efd0*/  MOV R81, 0xffffffff ;  /* 0xffffffff00517802 */ /* 0x000fe40000000f00 */
[----:B0-----:R-:W-:Y:S02]  /*efe0*/  MOV R68, 0xf000 ;  /* 0x0000f00000447802 */ /* 0x001fe40000000f00 */
[----:B-1234-:R-:W-:Y:S05]  /*eff0*/  CALL.REL.NOINC `($__internal_78_$__cuda_sm70_shflsync_down) ;  /* 0x0000072000007944 */ /* 0x01efea0003c00000 */
[----:B-1----:R-:W-:Y:S01]  /*f000*/  MOV R70, R244 ;  /* 0x000000f400467202 */ /* 0x002fe20000000f00 */
[----:B0-----:R-:W-:Y:S05]  /*f010*/  BRA `(.L_x_3332) ;  /* 0xffff8ea000007947 */ /* 0x001fea000383ffff */
.L_x_3243:
[----:B------:R-:W-:Y:S01]  /*f020*/  HFMA2.MMA R75, -RZ, RZ, 0, 9.5367431640625e-07 ;  /* 0x00000010ff4b7435 */ /* 0x000fe200000001ff */
[----:B------:R-:W-:Y:S02]  /*f030*/  MOV R74, R78 ;  /* 0x0000004e004a7202 */ /* 0x000fe40000000f00 */
[----:B------:R-:W-:Y:S02]  /*f040*/  MOV R244, 0x1f ;  /* 0x0000001f00f47802 */ /* 0x000fe40000000f00 */
[----:B------:R-:W-:-:S02]  /*f050*/  MOV R81, 0xffffffff ;  /* 0xffffffff00517802 */ /* 0x000fc40000000f00 */
[----:B0-----:R-:W-:Y:S02]  /*f060*/  MOV R68, 0xf080 ;  /* 0x0000f08000447802 */ /* 0x001fe40000000f00 */
[----:B-1234-:R-:W-:Y:S05]  /*f070*/  CALL.REL.NOINC `($__internal_78_$__cuda_sm70_shflsync_down) ;  /* 0x000006a000007944 */ /* 0x01efea0003c00000 */
[----:B0-----:R-:W-:Y:S01]  /*f080*/  HFMA2.MMA R75, -RZ, RZ, 0, 9.5367431640625e-07 ;  /* 0x00000010ff4b7435 */ /* 0x001fe200000001ff */
[----:B-1----:R-:W-:Y:S02]  /*f090*/  MOV R71, R244 ;  /* 0x000000f400477202 */ /* 0x002fe40000000f00 */
[----:B------:R-:W-:Y:S02]  /*f0a0*/  MOV R74, R76 ;  /* 0x0000004c004a7202 */ /* 0x000fe40000000f00 */
[----:B------:R-:W-:Y:S02]  /*f0b0*/  MOV R244, 0x1f ;  /* 0x0000001f00f47802 */ /* 0x000fe40000000f00 */
[----:B------:R-:W-:Y:S02]  /*f0c0*/  MOV R81, 0xffffffff ;  /* 0xffffffff00517802 */ /* 0x000fe40000000f00 */
[----:B------:R-:W-:Y:S02]  /*f0d0*/  MOV R68, 0xf0f0 ;  /* 0x0000f0f000447802 */ /* 0x000fe40000000f00 */
[----:B------:R-:W-:Y:S05]  /*f0e0*/  CALL.REL.NOINC `($__internal_78_$__cuda_sm70_shflsync_down) ;  /* 0x0000063000007944 */ /* 0x000fea0003c00000 */
[----:B0-----:R-:W-:Y:S01]  /*f0f0*/  HFMA2.MMA R75, -RZ, RZ, 0, 9.5367431640625e-07 ;  /* 0x00000010ff4b7435 */ /* 0x001fe200000001ff */
        /* <DEDUP_REMOVED lines=8> */
.L_x_3246:
[----:B---3--:R-:W-:Y:S01]  /*f180*/  HFMA2.MMA R71, -RZ, RZ, 0, 0 ;  /* 0x00000000ff477435 */ /* 0x008fe200000001ff */
[----:B----4-:R-:W-:Y:S02]  /*f190*/  MOV R72, R77 ;  /* 0x0000004d00487202 */ /* 0x010fe40000000f00 */
[----:B------:R-:W-:-:S02]  /*f1a0*/  MOV R69, 0x1f ;  /* 0x0000001f00457802 */ /* 0x000fc40000000f00 */
[----:B0-----:R-:W-:Y:S02]  /*f1b0*/  MOV R68, 0xffffffff ;  /* 0xffffffff00447802 */ /* 0x001fe40000000f00 */
[----:B-1----:R-:W-:Y:S02]  /*f1c0*/  MOV R70, 0xf1e0 ;  /* 0x0000f1e000467802 */ /* 0x002fe40000000f00 */
[----:B--2---:R-:W-:Y:S05]  /*f1d0*/  CALL.REL.NOINC `($__internal_79_$__cuda_sm70_shflsync_idx_p) ;  /* 0x0000058000007944 */ /* 0x004fea0003c00000 */
[----:B0-----:R-:W-:Y:S01]  /*f1e0*/  HFMA2.MMA R71, -RZ, RZ, 0, 0 ;  /* 0x00000000ff477435 */ /* 0x001fe200000001ff */
[----:B-1----:R-:W-:Y:S02]  /*f1f0*/  MOV R237, R69 ;  /* 0x0000004500ed7202 */ /* 0x002fe40000000f00 */
[----:B------:R-:W-:Y:S02]  /*f200*/  MOV R72, R78 ;  /* 0x0000004e00487202 */ /* 0x000fe40000000f00 */
[----:B------:R-:W-:Y:S02]  /*f210*/  MOV R69, 0x1f ;  /* 0x0000001f00457802 */ /* 0x000fe40000000f00 */
[----:B------:R-:W-:Y:S02]  /*f220*/  MOV R68, 0xffffffff ;  /* 0xffffffff00447802 */ /* 0x000fe40000000f00 */
[----:B------:R-:W-:-:S02]  /*f230*/  MOV R70, 0xf250 ;  /* 0x0000f25000467802 */ /* 0x000fc40000000f00 */
        /* <DEDUP_REMOVED lines=15> */
[----:B------:R-:W-:Y:S01]  /*f330*/  HFMA2.MMA R75, -RZ, RZ, 0, 5.9604644775390625e-08 ;  /* 0x00000001ff4b7435 */ /* 0x000fe200000001ff */
[----:B-1----:R-:W-:Y:S02]  /*f340*/  MOV R233, R69 ;  /* 0x0000004500e97202 */ /* 0x002fe40000000f00 */
[----:B------:R-:W-:Y:S02]  /*f350*/  MOV R74, R77 ;  /* 0x0000004d004a7202 */ /* 0x000fe40000000f00 */
[----:B------:R-:W-:Y:S02]  /*f360*/  MOV R244, 0x1f ;  /* 0x0000001f00f47802 */ /* 0x000fe40000000f00 */
[----:B------:R-:W-:Y:S02]  /*f370*/  MOV R81, 0xffffffff ;  /* 0xffffffff00517802 */ /* 0x000fe40000000f00 */
[----:B0-----:R-:W-:-:S02]  /*f380*/  MOV R68, 0xf3a0 ;  /* 0x0000f3a000447802 */ /* 0x001fc40000000f00 */
[----:B------:R-:W-:Y:S05]  /*f390*/  CALL.REL.NOINC `($__internal_78_$__cuda_sm70_shflsync_down) ;  /* 0x0000038000007944 */ /* 0x000fea0003c00000 */
[----:B0-----:R-:W-:Y:S01]  /*f3a0*/  HFMA2.MMA R75, -RZ, RZ, 0, 5.9604644775390625e-08 ;  /* 0x00000001ff4b7435 */ /* 0x001fe200000001ff */
[----:B-1----:R-:W-:-:S02]  /*f3b0*/  MOV R241, R244 ;  /* 0x000000f400f17202 */ /* 0x002fc40000000f00 */
[----:B------:R-:W-:Y:S02]  /*f3c0*/  MOV R74, R78 ;  /* 0x0000004e004a7202 */ /* 0x000fe40000000f00 */
[----:B------:R-:W-:Y:S02]  /*f3d0*/  MOV R244, 0x1f ;  /* 0x0000001f00f47802 */ /* 0x000fe40000000f00 */
[----:B------:R-:W-:Y:S02]  /*f3e0*/  MOV R81, 0xffffffff ;  /* 0xffffffff00517802 */ /* 0x000fe40000000f00 */
[----:B------:R-:W-:Y:S02]  /*f3f0*/  MOV R68, 0xf410 ;  /* 0x0000f41000447802 */ /* 0x000fe40000000f00 */
[----:B------:R-:W-:Y:S05]  /*f400*/  CALL.REL.NOINC `($__internal_78_$__cuda_sm70_shflsync_down) ;  /* 0x0000031000007944 */ /* 0x000fea0003c00000 */
[----:B0-----:R-:W-:Y:S01]  /*f410*/  HFMA2.MMA R75, -RZ, RZ, 0, 5.9604644775390625e-08 ;  /* 0x00000001ff4b7435 */ /* 0x001fe200000001ff */
[----:B-1----:R-:W-:Y:S02]  /*f420*/  MOV R243, R244 ;  /* 0x000000f400f37202 */ /* 0x002fe40000000f00 */
[----:B------:R-:W-:Y:S02]  /*f430*/  MOV R74, R76 ;  /* 0x0000004c004a7202 */ /* 0x000fe40000000f00 */
[----:B------:R-:W-:-:S02]  /*f440*/  MOV R244, 0x1f ;  /* 0x0000001f00f47802 */ /* 0x000fc40000000f00 */
[----:B------:R-:W-:Y:S02]  /*f450*/  MOV R81, 0xffffffff ;  /* 0xffffffff00517802 */ /* 0x000fe40000000f00 */
[----:B------:R-:W-:Y:S02]  /*f460*/  MOV R68, 0xf480 ;  /* 0x0000f48000447802 */ /* 0x000fe40000000f00 */
[----:B------:R-:W-:Y:S05]  /*f470*/  CALL.REL.NOINC `($__internal_78_$__cuda_sm70_shflsync_down) ;  /* 0x000002a000007944 */ /* 0x000fea0003c00000 */
[----:B0-----:R-:W-:Y:S01]  /*f480*/  HFMA2.MMA R75, -RZ, RZ, 0, 5.9604644775390625e-08 ;  /* 0x00000001ff4b7435 */ /* 0x001fe200000001ff */
[----:B-1----:R-:W-:Y:S02]  /*f490*/  MOV R239, R244 ;  /* 0x000000f400ef7202 */ /* 0x002fe40000000f00 */
[----:B------:R-:W-:Y:S02]  /*f4a0*/  MOV R74, R73 ;  /* 0x00000049004a7202 */ /* 0x000fe40000000f00 */
[----:B------:R-:W-:Y:S02]  /*f4b0*/  MOV R244, 0x1f ;  /* 0x0000001f00f47802 */ /* 0x000fe40000000f00 */
[----:B------:R-:W-:Y:S02]  /*f4c0*/  MOV R81, 0xffffffff ;  /* 0xffffffff00517802 */ /* 0x000fe40000000f00 */
[----:B------:R-:W-:-:S02]  /*f4d0*/  MOV R68, 0xf4f0 ;  /* 0x0000f4f000447802 */ /* 0x000fc40000000f00 */
[----:B------:R-:W-:Y:S05]  /*f4e0*/  CALL.REL.NOINC `($__internal_78_$__cuda_sm70_shflsync_down) ;  /* 0x0000023000007944 */ /* 0x000fea0003c00000 */
[-C--:B------:R-:W-:Y:S01]  /*f4f0*/  FMUL.FTZ R238, R59, R79.reuse ;  /* 0x0000004f3bee7220 */ /* 0x080fe20000410000 */
[----:B------:R-:W-:Y:S01]  /*f500*/  HFMA2.MMA R71, -RZ, RZ, 0, 0 ;  /* 0x00000000ff477435 */ /* 0x000fe200000001ff */
        /* <DEDUP_REMOVED lines=10> */
[----:B01----:R-:W-:Y:S05]  /*f5b0*/  CALL.REL.NOINC `($__internal_79_$__cuda_sm70_shflsync_idx_p) ;  /* 0x000001a000007944 */ /* 0x003fea0003c00000 */
        /* <DEDUP_REMOVED lines=21> */
[----:B01----:R-:W-:Y:S05]  /*f710*/  BRA `(.L_x_3334) ;  /* 0xffff8a0000007947 */ /* 0x003fea000383ffff */
        .weak           $__internal_78_$__cuda_sm70_shflsync_down
        .type           $__internal_78_$__cuda_sm70_shflsync_down,@function
        .size           $__internal_78_$__cuda_sm70_shflsync_down,($__internal_79_$__cuda_sm70_shflsync_idx_p - $__internal_78_$__cuda_sm70_shflsync_down)
$__internal_78_$__cuda_sm70_shflsync_down:
[----:B------:R-:W-:Y:S01]  /*f720*/  HFMA2.MMA R69, -RZ, RZ, 0, 0 ;  /* 0x00000000ff457435 */ /* 0x000fe200000001ff */
[----:B------:R-:W-:Y:S04]  /*f730*/  WARPSYNC R81 ;  /* 0x0000005100007348 */ /* 0x000fe80003800000 */
[----:B------:R0:W1:Y:S01]  /*f740*/  SHFL.DOWN PT, R244, R74, R75, R244 ;  /* 0x0800004b4af47389 */ /* 0x00006200000e00f4 */
[----:B------:R-:W-:Y:S05]  /*f750*/  RET.REL.NODEC R68 `(_Z25selective_scan_bwd_kernelI32Selective_Scan_bwd_kernel_traitsILi128ELi16ELb1ELb1ELb0ELb1ELb0EN3c104HalfENS1_7complexIfEEEEv12SSMParamsBwd) ;  /* 0xffff08a044007950 */ /* 0x000fea0003c3ffff */
        .weak           $__internal_79_$__cuda_sm70_shflsync_idx_p
        .type           $__internal_79_$__cuda_sm70_shflsync_idx_p,@function
        .size           $__internal_79_$__cuda_sm70_shflsync_idx_p,($__internal_80_$__cuda_sm70_shflsync_up - $__internal_79_$__cuda_sm70_shflsync_idx_p)
$__internal_79_$__cuda_sm70_shflsync_idx_p:
[----:B------:R-:W-:Y:S01]  /*f760*/  HFMA2.MMA R75, -RZ, RZ, 0, 0 ;  /* 0x00000000ff4b7435 */ /* 0x000fe200000001ff */
[----:B------:R-:W-:Y:S01]  /*f770*/  MOV R74, R70 ;  /* 0x00000046004a7202 */ /* 0x000fe20000000f00 */
[----:B------:R-:W-:Y:S04]  /*f780*/  WARPSYNC R68 ;  /* 0x0000004400007348 */ /* 0x000fe80003800000 */
[----:B------:R0:W1:Y:S01]  /*f790*/  SHFL.IDX PT, R69, R72, R71, R69 ;  /* 0x0000004748457389 */ /* 0x00006200000e0045 */
[----:B------:R-:W-:Y:S05]  /*f7a0*/  RET.REL.NODEC R74 `(_Z25selective_scan_bwd_kernelI32Selective_Scan_bwd_kernel_traitsILi128ELi16ELb1ELb1ELb0ELb1ELb0EN3c104HalfENS1_7complexIfEEEEv12SSMParamsBwd) ;  /* 0xffff08504a007950 */ /* 0x000fea0003c3ffff */
        .weak           $__internal_80_$__cuda_sm70_shflsync_up
        .type           $__internal_80_$__cuda_sm70_shflsync_up,@function
        .size           $__internal_80_$__cuda_sm70_shflsync_up,(.L_x_14512 - $__internal_80_$__cuda_sm70_shflsync_up)
$__internal_80_$__cuda_sm70_shflsync_up:
[----:B------:R-:W-:Y:S01]  /*f7b0*/  MOV R69, 0x0 ;  /* 0x0000000000457802 */ /* 0x000fe20000000f00 */
[----:B------:R-:W-:Y:S04]  /*f7c0*/  WARPSYNC R71 ;  /* 0x0000004700007348 */ /* 0x000fe80003800000 */
[----:B------:R0:W1:Y:S01]  /*f7d0*/  SHFL.UP PT, R71, R75, R74, R72 ;  /* 0x0400004a4b477389 */ /* 0x00006200000e0048 */
[----:B------:R-:W-:Y:S05]  /*f7e0*/  RET.REL.NODEC R68 `(_Z25selective_scan_bwd_kernelI32Selective_Scan_bwd_kernel_traitsILi128ELi16ELb1ELb1ELb0ELb1ELb0EN3c104HalfENS1_7complexIfEEEEv12SSMParamsBwd) ;  /* 0xffff081044007950 */ /* 0x000fea0003c3ffff */
.L_x_3335:
        /* <DEDUP_REMOVED lines=9> */
.L_x_14512:


//--------------------- .text._Z25selective_scan_bwd_kernelI32Selective_Scan_bwd_kernel_traitsILi128ELi16ELb1ELb1ELb0ELb1ELb1EN3c104HalfENS1_7complexIfEEEEv12SSMParamsBwd --------------------------
	.section	.text._Z25selective_scan_bwd_kernelI32Selective_Scan_bwd_kernel_traitsILi128ELi16ELb1ELb1ELb0ELb1ELb1EN3c104HalfENS1_7complexIfEEEEv12SSMParamsBwd,"ax",@progbits
	.sectioninfo	@"SHI_REGISTERS=247"
	.align	128
        .global         _Z25selective_scan_bwd_kernelI32Selective_Scan_bwd_kernel_traitsILi128ELi16ELb1ELb1ELb0ELb1ELb1EN3c104HalfENS1_7complexIfEEEEv12SSMParamsBwd
        .type           _Z25selective_scan_bwd_kernelI32Selective_Scan_bwd_kernel_traitsILi128ELi16ELb1ELb1ELb0ELb1ELb1EN3c104HalfENS1_7complexIfEEEEv12SSMParamsBwd,@function
        .size           _Z25selective_scan_bwd_kernelI32Selective_Scan_bwd_kernel_traitsILi128ELi16ELb1ELb1ELb0ELb1ELb1EN3c104HalfENS1_7complexIfEEEEv12SSMParamsBwd,(.L_x_14515 - _Z25selective_scan_bwd_kernelI32Selective_Scan_bwd_kernel_traitsILi128ELi16ELb1ELb1ELb0ELb1ELb1EN3c104HalfENS1_7complexIfEEEEv12SSMParamsBwd)
        .other          _Z25selective_scan_bwd_kernelI32Selective_Scan_bwd_kernel_traitsILi128ELi16ELb1ELb1ELb0ELb1ELb1EN3c104HalfENS1_7complexIfEEEEv12SSMParamsBwd,@"STO_CUDA_ENTRY STV_DEFAULT"
_Z25selective_scan_bwd_kernelI32Selective_Scan_bwd_kernel_traitsILi128ELi16ELb1ELb1ELb0ELb1ELb1EN3c104HalfENS1_7complexIfEEEEv12SSMParamsBwd:
.text._Z25selective_scan_bwd_kernelI32Selective_Scan_bwd_kernel_traitsILi128ELi16ELb1ELb1ELb0ELb1ELb1EN3c104HalfENS1_7complexIfEEEEv12SSMParamsBwd:
        /* <DEDUP_REMOVED lines=15> */
[----:B------:R-:W-:Y:S02]  /*00f0*/  UMOV UR30, URZ ;  /* 0x0000003f001e7c82 */ /* 0x000fe40008000000 */
        /* <DEDUP_REMOVED lines=14> */
[----:B------:R-:W-:Y:S02]  /*01e0*/  ULDC.64 UR34, c[0x0][0x348] ;  /* 0x0000d20000227ab9 */ /* 0x000fe40000000a00 */
        /* <DEDUP_REMOVED lines=16> */
[----:B------:R-:W-:Y:S02]  /*02f0*/  UIMAD UR20, UR13, UR18, URZ ;  /* 0x000000120d1472a4 */ /* 0x000fe4000f8e023f */
[----:B------:R-:W-:Y:S02]  /*0300*/  UIMAD.WIDE.U32 UR16, UR12, UR18, URZ ;  /* 0x000000120c1072a5 */ /* 0x000fe4000f8e003f */
[----:B------:R-:W-:Y:S02]  /*0310*/  UIMAD UR20, UR12, UR19, UR20 ;  /* 0x000000130c1472a4 */ /* 0x000fe4000f8e0214 */
[----:B------:R-:W-:Y:S01]  /*0320*/  UIMAD.WIDE.U32 UR14, UR12, UR6, URZ ;  /* 0x000000060c0e72a5 */ /* 0x000fe2000f8e003f */
[----:B0-----:R-:W2:Y:S01]  /*0330*/  MUFU.RCP R0, R0 ;  /* 0x0000000000007308 */ /* 0x001ea20000001000 */
[----:B------:R-:W-:-:S02]  /*0340*/  ULDC.64 UR18, c[0x0][0x190] ;  /* 0x0000640000127ab9 */ /* 0x000fc40000000a00 */
[----:B------:R-:W-:Y:S02]  /*0350*/  @UP1 ULEA UR30, UP3, UR10, UR24, 0x2 ;  /* 0x000000180a1e1291 */ /* 0x000fe4000f86103f */
[----:B------:R-:W-:Y:S02]  /*0360*/  UIMAD.WIDE.U32 UR6, UR12, UR18, URZ ;  /* 0x000000120c0672a5 */ /* 0x000fe4000f8e003f */
[----:B------:R-:W-:Y:S02]  /*0370*/  UIMAD UR18, UR13, UR18, URZ ;  /* 0x000000120d1272a4 */ /* 0x000fe4000f8e023f */
[----:B------:R-:W-:Y:S02]  /*0380*/  @UP1 ULEA.HI.X UR31, UR10, UR25, UR11, 0x2, UP3 ;  /* 0x000000190a1f1291 */ /* 0x000fe400098f140b */
[----:B------:R-:W-:Y:S02]  /*0390*/  UIMAD UR18, UR12, UR19, UR18 ;  /* 0x000000130c1272a4 */ /* 0x000fe4000f8e0212 */
[----:B------:R-:W-:-:S02]  /*03a0*/  ULDC.64 UR24, c[0x0][0x1d8] ;  /* 0x0000760000187ab9 */ /* 0x000fc40000000a00 */
[----:B------:R-:W-:Y:S01]  /*03b0*/  UIMAD UR19, UR11, UR24, URZ ;  /* 0x000000180b1372a4 */ /* 0x000fe2000f8e023f */
[----:B--2---:R-:W-:Y:S01]  /*03c0*/  IADD3 R2, R0, 0xffffffe, RZ ;  /* 0x0ffffffe00027810 */ /* 0x004fe20007ffe0ff */
[----:B------:R-:W-:Y:S01]  /*03d0*/  UIADD3 UR9, UR9, UR4, URZ ;  /* 0x0000000409097290 */ /* 0x000fe2000fffe03f */
[----:B------:R-:W-:Y:S01]  /*03e0*/  IABS R0, UR10 ;  /* 0x0000000a00007c13 */ /* 0x000fe20008000000 */
[----:B------:R-:W-:Y:S02]  /*03f0*/  UISETP.NE.U32.AND UP2, UPT, URZ, UR34, UPT ;  /* 0x000000223f00728c */ /* 0x000fe4000bf45070 */
[----:B------:R-:W-:Y:S01]  /*0400*/  UMOV UR4, URZ ;  /* 0x0000003f00047c82 */ /* 0x000fe20008000000 */
[----:B------:R-:W0:Y:S01]  /*0410*/  F2I.FTZ.U32.TRUNC.NTZ R2, R2 ;  /* 0x0000000200027305 */ /* 0x000e22000021f000 */
[----:B------:R-:W1:Y:S01]  /*0420*/  R2UR UR21, R0 ;  /* 0x00000000001573c2 */ /* 0x000e6200000e0000 */
[----:B------:R-:W-:Y:S02]  /*0430*/  UIMAD UR19, UR10, UR25, UR19 ;  /* 0x000000190a1372a4 */ /* 0x000fe4000f8e0213 */
[----:B------:R-:W-:-:S02]  /*0440*/  UIMAD.WIDE.U32 UR8, UR10, UR24, UR8 ;  /* 0x000000180a0872a5 */ /* 0x000fc4000f8e0008 */
[----:B------:R-:W-:Y:S02]  /*0450*/  UIADD3 UR15, UR15, UR22, URZ ;  /* 0x000000160f0f7290 */ /* 0x000fe4000fffe03f */
[----:B------:R-:W-:Y:S02]  /*0460*/  ULDC.64 UR24, c[0x0][0x1e8] ;  /* 0x00007a0000187ab9 */ /* 0x000fe40000000a00 */
[----:B------:R-:W-:Y:S02]  /*0470*/  UIMAD UR22, UR11, UR24, URZ ;  /* 0x000000180b1672a4 */ /* 0x000fe4000f8e023f */
[----:B------:R-:W-:Y:S02]  /*0480*/  UISETP.NE.AND.EX UP2, UPT, URZ, UR35, UPT, UP2 ;  /* 0x000000233f00728c */ /* 0x000fe4000bf45320 */
[----:B------:R-:W-:Y:S01]  /*0490*/  UIMAD UR28, UR10, UR25, UR22 ;  /* 0x000000190a1c72a4 */ /* 0x000fe2000f8e0216 */
[----:B0-----:R-:W0:Y:S01]  /*04a0*/  R2UR UR5, R2 ;  /* 0x00000000020573c2 */ /* 0x001e2200000e0000 */
[----:B------:R-:W-:-:S02]  /*04b0*/  UMOV UR33, URZ ;  /* 0x0000003f00217c82 */ /* 0x000fc40008000000 */
[----:B------:R-:W-:Y:S02]  /*04c0*/  ULDC UR25, c[0x0][0x174] ;  /* 0x00005d0000197ab9 */ /* 0x000fe40000000800 */
[----:B------:R-:W-:-:S03]  /*04d0*/  ULDC.64 UR36, c[0x0][0x280] ;  /* 0x0000a00000247ab9 */ /* 0x000fc60000000a00 */
[----:B------:R-:W-:Y:S02]  /*04e0*/  @UP2 ULEA UR32, UP1, UR10, UR34, 0x2 ;  /* 0x000000220a202291 */ /* 0x000fe4000f82103f */
[----:B------:R-:W-:Y:S02]  /*04f0*/  UIMAD.WIDE.U32 UR14, UR10, UR24, UR14 ;  /* 0x000000180a0e72a5 */ /* 0x000fe4000f8e000e */
[----:B------:R-:W-:Y:S02]  /*0500*/  @UP2 ULEA.HI.X UR33, UR10, UR35, UR11, 0x2, UP1 ;  /* 0x000000230a212291 */ /* 0x000fe400088f140b */
[----:B------:R-:W-:Y:S02]  /*0510*/  UIADD3 UR7, UR7, UR18, URZ ;  /* 0x0000001207077290 */ /* 0x000fe4000fffe03f */
[----:B------:R-:W-:Y:S02]  /*0520*/  ULDC UR35, c[0x0][0x178] ;  /* 0x00005e0000237ab9 */ /* 0x000fe40000000800 */
[----:B0-----:R-:W-:-:S04]  /*0530*/  UIADD3 UR23, URZ, -UR5, URZ ;  /* 0x800000053f177290 */ /* 0x001fc8000fffe03f */
[----:B------:R-:W-:-:S04]  /*0540*/  UIMAD UR23, UR23, UR29, URZ ;  /* 0x0000001d171772a4 */ /* 0x000fc8000f8e023f */
[----:B------:R-:W-:Y:S02]  /*0550*/  UIMAD.WIDE.U32 UR4, UR5, UR23, UR4 ;  /* 0x00000017050472a5 */ /* 0x000fe4000f8e0004 */
[----:B------:R-:W-:Y:S02]  /*0560*/  ULEA UR23, UR25, 0xfffff800, 0xb ;  /* 0xfffff80019177891 */ /* 0x000fe4000f8e583f */
[----:B-1----:R-:W-:Y:S02]  /*0570*/  UIMAD.WIDE.U32 UR4, UR5, UR21, URZ ;  /* 0x00000015050472a5 */ /* 0x002fe4000f8e003f */
[----:B------:R-:W-:-:S05]  /*0580*/  USHF.R.S32.HI UR24, URZ, 0x1f, UR23 ;  /* 0x0000001f3f187899 */ /* 0x000fca0008011417 */
        /* <DEDUP_REMOVED lines=16> */
[----:B------:R-:W-:Y:S02]  /*0690*/  UIADD3 UR9, UP4, UR23, UR14, URZ ;  /* 0x0000000e17097290 */ /* 0x000fe4000ff9e03f */
[----:B------:R-:W-:-:S02]  /*06a0*/  @!UP1 UIADD3 UR22, UR22, 0x1, URZ ;  /* 0x0000000116169890 */ /* 0x000fc4000fffe03f */
[----:B------:R-:W-:Y:S02]  /*06b0*/  ULEA.HI.X UR17, UR17, UR37, UR19, 0x1, UP3 ;  /* 0x0000002511117291 */ /* 0x000fe400098f0c13 */
[----:B------:R-:W-:Y:S02]  /*06c0*/  UISETP.GE.AND UP3, UPT, UR8, URZ, UPT ;  /* 0x0000003f0800728c */ /* 0x000fe4000bf66270 */
        /* <DEDUP_REMOVED lines=48> */
[----:B------:R-:W-:-:S02]  /*09d0*/  UMOV UR35, UR9 ;  /* 0x0000000900237c82 */ /* 0x000fc40008000000 */
[----:B------:R-:W-:Y:S02]  /*09e0*/  UMOV UR19, UR23 ;  /* 0x0000001700137c82 */ /* 0x000fe40008000000 */
[----:B------:R-:W-:Y:S01]  /*09f0*/  UMOV UR6, URZ ;  /* 0x0000003f00067c82 */ /* 0x000fe20008000000 */
[----:B---3--:R-:W-:-:S04]  /*0a00*/  SHF.R.S32.HI R0, RZ, 0x1f, R101 ;  /* 0x0000001fff007819 */ /* 0x008fc80000011465 */
[----:B------:R-:W-:-:S04]  /*0a10*/  LEA.HI R0, R0, R101, RZ, 0x5 ;  /* 0x0000006500007211 */ /* 0x000fc800078f28ff */
[----:B----4-:R-:W-:Y:S02]  /*0a20*/  SHF.R.S32.HI R100, RZ, 0x5, R0 ;  /* 0x00000005ff647819 */ /* 0x010fe40000011400 */
.L_x_3472:
        /* <DEDUP_REMOVED lines=27> */
[----:B------:R-:W0:Y:S04]  /*0be0*/  LDS.128 R12, [R98.X16] ;  /* 0x00000000620c7984 */ /* 0x000e28000000cc00 */
[----:B------:R3:W4:Y:S04]  /*0bf0*/  LDS.128 R4, [R98.X16+0x10] ;  /* 0x0000100062047984 */ /* 0x000728000000cc00 */
[----:B------:R-:W-:Y:S06]  /*0c00*/  BAR.SYNC.DEFER_BLOCKING 0x0 ;  /* 0x0000000000007b1d */ /* 0x000fec0000010000 */
[----:B------:R-:W5:Y:S04]  /*0c10*/  LDG.E.128 R24, [R2.64] ;  /* 0x0000001a02187981 */ /* 0x000f68000c1e1d00 */
[----:B--2---:R-:W2:Y:S01]  /*0c20*/  LDG.E.128 R8, [R2.64+0x200] ;  /* 0x0002001a02087981 */ /* 0x004ea2000c1e1d00 */
[----:B------:R-:W-:Y:S01]  /*0c30*/  ULDC UR22, c[0x0][0x174] ;  /* 0x00005d0000167ab9 */ /* 0x000fe20000000800 */
[----:B------:R-:W-:Y:S01]  /*0c40*/  BSSY B0, `(.L_x_3337) ;  /* 0x000003c000007945 */ /* 0x000fe20003800000 */
[----:B------:R-:W-:Y:S01]  /*0c50*/  UIADD3 UR22, -UR6, UR22, URZ ;  /* 0x0000001606167290 */ /* 0x000fe2000fffe13f */
[----:B0-----:R-:W-:-:S02]  /*0c60*/  HADD2.F32 R97, -RZ, R12.H0_H0 ;  /* 0x2000000cff617230 */ /* 0x001fc40000004100 */
[--C-:B------:R-:W-:Y:S02]  /*0c70*/  HADD2.F32 R95, -RZ, R13.reuse.H0_H0 ;  /* 0x2000000dff5f7230 */ /* 0x100fe40000004100 */
[----:B------:R-:W-:Y:S01]  /*0c80*/  HADD2.F32 R93, -RZ, R14.H0_H0 ;  /* 0x2000000eff5d7230 */ /* 0x000fe20000004100 */
[----:B------:R-:W-:Y:S01]  /*0c90*/  FADD.FTZ R97, R97, UR5 ;  /* 0x0000000561617e21 */ /* 0x000fe20008010000 */
        /* <DEDUP_REMOVED lines=20> */
[----:B--2---:R3:W-:Y:S01]  /*0de0*/  STS.128 [R99.X16+0x200], R8 ;  /* 0x0002000863007388 */ /* 0x0047e2000000cc00 */
[----:B------:R-:W-:-:S06]  /*0df0*/  NOP ;  /* 0x0000000000007918 */ /* 0x000fcc0000000000 */
[----:B------:R-:W-:Y:S05]  /*0e00*/  @P2 BRA `(.L_x_3338) ;  /* 0x000001f000002947 */ /* 0x000fea0003800000 */
[----:B----4-:R-:W-:Y:S01]  /*0e10*/  FMUL.FTZ R97, R97, 1.4426950216293334961 ;  /* 0x3fb8aa3b61617820 */ /* 0x010fe20000410000 */
[----:B---3--:R-:W-:Y:S02]  /*0e20*/  MOV R9, 0x3e800000 ;  /* 0x3e80000000097802 */ /* 0x008fe40000000f00 */
        /* <DEDUP_REMOVED lines=29> */
.L_x_3338:
[----:B----4-:R-:W-:Y:S05]  /*1000*/  BSYNC B0 ;  /* 0x0000000000007941 */ /* 0x010fea0003800000 */
.L_x_3337:
[----:B------:R-:W-:Y:S01]  /*1010*/  HADD2.F32 R89, -RZ, R4.H0_H0 ;  /* 0x20000004ff597230 */ /* 0x000fe20000004100 */
[----:B------:R-:W-:Y:S01]  /*1020*/  BSSY B0, `(.L_x_3339) ;  /* 0x0000023000007945 */ /* 0x000fe20003800000 */
[----:B------:R-:W-:-:S03]  /*1030*/  FSETP.GTU.FTZ.AND P2, PT, R90, 20, PT ;  /* 0x41a000005a00780b */ /* 0x000fc60003f5c000 */
[----:B------:R-:W-:Y:S01]  /*1040*/  FADD.FTZ R89, R89, UR5 ;  /* 0x0000000559597e21 */ /* 0x000fe20008010000 */
[----:B------:R-:W-:Y:S05]  /*1050*/  @P3 BRA `(.L_x_3340) ;  /* 0x000001f000003947 */ /* 0x000fea0003800000 */
[----:B------:R-:W-:Y:S01]  /*1060*/  FMUL.FTZ R96, R96, 1.4426950216293334961 ;  /* 0x3fb8aa3b60607820 */ /* 0x000fe20000410000 */
[----:B---3--:R-:W-:Y:S01]  /*1070*/  HFMA2.MMA R11, -RZ, RZ, 1.625, 0 ;  /* 0x3e800000ff0b7435 */ /* 0x008fe200000001ff */
        /* <DEDUP_REMOVED lines=29> */
.L_x_3340:
[----:B------:R-:W-:Y:S05]  /*1250*/  BSYNC B0 ;  /* 0x0000000000007941 */ /* 0x000fea0003800000 */
.L_x_3339:
[----:B------:R-:W-:Y:S01]  /*1260*/  HADD2.F32 R4, -RZ, R4.H1_H1 ;  /* 0x30000004ff047230 */ /* 0x000fe20000004100 */
        /* <DEDUP_REMOVED lines=35> */
.L_x_3342:
[----:B------:R-:W-:Y:S05]  /*14a0*/  BSYNC B0 ;  /* 0x0000000000007941 */ /* 0x000fea0003800000 */
.L_x_3341:
        /* <DEDUP_REMOVED lines=36> */
.L_x_3344:
[----:B------:R-:W-:Y:S05]  /*16f0*/  BSYNC B0 ;  /* 0x0000000000007941 */ /* 0x000fea0003800000 */
.L_x_3343:
        /* <DEDUP_REMOVED lines=36> */
.L_x_3346:
[----:B------:R-:W-:Y:S05]  /*1940*/  BSYNC B0 ;  /* 0x0000000000007941 */ /* 0x000fea0003800000 */
.L_x_3345:
        /* <DEDUP_REMOVED lines=36> */
.L_x_3348:
[----:B------:R-:W-:Y:S05]  /*1b90*/  BSYNC B0 ;  /* 0x0000000000007941 */ /* 0x000fea0003800000 */
.L_x_3347:
        /* <DEDUP_REMOVED lines=36> */
.L_x_3350:
[----:B------:R-:W-:Y:S05]  /*1de0*/  BSYNC B0 ;  /* 0x0000000000007941 */ /* 0x000fea0003800000 */
.L_x_3349:
        /* <DEDUP_REMOVED lines=36> */
.L_x_3352:
[----:B------:R-:W-:Y:S05]  /*2030*/  BSYNC B0 ;  /* 0x0000000000007941 */ /* 0x000fea0003800000 */
.L_x_3351:
        /* <DEDUP_REMOVED lines=36> */
.L_x_3354:
[----:B------:R-:W-:Y:S05]  /*2280*/  BSYNC B0 ;  /* 0x0000000000007941 */ /* 0x000fea0003800000 */
.L_x_3353:
        /* <DEDUP_REMOVED lines=34> */
.L_x_3356:
[----:B------:R-:W-:Y:S05]  /*24b0*/  BSYNC B0 ;  /* 0x0000000000007941 */ /* 0x000fea0003800000 */
.L_x_3355:
        /* <DEDUP_REMOVED lines=33> */
.L_x_3358:
[----:B------:R-:W-:Y:S05]  /*26d0*/  BSYNC B0 ;  /* 0x0000000000007941 */ /* 0x000fea0003800000 */
.L_x_3357:
        /* <DEDUP_REMOVED lines=33> */
.L_x_3360:
[----:B------:R-:W-:Y:S05]  /*28f0*/  BSYNC B0 ;  /* 0x0000000000007941 */ /* 0x000fea0003800000 */
.L_x_3359:
        /* <DEDUP_REMOVED lines=33> */
.L_x_3362:
[----:B------:R-:W-:Y:S05]  /*2b10*/  BSYNC B0 ;  /* 0x0000000000007941 */ /* 0x000fea0003800000 */
.L_x_3361:
        /* <DEDUP_REMOVED lines=33> */
.L_x_3364:
[----:B------:R-:W-:Y:S05]  /*2d30*/  BSYNC B0 ;  /* 0x0000000000007941 */ /* 0x000fea0003800000 */
.L_x_3363:
        /* <DEDUP_REMOVED lines=33> */
.L_x_3366:
[----:B------:R-:W-:Y:S05]  /*2f50*/  BSYNC B0 ;  /* 0x0000000000007941 */ /* 0x000fea0003800000 */
.L_x_3365:
        /* <DEDUP_REMOVED lines=33> */
.L_x_3368:
[----:B------:R-:W-:Y:S05]  /*3170*/  BSYNC B0 ;  /* 0x0000000000007941 */ /* 0x000fea0003800000 */
.L_x_3367:
[----:B------:R-:W-:Y:S01]  /*3180*/  ULEA UR36, UR22, 0xfffff800, 0xb ;  /* 0xfffff80016247891 */ /* 0x000fe2000f8e583f */
[----:B------:R-:W0:Y:S01]  /*3190*/  LDS.128 R20, [R98.X16] ;  /* 0x0000000062147984 */ /* 0x000e22000000cc00 */
[----:B------:R-:W-:Y:S02]  /*31a0*/  ULDC.64 UR8, c[0x0][0x1f0] ;  /* 0x00007c0000087ab9 */ /* 0x000fe40000000a00 */
[----:B------:R-:W-:Y:S01]  /*31b0*/  UIMAD UR7, UR13, UR8, URZ ;  /* 0x000000080d0772a4 */ /* 0x000fe2000f8e023f */
[----:B---3--:R-:W-:Y:S01]  /*31c0*/  LDS.128 R8, [R98.X16+0x10] ;  /* 0x0000100062087984 */ /* 0x008fe2000000cc00 */
        /* <DEDUP_REMOVED lines=18> */
[----:B------:R2:W3:Y:S04]  /*32f0*/  LDG.E.128 R24, [R2.64] ;  /* 0x0000001a02187981 */ /* 0x0004e8000c1e1d00 */
[----:B------:R2:W4:Y:S01]  /*3300*/  LDG.E.128 R28, [R2.64+0x200] ;  /* 0x0002001a021c7981 */ /* 0x000522000c1e1d00 */
        /* <DEDUP_REMOVED lines=11> */
[----:B--2---:R-:W-:Y:S01]  /*33c0*/  MOV R2, UR7 ;  /* 0x0000000700027c02 */ /* 0x004fe20008000f00 */
[--C-:B0-----:R-:W-:Y:S01]  /*33d0*/  HADD2.F32 R39, -RZ, R20.reuse.H0_H0 ;  /* 0x20000014ff277230 */ /* 0x101fe20000004100 */
[----:B------:R-:W-:Y:S01]  /*33e0*/  LEA R49, R104, R49, 0x1 ;  /* 0x0000003168317211 */ /* 0x000fe200078e08ff */
[----:B------:R-:W-:Y:S01]  /*33f0*/  HADD2.F32 R41, -RZ, R20.H1_H1 ;  /* 0x30000014ff297230 */ /* 0x000fe20000004100 */
[----:B------:R-:W-:Y:S01]  /*3400*/  MOV R3, UR8 ;  /* 0x0000000800037c02 */ /* 0x000fe20008000f00 */
[--C-:B------:R-:W-:Y:S01]  /*3410*/  HADD2.F32 R40, -RZ, R21.reuse.H0_H0 ;  /* 0x20000015ff287230 */ /* 0x100fe20000004100 */
[----:B------:R-:W-:Y:S01]  /*3420*/  ULDC.64 UR8, c[0x0][0x2e8] ;  /* 0x0000ba0000087ab9 */ /* 0x000fe20000000a00 */
[----:B------:R-:W-:Y:S01]  /*3430*/  HADD2.F32 R43, -RZ, R21.H1_H1 ;  /* 0x30000015ff2b7230 */ /* 0x000fe20000004100 */
[----:B------:R-:W-:Y:S01]  /*3440*/  ULDC.64 UR24, c[0x0][0x2f0] ;  /* 0x0000bc0000187ab9 */ /* 0x000fe20000000a00 */
[----:B------:R-:W-:Y:S01]  /*3450*/  IMAD.WIDE R2, R0, 0x10, R2 ;  /* 0x0000001000027825 */ /* 0x000fe200078e0202 */
[----:B---3--:R-:W-:Y:S04]  /*3460*/  STS.128 [R99.X16], R24 ;  /* 0x0000001863007388 */ /* 0x008fe8000000cc00 */
[----:B----4-:R-:W-:Y:S01]  /*3470*/  STS.128 [R99.X16+0x200], R28 ;  /* 0x0002001c63007388 */ /* 0x010fe2000000cc00 */
[----:B------:R-:W-:-:S06]  /*3480*/  NOP ;  /* 0x0000000000007918 */ /* 0x000fcc0000000000 */
[----:B------:R-:W0:Y:S04]  /*3490*/  LDS.128 R32, [R98.X16] ;  /* 0x0000000062207984 */ /* 0x000e28000000cc00 */
[----:B------:R-:W2:Y:S04]  /*34a0*/  LDS.128 R4, [R98.X16+0x10] ;  /* 0x0000100062047984 */ /* 0x000ea8000000cc00 */
[----:B------:R-:W-:Y:S06]  /*34b0*/  BAR.SYNC.DEFER_BLOCKING 0x0 ;  /* 0x0000000000007b1d */ /* 0x000fec0000010000 */
[----:B------:R3:W4:Y:S04]  /*34c0*/  LDG.E.128 R12, [R2.64] ;  /* 0x0000001a020c7981 */ /* 0x000728000c1e1d00 */
[----:B------:R3:W5:Y:S01]  /*34d0*/  LDG.E.128 R16, [R2.64+0x200] ;  /* 0x0002001a02107981 */ /* 0x000762000c1e1d00 */
[--C-:B------:R-:W-:Y:S01]  /*34e0*/  HADD2.F32 R45, -RZ, R22.reuse.H0_H0 ;  /* 0x20000016ff2d7230 */ /* 0x100fe20000004100 */
[----:B------:R-:W-:Y:S01]  /*34f0*/  UIMAD UR7, UR13, UR8, URZ ;  /* 0x000000080d0772a4 */ /* 0x000fe2000f8e023f */
[----:B------:R-:W-:Y:S01]  /*3500*/  HADD2.F32 R42, -RZ, R22.H1_H1 ;  /* 0x30000016ff2a7230 */ /* 0x000fe20000004100 */
[----:B------:R-:W-:Y:S01]  /*3510*/  ISETP.NE.U32.AND P0, PT, RZ, c[0x0][0x270], PT ;  /* 0x00009c00ff007a0c */ /* 0x000fe20003f05070 */
[--C-:B0-----:R-:W-:Y:S01]  /*3520*/  HADD2.F32 R36, -RZ, R32.reuse.H0_H0 ;  /* 0x20000020ff247230 */ /* 0x101fe20000004100 */
        /* <DEDUP_REMOVED lines=11> */
[----:B---3--:R-:W-:Y:S01]  /*35e0*/  FMUL.FTZ R2, R48, -1.4426950216293334961 ;  /* 0xbfb8aa3b30027820 */ /* 0x008fe20000410000 */
[--C-:B------:R-:W-:Y:S01]  /*35f0*/  HADD2.F32 R66, -RZ, R35.reuse.H1_H1 ;  /* 0x30000023ff427230 */ /* 0x100fe20000004100 */
[----:B------:R-:W-:Y:S01]  /*3600*/  FMUL.FTZ R3, R61, -1.4426950216293334961 ;  /* 0xbfb8aa3b3d037820 */ /* 0x000fe20000410000 */
[----:B------:R-:W-:Y:S01]  /*3610*/  HADD2.F32 R64, -RZ, R35.H0_H0 ;  /* 0x20000023ff407230 */ /* 0x000fe20000004100 */
[----:B------:R-:W-:Y:S01]  /*3620*/  FMUL.FTZ R28, R62, -1.4426950216293334961 ;  /* 0xbfb8aa3b3e1c7820 */ /* 0x000fe20000410000 */
[--C-:B--2---:R-:W-:Y:S01]  /*3630*/  HADD2.F32 R78, -RZ, R4.reuse.H0_H0 ;  /* 0x20000004ff4e7230 */ /* 0x104fe20000004100 */
[----:B------:R-:W-:Y:S01]  /*3640*/  UIADD3 UR9, UR9, UR7, URZ ;  /* 0x0000000709097290 */ /* 0x000fe2000fffe03f */
[----:B------:R-:W-:Y:S01]  /*3650*/  MUFU.EX2 R24, R24 ;  /* 0x0000001800187308 */ /* 0x000fe20000000800 */
[----:B------:R-:W-:Y:S01]  /*3660*/  FMUL.FTZ R29, R64, -1.4426950216293334961 ;  /* 0xbfb8aa3b401d7820 */ /* 0x000fe20000410000 */
[----:B------:R-:W-:Y:S01]  /*3670*/  HADD2.F32 R84, -RZ, R5.H0_H0 ;  /* 0x20000005ff547230 */ /* 0x000fe20000004100 */
[----:B------:R-:W-:Y:S01]  /*3680*/  FMUL.FTZ R30, R78, -1.4426950216293334961 ;  /* 0xbfb8aa3b4e1e7820 */ /* 0x000fe20000410000 */
[----:B------:R-:W-:Y:S01]  /*3690*/  HADD2.F32 R82, -RZ, R4.H1_H1 ;  /* 0x30000004ff527230 */ /* 0x000fe20000004100 */
[----:B------:R-:W-:Y:S01]  /*36a0*/  UIMAD UR7, UR11, UR24, URZ ;  /* 0x000000180b0772a4 */ /* 0x000fe2000f8e023f */
[--C-:B------:R-:W-:Y:S01]  /*36b0*/  HADD2.F32 R47, -RZ, R23.reuse.H0_H0 ;  /* 0x20000017ff2f7230 */ /* 0x100fe20000004100 */
[----:B------:R-:W-:Y:S01]  /*36c0*/  UIMAD.WIDE.U32 UR8, UR10, UR24, UR8 ;  /* 0x000000180a0872a5 */ /* 0x000fe2000f8e0008 */
[----:B------:R-:W2:Y:S01]  /*36d0*/  MUFU.EX2 R25, R25 ;  /* 0x0000001900197308 */ /* 0x000ea20000000800 */
[----:B0-----:R-:W-:Y:S01]  /*36e0*/  FADD.FTZ R37, R37, 1 ;  /* 0x3f80000025257421 */ /* 0x001fe20000010000 */
[----:B------:R-:W-:Y:S01]  /*36f0*/  HADD2.F32 R63, -RZ, R23.H1_H1 ;  /* 0x30000017ff3f7230 */ /* 0x000fe20000004100 */
[----:B------:R-:W-:Y:S01]  /*3700*/  FMUL.FTZ R4, R82, -1.4426950216293334961 ;  /* 0xbfb8aa3b52047820 */ /* 0x000fe20000410000 */
[----:B------:R-:W-:Y:S01]  /*3710*/  HADD2.F32 R23, -RZ, R11.H0_H0 ;  /* 0x2000000bff177230 */ /* 0x000fe20000004100 */
[----:B------:R-:W-:Y:S01]  /*3720*/  UIMAD UR7, UR10, UR25, UR7 ;  /* 0x000000190a0772a4 */ /* 0x000fe2000f8e0207 */
[--C-:B------:R-:W-:Y:S01]  /*3730*/  HADD2.F32 R44, -RZ, R8.reuse.H0_H0 ;  /* 0x20000008ff2c7230 */ /* 0x100fe20000004100 */
[----:B------:R-:W-:Y:S01]  /*3740*/  ISETP.NE.AND.EX P0, PT, RZ, c[0x0][0x274], PT, P0 ;  /* 0x00009d00ff007a0c */ /* 0x000fe20003f05300 */
[----:B------:R0:W3:Y:S01]  /*3750*/  MUFU.EX2 R26, R2 ;  /* 0x00000002001a7308 */ /* 0x0000e20000000800 */
[----:B------:R-:W-:Y:S01]  /*3760*/  HADD2.F32 R35, -RZ, R8.H1_H1 ;  /* 0x30000008ff237230 */ /* 0x000fe20000004100 */
[----:B------:R-:W-:Y:S01]  /*3770*/  ULDC.64 UR24, c[0x0][0x338] ;  /* 0x0000ce0000187ab9 */ /* 0x000fe20000000a00 */
[--C-:B------:R-:W-:Y:S01]  /*3780*/  HADD2.F32 R32, -RZ, R9.reuse.H0_H0 ;  /* 0x20000009ff207230 */ /* 0x100fe20000004100 */
[----:B------:R-:W-:Y:S01]  /*3790*/  UIADD3 UR9, UR9, UR7, URZ ;  /* 0x0000000709097290 */ /* 0x000fe2000fffe03f */
[----:B------:R-:W-:Y:S01]  /*37a0*/  HADD2.F32 R31, -RZ, R9.H1_H1 ;  /* 0x30000009ff1f7230 */ /* 0x000fe20000004100 */
[----:B------:R-:W-:Y:S01]  /*37b0*/  ULEA UR7, UP0, UR8, UR24, 0x1 ;  /* 0x0000001808077291 */ /* 0x000fe2000f80083f */
[----:B------:R-:W-:Y:S01]  /*37c0*/  HADD2.F32 R110, -RZ, R6.H1_H1 ;  /* 0x30000006ff6e7230 */ /* 0x000fe20000004100 */
[----:B------:R1:W3:Y:S01]  /*37d0*/  MUFU.EX2 R27, R3 ;  /* 0x00000003001b7308 */ /* 0x0002e20000000800 */
[----:B--2---:R-:W-:Y:S01]  /*37e0*/  FADD.FTZ R25, R25, 1 ;  /* 0x3f80000019197421 */ /* 0x004fe20000010000 */
[----:B------:R-:W-:Y:S01]  /*37f0*/  HADD2.F32 R113, -RZ, R7.H0_H0 ;  /* 0x20000007ff717230 */ /* 0x000fe20000004100 */
[----:B0-----:R-:W-:Y:S01]  /*3800*/  FMUL.FTZ R2, R66, -1.4426950216293334961 ;  /* 0xbfb8aa3b42027820 */ /* 0x001fe20000410000 */
[----:B------:R-:W-:-:S04]  /*3810*/  ULEA.HI.X UR8, UR8, UR25, UR9, 0x1, UP0 ;  /* 0x0000001908087291 */ /* 0x000fc800080f0c09 */
[----:B------:R-:W0:Y:S01]  /*3820*/  MUFU.RCP R65, R37 ;  /* 0x0000002500417308 */ /* 0x000e220000001000 */
[----:B-1----:R-:W-:Y:S02]  /*3830*/  FADD.FTZ R3, R24, 1 ;  /* 0x3f80000018037421 */ /* 0x002fe40000010000 */
[----:B---3--:R-:W-:-:S05]  /*3840*/  FADD.FTZ R26, R26, 1 ;  /* 0x3f8000001a1a7421 */ /* 0x008fca0000010000 */
[----:B------:R-:W1:Y:S01]  /*3850*/  MUFU.RCP R77, R3 ;  /* 0x00000003004d7308 */ /* 0x000e620000001000 */
[----:B------:R-:W-:-:S07]  /*3860*/  FADD.FTZ R27, R27, 1 ;  /* 0x3f8000001b1b7421 */ /* 0x000fce0000010000 */
[----:B------:R2:W3:Y:S01]  /*3870*/  MUFU.RCP R81, R25 ;  /* 0x0000001900517308 */ /* 0x0004e20000001000 */
[----:B0-----:R-:W-:-:S07]  /*3880*/  FMUL.FTZ R24, R36, R65 ;  /* 0x0000004124187220 */ /* 0x001fce0000410000 */
[----:B------:R-:W0:Y:S01]  /*3890*/  MUFU.RCP R83, R26 ;  /* 0x0000001a00537308 */ /* 0x000e220000001000 */
[----:B-1----:R-:W-:Y:S02]  /*38a0*/  FMUL.FTZ R20, R38, R77 ;  /* 0x0000004d26147220 */ /* 0x002fe40000410000 */
[----:B--2---:R-:W-:Y:S02]  /*38b0*/  FMUL.FTZ R25, R84, -1.4426950216293334961 ;  /* 0xbfb8aa3b54197820 */ /* 0x004fe40000410000 */
[----:B------:R-:W-:Y:S02]  /*38c0*/  FMUL.FTZ R3, R41, R20 ;  /* 0x0000001429037220 */ /* 0x000fe40000410000 */
[----:B------:R-:W-:Y:S01]  /*38d0*/  FADD.FTZ R9, -R77, 1 ;  /* 0x3f8000004d097421 */ /* 0x000fe20000010100 */
[----:B------:R1:W2:Y:S01]  /*38e0*/  MUFU.EX2 R33, R28 ;  /* 0x0000001c00217308 */ /* 0x0002a20000000800 */
[----:B---3--:R-:W-:Y:S02]  /*38f0*/  FMUL.FTZ R21, R46, R81 ;  /* 0x000000512e157220 */ /* 0x008fe40000410000 */
[----:B------:R-:W-:Y:S01]  /*3900*/  FFMA.FTZ R79, R38, R9, 1 ;  /* 0x3f800000264f7423 */ /* 0x000fe20000010009 */
[----:B------:R-:W-:Y:S01]  /*3910*/  HADD2.F32 R38, -RZ, R74.H1_H1 ;  /* 0x3000004aff267230 */ /* 0x000fe20000004100 */
[----:B------:R-:W-:-:S03]  /*3920*/  FMUL.FTZ R56, R40, R21 ;  /* 0x0000001528387220 */ /* 0x000fc60000410000 */
[----:B------:R3:W-:Y:S01]  /*3930*/  MUFU.EX2 R59, R2 ;  /* 0x00000002003b7308 */ /* 0x0007e20000000800 */
[----:B-1----:R-:W-:Y:S01]  /*3940*/  HADD2.F32 R28, -RZ, R72.H0_H0 ;  /* 0x20000048ff1c7230 */ /* 0x002fe20000004100 */
[----:B0-----:R-:W-:Y:S02]  /*3950*/  FMUL.FTZ R22, R48, R83 ;  /* 0x0000005330167220 */ /* 0x001fe40000410000 */
[----:B------:R-:W-:Y:S02]  /*3960*/  FADD.FTZ R37, -R83, 1 ;  /* 0x3f80000053257421 */ /* 0x000fe40000010100 */
[----:B------:R-:W-:Y:S02]  /*3970*/  FMUL.FTZ R57, R43, R22 ;  /* 0x000000162b397220 */ /* 0x000fe40000410000 */
[----:B------:R0:W1:Y:S01]  /*3980*/  MUFU.EX2 R34, R29 ;  /* 0x0000001d00227308 */ /* 0x0000620000000800 */
[----:B---3--:R-:W-:Y:S02]  /*3990*/  FMUL.FTZ R2, R39, R24 ;  /* 0x0000001827027220 */ /* 0x008fe40000410000 */
[----:B--2---:R-:W-:-:S02]  /*39a0*/  FADD.FTZ R33, R33, 1 ;  /* 0x3f80000021217421 */ /* 0x004fc40000010000 */
[----:B------:R-:W-:-:S03]  /*39b0*/  FFMA.FTZ R28, R2, R28, R105 ;  /* 0x0000001c021c7223 */ /* 0x000fc60000010069 */
[----:B------:R2:W3:Y:S01]  /*39c0*/  MUFU.RCP R76, R27 ;  /* 0x0000001b004c7308 */ /* 0x0004e20000001000 */
[----:B0-----:R-:W-:-:S05]  /*39d0*/  HADD2.F32 R29, -RZ, R72.H1_H1 ;  /* 0x30000048ff1d7230 */ /* 0x001fca0000004100 */
[----:B------:R-:W-:Y:S01]  /*39e0*/  FFMA.FTZ R29, R3, R29, R28 ;  /* 0x0000001d031d7223 */ /* 0x000fe2000001001c */
[----:B------:R-:W-:Y:S01]  /*39f0*/  HADD2.F32 R28, -RZ, R73.H0_H0 ;  /* 0x20000049ff1c7230 */ /* 0x000fe20000004100 */
[----:B------:R0:W-:Y:S01]  /*3a00*/  MUFU.EX2 R60, R30 ;  /* 0x0000001e003c7308 */ /* 0x0001e20000000800 */
[----:B-1----:R-:W-:Y:S01]  /*3a10*/  FADD.FTZ R34, R34, 1 ;  /* 0x3f80000022227421 */ /* 0x002fe20000010000 */
[----:B--2---:R-:W-:Y:S02]  /*3a20*/  HADD2.F32 R27, -RZ, R10.H1_H1 ;  /* 0x3000000aff1b7230 */ /* 0x004fe40000004100 */
[----:B------:R-:W-:Y:S01]  /*3a30*/  FFMA.FTZ R58, R56, R28, R29 ;  /* 0x0000001c383a7223 */ /* 0x000fe2000001001d */
[----:B------:R-:W-:Y:S02]  /*3a40*/  HADD2.F32 R28, -RZ, R5.H1_H1 ;  /* 0x30000005ff1c7230 */ /* 0x000fe40000004100 */
[----:B------:R-:W-:Y:S01]  /*3a50*/  HADD2.F32 R5, -RZ, R73.H1_H1 ;  /* 0x30000049ff057230 */ /* 0x000fe20000004100 */
[----:B------:R1:W2:Y:S01]  /*3a60*/  MUFU.EX2 R86, R25 ;  /* 0x0000001900567308 */ /* 0x0002a20000000800 */
[----:B------:R-:W-:Y:S01]  /*3a70*/  HADD2.F32 R29, -RZ, R6.H0_H0 ;  /* 0x20000006ff1d7230 */ /* 0x000fe20000004100 */
[----:B---3--:R-:W-:Y:S01]  /*3a80*/  FMUL.FTZ R26, R61, R76 ;  /* 0x0000004c3d1a7220 */ /* 0x008fe20000410000 */
[----:B0-----:R-:W-:Y:S01]  /*3a90*/  HADD2.F32 R30, -RZ, R10.H0_H0 ;  /* 0x2000000aff1e7230 */ /* 0x001fe20000004100 */
[----:B------:R-:W-:Y:S01]  /*3aa0*/  FMUL.FTZ R6, R110, -1.4426950216293334961 ;  /* 0xbfb8aa3b6e067820 */ /* 0x000fe20000410000 */
[----:B------:R-:W-:Y:S01]  /*3ab0*/  HADD2.F32 R10, -RZ, R74.H0_H0 ;  /* 0x2000004aff0a7230 */ /* 0x000fe20000004100 */
[----:B------:R-:W-:-:S02]  /*3ac0*/  FMUL.FTZ R8, R29, -1.4426950216293334961 ;  /* 0xbfb8aa3b1d087820 */ /* 0x000fc40000410000 */
[----:B------:R0:W-:Y:S01]  /*3ad0*/  MUFU.EX2 R80, R4 ;  /* 0x0000000400507308 */ /* 0x0001e20000000800 */
[----:B-1----:R-:W-:Y:S01]  /*3ae0*/  HADD2.F32 R25, -RZ, R11.H1_H1 ;  /* 0x3000000bff197230 */ /* 0x002fe20000004100 */
[----:B------:R-:W-:Y:S02]  /*3af0*/  FFMA.FTZ R11, R57, R5, R58 ;  /* 0x00000005390b7223 */ /* 0x000fe4000001003a */
[----:B------:R-:W-:Y:S02]  /*3b00*/  FADD.FTZ R5, -R65, 1 ;  /* 0x3f80000041057421 */ /* 0x000fe40000010100 */
[----:B------:R-:W-:Y:S02]  /*3b10*/  FMUL.FTZ R58, R45, R26 ;  /* 0x0000001a2d3a7220 */ /* 0x000fe40000410000 */
[----:B------:R-:W1:Y:S01]  /*3b20*/  MUFU.RCP R85, R33 ;  /* 0x0000002100557308 */ /* 0x000e620000001000 */
[----:B0-----:R-:W-:Y:S02]  /*3b30*/  FMUL.FTZ R4, R28, -1.4426950216293334961 ;  /* 0xbfb8aa3b1c047820 */ /* 0x001fe40000410000 */
[----:B------:R-:W-:-:S02]  /*3b40*/  FFMA.FTZ R67, R36, R5, 1 ;  /* 0x3f80000024437423 */ /* 0x000fc40000010005 */
[----:B------:R-:W-:Y:S02]  /*3b50*/  FADD.FTZ R5, -R81, 1 ;  /* 0x3f80000051057421 */ /* 0x000fe40000010100 */
[----:B------:R-:W-:Y:S01]  /*3b60*/  FFMA.FTZ R36, R58, R10, R11 ;  /* 0x0000000a3a247223 */ /* 0x000fe2000001000b */
[----:B------:R0:W3:Y:S01]  /*3b70*/  MUFU.EX2 R102, R4 ;  /* 0x0000000400667308 */ /* 0x0000e20000000800 */
[----:B--2---:R-:W-:-:S07]  /*3b80*/  FADD.FTZ R86, R86, 1 ;  /* 0x3f80000056567421 */ /* 0x004fce0000010000 */
[----:B------:R-:W2:Y:S01]  /*3b90*/  MUFU.RCP R87, R34 ;  /* 0x0000002200577308 */ /* 0x000ea20000001000 */
[----:B0-----:R-:W-:Y:S02]  /*3ba0*/  FADD.FTZ R4, R59, 1 ;  /* 0x3f8000003b047421 */ /* 0x001fe40000010000 */
[----:B-1----:R-:W-:-:S04]  /*3bb0*/  FMUL.FTZ R33, R62, R85 ;  /* 0x000000553e217220 */ /* 0x002fc80000410000 */
[----:B------:R-:W-:Y:S01]  /*3bc0*/  FMUL.FTZ R59, R42, R33 ;  /* 0x000000212a3b7220 */ /* 0x000fe20000410000 */
[----:B------:R0:W-:Y:S01]  /*3bd0*/  MUFU.RCP R103, R4 ;  /* 0x0000000400677308 */ /* 0x0001e20000001000 */
[----:B---3--:R-:W-:-:S07]  /*3be0*/  FADD.FTZ R102, R102, 1 ;  /* 0x3f80000066667421 */ /* 0x008fce0000010000 */
[----:B------:R-:W1:Y:S01]  /*3bf0*/  MUFU.EX2 R108, R8 ;  /* 0x00000008006c7308 */ /* 0x000e620000000800 */
[----:B--2---:R-:W-:Y:S02]  /*3c00*/  FMUL.FTZ R34, R64, R87 ;  /* 0x0000005740227220 */ /* 0x004fe40000410000 */
[----:B0-----:R-:W-:-:S05]  /*3c10*/  FADD.FTZ R4, -R76, 1 ;  /* 0x3f8000004c047421 */ /* 0x001fca0000010100 */
[----:B------:R0:W2:Y:S01]  /*3c20*/  MUFU.EX2 R112, R6 ;  /* 0x0000000600707308 */ /* 0x0000a20000000800 */
[----:B-1----:R-:W-:Y:S01]  /*3c30*/  FADD.FTZ R108, R108, 1 ;  /* 0x3f8000006c6c7421 */ /* 0x002fe20000010000 */
[----:B0-----:R-:W-:-:S06]  /*3c40*/  HADD2.F32 R6, -RZ, R68.H0_H0 ;  /* 0x20000044ff067230 */ /* 0x001fcc0000004100 */
[----:B------:R-:W-:Y:S01]  /*3c50*/  MUFU.RCP R108, R108 ;  /* 0x0000006c006c7308 */ /* 0x000fe20000001000 */
[----:B--2---:R-:W-:Y:S01]  /*3c60*/  FADD.FTZ R112, R112, 1 ;  /* 0x3f80000070707421 */ /* 0x004fe20000010000 */
[----:B----4-:R0:W-:Y:S04]  /*3c70*/  STS.128 [R99.X16], R12 ;  /* 0x0000000c63007388 */ /* 0x0101e8000000cc00 */
[----:B-----5:R1:W-:Y:S01]  /*3c80*/  STS.128 [R99.X16+0x200], R16 ;  /* 0x0002001063007388 */ /* 0x0203e2000000cc00 */
[----:B------:R-:W-:-:S06]  /*3c90*/  NOP ;  /* 0x0000000000007918 */ /* 0x000fcc0000000000 */
[----:B------:R-:W2:Y:S01]  /*3ca0*/  LDS.128 R8, [R98.X16] ;  /* 0x0000000062087984 */ /* 0x000ea2000000cc00 */
[----:B0-----:R-:W-:Y:S01]  /*3cb0*/  FFMA.FTZ R13, R46, R5, 1 ;  /* 0x3f8000002e0d7423 */ /* 0x001fe20000010005 */
[----:B------:R-:W-:Y:S01]  /*3cc0*/  HADD2.F32 R12, -RZ, R75.H0_H0 ;  /* 0x2000004bff0c7230 */ /* 0x000fe20000004100 */
[----:B------:R-:W-:Y:S02]  /*3cd0*/  FADD.FTZ R5, R60, 1 ;  /* 0x3f8000003c057421 */ /* 0x000fe40000010000 */
[----:B-1----:R-:W-:Y:S01]  /*3ce0*/  FFMA.FTZ R17, R59, R38, R36 ;  /* 0x000000263b117223 */ /* 0x002fe20000010024 */
[----:B------:R-:W-:Y:S01]  /*3cf0*/  HADD2.F32 R38, -RZ, R7.H1_H1 ;  /* 0x30000007ff267230 */ /* 0x000fe20000004100 */
[----:B------:R0:W1:Y:S01]  /*3d00*/  MUFU.RCP R107, R5 ;  /* 0x00000005006b7308 */ /* 0x0000620000001000 */
[----:B------:R-:W-:Y:S01]  /*3d10*/  FMUL.FTZ R60, R47, R34 ;  /* 0x000000222f3c7220 */ /* 0x000fe20000410000 */
[----:B------:R-:W-:Y:S01]  /*3d20*/  HADD2.F32 R18, -RZ, R75.H1_H1 ;  /* 0x3000004bff127230 */ /* 0x000fe20000004100 */
[----:B------:R-:W-:-:S02]  /*3d30*/  FMUL.FTZ R36, R66, R103 ;  /* 0x0000006742247220 */ /* 0x000fc40000410000 */
[----:B------:R-:W-:Y:S02]  /*3d40*/  FADD.FTZ R7, -R87, 1 ;  /* 0x3f80000057077421 */ /* 0x000fe40000010100 */
[----:B------:R-:W-:Y:S02]  /*3d50*/  FFMA.FTZ R15, R48, R37, 1 ;  /* 0x3f800000300f7423 */ /* 0x000fe40000010025 */
[----:B0-----:R-:W-:Y:S02]  /*3d60*/  FADD.FTZ R5, -R85, 1 ;  /* 0x3f80000055057421 */ /* 0x001fe40000010100 */
[----:B------:R-:W-:Y:S02]  /*3d70*/  FFMA.FTZ R14, R61, R4, 1 ;  /* 0x3f8000003d0e7423 */ /* 0x000fe40000010004 */
[----:B------:R-:W-:Y:S02]  /*3d80*/  FFMA.FTZ R12, R60, R12, R17 ;  /* 0x0000000c3c0c7223 */ /* 0x000fe40000010011 */
[----:B------:R-:W-:-:S02]  /*3d90*/  FMUL.FTZ R61, R63, R36 ;  /* 0x000000243f3d7220 */ /* 0x000fc40000410000 */
[----:B-1----:R-:W-:Y:S02]  /*3da0*/  FMUL.FTZ R37, R78, R107 ;  /* 0x0000006b4e257220 */ /* 0x002fe40000410000 */
[----:B------:R-:W-:Y:S02]  /*3db0*/  FFMA.FTZ R17, R62, R5, 1 ;  /* 0x3f8000003e117423 */ /* 0x000fe40000010005 */
[----:B------:R-:W-:Y:S02]  /*3dc0*/  FFMA.FTZ R19, R64, R7, 1 ;  /* 0x3f80000040137423 */ /* 0x000fe40000010007 */
[----:B------:R-:W-:Y:S02]  /*3dd0*/  FMUL.FTZ R4, R113, -1.4426950216293334961 ;  /* 0xbfb8aa3b71047820 */ /* 0x000fe40000410000 */
[----:B------:R-:W-:Y:S02]  /*3de0*/  FADD.FTZ R5, -R103, 1 ;  /* 0x3f80000067057421 */ /* 0x000fe40000010100 */
[----:B------:R-:W-:Y:S01]  /*3df0*/  FADD.FTZ R7, -R107, 1 ;  /* 0x3f8000006b077421 */ /* 0x000fe20000010100 */
[----:B------:R0:W1:Y:S01]  /*3e00*/  MUFU.EX2 R114, R4 ;  /* 0x0000000400727308 */ /* 0x0000620000000800 */
[----:B------:R-:W-:Y:S01]  /*3e10*/  FFMA.FTZ R111, R61, R18, R12 ;  /* 0x000000123d6f7223 */ /* 0x000fe2000001000c */
[--C-:B--2---:R-:W-:Y:S01]  /*3e20*/  HADD2.F32 R46, -RZ, R8.reuse.H0_H0 ;  /* 0x20000008ff2e7230 */ /* 0x104fe20000004100 */
[----:B------:R-:W-:Y:S01]  /*3e30*/  FMUL.FTZ R62, R44, R37 ;  /* 0x000000252c3e7220 */ /* 0x000fe20000410000 */
[----:B------:R-:W-:Y:S01]  /*3e40*/  HADD2.F32 R48, -RZ, R8.H1_H1 ;  /* 0x30000008ff307230 */ /* 0x000fe20000004100 */
[----:B------:R-:W-:Y:S01]  /*3e50*/  FFMA.FTZ R105, R66, R5, 1 ;  /* 0x3f80000042697423 */ /* 0x000fe20000010005 */
[--C-:B------:R-:W-:Y:S01]  /*3e60*/  HADD2.F32 R64, -RZ, R9.reuse.H0_H0 ;  /* 0x20000009ff407230 */ /* 0x100fe20000004100 */
[----:B------:R-:W-:Y:S01]  /*3e70*/  FFMA.FTZ R109, R78, R7, 1 ;  /* 0x3f8000004e6d7423 */ /* 0x000fe20000010007 */
[--C-:B------:R-:W-:Y:S01]  /*3e80*/  HADD2.F32 R78, -RZ, R10.reuse.H0_H0 ;  /* 0x2000000aff4e7230 */ /* 0x100fe20000004100 */
[----:B------:R-:W-:Y:S01]  /*3e90*/  FFMA.FTZ R116, R62, R6, R111 ;  /* 0x000000063e747223 */ /* 0x000fe2000001006f */
[----:B------:R-:W-:Y:S01]  /*3ea0*/  HADD2.F32 R66, -RZ, R9.H1_H1 ;  /* 0x30000009ff427230 */ /* 0x000fe20000004100 */
[----:B0-----:R-:W0:Y:S01]  /*3eb0*/  LDS.128 R4, [R98.X16+0x10] ;  /* 0x0000100062047984 */ /* 0x001e22000000cc00 */
[----:B------:R-:W-:Y:S01]  /*3ec0*/  FMUL.FTZ R16, R38, -1.4426950216293334961 ;  /* 0xbfb8aa3b26107820 */ /* 0x000fe20000410000 */
[----:B------:R-:W-:Y:S01]  /*3ed0*/  MUFU.RCP R9, R86 ;  /* 0x0000005600097308 */ /* 0x000fe20000001000 */
[----:B------:R-:W-:Y:S01]  /*3ee0*/  FMUL.FTZ R8, R39, R46 ;  /* 0x0000002e27087220 */ /* 0x000fe20000410000 */
[----:B------:R-:W-:Y:S01]  /*3ef0*/  HADD2.F32 R39, -RZ, R11.H0_H0 ;  /* 0x2000000bff277230 */ /* 0x000fe20000004100 */
[----:B------:R-:W-:Y:S01]  /*3f00*/  FADD.FTZ R12, R80, 1 ;  /* 0x3f800000500c7421 */ /* 0x000fe20000010000 */
[----:B------:R-:W-:Y:S01]  /*3f10*/  HADD2.F32 R80, -RZ, R10.H1_H1 ;  /* 0x3000000aff507230 */ /* 0x000fe20000004100 */
[----:B------:R-:W-:-:S02]  /*3f20*/  FMUL.FTZ R45, R45, R78 ;  /* 0x0000004e2d2d7220 */ /* 0x000fc40000410000 */
[----:B-1----:R-:W-:Y:S01]  /*3f30*/  FADD.FTZ R114, R114, 1 ;  /* 0x3f80000072727421 */ /* 0x002fe20000010000 */
[----:B------:R1:W2:Y:S01]  /*3f40*/  MUFU.EX2 R115, R16 ;  /* 0x0000001000737308 */ /* 0x0002a20000000800 */
[----:B------:R-:W-:Y:S02]  /*3f50*/  FMUL.FTZ R42, R42, R80 ;  /* 0x000000502a2a7220 */ /* 0x000fe40000410000 */
[----:B------:R-:W-:Y:S02]  /*3f60*/  FMUL.FTZ R40, R40, R64 ;  /* 0x0000004028287220 */ /* 0x000fe40000410000 */
[----:B------:R-:W-:Y:S02]  /*3f70*/  FMUL.FTZ R45, R76, R45 ;  /* 0x0000002d4c2d7220 */ /* 0x000fe40000410000 */
[----:B------:R-:W-:Y:S01]  /*3f80*/  FMUL.FTZ R42, R85, R42 ;  /* 0x0000002a552a7220 */ /* 0x000fe20000410000 */
[----:B------:R3:W4:Y:S01]  /*3f90*/  MUFU.RCP R111, R12 ;  /* 0x0000000c006f7308 */ /* 0x0007220000001000 */
[----:B-1----:R-:W-:-:S02]  /*3fa0*/  FMUL.FTZ R16, R47, R39 ;  /* 0x000000272f107220 */ /* 0x002fc40000410000 */
[----:B------:R-:W-:Y:S01]  /*3fb0*/  FMUL.FTZ R10, R41, R48 ;  /* 0x00000030290a7220 */ /* 0x000fe20000410000 */
[----:B------:R-:W-:Y:S01]  /*3fc0*/  HADD2.F32 R41, -RZ, R11.H1_H1 ;  /* 0x3000000bff297230 */ /* 0x000fe20000004100 */
[----:B------:R-:W-:Y:S02]  /*3fd0*/  FMUL.FTZ R40, R81, R40 ;  /* 0x0000002851287220 */ /* 0x000fe40000410000 */
[----:B------:R-:W-:Y:S01]  /*3fe0*/  FMUL.FTZ R8, R65, R8 ;  /* 0x0000000841087220 */ /* 0x000fe20000410000 */
[----:B------:R-:W1:Y:S01]  /*3ff0*/  MUFU.RCP R47, R102 ;  /* 0x00000066002f7308 */ /* 0x000e620000001000 */
[----:B--2---:R-:W-:Y:S02]  /*4000*/  FADD.FTZ R115, R115, 1 ;  /* 0x3f80000073737421 */ /* 0x004fe40000010000 */
[----:B---3--:R-:W-:Y:S02]  /*4010*/  FMUL.FTZ R12, R43, R66 ;  /* 0x000000422b0c7220 */ /* 0x008fe40000410000 */
[----:B------:R-:W-:-:S02]  /*4020*/  FMUL.FTZ R14, R45, R14 ;  /* 0x0000000e2d0e7220 */ /* 0x000fc40000410000 */
[----:B------:R-:W-:Y:S01]  /*4030*/  FMUL.FTZ R17, R42, R17 ;  /* 0x000000112a117220 */ /* 0x000fe20000410000 */
[----:B------:R-:W2:Y:S01]  /*4040*/  MUFU.RCP R81, R112 ;  /* 0x0000007000517308 */ /* 0x000ea20000001000 */
[----:B------:R-:W-:Y:S02]  /*4050*/  FMUL.FTZ R18, R63, R41 ;  /* 0x000000293f127220 */ /* 0x000fe40000410000 */
[----:B------:R-:W-:Y:S02]  /*4060*/  FMUL.FTZ R8, R8, R67 ;  /* 0x0000004308087220 */ /* 0x000fe40000410000 */
[----:B------:R-:W-:Y:S01]  /*4070*/  FMUL.FTZ R10, R77, R10 ;  /* 0x0000000a4d0a7220 */ /* 0x000fe20000410000 */
[--C-:B0-----:R-:W-:Y:S01]  /*4080*/  HADD2.F32 R42, -RZ, R4.reuse.H1_H1 ;  /* 0x30000004ff2a7230 */ /* 0x101fe20000004100 */
[----:B------:R-:W-:Y:S01]  /*4090*/  FMUL.FTZ R12, R83, R12 ;  /* 0x0000000c530c7220 */ /* 0x000fe20000410000 */
[----:B------:R-:W0:Y:S01]  /*40a0*/  MUFU.RCP R114, R114 ;  /* 0x0000007200727308 */ /* 0x000e220000001000 */
[--C-:B------:R-:W-:Y:S01]  /*40b0*/  HADD2.F32 R45, -RZ, R5.reuse.H0_H0 ;  /* 0x20000005ff2d7230 */ /* 0x100fe20000004100 */
[----:B------:R-:W-:Y:S01]  /*40c0*/  FMUL.FTZ R13, R40, R13 ;  /* 0x0000000d280d7220 */ /* 0x000fe20000410000 */
[----:B------:R-:W-:Y:S01]  /*40d0*/  HADD2.F32 R67, -RZ, R5.H1_H1 ;  /* 0x30000005ff437230 */ /* 0x000fe20000004100 */
[----:B----4-:R-:W-:Y:S01]  /*40e0*/  FADD.FTZ R5, -R111, 1 ;  /* 0x3f8000006f057421 */ /* 0x010fe20000010100 */
[----:B------:R-:W-:Y:S01]  /*40f0*/  HADD2.F32 R40, -RZ, R4.H0_H0 ;  /* 0x20000004ff287230 */ /* 0x000fe20000004100 */
[----:B------:R-:W-:Y:S01]  /*4100*/  FMUL.FTZ R4, R35, R42 ;  /* 0x0000002a23047220 */ /* 0x000fe20000410000 */
[--C-:B------:R-:W-:Y:S01]  /*4110*/  HADD2.F32 R77, -RZ, R6.reuse.H0_H0 ;  /* 0x20000006ff4d7230 */ /* 0x100fe20000004100 */
[----:B------:R-:W3:Y:S01]  /*4120*/  MUFU.RCP R115, R115 ;  /* 0x0000007300737308 */ /* 0x000ee20000001000 */
[----:B------:R-:W-:Y:S01]  /*4130*/  HADD2.F32 R83, -RZ, R6.H1_H1 ;  /* 0x30000006ff537230 */ /* 0x000fe20000004100 */
[----:B------:R-:W-:Y:S01]  /*4140*/  FMUL.FTZ R6, R32, R45 ;  /* 0x0000002d20067220 */ /* 0x000fe20000410000 */
[--C-:B------:R-:W-:Y:S01]  /*4150*/  HADD2.F32 R85, -RZ, R7.reuse.H0_H0 ;  /* 0x20000007ff557230 */ /* 0x100fe20000004100 */
[----:B------:R-:W-:Y:S01]  /*4160*/  FMUL.FTZ R18, R103, R18 ;  /* 0x0000001267127220 */ /* 0x000fe20000410000 */
[----:B------:R-:W-:Y:S01]  /*4170*/  HADD2.F32 R86, -RZ, R7.H1_H1 ;  /* 0x30000007ff567230 */ /* 0x000fe20000004100 */
[----:B------:R-:W-:-:S02]  /*4180*/  FADD.FTZ R7, -R9, 1 ;  /* 0x3f80000009077421 */ /* 0x000fc40000010100 */
[----:B------:R-:W-:Y:S02]  /*4190*/  FMUL.FTZ R79, R10, R79 ;  /* 0x0000004f0a4f7220 */ /* 0x000fe40000410000 */
[----:B-1----:R-:W-:Y:S02]  /*41a0*/  FADD.FTZ R11, -R47, 1 ;  /* 0x3f8000002f0b7421 */ /* 0x002fe40000010100 */
[----:B------:R-:W-:Y:S02]  /*41b0*/  FMUL.FTZ R10, R31, R67 ;  /* 0x000000431f0a7220 */ /* 0x000fe40000410000 */
[----:B------:R-:W-:Y:S02]  /*41c0*/  FFMA.FTZ R5, R82, R5, 1 ;  /* 0x3f80000052057423 */ /* 0x000fe40000010005 */
[----:B------:R-:W-:Y:S02]  /*41d0*/  FMUL.FTZ R4, R111, R4 ;  /* 0x000000046f047220 */ /* 0x000fe40000410000 */
[----:B------:R-:W-:-:S02]  /*41e0*/  FFMA.FTZ R7, R84, R7, 1 ;  /* 0x3f80000054077423 */ /* 0x000fc40000010007 */
[----:B------:R-:W-:Y:S02]  /*41f0*/  FMUL.FTZ R6, R9, R6 ;  /* 0x0000000609067220 */ /* 0x000fe40000410000 */
[----:B------:R-:W-:Y:S02]  /*4200*/  FMUL.FTZ R105, R18, R105 ;  /* 0x0000006912697220 */ /* 0x000fe40000410000 */
[----:B------:R-:W-:Y:S02]  /*4210*/  FFMA.FTZ R18, R28, R11, 1 ;  /* 0x3f8000001c127423 */ /* 0x000fe4000001000b */
[----:B------:R-:W-:Y:S02]  /*4220*/  FMUL.FTZ R43, R84, R9 ;  /* 0x00000009542b7220 */ /* 0x000fe40000410000 */
[----:B------:R-:W-:Y:S02]  /*4230*/  FMUL.FTZ R11, R47, R10 ;  /* 0x0000000a2f0b7220 */ /* 0x000fe40000410000 */
[----:B------:R-:W-:-:S02]  /*4240*/  FMUL.FTZ R12, R12, R15 ;  /* 0x0000000f0c0c7220 */ /* 0x000fc40000410000 */
[----:B------:R-:W-:Y:S02]  /*4250*/  FMUL.FTZ R9, R4, R5 ;  /* 0x0000000504097220 */ /* 0x000fe40000410000 */
[----:B------:R-:W-:Y:S02]  /*4260*/  FMUL.FTZ R10, R6, R7 ;  /* 0x00000007060a7220 */ /* 0x000fe40000410000 */
[----:B--2---:R-:W-:Y:S02]  /*4270*/  FADD.FTZ R5, -R81, 1 ;  /* 0x3f80000051057421 */ /* 0x004fe40000010100 */
[----:B0-----:R-:W-:Y:S02]  /*4280*/  FADD.FTZ R6, -R114, 1 ;  /* 0x3f80000072067421 */ /* 0x001fe40000010100 */
[----:B---3--:R-:W-:Y:S02]  /*4290*/  FADD.FTZ R15, -R115, 1 ;  /* 0x3f800000730f7421 */ /* 0x008fe40000010100 */
[----:B------:R-:W-:-:S02]  /*42a0*/  FMUL.FTZ R44, R44, R40 ;  /* 0x000000282c2c7220 */ /* 0x000fc40000410000 */
[----:B------:R-:W-:Y:S02]  /*42b0*/  FMUL.FTZ R16, R87, R16 ;  /* 0x0000001057107220 */ /* 0x000fe40000410000 */
[----:B------:R-:W-:Y:S02]  /*42c0*/  FMUL.FTZ R11, R11, R18 ;  /* 0x000000120b0b7220 */ /* 0x000fe40000410000 */
[----:B------:R-:W-:Y:S02]  /*42d0*/  FFMA.FTZ R7, R110, R5, 1 ;  /* 0x3f8000006e077423 */ /* 0x000fe40000010005 */
[----:B------:R-:W-:Y:S02]  /*42e0*/  FFMA.FTZ R76, R113, R6, 1 ;  /* 0x3f800000714c7423 */ /* 0x000fe40000010006 */
[----:B------:R-:W-:Y:S02]  /*42f0*/  FFMA.FTZ R84, R38, R15, 1 ;  /* 0x3f80000026547423 */ /* 0x000fe4000001000f */
[----:B------:R-:W-:-:S02]  /*4300*/  FADD.FTZ R4, -R108, 1 ;  /* 0x3f8000006c047421 */ /* 0x000fc40000010100 */
[----:B------:R-:W-:Y:S02]  /*4310*/  FMUL.FTZ R5, R30, R77 ;  /* 0x0000004d1e057220 */ /* 0x000fe40000410000 */
[----:B------:R-:W-:Y:S02]  /*4320*/  FMUL.FTZ R6, R27, R83 ;  /* 0x000000531b067220 */ /* 0x000fe40000410000 */
[----:B------:R-:W-:Y:S02]  /*4330*/  FMUL.FTZ R15, R23, R85 ;  /* 0x00000055170f7220 */ /* 0x000fe40000410000 */
[----:B------:R-:W-:Y:S02]  /*4340*/  FMUL.FTZ R18, R25, R86 ;  /* 0x0000005619127220 */ /* 0x000fe40000410000 */
[----:B------:R-:W-:Y:S02]  /*4350*/  FMUL.FTZ R44, R107, R44 ;  /* 0x0000002c6b2c7220 */ /* 0x000fe40000410000 */
[----:B------:R-:W-:-:S02]  /*4360*/  FMUL.FTZ R16, R16, R19 ;  /* 0x0000001310107220 */ /* 0x000fc40000410000 */
[----:B------:R-:W-:Y:S02]  /*4370*/  FFMA.FTZ R4, R29, R4, 1 ;  /* 0x3f8000001d047423 */ /* 0x000fe40000010004 */
[----:B------:R-:W-:Y:S02]  /*4380*/  FMUL.FTZ R5, R108, R5 ;  /* 0x000000056c057220 */ /* 0x000fe40000410000 */
[----:B------:R-:W-:Y:S02]  /*4390*/  FMUL.FTZ R6, R81, R6 ;  /* 0x0000000651067220 */ /* 0x000fe40000410000 */
[----:B------:R-:W-:Y:S02]  /*43a0*/  FMUL.FTZ R19, R114, R15 ;  /* 0x0000000f72137220 */ /* 0x000fe40000410000 */
[----:B------:R-:W-:Y:S02]  /*43b0*/  FMUL.FTZ R63, R115, R18 ;  /* 0x00000012733f7220 */ /* 0x000fe40000410000 */
[----:B------:R-:W-:-:S02]  /*43c0*/  FMUL.FTZ R44, R44, R109 ;  /* 0x0000006d2c2c7220 */ /* 0x000fc40000410000 */
        /* <DEDUP_REMOVED lines=10> */
[----:B------:R-:W-:Y:S01]  /*4470*/  HADD2.F32 R12, -RZ, R68.H1_H1 ;  /* 0x30000044ff0c7230 */ /* 0x000fe20000004100 */
[----:B------:R-:W-:Y:S01]  /*4480*/  F2FP.PACK_AB R7, R105, R16 ;  /* 0x000000106907723e */ /* 0x000fe200000000ff */
[----:B------:R-:W-:Y:S01]  /*4490*/  BAR.SYNC.DEFER_BLOCKING 0x0 ;  /* 0x0000000000007b1d */ /* 0x000fe20000010000 */
[----:B------:R-:W-:Y:S01]  /*44a0*/  F2FP.PACK_AB R10, R18, R15 ;  /* 0x0000000f120a723e */ /* 0x000fe200000000ff */
[----:B------:R-:W-:Y:S01]  /*44b0*/  FMUL.FTZ R63, R35, R82 ;  /* 0x00000052233f7220 */ /* 0x000fe20000410000 */
[----:B------:R-:W-:Y:S01]  /*44c0*/  F2FP.PACK_AB R11, R84, R19 ;  /* 0x00000013540b723e */ /* 0x000fe200000000ff */
[----:B------:R-:W-:Y:S01]  /*44d0*/  HADD2.F32 R35, -RZ, R69.H0_H0 ;  /* 0x20000045ff237230 */ /* 0x000fe20000004100 */
[----:B------:R-:W-:Y:S01]  /*44e0*/  FMUL.FTZ R65, R32, R43 ;  /* 0x0000002b20417220 */ /* 0x000fe20000410000 */
[----:B------:R-:W-:Y:S01]  /*44f0*/  HADD2.F32 R105, -RZ, R71.H1_H1 ;  /* 0x30000047ff697230 */ /* 0x000fe20000004100 */
[----:B------:R-:W-:-:S02]  /*4500*/  FFMA.FTZ R116, R63, R12, R116 ;  /* 0x0000000c3f747223 */ /* 0x000fc40000010074 */
[----:B------:R-:W-:Y:S02]  /*4510*/  FMUL.FTZ R28, R28, R47 ;  /* 0x0000002f1c1c7220 */ /* 0x000fe40000410000 */
[----:B------:R-:W-:Y:S02]  /*4520*/  FFMA.FTZ R35, R65, R35, R116 ;  /* 0x0000002341237223 */ /* 0x000fe40000010074 */
[----:B------:R-:W-:Y:S02]  /*4530*/  FMUL.FTZ R76, R31, R28 ;  /* 0x0000001c1f4c7220 */ /* 0x000fe40000410000 */
[----:B------:R-:W-:Y:S02]  /*4540*/  FMUL.FTZ R29, R29, R108 ;  /* 0x0000006c1d1d7220 */ /* 0x000fe40000410000 */
[----:B------:R-:W-:Y:S02]  /*4550*/  FMUL.FTZ R110, R110, R81 ;  /* 0x000000516e6e7220 */ /* 0x000fe40000410000 */
[----:B------:R-:W-:-:S02]  /*4560*/  FMUL.FTZ R79, R30, R29 ;  /* 0x0000001d1e4f7220 */ /* 0x000fc40000410000 */
[----:B------:R-:W-:Y:S02]  /*4570*/  FMUL.FTZ R81, R27, R110 ;  /* 0x0000006e1b517220 */ /* 0x000fe40000410000 */
[----:B------:R-:W-:Y:S01]  /*4580*/  FMUL.FTZ R114, R113, R114 ;  /* 0x0000007271727220 */ /* 0x000fe20000410000 */
[----:B------:R0:W-:Y:S01]  /*4590*/  STS.128 [R49.X16], R4 ;  /* 0x0000000431007388 */ /* 0x0001e2000000cc00 */
[----:B------:R-:W-:Y:S02]  /*45a0*/  FMUL.FTZ R38, R38, R115 ;  /* 0x0000007326267220 */ /* 0x000fe40000410000 */
[----:B------:R-:W-:Y:S01]  /*45b0*/  FMUL.FTZ R84, R23, R114 ;  /* 0x0000007217547220 */ /* 0x000fe20000410000 */
[----:B------:R1:W-:Y:S01]  /*45c0*/  STS.128 [R49.X16+0x10], R8 ;  /* 0x0000100831007388 */ /* 0x0003e2000000cc00 */
[----:B------:R-:W-:-:S06]  /*45d0*/  NOP ;  /* 0x0000000000007918 */ /* 0x000fcc0000000000 */
[----:B------:R-:W2:Y:S01]  /*45e0*/  LDS.128 R12, [R99.X16] ;  /* 0x00000000630c7984 */ /* 0x000ea2000000cc00 */
[----:B------:R-:W-:-:S03]  /*45f0*/  FMUL.FTZ R87, R25, R38 ;  /* 0x0000002619577220 */ /* 0x000fc60000410000 */
[----:B------:R-:W3:Y:S01]  /*4600*/  LDS.128 R16, [R99.X16+0x200] ;  /* 0x0002000063107984 */ /* 0x000ee2000000cc00 */
[----:B0-----:R-:W-:Y:S02]  /*4610*/  HADD2.F32 R4, -RZ, R69.H1_H1 ;  /* 0x30000045ff047230 */ /* 0x001fe40000004100 */
[--C-:B------:R-:W-:Y:S02]  /*4620*/  HADD2.F32 R5, -RZ, R70.reuse.H0_H0 ;  /* 0x20000046ff057230 */ /* 0x100fe40000004100 */
[----:B------:R-:W-:Y:S01]  /*4630*/  HADD2.F32 R7, -RZ, R70.H1_H1 ;  /* 0x30000046ff077230 */ /* 0x000fe20000004100 */
[----:B------:R-:W-:Y:S01]  /*4640*/  FFMA.FTZ R4, R76, R4, R35 ;  /* 0x000000044c047223 */ /* 0x000fe20000010023 */
[----:B-1----:R-:W-:-:S03]  /*4650*/  MOV R8, c[0x0][0x16c] ;  /* 0x00005b0000087a02 */ /* 0x002fc60000000f00 */
[----:B------:R-:W-:Y:S01]  /*4660*/  FFMA.FTZ R6, R79, R5, R4 ;  /* 0x000000054f067223 */ /* 0x000fe20000010004 */
[----:B------:R-:W-:Y:S02]  /*4670*/  MOV R4, UR7 ;  /* 0x0000000700047c02 */ /* 0x000fe40008000f00 */
[----:B------:R-:W-:Y:S01]  /*4680*/  MOV R5, UR8 ;  /* 0x0000000800057c02 */ /* 0x000fe20008000f00 */
[----:B------:R-:W-:Y:S01]  /*4690*/  FFMA.FTZ R7, R81, R7, R6 ;  /* 0x0000000751077223 */ /* 0x000fe20000010006 */
[----:B------:R-:W-:Y:S01]  /*46a0*/  HADD2.F32 R6, -RZ, R71.H0_H0 ;  /* 0x20000047ff067230 */ /* 0x000fe20000004100 */
[----:B------:R-:W-:Y:S02]  /*46b0*/  ISETP.GE.AND P1, PT, R8, 0x1, PT ;  /* 0x000000010800780c */ /* 0x000fe40003f26270 */
[----:B------:R-:W-:-:S04]  /*46c0*/  IMAD.WIDE R4, R0, 0x10, R4 ;  /* 0x0000001000047825 */ /* 0x000fc800078e0204 */
[----:B------:R-:W-:Y:S01]  /*46d0*/  FFMA.FTZ R6, R84, R6, R7 ;  /* 0x0000000654067223 */ /* 0x000fe20000010007 */
[----:B--2---:R0:W-:Y:S04]  /*46e0*/  STG.E.128 [R4.64], R12 ;  /* 0x0000000c04007986 */ /* 0x0041e8000c101d1a */
[----:B---3--:R0:W-:Y:S01]  /*46f0*/  STG.E.128 [R4.64+0x200], R16 ;  /* 0x0002001004007986 */ /* 0x0081e2000c101d1a */
[----:B------:R-:W-:Y:S05]  /*4700*/  @!P0 BRA `(.L_x_3369) ;  /* 0x0000030000008947 */ /* 0x000fea0003800000 */
[----:B------:R-:W-:Y:S01]  /*4710*/  BAR.SYNC.DEFER_BLOCKING 0x0 ;  /* 0x0000000000007b1d */ /* 0x000fe20000010000 */
[----:B------:R-:W-:Y:S02]  /*4720*/  FMUL.FTZ R24, R24, R46 ;  /* 0x0000002e18187220 */ /* 0x000fe40000410000 */
[----:B0-----:R-:W-:Y:S02]  /*4730*/  FMUL.FTZ R5, R20, R48 ;  /* 0x0000003014057220 */ /* 0x001fe40000410000 */
        /* <DEDUP_REMOVED lines=45> */
.L_x_3369:
[----:B------:R-:W-:Y:S01]  /*4a10*/  BAR.SYNC.DEFER_BLOCKING 0x0 ;  /* 0x0000000000007b1d */ /* 0x000fe20000010000 */
        /* <DEDUP_REMOVED lines=23> */
[----:B0-----:R-:W-:Y:S02]  /*4b90*/  FMUL.FTZ R19, R81, UR4 ;  /* 0x0000000451137c20 */ /* 0x001fe40008410000 */
[----:B------:R-:W-:Y:S02]  /*4ba0*/  FMUL.FTZ R18, R84, UR4 ;  /* 0x0000000454127c20 */ /* 0x000fe40008410000 */
[----:B------:R-:W-:Y:S01]  /*4bb0*/  FMUL.FTZ R17, R87, UR4 ;  /* 0x0000000457117c20 */ /* 0x000fe20008410000 */
        /* <DEDUP_REMOVED lines=25> */
.L_x_3471:
        /* <DEDUP_REMOVED lines=27> */
[----:B------:R-:W-:Y:S02]  /*4f00*/  MOV R82, UR40 ;  /* 0x0000002800527c02 */ /* 0x000fe40008000f00 */
[C---:B------:R-:W-:Y:S02]  /*4f10*/  LOP3.LUT P0, RZ, R101.reuse, 0x1f, RZ, 0xc0, !PT ;  /* 0x0000001f65ff7812 */ /* 0x040fe4000780c0ff */
[----:B------:R-:W-:Y:S01]  /*4f20*/  ISETP.NE.AND P1, PT, R101, RZ, PT ;  /* 0x000000ff6500720c */ /* 0x000fe20003f25270 */
[----:B------:R-:W-:Y:S01]  /*4f30*/  HFMA2.MMA R137, -RZ, RZ, 0, 1.52587890625e-05 ;  /* 0x00000100ff897435 */ /* 0x000fe200000001ff */
[----:B------:R-:W-:Y:S01]  /*4f40*/  MOV R83, UR38 ;  /* 0x0000002600537c02 */ /* 0x000fe20008000f00 */
[----:B------:R-:W-:Y:S01]  /*4f50*/  ULDC.64 UR40, c[0x0][0x1b8] ;  /* 0x00006e0000287ab9 */ /* 0x000fe20000000a00 */
[----:B------:R-:W-:-:S05]  /*4f60*/  IADD3 R57, R56, R57, RZ ;  /* 0x0000003938397210 */ /* 0x000fca0007ffe0ff */
[----:B------:R-:W-:-:S05]  /*4f70*/  IMAD.WIDE R82, R57, 0x10, R82 ;  /* 0x0000001039527825 */ /* 0x000fca00078e0252 */
[----:B------:R0:W3:Y:S04]  /*4f80*/  LDG.E.128 R56, [R82.64] ;  /* 0x0000001a52387981 */ /* 0x0000e8000c1e1d00 */
[----:B------:R0:W4:Y:S04]  /*4f90*/  LDG.E.128 R60, [R82.64+0x200] ;  /* 0x0002001a523c7981 */ /* 0x000128000c1e1d00 */
[----:B------:R0:W3:Y:S04]  /*4fa0*/  LDG.E.128 R64, [R82.64+0x400] ;  /* 0x0004001a52407981 */ /* 0x0000e8000c1e1d00 */
[----:B------:R0:W3:Y:S01]  /*4fb0*/  LDG.E.128 R76, [R82.64+0x600] ;  /* 0x0006001a524c7981 */ /* 0x0000e2000c1e1d00 */
[----:B------:R-:W-:Y:S01]  /*4fc0*/  MOV R110, UR23 ;  /* 0x00000017006e7c02 */ /* 0x000fe20008000f00 */
[----:B------:R-:W-:Y:S01]  /*4fd0*/  UIMAD.WIDE.U32 UR38, UR10, UR40, URZ ;  /* 0x000000280a2672a5 */ /* 0x000fe2000f8e003f */
[----:B------:R-:W-:Y:S01]  /*4fe0*/  MOV R143, c[0x0][0x16c] ;  /* 0x00005b00008f7a02 */ /* 0x000fe20000000f00 */
[----:B------:R-:W-:-:S04]  /*4ff0*/  UIMAD UR40, UR11, UR40, URZ ;  /* 0x000000280b2872a4 */ /* 0x000fc8000f8e023f */
[----:B------:R-:W-:-:S03]  /*5000*/  UIMAD UR43, UR10, UR41, UR40 ;  /* 0x000000290a2b72a4 */ /* 0x000fc6000f8e0228 */
[----:B------:R-:W-:Y:S02]  /*5010*/  ULDC.64 UR40, c[0x0][0x1c0] ;  /* 0x0000700000287ab9 */ /* 0x000fe40000000a00 */
[----:B------:R-:W-:Y:S02]  /*5020*/  UIMAD UR44, UR24, UR40, URZ ;  /* 0x00000028182c72a4 */ /* 0x000fe4000f8e023f */
[----:B------:R-:W-:Y:S02]  /*5030*/  UIADD3 UR39, UR39, UR43, URZ ;  /* 0x0000002b27277290 */ /* 0x000fe4000fffe03f */
[----:B------:R-:W-:Y:S02]  /*5040*/  UIMAD UR44, UR7, UR41, UR44 ;  /* 0x00000029072c72a4 */ /* 0x000fe4000f8e022c */
[----:B------:R-:W-:-:S03]  /*5050*/  UIMAD.WIDE.U32 UR40, UR7, UR40, UR38 ;  /* 0x00000028072872a5 */ /* 0x000fc6000f8e0026 */
[----:B------:R-:W-:Y:S02]  /*5060*/  ULDC.64 UR38, c[0x0][0x230] ;  /* 0x00008c0000267ab9 */ /* 0x000fe40000000a00 */
[----:B------:R-:W-:Y:S02]  /*5070*/  UIADD3 UR41, UR41, UR44, URZ ;  /* 0x0000002c29297290 */ /* 0x000fe4000fffe03f */
[----:B------:R-:W-:-:S04]  /*5080*/  ULEA UR38, UP0, UR40, UR38, 0x3 ;  /* 0x0000002628267291 */ /* 0x000fc8000f80183f */
[----:B------:R-:W-:Y:S01]  /*5090*/  ULEA.HI.X UR39, UR40, UR39, UR41, 0x3, UP0 ;  /* 0x0000002728277291 */ /* 0x000fe200080f1c29 */
[----:B--2---:R-:W1:Y:S08]  /*50a0*/  R2UR UR25, R81 ;  /* 0x00000000511973c2 */ /* 0x004e7000000e0000 */
[----:B------:R2:W3:Y:S02]  /*50b0*/  R2UR UR42, R80 ;  /* 0x00000000502a73c2 */ /* 0x0004e400000e0000 */
[----:B--2---:R-:W-:-:S04]  /*50c0*/  MOV R80, UR22 ;  /* 0x0000001600507c02 */ /* 0x004fc80008000f00 */
[----:B------:R-:W-:Y:S02]  /*50d0*/  ISETP.LT.OR P0, PT, R80, 0x2, P0 ;  /* 0x000000025000780c */ /* 0x000fe40000701670 */
[----:B------:R-:W-:Y:S01]  /*50e0*/  SHF.L.U32 R80, R101, 0x2, RZ ;  /* 0x0000000265507819 */ /* 0x000fe200000006ff */
[----:B-1----:R-:W-:Y:S02]  /*50f0*/  FMUL.FTZ R81, R94, UR25 ;  /* 0x000000195e517c20 */ /* 0x002fe40008410000 */
[----:B------:R-:W-:Y:S02]  /*5100*/  FMUL.FTZ R84, R97, UR25 ;  /* 0x0000001961547c20 */ /* 0x000fe40008410000 */
[----:B0-----:R-:W-:Y:S02]  /*5110*/  FMUL.RZ R82, R81, 0.15915493667125701904 ;  /* 0x3e22f98351527820 */ /* 0x001fe4000040c000 */
[----:B------:R-:W-:Y:S02]  /*5120*/  FMUL.FTZ R81, R93, UR25 ;  /* 0x000000195d517c20 */ /* 0x000fe40008410000 */
[----:B------:R-:W-:Y:S01]  /*5130*/  FMUL.RZ R107, R84, 0.15915493667125701904 ;  /* 0x3e22f983546b7820 */ /* 0x000fe2000040c000 */
[----:B------:R-:W-:Y:S01]  /*5140*/  MUFU.SIN R135, R82 ;  /* 0x0000005200877308 */ /* 0x000fe20000000400 */
[----:B------:R-:W-:-:S02]  /*5150*/  FMUL.RZ R83, R81, 0.15915493667125701904 ;  /* 0x3e22f98351537820 */ /* 0x000fc4000040c000 */
[----:B------:R-:W-:Y:S02]  /*5160*/  FMUL.FTZ R102, R95, UR25 ;  /* 0x000000195f667c20 */ /* 0x000fe40008410000 */
[----:B------:R-:W-:Y:S02]  /*5170*/  FMUL.FTZ R81, R92, UR25 ;  /* 0x000000195c517c20 */ /* 0x000fe40008410000 */
[----:B------:R-:W-:Y:S01]  /*5180*/  FMUL.RZ R102, R102, 0.15915493667125701904 ;  /* 0x3e22f98366667820 */ /* 0x000fe2000040c000 */
[----:B------:R-:W-:Y:S01]  /*5190*/  MUFU.SIN R85, R107 ;  /* 0x0000006b00557308 */ /* 0x000fe20000000400 */
[----:B------:R-:W-:-:S04]  /*51a0*/  FMUL.FTZ R84, R96, UR25 ;  /* 0x0000001960547c20 */ /* 0x000fc80008410000 */
[----:B------:R-:W-:-:S03]  /*51b0*/  FMUL.RZ R108, R84, 0.15915493667125701904 ;  /* 0x3e22f983546c7820 */ /* 0x000fc6000040c000 */
        /* <DEDUP_REMOVED lines=36> */
[----:B------:R3:W-:Y:S08]  /*5400*/  MUFU.COS R125, R107 ;  /* 0x0000006b007d7308 */ /* 0x0007f00000000000 */
[----:B------:R-:W-:Y:S01]  /*5410*/  MUFU.SIN R118, R83 ;  /* 0x0000005300767308 */ /* 0x000fe20000000400 */
[----:B---3--:R-:W-:-:S05]  /*5420*/  MOV R107, UR42 ;  /* 0x0000002a006b7c02 */ /* 0x008fca0008000f00 */
[----:B------:R-:W-:Y:S02]  /*5430*/  FMUL.FTZ R107, R107, 1.4426950216293334961 ;  /* 0x3fb8aa3b6b6b7820 */ /* 0x000fe40000410000 */
[----:B------:R0:W-:Y:S08]  /*5440*/  MUFU.COS R119, R83 ;  /* 0x0000005300777308 */ /* 0x0001f00000000000 */
[----:B------:R-:W-:Y:S01]  /*5450*/  MUFU.SIN R142, R81 ;  /* 0x00000051008e7308 */ /* 0x000fe20000000400 */
[----:B0-----:R-:W-:-:S07]  /*5460*/  FMUL.FTZ R83, R107, R96 ;  /* 0x000000606b537220 */ /* 0x001fce0000410000 */
[----:B------:R0:W-:Y:S08]  /*5470*/  MUFU.COS R136, R81 ;  /* 0x0000005100887308 */ /* 0x0001f00000000000 */
[----:B------:R-:W-:Y:S01]  /*5480*/  MUFU.EX2 R83, R83 ;  /* 0x0000005300537308 */ /* 0x000fe20000000800 */
[----:B0-----:R-:W-:Y:S01]  /*5490*/  LOP3.LUT R81, R80, 0xffffff80, RZ, 0xc0, !PT ;  /* 0xffffff8050517812 */ /* 0x001fe200078ec0ff */
[----:B------:R-:W-:-:S03]  /*54a0*/  FMUL.FTZ R80, R107, R97 ;  /* 0x000000616b507220 */ /* 0x000fc60000410000 */
[----:B------:R-:W-:-:S03]  /*54b0*/  IADD3 R81, R81, R104, RZ ;  /* 0x0000006851517210 */ /* 0x000fc60007ffe0ff */
[----:B------:R-:W0:Y:S02]  /*54c0*/  MUFU.EX2 R80, R80 ;  /* 0x0000005000507308 */ /* 0x000e240000000800 */
[----:B------:R1:W-:Y:S04]  /*54d0*/  STS.128 [R81.X16], R56 ;  /* 0x0000003851007388 */ /* 0x0003e8000000cc00 */
[----:B----4-:R2:W-:Y:S02]  /*54e0*/  STS.128 [R81.X16+0x200], R60 ;  /* 0x0002003c51007388 */ /* 0x0105e4000000cc00 */
[----:B------:R-:W-:Y:S02]  /*54f0*/  MUFU.SIN R122, R102 ;  /* 0x00000066007a7308 */ /* 0x000fe40000000400 */
[----:B------:R-:W-:Y:S04]  /*5500*/  STS.128 [R81.X16+0x400], R64 ;  /* 0x0004004051007388 */ /* 0x000fe8000000cc00 */
[----:B------:R-:W-:Y:S02]  /*5510*/  STS.128 [R81.X16+0x600], R76 ;  /* 0x0006004c51007388 */ /* 0x000fe4000000cc00 */
[----:B------:R3:W-:Y:S01]  /*5520*/  MUFU.COS R123, R102 ;  /* 0x00000066007b7308 */ /* 0x0007e20000000000 */
[----:B0-----:R-:W-:-:S02]  /*5530*/  FMUL.FTZ R85, R80, R85 ;  /* 0x0000005550557220 */ /* 0x001fc40000410000 */
[----:B-1----:R-:W-:-:S05]  /*5540*/  FMUL.FTZ R56, R107, R93 ;  /* 0x0000005d6b387220 */ /* 0x002fca0000410000 */
[----:B------:R-:W-:Y:S01]  /*5550*/  MUFU.SIN R115, R108 ;  /* 0x0000006c00737308 */ /* 0x000fe20000000400 */
[----:B---3--:R-:W-:-:S07]  /*5560*/  FMUL.FTZ R102, R107, R95 ;  /* 0x0000005f6b667220 */ /* 0x008fce0000410000 */
[----:B------:R-:W0:Y:S08]  /*5570*/  MUFU.EX2 R102, R102 ;  /* 0x0000006600667308 */ /* 0x000e300000000800 */
[----:B------:R1:W-:Y:S08]  /*5580*/  MUFU.COS R117, R108 ;  /* 0x0000006c00757308 */ /* 0x0003f00000000000 */
[----:B------:R-:W-:Y:S01]  /*5590*/  MUFU.SIN R120, R82 ;  /* 0x0000005200787308 */ /* 0x000fe20000000400 */
[----:B-1----:R-:W-:Y:S01]  /*55a0*/  MOV R108, UR22 ;  /* 0x00000016006c7c02 */ /* 0x002fe20008000f00 */
[C---:B0-----:R-:W-:Y:S01]  /*55b0*/  FMUL.FTZ R140, R102.reuse, R103 ;  /* 0x00000067668c7220 */ /* 0x041fe20000410000 */
[----:B------:R-:W-:Y:S01]  /*55c0*/  HFMA2.MMA R103, -RZ, RZ, 0, 9.5367431640625e-07 ;  /* 0x00000010ff677435 */ /* 0x000fe200000001ff */
[----:B------:R-:W-:Y:S01]  /*55d0*/  FMUL.FTZ R141, R102, R141 ;  /* 0x0000008d668d7220 */ /* 0x000fe20000410000 */
[----:B------:R-:W-:-:S03]  /*55e0*/  @!P0 IADD3 R108, R108, -0x2, RZ ;  /* 0xfffffffe6c6c8810 */ /* 0x000fc60007ffe0ff */
[----:B------:R0:W-:Y:S02]  /*55f0*/  MUFU.COS R121, R82 ;  /* 0x0000005200797308 */ /* 0x0001e40000000000 */
[----:B------:R-:W-:Y:S02]  /*5600*/  @!P0 IMAD R112, R108, R143, UR7 ;  /* 0x000000076c708e24 */ /* 0x000fe4000f8e028f */
[----:B------:R-:W-:Y:S01]  /*5610*/  FMUL.FTZ R143, R83, R86 ;  /* 0x00000056538f7220 */ /* 0x000fe20000410000 */
[----:B------:R-:W-:Y:S01]  /*5620*/  MOV R86, UR38 ;  /* 0x0000002600567c02 */ /* 0x000fe20008000f00 */
[----:B------:R-:W-:Y:S02]  /*5630*/  FMUL.FTZ R108, R107, R94 ;  /* 0x0000005e6b6c7220 */ /* 0x000fe40000410000 */
[----:B------:R1:W-:Y:S01]  /*5640*/  MUFU.EX2 R134, R56 ;  /* 0x0000003800867308 */ /* 0x0003e20000000800 */
[----:B0-----:R-:W-:Y:S01]  /*5650*/  IADD3 R82, R101, 0x200, RZ ;  /* 0x0000020065527810 */ /* 0x001fe20007ffe0ff */
[----:B------:R-:W-:-:S02]  /*5660*/  @!P1 IMAD R82, R110, R137, UR7 ;  /* 0x000000076e529e24 */ /* 0x000fc4000f8e0289 */
[----:B------:R-:W-:Y:S02]  /*5670*/  FMUL.FTZ R137, R83, R84 ;  /* 0x0000005453897220 */ /* 0x000fe40000410000 */
[----:B------:R-:W-:Y:S01]  /*5680*/  FMUL.FTZ R84, R80, R87 ;  /* 0x0000005750547220 */ /* 0x000fe20000410000 */
[----:B------:R-:W-:Y:S01]  /*5690*/  MOV R87, UR39 ;  /* 0x0000002700577c02 */ /* 0x000fe20008000f00 */
[-C--:B------:R-:W-:Y:S01]  /*56a0*/  FMUL.FTZ R57, R85, R137.reuse ;  /* 0x0000008955397220 */ /* 0x080fe20000410000 */
[----:B------:R-:W0:Y:S01]  /*56b0*/  MUFU.EX2 R108, R108 ;  /* 0x0000006c006c7308 */ /* 0x000e220000000800 */
[----:B------:R-:W-:Y:S01]  /*56c0*/  FMUL.FTZ R58, R84, R137 ;  /* 0x00000089543a7220 */ /* 0x000fe20000410000 */
[----:B------:R-:W-:Y:S01]  /*56d0*/  SHF.L.U32 R102, R82, 0x3, RZ ;  /* 0x0000000352667819 */ /* 0x000fe200000006ff */
[----:B------:R-:W-:-:S06]  /*56e0*/  NOP ;  /* 0x0000000000007918 */ /* 0x000fcc0000000000 */
[-C--:B------:R-:W-:Y:S01]  /*56f0*/  FFMA.FTZ R59, R85, R143.reuse, R58 ;  /* 0x0000008f553b7223 */ /* 0x080fe2000001003a */
[----:B------:R-:W5:Y:S01]  /*5700*/  LDG.E.64 R86, [R86.64] ;  /* 0x0000001a56567981 */ /* 0x000f62000c1e1b00 */
[----:B------:R-:W-:Y:S02]  /*5710*/  FFMA.FTZ R58, R84, R143, -R57 ;  /* 0x0000008f543a7223 */ /* 0x000fe40000010839 */
[C---:B--2---:R-:W-:Y:S02]  /*5720*/  FMUL.FTZ R60, R140.reuse, R59 ;  /* 0x0000003b8c3c7220 */ /* 0x044fe40000410000 */
[----:B------:R-:W-:Y:S02]  /*5730*/  FMUL.FTZ R57, R107, R92 ;  /* 0x0000005c6b397220 */ /* 0x000fe40000410000 */
[-C--:B------:R-:W-:Y:S02]  /*5740*/  FFMA.FTZ R116, R141, R58.reuse, -R60 ;  /* 0x0000003a8d747223 */ /* 0x080fe4000001083c */
[----:B------:R-:W-:Y:S01]  /*5750*/  FMUL.FTZ R58, R140, R58 ;  /* 0x0000003a8c3a7220 */ /* 0x000fe20000410000 */
[----:B------:R2:W3:Y:S01]  /*5760*/  MUFU.EX2 R132, R57 ;  /* 0x0000003900847308 */ /* 0x0004e20000000800 */
[----:B-1----:R-:W-:-:S02]  /*5770*/  FMUL.FTZ R56, R107, R91 ;  /* 0x0000005b6b387220 */ /* 0x002fc40000410000 */
[----:B------:R-:W-:Y:S02]  /*5780*/  FFMA.FTZ R138, R141, R59, R58 ;  /* 0x0000003b8d8a7223 */ /* 0x000fe4000001003a */
[----:B------:R-:W-:Y:S02]  /*5790*/  IMAD R58, R104, 0x3, R81 ;  /* 0x00000003683a7824 */ /* 0x000fe400078e0251 */
[C---:B0-----:R-:W-:Y:S01]  /*57a0*/  FMUL.FTZ R135, R108.reuse, R135 ;  /* 0x000000876c877220 */ /* 0x041fe20000410000 */
[----:B------:R0:W1:Y:S01]  /*57b0*/  MUFU.EX2 R130, R56 ;  /* 0x0000003800827308 */ /* 0x0000620000000800 */
[----:B------:R-:W-:Y:S01]  /*57c0*/  FMUL.FTZ R59, R107, R90 ;  /* 0x0000005a6b3b7220 */ /* 0x000fe20000410000 */
[----:B------:R-:W4:Y:S01]  /*57d0*/  LDS.128 R60, [R58.X16] ;  /* 0x000000003a3c7984 */ /* 0x000f22000000cc00 */
[----:B------:R-:W-:Y:S01]  /*57e0*/  FMUL.FTZ R144, R108, R109 ;  /* 0x0000006d6c907220 */ /* 0x000fe20000410000 */
[----:B--2---:R-:W-:Y:S01]  /*57f0*/  MOV R57, RZ ;  /* 0x000000ff00397202 */ /* 0x004fe20000000f00 */
[----:B------:R-:W-:Y:S01]  /*5800*/  FMUL.FTZ R133, R134, R133 ;  /* 0x0000008586857220 */ /* 0x000fe20000410000 */
[----:B------:R-:W2:Y:S01]  /*5810*/  LDS.128 R64, [R58.X16+0x10] ;  /* 0x000010003a407984 */ /* 0x000ea2000000cc00 */
[----:B------:R-:W-:Y:S01]  /*5820*/  FMUL.FTZ R110, R50, UR25 ;  /* 0x00000019326e7c20 */ /* 0x000fe20008410000 */
[----:B------:R1:W2:Y:S01]  /*5830*/  MUFU.EX2 R128, R59 ;  /* 0x0000003b00807308 */ /* 0x0002a20000000800 */
[----:B0-----:R-:W-:Y:S01]  /*5840*/  HFMA2.MMA R56, -RZ, RZ, 1.875, 0 ;  /* 0x3f800000ff387435 */ /* 0x001fe200000001ff */
[----:B------:R-:W0:Y:S04]  /*5850*/  LDS.128 R76, [R58.X16+0x20] ;  /* 0x000020003a4c7984 */ /* 0x000e28000000cc00 */
[----:B------:R1:W0:Y:S01]  /*5860*/  LDS.128 R80, [R58.X16+0x30] ;  /* 0x000030003a507984 */ /* 0x000222000000cc00 */
[----:B------:R-:W-:-:S02]  /*5870*/  FMUL.FTZ R151, R135, R116 ;  /* 0x0000007487977220 */ /* 0x000fc40000410000 */
[-C--:B------:R-:W-:Y:S01]  /*5880*/  FMUL.FTZ R149, R135, R138.reuse ;  /* 0x0000008a87957220 */ /* 0x080fe20000410000 */
[----:B------:R3:W-:Y:S01]  /*5890*/  STS.64 [R102+0x7780], R84 ;  /* 0x0077805466007388 */ /* 0x0007e20000000a00 */
[----:B------:R-:W-:Y:S02]  /*58a0*/  FMUL.FTZ R134, R134, R111 ;  /* 0x0000006f86867220 */ /* 0x000fe40000410000 */
[C---:B------:R-:W-:Y:S01]  /*58b0*/  FFMA.FTZ R151, R144.reuse, R138, R151 ;  /* 0x0000008a90977223 */ /* 0x040fe20000010097 */
[----:B-1----:R-:W-:Y:S01]  /*58c0*/  CS2R R58, SRZ ;  /* 0x00000000003a7805 */ /* 0x002fe2000001ff00 */
[----:B------:R-:W-:Y:S02]  /*58d0*/  FFMA.FTZ R149, R144, R116, -R149 ;  /* 0x0000007490957223 */ /* 0x000fe40000010895 */
[----:B---3--:R-:W-:Y:S02]  /*58e0*/  FMUL.FTZ R131, R132, R131 ;  /* 0x0000008384837220 */ /* 0x008fe40000410000 */
[----:B------:R-:W-:-:S02]  /*58f0*/  FMUL.FTZ R108, R107, R89 ;  /* 0x000000596b6c7220 */ /* 0x000fc40000410000 */
[----:B------:R-:W-:Y:S02]  /*5900*/  FMUL.FTZ R145, R130, R145 ;  /* 0x0000009182917220 */ /* 0x000fe40000410000 */
[----:B------:R-:W-:Y:S01]  /*5910*/  @!P0 IMAD.WIDE R102, R112, R103, UR28 ;  /* 0x0000001c70668e25 */ /* 0x000fe2000f8e0267 */
[----:B------:R-:W-:Y:S03]  /*5920*/  BAR.SYNC.DEFER_BLOCKING 0x0 ;  /* 0x0000000000007b1d */ /* 0x000fe60000010000 */
[----:B------:R-:W-:Y:S02]  /*5930*/  FMUL.FTZ R112, R134, R151 ;  /* 0x0000009786707220 */ /* 0x000fe40000410000 */
[----:B------:R-:W-:Y:S01]  /*5940*/  FMUL.FTZ R132, R132, R113 ;  /* 0x0000007184847220 */ /* 0x000fe20000410000 */
[----:B------:R-:W1:Y:S01]  /*5950*/  MUFU.EX2 R108, R108 ;  /* 0x0000006c006c7308 */ /* 0x000e620000000800 */
[----:B------:R-:W-:-:S02]  /*5960*/  FFMA.FTZ R112, R133, R149, -R112 ;  /* 0x0000009585707223 */ /* 0x000fc40000010870 */
[----:B------:R-:W-:Y:S02]  /*5970*/  FMUL.FTZ R109, R107, R88 ;  /* 0x000000586b6d7220 */ /* 0x000fe40000410000 */
[----:B------:R-:W-:Y:S02]  /*5980*/  FMUL.FTZ R116, R132, R112 ;  /* 0x0000007084747220 */ /* 0x000fe40000410000 */
[----:B------:R-:W-:Y:S02]  /*5990*/  FMUL.FTZ R130, R130, R129 ;  /* 0x0000008182827220 */ /* 0x000fe40000410000 */
[----:B------:R-:W-:Y:S01]  /*59a0*/  FMUL.RZ R148, R110, 0.15915493667125701904 ;  /* 0x3e22f9836e947820 */ /* 0x000fe2000040c000 */
[----:B------:R3:W5:Y:S01]  /*59b0*/  @!P0 LDG.E.128 R56, [R102.64] ;  /* 0x0000001a66388981 */ /* 0x000762000c1e1d00 */
[----:B--2---:R-:W-:Y:S01]  /*59c0*/  FMUL.FTZ R129, R128, R147 ;  /* 0x0000009380817220 */ /* 0x004fe20000410000 */
[----:B------:R-:W2:Y:S01]  /*59d0*/  MUFU.EX2 R109, R109 ;  /* 0x0000006d006d7308 */ /* 0x000ea20000000800 */
[----:B---3--:R-:W-:-:S07]  /*59e0*/  FMUL.FTZ R102, R134, R149 ;  /* 0x0000009586667220 */ /* 0x008fce0000410000 */
[----:B------:R-:W-:Y:S01]  /*59f0*/  MUFU.COS R114, R148 ;  /* 0x0000009400727308 */ /* 0x000fe20000000000 */
[----:B------:R-:W-:-:S04]  /*5a00*/  FFMA.FTZ R151, R133, R151, R102 ;  /* 0x0000009785977223 */ /* 0x000fc80000010066 */
[-C--:B------:R-:W-:Y:S02]  /*5a10*/  FMUL.FTZ R103, R132, R151.reuse ;  /* 0x0000009784677220 */ /* 0x080fe40000410000 */
[C---:B------:R-:W-:Y:S02]  /*5a20*/  FFMA.FTZ R116, R131.reuse, R151, R116 ;  /* 0x0000009783747223 */ /* 0x040fe40000010074 */
[----:B------:R-:W-:Y:S02]  /*5a30*/  FFMA.FTZ R112, R131, R112, -R103 ;  /* 0x0000007083707223 */ /* 0x000fe40000010867 */
[C---:B------:R-:W-:Y:S02]  /*5a40*/  FMUL.FTZ R113, R130.reuse, R116 ;  /* 0x0000007482717220 */ /* 0x040fe40000410000 */
[----:B------:R-:W-:Y:S02]  /*5a50*/  FMUL.FTZ R146, R130, R112 ;  /* 0x0000007082927220 */ /* 0x000fe40000410000 */
[----:B------:R-:W-:-:S02]  /*5a60*/  FMUL.FTZ R110, R107, R55 ;  /* 0x000000376b6e7220 */ /* 0x000fc40000410000 */
[----:B------:R-:W-:Y:S02]  /*5a70*/  FMUL.FTZ R128, R128, R139 ;  /* 0x0000008b80807220 */ /* 0x000fe40000410000 */
[C---:B------:R-:W-:Y:S02]  /*5a80*/  FFMA.FTZ R138, R145.reuse, R112, -R113 ;  /* 0x00000070918a7223 */ /* 0x040fe40000010871 */
[----:B------:R-:W-:Y:S02]  /*5a90*/  FFMA.FTZ R146, R145, R116, R146 ;  /* 0x0000007491927223 */ /* 0x000fe40000010092 */
[----:B------:R-:W-:Y:S01]  /*5aa0*/  FMUL.FTZ R139, R128, R138 ;  /* 0x0000008a808b7220 */ /* 0x000fe20000410000 */
[----:B------:R-:W3:Y:S01]  /*5ab0*/  MUFU.EX2 R110, R110 ;  /* 0x0000006e006e7308 */ /* 0x000ee20000000800 */
[C---:B------:R-:W-:Y:S02]  /*5ac0*/  FMUL.FTZ R102, R107.reuse, R53 ;  /* 0x000000356b667220 */ /* 0x040fe40000410000 */
[----:B------:R-:W-:-:S02]  /*5ad0*/  FMUL.FTZ R103, R107, R52 ;  /* 0x000000346b677220 */ /* 0x000fc40000410000 */
[----:B------:R-:W-:Y:S02]  /*5ae0*/  FMUL.FTZ R116, R128, R146 ;  /* 0x0000009280747220 */ /* 0x000fe40000410000 */
[C---:B-1----:R-:W-:Y:S02]  /*5af0*/  FMUL.FTZ R126, R108.reuse, R126 ;  /* 0x0000007e6c7e7220 */ /* 0x042fe40000410000 */
[----:B------:R-:W-:Y:S01]  /*5b00*/  FFMA.FTZ R139, R129, R146, R139 ;  /* 0x00000092818b7223 */ /* 0x000fe2000001008b */
[----:B------:R-:W1:Y:S01]  /*5b10*/  MUFU.EX2 R102, R102 ;  /* 0x0000006600667308 */ /* 0x000e620000000800 */
[----:B------:R-:W-:Y:S02]  /*5b20*/  FMUL.FTZ R111, R107, R54 ;  /* 0x000000366b6f7220 */ /* 0x000fe40000410000 */
[----:B------:R-:W-:Y:S02]  /*5b30*/  FFMA.FTZ R116, R129, R138, -R116 ;  /* 0x0000008a81747223 */ /* 0x000fe40000010874 */
[----:B------:R-:W-:-:S03]  /*5b40*/  FMUL.FTZ R127, R108, R127 ;  /* 0x0000007f6c7f7220 */ /* 0x000fc60000410000 */
[----:B------:R0:W-:Y:S01]  /*5b50*/  MUFU.EX2 R112, R103 ;  /* 0x0000006700707308 */ /* 0x0001e20000000800 */
[C---:B------:R-:W-:Y:S02]  /*5b60*/  FMUL.FTZ R108, R126.reuse, R116 ;  /* 0x000000747e6c7220 */ /* 0x040fe40000410000 */
[----:B--2---:R-:W-:Y:S02]  /*5b70*/  FMUL.FTZ R124, R109, R124 ;  /* 0x0000007c6d7c7220 */ /* 0x004fe40000410000 */
[----:B0-----:R-:W-:-:S03]  /*5b80*/  FMUL.FTZ R103, R126, R139 ;  /* 0x0000008b7e677220 */ /* 0x001fc60000410000 */
[----:B------:R-:W0:Y:S01]  /*5b90*/  MUFU.EX2 R111, R111 ;  /* 0x0000006f006f7308 */ /* 0x000e220000000800 */
[----:B------:R-:W-:Y:S02]  /*5ba0*/  FFMA.FTZ R103, R127, R116, -R103 ;  /* 0x000000747f677223 */ /* 0x000fe40000010867 */
[----:B------:R-:W-:Y:S02]  /*5bb0*/  FMUL.FTZ R113, R107, R51 ;  /* 0x000000336b717220 */ /* 0x000fe40000410000 */
[----:B------:R-:W-:Y:S02]  /*5bc0*/  FMUL.FTZ R125, R109, R125 ;  /* 0x0000007d6d7d7220 */ /* 0x000fe40000410000 */
[----:B------:R-:W-:Y:S02]  /*5bd0*/  FFMA.FTZ R108, R127, R139, R108 ;  /* 0x0000008b7f6c7223 */ /* 0x000fe4000001006c */
[----:B------:R-:W-:Y:S02]  /*5be0*/  FMUL.FTZ R107, R107, R50 ;  /* 0x000000326b6b7220 */ /* 0x000fe40000410000 */
[----:B------:R-:W-:-:S02]  /*5bf0*/  FMUL.FTZ R109, R124, R103 ;  /* 0x000000677c6d7220 */ /* 0x000fc40000410000 */
[C---:B---3--:R-:W-:Y:S02]  /*5c00*/  FMUL.FTZ R123, R110.reuse, R123 ;  /* 0x0000007b6e7b7220 */ /* 0x048fe40000410000 */
[----:B------:R-:W-:Y:S02]  /*5c10*/  FMUL.FTZ R122, R110, R122 ;  /* 0x0000007a6e7a7220 */ /* 0x000fe40000410000 */
[-C--:B------:R-:W-:Y:S02]  /*5c20*/  FMUL.FTZ R110, R124, R108.reuse ;  /* 0x0000006c7c6e7220 */ /* 0x080fe40000410000 */
[C---:B------:R-:W-:Y:S01]  /*5c30*/  FFMA.FTZ R109, R125.reuse, R108, R109 ;  /* 0x0000006c7d6d7223 */ /* 0x040fe2000001006d */
[----:B------:R-:W2:Y:S01]  /*5c40*/  MUFU.EX2 R107, R107 ;  /* 0x0000006b006b7308 */ /* 0x000ea20000000800 */
[----:B------:R-:W-:Y:S02]  /*5c50*/  FFMA.FTZ R110, R125, R103, -R110 ;  /* 0x000000677d6e7223 */ /* 0x000fe4000001086e */
[----:B-1----:R-:W-:-:S02]  /*5c60*/  FMUL.FTZ R119, R102, R119 ;  /* 0x0000007766777220 */ /* 0x002fc40000410000 */
[----:B------:R-:W-:-:S03]  /*5c70*/  FMUL.FTZ R118, R102, R118 ;  /* 0x0000007666767220 */ /* 0x000fc60000410000 */
[----:B------:R-:W1:Y:S01]  /*5c80*/  MUFU.SIN R138, R148 ;  /* 0x00000094008a7308 */ /* 0x000e620000000400 */
[CC--:B------:R-:W-:Y:S02]  /*5c90*/  FMUL.FTZ R102, R122.reuse, R109.reuse ;  /* 0x0000006d7a667220 */ /* 0x0c0fe40000410000 */
[----:B------:R-:W-:Y:S02]  /*5ca0*/  FMUL.FTZ R108, R122, R110 ;  /* 0x0000006e7a6c7220 */ /* 0x000fe40000410000 */
[----:B0-----:R-:W-:Y:S02]  /*5cb0*/  FMUL.FTZ R120, R111, R120 ;  /* 0x000000786f787220 */ /* 0x001fe40000410000 */
[C---:B------:R-:W-:Y:S02]  /*5cc0*/  FFMA.FTZ R102, R123.reuse, R110, -R102 ;  /* 0x0000006e7b667223 */ /* 0x040fe40000010866 */
[----:B------:R-:W-:Y:S02]  /*5cd0*/  FFMA.FTZ R108, R123, R109, R108 ;  /* 0x0000006d7b6c7223 */ /* 0x000fe4000001006c */
[----:B------:R-:W-:-:S02]  /*5ce0*/  FMUL.FTZ R121, R111, R121 ;  /* 0x000000796f797220 */ /* 0x000fc40000410000 */
[C---:B------:R-:W-:Y:S01]  /*5cf0*/  FMUL.FTZ R109, R120.reuse, R102 ;  /* 0x00000066786d7220 */ /* 0x040fe20000410000 */
[--C-:B----4-:R-:W-:Y:S01]  /*5d00*/  HADD2.F32 R110, -RZ, R60.reuse.H1_H1 ;  /* 0x3000003cff6e7230 */ /* 0x110fe20000004100 */
[-C--:B------:R-:W-:Y:S02]  /*5d10*/  FMUL.FTZ R103, R120, R108.reuse ;  /* 0x0000006c78677220 */ /* 0x080fe40000410000 */
[----:B------:R-:W-:Y:S01]  /*5d20*/  FFMA.FTZ R116, R121, R108, R109 ;  /* 0x0000006c79747223 */ /* 0x000fe2000001006d */
[----:B------:R-:W-:Y:S01]  /*5d30*/  HADD2.F32 R108, -RZ, R60.H0_H0 ;  /* 0x2000003cff6c7230 */ /* 0x000fe20000004100 */
[C---:B--2---:R-:W-:Y:S01]  /*5d40*/  FMUL.FTZ R139, R107.reuse, R114 ;  /* 0x000000726b8b7220 */ /* 0x044fe20000410000 */
[--C-:B------:R-:W-:Y:S01]  /*5d50*/  HADD2.F32 R109, -RZ, R61.reuse.H1_H1 ;  /* 0x3000003dff6d7230 */ /* 0x100fe20000004100 */
[----:B-1----:R-:W-:Y:S01]  /*5d60*/  FMUL.FTZ R138, R107, R138 ;  /* 0x0000008a6b8a7220 */ /* 0x002fe20000410000 */
[----:B------:R-:W-:Y:S01]  /*5d70*/  HADD2.F32 R107, -RZ, R61.H0_H0 ;  /* 0x2000003dff6b7230 */ /* 0x000fe20000004100 */
[-C--:B------:R-:W-:Y:S01]  /*5d80*/  FMUL.FTZ R202, R110, R97.reuse ;  /* 0x000000616eca7220 */ /* 0x080fe20000410000 */
[--C-:B------:R-:W-:Y:S01]  /*5d90*/  HADD2.F32 R111, -RZ, R72.reuse.H0_H0 ;  /* 0x20000048ff6f7230 */ /* 0x100fe20000004100 */
[----:B------:R-:W0:Y:S01]  /*5da0*/  MUFU.EX2 R113, R113 ;  /* 0x0000007100717308 */ /* 0x000e220000000800 */
        /* <DEDUP_REMOVED lines=9> */
[C---:B------:R-:W-:Y:S02]  /*5e40*/  FMUL.FTZ R61, R206.reuse, R137 ;  /* 0x00000089ce3d7220 */ /* 0x040fe40000410000 */
[-C--:B------:R-:W-:Y:S02]  /*5e50*/  FFMA.FTZ R60, R206, R143.reuse, -R60 ;  /* 0x0000008fce3c7223 */ /* 0x080fe4000001083c */
[----:B------:R-:W-:Y:S01]  /*5e60*/  FFMA.FTZ R61, R202, R143, R61 ;  /* 0x0000008fca3d7223 */ /* 0x000fe2000001003d */
[--C-:B------:R-:W-:Y:S01]  /*5e70*/  HADD2.F32 R114, -RZ, R62.reuse.H1_H1 ;  /* 0x3000003eff727230 */ /* 0x100fe20000004100 */
[C---:B------:R-:W-:Y:S02]  /*5e80*/  FMUL.FTZ R117, R112.reuse, R117 ;  /* 0x0000007570757220 */ /* 0x040fe40000410000 */
[----:B------:R-:W-:Y:S01]  /*5e90*/  FMUL.FTZ R115, R112, R115 ;  /* 0x0000007370737220 */ /* 0x000fe20000410000 */
[----:B------:R-:W-:Y:S01]  /*5ea0*/  HADD2.F32 R112, -RZ, R62.H0_H0 ;  /* 0x2000003eff707230 */ /* 0x000fe20000004100 */
[----:B------:R-:W-:Y:S01]  /*5eb0*/  FADD.FTZ R60, R203, R60 ;  /* 0x0000003ccb3c7221 */ /* 0x000fe20000010000 */
[----:B------:R-:W-:Y:S01]  /*5ec0*/  HADD2.F32 R111, -RZ, R63.H0_H0 ;  /* 0x2000003fff6f7230 */ /* 0x000fe20000004100 */
[----:B0-----:R-:W-:-:S02]  /*5ed0*/  FMUL.FTZ R136, R113, R136 ;  /* 0x0000008871887220 */ /* 0x001fc40000410000 */
[----:B------:R-:W-:Y:S01]  /*5ee0*/  FMUL.FTZ R142, R113, R142 ;  /* 0x0000008e718e7220 */ /* 0x000fe20000410000 */
[----:B------:R-:W-:Y:S01]  /*5ef0*/  HADD2.F32 R113, -RZ, R63.H1_H1 ;  /* 0x3000003fff717230 */ /* 0x000fe20000004100 */
[----:B------:R-:W-:Y:S01]  /*5f00*/  FADD.FTZ R61, R204, R61 ;  /* 0x0000003dcc3d7221 */ /* 0x000fe20000010000 */
[----:B------:R-:W-:Y:S01]  /*5f10*/  HADD2.F32 R63, -RZ, R73.H0_H0 ;  /* 0x20000049ff3f7230 */ /* 0x000fe20000004100 */
[----:B------:R-:W-:Y:S02]  /*5f20*/  FFMA.FTZ R103, R121, R102, -R103 ;  /* 0x0000006679677223 */ /* 0x000fe40000010867 */
[-C--:B------:R-:W-:Y:S02]  /*5f30*/  FMUL.FTZ R208, R114, R95.reuse ;  /* 0x0000005f72d07220 */ /* 0x080fe40000410000 */
[----:B------:R-:W-:Y:S02]  /*5f40*/  FMUL.FTZ R102, R140, R60 ;  /* 0x0000003c8c667220 */ /* 0x000fe40000410000 */
[----:B------:R-:W-:-:S02]  /*5f50*/  FMUL.FTZ R209, R112, R95 ;  /* 0x0000005f70d17220 */ /* 0x000fc40000410000 */
[-C--:B------:R-:W-:Y:S02]  /*5f60*/  FMUL.FTZ R62, R140, R61.reuse ;  /* 0x0000003d8c3e7220 */ /* 0x080fe40000410000 */
        /* <DEDUP_REMOVED lines=12> */
[CC--:B------:R-:W-:Y:S02]  /*6030*/  FFMA.FTZ R102, R119.reuse, R103.reuse, -R102 ;  /* 0x0000006777667223 */ /* 0x0c0fe40000010866 */
        /* <DEDUP_REMOVED lines=11> */
[----:B------:R-:W-:Y:S02]  /*60f0*/  FMUL.FTZ R63, R134, R62 ;  /* 0x0000003e863f7220 */ /* 0x000fe40000410000 */
[-C--:B------:R-:W-:Y:S02]  /*6100*/  FMUL.FTZ R210, R146, R93.reuse ;  /* 0x0000005d92d27220 */ /* 0x080fe40000410000 */
[-C--:B------:R-:W-:Y:S02]  /*6110*/  FMUL.FTZ R61, R134, R60.reuse ;  /* 0x0000003c863d7220 */ /* 0x080fe40000410000 */
        /* <DEDUP_REMOVED lines=27> */
[C---:B------:R-:W-:Y:S02]  /*62d0*/  FMUL.FTZ R220, R64.reuse, R220 ;  /* 0x000000dc40dc7220 */ /* 0x040fe40000410000 */
[C---:B------:R-:W-:Y:S02]  /*62e0*/  FFMA.FTZ R63, R145.reuse, R63, R62 ;  /* 0x0000003f913f7223 */ /* 0x040fe4000001003e */
        /* <DEDUP_REMOVED lines=9> */
[C---:B------:R-:W-:Y:S02]  /*6380*/  FMUL.FTZ R61, R128.reuse, R63 ;  /* 0x0000003f803d7220 */ /* 0x040fe40000410000 */
[----:B------:R-:W-:Y:S02]  /*6390*/  FMUL.FTZ R218, R153, R90 ;  /* 0x0000005a99da7220 */ /* 0x000fe40000410000 */
[----:B------:R-:W-:Y:S02]  /*63a0*/  FMUL.FTZ R62, R128, R60 ;  /* 0x0000003c803e7220 */ /* 0x000fe40000410000 */
[-C--:B------:R-:W-:Y:S02]  /*63b0*/  FFMA.FTZ R65, R117, R102.reuse, -R64 ;  /* 0x0000006675417223 */ /* 0x080fe40000010840 */
[----:B------:R-:W-:-:S02]  /*63c0*/  FMUL.FTZ R102, R115, R102 ;  /* 0x0000006673667220 */ /* 0x000fc40000410000 */
[C---:B------:R-:W-:Y:S02]  /*63d0*/  FMUL.FTZ R219, R66.reuse, R219 ;  /* 0x000000db42db7220 */ /* 0x040fe40000410000 */
[C---:B------:R-:W-:Y:S02]  /*63e0*/  FFMA.FTZ R60, R129.reuse, R60, -R61 ;  /* 0x0000003c813c7223 */ /* 0x040fe4000001083d */
        /* <DEDUP_REMOVED lines=50> */
[C---:B------:R-:W-:Y:S02]  /*6710*/  FMUL.FTZ R61, R120.reuse, R63 ;  /* 0x0000003f783d7220 */ /* 0x040fe40000410000 */
        /* <DEDUP_REMOVED lines=16> */
[C---:B------:R-:W-:Y:S02]  /*6820*/  FFMA.FTZ R63, R119.reuse, R63, R62 ;  /* 0x0000003f773f7223 */ /* 0x040fe4000001003e */
[C---:B------:R-:W-:Y:S01]  /*6830*/  FMUL.FTZ R232, R66.reuse, R232 ;  /* 0x000000e842e87220 */ /* 0x040fe20000410000 */
[--C-:B------:R-:W-:Y:S01]  /*6840*/  HADD2.F32 R163, -RZ, R81.reuse.H0_H0 ;  /* 0x20000051ffa37230 */ /* 0x100fe20000004100 */
[----:B------:R-:W-:Y:S01]  /*6850*/  FFMA.FTZ R60, R119, R60, -R61 ;  /* 0x0000003c773c7223 */ /* 0x000fe2000001083d */
[----:B------:R-:W-:Y:S01]  /*6860*/  HADD2.F32 R165, -RZ, R81.H1_H1 ;  /* 0x30000051ffa57230 */ /* 0x000fe20000004100 */
[----:B------:R-:W-:Y:S01]  /*6870*/  FMUL.FTZ R233, R66, R233 ;  /* 0x000000e942e97220 */ /* 0x000fe20000410000 */
[----:B------:R0:W1:Y:S01]  /*6880*/  @P0 LDS.64 R102, [R101.X8+0x8788] ;  /* 0x0087880065660984 */ /* 0x0000620000008a00 */
        /* <DEDUP_REMOVED lines=8> */
[C---:B------:R-:W-:Y:S02]  /*6910*/  FFMA.FTZ R60, R117.reuse, R60, -R61 ;  /* 0x0000003c753c7223 */ /* 0x040fe4000001083d */
[----:B------:R-:W-:Y:S02]  /*6920*/  FMUL.FTZ R224, R66, R224 ;  /* 0x000000e042e07220 */ /* 0x000fe40000410000 */
[----:B------:R-:W-:Y:S01]  /*6930*/  FFMA.FTZ R63, R117, R62, R63 ;  /* 0x0000003e753f7223 */ /* 0x000fe2000001003f */
[--C-:B------:R-:W-:Y:S01]  /*6940*/  HADD2.F32 R166, -RZ, R82.reuse.H1_H1 ;  /* 0x30000052ffa67230 */ /* 0x100fe20000004100 */
[----:B------:R-:W-:Y:S01]  /*6950*/  FADD.FTZ R61, R225, R60 ;  /* 0x0000003ce13d7221 */ /* 0x000fe20000010000 */
[----:B------:R-:W-:Y:S01]  /*6960*/  HADD2.F32 R164, -RZ, R82.H0_H0 ;  /* 0x20000052ffa47230 */ /* 0x000fe20000004100 */
[----:B------:R-:W-:Y:S01]  /*6970*/  FADD.FTZ R63, R224, R63 ;  /* 0x0000003fe03f7221 */ /* 0x000fe20000010000 */
[----:B------:R-:W-:Y:S01]  /*6980*/  HADD2.F32 R66, -RZ, R71.H0_H0 ;  /* 0x20000047ff427230 */ /* 0x000fe20000004100 */
[----:B------:R-:W-:-:S02]  /*6990*/  FMUL.FTZ R62, R142, R61 ;  /* 0x0000003d8e3e7220 */ /* 0x000fc40000410000 */
[-C--:B------:R-:W-:Y:S02]  /*69a0*/  FMUL.FTZ R216, R166, R51.reuse ;  /* 0x00000033a6d87220 */ /* 0x080fe40000410000 */
[----:B------:R-:W-:Y:S02]  /*69b0*/  FMUL.FTZ R217, R164, R51 ;  /* 0x00000033a4d97220 */ /* 0x000fe40000410000 */
[-C--:B------:R-:W-:Y:S02]  /*69c0*/  FMUL.FTZ R60, R142, R63.reuse ;  /* 0x0000003f8e3c7220 */ /* 0x080fe40000410000 */
[----:B------:R-:W-:Y:S02]  /*69d0*/  FFMA.FTZ R63, R136, R63, R62 ;  /* 0x0000003f883f7223 */ /* 0x000fe4000001003e */
[C---:B------:R-:W-:Y:S01]  /*69e0*/  FMUL.FTZ R216, R66.reuse, R216 ;  /* 0x000000d842d87220 */ /* 0x040fe20000410000 */
[--C-:B------:R-:W-:Y:S01]  /*69f0*/  HADD2.F32 R167, -RZ, R83.reuse.H0_H0 ;  /* 0x20000053ffa77230 */ /* 0x100fe20000004100 */
[----:B------:R-:W-:Y:S01]  /*6a00*/  FMUL.FTZ R217, R66, R217 ;  /* 0x000000d942d97220 */ /* 0x000fe20000410000 */
[----:B------:R-:W-:Y:S01]  /*6a10*/  HADD2.F32 R169, -RZ, R83.H1_H1 ;  /* 0x30000053ffa97230 */ /* 0x000fe20000004100 */
[----:B------:R-:W-:-:S02]  /*6a20*/  FFMA.FTZ R60, R136, R61, -R60 ;  /* 0x0000003d883c7223 */ /* 0x000fc4000001083c */
[----:B------:R-:W-:Y:S01]  /*6a30*/  FADD.FTZ R63, R216, R63 ;  /* 0x0000003fd83f7221 */ /* 0x000fe20000010000 */
[----:B------:R-:W-:Y:S01]  /*6a40*/  HADD2.F32 R62, -RZ, R71.H1_H1 ;  /* 0x30000047ff3e7230 */ /* 0x000fe20000004100 */
[----:B------:R-:W-:Y:S02]  /*6a50*/  FMUL.FTZ R65, R142, R65 ;  /* 0x000000418e417220 */ /* 0x000fe40000410000 */
[----:B------:R-:W-:Y:S02]  /*6a60*/  FADD.FTZ R60, R217, R60 ;  /* 0x0000003cd93c7221 */ /* 0x000fe40000010000 */
[-C--:B------:R-:W-:Y:S02]  /*6a70*/  FMUL.FTZ R215, R167, R50.reuse ;  /* 0x00000032a7d77220 */ /* 0x080fe40000410000 */
[----:B------:R-:W-:Y:S02]  /*6a80*/  FMUL.FTZ R214, R169, R50 ;  /* 0x00000032a9d67220 */ /* 0x000fe40000410000 */
[----:B------:R-:W-:-:S02]  /*6a90*/  FMUL.FTZ R61, R138, R63 ;  /* 0x0000003f8a3d7220 */ /* 0x000fc40000410000 */
[----:B------:R-:W-:Y:S02]  /*6aa0*/  FFMA.FTZ R65, R136, R67, R65 ;  /* 0x0000004388417223 */ /* 0x000fe40000010041 */
[----:B------:R-:W-:Y:S02]  /*6ab0*/  FMUL.FTZ R76, R138, R60 ;  /* 0x0000003c8a4c7220 */ /* 0x000fe40000410000 */
[C---:B------:R-:W-:Y:S02]  /*6ac0*/  FMUL.FTZ R215, R62.reuse, R215 ;  /* 0x000000d73ed77220 */ /* 0x040fe40000410000 */
[----:B------:R-:W-:Y:S02]  /*6ad0*/  FMUL.FTZ R214, R62, R214 ;  /* 0x000000d63ed67220 */ /* 0x000fe40000410000 */
[----:B------:R-:W-:Y:S02]  /*6ae0*/  FFMA.FTZ R66, R139, R60, -R61 ;  /* 0x0000003c8b427223 */ /* 0x000fe4000001083d */
[C---:B------:R-:W-:Y:S01]  /*6af0*/  FMUL.FTZ R62, R138.reuse, R64 ;  /* 0x000000408a3e7220 */ /* 0x040fe20000410000 */
[----:B------:R-:W-:Y:S01]  /*6b00*/  BSSY B0, `(.L_x_3371) ;  /* 0x0000016000007945 */ /* 0x000fe20003800000 */
[----:B------:R-:W-:-:S02]  /*6b10*/  FMUL.FTZ R60, R138, R65 ;  /* 0x000000418a3c7220 */ /* 0x000fc40000410000 */
[----:B------:R-:W-:Y:S01]  /*6b20*/  FFMA.FTZ R63, R139, R63, R76 ;  /* 0x0000003f8b3f7223 */ /* 0x000fe2000001004c */
[----:B------:R-:W-:Y:S01]  /*6b30*/  ISETP.GT.U32.AND P2, PT, R101, 0x1f, PT ;  /* 0x0000001f6500780c */ /* 0x000fe20003f44070 */
[----:B------:R-:W-:Y:S01]  /*6b40*/  FFMA.FTZ R61, R139, R65, R62 ;  /* 0x000000418b3d7223 */ /* 0x000fe2000001003e */
[----:B------:R-:W-:Y:S01]  /*6b50*/  LEA.HI R168, R101, R101, RZ, 0x1e ;  /* 0x0000006565a87211 */ /* 0x000fe200078ff0ff */
[----:B------:R-:W-:Y:S02]  /*6b60*/  FFMA.FTZ R60, R139, R64, -R60 ;  /* 0x000000408b3c7223 */ /* 0x000fe4000001083c */
        /* <DEDUP_REMOVED lines=15> */
.L_x_3372:
[----:B01----:R-:W-:Y:S05]  /*6c60*/  BSYNC B0 ;  /* 0x0000000000007941 */ /* 0x003fea0003800000 */
.L_x_3371:
        /* <DEDUP_REMOVED lines=73> */
.L_x_3479:
        /* <DEDUP_REMOVED lines=70> */
.L_x_3480:
        /* <DEDUP_REMOVED lines=19> */
[----:B------:R-:W-:Y:S05]  /*7690*/  CALL.REL.NOINC `($__internal_82_$__cuda_sm70_shflsync_idx_p) ;  /* 0x0000958000007944 */ /* 0x000fea0003c00000 */
.L_x_3377:
[----:B------:R-:W-:Y:S05]  /*76a0*/  BRA.CONV ~URZ, `(.L_x_3378) ;  /* 0x000000637f007947 */ /* 0x000fea000b800000 */
[----:B-1----:R-:W-:Y:S01]  /*76b0*/  HFMA2.MMA R61, -RZ, RZ, 0, 1.847743988037109375e-06 ;  /* 0x0000001fff3d7435 */ /* 0x002fe200000001ff */
[----:B0-----:R-:W-:Y:S02]  /*76c0*/  MOV R64, R77 ;  /* 0x0000004d00407202 */ /* 0x001fe40000000f00 */
[----:B------:R-:W-:Y:S02]  /*76d0*/  MOV R63, 0x1f ;  /* 0x0000001f003f7802 */ /* 0x000fe40000000f00 */
[----:B------:R-:W-:Y:S02]  /*76e0*/  MOV R60, 0xffffffff ;  /* 0xffffffff003c7802 */ /* 0x000fe40000000f00 */
[----:B------:R-:W-:-:S02]  /*76f0*/  MOV R62, 0x7710 ;  /* 0x00007710003e7802 */ /* 0x000fc40000000f00 */
[----:B------:R-:W-:Y:S05]  /*7700*/  CALL.REL.NOINC `($__internal_82_$__cuda_sm70_shflsync_idx_p) ;  /* 0x0000951000007944 */ /* 0x000fea0003c00000 */
.L_x_3378:
[----:B------:R-:W-:Y:S05]  /*7710*/  BRA.CONV ~URZ, `(.L_x_3379) ;  /* 0x000000637f007947 */ /* 0x000fea000b800000 */
[----:B-1----:R-:W-:Y:S01]  /*7720*/  HFMA2.MMA R61, -RZ, RZ, 0, 1.847743988037109375e-06 ;  /* 0x0000001fff3d7435 */ /* 0x002fe200000001ff */
[----:B0-----:R-:W-:-:S02]  /*7730*/  MOV R64, R65 ;  /* 0x0000004100407202 */ /* 0x001fc40000000f00 */
[----:B------:R-:W-:Y:S02]  /*7740*/  MOV R63, 0x1f ;  /* 0x0000001f003f7802 */ /* 0x000fe40000000f00 */
[----:B------:R-:W-:Y:S02]  /*7750*/  MOV R60, 0xffffffff ;  /* 0xffffffff003c7802 */ /* 0x000fe40000000f00 */
[----:B------:R-:W-:Y:S02]  /*7760*/  MOV R62, 0x7780 ;  /* 0x00007780003e7802 */ /* 0x000fe40000000f00 */
[----:B------:R-:W-:Y:S05]  /*7770*/  CALL.REL.NOINC `($__internal_82_$__cuda_sm70_shflsync_idx_p) ;  /* 0x000094a000007944 */ /* 0x000fea0003c00000 */
.L_x_3379:
[----:B------:R-:W-:Y:S05]  /*7780*/  BRA.CONV ~URZ, `(.L_x_3380) ;  /* 0x000000637f007947 */ /* 0x000fea000b800000 */
[----:B-1----:R-:W-:Y:S01]  /*7790*/  HFMA2.MMA R61, -RZ, RZ, 0, 1.847743988037109375e-06 ;  /* 0x0000001fff3d7435 */ /* 0x002fe200000001ff */
[----:B0-----:R-:W-:Y:S02]  /*77a0*/  MOV R64, R76 ;  /* 0x0000004c00407202 */ /* 0x001fe40000000f00 */
[----:B------:R-:W-:Y:S02]  /*77b0*/  MOV R63, 0x1f ;  /* 0x0000001f003f7802 */ /* 0x000fe40000000f00 */
[----:B------:R-:W-:Y:S02]  /*77c0*/  MOV R60, 0xffffffff ;  /* 0xffffffff003c7802 */ /* 0x000fe40000000f00 */
[----:B------:R-:W-:-:S02]  /*77d0*/  MOV R62, 0x77f0 ;  /* 0x000077f0003e7802 */ /* 0x000fc40000000f00 */
[----:B------:R-:W-:Y:S05]  /*77e0*/  CALL.REL.NOINC `($__internal_82_$__cuda_sm70_shflsync_idx_p) ;  /* 0x0000943000007944 */ /* 0x000fea0003c00000 */
.L_x_3380:
        /* <DEDUP_REMOVED lines=9> */
.L_x_3481:
        /* <DEDUP_REMOVED lines=50> */
.L_x_3374:
[----:B0-----:R-:W-:Y:S05]  /*7ba0*/  BSYNC B0 ;  /* 0x0000000000007941 */ /* 0x001fea0003800000 */
.L_x_3373:
        /* <DEDUP_REMOVED lines=24> */
[-C--:B------:R-:W-:Y:S02]  /*7d30*/  FMUL.FTZ R59, R142, -R61.reuse ;  /* 0x8000003d8e3b7220 */ /* 0x080fe40000410000 */
[C---:B------:R-:W-:Y:S02]  /*7d40*/  FFMA.FTZ R60, R136.reuse, R61, -R57 ;  /* 0x0000003d883c7223 */ /* 0x040fe40000010839 */
[C---:B------:R-:W-:Y:S02]  /*7d50*/  FFMA.FTZ R65, R117.reuse, R58, R65 ;  /* 0x0000003a75417223 */ /* 0x040fe40000010041 */
[----:B------:R-:W-:Y:S02]  /*7d60*/  FFMA.FTZ R64, R117, R56, -R64 ;  /* 0x0000003875407223 */ /* 0x000fe40000010840 */
[----:B------:R-:W-:Y:S01]  /*7d70*/  FFMA.FTZ R62, R136, R63, R59 ;  /* 0x0000003f883e7223 */ /* 0x000fe2000001003b */
[----:B------:R-:W0:Y:S01]  /*7d80*/  LDS.64 R56, [R168.X16+0x6378] ;  /* 0x00637800a8387984 */ /* 0x000e22000000ca00 */
        /* <DEDUP_REMOVED lines=107> */
[----:B------:R-:W-:Y:S02]  /*8440*/  FFMA.FTZ R66, R133, R63, -R66 ;  /* 0x0000003f85427223 */ /* 0x000fe40000010842 */
[----:B------:R-:W-:-:S02]  /*8450*/  FMUL.FTZ R56, R130, R212 ;  /* 0x000000d482387220 */ /* 0x000fc40000410000 */
[----:B------:R-:W-:Y:S02]  /*8460*/  FMUL.FTZ R57, R130, R210 ;  /* 0x000000d282397220 */ /* 0x000fe40000410000 */
[----:B------:R-:W-:Y:S02]  /*8470*/  FADD.FTZ R62, -R193, R62 ;  /* 0x0000003ec13e7221 */ /* 0x000fe40000010100 */
[----:B------:R-:W-:Y:S02]  /*8480*/  FMUL.FTZ R61, R135, -R66 ;  /* 0x80000042873d7220 */ /* 0x000fe40000410000 */
[C---:B------:R-:W-:Y:S02]  /*8490*/  FFMA.FTZ R56, R145.reuse, R210, -R56 ;  /* 0x000000d291387223 */ /* 0x040fe40000010838 */
[----:B------:R-:W-:Y:S02]  /*84a0*/  FFMA.FTZ R57, R145, R212, R57 ;  /* 0x000000d491397223 */ /* 0x000fe40000010039 */
[----:B------:R-:W-:-:S02]  /*84b0*/  FADD.FTZ R60, R177, R60 ;  /* 0x0000003cb13c7221 */ /* 0x000fc40000010000 */
[----:B------:R-:W-:Y:S02]  /*84c0*/  FMUL.FTZ R59, R135, -R64 ;  /* 0x80000040873b7220 */ /* 0x000fe40000410000 */
[----:B------:R-:W-:Y:S02]  /*84d0*/  FMUL.FTZ R58, R128, -R62 ;  /* 0x8000003e803a7220 */ /* 0x000fe40000410000 */
[----:B------:R-:W-:Y:S02]  /*84e0*/  FFMA.FTZ R64, R144, R64, R61 ;  /* 0x0000004090407223 */ /* 0x000fe4000001003d */
[----:B------:R-:W-:Y:S02]  /*84f0*/  FADD.FTZ R221, R221, R56 ;  /* 0x00000038dddd7221 */ /* 0x000fe40000010000 */
[----:B------:R-:W-:Y:S02]  /*8500*/  FADD.FTZ R207, R220, R57 ;  /* 0x00000039dccf7221 */ /* 0x000fe40000010000 */
[----:B------:R-:W-:-:S02]  /*8510*/  FMUL.FTZ R61, R128, -R60 ;  /* 0x8000003c803d7220 */ /* 0x000fc40000410000 */
[----:B------:R-:W-:Y:S02]  /*8520*/  FFMA.FTZ R66, R144, R66, -R59 ;  /* 0x0000004290427223 */ /* 0x000fe4000001083b */
[C---:B------:R-:W-:Y:S02]  /*8530*/  FFMA.FTZ R59, R129.reuse, R60, -R58 ;  /* 0x0000003c813b7223 */ /* 0x040fe4000001083a */
[C---:B------:R-:W-:Y:S02]  /*8540*/  FMUL.FTZ R58, R128.reuse, R221 ;  /* 0x000000dd803a7220 */ /* 0x040fe40000410000 */
[----:B------:R-:W-:Y:S02]  /*8550*/  FMUL.FTZ R56, R128, R207 ;  /* 0x000000cf80387220 */ /* 0x000fe40000410000 */
[----:B------:R-:W-:Y:S02]  /*8560*/  FFMA.FTZ R61, R129, R62, R61 ;  /* 0x0000003e813d7223 */ /* 0x000fe4000001003d */
[----:B------:R-:W-:-:S02]  /*8570*/  FMUL.FTZ R62, R140, -R66 ;  /* 0x800000428c3e7220 */ /* 0x000fc40000410000 */
[----:B------:R-:W-:Y:S02]  /*8580*/  FADD.FTZ R59, R178, R59 ;  /* 0x0000003bb23b7221 */ /* 0x000fe40000010000 */
[C---:B------:R-:W-:Y:S02]  /*8590*/  FFMA.FTZ R57, R129.reuse, R207, R58 ;  /* 0x000000cf81397223 */ /* 0x040fe4000001003a */
[----:B------:R-:W-:Y:S02]  /*85a0*/  FFMA.FTZ R56, R129, R221, -R56 ;  /* 0x000000dd81387223 */ /* 0x000fe40000010838 */
[-C--:B------:R-:W-:Y:S02]  /*85b0*/  FMUL.FTZ R60, R140, -R64.reuse ;  /* 0x800000408c3c7220 */ /* 0x080fe40000410000 */
[----:B------:R-:W-:Y:S02]  /*85c0*/  FFMA.FTZ R62, R141, R64, R62 ;  /* 0x000000408d3e7223 */ /* 0x000fe4000001003e */
        /* <DEDUP_REMOVED lines=12> */
[----:B------:R-:W-:-:S02]  /*8690*/  FFMA.FTZ R60, R141, R66, -R60 ;  /* 0x000000428d3c7223 */ /* 0x000fc4000001083c */
[----:B------:R-:W-:Y:S02]  /*86a0*/  FADD.FTZ R59, R179, R58 ;  /* 0x0000003ab33b7221 */ /* 0x000fe40000010000 */
[----:B------:R-:W-:Y:S02]  /*86b0*/  FMUL.FTZ R66, R132, -R64 ;  /* 0x8000004084427220 */ /* 0x000fe40000410000 */
[----:B------:R-:W-:Y:S02]  /*86c0*/  FADD.FTZ R223, R223, R56 ;  /* 0x00000038dfdf7221 */ /* 0x000fe40000010000 */
[----:B------:R-:W-:Y:S02]  /*86d0*/  FADD.FTZ R213, R222, R57 ;  /* 0x00000039ded57221 */ /* 0x000fe40000010000 */
[-C--:B------:R-:W-:Y:S02]  /*86e0*/  FMUL.FTZ R61, R132, -R59.reuse ;  /* 0x8000003b843d7220 */ /* 0x080fe40000410000 */
[----:B------:R-:W-:-:S02]  /*86f0*/  FFMA.FTZ R59, R131, R59, -R66 ;  /* 0x0000003b833b7223 */ /* 0x000fc40000010842 */
[C---:B------:R-:W-:Y:S02]  /*8700*/  FMUL.FTZ R58, R124.reuse, R223 ;  /* 0x000000df7c3a7220 */ /* 0x040fe40000410000 */
[-C--:B------:R-:W-:Y:S02]  /*8710*/  FMUL.FTZ R56, R124, R213.reuse ;  /* 0x000000d57c387220 */ /* 0x080fe40000410000 */
[----:B------:R-:W-:Y:S02]  /*8720*/  FFMA.FTZ R61, R131, R64, R61 ;  /* 0x00000040833d7223 */ /* 0x000fe4000001003d */
[----:B------:R-:W-:Y:S02]  /*8730*/  FADD.FTZ R59, R180, R59 ;  /* 0x0000003bb43b7221 */ /* 0x000fe40000010000 */
[C---:B------:R-:W-:Y:S02]  /*8740*/  FFMA.FTZ R57, R125.reuse, R213, R58 ;  /* 0x000000d57d397223 */ /* 0x040fe4000001003a */
[----:B------:R-:W-:-:S02]  /*8750*/  FFMA.FTZ R56, R125, R223, -R56 ;  /* 0x000000df7d387223 */ /* 0x000fc40000010838 */
[----:B------:R-:W-:Y:S02]  /*8760*/  FADD.FTZ R61, -R196, R61 ;  /* 0x0000003dc43d7221 */ /* 0x000fe40000010100 */
[----:B------:R-:W-:Y:S02]  /*8770*/  FMUL.FTZ R64, R134, -R59 ;  /* 0x8000003b86407220 */ /* 0x000fe40000410000 */
[----:B------:R-:W-:Y:S02]  /*8780*/  FADD.FTZ R226, R226, R57 ;  /* 0x00000039e2e27221 */ /* 0x000fe40000010000 */
[----:B------:R-:W-:Y:S02]  /*8790*/  FADD.FTZ R222, R227, R56 ;  /* 0x00000038e3de7221 */ /* 0x000fe40000010000 */
[-C--:B------:R-:W-:Y:S02]  /*87a0*/  FMUL.FTZ R58, R134, -R61.reuse ;  /* 0x8000003d863a7220 */ /* 0x080fe40000410000 */
[----:B------:R-:W-:-:S02]  /*87b0*/  FFMA.FTZ R64, R133, R61, R64 ;  /* 0x0000003d85407223 */ /* 0x000fc40000010040 */
[C---:B------:R-:W-:Y:S02]  /*87c0*/  FMUL.FTZ R56, R122.reuse, R226 ;  /* 0x000000e27a387220 */ /* 0x040fe40000410000 */
[-C--:B------:R-:W-:Y:S02]  /*87d0*/  FMUL.FTZ R57, R122, R222.reuse ;  /* 0x000000de7a397220 */ /* 0x080fe40000410000 */
[----:B------:R-:W-:Y:S02]  /*87e0*/  FFMA.FTZ R58, R133, R59, -R58 ;  /* 0x0000003b853a7223 */ /* 0x000fe4000001083a */
[----:B------:R-:W-:Y:S02]  /*87f0*/  FADD.FTZ R64, -R197, R64 ;  /* 0x00000040c5407221 */ /* 0x000fe40000010100 */
[C---:B------:R-:W-:Y:S02]  /*8800*/  FFMA.FTZ R56, R123.reuse, R222, -R56 ;  /* 0x000000de7b387223 */ /* 0x040fe40000010838 */
[----:B------:R-:W-:-:S02]  /*8810*/  FFMA.FTZ R57, R123, R226, R57 ;  /* 0x000000e27b397223 */ /* 0x000fc40000010039 */
        /* <DEDUP_REMOVED lines=25> */
[----:B------:R-:W-:Y:S01]  /*89b0*/  FMUL.FTZ R61, R137, -R66 ;  /* 0x80000042893d7220 */ /* 0x000fe20000410000 */
[----:B------:R-:W-:Y:S01]  /*89c0*/  CS2R R58, SRZ ;  /* 0x00000000003a7805 */ /* 0x000fe2000001ff00 */
[----:B------:R-:W-:Y:S01]  /*89d0*/  FADD.FTZ R233, R233, R56 ;  /* 0x00000038e9e97221 */ /* 0x000fe20000010000 */
[----:B------:R-:W-:Y:S01]  /*89e0*/  MOV R56, 0x3f800000 ;  /* 0x3f80000000387802 */ /* 0x000fe20000000f00 */
[----:B------:R-:W-:Y:S01]  /*89f0*/  FADD.FTZ R232, R232, R57 ;  /* 0x00000039e8e87221 */ /* 0x000fe20000010000 */
[----:B------:R-:W-:Y:S01]  /*8a00*/  HFMA2.MMA R57, -RZ, RZ, 0, 0 ;  /* 0x00000000ff397435 */ /* 0x000fe200000001ff */
[-C--:B------:R-:W-:Y:S02]  /*8a10*/  FMUL.FTZ R63, R137, -R64.reuse ;  /* 0x80000040893f7220 */ /* 0x080fe40000410000 */
[----:B------:R-:W-:-:S02]  /*8a20*/  FFMA.FTZ R67, R143, R64, -R61 ;  /* 0x000000408f437223 */ /* 0x000fc4000001083d */
[CC--:B------:R-:W-:Y:S02]  /*8a30*/  FMUL.FTZ R64, R115.reuse, R232.reuse ;  /* 0x000000e873407220 */ /* 0x0c0fe40000410000 */
[-C--:B------:R-:W-:Y:S02]  /*8a40*/  FMUL.FTZ R61, R115, R233.reuse ;  /* 0x000000e9733d7220 */ /* 0x080fe40000410000 */
[C---:B------:R-:W-:Y:S01]  /*8a50*/  FFMA.FTZ R64, R117.reuse, R233, -R64 ;  /* 0x000000e975407223 */ /* 0x040fe20000010840 */
[----:B------:R-:W0:Y:S01]  /*8a60*/  @!P0 LDS.128 R56, [UR45+0x8b80] ;  /* 0x008b802dff388984 */ /* 0x000e220008000c00 */
[----:B------:R-:W-:Y:S01]  /*8a70*/  FFMA.FTZ R61, R117, R232, R61 ;  /* 0x000000e8753d7223 */ /* 0x000fe2000001003d */
[----:B------:R-:W-:Y:S01]  /*8a80*/  ISETP.GT.U32.AND P0, PT, R101, 0x1f, PT ;  /* 0x0000001f6500780c */ /* 0x000fe20003f04070 */
[----:B------:R-:W-:Y:S02]  /*8a90*/  FMUL.FTZ R65, R137, -R60 ;  /* 0x8000003c89417220 */ /* 0x000fe40000410000 */
[----:B------:R-:W-:-:S02]  /*8aa0*/  FADD.FTZ R225, R225, R64 ;  /* 0x00000040e1e17221 */ /* 0x000fc40000010000 */
[----:B------:R-:W-:Y:S02]  /*8ab0*/  FADD.FTZ R224, R224, R61 ;  /* 0x0000003de0e07221 */ /* 0x000fe40000010000 */
[----:B------:R-:W-:Y:S02]  /*8ac0*/  FFMA.FTZ R61, R143, R62, R65 ;  /* 0x0000003e8f3d7223 */ /* 0x000fe40000010041 */
[CC--:B------:R-:W-:Y:S02]  /*8ad0*/  FMUL.FTZ R65, R142.reuse, R225.reuse ;  /* 0x000000e18e417220 */ /* 0x0c0fe40000410000 */
[-C--:B------:R-:W-:Y:S02]  /*8ae0*/  FMUL.FTZ R64, R142, R224.reuse ;  /* 0x000000e08e407220 */ /* 0x080fe40000410000 */
[C---:B------:R-:W-:Y:S02]  /*8af0*/  FFMA.FTZ R65, R136.reuse, R224, R65 ;  /* 0x000000e088417223 */ /* 0x040fe40000010041 */
[----:B------:R-:W-:-:S02]  /*8b00*/  FFMA.FTZ R64, R136, R225, -R64 ;  /* 0x000000e188407223 */ /* 0x000fc40000010840 */
[----:B------:R-:W-:Y:S02]  /*8b10*/  FFMA.FTZ R77, R143, R66, R63 ;  /* 0x000000428f4d7223 */ /* 0x000fe4000001003f */
[----:B------:R-:W-:Y:S02]  /*8b20*/  FMUL.FTZ R63, R137, -R62 ;  /* 0x8000003e893f7220 */ /* 0x000fe40000410000 */
[----:B------:R-:W-:Y:S02]  /*8b30*/  FADD.FTZ R227, R216, R65 ;  /* 0x00000041d8e37221 */ /* 0x000fe40000010000 */
[----:B------:R-:W-:Y:S02]  /*8b40*/  FADD.FTZ R217, R217, R64 ;  /* 0x00000040d9d97221 */ /* 0x000fe40000010000 */
[----:B------:R-:W-:Y:S02]  /*8b50*/  FFMA.FTZ R60, R143, R60, -R63 ;  /* 0x0000003c8f3c7223 */ /* 0x000fe4000001083f */
        /* <DEDUP_REMOVED lines=51> */
.L_x_3482:
[----:B------:R-:W-:Y:S05]  /*8e90*/  BRA.DIV ~URZ, `(.L_x_3385) ;  /* 0x00006ed27f007947 */ /* 0x000fea000b800000 */
[----:B------:R2:W3:Y:S04]  /*8ea0*/  SHFL.DOWN PT, R63, R79, 0x1, 0x1f ;  /* 0x08201f004f3f7f89 */ /* 0x0004e800000e0000 */
[----:B------:R2:W4:Y:S04]  /*8eb0*/  SHFL.DOWN PT, R64, R78, 0x1, 0x1f ;  /* 0x08201f004e407f89 */ /* 0x00052800000e0000 */
[----:B------:R2:W0:Y:S02]  /*8ec0*/  SHFL.DOWN PT, R60, R65, 0x1, 0x1f ;  /* 0x08201f00413c7f89 */ /* 0x00042400000e0000 */
.L_x_3483:
        /* <DEDUP_REMOVED lines=15> */
.L_x_3387:
[----:B------:R-:W-:Y:S05]  /*8fc0*/  BSYNC B1 ;  /* 0x0000000000017941 */ /* 0x000fea0003800000 */
.L_x_3386:
[----:B------:R-:W-:Y:S05]  /*8fd0*/  BRA.DIV ~URZ, `(.L_x_3388) ;  /* 0x00006ef27f007947 */ /* 0x000fea000b800000 */
[----:B-1----:R0:W1:Y:S04]  /*8fe0*/  SHFL.DOWN PT, R62, R80, 0x2, 0x1f ;  /* 0x08401f00503e7f89 */ /* 0x00206800000e0000 */
[----:B---3--:R0:W3:Y:S04]  /*8ff0*/  SHFL.DOWN PT, R63, R79, 0x2, 0x1f ;  /* 0x08401f004f3f7f89 */ /* 0x0080e800000e0000 */
[----:B----4-:R0:W4:Y:S04]  /*9000*/  SHFL.DOWN PT, R64, R78, 0x2, 0x1f ;  /* 0x08401f004e407f89 */ /* 0x01012800000e0000 */
[----:B------:R0:W2:Y:S02]  /*9010*/  SHFL.DOWN PT, R60, R65, 0x2, 0x1f ;  /* 0x08401f00413c7f89 */ /* 0x0000a400000e0000 */
.L_x_3484:
        /* <DEDUP_REMOVED lines=15> */
.L_x_3390:
[----:B------:R-:W-:Y:S05]  /*9110*/  BSYNC B1 ;  /* 0x0000000000017941 */ /* 0x000fea0003800000 */
.L_x_3389:
[----:B------:R-:W-:Y:S05]  /*9120*/  BRA.DIV ~URZ, `(.L_x_3391) ;  /* 0x00006f727f007947 */ /* 0x000fea000b800000 */
[----:B-1----:R1:W0:Y:S02]  /*9130*/  SHFL.DOWN PT, R62, R80, 0x4, 0x1f ;  /* 0x08801f00503e7f89 */ /* 0x00222400000e0000 */
.L_x_3485:
[----:B------:R-:W-:Y:S05]  /*9140*/  BRA.DIV ~URZ, `(.L_x_3392) ;  /* 0x00006fd27f007947 */ /* 0x000fea000b800000 */
[----:B---3--:R3:W1:Y:S04]  /*9150*/  SHFL.DOWN PT, R63, R79, 0x4, 0x1f ;  /* 0x08801f004f3f7f89 */ /* 0x00866800000e0000 */
[----:B----4-:R3:W4:Y:S04]  /*9160*/  SHFL.DOWN PT, R64, R78, 0x4, 0x1f ;  /* 0x08801f004e407f89 */ /* 0x01072800000e0000 */
[----:B--2---:R3:W2:Y:S02]  /*9170*/  SHFL.DOWN PT, R60, R65, 0x4, 0x1f ;  /* 0x08801f00413c7f89 */ /* 0x0046a400000e0000 */
.L_x_3486:
        /* <DEDUP_REMOVED lines=15> */
.L_x_3394:
[----:B------:R-:W-:Y:S05]  /*9270*/  BSYNC B1 ;  /* 0x0000000000017941 */ /* 0x000fea0003800000 */
.L_x_3393:
[----:B------:R-:W-:Y:S05]  /*9280*/  BRA.DIV ~URZ, `(.L_x_3395) ;  /* 0x00006ff27f007947 */ /* 0x000fea000b800000 */
[----:B0-----:R0:W3:Y:S04]  /*9290*/  SHFL.DOWN PT, R62, R80, 0x8, 0x1f ;  /* 0x09001f00503e7f89 */ /* 0x0010e800000e0000 */
[----:B-1----:R0:W1:Y:S04]  /*92a0*/  SHFL.DOWN PT, R63, R79, 0x8, 0x1f ;  /* 0x09001f004f3f7f89 */ /* 0x00206800000e0000 */
[----:B----4-:R0:W4:Y:S04]  /*92b0*/  SHFL.DOWN PT, R64, R78, 0x8, 0x1f ;  /* 0x09001f004e407f89 */ /* 0x01012800000e0000 */
[----:B--2---:R0:W2:Y:S02]  /*92c0*/  SHFL.DOWN PT, R60, R65, 0x8, 0x1f ;  /* 0x09001f00413c7f89 */ /* 0x0040a400000e0000 */
.L_x_3487:
        /* <DEDUP_REMOVED lines=15> */
.L_x_3397:
[----:B------:R-:W-:Y:S05]  /*93c0*/  BSYNC B1 ;  /* 0x0000000000017941 */ /* 0x000fea0003800000 */
.L_x_3396:
[----:B------:R-:W-:Y:S05]  /*93d0*/  BRA.DIV ~URZ, `(.L_x_3398) ;  /* 0x000070727f007947 */ /* 0x000fea000b800000 */
[----:B---3--:R3:W0:Y:S02]  /*93e0*/  SHFL.DOWN PT, R62, R80, 0x10, 0x1f ;  /* 0x0a001f00503e7f89 */ /* 0x00862400000e0000 */
.L_x_3488:
[----:B------:R-:W-:Y:S05]  /*93f0*/  BRA.DIV ~URZ, `(.L_x_3399) ;  /* 0x000070d27f007947 */ /* 0x000fea000b800000 */
[----:B-1----:R1:W3:Y:S04]  /*9400*/  SHFL.DOWN PT, R63, R79, 0x10, 0x1f ;  /* 0x0a001f004f3f7f89 */ /* 0x0022e800000e0000 */
[----:B----4-:R1:W4:Y:S04]  /*9410*/  SHFL.DOWN PT, R64, R78, 0x10, 0x1f ;  /* 0x0a001f004e407f89 */ /* 0x01032800000e0000 */
[----:B--2---:R1:W2:Y:S02]  /*9420*/  SHFL.DOWN PT, R60, R65, 0x10, 0x1f ;  /* 0x0a001f00413c7f89 */ /* 0x0042a400000e0000 */
.L_x_3489:
        /* <DEDUP_REMOVED lines=13> */
.L_x_3401:
[----:B------:R-:W-:Y:S05]  /*9500*/  BSYNC B1 ;  /* 0x0000000000017941 */ /* 0x000fea0003800000 */
.L_x_3400:
        /* <DEDUP_REMOVED lines=20> */
.L_x_3490:
        /* <DEDUP_REMOVED lines=15> */
.L_x_3404:
[----:B0-----:R-:W-:Y:S05]  /*9740*/  BSYNC B1 ;  /* 0x0000000000017941 */ /* 0x001fea0003800000 */
.L_x_3403:
        /* <DEDUP_REMOVED lines=39> */
.L_x_3383:
[----:B0-----:R-:W-:Y:S05]  /*99c0*/  BSYNC B0 ;  /* 0x0000000000007941 */ /* 0x001fea0003800000 */
.L_x_3382:
        /* <DEDUP_REMOVED lines=8> */
[----:B------:R-:W-:Y:S01]  /*9a50*/  UIADD3 UR38, -UR6, UR38, URZ ;  /* 0x0000002606267290 */ /* 0x000fe2000fffe13f */
[----:B------:R-:W-:Y:S01]  /*9a60*/  FFMA.FTZ R76, R14, R209, R76 ;  /* 0x000000d10e4c7223 */ /* 0x000fe2000001004c */
[----:B------:R-:W-:Y:S02]  /*9a70*/  ULDC UR39, c[0x0][0x168] ;  /* 0x00005a0000277ab9 */ /* 0x000fe40000000800 */
[----:B------:R-:W-:Y:S01]  /*9a80*/  ULEA UR38, UR38, 0xfffff800, 0xb ;  /* 0xfffff80026267891 */ /* 0x000fe2000f8e583f */
[----:B------:R-:W-:-:S03]  /*9a90*/  FFMA.FTZ R79, R13, R236, R76 ;  /* 0x000000ec0d4f7223 */ /* 0x000fc6000001004c */
[----:B------:R-:W-:Y:S01]  /*9aa0*/  UIADD3 UR38, -UR38, UR39, URZ ;  /* 0x0000002726267290 */ /* 0x000fe2000fffe13f */
        /* <DEDUP_REMOVED lines=27> */
[----:B------:R-:W-:Y:S02]  /*9c60*/  FMUL.FTZ R77, R60, R97 ;  /* 0x000000613c4d7220 */ /* 0x000fe40000410000 */
[----:B------:R-:W-:Y:S01]  /*9c70*/  FADD.FTZ R172, R172, R61 ;  /* 0x0000003dacac7221 */ /* 0x000fe20000010000 */
[----:B------:R-:W-:Y:S01]  /*9c80*/  HADD2.F32 R61, -RZ, R72.H1_H1 ;  /* 0x30000048ff3d7230 */ /* 0x000fe20000004100 */
[----:B------:R-:W-:Y:S02]  /*9c90*/  FADD.FTZ R188, -R188, R115 ;  /* 0x00000073bcbc7221 */ /* 0x000fe40000010100 */
[----:B------:R-:W-:Y:S02]  /*9ca0*/  FFMA.FTZ R62, R110, -R77, R202 ;  /* 0x8000004d6e3e7223 */ /* 0x000fe400000100ca */
[----:B------:R-:W-:-:S02]  /*9cb0*/  FFMA.FTZ R202, R16, -R202, RZ ;  /* 0x800000ca10ca7223 */ /* 0x000fc400000100ff */
[C---:B------:R-:W-:Y:S02]  /*9cc0*/  FMUL.FTZ R63, R118.reuse, -R188 ;  /* 0x800000bc763f7220 */ /* 0x040fe40000410000 */
[----:B------:R-:W-:Y:S02]  /*9cd0*/  FMUL.FTZ R66, R61, R96 ;  /* 0x000000603d427220 */ /* 0x000fe40000410000 */
[----:B------:R-:W-:Y:S02]  /*9ce0*/  FMUL.FTZ R118, R118, -R172 ;  /* 0x800000ac76767220 */ /* 0x000fe40000410000 */
[----:B------:R-:W-:Y:S02]  /*9cf0*/  FFMA.FTZ R202, R15, -R204, R202 ;  /* 0x800000cc0fca7223 */ /* 0x000fe400000100ca */
[-C--:B------:R-:W-:Y:S02]  /*9d00*/  FFMA.FTZ R234, R107, -R66.reuse, R234 ;  /* 0x800000426bea7223 */ /* 0x080fe400000100ea */
[----:B------:R-:W-:-:S02]  /*9d10*/  FFMA.FTZ R204, R109, -R66, R204 ;  /* 0x800000426dcc7223 */ /* 0x000fc400000100cc */
[C---:B------:R-:W-:Y:S02]  /*9d20*/  FFMA.FTZ R118, R119.reuse, R188, R118 ;  /* 0x000000bc77767223 */ /* 0x040fe40000010076 */
[----:B------:R-:W-:Y:S01]  /*9d30*/  FFMA.FTZ R66, R119, R172, -R63 ;  /* 0x000000ac77427223 */ /* 0x000fe2000001083f */
[----:B------:R-:W-:Y:S01]  /*9d40*/  HADD2.F32 R63, -RZ, R73.H1_H1 ;  /* 0x30000049ff3f7230 */ /* 0x000fe20000004100 */
[----:B------:R-:W-:Y:S01]  /*9d50*/  FADD.FTZ R189, -R189, R118 ;  /* 0x00000076bdbd7221 */ /* 0x000fe20000010100 */
[----:B------:R-:W-:Y:S01]  /*9d60*/  HADD2.F32 R118, -RZ, R69.H0_H0 ;  /* 0x20000045ff767230 */ /* 0x000fe20000004100 */
[----:B------:R-:W-:Y:S01]  /*9d70*/  FADD.FTZ R173, R173, R66 ;  /* 0x00000042adad7221 */ /* 0x000fe20000010000 */
[----:B------:R-:W-:Y:S01]  /*9d80*/  HADD2.F32 R66, -RZ, R74.H0_H0 ;  /* 0x2000004aff427230 */ /* 0x000fe20000004100 */
[C---:B------:R-:W-:Y:S02]  /*9d90*/  FMUL.FTZ R82, R120.reuse, -R189 ;  /* 0x800000bd78527220 */ /* 0x040fe40000410000 */
[----:B------:R-:W-:-:S02]  /*9da0*/  FMUL.FTZ R120, R120, -R173 ;  /* 0x800000ad78787220 */ /* 0x000fc40000410000 */
[C---:B------:R-:W-:Y:S01]  /*9db0*/  FFMA.FTZ R81, R121.reuse, R173, -R82 ;  /* 0x000000ad79517223 */ /* 0x040fe20000010852 */
[----:B------:R-:W-:Y:S01]  /*9dc0*/  HADD2.F32 R82, -RZ, R75.H0_H0 ;  /* 0x2000004bff527230 */ /* 0x000fe20000004100 */
[----:B------:R-:W-:Y:S02]  /*9dd0*/  FFMA.FTZ R121, R121, R189, R120 ;  /* 0x000000bd79797223 */ /* 0x000fe40000010078 */
[----:B------:R-:W-:Y:S02]  /*9de0*/  FMUL.FTZ R84, R66, R93 ;  /* 0x0000005d42547220 */ /* 0x000fe40000410000 */
[----:B------:R-:W-:Y:S02]  /*9df0*/  FADD.FTZ R190, -R190, R121 ;  /* 0x00000079bebe7221 */ /* 0x000fe40000010100 */
[----:B------:R-:W-:Y:S02]  /*9e00*/  FADD.FTZ R174, R174, R81 ;  /* 0x00000051aeae7221 */ /* 0x000fe40000010000 */
[----:B------:R-:W-:-:S02]  /*9e10*/  FFMA.FTZ R211, R116, -R84, R211 ;  /* 0x8000005474d37223 */ /* 0x000fc400000100d3 */
[----:B------:R-:W-:Y:S02]  /*9e20*/  FFMA.FTZ R79, R146, -R84, R205 ;  /* 0x80000054924f7223 */ /* 0x000fe400000100cd */
[----:B------:R-:W-:Y:S02]  /*9e30*/  FFMA.FTZ R84, R11, R210, R83 ;  /* 0x000000d20b547223 */ /* 0x000fe40000010053 */
[C---:B------:R-:W-:Y:S02]  /*9e40*/  FMUL.FTZ R83, R122.reuse, -R190 ;  /* 0x800000be7a537220 */ /* 0x040fe40000410000 */
[-C--:B------:R-:W-:Y:S02]  /*9e50*/  FMUL.FTZ R122, R122, -R174.reuse ;  /* 0x800000ae7a7a7220 */ /* 0x080fe40000410000 */
[C---:B------:R-:W-:Y:S01]  /*9e60*/  FFMA.FTZ R86, R123.reuse, R174, -R83 ;  /* 0x000000ae7b567223 */ /* 0x040fe20000010853 */
[----:B------:R-:W-:Y:S01]  /*9e70*/  HADD2.F32 R83, -RZ, R75.H1_H1 ;  /* 0x3000004bff537230 */ /* 0x000fe20000004100 */
[----:B------:R-:W-:-:S02]  /*9e80*/  FFMA.FTZ R122, R123, R190, R122 ;  /* 0x000000be7b7a7223 */ /* 0x000fc4000001007a */
[----:B------:R-:W-:Y:S01]  /*9e90*/  FADD.FTZ R175, R175, R86 ;  /* 0x00000056afaf7221 */ /* 0x000fe20000010000 */
[----:B------:R-:W-:Y:S01]  /*9ea0*/  HADD2.F32 R86, -RZ, R68.H0_H0 ;  /* 0x20000044ff567230 */ /* 0x000fe20000004100 */
[----:B------:R-:W-:Y:S02]  /*9eb0*/  FADD.FTZ R191, -R191, R122 ;  /* 0x0000007abfbf7221 */ /* 0x000fe40000010100 */
[----:B------:R-:W-:Y:S02]  /*9ec0*/  FFMA.FTZ R85, R10, R221, R84 ;  /* 0x000000dd0a557223 */ /* 0x000fe40000010054 */
[C---:B------:R-:W-:Y:S02]  /*9ed0*/  FMUL.FTZ R102, R124.reuse, -R191 ;  /* 0x800000bf7c667220 */ /* 0x040fe40000410000 */
[----:B------:R-:W-:Y:S02]  /*9ee0*/  FMUL.FTZ R124, R124, -R175 ;  /* 0x800000af7c7c7220 */ /* 0x000fe40000410000 */
[----:B------:R-:W-:-:S02]  /*9ef0*/  FFMA.FTZ R115, R9, R220, R85 ;  /* 0x000000dc09737223 */ /* 0x000fc40000010055 */
[C---:B------:R-:W-:Y:S02]  /*9f00*/  FFMA.FTZ R103, R125.reuse, R175, -R102 ;  /* 0x000000af7d677223 */ /* 0x040fe40000010866 */
[----:B------:R-:W-:Y:S02]  /*9f10*/  FFMA.FTZ R125, R125, R191, R124 ;  /* 0x000000bf7d7d7223 */ /* 0x000fe4000001007c */
[----:B------:R-:W-:Y:S02]  /*9f20*/  FFMA.FTZ R202, R14, -R203, R202 ;  /* 0x800000cb0eca7223 */ /* 0x000fe400000100ca */
[----:B------:R-:W-:Y:S02]  /*9f30*/  FMUL.FTZ R117, R86, R89 ;  /* 0x0000005956757220 */ /* 0x000fe40000410000 */
[----:B------:R-:W-:Y:S02]  /*9f40*/  FFMA.FTZ R115, R8, R223, R115 ;  /* 0x000000df08737223 */ /* 0x000fe40000010073 */
[----:B------:R-:W-:-:S02]  /*9f50*/  FADD.FTZ R192, -R192, R125 ;  /* 0x0000007dc0c07221 */ /* 0x000fc40000010100 */
[----:B------:R-:W-:Y:S02]  /*9f60*/  FADD.FTZ R176, R176, R103 ;  /* 0x00000067b0b07221 */ /* 0x000fe40000010000 */
[----:B------:R-:W-:Y:S02]  /*9f70*/  FFMA.FTZ R202, R13, -R208, R202 ;  /* 0x800000d00dca7223 */ /* 0x000fe400000100ca */
[-C--:B------:R-:W-:Y:S02]  /*9f80*/  FFMA.FTZ R223, R152, -R117.reuse, R223 ;  /* 0x8000007598df7223 */ /* 0x080fe400000100df */
[----:B------:R-:W-:Y:S02]  /*9f90*/  FFMA.FTZ R102, R154, -R117, R213 ;  /* 0x800000759a667223 */ /* 0x000fe400000100d5 */
[----:B------:R-:W-:Y:S02]  /*9fa0*/  FFMA.FTZ R117, R7, R222, R115 ;  /* 0x000000de07757223 */ /* 0x000fe40000010073 */
[----:B------:R-:W-:-:S02]  /*9fb0*/  FMUL.FTZ R115, R126, -R192 ;  /* 0x800000c07e737220 */ /* 0x000fc40000410000 */
[----:B------:R-:W-:Y:S02]  /*9fc0*/  FMUL.FTZ R126, R126, -R176 ;  /* 0x800000b07e7e7220 */ /* 0x000fe40000410000 */
[----:B------:R-:W-:Y:S02]  /*9fd0*/  FFMA.FTZ R202, R12, -R205, R202 ;  /* 0x800000cd0cca7223 */ /* 0x000fe400000100ca */
[----:B------:R-:W-:Y:S02]  /*9fe0*/  FFMA.FTZ R126, R127, R192, R126 ;  /* 0x000000c07f7e7223 */ /* 0x000fe4000001007e */
[----:B------:R-:W-:Y:S02]  /*9ff0*/  FFMA.FTZ R202, R11, -R212, R202 ;  /* 0x800000d40bca7223 */ /* 0x000fe400000100ca */
[----:B------:R-:W-:Y:S01]  /*a000*/  FFMA.FTZ R120, R127, R176, -R115 ;  /* 0x000000b07f787223 */ /* 0x000fe20000010873 */
[----:B------:R-:W-:Y:S01]  /*a010*/  HADD2.F32 R115, -RZ, R69.H1_H1 ;  /* 0x30000045ff737230 */ /* 0x000fe20000004100 */
[----:B------:R-:W-:-:S02]  /*a020*/  FADD.FTZ R193, -R193, R126 ;  /* 0x0000007ec1c17221 */ /* 0x000fc40000010100 */
[----:B------:R-:W-:Y:S02]  /*a030*/  FFMA.FTZ R202, R10, -R207, R202 ;  /* 0x800000cf0aca7223 */ /* 0x000fe400000100ca */
[----:B------:R-:W-:Y:S01]  /*a040*/  FADD.FTZ R177, R177, R120 ;  /* 0x00000078b1b17221 */ /* 0x000fe20000010000 */
[----:B------:R-:W-:Y:S01]  /*a050*/  HADD2.F32 R120, -RZ, R70.H0_H0 ;  /* 0x20000046ff787230 */ /* 0x000fe20000004100 */
[C---:B------:R-:W-:Y:S02]  /*a060*/  FMUL.FTZ R122, R128.reuse, -R193 ;  /* 0x800000c1807a7220 */ /* 0x040fe40000410000 */
[----:B------:R-:W-:Y:S02]  /*a070*/  FFMA.FTZ R202, R9, -R218, R202 ;  /* 0x800000da09ca7223 */ /* 0x000fe400000100ca */
[-C--:B------:R-:W-:Y:S02]  /*a080*/  FMUL.FTZ R128, R128, -R177.reuse ;  /* 0x800000b180807220 */ /* 0x080fe40000410000 */
[----:B------:R-:W-:-:S02]  /*a090*/  FFMA.FTZ R123, R129, R177, -R122 ;  /* 0x000000b1817b7223 */ /* 0x000fc4000001087a */
[----:B------:R-:W-:Y:S02]  /*a0a0*/  FFMA.FTZ R202, R8, -R213, R202 ;  /* 0x800000d508ca7223 */ /* 0x000fe400000100ca */
[----:B------:R-:W-:Y:S02]  /*a0b0*/  FFMA.FTZ R129, R129, R193, R128 ;  /* 0x000000c181817223 */ /* 0x000fe40000010080 */
[----:B------:R-:W-:Y:S02]  /*a0c0*/  FFMA.FTZ R119, R6, R231, R117 ;  /* 0x000000e706777223 */ /* 0x000fe40000010075 */
[----:B------:R-:W-:Y:S02]  /*a0d0*/  FFMA.FTZ R202, R7, -R226, R202 ;  /* 0x800000e207ca7223 */ /* 0x000fe400000100ca */
[----:B------:R-:W-:Y:S02]  /*a0e0*/  FADD.FTZ R194, -R194, R129 ;  /* 0x00000081c2c27221 */ /* 0x000fe40000010100 */
[----:B------:R-:W-:-:S02]  /*a0f0*/  FFMA.FTZ R124, R5, R230, R119 ;  /* 0x000000e6057c7223 */ /* 0x000fc40000010077 */
[----:B------:R-:W-:Y:S02]  /*a100*/  FADD.FTZ R178, R178, R123 ;  /* 0x0000007bb2b27221 */ /* 0x000fe40000010000 */
[----:B------:R-:W-:Y:S02]  /*a110*/  FMUL.FTZ R121, R118, R55 ;  /* 0x0000003776797220 */ /* 0x000fe40000410000 */
[----:B------:R-:W-:Y:S02]  /*a120*/  FFMA.FTZ R202, R6, -R219, R202 ;  /* 0x800000db06ca7223 */ /* 0x000fe400000100ca */
[----:B------:R-:W-:Y:S02]  /*a130*/  FMUL.FTZ R123, R130, -R194 ;  /* 0x800000c2827b7220 */ /* 0x000fe40000410000 */
[----:B------:R-:W-:Y:S02]  /*a140*/  FFMA.FTZ R124, R4, R233, R124 ;  /* 0x000000e9047c7223 */ /* 0x000fe4000001007c */
[----:B------:R-:W-:-:S02]  /*a150*/  FMUL.FTZ R130, R130, -R178 ;  /* 0x800000b282827220 */ /* 0x000fc40000410000 */
[-C--:B------:R-:W-:Y:S02]  /*a160*/  FFMA.FTZ R231, R156, -R121.reuse, R231 ;  /* 0x800000799ce77223 */ /* 0x080fe400000100e7 */
[----:B------:R-:W-:Y:S02]  /*a170*/  FFMA.FTZ R117, R158, -R121, R219 ;  /* 0x800000799e757223 */ /* 0x000fe400000100db */
[----:B------:R-:W-:Y:S02]  /*a180*/  FFMA.FTZ R125, R5, -R228, R202 ;  /* 0x800000e4057d7223 */ /* 0x000fe400000100ca */
[----:B------:R-:W-:Y:S02]  /*a190*/  FMUL.FTZ R121, R115, R54 ;  /* 0x0000003673797220 */ /* 0x000fe40000410000 */
[----:B------:R-:W-:Y:S02]  /*a1a0*/  FFMA.FTZ R126, R3, R225, R124 ;  /* 0x000000e1037e7223 */ /* 0x000fe4000001007c */
[----:B------:R-:W-:-:S02]  /*a1b0*/  FFMA.FTZ R130, R145, R194, R130 ;  /* 0x000000c291827223 */ /* 0x000fc40000010082 */
[----:B------:R-:W-:Y:S02]  /*a1c0*/  FMUL.FTZ R127, R120, R53 ;  /* 0x00000035787f7220 */ /* 0x000fe40000410000 */
[----:B------:R-:W-:Y:S01]  /*a1d0*/  FFMA.FTZ R124, R145, R178, -R123 ;  /* 0x000000b2917c7223 */ /* 0x000fe2000001087b */
[----:B------:R-:W-:Y:S01]  /*a1e0*/  HADD2.F32 R123, -RZ, R71.H1_H1 ;  /* 0x30000047ff7b7230 */ /* 0x000fe20000004100 */
[----:B------:R-:W-:Y:S02]  /*a1f0*/  FFMA.FTZ R125, R4, -R232, R125 ;  /* 0x800000e8047d7223 */ /* 0x000fe4000001007d */
[-C--:B------:R-:W-:Y:S02]  /*a200*/  FFMA.FTZ R230, R159, -R121.reuse, R230 ;  /* 0x800000799fe67223 */ /* 0x080fe400000100e6 */
[----:B------:R-:W-:Y:S01]  /*a210*/  FFMA.FTZ R119, R161, -R121, R228 ;  /* 0x80000079a1777223 */ /* 0x000fe200000100e4 */
[----:B------:R-:W-:Y:S01]  /*a220*/  HADD2.F32 R121, -RZ, R70.H1_H1 ;  /* 0x30000046ff797230 */ /* 0x000fe20000004100 */
[----:B------:R-:W-:-:S02]  /*a230*/  FADD.FTZ R195, -R195, R130 ;  /* 0x00000082c3c37221 */ /* 0x000fc40000010100 */
[-C--:B------:R-:W-:Y:S02]  /*a240*/  FFMA.FTZ R233, R160, -R127.reuse, R233 ;  /* 0x8000007fa0e97223 */ /* 0x080fe400000100e9 */
[----:B------:R-:W-:Y:S02]  /*a250*/  FFMA.FTZ R122, R162, -R127, R232 ;  /* 0x8000007fa27a7223 */ /* 0x000fe400000100e8 */
[----:B------:R-:W-:Y:S01]  /*a260*/  FADD.FTZ R179, R179, R124 ;  /* 0x0000007cb3b37221 */ /* 0x000fe20000010000 */
[----:B------:R-:W-:Y:S01]  /*a270*/  P2R R124, PR, RZ, 0x1 ;  /* 0x00000001ff7c7803 */ /* 0x000fe20000000000 */
[----:B------:R-:W-:Y:S02]  /*a280*/  FMUL.FTZ R127, R136, R51 ;  /* 0x00000033887f7220 */ /* 0x000fe40000410000 */
[----:B------:R-:W-:Y:S02]  /*a290*/  FFMA.FTZ R125, R3, -R224, R125 ;  /* 0x800000e0037d7223 */ /* 0x000fe4000001007d */
[----:B------:R-:W-:-:S02]  /*a2a0*/  FFMA.FTZ R124, R2, R217, R126 ;  /* 0x000000d9027c7223 */ /* 0x000fc4000001007e */
[C---:B------:R-:W-:Y:S02]  /*a2b0*/  FMUL.FTZ R126, R132.reuse, -R195 ;  /* 0x800000c3847e7220 */ /* 0x040fe40000410000 */
[----:B------:R-:W-:Y:S02]  /*a2c0*/  FMUL.FTZ R132, R132, -R179 ;  /* 0x800000b384847220 */ /* 0x000fe40000410000 */
[----:B------:R-:W-:Y:S02]  /*a2d0*/  FMUL.FTZ R128, R121, R52 ;  /* 0x0000003479807220 */ /* 0x000fe40000410000 */
[----:B------:R-:W-:Y:S02]  /*a2e0*/  FFMA.FTZ R130, R166, -R127, R227 ;  /* 0x8000007fa6827223 */ /* 0x000fe400000100e3 */
[----:B------:R-:W-:Y:S02]  /*a2f0*/  FFMA.FTZ R227, R2, -R227, R125 ;  /* 0x800000e302e37223 */ /* 0x000fe4000001007d */
[----:B------:R-:W-:-:S02]  /*a300*/  FFMA.FTZ R125, R131, R179, -R126 ;  /* 0x000000b3837d7223 */ /* 0x000fc4000001087e */
[----:B------:R-:W-:Y:S02]  /*a310*/  FFMA.FTZ R131, R131, R195, R132 ;  /* 0x000000c383837223 */ /* 0x000fe40000010084 */
[-C--:B------:R-:W-:Y:S02]  /*a320*/  FFMA.FTZ R225, R163, -R128.reuse, R225 ;  /* 0x80000080a3e17223 */ /* 0x080fe400000100e1 */
[----:B------:R-:W-:Y:S02]  /*a330*/  FFMA.FTZ R129, R165, -R128, R224 ;  /* 0x80000080a5817223 */ /* 0x000fe400000100e0 */
[----:B------:R-:W-:Y:S02]  /*a340*/  FMUL.FTZ R128, R123, R50 ;  /* 0x000000327b807220 */ /* 0x000fe40000410000 */
[----:B------:R-:W-:Y:S02]  /*a350*/  FADD.FTZ R180, R180, R125 ;  /* 0x0000007db4b47221 */ /* 0x000fe40000010000 */
[----:B------:R-:W-:-:S02]  /*a360*/  FADD.FTZ R196, -R196, R131 ;  /* 0x00000083c4c47221 */ /* 0x000fc40000010100 */
[----:B------:R-:W-:Y:S02]  /*a370*/  FFMA.FTZ R217, R164, -R127, R217 ;  /* 0x8000007fa4d97223 */ /* 0x000fe400000100d9 */
[-C--:B------:R-:W-:Y:S02]  /*a380*/  FFMA.FTZ R125, R169, -R128.reuse, R214 ;  /* 0x80000080a97d7223 */ /* 0x080fe400000100d6 */
[----:B------:R-:W-:Y:S02]  /*a390*/  FFMA.FTZ R127, R167, -R128, R215 ;  /* 0x80000080a77f7223 */ /* 0x000fe400000100d7 */
[C---:B------:R-:W-:Y:S02]  /*a3a0*/  FMUL.FTZ R128, R134.reuse, -R180 ;  /* 0x800000b486807220 */ /* 0x040fe40000410000 */
[-C--:B------:R-:W-:Y:S02]  /*a3b0*/  FMUL.FTZ R134, R134, -R196.reuse ;  /* 0x800000c486867220 */ /* 0x080fe40000410000 */
[----:B------:R-:W-:-:S02]  /*a3c0*/  FFMA.FTZ R128, R133, R196, R128 ;  /* 0x000000c485807223 */ /* 0x000fc40000010080 */
[----:B------:R-:W-:Y:S02]  /*a3d0*/  FFMA.FTZ R134, R133, R180, -R134 ;  /* 0x000000b485867223 */ /* 0x000fe40000010886 */
[----:B-1----:R-:W-:Y:S02]  /*a3e0*/  FMUL.FTZ R56, R201, UR25 ;  /* 0x00000019c9387c20 */ /* 0x002fe40008410000 */
[----:B------:R-:W-:Y:S02]  /*a3f0*/  FADD.FTZ R197, -R197, R128 ;  /* 0x00000080c5c57221 */ /* 0x000fe40000010100 */
[----:B------:R-:W-:Y:S02]  /*a400*/  FADD.FTZ R181, R181, R134 ;  /* 0x00000086b5b57221 */ /* 0x000fe40000010000 */
[----:B------:R-:W-:Y:S02]  /*a410*/  FFMA.FTZ R128, R185, UR42, R56 ;  /* 0x0000002ab9807c23 */ /* 0x000fe40008010038 */
[----:B------:R-:W-:-:S02]  /*a420*/  FMUL.FTZ R56, R135, -R197 ;  /* 0x800000c587387220 */ /* 0x000fc40000410000 */
[----:B------:R-:W-:Y:S02]  /*a430*/  FMUL.FTZ R135, R135, -R181 ;  /* 0x800000b587877220 */ /* 0x000fe40000410000 */
[----:B------:R-:W-:Y:S02]  /*a440*/  FMUL.FTZ R132, R185, UR25 ;  /* 0x00000019b9847c20 */ /* 0x000fe40008410000 */
[C---:B------:R-:W-:Y:S02]  /*a450*/  FFMA.FTZ R135, R144.reuse, R197, R135 ;  /* 0x000000c590877223 */ /* 0x040fe40000010087 */
[----:B------:R-:W-:Y:S02]  /*a460*/  FFMA.FTZ R57, R144, R181, -R56 ;  /* 0x000000b590397223 */ /* 0x000fe40000010838 */
[----:B------:R-:W-:Y:S02]  /*a470*/  FMUL.FTZ R56, R65, UR25 ;  /* 0x0000001941387c20 */ /* 0x000fe40008410000 */
[----:B------:R-:W-:-:S02]  /*a480*/  FFMA.FTZ R132, R201, UR42, -R132 ;  /* 0x0000002ac9847c23 */ /* 0x000fc40008010884 */
[----:B------:R-:W-:Y:S02]  /*a490*/  FADD.FTZ R198, -R198, R135 ;  /* 0x00000087c6c67221 */ /* 0x000fe40000010100 */
[----:B------:R-:W-:Y:S02]  /*a4a0*/  FADD.FTZ R182, R182, R57 ;  /* 0x00000039b6b67221 */ /* 0x000fe40000010000 */
[----:B------:R-:W-:Y:S02]  /*a4b0*/  FFMA.FTZ R57, R67, UR42, -R56 ;  /* 0x0000002a43397c23 */ /* 0x000fe40008010838 */
[----:B------:R-:W-:Y:S02]  /*a4c0*/  FMUL.FTZ R132, R125, R132 ;  /* 0x000000847d847220 */ /* 0x000fe40000410000 */
[C---:B------:R-:W-:Y:S02]  /*a4d0*/  FMUL.FTZ R56, R140.reuse, -R198 ;  /* 0x800000c68c387220 */ /* 0x040fe40000410000 */
[----:B------:R-:W-:-:S02]  /*a4e0*/  FMUL.FTZ R140, R140, -R182 ;  /* 0x800000b68c8c7220 */ /* 0x000fc40000410000 */
[----:B------:R-:W-:Y:S02]  /*a4f0*/  FMUL.FTZ R58, R67, UR25 ;  /* 0x00000019433a7c20 */ /* 0x000fe40008410000 */
[----:B------:R-:W-:Y:S02]  /*a500*/  FFMA.FTZ R128, R127, R128, R132 ;  /* 0x000000807f807223 */ /* 0x000fe40000010084 */
[-C--:B------:R-:W-:Y:S02]  /*a510*/  FMUL.FTZ R133, R67, R51.reuse ;  /* 0x0000003343857220 */ /* 0x080fe40000410000 */
[----:B------:R-:W-:Y:S02]  /*a520*/  FMUL.FTZ R131, R65, R51 ;  /* 0x0000003341837220 */ /* 0x000fe40000410000 */
[C---:B------:R-:W-:Y:S02]  /*a530*/  FFMA.FTZ R132, R141.reuse, R198, R140 ;  /* 0x000000c68d847223 */ /* 0x040fe4000001008c */
[----:B------:R-:W-:-:S02]  /*a540*/  FFMA.FTZ R56, R141, R182, -R56 ;  /* 0x000000b68d387223 */ /* 0x000fc40000010838 */
[----:B------:R-:W-:Y:S02]  /*a550*/  FFMA.FTZ R138, R65, UR42, R58 ;  /* 0x0000002a418a7c23 */ /* 0x000fe4000801003a */
[C---:B------:R-:W-:Y:S02]  /*a560*/  FMUL.FTZ R58, R130.reuse, R133 ;  /* 0x00000085823a7220 */ /* 0x040fe40000410000 */
[C---:B------:R-:W-:Y:S02]  /*a570*/  FMUL.FTZ R59, R130.reuse, R57 ;  /* 0x00000039823b7220 */ /* 0x040fe40000410000 */
[----:B------:R-:W-:Y:S02]  /*a580*/  FMUL.FTZ R134, R130, R131 ;  /* 0x0000008382867220 */ /* 0x000fe40000410000 */
[----:B------:R-:W-:Y:S02]  /*a590*/  FADD.FTZ R132, -R199, R132 ;  /* 0x00000084c7847221 */ /* 0x000fe40000010100 */
[----:B------:R-:W-:-:S02]  /*a5a0*/  FADD.FTZ R130, R183, R56 ;  /* 0x00000038b7827221 */ /* 0x000fc40000010000 */
[----:B------:R-:W-:Y:S02]  /*a5b0*/  FMUL.FTZ R166, R166, R67 ;  /* 0x00000043a6a67220 */ /* 0x000fe40000410000 */
[----:B------:R-:W-:Y:S02]  /*a5c0*/  FFMA.FTZ R57, R217, R131, R58 ;  /* 0x00000083d9397223 */ /* 0x000fe4000001003a */
[C---:B------:R-:W-:Y:S02]  /*a5d0*/  FMUL.FTZ R58, R137.reuse, -R132 ;  /* 0x80000084893a7220 */ /* 0x040fe40000410000 */
[----:B------:R-:W-:Y:S02]  /*a5e0*/  FMUL.FTZ R137, R137, -R130 ;  /* 0x8000008289897220 */ /* 0x000fe40000410000 */
[----:B------:R-:W-:Y:S02]  /*a5f0*/  FFMA.FTZ R164, R164, R65, R166 ;  /* 0x00000041a4a47223 */ /* 0x000fe400000100a6 */
[----:B------:R-:W-:Y:S01]  /*a600*/  FFMA.FTZ R65, R217, R138, R59 ;  /* 0x0000008ad9417223 */ /* 0x000fe2000001003b */
[----:B------:R-:W-:Y:S01]  /*a610*/  SHF.L.U32 R138, R101, 0x5, RZ ;  /* 0x00000005658a7819 */ /* 0x000fe200000006ff */
[----:B------:R-:W-:-:S02]  /*a620*/  FFMA.FTZ R67, R143, R130, -R58 ;  /* 0x000000828f437223 */ /* 0x000fc4000001083a */
[----:B------:R-:W-:Y:S02]  /*a630*/  FFMA.FTZ R137, R143, R132, R137 ;  /* 0x000000848f897223 */ /* 0x000fe40000010089 */
[----:B------:R-:W-:Y:S01]  /*a640*/  FADD.FTZ R184, R184, R67 ;  /* 0x00000043b8b87221 */ /* 0x000fe20000010000 */
[----:B------:R-:W-:Y:S01]  /*a650*/  IADD3 R67, R138, 0x1, RZ ;  /* 0x000000018a437810 */ /* 0x000fe20007ffe0ff */
[----:B------:R-:W-:Y:S01]  /*a660*/  FADD.FTZ R200, -R200, R137 ;  /* 0x00000089c8c87221 */ /* 0x000fe20000010100 */
[----:B------:R-:W-:Y:S01]  /*a670*/  IADD3 R137, R138, 0x3, RZ ;  /* 0x000000038a897810 */ /* 0x000fe20007ffe0ff */
[-C--:B------:R-:W-:Y:S01]  /*a680*/  FFMA.FTZ R56, R217, R133.reuse, -R134 ;  /* 0x00000085d9387223 */ /* 0x080fe20000010886 */
[-C--:B------:R-:W-:Y:S01]  /*a690*/  LEA.HI.SX32 R166, R67, R138.reuse, 0x1b ;  /* 0x0000008a43a67211 */ /* 0x080fe200078fdaff */
[----:B------:R-:W-:Y:S01]  /*a6a0*/  FMUL.FTZ R59, R136, R133 ;  /* 0x00000085883b7220 */ /* 0x000fe20000410000 */
[----:B------:R-:W-:Y:S01]  /*a6b0*/  LEA.HI.SX32 R202, R137, R138, 0x1b ;  /* 0x0000008a89ca7211 */ /* 0x000fe200078fdaff */
[----:B------:R-:W-:-:S02]  /*a6c0*/  FMUL.FTZ R133, R200, R97 ;  /* 0x00000061c8857220 */ /* 0x000fc40000410000 */
[----:B------:R-:W-:Y:S01]  /*a6d0*/  FMUL.FTZ R58, R136, R131 ;  /* 0x00000083883a7220 */ /* 0x000fe20000410000 */
[----:B------:R-:W-:Y:S01]  /*a6e0*/  IADD3 R131, R138, 0x2, RZ ;  /* 0x000000028a837810 */ /* 0x000fe20007ffe0ff */
[----:B------:R-:W-:Y:S02]  /*a6f0*/  FMUL.FTZ R67, R184, R97 ;  /* 0x00000061b8437220 */ /* 0x000fe40000410000 */
[----:B------:R-:W-:Y:S01]  /*a700*/  FFMA.FTZ R206, R108, -R77, R206 ;  /* 0x8000004d6cce7223 */ /* 0x000fe200000100ce */
[----:B------:R-:W-:Y:S01]  /*a710*/  LEA.HI.SX32 R186, R131, R138, 0x1b ;  /* 0x0000008a83ba7211 */ /* 0x000fe200078fdaff */
[----:B------:R-:W-:Y:S01]  /*a720*/  FFMA.FTZ R65, R136, R164, R65 ;  /* 0x000000a488417223 */ /* 0x000fe20000010041 */
[----:B------:R-:W-:Y:S01]  /*a730*/  LEA.HI.SX32 R131, R138, R138, 0x1b ;  /* 0x0000008a8a837211 */ /* 0x000fe200078fdaff */
[C---:B------:R-:W-:Y:S02]  /*a740*/  FMUL.FTZ R135, R62.reuse, R133 ;  /* 0x000000853e877220 */ /* 0x040fe40000410000 */
[----:B------:R-:W-:-:S02]  /*a750*/  FMUL.FTZ R136, R62, R67 ;  /* 0x000000433e887220 */ /* 0x000fc40000410000 */
[-C--:B------:R-:W-:Y:S02]  /*a760*/  FMUL.FTZ R137, R132, R96.reuse ;  /* 0x0000006084897220 */ /* 0x080fe40000410000 */
[----:B------:R-:W-:Y:S02]  /*a770*/  FMUL.FTZ R77, R64, R95 ;  /* 0x0000005f404d7220 */ /* 0x000fe40000410000 */
[-C--:B------:R-:W-:Y:S02]  /*a780*/  FFMA.FTZ R135, R206, R67.reuse, R135 ;  /* 0x00000043ce877223 */ /* 0x080fe40000010087 */
[C---:B------:R-:W-:Y:S02]  /*a790*/  FMUL.FTZ R138, R60.reuse, R67 ;  /* 0x000000433c8a7220 */ /* 0x040fe40000410000 */
[-C--:B------:R-:W-:Y:S02]  /*a7a0*/  FMUL.FTZ R67, R60, R133.reuse ;  /* 0x000000853c437220 */ /* 0x080fe40000410000 */
[----:B------:R-:W-:Y:S01]  /*a7b0*/  FFMA.FTZ R136, R206, R133, -R136 ;  /* 0x00000085ce887223 */ /* 0x000fe20000010888 */
[----:B------:R0:W-:Y:S01]  /*a7c0*/  STS [R131.X4+0x2100], R138 ;  /* 0x0021008a83007388 */ /* 0x0001e20000004800 */
[----:B------:R-:W-:-:S02]  /*a7d0*/  FMUL.FTZ R133, R130, R96 ;  /* 0x0000006082857220 */ /* 0x000fc40000410000 */
[----:B------:R-:W-:Y:S01]  /*a7e0*/  FMUL.FTZ R139, R204, R137 ;  /* 0x00000089cc8b7220 */ /* 0x000fe20000410000 */
[----:B------:R1:W-:Y:S01]  /*a7f0*/  STS [R166.X4+0x2104], R67 ;  /* 0x00210443a6007388 */ /* 0x0003e20000004800 */
[----:B------:R-:W-:Y:S02]  /*a800*/  FFMA.FTZ R203, R114, -R77, R203 ;  /* 0x8000004d72cb7223 */ /* 0x000fe400000100cb */
[----:B------:R-:W-:Y:S02]  /*a810*/  FMUL.FTZ R144, R198, R95 ;  /* 0x0000005fc6907220 */ /* 0x000fe40000410000 */
[-C--:B------:R-:W-:Y:S02]  /*a820*/  FMUL.FTZ R141, R204, R133.reuse ;  /* 0x00000085cc8d7220 */ /* 0x080fe40000410000 */
[----:B------:R-:W-:Y:S02]  /*a830*/  FFMA.FTZ R140, R234, R133, R139 ;  /* 0x00000085ea8c7223 */ /* 0x000fe4000001008b */
[----:B------:R-:W-:-:S02]  /*a840*/  FFMA.FTZ R209, R112, -R77, R209 ;  /* 0x8000004d70d17223 */ /* 0x000fc400000100d1 */
[----:B------:R-:W-:Y:S02]  /*a850*/  FMUL.FTZ R142, R182, R95 ;  /* 0x0000005fb68e7220 */ /* 0x000fe40000410000 */
[----:B------:R-:W-:Y:S02]  /*a860*/  FMUL.FTZ R139, R203, R144 ;  /* 0x00000090cb8b7220 */ /* 0x000fe40000410000 */
[----:B------:R-:W-:Y:S02]  /*a870*/  FMUL.FTZ R77, R63, R94 ;  /* 0x0000005e3f4d7220 */ /* 0x000fe40000410000 */
[----:B------:R-:W-:Y:S02]  /*a880*/  FADD.FTZ R135, RZ, R135 ;  /* 0x00000087ff877221 */ /* 0x000fe40000010000 */
[----:B------:R-:W-:Y:S02]  /*a890*/  FFMA.FTZ R141, R234, R137, -R141 ;  /* 0x00000089ea8d7223 */ /* 0x000fe4000001088d */
[----:B------:R-:W-:-:S02]  /*a8a0*/  FADD.FTZ R136, RZ, R136 ;  /* 0x00000088ff887221 */ /* 0x000fc40000010000 */
[-C--:B0-----:R-:W-:Y:S02]  /*a8b0*/  FFMA.FTZ R138, R209, R142.reuse, R139 ;  /* 0x0000008ed18a7223 */ /* 0x081fe4000001008b */
[-C--:B------:R-:W-:Y:S02]  /*a8c0*/  FFMA.FTZ R76, R113, -R77.reuse, R208 ;  /* 0x8000004d714c7223 */ /* 0x080fe400000100d0 */
[----:B------:R-:W-:Y:S02]  /*a8d0*/  FMUL.FTZ R143, R203, R142 ;  /* 0x0000008ecb8f7220 */ /* 0x000fe40000410000 */
[----:B------:R-:W-:Y:S02]  /*a8e0*/  FMUL.FTZ R139, R181, R94 ;  /* 0x0000005eb58b7220 */ /* 0x000fe40000410000 */
[----:B------:R-:W-:Y:S01]  /*a8f0*/  FFMA.FTZ R236, R111, -R77, R236 ;  /* 0x8000004d6fec7223 */ /* 0x000fe200000100ec */
[----:B------:R-:W-:Y:S01]  /*a900*/  HADD2.F32 R77, -RZ, R74.H1_H1 ;  /* 0x3000004aff4d7230 */ /* 0x000fe20000004100 */
[----:B------:R-:W-:-:S02]  /*a910*/  FADD.FTZ R135, R135, R140 ;  /* 0x0000008c87877221 */ /* 0x000fc40000010000 */
[----:B------:R-:W-:Y:S02]  /*a920*/  FADD.FTZ R136, R136, R141 ;  /* 0x0000008d88887221 */ /* 0x000fe40000010000 */
[----:B------:R-:W-:Y:S02]  /*a930*/  FMUL.FTZ R141, R197, R94 ;  /* 0x0000005ec58d7220 */ /* 0x000fe40000410000 */
[----:B------:R-:W-:Y:S02]  /*a940*/  FFMA.FTZ R143, R209, R144, -R143 ;  /* 0x00000090d18f7223 */ /* 0x000fe4000001088f */
[----:B------:R-:W-:Y:S02]  /*a950*/  FMUL.FTZ R140, R76, R139 ;  /* 0x0000008b4c8c7220 */ /* 0x000fe40000410000 */
[----:B-1----:R-:W-:Y:S02]  /*a960*/  FADD.FTZ R67, R135, R138 ;  /* 0x0000008a87437221 */ /* 0x002fe40000010000 */
[----:B------:R-:W-:-:S02]  /*a970*/  FMUL.FTZ R135, R61, R133 ;  /* 0x000000853d877220 */ /* 0x000fc40000410000 */
[----:B------:R-:W-:Y:S02]  /*a980*/  FMUL.FTZ R81, R77, R92 ;  /* 0x0000005c4d517220 */ /* 0x000fe40000410000 */
[-C--:B------:R-:W-:Y:S01]  /*a990*/  FMUL.FTZ R138, R76, R141.reuse ;  /* 0x0000008d4c8a7220 */ /* 0x080fe20000410000 */
[----:B------:R0:W-:Y:S01]  /*a9a0*/  STS [R186.X4+0x2108], R135 ;  /* 0x00210887ba007388 */ /* 0x0001e20000004800 */
[----:B------:R-:W-:Y:S02]  /*a9b0*/  FADD.FTZ R136, R136, R143 ;  /* 0x0000008f88887221 */ /* 0x000fe40000010000 */
[----:B------:R-:W-:Y:S02]  /*a9c0*/  FFMA.FTZ R133, R236, R141, -R140 ;  /* 0x0000008dec857223 */ /* 0x000fe4000001088c */
[----:B------:R-:W-:Y:S02]  /*a9d0*/  FMUL.FTZ R137, R61, R137 ;  /* 0x000000893d897220 */ /* 0x000fe40000410000 */
[----:B------:R-:W-:-:S02]  /*a9e0*/  FMUL.FTZ R168, R196, R93 ;  /* 0x0000005dc4a87220 */ /* 0x000fc40000410000 */
[----:B------:R-:W-:Y:S01]  /*a9f0*/  FMUL.FTZ R142, R64, R142 ;  /* 0x0000008e408e7220 */ /* 0x000fe20000410000 */
[----:B------:R-:W-:Y:S01]  /*aa00*/  STS [R202.X4+0x210c], R137 ;  /* 0x00210c89ca007388 */ /* 0x000fe20000004800 */
[----:B------:R-:W-:Y:S02]  /*aa10*/  FFMA.FTZ R210, R147, -R81, R210 ;  /* 0x8000005193d27223 */ /* 0x000fe400000100d2 */
[----:B------:R-:W-:Y:S01]  /*aa20*/  FMUL.FTZ R134, R165, R78 ;  /* 0x0000004ea5867220 */ /* 0x000fe20000410000 */
[----:B------:R1:W-:Y:S01]  /*aa30*/  STS [R131.X4+0x2110], R142 ;  /* 0x0021108e83007388 */ /* 0x0003e20000004800 */
[----:B------:R-:W-:Y:S02]  /*aa40*/  FFMA.FTZ R138, R236, R139, R138 ;  /* 0x0000008bec8a7223 */ /* 0x000fe4000001008a */
[----:B------:R-:W-:Y:S01]  /*aa50*/  FFMA.FTZ R81, R149, -R81, R212 ;  /* 0x8000005195517223 */ /* 0x000fe200000100d4 */
[----:B------:R-:W-:Y:S01]  /*aa60*/  STS [R131.X4+0x2174], R59 ;  /* 0x0021743b83007388 */ /* 0x000fe20000004800 */
[----:B------:R-:W-:-:S02]  /*aa70*/  FADD.FTZ R133, R136, R133 ;  /* 0x0000008588857221 */ /* 0x000fc40000010000 */
[----:B0-----:R-:W-:Y:S01]  /*aa80*/  FMUL.FTZ R186, R195, R92 ;  /* 0x0000005cc3ba7220 */ /* 0x001fe20000410000 */
[----:B------:R-:W-:Y:S01]  /*aa90*/  STS [R131.X4+0x2170], R58 ;  /* 0x0021703a83007388 */ /* 0x000fe20000004800 */
[----:B------:R-:W-:Y:S02]  /*aaa0*/  FMUL.FTZ R166, R180, R93 ;  /* 0x0000005db4a67220 */ /* 0x000fe40000410000 */
[----:B------:R-:W-:Y:S02]  /*aab0*/  FMUL.FTZ R136, R79, R168 ;  /* 0x000000a84f887220 */ /* 0x000fe40000410000 */
[----:B------:R-:W-:Y:S02]  /*aac0*/  FMUL.FTZ R140, R63, R141 ;  /* 0x0000008d3f8c7220 */ /* 0x000fe40000410000 */
[----:B------:R-:W-:Y:S02]  /*aad0*/  FFMA.FTZ R134, R163, R80, R134 ;  /* 0x00000050a3867223 */ /* 0x000fe40000010086 */
[----:B------:R-:W-:Y:S01]  /*aae0*/  FADD.FTZ R67, R67, R138 ;  /* 0x0000008a43437221 */ /* 0x000fe20000010000 */
[----:B------:R0:W-:Y:S01]  /*aaf0*/  STS [R131.X4+0x211c], R140 ;  /* 0x00211c8c83007388 */ /* 0x0001e20000004800 */
[----:B------:R-:W-:-:S02]  /*ab00*/  FMUL.FTZ R87, R82, R91 ;  /* 0x0000005b52577220 */ /* 0x000fc40000410000 */
[----:B------:R-:W-:Y:S02]  /*ab10*/  FMUL.FTZ R138, R63, R139 ;  /* 0x0000008b3f8a7220 */ /* 0x000fe40000410000 */
[----:B-1----:R-:W-:Y:S02]  /*ab20*/  FMUL.FTZ R142, R179, R92 ;  /* 0x0000005cb38e7220 */ /* 0x002fe40000410000 */
[----:B------:R-:W-:Y:S01]  /*ab30*/  FMUL.FTZ R137, R81, R186 ;  /* 0x000000ba51897220 */ /* 0x000fe20000410000 */
[----:B------:R1:W-:Y:S01]  /*ab40*/  STS [R131.X4+0x2118], R138 ;  /* 0x0021188a83007388 */ /* 0x0003e20000004800 */
[----:B------:R-:W-:Y:S02]  /*ab50*/  FMUL.FTZ R163, R192, R89 ;  /* 0x00000059c0a37220 */ /* 0x000fe40000410000 */
[-C--:B------:R-:W-:Y:S02]  /*ab60*/  FMUL.FTZ R170, R66, R166.reuse ;  /* 0x000000a642aa7220 */ /* 0x080fe40000410000 */
[----:B------:R-:W-:-:S02]  /*ab70*/  FFMA.FTZ R136, R211, R166, R136 ;  /* 0x000000a6d3887223 */ /* 0x000fc40000010088 */
[----:B------:R-:W-:Y:S01]  /*ab80*/  FMUL.FTZ R166, R79, R166 ;  /* 0x000000a64fa67220 */ /* 0x000fe20000410000 */
[----:B------:R-:W-:Y:S01]  /*ab90*/  STS [R131.X4+0x2120], R170 ;  /* 0x002120aa83007388 */ /* 0x000fe20000004800 */
[-C--:B------:R-:W-:Y:S02]  /*aba0*/  FFMA.FTZ R221, R148, -R87.reuse, R221 ;  /* 0x8000005794dd7223 */ /* 0x080fe400000100dd */
[----:B------:R-:W-:Y:S02]  /*abb0*/  FFMA.FTZ R84, R150, -R87, R207 ;  /* 0x8000005796547223 */ /* 0x000fe400000100cf */
[-C--:B------:R-:W-:Y:S02]  /*abc0*/  FMUL.FTZ R139, R81, R142.reuse ;  /* 0x0000008e518b7220 */ /* 0x080fe40000410000 */
[----:B------:R-:W-:Y:S02]  /*abd0*/  FFMA.FTZ R137, R210, R142, R137 ;  /* 0x0000008ed2897223 */ /* 0x000fe40000010089 */
[----:B------:R-:W-:-:S02]  /*abe0*/  FMUL.FTZ R143, R176, R89 ;  /* 0x00000059b08f7220 */ /* 0x000fc40000410000 */
[----:B0-----:R-:W-:Y:S02]  /*abf0*/  FMUL.FTZ R140, R102, R163 ;  /* 0x000000a3668c7220 */ /* 0x001fe40000410000 */
[----:B------:R-:W-:Y:S02]  /*ac00*/  FMUL.FTZ R87, R83, R90 ;  /* 0x0000005a53577220 */ /* 0x000fe40000410000 */
[----:B------:R-:W-:Y:S02]  /*ac10*/  FMUL.FTZ R142, R77, R142 ;  /* 0x0000008e4d8e7220 */ /* 0x000fe40000410000 */
[----:B------:R-:W-:Y:S02]  /*ac20*/  FMUL.FTZ R145, R194, R91 ;  /* 0x0000005bc2917220 */ /* 0x000fe40000410000 */
[----:B------:R-:W-:Y:S01]  /*ac30*/  FMUL.FTZ R144, R64, R144 ;  /* 0x0000009040907220 */ /* 0x000fe20000410000 */
[----:B------:R0:W-:Y:S01]  /*ac40*/  STS [R131.X4+0x2128], R142 ;  /* 0x0021288e83007388 */ /* 0x0001e20000004800 */
[----:B-1----:R-:W-:-:S02]  /*ac50*/  FFMA.FTZ R138, R211, R168, -R166 ;  /* 0x000000a8d38a7223 */ /* 0x002fc400000108a6 */
[----:B------:R-:W-:Y:S01]  /*ac60*/  FMUL.FTZ R168, R66, R168 ;  /* 0x000000a842a87220 */ /* 0x000fe20000410000 */
[----:B------:R1:W-:Y:S01]  /*ac70*/  STS [R131.X4+0x2114], R144 ;  /* 0x0021149083007388 */ /* 0x0003e20000004800 */
[----:B------:R-:W-:Y:S02]  /*ac80*/  FMUL.FTZ R141, R178, R91 ;  /* 0x0000005bb28d7220 */ /* 0x000fe40000410000 */
[----:B------:R-:W-:Y:S01]  /*ac90*/  FFMA.FTZ R135, R223, R143, R140 ;  /* 0x0000008fdf877223 */ /* 0x000fe2000001008c */
[----:B------:R2:W-:Y:S01]  /*aca0*/  STS [R131.X4+0x2124], R168 ;  /* 0x002124a883007388 */ /* 0x0005e20000004800 */
[-C--:B------:R-:W-:Y:S02]  /*acb0*/  FFMA.FTZ R220, R151, -R87.reuse, R220 ;  /* 0x8000005797dc7223 */ /* 0x080fe400000100dc */
[----:B------:R-:W-:Y:S01]  /*acc0*/  FFMA.FTZ R85, R153, -R87, R218 ;  /* 0x8000005799557223 */ /* 0x000fe200000100da */
[----:B------:R-:W-:Y:S01]  /*acd0*/  HADD2.F32 R87, -RZ, R68.H1_H1 ;  /* 0x30000044ff577230 */ /* 0x000fe20000004100 */
[----:B------:R-:W-:-:S02]  /*ace0*/  FMUL.FTZ R140, R84, R145 ;  /* 0x00000091548c7220 */ /* 0x000fc40000410000 */
[-C--:B------:R-:W-:Y:S02]  /*acf0*/  FMUL.FTZ R166, R193, R90.reuse ;  /* 0x0000005ac1a67220 */ /* 0x080fe40000410000 */
[----:B0-----:R-:W-:Y:S02]  /*ad00*/  FMUL.FTZ R142, R177, R90 ;  /* 0x0000005ab18e7220 */ /* 0x001fe40000410000 */
[----:B-1----:R-:W-:Y:S02]  /*ad10*/  FMUL.FTZ R144, R82, R141 ;  /* 0x0000008d52907220 */ /* 0x002fe40000410000 */
[-C--:B------:R-:W-:Y:S02]  /*ad20*/  FMUL.FTZ R170, R102, R143.reuse ;  /* 0x0000008f66aa7220 */ /* 0x080fe40000410000 */
[----:B--2---:R-:W-:Y:S01]  /*ad30*/  FMUL.FTZ R168, R86, R143 ;  /* 0x0000008f56a87220 */ /* 0x004fe20000410000 */
[----:B------:R0:W-:Y:S01]  /*ad40*/  STS [R131.X4+0x2130], R144 ;  /* 0x0021309083007388 */ /* 0x0001e20000004800 */
[----:B------:R-:W-:-:S02]  /*ad50*/  FFMA.FTZ R165, R221, R141, R140 ;  /* 0x0000008ddda57223 */ /* 0x000fc4000001008c */
[----:B------:R-:W-:Y:S01]  /*ad60*/  FADD.FTZ R136, R67, R136 ;  /* 0x0000008843887221 */ /* 0x000fe20000010000 */
[----:B------:R-:W-:Y:S01]  /*ad70*/  STS [R131.X4+0x2140], R168 ;  /* 0x002140a883007388 */ /* 0x000fe20000004800 */
[----:B------:R-:W-:Y:S02]  /*ad80*/  FFMA.FTZ R139, R210, R186, -R139 ;  /* 0x000000bad28b7223 */ /* 0x000fe4000001088b */
[----:B------:R-:W-:Y:S02]  /*ad90*/  FMUL.FTZ R143, R85, R166 ;  /* 0x000000a6558f7220 */ /* 0x000fe40000410000 */
[----:B------:R-:W-:Y:S02]  /*ada0*/  FMUL.FTZ R140, R84, R141 ;  /* 0x0000008d548c7220 */ /* 0x000fe40000410000 */
[----:B------:R-:W-:Y:S02]  /*adb0*/  FMUL.FTZ R103, R87, R88 ;  /* 0x0000005857677220 */ /* 0x000fe40000410000 */
[----:B------:R-:W-:-:S02]  /*adc0*/  FMUL.FTZ R186, R77, R186 ;  /* 0x000000ba4dba7220 */ /* 0x000fc40000410000 */
[-C--:B------:R-:W-:Y:S02]  /*add0*/  FMUL.FTZ R141, R85, R142.reuse ;  /* 0x0000008e558d7220 */ /* 0x080fe40000410000 */
[----:B------:R-:W-:Y:S01]  /*ade0*/  FMUL.FTZ R126, R169, R201 ;  /* 0x000000c9a97e7220 */ /* 0x000fe20000410000 */
[----:B------:R1:W-:Y:S01]  /*adf0*/  STS [R131.X4+0x212c], R186 ;  /* 0x00212cba83007388 */ /* 0x0003e20000004800 */
[----:B------:R-:W-:Y:S02]  /*ae00*/  FMUL.FTZ R212, R190, R55 ;  /* 0x00000037bed47220 */ /* 0x000fe40000410000 */
[----:B------:R-:W-:Y:S02]  /*ae10*/  FADD.FTZ R136, R136, R137 ;  /* 0x0000008988887221 */ /* 0x000fe40000010000 */
[-C--:B------:R-:W-:Y:S02]  /*ae20*/  FFMA.FTZ R143, R220, R142.reuse, R143 ;  /* 0x0000008edc8f7223 */ /* 0x080fe4000001008f */
[----:B0-----:R-:W-:-:S02]  /*ae30*/  FMUL.FTZ R144, R83, R142 ;  /* 0x0000008e53907220 */ /* 0x001fc40000410000 */
[----:B------:R-:W-:Y:S02]  /*ae40*/  FADD.FTZ R138, R133, R138 ;  /* 0x0000008a858a7221 */ /* 0x000fe40000010000 */
[----:B------:R-:W-:Y:S01]  /*ae50*/  FFMA.FTZ R222, R155, -R103, R222 ;  /* 0x800000679bde7223 */ /* 0x000fe200000100de */
[----:B------:R-:W-:Y:S01]  /*ae60*/  STS [R131.X4+0x2138], R144 ;  /* 0x0021389083007388 */ /* 0x000fe20000004800 */
[----:B------:R-:W-:Y:S02]  /*ae70*/  FMUL.FTZ R142, R82, R145 ;  /* 0x00000091528e7220 */ /* 0x000fe40000410000 */
[-C--:B------:R-:W-:Y:S02]  /*ae80*/  FFMA.FTZ R141, R220, R166.reuse, -R141 ;  /* 0x000000a6dc8d7223 */ /* 0x080fe4000001088d */
[----:B------:R-:W-:Y:S01]  /*ae90*/  FFMA.FTZ R103, R157, -R103, R226 ;  /* 0x800000679d677223 */ /* 0x000fe200000100e2 */
[----:B------:R0:W-:Y:S01]  /*aea0*/  STS [R131.X4+0x2134], R142 ;  /* 0x0021348e83007388 */ /* 0x0001e20000004800 */
[----:B------:R-:W-:-:S02]  /*aeb0*/  FMUL.FTZ R166, R83, R166 ;  /* 0x000000a653a67220 */ /* 0x000fc40000410000 */
[-C--:B------:R-:W-:Y:S02]  /*aec0*/  FMUL.FTZ R202, R191, R88.reuse ;  /* 0x00000058bfca7220 */ /* 0x080fe40000410000 */
[----:B------:R-:W-:Y:S01]  /*aed0*/  FFMA.FTZ R126, R167, R185, R126 ;  /* 0x000000b9a77e7223 */ /* 0x000fe2000001007e */
[----:B------:R2:W-:Y:S01]  /*aee0*/  STS [R131.X4+0x213c], R166 ;  /* 0x00213ca683007388 */ /* 0x0005e20000004800 */
[----:B------:R-:W-:Y:S02]  /*aef0*/  FMUL.FTZ R208, R174, R55 ;  /* 0x00000037aed07220 */ /* 0x000fe40000410000 */
[----:B-1----:R-:W-:Y:S02]  /*af00*/  FMUL.FTZ R186, R175, R88 ;  /* 0x00000058afba7220 */ /* 0x002fe40000410000 */
[----:B------:R-:W-:Y:S02]  /*af10*/  FMUL.FTZ R169, R117, R212 ;  /* 0x000000d475a97220 */ /* 0x000fe40000410000 */
[----:B------:R-:W-:-:S02]  /*af20*/  FADD.FTZ R136, R136, R165 ;  /* 0x000000a588887221 */ /* 0x000fc40000010000 */
[----:B------:R-:W-:Y:S02]  /*af30*/  FFMA.FTZ R167, R221, R145, -R140 ;  /* 0x00000091dda77223 */ /* 0x000fe4000001088c */
[----:B------:R-:W-:Y:S02]  /*af40*/  FMUL.FTZ R168, R189, R54 ;  /* 0x00000036bda87220 */ /* 0x000fe40000410000 */
[----:B------:R-:W-:Y:S02]  /*af50*/  FADD.FTZ R138, R138, R139 ;  /* 0x0000008b8a8a7221 */ /* 0x000fe40000010000 */
[-C--:B------:R-:W-:Y:S02]  /*af60*/  FFMA.FTZ R140, R223, R163.reuse, -R170 ;  /* 0x000000a3df8c7223 */ /* 0x080fe400000108aa */
[----:B------:R-:W-:Y:S02]  /*af70*/  FMUL.FTZ R170, R86, R163 ;  /* 0x000000a356aa7220 */ /* 0x000fe40000410000 */
[----:B------:R-:W-:-:S02]  /*af80*/  FMUL.FTZ R145, R103, R202 ;  /* 0x000000ca67917220 */ /* 0x000fc40000410000 */
[----:B------:R-:W-:Y:S01]  /*af90*/  FMUL.FTZ R163, R103, R186 ;  /* 0x000000ba67a37220 */ /* 0x000fe20000410000 */
[----:B------:R1:W-:Y:S01]  /*afa0*/  STS [R131.X4+0x2144], R170 ;  /* 0x002144aa83007388 */ /* 0x0003e20000004800 */
[-C--:B0-----:R-:W-:Y:S02]  /*afb0*/  FFMA.FTZ R142, R231, R208.reuse, R169 ;  /* 0x000000d0e78e7223 */ /* 0x081fe400000100a9 */
[----:B------:R-:W-:Y:S02]  /*afc0*/  FADD.FTZ R136, R136, R143 ;  /* 0x0000008f88887221 */ /* 0x000fe40000010000 */
[----:B------:R-:W-:Y:S02]  /*afd0*/  FMUL.FTZ R171, R117, R208 ;  /* 0x000000d075ab7220 */ /* 0x000fe40000410000 */
[----:B--2---:R-:W-:Y:S02]  /*afe0*/  FMUL.FTZ R166, R173, R54 ;  /* 0x00000036ada67220 */ /* 0x004fe40000410000 */
[----:B------:R-:W-:-:S02]  /*aff0*/  FMUL.FTZ R169, R119, R168 ;  /* 0x000000a877a97220 */ /* 0x000fc40000410000 */
[----:B------:R-:W-:Y:S02]  /*b000*/  FADD.FTZ R138, R138, R167 ;  /* 0x000000a78a8a7221 */ /* 0x000fe40000010000 */
[CC--:B------:R-:W-:Y:S02]  /*b010*/  FFMA.FTZ R144, R222.reuse, R186.reuse, R145 ;  /* 0x000000bade907223 */ /* 0x0c0fe40000010091 */
[----:B------:R-:W-:Y:S02]  /*b020*/  FMUL.FTZ R186, R87, R186 ;  /* 0x000000ba57ba7220 */ /* 0x000fe40000410000 */
[----:B------:R-:W-:Y:S02]  /*b030*/  FFMA.FTZ R145, R222, R202, -R163 ;  /* 0x000000cade917223 */ /* 0x000fe400000108a3 */
[----:B------:R-:W-:Y:S01]  /*b040*/  FADD.FTZ R135, R136, R135 ;  /* 0x0000008788877221 */ /* 0x000fe20000010000 */
[----:B------:R0:W-:Y:S01]  /*b050*/  STS [R131.X4+0x2148], R186 ;  /* 0x002148ba83007388 */ /* 0x0001e20000004800 */
[----:B------:R-:W-:-:S02]  /*b060*/  FFMA.FTZ R163, R231, R212, -R171 ;  /* 0x000000d4e7a37223 */ /* 0x000fc400000108ab */
[-C--:B------:R-:W-:Y:S02]  /*b070*/  FMUL.FTZ R67, R119, R166.reuse ;  /* 0x000000a677437220 */ /* 0x080fe40000410000 */
[----:B-1----:R-:W-:Y:S02]  /*b080*/  FFMA.FTZ R170, R230, R166, R169 ;  /* 0x000000a6e6aa7223 */ /* 0x002fe400000100a9 */
[----:B------:R-:W-:Y:S01]  /*b090*/  FADD.FTZ R141, R138, R141 ;  /* 0x0000008d8a8d7221 */ /* 0x000fe20000010000 */
[----:B------:R-:W-:Y:S01]  /*b0a0*/  MOV R138, UR38 ;  /* 0x00000026008a7c02 */ /* 0x000fe20008000f00 */
[----:B------:R-:W-:Y:S02]  /*b0b0*/  FMUL.FTZ R208, R118, R208 ;  /* 0x000000d076d07220 */ /* 0x000fe40000410000 */
[-C--:B------:R-:W-:Y:S02]  /*b0c0*/  FMUL.FTZ R171, R172, R53.reuse ;  /* 0x00000035acab7220 */ /* 0x080fe40000410000 */
[----:B------:R-:W-:Y:S01]  /*b0d0*/  FMUL.FTZ R166, R115, R166 ;  /* 0x000000a673a67220 */ /* 0x000fe20000410000 */
[----:B------:R-:W-:Y:S01]  /*b0e0*/  STS [R131.X4+0x2150], R208 ;  /* 0x002150d083007388 */ /* 0x000fe20000004800 */
[----:B------:R-:W-:-:S02]  /*b0f0*/  FMUL.FTZ R137, R188, R53 ;  /* 0x00000035bc897220 */ /* 0x000fc40000410000 */
[----:B------:R-:W-:Y:S01]  /*b100*/  FADD.FTZ R135, R135, R144 ;  /* 0x0000009087877221 */ /* 0x000fe20000010000 */
[----:B------:R1:W-:Y:S01]  /*b110*/  STS [R131.X4+0x2158], R166 ;  /* 0x002158a683007388 */ /* 0x0003e20000004800 */
[----:B------:R-:W-:Y:S02]  /*b120*/  FMUL.FTZ R202, R87, R202 ;  /* 0x000000ca57ca7220 */ /* 0x000fe40000410000 */
[----:B------:R-:W-:Y:S02]  /*b130*/  FADD.FTZ R140, R141, R140 ;  /* 0x0000008c8d8c7221 */ /* 0x000fe40000010000 */
[----:B0-----:R-:W-:Y:S01]  /*b140*/  FMUL.FTZ R186, R120, R171 ;  /* 0x000000ab78ba7220 */ /* 0x001fe20000410000 */
[----:B------:R0:W-:Y:S01]  /*b150*/  STS [R131.X4+0x214c], R202 ;  /* 0x00214cca83007388 */ /* 0x0001e20000004800 */
[----:B------:R-:W-:Y:S02]  /*b160*/  FFMA.FTZ R133, R230, R168, -R67 ;  /* 0x000000a8e6857223 */ /* 0x000fe40000010843 */
[----:B------:R-:W-:Y:S01]  /*b170*/  FMUL.FTZ R139, R80, UR25 ;  /* 0x00000019508b7c20 */ /* 0x000fe20008410000 */
[----:B------:R2:W-:Y:S01]  /*b180*/  STS [R131.X4+0x2160], R186 ;  /* 0x002160ba83007388 */ /* 0x0005e20000004800 */
[----:B------:R-:W-:-:S02]  /*b190*/  FMUL.FTZ R67, R78, UR25 ;  /* 0x000000194e437c20 */ /* 0x000fc40008410000 */
[----:B-1----:R-:W-:Y:S02]  /*b1a0*/  FMUL.FTZ R166, R122, R137 ;  /* 0x000000897aa67220 */ /* 0x002fe40000410000 */
[----:B------:R-:W-:Y:S02]  /*b1b0*/  FMUL.FTZ R208, R78, R52 ;  /* 0x000000344ed07220 */ /* 0x000fe40000410000 */
[----:B------:R-:W-:Y:S02]  /*b1c0*/  FADD.FTZ R135, R135, R142 ;  /* 0x0000008e87877221 */ /* 0x000fe40000010000 */
[----:B------:R-:W-:Y:S02]  /*b1d0*/  FADD.FTZ R140, R140, R145 ;  /* 0x000000918c8c7221 */ /* 0x000fe40000010000 */
[----:B0-----:R-:W-:Y:S02]  /*b1e0*/  FFMA.FTZ R202, R78, UR42, -R139 ;  /* 0x0000002a4eca7c23 */ /* 0x001fe4000801088b */
[----:B------:R-:W-:-:S02]  /*b1f0*/  FFMA.FTZ R78, R80, UR42, R67 ;  /* 0x0000002a504e7c23 */ /* 0x000fc40008010043 */
[----:B--2---:R-:W-:Y:S02]  /*b200*/  FMUL.FTZ R186, R80, R52 ;  /* 0x0000003450ba7220 */ /* 0x004fe40000410000 */
[-C--:B------:R-:W-:Y:S02]  /*b210*/  FFMA.FTZ R166, R233, R171.reuse, R166 ;  /* 0x000000abe9a67223 */ /* 0x080fe400000100a6 */
[----:B------:R-:W-:Y:S02]  /*b220*/  FMUL.FTZ R139, R129, R208 ;  /* 0x000000d0818b7220 */ /* 0x000fe40000410000 */
[----:B------:R-:W-:Y:S02]  /*b230*/  FADD.FTZ R135, R135, R170 ;  /* 0x000000aa87877221 */ /* 0x000fe40000010000 */
[----:B------:R-:W-:Y:S01]  /*b240*/  FMUL.FTZ R80, R122, R171 ;  /* 0x000000ab7a507220 */ /* 0x000fe20000410000 */
[----:B------:R-:W-:Y:S01]  /*b250*/  LEA R171, R138, -R101, 0x1 ;  /* 0x800000658aab7211 */ /* 0x000fe200078e08ff */
[----:B------:R-:W-:-:S02]  /*b260*/  FADD.FTZ R140, R140, R163 ;  /* 0x000000a38c8c7221 */ /* 0x000fc40000010000 */
[----:B------:R-:W-:Y:S01]  /*b270*/  FMUL.FTZ R67, R129, R202 ;  /* 0x000000ca81437220 */ /* 0x000fe20000410000 */
[----:B------:R-:W-:Y:S01]  /*b280*/  ISETP.GE.AND P0, PT, R171, 0x1, PT ;  /* 0x00000001ab00780c */ /* 0x000fe20003f06270 */
[-C--:B------:R-:W-:Y:S02]  /*b290*/  FFMA.FTZ R202, R225, R186.reuse, R139 ;  /* 0x000000bae1ca7223 */ /* 0x080fe4000001008b */
[----:B------:R-:W-:Y:S02]  /*b2a0*/  FADD.FTZ R135, R135, R166 ;  /* 0x000000a687877221 */ /* 0x000fe40000010000 */
[----:B------:R-:W-:Y:S02]  /*b2b0*/  FMUL.FTZ R129, R129, R186 ;  /* 0x000000ba81817220 */ /* 0x000fe40000410000 */
[----:B------:R-:W-:Y:S02]  /*b2c0*/  FFMA.FTZ R80, R233, R137, -R80 ;  /* 0x00000089e9507223 */ /* 0x000fe40000010850 */
[----:B------:R-:W-:-:S02]  /*b2d0*/  FADD.FTZ R133, R140, R133 ;  /* 0x000000858c857221 */ /* 0x000fc40000010000 */
[----:B------:R-:W-:Y:S02]  /*b2e0*/  FADD.FTZ R202, R135, R202 ;  /* 0x000000ca87ca7221 */ /* 0x000fe40000010000 */
[----:B------:R-:W-:Y:S02]  /*b2f0*/  FFMA.FTZ R129, R225, R208, -R129 ;  /* 0x000000d0e1817223 */ /* 0x000fe40000010881 */
[----:B------:R-:W-:Y:S02]  /*b300*/  FADD.FTZ R80, R133, R80 ;  /* 0x0000005085507221 */ /* 0x000fe40000010000 */
[----:B------:R-:W-:Y:S02]  /*b310*/  FMUL.FTZ R216, R185, R50 ;  /* 0x00000032b9d87220 */ /* 0x000fe40000410000 */
[----:B------:R-:W-:Y:S02]  /*b320*/  FADD.FTZ R185, R202, R57 ;  /* 0x00000039cab97221 */ /* 0x000fe40000010000 */
[----:B------:R-:W-:-:S02]  /*b330*/  FADD.FTZ R129, R80, R129 ;  /* 0x0000008150817221 */ /* 0x000fc40000010000 */
[----:B------:R-:W-:Y:S02]  /*b340*/  FMUL.FTZ R57, R188, UR25 ;  /* 0x00000019bc397c20 */ /* 0x000fe40008410000 */
[----:B------:R-:W-:Y:S02]  /*b350*/  FMUL.FTZ R186, R121, R186 ;  /* 0x000000ba79ba7220 */ /* 0x000fe40000410000 */
[----:B------:R-:W-:Y:S02]  /*b360*/  FADD.FTZ R183, R129, R56 ;  /* 0x0000003881b77221 */ /* 0x000fe40000010000 */
[----:B------:R-:W-:Y:S01]  /*b370*/  FFMA.FTZ R166, R172, UR42, R57 ;  /* 0x0000002aaca67c23 */ /* 0x000fe20008010039 */
[----:B------:R0:W-:Y:S01]  /*b380*/  STS [R131.X4+0x2168], R186 ;  /* 0x002168ba83007388 */ /* 0x0001e20000004800 */
[----:B------:R-:W-:Y:S02]  /*b390*/  FMUL.FTZ R56, R189, UR25 ;  /* 0x00000019bd387c20 */ /* 0x000fe40008410000 */
[----:B------:R-:W-:-:S02]  /*b3a0*/  FMUL.FTZ R57, R190, UR25 ;  /* 0x00000019be397c20 */ /* 0x000fc40008410000 */
[----:B------:R-:W-:Y:S02]  /*b3b0*/  FMUL.FTZ R208, R121, R208 ;  /* 0x000000d079d07220 */ /* 0x000fe40000410000 */
[----:B------:R-:W-:Y:S02]  /*b3c0*/  FFMA.FTZ R145, R173, UR42, R56 ;  /* 0x0000002aad917c23 */ /* 0x000fe40008010038 */
[----:B------:R-:W-:Y:S01]  /*b3d0*/  FMUL.FTZ R56, R191, UR25 ;  /* 0x00000019bf387c20 */ /* 0x000fe20008410000 */
[----:B------:R1:W-:Y:S01]  /*b3e0*/  STS [R131.X4+0x216c], R208 ;  /* 0x00216cd083007388 */ /* 0x0003e20000004800 */
[----:B0-----:R-:W-:Y:S02]  /*b3f0*/  FFMA.FTZ R186, R174, UR42, R57 ;  /* 0x0000002aaeba7c23 */ /* 0x001fe40008010039 */
[----:B------:R-:W-:Y:S02]  /*b400*/  FMUL.FTZ R57, R192, UR25 ;  /* 0x00000019c0397c20 */ /* 0x000fe40008410000 */
[----:B------:R-:W-:-:S02]  /*b410*/  FMUL.FTZ R168, R115, R168 ;  /* 0x000000a873a87220 */ /* 0x000fc40000410000 */
[----:B------:R-:W-:Y:S02]  /*b420*/  FFMA.FTZ R163, R175, UR42, R56 ;  /* 0x0000002aafa37c23 */ /* 0x000fe40008010038 */
[----:B------:R-:W-:Y:S01]  /*b430*/  FMUL.FTZ R218, R201, R50 ;  /* 0x00000032c9da7220 */ /* 0x000fe20000410000 */
[----:B------:R0:W-:Y:S01]  /*b440*/  STS [R131.X4+0x215c], R168 ;  /* 0x00215ca883007388 */ /* 0x0001e20000004800 */
[----:B-1----:R-:W-:Y:S02]  /*b450*/  FFMA.FTZ R208, R176, UR42, R57 ;  /* 0x0000002ab0d07c23 */ /* 0x002fe40008010039 */
[----:B------:R-:W-:Y:S02]  /*b460*/  FMUL.FTZ R59, R174, UR25 ;  /* 0x00000019ae3b7c20 */ /* 0x000fe40008410000 */
[----:B------:R-:W-:Y:S02]  /*b470*/  FMUL.FTZ R56, R193, UR25 ;  /* 0x00000019c1387c20 */ /* 0x000fe40008410000 */
[----:B------:R-:W-:-:S02]  /*b480*/  FMUL.FTZ R57, R194, UR25 ;  /* 0x00000019c2397c20 */ /* 0x000fc40008410000 */
[----:B------:R-:W-:Y:S02]  /*b490*/  FMUL.FTZ R212, R118, R212 ;  /* 0x000000d476d47220 */ /* 0x000fe40000410000 */
[----:B0-----:R-:W-:Y:S02]  /*b4a0*/  FMUL.FTZ R168, R120, R137 ;  /* 0x0000008978a87220 */ /* 0x001fe40000410000 */
[C---:B------:R-:W-:Y:S01]  /*b4b0*/  FMUL.FTZ R58, R123.reuse, R216 ;  /* 0x000000d87b3a7220 */ /* 0x040fe20000410000 */
[----:B------:R-:W-:Y:S01]  /*b4c0*/  STS [R131.X4+0x2154], R212 ;  /* 0x002154d483007388 */ /* 0x000fe20000004800 */
[----:B------:R-:W-:Y:S02]  /*b4d0*/  FMUL.FTZ R136, R123, R218 ;  /* 0x000000da7b887220 */ /* 0x000fe40000410000 */
[----:B------:R-:W-:Y:S01]  /*b4e0*/  FFMA.FTZ R170, R190, UR42, -R59 ;  /* 0x0000002abeaa7c23 */ /* 0x000fe2000801083b */
[----:B------:R0:W-:Y:S01]  /*b4f0*/  STS [R131.X4+0x2164], R168 ;  /* 0x002164a883007388 */ /* 0x0001e20000004800 */
[----:B------:R-:W-:-:S02]  /*b500*/  FFMA.FTZ R167, R177, UR42, R56 ;  /* 0x0000002ab1a77c23 */ /* 0x000fc40008010038 */
[----:B------:R-:W-:Y:S01]  /*b510*/  FFMA.FTZ R144, R178, UR42, R57 ;  /* 0x0000002ab2907c23 */ /* 0x000fe20008010039 */
[----:B------:R1:W-:Y:S01]  /*b520*/  STS [R131.X4+0x2178], R58 ;  /* 0x0021783a83007388 */ /* 0x0003e20000004800 */
[----:B------:R-:W-:Y:S02]  /*b530*/  FMUL.FTZ R56, R195, UR25 ;  /* 0x00000019c3387c20 */ /* 0x000fe40008410000 */
[----:B------:R-:W-:Y:S01]  /*b540*/  FMUL.FTZ R59, R180, UR25 ;  /* 0x00000019b43b7c20 */ /* 0x000fe20008410000 */
[----:B------:R2:W-:Y:S01]  /*b550*/  STS [R131.X4+0x217c], R136 ;  /* 0x00217c8883007388 */ /* 0x0005e20000004800 */
[C---:B------:R-:W-:Y:S02]  /*b560*/  FMUL.FTZ R57, R196.reuse, UR25 ;  /* 0x00000019c4397c20 */ /* 0x040fe40008410000 */
[----:B------:R-:W-:Y:S02]  /*b570*/  FFMA.FTZ R141, R179, UR42, R56 ;  /* 0x0000002ab38d7c23 */ /* 0x000fe40008010038 */
[----:B------:R-:W-:-:S02]  /*b580*/  FFMA.FTZ R140, R196, UR42, -R59 ;  /* 0x0000002ac48c7c23 */ /* 0x000fc4000801083b */
[----:B------:R-:W-:Y:S02]  /*b590*/  FFMA.FTZ R138, R180, UR42, R57 ;  /* 0x0000002ab48a7c23 */ /* 0x000fe40008010039 */
[----:B------:R-:W-:Y:S02]  /*b5a0*/  FMUL.FTZ R143, R172, UR25 ;  /* 0x00000019ac8f7c20 */ /* 0x000fe40008410000 */
[----:B0-----:R-:W-:Y:S02]  /*b5b0*/  FMUL.FTZ R168, R173, UR25 ;  /* 0x00000019ada87c20 */ /* 0x001fe40008410000 */
[----:B------:R-:W-:Y:S02]  /*b5c0*/  FMUL.FTZ R202, R175, UR25 ;  /* 0x00000019afca7c20 */ /* 0x000fe40008410000 */
[----:B------:R-:W-:Y:S02]  /*b5d0*/  FMUL.FTZ R165, R176, UR25 ;  /* 0x00000019b0a57c20 */ /* 0x000fe40008410000 */
        /* <DEDUP_REMOVED lines=8> */
[----:B--2---:R-:W-:Y:S02]  /*b660*/  FMUL.FTZ R131, R132, UR25 ;  /* 0x0000001984837c20 */ /* 0x004fe40008410000 */
[----:B------:R-:W-:Y:S02]  /*b670*/  FMUL.FTZ R133, R184, UR25 ;  /* 0x00000019b8857c20 */ /* 0x000fe40008410000 */
[----:B------:R-:W-:Y:S02]  /*b680*/  FMUL.FTZ R129, R200, UR25 ;  /* 0x00000019c8817c20 */ /* 0x000fe40008410000 */
        /* <DEDUP_REMOVED lines=48> */
.L_x_3406:
[----:B------:R-:W-:Y:S05]  /*b990*/  BSYNC B0 ;  /* 0x0000000000007941 */ /* 0x000fea0003800000 */
.L_x_3405:
[----:B------:R-:W-:Y:S01]  /*b9a0*/  ULDC.64 UR38, c[0x0][0x298] ;  /* 0x0000a60000267ab9 */ /* 0x000fe20000000a00 */
[----:B0-----:R-:W-:Y:S01]  /*b9b0*/  FMUL.FTZ R58, R125, R218 ;  /* 0x000000da7d3a7220 */ /* 0x001fe20000410000 */
[----:B------:R-:W-:Y:S01]  /*b9c0*/  USHF.R.U32.HI UR24, URZ, 0x1, UR39 ;  /* 0x000000013f187899 */ /* 0x000fe20008011627 */
[----:B------:R-:W-:Y:S01]  /*b9d0*/  FMUL.FTZ R214, R0, R214 ;  /* 0x000000d600d67220 */ /* 0x000fe20000410000 */
[----:B------:R-:W-:Y:S01]  /*b9e0*/  USHF.R.U64 UR38, UR38, 0x1, UR39 ;  /* 0x0000000126267899 */ /* 0x000fe20008001227 */
[-C--:B------:R-:W-:Y:S01]  /*b9f0*/  FFMA.FTZ R58, R127, R216.reuse, R58 ;  /* 0x000000d87f3a7223 */ /* 0x080fe2000001003a */
[----:B------:R-:W-:Y:S01]  /*ba00*/  UIMAD UR40, UR24, UR12, URZ ;  /* 0x0000000c182872a4 */ /* 0x000fe2000f8e023f */
[----:B------:R-:W-:Y:S01]  /*ba10*/  FMUL.FTZ R125, R125, R216 ;  /* 0x000000d87d7d7220 */ /* 0x000fe20000410000 */
[----:B------:R-:W-:Y:S01]  /*ba20*/  UIMAD.WIDE.U32 UR24, UR38, UR12, URZ ;  /* 0x0000000c261872a5 */ /* 0x000fe2000f8e003f */
[----:B------:R-:W-:Y:S01]  /*ba30*/  FADD.FTZ R185, R185, R58 ;  /* 0x0000003ab9b97221 */ /* 0x000fe20000010000 */
[----:B------:R-:W-:Y:S01]  /*ba40*/  UIMAD UR40, UR13, UR38, UR40 ;  /* 0x000000260d2872a4 */ /* 0x000fe2000f8e0228 */
[----:B------:R-:W-:Y:S01]  /*ba50*/  IADD3 R58, R101, 0x80, RZ ;  /* 0x00000080653a7810 */ /* 0x000fe20007ffe0ff */
[----:B------:R-:W-:Y:S01]  /*ba60*/  ULDC UR41, c[0x0][0x174] ;  /* 0x00005d0000297ab9 */ /* 0x000fe20000000800 */
[----:B------:R-:W-:Y:S01]  /*ba70*/  FADD.FTZ R227, R227, -R214 ;  /* 0x800000d6e3e37221 */ /* 0x000fe20000010000 */
[----:B------:R-:W-:Y:S01]  /*ba80*/  ULDC.64 UR38, c[0x0][0x2a0] ;  /* 0x0000a80000267ab9 */ /* 0x000fe20000000a00 */
[----:B------:R-:W-:Y:S01]  /*ba90*/  LEA.HI.SX32 R58, R58, R101, 0x1b ;  /* 0x000000653a3a7211 */ /* 0x000fe200078fdaff */
[----:B------:R-:W-:Y:S01]  /*baa0*/  UIADD3 UR25, UR25, UR40, URZ ;  /* 0x0000002819197290 */ /* 0x000fe2000fffe03f */
[----:B------:R-:W-:Y:S01]  /*bab0*/  FMUL.FTZ R215, R0, R215 ;  /* 0x000000d700d77220 */ /* 0x000fe20000410000 */
[----:B------:R-:W-:Y:S01]  /*bac0*/  UIMAD UR40, UR15, UR38, URZ ;  /* 0x000000260f2872a4 */ /* 0x000fe2000f8e023f */
[----:B------:R-:W-:Y:S01]  /*bad0*/  FFMA.FTZ R218, R127, R218, -R125 ;  /* 0x000000da7fda7223 */ /* 0x000fe2000001087d */
[----:B------:R-:W-:Y:S01]  /*bae0*/  UIMAD.WIDE.U32 UR24, UR14, UR38, UR24 ;  /* 0x000000260e1872a5 */ /* 0x000fe2000f8e0018 */
[----:B------:R-:W-:Y:S01]  /*baf0*/  IADD3 R214, R101, 0x100, RZ ;  /* 0x0000010065d67810 */ /* 0x000fe20007ffe0ff */
[----:B------:R-:W-:Y:S01]  /*bb00*/  UIMAD UR40, UR14, UR39, UR40 ;  /* 0x000000270e2872a4 */ /* 0x000fe2000f8e0228 */
[----:B------:R-:W-:Y:S01]  /*bb10*/  BSSY B0, `(.L_x_3407) ;  /* 0x000001e000007945 */ /* 0x000fe20003800000 */
[----:B------:R-:W-:Y:S01]  /*bb20*/  FADD.FTZ R124, R124, R215 ;  /* 0x000000d77c7c7221 */ /* 0x000fe20000010000 */
[----:B------:R-:W-:Y:S01]  /*bb30*/  ULDC.64 UR38, c[0x0][0x318] ;  /* 0x0000c60000267ab9 */ /* 0x000fe20000000a00 */
[----:B------:R-:W-:Y:S01]  /*bb40*/  FFMA.FTZ R128, R123, R126, R128 ;  /* 0x0000007e7b807223 */ /* 0x000fe20000010080 */
        /* <DEDUP_REMOVED lines=10> */
[----:B------:R-:W-:Y:S01]  /*bbf0*/  USHF.L.U32 UR38, UR8, 0x2, URZ ;  /* 0x0000000208267899 */ /* 0x000fe2000800063f */
[----:B------:R-:W-:-:S02]  /*bc00*/  LEA.HI.SX32 R214, R214, R101, 0x1b ;  /* 0x00000065d6d67211 */ /* 0x000fc400078fdaff */
        /* <DEDUP_REMOVED lines=9> */
[----:B------:R-:W-:Y:S02]  /*bca0*/  IMAD.WIDE.U32 R56, R59, c[0x0][0x2b0], R56 ;  /* 0x0000ac003b387a25 */ /* 0x000fe400078e0038 */
[----:B------:R0:W1:Y:S03]  /*bcb0*/  LDS R59, [R58.X4+0x2300] ;  /* 0x002300003a3b7984 */ /* 0x0000660000004800 */
[----:B------:R-:W-:Y:S01]  /*bcc0*/  IADD3 R57, R57, UR24, RZ ;  /* 0x0000001839397c10 */ /* 0x000fe2000fffe0ff */
[----:B------:R-:W-:Y:S05]  /*bcd0*/  @!P0 BRA `(.L_x_3408) ;  /* 0x0000001000008947 */ /* 0x000fea0003800000 */
[----:B-1----:R1:W-:Y:S02]  /*bce0*/  RED.E.ADD.F32.FTZ.RN.STRONG.GPU [R56.64+-0x3e00], R59 ;  /* 0xffc2003b3800798e */ /* 0x0023e4000c10e79a */
.L_x_3408:
[----:B------:R-:W-:Y:S05]  /*bcf0*/  BSYNC B0 ;  /* 0x0000000000007941 */ /* 0x000fea0003800000 */
.L_x_3407:
[----:B-1----:R1:W2:Y:S01]  /*bd00*/  LDS R59, [R214.X4+0x2500] ;  /* 0x00250000d63b7984 */ /* 0x0022a20000004800 */
[----:B------:R-:W-:Y:S01]  /*bd10*/  BSSY B0, `(.L_x_3409) ;  /* 0x0000004000007945 */ /* 0x000fe20003800000 */
[----:B------:R-:W-:Y:S01]  /*bd20*/  LEA.HI.SX32 R216, R216, R101, 0x1b ;  /* 0x00000065d8d87211 */ /* 0x000fe200078fdaff */
[----:B------:R-:W-:Y:S05]  /*bd30*/  @!P1 BRA `(.L_x_3410) ;  /* 0x0000001000009947 */ /* 0x000fea0003800000 */
[----:B--2---:R2:W-:Y:S02]  /*bd40*/  RED.E.ADD.F32.FTZ.RN.STRONG.GPU [R56.64+-0x3c00], R59 ;  /* 0xffc4003b3800798e */ /* 0x0045e4000c10e79a */
.L_x_3410:
[----:B------:R-:W-:Y:S05]  /*bd50*/  BSYNC B0 ;  /* 0x0000000000007941 */ /* 0x000fea0003800000 */
.L_x_3409:
[----:B--2---:R2:W3:Y:S01]  /*bd60*/  LDS R59, [R216.X4+0x2700] ;  /* 0x00270000d83b7984 */ /* 0x0044e20000004800 */
[----:B------:R-:W-:Y:S01]  /*bd70*/  BSSY B0, `(.L_x_3411) ;  /* 0x0000005000007945 */ /* 0x000fe20003800000 */
[----:B0-----:R-:W-:-:S02]  /*bd80*/  IADD3 R58, R101, 0x200, RZ ;  /* 0x00000200653a7810 */ /* 0x001fc40007ffe0ff */
[----:B-1----:R-:W-:Y:S01]  /*bd90*/  IADD3 R214, R101, 0x280, RZ ;  /* 0x0000028065d67810 */ /* 0x002fe20007ffe0ff */
[----:B------:R-:W-:Y:S05]  /*bda0*/  @!P2 BRA `(.L_x_3412) ;  /* 0x000000100000a947 */ /* 0x000fea0003800000 */
[----:B---3--:R0:W-:Y:S02]  /*bdb0*/  RED.E.ADD.F32.FTZ.RN.STRONG.GPU [R56.64+-0x3a00], R59 ;  /* 0xffc6003b3800798e */ /* 0x0081e4000c10e79a */
.L_x_3412:
[----:B------:R-:W-:Y:S05]  /*bdc0*/  BSYNC B0 ;  /* 0x0000000000007941 */ /* 0x000fea0003800000 */
.L_x_3411:
        /* <DEDUP_REMOVED lines=14> */
.L_x_3414:
[----:B0-----:R-:W-:Y:S05]  /*beb0*/  BSYNC B0 ;  /* 0x0000000000007941 */ /* 0x001fea0003800000 */
.L_x_3413:
[----:B-1----:R0:W1:Y:S01]  /*bec0*/  LDS R59, [R214.X4+0x2b00] ;  /* 0x002b0000d63b7984 */ /* 0x0020620000004800 */
[----:B------:R-:W-:Y:S01]  /*bed0*/  BSSY B0, `(.L_x_3415) ;  /* 0x0000005000007945 */ /* 0x000fe20003800000 */
[----:B------:R-:W-:Y:S02]  /*bee0*/  IADD3 R58, R101, 0x380, RZ ;  /* 0x00000380653a7810 */ /* 0x000fe40007ffe0ff */
[----:B------:R-:W-:Y:S01]  /*bef0*/  LEA.HI.SX32 R216, R216, R101, 0x1b ;  /* 0x00000065d8d87211 */ /* 0x000fe200078fdaff */
[----:B------:R-:W-:Y:S05]  /*bf00*/  @!P0 BRA `(.L_x_3416) ;  /* 0x0000001000008947 */ /* 0x000fea0003800000 */
[----:B-1----:R1:W-:Y:S02]  /*bf10*/  RED.E.ADD.F32.FTZ.RN.STRONG.GPU [R56.64+-0x3600], R59 ;  /* 0xffca003b3800798e */ /* 0x0023e4000c10e79a */
.L_x_3416:
[----:B------:R-:W-:Y:S05]  /*bf20*/  BSYNC B0 ;  /* 0x0000000000007941 */ /* 0x000fea0003800000 */
.L_x_3415:
[----:B-1----:R1:W2:Y:S01]  /*bf30*/  LDS R59, [R216.X4+0x2d00] ;  /* 0x002d0000d83b7984 */ /* 0x0022a20000004800 */
[----:B------:R-:W-:Y:S01]  /*bf40*/  BSSY B0, `(.L_x_3417) ;  /* 0x0000005000007945 */ /* 0x000fe20003800000 */
[----:B0-----:R-:W-:-:S02]  /*bf50*/  IADD3 R214, R101, 0x400, RZ ;  /* 0x0000040065d67810 */ /* 0x001fc40007ffe0ff */
[----:B------:R-:W-:Y:S01]  /*bf60*/  LEA.HI.SX32 R58, R58, R101, 0x1b ;  /* 0x000000653a3a7211 */ /* 0x000fe200078fdaff */
[----:B------:R-:W-:Y:S05]  /*bf70*/  @!P1 BRA `(.L_x_3418) ;  /* 0x0000001000009947 */ /* 0x000fea0003800000 */
[----:B--2---:R0:W-:Y:S02]  /*bf80*/  RED.E.ADD.F32.FTZ.RN.STRONG.GPU [R56.64+-0x3400], R59 ;  /* 0xffcc003b3800798e */ /* 0x0041e4000c10e79a */
.L_x_3418:
[----:B------:R-:W-:Y:S05]  /*bf90*/  BSYNC B0 ;  /* 0x0000000000007941 */ /* 0x000fea0003800000 */
.L_x_3417:
[----:B0-2---:R0:W2:Y:S01]  /*bfa0*/  LDS R59, [R58.X4+0x2f00] ;  /* 0x002f00003a3b7984 */ /* 0x0050a20000004800 */
[----:B------:R-:W-:Y:S01]  /*bfb0*/  BSSY B0, `(.L_x_3419) ;  /* 0x0000005000007945 */ /* 0x000fe20003800000 */
[----:B-1----:R-:W-:Y:S02]  /*bfc0*/  IADD3 R216, R101, 0x480, RZ ;  /* 0x0000048065d87810 */ /* 0x002fe40007ffe0ff */
[----:B------:R-:W-:Y:S01]  /*bfd0*/  LEA.HI.SX32 R214, R214, R101, 0x1b ;  /* 0x00000065d6d67211 */ /* 0x000fe200078fdaff */
[----:B------:R-:W-:Y:S05]  /*bfe0*/  @!P2 BRA `(.L_x_3420) ;  /* 0x000000100000a947 */ /* 0x000fea0003800000 */
[----:B--2---:R1:W-:Y:S02]  /*bff0*/  RED.E.ADD.F32.FTZ.RN.STRONG.GPU [R56.64+-0x3200], R59 ;  /* 0xffce003b3800798e */ /* 0x0043e4000c10e79a */
.L_x_3420:
[----:B------:R-:W-:Y:S05]  /*c000*/  BSYNC B0 ;  /* 0x0000000000007941 */ /* 0x000fea0003800000 */
.L_x_3419:
[----:B-12---:R1:W2:Y:S01]  /*c010*/  LDS R59, [R214.X4+0x3100] ;  /* 0x00310000d63b7984 */ /* 0x0062a20000004800 */
[----:B------:R-:W-:Y:S01]  /*c020*/  BSSY B0, `(.L_x_3421) ;  /* 0x0000005000007945 */ /* 0x000fe20003800000 */
[----:B0-----:R-:W-:Y:S02]  /*c030*/  IADD3 R58, R101, 0x500, RZ ;  /* 0x00000500653a7810 */ /* 0x001fe40007ffe0ff */
[----:B------:R-:W-:Y:S01]  /*c040*/  LEA.HI.SX32 R216, R216, R101, 0x1b ;  /* 0x00000065d8d87211 */ /* 0x000fe200078fdaff */
[----:B------:R-:W-:Y:S05]  /*c050*/  @!P3 BRA `(.L_x_3422) ;  /* 0x000000100000b947 */ /* 0x000fea0003800000 */
[----:B--2---:R0:W-:Y:S02]  /*c060*/  RED.E.ADD.F32.FTZ.RN.STRONG.GPU [R56.64+-0x3000], R59 ;  /* 0xffd0003b3800798e */ /* 0x0041e4000c10e79a */
.L_x_3422:
[----:B------:R-:W-:Y:S05]  /*c070*/  BSYNC B0 ;  /* 0x0000000000007941 */ /* 0x000fea0003800000 */
.L_x_3421:
[----:B0-2---:R0:W2:Y:S01]  /*c080*/  LDS R59, [R216.X4+0x3300] ;  /* 0x00330000d83b7984 */ /* 0x0050a20000004800 */
[----:B------:R-:W-:Y:S01]  /*c090*/  BSSY B0, `(.L_x_3423) ;  /* 0x0000004000007945 */ /* 0x000fe20003800000 */
[----:B------:R-:W-:Y:S01]  /*c0a0*/  LEA.HI.SX32 R58, R58, R101, 0x1b ;  /* 0x000000653a3a7211 */ /* 0x000fe200078fdaff */
[----:B------:R-:W-:Y:S05]  /*c0b0*/  @!P4 BRA `(.L_x_3424) ;  /* 0x000000100000c947 */ /* 0x000fea0003800000 */
[----:B--2---:R2:W-:Y:S02]  /*c0c0*/  RED.E.ADD.F32.FTZ.RN.STRONG.GPU [R56.64+-0x2e00], R59 ;  /* 0xffd2003b3800798e */ /* 0x0045e4000c10e79a */
.L_x_3424:
[----:B------:R-:W-:Y:S05]  /*c0d0*/  BSYNC B0 ;  /* 0x0000000000007941 */ /* 0x000fea0003800000 */
.L_x_3423:
[----:B--2---:R2:W3:Y:S01]  /*c0e0*/  LDS R59, [R58.X4+0x3500] ;  /* 0x003500003a3b7984 */ /* 0x0044e20000004800 */
[----:B------:R-:W-:Y:S01]  /*c0f0*/  BSSY B0, `(.L_x_3425) ;  /* 0x0000005000007945 */ /* 0x000fe20003800000 */
[----:B-1----:R-:W-:-:S02]  /*c100*/  IADD3 R214, R101, 0x580, RZ ;  /* 0x0000058065d67810 */ /* 0x002fc40007ffe0ff */
[----:B0-----:R-:W-:Y:S01]  /*c110*/  IADD3 R216, R101, 0x600, RZ ;  /* 0x0000060065d87810 */ /* 0x001fe20007ffe0ff */
[----:B------:R-:W-:Y:S05]  /*c120*/  @!P5 BRA `(.L_x_3426) ;  /* 0x000000100000d947 */ /* 0x000fea0003800000 */
[----:B---3--:R0:W-:Y:S02]  /*c130*/  RED.E.ADD.F32.FTZ.RN.STRONG.GPU [R56.64+-0x2c00], R59 ;  /* 0xffd4003b3800798e */ /* 0x0081e4000c10e79a */
.L_x_3426:
[----:B------:R-:W-:Y:S05]  /*c140*/  BSYNC B0 ;  /* 0x0000000000007941 */ /* 0x000fea0003800000 */
.L_x_3425:
        /* <DEDUP_REMOVED lines=14> */
.L_x_3428:
[----:B0-----:R-:W-:Y:S05]  /*c230*/  BSYNC B0 ;  /* 0x0000000000007941 */ /* 0x001fea0003800000 */
.L_x_3427:
[----:B-1----:R0:W1:Y:S01]  /*c240*/  LDS R59, [R216.X4+0x3900] ;  /* 0x00390000d83b7984 */ /* 0x0020620000004800 */
[----:B------:R-:W-:Y:S01]  /*c250*/  BSSY B0, `(.L_x_3429) ;  /* 0x0000005000007945 */ /* 0x000fe20003800000 */
[----:B------:R-:W-:Y:S02]  /*c260*/  IADD3 R214, R101, 0x700, RZ ;  /* 0x0000070065d67810 */ /* 0x000fe40007ffe0ff */
[----:B------:R-:W-:Y:S01]  /*c270*/  LEA.HI.SX32 R58, R58, R101, 0x1b ;  /* 0x000000653a3a7211 */ /* 0x000fe200078fdaff */
[----:B------:R-:W-:Y:S05]  /*c280*/  @!P0 BRA `(.L_x_3430) ;  /* 0x0000001000008947 */ /* 0x000fea0003800000 */
[----:B-1----:R1:W-:Y:S02]  /*c290*/  RED.E.ADD.F32.FTZ.RN.STRONG.GPU [R56.64+-0x2800], R59 ;  /* 0xffd8003b3800798e */ /* 0x0023e4000c10e79a */
.L_x_3430:
[----:B------:R-:W-:Y:S05]  /*c2a0*/  BSYNC B0 ;  /* 0x0000000000007941 */ /* 0x000fea0003800000 */
.L_x_3429:
[----:B-1----:R1:W2:Y:S01]  /*c2b0*/  LDS R59, [R58.X4+0x3b00] ;  /* 0x003b00003a3b7984 */ /* 0x0022a20000004800 */
[----:B------:R-:W-:Y:S01]  /*c2c0*/  BSSY B0, `(.L_x_3431) ;  /* 0x0000005000007945 */ /* 0x000fe20003800000 */
[----:B0-----:R-:W-:-:S02]  /*c2d0*/  IADD3 R216, R101, 0x780, RZ ;  /* 0x0000078065d87810 */ /* 0x001fc40007ffe0ff */
[----:B------:R-:W-:Y:S01]  /*c2e0*/  LEA.HI.SX32 R214, R214, R101, 0x1b ;  /* 0x00000065d6d67211 */ /* 0x000fe200078fdaff */
[----:B------:R-:W-:Y:S05]  /*c2f0*/  @!P1 BRA `(.L_x_3432) ;  /* 0x0000001000009947 */ /* 0x000fea0003800000 */
[----:B--2---:R0:W-:Y:S02]  /*c300*/  RED.E.ADD.F32.FTZ.RN.STRONG.GPU [R56.64+-0x2600], R59 ;  /* 0xffda003b3800798e */ /* 0x0041e4000c10e79a */
.L_x_3432:
[----:B------:R-:W-:Y:S05]  /*c310*/  BSYNC B0 ;  /* 0x0000000000007941 */ /* 0x000fea0003800000 */
.L_x_3431:
[----:B0-2---:R0:W2:Y:S01]  /*c320*/  LDS R59, [R214.X4+0x3d00] ;  /* 0x003d0000d63b7984 */ /* 0x0050a20000004800 */
[----:B------:R-:W-:Y:S01]  /*c330*/  BSSY B0, `(.L_x_3433) ;  /* 0x0000005000007945 */ /* 0x000fe20003800000 */
[----:B-1----:R-:W-:Y:S02]  /*c340*/  IADD3 R58, R101, 0x800, RZ ;  /* 0x00000800653a7810 */ /* 0x002fe40007ffe0ff */
[----:B------:R-:W-:Y:S01]  /*c350*/  LEA.HI.SX32 R216, R216, R101, 0x1b ;  /* 0x00000065d8d87211 */ /* 0x000fe200078fdaff */
[----:B------:R-:W-:Y:S05]  /*c360*/  @!P2 BRA `(.L_x_3434) ;  /* 0x000000100000a947 */ /* 0x000fea0003800000 */
[----:B--2---:R1:W-:Y:S02]  /*c370*/  RED.E.ADD.F32.FTZ.RN.STRONG.GPU [R56.64+-0x2400], R59 ;  /* 0xffdc003b3800798e */ /* 0x0043e4000c10e79a */
.L_x_3434:
[----:B------:R-:W-:Y:S05]  /*c380*/  BSYNC B0 ;  /* 0x0000000000007941 */ /* 0x000fea0003800000 */
.L_x_3433:
[----:B-12---:R1:W2:Y:S01]  /*c390*/  LDS R59, [R216.X4+0x3f00] ;  /* 0x003f0000d83b7984 */ /* 0x0062a20000004800 */
[----:B------:R-:W-:Y:S01]  /*c3a0*/  BSSY B0, `(.L_x_3435) ;  /* 0x0000005000007945 */ /* 0x000fe20003800000 */
[----:B0-----:R-:W-:Y:S02]  /*c3b0*/  IADD3 R214, R101, 0x880, RZ ;  /* 0x0000088065d67810 */ /* 0x001fe40007ffe0ff */
[----:B------:R-:W-:Y:S01]  /*c3c0*/  LEA.HI.SX32 R58, R58, R101, 0x1b ;  /* 0x000000653a3a7211 */ /* 0x000fe200078fdaff */
[----:B------:R-:W-:Y:S05]  /*c3d0*/  @!P3 BRA `(.L_x_3436) ;  /* 0x000000100000b947 */ /* 0x000fea0003800000 */
[----:B--2---:R0:W-:Y:S02]  /*c3e0*/  RED.E.ADD.F32.FTZ.RN.STRONG.GPU [R56.64+-0x2200], R59 ;  /* 0xffde003b3800798e */ /* 0x0041e4000c10e79a */
.L_x_3436:
[----:B------:R-:W-:Y:S05]  /*c3f0*/  BSYNC B0 ;  /* 0x0000000000007941 */ /* 0x000fea0003800000 */
.L_x_3435:
[----:B0-2---:R0:W2:Y:S01]  /*c400*/  LDS R59, [R58.X4+0x4100] ;  /* 0x004100003a3b7984 */ /* 0x0050a20000004800 */
[----:B------:R-:W-:Y:S01]  /*c410*/  BSSY B0, `(.L_x_3437) ;  /* 0x0000004000007945 */ /* 0x000fe20003800000 */
[----:B------:R-:W-:Y:S01]  /*c420*/  LEA.HI.SX32 R214, R214, R101, 0x1b ;  /* 0x00000065d6d67211 */ /* 0x000fe200078fdaff */
[----:B------:R-:W-:Y:S05]  /*c430*/  @!P4 BRA `(.L_x_3438) ;  /* 0x000000100000c947 */ /* 0x000fea0003800000 */
[----:B--2---:R2:W-:Y:S02]  /*c440*/  RED.E.ADD.F32.FTZ.RN.STRONG.GPU [R56.64+-0x2000], R59 ;  /* 0xffe0003b3800798e */ /* 0x0045e4000c10e79a */
.L_x_3438:
[----:B------:R-:W-:Y:S05]  /*c450*/  BSYNC B0 ;  /* 0x0000000000007941 */ /* 0x000fea0003800000 */
.L_x_3437:
[----:B--2---:R2:W3:Y:S01]  /*c460*/  LDS R59, [R214.X4+0x4300] ;  /* 0x00430000d63b7984 */ /* 0x0044e20000004800 */
[----:B------:R-:W-:Y:S01]  /*c470*/  BSSY B0, `(.L_x_3439) ;  /* 0x0000005000007945 */ /* 0x000fe20003800000 */
[----:B0-----:R-:W-:-:S02]  /*c480*/  IADD3 R58, R101, 0x900, RZ ;  /* 0x00000900653a7810 */ /* 0x001fc40007ffe0ff */
[----:B-1----:R-:W-:Y:S01]  /*c490*/  IADD3 R216, R101, 0x980, RZ ;  /* 0x0000098065d87810 */ /* 0x002fe20007ffe0ff */
[----:B------:R-:W-:Y:S05]  /*c4a0*/  @!P5 BRA `(.L_x_3440) ;  /* 0x000000100000d947 */ /* 0x000fea0003800000 */
[----:B---3--:R0:W-:Y:S02]  /*c4b0*/  RED.E.ADD.F32.FTZ.RN.STRONG.GPU [R56.64+-0x1e00], R59 ;  /* 0xffe2003b3800798e */ /* 0x0081e4000c10e79a */
.L_x_3440:
[----:B------:R-:W-:Y:S05]  /*c4c0*/  BSYNC B0 ;  /* 0x0000000000007941 */ /* 0x000fea0003800000 */
.L_x_3439:
        /* <DEDUP_REMOVED lines=14> */
.L_x_3442:
[----:B0-----:R-:W-:Y:S05]  /*c5b0*/  BSYNC B0 ;  /* 0x0000000000007941 */ /* 0x001fea0003800000 */
.L_x_3441:
[----:B-1----:R0:W1:Y:S01]  /*c5c0*/  LDS R59, [R216.X4+0x4700] ;  /* 0x00470000d83b7984 */ /* 0x0020620000004800 */
[----:B------:R-:W-:Y:S01]  /*c5d0*/  BSSY B0, `(.L_x_3443) ;  /* 0x0000005000007945 */ /* 0x000fe20003800000 */
[----:B------:R-:W-:Y:S02]  /*c5e0*/  IADD3 R58, R101, 0xa80, RZ ;  /* 0x00000a80653a7810 */ /* 0x000fe40007ffe0ff */
[----:B------:R-:W-:Y:S01]  /*c5f0*/  LEA.HI.SX32 R214, R214, R101, 0x1b ;  /* 0x00000065d6d67211 */ /* 0x000fe200078fdaff */
[----:B------:R-:W-:Y:S05]  /*c600*/  @!P0 BRA `(.L_x_3444) ;  /* 0x0000001000008947 */ /* 0x000fea0003800000 */
[----:B-1----:R1:W-:Y:S02]  /*c610*/  RED.E.ADD.F32.FTZ.RN.STRONG.GPU [R56.64+-0x1a00], R59 ;  /* 0xffe6003b3800798e */ /* 0x0023e4000c10e79a */
.L_x_3444:
[----:B------:R-:W-:Y:S05]  /*c620*/  BSYNC B0 ;  /* 0x0000000000007941 */ /* 0x000fea0003800000 */
.L_x_3443:
[----:B-1----:R1:W2:Y:S01]  /*c630*/  LDS R59, [R214.X4+0x4900] ;  /* 0x00490000d63b7984 */ /* 0x0022a20000004800 */
[----:B------:R-:W-:Y:S01]  /*c640*/  BSSY B0, `(.L_x_3445) ;  /* 0x0000005000007945 */ /* 0x000fe20003800000 */
[----:B0-----:R-:W-:-:S02]  /*c650*/  IADD3 R216, R101, 0xb00, RZ ;  /* 0x00000b0065d87810 */ /* 0x001fc40007ffe0ff */
[----:B------:R-:W-:Y:S01]  /*c660*/  LEA.HI.SX32 R58, R58, R101, 0x1b ;  /* 0x000000653a3a7211 */ /* 0x000fe200078fdaff */
[----:B------:R-:W-:Y:S05]  /*c670*/  @!P1 BRA `(.L_x_3446) ;  /* 0x0000001000009947 */ /* 0x000fea0003800000 */
[----:B--2---:R0:W-:Y:S02]  /*c680*/  RED.E.ADD.F32.FTZ.RN.STRONG.GPU [R56.64+-0x1800], R59 ;  /* 0xffe8003b3800798e */ /* 0x0041e4000c10e79a */
.L_x_3446:
[----:B------:R-:W-:Y:S05]  /*c690*/  BSYNC B0 ;  /* 0x0000000000007941 */ /* 0x000fea0003800000 */
.L_x_3445:
[----:B0-2---:R0:W2:Y:S01]  /*c6a0*/  LDS R59, [R58.X4+0x4b00] ;  /* 0x004b00003a3b7984 */ /* 0x0050a20000004800 */
[----:B------:R-:W-:Y:S01]  /*c6b0*/  BSSY B0, `(.L_x_3447) ;  /* 0x0000005000007945 */ /* 0x000fe20003800000 */
[----:B-1----:R-:W-:Y:S02]  /*c6c0*/  IADD3 R214, R101, 0xb80, RZ ;  /* 0x00000b8065d67810 */ /* 0x002fe40007ffe0ff */
[----:B------:R-:W-:Y:S01]  /*c6d0*/  LEA.HI.SX32 R216, R216, R101, 0x1b ;  /* 0x00000065d8d87211 */ /* 0x000fe200078fdaff */
[----:B------:R-:W-:Y:S05]  /*c6e0*/  @!P2 BRA `(.L_x_3448) ;  /* 0x000000100000a947 */ /* 0x000fea0003800000 */
[----:B--2---:R1:W-:Y:S02]  /*c6f0*/  RED.E.ADD.F32.FTZ.RN.STRONG.GPU [R56.64+-0x1600], R59 ;  /* 0xffea003b3800798e */ /* 0x0043e4000c10e79a */
.L_x_3448:
[----:B------:R-:W-:Y:S05]  /*c700*/  BSYNC B0 ;  /* 0x0000000000007941 */ /* 0x000fea0003800000 */
.L_x_3447:
[----:B-12---:R1:W2:Y:S01]  /*c710*/  LDS R59, [R216.X4+0x4d00] ;  /* 0x004d0000d83b7984 */ /* 0x0062a20000004800 */
[----:B------:R-:W-:Y:S01]  /*c720*/  BSSY B0, `(.L_x_3449) ;  /* 0x0000005000007945 */ /* 0x000fe20003800000 */
[----:B0-----:R-:W-:Y:S02]  /*c730*/  IADD3 R58, R101, 0xc00, RZ ;  /* 0x00000c00653a7810 */ /* 0x001fe40007ffe0ff */
[----:B------:R-:W-:Y:S01]  /*c740*/  LEA.HI.SX32 R214, R214, R101, 0x1b ;  /* 0x00000065d6d67211 */ /* 0x000fe200078fdaff */
[----:B------:R-:W-:Y:S05]  /*c750*/  @!P3 BRA `(.L_x_3450) ;  /* 0x000000100000b947 */ /* 0x000fea0003800000 */
[----:B--2---:R0:W-:Y:S02]  /*c760*/  RED.E.ADD.F32.FTZ.RN.STRONG.GPU [R56.64+-0x1400], R59 ;  /* 0xffec003b3800798e */ /* 0x0041e4000c10e79a */
.L_x_3450:
[----:B------:R-:W-:Y:S05]  /*c770*/  BSYNC B0 ;  /* 0x0000000000007941 */ /* 0x000fea0003800000 */
.L_x_3449:
[----:B0-2---:R0:W2:Y:S01]  /*c780*/  LDS R59, [R214.X4+0x4f00] ;  /* 0x004f0000d63b7984 */ /* 0x0050a20000004800 */
[----:B------:R-:W-:Y:S01]  /*c790*/  BSSY B0, `(.L_x_3451) ;  /* 0x0000004000007945 */ /* 0x000fe20003800000 */
[----:B------:R-:W-:Y:S01]  /*c7a0*/  LEA.HI.SX32 R58, R58, R101, 0x1b ;  /* 0x000000653a3a7211 */ /* 0x000fe200078fdaff */
[----:B------:R-:W-:Y:S05]  /*c7b0*/  @!P4 BRA `(.L_x_3452) ;  /* 0x000000100000c947 */ /* 0x000fea0003800000 */
[----:B--2---:R2:W-:Y:S02]  /*c7c0*/  RED.E.ADD.F32.FTZ.RN.STRONG.GPU [R56.64+-0x1200], R59 ;  /* 0xffee003b3800798e */ /* 0x0045e4000c10e79a */
.L_x_3452:
[----:B------:R-:W-:Y:S05]  /*c7d0*/  BSYNC B0 ;  /* 0x0000000000007941 */ /* 0x000fea0003800000 */
.L_x_3451:
[----:B--2---:R2:W3:Y:S01]  /*c7e0*/  LDS R59, [R58.X4+0x5100] ;  /* 0x005100003a3b7984 */ /* 0x0044e20000004800 */
[----:B------:R-:W-:Y:S01]  /*c7f0*/  BSSY B0, `(.L_x_3453) ;  /* 0x0000005000007945 */ /* 0x000fe20003800000 */
[----:B0-----:R-:W-:-:S02]  /*c800*/  IADD3 R214, R101, 0xc80, RZ ;  /* 0x00000c8065d67810 */ /* 0x001fc40007ffe0ff */
[----:B-1----:R-:W-:Y:S01]  /*c810*/  IADD3 R216, R101, 0xd00, RZ ;  /* 0x00000d0065d87810 */ /* 0x002fe20007ffe0ff */
[----:B------:R-:W-:Y:S05]  /*c820*/  @!P5 BRA `(.L_x_3454) ;  /* 0x000000100000d947 */ /* 0x000fea0003800000 */
[----:B---3--:R0:W-:Y:S02]  /*c830*/  RED.E.ADD.F32.FTZ.RN.STRONG.GPU [R56.64+-0x1000], R59 ;  /* 0xfff0003b3800798e */ /* 0x0081e4000c10e79a */
.L_x_3454:
[----:B------:R-:W-:Y:S05]  /*c840*/  BSYNC B0 ;  /* 0x0000000000007941 */ /* 0x000fea0003800000 */
.L_x_3453:
        /* <DEDUP_REMOVED lines=14> */
.L_x_3456:
[----:B0-----:R-:W-:Y:S05]  /*c930*/  BSYNC B0 ;  /* 0x0000000000007941 */ /* 0x001fea0003800000 */
.L_x_3455:
[----:B-1----:R0:W1:Y:S01]  /*c940*/  LDS R59, [R216.X4+0x5500] ;  /* 0x00550000d83b7984 */ /* 0x0020620000004800 */
[----:B------:R-:W-:Y:S01]  /*c950*/  BSSY B0, `(.L_x_3457) ;  /* 0x0000005000007945 */ /* 0x000fe20003800000 */
[----:B------:R-:W-:Y:S02]  /*c960*/  IADD3 R214, R101, 0xe00, RZ ;  /* 0x00000e0065d67810 */ /* 0x000fe40007ffe0ff */
[----:B------:R-:W-:Y:S01]  /*c970*/  LEA.HI.SX32 R58, R58, R101, 0x1b ;  /* 0x000000653a3a7211 */ /* 0x000fe200078fdaff */
[----:B------:R-:W-:Y:S05]  /*c980*/  @!P0 BRA `(.L_x_3458) ;  /* 0x0000001000008947 */ /* 0x000fea0003800000 */
[----:B-1----:R1:W-:Y:S02]  /*c990*/  RED.E.ADD.F32.FTZ.RN.STRONG.GPU [R56.64+-0xc00], R59 ;  /* 0xfff4003b3800798e */ /* 0x0023e4000c10e79a */
.L_x_3458:
[----:B------:R-:W-:Y:S05]  /*c9a0*/  BSYNC B0 ;  /* 0x0000000000007941 */ /* 0x000fea0003800000 */
.L_x_3457:
[----:B-1----:R1:W2:Y:S01]  /*c9b0*/  LDS R59, [R58.X4+0x5700] ;  /* 0x005700003a3b7984 */ /* 0x0022a20000004800 */
[----:B------:R-:W-:Y:S01]  /*c9c0*/  BSSY B0, `(.L_x_3459) ;  /* 0x0000005000007945 */ /* 0x000fe20003800000 */
[----:B0-----:R-:W-:-:S02]  /*c9d0*/  IADD3 R216, R101, 0xe80, RZ ;  /* 0x00000e8065d87810 */ /* 0x001fc40007ffe0ff */
[----:B------:R-:W-:Y:S01]  /*c9e0*/  LEA.HI.SX32 R214, R214, R101, 0x1b ;  /* 0x00000065d6d67211 */ /* 0x000fe200078fdaff */
[----:B------:R-:W-:Y:S05]  /*c9f0*/  @!P1 BRA `(.L_x_3460) ;  /* 0x0000001000009947 */ /* 0x000fea0003800000 */
[----:B--2---:R0:W-:Y:S02]  /*ca00*/  RED.E.ADD.F32.FTZ.RN.STRONG.GPU [R56.64+-0xa00], R59 ;  /* 0xfff6003b3800798e */ /* 0x0041e4000c10e79a */
.L_x_3460:
[----:B------:R-:W-:Y:S05]  /*ca10*/  BSYNC B0 ;  /* 0x0000000000007941 */ /* 0x000fea0003800000 */
.L_x_3459:
[----:B0-2---:R0:W2:Y:S01]  /*ca20*/  LDS R59, [R214.X4+0x5900] ;  /* 0x00590000d63b7984 */ /* 0x0050a20000004800 */
[----:B------:R-:W-:Y:S01]  /*ca30*/  BSSY B0, `(.L_x_3461) ;  /* 0x0000005000007945 */ /* 0x000fe20003800000 */
[----:B-1----:R-:W-:Y:S02]  /*ca40*/  IADD3 R58, R101, 0xf00, RZ ;  /* 0x00000f00653a7810 */ /* 0x002fe40007ffe0ff */
[----:B------:R-:W-:Y:S01]  /*ca50*/  LEA.HI.SX32 R216, R216, R101, 0x1b ;  /* 0x00000065d8d87211 */ /* 0x000fe200078fdaff */
[----:B------:R-:W-:Y:S05]  /*ca60*/  @!P2 BRA `(.L_x_3462) ;  /* 0x000000100000a947 */ /* 0x000fea0003800000 */
[----:B--2---:R1:W-:Y:S02]  /*ca70*/  RED.E.ADD.F32.FTZ.RN.STRONG.GPU [R56.64+-0x800], R59 ;  /* 0xfff8003b3800798e */ /* 0x0043e4000c10e79a */
.L_x_3462:
[----:B------:R-:W-:Y:S05]  /*ca80*/  BSYNC B0 ;  /* 0x0000000000007941 */ /* 0x000fea0003800000 */
.L_x_3461:
[----:B-12---:R1:W2:Y:S01]  /*ca90*/  LDS R59, [R216.X4+0x5b00] ;  /* 0x005b0000d83b7984 */ /* 0x0062a20000004800 */
[----:B------:R-:W-:Y:S01]  /*caa0*/  BSSY B0, `(.L_x_3463) ;  /* 0x0000005000007945 */ /* 0x000fe20003800000 */
[----:B0-----:R-:W-:Y:S02]  /*cab0*/  IADD3 R214, R101, 0xf80, RZ ;  /* 0x00000f8065d67810 */ /* 0x001fe40007ffe0ff */
[----:B------:R-:W-:Y:S01]  /*cac0*/  LEA.HI.SX32 R58, R58, R101, 0x1b ;  /* 0x000000653a3a7211 */ /* 0x000fe200078fdaff */
[----:B------:R-:W-:Y:S05]  /*cad0*/  @!P3 BRA `(.L_x_3464) ;  /* 0x000000100000b947 */ /* 0x000fea0003800000 */
[----:B--2---:R0:W-:Y:S02]  /*cae0*/  RED.E.ADD.F32.FTZ.RN.STRONG.GPU [R56.64+-0x600], R59 ;  /* 0xfffa003b3800798e */ /* 0x0041e4000c10e79a */
.L_x_3464:
[----:B------:R-:W-:Y:S05]  /*caf0*/  BSYNC B0 ;  /* 0x0000000000007941 */ /* 0x000fea0003800000 */
.L_x_3463:
[----:B0-2---:R0:W2:Y:S01]  /*cb00*/  LDS R59, [R58.X4+0x5d00] ;  /* 0x005d00003a3b7984 */ /* 0x0050a20000004800 */
[----:B------:R-:W-:Y:S01]  /*cb10*/  BSSY B0, `(.L_x_3465) ;  /* 0x0000004000007945 */ /* 0x000fe20003800000 */
[----:B------:R-:W-:Y:S01]  /*cb20*/  LEA.HI.SX32 R214, R214, R101, 0x1b ;  /* 0x00000065d6d67211 */ /* 0x000fe200078fdaff */
[----:B------:R-:W-:Y:S05]  /*cb30*/  @!P4 BRA `(.L_x_3466) ;  /* 0x000000100000c947 */ /* 0x000fea0003800000 */
[----:B--2---:R2:W-:Y:S02]  /*cb40*/  RED.E.ADD.F32.FTZ.RN.STRONG.GPU [R56.64+-0x400], R59 ;  /* 0xfffc003b3800798e */ /* 0x0045e4000c10e79a */
.L_x_3466:
[----:B------:R-:W-:Y:S05]  /*cb50*/  BSYNC B0 ;  /* 0x0000000000007941 */ /* 0x000fea0003800000 */
.L_x_3465:
[----:B--2---:R2:W3:Y:S01]  /*cb60*/  LDS R59, [R214.X4+0x5f00] ;  /* 0x005f0000d63b7984 */ /* 0x0044e20000004800 */
[----:B------:R-:W-:Y:S01]  /*cb70*/  BSSY B0, `(.L_x_3467) ;  /* 0x0000003000007945 */ /* 0x000fe20003800000 */
[----:B------:R-:W-:Y:S05]  /*cb80*/  @!P5 BRA `(.L_x_3468) ;  /* 0x000000100000d947 */ /* 0x000fea0003800000 */
[----:B---3--:R3:W-:Y:S02]  /*cb90*/  RED.E.ADD.F32.FTZ.RN.STRONG.GPU [R56.64+-0x200], R59 ;  /* 0xfffe003b3800798e */ /* 0x0087e4000c10e79a */
.L_x_3468:
[----:B------:R-:W-:Y:S05]  /*cba0*/  BSYNC B0 ;  /* 0x0000000000007941 */ /* 0x000fea0003800000 */
.L_x_3467:
[----:B--2---:R-:W2:Y:S01]  /*cbb0*/  SHFL.DOWN PT, R214, R183, 0x1, 0x1f ;  /* 0x08201f00b7d67f89 */ /* 0x004ea200000e0000 */
[----:B------:R-:W-:Y:S01]  /*cbc0*/  ISETP.GT.AND P0, PT, R104, 0x1e, PT ;  /* 0x0000001e6800780c */ /* 0x000fe20003f04270 */
[----:B------:R-:W-:Y:S01]  /*cbd0*/  FFMA.FTZ R67, R225, R78, R67 ;  /* 0x0000004ee1437223 */ /* 0x000fe20000010043 */
        /* <DEDUP_REMOVED lines=12> */
[----:B------:R-:W-:Y:S01]  /*cca0*/  FMUL.FTZ R168, R119, R168 ;  /* 0x000000a877a87220 */ /* 0x000fe20000410000 */
[----:B------:R-:W-:Y:S01]  /*ccb0*/  BSSY B0, `(.L_x_3469) ;  /* 0x00000a5000007945 */ /* 0x000fe20003800000 */
[----:B------:R-:W-:-:S02]  /*ccc0*/  FADD.FTZ R34, R65, R34 ;  /* 0x0000002241227221 */ /* 0x000fc40000010000 */
[----:B------:R-:W-:Y:S02]  /*ccd0*/  FMUL.FTZ R65, R162, R188 ;  /* 0x000000bca2417220 */ /* 0x000fe40000410000 */
[----:B------:R-:W-:Y:S02]  /*cce0*/  FMUL.FTZ R78, R161, R189 ;  /* 0x000000bda14e7220 */ /* 0x000fe40000410000 */
[----:B------:R-:W-:Y:S02]  /*ccf0*/  FFMA.FTZ R65, R160, R172, R65 ;  /* 0x000000aca0417223 */ /* 0x000fe40000010041 */
[----:B--2---:R-:W-:Y:S02]  /*cd00*/  @!P0 FADD.FTZ R57, R57, R214 ;  /* 0x000000d639398221 */ /* 0x004fe40000010000 */
[----:B------:R-:W-:Y:S02]  /*cd10*/  FFMA.FTZ R143, R233, R166, R143 ;  /* 0x000000a6e98f7223 */ /* 0x000fe4000001008f */
[----:B---3--:R-:W-:Y:S01]  /*cd20*/  @!P0 FADD.FTZ R58, R58, R125 ;  /* 0x0000007d3a3a8221 */ /* 0x008fe20000010000 */
[----:B------:R-:W2:Y:S01]  /*cd30*/  SHFL.DOWN PT, R124, R57, 0x2, 0x1f ;  /* 0x08401f00397c7f89 */ /* 0x000ea200000e0000 */
[----:B------:R-:W-:-:S02]  /*cd40*/  FFMA.FTZ R78, R159, R173, R78 ;  /* 0x000000ad9f4e7223 */ /* 0x000fc4000001004e */
[----:B0-----:R-:W-:Y:S01]  /*cd50*/  @!P0 FADD.FTZ R59, R59, R216 ;  /* 0x000000d83b3b8221 */ /* 0x001fe20000010000 */
[----:B------:R-:W0:Y:S01]  /*cd60*/  SHFL.DOWN PT, R125, R58, 0x2, 0x1f ;  /* 0x08401f003a7d7f89 */ /* 0x000e2200000e0000 */
[----:B------:R-:W-:Y:S02]  /*cd70*/  FFMA.FTZ R145, R230, R145, R168 ;  /* 0x00000091e6917223 */ /* 0x000fe400000100a8 */
[----:B-1----:R-:W-:Y:S01]  /*cd80*/  @!P0 FADD.FTZ R56, R56, R123 ;  /* 0x0000007b38388221 */ /* 0x002fe20000010000 */
[----:B------:R-:W1:Y:S01]  /*cd90*/  SHFL.DOWN PT, R214, R59, 0x2, 0x1f ;  /* 0x08401f003bd67f89 */ /* 0x000e6200000e0000 */
[----:B------:R-:W-:Y:S01]  /*cda0*/  ISETP.GT.AND P0, PT, R104, 0x1d, PT ;  /* 0x0000001d6800780c */ /* 0x000fe20003f04270 */
[----:B------:R-:W-:Y:S02]  /*cdb0*/  FFMA.FTZ R20, R65, R53, R20 ;  /* 0x0000003541147223 */ /* 0x000fe40000010014 */
[----:B------:R-:W3:Y:S01]  /*cdc0*/  SHFL.DOWN PT, R123, R56, 0x2, 0x1f ;  /* 0x08401f00387b7f89 */ /* 0x000ee200000e0000 */
[----:B------:R-:W-:-:S02]  /*cdd0*/  FFMA.FTZ R120, R120, R65, R143 ;  /* 0x0000004178787223 */ /* 0x000fc4000001008f */
[----:B------:R-:W-:Y:S02]  /*cde0*/  FFMA.FTZ R21, R78, R54, R21 ;  /* 0x000000364e157223 */ /* 0x000fe40000010015 */
[----:B------:R-:W-:Y:S02]  /*cdf0*/  FFMA.FTZ R145, R115, R78, R145 ;  /* 0x0000004e73917223 */ /* 0x000fe40000010091 */
[----:B------:R-:W-:Y:S02]  /*ce00*/  FMUL.FTZ R65, R158, R190 ;  /* 0x000000be9e417220 */ /* 0x000fe40000410000 */
[----:B------:R-:W-:Y:S02]  /*ce10*/  FMUL.FTZ R170, R117, R170 ;  /* 0x000000aa75aa7220 */ /* 0x000fe40000410000 */
[----:B------:R-:W-:Y:S02]  /*ce20*/  FMUL.FTZ R78, R157, R191 ;  /* 0x000000bf9d4e7220 */ /* 0x000fe40000410000 */
[----:B--2---:R-:W-:-:S02]  /*ce30*/  @!P0 FADD.FTZ R57, R57, R124 ;  /* 0x0000007c39398221 */ /* 0x004fc40000010000 */
[----:B------:R-:W-:Y:S02]  /*ce40*/  FMUL.FTZ R202, R103, R202 ;  /* 0x000000ca67ca7220 */ /* 0x000fe40000410000 */
[----:B0-----:R-:W-:Y:S01]  /*ce50*/  @!P0 FADD.FTZ R58, R58, R125 ;  /* 0x0000007d3a3a8221 */ /* 0x001fe20000010000 */
[----:B------:R-:W0:Y:S01]  /*ce60*/  SHFL.DOWN PT, R122, R57, 0x4, 0x1f ;  /* 0x08801f00397a7f89 */ /* 0x000e2200000e0000 */
[----:B------:R-:W-:Y:S02]  /*ce70*/  FFMA.FTZ R65, R156, R174, R65 ;  /* 0x000000ae9c417223 */ /* 0x000fe40000010041 */
[----:B-1----:R-:W-:Y:S01]  /*ce80*/  @!P0 FADD.FTZ R59, R59, R214 ;  /* 0x000000d63b3b8221 */ /* 0x002fe20000010000 */
        /* <DEDUP_REMOVED lines=11> */
[----:B------:R-:W-:Y:S02]  /*cf40*/  FFMA.FTZ R22, R65, R55, R22 ;  /* 0x0000003741167223 */ /* 0x000fe40000010016 */
[----:B------:R-:W-:-:S02]  /*cf50*/  FMUL.FTZ R65, R154, R192 ;  /* 0x000000c09a417220 */ /* 0x000fc40000410000 */
        /* <DEDUP_REMOVED lines=16> */
[----:B------:R-:W-:Y:S02]  /*d060*/  FMUL.FTZ R78, R153, R193 ;  /* 0x000000c1994e7220 */ /* 0x000fe40000410000 */
[----:B------:R-:W-:Y:S02]  /*d070*/  FMUL.FTZ R212, R85, R212 ;  /* 0x000000d455d47220 */ /* 0x000fe40000410000 */
[----:B------:R-:W-:Y:S02]  /*d080*/  FFMA.FTZ R65, R148, R178, R65 ;  /* 0x000000b294417223 */ /* 0x000fe40000010041 */
[----:B------:R-:W-:Y:S02]  /*d090*/  FFMA.FTZ R144, R221, R144, R169 ;  /* 0x00000090dd907223 */ /* 0x000fe400000100a9 */
[----:B0-----:R-:W-:Y:S02]  /*d0a0*/  @!P0 FADD.FTZ R57, R57, R102 ;  /* 0x0000006639398221 */ /* 0x001fe40000010000 */
[----:B-1----:R-:W-:-:S02]  /*d0b0*/  @!P0 FADD.FTZ R58, R58, R87 ;  /* 0x000000573a3a8221 */ /* 0x002fc40000010000 */
[----:B------:R-:W-:Y:S02]  /*d0c0*/  FFMA.FTZ R78, R151, R177, R78 ;  /* 0x000000b1974e7223 */ /* 0x000fe4000001004e */
[----:B--2---:R-:W-:Y:S02]  /*d0d0*/  @!P0 FADD.FTZ R59, R59, R118 ;  /* 0x000000763b3b8221 */ /* 0x004fe40000010000 */
[----:B------:R-:W-:Y:S02]  /*d0e0*/  FFMA.FTZ R167, R220, R167, R212 ;  /* 0x000000a7dca77223 */ /* 0x000fe400000100d4 */
[----:B---3--:R-:W-:Y:S01]  /*d0f0*/  @!P0 FADD.FTZ R56, R56, R67 ;  /* 0x0000004338388221 */ /* 0x008fe20000010000 */
[----:B------:R-:W-:Y:S01]  /*d100*/  SHFL.DOWN PT, R84, R59, 0x10, 0x1f ;  /* 0x0a001f003b547f89 */ /* 0x000fe200000e0000 */
[----:B------:R-:W-:Y:S01]  /*d110*/  FFMA.FTZ R144, R82, R65, R144 ;  /* 0x0000004152907223 */ /* 0x000fe20000010090 */
[----:B------:R-:W-:Y:S01]  /*d120*/  ISETP.GT.AND P0, PT, R104, 0xf, PT ;  /* 0x0000000f6800780c */ /* 0x000fe20003f04270 */
[----:B------:R-:W-:Y:S01]  /*d130*/  FMUL.FTZ R142, R81, R142 ;  /* 0x0000008e518e7220 */ /* 0x000fe20000410000 */
[----:B------:R-:W0:Y:S01]  /*d140*/  SHFL.DOWN PT, R82, R57, 0x10, 0x1f ;  /* 0x0a001f0039527f89 */ /* 0x000e2200000e0000 */
[----:B------:R-:W-:-:S02]  /*d150*/  FFMA.FTZ R25, R78, R90, R25 ;  /* 0x0000005a4e197223 */ /* 0x000fc40000010019 */
[----:B------:R-:W-:Y:S01]  /*d160*/  FFMA.FTZ R167, R83, R78, R167 ;  /* 0x0000004e53a77223 */ /* 0x000fe200000100a7 */
[----:B------:R-:W1:Y:S01]  /*d170*/  SHFL.DOWN PT, R81, R58, 0x10, 0x1f ;  /* 0x0a001f003a517f89 */ /* 0x000e6200000e0000 */
[----:B------:R-:W-:Y:S02]  /*d180*/  FMUL.FTZ R78, R149, R195 ;  /* 0x000000c3954e7220 */ /* 0x000fe40000410000 */
[----:B------:R-:W-:Y:S01]  /*d190*/  FFMA.FTZ R141, R210, R141, R142 ;  /* 0x0000008dd28d7223 */ /* 0x000fe2000001008e */
[----:B------:R-:W2:Y:S01]  /*d1a0*/  SHFL.DOWN PT, R67, R56, 0x10, 0x1f ;  /* 0x0a001f0038437f89 */ /* 0x000ea200000e0000 */
[----:B------:R-:W-:Y:S02]  /*d1b0*/  FFMA.FTZ R78, R147, R179, R78 ;  /* 0x000000b3934e7223 */ /* 0x000fe4000001004e */
[----:B------:R-:W-:Y:S02]  /*d1c0*/  FFMA.FTZ R26, R65, R91, R26 ;  /* 0x0000005b411a7223 */ /* 0x000fe4000001001a */
[----:B------:R-:W-:-:S02]  /*d1d0*/  FFMA.FTZ R27, R78, R92, R27 ;  /* 0x0000005c4e1b7223 */ /* 0x000fc4000001001b */
[----:B------:R-:W-:Y:S02]  /*d1e0*/  FFMA.FTZ R141, R77, R78, R141 ;  /* 0x0000004e4d8d7223 */ /* 0x000fe4000001008d */
[----:B------:R-:W-:Y:S02]  /*d1f0*/  FMUL.FTZ R65, R146, R196 ;  /* 0x000000c492417220 */ /* 0x000fe40000410000 */
[----:B------:R-:W-:Y:S02]  /*d200*/  FMUL.FTZ R140, R79, R140 ;  /* 0x0000008c4f8c7220 */ /* 0x000fe40000410000 */
        /* <DEDUP_REMOVED lines=8> */
[----:B------:R-:W-:-:S02]  /*d290*/  FFMA.FTZ R137, R63, R78, R137 ;  /* 0x0000004e3f897223 */ /* 0x000fc40000010089 */
[----:B------:R-:W-:Y:S02]  /*d2a0*/  FMUL.FTZ R65, R114, R198 ;  /* 0x000000c672417220 */ /* 0x000fe40000410000 */
[----:B------:R-:W-:Y:S02]  /*d2b0*/  FMUL.FTZ R136, R203, R136 ;  /* 0x00000088cb887220 */ /* 0x000fe40000410000 */
[----:B------:R-:W-:Y:S02]  /*d2c0*/  FMUL.FTZ R109, R109, R132 ;  /* 0x000000846d6d7220 */ /* 0x000fe40000410000 */
[----:B------:R-:W-:Y:S02]  /*d2d0*/  FMUL.FTZ R135, R204, R135 ;  /* 0x00000087cc877220 */ /* 0x000fe40000410000 */
[----:B------:R-:W-:Y:S02]  /*d2e0*/  FMUL.FTZ R63, R110, R200 ;  /* 0x000000c86e3f7220 */ /* 0x000fe40000410000 */
[----:B------:R-:W-:-:S02]  /*d2f0*/  FMUL.FTZ R133, R62, R133 ;  /* 0x000000853e857220 */ /* 0x000fc40000410000 */
[----:B0-----:R-:W-:Y:S02]  /*d300*/  @!P0 FADD.FTZ R57, R57, R82 ;  /* 0x0000005239398221 */ /* 0x001fe40000010000 */
[----:B-1----:R-:W-:Y:S02]  /*d310*/  @!P0 FADD.FTZ R58, R58, R81 ;  /* 0x000000513a3a8221 */ /* 0x002fe40000010000 */
[----:B------:R-:W-:Y:S02]  /*d320*/  @!P0 FADD.FTZ R59, R59, R84 ;  /* 0x000000543b3b8221 */ /* 0x000fe40000010000 */
[----:B--2---:R-:W-:Y:S02]  /*d330*/  @!P0 FADD.FTZ R56, R56, R67 ;  /* 0x0000004338388221 */ /* 0x004fe40000010000 */
        /* <DEDUP_REMOVED lines=60> */
.L_x_3470:
[----:B0-----:R-:W-:Y:S05]  /*d700*/  BSYNC B0 ;  /* 0x0000000000007941 */ /* 0x001fea0003800000 */
.L_x_3469:
        /* <DEDUP_REMOVED lines=8> */
.L_x_3370:
        /* <DEDUP_REMOVED lines=9> */
[----:B------:R-:W-:Y:S01]  /*d820*/  F2FP.PACK_AB R24, R23, R24 ;  /* 0x000000181718723e */ /* 0x000fe200000000ff */
[----:B------:R-:W-:Y:S02]  /*d830*/  UIMAD UR7, UR13, UR24, URZ ;  /* 0x000000180d0772a4 */ /* 0x000fe4000f8e023f */
[----:B------:R-:W-:Y:S02]  /*d840*/  UIMAD.WIDE.U32 UR8, UR12, UR24, UR36 ;  /* 0x000000180c0872a5 */ /* 0x000fe4000f8e0024 */
[----:B------:R-:W-:-:S02]  /*d850*/  UIMAD UR7, UR12, UR25, UR7 ;  /* 0x000000190c0772a4 */ /* 0x000fc4000f8e0207 */
[----:B------:R-:W-:Y:S02]  /*d860*/  UIADD3 UR34, UP1, UR34, -0x1000, URZ ;  /* 0xfffff00022227890 */ /* 0x000fe4000ff3e03f */
[----:B------:R-:W-:Y:S02]  /*d870*/  ULDC.64 UR24, c[0x0][0x2e0] ;  /* 0x0000b80000187ab9 */ /* 0x000fe40000000a00 */
[----:B------:R-:W-:Y:S02]  /*d880*/  UIADD3 UR9, UR9, UR7, URZ ;  /* 0x0000000709097290 */ /* 0x000fe4000fffe03f */
[----:B------:R-:W-:Y:S02]  /*d890*/  UIMAD UR7, UR11, UR24, URZ ;  /* 0x000000180b0772a4 */ /* 0x000fe4000f8e023f */
[----:B------:R-:W-:Y:S02]  /*d8a0*/  UIMAD.WIDE.U32 UR8, UR10, UR24, UR8 ;  /* 0x000000180a0872a5 */ /* 0x000fe4000f8e0008 */
[----:B------:R-:W-:-:S02]  /*d8b0*/  UIMAD UR7, UR10, UR25, UR7 ;  /* 0x000000190a0772a4 */ /* 0x000fc4000f8e0207 */
[----:B------:R-:W-:Y:S02]  /*d8c0*/  UIADD3 UR20, UP2, UR20, -0x2000, URZ ;  /* 0xffffe00014147890 */ /* 0x000fe4000ff5e03f */
[----:B------:R-:W-:Y:S02]  /*d8d0*/  ULDC.64 UR24, c[0x0][0x330] ;  /* 0x0000cc0000187ab9 */ /* 0x000fe40000000a00 */
[----:B------:R-:W-:Y:S02]  /*d8e0*/  UIADD3 UR9, UR9, UR7, URZ ;  /* 0x0000000709097290 */ /* 0x000fe4000fffe03f */
[----:B------:R-:W-:Y:S02]  /*d8f0*/  ULEA UR7, UP0, UR8, UR24, 0x1 ;  /* 0x0000001808077291 */ /* 0x000fe4000f80083f */
[----:B------:R-:W-:Y:S02]  /*d900*/  UIADD3 UR18, UP3, UR18, -0x1000, URZ ;  /* 0xfffff00012127890 */ /* 0x000fe4000ff7e03f */
[----:B------:R-:W-:-:S02]  /*d910*/  ULEA.HI.X UR8, UR8, UR25, UR9, 0x1, UP0 ;  /* 0x0000001908087291 */ /* 0x000fc400080f0c09 */
[----:B------:R-:W-:Y:S02]  /*d920*/  UIADD3 UR16, UP4, UR16, -0x1000, URZ ;  /* 0xfffff00010107890 */ /* 0x000fe4000ff9e03f */
[----:B------:R-:W-:Y:S02]  /*d930*/  ULDC.64 UR24, c[0x0][0x300] ;  /* 0x0000c00000187ab9 */ /* 0x000fe40000000a00 */
[----:B------:R-:W-:Y:S02]  /*d940*/  UIADD3 UR6, UR6, 0x1, URZ ;  /* 0x0000000106067890 */ /* 0x000fe4000fffe03f */
[----:B------:R-:W-:Y:S02]  /*d950*/  UIADD3.X UR35, UR35, -0x1, URZ, UP1, !UPT ;  /* 0xffffffff23237890 */ /* 0x000fe40008ffe43f */
[----:B------:R-:W-:Y:S02]  /*d960*/  UIADD3.X UR21, UR21, -0x1, URZ, UP2, !UPT ;  /* 0xffffffff15157890 */ /* 0x000fe400097fe43f */
[----:B------:R-:W-:-:S02]  /*d970*/  UIADD3.X UR19, UR19, -0x1, URZ, UP3, !UPT ;  /* 0xffffffff13137890 */ /* 0x000fc40009ffe43f */
[----:B------:R-:W-:Y:S01]  /*d980*/  UIADD3.X UR17, UR17, -0x1, URZ, UP4, !UPT ;  /* 0xffffffff11117890 */ /* 0x000fe2000a7fe43f */
[----:B--2---:R-:W-:Y:S04]  /*d990*/  STS.128 [R99.X16], R4 ;  /* 0x0000000463007388 */ /* 0x004fe8000000cc00 */
[----:B---3--:R0:W-:Y:S01]  /*d9a0*/  STS.128 [R99.X16+0x200], R12 ;  /* 0x0002000c63007388 */ /* 0x0081e2000000cc00 */
[----:B------:R-:W-:-:S06]  /*d9b0*/  NOP ;  /* 0x0000000000007918 */ /* 0x000fcc0000000000 */
[----:B------:R-:W1:Y:S04]  /*d9c0*/  LDS.128 R8, [R98.X16] ;  /* 0x0000000062087984 */ /* 0x000e68000000cc00 */
[----:B------:R-:W2:Y:S01]  /*d9d0*/  LDS.128 R4, [R98.X16+0x10] ;  /* 0x0000100062047984 */ /* 0x000ea2000000cc00 */
[----:B0-----:R-:W-:Y:S02]  /*d9e0*/  F2FP.PACK_AB R15, R25, R26 ;  /* 0x0000001a190f723e */ /* 0x001fe400000000ff */
[----:B------:R-:W-:Y:S02]  /*d9f0*/  F2FP.PACK_AB R26, R19, R20 ;  /* 0x00000014131a723e */ /* 0x000fe400000000ff */
[----:B------:R-:W-:Y:S01]  /*da00*/  F2FP.PACK_AB R25, R21, R22 ;  /* 0x000000161519723e */ /* 0x000fe200000000ff */
[----:B-1----:R-:W-:-:S02]  /*da10*/  HADD2.F32 R0, -RZ, R8.H0_H0 ;  /* 0x20000008ff007230 */ /* 0x002fc40000004100 */
        /* <DEDUP_REMOVED lines=18> */
[----:B------:R-:W-:Y:S01]  /*db40*/  @!P1 FMUL.FTZ R3, R8, -1.4426950216293334961 ;  /* 0xbfb8aa3b08039820 */ /* 0x000fe20000410000 */
[----:B------:R-:W-:-:S03]  /*db50*/  FSETP.GTU.FTZ.AND P4, PT, R9, 20, PT ;  /* 0x41a000000900780b */ /* 0x000fc60003f9c000 */
[----:B------:R-:W0:Y:S01]  /*db60*/  @!P2 MUFU.EX2 R0, R0 ;  /* 0x000000000000a308 */ /* 0x000e220000000800 */
[----:B------:R-:W-:-:S07]  /*db70*/  @!P0 FMUL.FTZ R8, R2, -1.4426950216293334961 ;  /* 0xbfb8aa3b02088820 */ /* 0x000fce0000410000 */
[----:B------:R-:W1:Y:S02]  /*db80*/  @!P1 MUFU.EX2 R3, R3 ;  /* 0x0000000300039308 */ /* 0x000e640000000800 */
[----:B------:R-:W-:Y:S02]  /*db90*/  @!P4 FMUL.FTZ R9, R9, -1.4426950216293334961 ;  /* 0xbfb8aa3b0909c820 */ /* 0x000fe40000410000 */
[----:B0-----:R-:W-:-:S04]  /*dba0*/  @!P2 FADD.FTZ R2, R0, 1 ;  /* 0x3f8000000002a421 */ /* 0x001fc80000010000 */
[----:B------:R-:W0:Y:S01]  /*dbb0*/  @!P0 MUFU.EX2 R8, R8 ;  /* 0x0000000800088308 */ /* 0x000e220000000800 */
[--C-:B------:R-:W-:Y:S02]  /*dbc0*/  HADD2.F32 R0, -RZ, R11.reuse.H0_H0 ;  /* 0x2000000bff007230 */ /* 0x100fe40000004100 */
[----:B------:R-:W-:-:S03]  /*dbd0*/  HADD2.F32 R11, -RZ, R11.H1_H1 ;  /* 0x3000000bff0b7230 */ /* 0x000fc60000004100 */
[----:B------:R-:W-:Y:S02]  /*dbe0*/  FADD.FTZ R14, R0, UR5 ;  /* 0x00000005000e7e21 */ /* 0x000fe40008010000 */
[----:B------:R-:W3:Y:S01]  /*dbf0*/  @!P2 MUFU.RCP R2, R2 ;  /* 0x000000020002a308 */ /* 0x000ee20000001000 */
[----:B-1----:R-:W-:Y:S02]  /*dc00*/  @!P1 FADD.FTZ R3, R3, 1 ;  /* 0x3f80000003039421 */ /* 0x002fe40000010000 */
[----:B------:R-:W-:Y:S01]  /*dc10*/  FSETP.GTU.FTZ.AND P3, PT, R14, 20, PT ;  /* 0x41a000000e00780b */ /* 0x000fe20003f7c000 */
[----:B------:R-:W-:Y:S02]  /*dc20*/  @!P6 FMUL.FTZ R0, R12, -1.4426950216293334961 ;  /* 0xbfb8aa3b0c00e820 */ /* 0x000fe40000410000 */
[----:B------:R-:W-:Y:S02]  /*dc30*/  FADD.FTZ R11, R11, UR5 ;  /* 0x000000050b0b7e21 */ /* 0x000fe40008010000 */
[----:B------:R2:W1:Y:S01]  /*dc40*/  @!P1 MUFU.RCP R13, R3 ;  /* 0x00000003000d9308 */ /* 0x0004620000001000 */
[----:B0-----:R-:W-:-:S02]  /*dc50*/  @!P0 FADD.FTZ R8, R8, 1 ;  /* 0x3f80000008088421 */ /* 0x001fc40000010000 */
[----:B---3--:R-:W-:Y:S01]  /*dc60*/  @!P2 FMUL.FTZ R35, R35, R2 ;  /* 0x000000022323a220 */ /* 0x008fe20000410000 */
[----:B--2---:R-:W-:Y:S01]  /*dc70*/  HADD2.F32 R3, -RZ, R4.H0_H0 ;  /* 0x20000004ff037230 */ /* 0x004fe20000004100 */
[----:B------:R-:W-:-:S03]  /*dc80*/  @!P5 FMUL.FTZ R2, R10, -1.4426950216293334961 ;  /* 0xbfb8aa3b0a02d820 */ /* 0x000fc60000410000 */
[----:B------:R-:W0:Y:S01]  /*dc90*/  @!P0 MUFU.RCP R8, R8 ;  /* 0x0000000800088308 */ /* 0x000e220000001000 */
[----:B------:R-:W-:Y:S01]  /*dca0*/  HADD2.F32 R4, -RZ, R4.H1_H1 ;  /* 0x30000004ff047230 */ /* 0x000fe20000004100 */
[----:B------:R-:W-:Y:S01]  /*dcb0*/  FSETP.GTU.FTZ.AND P2, PT, R11, 20, PT ;  /* 0x41a000000b00780b */ /* 0x000fe20003f5c000 */
[----:B------:R-:W-:Y:S02]  /*dcc0*/  FADD.FTZ R10, R3, UR5 ;  /* 0x00000005030a7e21 */ /* 0x000fe40008010000 */
[----:B-1----:R-:W-:Y:S02]  /*dcd0*/  @!P1 FMUL.FTZ R36, R36, R13 ;  /* 0x0000000d24249220 */ /* 0x002fe40000410000 */
[----:B------:R-:W-:Y:S01]  /*dce0*/  FADD.FTZ R12, R4, UR5 ;  /* 0x00000005040c7e21 */ /* 0x000fe20008010000 */
[----:B------:R-:W-:Y:S01]  /*dcf0*/  FSETP.GTU.FTZ.AND P1, PT, R10, 20, PT ;  /* 0x41a000000a00780b */ /* 0x000fe20003f3c000 */
[----:B------:R-:W1:Y:S01]  /*dd00*/  @!P6 MUFU.EX2 R0, R0 ;  /* 0x000000000000e308 */ /* 0x000e620000000800 */
[----:B------:R-:W-:-:S05]  /*dd10*/  @!P3 FMUL.FTZ R3, R14, -1.4426950216293334961 ;  /* 0xbfb8aa3b0e03b820 */ /* 0x000fca0000410000 */
        /* <DEDUP_REMOVED lines=15> */
[----:B-1----:R-:W-:-:S07]  /*de10*/  @!P5 FADD.FTZ R2, R2, 1 ;  /* 0x3f8000000202d421 */ /* 0x002fce0000010000 */
[----:B------:R1:W3:Y:S01]  /*de20*/  @!P6 MUFU.RCP R12, R0 ;  /* 0x00000000000ce308 */ /* 0x0002e20000001000 */
[----:B--2---:R-:W-:-:S07]  /*de30*/  @!P1 FADD.FTZ R8, R8, 1 ;  /* 0x3f80000008089421 */ /* 0x004fce0000010000 */
[----:B------:R-:W2:Y:S01]  /*de40*/  @!P2 MUFU.EX2 R4, R4 ;  /* 0x000000040004a308 */ /* 0x000ea20000000800 */
[----:B0-----:R-:W-:Y:S01]  /*de50*/  @!P3 FADD.FTZ R3, R3, 1 ;  /* 0x3f8000000303b421 */ /* 0x001fe20000010000 */
[--C-:B-1----:R-:W-:Y:S02]  /*de60*/  HADD2.F32 R0, -RZ, R6.reuse.H0_H0 ;  /* 0x20000006ff007230 */ /* 0x102fe40000004100 */
[----:B------:R-:W-:-:S04]  /*de70*/  HADD2.F32 R6, -RZ, R6.H1_H1 ;  /* 0x30000006ff067230 */ /* 0x000fc80000004100 */
[----:B------:R0:W1:Y:S01]  /*de80*/  @!P5 MUFU.RCP R13, R2 ;  /* 0x00000002000dd308 */ /* 0x0000620000001000 */
[----:B---3--:R-:W-:Y:S01]  /*de90*/  @!P6 FMUL.FTZ R39, R39, R12 ;  /* 0x0000000c2727e220 */ /* 0x008fe20000410000 */
[----:B------:R-:W-:Y:S01]  /*dea0*/  FSETP.GTU.FTZ.AND P6, PT, R5, 20, PT ;  /* 0x41a000000500780b */ /* 0x000fe20003fdc000 */
[----:B------:R-:W-:Y:S02]  /*deb0*/  FADD.FTZ R12, R0, UR5 ;  /* 0x00000005000c7e21 */ /* 0x000fe40008010000 */
[----:B------:R-:W-:-:S03]  /*dec0*/  FADD.FTZ R6, R6, UR5 ;  /* 0x0000000506067e21 */ /* 0x000fc60008010000 */
[----:B------:R-:W3:Y:S01]  /*ded0*/  @!P4 MUFU.RCP R9, R9 ;  /* 0x000000090009c308 */ /* 0x000ee20000001000 */
[----:B--2---:R-:W-:-:S06]  /*dee0*/  @!P2 FADD.FTZ R4, R4, 1 ;  /* 0x3f8000000404a421 */ /* 0x004fcc0000010000 */
[----:B0-----:R-:W-:Y:S01]  /*def0*/  @!P6 FMUL.FTZ R2, R5, -1.4426950216293334961 ;  /* 0xbfb8aa3b0502e820 */ /* 0x001fe20000410000 */
[----:B------:R0:W2:Y:S01]  /*df00*/  @!P3 MUFU.RCP R14, R3 ;  /* 0x00000003000eb308 */ /* 0x0000a20000001000 */
[----:B-1----:R-:W-:Y:S01]  /*df10*/  @!P5 FMUL.FTZ R40, R40, R13 ;  /* 0x0000000d2828d220 */ /* 0x002fe20000410000 */
[----:B------:R-:W-:Y:S02]  /*df20*/  FSETP.GTU.FTZ.AND P5, PT, R12, 20, PT ;  /* 0x41a000000c00780b */ /* 0x000fe40003fbc000 */
[----:B------:R-:W-:-:S04]  /*df30*/  F2FP.PACK_AB R13, R29, R30 ;  /* 0x0000001e1d0d723e */ /* 0x000fc800000000ff */
[----:B------:R-:W1:Y:S01]  /*df40*/  @!P1 MUFU.RCP R8, R8 ;  /* 0x0000000800089308 */ /* 0x000e620000001000 */
[--C-:B0-----:R-:W-:Y:S01]  /*df50*/  HADD2.F32 R3, -RZ, R7.reuse.H0_H0 ;  /* 0x20000007ff037230 */ /* 0x101fe20000004100 */
[----:B---3--:R-:W-:Y:S01]  /*df60*/  @!P4 FMUL.FTZ R38, R38, R9 ;  /* 0x000000092626c220 */ /* 0x008fe20000410000 */
[----:B------:R-:W-:Y:S01]  /*df70*/  HADD2.F32 R7, -RZ, R7.H1_H1 ;  /* 0x30000007ff077230 */ /* 0x000fe20000004100 */
[----:B------:R-:W-:Y:S02]  /*df80*/  FSETP.GTU.FTZ.AND P4, PT, R11, 20, PT ;  /* 0x41a000000b00780b */ /* 0x000fe40003f9c000 */
[----:B------:R-:W-:Y:S02]  /*df90*/  FADD.FTZ R5, R3, UR5 ;  /* 0x0000000503057e21 */ /* 0x000fe40008010000 */
[----:B------:R-:W0:Y:S01]  /*dfa0*/  @!P0 MUFU.EX2 R10, R10 ;  /* 0x0000000a000a8308 */ /* 0x000e220000000800 */
[----:B------:R-:W-:Y:S02]  /*dfb0*/  FADD.FTZ R7, R7, UR5 ;  /* 0x0000000507077e21 */ /* 0x000fe40008010000 */
[----:B--2---:R-:W-:Y:S01]  /*dfc0*/  @!P3 FMUL.FTZ R41, R41, R14 ;  /* 0x0000000e2929b220 */ /* 0x004fe20000410000 */
[----:B------:R-:W-:Y:S01]  /*dfd0*/  FSETP.GTU.FTZ.AND P3, PT, R6, 20, PT ;  /* 0x41a000000600780b */ /* 0x000fe20003f7c000 */
[----:B------:R-:W-:Y:S01]  /*dfe0*/  @!P5 FMUL.FTZ R3, R12, -1.4426950216293334961 ;  /* 0xbfb8aa3b0c03d820 */ /* 0x000fe20000410000 */
[----:B------:R-:W-:-:S02]  /*dff0*/  F2FP.PACK_AB R14, R27, R28 ;  /* 0x0000001c1b0e723e */ /* 0x000fc400000000ff */
[----:B------:R2:W3:Y:S01]  /*e000*/  @!P2 MUFU.RCP R9, R4 ;  /* 0x000000040009a308 */ /* 0x0004e20000001000 */
[----:B-1----:R-:W-:Y:S01]  /*e010*/  @!P1 FMUL.FTZ R43, R43, R8 ;  /* 0x000000082b2b9220 */ /* 0x002fe20000410000 */
[----:B------:R-:W-:Y:S01]  /*e020*/  FSETP.GTU.FTZ.AND P1, PT, R7, 20, PT ;  /* 0x41a000000700780b */ /* 0x000fe20003f3c000 */
[----:B------:R-:W-:Y:S01]  /*e030*/  @!P4 FMUL.FTZ R0, R11, -1.4426950216293334961 ;  /* 0xbfb8aa3b0b00c820 */ /* 0x000fe20000410000 */
[----:B------:R-:W-:Y:S02]  /*e040*/  F2FP.PACK_AB R12, R31, R32 ;  /* 0x000000201f0c723e */ /* 0x000fe400000000ff */
[----:B------:R-:W-:Y:S01]  /*e050*/  F2FP.PACK_AB R27, R17, R18 ;  /* 0x00000012111b723e */ /* 0x000fe200000000ff */
[----:B0-----:R-:W-:Y:S02]  /*e060*/  @!P0 FADD.FTZ R10, R10, 1 ;  /* 0x3f8000000a0a8421 */ /* 0x001fe40000010000 */
[----:B------:R-:W-:Y:S01]  /*e070*/  STS.128 [R49.X16], R12 ;  /* 0x0000000c31007388 */ /* 0x000fe2000000cc00 */
[----:B--2---:R-:W-:Y:S01]  /*e080*/  @!P3 FMUL.FTZ R4, R6, -1.4426950216293334961 ;  /* 0xbfb8aa3b0604b820 */ /* 0x004fe20000410000 */
[----:B------:R-:W0:Y:S01]  /*e090*/  @!P6 MUFU.EX2 R2, R2 ;  /* 0x000000020002e308 */ /* 0x000e220000000800 */
[----:B------:R-:W-:Y:S01]  /*e0a0*/  F2FP.PACK_AB R18, R40, R39 ;  /* 0x000000272812723e */ /* 0x000fe200000000ff */
[----:B------:R-:W-:Y:S01]  /*e0b0*/  STS.128 [R49.X16+0x10], R24 ;  /* 0x0000101831007388 */ /* 0x000fe2000000cc00 */
[----:B------:R-:W-:-:S06]  /*e0c0*/  NOP ;  /* 0x0000000000007918 */ /* 0x000fcc0000000000 */
[----:B---3--:R-:W-:Y:S01]  /*e0d0*/  @!P2 FMUL.FTZ R42, R42, R9 ;  /* 0x000000092a2aa220 */ /* 0x008fe20000410000 */
[----:B------:R-:W-:Y:S01]  /*e0e0*/  FSETP.GTU.FTZ.AND P2, PT, R5, 20, PT ;  /* 0x41a000000500780b */ /* 0x000fe20003f5c000 */
[----:B------:R-:W-:Y:S01]  /*e0f0*/  @!P1 FMUL.FTZ R6, R7, -1.4426950216293334961 ;  /* 0xbfb8aa3b07069820 */ /* 0x000fe20000410000 */
[----:B------:R-:W-:Y:S01]  /*e100*/  LDS.128 R12, [R99.X16+0x200] ;  /* 0x00020000630c7984 */ /* 0x000fe2000000cc00 */
[----:B------:R1:W2:Y:S01]  /*e110*/  @!P0 MUFU.RCP R7, R10 ;  /* 0x0000000a00078308 */ /* 0x0002a20000001000 */
[----:B0-----:R-:W-:-:S07]  /*e120*/  @!P6 FADD.FTZ R2, R2, 1 ;  /* 0x3f8000000202e421 */ /* 0x001fce0000010000 */
[----:B------:R-:W0:Y:S01]  /*e130*/  @!P5 MUFU.EX2 R3, R3 ;  /* 0x000000030003d308 */ /* 0x000e220000000800 */
[----:B-1----:R-:W1:Y:S01]  /*e140*/  LDS.128 R8, [R99.X16] ;  /* 0x0000000063087984 */ /* 0x002e62000000cc00 */
[----:B------:R-:W-:-:S06]  /*e150*/  @!P2 FMUL.FTZ R5, R5, -1.4426950216293334961 ;  /* 0xbfb8aa3b0505a820 */ /* 0x000fcc0000410000 */
[----:B------:R-:W3:Y:S01]  /*e160*/  @!P4 MUFU.EX2 R0, R0 ;  /* 0x000000000000c308 */ /* 0x000ee20000000800 */
[----:B--2---:R-:W-:-:S05]  /*e170*/  @!P0 FMUL.FTZ R44, R44, R7 ;  /* 0x000000072c2c8220 */ /* 0x004fca0000410000 */
[----:B------:R-:W-:Y:S02]  /*e180*/  F2FP.PACK_AB R20, R44, R43 ;  /* 0x0000002b2c14723e */ /* 0x000fe400000000ff */
[----:B------:R-:W2:Y:S01]  /*e190*/  @!P2 MUFU.EX2 R5, R5 ;  /* 0x000000050005a308 */ /* 0x000ea20000000800 */
[----:B0-----:R-:W-:-:S07]  /*e1a0*/  @!P5 FADD.FTZ R3, R3, 1 ;  /* 0x3f8000000303d421 */ /* 0x001fce0000010000 */
[----:B------:R-:W0:Y:S01]  /*e1b0*/  @!P1 MUFU.EX2 R6, R6 ;  /* 0x0000000600069308 */ /* 0x000e220000000800 */
[----:B---3--:R-:W-:-:S07]  /*e1c0*/  @!P4 FADD.FTZ R0, R0, 1 ;  /* 0x3f8000000000c421 */ /* 0x008fce0000010000 */
[----:B------:R-:W3:Y:S01]  /*e1d0*/  @!P3 MUFU.EX2 R4, R4 ;  /* 0x000000040004b308 */ /* 0x000ee20000000800 */
[----:B--2---:R-:W-:-:S07]  /*e1e0*/  @!P2 FADD.FTZ R5, R5, 1 ;  /* 0x3f8000000505a421 */ /* 0x004fce0000010000 */
[----:B------:R2:W4:Y:S01]  /*e1f0*/  @!P6 MUFU.RCP R17, R2 ;  /* 0x000000020011e308 */ /* 0x0005220000001000 */
[----:B0-----:R-:W-:-:S07]  /*e200*/  @!P1 FADD.FTZ R6, R6, 1 ;  /* 0x3f80000006069421 */ /* 0x001fce0000010000 */
[----:B------:R0:W5:Y:S01]  /*e210*/  @!P5 MUFU.RCP R16, R3 ;  /* 0x000000030010d308 */ /* 0x0001620000001000 */
[----:B--2---:R-:W-:Y:S01]  /*e220*/  MOV R2, UR7 ;  /* 0x0000000700027c02 */ /* 0x004fe20008000f00 */
[----:B---3--:R-:W-:-:S06]  /*e230*/  @!P3 FADD.FTZ R4, R4, 1 ;  /* 0x3f8000000404b421 */ /* 0x008fcc0000010000 */
[----:B------:R-:W2:Y:S01]  /*e240*/  @!P4 MUFU.RCP R0, R0 ;  /* 0x000000000000c308 */ /* 0x000ea20000001000 */
[----:B0-----:R-:W-:Y:S01]  /*e250*/  MOV R3, UR8 ;  /* 0x0000000800037c02 */ /* 0x001fe20008000f00 */
[----:B----4-:R-:W-:Y:S01]  /*e260*/  @!P6 FMUL.FTZ R46, R46, R17 ;  /* 0x000000112e2ee220 */ /* 0x010fe20000410000 */
[----:B------:R-:W-:Y:S01]  /*e270*/  F2FP.PACK_AB R17, R38, R37 ;  /* 0x000000252611723e */ /* 0x000fe200000000ff */
[----:B------:R-:W-:Y:S02]  /*e280*/  ULDC.64 UR8, c[0x0][0x2f8] ;  /* 0x0000be0000087ab9 */ /* 0x000fe40000000a00 */
[----:B------:R-:W-:Y:S01]  /*e290*/  IMAD.WIDE R2, R51, 0x10, R2 ;  /* 0x0000001033027825 */ /* 0x000fe200078e0202 */
[----:B------:R-:W-:Y:S01]  /*e2a0*/  UIMAD UR7, UR13, UR8, URZ ;  /* 0x000000080d0772a4 */ /* 0x000fe2000f8e023f */
[----:B------:R-:W0:Y:S01]  /*e2b0*/  @!P3 MUFU.RCP R19, R4 ;  /* 0x000000040013b308 */ /* 0x000e220000001000 */
[----:B------:R-:W-:Y:S01]  /*e2c0*/  UIMAD.WIDE.U32 UR36, UR12, UR8, UR36 ;  /* 0x000000080c2472a5 */ /* 0x000fe2000f8e0024 */
[----:B-----5:R-:W-:Y:S01]  /*e2d0*/  @!P5 FMUL.FTZ R47, R47, R16 ;  /* 0x000000102f2fd220 */ /* 0x020fe20000410000 */
[----:B-1----:R-:W-:Y:S01]  /*e2e0*/  STG.E.128 [R2.64], R8 ;  /* 0x0000000802007986 */ /* 0x002fe2000c101d1a */
[----:B------:R-:W-:Y:S01]  /*e2f0*/  F2FP.PACK_AB R16, R36, R35 ;  /* 0x000000232410723e */ /* 0x000fe200000000ff */
[----:B------:R-:W-:-:S02]  /*e300*/  UIMAD UR7, UR12, UR9, UR7 ;  /* 0x000000090c0772a4 */ /* 0x000fc4000f8e0207 */
[----:B------:R1:W-:Y:S01]  /*e310*/  STG.E.128 [R2.64+0x200], R12 ;  /* 0x0002000c02007986 */ /* 0x0003e2000c101d1a */
[----:B------:R-:W3:Y:S01]  /*e320*/  @!P2 MUFU.RCP R5, R5 ;  /* 0x000000050005a308 */ /* 0x000ee20000001000 */
[----:B--2---:R-:W-:Y:S01]  /*e330*/  @!P4 FMUL.FTZ R45, R45, R0 ;  /* 0x000000002d2dc220 */ /* 0x004fe20000410000 */
[----:B------:R-:W-:Y:S02]  /*e340*/  UIADD3 UR9, UR37, UR7, URZ ;  /* 0x0000000725097290 */ /* 0x000fe4000fffe03f */
[----:B------:R-:W-:Y:S02]  /*e350*/  UIMAD UR7, UR11, UR24, URZ ;  /* 0x000000180b0772a4 */ /* 0x000fe4000f8e023f */
[----:B------:R-:W-:Y:S01]  /*e360*/  F2FP.PACK_AB R21, R46, R45 ;  /* 0x0000002d2e15723e */ /* 0x000fe200000000ff */
[----:B------:R-:W-:Y:S01]  /*e370*/  UMOV UR8, UR36 ;  /* 0x0000002400087c82 */ /* 0x000fe20008000000 */
[----:B------:R-:W2:Y:S01]  /*e380*/  @!P1 MUFU.RCP R6, R6 ;  /* 0x0000000600069308 */ /* 0x000ea20000001000 */
[----:B0-----:R-:W-:Y:S01]  /*e390*/  @!P3 FMUL.FTZ R48, R48, R19 ;  /* 0x000000133030b220 */ /* 0x001fe20000410000 */
[----:B------:R-:W-:Y:S01]  /*e3a0*/  F2FP.PACK_AB R19, R42, R41 ;  /* 0x000000292a13723e */ /* 0x000fe200000000ff */
[----:B------:R-:W-:Y:S01]  /*e3b0*/  BAR.SYNC.DEFER_BLOCKING 0x0 ;  /* 0x0000000000007b1d */ /* 0x000fe20000010000 */
[----:B------:R-:W-:-:S02]  /*e3c0*/  UIMAD UR7, UR10, UR25, UR7 ;  /* 0x000000190a0772a4 */ /* 0x000fc4000f8e0207 */
[----:B------:R-:W-:Y:S01]  /*e3d0*/  F2FP.PACK_AB R22, R48, R47 ;  /* 0x0000002f3016723e */ /* 0x000fe200000000ff */
[----:B------:R-:W-:Y:S01]  /*e3e0*/  UIMAD.WIDE.U32 UR8, UR10, UR24, UR8 ;  /* 0x000000180a0872a5 */ /* 0x000fe2000f8e0008 */
[----:B---3--:R-:W-:Y:S02]  /*e3f0*/  @!P2 FMUL.FTZ R34, R34, R5 ;  /* 0x000000052222a220 */ /* 0x008fe40000410000 */
[----:B------:R-:W-:Y:S01]  /*e400*/  FADD.FTZ R5, R35, R106 ;  /* 0x0000006a23057221 */ /* 0x000fe20000010000 */
[----:B------:R-:W-:Y:S02]  /*e410*/  ULDC.64 UR24, c[0x0][0x340] ;  /* 0x0000d00000187ab9 */ /* 0x000fe40000000a00 */
[----:B------:R-:W-:Y:S01]  /*e420*/  UIADD3 UR9, UR9, UR7, URZ ;  /* 0x0000000709097290 */ /* 0x000fe2000fffe03f */
[----:B------:R-:W-:Y:S01]  /*e430*/  FADD.FTZ R36, R5, R36 ;  /* 0x0000002405247221 */ /* 0x000fe20000010000 */
[----:B------:R-:W-:Y:S01]  /*e440*/  ULEA UR7, UP0, UR8, UR24, 0x1 ;  /* 0x0000001808077291 */ /* 0x000fe2000f80083f */
[----:B--2---:R-:W-:-:S02]  /*e450*/  @!P1 FMUL.FTZ R33, R33, R6 ;  /* 0x0000000621219220 */ /* 0x004fc40000410000 */
[----:B------:R-:W-:Y:S01]  /*e460*/  FADD.FTZ R37, R36, R37 ;  /* 0x0000002524257221 */ /* 0x000fe20000010000 */
[----:B------:R-:W-:Y:S02]  /*e470*/  ULEA.HI.X UR8, UR8, UR25, UR9, 0x1, UP0 ;  /* 0x0000001908087291 */ /* 0x000fe400080f0c09 */
[----:B------:R-:W-:Y:S01]  /*e480*/  F2FP.PACK_AB R23, R33, R34 ;  /* 0x000000222117723e */ /* 0x000fe200000000ff */
[----:B------:R-:W-:Y:S01]  /*e490*/  FADD.FTZ R38, R37, R38 ;  /* 0x0000002625267221 */ /* 0x000fe20000010000 */
[----:B-1----:R-:W-:Y:S01]  /*e4a0*/  MOV R2, UR7 ;  /* 0x0000000700027c02 */ /* 0x002fe20008000f00 */
[----:B------:R-:W-:Y:S01]  /*e4b0*/  UISETP.GT.AND UP0, UPT, UR22, 0x1, UPT ;  /* 0x000000011600788c */ /* 0x000fe2000bf04270 */
[----:B------:R-:W-:Y:S01]  /*e4c0*/  MOV R3, UR8 ;  /* 0x0000000800037c02 */ /* 0x000fe20008000f00 */
[----:B------:R-:W-:Y:S01]  /*e4d0*/  FADD.FTZ R39, R38, R39 ;  /* 0x0000002726277221 */ /* 0x000fe20000010000 */
[----:B------:R-:W-:Y:S03]  /*e4e0*/  STS.128 [R49.X16], R16 ;  /* 0x0000001031007388 */ /* 0x000fe6000000cc00 */
[----:B------:R-:W-:Y:S01]  /*e4f0*/  FADD.FTZ R40, R39, R40 ;  /* 0x0000002827287221 */ /* 0x000fe20000010000 */
[----:B------:R-:W-:Y:S01]  /*e500*/  STS.128 [R49.X16+0x10], R20 ;  /* 0x0000101431007388 */ /* 0x000fe2000000cc00 */
[----:B------:R-:W-:-:S06]  /*e510*/  NOP ;  /* 0x0000000000007918 */ /* 0x000fcc0000000000 */
[----:B------:R-:W0:Y:S01]  /*e520*/  LDS.128 R8, [R99.X16] ;  /* 0x0000000063087984 */ /* 0x000e22000000cc00 */
[----:B------:R-:W-:Y:S01]  /*e530*/  FADD.FTZ R41, R40, R41 ;  /* 0x0000002928297221 */ /* 0x000fe20000010000 */
[----:B------:R-:W-:Y:S01]  /*e540*/  PLOP3.LUT P0, PT, PT, PT, UP0, 0x80, 0x0 ;  /* 0x000000000000781c */ /* 0x000fe20003f0f008 */
[----:B------:R-:W-:Y:S01]  /*e550*/  IMAD.WIDE R2, R51, 0x10, R2 ;  /* 0x0000001033027825 */ /* 0x000fe200078e0202 */
[----:B------:R-:W1:Y:S03]  /*e560*/  LDS.128 R4, [R99.X16+0x200] ;  /* 0x0002000063047984 */ /* 0x000e66000000cc00 */
        /* <DEDUP_REMOVED lines=13> */
.L_x_3336:
        /* <DEDUP_REMOVED lines=34> */
.L_x_3474:
[----:B0-----:R-:W-:Y:S05]  /*e860*/  BSYNC B0 ;  /* 0x0000000000007941 */ /* 0x001fea0003800000 */
.L_x_3473:
        /* <DEDUP_REMOVED lines=33> */
.L_x_3476:
[----:B------:R-:W3:Y:S02]  /*ea80*/  S2R R11, SR_TID.X ;  /* 0x00000000000b7919 */ /* 0x000ee40000002100 */
.L_x_3477:
[----:B0-----:R-:W-:Y:S05]  /*ea90*/  BSYNC B0 ;  /* 0x0000000000007941 */ /* 0x001fea0003800000 */
.L_x_3475:
        /* <DEDUP_REMOVED lines=12> */
.L_x_3478:
        /* <DEDUP_REMOVED lines=32> */
.L_x_3375:
[----:B------:R-:W-:Y:S01]  /*ed60*/  HFMA2.MMA R66, -RZ, RZ, 0, 5.9604644775390625e-08 ;  /* 0x00000001ff427435 */ /* 0x000fe200000001ff */
[----:B------:R-:W-:-:S02]  /*ed70*/  MOV R67, R62 ;  /* 0x0000003e00437202 */ /* 0x000fc40000000f00 */
[----:B------:R-:W-:Y:S02]  /*ed80*/  MOV R64, RZ ;  /* 0x000000ff00407202 */ /* 0x000fe40000000f00 */
[----:B------:R-:W-:Y:S02]  /*ed90*/  MOV R63, 0xffffffff ;  /* 0xffffffff003f7802 */ /* 0x000fe40000000f00 */
[----:B------:R-:W-:Y:S02]  /*eda0*/  MOV R60, 0xedc0 ;  /* 0x0000edc0003c7802 */ /* 0x000fe40000000f00 */
[----:B------:R-:W-:Y:S05]  /*edb0*/  CALL.REL.NOINC `($__internal_83_$__cuda_sm70_shflsync_up) ;  /* 0x00001eb000007944 */ /* 0x000fea0003c00000 */
[----:B-1----:R-:W-:Y:S01]  /*edc0*/  MOV R65, R63 ;  /* 0x0000003f00417202 */ /* 0x002fe20000000f00 */
[----:B0-----:R-:W-:Y:S05]  /*edd0*/  BRA `(.L_x_3479) ;  /* 0xffff832000007947 */ /* 0x001fea000383ffff */
.L_x_3376:
[----:B------:R-:W-:Y:S01]  /*ede0*/  HFMA2.MMA R66, -RZ, RZ, 0, 5.9604644775390625e-08 ;  /* 0x00000001ff427435 */ /* 0x000fe200000001ff */
[----:B------:R-:W-:Y:S02]  /*edf0*/  MOV R67, R80 ;  /* 0x0000005000437202 */ /* 0x000fe40000000f00 */
[----:B------:R-:W-:Y:S02]  /*ee00*/  MOV R64, RZ ;  /* 0x000000ff00407202 */ /* 0x000fe40000000f00 */
[----:B------:R-:W-:-:S02]  /*ee10*/  MOV R63, 0xffffffff ;  /* 0xffffffff003f7802 */ /* 0x000fc40000000f00 */
[----:B------:R-:W-:Y:S02]  /*ee20*/  MOV R60, 0xee40 ;  /* 0x0000ee40003c7802 */ /* 0x000fe40000000f00 */
[----:B01----:R-:W-:Y:S05]  /*ee30*/  CALL.REL.NOINC `($__internal_83_$__cuda_sm70_shflsync_up) ;  /* 0x00001e3000007944 */ /* 0x003fea0003c00000 */
[----:B0-----:R-:W-:Y:S01]  /*ee40*/  HFMA2.MMA R66, -RZ, RZ, 0, 5.9604644775390625e-08 ;  /* 0x00000001ff427435 */ /* 0x001fe200000001ff */
[----:B-1----:R-:W-:Y:S02]  /*ee50*/  MOV R77, R63 ;  /* 0x0000003f004d7202 */ /* 0x002fe40000000f00 */
[----:B------:R-:W-:Y:S02]  /*ee60*/  MOV R67, R82 ;  /* 0x0000005200437202 */ /* 0x000fe40000000f00 */
[----:B------:R-:W-:Y:S02]  /*ee70*/  MOV R64, RZ ;  /* 0x000000ff00407202 */ /* 0x000fe40000000f00 */
[----:B------:R-:W-:Y:S02]  /*ee80*/  MOV R63, 0xffffffff ;  /* 0xffffffff003f7802 */ /* 0x000fe40000000f00 */
[----:B------:R-:W-:Y:S02]  /*ee90*/  MOV R60, 0xeeb0 ;  /* 0x0000eeb0003c7802 */ /* 0x000fe40000000f00 */
[----:B------:R-:W-:Y:S05]  /*eea0*/  CALL.REL.NOINC `($__internal_83_$__cuda_sm70_shflsync_up) ;  /* 0x00001dc000007944 */ /* 0x000fea0003c00000 */
[----:B0-----:R-:W-:Y:S01]  /*eeb0*/  HFMA2.MMA R66, -RZ, RZ, 0, 5.9604644775390625e-08 ;  /* 0x00000001ff427435 */ /* 0x001fe200000001ff */
[----:B-1----:R-:W-:-:S02]  /*eec0*/  MOV R79, R63 ;  /* 0x0000003f004f7202 */ /* 0x002fc40000000f00 */
[----:B------:R-:W-:Y:S02]  /*eed0*/  MOV R67, R83 ;  /* 0x0000005300437202 */ /* 0x000fe40000000f00 */
[----:B------:R-:W-:Y:S02]  /*eee0*/  MOV R64, RZ ;  /* 0x000000ff00407202 */ /* 0x000fe40000000f00 */
[----:B------:R-:W-:Y:S02]  /*eef0*/  MOV R63, 0xffffffff ;  /* 0xffffffff003f7802 */ /* 0x000fe40000000f00 */
[----:B------:R-:W-:Y:S02]  /*ef00*/  MOV R60, 0xef20 ;  /* 0x0000ef20003c7802 */ /* 0x000fe40000000f00 */
[----:B------:R-:W-:Y:S05]  /*ef10*/  CALL.REL.NOINC `($__internal_83_$__cuda_sm70_shflsync_up) ;  /* 0x00001d5000007944 */ /* 0x000fea0003c00000 */
        /* <DEDUP_REMOVED lines=20> */
[----:B------:R-:W-:Y:S05]  /*f060*/  CALL.REL.NOINC `($__internal_83_$__cuda_sm70_shflsync_up) ;  /* 0x00001c0000007944 */ /* 0x000fea0003c00000 */
[----:B0-----:R-:W-:Y:S01]  /*f070*/  HFMA2.MMA R66, -RZ, RZ, 0, 1.1920928955078125e-07 ;  /* 0x00000002ff427435 */ /* 0x001fe200000001ff */
[----:B-1----:R-:W-:Y:S02]  /*f080*/  MOV R62, R63 ;  /* 0x0000003f003e7202 */ /* 0x002fe40000000f00 */
[----:B------:R-:W-:Y:S02]  /*f090*/  MOV R67, R79 ;  /* 0x0000004f00437202 */ /* 0x000fe40000000f00 */
[----:B------:R-:W-:Y:S02]  /*f0a0*/  MOV R64, RZ ;  /* 0x000000ff00407202 */ /* 0x000fe40000000f00 */
[----:B------:R-:W-:Y:S02]  /*f0b0*/  MOV R63, 0xffffffff ;  /* 0xffffffff003f7802 */ /* 0x000fe40000000f00 */
[----:B------:R-:W-:-:S02]  /*f0c0*/  MOV R60, 0xf0e0 ;  /* 0x0000f0e0003c7802 */ /* 0x000fc40000000f00 */
[----:B------:R-:W-:Y:S05]  /*f0d0*/  CALL.REL.NOINC `($__internal_83_$__cuda_sm70_shflsync_up) ;  /* 0x00001b9000007944 */ /* 0x000fea0003c00000 */
[----:B0-----:R-:W-:Y:S01]  /*f0e0*/  HFMA2.MMA R66, -RZ, RZ, 0, 1.1920928955078125e-07 ;  /* 0x00000002ff427435 */ /* 0x001fe200000001ff */
[----:B-1----:R-:W-:-:S02]  /*f0f0*/  MOV R65, R63 ;  /* 0x0000003f00417202 */ /* 0x002fc40000000f00 */
[----:B------:R-:W-:Y:S02]  /*f100*/  MOV R67, R82 ;  /* 0x0000005200437202 */ /* 0x000fe40000000f00 */
[----:B------:R-:W-:Y:S02]  /*f110*/  MOV R64, RZ ;  /* 0x000000ff00407202 */ /* 0x000fe40000000f00 */
[----:B------:R-:W-:Y:S02]  /*f120*/  MOV R63, 0xffffffff ;  /* 0xffffffff003f7802 */ /* 0x000fe40000000f00 */
[----:B------:R-:W-:Y:S02]  /*f130*/  MOV R60, 0xf150 ;  /* 0x0000f150003c7802 */ /* 0x000fe40000000f00 */
[----:B------:R-:W-:Y:S05]  /*f140*/  CALL.REL.NOINC `($__internal_83_$__cuda_sm70_shflsync_up) ;  /* 0x00001b2000007944 */ /* 0x000fea0003c00000 */
[----:B0-----:R-:W-:Y:S01]  /*f150*/  HFMA2.MMA R66, -RZ, RZ, 0, 1.1920928955078125e-07 ;  /* 0x00000002ff427435 */ /* 0x001fe200000001ff */
[----:B-1----:R-:W-:Y:S02]  /*f160*/  MOV R76, R63 ;  /* 0x0000003f004c7202 */ /* 0x002fe40000000f00 */
[----:B------:R-:W-:Y:S02]  /*f170*/  MOV R67, R83 ;  /* 0x0000005300437202 */ /* 0x000fe40000000f00 */
[----:B------:R-:W-:-:S02]  /*f180*/  MOV R64, RZ ;  /* 0x000000ff00407202 */ /* 0x000fc40000000f00 */
[----:B------:R-:W-:Y:S02]  /*f190*/  MOV R63, 0xffffffff ;  /* 0xffffffff003f7802 */ /* 0x000fe40000000f00 */
[----:B------:R-:W-:Y:S02]  /*f1a0*/  MOV R60, 0xf1c0 ;  /* 0x0000f1c0003c7802 */ /* 0x000fe40000000f00 */
[----:B------:R-:W-:Y:S05]  /*f1b0*/  CALL.REL.NOINC `($__internal_83_$__cuda_sm70_shflsync_up) ;  /* 0x00001ab000007944 */ /* 0x000fea0003c00000 */
        /* <DEDUP_REMOVED lines=17> */
[----:B------:R-:W-:Y:S05]  /*f2d0*/  CALL.REL.NOINC `($__internal_83_$__cuda_sm70_shflsync_up) ;  /* 0x0000199000007944 */ /* 0x000fea0003c00000 */
[----:B0-----:R-:W-:Y:S01]  /*f2e0*/  HFMA2.MMA R66, -RZ, RZ, 0, 2.384185791015625e-07 ;  /* 0x00000004ff427435 */ /* 0x001fe200000001ff */
[----:B-1----:R-:W-:-:S02]  /*f2f0*/  MOV R62, R63 ;  /* 0x0000003f003e7202 */ /* 0x002fc40000000f00 */
[----:B------:R-:W-:Y:S02]  /*f300*/  MOV R67, R79 ;  /* 0x0000004f00437202 */ /* 0x000fe40000000f00 */
[----:B------:R-:W-:Y:S02]  /*f310*/  MOV R64, RZ ;  /* 0x000000ff00407202 */ /* 0x000fe40000000f00 */
[----:B------:R-:W-:Y:S02]  /*f320*/  MOV R63, 0xffffffff ;  /* 0xffffffff003f7802 */ /* 0x000fe40000000f00 */
[----:B------:R-:W-:Y:S02]  /*f330*/  MOV R60, 0xf350 ;  /* 0x0000f350003c7802 */ /* 0x000fe40000000f00 */
[----:B------:R-:W-:Y:S05]  /*f340*/  CALL.REL.NOINC `($__internal_83_$__cuda_sm70_shflsync_up) ;  /* 0x0000192000007944 */ /* 0x000fea0003c00000 */
[----:B0-----:R-:W-:Y:S01]  /*f350*/  HFMA2.MMA R66, -RZ, RZ, 0, 2.384185791015625e-07 ;  /* 0x00000004ff427435 */ /* 0x001fe200000001ff */
[----:B-1----:R-:W-:Y:S02]  /*f360*/  MOV R65, R63 ;  /* 0x0000003f00417202 */ /* 0x002fe40000000f00 */
[----:B------:R-:W-:Y:S02]  /*f370*/  MOV R67, R82 ;  /* 0x0000005200437202 */ /* 0x000fe40000000f00 */
[----:B------:R-:W-:-:S02]  /*f380*/  MOV R64, RZ ;  /* 0x000000ff00407202 */ /* 0x000fc40000000f00 */
[----:B------:R-:W-:Y:S02]  /*f390*/  MOV R63, 0xffffffff ;  /* 0xffffffff003f7802 */ /* 0x000fe40000000f00 */
[----:B------:R-:W-:Y:S02]  /*f3a0*/  MOV R60, 0xf3c0 ;  /* 0x0000f3c0003c7802 */ /* 0x000fe40000000f00 */
[----:B------:R-:W-:Y:S05]  /*f3b0*/  CALL.REL.NOINC `($__internal_83_$__cuda_sm70_shflsync_up) ;  /* 0x000018b000007944 */ /* 0x000fea0003c00000 */
[----:B0-----:R-:W-:Y:S01]  /*f3c0*/  HFMA2.MMA R66, -RZ, RZ, 0, 2.384185791015625e-07 ;  /* 0x00000004ff427435 */ /* 0x001fe200000001ff */
[----:B-1----:R-:W-:Y:S02]  /*f3d0*/  MOV R76, R63 ;  /* 0x0000003f004c7202 */ /* 0x002fe40000000f00 */
[----:B------:R-:W-:Y:S02]  /*f3e0*/  MOV R67, R83 ;  /* 0x0000005300437202 */ /* 0x000fe40000000f00 */
[----:B------:R-:W-:Y:S02]  /*f3f0*/  MOV R64, RZ ;  /* 0x000000ff00407202 */ /* 0x000fe40000000f00 */
[----:B------:R-:W-:Y:S02]  /*f400*/  MOV R63, 0xffffffff ;  /* 0xffffffff003f7802 */ /* 0x000fe40000000f00 */
[----:B------:R-:W-:-:S02]  /*f410*/  MOV R60, 0xf430 ;  /* 0x0000f430003c7802 */ /* 0x000fc40000000f00 */
[----:B------:R-:W-:Y:S05]  /*f420*/  CALL.REL.NOINC `($__internal_83_$__cuda_sm70_shflsync_up) ;  /* 0x0000184000007944 */ /* 0x000fea0003c00000 */
        /* <DEDUP_REMOVED lines=17> */
[----:B------:R-:W-:Y:S05]  /*f540*/  CALL.REL.NOINC `($__internal_83_$__cuda_sm70_shflsync_up) ;  /* 0x0000172000007944 */ /* 0x000fea0003c00000 */
[----:B0-----:R-:W-:Y:S01]  /*f550*/  HFMA2.MMA R66, -RZ, RZ, 0, 4.76837158203125e-07 ;  /* 0x00000008ff427435 */ /* 0x001fe200000001ff */
[----:B-1----:R-:W-:Y:S02]  /*f560*/  MOV R62, R63 ;  /* 0x0000003f003e7202 */ /* 0x002fe40000000f00 */
[----:B------:R-:W-:Y:S02]  /*f570*/  MOV R67, R79 ;  /* 0x0000004f00437202 */ /* 0x000fe40000000f00 */
[----:B------:R-:W-:Y:S02]  /*f580*/  MOV R64, RZ ;  /* 0x000000ff00407202 */ /* 0x000fe40000000f00 */
[----:B------:R-:W-:Y:S02]  /*f590*/  MOV R63, 0xffffffff ;  /* 0xffffffff003f7802 */ /* 0x000fe40000000f00 */
[----:B------:R-:W-:Y:S02]  /*f5a0*/  MOV R60, 0xf5c0 ;  /* 0x0000f5c0003c7802 */ /* 0x000fe40000000f00 */
[----:B------:R-:W-:Y:S05]  /*f5b0*/  CALL.REL.NOINC `($__internal_83_$__cuda_sm70_shflsync_up) ;  /* 0x000016b000007944 */ /* 0x000fea0003c00000 */
[----:B0-----:R-:W-:Y:S01]  /*f5c0*/  HFMA2.MMA R66, -RZ, RZ, 0, 4.76837158203125e-07 ;  /* 0x00000008ff427435 */ /* 0x001fe200000001ff */
[----:B-1----:R-:W-:-:S02]  /*f5d0*/  MOV R65, R63 ;  /* 0x0000003f00417202 */ /* 0x002fc40000000f00 */
[----:B------:R-:W-:Y:S02]  /*f5e0*/  MOV R67, R82 ;  /* 0x0000005200437202 */ /* 0x000fe40000000f00 */
[----:B------:R-:W-:Y:S02]  /*f5f0*/  MOV R64, RZ ;  /* 0x000000ff00407202 */ /* 0x000fe40000000f00 */
[----:B------:R-:W-:Y:S02]  /*f600*/  MOV R63, 0xffffffff ;  /* 0xffffffff003f7802 */ /* 0x000fe40000000f00 */
[----:B------:R-:W-:Y:S02]  /*f610*/  MOV R60, 0xf630 ;  /* 0x0000f630003c7802 */ /* 0x000fe40000000f00 */
[----:B------:R-:W-:Y:S05]  /*f620*/  CALL.REL.NOINC `($__internal_83_$__cuda_sm70_shflsync_up) ;  /* 0x0000164000007944 */ /* 0x000fea0003c00000 */
[----:B0-----:R-:W-:Y:S01]  /*f630*/  HFMA2.MMA R66, -RZ, RZ, 0, 4.76837158203125e-07 ;  /* 0x00000008ff427435 */ /* 0x001fe200000001ff */
        /* <DEDUP_REMOVED lines=27> */
[----:B------:R-:W-:Y:S05]  /*f7f0*/  CALL.REL.NOINC `($__internal_83_$__cuda_sm70_shflsync_up) ;  /* 0x0000147000007944 */ /* 0x000fea0003c00000 */
[----:B0-----:R-:W-:Y:S01]  /*f800*/  HFMA2.MMA R66, -RZ, RZ, 0, 9.5367431640625e-07 ;  /* 0x00000010ff427435 */ /* 0x001fe200000001ff */
[----:B-1----:R-:W-:Y:S02]  /*f810*/  MOV R78, R63 ;  /* 0x0000003f004e7202 */ /* 0x002fe40000000f00 */
[----:B------:R-:W-:Y:S02]  /*f820*/  MOV R67, R79 ;  /* 0x0000004f00437202 */ /* 0x000fe40000000f00 */
[----:B------:R-:W-:-:S02]  /*f830*/  MOV R64, RZ ;  /* 0x000000ff00407202 */ /* 0x000fc40000000f00 */
[----:B------:R-:W-:Y:S02]  /*f840*/  MOV R63, 0xffffffff ;  /* 0xffffffff003f7802 */ /* 0x000fe40000000f00 */
[----:B------:R-:W-:Y:S02]  /*f850*/  MOV R60, 0xf870 ;  /* 0x0000f870003c7802 */ /* 0x000fe40000000f00 */
[----:B------:R-:W-:Y:S05]  /*f860*/  CALL.REL.NOINC `($__internal_83_$__cuda_sm70_shflsync_up) ;  /* 0x0000140000007944 */ /* 0x000fea0003c00000 */
[----:B0-----:R-:W-:Y:S01]  /*f870*/  HFMA2.MMA R66, -RZ, RZ, 0, 9.5367431640625e-07 ;  /* 0x00000010ff427435 */ /* 0x001fe200000001ff */
[----:B-1----:R-:W-:Y:S02]  /*f880*/  MOV R80, R63 ;  /* 0x0000003f00507202 */ /* 0x002fe40000000f00 */
[----:B------:R-:W-:Y:S02]  /*f890*/  MOV R67, R82 ;  /* 0x0000005200437202 */ /* 0x000fe40000000f00 */
[----:B------:R-:W-:Y:S02]  /*f8a0*/  MOV R64, RZ ;  /* 0x000000ff00407202 */ /* 0x000fe40000000f00 */
[----:B------:R-:W-:Y:S02]  /*f8b0*/  MOV R63, 0xffffffff ;  /* 0xffffffff003f7802 */ /* 0x000fe40000000f00 */
[----:B------:R-:W-:-:S02]  /*f8c0*/  MOV R60, 0xf8e0 ;  /* 0x0000f8e0003c7802 */ /* 0x000fc40000000f00 */
[----:B------:R-:W-:Y:S05]  /*f8d0*/  CALL.REL.NOINC `($__internal_83_$__cuda_sm70_shflsync_up) ;  /* 0x0000139000007944 */ /* 0x000fea0003c00000 */
[----:B0-----:R-:W-:Y:S01]  /*f8e0*/  HFMA2.MMA R66, -RZ, RZ, 0, 9.5367431640625e-07 ;  /* 0x00000010ff427435 */ /* 0x001fe200000001ff */
[----:B-1----:R-:W-:-:S02]  /*f8f0*/  MOV R234, R63 ;  /* 0x0000003f00ea7202 */ /* 0x002fc40000000f00 */
[----:B------:R-:W-:Y:S02]  /*f900*/  MOV R67, R83 ;  /* 0x0000005300437202 */ /* 0x000fe40000000f00 */
[----:B------:R-:W-:Y:S02]  /*f910*/  MOV R64, RZ ;  /* 0x000000ff00407202 */ /* 0x000fe40000000f00 */
[----:B------:R-:W-:Y:S02]  /*f920*/  MOV R63, 0xffffffff ;  /* 0xffffffff003f7802 */ /* 0x000fe40000000f00 */
[----:B------:R-:W-:Y:S02]  /*f930*/  MOV R60, 0xf950 ;  /* 0x0000f950003c7802 */ /* 0x000fe40000000f00 */
[----:B------:R-:W-:Y:S05]  /*f940*/  CALL.REL.NOINC `($__internal_83_$__cuda_sm70_shflsync_up) ;  /* 0x0000132000007944 */ /* 0x000fea0003c00000 */
[----:B01----:R-:W-:Y:S05]  /*f950*/  BRA `(.L_x_3480) ;  /* 0xffff7c0000007947 */ /* 0x003fea000383ffff */
.L_x_3381:
[----:B------:R-:W-:Y:S01]  /*f960*/  HFMA2.MMA R66, -RZ, RZ, 0, 5.9604644775390625e-08 ;  /* 0x00000001ff427435 */ /* 0x000fe200000001ff */
[----:B------:R-:W-:Y:S02]  /*f970*/  MOV R67, R79 ;  /* 0x0000004f00437202 */ /* 0x000fe40000000f00 */
[----:B0-----:R-:W-:Y:S02]  /*f980*/  MOV R64, RZ ;  /* 0x000000ff00407202 */ /* 0x001fe40000000f00 */
[----:B------:R-:W-:-:S02]  /*f990*/  MOV R63, 0xffffffff ;  /* 0xffffffff003f7802 */ /* 0x000fc40000000f00 */
[----:B------:R-:W-:Y:S02]  /*f9a0*/  MOV R60, 0xf9c0 ;  /* 0x0000f9c0003c7802 */ /* 0x000fe40000000f00 */
[----:B-1----:R-:W-:Y:S05]  /*f9b0*/  CALL.REL.NOINC `($__internal_83_$__cuda_sm70_shflsync_up) ;  /* 0x000012b000007944 */ /* 0x002fea0003c00000 */
        /* <DEDUP_REMOVED lines=14> */
[----:B0-----:R-:W-:Y:S01]  /*faa0*/  HFMA2.MMA R66, -RZ, RZ, 0, 5.9604644775390625e-08 ;  /* 0x00000001ff427435 */ /* 0x001fe200000001ff */
[----:B-1----:R-:W-:Y:S02]  /*fab0*/  MOV R65, R63 ;  /* 0x0000003f00417202 */ /* 0x002fe40000000f00 */
[----:B------:R-:W-:Y:S02]  /*fac0*/  MOV R67, R76 ;  /* 0x0000004c00437202 */ /* 0x000fe40000000f00 */
[----:B------:R-:W-:-:S02]  /*fad0*/  MOV R64, RZ ;  /* 0x000000ff00407202 */ /* 0x000fc40000000f00 */
[----:B------:R-:W-:Y:S02]  /*fae0*/  MOV R63, 0xffffffff ;  /* 0xffffffff003f7802 */ /* 0x000fe40000000f00 */
[----:B------:R-:W-:Y:S02]  /*faf0*/  MOV R60, 0xfb10 ;  /* 0x0000fb10003c7802 */ /* 0x000fe40000000f00 */
[----:B------:R-:W-:Y:S05]  /*fb00*/  CALL.REL.NOINC `($__internal_83_$__cuda_sm70_shflsync_up) ;  /* 0x0000116000007944 */ /* 0x000fea0003c00000 */
[----:B-1----:R-:W-:Y:S01]  /*fb10*/  MOV R87, R63 ;  /* 0x0000003f00577202 */ /* 0x002fe20000000f00 */
[----:B------:R-:W-:Y:S01]  /*fb20*/  HFMA2.MMA R63, -RZ, RZ, 0, 0 ;  /* 0x00000000ff3f7435 */ /* 0x000fe200000001ff */
[----:B0-----:R-:W-:Y:S02]  /*fb30*/  MOV R64, R56 ;  /* 0x0000003800407202 */ /* 0x001fe40000000f00 */
[----:B------:R-:W-:Y:S02]  /*fb40*/  MOV R61, 0x1f ;  /* 0x0000001f003d7802 */ /* 0x000fe40000000f00 */
[----:B------:R-:W-:Y:S02]  /*fb50*/  MOV R60, 0xffffffff ;  /* 0xffffffff003c7802 */ /* 0x000fe40000000f00 */
[----:B------:R-:W-:-:S02]  /*fb60*/  MOV R62, 0xfb80 ;  /* 0x0000fb80003e7802 */ /* 0x000fc40000000f00 */
[----:B------:R-:W-:Y:S05]  /*fb70*/  CALL.REL.NOINC `($__internal_82_$__cuda_sm70_shflsync_idx_p) ;  /* 0x000010a000007944 */ /* 0x000fea0003c00000 */
[----:B0-----:R-:W-:Y:S01]  /*fb80*/  HFMA2.MMA R63, -RZ, RZ, 0, 0 ;  /* 0x00000000ff3f7435 */ /* 0x001fe200000001ff */
[----:B-1----:R-:W-:-:S02]  /*fb90*/  MOV R82, R61 ;  /* 0x0000003d00527202 */ /* 0x002fc40000000f00 */
[----:B------:R-:W-:Y:S02]  /*fba0*/  MOV R64, R57 ;  /* 0x0000003900407202 */ /* 0x000fe40000000f00 */
[----:B------:R-:W-:Y:S02]  /*fbb0*/  MOV R61, 0x1f ;  /* 0x0000001f003d7802 */ /* 0x000fe40000000f00 */
[----:B------:R-:W-:Y:S02]  /*fbc0*/  MOV R60, 0xffffffff ;  /* 0xffffffff003c7802 */ /* 0x000fe40000000f00 */
[----:B------:R-:W-:Y:S02]  /*fbd0*/  MOV R62, 0xfbf0 ;  /* 0x0000fbf0003e7802 */ /* 0x000fe40000000f00 */
[----:B------:R-:W-:Y:S05]  /*fbe0*/  CALL.REL.NOINC `($__internal_82_$__cuda_sm70_shflsync_idx_p) ;  /* 0x0000103000007944 */ /* 0x000fea0003c00000 */
[----:B0-----:R-:W-:Y:S01]  /*fbf0*/  HFMA2.MMA R63, -RZ, RZ, 0, 0 ;  /* 0x00000000ff3f7435 */ /* 0x001fe200000001ff */
[----:B-1----:R-:W-:Y:S02]  /*fc00*/  MOV R83, R61 ;  /* 0x0000003d00537202 */ /* 0x002fe40000000f00 */
[----:B------:R-:W-:Y:S02]  /*fc10*/  MOV R64, R58 ;  /* 0x0000003a00407202 */ /* 0x000fe40000000f00 */
[----:B------:R-:W-:-:S02]  /*fc20*/  MOV R61, 0x1f ;  /* 0x0000001f003d7802 */ /* 0x000fc40000000f00 */
[----:B------:R-:W-:Y:S02]  /*fc30*/  MOV R60, 0xffffffff ;  /* 0xffffffff003c7802 */ /* 0x000fe40000000f00 */
[----:B------:R-:W-:Y:S02]  /*fc40*/  MOV R62, 0xfc60 ;  /* 0x0000fc60003e7802 */ /* 0x000fe40000000f00 */
[----:B------:R-:W-:Y:S05]  /*fc50*/  CALL.REL.NOINC `($__internal_82_$__cuda_sm70_shflsync_idx_p) ;  /* 0x00000fc000007944 */ /* 0x000fea0003c00000 */
[----:B0-----:R-:W-:Y:S01]  /*fc60*/  HFMA2.MMA R63, -RZ, RZ, 0, 0 ;  /* 0x00000000ff3f7435 */ /* 0x001fe200000001ff */
[----:B-1----:R-:W-:Y:S02]  /*fc70*/  MOV R234, R61 ;  /* 0x0000003d00ea7202 */ /* 0x002fe40000000f00 */
[----:B------:R-:W-:Y:S02]  /*fc80*/  MOV R64, R59 ;  /* 0x0000003b00407202 */ /* 0x000fe40000000f00 */
[----:B------:R-:W-:Y:S02]  /*fc90*/  MOV R61, 0x1f ;  /* 0x0000001f003d7802 */ /* 0x000fe40000000f00 */
[----:B------:R-:W-:Y:S02]  /*fca0*/  MOV R60, 0xffffffff ;  /* 0xffffffff003c7802 */ /* 0x000fe40000000f00 */
[----:B------:R-:W-:-:S02]  /*fcb0*/  MOV R62, 0xfcd0 ;  /* 0x0000fcd0003e7802 */ /* 0x000fc40000000f00 */
[----:B------:R-:W-:Y:S05]  /*fcc0*/  CALL.REL.NOINC `($__internal_82_$__cuda_sm70_shflsync_idx_p) ;  /* 0x00000f5000007944 */ /* 0x000fea0003c00000 */
[----:B-1----:R-:W-:Y:S01]  /*fcd0*/  MOV R67, R61 ;  /* 0x0000003d00437202 */ /* 0x002fe20000000f00 */
[----:B0-----:R-:W-:Y:S05]  /*fce0*/  BRA `(.L_x_3481) ;  /* 0xffff7b9000007947 */ /* 0x001fea000383ffff */
.L_x_3384:
[----:B------:R-:W-:Y:S01]  /*fcf0*/  HFMA2.MMA R67, -RZ, RZ, 0, 5.9604644775390625e-08 ;  /* 0x00000001ff437435 */ /* 0x000fe200000001ff */
[----:B------:R-:W-:-:S02]  /*fd00*/  MOV R66, R61 ;  /* 0x0000003d00427202 */ /* 0x000fc40000000f00 */
[----:B------:R-:W-:Y:S02]  /*fd10*/  MOV R82, 0x1f ;  /* 0x0000001f00527802 */ /* 0x000fe40000000f00 */
[----:B------:R-:W-:Y:S02]  /*fd20*/  MOV R85, 0xffffffff ;  /* 0xffffffff00557802 */ /* 0x000fe40000000f00 */
[----:B------:R-:W-:Y:S02]  /*fd30*/  MOV R60, 0xfd50 ;  /* 0x0000fd50003c7802 */ /* 0x000fe40000000f00 */
[----:B------:R-:W-:Y:S05]  /*fd40*/  CALL.REL.NOINC `($__internal_81_$__cuda_sm70_shflsync_down) ;  /* 0x00000e9000007944 */ /* 0x000fea0003c00000 */
[----:B-1----:R-:W-:Y:S01]  /*fd50*/  MOV R62, R82 ;  /* 0x00000052003e7202 */ /* 0x002fe20000000f00 */
[----:B0-----:R-:W-:Y:S05]  /*fd60*/  BRA `(.L_x_3482) ;  /* 0xffff912000007947 */ /* 0x001fea000383ffff */
.L_x_3385:
[----:B------:R-:W-:Y:S01]  /*fd70*/  HFMA2.MMA R67, -RZ, RZ, 0, 5.9604644775390625e-08 ;  /* 0x00000001ff437435 */ /* 0x000fe200000001ff */
[----:B------:R-:W-:Y:S02]  /*fd80*/  MOV R66, R79 ;  /* 0x0000004f00427202 */ /* 0x000fe40000000f00 */
[----:B------:R-:W-:Y:S02]  /*fd90*/  MOV R82, 0x1f ;  /* 0x0000001f00527802 */ /* 0x000fe40000000f00 */
[----:B------:R-:W-:-:S02]  /*fda0*/  MOV R85, 0xffffffff ;  /* 0xffffffff00557802 */ /* 0x000fc40000000f00 */
[----:B------:R-:W-:Y:S02]  /*fdb0*/  MOV R60, 0xfdd0 ;  /* 0x0000fdd0003c7802 */ /* 0x000fe40000000f00 */
[----:B01----:R-:W-:Y:S05]  /*fdc0*/  CALL.REL.NOINC `($__internal_81_$__cuda_sm70_shflsync_down) ;  /* 0x00000e1000007944 */ /* 0x003fea0003c00000 */
[----:B0-----:R-:W-:Y:S01]  /*fdd0*/  HFMA2.MMA R67, -RZ, RZ, 0, 5.9604644775390625e-08 ;  /* 0x00000001ff437435 */ /* 0x001fe200000001ff */
[----:B-1----:R-:W-:Y:S02]  /*fde0*/  MOV R63, R82 ;  /* 0x00000052003f7202 */ /* 0x002fe40000000f00 */
[----:B------:R-:W-:Y:S02]  /*fdf0*/  MOV R66, R78 ;  /* 0x0000004e00427202 */ /* 0x000fe40000000f00 */
[----:B------:R-:W-:Y:S02]  /*fe00*/  MOV R82, 0x1f ;  /* 0x0000001f00527802 */ /* 0x000fe40000000f00 */
[----:B------:R-:W-:Y:S02]  /*fe10*/  MOV R85, 0xffffffff ;  /* 0xffffffff00557802 */ /* 0x000fe40000000f00 */
[----:B------:R-:W-:Y:S02]  /*fe20*/  MOV R60, 0xfe40 ;  /* 0x0000fe40003c7802 */ /* 0x000fe40000000f00 */
[----:B------:R-:W-:Y:S05]  /*fe30*/  CALL.REL.NOINC `($__internal_81_$__cuda_sm70_shflsync_down) ;  /* 0x00000da000007944 */ /* 0x000fea0003c00000 */
[----:B0-----:R-:W-:Y:S01]  /*fe40*/  HFMA2.MMA R67, -RZ, RZ, 0, 5.9604644775390625e-08 ;  /* 0x00000001ff437435 */ /* 0x001fe200000001ff */
[----:B-1----:R-:W-:-:S02]  /*fe50*/  MOV R64, R82 ;  /* 0x0000005200407202 */ /* 0x002fc40000000f00 */
[----:B------:R-:W-:Y:S02]  /*fe60*/  MOV R66, R65 ;  /* 0x0000004100427202 */ /* 0x000fe40000000f00 */
[----:B------:R-:W-:Y:S02]  /*fe70*/  MOV R82, 0x1f ;  /* 0x0000001f00527802 */ /* 0x000fe40000000f00 */
[----:B------:R-:W-:Y:S02]  /*fe80*/  MOV R85, 0xffffffff ;  /* 0xffffffff00557802 */ /* 0x000fe40000000f00 */
[----:B------:R-:W-:Y:S02]  /*fe90*/  MOV R60, 0xfeb0 ;  /* 0x0000feb0003c7802 */ /* 0x000fe40000000f00 */
[----:B------:R-:W-:Y:S05]  /*fea0*/  CALL.REL.NOINC `($__internal_81_$__cuda_sm70_shflsync_down) ;  /* 0x00000d3000007944 */ /* 0x000fea0003c00000 */
[----:B-1----:R-:W-:Y:S01]  /*feb0*/  MOV R60, R82 ;  /* 0x00000052003c7202 */ /* 0x002fe20000000f00 */
[----:B0-----:R-:W-:Y:S05]  /*fec0*/  BRA `(.L_x_3483) ;  /* 0xffff900000007947 */ /* 0x001fea000383ffff */
.L_x_3388:
[----:B------:R-:W-:Y:S01]  /*fed0*/  HFMA2.MMA R67, -RZ, RZ, 0, 1.1920928955078125e-07 ;  /* 0x00000002ff437435 */ /* 0x000fe200000001ff */
[----:B------:R-:W-:Y:S02]  /*fee0*/  MOV R66, R80 ;  /* 0x0000005000427202 */ /* 0x000fe40000000f00 */
[----:B------:R-:W-:-:S02]  /*fef0*/  MOV R82, 0x1f ;  /* 0x0000001f00527802 */ /* 0x000fc40000000f00 */
[----:B------:R-:W-:Y:S02]  /*ff00*/  MOV R85, 0xffffffff ;  /* 0xffffffff00557802 */ /* 0x000fe40000000f00 */
[----:B------:R-:W-:Y:S02]  /*ff10*/  MOV R60, 0xff30 ;  /* 0x0000ff30003c7802 */ /* 0x000fe40000000f00 */
[----:B-1234-:R-:W-:Y:S05]  /*ff20*/  CALL.REL.NOINC `($__internal_81_$__cuda_sm70_shflsync_down) ;  /* 0x00000cb000007944 */ /* 0x01efea0003c00000 */
[----:B0-----:R-:W-:Y:S01]  /*ff30*/  HFMA2.MMA R67, -RZ, RZ, 0, 1.1920928955078125e-07 ;  /* 0x00000002ff437435 */ /* 0x001fe200000001ff */
[----:B-1----:R-:W-:Y:S02]  /*ff40*/  MOV R62, R82 ;  /* 0x00000052003e7202 */ /* 0x002fe40000000f00 */
[----:B------:R-:W-:Y:S02]  /*ff50*/  MOV R66, R79 ;  /* 0x0000004f00427202 */ /* 0x000fe40000000f00 */
[----:B------:R-:W-:Y:S02]  /*ff60*/  MOV R82, 0x1f ;  /* 0x0000001f00527802 */ /* 0x000fe40000000f00 */
[----:B------:R-:W-:Y:S02]  /*ff70*/  MOV R85, 0xffffffff ;  /* 0xffffffff00557802 */ /* 0x000fe40000000f00 */
[----:B------:R-:W-:-:S02]  /*ff80*/  MOV R60, 0xffa0 ;  /* 0x0000ffa0003c7802 */ /* 0x000fc40000000f00 */
[----:B------:R-:W-:Y:S05]  /*ff90*/  CALL.REL.NOINC `($__internal_81_$__cuda_sm70_shflsync_down) ;  /* 0x00000c4000007944 */ /* 0x000fea0003c00000 */
[----:B0-----:R-:W-:Y:S01]  /*ffa0*/  HFMA2.MMA R67, -RZ, RZ, 0, 1.1920928955078125e-07 ;  /* 0x00000002ff437435 */ /* 0x001fe200000001ff */
[----:B-1----:R-:W-:-:S02]  /*ffb0*/  MOV R63, R82 ;  /* 0x00000052003f7202 */ /* 0x002fc40000000f00 */
[----:B------:R-:W-:Y:S02]  /*ffc0*/  MOV R66, R78 ;  /* 0x0000004e00427202 */ /* 0x000fe40000000f00 */
[----:B------:R-:W-:Y:S02]  /*ffd0*/  MOV R82, 0x1f ;  /* 0x0000001f00527802 */ /* 0x000fe40000000f00 */
[----:B------:R-:W-:Y:S02]  /*ffe0*/  MOV R85, 0xffffffff ;  /* 0xffffffff00557802 */ /* 0x000fe40000000f00 */
[----:B------:R-:W-:Y:S02]  /*fff0*/  MOV R60, 0x10010 ;  /* 0x00010010003c7802 */ /* 0x000fe40000000f00 */
[----:B------:R-:W-:Y:S05]  /*10000*/  CALL.REL.NOINC `($__internal_81_$__cuda_sm70_shflsync_down) ;  /* 0x00000bd000007944 */ /* 0x000fea0003c00000 */
[----:B0-----:R-:W-:Y:S01]  /*10010*/  HFMA2.MMA R67, -RZ, RZ, 0, 1.1920928955078125e-07 ;  /* 0x00000002ff437435 */ /* 0x001fe200000001ff */
[----:B-1----:R-:W-:Y:S02]  /*10020*/  MOV R64, R82 ;  /* 0x0000005200407202 */ /* 0x002fe40000000f00 */
[----:B------:R-:W-:Y:S02]  /*10030*/  MOV R66, R65 ;  /* 0x0000004100427202 */ /* 0x000fe40000000f00 */
[----:B------:R-:W-:-:S02]  /*10040*/  MOV R82, 0x1f ;  /* 0x0000001f00527802 */ /* 0x000fc40000000f00 */
[----:B------:R-:W-:Y:S02]  /*10050*/  MOV R85, 0xffffffff ;  /* 0xffffffff00557802 */ /* 0x000fe40000000f00 */
[----:B------:R-:W-:Y:S02]  /*10060*/  MOV R60, 0x10080 ;  /* 0x00010080003c7802 */ /* 0x000fe40000000f00 */
[----:B------:R-:W-:Y:S05]  /*10070*/  CALL.REL.NOINC `($__internal_81_$__cuda_sm70_shflsync_down) ;  /* 0x00000b6000007944 */ /* 0x000fea0003c00000 */
[----:B-1----:R-:W-:Y:S01]  /*10080*/  MOV R60, R82 ;  /* 0x00000052003c7202 */ /* 0x002fe20000000f00 */
[----:B0-----:R-:W-:Y:S05]  /*10090*/  BRA `(.L_x_3484) ;  /* 0xffff8f8000007947 */ /* 0x001fea000383ffff */
.L_x_3391:
[----:B------:R-:W-:Y:S01]  /*100a0*/  HFMA2.MMA R67, -RZ, RZ, 0, 2.384185791015625e-07 ;  /* 0x00000004ff437435 */ /* 0x000fe200000001ff */
[----:B------:R-:W-:Y:S02]  /*100b0*/  MOV R66, R80 ;  /* 0x0000005000427202 */ /* 0x000fe40000000f00 */
[----:B------:R-:W-:Y:S02]  /*100c0*/  MOV R82, 0x1f ;  /* 0x0000001f00527802 */ /* 0x000fe40000000f00 */
[----:B------:R-:W-:Y:S02]  /*100d0*/  MOV R85, 0xffffffff ;  /* 0xffffffff00557802 */ /* 0x000fe40000000f00 */
[----:B--2---:R-:W-:-:S02]  /*100e0*/  MOV R60, 0x10100 ;  /* 0x00010100003c7802 */ /* 0x004fc40000000f00 */
[----:B01-34-:R-:W-:Y:S05]  /*100f0*/  CALL.REL.NOINC `($__internal_81_$__cuda_sm70_shflsync_down) ;  /* 0x00000ae000007944 */ /* 0x01bfea0003c00000 */
[----:B-1----:R-:W-:Y:S01]  /*10100*/  MOV R62, R82 ;  /* 0x00000052003e7202 */ /* 0x002fe20000000f00 */
[----:B0-----:R-:W-:Y:S05]  /*10110*/  BRA `(.L_x_3485) ;  /* 0xffff902000007947 */ /* 0x001fea000383ffff */
.L_x_3392:
[----:B------:R-:W-:Y:S01]  /*10120*/  HFMA2.MMA R67, -RZ, RZ, 0, 2.384185791015625e-07 ;  /* 0x00000004ff437435 */ /* 0x000fe200000001ff */
[----:B------:R-:W-:-:S02]  /*10130*/  MOV R66, R79 ;  /* 0x0000004f00427202 */ /* 0x000fc40000000f00 */
[----:B------:R-:W-:Y:S02]  /*10140*/  MOV R82, 0x1f ;  /* 0x0000001f00527802 */ /* 0x000fe40000000f00 */
[----:B------:R-:W-:Y:S02]  /*10150*/  MOV R85, 0xffffffff ;  /* 0xffffffff00557802 */ /* 0x000fe40000000f00 */
[----:B--2---:R-:W-:Y:S02]  /*10160*/  MOV R60, 0x10180 ;  /* 0x00010180003c7802 */ /* 0x004fe40000000f00 */
[----:B01-34-:R-:W-:Y:S05]  /*10170*/  CALL.REL.NOINC `($__internal_81_$__cuda_sm70_shflsync_down) ;  /* 0x00000a6000007944 */ /* 0x01bfea0003c00000 */
[----:B0-----:R-:W-:Y:S01]  /*10180*/  HFMA2.MMA R67, -RZ, RZ, 0, 2.384185791015625e-07 ;  /* 0x00000004ff437435 */ /* 0x001fe200000001ff */
[----:B-1----:R-:W-:Y:S02]  /*10190*/  MOV R63, R82 ;  /* 0x00000052003f7202 */ /* 0x002fe40000000f00 */
[----:B------:R-:W-:Y:S02]  /*101a0*/  MOV R66, R78 ;  /* 0x0000004e00427202 */ /* 0x000fe40000000f00 */
[----:B------:R-:W-:Y:S02]  /*101b0*/  MOV R82, 0x1f ;  /* 0x0000001f00527802 */ /* 0x000fe40000000f00 */
[----:B------:R-:W-:-:S02]  /*101c0*/  MOV R85, 0xffffffff ;  /* 0xffffffff00557802 */ /* 0x000fc40000000f00 */
[----:B------:R-:W-:Y:S02]  /*101d0*/  MOV R60, 0x101f0 ;  /* 0x000101f0003c7802 */ /* 0x000fe40000000f00 */
[----:B------:R-:W-:Y:S05]  /*101e0*/  CALL.REL.NOINC `($__internal_81_$__cuda_sm70_shflsync_down) ;  /* 0x000009f000007944 */ /* 0x000fea0003c00000 */
[----:B0-----:R-:W-:Y:S01]  /*101f0*/  HFMA2.MMA R67, -RZ, RZ, 0, 2.384185791015625e-07 ;  /* 0x00000004ff437435 */ /* 0x001fe200000001ff */
[----:B-1----:R-:W-:Y:S02]  /*10200*/  MOV R64, R82 ;  /* 0x0000005200407202 */ /* 0x002fe40000000f00 */
[----:B------:R-:W-:Y:S02]  /*10210*/  MOV R66, R65 ;  /* 0x0000004100427202 */ /* 0x000fe40000000f00 */
[----:B------:R-:W-:Y:S02]  /*10220*/  MOV R82, 0x1f ;  /* 0x0000001f00527802 */ /* 0x000fe40000000f00 */
[----:B------:R-:W-:Y:S02]  /*10230*/  MOV R85, 0xffffffff ;  /* 0xffffffff00557802 */ /* 0x000fe40000000f00 */
[----:B------:R-:W-:Y:S02]  /*10240*/  MOV R60, 0x10260 ;  /* 0x00010260003c7802 */ /* 0x000fe40000000f00 */
[----:B------:R-:W-:Y:S05]  /*10250*/  CALL.REL.NOINC `($__internal_81_$__cuda_sm70_shflsync_down) ;  /* 0x0000098000007944 */ /* 0x000fea0003c00000 */
[----:B-1----:R-:W-:Y:S01]  /*10260*/  MOV R60, R82 ;  /* 0x00000052003c7202 */ /* 0x002fe20000000f00 */
[----:B0-----:R-:W-:Y:S05]  /*10270*/  BRA `(.L_x_3486) ;  /* 0xffff8f0000007947 */ /* 0x001fea000383ffff */
.L_x_3395:
[----:B------:R-:W-:Y:S01]  /*10280*/  HFMA2.MMA R67, -RZ, RZ, 0, 4.76837158203125e-07 ;  /* 0x00000008ff437435 */ /* 0x000fe200000001ff */
[----:B------:R-:W-:-:S02]  /*10290*/  MOV R66, R80 ;  /* 0x0000005000427202 */ /* 0x000fc40000000f00 */
[----:B------:R-:W-:Y:S02]  /*102a0*/  MOV R82, 0x1f ;  /* 0x0000001f00527802 */ /* 0x000fe40000000f00 */
[----:B------:R-:W-:Y:S02]  /*102b0*/  MOV R85, 0xffffffff ;  /* 0xffffffff00557802 */ /* 0x000fe40000000f00 */
[----:B--2---:R-:W-:Y:S02]  /*102c0*/  MOV R60, 0x102e0 ;  /* 0x000102e0003c7802 */ /* 0x004fe40000000f00 */
[----:B01-34-:R-:W-:Y:S05]  /*102d0*/  CALL.REL.NOINC `($__internal_81_$__cuda_sm70_shflsync_down) ;  /* 0x0000090000007944 */ /* 0x01bfea0003c00000 */
[----:B0-----:R-:W-:Y:S01]  /*102e0*/  HFMA2.MMA R67, -RZ, RZ, 0, 4.76837158203125e-07 ;  /* 0x00000008ff437435 */ /* 0x001fe200000001ff */
[----:B-1----:R-:W-:Y:S02]  /*102f0*/  MOV R62, R82 ;  /* 0x00000052003e7202 */ /* 0x002fe40000000f00 */
[----:B------:R-:W-:Y:S02]  /*10300*/  MOV R66, R79 ;  /* 0x0000004f00427202 */ /* 0x000fe40000000f00 */
[----:B------:R-:W-:Y:S02]  /*10310*/  MOV R82, 0x1f ;  /* 0x0000001f00527802 */ /* 0x000fe40000000f00 */
[----:B------:R-:W-:-:S02]  /*10320*/  MOV R85, 0xffffffff ;  /* 0xffffffff00557802 */ /* 0x000fc40000000f00 */
[----:B------:R-:W-:Y:S02]  /*10330*/  MOV R60, 0x10350 ;  /* 0x00010350003c7802 */ /* 0x000fe40000000f00 */
[----:B------:R-:W-:Y:S05]  /*10340*/  CALL.REL.NOINC `($__internal_81_$__cuda_sm70_shflsync_down) ;  /* 0x0000089000007944 */ /* 0x000fea0003c00000 */
[----:B0-----:R-:W-:Y:S01]  /*10350*/  HFMA2.MMA R67, -RZ, RZ, 0, 4.76837158203125e-07 ;  /* 0x00000008ff437435 */ /* 0x001fe200000001ff */
[----:B-1----:R-:W-:Y:S02]  /*10360*/  MOV R63, R82 ;  /* 0x00000052003f7202 */ /* 0x002fe40000000f00 */
[----:B------:R-:W-:Y:S02]  /*10370*/  MOV R66, R78 ;  /* 0x0000004e00427202 */ /* 0x000fe40000000f00 */
[----:B------:R-:W-:Y:S02]  /*10380*/  MOV R82, 0x1f ;  /* 0x0000001f00527802 */ /* 0x000fe40000000f00 */
[----:B------:R-:W-:Y:S02]  /*10390*/  MOV R85, 0xffffffff ;  /* 0xffffffff00557802 */ /* 0x000fe40000000f00 */
[----:B------:R-:W-:Y:S02]  /*103a0*/  MOV R60, 0x103c0 ;  /* 0x000103c0003c7802 */ /* 0x000fe40000000f00 */
[----:B------:R-:W-:Y:S05]  /*103b0*/  CALL.REL.NOINC `($__internal_81_$__cuda_sm70_shflsync_down) ;  /* 0x0000082000007944 */ /* 0x000fea0003c00000 */
[----:B0-----:R-:W-:Y:S01]  /*103c0*/  HFMA2.MMA R67, -RZ, RZ, 0, 4.76837158203125e-07 ;  /* 0x00000008ff437435 */ /* 0x001fe200000001ff */
        /* <DEDUP_REMOVED lines=8> */
.L_x_3398:
[----:B------:R-:W-:Y:S01]  /*10450*/  HFMA2.MMA R67, -RZ, RZ, 0, 9.5367431640625e-07 ;  /* 0x00000010ff437435 */ /* 0x000fe200000001ff */
[----:B------:R-:W-:Y:S02]  /*10460*/  MOV R66, R80 ;  /* 0x0000005000427202 */ /* 0x000fe40000000f00 */
[----:B------:R-:W-:-:S02]  /*10470*/  MOV R82, 0x1f ;  /* 0x0000001f00527802 */ /* 0x000fc40000000f00 */
[----:B------:R-:W-:Y:S02]  /*10480*/  MOV R85, 0xffffffff ;  /* 0xffffffff00557802 */ /* 0x000fe40000000f00 */
[----:B--2---:R-:W-:Y:S02]  /*10490*/  MOV R60, 0x104b0 ;  /* 0x000104b0003c7802 */ /* 0x004fe40000000f00 */
[----:B01-34-:R-:W-:Y:S05]  /*104a0*/  CALL.REL.NOINC `($__internal_81_$__cuda_sm70_shflsync_down) ;  /* 0x0000073000007944 */ /* 0x01bfea0003c00000 */
[----:B-1----:R-:W-:Y:S01]  /*104b0*/  MOV R62, R82 ;  /* 0x00000052003e7202 */ /* 0x002fe20000000f00 */
[----:B0-----:R-:W-:Y:S05]  /*104c0*/  BRA `(.L_x_3488) ;  /* 0xffff8f2000007947 */ /* 0x001fea000383ffff */
.L_x_3399:
[----:B------:R-:W-:Y:S01]  /*104d0*/  HFMA2.MMA R67, -RZ, RZ, 0, 9.5367431640625e-07 ;  /* 0x00000010ff437435 */ /* 0x000fe200000001ff */
[----:B------:R-:W-:Y:S02]  /*104e0*/  MOV R66, R79 ;  /* 0x0000004f00427202 */ /* 0x000fe40000000f00 */
[----:B------:R-:W-:Y:S02]  /*104f0*/  MOV R82, 0x1f ;  /* 0x0000001f00527802 */ /* 0x000fe40000000f00 */
[----:B------:R-:W-:Y:S02]  /*10500*/  MOV R85, 0xffffffff ;  /* 0xffffffff00557802 */ /* 0x000fe40000000f00 */
[----:B--2---:R-:W-:-:S02]  /*10510*/  MOV R60, 0x10530 ;  /* 0x00010530003c7802 */ /* 0x004fc40000000f00 */
[----:B01-34-:R-:W-:Y:S05]  /*10520*/  CALL.REL.NOINC `($__internal_81_$__cuda_sm70_shflsync_down) ;  /* 0x000006b000007944 */ /* 0x01bfea0003c00000 */
[----:B0-----:R-:W-:Y:S01]  /*10530*/  HFMA2.MMA R67, -RZ, RZ, 0, 9.5367431640625e-07 ;  /* 0x00000010ff437435 */ /* 0x001fe200000001ff */
[----:B-1----:R-:W-:-:S02]  /*10540*/  MOV R63, R82 ;  /* 0x00000052003f7202 */ /* 0x002fc40000000f00 */
[----:B------:R-:W-:Y:S02]  /*10550*/  MOV R66, R78 ;  /* 0x0000004e00427202 */ /* 0x000fe40000000f00 */
[----:B------:R-:W-:Y:S02]  /*10560*/  MOV R82, 0x1f ;  /* 0x0000001f00527802 */ /* 0x000fe40000000f00 */
[----:B------:R-:W-:Y:S02]  /*10570*/  MOV R85, 0xffffffff ;  /* 0xffffffff00557802 */ /* 0x000fe40000000f00 */
[----:B------:R-:W-:Y:S02]  /*10580*/  MOV R60, 0x105a0 ;  /* 0x000105a0003c7802 */ /* 0x000fe40000000f00 */
[----:B------:R-:W-:Y:S05]  /*10590*/  CALL.REL.NOINC `($__internal_81_$__cuda_sm70_shflsync_down) ;  /* 0x0000064000007944 */ /* 0x000fea0003c00000 */
[----:B0-----:R-:W-:Y:S01]  /*105a0*/  HFMA2.MMA R67, -RZ, RZ, 0, 9.5367431640625e-07 ;  /* 0x00000010ff437435 */ /* 0x001fe200000001ff */
        /* <DEDUP_REMOVED lines=8> */
.L_x_3402:
[----:B---3--:R-:W-:Y:S01]  /*10630*/  HFMA2.MMA R63, -RZ, RZ, 0, 0 ;  /* 0x00000000ff3f7435 */ /* 0x008fe200000001ff */
[----:B----4-:R-:W-:Y:S02]  /*10640*/  MOV R64, R80 ;  /* 0x0000005000407202 */ /* 0x010fe40000000f00 */
[----:B------:R-:W-:Y:S02]  /*10650*/  MOV R61, 0x1f ;  /* 0x0000001f003d7802 */ /* 0x000fe40000000f00 */
[----:B--2---:R-:W-:Y:S02]  /*10660*/  MOV R60, 0xffffffff ;  /* 0xffffffff003c7802 */ /* 0x004fe40000000f00 */
[----:B0-----:R-:W-:-:S02]  /*10670*/  MOV R62, 0x10690 ;  /* 0x00010690003e7802 */ /* 0x001fc40000000f00 */
[----:B-1----:R-:W-:Y:S05]  /*10680*/  CALL.REL.NOINC `($__internal_82_$__cuda_sm70_shflsync_idx_p) ;  /* 0x0000059000007944 */ /* 0x002fea0003c00000 */
        /* <DEDUP_REMOVED lines=21> */
[----:B------:R-:W-:Y:S01]  /*107e0*/  HFMA2.MMA R67, -RZ, RZ, 0, 5.9604644775390625e-08 ;  /* 0x00000001ff437435 */ /* 0x000fe200000001ff */
[----:B-1----:R-:W-:-:S02]  /*107f0*/  MOV R240, R61 ;  /* 0x0000003d00f07202 */ /* 0x002fc40000000f00 */
[----:B------:R-:W-:Y:S02]  /*10800*/  MOV R66, R80 ;  /* 0x0000005000427202 */ /* 0x000fe40000000f00 */
[----:B------:R-:W-:Y:S02]  /*10810*/  MOV R82, 0x1f ;  /* 0x0000001f00527802 */ /* 0x000fe40000000f00 */
[----:B------:R-:W-:Y:S02]  /*10820*/  MOV R85, 0xffffffff ;  /* 0xffffffff00557802 */ /* 0x000fe40000000f00 */
[----:B0-----:R-:W-:Y:S02]  /*10830*/  MOV R60, 0x10850 ;  /* 0x00010850003c7802 */ /* 0x001fe40000000f00 */
[----:B------:R-:W-:Y:S05]  /*10840*/  CALL.REL.NOINC `($__internal_81_$__cuda_sm70_shflsync_down) ;  /* 0x0000039000007944 */ /* 0x000fea0003c00000 */
[----:B0-----:R-:W-:Y:S01]  /*10850*/  HFMA2.MMA R67, -RZ, RZ, 0, 5.9604644775390625e-08 ;  /* 0x00000001ff437435 */ /* 0x001fe200000001ff */
[----:B-1----:R-:W-:Y:S02]  /*10860*/  MOV R77, R82 ;  /* 0x00000052004d7202 */ /* 0x002fe40000000f00 */
[----:B------:R-:W-:Y:S02]  /*10870*/  MOV R66, R79 ;  /* 0x0000004f00427202 */ /* 0x000fe40000000f00 */
[----:B------:R-:W-:-:S02]  /*10880*/  MOV R82, 0x1f ;  /* 0x0000001f00527802 */ /* 0x000fc40000000f00 */
[----:B------:R-:W-:Y:S02]  /*10890*/  MOV R85, 0xffffffff ;  /* 0xffffffff00557802 */ /* 0x000fe40000000f00 */
[----:B------:R-:W-:Y:S02]  /*108a0*/  MOV R60, 0x108c0 ;  /* 0x000108c0003c7802 */ /* 0x000fe40000000f00 */
[----:B------:R-:W-:Y:S05]  /*108b0*/  CALL.REL.NOINC `($__internal_81_$__cuda_sm70_shflsync_down) ;  /* 0x0000032000007944 */ /* 0x000fea0003c00000 */
[----:B0-----:R-:W-:Y:S01]  /*108c0*/  HFMA2.MMA R67, -RZ, RZ, 0, 5.9604644775390625e-08 ;  /* 0x00000001ff437435 */ /* 0x001fe200000001ff */
[----:B-1----:R-:W-:Y:S02]  /*108d0*/  MOV R81, R82 ;  /* 0x0000005200517202 */ /* 0x002fe40000000f00 */
[----:B------:R-:W-:Y:S02]  /*108e0*/  MOV R66, R78 ;  /* 0x0000004e00427202 */ /* 0x000fe40000000f00 */
[----:B------:R-:W-:Y:S02]  /*108f0*/  MOV R82, 0x1f ;  /* 0x0000001f00527802 */ /* 0x000fe40000000f00 */
[----:B------:R-:W-:Y:S02]  /*10900*/  MOV R85, 0xffffffff ;  /* 0xffffffff00557802 */ /* 0x000fe40000000f00 */
[----:B------:R-:W-:-:S02]  /*10910*/  MOV R60, 0x10930 ;  /* 0x00010930003c7802 */ /* 0x000fc40000000f00 */
        /* <DEDUP_REMOVED lines=20> */
[----:B01----:R-:W-:Y:S05]  /*10a60*/  CALL.REL.NOINC `($__internal_82_$__cuda_sm70_shflsync_idx_p) ;  /* 0x000001b000007944 */ /* 0x003fea0003c00000 */
[----:B0-----:R-:W-:Y:S01]  /*10a70*/  HFMA2.MMA R63, -RZ, RZ, 0, 0 ;  /* 0x00000000ff3f7435 */ /* 0x001fe200000001ff */
[----:B-1----:R-:W-:Y:S02]  /*10a80*/  MOV R84, R61 ;  /* 0x0000003d00547202 */ /* 0x002fe40000000f00 */
[----:B------:R-:W-:Y:S02]  /*10a90*/  MOV R64, R57 ;  /* 0x0000003900407202 */ /* 0x000fe40000000f00 */
[----:B------:R-:W-:Y:S02]  /*10aa0*/  MOV R61, 0x1f ;  /* 0x0000001f003d7802 */ /* 0x000fe40000000f00 */
[----:B------:R-:W-:Y:S02]  /*10ab0*/  MOV R60, 0xffffffff ;  /* 0xffffffff003c7802 */ /* 0x000fe40000000f00 */
[----:B------:R-:W-:Y:S02]  /*10ac0*/  MOV R62, 0x10ae0 ;  /* 0x00010ae0003e7802 */ /* 0x000fe40000000f00 */
        /* <DEDUP_REMOVED lines=15> */
[----:B-1----:R-:W-:Y:S01]  /*10bc0*/  MOV R87, R61 ;  /* 0x0000003d00577202 */ /* 0x002fe20000000f00 */
[----:B0-----:R-:W-:Y:S05]  /*10bd0*/  BRA `(.L_x_3490) ;  /* 0xffff8a7000007947 */ /* 0x001fea000383ffff */
        .weak           $__internal_81_$__cuda_sm70_shflsync_down
        .type           $__internal_81_$__cuda_sm70_shflsync_down,@function
        .size           $__internal_81_$__cuda_sm70_shflsync_down,($__internal_82_$__cuda_sm70_shflsync_idx_p - $__internal_81_$__cuda_sm70_shflsync_down)
$__internal_81_$__cuda_sm70_shflsync_down:
[----:B------:R-:W-:Y:S01]  /*10be0*/  HFMA2.MMA R61, -RZ, RZ, 0, 0 ;  /* 0x00000000ff3d7435 */ /* 0x000fe200000001ff */
[----:B------:R-:W-:Y:S04]  /*10bf0*/  WARPSYNC R85 ;  /* 0x0000005500007348 */ /* 0x000fe80003800000 */
[----:B------:R0:W1:Y:S01]  /*10c00*/  SHFL.DOWN PT, R82, R66, R67, R82 ;  /* 0x0800004342527389 */ /* 0x00006200000e0052 */
[----:B------:R-:W-:Y:S05]  /*10c10*/  RET.REL.NODEC R60 `(_Z25selective_scan_bwd_kernelI32Selective_Scan_bwd_kernel_traitsILi128ELi16ELb1ELb1ELb0ELb1ELb1EN3c104HalfENS1_7complexIfEEEEv12SSMParamsBwd) ;  /* 0xfffef3e03c007950 */ /* 0x000fea0003c3ffff */
        .weak           $__internal_82_$__cuda_sm70_shflsync_idx_p
        .type           $__internal_82_$__cuda_sm70_shflsync_idx_p,@function
        .size           $__internal_82_$__cuda_sm70_shflsync_idx_p,($__internal_83_$__cuda_sm70_shflsync_up - $__internal_82_$__cuda_sm70_shflsync_idx_p)
$__internal_82_$__cuda_sm70_shflsync_idx_p:
[----:B------:R-:W-:Y:S01]  /*10c20*/  HFMA2.MMA R67, -RZ, RZ, 0, 0 ;  /* 0x00000000ff437435 */ /* 0x000fe200000001ff */
[----:B------:R-:W-:Y:S01]  /*10c30*/  MOV R66, R62 ;  /* 0x0000003e00427202 */ /* 0x000fe20000000f00 */
[----:B------:R-:W-:Y:S04]  /*10c40*/  WARPSYNC R60 ;  /* 0x0000003c00007348 */ /* 0x000fe80003800000 */
[----:B------:R0:W1:Y:S01]  /*10c50*/  SHFL.IDX PT, R61, R64, R63, R61 ;  /* 0x0000003f403d7389 */ /* 0x00006200000e003d */
[----:B------:R-:W-:Y:S05]  /*10c60*/  RET.REL.NODEC R66 `(_Z25selective_scan_bwd_kernelI32Selective_Scan_bwd_kernel_traitsILi128ELi16ELb1ELb1ELb0ELb1ELb1EN3c104HalfENS1_7complexIfEEEEv12SSMParamsBwd) ;  /* 0xfffef39042007950 */ /* 0x000fea0003c3ffff */
        .weak           $__internal_83_$__cuda_sm70_shflsync_up
        .type           $__internal_83_$__cuda_sm70_shflsync_up,@function
        .size           $__internal_83_$__cuda_sm70_shflsync_up,(.L_x_14515 - $__internal_83_$__cuda_sm70_shflsync_up)
$__internal_83_$__cuda_sm70_shflsync_up:
[----:B------:R-:W-:Y:S01]  /*10c70*/  MOV R61, 0x0 ;  /* 0x00000000003d7802 */ /* 0x000fe20000000f00 */
[----:B------:R-:W-:Y:S04]  /*10c80*/  WARPSYNC R63 ;  /* 0x0000003f00007348 */ /* 0x000fe80003800000 */
[----:B------:R0:W1:Y:S01]  /*10c90*/  SHFL.UP PT, R63, R67, R66, R64 ;  /* 0x04000042433f7389 */ /* 0x00006200000e0040 */
[----:B------:R-:W-:Y:S05]  /*10ca0*/  RET.REL.NODEC R60 `(_Z25selective_scan_bwd_kernelI32Selective_Scan_bwd_kernel_traitsILi128ELi16ELb1ELb1ELb0ELb1ELb1EN3c104HalfENS1_7complexIfEEEEv12SSMParamsBwd) ;  /* 0xfffef3503c007950 */ /* 0x000fea0003c3ffff */
.L_x_3491:
        /* <DEDUP_REMOVED lines=13> */
.L_x_14515:


//--------------------- .text._Z25selective_scan_bwd_kernelI32Selective_Scan_bwd_kernel_traitsILi128ELi16ELb1ELb1ELb1ELb0ELb0EN3c104HalfENS1_7complexIfEEEEv12SSMParamsBwd --------------------------
	.section	.text._Z25selective_scan_bwd_kernelI32Selective_Scan_bwd_kernel_traitsILi128ELi16ELb1ELb1ELb1ELb0ELb0EN3c104HalfENS1_7complexIfEEEEv12SSMParamsBwd,"ax",@progbits
	.sectioninfo	@"SHI_REGISTERS=255"
	.align	128
        .global         _Z25selective_scan_bwd_kernelI32Selective_Scan_bwd_kernel_traitsILi128ELi16ELb1ELb1ELb1ELb0ELb0EN3c104HalfENS1_7complexIfEEEEv12SSMParamsBwd
        .type           _Z25selective_scan_bwd_kernelI32Selective_Scan_bwd_kernel_traitsILi128ELi16ELb1ELb1ELb1ELb0ELb0EN3c104HalfENS1_7complexIfEEEEv12SSMParamsBwd,@function
        .size           _Z25selective_scan_bwd_kernelI32Selective_Scan_bwd_kernel_traitsILi128ELi16ELb1ELb1ELb1ELb0ELb0EN3c104HalfENS1_7complexIfEEEEv12SSMParamsBwd,(.L_x_14518 - _Z25selective_scan_bwd_kernelI32Selective_Scan_bwd_kernel_traitsILi128ELi16ELb1ELb1ELb1ELb0ELb0EN3c104HalfENS1_7complexIfEEEEv12SSMParamsBwd)
        .other          _Z25selective_scan_bwd_kernelI32Selective_Scan_bwd_kernel_traitsILi128ELi16ELb1ELb1ELb1ELb0ELb0EN3c104HalfENS1_7complexIfEEEEv12SSMParamsBwd,@"STO_CUDA_ENTRY STV_DEFAULT"
_Z25selective_scan_bwd_kernelI32Selective_Scan_bwd_kernel_traitsILi128ELi16ELb1ELb1ELb1ELb0ELb0EN3c104HalfENS1_7complexIfEEEEv12SSMParamsBwd:
.text._Z25selective_scan_bwd_kernelI32Selective_Scan_bwd_kernel_traitsILi128ELi16ELb1ELb1ELb1ELb0ELb0EN3c104HalfENS1_7complexIfEEEEv12SSMParamsBwd:
        /* <DEDUP_REMOVED lines=31> */
[----:B------:R-:W-:Y:S01]  /*01f0*/  UISETP.NE.U32.AND UP0, UPT, URZ, UR4, UPT ;  /* 0x000000043f00728c */ /* 0x000fe2000bf05070 */
[----:B------:R-:W-:Y:S01]  /*0200*/  CS2R R114, SRZ ;  /* 0x0000000000727805 */ /* 0x000fe2000001ff00 */
[----:B-1----:R-:W-:Y:S02]  /*0210*/  USHF.R.S32.HI UR13, URZ, 0x1f, UR12 ;  /* 0x0000001f3f0d7899 */ /* 0x002fe4000801140c */
[----:B------:R-:W-:Y:S02]  /*0220*/  UISETP.NE.AND.EX UP0, UPT, URZ, UR5, UPT, UP0 ;  /* 0x000000053f00728c */ /* 0x000fe4000bf05300 */
[----:B------:R-:W-:-:S02]  /*0230*/  UIMAD UR5, UR13, UR24, URZ ;  /* 0x000000180d0572a4 */ /* 0x000fc4000f8e023f */
[----:B------:R-:W-:Y:S02]  /*0240*/  UISETP.NE.U32.AND UP1, UPT, URZ, UR28, UPT ;  /* 0x0000001c3f00728c */ /* 0x000fe4000bf25070 */
[----:B------:R-:W-:Y:S02]  /*0250*/  UIMAD UR25, UR12, UR25, UR5 ;  /* 0x000000190c1972a4 */ /* 0x000fe4000f8e0205 */
[----:B------:R-:W-:Y:S01]  /*0260*/  UISETP.NE.AND.EX UP1, UPT, URZ, UR29, UPT, UP1 ;  /* 0x0000001d3f00728c */ /* 0x000fe2000bf25310 */
[----:B0-----:R-:W0:Y:S01]  /*0270*/  MUFU.RCP R0, R0 ;  /* 0x0000000000007308 */ /* 0x001e220000001000 */
[----:B------:R-:W-:Y:S02]  /*0280*/  UISETP.NE.U32.AND UP2, UPT, URZ, UR34, UPT ;  /* 0x000000223f00728c */ /* 0x000fe4000bf45070 */
[----:B------:R-:W-:Y:S02]  /*0290*/  ULDC.64 UR6, c[0x0][0x1d0] ;  /* 0x0000740000067ab9 */ /* 0x000fe40000000a00 */
[----:B------:R-:W-:-:S02]  /*02a0*/  UIMAD.WIDE.U32 UR20, UR12, UR24, URZ ;  /* 0x000000180c1472a5 */ /* 0x000fc4000f8e003f */
[----:B------:R-:W-:Y:S02]  /*02b0*/  UISETP.NE.AND.EX UP2, UPT, URZ, UR35, UPT, UP2 ;  /* 0x000000233f00728c */ /* 0x000fe4000bf45320 */
[----:B------:R-:W-:Y:S02]  /*02c0*/  UIMAD UR4, UR13, UR6, URZ ;  /* 0x000000060d0472a4 */ /* 0x000fe4000f8e023f */
[----:B------:R-:W-:Y:S02]  /*02d0*/  UIMAD.WIDE.U32 UR22, UR12, UR6, URZ ;  /* 0x000000060c1672a5 */ /* 0x000fe4000f8e003f */
[----:B------:R-:W-:Y:S02]  /*02e0*/  UIMAD UR4, UR12, UR7, UR4 ;  /* 0x000000070c0472a4 */ /* 0x000fe4000f8e0204 */
[----:B------:R-:W-:Y:S01]  /*02f0*/  UMOV UR30, URZ ;  /* 0x0000003f001e7c82 */ /* 0x000fe20008000000 */
[----:B0-----:R-:W-:Y:S01]  /*0300*/  IADD3 R0, R0, 0xffffffe, RZ ;  /* 0x0ffffffe00007810 */ /* 0x001fe20007ffe0ff */
[----:B------:R-:W-:-:S02]  /*0310*/  ULDC.64 UR6, c[0x0][0x278] ;  /* 0x00009e0000067ab9 */ /* 0x000fc40000000a00 */
[----:B------:R-:W-:Y:S02]  /*0320*/  UIMAD UR19, UR13, UR16, URZ ;  /* 0x000000100d1372a4 */ /* 0x000fe4000f8e023f */
[----:B------:R-:W-:Y:S01]  /*0330*/  @UP1 ULEA UR30, UP3, UR10, UR28, 0x2 ;  /* 0x0000001c0a1e1291 */ /* 0x000fe2000f86103f */
[----:B------:R-:W0:Y:S01]  /*0340*/  F2I.FTZ.U32.TRUNC.NTZ R0, R0 ;  /* 0x0000000000007305 */ /* 0x000e22000021f000 */
[----:B------:R-:W-:Y:S02]  /*0350*/  UIMAD UR18, UR13, UR6, URZ ;  /* 0x000000060d1272a4 */ /* 0x000fe4000f8e023f */
[----:B------:R-:W-:Y:S02]  /*0360*/  UMOV UR31, URZ ;  /* 0x0000003f001f7c82 */ /* 0x000fe40008000000 */
[----:B------:R-:W-:Y:S02]  /*0370*/  UIMAD.WIDE.U32 UR8, UR12, UR16, URZ ;  /* 0x000000100c0872a5 */ /* 0x000fe4000f8e003f */
[----:B------:R-:W-:-:S02]  /*0380*/  UIMAD UR19, UR12, UR17, UR19 ;  /* 0x000000110c1372a4 */ /* 0x000fc4000f8e0213 */
[----:B------:R-:W-:Y:S02]  /*0390*/  @UP1 ULEA.HI.X UR31, UR10, UR29, UR11, 0x2, UP3 ;  /* 0x0000001d0a1f1291 */ /* 0x000fe400098f140b */
[----:B------:R-:W-:Y:S02]  /*03a0*/  UMOV UR32, URZ ;  /* 0x0000003f00207c82 */ /* 0x000fe40008000000 */
[----:B------:R-:W-:Y:S02]  /*03b0*/  ULDC.64 UR16, c[0x0][0x1b0] ;  /* 0x00006c0000107ab9 */ /* 0x000fe40000000a00 */
[----:B------:R-:W-:Y:S01]  /*03c0*/  @UP2 ULEA UR32, UP1, UR10, UR34, 0x2 ;  /* 0x000000220a202291 */ /* 0x000fe2000f82103f */
[----:B0-----:R0:W1:Y:S01]  /*03d0*/  R2UR UR5, R0 ;  /* 0x00000000000573c2 */ /* 0x00106200000e0000 */
[----:B------:R-:W-:Y:S02]  /*03e0*/  UIMAD.WIDE.U32 UR14, UR12, UR6, URZ ;  /* 0x000000060c0e72a5 */ /* 0x000fe4000f8e003f */
[----:B------:R-:W-:-:S02]  /*03f0*/  UIMAD UR18, UR12, UR7, UR18 ;  /* 0x000000070c1272a4 */ /* 0x000fc4000f8e0212 */
[----:B------:R-:W-:Y:S02]  /*0400*/  UIMAD.WIDE.U32 UR6, UR12, UR16, URZ ;  /* 0x000000100c0672a5 */ /* 0x000fe4000f8e003f */
[----:B------:R-:W-:Y:S01]  /*0410*/  UIMAD UR16, UR13, UR16, URZ ;  /* 0x000000100d1072a4 */ /* 0x000fe2000f8e023f */
[----:B0-----:R-:W-:Y:S01]  /*0420*/  IABS R0, UR10 ;  /* 0x0000000a00007c13 */ /* 0x001fe20008000000 */
[----:B------:R-:W-:Y:S02]  /*0430*/  ULDC.64 UR28, c[0x0][0x1d8] ;  /* 0x00007600001c7ab9 */ /* 0x000fe40000000a00 */
[----:B------:R-:W-:Y:S01]  /*0440*/  UIADD3 UR23, UR23, UR4, URZ ;  /* 0x0000000417177290 */ /* 0x000fe2000fffe03f */
[----:B------:R-:W0:Y:S01]  /*0450*/  R2UR UR24, R0 ;  /* 0x00000000001873c2 */ /* 0x000e2200000e0000 */
[----:B------:R-:W-:Y:S02]  /*0460*/  UIMAD UR16, UR12, UR17, UR16 ;  /* 0x000000110c1072a4 */ /* 0x000fe4000f8e0210 */
[----:B------:R-:W-:-:S02]  /*0470*/  UMOV UR33, URZ ;  /* 0x0000003f00217c82 */ /* 0x000fc40008000000 */
[----:B------:R-:W-:Y:S02]  /*0480*/  UMOV UR4, URZ ;  /* 0x0000003f00047c82 */ /* 0x000fe40008000000 */
[----:B------:R-:W-:Y:S02]  /*0490*/  @UP2 ULEA.HI.X UR33, UR10, UR35, UR11, 0x2, UP1 ;  /* 0x000000230a212291 */ /* 0x000fe400088f140b */
[----:B------:R-:W-:Y:S02]  /*04a0*/  UIMAD UR17, UR11, UR28, URZ ;  /* 0x0000001c0b1172a4 */ /* 0x000fe4000f8e023f */
[----:B------:R-:W-:Y:S02]  /*04b0*/  UIADD3 UR21, UR21, UR25, URZ ;  /* 0x0000001915157290 */ /* 0x000fe4000fffe03f */
[----:B-1----:R-:W-:Y:S02]  /*04c0*/  UIADD3 UR34, URZ, -UR5, URZ ;  /* 0x800000053f227290 */ /* 0x002fe4000fffe03f */
[----:B------:R-:W-:-:S02]  /*04d0*/  UIMAD UR17, UR10, UR29, UR17 ;  /* 0x0000001d0a1172a4 */ /* 0x000fc4000f8e0211 */
[----:B------:R-:W-:Y:S02]  /*04e0*/  UIMAD UR34, UR34, UR36, URZ ;  /* 0x00000024222272a4 */ /* 0x000fe4000f8e023f */
[----:B------:R-:W-:Y:S02]  /*04f0*/  UIADD3 UR15, UR15, UR18, URZ ;  /* 0x000000120f0f7290 */ /* 0x000fe4000fffe03f */
[----:B------:R-:W-:Y:S02]  /*0500*/  UIMAD.WIDE.U32 UR34, UR5, UR34, UR4 ;  /* 0x00000022052272a5 */ /* 0x000fe4000f8e0004 */
[----:B------:R-:W-:Y:S02]  /*0510*/  UIMAD.WIDE.U32 UR4, UR10, UR28, UR22 ;  /* 0x0000001c0a0472a5 */ /* 0x000fe4000f8e0016 */
[----:B0-----:R-:W-:Y:S02]  /*0520*/  UIMAD.WIDE.U32 UR28, UR35, UR24, URZ ;  /* 0x00000018231c72a5 */ /* 0x001fe4000f8e003f */
[----:B------:R-:W-:-:S02]  /*0530*/  ULDC.64 UR22, c[0x0][0x1e8] ;  /* 0x00007a0000167ab9 */ /* 0x000fc40000000a00 */
[----:B------:R-:W-:Y:S02]  /*0540*/  UIADD3 UR28, -UR29, URZ, URZ ;  /* 0x0000003f1d1c7290 */ /* 0x000fe4000fffe13f */
[----:B------:R-:W-:Y:S02]  /*0550*/  UIMAD UR25, UR11, UR22, URZ ;  /* 0x000000160b1972a4 */ /* 0x000fe4000f8e023f */
[----:B------:R-:W-:Y:S02]  /*0560*/  UIMAD UR24, UR36, UR28, UR24 ;  /* 0x0000001c241872a4 */ /* 0x000fe4000f8e0218 */
[----:B------:R-:W-:Y:S02]  /*0570*/  UIMAD UR25, UR10, UR23, UR25 ;  /* 0x000000170a1972a4 */ /* 0x000fe4000f8e0219 */
[----:B------:R-:W-:Y:S02]  /*0580*/  UISETP.GT.U32.AND UP1, UPT, UR36, UR24, UPT ;  /* 0x000000182400728c */ /* 0x000fe4000bf24070 */
[----:B------:R-:W-:-:S02]  /*0590*/  UIMAD.WIDE.U32 UR20, UR10, UR22, UR20 ;  /* 0x000000160a1472a5 */ /* 0x000fc4000f8e0014 */
[----:B------:R-:W-:Y:S02]  /*05a0*/  ULDC UR34, c[0x0][0x174] ;  /* 0x00005d0000227ab9 */ /* 0x000fe40000000800 */
[----:B------:R-:W-:Y:S02]  /*05b0*/  ULDC.64 UR22, c[0x0][0x280] ;  /* 0x0000a00000167ab9 */ /* 0x000fe40000000a00 */
[----:B------:R-:W-:Y:S02]  /*05c0*/  UIMAD UR18, UR11, UR22, URZ ;  /* 0x000000160b1272a4 */ /* 0x000fe4000f8e023f */
[----:B------:R-:W-:Y:S02]  /*05d0*/  ULEA UR28, UR34, 0xfffff800, 0xb ;  /* 0xfffff800221c7891 */ /* 0x000fe4000f8e583f */
[----:B------:R-:W-:Y:S02]  /*05e0*/  @!UP1 UIADD3 UR24, UR24, -UR36, URZ ;  /* 0x8000002418189290 */ /* 0x000fe4000fffe03f */
[----:B------:R-:W-:-:S02]  /*05f0*/  UIMAD UR37, UR10, UR23, UR18 ;  /* 0x000000170a2572a4 */ /* 0x000fc4000f8e0212 */
[----:B------:R-:W-:Y:S02]  /*0600*/  USHF.R.S32.HI UR35, URZ, 0x1f, UR28 ;  /* 0x0000001f3f237899 */ /* 0x000fe4000801141c */
[----:B------:R-:W-:Y:S02]  /*0610*/  UIADD3 UR18, UP2, UR28, UR4, URZ ;  /* 0x000000041c127290 */ /* 0x000fe4000ff5e03f */
[----:B------:R-:W-:Y:S02]  /*0620*/  UISETP.GE.U32.AND UP3, UPT, UR24, UR36, UPT ;  /* 0x000000241800728c */ /* 0x000fe4000bf66070 */
[----:B------:R-:W-:Y:S02]  /*0630*/  UIMAD.WIDE.U32 UR22, UR10, UR22, UR14 ;  /* 0x000000160a1672a5 */ /* 0x000fe4000f8e000e */
[----:B------:R-:W-:Y:S02]  /*0640*/  ULDC UR39, c[0x0][0x178] ;  /* 0x00005e0000277ab9 */ /* 0x000fe40000000800 */
[----:B------:R-:W-:-:S02]  /*0650*/  ULDC.64 UR14, c[0x0][0x240] ;  /* 0x00009000000e7ab9 */ /* 0x000fc40000000a00 */
[----:B------:R-:W-:Y:S02]  /*0660*/  UIADD3.X UR4, UR35, UR5, UR17, UP2, !UPT ;  /* 0x0000000523047290 */ /* 0x000fe400097fe411 */
[----:B------:R-:W-:Y:S02]  /*0670*/  ULEA UR17, UP2, UR18, UR14, 0x1 ;  /* 0x0000000e12117291 */ /* 0x000fe4000f84083f */
[----:B------:R-:W-:Y:S02]  /*0680*/  ULOP3.LUT UR38, UR10, UR39, URZ, 0x3c, !UPT ;  /* 0x000000270a267292 */ /* 0x000fe4000f8e3c3f */
[----:B------:R-:W-:Y:S02]  /*0690*/  @!UP1 UIADD3 UR29, UR29, 0x1, URZ ;  /* 0x000000011d1d9890 */ /* 0x000fe4000fffe03f */
[----:B------:R-:W-:Y:S02]  /*06a0*/  ULEA.HI.X UR18, UR18, UR15, UR4, 0x1, UP2 ;  /* 0x0000000f12127291 */ /* 0x000fe400090f0c04 */
[----:B------:R-:W-:-:S02]  /*06b0*/  UISETP.GE.AND UP2, UPT, UR38, URZ, UPT ;  /* 0x0000003f2600728c */ /* 0x000fc4000bf46270 */
[----:B------:R-:W-:Y:S02]  /*06c0*/  UISETP.NE.AND UP1, UPT, URZ, UR39, UPT ;  /* 0x000000273f00728c */ /* 0x000fe4000bf25270 */
[----:B------:R-:W-:Y:S02]  /*06d0*/  @UP3 UIADD3 UR29, UR29, 0x1, URZ ;  /* 0x000000011d1d3890 */ /* 0x000fe4000fffe03f */
[----:B------:R-:W-:Y:S02]  /*06e0*/  UIADD3 UR20, UP4, UR28, UR20, URZ ;  /* 0x000000141c147290 */ /* 0x000fe4000ff9e03f */
[----:B------:R-:W-:Y:S02]  /*06f0*/  ULDC.64 UR4, c[0x0][0x248] ;  /* 0x0000920000047ab9 */ /* 0x000fe40000000a00 */
[----:B------:R-:W-:Y:S02]  /*0700*/  UIADD3.X UR25, UR35, UR21, UR25, UP4, !UPT ;  /* 0x0000001523197290 */ /* 0x000fe4000a7fe419 */
[----:B------:R-:W-:-:S02]  /*0710*/  UMOV UR14, UR29 ;  /* 0x0000001d000e7c82 */ /* 0x000fc40008000000 */
[----:B------:R-:W-:Y:S02]  /*0720*/  @!UP2 UIADD3 UR14, -UR14, URZ, URZ ;  /* 0x0000003f0e0ea290 */ /* 0x000fe4000fffe13f */
[----:B------:R-:W-:Y:S02]  /*0730*/  ULEA UR21, UP4, UR20, UR4, 0x1 ;  /* 0x0000000414157291 */ /* 0x000fe4000f88083f */
[----:B------:R-:W-:Y:S02]  /*0740*/  @!UP1 ULOP3.LUT UR14, URZ, UR39, URZ, 0x33, !UPT ;  /* 0x000000273f0e9292 */ /* 0x000fe4000f8e333f */
[----:B------:R-:W-:Y:S02]  /*0750*/  UIADD3 UR22, UP2, UR28, UR22, URZ ;  /* 0x000000161c167290 */ /* 0x000fe4000ff5e03f */
[----:B------:R-:W-:Y:S02]  /*0760*/  ULEA.HI.X UR20, UR20, UR5, UR25, 0x1, UP4 ;  /* 0x0000000514147291 */ /* 0x000fe4000a0f0c19 */
[----:B------:R-:W-:-:S02]  /*0770*/  USHF.R.S32.HI UR15, URZ, 0x1f, UR14 ;  /* 0x0000001f3f0f7899 */ /* 0x000fc4000801140e */
[----:B------:R-:W-:Y:S02]  /*0780*/  ULDC.64 UR4, c[0x0][0x308] ;  /* 0x0000c20000047ab9 */ /* 0x000fe40000000a00 */
[----:B------:R-:W-:Y:S02]  /*0790*/  UIADD3 UR25, UR9, UR19, URZ ;  /* 0x0000001309197290 */ /* 0x000fe4000fffe03f */
[----:B------:R-:W-:Y:S02]  /*07a0*/  ULDC.64 UR28, c[0x0][0x1a8] ;  /* 0x00006a00001c7ab9 */ /* 0x000fe40000000a00 */
[----:B------:R-:W-:Y:S02]  /*07b0*/  UIADD3.X UR23, UR35, UR23, UR37, UP2, !UPT ;  /* 0x0000001723177290 */ /* 0x000fe400097fe425 */
[----:B------:R-:W-:Y:S02]  /*07c0*/  ULEA UR9, UP1, UR22, UR4, 0x1 ;  /* 0x0000000416097291 */ /* 0x000fe4000f82083f */
[----:B------:R-:W-:-:S02]  /*07d0*/  UIMAD UR4, UR15, UR28, URZ ;  /* 0x0000001c0f0472a4 */ /* 0x000fc4000f8e023f */
[----:B------:R-:W-:Y:S02]  /*07e0*/  UMOV UR24, UR8 ;  /* 0x0000000800187c82 */ /* 0x000fe40008000000 */
[----:B------:R-:W-:Y:S02]  /*07f0*/  ULEA.HI.X UR22, UR22, UR5, UR23, 0x1, UP1 ;  /* 0x0000000516167291 */ /* 0x000fe400088f0c17 */
[----:B------:R-:W-:Y:S02]  /*0800*/  UIMAD.WIDE.U32 UR24, UR14, UR28, UR24 ;  /* 0x0000001c0e1872a5 */ /* 0x000fe4000f8e0018 */
[----:B------:R-:W-:Y:S02]  /*0810*/  ULEA UR8, UR34, 0xfffff000, 0xc ;  /* 0xfffff00022087891 */ /* 0x000fe4000f8e603f */
[----:B------:R-:W-:Y:S02]  /*0820*/  UIMAD UR23, UR14, UR29, UR4 ;  /* 0x0000001d0e1772a4 */ /* 0x000fe4000f8e0204 */
[----:B------:R-:W-:-:S02]  /*0830*/  UIADD3 UR35, UP1, UR8, UR24, URZ ;  /* 0x0000001808237290 */ /* 0x000fc4000ff3e03f */
[----:B------:R-:W-:Y:S02]  /*0840*/  ULDC.64 UR28, c[0x0][0x1c8] ;  /* 0x00007200001c7ab9 */ /* 0x000fe40000000a00 */
[----:B------:R-:W-:Y:S02]  /*0850*/  USHF.R.S32.HI UR19, URZ, 0x1f, UR8 ;  /* 0x0000001f3f137899 */ /* 0x000fe40008011408 */
[----:B------:R-:W-:Y:S02]  /*0860*/  UIADD3 UR24, UR25, UR23, URZ ;  /* 0x0000001719187290 */ /* 0x000fe4000fffe03f */
[----:B------:R-:W-:Y:S02]  /*0870*/  ULDC.64 UR4, c[0x0][0x228] ;  /* 0x00008a0000047ab9 */ /* 0x000fe40000000a00 */
[----:B------:R-:W-:Y:S02]  /*0880*/  UIADD3 UR7, UR7, UR16, URZ ;  /* 0x0000001007077290 */ /* 0x000fe4000fffe03f */
[----:B------:R-:W-:-:S02]  /*0890*/  UIMAD UR16, UR15, UR28, URZ ;  /* 0x0000001c0f1072a4 */ /* 0x000fc4000f8e023f */
[----:B------:R-:W-:Y:S02]  /*08a0*/  ULEA UR23, UP2, UR35, UR4, 0x1 ;  /* 0x0000000423177291 */ /* 0x000fe4000f84083f */
[----:B------:R-:W-:Y:S02]  /*08b0*/  UIADD3.X UR4, UR19, UR24, URZ, UP1, !UPT ;  /* 0x0000001813047290 */ /* 0x000fe40008ffe43f */
[----:B------:R-:W-:Y:S02]  /*08c0*/  UIMAD.WIDE.U32 UR24, UR14, UR28, UR6 ;  /* 0x0000001c0e1872a5 */ /* 0x000fe4000f8e0006 */
[----:B------:R-:W-:Y:S02]  /*08d0*/  UIMAD UR16, UR14, UR29, UR16 ;  /* 0x0000001d0e1072a4 */ /* 0x000fe4000f8e0210 */
[----:B------:R-:W-:Y:S02]  /*08e0*/  UIADD3 UR8, UP1, UR8, UR24, URZ ;  /* 0x0000001808087290 */ /* 0x000fe4000ff3e03f */
[----:B------:R-:W-:-:S02]  /*08f0*/  UIADD3 UR16, UR25, UR16, URZ ;  /* 0x0000001019107290 */ /* 0x000fc4000fffe03f */
[----:B------:R-:W-:Y:S02]  /*0900*/  ULDC.64 UR6, c[0x0][0x230] ;  /* 0x00008c0000067ab9 */ /* 0x000fe40000000a00 */
[----:B------:R-:W-:Y:S02]  /*0910*/  ULEA.HI.X UR35, UR35, UR5, UR4, 0x1, UP2 ;  /* 0x0000000523237291 */ /* 0x000fe400090f0c04 */
[----:B------:R-:W-:Y:S02]  /*0920*/  ULDC UR28, c[0x0][0x164] ;  /* 0x00005900001c7ab9 */ /* 0x000fe40000000800 */
[----:B------:R-:W-:Y:S02]  /*0930*/  ULEA UR25, UP2, UR8, UR6, 0x1 ;  /* 0x0000000608197291 */ /* 0x000fe4000f84083f */
[----:B------:R-:W-:Y:S02]  /*0940*/  UIADD3.X UR42, UR19, UR16, URZ, UP1, !UPT ;  /* 0x00000010132a7290 */ /* 0x000fe40008ffe43f */
        /* <DEDUP_REMOVED lines=13> */
[----:B--2---:R0:W1:Y:S01]  /*0a20*/  @P0 R2UR UR4, R2 ;  /* 0x00000000020403c2 */ /* 0x00406200000e0000 */
[----:B------:R-:W-:-:S07]  /*0a30*/  PLOP3.LUT P0, PT, PT, PT, UP1, 0x80, 0x0 ;  /* 0x000000000000781c */ /* 0x000fce0003f0f018 */
[----:B---3--:R0:W2:Y:S06]  /*0a40*/  @P1 R2UR UR5, R4 ;  /* 0x00000000040513c2 */ /* 0x0080ac00000e0000 */
[----:B------:R-:W-:Y:S05]  /*0a50*/  @!P0 BRA `(.L_x_3492) ;  /* 0x0000a5b000008947 */ /* 0x000fea0003800000 */
[----:B------:R-:W3:Y:S01]  /*0a60*/  S2R R113, SR_TID.X ;  /* 0x0000000000717919 */ /* 0x000ee20000002100 */
[----:B------:R-:W-:Y:S01]  /*0a70*/  CS2R R114, SRZ ;  /* 0x0000000000727805 */ /* 0x000fe2000001ff00 */
[----:B------:R-:W-:Y:S02]  /*0a80*/  UMOV UR19, UR21 ;  /* 0x0000001500137c82 */ /* 0x000fe40008000000 */
[----:B------:R-:W4:Y:S01]  /*0a90*/  S2R R112, SR_LANEID ;  /* 0x0000000000707919 */ /* 0x000f220000000000 */
[----:B------:R-:W-:-:S02]  /*0aa0*/  ULDC UR16, c[0x0][0x174] ;  /* 0x00005d0000107ab9 */ /* 0x000fc40000000800 */
[----:B------:R-:W-:Y:S02]  /*0ab0*/  UMOV UR21, UR9 ;  /* 0x0000000900157c82 */ /* 0x000fe40008000000 */
[----:B------:R-:W-:Y:S02]  /*0ac0*/  UMOV UR24, UR35 ;  /* 0x0000002300187c82 */ /* 0x000fe40008000000 */
[----:B------:R-:W-:Y:S01]  /*0ad0*/  UMOV UR6, URZ ;  /* 0x0000003f00067c82 */ /* 0x000fe20008000000 */
[----:B---3--:R-:W-:-:S04]  /*0ae0*/  SHF.R.S32.HI R0, RZ, 0x1f, R113 ;  /* 0x0000001fff007819 */ /* 0x008fc80000011471 */
[----:B------:R-:W-:-:S04]  /*0af0*/  LEA.HI R0, R0, R113, RZ, 0x5 ;  /* 0x0000007100007211 */ /* 0x000fc800078f28ff */
[----:B----4-:R-:W-:Y:S02]  /*0b00*/  SHF.R.S32.HI R111, RZ, 0x5, R0 ;  /* 0x00000005ff6f7819 */ /* 0x010fe40000011400 */
.L_x_3596:
[----:B------:R-:W-:Y:S01]  /*0b10*/  BAR.SYNC.DEFER_BLOCKING 0x0 ;  /* 0x0000000000007b1d */ /* 0x000fe20000010000 */
[----:B------:R-:W-:Y:S02]  /*0b20*/  SHF.L.U32 R0, R113, 0x1, RZ ;  /* 0x0000000171007819 */ /* 0x000fe400000006ff */
[----:B0-----:R-:W-:Y:S02]  /*0b30*/  MOV R2, UR17 ;  /* 0x0000001100027c02 */ /* 0x001fe40008000f00 */
[----:B------:R-:W-:Y:S02]  /*0b40*/  LOP3.LUT R0, R0, 0xffffffc0, RZ, 0xc0, !PT ;  /* 0xffffffc000007812 */ /* 0x000fe400078ec0ff */
[----:B------:R-:W-:Y:S02]  /*0b50*/  MOV R3, UR18 ;  /* 0x0000001200037c02 */ /* 0x000fe40008000f00 */
        /* <DEDUP_REMOVED lines=31> */
[----:B----4-:R-:W-:Y:S02]  /*0d50*/  HADD2.F32 R28, -RZ, R58.H1_H1 ;  /* 0x3000003aff1c7230 */ /* 0x010fe40000004100 */
        /* <DEDUP_REMOVED lines=34> */
[----:B------:R-:W-:Y:S01]  /*0f80*/  STS.128 [R21.X16+0x200], R32 ;  /* 0x0002002015007388 */ /* 0x000fe2000000cc00 */
[----:B------:R-:W-:-:S06]  /*0f90*/  NOP ;  /* 0x0000000000007918 */ /* 0x000fcc0000000000 */
[----:B------:R-:W2:Y:S04]  /*0fa0*/  LDS.128 R24, [R0.X16] ;  /* 0x0000000000187984 */ /* 0x000ea8000000cc00 */
[----:B------:R3:W4:Y:S01]  /*0fb0*/  LDS.128 R12, [R0.X16+0x10] ;  /* 0x00001000000c7984 */ /* 0x000722000000cc00 */
[----:B0-----:R-:W-:Y:S02]  /*0fc0*/  HADD2.F32 R17, -RZ, R61.H1_H1 ;  /* 0x3000003dff117230 */ /* 0x001fe40000004100 */
[--C-:B------:R-:W-:Y:S02]  /*0fd0*/  HADD2.F32 R18, -RZ, R63.reuse.H0_H0 ;  /* 0x2000003fff127230 */ /* 0x100fe40000004100 */
[----:B------:R-:W-:Y:S02]  /*0fe0*/  HADD2.F32 R19, -RZ, R63.H1_H1 ;  /* 0x3000003fff137230 */ /* 0x000fe40000004100 */
[----:B--2---:R-:W-:-:S02]  /*0ff0*/  HADD2.F32 R23, -RZ, R24.H0_H0 ;  /* 0x20000018ff177230 */ /* 0x004fc40000004100 */
[----:B------:R-:W-:Y:S02]  /*1000*/  HADD2.F32 R24, -RZ, R24.H1_H1 ;  /* 0x30000018ff187230 */ /* 0x000fe40000004100 */
[--C-:B------:R-:W-:Y:S01]  /*1010*/  HADD2.F32 R2, -RZ, R25.reuse.H0_H0 ;  /* 0x20000019ff027230 */ /* 0x100fe20000004100 */
[C---:B------:R-:W-:Y:S01]  /*1020*/  FFMA.FTZ R29, R23.reuse, R20, R114 ;  /* 0x00000014171d7223 */ /* 0x040fe20000010072 */
[----:B------:R-:W-:Y:S01]  /*1030*/  HADD2.F32 R25, -RZ, R25.H1_H1 ;  /* 0x30000019ff197230 */ /* 0x000fe20000004100 */
[----:B-1----:R-:W-:Y:S01]  /*1040*/  FMUL.FTZ R48, R23, UR4 ;  /* 0x0000000417307c20 */ /* 0x002fe20008410000 */
[--C-:B---3--:R-:W-:Y:S01]  /*1050*/  HADD2.F32 R0, -RZ, R26.reuse.H0_H0 ;  /* 0x2000001aff007230 */ /* 0x108fe20000004100 */
[C---:B------:R-:W-:Y:S01]  /*1060*/  FFMA.FTZ R29, R24.reuse, R22, R29 ;  /* 0x00000016181d7223 */ /* 0x040fe2000001001d */
[----:B------:R-:W-:Y:S01]  /*1070*/  HADD2.F32 R26, -RZ, R26.H1_H1 ;  /* 0x3000001aff1a7230 */ /* 0x000fe20000004100 */
[----:B------:R-:W-:Y:S01]  /*1080*/  FMUL.FTZ R47, R24, UR4 ;  /* 0x00000004182f7c20 */ /* 0x000fe20008410000 */
[----:B------:R-:W-:Y:S01]  /*1090*/  HADD2.F32 R20, -RZ, R56.H0_H0 ;  /* 0x20000038ff147230 */ /* 0x000fe20000004100 */
[C---:B------:R-:W-:Y:S01]  /*10a0*/  FFMA.FTZ R16, R2.reuse, R3, R29 ;  /* 0x0000000302107223 */ /* 0x040fe2000001001d */
[----:B------:R-:W-:Y:S01]  /*10b0*/  HADD2.F32 R3, -RZ, R62.H0_H0 ;  /* 0x2000003eff037230 */ /* 0x000fe20000004100 */
[----:B------:R-:W-:Y:S01]  /*10c0*/  FMUL.FTZ R46, R2, UR4 ;  /* 0x00000004022e7c20 */ /* 0x000fe20008410000 */
[----:B------:R-:W-:Y:S01]  /*10d0*/  HADD2.F32 R22, -RZ, R56.H1_H1 ;  /* 0x30000038ff167230 */ /* 0x000fe20000004100 */
[C---:B------:R-:W-:Y:S01]  /*10e0*/  FFMA.FTZ R17, R25.reuse, R17, R16 ;  /* 0x0000001119117223 */ /* 0x040fe20000010010 */
[----:B------:R-:W-:Y:S01]  /*10f0*/  HADD2.F32 R16, -RZ, R62.H1_H1 ;  /* 0x3000003eff107230 */ /* 0x000fe20000004100 */
[----:B------:R-:W-:Y:S01]  /*1100*/  FMUL.FTZ R45, R25, UR4 ;  /* 0x00000004192d7c20 */ /* 0x000fe20008410000 */
[----:B----4-:R-:W-:Y:S01]  /*1110*/  HADD2.F32 R29, -RZ, R15.H1_H1 ;  /* 0x3000000fff1d7230 */ /* 0x010fe20000004100 */
        /* <DEDUP_REMOVED lines=17> */
[----:B------:R-:W-:Y:S01]  /*1230*/  FMUL.FTZ R40, R17, UR4 ;  /* 0x0000000411287c20 */ /* 0x000fe20008410000 */
[----:B------:R-:W-:Y:S01]  /*1240*/  HADD2.F32 R20, -RZ, R13.H1_H1 ;  /* 0x3000000dff147230 */ /* 0x000fe20000004100 */
[C---:B------:R-:W-:Y:S01]  /*1250*/  FFMA.FTZ R22, R18.reuse, R22, R21 ;  /* 0x0000001612167223 */ /* 0x040fe20000010015 */
[----:B------:R-:W-:Y:S01]  /*1260*/  HADD2.F32 R21, -RZ, R14.H0_H0 ;  /* 0x2000000eff157230 */ /* 0x000fe20000004100 */
[----:B------:R-:W-:Y:S02]  /*1270*/  FMUL.FTZ R39, R18, UR4 ;  /* 0x0000000412277c20 */ /* 0x000fe40008410000 */
[C---:B------:R-:W-:Y:S01]  /*1280*/  FFMA.FTZ R13, R19.reuse, R12, R22 ;  /* 0x0000000c130d7223 */ /* 0x040fe20000010016 */
[----:B------:R-:W-:Y:S01]  /*1290*/  HADD2.F32 R12, -RZ, R58.H0_H0 ;  /* 0x2000003aff0c7230 */ /* 0x000fe20000004100 */
[----:B------:R-:W-:Y:S01]  /*12a0*/  FMUL.FTZ R38, R19, UR4 ;  /* 0x0000000413267c20 */ /* 0x000fe20008410000 */
[----:B------:R-:W-:Y:S01]  /*12b0*/  HADD2.F32 R22, -RZ, R14.H1_H1 ;  /* 0x3000000eff167230 */ /* 0x000fe20000004100 */
[----:B------:R-:W-:-:S02]  /*12c0*/  FFMA.FTZ R16, R20, R16, R13 ;  /* 0x0000001014107223 */ /* 0x000fc4000001000d */
[----:B------:R-:W-:Y:S02]  /*12d0*/  FMUL.FTZ R37, R20, UR4 ;  /* 0x0000000414257c20 */ /* 0x000fe40008410000 */
[C---:B------:R-:W-:Y:S01]  /*12e0*/  FFMA.FTZ R13, R21.reuse, R12, R16 ;  /* 0x0000000c150d7223 */ /* 0x040fe20000010010 */
[----:B------:R-:W-:Y:S01]  /*12f0*/  HADD2.F32 R12, -RZ, R59.H0_H0 ;  /* 0x2000003bff0c7230 */ /* 0x000fe20000004100 */
[----:B------:R-:W-:Y:S02]  /*1300*/  FMUL.FTZ R36, R21, UR4 ;  /* 0x0000000415247c20 */ /* 0x000fe40008410000 */
[C---:B------:R-:W-:Y:S01]  /*1310*/  FFMA.FTZ R13, R22.reuse, R28, R13 ;  /* 0x0000001c160d7223 */ /* 0x040fe2000001000d */
[----:B------:R-:W-:Y:S01]  /*1320*/  HADD2.F32 R28, -RZ, R15.H0_H0 ;  /* 0x2000000fff1c7230 */ /* 0x000fe20000004100 */
[----:B------:R-:W-:Y:S02]  /*1330*/  FMUL.FTZ R35, R22, UR4 ;  /* 0x0000000416237c20 */ /* 0x000fe40008410000 */
[----:B------:R-:W-:-:S02]  /*1340*/  FMUL.FTZ R33, R29, UR4 ;  /* 0x000000041d217c20 */ /* 0x000fc40008410000 */
[C---:B------:R-:W-:Y:S02]  /*1350*/  FFMA.FTZ R12, R28.reuse, R12, R13 ;  /* 0x0000000c1c0c7223 */ /* 0x040fe4000001000d */
        /* <DEDUP_REMOVED lines=14> */
.L_x_3493:
        /* <DEDUP_REMOVED lines=21> */
[----:B------:R-:W-:-:S02]  /*1590*/  FADD.FTZ R4, R21, R21 ;  /* 0x0000001515047221 */ /* 0x000fc40000010000 */
[----:B------:R-:W-:Y:S01]  /*15a0*/  FADD.FTZ R3, R22, R22 ;  /* 0x0000001616037221 */ /* 0x000fe20000010000 */
[----:B------:R-:W-:Y:S01]  /*15b0*/  CS2R R20, SRZ ;  /* 0x0000000000147805 */ /* 0x000fe2000001ff00 */
[----:B------:R-:W-:Y:S01]  /*15c0*/  FADD.FTZ R2, R28, R28 ;  /* 0x0000001c1c027221 */ /* 0x000fe20000010000 */
[----:B------:R-:W-:Y:S01]  /*15d0*/  CS2R R22, SRZ ;  /* 0x0000000000167805 */ /* 0x000fe2000001ff00 */
[----:B------:R-:W-:Y:S02]  /*15e0*/  FADD.FTZ R0, R29, R29 ;  /* 0x0000001d1d007221 */ /* 0x000fe40000010000 */
[----:B------:R-:W-:Y:S02]  /*15f0*/  CS2R R28, SRZ ;  /* 0x00000000001c7805 */ /* 0x000fe4000001ff00 */
.L_x_3595:
[----:B------:R-:W-:Y:S01]  /*1600*/  USHF.R.S32.HI UR43, URZ, 0x1f, UR7 ;  /* 0x0000001f3f2b7899 */ /* 0x000fe20008011407 */
[----:B------:R-:W-:Y:S01]  /*1610*/  SHF.L.U32 R64, R113, 0x1, RZ ;  /* 0x0000000171407819 */ /* 0x000fe200000006ff */
[----:B------:R-:W-:Y:S02]  /*1620*/  ULDC.64 UR34, c[0x0][0x1a0] ;  /* 0x0000680000227ab9 */ /* 0x000fe40000000a00 */
[----:B------:R-:W-:Y:S01]  /*1630*/  UIMAD UR38, UR43, UR34, URZ ;  /* 0x000000222b2672a4 */ /* 0x000fe2000f8e023f */
[----:B------:R-:W-:Y:S01]  /*1640*/  LOP3.LUT R64, R64, 0xffffffc0, RZ, 0xc0, !PT ;  /* 0xffffffc040407812 */ /* 0x000fe200078ec0ff */
[----:B------:R-:W-:-:S02]  /*1650*/  UIMAD.WIDE.U32 UR36, UR7, UR34, URZ ;  /* 0x00000022072472a5 */ /* 0x000fc4000f8e003f */
[----:B------:R-:W-:Y:S01]  /*1660*/  UIMAD UR34, UR7, UR35, UR38 ;  /* 0x00000023072272a4 */ /* 0x000fe2000f8e0226 */
[C---:B------:R-:W-:Y:S01]  /*1670*/  LOP3.LUT R83, R64.reuse, 0x1f, R113, 0xf8, !PT ;  /* 0x0000001f40537812 */ /* 0x040fe200078ef871 */
[----:B------:R-:W-:Y:S02]  /*1680*/  ULEA UR35, UP0, UR36, UR23, 0x1 ;  /* 0x0000001724237291 */ /* 0x000fe4000f80083f */
[----:B------:R-:W-:Y:S01]  /*1690*/  UIADD3 UR34, UR37, UR34, URZ ;  /* 0x0000002225227290 */ /* 0x000fe2000fffe03f */
[----:B------:R-:W-:-:S03]  /*16a0*/  IADD3 R83, R64, R83, RZ ;  /* 0x0000005340537210 */ /* 0x000fc60007ffe0ff */
[----:B------:R-:W-:Y:S01]  /*16b0*/  ULEA.HI.X UR36, UR36, UR24, UR34, 0x1, UP0 ;  /* 0x0000001824247291 */ /* 0x000fe200080f0c22 */
[----:B------:R-:W-:Y:S02]  /*16c0*/  MOV R80, UR35 ;  /* 0x0000002300507c02 */ /* 0x000fe40008000f00 */
[----:B------:R-:W-:-:S03]  /*16d0*/  ULDC.64 UR34, c[0x0][0x180] ;  /* 0x0000600000227ab9 */ /* 0x000fc60000000a00 */
[----:B------:R-:W-:-:S05]  /*16e0*/  MOV R81, UR36 ;  /* 0x0000002400517c02 */ /* 0x000fca0008000f00 */
[----:B------:R-:W-:-:S05]  /*16f0*/  IMAD.WIDE R80, R83, 0x10, R80 ;  /* 0x0000001053507825 */ /* 0x000fca00078e0250 */
[----:B------:R0:W2:Y:S04]  /*1700*/  LDG.E.128 R64, [R80.64] ;  /* 0x0000001a50407981 */ /* 0x0000a8000c1e1d00 */
[----:B------:R0:W3:Y:S04]  /*1710*/  LDG.E.128 R68, [R80.64+0x200] ;  /* 0x0002001a50447981 */ /* 0x0000e8000c1e1d00 */
[----:B------:R0:W4:Y:S04]  /*1720*/  LDG.E.128 R72, [R80.64+0x400] ;  /* 0x0004001a50487981 */ /* 0x000128000c1e1d00 */
[----:B------:R0:W5:Y:S01]  /*1730*/  LDG.E.128 R76, [R80.64+0x600] ;  /* 0x0006001a504c7981 */ /* 0x000162000c1e1d00 */
        /* <DEDUP_REMOVED lines=16> */
[----:B------:R-:W-:Y:S01]  /*1840*/  UIMAD UR38, UR43, UR34, URZ ;  /* 0x000000222b2672a4 */ /* 0x000fe2000f8e023f */
[----:B0-----:R-:W-:Y:S01]  /*1850*/  SHF.L.U32 R80, R113, 0x2, RZ ;  /* 0x0000000271507819 */ /* 0x001fe200000006ff */
[----:B------:R-:W-:Y:S02]  /*1860*/  UIMAD.WIDE.U32 UR36, UR7, UR34, URZ ;  /* 0x00000022072472a5 */ /* 0x000fe4000f8e003f */
[----:B------:R-:W-:Y:S01]  /*1870*/  UIMAD UR34, UR7, UR35, UR38 ;  /* 0x00000023072272a4 */ /* 0x000fe2000f8e0226 */
[----:B------:R-:W-:Y:S01]  /*1880*/  LOP3.LUT R103, R80, 0xffffff80, RZ, 0xc0, !PT ;  /* 0xffffff8050677812 */ /* 0x000fe200078ec0ff */
[----:B------:R-:W-:Y:S02]  /*1890*/  ULEA UR35, UP0, UR36, UR25, 0x1 ;  /* 0x0000001924237291 */ /* 0x000fe4000f80083f */
[----:B------:R-:W-:Y:S01]  /*18a0*/  UIADD3 UR34, UR37, UR34, URZ ;  /* 0x0000002225227290 */ /* 0x000fe2000fffe03f */
[----:B------:R-:W-:-:S03]  /*18b0*/  IADD3 R103, R103, R112, RZ ;  /* 0x0000007067677210 */ /* 0x000fc60007ffe0ff */
[----:B------:R-:W-:Y:S01]  /*18c0*/  ULEA.HI.X UR36, UR36, UR42, UR34, 0x1, UP0 ;  /* 0x0000002a24247291 */ /* 0x000fe200080f0c22 */
[----:B------:R-:W-:-:S05]  /*18d0*/  MOV R94, UR35 ;  /* 0x00000023005e7c02 */ /* 0x000fca0008000f00 */
[----:B------:R-:W-:-:S05]  /*18e0*/  MOV R95, UR36 ;  /* 0x00000024005f7c02 */ /* 0x000fca0008000f00 */
[----:B------:R-:W-:Y:S01]  /*18f0*/  IMAD.WIDE R94, R83, 0x10, R94 ;  /* 0x00000010535e7825 */ /* 0x000fe200078e025e */
[----:B--2---:R-:W-:Y:S04]  /*1900*/  STS.128 [R103.X16], R64 ;  /* 0x0000004067007388 */ /* 0x004fe8000000cc00 */
[----:B---3--:R-:W-:Y:S04]  /*1910*/  STS.128 [R103.X16+0x200], R68 ;  /* 0x0002004467007388 */ /* 0x008fe8000000cc00 */
[----:B----4-:R-:W-:Y:S04]  /*1920*/  STS.128 [R103.X16+0x400], R72 ;  /* 0x0004004867007388 */ /* 0x010fe8000000cc00 */
[----:B-----5:R0:W-:Y:S01]  /*1930*/  STS.128 [R103.X16+0x600], R76 ;  /* 0x0006004c67007388 */ /* 0x0201e2000000cc00 */
[----:B------:R-:W-:-:S06]  /*1940*/  NOP ;  /* 0x0000000000007918 */ /* 0x000fcc0000000000 */
[----:B------:R1:W2:Y:S04]  /*1950*/  LDG.E.128 R80, [R94.64] ;  /* 0x0000001a5e507981 */ /* 0x0002a8000c1e1d00 */
[----:B------:R1:W3:Y:S04]  /*1960*/  LDG.E.128 R84, [R94.64+0x200] ;  /* 0x0002001a5e547981 */ /* 0x0002e8000c1e1d00 */
[----:B------:R1:W4:Y:S04]  /*1970*/  LDG.E.128 R88, [R94.64+0x400] ;  /* 0x0004001a5e587981 */ /* 0x000328000c1e1d00 */
[----:B------:R1:W5:Y:S01]  /*1980*/  LDG.E.128 R96, [R94.64+0x600] ;  /* 0x0006001a5e607981 */ /* 0x000362000c1e1d00 */
[----:B------:R-:W-:Y:S01]  /*1990*/  UIADD3 UR34, UR16, -0x1, URZ ;  /* 0xffffffff10227890 */ /* 0x000fe2000fffe03f */
[C---:B------:R-:W-:Y:S01]  /*19a0*/  ISETP.NE.AND P1, PT, R113.reuse, RZ, PT ;  /* 0x000000ff7100720c */ /* 0x040fe20003f25270 */
[----:B------:R-:W-:Y:S01]  /*19b0*/  IMAD R139, R112, 0x3, R103 ;  /* 0x00000003708b7824 */ /* 0x000fe200078e0267 */
[----:B------:R-:W-:Y:S01]  /*19c0*/  MOV R135, 0x100 ;  /* 0x0000010000877802 */ /* 0x000fe20000000f00 */
[----:B------:R-:W-:Y:S01]  /*19d0*/  ULEA.HI UR35, UR34, UR34, URZ, 0x1 ;  /* 0x0000002222237291 */ /* 0x000fe2000f8f083f */
[----:B------:R-:W-:Y:S01]  /*19e0*/  ISETP.NE.AND P0, PT, R113, 0x7f, PT ;  /* 0x0000007f7100780c */ /* 0x000fe20003f05270 */
[----:B------:R-:W-:Y:S02]  /*19f0*/  BSSY B0, `(.L_x_3495) ;  /* 0x00000ad000007945 */ /* 0x000fe40003800000 */
[----:B------:R-:W-:-:S04]  /*1a00*/  ULOP3.LUT UR35, UR35, 0xfffffe, URZ, 0xc0, !UPT ;  /* 0x00fffffe23237892 */ /* 0x000fc8000f8ec03f */
[----:B------:R-:W-:-:S06]  /*1a10*/  UIADD3 UR35, UR34, -UR35, URZ ;  /* 0x8000002322237290 */ /* 0x000fcc000fffe03f */
[----:B0-----:R-:W-:Y:S01]  /*1a20*/  MOV R78, UR35 ;  /* 0x00000023004e7c02 */ /* 0x001fe20008000f00 */
[----:B------:R-:W0:Y:S08]  /*1a30*/  R2UR UR45, R93 ;  /* 0x000000005d2d73c2 */ /* 0x000e3000000e0000 */
[----:B------:R1:W0:Y:S02]  /*1a40*/  R2UR UR44, R92 ;  /* 0x000000005c2c73c2 */ /* 0x00022400000e0000 */
[----:B-1----:R-:W-:Y:S01]  /*1a50*/  IADD3 R92, R113, 0x200, RZ ;  /* 0x00000200715c7810 */ /* 0x002fe20007ffe0ff */
[----:B------:R-:W-:-:S05]  /*1a60*/  @!P1 IMAD R92, R78, R135, UR7 ;  /* 0x000000074e5c9e24 */ /* 0x000fca000f8e0287 */
[----:B------:R-:W-:Y:S01]  /*1a70*/  SHF.L.U32 R150, R92, 0x3, RZ ;  /* 0x000000035c967819 */ /* 0x000fe200000006ff */
[----:B0-----:R-:W-:Y:S02]  /*1a80*/  FMUL.FTZ R64, R110, UR45 ;  /* 0x0000002d6e407c20 */ /* 0x001fe40008410000 */
[----:B------:R-:W-:Y:S02]  /*1a90*/  FMUL.FTZ R102, R109, UR45 ;  /* 0x0000002d6d667c20 */ /* 0x000fe40008410000 */
[----:B------:R-:W-:Y:S02]  /*1aa0*/  FMUL.RZ R66, R64, 0.15915493667125701904 ;  /* 0x3e22f98340427820 */ /* 0x000fe4000040c000 */
[----:B------:R-:W-:Y:S02]  /*1ab0*/  FMUL.FTZ R64, R107, UR45 ;  /* 0x0000002d6b407c20 */ /* 0x000fe40008410000 */
[----:B------:R-:W-:Y:S01]  /*1ac0*/  MUFU.SIN R67, R66 ;  /* 0x0000004200437308 */ /* 0x000fe20000000400 */
[----:B------:R-:W-:Y:S01]  /*1ad0*/  MOV R138, UR44 ;  /* 0x0000002c008a7c02 */ /* 0x000fe20008000f00 */
[----:B------:R-:W-:-:S02]  /*1ae0*/  FMUL.RZ R68, R64, 0.15915493667125701904 ;  /* 0x3e22f98340447820 */ /* 0x000fc4000040c000 */
[----:B------:R-:W-:Y:S02]  /*1af0*/  FMUL.FTZ R64, R108, UR45 ;  /* 0x0000002d6c407c20 */ /* 0x000fe40008410000 */
[----:B------:R-:W-:Y:S02]  /*1b00*/  FMUL.FTZ R138, R138, 1.4426950216293334961 ;  /* 0x3fb8aa3b8a8a7820 */ /* 0x000fe40000410000 */
[----:B------:R-:W-:Y:S01]  /*1b10*/  FMUL.RZ R70, R64, 0.15915493667125701904 ;  /* 0x3e22f98340467820 */ /* 0x000fe2000040c000 */
[----:B------:R0:W-:Y:S01]  /*1b20*/  MUFU.COS R137, R66 ;  /* 0x0000004200897308 */ /* 0x0001e20000000000 */
[----:B------:R-:W-:Y:S02]  /*1b30*/  FMUL.FTZ R64, R105, UR45 ;  /* 0x0000002d69407c20 */ /* 0x000fe40008410000 */
[----:B------:R-:W-:Y:S02]  /*1b40*/  FMUL.RZ R102, R102, 0.15915493667125701904 ;  /* 0x3e22f98366667820 */ /* 0x000fe4000040c000 */
[----:B------:R-:W-:-:S02]  /*1b50*/  FMUL.RZ R72, R64, 0.15915493667125701904 ;  /* 0x3e22f98340487820 */ /* 0x000fc4000040c000 */
[C---:B------:R-:W-:Y:S01]  /*1b60*/  FMUL.FTZ R64, R106.reuse, UR45 ;  /* 0x0000002d6a407c20 */ /* 0x040fe20008410000 */
[----:B------:R-:W-:Y:S01]  /*1b70*/  MUFU.SIN R69, R68 ;  /* 0x0000004400457308 */ /* 0x000fe20000000400 */
[-C--:B------:R-:W-:Y:S02]  /*1b80*/  FMUL.FTZ R74, R106, R138.reuse ;  /* 0x0000008a6a4a7220 */ /* 0x080fe40000410000 */
[----:B0-----:R-:W-:Y:S02]  /*1b90*/  FMUL.RZ R66, R64, 0.15915493667125701904 ;  /* 0x3e22f98340427820 */ /* 0x001fe4000040c000 */
[C---:B------:R-:W-:Y:S02]  /*1ba0*/  FMUL.FTZ R64, R101.reuse, UR45 ;  /* 0x0000002d65407c20 */ /* 0x040fe40008410000 */
[-C--:B------:R-:W-:Y:S01]  /*1bb0*/  FMUL.FTZ R76, R101, R138.reuse ;  /* 0x0000008a654c7220 */ /* 0x080fe20000410000 */
[----:B------:R0:W-:Y:S01]  /*1bc0*/  MUFU.COS R119, R68 ;  /* 0x0000004400777308 */ /* 0x0001e20000000000 */
[----:B------:R-:W-:-:S02]  /*1bd0*/  FMUL.FTZ R78, R104, R138 ;  /* 0x0000008a684e7220 */ /* 0x000fc40000410000 */
[----:B------:R-:W-:-:S05]  /*1be0*/  FMUL.FTZ R141, R51, R138 ;  /* 0x0000008a338d7220 */ /* 0x000fca0000410000 */
        /* <DEDUP_REMOVED lines=31> */
[----:B0-----:R-:W-:-:S07]  /*1de0*/  FMUL.FTZ R66, R110, R138 ;  /* 0x0000008a6e427220 */ /* 0x001fce0000410000 */
[----:B------:R0:W-:Y:S08]  /*1df0*/  MUFU.COS R94, R68 ;  /* 0x00000044005e7308 */ /* 0x0001f00000000000 */
[----:B------:R-:W1:Y:S01]  /*1e00*/  MUFU.EX2 R66, R66 ;  /* 0x0000004200427308 */ /* 0x000e620000000800 */
[----:B0-----:R-:W-:-:S07]  /*1e10*/  FMUL.FTZ R68, R107, R138 ;  /* 0x0000008a6b447220 */ /* 0x001fce0000410000 */
[----:B------:R-:W-:Y:S08]  /*1e20*/  MUFU.SIN R117, R102 ;  /* 0x0000006600757308 */ /* 0x000ff00000000400 */
[----:B------:R0:W-:Y:S01]  /*1e30*/  MUFU.COS R65, R102 ;  /* 0x0000006600417308 */ /* 0x0001e20000000000 */
[C---:B-1----:R-:W-:Y:S02]  /*1e40*/  FMUL.FTZ R137, R66.reuse, R137 ;  /* 0x0000008942897220 */ /* 0x042fe40000410000 */
[----:B------:R-:W-:-:S02]  /*1e50*/  FMUL.FTZ R118, R66, R67 ;  /* 0x0000004342767220 */ /* 0x000fc40000410000 */
[----:B------:R-:W-:-:S03]  /*1e60*/  FMUL.FTZ R66, R55, R138 ;  /* 0x0000008a37427220 */ /* 0x000fc60000410000 */
[----:B------:R-:W1:Y:S01]  /*1e70*/  MUFU.EX2 R64, R64 ;  /* 0x0000004000407308 */ /* 0x000e620000000800 */
[----:B0-----:R-:W-:-:S07]  /*1e80*/  FMUL.FTZ R102, R54, R138 ;  /* 0x0000008a36667220 */ /* 0x001fce0000410000 */
[----:B------:R-:W0:Y:S08]  /*1e90*/  MUFU.EX2 R68, R68 ;  /* 0x0000004400447308 */ /* 0x000e300000000800 */
[----:B------:R-:W-:Y:S01]  /*1ea0*/  MUFU.SIN R147, R70 ;  /* 0x0000004600937308 */ /* 0x000fe20000000400 */
[C---:B-1----:R-:W-:Y:S02]  /*1eb0*/  FMUL.FTZ R116, R64.reuse, R65 ;  /* 0x0000004140747220 */ /* 0x042fe40000410000 */
[----:B------:R-:W-:-:S02]  /*1ec0*/  FMUL.FTZ R117, R64, R117 ;  /* 0x0000007540757220 */ /* 0x000fc40000410000 */
[----:B------:R-:W-:Y:S02]  /*1ed0*/  FMUL.FTZ R64, R100, R138 ;  /* 0x0000008a64407220 */ /* 0x000fe40000410000 */
[-C--:B------:R-:W-:Y:S01]  /*1ee0*/  FMUL.FTZ R65, R117, R118.reuse ;  /* 0x0000007675417220 */ /* 0x080fe20000410000 */
[----:B------:R1:W-:Y:S01]  /*1ef0*/  MUFU.COS R148, R70 ;  /* 0x0000004600947308 */ /* 0x0003e20000000000 */
[C---:B0-----:R-:W-:Y:S02]  /*1f00*/  FMUL.FTZ R119, R68.reuse, R119 ;  /* 0x0000007744777220 */ /* 0x041fe40000410000 */
[----:B------:R-:W-:Y:S02]  /*1f10*/  FMUL.FTZ R120, R68, R69 ;  /* 0x0000004544787220 */ /* 0x000fe40000410000 */
[C---:B------:R-:W-:Y:S02]  /*1f20*/  FMUL.FTZ R68, R116.reuse, R118 ;  /* 0x0000007674447220 */ /* 0x040fe40000410000 */
[----:B------:R-:W-:Y:S01]  /*1f30*/  FFMA.FTZ R67, R116, R137, -R65 ;  /* 0x0000008974437223 */ /* 0x000fe20000010841 */
[----:B------:R-:W-:Y:S01]  /*1f40*/  MUFU.SIN R145, R72 ;  /* 0x0000004800917308 */ /* 0x000fe20000000400 */
[----:B-1----:R-:W-:-:S02]  /*1f50*/  FMUL.FTZ R70, R108, R138 ;  /* 0x0000008a6c467220 */ /* 0x002fc40000410000 */
[----:B------:R-:W-:Y:S02]  /*1f60*/  FFMA.FTZ R68, R117, R137, R68 ;  /* 0x0000008975447223 */ /* 0x000fe40000010044 */
[----:B------:R-:W-:Y:S02]  /*1f70*/  FMUL.FTZ R69, R120, R67 ;  /* 0x0000004378457220 */ /* 0x000fe40000410000 */
[----:B------:R-:W-:Y:S01]  /*1f80*/  FMUL.FTZ R65, R53, R138 ;  /* 0x0000008a35417220 */ /* 0x000fe20000410000 */
[----:B------:R-:W0:Y:S01]  /*1f90*/  MUFU.EX2 R70, R70 ;  /* 0x0000004600467308 */ /* 0x000e220000000800 */
[----:B------:R-:W-:-:S07]  /*1fa0*/  FFMA.FTZ R69, R119, R68, R69 ;  /* 0x0000004477457223 */ /* 0x000fce0000010045 */
[----:B------:R1:W-:Y:S08]  /*1fb0*/  MUFU.COS R146, R72 ;  /* 0x0000004800927308 */ /* 0x0003f00000000000 */
[----:B------:R-:W2:Y:S01]  /*1fc0*/  MUFU.EX2 R66, R66 ;  /* 0x0000004200427308 */ /* 0x000ea20000000800 */
[----:B-1----:R-:W-:Y:S02]  /*1fd0*/  FMUL.FTZ R72, R105, R138 ;  /* 0x0000008a69487220 */ /* 0x002fe40000410000 */
[----:B0-----:R-:W-:-:S02]  /*1fe0*/  FMUL.FTZ R121, R70, R121 ;  /* 0x0000007946797220 */ /* 0x001fc40000410000 */
[----:B------:R-:W-:Y:S02]  /*1ff0*/  FMUL.FTZ R122, R70, R71 ;  /* 0x00000047467a7220 */ /* 0x000fe40000410000 */
[----:B------:R-:W-:Y:S01]  /*2000*/  FMUL.FTZ R70, R120, R68 ;  /* 0x0000004478467220 */ /* 0x000fe20000410000 */
[----:B------:R-:W0:Y:S03]  /*2010*/  MUFU.EX2 R72, R72 ;  /* 0x0000004800487308 */ /* 0x000e260000000800 */
[----:B------:R-:W-:Y:S02]  /*2020*/  FFMA.FTZ R70, R119, R67, -R70 ;  /* 0x0000004377467223 */ /* 0x000fe40000010846 */
[C---:B------:R-:W-:Y:S02]  /*2030*/  FMUL.FTZ R67, R122.reuse, R69 ;  /* 0x000000457a437220 */ /* 0x040fe40000410000 */
[----:B------:R-:W-:Y:S01]  /*2040*/  FMUL.FTZ R68, R122, R70 ;  /* 0x000000467a447220 */ /* 0x000fe20000410000 */
[----:B------:R-:W1:Y:S01]  /*2050*/  MUFU.EX2 R74, R74 ;  /* 0x0000004a004a7308 */ /* 0x000e620000000800 */
[----:B--2---:R-:W-:-:S02]  /*2060*/  FMUL.FTZ R131, R66, R131 ;  /* 0x0000008342837220 */ /* 0x004fc40000410000 */
[----:B------:R-:W-:Y:S02]  /*2070*/  FMUL.FTZ R132, R66, R93 ;  /* 0x0000005d42847220 */ /* 0x000fe40000410000 */
[----:B------:R-:W-:Y:S02]  /*2080*/  FMUL.FTZ R66, R49, UR45 ;  /* 0x0000002d31427c20 */ /* 0x000fe40008410000 */
[C---:B------:R-:W-:Y:S01]  /*2090*/  FFMA.FTZ R68, R121.reuse, R69, R68 ;  /* 0x0000004579447223 */ /* 0x040fe20000010044 */
[----:B------:R-:W2:Y:S01]  /*20a0*/  MUFU.EX2 R64, R64 ;  /* 0x0000004000407308 */ /* 0x000ea20000000800 */
[----:B0-----:R-:W-:Y:S02]  /*20b0*/  FMUL.FTZ R124, R72, R73 ;  /* 0x00000049487c7220 */ /* 0x001fe40000410000 */
[----:B------:R-:W-:Y:S02]  /*20c0*/  FFMA.FTZ R67, R121, R70, -R67 ;  /* 0x0000004679437223 */ /* 0x000fe40000010843 */
[----:B------:R-:W-:-:S02]  /*20d0*/  FMUL.RZ R93, R66, 0.15915493667125701904 ;  /* 0x3e22f983425d7820 */ /* 0x000fc4000040c000 */
[----:B------:R-:W-:Y:S01]  /*20e0*/  FMUL.FTZ R123, R72, R123 ;  /* 0x0000007b487b7220 */ /* 0x000fe20000410000 */
[----:B------:R-:W0:Y:S01]  /*20f0*/  MUFU.EX2 R76, R76 ;  /* 0x0000004c004c7308 */ /* 0x000e220000000800 */
[CC--:B------:R-:W-:Y:S02]  /*2100*/  FMUL.FTZ R66, R124.reuse, R68.reuse ;  /* 0x000000447c427220 */ /* 0x0c0fe40000410000 */
[----:B------:R-:W-:Y:S02]  /*2110*/  FMUL.FTZ R69, R124, R67 ;  /* 0x000000437c457220 */ /* 0x000fe40000410000 */
[----:B-1----:R-:W-:Y:S02]  /*2120*/  FMUL.FTZ R126, R74, R75 ;  /* 0x0000004b4a7e7220 */ /* 0x002fe40000410000 */
[C---:B------:R-:W-:Y:S01]  /*2130*/  FFMA.FTZ R66, R123.reuse, R67, -R66 ;  /* 0x000000437b427223 */ /* 0x040fe20000010842 */
[----:B------:R-:W1:Y:S01]  /*2140*/  MUFU.EX2 R78, R78 ;  /* 0x0000004e004e7308 */ /* 0x000e620000000800 */
[----:B------:R-:W-:-:S02]  /*2150*/  FFMA.FTZ R69, R123, R68, R69 ;  /* 0x000000447b457223 */ /* 0x000fc40000010045 */
[C---:B--2---:R-:W-:Y:S02]  /*2160*/  FMUL.FTZ R133, R64.reuse, R133 ;  /* 0x0000008540857220 */ /* 0x044fe40000410000 */
[----:B------:R-:W-:Y:S02]  /*2170*/  FMUL.FTZ R134, R64, R95 ;  /* 0x0000005f40867220 */ /* 0x000fe40000410000 */
[C---:B------:R-:W-:Y:S01]  /*2180*/  FMUL.FTZ R64, R126.reuse, R69 ;  /* 0x000000457e407220 */ /* 0x040fe20000410000 */
[----:B------:R-:W2:Y:S01]  /*2190*/  MUFU.EX2 R65, R65 ;  /* 0x0000004100417308 */ /* 0x000ea20000000800 */
[----:B------:R-:W-:Y:S02]  /*21a0*/  FMUL.FTZ R70, R126, R66 ;  /* 0x000000427e467220 */ /* 0x000fe40000410000 */
[----:B------:R-:W-:Y:S02]  /*21b0*/  FMUL.FTZ R68, R50, UR45 ;  /* 0x0000002d32447c20 */ /* 0x000fe40008410000 */
[----:B------:R-:W-:-:S02]  /*21c0*/  FMUL.FTZ R125, R74, R125 ;  /* 0x0000007d4a7d7220 */ /* 0x000fc40000410000 */
[C---:B0-----:R-:W-:Y:S01]  /*21d0*/  FMUL.FTZ R127, R76.reuse, R127 ;  /* 0x0000007f4c7f7220 */ /* 0x041fe20000410000 */
[----:B------:R-:W0:Y:S01]  /*21e0*/  LDS.128 R72, [R139.X16+0x20] ;  /* 0x000020008b487984 */ /* 0x000e22000000cc00 */
[----:B------:R-:W-:Y:S01]  /*21f0*/  FMUL.FTZ R128, R76, R77 ;  /* 0x0000004d4c807220 */ /* 0x000fe20000410000 */
[----:B------:R-:W0:Y:S01]  /*2200*/  MUFU.SIN R152, R93 ;  /* 0x0000005d00987308 */ /* 0x000e220000000400 */
[C---:B-1----:R-:W-:Y:S02]  /*2210*/  FMUL.FTZ R129, R78.reuse, R129 ;  /* 0x000000814e817220 */ /* 0x042fe40000410000 */
[----:B------:R-:W-:Y:S02]  /*2220*/  FMUL.FTZ R130, R78, R79 ;  /* 0x0000004f4e827220 */ /* 0x000fe40000410000 */
[----:B------:R-:W-:Y:S01]  /*2230*/  FFMA.FTZ R142, R125, R66, -R64 ;  /* 0x000000427d8e7223 */ /* 0x000fe20000010840 */
[----:B------:R-:W1:Y:S01]  /*2240*/  LDS.128 R76, [R139.X16+0x30] ;  /* 0x000030008b4c7984 */ /* 0x000e62000000cc00 */
[C---:B--2---:R-:W-:Y:S01]  /*2250*/  FMUL.FTZ R135, R65.reuse, R94 ;  /* 0x0000005e41877220 */ /* 0x044fe20000410000 */
[----:B------:R2:W0:Y:S01]  /*2260*/  MUFU.COS R154, R93 ;  /* 0x0000005d009a7308 */ /* 0x0004220000000000 */
[----:B------:R-:W-:-:S02]  /*2270*/  FMUL.FTZ R136, R65, R136 ;  /* 0x0000008841887220 */ /* 0x000fc40000410000 */
[----:B------:R-:W-:Y:S01]  /*2280*/  FFMA.FTZ R144, R125, R69, R70 ;  /* 0x000000457d907223 */ /* 0x000fe20000010046 */
[----:B------:R-:W0:Y:S01]  /*2290*/  LDS.128 R64, [R139.X16] ;  /* 0x000000008b407984 */ /* 0x000e22000000cc00 */
[----:B------:R-:W-:-:S03]  /*22a0*/  FMUL.RZ R153, R68, 0.15915493667125701904 ;  /* 0x3e22f98344997820 */ /* 0x000fc6000040c000 */
[----:B------:R-:W0:Y:S01]  /*22b0*/  LDS.128 R68, [R139.X16+0x10] ;  /* 0x000010008b447984 */ /* 0x000e22000000cc00 */
[----:B------:R0:W0:Y:S03]  /*22c0*/  MUFU.EX2 R140, R102 ;  /* 0x00000066008c7308 */ /* 0x0000260000000800 */
[----:B------:R-:W-:Y:S04]  /*22d0*/  STS.128 [R103.X16+0x2100], R80 ;  /* 0x0021005067007388 */ /* 0x000fe8000000cc00 */
[----:B---3--:R-:W-:Y:S01]  /*22e0*/  STS.128 [R103.X16+0x2300], R84 ;  /* 0x0023005467007388 */ /* 0x008fe2000000cc00 */
[----:B------:R3:W0:Y:S03]  /*22f0*/  MUFU.SIN R143, R149 ;  /* 0x00000095008f7308 */ /* 0x0006260000000400 */
[----:B----4-:R-:W-:Y:S04]  /*2300*/  STS.128 [R103.X16+0x2500], R88 ;  /* 0x0025005867007388 */ /* 0x010fe8000000cc00 */
[----:B-----5:R4:W-:Y:S01]  /*2310*/  STS.128 [R103.X16+0x2700], R96 ;  /* 0x0027006067007388 */ /* 0x0209e2000000cc00 */
[----:B------:R-:W-:-:S06]  /*2320*/  NOP ;  /* 0x0000000000007918 */ /* 0x000fcc0000000000 */
[----:B------:R3:W0:Y:S01]  /*2330*/  LDS.128 R80, [R139.X16+0x2100] ;  /* 0x002100008b507984 */ /* 0x000622000000cc00 */
[----:B------:R-:W0:Y:S03]  /*2340*/  MUFU.COS R149, R149 ;  /* 0x0000009500957308 */ /* 0x000e260000000000 */
[----:B------:R3:W0:Y:S04]  /*2350*/  LDS.128 R84, [R139.X16+0x2110] ;  /* 0x002110008b547984 */ /* 0x000628000000cc00 */
[----:B------:R3:W1:Y:S01]  /*2360*/  LDS.128 R88, [R139.X16+0x2120] ;  /* 0x002120008b587984 */ /* 0x000662000000cc00 */
[----:B------:R3:W0:Y:S01]  /*2370*/  MUFU.COS R155, R153 ;  /* 0x00000099009b7308 */ /* 0x0006220000000000 */
[----:B----4-:R-:W-:-:S02]  /*2380*/  FMUL.FTZ R96, R52, R138 ;  /* 0x0000008a34607220 */ /* 0x010fc40000410000 */
[----:B--2---:R3:W2:Y:S01]  /*2390*/  LDS.128 R92, [R139.X16+0x2130] ;  /* 0x002130008b5c7984 */ /* 0x0046a2000000cc00 */
[C---:B------:R-:W-:Y:S02]  /*23a0*/  FMUL.FTZ R97, R128.reuse, R144 ;  /* 0x0000009080617220 */ /* 0x040fe40000410000 */
[----:B------:R-:W-:Y:S01]  /*23b0*/  FMUL.FTZ R99, R128, R142 ;  /* 0x0000008e80637220 */ /* 0x000fe20000410000 */
[----:B------:R3:W-:Y:S01]  /*23c0*/  STS.64 [R150+0xda80], R116 ;  /* 0x00da807496007388 */ /* 0x0007e20000000a00 */
[----:B------:R-:W4:Y:S03]  /*23d0*/  MUFU.EX2 R141, R141 ;  /* 0x0000008d008d7308 */ /* 0x000f260000000800 */
[----:B------:R-:W-:Y:S06]  /*23e0*/  BAR.SYNC.DEFER_BLOCKING 0x0 ;  /* 0x0000000000007b1d */ /* 0x000fec0000010000 */
[----:B0-----:R3:W0:Y:S01]  /*23f0*/  @P0 LDS.64 R102, [R113.X8+0xea88] ;  /* 0x00ea880071660984 */ /* 0x0016220000008a00 */
[----:B------:R-:W-:Y:S05]  /*2400*/  @P0 BRA `(.L_x_3496) ;  /* 0x000000b000000947 */ /* 0x000fea0003800000 */
[----:B----4-:R-:W-:Y:S01]  /*2410*/  ULDC UR34, c[0x0][0x174] ;  /* 0x00005d0000227ab9 */ /* 0x010fe20000000800 */
[----:B0-----:R-:W-:Y:S01]  /*2420*/  HFMA2.MMA R103, -RZ, RZ, 0, 0 ;  /* 0x00000000ff677435 */ /* 0x001fe200000001ff */
[----:B------:R-:W-:Y:S01]  /*2430*/  UISETP.NE.AND UP0, UPT, UR16, UR34, UPT ;  /* 0x000000221000728c */ /* 0x000fe2000bf05270 */
[----:B------:R-:W-:-:S05]  /*2440*/  MOV R102, 0x3f800000 ;  /* 0x3f80000000667802 */ /* 0x000fca0000000f00 */
[----:B------:R-:W-:-:S05]  /*2450*/  PLOP3.LUT P0, PT, PT, PT, UP0, 0x80, 0x0 ;  /* 0x000000000000781c */ /* 0x000fca0003f0f008 */
[----:B------:R-:W-:-:S04]  /*2460*/  @UP0 ULEA.HI UR34, UR16, UR16, URZ, 0x1 ;  /* 0x0000001010220291 */ /* 0x000fc8000f8f083f */
[----:B------:R-:W-:-:S04]  /*2470*/  @UP0 ULOP3.LUT UR34, UR34, 0xfffffe, URZ, 0xc0, !UPT ;  /* 0x00fffffe22220892 */ /* 0x000fc8000f8ec03f */
[----:B------:R-:W-:-:S04]  /*2480*/  @UP0 UIADD3 UR34, -UR34, UR16, URZ ;  /* 0x0000001022220290 */ /* 0x000fc8000fffe13f */
[----:B------:R-:W-:-:S06]  /*2490*/  @UP0 ULEA UR34, UR34, UR7, 0x8 ;  /* 0x0000000722220291 */ /* 0x000fcc000f8e403f */
[----:B------:R-:W-:-:S05]  /*24a0*/  MOV R98, UR34 ;  /* 0x0000002200627c02 */ /* 0x000fca0008000f00 */
[----:B------:R0:W4:Y:S02]  /*24b0*/  @P0 LDS.64 R102, [R98.X8+0xda80] ;  /* 0x00da800062660984 */ /* 0x0001240000008a00 */
.L_x_3496:
[----:B----4-:R-:W-:Y:S05]  /*24c0*/  BSYNC B0 ;  /* 0x0000000000007941 */ /* 0x010fea0003800000 */
.L_x_3495:
[----:B------:R-:W-:Y:S01]  /*24d0*/  UISETP.GE.AND UP0, UPT, UR16, 0x2, UPT ;  /* 0x000000021000788c */ /* 0x000fe2000bf06270 */
[----:B0-----:R-:W-:Y:S01]  /*24e0*/  FFMA.FTZ R98, R127, R142, -R97 ;  /* 0x0000008e7f627223 */ /* 0x001fe20000010861 */
[----:B------:R-:W-:Y:S01]  /*24f0*/  LOP3.LUT R180, R113, 0x1f, RZ, 0xc0, !PT ;  /* 0x0000001f71b47812 */ /* 0x000fe200078ec0ff */
[----:B------:R-:W-:Y:S01]  /*2500*/  FFMA.FTZ R99, R127, R144, R99 ;  /* 0x000000907f637223 */ /* 0x000fe20000010063 */
[----:B------:R0:W4:Y:S01]  /*2510*/  MUFU.EX2 R142, R96 ;  /* 0x00000060008e7308 */ /* 0x0001220000000800 */
[CC--:B------:R-:W-:Y:S01]  /*2520*/  FMUL.FTZ R144, R130.reuse, R98.reuse ;  /* 0x0000006282907220 */ /* 0x0c0fe20000410000 */
[----:B------:R-:W-:Y:S01]  /*2530*/  PLOP3.LUT P0, PT, PT, PT, UP0, 0x80, 0x0 ;  /* 0x000000000000781c */ /* 0x000fe20003f0f008 */
[-C--:B---3--:R-:W-:Y:S01]  /*2540*/  FMUL.FTZ R139, R130, R99.reuse ;  /* 0x00000063828b7220 */ /* 0x088fe20000410000 */
[----:B------:R-:W-:Y:S01]  /*2550*/  MOV R151, c[0x0][0x16c] ;  /* 0x00005b0000977a02 */ /* 0x000fe20000000f00 */
[C---:B------:R-:W-:Y:S01]  /*2560*/  FFMA.FTZ R144, R129.reuse, R99, R144 ;  /* 0x0000006381907223 */ /* 0x040fe20000010090 */
[----:B------:R-:W-:Y:S01]  /*2570*/  ISETP.NE.OR P0, PT, R180, RZ, !P0 ;  /* 0x000000ffb400720c */ /* 0x000fe20004705670 */
[----:B------:R-:W-:Y:S01]  /*2580*/  FFMA.FTZ R98, R129, R98, -R139 ;  /* 0x0000006281627223 */ /* 0x000fe2000001088b */
[----:B------:R-:W-:Y:S01]  /*2590*/  MUFU.SIN R153, R153 ;  /* 0x0000009900997308 */ /* 0x000fe20000000400 */
[----:B------:R-:W-:-:S02]  /*25a0*/  FMUL.FTZ R99, R132, R144 ;  /* 0x0000009084637220 */ /* 0x000fc40000410000 */
[-C--:B0-----:R-:W-:Y:S02]  /*25b0*/  FMUL.FTZ R96, R132, R98.reuse ;  /* 0x0000006284607220 */ /* 0x081fe40000410000 */
[C---:B------:R-:W-:Y:S01]  /*25c0*/  FFMA.FTZ R99, R131.reuse, R98, -R99 ;  /* 0x0000006283637223 */ /* 0x040fe20000010863 */
[----:B------:R-:W-:Y:S01]  /*25d0*/  MOV R98, UR16 ;  /* 0x0000001000627c02 */ /* 0x000fe20008000f00 */
[----:B------:R-:W-:Y:S02]  /*25e0*/  FFMA.FTZ R144, R131, R144, R96 ;  /* 0x0000009083907223 */ /* 0x000fe40000010060 */
[-C--:B------:R-:W-:Y:S02]  /*25f0*/  FMUL.FTZ R97, R49, R138.reuse ;  /* 0x0000008a31617220 */ /* 0x080fe40000410000 */
[----:B------:R-:W-:Y:S01]  /*2600*/  @!P0 IADD3 R96, R98, -0x2, RZ ;  /* 0xfffffffe62608810 */ /* 0x000fe20007ffe0ff */
[----:B------:R-:W-:Y:S01]  /*2610*/  FMUL.FTZ R138, R50, R138 ;  /* 0x0000008a328a7220 */ /* 0x000fe20000410000 */
[----:B------:R0:W3:Y:S01]  /*2620*/  MUFU.EX2 R139, R97 ;  /* 0x00000061008b7308 */ /* 0x0000e20000000800 */
[----:B------:R-:W-:-:S02]  /*2630*/  FMUL.FTZ R98, R134, R144 ;  /* 0x0000009086627220 */ /* 0x000fc40000410000 */
[----:B------:R-:W-:Y:S01]  /*2640*/  @!P0 IMAD R150, R96, R151, UR7 ;  /* 0x0000000760968e24 */ /* 0x000fe2000f8e0297 */
[----:B------:R-:W-:Y:S01]  /*2650*/  HFMA2.MMA R151, -RZ, RZ, 0, 9.5367431640625e-07 ;  /* 0x00000010ff977435 */ /* 0x000fe200000001ff */
[C---:B------:R-:W-:Y:S01]  /*2660*/  FMUL.FTZ R148, R140.reuse, R148 ;  /* 0x000000948c947220 */ /* 0x040fe20000410000 */
[----:B------:R-:W-:Y:S01]  /*2670*/  HFMA2.MMA R96, -RZ, RZ, 1.875, 0 ;  /* 0x3f800000ff607435 */ /* 0x000fe200000001ff */
[----:B------:R-:W-:Y:S01]  /*2680*/  FMUL.FTZ R147, R140, R147 ;  /* 0x000000938c937220 */ /* 0x000fe20000410000 */
[----:B------:R-:W2:Y:S01]  /*2690*/  MUFU.EX2 R138, R138 ;  /* 0x0000008a008a7308 */ /* 0x000ea20000000800 */
[-C--:B0-----:R-:W-:Y:S02]  /*26a0*/  FMUL.FTZ R97, R134, R99.reuse ;  /* 0x0000006386617220 */ /* 0x081fe40000410000 */
[----:B------:R-:W-:Y:S02]  /*26b0*/  FFMA.FTZ R140, R133, R99, -R98 ;  /* 0x00000063858c7223 */ /* 0x000fe40000010862 */
[C---:B------:R-:W-:Y:S01]  /*26c0*/  FMUL.FTZ R146, R141.reuse, R146 ;  /* 0x000000928d927220 */ /* 0x040fe20000410000 */
[----:B------:R-:W-:Y:S01]  /*26d0*/  CS2R R98, SRZ ;  /* 0x0000000000627805 */ /* 0x000fe2000001ff00 */
[----:B------:R-:W-:-:S02]  /*26e0*/  FMUL.FTZ R145, R141, R145 ;  /* 0x000000918d917220 */ /* 0x000fc40000410000 */
[----:B------:R-:W-:Y:S01]  /*26f0*/  FFMA.FTZ R141, R133, R144, R97 ;  /* 0x00000090858d7223 */ /* 0x000fe20000010061 */
[----:B------:R-:W-:Y:S01]  /*2700*/  MOV R97, RZ ;  /* 0x000000ff00617202 */ /* 0x000fe20000000f00 */
[----:B------:R-:W-:Y:S02]  /*2710*/  FMUL.FTZ R158, R136, R140 ;  /* 0x0000008c889e7220 */ /* 0x000fe40000410000 */
[----:B------:R-:W-:-:S04]  /*2720*/  @!P0 IMAD.WIDE R150, R150, R151, UR28 ;  /* 0x0000001c96968e25 */ /* 0x000fc8000f8e0297 */
[-C--:B------:R-:W-:Y:S01]  /*2730*/  FMUL.FTZ R156, R136, R141.reuse ;  /* 0x0000008d889c7220 */ /* 0x080fe20000410000 */
[----:B------:R0:W5:Y:S01]  /*2740*/  @!P0 LDG.E.128 R96, [R150.64] ;  /* 0x0000001a96608981 */ /* 0x000162000c1e1d00 */
[C---:B------:R-:W-:Y:S02]  /*2750*/  FFMA.FTZ R158, R135.reuse, R141, R158 ;  /* 0x0000008d879e7223 */ /* 0x040fe4000001009e */
[C---:B----4-:R-:W-:Y:S02]  /*2760*/  FMUL.FTZ R144, R142.reuse, R149 ;  /* 0x000000958e907220 */ /* 0x050fe40000410000 */
[----:B------:R-:W-:Y:S02]  /*2770*/  FFMA.FTZ R156, R135, R140, -R156 ;  /* 0x0000008c879c7223 */ /* 0x000fe4000001089c */
[----:B------:R-:W-:Y:S02]  /*2780*/  FMUL.FTZ R149, R147, R158 ;  /* 0x0000009e93957220 */ /* 0x000fe40000410000 */
[----:B------:R-:W-:Y:S01]  /*2790*/  FMUL.FTZ R143, R142, R143 ;  /* 0x0000008f8e8f7220 */ /* 0x000fe20000410000 */
[----:B0-----:R-:W-:Y:S01]  /*27a0*/  HADD2.F32 R150, -RZ, R64.H1_H1 ;  /* 0x30000040ff967230 */ /* 0x001fe20000004100 */
[----:B---3--:R-:W-:-:S02]  /*27b0*/  FMUL.FTZ R142, R139, R154 ;  /* 0x0000009a8b8e7220 */ /* 0x008fc40000410000 */
[----:B------:R-:W-:Y:S02]  /*27c0*/  FMUL.FTZ R141, R139, R152 ;  /* 0x000000988b8d7220 */ /* 0x000fe40000410000 */
[C---:B--2---:R-:W-:Y:S02]  /*27d0*/  FMUL.FTZ R140, R138.reuse, R155 ;  /* 0x0000009b8a8c7220 */ /* 0x044fe40000410000 */
[----:B------:R-:W-:Y:S01]  /*27e0*/  FMUL.FTZ R139, R138, R153 ;  /* 0x000000998a8b7220 */ /* 0x000fe20000410000 */
[----:B------:R-:W-:Y:S01]  /*27f0*/  HADD2.F32 R138, -RZ, R64.H0_H0 ;  /* 0x20000040ff8a7230 */ /* 0x000fe20000004100 */
[----:B------:R-:W-:Y:S01]  /*2800*/  FFMA.FTZ R157, R148, R156, -R149 ;  /* 0x0000009c949d7223 */ /* 0x000fe20000010895 */
[--C-:B------:R-:W-:Y:S02]  /*2810*/  HADD2.F32 R149, -RZ, R65.reuse.H0_H0 ;  /* 0x20000041ff957230 */ /* 0x100fe40000004100 */
[----:B------:R-:W-:Y:S01]  /*2820*/  HADD2.F32 R151, -RZ, R65.H1_H1 ;  /* 0x30000041ff977230 */ /* 0x000fe20000004100 */
[C---:B------:R-:W-:Y:S01]  /*2830*/  FMUL.FTZ R208, R109.reuse, R150 ;  /* 0x000000966dd07220 */ /* 0x040fe20000410000 */
        /* <DEDUP_REMOVED lines=11> */
[-C--:B------:R-:W-:Y:S01]  /*28f0*/  FFMA.FTZ R64, R209, R137.reuse, -R64 ;  /* 0x00000089d1407223 */ /* 0x080fe20000010840 */
[--C-:B------:R-:W-:Y:S01]  /*2900*/  HADD2.F32 R154, -RZ, R66.reuse.H1_H1 ;  /* 0x30000042ff9a7230 */ /* 0x100fe20000004100 */
[----:B------:R-:W-:Y:S01]  /*2910*/  FFMA.FTZ R65, R208, R137, R65 ;  /* 0x00000089d0417223 */ /* 0x000fe20000010041 */
[----:B------:R-:W-:Y:S01]  /*2920*/  HADD2.F32 R152, -RZ, R66.H0_H0 ;  /* 0x20000042ff987230 */ /* 0x000fe20000004100 */
[----:B------:R-:W-:Y:S01]  /*2930*/  FADD.FTZ R64, R207, R64 ;  /* 0x00000040cf407221 */ /* 0x000fe20000010000 */
[--C-:B------:R-:W-:Y:S01]  /*2940*/  HADD2.F32 R153, -RZ, R67.reuse.H0_H0 ;  /* 0x20000043ff997230 */ /* 0x100fe20000004100 */
[----:B------:R-:W-:Y:S01]  /*2950*/  FADD.FTZ R65, R206, R65 ;  /* 0x00000041ce417221 */ /* 0x000fe20000010000 */
[----:B------:R-:W-:Y:S01]  /*2960*/  HADD2.F32 R155, -RZ, R67.H1_H1 ;  /* 0x30000043ff9b7230 */ /* 0x000fe20000004100 */
[----:B------:R-:W-:Y:S01]  /*2970*/  FMUL.FTZ R159, R147, R156 ;  /* 0x0000009c939f7220 */ /* 0x000fe20000410000 */
        /* <DEDUP_REMOVED lines=10> */
[----:B------:R-:W-:Y:S01]  /*2a20*/  FFMA.FTZ R159, R148, R158, R159 ;  /* 0x0000009e949f7223 */ /* 0x000fe2000001009f */
[----:B------:R-:W-:Y:S01]  /*2a30*/  HADD2.F32 R158, -RZ, R61.H1_H1 ;  /* 0x3000003dff9e7230 */ /* 0x000fe20000004100 */
[----:B------:R-:W-:Y:S02]  /*2a40*/  FADD.FTZ R66, R213, R66 ;  /* 0x00000042d5427221 */ /* 0x000fe40000010000 */
[----:B------:R-:W-:Y:S02]  /*2a50*/  FMUL.FTZ R211, R108, R153 ;  /* 0x000000996cd37220 */ /* 0x000fe40000410000 */
[----:B------:R-:W-:-:S02]  /*2a60*/  FMUL.FTZ R64, R122, R65 ;  /* 0x000000417a407220 */ /* 0x000fc40000410000 */
[----:B------:R-:W-:Y:S02]  /*2a70*/  FMUL.FTZ R67, R145, R159 ;  /* 0x0000009f91437220 */ /* 0x000fe40000410000 */
[----:B------:R-:W-:Y:S02]  /*2a80*/  FMUL.FTZ R210, R108, R155 ;  /* 0x0000009b6cd27220 */ /* 0x000fe40000410000 */
[-C--:B------:R-:W-:Y:S02]  /*2a90*/  FMUL.FTZ R156, R122, R66.reuse ;  /* 0x000000427a9c7220 */ /* 0x080fe40000410000 */
[----:B------:R-:W-:Y:S02]  /*2aa0*/  FMUL.FTZ R211, R158, R211 ;  /* 0x000000d39ed37220 */ /* 0x000fe40000410000 */
[----:B------:R-:W-:Y:S02]  /*2ab0*/  FFMA.FTZ R64, R121, R66, -R64 ;  /* 0x0000004279407223 */ /* 0x000fe40000010840 */
[----:B------:R-:W-:-:S02]  /*2ac0*/  FFMA.FTZ R67, R146, R157, -R67 ;  /* 0x0000009d92437223 */ /* 0x000fc40000010843 */
[----:B------:R-:W-:Y:S02]  /*2ad0*/  FMUL.FTZ R157, R145, R157 ;  /* 0x0000009d919d7220 */ /* 0x000fe40000410000 */
[----:B------:R-:W-:Y:S01]  /*2ae0*/  FMUL.FTZ R210, R158, R210 ;  /* 0x000000d29ed27220 */ /* 0x000fe20000410000 */
[--C-:B------:R-:W-:Y:S01]  /*2af0*/  HADD2.F32 R158, -RZ, R68.reuse.H1_H1 ;  /* 0x30000044ff9e7230 */ /* 0x100fe20000004100 */
[----:B------:R-:W-:Y:S01]  /*2b00*/  FFMA.FTZ R65, R121, R65, R156 ;  /* 0x0000004179417223 */ /* 0x000fe2000001009c */
[----:B------:R-:W-:Y:S01]  /*2b10*/  HADD2.F32 R156, -RZ, R68.H0_H0 ;  /* 0x20000044ff9c7230 */ /* 0x000fe20000004100 */
[----:B------:R-:W-:Y:S02]  /*2b20*/  FADD.FTZ R64, R211, R64 ;  /* 0x00000040d3407221 */ /* 0x000fe40000010000 */
[----:B------:R-:W-:Y:S01]  /*2b30*/  FFMA.FTZ R164, R146, R159, R157 ;  /* 0x0000009f92a47223 */ /* 0x000fe2000001009d */
[----:B------:R-:W-:Y:S01]  /*2b40*/  HADD2.F32 R157, -RZ, R62.H0_H0 ;  /* 0x2000003eff9d7230 */ /* 0x000fe20000004100 */
[----:B------:R-:W-:-:S02]  /*2b50*/  FADD.FTZ R65, R210, R65 ;  /* 0x00000041d2417221 */ /* 0x000fc40000010000 */
[C---:B------:R-:W-:Y:S02]  /*2b60*/  FMUL.FTZ R68, R124.reuse, R64 ;  /* 0x000000407c447220 */ /* 0x040fe40000410000 */
[C---:B------:R-:W-:Y:S02]  /*2b70*/  FMUL.FTZ R214, R105.reuse, R158 ;  /* 0x0000009e69d67220 */ /* 0x040fe40000410000 */
[-C--:B------:R-:W-:Y:S02]  /*2b80*/  FMUL.FTZ R66, R124, R65.reuse ;  /* 0x000000417c427220 */ /* 0x080fe40000410000 */
[----:B------:R-:W-:Y:S02]  /*2b90*/  FMUL.FTZ R215, R105, R156 ;  /* 0x0000009c69d77220 */ /* 0x000fe40000410000 */
[----:B------:R-:W-:Y:S02]  /*2ba0*/  FFMA.FTZ R65, R123, R65, R68 ;  /* 0x000000417b417223 */ /* 0x000fe40000010044 */
[----:B------:R-:W-:-:S02]  /*2bb0*/  FMUL.FTZ R214, R157, R214 ;  /* 0x000000d69dd67220 */ /* 0x000fc40000410000 */
[----:B------:R-:W-:Y:S02]  /*2bc0*/  FFMA.FTZ R66, R123, R64, -R66 ;  /* 0x000000407b427223 */ /* 0x000fe40000010842 */
[----:B------:R-:W-:Y:S01]  /*2bd0*/  FMUL.FTZ R215, R157, R215 ;  /* 0x000000d79dd77220 */ /* 0x000fe20000410000 */
[--C-:B------:R-:W-:Y:S01]  /*2be0*/  HADD2.F32 R157, -RZ, R69.reuse.H0_H0 ;  /* 0x20000045ff9d7230 */ /* 0x100fe20000004100 */
[----:B------:R-:W-:Y:S01]  /*2bf0*/  FADD.FTZ R65, R214, R65 ;  /* 0x00000041d6417221 */ /* 0x000fe20000010000 */
[----:B------:R-:W-:Y:S01]  /*2c00*/  HADD2.F32 R159, -RZ, R69.H1_H1 ;  /* 0x30000045ff9f7230 */ /* 0x000fe20000004100 */
[----:B------:R-:W-:Y:S01]  /*2c10*/  FADD.FTZ R66, R215, R66 ;  /* 0x00000042d7427221 */ /* 0x000fe20000010000 */
[----:B------:R-:W-:Y:S01]  /*2c20*/  HADD2.F32 R69, -RZ, R62.H1_H1 ;  /* 0x3000003eff457230 */ /* 0x000fe20000004100 */
[----:B------:R-:W-:Y:S02]  /*2c30*/  FMUL.FTZ R217, R106, R157 ;  /* 0x0000009d6ad97220 */ /* 0x000fe40000410000 */
[----:B------:R-:W-:-:S02]  /*2c40*/  FMUL.FTZ R64, R126, R65 ;  /* 0x000000417e407220 */ /* 0x000fc40000410000 */
[----:B------:R-:W-:Y:S02]  /*2c50*/  FMUL.FTZ R216, R106, R159 ;  /* 0x0000009f6ad87220 */ /* 0x000fe40000410000 */
[-C--:B------:R-:W-:Y:S02]  /*2c60*/  FMUL.FTZ R68, R126, R66.reuse ;  /* 0x000000427e447220 */ /* 0x080fe40000410000 */
[----:B------:R-:W-:Y:S02]  /*2c70*/  FMUL.FTZ R217, R69, R217 ;  /* 0x000000d945d97220 */ /* 0x000fe40000410000 */
[----:B------:R-:W-:Y:S01]  /*2c80*/  FFMA.FTZ R64, R125, R66, -R64 ;  /* 0x000000427d407223 */ /* 0x000fe20000010840 */
[--C-:B------:R-:W-:Y:S01]  /*2c90*/  HADD2.F32 R162, -RZ, R70.reuse.H1_H1 ;  /* 0x30000046ffa27230 */ /* 0x100fe20000004100 */
[----:B------:R-:W-:Y:S02]  /*2ca0*/  FMUL.FTZ R216, R69, R216 ;  /* 0x000000d845d87220 */ /* 0x000fe40000410000 */
[----:B------:R-:W-:Y:S01]  /*2cb0*/  FFMA.FTZ R65, R125, R65, R68 ;  /* 0x000000417d417223 */ /* 0x000fe20000010044 */
[----:B------:R-:W-:Y:S01]  /*2cc0*/  HADD2.F32 R160, -RZ, R70.H0_H0 ;  /* 0x20000046ffa07230 */ /* 0x000fe20000004100 */
[----:B------:R-:W-:Y:S01]  /*2cd0*/  FADD.FTZ R64, R217, R64 ;  /* 0x00000040d9407221 */ /* 0x000fe20000010000 */
[----:B------:R-:W-:Y:S01]  /*2ce0*/  HADD2.F32 R69, -RZ, R63.H0_H0 ;  /* 0x2000003fff457230 */ /* 0x000fe20000004100 */
[----:B------:R-:W-:-:S02]  /*2cf0*/  FADD.FTZ R65, R216, R65 ;  /* 0x00000041d8417221 */ /* 0x000fc40000010000 */
[C---:B------:R-:W-:Y:S02]  /*2d00*/  FMUL.FTZ R224, R101.reuse, R162 ;  /* 0x000000a265e07220 */ /* 0x040fe40000410000 */
[C---:B------:R-:W-:Y:S02]  /*2d10*/  FMUL.FTZ R68, R128.reuse, R64 ;  /* 0x0000004080447220 */ /* 0x040fe40000410000 */
[----:B------:R-:W-:Y:S02]  /*2d20*/  FMUL.FTZ R225, R101, R160 ;  /* 0x000000a065e17220 */ /* 0x000fe40000410000 */
[-C--:B------:R-:W-:Y:S02]  /*2d30*/  FMUL.FTZ R66, R128, R65.reuse ;  /* 0x0000004180427220 */ /* 0x080fe40000410000 */
[----:B------:R-:W-:Y:S02]  /*2d40*/  FMUL.FTZ R224, R69, R224 ;  /* 0x000000e045e07220 */ /* 0x000fe40000410000 */
[----:B------:R-:W-:Y:S01]  /*2d50*/  FFMA.FTZ R65, R127, R65, R68 ;  /* 0x000000417f417223 */ /* 0x000fe20000010044 */
[----:B------:R-:W-:Y:S01]  /*2d60*/  HADD2.F32 R161, -RZ, R71.H0_H0 ;  /* 0x20000047ffa17230 */ /* 0x000fe20000004100 */
[----:B------:R-:W-:-:S02]  /*2d70*/  FMUL.FTZ R225, R69, R225 ;  /* 0x000000e145e17220 */ /* 0x000fc40000410000 */
[----:B------:R-:W-:Y:S01]  /*2d80*/  FFMA.FTZ R66, R127, R64, -R66 ;  /* 0x000000407f427223 */ /* 0x000fe20000010842 */
[----:B------:R-:W-:Y:S01]  /*2d90*/  HADD2.F32 R163, -RZ, R71.H1_H1 ;  /* 0x30000047ffa37230 */ /* 0x000fe20000004100 */
[----:B------:R-:W-:Y:S01]  /*2da0*/  FADD.FTZ R65, R224, R65 ;  /* 0x00000041e0417221 */ /* 0x000fe20000010000 */
[----:B------:R-:W-:Y:S01]  /*2db0*/  HADD2.F32 R70, -RZ, R63.H1_H1 ;  /* 0x3000003fff467230 */ /* 0x000fe20000004100 */
[----:B------:R-:W-:Y:S02]  /*2dc0*/  FADD.FTZ R66, R225, R66 ;  /* 0x00000042e1427221 */ /* 0x000fe40000010000 */
[----:B------:R-:W-:Y:S02]  /*2dd0*/  FMUL.FTZ R69, R143, R164 ;  /* 0x000000a48f457220 */ /* 0x000fe40000410000 */
[----:B------:R-:W-:Y:S02]  /*2de0*/  FMUL.FTZ R223, R104, R161 ;  /* 0x000000a168df7220 */ /* 0x000fe40000410000 */
[----:B------:R-:W-:-:S02]  /*2df0*/  FMUL.FTZ R64, R130, R65 ;  /* 0x0000004182407220 */ /* 0x000fc40000410000 */
[----:B------:R-:W-:Y:S02]  /*2e00*/  FMUL.FTZ R222, R104, R163 ;  /* 0x000000a368de7220 */ /* 0x000fe40000410000 */
[-C--:B------:R-:W-:Y:S02]  /*2e10*/  FMUL.FTZ R68, R130, R66.reuse ;  /* 0x0000004282447220 */ /* 0x080fe40000410000 */
[----:B------:R-:W-:Y:S02]  /*2e20*/  FFMA.FTZ R69, R144, R67, -R69 ;  /* 0x0000004390457223 */ /* 0x000fe40000010845 */
[C---:B------:R-:W-:Y:S02]  /*2e30*/  FMUL.FTZ R223, R70.reuse, R223 ;  /* 0x000000df46df7220 */ /* 0x040fe40000410000 */
[----:B------:R-:W-:Y:S02]  /*2e40*/  FMUL.FTZ R67, R143, R67 ;  /* 0x000000438f437220 */ /* 0x000fe40000410000 */
[----:B------:R-:W-:Y:S01]  /*2e50*/  FFMA.FTZ R64, R129, R66, -R64 ;  /* 0x0000004281407223 */ /* 0x000fe20000010840 */
[----:B------:R-:W-:Y:S01]  /*2e60*/  HADD2.F32 R166, -RZ, R72.H1_H1 ;  /* 0x30000048ffa67230 */ /* 0x000fe20000004100 */
[----:B------:R-:W-:-:S02]  /*2e70*/  FMUL.FTZ R222, R70, R222 ;  /* 0x000000de46de7220 */ /* 0x000fc40000410000 */
[----:B------:R-:W-:Y:S02]  /*2e80*/  FFMA.FTZ R65, R129, R65, R68 ;  /* 0x0000004181417223 */ /* 0x000fe40000010044 */
[----:B------:R-:W-:Y:S01]  /*2e90*/  FFMA.FTZ R70, R144, R164, R67 ;  /* 0x000000a490467223 */ /* 0x000fe20000010043 */
[----:B------:R-:W-:Y:S01]  /*2ea0*/  HADD2.F32 R164, -RZ, R72.H0_H0 ;  /* 0x20000048ffa47230 */ /* 0x000fe20000004100 */
[----:B------:R-:W-:Y:S01]  /*2eb0*/  FADD.FTZ R64, R223, R64 ;  /* 0x00000040df407221 */ /* 0x000fe20000010000 */
[----:B------:R-:W-:Y:S01]  /*2ec0*/  HADD2.F32 R67, -RZ, R56.H0_H0 ;  /* 0x20000038ff437230 */ /* 0x000fe20000004100 */
[----:B------:R-:W-:Y:S02]  /*2ed0*/  FADD.FTZ R65, R222, R65 ;  /* 0x00000041de417221 */ /* 0x000fe40000010000 */
[----:B------:R-:W-:Y:S02]  /*2ee0*/  FMUL.FTZ R68, R132, R64 ;  /* 0x0000004084447220 */ /* 0x000fe40000410000 */
[----:B------:R-:W-:-:S02]  /*2ef0*/  FMUL.FTZ R226, R55, R166 ;  /* 0x000000a637e27220 */ /* 0x000fc40000410000 */
[-C--:B------:R-:W-:Y:S02]  /*2f00*/  FMUL.FTZ R66, R132, R65.reuse ;  /* 0x0000004184427220 */ /* 0x080fe40000410000 */
[----:B------:R-:W-:Y:S02]  /*2f10*/  FMUL.FTZ R227, R55, R164 ;  /* 0x000000a437e37220 */ /* 0x000fe40000410000 */
[----:B------:R-:W-:Y:S02]  /*2f20*/  FFMA.FTZ R65, R131, R65, R68 ;  /* 0x0000004183417223 */ /* 0x000fe40000010044 */
[----:B------:R-:W-:Y:S01]  /*2f30*/  FMUL.FTZ R226, R67, R226 ;  /* 0x000000e243e27220 */ /* 0x000fe20000410000 */
[--C-:B------:R-:W-:Y:S01]  /*2f40*/  HADD2.F32 R165, -RZ, R73.reuse.H0_H0 ;  /* 0x20000049ffa57230 */ /* 0x100fe20000004100 */
[----:B------:R-:W-:Y:S02]  /*2f50*/  FFMA.FTZ R66, R131, R64, -R66 ;  /* 0x0000004083427223 */ /* 0x000fe40000010842 */
[----:B------:R-:W-:Y:S01]  /*2f60*/  FMUL.FTZ R227, R67, R227 ;  /* 0x000000e343e37220 */ /* 0x000fe20000410000 */
[----:B------:R-:W-:Y:S01]  /*2f70*/  HADD2.F32 R167, -RZ, R73.H1_H1 ;  /* 0x30000049ffa77230 */ /* 0x000fe20000004100 */
[----:B------:R-:W-:Y:S01]  /*2f80*/  FADD.FTZ R65, R226, R65 ;  /* 0x00000041e2417221 */ /* 0x000fe20000010000 */
[----:B------:R-:W-:Y:S01]  /*2f90*/  HADD2.F32 R67, -RZ, R56.H1_H1 ;  /* 0x30000038ff437230 */ /* 0x000fe20000004100 */
[----:B------:R-:W-:-:S02]  /*2fa0*/  FADD.FTZ R66, R227, R66 ;  /* 0x00000042e3427221 */ /* 0x000fc40000010000 */
[----:B------:R-:W-:Y:S02]  /*2fb0*/  FMUL.FTZ R231, R100, R165 ;  /* 0x000000a564e77220 */ /* 0x000fe40000410000 */
[----:B------:R-:W-:Y:S02]  /*2fc0*/  FMUL.FTZ R64, R134, R65 ;  /* 0x0000004186407220 */ /* 0x000fe40000410000 */
[----:B------:R-:W-:Y:S02]  /*2fd0*/  FMUL.FTZ R230, R100, R167 ;  /* 0x000000a764e67220 */ /* 0x000fe40000410000 */
[-C--:B------:R-:W-:Y:S02]  /*2fe0*/  FMUL.FTZ R68, R134, R66.reuse ;  /* 0x0000004286447220 */ /* 0x080fe40000410000 */
[----:B------:R-:W-:Y:S02]  /*2ff0*/  FMUL.FTZ R231, R67, R231 ;  /* 0x000000e743e77220 */ /* 0x000fe40000410000 */
[----:B------:R-:W-:Y:S01]  /*3000*/  FFMA.FTZ R64, R133, R66, -R64 ;  /* 0x0000004285407223 */ /* 0x000fe20000010840 */
[----:B------:R-:W-:Y:S01]  /*3010*/  HADD2.F32 R170, -RZ, R74.H1_H1 ;  /* 0x3000004affaa7230 */ /* 0x000fe20000004100 */
[----:B------:R-:W-:-:S02]  /*3020*/  FMUL.FTZ R230, R67, R230 ;  /* 0x000000e643e67220 */ /* 0x000fc40000410000 */
[----:B------:R-:W-:Y:S01]  /*3030*/  FFMA.FTZ R65, R133, R65, R68 ;  /* 0x0000004185417223 */ /* 0x000fe20000010044 */
[----:B------:R-:W-:Y:S01]  /*3040*/  HADD2.F32 R168, -RZ, R74.H0_H0 ;  /* 0x2000004affa87230 */ /* 0x000fe20000004100 */
[----:B------:R-:W-:Y:S01]  /*3050*/  FADD.FTZ R64, R231, R64 ;  /* 0x00000040e7407221 */ /* 0x000fe20000010000 */
[----:B------:R-:W-:Y:S01]  /*3060*/  HADD2.F32 R67, -RZ, R57.H0_H0 ;  /* 0x20000039ff437230 */ /* 0x000fe20000004100 */
[----:B------:R-:W-:Y:S02]  /*3070*/  FADD.FTZ R65, R230, R65 ;  /* 0x00000041e6417221 */ /* 0x000fe40000010000 */
[C---:B------:R-:W-:Y:S02]  /*3080*/  FMUL.FTZ R234, R53.reuse, R170 ;  /* 0x000000aa35ea7220 */ /* 0x040fe40000410000 */
[----:B------:R-:W-:Y:S02]  /*3090*/  FMUL.FTZ R68, R136, R64 ;  /* 0x0000004088447220 */ /* 0x000fe40000410000 */
[----:B------:R-:W-:-:S02]  /*30a0*/  FMUL.FTZ R235, R53, R168 ;  /* 0x000000a835eb7220 */ /* 0x000fc40000410000 */
[-C--:B------:R-:W-:Y:S02]  /*30b0*/  FMUL.FTZ R66, R136, R65.reuse ;  /* 0x0000004188427220 */ /* 0x080fe40000410000 */
[----:B------:R-:W-:Y:S02]  /*30c0*/  FMUL.FTZ R234, R67, R234 ;  /* 0x000000ea43ea7220 */ /* 0x000fe40000410000 */
[----:B------:R-:W-:Y:S01]  /*30d0*/  FFMA.FTZ R65, R135, R65, R68 ;  /* 0x0000004187417223 */ /* 0x000fe20000010044 */
[--C-:B------:R-:W-:Y:S01]  /*30e0*/  HADD2.F32 R169, -RZ, R75.reuse.H0_H0 ;  /* 0x2000004bffa97230 */ /* 0x100fe20000004100 */
[----:B------:R-:W-:Y:S02]  /*30f0*/  FMUL.FTZ R235, R67, R235 ;  /* 0x000000eb43eb7220 */ /* 0x000fe40000410000 */
[----:B------:R-:W-:Y:S01]  /*3100*/  FFMA.FTZ R66, R135, R64, -R66 ;  /* 0x0000004087427223 */ /* 0x000fe20000010842 */
[----:B------:R-:W-:Y:S01]  /*3110*/  HADD2.F32 R171, -RZ, R75.H1_H1 ;  /* 0x3000004bffab7230 */ /* 0x000fe20000004100 */
[----:B------:R-:W-:Y:S01]  /*3120*/  FADD.FTZ R65, R234, R65 ;  /* 0x00000041ea417221 */ /* 0x000fe20000010000 */
[----:B------:R-:W-:Y:S01]  /*3130*/  HADD2.F32 R72, -RZ, R57.H1_H1 ;  /* 0x30000039ff487230 */ /* 0x000fe20000004100 */
[----:B------:R-:W-:-:S02]  /*3140*/  FADD.FTZ R66, R235, R66 ;  /* 0x00000042eb427221 */ /* 0x000fc40000010000 */
[C---:B------:R-:W-:Y:S02]  /*3150*/  FMUL.FTZ R233, R54.reuse, R169 ;  /* 0x000000a936e97220 */ /* 0x040fe40000410000 */
[----:B------:R-:W-:Y:S02]  /*3160*/  FMUL.FTZ R67, R147, R65 ;  /* 0x0000004193437220 */ /* 0x000fe40000410000 */
[----:B------:R-:W-:Y:S02]  /*3170*/  FMUL.FTZ R64, R141, R70 ;  /* 0x000000468d407220 */ /* 0x000fe40000410000 */
[----:B------:R-:W-:Y:S02]  /*3180*/  FMUL.FTZ R232, R54, R171 ;  /* 0x000000ab36e87220 */ /* 0x000fe40000410000 */
[----:B------:R-:W-:Y:S02]  /*3190*/  FMUL.FTZ R68, R147, R66 ;  /* 0x0000004293447220 */ /* 0x000fe40000410000 */
[----:B------:R-:W-:-:S02]  /*31a0*/  FMUL.FTZ R233, R72, R233 ;  /* 0x000000e948e97220 */ /* 0x000fc40000410000 */
[----:B------:R-:W-:Y:S02]  /*31b0*/  FFMA.FTZ R66, R148, R66, -R67 ;  /* 0x0000004294427223 */ /* 0x000fe40000010843 */
[-C--:B------:R-:W-:Y:S02]  /*31c0*/  FFMA.FTZ R64, R142, R69.reuse, -R64 ;  /* 0x000000458e407223 */ /* 0x080fe40000010840 */
[----:B------:R-:W-:Y:S01]  /*31d0*/  FMUL.FTZ R71, R141, R69 ;  /* 0x000000458d477220 */ /* 0x000fe20000410000 */
[--C-:B-1----:R-:W-:Y:S01]  /*31e0*/  HADD2.F32 R174, -RZ, R76.reuse.H1_H1 ;  /* 0x3000004cffae7230 */ /* 0x102fe20000004100 */
[----:B------:R-:W-:Y:S02]  /*31f0*/  FMUL.FTZ R232, R72, R232 ;  /* 0x000000e848e87220 */ /* 0x000fe40000410000 */
[----:B------:R-:W-:Y:S01]  /*3200*/  FFMA.FTZ R69, R148, R65, R68 ;  /* 0x0000004194457223 */ /* 0x000fe20000010044 */
[----:B------:R-:W-:Y:S01]  /*3210*/  HADD2.F32 R172, -RZ, R76.H0_H0 ;  /* 0x2000004cffac7230 */ /* 0x000fe20000004100 */
[----:B------:R-:W-:-:S02]  /*3220*/  FADD.FTZ R66, R233, R66 ;  /* 0x00000042e9427221 */ /* 0x000fc40000010000 */
[----:B------:R-:W-:Y:S01]  /*3230*/  FFMA.FTZ R65, R142, R70, R71 ;  /* 0x000000468e417223 */ /* 0x000fe20000010047 */
[----:B------:R-:W-:Y:S01]  /*3240*/  HADD2.F32 R70, -RZ, R58.H0_H0 ;  /* 0x2000003aff467230 */ /* 0x000fe20000004100 */
[----:B------:R-:W-:Y:S02]  /*3250*/  FADD.FTZ R69, R232, R69 ;  /* 0x00000045e8457221 */ /* 0x000fe40000010000 */
[----:B------:R-:W-:Y:S02]  /*3260*/  FMUL.FTZ R68, R145, R66 ;  /* 0x0000004291447220 */ /* 0x000fe40000410000 */
[----:B------:R-:W-:Y:S02]  /*3270*/  FMUL.FTZ R236, R51, R174 ;  /* 0x000000ae33ec7220 */ /* 0x000fe40000410000 */
[----:B------:R-:W-:Y:S02]  /*3280*/  FMUL.FTZ R67, R145, R69 ;  /* 0x0000004591437220 */ /* 0x000fe40000410000 */
[----:B------:R-:W-:-:S02]  /*3290*/  FMUL.FTZ R237, R51, R172 ;  /* 0x000000ac33ed7220 */ /* 0x000fc40000410000 */
        /* <DEDUP_REMOVED lines=9> */
[C---:B------:R-:W-:Y:S02]  /*3330*/  FMUL.FTZ R229, R52.reuse, R173 ;  /* 0x000000ad34e57220 */ /* 0x040fe40000410000 */
[C---:B------:R-:W-:Y:S02]  /*3340*/  FMUL.FTZ R67, R143.reuse, R69 ;  /* 0x000000458f437220 */ /* 0x040fe40000410000 */
        /* <DEDUP_REMOVED lines=11> */
[----:B------:R-:W-:Y:S02]  /*3400*/  FMUL.FTZ R218, R49, R178 ;  /* 0x000000b231da7220 */ /* 0x000fe40000410000 */
        /* <DEDUP_REMOVED lines=15> */
[-C--:B------:R-:W-:Y:S01]  /*3500*/  FMUL.FTZ R68, R139, R66.reuse ;  /* 0x000000428b447220 */ /* 0x080fe20000410000 */
[----:B------:R-:W-:Y:S01]  /*3510*/  ISETP.GT.U32.AND P0, PT, R113, 0x1f, PT ;  /* 0x0000001f7100780c */ /* 0x000fe20003f04070 */
[----:B------:R-:W-:Y:S02]  /*3520*/  FFMA.FTZ R184, R140, R66, -R67 ;  /* 0x000000428cb87223 */ /* 0x000fe40000010843 */
[C---:B------:R-:W-:Y:S02]  /*3530*/  FMUL.FTZ R66, R139.reuse, R64 ;  /* 0x000000408b427220 */ /* 0x040fe40000410000 */
[----:B------:R-:W-:-:S02]  /*3540*/  FMUL.FTZ R67, R139, R65 ;  /* 0x000000418b437220 */ /* 0x000fc40000410000 */
[C---:B------:R-:W-:Y:S02]  /*3550*/  FMUL.FTZ R221, R70.reuse, R221 ;  /* 0x000000dd46dd7220 */ /* 0x040fe40000410000 */
[----:B------:R-:W-:Y:S02]  /*3560*/  FMUL.FTZ R220, R70, R220 ;  /* 0x000000dc46dc7220 */ /* 0x000fe40000410000 */
[C---:B------:R-:W-:Y:S01]  /*3570*/  FFMA.FTZ R183, R140.reuse, R69, R68 ;  /* 0x000000458cb77223 */ /* 0x040fe20000010044 */
[--C-:B------:R-:W-:Y:S01]  /*3580*/  HADD2.F32 R189, -RZ, R88.reuse.H0_H0 ;  /* 0x20000058ffbd7230 */ /* 0x100fe20000004100 */
[C---:B------:R-:W-:Y:S01]  /*3590*/  FFMA.FTZ R65, R140.reuse, R65, R66 ;  /* 0x000000418c417223 */ /* 0x040fe20000010042 */
[----:B------:R-:W-:Y:S01]  /*35a0*/  HADD2.F32 R77, -RZ, R88.H1_H1 ;  /* 0x30000058ff4d7230 */ /* 0x000fe20000004100 */
[----:B------:R-:W-:Y:S01]  /*35b0*/  FFMA.FTZ R64, R140, R64, -R67 ;  /* 0x000000408c407223 */ /* 0x000fe20000010843 */
[----:B------:R-:W-:Y:S01]  /*35c0*/  LEA.HI R88, R113, R113, RZ, 0x1e ;  /* 0x0000007171587211 */ /* 0x000fe200078ff0ff */
[----:B------:R-:W-:-:S02]  /*35d0*/  FADD.FTZ R67, R220, R183 ;  /* 0x000000b7dc437221 */ /* 0x000fc40000010000 */
[----:B------:R-:W-:Y:S01]  /*35e0*/  FADD.FTZ R66, R221, R184 ;  /* 0x000000b8dd427221 */ /* 0x000fe20000010000 */
[--C-:B------:R-:W-:Y:S02]  /*35f0*/  HADD2.F32 R205, -RZ, R80.reuse.H0_H0 ;  /* 0x20000050ffcd7230 */ /* 0x100fe40000004100 */
[----:B------:R-:W-:Y:S02]  /*3600*/  HADD2.F32 R69, -RZ, R80.H1_H1 ;  /* 0x30000050ff457230 */ /* 0x000fe40000004100 */
[--C-:B------:R-:W-:Y:S02]  /*3610*/  HADD2.F32 R68, -RZ, R81.reuse.H0_H0 ;  /* 0x20000051ff447230 */ /* 0x100fe40000004100 */
[----:B------:R-:W-:Y:S02]  /*3620*/  HADD2.F32 R202, -RZ, R81.H1_H1 ;  /* 0x30000051ffca7230 */ /* 0x000fe40000004100 */
[--C-:B------:R-:W-:Y:S02]  /*3630*/  HADD2.F32 R201, -RZ, R82.reuse.H0_H0 ;  /* 0x20000052ffc97230 */ /* 0x100fe40000004100 */
[----:B------:R-:W-:-:S02]  /*3640*/  HADD2.F32 R71, -RZ, R82.H1_H1 ;  /* 0x30000052ff477230 */ /* 0x000fc40000004100 */
[--C-:B------:R-:W-:Y:S02]  /*3650*/  HADD2.F32 R70, -RZ, R83.reuse.H0_H0 ;  /* 0x20000053ff467230 */ /* 0x100fe40000004100 */
[----:B------:R-:W-:Y:S02]  /*3660*/  HADD2.F32 R198, -RZ, R83.H1_H1 ;  /* 0x30000053ffc67230 */ /* 0x000fe40000004100 */
[--C-:B------:R-:W-:Y:S02]  /*3670*/  HADD2.F32 R72, -RZ, R85.reuse.H0_H0 ;  /* 0x20000055ff487230 */ /* 0x100fe40000004100 */
[----:B------:R-:W-:Y:S02]  /*3680*/  HADD2.F32 R194, -RZ, R85.H1_H1 ;  /* 0x30000055ffc27230 */ /* 0x000fe40000004100 */
[--C-:B------:R-:W-:Y:S02]  /*3690*/  HADD2.F32 R76, -RZ, R89.reuse.H0_H0 ;  /* 0x20000059ff4c7230 */ /* 0x100fe40000004100 */
[----:B------:R-:W-:-:S02]  /*36a0*/  HADD2.F32 R186, -RZ, R89.H1_H1 ;  /* 0x30000059ffba7230 */ /* 0x000fc40000004100 */
[--C-:B------:R-:W-:Y:S02]  /*36b0*/  HADD2.F32 R78, -RZ, R91.reuse.H0_H0 ;  /* 0x2000005bff4e7230 */ /* 0x100fe40000004100 */
[----:B------:R-:W-:Y:S01]  /*36c0*/  HADD2.F32 R182, -RZ, R91.H1_H1 ;  /* 0x3000005bffb67230 */ /* 0x000fe20000004100 */
[----:B------:R0:W-:Y:S01]  /*36d0*/  STS.128 [R88.X16+0xc670], R64 ;  /* 0x00c6704058007388 */ /* 0x0001e2000000cc00 */
        /* <DEDUP_REMOVED lines=15> */
[----:B------:R-:W-:Y:S01]  /*37d0*/  HADD2.F32 R91, -RZ, R95.H1_H1 ;  /* 0x3000005fff5b7230 */ /* 0x000fe20000004100 */
[----:B------:R-:W-:Y:S01]  /*37e0*/  BSSY B0, `(.L_x_3497) ;  /* 0x00000f2000007945 */ /* 0x000fe20003800000 */
        /* <DEDUP_REMOVED lines=71> */
.L_x_3603:
        /* <DEDUP_REMOVED lines=64> */
[----:B------:R0:W1:Y:S02]  /*4060*/  SHFL.UP PT, R75, R72, 0x10, RZ ;  /* 0x06000000484b7989 */ /* 0x00006400000e00ff */
[----:B------:R-:W-:Y:S02]  /*4070*/  MOV R67, R79 ;  /* 0x0000004f00437202 */ /* 0x000fe40000000f00 */
[----:B------:R0:W2:Y:S04]  /*4080*/  SHFL.UP PT, R73, R66, 0x10, RZ ;  /* 0x0600000042497989 */ /* 0x0000a800000e00ff */
[----:B------:R0:W3:Y:S04]  /*4090*/  SHFL.UP PT, R69, R79, 0x10, RZ ;  /* 0x060000004f457989 */ /* 0x0000e800000e00ff */
[----:B------:R0:W4:Y:S02]  /*40a0*/  SHFL.UP PT, R77, R78, 0x10, RZ ;  /* 0x060000004e4d7989 */ /* 0x00012400000e00ff */
.L_x_3604:
[----:B------:R-:W-:Y:S01]  /*40b0*/  MOV R80, R66 ;  /* 0x0000004200507202 */ /* 0x000fe20000000f00 */
[-C--:B---3--:R-:W-:Y:S01]  /*40c0*/  FMUL.FTZ R68, R69, R72.reuse ;  /* 0x0000004845447220 */ /* 0x088fe20000410000 */
[----:B------:R-:W-:Y:S01]  /*40d0*/  ISETP.GE.AND P0, PT, R112, 0x10, PT ;  /* 0x000000107000780c */ /* 0x000fe20003f06270 */
[----:B--2---:R-:W-:Y:S01]  /*40e0*/  FMUL.FTZ R64, R73, R72 ;  /* 0x0000004849407220 */ /* 0x004fe20000410000 */
[----:B0-----:R-:W-:Y:S01]  /*40f0*/  MOV R66, R78 ;  /* 0x0000004e00427202 */ /* 0x001fe20000000f00 */
[----:B----4-:R-:W-:-:S02]  /*4100*/  FFMA.FTZ R65, R77, R80, -R68 ;  /* 0x000000504d417223 */ /* 0x010fc40000010844 */
[----:B------:R-:W-:Y:S02]  /*4110*/  FMUL.FTZ R68, R77, R72 ;  /* 0x000000484d447220 */ /* 0x000fe40000410000 */
[C---:B-1----:R-:W-:Y:S02]  /*4120*/  FFMA.FTZ R71, R75.reuse, R80, R64 ;  /* 0x000000504b477223 */ /* 0x042fe40000010040 */
        /* <DEDUP_REMOVED lines=12> */
[----:B-----5:R-:W-:Y:S05]  /*41f0*/  CALL.REL.NOINC `($__internal_85_$__cuda_sm70_shflsync_idx_p) ;  /* 0x000092c000007944 */ /* 0x020fea0003c00000 */
.L_x_3501:
[----:B------:R-:W-:Y:S05]  /*4200*/  BRA.CONV ~URZ, `(.L_x_3502) ;  /* 0x000000637f007947 */ /* 0x000fea000b800000 */
[----:B-1----:R-:W-:Y:S01]  /*4210*/  HFMA2.MMA R69, -RZ, RZ, 0, 1.847743988037109375e-06 ;  /* 0x0000001fff457435 */ /* 0x002fe200000001ff */
[----:B0-----:R-:W-:Y:S02]  /*4220*/  MOV R72, R81 ;  /* 0x0000005100487202 */ /* 0x001fe40000000f00 */
[----:B------:R-:W-:-:S02]  /*4230*/  MOV R71, 0x1f ;  /* 0x0000001f00477802 */ /* 0x000fc40000000f00 */
[----:B------:R-:W-:Y:S02]  /*4240*/  MOV R68, 0xffffffff ;  /* 0xffffffff00447802 */ /* 0x000fe40000000f00 */
[----:B------:R-:W-:Y:S02]  /*4250*/  MOV R70, 0x4270 ;  /* 0x0000427000467802 */ /* 0x000fe40000000f00 */
[----:B-----5:R-:W-:Y:S05]  /*4260*/  CALL.REL.NOINC `($__internal_85_$__cuda_sm70_shflsync_idx_p) ;  /* 0x0000925000007944 */ /* 0x020fea0003c00000 */
.L_x_3502:
[----:B------:R-:W-:Y:S05]  /*4270*/  BRA.CONV ~URZ, `(.L_x_3503) ;  /* 0x000000637f007947 */ /* 0x000fea000b800000 */
[----:B-1----:R-:W-:Y:S01]  /*4280*/  HFMA2.MMA R69, -RZ, RZ, 0, 1.847743988037109375e-06 ;  /* 0x0000001fff457435 */ /* 0x002fe200000001ff */
[----:B0-----:R-:W-:Y:S02]  /*4290*/  MOV R72, R66 ;  /* 0x0000004200487202 */ /* 0x001fe40000000f00 */
[----:B------:R-:W-:Y:S02]  /*42a0*/  MOV R71, 0x1f ;  /* 0x0000001f00477802 */ /* 0x000fe40000000f00 */
[----:B------:R-:W-:Y:S02]  /*42b0*/  MOV R68, 0xffffffff ;  /* 0xffffffff00447802 */ /* 0x000fe40000000f00 */
[----:B------:R-:W-:Y:S02]  /*42c0*/  MOV R70, 0x42e0 ;  /* 0x000042e000467802 */ /* 0x000fe40000000f00 */
[----:B-----5:R-:W-:Y:S05]  /*42d0*/  CALL.REL.NOINC `($__internal_85_$__cuda_sm70_shflsync_idx_p) ;  /* 0x000091e000007944 */ /* 0x020fea0003c00000 */
.L_x_3503:
[----:B------:R-:W-:Y:S05]  /*42e0*/  BRA.CONV ~URZ, `(.L_x_3504) ;  /* 0x000000637f007947 */ /* 0x000fea000b800000 */
[----:B-1----:R-:W-:Y:S01]  /*42f0*/  HFMA2.MMA R69, -RZ, RZ, 0, 1.847743988037109375e-06 ;  /* 0x0000001fff457435 */ /* 0x002fe200000001ff */
[----:B0-----:R-:W-:-:S02]  /*4300*/  MOV R72, R67 ;  /* 0x0000004300487202 */ /* 0x001fc40000000f00 */
[----:B------:R-:W-:Y:S02]  /*4310*/  MOV R71, 0x1f ;  /* 0x0000001f00477802 */ /* 0x000fe40000000f00 */
[----:B------:R-:W-:Y:S02]  /*4320*/  MOV R68, 0xffffffff ;  /* 0xffffffff00447802 */ /* 0x000fe40000000f00 */
[----:B------:R-:W-:Y:S02]  /*4330*/  MOV R70, 0x4350 ;  /* 0x0000435000467802 */ /* 0x000fe40000000f00 */
[----:B-----5:R-:W-:Y:S05]  /*4340*/  CALL.REL.NOINC `($__internal_85_$__cuda_sm70_shflsync_idx_p) ;  /* 0x0000917000007944 */ /* 0x020fea0003c00000 */
.L_x_3504:
[----:B------:R-:W-:Y:S05]  /*4350*/  BRA.DIV ~URZ, `(.L_x_3505) ;  /* 0x00007e927f007947 */ /* 0x000fea000b800000 */
[----:B-----5:R-:W2:Y:S04]  /*4360*/  SHFL.IDX PT, R96, R96, RZ, 0x1f ;  /* 0x00001fff60607589 */ /* 0x020ea800000e0000 */
[----:B------:R-:W3:Y:S04]  /*4370*/  SHFL.IDX PT, R97, R97, RZ, 0x1f ;  /* 0x00001fff61617589 */ /* 0x000ee800000e0000 */
[----:B------:R-:W4:Y:S04]  /*4380*/  SHFL.IDX PT, R98, R98, RZ, 0x1f ;  /* 0x00001fff62627589 */ /* 0x000f2800000e0000 */
[----:B------:R0:W1:Y:S04]  /*4390*/  SHFL.IDX PT, R75, R99, RZ, 0x1f ;  /* 0x00001fff634b7589 */ /* 0x00006800000e0000 */
[----:B------:R-:W0:Y:S04]  /*43a0*/  SHFL.UP PT, R80, R80, 0x1, RZ ;  /* 0x0420000050507989 */ /* 0x000e2800000e00ff */
[----:B------:R-:W0:Y:S04]  /*43b0*/  SHFL.UP PT, R81, R81, 0x1, RZ ;  /* 0x0420000051517989 */ /* 0x000e2800000e00ff */
[----:B------:R0:W0:Y:S04]  /*43c0*/  SHFL.UP PT, R73, R66, 0x1, RZ ;  /* 0x0420000042497989 */ /* 0x00002800000e00ff */
[----:B------:R0:W0:Y:S02]  /*43d0*/  SHFL.UP PT, R82, R67, 0x1, RZ ;  /* 0x0420000043527989 */ /* 0x00002400000e00ff */
.L_x_3605:
[----:B--23--:R-:W2:Y:S01]  /*43e0*/  LDS.128 R76, [R84+0xc670] ;  /* 0x00c67000544c7984 */ /* 0x00cea20000000c00 */
[----:B----4-:R-:W-:Y:S01]  /*43f0*/  MOV R74, R98 ;  /* 0x00000062004a7202 */ /* 0x010fe20000000f00 */
[----:B01----:R-:W-:-:S02]  /*4400*/  FMUL.FTZ R83, R75, R81 ;  /* 0x000000514b537220 */ /* 0x003fc40000410000 */
        /* <DEDUP_REMOVED lines=47> */
.L_x_3498:
[----:B0-----:R-:W-:Y:S05]  /*4700*/  BSYNC B0 ;  /* 0x0000000000007941 */ /* 0x001fea0003800000 */
.L_x_3497:
[----:B------:R-:W-:Y:S01]  /*4710*/  WARPSYNC 0xffffffff ;  /* 0xffffffff00007948 */ /* 0x000fe20003800000 */
[----:B------:R-:W-:Y:S02]  /*4720*/  LOP3.LUT P0, RZ, R113, 0x1f, RZ, 0xc0, !PT ;  /* 0x0000001f71ff7812 */ /* 0x000fe4000780c0ff */
[----:B------:R-:W-:Y:S01]  /*4730*/  BAR.SYNC.DEFER_BLOCKING 0x0 ;  /* 0x0000000000007b1d */ /* 0x000fe20000010000 */
[----:B------:R-:W-:Y:S01]  /*4740*/  MOV R66, UR16 ;  /* 0x0000001000427c02 */ /* 0x000fe20008000f00 */
[C---:B------:R-:W-:Y:S01]  /*4750*/  FMUL.FTZ R65, R139.reuse, R103 ;  /* 0x000000678b417220 */ /* 0x040fe20000410000 */
[----:B------:R-:W-:Y:S01]  /*4760*/  USHF.L.U32 UR46, UR7, 0x4, URZ ;  /* 0x00000004072e7899 */ /* 0x000fe2000800063f */
[C---:B------:R-:W-:Y:S01]  /*4770*/  FMUL.FTZ R64, R139.reuse, -R102 ;  /* 0x800000668b407220 */ /* 0x040fe20000410000 */
[----:B------:R-:W-:Y:S01]  /*4780*/  ISETP.GE.OR P0, PT, R66, c[0x0][0x174], P0 ;  /* 0x00005d0042007a0c */ /* 0x000fe20000706670 */
[CC--:B------:R-:W-:Y:S01]  /*4790*/  FMUL.FTZ R66, R140.reuse, R91.reuse ;  /* 0x0000005b8c427220 */ /* 0x0c0fe20000410000 */
[----:B------:R-:W-:Y:S01]  /*47a0*/  BSSY B0, `(.L_x_3506) ;  /* 0x00001d6000007945 */ /* 0x000fe20003800000 */
[----:B------:R-:W-:Y:S02]  /*47b0*/  FMUL.FTZ R67, R139, R91 ;  /* 0x0000005b8b437220 */ /* 0x000fe40000410000 */
[----:B------:R-:W-:-:S02]  /*47c0*/  FFMA.FTZ R64, R140, -R103, R64 ;  /* 0x800000678c407223 */ /* 0x000fc40000010040 */
[C---:B------:R-:W-:Y:S02]  /*47d0*/  FFMA.FTZ R65, R140.reuse, R102, -R65 ;  /* 0x000000668c417223 */ /* 0x040fe40000010841 */
[-C--:B------:R-:W-:Y:S02]  /*47e0*/  FFMA.FTZ R66, -R139, R90.reuse, -R66 ;  /* 0x0000005a8b427223 */ /* 0x080fe40000010942 */
[----:B------:R-:W-:Y:S02]  /*47f0*/  FFMA.FTZ R67, R140, R90, -R67 ;  /* 0x0000005a8c437223 */ /* 0x000fe40000010843 */
[C---:B---3--:R-:W-:Y:S02]  /*4800*/  FMUL.FTZ R68, R141.reuse, -R64 ;  /* 0x800000408d447220 */ /* 0x048fe40000410000 */
[----:B------:R-:W-:Y:S02]  /*4810*/  FMUL.FTZ R69, R141, -R65 ;  /* 0x800000418d457220 */ /* 0x000fe40000410000 */
[----:B------:R-:W-:-:S02]  /*4820*/  FADD.FTZ R66, -R89, R66 ;  /* 0x0000004259427221 */ /* 0x000fc40000010100 */
[----:B------:R-:W-:Y:S02]  /*4830*/  FADD.FTZ R67, R92, R67 ;  /* 0x000000435c437221 */ /* 0x000fe40000010000 */
[C---:B------:R-:W-:Y:S02]  /*4840*/  FFMA.FTZ R68, R142.reuse, R65, -R68 ;  /* 0x000000418e447223 */ /* 0x040fe40000010844 */
[----:B------:R-:W-:Y:S02]  /*4850*/  FFMA.FTZ R69, R142, R64, R69 ;  /* 0x000000408e457223 */ /* 0x000fe40000010045 */
[C---:B------:R-:W-:Y:S02]  /*4860*/  FMUL.FTZ R64, R141.reuse, -R66 ;  /* 0x800000428d407220 */ /* 0x040fe40000410000 */
[----:B------:R-:W-:Y:S02]  /*4870*/  FMUL.FTZ R65, R141, -R67 ;  /* 0x800000438d417220 */ /* 0x000fe40000410000 */
[----:B------:R-:W-:-:S02]  /*4880*/  FMUL.FTZ R70, R143, -R68 ;  /* 0x800000448f467220 */ /* 0x000fc40000410000 */
[----:B------:R-:W-:Y:S02]  /*4890*/  FMUL.FTZ R71, R143, -R69 ;  /* 0x800000458f477220 */ /* 0x000fe40000410000 */
[C---:B------:R-:W-:Y:S02]  /*48a0*/  FFMA.FTZ R67, R142.reuse, R67, -R64 ;  /* 0x000000438e437223 */ /* 0x040fe40000010840 */
[----:B------:R-:W-:Y:S02]  /*48b0*/  FFMA.FTZ R66, R142, R66, R65 ;  /* 0x000000428e427223 */ /* 0x000fe40000010041 */
[----:B------:R-:W0:Y:S01]  /*48c0*/  LDS.64 R64, [R88.X16+0xc678] ;  /* 0x00c6780058407984 */ /* 0x000e22000000ca00 */
[C---:B------:R-:W-:Y:S02]  /*48d0*/  FFMA.FTZ R70, R144.reuse, R69, R70 ;  /* 0x0000004590467223 */ /* 0x040fe40000010046 */
[----:B------:R-:W-:Y:S02]  /*48e0*/  FFMA.FTZ R71, R144, R68, -R71 ;  /* 0x0000004490477223 */ /* 0x000fe40000010847 */
        /* <DEDUP_REMOVED lines=37> */
[----:B------:R-:W-:Y:S02]  /*4b40*/  FADD.FTZ R69, -R184, R69 ;  /* 0x00000045b8457221 */ /* 0x000fe40000010100 */
[----:B------:R-:W-:Y:S02]  /*4b50*/  FFMA.FTZ R64, R116, R64, -R67 ;  /* 0x0000004074407223 */ /* 0x000fe40000010843 */
[----:B------:R-:W-:Y:S02]  /*4b60*/  FADD.FTZ R68, R185, R68 ;  /* 0x00000044b9447221 */ /* 0x000fe40000010000 */
[-C--:B------:R-:W-:Y:S02]  /*4b70*/  FMUL.FTZ R72, R132, -R70.reuse ;  /* 0x8000004684487220 */ /* 0x080fe40000410000 */
[----:B-----5:R-:W-:Y:S02]  /*4b80*/  FFMA.FTZ R97, R116, R65, R117 ;  /* 0x0000004174617223 */ /* 0x020fe40000010075 */
[----:B------:R-:W-:-:S02]  /*4b90*/  FFMA.FTZ R71, R131, R70, -R71 ;  /* 0x0000004683477223 */ /* 0x000fc40000010847 */
[C---:B------:R-:W-:Y:S02]  /*4ba0*/  FMUL.FTZ R66, R136.reuse, -R69 ;  /* 0x8000004588427220 */ /* 0x040fe40000410000 */
[----:B------:R-:W-:Y:S02]  /*4bb0*/  FADD.FTZ R209, R209, R64 ;  /* 0x00000040d1d17221 */ /* 0x000fe40000010000 */
[----:B------:R-:W-:Y:S02]  /*4bc0*/  FMUL.FTZ R70, R136, -R68 ;  /* 0x8000004488467220 */ /* 0x000fe40000410000 */
[----:B------:R-:W-:Y:S02]  /*4bd0*/  FFMA.FTZ R72, R131, R74, R72 ;  /* 0x0000004a83487223 */ /* 0x000fe40000010048 */
[----:B------:R-:W-:Y:S02]  /*4be0*/  FADD.FTZ R97, R208, R97 ;  /* 0x00000061d0617221 */ /* 0x000fe40000010000 */
[----:B------:R-:W-:-:S02]  /*4bf0*/  FFMA.FTZ R68, R135, R68, -R66 ;  /* 0x0000004487447223 */ /* 0x000fc40000010842 */
[----:B------:R-:W-:Y:S02]  /*4c00*/  FMUL.FTZ R65, R130, -R71 ;  /* 0x8000004782417220 */ /* 0x000fe40000410000 */
[----:B------:R-:W-:Y:S02]  /*4c10*/  FMUL.FTZ R66, R118, R209 ;  /* 0x000000d176427220 */ /* 0x000fe40000410000 */
[----:B------:R-:W-:Y:S02]  /*4c20*/  FFMA.FTZ R69, R135, R69, R70 ;  /* 0x0000004587457223 */ /* 0x000fe40000010046 */
[-C--:B------:R-:W-:Y:S02]  /*4c30*/  FMUL.FTZ R70, R130, -R72.reuse ;  /* 0x8000004882467220 */ /* 0x080fe40000410000 */
[----:B------:R-:W-:Y:S02]  /*4c40*/  FMUL.FTZ R64, R118, R97 ;  /* 0x0000006176407220 */ /* 0x000fe40000410000 */
[----:B------:R-:W-:-:S02]  /*4c50*/  FFMA.FTZ R72, R129, R72, R65 ;  /* 0x0000004881487223 */ /* 0x000fc40000010041 */
[C---:B------:R-:W-:Y:S02]  /*4c60*/  FFMA.FTZ R65, R137.reuse, R97, R66 ;  /* 0x0000006189417223 */ /* 0x040fe40000010042 */
[----:B------:R-:W-:Y:S02]  /*4c70*/  FFMA.FTZ R64, R137, R209, -R64 ;  /* 0x000000d189407223 */ /* 0x000fe40000010840 */
[----:B------:R-:W-:Y:S02]  /*4c80*/  FADD.FTZ R206, R206, R65 ;  /* 0x00000041cece7221 */ /* 0x000fe40000010000 */
[----:B------:R-:W-:Y:S02]  /*4c90*/  FADD.FTZ R96, R207, R64 ;  /* 0x00000040cf607221 */ /* 0x000fe40000010000 */
[----:B------:R-:W-:Y:S02]  /*4ca0*/  FMUL.FTZ R64, R120, R206 ;  /* 0x000000ce78407220 */ /* 0x000fe40000410000 */
[----:B------:R-:W-:-:S02]  /*4cb0*/  FFMA.FTZ R70, R129, R71, -R70 ;  /* 0x0000004781467223 */ /* 0x000fc40000010846 */
[----:B------:R-:W-:Y:S02]  /*4cc0*/  FMUL.FTZ R66, R128, -R72 ;  /* 0x8000004880427220 */ /* 0x000fe40000410000 */
[-C--:B------:R-:W-:Y:S02]  /*4cd0*/  FMUL.FTZ R65, R120, R96.reuse ;  /* 0x0000006078417220 */ /* 0x080fe40000410000 */
[----:B------:R-:W-:Y:S02]  /*4ce0*/  FADD.FTZ R69, -R186, R69 ;  /* 0x00000045ba457221 */ /* 0x000fe40000010100 */
[----:B------:R-:W-:Y:S02]  /*4cf0*/  FFMA.FTZ R64, R119, R96, -R64 ;  /* 0x0000006077407223 */ /* 0x000fe40000010840 */
[----:B------:R-:W-:Y:S02]  /*4d00*/  FFMA.FTZ R67, R127, R70, -R66 ;  /* 0x000000467f437223 */ /* 0x000fe40000010842 */
[----:B------:R-:W-:-:S02]  /*4d10*/  FADD.FTZ R68, R187, R68 ;  /* 0x00000044bb447221 */ /* 0x000fc40000010000 */
[----:B------:R-:W-:Y:S02]  /*4d20*/  FFMA.FTZ R65, R119, R206, R65 ;  /* 0x000000ce77417223 */ /* 0x000fe40000010041 */
[----:B------:R-:W-:Y:S02]  /*4d30*/  FMUL.FTZ R66, R134, -R69 ;  /* 0x8000004586427220 */ /* 0x000fe40000410000 */
[----:B------:R-:W-:Y:S02]  /*4d40*/  FADD.FTZ R213, R213, R64 ;  /* 0x00000040d5d57221 */ /* 0x000fe40000010000 */
[----:B------:R-:W-:Y:S02]  /*4d50*/  FMUL.FTZ R71, R128, -R70 ;  /* 0x8000004680477220 */ /* 0x000fe40000410000 */
[----:B------:R-:W-:Y:S02]  /*4d60*/  FMUL.FTZ R70, R134, -R68 ;  /* 0x8000004486467220 */ /* 0x000fe40000410000 */
[----:B------:R-:W-:-:S02]  /*4d70*/  FADD.FTZ R99, R212, R65 ;  /* 0x00000041d4637221 */ /* 0x000fc40000010000 */
[----:B------:R-:W-:Y:S02]  /*4d80*/  FFMA.FTZ R68, R133, R68, -R66 ;  /* 0x0000004485447223 */ /* 0x000fe40000010842 */
[C---:B------:R-:W-:Y:S02]  /*4d90*/  FMUL.FTZ R66, R122.reuse, R213 ;  /* 0x000000d57a427220 */ /* 0x040fe40000410000 */
[-C--:B------:R-:W-:Y:S02]  /*4da0*/  FMUL.FTZ R64, R122, R99.reuse ;  /* 0x000000637a407220 */ /* 0x080fe40000410000 */
[C---:B------:R-:W-:Y:S02]  /*4db0*/  FFMA.FTZ R65, R121.reuse, R99, R66 ;  /* 0x0000006379417223 */ /* 0x040fe40000010042 */
[----:B------:R-:W-:Y:S02]  /*4dc0*/  FFMA.FTZ R64, R121, R213, -R64 ;  /* 0x000000d579407223 */ /* 0x000fe40000010840 */
[----:B------:R-:W-:-:S02]  /*4dd0*/  FADD.FTZ R210, R210, R65 ;  /* 0x00000041d2d27221 */ /* 0x000fc40000010000 */
[----:B------:R-:W-:Y:S02]  /*4de0*/  FADD.FTZ R98, R211, R64 ;  /* 0x00000040d3627221 */ /* 0x000fe40000010000 */
[----:B------:R-:W-:Y:S02]  /*4df0*/  FFMA.FTZ R71, R127, R72, R71 ;  /* 0x000000487f477223 */ /* 0x000fe40000010047 */
[----:B------:R-:W-:Y:S02]  /*4e00*/  FFMA.FTZ R69, R133, R69, R70 ;  /* 0x0000004585457223 */ /* 0x000fe40000010046 */
[C---:B------:R-:W-:Y:S02]  /*4e10*/  FMUL.FTZ R64, R124.reuse, R210 ;  /* 0x000000d27c407220 */ /* 0x040fe40000410000 */
[----:B------:R-:W-:Y:S02]  /*4e20*/  FMUL.FTZ R65, R124, R98 ;  /* 0x000000627c417220 */ /* 0x000fe40000410000 */
[----:B------:R-:W-:-:S02]  /*4e30*/  FMUL.FTZ R70, R126, -R71 ;  /* 0x800000477e467220 */ /* 0x000fc40000410000 */
[----:B------:R-:W-:Y:S02]  /*4e40*/  FADD.FTZ R69, -R188, R69 ;  /* 0x00000045bc457221 */ /* 0x000fe40000010100 */
[----:B------:R-:W-:Y:S02]  /*4e50*/  FFMA.FTZ R64, R123, R98, -R64 ;  /* 0x000000627b407223 */ /* 0x000fe40000010840 */
[----:B------:R-:W-:Y:S02]  /*4e60*/  FADD.FTZ R68, R189, R68 ;  /* 0x00000044bd447221 */ /* 0x000fe40000010000 */
[-C--:B------:R-:W-:Y:S02]  /*4e70*/  FMUL.FTZ R72, R126, -R67.reuse ;  /* 0x800000437e487220 */ /* 0x080fe40000410000 */
[----:B------:R-:W-:Y:S02]  /*4e80*/  FFMA.FTZ R65, R123, R210, R65 ;  /* 0x000000d27b417223 */ /* 0x000fe40000010041 */
[----:B------:R-:W-:-:S02]  /*4e90*/  FFMA.FTZ R67, R125, R67, -R70 ;  /* 0x000000437d437223 */ /* 0x000fc40000010846 */
[C---:B------:R-:W-:Y:S02]  /*4ea0*/  FMUL.FTZ R66, R132.reuse, -R69 ;  /* 0x8000004584427220 */ /* 0x040fe40000410000 */
[----:B------:R-:W-:Y:S02]  /*4eb0*/  FADD.FTZ R215, R215, R64 ;  /* 0x00000040d7d77221 */ /* 0x000fe40000010000 */
[-C--:B------:R-:W-:Y:S02]  /*4ec0*/  FMUL.FTZ R70, R132, -R68.reuse ;  /* 0x8000004484467220 */ /* 0x080fe40000410000 */
        /* <DEDUP_REMOVED lines=25> */
[----:B------:R-:W-:Y:S02]  /*5060*/  FADD.FTZ R207, R224, R65 ;  /* 0x00000041e0cf7221 */ /* 0x000fe40000010000 */
[----:B------:R-:W-:-:S02]  /*5070*/  FFMA.FTZ R70, R129, R68, -R66 ;  /* 0x0000004481467223 */ /* 0x000fc40000010842 */
[C---:B------:R-:W-:Y:S02]  /*5080*/  FMUL.FTZ R66, R130.reuse, R225 ;  /* 0x000000e182427220 */ /* 0x040fe40000410000 */
[----:B------:R-:W-:Y:S02]  /*5090*/  FFMA.FTZ R73, R121, R72, R67 ;  /* 0x0000004879497223 */ /* 0x000fe40000010043 */
[C---:B------:R-:W-:Y:S02]  /*50a0*/  FMUL.FTZ R72, R130.reuse, -R68 ;  /* 0x8000004482487220 */ /* 0x040fe40000410000 */
[-C--:B------:R-:W-:Y:S02]  /*50b0*/  FMUL.FTZ R64, R130, R207.reuse ;  /* 0x000000cf82407220 */ /* 0x080fe40000410000 */
[C---:B------:R-:W-:Y:S02]  /*50c0*/  FFMA.FTZ R65, R129.reuse, R207, R66 ;  /* 0x000000cf81417223 */ /* 0x040fe40000010042 */
[----:B------:R-:W-:-:S02]  /*50d0*/  FFMA.FTZ R67, R129, R69, R72 ;  /* 0x0000004581437223 */ /* 0x000fc40000010048 */
[----:B------:R-:W-:Y:S02]  /*50e0*/  FFMA.FTZ R64, R129, R225, -R64 ;  /* 0x000000e181407223 */ /* 0x000fe40000010840 */
[----:B------:R-:W-:Y:S02]  /*50f0*/  FMUL.FTZ R72, R120, -R71 ;  /* 0x8000004778487220 */ /* 0x000fe40000410000 */
[----:B------:R-:W-:Y:S02]  /*5100*/  FADD.FTZ R222, R222, R65 ;  /* 0x00000041dede7221 */ /* 0x000fe40000010000 */
[----:B------:R-:W-:Y:S02]  /*5110*/  FADD.FTZ R70, R193, R70 ;  /* 0x00000046c1467221 */ /* 0x000fe40000010000 */
[----:B------:R-:W-:Y:S02]  /*5120*/  FADD.FTZ R208, R223, R64 ;  /* 0x00000040dfd07221 */ /* 0x000fe40000010000 */
[----:B------:R-:W-:-:S02]  /*5130*/  FADD.FTZ R67, -R192, R67 ;  /* 0x00000043c0437221 */ /* 0x000fc40000010100 */
[----:B------:R-:W-:Y:S02]  /*5140*/  FFMA.FTZ R69, R119, R73, R72 ;  /* 0x0000004977457223 */ /* 0x000fe40000010048 */
[----:B------:R-:W-:Y:S02]  /*5150*/  FMUL.FTZ R64, R132, R222 ;  /* 0x000000de84407220 */ /* 0x000fe40000410000 */
[----:B------:R-:W-:Y:S02]  /*5160*/  FMUL.FTZ R72, R128, -R70 ;  /* 0x8000004680487220 */ /* 0x000fe40000410000 */
[-C--:B------:R-:W-:Y:S02]  /*5170*/  FMUL.FTZ R65, R132, R208.reuse ;  /* 0x000000d084417220 */ /* 0x080fe40000410000 */
[----:B------:R-:W-:Y:S02]  /*5180*/  FMUL.FTZ R66, R128, -R67 ;  /* 0x8000004380427220 */ /* 0x000fe40000410000 */
[----:B------:R-:W-:-:S02]  /*5190*/  FFMA.FTZ R64, R131, R208, -R64 ;  /* 0x000000d083407223 */ /* 0x000fc40000010840 */
[----:B------:R-:W-:Y:S02]  /*51a0*/  FFMA.FTZ R67, R127, R67, R72 ;  /* 0x000000437f437223 */ /* 0x000fe40000010048 */
[----:B------:R-:W-:Y:S02]  /*51b0*/  FFMA.FTZ R65, R131, R222, R65 ;  /* 0x000000de83417223 */ /* 0x000fe40000010041 */
[----:B------:R-:W-:Y:S02]  /*51c0*/  FFMA.FTZ R66, R127, R70, -R66 ;  /* 0x000000467f427223 */ /* 0x000fe40000010842 */
[----:B------:R-:W-:Y:S02]  /*51d0*/  FMUL.FTZ R68, R120, -R73 ;  /* 0x8000004978447220 */ /* 0x000fe40000410000 */
[----:B------:R-:W-:Y:S02]  /*51e0*/  FADD.FTZ R227, R227, R64 ;  /* 0x00000040e3e37221 */ /* 0x000fe40000010000 */
[----:B------:R-:W-:-:S02]  /*51f0*/  FADD.FTZ R67, -R194, R67 ;  /* 0x00000043c2437221 */ /* 0x000fc40000010100 */
[----:B------:R-:W-:Y:S02]  /*5200*/  FADD.FTZ R211, R226, R65 ;  /* 0x00000041e2d37221 */ /* 0x000fe40000010000 */
[----:B------:R-:W-:Y:S02]  /*5210*/  FADD.FTZ R70, R195, R66 ;  /* 0x00000042c3467221 */ /* 0x000fe40000010000 */
[----:B------:R-:W-:Y:S02]  /*5220*/  FFMA.FTZ R68, R119, R71, -R68 ;  /* 0x0000004777447223 */ /* 0x000fe40000010844 */
[----:B------:R-:W-:Y:S02]  /*5230*/  FMUL.FTZ R66, R134, R227 ;  /* 0x000000e386427220 */ /* 0x000fe40000410000 */
[----:B------:R-:W-:Y:S02]  /*5240*/  FMUL.FTZ R71, R126, -R67 ;  /* 0x800000437e477220 */ /* 0x000fe40000410000 */
[----:B------:R-:W-:-:S02]  /*5250*/  FMUL.FTZ R64, R134, R211 ;  /* 0x000000d386407220 */ /* 0x000fc40000410000 */
[-C--:B------:R-:W-:Y:S02]  /*5260*/  FMUL.FTZ R72, R126, -R70.reuse ;  /* 0x800000467e487220 */ /* 0x080fe40000410000 */
[----:B------:R-:W-:Y:S02]  /*5270*/  FFMA.FTZ R65, R133, R211, R66 ;  /* 0x000000d385417223 */ /* 0x000fe40000010042 */
[----:B------:R-:W-:Y:S02]  /*5280*/  FFMA.FTZ R70, R125, R70, -R71 ;  /* 0x000000467d467223 */ /* 0x000fe40000010847 */
[----:B------:R-:W-:Y:S02]  /*5290*/  FFMA.FTZ R64, R133, R227, -R64 ;  /* 0x000000e385407223 */ /* 0x000fe40000010840 */
[----:B------:R-:W-:Y:S02]  /*52a0*/  FFMA.FTZ R67, R125, R67, R72 ;  /* 0x000000437d437223 */ /* 0x000fe40000010048 */
[----:B------:R-:W-:-:S02]  /*52b0*/  FADD.FTZ R230, R230, R65 ;  /* 0x00000041e6e67221 */ /* 0x000fc40000010000 */
[----:B------:R-:W-:Y:S02]  /*52c0*/  FADD.FTZ R70, R197, R70 ;  /* 0x00000046c5467221 */ /* 0x000fe40000010000 */
[----:B------:R-:W-:Y:S02]  /*52d0*/  FADD.FTZ R212, R231, R64 ;  /* 0x00000040e7d47221 */ /* 0x000fe40000010000 */
[----:B------:R-:W-:Y:S02]  /*52e0*/  FADD.FTZ R67, -R196, R67 ;  /* 0x00000043c4437221 */ /* 0x000fe40000010100 */
[----:B------:R-:W-:Y:S02]  /*52f0*/  FMUL.FTZ R64, R136, R230 ;  /* 0x000000e688407220 */ /* 0x000fe40000410000 */
[----:B------:R-:W-:Y:S02]  /*5300*/  FMUL.FTZ R72, R124, -R70 ;  /* 0x800000467c487220 */ /* 0x000fe40000410000 */
[----:B------:R-:W-:-:S02]  /*5310*/  FMUL.FTZ R65, R136, R212 ;  /* 0x000000d488417220 */ /* 0x000fc40000410000 */
[-C--:B------:R-:W-:Y:S02]  /*5320*/  FMUL.FTZ R66, R124, -R67.reuse ;  /* 0x800000437c427220 */ /* 0x080fe40000410000 */
[----:B------:R-:W-:Y:S02]  /*5330*/  FFMA.FTZ R64, R135, R212, -R64 ;  /* 0x000000d487407223 */ /* 0x000fe40000010840 */
[----:B------:R-:W-:Y:S02]  /*5340*/  FFMA.FTZ R67, R123, R67, R72 ;  /* 0x000000437b437223 */ /* 0x000fe40000010048 */
[----:B------:R-:W-:Y:S02]  /*5350*/  FFMA.FTZ R65, R135, R230, R65 ;  /* 0x000000e687417223 */ /* 0x000fe40000010041 */
[----:B------:R-:W-:Y:S02]  /*5360*/  FADD.FTZ R235, R235, R64 ;  /* 0x00000040ebeb7221 */ /* 0x000fe40000010000 */
[----:B------:R-:W-:-:S02]  /*5370*/  FFMA.FTZ R66, R123, R70, -R66 ;  /* 0x000000467b427223 */ /* 0x000fc40000010842 */
[----:B------:R-:W-:Y:S02]  /*5380*/  FADD.FTZ R67, -R198, R67 ;  /* 0x00000043c6437221 */ /* 0x000fe40000010100 */
[----:B------:R-:W-:Y:S02]  /*5390*/  FADD.FTZ R217, R234, R65 ;  /* 0x00000041ead97221 */ /* 0x000fe40000010000 */
[----:B------:R-:W-:Y:S02]  /*53a0*/  FMUL.FTZ R65, R147, R235 ;  /* 0x000000eb93417220 */ /* 0x000fe40000410000 */
[----:B------:R-:W-:Y:S02]  /*53b0*/  FADD.FTZ R66, R199, R66 ;  /* 0x00000042c7427221 */ /* 0x000fe40000010000 */
[----:B------:R-:W-:Y:S02]  /*53c0*/  FMUL.FTZ R70, R122, -R67 ;  /* 0x800000437a467220 */ /* 0x000fe40000410000 */
[----:B------:R-:W-:-:S02]  /*53d0*/  FMUL.FTZ R64, R147, R217 ;  /* 0x000000d993407220 */ /* 0x000fc40000410000 */
[----:B------:R-:W-:Y:S02]  /*53e0*/  FFMA.FTZ R65, R148, R217, R65 ;  /* 0x000000d994417223 */ /* 0x000fe40000010041 */
[-C--:B------:R-:W-:Y:S02]  /*53f0*/  FMUL.FTZ R72, R122, -R66.reuse ;  /* 0x800000427a487220 */ /* 0x080fe40000410000 */
[C---:B------:R-:W-:Y:S02]  /*5400*/  FFMA.FTZ R70, R121.reuse, R66, -R70 ;  /* 0x0000004279467223 */ /* 0x040fe40000010846 */
[----:B------:R-:W-:Y:S02]  /*5410*/  FFMA.FTZ R64, R148, R235, -R64 ;  /* 0x000000eb94407223 */ /* 0x000fe40000010840 */
[----:B------:R-:W-:Y:S02]  /*5420*/  FADD.FTZ R232, R232, R65 ;  /* 0x00000041e8e87221 */ /* 0x000fe40000010000 */
[----:B------:R-:W-:-:S02]  /*5430*/  FFMA.FTZ R67, R121, R67, R72 ;  /* 0x0000004379437223 */ /* 0x000fc40000010048 */
[----:B------:R-:W-:Y:S02]  /*5440*/  FADD.FTZ R70, R201, R70 ;  /* 0x00000046c9467221 */ /* 0x000fe40000010000 */
[----:B------:R-:W-:Y:S02]  /*5450*/  FADD.FTZ R214, R233, R64 ;  /* 0x00000040e9d67221 */ /* 0x000fe40000010000 */
[----:B------:R-:W-:Y:S02]  /*5460*/  FMUL.FTZ R65, R145, R232 ;  /* 0x000000e891417220 */ /* 0x000fe40000410000 */
[----:B------:R-:W-:Y:S02]  /*5470*/  FADD.FTZ R66, -R200, R67 ;  /* 0x00000043c8427221 */ /* 0x000fe40000010100 */
[----:B------:R-:W-:Y:S02]  /*5480*/  FMUL.FTZ R72, R120, -R70 ;  /* 0x8000004678487220 */ /* 0x000fe40000410000 */
[----:B------:R-:W-:-:S02]  /*5490*/  FFMA.FTZ R64, R146, R214, -R65 ;  /* 0x000000d692407223 */ /* 0x000fc40000010841 */
[-C--:B------:R-:W-:Y:S02]  /*54a0*/  FMUL.FTZ R71, R120, -R66.reuse ;  /* 0x8000004278477220 */ /* 0x080fe40000410000 */
[----:B------:R-:W-:Y:S02]  /*54b0*/  FFMA.FTZ R65, R119, R66, R72 ;  /* 0x0000004277417223 */ /* 0x000fe40000010048 */
[----:B------:R-:W-:Y:S02]  /*54c0*/  FMUL.FTZ R67, R145, R214 ;  /* 0x000000d691437220 */ /* 0x000fe40000410000 */
[----:B------:R-:W-:Y:S02]  /*54d0*/  FFMA.FTZ R70, R119, R70, -R71 ;  /* 0x0000004677467223 */ /* 0x000fe40000010847 */
[----:B------:R-:W-:Y:S01]  /*54e0*/  FADD.FTZ R72, -R202, R65 ;  /* 0x00000041ca487221 */ /* 0x000fe20000010100 */
[----:B------:R-:W-:Y:S01]  /*54f0*/  HFMA2.MMA R65, -RZ, RZ, 0, 0 ;  /* 0x00000000ff417435 */ /* 0x000fe200000001ff */
[----:B------:R-:W-:-:S02]  /*5500*/  FFMA.FTZ R67, R146, R232, R67 ;  /* 0x000000e892437223 */ /* 0x000fc40000010043 */
[----:B------:R-:W-:Y:S02]  /*5510*/  FADD.FTZ R70, R203, R70 ;  /* 0x00000046cb467221 */ /* 0x000fe40000010000 */
[----:B------:R-:W-:Y:S02]  /*5520*/  FMUL.FTZ R71, R118, -R72 ;  /* 0x8000004876477220 */ /* 0x000fe40000410000 */
[----:B------:R-:W-:Y:S01]  /*5530*/  FADD.FTZ R237, R237, R64 ;  /* 0x00000040eded7221 */ /* 0x000fe20000010000 */
[----:B------:R-:W-:Y:S01]  /*5540*/  MOV R64, 0x3f800000 ;  /* 0x3f80000000407802 */ /* 0x000fe20000000f00 */
[----:B------:R-:W-:Y:S02]  /*5550*/  FADD.FTZ R223, R236, R67 ;  /* 0x00000043ecdf7221 */ /* 0x000fe40000010000 */
[-C--:B------:R-:W-:Y:S01]  /*5560*/  FMUL.FTZ R73, R118, -R70.reuse ;  /* 0x8000004676497220 */ /* 0x080fe20000410000 */
[----:B------:R-:W-:Y:S01]  /*5570*/  CS2R R66, SRZ ;  /* 0x0000000000427805 */ /* 0x000fe2000001ff00 */
[----:B------:R-:W-:-:S02]  /*5580*/  FFMA.FTZ R76, R137, R70, -R71 ;  /* 0x00000046894c7223 */ /* 0x000fc40000010847 */
[C---:B------:R-:W-:Y:S02]  /*5590*/  FMUL.FTZ R70, R143.reuse, R223 ;  /* 0x000000df8f467220 */ /* 0x040fe40000410000 */
[-C--:B------:R-:W-:Y:S01]  /*55a0*/  FMUL.FTZ R71, R143, R237.reuse ;  /* 0x000000ed8f477220 */ /* 0x080fe20000410000 */
[----:B------:R-:W0:Y:S01]  /*55b0*/  @!P0 LDS.128 R64, [UR46+0xee80] ;  /* 0x00ee802eff408984 */ /* 0x000e220008000c00 */
[C---:B------:R-:W-:Y:S01]  /*55c0*/  FFMA.FTZ R70, R144.reuse, R237, -R70 ;  /* 0x000000ed90467223 */ /* 0x040fe20000010846 */
[----:B------:R-:W-:Y:S01]  /*55d0*/  ISETP.GT.U32.AND P0, PT, R113, 0x1f, PT ;  /* 0x0000001f7100780c */ /* 0x000fe20003f04070 */
[----:B------:R-:W-:Y:S02]  /*55e0*/  FFMA.FTZ R71, R144, R223, R71 ;  /* 0x000000df90477223 */ /* 0x000fe40000010047 */
[----:B------:R-:W-:Y:S02]  /*55f0*/  FFMA.FTZ R73, R137, R72, R73 ;  /* 0x0000004889497223 */ /* 0x000fe40000010049 */
[----:B------:R-:W-:-:S02]  /*5600*/  FADD.FTZ R224, R229, R70 ;  /* 0x00000046e5e07221 */ /* 0x000fc40000010000 */
[----:B------:R-:W-:Y:S02]  /*5610*/  FADD.FTZ R228, R228, R71 ;  /* 0x00000047e4e47221 */ /* 0x000fe40000010000 */
[----:B------:R-:W-:Y:S02]  /*5620*/  FMUL.FTZ R72, R118, -R69 ;  /* 0x8000004576487220 */ /* 0x000fe40000410000 */
[----:B------:R-:W-:Y:S02]  /*5630*/  FADD.FTZ R71, -R204, R73 ;  /* 0x00000049cc477221 */ /* 0x000fe40000010100 */
[C---:B------:R-:W-:Y:S02]  /*5640*/  FMUL.FTZ R75, R141.reuse, R224 ;  /* 0x000000e08d4b7220 */ /* 0x040fe40000410000 */
[----:B------:R-:W-:Y:S02]  /*5650*/  FMUL.FTZ R73, R141, R228 ;  /* 0x000000e48d497220 */ /* 0x000fe40000410000 */
[----:B------:R-:W-:-:S02]  /*5660*/  FMUL.FTZ R74, R118, -R68 ;  /* 0x80000044764a7220 */ /* 0x000fc40000410000 */
[----:B------:R-:W-:Y:S02]  /*5670*/  FFMA.FTZ R68, R137, R68, -R72 ;  /* 0x0000004489447223 */ /* 0x000fe40000010848 */
[C---:B------:R-:W-:Y:S02]  /*5680*/  FFMA.FTZ R75, R142.reuse, R228, R75 ;  /* 0x000000e48e4b7223 */ /* 0x040fe4000001004b */
[----:B------:R-:W-:Y:S02]  /*5690*/  FFMA.FTZ R72, R142, R224, -R73 ;  /* 0x000000e08e487223 */ /* 0x000fe40000010849 */
[----:B------:R-:W-:Y:S02]  /*56a0*/  FADD.FTZ R229, R218, R75 ;  /* 0x0000004bdae57221 */ /* 0x000fe40000010000 */
[----:B------:R-:W-:Y:S02]  /*56b0*/  FADD.FTZ R219, R219, R72 ;  /* 0x00000048dbdb7221 */ /* 0x000fe40000010000 */
[----:B------:R-:W-:-:S02]  /*56c0*/  FFMA.FTZ R69, R137, R69, R74 ;  /* 0x0000004589457223 */ /* 0x000fc4000001004a */
        /* <DEDUP_REMOVED lines=12> */
[----:B-1----:R-:W-:Y:S04]  /*5790*/  LDS.128 R68, [R218+0xd0a0] ;  /* 0x00d0a000da447984 */ /* 0x002fe80000000c00 */
        /* <DEDUP_REMOVED lines=9> */
[----:B------:R-:W-:-:S02]  /*5830*/  FMUL.FTZ R75, R69, R73 ;  /* 0x00000049454b7220 */ /* 0x000fc40000410000 */
[----:B------:R-:W-:Y:S02]  /*5840*/  FMUL.FTZ R69, R69, R72 ;  /* 0x0000004845457220 */ /* 0x000fe40000410000 */
[C---:B-1----:R-:W-:Y:S02]  /*5850*/  FMUL.FTZ R74, R77.reuse, R70 ;  /* 0x000000464d4a7220 */ /* 0x042fe40000410000 */
[----:B------:R-:W-:Y:S02]  /*5860*/  FMUL.FTZ R85, R77, R71 ;  /* 0x000000474d557220 */ /* 0x000fe40000410000 */
[C---:B------:R-:W-:Y:S02]  /*5870*/  FFMA.FTZ R75, R68.reuse, R72, -R75 ;  /* 0x00000048444b7223 */ /* 0x040fe4000001084b */
[----:B------:R-:W-:Y:S02]  /*5880*/  FFMA.FTZ R69, R68, R73, R69 ;  /* 0x0000004944457223 */ /* 0x000fe40000010045 */
[----:B------:R-:W-:-:S02]  /*5890*/  FFMA.FTZ R74, R76, R71, R74 ;  /* 0x000000474c4a7223 */ /* 0x000fc4000001004a */
[----:B------:R-:W-:Y:S02]  /*58a0*/  FFMA.FTZ R85, R76, R70, -R85 ;  /* 0x000000464c557223 */ /* 0x000fe40000010855 */
        /* <DEDUP_REMOVED lines=10> */
[----:B------:R-:W-:-:S02]  /*5950*/  FFMA.FTZ R71, R80, R78, -R71 ;  /* 0x0000004e50477223 */ /* 0x000fc40000010847 */
[C---:B------:R-:W-:Y:S02]  /*5960*/  FFMA.FTZ R74, R80.reuse, R74, R73 ;  /* 0x0000004a504a7223 */ /* 0x040fe40000010049 */
[C---:B------:R-:W-:Y:S02]  /*5970*/  FFMA.FTZ R78, R80.reuse, R77, -R69 ;  /* 0x0000004d504e7223 */ /* 0x040fe40000010845 */
[----:B------:R-:W-:Y:S02]  /*5980*/  FFMA.FTZ R79, R80, R68, R81 ;  /* 0x00000044504f7223 */ /* 0x000fe40000010051 */
[----:B------:R-:W-:Y:S02]  /*5990*/  FADD.FTZ R77, R82, R71 ;  /* 0x00000047524d7221 */ /* 0x000fe40000010000 */
[----:B------:R-:W-:Y:S01]  /*59a0*/  FADD.FTZ R76, R83, R74 ;  /* 0x0000004a534c7221 */ /* 0x000fe20000010000 */
[----:B------:R-:W-:Y:S05]  /*59b0*/  BRA.DIV ~URZ, `(.L_x_3508) ;  /* 0x00006bd27f007947 */ /* 0x000fea000b800000 */
[----:B------:R0:W1:Y:S02]  /*59c0*/  SHFL.DOWN PT, R70, R78, 0x1, 0x1f ;  /* 0x08201f004e467f89 */ /* 0x00006400000e0000 */
.L_x_3606:
[----:B------:R-:W-:Y:S05]  /*59d0*/  BRA.DIV ~URZ, `(.L_x_3509) ;  /* 0x00006c327f007947 */ /* 0x000fea000b800000 */
[----:B------:R2:W3:Y:S04]  /*59e0*/  SHFL.DOWN PT, R71, R79, 0x1, 0x1f ;  /* 0x08201f004f477f89 */ /* 0x0004e800000e0000 */
[----:B------:R2:W4:Y:S04]  /*59f0*/  SHFL.DOWN PT, R72, R77, 0x1, 0x1f ;  /* 0x08201f004d487f89 */ /* 0x00052800000e0000 */
[----:B------:R2:W0:Y:S02]  /*5a00*/  SHFL.DOWN PT, R68, R76, 0x1, 0x1f ;  /* 0x08201f004c447f89 */ /* 0x00042400000e0000 */
.L_x_3607:
[----:B------:R-:W-:Y:S01]  /*5a10*/  BSSY B1, `(.L_x_3510) ;  /* 0x000000e000017945 */ /* 0x000fe20003800000 */
        /* <DEDUP_REMOVED lines=13> */
.L_x_3511:
[----:B------:R-:W-:Y:S05]  /*5af0*/  BSYNC B1 ;  /* 0x0000000000017941 */ /* 0x000fea0003800000 */
.L_x_3510:
[----:B------:R-:W-:Y:S05]  /*5b00*/  BRA.DIV ~URZ, `(.L_x_3512) ;  /* 0x00006c627f007947 */ /* 0x000fea000b800000 */
[----:B-1----:R1:W2:Y:S04]  /*5b10*/  SHFL.DOWN PT, R70, R78, 0x2, 0x1f ;  /* 0x08401f004e467f89 */ /* 0x0022a800000e0000 */
[----:B---3--:R1:W3:Y:S04]  /*5b20*/  SHFL.DOWN PT, R71, R79, 0x2, 0x1f ;  /* 0x08401f004f477f89 */ /* 0x0082e800000e0000 */
[----:B----4-:R1:W4:Y:S04]  /*5b30*/  SHFL.DOWN PT, R72, R77, 0x2, 0x1f ;  /* 0x08401f004d487f89 */ /* 0x01032800000e0000 */
[----:B0-----:R1:W0:Y:S02]  /*5b40*/  SHFL.DOWN PT, R68, R76, 0x2, 0x1f ;  /* 0x08401f004c447f89 */ /* 0x00122400000e0000 */
.L_x_3608:
[----:B------:R-:W-:Y:S01]  /*5b50*/  BSSY B1, `(.L_x_3513) ;  /* 0x000000e000017945 */ /* 0x000fe20003800000 */
        /* <DEDUP_REMOVED lines=13> */
.L_x_3514:
[----:B------:R-:W-:Y:S05]  /*5c30*/  BSYNC B1 ;  /* 0x0000000000017941 */ /* 0x000fea0003800000 */
.L_x_3513:
[----:B------:R-:W-:Y:S05]  /*5c40*/  BRA.DIV ~URZ, `(.L_x_3515) ;  /* 0x00006cf27f007947 */ /* 0x000fea000b800000 */
[----:B--2---:R2:W1:Y:S02]  /*5c50*/  SHFL.DOWN PT, R70, R78, 0x4, 0x1f ;  /* 0x08801f004e467f89 */ /* 0x00446400000e0000 */
.L_x_3609:
[----:B------:R-:W-:Y:S05]  /*5c60*/  BRA.DIV ~URZ, `(.L_x_3516) ;  /* 0x00006d527f007947 */ /* 0x000fea000b800000 */
[----:B---3--:R3:W2:Y:S04]  /*5c70*/  SHFL.DOWN PT, R71, R79, 0x4, 0x1f ;  /* 0x08801f004f477f89 */ /* 0x0086a800000e0000 */
[----:B----4-:R3:W4:Y:S04]  /*5c80*/  SHFL.DOWN PT, R72, R77, 0x4, 0x1f ;  /* 0x08801f004d487f89 */ /* 0x01072800000e0000 */
[----:B0-----:R3:W0:Y:S02]  /*5c90*/  SHFL.DOWN PT, R68, R76, 0x4, 0x1f ;  /* 0x08801f004c447f89 */ /* 0x00162400000e0000 */
.L_x_3610:
[----:B------:R-:W-:Y:S01]  /*5ca0*/  BSSY B1, `(.L_x_3517) ;  /* 0x000000e000017945 */ /* 0x000fe20003800000 */
        /* <DEDUP_REMOVED lines=13> */
.L_x_3518:
[----:B------:R-:W-:Y:S05]  /*5d80*/  BSYNC B1 ;  /* 0x0000000000017941 */ /* 0x000fea0003800000 */
.L_x_3517:
[----:B------:R-:W-:Y:S05]  /*5d90*/  BRA.DIV ~URZ, `(.L_x_3519) ;  /* 0x00006d827f007947 */ /* 0x000fea000b800000 */
[----:B-1----:R1:W3:Y:S04]  /*5da0*/  SHFL.DOWN PT, R70, R78, 0x8, 0x1f ;  /* 0x09001f004e467f89 */ /* 0x0022e800000e0000 */
[----:B--2---:R1:W2:Y:S04]  /*5db0*/  SHFL.DOWN PT, R71, R79, 0x8, 0x1f ;  /* 0x09001f004f477f89 */ /* 0x0042a800000e0000 */
[----:B----4-:R1:W4:Y:S04]  /*5dc0*/  SHFL.DOWN PT, R72, R77, 0x8, 0x1f ;  /* 0x09001f004d487f89 */ /* 0x01032800000e0000 */
[----:B0-----:R1:W0:Y:S02]  /*5dd0*/  SHFL.DOWN PT, R68, R76, 0x8, 0x1f ;  /* 0x09001f004c447f89 */ /* 0x00122400000e0000 */
.L_x_3611:
        /* <DEDUP_REMOVED lines=14> */
.L_x_3521:
[----:B------:R-:W-:Y:S05]  /*5ec0*/  BSYNC B1 ;  /* 0x0000000000017941 */ /* 0x000fea0003800000 */
.L_x_3520:
[----:B------:R-:W-:Y:S05]  /*5ed0*/  BRA.DIV ~URZ, `(.L_x_3522) ;  /* 0x00006e127f007947 */ /* 0x000fea000b800000 */
[----:B---3--:R3:W1:Y:S02]  /*5ee0*/  SHFL.DOWN PT, R70, R78, 0x10, 0x1f ;  /* 0x0a001f004e467f89 */ /* 0x00866400000e0000 */
.L_x_3612:
[----:B------:R-:W-:Y:S05]  /*5ef0*/  BRA.DIV ~URZ, `(.L_x_3523) ;  /* 0x00006e727f007947 */ /* 0x000fea000b800000 */
[----:B--2---:R2:W3:Y:S04]  /*5f00*/  SHFL.DOWN PT, R71, R79, 0x10, 0x1f ;  /* 0x0a001f004f477f89 */ /* 0x0044e800000e0000 */
[----:B----4-:R2:W4:Y:S04]  /*5f10*/  SHFL.DOWN PT, R72, R77, 0x10, 0x1f ;  /* 0x0a001f004d487f89 */ /* 0x01052800000e0000 */
[----:B0-----:R2:W0:Y:S02]  /*5f20*/  SHFL.DOWN PT, R68, R76, 0x10, 0x1f ;  /* 0x0a001f004c447f89 */ /* 0x00142400000e0000 */
.L_x_3613:
        /* <DEDUP_REMOVED lines=13> */
.L_x_3525:
[----:B------:R-:W-:Y:S05]  /*6000*/  BSYNC B1 ;  /* 0x0000000000017941 */ /* 0x000fea0003800000 */
.L_x_3524:
        /* <DEDUP_REMOVED lines=20> */
.L_x_3614:
        /* <DEDUP_REMOVED lines=20> */
.L_x_3528:
[----:B------:R-:W-:Y:S05]  /*6290*/  BSYNC B1 ;  /* 0x0000000000017941 */ /* 0x000fea0003800000 */
.L_x_3527:
        /* <DEDUP_REMOVED lines=38> */
.L_x_3507:
[----:B0-----:R-:W-:Y:S05]  /*6500*/  BSYNC B0 ;  /* 0x0000000000007941 */ /* 0x001fea0003800000 */
.L_x_3506:
[----:B------:R-:W-:Y:S01]  /*6510*/  WARPSYNC 0xffffffff ;  /* 0xffffffff00007948 */ /* 0x000fe20003800000 */
[----:B------:R-:W-:Y:S01]  /*6520*/  BAR.SYNC.DEFER_BLOCKING 0x0 ;  /* 0x0000000000007b1d */ /* 0x000fe20000010000 */
[C---:B------:R-:W-:Y:S01]  /*6530*/  ISETP.NE.AND P0, PT, R113.reuse, RZ, PT ;  /* 0x000000ff7100720c */ /* 0x040fe20003f05270 */
[--C-:B---3--:R-:W-:Y:S01]  /*6540*/  HADD2.F32 R78, -RZ, R59.reuse.H1_H1 ;  /* 0x3000003bff4e7230 */ /* 0x108fe20000004100 */
[C---:B------:R-:W-:Y:S01]  /*6550*/  SHF.L.U32 R226, R113.reuse, 0x5, RZ ;  /* 0x0000000571e27819 */ /* 0x040fe200000006ff */
[----:B------:R-:W-:Y:S01]  /*6560*/  HADD2.F32 R76, -RZ, R59.H0_H0 ;  /* 0x2000003bff4c7230 */ /* 0x000fe20000004100 */
[----:B------:R-:W-:Y:S01]  /*6570*/  FFMA.FTZ R244, -R16, R97, -RZ ;  /* 0x0000006110f47223 */ /* 0x000fe200000109ff */
[--C-:B------:R-:W-:Y:S01]  /*6580*/  HADD2.F32 R79, -RZ, R58.reuse.H1_H1 ;  /* 0x3000003aff4f7230 */ /* 0x100fe20000004100 */
[----:B-1----:R-:W-:Y:S01]  /*6590*/  FMUL.FTZ R70, R50, R78 ;  /* 0x0000004e32467220 */ /* 0x002fe20000410000 */
[----:B------:R-:W-:Y:S01]  /*65a0*/  HADD2.F32 R84, -RZ, R58.H0_H0 ;  /* 0x2000003aff547230 */ /* 0x000fe20000004100 */
[C---:B------:R-:W-:Y:S01]  /*65b0*/  IADD3 R248, R113.reuse, 0xc80, RZ ;  /* 0x00000c8071f87810 */ /* 0x040fe20007ffe0ff */
[----:B------:R-:W-:Y:S01]  /*65c0*/  HADD2.F32 R81, -RZ, R57.H1_H1 ;  /* 0x30000039ff517230 */ /* 0x000fe20000004100 */
[C---:B------:R-:W-:Y:S01]  /*65d0*/  IADD3 R250, R113.reuse, 0xd00, RZ ;  /* 0x00000d0071fa7810 */ /* 0x040fe20007ffe0ff */
[----:B------:R-:W-:Y:S01]  /*65e0*/  HADD2.F32 R83, -RZ, R56.H1_H1 ;  /* 0x30000038ff537230 */ /* 0x000fe20000004100 */
[C---:B------:R-:W-:Y:S01]  /*65f0*/  IADD3 R252, R113.reuse, 0xd80, RZ ;  /* 0x00000d8071fc7810 */ /* 0x040fe20007ffe0ff */
[----:B------:R-:W-:Y:S01]  /*6600*/  HADD2.F32 R86, -RZ, R62.H0_H0 ;  /* 0x2000003eff567230 */ /* 0x000fe20000004100 */
[----:B------:R-:W-:Y:S01]  /*6610*/  ULEA UR34, UR16, 0xfffff800, 0xb ;  /* 0xfffff80010227891 */ /* 0x000fe2000f8e583f */
[----:B------:R-:W-:Y:S01]  /*6620*/  LEA.HI.SX32 R238, R113, R113, 0x1b ;  /* 0x0000007171ee7211 */ /* 0x000fe200078fdaff */
[----:B------:R-:W-:Y:S01]  /*6630*/  ULDC UR35, c[0x0][0x168] ;  /* 0x00005a0000237ab9 */ /* 0x000fe20000000800 */
[----:B------:R-:W-:Y:S01]  /*6640*/  FMUL.FTZ R246, R16, R209 ;  /* 0x000000d110f67220 */ /* 0x000fe20000410000 */
[----:B------:R-:W-:Y:S01]  /*6650*/  UIADD3 UR34, -UR34, UR35, URZ ;  /* 0x0000002322227290 */ /* 0x000fe2000fffe13f */
[----:B------:R-:W-:Y:S01]  /*6660*/  BSSY B0, `(.L_x_3529) ;  /* 0x00002b1000007945 */ /* 0x000fe20003800000 */
[----:B------:R-:W0:Y:S04]  /*6670*/  LDS.64 R68, [R88.X16+0xd088] ;  /* 0x00d0880058447984 */ /* 0x000e28000000ca00 */
[----:B------:R1:W-:Y:S02]  /*6680*/  @!P0 STS.128 [UR46+0xee80], R64 ;  /* 0x00ee8040ff008988 */ /* 0x0003e40008000c2e */
[----:B-1----:R-:W-:-:S02]  /*6690*/  FMUL.FTZ R66, R49, R76 ;  /* 0x0000004c31427220 */ /* 0x002fc40000410000 */
[CC--:B0-----:R-:W-:Y:S02]  /*66a0*/  FMUL.FTZ R71, R69.reuse, -R103.reuse ;  /* 0x8000006745477220 */ /* 0x0c1fe40000410000 */
[C---:B------:R-:W-:Y:S02]  /*66b0*/  FMUL.FTZ R103, R68.reuse, -R103 ;  /* 0x8000006744677220 */ /* 0x040fe40000410000 */
[-C--:B------:R-:W-:Y:S01]  /*66c0*/  FFMA.FTZ R71, R68, R102.reuse, -R71 ;  /* 0x0000006644477223 */ /* 0x080fe20000010847 */
[----:B------:R-:W-:Y:S01]  /*66d0*/  P2R R68, PR, RZ, 0x1 ;  /* 0x00000001ff447803 */ /* 0x000fe20000000000 */
[----:B------:R-:W-:Y:S02]  /*66e0*/  FFMA.FTZ R102, R69, R102, R103 ;  /* 0x0000006645667223 */ /* 0x000fe40000010067 */
[----:B------:R-:W-:Y:S02]  /*66f0*/  FADD.FTZ R103, R90, R71 ;  /* 0x000000475a677221 */ /* 0x000fe40000010000 */
[----:B------:R-:W-:-:S02]  /*6700*/  FADD.FTZ R102, -R91, R102 ;  /* 0x000000665b667221 */ /* 0x000fc40000010100 */
[----:B------:R-:W-:Y:S02]  /*6710*/  FMUL.FTZ R73, R103, UR45 ;  /* 0x0000002d67497c20 */ /* 0x000fe40008410000 */
[CC--:B------:R-:W-:Y:S02]  /*6720*/  FMUL.FTZ R69, R139.reuse, -R102.reuse ;  /* 0x800000668b457220 */ /* 0x0c0fe40000410000 */
[----:B------:R-:W-:Y:S02]  /*6730*/  FMUL.FTZ R139, R139, -R103 ;  /* 0x800000678b8b7220 */ /* 0x000fe40000410000 */
[C---:B------:R-:W-:Y:S02]  /*6740*/  FMUL.FTZ R68, R179.reuse, R102 ;  /* 0x00000066b3447220 */ /* 0x040fe40000410000 */
[----:B------:R-:W-:Y:S02]  /*6750*/  FMUL.FTZ R72, R102, UR45 ;  /* 0x0000002d66487c20 */ /* 0x000fe40008410000 */
[----:B------:R-:W-:-:S02]  /*6760*/  FFMA.FTZ R71, R179, -R70, R220 ;  /* 0x80000046b3477223 */ /* 0x000fc400000100dc */
[----:B------:R-:W-:Y:S02]  /*6770*/  FFMA.FTZ R74, R102, UR44, -R73 ;  /* 0x0000002c664a7c23 */ /* 0x000fe40008010849 */
[CC--:B------:R-:W-:Y:S02]  /*6780*/  FFMA.FTZ R69, R140.reuse, R103.reuse, -R69 ;  /* 0x000000678c457223 */ /* 0x0c0fe40000010845 */
[----:B------:R-:W-:Y:S02]  /*6790*/  FFMA.FTZ R140, R140, R102, R139 ;  /* 0x000000668c8c7223 */ /* 0x000fe4000001008b */
[----:B------:R-:W-:Y:S02]  /*67a0*/  FFMA.FTZ R68, R177, R103, R68 ;  /* 0x00000067b1447223 */ /* 0x000fe40000010044 */
[----:B------:R-:W-:Y:S02]  /*67b0*/  FFMA.FTZ R67, R103, UR44, R72 ;  /* 0x0000002c67437c23 */ /* 0x000fe40008010048 */
[----:B------:R-:W-:-:S02]  /*67c0*/  FFMA.FTZ R70, R177, -R70, R221 ;  /* 0x80000046b1467223 */ /* 0x000fc400000100dd */
[C---:B------:R-:W-:Y:S02]  /*67d0*/  FMUL.FTZ R139, R50.reuse, R102 ;  /* 0x00000066328b7220 */ /* 0x040fe40000410000 */
[----:B------:R-:W-:Y:S02]  /*67e0*/  FMUL.FTZ R103, R50, R103 ;  /* 0x0000006732677220 */ /* 0x000fe40000410000 */
[----:B------:R-:W-:Y:S02]  /*67f0*/  FMUL.FTZ R74, R71, R74 ;  /* 0x0000004a474a7220 */ /* 0x000fe40000410000 */
[----:B------:R-:W-:Y:S02]  /*6800*/  FADD.FTZ R92, R92, R69 ;  /* 0x000000455c5c7221 */ /* 0x000fe40000010000 */
[----:B------:R-:W-:Y:S02]  /*6810*/  FADD.FTZ R140, -R89, R140 ;  /* 0x0000008c598c7221 */ /* 0x000fe40000010100 */
[----:B------:R-:W-:-:S02]  /*6820*/  FMUL.FTZ R65, R71, R139 ;  /* 0x0000008b47417220 */ /* 0x000fc40000410000 */
[----:B------:R-:W-:Y:S02]  /*6830*/  FMUL.FTZ R64, R71, R103 ;  /* 0x0000006747407220 */ /* 0x000fe40000410000 */
[----:B------:R-:W-:Y:S02]  /*6840*/  FFMA.FTZ R69, R70, R67, R74 ;  /* 0x0000004346457223 */ /* 0x000fe4000001004a */
[C---:B------:R-:W-:Y:S02]  /*6850*/  FMUL.FTZ R67, R141.reuse, -R140 ;  /* 0x8000008c8d437220 */ /* 0x040fe40000410000 */
[----:B------:R-:W-:Y:S02]  /*6860*/  FMUL.FTZ R71, R92, UR45 ;  /* 0x0000002d5c477c20 */ /* 0x000fe40008410000 */
[----:B------:R-:W-:Y:S02]  /*6870*/  FMUL.FTZ R141, R141, -R92 ;  /* 0x8000005c8d8d7220 */ /* 0x000fe40000410000 */
[----:B------:R-:W-:-:S02]  /*6880*/  FFMA.FTZ R65, R70, R103, R65 ;  /* 0x0000006746417223 */ /* 0x000fc40000010041 */
[----:B------:R-:W-:Y:S02]  /*6890*/  FFMA.FTZ R64, R70, R139, -R64 ;  /* 0x0000008b46407223 */ /* 0x000fe40000010840 */
[-C--:B------:R-:W-:Y:S02]  /*68a0*/  FFMA.FTZ R33, R50, R68.reuse, R33 ;  /* 0x0000004432217223 */ /* 0x080fe40000010021 */
[----:B------:R-:W-:Y:S02]  /*68b0*/  FFMA.FTZ R72, R78, R68, R69 ;  /* 0x000000444e487223 */ /* 0x000fe40000010045 */
[C---:B------:R-:W-:Y:S02]  /*68c0*/  FFMA.FTZ R70, R178.reuse, -R66, R229 ;  /* 0x80000042b2467223 */ /* 0x040fe400000100e5 */
[----:B------:R-:W-:Y:S01]  /*68d0*/  FMUL.FTZ R69, R178, R140 ;  /* 0x0000008cb2457220 */ /* 0x000fe20000410000 */
[----:B------:R-:W-:Y:S01]  /*68e0*/  IADD3 R178, R113, 0x80, RZ ;  /* 0x0000008071b27810 */ /* 0x000fe20007ffe0ff */
[----:B------:R-:W-:-:S02]  /*68f0*/  FFMA.FTZ R68, R176, -R66, R219 ;  /* 0x80000042b0447223 */ /* 0x000fc400000100db */
[----:B------:R-:W-:Y:S01]  /*6900*/  FFMA.FTZ R67, R142, R92, -R67 ;  /* 0x0000005c8e437223 */ /* 0x000fe20000010843 */
[----:B------:R-:W-:Y:S01]  /*6910*/  LEA.HI.SX32 R178, R178, R113, 0x1b ;  /* 0x00000071b2b27211 */ /* 0x000fe200078fdaff */
[C---:B------:R-:W-:Y:S02]  /*6920*/  FMUL.FTZ R66, R140.reuse, UR45 ;  /* 0x0000002d8c427c20 */ /* 0x040fe40008410000 */
[----:B------:R-:W-:Y:S02]  /*6930*/  FFMA.FTZ R71, R140, UR44, -R71 ;  /* 0x0000002c8c477c23 */ /* 0x000fe40008010847 */
[----:B------:R-:W-:Y:S02]  /*6940*/  FFMA.FTZ R142, R142, R140, R141 ;  /* 0x0000008c8e8e7223 */ /* 0x000fe4000001008d */
[----:B------:R-:W-:Y:S02]  /*6950*/  FFMA.FTZ R176, R176, R92, R69 ;  /* 0x0000005cb0b07223 */ /* 0x000fe40000010045 */
[----:B------:R-:W-:Y:S01]  /*6960*/  FMUL.FTZ R177, R49, R140 ;  /* 0x0000008c31b17220 */ /* 0x000fe20000410000 */
[----:B------:R-:W-:Y:S01]  /*6970*/  IADD3 R140, R113, 0x680, RZ ;  /* 0x00000680718c7810 */ /* 0x000fe20007ffe0ff */
[----:B------:R-:W-:-:S02]  /*6980*/  FFMA.FTZ R69, R92, UR44, R66 ;  /* 0x0000002c5c457c23 */ /* 0x000fc40008010042 */
[----:B------:R-:W-:Y:S01]  /*6990*/  FMUL.FTZ R141, R49, R92 ;  /* 0x0000005c318d7220 */ /* 0x000fe20000410000 */
[--C-:B------:R-:W-:Y:S01]  /*69a0*/  HADD2.F32 R92, -RZ, R61.reuse.H0_H0 ;  /* 0x2000003dff5c7230 */ /* 0x100fe20000004100 */
[----:B------:R-:W-:Y:S02]  /*69b0*/  FMUL.FTZ R71, R70, R71 ;  /* 0x0000004746477220 */ /* 0x000fe40000410000 */
[----:B------:R-:W-:Y:S01]  /*69c0*/  FADD.FTZ R142, -R93, R142 ;  /* 0x0000008e5d8e7221 */ /* 0x000fe20000010100 */
[----:B------:R-:W-:Y:S01]  /*69d0*/  HADD2.F32 R93, -RZ, R61.H1_H1 ;  /* 0x3000003dff5d7230 */ /* 0x000fe20000004100 */
[----:B------:R-:W-:Y:S02]  /*69e0*/  FADD.FTZ R77, R94, R67 ;  /* 0x000000435e4d7221 */ /* 0x000fe40000010000 */
[C---:B------:R-:W-:Y:S02]  /*69f0*/  FMUL.FTZ R66, R70.reuse, R177 ;  /* 0x000000b146427220 */ /* 0x040fe40000410000 */
[----:B------:R-:W-:-:S02]  /*6a00*/  FMUL.FTZ R67, R70, R141 ;  /* 0x0000008d46437220 */ /* 0x000fc40000410000 */
[C---:B------:R-:W-:Y:S02]  /*6a10*/  FFMA.FTZ R71, R68.reuse, R69, R71 ;  /* 0x0000004544477223 */ /* 0x040fe40000010047 */
[C---:B------:R-:W-:Y:S02]  /*6a20*/  FMUL.FTZ R69, R143.reuse, -R142 ;  /* 0x8000008e8f457220 */ /* 0x040fe40000410000 */
[C---:B------:R-:W-:Y:S02]  /*6a30*/  FFMA.FTZ R66, R68.reuse, R141, R66 ;  /* 0x0000008d44427223 */ /* 0x040fe40000010042 */
[----:B------:R-:W-:Y:S02]  /*6a40*/  FFMA.FTZ R67, R68, R177, -R67 ;  /* 0x000000b144437223 */ /* 0x000fe40000010843 */
[----:B------:R-:W-:Y:S02]  /*6a50*/  FMUL.FTZ R143, R143, -R77 ;  /* 0x8000004d8f8f7220 */ /* 0x000fe40000410000 */
[----:B------:R-:W-:-:S02]  /*6a60*/  FFMA.FTZ R75, R76, R176, R71 ;  /* 0x000000b04c4b7223 */ /* 0x000fc40000010047 */
[----:B------:R-:W-:Y:S02]  /*6a70*/  FFMA.FTZ R68, R144, R77, -R69 ;  /* 0x0000004d90447223 */ /* 0x000fe40000010845 */
[----:B------:R-:W-:Y:S02]  /*6a80*/  FMUL.FTZ R71, R52, R79 ;  /* 0x0000004f34477220 */ /* 0x000fe40000410000 */
[----:B------:R-:W-:Y:S02]  /*6a90*/  FMUL.FTZ R70, R175, R142 ;  /* 0x0000008eaf467220 */ /* 0x000fe40000410000 */
[C---:B------:R-:W-:Y:S02]  /*6aa0*/  FMUL.FTZ R103, R78.reuse, R103 ;  /* 0x000000674e677220 */ /* 0x040fe40000410000 */
[----:B------:R-:W-:Y:S02]  /*6ab0*/  FMUL.FTZ R139, R78, R139 ;  /* 0x0000008b4e8b7220 */ /* 0x000fe40000410000 */
[----:B------:R-:W-:-:S02]  /*6ac0*/  FMUL.FTZ R69, R77, UR45 ;  /* 0x0000002d4d457c20 */ /* 0x000fc40008410000 */
[----:B------:R-:W-:Y:S02]  /*6ad0*/  FADD.FTZ R17, R72, R17 ;  /* 0x0000001148117221 */ /* 0x000fe40000010000 */
[----:B------:R-:W-:Y:S02]  /*6ae0*/  FFMA.FTZ R144, R144, R142, R143 ;  /* 0x0000008e90907223 */ /* 0x000fe4000001008f */
[----:B------:R-:W-:Y:S02]  /*6af0*/  FADD.FTZ R78, R181, R68 ;  /* 0x00000044b54e7221 */ /* 0x000fe40000010000 */
[-C--:B------:R-:W-:Y:S02]  /*6b00*/  FFMA.FTZ R72, R173, -R71.reuse, R224 ;  /* 0x80000047ad487223 */ /* 0x080fe400000100e0 */
[----:B------:R-:W-:Y:S02]  /*6b10*/  FMUL.FTZ R68, R142, UR45 ;  /* 0x0000002d8e447c20 */ /* 0x000fe40008410000 */
[----:B------:R-:W-:-:S02]  /*6b20*/  FFMA.FTZ R175, R175, -R71, R228 ;  /* 0x80000047afaf7223 */ /* 0x000fc400000100e4 */
[-C--:B------:R-:W-:Y:S02]  /*6b30*/  FFMA.FTZ R173, R173, R77.reuse, R70 ;  /* 0x0000004dadad7223 */ /* 0x080fe40000010046 */
[C---:B------:R-:W-:Y:S02]  /*6b40*/  FMUL.FTZ R74, R52.reuse, R142 ;  /* 0x0000008e344a7220 */ /* 0x040fe40000410000 */
[----:B------:R-:W-:Y:S02]  /*6b50*/  FMUL.FTZ R143, R52, R77 ;  /* 0x0000004d348f7220 */ /* 0x000fe40000410000 */
[----:B------:R-:W-:Y:S01]  /*6b60*/  FFMA.FTZ R70, R142, UR44, -R69 ;  /* 0x0000002c8e467c23 */ /* 0x000fe20008010845 */
[----:B------:R-:W-:Y:S01]  /*6b70*/  IADD3 R142, R113, 0x700, RZ ;  /* 0x00000700718e7810 */ /* 0x000fe20007ffe0ff */
[----:B------:R-:W-:Y:S01]  /*6b80*/  FADD.FTZ R144, -R95, R144 ;  /* 0x000000905f907221 */ /* 0x000fe20000010100 */
[----:B------:R-:W-:Y:S01]  /*6b90*/  HADD2.F32 R95, -RZ, R60.H1_H1 ;  /* 0x3000003cff5f7230 */ /* 0x000fe20000004100 */
[----:B------:R-:W-:-:S02]  /*6ba0*/  FFMA.FTZ R73, R77, UR44, R68 ;  /* 0x0000002c4d497c23 */ /* 0x000fc40008010044 */
[C---:B------:R-:W-:Y:S02]  /*6bb0*/  FMUL.FTZ R68, R175.reuse, R74 ;  /* 0x0000004aaf447220 */ /* 0x040fe40000410000 */
[CC--:B------:R-:W-:Y:S02]  /*6bc0*/  FMUL.FTZ R69, R175.reuse, R143.reuse ;  /* 0x0000008faf457220 */ /* 0x0c0fe40000410000 */
[----:B------:R-:W-:Y:S02]  /*6bd0*/  FMUL.FTZ R70, R175, R70 ;  /* 0x00000046af467220 */ /* 0x000fe40000410000 */
[C---:B------:R-:W-:Y:S02]  /*6be0*/  FMUL.FTZ R71, R145.reuse, -R144 ;  /* 0x8000009091477220 */ /* 0x040fe40000410000 */
[----:B------:R-:W-:Y:S02]  /*6bf0*/  FMUL.FTZ R145, R145, -R78 ;  /* 0x8000004e91917220 */ /* 0x000fe40000410000 */
[----:B------:R-:W-:-:S02]  /*6c00*/  FFMA.FTZ R68, R72, R143, R68 ;  /* 0x0000008f48447223 */ /* 0x000fc40000010044 */
[C---:B------:R-:W-:Y:S02]  /*6c10*/  FFMA.FTZ R69, R72.reuse, R74, -R69 ;  /* 0x0000004a48457223 */ /* 0x040fe40000010845 */
[----:B------:R-:W-:Y:S02]  /*6c20*/  FFMA.FTZ R72, R72, R73, R70 ;  /* 0x0000004948487223 */ /* 0x000fe40000010046 */
[C---:B------:R-:W-:Y:S02]  /*6c30*/  FFMA.FTZ R70, R146.reuse, R78, -R71 ;  /* 0x0000004e92467223 */ /* 0x040fe40000010847 */
[----:B------:R-:W-:Y:S01]  /*6c40*/  FFMA.FTZ R71, R146, R144, R145 ;  /* 0x0000009092477223 */ /* 0x000fe20000010091 */
[----:B------:R-:W-:Y:S01]  /*6c50*/  IADD3 R146, R113, 0x800, RZ ;  /* 0x0000080071927810 */ /* 0x000fe20007ffe0ff */
[----:B------:R-:W-:Y:S02]  /*6c60*/  FADD.FTZ R82, R183, R70 ;  /* 0x00000046b7527221 */ /* 0x000fe40000010000 */
[----:B------:R-:W-:-:S02]  /*6c70*/  FADD.FTZ R80, -R182, R71 ;  /* 0x00000047b6507221 */ /* 0x000fc40000010100 */
[----:B------:R-:W-:Y:S02]  /*6c80*/  FMUL.FTZ R141, R76, R141 ;  /* 0x0000008d4c8d7220 */ /* 0x000fe40000410000 */
[C---:B------:R-:W-:Y:S02]  /*6c90*/  FMUL.FTZ R71, R147.reuse, -R80 ;  /* 0x8000005093477220 */ /* 0x040fe40000410000 */
[-C--:B------:R-:W-:Y:S02]  /*6ca0*/  FMUL.FTZ R147, R147, -R82.reuse ;  /* 0x8000005293937220 */ /* 0x080fe40000410000 */
[C---:B------:R-:W-:Y:S02]  /*6cb0*/  FFMA.FTZ R70, R148.reuse, R82, -R71 ;  /* 0x0000005294467223 */ /* 0x040fe40000010847 */
[----:B------:R-:W-:Y:S01]  /*6cc0*/  FFMA.FTZ R147, R148, R80, R147 ;  /* 0x0000005094937223 */ /* 0x000fe20000010093 */
[----:B------:R-:W-:Y:S01]  /*6cd0*/  IADD3 R148, R113, 0x880, RZ ;  /* 0x0000088071947810 */ /* 0x000fe20007ffe0ff */
[----:B------:R-:W-:-:S02]  /*6ce0*/  FADD.FTZ R185, R185, R70 ;  /* 0x00000046b9b97221 */ /* 0x000fc40000010000 */
[----:B------:R-:W-:Y:S02]  /*6cf0*/  FMUL.FTZ R70, R144, UR45 ;  /* 0x0000002d90467c20 */ /* 0x000fe40008410000 */
[----:B------:R-:W-:Y:S02]  /*6d00*/  FADD.FTZ R184, -R184, R147 ;  /* 0x00000093b8b87221 */ /* 0x000fe40000010100 */
[----:B------:R-:W-:Y:S02]  /*6d10*/  FMUL.FTZ R177, R76, R177 ;  /* 0x000000b14cb17220 */ /* 0x000fe40000410000 */
[----:B------:R-:W-:Y:S02]  /*6d20*/  FADD.FTZ R18, R75, R18 ;  /* 0x000000124b127221 */ /* 0x000fe40000010000 */
[----:B------:R-:W-:Y:S02]  /*6d30*/  FFMA.FTZ R76, R79, R173, R72 ;  /* 0x000000ad4f4c7223 */ /* 0x000fe40000010048 */
[----:B------:R-:W-:-:S02]  /*6d40*/  FMUL.FTZ R72, R51, R84 ;  /* 0x0000005433487220 */ /* 0x000fc40000410000 */
[----:B------:R-:W-:Y:S02]  /*6d50*/  FFMA.FTZ R75, R78, UR44, R70 ;  /* 0x0000002c4e4b7c23 */ /* 0x000fe40008010046 */
[C---:B------:R-:W-:Y:S02]  /*6d60*/  FMUL.FTZ R70, R136.reuse, -R184 ;  /* 0x800000b888467220 */ /* 0x040fe40000410000 */
[----:B------:R-:W-:Y:S02]  /*6d70*/  FMUL.FTZ R136, R136, -R185 ;  /* 0x800000b988887220 */ /* 0x000fe40000410000 */
[----:B------:R-:W-:Y:S02]  /*6d80*/  FMUL.FTZ R145, R79, R74 ;  /* 0x0000004a4f917220 */ /* 0x000fe40000410000 */
[C---:B------:R-:W-:Y:S02]  /*6d90*/  FMUL.FTZ R73, R174.reuse, R144 ;  /* 0x00000090ae497220 */ /* 0x040fe40000410000 */
[----:B------:R-:W-:-:S02]  /*6da0*/  FFMA.FTZ R174, R174, -R72, R223 ;  /* 0x80000048aeae7223 */ /* 0x000fc400000100df */
[----:B------:R-:W-:Y:S02]  /*6db0*/  FFMA.FTZ R74, R172, -R72, R237 ;  /* 0x80000048ac4a7223 */ /* 0x000fe400000100ed */
[----:B------:R-:W-:Y:S02]  /*6dc0*/  FMUL.FTZ R71, R78, UR45 ;  /* 0x0000002d4e477c20 */ /* 0x000fe40008410000 */
[C---:B------:R-:W-:Y:S02]  /*6dd0*/  FFMA.FTZ R72, R135.reuse, R185, -R70 ;  /* 0x000000b987487223 */ /* 0x040fe40000010846 */
[----:B------:R-:W-:Y:S02]  /*6de0*/  FFMA.FTZ R135, R135, R184, R136 ;  /* 0x000000b887877223 */ /* 0x000fe40000010088 */
[----:B------:R-:W-:Y:S02]  /*6df0*/  FFMA.FTZ R71, R144, UR44, -R71 ;  /* 0x0000002c90477c23 */ /* 0x000fe40008010847 */
[----:B------:R-:W-:-:S02]  /*6e00*/  FADD.FTZ R186, -R186, R135 ;  /* 0x00000087baba7221 */ /* 0x000fc40000010100 */
[----:B------:R-:W-:Y:S02]  /*6e10*/  FMUL.FTZ R143, R79, R143 ;  /* 0x0000008f4f8f7220 */ /* 0x000fe40000410000 */
[----:B------:R-:W-:Y:S02]  /*6e20*/  FADD.FTZ R19, R76, R19 ;  /* 0x000000134c137221 */ /* 0x000fe40000010000 */
[----:B------:R-:W-:Y:S01]  /*6e30*/  FMUL.FTZ R79, R51, R144 ;  /* 0x00000090334f7220 */ /* 0x000fe20000410000 */
[----:B------:R-:W-:Y:S01]  /*6e40*/  IADD3 R144, R113, 0x780, RZ ;  /* 0x0000078071907810 */ /* 0x000fe20007ffe0ff */
[----:B------:R-:W-:Y:S02]  /*6e50*/  FADD.FTZ R187, R187, R72 ;  /* 0x00000048bbbb7221 */ /* 0x000fe40000010000 */
[----:B------:R-:W-:Y:S02]  /*6e60*/  FMUL.FTZ R76, R174, R71 ;  /* 0x00000047ae4c7220 */ /* 0x000fe40000410000 */
[----:B------:R-:W-:-:S02]  /*6e70*/  FMUL.FTZ R72, R134, -R186 ;  /* 0x800000ba86487220 */ /* 0x000fc40000410000 */
[-C--:B------:R-:W-:Y:S01]  /*6e80*/  FFMA.FTZ R73, R172, R78.reuse, R73 ;  /* 0x0000004eac497223 */ /* 0x080fe20000010049 */
[----:B------:R-:W-:Y:S01]  /*6e90*/  IADD3 R172, R113, 0xb00, RZ ;  /* 0x00000b0071ac7810 */ /* 0x000fe20007ffe0ff */
[----:B------:R-:W-:Y:S02]  /*6ea0*/  FMUL.FTZ R77, R51, R78 ;  /* 0x0000004e334d7220 */ /* 0x000fe40000410000 */
[----:B------:R-:W-:Y:S02]  /*6eb0*/  FMUL.FTZ R78, R174, R79 ;  /* 0x0000004fae4e7220 */ /* 0x000fe40000410000 */
[----:B------:R-:W-:Y:S02]  /*6ec0*/  FMUL.FTZ R134, R134, -R187 ;  /* 0x800000bb86867220 */ /* 0x000fe40000410000 */
[----:B------:R-:W-:Y:S02]  /*6ed0*/  FFMA.FTZ R76, R74, R75, R76 ;  /* 0x0000004b4a4c7223 */ /* 0x000fe4000001004c */
[----:B------:R-:W-:-:S02]  /*6ee0*/  FFMA.FTZ R72, R133, R187, -R72 ;  /* 0x000000bb85487223 */ /* 0x000fc40000010848 */
[-C--:B------:R-:W-:Y:S01]  /*6ef0*/  FMUL.FTZ R71, R174, R77.reuse ;  /* 0x0000004dae477220 */ /* 0x080fe20000410000 */
[----:B------:R-:W-:Y:S01]  /*6f00*/  IADD3 R174, R113, 0xb80, RZ ;  /* 0x00000b8071ae7810 */ /* 0x000fe20007ffe0ff */
[-C--:B------:R-:W-:Y:S02]  /*6f10*/  FFMA.FTZ R70, R74, R77.reuse, R78 ;  /* 0x0000004d4a467223 */ /* 0x080fe4000001004e */
[C---:B------:R-:W-:Y:S02]  /*6f20*/  FMUL.FTZ R135, R84.reuse, R77 ;  /* 0x0000004d54877220 */ /* 0x040fe40000410000 */
[----:B------:R-:W-:Y:S02]  /*6f30*/  FFMA.FTZ R133, R133, R186, R134 ;  /* 0x000000ba85857223 */ /* 0x000fe40000010086 */
[-C--:B------:R-:W-:Y:S02]  /*6f40*/  FFMA.FTZ R36, R51, R73.reuse, R36 ;  /* 0x0000004933247223 */ /* 0x080fe40000010024 */
[----:B------:R-:W-:-:S02]  /*6f50*/  FFMA.FTZ R77, R84, R73, R76 ;  /* 0x00000049544d7223 */ /* 0x000fc4000001004c */
[----:B------:R-:W-:Y:S02]  /*6f60*/  FMUL.FTZ R73, R54, R81 ;  /* 0x0000005136497220 */ /* 0x000fe40000410000 */
[----:B------:R-:W-:Y:S02]  /*6f70*/  FADD.FTZ R189, R189, R72 ;  /* 0x00000048bdbd7221 */ /* 0x000fe40000010000 */
[----:B------:R-:W-:Y:S02]  /*6f80*/  FMUL.FTZ R72, R171, R80 ;  /* 0x00000050ab487220 */ /* 0x000fe40000410000 */
[----:B------:R-:W-:Y:S02]  /*6f90*/  FADD.FTZ R188, -R188, R133 ;  /* 0x00000085bcbc7221 */ /* 0x000fe40000010100 */
[C---:B------:R-:W-:Y:S02]  /*6fa0*/  FFMA.FTZ R75, R169.reuse, -R73, R214 ;  /* 0x80000049a94b7223 */ /* 0x040fe400000100d6 */
[----:B------:R-:W-:-:S02]  /*6fb0*/  FFMA.FTZ R169, R169, R82, R72 ;  /* 0x00000052a9a97223 */ /* 0x000fc40000010048 */
[CC--:B------:R-:W-:Y:S02]  /*6fc0*/  FMUL.FTZ R72, R132.reuse, -R188.reuse ;  /* 0x800000bc84487220 */ /* 0x0c0fe40000410000 */
[----:B------:R-:W-:Y:S02]  /*6fd0*/  FMUL.FTZ R132, R132, -R189 ;  /* 0x800000bd84847220 */ /* 0x000fe40000410000 */
[----:B------:R-:W-:Y:S02]  /*6fe0*/  FFMA.FTZ R71, R74, R79, -R71 ;  /* 0x0000004f4a477223 */ /* 0x000fe40000010847 */
[----:B------:R-:W-:Y:S02]  /*6ff0*/  FMUL.FTZ R74, R82, UR45 ;  /* 0x0000002d524a7c20 */ /* 0x000fe40008410000 */
[C---:B------:R-:W-:Y:S02]  /*7000*/  FFMA.FTZ R72, R131.reuse, R189, -R72 ;  /* 0x000000bd83487223 */ /* 0x040fe40000010848 */
[----:B------:R-:W-:-:S02]  /*7010*/  FFMA.FTZ R131, R131, R188, R132 ;  /* 0x000000bc83837223 */ /* 0x000fc40000010084 */
[----:B------:R-:W-:Y:S02]  /*7020*/  FFMA.FTZ R171, R171, -R73, R232 ;  /* 0x80000049abab7223 */ /* 0x000fe400000100e8 */
[C---:B------:R-:W-:Y:S02]  /*7030*/  FMUL.FTZ R73, R80.reuse, UR45 ;  /* 0x0000002d50497c20 */ /* 0x040fe40008410000 */
[----:B------:R-:W-:Y:S02]  /*7040*/  FFMA.FTZ R74, R80, UR44, -R74 ;  /* 0x0000002c504a7c23 */ /* 0x000fe4000801084a */
[C---:B------:R-:W-:Y:S02]  /*7050*/  FMUL.FTZ R80, R54.reuse, R80 ;  /* 0x0000005036507220 */ /* 0x040fe40000410000 */
[----:B------:R-:W-:Y:S02]  /*7060*/  FMUL.FTZ R78, R54, R82 ;  /* 0x00000052364e7220 */ /* 0x000fe40000410000 */
[----:B------:R-:W-:-:S02]  /*7070*/  FADD.FTZ R190, -R190, R131 ;  /* 0x00000083bebe7221 */ /* 0x000fc40000010100 */
[----:B------:R-:W-:Y:S02]  /*7080*/  FADD.FTZ R191, R191, R72 ;  /* 0x00000048bfbf7221 */ /* 0x000fe40000010000 */
[----:B------:R-:W-:Y:S02]  /*7090*/  FADD.FTZ R20, R77, R20 ;  /* 0x000000144d147221 */ /* 0x000fe40000010000 */
[----:B------:R-:W-:Y:S01]  /*70a0*/  FFMA.FTZ R76, R82, UR44, R73 ;  /* 0x0000002c524c7c23 */ /* 0x000fe20008010049 */
[----:B------:R-:W-:Y:S01]  /*70b0*/  HADD2.F32 R82, -RZ, R57.H0_H0 ;  /* 0x20000039ff527230 */ /* 0x000fe20000004100 */
[C---:B------:R-:W-:Y:S02]  /*70c0*/  FMUL.FTZ R77, R171.reuse, R74 ;  /* 0x0000004aab4d7220 */ /* 0x040fe40000410000 */
[C---:B------:R-:W-:Y:S02]  /*70d0*/  FMUL.FTZ R72, R171.reuse, R80 ;  /* 0x00000050ab487220 */ /* 0x040fe40000410000 */
[----:B------:R-:W-:-:S02]  /*70e0*/  FMUL.FTZ R73, R171, R78 ;  /* 0x0000004eab497220 */ /* 0x000fc40000410000 */
[C---:B------:R-:W-:Y:S02]  /*70f0*/  FMUL.FTZ R74, R130.reuse, -R190 ;  /* 0x800000be824a7220 */ /* 0x040fe40000410000 */
[----:B------:R-:W-:Y:S02]  /*7100*/  FMUL.FTZ R130, R130, -R191 ;  /* 0x800000bf82827220 */ /* 0x000fe40000410000 */
[C---:B------:R-:W-:Y:S02]  /*7110*/  FFMA.FTZ R72, R75.reuse, R78, R72 ;  /* 0x0000004e4b487223 */ /* 0x040fe40000010048 */
[C---:B------:R-:W-:Y:S02]  /*7120*/  FFMA.FTZ R73, R75.reuse, R80, -R73 ;  /* 0x000000504b497223 */ /* 0x040fe40000010849 */
[----:B------:R-:W-:Y:S02]  /*7130*/  FFMA.FTZ R76, R75, R76, R77 ;  /* 0x0000004c4b4c7223 */ /* 0x000fe4000001004d */
[----:B------:R-:W-:-:S02]  /*7140*/  FFMA.FTZ R75, R129, R190, R130 ;  /* 0x000000be814b7223 */ /* 0x000fc40000010082 */
[----:B------:R-:W-:Y:S02]  /*7150*/  FFMA.FTZ R74, R129, R191, -R74 ;  /* 0x000000bf814a7223 */ /* 0x000fe4000001084a */
[C---:B------:R-:W-:Y:S02]  /*7160*/  FMUL.FTZ R129, R81.reuse, R78 ;  /* 0x0000004e51817220 */ /* 0x040fe40000410000 */
[----:B------:R-:W-:Y:S02]  /*7170*/  FFMA.FTZ R78, R81, R169, R76 ;  /* 0x000000a9514e7223 */ /* 0x000fe4000001004c */
[----:B------:R-:W-:Y:S02]  /*7180*/  FMUL.FTZ R76, R53, R82 ;  /* 0x00000052354c7220 */ /* 0x000fe40000410000 */
[----:B------:R-:W-:Y:S02]  /*7190*/  FADD.FTZ R192, -R192, R75 ;  /* 0x0000004bc0c07221 */ /* 0x000fe40000010100 */
[----:B------:R-:W-:-:S02]  /*71a0*/  FMUL.FTZ R75, R170, R184 ;  /* 0x000000b8aa4b7220 */ /* 0x000fc40000410000 */
[----:B------:R-:W-:Y:S02]  /*71b0*/  FADD.FTZ R193, R193, R74 ;  /* 0x0000004ac1c17221 */ /* 0x000fe40000010000 */
[----:B------:R-:W-:Y:S02]  /*71c0*/  FFMA.FTZ R170, R170, -R76, R217 ;  /* 0x8000004caaaa7223 */ /* 0x000fe400000100d9 */
[----:B------:R-:W-:Y:S02]  /*71d0*/  FMUL.FTZ R74, R128, -R192 ;  /* 0x800000c0804a7220 */ /* 0x000fe40000410000 */
[C---:B------:R-:W-:Y:S02]  /*71e0*/  FFMA.FTZ R76, R168.reuse, -R76, R235 ;  /* 0x8000004ca84c7223 */ /* 0x040fe400000100eb */
[----:B------:R-:W-:Y:S02]  /*71f0*/  FFMA.FTZ R168, R168, R185, R75 ;  /* 0x000000b9a8a87223 */ /* 0x000fe4000001004b */
[----:B------:R-:W-:-:S02]  /*7200*/  FMUL.FTZ R128, R128, -R193 ;  /* 0x800000c180807220 */ /* 0x000fc40000410000 */
[----:B------:R-:W-:Y:S02]  /*7210*/  FMUL.FTZ R75, R185, UR45 ;  /* 0x0000002db94b7c20 */ /* 0x000fe40008410000 */
[C---:B------:R-:W-:Y:S02]  /*7220*/  FFMA.FTZ R74, R127.reuse, R193, -R74 ;  /* 0x000000c17f4a7223 */ /* 0x040fe4000001084a */
[----:B------:R-:W-:Y:S02]  /*7230*/  FFMA.FTZ R127, R127, R192, R128 ;  /* 0x000000c07f7f7223 */ /* 0x000fe40000010080 */
[----:B------:R-:W-:Y:S02]  /*7240*/  FFMA.FTZ R75, R184, UR44, -R75 ;  /* 0x0000002cb84b7c23 */ /* 0x000fe4000801084b */
[----:B------:R-:W-:Y:S02]  /*7250*/  FADD.FTZ R195, R195, R74 ;  /* 0x0000004ac3c37221 */ /* 0x000fe40000010000 */
[----:B------:R-:W-:-:S02]  /*7260*/  FADD.FTZ R21, R78, R21 ;  /* 0x000000154e157221 */ /* 0x000fc40000010000 */
[----:B------:R-:W-:Y:S02]  /*7270*/  FMUL.FTZ R74, R184, UR45 ;  /* 0x0000002db84a7c20 */ /* 0x000fe40008410000 */
[----:B------:R-:W-:Y:S02]  /*7280*/  FADD.FTZ R194, -R194, R127 ;  /* 0x0000007fc2c27221 */ /* 0x000fe40000010100 */
[----:B------:R-:W-:Y:S02]  /*7290*/  FMUL.FTZ R78, R170, R75 ;  /* 0x0000004baa4e7220 */ /* 0x000fe40000410000 */
[C---:B------:R-:W-:Y:S02]  /*72a0*/  FMUL.FTZ R75, R126.reuse, -R195 ;  /* 0x800000c37e4b7220 */ /* 0x040fe40000410000 */
[----:B------:R-:W-:Y:S02]  /*72b0*/  FFMA.FTZ R77, R185, UR44, R74 ;  /* 0x0000002cb94d7c23 */ /* 0x000fe4000801004a */
[----:B------:R-:W-:-:S02]  /*72c0*/  FMUL.FTZ R74, R126, -R194 ;  /* 0x800000c27e4a7220 */ /* 0x000fc40000410000 */
[C---:B------:R-:W-:Y:S02]  /*72d0*/  FFMA.FTZ R75, R125.reuse, R194, R75 ;  /* 0x000000c27d4b7223 */ /* 0x040fe4000001004b */
[----:B------:R-:W-:Y:S02]  /*72e0*/  FFMA.FTZ R74, R125, R195, -R74 ;  /* 0x000000c37d4a7223 */ /* 0x000fe4000001084a */
[----:B------:R-:W-:Y:S02]  /*72f0*/  FADD.FTZ R196, -R196, R75 ;  /* 0x0000004bc4c47221 */ /* 0x000fe40000010100 */
[----:B------:R-:W-:Y:S02]  /*7300*/  FMUL.FTZ R131, R81, R80 ;  /* 0x0000005051837220 */ /* 0x000fe40000410000 */
[----:B------:R-:W-:Y:S02]  /*7310*/  FMUL.FTZ R81, R53, R184 ;  /* 0x000000b835517220 */ /* 0x000fe40000410000 */
[----:B------:R-:W-:-:S02]  /*7320*/  FADD.FTZ R197, R197, R74 ;  /* 0x0000004ac5c57221 */ /* 0x000fc40000010000 */
[----:B------:R-:W-:Y:S02]  /*7330*/  FMUL.FTZ R185, R53, R185 ;  /* 0x000000b935b97220 */ /* 0x000fe40000410000 */
[----:B------:R-:W-:Y:S02]  /*7340*/  FMUL.FTZ R74, R124, -R196 ;  /* 0x800000c47c4a7220 */ /* 0x000fe40000410000 */
[----:B------:R-:W-:Y:S02]  /*7350*/  FMUL.FTZ R240, R170, R81 ;  /* 0x00000051aaf07220 */ /* 0x000fe40000410000 */
[----:B------:R-:W-:Y:S02]  /*7360*/  FMUL.FTZ R147, R84, R79 ;  /* 0x0000004f54937220 */ /* 0x000fe40000410000 */
[----:B------:R-:W-:Y:S02]  /*7370*/  FMUL.FTZ R170, R170, R185 ;  /* 0x000000b9aaaa7220 */ /* 0x000fe40000410000 */
[----:B------:R-:W-:-:S02]  /*7380*/  FFMA.FTZ R74, R123, R197, -R74 ;  /* 0x000000c57b4a7223 */ /* 0x000fc4000001084a */
[----:B------:R-:W-:Y:S02]  /*7390*/  FFMA.FTZ R79, R76, R77, R78 ;  /* 0x0000004d4c4f7223 */ /* 0x000fe4000001004e */
[----:B------:R-:W-:Y:S02]  /*73a0*/  FMUL.FTZ R75, R187, UR45 ;  /* 0x0000002dbb4b7c20 */ /* 0x000fe40008410000 */
[----:B------:R-:W-:Y:S02]  /*73b0*/  FMUL.FTZ R77, R100, R83 ;  /* 0x00000053644d7220 */ /* 0x000fe40000410000 */
[----:B------:R-:W-:Y:S02]  /*73c0*/  FMUL.FTZ R124, R124, -R197 ;  /* 0x800000c57c7c7220 */ /* 0x000fe40000410000 */
[C---:B------:R-:W-:Y:S02]  /*73d0*/  FFMA.FTZ R240, R76.reuse, R185, R240 ;  /* 0x000000b94cf07223 */ /* 0x040fe400000100f0 */
[----:B------:R-:W-:Y:S01]  /*73e0*/  FFMA.FTZ R126, R76, R81, -R170 ;  /* 0x000000514c7e7223 */ /* 0x000fe200000108aa */
[----:B------:R-:W-:Y:S01]  /*73f0*/  IADD3 R170, R113, 0xa80, RZ ;  /* 0x00000a8071aa7810 */ /* 0x000fe20007ffe0ff */
[----:B------:R-:W-:-:S02]  /*7400*/  FADD.FTZ R199, R199, R74 ;  /* 0x0000004ac7c77221 */ /* 0x000fc40000010000 */
[CC--:B------:R-:W-:Y:S02]  /*7410*/  FMUL.FTZ R76, R167.reuse, R186.reuse ;  /* 0x000000baa74c7220 */ /* 0x0c0fe40000410000 */
[C---:B------:R-:W-:Y:S02]  /*7420*/  FMUL.FTZ R74, R186.reuse, UR45 ;  /* 0x0000002dba4a7c20 */ /* 0x040fe40008410000 */
[----:B------:R-:W-:Y:S02]  /*7430*/  FFMA.FTZ R75, R186, UR44, -R75 ;  /* 0x0000002cba4b7c23 */ /* 0x000fe4000801084b */
[----:B------:R-:W-:Y:S02]  /*7440*/  FFMA.FTZ R78, R167, -R77, R230 ;  /* 0x8000004da74e7223 */ /* 0x000fe400000100e6 */
[----:B------:R-:W-:Y:S02]  /*7450*/  FMUL.FTZ R186, R100, R186 ;  /* 0x000000ba64ba7220 */ /* 0x000fe40000410000 */
[----:B------:R-:W-:-:S02]  /*7460*/  FFMA.FTZ R79, R82, R168, R79 ;  /* 0x000000a8524f7223 */ /* 0x000fc4000001004f */
[----:B------:R-:W-:Y:S02]  /*7470*/  FFMA.FTZ R123, R123, R196, R124 ;  /* 0x000000c47b7b7223 */ /* 0x000fe4000001007c */
[----:B------:R-:W-:Y:S02]  /*7480*/  FFMA.FTZ R80, R187, UR44, R74 ;  /* 0x0000002cbb507c23 */ /* 0x000fe4000801004a */
[----:B------:R-:W-:Y:S02]  /*7490*/  FFMA.FTZ R77, R165, -R77, R212 ;  /* 0x8000004da54d7223 */ /* 0x000fe400000100d4 */
[----:B------:R-:W-:Y:S02]  /*74a0*/  FMUL.FTZ R133, R100, R187 ;  /* 0x000000bb64857220 */ /* 0x000fe40000410000 */
[----:B------:R-:W-:Y:S02]  /*74b0*/  FMUL.FTZ R74, R78, R186 ;  /* 0x000000ba4e4a7220 */ /* 0x000fe40000410000 */
[----:B------:R-:W-:-:S02]  /*74c0*/  FADD.FTZ R22, R79, R22 ;  /* 0x000000164f167221 */ /* 0x000fc40000010000 */
[----:B------:R-:W-:Y:S02]  /*74d0*/  FADD.FTZ R198, -R198, R123 ;  /* 0x0000007bc6c67221 */ /* 0x000fe40000010100 */
[----:B------:R-:W-:Y:S02]  /*74e0*/  FMUL.FTZ R79, R78, R75 ;  /* 0x0000004b4e4f7220 */ /* 0x000fe40000410000 */
[C---:B------:R-:W-:Y:S02]  /*74f0*/  FMUL.FTZ R75, R122.reuse, -R199 ;  /* 0x800000c77a4b7220 */ /* 0x040fe40000410000 */
[----:B------:R-:W-:Y:S02]  /*7500*/  FFMA.FTZ R123, R77, R133, R74 ;  /* 0x000000854d7b7223 */ /* 0x000fe4000001004a */
[-C--:B------:R-:W-:Y:S02]  /*7510*/  FMUL.FTZ R74, R122, -R198.reuse ;  /* 0x800000c67a4a7220 */ /* 0x080fe40000410000 */
[----:B------:R-:W-:-:S02]  /*7520*/  FFMA.FTZ R75, R121, R198, R75 ;  /* 0x000000c6794b7223 */ /* 0x000fc4000001004b */
[----:B------:R-:W-:Y:S02]  /*7530*/  FFMA.FTZ R74, R121, R199, -R74 ;  /* 0x000000c7794a7223 */ /* 0x000fe4000001084a */
[----:B------:R-:W-:Y:S01]  /*7540*/  FFMA.FTZ R34, R49, R176, R34 ;  /* 0x000000b031227223 */ /* 0x000fe20000010022 */
[----:B------:R-:W-:Y:S01]  /*7550*/  HADD2.F32 R176, -RZ, R56.H0_H0 ;  /* 0x20000038ffb07230 */ /* 0x000fe20000004100 */
[----:B------:R-:W-:Y:S02]  /*7560*/  FADD.FTZ R200, -R200, R75 ;  /* 0x0000004bc8c87221 */ /* 0x000fe40000010100 */
[----:B------:R-:W-:Y:S02]  /*7570*/  FADD.FTZ R201, R201, R74 ;  /* 0x0000004ac9c97221 */ /* 0x000fe40000010000 */
[----:B------:R-:W-:Y:S02]  /*7580*/  FFMA.FTZ R76, R165, R187, R76 ;  /* 0x000000bba54c7223 */ /* 0x000fe4000001004c */
[----:B------:R-:W-:-:S02]  /*7590*/  FFMA.FTZ R79, R77, R80, R79 ;  /* 0x000000504d4f7223 */ /* 0x000fc4000001004f */
[C---:B------:R-:W-:Y:S02]  /*75a0*/  FMUL.FTZ R74, R120.reuse, -R200 ;  /* 0x800000c8784a7220 */ /* 0x040fe40000410000 */
[----:B------:R-:W-:Y:S02]  /*75b0*/  FMUL.FTZ R75, R55, R176 ;  /* 0x000000b0374b7220 */ /* 0x000fe40000410000 */
[----:B------:R-:W-:Y:S02]  /*75c0*/  FMUL.FTZ R120, R120, -R201 ;  /* 0x800000c978787220 */ /* 0x000fe40000410000 */
[----:B------:R-:W-:Y:S02]  /*75d0*/  FMUL.FTZ R78, R78, R133 ;  /* 0x000000854e4e7220 */ /* 0x000fe40000410000 */
[-C--:B------:R-:W-:Y:S02]  /*75e0*/  FFMA.FTZ R39, R100, R76.reuse, R39 ;  /* 0x0000004c64277223 */ /* 0x080fe40000010027 */
[----:B------:R-:W-:Y:S01]  /*75f0*/  FFMA.FTZ R180, R83, R76, R79 ;  /* 0x0000004c53b47223 */ /* 0x000fe2000001004f */
[----:B------:R-:W-:Y:S01]  /*7600*/  IADD3 R79, R226, 0x2, RZ ;  /* 0x00000002e24f7810 */ /* 0x000fe20007ffe0ff */
[----:B------:R-:W-:-:S02]  /*7610*/  FFMA.FTZ R74, R119, R201, -R74 ;  /* 0x000000c9774a7223 */ /* 0x000fc4000001084a */
[-C--:B------:R-:W-:Y:S02]  /*7620*/  FFMA.FTZ R76, R166, -R75.reuse, R211 ;  /* 0x8000004ba64c7223 */ /* 0x080fe400000100d3 */
[----:B------:R-:W-:Y:S02]  /*7630*/  FFMA.FTZ R234, R164, -R75, R227 ;  /* 0x8000004ba4ea7223 */ /* 0x000fe400000100e3 */
[----:B------:R-:W-:Y:S02]  /*7640*/  FFMA.FTZ R75, R119, R200, R120 ;  /* 0x000000c8774b7223 */ /* 0x000fe40000010078 */
[----:B------:R-:W-:Y:S02]  /*7650*/  FFMA.FTZ R122, R77, R186, -R78 ;  /* 0x000000ba4d7a7223 */ /* 0x000fe4000001084e */
[----:B------:R-:W-:Y:S02]  /*7660*/  FADD.FTZ R203, R203, R74 ;  /* 0x0000004acbcb7221 */ /* 0x000fe40000010000 */
[----:B------:R-:W-:-:S02]  /*7670*/  FMUL.FTZ R77, R189, UR45 ;  /* 0x0000002dbd4d7c20 */ /* 0x000fc40008410000 */
[----:B------:R-:W-:Y:S02]  /*7680*/  FMUL.FTZ R74, R188, UR45 ;  /* 0x0000002dbc4a7c20 */ /* 0x000fe40008410000 */
[----:B------:R-:W-:Y:S02]  /*7690*/  FADD.FTZ R202, -R202, R75 ;  /* 0x0000004bcaca7221 */ /* 0x000fe40000010100 */
[----:B------:R-:W-:Y:S02]  /*76a0*/  FFMA.FTZ R77, R188, UR44, -R77 ;  /* 0x0000002cbc4d7c23 */ /* 0x000fe4000801084d */
[----:B------:R-:W-:Y:S02]  /*76b0*/  FMUL.FTZ R119, R55, R188 ;  /* 0x000000bc37777220 */ /* 0x000fe40000410000 */
[----:B------:R-:W-:Y:S02]  /*76c0*/  FFMA.FTZ R75, R189, UR44, R74 ;  /* 0x0000002cbd4b7c23 */ /* 0x000fe4000801004a */
[----:B------:R-:W-:-:S02]  /*76d0*/  FMUL.FTZ R165, R55, R189 ;  /* 0x000000bd37a57220 */ /* 0x000fc40000410000 */
[-C--:B------:R-:W-:Y:S02]  /*76e0*/  FMUL.FTZ R74, R118, -R202.reuse ;  /* 0x800000ca764a7220 */ /* 0x080fe40000410000 */
[----:B------:R-:W-:Y:S02]  /*76f0*/  FMUL.FTZ R120, R76, R119 ;  /* 0x000000774c787220 */ /* 0x000fe40000410000 */
[----:B------:R-:W-:Y:S02]  /*7700*/  FMUL.FTZ R118, R118, -R203 ;  /* 0x800000cb76767220 */ /* 0x000fe40000410000 */
[C---:B------:R-:W-:Y:S02]  /*7710*/  FMUL.FTZ R77, R76.reuse, R77 ;  /* 0x0000004d4c4d7220 */ /* 0x040fe40000410000 */
[----:B------:R-:W-:Y:S02]  /*7720*/  FMUL.FTZ R78, R76, R165 ;  /* 0x000000a54c4e7220 */ /* 0x000fe40000410000 */
[C---:B------:R-:W-:Y:S01]  /*7730*/  FFMA.FTZ R76, R137.reuse, R203, -R74 ;  /* 0x000000cb894c7223 */ /* 0x040fe2000001084a */
[----:B------:R-:W-:Y:S01]  /*7740*/  HADD2.F32 R74, -RZ, R60.H0_H0 ;  /* 0x2000003cff4a7230 */ /* 0x000fe20000004100 */
[----:B------:R-:W-:-:S02]  /*7750*/  FFMA.FTZ R137, R137, R202, R118 ;  /* 0x000000ca89897223 */ /* 0x000fc40000010076 */
[----:B------:R-:W-:Y:S02]  /*7760*/  FFMA.FTZ R120, R234, R165, R120 ;  /* 0x000000a5ea787223 */ /* 0x000fe40000010078 */
[----:B------:R-:W-:Y:S02]  /*7770*/  FMUL.FTZ R94, R109, R74 ;  /* 0x0000004a6d5e7220 */ /* 0x000fe40000410000 */
[----:B------:R-:W-:Y:S02]  /*7780*/  FADD.FTZ R204, -R204, R137 ;  /* 0x00000089cccc7221 */ /* 0x000fe40000010100 */
[C---:B------:R-:W-:Y:S02]  /*7790*/  FFMA.FTZ R118, R234.reuse, R119, -R78 ;  /* 0x00000077ea767223 */ /* 0x040fe4000001084e */
[----:B------:R-:W-:Y:S01]  /*77a0*/  FFMA.FTZ R234, R234, R75, R77 ;  /* 0x0000004beaea7223 */ /* 0x000fe2000001004d */
[----:B------:R-:W-:Y:S01]  /*77b0*/  IADD3 R75, R226, 0x1, RZ ;  /* 0x00000001e24b7810 */ /* 0x000fe20007ffe0ff */
[----:B------:R-:W-:-:S02]  /*77c0*/  FFMA.FTZ R102, R138, -R94, R209 ;  /* 0x8000005e8a667223 */ /* 0x000fc400000100d1 */
[----:B------:R-:W-:Y:S01]  /*77d0*/  FADD.FTZ R205, R205, R76 ;  /* 0x0000004ccdcd7221 */ /* 0x000fe20000010000 */
[----:B------:R-:W-:Y:S01]  /*77e0*/  LEA.HI.SX32 R236, R75, R226, 0x1b ;  /* 0x000000e24bec7211 */ /* 0x000fe200078fdaff */
[----:B------:R-:W-:Y:S02]  /*77f0*/  FFMA.FTZ R94, R150, -R94, R97 ;  /* 0x8000005e965e7223 */ /* 0x000fe40000010061 */
[C---:B------:R-:W-:Y:S02]  /*7800*/  FMUL.FTZ R77, R109.reuse, R204 ;  /* 0x000000cc6d4d7220 */ /* 0x040fe40000410000 */
[----:B------:R-:W-:Y:S01]  /*7810*/  FMUL.FTZ R127, R82, R81 ;  /* 0x00000051527f7220 */ /* 0x000fe20000410000 */
[----:B------:R-:W-:Y:S01]  /*7820*/  IADD3 R81, R226, 0x3, RZ ;  /* 0x00000003e2517810 */ /* 0x000fe20007ffe0ff */
[----:B------:R-:W-:Y:S02]  /*7830*/  FMUL.FTZ R75, R109, R205 ;  /* 0x000000cd6d4b7220 */ /* 0x000fe40000410000 */
[----:B------:R-:W-:Y:S01]  /*7840*/  FMUL.FTZ R76, R94, R77 ;  /* 0x0000004d5e4c7220 */ /* 0x000fe20000410000 */
[----:B------:R-:W-:Y:S01]  /*7850*/  LEA.HI.SX32 R218, R81, R226, 0x1b ;  /* 0x000000e251da7211 */ /* 0x000fe200078fdaff */
[----:B------:R-:W-:-:S02]  /*7860*/  FMUL.FTZ R90, R110, R95 ;  /* 0x0000005f6e5a7220 */ /* 0x000fc40000410000 */
[----:B------:R-:W-:Y:S01]  /*7870*/  FMUL.FTZ R182, R166, R188 ;  /* 0x000000bca6b67220 */ /* 0x000fe20000410000 */
[-C--:B------:R-:W-:Y:S01]  /*7880*/  LEA.HI.SX32 R188, R79, R226.reuse, 0x1b ;  /* 0x000000e24fbc7211 */ /* 0x080fe200078fdaff */
[-C--:B------:R-:W-:Y:S01]  /*7890*/  FMUL.FTZ R78, R94, R75.reuse ;  /* 0x0000004b5e4e7220 */ /* 0x080fe20000410000 */
[----:B------:R-:W-:Y:S01]  /*78a0*/  LEA.HI.SX32 R226, R226, R226, 0x1b ;  /* 0x000000e2e2e27211 */ /* 0x000fe200078fdaff */
[-C--:B------:R-:W-:Y:S01]  /*78b0*/  FFMA.FTZ R76, R102, R75.reuse, R76 ;  /* 0x0000004b664c7223 */ /* 0x080fe2000001004c */
[----:B------:R-:W-:Y:S01]  /*78c0*/  IADD3 R166, R113, 0x980, RZ ;  /* 0x0000098071a67810 */ /* 0x000fe20007ffe0ff */
[----:B------:R-:W-:Y:S02]  /*78d0*/  FMUL.FTZ R75, R74, R75 ;  /* 0x0000004b4a4b7220 */ /* 0x000fe40000410000 */
[----:B------:R-:W-:Y:S02]  /*78e0*/  FMUL.FTZ R125, R82, R185 ;  /* 0x000000b9527d7220 */ /* 0x000fe40000410000 */
[-C--:B------:R-:W-:Y:S01]  /*78f0*/  FFMA.FTZ R91, R149, -R90.reuse, R96 ;  /* 0x8000005a955b7223 */ /* 0x080fe20000010060 */
[----:B------:R0:W-:Y:S01]  /*7900*/  STS [R226.X4+0x4200], R75 ;  /* 0x0042004be2007388 */ /* 0x0001e20000004800 */
[----:B------:R-:W-:-:S02]  /*7910*/  FFMA.FTZ R90, R151, -R90, R206 ;  /* 0x8000005a975a7223 */ /* 0x000fc400000100ce */
[C---:B------:R-:W-:Y:S02]  /*7920*/  FMUL.FTZ R82, R110.reuse, R202 ;  /* 0x000000ca6e527220 */ /* 0x040fe40000410000 */
[----:B------:R-:W-:Y:S02]  /*7930*/  FMUL.FTZ R88, R107, R92 ;  /* 0x0000005c6b587220 */ /* 0x000fe40000410000 */
[----:B------:R-:W-:Y:S02]  /*7940*/  FMUL.FTZ R80, R110, R203 ;  /* 0x000000cb6e507220 */ /* 0x000fe40000410000 */
[----:B------:R-:W-:Y:S02]  /*7950*/  FMUL.FTZ R79, R74, R77 ;  /* 0x0000004d4a4f7220 */ /* 0x000fe40000410000 */
[----:B0-----:R-:W-:Y:S02]  /*7960*/  FMUL.FTZ R75, R90, R82 ;  /* 0x000000525a4b7220 */ /* 0x001fe40000410000 */
[C---:B------:R-:W-:Y:S01]  /*7970*/  FMUL.FTZ R133, R83.reuse, R133 ;  /* 0x0000008553857220 */ /* 0x040fe20000410000 */
[----:B------:R0:W-:Y:S01]  /*7980*/  STS [R236.X4+0x4204], R79 ;  /* 0x0042044fec007388 */ /* 0x0001e20000004800 */
[----:B------:R-:W-:Y:S01]  /*7990*/  FMUL.FTZ R121, R83, R186 ;  /* 0x000000ba53797220 */ /* 0x000fe20000410000 */
[----:B------:R-:W-:Y:S01]  /*79a0*/  IADD3 R186, R113, 0xc00, RZ ;  /* 0x00000c0071ba7810 */ /* 0x000fe20007ffe0ff */
[----:B------:R-:W-:-:S02]  /*79b0*/  FFMA.FTZ R78, R102, R77, -R78 ;  /* 0x0000004d664e7223 */ /* 0x000fc4000001084e */
[----:B------:R-:W-:Y:S02]  /*79c0*/  FFMA.FTZ R89, R152, -R88, R213 ;  /* 0x8000005898597223 */ /* 0x000fe400000100d5 */
[----:B------:R-:W-:Y:S02]  /*79d0*/  FFMA.FTZ R75, R91, R80, R75 ;  /* 0x000000505b4b7223 */ /* 0x000fe4000001004b */
[----:B------:R-:W-:Y:S02]  /*79e0*/  FADD.FTZ R76, RZ, R76 ;  /* 0x0000004cff4c7221 */ /* 0x000fe40000010000 */
[----:B------:R-:W-:Y:S02]  /*79f0*/  FFMA.FTZ R88, R154, -R88, R99 ;  /* 0x800000589a587223 */ /* 0x000fe40000010063 */
[C---:B------:R-:W-:Y:S02]  /*7a00*/  FMUL.FTZ R83, R107.reuse, R200 ;  /* 0x000000c86b537220 */ /* 0x040fe40000410000 */
[----:B------:R-:W-:-:S02]  /*7a10*/  FMUL.FTZ R81, R107, R201 ;  /* 0x000000c96b517220 */ /* 0x000fc40000410000 */
[----:B------:R-:W-:Y:S02]  /*7a20*/  FMUL.FTZ R77, R90, R80 ;  /* 0x000000505a4d7220 */ /* 0x000fe40000410000 */
[----:B------:R-:W-:Y:S02]  /*7a30*/  FMUL.FTZ R85, R108, R93 ;  /* 0x0000005d6c557220 */ /* 0x000fe40000410000 */
[----:B------:R-:W-:Y:S02]  /*7a40*/  FADD.FTZ R75, R76, R75 ;  /* 0x0000004b4c4b7221 */ /* 0x000fe40000010000 */
[----:B------:R-:W-:Y:S02]  /*7a50*/  FMUL.FTZ R84, R88, R83 ;  /* 0x0000005358547220 */ /* 0x000fe40000410000 */
[----:B------:R-:W-:Y:S02]  /*7a60*/  FFMA.FTZ R77, R91, R82, -R77 ;  /* 0x000000525b4d7223 */ /* 0x000fe4000001084d */
[----:B------:R-:W-:-:S02]  /*7a70*/  FADD.FTZ R78, RZ, R78 ;  /* 0x0000004eff4e7221 */ /* 0x000fc40000010000 */
[----:B0-----:R-:W-:Y:S02]  /*7a80*/  FMUL.FTZ R79, R95, R80 ;  /* 0x000000505f4f7220 */ /* 0x001fe40000410000 */
[----:B------:R-:W-:Y:S02]  /*7a90*/  FMUL.FTZ R76, R88, R81 ;  /* 0x00000051584c7220 */ /* 0x000fe40000410000 */
[----:B------:R-:W-:Y:S01]  /*7aa0*/  FFMA.FTZ R87, R155, -R85, R210 ;  /* 0x800000559b577223 */ /* 0x000fe200000100d2 */
[----:B------:R0:W-:Y:S01]  /*7ab0*/  STS [R188.X4+0x4208], R79 ;  /* 0x0042084fbc007388 */ /* 0x0001e20000004800 */
[----:B------:R-:W-:Y:S02]  /*7ac0*/  FMUL.FTZ R80, R108, R198 ;  /* 0x000000c66c507220 */ /* 0x000fe40000410000 */
[----:B------:R-:W-:Y:S02]  /*7ad0*/  FFMA.FTZ R84, R89, R81, R84 ;  /* 0x0000005159547223 */ /* 0x000fe40000010054 */
[----:B------:R-:W-:-:S02]  /*7ae0*/  FADD.FTZ R77, R78, R77 ;  /* 0x0000004d4e4d7221 */ /* 0x000fc40000010000 */
[----:B------:R-:W-:Y:S02]  /*7af0*/  FFMA.FTZ R76, R89, R83, -R76 ;  /* 0x00000053594c7223 */ /* 0x000fe4000001084c */
[----:B------:R-:W-:Y:S02]  /*7b00*/  FFMA.FTZ R85, R153, -R85, R98 ;  /* 0x8000005599557223 */ /* 0x000fe40000010062 */
[----:B------:R-:W-:Y:S02]  /*7b10*/  FMUL.FTZ R78, R108, R199 ;  /* 0x000000c76c4e7220 */ /* 0x000fe40000410000 */
[----:B------:R-:W-:Y:S02]  /*7b20*/  FMUL.FTZ R124, R87, R80 ;  /* 0x00000050577c7220 */ /* 0x000fe40000410000 */
[----:B------:R-:W-:Y:S02]  /*7b30*/  FADD.FTZ R84, R75, R84 ;  /* 0x000000544b547221 */ /* 0x000fe40000010000 */
[----:B------:R-:W-:-:S02]  /*7b40*/  FADD.FTZ R76, R77, R76 ;  /* 0x0000004c4d4c7221 */ /* 0x000fc40000010000 */
[----:B------:R-:W-:Y:S02]  /*7b50*/  FMUL.FTZ R75, R95, R82 ;  /* 0x000000525f4b7220 */ /* 0x000fe40000410000 */
[----:B------:R-:W-:Y:S02]  /*7b60*/  FFMA.FTZ R77, R85, R78, R124 ;  /* 0x0000004e554d7223 */ /* 0x000fe4000001007c */
[C---:B------:R-:W-:Y:S01]  /*7b70*/  FMUL.FTZ R82, R105.reuse, R86 ;  /* 0x0000005669527220 */ /* 0x040fe20000410000 */
[----:B------:R-:W-:Y:S01]  /*7b80*/  STS [R218.X4+0x420c], R75 ;  /* 0x00420c4bda007388 */ /* 0x000fe20000004800 */
[----:B------:R-:W-:Y:S02]  /*7b90*/  FADD.FTZ R124, R84, R77 ;  /* 0x0000004d547c7221 */ /* 0x000fe40000010000 */
[----:B------:R-:W-:Y:S01]  /*7ba0*/  FFMA.FTZ R84, R158, -R82, R117 ;  /* 0x800000529e547223 */ /* 0x000fe20000010075 */
[----:B------:R1:W-:Y:S01]  /*7bb0*/  STS [R226.X4+0x4248], R133 ;  /* 0x00424885e2007388 */ /* 0x0003e20000004800 */
[----:B------:R-:W-:-:S02]  /*7bc0*/  FMUL.FTZ R167, R105, R196 ;  /* 0x000000c469a77220 */ /* 0x000fc40000410000 */
[----:B0-----:R-:W-:Y:S01]  /*7bd0*/  FMUL.FTZ R79, R87, R78 ;  /* 0x0000004e574f7220 */ /* 0x001fe20000410000 */
[----:B------:R-:W-:Y:S01]  /*7be0*/  STS [R226.X4+0x424c], R121 ;  /* 0x00424c79e2007388 */ /* 0x000fe20000004800 */
[----:B------:R-:W-:Y:S01]  /*7bf0*/  FMUL.FTZ R77, R92, R83 ;  /* 0x000000535c4d7220 */ /* 0x000fe20000410000 */
[----:B------:R-:W-:Y:S01]  /*7c00*/  HADD2.F32 R83, -RZ, R62.H1_H1 ;  /* 0x3000003eff537230 */ /* 0x000fe20000004100 */
[----:B------:R-:W-:Y:S01]  /*7c10*/  FFMA.FTZ R82, R156, -R82, R215 ;  /* 0x800000529c527223 */ /* 0x000fe200000100d7 */
[----:B------:R-:W-:Y:S01]  /*7c20*/  STS [R226.X4+0x4250], R125 ;  /* 0x0042507de2007388 */ /* 0x000fe20000004800 */
[----:B------:R-:W-:Y:S01]  /*7c30*/  FMUL.FTZ R137, R105, R197 ;  /* 0x000000c569897220 */ /* 0x000fe20000410000 */
[----:B-1----:R-:W-:Y:S01]  /*7c40*/  LEA.HI.SX32 R133, R166, R113, 0x1b ;  /* 0x00000071a6857211 */ /* 0x002fe200078fdaff */
[----:B------:R-:W-:Y:S01]  /*7c50*/  FMUL.FTZ R75, R84, R167 ;  /* 0x000000a7544b7220 */ /* 0x000fe20000410000 */
[----:B------:R-:W-:Y:S01]  /*7c60*/  STS [R226.X4+0x4214], R77 ;  /* 0x0042144de2007388 */ /* 0x000fe20000004800 */
[----:B------:R-:W-:-:S02]  /*7c70*/  FFMA.FTZ R37, R54, R169, R37 ;  /* 0x000000a936257223 */ /* 0x000fc40000010025 */
[-C--:B------:R-:W-:Y:S01]  /*7c80*/  FFMA.FTZ R79, R85, R80.reuse, -R79 ;  /* 0x00000050554f7223 */ /* 0x080fe2000001084f */
[----:B------:R0:W-:Y:S01]  /*7c90*/  STS [R226.X4+0x4254], R127 ;  /* 0x0042547fe2007388 */ /* 0x0001e20000004800 */
[----:B------:R-:W-:Y:S02]  /*7ca0*/  FMUL.FTZ R81, R92, R81 ;  /* 0x000000515c517220 */ /* 0x000fe40000410000 */
[----:B------:R-:W-:Y:S01]  /*7cb0*/  FFMA.FTZ R169, R82, R137, R75 ;  /* 0x0000008952a97223 */ /* 0x000fe2000001004b */
[----:B------:R1:W-:Y:S01]  /*7cc0*/  STS [R226.X4+0x4258], R129 ;  /* 0x00425881e2007388 */ /* 0x0003e20000004800 */
[C---:B------:R-:W-:Y:S02]  /*7cd0*/  FMUL.FTZ R75, R93.reuse, R80 ;  /* 0x000000505d4b7220 */ /* 0x040fe40000410000 */
[----:B------:R-:W-:Y:S01]  /*7ce0*/  FMUL.FTZ R80, R106, R83 ;  /* 0x000000536a507220 */ /* 0x000fe20000410000 */
[----:B------:R2:W-:Y:S01]  /*7cf0*/  STS [R226.X4+0x4210], R81 ;  /* 0x00421051e2007388 */ /* 0x0005e20000004800 */
[----:B------:R-:W-:Y:S01]  /*7d00*/  FADD.FTZ R128, R76, R79 ;  /* 0x0000004f4c807221 */ /* 0x000fe20000010000 */
[----:B0-----:R-:W-:Y:S01]  /*7d10*/  LEA.HI.SX32 R127, R140, R113, 0x1b ;  /* 0x000000718c7f7211 */ /* 0x001fe200078fdaff */
[----:B------:R-:W-:Y:S01]  /*7d20*/  FMUL.FTZ R76, R84, R137 ;  /* 0x00000089544c7220 */ /* 0x000fe20000410000 */
[----:B------:R-:W-:Y:S01]  /*7d30*/  STS [R226.X4+0x421c], R75 ;  /* 0x00421c4be2007388 */ /* 0x000fe20000004800 */
[----:B------:R-:W-:Y:S01]  /*7d40*/  FMUL.FTZ R130, R106, R194 ;  /* 0x000000c26a827220 */ /* 0x000fe20000410000 */
[----:B-1----:R-:W-:Y:S01]  /*7d50*/  LEA.HI.SX32 R129, R144, R113, 0x1b ;  /* 0x0000007190817211 */ /* 0x002fe200078fdaff */
[----:B------:R-:W-:Y:S01]  /*7d60*/  FMUL.FTZ R79, R93, R78 ;  /* 0x0000004e5d4f7220 */ /* 0x000fe20000410000 */
[----:B------:R-:W-:Y:S01]  /*7d70*/  HADD2.F32 R78, -RZ, R63.H0_H0 ;  /* 0x2000003fff4e7230 */ /* 0x000fe20000004100 */
[----:B------:R-:W-:Y:S01]  /*7d80*/  FMUL.FTZ R171, R86, R137 ;  /* 0x0000008956ab7220 */ /* 0x000fe20000410000 */
[----:B------:R0:W-:Y:S01]  /*7d90*/  STS [R226.X4+0x425c], R131 ;  /* 0x00425c83e2007388 */ /* 0x0001e20000004800 */
[----:B--2---:R-:W-:Y:S01]  /*7da0*/  FFMA.FTZ R81, R159, -R80, R216 ;  /* 0x800000509f517223 */ /* 0x004fe200000100d8 */
[----:B------:R-:W-:Y:S01]  /*7db0*/  LEA.HI.SX32 R140, R248, R113, 0x1b ;  /* 0x00000071f88c7211 */ /* 0x000fe200078fdaff */
[----:B------:R-:W-:Y:S01]  /*7dc0*/  FFMA.FTZ R137, R82, R167, -R76 ;  /* 0x000000a752897223 */ /* 0x000fe2000001084c */
[----:B------:R1:W-:Y:S01]  /*7dd0*/  STS [R226.X4+0x4218], R79 ;  /* 0x0042184fe2007388 */ /* 0x0003e20000004800 */
[----:B------:R-:W-:-:S02]  /*7de0*/  FMUL.FTZ R76, R106, R195 ;  /* 0x000000c36a4c7220 */ /* 0x000fc40000410000 */
[----:B------:R-:W-:Y:S01]  /*7df0*/  FFMA.FTZ R80, R157, -R80, R116 ;  /* 0x800000509d507223 */ /* 0x000fe20000010074 */
[----:B------:R-:W-:Y:S01]  /*7e00*/  STS [R226.X4+0x4220], R171 ;  /* 0x004220abe2007388 */ /* 0x000fe20000004800 */
[C---:B------:R-:W-:Y:S01]  /*7e10*/  FMUL.FTZ R77, R81.reuse, R130 ;  /* 0x00000082514d7220 */ /* 0x040fe20000410000 */
[----:B0-----:R-:W-:Y:S01]  /*7e20*/  LEA.HI.SX32 R131, R148, R113, 0x1b ;  /* 0x0000007194837211 */ /* 0x001fe200078fdaff */
[----:B------:R-:W-:Y:S01]  /*7e30*/  FFMA.FTZ R35, R52, R173, R35 ;  /* 0x000000ad34237223 */ /* 0x000fe20000010023 */
[----:B------:R0:W-:Y:S01]  /*7e40*/  STS [R226.X4+0x4260], R135 ;  /* 0x00426087e2007388 */ /* 0x0001e20000004800 */
[----:B------:R-:W-:Y:S02]  /*7e50*/  FMUL.FTZ R167, R86, R167 ;  /* 0x000000a756a77220 */ /* 0x000fe40000410000 */
[-C--:B-1----:R-:W-:Y:S01]  /*7e60*/  FMUL.FTZ R79, R81, R76.reuse ;  /* 0x0000004c514f7220 */ /* 0x082fe20000410000 */
[----:B------:R1:W-:Y:S01]  /*7e70*/  STS [R226.X4+0x4264], R147 ;  /* 0x00426493e2007388 */ /* 0x0003e20000004800 */
[----:B------:R-:W-:-:S02]  /*7e80*/  FFMA.FTZ R173, R80, R76, R77 ;  /* 0x0000004c50ad7223 */ /* 0x000fc4000001004d */
[----:B------:R-:W-:Y:S01]  /*7e90*/  FMUL.FTZ R75, R83, R76 ;  /* 0x0000004c534b7220 */ /* 0x000fe20000410000 */
[----:B------:R2:W-:Y:S01]  /*7ea0*/  STS [R226.X4+0x4224], R167 ;  /* 0x004224a7e2007388 */ /* 0x0005e20000004800 */
[----:B------:R-:W-:Y:S01]  /*7eb0*/  FMUL.FTZ R76, R101, R78 ;  /* 0x0000004e654c7220 */ /* 0x000fe20000410000 */
[----:B0-----:R-:W-:Y:S01]  /*7ec0*/  LEA.HI.SX32 R135, R170, R113, 0x1b ;  /* 0x00000071aa877211 */ /* 0x001fe200078fdaff */
[----:B------:R-:W-:Y:S01]  /*7ed0*/  FFMA.FTZ R171, R80, R130, -R79 ;  /* 0x0000008250ab7223 */ /* 0x000fe2000001084f */
[----:B------:R-:W-:Y:S01]  /*7ee0*/  HADD2.F32 R79, -RZ, R63.H1_H1 ;  /* 0x3000003fff4f7230 */ /* 0x000fe20000004100 */
[----:B------:R-:W-:Y:S01]  /*7ef0*/  FFMA.FTZ R77, R162, -R76, R207 ;  /* 0x8000004ca24d7223 */ /* 0x000fe200000100cf */
[----:B------:R-:W-:Y:S01]  /*7f00*/  STS [R226.X4+0x4228], R75 ;  /* 0x0042284be2007388 */ /* 0x000fe20000004800 */
[----:B------:R-:W-:Y:S01]  /*7f10*/  FMUL.FTZ R175, R83, R130 ;  /* 0x0000008253af7220 */ /* 0x000fe20000410000 */
[----:B-1----:R-:W-:Y:S01]  /*7f20*/  IADD3 R147, R113, 0xf00, RZ ;  /* 0x00000f0071937810 */ /* 0x002fe20007ffe0ff */
[C---:B------:R-:W-:Y:S01]  /*7f30*/  FMUL.FTZ R179, R101.reuse, R193 ;  /* 0x000000c165b37220 */ /* 0x040fe20000410000 */
[----:B------:R0:W-:Y:S01]  /*7f40*/  STS [R226.X4+0x4268], R143 ;  /* 0x0042688fe2007388 */ /* 0x0001e20000004800 */
[----:B--2---:R-:W-:-:S02]  /*7f50*/  FMUL.FTZ R167, R101, R192 ;  /* 0x000000c065a77220 */ /* 0x004fc40000410000 */
[----:B------:R-:W-:Y:S01]  /*7f60*/  FMUL.FTZ R132, R104, R79 ;  /* 0x0000004f68847220 */ /* 0x000fe20000410000 */
[----:B------:R1:W-:Y:S01]  /*7f70*/  STS [R226.X4+0x422c], R175 ;  /* 0x00422cafe2007388 */ /* 0x0003e20000004800 */
[----:B------:R-:W-:Y:S02]  /*7f80*/  FFMA.FTZ R76, R160, -R76, R225 ;  /* 0x8000004ca04c7223 */ /* 0x000fe400000100e1 */
[----:B------:R-:W-:Y:S01]  /*7f90*/  FMUL.FTZ R130, R77, R167 ;  /* 0x000000a74d827220 */ /* 0x000fe20000410000 */
[----:B------:R2:W-:Y:S01]  /*7fa0*/  STS [R226.X4+0x426c], R145 ;  /* 0x00426c91e2007388 */ /* 0x0005e20000004800 */
[----:B------:R-:W-:Y:S01]  /*7fb0*/  FMUL.FTZ R181, R78, R179 ;  /* 0x000000b34eb57220 */ /* 0x000fe20000410000 */
[----:B0-----:R-:W-:Y:S01]  /*7fc0*/  IADD3 R143, R113, 0xe00, RZ ;  /* 0x00000e00718f7810 */ /* 0x001fe20007ffe0ff */
[-C--:B------:R-:W-:Y:S01]  /*7fd0*/  FFMA.FTZ R184, R163, -R132.reuse, R222 ;  /* 0x80000084a3b87223 */ /* 0x080fe200000100de */
[----:B------:R0:W-:Y:S01]  /*7fe0*/  STS [R226.X4+0x4270], R141 ;  /* 0x0042708de2007388 */ /* 0x0001e20000004800 */
[----:B------:R-:W-:Y:S01]  /*7ff0*/  FFMA.FTZ R75, R161, -R132, R208 ;  /* 0x80000084a14b7223 */ /* 0x000fe200000100d0 */
[----:B------:R-:W-:Y:S01]  /*8000*/  LEA.HI.SX32 R143, R143, R113, 0x1b ;  /* 0x000000718f8f7211 */ /* 0x000fe200078fdaff */
[----:B-1----:R-:W-:Y:S01]  /*8010*/  FFMA.FTZ R175, R76, R179, R130 ;  /* 0x000000b34caf7223 */ /* 0x002fe20000010082 */
[----:B------:R-:W-:Y:S01]  /*8020*/  STS [R226.X4+0x4230], R181 ;  /* 0x004230b5e2007388 */ /* 0x000fe20000004800 */
[----:B------:R-:W-:Y:S01]  /*8030*/  FMUL.FTZ R132, R104, R191 ;  /* 0x000000bf68847220 */ /* 0x000fe20000410000 */
[----:B--2---:R-:W-:Y:S01]  /*8040*/  IADD3 R145, R113, 0xe80, RZ ;  /* 0x00000e8071917810 */ /* 0x004fe20007ffe0ff */
[----:B------:R-:W-:Y:S01]  /*8050*/  FMUL.FTZ R179, R77, R179 ;  /* 0x000000b34db37220 */ /* 0x000fe20000410000 */
[----:B------:R-:W-:Y:S01]  /*8060*/  STS [R226.X4+0x4274], R177 ;  /* 0x004274b1e2007388 */ /* 0x000fe20000004800 */
[----:B------:R-:W-:Y:S01]  /*8070*/  FADD.FTZ R128, R128, R137 ;  /* 0x0000008980807221 */ /* 0x000fe20000010000 */
[-C--:B------:R-:W-:Y:S01]  /*8080*/  LEA.HI.SX32 R144, R145, R113.reuse, 0x1b ;  /* 0x0000007191907211 */ /* 0x080fe200078fdaff */
[----:B------:R-:W-:Y:S01]  /*8090*/  FMUL.FTZ R134, R104, R190 ;  /* 0x000000be68867220 */ /* 0x000fe20000410000 */
[----:B------:R-:W-:Y:S01]  /*80a0*/  STS [R226.X4+0x4278], R103 ;  /* 0x00427867e2007388 */ /* 0x000fe20000004800 */
[----:B------:R-:W-:Y:S01]  /*80b0*/  FMUL.FTZ R130, R184, R132 ;  /* 0x00000084b8827220 */ /* 0x000fe20000410000 */
[----:B------:R-:W-:Y:S01]  /*80c0*/  LEA.HI.SX32 R137, R174, R113, 0x1b ;  /* 0x00000071ae897211 */ /* 0x000fe200078fdaff */
[----:B------:R-:W-:Y:S01]  /*80d0*/  FFMA.FTZ R179, R76, R167, -R179 ;  /* 0x000000a74cb37223 */ /* 0x000fe200000108b3 */
[----:B------:R1:W-:Y:S01]  /*80e0*/  STS [R226.X4+0x427c], R139 ;  /* 0x00427c8be2007388 */ /* 0x0003e20000004800 */
[----:B------:R-:W-:Y:S01]  /*80f0*/  FADD.FTZ R128, R128, R171 ;  /* 0x000000ab80807221 */ /* 0x000fe20000010000 */
[-C--:B0-----:R-:W-:Y:S01]  /*8100*/  LEA.HI.SX32 R141, R250, R113.reuse, 0x1b ;  /* 0x00000071fa8d7211 */ /* 0x081fe200078fdaff */
[----:B------:R-:W-:Y:S01]  /*8110*/  FADD.FTZ R124, R124, R169 ;  /* 0x000000a97c7c7221 */ /* 0x000fe20000010000 */
[----:B------:R-:W-:Y:S01]  /*8120*/  LEA.HI.SX32 R145, R147, R113, 0x1b ;  /* 0x0000007193917211 */ /* 0x000fe200078fdaff */
[----:B------:R-:W-:Y:S01]  /*8130*/  FFMA.FTZ R183, R75, R134, -R130 ;  /* 0x000000864bb77223 */ /* 0x000fe20000010882 */
[----:B------:R-:W-:Y:S01]  /*8140*/  IADD3 R130, R113, 0x480, RZ ;  /* 0x0000048071827810 */ /* 0x000fe20007ffe0ff */
[----:B------:R-:W-:-:S02]  /*8150*/  FADD.FTZ R128, R128, R179 ;  /* 0x000000b380807221 */ /* 0x000fc40000010000 */
[----:B------:R-:W-:Y:S01]  /*8160*/  FMUL.FTZ R136, R184, R134 ;  /* 0x00000086b8887220 */ /* 0x000fe20000410000 */
[----:B-1----:R-:W-:Y:S01]  /*8170*/  LEA.HI.SX32 R139, R186, R113, 0x1b ;  /* 0x00000071ba8b7211 */ /* 0x002fe200078fdaff */
[----:B------:R-:W-:Y:S02]  /*8180*/  FADD.FTZ R124, R124, R173 ;  /* 0x000000ad7c7c7221 */ /* 0x000fe40000010000 */
[----:B------:R-:W-:Y:S01]  /*8190*/  FADD.FTZ R183, R128, R183 ;  /* 0x000000b780b77221 */ /* 0x000fe20000010000 */
[----:B------:R-:W-:Y:S01]  /*81a0*/  IADD3 R128, R113, 0x400, RZ ;  /* 0x0000040071807810 */ /* 0x000fe20007ffe0ff */
[-C--:B------:R-:W-:Y:S01]  /*81b0*/  FFMA.FTZ R181, R75, R132.reuse, R136 ;  /* 0x000000844bb57223 */ /* 0x080fe20000010088 */
[----:B------:R-:W-:Y:S01]  /*81c0*/  IADD3 R136, R113, 0x600, RZ ;  /* 0x0000060071887810 */ /* 0x000fe20007ffe0ff */
[----:B------:R-:W-:Y:S02]  /*81d0*/  FADD.FTZ R124, R124, R175 ;  /* 0x000000af7c7c7221 */ /* 0x000fe40000010000 */
[----:B------:R-:W-:Y:S01]  /*81e0*/  FMUL.FTZ R185, R79, R132 ;  /* 0x000000844fb97220 */ /* 0x000fe20000410000 */
[----:B------:R-:W-:Y:S01]  /*81f0*/  IADD3 R132, R113, 0x500, RZ ;  /* 0x0000050071847810 */ /* 0x000fe20007ffe0ff */
[----:B------:R-:W-:-:S02]  /*8200*/  FMUL.FTZ R167, R78, R167 ;  /* 0x000000a74ea77220 */ /* 0x000fc40000410000 */
        /* <DEDUP_REMOVED lines=17> */
[----:B------:R0:W-:Y:S01]  /*8320*/  STS [R226.X4+0x4244], R119 ;  /* 0x00424477e2007388 */ /* 0x0001e20000004800 */
[----:B------:R-:W-:Y:S01]  /*8330*/  FADD.FTZ R242, R242, R73 ;  /* 0x00000049f2f27221 */ /* 0x000fe20000010000 */
[----:B------:R-:W-:Y:S01]  /*8340*/  IADD3 R120, R113, 0x180, RZ ;  /* 0x0000018071787810 */ /* 0x000fe20007ffe0ff */
[----:B------:R-:W-:Y:S01]  /*8350*/  FADD.FTZ R240, R123, R240 ;  /* 0x000000f07bf07221 */ /* 0x000fe20000010000 */
[----:B------:R-:W-:Y:S01]  /*8360*/  BAR.SYNC.DEFER_BLOCKING 0x0 ;  /* 0x0000000000007b1d */ /* 0x000fe20000010000 */
[----:B------:R-:W-:Y:S01]  /*8370*/  FADD.FTZ R242, R242, R71 ;  /* 0x00000047f2f27221 */ /* 0x000fe20000010000 */
[----:B------:R-:W-:Y:S01]  /*8380*/  IADD3 R126, R113, 0x380, RZ ;  /* 0x00000380717e7810 */ /* 0x000fe20007ffe0ff */
[----:B------:R-:W-:Y:S01]  /*8390*/  FADD.FTZ R240, R240, R72 ;  /* 0x00000048f0f07221 */ /* 0x000fe20000010000 */
[----:B------:R-:W-:Y:S01]  /*83a0*/  LEA.HI.SX32 R97, R118, R113, 0x1b ;  /* 0x0000007176617211 */ /* 0x000fe200078fdaff */
[----:B------:R-:W-:Y:S01]  /*83b0*/  FMUL.FTZ R71, R191, UR45 ;  /* 0x0000002dbf477c20 */ /* 0x000fe20008410000 */
[----:B0-----:R-:W-:Y:S01]  /*83c0*/  IADD3 R119, R113, 0x200, RZ ;  /* 0x0000020071777810 */ /* 0x001fe20007ffe0ff */
[----:B------:R-:W-:Y:S01]  /*83d0*/  FFMA.FTZ R38, R53, R168, R38 ;  /* 0x000000a835267223 */ /* 0x000fe20000010026 */
[C---:B------:R-:W-:Y:S01]  /*83e0*/  IADD3 R168, R113.reuse, 0xa00, RZ ;  /* 0x00000a0071a87810 */ /* 0x040fe20007ffe0ff */
[----:B------:R-:W-:Y:S01]  /*83f0*/  FFMA.FTZ R182, R164, R189, R182 ;  /* 0x000000bda4b67223 */ /* 0x000fe200000100b6 */
[----:B------:R-:W-:Y:S01]  /*8400*/  IADD3 R164, R113, 0x900, RZ ;  /* 0x0000090071a47810 */ /* 0x000fe20007ffe0ff */
[----:B------:R-:W-:Y:S01]  /*8410*/  FMUL.FTZ R72, R163, R190 ;  /* 0x000000bea3487220 */ /* 0x000fe20000410000 */
[----:B------:R-:W-:Y:S01]  /*8420*/  IADD3 R165, R113, 0xf80, RZ ;  /* 0x00000f8071a57810 */ /* 0x000fe20007ffe0ff */
[----:B------:R-:W-:Y:S01]  /*8430*/  FADD.FTZ R73, R240, R70 ;  /* 0x00000046f0497221 */ /* 0x000fe20000010000 */
[-C--:B------:R-:W-:Y:S01]  /*8440*/  LEA.HI.SX32 R118, R119, R113.reuse, 0x1b ;  /* 0x0000007177767211 */ /* 0x080fe200078fdaff */
[----:B------:R-:W-:Y:S01]  /*8450*/  FFMA.FTZ R71, R190, UR44, -R71 ;  /* 0x0000002cbe477c23 */ /* 0x000fe20008010847 */
[-C--:B------:R-:W-:Y:S01]  /*8460*/  LEA.HI.SX32 R103, R120, R113.reuse, 0x1b ;  /* 0x0000007178677211 */ /* 0x080fe200078fdaff */
[----:B------:R-:W-:Y:S01]  /*8470*/  FADD.FTZ R23, R180, R23 ;  /* 0x00000017b4177221 */ /* 0x000fe20000010000 */
[-C--:B------:R-:W-:Y:S01]  /*8480*/  LEA.HI.SX32 R119, R122, R113.reuse, 0x1b ;  /* 0x000000717a777211 */ /* 0x080fe200078fdaff */
[----:B------:R-:W-:Y:S01]  /*8490*/  FADD.FTZ R242, R242, R69 ;  /* 0x00000045f2f27221 */ /* 0x000fe20000010000 */
[----:B------:R-:W-:Y:S01]  /*84a0*/  LEA.HI.SX32 R120, R124, R113, 0x1b ;  /* 0x000000717c787211 */ /* 0x000fe200078fdaff */
[----:B------:R-:W-:Y:S01]  /*84b0*/  FFMA.FTZ R180, R161, R191, R72 ;  /* 0x000000bfa1b47223 */ /* 0x000fe20000010048 */
[-C--:B------:R-:W-:Y:S01]  /*84c0*/  LEA.HI.SX32 R121, R126, R113.reuse, 0x1b ;  /* 0x000000717e797211 */ /* 0x080fe200078fdaff */
[----:B------:R-:W-:Y:S01]  /*84d0*/  FADD.FTZ R73, R73, R68 ;  /* 0x0000004449497221 */ /* 0x000fe20000010000 */
[----:B------:R-:W-:Y:S01]  /*84e0*/  LEA.HI.SX32 R122, R128, R113, 0x1b ;  /* 0x00000071807a7211 */ /* 0x000fe200078fdaff */
[----:B------:R-:W-:Y:S01]  /*84f0*/  FMUL.FTZ R161, R184, R71 ;  /* 0x00000047b8a17220 */ /* 0x000fe20000410000 */
[-C--:B------:R-:W-:Y:S01]  /*8500*/  LEA.HI.SX32 R123, R130, R113.reuse, 0x1b ;  /* 0x00000071827b7211 */ /* 0x080fe200078fdaff */
[C---:B------:R-:W-:Y:S01]  /*8510*/  FMUL.FTZ R71, R15.reuse, R96 ;  /* 0x000000600f477220 */ /* 0x040fe20000410000 */
[-C--:B------:R-:W-:Y:S01]  /*8520*/  LEA.HI.SX32 R124, R132, R113.reuse, 0x1b ;  /* 0x00000071847c7211 */ /* 0x080fe200078fdaff */
[----:B------:R-:W-:Y:S01]  /*8530*/  FFMA.FTZ R69, -R15, R206, -RZ ;  /* 0x000000ce0f457223 */ /* 0x000fe200000109ff */
[-C--:B------:R-:W-:Y:S01]  /*8540*/  LEA.HI.SX32 R125, R134, R113.reuse, 0x1b ;  /* 0x00000071867d7211 */ /* 0x080fe200078fdaff */
[----:B------:R-:W-:Y:S01]  /*8550*/  FADD.FTZ R163, R242, R67 ;  /* 0x00000043f2a37221 */ /* 0x000fe20000010000 */
[-C--:B------:R-:W-:Y:S01]  /*8560*/  LEA.HI.SX32 R126, R136, R113.reuse, 0x1b ;  /* 0x00000071887e7211 */ /* 0x080fe200078fdaff */
[----:B------:R-:W0:Y:S01]  /*8570*/  LDS R186, [R238.X4+0x4200] ;  /* 0x00420000eeba7984 */ /* 0x000e220000004800 */
[-C--:B------:R-:W-:Y:S01]  /*8580*/  LEA.HI.SX32 R128, R142, R113.reuse, 0x1b ;  /* 0x000000718e807211 */ /* 0x080fe200078fdaff */
[----:B------:R-:W-:Y:S01]  /*8590*/  FFMA.FTZ R67, -R13, R210, -RZ ;  /* 0x000000d20d437223 */ /* 0x000fe200000109ff */
[-C--:B------:R-:W-:Y:S01]  /*85a0*/  LEA.HI.SX32 R130, R146, R113.reuse, 0x1b ;  /* 0x0000007192827211 */ /* 0x080fe200078fdaff */
[----:B------:R-:W1:Y:S01]  /*85b0*/  LDS R147, [R178.X4+0x4400] ;  /* 0x00440000b2937984 */ /* 0x000e620000004800 */
[-C--:B------:R-:W-:Y:S01]  /*85c0*/  LEA.HI.SX32 R132, R164, R113.reuse, 0x1b ;  /* 0x00000071a4847211 */ /* 0x080fe200078fdaff */
[----:B------:R-:W-:Y:S01]  /*85d0*/  FADD.FTZ R184, R73, R66 ;  /* 0x0000004249b87221 */ /* 0x000fe20000010000 */
[-C--:B------:R-:W-:Y:S01]  /*85e0*/  LEA.HI.SX32 R134, R168, R113.reuse, 0x1b ;  /* 0x00000071a8867211 */ /* 0x080fe200078fdaff */
[----:B------:R-:W2:Y:S01]  /*85f0*/  LDS R167, [R103.X4+0x4800] ;  /* 0x0048000067a77984 */ /* 0x000ea20000004800 */
[-C--:B------:R-:W-:Y:S01]  /*8600*/  LEA.HI.SX32 R136, R172, R113.reuse, 0x1b ;  /* 0x00000071ac887211 */ /* 0x080fe200078fdaff */
[----:B------:R-:W-:Y:S01]  /*8610*/  FMUL.FTZ R73, R13, R98 ;  /* 0x000000620d497220 */ /* 0x000fe20000410000 */
[-C--:B------:R-:W-:Y:S01]  /*8620*/  LEA.HI.SX32 R142, R252, R113.reuse, 0x1b ;  /* 0x00000071fc8e7211 */ /* 0x080fe200078fdaff */
[----:B------:R-:W3:Y:S01]  /*8630*/  LDS R169, [R118.X4+0x4a00] ;  /* 0x004a000076a97984 */ /* 0x000ee20000004800 */
[----:B------:R-:W-:Y:S01]  /*8640*/  LEA.HI.SX32 R146, R165, R113, 0x1b ;  /* 0x00000071a5927211 */ /* 0x000fe200078fdaff */
[-C--:B------:R-:W-:Y:S01]  /*8650*/  FFMA.FTZ R176, R176, R182.reuse, R234 ;  /* 0x000000b6b0b07223 */ /* 0x080fe200000100ea */
[----:B------:R-:W-:Y:S01]  /*8660*/  MOV R98, UR34 ;  /* 0x0000002200627c02 */ /* 0x000fe20008000f00 */
[----:B------:R-:W4:Y:S01]  /*8670*/  LDS R165, [R97.X4+0x4600] ;  /* 0x0046000061a57984 */ /* 0x000f220000004800 */
[----:B------:R-:W-:-:S02]  /*8680*/  FFMA.FTZ R40, R55, R182, R40 ;  /* 0x000000b637287223 */ /* 0x000fc40000010028 */
[----:B------:R-:W-:Y:S01]  /*8690*/  LEA R98, R98, -R113, 0x1 ;  /* 0x8000007162627211 */ /* 0x000fe200078e08ff */
[----:B------:R-:W0:Y:S01]  /*86a0*/  LDS R171, [R119.X4+0x4c00] ;  /* 0x004c000077ab7984 */ /* 0x000e220000004800 */
[----:B------:R-:W-:Y:S02]  /*86b0*/  FMUL.FTZ R213, R14, R213 ;  /* 0x000000d50ed57220 */ /* 0x000fe40000410000 */
[----:B------:R-:W-:Y:S01]  /*86c0*/  FMUL.FTZ R182, R190, UR45 ;  /* 0x0000002dbeb67c20 */ /* 0x000fe20008410000 */
[----:B------:R-:W0:Y:S01]  /*86d0*/  LDS R173, [R120.X4+0x4e00] ;  /* 0x004e000078ad7984 */ /* 0x000e220000004800 */
[----:B------:R-:W-:Y:S01]  /*86e0*/  FFMA.FTZ R99, -R14, R99, -RZ ;  /* 0x000000630e637223 */ /* 0x000fe200000109ff */
[----:B------:R-:W-:Y:S01]  /*86f0*/  ISETP.GE.AND P0, PT, R98, 0x1, PT ;  /* 0x000000016200780c */ /* 0x000fe20003f06270 */
[----:B------:R-:W-:Y:S01]  /*8700*/  FFMA.FTZ R182, R191, UR44, R182 ;  /* 0x0000002cbfb67c23 */ /* 0x000fe200080100b6 */
[----:B------:R-:W0:Y:S01]  /*8710*/  LDS R175, [R121.X4+0x5000] ;  /* 0x0050000079af7984 */ /* 0x000e220000004800 */
[----:B------:R-:W-:-:S02]  /*8720*/  FFMA.FTZ R211, -R8, R211, -RZ ;  /* 0x000000d308d37223 */ /* 0x000fc400000109ff */
[----:B------:R-:W-:Y:S01]  /*8730*/  FFMA.FTZ R117, -R12, R117, -RZ ;  /* 0x000000750c757223 */ /* 0x000fe200000109ff */
[----:B------:R-:W0:Y:S01]  /*8740*/  LDS R177, [R122.X4+0x5200] ;  /* 0x005200007ab17984 */ /* 0x000e220000004800 */
[----:B------:R-:W-:Y:S02]  /*8750*/  FMUL.FTZ R191, R11, R116 ;  /* 0x000000740bbf7220 */ /* 0x000fe40000410000 */
[----:B------:R-:W-:Y:S01]  /*8760*/  FFMA.FTZ R207, -R10, R207, -RZ ;  /* 0x000000cf0acf7223 */ /* 0x000fe200000109ff */
[----:B------:R-:W0:Y:S01]  /*8770*/  LDS R179, [R123.X4+0x5400] ;  /* 0x005400007bb37984 */ /* 0x000e220000004800 */
[----:B------:R-:W-:Y:S02]  /*8780*/  FMUL.FTZ R215, R12, R215 ;  /* 0x000000d70cd77220 */ /* 0x000fe40000410000 */
[----:B------:R-:W-:Y:S01]  /*8790*/  FMUL.FTZ R225, R10, R225 ;  /* 0x000000e10ae17220 */ /* 0x000fe20000410000 */
[----:B------:R-:W0:Y:S01]  /*87a0*/  LDS R181, [R124.X4+0x5600] ;  /* 0x005600007cb57984 */ /* 0x000e220000004800 */
[----:B------:R-:W-:-:S02]  /*87b0*/  FMUL.FTZ R227, R8, R227 ;  /* 0x000000e308e37220 */ /* 0x000fc40000410000 */
[C---:B------:R-:W-:Y:S01]  /*87c0*/  FMUL.FTZ R235, R6.reuse, R235 ;  /* 0x000000eb06eb7220 */ /* 0x040fe20000410000 */
[----:B------:R-:W0:Y:S01]  /*87d0*/  LDS R183, [R125.X4+0x5800] ;  /* 0x005800007db77984 */ /* 0x000e220000004800 */
[----:B------:R-:W-:Y:S02]  /*87e0*/  FFMA.FTZ R217, -R6, R217, -RZ ;  /* 0x000000d906d97223 */ /* 0x000fe400000109ff */
[C---:B------:R-:W-:Y:S01]  /*87f0*/  FMUL.FTZ R237, R4.reuse, R237 ;  /* 0x000000ed04ed7220 */ /* 0x040fe20000410000 */
[----:B------:R-:W0:Y:S01]  /*8800*/  LDS R185, [R126.X4+0x5a00] ;  /* 0x005a00007eb97984 */ /* 0x000e220000004800 */
[----:B------:R-:W-:Y:S02]  /*8810*/  FFMA.FTZ R223, -R4, R223, -RZ ;  /* 0x000000df04df7223 */ /* 0x000fe400000109ff */
[C---:B------:R-:W-:Y:S01]  /*8820*/  FFMA.FTZ R229, -R2.reuse, R229, -RZ ;  /* 0x000000e502e57223 */ /* 0x040fe200000109ff */
[----:B------:R-:W0:Y:S01]  /*8830*/  LDS R187, [R127.X4+0x5c00] ;  /* 0x005c00007fbb7984 */ /* 0x000e220000004800 */
[----:B------:R-:W-:-:S02]  /*8840*/  FMUL.FTZ R219, R2, R219 ;  /* 0x000000db02db7220 */ /* 0x000fc40000410000 */
[----:B------:R-:W-:Y:S01]  /*8850*/  FMUL.FTZ R221, R0, R221 ;  /* 0x000000dd00dd7220 */ /* 0x000fe20000410000 */
[----:B------:R-:W0:Y:S01]  /*8860*/  LDS R189, [R128.X4+0x5e00] ;  /* 0x005e000080bd7984 */ /* 0x000e220000004800 */
[----:B------:R-:W-:Y:S02]  /*8870*/  FMUL.FTZ R66, R196, UR45 ;  /* 0x0000002dc4427c20 */ /* 0x000fe40008410000 */
[----:B------:R-:W-:Y:S01]  /*8880*/  FMUL.FTZ R68, R194, UR45 ;  /* 0x0000002dc2447c20 */ /* 0x000fe20008410000 */
[----:B------:R-:W0:Y:S01]  /*8890*/  LDS R209, [R129.X4+0x6000] ;  /* 0x0060000081d17984 */ /* 0x000e220000004800 */
[----:B------:R-:W-:Y:S02]  /*88a0*/  FMUL.FTZ R116, R200, UR45 ;  /* 0x0000002dc8747c20 */ /* 0x000fe40008410000 */
[----:B------:R-:W-:Y:S01]  /*88b0*/  FMUL.FTZ R96, R202, UR45 ;  /* 0x0000002dca607c20 */ /* 0x000fe20008410000 */
[----:B------:R-:W0:Y:S01]  /*88c0*/  LDS R231, [R130.X4+0x6200] ;  /* 0x0062000082e77984 */ /* 0x000e220000004800 */
[----:B------:R-:W-:-:S02]  /*88d0*/  FFMA.FTZ R116, R201, UR44, R116 ;  /* 0x0000002cc9747c23 */ /* 0x000fc40008010074 */
[----:B------:R-:W-:Y:S01]  /*88e0*/  FFMA.FTZ R96, R203, UR44, R96 ;  /* 0x0000002ccb607c23 */ /* 0x000fe20008010060 */
        /* <DEDUP_REMOVED lines=16> */
[----:B------:R-:W-:Y:S04]  /*89f0*/  STS [R236.X4+0x8404], R244 ;  /* 0x008404f4ec007388 */ /* 0x000fe80000004800 */
[----:B------:R5:W-:Y:S04]  /*8a00*/  STS [R188.X4+0x8408], R71 ;  /* 0x00840847bc007388 */ /* 0x000be80000004800 */
[----:B------:R1:W-:Y:S04]  /*8a10*/  STS [R218.X4+0x840c], R69 ;  /* 0x00840c45da007388 */ /* 0x0003e80000004800 */
[----:B------:R2:W-:Y:S01]  /*8a20*/  STS [R226.X4+0x841c], R67 ;  /* 0x00841c43e2007388 */ /* 0x0005e20000004800 */
[----:B-----5:R-:W-:-:S03]  /*8a30*/  FFMA.FTZ R71, -R7, R230, -RZ ;  /* 0x000000e607477223 */ /* 0x020fc600000109ff */
[----:B------:R5:W-:Y:S01]  /*8a40*/  STS [R226.X4+0x8418], R73 ;  /* 0x00841849e2007388 */ /* 0x000be20000004800 */
[----:B------:R-:W-:Y:S02]  /*8a50*/  FMUL.FTZ R188, R162, R192 ;  /* 0x000000c0a2bc7220 */ /* 0x000fe40000410000 */
[----:B-1----:R-:W-:Y:S01]  /*8a60*/  FFMA.FTZ R69, -R11, R216, -RZ ;  /* 0x000000d80b457223 */ /* 0x002fe200000109ff */
[----:B------:R1:W-:Y:S01]  /*8a70*/  STS [R226.X4+0x8410], R213 ;  /* 0x008410d5e2007388 */ /* 0x0003e20000004800 */
[----:B------:R-:W-:Y:S02]  /*8a80*/  FMUL.FTZ R162, R198, UR45 ;  /* 0x0000002dc6a27c20 */ /* 0x000fe40008410000 */
[----:B--2---:R-:W-:Y:S01]  /*8a90*/  FFMA.FTZ R67, -R9, R222, -RZ ;  /* 0x000000de09437223 */ /* 0x004fe200000109ff */
[----:B------:R2:W-:Y:S01]  /*8aa0*/  STS [R226.X4+0x842c], R69 ;  /* 0x00842c45e2007388 */ /* 0x0005e20000004800 */
[----:B------:R-:W-:Y:S02]  /*8ab0*/  FFMA.FTZ R162, R199, UR44, R162 ;  /* 0x0000002cc7a27c23 */ /* 0x000fe400080100a2 */
[----:B-----5:R-:W-:Y:S01]  /*8ac0*/  FMUL.FTZ R73, R7, R212 ;  /* 0x000000d407497220 */ /* 0x020fe20000410000 */
[----:B------:R5:W-:Y:S01]  /*8ad0*/  STS [R226.X4+0x843c], R67 ;  /* 0x00843c43e2007388 */ /* 0x000be20000004800 */
[----:B-1----:R-:W-:-:S03]  /*8ae0*/  FMUL.FTZ R213, R9, R208 ;  /* 0x000000d009d57220 */ /* 0x002fc60000410000 */
[----:B------:R1:W-:Y:S01]  /*8af0*/  STS [R226.X4+0x8414], R99 ;  /* 0x00841463e2007388 */ /* 0x0003e20000004800 */
[----:B--2---:R-:W-:-:S03]  /*8b00*/  FFMA.FTZ R69, -R5, R232, -RZ ;  /* 0x000000e805457223 */ /* 0x004fc600000109ff */
[----:B------:R2:W-:Y:S01]  /*8b10*/  STS [R226.X4+0x8448], R73 ;  /* 0x00844849e2007388 */ /* 0x0005e20000004800 */
[----:B-----5:R-:W-:-:S03]  /*8b20*/  FMUL.FTZ R67, R193, UR45 ;  /* 0x0000002dc1437c20 */ /* 0x020fc60008410000 */
[----:B------:R5:W-:Y:S01]  /*8b30*/  STS [R226.X4+0x844c], R71 ;  /* 0x00844c47e2007388 */ /* 0x000be20000004800 */
[----:B------:R-:W-:-:S03]  /*8b40*/  FFMA.FTZ R190, R192, UR44, -R67 ;  /* 0x0000002cc0be7c23 */ /* 0x000fc60008010843 */
[----:B------:R0:W-:Y:S01]  /*8b50*/  STS [R226.X4+0x845c], R69 ;  /* 0x00845c45e2007388 */ /* 0x0001e20000004800 */
[----:B-1----:R-:W-:Y:S02]  /*8b60*/  FMUL.FTZ R99, R5, R214 ;  /* 0x000000d605637220 */ /* 0x002fe40000410000 */
[----:B--2---:R-:W-:Y:S01]  /*8b70*/  FMUL.FTZ R73, R3, R224 ;  /* 0x000000e003497220 */ /* 0x004fe20000410000 */
[----:B------:R1:W-:Y:S01]  /*8b80*/  STS [R226.X4+0x8444], R211 ;  /* 0x008444d3e2007388 */ /* 0x0003e20000004800 */
[----:B------:R-:W-:Y:S02]  /*8b90*/  FMUL.FTZ R67, R195, UR45 ;  /* 0x0000002dc3437c20 */ /* 0x000fe40008410000 */
[----:B-----5:R-:W-:Y:S01]  /*8ba0*/  FFMA.FTZ R71, -R3, R228, -RZ ;  /* 0x000000e403477223 */ /* 0x020fe200000109ff */
[----:B------:R2:W-:Y:S01]  /*8bb0*/  STS [R226.X4+0x8424], R117 ;  /* 0x00842475e2007388 */ /* 0x0005e20000004800 */
[----:B------:R-:W-:Y:S02]  /*8bc0*/  FMUL.FTZ R192, R192, UR45 ;  /* 0x0000002dc0c07c20 */ /* 0x000fe40008410000 */
[----:B0-----:R-:W-:Y:S01]  /*8bd0*/  FFMA.FTZ R69, -R0, R220, -RZ ;  /* 0x000000dc00457223 */ /* 0x001fe200000109ff */
[----:B------:R0:W-:Y:S01]  /*8be0*/  STS [R226.X4+0x8428], R191 ;  /* 0x008428bfe2007388 */ /* 0x0001e20000004800 */
[----:B------:R-:W-:-:S02]  /*8bf0*/  FFMA.FTZ R206, R194, UR44, -R67 ;  /* 0x0000002cc2ce7c23 */ /* 0x000fc40008010843 */
[----:B-1----:R-:W-:Y:S01]  /*8c00*/  FFMA.FTZ R211, R197, UR44, R66 ;  /* 0x0000002cc5d37c23 */ /* 0x002fe20008010042 */
[----:B------:R1:W-:Y:S01]  /*8c10*/  STS [R226.X4+0x8434], R207 ;  /* 0x008434cfe2007388 */ /* 0x0003e20000004800 */
[----:B------:R-:W-:Y:S02]  /*8c20*/  FMUL.FTZ R67, R199, UR45 ;  /* 0x0000002dc7437c20 */ /* 0x000fe40008410000 */
[----:B--2---:R-:W-:Y:S01]  /*8c30*/  FMUL.FTZ R117, R205, UR45 ;  /* 0x0000002dcd757c20 */ /* 0x004fe20008410000 */
[----:B------:R2:W-:Y:S01]  /*8c40*/  STS [R226.X4+0x8438], R213 ;  /* 0x008438d5e2007388 */ /* 0x0005e20000004800 */
[C---:B------:R-:W-:Y:S02]  /*8c50*/  FMUL.FTZ R66, R204.reuse, UR45 ;  /* 0x0000002dcc427c20 */ /* 0x040fe40008410000 */
[----:B0-----:R-:W-:Y:S01]  /*8c60*/  FMUL.FTZ R191, R203, UR45 ;  /* 0x0000002dcbbf7c20 */ /* 0x001fe20008410000 */
[----:B------:R0:W-:Y:S01]  /*8c70*/  STS [R226.X4+0x8420], R215 ;  /* 0x008420d7e2007388 */ /* 0x0001e20000004800 */
[----:B------:R-:W-:-:S02]  /*8c80*/  FFMA.FTZ R117, R204, UR44, -R117 ;  /* 0x0000002ccc757c23 */ /* 0x000fc40008010875 */
[----:B-1----:R-:W-:Y:S01]  /*8c90*/  FMUL.FTZ R207, R201, UR45 ;  /* 0x0000002dc9cf7c20 */ /* 0x002fe20008410000 */
[----:B------:R-:W-:Y:S01]  /*8ca0*/  STS [R226.X4+0x8430], R225 ;  /* 0x008430e1e2007388 */ /* 0x000fe20000004800 */
[----:B------:R-:W-:Y:S02]  /*8cb0*/  FFMA.FTZ R191, R202, UR44, -R191 ;  /* 0x0000002ccabf7c23 */ /* 0x000fe400080108bf */
[----:B--2---:R-:W-:Y:S01]  /*8cc0*/  FMUL.FTZ R213, R197, UR45 ;  /* 0x0000002dc5d57c20 */ /* 0x004fe20008410000 */
[----:B------:R-:W-:Y:S01]  /*8cd0*/  STS [R226.X4+0x8440], R227 ;  /* 0x008440e3e2007388 */ /* 0x000fe20000004800 */
[----:B------:R-:W-:Y:S02]  /*8ce0*/  FFMA.FTZ R207, R200, UR44, -R207 ;  /* 0x0000002cc8cf7c23 */ /* 0x000fe400080108cf */
[----:B0-----:R-:W-:Y:S01]  /*8cf0*/  FFMA.FTZ R215, R195, UR44, R68 ;  /* 0x0000002cc3d77c23 */ /* 0x001fe20008010044 */
[----:B------:R-:W-:Y:S01]  /*8d00*/  STS [R226.X4+0x8450], R235 ;  /* 0x008450ebe2007388 */ /* 0x000fe20000004800 */
[----:B------:R-:W-:-:S03]  /*8d10*/  FFMA.FTZ R213, R196, UR44, -R213 ;  /* 0x0000002cc4d57c23 */ /* 0x000fc600080108d5 */
[----:B------:R0:W-:Y:S04]  /*8d20*/  STS [R226.X4+0x8454], R217 ;  /* 0x008454d9e2007388 */ /* 0x0001e80000004800 */
[----:B------:R1:W-:Y:S04]  /*8d30*/  STS [R226.X4+0x8458], R99 ;  /* 0x00845863e2007388 */ /* 0x0003e80000004800 */
[----:B------:R2:W-:Y:S01]  /*8d40*/  STS [R226.X4+0x8460], R237 ;  /* 0x008460ede2007388 */ /* 0x0005e20000004800 */
[----:B0-----:R-:W-:-:S03]  /*8d50*/  FFMA.FTZ R217, R193, UR44, R192 ;  /* 0x0000002cc1d97c23 */ /* 0x001fc600080100c0 */
[----:B------:R2:W-:Y:S01]  /*8d60*/  STS [R226.X4+0x8464], R223 ;  /* 0x008464dfe2007388 */ /* 0x0005e20000004800 */
[----:B------:R-:W-:Y:S02]  /*8d70*/  FFMA.FTZ R192, R198, UR44, -R67 ;  /* 0x0000002cc6c07c23 */ /* 0x000fe40008010843 */
[----:B-1----:R-:W-:Y:S01]  /*8d80*/  FFMA.FTZ R99, R205, UR44, R66 ;  /* 0x0000002ccd637c23 */ /* 0x002fe20008010042 */
        /* <DEDUP_REMOVED lines=8> */
[----:B--234-:R-:W-:Y:S01]  /*8e10*/  UMOV UR48, 0x1 ;  /* 0x0000000100307882 */ /* 0x01cfe20000000000 */
[----:B------:R-:W0:Y:S01]  /*8e20*/  LDS R219, [R238.X4+0x8400] ;  /* 0x00840000eedb7984 */ /* 0x000e220000004800 */
[----:B------:R-:W-:Y:S01]  /*8e30*/  ULDC.64 UR34, c[0x0][0x298] ;  /* 0x0000a60000227ab9 */ /* 0x000fe20000000a00 */
[----:B------:R-:W-:Y:S01]  /*8e40*/  MOV R67, UR7 ;  /* 0x0000000700437c02 */ /* 0x000fe20008000f00 */
[----:B------:R-:W-:Y:S01]  /*8e50*/  USHF.R.U64 UR47, UR34, UR48, UR35 ;  /* 0x00000030222f7299 */ /* 0x000fe20008001223 */
[----:B------:R-:W-:Y:S01]  /*8e60*/  MOV R71, UR7 ;  /* 0x0000000700477c02 */ /* 0x000fe20008000f00 */
[----:B------:R-:W-:-:S02]  /*8e70*/  USHF.R.U32.HI UR50, URZ, 0x1, UR35 ;  /* 0x000000013f327899 */ /* 0x000fc40008011623 */
[----:B------:R-:W-:Y:S02]  /*8e80*/  ULDC.64 UR36, c[0x0][0x2b8] ;  /* 0x0000ae0000247ab9 */ /* 0x000fe40000000a00 */
[----:B------:R-:W-:Y:S02]  /*8e90*/  ULDC.64 UR34, c[0x0][0x2a0] ;  /* 0x0000a80000227ab9 */ /* 0x000fe40000000a00 */
[----:B------:R-:W-:Y:S02]  /*8ea0*/  UIMAD UR53, UR15, UR34, URZ ;  /* 0x000000220f3572a4 */ /* 0x000fe4000f8e023f */
[----:B------:R-:W-:Y:S02]  /*8eb0*/  USHF.R.U64 UR48, UR36, UR48, UR37 ;  /* 0x0000003024307299 */ /* 0x000fe40008001225 */
[----:B------:R-:W-:Y:S02]  /*8ec0*/  USHF.R.U32.HI UR52, URZ, 0x1, UR37 ;  /* 0x000000013f347899 */ /* 0x000fe40008011625 */
[----:B------:R-:W-:-:S02]  /*8ed0*/  UIMAD.WIDE.U32 UR40, UR14, UR34, URZ ;  /* 0x000000220e2872a5 */ /* 0x000fc4000f8e003f */
[----:B------:R-:W-:Y:S02]  /*8ee0*/  ULDC.64 UR36, c[0x0][0x2b0] ;  /* 0x0000ac0000247ab9 */ /* 0x000fe40000000a00 */
[----:B------:R-:W-:Y:S02]  /*8ef0*/  UIMAD UR36, UR43, UR36, URZ ;  /* 0x000000242b2472a4 */ /* 0x000fe4000f8e023f */
        /* <DEDUP_REMOVED lines=39> */
.L_x_3530:
[----:B--234-:R-:W-:Y:S05]  /*9170*/  BSYNC B0 ;  /* 0x0000000000007941 */ /* 0x01cfea0003800000 */
.L_x_3529:
[----:B------:R-:W-:Y:S01]  /*9180*/  ULDC.64 UR36, c[0x0][0x298] ;  /* 0x0000a60000247ab9 */ /* 0x000fe20000000a00 */
[----:B------:R-:W-:Y:S01]  /*9190*/  SHF.L.U32 R68, R113, 0x2, RZ ;  /* 0x0000000271447819 */ /* 0x000fe200000006ff */
[----:B------:R-:W-:Y:S01]  /*91a0*/  USHF.R.U64 UR36, UR36, 0x1, UR37 ;  /* 0x0000000124247899 */ /* 0x000fe20008001225 */
[----:B------:R-:W-:Y:S01]  /*91b0*/  SHF.R.U32.HI R69, RZ, 0x1e, R113 ;  /* 0x0000001eff457819 */ /* 0x000fe20000011671 */
[----:B------:R-:W-:Y:S01]  /*91c0*/  USHF.R.U32.HI UR37, URZ, 0x1, UR37 ;  /* 0x000000013f257899 */ /* 0x000fe20008011625 */
[----:B------:R-:W-:Y:S01]  /*91d0*/  BSSY B0, `(.L_x_3531) ;  /* 0x000003c000007945 */ /* 0x000fe20003800000 */
[----:B------:R-:W-:Y:S01]  /*91e0*/  ULDC.64 UR34, c[0x0][0x2b8] ;  /* 0x0000ae0000227ab9 */ /* 0x000fe20000000a00 */
[----:B------:R-:W-:Y:S01]  /*91f0*/  ISETP.GE.AND P2, PT, R98, 0x181, PT ;  /* 0x000001816200780c */ /* 0x000fe20003f46270 */
[----:B------:R-:W-:Y:S01]  /*9200*/  USHF.R.U32.HI UR44, URZ, 0x1, UR35 ;  /* 0x000000013f2c7899 */ /* 0x000fe20008011623 */
[----:B------:R-:W-:Y:S01]  /*9210*/  FADD.FTZ R64, R163, R64 ;  /* 0x00000040a3407221 */ /* 0x000fe20000010000 */
[----:B------:R-:W-:Y:S01]  /*9220*/  UIMAD UR37, UR37, UR12, URZ ;  /* 0x0000000c252572a4 */ /* 0x000fe2000f8e023f */
[----:B------:R-:W-:Y:S01]  /*9230*/  FADD.FTZ R65, R184, R65 ;  /* 0x00000041b8417221 */ /* 0x000fe20000010000 */
[----:B------:R-:W-:-:S02]  /*9240*/  USHF.R.U64 UR43, UR34, 0x1, UR35 ;  /* 0x00000001222b7899 */ /* 0x000fc40008001223 */
[----:B------:R-:W-:Y:S02]  /*9250*/  UIMAD UR46, UR44, UR12, URZ ;  /* 0x0000000c2c2e72a4 */ /* 0x000fe4000f8e023f */
[----:B------:R-:W-:Y:S02]  /*9260*/  UIMAD.WIDE.U32 UR40, UR36, UR12, URZ ;  /* 0x0000000c242872a5 */ /* 0x000fe4000f8e003f */
[----:B------:R-:W-:Y:S02]  /*9270*/  UIMAD UR44, UR13, UR36, UR37 ;  /* 0x000000240d2c72a4 */ /* 0x000fe4000f8e0225 */
[----:B------:R-:W-:Y:S02]  /*9280*/  ULDC.64 UR38, c[0x0][0x2a0] ;  /* 0x0000a80000267ab9 */ /* 0x000fe40000000a00 */
[----:B------:R-:W-:Y:S02]  /*9290*/  UIMAD.WIDE.U32 UR36, UR43, UR12, URZ ;  /* 0x0000000c2b2472a5 */ /* 0x000fe4000f8e003f */
[----:B------:R-:W-:-:S02]  /*92a0*/  UIMAD UR43, UR13, UR43, UR46 ;  /* 0x0000002b0d2b72a4 */ /* 0x000fc4000f8e022e */
[----:B------:R-:W-:Y:S02]  /*92b0*/  UIMAD UR45, UR15, UR38, URZ ;  /* 0x000000260f2d72a4 */ /* 0x000fe4000f8e023f */
[----:B------:R-:W-:Y:S02]  /*92c0*/  ULDC.64 UR34, c[0x0][0x2c0] ;  /* 0x0000b00000227ab9 */ /* 0x000fe40000000a00 */
[----:B------:R-:W-:Y:S02]  /*92d0*/  UIADD3 UR41, UR41, UR44, URZ ;  /* 0x0000002c29297290 */ /* 0x000fe4000fffe03f */
[----:B------:R-:W-:Y:S02]  /*92e0*/  UIMAD UR44, UR15, UR34, URZ ;  /* 0x000000220f2c72a4 */ /* 0x000fe4000f8e023f */
[----:B------:R-:W-:Y:S02]  /*92f0*/  UIADD3 UR37, UR37, UR43, URZ ;  /* 0x0000002b25257290 */ /* 0x000fe4000fffe03f */
[----:B------:R-:W-:-:S02]  /*9300*/  UIMAD UR43, UR14, UR39, UR45 ;  /* 0x000000270e2b72a4 */ /* 0x000fc4000f8e022d */
[----:B------:R-:W-:Y:S02]  /*9310*/  UIMAD.WIDE.U32 UR38, UR14, UR38, UR40 ;  /* 0x000000260e2672a5 */ /* 0x000fe4000f8e0028 */
[----:B------:R-:W-:Y:S02]  /*9320*/  UIMAD UR44, UR14, UR35, UR44 ;  /* 0x000000230e2c72a4 */ /* 0x000fe4000f8e022c */
[----:B------:R-:W-:Y:S02]  /*9330*/  UIMAD.WIDE.U32 UR40, UR14, UR34, UR36 ;  /* 0x000000220e2872a5 */ /* 0x000fe4000f8e0024 */
[----:B------:R-:W-:Y:S02]  /*9340*/  UIADD3 UR43, UR43, UR39, URZ ;  /* 0x000000272b2b7290 */ /* 0x000fe4000fffe03f */
[----:B------:R-:W-:Y:S02]  /*9350*/  ULDC.64 UR34, c[0x0][0x318] ;  /* 0x0000c60000227ab9 */ /* 0x000fe40000000a00 */
[----:B------:R-:W-:-:S02]  /*9360*/  ULEA UR39, UP0, UR38, UR34, 0x3 ;  /* 0x0000002226277291 */ /* 0x000fc4000f80183f */
[----:B------:R-:W-:Y:S02]  /*9370*/  UIADD3 UR34, UR44, UR41, URZ ;  /* 0x000000292c227290 */ /* 0x000fe4000fffe03f */
[----:B------:R-:W-:Y:S02]  /*9380*/  ULEA.HI.X UR41, UR38, UR35, UR43, 0x3, UP0 ;  /* 0x0000002326297291 */ /* 0x000fe400080f1c2b */
[----:B------:R-:W-:Y:S01]  /*9390*/  ULDC.64 UR36, c[0x0][0x320] ;  /* 0x0000c80000247ab9 */ /* 0x000fe20000000a00 */
[----:B------:R-:W-:Y:S01]  /*93a0*/  IADD3 R66, P0, R68, UR39, RZ ;  /* 0x0000002744427c10 */ /* 0x000fe2000ff1e0ff */
[----:B------:R-:W-:Y:S02]  /*93b0*/  ULDC UR38, c[0x0][0x174] ;  /* 0x00005d0000267ab9 */ /* 0x000fe40000000800 */
[----:B------:R-:W-:Y:S01]  /*93c0*/  ULEA UR36, UP1, UR40, UR36, 0x3 ;  /* 0x0000002428247291 */ /* 0x000fe2000f82183f */
[----:B------:R-:W-:Y:S01]  /*93d0*/  IADD3.X R67, R69, UR41, RZ, P0, !PT ;  /* 0x0000002945437c10 */ /* 0x000fe200087fe4ff */
[----:B------:R-:W-:Y:S01]  /*93e0*/  UIADD3 UR38, UR6, -UR38, URZ ;  /* 0x8000002606267290 */ /* 0x000fe2000fffe03f */
[----:B------:R-:W-:Y:S01]  /*93f0*/  ISETP.GE.AND P0, PT, R98, 0x81, PT ;  /* 0x000000816200780c */ /* 0x000fe20003f06270 */
[----:B------:R-:W-:-:S02]  /*9400*/  ULEA.HI.X UR40, UR40, UR37, UR34, 0x3, UP1 ;  /* 0x0000002528287291 */ /* 0x000fc400088f1c22 */
[----:B------:R-:W-:Y:S01]  /*9410*/  UIMAD UR38, UR38, -0x1000, URZ ;  /* 0xfffff000262678a4 */ /* 0x000fe2000f8e023f */
[----:B------:R-:W-:Y:S01]  /*9420*/  IADD3 R68, P1, R68, UR36, RZ ;  /* 0x0000002444447c10 */ /* 0x000fe2000ff3e0ff */
[----:B------:R-:W-:Y:S02]  /*9430*/  USHF.L.U32 UR43, UR8, 0x2, URZ ;  /* 0x00000002082b7899 */ /* 0x000fe4000800063f */
[----:B------:R-:W-:Y:S01]  /*9440*/  USHF.L.U64.HI UR44, UR8, 0x2, UR9 ;  /* 0x00000002082c7899 */ /* 0x000fe20008010209 */
[----:B------:R-:W-:Y:S01]  /*9450*/  IADD3.X R69, R69, UR40, RZ, P1, !PT ;  /* 0x0000002845457c10 */ /* 0x000fe20008ffe4ff */
[----:B------:R-:W-:Y:S01]  /*9460*/  ULDC.64 UR34, c[0x0][0x2b0] ;  /* 0x0000ac0000227ab9 */ /* 0x000fe20000000a00 */
[----:B-1----:R-:W-:Y:S01]  /*9470*/  MOV R71, UR38 ;  /* 0x0000002600477c02 */ /* 0x002fe20008000f00 */
[----:B------:R-:W-:Y:S01]  /*9480*/  ULDC.64 UR36, c[0x0][0x2d0] ;  /* 0x0000b40000247ab9 */ /* 0x000fe20000000a00 */
[----:B------:R-:W-:Y:S01]  /*9490*/  ISETP.GE.AND P1, PT, R98, 0x101, PT ;  /* 0x000001016200780c */ /* 0x000fe20003f26270 */
[----:B------:R-:W-:-:S02]  /*94a0*/  UIMAD UR34, UR44, UR34, URZ ;  /* 0x000000222c2272a4 */ /* 0x000fc4000f8e023f */
[C---:B------:R-:W-:Y:S01]  /*94b0*/  IMAD.WIDE R66, R71.reuse, 0x4, R66 ;  /* 0x0000000447427825 */ /* 0x040fe200078e0242 */
[----:B------:R-:W-:Y:S02]  /*94c0*/  UIMAD UR36, UR44, UR36, URZ ;  /* 0x000000242c2472a4 */ /* 0x000fe4000f8e023f */
[----:B------:R-:W-:Y:S01]  /*94d0*/  UIMAD UR34, UR43, UR35, UR34 ;  /* 0x000000232b2272a4 */ /* 0x000fe2000f8e0222 */
[----:B------:R-:W-:Y:S01]  /*94e0*/  IMAD.WIDE R68, R71, 0x4, R68 ;  /* 0x0000000447447825 */ /* 0x000fe200078e0244 */
[----:B------:R-:W-:Y:S01]  /*94f0*/  MOV R71, UR43 ;  /* 0x0000002b00477c02 */ /* 0x000fe20008000f00 */
[----:B------:R-:W-:-:S04]  /*9500*/  UIMAD UR36, UR43, UR37, UR36 ;  /* 0x000000252b2472a4 */ /* 0x000fc8000f8e0224 */
[----:B------:R-:W-:-:S04]  /*9510*/  IMAD.WIDE.U32 R66, R71, c[0x0][0x2b0], R66 ;  /* 0x0000ac0047427a25 */ /* 0x000fc800078e0042 */
[----:B------:R-:W-:Y:S01]  /*9520*/  IMAD.WIDE.U32 R68, R71, c[0x0][0x2d0], R68 ;  /* 0x0000b40047447a25 */ /* 0x000fe200078e0044 */
[----:B------:R-:W-:Y:S01]  /*9530*/  IADD3 R67, R67, UR34, RZ ;  /* 0x0000002243437c10 */ /* 0x000fe2000fffe0ff */
[----:B------:R0:W1:Y:S03]  /*9540*/  LDS R71, [R178.X4+0x8600] ;  /* 0x00860000b2477984 */ /* 0x0000660000004800 */
[----:B------:R-:W-:Y:S01]  /*9550*/  IADD3 R69, R69, UR36, RZ ;  /* 0x0000002445457c10 */ /* 0x000fe2000fffe0ff */
[----:B------:R-:W-:Y:S05]  /*9560*/  @!P0 BRA `(.L_x_3532) ;  /* 0x0000002000008947 */ /* 0x000fea0003800000 */
[----:B------:R2:W-:Y:S04]  /*9570*/  RED.E.ADD.F32.FTZ.RN.STRONG.GPU [R66.64+-0x3e00], R147 ;  /* 0xffc200934200798e */ /* 0x0005e8000c10e79a */
[----:B-1----:R2:W-:Y:S02]  /*9580*/  RED.E.ADD.F32.FTZ.RN.STRONG.GPU [R68.64+-0x3e00], R71 ;  /* 0xffc200474400798e */ /* 0x0025e4000c10e79a */
.L_x_3532:
[----:B------:R-:W-:Y:S05]  /*9590*/  BSYNC B0 ;  /* 0x0000000000007941 */ /* 0x000fea0003800000 */
.L_x_3531:
[----:B------:R-:W3:Y:S01]  /*95a0*/  LDS R97, [R97.X4+0x8800] ;  /* 0x0088000061617984 */ /* 0x000ee20000004800 */
[----:B------:R-:W-:Y:S01]  /*95b0*/  BSSY B0, `(.L_x_3533) ;  /* 0x0000004000007945 */ /* 0x000fe20003800000 */
[----:B------:R-:W-:Y:S05]  /*95c0*/  @!P1 BRA `(.L_x_3534) ;  /* 0x0000002000009947 */ /* 0x000fea0003800000 */
[----:B------:R4:W-:Y:S04]  /*95d0*/  RED.E.ADD.F32.FTZ.RN.STRONG.GPU [R66.64+-0x3c00], R165 ;  /* 0xffc400a54200798e */ /* 0x0009e8000c10e79a */
[----:B---3--:R4:W-:Y:S02]  /*95e0*/  RED.E.ADD.F32.FTZ.RN.STRONG.GPU [R68.64+-0x3c00], R97 ;  /* 0xffc400614400798e */ /* 0x0089e4000c10e79a */
.L_x_3534:
[----:B------:R-:W-:Y:S05]  /*95f0*/  BSYNC B0 ;  /* 0x0000000000007941 */ /* 0x000fea0003800000 */
.L_x_3533:
[----:B------:R-:W0:Y:S01]  /*9600*/  LDS R103, [R103.X4+0x8a00] ;  /* 0x008a000067677984 */ /* 0x000e220000004800 */
[----:B------:R-:W-:Y:S01]  /*9610*/  BSSY B0, `(.L_x_3535) ;  /* 0x0000004000007945 */ /* 0x000fe20003800000 */
[----:B------:R-:W-:Y:S05]  /*9620*/  @!P2 BRA `(.L_x_3536) ;  /* 0x000000200000a947 */ /* 0x000fea0003800000 */
[----:B------:R2:W-:Y:S04]  /*9630*/  RED.E.ADD.F32.FTZ.RN.STRONG.GPU [R66.64+-0x3a00], R167 ;  /* 0xffc600a74200798e */ /* 0x0005e8000c10e79a */
[----:B0-----:R2:W-:Y:S02]  /*9640*/  RED.E.ADD.F32.FTZ.RN.STRONG.GPU [R68.64+-0x3a00], R103 ;  /* 0xffc600674400798e */ /* 0x0015e4000c10e79a */
.L_x_3536:
[----:B------:R-:W-:Y:S05]  /*9650*/  BSYNC B0 ;  /* 0x0000000000007941 */ /* 0x000fea0003800000 */
.L_x_3535:
[----:B-12---:R1:W2:Y:S01]  /*9660*/  LDS R71, [R118.X4+0x8c00] ;  /* 0x008c000076477984 */ /* 0x0062a20000004800 */
        /* <DEDUP_REMOVED lines=9> */
[----:B-1----:R1:W-:Y:S04]  /*9700*/  RED.E.ADD.F32.FTZ.RN.STRONG.GPU [R66.64+-0x3800], R169 ;  /* 0xffc800a94200798e */ /* 0x0023e8000c10e79a */
[----:B--2---:R1:W-:Y:S02]  /*9710*/  RED.E.ADD.F32.FTZ.RN.STRONG.GPU [R68.64+-0x3800], R71 ;  /* 0xffc800474400798e */ /* 0x0043e4000c10e79a */
.L_x_3538:
[----:B-1----:R-:W-:Y:S05]  /*9720*/  BSYNC B0 ;  /* 0x0000000000007941 */ /* 0x002fea0003800000 */
.L_x_3537:
[----:B------:R-:W1:Y:S01]  /*9730*/  LDS R119, [R119.X4+0x8e00] ;  /* 0x008e000077777984 */ /* 0x000e620000004800 */
[----:B------:R-:W-:Y:S01]  /*9740*/  BSSY B0, `(.L_x_3539) ;  /* 0x0000004000007945 */ /* 0x000fe20003800000 */
[----:B------:R-:W-:Y:S05]  /*9750*/  @!P0 BRA `(.L_x_3540) ;  /* 0x0000002000008947 */ /* 0x000fea0003800000 */
[----:B------:R4:W-:Y:S04]  /*9760*/  RED.E.ADD.F32.FTZ.RN.STRONG.GPU [R66.64+-0x3600], R171 ;  /* 0xffca00ab4200798e */ /* 0x0009e8000c10e79a */
[----:B-1----:R4:W-:Y:S02]  /*9770*/  RED.E.ADD.F32.FTZ.RN.STRONG.GPU [R68.64+-0x3600], R119 ;  /* 0xffca00774400798e */ /* 0x0029e4000c10e79a */
.L_x_3540:
[----:B------:R-:W-:Y:S05]  /*9780*/  BSYNC B0 ;  /* 0x0000000000007941 */ /* 0x000fea0003800000 */
.L_x_3539:
[----:B--2---:R2:W4:Y:S01]  /*9790*/  LDS R71, [R120.X4+0x9000] ;  /* 0x0090000078477984 */ /* 0x0045220000004800 */
[----:B------:R-:W-:Y:S01]  /*97a0*/  BSSY B0, `(.L_x_3541) ;  /* 0x0000004000007945 */ /* 0x000fe20003800000 */
[----:B------:R-:W-:Y:S05]  /*97b0*/  @!P1 BRA `(.L_x_3542) ;  /* 0x0000002000009947 */ /* 0x000fea0003800000 */
[----:B------:R2:W-:Y:S04]  /*97c0*/  RED.E.ADD.F32.FTZ.RN.STRONG.GPU [R66.64+-0x3400], R173 ;  /* 0xffcc00ad4200798e */ /* 0x0005e8000c10e79a */
[----:B----4-:R2:W-:Y:S02]  /*97d0*/  RED.E.ADD.F32.FTZ.RN.STRONG.GPU [R68.64+-0x3400], R71 ;  /* 0xffcc00474400798e */ /* 0x0105e4000c10e79a */
.L_x_3542:
[----:B------:R-:W-:Y:S05]  /*97e0*/  BSYNC B0 ;  /* 0x0000000000007941 */ /* 0x000fea0003800000 */
.L_x_3541:
[----:B------:R-:W2:Y:S01]  /*97f0*/  LDS R121, [R121.X4+0x9200] ;  /* 0x0092000079797984 */ /* 0x000ea20000004800 */
[----:B------:R-:W-:Y:S01]  /*9800*/  BSSY B0, `(.L_x_3543) ;  /* 0x0000004000007945 */ /* 0x000fe20003800000 */
[----:B------:R-:W-:Y:S05]  /*9810*/  @!P2 BRA `(.L_x_3544) ;  /* 0x000000200000a947 */ /* 0x000fea0003800000 */
[----:B------:R4:W-:Y:S04]  /*9820*/  RED.E.ADD.F32.FTZ.RN.STRONG.GPU [R66.64+-0x3200], R175 ;  /* 0xffce00af4200798e */ /* 0x0009e8000c10e79a */
[----:B--2---:R4:W-:Y:S02]  /*9830*/  RED.E.ADD.F32.FTZ.RN.STRONG.GPU [R68.64+-0x3200], R121 ;  /* 0xffce00794400798e */ /* 0x0049e4000c10e79a */
.L_x_3544:
[----:B------:R-:W-:Y:S05]  /*9840*/  BSYNC B0 ;  /* 0x0000000000007941 */ /* 0x000fea0003800000 */
.L_x_3543:
[----:B--2-4-:R2:W4:Y:S01]  /*9850*/  LDS R71, [R122.X4+0x9400] ;  /* 0x009400007a477984 */ /* 0x0145220000004800 */
[----:B------:R-:W-:Y:S01]  /*9860*/  BSSY B0, `(.L_x_3545) ;  /* 0x0000004000007945 */ /* 0x000fe20003800000 */
[----:B------:R-:W-:Y:S05]  /*9870*/  @!P3 BRA `(.L_x_3546) ;  /* 0x000000200000b947 */ /* 0x000fea0003800000 */
[----:B------:R2:W-:Y:S04]  /*9880*/  RED.E.ADD.F32.FTZ.RN.STRONG.GPU [R66.64+-0x3000], R177 ;  /* 0xffd000b14200798e */ /* 0x0005e8000c10e79a */
[----:B----4-:R2:W-:Y:S02]  /*9890*/  RED.E.ADD.F32.FTZ.RN.STRONG.GPU [R68.64+-0x3000], R71 ;  /* 0xffd000474400798e */ /* 0x0105e4000c10e79a */
.L_x_3546:
[----:B------:R-:W-:Y:S05]  /*98a0*/  BSYNC B0 ;  /* 0x0000000000007941 */ /* 0x000fea0003800000 */
.L_x_3545:
[----:B------:R-:W2:Y:S01]  /*98b0*/  LDS R123, [R123.X4+0x9600] ;  /* 0x009600007b7b7984 */ /* 0x000ea20000004800 */
[----:B------:R-:W-:Y:S01]  /*98c0*/  BSSY B0, `(.L_x_3547) ;  /* 0x0000004000007945 */ /* 0x000fe20003800000 */
[----:B------:R-:W-:Y:S05]  /*98d0*/  @!P4 BRA `(.L_x_3548) ;  /* 0x000000200000c947 */ /* 0x000fea0003800000 */
[----:B------:R4:W-:Y:S04]  /*98e0*/  RED.E.ADD.F32.FTZ.RN.STRONG.GPU [R66.64+-0x2e00], R179 ;  /* 0xffd200b34200798e */ /* 0x0009e8000c10e79a */
[----:B--2---:R4:W-:Y:S02]  /*98f0*/  RED.E.ADD.F32.FTZ.RN.STRONG.GPU [R68.64+-0x2e00], R123 ;  /* 0xffd2007b4400798e */ /* 0x0049e4000c10e79a */
.L_x_3548:
[----:B------:R-:W-:Y:S05]  /*9900*/  BSYNC B0 ;  /* 0x0000000000007941 */ /* 0x000fea0003800000 */
.L_x_3547:
[----:B--2-4-:R2:W4:Y:S01]  /*9910*/  LDS R71, [R124.X4+0x9800] ;  /* 0x009800007c477984 */ /* 0x0145220000004800 */
[----:B------:R-:W-:Y:S01]  /*9920*/  BSSY B0, `(.L_x_3549) ;  /* 0x0000004000007945 */ /* 0x000fe20003800000 */
[----:B------:R-:W-:Y:S05]  /*9930*/  @!P5 BRA `(.L_x_3550) ;  /* 0x000000200000d947 */ /* 0x000fea0003800000 */
[----:B------:R2:W-:Y:S04]  /*9940*/  RED.E.ADD.F32.FTZ.RN.STRONG.GPU [R66.64+-0x2c00], R181 ;  /* 0xffd400b54200798e */ /* 0x0005e8000c10e79a */
[----:B----4-:R2:W-:Y:S02]  /*9950*/  RED.E.ADD.F32.FTZ.RN.STRONG.GPU [R68.64+-0x2c00], R71 ;  /* 0xffd400474400798e */ /* 0x0105e4000c10e79a */
.L_x_3550:
[----:B------:R-:W-:Y:S05]  /*9960*/  BSYNC B0 ;  /* 0x0000000000007941 */ /* 0x000fea0003800000 */
.L_x_3549:
[----:B------:R-:W2:Y:S01]  /*9970*/  LDS R125, [R125.X4+0x9a00] ;  /* 0x009a00007d7d7984 */ /* 0x000ea20000004800 */
        /* <DEDUP_REMOVED lines=10> */
[----:B--2---:R4:W-:Y:S02]  /*9a20*/  RED.E.ADD.F32.FTZ.RN.STRONG.GPU [R68.64+-0x2a00], R125 ;  /* 0xffd6007d4400798e */ /* 0x0049e4000c10e79a */
.L_x_3552:
[----:B------:R-:W-:Y:S05]  /*9a30*/  BSYNC B0 ;  /* 0x0000000000007941 */ /* 0x000fea0003800000 */
.L_x_3551:
[----:B--2-4-:R2:W4:Y:S01]  /*9a40*/  LDS R71, [R126.X4+0x9c00] ;  /* 0x009c00007e477984 */ /* 0x0145220000004800 */
[----:B------:R-:W-:Y:S01]  /*9a50*/  BSSY B0, `(.L_x_3553) ;  /* 0x0000004000007945 */ /* 0x000fe20003800000 */
[----:B------:R-:W-:Y:S05]  /*9a60*/  @!P0 BRA `(.L_x_3554) ;  /* 0x0000002000008947 */ /* 0x000fea0003800000 */
[----:B------:R2:W-:Y:S04]  /*9a70*/  RED.E.ADD.F32.FTZ.RN.STRONG.GPU [R66.64+-0x2800], R185 ;  /* 0xffd800b94200798e */ /* 0x0005e8000c10e79a */
[----:B----4-:R2:W-:Y:S02]  /*9a80*/  RED.E.ADD.F32.FTZ.RN.STRONG.GPU [R68.64+-0x2800], R71 ;  /* 0xffd800474400798e */ /* 0x0105e4000c10e79a */
.L_x_3554:
[----:B------:R-:W-:Y:S05]  /*9a90*/  BSYNC B0 ;  /* 0x0000000000007941 */ /* 0x000fea0003800000 */
.L_x_3553:
[----:B------:R-:W2:Y:S01]  /*9aa0*/  LDS R127, [R127.X4+0x9e00] ;  /* 0x009e00007f7f7984 */ /* 0x000ea20000004800 */
[----:B------:R-:W-:Y:S01]  /*9ab0*/  BSSY B0, `(.L_x_3555) ;  /* 0x0000004000007945 */ /* 0x000fe20003800000 */
[----:B------:R-:W-:Y:S05]  /*9ac0*/  @!P1 BRA `(.L_x_3556) ;  /* 0x0000002000009947 */ /* 0x000fea0003800000 */
[----:B------:R4:W-:Y:S04]  /*9ad0*/  RED.E.ADD.F32.FTZ.RN.STRONG.GPU [R66.64+-0x2600], R187 ;  /* 0xffda00bb4200798e */ /* 0x0009e8000c10e79a */
[----:B--2---:R4:W-:Y:S02]  /*9ae0*/  RED.E.ADD.F32.FTZ.RN.STRONG.GPU [R68.64+-0x2600], R127 ;  /* 0xffda007f4400798e */ /* 0x0049e4000c10e79a */
.L_x_3556:
[----:B------:R-:W-:Y:S05]  /*9af0*/  BSYNC B0 ;  /* 0x0000000000007941 */ /* 0x000fea0003800000 */
.L_x_3555:
[----:B--2-4-:R2:W4:Y:S01]  /*9b00*/  LDS R71, [R128.X4+0xa000] ;  /* 0x00a0000080477984 */ /* 0x0145220000004800 */
[----:B------:R-:W-:Y:S01]  /*9b10*/  BSSY B0, `(.L_x_3557) ;  /* 0x0000004000007945 */ /* 0x000fe20003800000 */
[----:B------:R-:W-:Y:S05]  /*9b20*/  @!P2 BRA `(.L_x_3558) ;  /* 0x000000200000a947 */ /* 0x000fea0003800000 */
[----:B------:R2:W-:Y:S04]  /*9b30*/  RED.E.ADD.F32.FTZ.RN.STRONG.GPU [R66.64+-0x2400], R189 ;  /* 0xffdc00bd4200798e */ /* 0x0005e8000c10e79a */
[----:B----4-:R2:W-:Y:S02]  /*9b40*/  RED.E.ADD.F32.FTZ.RN.STRONG.GPU [R68.64+-0x2400], R71 ;  /* 0xffdc00474400798e */ /* 0x0105e4000c10e79a */
.L_x_3558:
[----:B------:R-:W-:Y:S05]  /*9b50*/  BSYNC B0 ;  /* 0x0000000000007941 */ /* 0x000fea0003800000 */
.L_x_3557:
[----:B------:R-:W2:Y:S01]  /*9b60*/  LDS R129, [R129.X4+0xa200] ;  /* 0x00a2000081817984 */ /* 0x000ea20000004800 */
[----:B------:R-:W-:Y:S01]  /*9b70*/  BSSY B0, `(.L_x_3559) ;  /* 0x0000004000007945 */ /* 0x000fe20003800000 */
[----:B------:R-:W-:Y:S05]  /*9b80*/  @!P3 BRA `(.L_x_3560) ;  /* 0x000000200000b947 */ /* 0x000fea0003800000 */
[----:B------:R4:W-:Y:S04]  /*9b90*/  RED.E.ADD.F32.FTZ.RN.STRONG.GPU [R66.64+-0x2200], R209 ;  /* 0xffde00d14200798e */ /* 0x0009e8000c10e79a */
[----:B--2---:R4:W-:Y:S02]  /*9ba0*/  RED.E.ADD.F32.FTZ.RN.STRONG.GPU [R68.64+-0x2200], R129 ;  /* 0xffde00814400798e */ /* 0x0049e4000c10e79a */
.L_x_3560:
[----:B------:R-:W-:Y:S05]  /*9bb0*/  BSYNC B0 ;  /* 0x0000000000007941 */ /* 0x000fea0003800000 */
.L_x_3559:
[----:B--2-4-:R2:W4:Y:S01]  /*9bc0*/  LDS R71, [R130.X4+0xa400] ;  /* 0x00a4000082477984 */ /* 0x0145220000004800 */
[----:B------:R-:W-:Y:S01]  /*9bd0*/  BSSY B0, `(.L_x_3561) ;  /* 0x0000004000007945 */ /* 0x000fe20003800000 */
[----:B------:R-:W-:Y:S05]  /*9be0*/  @!P4 BRA `(.L_x_3562) ;  /* 0x000000200000c947 */ /* 0x000fea0003800000 */
[----:B------:R2:W-:Y:S04]  /*9bf0*/  RED.E.ADD.F32.FTZ.RN.STRONG.GPU [R66.64+-0x2000], R231 ;  /* 0xffe000e74200798e */ /* 0x0005e8000c10e79a */
[----:B----4-:R2:W-:Y:S02]  /*9c00*/  RED.E.ADD.F32.FTZ.RN.STRONG.GPU [R68.64+-0x2000], R71 ;  /* 0xffe000474400798e */ /* 0x0105e4000c10e79a */
.L_x_3562:
[----:B------:R-:W-:Y:S05]  /*9c10*/  BSYNC B0 ;  /* 0x0000000000007941 */ /* 0x000fea0003800000 */
.L_x_3561:
[----:B------:R-:W2:Y:S01]  /*9c20*/  LDS R131, [R131.X4+0xa600] ;  /* 0x00a6000083837984 */ /* 0x000ea20000004800 */
[----:B------:R-:W-:Y:S01]  /*9c30*/  BSSY B0, `(.L_x_3563) ;  /* 0x0000004000007945 */ /* 0x000fe20003800000 */
[----:B------:R-:W-:Y:S05]  /*9c40*/  @!P5 BRA `(.L_x_3564) ;  /* 0x000000200000d947 */ /* 0x000fea0003800000 */
[----:B------:R4:W-:Y:S04]  /*9c50*/  RED.E.ADD.F32.FTZ.RN.STRONG.GPU [R66.64+-0x1e00], R233 ;  /* 0xffe200e94200798e */ /* 0x0009e8000c10e79a */
[----:B--2---:R4:W-:Y:S02]  /*9c60*/  RED.E.ADD.F32.FTZ.RN.STRONG.GPU [R68.64+-0x1e00], R131 ;  /* 0xffe200834400798e */ /* 0x0049e4000c10e79a */
.L_x_3564:
[----:B------:R-:W-:Y:S05]  /*9c70*/  BSYNC B0 ;  /* 0x0000000000007941 */ /* 0x000fea0003800000 */
.L_x_3563:
        /* <DEDUP_REMOVED lines=12> */
.L_x_3566:
[----:B--2---:R-:W-:Y:S05]  /*9d40*/  BSYNC B0 ;  /* 0x0000000000007941 */ /* 0x004fea0003800000 */
.L_x_3565:
[----:B------:R-:W2:Y:S01]  /*9d50*/  LDS R133, [R133.X4+0xaa00] ;  /* 0x00aa000085857984 */ /* 0x000ea20000004800 */
[----:B------:R-:W-:Y:S01]  /*9d60*/  BSSY B0, `(.L_x_3567) ;  /* 0x0000004000007945 */ /* 0x000fe20003800000 */
[----:B------:R-:W-:Y:S05]  /*9d70*/  @!P0 BRA `(.L_x_3568) ;  /* 0x0000002000008947 */ /* 0x000fea0003800000 */
[----:B------:R4:W-:Y:S04]  /*9d80*/  RED.E.ADD.F32.FTZ.RN.STRONG.GPU [R66.64+-0x1a00], R241 ;  /* 0xffe600f14200798e */ /* 0x0009e8000c10e79a */
[----:B--2---:R4:W-:Y:S02]  /*9d90*/  RED.E.ADD.F32.FTZ.RN.STRONG.GPU [R68.64+-0x1a00], R133 ;  /* 0xffe600854400798e */ /* 0x0049e4000c10e79a */
.L_x_3568:
[----:B------:R-:W-:Y:S05]  /*9da0*/  BSYNC B0 ;  /* 0x0000000000007941 */ /* 0x000fea0003800000 */
.L_x_3567:
[----:B----4-:R4:W3:Y:S01]  /*9db0*/  LDS R71, [R134.X4+0xac00] ;  /* 0x00ac000086477984 */ /* 0x0108e20000004800 */
[----:B------:R-:W-:Y:S01]  /*9dc0*/  BSSY B0, `(.L_x_3569) ;  /* 0x0000004000007945 */ /* 0x000fe20003800000 */
[----:B------:R-:W-:Y:S05]  /*9dd0*/  @!P1 BRA `(.L_x_3570) ;  /* 0x0000002000009947 */ /* 0x000fea0003800000 */
[----:B------:R4:W-:Y:S04]  /*9de0*/  RED.E.ADD.F32.FTZ.RN.STRONG.GPU [R66.64+-0x1800], R243 ;  /* 0xffe800f34200798e */ /* 0x0009e8000c10e79a */
[----:B---3--:R4:W-:Y:S02]  /*9df0*/  RED.E.ADD.F32.FTZ.RN.STRONG.GPU [R68.64+-0x1800], R71 ;  /* 0xffe800474400798e */ /* 0x0089e4000c10e79a */
.L_x_3570:
[----:B------:R-:W-:Y:S05]  /*9e00*/  BSYNC B0 ;  /* 0x0000000000007941 */ /* 0x000fea0003800000 */
.L_x_3569:
[----:B------:R-:W4:Y:S01]  /*9e10*/  LDS R135, [R135.X4+0xae00] ;  /* 0x00ae000087877984 */ /* 0x000f220000004800 */
[----:B------:R-:W-:Y:S01]  /*9e20*/  BSSY B0, `(.L_x_3571) ;  /* 0x0000004000007945 */ /* 0x000fe20003800000 */
[----:B------:R-:W-:Y:S05]  /*9e30*/  @!P2 BRA `(.L_x_3572) ;  /* 0x000000200000a947 */ /* 0x000fea0003800000 */
[----:B------:R4:W-:Y:S04]  /*9e40*/  RED.E.ADD.F32.FTZ.RN.STRONG.GPU [R66.64+-0x1600], R245 ;  /* 0xffea00f54200798e */ /* 0x0009e8000c10e79a */
[----:B----4-:R4:W-:Y:S02]  /*9e50*/  RED.E.ADD.F32.FTZ.RN.STRONG.GPU [R68.64+-0x1600], R135 ;  /* 0xffea00874400798e */ /* 0x0109e4000c10e79a */
.L_x_3572:
[----:B------:R-:W-:Y:S05]  /*9e60*/  BSYNC B0 ;  /* 0x0000000000007941 */ /* 0x000fea0003800000 */
.L_x_3571:
[----:B---34-:R3:W4:Y:S01]  /*9e70*/  LDS R71, [R136.X4+0xb000] ;  /* 0x00b0000088477984 */ /* 0x0187220000004800 */
[----:B------:R-:W-:Y:S01]  /*9e80*/  BSSY B0, `(.L_x_3573) ;  /* 0x0000004000007945 */ /* 0x000fe20003800000 */
[----:B------:R-:W-:Y:S05]  /*9e90*/  @!P3 BRA `(.L_x_3574) ;  /* 0x000000200000b947 */ /* 0x000fea0003800000 */
[----:B------:R3:W-:Y:S04]  /*9ea0*/  RED.E.ADD.F32.FTZ.RN.STRONG.GPU [R66.64+-0x1400], R247 ;  /* 0xffec00f74200798e */ /* 0x0007e8000c10e79a */
[----:B----4-:R3:W-:Y:S02]  /*9eb0*/  RED.E.ADD.F32.FTZ.RN.STRONG.GPU [R68.64+-0x1400], R71 ;  /* 0xffec00474400798e */ /* 0x0107e4000c10e79a */
.L_x_3574:
[----:B------:R-:W-:Y:S05]  /*9ec0*/  BSYNC B0 ;  /* 0x0000000000007941 */ /* 0x000fea0003800000 */
.L_x_3573:
[----:B------:R-:W3:Y:S01]  /*9ed0*/  LDS R137, [R137.X4+0xb200] ;  /* 0x00b2000089897984 */ /* 0x000ee20000004800 */
[----:B------:R-:W-:Y:S01]  /*9ee0*/  BSSY B0, `(.L_x_3575) ;  /* 0x0000004000007945 */ /* 0x000fe20003800000 */
[----:B------:R-:W-:Y:S05]  /*9ef0*/  @!P4 BRA `(.L_x_3576) ;  /* 0x000000200000c947 */ /* 0x000fea0003800000 */
[----:B------:R4:W-:Y:S04]  /*9f00*/  RED.E.ADD.F32.FTZ.RN.STRONG.GPU [R66.64+-0x1200], R249 ;  /* 0xffee00f94200798e */ /* 0x0009e8000c10e79a */
[----:B---3--:R4:W-:Y:S02]  /*9f10*/  RED.E.ADD.F32.FTZ.RN.STRONG.GPU [R68.64+-0x1200], R137 ;  /* 0xffee00894400798e */ /* 0x0089e4000c10e79a */
.L_x_3576:
[----:B------:R-:W-:Y:S05]  /*9f20*/  BSYNC B0 ;  /* 0x0000000000007941 */ /* 0x000fea0003800000 */
.L_x_3575:
[----:B------:R-:W4:Y:S01]  /*9f30*/  LDS R139, [R139.X4+0xb400] ;  /* 0x00b400008b8b7984 */ /* 0x000f220000004800 */
[----:B------:R-:W-:Y:S01]  /*9f40*/  BSSY B0, `(.L_x_3577) ;  /* 0x0000004000007945 */ /* 0x000fe20003800000 */
[----:B------:R-:W-:Y:S05]  /*9f50*/  @!P5 BRA `(.L_x_3578) ;  /* 0x000000200000d947 */ /* 0x000fea0003800000 */
[----:B------:R4:W-:Y:S04]  /*9f60*/  RED.E.ADD.F32.FTZ.RN.STRONG.GPU [R66.64+-0x1000], R251 ;  /* 0xfff000fb4200798e */ /* 0x0009e8000c10e79a */
[----:B----4-:R4:W-:Y:S02]  /*9f70*/  RED.E.ADD.F32.FTZ.RN.STRONG.GPU [R68.64+-0x1000], R139 ;  /* 0xfff0008b4400798e */ /* 0x0109e4000c10e79a */
.L_x_3578:
[----:B------:R-:W-:Y:S05]  /*9f80*/  BSYNC B0 ;  /* 0x0000000000007941 */ /* 0x000fea0003800000 */
.L_x_3577:
        /* <DEDUP_REMOVED lines=12> */
.L_x_3580:
[----:B---3--:R-:W-:Y:S05]  /*a050*/  BSYNC B0 ;  /* 0x0000000000007941 */ /* 0x008fea0003800000 */
.L_x_3579:
[----:B------:R-:W3:Y:S01]  /*a060*/  LDS R141, [R141.X4+0xb800] ;  /* 0x00b800008d8d7984 */ /* 0x000ee20000004800 */
[----:B------:R-:W-:Y:S01]  /*a070*/  BSSY B0, `(.L_x_3581) ;  /* 0x0000004000007945 */ /* 0x000fe20003800000 */
[----:B------:R-:W-:Y:S05]  /*a080*/  @!P0 BRA `(.L_x_3582) ;  /* 0x0000002000008947 */ /* 0x000fea0003800000 */
[----:B------:R4:W-:Y:S04]  /*a090*/  RED.E.ADD.F32.FTZ.RN.STRONG.GPU [R66.64+-0xc00], R164 ;  /* 0xfff400a44200798e */ /* 0x0009e8000c10e79a */
[----:B---3--:R4:W-:Y:S02]  /*a0a0*/  RED.E.ADD.F32.FTZ.RN.STRONG.GPU [R68.64+-0xc00], R141 ;  /* 0xfff4008d4400798e */ /* 0x0089e4000c10e79a */
.L_x_3582:
[----:B------:R-:W-:Y:S05]  /*a0b0*/  BSYNC B0 ;  /* 0x0000000000007941 */ /* 0x000fea0003800000 */
.L_x_3581:
[----:B----4-:R4:W3:Y:S01]  /*a0c0*/  LDS R71, [R142.X4+0xba00] ;  /* 0x00ba00008e477984 */ /* 0x0108e20000004800 */
[----:B------:R-:W-:Y:S01]  /*a0d0*/  BSSY B0, `(.L_x_3583) ;  /* 0x0000004000007945 */ /* 0x000fe20003800000 */
[----:B------:R-:W-:Y:S05]  /*a0e0*/  @!P1 BRA `(.L_x_3584) ;  /* 0x0000002000009947 */ /* 0x000fea0003800000 */
[----:B------:R4:W-:Y:S04]  /*a0f0*/  RED.E.ADD.F32.FTZ.RN.STRONG.GPU [R66.64+-0xa00], R166 ;  /* 0xfff600a64200798e */ /* 0x0009e8000c10e79a */
[----:B---3--:R4:W-:Y:S02]  /*a100*/  RED.E.ADD.F32.FTZ.RN.STRONG.GPU [R68.64+-0xa00], R71 ;  /* 0xfff600474400798e */ /* 0x0089e4000c10e79a */
.L_x_3584:
[----:B------:R-:W-:Y:S05]  /*a110*/  BSYNC B0 ;  /* 0x0000000000007941 */ /* 0x000fea0003800000 */
.L_x_3583:
[----:B------:R-:W4:Y:S01]  /*a120*/  LDS R143, [R143.X4+0xbc00] ;  /* 0x00bc00008f8f7984 */ /* 0x000f220000004800 */
[----:B------:R-:W-:Y:S01]  /*a130*/  BSSY B0, `(.L_x_3585) ;  /* 0x0000004000007945 */ /* 0x000fe20003800000 */
[----:B------:R-:W-:Y:S05]  /*a140*/  @!P2 BRA `(.L_x_3586) ;  /* 0x000000200000a947 */ /* 0x000fea0003800000 */
[----:B------:R4:W-:Y:S04]  /*a150*/  RED.E.ADD.F32.FTZ.RN.STRONG.GPU [R66.64+-0x800], R168 ;  /* 0xfff800a84200798e */ /* 0x0009e8000c10e79a */
[----:B----4-:R4:W-:Y:S02]  /*a160*/  RED.E.ADD.F32.FTZ.RN.STRONG.GPU [R68.64+-0x800], R143 ;  /* 0xfff8008f4400798e */ /* 0x0109e4000c10e79a */
.L_x_3586:
[----:B------:R-:W-:Y:S05]  /*a170*/  BSYNC B0 ;  /* 0x0000000000007941 */ /* 0x000fea0003800000 */
.L_x_3585:
[----:B---34-:R3:W4:Y:S01]  /*a180*/  LDS R71, [R144.X4+0xbe00] ;  /* 0x00be000090477984 */ /* 0x0187220000004800 */
[----:B------:R-:W-:Y:S01]  /*a190*/  BSSY B0, `(.L_x_3587) ;  /* 0x0000004000007945 */ /* 0x000fe20003800000 */
[----:B------:R-:W-:Y:S05]  /*a1a0*/  @!P3 BRA `(.L_x_3588) ;  /* 0x000000200000b947 */ /* 0x000fea0003800000 */
[----:B------:R3:W-:Y:S04]  /*a1b0*/  RED.E.ADD.F32.FTZ.RN.STRONG.GPU [R66.64+-0x600], R170 ;  /* 0xfffa00aa4200798e */ /* 0x0007e8000c10e79a */
[----:B----4-:R3:W-:Y:S02]  /*a1c0*/  RED.E.ADD.F32.FTZ.RN.STRONG.GPU [R68.64+-0x600], R71 ;  /* 0xfffa00474400798e */ /* 0x0107e4000c10e79a */
.L_x_3588:
[----:B------:R-:W-:Y:S05]  /*a1d0*/  BSYNC B0 ;  /* 0x0000000000007941 */ /* 0x000fea0003800000 */
.L_x_3587:
[----:B------:R-:W3:Y:S01]  /*a1e0*/  LDS R145, [R145.X4+0xc000] ;  /* 0x00c0000091917984 */ /* 0x000ee20000004800 */
[----:B------:R-:W-:Y:S01]  /*a1f0*/  BSSY B0, `(.L_x_3589) ;  /* 0x0000004000007945 */ /* 0x000fe20003800000 */
[----:B------:R-:W-:Y:S05]  /*a200*/  @!P4 BRA `(.L_x_3590) ;  /* 0x000000200000c947 */ /* 0x000fea0003800000 */
[----:B------:R4:W-:Y:S04]  /*a210*/  RED.E.ADD.F32.FTZ.RN.STRONG.GPU [R66.64+-0x400], R172 ;  /* 0xfffc00ac4200798e */ /* 0x0009e8000c10e79a */
[----:B---3--:R4:W-:Y:S02]  /*a220*/  RED.E.ADD.F32.FTZ.RN.STRONG.GPU [R68.64+-0x400], R145 ;  /* 0xfffc00914400798e */ /* 0x0089e4000c10e79a */
.L_x_3590:
[----:B------:R-:W-:Y:S05]  /*a230*/  BSYNC B0 ;  /* 0x0000000000007941 */ /* 0x000fea0003800000 */
.L_x_3589:
[----:B---34-:R3:W4:Y:S01]  /*a240*/  LDS R71, [R146.X4+0xc200] ;  /* 0x00c2000092477984 */ /* 0x0187220000004800 */
[----:B------:R-:W-:Y:S01]  /*a250*/  BSSY B0, `(.L_x_3591) ;  /* 0x0000004000007945 */ /* 0x000fe20003800000 */
[----:B------:R-:W-:Y:S05]  /*a260*/  @!P5 BRA `(.L_x_3592) ;  /* 0x000000200000d947 */ /* 0x000fea0003800000 */
[----:B------:R3:W-:Y:S04]  /*a270*/  RED.E.ADD.F32.FTZ.RN.STRONG.GPU [R66.64+-0x200], R174 ;  /* 0xfffe00ae4200798e */ /* 0x0007e8000c10e79a */
[----:B----4-:R3:W-:Y:S02]  /*a280*/  RED.E.ADD.F32.FTZ.RN.STRONG.GPU [R68.64+-0x200], R71 ;  /* 0xfffe00474400798e */ /* 0x0107e4000c10e79a */
.L_x_3592:
[----:B------:R-:W-:Y:S05]  /*a290*/  BSYNC B0 ;  /* 0x0000000000007941 */ /* 0x000fea0003800000 */
.L_x_3591:
[----:B---3--:R-:W3:Y:S01]  /*a2a0*/  SHFL.DOWN PT, R66, R65, 0x1, 0x1f ;  /* 0x08201f0041427f89 */ /* 0x008ee200000e0000 */
[----:B------:R-:W-:Y:S01]  /*a2b0*/  ISETP.GT.AND P0, PT, R112, 0x1e, PT ;  /* 0x0000001e7000780c */ /* 0x000fe20003f04270 */
[----:B------:R-:W-:Y:S01]  /*a2c0*/  FMUL.FTZ R154, R154, R200 ;  /* 0x000000c89a9a7220 */ /* 0x000fe20000410000 */
[----:B------:R-:W-:Y:S01]  /*a2d0*/  ISETP.NE.AND P1, PT, R112, RZ, PT ;  /* 0x000000ff7000720c */ /* 0x000fe20003f25270 */
[----:B------:R-:W5:Y:S01]  /*a2e0*/  SHFL.DOWN PT, R67, R64, 0x1, 0x1f ;  /* 0x08201f0040437f89 */ /* 0x000f6200000e0000 */
        /* <DEDUP_REMOVED lines=11> */
[----:B---3--:R-:W-:Y:S02]  /*a3a0*/  @!P0 FADD.FTZ R65, R65, R66 ;  /* 0x0000004241418221 */ /* 0x008fe40000010000 */
[----:B------:R-:W-:Y:S02]  /*a3b0*/  FMUL.FTZ R191, R90, R191 ;  /* 0x000000bf5abf7220 */ /* 0x000fe40000410000 */
[----:B-----5:R-:W-:Y:S01]  /*a3c0*/  @!P0 FADD.FTZ R64, R64, R67 ;  /* 0x0000004340408221 */ /* 0x020fe20000010000 */
[----:B------:R-:W3:Y:S01]  /*a3d0*/  SHFL.DOWN PT, R66, R65, 0x2, 0x1f ;  /* 0x08401f0041427f89 */ /* 0x000ee200000e0000 */
[----:B------:R-:W-:Y:S01]  /*a3e0*/  ISETP.GT.AND P0, PT, R112, 0x1d, PT ;  /* 0x0000001d7000780c */ /* 0x000fe20003f04270 */
[----:B------:R-:W-:Y:S02]  /*a3f0*/  FMUL.FTZ R150, R150, R204 ;  /* 0x000000cc96967220 */ /* 0x000fe40000410000 */
[----:B------:R-:W5:Y:S01]  /*a400*/  SHFL.DOWN PT, R67, R64, 0x2, 0x1f ;  /* 0x08401f0040437f89 */ /* 0x000f6200000e0000 */
[----:B------:R-:W-:-:S02]  /*a410*/  FMUL.FTZ R117, R94, R117 ;  /* 0x000000755e757220 */ /* 0x000fc40000410000 */
        /* <DEDUP_REMOVED lines=9> */
[----:B---3--:R-:W-:Y:S02]  /*a4b0*/  @!P0 FADD.FTZ R65, R65, R66 ;  /* 0x0000004241418221 */ /* 0x008fe40000010000 */
[----:B------:R-:W-:Y:S02]  /*a4c0*/  FFMA.FTZ R162, R85, R162, R192 ;  /* 0x000000a255a27223 */ /* 0x000fe400000100c0 */
[----:B-----5:R-:W-:Y:S01]  /*a4d0*/  @!P0 FADD.FTZ R64, R64, R67 ;  /* 0x0000004340408221 */ /* 0x020fe20000010000 */
[----:B------:R-:W3:Y:S01]  /*a4e0*/  SHFL.DOWN PT, R66, R65, 0x4, 0x1f ;  /* 0x08801f0041427f89 */ /* 0x000ee200000e0000 */
[----:B------:R-:W-:Y:S01]  /*a4f0*/  ISETP.GT.AND P0, PT, R112, 0x1b, PT ;  /* 0x0000001b7000780c */ /* 0x000fe20003f04270 */
[----:B------:R-:W-:-:S02]  /*a500*/  FFMA.FTZ R116, R89, R116, R207 ;  /* 0x0000007459747223 */ /* 0x000fc400000100cf */
[----:B------:R-:W5:Y:S01]  /*a510*/  SHFL.DOWN PT, R67, R64, 0x4, 0x1f ;  /* 0x08801f0040437f89 */ /* 0x000f6200000e0000 */
        /* <DEDUP_REMOVED lines=10> */
[----:B---3--:R-:W-:Y:S02]  /*a5c0*/  @!P0 FADD.FTZ R65, R65, R66 ;  /* 0x0000004241418221 */ /* 0x008fe40000010000 */
[----:B------:R-:W-:-:S02]  /*a5d0*/  FFMA.FTZ R211, R86, R197, R211 ;  /* 0x000000c556d37223 */ /* 0x000fc400000100d3 */
[----:B-----5:R-:W-:Y:S01]  /*a5e0*/  @!P0 FADD.FTZ R64, R64, R67 ;  /* 0x0000004340408221 */ /* 0x020fe20000010000 */
[----:B------:R-:W3:Y:S01]  /*a5f0*/  SHFL.DOWN PT, R66, R65, 0x8, 0x1f ;  /* 0x09001f0041427f89 */ /* 0x000ee200000e0000 */
[----:B------:R-:W-:Y:S01]  /*a600*/  ISETP.GT.AND P0, PT, R112, 0x17, PT ;  /* 0x000000177000780c */ /* 0x000fe20003f04270 */
[----:B------:R-:W-:Y:S02]  /*a610*/  FFMA.FTZ R162, R93, R198, R162 ;  /* 0x000000c65da27223 */ /* 0x000fe400000100a2 */
[----:B------:R-:W5:Y:S01]  /*a620*/  SHFL.DOWN PT, R67, R64, 0x8, 0x1f ;  /* 0x09001f0040437f89 */ /* 0x000f6200000e0000 */
[----:B------:R-:W-:Y:S02]  /*a630*/  FFMA.FTZ R201, R92, R201, R116 ;  /* 0x000000c95cc97223 */ /* 0x000fe40000010074 */
[----:B------:R-:W-:Y:S02]  /*a640*/  FFMA.FTZ R96, R95, R202, R96 ;  /* 0x000000ca5f607223 */ /* 0x000fe40000010060 */
[----:B------:R-:W-:-:S02]  /*a650*/  FFMA.FTZ R99, R74, R205, R99 ;  /* 0x000000cd4a637223 */ /* 0x000fc40000010063 */
[----:B------:R-:W-:Y:S02]  /*a660*/  FADD.FTZ R24, R176, R24 ;  /* 0x00000018b0187221 */ /* 0x000fe40000010000 */
[----:B------:R-:W-:Y:S02]  /*a670*/  FADD.FTZ R25, R180, R25 ;  /* 0x00000019b4197221 */ /* 0x000fe40000010000 */
[----:B------:R-:W-:Y:S02]  /*a680*/  FADD.FTZ R26, R193, R26 ;  /* 0x0000001ac11a7221 */ /* 0x000fe40000010000 */
[----:B------:R-:W-:Y:S02]  /*a690*/  FFMA.FTZ R43, R106, R194, R43 ;  /* 0x000000c26a2b7223 */ /* 0x000fe4000001002b */
[----:B------:R-:W-:Y:S02]  /*a6a0*/  FADD.FTZ R27, R206, R27 ;  /* 0x0000001bce1b7221 */ /* 0x000fe40000010000 */
[----:B------:R-:W-:-:S02]  /*a6b0*/  FFMA.FTZ R44, R105, R197, R44 ;  /* 0x000000c5692c7223 */ /* 0x000fc4000001002c */
[----:B------:R-:W-:Y:S02]  /*a6c0*/  FFMA.FTZ R45, R108, R198, R45 ;  /* 0x000000c66c2d7223 */ /* 0x000fe4000001002d */
[----:B---3--:R-:W-:Y:S02]  /*a6d0*/  @!P0 FADD.FTZ R65, R65, R66 ;  /* 0x0000004241418221 */ /* 0x008fe40000010000 */
[----:B------:R-:W-:Y:S02]  /*a6e0*/  FADD.FTZ R28, R211, R28 ;  /* 0x0000001cd31c7221 */ /* 0x000fe40000010000 */
[----:B-----5:R-:W-:Y:S01]  /*a6f0*/  @!P0 FADD.FTZ R64, R64, R67 ;  /* 0x0000004340408221 */ /* 0x020fe20000010000 */
[----:B------:R-:W3:Y:S01]  /*a700*/  SHFL.DOWN PT, R66, R65, 0x10, 0x1f ;  /* 0x0a001f0041427f89 */ /* 0x000ee200000e0000 */
[----:B------:R-:W-:Y:S01]  /*a710*/  ISETP.GT.AND P0, PT, R112, 0xf, PT ;  /* 0x0000000f7000780c */ /* 0x000fe20003f04270 */
[----:B------:R-:W-:Y:S02]  /*a720*/  FADD.FTZ R29, R162, R29 ;  /* 0x0000001da21d7221 */ /* 0x000fe40000010000 */
[----:B------:R-:W5:Y:S01]  /*a730*/  SHFL.DOWN PT, R67, R64, 0x10, 0x1f ;  /* 0x0a001f0040437f89 */ /* 0x000f6200000e0000 */
[----:B------:R-:W-:-:S02]  /*a740*/  FFMA.FTZ R47, R110, R202, R47 ;  /* 0x000000ca6e2f7223 */ /* 0x000fc4000001002f */
[----:B------:R-:W-:Y:S02]  /*a750*/  FADD.FTZ R30, R201, R30 ;  /* 0x0000001ec91e7221 */ /* 0x000fe40000010000 */
[----:B------:R-:W-:Y:S02]  /*a760*/  FFMA.FTZ R48, R109, R205, R48 ;  /* 0x000000cd6d307223 */ /* 0x000fe40000010030 */
[----:B------:R-:W-:Y:S02]  /*a770*/  FADD.FTZ R31, R96, R31 ;  /* 0x0000001f601f7221 */ /* 0x000fe40000010000 */
[----:B------:R-:W-:Y:S02]  /*a780*/  FADD.FTZ R32, R99, R32 ;  /* 0x0000002063207221 */ /* 0x000fe40000010000 */
[----:B---3--:R-:W-:Y:S02]  /*a790*/  @!P0 FADD.FTZ R65, R65, R66 ;  /* 0x0000004241418221 */ /* 0x008fe40000010000 */
[----:B-----5:R-:W-:-:S03]  /*a7a0*/  @!P0 FADD.FTZ R64, R64, R67 ;  /* 0x0000004340408221 */ /* 0x020fc60000010000 */
[----:B------:R-:W-:Y:S02]  /*a7b0*/  MOV R68, R65 ;  /* 0x0000004100447202 */ /* 0x000fe40000000f00 */
[----:B------:R-:W-:-:S05]  /*a7c0*/  MOV R69, R64 ;  /* 0x0000004000457202 */ /* 0x000fca0000000f00 */
[----:B------:R3:W-:Y:S04]  /*a7d0*/  @!P1 STS.64 [R111.X8+0xc608], R68 ;  /* 0x00c608446f009388 */ /* 0x0007e80000008a00 */
[----:B------:R-:W-:Y:S06]  /*a7e0*/  BAR.SYNC.DEFER_BLOCKING 0x0 ;  /* 0x0000000000007b1d */ /* 0x000fec0000010000 */
[----:B------:R-:W-:Y:S05]  /*a7f0*/  @P2 BRA `(.L_x_3594) ;  /* 0x0000010000002947 */ /* 0x000fea0003800000 */
[----:B------:R-:W-:Y:S01]  /*a800*/  ULDC UR34, c[0x0][0x174] ;  /* 0x00005d0000227ab9 */ /* 0x000fe20000000800 */
[----:B------:R-:W5:Y:S01]  /*a810*/  LDS.128 R64, [0xc610] ;  /* 0x00c61000ff407984 */ /* 0x000f620000000c00 */
[----:B------:R-:W-:-:S02]  /*a820*/  UISETP.NE.AND UP0, UPT, UR16, UR34, UPT ;  /* 0x000000221000728c */ /* 0x000fc4000bf05270 */
[----:B------:R-:W-:Y:S01]  /*a830*/  USHF.L.U32 UR34, UR7, 0x3, URZ ;  /* 0x0000000307227899 */ /* 0x000fe2000800063f */
[----:B------:R-:W3:Y:S03]  /*a840*/  LDS.64 R72, [0xc620] ;  /* 0x00c62000ff487984 */ /* 0x000ee60000000a00 */
[----:B------:R-:W-:-:S13]  /*a850*/  PLOP3.LUT P0, PT, PT, PT, UP0, 0x80, 0x0 ;  /* 0x000000000000781c */ /* 0x000fda0003f0f008 */
[----:B------:R-:W4:Y:S01]  /*a860*/  @P0 LDS.64 R74, [UR34+0xfe80] ;  /* 0x00fe8022ff4a0984 */ /* 0x000f220008000a00 */
[----:B-----5:R-:W-:Y:S02]  /*a870*/  FADD.FTZ R70, R69, R65 ;  /* 0x0000004145467221 */ /* 0x020fe40000010000 */
[----:B------:R-:W-:Y:S02]  /*a880*/  FADD.FTZ R65, R68, R64 ;  /* 0x0000004044417221 */ /* 0x000fe40000010000 */
[----:B------:R-:W-:Y:S02]  /*a890*/  FADD.FTZ R67, R67, R70 ;  /* 0x0000004643437221 */ /* 0x000fe40000010000 */
[----:B------:R-:W-:Y:S02]  /*a8a0*/  FADD.FTZ R65, R66, R65 ;  /* 0x0000004142417221 */ /* 0x000fe40000010000 */
[----:B---3--:R-:W-:Y:S02]  /*a8b0*/  FADD.FTZ R69, R67, R73 ;  /* 0x0000004943457221 */ /* 0x008fe40000010000 */
[----:B------:R-:W-:-:S02]  /*a8c0*/  FADD.FTZ R68, R65, R72 ;  /* 0x0000004841447221 */ /* 0x000fc40000010000 */
[----:B----4-:R-:W-:Y:S02]  /*a8d0*/  @P0 FADD.FTZ R69, R69, R75 ;  /* 0x0000004b45450221 */ /* 0x010fe40000010000 */
[----:B------:R-:W-:-:S05]  /*a8e0*/  @P0 FADD.FTZ R68, R68, R74 ;  /* 0x0000004a44440221 */ /* 0x000fca0000010000 */
[----:B------:R3:W-:Y:S02]  /*a8f0*/  STS.64 [UR34+0xfe80], R68 ;  /* 0x00fe8044ff007988 */ /* 0x0007e40008000a22 */
.L_x_3594:
[----:B------:R-:W-:Y:S05]  /*a900*/  BSYNC B0 ;  /* 0x0000000000007941 */ /* 0x000fea0003800000 */
.L_x_3593:
[----:B------:R-:W-:Y:S02]  /*a910*/  UIADD3 UR7, UR7, 0x1, URZ ;  /* 0x0000000107077890 */ /* 0x000fe4000fffe03f */
[----:B------:R-:W-:Y:S02]  /*a920*/  ULDC UR34, c[0x0][0x16c] ;  /* 0x00005b0000227ab9 */ /* 0x000fe40000000800 */
[----:B------:R-:W-:Y:S02]  /*a930*/  UISETP.GE.AND UP0, UPT, UR7, UR34, UPT ;  /* 0x000000220700728c */ /* 0x000fe4000bf06270 */
[----:B------:R-:W-:-:S04]  /*a940*/  UIADD3 UR8, UP1, UR8, 0x1, URZ ;  /* 0x0000000108087890 */ /* 0x000fc8000ff3e03f */
[----:B------:R-:W-:Y:S01]  /*a950*/  PLOP3.LUT P0, PT, PT, PT, UP0, 0x80, 0x0 ;  /* 0x000000000000781c */ /* 0x000fe20003f0f008 */
[----:B------:R-:W-:-:S12]  /*a960*/  UIADD3.X UR9, URZ, UR9, URZ, UP1, !UPT ;  /* 0x000000093f097290 */ /* 0x000fd80008ffe43f */
[----:B01234-:R-:W-:Y:S01]  /*a970*/  @P0 CALL.REL.NOINC `(.L_x_3494) ;  /* 0x0000001000000944 */ /* 0x01ffe20003c00000 */
[----:B------:R-:W-:Y:S05]  /*a980*/  BRA `(.L_x_3595) ;  /* 0xffff6c7000007947 */ /* 0x000fea000383ffff */
.L_x_3494:
        /* <DEDUP_REMOVED lines=25> */
[----:B------:R-:W-:Y:S01]  /*ab20*/  LOP3.LUT R7, R5, 0x1f, R113, 0xf8, !PT ;  /* 0x0000001f05077812 */ /* 0x000fe200078ef871 */
[----:B------:R-:W-:Y:S01]  /*ab30*/  UIMAD UR38, UR10, UR35, UR38 ;  /* 0x000000230a2672a4 */ /* 0x000fe2000f8e0226 */
[----:B------:R-:W-:Y:S01]  /*ab40*/  FADD.FTZ R0, R115, R32 ;  /* 0x0000002073007221 */ /* 0x000fe20000010000 */
[----:B------:R-:W-:Y:S01]  /*ab50*/  STS.128 [R4.X16+0x10], R40 ;  /* 0x0000102804007388 */ /* 0x000fe2000000cc00 */
[----:B------:R-:W-:-:S06]  /*ab60*/  NOP ;  /* 0x0000000000007918 */ /* 0x000fcc0000000000 */
[----:B------:R-:W0:Y:S01]  /*ab70*/  LDS.128 R8, [R6.X16] ;  /* 0x0000000006087984 */ /* 0x000e22000000cc00 */
[----:B------:R-:W-:Y:S01]  /*ab80*/  UIMAD.WIDE.U32 UR34, UR10, UR34, UR36 ;  /* 0x000000220a2272a5 */ /* 0x000fe2000f8e0024 */
[----:B------:R-:W-:Y:S01]  /*ab90*/  F2FP.PACK_AB R32, R31, R32 ;  /* 0x000000201f20723e */ /* 0x000fe200000000ff */
[----:B------:R-:W-:Y:S01]  /*aba0*/  FADD.FTZ R5, R0, R31 ;  /* 0x0000001f00057221 */ /* 0x000fe20000010000 */
[----:B------:R-:W1:Y:S01]  /*abb0*/  LDS.128 R12, [R6.X16+0x200] ;  /* 0x00020000060c7984 */ /* 0x000e62000000cc00 */
[----:B------:R-:W-:Y:S01]  /*abc0*/  ULDC.64 UR36, c[0x0][0x330] ;  /* 0x0000cc0000247ab9 */ /* 0x000fe20000000a00 */
[----:B------:R-:W-:Y:S01]  /*abd0*/  F2FP.PACK_AB R33, R29, R30 ;  /* 0x0000001e1d21723e */ /* 0x000fe200000000ff */
[----:B------:R-:W-:Y:S01]  /*abe0*/  UIADD3 UR35, UR35, UR38, URZ ;  /* 0x0000002623237290 */ /* 0x000fe2000fffe03f */
[----:B------:R-:W-:Y:S01]  /*abf0*/  F2FP.PACK_AB R35, R25, R26 ;  /* 0x0000001a1923723e */ /* 0x000fe200000000ff */
[----:B------:R-:W-:Y:S01]  /*ac00*/  ULEA UR36, UP0, UR34, UR36, 0x1 ;  /* 0x0000002422247291 */ /* 0x000fe2000f80083f */
[----:B------:R-:W-:Y:S01]  /*ac10*/  F2FP.PACK_AB R34, R27, R28 ;  /* 0x0000001c1b22723e */ /* 0x000fe200000000ff */
[----:B------:R-:W-:Y:S01]  /*ac20*/  ULDC.64 UR38, c[0x0][0x2f8] ;  /* 0x0000be0000267ab9 */ /* 0x000fe20000000a00 */
[----:B------:R-:W-:Y:S01]  /*ac30*/  F2FP.PACK_AB R39, R17, R18 ;  /* 0x000000121127723e */ /* 0x000fe200000000ff */
[----:B------:R-:W-:Y:S01]  /*ac40*/  ULEA.HI.X UR37, UR34, UR37, UR35, 0x1, UP0 ;  /* 0x0000002522257291 */ /* 0x000fe200080f0c23 */
[----:B------:R-:W-:Y:S01]  /*ac50*/  F2FP.PACK_AB R38, R19, R20 ;  /* 0x000000141326723e */ /* 0x000fe200000000ff */
[----:B------:R-:W-:Y:S01]  /*ac60*/  UIMAD UR34, UR13, UR38, URZ ;  /* 0x000000260d2272a4 */ /* 0x000fe2000f8e023f */
[----:B------:R-:W-:Y:S01]  /*ac70*/  MOV R2, UR36 ;  /* 0x0000002400027c02 */ /* 0x000fe20008000f00 */
[----:B------:R-:W-:Y:S01]  /*ac80*/  FADD.FTZ R0, R5, R30 ;  /* 0x0000001e05007221 */ /* 0x000fe20000010000 */
[----:B------:R-:W-:Y:S01]  /*ac90*/  F2FP.PACK_AB R37, R21, R22 ;  /* 0x000000161525723e */ /* 0x000fe200000000ff */
[----:B------:R-:W-:Y:S01]  /*aca0*/  UIMAD UR36, UR12, UR39, UR34 ;  /* 0x000000270c2472a4 */ /* 0x000fe2000f8e0222 */
[----:B------:R-:W-:Y:S01]  /*acb0*/  MOV R3, UR37 ;  /* 0x0000002500037c02 */ /* 0x000fe20008000f00 */
[----:B------:R-:W-:Y:S01]  /*acc0*/  UIMAD.WIDE.U32 UR34, UR12, UR38, UR8 ;  /* 0x000000260c2272a5 */ /* 0x000fe2000f8e0008 */
[----:B------:R-:W-:Y:S01]  /*acd0*/  F2FP.PACK_AB R36, R23, R24 ;  /* 0x000000181724723e */ /* 0x000fe200000000ff */
[----:B------:R-:W-:Y:S01]  /*ace0*/  FADD.FTZ R29, R0, R29 ;  /* 0x0000001d001d7221 */ /* 0x000fe20000010000 */
[----:B------:R-:W-:Y:S01]  /*acf0*/  ULDC.64 UR8, c[0x0][0x300] ;  /* 0x0000c00000087ab9 */ /* 0x000fe20000000a00 */
[----:B------:R-:W-:Y:S01]  /*ad00*/  IMAD.WIDE R2, R7, 0x10, R2 ;  /* 0x0000001007027825 */ /* 0x000fe200078e0202 */
[----:B------:R-:W-:-:S02]  /*ad10*/  UIADD3 UR35, UR35, UR36, URZ ;  /* 0x0000002423237290 */ /* 0x000fc4000fffe03f */
[----:B------:R-:W-:Y:S01]  /*ad20*/  UIMAD UR36, UR11, UR8, URZ ;  /* 0x000000080b2472a4 */ /* 0x000fe2000f8e023f */
[----:B------:R-:W-:Y:S01]  /*ad30*/  FADD.FTZ R28, R29, R28 ;  /* 0x0000001c1d1c7221 */ /* 0x000fe20000010000 */
[----:B------:R-:W-:Y:S02]  /*ad40*/  UIADD3 UR25, UP2, UR25, -0x2000, URZ ;  /* 0xffffe00019197890 */ /* 0x000fe4000ff5e03f */
[----:B------:R-:W-:Y:S01]  /*ad50*/  UIMAD UR36, UR10, UR9, UR36 ;  /* 0x000000090a2472a4 */ /* 0x000fe2000f8e0224 */
[----:B------:R-:W-:Y:S01]  /*ad60*/  FADD.FTZ R27, R28, R27 ;  /* 0x0000001b1c1b7221 */ /* 0x000fe20000010000 */
[----:B------:R-:W-:Y:S02]  /*ad70*/  UIMAD.WIDE.U32 UR8, UR10, UR8, UR34 ;  /* 0x000000080a0872a5 */ /* 0x000fe4000f8e0022 */
[----:B------:R-:W-:Y:S01]  /*ad80*/  UIADD3 UR21, UP3, UR21, -0x1000, URZ ;  /* 0xfffff00015157890 */ /* 0x000fe2000ff7e03f */
[----:B------:R-:W-:Y:S01]  /*ad90*/  FADD.FTZ R26, R27, R26 ;  /* 0x0000001a1b1a7221 */ /* 0x000fe20000010000 */
[----:B------:R-:W-:Y:S01]  /*ada0*/  ULDC.64 UR34, c[0x0][0x340] ;  /* 0x0000d00000227ab9 */ /* 0x000fe20000000a00 */
[----:B0-----:R-:W-:Y:S01]  /*adb0*/  STG.E.128 [R2.64], R8 ;  /* 0x0000000802007986 */ /* 0x001fe2000c101d1a */
[----:B------:R-:W-:Y:S01]  /*adc0*/  UIADD3 UR9, UR9, UR36, URZ ;  /* 0x0000002409097290 */ /* 0x000fe2000fffe03f */
[----:B------:R-:W-:Y:S01]  /*add0*/  FADD.FTZ R25, R26, R25 ;  /* 0x000000191a197221 */ /* 0x000fe20000010000 */
[----:B------:R-:W-:Y:S01]  /*ade0*/  ULEA UR34, UP0, UR8, UR34, 0x1 ;  /* 0x0000002208227291 */ /* 0x000fe2000f80083f */
[----:B-1----:R0:W-:Y:S01]  /*adf0*/  STG.E.128 [R2.64+0x200], R12 ;  /* 0x0002000c02007986 */ /* 0x0021e2000c101d1a */
[----:B------:R-:W-:Y:S01]  /*ae00*/  UIADD3 UR19, UP4, UR19, -0x1000, URZ ;  /* 0xfffff00013137890 */ /* 0x000fe2000ff9e03f */
[----:B------:R-:W-:Y:S01]  /*ae10*/  FADD.FTZ R24, R25, R24 ;  /* 0x0000001819187221 */ /* 0x000fe20000010000 */
[----:B------:R-:W-:Y:S01]  /*ae20*/  ULEA.HI.X UR35, UR8, UR35, UR9, 0x1, UP0 ;  /* 0x0000002308237291 */ /* 0x000fe200080f0c09 */
[----:B------:R-:W-:Y:S01]  /*ae30*/  BAR.SYNC.DEFER_BLOCKING 0x0 ;  /* 0x0000000000007b1d */ /* 0x000fe20000010000 */
[----:B------:R-:W-:Y:S01]  /*ae40*/  UISETP.GT.AND UP0, UPT, UR16, 0x1, UPT ;  /* 0x000000011000788c */ /* 0x000fe2000bf04270 */
[----:B------:R-:W-:Y:S01]  /*ae50*/  FADD.FTZ R23, R24, R23 ;  /* 0x0000001718177221 */ /* 0x000fe20000010000 */
[----:B------:R-:W-:-:S02]  /*ae60*/  UIADD3 UR17, UP5, UR17, -0x1000, URZ ;  /* 0xfffff00011117890 */ /* 0x000fc4000ffbe03f */
[----:B------:R-:W-:Y:S01]  /*ae70*/  UIADD3 UR6, UR6, 0x1, URZ ;  /* 0x0000000106067890 */ /* 0x000fe2000fffe03f */
[----:B------:R-:W-:Y:S01]  /*ae80*/  FADD.FTZ R22, R23, R22 ;  /* 0x0000001617167221 */ /* 0x000fe20000010000 */
[----:B------:R-:W-:Y:S01]  /*ae90*/  PLOP3.LUT P0, PT, PT, PT, UP0, 0x80, 0x0 ;  /* 0x000000000000781c */ /* 0x000fe20003f0f008 */
[----:B------:R-:W-:Y:S02]  /*aea0*/  UIADD3.X UR24, UR24, -0x1, URZ, UP1, !UPT ;  /* 0xffffffff18187890 */ /* 0x000fe40008ffe43f */
[----:B------:R-:W-:Y:S01]  /*aeb0*/  FADD.FTZ R21, R22, R21 ;  /* 0x0000001516157221 */ /* 0x000fe20000010000 */
[----:B------:R-:W-:Y:S02]  /*aec0*/  UIADD3.X UR42, UR42, -0x1, URZ, UP2, !UPT ;  /* 0xffffffff2a2a7890 */ /* 0x000fe400097fe43f */
[----:B------:R-:W-:Y:S01]  /*aed0*/  UIADD3.X UR22, UR22, -0x1, URZ, UP3, !UPT ;  /* 0xffffffff16167890 */ /* 0x000fe20009ffe43f */
[----:B0-----:R-:W-:Y:S01]  /*aee0*/  MOV R2, UR34 ;  /* 0x0000002200027c02 */ /* 0x001fe20008000f00 */
[----:B------:R-:W-:Y:S01]  /*aef0*/  FADD.FTZ R20, R21, R20 ;  /* 0x0000001415147221 */ /* 0x000fe20000010000 */
[----:B------:R-:W-:Y:S01]  /*af00*/  MOV R3, UR35 ;  /* 0x0000002300037c02 */ /* 0x000fe20008000f00 */
[----:B------:R-:W-:-:S02]  /*af10*/  UIADD3.X UR20, UR20, -0x1, URZ, UP4, !UPT ;  /* 0xffffffff14147890 */ /* 0x000fc4000a7fe43f */
[----:B------:R-:W-:Y:S01]  /*af20*/  FADD.FTZ R19, R20, R19 ;  /* 0x0000001314137221 */ /* 0x000fe20000010000 */
[----:B------:R-:W-:Y:S01]  /*af30*/  UIADD3.X UR18, UR18, -0x1, URZ, UP5, !UPT ;  /* 0xffffffff12127890 */ /* 0x000fe2000affe43f */
[----:B------:R-:W-:Y:S01]  /*af40*/  IMAD.WIDE R2, R7, 0x10, R2 ;  /* 0x0000001007027825 */ /* 0x000fe200078e0202 */
[----:B------:R-:W-:Y:S01]  /*af50*/  UMOV UR16, UR7 ;  /* 0x0000000700107c82 */ /* 0x000fe20008000000 */
[----:B------:R-:W-:Y:S02]  /*af60*/  STS.128 [R4.X16], R32 ;  /* 0x0000002004007388 */ /* 0x000fe4000000cc00 */
[----:B------:R-:W-:Y:S02]  /*af70*/  FADD.FTZ R18, R19, R18 ;  /* 0x0000001213127221 */ /* 0x000fe40000010000 */
        /* <DEDUP_REMOVED lines=9> */
.L_x_3492:
[----:B------:R-:W-:Y:S02]  /*b010*/  ISETP.NE.U32.AND P0, PT, RZ, c[0x0][0x328], PT ;  /* 0x0000ca00ff007a0c */ /* 0x000fe40003f05070 */
[----:B------:R-:W-:-:S02]  /*b020*/  ISETP.NE.U32.AND P2, PT, RZ, c[0x0][0x348], PT ;  /* 0x0000d200ff007a0c */ /* 0x000fc40003f45070 */
[----:B------:R-:W-:Y:S02]  /*b030*/  ISETP.NE.AND.EX P1, PT, RZ, c[0x0][0x32c], PT, P0 ;  /* 0x0000cb00ff007a0c */ /* 0x000fe40003f25300 */
[----:B------:R-:W-:-:S11]  /*b040*/  ISETP.NE.AND.EX P0, PT, RZ, c[0x0][0x34c], PT, P2 ;  /* 0x0000d300ff007a0c */ /* 0x000fd60003f05320 */
[----:B------:R-:W-:Y:S05]  /*b050*/  @!P1 BRA `(.L_x_3597) ;  /* 0x000001e000009947 */ /* 0x000fea0003800000 */
[----:B------:R-:W3:Y:S01]  /*b060*/  SHFL.DOWN P1, R3, R114, 0x1, 0x1f ;  /* 0x08201f0072037f89 */ /* 0x000ee20000020000 */
[----:B------:R-:W-:Y:S03]  /*b070*/  BSSY B0, `(.L_x_3597) ;  /* 0x000001c000007945 */ /* 0x000fe60003800000 */
[----:B0-----:R-:W0:Y:S04]  /*b080*/  S2R R4, SR_LANEID ;  /* 0x0000000000047919 */ /* 0x001e280000000000 */
[----:B------:R-:W4:Y:S01]  /*b090*/  S2R R6, SR_TID.X ;  /* 0x0000000000067919 */ /* 0x000f220000002100 */
[----:B---3--:R-:W-:Y:S01]  /*b0a0*/  @P1 FADD R3, R3, R114 ;  /* 0x0000007203031221 */ /* 0x008fe20000000000 */
[----:B0-----:R-:W-:-:S04]  /*b0b0*/  ISETP.NE.AND P2, PT, R4, RZ, PT ;  /* 0x000000ff0400720c */ /* 0x001fc80003f45270 */
        /* <DEDUP_REMOVED lines=23> */
.L_x_3598:
[----:B0-----:R-:W-:Y:S05]  /*b230*/  BSYNC B0 ;  /* 0x0000000000007941 */ /* 0x001fea0003800000 */
.L_x_3597:
        /* <DEDUP_REMOVED lines=8> */
[----:B------:R-:W3:Y:S09]  /*b2c0*/  SHFL.DOWN P0, R3, R0, 0x2, 0x1f ;  /* 0x08401f0000037f89 */ /* 0x000ef20000000000 */
[----:B-----5:R-:W-:-:S04]  /*b2d0*/  @!P1 SHF.R.S32.HI R6, RZ, 0x1f, R7 ;  /* 0x0000001fff069819 */ /* 0x020fc80000011407 */
[----:B------:R-:W-:-:S04]  /*b2e0*/  @!P1 LEA.HI R6, R6, R7, RZ, 0x5 ;  /* 0x0000000706069211 */ /* 0x000fc800078f28ff */
[----:B------:R-:W-:Y:S01]  /*b2f0*/  @!P1 SHF.R.S32.HI R9, RZ, 0x5, R6 ;  /* 0x00000005ff099819 */ /* 0x000fe20000011406 */
[----:B---3--:R-:W-:-:S05]  /*b300*/  @P0 FADD R3, R0, R3 ;  /* 0x0000000300030221 */ /* 0x008fca0000000000 */
[----:B0-----:R-:W0:Y:S02]  /*b310*/  SHFL.DOWN P0, R2, R3, 0x4, 0x1f ;  /* 0x08801f0003027f89 */ /* 0x001e240000000000 */
        /* <DEDUP_REMOVED lines=19> */
.L_x_3600:
[----:B------:R-:W3:Y:S02]  /*b450*/  S2R R7, SR_TID.X ;  /* 0x0000000000077919 */ /* 0x000ee40000002100 */
.L_x_3601:
[----:B0-----:R-:W-:Y:S05]  /*b460*/  BSYNC B0 ;  /* 0x0000000000007941 */ /* 0x001fea0003800000 */
.L_x_3599:
[----:B---3--:R-:W-:-:S13]  /*b470*/  ISETP.GE.AND P0, PT, R7, c[0x0][0x16c], PT ;  /* 0x00005b0007007a0c */ /* 0x008fda0003f06270 */
[----:B------:R-:W-:Y:S05]  /*b480*/  @P0 EXIT ;  /* 0x000000000000094d */ /* 0x000fea0003800000 */
[----:B------:R-:W-:Y:S02]  /*b490*/  ULDC.64 UR6, c[0x0][0x288] ;  /* 0x0000a20000067ab9 */ /* 0x000fe40000000a00 */
[----:B------:R-:W-:Y:S02]  /*b4a0*/  UIMAD UR11, UR11, UR6, URZ ;  /* 0x000000060b0b72a4 */ /* 0x000fe4000f8e023f */
[----:B-12---:R-:W-:Y:S02]  /*b4b0*/  UIMAD.WIDE.U32 UR4, UR10, UR6, URZ ;  /* 0x000000060a0472a5 */ /* 0x006fe4000f8e003f */
[----:B------:R-:W-:-:S04]  /*b4c0*/  UIMAD UR6, UR10, UR7, UR11 ;  /* 0x000000070a0672a4 */ /* 0x000fc8000f8e020b */
[----:B------:R-:W-:Y:S02]  /*b4d0*/  UIADD3 UR6, UR5, UR6, URZ ;  /* 0x0000000605067290 */ /* 0x000fe4000fffe03f */
.L_x_3602:
        /* <DEDUP_REMOVED lines=19> */
.L_x_3499:
[----:B------:R-:W-:Y:S01]  /*b610*/  HFMA2.MMA R70, -RZ, RZ, 0, 5.9604644775390625e-08 ;  /* 0x00000001ff467435 */ /* 0x000fe200000001ff */
[----:B------:R-:W-:-:S02]  /*b620*/  MOV R71, R66 ;  /* 0x0000004200477202 */ /* 0x000fc40000000f00 */
[----:B------:R-:W-:Y:S02]  /*b630*/  MOV R68, RZ ;  /* 0x000000ff00447202 */ /* 0x000fe40000000f00 */
[----:B------:R-:W-:Y:S02]  /*b640*/  MOV R69, 0xffffffff ;  /* 0xffffffff00457802 */ /* 0x000fe40000000f00 */
[----:B------:R-:W-:Y:S02]  /*b650*/  MOV R64, 0xb670 ;  /* 0x0000b67000407802 */ /* 0x000fe40000000f00 */
[----:B-----5:R-:W-:Y:S05]  /*b660*/  CALL.REL.NOINC `($__internal_86_$__cuda_sm70_shflsync_up) ;  /* 0x00001ea000007944 */ /* 0x020fea0003c00000 */
[----:B-1----:R-:W-:Y:S01]  /*b670*/  MOV R67, R69 ;  /* 0x0000004500437202 */ /* 0x002fe20000000f00 */
[----:B0-----:R-:W-:Y:S05]  /*b680*/  BRA `(.L_x_3603) ;  /* 0xffff85d000007947 */ /* 0x001fea000383ffff */
.L_x_3500:
[----:B------:R-:W-:Y:S01]  /*b690*/  HFMA2.MMA R70, -RZ, RZ, 0, 5.9604644775390625e-08 ;  /* 0x00000001ff467435 */ /* 0x000fe200000001ff */
[----:B------:R-:W-:Y:S02]  /*b6a0*/  MOV R71, R76 ;  /* 0x0000004c00477202 */ /* 0x000fe40000000f00 */
[----:B------:R-:W-:Y:S02]  /*b6b0*/  MOV R68, RZ ;  /* 0x000000ff00447202 */ /* 0x000fe40000000f00 */
[----:B------:R-:W-:-:S02]  /*b6c0*/  MOV R69, 0xffffffff ;  /* 0xffffffff00457802 */ /* 0x000fc40000000f00 */
[----:B------:R-:W-:Y:S02]  /*b6d0*/  MOV R64, 0xb6f0 ;  /* 0x0000b6f000407802 */ /* 0x000fe40000000f00 */
[----:B01---5:R-:W-:Y:S05]  /*b6e0*/  CALL.REL.NOINC `($__internal_86_$__cuda_sm70_shflsync_up) ;  /* 0x00001e2000007944 */ /* 0x023fea0003c00000 */
[----:B0-----:R-:W-:Y:S01]  /*b6f0*/  HFMA2.MMA R70, -RZ, RZ, 0, 5.9604644775390625e-08 ;  /* 0x00000001ff467435 */ /* 0x001fe200000001ff */
[----:B-1----:R-:W-:Y:S02]  /*b700*/  MOV R73, R69 ;  /* 0x0000004500497202 */ /* 0x002fe40000000f00 */
[----:B------:R-:W-:Y:S02]  /*b710*/  MOV R71, R78 ;  /* 0x0000004e00477202 */ /* 0x000fe40000000f00 */
[----:B------:R-:W-:Y:S02]  /*b720*/  MOV R68, RZ ;  /* 0x000000ff00447202 */ /* 0x000fe40000000f00 */
[----:B------:R-:W-:Y:S02]  /*b730*/  MOV R69, 0xffffffff ;  /* 0xffffffff00457802 */ /* 0x000fe40000000f00 */
[----:B------:R-:W-:Y:S02]  /*b740*/  MOV R64, 0xb760 ;  /* 0x0000b76000407802 */ /* 0x000fe40000000f00 */
[----:B------:R-:W-:Y:S05]  /*b750*/  CALL.REL.NOINC `($__internal_86_$__cuda_sm70_shflsync_up) ;  /* 0x00001db000007944 */ /* 0x000fea0003c00000 */
[----:B0-----:R-:W-:Y:S01]  /*b760*/  HFMA2.MMA R70, -RZ, RZ, 0, 5.9604644775390625e-08 ;  /* 0x00000001ff467435 */ /* 0x001fe200000001ff */
[----:B-1----:R-:W-:-:S02]  /*b770*/  MOV R75, R69 ;  /* 0x00000045004b7202 */ /* 0x002fc40000000f00 */
[----:B------:R-:W-:Y:S02]  /*b780*/  MOV R71, R79 ;  /* 0x0000004f00477202 */ /* 0x000fe40000000f00 */
[----:B------:R-:W-:Y:S02]  /*b790*/  MOV R68, RZ ;  /* 0x000000ff00447202 */ /* 0x000fe40000000f00 */
[----:B------:R-:W-:Y:S02]  /*b7a0*/  MOV R69, 0xffffffff ;  /* 0xffffffff00457802 */ /* 0x000fe40000000f00 */
[----:B------:R-:W-:Y:S02]  /*b7b0*/  MOV R64, 0xb7d0 ;  /* 0x0000b7d000407802 */ /* 0x000fe40000000f00 */
[----:B------:R-:W-:Y:S05]  /*b7c0*/  CALL.REL.NOINC `($__internal_86_$__cuda_sm70_shflsync_up) ;  /* 0x00001d4000007944 */ /* 0x000fea0003c00000 */
        /* <DEDUP_REMOVED lines=20> */
[----:B------:R-:W-:Y:S05]  /*b910*/  CALL.REL.NOINC `($__internal_86_$__cuda_sm70_shflsync_up) ;  /* 0x00001bf000007944 */ /* 0x000fea0003c00000 */
[----:B0-----:R-:W-:Y:S01]  /*b920*/  HFMA2.MMA R70, -RZ, RZ, 0, 1.1920928955078125e-07 ;  /* 0x00000002ff467435 */ /* 0x001fe200000001ff */
[----:B-1----:R-:W-:Y:S02]  /*b930*/  MOV R66, R69 ;  /* 0x0000004500427202 */ /* 0x002fe40000000f00 */
[----:B------:R-:W-:Y:S02]  /*b940*/  MOV R71, R75 ;  /* 0x0000004b00477202 */ /* 0x000fe40000000f00 */
[----:B------:R-:W-:Y:S02]  /*b950*/  MOV R68, RZ ;  /* 0x000000ff00447202 */ /* 0x000fe40000000f00 */
[----:B------:R-:W-:Y:S02]  /*b960*/  MOV R69, 0xffffffff ;  /* 0xffffffff00457802 */ /* 0x000fe40000000f00 */
[----:B------:R-:W-:-:S02]  /*b970*/  MOV R64, 0xb990 ;  /* 0x0000b99000407802 */ /* 0x000fc40000000f00 */
[----:B------:R-:W-:Y:S05]  /*b980*/  CALL.REL.NOINC `($__internal_86_$__cuda_sm70_shflsync_up) ;  /* 0x00001b8000007944 */ /* 0x000fea0003c00000 */
[----:B0-----:R-:W-:Y:S01]  /*b990*/  HFMA2.MMA R70, -RZ, RZ, 0, 1.1920928955078125e-07 ;  /* 0x00000002ff467435 */ /* 0x001fe200000001ff */
[----:B-1----:R-:W-:-:S02]  /*b9a0*/  MOV R67, R69 ;  /* 0x0000004500437202 */ /* 0x002fc40000000f00 */
[----:B------:R-:W-:Y:S02]  /*b9b0*/  MOV R71, R78 ;  /* 0x0000004e00477202 */ /* 0x000fe40000000f00 */
[----:B------:R-:W-:Y:S02]  /*b9c0*/  MOV R68, RZ ;  /* 0x000000ff00447202 */ /* 0x000fe40000000f00 */
[----:B------:R-:W-:Y:S02]  /*b9d0*/  MOV R69, 0xffffffff ;  /* 0xffffffff00457802 */ /* 0x000fe40000000f00 */
[----:B------:R-:W-:Y:S02]  /*b9e0*/  MOV R64, 0xba00 ;  /* 0x0000ba0000407802 */ /* 0x000fe40000000f00 */
[----:B------:R-:W-:Y:S05]  /*b9f0*/  CALL.REL.NOINC `($__internal_86_$__cuda_sm70_shflsync_up) ;  /* 0x00001b1000007944 */ /* 0x000fea0003c00000 */
[----:B0-----:R-:W-:Y:S01]  /*ba00*/  HFMA2.MMA R70, -RZ, RZ, 0, 1.1920928955078125e-07 ;  /* 0x00000002ff467435 */ /* 0x001fe200000001ff */
[----:B-1----:R-:W-:Y:S02]  /*ba10*/  MOV R72, R69 ;  /* 0x0000004500487202 */ /* 0x002fe40000000f00 */
[----:B------:R-:W-:Y:S02]  /*ba20*/  MOV R71, R79 ;  /* 0x0000004f00477202 */ /* 0x000fe40000000f00 */
[----:B------:R-:W-:-:S02]  /*ba30*/  MOV R68, RZ ;  /* 0x000000ff00447202 */ /* 0x000fc40000000f00 */
[----:B------:R-:W-:Y:S02]  /*ba40*/  MOV R69, 0xffffffff ;  /* 0xffffffff00457802 */ /* 0x000fe40000000f00 */
[----:B------:R-:W-:Y:S02]  /*ba50*/  MOV R64, 0xba70 ;  /* 0x0000ba7000407802 */ /* 0x000fe40000000f00 */
[----:B------:R-:W-:Y:S05]  /*ba60*/  CALL.REL.NOINC `($__internal_86_$__cuda_sm70_shflsync_up) ;  /* 0x00001aa000007944 */ /* 0x000fea0003c00000 */
        /* <DEDUP_REMOVED lines=17> */
[----:B------:R-:W-:Y:S05]  /*bb80*/  CALL.REL.NOINC `($__internal_86_$__cuda_sm70_shflsync_up) ;  /* 0x0000198000007944 */ /* 0x000fea0003c00000 */
[----:B0-----:R-:W-:Y:S01]  /*bb90*/  HFMA2.MMA R70, -RZ, RZ, 0, 2.384185791015625e-07 ;  /* 0x00000004ff467435 */ /* 0x001fe200000001ff */
[----:B-1----:R-:W-:-:S02]  /*bba0*/  MOV R66, R69 ;  /* 0x0000004500427202 */ /* 0x002fc40000000f00 */
[----:B------:R-:W-:Y:S02]  /*bbb0*/  MOV R71, R75 ;  /* 0x0000004b00477202 */ /* 0x000fe40000000f00 */
[----:B------:R-:W-:Y:S02]  /*bbc0*/  MOV R68, RZ ;  /* 0x000000ff00447202 */ /* 0x000fe40000000f00 */
[----:B------:R-:W-:Y:S02]  /*bbd0*/  MOV R69, 0xffffffff ;  /* 0xffffffff00457802 */ /* 0x000fe40000000f00 */
[----:B------:R-:W-:Y:S02]  /*bbe0*/  MOV R64, 0xbc00 ;  /* 0x0000bc0000407802 */ /* 0x000fe40000000f00 */
[----:B------:R-:W-:Y:S05]  /*bbf0*/  CALL.REL.NOINC `($__internal_86_$__cuda_sm70_shflsync_up) ;  /* 0x0000191000007944 */ /* 0x000fea0003c00000 */
[----:B0-----:R-:W-:Y:S01]  /*bc00*/  HFMA2.MMA R70, -RZ, RZ, 0, 2.384185791015625e-07 ;  /* 0x00000004ff467435 */ /* 0x001fe200000001ff */
[----:B-1----:R-:W-:Y:S02]  /*bc10*/  MOV R67, R69 ;  /* 0x0000004500437202 */ /* 0x002fe40000000f00 */
[----:B------:R-:W-:Y:S02]  /*bc20*/  MOV R71, R78 ;  /* 0x0000004e00477202 */ /* 0x000fe40000000f00 */
[----:B------:R-:W-:-:S02]  /*bc30*/  MOV R68, RZ ;  /* 0x000000ff00447202 */ /* 0x000fc40000000f00 */
[----:B------:R-:W-:Y:S02]  /*bc40*/  MOV R69, 0xffffffff ;  /* 0xffffffff00457802 */ /* 0x000fe40000000f00 */
[----:B------:R-:W-:Y:S02]  /*bc50*/  MOV R64, 0xbc70 ;  /* 0x0000bc7000407802 */ /* 0x000fe40000000f00 */
[----:B------:R-:W-:Y:S05]  /*bc60*/  CALL.REL.NOINC `($__internal_86_$__cuda_sm70_shflsync_up) ;  /* 0x000018a000007944 */ /* 0x000fea0003c00000 */
[----:B0-----:R-:W-:Y:S01]  /*bc70*/  HFMA2.MMA R70, -RZ, RZ, 0, 2.384185791015625e-07 ;  /* 0x00000004ff467435 */ /* 0x001fe200000001ff */
[----:B-1----:R-:W-:Y:S02]  /*bc80*/  MOV R72, R69 ;  /* 0x0000004500487202 */ /* 0x002fe40000000f00 */
[----:B------:R-:W-:Y:S02]  /*bc90*/  MOV R71, R79 ;  /* 0x0000004f00477202 */ /* 0x000fe40000000f00 */
[----:B------:R-:W-:Y:S02]  /*bca0*/  MOV R68, RZ ;  /* 0x000000ff00447202 */ /* 0x000fe40000000f00 */
[----:B------:R-:W-:Y:S02]  /*bcb0*/  MOV R69, 0xffffffff ;  /* 0xffffffff00457802 */ /* 0x000fe40000000f00 */
[----:B------:R-:W-:-:S02]  /*bcc0*/  MOV R64, 0xbce0 ;  /* 0x0000bce000407802 */ /* 0x000fc40000000f00 */
[----:B------:R-:W-:Y:S05]  /*bcd0*/  CALL.REL.NOINC `($__internal_86_$__cuda_sm70_shflsync_up) ;  /* 0x0000183000007944 */ /* 0x000fea0003c00000 */
        /* <DEDUP_REMOVED lines=17> */
[----:B------:R-:W-:Y:S05]  /*bdf0*/  CALL.REL.NOINC `($__internal_86_$__cuda_sm70_shflsync_up) ;  /* 0x0000171000007944 */ /* 0x000fea0003c00000 */
[----:B0-----:R-:W-:Y:S01]  /*be00*/  HFMA2.MMA R70, -RZ, RZ, 0, 4.76837158203125e-07 ;  /* 0x00000008ff467435 */ /* 0x001fe200000001ff */
[----:B-1----:R-:W-:Y:S02]  /*be10*/  MOV R66, R69 ;  /* 0x0000004500427202 */ /* 0x002fe40000000f00 */
[----:B------:R-:W-:Y:S02]  /*be20*/  MOV R71, R75 ;  /* 0x0000004b00477202 */ /* 0x000fe40000000f00 */
[----:B------:R-:W-:Y:S02]  /*be30*/  MOV R68, RZ ;  /* 0x000000ff00447202 */ /* 0x000fe40000000f00 */
[----:B------:R-:W-:Y:S02]  /*be40*/  MOV R69, 0xffffffff ;  /* 0xffffffff00457802 */ /* 0x000fe40000000f00 */
[----:B------:R-:W-:Y:S02]  /*be50*/  MOV R64, 0xbe70 ;  /* 0x0000be7000407802 */ /* 0x000fe40000000f00 */
[----:B------:R-:W-:Y:S05]  /*be60*/  CALL.REL.NOINC `($__internal_86_$__cuda_sm70_shflsync_up) ;  /* 0x000016a000007944 */ /* 0x000fea0003c00000 */
[----:B0-----:R-:W-:Y:S01]  /*be70*/  HFMA2.MMA R70, -RZ, RZ, 0, 4.76837158203125e-07 ;  /* 0x00000008ff467435 */ /* 0x001fe200000001ff */
[----:B-1----:R-:W-:-:S02]  /*be80*/  MOV R67, R69 ;  /* 0x0000004500437202 */ /* 0x002fc40000000f00 */
[----:B------:R-:W-:Y:S02]  /*be90*/  MOV R71, R78 ;  /* 0x0000004e00477202 */ /* 0x000fe40000000f00 */
[----:B------:R-:W-:Y:S02]  /*bea0*/  MOV R68, RZ ;  /* 0x000000ff00447202 */ /* 0x000fe40000000f00 */
[----:B------:R-:W-:Y:S02]  /*beb0*/  MOV R69, 0xffffffff ;  /* 0xffffffff00457802 */ /* 0x000fe40000000f00 */
[----:B------:R-:W-:Y:S02]  /*bec0*/  MOV R64, 0xbee0 ;  /* 0x0000bee000407802 */ /* 0x000fe40000000f00 */
[----:B------:R-:W-:Y:S05]  /*bed0*/  CALL.REL.NOINC `($__internal_86_$__cuda_sm70_shflsync_up) ;  /* 0x0000163000007944 */ /* 0x000fea0003c00000 */
[----:B0-----:R-:W-:Y:S01]  /*bee0*/  HFMA2.MMA R70, -RZ, RZ, 0, 4.76837158203125e-07 ;  /* 0x00000008ff467435 */ /* 0x001fe200000001ff */
        /* <DEDUP_REMOVED lines=13> */
[----:B------:R-:W-:Y:S01]  /*bfc0*/  MOV R69, 0xffffffff ;  /* 0xffffffff00457802 */ /* 0x000fe20000000f00 */
[-C--:B------:R-:W-:Y:S01]  /*bfd0*/  FFMA.FTZ R65, R72, R73.reuse, -R65 ;  /* 0x0000004948417223 */ /* 0x080fe20000010841 */
[----:B------:R-:W-:Y:S01]  /*bfe0*/  FSEL R72, R75, R70, !P0 ;  /* 0x000000464b487208 */ /* 0x000fe20004000000 */
[----:B------:R-:W-:Y:S01]  /*bff0*/  @P0 FFMA.FTZ R73, R66, R73, -R64 ;  /* 0x0000004942490223 */ /* 0x000fe20000010840 */
[----:B------:R-:W-:Y:S01]  /*c000*/  HFMA2.MMA R70, -RZ, RZ, 0, 9.5367431640625e-07 ;  /* 0x00000010ff467435 */ /* 0x000fe200000001ff */
[----:B------:R-:W-:Y:S01]  /*c010*/  @P0 FADD.FTZ R79, R79, R68 ;  /* 0x000000444f4f0221 */ /* 0x000fe20000010000 */
[----:B------:R-:W-:Y:S01]  /*c020*/  MOV R68, RZ ;  /* 0x000000ff00447202 */ /* 0x000fe20000000f00 */
[----:B------:R-:W-:Y:S01]  /*c030*/  @P0 FADD.FTZ R78, R78, R65 ;  /* 0x000000414e4e0221 */ /* 0x000fe20000010000 */
[-C--:B------:R-:W-:Y:S02]  /*c040*/  MOV R66, R73.reuse ;  /* 0x0000004900427202 */ /* 0x080fe40000000f00 */
[----:B------:R-:W-:-:S02]  /*c050*/  MOV R71, R73 ;  /* 0x0000004900477202 */ /* 0x000fc40000000f00 */
[----:B------:R-:W-:Y:S02]  /*c060*/  MOV R67, R79 ;  /* 0x0000004f00437202 */ /* 0x000fe40000000f00 */
[----:B------:R-:W-:Y:S02]  /*c070*/  MOV R64, 0xc090 ;  /* 0x0000c09000407802 */ /* 0x000fe40000000f00 */
[----:B------:R-:W-:Y:S05]  /*c080*/  CALL.REL.NOINC `($__internal_86_$__cuda_sm70_shflsync_up) ;  /* 0x0000148000007944 */ /* 0x000fea0003c00000 */
[----:B0-----:R-:W-:Y:S01]  /*c090*/  HFMA2.MMA R70, -RZ, RZ, 0, 9.5367431640625e-07 ;  /* 0x00000010ff467435 */ /* 0x001fe200000001ff */
[----:B-1----:R-:W-:Y:S02]  /*c0a0*/  MOV R73, R69 ;  /* 0x0000004500497202 */ /* 0x002fe40000000f00 */
[----:B------:R-:W-:Y:S02]  /*c0b0*/  MOV R71, R72 ;  /* 0x0000004800477202 */ /* 0x000fe40000000f00 */
[----:B------:R-:W-:Y:S02]  /*c0c0*/  MOV R68, RZ ;  /* 0x000000ff00447202 */ /* 0x000fe40000000f00 */
[----:B------:R-:W-:Y:S02]  /*c0d0*/  MOV R69, 0xffffffff ;  /* 0xffffffff00457802 */ /* 0x000fe40000000f00 */
[----:B------:R-:W-:-:S02]  /*c0e0*/  MOV R64, 0xc100 ;  /* 0x0000c10000407802 */ /* 0x000fc40000000f00 */
[----:B------:R-:W-:Y:S05]  /*c0f0*/  CALL.REL.NOINC `($__internal_86_$__cuda_sm70_shflsync_up) ;  /* 0x0000141000007944 */ /* 0x000fea0003c00000 */
[----:B0-----:R-:W-:Y:S01]  /*c100*/  HFMA2.MMA R70, -RZ, RZ, 0, 9.5367431640625e-07 ;  /* 0x00000010ff467435 */ /* 0x001fe200000001ff */
[----:B-1----:R-:W-:-:S02]  /*c110*/  MOV R75, R69 ;  /* 0x00000045004b7202 */ /* 0x002fc40000000f00 */
[----:B------:R-:W-:Y:S02]  /*c120*/  MOV R71, R78 ;  /* 0x0000004e00477202 */ /* 0x000fe40000000f00 */
[----:B------:R-:W-:Y:S02]  /*c130*/  MOV R68, RZ ;  /* 0x000000ff00447202 */ /* 0x000fe40000000f00 */
[----:B------:R-:W-:Y:S02]  /*c140*/  MOV R69, 0xffffffff ;  /* 0xffffffff00457802 */ /* 0x000fe40000000f00 */
[----:B------:R-:W-:Y:S02]  /*c150*/  MOV R64, 0xc170 ;  /* 0x0000c17000407802 */ /* 0x000fe40000000f00 */
[----:B------:R-:W-:Y:S05]  /*c160*/  CALL.REL.NOINC `($__internal_86_$__cuda_sm70_shflsync_up) ;  /* 0x000013a000007944 */ /* 0x000fea0003c00000 */
[----:B0-----:R-:W-:Y:S01]  /*c170*/  HFMA2.MMA R70, -RZ, RZ, 0, 9.5367431640625e-07 ;  /* 0x00000010ff467435 */ /* 0x001fe200000001ff */
[----:B-1----:R-:W-:Y:S02]  /*c180*/  MOV R77, R69 ;  /* 0x00000045004d7202 */ /* 0x002fe40000000f00 */
[----:B------:R-:W-:Y:S02]  /*c190*/  MOV R71, R79 ;  /* 0x0000004f00477202 */ /* 0x000fe40000000f00 */
[----:B------:R-:W-:-:S02]  /*c1a0*/  MOV R68, RZ ;  /* 0x000000ff00447202 */ /* 0x000fc40000000f00 */
[----:B------:R-:W-:Y:S02]  /*c1b0*/  MOV R69, 0xffffffff ;  /* 0xffffffff00457802 */ /* 0x000fe40000000f00 */
[----:B------:R-:W-:Y:S02]  /*c1c0*/  MOV R64, 0xc1e0 ;  /* 0x0000c1e000407802 */ /* 0x000fe40000000f00 */
[----:B------:R-:W-:Y:S05]  /*c1d0*/  CALL.REL.NOINC `($__internal_86_$__cuda_sm70_shflsync_up) ;  /* 0x0000133000007944 */ /* 0x000fea0003c00000 */
[----:B01----:R-:W-:Y:S05]  /*c1e0*/  BRA `(.L_x_3604) ;  /* 0xffff7ec000007947 */ /* 0x003fea000383ffff */
.L_x_3505:
[----:B------:R-:W-:Y:S01]  /*c1f0*/  HFMA2.MMA R70, -RZ, RZ, 0, 5.9604644775390625e-08 ;  /* 0x00000001ff467435 */ /* 0x000fe200000001ff */
[----:B0-----:R-:W-:Y:S02]  /*c200*/  MOV R71, R80 ;  /* 0x0000005000477202 */ /* 0x001fe40000000f00 */
[----:B------:R-:W-:Y:S02]  /*c210*/  MOV R68, RZ ;  /* 0x000000ff00447202 */ /* 0x000fe40000000f00 */
[----:B-1----:R-:W-:Y:S02]  /*c220*/  MOV R69, 0xffffffff ;  /* 0xffffffff00457802 */ /* 0x002fe40000000f00 */
[----:B------:R-:W-:Y:S02]  /*c230*/  MOV R64, 0xc250 ;  /* 0x0000c25000407802 */ /* 0x000fe40000000f00 */
[----:B-----5:R-:W-:Y:S05]  /*c240*/  CALL.REL.NOINC `($__internal_86_$__cuda_sm70_shflsync_up) ;  /* 0x000012c000007944 */ /* 0x020fea0003c00000 */
[----:B0-----:R-:W-:Y:S01]  /*c250*/  HFMA2.MMA R70, -RZ, RZ, 0, 5.9604644775390625e-08 ;  /* 0x00000001ff467435 */ /* 0x001fe200000001ff */
[----:B-1----:R-:W-:-:S02]  /*c260*/  MOV R80, R69 ;  /* 0x0000004500507202 */ /* 0x002fc40000000f00 */
[----:B------:R-:W-:Y:S02]  /*c270*/  MOV R71, R81 ;  /* 0x0000005100477202 */ /* 0x000fe40000000f00 */
[----:B------:R-:W-:Y:S02]  /*c280*/  MOV R68, RZ ;  /* 0x000000ff00447202 */ /* 0x000fe40000000f00 */
[----:B------:R-:W-:Y:S02]  /*c290*/  MOV R69, 0xffffffff ;  /* 0xffffffff00457802 */ /* 0x000fe40000000f00 */
[----:B------:R-:W-:Y:S02]  /*c2a0*/  MOV R64, 0xc2c0 ;  /* 0x0000c2c000407802 */ /* 0x000fe40000000f00 */
[----:B------:R-:W-:Y:S05]  /*c2b0*/  CALL.REL.NOINC `($__internal_86_$__cuda_sm70_shflsync_up) ;  /* 0x0000125000007944 */ /* 0x000fea0003c00000 */
[----:B0-----:R-:W-:Y:S01]  /*c2c0*/  HFMA2.MMA R70, -RZ, RZ, 0, 5.9604644775390625e-08 ;  /* 0x00000001ff467435 */ /* 0x001fe200000001ff */
[----:B-1----:R-:W-:Y:S02]  /*c2d0*/  MOV R81, R69 ;  /* 0x0000004500517202 */ /* 0x002fe40000000f00 */
[----:B------:R-:W-:Y:S02]  /*c2e0*/  MOV R71, R66 ;  /* 0x0000004200477202 */ /* 0x000fe40000000f00 */
[----:B------:R-:W-:-:S02]  /*c2f0*/  MOV R68, RZ ;  /* 0x000000ff00447202 */ /* 0x000fc40000000f00 */
[----:B------:R-:W-:Y:S02]  /*c300*/  MOV R69, 0xffffffff ;  /* 0xffffffff00457802 */ /* 0x000fe40000000f00 */
[----:B------:R-:W-:Y:S02]  /*c310*/  MOV R64, 0xc330 ;  /* 0x0000c33000407802 */ /* 0x000fe40000000f00 */
[----:B------:R-:W-:Y:S05]  /*c320*/  CALL.REL.NOINC `($__internal_86_$__cuda_sm70_shflsync_up) ;  /* 0x000011e000007944 */ /* 0x000fea0003c00000 */
[----:B0-----:R-:W-:Y:S01]  /*c330*/  HFMA2.MMA R70, -RZ, RZ, 0, 5.9604644775390625e-08 ;  /* 0x00000001ff467435 */ /* 0x001fe200000001ff */
[----:B-1----:R-:W-:Y:S02]  /*c340*/  MOV R66, R69 ;  /* 0x0000004500427202 */ /* 0x002fe40000000f00 */
[----:B------:R-:W-:Y:S02]  /*c350*/  MOV R71, R67 ;  /* 0x0000004300477202 */ /* 0x000fe40000000f00 */
[----:B------:R-:W-:Y:S02]  /*c360*/  MOV R68, RZ ;  /* 0x000000ff00447202 */ /* 0x000fe40000000f00 */
[----:B------:R-:W-:Y:S02]  /*c370*/  MOV R69, 0xffffffff ;  /* 0xffffffff00457802 */ /* 0x000fe40000000f00 */
[----:B------:R-:W-:-:S02]  /*c380*/  MOV R64, 0xc3a0 ;  /* 0x0000c3a000407802 */ /* 0x000fc40000000f00 */
[----:B------:R-:W-:Y:S05]  /*c390*/  CALL.REL.NOINC `($__internal_86_$__cuda_sm70_shflsync_up) ;  /* 0x0000117000007944 */ /* 0x000fea0003c00000 */
[----:B0-----:R-:W-:Y:S01]  /*c3a0*/  HFMA2.MMA R71, -RZ, RZ, 0, 0 ;  /* 0x00000000ff477435 */ /* 0x001fe200000001ff */
[----:B-1----:R-:W-:-:S02]  /*c3b0*/  MOV R82, R69 ;  /* 0x0000004500527202 */ /* 0x002fc40000000f00 */
[----:B------:R-:W-:Y:S02]  /*c3c0*/  MOV R72, R96 ;  /* 0x0000006000487202 */ /* 0x000fe40000000f00 */
[----:B------:R-:W-:Y:S02]  /*c3d0*/  MOV R73, R66 ;  /* 0x0000004200497202 */ /* 0x000fe40000000f00 */
[----:B------:R-:W-:Y:S02]  /*c3e0*/  MOV R69, 0x1f ;  /* 0x0000001f00457802 */ /* 0x000fe40000000f00 */
[----:B------:R-:W-:Y:S02]  /*c3f0*/  MOV R68, 0xffffffff ;  /* 0xffffffff00447802 */ /* 0x000fe40000000f00 */
[----:B------:R-:W-:Y:S02]  /*c400*/  MOV R70, 0xc420 ;  /* 0x0000c42000467802 */ /* 0x000fe40000000f00 */
[----:B------:R-:W-:Y:S05]  /*c410*/  CALL.REL.NOINC `($__internal_85_$__cuda_sm70_shflsync_idx_p) ;  /* 0x000010a000007944 */ /* 0x000fea0003c00000 */
[----:B0-----:R-:W-:Y:S01]  /*c420*/  HFMA2.MMA R71, -RZ, RZ, 0, 0 ;  /* 0x00000000ff477435 */ /* 0x001fe200000001ff */
[----:B-1----:R-:W-:Y:S02]  /*c430*/  MOV R96, R69 ;  /* 0x0000004500607202 */ /* 0x002fe40000000f00 */
[----:B------:R-:W-:-:S02]  /*c440*/  MOV R72, R97 ;  /* 0x0000006100487202 */ /* 0x000fc40000000f00 */
[----:B------:R-:W-:Y:S02]  /*c450*/  MOV R69, 0x1f ;  /* 0x0000001f00457802 */ /* 0x000fe40000000f00 */
[----:B------:R-:W-:Y:S02]  /*c460*/  MOV R68, 0xffffffff ;  /* 0xffffffff00447802 */ /* 0x000fe40000000f00 */
[----:B------:R-:W-:Y:S02]  /*c470*/  MOV R70, 0xc490 ;  /* 0x0000c49000467802 */ /* 0x000fe40000000f00 */
[----:B------:R-:W-:Y:S05]  /*c480*/  CALL.REL.NOINC `($__internal_85_$__cuda_sm70_shflsync_idx_p) ;  /* 0x0000103000007944 */ /* 0x000fea0003c00000 */
[----:B0-----:R-:W-:Y:S01]  /*c490*/  HFMA2.MMA R71, -RZ, RZ, 0, 0 ;  /* 0x00000000ff477435 */ /* 0x001fe200000001ff */
[----:B-1----:R-:W-:Y:S02]  /*c4a0*/  MOV R97, R69 ;  /* 0x0000004500617202 */ /* 0x002fe40000000f00 */
[----:B------:R-:W-:Y:S02]  /*c4b0*/  MOV R72, R98 ;  /* 0x0000006200487202 */ /* 0x000fe40000000f00 */
[----:B------:R-:W-:Y:S02]  /*c4c0*/  MOV R69, 0x1f ;  /* 0x0000001f00457802 */ /* 0x000fe40000000f00 */
[----:B------:R-:W-:-:S02]  /*c4d0*/  MOV R68, 0xffffffff ;  /* 0xffffffff00447802 */ /* 0x000fc40000000f00 */
[----:B------:R-:W-:Y:S02]  /*c4e0*/  MOV R70, 0xc500 ;  /* 0x0000c50000467802 */ /* 0x000fe40000000f00 */
[----:B------:R-:W-:Y:S05]  /*c4f0*/  CALL.REL.NOINC `($__internal_85_$__cuda_sm70_shflsync_idx_p) ;  /* 0x00000fc000007944 */ /* 0x000fea0003c00000 */
[----:B0-----:R-:W-:Y:S01]  /*c500*/  HFMA2.MMA R71, -RZ, RZ, 0, 0 ;  /* 0x00000000ff477435 */ /* 0x001fe200000001ff */
[----:B-1----:R-:W-:Y:S02]  /*c510*/  MOV R98, R69 ;  /* 0x0000004500627202 */ /* 0x002fe40000000f00 */
[----:B------:R-:W-:Y:S02]  /*c520*/  MOV R72, R99 ;  /* 0x0000006300487202 */ /* 0x000fe40000000f00 */
[----:B------:R-:W-:Y:S02]  /*c530*/  MOV R69, 0x1f ;  /* 0x0000001f00457802 */ /* 0x000fe40000000f00 */
[----:B------:R-:W-:Y:S02]  /*c540*/  MOV R68, 0xffffffff ;  /* 0xffffffff00447802 */ /* 0x000fe40000000f00 */
[----:B------:R-:W-:Y:S02]  /*c550*/  MOV R70, 0xc570 ;  /* 0x0000c57000467802 */ /* 0x000fe40000000f00 */
[----:B------:R-:W-:Y:S05]  /*c560*/  CALL.REL.NOINC `($__internal_85_$__cuda_sm70_shflsync_idx_p) ;  /* 0x00000f5000007944 */ /* 0x000fea0003c00000 */
[----:B-1----:R-:W-:Y:S01]  /*c570*/  MOV R75, R69 ;  /* 0x00000045004b7202 */ /* 0x002fe20000000f00 */
[----:B0-----:R-:W-:Y:S05]  /*c580*/  BRA `(.L_x_3605) ;  /* 0xffff7e5000007947 */ /* 0x001fea000383ffff */
.L_x_3508:
[----:B------:R-:W-:Y:S01]  /*c590*/  HFMA2.MMA R75, -RZ, RZ, 0, 5.9604644775390625e-08 ;  /* 0x00000001ff4b7435 */ /* 0x000fe200000001ff */
[----:B------:R-:W-:-:S02]  /*c5a0*/  MOV R74, R78 ;  /* 0x0000004e004a7202 */ /* 0x000fc40000000f00 */
[----:B------:R-:W-:Y:S02]  /*c5b0*/  MOV R242, 0x1f ;  /* 0x0000001f00f27802 */ /* 0x000fe40000000f00 */
[----:B------:R-:W-:Y:S02]  /*c5c0*/  MOV R81, 0xffffffff ;  /* 0xffffffff00517802 */ /* 0x000fe40000000f00 */
[----:B------:R-:W-:Y:S02]  /*c5d0*/  MOV R68, 0xc5f0 ;  /* 0x0000c5f000447802 */ /* 0x000fe40000000f00 */
[----:B------:R-:W-:Y:S05]  /*c5e0*/  CALL.REL.NOINC `($__internal_84_$__cuda_sm70_shflsync_down) ;  /* 0x00000e9000007944 */ /* 0x000fea0003c00000 */
[----:B-1----:R-:W-:Y:S01]  /*c5f0*/  MOV R70, R242 ;  /* 0x000000f200467202 */ /* 0x002fe20000000f00 */
[----:B0-----:R-:W-:Y:S05]  /*c600*/  BRA `(.L_x_3606) ;  /* 0xffff93c000007947 */ /* 0x001fea000383ffff */
.L_x_3509:
[----:B------:R-:W-:Y:S01]  /*c610*/  HFMA2.MMA R75, -RZ, RZ, 0, 5.9604644775390625e-08 ;  /* 0x00000001ff4b7435 */ /* 0x000fe200000001ff */
[----:B------:R-:W-:Y:S02]  /*c620*/  MOV R74, R79 ;  /* 0x0000004f004a7202 */ /* 0x000fe40000000f00 */
[----:B------:R-:W-:Y:S02]  /*c630*/  MOV R242, 0x1f ;  /* 0x0000001f00f27802 */ /* 0x000fe40000000f00 */
[----:B------:R-:W-:-:S02]  /*c640*/  MOV R81, 0xffffffff ;  /* 0xffffffff00517802 */ /* 0x000fc40000000f00 */
[----:B------:R-:W-:Y:S02]  /*c650*/  MOV R68, 0xc670 ;  /* 0x0000c67000447802 */ /* 0x000fe40000000f00 */
[----:B01----:R-:W-:Y:S05]  /*c660*/  CALL.REL.NOINC `($__internal_84_$__cuda_sm70_shflsync_down) ;  /* 0x00000e1000007944 */ /* 0x003fea0003c00000 */
[----:B0-----:R-:W-:Y:S01]  /*c670*/  HFMA2.MMA R75, -RZ, RZ, 0, 5.9604644775390625e-08 ;  /* 0x00000001ff4b7435 */ /* 0x001fe200000001ff */
[----:B-1----:R-:W-:Y:S02]  /*c680*/  MOV R71, R242 ;  /* 0x000000f200477202 */ /* 0x002fe40000000f00 */
[----:B------:R-:W-:Y:S02]  /*c690*/  MOV R74, R77 ;  /* 0x0000004d004a7202 */ /* 0x000fe40000000f00 */
[----:B------:R-:W-:Y:S02]  /*c6a0*/  MOV R242, 0x1f ;  /* 0x0000001f00f27802 */ /* 0x000fe40000000f00 */
[----:B------:R-:W-:Y:S02]  /*c6b0*/  MOV R81, 0xffffffff ;  /* 0xffffffff00517802 */ /* 0x000fe40000000f00 */
[----:B------:R-:W-:Y:S02]  /*c6c0*/  MOV R68, 0xc6e0 ;  /* 0x0000c6e000447802 */ /* 0x000fe40000000f00 */
[----:B------:R-:W-:Y:S05]  /*c6d0*/  CALL.REL.NOINC `($__internal_84_$__cuda_sm70_shflsync_down) ;  /* 0x00000da000007944 */ /* 0x000fea0003c00000 */
[----:B0-----:R-:W-:Y:S01]  /*c6e0*/  HFMA2.MMA R75, -RZ, RZ, 0, 5.9604644775390625e-08 ;  /* 0x00000001ff4b7435 */ /* 0x001fe200000001ff */
[----:B-1----:R-:W-:-:S02]  /*c6f0*/  MOV R72, R242 ;  /* 0x000000f200487202 */ /* 0x002fc40000000f00 */
[----:B------:R-:W-:Y:S02]  /*c700*/  MOV R74, R76 ;  /* 0x0000004c004a7202 */ /* 0x000fe40000000f00 */
[----:B------:R-:W-:Y:S02]  /*c710*/  MOV R242, 0x1f ;  /* 0x0000001f00f27802 */ /* 0x000fe40000000f00 */
[----:B------:R-:W-:Y:S02]  /*c720*/  MOV R81, 0xffffffff ;  /* 0xffffffff00517802 */ /* 0x000fe40000000f00 */
[----:B------:R-:W-:Y:S02]  /*c730*/  MOV R68, 0xc750 ;  /* 0x0000c75000447802 */ /* 0x000fe40000000f00 */
[----:B------:R-:W-:Y:S05]  /*c740*/  CALL.REL.NOINC `($__internal_84_$__cuda_sm70_shflsync_down) ;  /* 0x00000d3000007944 */ /* 0x000fea0003c00000 */
[----:B-1----:R-:W-:Y:S01]  /*c750*/  MOV R68, R242 ;  /* 0x000000f200447202 */ /* 0x002fe20000000f00 */
[----:B0-----:R-:W-:Y:S05]  /*c760*/  BRA `(.L_x_3607) ;  /* 0xffff92a000007947 */ /* 0x001fea000383ffff */
.L_x_3512:
[----:B------:R-:W-:Y:S01]  /*c770*/  HFMA2.MMA R75, -RZ, RZ, 0, 1.1920928955078125e-07 ;  /* 0x00000002ff4b7435 */ /* 0x000fe200000001ff */
[----:B------:R-:W-:Y:S02]  /*c780*/  MOV R74, R78 ;  /* 0x0000004e004a7202 */ /* 0x000fe40000000f00 */
[----:B------:R-:W-:-:S02]  /*c790*/  MOV R242, 0x1f ;  /* 0x0000001f00f27802 */ /* 0x000fc40000000f00 */
[----:B------:R-:W-:Y:S02]  /*c7a0*/  MOV R81, 0xffffffff ;  /* 0xffffffff00517802 */ /* 0x000fe40000000f00 */
[----:B0-----:R-:W-:Y:S02]  /*c7b0*/  MOV R68, 0xc7d0 ;  /* 0x0000c7d000447802 */ /* 0x001fe40000000f00 */
[----:B-1234-:R-:W-:Y:S05]  /*c7c0*/  CALL.REL.NOINC `($__internal_84_$__cuda_sm70_shflsync_down) ;  /* 0x00000cb000007944 */ /* 0x01efea0003c00000 */
[----:B0-----:R-:W-:Y:S01]  /*c7d0*/  HFMA2.MMA R75, -RZ, RZ, 0, 1.1920928955078125e-07 ;  /* 0x00000002ff4b7435 */ /* 0x001fe200000001ff */
[----:B-1----:R-:W-:Y:S02]  /*c7e0*/  MOV R70, R242 ;  /* 0x000000f200467202 */ /* 0x002fe40000000f00 */
[----:B------:R-:W-:Y:S02]  /*c7f0*/  MOV R74, R79 ;  /* 0x0000004f004a7202 */ /* 0x000fe40000000f00 */
[----:B------:R-:W-:Y:S02]  /*c800*/  MOV R242, 0x1f ;  /* 0x0000001f00f27802 */ /* 0x000fe40000000f00 */
[----:B------:R-:W-:Y:S02]  /*c810*/  MOV R81, 0xffffffff ;  /* 0xffffffff00517802 */ /* 0x000fe40000000f00 */
[----:B------:R-:W-:-:S02]  /*c820*/  MOV R68, 0xc840 ;  /* 0x0000c84000447802 */ /* 0x000fc40000000f00 */
[----:B------:R-:W-:Y:S05]  /*c830*/  CALL.REL.NOINC `($__internal_84_$__cuda_sm70_shflsync_down) ;  /* 0x00000c4000007944 */ /* 0x000fea0003c00000 */
[----:B0-----:R-:W-:Y:S01]  /*c840*/  HFMA2.MMA R75, -RZ, RZ, 0, 1.1920928955078125e-07 ;  /* 0x00000002ff4b7435 */ /* 0x001fe200000001ff */
[----:B-1----:R-:W-:-:S02]  /*c850*/  MOV R71, R242 ;  /* 0x000000f200477202 */ /* 0x002fc40000000f00 */
[----:B------:R-:W-:Y:S02]  /*c860*/  MOV R74, R77 ;  /* 0x0000004d004a7202 */ /* 0x000fe40000000f00 */
[----:B------:R-:W-:Y:S02]  /*c870*/  MOV R242, 0x1f ;  /* 0x0000001f00f27802 */ /* 0x000fe40000000f00 */
[----:B------:R-:W-:Y:S02]  /*c880*/  MOV R81, 0xffffffff ;  /* 0xffffffff00517802 */ /* 0x000fe40000000f00 */
[----:B------:R-:W-:Y:S02]  /*c890*/  MOV R68, 0xc8b0 ;  /* 0x0000c8b000447802 */ /* 0x000fe40000000f00 */
[----:B------:R-:W-:Y:S05]  /*c8a0*/  CALL.REL.NOINC `($__internal_84_$__cuda_sm70_shflsync_down) ;  /* 0x00000bd000007944 */ /* 0x000fea0003c00000 */
[----:B0-----:R-:W-:Y:S01]  /*c8b0*/  HFMA2.MMA R75, -RZ, RZ, 0, 1.1920928955078125e-07 ;  /* 0x00000002ff4b7435 */ /* 0x001fe200000001ff */
[----:B-1----:R-:W-:Y:S02]  /*c8c0*/  MOV R72, R242 ;  /* 0x000000f200487202 */ /* 0x002fe40000000f00 */
[----:B------:R-:W-:Y:S02]  /*c8d0*/  MOV R74, R76 ;  /* 0x0000004c004a7202 */ /* 0x000fe40000000f00 */
[----:B------:R-:W-:-:S02]  /*c8e0*/  MOV R242, 0x1f ;  /* 0x0000001f00f27802 */ /* 0x000fc40000000f00 */
[----:B------:R-:W-:Y:S02]  /*c8f0*/  MOV R81, 0xffffffff ;  /* 0xffffffff00517802 */ /* 0x000fe40000000f00 */
[----:B------:R-:W-:Y:S02]  /*c900*/  MOV R68, 0xc920 ;  /* 0x0000c92000447802 */ /* 0x000fe40000000f00 */
[----:B------:R-:W-:Y:S05]  /*c910*/  CALL.REL.NOINC `($__internal_84_$__cuda_sm70_shflsync_down) ;  /* 0x00000b6000007944 */ /* 0x000fea0003c00000 */
[----:B-1----:R-:W-:Y:S01]  /*c920*/  MOV R68, R242 ;  /* 0x000000f200447202 */ /* 0x002fe20000000f00 */
[----:B0-----:R-:W-:Y:S05]  /*c930*/  BRA `(.L_x_3608) ;  /* 0xffff921000007947 */ /* 0x001fea000383ffff */
.L_x_3515:
[----:B------:R-:W-:Y:S01]  /*c940*/  HFMA2.MMA R75, -RZ, RZ, 0, 2.384185791015625e-07 ;  /* 0x00000004ff4b7435 */ /* 0x000fe200000001ff */
[----:B------:R-:W-:Y:S02]  /*c950*/  MOV R74, R78 ;  /* 0x0000004e004a7202 */ /* 0x000fe40000000f00 */
[----:B------:R-:W-:Y:S02]  /*c960*/  MOV R242, 0x1f ;  /* 0x0000001f00f27802 */ /* 0x000fe40000000f00 */
[----:B------:R-:W-:Y:S02]  /*c970*/  MOV R81, 0xffffffff ;  /* 0xffffffff00517802 */ /* 0x000fe40000000f00 */
[----:B0-----:R-:W-:-:S02]  /*c980*/  MOV R68, 0xc9a0 ;  /* 0x0000c9a000447802 */ /* 0x001fc40000000f00 */
[----:B-1234-:R-:W-:Y:S05]  /*c990*/  CALL.REL.NOINC `($__internal_84_$__cuda_sm70_shflsync_down) ;  /* 0x00000ae000007944 */ /* 0x01efea0003c00000 */
[----:B-1----:R-:W-:Y:S01]  /*c9a0*/  MOV R70, R242 ;  /* 0x000000f200467202 */ /* 0x002fe20000000f00 */
[----:B0-----:R-:W-:Y:S05]  /*c9b0*/  BRA `(.L_x_3609) ;  /* 0xffff92a000007947 */ /* 0x001fea000383ffff */
.L_x_3516:
[----:B------:R-:W-:Y:S01]  /*c9c0*/  HFMA2.MMA R75, -RZ, RZ, 0, 2.384185791015625e-07 ;  /* 0x00000004ff4b7435 */ /* 0x000fe200000001ff */
[----:B------:R-:W-:-:S02]  /*c9d0*/  MOV R74, R79 ;  /* 0x0000004f004a7202 */ /* 0x000fc40000000f00 */
[----:B------:R-:W-:Y:S02]  /*c9e0*/  MOV R242, 0x1f ;  /* 0x0000001f00f27802 */ /* 0x000fe40000000f00 */
[----:B------:R-:W-:Y:S02]  /*c9f0*/  MOV R81, 0xffffffff ;  /* 0xffffffff00517802 */ /* 0x000fe40000000f00 */
[----:B0-----:R-:W-:Y:S02]  /*ca00*/  MOV R68, 0xca20 ;  /* 0x0000ca2000447802 */ /* 0x001fe40000000f00 */
[----:B-1234-:R-:W-:Y:S05]  /*ca10*/  CALL.REL.NOINC `($__internal_84_$__cuda_sm70_shflsync_down) ;  /* 0x00000a6000007944 */ /* 0x01efea0003c00000 */
[----:B0-----:R-:W-:Y:S01]  /*ca20*/  HFMA2.MMA R75, -RZ, RZ, 0, 2.384185791015625e-07 ;  /* 0x00000004ff4b7435 */ /* 0x001fe200000001ff */
[----:B-1----:R-:W-:Y:S02]  /*ca30*/  MOV R71, R242 ;  /* 0x000000f200477202 */ /* 0x002fe40000000f00 */
[----:B------:R-:W-:Y:S02]  /*ca40*/  MOV R74, R77 ;  /* 0x0000004d004a7202 */ /* 0x000fe40000000f00 */
[----:B------:R-:W-:Y:S02]  /*ca50*/  MOV R242, 0x1f ;  /* 0x0000001f00f27802 */ /* 0x000fe40000000f00 */
[----:B------:R-:W-:-:S02]  /*ca60*/  MOV R81, 0xffffffff ;  /* 0xffffffff00517802 */ /* 0x000fc40000000f00 */
[----:B------:R-:W-:Y:S02]  /*ca70*/  MOV R68, 0xca90 ;  /* 0x0000ca9000447802 */ /* 0x000fe40000000f00 */
[----:B------:R-:W-:Y:S05]  /*ca80*/  CALL.REL.NOINC `($__internal_84_$__cuda_sm70_shflsync_down) ;  /* 0x000009f000007944 */ /* 0x000fea0003c00000 */
[----:B0-----:R-:W-:Y:S01]  /*ca90*/  HFMA2.MMA R75, -RZ, RZ, 0, 2.384185791015625e-07 ;  /* 0x00000004ff4b7435 */ /* 0x001fe200000001ff */
[----:B-1----:R-:W-:Y:S02]  /*caa0*/  MOV R72, R242 ;  /* 0x000000f200487202 */ /* 0x002fe40000000f00 */
[----:B------:R-:W-:Y:S02]  /*cab0*/  MOV R74, R76 ;  /* 0x0000004c004a7202 */ /* 0x000fe40000000f00 */
[----:B------:R-:W-:Y:S02]  /*cac0*/  MOV R242, 0x1f ;  /* 0x0000001f00f27802 */ /* 0x000fe40000000f00 */
[----:B------:R-:W-:Y:S02]  /*cad0*/  MOV R81, 0xffffffff ;  /* 0xffffffff00517802 */ /* 0x000fe40000000f00 */
[----:B------:R-:W-:Y:S02]  /*cae0*/  MOV R68, 0xcb00 ;  /* 0x0000cb0000447802 */ /* 0x000fe40000000f00 */
[----:B------:R-:W-:Y:S05]  /*caf0*/  CALL.REL.NOINC `($__internal_84_$__cuda_sm70_shflsync_down) ;  /* 0x0000098000007944 */ /* 0x000fea0003c00000 */
[----:B-1----:R-:W-:Y:S01]  /*cb00*/  MOV R68, R242 ;  /* 0x000000f200447202 */ /* 0x002fe20000000f00 */
[----:B0-----:R-:W-:Y:S05]  /*cb10*/  BRA `(.L_x_3610) ;  /* 0xffff918000007947 */ /* 0x001fea000383ffff */
.L_x_3519:
[----:B------:R-:W-:Y:S01]  /*cb20*/  HFMA2.MMA R75, -RZ, RZ, 0, 4.76837158203125e-07 ;  /* 0x00000008ff4b7435 */ /* 0x000fe200000001ff */
[----:B------:R-:W-:-:S02]  /*cb30*/  MOV R74, R78 ;  /* 0x0000004e004a7202 */ /* 0x000fc40000000f00 */
[----:B------:R-:W-:Y:S02]  /*cb40*/  MOV R242, 0x1f ;  /* 0x0000001f00f27802 */ /* 0x000fe40000000f00 */
[----:B------:R-:W-:Y:S02]  /*cb50*/  MOV R81, 0xffffffff ;  /* 0xffffffff00517802 */ /* 0x000fe40000000f00 */
[----:B0-----:R-:W-:Y:S02]  /*cb60*/  MOV R68, 0xcb80 ;  /* 0x0000cb8000447802 */ /* 0x001fe40000000f00 */
[----:B-1234-:R-:W-:Y:S05]  /*cb70*/  CALL.REL.NOINC `($__internal_84_$__cuda_sm70_shflsync_down) ;  /* 0x0000090000007944 */ /* 0x01efea0003c00000 */
[----:B0-----:R-:W-:Y:S01]  /*cb80*/  HFMA2.MMA R75, -RZ, RZ, 0, 4.76837158203125e-07 ;  /* 0x00000008ff4b7435 */ /* 0x001fe200000001ff */
[----:B-1----:R-:W-:Y:S02]  /*cb90*/  MOV R70, R242 ;  /* 0x000000f200467202 */ /* 0x002fe40000000f00 */
[----:B------:R-:W-:Y:S02]  /*cba0*/  MOV R74, R79 ;  /* 0x0000004f004a7202 */ /* 0x000fe40000000f00 */
[----:B------:R-:W-:Y:S02]  /*cbb0*/  MOV R242, 0x1f ;  /* 0x0000001f00f27802 */ /* 0x000fe40000000f00 */
[----:B------:R-:W-:-:S02]  /*cbc0*/  MOV R81, 0xffffffff ;  /* 0xffffffff00517802 */ /* 0x000fc40000000f00 */
[----:B------:R-:W-:Y:S02]  /*cbd0*/  MOV R68, 0xcbf0 ;  /* 0x0000cbf000447802 */ /* 0x000fe40000000f00 */
[----:B------:R-:W-:Y:S05]  /*cbe0*/  CALL.REL.NOINC `($__internal_84_$__cuda_sm70_shflsync_down) ;  /* 0x0000089000007944 */ /* 0x000fea0003c00000 */
[----:B0-----:R-:W-:Y:S01]  /*cbf0*/  HFMA2.MMA R75, -RZ, RZ, 0, 4.76837158203125e-07 ;  /* 0x00000008ff4b7435 */ /* 0x001fe200000001ff */
[----:B-1----:R-:W-:Y:S02]  /*cc00*/  MOV R71, R242 ;  /* 0x000000f200477202 */ /* 0x002fe40000000f00 */
[----:B------:R-:W-:Y:S02]  /*cc10*/  MOV R74, R77 ;  /* 0x0000004d004a7202 */ /* 0x000fe40000000f00 */
[----:B------:R-:W-:Y:S02]  /*cc20*/  MOV R242, 0x1f ;  /* 0x0000001f00f27802 */ /* 0x000fe40000000f00 */
[----:B------:R-:W-:Y:S02]  /*cc30*/  MOV R81, 0xffffffff ;  /* 0xffffffff00517802 */ /* 0x000fe40000000f00 */
[----:B------:R-:W-:Y:S02]  /*cc40*/  MOV R68, 0xcc60 ;  /* 0x0000cc6000447802 */ /* 0x000fe40000000f00 */
[----:B------:R-:W-:Y:S05]  /*cc50*/  CALL.REL.NOINC `($__internal_84_$__cuda_sm70_shflsync_down) ;  /* 0x0000082000007944 */ /* 0x000fea0003c00000 */
[----:B0-----:R-:W-:Y:S01]  /*cc60*/  HFMA2.MMA R75, -RZ, RZ, 0, 4.76837158203125e-07 ;  /* 0x00000008ff4b7435 */ /* 0x001fe200000001ff */
        /* <DEDUP_REMOVED lines=8> */
.L_x_3522:
[----:B------:R-:W-:Y:S01]  /*ccf0*/  HFMA2.MMA R75, -RZ, RZ, 0, 9.5367431640625e-07 ;  /* 0x00000010ff4b7435 */ /* 0x000fe200000001ff */
[----:B------:R-:W-:Y:S02]  /*cd00*/  MOV R74, R78 ;  /* 0x0000004e004a7202 */ /* 0x000fe40000000f00 */
[----:B------:R-:W-:-:S02]  /*cd10*/  MOV R242, 0x1f ;  /* 0x0000001f00f27802 */ /* 0x000fc40000000f00 */
[----:B------:R-:W-:Y:S02]  /*cd20*/  MOV R81, 0xffffffff ;  /* 0xffffffff00517802 */ /* 0x000fe40000000f00 */
[----:B0-----:R-:W-:Y:S02]  /*cd30*/  MOV R68, 0xcd50 ;  /* 0x0000cd5000447802 */ /* 0x001fe40000000f00 */
[----:B-1234-:R-:W-:Y:S05]  /*cd40*/  CALL.REL.NOINC `($__internal_84_$__cuda_sm70_shflsync_down) ;  /* 0x0000073000007944 */ /* 0x01efea0003c00000 */
[----:B-1----:R-:W-:Y:S01]  /*cd50*/  MOV R70, R242 ;  /* 0x000000f200467202 */ /* 0x002fe20000000f00 */
[----:B0-----:R-:W-:Y:S05]  /*cd60*/  BRA `(.L_x_3612) ;  /* 0xffff918000007947 */ /* 0x001fea000383ffff */
.L_x_3523:
[----:B------:R-:W-:Y:S01]  /*cd70*/  HFMA2.MMA R75, -RZ, RZ, 0, 9.5367431640625e-07 ;  /* 0x00000010ff4b7435 */ /* 0x000fe200000001ff */
[----:B------:R-:W-:Y:S02]  /*cd80*/  MOV R74, R79 ;  /* 0x0000004f004a7202 */ /* 0x000fe40000000f00 */
[----:B------:R-:W-:Y:S02]  /*cd90*/  MOV R242, 0x1f ;  /* 0x0000001f00f27802 */ /* 0x000fe40000000f00 */
[----:B------:R-:W-:Y:S02]  /*cda0*/  MOV R81, 0xffffffff ;  /* 0xffffffff00517802 */ /* 0x000fe40000000f00 */
[----:B0-----:R-:W-:-:S02]  /*cdb0*/  MOV R68, 0xcdd0 ;  /* 0x0000cdd000447802 */ /* 0x001fc40000000f00 */
[----:B-1234-:R-:W-:Y:S05]  /*cdc0*/  CALL.REL.NOINC `($__internal_84_$__cuda_sm70_shflsync_down) ;  /* 0x000006b000007944 */ /* 0x01efea0003c00000 */
[----:B0-----:R-:W-:Y:S01]  /*cdd0*/  HFMA2.MMA R75, -RZ, RZ, 0, 9.5367431640625e-07 ;  /* 0x00000010ff4b7435 */ /* 0x001fe200000001ff */
[----:B-1----:R-:W-:-:S02]  /*cde0*/  MOV R71, R242 ;  /* 0x000000f200477202 */ /* 0x002fc40000000f00 */
[----:B------:R-:W-:Y:S02]  /*cdf0*/  MOV R74, R77 ;  /* 0x0000004d004a7202 */ /* 0x000fe40000000f00 */
[----:B------:R-:W-:Y:S02]  /*ce00*/  MOV R242, 0x1f ;  /* 0x0000001f00f27802 */ /* 0x000fe40000000f00 */
[----:B------:R-:W-:Y:S02]  /*ce10*/  MOV R81, 0xffffffff ;  /* 0xffffffff00517802 */ /* 0x000fe40000000f00 */
[----:B------:R-:W-:Y:S02]  /*ce20*/  MOV R68, 0xce40 ;  /* 0x0000ce4000447802 */ /* 0x000fe40000000f00 */
[----:B------:R-:W-:Y:S05]  /*ce30*/  CALL.REL.NOINC `($__internal_84_$__cuda_sm70_shflsync_down) ;  /* 0x0000064000007944 */ /* 0x000fea0003c00000 */
[----:B0-----:R-:W-:Y:S01]  /*ce40*/  HFMA2.MMA R75, -RZ, RZ, 0, 9.5367431640625e-07 ;  /* 0x00000010ff4b7435 */ /* 0x001fe200000001ff */
        /* <DEDUP_REMOVED lines=8> */
.L_x_3526:
[----:B---3--:R-:W-:Y:S01]  /*ced0*/  HFMA2.MMA R71, -RZ, RZ, 0, 0 ;  /* 0x00000000ff477435 */ /* 0x008fe200000001ff */
[----:B----4-:R-:W-:Y:S02]  /*cee0*/  MOV R72, R78 ;  /* 0x0000004e00487202 */ /* 0x010fe40000000f00 */
[----:B------:R-:W-:Y:S02]  /*cef0*/  MOV R69, 0x1f ;  /* 0x0000001f00457802 */ /* 0x000fe40000000f00 */
[----:B0-----:R-:W-:Y:S02]  /*cf00*/  MOV R68, 0xffffffff ;  /* 0xffffffff00447802 */ /* 0x001fe40000000f00 */
[----:B-1----:R-:W-:-:S02]  /*cf10*/  MOV R70, 0xcf30 ;  /* 0x0000cf3000467802 */ /* 0x002fc40000000f00 */
[----:B--2---:R-:W-:Y:S05]  /*cf20*/  CALL.REL.NOINC `($__internal_85_$__cuda_sm70_shflsync_idx_p) ;  /* 0x0000059000007944 */ /* 0x004fea0003c00000 */
[----:B0-----:R-:W-:Y:S01]  /*cf30*/  HFMA2.MMA R71, -RZ, RZ, 0, 0 ;  /* 0x00000000ff477435 */ /* 0x001fe200000001ff */
[----:B-1----:R-:W-:-:S02]  /*cf40*/  MOV R239, R69 ;  /* 0x0000004500ef7202 */ /* 0x002fc40000000f00 */
[----:B------:R-:W-:Y:S02]  /*cf50*/  MOV R72, R79 ;  /* 0x0000004f00487202 */ /* 0x000fe40000000f00 */
[----:B------:R-:W-:Y:S02]  /*cf60*/  MOV R69, 0x1f ;  /* 0x0000001f00457802 */ /* 0x000fe40000000f00 */
[----:B------:R-:W-:Y:S02]  /*cf70*/  MOV R68, 0xffffffff ;  /* 0xffffffff00447802 */ /* 0x000fe40000000f00 */
[----:B------:R-:W-:Y:S02]  /*cf80*/  MOV R70, 0xcfa0 ;  /* 0x0000cfa000467802 */ /* 0x000fe40000000f00 */
[----:B------:R-:W-:Y:S05]  /*cf90*/  CALL.REL.NOINC `($__internal_85_$__cuda_sm70_shflsync_idx_p) ;  /* 0x0000052000007944 */ /* 0x000fea0003c00000 */
[----:B0-----:R-:W-:Y:S01]  /*cfa0*/  HFMA2.MMA R71, -RZ, RZ, 0, 0 ;  /* 0x00000000ff477435 */ /* 0x001fe200000001ff */
[----:B-1----:R-:W-:Y:S02]  /*cfb0*/  MOV R80, R69 ;  /* 0x0000004500507202 */ /* 0x002fe40000000f00 */
[----:B------:R-:W-:Y:S02]  /*cfc0*/  MOV R72, R77 ;  /* 0x0000004d00487202 */ /* 0x000fe40000000f00 */
[----:B------:R-:W-:-:S02]  /*cfd0*/  MOV R69, 0x1f ;  /* 0x0000001f00457802 */ /* 0x000fc40000000f00 */
[----:B------:R-:W-:Y:S02]  /*cfe0*/  MOV R68, 0xffffffff ;  /* 0xffffffff00447802 */ /* 0x000fe40000000f00 */
[----:B------:R-:W-:Y:S02]  /*cff0*/  MOV R70, 0xd010 ;  /* 0x0000d01000467802 */ /* 0x000fe40000000f00 */
[----:B------:R-:W-:Y:S05]  /*d000*/  CALL.REL.NOINC `($__internal_85_$__cuda_sm70_shflsync_idx_p) ;  /* 0x000004b000007944 */ /* 0x000fea0003c00000 */
[----:B0-----:R-:W-:Y:S01]  /*d010*/  HFMA2.MMA R71, -RZ, RZ, 0, 0 ;  /* 0x00000000ff477435 */ /* 0x001fe200000001ff */
[----:B-1----:R-:W-:Y:S02]  /*d020*/  MOV R233, R69 ;  /* 0x0000004500e97202 */ /* 0x002fe40000000f00 */
[----:B------:R-:W-:Y:S02]  /*d030*/  MOV R72, R76 ;  /* 0x0000004c00487202 */ /* 0x000fe40000000f00 */
[----:B------:R-:W-:Y:S02]  /*d040*/  MOV R69, 0x1f ;  /* 0x0000001f00457802 */ /* 0x000fe40000000f00 */
[----:B------:R-:W-:Y:S02]  /*d050*/  MOV R68, 0xffffffff ;  /* 0xffffffff00447802 */ /* 0x000fe40000000f00 */
[----:B------:R-:W-:-:S02]  /*d060*/  MOV R70, 0xd080 ;  /* 0x0000d08000467802 */ /* 0x000fc40000000f00 */
[----:B------:R-:W-:Y:S05]  /*d070*/  CALL.REL.NOINC `($__internal_85_$__cuda_sm70_shflsync_idx_p) ;  /* 0x0000044000007944 */ /* 0x000fea0003c00000 */
[----:B------:R-:W-:Y:S01]  /*d080*/  HFMA2.MMA R75, -RZ, RZ, 0, 5.9604644775390625e-08 ;  /* 0x00000001ff4b7435 */ /* 0x000fe200000001ff */
[----:B-1----:R-:W-:-:S02]  /*d090*/  MOV R231, R69 ;  /* 0x0000004500e77202 */ /* 0x002fc40000000f00 */
[----:B------:R-:W-:Y:S02]  /*d0a0*/  MOV R74, R78 ;  /* 0x0000004e004a7202 */ /* 0x000fe40000000f00 */
[----:B------:R-:W-:Y:S02]  /*d0b0*/  MOV R242, 0x1f ;  /* 0x0000001f00f27802 */ /* 0x000fe40000000f00 */
[----:B------:R-:W-:Y:S02]  /*d0c0*/  MOV R81, 0xffffffff ;  /* 0xffffffff00517802 */ /* 0x000fe40000000f00 */
[----:B0-----:R-:W-:Y:S02]  /*d0d0*/  MOV R68, 0xd0f0 ;  /* 0x0000d0f000447802 */ /* 0x001fe40000000f00 */
[----:B------:R-:W-:Y:S05]  /*d0e0*/  CALL.REL.NOINC `($__internal_84_$__cuda_sm70_shflsync_down) ;  /* 0x0000039000007944 */ /* 0x000fea0003c00000 */
[----:B0-----:R-:W-:Y:S01]  /*d0f0*/  HFMA2.MMA R75, -RZ, RZ, 0, 5.9604644775390625e-08 ;  /* 0x00000001ff4b7435 */ /* 0x001fe200000001ff */
[----:B-1----:R-:W-:Y:S02]  /*d100*/  MOV R238, R242 ;  /* 0x000000f200ee7202 */ /* 0x002fe40000000f00 */
[----:B------:R-:W-:Y:S02]  /*d110*/  MOV R74, R79 ;  /* 0x0000004f004a7202 */ /* 0x000fe40000000f00 */
[----:B------:R-:W-:-:S02]  /*d120*/  MOV R242, 0x1f ;  /* 0x0000001f00f27802 */ /* 0x000fc40000000f00 */
[----:B------:R-:W-:Y:S02]  /*d130*/  MOV R81, 0xffffffff ;  /* 0xffffffff00517802 */ /* 0x000fe40000000f00 */
[----:B------:R-:W-:Y:S02]  /*d140*/  MOV R68, 0xd160 ;  /* 0x0000d16000447802 */ /* 0x000fe40000000f00 */
[----:B------:R-:W-:Y:S05]  /*d150*/  CALL.REL.NOINC `($__internal_84_$__cuda_sm70_shflsync_down) ;  /* 0x0000032000007944 */ /* 0x000fea0003c00000 */
[----:B0-----:R-:W-:Y:S01]  /*d160*/  HFMA2.MMA R75, -RZ, RZ, 0, 5.9604644775390625e-08 ;  /* 0x00000001ff4b7435 */ /* 0x001fe200000001ff */
[----:B-1----:R-:W-:Y:S02]  /*d170*/  MOV R240, R242 ;  /* 0x000000f200f07202 */ /* 0x002fe40000000f00 */
[----:B------:R-:W-:Y:S02]  /*d180*/  MOV R74, R77 ;  /* 0x0000004d004a7202 */ /* 0x000fe40000000f00 */
[----:B------:R-:W-:Y:S02]  /*d190*/  MOV R242, 0x1f ;  /* 0x0000001f00f27802 */ /* 0x000fe40000000f00 */
[----:B------:R-:W-:Y:S02]  /*d1a0*/  MOV R81, 0xffffffff ;  /* 0xffffffff00517802 */ /* 0x000fe40000000f00 */
[----:B------:R-:W-:-:S02]  /*d1b0*/  MOV R68, 0xd1d0 ;  /* 0x0000d1d000447802 */ /* 0x000fc40000000f00 */
        /* <DEDUP_REMOVED lines=20> */
[----:B01----:R-:W-:Y:S05]  /*d300*/  CALL.REL.NOINC `($__internal_85_$__cuda_sm70_shflsync_idx_p) ;  /* 0x000001b000007944 */ /* 0x003fea0003c00000 */
[----:B0-----:R-:W-:Y:S01]  /*d310*/  HFMA2.MMA R71, -RZ, RZ, 0, 0 ;  /* 0x00000000ff477435 */ /* 0x001fe200000001ff */
[----:B-1----:R-:W-:Y:S02]  /*d320*/  MOV R245, R69 ;  /* 0x0000004500f57202 */ /* 0x002fe40000000f00 */
[----:B------:R-:W-:Y:S02]  /*d330*/  MOV R72, R65 ;  /* 0x0000004100487202 */ /* 0x000fe40000000f00 */
[----:B------:R-:W-:Y:S02]  /*d340*/  MOV R69, 0x1f ;  /* 0x0000001f00457802 */ /* 0x000fe40000000f00 */
[----:B------:R-:W-:Y:S02]  /*d350*/  MOV R68, 0xffffffff ;  /* 0xffffffff00447802 */ /* 0x000fe40000000f00 */
[----:B------:R-:W-:Y:S02]  /*d360*/  MOV R70, 0xd380 ;  /* 0x0000d38000467802 */ /* 0x000fe40000000f00 */
[----:B------:R-:W-:Y:S05]  /*d370*/  CALL.REL.NOINC `($__internal_85_$__cuda_sm70_shflsync_idx_p) ;  /* 0x0000014000007944 */ /* 0x000fea0003c00000 */
        /* <DEDUP_REMOVED lines=14> */
[----:B01----:R-:W-:Y:S01]  /*d460*/  MOV R72, R69 ;  /* 0x0000004500487202 */ /* 0x003fe20000000f00 */
[----:B------:R-:W-:Y:S05]  /*d470*/  BRA `(.L_x_3614) ;  /* 0xffff8cd000007947 */ /* 0x000fea000383ffff */
        .weak           $__internal_84_$__cuda_sm70_shflsync_down
        .type           $__internal_84_$__cuda_sm70_shflsync_down,@function
        .size           $__internal_84_$__cuda_sm70_shflsync_down,($__internal_85_$__cuda_sm70_shflsync_idx_p - $__internal_84_$__cuda_sm70_shflsync_down)
$__internal_84_$__cuda_sm70_shflsync_down:
[----:B------:R-:W-:Y:S01]  /*d480*/  HFMA2.MMA R69, -RZ, RZ, 0, 0 ;  /* 0x00000000ff457435 */ /* 0x000fe200000001ff */
[----:B------:R-:W-:Y:S04]  /*d490*/  WARPSYNC R81 ;  /* 0x0000005100007348 */ /* 0x000fe80003800000 */
[----:B------:R0:W1:Y:S01]  /*d4a0*/  SHFL.DOWN PT, R242, R74, R75, R242 ;  /* 0x0800004b4af27389 */ /* 0x00006200000e00f2 */
[----:B------:R-:W-:Y:S05]  /*d4b0*/  RET.REL.NODEC R68 `(_Z25selective_scan_bwd_kernelI32Selective_Scan_bwd_kernel_traitsILi128ELi16ELb1ELb1ELb1ELb0ELb0EN3c104HalfENS1_7complexIfEEEEv12SSMParamsBwd) ;  /* 0xffff2b4044007950 */ /* 0x000fea0003c3ffff */
        .weak           $__internal_85_$__cuda_sm70_shflsync_idx_p
        .type           $__internal_85_$__cuda_sm70_shflsync_idx_p,@function
        .size           $__internal_85_$__cuda_sm70_shflsync_idx_p,($__internal_86_$__cuda_sm70_shflsync_up - $__internal_85_$__cuda_sm70_shflsync_idx_p)
$__internal_85_$__cuda_sm70_shflsync_idx_p:
[----:B------:R-:W-:Y:S01]  /*d4c0*/  HFMA2.MMA R75, -RZ, RZ, 0, 0 ;  /* 0x00000000ff4b7435 */ /* 0x000fe200000001ff */
[----:B------:R-:W-:Y:S01]  /*d4d0*/  MOV R74, R70 ;  /* 0x00000046004a7202 */ /* 0x000fe20000000f00 */
[----:B------:R-:W-:Y:S04]  /*d4e0*/  WARPSYNC R68 ;  /* 0x0000004400007348 */ /* 0x000fe80003800000 */
[----:B------:R0:W1:Y:S01]  /*d4f0*/  SHFL.IDX PT, R69, R72, R71, R69 ;  /* 0x0000004748457389 */ /* 0x00006200000e0045 */
[----:B------:R-:W-:Y:S05]  /*d500*/  RET.REL.NODEC R74 `(_Z25selective_scan_bwd_kernelI32Selective_Scan_bwd_kernel_traitsILi128ELi16ELb1ELb1ELb1ELb0ELb0EN3c104HalfENS1_7complexIfEEEEv12SSMParamsBwd) ;  /* 0xffff2af04a007950 */ /* 0x000fea0003c3ffff */
        .weak           $__internal_86_$__cuda_sm70_shflsync_up
        .type           $__internal_86_$__cuda_sm70_shflsync_up,@function
        .size           $__internal_86_$__cuda_sm70_shflsync_up,(.L_x_14518 - $__internal_86_$__cuda_sm70_shflsync_up)
$__internal_86_$__cuda_sm70_shflsync_up:
[----:B------:R-:W-:Y:S01]  /*d510*/  MOV R65, 0x0 ;  /* 0x0000000000417802 */ /* 0x000fe20000000f00 */
[----:B------:R-:W-:Y:S04]  /*d520*/  WARPSYNC R69 ;  /* 0x0000004500007348 */ /* 0x000fe80003800000 */
[----:B------:R0:W1:Y:S01]  /*d530*/  SHFL.UP PT, R69, R71, R70, R68 ;  /* 0x0400004647457389 */ /* 0x00006200000e0044 */
[----:B------:R-:W-:Y:S05]  /*d540*/  RET.REL.NODEC R64 `(_Z25selective_scan_bwd_kernelI32Selective_Scan_bwd_kernel_traitsILi128ELi16ELb1ELb1ELb1ELb0ELb0EN3c104HalfENS1_7complexIfEEEEv12SSMParamsBwd) ;  /* 0xffff2ab040007950 */ /* 0x000fea0003c3ffff */
.L_x_3615:
        /* <DEDUP_REMOVED lines=11> */
.L_x_14518:


//--------------------- .text._Z25selective_scan_bwd_kernelI32Selective_Scan_bwd_kernel_traitsILi128ELi16ELb1ELb1ELb1ELb0ELb1EN3c104HalfENS1_7complexIfEEEEv12SSMParamsBwd --------------------------
	.section	.text._Z25selective_scan_bwd_kernelI32Selective_Scan_bwd_kernel_traitsILi128ELi16ELb1ELb1ELb1ELb0ELb1EN3c104HalfENS1_7complexIfEEEEv12SSMParamsBwd,"ax",@progbits
	.sectioninfo	@"SHI_REGISTERS=254"
	.align	128
        .global         _Z25selective_scan_bwd_kernelI32Selective_Scan_bwd_kernel_traitsILi128ELi16ELb1ELb1ELb1ELb0ELb1EN3c104HalfENS1_7complexIfEEEEv12SSMParamsBwd
        .type           _Z25selective_scan_bwd_kernelI32Selective_Scan_bwd_kernel_traitsILi128ELi16ELb1ELb1ELb1ELb0ELb1EN3c104HalfENS1_7complexIfEEEEv12SSMParamsBwd,@function
        .size           _Z25selective_scan_bwd_kernelI32Selective_Scan_bwd_kernel_traitsILi128ELi16ELb1ELb1ELb1ELb0ELb1EN3c104HalfENS1_7complexIfEEEEv12SSMParamsBwd,(.L_x_14521 - _Z25selective_scan_bwd_kernelI32Selective_Scan_bwd_kernel_traitsILi128ELi16ELb1ELb1ELb1ELb0ELb1EN3c104HalfENS1_7complexIfEEEEv12SSMParamsBwd)
        .other          _Z25selective_scan_bwd_kernelI32Selective_Scan_bwd_kernel_traitsILi128ELi16ELb1ELb1ELb1ELb0ELb1EN3c104HalfENS1_7complexIfEEEEv12SSMParamsBwd,@"STO_CUDA_ENTRY STV_DEFAULT"
_Z25selective_scan_bwd_kernelI32Selective_Scan_bwd_kernel_traitsILi128ELi16ELb1ELb1ELb1ELb0ELb1EN3c104HalfENS1_7complexIfEEEEv12SSMParamsBwd:
.text._Z25selective_scan_bwd_kernelI32Selective_Scan_bwd_kernel_traitsILi128ELi16ELb1ELb1ELb1ELb0ELb1EN3c104HalfENS1_7complexIfEEEEv12SSMParamsBwd:
        /* <DEDUP_REMOVED lines=32> */
[----:B------:R-:W-:Y:S01]  /*0200*/  HFMA2.MMA R118, -RZ, RZ, 0, 0 ;  /* 0x00000000ff767435 */ /* 0x000fe200000001ff */
[----:B-1----:R-:W-:Y:S01]  /*0210*/  USHF.R.S32.HI UR13, URZ, 0x1f, UR12 ;  /* 0x0000001f3f0d7899 */ /* 0x002fe2000801140c */
[----:B------:R-:W-:Y:S01]  /*0220*/  MOV R117, RZ ;  /* 0x000000ff00757202 */ /* 0x000fe20000000f00 */
        /* <DEDUP_REMOVED lines=89> */
[----:B------:R-:W-:Y:S02]  /*07c0*/  ULEA UR9, UP1, UR22, UR4, 0x1 ;  /* 0x0000000416097291 */ /* 0x000fe4000f82083f */
[----:B------:R-:W-:Y:S02]  /*07d0*/  UIMAD UR4, UR15, UR26, URZ ;  /* 0x0000001a0f0472a4 */ /* 0x000fe4000f8e023f */
[----:B------:R-:W-:-:S02]  /*07e0*/  UMOV UR24, UR8 ;  /* 0x0000000800187c82 */ /* 0x000fc40008000000 */
[----:B------:R-:W-:Y:S02]  /*07f0*/  UIADD3.X UR23, UR35, UR23, UR37, UP2, !UPT ;  /* 0x0000001723177290 */ /* 0x000fe400097fe425 */
[----:B------:R-:W-:Y:S02]  /*0800*/  UIMAD.WIDE.U32 UR24, UR14, UR26, UR24 ;  /* 0x0000001a0e1872a5 */ /* 0x000fe4000f8e0018 */
[----:B------:R-:W-:Y:S02]  /*0810*/  ULEA UR19, UR34, 0xfffff000, 0xc ;  /* 0xfffff00022137891 */ /* 0x000fe4000f8e603f */
[----:B------:R-:W-:Y:S02]  /*0820*/  UIMAD UR8, UR14, UR27, UR4 ;  /* 0x0000001b0e0872a4 */ /* 0x000fe4000f8e0204 */
[----:B------:R-:W-:Y:S02]  /*0830*/  ULEA.HI.X UR22, UR22, UR5, UR23, 0x1, UP1 ;  /* 0x0000000516167291 */ /* 0x000fe400088f0c17 */
[----:B------:R-:W-:-:S02]  /*0840*/  UIADD3 UR7, UR7, UR16, URZ ;  /* 0x0000001007077290 */ /* 0x000fc4000fffe03f */
[----:B------:R-:W-:Y:S02]  /*0850*/  UIADD3 UR16, UP1, UR19, UR24, URZ ;  /* 0x0000001813107290 */ /* 0x000fe4000ff3e03f */
[----:B------:R-:W-:Y:S02]  /*0860*/  ULDC.64 UR26, c[0x0][0x1c8] ;  /* 0x00007200001a7ab9 */ /* 0x000fe40000000a00 */
[----:B------:R-:W-:Y:S02]  /*0870*/  USHF.R.S32.HI UR23, URZ, 0x1f, UR19 ;  /* 0x0000001f3f177899 */ /* 0x000fe40008011413 */
[----:B------:R-:W-:Y:S02]  /*0880*/  UIADD3 UR24, UR25, UR8, URZ ;  /* 0x0000000819187290 */ /* 0x000fe4000fffe03f */
[----:B------:R-:W-:Y:S02]  /*0890*/  ULDC.64 UR4, c[0x0][0x228] ;  /* 0x00008a0000047ab9 */ /* 0x000fe40000000a00 */
[----:B------:R-:W-:-:S02]  /*08a0*/  UIMAD UR35, UR15, UR26, URZ ;  /* 0x0000001a0f2372a4 */ /* 0x000fc4000f8e023f */
[----:B------:R-:W-:Y:S02]  /*08b0*/  ULEA UR8, UP2, UR16, UR4, 0x1 ;  /* 0x0000000410087291 */ /* 0x000fe4000f84083f */
[----:B------:R-:W-:Y:S02]  /*08c0*/  UIADD3.X UR4, UR23, UR24, URZ, UP1, !UPT ;  /* 0x0000001817047290 */ /* 0x000fe40008ffe43f */
[----:B------:R-:W-:Y:S02]  /*08d0*/  UIMAD.WIDE.U32 UR24, UR14, UR26, UR6 ;  /* 0x0000001a0e1872a5 */ /* 0x000fe4000f8e0006 */
[----:B------:R-:W-:Y:S02]  /*08e0*/  UIMAD UR27, UR14, UR27, UR35 ;  /* 0x0000001b0e1b72a4 */ /* 0x000fe4000f8e0223 */
[----:B------:R-:W-:Y:S02]  /*08f0*/  UIADD3 UR19, UP1, UR19, UR24, URZ ;  /* 0x0000001813137290 */ /* 0x000fe4000ff3e03f */
[----:B------:R-:W-:-:S02]  /*0900*/  UIADD3 UR25, UR25, UR27, URZ ;  /* 0x0000001b19197290 */ /* 0x000fc4000fffe03f */
[----:B------:R-:W-:Y:S02]  /*0910*/  ULEA.HI.X UR26, UR16, UR5, UR4, 0x1, UP2 ;  /* 0x00000005101a7291 */ /* 0x000fe400090f0c04 */
[----:B------:R-:W-:Y:S02]  /*0920*/  ULDC.64 UR6, c[0x0][0x230] ;  /* 0x00008c0000067ab9 */ /* 0x000fe40000000a00 */
        /* <DEDUP_REMOVED lines=21> */
[----:B------:R-:W-:Y:S01]  /*0a80*/  UMOV UR16, UR17 ;  /* 0x0000001100107c82 */ /* 0x000fe20008000000 */
[----:B------:R-:W-:Y:S01]  /*0a90*/  MOV R117, RZ ;  /* 0x000000ff00757202 */ /* 0x000fe20000000f00 */
[----:B------:R-:W-:Y:S01]  /*0aa0*/  UMOV UR17, UR18 ;  /* 0x0000001200117c82 */ /* 0x000fe20008000000 */
[----:B------:R-:W4:Y:S01]  /*0ab0*/  S2R R113, SR_LANEID ;  /* 0x0000000000717919 */ /* 0x000f220000000000 */
[----:B------:R-:W-:Y:S01]  /*0ac0*/  MOV R118, RZ ;  /* 0x000000ff00767202 */ /* 0x000fe20000000f00 */
[----:B------:R-:W-:-:S02]  /*0ad0*/  UMOV UR18, UR21 ;  /* 0x0000001500127c82 */ /* 0x000fc40008000000 */
[----:B------:R-:W-:Y:S02]  /*0ae0*/  UMOV UR19, UR20 ;  /* 0x0000001400137c82 */ /* 0x000fe40008000000 */
[----:B------:R-:W-:Y:S02]  /*0af0*/  UMOV UR21, UR22 ;  /* 0x0000001600157c82 */ /* 0x000fe40008000000 */
[----:B------:R-:W-:Y:S02]  /*0b00*/  UMOV UR20, UR9 ;  /* 0x0000000900147c82 */ /* 0x000fe40008000000 */
[----:B------:R-:W-:Y:S02]  /*0b10*/  UMOV UR22, UR8 ;  /* 0x0000000800167c82 */ /* 0x000fe40008000000 */
[----:B------:R-:W-:Y:S02]  /*0b20*/  UMOV UR23, UR26 ;  /* 0x0000001a00177c82 */ /* 0x000fe40008000000 */
[----:B------:R-:W-:Y:S01]  /*0b30*/  UMOV UR6, URZ ;  /* 0x0000003f00067c82 */ /* 0x000fe20008000000 */
[----:B---3--:R-:W-:-:S04]  /*0b40*/  SHF.R.S32.HI R3, RZ, 0x1f, R112 ;  /* 0x0000001fff037819 */ /* 0x008fc80000011470 */
[----:B------:R-:W-:-:S04]  /*0b50*/  LEA.HI R3, R3, R112, RZ, 0x5 ;  /* 0x0000007003037211 */ /* 0x000fc800078f28ff */
[----:B----4-:R-:W-:Y:S02]  /*0b60*/  SHF.R.S32.HI R116, RZ, 0x5, R3 ;  /* 0x00000005ff747819 */ /* 0x010fe40000011403 */
.L_x_3720:
[----:B------:R-:W-:Y:S01]  /*0b70*/  BAR.SYNC.DEFER_BLOCKING 0x0 ;  /* 0x0000000000007b1d */ /* 0x000fe20000010000 */
[----:B------:R-:W-:Y:S02]  /*0b80*/  SHF.L.U32 R32, R112, 0x1, RZ ;  /* 0x0000000170207819 */ /* 0x000fe400000006ff */
[----:B0-----:R-:W-:Y:S02]  /*0b90*/  MOV R2, UR16 ;  /* 0x0000001000027c02 */ /* 0x001fe40008000f00 */
        /* <DEDUP_REMOVED lines=71> */
[----:B---3--:R-:W-:Y:S01]  /*1010*/  MOV R2, UR36 ;  /* 0x0000002400027c02 */ /* 0x008fe20008000f00 */
        /* <DEDUP_REMOVED lines=37> */
[----:B----4-:R-:W-:Y:S01]  /*1270*/  HADD2.F32 R72, -RZ, R12.H0_H0 ;  /* 0x2000000cff487230 */ /* 0x010fe20000004100 */
[----:B------:R-:W-:Y:S01]  /*1280*/  FMUL.FTZ R42, R66, -1.4426950216293334961 ;  /* 0xbfb8aa3b422a7820 */ /* 0x000fe20000410000 */
[----:B------:R-:W3:Y:S01]  /*1290*/  MUFU.EX2 R33, R33 ;  /* 0x0000002100217308 */ /* 0x000ee20000000800 */
[----:B------:R-:W-:Y:S01]  /*12a0*/  FMUL.FTZ R39, R67, -1.4426950216293334961 ;  /* 0xbfb8aa3b43277820 */ /* 0x000fe20000410000 */
[----:B------:R-:W-:Y:S01]  /*12b0*/  HADD2.F32 R48, -RZ, R29.H1_H1 ;  /* 0x3000001dff307230 */ /* 0x000fe20000004100 */
[----:B------:R-:W-:Y:S01]  /*12c0*/  UIMAD.WIDE.U32 UR36, UR12, UR36, UR34 ;  /* 0x000000240c2472a5 */ /* 0x000fe2000f8e0022 */
[--C-:B------:R-:W-:Y:S01]  /*12d0*/  HADD2.F32 R71, -RZ, R24.reuse.H0_H0 ;  /* 0x20000018ff477230 */ /* 0x100fe20000004100 */
[----:B------:R-:W-:Y:S01]  /*12e0*/  ISETP.NE.U32.AND P0, PT, RZ, c[0x0][0x270], PT ;  /* 0x00009c00ff007a0c */ /* 0x000fe20003f05070 */
[----:B------:R-:W-:Y:S01]  /*12f0*/  HADD2.F32 R70, -RZ, R24.H1_H1 ;  /* 0x30000018ff467230 */ /* 0x000fe20000004100 */
[----:B------:R-:W-:Y:S01]  /*1300*/  UIADD3 UR37, UR37, UR7, URZ ;  /* 0x0000000725257290 */ /* 0x000fe2000fffe03f */
[----:B------:R-:W4:Y:S01]  /*1310*/  MUFU.EX2 R34, R34 ;  /* 0x0000002200227308 */ /* 0x000f220000000800 */
[----:B0-----:R-:W-:Y:S01]  /*1320*/  FADD.FTZ R0, R0, 1 ;  /* 0x3f80000000007421 */ /* 0x001fe20000010000 */
[--C-:B------:R-:W-:Y:S01]  /*1330*/  HADD2.F32 R51, -RZ, R30.reuse.H0_H0 ;  /* 0x2000001eff337230 */ /* 0x100fe20000004100 */
[----:B------:R-:W-:Y:S01]  /*1340*/  UIMAD UR7, UR11, UR8, URZ ;  /* 0x000000080b0772a4 */ /* 0x000fe2000f8e023f */
[----:B------:R-:W-:Y:S01]  /*1350*/  HADD2.F32 R50, -RZ, R30.H1_H1 ;  /* 0x3000001eff327230 */ /* 0x000fe20000004100 */
[----:B------:R-:W-:Y:S01]  /*1360*/  FMUL.FTZ R30, R72, -1.4426950216293334961 ;  /* 0xbfb8aa3b481e7820 */ /* 0x000fe20000410000 */
[----:B------:R-:W-:Y:S01]  /*1370*/  HADD2.F32 R76, -RZ, R12.H1_H1 ;  /* 0x3000000cff4c7230 */ /* 0x000fe20000004100 */
[----:B------:R-:W-:Y:S01]  /*1380*/  UIMAD UR7, UR10, UR9, UR7 ;  /* 0x000000090a0772a4 */ /* 0x000fe2000f8e0207 */
[----:B------:R-:W0:Y:S01]  /*1390*/  MUFU.EX2 R35, R3 ;  /* 0x0000000300237308 */ /* 0x000e220000000800 */
[----:B---3--:R-:W-:Y:S01]  /*13a0*/  FADD.FTZ R2, R33, 1 ;  /* 0x3f80000021027421 */ /* 0x008fe20000010000 */
[----:B------:R-:W-:Y:S01]  /*13b0*/  HADD2.F32 R80, -RZ, R13.H0_H0 ;  /* 0x2000000dff507230 */ /* 0x000fe20000004100 */
[----:B------:R-:W-:Y:S01]  /*13c0*/  FMUL.FTZ R12, R76, -1.4426950216293334961 ;  /* 0xbfb8aa3b4c0c7820 */ /* 0x000fe20000410000 */
[----:B------:R-:W-:Y:S01]  /*13d0*/  HADD2.F32 R73, -RZ, R25.H0_H0 ;  /* 0x20000019ff497230 */ /* 0x000fe20000004100 */
[----:B------:R-:W-:Y:S01]  /*13e0*/  UIMAD.WIDE.U32 UR8, UR10, UR8, UR36 ;  /* 0x000000080a0872a5 */ /* 0x000fe2000f8e0024 */
[--C-:B------:R-:W-:Y:S01]  /*13f0*/  HADD2.F32 R63, -RZ, R58.reuse.H0_H0 ;  /* 0x2000003aff3f7230 */ /* 0x100fe20000004100 */
[----:B------:R-:W-:Y:S01]  /*1400*/  ISETP.NE.AND.EX P0, PT, RZ, c[0x0][0x274], PT, P0 ;  /* 0x00009d00ff007a0c */ /* 0x000fe20003f05300 */
[----:B------:R3:W5:Y:S01]  /*1410*/  MUFU.RCP R75, R0 ;  /* 0x00000000004b7308 */ /* 0x0007620000001000 */
[----:B----4-:R-:W-:Y:S01]  /*1420*/  FADD.FTZ R34, R34, 1 ;  /* 0x3f80000022227421 */ /* 0x010fe20000010000 */
[----:B------:R-:W-:Y:S01]  /*1430*/  HADD2.F32 R82, -RZ, R58.H1_H1 ;  /* 0x3000003aff527230 */ /* 0x000fe20000004100 */
        /* <DEDUP_REMOVED lines=9> */
[----:B------:R-:W-:-:S02]  /*14d0*/  HADD2.F32 R13, -RZ, R52.H0_H0 ;  /* 0x20000034ff0d7230 */ /* 0x000fc40000004100 */
[--C-:B------:R-:W-:Y:S02]  /*14e0*/  HADD2.F32 R102, -RZ, R14.reuse.H0_H0 ;  /* 0x2000000eff667230 */ /* 0x100fe40000004100 */
[----:B------:R0:W3:Y:S01]  /*14f0*/  MUFU.RCP R79, R2 ;  /* 0x00000002004f7308 */ /* 0x0000e20000001000 */
[----:B-----5:R-:W-:Y:S01]  /*1500*/  FMUL.FTZ R33, R44, R75 ;  /* 0x0000004b2c217220 */ /* 0x020fe20000410000 */
[----:B------:R-:W-:Y:S02]  /*1510*/  HADD2.F32 R104, -RZ, R14.H1_H1 ;  /* 0x3000000eff687230 */ /* 0x000fe40000004100 */
[--C-:B------:R-:W-:Y:S01]  /*1520*/  HADD2.F32 R107, -RZ, R15.reuse.H0_H0 ;  /* 0x2000000fff6b7230 */ /* 0x100fe20000004100 */
[----:B------:R-:W-:Y:S01]  /*1530*/  FMUL.FTZ R3, R46, R33 ;  /* 0x000000212e037220 */ /* 0x000fe20000410000 */
[----:B------:R-:W-:Y:S02]  /*1540*/  HADD2.F32 R114, -RZ, R15.H1_H1 ;  /* 0x3000000fff727230 */ /* 0x000fe40000004100 */
[----:B------:R-:W5:Y:S01]  /*1550*/  MUFU.EX2 R38, R38 ;  /* 0x0000002600267308 */ /* 0x000f620000000800 */
[----:B----4-:R-:W-:Y:S01]  /*1560*/  FADD.FTZ R37, R37, 1 ;  /* 0x3f80000025257421 */ /* 0x010fe20000010000 */
[----:B0-----:R-:W-:Y:S01]  /*1570*/  HADD2.F32 R2, -RZ, R56.H1_H1 ;  /* 0x30000038ff027230 */ /* 0x001fe20000004100 */
[----:B------:R-:W-:Y:S01]  /*1580*/  FFMA.FTZ R43, R3, R0, R118 ;  /* 0x00000000032b7223 */ /* 0x000fe20000010076 */
[----:B------:R-:W-:-:S02]  /*1590*/  HADD2.F32 R14, -RZ, R53.H0_H0 ;  /* 0x20000035ff0e7230 */ /* 0x000fc40000004100 */
        /* <DEDUP_REMOVED lines=112> */
[----:B------:R-:W3:Y:S01]  /*1ca0*/  MUFU.RCP R25, R22 ;  /* 0x0000001600197308 */ /* 0x000ee20000001000 */
[----:B-1----:R-:W-:-:S02]  /*1cb0*/  FADD.FTZ R24, R23, 1 ;  /* 0x3f80000017187421 */ /* 0x002fc40000010000 */
[----:B------:R-:W-:Y:S02]  /*1cc0*/  FMUL.FTZ R21, R96, R21 ;  /* 0x0000001560157220 */ /* 0x000fe40000410000 */
[----:B------:R-:W-:Y:S01]  /*1cd0*/  FMUL.FTZ R18, R49, R76 ;  /* 0x0000004c31127220 */ /* 0x000fe20000410000 */
[--C-:B0-----:R-:W-:Y:S01]  /*1ce0*/  HADD2.F32 R68, -RZ, R13.reuse.H1_H1 ;  /* 0x3000000dff447230 */ /* 0x101fe20000004100 */
[----:B------:R-:W-:Y:S01]  /*1cf0*/  FMUL.FTZ R17, R48, R80 ;  /* 0x0000005030117220 */ /* 0x000fe20000410000 */
[----:B------:R-:W0:Y:S01]  /*1d00*/  MUFU.RCP R27, R24 ;  /* 0x00000018001b7308 */ /* 0x000e220000001000 */
[----:B--2---:R-:W-:Y:S01]  /*1d10*/  FADD.FTZ R45, R26, 1 ;  /* 0x3f8000001a2d7421 */ /* 0x004fe20000010000 */
[----:B------:R-:W-:Y:S01]  /*1d20*/  HADD2.F32 R51, -RZ, R13.H0_H0 ;  /* 0x2000000dff337230 */ /* 0x000fe20000004100 */
[----:B------:R-:W-:Y:S01]  /*1d30*/  FMUL.FTZ R16, R47, R74 ;  /* 0x0000004a2f107220 */ /* 0x000fe20000410000 */
[----:B------:R-:W-:Y:S01]  /*1d40*/  HADD2.F32 R49, -RZ, R12.H0_H0 ;  /* 0x2000000cff317230 */ /* 0x000fe20000004100 */
[----:B------:R-:W-:Y:S01]  /*1d50*/  FMUL.FTZ R98, R21, R98 ;  /* 0x0000006215627220 */ /* 0x000fe20000410000 */
[--C-:B------:R-:W-:Y:S01]  /*1d60*/  HADD2.F32 R47, -RZ, R8.reuse.H0_H0 ;  /* 0x20000008ff2f7230 */ /* 0x100fe20000004100 */
[----:B------:R-:W-:Y:S01]  /*1d70*/  FMUL.FTZ R18, R83, R18 ;  /* 0x0000001253127220 */ /* 0x000fe20000410000 */
[----:B------:R-:W1:Y:S01]  /*1d80*/  MUFU.RCP R21, R106 ;  /* 0x0000006a00157308 */ /* 0x000e620000001000 */
[----:B------:R-:W-:Y:S01]  /*1d90*/  FMUL.FTZ R87, R87, R20 ;  /* 0x0000001457577220 */ /* 0x000fe20000410000 */
[----:B------:R-:W-:Y:S01]  /*1da0*/  HADD2.F32 R48, -RZ, R8.H1_H1 ;  /* 0x30000008ff307230 */ /* 0x000fe20000004100 */
[----:B------:R-:W-:Y:S01]  /*1db0*/  FMUL.FTZ R20, R69, R92 ;  /* 0x0000005c45147220 */ /* 0x000fe20000410000 */
[----:B------:R-:W-:Y:S01]  /*1dc0*/  MOV R8, UR36 ;  /* 0x0000002400087c02 */ /* 0x000fe20008000f00 */
[----:B------:R-:W-:Y:S01]  /*1dd0*/  FMUL.FTZ R46, R75, R46 ;  /* 0x0000002e4b2e7220 */ /* 0x000fe20000410000 */
[----:B------:R-:W-:Y:S01]  /*1de0*/  HADD2.F32 R75, -RZ, R14.H0_H0 ;  /* 0x2000000eff4b7230 */ /* 0x000fe20000004100 */
[----:B------:R-:W-:Y:S01]  /*1df0*/  FMUL.FTZ R17, R78, R17 ;  /* 0x000000114e117220 */ /* 0x000fe20000410000 */
[----:B------:R-:W2:Y:S01]  /*1e00*/  MUFU.RCP R108, R108 ;  /* 0x0000006c006c7308 */ /* 0x000ea20000001000 */
[----:B------:R-:W-:Y:S01]  /*1e10*/  FMUL.FTZ R16, R79, R16 ;  /* 0x000000104f107220 */ /* 0x000fe20000410000 */
[----:B------:R-:W-:Y:S01]  /*1e20*/  HADD2.F32 R79, -RZ, R15.H0_H0 ;  /* 0x2000000fff4f7230 */ /* 0x000fe20000004100 */
[----:B------:R-:W-:-:S02]  /*1e30*/  FMUL.FTZ R91, R91, R20 ;  /* 0x000000145b5b7220 */ /* 0x000fc40000410000 */
[----:B------:R-:W-:Y:S01]  /*1e40*/  FMUL.FTZ R20, R46, R77 ;  /* 0x0000004d2e147220 */ /* 0x000fe20000410000 */
[----:B------:R-:W-:Y:S01]  /*1e50*/  HADD2.F32 R77, -RZ, R14.H1_H1 ;  /* 0x3000000eff4d7230 */ /* 0x000fe20000004100 */
[----:B------:R-:W-:Y:S01]  /*1e60*/  FMUL.FTZ R17, R17, R82 ;  /* 0x0000005211117220 */ /* 0x000fe20000410000 */
[----:B------:R4:W5:Y:S01]  /*1e70*/  MUFU.RCP R83, R45 ;  /* 0x0000002d00537308 */ /* 0x0009620000001000 */
[----:B------:R-:W-:Y:S01]  /*1e80*/  FMUL.FTZ R81, R16, R81 ;  /* 0x0000005110517220 */ /* 0x000fe20000410000 */
[----:B------:R-:W-:Y:S01]  /*1e90*/  HADD2.F32 R82, -RZ, R15.H1_H1 ;  /* 0x3000000fff527230 */ /* 0x000fe20000004100 */
[----:B---3--:R-:W-:Y:S01]  /*1ea0*/  FADD.FTZ R13, -R25, 1 ;  /* 0x3f800000190d7421 */ /* 0x008fe20000010100 */
[----:B------:R-:W-:Y:S01]  /*1eb0*/  HADD2.F32 R46, -RZ, R9.H1_H1 ;  /* 0x30000009ff2e7230 */ /* 0x000fe20000004100 */
[----:B------:R-:W-:Y:S01]  /*1ec0*/  FMUL.FTZ R16, R43, R68 ;  /* 0x000000442b107220 */ /* 0x000fe20000410000 */
[----:B------:R-:W-:Y:S01]  /*1ed0*/  F2FP.PACK_AB R20, R81, R20 ;  /* 0x000000145114723e */ /* 0x000fe200000000ff */
[----:B0-----:R-:W-:-:S02]  /*1ee0*/  FADD.FTZ R15, -R27, 1 ;  /* 0x3f8000001b0f7421 */ /* 0x001fc40000010100 */
[----:B------:R-:W-:Y:S01]  /*1ef0*/  FMUL.FTZ R24, R42, R75 ;  /* 0x0000004b2a187220 */ /* 0x000fe20000410000 */
[----:B----4-:R-:W-:Y:S01]  /*1f00*/  HADD2.F32 R45, -RZ, R9.H0_H0 ;  /* 0x20000009ff2d7230 */ /* 0x010fe20000004100 */
[----:B------:R-:W-:Y:S01]  /*1f10*/  FMUL.FTZ R19, R50, R89 ;  /* 0x0000005932137220 */ /* 0x000fe20000410000 */
[----:B------:R-:W-:Y:S01]  /*1f20*/  HADD2.F32 R50, -RZ, R12.H1_H1 ;  /* 0x3000000cff327230 */ /* 0x000fe20000004100 */
[----:B------:R-:W-:Y:S01]  /*1f30*/  FFMA.FTZ R13, R100, R13, 1 ;  /* 0x3f800000640d7423 */ /* 0x000fe2000001000d */
[----:B------:R-:W-:Y:S01]  /*1f40*/  MOV R9, UR37 ;  /* 0x0000002500097c02 */ /* 0x000fe20008000f00 */
[----:B------:R-:W-:Y:S02]  /*1f50*/  FMUL.FTZ R16, R25, R16 ;  /* 0x0000001019107220 */ /* 0x000fe40000410000 */
[----:B------:R-:W-:Y:S02]  /*1f60*/  FFMA.FTZ R15, R102, R15, 1 ;  /* 0x3f800000660f7423 */ /* 0x000fe4000001000f */
[----:B------:R-:W-:-:S02]  /*1f70*/  FMUL.FTZ R26, R38, R77 ;  /* 0x0000004d261a7220 */ /* 0x000fc40000410000 */
[----:B------:R-:W-:Y:S02]  /*1f80*/  FMUL.FTZ R24, R27, R24 ;  /* 0x000000181b187220 */ /* 0x000fe40000410000 */
[----:B------:R-:W-:Y:S02]  /*1f90*/  FMUL.FTZ R12, R71, R49 ;  /* 0x00000031470c7220 */ /* 0x000fe40000410000 */
[----:B------:R-:W-:Y:S02]  /*1fa0*/  FMUL.FTZ R14, R73, R51 ;  /* 0x00000033490e7220 */ /* 0x000fe40000410000 */
[----:B------:R-:W-:Y:S02]  /*1fb0*/  FMUL.FTZ R100, R100, R25 ;  /* 0x0000001964647220 */ /* 0x000fe40000410000 */
[----:B-1----:R-:W-:Y:S02]  /*1fc0*/  FADD.FTZ R25, -R21, 1 ;  /* 0x3f80000015197421 */ /* 0x002fe40000010100 */
[----:B------:R-:W-:-:S02]  /*1fd0*/  FMUL.FTZ R71, R102, R27 ;  /* 0x0000001b66477220 */ /* 0x000fc40000410000 */
[----:B------:R-:W-:Y:S02]  /*1fe0*/  FMUL.FTZ R73, R104, R21 ;  /* 0x0000001568497220 */ /* 0x000fe40000410000 */
[----:B------:R-:W-:Y:S02]  /*1ff0*/  FMUL.FTZ R26, R21, R26 ;  /* 0x0000001a151a7220 */ /* 0x000fe40000410000 */
[----:B------:R-:W-:Y:S02]  /*2000*/  FMUL.FTZ R13, R16, R13 ;  /* 0x0000000d100d7220 */ /* 0x000fe40000410000 */
[----:B------:R-:W-:Y:S02]  /*2010*/  FMUL.FTZ R15, R24, R15 ;  /* 0x0000000f180f7220 */ /* 0x000fe40000410000 */
[----:B------:R-:W-:Y:S02]  /*2020*/  FMUL.FTZ R70, R70, R50 ;  /* 0x0000003246467220 */ /* 0x000fe40000410000 */
[----:B--2---:R-:W-:-:S02]  /*2030*/  FADD.FTZ R16, -R108, 1 ;  /* 0x3f8000006c107421 */ /* 0x004fc40000010100 */
[----:B------:R-:W-:Y:S02]  /*2040*/  FMUL.FTZ R21, R37, R79 ;  /* 0x0000004f25157220 */ /* 0x000fe40000410000 */
[----:B-----5:R-:W-:Y:S02]  /*2050*/  FADD.FTZ R27, -R83, 1 ;  /* 0x3f800000531b7421 */ /* 0x020fe40000010100 */
[----:B------:R-:W-:Y:S02]  /*2060*/  FMUL.FTZ R24, R35, R82 ;  /* 0x0000005223187220 */ /* 0x000fe40000410000 */
[----:B------:R-:W-:Y:S02]  /*2070*/  FMUL.FTZ R19, R88, R19 ;  /* 0x0000001358137220 */ /* 0x000fe40000410000 */
[----:B------:R-:W-:Y:S02]  /*2080*/  FMUL.FTZ R12, R95, R12 ;  /* 0x0000000c5f0c7220 */ /* 0x000fe40000410000 */
[----:B------:R-:W-:-:S02]  /*2090*/  FMUL.FTZ R70, R99, R70 ;  /* 0x0000004663467220 */ /* 0x000fc40000410000 */
[----:B------:R-:W-:Y:S02]  /*20a0*/  FMUL.FTZ R14, R103, R14 ;  /* 0x0000000e670e7220 */ /* 0x000fe40000410000 */
[----:B------:R-:W-:Y:S02]  /*20b0*/  FFMA.FTZ R25, R104, R25, 1 ;  /* 0x3f80000068197423 */ /* 0x000fe40000010019 */
[----:B------:R-:W-:Y:S02]  /*20c0*/  FFMA.FTZ R16, R107, R16, 1 ;  /* 0x3f8000006b107423 */ /* 0x000fe40000010010 */
[----:B------:R-:W-:Y:S02]  /*20d0*/  FMUL.FTZ R21, R108, R21 ;  /* 0x000000156c157220 */ /* 0x000fe40000410000 */
[----:B------:R-:W-:Y:S02]  /*20e0*/  FFMA.FTZ R27, R114, R27, 1 ;  /* 0x3f800000721b7423 */ /* 0x000fe4000001001b */
[----:B------:R-:W-:-:S02]  /*20f0*/  FMUL.FTZ R24, R83, R24 ;  /* 0x0000001853187220 */ /* 0x000fc40000410000 */
[----:B------:R-:W-:Y:S02]  /*2100*/  FMUL.FTZ R18, R18, R85 ;  /* 0x0000005512127220 */ /* 0x000fe40000410000 */
[----:B------:R-:W-:Y:S02]  /*2110*/  FMUL.FTZ R22, R87, R86 ;  /* 0x0000005657167220 */ /* 0x000fe40000410000 */
[----:B------:R-:W-:Y:S02]  /*2120*/  FMUL.FTZ R19, R19, R90 ;  /* 0x0000005a13137220 */ /* 0x000fe40000410000 */
[----:B------:R-:W-:Y:S02]  /*2130*/  FMUL.FTZ R23, R91, R94 ;  /* 0x0000005e5b177220 */ /* 0x000fe40000410000 */
[----:B------:R-:W-:Y:S01]  /*2140*/  FMUL.FTZ R12, R12, R97 ;  /* 0x000000610c0c7220 */ /* 0x000fe20000410000 */
[----:B------:R-:W-:Y:S01]  /*2150*/  F2FP.PACK_AB R22, R19, R22 ;  /* 0x000000161316723e */ /* 0x000fe200000000ff */
[----:B------:R-:W-:Y:S01]  /*2160*/  FMUL.FTZ R101, R70, R101 ;  /* 0x0000006546657220 */ /* 0x000fe20000410000 */
[----:B------:R-:W-:Y:S01]  /*2170*/  F2FP.PACK_AB R23, R98, R23 ;  /* 0x000000176217723e */ /* 0x000fe200000000ff */
[----:B------:R-:W-:-:S02]  /*2180*/  FMUL.FTZ R14, R14, R105 ;  /* 0x000000690e0e7220 */ /* 0x000fc40000410000 */
[----:B------:R-:W-:Y:S02]  /*2190*/  FMUL.FTZ R26, R26, R25 ;  /* 0x000000191a1a7220 */ /* 0x000fe40000410000 */
        /* <DEDUP_REMOVED lines=26> */
[----:B0-----:R-:W-:Y:S01]  /*2340*/  HADD2.F32 R22, -RZ, R54.H1_H1 ;  /* 0x30000036ff167230 */ /* 0x001fe20000004100 */
[----:B------:R-:W-:Y:S01]  /*2350*/  FFMA.FTZ R21, R70, R32, R43 ;  /* 0x0000002046157223 */ /* 0x000fe2000001002b */
[----:B------:R-:W-:Y:S02]  /*2360*/  HADD2.F32 R20, -RZ, R11.H0_H0 ;  /* 0x2000000bff147230 */ /* 0x000fe40000004100 */
[----:B------:R-:W-:Y:S01]  /*2370*/  HADD2.F32 R11, -RZ, R55.H0_H0 ;  /* 0x20000037ff0b7230 */ /* 0x000fe20000004100 */
[----:B------:R-:W-:Y:S01]  /*2380*/  FFMA.FTZ R22, R78, R22, R21 ;  /* 0x000000164e167223 */ /* 0x000fe20000010015 */
[----:B------:R-:W-:-:S02]  /*2390*/  HADD2.F32 R21, -RZ, R4.H1_H1 ;  /* 0x30000004ff157230 */ /* 0x000fc40000004100 */
[----:B------:R-:W-:Y:S01]  /*23a0*/  HADD2.F32 R43, -RZ, R10.H0_H0 ;  /* 0x2000000aff2b7230 */ /* 0x000fe20000004100 */
[----:B------:R-:W-:Y:S01]  /*23b0*/  FFMA.FTZ R22, R81, R11, R22 ;  /* 0x0000000b51167223 */ /* 0x000fe20000010016 */
[----:B------:R-:W-:Y:S01]  /*23c0*/  HADD2.F32 R11, -RZ, R4.H0_H0 ;  /* 0x20000004ff0b7230 */ /* 0x000fe20000004100 */
[----:B------:R-:W-:Y:S01]  /*23d0*/  IMAD.WIDE R4, R111, 0x10, R8 ;  /* 0x000000106f047825 */ /* 0x000fe200078e0208 */
[----:B------:R-:W-:Y:S02]  /*23e0*/  HADD2.F32 R8, -RZ, R6.H0_H0 ;  /* 0x20000006ff087230 */ /* 0x000fe40000004100 */
[----:B------:R-:W-:Y:S01]  /*23f0*/  HADD2.F32 R9, -RZ, R7.H0_H0 ;  /* 0x20000007ff097230 */ /* 0x000fe20000004100 */
[----:B------:R-:W-:Y:S01]  /*2400*/  FFMA.FTZ R118, R83, R118, R22 ;  /* 0x0000007653767223 */ /* 0x000fe20000010016 */
[----:B------:R-:W-:Y:S02]  /*2410*/  HADD2.F32 R10, -RZ, R10.H1_H1 ;  /* 0x3000000aff0a7230 */ /* 0x000fe40000004100 */
[----:B------:R-:W-:-:S02]  /*2420*/  HADD2.F32 R6, -RZ, R6.H1_H1 ;  /* 0x30000006ff067230 */ /* 0x000fc40000004100 */
[----:B------:R-:W-:Y:S01]  /*2430*/  HADD2.F32 R7, -RZ, R7.H1_H1 ;  /* 0x30000007ff077230 */ /* 0x000fe20000004100 */
[----:B-1----:R0:W-:Y:S04]  /*2440*/  STG.E.128 [R4.64], R12 ;  /* 0x0000000c04007986 */ /* 0x0021e8000c101d1c */
[----:B--2---:R0:W-:Y:S01]  /*2450*/  STG.E.128 [R4.64+0x200], R16 ;  /* 0x0002001004007986 */ /* 0x0041e2000c101d1c */
        /* <DEDUP_REMOVED lines=32> */
[----:B------:R-:W-:-:S03]  /*2660*/  UIMAD UR7, UR11, UR36, URZ ;  /* 0x000000240b0772a4 */ /* 0x000fc6000f8e023f */
[----:B------:R-:W-:Y:S01]  /*2670*/  F2FP.PACK_AB R19, R82, R79 ;  /* 0x0000004f5213723e */ /* 0x000fe200000000ff */
[----:B------:R-:W-:Y:S02]  /*2680*/  UIMAD UR7, UR10, UR37, UR7 ;  /* 0x000000250a0772a4 */ /* 0x000fe4000f8e0207 */
[----:B------:R-:W-:Y:S02]  /*2690*/  UIMAD.WIDE.U32 UR36, UR10, UR36, UR8 ;  /* 0x000000240a2472a5 */ /* 0x000fe4000f8e0008 */
[----:B------:R-:W-:Y:S01]  /*26a0*/  STS.128 [R109.X16+0x10], R16 ;  /* 0x000010106d007388 */ /* 0x000fe2000000cc00 */
[----:B------:R-:W-:-:S06]  /*26b0*/  NOP ;  /* 0x0000000000007918 */ /* 0x000fcc0000000000 */
[----:B------:R-:W0:Y:S01]  /*26c0*/  LDS.128 R24, [R110.X16] ;  /* 0x000000006e187984 */ /* 0x000e22000000cc00 */
[----:B------:R-:W-:Y:S02]  /*26d0*/  ULDC.64 UR8, c[0x0][0x270] ;  /* 0x00009c0000087ab9 */ /* 0x000fe40000000a00 */
[----:B------:R-:W-:Y:S01]  /*26e0*/  UIADD3 UR7, UR37, UR7, URZ ;  /* 0x0000000725077290 */ /* 0x000fe2000fffe03f */
[----:B------:R-:W1:Y:S01]  /*26f0*/  LDS.128 R28, [R110.X16+0x200] ;  /* 0x000200006e1c7984 */ /* 0x000e62000000cc00 */
[----:B------:R-:W-:-:S04]  /*2700*/  ULEA UR8, UP0, UR36, UR8, 0x1 ;  /* 0x0000000824087291 */ /* 0x000fc8000f80083f */
[----:B------:R-:W-:Y:S02]  /*2710*/  ULEA.HI.X UR9, UR36, UR9, UR7, 0x1, UP0 ;  /* 0x0000000924097291 */ /* 0x000fe400080f0c07 */
[----:B------:R-:W-:-:S04]  /*2720*/  MOV R4, UR8 ;  /* 0x0000000800047c02 */ /* 0x000fc80008000f00 */
[----:B------:R-:W-:-:S05]  /*2730*/  MOV R5, UR9 ;  /* 0x0000000900057c02 */ /* 0x000fca0008000f00 */
[----:B------:R-:W-:-:S05]  /*2740*/  IMAD.WIDE R4, R111, 0x10, R4 ;  /* 0x000000106f047825 */ /* 0x000fca00078e0204 */
[----:B0-----:R0:W-:Y:S04]  /*2750*/  STG.E.128 [R4.64], R24 ;  /* 0x0000001804007986 */ /* 0x0011e8000c101d1c */
[----:B-1----:R0:W-:Y:S02]  /*2760*/  STG.E.128 [R4.64+0x200], R28 ;  /* 0x0002001c04007986 */ /* 0x0021e4000c101d1c */
.L_x_3617:
        /* <DEDUP_REMOVED lines=63> */
.L_x_3719:
[----:B------:R-:W-:Y:S01]  /*2b60*/  USHF.R.S32.HI UR27, URZ, 0x1f, UR7 ;  /* 0x0000001f3f1b7899 */ /* 0x000fe20008011407 */
[----:B------:R-:W-:Y:S01]  /*2b70*/  SHF.L.U32 R60, R112, 0x1, RZ ;  /* 0x00000001703c7819 */ /* 0x000fe200000006ff */
[----:B------:R-:W-:-:S02]  /*2b80*/  ULDC.64 UR36, c[0x0][0x1a0] ;  /* 0x0000680000247ab9 */ /* 0x000fc40000000a00 */
        /* <DEDUP_REMOVED lines=16> */
[----:B------:R0:W4:Y:S01]  /*2c90*/  LDG.E.128 R72, [R76.64+0x600] ;  /* 0x0006001c4c487981 */ /* 0x000122000c1e1d00 */
        /* <DEDUP_REMOVED lines=16> */
[----:B------:R-:W-:Y:S01]  /*2da0*/  UIMAD UR42, UR27, UR36, URZ ;  /* 0x000000241b2a72a4 */ /* 0x000fe2000f8e023f */
[----:B------:R-:W-:Y:S01]  /*2db0*/  SHF.L.U32 R78, R112, 0x2, RZ ;  /* 0x00000002704e7819 */ /* 0x000fe200000006ff */
        /* <DEDUP_REMOVED lines=13> */
[----:B------:R0:W-:Y:S01]  /*2e90*/  STS.128 [R148.X16+0x600], R72 ;  /* 0x0006004894007388 */ /* 0x0001e2000000cc00 */
[----:B------:R-:W-:-:S06]  /*2ea0*/  NOP ;  /* 0x0000000000007918 */ /* 0x000fcc0000000000 */
[----:B------:R1:W2:Y:S04]  /*2eb0*/  LDG.E.128 R80, [R78.64] ;  /* 0x0000001c4e507981 */ /* 0x0002a8000c1e1d00 */
[----:B------:R1:W3:Y:S04]  /*2ec0*/  LDG.E.128 R84, [R78.64+0x200] ;  /* 0x0002001c4e547981 */ /* 0x0002e8000c1e1d00 */
[----:B------:R1:W4:Y:S04]  /*2ed0*/  LDG.E.128 R88, [R78.64+0x400] ;  /* 0x0004001c4e587981 */ /* 0x000328000c1e1d00 */
[----:B------:R1:W2:Y:S01]  /*2ee0*/  LDG.E.128 R92, [R78.64+0x600] ;  /* 0x0006001c4e5c7981 */ /* 0x0002a2000c1e1d00 */
[C---:B------:R-:W-:Y:S01]  /*2ef0*/  LOP3.LUT P0, RZ, R112.reuse, 0x1f, RZ, 0xc0, !PT ;  /* 0x0000001f70ff7812 */ /* 0x040fe2000780c0ff */
[----:B------:R-:W-:Y:S01]  /*2f00*/  UIADD3 UR36, UR26, -0x1, URZ ;  /* 0xffffffff1a247890 */ /* 0x000fe2000fffe03f */
[C---:B------:R-:W-:Y:S01]  /*2f10*/  ISETP.NE.AND P1, PT, R112.reuse, RZ, PT ;  /* 0x000000ff7000720c */ /* 0x040fe20003f25270 */
[----:B0-----:R-:W-:Y:S01]  /*2f20*/  HFMA2.MMA R75, -RZ, RZ, 0, 1.52587890625e-05 ;  /* 0x00000100ff4b7435 */ /* 0x001fe200000001ff */
[----:B------:R-:W-:Y:S01]  /*2f30*/  IADD3 R152, R112, 0x200, RZ ;  /* 0x0000020070987810 */ /* 0x000fe20007ffe0ff */
[----:B------:R-:W-:Y:S01]  /*2f40*/  ULEA.HI UR37, UR36, UR36, URZ, 0x1 ;  /* 0x0000002424257291 */ /* 0x000fe2000f8f083f */
[----:B------:R-:W-:Y:S01]  /*2f50*/  IMAD R151, R113, 0x3, R148 ;  /* 0x0000000371977824 */ /* 0x000fe200078e0294 */
[----:B------:R-:W-:-:S02]  /*2f60*/  HFMA2.MMA R135, -RZ, RZ, 0, 9.5367431640625e-07 ;  /* 0x00000010ff877435 */ /* 0x000fc400000001ff */
[----:B------:R-:W-:-:S04]  /*2f70*/  ULOP3.LUT UR37, UR37, 0xfffffe, URZ, 0xc0, !UPT ;  /* 0x00fffffe25257892 */ /* 0x000fc8000f8ec03f */
[----:B------:R-:W-:Y:S01]  /*2f80*/  UIADD3 UR37, UR36, -UR37, URZ ;  /* 0x8000002524257290 */ /* 0x000fe2000fffe03f */
[----:B------:R0:W1:Y:S05]  /*2f90*/  R2UR UR47, R77 ;  /* 0x000000004d2f73c2 */ /* 0x00006a00000e0000 */
[----:B------:R-:W-:-:S05]  /*2fa0*/  MOV R72, UR37 ;  /* 0x0000002500487c02 */ /* 0x000fca0008000f00 */
[----:B------:R-:W-:Y:S01]  /*2fb0*/  @!P1 IMAD R152, R72, R75, UR7 ;  /* 0x0000000748989e24 */ /* 0x000fe2000f8e024b */
[----:B------:R-:W1:Y:S01]  /*2fc0*/  R2UR UR46, R76 ;  /* 0x000000004c2e73c2 */ /* 0x000e6200000e0000 */
[----:B0-----:R-:W-:-:S03]  /*2fd0*/  MOV R77, c[0x0][0x16c] ;  /* 0x00005b00004d7a02 */ /* 0x001fc60000000f00 */
[----:B------:R-:W-:Y:S01]  /*2fe0*/  SHF.L.U32 R164, R152, 0x3, RZ ;  /* 0x0000000398a47819 */ /* 0x000fe200000006ff */
[----:B-1----:R-:W-:Y:S02]  /*2ff0*/  FMUL.FTZ R60, R48, UR47 ;  /* 0x0000002f303c7c20 */ /* 0x002fe40008410000 */
        /* <DEDUP_REMOVED lines=13> */
[----:B------:R-:W-:Y:S01]  /*30d0*/  FMUL.FTZ R60, R44, UR47 ;  /* 0x0000002f2c3c7c20 */ /* 0x000fe20008410000 */
[----:B------:R-:W-:Y:S01]  /*30e0*/  MUFU.SIN R129, R64 ;  /* 0x0000004000817308 */ /* 0x000fe20000000400 */
[-C--:B------:R-:W-:Y:S02]  /*30f0*/  FMUL.FTZ R156, R38, R150.reuse ;  /* 0x00000096269c7220 */ /* 0x080fe40000410000 */
[----:B0-----:R-:W-:Y:S02]  /*3100*/  FMUL.RZ R62, R60, 0.15915493667125701904 ;  /* 0x3e22f9833c3e7820 */ /* 0x001fe4000040c000 */
[----:B------:R-:W-:Y:S02]  /*3110*/  FMUL.FTZ R60, R41, UR47 ;  /* 0x0000002f293c7c20 */ /* 0x000fe40008410000 */
[-C--:B------:R-:W-:Y:S01]  /*3120*/  FMUL.FTZ R152, R36, R150.reuse ;  /* 0x0000009624987220 */ /* 0x080fe20000410000 */
[----:B------:R0:W-:Y:S01]  /*3130*/  MUFU.COS R65, R64 ;  /* 0x0000004000417308 */ /* 0x0001e20000000000 */
[----:B------:R-:W-:-:S07]  /*3140*/  FMUL.FTZ R157, R35, R150 ;  /* 0x00000096239d7220 */ /* 0x000fce0000410000 */
        /* <DEDUP_REMOVED lines=34> */
[----:B------:R-:W-:-:S05]  /*3370*/  FMUL.FTZ R60, R47, R150 ;  /* 0x000000962f3c7220 */ /* 0x000fca0000410000 */
[----:B------:R0:W-:Y:S08]  /*3380*/  MUFU.COS R139, R62 ;  /* 0x0000003e008b7308 */ /* 0x0001f00000000000 */
[----:B------:R-:W-:Y:S01]  /*3390*/  MUFU.SIN R142, R66 ;  /* 0x00000042008e7308 */ /* 0x000fe20000000400 */
[----:B0-----:R-:W-:-:S07]  /*33a0*/  FMUL.FTZ R62, R48, R150 ;  /* 0x00000096303e7220 */ /* 0x001fce0000410000 */
[----:B------:R0:W-:Y:S08]  /*33b0*/  MUFU.COS R143, R66 ;  /* 0x00000042008f7308 */ /* 0x0001f00000000000 */
[----:B------:R-:W-:Y:S01]  /*33c0*/  MUFU.COS R61, R114 ;  /* 0x00000072003d7308 */ /* 0x000fe20000000000 */
[----:B0-----:R-:W-:-:S04]  /*33d0*/  MOV R66, UR26 ;  /* 0x0000001a00427c02 */ /* 0x001fc80008000f00 */
[----:B------:R-:W-:Y:S01]  /*33e0*/  ISETP.LT.OR P0, PT, R66, 0x2, P0 ;  /* 0x000000024200780c */ /* 0x000fe20000701670 */
[----:B------:R-:W-:Y:S02]  /*33f0*/  FMUL.FTZ R66, R46, R150 ;  /* 0x000000962e427220 */ /* 0x000fe40000410000 */
[----:B------:R-:W-:Y:S08]  /*3400*/  MUFU.EX2 R60, R60 ;  /* 0x0000003c003c7308 */ /* 0x000ff00000000800 */
[----:B------:R-:W0:Y:S08]  /*3410*/  MUFU.EX2 R62, R62 ;  /* 0x0000003e003e7308 */ /* 0x000e300000000800 */
[----:B------:R1:W1:Y:S08]  /*3420*/  MUFU.SIN R115, R114 ;  /* 0x0000007200737308 */ /* 0x0002700000000400 */
[----:B------:R-:W-:Y:S01]  /*3430*/  MUFU.SIN R136, R64 ;  /* 0x0000004000887308 */ /* 0x000fe20000000400 */
[----:B0-----:R-:W-:-:S02]  /*3440*/  FMUL.FTZ R131, R62, R131 ;  /* 0x000000833e837220 */ /* 0x001fc40000410000 */
[----:B-1----:R-:W-:Y:S02]  /*3450*/  FMUL.FTZ R114, R60, R61 ;  /* 0x0000003d3c727220 */ /* 0x002fe40000410000 */
[----:B------:R-:W-:Y:S02]  /*3460*/  FMUL.FTZ R132, R62, R63 ;  /* 0x0000003f3e847220 */ /* 0x000fe40000410000 */
[----:B------:R-:W-:Y:S01]  /*3470*/  FMUL.FTZ R62, R114, R131 ;  /* 0x00000083723e7220 */ /* 0x000fe20000410000 */
[----:B------:R0:W-:Y:S01]  /*3480*/  MUFU.COS R137, R64 ;  /* 0x0000004000897308 */ /* 0x0001e20000000000 */
[----:B------:R-:W-:Y:S02]  /*3490*/  FMUL.FTZ R115, R60, R115 ;  /* 0x000000733c737220 */ /* 0x000fe40000410000 */
[----:B------:R-:W-:Y:S02]  /*34a0*/  FMUL.FTZ R60, R44, R150 ;  /* 0x000000962c3c7220 */ /* 0x000fe40000410000 */
[----:B------:R-:W-:-:S02]  /*34b0*/  FMUL.FTZ R61, R115, R131 ;  /* 0x00000083733d7220 */ /* 0x000fc40000410000 */
[----:B------:R-:W-:Y:S01]  /*34c0*/  FFMA.FTZ R63, R115, R132, R62 ;  /* 0x00000084733f7223 */ /* 0x000fe2000001003e */
[----:B------:R-:W-:Y:S01]  /*34d0*/  MUFU.SIN R140, R68 ;  /* 0x00000044008c7308 */ /* 0x000fe20000000400 */
[----:B0-----:R-:W-:Y:S02]  /*34e0*/  FMUL.FTZ R64, R45, R150 ;  /* 0x000000962d407220 */ /* 0x001fe40000410000 */
[----:B------:R-:W-:Y:S02]  /*34f0*/  FFMA.FTZ R62, R114, R132, -R61 ;  /* 0x00000084723e7223 */ /* 0x000fe4000001083d */
[----:B------:R-:W-:-:S03]  /*3500*/  FMUL.FTZ R61, R41, R150 ;  /* 0x00000096293d7220 */ /* 0x000fc60000410000 */
[----:B------:R0:W-:Y:S08]  /*3510*/  MUFU.COS R141, R68 ;  /* 0x00000044008d7308 */ /* 0x0001f00000000000 */
[----:B------:R-:W1:Y:S01]  /*3520*/  MUFU.EX2 R64, R64 ;  /* 0x0000004000407308 */ /* 0x000e620000000800 */
[----:B0-----:R-:W-:-:S04]  /*3530*/  MOV R68, UR26 ;  /* 0x0000001a00447c02 */ /* 0x001fc80008000f00 */
[----:B------:R-:W-:-:S03]  /*3540*/  @!P0 IADD3 R68, R68, -0x2, RZ ;  /* 0xfffffffe44448810 */ /* 0x000fc60007ffe0ff */
[----:B------:R-:W0:Y:S02]  /*3550*/  MUFU.EX2 R66, R66 ;  /* 0x0000004200427308 */ /* 0x000e240000000800 */
[----:B------:R-:W-:Y:S02]  /*3560*/  @!P0 IMAD R134, R68, R77, UR7 ;  /* 0x0000000744868e24 */ /* 0x000fe4000f8e024d */
[----:B------:R-:W-:Y:S01]  /*3570*/  FMUL.FTZ R68, R43, R150 ;  /* 0x000000962b447220 */ /* 0x000fe20000410000 */
[----:B------:R-:W-:Y:S01]  /*3580*/  LDS.128 R76, [R151.X16+0x30] ;  /* 0x00003000974c7984 */ /* 0x000fe2000000cc00 */
[----:B------:R-:W-:Y:S02]  /*3590*/  @!P0 IMAD.WIDE R134, R134, R135, UR40 ;  /* 0x0000002886868e25 */ /* 0x000fe4000f8e0287 */
[----:B------:R-:W-:Y:S02]  /*35a0*/  MUFU.EX2 R60, R60 ;  /* 0x0000003c003c7308 */ /* 0x000fe40000000800 */
[----:B-1----:R-:W-:-:S02]  /*35b0*/  FMUL.FTZ R129, R64, R129 ;  /* 0x0000008140817220 */ /* 0x002fc40000410000 */
[----:B------:R-:W-:Y:S02]  /*35c0*/  FMUL.FTZ R130, R64, R65 ;  /* 0x0000004140827220 */ /* 0x000fe40000410000 */
[CC--:B------:R-:W-:Y:S02]  /*35d0*/  FMUL.FTZ R64, R129.reuse, R62.reuse ;  /* 0x0000003e81407220 */ /* 0x0c0fe40000410000 */
[----:B------:R-:W1:Y:S01]  /*35e0*/  MUFU.EX2 R68, R68 ;  /* 0x0000004400447308 */ /* 0x000e620000000800 */
[----:B------:R-:W-:Y:S02]  /*35f0*/  FMUL.FTZ R65, R129, R63 ;  /* 0x0000003f81417220 */ /* 0x000fe40000410000 */
[----:B0-----:R-:W-:Y:S02]  /*3600*/  FMUL.FTZ R127, R66, R127 ;  /* 0x0000007f427f7220 */ /* 0x001fe40000410000 */
[C---:B------:R-:W-:Y:S02]  /*3610*/  FFMA.FTZ R64, R130.reuse, R63, R64 ;  /* 0x0000003f82407223 */ /* 0x040fe40000010040 */
[----:B------:R-:W-:Y:S01]  /*3620*/  FFMA.FTZ R65, R130, R62, -R65 ;  /* 0x0000003e82417223 */ /* 0x000fe20000010841 */
[----:B------:R-:W0:Y:S01]  /*3630*/  MUFU.EX2 R61, R61 ;  /* 0x0000003d003d7308 */ /* 0x000e220000000800 */
[----:B------:R-:W-:-:S02]  /*3640*/  FMUL.FTZ R128, R66, R67 ;  /* 0x0000004342807220 */ /* 0x000fc40000410000 */
[CC--:B------:R-:W-:Y:S02]  /*3650*/  FMUL.FTZ R66, R127.reuse, R64.reuse ;  /* 0x000000407f427220 */ /* 0x0c0fe40000410000 */
[----:B------:R-:W-:Y:S02]  /*3660*/  FMUL.FTZ R67, R127, R65 ;  /* 0x000000417f437220 */ /* 0x000fe40000410000 */
[----:B------:R-:W-:Y:S01]  /*3670*/  FMUL.FTZ R63, R34, UR47 ;  /* 0x0000002f223f7c20 */ /* 0x000fe20008410000 */
[----:B------:R-:W-:Y:S01]  /*3680*/  MUFU.EX2 R156, R156 ;  /* 0x0000009c009c7308 */ /* 0x000fe20000000800 */
[----:B-1----:R-:W-:Y:S02]  /*3690*/  FMUL.FTZ R125, R68, R125 ;  /* 0x0000007d447d7220 */ /* 0x002fe40000410000 */
[C---:B------:R-:W-:Y:S02]  /*36a0*/  FFMA.FTZ R66, R128.reuse, R65, -R66 ;  /* 0x0000004180427223 */ /* 0x040fe40000010842 */
[----:B------:R-:W-:-:S02]  /*36b0*/  FFMA.FTZ R67, R128, R64, R67 ;  /* 0x0000004080437223 */ /* 0x000fc40000010043 */
[----:B------:R-:W-:Y:S01]  /*36c0*/  FMUL.FTZ R62, R42, R150 ;  /* 0x000000962a3e7220 */ /* 0x000fe20000410000 */
[----:B------:R-:W-:Y:S01]  /*36d0*/  MUFU.EX2 R152, R152 ;  /* 0x0000009800987308 */ /* 0x000fe20000000800 */
[----:B------:R-:W-:Y:S02]  /*36e0*/  FMUL.FTZ R126, R68, R69 ;  /* 0x00000045447e7220 */ /* 0x000fe40000410000 */
[----:B------:R-:W-:Y:S02]  /*36f0*/  FMUL.RZ R165, R63, 0.15915493667125701904 ;  /* 0x3e22f9833fa57820 */ /* 0x000fe4000040c000 */
[C---:B------:R-:W-:Y:S02]  /*3700*/  FMUL.FTZ R64, R125.reuse, R66 ;  /* 0x000000427d407220 */ /* 0x040fe40000410000 */
[----:B------:R-:W-:Y:S01]  /*3710*/  FMUL.FTZ R63, R125, R67 ;  /* 0x000000437d3f7220 */ /* 0x000fe20000410000 */
[----:B------:R-:W1:Y:S01]  /*3720*/  MUFU.EX2 R62, R62 ;  /* 0x0000003e003e7308 */ /* 0x000e620000000800 */
[----:B------:R-:W-:-:S02]  /*3730*/  FMUL.FTZ R123, R60, R123 ;  /* 0x0000007b3c7b7220 */ /* 0x000fc40000410000 */
[C---:B------:R-:W-:Y:S02]  /*3740*/  FFMA.FTZ R64, R126.reuse, R67, R64 ;  /* 0x000000437e407223 */ /* 0x040fe40000010040 */
[----:B------:R-:W-:Y:S02]  /*3750*/  FFMA.FTZ R63, R126, R66, -R63 ;  /* 0x000000427e3f7223 */ /* 0x000fe4000001083f */
[----:B------:R-:W-:Y:S01]  /*3760*/  FMUL.FTZ R124, R60, R71 ;  /* 0x000000473c7c7220 */ /* 0x000fe20000410000 */
[----:B------:R-:W-:Y:S01]  /*3770*/  MUFU.COS R159, R165 ;  /* 0x000000a5009f7308 */ /* 0x000fe20000000000 */
[C---:B------:R-:W-:Y:S02]  /*3780*/  FMUL.FTZ R65, R123.reuse, R64 ;  /* 0x000000407b417220 */ /* 0x040fe40000410000 */
[----:B------:R-:W-:Y:S02]  /*3790*/  FMUL.FTZ R67, R123, R63 ;  /* 0x0000003f7b437220 */ /* 0x000fe40000410000 */
[----:B0-----:R-:W-:-:S02]  /*37a0*/  FMUL.FTZ R121, R61, R70 ;  /* 0x000000463d797220 */ /* 0x001fc40000410000 */
[C---:B------:R-:W-:Y:S01]  /*37b0*/  FFMA.FTZ R65, R124.reuse, R63, -R65 ;  /* 0x0000003f7c417223 */ /* 0x040fe20000010841 */
[----:B------:R-:W-:Y:S01]  /*37c0*/  LDS.128 R68, [R151.X16+0x10] ;  /* 0x0000100097447984 */ /* 0x000fe2000000cc00 */
[----:B------:R-:W-:Y:S01]  /*37d0*/  FFMA.FTZ R67, R124, R64, R67 ;  /* 0x000000407c437223 */ /* 0x000fe20000010043 */
[----:B------:R-:W-:Y:S01]  /*37e0*/  MUFU.EX2 R157, R157 ;  /* 0x0000009d009d7308 */ /* 0x000fe20000000800 */
[----:B------:R-:W-:Y:S02]  /*37f0*/  FMUL.FTZ R64, R121, R65 ;  /* 0x0000004179407220 */ /* 0x000fe40000410000 */
[----:B------:R-:W-:Y:S02]  /*3800*/  FMUL.FTZ R122, R61, R122 ;  /* 0x0000007a3d7a7220 */ /* 0x000fe40000410000 */
[----:B------:R-:W-:Y:S02]  /*3810*/  FMUL.FTZ R63, R121, R67 ;  /* 0x00000043793f7220 */ /* 0x000fe40000410000 */
[----:B------:R-:W-:-:S02]  /*3820*/  FMUL.FTZ R60, R39, R150 ;  /* 0x00000096273c7220 */ /* 0x000fc40000410000 */
[----:B-1----:R-:W-:Y:S02]  /*3830*/  FMUL.FTZ R120, R62, R73 ;  /* 0x000000493e787220 */ /* 0x002fe40000410000 */
[C---:B------:R-:W-:Y:S01]  /*3840*/  FFMA.FTZ R160, R122.reuse, R65, -R63 ;  /* 0x000000417aa07223 */ /* 0x040fe2000001083f */
[----:B------:R-:W-:Y:S01]  /*3850*/  LDS.128 R72, [R151.X16+0x20] ;  /* 0x0000200097487984 */ /* 0x000fe2000000cc00 */
[----:B------:R-:W-:Y:S01]  /*3860*/  FFMA.FTZ R161, R122, R67, R64 ;  /* 0x000000437aa17223 */ /* 0x000fe20000010040 */
[----:B------:R0:W1:Y:S01]  /*3870*/  MUFU.EX2 R154, R60 ;  /* 0x0000003c009a7308 */ /* 0x0000620000000800 */
[-C--:B------:R-:W-:Y:S01]  /*3880*/  FMUL.FTZ R61, R40, R150.reuse ;  /* 0x00000096283d7220 */ /* 0x080fe20000410000 */
[----:B------:R-:W1:Y:S01]  /*3890*/  LDS.128 R64, [R151.X16] ;  /* 0x0000000097407984 */ /* 0x000e62000000cc00 */
[----:B------:R-:W-:Y:S02]  /*38a0*/  FMUL.FTZ R119, R62, R119 ;  /* 0x000000773e777220 */ /* 0x000fe40000410000 */
[----:B------:R-:W-:Y:S01]  /*38b0*/  FMUL.FTZ R63, R37, R150 ;  /* 0x00000096253f7220 */ /* 0x000fe20000410000 */
[----:B--2---:R-:W-:Y:S02]  /*38c0*/  STS.128 [R148.X16+0x2100], R80 ;  /* 0x0021005094007388 */ /* 0x004fe4000000cc00 */
[----:B------:R2:W1:Y:S01]  /*38d0*/  MUFU.EX2 R153, R61 ;  /* 0x0000003d00997308 */ /* 0x0004620000000800 */
[----:B0-----:R-:W-:Y:S01]  /*38e0*/  HFMA2.MMA R60, -RZ, RZ, 1.875, 0 ;  /* 0x3f800000ff3c7435 */ /* 0x001fe200000001ff */
[----:B---3--:R-:W-:Y:S04]  /*38f0*/  STS.128 [R148.X16+0x2300], R84 ;  /* 0x0023005494007388 */ /* 0x008fe8000000cc00 */
[----:B----4-:R-:W-:Y:S04]  /*3900*/  STS.128 [R148.X16+0x2500], R88 ;  /* 0x0025005894007388 */ /* 0x010fe8000000cc00 */
[----:B------:R0:W-:Y:S01]  /*3910*/  STS.128 [R148.X16+0x2700], R92 ;  /* 0x0027005c94007388 */ /* 0x0001e2000000cc00 */
[----:B------:R-:W-:-:S06]  /*3920*/  NOP ;  /* 0x0000000000007918 */ /* 0x000fcc0000000000 */
[----:B------:R-:W3:Y:S01]  /*3930*/  LDS.128 R80, [R151.X16+0x2100] ;  /* 0x0021000097507984 */ /* 0x000ee2000000cc00 */
[C---:B------:R-:W-:Y:S01]  /*3940*/  FMUL.FTZ R163, R119.reuse, R161 ;  /* 0x000000a177a37220 */ /* 0x040fe20000410000 */
[----:B------:R4:W3:Y:S01]  /*3950*/  MUFU.EX2 R155, R63 ;  /* 0x0000003f009b7308 */ /* 0x0008e20000000800 */
[----:B------:R-:W-:Y:S01]  /*3960*/  FMUL.FTZ R162, R119, R160 ;  /* 0x000000a077a27220 */ /* 0x000fe20000410000 */
[----:B------:R-:W3:Y:S01]  /*3970*/  LDS.128 R84, [R151.X16+0x2110] ;  /* 0x0021100097547984 */ /* 0x000ee2000000cc00 */
[C---:B-1----:R-:W-:Y:S01]  /*3980*/  FMUL.FTZ R149, R154.reuse, R149 ;  /* 0x000000959a957220 */ /* 0x042fe20000410000 */
[----:B--2---:R-:W-:Y:S02]  /*3990*/  MOV R61, RZ ;  /* 0x000000ff003d7202 */ /* 0x004fe40000000f00 */
[----:B------:R-:W1:Y:S04]  /*39a0*/  LDS.128 R88, [R151.X16+0x2120] ;  /* 0x0021200097587984 */ /* 0x000e68000000cc00 */
[----:B------:R2:W1:Y:S01]  /*39b0*/  LDS.128 R92, [R151.X16+0x2130] ;  /* 0x00213000975c7984 */ /* 0x000462000000cc00 */
[----:B0-----:R-:W-:Y:S01]  /*39c0*/  FMUL.FTZ R148, R154, R133 ;  /* 0x000000859a947220 */ /* 0x001fe20000410000 */
[----:B----4-:R-:W-:-:S02]  /*39d0*/  CS2R R62, SRZ ;  /* 0x00000000003e7805 */ /* 0x010fc4000001ff00 */
[----:B------:R0:W-:Y:S04]  /*39e0*/  STS.64 [R164+0xda80], R114 ;  /* 0x00da8072a4007388 */ /* 0x0001e80000000a00 */
[----:B------:R-:W-:Y:S01]  /*39f0*/  BAR.SYNC.DEFER_BLOCKING 0x0 ;  /* 0x0000000000007b1d */ /* 0x000fe20000010000 */
[C---:B------:R-:W-:Y:S02]  /*3a00*/  FFMA.FTZ R163, R120.reuse, R160, -R163 ;  /* 0x000000a078a37223 */ /* 0x040fe400000108a3 */
[----:B------:R-:W-:Y:S02]  /*3a10*/  FFMA.FTZ R162, R120, R161, R162 ;  /* 0x000000a178a27223 */ /* 0x000fe400000100a2 */
[C---:B------:R-:W-:Y:S02]  /*3a20*/  FMUL.FTZ R133, R148.reuse, R163 ;  /* 0x000000a394857220 */ /* 0x040fe40000410000 */
[----:B------:R-:W-:-:S02]  /*3a30*/  FMUL.FTZ R154, R148, R162 ;  /* 0x000000a2949a7220 */ /* 0x000fc40000410000 */
[----:B------:R-:W-:Y:S02]  /*3a40*/  FMUL.FTZ R146, R153, R146 ;  /* 0x0000009299927220 */ /* 0x000fe40000410000 */
[----:B------:R-:W-:Y:S02]  /*3a50*/  FFMA.FTZ R162, R149, R162, R133 ;  /* 0x000000a295a27223 */ /* 0x000fe40000010085 */
[-C--:B------:R-:W-:Y:S02]  /*3a60*/  FMUL.FTZ R158, R33, R150.reuse ;  /* 0x00000096219e7220 */ /* 0x080fe40000410000 */
[----:B------:R-:W-:Y:S02]  /*3a70*/  FMUL.FTZ R150, R34, R150 ;  /* 0x0000009622967220 */ /* 0x000fe40000410000 */
[----:B------:R-:W-:Y:S02]  /*3a80*/  FFMA.FTZ R154, R149, R163, -R154 ;  /* 0x000000a3959a7223 */ /* 0x000fe4000001089a */
[----:B------:R-:W-:Y:S01]  /*3a90*/  FMUL.FTZ R147, R153, R147 ;  /* 0x0000009399937220 */ /* 0x000fe20000410000 */
[----:B------:R4:W5:Y:S01]  /*3aa0*/  @!P0 LDG.E.128 R60, [R134.64] ;  /* 0x0000001c863c8981 */ /* 0x000962000c1e1d00 */
[C---:B---3--:R-:W-:Y:S01]  /*3ab0*/  FMUL.FTZ R144, R155.reuse, R144 ;  /* 0x000000909b907220 */ /* 0x048fe20000410000 */
[----:B------:R-:W3:Y:S01]  /*3ac0*/  MUFU.EX2 R150, R150 ;  /* 0x0000009600967308 */ /* 0x000ee20000000800 */
[----:B------:R-:W-:Y:S01]  /*3ad0*/  FMUL.FTZ R145, R155, R145 ;  /* 0x000000919b917220 */ /* 0x000fe20000410000 */
[----:B------:R-:W-:Y:S01]  /*3ae0*/  HADD2.F32 R153, -RZ, R65.H1_H1 ;  /* 0x30000041ff997230 */ /* 0x000fe20000004100 */
[C---:B------:R-:W-:Y:S01]  /*3af0*/  FMUL.FTZ R142, R156.reuse, R142 ;  /* 0x0000008e9c8e7220 */ /* 0x040fe20000410000 */
[----:B------:R-:W-:Y:S01]  /*3b00*/  HADD2.F32 R155, -RZ, R67.H0_H0 ;  /* 0x20000043ff9b7230 */ /* 0x000fe20000004100 */
[----:B------:R-:W-:Y:S01]  /*3b10*/  FMUL.FTZ R143, R156, R143 ;  /* 0x0000008f9c8f7220 */ /* 0x000fe20000410000 */
[----:B------:R-:W-:Y:S01]  /*3b20*/  HADD2.F32 R160, -RZ, R57.H1_H1 ;  /* 0x30000039ffa07230 */ /* 0x000fe20000004100 */
[----:B------:R-:W-:Y:S01]  /*3b30*/  FMUL.FTZ R139, R152, R139 ;  /* 0x0000008b988b7220 */ /* 0x000fe20000410000 */
[----:B------:R0:W1:Y:S01]  /*3b40*/  MUFU.SIN R133, R165 ;  /* 0x000000a500857308 */ /* 0x0000620000000400 */
[C---:B----4-:R-:W-:Y:S01]  /*3b50*/  FMUL.FTZ R134, R146.reuse, R162 ;  /* 0x000000a292867220 */ /* 0x050fe20000410000 */
[----:B------:R-:W-:Y:S01]  /*3b60*/  HADD2.F32 R161, -RZ, R69.H1_H1 ;  /* 0x30000045ffa17230 */ /* 0x000fe20000004100 */
[-C--:B------:R-:W-:Y:S01]  /*3b70*/  FMUL.FTZ R135, R146, R154.reuse ;  /* 0x0000009a92877220 */ /* 0x080fe20000410000 */
[----:B------:R-:W-:Y:S01]  /*3b80*/  HADD2.F32 R163, -RZ, R71.H0_H0 ;  /* 0x20000047ffa37230 */ /* 0x000fe20000004100 */
[C---:B------:R-:W-:Y:S01]  /*3b90*/  FFMA.FTZ R134, R147.reuse, R154, -R134 ;  /* 0x0000009a93867223 */ /* 0x040fe20000010886 */
[----:B------:R-:W-:Y:S01]  /*3ba0*/  HADD2.F32 R169, -RZ, R73.H1_H1 ;  /* 0x30000049ffa97230 */ /* 0x000fe20000004100 */
[----:B------:R-:W-:Y:S01]  /*3bb0*/  FFMA.FTZ R135, R147, R162, R135 ;  /* 0x000000a293877223 */ /* 0x000fe20000010087 */
[----:B------:R-:W4:Y:S01]  /*3bc0*/  MUFU.EX2 R158, R158 ;  /* 0x0000009e009e7308 */ /* 0x000f220000000800 */
[CC--:B------:R-:W-:Y:S01]  /*3bd0*/  FMUL.FTZ R154, R144.reuse, R134.reuse ;  /* 0x00000086909a7220 */ /* 0x0c0fe20000410000 */
[----:B------:R-:W-:Y:S01]  /*3be0*/  HADD2.F32 R162, -RZ, R70.H1_H1 ;  /* 0x30000046ffa27230 */ /* 0x000fe20000004100 */
[-C--:B--2---:R-:W-:Y:S01]  /*3bf0*/  FMUL.FTZ R151, R144, R135.reuse ;  /* 0x0000008790977220 */ /* 0x084fe20000410000 */
[----:B0-----:R-:W-:Y:S01]  /*3c00*/  HADD2.F32 R165, -RZ, R71.H1_H1 ;  /* 0x30000047ffa57230 */ /* 0x001fe20000004100 */
[C---:B------:R-:W-:Y:S01]  /*3c10*/  FFMA.FTZ R154, R145.reuse, R135, R154 ;  /* 0x00000087919a7223 */ /* 0x040fe2000001009a */
[----:B------:R-:W-:Y:S01]  /*3c20*/  HADD2.F32 R167, -RZ, R73.H0_H0 ;  /* 0x20000049ffa77230 */ /* 0x000fe20000004100 */
[----:B------:R-:W-:Y:S01]  /*3c30*/  FFMA.FTZ R151, R145, R134, -R151 ;  /* 0x0000008691977223 */ /* 0x000fe20000010897 */
[--C-:B------:R-:W-:Y:S01]  /*3c40*/  HADD2.F32 R168, -RZ, R74.reuse.H0_H0 ;  /* 0x2000004affa87230 */ /* 0x100fe20000004100 */
[----:B------:R-:W-:Y:S01]  /*3c50*/  FMUL.FTZ R134, R142, R154 ;  /* 0x0000009a8e867220 */ /* 0x000fe20000410000 */
[----:B------:R-:W-:Y:S01]  /*3c60*/  HADD2.F32 R170, -RZ, R74.H1_H1 ;  /* 0x3000004affaa7230 */ /* 0x000fe20000004100 */
[----:B------:R-:W-:Y:S01]  /*3c70*/  FMUL.FTZ R138, R152, R138 ;  /* 0x0000008a988a7220 */ /* 0x000fe20000410000 */
[--C-:B------:R-:W-:Y:S01]  /*3c80*/  HADD2.F32 R171, -RZ, R75.reuse.H0_H0 ;  /* 0x2000004bffab7230 */ /* 0x100fe20000004100 */
[-C--:B------:R-:W-:Y:S01]  /*3c90*/  FMUL.FTZ R152, R142, R151.reuse ;  /* 0x000000978e987220 */ /* 0x080fe20000410000 */
[----:B------:R-:W-:Y:S01]  /*3ca0*/  HADD2.F32 R173, -RZ, R75.H1_H1 ;  /* 0x3000004bffad7230 */ /* 0x000fe20000004100 */
[C---:B------:R-:W-:Y:S01]  /*3cb0*/  FFMA.FTZ R156, R143.reuse, R151, -R134 ;  /* 0x000000978f9c7223 */ /* 0x040fe20000010886 */
[--C-:B------:R-:W-:Y:S01]  /*3cc0*/  HADD2.F32 R134, -RZ, R64.reuse.H0_H0 ;  /* 0x20000040ff867230 */ /* 0x100fe20000004100 */
[C---:B---3--:R-:W-:Y:S01]  /*3cd0*/  FMUL.FTZ R135, R150.reuse, R159 ;  /* 0x0000009f96877220 */ /* 0x048fe20000410000 */
[----:B------:R-:W-:Y:S01]  /*3ce0*/  HADD2.F32 R151, -RZ, R65.H0_H0 ;  /* 0x20000041ff977230 */ /* 0x000fe20000004100 */
[----:B-1----:R-:W-:Y:S01]  /*3cf0*/  FMUL.FTZ R133, R150, R133 ;  /* 0x0000008596857220 */ /* 0x002fe20000410000 */
[----:B------:R-:W-:Y:S01]  /*3d00*/  HADD2.F32 R150, -RZ, R64.H1_H1 ;  /* 0x30000040ff967230 */ /* 0x000fe20000004100 */
[C---:B----4-:R-:W-:Y:S01]  /*3d10*/  FMUL.FTZ R137, R158.reuse, R137 ;  /* 0x000000899e897220 */ /* 0x050fe20000410000 */
[--C-:B------:R-:W-:Y:S01]  /*3d20*/  HADD2.F32 R64, -RZ, R56.reuse.H1_H1 ;  /* 0x30000038ff407230 */ /* 0x100fe20000004100 */
[----:B------:R-:W-:Y:S01]  /*3d30*/  FMUL.FTZ R136, R158, R136 ;  /* 0x000000889e887220 */ /* 0x000fe20000410000 */
[----:B------:R-:W-:Y:S01]  /*3d40*/  HADD2.F32 R159, -RZ, R57.H0_H0 ;  /* 0x20000039ff9f7230 */ /* 0x000fe20000004100 */
[----:B------:R-:W-:Y:S01]  /*3d50*/  FFMA.FTZ R158, R143, R154, R152 ;  /* 0x0000009a8f9e7223 */ /* 0x000fe20000010098 */
[----:B------:R-:W-:Y:S01]  /*3d60*/  HADD2.F32 R152, -RZ, R56.H0_H0 ;  /* 0x20000038ff987230 */ /* 0x000fe20000004100 */
[C---:B------:R-:W-:Y:S01]  /*3d70*/  FMUL.FTZ R207, R47.reuse, R134 ;  /* 0x000000862fcf7220 */ /* 0x040fe20000410000 */
[----:B------:R-:W-:Y:S01]  /*3d80*/  HADD2.F32 R154, -RZ, R66.H1_H1 ;  /* 0x30000042ff9a7230 */ /* 0x000fe20000004100 */
[----:B------:R-:W-:Y:S01]  /*3d90*/  FMUL.FTZ R206, R47, R150 ;  /* 0x000000962fce7220 */ /* 0x000fe20000410000 */
[----:B------:R-:W-:Y:S01]  /*3da0*/  HADD2.F32 R71, -RZ, R53.H1_H1 ;  /* 0x30000035ff477230 */ /* 0x000fe20000004100 */
[C---:B------:R-:W-:Y:S01]  /*3db0*/  FMUL.FTZ R205, R48.reuse, R151 ;  /* 0x0000009730cd7220 */ /* 0x040fe20000410000 */
[--C-:B------:R-:W-:Y:S01]  /*3dc0*/  HADD2.F32 R172, -RZ, R76.reuse.H0_H0 ;  /* 0x2000004cffac7230 */ /* 0x100fe20000004100 */
[----:B------:R-:W-:Y:S01]  /*3dd0*/  FMUL.FTZ R204, R48, R153 ;  /* 0x0000009930cc7220 */ /* 0x000fe20000410000 */
[----:B------:R-:W-:Y:S01]  /*3de0*/  HADD2.F32 R174, -RZ, R76.H1_H1 ;  /* 0x3000004cffae7230 */ /* 0x000fe20000004100 */
[----:B------:R-:W-:Y:S01]  /*3df0*/  FMUL.FTZ R207, R152, R207 ;  /* 0x000000cf98cf7220 */ /* 0x000fe20000410000 */
[----:B------:R-:W-:Y:S01]  /*3e00*/  ISETP.NE.AND P0, PT, R112, 0x7f, PT ;  /* 0x0000007f7000780c */ /* 0x000fe20003f05270 */
[----:B------:R-:W-:Y:S01]  /*3e10*/  FMUL.FTZ R206, R152, R206 ;  /* 0x000000ce98ce7220 */ /* 0x000fe20000410000 */
[----:B------:R-:W-:Y:S01]  /*3e20*/  HADD2.F32 R152, -RZ, R66.H0_H0 ;  /* 0x20000042ff987230 */ /* 0x000fe20000004100 */
[C---:B------:R-:W-:Y:S01]  /*3e30*/  FMUL.FTZ R205, R64.reuse, R205 ;  /* 0x000000cd40cd7220 */ /* 0x040fe20000410000 */
[--C-:B------:R-:W-:Y:S01]  /*3e40*/  HADD2.F32 R175, -RZ, R77.reuse.H0_H0 ;  /* 0x2000004dffaf7230 */ /* 0x100fe20000004100 */
[----:B------:R-:W-:Y:S01]  /*3e50*/  FMUL.FTZ R204, R64, R204 ;  /* 0x000000cc40cc7220 */ /* 0x000fe20000410000 */
[----:B------:R-:W-:Y:S01]  /*3e60*/  HADD2.F32 R177, -RZ, R77.H1_H1 ;  /* 0x3000004dffb17230 */ /* 0x000fe20000004100 */
[CC--:B------:R-:W-:Y:S01]  /*3e70*/  FMUL.FTZ R65, R207.reuse, R131.reuse ;  /* 0x00000083cf417220 */ /* 0x0c0fe20000410000 */
[----:B------:R-:W-:Y:S01]  /*3e80*/  HADD2.F32 R200, -RZ, R81.H1_H1 ;  /* 0x30000051ffc87230 */ /* 0x000fe20000004100 */
[C---:B------:R-:W-:Y:S01]  /*3e90*/  FMUL.FTZ R64, R206.reuse, R131 ;  /* 0x00000083ce407220 */ /* 0x040fe20000410000 */
[----:B------:R-:W-:Y:S01]  /*3ea0*/  HADD2.F32 R195, -RZ, R84.H0_H0 ;  /* 0x20000054ffc37230 */ /* 0x000fe20000004100 */
[-C--:B------:R-:W-:Y:S01]  /*3eb0*/  FFMA.FTZ R65, R206, R132.reuse, R65 ;  /* 0x00000084ce417223 */ /* 0x080fe20000010041 */
[--C-:B------:R-:W-:Y:S01]  /*3ec0*/  HADD2.F32 R76, -RZ, R85.reuse.H0_H0 ;  /* 0x20000055ff4c7230 */ /* 0x100fe20000004100 */
[----:B------:R-:W-:Y:S01]  /*3ed0*/  FFMA.FTZ R64, R207, R132, -R64 ;  /* 0x00000084cf407223 */ /* 0x000fe20000010840 */
[----:B------:R-:W-:Y:S01]  /*3ee0*/  HADD2.F32 R192, -RZ, R85.H1_H1 ;  /* 0x30000055ffc07230 */ /* 0x000fe20000004100 */
[----:B------:R-:W-:Y:S01]  /*3ef0*/  FADD.FTZ R65, R204, R65 ;  /* 0x00000041cc417221 */ /* 0x000fe20000010000 */
[--C-:B------:R-:W-:Y:S01]  /*3f00*/  HADD2.F32 R176, -RZ, R78.reuse.H0_H0 ;  /* 0x2000004effb07230 */ /* 0x100fe20000004100 */
[----:B------:R-:W-:Y:S01]  /*3f10*/  FADD.FTZ R64, R205, R64 ;  /* 0x00000040cd407221 */ /* 0x000fe20000010000 */
[----:B------:R-:W-:Y:S01]  /*3f20*/  HADD2.F32 R178, -RZ, R78.H1_H1 ;  /* 0x3000004effb27230 */ /* 0x000fe20000004100 */
[C---:B------:R-:W-:Y:S01]  /*3f30*/  FMUL.FTZ R141, R157.reuse, R141 ;  /* 0x0000008d9d8d7220 */ /* 0x040fe20000410000 */
[----:B------:R-:W-:Y:S01]  /*3f40*/  HADD2.F32 R179, -RZ, R79.H0_H0 ;  /* 0x2000004fffb37230 */ /* 0x000fe20000004100 */
[----:B------:R-:W-:Y:S01]  /*3f50*/  FMUL.FTZ R140, R157, R140 ;  /* 0x0000008c9d8c7220 */ /* 0x000fe20000410000 */
[----:B------:R-:W-:Y:S01]  /*3f60*/  HADD2.F32 R157, -RZ, R67.H1_H1 ;  /* 0x30000043ff9d7230 */ /* 0x000fe20000004100 */
[----:B------:R-:W-:Y:S01]  /*3f70*/  FMUL.FTZ R211, R45, R152 ;  /* 0x000000982dd37220 */ /* 0x000fe20000410000 */
[----:B------:R-:W-:Y:S01]  /*3f80*/  HADD2.F32 R181, -RZ, R79.H1_H1 ;  /* 0x3000004fffb57230 */ /* 0x000fe20000004100 */
[----:B------:R-:W-:Y:S01]  /*3f90*/  FMUL.FTZ R67, R129, R65 ;  /* 0x0000004181437220 */ /* 0x000fe20000410000 */
[----:B------:R-:W-:Y:S01]  /*3fa0*/  BSSY B0, `(.L_x_3619) ;  /* 0x00000d7000007945 */ /* 0x000fe20003800000 */
[----:B------:R-:W-:Y:S01]  /*3fb0*/  FMUL.FTZ R210, R45, R154 ;  /* 0x0000009a2dd27220 */ /* 0x000fe20000410000 */
[--C-:B------:R-:W-:Y:S01]  /*3fc0*/  HADD2.F32 R203, -RZ, R80.reuse.H0_H0 ;  /* 0x20000050ffcb7230 */ /* 0x100fe20000004100 */
[-C--:B------:R-:W-:Y:S01]  /*3fd0*/  FMUL.FTZ R66, R129, R64.reuse ;  /* 0x0000004081427220 */ /* 0x080fe20000410000 */
[----:B------:R-:W-:Y:S01]  /*3fe0*/  HADD2.F32 R77, -RZ, R80.H1_H1 ;  /* 0x30000050ff4d7230 */ /* 0x000fe20000004100 */
[C---:B------:R-:W-:Y:S01]  /*3ff0*/  FMUL.FTZ R211, R159.reuse, R211 ;  /* 0x000000d39fd37220 */ /* 0x040fe20000410000 */
[--C-:B------:R-:W-:Y:S01]  /*4000*/  HADD2.F32 R74, -RZ, R83.reuse.H0_H0 ;  /* 0x20000053ff4a7230 */ /* 0x100fe20000004100 */
[C---:B------:R-:W-:Y:S01]  /*4010*/  FFMA.FTZ R64, R130.reuse, R64, -R67 ;  /* 0x0000004082407223 */ /* 0x040fe20000010843 */
[----:B------:R-:W-:Y:S01]  /*4020*/  HADD2.F32 R196, -RZ, R83.H1_H1 ;  /* 0x30000053ffc47230 */ /* 0x000fe20000004100 */
[----:B------:R-:W-:Y:S01]  /*4030*/  FMUL.FTZ R210, R159, R210 ;  /* 0x000000d29fd27220 */ /* 0x000fe20000410000 */
[--C-:B------:R-:W-:Y:S01]  /*4040*/  HADD2.F32 R191, -RZ, R86.reuse.H0_H0 ;  /* 0x20000056ffbf7230 */ /* 0x100fe20000004100 */
[----:B------:R-:W-:Y:S01]  /*4050*/  FFMA.FTZ R65, R130, R65, R66 ;  /* 0x0000004182417223 */ /* 0x000fe20000010042 */
[----:B------:R-:W-:Y:S01]  /*4060*/  HADD2.F32 R83, -RZ, R86.H1_H1 ;  /* 0x30000056ff537230 */ /* 0x000fe20000004100 */
[----:B------:R-:W-:Y:S01]  /*4070*/  FADD.FTZ R64, R211, R64 ;  /* 0x00000040d3407221 */ /* 0x000fe20000010000 */
[--C-:B------:R-:W-:Y:S01]  /*4080*/  HADD2.F32 R78, -RZ, R87.reuse.H0_H0 ;  /* 0x20000057ff4e7230 */ /* 0x100fe20000004100 */
[----:B------:R-:W-:Y:S01]  /*4090*/  FADD.FTZ R65, R210, R65 ;  /* 0x00000041d2417221 */ /* 0x000fe20000010000 */
[----:B------:R-:W-:Y:S01]  /*40a0*/  HADD2.F32 R188, -RZ, R87.H1_H1 ;  /* 0x30000057ffbc7230 */ /* 0x000fe20000004100 */
[----:B------:R-:W-:Y:S01]  /*40b0*/  FMUL.FTZ R159, R140, R158 ;  /* 0x0000009e8c9f7220 */ /* 0x000fe20000410000 */
[--C-:B------:R-:W-:Y:S01]  /*40c0*/  HADD2.F32 R80, -RZ, R89.reuse.H0_H0 ;  /* 0x20000059ff507230 */ /* 0x100fe20000004100 */
[C---:B------:R-:W-:Y:S01]  /*40d0*/  FMUL.FTZ R208, R46.reuse, R157 ;  /* 0x0000009d2ed07220 */ /* 0x040fe20000410000 */
[----:B------:R-:W-:Y:S01]  /*40e0*/  HADD2.F32 R184, -RZ, R89.H1_H1 ;  /* 0x30000059ffb87230 */ /* 0x000fe20000004100 */
[C---:B------:R-:W-:Y:S01]  /*40f0*/  FMUL.FTZ R66, R127.reuse, R64 ;  /* 0x000000407f427220 */ /* 0x040fe20000410000 */
[--C-:B------:R-:W-:Y:S01]  /*4100*/  HADD2.F32 R75, -RZ, R92.reuse.H0_H0 ;  /* 0x2000005cff4b7230 */ /* 0x100fe20000004100 */
[----:B------:R-:W-:Y:S01]  /*4110*/  FMUL.FTZ R209, R46, R155 ;  /* 0x0000009b2ed17220 */ /* 0x000fe20000410000 */
[----:B------:R-:W-:Y:S01]  /*4120*/  HADD2.F32 R73, -RZ, R92.H1_H1 ;  /* 0x3000005cff497230 */ /* 0x000fe20000004100 */
[-C--:B------:R-:W-:Y:S01]  /*4130*/  FMUL.FTZ R67, R127, R65.reuse ;  /* 0x000000417f437220 */ /* 0x080fe20000410000 */
[--C-:B------:R-:W-:Y:S01]  /*4140*/  HADD2.F32 R199, -RZ, R82.reuse.H0_H0 ;  /* 0x20000052ffc77230 */ /* 0x100fe20000004100 */
[CC--:B------:R-:W-:Y:S01]  /*4150*/  FFMA.FTZ R164, R141.reuse, R156.reuse, -R159 ;  /* 0x0000009c8da47223 */ /* 0x0c0fe2000001089f */
[----:B------:R-:W-:Y:S01]  /*4160*/  HADD2.F32 R159, -RZ, R69.H0_H0 ;  /* 0x20000045ff9f7230 */ /* 0x000fe20000004100 */
[----:B------:R-:W-:Y:S01]  /*4170*/  FMUL.FTZ R156, R140, R156 ;  /* 0x0000009c8c9c7220 */ /* 0x000fe20000410000 */
[----:B------:R-:W-:Y:S01]  /*4180*/  HADD2.F32 R79, -RZ, R82.H1_H1 ;  /* 0x30000052ff4f7230 */ /* 0x000fe20000004100 */
[----:B------:R-:W-:Y:S01]  /*4190*/  FMUL.FTZ R208, R160, R208 ;  /* 0x000000d0a0d07220 */ /* 0x000fe20000410000 */
[--C-:B------:R-:W-:Y:S01]  /*41a0*/  HADD2.F32 R187, -RZ, R88.reuse.H0_H0 ;  /* 0x20000058ffbb7230 */ /* 0x100fe20000004100 */
[----:B------:R-:W-:Y:S01]  /*41b0*/  FFMA.FTZ R65, R128, R65, R66 ;  /* 0x0000004180417223 */ /* 0x000fe20000010042 */
[----:B------:R-:W-:Y:S01]  /*41c0*/  HADD2.F32 R183, -RZ, R88.H1_H1 ;  /* 0x30000058ffb77230 */ /* 0x000fe20000004100 */
[----:B------:R-:W-:Y:S01]  /*41d0*/  FMUL.FTZ R209, R160, R209 ;  /* 0x000000d1a0d17220 */ /* 0x000fe20000410000 */
[----:B------:R-:W-:Y:S01]  /*41e0*/  HADD2.F32 R160, -RZ, R70.H0_H0 ;  /* 0x20000046ffa07230 */ /* 0x000fe20000004100 */
[----:B------:R-:W-:Y:S01]  /*41f0*/  FFMA.FTZ R64, R128, R64, -R67 ;  /* 0x0000004080407223 */ /* 0x000fe20000010843 */
[----:B------:R-:W-:Y:S01]  /*4200*/  HADD2.F32 R70, -RZ, R59.H1_H1 ;  /* 0x3000003bff467230 */ /* 0x000fe20000004100 */
[----:B------:R-:W-:Y:S01]  /*4210*/  FFMA.FTZ R166, R141, R158, R156 ;  /* 0x0000009e8da67223 */ /* 0x000fe2000001009c */
[--C-:B------:R-:W-:Y:S01]  /*4220*/  HADD2.F32 R156, -RZ, R68.reuse.H0_H0 ;  /* 0x20000044ff9c7230 */ /* 0x100fe20000004100 */
[----:B------:R-:W-:Y:S01]  /*4230*/  FADD.FTZ R65, R208, R65 ;  /* 0x00000041d0417221 */ /* 0x000fe20000010000 */
[----:B------:R-:W-:Y:S01]  /*4240*/  HADD2.F32 R158, -RZ, R68.H1_H1 ;  /* 0x30000044ff9e7230 */ /* 0x000fe20000004100 */
[----:B------:R-:W-:Y:S01]  /*4250*/  FADD.FTZ R64, R209, R64 ;  /* 0x00000040d1407221 */ /* 0x000fe20000010000 */
[----:B------:R-:W-:Y:S01]  /*4260*/  HADD2.F32 R68, -RZ, R58.H0_H0 ;  /* 0x2000003aff447230 */ /* 0x000fe20000004100 */
[----:B------:R-:W-:Y:S01]  /*4270*/  FMUL.FTZ R67, R125, R65 ;  /* 0x000000417d437220 */ /* 0x000fe20000410000 */
[--C-:B------:R-:W-:Y:S01]  /*4280*/  HADD2.F32 R237, -RZ, R90.reuse.H0_H0 ;  /* 0x2000005affed7230 */ /* 0x100fe20000004100 */
[----:B------:R-:W-:Y:S01]  /*4290*/  FMUL.FTZ R213, R43, R156 ;  /* 0x0000009c2bd57220 */ /* 0x000fe20000410000 */
[----:B------:R-:W-:Y:S01]  /*42a0*/  HADD2.F32 R239, -RZ, R90.H1_H1 ;  /* 0x3000005affef7230 */ /* 0x000fe20000004100 */
[----:B------:R-:W-:Y:S01]  /*42b0*/  FMUL.FTZ R66, R125, R64 ;  /* 0x000000407d427220 */ /* 0x000fe20000410000 */
[----:B------:R-:W-:Y:S01]  /*42c0*/  HADD2.F32 R180, -RZ, R91.H0_H0 ;  /* 0x2000005bffb47230 */ /* 0x000fe20000004100 */
[----:B------:R-:W-:Y:S01]  /*42d0*/  FMUL.FTZ R212, R43, R158 ;  /* 0x0000009e2bd47220 */ /* 0x000fe20000410000 */
[----:B------:R-:W-:Y:S01]  /*42e0*/  HADD2.F32 R92, -RZ, R93.H0_H0 ;  /* 0x2000005dff5c7230 */ /* 0x000fe20000004100 */
[----:B------:R-:W-:Y:S01]  /*42f0*/  FFMA.FTZ R64, R126, R64, -R67 ;  /* 0x000000407e407223 */ /* 0x000fe20000010843 */
[--C-:B------:R-:W-:Y:S01]  /*4300*/  HADD2.F32 R89, -RZ, R94.reuse.H0_H0 ;  /* 0x2000005eff597230 */ /* 0x100fe20000004100 */
[----:B------:R-:W-:Y:S01]  /*4310*/  FMUL.FTZ R213, R68, R213 ;  /* 0x000000d544d57220 */ /* 0x000fe20000410000 */
[----:B------:R-:W-:Y:S01]  /*4320*/  HADD2.F32 R87, -RZ, R94.H1_H1 ;  /* 0x3000005eff577230 */ /* 0x000fe20000004100 */
[----:B------:R-:W-:Y:S01]  /*4330*/  FFMA.FTZ R65, R126, R65, R66 ;  /* 0x000000417e417223 */ /* 0x000fe20000010042 */
[----:B------:R-:W-:Y:S01]  /*4340*/  LEA.HI R86, R112, R112, RZ, 0x1e ;  /* 0x0000007070567211 */ /* 0x000fe200078ff0ff */
[----:B------:R-:W-:Y:S01]  /*4350*/  FMUL.FTZ R212, R68, R212 ;  /* 0x000000d444d47220 */ /* 0x000fe20000410000 */
[----:B------:R-:W-:Y:S01]  /*4360*/  HADD2.F32 R68, -RZ, R58.H1_H1 ;  /* 0x3000003aff447230 */ /* 0x000fe20000004100 */
[----:B------:R-:W-:-:S02]  /*4370*/  FADD.FTZ R64, R213, R64 ;  /* 0x00000040d5407221 */ /* 0x000fc40000010000 */
[----:B------:R-:W-:Y:S02]  /*4380*/  FADD.FTZ R65, R212, R65 ;  /* 0x00000041d4417221 */ /* 0x000fe40000010000 */
[C---:B------:R-:W-:Y:S02]  /*4390*/  FMUL.FTZ R214, R44.reuse, R161 ;  /* 0x000000a12cd67220 */ /* 0x040fe40000410000 */
[C---:B------:R-:W-:Y:S02]  /*43a0*/  FMUL.FTZ R66, R123.reuse, R64 ;  /* 0x000000407b427220 */ /* 0x040fe40000410000 */
[----:B------:R-:W-:Y:S02]  /*43b0*/  FMUL.FTZ R215, R44, R159 ;  /* 0x0000009f2cd77220 */ /* 0x000fe40000410000 */
[----:B------:R-:W-:Y:S02]  /*43c0*/  FMUL.FTZ R67, R123, R65 ;  /* 0x000000417b437220 */ /* 0x000fe40000410000 */
[----:B------:R-:W-:-:S02]  /*43d0*/  FMUL.FTZ R214, R68, R214 ;  /* 0x000000d644d67220 */ /* 0x000fc40000410000 */
[----:B------:R-:W-:Y:S02]  /*43e0*/  FFMA.FTZ R65, R124, R65, R66 ;  /* 0x000000417c417223 */ /* 0x000fe40000010042 */
[----:B------:R-:W-:Y:S01]  /*43f0*/  FMUL.FTZ R215, R68, R215 ;  /* 0x000000d744d77220 */ /* 0x000fe20000410000 */
[----:B------:R-:W-:Y:S01]  /*4400*/  HADD2.F32 R68, -RZ, R59.H0_H0 ;  /* 0x2000003bff447230 */ /* 0x000fe20000004100 */
[----:B------:R-:W-:Y:S02]  /*4410*/  FFMA.FTZ R64, R124, R64, -R67 ;  /* 0x000000407c407223 */ /* 0x000fe40000010843 */
[----:B------:R-:W-:Y:S02]  /*4420*/  FADD.FTZ R65, R214, R65 ;  /* 0x00000041d6417221 */ /* 0x000fe40000010000 */
[----:B------:R-:W-:Y:S02]  /*4430*/  FADD.FTZ R64, R215, R64 ;  /* 0x00000040d7407221 */ /* 0x000fe40000010000 */
[----:B------:R-:W-:-:S02]  /*4440*/  FMUL.FTZ R223, R41, R160 ;  /* 0x000000a029df7220 */ /* 0x000fc40000410000 */
[----:B------:R-:W-:Y:S02]  /*4450*/  FMUL.FTZ R67, R121, R65 ;  /* 0x0000004179437220 */ /* 0x000fe40000410000 */
[----:B------:R-:W-:Y:S02]  /*4460*/  FMUL.FTZ R222, R41, R162 ;  /* 0x000000a229de7220 */ /* 0x000fe40000410000 */
[-C--:B------:R-:W-:Y:S02]  /*4470*/  FMUL.FTZ R66, R121, R64.reuse ;  /* 0x0000004079427220 */ /* 0x080fe40000410000 */
[----:B------:R-:W-:Y:S02]  /*4480*/  FMUL.FTZ R223, R68, R223 ;  /* 0x000000df44df7220 */ /* 0x000fe40000410000 */
[----:B------:R-:W-:Y:S02]  /*4490*/  FFMA.FTZ R64, R122, R64, -R67 ;  /* 0x000000407a407223 */ /* 0x000fe40000010843 */
[----:B------:R-:W-:-:S02]  /*44a0*/  FMUL.FTZ R222, R68, R222 ;  /* 0x000000de44de7220 */ /* 0x000fc40000410000 */
[----:B------:R-:W-:Y:S02]  /*44b0*/  FFMA.FTZ R65, R122, R65, R66 ;  /* 0x000000417a417223 */ /* 0x000fe40000010042 */
[----:B------:R-:W-:Y:S02]  /*44c0*/  FADD.FTZ R64, R223, R64 ;  /* 0x00000040df407221 */ /* 0x000fe40000010000 */
[----:B------:R-:W-:Y:S02]  /*44d0*/  FADD.FTZ R65, R222, R65 ;  /* 0x00000041de417221 */ /* 0x000fe40000010000 */
[----:B------:R-:W-:Y:S02]  /*44e0*/  FMUL.FTZ R68, R138, R166 ;  /* 0x000000a68a447220 */ /* 0x000fe40000410000 */
[----:B------:R-:W-:Y:S02]  /*44f0*/  FMUL.FTZ R220, R42, R165 ;  /* 0x000000a52adc7220 */ /* 0x000fe40000410000 */
[----:B------:R-:W-:-:S02]  /*4500*/  FMUL.FTZ R66, R119, R64 ;  /* 0x0000004077427220 */ /* 0x000fc40000410000 */
[----:B------:R-:W-:Y:S02]  /*4510*/  FMUL.FTZ R221, R42, R163 ;  /* 0x000000a32add7220 */ /* 0x000fe40000410000 */
[-C--:B------:R-:W-:Y:S02]  /*4520*/  FMUL.FTZ R67, R119, R65.reuse ;  /* 0x0000004177437220 */ /* 0x080fe40000410000 */
[-C--:B------:R-:W-:Y:S02]  /*4530*/  FFMA.FTZ R69, R139, R164.reuse, -R68 ;  /* 0x000000a48b457223 */ /* 0x080fe40000010844 */
[----:B------:R-:W-:Y:S02]  /*4540*/  FMUL.FTZ R164, R138, R164 ;  /* 0x000000a48aa47220 */ /* 0x000fe40000410000 */
[----:B------:R-:W-:Y:S02]  /*4550*/  FMUL.FTZ R220, R70, R220 ;  /* 0x000000dc46dc7220 */ /* 0x000fe40000410000 */
[----:B------:R-:W-:-:S02]  /*4560*/  FFMA.FTZ R65, R120, R65, R66 ;  /* 0x0000004178417223 */ /* 0x000fc40000010042 */
[----:B------:R-:W-:Y:S02]  /*4570*/  FMUL.FTZ R221, R70, R221 ;  /* 0x000000dd46dd7220 */ /* 0x000fe40000410000 */
[----:B------:R-:W-:Y:S01]  /*4580*/  FFMA.FTZ R64, R120, R64, -R67 ;  /* 0x0000004078407223 */ /* 0x000fe20000010843 */
[----:B------:R-:W-:Y:S01]  /*4590*/  HADD2.F32 R67, -RZ, R52.H0_H0 ;  /* 0x20000034ff437230 */ /* 0x000fe20000004100 */
[----:B------:R-:W-:Y:S01]  /*45a0*/  FFMA.FTZ R70, R139, R166, R164 ;  /* 0x000000a68b467223 */ /* 0x000fe200000100a4 */
[--C-:B------:R-:W-:Y:S01]  /*45b0*/  HADD2.F32 R164, -RZ, R72.reuse.H0_H0 ;  /* 0x20000048ffa47230 */ /* 0x100fe20000004100 */
[----:B------:R-:W-:Y:S01]  /*45c0*/  FADD.FTZ R65, R220, R65 ;  /* 0x00000041dc417221 */ /* 0x000fe20000010000 */
[----:B------:R-:W-:Y:S01]  /*45d0*/  HADD2.F32 R166, -RZ, R72.H1_H1 ;  /* 0x30000048ffa67230 */ /* 0x000fe20000004100 */
[----:B------:R-:W-:Y:S01]  /*45e0*/  FADD.FTZ R64, R221, R64 ;  /* 0x00000040dd407221 */ /* 0x000fe20000010000 */
[----:B------:R-:W-:Y:S01]  /*45f0*/  HADD2.F32 R72, -RZ, R81.H0_H0 ;  /* 0x20000051ff487230 */ /* 0x000fe20000004100 */
[C---:B------:R-:W-:Y:S01]  /*4600*/  FMUL.FTZ R66, R148.reuse, R65 ;  /* 0x0000004194427220 */ /* 0x040fe20000410000 */
[----:B------:R-:W-:Y:S01]  /*4610*/  HADD2.F32 R81, -RZ, R84.H1_H1 ;  /* 0x30000054ff517230 */ /* 0x000fe20000004100 */
[----:B------:R-:W-:Y:S01]  /*4620*/  FMUL.FTZ R225, R39, R164 ;  /* 0x000000a427e17220 */ /* 0x000fe20000410000 */
[----:B------:R0:W1:Y:S01]  /*4630*/  @P0 LDS.64 R84, [R112.X8+0xea88] ;  /* 0x00ea880070540984 */ /* 0x0000620000008a00 */
[----:B------:R-:W-:-:S02]  /*4640*/  FMUL.FTZ R68, R148, R64 ;  /* 0x0000004094447220 */ /* 0x000fc40000410000 */
[----:B------:R-:W-:Y:S02]  /*4650*/  FMUL.FTZ R224, R39, R166 ;  /* 0x000000a627e07220 */ /* 0x000fe40000410000 */
[----:B------:R-:W-:Y:S02]  /*4660*/  FFMA.FTZ R66, R149, R64, -R66 ;  /* 0x0000004095427223 */ /* 0x000fe40000010842 */
[----:B------:R-:W-:Y:S02]  /*4670*/  FMUL.FTZ R225, R67, R225 ;  /* 0x000000e143e17220 */ /* 0x000fe40000410000 */
[----:B------:R-:W-:Y:S02]  /*4680*/  FFMA.FTZ R65, R149, R65, R68 ;  /* 0x0000004195417223 */ /* 0x000fe40000010044 */
[----:B------:R-:W-:Y:S01]  /*4690*/  FMUL.FTZ R224, R67, R224 ;  /* 0x000000e043e07220 */ /* 0x000fe20000410000 */
[----:B------:R-:W-:Y:S01]  /*46a0*/  HADD2.F32 R67, -RZ, R52.H1_H1 ;  /* 0x30000034ff437230 */ /* 0x000fe20000004100 */
[----:B------:R-:W-:-:S02]  /*46b0*/  FADD.FTZ R66, R225, R66 ;  /* 0x00000042e1427221 */ /* 0x000fc40000010000 */
[----:B------:R-:W-:Y:S02]  /*46c0*/  FADD.FTZ R65, R224, R65 ;  /* 0x00000041e0417221 */ /* 0x000fe40000010000 */
[----:B------:R-:W-:Y:S02]  /*46d0*/  FMUL.FTZ R228, R40, R169 ;  /* 0x000000a928e47220 */ /* 0x000fe40000410000 */
[----:B------:R-:W-:Y:S02]  /*46e0*/  FMUL.FTZ R68, R146, R66 ;  /* 0x0000004292447220 */ /* 0x000fe40000410000 */
        /* <DEDUP_REMOVED lines=10> */
[C---:B------:R-:W-:Y:S02]  /*4790*/  FMUL.FTZ R66, R144.reuse, R65 ;  /* 0x0000004190427220 */ /* 0x040fe40000410000 */
        /* <DEDUP_REMOVED lines=9> */
[C---:B------:R-:W-:Y:S02]  /*4830*/  FMUL.FTZ R231, R38.reuse, R171 ;  /* 0x000000ab26e77220 */ /* 0x040fe40000410000 */
[----:B------:R-:W-:-:S02]  /*4840*/  FMUL.FTZ R230, R38, R173 ;  /* 0x000000ad26e67220 */ /* 0x000fc40000410000 */
[-C--:B------:R-:W-:Y:S02]  /*4850*/  FMUL.FTZ R67, R142, R65.reuse ;  /* 0x000000418e437220 */ /* 0x080fe40000410000 */
[----:B------:R-:W-:Y:S02]  /*4860*/  FMUL.FTZ R64, R136, R70 ;  /* 0x0000004688407220 */ /* 0x000fe40000410000 */
[----:B------:R-:W-:Y:S02]  /*4870*/  FFMA.FTZ R65, R143, R65, R68 ;  /* 0x000000418f417223 */ /* 0x000fe40000010044 */
[C---:B------:R-:W-:Y:S02]  /*4880*/  FMUL.FTZ R231, R71.reuse, R231 ;  /* 0x000000e747e77220 */ /* 0x040fe40000410000 */
[----:B------:R-:W-:Y:S01]  /*4890*/  FMUL.FTZ R230, R71, R230 ;  /* 0x000000e647e67220 */ /* 0x000fe20000410000 */
[----:B------:R-:W-:Y:S01]  /*48a0*/  HADD2.F32 R71, -RZ, R95.H0_H0 ;  /* 0x2000005fff477230 */ /* 0x000fe20000004100 */
[----:B------:R-:W-:-:S02]  /*48b0*/  FFMA.FTZ R68, R143, R66, -R67 ;  /* 0x000000428f447223 */ /* 0x000fc40000010843 */
[-C--:B------:R-:W-:Y:S02]  /*48c0*/  FFMA.FTZ R64, R137, R69.reuse, -R64 ;  /* 0x0000004589407223 */ /* 0x080fe40000010840 */
[----:B------:R-:W-:Y:S02]  /*48d0*/  FMUL.FTZ R69, R136, R69 ;  /* 0x0000004588457220 */ /* 0x000fe40000410000 */
[----:B------:R-:W-:Y:S02]  /*48e0*/  FADD.FTZ R65, R230, R65 ;  /* 0x00000041e6417221 */ /* 0x000fe40000010000 */
[----:B------:R-:W-:Y:S02]  /*48f0*/  FADD.FTZ R68, R231, R68 ;  /* 0x00000044e7447221 */ /* 0x000fe40000010000 */
[----:B------:R-:W-:Y:S01]  /*4900*/  FFMA.FTZ R66, R137, R70, R69 ;  /* 0x0000004689427223 */ /* 0x000fe20000010045 */
[----:B------:R-:W-:Y:S01]  /*4910*/  HADD2.F32 R69, -RZ, R54.H0_H0 ;  /* 0x20000036ff457230 */ /* 0x000fe20000004100 */
[----:B------:R-:W-:-:S02]  /*4920*/  FMUL.FTZ R67, R140, R65 ;  /* 0x000000418c437220 */ /* 0x000fc40000410000 */
[----:B------:R-:W-:Y:S02]  /*4930*/  FMUL.FTZ R70, R140, R68 ;  /* 0x000000448c467220 */ /* 0x000fe40000410000 */
[C---:B------:R-:W-:Y:S02]  /*4940*/  FMUL.FTZ R235, R35.reuse, R172 ;  /* 0x000000ac23eb7220 */ /* 0x040fe40000410000 */
[----:B------:R-:W-:Y:S02]  /*4950*/  FMUL.FTZ R234, R35, R174 ;  /* 0x000000ae23ea7220 */ /* 0x000fe40000410000 */
[C---:B------:R-:W-:Y:S02]  /*4960*/  FFMA.FTZ R68, R141.reuse, R68, -R67 ;  /* 0x000000448d447223 */ /* 0x040fe40000010843 */
[----:B------:R-:W-:Y:S02]  /*4970*/  FFMA.FTZ R65, R141, R65, R70 ;  /* 0x000000418d417223 */ /* 0x000fe40000010046 */
[----:B------:R-:W-:-:S02]  /*4980*/  FMUL.FTZ R235, R69, R235 ;  /* 0x000000eb45eb7220 */ /* 0x000fc40000410000 */
[----:B------:R-:W-:Y:S01]  /*4990*/  FMUL.FTZ R234, R69, R234 ;  /* 0x000000ea45ea7220 */ /* 0x000fe20000410000 */
[----:B------:R-:W-:Y:S01]  /*49a0*/  HADD2.F32 R69, -RZ, R54.H1_H1 ;  /* 0x30000036ff457230 */ /* 0x000fe20000004100 */
[----:B------:R-:W-:Y:S02]  /*49b0*/  FADD.FTZ R68, R235, R68 ;  /* 0x00000044eb447221 */ /* 0x000fe40000010000 */
[----:B------:R-:W-:Y:S02]  /*49c0*/  FADD.FTZ R65, R234, R65 ;  /* 0x00000041ea417221 */ /* 0x000fe40000010000 */
[C---:B------:R-:W-:Y:S02]  /*49d0*/  FMUL.FTZ R227, R36.reuse, R175 ;  /* 0x000000af24e37220 */ /* 0x040fe40000410000 */
[----:B------:R-:W-:Y:S02]  /*49e0*/  FMUL.FTZ R226, R36, R177 ;  /* 0x000000b124e27220 */ /* 0x000fe40000410000 */
[----:B------:R-:W-:-:S02]  /*49f0*/  FMUL.FTZ R67, R138, R65 ;  /* 0x000000418a437220 */ /* 0x000fc40000410000 */
[----:B------:R-:W-:Y:S02]  /*4a00*/  FMUL.FTZ R70, R138, R68 ;  /* 0x000000448a467220 */ /* 0x000fe40000410000 */
[C---:B------:R-:W-:Y:S02]  /*4a10*/  FMUL.FTZ R227, R69.reuse, R227 ;  /* 0x000000e345e37220 */ /* 0x040fe40000410000 */
[----:B------:R-:W-:Y:S01]  /*4a20*/  FMUL.FTZ R226, R69, R226 ;  /* 0x000000e245e27220 */ /* 0x000fe20000410000 */
[----:B------:R-:W-:Y:S01]  /*4a30*/  HADD2.F32 R69, -RZ, R55.H0_H0 ;  /* 0x20000037ff457230 */ /* 0x000fe20000004100 */
[C---:B------:R-:W-:Y:S02]  /*4a40*/  FFMA.FTZ R68, R139.reuse, R68, -R67 ;  /* 0x000000448b447223 */ /* 0x040fe40000010843 */
[----:B------:R-:W-:Y:S02]  /*4a50*/  FFMA.FTZ R65, R139, R65, R70 ;  /* 0x000000418b417223 */ /* 0x000fe40000010046 */
[----:B------:R-:W-:-:S02]  /*4a60*/  FADD.FTZ R68, R227, R68 ;  /* 0x00000044e3447221 */ /* 0x000fc40000010000 */
[----:B------:R-:W-:Y:S02]  /*4a70*/  FADD.FTZ R65, R226, R65 ;  /* 0x00000041e2417221 */ /* 0x000fe40000010000 */
[C---:B------:R-:W-:Y:S02]  /*4a80*/  FMUL.FTZ R217, R33.reuse, R176 ;  /* 0x000000b021d97220 */ /* 0x040fe40000410000 */
[----:B------:R-:W-:Y:S02]  /*4a90*/  FMUL.FTZ R216, R33, R178 ;  /* 0x000000b221d87220 */ /* 0x000fe40000410000 */
[C---:B------:R-:W-:Y:S02]  /*4aa0*/  FMUL.FTZ R67, R136.reuse, R65 ;  /* 0x0000004188437220 */ /* 0x040fe40000410000 */
[----:B------:R-:W-:Y:S02]  /*4ab0*/  FMUL.FTZ R70, R136, R68 ;  /* 0x0000004488467220 */ /* 0x000fe40000410000 */
[----:B------:R-:W-:-:S02]  /*4ac0*/  FMUL.FTZ R217, R69, R217 ;  /* 0x000000d945d97220 */ /* 0x000fc40000410000 */
[----:B------:R-:W-:Y:S01]  /*4ad0*/  FMUL.FTZ R216, R69, R216 ;  /* 0x000000d845d87220 */ /* 0x000fe20000410000 */
[----:B------:R-:W-:Y:S01]  /*4ae0*/  HADD2.F32 R69, -RZ, R55.H1_H1 ;  /* 0x30000037ff457230 */ /* 0x000fe20000004100 */
[C---:B------:R-:W-:Y:S02]  /*4af0*/  FFMA.FTZ R68, R137.reuse, R68, -R67 ;  /* 0x0000004489447223 */ /* 0x040fe40000010843 */
[----:B------:R-:W-:Y:S02]  /*4b00*/  FFMA.FTZ R65, R137, R65, R70 ;  /* 0x0000004189417223 */ /* 0x000fe40000010046 */
[----:B------:R-:W-:Y:S02]  /*4b10*/  FADD.FTZ R68, R217, R68 ;  /* 0x00000044d9447221 */ /* 0x000fe40000010000 */
[----:B------:R-:W-:Y:S02]  /*4b20*/  FADD.FTZ R70, R216, R65 ;  /* 0x00000041d8467221 */ /* 0x000fe40000010000 */
[----:B------:R-:W-:-:S02]  /*4b30*/  FMUL.FTZ R67, R133, R68 ;  /* 0x0000004485437220 */ /* 0x000fc40000410000 */
[----:B------:R-:W-:Y:S02]  /*4b40*/  FMUL.FTZ R65, R133, R70 ;  /* 0x0000004685417220 */ /* 0x000fe40000410000 */
[C---:B------:R-:W-:Y:S02]  /*4b50*/  FMUL.FTZ R219, R34.reuse, R179 ;  /* 0x000000b322db7220 */ /* 0x040fe40000410000 */
[----:B------:R-:W-:Y:S02]  /*4b60*/  FMUL.FTZ R218, R34, R181 ;  /* 0x000000b522da7220 */ /* 0x000fe40000410000 */
[C---:B------:R-:W-:Y:S01]  /*4b70*/  FFMA.FTZ R182, R135.reuse, R68, -R65 ;  /* 0x0000004487b67223 */ /* 0x040fe20000010841 */
[----:B------:R-:W-:Y:S01]  /*4b80*/  HADD2.F32 R68, -RZ, R93.H1_H1 ;  /* 0x3000005dff447230 */ /* 0x000fe20000004100 */
[----:B------:R-:W-:Y:S01]  /*4b90*/  FFMA.FTZ R185, R135, R70, R67 ;  /* 0x0000004687b97223 */ /* 0x000fe20000010043 */
[----:B------:R-:W-:Y:S01]  /*4ba0*/  HADD2.F32 R70, -RZ, R91.H1_H1 ;  /* 0x3000005bff467230 */ /* 0x000fe20000004100 */
[----:B------:R-:W-:-:S02]  /*4bb0*/  FMUL.FTZ R65, R133, R64 ;  /* 0x0000004085417220 */ /* 0x000fc40000410000 */
[----:B------:R-:W-:Y:S02]  /*4bc0*/  FMUL.FTZ R67, R133, R66 ;  /* 0x0000004285437220 */ /* 0x000fe40000410000 */
[C---:B------:R-:W-:Y:S02]  /*4bd0*/  FMUL.FTZ R219, R69.reuse, R219 ;  /* 0x000000db45db7220 */ /* 0x040fe40000410000 */
[----:B------:R-:W-:Y:S01]  /*4be0*/  FMUL.FTZ R218, R69, R218 ;  /* 0x000000da45da7220 */ /* 0x000fe20000410000 */
[----:B------:R-:W-:Y:S01]  /*4bf0*/  HADD2.F32 R69, -RZ, R95.H1_H1 ;  /* 0x3000005fff457230 */ /* 0x000fe20000004100 */
[C---:B------:R-:W-:Y:S02]  /*4c00*/  FFMA.FTZ R65, R135.reuse, R66, R65 ;  /* 0x0000004287417223 */ /* 0x040fe40000010041 */
[----:B------:R-:W-:Y:S02]  /*4c10*/  FFMA.FTZ R64, R135, R64, -R67 ;  /* 0x0000004087407223 */ /* 0x000fe40000010843 */
[----:B------:R-:W-:-:S02]  /*4c20*/  FADD.FTZ R67, R218, R185 ;  /* 0x000000b9da437221 */ /* 0x000fc40000010000 */
[----:B------:R-:W-:Y:S01]  /*4c30*/  FADD.FTZ R66, R219, R182 ;  /* 0x000000b6db427221 */ /* 0x000fe20000010000 */
[----:B------:R-:W-:Y:S05]  /*4c40*/  @P0 BRA `(.L_x_3620) ;  /* 0x000000c000000947 */ /* 0x000fea0003800000 */
[----:B01----:R-:W-:Y:S01]  /*4c50*/  ULDC UR37, c[0x0][0x174] ;  /* 0x00005d0000257ab9 */ /* 0x003fe20000000800 */
[----:B------:R-:W-:Y:S01]  /*4c60*/  MOV R85, RZ ;  /* 0x000000ff00557202 */ /* 0x000fe20000000f00 */
        /* <DEDUP_REMOVED lines=10> */
.L_x_3620:
[----:B01----:R-:W-:Y:S05]  /*4d10*/  BSYNC B0 ;  /* 0x0000000000007941 */ /* 0x003fea0003800000 */
.L_x_3619:
[----:B------:R-:W-:Y:S01]  /*4d20*/  ISETP.GT.U32.AND P0, PT, R112, 0x1f, PT ;  /* 0x0000001f7000780c */ /* 0x000fe20003f04070 */
[----:B------:R0:W-:Y:S01]  /*4d30*/  STS.128 [R86.X16+0xc670], R64 ;  /* 0x00c6704056007388 */ /* 0x0001e2000000cc00 */
[----:B------:R-:W-:Y:S01]  /*4d40*/  BSSY B0, `(.L_x_3621) ;  /* 0x00000f2000007945 */ /* 0x000fe20003800000 */
[----:B------:R-:W-:Y:S02]  /*4d50*/  FMUL.FTZ R186, R8, R183 ;  /* 0x000000b708ba7220 */ /* 0x000fe40000410000 */
[C---:B------:R-:W-:Y:S02]  /*4d60*/  FMUL.FTZ R203, R16.reuse, R203 ;  /* 0x000000cb10cb7220 */ /* 0x040fe40000410000 */
[----:B------:R-:W-:Y:S02]  /*4d70*/  FMUL.FTZ R202, R16, R77 ;  /* 0x0000004d10ca7220 */ /* 0x000fe40000410000 */
[C---:B------:R-:W-:Y:S02]  /*4d80*/  FMUL.FTZ R201, R15.reuse, R72 ;  /* 0x000000480fc97220 */ /* 0x040fe40000410000 */
[----:B------:R-:W-:-:S02]  /*4d90*/  FMUL.FTZ R200, R15, R200 ;  /* 0x000000c80fc87220 */ /* 0x000fc40000410000 */
[C---:B------:R-:W-:Y:S02]  /*4da0*/  FMUL.FTZ R199, R14.reuse, R199 ;  /* 0x000000c70ec77220 */ /* 0x040fe40000410000 */
        /* <DEDUP_REMOVED lines=65> */
.L_x_3727:
        /* <DEDUP_REMOVED lines=70> */
.L_x_3728:
        /* <DEDUP_REMOVED lines=19> */
[----:B-----5:R-:W-:Y:S05]  /*5750*/  CALL.REL.NOINC `($__internal_88_$__cuda_sm70_shflsync_idx_p) ;  /* 0x0000925000007944 */ /* 0x020fea0003c00000 */
.L_x_3625:
[----:B------:R-:W-:Y:S05]  /*5760*/  BRA.CONV ~URZ, `(.L_x_3626) ;  /* 0x000000637f007947 */ /* 0x000fea000b800000 */
[----:B-1----:R-:W-:Y:S01]  /*5770*/  HFMA2.MMA R65, -RZ, RZ, 0, 1.847743988037109375e-06 ;  /* 0x0000001fff417435 */ /* 0x002fe200000001ff */
[----:B0-----:R-:W-:Y:S02]  /*5780*/  MOV R68, R73 ;  /* 0x0000004900447202 */ /* 0x001fe40000000f00 */
[----:B------:R-:W-:Y:S02]  /*5790*/  MOV R67, 0x1f ;  /* 0x0000001f00437802 */ /* 0x000fe40000000f00 */
[----:B------:R-:W-:Y:S02]  /*57a0*/  MOV R64, 0xffffffff ;  /* 0xffffffff00407802 */ /* 0x000fe40000000f00 */
[----:B------:R-:W-:-:S02]  /*57b0*/  MOV R66, 0x57d0 ;  /* 0x000057d000427802 */ /* 0x000fc40000000f00 */
[----:B-----5:R-:W-:Y:S05]  /*57c0*/  CALL.REL.NOINC `($__internal_88_$__cuda_sm70_shflsync_idx_p) ;  /* 0x000091e000007944 */ /* 0x020fea0003c00000 */
.L_x_3626:
[----:B------:R-:W-:Y:S05]  /*57d0*/  BRA.CONV ~URZ, `(.L_x_3627) ;  /* 0x000000637f007947 */ /* 0x000fea000b800000 */
[----:B-1----:R-:W-:Y:S01]  /*57e0*/  HFMA2.MMA R65, -RZ, RZ, 0, 1.847743988037109375e-06 ;  /* 0x0000001fff417435 */ /* 0x002fe200000001ff */
[----:B0-----:R-:W-:-:S02]  /*57f0*/  MOV R68, R69 ;  /* 0x0000004500447202 */ /* 0x001fc40000000f00 */
[----:B------:R-:W-:Y:S02]  /*5800*/  MOV R67, 0x1f ;  /* 0x0000001f00437802 */ /* 0x000fe40000000f00 */
[----:B------:R-:W-:Y:S02]  /*5810*/  MOV R64, 0xffffffff ;  /* 0xffffffff00407802 */ /* 0x000fe40000000f00 */
[----:B------:R-:W-:Y:S02]  /*5820*/  MOV R66, 0x5840 ;  /* 0x0000584000427802 */ /* 0x000fe40000000f00 */
[----:B-----5:R-:W-:Y:S05]  /*5830*/  CALL.REL.NOINC `($__internal_88_$__cuda_sm70_shflsync_idx_p) ;  /* 0x0000917000007944 */ /* 0x020fea0003c00000 */
.L_x_3627:
[----:B------:R-:W-:Y:S05]  /*5840*/  BRA.CONV ~URZ, `(.L_x_3628) ;  /* 0x000000637f007947 */ /* 0x000fea000b800000 */
[----:B-1----:R-:W-:Y:S01]  /*5850*/  HFMA2.MMA R65, -RZ, RZ, 0, 1.847743988037109375e-06 ;  /* 0x0000001fff417435 */ /* 0x002fe200000001ff */
[----:B0-----:R-:W-:Y:S02]  /*5860*/  MOV R68, R72 ;  /* 0x0000004800447202 */ /* 0x001fe40000000f00 */
[----:B------:R-:W-:Y:S02]  /*5870*/  MOV R67, 0x1f ;  /* 0x0000001f00437802 */ /* 0x000fe40000000f00 */
[----:B------:R-:W-:Y:S02]  /*5880*/  MOV R64, 0xffffffff ;  /* 0xffffffff00407802 */ /* 0x000fe40000000f00 */
[----:B------:R-:W-:-:S02]  /*5890*/  MOV R66, 0x58b0 ;  /* 0x000058b000427802 */ /* 0x000fc40000000f00 */
[----:B-----5:R-:W-:Y:S05]  /*58a0*/  CALL.REL.NOINC `($__internal_88_$__cuda_sm70_shflsync_idx_p) ;  /* 0x0000910000007944 */ /* 0x020fea0003c00000 */
.L_x_3628:
        /* <DEDUP_REMOVED lines=9> */
.L_x_3729:
        /* <DEDUP_REMOVED lines=50> */
.L_x_3622:
[----:B0-----:R-:W-:Y:S05]  /*5c60*/  BSYNC B0 ;  /* 0x0000000000007941 */ /* 0x001fea0003800000 */
.L_x_3621:
[----:B------:R-:W-:Y:S01]  /*5c70*/  WARPSYNC 0xffffffff ;  /* 0xffffffff00007948 */ /* 0x000fe20003800000 */
[----:B------:R-:W-:Y:S02]  /*5c80*/  LOP3.LUT P0, RZ, R112, 0x1f, RZ, 0xc0, !PT ;  /* 0x0000001f70ff7812 */ /* 0x000fe4000780c0ff */
[----:B-----5:R-:W-:Y:S01]  /*5c90*/  MOV R61, UR26 ;  /* 0x0000001a003d7c02 */ /* 0x020fe20008000f00 */
[----:B------:R-:W-:Y:S01]  /*5ca0*/  BAR.SYNC.DEFER_BLOCKING 0x0 ;  /* 0x0000000000007b1d */ /* 0x000fe20000010000 */
[CC--:B------:R-:W-:Y:S01]  /*5cb0*/  FMUL.FTZ R60, R133.reuse, R85.reuse ;  /* 0x00000055853c7220 */ /* 0x0c0fe20000410000 */
[----:B------:R-:W-:Y:S01]  /*5cc0*/  USHF.L.U32 UR48, UR7, 0x4, URZ ;  /* 0x0000000407307899 */ /* 0x000fe2000800063f */
[----:B------:R-:W-:Y:S01]  /*5cd0*/  FMUL.FTZ R62, R133, -R84 ;  /* 0x80000054853e7220 */ /* 0x000fe20000410000 */
[----:B------:R-:W-:Y:S01]  /*5ce0*/  ISETP.GE.OR P0, PT, R61, c[0x0][0x174], P0 ;  /* 0x00005d003d007a0c */ /* 0x000fe20000706670 */
[-C--:B------:R-:W-:Y:S01]  /*5cf0*/  FMUL.FTZ R63, R135, R88.reuse ;  /* 0x00000058873f7220 */ /* 0x080fe20000410000 */
[----:B------:R-:W-:Y:S01]  /*5d00*/  BSSY B0, `(.L_x_3630) ;  /* 0x00001d8000007945 */ /* 0x000fe20003800000 */
[----:B------:R-:W-:Y:S02]  /*5d10*/  FMUL.FTZ R61, R133, R88 ;  /* 0x00000058853d7220 */ /* 0x000fe40000410000 */
[----:B------:R-:W-:-:S02]  /*5d20*/  FFMA.FTZ R62, R135, -R85, R62 ;  /* 0x80000055873e7223 */ /* 0x000fc4000001003e */
[----:B------:R-:W-:Y:S02]  /*5d30*/  FFMA.FTZ R60, R135, R84, -R60 ;  /* 0x00000054873c7223 */ /* 0x000fe4000001083c */
[-C--:B---3--:R-:W-:Y:S02]  /*5d40*/  FFMA.FTZ R66, -R133, R90.reuse, -R63 ;  /* 0x0000005a85427223 */ /* 0x088fe4000001093f */
[----:B------:R-:W-:Y:S02]  /*5d50*/  FFMA.FTZ R64, R135, R90, -R61 ;  /* 0x0000005a87407223 */ /* 0x000fe4000001083d */
[C---:B------:R-:W-:Y:S02]  /*5d60*/  FMUL.FTZ R61, R136.reuse, -R62 ;  /* 0x8000003e883d7220 */ /* 0x040fe40000410000 */
[----:B------:R-:W-:Y:S02]  /*5d70*/  FMUL.FTZ R63, R136, -R60 ;  /* 0x8000003c883f7220 */ /* 0x000fe40000410000 */
        /* <DEDUP_REMOVED lines=8> */
[C---:B------:R-:W-:Y:S02]  /*5e00*/  FFMA.FTZ R70, R139.reuse, R63, R70 ;  /* 0x0000003f8b467223 */ /* 0x040fe40000010046 */
[----:B------:R-:W-:Y:S02]  /*5e10*/  FFMA.FTZ R68, R139, R61, -R68 ;  /* 0x0000003d8b447223 */ /* 0x000fe40000010844 */
[C---:B------:R-:W-:Y:S02]  /*5e20*/  FFMA.FTZ R65, R137.reuse, R64, -R60 ;  /* 0x0000004089417223 */ /* 0x040fe4000001083c */
[----:B------:R-:W0:Y:S01]  /*5e30*/  LDS.64 R60, [R86.X16+0xc678] ;  /* 0x00c67800563c7984 */ /* 0x000e22000000ca00 */
        /* <DEDUP_REMOVED lines=11> */
[-C--:B------:R-:W-:Y:S02]  /*5ef0*/  FMUL.FTZ R67, R142, -R68.reuse ;  /* 0x800000448e437220 */ /* 0x080fe40000410000 */
[----:B------:R-:W-:Y:S02]  /*5f00*/  FFMA.FTZ R65, R139, R65, -R64 ;  /* 0x000000418b417223 */ /* 0x000fe40000010840 */
[----:B------:R-:W-:-:S02]  /*5f10*/  FFMA.FTZ R66, R143, R68, -R66 ;  /* 0x000000448f427223 */ /* 0x000fc40000010842 */
[----:B------:R-:W-:Y:S02]  /*5f20*/  FADD.FTZ R62, -R93, R62 ;  /* 0x0000003e5d3e7221 */ /* 0x000fe40000010100 */
[----:B------:R-:W-:Y:S02]  /*5f30*/  FFMA.FTZ R67, R143, R70, R67 ;  /* 0x000000468f437223 */ /* 0x000fe40000010043 */
[----:B------:R-:W-:Y:S02]  /*5f40*/  FADD.FTZ R65, R94, R65 ;  /* 0x000000415e417221 */ /* 0x000fe40000010000 */
[----:B------:R-:W-:Y:S02]  /*5f50*/  FMUL.FTZ R70, R144, -R66 ;  /* 0x8000004290467220 */ /* 0x000fe40000410000 */
[----:B------:R-:W-:Y:S02]  /*5f60*/  FMUL.FTZ R64, R140, -R62 ;  /* 0x8000003e8c407220 */ /* 0x000fe40000410000 */
[----:B------:R-:W-:-:S02]  /*5f70*/  FMUL.FTZ R68, R144, -R67 ;  /* 0x8000004390447220 */ /* 0x000fc40000410000 */
[----:B------:R-:W-:Y:S02]  /*5f80*/  FMUL.FTZ R63, R140, -R65 ;  /* 0x800000418c3f7220 */ /* 0x000fe40000410000 */
[----:B------:R-:W-:Y:S02]  /*5f90*/  FFMA.FTZ R70, R145, R67, R70 ;  /* 0x0000004391467223 */ /* 0x000fe40000010046 */
[----:B------:R-:W-:Y:S02]  /*5fa0*/  FFMA.FTZ R65, R141, R65, -R64 ;  /* 0x000000418d417223 */ /* 0x000fe40000010840 */
[----:B------:R-:W-:Y:S02]  /*5fb0*/  FFMA.FTZ R68, R145, R66, -R68 ;  /* 0x0000004291447223 */ /* 0x000fe40000010844 */
[----:B------:R-:W-:Y:S02]  /*5fc0*/  FFMA.FTZ R62, R141, R62, R63 ;  /* 0x0000003e8d3e7223 */ /* 0x000fe4000001003f */
[----:B------:R-:W-:-:S02]  /*5fd0*/  FMUL.FTZ R63, R146, -R70 ;  /* 0x80000046923f7220 */ /* 0x000fc40000410000 */
[----:B------:R-:W-:Y:S02]  /*5fe0*/  FADD.FTZ R65, R180, R65 ;  /* 0x00000041b4417221 */ /* 0x000fe40000010000 */
[-C--:B------:R-:W-:Y:S02]  /*5ff0*/  FMUL.FTZ R64, R146, -R68.reuse ;  /* 0x8000004492407220 */ /* 0x080fe40000410000 */
[----:B------:R-:W-:Y:S02]  /*6000*/  FFMA.FTZ R68, R147, R68, -R63 ;  /* 0x0000004493447223 */ /* 0x000fe4000001083f */
[----:B------:R-:W-:Y:S02]  /*6010*/  FADD.FTZ R62, -R95, R62 ;  /* 0x0000003e5f3e7221 */ /* 0x000fe40000010100 */
[----:B------:R-:W-:Y:S02]  /*6020*/  FMUL.FTZ R63, R142, -R65 ;  /* 0x800000418e3f7220 */ /* 0x000fe40000410000 */
[----:B------:R-:W-:-:S02]  /*6030*/  FFMA.FTZ R70, R147, R70, R64 ;  /* 0x0000004693467223 */ /* 0x000fc40000010040 */
[-C--:B------:R-:W-:Y:S02]  /*6040*/  FMUL.FTZ R64, R142, -R62.reuse ;  /* 0x8000003e8e407220 */ /* 0x080fe40000410000 */
[C---:B------:R-:W-:Y:S02]  /*6050*/  FFMA.FTZ R63, R143.reuse, R62, R63 ;  /* 0x0000003e8f3f7223 */ /* 0x040fe4000001003f */
[----:B------:R-:W-:Y:S02]  /*6060*/  FFMA.FTZ R64, R143, R65, -R64 ;  /* 0x000000418f407223 */ /* 0x000fe40000010840 */
[----:B------:R-:W-:Y:S02]  /*6070*/  FADD.FTZ R62, -R182, R63 ;  /* 0x0000003fb63e7221 */ /* 0x000fe40000010100 */
[C---:B0-----:R-:W-:Y:S02]  /*6080*/  FMUL.FTZ R63, R115.reuse, R61 ;  /* 0x0000003d733f7220 */ /* 0x041fe40000410000 */
[----:B------:R-:W-:-:S02]  /*6090*/  FMUL.FTZ R115, R115, R60 ;  /* 0x0000003c73737220 */ /* 0x000fc40000410000 */
[C---:B------:R-:W-:Y:S02]  /*60a0*/  FMUL.FTZ R66, R148.reuse, -R70 ;  /* 0x8000004694427220 */ /* 0x040fe40000410000 */
[----:B------:R-:W-:Y:S02]  /*60b0*/  FADD.FTZ R64, R183, R64 ;  /* 0x00000040b7407221 */ /* 0x000fe40000010000 */
[----:B------:R-:W-:Y:S02]  /*60c0*/  FMUL.FTZ R67, R148, -R68 ;  /* 0x8000004494437220 */ /* 0x000fe40000410000 */
[C---:B------:R-:W-:Y:S02]  /*60d0*/  FFMA.FTZ R60, R114.reuse, R60, -R63 ;  /* 0x0000003c723c7223 */ /* 0x040fe4000001083f */
[----:B------:R-:W-:Y:S02]  /*60e0*/  FFMA.FTZ R115, R114, R61, R115 ;  /* 0x0000003d72737223 */ /* 0x000fe40000010073 */
[----:B------:R-:W-:-:S02]  /*60f0*/  FFMA.FTZ R68, R149, R68, -R66 ;  /* 0x0000004495447223 */ /* 0x000fc40000010842 */
[C---:B------:R-:W-:Y:S02]  /*6100*/  FMUL.FTZ R65, R144.reuse, -R62 ;  /* 0x8000003e90417220 */ /* 0x040fe40000410000 */
[-C--:B------:R-:W-:Y:S02]  /*6110*/  FMUL.FTZ R66, R144, -R64.reuse ;  /* 0x8000004090427220 */ /* 0x080fe40000410000 */
[----:B------:R-:W-:Y:S02]  /*6120*/  FADD.FTZ R207, R207, R60 ;  /* 0x0000003ccfcf7221 */ /* 0x000fe40000010000 */
[----:B------:R-:W-:Y:S02]  /*6130*/  FADD.FTZ R115, R206, R115 ;  /* 0x00000073ce737221 */ /* 0x000fe40000010000 */
[C---:B------:R-:W-:Y:S02]  /*6140*/  FFMA.FTZ R64, R145.reuse, R64, -R65 ;  /* 0x0000004091407223 */ /* 0x040fe40000010841 */
[----:B------:R-:W-:-:S02]  /*6150*/  FFMA.FTZ R65, R145, R62, R66 ;  /* 0x0000003e91417223 */ /* 0x000fc40000010042 */
[----:B------:R-:W-:Y:S02]  /*6160*/  FFMA.FTZ R67, R149, R70, R67 ;  /* 0x0000004695437223 */ /* 0x000fe40000010043 */
[----:B------:R-:W-:Y:S02]  /*6170*/  FMUL.FTZ R62, R119, -R68 ;  /* 0x80000044773e7220 */ /* 0x000fe40000410000 */
[C---:B------:R-:W-:Y:S02]  /*6180*/  FMUL.FTZ R61, R131.reuse, R207 ;  /* 0x000000cf833d7220 */ /* 0x040fe40000410000 */
[----:B------:R-:W-:Y:S02]  /*6190*/  FMUL.FTZ R60, R131, R115 ;  /* 0x00000073833c7220 */ /* 0x000fe40000410000 */
[-C--:B------:R-:W-:Y:S02]  /*61a0*/  FMUL.FTZ R63, R119, -R67.reuse ;  /* 0x80000043773f7220 */ /* 0x080fe40000410000 */
[----:B------:R-:W-:-:S02]  /*61b0*/  FFMA.FTZ R62, R120, R67, R62 ;  /* 0x00000043783e7223 */ /* 0x000fc4000001003e */
[C---:B------:R-:W-:Y:S02]  /*61c0*/  FFMA.FTZ R61, R132.reuse, R115, R61 ;  /* 0x00000073843d7223 */ /* 0x040fe4000001003d */
[----:B------:R-:W-:Y:S02]  /*61d0*/  FFMA.FTZ R60, R132, R207, -R60 ;  /* 0x000000cf843c7223 */ /* 0x000fe4000001083c */
[----:B------:R-:W-:Y:S02]  /*61e0*/  FFMA.FTZ R63, R120, R68, -R63 ;  /* 0x00000044783f7223 */ /* 0x000fe4000001083f */
[----:B------:R-:W-:Y:S02]  /*61f0*/  FMUL.FTZ R66, R121, -R62 ;  /* 0x8000003e79427220 */ /* 0x000fe40000410000 */
[----:B------:R-:W-:Y:S02]  /*6200*/  FADD.FTZ R204, R204, R61 ;  /* 0x0000003dcccc7221 */ /* 0x000fe40000010000 */
[----:B------:R-:W-:-:S02]  /*6210*/  FADD.FTZ R114, R205, R60 ;  /* 0x0000003ccd727221 */ /* 0x000fc40000010000 */
[-C--:B------:R-:W-:Y:S02]  /*6220*/  FMUL.FTZ R67, R121, -R63.reuse ;  /* 0x8000003f79437220 */ /* 0x080fe40000410000 */
[----:B------:R-:W-:Y:S02]  /*6230*/  FFMA.FTZ R66, R122, R63, -R66 ;  /* 0x0000003f7a427223 */ /* 0x000fe40000010842 */
[C---:B------:R-:W-:Y:S02]  /*6240*/  FMUL.FTZ R61, R129.reuse, R204 ;  /* 0x000000cc813d7220 */ /* 0x040fe40000410000 */
[-C--:B------:R-:W-:Y:S02]  /*6250*/  FMUL.FTZ R63, R129, R114.reuse ;  /* 0x00000072813f7220 */ /* 0x080fe40000410000 */
[----:B------:R-:W-:Y:S02]  /*6260*/  FADD.FTZ R65, -R184, R65 ;  /* 0x00000041b8417221 */ /* 0x000fe40000010100 */
[----:B------:R-:W-:-:S02]  /*6270*/  FFMA.FTZ R60, R130, R114, -R61 ;  /* 0x00000072823c7223 */ /* 0x000fc4000001083d */
[----:B------:R-:W-:Y:S02]  /*6280*/  FFMA.FTZ R63, R130, R204, R63 ;  /* 0x000000cc823f7223 */ /* 0x000fe4000001003f */
[----:B------:R-:W-:Y:S02]  /*6290*/  FADD.FTZ R64, R185, R64 ;  /* 0x00000040b9407221 */ /* 0x000fe40000010000 */
[----:B------:R-:W-:Y:S02]  /*62a0*/  FMUL.FTZ R61, R146, -R65 ;  /* 0x80000041923d7220 */ /* 0x000fe40000410000 */
[----:B------:R-:W-:Y:S02]  /*62b0*/  FADD.FTZ R211, R211, R60 ;  /* 0x0000003cd3d37221 */ /* 0x000fe40000010000 */
[----:B------:R-:W-:Y:S02]  /*62c0*/  FADD.FTZ R205, R210, R63 ;  /* 0x0000003fd2cd7221 */ /* 0x000fe40000010000 */
[----:B------:R-:W-:-:S02]  /*62d0*/  FFMA.FTZ R67, R122, R62, R67 ;  /* 0x0000003e7a437223 */ /* 0x000fc40000010043 */
[-C--:B------:R-:W-:Y:S02]  /*62e0*/  FMUL.FTZ R62, R146, -R64.reuse ;  /* 0x80000040923e7220 */ /* 0x080fe40000410000 */
[----:B------:R-:W-:Y:S02]  /*62f0*/  FFMA.FTZ R64, R147, R64, -R61 ;  /* 0x0000004093407223 */ /* 0x000fe4000001083d */
[C---:B------:R-:W-:Y:S02]  /*6300*/  FMUL.FTZ R61, R127.reuse, R211 ;  /* 0x000000d37f3d7220 */ /* 0x040fe40000410000 */
[-C--:B------:R-:W-:Y:S02]  /*6310*/  FMUL.FTZ R60, R127, R205.reuse ;  /* 0x000000cd7f3c7220 */ /* 0x080fe40000410000 */
        /* <DEDUP_REMOVED lines=9> */
[----:B------:R-:W-:Y:S02]  /*63b0*/  FMUL.FTZ R62, R123, -R66 ;  /* 0x800000427b3e7220 */ /* 0x000fe40000410000 */
        /* <DEDUP_REMOVED lines=14> */
[----:B------:R-:W-:Y:S02]  /*64a0*/  FFMA.FTZ R64, R126, R67, R64 ;  /* 0x000000437e407223 */ /* 0x000fe40000010040 */
[----:B------:R-:W-:-:S02]  /*64b0*/  FFMA.FTZ R61, R124, R209, R61 ;  /* 0x000000d17c3d7223 */ /* 0x000fc4000001003d */
[----:B------:R-:W-:Y:S02]  /*64c0*/  FFMA.FTZ R60, R124, R213, -R60 ;  /* 0x000000d57c3c7223 */ /* 0x000fe4000001083c */
[----:B------:R-:W-:Y:S02]  /*64d0*/  FFMA.FTZ R65, R149, R65, R66 ;  /* 0x0000004195417223 */ /* 0x000fe40000010042 */
        /* <DEDUP_REMOVED lines=13> */
[----:B------:R-:W-:Y:S02]  /*65b0*/  FFMA.FTZ R67, R128, R64, R67 ;  /* 0x0000004080437223 */ /* 0x000fe40000010043 */
[----:B------:R-:W-:Y:S02]  /*65c0*/  FADD.FTZ R223, R223, R60 ;  /* 0x0000003cdfdf7221 */ /* 0x000fe40000010000 */
[----:B------:R-:W-:-:S02]  /*65d0*/  FADD.FTZ R215, R222, R63 ;  /* 0x0000003fded77221 */ /* 0x000fc40000010000 */
[CC--:B------:R-:W-:Y:S02]  /*65e0*/  FMUL.FTZ R64, R119.reuse, -R62.reuse ;  /* 0x8000003e77407220 */ /* 0x0c0fe40000410000 */
        /* <DEDUP_REMOVED lines=9> */
[----:B------:R-:W-:Y:S02]  /*6680*/  FFMA.FTZ R64, R130, R66, -R65 ;  /* 0x0000004282407223 */ /* 0x000fe40000010841 */
[----:B------:R-:W-:-:S02]  /*6690*/  FADD.FTZ R63, -R190, R63 ;  /* 0x0000003fbe3f7221 */ /* 0x000fc40000010100 */
[----:B------:R-:W-:Y:S02]  /*66a0*/  FMUL.FTZ R66, R121, -R62 ;  /* 0x8000003e79427220 */ /* 0x000fe40000410000 */
[----:B------:R-:W-:Y:S02]  /*66b0*/  FADD.FTZ R220, R220, R61 ;  /* 0x0000003ddcdc7221 */ /* 0x000fe40000010000 */
[----:B------:R-:W-:Y:S02]  /*66c0*/  FADD.FTZ R212, R221, R60 ;  /* 0x0000003cddd47221 */ /* 0x000fe40000010000 */
[----:B------:R-:W-:Y:S02]  /*66d0*/  FFMA.FTZ R65, R130, R67, R68 ;  /* 0x0000004382417223 */ /* 0x000fe40000010044 */
[-C--:B------:R-:W-:Y:S02]  /*66e0*/  FMUL.FTZ R67, R121, -R63.reuse ;  /* 0x8000003f79437220 */ /* 0x080fe40000410000 */
[----:B------:R-:W-:-:S02]  /*66f0*/  FFMA.FTZ R63, R122, R63, R66 ;  /* 0x0000003f7a3f7223 */ /* 0x000fc40000010042 */
[C---:B------:R-:W-:Y:S02]  /*6700*/  FMUL.FTZ R60, R148.reuse, R220 ;  /* 0x000000dc943c7220 */ /* 0x040fe40000410000 */
[----:B------:R-:W-:Y:S02]  /*6710*/  FMUL.FTZ R61, R148, R212 ;  /* 0x000000d4943d7220 */ /* 0x000fe40000410000 */
        /* <DEDUP_REMOVED lines=11> */
[----:B------:R-:W-:Y:S02]  /*67d0*/  FMUL.FTZ R60, R146, R221 ;  /* 0x000000dd923c7220 */ /* 0x000fe40000410000 */
        /* <DEDUP_REMOVED lines=38> */
[C---:B------:R-:W-:Y:S01]  /*6a40*/  FFMA.FTZ R60, R141.reuse, R224, -R60 ;  /* 0x000000e08d3c7223 */ /* 0x040fe2000001083c */
[----:B------:R-:W-:Y:S01]  /*6a50*/  CS2R R62, SRZ ;  /* 0x00000000003e7805 */ /* 0x000fe2000001ff00 */
[----:B------:R-:W-:-:S02]  /*6a60*/  FFMA.FTZ R61, R141, R230, R61 ;  /* 0x000000e68d3d7223 */ /* 0x000fc4000001003d */
[----:B------:R-:W-:Y:S02]  /*6a70*/  FADD.FTZ R66, R201, R66 ;  /* 0x00000042c9427221 */ /* 0x000fe40000010000 */
[----:B------:R-:W-:Y:S02]  /*6a80*/  FMUL.FTZ R69, R131, -R67 ;  /* 0x8000004383457220 */ /* 0x000fe40000410000 */
[----:B------:R-:W-:Y:S01]  /*6a90*/  FADD.FTZ R235, R235, R60 ;  /* 0x0000003cebeb7221 */ /* 0x000fe20000010000 */
[----:B------:R-:W-:Y:S01]  /*6aa0*/  MOV R60, 0x3f800000 ;  /* 0x3f800000003c7802 */ /* 0x000fe20000000f00 */
[----:B------:R-:W-:Y:S01]  /*6ab0*/  FADD.FTZ R231, R234, R61 ;  /* 0x0000003deae77221 */ /* 0x000fe20000010000 */
[----:B------:R-:W-:Y:S01]  /*6ac0*/  HFMA2.MMA R61, -RZ, RZ, 0, 0 ;  /* 0x00000000ff3d7435 */ /* 0x000fe200000001ff */
[-C--:B------:R-:W-:Y:S02]  /*6ad0*/  FMUL.FTZ R71, R131, -R66.reuse ;  /* 0x8000004283477220 */ /* 0x080fe40000410000 */
[----:B------:R-:W-:-:S02]  /*6ae0*/  FFMA.FTZ R70, R132, R66, -R69 ;  /* 0x0000004284467223 */ /* 0x000fc40000010845 */
[C---:B------:R-:W-:Y:S02]  /*6af0*/  FMUL.FTZ R66, R138.reuse, R231 ;  /* 0x000000e78a427220 */ /* 0x040fe40000410000 */
[----:B------:R-:W-:Y:S02]  /*6b00*/  FMUL.FTZ R68, R138, R235 ;  /* 0x000000eb8a447220 */ /* 0x000fe40000410000 */
[----:B------:R-:W-:Y:S01]  /*6b10*/  FFMA.FTZ R71, R132, R67, R71 ;  /* 0x0000004384477223 */ /* 0x000fe20000010047 */
[----:B------:R-:W0:Y:S01]  /*6b20*/  @!P0 LDS.128 R60, [UR48+0xee80] ;  /* 0x00ee8030ff3c8984 */ /* 0x000e220008000c00 */
[C---:B------:R-:W-:Y:S01]  /*6b30*/  FFMA.FTZ R66, R139.reuse, R235, -R66 ;  /* 0x000000eb8b427223 */ /* 0x040fe20000010842 */
[----:B------:R-:W-:Y:S01]  /*6b40*/  ISETP.GT.U32.AND P0, PT, R112, 0x1f, PT ;  /* 0x0000001f7000780c */ /* 0x000fe20003f04070 */
[----:B------:R-:W-:Y:S02]  /*6b50*/  FFMA.FTZ R67, R139, R231, R68 ;  /* 0x000000e78b437223 */ /* 0x000fe40000010044 */
[----:B------:R-:W-:-:S02]  /*6b60*/  FMUL.FTZ R68, R131, -R64 ;  /* 0x8000004083447220 */ /* 0x000fc40000410000 */
[-C--:B------:R-:W-:Y:S02]  /*6b70*/  FMUL.FTZ R69, R131, -R65.reuse ;  /* 0x8000004183457220 */ /* 0x080fe40000410000 */
[----:B------:R-:W-:Y:S02]  /*6b80*/  FADD.FTZ R232, R227, R66 ;  /* 0x00000042e3e87221 */ /* 0x000fe40000010000 */
[----:B------:R-:W-:Y:S02]  /*6b90*/  FADD.FTZ R226, R226, R67 ;  /* 0x00000043e2e27221 */ /* 0x000fe40000010000 */
[C---:B------:R-:W-:Y:S02]  /*6ba0*/  FFMA.FTZ R65, R132.reuse, R65, R68 ;  /* 0x0000004184417223 */ /* 0x040fe40000010044 */
[----:B------:R-:W-:Y:S02]  /*6bb0*/  FFMA.FTZ R64, R132, R64, -R69 ;  /* 0x0000004084407223 */ /* 0x000fe40000010845 */
[----:B------:R-:W-:-:S02]  /*6bc0*/  FMUL.FTZ R69, R136, R232 ;  /* 0x000000e888457220 */ /* 0x000fc40000410000 */
[-C--:B------:R-:W-:Y:S02]  /*6bd0*/  FMUL.FTZ R68, R136, R226.reuse ;  /* 0x000000e288447220 */ /* 0x080fe40000410000 */
[C---:B------:R-:W-:Y:S02]  /*6be0*/  FFMA.FTZ R69, R137.reuse, R226, R69 ;  /* 0x000000e289457223 */ /* 0x040fe40000010045 */
[----:B------:R-:W-:Y:S02]  /*6bf0*/  FFMA.FTZ R68, R137, R232, -R68 ;  /* 0x000000e889447223 */ /* 0x000fe40000010844 */
[----:B------:R-:W-:Y:S02]  /*6c00*/  FADD.FTZ R216, R216, R69 ;  /* 0x00000045d8d87221 */ /* 0x000fe40000010000 */
[----:B------:R-:W-:Y:S02]  /*6c10*/  FADD.FTZ R217, R217, R68 ;  /* 0x00000044d9d97221 */ /* 0x000fe40000010000 */
[----:B------:R-:W-:-:S02]  /*6c20*/  FADD.FTZ R67, -R202, R71 ;  /* 0x00000047ca437221 */ /* 0x000fc40000010100 */
        /* <DEDUP_REMOVED lines=50> */
.L_x_3730:
[----:B------:R-:W-:Y:S05]  /*6f50*/  BRA.DIV ~URZ, `(.L_x_3633) ;  /* 0x00006ba27f007947 */ /* 0x000fea000b800000 */
[----:B------:R2:W3:Y:S04]  /*6f60*/  SHFL.DOWN PT, R67, R75, 0x1, 0x1f ;  /* 0x08201f004b437f89 */ /* 0x0004e800000e0000 */
[----:B------:R2:W4:Y:S04]  /*6f70*/  SHFL.DOWN PT, R68, R74, 0x1, 0x1f ;  /* 0x08201f004a447f89 */ /* 0x00052800000e0000 */
[----:B------:R2:W0:Y:S02]  /*6f80*/  SHFL.DOWN PT, R64, R69, 0x1, 0x1f ;  /* 0x08201f0045407f89 */ /* 0x00042400000e0000 */
.L_x_3731:
        /* <DEDUP_REMOVED lines=15> */
.L_x_3635:
[----:B------:R-:W-:Y:S05]  /*7080*/  BSYNC B1 ;  /* 0x0000000000017941 */ /* 0x000fea0003800000 */
.L_x_3634:
[----:B------:R-:W-:Y:S05]  /*7090*/  BRA.DIV ~URZ, `(.L_x_3636) ;  /* 0x00006bc27f007947 */ /* 0x000fea000b800000 */
[----:B-1----:R0:W1:Y:S04]  /*70a0*/  SHFL.DOWN PT, R66, R76, 0x2, 0x1f ;  /* 0x08401f004c427f89 */ /* 0x00206800000e0000 */
[----:B---3--:R0:W3:Y:S04]  /*70b0*/  SHFL.DOWN PT, R67, R75, 0x2, 0x1f ;  /* 0x08401f004b437f89 */ /* 0x0080e800000e0000 */
[----:B----4-:R0:W4:Y:S04]  /*70c0*/  SHFL.DOWN PT, R68, R74, 0x2, 0x1f ;  /* 0x08401f004a447f89 */ /* 0x01012800000e0000 */
[----:B------:R0:W2:Y:S02]  /*70d0*/  SHFL.DOWN PT, R64, R69, 0x2, 0x1f ;  /* 0x08401f0045407f89 */ /* 0x0000a400000e0000 */
.L_x_3732:
        /* <DEDUP_REMOVED lines=15> */
.L_x_3638:
[----:B------:R-:W-:Y:S05]  /*71d0*/  BSYNC B1 ;  /* 0x0000000000017941 */ /* 0x000fea0003800000 */
.L_x_3637:
[----:B------:R-:W-:Y:S05]  /*71e0*/  BRA.DIV ~URZ, `(.L_x_3639) ;  /* 0x00006c427f007947 */ /* 0x000fea000b800000 */
[----:B-1----:R1:W0:Y:S02]  /*71f0*/  SHFL.DOWN PT, R66, R76, 0x4, 0x1f ;  /* 0x08801f004c427f89 */ /* 0x00222400000e0000 */
.L_x_3733:
[----:B------:R-:W-:Y:S05]  /*7200*/  BRA.DIV ~URZ, `(.L_x_3640) ;  /* 0x00006ca27f007947 */ /* 0x000fea000b800000 */
[----:B---3--:R3:W1:Y:S04]  /*7210*/  SHFL.DOWN PT, R67, R75, 0x4, 0x1f ;  /* 0x08801f004b437f89 */ /* 0x00866800000e0000 */
[----:B----4-:R3:W4:Y:S04]  /*7220*/  SHFL.DOWN PT, R68, R74, 0x4, 0x1f ;  /* 0x08801f004a447f89 */ /* 0x01072800000e0000 */
[----:B--2---:R3:W2:Y:S02]  /*7230*/  SHFL.DOWN PT, R64, R69, 0x4, 0x1f ;  /* 0x08801f0045407f89 */ /* 0x0046a400000e0000 */
.L_x_3734:
        /* <DEDUP_REMOVED lines=15> */
.L_x_3642:
[----:B------:R-:W-:Y:S05]  /*7330*/  BSYNC B1 ;  /* 0x0000000000017941 */ /* 0x000fea0003800000 */
.L_x_3641:
[----:B------:R-:W-:Y:S05]  /*7340*/  BRA.DIV ~URZ, `(.L_x_3643) ;  /* 0x00006cc27f007947 */ /* 0x000fea000b800000 */
[----:B0-----:R0:W3:Y:S04]  /*7350*/  SHFL.DOWN PT, R66, R76, 0x8, 0x1f ;  /* 0x09001f004c427f89 */ /* 0x0010e800000e0000 */
[----:B-1----:R0:W1:Y:S04]  /*7360*/  SHFL.DOWN PT, R67, R75, 0x8, 0x1f ;  /* 0x09001f004b437f89 */ /* 0x00206800000e0000 */
[----:B----4-:R0:W4:Y:S04]  /*7370*/  SHFL.DOWN PT, R68, R74, 0x8, 0x1f ;  /* 0x09001f004a447f89 */ /* 0x01012800000e0000 */
[----:B--2---:R0:W2:Y:S02]  /*7380*/  SHFL.DOWN PT, R64, R69, 0x8, 0x1f ;  /* 0x09001f0045407f89 */ /* 0x0040a400000e0000 */
.L_x_3735:
        /* <DEDUP_REMOVED lines=15> */
.L_x_3645:
[----:B------:R-:W-:Y:S05]  /*7480*/  BSYNC B1 ;  /* 0x0000000000017941 */ /* 0x000fea0003800000 */
.L_x_3644:
[----:B------:R-:W-:Y:S05]  /*7490*/  BRA.DIV ~URZ, `(.L_x_3646) ;  /* 0x00006d427f007947 */ /* 0x000fea000b800000 */
[----:B---3--:R3:W0:Y:S02]  /*74a0*/  SHFL.DOWN PT, R66, R76, 0x10, 0x1f ;  /* 0x0a001f004c427f89 */ /* 0x00862400000e0000 */
.L_x_3736:
[----:B------:R-:W-:Y:S05]  /*74b0*/  BRA.DIV ~URZ, `(.L_x_3647) ;  /* 0x00006da27f007947 */ /* 0x000fea000b800000 */
[----:B-1----:R1:W3:Y:S04]  /*74c0*/  SHFL.DOWN PT, R67, R75, 0x10, 0x1f ;  /* 0x0a001f004b437f89 */ /* 0x0022e800000e0000 */
[----:B----4-:R1:W4:Y:S04]  /*74d0*/  SHFL.DOWN PT, R68, R74, 0x10, 0x1f ;  /* 0x0a001f004a447f89 */ /* 0x01032800000e0000 */
[----:B--2---:R1:W2:Y:S02]  /*74e0*/  SHFL.DOWN PT, R64, R69, 0x10, 0x1f ;  /* 0x0a001f0045407f89 */ /* 0x0042a400000e0000 */
.L_x_3737:
        /* <DEDUP_REMOVED lines=13> */
.L_x_3649:
[----:B------:R-:W-:Y:S05]  /*75c0*/  BSYNC B1 ;  /* 0x0000000000017941 */ /* 0x000fea0003800000 */
.L_x_3648:
        /* <DEDUP_REMOVED lines=9> */
[-C--:B------:R-:W-:Y:S01]  /*7660*/  FMUL.FTZ R238, R62, R243.reuse ;  /* 0x000000f33eee7220 */ /* 0x080fe20000410000 */
[----:B------:R4:W0:Y:S01]  /*7670*/  SHFL.DOWN PT, R78, R69, 0x1, 0x1f ;  /* 0x08201f00454e7f89 */ /* 0x00082200000e0000 */
[----:B------:R-:W-:Y:S02]  /*7680*/  FMUL.FTZ R236, R60, R243 ;  /* 0x000000f33cec7220 */ /* 0x000fe40000410000 */
        /* <DEDUP_REMOVED lines=8> */
.L_x_3738:
[----:B0-234-:R0:W2:Y:S01]  /*7710*/  LDS.128 R68, [R227+0xd0b0] ;  /* 0x00d0b000e3447984 */ /* 0x01d0a20000000c00 */
[----:B------:R-:W-:Y:S01]  /*7720*/  ISETP.NE.AND P0, PT, R112, 0x1f, PT ;  /* 0x0000001f7000780c */ /* 0x000fe20003f05270 */
[----:B------:R-:W-:Y:S02]  /*7730*/  BSSY B1, `(.L_x_3651) ;  /* 0x000000d000017945 */ /* 0x000fe40003800000 */
[----:B------:R0:W3:Y:S10]  /*7740*/  LDS.128 R64, [R227+0xd0a0] ;  /* 0x00d0a000e3407984 */ /* 0x0000f40000000c00 */
        /* <DEDUP_REMOVED lines=10> */
[----:B------:R-:W-:Y:S02]  /*77f0*/  FADD.FTZ R83, R83, R78 ;  /* 0x0000004e53537221 */ /* 0x000fe40000010000 */
.L_x_3652:
[----:B0-----:R-:W-:Y:S05]  /*7800*/  BSYNC B1 ;  /* 0x0000000000017941 */ /* 0x001fea0003800000 */
.L_x_3651:
[----:B------:R-:W0:Y:S01]  /*7810*/  LDS.128 R72, [R227+0xd090] ;  /* 0x00d09000e3487984 */ /* 0x000e220000000c00 */
[CC--:B--2---:R-:W-:Y:S02]  /*7820*/  FMUL.FTZ R63, R69.reuse, R83.reuse ;  /* 0x00000053453f7220 */ /* 0x0c4fe40000410000 */
[-C--:B------:R-:W-:Y:S01]  /*7830*/  FMUL.FTZ R60, R69, R82.reuse ;  /* 0x00000052453c7220 */ /* 0x080fe20000410000 */
[----:B-1----:R1:W-:Y:S01]  /*7840*/  STS.128 [R227+0xd0b0], R80 ;  /* 0x00d0b050e3007388 */ /* 0x0023e20000000c00 */
[C---:B------:R-:W-:Y:S02]  /*7850*/  FFMA.FTZ R63, R68.reuse, R82, -R63 ;  /* 0x00000052443f7223 */ /* 0x040fe4000001083f */
[----:B------:R-:W-:Y:S02]  /*7860*/  FFMA.FTZ R60, R68, R83, R60 ;  /* 0x00000053443c7223 */ /* 0x000fe4000001003c */
[----:B------:R-:W-:-:S02]  /*7870*/  FADD.FTZ R78, R70, R63 ;  /* 0x0000003f464e7221 */ /* 0x000fc40000010000 */
[----:B------:R-:W-:Y:S02]  /*7880*/  FADD.FTZ R79, R71, R60 ;  /* 0x0000003c474f7221 */ /* 0x000fe40000010000 */
[----:B------:R-:W-:Y:S02]  /*7890*/  FMUL.FTZ R63, R69, R81 ;  /* 0x00000051453f7220 */ /* 0x000fe40000410000 */
[----:B---3--:R-:W-:Y:S02]  /*78a0*/  FMUL.FTZ R60, R65, R78 ;  /* 0x0000004e413c7220 */ /* 0x008fe40000410000 */
        /* <DEDUP_REMOVED lines=29> */
.L_x_3631:
[----:B0-----:R-:W-:Y:S05]  /*7a80*/  BSYNC B0 ;  /* 0x0000000000007941 */ /* 0x001fea0003800000 */
.L_x_3630:
[----:B------:R-:W-:Y:S01]  /*7a90*/  WARPSYNC 0xffffffff ;  /* 0xffffffff00007948 */ /* 0x000fe20003800000 */
[----:B------:R-:W-:Y:S01]  /*7aa0*/  BAR.SYNC.DEFER_BLOCKING 0x0 ;  /* 0x0000000000007b1d */ /* 0x000fe20000010000 */
[--C-:B-1----:R-:W-:Y:S01]  /*7ab0*/  HADD2.F32 R74, -RZ, R55.reuse.H1_H1 ;  /* 0x30000037ff4a7230 */ /* 0x102fe20000004100 */
[C---:B------:R-:W-:Y:S01]  /*7ac0*/  ISETP.NE.AND P0, PT, R112.reuse, RZ, PT ;  /* 0x000000ff7000720c */ /* 0x040fe20003f05270 */
[----:B------:R-:W-:Y:S01]  /*7ad0*/  HADD2.F32 R76, -RZ, R55.H0_H0 ;  /* 0x20000037ff4c7230 */ /* 0x000fe20000004100 */
[----:B------:R-:W-:Y:S01]  /*7ae0*/  SHF.L.U32 R238, R112, 0x5, RZ ;  /* 0x0000000570ee7819 */ /* 0x000fe200000006ff */
[----:B------:R-:W-:Y:S01]  /*7af0*/  HADD2.F32 R81, -RZ, R53.H1_H1 ;  /* 0x30000035ff517230 */ /* 0x000fe20000004100 */
[----:B------:R-:W-:Y:S01]  /*7b00*/  FMUL.FTZ R70, R34, R74 ;  /* 0x0000004a22467220 */ /* 0x000fe20000410000 */
[----:B------:R-:W-:Y:S01]  /*7b10*/  ULDC UR36, c[0x0][0x168] ;  /* 0x00005a0000247ab9 */ /* 0x000fe20000000800 */
[----:B------:R-:W-:Y:S01]  /*7b20*/  IADD3 R83, R238, 0x2, RZ ;  /* 0x00000002ee537810 */ /* 0x000fe20007ffe0ff */
[C---:B------:R-:W-:Y:S01]  /*7b30*/  FFMA.FTZ R246, -R16.reuse, R115, -RZ ;  /* 0x0000007310f67223 */ /* 0x040fe200000109ff */
[----:B------:R-:W-:Y:S01]  /*7b40*/  UIADD3 UR36, -UR34, UR36, URZ ;  /* 0x0000002422247290 */ /* 0x000fe2000fffe13f */
[----:B------:R-:W-:Y:S01]  /*7b50*/  FMUL.FTZ R248, R16, R207 ;  /* 0x000000cf10f87220 */ /* 0x000fe20000410000 */
[----:B------:R-:W-:Y:S01]  /*7b60*/  LEA.HI.SX32 R234, R83, R238, 0x1b ;  /* 0x000000ee53ea7211 */ /* 0x000fe200078fdaff */
[----:B------:R-:W-:Y:S01]  /*7b70*/  BSSY B0, `(.L_x_3653) ;  /* 0x00002b9000007945 */ /* 0x000fe20003800000 */
[----:B------:R-:W0:Y:S04]  /*7b80*/  LDS.64 R64, [R86.X16+0xd088] ;  /* 0x00d0880056407984 */ /* 0x000e28000000ca00 */
[----:B------:R1:W-:Y:S01]  /*7b90*/  @!P0 STS.128 [UR48+0xee80], R60 ;  /* 0x00ee803cff008988 */ /* 0x0003e20008000c30 */
[----:B0-----:R-:W-:-:S02]  /*7ba0*/  FMUL.FTZ R67, R65, -R85 ;  /* 0x8000005541437220 */ /* 0x001fc40000410000 */
[C---:B------:R-:W-:Y:S02]  /*7bb0*/  FMUL.FTZ R85, R64.reuse, -R85 ;  /* 0x8000005540557220 */ /* 0x040fe40000410000 */
[-C--:B------:R-:W-:Y:S01]  /*7bc0*/  FFMA.FTZ R67, R64, R84.reuse, -R67 ;  /* 0x0000005440437223 */ /* 0x080fe20000010843 */
[----:B------:R-:W-:Y:S01]  /*7bd0*/  P2R R64, PR, RZ, 0x1 ;  /* 0x00000001ff407803 */ /* 0x000fe20000000000 */
[----:B------:R-:W-:Y:S01]  /*7be0*/  FFMA.FTZ R85, R65, R84, R85 ;  /* 0x0000005441557223 */ /* 0x000fe20000010055 */
[----:B------:R-:W-:Y:S01]  /*7bf0*/  HADD2.F32 R84, -RZ, R53.H0_H0 ;  /* 0x20000035ff547230 */ /* 0x000fe20000004100 */
[----:B------:R-:W-:Y:S02]  /*7c00*/  FADD.FTZ R90, R90, R67 ;  /* 0x000000435a5a7221 */ /* 0x000fe40000010000 */
[----:B------:R-:W-:Y:S01]  /*7c10*/  FADD.FTZ R88, -R88, R85 ;  /* 0x0000005558587221 */ /* 0x000fe20000010100 */
[----:B------:R-:W-:Y:S01]  /*7c20*/  IADD3 R85, R238, 0x3, RZ ;  /* 0x00000003ee557810 */ /* 0x000fe20007ffe0ff */
[----:B------:R-:W-:-:S02]  /*7c30*/  FMUL.FTZ R69, R90, UR47 ;  /* 0x0000002f5a457c20 */ /* 0x000fc40008410000 */
[----:B------:R-:W-:Y:S01]  /*7c40*/  FMUL.FTZ R66, R133, -R90 ;  /* 0x8000005a85427220 */ /* 0x000fe20000410000 */
[----:B------:R-:W-:Y:S01]  /*7c50*/  LEA.HI.SX32 R236, R85, R238, 0x1b ;  /* 0x000000ee55ec7211 */ /* 0x000fe200078fdaff */
[----:B------:R-:W-:Y:S02]  /*7c60*/  FFMA.FTZ R65, R181, -R70, R218 ;  /* 0x80000046b5417223 */ /* 0x000fe400000100da */
[C---:B------:R-:W-:Y:S02]  /*7c70*/  FMUL.FTZ R67, R88.reuse, UR47 ;  /* 0x0000002f58437c20 */ /* 0x040fe40008410000 */
[----:B------:R-:W-:Y:S02]  /*7c80*/  FFMA.FTZ R72, R88, UR46, -R69 ;  /* 0x0000002e58487c23 */ /* 0x000fe40008010845 */
[-C--:B------:R-:W-:Y:S02]  /*7c90*/  FMUL.FTZ R64, R133, -R88.reuse ;  /* 0x8000005885407220 */ /* 0x080fe40000410000 */
[----:B------:R-:W-:-:S02]  /*7ca0*/  FFMA.FTZ R66, R135, R88, R66 ;  /* 0x0000005887427223 */ /* 0x000fc40000010042 */
[----:B------:R-:W-:Y:S02]  /*7cb0*/  FMUL.FTZ R68, R181, R88 ;  /* 0x00000058b5447220 */ /* 0x000fe40000410000 */
[----:B------:R-:W-:Y:S02]  /*7cc0*/  FFMA.FTZ R70, R179, -R70, R219 ;  /* 0x80000046b3467223 */ /* 0x000fe400000100db */
[----:B------:R-:W-:Y:S02]  /*7cd0*/  FFMA.FTZ R67, R90, UR46, R67 ;  /* 0x0000002e5a437c23 */ /* 0x000fe40008010043 */
[----:B------:R-:W-:Y:S02]  /*7ce0*/  FMUL.FTZ R72, R65, R72 ;  /* 0x0000004841487220 */ /* 0x000fe40000410000 */
[----:B------:R-:W-:Y:S02]  /*7cf0*/  FFMA.FTZ R64, R135, R90, -R64 ;  /* 0x0000005a87407223 */ /* 0x000fe40000010840 */
[----:B------:R-:W-:-:S02]  /*7d00*/  FADD.FTZ R87, -R87, R66 ;  /* 0x0000004257577221 */ /* 0x000fc40000010100 */
[-C--:B------:R-:W-:Y:S02]  /*7d10*/  FFMA.FTZ R68, R179, R90.reuse, R68 ;  /* 0x0000005ab3447223 */ /* 0x080fe40000010044 */
[----:B-1----:R-:W-:Y:S02]  /*7d20*/  FMUL.FTZ R63, R34, R90 ;  /* 0x0000005a223f7220 */ /* 0x002fe40000410000 */
[----:B------:R-:W-:Y:S02]  /*7d30*/  FFMA.FTZ R67, R70, R67, R72 ;  /* 0x0000004346437223 */ /* 0x000fe40000010048 */
[----:B------:R-:W-:Y:S02]  /*7d40*/  FADD.FTZ R89, R89, R64 ;  /* 0x0000004059597221 */ /* 0x000fe40000010000 */
[----:B------:R-:W-:Y:S02]  /*7d50*/  FMUL.FTZ R71, R34, R88 ;  /* 0x0000005822477220 */ /* 0x000fe40000410000 */
[----:B------:R-:W-:-:S02]  /*7d60*/  FMUL.FTZ R64, R136, -R87 ;  /* 0x8000005788407220 */ /* 0x000fc40000410000 */
[----:B------:R-:W-:Y:S02]  /*7d70*/  FMUL.FTZ R61, R65, R63 ;  /* 0x0000003f413d7220 */ /* 0x000fe40000410000 */
[----:B------:R-:W-:Y:S02]  /*7d80*/  FMUL.FTZ R69, R33, R76 ;  /* 0x0000004c21457220 */ /* 0x000fe40000410000 */
[-C--:B------:R-:W-:Y:S02]  /*7d90*/  FFMA.FTZ R17, R34, R68.reuse, R17 ;  /* 0x0000004422117223 */ /* 0x080fe40000010011 */
[----:B------:R-:W-:Y:S02]  /*7da0*/  FFMA.FTZ R72, R74, R68, R67 ;  /* 0x000000444a487223 */ /* 0x000fe40000010043 */
[----:B------:R-:W-:Y:S02]  /*7db0*/  FMUL.FTZ R68, R89, UR47 ;  /* 0x0000002f59447c20 */ /* 0x000fe40008410000 */
[----:B------:R-:W-:-:S02]  /*7dc0*/  FMUL.FTZ R60, R65, R71 ;  /* 0x00000047413c7220 */ /* 0x000fc40000410000 */
[-C--:B------:R-:W-:Y:S02]  /*7dd0*/  FMUL.FTZ R136, R136, -R89.reuse ;  /* 0x8000005988887220 */ /* 0x080fe40000410000 */
[----:B------:R-:W-:Y:S02]  /*7de0*/  FFMA.FTZ R65, R137, R89, -R64 ;  /* 0x0000005989417223 */ /* 0x000fe40000010840 */
[-C--:B------:R-:W-:Y:S02]  /*7df0*/  FFMA.FTZ R61, R70, R71.reuse, -R61 ;  /* 0x00000047463d7223 */ /* 0x080fe4000001083d */
[----:B------:R-:W-:Y:S02]  /*7e00*/  FMUL.FTZ R62, R74, R71 ;  /* 0x000000474a3e7220 */ /* 0x000fe40000410000 */
[----:B------:R-:W-:Y:S02]  /*7e10*/  FFMA.FTZ R64, R178, -R69, R216 ;  /* 0x80000045b2407223 */ /* 0x000fe400000100d8 */
[----:B------:R-:W-:-:S02]  /*7e20*/  FMUL.FTZ R135, R33, R87 ;  /* 0x0000005721877220 */ /* 0x000fc40000410000 */
[C---:B------:R-:W-:Y:S02]  /*7e30*/  FMUL.FTZ R66, R87.reuse, UR47 ;  /* 0x0000002f57427c20 */ /* 0x040fe40008410000 */
[----:B------:R-:W-:Y:S02]  /*7e40*/  FFMA.FTZ R71, R87, UR46, -R68 ;  /* 0x0000002e57477c23 */ /* 0x000fe40008010844 */
[----:B------:R-:W-:Y:S02]  /*7e50*/  FFMA.FTZ R136, R137, R87, R136 ;  /* 0x0000005789887223 */ /* 0x000fe40000010088 */
[----:B------:R-:W-:Y:S02]  /*7e60*/  FMUL.FTZ R133, R33, R89 ;  /* 0x0000005921857220 */ /* 0x000fe40000410000 */
[----:B------:R-:W-:Y:S02]  /*7e70*/  FFMA.FTZ R69, R176, -R69, R217 ;  /* 0x80000045b0457223 */ /* 0x000fe400000100d9 */
[----:B------:R-:W-:-:S02]  /*7e80*/  FMUL.FTZ R68, R64, R135 ;  /* 0x0000008740447220 */ /* 0x000fc40000410000 */
[----:B------:R-:W-:Y:S02]  /*7e90*/  FMUL.FTZ R67, R178, R87 ;  /* 0x00000057b2437220 */ /* 0x000fe40000410000 */
[----:B------:R-:W-:Y:S02]  /*7ea0*/  FFMA.FTZ R66, R89, UR46, R66 ;  /* 0x0000002e59427c23 */ /* 0x000fe40008010042 */
[----:B------:R-:W-:Y:S02]  /*7eb0*/  FMUL.FTZ R71, R64, R71 ;  /* 0x0000004740477220 */ /* 0x000fe40000410000 */
[----:B------:R-:W-:Y:S02]  /*7ec0*/  FFMA.FTZ R60, R70, R63, R60 ;  /* 0x0000003f463c7223 */ /* 0x000fe4000001003c */
[----:B------:R-:W-:Y:S02]  /*7ed0*/  FADD.FTZ R136, -R91, R136 ;  /* 0x000000885b887221 */ /* 0x000fe40000010100 */
[----:B------:R-:W-:-:S02]  /*7ee0*/  FMUL.FTZ R70, R64, R133 ;  /* 0x0000008540467220 */ /* 0x000fc40000410000 */
[----:B------:R-:W-:Y:S01]  /*7ef0*/  FMUL.FTZ R63, R74, R63 ;  /* 0x0000003f4a3f7220 */ /* 0x000fe20000410000 */
[----:B------:R-:W-:Y:S01]  /*7f00*/  HADD2.F32 R74, -RZ, R54.H1_H1 ;  /* 0x30000036ff4a7230 */ /* 0x000fe20000004100 */
[C---:B------:R-:W-:Y:S02]  /*7f10*/  FFMA.FTZ R64, R69.reuse, R133, R68 ;  /* 0x0000008545407223 */ /* 0x040fe40000010044 */
[----:B------:R-:W-:Y:S02]  /*7f20*/  FFMA.FTZ R67, R176, R89, R67 ;  /* 0x00000059b0437223 */ /* 0x000fe40000010043 */
[----:B------:R-:W-:Y:S02]  /*7f30*/  FFMA.FTZ R68, R69, R66, R71 ;  /* 0x0000004245447223 */ /* 0x000fe40000010047 */
[----:B------:R-:W-:Y:S01]  /*7f40*/  FADD.FTZ R137, R92, R65 ;  /* 0x000000415c897221 */ /* 0x000fe20000010000 */
[----:B------:R-:W-:Y:S01]  /*7f50*/  HADD2.F32 R92, -RZ, R57.H0_H0 ;  /* 0x20000039ff5c7230 */ /* 0x000fe20000004100 */
[----:B------:R-:W-:-:S02]  /*7f60*/  FMUL.FTZ R66, R138, -R136 ;  /* 0x800000888a427220 */ /* 0x000fc40000410000 */
[-C--:B------:R-:W-:Y:S02]  /*7f70*/  FFMA.FTZ R71, R76, R67.reuse, R68 ;  /* 0x000000434c477223 */ /* 0x080fe40000010044 */
[----:B------:R-:W-:Y:S02]  /*7f80*/  FFMA.FTZ R18, R33, R67, R18 ;  /* 0x0000004321127223 */ /* 0x000fe40000010012 */
[----:B------:R-:W-:Y:S02]  /*7f90*/  FMUL.FTZ R68, R36, R74 ;  /* 0x0000004a24447220 */ /* 0x000fe40000410000 */
[----:B------:R-:W-:Y:S02]  /*7fa0*/  FFMA.FTZ R67, R139, R137, -R66 ;  /* 0x000000898b437223 */ /* 0x000fe40000010842 */
[C---:B------:R-:W-:Y:S02]  /*7fb0*/  FMUL.FTZ R66, R177.reuse, R136 ;  /* 0x00000088b1427220 */ /* 0x040fe40000410000 */
[----:B------:R-:W-:-:S02]  /*7fc0*/  FFMA.FTZ R177, R177, -R68, R226 ;  /* 0x80000044b1b17223 */ /* 0x000fc400000100e2 */
[----:B------:R-:W-:Y:S02]  /*7fd0*/  FFMA.FTZ R65, R69, R135, -R70 ;  /* 0x0000008745417223 */ /* 0x000fe40000010846 */
[----:B------:R-:W-:Y:S02]  /*7fe0*/  FFMA.FTZ R68, R175, -R68, R232 ;  /* 0x80000044af447223 */ /* 0x000fe400000100e8 */
[----:B------:R-:W-:Y:S02]  /*7ff0*/  FMUL.FTZ R69, R137, UR47 ;  /* 0x0000002f89457c20 */ /* 0x000fe40008410000 */
[-C--:B------:R-:W-:Y:S02]  /*8000*/  FFMA.FTZ R175, R175, R137.reuse, R66 ;  /* 0x00000089afaf7223 */ /* 0x080fe40000010042 */
[----:B------:R-:W-:Y:S02]  /*8010*/  FMUL.FTZ R138, R138, -R137 ;  /* 0x800000898a8a7220 */ /* 0x000fe40000410000 */
[----:B------:R-:W-:-:S02]  /*8020*/  FMUL.FTZ R66, R136, UR47 ;  /* 0x0000002f88427c20 */ /* 0x000fc40008410000 */
[----:B------:R-:W-:Y:S02]  /*8030*/  FFMA.FTZ R70, R136, UR46, -R69 ;  /* 0x0000002e88467c23 */ /* 0x000fe40008010845 */
[-C--:B------:R-:W-:Y:S02]  /*8040*/  FFMA.FTZ R138, R139, R136.reuse, R138 ;  /* 0x000000888b8a7223 */ /* 0x080fe4000001008a */
[----:B------:R-:W-:Y:S02]  /*8050*/  FFMA.FTZ R69, R137, UR46, R66 ;  /* 0x0000002e89457c23 */ /* 0x000fe40008010042 */
[C---:B------:R-:W-:Y:S02]  /*8060*/  FMUL.FTZ R139, R36.reuse, R136 ;  /* 0x00000088248b7220 */ /* 0x040fe40000410000 */
[----:B------:R-:W-:Y:S02]  /*8070*/  FMUL.FTZ R137, R36, R137 ;  /* 0x0000008924897220 */ /* 0x000fe40000410000 */
[----:B------:R-:W-:-:S02]  /*8080*/  FADD.FTZ R77, R94, R67 ;  /* 0x000000435e4d7221 */ /* 0x000fc40000010000 */
[C---:B------:R-:W-:Y:S02]  /*8090*/  FMUL.FTZ R70, R177.reuse, R70 ;  /* 0x00000046b1467220 */ /* 0x040fe40000410000 */
[C---:B------:R-:W-:Y:S02]  /*80a0*/  FMUL.FTZ R133, R76.reuse, R133 ;  /* 0x000000854c857220 */ /* 0x040fe40000410000 */
[----:B------:R-:W-:Y:S01]  /*80b0*/  FMUL.FTZ R135, R76, R135 ;  /* 0x000000874c877220 */ /* 0x000fe20000410000 */
[----:B------:R-:W-:Y:S01]  /*80c0*/  HADD2.F32 R76, -RZ, R54.H0_H0 ;  /* 0x20000036ff4c7230 */ /* 0x000fe20000004100 */
[C---:B------:R-:W-:Y:S02]  /*80d0*/  FMUL.FTZ R66, R177.reuse, R139 ;  /* 0x0000008bb1427220 */ /* 0x040fe40000410000 */
[----:B------:R-:W-:Y:S02]  /*80e0*/  FMUL.FTZ R67, R177, R137 ;  /* 0x00000089b1437220 */ /* 0x000fe40000410000 */
[----:B------:R-:W-:Y:S01]  /*80f0*/  FADD.FTZ R138, -R93, R138 ;  /* 0x0000008a5d8a7221 */ /* 0x000fe20000010100 */
[----:B------:R-:W-:Y:S01]  /*8100*/  HADD2.F32 R93, -RZ, R57.H1_H1 ;  /* 0x30000039ff5d7230 */ /* 0x000fe20000004100 */
[----:B------:R-:W-:-:S02]  /*8110*/  FADD.FTZ R49, R72, R49 ;  /* 0x0000003148317221 */ /* 0x000fc40000010000 */
[C---:B------:R-:W-:Y:S02]  /*8120*/  FFMA.FTZ R72, R68.reuse, R69, R70 ;  /* 0x0000004544487223 */ /* 0x040fe40000010046 */
[C---:B------:R-:W-:Y:S02]  /*8130*/  FFMA.FTZ R66, R68.reuse, R137, R66 ;  /* 0x0000008944427223 */ /* 0x040fe40000010042 */
[----:B------:R-:W-:Y:S02]  /*8140*/  FFMA.FTZ R67, R68, R139, -R67 ;  /* 0x0000008b44437223 */ /* 0x000fe40000010843 */
[----:B------:R-:W-:Y:S02]  /*8150*/  FMUL.FTZ R68, R140, -R138 ;  /* 0x8000008a8c447220 */ /* 0x000fe40000410000 */
[----:B------:R-:W-:Y:S02]  /*8160*/  FMUL.FTZ R70, R35, R76 ;  /* 0x0000004c23467220 */ /* 0x000fe40000410000 */
[----:B------:R-:W-:-:S02]  /*8170*/  FMUL.FTZ R137, R74, R137 ;  /* 0x000000894a897220 */ /* 0x000fc40000410000 */
[----:B------:R-:W-:Y:S02]  /*8180*/  FMUL.FTZ R139, R74, R139 ;  /* 0x0000008b4a8b7220 */ /* 0x000fe40000410000 */
[----:B------:R-:W-:Y:S02]  /*8190*/  FMUL.FTZ R140, R140, -R77 ;  /* 0x8000004d8c8c7220 */ /* 0x000fe40000410000 */
[----:B------:R-:W-:Y:S02]  /*81a0*/  FADD.FTZ R50, R71, R50 ;  /* 0x0000003247327221 */ /* 0x000fe40000010000 */
[----:B------:R-:W-:Y:S02]  /*81b0*/  FFMA.FTZ R74, R74, R175, R72 ;  /* 0x000000af4a4a7223 */ /* 0x000fe40000010048 */
[----:B------:R-:W-:Y:S02]  /*81c0*/  FMUL.FTZ R73, R77, UR47 ;  /* 0x0000002f4d497c20 */ /* 0x000fe40008410000 */
[----:B------:R-:W-:-:S02]  /*81d0*/  FMUL.FTZ R71, R174, R138 ;  /* 0x0000008aae477220 */ /* 0x000fc40000410000 */
[----:B------:R-:W-:Y:S02]  /*81e0*/  FMUL.FTZ R72, R138, UR47 ;  /* 0x0000002f8a487c20 */ /* 0x000fe40008410000 */
[----:B------:R-:W-:Y:S02]  /*81f0*/  FFMA.FTZ R19, R36, R175, R19 ;  /* 0x000000af24137223 */ /* 0x000fe40000010013 */
[C---:B------:R-:W-:Y:S02]  /*8200*/  FFMA.FTZ R69, R141.reuse, R77, -R68 ;  /* 0x0000004d8d457223 */ /* 0x040fe40000010844 */
[----:B------:R-:W-:Y:S02]  /*8210*/  FFMA.FTZ R140, R141, R138, R140 ;  /* 0x0000008a8d8c7223 */ /* 0x000fe4000001008c */
[----:B------:R-:W-:Y:S02]  /*8220*/  FFMA.FTZ R68, R174, -R70, R231 ;  /* 0x80000046ae447223 */ /* 0x000fe400000100e7 */
[----:B------:R-:W-:-:S02]  /*8230*/  FMUL.FTZ R175, R35, R138 ;  /* 0x0000008a23af7220 */ /* 0x000fc40000410000 */
[----:B------:R-:W-:Y:S02]  /*8240*/  FFMA.FTZ R75, R138, UR46, -R73 ;  /* 0x0000002e8a4b7c23 */ /* 0x000fe40008010849 */
[-C--:B------:R-:W-:Y:S02]  /*8250*/  FMUL.FTZ R141, R35, R77.reuse ;  /* 0x0000004d238d7220 */ /* 0x080fe40000410000 */
[----:B------:R-:W-:Y:S02]  /*8260*/  FFMA.FTZ R71, R172, R77, R71 ;  /* 0x0000004dac477223 */ /* 0x000fe40000010047 */
[----:B------:R-:W-:Y:S02]  /*8270*/  FFMA.FTZ R73, R77, UR46, R72 ;  /* 0x0000002e4d497c23 */ /* 0x000fe40008010048 */
[----:B------:R-:W-:Y:S02]  /*8280*/  FADD.FTZ R77, R180, R69 ;  /* 0x00000045b44d7221 */ /* 0x000fe40000010000 */
[----:B------:R-:W-:-:S02]  /*8290*/  FFMA.FTZ R70, R172, -R70, R235 ;  /* 0x80000046ac467223 */ /* 0x000fc400000100eb */
[C---:B------:R-:W-:Y:S02]  /*82a0*/  FMUL.FTZ R69, R68.reuse, R175 ;  /* 0x000000af44457220 */ /* 0x040fe40000410000 */
[C---:B------:R-:W-:Y:S02]  /*82b0*/  FMUL.FTZ R72, R68.reuse, R141 ;  /* 0x0000008d44487220 */ /* 0x040fe40000410000 */
[----:B------:R-:W-:Y:S02]  /*82c0*/  FMUL.FTZ R75, R68, R75 ;  /* 0x0000004b444b7220 */ /* 0x000fe40000410000 */
[----:B------:R-:W-:Y:S02]  /*82d0*/  FADD.FTZ R95, -R95, R140 ;  /* 0x0000008c5f5f7221 */ /* 0x000fe40000010100 */
[C---:B------:R-:W-:Y:S02]  /*82e0*/  FFMA.FTZ R68, R70.reuse, R141, R69 ;  /* 0x0000008d46447223 */ /* 0x040fe40000010045 */
[----:B------:R-:W-:-:S02]  /*82f0*/  FFMA.FTZ R69, R70, R175, -R72 ;  /* 0x000000af46457223 */ /* 0x000fc40000010848 */
[----:B------:R-:W-:Y:S02]  /*8300*/  FFMA.FTZ R72, R70, R73, R75 ;  /* 0x0000004946487223 */ /* 0x000fe4000001004b */
[C---:B------:R-:W-:Y:S02]  /*8310*/  FMUL.FTZ R70, R142.reuse, -R95 ;  /* 0x8000005f8e467220 */ /* 0x040fe40000410000 */
[-C--:B------:R-:W-:Y:S02]  /*8320*/  FMUL.FTZ R142, R142, -R77.reuse ;  /* 0x8000004d8e8e7220 */ /* 0x080fe40000410000 */
[C---:B------:R-:W-:Y:S02]  /*8330*/  FFMA.FTZ R70, R143.reuse, R77, -R70 ;  /* 0x0000004d8f467223 */ /* 0x040fe40000010846 */
[----:B------:R-:W-:Y:S02]  /*8340*/  FFMA.FTZ R143, R143, R95, R142 ;  /* 0x0000005f8f8f7223 */ /* 0x000fe4000001008e */
[----:B------:R-:W-:-:S02]  /*8350*/  FFMA.FTZ R20, R35, R71, R20 ;  /* 0x0000004723147223 */ /* 0x000fc40000010014 */
[----:B------:R-:W-:Y:S02]  /*8360*/  FFMA.FTZ R75, R76, R71, R72 ;  /* 0x000000474c4b7223 */ /* 0x000fe40000010048 */
[----:B------:R-:W-:Y:S02]  /*8370*/  FMUL.FTZ R71, R38, R81 ;  /* 0x0000005126477220 */ /* 0x000fe40000410000 */
[----:B------:R-:W-:Y:S02]  /*8380*/  FADD.FTZ R82, R183, R70 ;  /* 0x00000046b7527221 */ /* 0x000fe40000010000 */
[C---:B------:R-:W-:Y:S02]  /*8390*/  FMUL.FTZ R70, R173.reuse, R95 ;  /* 0x0000005fad467220 */ /* 0x040fe40000410000 */
[----:B------:R-:W-:Y:S02]  /*83a0*/  FADD.FTZ R79, -R182, R143 ;  /* 0x0000008fb64f7221 */ /* 0x000fe40000010100 */
[----:B------:R-:W-:-:S02]  /*83b0*/  FFMA.FTZ R173, R173, -R71, R230 ;  /* 0x80000047adad7223 */ /* 0x000fc400000100e6 */
[C---:B------:R-:W-:Y:S02]  /*83c0*/  FFMA.FTZ R73, R171.reuse, -R71, R224 ;  /* 0x80000047ab497223 */ /* 0x040fe400000100e0 */
[----:B------:R-:W-:Y:S02]  /*83d0*/  FFMA.FTZ R71, R171, R77, R70 ;  /* 0x0000004dab477223 */ /* 0x000fe40000010046 */
[CC--:B------:R-:W-:Y:S02]  /*83e0*/  FMUL.FTZ R70, R144.reuse, -R79.reuse ;  /* 0x8000004f90467220 */ /* 0x0c0fe40000410000 */
[-C--:B------:R-:W-:Y:S02]  /*83f0*/  FMUL.FTZ R144, R144, -R82.reuse ;  /* 0x8000005290907220 */ /* 0x080fe40000410000 */
[C---:B------:R-:W-:Y:S02]  /*8400*/  FFMA.FTZ R70, R145.reuse, R82, -R70 ;  /* 0x0000005291467223 */ /* 0x040fe40000010846 */
[----:B------:R-:W-:-:S02]  /*8410*/  FFMA.FTZ R145, R145, R79, R144 ;  /* 0x0000004f91917223 */ /* 0x000fc40000010090 */
[----:B------:R-:W-:Y:S02]  /*8420*/  FADD.FTZ R51, R74, R51 ;  /* 0x000000334a337221 */ /* 0x000fe40000010000 */
[----:B------:R-:W-:Y:S02]  /*8430*/  FMUL.FTZ R74, R77, UR47 ;  /* 0x0000002f4d4a7c20 */ /* 0x000fe40008410000 */
[----:B------:R-:W-:Y:S02]  /*8440*/  FMUL.FTZ R72, R95, UR47 ;  /* 0x0000002f5f487c20 */ /* 0x000fe40008410000 */
[----:B------:R-:W-:Y:S02]  /*8450*/  FADD.FTZ R184, -R184, R145 ;  /* 0x00000091b8b87221 */ /* 0x000fe40000010100 */
[C---:B------:R-:W-:Y:S02]  /*8460*/  FMUL.FTZ R141, R76.reuse, R141 ;  /* 0x0000008d4c8d7220 */ /* 0x040fe40000410000 */
[----:B------:R-:W-:-:S02]  /*8470*/  FMUL.FTZ R175, R76, R175 ;  /* 0x000000af4caf7220 */ /* 0x000fc40000410000 */
[----:B------:R-:W-:Y:S02]  /*8480*/  FADD.FTZ R185, R185, R70 ;  /* 0x00000046b9b97221 */ /* 0x000fe40000010000 */
[----:B------:R-:W-:Y:S02]  /*8490*/  FFMA.FTZ R76, R95, UR46, -R74 ;  /* 0x0000002e5f4c7c23 */ /* 0x000fe4000801084a */
[----:B------:R-:W-:Y:S02]  /*84a0*/  FFMA.FTZ R74, R77, UR46, R72 ;  /* 0x0000002e4d4a7c23 */ /* 0x000fe40008010048 */
[C---:B------:R-:W-:Y:S02]  /*84b0*/  FMUL.FTZ R72, R146.reuse, -R184 ;  /* 0x800000b892487220 */ /* 0x040fe40000410000 */
[----:B------:R-:W-:Y:S02]  /*84c0*/  FMUL.FTZ R146, R146, -R185 ;  /* 0x800000b992927220 */ /* 0x000fe40000410000 */
[----:B------:R-:W-:-:S02]  /*84d0*/  FMUL.FTZ R80, R38, R95 ;  /* 0x0000005f26507220 */ /* 0x000fc40000410000 */
[----:B------:R-:W-:Y:S02]  /*84e0*/  FMUL.FTZ R78, R38, R77 ;  /* 0x0000004d264e7220 */ /* 0x000fe40000410000 */
[C---:B------:R-:W-:Y:S02]  /*84f0*/  FFMA.FTZ R171, R147.reuse, R184, R146 ;  /* 0x000000b893ab7223 */ /* 0x040fe40000010092 */
[----:B------:R-:W-:Y:S02]  /*8500*/  FFMA.FTZ R72, R147, R185, -R72 ;  /* 0x000000b993487223 */ /* 0x000fe40000010848 */
[C---:B------:R-:W-:Y:S02]  /*8510*/  FMUL.FTZ R76, R173.reuse, R76 ;  /* 0x0000004cad4c7220 */ /* 0x040fe40000410000 */
[C---:B------:R-:W-:Y:S02]  /*8520*/  FMUL.FTZ R136, R173.reuse, R80 ;  /* 0x00000050ad887220 */ /* 0x040fe40000410000 */
[----:B------:R-:W-:-:S02]  /*8530*/  FMUL.FTZ R70, R173, R78 ;  /* 0x0000004ead467220 */ /* 0x000fc40000410000 */
[----:B------:R-:W-:Y:S02]  /*8540*/  FADD.FTZ R171, -R186, R171 ;  /* 0x000000abbaab7221 */ /* 0x000fe40000010100 */
[----:B------:R-:W-:Y:S02]  /*8550*/  FADD.FTZ R173, R187, R72 ;  /* 0x00000048bbad7221 */ /* 0x000fe40000010000 */
[C---:B------:R-:W-:Y:S02]  /*8560*/  FFMA.FTZ R74, R73.reuse, R74, R76 ;  /* 0x0000004a494a7223 */ /* 0x040fe4000001004c */
[C---:B------:R-:W-:Y:S02]  /*8570*/  FFMA.FTZ R136, R73.reuse, R78, R136 ;  /* 0x0000004e49887223 */ /* 0x040fe40000010088 */
[----:B------:R-:W-:Y:S02]  /*8580*/  FFMA.FTZ R70, R73, R80, -R70 ;  /* 0x0000005049467223 */ /* 0x000fe40000010846 */
[----:B------:R-:W-:-:S02]  /*8590*/  FMUL.FTZ R72, R148, -R171 ;  /* 0x800000ab94487220 */ /* 0x000fc40000410000 */
[----:B------:R-:W-:Y:S02]  /*85a0*/  FMUL.FTZ R73, R37, R84 ;  /* 0x0000005425497220 */ /* 0x000fe40000410000 */
[----:B------:R-:W-:Y:S02]  /*85b0*/  FMUL.FTZ R148, R148, -R173 ;  /* 0x800000ad94947220 */ /* 0x000fe40000410000 */
[-C--:B------:R-:W-:Y:S02]  /*85c0*/  FFMA.FTZ R21, R38, R71.reuse, R21 ;  /* 0x0000004726157223 */ /* 0x080fe40000010015 */
[----:B------:R-:W-:Y:S02]  /*85d0*/  FFMA.FTZ R74, R81, R71, R74 ;  /* 0x00000047514a7223 */ /* 0x000fe4000001004a */
[----:B------:R-:W-:Y:S02]  /*85e0*/  FMUL.FTZ R71, R170, R79 ;  /* 0x0000004faa477220 */ /* 0x000fe40000410000 */
[----:B------:R-:W-:-:S02]  /*85f0*/  FFMA.FTZ R72, R149, R173, -R72 ;  /* 0x000000ad95487223 */ /* 0x000fc40000010848 */
[----:B------:R-:W-:Y:S02]  /*8600*/  FFMA.FTZ R170, R170, -R73, R229 ;  /* 0x80000049aaaa7223 */ /* 0x000fe400000100e5 */
[----:B------:R-:W-:Y:S02]  /*8610*/  FFMA.FTZ R149, R149, R171, R148 ;  /* 0x000000ab95957223 */ /* 0x000fe40000010094 */
[----:B------:R-:W-:Y:S02]  /*8620*/  FFMA.FTZ R73, R168, -R73, R233 ;  /* 0x80000049a8497223 */ /* 0x000fe400000100e9 */
[----:B------:R-:W-:Y:S02]  /*8630*/  FADD.FTZ R97, R74, R97 ;  /* 0x000000614a617221 */ /* 0x000fe40000010000 */
[----:B------:R-:W-:Y:S02]  /*8640*/  FFMA.FTZ R168, R168, R82, R71 ;  /* 0x00000052a8a87223 */ /* 0x000fe40000010047 */
[----:B------:R-:W-:-:S02]  /*8650*/  FMUL.FTZ R74, R82, UR47 ;  /* 0x0000002f524a7c20 */ /* 0x000fc40008410000 */
[----:B------:R-:W-:Y:S02]  /*8660*/  FMUL.FTZ R71, R79, UR47 ;  /* 0x0000002f4f477c20 */ /* 0x000fe40008410000 */
[----:B------:R-:W-:Y:S02]  /*8670*/  FADD.FTZ R188, -R188, R149 ;  /* 0x00000095bcbc7221 */ /* 0x000fe40000010100 */
[----:B------:R-:W-:Y:S02]  /*8680*/  FADD.FTZ R96, R75, R96 ;  /* 0x000000604b607221 */ /* 0x000fe40000010000 */
[----:B------:R-:W-:Y:S02]  /*8690*/  FADD.FTZ R189, R189, R72 ;  /* 0x00000048bdbd7221 */ /* 0x000fe40000010000 */
[----:B------:R-:W-:Y:S02]  /*86a0*/  FFMA.FTZ R75, R79, UR46, -R74 ;  /* 0x0000002e4f4b7c23 */ /* 0x000fe4000801084a */
[----:B------:R-:W-:-:S02]  /*86b0*/  FFMA.FTZ R74, R82, UR46, R71 ;  /* 0x0000002e524a7c23 */ /* 0x000fc40008010047 */
[CC--:B------:R-:W-:Y:S02]  /*86c0*/  FMUL.FTZ R71, R119.reuse, -R188.reuse ;  /* 0x800000bc77477220 */ /* 0x0c0fe40000410000 */
[-C--:B------:R-:W-:Y:S02]  /*86d0*/  FMUL.FTZ R119, R119, -R189.reuse ;  /* 0x800000bd77777220 */ /* 0x080fe40000410000 */
[C---:B------:R-:W-:Y:S02]  /*86e0*/  FFMA.FTZ R72, R120.reuse, R189, -R71 ;  /* 0x000000bd78487223 */ /* 0x040fe40000010847 */
[----:B------:R-:W-:Y:S02]  /*86f0*/  FFMA.FTZ R119, R120, R188, R119 ;  /* 0x000000bc78777223 */ /* 0x000fe40000010077 */
[C---:B------:R-:W-:Y:S02]  /*8700*/  FMUL.FTZ R76, R37.reuse, R79 ;  /* 0x0000004f254c7220 */ /* 0x040fe40000410000 */
[----:B------:R-:W-:-:S02]  /*8710*/  FMUL.FTZ R147, R37, R82 ;  /* 0x0000005225937220 */ /* 0x000fc40000410000 */
[----:B------:R-:W-:Y:S02]  /*8720*/  FADD.FTZ R190, -R190, R119 ;  /* 0x00000077bebe7221 */ /* 0x000fe40000010100 */
[C---:B------:R-:W-:Y:S02]  /*8730*/  FMUL.FTZ R143, R81.reuse, R78 ;  /* 0x0000004e518f7220 */ /* 0x040fe40000410000 */
[----:B------:R-:W-:Y:S01]  /*8740*/  FMUL.FTZ R145, R81, R80 ;  /* 0x0000005051917220 */ /* 0x000fe20000410000 */
[----:B------:R-:W-:Y:S01]  /*8750*/  HADD2.F32 R81, -RZ, R52.H1_H1 ;  /* 0x30000034ff517230 */ /* 0x000fe20000004100 */
[----:B------:R-:W-:Y:S02]  /*8760*/  FADD.FTZ R191, R191, R72 ;  /* 0x00000048bfbf7221 */ /* 0x000fe40000010000 */
[C---:B------:R-:W-:Y:S02]  /*8770*/  FMUL.FTZ R140, R170.reuse, R76 ;  /* 0x0000004caa8c7220 */ /* 0x040fe40000410000 */
[----:B------:R-:W-:-:S02]  /*8780*/  FMUL.FTZ R75, R170, R75 ;  /* 0x0000004baa4b7220 */ /* 0x000fc40000410000 */
[----:B------:R-:W-:Y:S02]  /*8790*/  FMUL.FTZ R138, R170, R147 ;  /* 0x00000093aa8a7220 */ /* 0x000fe40000410000 */
[C---:B------:R-:W-:Y:S02]  /*87a0*/  FMUL.FTZ R72, R121.reuse, -R190 ;  /* 0x800000be79487220 */ /* 0x040fe40000410000 */
[----:B------:R-:W-:Y:S02]  /*87b0*/  FMUL.FTZ R121, R121, -R191 ;  /* 0x800000bf79797220 */ /* 0x000fe40000410000 */
[C---:B------:R-:W-:Y:S02]  /*87c0*/  FFMA.FTZ R140, R73.reuse, R147, R140 ;  /* 0x00000093498c7223 */ /* 0x040fe4000001008c */
[C---:B------:R-:W-:Y:S02]  /*87d0*/  FFMA.FTZ R138, R73.reuse, R76, -R138 ;  /* 0x0000004c498a7223 */ /* 0x040fe4000001088a */
[----:B------:R-:W-:-:S02]  /*87e0*/  FFMA.FTZ R71, R73, R74, R75 ;  /* 0x0000004a49477223 */ /* 0x000fc4000001004b */
[----:B------:R-:W-:Y:S02]  /*87f0*/  FMUL.FTZ R73, R40, R81 ;  /* 0x0000005128497220 */ /* 0x000fe40000410000 */
[----:B------:R-:W-:Y:S02]  /*8800*/  FFMA.FTZ R121, R122, R190, R121 ;  /* 0x000000be7a797223 */ /* 0x000fe40000010079 */
[----:B------:R-:W-:Y:S02]  /*8810*/  FMUL.FTZ R149, R84, R76 ;  /* 0x0000004c54957220 */ /* 0x000fe40000410000 */
[C---:B------:R-:W-:Y:S02]  /*8820*/  FMUL.FTZ R74, R169.reuse, R184 ;  /* 0x000000b8a94a7220 */ /* 0x040fe40000410000 */
[----:B------:R-:W-:Y:S02]  /*8830*/  FFMA.FTZ R72, R122, R191, -R72 ;  /* 0x000000bf7a487223 */ /* 0x000fe40000010848 */
[----:B------:R-:W-:-:S02]  /*8840*/  FFMA.FTZ R169, R169, -R73, R228 ;  /* 0x80000049a9a97223 */ /* 0x000fc400000100e4 */
[----:B------:R-:W-:Y:S02]  /*8850*/  FFMA.FTZ R76, R167, -R73, R222 ;  /* 0x80000049a74c7223 */ /* 0x000fe400000100de */
[----:B------:R-:W-:Y:S02]  /*8860*/  FMUL.FTZ R73, R185, UR47 ;  /* 0x0000002fb9497c20 */ /* 0x000fe40008410000 */
[----:B------:R-:W-:Y:S01]  /*8870*/  FADD.FTZ R192, -R192, R121 ;  /* 0x00000079c0c07221 */ /* 0x000fe20000010100 */
[----:B------:R-:W-:Y:S01]  /*8880*/  HADD2.F32 R121, -RZ, R56.H1_H1 ;  /* 0x30000038ff797230 */ /* 0x000fe20000004100 */
[----:B------:R-:W-:Y:S01]  /*8890*/  FADD.FTZ R193, R193, R72 ;  /* 0x00000048c1c17221 */ /* 0x000fe20000010000 */
[----:B------:R-:W-:Y:S01]  /*88a0*/  HADD2.F32 R72, -RZ, R52.H0_H0 ;  /* 0x20000034ff487230 */ /* 0x000fe20000004100 */
[----:B------:R-:W-:Y:S02]  /*88b0*/  FFMA.FTZ R167, R167, R185, R74 ;  /* 0x000000b9a7a77223 */ /* 0x000fe4000001004a */
[----:B------:R-:W-:-:S02]  /*88c0*/  FMUL.FTZ R74, R184, UR47 ;  /* 0x0000002fb84a7c20 */ /* 0x000fc40008410000 */
[----:B------:R-:W-:Y:S02]  /*88d0*/  FFMA.FTZ R78, R184, UR46, -R73 ;  /* 0x0000002eb84e7c23 */ /* 0x000fe40008010849 */
[CC--:B------:R-:W-:Y:S02]  /*88e0*/  FMUL.FTZ R73, R123.reuse, -R192.reuse ;  /* 0x800000c07b497220 */ /* 0x0c0fe40000410000 */
[-C--:B------:R-:W-:Y:S02]  /*88f0*/  FMUL.FTZ R123, R123, -R193.reuse ;  /* 0x800000c17b7b7220 */ /* 0x080fe40000410000 */
[----:B------:R-:W-:Y:S02]  /*8900*/  FFMA.FTZ R77, R185, UR46, R74 ;  /* 0x0000002eb94d7c23 */ /* 0x000fe4000801004a */
[C---:B------:R-:W-:Y:S02]  /*8910*/  FFMA.FTZ R74, R124.reuse, R193, -R73 ;  /* 0x000000c17c4a7223 */ /* 0x040fe40000010849 */
[----:B------:R-:W-:-:S02]  /*8920*/  FFMA.FTZ R73, R124, R192, R123 ;  /* 0x000000c07c497223 */ /* 0x000fc4000001007b */
[C---:B------:R-:W-:Y:S02]  /*8930*/  FMUL.FTZ R184, R40.reuse, R184 ;  /* 0x000000b828b87220 */ /* 0x040fe40000410000 */
[----:B------:R-:W-:Y:S02]  /*8940*/  FMUL.FTZ R185, R40, R185 ;  /* 0x000000b928b97220 */ /* 0x000fe40000410000 */
[----:B------:R-:W-:Y:S02]  /*8950*/  FADD.FTZ R194, -R194, R73 ;  /* 0x00000049c2c27221 */ /* 0x000fe40000010100 */
[C---:B------:R-:W-:Y:S02]  /*8960*/  FMUL.FTZ R79, R169.reuse, R184 ;  /* 0x000000b8a94f7220 */ /* 0x040fe40000410000 */
[----:B------:R-:W-:Y:S02]  /*8970*/  FMUL.FTZ R78, R169, R78 ;  /* 0x0000004ea94e7220 */ /* 0x000fe40000410000 */
[----:B------:R-:W-:-:S02]  /*8980*/  FADD.FTZ R195, R195, R74 ;  /* 0x0000004ac3c37221 */ /* 0x000fc40000010000 */
[----:B------:R-:W-:Y:S02]  /*8990*/  FMUL.FTZ R169, R169, R185 ;  /* 0x000000b9a9a97220 */ /* 0x000fe40000410000 */
[----:B------:R-:W-:Y:S02]  /*89a0*/  FMUL.FTZ R74, R125, -R194 ;  /* 0x800000c27d4a7220 */ /* 0x000fe40000410000 */
[----:B------:R-:W-:Y:S02]  /*89b0*/  FMUL.FTZ R75, R39, R72 ;  /* 0x00000048274b7220 */ /* 0x000fe40000410000 */
[----:B------:R-:W-:Y:S02]  /*89c0*/  FMUL.FTZ R125, R125, -R195 ;  /* 0x800000c37d7d7220 */ /* 0x000fe40000410000 */
[C---:B------:R-:W-:Y:S02]  /*89d0*/  FFMA.FTZ R123, R76.reuse, R185, R79 ;  /* 0x000000b94c7b7223 */ /* 0x040fe4000001004f */
[----:B------:R-:W-:-:S02]  /*89e0*/  FFMA.FTZ R124, R76, R184, -R169 ;  /* 0x000000b84c7c7223 */ /* 0x000fc400000108a9 */
[----:B------:R-:W-:Y:S02]  /*89f0*/  FFMA.FTZ R80, R76, R77, R78 ;  /* 0x0000004d4c507223 */ /* 0x000fe4000001004e */
[----:B------:R-:W-:Y:S02]  /*8a00*/  FFMA.FTZ R76, R126, R195, -R74 ;  /* 0x000000c37e4c7223 */ /* 0x000fe4000001084a */
[-C--:B------:R-:W-:Y:S02]  /*8a10*/  FFMA.FTZ R78, R166, -R75.reuse, R221 ;  /* 0x8000004ba64e7223 */ /* 0x080fe400000100dd */
[----:B------:R-:W-:Y:S02]  /*8a20*/  FFMA.FTZ R122, R164, -R75, R225 ;  /* 0x8000004ba47a7223 */ /* 0x000fe400000100e1 */
[----:B------:R-:W-:Y:S02]  /*8a30*/  FFMA.FTZ R75, R126, R194, R125 ;  /* 0x000000c27e4b7223 */ /* 0x000fe4000001007d */
[----:B------:R-:W-:-:S02]  /*8a40*/  FADD.FTZ R197, R197, R76 ;  /* 0x0000004cc5c57221 */ /* 0x000fc40000010000 */
[----:B------:R-:W-:Y:S02]  /*8a50*/  FFMA.FTZ R74, R81, R167, R80 ;  /* 0x000000a7514a7223 */ /* 0x000fe40000010050 */
[----:B------:R-:W-:Y:S02]  /*8a60*/  FMUL.FTZ R76, R171, UR47 ;  /* 0x0000002fab4c7c20 */ /* 0x000fe40008410000 */
[C---:B------:R-:W-:Y:S02]  /*8a70*/  FMUL.FTZ R80, R173.reuse, UR47 ;  /* 0x0000002fad507c20 */ /* 0x040fe40008410000 */
[----:B------:R-:W-:Y:S01]  /*8a80*/  FADD.FTZ R196, -R196, R75 ;  /* 0x0000004bc4c47221 */ /* 0x000fe20000010100 */
[----:B------:R-:W-:Y:S01]  /*8a90*/  HADD2.F32 R75, -RZ, R59.H1_H1 ;  /* 0x3000003bff4b7230 */ /* 0x000fe20000004100 */
[----:B------:R-:W-:Y:S02]  /*8aa0*/  FFMA.FTZ R79, R173, UR46, R76 ;  /* 0x0000002ead4f7c23 */ /* 0x000fe4000801004c */
[----:B------:R-:W-:-:S02]  /*8ab0*/  FFMA.FTZ R77, R171, UR46, -R80 ;  /* 0x0000002eab4d7c23 */ /* 0x000fc40008010850 */
[CC--:B------:R-:W-:Y:S02]  /*8ac0*/  FMUL.FTZ R76, R127.reuse, -R196.reuse ;  /* 0x800000c47f4c7220 */ /* 0x0c0fe40000410000 */
[----:B------:R-:W-:Y:S02]  /*8ad0*/  FMUL.FTZ R127, R127, -R197 ;  /* 0x800000c57f7f7220 */ /* 0x000fe40000410000 */
[----:B------:R-:W-:Y:S02]  /*8ae0*/  FMUL.FTZ R73, R166, R171 ;  /* 0x000000aba6497220 */ /* 0x000fe40000410000 */
[----:B------:R-:W-:Y:S02]  /*8af0*/  FMUL.FTZ R80, R78, R77 ;  /* 0x0000004d4e507220 */ /* 0x000fe40000410000 */
[----:B------:R-:W-:Y:S02]  /*8b00*/  FFMA.FTZ R77, R128, R196, R127 ;  /* 0x000000c4804d7223 */ /* 0x000fe4000001007f */
[----:B------:R-:W-:-:S02]  /*8b10*/  FFMA.FTZ R73, R164, R173, R73 ;  /* 0x000000ada4497223 */ /* 0x000fc40000010049 */
[----:B------:R-:W-:Y:S02]  /*8b20*/  FFMA.FTZ R76, R128, R197, -R76 ;  /* 0x000000c5804c7223 */ /* 0x000fe4000001084c */
[C---:B------:R-:W-:Y:S02]  /*8b30*/  FMUL.FTZ R171, R39.reuse, R171 ;  /* 0x000000ab27ab7220 */ /* 0x040fe40000410000 */
[----:B------:R-:W-:Y:S02]  /*8b40*/  FMUL.FTZ R173, R39, R173 ;  /* 0x000000ad27ad7220 */ /* 0x000fe40000410000 */
[----:B------:R-:W-:Y:S02]  /*8b50*/  FADD.FTZ R198, -R198, R77 ;  /* 0x0000004dc6c67221 */ /* 0x000fe40000010100 */
[C---:B------:R-:W-:Y:S02]  /*8b60*/  FMUL.FTZ R125, R81.reuse, R185 ;  /* 0x000000b9517d7220 */ /* 0x040fe40000410000 */
[----:B------:R-:W-:-:S02]  /*8b70*/  FMUL.FTZ R169, R81, R184 ;  /* 0x000000b851a97220 */ /* 0x000fc40000410000 */
[----:B------:R-:W-:Y:S02]  /*8b80*/  FADD.FTZ R199, R199, R76 ;  /* 0x0000004cc7c77221 */ /* 0x000fe40000010000 */
[C---:B------:R-:W-:Y:S02]  /*8b90*/  FMUL.FTZ R126, R78.reuse, R171 ;  /* 0x000000ab4e7e7220 */ /* 0x040fe40000410000 */
[----:B------:R-:W-:Y:S02]  /*8ba0*/  FMUL.FTZ R81, R78, R173 ;  /* 0x000000ad4e517220 */ /* 0x000fe40000410000 */
[----:B------:R-:W-:Y:S02]  /*8bb0*/  FMUL.FTZ R78, R42, R75 ;  /* 0x0000004b2a4e7220 */ /* 0x000fe40000410000 */
[C---:B------:R-:W-:Y:S02]  /*8bc0*/  FMUL.FTZ R77, R129.reuse, -R198 ;  /* 0x800000c6814d7220 */ /* 0x040fe40000410000 */
[----:B------:R-:W-:-:S02]  /*8bd0*/  FMUL.FTZ R129, R129, -R199 ;  /* 0x800000c781817220 */ /* 0x000fc40000410000 */
[C---:B------:R-:W-:Y:S02]  /*8be0*/  FFMA.FTZ R126, R122.reuse, R173, R126 ;  /* 0x000000ad7a7e7223 */ /* 0x040fe4000001007e */
[C---:B------:R-:W-:Y:S02]  /*8bf0*/  FFMA.FTZ R127, R122.reuse, R171, -R81 ;  /* 0x000000ab7a7f7223 */ /* 0x040fe40000010851 */
[----:B------:R-:W-:Y:S02]  /*8c00*/  FFMA.FTZ R122, R122, R79, R80 ;  /* 0x0000004f7a7a7223 */ /* 0x000fe40000010050 */
[-C--:B------:R-:W-:Y:S02]  /*8c10*/  FFMA.FTZ R79, R165, -R78.reuse, R220 ;  /* 0x8000004ea54f7223 */ /* 0x080fe400000100dc */
[----:B------:R-:W-:Y:S02]  /*8c20*/  FFMA.FTZ R81, R163, -R78, R212 ;  /* 0x8000004ea3517223 */ /* 0x000fe400000100d4 */
[----:B------:R-:W-:-:S02]  /*8c30*/  FFMA.FTZ R78, R130, R199, -R77 ;  /* 0x000000c7824e7223 */ /* 0x000fc4000001084d */
[----:B------:R-:W-:Y:S02]  /*8c40*/  FFMA.FTZ R129, R130, R198, R129 ;  /* 0x000000c682817223 */ /* 0x000fe40000010081 */
[----:B------:R-:W-:Y:S02]  /*8c50*/  FMUL.FTZ R77, R189, UR47 ;  /* 0x0000002fbd4d7c20 */ /* 0x000fe40008410000 */
[----:B------:R-:W-:Y:S02]  /*8c60*/  FMUL.FTZ R80, R188, UR47 ;  /* 0x0000002fbc507c20 */ /* 0x000fe40008410000 */
[----:B------:R-:W-:Y:S02]  /*8c70*/  FMUL.FTZ R130, R42, R189 ;  /* 0x000000bd2a827220 */ /* 0x000fe40000410000 */
[----:B------:R-:W-:Y:S02]  /*8c80*/  FADD.FTZ R200, -R200, R129 ;  /* 0x00000081c8c87221 */ /* 0x000fe40000010100 */
[----:B------:R-:W-:-:S02]  /*8c90*/  FADD.FTZ R201, R201, R78 ;  /* 0x0000004ec9c97221 */ /* 0x000fc40000010000 */
[----:B------:R-:W-:Y:S02]  /*8ca0*/  FFMA.FTZ R82, R188, UR46, -R77 ;  /* 0x0000002ebc527c23 */ /* 0x000fe4000801084d */
[----:B------:R-:W-:Y:S02]  /*8cb0*/  FMUL.FTZ R128, R42, R188 ;  /* 0x000000bc2a807220 */ /* 0x000fe40000410000 */
[----:B------:R-:W-:Y:S02]  /*8cc0*/  FFMA.FTZ R78, R189, UR46, R80 ;  /* 0x0000002ebd4e7c23 */ /* 0x000fe40008010050 */
[----:B------:R-:W-:Y:S02]  /*8cd0*/  FMUL.FTZ R80, R79, R130 ;  /* 0x000000824f507220 */ /* 0x000fe40000410000 */
[----:B------:R-:W-:Y:S02]  /*8ce0*/  FMUL.FTZ R77, R131, -R200 ;  /* 0x800000c8834d7220 */ /* 0x000fe40000410000 */
[----:B------:R-:W-:-:S02]  /*8cf0*/  FMUL.FTZ R129, R79, R128 ;  /* 0x000000804f817220 */ /* 0x000fc40000410000 */
[----:B------:R-:W-:Y:S02]  /*8d00*/  FMUL.FTZ R82, R79, R82 ;  /* 0x000000524f527220 */ /* 0x000fe40000410000 */
[-C--:B------:R-:W-:Y:S02]  /*8d10*/  FMUL.FTZ R79, R131, -R201.reuse ;  /* 0x800000c9834f7220 */ /* 0x080fe40000410000 */
[C---:B------:R-:W-:Y:S02]  /*8d20*/  FFMA.FTZ R131, R81.reuse, R128, -R80 ;  /* 0x0000008051837223 */ /* 0x040fe40000010850 */
[C---:B------:R-:W-:Y:S02]  /*8d30*/  FFMA.FTZ R80, R132.reuse, R201, -R77 ;  /* 0x000000c984507223 */ /* 0x040fe4000001084d */
[----:B------:R-:W-:Y:S01]  /*8d40*/  FFMA.FTZ R77, R81, R78, R82 ;  /* 0x0000004e514d7223 */ /* 0x000fe20000010052 */
[----:B------:R-:W-:Y:S01]  /*8d50*/  HADD2.F32 R78, -RZ, R56.H0_H0 ;  /* 0x20000038ff4e7230 */ /* 0x000fe20000004100 */
[----:B------:R-:W-:-:S02]  /*8d60*/  FFMA.FTZ R79, R132, R200, R79 ;  /* 0x000000c8844f7223 */ /* 0x000fc4000001004f */
[----:B------:R-:W-:Y:S02]  /*8d70*/  FFMA.FTZ R129, R81, R130, R129 ;  /* 0x0000008251817223 */ /* 0x000fe40000010081 */
[----:B------:R-:W-:Y:S02]  /*8d80*/  FMUL.FTZ R119, R47, R78 ;  /* 0x0000004e2f777220 */ /* 0x000fe40000410000 */
[----:B------:R-:W-:Y:S01]  /*8d90*/  FADD.FTZ R202, -R202, R79 ;  /* 0x0000004fcaca7221 */ /* 0x000fe20000010100 */
[----:B------:R-:W-:Y:S01]  /*8da0*/  IADD3 R79, R238, 0x1, RZ ;  /* 0x00000001ee4f7810 */ /* 0x000fe20007ffe0ff */
[-C--:B------:R-:W-:Y:S01]  /*8db0*/  FFMA.FTZ R120, R134, -R119.reuse, R207 ;  /* 0x8000007786787223 */ /* 0x080fe200000100cf */
[----:B------:R-:W-:Y:S01]  /*8dc0*/  IADD3 R207, R112, 0xf80, RZ ;  /* 0x00000f8070cf7810 */ /* 0x000fe20007ffe0ff */
[----:B------:R-:W-:Y:S01]  /*8dd0*/  FADD.FTZ R203, R203, R80 ;  /* 0x00000050cbcb7221 */ /* 0x000fe20000010000 */
[-C--:B------:R-:W-:Y:S01]  /*8de0*/  LEA.HI.SX32 R240, R79, R238.reuse, 0x1b ;  /* 0x000000ee4ff07211 */ /* 0x080fe200078fdaff */
[----:B------:R-:W-:Y:S01]  /*8df0*/  FFMA.FTZ R119, R150, -R119, R115 ;  /* 0x8000007796777223 */ /* 0x000fe20000010073 */
[----:B------:R-:W-:Y:S01]  /*8e00*/  LEA.HI.SX32 R238, R238, R238, 0x1b ;  /* 0x000000eeeeee7211 */ /* 0x000fe200078fdaff */
[----:B------:R-:W-:Y:S01]  /*8e10*/  FMUL.FTZ R81, R47, R202 ;  /* 0x000000ca2f517220 */ /* 0x000fe20000410000 */
[----:B------:R-:W-:Y:S01]  /*8e20*/  IADD3 R115, R112, 0x80, RZ ;  /* 0x0000008070737810 */ /* 0x000fe20007ffe0ff */
[----:B------:R-:W-:-:S02]  /*8e30*/  FMUL.FTZ R94, R48, R121 ;  /* 0x00000079305e7220 */ /* 0x000fc40000410000 */
[----:B------:R-:W-:Y:S01]  /*8e40*/  FMUL.FTZ R79, R47, R203 ;  /* 0x000000cb2f4f7220 */ /* 0x000fe20000410000 */
[----:B------:R-:W-:Y:S01]  /*8e50*/  LEA.HI.SX32 R186, R115, R112, 0x1b ;  /* 0x0000007073ba7211 */ /* 0x000fe200078fdaff */
[----:B------:R-:W-:Y:S02]  /*8e60*/  FMUL.FTZ R80, R119, R81 ;  /* 0x0000005177507220 */ /* 0x000fe40000410000 */
[----:B------:R-:W-:Y:S02]  /*8e70*/  FFMA.FTZ R95, R153, -R94, R204 ;  /* 0x8000005e995f7223 */ /* 0x000fe400000100cc */
[----:B------:R-:W-:Y:S02]  /*8e80*/  FMUL.FTZ R86, R48, R200 ;  /* 0x000000c830567220 */ /* 0x000fe40000410000 */
[C---:B------:R-:W-:Y:S02]  /*8e90*/  FMUL.FTZ R147, R84.reuse, R147 ;  /* 0x0000009354937220 */ /* 0x040fe40000410000 */
[----:B------:R-:W-:-:S02]  /*8ea0*/  FFMA.FTZ R71, R84, R168, R71 ;  /* 0x000000a854477223 */ /* 0x000fc40000010047 */
[----:B------:R-:W-:Y:S02]  /*8eb0*/  FFMA.FTZ R80, R120, R79, R80 ;  /* 0x0000004f78507223 */ /* 0x000fe40000010050 */
[----:B------:R-:W-:Y:S02]  /*8ec0*/  FFMA.FTZ R94, R151, -R94, R114 ;  /* 0x8000005e975e7223 */ /* 0x000fe40000010072 */
[----:B------:R-:W-:Y:S02]  /*8ed0*/  FMUL.FTZ R84, R48, R201 ;  /* 0x000000c930547220 */ /* 0x000fe40000410000 */
[----:B------:R-:W-:Y:S02]  /*8ee0*/  FMUL.FTZ R83, R95, R86 ;  /* 0x000000565f537220 */ /* 0x000fe40000410000 */
[----:B------:R-:W-:Y:S02]  /*8ef0*/  FMUL.FTZ R82, R119, R79 ;  /* 0x0000004f77527220 */ /* 0x000fe40000410000 */
[----:B------:R-:W-:-:S02]  /*8f00*/  FFMA.FTZ R83, R94, R84, R83 ;  /* 0x000000545e537223 */ /* 0x000fc40000010053 */
[----:B------:R-:W-:Y:S02]  /*8f10*/  FADD.FTZ R80, RZ, R80 ;  /* 0x00000050ff507221 */ /* 0x000fe40000010000 */
[----:B------:R-:W-:Y:S02]  /*8f20*/  FMUL.FTZ R90, R45, R92 ;  /* 0x0000005c2d5a7220 */ /* 0x000fe40000410000 */
[----:B------:R-:W-:Y:S02]  /*8f30*/  FMUL.FTZ R79, R78, R79 ;  /* 0x0000004f4e4f7220 */ /* 0x000fe40000410000 */
[-C--:B------:R-:W-:Y:S02]  /*8f40*/  FFMA.FTZ R82, R120, R81.reuse, -R82 ;  /* 0x0000005178527223 */ /* 0x080fe40000010852 */
[----:B------:R-:W-:Y:S01]  /*8f50*/  FMUL.FTZ R76, R165, R188 ;  /* 0x000000bca54c7220 */ /* 0x000fe20000410000 */
[----:B------:R-:W-:Y:S01]  /*8f60*/  STS [R238.X4+0x4200], R79 ;  /* 0x0042004fee007388 */ /* 0x000fe20000004800 */
[----:B------:R-:W-:-:S02]  /*8f70*/  FMUL.FTZ R81, R78, R81 ;  /* 0x000000514e517220 */ /* 0x000fc40000410000 */
[----:B------:R-:W-:Y:S02]  /*8f80*/  FMUL.FTZ R85, R95, R84 ;  /* 0x000000545f557220 */ /* 0x000fe40000410000 */
[----:B------:R-:W-:Y:S01]  /*8f90*/  FADD.FTZ R80, R80, R83 ;  /* 0x0000005350507221 */ /* 0x000fe20000010000 */
[----:B------:R0:W-:Y:S01]  /*8fa0*/  STS [R240.X4+0x4204], R81 ;  /* 0x00420451f0007388 */ /* 0x0001e20000004800 */
[-C--:B------:R-:W-:Y:S02]  /*8fb0*/  FFMA.FTZ R91, R152, -R90.reuse, R211 ;  /* 0x8000005a985b7223 */ /* 0x080fe400000100d3 */
[----:B------:R-:W-:Y:S02]  /*8fc0*/  FMUL.FTZ R87, R46, R93 ;  /* 0x0000005d2e577220 */ /* 0x000fe40000410000 */
[----:B------:R-:W-:Y:S02]  /*8fd0*/  FFMA.FTZ R90, R154, -R90, R205 ;  /* 0x8000005a9a5a7223 */ /* 0x000fe400000100cd */
[----:B------:R-:W-:-:S02]  /*8fe0*/  FMUL.FTZ R83, R45, R198 ;  /* 0x000000c62d537220 */ /* 0x000fc40000410000 */
[----:B------:R-:W-:Y:S02]  /*8ff0*/  FFMA.FTZ R76, R163, R189, R76 ;  /* 0x000000bda34c7223 */ /* 0x000fe4000001004c */
[----:B------:R-:W-:Y:S02]  /*9000*/  FMUL.FTZ R163, R121, R84 ;  /* 0x0000005479a37220 */ /* 0x000fe40000410000 */
[----:B------:R-:W-:Y:S02]  /*9010*/  FFMA.FTZ R85, R94, R86, -R85 ;  /* 0x000000565e557223 */ /* 0x000fe40000010855 */
[----:B------:R-:W-:Y:S01]  /*9020*/  FADD.FTZ R82, RZ, R82 ;  /* 0x00000052ff527221 */ /* 0x000fe20000010000 */
[----:B------:R1:W-:Y:S01]  /*9030*/  STS [R234.X4+0x4208], R163 ;  /* 0x004208a3ea007388 */ /* 0x0003e20000004800 */
[----:B------:R-:W-:Y:S02]  /*9040*/  FFMA.FTZ R89, R155, -R87, R206 ;  /* 0x800000579b597223 */ /* 0x000fe400000100ce */
[----:B0-----:R-:W-:-:S02]  /*9050*/  FMUL.FTZ R81, R45, R199 ;  /* 0x000000c72d517220 */ /* 0x001fc40000410000 */
[----:B------:R-:W-:Y:S02]  /*9060*/  FMUL.FTZ R84, R90, R83 ;  /* 0x000000535a547220 */ /* 0x000fe40000410000 */
[----:B------:R-:W-:Y:S02]  /*9070*/  FFMA.FTZ R87, R157, -R87, R208 ;  /* 0x800000579d577223 */ /* 0x000fe400000100d0 */
[----:B------:R-:W-:Y:S02]  /*9080*/  FMUL.FTZ R144, R46, R196 ;  /* 0x000000c42e907220 */ /* 0x000fe40000410000 */
[----:B------:R-:W-:Y:S02]  /*9090*/  FADD.FTZ R82, R82, R85 ;  /* 0x0000005552527221 */ /* 0x000fe40000010000 */
[-C--:B------:R-:W-:Y:S02]  /*90a0*/  FFMA.FTZ R85, R91, R81.reuse, R84 ;  /* 0x000000515b557223 */ /* 0x080fe40000010054 */
[----:B------:R-:W-:-:S02]  /*90b0*/  FMUL.FTZ R88, R90, R81 ;  /* 0x000000515a587220 */ /* 0x000fc40000410000 */
[----:B------:R-:W-:Y:S02]  /*90c0*/  FMUL.FTZ R142, R46, R197 ;  /* 0x000000c52e8e7220 */ /* 0x000fe40000410000 */
[----:B------:R-:W-:Y:S02]  /*90d0*/  FMUL.FTZ R84, R87, R144 ;  /* 0x0000009057547220 */ /* 0x000fe40000410000 */
[----:B------:R-:W-:Y:S02]  /*90e0*/  FADD.FTZ R80, R80, R85 ;  /* 0x0000005550507221 */ /* 0x000fe40000010000 */
[----:B-1----:R-:W-:Y:S01]  /*90f0*/  FFMA.FTZ R163, R91, R83, -R88 ;  /* 0x000000535ba37223 */ /* 0x002fe20000010858 */
[----:B------:R-:W-:Y:S01]  /*9100*/  HADD2.F32 R88, -RZ, R58.H0_H0 ;  /* 0x2000003aff587230 */ /* 0x000fe20000004100 */
[-C--:B------:R-:W-:Y:S02]  /*9110*/  FFMA.FTZ R85, R89, R142.reuse, R84 ;  /* 0x0000008e59557223 */ /* 0x080fe40000010054 */
[----:B------:R-:W-:-:S02]  /*9120*/  FMUL.FTZ R84, R87, R142 ;  /* 0x0000008e57547220 */ /* 0x000fc40000410000 */
[----:B------:R-:W-:Y:S02]  /*9130*/  FMUL.FTZ R79, R121, R86 ;  /* 0x00000056794f7220 */ /* 0x000fe40000410000 */
[----:B------:R-:W-:Y:S02]  /*9140*/  FADD.FTZ R82, R82, R163 ;  /* 0x000000a352527221 */ /* 0x000fe40000010000 */
[----:B------:R-:W-:Y:S01]  /*9150*/  FADD.FTZ R132, R80, R85 ;  /* 0x0000005550847221 */ /* 0x000fe20000010000 */
[----:B------:R-:W-:Y:S01]  /*9160*/  STS [R236.X4+0x420c], R79 ;  /* 0x00420c4fec007388 */ /* 0x000fe20000004800 */
[----:B------:R-:W-:Y:S01]  /*9170*/  FFMA.FTZ R85, R89, R144, -R84 ;  /* 0x0000009059557223 */ /* 0x000fe20000010854 */
[----:B------:R-:W-:Y:S01]  /*9180*/  HADD2.F32 R84, -RZ, R59.H0_H0 ;  /* 0x2000003bff547230 */ /* 0x000fe20000004100 */
[----:B------:R-:W-:Y:S01]  /*9190*/  FMUL.FTZ R163, R92, R83 ;  /* 0x000000535ca37220 */ /* 0x000fe20000410000 */
[----:B------:R0:W-:Y:S01]  /*91a0*/  STS [R238.X4+0x4248], R125 ;  /* 0x0042487dee007388 */ /* 0x0001e20000004800 */
[----:B------:R-:W-:-:S02]  /*91b0*/  FMUL.FTZ R83, R43, R88 ;  /* 0x000000582b537220 */ /* 0x000fc40000410000 */
[----:B------:R-:W-:Y:S01]  /*91c0*/  FMUL.FTZ R165, R93, R142 ;  /* 0x0000008e5da57220 */ /* 0x000fe20000410000 */
[----:B------:R-:W-:Y:S01]  /*91d0*/  STS [R238.X4+0x4214], R163 ;  /* 0x004214a3ee007388 */ /* 0x000fe20000004800 */
[----:B------:R-:W-:Y:S02]  /*91e0*/  FMUL.FTZ R81, R92, R81 ;  /* 0x000000515c517220 */ /* 0x000fe40000410000 */
[----:B------:R-:W-:Y:S01]  /*91f0*/  FADD.FTZ R142, R82, R85 ;  /* 0x00000055528e7221 */ /* 0x000fe20000010000 */
[----:B------:R-:W-:Y:S01]  /*9200*/  HADD2.F32 R85, -RZ, R58.H1_H1 ;  /* 0x3000003aff557230 */ /* 0x000fe20000004100 */
[----:B------:R-:W-:Y:S01]  /*9210*/  FFMA.FTZ R86, R158, -R83, R209 ;  /* 0x800000539e567223 */ /* 0x000fe200000100d1 */
[----:B------:R1:W-:Y:S01]  /*9220*/  STS [R238.X4+0x4210], R81 ;  /* 0x00421051ee007388 */ /* 0x0003e20000004800 */
[C---:B------:R-:W-:Y:S01]  /*9230*/  FMUL.FTZ R179, R43.reuse, R194 ;  /* 0x000000c22bb37220 */ /* 0x040fe20000410000 */
[----:B0-----:R-:W-:Y:S01]  /*9240*/  IADD3 R125, R112, 0x180, RZ ;  /* 0x00000180707d7810 */ /* 0x001fe20007ffe0ff */
[----:B------:R-:W-:Y:S01]  /*9250*/  FMUL.FTZ R79, R43, R195 ;  /* 0x000000c32b4f7220 */ /* 0x000fe20000410000 */
[----:B------:R-:W-:Y:S01]  /*9260*/  STS [R238.X4+0x4218], R165 ;  /* 0x004218a5ee007388 */ /* 0x000fe20000004800 */
[----:B------:R-:W-:-:S02]  /*9270*/  FFMA.FTZ R83, R156, -R83, R213 ;  /* 0x800000539c537223 */ /* 0x000fc400000100d5 */
[C---:B------:R-:W-:Y:S01]  /*9280*/  FMUL.FTZ R80, R86.reuse, R179 ;  /* 0x000000b356507220 */ /* 0x040fe20000410000 */
[----:B------:R0:W-:Y:S01]  /*9290*/  STS [R238.X4+0x424c], R169 ;  /* 0x00424ca9ee007388 */ /* 0x0001e20000004800 */
[----:B------:R-:W-:Y:S02]  /*92a0*/  FMUL.FTZ R82, R86, R79 ;  /* 0x0000004f56527220 */ /* 0x000fe40000410000 */
[----:B-1----:R-:W-:Y:S01]  /*92b0*/  FMUL.FTZ R81, R44, R85 ;  /* 0x000000552c517220 */ /* 0x002fe20000410000 */
[----:B------:R1:W-:Y:S01]  /*92c0*/  STS [R238.X4+0x4250], R147 ;  /* 0x00425093ee007388 */ /* 0x0003e20000004800 */
[----:B------:R-:W-:Y:S02]  /*92d0*/  FMUL.FTZ R177, R93, R144 ;  /* 0x000000905db17220 */ /* 0x000fe40000410000 */
[CC--:B------:R-:W-:Y:S01]  /*92e0*/  FFMA.FTZ R163, R83.reuse, R79.reuse, R80 ;  /* 0x0000004f53a37223 */ /* 0x0c0fe20000010050 */
[----:B------:R2:W-:Y:S01]  /*92f0*/  STS [R238.X4+0x4254], R149 ;  /* 0x00425495ee007388 */ /* 0x0005e20000004800 */
[----:B------:R-:W-:Y:S01]  /*9300*/  FMUL.FTZ R181, R88, R79 ;  /* 0x0000004f58b57220 */ /* 0x000fe20000410000 */
[C---:B0-----:R-:W-:Y:S01]  /*9310*/  IADD3 R169, R112.reuse, 0xa00, RZ ;  /* 0x00000a0070a97810 */ /* 0x041fe20007ffe0ff */
[----:B------:R-:W-:Y:S01]  /*9320*/  FFMA.FTZ R165, R83, R179, -R82 ;  /* 0x000000b353a57223 */ /* 0x000fe20000010852 */
[----:B------:R0:W-:Y:S01]  /*9330*/  STS [R238.X4+0x421c], R177 ;  /* 0x00421cb1ee007388 */ /* 0x0001e20000004800 */
[----:B------:R-:W-:Y:S01]  /*9340*/  FMUL.FTZ R79, R41, R84 ;  /* 0x00000054294f7220 */ /* 0x000fe20000410000 */
[C---:B-1----:R-:W-:Y:S01]  /*9350*/  IADD3 R147, R112.reuse, 0x800, RZ ;  /* 0x0000080070937810 */ /* 0x042fe20007ffe0ff */
[-C--:B------:R-:W-:Y:S01]  /*9360*/  FFMA.FTZ R82, R159, -R81.reuse, R210 ;  /* 0x800000519f527223 */ /* 0x080fe200000100d2 */
[----:B------:R-:W-:Y:S01]  /*9370*/  STS [R238.X4+0x4220], R181 ;  /* 0x004220b5ee007388 */ /* 0x000fe20000004800 */
[----:B------:R-:W-:Y:S01]  /*9380*/  FFMA.FTZ R81, R161, -R81, R214 ;  /* 0x80000051a1517223 */ /* 0x000fe200000100d6 */
[----:B--2---:R-:W-:Y:S01]  /*9390*/  IADD3 R149, R112, 0x880, RZ ;  /* 0x0000088070957810 */ /* 0x004fe20007ffe0ff */
[----:B------:R-:W-:Y:S01]  /*93a0*/  FMUL.FTZ R146, R44, R192 ;  /* 0x000000c02c927220 */ /* 0x000fe20000410000 */
[----:B------:R1:W-:Y:S01]  /*93b0*/  STS [R238.X4+0x4258], R143 ;  /* 0x0042588fee007388 */ /* 0x0003e20000004800 */
[----:B------:R-:W-:-:S02]  /*93c0*/  FFMA.FTZ R80, R160, -R79, R223 ;  /* 0x8000004fa0507223 */ /* 0x000fc400000100df */
[----:B------:R-:W-:Y:S01]  /*93d0*/  FFMA.FTZ R79, R162, -R79, R215 ;  /* 0x8000004fa24f7223 */ /* 0x000fe200000100d7 */
[----:B------:R2:W-:Y:S01]  /*93e0*/  STS [R238.X4+0x425c], R145 ;  /* 0x00425c91ee007388 */ /* 0x0005e20000004800 */
[----:B------:R-:W-:Y:S02]  /*93f0*/  FMUL.FTZ R144, R44, R193 ;  /* 0x000000c12c907220 */ /* 0x000fe40000410000 */
[----:B------:R-:W-:Y:S01]  /*9400*/  FMUL.FTZ R187, R41, R190 ;  /* 0x000000be29bb7220 */ /* 0x000fe20000410000 */
[----:B------:R3:W-:Y:S01]  /*9410*/  STS [R238.X4+0x4260], R141 ;  /* 0x0042608dee007388 */ /* 0x0007e20000004800 */
[----:B0-----:R-:W-:Y:S01]  /*9420*/  FMUL.FTZ R177, R81, R146 ;  /* 0x0000009251b17220 */ /* 0x001fe20000410000 */
[C---:B-1----:R-:W-:Y:S01]  /*9430*/  IADD3 R143, R112.reuse, 0x700, RZ ;  /* 0x00000700708f7810 */ /* 0x042fe20007ffe0ff */
[----:B------:R-:W-:Y:S01]  /*9440*/  FMUL.FTZ R185, R41, R191 ;  /* 0x000000bf29b97220 */ /* 0x000fe20000410000 */
[----:B------:R-:W-:Y:S01]  /*9450*/  STS [R238.X4+0x4264], R175 ;  /* 0x004264afee007388 */ /* 0x000fe20000004800 */
[----:B------:R-:W-:Y:S01]  /*9460*/  FMUL.FTZ R148, R79, R187 ;  /* 0x000000bb4f947220 */ /* 0x000fe20000410000 */
[----:B--2---:R-:W-:Y:S01]  /*9470*/  IADD3 R145, R112, 0x780, RZ ;  /* 0x0000078070917810 */ /* 0x004fe20007ffe0ff */
[-C--:B------:R-:W-:Y:S01]  /*9480*/  FFMA.FTZ R177, R82, R144.reuse, R177 ;  /* 0x0000009052b17223 */ /* 0x080fe200000100b1 */
[----:B------:R0:W-:Y:S01]  /*9490*/  STS [R238.X4+0x4268], R137 ;  /* 0x00426889ee007388 */ /* 0x0001e20000004800 */
[----:B------:R-:W-:Y:S01]  /*94a0*/  FADD.FTZ R132, R132, R163 ;  /* 0x000000a384847221 */ /* 0x000fe20000010000 */
[----:B---3--:R-:W-:Y:S01]  /*94b0*/  IADD3 R141, R112, 0x680, RZ ;  /* 0x00000680708d7810 */ /* 0x008fe20007ffe0ff */
[----:B------:R-:W-:Y:S01]  /*94c0*/  FMUL.FTZ R181, R81, R144 ;  /* 0x0000009051b57220 */ /* 0x000fe20000410000 */
[----:B------:R1:W-:Y:S01]  /*94d0*/  STS [R238.X4+0x426c], R139 ;  /* 0x00426c8bee007388 */ /* 0x0003e20000004800 */
[-C--:B------:R-:W-:Y:S01]  /*94e0*/  FMUL.FTZ R227, R84, R185.reuse ;  /* 0x000000b954e37220 */ /* 0x080fe20000410000 */
[----:B------:R-:W-:Y:S01]  /*94f0*/  IADD3 R163, R112, 0x900, RZ ;  /* 0x0000090070a37810 */ /* 0x000fe20007ffe0ff */
[-C--:B------:R-:W-:Y:S01]  /*9500*/  FFMA.FTZ R189, R80, R185.reuse, R148 ;  /* 0x000000b950bd7223 */ /* 0x080fe20000010094 */
[----:B------:R2:W-:Y:S01]  /*9510*/  STS [R238.X4+0x4270], R133 ;  /* 0x00427085ee007388 */ /* 0x0005e20000004800 */
[----:B------:R-:W-:Y:S01]  /*9520*/  FADD.FTZ R132, R132, R177 ;  /* 0x000000b184847221 */ /* 0x000fe20000010000 */
[----:B0-----:R-:W-:Y:S01]  /*9530*/  IADD3 R137, R112, 0x580, RZ ;  /* 0x0000058070897810 */ /* 0x001fe20007ffe0ff */
[-C--:B------:R-:W-:Y:S01]  /*9540*/  FFMA.FTZ R181, R82, R146.reuse, -R181 ;  /* 0x0000009252b57223 */ /* 0x080fe200000108b5 */
[----:B------:R-:W-:Y:S01]  /*9550*/  STS [R238.X4+0x4230], R227 ;  /* 0x004230e3ee007388 */ /* 0x000fe20000004800 */
[----:B------:R-:W-:Y:S01]  /*9560*/  FMUL.FTZ R185, R79, R185 ;  /* 0x000000b94fb97220 */ /* 0x000fe20000410000 */
[----:B-1----:R-:W-:Y:S01]  /*9570*/  IADD3 R139, R112, 0x600, RZ ;  /* 0x00000600708b7810 */ /* 0x002fe20007ffe0ff */
[----:B------:R-:W-:Y:S01]  /*9580*/  FADD.FTZ R142, R142, R165 ;  /* 0x000000a58e8e7221 */ /* 0x000fe20000010000 */
[----:B------:R0:W-:Y:S01]  /*9590*/  STS [R238.X4+0x4274], R135 ;  /* 0x00427487ee007388 */ /* 0x0001e20000004800 */
[----:B------:R-:W-:Y:S01]  /*95a0*/  FMUL.FTZ R179, R88, R179 ;  /* 0x000000b358b37220 */ /* 0x000fe20000410000 */
[----:B--2---:R-:W-:Y:S01]  /*95b0*/  IADD3 R133, R112, 0x480, RZ ;  /* 0x0000048070857810 */ /* 0x004fe20007ffe0ff */
[----:B------:R-:W-:Y:S01]  /*95c0*/  FADD.FTZ R132, R132, R189 ;  /* 0x000000bd84847221 */ /* 0x000fe20000010000 */
[----:B------:R1:W-:Y:S01]  /*95d0*/  STS [R238.X4+0x4278], R63 ;  /* 0x0042783fee007388 */ /* 0x0003e20000004800 */
[-C--:B------:R-:W-:Y:S01]  /*95e0*/  FFMA.FTZ R185, R80, R187.reuse, -R185 ;  /* 0x000000bb50b97223 */ /* 0x080fe200000108b9 */
[----:B------:R-:W-:Y:S01]  /*95f0*/  IADD3 R165, R112, 0x980, RZ ;  /* 0x0000098070a57810 */ /* 0x000fe20007ffe0ff */
[----:B------:R-:W-:Y:S01]  /*9600*/  FADD.FTZ R142, R142, R181 ;  /* 0x000000b58e8e7221 */ /* 0x000fe20000010000 */
[----:B------:R2:W-:Y:S01]  /*9610*/  STS [R238.X4+0x4224], R179 ;  /* 0x004224b3ee007388 */ /* 0x0005e20000004800 */
[----:B------:R-:W-:Y:S01]  /*9620*/  FADD.FTZ R129, R132, R129 ;  /* 0x0000008184817221 */ /* 0x000fe20000010000 */
[----:B0-----:R-:W-:Y:S01]  /*9630*/  IADD3 R135, R112, 0x500, RZ ;  /* 0x0000050070877810 */ /* 0x001fe20007ffe0ff */
[----:B------:R-:W-:Y:S01]  /*9640*/  FADD.FTZ R142, R142, R185 ;  /* 0x000000b98e8e7221 */ /* 0x000fe20000010000 */
[----:B------:R-:W-:Y:S01]  /*9650*/  STS [R238.X4+0x427c], R62 ;  /* 0x00427c3eee007388 */ /* 0x000fe20000004800 */
[----:B------:R-:W-:Y:S01]  /*9660*/  FMUL.FTZ R183, R85, R146 ;  /* 0x0000009255b77220 */ /* 0x000fe20000410000 */
[----:B-1----:R-:W-:Y:S01]  /*9670*/  IADD3 R63, R112, 0x300, RZ ;  /* 0x00000300703f7810 */ /* 0x002fe20007ffe0ff */
[----:B------:R-:W-:Y:S01]  /*9680*/  FMUL.FTZ R187, R84, R187 ;  /* 0x000000bb54bb7220 */ /* 0x000fe20000410000 */
[C---:B------:R-:W-:Y:S01]  /*9690*/  IADD3 R227, R112.reuse, 0x200, RZ ;  /* 0x0000020070e37810 */ /* 0x040fe20007ffe0ff */
[----:B------:R-:W-:Y:S01]  /*96a0*/  FMUL.FTZ R237, R75, R130 ;  /* 0x000000824bed7220 */ /* 0x000fe20000410000 */
[----:B------:R-:W-:Y:S01]  /*96b0*/  STS [R238.X4+0x422c], R183 ;  /* 0x00422cb7ee007388 */ /* 0x000fe20000004800 */
[----:B--2---:R-:W-:Y:S01]  /*96c0*/  FMUL.FTZ R179, R85, R144 ;  /* 0x0000009055b37220 */ /* 0x004fe20000410000 */
[----:B------:R-:W-:Y:S01]  /*96d0*/  IADD3 R175, R112, 0xb80, RZ ;  /* 0x00000b8070af7810 */ /* 0x000fe20007ffe0ff */
[----:B------:R-:W-:Y:S01]  /*96e0*/  FMUL.FTZ R239, R75, R128 ;  /* 0x000000804bef7220 */ /* 0x000fe20000410000 */
[----:B------:R-:W-:Y:S01]  /*96f0*/  STS [R238.X4+0x4234], R187 ;  /* 0x004234bbee007388 */ /* 0x000fe20000004800 */
[----:B------:R-:W-:Y:S01]  /*9700*/  FMUL.FTZ R173, R72, R173 ;  /* 0x000000ad48ad7220 */ /* 0x000fe20000410000 */
[----:B------:R-:W-:Y:S01]  /*9710*/  IADD3 R177, R112, 0xc00, RZ ;  /* 0x00000c0070b17810 */ /* 0x000fe20007ffe0ff */
[----:B------:R-:W-:Y:S01]  /*9720*/  FMUL.FTZ R171, R72, R171 ;  /* 0x000000ab48ab7220 */ /* 0x000fe20000410000 */
[----:B------:R0:W-:Y:S01]  /*9730*/  STS [R238.X4+0x4228], R179 ;  /* 0x004228b3ee007388 */ /* 0x0001e20000004800 */
        /* <DEDUP_REMOVED lines=9> */
[C---:B0-----:R-:W-:Y:S01]  /*97d0*/  IADD3 R179, R112.reuse, 0xc80, RZ ;  /* 0x00000c8070b37810 */ /* 0x041fe20007ffe0ff */
[----:B------:R-:W-:Y:S01]  /*97e0*/  FADD.FTZ R127, R127, R124 ;  /* 0x0000007c7f7f7221 */ /* 0x000fe20000010000 */
[----:B------:R0:W-:Y:S01]  /*97f0*/  STS [R238.X4+0x4240], R173 ;  /* 0x004240adee007388 */ /* 0x0001e20000004800 */
[----:B------:R-:W-:Y:S01]  /*9800*/  FADD.FTZ R244, R123, R136 ;  /* 0x000000887bf47221 */ /* 0x000fe20000010000 */
[C---:B------:R-:W-:Y:S01]  /*9810*/  IADD3 R123, R112.reuse, 0x100, RZ ;  /* 0x00000100707b7810 */ /* 0x040fe20007ffe0ff */
[----:B------:R-:W-:Y:S01]  /*9820*/  FADD.FTZ R242, R127, R138 ;  /* 0x0000008a7ff27221 */ /* 0x000fe20000010000 */
[----:B------:R1:W-:Y:S01]  /*9830*/  STS [R238.X4+0x4244], R171 ;  /* 0x004244abee007388 */ /* 0x0003e20000004800 */
[----:B------:R-:W-:Y:S01]  /*9840*/  IADD3 R127, R112, 0x280, RZ ;  /* 0x00000280707f7810 */ /* 0x000fe20007ffe0ff */
[----:B------:R-:W-:Y:S01]  /*9850*/  FFMA.FTZ R22, R37, R168, R22 ;  /* 0x000000a825167223 */ /* 0x000fe20000010016 */
[-C--:B------:R-:W-:Y:S01]  /*9860*/  LEA.HI.SX32 R115, R123, R112.reuse, 0x1b ;  /* 0x000000707b737211 */ /* 0x080fe200078fdaff */
[----:B------:R-:W-:Y:S01]  /*9870*/  FADD.FTZ R70, R242, R70 ;  /* 0x00000046f2467221 */ /* 0x000fe20000010000 */
[----:B------:R-:W-:Y:S01]  /*9880*/  LEA.HI.SX32 R123, R125, R112, 0x1b ;  /* 0x000000707d7b7211 */ /* 0x000fe200078fdaff */
[----:B------:R-:W-:Y:S01]  /*9890*/  FFMA.FTZ R24, R39, R73, R24 ;  /* 0x0000004927187223 */ /* 0x000fe20000010018 */
[----:B0-----:R-:W-:Y:S01]  /*98a0*/  IADD3 R173, R112, 0xb00, RZ ;  /* 0x00000b0070ad7810 */ /* 0x001fe20007ffe0ff */
[----:B------:R-:W-:Y:S01]  /*98b0*/  FADD.FTZ R70, R70, R69 ;  /* 0x0000004546467221 */ /* 0x000fe20000010000 */
[C---:B------:R-:W-:Y:S01]  /*98c0*/  IADD3 R181, R112.reuse, 0xd00, RZ ;  /* 0x00000d0070b57810 */ /* 0x040fe20007ffe0ff */
[----:B------:R-:W-:Y:S01]  /*98d0*/  FMUL.FTZ R69, R13, R206 ;  /* 0x000000ce0d457220 */ /* 0x000fe20000410000 */
[----:B-1----:R-:W-:Y:S01]  /*98e0*/  IADD3 R171, R112, 0xa80, RZ ;  /* 0x00000a8070ab7810 */ /* 0x002fe20007ffe0ff */
[----:B------:R-:W-:Y:S01]  /*98f0*/  FADD.FTZ R70, R70, R67 ;  /* 0x0000004346467221 */ /* 0x000fe20000010000 */
[C---:B------:R-:W-:Y:S01]  /*9900*/  IADD3 R183, R112.reuse, 0xd80, RZ ;  /* 0x00000d8070b77810 */ /* 0x040fe20007ffe0ff */
[----:B------:R-:W-:Y:S01]  /*9910*/  FMUL.FTZ R67, R15, R114 ;  /* 0x000000720f437220 */ /* 0x000fe20000410000 */
[----:B------:R-:W-:Y:S01]  /*9920*/  IADD3 R185, R112, 0xe00, RZ ;  /* 0x00000e0070b97810 */ /* 0x000fe20007ffe0ff */
[----:B------:R-:W-:Y:S01]  /*9930*/  FADD.FTZ R70, R70, R65 ;  /* 0x0000004146467221 */ /* 0x000fe20000010000 */
[C---:B------:R-:W-:Y:S01]  /*9940*/  IADD3 R187, R112.reuse, 0xe80, RZ ;  /* 0x00000e8070bb7810 */ /* 0x040fe20007ffe0ff */
[----:B------:R-:W-:Y:S01]  /*9950*/  FFMA.FTZ R65, -R13, R208, -RZ ;  /* 0x000000d00d417223 */ /* 0x000fe200000109ff */
[----:B------:R-:W-:Y:S01]  /*9960*/  IADD3 R189, R112, 0xf00, RZ ;  /* 0x00000f0070bd7810 */ /* 0x000fe20007ffe0ff */
[----:B------:R-:W-:Y:S01]  /*9970*/  FADD.FTZ R98, R71, R98 ;  /* 0x0000006247627221 */ /* 0x000fe20000010000 */
[-C--:B------:R-:W-:Y:S01]  /*9980*/  LEA.HI.SX32 R125, R127, R112.reuse, 0x1b ;  /* 0x000000707f7d7211 */ /* 0x080fe200078fdaff */
[----:B------:R-:W-:Y:S01]  /*9990*/  FADD.FTZ R71, R244, R68 ;  /* 0x00000044f4477221 */ /* 0x000fe20000010000 */
[-C--:B------:R-:W-:Y:S01]  /*99a0*/  LEA.HI.SX32 R127, R129, R112.reuse, 0x1b ;  /* 0x00000070817f7211 */ /* 0x080fe200078fdaff */
[----:B------:R-:W-:Y:S01]  /*99b0*/  FFMA.FTZ R23, R40, R167, R23 ;  /* 0x000000a728177223 */ /* 0x000fe20000010017 */
[----:B------:R-:W-:Y:S01]  /*99c0*/  LEA.HI.SX32 R128, R131, R112, 0x1b ;  /* 0x0000007083807211 */ /* 0x000fe200078fdaff */
[----:B------:R-:W-:Y:S01]  /*99d0*/  FMUL.FTZ R167, R9, R212 ;  /* 0x000000d409a77220 */ /* 0x000fe20000410000 */
[-C--:B------:R-:W-:Y:S01]  /*99e0*/  LEA.HI.SX32 R126, R63, R112.reuse, 0x1b ;  /* 0x000000703f7e7211 */ /* 0x080fe200078fdaff */
[----:B------:R-:W-:Y:S01]  /*99f0*/  FFMA.FTZ R63, R72, R73, R122 ;  /* 0x00000049483f7223 */ /* 0x000fe2000001007a */
[----:B------:R-:W-:Y:S01]  /*9a00*/  LEA.HI.SX32 R129, R133, R112, 0x1b ;  /* 0x0000007085817211 */ /* 0x000fe200078fdaff */
[----:B------:R-:W-:Y:S01]  /*9a10*/  FMUL.FTZ R73, R11, R210 ;  /* 0x000000d20b497220 */ /* 0x000fe20000410000 */
[-C--:B------:R-:W-:Y:S01]  /*9a20*/  LEA.HI.SX32 R130, R135, R112.reuse, 0x1b ;  /* 0x0000007087827211 */ /* 0x080fe200078fdaff */
[----:B------:R-:W-:Y:S01]  /*9a30*/  FADD.FTZ R100, R63, R100 ;  /* 0x000000643f647221 */ /* 0x000fe20000010000 */
[----:B------:R-:W-:Y:S01]  /*9a40*/  LEA.HI.SX32 R131, R137, R112, 0x1b ;  /* 0x0000007089837211 */ /* 0x000fe200078fdaff */
[----:B------:R-:W-:Y:S01]  /*9a50*/  FFMA.FTZ R63, -R15, R204, -RZ ;  /* 0x000000cc0f3f7223 */ /* 0x000fe200000109ff */
[-C--:B------:R-:W-:Y:S01]  /*9a60*/  LEA.HI.SX32 R132, R139, R112.reuse, 0x1b ;  /* 0x000000708b847211 */ /* 0x080fe200078fdaff */
[----:B------:R-:W-:Y:S01]  /*9a70*/  FADD.FTZ R71, R71, R66 ;  /* 0x0000004247477221 */ /* 0x000fe20000010000 */
[-C--:B------:R-:W-:Y:S01]  /*9a80*/  LEA.HI.SX32 R133, R141, R112.reuse, 0x1b ;  /* 0x000000708d857211 */ /* 0x080fe200078fdaff */
[----:B------:R-:W-:Y:S01]  /*9a90*/  FMUL.FTZ R211, R14, R211 ;  /* 0x000000d30ed37220 */ /* 0x000fe20000410000 */
[-C--:B------:R-:W-:Y:S01]  /*9aa0*/  LEA.HI.SX32 R135, R143, R112.reuse, 0x1b ;  /* 0x000000708f877211 */ /* 0x080fe200078fdaff */
[----:B------:R-:W-:Y:S01]  /*9ab0*/  BAR.SYNC.DEFER_BLOCKING 0x0 ;  /* 0x0000000000007b1d */ /* 0x000fe20000010000 */
[-C--:B------:R-:W-:Y:S01]  /*9ac0*/  LEA.HI.SX32 R136, R145, R112.reuse, 0x1b ;  /* 0x0000007091887211 */ /* 0x080fe200078fdaff */
[----:B------:R-:W-:Y:S01]  /*9ad0*/  FMUL.FTZ R213, R12, R213 ;  /* 0x000000d50cd57220 */ /* 0x000fe20000410000 */
[-C--:B------:R-:W-:Y:S01]  /*9ae0*/  LEA.HI.SX32 R137, R147, R112.reuse, 0x1b ;  /* 0x0000007093897211 */ /* 0x080fe200078fdaff */
[----:B------:R-:W-:Y:S01]  /*9af0*/  FADD.FTZ R71, R71, R64 ;  /* 0x0000004047477221 */ /* 0x000fe20000010000 */
[-C--:B------:R-:W-:Y:S01]  /*9b00*/  LEA.HI.SX32 R138, R149, R112.reuse, 0x1b ;  /* 0x00000070958a7211 */ /* 0x080fe200078fdaff */
[----:B------:R-:W-:Y:S01]  /*9b10*/  FFMA.FTZ R205, -R14, R205, -RZ ;  /* 0x000000cd0ecd7223 */ /* 0x000fe200000109ff */
[-C--:B------:R-:W-:Y:S01]  /*9b20*/  LEA.HI.SX32 R139, R163, R112.reuse, 0x1b ;  /* 0x00000070a38b7211 */ /* 0x080fe200078fdaff */
[----:B------:R-:W-:Y:S01]  /*9b30*/  FFMA.FTZ R209, -R12, R209, -RZ ;  /* 0x000000d10cd17223 */ /* 0x000fe200000109ff */
[----:B------:R-:W-:Y:S01]  /*9b40*/  LEA.HI.SX32 R140, R165, R112, 0x1b ;  /* 0x00000070a58c7211 */ /* 0x000fe200078fdaff */
[----:B------:R-:W-:Y:S01]  /*9b50*/  FMUL.FTZ R204, R162, R190 ;  /* 0x000000bea2cc7220 */ /* 0x000fe20000410000 */
[-C--:B------:R-:W-:Y:S01]  /*9b60*/  LEA.HI.SX32 R62, R112, R112.reuse, 0x1b ;  /* 0x00000070703e7211 */ /* 0x080fe200078fdaff */
[C---:B------:R-:W-:Y:S01]  /*9b70*/  FMUL.FTZ R223, R10.reuse, R223 ;  /* 0x000000df0adf7220 */ /* 0x040fe20000410000 */
[-C--:B------:R-:W-:Y:S01]  /*9b80*/  LEA.HI.SX32 R124, R227, R112.reuse, 0x1b ;  /* 0x00000070e37c7211 */ /* 0x080fe200078fdaff */
[----:B------:R-:W-:Y:S01]  /*9b90*/  FFMA.FTZ R215, -R10, R215, -RZ ;  /* 0x000000d70ad77223 */ /* 0x000fe200000109ff */
        /* <DEDUP_REMOVED lines=9> */
[----:B------:R-:W0:Y:S01]  /*9c30*/  LDS R188, [R62.X4+0x4200] ;  /* 0x004200003ebc7984 */ /* 0x000e220000004800 */
[-C--:B------:R-:W-:Y:S01]  /*9c40*/  LEA.HI.SX32 R146, R179, R112.reuse, 0x1b ;  /* 0x00000070b3927211 */ /* 0x080fe200078fdaff */
[C---:B------:R-:W-:Y:S01]  /*9c50*/  FMUL.FTZ R235, R4.reuse, R235 ;  /* 0x000000eb04eb7220 */ /* 0x040fe20000410000 */
[-C--:B------:R-:W-:Y:S01]  /*9c60*/  LEA.HI.SX32 R147, R181, R112.reuse, 0x1b ;  /* 0x00000070b5937211 */ /* 0x080fe200078fdaff */
[----:B------:R-:W1:Y:S01]  /*9c70*/  LDS R169, [R186.X4+0x4400] ;  /* 0x00440000baa97984 */ /* 0x000e620000004800 */
[-C--:B------:R-:W-:Y:S01]  /*9c80*/  LEA.HI.SX32 R148, R183, R112.reuse, 0x1b ;  /* 0x00000070b7947211 */ /* 0x080fe200078fdaff */
[----:B------:R-:W-:Y:S01]  /*9c90*/  FFMA.FTZ R231, -R4, R231, -RZ ;  /* 0x000000e704e77223 */ /* 0x000fe200000109ff */
[-C--:B------:R-:W-:Y:S01]  /*9ca0*/  LEA.HI.SX32 R149, R185, R112.reuse, 0x1b ;  /* 0x00000070b9957211 */ /* 0x080fe200078fdaff */
[----:B------:R-:W2:Y:S01]  /*9cb0*/  LDS R171, [R115.X4+0x4600] ;  /* 0x0046000073ab7984 */ /* 0x000ea20000004800 */
[-C--:B------:R-:W-:Y:S01]  /*9cc0*/  LEA.HI.SX32 R163, R187, R112.reuse, 0x1b ;  /* 0x00000070bba37211 */ /* 0x080fe200078fdaff */
[----:B------:R-:W-:Y:S01]  /*9cd0*/  FMUL.FTZ R217, R2, R217 ;  /* 0x000000d902d97220 */ /* 0x000fe20000410000 */
[-C--:B------:R-:W-:Y:S01]  /*9ce0*/  LEA.HI.SX32 R164, R189, R112.reuse, 0x1b ;  /* 0x00000070bda47211 */ /* 0x080fe200078fdaff */
[----:B------:R-:W3:Y:S01]  /*9cf0*/  LDS R173, [R123.X4+0x4800] ;  /* 0x004800007bad7984 */ /* 0x000ee20000004800 */
[----:B------:R-:W-:Y:S01]  /*9d00*/  LEA.HI.SX32 R165, R207, R112, 0x1b ;  /* 0x00000070cfa57211 */ /* 0x000fe200078fdaff */
[----:B------:R-:W-:-:S02]  /*9d10*/  FMUL.FTZ R219, R0, R219 ;  /* 0x000000db00db7220 */ /* 0x000fc40000410000 */
[----:B------:R-:W4:Y:S01]  /*9d20*/  LDS R175, [R124.X4+0x4a00] ;  /* 0x004a00007caf7984 */ /* 0x000f220000004800 */
[----:B------:R-:W-:Y:S02]  /*9d30*/  FMUL.FTZ R64, R192, UR47 ;  /* 0x0000002fc0407c20 */ /* 0x000fe40008410000 */
[----:B------:R-:W-:Y:S01]  /*9d40*/  FMUL.FTZ R162, R196, UR47 ;  /* 0x0000002fc4a27c20 */ /* 0x000fe20008410000 */
[----:B------:R-:W0:Y:S01]  /*9d50*/  LDS R177, [R125.X4+0x4c00] ;  /* 0x004c00007db17984 */ /* 0x000e220000004800 */
[----:B------:R-:W-:Y:S02]  /*9d60*/  FMUL.FTZ R122, R198, UR47 ;  /* 0x0000002fc67a7c20 */ /* 0x000fe40008410000 */
[----:B------:R-:W-:Y:S01]  /*9d70*/  FMUL.FTZ R66, R200, UR47 ;  /* 0x0000002fc8427c20 */ /* 0x000fe20008410000 */
[----:B------:R-:W0:Y:S01]  /*9d80*/  LDS R179, [R126.X4+0x4e00] ;  /* 0x004e00007eb37984 */ /* 0x000e220000004800 */
[----:B------:R-:W-:Y:S02]  /*9d90*/  FADD.FTZ R99, R74, R99 ;  /* 0x000000634a637221 */ /* 0x000fe40000010000 */
[----:B------:R-:W-:Y:S01]  /*9da0*/  FFMA.FTZ R162, R197, UR46, R162 ;  /* 0x0000002ec5a27c23 */ /* 0x000fe200080100a2 */
[----:B------:R-:W0:Y:S01]  /*9db0*/  LDS R181, [R127.X4+0x5000] ;  /* 0x005000007fb57984 */ /* 0x000e220000004800 */
[----:B------:R-:W-:-:S03]  /*9dc0*/  FFMA.FTZ R122, R199, UR46, R122 ;  /* 0x0000002ec77a7c23 */ /* 0x000fc6000801007a */
        /* <DEDUP_REMOVED lines=31> */
[----:B-1----:R-:W-:-:S03]  /*9fc0*/  FFMA.FTZ R63, -R11, R214, -RZ ;  /* 0x000000d60b3f7223 */ /* 0x002fc600000109ff */
[----:B------:R1:W-:Y:S01]  /*9fd0*/  STS [R238.X4+0x8418], R69 ;  /* 0x00841845ee007388 */ /* 0x0003e20000004800 */
[----:B--2---:R-:W-:-:S03]  /*9fe0*/  FMUL.FTZ R73, R5, R224 ;  /* 0x000000e005497220 */ /* 0x004fc60000410000 */
[----:B------:R2:W-:Y:S01]  /*9ff0*/  STS [R238.X4+0x842c], R63 ;  /* 0x00842c3fee007388 */ /* 0x0005e20000004800 */
[----:B-----5:R-:W-:-:S03]  /*a000*/  FFMA.FTZ R65, -R9, R220, -RZ ;  /* 0x000000dc09417223 */ /* 0x020fc600000109ff */
[----:B------:R5:W-:Y:S01]  /*a010*/  STS [R238.X4+0x8458], R73 ;  /* 0x00845849ee007388 */ /* 0x000be20000004800 */
[----:B-1----:R-:W-:-:S03]  /*a020*/  FMUL.FTZ R69, R7, R222 ;  /* 0x000000de07457220 */ /* 0x002fc60000410000 */
[----:B------:R1:W-:Y:S01]  /*a030*/  STS [R238.X4+0x843c], R65 ;  /* 0x00843c41ee007388 */ /* 0x0003e20000004800 */
[----:B--2---:R-:W-:-:S03]  /*a040*/  FFMA.FTZ R63, -R5, R230, -RZ ;  /* 0x000000e6053f7223 */ /* 0x004fc600000109ff */
[----:B------:R2:W-:Y:S01]  /*a050*/  STS [R238.X4+0x8438], R167 ;  /* 0x008438a7ee007388 */ /* 0x0005e20000004800 */
[----:B-----5:R-:W-:-:S03]  /*a060*/  MOV R73, UR36 ;  /* 0x0000002400497c02 */ /* 0x020fc60008000f00 */
[----:B------:R5:W-:Y:S01]  /*a070*/  STS [R238.X4+0x845c], R63 ;  /* 0x00845c3fee007388 */ /* 0x000be20000004800 */
[----:B------:R-:W-:Y:S01]  /*a080*/  LEA R72, R73, -R112, 0x1 ;  /* 0x8000007049487211 */ /* 0x000fe200078e08ff */
[C---:B-1----:R-:W-:Y:S02]  /*a090*/  FFMA.FTZ R65, -R3.reuse, R226, -RZ ;  /* 0x000000e203417223 */ /* 0x042fe400000109ff */
[----:B------:R-:W-:Y:S01]  /*a0a0*/  STS [R238.X4+0x8448], R69 ;  /* 0x00844845ee007388 */ /* 0x000fe20000004800 */
[----:B------:R-:W-:Y:S01]  /*a0b0*/  ISETP.GE.AND P0, PT, R72, 0x1, PT ;  /* 0x000000014800780c */ /* 0x000fe20003f06270 */
[----:B--2---:R-:W-:Y:S02]  /*a0c0*/  FMUL.FTZ R167, R3, R232 ;  /* 0x000000e803a77220 */ /* 0x004fe40000410000 */
[----:B------:R1:W-:Y:S01]  /*a0d0*/  STS [R238.X4+0x844c], R67 ;  /* 0x00844c43ee007388 */ /* 0x0003e20000004800 */
[----:B-----5:R-:W-:-:S03]  /*a0e0*/  FMUL.FTZ R63, R191, UR47 ;  /* 0x0000002fbf3f7c20 */ /* 0x020fc60008410000 */
[----:B------:R-:W-:Y:S01]  /*a0f0*/  STS [R238.X4+0x8410], R211 ;  /* 0x008410d3ee007388 */ /* 0x000fe20000004800 */
[----:B------:R-:W-:Y:S02]  /*a100*/  FFMA.FTZ R206, R190, UR46, -R63 ;  /* 0x0000002ebece7c23 */ /* 0x000fe4000801083f */
[----:B------:R-:W-:Y:S01]  /*a110*/  FMUL.FTZ R63, R193, UR47 ;  /* 0x0000002fc13f7c20 */ /* 0x000fe20008410000 */
[----:B------:R2:W-:Y:S01]  /*a120*/  STS [R238.X4+0x8420], R213 ;  /* 0x008420d5ee007388 */ /* 0x0005e20000004800 */
[----:B-1----:R-:W-:Y:S02]  /*a130*/  FFMA.FTZ R67, -R2, R216, -RZ ;  /* 0x000000d802437223 */ /* 0x002fe400000109ff */
[----:B------:R-:W-:Y:S01]  /*a140*/  FFMA.FTZ R210, R192, UR46, -R63 ;  /* 0x0000002ec0d27c23 */ /* 0x000fe2000801083f */
[----:B------:R-:W-:Y:S01]  /*a150*/  STS [R238.X4+0x8414], R205 ;  /* 0x008414cdee007388 */ /* 0x000fe20000004800 */
[----:B------:R-:W-:Y:S02]  /*a160*/  FFMA.FTZ R69, -R0, R218, -RZ ;  /* 0x000000da00457223 */ /* 0x000fe400000109ff */
[----:B------:R-:W-:Y:S01]  /*a170*/  FMUL.FTZ R190, R190, UR47 ;  /* 0x0000002fbebe7c20 */ /* 0x000fe20008410000 */
[----:B------:R1:W-:Y:S01]  /*a180*/  STS [R238.X4+0x8424], R209 ;  /* 0x008424d1ee007388 */ /* 0x0003e20000004800 */
[----:B------:R-:W-:-:S02]  /*a190*/  FMUL.FTZ R63, R197, UR47 ;  /* 0x0000002fc53f7c20 */ /* 0x000fc40008410000 */
[----:B--2---:R-:W-:Y:S01]  /*a1a0*/  FFMA.FTZ R213, R191, UR46, R190 ;  /* 0x0000002ebfd57c23 */ /* 0x004fe200080100be */
[----:B------:R2:W-:Y:S01]  /*a1b0*/  STS [R238.X4+0x846c], R65 ;  /* 0x00846c41ee007388 */ /* 0x0005e20000004800 */
[----:B------:R-:W-:Y:S02]  /*a1c0*/  FFMA.FTZ R211, R193, UR46, R64 ;  /* 0x0000002ec1d37c23 */ /* 0x000fe40008010040 */
[----:B------:R-:W-:Y:S01]  /*a1d0*/  FFMA.FTZ R208, R196, UR46, -R63 ;  /* 0x0000002ec4d07c23 */ /* 0x000fe2000801083f */
[----:B------:R-:W-:Y:S01]  /*a1e0*/  STS [R238.X4+0x8430], R223 ;  /* 0x008430dfee007388 */ /* 0x000fe20000004800 */
[----:B------:R-:W-:Y:S02]  /*a1f0*/  FMUL.FTZ R190, R194, UR47 ;  /* 0x0000002fc2be7c20 */ /* 0x000fe40008410000 */
[----:B-1----:R-:W-:Y:S01]  /*a200*/  FMUL.FTZ R209, R195, UR47 ;  /* 0x0000002fc3d17c20 */ /* 0x002fe20008410000 */
[----:B------:R-:W-:Y:S01]  /*a210*/  STS [R238.X4+0x8434], R215 ;  /* 0x008434d7ee007388 */ /* 0x000fe20000004800 */
[----:B------:R-:W-:-:S02]  /*a220*/  FMUL.FTZ R205, R199, UR47 ;  /* 0x0000002fc7cd7c20 */ /* 0x000fc40008410000 */
[----:B--2---:R-:W-:Y:S01]  /*a230*/  FMUL.FTZ R65, R201, UR47 ;  /* 0x0000002fc9417c20 */ /* 0x004fe20008410000 */
[----:B------:R-:W-:Y:S01]  /*a240*/  STS [R238.X4+0x8440], R225 ;  /* 0x008440e1ee007388 */ /* 0x000fe20000004800 */
[----:B------:R-:W-:Y:S02]  /*a250*/  FMUL.FTZ R63, R203, UR47 ;  /* 0x0000002fcb3f7c20 */ /* 0x000fe40008410000 */
[----:B------:R-:W-:Y:S01]  /*a260*/  FMUL.FTZ R64, R202, UR47 ;  /* 0x0000002fca407c20 */ /* 0x000fe20008410000 */
[----:B------:R-:W-:Y:S01]  /*a270*/  STS [R238.X4+0x8444], R221 ;  /* 0x008444ddee007388 */ /* 0x000fe20000004800 */
[----:B------:R-:W-:Y:S02]  /*a280*/  FFMA.FTZ R209, R194, UR46, -R209 ;  /* 0x0000002ec2d17c23 */ /* 0x000fe400080108d1 */
[----:B------:R-:W-:Y:S01]  /*a290*/  FFMA.FTZ R190, R195, UR46, R190 ;  /* 0x0000002ec3be7c23 */ /* 0x000fe200080100be */
[----:B------:R-:W-:Y:S01]  /*a2a0*/  STS [R238.X4+0x8450], R233 ;  /* 0x008450e9ee007388 */ /* 0x000fe20000004800 */
[----:B------:R-:W-:-:S02]  /*a2b0*/  FFMA.FTZ R205, R198, UR46, -R205 ;  /* 0x0000002ec6cd7c23 */ /* 0x000fc400080108cd */
[----:B------:R-:W-:Y:S01]  /*a2c0*/  FFMA.FTZ R114, R200, UR46, -R65 ;  /* 0x0000002ec8727c23 */ /* 0x000fe20008010841 */
[----:B------:R-:W-:Y:S01]  /*a2d0*/  STS [R238.X4+0x8454], R229 ;  /* 0x008454e5ee007388 */ /* 0x000fe20000004800 */
[----:B------:R-:W-:Y:S02]  /*a2e0*/  FFMA.FTZ R74, R202, UR46, -R63 ;  /* 0x0000002eca4a7c23 */ /* 0x000fe4000801083f */
[----:B------:R-:W-:Y:S01]  /*a2f0*/  FFMA.FTZ R73, R203, UR46, R64 ;  /* 0x0000002ecb497c23 */ /* 0x000fe20008010040 */
[----:B------:R-:W-:Y:S04]  /*a300*/  STS [R238.X4+0x8460], R235 ;  /* 0x008460ebee007388 */ /* 0x000fe80000004800 */
[----:B------:R-:W-:Y:S04]  /*a310*/  STS [R238.X4+0x8464], R231 ;  /* 0x008464e7ee007388 */ /* 0x000fe80000004800 */
[----:B------:R1:W-:Y:S04]  /*a320*/  STS [R238.X4+0x8468], R167 ;  /* 0x008468a7ee007388 */ /* 0x0003e80000004800 */
[----:B------:R2:W-:Y:S04]  /*a330*/  STS [R238.X4+0x8470], R217 ;  /* 0x008470d9ee007388 */ /* 0x0005e80000004800 */
[----:B------:R2:W-:Y:S01]  /*a340*/  STS [R238.X4+0x8474], R67 ;  /* 0x00847443ee007388 */ /* 0x0005e20000004800 */
[----:B-1----:R-:W-:-:S03]  /*a350*/  FFMA.FTZ R167, R201, UR46, R66 ;  /* 0x0000002ec9a77c23 */ /* 0x002fc60008010042 */
[----:B------:R2:W-:Y:S04]  /*a360*/  STS [R238.X4+0x8478], R219 ;  /* 0x008478dbee007388 */ /* 0x0005e80000004800 */
[----:B------:R2:W-:Y:S04]  /*a370*/  STS [R238.X4+0x847c], R69 ;  /* 0x00847c45ee007388 */ /* 0x0005e80000004800 */
[----:B------:R-:W-:Y:S06]  /*a380*/  BAR.SYNC.DEFER_BLOCKING 0x0 ;  /* 0x0000000000007b1d */ /* 0x000fec0000010000 */
[----:B------:R-:W-:Y:S05]  /*a390*/  @!P0 BRA `(.L_x_3654) ;  /* 0x0000036000008947 */ /* 0x000fea0003800000 */
[----:B0-234-:R-:W-:Y:S01]  /*a3a0*/  UMOV UR50, 0x1 ;  /* 0x0000000100327882 */ /* 0x01dfe20000000000 */
[----:B------:R0:W1:Y:S01]  /*a3b0*/  LDS R215, [R62.X4+0x8400] ;  /* 0x008400003ed77984 */ /* 0x0000620000004800 */
[----:B------:R-:W-:Y:S01]  /*a3c0*/  ULDC.64 UR36, c[0x0][0x298] ;  /* 0x0000a60000247ab9 */ /* 0x000fe20000000a00 */
[----:B------:R-:W-:Y:S01]  /*a3d0*/  MOV R67, UR7 ;  /* 0x0000000700437c02 */ /* 0x000fe20008000f00 */
[----:B------:R-:W-:-:S02]  /*a3e0*/  ULDC.64 UR38, c[0x0][0x2b8] ;  /* 0x0000ae0000267ab9 */ /* 0x000fc40000000a00 */
[----:B------:R-:W-:Y:S02]  /*a3f0*/  USHF.R.U64 UR49, UR36, UR50, UR37 ;  /* 0x0000003224317299 */ /* 0x000fe40008001225 */
[----:B------:R-:W-:Y:S02]  /*a400*/  USHF.R.U64 UR50, UR38, UR50, UR39 ;  /* 0x0000003226327299 */ /* 0x000fe40008001227 */
[----:B------:R-:W-:Y:S02]  /*a410*/  USHF.R.U32.HI UR53, URZ, 0x1, UR39 ;  /* 0x000000013f357899 */ /* 0x000fe40008011627 */
[----:B------:R-:W-:Y:S02]  /*a420*/  USHF.R.U32.HI UR51, URZ, 0x1, UR37 ;  /* 0x000000013f337899 */ /* 0x000fe40008011625 */
[----:B------:R-:W-:Y:S02]  /*a430*/  ULDC.64 UR38, c[0x0][0x2a0] ;  /* 0x0000a80000267ab9 */ /* 0x000fe40000000a00 */
[----:B------:R-:W-:-:S02]  /*a440*/  UIMAD UR55, UR15, UR38, URZ ;  /* 0x000000260f3772a4 */ /* 0x000fc4000f8e023f */
[----:B------:R-:W-:Y:S02]  /*a450*/  ULDC.64 UR36, c[0x0][0x2b0] ;  /* 0x0000ac0000247ab9 */ /* 0x000fe40000000a00 */
[----:B------:R-:W-:Y:S02]  /*a460*/  UIMAD UR36, UR27, UR36, URZ ;  /* 0x000000241b2472a4 */ /* 0x000fe4000f8e023f */
[----:B------:R-:W-:Y:S02]  /*a470*/  UIMAD.WIDE.U32 UR42, UR14, UR38, URZ ;  /* 0x000000260e2a72a5 */ /* 0x000fe4000f8e003f */
[----:B------:R-:W-:Y:S02]  /*a480*/  UIMAD UR55, UR14, UR39, UR55 ;  /* 0x000000270e3772a4 */ /* 0x000fe4000f8e0237 */
[----:B------:R-:W-:Y:S02]  /*a490*/  ULEA UR58, UR26, 0xfffff000, 0xc ;  /* 0xfffff0001a3a7891 */ /* 0x000fe4000f8e603f */
[----:B------:R-:W-:-:S02]  /*a4a0*/  ULDC.64 UR38, c[0x0][0x2c0] ;  /* 0x0000b00000267ab9 */ /* 0x000fc40000000a00 */
[----:B------:R-:W-:Y:S02]  /*a4b0*/  UIMAD UR56, UR15, UR38, URZ ;  /* 0x000000260f3872a4 */ /* 0x000fe4000f8e023f */
[----:B------:R-:W-:Y:S01]  /*a4c0*/  UIMAD UR52, UR7, UR37, UR36 ;  /* 0x00000025073472a4 */ /* 0x000fe2000f8e0224 */
[----:B------:R-:W-:Y:S01]  /*a4d0*/  IADD3 R64, P0, R112, UR58, RZ ;  /* 0x0000003a70407c10 */ /* 0x000fe2000ff1e0ff */
[----:B------:R-:W-:Y:S01]  /*a4e0*/  UIMAD.WIDE.U32 UR44, UR14, UR38, URZ ;  /* 0x000000260e2c72a5 */ /* 0x000fe2000f8e003f */
[----:B------:R-:W-:Y:S01]  /*a4f0*/  MOV R63, UR58 ;  /* 0x0000003a003f7c02 */ /* 0x000fe20008000f00 */
[----:B------:R-:W-:Y:S02]  /*a500*/  ULDC.64 UR36, c[0x0][0x2d0] ;  /* 0x0000b40000247ab9 */ /* 0x000fe40000000a00 */
[----:B------:R-:W-:Y:S01]  /*a510*/  UIMAD UR57, UR14, UR39, UR56 ;  /* 0x000000270e3972a4 */ /* 0x000fe2000f8e0238 */
[----:B------:R-:W-:Y:S01]  /*a520*/  LEA.HI.X.SX32 R65, R63, RZ, 0x1, P0 ;  /* 0x000000ff3f417211 */ /* 0x000fe200000f0eff */
[----:B------:R-:W-:Y:S01]  /*a530*/  UIMAD UR36, UR27, UR36, URZ ;  /* 0x000000241b2472a4 */ /* 0x000fe2000f8e023f */
[----:B------:R-:W-:Y:S01]  /*a540*/  MOV R63, UR7 ;  /* 0x00000007003f7c02 */ /* 0x000fe20008000f00 */
[----:B------:R-:W-:-:S02]  /*a550*/  UIMAD UR51, UR51, UR12, URZ ;  /* 0x0000000c333372a4 */ /* 0x000fc4000f8e023f */
[----:B------:R-:W-:Y:S02]  /*a560*/  UIADD3 UR43, UR43, UR55, URZ ;  /* 0x000000372b2b7290 */ /* 0x000fe4000fffe03f */
[----:B------:R-:W-:Y:S01]  /*a570*/  UIMAD UR56, UR53, UR12, URZ ;  /* 0x0000000c353872a4 */ /* 0x000fe2000f8e023f */
[--C-:B0-----:R-:W-:Y:S01]  /*a580*/  IMAD.WIDE.U32 R62, R63, c[0x0][0x2b0], R64.reuse ;  /* 0x0000ac003f3e7a25 */ /* 0x101fe200078e0040 */
[----:B------:R-:W-:Y:S02]  /*a590*/  UIADD3 UR45, UR45, UR57, URZ ;  /* 0x000000392d2d7290 */ /* 0x000fe4000fffe03f */
[----:B------:R-:W-:Y:S01]  /*a5a0*/  UIMAD UR53, UR13, UR49, UR51 ;  /* 0x000000310d3572a4 */ /* 0x000fe2000f8e0233 */
[----:B------:R-:W-:Y:S01]  /*a5b0*/  IMAD.WIDE.U32 R64, R67, c[0x0][0x2d0], R64 ;  /* 0x0000b40043407a25 */ /* 0x000fe200078e0040 */
[----:B------:R-:W-:Y:S01]  /*a5c0*/  UIMAD.WIDE.U32 UR42, UR12, UR49, UR42 ;  /* 0x000000310c2a72a5 */ /* 0x000fe2000f8e002a */
[----:B------:R-:W-:Y:S01]  /*a5d0*/  IADD3 R67, R63, UR52, RZ ;  /* 0x000000343f437c10 */ /* 0x000fe2000fffe0ff */
        /* <DEDUP_REMOVED lines=17> */
[----:B-1----:R0:W-:Y:S02]  /*a6f0*/  RED.E.ADD.F32.FTZ.RN.STRONG.GPU [R68.64], R215 ;  /* 0x000000d74400798e */ /* 0x0021e4000c10e79c */
.L_x_3654:
[----:B0-234-:R-:W-:Y:S05]  /*a700*/  BSYNC B0 ;  /* 0x0000000000007941 */ /* 0x01dfea0003800000 */
.L_x_3653:
        /* <DEDUP_REMOVED lines=8> */
[----:B------:R-:W-:Y:S01]  /*a790*/  ULDC.64 UR36, c[0x0][0x2b8] ;  /* 0x0000ae0000247ab9 */ /* 0x000fe20000000a00 */
[----:B------:R-:W-:Y:S01]  /*a7a0*/  FADD.FTZ R61, R70, R61 ;  /* 0x0000003d463d7221 */ /* 0x000fe20000010000 */
[----:B------:R-:W-:Y:S01]  /*a7b0*/  USHF.R.U32.HI UR45, URZ, 0x1, UR37 ;  /* 0x000000013f2d7899 */ /* 0x000fe20008011625 */
[----:B------:R-:W-:Y:S01]  /*a7c0*/  FADD.FTZ R60, R71, R60 ;  /* 0x0000003c473c7221 */ /* 0x000fe20000010000 */
[----:B------:R-:W-:-:S02]  /*a7d0*/  UIMAD UR46, UR42, UR12, URZ ;  /* 0x0000000c2a2e72a4 */ /* 0x000fc4000f8e023f */
[----:B------:R-:W-:Y:S02]  /*a7e0*/  USHF.R.U64 UR27, UR36, 0x1, UR37 ;  /* 0x00000001241b7899 */ /* 0x000fe40008001225 */
[----:B------:R-:W-:Y:S02]  /*a7f0*/  UIMAD UR48, UR45, UR12, URZ ;  /* 0x0000000c2d3072a4 */ /* 0x000fe4000f8e023f */
[----:B------:R-:W-:Y:S02]  /*a800*/  UIMAD.WIDE.U32 UR42, UR44, UR12, URZ ;  /* 0x0000000c2c2a72a5 */ /* 0x000fe4000f8e003f */
[----:B------:R-:W-:Y:S02]  /*a810*/  UIMAD UR46, UR13, UR44, UR46 ;  /* 0x0000002c0d2e72a4 */ /* 0x000fe4000f8e022e */
[----:B------:R-:W-:Y:S02]  /*a820*/  UIMAD.WIDE.U32 UR44, UR27, UR12, URZ ;  /* 0x0000000c1b2c72a5 */ /* 0x000fe4000f8e003f */
[----:B------:R-:W-:-:S02]  /*a830*/  UIMAD UR27, UR13, UR27, UR48 ;  /* 0x0000001b0d1b72a4 */ /* 0x000fc4000f8e0230 */
[----:B------:R-:W-:Y:S02]  /*a840*/  UIMAD UR48, UR15, UR38, URZ ;  /* 0x000000260f3072a4 */ /* 0x000fe4000f8e023f */
[----:B------:R-:W-:Y:S02]  /*a850*/  UIADD3 UR45, UR45, UR27, URZ ;  /* 0x0000001b2d2d7290 */ /* 0x000fe4000fffe03f */
[----:B------:R-:W-:Y:S02]  /*a860*/  UIMAD UR27, UR14, UR39, UR48 ;  /* 0x000000270e1b72a4 */ /* 0x000fe4000f8e0230 */
[----:B------:R-:W-:Y:S02]  /*a870*/  UIMAD.WIDE.U32 UR44, UR14, UR38, UR44 ;  /* 0x000000260e2c72a5 */ /* 0x000fe4000f8e002c */
[----:B------:R-:W-:Y:S02]  /*a880*/  ULDC.64 UR36, c[0x0][0x2a0] ;  /* 0x0000a80000247ab9 */ /* 0x000fe40000000a00 */
[----:B------:R-:W-:-:S02]  /*a890*/  UIMAD UR47, UR15, UR36, URZ ;  /* 0x000000240f2f72a4 */ /* 0x000fc4000f8e023f */
[----:B------:R-:W-:Y:S02]  /*a8a0*/  UIADD3 UR43, UR43, UR46, URZ ;  /* 0x0000002e2b2b7290 */ /* 0x000fe4000fffe03f */
[----:B------:R-:W-:Y:S02]  /*a8b0*/  ULDC.64 UR38, c[0x0][0x320] ;  /* 0x0000c80000267ab9 */ /* 0x000fe40000000a00 */
[----:B------:R-:W-:Y:S02]  /*a8c0*/  UIADD3 UR27, UR27, UR45, URZ ;  /* 0x0000002d1b1b7290 */ /* 0x000fe4000fffe03f */
[----:B------:R-:W-:Y:S02]  /*a8d0*/  ULEA UR38, UP1, UR44, UR38, 0x3 ;  /* 0x000000262c267291 */ /* 0x000fe4000f82183f */
[----:B------:R-:W-:Y:S02]  /*a8e0*/  UIMAD UR46, UR14, UR37, UR47 ;  /* 0x000000250e2e72a4 */ /* 0x000fe4000f8e022f */
[----:B------:R-:W-:-:S02]  /*a8f0*/  UIMAD.WIDE.U32 UR42, UR14, UR36, UR42 ;  /* 0x000000240e2a72a5 */ /* 0x000fc4000f8e002a */
[----:B------:R-:W-:Y:S02]  /*a900*/  ULEA.HI.X UR44, UR44, UR39, UR27, 0x3, UP1 ;  /* 0x000000272c2c7291 */ /* 0x000fe400088f1c1b */
[----:B------:R-:W-:Y:S02]  /*a910*/  ULDC.64 UR36, c[0x0][0x318] ;  /* 0x0000c60000247ab9 */ /* 0x000fe40000000a00 */
[----:B------:R-:W-:Y:S02]  /*a920*/  UIADD3 UR46, UR46, UR43, URZ ;  /* 0x0000002b2e2e7290 */ /* 0x000fe4000fffe03f */
[----:B------:R-:W-:Y:S02]  /*a930*/  ULDC UR27, c[0x0][0x174] ;  /* 0x00005d00001b7ab9 */ /* 0x000fe40000000800 */
[----:B------:R-:W-:Y:S02]  /*a940*/  ULEA UR43, UP0, UR42, UR36, 0x3 ;  /* 0x000000242a2b7291 */ /* 0x000fe4000f80183f */
[----:B------:R-:W-:-:S02]  /*a950*/  UIADD3 UR27, UR6, -UR27, URZ ;  /* 0x8000001b061b7290 */ /* 0x000fc4000fffe03f */
[----:B------:R-:W-:Y:S02]  /*a960*/  ULEA.HI.X UR42, UR42, UR37, UR46, 0x3, UP0 ;  /* 0x000000252a2a7291 */ /* 0x000fe400080f1c2e */
[----:B------:R-:W-:Y:S01]  /*a970*/  UIMAD UR27, UR27, -0x1000, URZ ;  /* 0xfffff0001b1b78a4 */ /* 0x000fe2000f8e023f */
[C---:B------:R-:W-:Y:S01]  /*a980*/  IADD3 R62, P0, R64.reuse, UR43, RZ ;  /* 0x0000002b403e7c10 */ /* 0x040fe2000ff1e0ff */
[----:B------:R-:W-:Y:S01]  /*a990*/  USHF.L.U32 UR45, UR8, 0x2, URZ ;  /* 0x00000002082d7899 */ /* 0x000fe2000800063f */
[----:B------:R-:W-:Y:S01]  /*a9a0*/  IADD3 R64, P1, R64, UR38, RZ ;  /* 0x0000002640407c10 */ /* 0x000fe2000ff3e0ff */
[----:B------:R-:W-:Y:S01]  /*a9b0*/  USHF.L.U64.HI UR46, UR8, 0x2, UR9 ;  /* 0x00000002082e7899 */ /* 0x000fe20008010209 */
[C---:B------:R-:W-:Y:S01]  /*a9c0*/  IADD3.X R63, R65.reuse, UR42, RZ, P0, !PT ;  /* 0x0000002a413f7c10 */ /* 0x040fe200087fe4ff */
[----:B------:R-:W-:Y:S01]  /*a9d0*/  ULDC.64 UR36, c[0x0][0x2b0] ;  /* 0x0000ac0000247ab9 */ /* 0x000fe20000000a00 */
[----:B------:R-:W-:Y:S01]  /*a9e0*/  IADD3.X R65, R65, UR44, RZ, P1, !PT ;  /* 0x0000002c41417c10 */ /* 0x000fe20008ffe4ff */
[----:B------:R-:W-:Y:S01]  /*a9f0*/  ULDC.64 UR38, c[0x0][0x2d0] ;  /* 0x0000b40000267ab9 */ /* 0x000fe20000000a00 */
[----:B------:R-:W-:Y:S01]  /*aa00*/  MOV R67, UR27 ;  /* 0x0000001b00437c02 */ /* 0x000fe20008000f00 */
[----:B------:R-:W-:Y:S01]  /*aa10*/  UIMAD UR36, UR46, UR36, URZ ;  /* 0x000000242e2472a4 */ /* 0x000fe2000f8e023f */
[C---:B------:R-:W-:Y:S01]  /*aa20*/  ISETP.GE.AND P0, PT, R72.reuse, 0x81, PT ;  /* 0x000000814800780c */ /* 0x040fe20003f06270 */
[----:B------:R-:W-:Y:S01]  /*aa30*/  UIMAD UR38, UR46, UR38, URZ ;  /* 0x000000262e2672a4 */ /* 0x000fe2000f8e023f */
[----:B------:R-:W-:Y:S01]  /*aa40*/  ISETP.GE.AND P1, PT, R72, 0x101, PT ;  /* 0x000001014800780c */ /* 0x000fe20003f26270 */
[----:B------:R-:W-:Y:S01]  /*aa50*/  IMAD.WIDE R62, R67, 0x4, R62 ;  /* 0x00000004433e7825 */ /* 0x000fe200078e023e */
[----:B------:R-:W-:-:S02]  /*aa60*/  UIMAD UR36, UR45, UR37, UR36 ;  /* 0x000000252d2472a4 */ /* 0x000fc4000f8e0224 */
[----:B------:R-:W-:Y:S01]  /*aa70*/  UIMAD UR38, UR45, UR39, UR38 ;  /* 0x000000272d2672a4 */ /* 0x000fe2000f8e0226 */
[----:B------:R-:W-:Y:S01]  /*aa80*/  IMAD.WIDE R64, R67, 0x4, R64 ;  /* 0x0000000443407825 */ /* 0x000fe200078e0240 */
[----:B------:R-:W-:-:S05]  /*aa90*/  MOV R67, UR45 ;  /* 0x0000002d00437c02 */ /* 0x000fca0008000f00 */
        /* <DEDUP_REMOVED lines=8> */
.L_x_3656:
[----:B------:R-:W-:Y:S05]  /*ab20*/  BSYNC B0 ;  /* 0x0000000000007941 */ /* 0x000fea0003800000 */
.L_x_3655:
[----:B------:R-:W3:Y:S01]  /*ab30*/  LDS R115, [R115.X4+0x8800] ;  /* 0x0088000073737984 */ /* 0x000ee20000004800 */
[----:B------:R-:W-:Y:S01]  /*ab40*/  BSSY B0, `(.L_x_3657) ;  /* 0x0000004000007945 */ /* 0x000fe20003800000 */
[----:B------:R-:W-:Y:S05]  /*ab50*/  @!P1 BRA `(.L_x_3658) ;  /* 0x0000002000009947 */ /* 0x000fea0003800000 */
[----:B------:R4:W-:Y:S04]  /*ab60*/  RED.E.ADD.F32.FTZ.RN.STRONG.GPU [R62.64+-0x3c00], R171 ;  /* 0xffc400ab3e00798e */ /* 0x0009e8000c10e79c */
[----:B---3--:R4:W-:Y:S02]  /*ab70*/  RED.E.ADD.F32.FTZ.RN.STRONG.GPU [R64.64+-0x3c00], R115 ;  /* 0xffc400734000798e */ /* 0x0089e4000c10e79c */
.L_x_3658:
[----:B------:R-:W-:Y:S05]  /*ab80*/  BSYNC B0 ;  /* 0x0000000000007941 */ /* 0x000fea0003800000 */
.L_x_3657:
[----:B------:R-:W0:Y:S01]  /*ab90*/  LDS R123, [R123.X4+0x8a00] ;  /* 0x008a00007b7b7984 */ /* 0x000e220000004800 */
[----:B------:R-:W-:Y:S01]  /*aba0*/  BSSY B0, `(.L_x_3659) ;  /* 0x0000004000007945 */ /* 0x000fe20003800000 */
[----:B------:R-:W-:Y:S05]  /*abb0*/  @!P2 BRA `(.L_x_3660) ;  /* 0x000000200000a947 */ /* 0x000fea0003800000 */
[----:B------:R2:W-:Y:S04]  /*abc0*/  RED.E.ADD.F32.FTZ.RN.STRONG.GPU [R62.64+-0x3a00], R173 ;  /* 0xffc600ad3e00798e */ /* 0x0005e8000c10e79c */
[----:B0-----:R2:W-:Y:S02]  /*abd0*/  RED.E.ADD.F32.FTZ.RN.STRONG.GPU [R64.64+-0x3a00], R123 ;  /* 0xffc6007b4000798e */ /* 0x0015e4000c10e79c */
.L_x_3660:
[----:B------:R-:W-:Y:S05]  /*abe0*/  BSYNC B0 ;  /* 0x0000000000007941 */ /* 0x000fea0003800000 */
.L_x_3659:
        /* <DEDUP_REMOVED lines=12> */
.L_x_3662:
[----:B-1----:R-:W-:Y:S05]  /*acb0*/  BSYNC B0 ;  /* 0x0000000000007941 */ /* 0x002fea0003800000 */
.L_x_3661:
[----:B------:R-:W1:Y:S01]  /*acc0*/  LDS R125, [R125.X4+0x8e00] ;  /* 0x008e00007d7d7984 */ /* 0x000e620000004800 */
[----:B------:R-:W-:Y:S01]  /*acd0*/  BSSY B0, `(.L_x_3663) ;  /* 0x0000004000007945 */ /* 0x000fe20003800000 */
[----:B------:R-:W-:Y:S05]  /*ace0*/  @!P0 BRA `(.L_x_3664) ;  /* 0x0000002000008947 */ /* 0x000fea0003800000 */
[----:B------:R4:W-:Y:S04]  /*acf0*/  RED.E.ADD.F32.FTZ.RN.STRONG.GPU [R62.64+-0x3600], R177 ;  /* 0xffca00b13e00798e */ /* 0x0009e8000c10e79c */
[----:B-1----:R4:W-:Y:S02]  /*ad00*/  RED.E.ADD.F32.FTZ.RN.STRONG.GPU [R64.64+-0x3600], R125 ;  /* 0xffca007d4000798e */ /* 0x0029e4000c10e79c */
.L_x_3664:
[----:B------:R-:W-:Y:S05]  /*ad10*/  BSYNC B0 ;  /* 0x0000000000007941 */ /* 0x000fea0003800000 */
.L_x_3663:
[----:B--2---:R2:W4:Y:S01]  /*ad20*/  LDS R67, [R126.X4+0x9000] ;  /* 0x009000007e437984 */ /* 0x0045220000004800 */
[----:B------:R-:W-:Y:S01]  /*ad30*/  BSSY B0, `(.L_x_3665) ;  /* 0x0000004000007945 */ /* 0x000fe20003800000 */
[----:B------:R-:W-:Y:S05]  /*ad40*/  @!P1 BRA `(.L_x_3666) ;  /* 0x0000002000009947 */ /* 0x000fea0003800000 */
[----:B------:R2:W-:Y:S04]  /*ad50*/  RED.E.ADD.F32.FTZ.RN.STRONG.GPU [R62.64+-0x3400], R179 ;  /* 0xffcc00b33e00798e */ /* 0x0005e8000c10e79c */
[----:B----4-:R2:W-:Y:S02]  /*ad60*/  RED.E.ADD.F32.FTZ.RN.STRONG.GPU [R64.64+-0x3400], R67 ;  /* 0xffcc00434000798e */ /* 0x0105e4000c10e79c */
.L_x_3666:
[----:B------:R-:W-:Y:S05]  /*ad70*/  BSYNC B0 ;  /* 0x0000000000007941 */ /* 0x000fea0003800000 */
.L_x_3665:
[----:B------:R-:W2:Y:S01]  /*ad80*/  LDS R127, [R127.X4+0x9200] ;  /* 0x009200007f7f7984 */ /* 0x000ea20000004800 */
[----:B------:R-:W-:Y:S01]  /*ad90*/  BSSY B0, `(.L_x_3667) ;  /* 0x0000004000007945 */ /* 0x000fe20003800000 */
[----:B------:R-:W-:Y:S05]  /*ada0*/  @!P2 BRA `(.L_x_3668) ;  /* 0x000000200000a947 */ /* 0x000fea0003800000 */
[----:B------:R4:W-:Y:S04]  /*adb0*/  RED.E.ADD.F32.FTZ.RN.STRONG.GPU [R62.64+-0x3200], R181 ;  /* 0xffce00b53e00798e */ /* 0x0009e8000c10e79c */
[----:B--2---:R4:W-:Y:S02]  /*adc0*/  RED.E.ADD.F32.FTZ.RN.STRONG.GPU [R64.64+-0x3200], R127 ;  /* 0xffce007f4000798e */ /* 0x0049e4000c10e79c */
.L_x_3668:
[----:B------:R-:W-:Y:S05]  /*add0*/  BSYNC B0 ;  /* 0x0000000000007941 */ /* 0x000fea0003800000 */
.L_x_3667:
[----:B--2-4-:R2:W4:Y:S01]  /*ade0*/  LDS R67, [R128.X4+0x9400] ;  /* 0x0094000080437984 */ /* 0x0145220000004800 */
[----:B------:R-:W-:Y:S01]  /*adf0*/  BSSY B0, `(.L_x_3669) ;  /* 0x0000004000007945 */ /* 0x000fe20003800000 */
[----:B------:R-:W-:Y:S05]  /*ae00*/  @!P3 BRA `(.L_x_3670) ;  /* 0x000000200000b947 */ /* 0x000fea0003800000 */
[----:B------:R2:W-:Y:S04]  /*ae10*/  RED.E.ADD.F32.FTZ.RN.STRONG.GPU [R62.64+-0x3000], R183 ;  /* 0xffd000b73e00798e */ /* 0x0005e8000c10e79c */
[----:B----4-:R2:W-:Y:S02]  /*ae20*/  RED.E.ADD.F32.FTZ.RN.STRONG.GPU [R64.64+-0x3000], R67 ;  /* 0xffd000434000798e */ /* 0x0105e4000c10e79c */
.L_x_3670:
[----:B------:R-:W-:Y:S05]  /*ae30*/  BSYNC B0 ;  /* 0x0000000000007941 */ /* 0x000fea0003800000 */
.L_x_3669:
[----:B------:R-:W2:Y:S01]  /*ae40*/  LDS R129, [R129.X4+0x9600] ;  /* 0x0096000081817984 */ /* 0x000ea20000004800 */
[----:B------:R-:W-:Y:S01]  /*ae50*/  BSSY B0, `(.L_x_3671) ;  /* 0x0000004000007945 */ /* 0x000fe20003800000 */
[----:B------:R-:W-:Y:S05]  /*ae60*/  @!P4 BRA `(.L_x_3672) ;  /* 0x000000200000c947 */ /* 0x000fea0003800000 */
[----:B------:R4:W-:Y:S04]  /*ae70*/  RED.E.ADD.F32.FTZ.RN.STRONG.GPU [R62.64+-0x2e00], R185 ;  /* 0xffd200b93e00798e */ /* 0x0009e8000c10e79c */
[----:B--2---:R4:W-:Y:S02]  /*ae80*/  RED.E.ADD.F32.FTZ.RN.STRONG.GPU [R64.64+-0x2e00], R129 ;  /* 0xffd200814000798e */ /* 0x0049e4000c10e79c */
.L_x_3672:
[----:B------:R-:W-:Y:S05]  /*ae90*/  BSYNC B0 ;  /* 0x0000000000007941 */ /* 0x000fea0003800000 */
.L_x_3671:
[----:B--2-4-:R2:W4:Y:S01]  /*aea0*/  LDS R67, [R130.X4+0x9800] ;  /* 0x0098000082437984 */ /* 0x0145220000004800 */
[----:B------:R-:W-:Y:S01]  /*aeb0*/  BSSY B0, `(.L_x_3673) ;  /* 0x0000004000007945 */ /* 0x000fe20003800000 */
[----:B------:R-:W-:Y:S05]  /*aec0*/  @!P5 BRA `(.L_x_3674) ;  /* 0x000000200000d947 */ /* 0x000fea0003800000 */
[----:B------:R2:W-:Y:S04]  /*aed0*/  RED.E.ADD.F32.FTZ.RN.STRONG.GPU [R62.64+-0x2c00], R187 ;  /* 0xffd400bb3e00798e */ /* 0x0005e8000c10e79c */
[----:B----4-:R2:W-:Y:S02]  /*aee0*/  RED.E.ADD.F32.FTZ.RN.STRONG.GPU [R64.64+-0x2c00], R67 ;  /* 0xffd400434000798e */ /* 0x0105e4000c10e79c */
.L_x_3674:
[----:B------:R-:W-:Y:S05]  /*aef0*/  BSYNC B0 ;  /* 0x0000000000007941 */ /* 0x000fea0003800000 */
.L_x_3673:
        /* <DEDUP_REMOVED lines=12> */
.L_x_3676:
[----:B------:R-:W-:Y:S05]  /*afc0*/  BSYNC B0 ;  /* 0x0000000000007941 */ /* 0x000fea0003800000 */
.L_x_3675:
[----:B--2-4-:R2:W4:Y:S01]  /*afd0*/  LDS R67, [R132.X4+0x9c00] ;  /* 0x009c000084437984 */ /* 0x0145220000004800 */
[----:B------:R-:W-:Y:S01]  /*afe0*/  BSSY B0, `(.L_x_3677) ;  /* 0x0000004000007945 */ /* 0x000fe20003800000 */
[----:B------:R-:W-:Y:S05]  /*aff0*/  @!P0 BRA `(.L_x_3678) ;  /* 0x0000002000008947 */ /* 0x000fea0003800000 */
[----:B------:R2:W-:Y:S04]  /*b000*/  RED.E.ADD.F32.FTZ.RN.STRONG.GPU [R62.64+-0x2800], R207 ;  /* 0xffd800cf3e00798e */ /* 0x0005e8000c10e79c */
[----:B----4-:R2:W-:Y:S02]  /*b010*/  RED.E.ADD.F32.FTZ.RN.STRONG.GPU [R64.64+-0x2800], R67 ;  /* 0xffd800434000798e */ /* 0x0105e4000c10e79c */
.L_x_3678:
[----:B------:R-:W-:Y:S05]  /*b020*/  BSYNC B0 ;  /* 0x0000000000007941 */ /* 0x000fea0003800000 */
.L_x_3677:
[----:B------:R-:W2:Y:S01]  /*b030*/  LDS R133, [R133.X4+0x9e00] ;  /* 0x009e000085857984 */ /* 0x000ea20000004800 */
[----:B------:R-:W-:Y:S01]  /*b040*/  BSSY B0, `(.L_x_3679) ;  /* 0x0000004000007945 */ /* 0x000fe20003800000 */
[----:B------:R-:W-:Y:S05]  /*b050*/  @!P1 BRA `(.L_x_3680) ;  /* 0x0000002000009947 */ /* 0x000fea0003800000 */
[----:B------:R4:W-:Y:S04]  /*b060*/  RED.E.ADD.F32.FTZ.RN.STRONG.GPU [R62.64+-0x2600], R227 ;  /* 0xffda00e33e00798e */ /* 0x0009e8000c10e79c */
[----:B--2---:R4:W-:Y:S02]  /*b070*/  RED.E.ADD.F32.FTZ.RN.STRONG.GPU [R64.64+-0x2600], R133 ;  /* 0xffda00854000798e */ /* 0x0049e4000c10e79c */
.L_x_3680:
[----:B------:R-:W-:Y:S05]  /*b080*/  BSYNC B0 ;  /* 0x0000000000007941 */ /* 0x000fea0003800000 */
.L_x_3679:
[----:B------:R-:W4:Y:S01]  /*b090*/  LDS R135, [R135.X4+0xa000] ;  /* 0x00a0000087877984 */ /* 0x000f220000004800 */
[----:B------:R-:W-:Y:S01]  /*b0a0*/  BSSY B0, `(.L_x_3681) ;  /* 0x0000004000007945 */ /* 0x000fe20003800000 */
[----:B------:R-:W-:Y:S05]  /*b0b0*/  @!P2 BRA `(.L_x_3682) ;  /* 0x000000200000a947 */ /* 0x000fea0003800000 */
[----:B------:R4:W-:Y:S04]  /*b0c0*/  RED.E.ADD.F32.FTZ.RN.STRONG.GPU [R62.64+-0x2400], R237 ;  /* 0xffdc00ed3e00798e */ /* 0x0009e8000c10e79c */
[----:B----4-:R4:W-:Y:S02]  /*b0d0*/  RED.E.ADD.F32.FTZ.RN.STRONG.GPU [R64.64+-0x2400], R135 ;  /* 0xffdc00874000798e */ /* 0x0109e4000c10e79c */
.L_x_3682:
[----:B------:R-:W-:Y:S05]  /*b0e0*/  BSYNC B0 ;  /* 0x0000000000007941 */ /* 0x000fea0003800000 */
.L_x_3681:
[----:B--2-4-:R2:W4:Y:S01]  /*b0f0*/  LDS R67, [R136.X4+0xa200] ;  /* 0x00a2000088437984 */ /* 0x0145220000004800 */
[----:B------:R-:W-:Y:S01]  /*b100*/  BSSY B0, `(.L_x_3683) ;  /* 0x0000004000007945 */ /* 0x000fe20003800000 */
[----:B------:R-:W-:Y:S05]  /*b110*/  @!P3 BRA `(.L_x_3684) ;  /* 0x000000200000b947 */ /* 0x000fea0003800000 */
[----:B------:R2:W-:Y:S04]  /*b120*/  RED.E.ADD.F32.FTZ.RN.STRONG.GPU [R62.64+-0x2200], R239 ;  /* 0xffde00ef3e00798e */ /* 0x0005e8000c10e79c */
[----:B----4-:R2:W-:Y:S02]  /*b130*/  RED.E.ADD.F32.FTZ.RN.STRONG.GPU [R64.64+-0x2200], R67 ;  /* 0xffde00434000798e */ /* 0x0105e4000c10e79c */
.L_x_3684:
[----:B------:R-:W-:Y:S05]  /*b140*/  BSYNC B0 ;  /* 0x0000000000007941 */ /* 0x000fea0003800000 */
.L_x_3683:
[----:B------:R-:W2:Y:S01]  /*b150*/  LDS R137, [R137.X4+0xa400] ;  /* 0x00a4000089897984 */ /* 0x000ea20000004800 */
[----:B------:R-:W-:Y:S01]  /*b160*/  BSSY B0, `(.L_x_3685) ;  /* 0x0000004000007945 */ /* 0x000fe20003800000 */
[----:B------:R-:W-:Y:S05]  /*b170*/  @!P4 BRA `(.L_x_3686) ;  /* 0x000000200000c947 */ /* 0x000fea0003800000 */
[----:B------:R4:W-:Y:S04]  /*b180*/  RED.E.ADD.F32.FTZ.RN.STRONG.GPU [R62.64+-0x2000], R241 ;  /* 0xffe000f13e00798e */ /* 0x0009e8000c10e79c */
[----:B--2---:R4:W-:Y:S02]  /*b190*/  RED.E.ADD.F32.FTZ.RN.STRONG.GPU [R64.64+-0x2000], R137 ;  /* 0xffe000894000798e */ /* 0x0049e4000c10e79c */
.L_x_3686:
[----:B------:R-:W-:Y:S05]  /*b1a0*/  BSYNC B0 ;  /* 0x0000000000007941 */ /* 0x000fea0003800000 */
.L_x_3685:
[----:B--2-4-:R2:W4:Y:S01]  /*b1b0*/  LDS R67, [R138.X4+0xa600] ;  /* 0x00a600008a437984 */ /* 0x0145220000004800 */
[----:B------:R-:W-:Y:S01]  /*b1c0*/  BSSY B0, `(.L_x_3687) ;  /* 0x0000004000007945 */ /* 0x000fe20003800000 */
[----:B------:R-:W-:Y:S05]  /*b1d0*/  @!P5 BRA `(.L_x_3688) ;  /* 0x000000200000d947 */ /* 0x000fea0003800000 */
[----:B------:R2:W-:Y:S04]  /*b1e0*/  RED.E.ADD.F32.FTZ.RN.STRONG.GPU [R62.64+-0x1e00], R243 ;  /* 0xffe200f33e00798e */ /* 0x0005e8000c10e79c */
[----:B----4-:R2:W-:Y:S02]  /*b1f0*/  RED.E.ADD.F32.FTZ.RN.STRONG.GPU [R64.64+-0x1e00], R67 ;  /* 0xffe200434000798e */ /* 0x0105e4000c10e79c */
.L_x_3688:
[----:B------:R-:W-:Y:S05]  /*b200*/  BSYNC B0 ;  /* 0x0000000000007941 */ /* 0x000fea0003800000 */
.L_x_3687:
        /* <DEDUP_REMOVED lines=12> */
.L_x_3690:
[----:B------:R-:W-:Y:S05]  /*b2d0*/  BSYNC B0 ;  /* 0x0000000000007941 */ /* 0x000fea0003800000 */
.L_x_3689:
[----:B--2-4-:R2:W4:Y:S01]  /*b2e0*/  LDS R67, [R140.X4+0xaa00] ;  /* 0x00aa00008c437984 */ /* 0x0145220000004800 */
[----:B------:R-:W-:Y:S01]  /*b2f0*/  BSSY B0, `(.L_x_3691) ;  /* 0x0000004000007945 */ /* 0x000fe20003800000 */
[----:B------:R-:W-:Y:S05]  /*b300*/  @!P0 BRA `(.L_x_3692) ;  /* 0x0000002000008947 */ /* 0x000fea0003800000 */
[----:B------:R2:W-:Y:S04]  /*b310*/  RED.E.ADD.F32.FTZ.RN.STRONG.GPU [R62.64+-0x1a00], R247 ;  /* 0xffe600f73e00798e */ /* 0x0005e8000c10e79c */
[----:B----4-:R2:W-:Y:S02]  /*b320*/  RED.E.ADD.F32.FTZ.RN.STRONG.GPU [R64.64+-0x1a00], R67 ;  /* 0xffe600434000798e */ /* 0x0105e4000c10e79c */
.L_x_3692:
[----:B------:R-:W-:Y:S05]  /*b330*/  BSYNC B0 ;  /* 0x0000000000007941 */ /* 0x000fea0003800000 */
.L_x_3691:
[----:B------:R-:W2:Y:S01]  /*b340*/  LDS R141, [R141.X4+0xac00] ;  /* 0x00ac00008d8d7984 */ /* 0x000ea20000004800 */
[----:B------:R-:W-:Y:S01]  /*b350*/  BSSY B0, `(.L_x_3693) ;  /* 0x0000004000007945 */ /* 0x000fe20003800000 */
[----:B------:R-:W-:Y:S05]  /*b360*/  @!P1 BRA `(.L_x_3694) ;  /* 0x0000002000009947 */ /* 0x000fea0003800000 */
[----:B------:R4:W-:Y:S04]  /*b370*/  RED.E.ADD.F32.FTZ.RN.STRONG.GPU [R62.64+-0x1800], R249 ;  /* 0xffe800f93e00798e */ /* 0x0009e8000c10e79c */
[----:B--2---:R4:W-:Y:S02]  /*b380*/  RED.E.ADD.F32.FTZ.RN.STRONG.GPU [R64.64+-0x1800], R141 ;  /* 0xffe8008d4000798e */ /* 0x0049e4000c10e79c */
.L_x_3694:
[----:B------:R-:W-:Y:S05]  /*b390*/  BSYNC B0 ;  /* 0x0000000000007941 */ /* 0x000fea0003800000 */
.L_x_3693:
[----:B--2-4-:R2:W4:Y:S01]  /*b3a0*/  LDS R67, [R142.X4+0xae00] ;  /* 0x00ae00008e437984 */ /* 0x0145220000004800 */
[----:B------:R-:W-:Y:S01]  /*b3b0*/  BSSY B0, `(.L_x_3695) ;  /* 0x0000004000007945 */ /* 0x000fe20003800000 */
[----:B------:R-:W-:Y:S05]  /*b3c0*/  @!P2 BRA `(.L_x_3696) ;  /* 0x000000200000a947 */ /* 0x000fea0003800000 */
[----:B------:R2:W-:Y:S04]  /*b3d0*/  RED.E.ADD.F32.FTZ.RN.STRONG.GPU [R62.64+-0x1600], R251 ;  /* 0xffea00fb3e00798e */ /* 0x0005e8000c10e79c */
[----:B----4-:R2:W-:Y:S02]  /*b3e0*/  RED.E.ADD.F32.FTZ.RN.STRONG.GPU [R64.64+-0x1600], R67 ;  /* 0xffea00434000798e */ /* 0x0105e4000c10e79c */
.L_x_3696:
[----:B------:R-:W-:Y:S05]  /*b3f0*/  BSYNC B0 ;  /* 0x0000000000007941 */ /* 0x000fea0003800000 */
.L_x_3695:
[----:B------:R-:W2:Y:S01]  /*b400*/  LDS R143, [R143.X4+0xb000] ;  /* 0x00b000008f8f7984 */ /* 0x000ea20000004800 */
[----:B------:R-:W-:Y:S01]  /*b410*/  BSSY B0, `(.L_x_3697) ;  /* 0x0000004000007945 */ /* 0x000fe20003800000 */
[----:B------:R-:W-:Y:S05]  /*b420*/  @!P3 BRA `(.L_x_3698) ;  /* 0x000000200000b947 */ /* 0x000fea0003800000 */
[----:B------:R4:W-:Y:S04]  /*b430*/  RED.E.ADD.F32.FTZ.RN.STRONG.GPU [R62.64+-0x1400], R166 ;  /* 0xffec00a63e00798e */ /* 0x0009e8000c10e79c */
[----:B--2---:R4:W-:Y:S02]  /*b440*/  RED.E.ADD.F32.FTZ.RN.STRONG.GPU [R64.64+-0x1400], R143 ;  /* 0xffec008f4000798e */ /* 0x0049e4000c10e79c */
.L_x_3698:
[----:B------:R-:W-:Y:S05]  /*b450*/  BSYNC B0 ;  /* 0x0000000000007941 */ /* 0x000fea0003800000 */
.L_x_3697:
[----:B--2-4-:R2:W4:Y:S01]  /*b460*/  LDS R67, [R144.X4+0xb200] ;  /* 0x00b2000090437984 */ /* 0x0145220000004800 */
[----:B------:R-:W-:Y:S01]  /*b470*/  BSSY B0, `(.L_x_3699) ;  /* 0x0000004000007945 */ /* 0x000fe20003800000 */
[----:B------:R-:W-:Y:S05]  /*b480*/  @!P4 BRA `(.L_x_3700) ;  /* 0x000000200000c947 */ /* 0x000fea0003800000 */
[----:B------:R2:W-:Y:S04]  /*b490*/  RED.E.ADD.F32.FTZ.RN.STRONG.GPU [R62.64+-0x1200], R168 ;  /* 0xffee00a83e00798e */ /* 0x0005e8000c10e79c */
[----:B----4-:R2:W-:Y:S02]  /*b4a0*/  RED.E.ADD.F32.FTZ.RN.STRONG.GPU [R64.64+-0x1200], R67 ;  /* 0xffee00434000798e */ /* 0x0105e4000c10e79c */
.L_x_3700:
[----:B------:R-:W-:Y:S05]  /*b4b0*/  BSYNC B0 ;  /* 0x0000000000007941 */ /* 0x000fea0003800000 */
.L_x_3699:
[----:B------:R-:W2:Y:S01]  /*b4c0*/  LDS R145, [R145.X4+0xb400] ;  /* 0x00b4000091917984 */ /* 0x000ea20000004800 */
[----:B------:R-:W-:Y:S01]  /*b4d0*/  BSSY B0, `(.L_x_3701) ;  /* 0x0000004000007945 */ /* 0x000fe20003800000 */
[----:B------:R-:W-:Y:S05]  /*b4e0*/  @!P5 BRA `(.L_x_3702) ;  /* 0x000000200000d947 */ /* 0x000fea0003800000 */
[----:B------:R4:W-:Y:S04]  /*b4f0*/  RED.E.ADD.F32.FTZ.RN.STRONG.GPU [R62.64+-0x1000], R170 ;  /* 0xfff000aa3e00798e */ /* 0x0009e8000c10e79c */
[----:B--2---:R4:W-:Y:S02]  /*b500*/  RED.E.ADD.F32.FTZ.RN.STRONG.GPU [R64.64+-0x1000], R145 ;  /* 0xfff000914000798e */ /* 0x0049e4000c10e79c */
.L_x_3702:
[----:B------:R-:W-:Y:S05]  /*b510*/  BSYNC B0 ;  /* 0x0000000000007941 */ /* 0x000fea0003800000 */
.L_x_3701:
        /* <DEDUP_REMOVED lines=12> */
.L_x_3704:
[----:B--2---:R-:W-:Y:S05]  /*b5e0*/  BSYNC B0 ;  /* 0x0000000000007941 */ /* 0x004fea0003800000 */
.L_x_3703:
[----:B------:R-:W2:Y:S01]  /*b5f0*/  LDS R147, [R147.X4+0xb800] ;  /* 0x00b8000093937984 */ /* 0x000ea20000004800 */
[----:B------:R-:W-:Y:S01]  /*b600*/  BSSY B0, `(.L_x_3705) ;  /* 0x0000004000007945 */ /* 0x000fe20003800000 */
[----:B------:R-:W-:Y:S05]  /*b610*/  @!P0 BRA `(.L_x_3706) ;  /* 0x0000002000008947 */ /* 0x000fea0003800000 */
[----:B------:R4:W-:Y:S04]  /*b620*/  RED.E.ADD.F32.FTZ.RN.STRONG.GPU [R62.64+-0xc00], R174 ;  /* 0xfff400ae3e00798e */ /* 0x0009e8000c10e79c */
[----:B--2---:R4:W-:Y:S02]  /*b630*/  RED.E.ADD.F32.FTZ.RN.STRONG.GPU [R64.64+-0xc00], R147 ;  /* 0xfff400934000798e */ /* 0x0049e4000c10e79c */
.L_x_3706:
[----:B------:R-:W-:Y:S05]  /*b640*/  BSYNC B0 ;  /* 0x0000000000007941 */ /* 0x000fea0003800000 */
.L_x_3705:
[----:B----4-:R4:W3:Y:S01]  /*b650*/  LDS R67, [R148.X4+0xba00] ;  /* 0x00ba000094437984 */ /* 0x0108e20000004800 */
[----:B------:R-:W-:Y:S01]  /*b660*/  BSSY B0, `(.L_x_3707) ;  /* 0x0000004000007945 */ /* 0x000fe20003800000 */
[----:B------:R-:W-:Y:S05]  /*b670*/  @!P1 BRA `(.L_x_3708) ;  /* 0x0000002000009947 */ /* 0x000fea0003800000 */
[----:B------:R4:W-:Y:S04]  /*b680*/  RED.E.ADD.F32.FTZ.RN.STRONG.GPU [R62.64+-0xa00], R176 ;  /* 0xfff600b03e00798e */ /* 0x0009e8000c10e79c */
[----:B---3--:R4:W-:Y:S02]  /*b690*/  RED.E.ADD.F32.FTZ.RN.STRONG.GPU [R64.64+-0xa00], R67 ;  /* 0xfff600434000798e */ /* 0x0089e4000c10e79c */
.L_x_3708:
[----:B------:R-:W-:Y:S05]  /*b6a0*/  BSYNC B0 ;  /* 0x0000000000007941 */ /* 0x000fea0003800000 */
.L_x_3707:
[----:B------:R-:W4:Y:S01]  /*b6b0*/  LDS R149, [R149.X4+0xbc00] ;  /* 0x00bc000095957984 */ /* 0x000f220000004800 */
[----:B------:R-:W-:Y:S01]  /*b6c0*/  BSSY B0, `(.L_x_3709) ;  /* 0x0000004000007945 */ /* 0x000fe20003800000 */
[----:B------:R-:W-:Y:S05]  /*b6d0*/  @!P2 BRA `(.L_x_3710) ;  /* 0x000000200000a947 */ /* 0x000fea0003800000 */
[----:B------:R4:W-:Y:S04]  /*b6e0*/  RED.E.ADD.F32.FTZ.RN.STRONG.GPU [R62.64+-0x800], R178 ;  /* 0xfff800b23e00798e */ /* 0x0009e8000c10e79c */
[----:B----4-:R4:W-:Y:S02]  /*b6f0*/  RED.E.ADD.F32.FTZ.RN.STRONG.GPU [R64.64+-0x800], R149 ;  /* 0xfff800954000798e */ /* 0x0109e4000c10e79c */
.L_x_3710:
[----:B------:R-:W-:Y:S05]  /*b700*/  BSYNC B0 ;  /* 0x0000000000007941 */ /* 0x000fea0003800000 */
.L_x_3709:
[----:B------:R-:W4:Y:S01]  /*b710*/  LDS R163, [R163.X4+0xbe00] ;  /* 0x00be0000a3a37984 */ /* 0x000f220000004800 */
[----:B------:R-:W-:Y:S01]  /*b720*/  BSSY B0, `(.L_x_3711) ;  /* 0x0000004000007945 */ /* 0x000fe20003800000 */
[----:B------:R-:W-:Y:S05]  /*b730*/  @!P3 BRA `(.L_x_3712) ;  /* 0x000000200000b947 */ /* 0x000fea0003800000 */
[----:B------:R4:W-:Y:S04]  /*b740*/  RED.E.ADD.F32.FTZ.RN.STRONG.GPU [R62.64+-0x600], R180 ;  /* 0xfffa00b43e00798e */ /* 0x0009e8000c10e79c */
[----:B----4-:R4:W-:Y:S02]  /*b750*/  RED.E.ADD.F32.FTZ.RN.STRONG.GPU [R64.64+-0x600], R163 ;  /* 0xfffa00a34000798e */ /* 0x0109e4000c10e79c */
.L_x_3712:
[----:B------:R-:W-:Y:S05]  /*b760*/  BSYNC B0 ;  /* 0x0000000000007941 */ /* 0x000fea0003800000 */
.L_x_3711:
[----:B---34-:R3:W4:Y:S01]  /*b770*/  LDS R67, [R164.X4+0xc000] ;  /* 0x00c00000a4437984 */ /* 0x0187220000004800 */
[----:B------:R-:W-:Y:S01]  /*b780*/  BSSY B0, `(.L_x_3713) ;  /* 0x0000004000007945 */ /* 0x000fe20003800000 */
[----:B------:R-:W-:Y:S05]  /*b790*/  @!P4 BRA `(.L_x_3714) ;  /* 0x000000200000c947 */ /* 0x000fea0003800000 */
[----:B------:R3:W-:Y:S04]  /*b7a0*/  RED.E.ADD.F32.FTZ.RN.STRONG.GPU [R62.64+-0x400], R182 ;  /* 0xfffc00b63e00798e */ /* 0x0007e8000c10e79c */
[----:B----4-:R3:W-:Y:S02]  /*b7b0*/  RED.E.ADD.F32.FTZ.RN.STRONG.GPU [R64.64+-0x400], R67 ;  /* 0xfffc00434000798e */ /* 0x0107e4000c10e79c */
.L_x_3714:
[----:B------:R-:W-:Y:S05]  /*b7c0*/  BSYNC B0 ;  /* 0x0000000000007941 */ /* 0x000fea0003800000 */
.L_x_3713:
[----:B------:R-:W3:Y:S01]  /*b7d0*/  LDS R165, [R165.X4+0xc200] ;  /* 0x00c20000a5a57984 */ /* 0x000ee20000004800 */
[----:B------:R-:W-:Y:S01]  /*b7e0*/  BSSY B0, `(.L_x_3715) ;  /* 0x0000004000007945 */ /* 0x000fe20003800000 */
[----:B------:R-:W-:Y:S05]  /*b7f0*/  @!P5 BRA `(.L_x_3716) ;  /* 0x000000200000d947 */ /* 0x000fea0003800000 */
[----:B------:R4:W-:Y:S04]  /*b800*/  RED.E.ADD.F32.FTZ.RN.STRONG.GPU [R62.64+-0x200], R184 ;  /* 0xfffe00b83e00798e */ /* 0x0009e8000c10e79c */
[----:B---3--:R4:W-:Y:S02]  /*b810*/  RED.E.ADD.F32.FTZ.RN.STRONG.GPU [R64.64+-0x200], R165 ;  /* 0xfffe00a54000798e */ /* 0x0089e4000c10e79c */
.L_x_3716:
[----:B------:R-:W-:Y:S05]  /*b820*/  BSYNC B0 ;  /* 0x0000000000007941 */ /* 0x000fea0003800000 */
.L_x_3715:
[----:B---34-:R-:W3:Y:S01]  /*b830*/  SHFL.DOWN PT, R63, R60, 0x1, 0x1f ;  /* 0x08201f003c3f7f89 */ /* 0x018ee200000e0000 */
[C---:B------:R-:W-:Y:S01]  /*b840*/  ISETP.GT.AND P0, PT, R113.reuse, 0x1e, PT ;  /* 0x0000001e7100780c */ /* 0x040fe20003f04270 */
        /* <DEDUP_REMOVED lines=16> */
[----:B----4-:R-:W-:Y:S01]  /*b950*/  @!P0 FADD.FTZ R61, R61, R62 ;  /* 0x0000003e3d3d8221 */ /* 0x010fe20000010000 */
[----:B------:R-:W3:Y:S01]  /*b960*/  SHFL.DOWN PT, R63, R60, 0x2, 0x1f ;  /* 0x08401f003c3f7f89 */ /* 0x000ee200000e0000 */
[----:B------:R-:W-:Y:S01]  /*b970*/  ISETP.GT.AND P0, PT, R113, 0x1d, PT ;  /* 0x0000001d7100780c */ /* 0x000fe20003f04270 */
[----:B------:R-:W-:Y:S02]  /*b980*/  FMUL.FTZ R150, R150, R202 ;  /* 0x000000ca96967220 */ /* 0x000fe40000410000 */
[----:B------:R-:W4:Y:S01]  /*b990*/  SHFL.DOWN PT, R62, R61, 0x2, 0x1f ;  /* 0x08401f003d3e7f89 */ /* 0x000f2200000e0000 */
        /* <DEDUP_REMOVED lines=37> */
[----:B------:R-:W-:Y:S02]  /*bbf0*/  FADD.FTZ R101, R76, R101 ;  /* 0x000000654c657221 */ /* 0x000fe40000010000 */
[----:B------:R-:W-:Y:S02]  /*bc00*/  FADD.FTZ R102, R191, R102 ;  /* 0x00000066bf667221 */ /* 0x000fe40000010000 */
[----:B------:R-:W-:Y:S02]  /*bc10*/  FFMA.FTZ R27, R44, R192, R27 ;  /* 0x000000c02c1b7223 */ /* 0x000fe4000001001b */
[----:B------:R-:W-:Y:S02]  /*bc20*/  FADD.FTZ R103, R210, R103 ;  /* 0x00000067d2677221 */ /* 0x000fe40000010000 */
[----:B------:R-:W-:Y:S02]  /*bc30*/  FFMA.FTZ R29, R46, R196, R29 ;  /* 0x000000c42e1d7223 */ /* 0x000fe4000001001d */
[----:B------:R-:W-:-:S02]  /*bc40*/  FADD.FTZ R104, R195, R104 ;  /* 0x00000068c3687221 */ /* 0x000fc40000010000 */
[----:B------:R-:W-:Y:S02]  /*bc50*/  FADD.FTZ R105, R162, R105 ;  /* 0x00000069a2697221 */ /* 0x000fe40000010000 */
[----:B---3--:R-:W-:Y:S02]  /*bc60*/  @!P0 FADD.FTZ R60, R60, R63 ;  /* 0x0000003f3c3c8221 */ /* 0x008fe40000010000 */
[----:B------:R-:W-:Y:S02]  /*bc70*/  FFMA.FTZ R31, R48, R200, R31 ;  /* 0x000000c8301f7223 */ /* 0x000fe4000001001f */
[----:B----4-:R-:W-:Y:S01]  /*bc80*/  @!P0 FADD.FTZ R61, R61, R62 ;  /* 0x0000003e3d3d8221 */ /* 0x010fe20000010000 */
[----:B------:R-:W3:Y:S01]  /*bc90*/  SHFL.DOWN PT, R63, R60, 0x10, 0x1f ;  /* 0x0a001f003c3f7f89 */ /* 0x000ee200000e0000 */
[----:B------:R-:W-:Y:S01]  /*bca0*/  ISETP.GT.AND P0, PT, R113, 0xf, PT ;  /* 0x0000000f7100780c */ /* 0x000fe20003f04270 */
[----:B------:R-:W-:Y:S02]  /*bcb0*/  FADD.FTZ R106, R199, R106 ;  /* 0x0000006ac76a7221 */ /* 0x000fe40000010000 */
[----:B------:R-:W4:Y:S01]  /*bcc0*/  SHFL.DOWN PT, R62, R61, 0x10, 0x1f ;  /* 0x0a001f003d3e7f89 */ /* 0x000f2200000e0000 */
[----:B------:R-:W-:-:S02]  /*bcd0*/  FFMA.FTZ R32, R47, R203, R32 ;  /* 0x000000cb2f207223 */ /* 0x000fc40000010020 */
[----:B------:R-:W-:Y:S02]  /*bce0*/  FADD.FTZ R107, R114, R107 ;  /* 0x0000006b726b7221 */ /* 0x000fe40000010000 */
[----:B------:R-:W-:-:S05]  /*bcf0*/  FADD.FTZ R108, R73, R108 ;  /* 0x0000006c496c7221 */ /* 0x000fca0000010000 */
[----:B---3--:R-:W-:Y:S02]  /*bd00*/  @!P0 FADD.FTZ R60, R60, R63 ;  /* 0x0000003f3c3c8221 */ /* 0x008fe40000010000 */
[----:B----4-:R-:W-:-:S03]  /*bd10*/  @!P0 FADD.FTZ R61, R61, R62 ;  /* 0x0000003e3d3d8221 */ /* 0x010fc60000010000 */
[----:B------:R-:W-:Y:S02]  /*bd20*/  MOV R64, R60 ;  /* 0x0000003c00407202 */ /* 0x000fe40000000f00 */
[----:B------:R-:W-:-:S05]  /*bd30*/  MOV R65, R61 ;  /* 0x0000003d00417202 */ /* 0x000fca0000000f00 */
[----:B------:R3:W-:Y:S04]  /*bd40*/  @!P1 STS.64 [R116.X8+0xc608], R64 ;  /* 0x00c6084074009388 */ /* 0x0007e80000008a00 */
[----:B------:R-:W-:Y:S06]  /*bd50*/  BAR.SYNC.DEFER_BLOCKING 0x0 ;  /* 0x0000000000007b1d */ /* 0x000fec0000010000 */
[----:B------:R-:W-:Y:S05]  /*bd60*/  @P2 BRA `(.L_x_3718) ;  /* 0x0000010000002947 */ /* 0x000fea0003800000 */
[----:B------:R-:W-:Y:S01]  /*bd70*/  ULDC UR27, c[0x0][0x174] ;  /* 0x00005d00001b7ab9 */ /* 0x000fe20000000800 */
[----:B------:R-:W4:Y:S01]  /*bd80*/  LDS.128 R60, [0xc610] ;  /* 0x00c61000ff3c7984 */ /* 0x000f220000000c00 */
[----:B------:R-:W-:-:S02]  /*bd90*/  UISETP.NE.AND UP0, UPT, UR26, UR27, UPT ;  /* 0x0000001b1a00728c */ /* 0x000fc4000bf05270 */
[----:B------:R-:W-:Y:S01]  /*bda0*/  USHF.L.U32 UR27, UR7, 0x3, URZ ;  /* 0x00000003071b7899 */ /* 0x000fe2000800063f */
[----:B------:R-:W5:Y:S03]  /*bdb0*/  LDS.64 R68, [0xc620] ;  /* 0x00c62000ff447984 */ /* 0x000f660000000a00 */
[----:B------:R-:W-:-:S13]  /*bdc0*/  PLOP3.LUT P0, PT, PT, PT, UP0, 0x80, 0x0 ;  /* 0x000000000000781c */ /* 0x000fda0003f0f008 */
[----:B------:R-:W3:Y:S01]  /*bdd0*/  @P0 LDS.64 R70, [UR27+0xfe80] ;  /* 0x00fe801bff460984 */ /* 0x000ee20008000a00 */
[----:B----4-:R-:W-:Y:S02]  /*bde0*/  FADD.FTZ R66, R65, R61 ;  /* 0x0000003d41427221 */ /* 0x010fe40000010000 */
[----:B------:R-:W-:Y:S02]  /*bdf0*/  FADD.FTZ R61, R64, R60 ;  /* 0x0000003c403d7221 */ /* 0x000fe40000010000 */
[----:B------:R-:W-:Y:S02]  /*be00*/  FADD.FTZ R63, R63, R66 ;  /* 0x000000423f3f7221 */ /* 0x000fe40000010000 */
[----:B------:R-:W-:Y:S02]  /*be10*/  FADD.FTZ R61, R62, R61 ;  /* 0x0000003d3e3d7221 */ /* 0x000fe40000010000 */
[----:B---3-5:R-:W-:Y:S02]  /*be20*/  FADD.FTZ R65, R63, R69 ;  /* 0x000000453f417221 */ /* 0x028fe40000010000 */
[----:B------:R-:W-:-:S02]  /*be30*/  FADD.FTZ R64, R61, R68 ;  /* 0x000000443d407221 */ /* 0x000fc40000010000 */
[----:B------:R-:W-:Y:S02]  /*be40*/  @P0 FADD.FTZ R65, R65, R71 ;  /* 0x0000004741410221 */ /* 0x000fe40000010000 */
[----:B------:R-:W-:-:S05]  /*be50*/  @P0 FADD.FTZ R64, R64, R70 ;  /* 0x0000004640400221 */ /* 0x000fca0000010000 */
[----:B------:R3:W-:Y:S02]  /*be60*/  STS.64 [UR27+0xfe80], R64 ;  /* 0x00fe8040ff007988 */ /* 0x0007e40008000a1b */
.L_x_3718:
[----:B------:R-:W-:Y:S05]  /*be70*/  BSYNC B0 ;  /* 0x0000000000007941 */ /* 0x000fea0003800000 */
.L_x_3717:
[----:B------:R-:W-:Y:S02]  /*be80*/  UIADD3 UR7, UR7, 0x1, URZ ;  /* 0x0000000107077890 */ /* 0x000fe4000fffe03f */
[----:B------:R-:W-:Y:S02]  /*be90*/  ULDC UR27, c[0x0][0x16c] ;  /* 0x00005b00001b7ab9 */ /* 0x000fe40000000800 */
[----:B------:R-:W-:Y:S02]  /*bea0*/  UISETP.GE.AND UP0, UPT, UR7, UR27, UPT ;  /* 0x0000001b0700728c */ /* 0x000fe4000bf06270 */
[----:B------:R-:W-:-:S04]  /*beb0*/  UIADD3 UR8, UP1, UR8, 0x1, URZ ;  /* 0x0000000108087890 */ /* 0x000fc8000ff3e03f */
[----:B------:R-:W-:Y:S01]  /*bec0*/  PLOP3.LUT P0, PT, PT, PT, UP0, 0x80, 0x0 ;  /* 0x000000000000781c */ /* 0x000fe20003f0f008 */
[----:B------:R-:W-:-:S12]  /*bed0*/  UIADD3.X UR9, URZ, UR9, URZ, UP1, !UPT ;  /* 0x000000093f097290 */ /* 0x000fd80008ffe43f */
[----:B0123--:R-:W-:Y:S01]  /*bee0*/  @P0 CALL.REL.NOINC `(.L_x_3618) ;  /* 0x0000001000000944 */ /* 0x00ffe20003c00000 */
[----:B------:R-:W-:Y:S05]  /*bef0*/  BRA `(.L_x_3719) ;  /* 0xffff6c6000007947 */ /* 0x000fea000383ffff */
.L_x_3618:
        /* <DEDUP_REMOVED lines=22> */
[----:B------:R-:W-:Y:S01]  /*c060*/  UIADD3 UR24, UP2, UR24, -0x2000, URZ ;  /* 0xffffe00018187890 */ /* 0x000fe2000ff5e03f */
[----:B------:R-:W-:Y:S01]  /*c070*/  F2FP.PACK_AB R7, R101, R102 ;  /* 0x000000666507723e */ /* 0x000fe200000000ff */
[----:B------:R-:W-:Y:S01]  /*c080*/  STS.128 [R109.X16], R32 ;  /* 0x000000206d007388 */ /* 0x000fe2000000cc00 */
[----:B------:R-:W-:Y:S01]  /*c090*/  UIMAD UR7, UR10, UR37, UR7 ;  /* 0x000000250a0772a4 */ /* 0x000fe2000f8e0207 */
[----:B------:R-:W-:Y:S01]  /*c0a0*/  F2FP.PACK_AB R6, R103, R104 ;  /* 0x000000686706723e */ /* 0x000fe200000000ff */
[----:B------:R-:W-:Y:S01]  /*c0b0*/  UIMAD.WIDE.U32 UR36, UR10, UR36, UR8 ;  /* 0x000000240a2472a5 */ /* 0x000fe2000f8e0008 */
        /* <DEDUP_REMOVED lines=15> */
[----:B------:R-:W-:-:S02]  /*c1b0*/  UIADD3 UR16, UP3, UR16, -0x1000, URZ ;  /* 0xfffff00010107890 */ /* 0x000fc4000ff7e03f */
        /* <DEDUP_REMOVED lines=9> */
[----:B------:R-:W-:Y:S01]  /*c250*/  ULDC.64 UR8, c[0x0][0x300] ;  /* 0x0000c00000087ab9 */ /* 0x000fe20000000a00 */
[----:B------:R-:W-:Y:S01]  /*c260*/  FADD.FTZ R101, R102, R101 ;  /* 0x0000006566657221 */ /* 0x000fe20000010000 */
[----:B------:R-:W-:Y:S02]  /*c270*/  UIADD3 UR35, UR35, UR7, URZ ;  /* 0x0000000723237290 */ /* 0x000fe4000fffe03f */
[----:B------:R-:W-:Y:S01]  /*c280*/  UIMAD UR7, UR11, UR8, URZ ;  /* 0x000000080b0772a4 */ /* 0x000fe2000f8e023f */
[----:B------:R-:W-:Y:S01]  /*c290*/  FADD.FTZ R100, R101, R100 ;  /* 0x0000006465647221 */ /* 0x000fe20000010000 */
[----:B------:R-:W-:Y:S02]  /*c2a0*/  UIADD3 UR20, UP5, UR20, -0x1000, URZ ;  /* 0xfffff00014147890 */ /* 0x000fe4000ffbe03f */
[----:B------:R-:W-:Y:S01]  /*c2b0*/  UIMAD UR7, UR10, UR9, UR7 ;  /* 0x000000090a0772a4 */ /* 0x000fe2000f8e0207 */
[----:B------:R-:W-:Y:S01]  /*c2c0*/  FADD.FTZ R99, R100, R99 ;  /* 0x0000006364637221 */ /* 0x000fe20000010000 */
[----:B------:R-:W-:-:S02]  /*c2d0*/  UIMAD.WIDE.U32 UR8, UR10, UR8, UR34 ;  /* 0x000000080a0872a5 */ /* 0x000fc4000f8e0022 */
[----:B------:R-:W-:Y:S01]  /*c2e0*/  UIADD3 UR6, UR6, 0x1, URZ ;  /* 0x0000000106067890 */ /* 0x000fe2000fffe03f */
[----:B0-----:R-:W-:Y:S01]  /*c2f0*/  STG.E.128 [R2.64], R8 ;  /* 0x0000000802007986 */ /* 0x001fe2000c101d1c */
[----:B------:R-:W-:Y:S01]  /*c300*/  ULDC.64 UR34, c[0x0][0x340] ;  /* 0x0000d00000227ab9 */ /* 0x000fe20000000a00 */
[----:B------:R-:W-:Y:S01]  /*c310*/  FADD.FTZ R98, R99, R98 ;  /* 0x0000006263627221 */ /* 0x000fe20000010000 */
[----:B------:R-:W-:Y:S01]  /*c320*/  UIADD3 UR9, UR9, UR7, URZ ;  /* 0x0000000709097290 */ /* 0x000fe2000fffe03f */
[----:B-1----:R0:W-:Y:S01]  /*c330*/  STG.E.128 [R2.64+0x200], R12 ;  /* 0x0002000c02007986 */ /* 0x0021e2000c101d1c */
[----:B------:R-:W-:Y:S01]  /*c340*/  ULEA UR7, UP0, UR8, UR34, 0x1 ;  /* 0x0000002208077291 */ /* 0x000fe2000f80083f */
[----:B------:R-:W-:Y:S01]  /*c350*/  FADD.FTZ R97, R98, R97 ;  /* 0x0000006162617221 */ /* 0x000fe20000010000 */
[----:B------:R-:W-:Y:S01]  /*c360*/  UIADD3.X UR23, UR23, -0x1, URZ, UP1, !UPT ;  /* 0xffffffff17177890 */ /* 0x000fe20008ffe43f */
[----:B------:R-:W-:Y:S01]  /*c370*/  BAR.SYNC.DEFER_BLOCKING 0x0 ;  /* 0x0000000000007b1d */ /* 0x000fe20000010000 */
[----:B------:R-:W-:Y:S01]  /*c380*/  ULEA.HI.X UR8, UR8, UR35, UR9, 0x1, UP0 ;  /* 0x0000002308087291 */ /* 0x000fe200080f0c09 */
[----:B------:R-:W-:Y:S01]  /*c390*/  FADD.FTZ R96, R97, R96 ;  /* 0x0000006061607221 */ /* 0x000fe20000010000 */
[----:B------:R-:W-:-:S02]  /*c3a0*/  UISETP.GT.AND UP0, UPT, UR26, 0x1, UPT ;  /* 0x000000011a00788c */ /* 0x000fc4000bf04270 */
[----:B------:R-:W-:Y:S01]  /*c3b0*/  UIADD3.X UR25, UR25, -0x1, URZ, UP2, !UPT ;  /* 0xffffffff19197890 */ /* 0x000fe200097fe43f */
[----:B------:R-:W-:Y:S01]  /*c3c0*/  FADD.FTZ R51, R96, R51 ;  /* 0x0000003360337221 */ /* 0x000fe20000010000 */
[----:B------:R-:W-:Y:S02]  /*c3d0*/  UIADD3.X UR17, UR17, -0x1, URZ, UP3, !UPT ;  /* 0xffffffff11117890 */ /* 0x000fe40009ffe43f */
[----:B------:R-:W-:Y:S01]  /*c3e0*/  PLOP3.LUT P0, PT, PT, PT, UP0, 0x80, 0x0 ;  /* 0x000000000000781c */ /* 0x000fe20003f0f008 */
[----:B------:R-:W-:Y:S01]  /*c3f0*/  FADD.FTZ R50, R51, R50 ;  /* 0x0000003233327221 */ /* 0x000fe20000010000 */
[----:B------:R-:W-:Y:S02]  /*c400*/  UIADD3.X UR19, UR19, -0x1, URZ, UP4, !UPT ;  /* 0xffffffff13137890 */ /* 0x000fe4000a7fe43f */
[----:B------:R-:W-:Y:S01]  /*c410*/  UIADD3.X UR21, UR21, -0x1, URZ, UP5, !UPT ;  /* 0xffffffff15157890 */ /* 0x000fe2000affe43f */
[----:B0-----:R-:W-:Y:S01]  /*c420*/  MOV R2, UR7 ;  /* 0x0000000700027c02 */ /* 0x001fe20008000f00 */
[----:B------:R-:W-:Y:S01]  /*c430*/  FADD.FTZ R117, R50, R49 ;  /* 0x0000003132757221 */ /* 0x000fe20000010000 */
        /* <DEDUP_REMOVED lines=11> */
.L_x_3616:
        /* <DEDUP_REMOVED lines=34> */
.L_x_3722:
[----:B0-----:R-:W-:Y:S05]  /*c710*/  BSYNC B0 ;  /* 0x0000000000007941 */ /* 0x001fea0003800000 */
.L_x_3721:
        /* <DEDUP_REMOVED lines=33> */
.L_x_3724:
[----:B------:R-:W3:Y:S02]  /*c930*/  S2R R7, SR_TID.X ;  /* 0x0000000000077919 */ /* 0x000ee40000002100 */
.L_x_3725:
[----:B0-----:R-:W-:Y:S05]  /*c940*/  BSYNC B0 ;  /* 0x0000000000007941 */ /* 0x001fea0003800000 */
.L_x_3723:
[----:B---3--:R-:W-:-:S13]  /*c950*/  ISETP.GE.AND P0, PT, R7, c[0x0][0x16c], PT ;  /* 0x00005b0007007a0c */ /* 0x008fda0003f06270 */
[----:B------:R-:W-:Y:S05]  /*c960*/  @P0 EXIT ;  /* 0x000000000000094d */ /* 0x000fea0003800000 */
[----:B------:R-:W-:Y:S02]  /*c970*/  ULDC.64 UR6, c[0x0][0x288] ;  /* 0x0000a20000067ab9 */ /* 0x000fe40000000a00 */
[----:B------:R-:W-:Y:S02]  /*c980*/  UIMAD UR11, UR11, UR6, URZ ;  /* 0x000000060b0b72a4 */ /* 0x000fe4000f8e023f */
[----:B-12---:R-:W-:Y:S02]  /*c990*/  UIMAD.WIDE.U32 UR4, UR10, UR6, URZ ;  /* 0x000000060a0472a5 */ /* 0x006fe4000f8e003f */
[----:B------:R-:W-:-:S04]  /*c9a0*/  UIMAD UR6, UR10, UR7, UR11 ;  /* 0x000000070a0672a4 */ /* 0x000fc8000f8e020b */
[----:B------:R-:W-:Y:S02]  /*c9b0*/  UIADD3 UR6, UR5, UR6, URZ ;  /* 0x0000000605067290 */ /* 0x000fe4000fffe03f */
.L_x_3726:
        /* <DEDUP_REMOVED lines=19> */
.L_x_3623:
[----:B------:R-:W-:Y:S01]  /*caf0*/  HFMA2.MMA R70, -RZ, RZ, 0, 5.9604644775390625e-08 ;  /* 0x00000001ff467435 */ /* 0x000fe200000001ff */
[----:B------:R-:W-:-:S02]  /*cb00*/  MOV R71, R66 ;  /* 0x0000004200477202 */ /* 0x000fc40000000f00 */
[----:B------:R-:W-:Y:S02]  /*cb10*/  MOV R68, RZ ;  /* 0x000000ff00447202 */ /* 0x000fe40000000f00 */
[----:B------:R-:W-:Y:S02]  /*cb20*/  MOV R67, 0xffffffff ;  /* 0xffffffff00437802 */ /* 0x000fe40000000f00 */
[----:B------:R-:W-:Y:S02]  /*cb30*/  MOV R64, 0xcb50 ;  /* 0x0000cb5000407802 */ /* 0x000fe40000000f00 */
[----:B-----5:R-:W-:Y:S05]  /*cb40*/  CALL.REL.NOINC `($__internal_89_$__cuda_sm70_shflsync_up) ;  /* 0x00001eb000007944 */ /* 0x020fea0003c00000 */
[----:B-1----:R-:W-:Y:S01]  /*cb50*/  MOV R69, R67 ;  /* 0x0000004300457202 */ /* 0x002fe20000000f00 */
[----:B0-----:R-:W-:Y:S05]  /*cb60*/  BRA `(.L_x_3727) ;  /* 0xffff865000007947 */ /* 0x001fea000383ffff */
.L_x_3624:
[----:B------:R-:W-:Y:S01]  /*cb70*/  HFMA2.MMA R70, -RZ, RZ, 0, 5.9604644775390625e-08 ;  /* 0x00000001ff467435 */ /* 0x000fe200000001ff */
[----:B------:R-:W-:Y:S02]  /*cb80*/  MOV R71, R76 ;  /* 0x0000004c00477202 */ /* 0x000fe40000000f00 */
[----:B------:R-:W-:Y:S02]  /*cb90*/  MOV R68, RZ ;  /* 0x000000ff00447202 */ /* 0x000fe40000000f00 */
[----:B------:R-:W-:-:S02]  /*cba0*/  MOV R67, 0xffffffff ;  /* 0xffffffff00437802 */ /* 0x000fc40000000f00 */
[----:B------:R-:W-:Y:S02]  /*cbb0*/  MOV R64, 0xcbd0 ;  /* 0x0000cbd000407802 */ /* 0x000fe40000000f00 */
[----:B01---5:R-:W-:Y:S05]  /*cbc0*/  CALL.REL.NOINC `($__internal_89_$__cuda_sm70_shflsync_up) ;  /* 0x00001e3000007944 */ /* 0x023fea0003c00000 */
[----:B0-----:R-:W-:Y:S01]  /*cbd0*/  HFMA2.MMA R70, -RZ, RZ, 0, 5.9604644775390625e-08 ;  /* 0x00000001ff467435 */ /* 0x001fe200000001ff */
[----:B-1----:R-:W-:Y:S02]  /*cbe0*/  MOV R73, R67 ;  /* 0x0000004300497202 */ /* 0x002fe40000000f00 */
[----:B------:R-:W-:Y:S02]  /*cbf0*/  MOV R71, R78 ;  /* 0x0000004e00477202 */ /* 0x000fe40000000f00 */
[----:B------:R-:W-:Y:S02]  /*cc00*/  MOV R68, RZ ;  /* 0x000000ff00447202 */ /* 0x000fe40000000f00 */
[----:B------:R-:W-:Y:S02]  /*cc10*/  MOV R67, 0xffffffff ;  /* 0xffffffff00437802 */ /* 0x000fe40000000f00 */
[----:B------:R-:W-:Y:S02]  /*cc20*/  MOV R64, 0xcc40 ;  /* 0x0000cc4000407802 */ /* 0x000fe40000000f00 */
[----:B------:R-:W-:Y:S05]  /*cc30*/  CALL.REL.NOINC `($__internal_89_$__cuda_sm70_shflsync_up) ;  /* 0x00001dc000007944 */ /* 0x000fea0003c00000 */
[----:B0-----:R-:W-:Y:S01]  /*cc40*/  HFMA2.MMA R70, -RZ, RZ, 0, 5.9604644775390625e-08 ;  /* 0x00000001ff467435 */ /* 0x001fe200000001ff */
[----:B-1----:R-:W-:-:S02]  /*cc50*/  MOV R75, R67 ;  /* 0x00000043004b7202 */ /* 0x002fc40000000f00 */
[----:B------:R-:W-:Y:S02]  /*cc60*/  MOV R71, R79 ;  /* 0x0000004f00477202 */ /* 0x000fe40000000f00 */
[----:B------:R-:W-:Y:S02]  /*cc70*/  MOV R68, RZ ;  /* 0x000000ff00447202 */ /* 0x000fe40000000f00 */
[----:B------:R-:W-:Y:S02]  /*cc80*/  MOV R67, 0xffffffff ;  /* 0xffffffff00437802 */ /* 0x000fe40000000f00 */
[----:B------:R-:W-:Y:S02]  /*cc90*/  MOV R64, 0xccb0 ;  /* 0x0000ccb000407802 */ /* 0x000fe40000000f00 */
[----:B------:R-:W-:Y:S05]  /*cca0*/  CALL.REL.NOINC `($__internal_89_$__cuda_sm70_shflsync_up) ;  /* 0x00001d5000007944 */ /* 0x000fea0003c00000 */
        /* <DEDUP_REMOVED lines=20> */
[----:B------:R-:W-:Y:S05]  /*cdf0*/  CALL.REL.NOINC `($__internal_89_$__cuda_sm70_shflsync_up) ;  /* 0x00001c0000007944 */ /* 0x000fea0003c00000 */
[----:B0-----:R-:W-:Y:S01]  /*ce00*/  HFMA2.MMA R70, -RZ, RZ, 0, 1.1920928955078125e-07 ;  /* 0x00000002ff467435 */ /* 0x001fe200000001ff */
[----:B-1----:R-:W-:Y:S02]  /*ce10*/  MOV R66, R67 ;  /* 0x0000004300427202 */ /* 0x002fe40000000f00 */
[----:B------:R-:W-:Y:S02]  /*ce20*/  MOV R71, R75 ;  /* 0x0000004b00477202 */ /* 0x000fe40000000f00 */
[----:B------:R-:W-:Y:S02]  /*ce30*/  MOV R68, RZ ;  /* 0x000000ff00447202 */ /* 0x000fe40000000f00 */
[----:B------:R-:W-:Y:S02]  /*ce40*/  MOV R67, 0xffffffff ;  /* 0xffffffff00437802 */ /* 0x000fe40000000f00 */
[----:B------:R-:W-:-:S02]  /*ce50*/  MOV R64, 0xce70 ;  /* 0x0000ce7000407802 */ /* 0x000fc40000000f00 */
[----:B------:R-:W-:Y:S05]  /*ce60*/  CALL.REL.NOINC `($__internal_89_$__cuda_sm70_shflsync_up) ;  /* 0x00001b9000007944 */ /* 0x000fea0003c00000 */
[----:B0-----:R-:W-:Y:S01]  /*ce70*/  HFMA2.MMA R70, -RZ, RZ, 0, 1.1920928955078125e-07 ;  /* 0x00000002ff467435 */ /* 0x001fe200000001ff */
[----:B-1----:R-:W-:-:S02]  /*ce80*/  MOV R69, R67 ;  /* 0x0000004300457202 */ /* 0x002fc40000000f00 */
[----:B------:R-:W-:Y:S02]  /*ce90*/  MOV R71, R78 ;  /* 0x0000004e00477202 */ /* 0x000fe40000000f00 */
[----:B------:R-:W-:Y:S02]  /*cea0*/  MOV R68, RZ ;  /* 0x000000ff00447202 */ /* 0x000fe40000000f00 */
[----:B------:R-:W-:Y:S02]  /*ceb0*/  MOV R67, 0xffffffff ;  /* 0xffffffff00437802 */ /* 0x000fe40000000f00 */
[----:B------:R-:W-:Y:S02]  /*cec0*/  MOV R64, 0xcee0 ;  /* 0x0000cee000407802 */ /* 0x000fe40000000f00 */
[----:B------:R-:W-:Y:S05]  /*ced0*/  CALL.REL.NOINC `($__internal_89_$__cuda_sm70_shflsync_up) ;  /* 0x00001b2000007944 */ /* 0x000fea0003c00000 */
[----:B0-----:R-:W-:Y:S01]  /*cee0*/  HFMA2.MMA R70, -RZ, RZ, 0, 1.1920928955078125e-07 ;  /* 0x00000002ff467435 */ /* 0x001fe200000001ff */
[----:B-1----:R-:W-:Y:S02]  /*cef0*/  MOV R72, R67 ;  /* 0x0000004300487202 */ /* 0x002fe40000000f00 */
[----:B------:R-:W-:Y:S02]  /*cf00*/  MOV R71, R79 ;  /* 0x0000004f00477202 */ /* 0x000fe40000000f00 */
[----:B------:R-:W-:-:S02]  /*cf10*/  MOV R68, RZ ;  /* 0x000000ff00447202 */ /* 0x000fc40000000f00 */
[----:B------:R-:W-:Y:S02]  /*cf20*/  MOV R67, 0xffffffff ;  /* 0xffffffff00437802 */ /* 0x000fe40000000f00 */
[----:B------:R-:W-:Y:S02]  /*cf30*/  MOV R64, 0xcf50 ;  /* 0x0000cf5000407802 */ /* 0x000fe40000000f00 */
[----:B------:R-:W-:Y:S05]  /*cf40*/  CALL.REL.NOINC `($__internal_89_$__cuda_sm70_shflsync_up) ;  /* 0x00001ab000007944 */ /* 0x000fea0003c00000 */
        /* <DEDUP_REMOVED lines=17> */
[----:B------:R-:W-:Y:S05]  /*d060*/  CALL.REL.NOINC `($__internal_89_$__cuda_sm70_shflsync_up) ;  /* 0x0000199000007944 */ /* 0x000fea0003c00000 */
[----:B0-----:R-:W-:Y:S01]  /*d070*/  HFMA2.MMA R70, -RZ, RZ, 0, 2.384185791015625e-07 ;  /* 0x00000004ff467435 */ /* 0x001fe200000001ff */
[----:B-1----:R-:W-:-:S02]  /*d080*/  MOV R66, R67 ;  /* 0x0000004300427202 */ /* 0x002fc40000000f00 */
[----:B------:R-:W-:Y:S02]  /*d090*/  MOV R71, R75 ;  /* 0x0000004b00477202 */ /* 0x000fe40000000f00 */
[----:B------:R-:W-:Y:S02]  /*d0a0*/  MOV R68, RZ ;  /* 0x000000ff00447202 */ /* 0x000fe40000000f00 */
[----:B------:R-:W-:Y:S02]  /*d0b0*/  MOV R67, 0xffffffff ;  /* 0xffffffff00437802 */ /* 0x000fe40000000f00 */
[----:B------:R-:W-:Y:S02]  /*d0c0*/  MOV R64, 0xd0e0 ;  /* 0x0000d0e000407802 */ /* 0x000fe40000000f00 */
[----:B------:R-:W-:Y:S05]  /*d0d0*/  CALL.REL.NOINC `($__internal_89_$__cuda_sm70_shflsync_up) ;  /* 0x0000192000007944 */ /* 0x000fea0003c00000 */
[----:B0-----:R-:W-:Y:S01]  /*d0e0*/  HFMA2.MMA R70, -RZ, RZ, 0, 2.384185791015625e-07 ;  /* 0x00000004ff467435 */ /* 0x001fe200000001ff */
[----:B-1----:R-:W-:Y:S02]  /*d0f0*/  MOV R69, R67 ;  /* 0x0000004300457202 */ /* 0x002fe40000000f00 */
[----:B------:R-:W-:Y:S02]  /*d100*/  MOV R71, R78 ;  /* 0x0000004e00477202 */ /* 0x000fe40000000f00 */
[----:B------:R-:W-:-:S02]  /*d110*/  MOV R68, RZ ;  /* 0x000000ff00447202 */ /* 0x000fc40000000f00 */
[----:B------:R-:W-:Y:S02]  /*d120*/  MOV R67, 0xffffffff ;  /* 0xffffffff00437802 */ /* 0x000fe40000000f00 */
[----:B------:R-:W-:Y:S02]  /*d130*/  MOV R64, 0xd150 ;  /* 0x0000d15000407802 */ /* 0x000fe40000000f00 */
[----:B------:R-:W-:Y:S05]  /*d140*/  CALL.REL.NOINC `($__internal_89_$__cuda_sm70_shflsync_up) ;  /* 0x000018b000007944 */ /* 0x000fea0003c00000 */
[----:B0-----:R-:W-:Y:S01]  /*d150*/  HFMA2.MMA R70, -RZ, RZ, 0, 2.384185791015625e-07 ;  /* 0x00000004ff467435 */ /* 0x001fe200000001ff */
[----:B-1----:R-:W-:Y:S02]  /*d160*/  MOV R72, R67 ;  /* 0x0000004300487202 */ /* 0x002fe40000000f00 */
[----:B------:R-:W-:Y:S02]  /*d170*/  MOV R71, R79 ;  /* 0x0000004f00477202 */ /* 0x000fe40000000f00 */
[----:B------:R-:W-:Y:S02]  /*d180*/  MOV R68, RZ ;  /* 0x000000ff00447202 */ /* 0x000fe40000000f00 */
[----:B------:R-:W-:Y:S02]  /*d190*/  MOV R67, 0xffffffff ;  /* 0xffffffff00437802 */ /* 0x000fe40000000f00 */
[----:B------:R-:W-:-:S02]  /*d1a0*/  MOV R64, 0xd1c0 ;  /* 0x0000d1c000407802 */ /* 0x000fc40000000f00 */
[----:B------:R-:W-:Y:S05]  /*d1b0*/  CALL.REL.NOINC `($__internal_89_$__cuda_sm70_shflsync_up) ;  /* 0x0000184000007944 */ /* 0x000fea0003c00000 */
        /* <DEDUP_REMOVED lines=17> */
[----:B------:R-:W-:Y:S05]  /*d2d0*/  CALL.REL.NOINC `($__internal_89_$__cuda_sm70_shflsync_up) ;  /* 0x0000172000007944 */ /* 0x000fea0003c00000 */
[----:B0-----:R-:W-:Y:S01]  /*d2e0*/  HFMA2.MMA R70, -RZ, RZ, 0, 4.76837158203125e-07 ;  /* 0x00000008ff467435 */ /* 0x001fe200000001ff */
[----:B-1----:R-:W-:Y:S02]  /*d2f0*/  MOV R66, R67 ;  /* 0x0000004300427202 */ /* 0x002fe40000000f00 */
[----:B------:R-:W-:Y:S02]  /*d300*/  MOV R71, R75 ;  /* 0x0000004b00477202 */ /* 0x000fe40000000f00 */
[----:B------:R-:W-:Y:S02]  /*d310*/  MOV R68, RZ ;  /* 0x000000ff00447202 */ /* 0x000fe40000000f00 */
[----:B------:R-:W-:Y:S02]  /*d320*/  MOV R67, 0xffffffff ;  /* 0xffffffff00437802 */ /* 0x000fe40000000f00 */
[----:B------:R-:W-:Y:S02]  /*d330*/  MOV R64, 0xd350 ;  /* 0x0000d35000407802 */ /* 0x000fe40000000f00 */
[----:B------:R-:W-:Y:S05]  /*d340*/  CALL.REL.NOINC `($__internal_89_$__cuda_sm70_shflsync_up) ;  /* 0x000016b000007944 */ /* 0x000fea0003c00000 */
[----:B0-----:R-:W-:Y:S01]  /*d350*/  HFMA2.MMA R70, -RZ, RZ, 0, 4.76837158203125e-07 ;  /* 0x00000008ff467435 */ /* 0x001fe200000001ff */
[----:B-1----:R-:W-:-:S02]  /*d360*/  MOV R69, R67 ;  /* 0x0000004300457202 */ /* 0x002fc40000000f00 */
[----:B------:R-:W-:Y:S02]  /*d370*/  MOV R71, R78 ;  /* 0x0000004e00477202 */ /* 0x000fe40000000f00 */
[----:B------:R-:W-:Y:S02]  /*d380*/  MOV R68, RZ ;  /* 0x000000ff00447202 */ /* 0x000fe40000000f00 */
[----:B------:R-:W-:Y:S02]  /*d390*/  MOV R67, 0xffffffff ;  /* 0xffffffff00437802 */ /* 0x000fe40000000f00 */
[----:B------:R-:W-:Y:S02]  /*d3a0*/  MOV R64, 0xd3c0 ;  /* 0x0000d3c000407802 */ /* 0x000fe40000000f00 */
[----:B------:R-:W-:Y:S05]  /*d3b0*/  CALL.REL.NOINC `($__internal_89_$__cuda_sm70_shflsync_up) ;  /* 0x0000164000007944 */ /* 0x000fea0003c00000 */
[----:B0-----:R-:W-:Y:S01]  /*d3c0*/  HFMA2.MMA R70, -RZ, RZ, 0, 4.76837158203125e-07 ;  /* 0x00000008ff467435 */ /* 0x001fe200000001ff */
        /* <DEDUP_REMOVED lines=27> */
[----:B------:R-:W-:Y:S05]  /*d580*/  CALL.REL.NOINC `($__internal_89_$__cuda_sm70_shflsync_up) ;  /* 0x0000147000007944 */ /* 0x000fea0003c00000 */
[----:B0-----:R-:W-:Y:S01]  /*d590*/  HFMA2.MMA R70, -RZ, RZ, 0, 9.5367431640625e-07 ;  /* 0x00000010ff467435 */ /* 0x001fe200000001ff */
[----:B-1----:R-:W-:Y:S02]  /*d5a0*/  MOV R74, R67 ;  /* 0x00000043004a7202 */ /* 0x002fe40000000f00 */
[----:B------:R-:W-:Y:S02]  /*d5b0*/  MOV R71, R75 ;  /* 0x0000004b00477202 */ /* 0x000fe40000000f00 */
[----:B------:R-:W-:-:S02]  /*d5c0*/  MOV R68, RZ ;  /* 0x000000ff00447202 */ /* 0x000fc40000000f00 */
[----:B------:R-:W-:Y:S02]  /*d5d0*/  MOV R67, 0xffffffff ;  /* 0xffffffff00437802 */ /* 0x000fe40000000f00 */
[----:B------:R-:W-:Y:S02]  /*d5e0*/  MOV R64, 0xd600 ;  /* 0x0000d60000407802 */ /* 0x000fe40000000f00 */
[----:B------:R-:W-:Y:S05]  /*d5f0*/  CALL.REL.NOINC `($__internal_89_$__cuda_sm70_shflsync_up) ;  /* 0x0000140000007944 */ /* 0x000fea0003c00000 */
[----:B0-----:R-:W-:Y:S01]  /*d600*/  HFMA2.MMA R70, -RZ, RZ, 0, 9.5367431640625e-07 ;  /* 0x00000010ff467435 */ /* 0x001fe200000001ff */
[----:B-1----:R-:W-:Y:S02]  /*d610*/  MOV R76, R67 ;  /* 0x00000043004c7202 */ /* 0x002fe40000000f00 */
[----:B------:R-:W-:Y:S02]  /*d620*/  MOV R71, R78 ;  /* 0x0000004e00477202 */ /* 0x000fe40000000f00 */
[----:B------:R-:W-:Y:S02]  /*d630*/  MOV R68, RZ ;  /* 0x000000ff00447202 */ /* 0x000fe40000000f00 */
[----:B------:R-:W-:Y:S02]  /*d640*/  MOV R67, 0xffffffff ;  /* 0xffffffff00437802 */ /* 0x000fe40000000f00 */
[----:B------:R-:W-:-:S02]  /*d650*/  MOV R64, 0xd670 ;  /* 0x0000d67000407802 */ /* 0x000fc40000000f00 */
[----:B------:R-:W-:Y:S05]  /*d660*/  CALL.REL.NOINC `($__internal_89_$__cuda_sm70_shflsync_up) ;  /* 0x0000139000007944 */ /* 0x000fea0003c00000 */
[----:B0-----:R-:W-:Y:S01]  /*d670*/  HFMA2.MMA R70, -RZ, RZ, 0, 9.5367431640625e-07 ;  /* 0x00000010ff467435 */ /* 0x001fe200000001ff */
[----:B-1----:R-:W-:-:S02]  /*d680*/  MOV R82, R67 ;  /* 0x0000004300527202 */ /* 0x002fc40000000f00 */
[----:B------:R-:W-:Y:S02]  /*d690*/  MOV R71, R79 ;  /* 0x0000004f00477202 */ /* 0x000fe40000000f00 */
[----:B------:R-:W-:Y:S02]  /*d6a0*/  MOV R68, RZ ;  /* 0x000000ff00447202 */ /* 0x000fe40000000f00 */
[----:B------:R-:W-:Y:S02]  /*d6b0*/  MOV R67, 0xffffffff ;  /* 0xffffffff00437802 */ /* 0x000fe40000000f00 */
[----:B------:R-:W-:Y:S02]  /*d6c0*/  MOV R64, 0xd6e0 ;  /* 0x0000d6e000407802 */ /* 0x000fe40000000f00 */
[----:B------:R-:W-:Y:S05]  /*d6d0*/  CALL.REL.NOINC `($__internal_89_$__cuda_sm70_shflsync_up) ;  /* 0x0000132000007944 */ /* 0x000fea0003c00000 */
[----:B01----:R-:W-:Y:S05]  /*d6e0*/  BRA `(.L_x_3728) ;  /* 0xffff7f3000007947 */ /* 0x003fea000383ffff */
.L_x_3629:
[----:B------:R-:W-:Y:S01]  /*d6f0*/  HFMA2.MMA R70, -RZ, RZ, 0, 5.9604644775390625e-08 ;  /* 0x00000001ff467435 */ /* 0x000fe200000001ff */
[----:B------:R-:W-:Y:S02]  /*d700*/  MOV R71, R75 ;  /* 0x0000004b00477202 */ /* 0x000fe40000000f00 */
[----:B0-----:R-:W-:Y:S02]  /*d710*/  MOV R68, RZ ;  /* 0x000000ff00447202 */ /* 0x001fe40000000f00 */
[----:B------:R-:W-:-:S02]  /*d720*/  MOV R67, 0xffffffff ;  /* 0xffffffff00437802 */ /* 0x000fc40000000f00 */
[----:B------:R-:W-:Y:S02]  /*d730*/  MOV R64, 0xd750 ;  /* 0x0000d75000407802 */ /* 0x000fe40000000f00 */
[----:B-1---5:R-:W-:Y:S05]  /*d740*/  CALL.REL.NOINC `($__internal_89_$__cuda_sm70_shflsync_up) ;  /* 0x000012b000007944 */ /* 0x022fea0003c00000 */
        /* <DEDUP_REMOVED lines=14> */
[----:B0-----:R-:W-:Y:S01]  /*d830*/  HFMA2.MMA R70, -RZ, RZ, 0, 5.9604644775390625e-08 ;  /* 0x00000001ff467435 */ /* 0x001fe200000001ff */
[----:B-1----:R-:W-:Y:S02]  /*d840*/  MOV R69, R67 ;  /* 0x0000004300457202 */ /* 0x002fe40000000f00 */
[----:B------:R-:W-:Y:S02]  /*d850*/  MOV R71, R72 ;  /* 0x0000004800477202 */ /* 0x000fe40000000f00 */
[----:B------:R-:W-:-:S02]  /*d860*/  MOV R68, RZ ;  /* 0x000000ff00447202 */ /* 0x000fc40000000f00 */
[----:B------:R-:W-:Y:S02]  /*d870*/  MOV R67, 0xffffffff ;  /* 0xffffffff00437802 */ /* 0x000fe40000000f00 */
[----:B------:R-:W-:Y:S02]  /*d880*/  MOV R64, 0xd8a0 ;  /* 0x0000d8a000407802 */ /* 0x000fe40000000f00 */
[----:B------:R-:W-:Y:S05]  /*d890*/  CALL.REL.NOINC `($__internal_89_$__cuda_sm70_shflsync_up) ;  /* 0x0000116000007944 */ /* 0x000fea0003c00000 */
[----:B-1----:R-:W-:Y:S01]  /*d8a0*/  MOV R81, R67 ;  /* 0x0000004300517202 */ /* 0x002fe20000000f00 */
[----:B------:R-:W-:Y:S01]  /*d8b0*/  HFMA2.MMA R67, -RZ, RZ, 0, 0 ;  /* 0x00000000ff437435 */ /* 0x000fe200000001ff */
[----:B0-----:R-:W-:Y:S02]  /*d8c0*/  MOV R68, R60 ;  /* 0x0000003c00447202 */ /* 0x001fe40000000f00 */
[----:B------:R-:W-:Y:S02]  /*d8d0*/  MOV R65, 0x1f ;  /* 0x0000001f00417802 */ /* 0x000fe40000000f00 */
[----:B------:R-:W-:Y:S02]  /*d8e0*/  MOV R64, 0xffffffff ;  /* 0xffffffff00407802 */ /* 0x000fe40000000f00 */
[----:B------:R-:W-:-:S02]  /*d8f0*/  MOV R66, 0xd910 ;  /* 0x0000d91000427802 */ /* 0x000fc40000000f00 */
[----:B------:R-:W-:Y:S05]  /*d900*/  CALL.REL.NOINC `($__internal_88_$__cuda_sm70_shflsync_idx_p) ;  /* 0x000010a000007944 */ /* 0x000fea0003c00000 */
[----:B0-----:R-:W-:Y:S01]  /*d910*/  HFMA2.MMA R67, -RZ, RZ, 0, 0 ;  /* 0x00000000ff437435 */ /* 0x001fe200000001ff */
[----:B-1----:R-:W-:-:S02]  /*d920*/  MOV R78, R65 ;  /* 0x00000041004e7202 */ /* 0x002fc40000000f00 */
[----:B------:R-:W-:Y:S02]  /*d930*/  MOV R68, R61 ;  /* 0x0000003d00447202 */ /* 0x000fe40000000f00 */
[----:B------:R-:W-:Y:S02]  /*d940*/  MOV R65, 0x1f ;  /* 0x0000001f00417802 */ /* 0x000fe40000000f00 */
[----:B------:R-:W-:Y:S02]  /*d950*/  MOV R64, 0xffffffff ;  /* 0xffffffff00407802 */ /* 0x000fe40000000f00 */
[----:B------:R-:W-:Y:S02]  /*d960*/  MOV R66, 0xd980 ;  /* 0x0000d98000427802 */ /* 0x000fe40000000f00 */
[----:B------:R-:W-:Y:S05]  /*d970*/  CALL.REL.NOINC `($__internal_88_$__cuda_sm70_shflsync_idx_p) ;  /* 0x0000103000007944 */ /* 0x000fea0003c00000 */
[----:B0-----:R-:W-:Y:S01]  /*d980*/  HFMA2.MMA R67, -RZ, RZ, 0, 0 ;  /* 0x00000000ff437435 */ /* 0x001fe200000001ff */
[----:B-1----:R-:W-:Y:S02]  /*d990*/  MOV R79, R65 ;  /* 0x00000041004f7202 */ /* 0x002fe40000000f00 */
[----:B------:R-:W-:Y:S02]  /*d9a0*/  MOV R68, R62 ;  /* 0x0000003e00447202 */ /* 0x000fe40000000f00 */
[----:B------:R-:W-:-:S02]  /*d9b0*/  MOV R65, 0x1f ;  /* 0x0000001f00417802 */ /* 0x000fc40000000f00 */
[----:B------:R-:W-:Y:S02]  /*d9c0*/  MOV R64, 0xffffffff ;  /* 0xffffffff00407802 */ /* 0x000fe40000000f00 */
[----:B------:R-:W-:Y:S02]  /*d9d0*/  MOV R66, 0xd9f0 ;  /* 0x0000d9f000427802 */ /* 0x000fe40000000f00 */
[----:B------:R-:W-:Y:S05]  /*d9e0*/  CALL.REL.NOINC `($__internal_88_$__cuda_sm70_shflsync_idx_p) ;  /* 0x00000fc000007944 */ /* 0x000fea0003c00000 */
[----:B0-----:R-:W-:Y:S01]  /*d9f0*/  HFMA2.MMA R67, -RZ, RZ, 0, 0 ;  /* 0x00000000ff437435 */ /* 0x001fe200000001ff */
[----:B-1----:R-:W-:Y:S02]  /*da00*/  MOV R82, R65 ;  /* 0x0000004100527202 */ /* 0x002fe40000000f00 */
[----:B------:R-:W-:Y:S02]  /*da10*/  MOV R68, R63 ;  /* 0x0000003f00447202 */ /* 0x000fe40000000f00 */
[----:B------:R-:W-:Y:S02]  /*da20*/  MOV R65, 0x1f ;  /* 0x0000001f00417802 */ /* 0x000fe40000000f00 */
[----:B------:R-:W-:Y:S02]  /*da30*/  MOV R64, 0xffffffff ;  /* 0xffffffff00407802 */ /* 0x000fe40000000f00 */
[----:B------:R-:W-:-:S02]  /*da40*/  MOV R66, 0xda60 ;  /* 0x0000da6000427802 */ /* 0x000fc40000000f00 */
[----:B------:R-:W-:Y:S05]  /*da50*/  CALL.REL.NOINC `($__internal_88_$__cuda_sm70_shflsync_idx_p) ;  /* 0x00000f5000007944 */ /* 0x000fea0003c00000 */
[----:B-1----:R-:W-:Y:S01]  /*da60*/  MOV R71, R65 ;  /* 0x0000004100477202 */ /* 0x002fe20000000f00 */
[----:B0-----:R-:W-:Y:S05]  /*da70*/  BRA `(.L_x_3729) ;  /* 0xffff7ec000007947 */ /* 0x001fea000383ffff */
.L_x_3632:
[----:B------:R-:W-:Y:S01]  /*da80*/  HFMA2.MMA R71, -RZ, RZ, 0, 5.9604644775390625e-08 ;  /* 0x00000001ff477435 */ /* 0x000fe200000001ff */
[----:B------:R-:W-:-:S02]  /*da90*/  MOV R70, R65 ;  /* 0x0000004100467202 */ /* 0x000fc40000000f00 */
[----:B------:R-:W-:Y:S02]  /*daa0*/  MOV R78, 0x1f ;  /* 0x0000001f004e7802 */ /* 0x000fe40000000f00 */
[----:B------:R-:W-:Y:S02]  /*dab0*/  MOV R81, 0xffffffff ;  /* 0xffffffff00517802 */ /* 0x000fe40000000f00 */
[----:B------:R-:W-:Y:S02]  /*dac0*/  MOV R64, 0xdae0 ;  /* 0x0000dae000407802 */ /* 0x000fe40000000f00 */
[----:B------:R-:W-:Y:S05]  /*dad0*/  CALL.REL.NOINC `($__internal_87_$__cuda_sm70_shflsync_down) ;  /* 0x00000e9000007944 */ /* 0x000fea0003c00000 */
[----:B-1----:R-:W-:Y:S01]  /*dae0*/  MOV R66, R78 ;  /* 0x0000004e00427202 */ /* 0x002fe20000000f00 */
[----:B0-----:R-:W-:Y:S05]  /*daf0*/  BRA `(.L_x_3730) ;  /* 0xffff945000007947 */ /* 0x001fea000383ffff */
.L_x_3633:
[----:B------:R-:W-:Y:S01]  /*db00*/  HFMA2.MMA R71, -RZ, RZ, 0, 5.9604644775390625e-08 ;  /* 0x00000001ff477435 */ /* 0x000fe200000001ff */
[----:B------:R-:W-:Y:S02]  /*db10*/  MOV R70, R75 ;  /* 0x0000004b00467202 */ /* 0x000fe40000000f00 */
[----:B------:R-:W-:Y:S02]  /*db20*/  MOV R78, 0x1f ;  /* 0x0000001f004e7802 */ /* 0x000fe40000000f00 */
[----:B------:R-:W-:-:S02]  /*db30*/  MOV R81, 0xffffffff ;  /* 0xffffffff00517802 */ /* 0x000fc40000000f00 */
[----:B------:R-:W-:Y:S02]  /*db40*/  MOV R64, 0xdb60 ;  /* 0x0000db6000407802 */ /* 0x000fe40000000f00 */
[----:B01----:R-:W-:Y:S05]  /*db50*/  CALL.REL.NOINC `($__internal_87_$__cuda_sm70_shflsync_down) ;  /* 0x00000e1000007944 */ /* 0x003fea0003c00000 */
[----:B0-----:R-:W-:Y:S01]  /*db60*/  HFMA2.MMA R71, -RZ, RZ, 0, 5.9604644775390625e-08 ;  /* 0x00000001ff477435 */ /* 0x001fe200000001ff */
[----:B-1----:R-:W-:Y:S02]  /*db70*/  MOV R67, R78 ;  /* 0x0000004e00437202 */ /* 0x002fe40000000f00 */
[----:B------:R-:W-:Y:S02]  /*db80*/  MOV R70, R74 ;  /* 0x0000004a00467202 */ /* 0x000fe40000000f00 */
[----:B------:R-:W-:Y:S02]  /*db90*/  MOV R78, 0x1f ;  /* 0x0000001f004e7802 */ /* 0x000fe40000000f00 */
[----:B------:R-:W-:Y:S02]  /*dba0*/  MOV R81, 0xffffffff ;  /* 0xffffffff00517802 */ /* 0x000fe40000000f00 */
[----:B------:R-:W-:Y:S02]  /*dbb0*/  MOV R64, 0xdbd0 ;  /* 0x0000dbd000407802 */ /* 0x000fe40000000f00 */
[----:B------:R-:W-:Y:S05]  /*dbc0*/  CALL.REL.NOINC `($__internal_87_$__cuda_sm70_shflsync_down) ;  /* 0x00000da000007944 */ /* 0x000fea0003c00000 */
[----:B0-----:R-:W-:Y:S01]  /*dbd0*/  HFMA2.MMA R71, -RZ, RZ, 0, 5.9604644775390625e-08 ;  /* 0x00000001ff477435 */ /* 0x001fe200000001ff */
[----:B-1----:R-:W-:-:S02]  /*dbe0*/  MOV R68, R78 ;  /* 0x0000004e00447202 */ /* 0x002fc40000000f00 */
[----:B------:R-:W-:Y:S02]  /*dbf0*/  MOV R70, R69 ;  /* 0x0000004500467202 */ /* 0x000fe40000000f00 */
[----:B------:R-:W-:Y:S02]  /*dc00*/  MOV R78, 0x1f ;  /* 0x0000001f004e7802 */ /* 0x000fe40000000f00 */
[----:B------:R-:W-:Y:S02]  /*dc10*/  MOV R81, 0xffffffff ;  /* 0xffffffff00517802 */ /* 0x000fe40000000f00 */
[----:B------:R-:W-:Y:S02]  /*dc20*/  MOV R64, 0xdc40 ;  /* 0x0000dc4000407802 */ /* 0x000fe40000000f00 */
[----:B------:R-:W-:Y:S05]  /*dc30*/  CALL.REL.NOINC `($__internal_87_$__cuda_sm70_shflsync_down) ;  /* 0x00000d3000007944 */ /* 0x000fea0003c00000 */
[----:B-1----:R-:W-:Y:S01]  /*dc40*/  MOV R64, R78 ;  /* 0x0000004e00407202 */ /* 0x002fe20000000f00 */
[----:B0-----:R-:W-:Y:S05]  /*dc50*/  BRA `(.L_x_3731) ;  /* 0xffff933000007947 */ /* 0x001fea000383ffff */
.L_x_3636:
[----:B------:R-:W-:Y:S01]  /*dc60*/  HFMA2.MMA R71, -RZ, RZ, 0, 1.1920928955078125e-07 ;  /* 0x00000002ff477435 */ /* 0x000fe200000001ff */
[----:B------:R-:W-:Y:S02]  /*dc70*/  MOV R70, R76 ;  /* 0x0000004c00467202 */ /* 0x000fe40000000f00 */
[----:B------:R-:W-:-:S02]  /*dc80*/  MOV R78, 0x1f ;  /* 0x0000001f004e7802 */ /* 0x000fc40000000f00 */
[----:B------:R-:W-:Y:S02]  /*dc90*/  MOV R81, 0xffffffff ;  /* 0xffffffff00517802 */ /* 0x000fe40000000f00 */
[----:B------:R-:W-:Y:S02]  /*dca0*/  MOV R64, 0xdcc0 ;  /* 0x0000dcc000407802 */ /* 0x000fe40000000f00 */
[----:B-1234-:R-:W-:Y:S05]  /*dcb0*/  CALL.REL.NOINC `($__internal_87_$__cuda_sm70_shflsync_down) ;  /* 0x00000cb000007944 */ /* 0x01efea0003c00000 */
[----:B0-----:R-:W-:Y:S01]  /*dcc0*/  HFMA2.MMA R71, -RZ, RZ, 0, 1.1920928955078125e-07 ;  /* 0x00000002ff477435 */ /* 0x001fe200000001ff */
[----:B-1----:R-:W-:Y:S02]  /*dcd0*/  MOV R66, R78 ;  /* 0x0000004e00427202 */ /* 0x002fe40000000f00 */
[----:B------:R-:W-:Y:S02]  /*dce0*/  MOV R70, R75 ;  /* 0x0000004b00467202 */ /* 0x000fe40000000f00 */
[----:B------:R-:W-:Y:S02]  /*dcf0*/  MOV R78, 0x1f ;  /* 0x0000001f004e7802 */ /* 0x000fe40000000f00 */
[----:B------:R-:W-:Y:S02]  /*dd00*/  MOV R81, 0xffffffff ;  /* 0xffffffff00517802 */ /* 0x000fe40000000f00 */
[----:B------:R-:W-:-:S02]  /*dd10*/  MOV R64, 0xdd30 ;  /* 0x0000dd3000407802 */ /* 0x000fc40000000f00 */
[----:B------:R-:W-:Y:S05]  /*dd20*/  CALL.REL.NOINC `($__internal_87_$__cuda_sm70_shflsync_down) ;  /* 0x00000c4000007944 */ /* 0x000fea0003c00000 */
[----:B0-----:R-:W-:Y:S01]  /*dd30*/  HFMA2.MMA R71, -RZ, RZ, 0, 1.1920928955078125e-07 ;  /* 0x00000002ff477435 */ /* 0x001fe200000001ff */
[----:B-1----:R-:W-:-:S02]  /*dd40*/  MOV R67, R78 ;  /* 0x0000004e00437202 */ /* 0x002fc40000000f00 */
[----:B------:R-:W-:Y:S02]  /*dd50*/  MOV R70, R74 ;  /* 0x0000004a00467202 */ /* 0x000fe40000000f00 */
[----:B------:R-:W-:Y:S02]  /*dd60*/  MOV R78, 0x1f ;  /* 0x0000001f004e7802 */ /* 0x000fe40000000f00 */
[----:B------:R-:W-:Y:S02]  /*dd70*/  MOV R81, 0xffffffff ;  /* 0xffffffff00517802 */ /* 0x000fe40000000f00 */
[----:B------:R-:W-:Y:S02]  /*dd80*/  MOV R64, 0xdda0 ;  /* 0x0000dda000407802 */ /* 0x000fe40000000f00 */
[----:B------:R-:W-:Y:S05]  /*dd90*/  CALL.REL.NOINC `($__internal_87_$__cuda_sm70_shflsync_down) ;  /* 0x00000bd000007944 */ /* 0x000fea0003c00000 */
[----:B0-----:R-:W-:Y:S01]  /*dda0*/  HFMA2.MMA R71, -RZ, RZ, 0, 1.1920928955078125e-07 ;  /* 0x00000002ff477435 */ /* 0x001fe200000001ff */
[----:B-1----:R-:W-:Y:S02]  /*ddb0*/  MOV R68, R78 ;  /* 0x0000004e00447202 */ /* 0x002fe40000000f00 */
[----:B------:R-:W-:Y:S02]  /*ddc0*/  MOV R70, R69 ;  /* 0x0000004500467202 */ /* 0x000fe40000000f00 */
[----:B------:R-:W-:-:S02]  /*ddd0*/  MOV R78, 0x1f ;  /* 0x0000001f004e7802 */ /* 0x000fc40000000f00 */
[----:B------:R-:W-:Y:S02]  /*dde0*/  MOV R81, 0xffffffff ;  /* 0xffffffff00517802 */ /* 0x000fe40000000f00 */
[----:B------:R-:W-:Y:S02]  /*ddf0*/  MOV R64, 0xde10 ;  /* 0x0000de1000407802 */ /* 0x000fe40000000f00 */
[----:B------:R-:W-:Y:S05]  /*de00*/  CALL.REL.NOINC `($__internal_87_$__cuda_sm70_shflsync_down) ;  /* 0x00000b6000007944 */ /* 0x000fea0003c00000 */
[----:B-1----:R-:W-:Y:S01]  /*de10*/  MOV R64, R78 ;  /* 0x0000004e00407202 */ /* 0x002fe20000000f00 */
[----:B0-----:R-:W-:Y:S05]  /*de20*/  BRA `(.L_x_3732) ;  /* 0xffff92b000007947 */ /* 0x001fea000383ffff */
.L_x_3639:
[----:B------:R-:W-:Y:S01]  /*de30*/  HFMA2.MMA R71, -RZ, RZ, 0, 2.384185791015625e-07 ;  /* 0x00000004ff477435 */ /* 0x000fe200000001ff */
[----:B------:R-:W-:Y:S02]  /*de40*/  MOV R70, R76 ;  /* 0x0000004c00467202 */ /* 0x000fe40000000f00 */
[----:B------:R-:W-:Y:S02]  /*de50*/  MOV R78, 0x1f ;  /* 0x0000001f004e7802 */ /* 0x000fe40000000f00 */
[----:B------:R-:W-:Y:S02]  /*de60*/  MOV R81, 0xffffffff ;  /* 0xffffffff00517802 */ /* 0x000fe40000000f00 */
[----:B--2---:R-:W-:-:S02]  /*de70*/  MOV R64, 0xde90 ;  /* 0x0000de9000407802 */ /* 0x004fc40000000f00 */
[----:B01-34-:R-:W-:Y:S05]  /*de80*/  CALL.REL.NOINC `($__internal_87_$__cuda_sm70_shflsync_down) ;  /* 0x00000ae000007944 */ /* 0x01bfea0003c00000 */
[----:B-1----:R-:W-:Y:S01]  /*de90*/  MOV R66, R78 ;  /* 0x0000004e00427202 */ /* 0x002fe20000000f00 */
[----:B0-----:R-:W-:Y:S05]  /*dea0*/  BRA `(.L_x_3733) ;  /* 0xffff935000007947 */ /* 0x001fea000383ffff */
.L_x_3640:
[----:B------:R-:W-:Y:S01]  /*deb0*/  HFMA2.MMA R71, -RZ, RZ, 0, 2.384185791015625e-07 ;  /* 0x00000004ff477435 */ /* 0x000fe200000001ff */
[----:B------:R-:W-:-:S02]  /*dec0*/  MOV R70, R75 ;  /* 0x0000004b00467202 */ /* 0x000fc40000000f00 */
[----:B------:R-:W-:Y:S02]  /*ded0*/  MOV R78, 0x1f ;  /* 0x0000001f004e7802 */ /* 0x000fe40000000f00 */
[----:B------:R-:W-:Y:S02]  /*dee0*/  MOV R81, 0xffffffff ;  /* 0xffffffff00517802 */ /* 0x000fe40000000f00 */
[----:B--2---:R-:W-:Y:S02]  /*def0*/  MOV R64, 0xdf10 ;  /* 0x0000df1000407802 */ /* 0x004fe40000000f00 */
[----:B01-34-:R-:W-:Y:S05]  /*df00*/  CALL.REL.NOINC `($__internal_87_$__cuda_sm70_shflsync_down) ;  /* 0x00000a6000007944 */ /* 0x01bfea0003c00000 */
[----:B0-----:R-:W-:Y:S01]  /*df10*/  HFMA2.MMA R71, -RZ, RZ, 0, 2.384185791015625e-07 ;  /* 0x00000004ff477435 */ /* 0x001fe200000001ff */
[----:B-1----:R-:W-:Y:S02]  /*df20*/  MOV R67, R78 ;  /* 0x0000004e00437202 */ /* 0x002fe40000000f00 */
[----:B------:R-:W-:Y:S02]  /*df30*/  MOV R70, R74 ;  /* 0x0000004a00467202 */ /* 0x000fe40000000f00 */
[----:B------:R-:W-:Y:S02]  /*df40*/  MOV R78, 0x1f ;  /* 0x0000001f004e7802 */ /* 0x000fe40000000f00 */
[----:B------:R-:W-:-:S02]  /*df50*/  MOV R81, 0xffffffff ;  /* 0xffffffff00517802 */ /* 0x000fc40000000f00 */
[----:B------:R-:W-:Y:S02]  /*df60*/  MOV R64, 0xdf80 ;  /* 0x0000df8000407802 */ /* 0x000fe40000000f00 */
[----:B------:R-:W-:Y:S05]  /*df70*/  CALL.REL.NOINC `($__internal_87_$__cuda_sm70_shflsync_down) ;  /* 0x000009f000007944 */ /* 0x000fea0003c00000 */
[----:B0-----:R-:W-:Y:S01]  /*df80*/  HFMA2.MMA R71, -RZ, RZ, 0, 2.384185791015625e-07 ;  /* 0x00000004ff477435 */ /* 0x001fe200000001ff */
[----:B-1----:R-:W-:Y:S02]  /*df90*/  MOV R68, R78 ;  /* 0x0000004e00447202 */ /* 0x002fe40000000f00 */
[----:B------:R-:W-:Y:S02]  /*dfa0*/  MOV R70, R69 ;  /* 0x0000004500467202 */ /* 0x000fe40000000f00 */
[----:B------:R-:W-:Y:S02]  /*dfb0*/  MOV R78, 0x1f ;  /* 0x0000001f004e7802 */ /* 0x000fe40000000f00 */
[----:B------:R-:W-:Y:S02]  /*dfc0*/  MOV R81, 0xffffffff ;  /* 0xffffffff00517802 */ /* 0x000fe40000000f00 */
[----:B------:R-:W-:Y:S02]  /*dfd0*/  MOV R64, 0xdff0 ;  /* 0x0000dff000407802 */ /* 0x000fe40000000f00 */
[----:B------:R-:W-:Y:S05]  /*dfe0*/  CALL.REL.NOINC `($__internal_87_$__cuda_sm70_shflsync_down) ;  /* 0x0000098000007944 */ /* 0x000fea0003c00000 */
[----:B-1----:R-:W-:Y:S01]  /*dff0*/  MOV R64, R78 ;  /* 0x0000004e00407202 */ /* 0x002fe20000000f00 */
[----:B0-----:R-:W-:Y:S05]  /*e000*/  BRA `(.L_x_3734) ;  /* 0xffff923000007947 */ /* 0x001fea000383ffff */
.L_x_3643:
[----:B------:R-:W-:Y:S01]  /*e010*/  HFMA2.MMA R71, -RZ, RZ, 0, 4.76837158203125e-07 ;  /* 0x00000008ff477435 */ /* 0x000fe200000001ff */
[----:B------:R-:W-:-:S02]  /*e020*/  MOV R70, R76 ;  /* 0x0000004c00467202 */ /* 0x000fc40000000f00 */
[----:B------:R-:W-:Y:S02]  /*e030*/  MOV R78, 0x1f ;  /* 0x0000001f004e7802 */ /* 0x000fe40000000f00 */
[----:B------:R-:W-:Y:S02]  /*e040*/  MOV R81, 0xffffffff ;  /* 0xffffffff00517802 */ /* 0x000fe40000000f00 */
[----:B--2---:R-:W-:Y:S02]  /*e050*/  MOV R64, 0xe070 ;  /* 0x0000e07000407802 */ /* 0x004fe40000000f00 */
[----:B01-34-:R-:W-:Y:S05]  /*e060*/  CALL.REL.NOINC `($__internal_87_$__cuda_sm70_shflsync_down) ;  /* 0x0000090000007944 */ /* 0x01bfea0003c00000 */
[----:B0-----:R-:W-:Y:S01]  /*e070*/  HFMA2.MMA R71, -RZ, RZ, 0, 4.76837158203125e-07 ;  /* 0x00000008ff477435 */ /* 0x001fe200000001ff */
[----:B-1----:R-:W-:Y:S02]  /*e080*/  MOV R66, R78 ;  /* 0x0000004e00427202 */ /* 0x002fe40000000f00 */
[----:B------:R-:W-:Y:S02]  /*e090*/  MOV R70, R75 ;  /* 0x0000004b00467202 */ /* 0x000fe40000000f00 */
[----:B------:R-:W-:Y:S02]  /*e0a0*/  MOV R78, 0x1f ;  /* 0x0000001f004e7802 */ /* 0x000fe40000000f00 */
[----:B------:R-:W-:-:S02]  /*e0b0*/  MOV R81, 0xffffffff ;  /* 0xffffffff00517802 */ /* 0x000fc40000000f00 */
[----:B------:R-:W-:Y:S02]  /*e0c0*/  MOV R64, 0xe0e0 ;  /* 0x0000e0e000407802 */ /* 0x000fe40000000f00 */
[----:B------:R-:W-:Y:S05]  /*e0d0*/  CALL.REL.NOINC `($__internal_87_$__cuda_sm70_shflsync_down) ;  /* 0x0000089000007944 */ /* 0x000fea0003c00000 */
[----:B0-----:R-:W-:Y:S01]  /*e0e0*/  HFMA2.MMA R71, -RZ, RZ, 0, 4.76837158203125e-07 ;  /* 0x00000008ff477435 */ /* 0x001fe200000001ff */
[----:B-1----:R-:W-:Y:S02]  /*e0f0*/  MOV R67, R78 ;  /* 0x0000004e00437202 */ /* 0x002fe40000000f00 */
[----:B------:R-:W-:Y:S02]  /*e100*/  MOV R70, R74 ;  /* 0x0000004a00467202 */ /* 0x000fe40000000f00 */
[----:B------:R-:W-:Y:S02]  /*e110*/  MOV R78, 0x1f ;  /* 0x0000001f004e7802 */ /* 0x000fe40000000f00 */
[----:B------:R-:W-:Y:S02]  /*e120*/  MOV R81, 0xffffffff ;  /* 0xffffffff00517802 */ /* 0x000fe40000000f00 */
[----:B------:R-:W-:Y:S02]  /*e130*/  MOV R64, 0xe150 ;  /* 0x0000e15000407802 */ /* 0x000fe40000000f00 */
[----:B------:R-:W-:Y:S05]  /*e140*/  CALL.REL.NOINC `($__internal_87_$__cuda_sm70_shflsync_down) ;  /* 0x0000082000007944 */ /* 0x000fea0003c00000 */
[----:B0-----:R-:W-:Y:S01]  /*e150*/  HFMA2.MMA R71, -RZ, RZ, 0, 4.76837158203125e-07 ;  /* 0x00000008ff477435 */ /* 0x001fe200000001ff */
        /* <DEDUP_REMOVED lines=8> */
.L_x_3646:
[----:B------:R-:W-:Y:S01]  /*e1e0*/  HFMA2.MMA R71, -RZ, RZ, 0, 9.5367431640625e-07 ;  /* 0x00000010ff477435 */ /* 0x000fe200000001ff */
[----:B------:R-:W-:Y:S02]  /*e1f0*/  MOV R70, R76 ;  /* 0x0000004c00467202 */ /* 0x000fe40000000f00 */
[----:B------:R-:W-:-:S02]  /*e200*/  MOV R78, 0x1f ;  /* 0x0000001f004e7802 */ /* 0x000fc40000000f00 */
[----:B------:R-:W-:Y:S02]  /*e210*/  MOV R81, 0xffffffff ;  /* 0xffffffff00517802 */ /* 0x000fe40000000f00 */
[----:B--2---:R-:W-:Y:S02]  /*e220*/  MOV R64, 0xe240 ;  /* 0x0000e24000407802 */ /* 0x004fe40000000f00 */
[----:B01-34-:R-:W-:Y:S05]  /*e230*/  CALL.REL.NOINC `($__internal_87_$__cuda_sm70_shflsync_down) ;  /* 0x0000073000007944 */ /* 0x01bfea0003c00000 */
[----:B-1----:R-:W-:Y:S01]  /*e240*/  MOV R66, R78 ;  /* 0x0000004e00427202 */ /* 0x002fe20000000f00 */
[----:B0-----:R-:W-:Y:S05]  /*e250*/  BRA `(.L_x_3736) ;  /* 0xffff925000007947 */ /* 0x001fea000383ffff */
.L_x_3647:
[----:B------:R-:W-:Y:S01]  /*e260*/  HFMA2.MMA R71, -RZ, RZ, 0, 9.5367431640625e-07 ;  /* 0x00000010ff477435 */ /* 0x000fe200000001ff */
[----:B------:R-:W-:Y:S02]  /*e270*/  MOV R70, R75 ;  /* 0x0000004b00467202 */ /* 0x000fe40000000f00 */
[----:B------:R-:W-:Y:S02]  /*e280*/  MOV R78, 0x1f ;  /* 0x0000001f004e7802 */ /* 0x000fe40000000f00 */
[----:B------:R-:W-:Y:S02]  /*e290*/  MOV R81, 0xffffffff ;  /* 0xffffffff00517802 */ /* 0x000fe40000000f00 */
[----:B--2---:R-:W-:-:S02]  /*e2a0*/  MOV R64, 0xe2c0 ;  /* 0x0000e2c000407802 */ /* 0x004fc40000000f00 */
[----:B01-34-:R-:W-:Y:S05]  /*e2b0*/  CALL.REL.NOINC `($__internal_87_$__cuda_sm70_shflsync_down) ;  /* 0x000006b000007944 */ /* 0x01bfea0003c00000 */
[----:B0-----:R-:W-:Y:S01]  /*e2c0*/  HFMA2.MMA R71, -RZ, RZ, 0, 9.5367431640625e-07 ;  /* 0x00000010ff477435 */ /* 0x001fe200000001ff */
[----:B-1----:R-:W-:-:S02]  /*e2d0*/  MOV R67, R78 ;  /* 0x0000004e00437202 */ /* 0x002fc40000000f00 */
[----:B------:R-:W-:Y:S02]  /*e2e0*/  MOV R70, R74 ;  /* 0x0000004a00467202 */ /* 0x000fe40000000f00 */
[----:B------:R-:W-:Y:S02]  /*e2f0*/  MOV R78, 0x1f ;  /* 0x0000001f004e7802 */ /* 0x000fe40000000f00 */
[----:B------:R-:W-:Y:S02]  /*e300*/  MOV R81, 0xffffffff ;  /* 0xffffffff00517802 */ /* 0x000fe40000000f00 */
[----:B------:R-:W-:Y:S02]  /*e310*/  MOV R64, 0xe330 ;  /* 0x0000e33000407802 */ /* 0x000fe40000000f00 */
[----:B------:R-:W-:Y:S05]  /*e320*/  CALL.REL.NOINC `($__internal_87_$__cuda_sm70_shflsync_down) ;  /* 0x0000064000007944 */ /* 0x000fea0003c00000 */
[----:B0-----:R-:W-:Y:S01]  /*e330*/  HFMA2.MMA R71, -RZ, RZ, 0, 9.5367431640625e-07 ;  /* 0x00000010ff477435 */ /* 0x001fe200000001ff */
        /* <DEDUP_REMOVED lines=8> */
.L_x_3650:
[----:B---3--:R-:W-:Y:S01]  /*e3c0*/  HFMA2.MMA R67, -RZ, RZ, 0, 0 ;  /* 0x00000000ff437435 */ /* 0x008fe200000001ff */
[----:B----4-:R-:W-:Y:S02]  /*e3d0*/  MOV R68, R76 ;  /* 0x0000004c00447202 */ /* 0x010fe40000000f00 */
[----:B------:R-:W-:Y:S02]  /*e3e0*/  MOV R65, 0x1f ;  /* 0x0000001f00417802 */ /* 0x000fe40000000f00 */
[----:B--2---:R-:W-:Y:S02]  /*e3f0*/  MOV R64, 0xffffffff ;  /* 0xffffffff00407802 */ /* 0x004fe40000000f00 */
[----:B0-----:R-:W-:-:S02]  /*e400*/  MOV R66, 0xe420 ;  /* 0x0000e42000427802 */ /* 0x001fc40000000f00 */
[----:B-1----:R-:W-:Y:S05]  /*e410*/  CALL.REL.NOINC `($__internal_88_$__cuda_sm70_shflsync_idx_p) ;  /* 0x0000059000007944 */ /* 0x002fea0003c00000 */
        /* <DEDUP_REMOVED lines=21> */
[----:B------:R-:W-:Y:S01]  /*e570*/  HFMA2.MMA R71, -RZ, RZ, 0, 5.9604644775390625e-08 ;  /* 0x00000001ff477435 */ /* 0x000fe200000001ff */
[----:B-1----:R-:W-:-:S02]  /*e580*/  MOV R239, R65 ;  /* 0x0000004100ef7202 */ /* 0x002fc40000000f00 */
[----:B------:R-:W-:Y:S02]  /*e590*/  MOV R70, R76 ;  /* 0x0000004c00467202 */ /* 0x000fe40000000f00 */
[----:B------:R-:W-:Y:S02]  /*e5a0*/  MOV R78, 0x1f ;  /* 0x0000001f004e7802 */ /* 0x000fe40000000f00 */
[----:B------:R-:W-:Y:S02]  /*e5b0*/  MOV R81, 0xffffffff ;  /* 0xffffffff00517802 */ /* 0x000fe40000000f00 */
[----:B0-----:R-:W-:Y:S02]  /*e5c0*/  MOV R64, 0xe5e0 ;  /* 0x0000e5e000407802 */ /* 0x001fe40000000f00 */
[----:B------:R-:W-:Y:S05]  /*e5d0*/  CALL.REL.NOINC `($__internal_87_$__cuda_sm70_shflsync_down) ;  /* 0x0000039000007944 */ /* 0x000fea0003c00000 */
[----:B0-----:R-:W-:Y:S01]  /*e5e0*/  HFMA2.MMA R71, -RZ, RZ, 0, 5.9604644775390625e-08 ;  /* 0x00000001ff477435 */ /* 0x001fe200000001ff */
[----:B-1----:R-:W-:Y:S02]  /*e5f0*/  MOV R73, R78 ;  /* 0x0000004e00497202 */ /* 0x002fe40000000f00 */
[----:B------:R-:W-:Y:S02]  /*e600*/  MOV R70, R75 ;  /* 0x0000004b00467202 */ /* 0x000fe40000000f00 */
[----:B------:R-:W-:-:S02]  /*e610*/  MOV R78, 0x1f ;  /* 0x0000001f004e7802 */ /* 0x000fc40000000f00 */
[----:B------:R-:W-:Y:S02]  /*e620*/  MOV R81, 0xffffffff ;  /* 0xffffffff00517802 */ /* 0x000fe40000000f00 */
[----:B------:R-:W-:Y:S02]  /*e630*/  MOV R64, 0xe650 ;  /* 0x0000e65000407802 */ /* 0x000fe40000000f00 */
[----:B------:R-:W-:Y:S05]  /*e640*/  CALL.REL.NOINC `($__internal_87_$__cuda_sm70_shflsync_down) ;  /* 0x0000032000007944 */ /* 0x000fea0003c00000 */
[----:B0-----:R-:W-:Y:S01]  /*e650*/  HFMA2.MMA R71, -RZ, RZ, 0, 5.9604644775390625e-08 ;  /* 0x00000001ff477435 */ /* 0x001fe200000001ff */
[----:B-1----:R-:W-:Y:S02]  /*e660*/  MOV R77, R78 ;  /* 0x0000004e004d7202 */ /* 0x002fe40000000f00 */
[----:B------:R-:W-:Y:S02]  /*e670*/  MOV R70, R74 ;  /* 0x0000004a00467202 */ /* 0x000fe40000000f00 */
[----:B------:R-:W-:Y:S02]  /*e680*/  MOV R78, 0x1f ;  /* 0x0000001f004e7802 */ /* 0x000fe40000000f00 */
[----:B------:R-:W-:Y:S02]  /*e690*/  MOV R81, 0xffffffff ;  /* 0xffffffff00517802 */ /* 0x000fe40000000f00 */
[----:B------:R-:W-:-:S02]  /*e6a0*/  MOV R64, 0xe6c0 ;  /* 0x0000e6c000407802 */ /* 0x000fc40000000f00 */
        /* <DEDUP_REMOVED lines=20> */
[----:B01----:R-:W-:Y:S05]  /*e7f0*/  CALL.REL.NOINC `($__internal_88_$__cuda_sm70_shflsync_idx_p) ;  /* 0x000001b000007944 */ /* 0x003fea0003c00000 */
[----:B0-----:R-:W-:Y:S01]  /*e800*/  HFMA2.MMA R67, -RZ, RZ, 0, 0 ;  /* 0x00000000ff437435 */ /* 0x001fe200000001ff */
[----:B-1----:R-:W-:Y:S02]  /*e810*/  MOV R80, R65 ;  /* 0x0000004100507202 */ /* 0x002fe40000000f00 */
[----:B------:R-:W-:Y:S02]  /*e820*/  MOV R68, R61 ;  /* 0x0000003d00447202 */ /* 0x000fe40000000f00 */
[----:B------:R-:W-:Y:S02]  /*e830*/  MOV R65, 0x1f ;  /* 0x0000001f00417802 */ /* 0x000fe40000000f00 */
[----:B------:R-:W-:Y:S02]  /*e840*/  MOV R64, 0xffffffff ;  /* 0xffffffff00407802 */ /* 0x000fe40000000f00 */
[----:B------:R-:W-:Y:S02]  /*e850*/  MOV R66, 0xe870 ;  /* 0x0000e87000427802 */ /* 0x000fe40000000f00 */
        /* <DEDUP_REMOVED lines=15> */
[----:B-1----:R-:W-:Y:S01]  /*e950*/  MOV R83, R65 ;  /* 0x0000004100537202 */ /* 0x002fe20000000f00 */
[----:B0-----:R-:W-:Y:S05]  /*e960*/  BRA `(.L_x_3738) ;  /* 0xffff8da000007947 */ /* 0x001fea000383ffff */
        .weak           $__internal_87_$__cuda_sm70_shflsync_down
        .type           $__internal_87_$__cuda_sm70_shflsync_down,@function
        .size           $__internal_87_$__cuda_sm70_shflsync_down,($__internal_88_$__cuda_sm70_shflsync_idx_p - $__internal_87_$__cuda_sm70_shflsync_down)
$__internal_87_$__cuda_sm70_shflsync_down:
[----:B------:R-:W-:Y:S01]  /*e970*/  HFMA2.MMA R65, -RZ, RZ, 0, 0 ;  /* 0x00000000ff417435 */ /* 0x000fe200000001ff */
[----:B------:R-:W-:Y:S04]  /*e980*/  WARPSYNC R81 ;  /* 0x0000005100007348 */ /* 0x000fe80003800000 */
[----:B------:R0:W1:Y:S01]  /*e990*/  SHFL.DOWN PT, R78, R70, R71, R78 ;  /* 0x08000047464e7389 */ /* 0x00006200000e004e */
[----:B------:R-:W-:Y:S05]  /*e9a0*/  RET.REL.NODEC R64 `(_Z25selective_scan_bwd_kernelI32Selective_Scan_bwd_kernel_traitsILi128ELi16ELb1ELb1ELb1ELb0ELb1EN3c104HalfENS1_7complexIfEEEEv12SSMParamsBwd) ;  /* 0xffff165040007950 */ /* 0x000fea0003c3ffff */
        .weak           $__internal_88_$__cuda_sm70_shflsync_idx_p
        .type           $__internal_88_$__cuda_sm70_shflsync_idx_p,@function
        .size           $__internal_88_$__cuda_sm70_shflsync_idx_p,($__internal_89_$__cuda_sm70_shflsync_up - $__internal_88_$__cuda_sm70_shflsync_idx_p)
$__internal_88_$__cuda_sm70_shflsync_idx_p:
[----:B------:R-:W-:Y:S01]  /*e9b0*/  HFMA2.MMA R71, -RZ, RZ, 0, 0 ;  /* 0x00000000ff477435 */ /* 0x000fe200000001ff */
[----:B------:R-:W-:Y:S01]  /*e9c0*/  MOV R70, R66 ;  /* 0x0000004200467202 */ /* 0x000fe20000000f00 */
[----:B------:R-:W-:Y:S04]  /*e9d0*/  WARPSYNC R64 ;  /* 0x0000004000007348 */ /* 0x000fe80003800000 */
[----:B------:R0:W1:Y:S01]  /*e9e0*/  SHFL.IDX PT, R65, R68, R67, R65 ;  /* 0x0000004344417389 */ /* 0x00006200000e0041 */
[----:B------:R-:W-:Y:S05]  /*e9f0*/  RET.REL.NODEC R70 `(_Z25selective_scan_bwd_kernelI32Selective_Scan_bwd_kernel_traitsILi128ELi16ELb1ELb1ELb1ELb0ELb1EN3c104HalfENS1_7complexIfEEEEv12SSMParamsBwd) ;  /* 0xffff160046007950 */ /* 0x000fea0003c3ffff */
        .weak           $__internal_89_$__cuda_sm70_shflsync_up
        .type           $__internal_89_$__cuda_sm70_shflsync_up,@function
        .size           $__internal_89_$__cuda_sm70_shflsync_up,(.L_x_14521 - $__internal_89_$__cuda_sm70_shflsync_up)
$__internal_89_$__cuda_sm70_shflsync_up:
[----:B------:R-:W-:Y:S01]  /*ea00*/  MOV R65, 0x0 ;  /* 0x0000000000417802 */ /* 0x000fe20000000f00 */
[----:B------:R-:W-:Y:S04]  /*ea10*/  WARPSYNC R67 ;  /* 0x0000004300007348 */ /* 0x000fe80003800000 */
[----:B------:R0:W1:Y:S01]  /*ea20*/  SHFL.UP PT, R67, R71, R70, R68 ;  /* 0x0400004647437389 */ /* 0x00006200000e0044 */
[----:B------:R-:W-:Y:S05]  /*ea30*/  RET.REL.NODEC R64 `(_Z25selective_scan_bwd_kernelI32Selective_Scan_bwd_kernel_traitsILi128ELi16ELb1ELb1ELb1ELb0ELb1EN3c104HalfENS1_7complexIfEEEEv12SSMParamsBwd) ;  /* 0xffff15c040007950 */ /* 0x000fea0003c3ffff */
.L_x_3739:
        /* <DEDUP_REMOVED lines=12> */
.L_x_14521:


//--------------------- .text._Z25selective_scan_bwd_kernelI32Selective_Scan_bwd_kernel_traitsILi128ELi16ELb1ELb1ELb1ELb1ELb0EN3c104HalfENS1_7complexIfEEEEv12SSMParamsBwd --------------------------
	.section	.text._Z25selective_scan_bwd_kernelI32Selective_Scan_bwd_kernel_traitsILi128ELi16ELb1ELb1ELb1ELb1ELb0EN3c104HalfENS1_7complexIfEEEEv12SSMParamsBwd,"ax",@progbits
	.sectioninfo	@"SHI_REGISTERS=255"
	.align	128
        .global         _Z25selective_scan_bwd_kernelI32Selective_Scan_bwd_kernel_traitsILi128ELi16ELb1ELb1ELb1ELb1ELb0EN3c104HalfENS1_7complexIfEEEEv12SSMParamsBwd
        .type           _Z25selective_scan_bwd_kernelI32Selective_Scan_bwd_kernel_traitsILi128ELi16ELb1ELb1ELb1ELb1ELb0EN3c104HalfENS1_7complexIfEEEEv12SSMParamsBwd,@function
        .size           _Z25selective_scan_bwd_kernelI32Selective_Scan_bwd_kernel_traitsILi128ELi16ELb1ELb1ELb1ELb1ELb0EN3c104HalfENS1_7complexIfEEEEv12SSMParamsBwd,(.L_x_14524 - _Z25selective_scan_bwd_kernelI32Selective_Scan_bwd_kernel_traitsILi128ELi16ELb1ELb1ELb1ELb1ELb0EN3c104HalfENS1_7complexIfEEEEv12SSMParamsBwd)
        .other          _Z25selective_scan_bwd_kernelI32Selective_Scan_bwd_kernel_traitsILi128ELi16ELb1ELb1ELb1ELb1ELb0EN3c104HalfENS1_7complexIfEEEEv12SSMParamsBwd,@"STO_CUDA_ENTRY STV_DEFAULT"
_Z25selective_scan_bwd_kernelI32Selective_Scan_bwd_kernel_traitsILi128ELi16ELb1ELb1ELb1ELb1ELb0EN3c104HalfENS1_7complexIfEEEEv12SSMParamsBwd:
.text._Z25selective_scan_bwd_kernelI32Selective_Scan_bwd_kernel_traitsILi128ELi16ELb1ELb1ELb1ELb1ELb0EN3c104HalfENS1_7complexIfEEEEv12SSMParamsBwd:
        /* <DEDUP_REMOVED lines=44> */
[----:B------:R-:W-:Y:S02]  /*02c0*/  UIMAD UR4, UR13, UR6, URZ ;  /* 0x000000060d0472a4 */ /* 0x000fe4000f8e023f */
[----:B------:R-:W-:Y:S02]  /*02d0*/  UISETP.NE.AND.EX UP2, UPT, URZ, UR33, UPT, UP2 ;  /* 0x000000213f00728c */ /* 0x000fe4000bf45320 */
[----:B------:R-:W-:Y:S02]  /*02e0*/  UIMAD.WIDE.U32 UR22, UR12, UR6, URZ ;  /* 0x000000060c1672a5 */ /* 0x000fe4000f8e003f */
[----:B------:R-:W-:Y:S02]  /*02f0*/  UIMAD UR4, UR12, UR7, UR4 ;  /* 0x000000070c0472a4 */ /* 0x000fe4000f8e0204 */
[----:B------:R-:W-:Y:S01]  /*0300*/  UIMAD UR19, UR13, UR16, URZ ;  /* 0x000000100d1372a4 */ /* 0x000fe2000f8e023f */
[----:B0-----:R-:W-:Y:S01]  /*0310*/  IADD3 R0, R0, 0xffffffe, RZ ;  /* 0x0ffffffe00007810 */ /* 0x001fe20007ffe0ff */
[----:B------:R-:W-:-:S02]  /*0320*/  ULDC.64 UR6, c[0x0][0x278] ;  /* 0x00009e0000067ab9 */ /* 0x000fc40000000a00 */
[----:B------:R-:W-:Y:S02]  /*0330*/  UMOV UR28, URZ ;  /* 0x0000003f001c7c82 */ /* 0x000fe40008000000 */
[----:B------:R-:W-:Y:S01]  /*0340*/  @UP1 ULEA UR28, UP3, UR10, UR30, 0x2 ;  /* 0x0000001e0a1c1291 */ /* 0x000fe2000f86103f */
[----:B------:R-:W0:Y:S01]  /*0350*/  F2I.FTZ.U32.TRUNC.NTZ R0, R0 ;  /* 0x0000000000007305 */ /* 0x000e22000021f000 */
[----:B------:R-:W-:Y:S02]  /*0360*/  UIMAD UR18, UR13, UR6, URZ ;  /* 0x000000060d1272a4 */ /* 0x000fe4000f8e023f */
[----:B------:R-:W-:Y:S02]  /*0370*/  UIMAD.WIDE.U32 UR8, UR12, UR16, URZ ;  /* 0x000000100c0872a5 */ /* 0x000fe4000f8e003f */
[----:B------:R-:W-:Y:S02]  /*0380*/  UIMAD UR19, UR12, UR17, UR19 ;  /* 0x000000110c1372a4 */ /* 0x000fe4000f8e0213 */
[----:B------:R-:W-:-:S02]  /*0390*/  UMOV UR29, URZ ;  /* 0x0000003f001d7c82 */ /* 0x000fc40008000000 */
[----:B------:R-:W-:Y:S02]  /*03a0*/  ULDC.64 UR16, c[0x0][0x1b0] ;  /* 0x00006c0000107ab9 */ /* 0x000fe40000000a00 */
[----:B------:R-:W-:Y:S02]  /*03b0*/  @UP1 ULEA.HI.X UR29, UR10, UR31, UR11, 0x2, UP3 ;  /* 0x0000001f0a1d1291 */ /* 0x000fe400098f140b */
[----:B------:R-:W-:Y:S02]  /*03c0*/  UMOV UR30, URZ ;  /* 0x0000003f001e7c82 */ /* 0x000fe40008000000 */
[----:B------:R-:W-:Y:S01]  /*03d0*/  UIMAD.WIDE.U32 UR14, UR12, UR6, URZ ;  /* 0x000000060c0e72a5 */ /* 0x000fe2000f8e003f */
[----:B0-----:R0:W1:Y:S01]  /*03e0*/  R2UR UR5, R0 ;  /* 0x00000000000573c2 */ /* 0x00106200000e0000 */
[----:B------:R-:W-:Y:S02]  /*03f0*/  UIMAD UR18, UR12, UR7, UR18 ;  /* 0x000000070c1272a4 */ /* 0x000fe4000f8e0212 */
[----:B------:R-:W-:-:S02]  /*0400*/  @UP2 ULEA UR30, UP1, UR10, UR32, 0x2 ;  /* 0x000000200a1e2291 */ /* 0x000fc4000f82103f */
[----:B------:R-:W-:Y:S02]  /*0410*/  UIMAD.WIDE.U32 UR6, UR12, UR16, URZ ;  /* 0x000000100c0672a5 */ /* 0x000fe4000f8e003f */
[----:B------:R-:W-:Y:S01]  /*0420*/  UIMAD UR16, UR13, UR16, URZ ;  /* 0x000000100d1072a4 */ /* 0x000fe2000f8e023f */
[----:B0-----:R-:W-:Y:S01]  /*0430*/  IABS R0, UR10 ;  /* 0x0000000a00007c13 */ /* 0x001fe20008000000 */
[----:B------:R-:W-:Y:S02]  /*0440*/  UMOV UR31, URZ ;  /* 0x0000003f001f7c82 */ /* 0x000fe40008000000 */
[----:B------:R-:W-:Y:S01]  /*0450*/  @UP2 ULEA.HI.X UR31, UR10, UR33, UR11, 0x2, UP1 ;  /* 0x000000210a1f2291 */ /* 0x000fe200088f140b */
[----:B------:R-:W0:Y:S01]  /*0460*/  R2UR UR26, R0 ;  /* 0x00000000001a73c2 */ /* 0x000e2200000e0000 */
[----:B------:R-:W-:Y:S02]  /*0470*/  UIADD3 UR23, UR23, UR4, URZ ;  /* 0x0000000417177290 */ /* 0x000fe4000fffe03f */
[----:B------:R-:W-:-:S02]  /*0480*/  ULDC.64 UR32, c[0x0][0x1d8] ;  /* 0x0000760000207ab9 */ /* 0x000fc40000000a00 */
[----:B------:R-:W-:Y:S02]  /*0490*/  UIMAD UR16, UR12, UR17, UR16 ;  /* 0x000000110c1072a4 */ /* 0x000fe4000f8e0210 */
[----:B------:R-:W-:Y:S02]  /*04a0*/  UMOV UR4, URZ ;  /* 0x0000003f00047c82 */ /* 0x000fe40008000000 */
        /* <DEDUP_REMOVED lines=10> */
[----:B------:R-:W-:Y:S02]  /*0550*/  UIMAD UR27, UR11, UR32, URZ ;  /* 0x000000200b1b72a4 */ /* 0x000fe4000f8e023f */
[----:B------:R-:W-:Y:S02]  /*0560*/  UIMAD.WIDE.U32 UR20, UR10, UR32, UR20 ;  /* 0x000000200a1472a5 */ /* 0x000fe4000f8e0014 */
[----:B------:R-:W-:Y:S02]  /*0570*/  UIMAD UR27, UR10, UR33, UR27 ;  /* 0x000000210a1b72a4 */ /* 0x000fe4000f8e021b */
[----:B------:R-:W-:Y:S02]  /*0580*/  ULDC UR32, c[0x0][0x174] ;  /* 0x00005d0000207ab9 */ /* 0x000fe40000000800 */
[----:B------:R-:W-:Y:S02]  /*0590*/  UMOV UR33, UR23 ;  /* 0x0000001700217c82 */ /* 0x000fe40008000000 */
[----:B------:R-:W-:-:S02]  /*05a0*/  UIADD3 UR34, -UR33, URZ, URZ ;  /* 0x0000003f21227290 */ /* 0x000fc4000fffe13f */
[----:B------:R-:W-:Y:S02]  /*05b0*/  ULDC.64 UR22, c[0x0][0x280] ;  /* 0x0000a00000167ab9 */ /* 0x000fe40000000a00 */
[----:B------:R-:W-:Y:S02]  /*05c0*/  UIMAD UR26, UR36, UR34, UR26 ;  /* 0x00000022241a72a4 */ /* 0x000fe4000f8e021a */
[----:B------:R-:W-:Y:S02]  /*05d0*/  UIMAD UR18, UR11, UR22, URZ ;  /* 0x000000160b1272a4 */ /* 0x000fe4000f8e023f */
[----:B------:R-:W-:Y:S02]  /*05e0*/  UISETP.GT.U32.AND UP1, UPT, UR36, UR26, UPT ;  /* 0x0000001a2400728c */ /* 0x000fe4000bf24070 */
[----:B------:R-:W-:Y:S02]  /*05f0*/  ULEA UR34, UR32, 0xfffff800, 0xb ;  /* 0xfffff80020227891 */ /* 0x000fe4000f8e583f */
[----:B------:R-:W-:-:S02]  /*0600*/  UIMAD UR37, UR10, UR23, UR18 ;  /* 0x000000170a2572a4 */ /* 0x000fc4000f8e0212 */
[----:B------:R-:W-:Y:S02]  /*0610*/  USHF.R.S32.HI UR35, URZ, 0x1f, UR34 ;  /* 0x0000001f3f237899 */ /* 0x000fe40008011422 */
[----:B------:R-:W-:Y:S02]  /*0620*/  UIADD3 UR18, UP2, UR34, UR4, URZ ;  /* 0x0000000422127290 */ /* 0x000fe4000ff5e03f */
[----:B------:R-:W-:Y:S02]  /*0630*/  UIMAD.WIDE.U32 UR22, UR10, UR22, UR14 ;  /* 0x000000160a1672a5 */ /* 0x000fe4000f8e000e */
[----:B------:R-:W-:Y:S02]  /*0640*/  @!UP1 UIADD3 UR26, UR26, -UR36, URZ ;  /* 0x800000241a1a9290 */ /* 0x000fe4000fffe03f */
[----:B------:R-:W-:Y:S02]  /*0650*/  ULDC.64 UR14, c[0x0][0x240] ;  /* 0x00009000000e7ab9 */ /* 0x000fe40000000a00 */
[----:B------:R-:W-:-:S02]  /*0660*/  UISETP.GE.U32.AND UP3, UPT, UR26, UR36, UPT ;  /* 0x000000241a00728c */ /* 0x000fc4000bf66070 */
[----:B------:R-:W-:Y:S02]  /*0670*/  ULDC UR39, c[0x0][0x178] ;  /* 0x00005e0000277ab9 */ /* 0x000fe40000000800 */
[----:B------:R-:W-:Y:S02]  /*0680*/  UIADD3.X UR4, UR35, UR5, UR17, UP2, !UPT ;  /* 0x0000000523047290 */ /* 0x000fe400097fe411 */
        /* <DEDUP_REMOVED lines=10> */
[----:B------:R-:W-:Y:S02]  /*0730*/  ULEA UR20, UP4, UR4, UR14, 0x1 ;  /* 0x0000000e04147291 */ /* 0x000fe4000f88083f */
[----:B------:R-:W-:Y:S02]  /*0740*/  UIADD3 UR27, UR9, UR19, URZ ;  /* 0x00000013091b7290 */ /* 0x000fe4000fffe03f */
[----:B------:R-:W-:Y:S02]  /*0750*/  UMOV UR14, UR33 ;  /* 0x00000021000e7c82 */ /* 0x000fe40008000000 */
        /* <DEDUP_REMOVED lines=10> */
[----:B------:R-:W-:Y:S02]  /*0800*/  UMOV UR26, UR8 ;  /* 0x00000008001a7c82 */ /* 0x000fe40008000000 */
[----:B------:R-:W-:Y:S02]  /*0810*/  ULEA.HI.X UR9, UR9, UR5, UR22, 0x1, UP1 ;  /* 0x0000000509097291 */ /* 0x000fe400088f0c16 */
[----:B------:R-:W-:Y:S02]  /*0820*/  UIMAD.WIDE.U32 UR22, UR14, UR34, UR26 ;  /* 0x000000220e1672a5 */ /* 0x000fe4000f8e001a */
[----:B------:R-:W-:Y:S02]  /*0830*/  ULEA UR33, UR32, 0xfffff000, 0xc ;  /* 0xfffff00020217891 */ /* 0x000fe4000f8e603f */
[----:B------:R-:W-:-:S02]  /*0840*/  UIMAD UR8, UR14, UR35, UR4 ;  /* 0x000000230e0872a4 */ /* 0x000fc4000f8e0204 */
[----:B------:R-:W-:Y:S02]  /*0850*/  UIADD3 UR35, UP1, UR33, UR22, URZ ;  /* 0x0000001621237290 */ /* 0x000fe4000ff3e03f */
[----:B------:R-:W-:Y:S02]  /*0860*/  ULDC.64 UR26, c[0x0][0x1c8] ;  /* 0x00007200001a7ab9 */ /* 0x000fe40000000a00 */
[----:B------:R-:W-:Y:S02]  /*0870*/  USHF.R.S32.HI UR34, URZ, 0x1f, UR33 ;  /* 0x0000001f3f227899 */ /* 0x000fe40008011421 */
[----:B------:R-:W-:Y:S02]  /*0880*/  UIADD3 UR22, UR23, UR8, URZ ;  /* 0x0000000817167290 */ /* 0x000fe4000fffe03f */
[----:B------:R-:W-:Y:S02]  /*0890*/  ULDC.64 UR4, c[0x0][0x228] ;  /* 0x00008a0000047ab9 */ /* 0x000fe40000000a00 */
[----:B------:R-:W-:-:S02]  /*08a0*/  UIADD3 UR7, UR7, UR16, URZ ;  /* 0x0000001007077290 */ /* 0x000fc4000fffe03f */
[----:B------:R-:W-:Y:S02]  /*08b0*/  UIMAD UR16, UR15, UR26, URZ ;  /* 0x0000001a0f1072a4 */ /* 0x000fe4000f8e023f */
[----:B------:R-:W-:Y:S02]  /*08c0*/  ULEA UR8, UP2, UR35, UR4, 0x1 ;  /* 0x0000000423087291 */ /* 0x000fe4000f84083f */
[----:B------:R-:W-:Y:S02]  /*08d0*/  UIADD3.X UR4, UR34, UR22, URZ, UP1, !UPT ;  /* 0x0000001622047290 */ /* 0x000fe40008ffe43f */
[----:B------:R-:W-:Y:S02]  /*08e0*/  UIMAD.WIDE.U32 UR22, UR14, UR26, UR6 ;  /* 0x0000001a0e1672a5 */ /* 0x000fe4000f8e0006 */
[----:B------:R-:W-:Y:S02]  /*08f0*/  UIMAD UR16, UR14, UR27, UR16 ;  /* 0x0000001b0e1072a4 */ /* 0x000fe4000f8e0210 */
[----:B------:R-:W-:-:S02]  /*0900*/  UIADD3 UR33, UP1, UR33, UR22, URZ ;  /* 0x0000001621217290 */ /* 0x000fc4000ff3e03f */
[----:B------:R-:W-:Y:S02]  /*0910*/  UIADD3 UR16, UR23, UR16, URZ ;  /* 0x0000001017107290 */ /* 0x000fe4000fffe03f */
[----:B------:R-:W-:Y:S02]  /*0920*/  ULDC.64 UR6, c[0x0][0x230] ;  /* 0x00008c0000067ab9 */ /* 0x000fe40000000a00 */
[----:B------:R-:W-:Y:S02]  /*0930*/  ULEA.HI.X UR35, UR35, UR5, UR4, 0x1, UP2 ;  /* 0x0000000523237291 */ /* 0x000fe400090f0c04 */
[----:B------:R-:W-:Y:S02]  /*0940*/  ULDC UR26, c[0x0][0x164] ;  /* 0x00005900001a7ab9 */ /* 0x000fe40000000800 */
[----:B------:R-:W-:Y:S02]  /*0950*/  ULEA UR23, UP2, UR33, UR6, 0x1 ;  /* 0x0000000621177291 */ /* 0x000fe4000f84083f */
[----:B------:R-:W-:-:S02]  /*0960*/  UIADD3.X UR42, UR34, UR16, URZ, UP1, !UPT ;  /* 0x00000010222a7290 */ /* 0x000fc40008ffe43f */
[----:B------:R-:W-:Y:S02]  /*0970*/  @UP0 UIMAD UR6, UR12, UR26, UR10 ;  /* 0x0000001a0c0602a4 */ /* 0x000fe4000f8e020a */
[----:B------:R-:W-:Y:S02]  /*0980*/  UISETP.GE.AND UP1, UPT, UR32, 0x1, UPT ;  /* 0x000000012000788c */ /* 0x000fe4000bf26270 */
[----:B------:R-:W-:Y:S02]  /*0990*/  UMOV UR4, URZ ;  /* 0x0000003f00047c82 */ /* 0x000fe40008000000 */
[----:B------:R-:W-:Y:S02]  /*09a0*/  @UP0 UIMAD UR6, UR6, UR32, URZ ;  /* 0x00000020060602a4 */ /* 0x000fe4000f8e023f */
[----:B------:R-:W-:Y:S02]  /*09b0*/  ULEA.HI.X UR42, UR33, UR7, UR42, 0x1, UP2 ;  /* 0x00000007212a7291 */ /* 0x000fe400090f0c2a */
[----:B------:R-:W-:-:S02]  /*09c0*/  ULDC.64 UR26, c[0x0][0x260] ;  /* 0x00009800001a7ab9 */ /* 0x000fc40000000a00 */
[----:B------:R-:W-:Y:S02]  /*09d0*/  ULDC UR7, c[0x0][0x16c] ;  /* 0x00005b0000077ab9 */ /* 0x000fe40000000800 */
        /* <DEDUP_REMOVED lines=11> */
[----:B------:R-:W-:Y:S01]  /*0a90*/  MOV R114, RZ ;  /* 0x000000ff00727202 */ /* 0x000fe20000000f00 */
[----:B------:R-:W-:Y:S01]  /*0aa0*/  UMOV UR32, UR20 ;  /* 0x0000001400207c82 */ /* 0x000fe20008000000 */
[----:B------:R-:W-:Y:S01]  /*0ab0*/  MOV R113, RZ ;  /* 0x000000ff00717202 */ /* 0x000fe20000000f00 */
[----:B------:R-:W4:Y:S01]  /*0ac0*/  S2R R112, SR_LANEID ;  /* 0x0000000000707919 */ /* 0x000f220000000000 */
[----:B------:R-:W-:-:S02]  /*0ad0*/  UMOV UR33, UR21 ;  /* 0x0000001500217c82 */ /* 0x000fc40008000000 */
[----:B------:R-:W-:Y:S02]  /*0ae0*/  ULDC UR16, c[0x0][0x174] ;  /* 0x00005d0000107ab9 */ /* 0x000fe40000000800 */
[----:B------:R-:W-:Y:S02]  /*0af0*/  UMOV UR20, UR9 ;  /* 0x0000000900147c82 */ /* 0x000fe40008000000 */
[----:B------:R-:W-:Y:S02]  /*0b00*/  UMOV UR21, UR8 ;  /* 0x0000000800157c82 */ /* 0x000fe40008000000 */
[----:B------:R-:W-:Y:S02]  /*0b10*/  UMOV UR22, UR35 ;  /* 0x0000002300167c82 */ /* 0x000fe40008000000 */
[----:B------:R-:W-:Y:S01]  /*0b20*/  UMOV UR6, URZ ;  /* 0x0000003f00067c82 */ /* 0x000fe20008000000 */
[----:B---3--:R-:W-:-:S04]  /*0b30*/  SHF.R.S32.HI R0, RZ, 0x1f, R111 ;  /* 0x0000001fff007819 */ /* 0x008fc8000001146f */
[----:B------:R-:W-:-:S04]  /*0b40*/  LEA.HI R0, R0, R111, RZ, 0x5 ;  /* 0x0000006f00007211 */ /* 0x000fc800078f28ff */
[----:B----4-:R-:W-:Y:S02]  /*0b50*/  SHF.R.S32.HI R110, RZ, 0x5, R0 ;  /* 0x00000005ff6e7819 */ /* 0x010fe40000011400 */
.L_x_3875:
        /* <DEDUP_REMOVED lines=119> */
.L_x_3742:
[----:B------:R-:W-:Y:S05]  /*12d0*/  BSYNC B0 ;  /* 0x0000000000007941 */ /* 0x000fea0003800000 */
.L_x_3741:
        /* <DEDUP_REMOVED lines=39> */
.L_x_3744:
[----:B------:R-:W-:Y:S05]  /*1550*/  BSYNC B0 ;  /* 0x0000000000007941 */ /* 0x000fea0003800000 */
.L_x_3743:
        /* <DEDUP_REMOVED lines=39> */
.L_x_3746:
[----:B------:R-:W-:Y:S05]  /*17d0*/  BSYNC B0 ;  /* 0x0000000000007941 */ /* 0x000fea0003800000 */
.L_x_3745:
        /* <DEDUP_REMOVED lines=39> */
.L_x_3748:
[----:B------:R-:W-:Y:S05]  /*1a50*/  BSYNC B0 ;  /* 0x0000000000007941 */ /* 0x000fea0003800000 */
.L_x_3747:
        /* <DEDUP_REMOVED lines=39> */
.L_x_3750:
[----:B------:R-:W-:Y:S05]  /*1cd0*/  BSYNC B0 ;  /* 0x0000000000007941 */ /* 0x000fea0003800000 */
.L_x_3749:
        /* <DEDUP_REMOVED lines=39> */
.L_x_3752:
[----:B------:R-:W-:Y:S05]  /*1f50*/  BSYNC B0 ;  /* 0x0000000000007941 */ /* 0x000fea0003800000 */
.L_x_3751:
        /* <DEDUP_REMOVED lines=39> */
.L_x_3754:
[----:B------:R-:W-:Y:S05]  /*21d0*/  BSYNC B0 ;  /* 0x0000000000007941 */ /* 0x000fea0003800000 */
.L_x_3753:
        /* <DEDUP_REMOVED lines=40> */
.L_x_3756:
[----:B------:R-:W-:Y:S05]  /*2460*/  BSYNC B0 ;  /* 0x0000000000007941 */ /* 0x000fea0003800000 */
.L_x_3755:
        /* <DEDUP_REMOVED lines=39> */
.L_x_3758:
[----:B------:R-:W-:Y:S05]  /*26e0*/  BSYNC B0 ;  /* 0x0000000000007941 */ /* 0x000fea0003800000 */
.L_x_3757:
        /* <DEDUP_REMOVED lines=39> */
.L_x_3760:
[----:B------:R-:W-:Y:S05]  /*2960*/  BSYNC B0 ;  /* 0x0000000000007941 */ /* 0x000fea0003800000 */
.L_x_3759:
        /* <DEDUP_REMOVED lines=37> */
.L_x_3762:
[----:B------:R-:W-:Y:S05]  /*2bc0*/  BSYNC B0 ;  /* 0x0000000000007941 */ /* 0x000fea0003800000 */
.L_x_3761:
        /* <DEDUP_REMOVED lines=33> */
.L_x_3764:
[----:B------:R-:W-:Y:S05]  /*2de0*/  BSYNC B0 ;  /* 0x0000000000007941 */ /* 0x000fea0003800000 */
.L_x_3763:
        /* <DEDUP_REMOVED lines=33> */
.L_x_3766:
[----:B------:R-:W-:Y:S05]  /*3000*/  BSYNC B0 ;  /* 0x0000000000007941 */ /* 0x000fea0003800000 */
.L_x_3765:
        /* <DEDUP_REMOVED lines=33> */
.L_x_3768:
[----:B------:R-:W-:Y:S05]  /*3220*/  BSYNC B0 ;  /* 0x0000000000007941 */ /* 0x000fea0003800000 */
.L_x_3767:
        /* <DEDUP_REMOVED lines=33> */
.L_x_3770:
[----:B------:R-:W-:Y:S05]  /*3440*/  BSYNC B0 ;  /* 0x0000000000007941 */ /* 0x000fea0003800000 */
.L_x_3769:
        /* <DEDUP_REMOVED lines=33> */
.L_x_3772:
[----:B------:R-:W-:Y:S05]  /*3660*/  BSYNC B0 ;  /* 0x0000000000007941 */ /* 0x000fea0003800000 */
.L_x_3771:
        /* <DEDUP_REMOVED lines=39> */
.L_x_3874:
        /* <DEDUP_REMOVED lines=12> */
[----:B------:R-:W-:Y:S01]  /*39a0*/  MOV R80, UR36 ;  /* 0x0000002400507c02 */ /* 0x000fe20008000f00 */
[----:B------:R-:W-:-:S04]  /*39b0*/  ULDC.64 UR36, c[0x0][0x180] ;  /* 0x0000600000247ab9 */ /* 0x000fc80000000a00 */
        /* <DEDUP_REMOVED lines=20> */
[----:B------:R-:W-:-:S06]  /*3b00*/  MOV R81, UR35 ;  /* 0x0000002300517c02 */ /* 0x000fcc0008000f00 */
        /* <DEDUP_REMOVED lines=25> */
[----:B------:R-:W-:Y:S01]  /*3ca0*/  IMAD R149, R112, 0x3, R131 ;  /* 0x0000000370957824 */ /* 0x000fe200078e0283 */
[----:B0-----:R-:W-:Y:S01]  /*3cb0*/  MOV R79, 0x100 ;  /* 0x00000100004f7802 */ /* 0x001fe20000000f00 */
[----:B------:R-:W-:Y:S01]  /*3cc0*/  ULEA.HI UR35, UR34, UR34, URZ, 0x1 ;  /* 0x0000002222237291 */ /* 0x000fe2000f8f083f */
[----:B------:R-:W-:Y:S01]  /*3cd0*/  IADD3 R150, R111, 0x200, RZ ;  /* 0x000002006f967810 */ /* 0x000fe20007ffe0ff */
[----:B------:R-:W-:-:S02]  /*3ce0*/  HFMA2.MMA R133, -RZ, RZ, 0, 9.5367431640625e-07 ;  /* 0x00000010ff857435 */ /* 0x000fc400000001ff */
[----:B------:R-:W-:-:S04]  /*3cf0*/  ULOP3.LUT UR35, UR35, 0xfffffe, URZ, 0xc0, !UPT ;  /* 0x00fffffe23237892 */ /* 0x000fc8000f8ec03f */
[----:B------:R-:W-:-:S06]  /*3d00*/  UIADD3 UR35, UR34, -UR35, URZ ;  /* 0x8000002322237290 */ /* 0x000fcc000fffe03f */
[----:B------:R-:W-:Y:S01]  /*3d10*/  MOV R76, UR35 ;  /* 0x00000023004c7c02 */ /* 0x000fe20008000f00 */
[----:B------:R0:W1:Y:S04]  /*3d20*/  R2UR UR45, R81 ;  /* 0x00000000512d73c2 */ /* 0x00006800000e0000 */
[----:B------:R-:W-:-:S04]  /*3d30*/  @!P1 IMAD R150, R76, R79, UR7 ;  /* 0x000000074c969e24 */ /* 0x000fc8000f8e024f */
[----:B------:R-:W1:Y:S01]  /*3d40*/  R2UR UR44, R80 ;  /* 0x00000000502c73c2 */ /* 0x000e6200000e0000 */
[----:B0-----:R-:W-:Y:S02]  /*3d50*/  MOV R81, c[0x0][0x16c] ;  /* 0x00005b0000517a02 */ /* 0x001fe40000000f00 */
[----:B------:R-:W-:Y:S01]  /*3d60*/  SHF.L.U32 R160, R150, 0x3, RZ ;  /* 0x0000000396a07819 */ /* 0x000fe200000006ff */
[----:B-1----:R-:W-:Y:S02]  /*3d70*/  FMUL.FTZ R64, R108, UR45 ;  /* 0x0000002d6c407c20 */ /* 0x002fe40008410000 */
[----:B------:R-:W-:Y:S02]  /*3d80*/  FMUL.FTZ R115, R107, UR45 ;  /* 0x0000002d6b737c20 */ /* 0x000fe40008410000 */
[----:B------:R-:W-:Y:S02]  /*3d90*/  FMUL.RZ R66, R64, 0.15915493667125701904 ;  /* 0x3e22f98340427820 */ /* 0x000fe4000040c000 */
[----:B------:R-:W-:-:S02]  /*3da0*/  FMUL.FTZ R64, R105, UR45 ;  /* 0x0000002d69407c20 */ /* 0x000fc40008410000 */
[----:B------:R-:W-:Y:S01]  /*3db0*/  MUFU.SIN R129, R66 ;  /* 0x0000004200817308 */ /* 0x000fe20000000400 */
[----:B------:R-:W-:Y:S01]  /*3dc0*/  FMUL.RZ R115, R115, 0.15915493667125701904 ;  /* 0x3e22f98373737820 */ /* 0x000fe2000040c000 */
[----:B------:R-:W-:Y:S01]  /*3dd0*/  MOV R148, UR44 ;  /* 0x0000002c00947c02 */ /* 0x000fe20008000f00 */
[----:B------:R-:W-:Y:S02]  /*3de0*/  FMUL.RZ R68, R64, 0.15915493667125701904 ;  /* 0x3e22f98340447820 */ /* 0x000fe4000040c000 */
[----:B------:R-:W-:Y:S02]  /*3df0*/  FMUL.FTZ R64, R106, UR45 ;  /* 0x0000002d6a407c20 */ /* 0x000fe40008410000 */
[----:B------:R-:W-:Y:S01]  /*3e00*/  FMUL.FTZ R148, R148, 1.4426950216293334961 ;  /* 0x3fb8aa3b94947820 */ /* 0x000fe20000410000 */
[----:B------:R0:W-:Y:S01]  /*3e10*/  MUFU.COS R67, R66 ;  /* 0x0000004200437308 */ /* 0x0001e20000000000 */
[----:B------:R-:W-:Y:S02]  /*3e20*/  FMUL.RZ R70, R64, 0.15915493667125701904 ;  /* 0x3e22f98340467820 */ /* 0x000fe4000040c000 */
[----:B------:R-:W-:-:S02]  /*3e30*/  FMUL.FTZ R64, R103, UR45 ;  /* 0x0000002d67407c20 */ /* 0x000fc40008410000 */
[----:B------:R-:W-:Y:S02]  /*3e40*/  FMUL.FTZ R154, R148, R54 ;  /* 0x00000036949a7220 */ /* 0x000fe40000410000 */
[----:B------:R-:W-:Y:S01]  /*3e50*/  FMUL.RZ R72, R64, 0.15915493667125701904 ;  /* 0x3e22f98340487820 */ /* 0x000fe2000040c000 */
[----:B------:R-:W-:Y:S01]  /*3e60*/  MUFU.SIN R127, R68 ;  /* 0x00000044007f7308 */ /* 0x000fe20000000400 */
[----:B------:R-:W-:Y:S02]  /*3e70*/  FMUL.FTZ R64, R104, UR45 ;  /* 0x0000002d68407c20 */ /* 0x000fe40008410000 */
[----:B------:R-:W-:Y:S02]  /*3e80*/  FMUL.FTZ R150, R148, R52 ;  /* 0x0000003494967220 */ /* 0x000fe40000410000 */
[----:B0-----:R-:W-:Y:S02]  /*3e90*/  FMUL.RZ R66, R64, 0.15915493667125701904 ;  /* 0x3e22f98340427820 */ /* 0x001fe4000040c000 */
[----:B------:R-:W-:Y:S01]  /*3ea0*/  FMUL.FTZ R64, R101, UR45 ;  /* 0x0000002d65407c20 */ /* 0x000fe20008410000 */
        /* <DEDUP_REMOVED lines=21> */
[----:B------:R-:W-:Y:S08]  /*4000*/  MUFU.COS R65, R115 ;  /* 0x0000007300417308 */ /* 0x000ff00000000000 */
[----:B------:R-:W-:Y:S08]  /*4010*/  MUFU.SIN R115, R70 ;  /* 0x0000004600737308 */ /* 0x000ff00000000400 */
[----:B------:R0:W-:Y:S08]  /*4020*/  MUFU.COS R77, R70 ;  /* 0x00000046004d7308 */ /* 0x0001f00000000000 */
[----:B------:R-:W-:Y:S01]  /*4030*/  MUFU.SIN R146, R72 ;  /* 0x0000004800927308 */ /* 0x000fe20000000400 */
[----:B0-----:R-:W-:-:S02]  /*4040*/  FMUL.RZ R70, R64, 0.15915493667125701904 ;  /* 0x3e22f98340467820 */ /* 0x001fc4000040c000 */
        /* <DEDUP_REMOVED lines=17> */
[----:B------:R-:W1:Y:S01]  /*4160*/  MUFU.EX2 R64, R64 ;  /* 0x0000004000407308 */ /* 0x000e620000000800 */
[----:B0-----:R-:W-:-:S04]  /*4170*/  MOV R70, UR16 ;  /* 0x0000001000467c02 */ /* 0x001fc80008000f00 */
[----:B------:R-:W-:Y:S01]  /*4180*/  ISETP.LT.OR P0, PT, R70, 0x2, P0 ;  /* 0x000000024600780c */ /* 0x000fe20000701670 */
[----:B------:R-:W-:Y:S02]  /*4190*/  FMUL.FTZ R70, R148, R106 ;  /* 0x0000006a94467220 */ /* 0x000fe40000410000 */
[----:B------:R-:W0:Y:S08]  /*41a0*/  MUFU.EX2 R66, R66 ;  /* 0x0000004200427308 */ /* 0x000e300000000800 */
[----:B------:R-:W-:Y:S01]  /*41b0*/  MUFU.SIN R134, R68 ;  /* 0x0000004400867308 */ /* 0x000fe20000000400 */
[----:B-1----:R-:W-:-:S02]  /*41c0*/  FMUL.FTZ R116, R64, R65 ;  /* 0x0000004140747220 */ /* 0x002fc40000410000 */
[----:B------:R-:W-:Y:S02]  /*41d0*/  FMUL.FTZ R117, R64, R117 ;  /* 0x0000007540757220 */ /* 0x000fe40000410000 */
[----:B------:R-:W-:-:S03]  /*41e0*/  FMUL.FTZ R64, R148, R104 ;  /* 0x0000006894407220 */ /* 0x000fc60000410000 */
[----:B------:R1:W-:Y:S01]  /*41f0*/  MUFU.COS R135, R68 ;  /* 0x0000004400877308 */ /* 0x0003e20000000000 */
[C---:B0-----:R-:W-:Y:S02]  /*4200*/  FMUL.FTZ R129, R66.reuse, R129 ;  /* 0x0000008142817220 */ /* 0x041fe40000410000 */
[----:B------:R-:W-:Y:S02]  /*4210*/  FMUL.FTZ R130, R66, R67 ;  /* 0x0000004342827220 */ /* 0x000fe40000410000 */
[-C--:B------:R-:W-:Y:S02]  /*4220*/  FMUL.FTZ R66, R116, R129.reuse ;  /* 0x0000008174427220 */ /* 0x080fe40000410000 */
[C---:B------:R-:W-:Y:S01]  /*4230*/  FMUL.FTZ R65, R117.reuse, R129 ;  /* 0x0000008175417220 */ /* 0x040fe20000410000 */
[----:B------:R-:W-:Y:S01]  /*4240*/  MUFU.SIN R138, R72 ;  /* 0x00000048008a7308 */ /* 0x000fe20000000400 */
[----:B-1----:R-:W-:Y:S02]  /*4250*/  FMUL.FTZ R68, R148, R105 ;  /* 0x0000006994447220 */ /* 0x002fe40000410000 */
[----:B------:R-:W-:-:S02]  /*4260*/  FFMA.FTZ R67, R117, R130, R66 ;  /* 0x0000008275437223 */ /* 0x000fc40000010042 */
[----:B------:R-:W-:Y:S02]  /*4270*/  FFMA.FTZ R66, R116, R130, -R65 ;  /* 0x0000008274427223 */ /* 0x000fe40000010841 */
[----:B------:R-:W-:Y:S01]  /*4280*/  FMUL.FTZ R65, R148, R101 ;  /* 0x0000006594417220 */ /* 0x000fe20000410000 */
        /* <DEDUP_REMOVED lines=43> */
[----:B------:R-:W0:Y:S01]  /*4540*/  LDS.128 R72, [R149.X16+0x10] ;  /* 0x0000100095487984 */ /* 0x000e22000000cc00 */
[----:B------:R-:W-:Y:S01]  /*4550*/  FFMA.FTZ R71, R122, R68, R71 ;  /* 0x000000447a477223 */ /* 0x000fe20000010047 */
[----:B------:R-:W-:Y:S01]  /*4560*/  MUFU.EX2 R155, R155 ;  /* 0x0000009b009b7308 */ /* 0x000fe20000000800 */
[----:B------:R-:W-:Y:S02]  /*4570*/  FMUL.FTZ R68, R119, R69 ;  /* 0x0000004577447220 */ /* 0x000fe40000410000 */
[----:B------:R-:W-:Y:S02]  /*4580*/  FMUL.FTZ R120, R65, R120 ;  /* 0x0000007841787220 */ /* 0x000fe40000410000 */
[----:B------:R-:W-:Y:S02]  /*4590*/  FMUL.FTZ R67, R119, R71 ;  /* 0x0000004777437220 */ /* 0x000fe40000410000 */
[----:B-1----:R-:W-:-:S02]  /*45a0*/  FMUL.FTZ R118, R66, R77 ;  /* 0x0000004d42767220 */ /* 0x002fc40000410000 */
[C---:B------:R-:W-:Y:S01]  /*45b0*/  FFMA.FTZ R156, R120.reuse, R69, -R67 ;  /* 0x00000045789c7223 */ /* 0x040fe20000010843 */
[----:B------:R-:W-:Y:S01]  /*45c0*/  LDS.128 R76, [R149.X16+0x20] ;  /* 0x00002000954c7984 */ /* 0x000fe2000000cc00 */
[----:B------:R-:W-:Y:S02]  /*45d0*/  FFMA.FTZ R158, R120, R71, R68 ;  /* 0x00000047789e7223 */ /* 0x000fe40000010044 */
[C---:B------:R-:W-:Y:S01]  /*45e0*/  FMUL.FTZ R64, R148.reuse, R55 ;  /* 0x0000003794407220 */ /* 0x040fe20000410000 */
[----:B------:R-:W1:Y:S01]  /*45f0*/  LDS.128 R68, [R149.X16] ;  /* 0x0000000095447984 */ /* 0x000e62000000cc00 */
[----:B------:R-:W-:Y:S02]  /*4600*/  FMUL.FTZ R65, R148, R100 ;  /* 0x0000006494417220 */ /* 0x000fe40000410000 */
[----:B------:R4:W0:Y:S01]  /*4610*/  MUFU.EX2 R151, R64 ;  /* 0x0000004000977308 */ /* 0x0008220000000800 */
[----:B--2---:R-:W-:Y:S01]  /*4620*/  STS.128 [R131.X16+0x2100], R84 ;  /* 0x0021005483007388 */ /* 0x004fe2000000cc00 */
[----:B------:R-:W-:-:S02]  /*4630*/  FMUL.FTZ R115, R66, R115 ;  /* 0x0000007342737220 */ /* 0x000fc40000410000 */
[----:B------:R-:W-:Y:S01]  /*4640*/  FMUL.FTZ R67, R148, R53 ;  /* 0x0000003594437220 */ /* 0x000fe20000410000 */
[----:B---3--:R-:W-:Y:S03]  /*4650*/  STS.128 [R131.X16+0x2300], R88 ;  /* 0x0023005883007388 */ /* 0x008fe6000000cc00 */
[----:B------:R2:W3:Y:S01]  /*4660*/  MUFU.EX2 R152, R65 ;  /* 0x0000004100987308 */ /* 0x0004e20000000800 */
[----:B----4-:R-:W-:Y:S01]  /*4670*/  STS.128 [R131.X16+0x2500], R92 ;  /* 0x0025005c83007388 */ /* 0x010fe2000000cc00 */
[----:B------:R-:W-:-:S03]  /*4680*/  HFMA2.MMA R64, -RZ, RZ, 1.875, 0 ;  /* 0x3f800000ff407435 */ /* 0x000fc600000001ff */
[----:B------:R4:W-:Y:S01]  /*4690*/  STS.128 [R131.X16+0x2700], R96 ;  /* 0x0027006083007388 */ /* 0x0009e2000000cc00 */
[----:B------:R-:W-:-:S06]  /*46a0*/  NOP ;  /* 0x0000000000007918 */ /* 0x000fcc0000000000 */
[----:B------:R-:W-:Y:S01]  /*46b0*/  LDS.128 R84, [R149.X16+0x2100] ;  /* 0x0021000095547984 */ /* 0x000fe2000000cc00 */
[----:B------:R0:W1:Y:S01]  /*46c0*/  MUFU.EX2 R153, R67 ;  /* 0x0000004300997308 */ /* 0x0000620000000800 */
[----:B------:R-:W-:Y:S01]  /*46d0*/  FMUL.FTZ R159, R115, R158 ;  /* 0x0000009e739f7220 */ /* 0x000fe20000410000 */
[----:B--2---:R-:W-:Y:S01]  /*46e0*/  MOV R65, RZ ;  /* 0x000000ff00417202 */ /* 0x004fe20000000f00 */
[----:B------:R-:W2:Y:S04]  /*46f0*/  LDS.128 R88, [R149.X16+0x2110] ;  /* 0x0021100095587984 */ /* 0x000ea8000000cc00 */
[----:B------:R-:W1:Y:S01]  /*4700*/  LDS.128 R92, [R149.X16+0x2120] ;  /* 0x00212000955c7984 */ /* 0x000e62000000cc00 */
[----:B0-----:R-:W-:-:S03]  /*4710*/  CS2R R66, SRZ ;  /* 0x0000000000427805 */ /* 0x001fc6000001ff00 */
[----:B------:R-:W0:Y:S04]  /*4720*/  LDS.128 R96, [R149.X16+0x2130] ;  /* 0x0021300095607984 */ /* 0x000e28000000cc00 */
[----:B------:R1:W-:Y:S04]  /*4730*/  STS.64 [R160+0xda80], R116 ;  /* 0x00da8074a0007388 */ /* 0x0003e80000000a00 */
[----:B------:R-:W-:Y:S01]  /*4740*/  BAR.SYNC.DEFER_BLOCKING 0x0 ;  /* 0x0000000000007b1d */ /* 0x000fe20000010000 */
[----:B------:R-:W-:Y:S02]  /*4750*/  FMUL.FTZ R161, R115, R156 ;  /* 0x0000009c73a17220 */ /* 0x000fe40000410000 */
[----:B------:R-:W-:-:S02]  /*4760*/  FMUL.FTZ R146, R151, R146 ;  /* 0x0000009297927220 */ /* 0x000fc40000410000 */
[C---:B------:R-:W-:Y:S02]  /*4770*/  FFMA.FTZ R159, R118.reuse, R156, -R159 ;  /* 0x0000009c769f7223 */ /* 0x040fe4000001089f */
[----:B------:R-:W-:Y:S02]  /*4780*/  FMUL.FTZ R147, R151, R147 ;  /* 0x0000009397937220 */ /* 0x000fe40000410000 */
[----:B------:R-:W-:Y:S02]  /*4790*/  FFMA.FTZ R161, R118, R158, R161 ;  /* 0x0000009e76a17223 */ /* 0x000fe400000100a1 */
[----:B---3--:R-:W-:Y:S02]  /*47a0*/  FMUL.FTZ R144, R152, R144 ;  /* 0x0000009098907220 */ /* 0x008fe40000410000 */
[----:B------:R-:W-:Y:S02]  /*47b0*/  FMUL.FTZ R156, R146, R161 ;  /* 0x000000a1929c7220 */ /* 0x000fe40000410000 */
[C---:B----4-:R-:W-:Y:S01]  /*47c0*/  FMUL.FTZ R131, R148.reuse, R45 ;  /* 0x0000002d94837220 */ /* 0x050fe20000410000 */
[----:B------:R3:W5:Y:S01]  /*47d0*/  @!P0 LDG.E.128 R64, [R132.64] ;  /* 0x0000001884408981 */ /* 0x000762000c1e1d00 */
[----:B------:R-:W-:-:S04]  /*47e0*/  FMUL.FTZ R148, R148, R40 ;  /* 0x0000002894947220 */ /* 0x000fc80000410000 */
[----:B------:R-:W4:Y:S01]  /*47f0*/  MUFU.EX2 R131, R131 ;  /* 0x0000008300837308 */ /* 0x000f220000000800 */
[----:B------:R-:W-:Y:S01]  /*4800*/  FMUL.FTZ R145, R152, R145 ;  /* 0x0000009198917220 */ /* 0x000fe20000410000 */
[----:B------:R-:W-:Y:S01]  /*4810*/  HADD2.F32 R158, -RZ, R61.H1_H1 ;  /* 0x3000003dff9e7230 */ /* 0x000fe20000004100 */
[-C--:B------:R-:W-:Y:S01]  /*4820*/  FFMA.FTZ R156, R147, R159.reuse, -R156 ;  /* 0x0000009f939c7223 */ /* 0x080fe2000001089c */
[----:B-1----:R-:W-:Y:S01]  /*4830*/  HADD2.F32 R160, -RZ, R74.H1_H1 ;  /* 0x3000004affa07230 */ /* 0x002fe20000004100 */
[C---:B------:R-:W-:Y:S01]  /*4840*/  FMUL.FTZ R142, R153.reuse, R142 ;  /* 0x0000008e998e7220 */ /* 0x040fe20000410000 */
[----:B------:R-:W-:Y:S01]  /*4850*/  HADD2.F32 R163, -RZ, R75.H1_H1 ;  /* 0x3000004bffa37230 */ /* 0x000fe20000004100 */
[----:B------:R-:W-:Y:S01]  /*4860*/  FMUL.FTZ R151, R144, R156 ;  /* 0x0000009c90977220 */ /* 0x000fe20000410000 */
[----:B------:R-:W1:Y:S01]  /*4870*/  MUFU.EX2 R148, R148 ;  /* 0x0000009400947308 */ /* 0x000e620000000800 */
[----:B---3--:R-:W-:Y:S01]  /*4880*/  FMUL.FTZ R132, R146, R159 ;  /* 0x0000009f92847220 */ /* 0x008fe20000410000 */
[----:B------:R-:W-:Y:S01]  /*4890*/  HADD2.F32 R159, -RZ, R73.H1_H1 ;  /* 0x30000049ff9f7230 */ /* 0x000fe20000004100 */
[----:B------:R-:W-:Y:S01]  /*48a0*/  FMUL.FTZ R143, R153, R143 ;  /* 0x0000008f998f7220 */ /* 0x000fe20000410000 */
[----:B------:R-:W-:Y:S01]  /*48b0*/  HADD2.F32 R153, -RZ, R71.H0_H0 ;  /* 0x20000047ff997230 */ /* 0x000fe20000004100 */
[----:B------:R-:W-:Y:S01]  /*48c0*/  FFMA.FTZ R132, R147, R161, R132 ;  /* 0x000000a193847223 */ /* 0x000fe20000010084 */
[----:B------:R-:W-:Y:S01]  /*48d0*/  HADD2.F32 R161, -RZ, R75.H0_H0 ;  /* 0x2000004bffa17230 */ /* 0x000fe20000004100 */
[----:B------:R-:W-:Y:S01]  /*48e0*/  FMUL.FTZ R140, R154, R140 ;  /* 0x0000008c9a8c7220 */ /* 0x000fe20000410000 */
[----:B------:R-:W3:Y:S01]  /*48f0*/  MUFU.SIN R149, R162 ;  /* 0x000000a200957308 */ /* 0x000ee20000000400 */
[-C--:B------:R-:W-:Y:S01]  /*4900*/  FMUL.FTZ R133, R144, R132.reuse ;  /* 0x0000008490857220 */ /* 0x080fe20000410000 */
[--C-:B------:R-:W-:Y:S01]  /*4910*/  HADD2.F32 R167, -RZ, R77.reuse.H1_H1 ;  /* 0x3000004dffa77230 */ /* 0x100fe20000004100 */
[C---:B------:R-:W-:Y:S01]  /*4920*/  FFMA.FTZ R151, R145.reuse, R132, R151 ;  /* 0x0000008491977223 */ /* 0x040fe20000010097 */
[----:B------:R-:W-:Y:S01]  /*4930*/  HADD2.F32 R165, -RZ, R77.H0_H0 ;  /* 0x2000004dffa57230 */ /* 0x000fe20000004100 */
[----:B------:R-:W-:Y:S01]  /*4940*/  FFMA.FTZ R133, R145, R156, -R133 ;  /* 0x0000009c91857223 */ /* 0x000fe20000010885 */
[--C-:B------:R-:W-:Y:S01]  /*4950*/  HADD2.F32 R166, -RZ, R78.reuse.H0_H0 ;  /* 0x2000004effa67230 */ /* 0x100fe20000004100 */
[C---:B------:R-:W-:Y:S01]  /*4960*/  FMUL.FTZ R132, R142.reuse, R151 ;  /* 0x000000978e847220 */ /* 0x040fe20000410000 */
[----:B------:R-:W-:Y:S01]  /*4970*/  HADD2.F32 R168, -RZ, R78.H1_H1 ;  /* 0x3000004effa87230 */ /* 0x000fe20000004100 */
[----:B------:R-:W-:Y:S01]  /*4980*/  FMUL.FTZ R152, R142, R133 ;  /* 0x000000858e987220 */ /* 0x000fe20000410000 */
[--C-:B------:R-:W-:Y:S01]  /*4990*/  HADD2.F32 R169, -RZ, R79.reuse.H0_H0 ;  /* 0x2000004fffa97230 */ /* 0x100fe20000004100 */
[C---:B------:R-:W-:Y:S01]  /*49a0*/  FMUL.FTZ R137, R150.reuse, R137 ;  /* 0x0000008996897220 */ /* 0x040fe20000410000 */
[----:B------:R-:W-:Y:S01]  /*49b0*/  HADD2.F32 R171, -RZ, R79.H1_H1 ;  /* 0x3000004fffab7230 */ /* 0x000fe20000004100 */
[C---:B------:R-:W-:Y:S01]  /*49c0*/  FFMA.FTZ R152, R143.reuse, R151, R152 ;  /* 0x000000978f987223 */ /* 0x040fe20000010098 */
[----:B------:R-:W-:Y:S01]  /*49d0*/  HADD2.F32 R75, -RZ, R57.H1_H1 ;  /* 0x30000039ff4b7230 */ /* 0x000fe20000004100 */
[----:B------:R-:W-:Y:S01]  /*49e0*/  FMUL.FTZ R136, R150, R136 ;  /* 0x0000008896887220 */ /* 0x000fe20000410000 */
[--C-:B------:R-:W-:Y:S01]  /*49f0*/  HADD2.F32 R170, -RZ, R80.reuse.H0_H0 ;  /* 0x20000050ffaa7230 */ /* 0x100fe20000004100 */
[----:B------:R-:W-:Y:S01]  /*4a00*/  FMUL.FTZ R141, R154, R141 ;  /* 0x0000008d9a8d7220 */ /* 0x000fe20000410000 */
[----:B------:R-:W-:Y:S01]  /*4a10*/  HADD2.F32 R172, -RZ, R80.H1_H1 ;  /* 0x30000050ffac7230 */ /* 0x000fe20000004100 */
[----:B------:R-:W-:Y:S01]  /*4a20*/  FFMA.FTZ R132, R143, R133, -R132 ;  /* 0x000000858f847223 */ /* 0x000fe20000010884 */
[----:B------:R-:W-:Y:S01]  /*4a30*/  ISETP.NE.AND P0, PT, R111, 0x7f, PT ;  /* 0x0000007f6f00780c */ /* 0x000fe20003f05270 */
[C---:B------:R-:W-:Y:S01]  /*4a40*/  FMUL.FTZ R150, R140.reuse, R152 ;  /* 0x000000988c967220 */ /* 0x040fe20000410000 */
[--C-:B------:R-:W-:Y:S01]  /*4a50*/  HADD2.F32 R173, -RZ, R81.reuse.H0_H0 ;  /* 0x20000051ffad7230 */ /* 0x100fe20000004100 */
[C---:B----4-:R-:W-:Y:S01]  /*4a60*/  FMUL.FTZ R135, R131.reuse, R135 ;  /* 0x0000008783877220 */ /* 0x050fe20000410000 */
[----:B------:R-:W-:Y:S01]  /*4a70*/  HADD2.F32 R175, -RZ, R81.H1_H1 ;  /* 0x30000051ffaf7230 */ /* 0x000fe20000004100 */
[----:B------:R-:W-:Y:S01]  /*4a80*/  FMUL.FTZ R134, R131, R134 ;  /* 0x0000008683867220 */ /* 0x000fe20000410000 */
[--C-:B--2---:R-:W-:Y:S01]  /*4a90*/  HADD2.F32 R193, -RZ, R88.reuse.H0_H0 ;  /* 0x20000058ffc17230 */ /* 0x104fe20000004100 */
[-C--:B------:R-:W-:Y:S01]  /*4aa0*/  FMUL.FTZ R151, R140, R132.reuse ;  /* 0x000000848c977220 */ /* 0x080fe20000410000 */
[----:B------:R-:W-:Y:S01]  /*4ab0*/  HADD2.F32 R81, -RZ, R88.H1_H1 ;  /* 0x30000058ff517230 */ /* 0x000fe20000004100 */
[C---:B------:R-:W-:Y:S01]  /*4ac0*/  FFMA.FTZ R154, R141.reuse, R132, -R150 ;  /* 0x000000848d9a7223 */ /* 0x040fe20000010896 */
[----:B------:R-:W-:Y:S01]  /*4ad0*/  HADD2.F32 R132, -RZ, R68.H0_H0 ;  /* 0x20000044ff847230 */ /* 0x000fe20000004100 */
[C---:B-1----:R-:W-:Y:S01]  /*4ae0*/  FMUL.FTZ R133, R148.reuse, R157 ;  /* 0x0000009d94857220 */ /* 0x042fe20000410000 */
[----:B------:R-:W-:Y:S01]  /*4af0*/  HADD2.F32 R150, -RZ, R60.H0_H0 ;  /* 0x2000003cff967230 */ /* 0x000fe20000004100 */
[----:B---3--:R-:W-:Y:S01]  /*4b00*/  FMUL.FTZ R131, R148, R149 ;  /* 0x0000009594837220 */ /* 0x008fe20000410000 */
[----:B------:R-:W-:Y:S01]  /*4b10*/  HADD2.F32 R148, -RZ, R68.H1_H1 ;  /* 0x30000044ff947230 */ /* 0x000fe20000004100 */
[----:B------:R-:W-:Y:S01]  /*4b20*/  FFMA.FTZ R156, R141, R152, R151 ;  /* 0x000000988d9c7223 */ /* 0x000fe20000010097 */
[--C-:B------:R-:W-:Y:S01]  /*4b30*/  HADD2.F32 R149, -RZ, R69.reuse.H0_H0 ;  /* 0x20000045ff957230 */ /* 0x100fe20000004100 */
[-C--:B------:R-:W-:Y:S01]  /*4b40*/  FMUL.FTZ R205, R132, R107.reuse ;  /* 0x0000006b84cd7220 */ /* 0x080fe20000410000 */
[----:B------:R-:W-:Y:S01]  /*4b50*/  HADD2.F32 R151, -RZ, R69.H1_H1 ;  /* 0x30000045ff977230 */ /* 0x000fe20000004100 */
[----:B------:R-:W-:Y:S01]  /*4b60*/  FMUL.FTZ R204, R148, R107 ;  /* 0x0000006b94cc7220 */ /* 0x000fe20000410000 */
[----:B------:R-:W-:Y:S01]  /*4b70*/  HADD2.F32 R68, -RZ, R60.H1_H1 ;  /* 0x3000003cff447230 */ /* 0x000fe20000004100 */
[-C--:B------:R-:W-:Y:S01]  /*4b80*/  FMUL.FTZ R203, R149, R108.reuse ;  /* 0x0000006c95cb7220 */ /* 0x080fe20000410000 */
[--C-:B------:R-:W-:Y:S01]  /*4b90*/  HADD2.F32 R152, -RZ, R70.reuse.H1_H1 ;  /* 0x30000046ff987230 */ /* 0x100fe20000004100 */
[----:B------:R-:W-:Y:S01]  /*4ba0*/  FMUL.FTZ R202, R151, R108 ;  /* 0x0000006c97ca7220 */ /* 0x000fe20000410000 */
[----:B------:R-:W-:Y:S01]  /*4bb0*/  HADD2.F32 R157, -RZ, R61.H0_H0 ;  /* 0x2000003dff9d7230 */ /* 0x000fe20000004100 */
[C---:B------:R-:W-:Y:S01]  /*4bc0*/  FMUL.FTZ R205, R150.reuse, R205 ;  /* 0x000000cd96cd7220 */ /* 0x040fe20000410000 */
[--C-:B------:R-:W-:Y:S01]  /*4bd0*/  HADD2.F32 R78, -RZ, R89.reuse.H0_H0 ;  /* 0x20000059ff4e7230 */ /* 0x100fe20000004100 */
[----:B------:R-:W-:Y:S01]  /*4be0*/  FMUL.FTZ R204, R150, R204 ;  /* 0x000000cc96cc7220 */ /* 0x000fe20000410000 */
[----:B------:R-:W-:Y:S01]  /*4bf0*/  HADD2.F32 R150, -RZ, R70.H0_H0 ;  /* 0x20000046ff967230 */ /* 0x000fe20000004100 */
[C---:B------:R-:W-:Y:S01]  /*4c00*/  FMUL.FTZ R203, R68.reuse, R203 ;  /* 0x000000cb44cb7220 */ /* 0x040fe20000410000 */
[----:B------:R-:W-:Y:S01]  /*4c10*/  HADD2.F32 R190, -RZ, R89.H1_H1 ;  /* 0x30000059ffbe7230 */ /* 0x000fe20000004100 */
[----:B------:R-:W-:Y:S01]  /*4c20*/  FMUL.FTZ R202, R68, R202 ;  /* 0x000000ca44ca7220 */ /* 0x000fe20000410000 */
[----:B------:R1:W2:Y:S01]  /*4c30*/  @P0 LDS.64 R88, [R111.X8+0xea88] ;  /* 0x00ea88006f580984 */ /* 0x0002a20000008a00 */
[CC--:B------:R-:W-:Y:S01]  /*4c40*/  FMUL.FTZ R69, R205.reuse, R129.reuse ;  /* 0x00000081cd457220 */ /* 0x0c0fe20000410000 */
[--C-:B------:R-:W-:Y:S01]  /*4c50*/  HADD2.F32 R174, -RZ, R82.reuse.H0_H0 ;  /* 0x20000052ffae7230 */ /* 0x100fe20000004100 */
[C---:B------:R-:W-:Y:S01]  /*4c60*/  FMUL.FTZ R68, R204.reuse, R129 ;  /* 0x00000081cc447220 */ /* 0x040fe20000410000 */
[----:B------:R-:W-:Y:S01]  /*4c70*/  HADD2.F32 R176, -RZ, R82.H1_H1 ;  /* 0x30000052ffb07230 */ /* 0x000fe20000004100 */
        /* <DEDUP_REMOVED lines=9> */
[----:B------:R-:W-:Y:S01]  /*4d10*/  BSSY B0, `(.L_x_3774) ;  /* 0x00000d7000007945 */ /* 0x000fe20003800000 */
[----:B------:R-:W-:Y:S01]  /*4d20*/  FMUL.FTZ R138, R155, R138 ;  /* 0x0000008a9b8a7220 */ /* 0x000fe20000410000 */
[----:B------:R-:W-:Y:S01]  /*4d30*/  HADD2.F32 R155, -RZ, R71.H1_H1 ;  /* 0x30000047ff9b7230 */ /* 0x000fe20000004100 */
[----:B------:R-:W-:Y:S01]  /*4d40*/  FMUL.FTZ R209, R150, R105 ;  /* 0x0000006996d17220 */ /* 0x000fe20000410000 */
[--C-:B------:R-:W-:Y:S01]  /*4d50*/  HADD2.F32 R178, -RZ, R95.reuse.H0_H0 ;  /* 0x2000005fffb27230 */ /* 0x100fe20000004100 */
[C---:B------:R-:W-:Y:S01]  /*4d60*/  FMUL.FTZ R71, R127.reuse, R69 ;  /* 0x000000457f477220 */ /* 0x040fe20000410000 */
[----:B------:R-:W-:Y:S01]  /*4d70*/  HADD2.F32 R84, -RZ, R95.H1_H1 ;  /* 0x3000005fff547230 */ /* 0x000fe20000004100 */
[----:B------:R-:W-:Y:S01]  /*4d80*/  FMUL.FTZ R208, R152, R105 ;  /* 0x0000006998d07220 */ /* 0x000fe20000410000 */
[----:B------:R-:W-:Y:S01]  /*4d90*/  HADD2.F32 R198, -RZ, R85.H1_H1 ;  /* 0x30000055ffc67230 */ /* 0x000fe20000004100 */
        /* <DEDUP_REMOVED lines=14> */
[C---:B------:R-:W-:Y:S01]  /*4e80*/  FMUL.FTZ R157, R138.reuse, R156 ;  /* 0x0000009c8a9d7220 */ /* 0x040fe20000410000 */
[--C-:B0-----:R-:W-:Y:S01]  /*4e90*/  HADD2.F32 R95, -RZ, R96.reuse.H0_H0 ;  /* 0x20000060ff5f7230 */ /* 0x101fe20000004100 */
[----:B------:R-:W-:Y:S01]  /*4ea0*/  FMUL.FTZ R206, R155, R106 ;  /* 0x0000006a9bce7220 */ /* 0x000fe20000410000 */
[----:B------:R-:W-:Y:S01]  /*4eb0*/  HADD2.F32 R235, -RZ, R96.H1_H1 ;  /* 0x30000060ffeb7230 */ /* 0x000fe20000004100 */
[----:B------:R-:W-:Y:S01]  /*4ec0*/  FMUL.FTZ R70, R125, R68 ;  /* 0x000000447d467220 */ /* 0x000fe20000410000 */
[--C-:B------:R-:W-:Y:S01]  /*4ed0*/  HADD2.F32 R197, -RZ, R86.reuse.H0_H0 ;  /* 0x20000056ffc57230 */ /* 0x100fe20000004100 */
[----:B------:R-:W-:Y:S01]  /*4ee0*/  FMUL.FTZ R207, R153, R106 ;  /* 0x0000006a99cf7220 */ /* 0x000fe20000410000 */
[----:B------:R-:W-:Y:S01]  /*4ef0*/  HADD2.F32 R79, -RZ, R86.H1_H1 ;  /* 0x30000056ff4f7230 */ /* 0x000fe20000004100 */
[-C--:B------:R-:W-:Y:S01]  /*4f00*/  FMUL.FTZ R71, R125, R69.reuse ;  /* 0x000000457d477220 */ /* 0x080fe20000410000 */
[----:B------:R-:W-:Y:S01]  /*4f10*/  HADD2.F32 R185, -RZ, R92.H0_H0 ;  /* 0x2000005cffb97230 */ /* 0x000fe20000004100 */
[CC--:B------:R-:W-:Y:S01]  /*4f20*/  FFMA.FTZ R162, R139.reuse, R154.reuse, -R157 ;  /* 0x0000009a8ba27223 */ /* 0x0c0fe2000001089d */
[----:B------:R-:W-:Y:S01]  /*4f30*/  HADD2.F32 R157, -RZ, R73.H0_H0 ;  /* 0x20000049ff9d7230 */ /* 0x000fe20000004100 */
[----:B------:R-:W-:Y:S01]  /*4f40*/  FMUL.FTZ R154, R138, R154 ;  /* 0x0000009a8a9a7220 */ /* 0x000fe20000410000 */
[----:B------:R-:W-:Y:S01]  /*4f50*/  HADD2.F32 R181, -RZ, R94.H0_H0 ;  /* 0x2000005effb57230 */ /* 0x000fe20000004100 */
[----:B------:R-:W-:Y:S01]  /*4f60*/  FMUL.FTZ R206, R158, R206 ;  /* 0x000000ce9ece7220 */ /* 0x000fe20000410000 */
[----:B------:R-:W-:Y:S01]  /*4f70*/  HADD2.F32 R96, -RZ, R97.H0_H0 ;  /* 0x20000061ff607230 */ /* 0x000fe20000004100 */
[----:B------:R-:W-:Y:S01]  /*4f80*/  FFMA.FTZ R69, R126, R69, R70 ;  /* 0x000000457e457223 */ /* 0x000fe20000010046 */
[----:B------:R-:W-:Y:S01]  /*4f90*/  HADD2.F32 R93, -RZ, R98.H0_H0 ;  /* 0x20000062ff5d7230 */ /* 0x000fe20000004100 */
        /* <DEDUP_REMOVED lines=11> */
[----:B------:R-:W-:Y:S01]  /*5050*/  HADD2.F32 R91, -RZ, R98.H1_H1 ;  /* 0x30000062ff5b7230 */ /* 0x000fe20000004100 */
[----:B------:R-:W-:Y:S01]  /*5060*/  FMUL.FTZ R211, R154, R103 ;  /* 0x000000679ad37220 */ /* 0x000fe20000410000 */
[----:B------:R-:W-:Y:S01]  /*5070*/  LEA.HI R90, R111, R111, RZ, 0x1e ;  /* 0x0000006f6f5a7211 */ /* 0x000fe200078ff0ff */
        /* <DEDUP_REMOVED lines=50> */
[----:B------:R-:W-:-:S02]  /*53a0*/  FMUL.FTZ R223, R162, R55 ;  /* 0x00000037a2df7220 */ /* 0x000fc40000410000 */
[-C--:B------:R-:W-:Y:S02]  /*53b0*/  FMUL.FTZ R72, R146, R68.reuse ;  /* 0x0000004492487220 */ /* 0x080fe40000410000 */
        /* <DEDUP_REMOVED lines=30> */
[-C--:B------:R-:W-:Y:S02]  /*55a0*/  FMUL.FTZ R229, R169, R54.reuse ;  /* 0x00000036a9e57220 */ /* 0x080fe40000410000 */
        /* <DEDUP_REMOVED lines=15> */
[-C--:B------:R-:W-:Y:S02]  /*56a0*/  FMUL.FTZ R74, R138, R72.reuse ;  /* 0x000000488a4a7220 */ /* 0x080fe40000410000 */
[-C--:B------:R-:W-:Y:S02]  /*56b0*/  FMUL.FTZ R233, R170, R51.reuse ;  /* 0x00000033aae97220 */ /* 0x080fe40000410000 */
        /* <DEDUP_REMOVED lines=8> */
[-C--:B------:R-:W-:Y:S02]  /*5740*/  FMUL.FTZ R225, R173, R52.reuse ;  /* 0x00000034ade17220 */ /* 0x080fe40000410000 */
        /* <DEDUP_REMOVED lines=10> */
[-C--:B------:R-:W-:Y:S02]  /*57f0*/  FMUL.FTZ R215, R174, R45.reuse ;  /* 0x0000002daed77220 */ /* 0x080fe40000410000 */
        /* <DEDUP_REMOVED lines=12> */
[-C--:B------:R-:W-:Y:S02]  /*58c0*/  FMUL.FTZ R217, R177, R40.reuse ;  /* 0x00000028b1d97220 */ /* 0x080fe40000410000 */
[----:B------:R-:W-:Y:S02]  /*58d0*/  FMUL.FTZ R216, R179, R40 ;  /* 0x00000028b3d87220 */ /* 0x000fe40000410000 */
[C---:B------:R-:W-:Y:S01]  /*58e0*/  FFMA.FTZ R180, R133.reuse, R72, -R69 ;  /* 0x0000004885b47223 */ /* 0x040fe20000010845 */
[----:B------:R-:W-:Y:S01]  /*58f0*/  HADD2.F32 R72, -RZ, R97.H1_H1 ;  /* 0x30000061ff487230 */ /* 0x000fe20000004100 */
[----:B------:R-:W-:Y:S01]  /*5900*/  FFMA.FTZ R183, R133, R74, R71 ;  /* 0x0000004a85b77223 */ /* 0x000fe20000010047 */
[----:B------:R-:W-:Y:S01]  /*5910*/  HADD2.F32 R74, -RZ, R85.H0_H0 ;  /* 0x20000055ff4a7230 */ /* 0x000fe20000004100 */
[C---:B------:R-:W-:Y:S01]  /*5920*/  FMUL.FTZ R69, R131.reuse, R68 ;  /* 0x0000004483457220 */ /* 0x040fe20000410000 */
[----:B------:R-:W-:Y:S01]  /*5930*/  HADD2.F32 R85, -RZ, R92.H1_H1 ;  /* 0x3000005cff557230 */ /* 0x000fe20000004100 */
[----:B------:R-:W-:-:S02]  /*5940*/  FMUL.FTZ R71, R131, R70 ;  /* 0x0000004683477220 */ /* 0x000fc40000410000 */
[C---:B------:R-:W-:Y:S02]  /*5950*/  FMUL.FTZ R217, R73.reuse, R217 ;  /* 0x000000d949d97220 */ /* 0x040fe40000410000 */
[----:B------:R-:W-:Y:S01]  /*5960*/  FMUL.FTZ R216, R73, R216 ;  /* 0x000000d849d87220 */ /* 0x000fe20000410000 */
[----:B------:R-:W-:Y:S01]  /*5970*/  HADD2.F32 R73, -RZ, R99.H1_H1 ;  /* 0x30000063ff497230 */ /* 0x000fe20000004100 */
[C---:B------:R-:W-:Y:S02]  /*5980*/  FFMA.FTZ R69, R133.reuse, R70, R69 ;  /* 0x0000004685457223 */ /* 0x040fe40000010045 */
[----:B------:R-:W-:Y:S02]  /*5990*/  FFMA.FTZ R68, R133, R68, -R71 ;  /* 0x0000004485447223 */ /* 0x000fe40000010847 */
[----:B------:R-:W-:Y:S02]  /*59a0*/  FADD.FTZ R71, R216, R183 ;  /* 0x000000b7d8477221 */ /* 0x000fe40000010000 */
[----:B------:R-:W-:Y:S01]  /*59b0*/  FADD.FTZ R70, R217, R180 ;  /* 0x000000b4d9467221 */ /* 0x000fe20000010000 */
[----:B------:R-:W-:Y:S05]  /*59c0*/  @P0 BRA `(.L_x_3775) ;  /* 0x000000b000000947 */ /* 0x000fea0003800000 */
[----:B-12---:R-:W-:Y:S01]  /*59d0*/  ULDC UR34, c[0x0][0x174] ;  /* 0x00005d0000227ab9 */ /* 0x006fe20000000800 */
[----:B------:R-:W-:Y:S01]  /*59e0*/  MOV R89, RZ ;  /* 0x000000ff00597202 */ /* 0x000fe20000000f00 */
        /* <DEDUP_REMOVED lines=8> */
[----:B------:R0:W1:Y:S02]  /*5a70*/  @P0 LDS.64 R88, [R86.X8+0xda80] ;  /* 0x00da800056580984 */ /* 0x0000640000008a00 */
.L_x_3775:
[----:B-12---:R-:W-:Y:S05]  /*5a80*/  BSYNC B0 ;  /* 0x0000000000007941 */ /* 0x006fea0003800000 */
.L_x_3774:
        /* <DEDUP_REMOVED lines=37> */
[----:B-1----:R-:W-:-:S05]  /*5ce0*/  IMAD R84, R111, 0x50, RZ ;  /* 0x000000506f547824 */ /* 0x002fca00078e02ff */
[----:B------:R-:W-:Y:S04]  /*5cf0*/  LDS.128 R68, [R84+0xc670] ;  /* 0x00c6700054447984 */ /* 0x000fe80000000c00 */
[----:B------:R-:W1:Y:S04]  /*5d00*/  LDS.128 R72, [R84+0xc680] ;  /* 0x00c6800054487984 */ /* 0x000e680000000c00 */
[----:B------:R-:W2:Y:S04]  /*5d10*/  LDS.128 R76, [R84+0xc690] ;  /* 0x00c69000544c7984 */ /* 0x000ea80000000c00 */
[----:B------:R-:W3:Y:S01]  /*5d20*/  LDS.128 R80, [R84+0xc6a0] ;  /* 0x00c6a00054507984 */ /* 0x000ee20000000c00 */
[----:B01----:R-:W-:-:S02]  /*5d30*/  FMUL.FTZ R86, R70, R73 ;  /* 0x0000004946567220 */ /* 0x003fc40000410000 */
        /* <DEDUP_REMOVED lines=31> */
.L_x_3882:
        /* <DEDUP_REMOVED lines=70> */
.L_x_3883:
        /* <DEDUP_REMOVED lines=19> */
[----:B-----5:R-:W-:Y:S05]  /*64c0*/  CALL.REL.NOINC `($__internal_91_$__cuda_sm70_shflsync_idx_p) ;  /* 0x00009bc000007944 */ /* 0x020fea0003c00000 */
.L_x_3780:
[----:B------:R-:W-:Y:S05]  /*64d0*/  BRA.CONV ~URZ, `(.L_x_3781) ;  /* 0x000000637f007947 */ /* 0x000fea000b800000 */
[----:B-1----:R-:W-:Y:S01]  /*64e0*/  HFMA2.MMA R69, -RZ, RZ, 0, 1.847743988037109375e-06 ;  /* 0x0000001fff457435 */ /* 0x002fe200000001ff */
[----:B0-----:R-:W-:Y:S02]  /*64f0*/  MOV R72, R77 ;  /* 0x0000004d00487202 */ /* 0x001fe40000000f00 */
[----:B------:R-:W-:Y:S02]  /*6500*/  MOV R71, 0x1f ;  /* 0x0000001f00477802 */ /* 0x000fe40000000f00 */
[----:B------:R-:W-:Y:S02]  /*6510*/  MOV R68, 0xffffffff ;  /* 0xffffffff00447802 */ /* 0x000fe40000000f00 */
[----:B------:R-:W-:-:S02]  /*6520*/  MOV R70, 0x6540 ;  /* 0x0000654000467802 */ /* 0x000fc40000000f00 */
[----:B-----5:R-:W-:Y:S05]  /*6530*/  CALL.REL.NOINC `($__internal_91_$__cuda_sm70_shflsync_idx_p) ;  /* 0x00009b5000007944 */ /* 0x020fea0003c00000 */
.L_x_3781:
[----:B------:R-:W-:Y:S05]  /*6540*/  BRA.CONV ~URZ, `(.L_x_3782) ;  /* 0x000000637f007947 */ /* 0x000fea000b800000 */
[----:B-1----:R-:W-:Y:S01]  /*6550*/  HFMA2.MMA R69, -RZ, RZ, 0, 1.847743988037109375e-06 ;  /* 0x0000001fff457435 */ /* 0x002fe200000001ff */
[----:B0-----:R-:W-:-:S02]  /*6560*/  MOV R72, R73 ;  /* 0x0000004900487202 */ /* 0x001fc40000000f00 */
[----:B------:R-:W-:Y:S02]  /*6570*/  MOV R71, 0x1f ;  /* 0x0000001f00477802 */ /* 0x000fe40000000f00 */
[----:B------:R-:W-:Y:S02]  /*6580*/  MOV R68, 0xffffffff ;  /* 0xffffffff00447802 */ /* 0x000fe40000000f00 */
[----:B------:R-:W-:Y:S02]  /*6590*/  MOV R70, 0x65b0 ;  /* 0x000065b000467802 */ /* 0x000fe40000000f00 */
[----:B-----5:R-:W-:Y:S05]  /*65a0*/  CALL.REL.NOINC `($__internal_91_$__cuda_sm70_shflsync_idx_p) ;  /* 0x00009ae000007944 */ /* 0x020fea0003c00000 */
.L_x_3782:
[----:B------:R-:W-:Y:S05]  /*65b0*/  BRA.CONV ~URZ, `(.L_x_3783) ;  /* 0x000000637f007947 */ /* 0x000fea000b800000 */
[----:B-1----:R-:W-:Y:S01]  /*65c0*/  HFMA2.MMA R69, -RZ, RZ, 0, 1.847743988037109375e-06 ;  /* 0x0000001fff457435 */ /* 0x002fe200000001ff */
[----:B0-----:R-:W-:Y:S02]  /*65d0*/  MOV R72, R76 ;  /* 0x0000004c00487202 */ /* 0x001fe40000000f00 */
[----:B------:R-:W-:Y:S02]  /*65e0*/  MOV R71, 0x1f ;  /* 0x0000001f00477802 */ /* 0x000fe40000000f00 */
[----:B------:R-:W-:Y:S02]  /*65f0*/  MOV R68, 0xffffffff ;  /* 0xffffffff00447802 */ /* 0x000fe40000000f00 */
[----:B------:R-:W-:-:S02]  /*6600*/  MOV R70, 0x6620 ;  /* 0x0000662000467802 */ /* 0x000fc40000000f00 */
[----:B-----5:R-:W-:Y:S05]  /*6610*/  CALL.REL.NOINC `($__internal_91_$__cuda_sm70_shflsync_idx_p) ;  /* 0x00009a7000007944 */ /* 0x020fea0003c00000 */
.L_x_3783:
        /* <DEDUP_REMOVED lines=9> */
.L_x_3884:
        /* <DEDUP_REMOVED lines=50> */
.L_x_3777:
[----:B-1----:R-:W-:Y:S05]  /*69d0*/  BSYNC B0 ;  /* 0x0000000000007941 */ /* 0x002fea0003800000 */
.L_x_3776:
        /* <DEDUP_REMOVED lines=28> */
[----:B------:R-:W1:Y:S01]  /*6ba0*/  LDS.64 R64, [R90.X16+0xc678] ;  /* 0x00c678005a407984 */ /* 0x000e62000000ca00 */
        /* <DEDUP_REMOVED lines=36> */
[C---:B-1----:R-:W-:Y:S02]  /*6df0*/  FMUL.FTZ R67, R117.reuse, R65 ;  /* 0x0000004175437220 */ /* 0x042fe40000410000 */
        /* <DEDUP_REMOVED lines=169> */
[----:B------:R-:W1:Y:S01]  /*7890*/  @!P0 LDS.128 R64, [UR46+0xee80] ;  /* 0x00ee802eff408984 */ /* 0x000e620008000c00 */
[----:B------:R-:W-:Y:S01]  /*78a0*/  FFMA.FTZ R70, R137, R233, -R70 ;  /* 0x000000e989467223 */ /* 0x000fe20000010846 */
        /* <DEDUP_REMOVED lines=25> */
[C---:B-1----:R-:W-:Y:S01]  /*7a40*/  IMAD R225, R111.reuse, 0x50, RZ ;  /* 0x000000506fe17824 */ /* 0x042fe200078e02ff */
[----:B0-----:R-:W-:-:S04]  /*7a50*/  LOP3.LUT R86, R111, 0x1f, RZ, 0xc0, !PT ;  /* 0x0000001f6f567812 */ /* 0x001fc800078ec0ff */
[----:B--2---:R-:W-:Y:S01]  /*7a60*/  LDS.128 R68, [R225+0xd0a0] ;  /* 0x00d0a000e1447984 */ /* 0x004fe20000000c00 */
        /* <DEDUP_REMOVED lines=36> */
.L_x_3885:
[----:B------:R-:W-:Y:S05]  /*7cb0*/  BRA.DIV ~URZ, `(.L_x_3788) ;  /* 0x000075327f007947 */ /* 0x000fea000b800000 */
[----:B------:R2:W3:Y:S04]  /*7cc0*/  SHFL.DOWN PT, R71, R78, 0x1, 0x1f ;  /* 0x08201f004e477f89 */ /* 0x0004e800000e0000 */
[----:B------:R2:W4:Y:S04]  /*7cd0*/  SHFL.DOWN PT, R72, R76, 0x1, 0x1f ;  /* 0x08201f004c487f89 */ /* 0x00052800000e0000 */
[----:B------:R2:W0:Y:S02]  /*7ce0*/  SHFL.DOWN PT, R68, R73, 0x1, 0x1f ;  /* 0x08201f0049447f89 */ /* 0x00042400000e0000 */
.L_x_3886:
        /* <DEDUP_REMOVED lines=15> */
.L_x_3790:
[----:B------:R-:W-:Y:S05]  /*7de0*/  BSYNC B1 ;  /* 0x0000000000017941 */ /* 0x000fea0003800000 */
.L_x_3789:
[----:B------:R-:W-:Y:S05]  /*7df0*/  BRA.DIV ~URZ, `(.L_x_3791) ;  /* 0x000075527f007947 */ /* 0x000fea000b800000 */
[----:B-1----:R1:W2:Y:S04]  /*7e00*/  SHFL.DOWN PT, R70, R77, 0x2, 0x1f ;  /* 0x08401f004d467f89 */ /* 0x0022a800000e0000 */
[----:B---3--:R1:W3:Y:S04]  /*7e10*/  SHFL.DOWN PT, R71, R78, 0x2, 0x1f ;  /* 0x08401f004e477f89 */ /* 0x0082e800000e0000 */
[----:B----4-:R1:W4:Y:S04]  /*7e20*/  SHFL.DOWN PT, R72, R76, 0x2, 0x1f ;  /* 0x08401f004c487f89 */ /* 0x01032800000e0000 */
[----:B0-----:R1:W0:Y:S02]  /*7e30*/  SHFL.DOWN PT, R68, R73, 0x2, 0x1f ;  /* 0x08401f0049447f89 */ /* 0x00122400000e0000 */
.L_x_3887:
        /* <DEDUP_REMOVED lines=15> */
.L_x_3793:
[----:B------:R-:W-:Y:S05]  /*7f30*/  BSYNC B1 ;  /* 0x0000000000017941 */ /* 0x000fea0003800000 */
.L_x_3792:
[----:B------:R-:W-:Y:S05]  /*7f40*/  BRA.DIV ~URZ, `(.L_x_3794) ;  /* 0x000075d27f007947 */ /* 0x000fea000b800000 */
[----:B--2---:R2:W1:Y:S02]  /*7f50*/  SHFL.DOWN PT, R70, R77, 0x4, 0x1f ;  /* 0x08801f004d467f89 */ /* 0x00446400000e0000 */
.L_x_3888:
[----:B------:R-:W-:Y:S05]  /*7f60*/  BRA.DIV ~URZ, `(.L_x_3795) ;  /* 0x000076327f007947 */ /* 0x000fea000b800000 */
[----:B---3--:R3:W2:Y:S04]  /*7f70*/  SHFL.DOWN PT, R71, R78, 0x4, 0x1f ;  /* 0x08801f004e477f89 */ /* 0x0086a800000e0000 */
[----:B----4-:R3:W4:Y:S04]  /*7f80*/  SHFL.DOWN PT, R72, R76, 0x4, 0x1f ;  /* 0x08801f004c487f89 */ /* 0x01072800000e0000 */
[----:B0-----:R3:W0:Y:S02]  /*7f90*/  SHFL.DOWN PT, R68, R73, 0x4, 0x1f ;  /* 0x08801f0049447f89 */ /* 0x00162400000e0000 */
.L_x_3889:
        /* <DEDUP_REMOVED lines=15> */
.L_x_3797:
[----:B------:R-:W-:Y:S05]  /*8090*/  BSYNC B1 ;  /* 0x0000000000017941 */ /* 0x000fea0003800000 */
.L_x_3796:
[----:B------:R-:W-:Y:S05]  /*80a0*/  BRA.DIV ~URZ, `(.L_x_3798) ;  /* 0x000076527f007947 */ /* 0x000fea000b800000 */
[----:B-1----:R1:W3:Y:S04]  /*80b0*/  SHFL.DOWN PT, R70, R77, 0x8, 0x1f ;  /* 0x09001f004d467f89 */ /* 0x0022e800000e0000 */
[----:B--2---:R1:W2:Y:S04]  /*80c0*/  SHFL.DOWN PT, R71, R78, 0x8, 0x1f ;  /* 0x09001f004e477f89 */ /* 0x0042a800000e0000 */
[----:B----4-:R1:W4:Y:S04]  /*80d0*/  SHFL.DOWN PT, R72, R76, 0x8, 0x1f ;  /* 0x09001f004c487f89 */ /* 0x01032800000e0000 */
[----:B0-----:R1:W0:Y:S02]  /*80e0*/  SHFL.DOWN PT, R68, R73, 0x8, 0x1f ;  /* 0x09001f0049447f89 */ /* 0x00122400000e0000 */
.L_x_3890:
        /* <DEDUP_REMOVED lines=15> */
.L_x_3800:
[----:B------:R-:W-:Y:S05]  /*81e0*/  BSYNC B1 ;  /* 0x0000000000017941 */ /* 0x000fea0003800000 */
.L_x_3799:
[----:B------:R-:W-:Y:S05]  /*81f0*/  BRA.DIV ~URZ, `(.L_x_3801) ;  /* 0x000076d27f007947 */ /* 0x000fea000b800000 */
[----:B---3--:R3:W1:Y:S02]  /*8200*/  SHFL.DOWN PT, R70, R77, 0x10, 0x1f ;  /* 0x0a001f004d467f89 */ /* 0x00866400000e0000 */
.L_x_3891:
[----:B------:R-:W-:Y:S05]  /*8210*/  BRA.DIV ~URZ, `(.L_x_3802) ;  /* 0x000077327f007947 */ /* 0x000fea000b800000 */
[----:B--2---:R2:W3:Y:S04]  /*8220*/  SHFL.DOWN PT, R71, R78, 0x10, 0x1f ;  /* 0x0a001f004e477f89 */ /* 0x0044e800000e0000 */
[----:B----4-:R2:W4:Y:S04]  /*8230*/  SHFL.DOWN PT, R72, R76, 0x10, 0x1f ;  /* 0x0a001f004c487f89 */ /* 0x01052800000e0000 */
[----:B0-----:R2:W0:Y:S02]  /*8240*/  SHFL.DOWN PT, R68, R73, 0x10, 0x1f ;  /* 0x0a001f0049447f89 */ /* 0x00142400000e0000 */
.L_x_3892:
        /* <DEDUP_REMOVED lines=13> */
.L_x_3804:
[----:B------:R-:W-:Y:S05]  /*8320*/  BSYNC B1 ;  /* 0x0000000000017941 */ /* 0x000fea0003800000 */
.L_x_3803:
        /* <DEDUP_REMOVED lines=20> */
.L_x_3893:
        /* <DEDUP_REMOVED lines=9> */
[-C--:B-1----:R-:W-:Y:S02]  /*8500*/  FMUL.FTZ R67, R79, R243.reuse ;  /* 0x000000f34f437220 */ /* 0x082fe40000410000 */
        /* <DEDUP_REMOVED lines=9> */
.L_x_3807:
[----:B-1----:R-:W-:Y:S05]  /*85a0*/  BSYNC B1 ;  /* 0x0000000000017941 */ /* 0x002fea0003800000 */
.L_x_3806:
        /* <DEDUP_REMOVED lines=39> */
.L_x_3786:
[----:B-1----:R-:W-:Y:S05]  /*8820*/  BSYNC B0 ;  /* 0x0000000000007941 */ /* 0x002fea0003800000 */
.L_x_3785:
[----:B------:R-:W-:Y:S01]  /*8830*/  WARPSYNC 0xffffffff ;  /* 0xffffffff00007948 */ /* 0x000fe20003800000 */
[----:B------:R-:W-:Y:S01]  /*8840*/  BAR.SYNC.DEFER_BLOCKING 0x0 ;  /* 0x0000000000007b1d */ /* 0x000fe20000010000 */
[----:B------:R-:W-:Y:S01]  /*8850*/  HADD2.F32 R78, -RZ, R59.H1_H1 ;  /* 0x3000003bff4e7230 */ /* 0x000fe20000004100 */
[C---:B------:R-:W-:Y:S01]  /*8860*/  ISETP.NE.AND P0, PT, R111.reuse, RZ, PT ;  /* 0x000000ff6f00720c */ /* 0x040fe20003f05270 */
[--C-:B------:R-:W-:Y:S01]  /*8870*/  HADD2.F32 R79, -RZ, R57.reuse.H1_H1 ;  /* 0x30000039ff4f7230 */ /* 0x100fe20000004100 */
[C---:B------:R-:W-:Y:S01]  /*8880*/  SHF.L.U32 R232, R111.reuse, 0x5, RZ ;  /* 0x000000056fe87819 */ /* 0x040fe200000006ff */
[----:B------:R-:W-:Y:S01]  /*8890*/  HADD2.F32 R82, -RZ, R57.H0_H0 ;  /* 0x20000039ff527230 */ /* 0x000fe20000004100 */
[----:B------:R-:W-:Y:S01]  /*88a0*/  FMUL.FTZ R74, R78, R40 ;  /* 0x000000284e4a7220 */ /* 0x000fe20000410000 */
[----:B------:R-:W-:Y:S01]  /*88b0*/  HADD2.F32 R81, -RZ, R56.H1_H1 ;  /* 0x30000038ff517230 */ /* 0x000fe20000004100 */
[C---:B------:R-:W-:Y:S01]  /*88c0*/  FFMA.FTZ R244, -R16.reuse, R117, -RZ ;  /* 0x0000007510f47223 */ /* 0x040fe200000109ff */
[----:B0-----:R-:W-:Y:S01]  /*88d0*/  HADD2.F32 R86, -RZ, R62.H0_H0 ;  /* 0x2000003eff567230 */ /* 0x001fe20000004100 */
[C---:B------:R-:W-:Y:S01]  /*88e0*/  IADD3 R248, R111.reuse, 0xc80, RZ ;  /* 0x00000c806ff87810 */ /* 0x040fe20007ffe0ff */
[----:B------:R-:W-:Y:S01]  /*88f0*/  FMUL.FTZ R246, R16, R205 ;  /* 0x000000cd10f67220 */ /* 0x000fe20000410000 */
[C---:B------:R-:W-:Y:S01]  /*8900*/  IADD3 R250, R111.reuse, 0xd00, RZ ;  /* 0x00000d006ffa7810 */ /* 0x040fe20007ffe0ff */
[----:B------:R-:W-:Y:S01]  /*8910*/  ULEA UR34, UR16, 0xfffff800, 0xb ;  /* 0xfffff80010227891 */ /* 0x000fe2000f8e583f */
[C---:B------:R-:W-:Y:S01]  /*8920*/  IADD3 R252, R111.reuse, 0xd80, RZ ;  /* 0x00000d806ffc7810 */ /* 0x040fe20007ffe0ff */
[----:B------:R-:W-:Y:S01]  /*8930*/  ULDC UR35, c[0x0][0x168] ;  /* 0x00005a0000237ab9 */ /* 0x000fe20000000800 */
[----:B------:R-:W-:Y:S01]  /*8940*/  LEA.HI.SX32 R238, R111, R111, 0x1b ;  /* 0x0000006f6fee7211 */ /* 0x000fe200078fdaff */
[----:B------:R-:W-:Y:S01]  /*8950*/  UIADD3 UR34, -UR34, UR35, URZ ;  /* 0x0000002322227290 */ /* 0x000fe2000fffe13f */
[----:B------:R-:W-:Y:S01]  /*8960*/  BSSY B0, `(.L_x_3808) ;  /* 0x00002b4000007945 */ /* 0x000fe20003800000 */
[----:B--2---:R-:W0:Y:S04]  /*8970*/  LDS.64 R68, [R90.X16+0xd088] ;  /* 0x00d088005a447984 */ /* 0x004e28000000ca00 */
[----:B------:R1:W-:Y:S01]  /*8980*/  @!P0 STS.128 [UR46+0xee80], R64 ;  /* 0x00ee8040ff008988 */ /* 0x0003e20008000c2e */
[----:B0-----:R-:W-:-:S02]  /*8990*/  FMUL.FTZ R70, R68, -R89 ;  /* 0x8000005944467220 */ /* 0x001fc40000410000 */
[C---:B------:R-:W-:Y:S02]  /*89a0*/  FMUL.FTZ R89, R69.reuse, -R89 ;  /* 0x8000005945597220 */ /* 0x040fe40000410000 */
[-C--:B------:R-:W-:Y:S01]  /*89b0*/  FFMA.FTZ R69, R69, R88.reuse, R70 ;  /* 0x0000005845457223 */ /* 0x080fe20000010046 */
[----:B------:R-:W-:Y:S01]  /*89c0*/  P2R R70, PR, RZ, 0x1 ;  /* 0x00000001ff467803 */ /* 0x000fe20000000000 */
[----:B------:R-:W-:Y:S02]  /*89d0*/  FFMA.FTZ R89, R68, R88, -R89 ;  /* 0x0000005844597223 */ /* 0x000fe40000010859 */
[----:B------:R-:W-:Y:S02]  /*89e0*/  FADD.FTZ R94, -R94, R69 ;  /* 0x000000455e5e7221 */ /* 0x000fe40000010100 */
[----:B------:R-:W-:Y:S02]  /*89f0*/  FADD.FTZ R92, R92, R89 ;  /* 0x000000595c5c7221 */ /* 0x000fe40000010000 */
[----:B------:R-:W-:-:S02]  /*8a00*/  FMUL.FTZ R72, R179, R94 ;  /* 0x0000005eb3487220 */ /* 0x000fc40000410000 */
[----:B------:R-:W-:Y:S02]  /*8a10*/  FMUL.FTZ R71, R92, UR45 ;  /* 0x0000002d5c477c20 */ /* 0x000fe40008410000 */
[----:B------:R-:W-:Y:S02]  /*8a20*/  FMUL.FTZ R70, R131, -R92 ;  /* 0x8000005c83467220 */ /* 0x000fe40000410000 */
[----:B------:R-:W-:Y:S02]  /*8a30*/  FFMA.FTZ R179, R179, -R74, R216 ;  /* 0x8000004ab3b37223 */ /* 0x000fe400000100d8 */
[C---:B------:R-:W-:Y:S02]  /*8a40*/  FMUL.FTZ R69, R94.reuse, UR45 ;  /* 0x0000002d5e457c20 */ /* 0x040fe40008410000 */
[----:B------:R-:W-:Y:S02]  /*8a50*/  FFMA.FTZ R76, R94, UR44, -R71 ;  /* 0x0000002c5e4c7c23 */ /* 0x000fe40008010847 */
[----:B------:R-:W-:-:S02]  /*8a60*/  FMUL.FTZ R68, R131, -R94 ;  /* 0x8000005e83447220 */ /* 0x000fc40000410000 */
[----:B------:R-:W-:Y:S02]  /*8a70*/  FFMA.FTZ R70, R133, R94, R70 ;  /* 0x0000005e85467223 */ /* 0x000fe40000010046 */
[----:B------:R-:W-:Y:S02]  /*8a80*/  FFMA.FTZ R74, R177, -R74, R217 ;  /* 0x8000004ab14a7223 */ /* 0x000fe400000100d9 */
[----:B------:R-:W-:Y:S02]  /*8a90*/  FFMA.FTZ R69, R92, UR44, R69 ;  /* 0x0000002c5c457c23 */ /* 0x000fe40008010045 */
[----:B------:R-:W-:Y:S02]  /*8aa0*/  FMUL.FTZ R76, R179, R76 ;  /* 0x0000004cb34c7220 */ /* 0x000fe40000410000 */
[----:B------:R-:W-:Y:S02]  /*8ab0*/  FFMA.FTZ R68, R133, R92, -R68 ;  /* 0x0000005c85447223 */ /* 0x000fe40000010844 */
[----:B------:R-:W-:-:S02]  /*8ac0*/  FADD.FTZ R91, -R91, R70 ;  /* 0x000000465b5b7221 */ /* 0x000fc40000010100 */
[----:B------:R-:W-:Y:S01]  /*8ad0*/  FFMA.FTZ R69, R74, R69, R76 ;  /* 0x000000454a457223 */ /* 0x000fe2000001004c */
[----:B------:R-:W-:Y:S01]  /*8ae0*/  HADD2.F32 R76, -RZ, R59.H0_H0 ;  /* 0x2000003bff4c7230 */ /* 0x000fe20000004100 */
[----:B------:R-:W-:Y:S02]  /*8af0*/  FADD.FTZ R93, R93, R68 ;  /* 0x000000445d5d7221 */ /* 0x000fe40000010000 */
[----:B-1----:R-:W-:Y:S02]  /*8b00*/  FMUL.FTZ R66, R134, -R91 ;  /* 0x8000005b86427220 */ /* 0x002fe40000410000 */
[----:B------:R-:W-:Y:S02]  /*8b10*/  FFMA.FTZ R72, R177, R92, R72 ;  /* 0x0000005cb1487223 */ /* 0x000fe40000010048 */
[----:B------:R-:W-:Y:S02]  /*8b20*/  FFMA.FTZ R67, R135, R93, -R66 ;  /* 0x0000005d87437223 */ /* 0x000fe40000010842 */
[----:B------:R-:W-:-:S02]  /*8b30*/  FMUL.FTZ R71, R76, R45 ;  /* 0x0000002d4c477220 */ /* 0x000fc40000410000 */
[----:B------:R-:W-:Y:S02]  /*8b40*/  FMUL.FTZ R68, R93, UR45 ;  /* 0x0000002d5d447c20 */ /* 0x000fe40008410000 */
[----:B------:R-:W-:Y:S02]  /*8b50*/  FMUL.FTZ R134, R134, -R93 ;  /* 0x8000005d86867220 */ /* 0x000fe40000410000 */
[-C--:B------:R-:W-:Y:S01]  /*8b60*/  FMUL.FTZ R131, R94, R40.reuse ;  /* 0x000000285e837220 */ /* 0x080fe20000410000 */
[----:B------:R-:W-:Y:S01]  /*8b70*/  HADD2.F32 R94, -RZ, R61.H0_H0 ;  /* 0x2000003dff5e7230 */ /* 0x000fe20000004100 */
[----:B------:R-:W-:Y:S02]  /*8b80*/  FMUL.FTZ R133, R92, R40 ;  /* 0x000000285c857220 */ /* 0x000fe40000410000 */
[----:B------:R-:W-:Y:S02]  /*8b90*/  FFMA.FTZ R73, R78, R72, R69 ;  /* 0x000000484e497223 */ /* 0x000fe40000010045 */
[----:B------:R-:W-:-:S02]  /*8ba0*/  FMUL.FTZ R69, R176, R91 ;  /* 0x0000005bb0457220 */ /* 0x000fc40000410000 */
[----:B------:R-:W-:Y:S02]  /*8bb0*/  FADD.FTZ R75, R96, R67 ;  /* 0x00000043604b7221 */ /* 0x000fe40000010000 */
[----:B------:R-:W-:Y:S02]  /*8bc0*/  FFMA.FTZ R176, R176, -R71, R214 ;  /* 0x80000047b0b07223 */ /* 0x000fe400000100d6 */
[C---:B------:R-:W-:Y:S02]  /*8bd0*/  FMUL.FTZ R66, R91.reuse, UR45 ;  /* 0x0000002d5b427c20 */ /* 0x040fe40008410000 */
[----:B------:R-:W-:Y:S02]  /*8be0*/  FFMA.FTZ R67, R91, UR44, -R68 ;  /* 0x0000002c5b437c23 */ /* 0x000fe40008010844 */
[----:B------:R-:W-:Y:S02]  /*8bf0*/  FFMA.FTZ R134, R135, R91, R134 ;  /* 0x0000005b87867223 */ /* 0x000fe40000010086 */
[----:B------:R-:W-:-:S02]  /*8c00*/  FMUL.FTZ R177, R91, R45 ;  /* 0x0000002d5bb17220 */ /* 0x000fc40000410000 */
[C---:B------:R-:W-:Y:S02]  /*8c10*/  FMUL.FTZ R65, R179.reuse, R131 ;  /* 0x00000083b3417220 */ /* 0x040fe40000410000 */
[----:B------:R-:W-:Y:S02]  /*8c20*/  FMUL.FTZ R64, R179, R133 ;  /* 0x00000085b3407220 */ /* 0x000fe40000410000 */
[C---:B------:R-:W-:Y:S02]  /*8c30*/  FMUL.FTZ R135, R93.reuse, R45 ;  /* 0x0000002d5d877220 */ /* 0x040fe40000410000 */
[----:B------:R-:W-:Y:S02]  /*8c40*/  FFMA.FTZ R71, R174, -R71, R215 ;  /* 0x80000047ae477223 */ /* 0x000fe400000100d7 */
[----:B------:R-:W-:Y:S02]  /*8c50*/  FFMA.FTZ R68, R93, UR44, R66 ;  /* 0x0000002c5d447c23 */ /* 0x000fe40008010042 */
[----:B------:R-:W-:-:S02]  /*8c60*/  FMUL.FTZ R70, R176, R67 ;  /* 0x00000043b0467220 */ /* 0x000fc40000410000 */
[----:B------:R-:W-:Y:S02]  /*8c70*/  FADD.FTZ R95, -R95, R134 ;  /* 0x000000865f5f7221 */ /* 0x000fe40000010100 */
[----:B------:R-:W-:Y:S02]  /*8c80*/  FMUL.FTZ R66, R176, R177 ;  /* 0x000000b1b0427220 */ /* 0x000fe40000410000 */
[C---:B------:R-:W-:Y:S02]  /*8c90*/  FFMA.FTZ R65, R74.reuse, R133, R65 ;  /* 0x000000854a417223 */ /* 0x040fe40000010041 */
[----:B------:R-:W-:Y:S02]  /*8ca0*/  FFMA.FTZ R64, R74, R131, -R64 ;  /* 0x000000834a407223 */ /* 0x000fe40000010840 */
[----:B------:R-:W-:Y:S02]  /*8cb0*/  FMUL.FTZ R176, R176, R135 ;  /* 0x00000087b0b07220 */ /* 0x000fe40000410000 */
[----:B------:R-:W-:-:S02]  /*8cc0*/  FMUL.FTZ R133, R78, R133 ;  /* 0x000000854e857220 */ /* 0x000fc40000410000 */
[----:B------:R-:W-:Y:S01]  /*8cd0*/  FMUL.FTZ R131, R78, R131 ;  /* 0x000000834e837220 */ /* 0x000fe20000410000 */
[----:B------:R-:W-:Y:S01]  /*8ce0*/  HADD2.F32 R78, -RZ, R58.H1_H1 ;  /* 0x3000003aff4e7230 */ /* 0x000fe20000004100 */
[----:B------:R-:W-:Y:S02]  /*8cf0*/  FFMA.FTZ R17, R72, R40, R17 ;  /* 0x0000002848117223 */ /* 0x000fe40000010011 */
[----:B------:R-:W-:Y:S01]  /*8d00*/  FFMA.FTZ R69, R174, R93, R69 ;  /* 0x0000005dae457223 */ /* 0x000fe20000010045 */
[----:B------:R-:W-:Y:S01]  /*8d10*/  HADD2.F32 R93, -RZ, R61.H1_H1 ;  /* 0x3000003dff5d7230 */ /* 0x000fe20000004100 */
[----:B------:R-:W-:Y:S01]  /*8d20*/  FFMA.FTZ R72, R71, R68, R70 ;  /* 0x0000004447487223 */ /* 0x000fe20000010046 */
[----:B------:R-:W-:Y:S01]  /*8d30*/  IADD3 R174, R111, 0x80, RZ ;  /* 0x000000806fae7810 */ /* 0x000fe20007ffe0ff */
[----:B------:R-:W-:Y:S02]  /*8d40*/  FMUL.FTZ R68, R136, -R95 ;  /* 0x8000005f88447220 */ /* 0x000fe40000410000 */
[C---:B------:R-:W-:Y:S01]  /*8d50*/  FFMA.FTZ R66, R71.reuse, R135, R66 ;  /* 0x0000008747427223 */ /* 0x040fe20000010042 */
[----:B------:R-:W-:Y:S01]  /*8d60*/  LEA.HI.SX32 R174, R174, R111, 0x1b ;  /* 0x0000006faeae7211 */ /* 0x000fe200078fdaff */
[----:B------:R-:W-:-:S02]  /*8d70*/  FFMA.FTZ R67, R71, R177, -R176 ;  /* 0x000000b147437223 */ /* 0x000fc400000108b0 */
[C---:B------:R-:W-:Y:S02]  /*8d80*/  FMUL.FTZ R135, R76.reuse, R135 ;  /* 0x000000874c877220 */ /* 0x040fe40000410000 */
[C---:B------:R-:W-:Y:S02]  /*8d90*/  FMUL.FTZ R177, R76.reuse, R177 ;  /* 0x000000b14cb17220 */ /* 0x040fe40000410000 */
[----:B------:R-:W-:Y:S02]  /*8da0*/  FFMA.FTZ R18, R69, R45, R18 ;  /* 0x0000002d45127223 */ /* 0x000fe40000010012 */
[----:B------:R-:W-:Y:S02]  /*8db0*/  FFMA.FTZ R76, R76, R69, R72 ;  /* 0x000000454c4c7223 */ /* 0x000fe40000010048 */
[----:B------:R-:W-:Y:S02]  /*8dc0*/  FMUL.FTZ R70, R78, R52 ;  /* 0x000000344e467220 */ /* 0x000fe40000410000 */
[----:B------:R-:W-:-:S02]  /*8dd0*/  FFMA.FTZ R69, R137, R75, -R68 ;  /* 0x0000004b89457223 */ /* 0x000fc40000010844 */
[----:B------:R-:W-:Y:S02]  /*8de0*/  FMUL.FTZ R136, R136, -R75 ;  /* 0x8000004b88887220 */ /* 0x000fe40000410000 */
[-C--:B------:R-:W-:Y:S02]  /*8df0*/  FMUL.FTZ R68, R175, R95.reuse ;  /* 0x0000005faf447220 */ /* 0x080fe40000410000 */
[----:B------:R-:W-:Y:S02]  /*8e00*/  FMUL.FTZ R74, R75, UR45 ;  /* 0x0000002d4b4a7c20 */ /* 0x000fe40008410000 */
[----:B------:R-:W-:Y:S02]  /*8e10*/  FFMA.FTZ R71, R175, -R70, R224 ;  /* 0x80000046af477223 */ /* 0x000fe400000100e0 */
[----:B------:R-:W-:Y:S02]  /*8e20*/  FADD.FTZ R50, R73, R50 ;  /* 0x0000003249327221 */ /* 0x000fe40000010000 */
[----:B------:R-:W-:-:S02]  /*8e30*/  FFMA.FTZ R136, R137, R95, R136 ;  /* 0x0000005f89887223 */ /* 0x000fc40000010088 */
[C---:B------:R-:W-:Y:S02]  /*8e40*/  FFMA.FTZ R70, R173.reuse, -R70, R230 ;  /* 0x80000046ad467223 */ /* 0x040fe400000100e6 */
[----:B------:R-:W-:Y:S02]  /*8e50*/  FFMA.FTZ R72, R173, R75, R68 ;  /* 0x0000004bad487223 */ /* 0x000fe40000010044 */
[C---:B------:R-:W-:Y:S02]  /*8e60*/  FMUL.FTZ R73, R95.reuse, UR45 ;  /* 0x0000002d5f497c20 */ /* 0x040fe40008410000 */
[C---:B------:R-:W-:Y:S02]  /*8e70*/  FFMA.FTZ R74, R95.reuse, UR44, -R74 ;  /* 0x0000002c5f4a7c23 */ /* 0x040fe4000801084a */
[-C--:B------:R-:W-:Y:S01]  /*8e80*/  FMUL.FTZ R173, R95, R52.reuse ;  /* 0x000000345fad7220 */ /* 0x080fe20000410000 */
[----:B------:R-:W-:Y:S01]  /*8e90*/  HADD2.F32 R95, -RZ, R60.H1_H1 ;  /* 0x3000003cff5f7230 */ /* 0x000fe20000004100 */
[----:B------:R-:W-:-:S02]  /*8ea0*/  FMUL.FTZ R137, R75, R52 ;  /* 0x000000344b897220 */ /* 0x000fc40000410000 */
[----:B------:R-:W-:Y:S02]  /*8eb0*/  FADD.FTZ R98, R98, R69 ;  /* 0x0000004562627221 */ /* 0x000fe40000010000 */
[----:B------:R-:W-:Y:S02]  /*8ec0*/  FFMA.FTZ R73, R75, UR44, R73 ;  /* 0x0000002c4b497c23 */ /* 0x000fe40008010049 */
[C---:B------:R-:W-:Y:S02]  /*8ed0*/  FMUL.FTZ R68, R71.reuse, R173 ;  /* 0x000000ad47447220 */ /* 0x040fe40000410000 */
[C---:B------:R-:W-:Y:S02]  /*8ee0*/  FMUL.FTZ R69, R71.reuse, R137 ;  /* 0x0000008947457220 */ /* 0x040fe40000410000 */
[----:B------:R-:W-:Y:S02]  /*8ef0*/  FMUL.FTZ R74, R71, R74 ;  /* 0x0000004a474a7220 */ /* 0x000fe40000410000 */
[----:B------:R-:W-:-:S02]  /*8f00*/  FADD.FTZ R97, -R97, R136 ;  /* 0x0000008861617221 */ /* 0x000fc40000010100 */
[C---:B------:R-:W-:Y:S02]  /*8f10*/  FFMA.FTZ R68, R70.reuse, R137, R68 ;  /* 0x0000008946447223 */ /* 0x040fe40000010044 */
[C---:B------:R-:W-:Y:S02]  /*8f20*/  FFMA.FTZ R69, R70.reuse, R173, -R69 ;  /* 0x000000ad46457223 */ /* 0x040fe40000010845 */
[----:B------:R-:W-:Y:S02]  /*8f30*/  FFMA.FTZ R73, R70, R73, R74 ;  /* 0x0000004946497223 */ /* 0x000fe4000001004a */
[CC--:B------:R-:W-:Y:S02]  /*8f40*/  FMUL.FTZ R70, R138.reuse, -R97.reuse ;  /* 0x800000618a467220 */ /* 0x0c0fe40000410000 */
[----:B------:R-:W-:Y:S02]  /*8f50*/  FMUL.FTZ R138, R138, -R98 ;  /* 0x800000628a8a7220 */ /* 0x000fe40000410000 */
[----:B------:R-:W-:Y:S01]  /*8f60*/  FADD.FTZ R49, R76, R49 ;  /* 0x000000314c317221 */ /* 0x000fe20000010000 */
[----:B------:R-:W-:Y:S01]  /*8f70*/  HADD2.F32 R76, -RZ, R58.H0_H0 ;  /* 0x2000003aff4c7230 */ /* 0x000fe20000004100 */
[----:B------:R-:W-:-:S02]  /*8f80*/  FFMA.FTZ R138, R139, R97, R138 ;  /* 0x000000618b8a7223 */ /* 0x000fc4000001008a */
[----:B------:R-:W-:Y:S02]  /*8f90*/  FFMA.FTZ R71, R139, R98, -R70 ;  /* 0x000000628b477223 */ /* 0x000fe40000010846 */
[----:B------:R-:W-:Y:S02]  /*8fa0*/  FMUL.FTZ R70, R76, R51 ;  /* 0x000000334c467220 */ /* 0x000fe40000410000 */
[----:B------:R-:W-:Y:S02]  /*8fb0*/  FADD.FTZ R138, -R99, R138 ;  /* 0x0000008a638a7221 */ /* 0x000fe40000010100 */
[----:B------:R-:W-:Y:S01]  /*8fc0*/  FADD.FTZ R77, R178, R71 ;  /* 0x00000047b24d7221 */ /* 0x000fe20000010000 */
[----:B------:R-:W-:Y:S01]  /*8fd0*/  IADD3 R178, R111, 0xc00, RZ ;  /* 0x00000c006fb27810 */ /* 0x000fe20007ffe0ff */
[----:B------:R-:W-:Y:S02]  /*8fe0*/  FFMA.FTZ R75, R78, R72, R73 ;  /* 0x000000484e4b7223 */ /* 0x000fe40000010049 */
[----:B------:R-:W-:-:S02]  /*8ff0*/  FMUL.FTZ R71, R172, R97 ;  /* 0x00000061ac477220 */ /* 0x000fc40000410000 */
[-C--:B------:R-:W-:Y:S02]  /*9000*/  FFMA.FTZ R172, R172, -R70.reuse, R229 ;  /* 0x80000046acac7223 */ /* 0x080fe400000100e5 */
[----:B------:R-:W-:Y:S02]  /*9010*/  FFMA.FTZ R73, R170, -R70, R233 ;  /* 0x80000046aa497223 */ /* 0x000fe400000100e9 */
[CC--:B------:R-:W-:Y:S02]  /*9020*/  FMUL.FTZ R70, R140.reuse, -R138.reuse ;  /* 0x8000008a8c467220 */ /* 0x0c0fe40000410000 */
[-C--:B------:R-:W-:Y:S02]  /*9030*/  FMUL.FTZ R140, R140, -R77.reuse ;  /* 0x8000004d8c8c7220 */ /* 0x080fe40000410000 */
[C---:B------:R-:W-:Y:S02]  /*9040*/  FFMA.FTZ R70, R141.reuse, R77, -R70 ;  /* 0x0000004d8d467223 */ /* 0x040fe40000010846 */
[----:B------:R-:W-:-:S02]  /*9050*/  FFMA.FTZ R141, R141, R138, R140 ;  /* 0x0000008a8d8d7223 */ /* 0x000fc4000001008c */
[----:B------:R-:W-:Y:S02]  /*9060*/  FFMA.FTZ R19, R72, R52, R19 ;  /* 0x0000003448137223 */ /* 0x000fe40000010013 */
[----:B------:R-:W-:Y:S02]  /*9070*/  FMUL.FTZ R72, R98, UR45 ;  /* 0x0000002d62487c20 */ /* 0x000fe40008410000 */
[----:B------:R-:W-:Y:S02]  /*9080*/  FADD.FTZ R180, -R180, R141 ;  /* 0x0000008db4b47221 */ /* 0x000fe40000010100 */
[----:B------:R-:W-:Y:S02]  /*9090*/  FADD.FTZ R181, R181, R70 ;  /* 0x00000046b5b57221 */ /* 0x000fe40000010000 */
[----:B------:R-:W-:Y:S02]  /*90a0*/  FADD.FTZ R48, R75, R48 ;  /* 0x000000304b307221 */ /* 0x000fe40000010000 */
[----:B------:R-:W-:-:S02]  /*90b0*/  FFMA.FTZ R75, R97, UR44, -R72 ;  /* 0x0000002c614b7c23 */ /* 0x000fc40008010848 */
[CC--:B------:R-:W-:Y:S02]  /*90c0*/  FMUL.FTZ R72, R142.reuse, -R180.reuse ;  /* 0x800000b48e487220 */ /* 0x0c0fe40000410000 */
[-C--:B------:R-:W-:Y:S02]  /*90d0*/  FMUL.FTZ R142, R142, -R181.reuse ;  /* 0x800000b58e8e7220 */ /* 0x080fe40000410000 */
[C---:B------:R-:W-:Y:S02]  /*90e0*/  FFMA.FTZ R72, R143.reuse, R181, -R72 ;  /* 0x000000b58f487223 */ /* 0x040fe40000010848 */
[----:B------:R-:W-:Y:S02]  /*90f0*/  FFMA.FTZ R143, R143, R180, R142 ;  /* 0x000000b48f8f7223 */ /* 0x000fe4000001008e */
[----:B------:R-:W-:Y:S02]  /*9100*/  FFMA.FTZ R170, R170, R98, R71 ;  /* 0x00000062aaaa7223 */ /* 0x000fe40000010047 */
[----:B------:R-:W-:-:S02]  /*9110*/  FMUL.FTZ R139, R97, R51 ;  /* 0x00000033618b7220 */ /* 0x000fc40000410000 */
[----:B------:R-:W-:Y:S02]  /*9120*/  FMUL.FTZ R71, R97, UR45 ;  /* 0x0000002d61477c20 */ /* 0x000fe40008410000 */
[----:B------:R-:W-:Y:S02]  /*9130*/  FMUL.FTZ R99, R98, R51 ;  /* 0x0000003362637220 */ /* 0x000fe40000410000 */
[----:B------:R-:W-:Y:S02]  /*9140*/  FADD.FTZ R182, -R182, R143 ;  /* 0x0000008fb6b67221 */ /* 0x000fe40000010100 */
[C---:B------:R-:W-:Y:S02]  /*9150*/  FMUL.FTZ R70, R172.reuse, R139 ;  /* 0x0000008bac467220 */ /* 0x040fe40000410000 */
[----:B------:R-:W-:Y:S02]  /*9160*/  FMUL.FTZ R75, R172, R75 ;  /* 0x0000004bac4b7220 */ /* 0x000fe40000410000 */
[----:B------:R-:W-:-:S02]  /*9170*/  FADD.FTZ R183, R183, R72 ;  /* 0x00000048b7b77221 */ /* 0x000fc40000010000 */
[----:B------:R-:W-:Y:S02]  /*9180*/  FFMA.FTZ R74, R98, UR44, R71 ;  /* 0x0000002c624a7c23 */ /* 0x000fe40008010047 */
[----:B------:R-:W-:Y:S02]  /*9190*/  FMUL.FTZ R172, R172, R99 ;  /* 0x00000063acac7220 */ /* 0x000fe40000410000 */
[C---:B------:R-:W-:Y:S02]  /*91a0*/  FMUL.FTZ R72, R144.reuse, -R182 ;  /* 0x800000b690487220 */ /* 0x040fe40000410000 */
[----:B------:R-:W-:Y:S02]  /*91b0*/  FMUL.FTZ R144, R144, -R183 ;  /* 0x800000b790907220 */ /* 0x000fe40000410000 */
[C---:B------:R-:W-:Y:S02]  /*91c0*/  FFMA.FTZ R70, R73.reuse, R99, R70 ;  /* 0x0000006349467223 */ /* 0x040fe40000010046 */
[----:B------:R-:W-:Y:S01]  /*91d0*/  FFMA.FTZ R71, R73, R139, -R172 ;  /* 0x0000008b49477223 */ /* 0x000fe200000108ac */
[----:B------:R-:W-:Y:S01]  /*91e0*/  IADD3 R172, R111, 0xb80, RZ ;  /* 0x00000b806fac7810 */ /* 0x000fe20007ffe0ff */
[----:B------:R-:W-:-:S02]  /*91f0*/  FFMA.FTZ R75, R73, R74, R75 ;  /* 0x0000004a494b7223 */ /* 0x000fc4000001004b */
[----:B------:R-:W-:Y:S02]  /*9200*/  FMUL.FTZ R73, R79, R54 ;  /* 0x000000364f497220 */ /* 0x000fe40000410000 */
[C---:B------:R-:W-:Y:S02]  /*9210*/  FFMA.FTZ R72, R145.reuse, R183, -R72 ;  /* 0x000000b791487223 */ /* 0x040fe40000010848 */
[----:B------:R-:W-:Y:S02]  /*9220*/  FFMA.FTZ R20, R170, R51, R20 ;  /* 0x00000033aa147223 */ /* 0x000fe40000010014 */
[----:B------:R-:W-:Y:S01]  /*9230*/  FFMA.FTZ R145, R145, R182, R144 ;  /* 0x000000b691917223 */ /* 0x000fe20000010090 */
[----:B------:R-:W-:Y:S01]  /*9240*/  IADD3 R144, R111, 0x800, RZ ;  /* 0x000008006f907810 */ /* 0x000fe20007ffe0ff */
[----:B------:R-:W-:Y:S02]  /*9250*/  FFMA.FTZ R170, R76, R170, R75 ;  /* 0x000000aa4caa7223 */ /* 0x000fe4000001004b */
[----:B------:R-:W-:-:S02]  /*9260*/  FMUL.FTZ R74, R171, R138 ;  /* 0x0000008aab4a7220 */ /* 0x000fc40000410000 */
[-C--:B------:R-:W-:Y:S02]  /*9270*/  FFMA.FTZ R171, R171, -R73.reuse, R228 ;  /* 0x80000049abab7223 */ /* 0x080fe400000100e4 */
[----:B------:R-:W-:Y:S02]  /*9280*/  FFMA.FTZ R75, R169, -R73, R222 ;  /* 0x80000049a94b7223 */ /* 0x000fe400000100de */
[----:B------:R-:W-:Y:S02]  /*9290*/  FADD.FTZ R185, R185, R72 ;  /* 0x00000048b9b97221 */ /* 0x000fe40000010000 */
[----:B------:R-:W-:Y:S02]  /*92a0*/  FMUL.FTZ R73, R77, UR45 ;  /* 0x0000002d4d497c20 */ /* 0x000fe40008410000 */
[----:B------:R-:W-:Y:S02]  /*92b0*/  FMUL.FTZ R72, R138, UR45 ;  /* 0x0000002d8a487c20 */ /* 0x000fe40008410000 */
[----:B------:R-:W-:-:S02]  /*92c0*/  FADD.FTZ R184, -R184, R145 ;  /* 0x00000091b8b87221 */ /* 0x000fc40000010100 */
[C---:B------:R-:W-:Y:S02]  /*92d0*/  FMUL.FTZ R99, R76.reuse, R99 ;  /* 0x000000634c637220 */ /* 0x040fe40000410000 */
[----:B------:R-:W-:Y:S02]  /*92e0*/  FMUL.FTZ R139, R76, R139 ;  /* 0x0000008b4c8b7220 */ /* 0x000fe40000410000 */
[----:B------:R-:W-:Y:S02]  /*92f0*/  FFMA.FTZ R169, R169, R77, R74 ;  /* 0x0000004da9a97223 */ /* 0x000fe4000001004a */
[----:B------:R-:W-:Y:S02]  /*9300*/  FFMA.FTZ R74, R138, UR44, -R73 ;  /* 0x0000002c8a4a7c23 */ /* 0x000fe40008010849 */
[----:B------:R-:W-:Y:S02]  /*9310*/  FFMA.FTZ R76, R77, UR44, R72 ;  /* 0x0000002c4d4c7c23 */ /* 0x000fe40008010048 */
[----:B------:R-:W-:-:S02]  /*9320*/  FMUL.FTZ R72, R146, -R184 ;  /* 0x800000b892487220 */ /* 0x000fc40000410000 */
[C---:B------:R-:W-:Y:S02]  /*9330*/  FMUL.FTZ R137, R78.reuse, R137 ;  /* 0x000000894e897220 */ /* 0x040fe40000410000 */
[----:B------:R-:W-:Y:S02]  /*9340*/  FMUL.FTZ R173, R78, R173 ;  /* 0x000000ad4ead7220 */ /* 0x000fe40000410000 */
[-C--:B------:R-:W-:Y:S02]  /*9350*/  FMUL.FTZ R146, R146, -R185.reuse ;  /* 0x800000b992927220 */ /* 0x080fe40000410000 */
[----:B------:R-:W-:Y:S02]  /*9360*/  FMUL.FTZ R78, R77, R54 ;  /* 0x000000364d4e7220 */ /* 0x000fe40000410000 */
[----:B------:R-:W-:Y:S02]  /*9370*/  FMUL.FTZ R77, R171, R74 ;  /* 0x0000004aab4d7220 */ /* 0x000fe40000410000 */
[----:B------:R-:W-:-:S02]  /*9380*/  FFMA.FTZ R74, R147, R185, -R72 ;  /* 0x000000b9934a7223 */ /* 0x000fc40000010848 */
[----:B------:R-:W-:Y:S01]  /*9390*/  FFMA.FTZ R147, R147, R184, R146 ;  /* 0x000000b893937223 */ /* 0x000fe20000010092 */
[----:B------:R-:W-:Y:S01]  /*93a0*/  IADD3 R146, R111, 0x880, RZ ;  /* 0x000008806f927810 */ /* 0x000fe20007ffe0ff */
[----:B------:R-:W-:Y:S02]  /*93b0*/  FMUL.FTZ R80, R138, R54 ;  /* 0x000000368a507220 */ /* 0x000fe40000410000 */
[----:B------:R-:W-:Y:S02]  /*93c0*/  FADD.FTZ R186, -R186, R147 ;  /* 0x00000093baba7221 */ /* 0x000fe40000010100 */
[----:B------:R-:W-:Y:S02]  /*93d0*/  FADD.FTZ R187, R187, R74 ;  /* 0x0000004abbbb7221 */ /* 0x000fe40000010000 */
[----:B------:R-:W-:Y:S02]  /*93e0*/  FMUL.FTZ R74, R115, -R186 ;  /* 0x800000ba734a7220 */ /* 0x000fe40000410000 */
[----:B------:R-:W-:-:S02]  /*93f0*/  FMUL.FTZ R73, R171, R80 ;  /* 0x00000050ab497220 */ /* 0x000fc40000410000 */
[-C--:B------:R-:W-:Y:S02]  /*9400*/  FMUL.FTZ R115, R115, -R187.reuse ;  /* 0x800000bb73737220 */ /* 0x080fe40000410000 */
[-C--:B------:R-:W-:Y:S02]  /*9410*/  FMUL.FTZ R171, R171, R78.reuse ;  /* 0x0000004eabab7220 */ /* 0x080fe40000410000 */
[C---:B------:R-:W-:Y:S02]  /*9420*/  FFMA.FTZ R74, R118.reuse, R187, -R74 ;  /* 0x000000bb764a7223 */ /* 0x040fe4000001084a */
[C---:B------:R-:W-:Y:S02]  /*9430*/  FFMA.FTZ R72, R75.reuse, R78, R73 ;  /* 0x0000004e4b487223 */ /* 0x040fe40000010049 */
[----:B------:R-:W-:Y:S02]  /*9440*/  FFMA.FTZ R115, R118, R186, R115 ;  /* 0x000000ba76737223 */ /* 0x000fe40000010073 */
[----:B------:R-:W-:-:S02]  /*9450*/  FFMA.FTZ R73, R75, R80, -R171 ;  /* 0x000000504b497223 */ /* 0x000fc400000108ab */
[----:B------:R-:W-:Y:S02]  /*9460*/  FFMA.FTZ R76, R75, R76, R77 ;  /* 0x0000004c4b4c7223 */ /* 0x000fe4000001004d */
[----:B------:R-:W-:Y:S02]  /*9470*/  FMUL.FTZ R75, R82, R53 ;  /* 0x00000035524b7220 */ /* 0x000fe40000410000 */
[----:B------:R-:W-:Y:S02]  /*9480*/  FADD.FTZ R189, R189, R74 ;  /* 0x0000004abdbd7221 */ /* 0x000fe40000010000 */
[----:B------:R-:W-:Y:S02]  /*9490*/  FMUL.FTZ R74, R168, R180 ;  /* 0x000000b4a84a7220 */ /* 0x000fe40000410000 */
[----:B------:R-:W-:Y:S02]  /*94a0*/  FFMA.FTZ R21, R169, R54, R21 ;  /* 0x00000036a9157223 */ /* 0x000fe40000010015 */
[----:B------:R-:W-:-:S02]  /*94b0*/  FADD.FTZ R188, -R188, R115 ;  /* 0x00000073bcbc7221 */ /* 0x000fc40000010100 */
[----:B------:R-:W-:Y:S02]  /*94c0*/  FFMA.FTZ R169, R79, R169, R76 ;  /* 0x000000a94fa97223 */ /* 0x000fe4000001004c */
[C---:B------:R-:W-:Y:S02]  /*94d0*/  FFMA.FTZ R76, R166.reuse, -R75, R231 ;  /* 0x8000004ba64c7223 */ /* 0x040fe400000100e7 */
[----:B------:R-:W-:Y:S02]  /*94e0*/  FFMA.FTZ R166, R166, R181, R74 ;  /* 0x000000b5a6a67223 */ /* 0x000fe4000001004a */
[C---:B------:R-:W-:Y:S02]  /*94f0*/  FMUL.FTZ R74, R119.reuse, -R188 ;  /* 0x800000bc774a7220 */ /* 0x040fe40000410000 */
[----:B------:R-:W-:Y:S02]  /*9500*/  FMUL.FTZ R119, R119, -R189 ;  /* 0x800000bd77777220 */ /* 0x000fe40000410000 */
[----:B------:R-:W-:-:S02]  /*9510*/  FFMA.FTZ R168, R168, -R75, R227 ;  /* 0x8000004ba8a87223 */ /* 0x000fc400000100e3 */
[----:B------:R-:W-:Y:S02]  /*9520*/  FMUL.FTZ R75, R181, UR45 ;  /* 0x0000002db54b7c20 */ /* 0x000fe40008410000 */
[C---:B------:R-:W-:Y:S02]  /*9530*/  FFMA.FTZ R119, R120.reuse, R188, R119 ;  /* 0x000000bc78777223 */ /* 0x040fe40000010077 */
[----:B------:R-:W-:Y:S02]  /*9540*/  FMUL.FTZ R143, R79, R78 ;  /* 0x0000004e4f8f7220 */ /* 0x000fe40000410000 */
[----:B------:R-:W-:Y:S02]  /*9550*/  FFMA.FTZ R74, R120, R189, -R74 ;  /* 0x000000bd784a7223 */ /* 0x000fe4000001084a */
[C---:B------:R-:W-:Y:S02]  /*9560*/  FMUL.FTZ R78, R180.reuse, UR45 ;  /* 0x0000002db44e7c20 */ /* 0x040fe40008410000 */
[----:B------:R-:W-:-:S02]  /*9570*/  FFMA.FTZ R75, R180, UR44, -R75 ;  /* 0x0000002cb44b7c23 */ /* 0x000fc4000801084b */
[----:B------:R-:W-:Y:S02]  /*9580*/  FMUL.FTZ R141, R79, R80 ;  /* 0x000000504f8d7220 */ /* 0x000fe40000410000 */
[----:B------:R-:W-:Y:S02]  /*9590*/  FADD.FTZ R190, -R190, R119 ;  /* 0x00000077bebe7221 */ /* 0x000fe40000010100 */
[-C--:B------:R-:W-:Y:S01]  /*95a0*/  FMUL.FTZ R79, R180, R53.reuse ;  /* 0x00000035b44f7220 */ /* 0x080fe20000410000 */
[----:B------:R-:W-:Y:S01]  /*95b0*/  HADD2.F32 R180, -RZ, R56.H0_H0 ;  /* 0x20000038ffb47230 */ /* 0x000fe20000004100 */
[----:B------:R-:W-:Y:S02]  /*95c0*/  FADD.FTZ R191, R191, R74 ;  /* 0x0000004abfbf7221 */ /* 0x000fe40000010000 */
[C---:B------:R-:W-:Y:S02]  /*95d0*/  FMUL.FTZ R115, R181.reuse, R53 ;  /* 0x00000035b5737220 */ /* 0x040fe40000410000 */
[----:B------:R-:W-:-:S02]  /*95e0*/  FFMA.FTZ R77, R181, UR44, R78 ;  /* 0x0000002cb54d7c23 */ /* 0x000fc4000801004e */
[C---:B------:R-:W-:Y:S02]  /*95f0*/  FMUL.FTZ R78, R168.reuse, R75 ;  /* 0x0000004ba84e7220 */ /* 0x040fe40000410000 */
[----:B------:R-:W-:Y:S02]  /*9600*/  FMUL.FTZ R75, R121, -R190 ;  /* 0x800000be794b7220 */ /* 0x000fe40000410000 */
[C---:B------:R-:W-:Y:S02]  /*9610*/  FMUL.FTZ R98, R168.reuse, R79 ;  /* 0x0000004fa8627220 */ /* 0x040fe40000410000 */
[----:B------:R-:W-:Y:S01]  /*9620*/  FMUL.FTZ R74, R168, R115 ;  /* 0x00000073a84a7220 */ /* 0x000fe20000410000 */
[----:B------:R-:W-:Y:S01]  /*9630*/  IADD3 R168, R111, 0xa80, RZ ;  /* 0x00000a806fa87810 */ /* 0x000fe20007ffe0ff */
[----:B------:R-:W-:Y:S02]  /*9640*/  FMUL.FTZ R121, R121, -R191 ;  /* 0x800000bf79797220 */ /* 0x000fe40000410000 */
[----:B------:R-:W-:-:S02]  /*9650*/  FFMA.FTZ R98, R76, R115, R98 ;  /* 0x000000734c627223 */ /* 0x000fc40000010062 */
[C---:B------:R-:W-:Y:S02]  /*9660*/  FFMA.FTZ R74, R76.reuse, R79, -R74 ;  /* 0x0000004f4c4a7223 */ /* 0x040fe4000001084a */
[----:B------:R-:W-:Y:S02]  /*9670*/  FFMA.FTZ R77, R76, R77, R78 ;  /* 0x0000004d4c4d7223 */ /* 0x000fe4000001004e */
[C---:B------:R-:W-:Y:S02]  /*9680*/  FFMA.FTZ R121, R122.reuse, R190, R121 ;  /* 0x000000be7a797223 */ /* 0x040fe40000010079 */
[----:B------:R-:W-:Y:S02]  /*9690*/  FFMA.FTZ R76, R122, R191, -R75 ;  /* 0x000000bf7a4c7223 */ /* 0x000fe4000001084b */
[----:B------:R-:W-:Y:S02]  /*96a0*/  FFMA.FTZ R22, R166, R53, R22 ;  /* 0x00000035a6167223 */ /* 0x000fe40000010016 */
[----:B------:R-:W-:-:S02]  /*96b0*/  FADD.FTZ R192, -R192, R121 ;  /* 0x00000079c0c07221 */ /* 0x000fc40000010100 */
[----:B------:R-:W-:Y:S02]  /*96c0*/  FFMA.FTZ R166, R82, R166, R77 ;  /* 0x000000a652a67223 */ /* 0x000fe4000001004d */
[----:B------:R-:W-:Y:S02]  /*96d0*/  FADD.FTZ R193, R193, R76 ;  /* 0x0000004cc1c17221 */ /* 0x000fe40000010000 */
[----:B------:R-:W-:Y:S02]  /*96e0*/  FMUL.FTZ R77, R81, R100 ;  /* 0x00000064514d7220 */ /* 0x000fe40000410000 */
[----:B------:R-:W-:Y:S02]  /*96f0*/  FMUL.FTZ R76, R167, R182 ;  /* 0x000000b6a74c7220 */ /* 0x000fe40000410000 */
[C---:B------:R-:W-:Y:S02]  /*9700*/  FMUL.FTZ R75, R123.reuse, -R192 ;  /* 0x800000c07b4b7220 */ /* 0x040fe40000410000 */
[----:B------:R-:W-:-:S02]  /*9710*/  FMUL.FTZ R123, R123, -R193 ;  /* 0x800000c17b7b7220 */ /* 0x000fc40000410000 */
[-C--:B------:R-:W-:Y:S02]  /*9720*/  FFMA.FTZ R167, R167, -R77.reuse, R226 ;  /* 0x8000004da7a77223 */ /* 0x080fe400000100e2 */
[C---:B------:R-:W-:Y:S02]  /*9730*/  FFMA.FTZ R77, R165.reuse, -R77, R220 ;  /* 0x8000004da54d7223 */ /* 0x040fe400000100dc */
[----:B------:R-:W-:Y:S02]  /*9740*/  FFMA.FTZ R165, R165, R183, R76 ;  /* 0x000000b7a5a57223 */ /* 0x000fe4000001004c */
[C---:B------:R-:W-:Y:S02]  /*9750*/  FFMA.FTZ R76, R124.reuse, R193, -R75 ;  /* 0x000000c17c4c7223 */ /* 0x040fe4000001084b */
[----:B------:R-:W-:Y:S02]  /*9760*/  FFMA.FTZ R123, R124, R192, R123 ;  /* 0x000000c07c7b7223 */ /* 0x000fe4000001007b */
[----:B------:R-:W-:-:S02]  /*9770*/  FMUL.FTZ R75, R183, UR45 ;  /* 0x0000002db74b7c20 */ /* 0x000fc40008410000 */
[----:B------:R-:W-:Y:S02]  /*9780*/  FADD.FTZ R195, R195, R76 ;  /* 0x0000004cc3c37221 */ /* 0x000fe40000010000 */
[----:B------:R-:W-:Y:S02]  /*9790*/  FADD.FTZ R194, -R194, R123 ;  /* 0x0000007bc2c27221 */ /* 0x000fe40000010100 */
[C---:B------:R-:W-:Y:S02]  /*97a0*/  FMUL.FTZ R76, R182.reuse, UR45 ;  /* 0x0000002db64c7c20 */ /* 0x040fe40008410000 */
[----:B------:R-:W-:Y:S02]  /*97b0*/  FFMA.FTZ R78, R182, UR44, -R75 ;  /* 0x0000002cb64e7c23 */ /* 0x000fe4000801084b */
[----:B------:R-:W-:Y:S02]  /*97c0*/  FMUL.FTZ R75, R125, -R194 ;  /* 0x800000c27d4b7220 */ /* 0x000fe40000410000 */
[----:B------:R-:W-:-:S02]  /*97d0*/  FFMA.FTZ R76, R183, UR44, R76 ;  /* 0x0000002cb74c7c23 */ /* 0x000fc4000801004c */
[----:B------:R-:W-:Y:S02]  /*97e0*/  FMUL.FTZ R78, R167, R78 ;  /* 0x0000004ea74e7220 */ /* 0x000fe40000410000 */
[----:B------:R-:W-:Y:S02]  /*97f0*/  FMUL.FTZ R125, R125, -R195 ;  /* 0x800000c37d7d7220 */ /* 0x000fe40000410000 */
[-C--:B------:R-:W-:Y:S02]  /*9800*/  FMUL.FTZ R182, R182, R100.reuse ;  /* 0x00000064b6b67220 */ /* 0x080fe40000410000 */
[----:B------:R-:W-:Y:S02]  /*9810*/  FMUL.FTZ R80, R183, R100 ;  /* 0x00000064b7507220 */ /* 0x000fe40000410000 */
[----:B------:R-:W-:Y:S02]  /*9820*/  FFMA.FTZ R78, R77, R76, R78 ;  /* 0x0000004c4d4e7223 */ /* 0x000fe4000001004e */
[----:B------:R-:W-:-:S02]  /*9830*/  FFMA.FTZ R125, R126, R194, R125 ;  /* 0x000000c27e7d7223 */ /* 0x000fc4000001007d */
[----:B------:R-:W-:Y:S02]  /*9840*/  FFMA.FTZ R76, R126, R195, -R75 ;  /* 0x000000c37e4c7223 */ /* 0x000fe4000001084b */
[C---:B------:R-:W-:Y:S02]  /*9850*/  FMUL.FTZ R118, R167.reuse, R182 ;  /* 0x000000b6a7767220 */ /* 0x040fe40000410000 */
[----:B------:R-:W-:Y:S02]  /*9860*/  FMUL.FTZ R120, R167, R80 ;  /* 0x00000050a7787220 */ /* 0x000fe40000410000 */
[----:B------:R-:W-:Y:S02]  /*9870*/  FMUL.FTZ R75, R180, R55 ;  /* 0x00000037b44b7220 */ /* 0x000fe40000410000 */
[----:B------:R-:W-:Y:S02]  /*9880*/  FADD.FTZ R196, -R196, R125 ;  /* 0x0000007dc4c47221 */ /* 0x000fe40000010100 */
[----:B------:R-:W-:-:S02]  /*9890*/  FADD.FTZ R197, R197, R76 ;  /* 0x0000004cc5c57221 */ /* 0x000fc40000010000 */
[C---:B------:R-:W-:Y:S02]  /*98a0*/  FFMA.FTZ R118, R77.reuse, R80, R118 ;  /* 0x000000504d767223 */ /* 0x040fe40000010076 */
[----:B------:R-:W-:Y:S02]  /*98b0*/  FFMA.FTZ R120, R77, R182, -R120 ;  /* 0x000000b64d787223 */ /* 0x000fe40000010878 */
[----:B------:R-:W-:Y:S02]  /*98c0*/  FFMA.FTZ R176, R81, R165, R78 ;  /* 0x000000a551b07223 */ /* 0x000fe4000001004e */
[-C--:B------:R-:W-:Y:S02]  /*98d0*/  FFMA.FTZ R78, R164, -R75.reuse, R219 ;  /* 0x8000004ba44e7223 */ /* 0x080fe400000100db */
[----:B------:R-:W-:Y:S02]  /*98e0*/  FFMA.FTZ R77, R162, -R75, R223 ;  /* 0x8000004ba24d7223 */ /* 0x000fe400000100df */
[----:B------:R-:W-:-:S02]  /*98f0*/  FMUL.FTZ R75, R127, -R196 ;  /* 0x800000c47f4b7220 */ /* 0x000fc40000410000 */
[----:B------:R-:W-:Y:S02]  /*9900*/  FMUL.FTZ R127, R127, -R197 ;  /* 0x800000c57f7f7220 */ /* 0x000fe40000410000 */
[----:B------:R-:W-:Y:S02]  /*9910*/  FMUL.FTZ R123, R81, R80 ;  /* 0x00000050517b7220 */ /* 0x000fe40000410000 */
[----:B------:R-:W-:Y:S02]  /*9920*/  FFMA.FTZ R127, R128, R196, R127 ;  /* 0x000000c4807f7223 */ /* 0x000fe4000001007f */
[----:B------:R-:W-:Y:S02]  /*9930*/  FMUL.FTZ R119, R82, R79 ;  /* 0x0000004f52777220 */ /* 0x000fe40000410000 */
[----:B------:R-:W-:Y:S02]  /*9940*/  FMUL.FTZ R164, R164, R184 ;  /* 0x000000b8a4a47220 */ /* 0x000fe40000410000 */
[----:B------:R-:W-:-:S02]  /*9950*/  FMUL.FTZ R80, R184, UR45 ;  /* 0x0000002db8507c20 */ /* 0x000fc40008410000 */
[----:B------:R-:W-:Y:S02]  /*9960*/  FMUL.FTZ R79, R185, UR45 ;  /* 0x0000002db94f7c20 */ /* 0x000fe40008410000 */
[----:B------:R-:W-:Y:S02]  /*9970*/  FFMA.FTZ R76, R128, R197, -R75 ;  /* 0x000000c5804c7223 */ /* 0x000fe4000001084b */
[----:B------:R-:W-:Y:S02]  /*9980*/  FADD.FTZ R198, -R198, R127 ;  /* 0x0000007fc6c67221 */ /* 0x000fe40000010100 */
[----:B------:R-:W-:Y:S01]  /*9990*/  FFMA.FTZ R164, R162, R185, R164 ;  /* 0x000000b9a2a47223 */ /* 0x000fe200000100a4 */
[----:B------:R-:W-:Y:S01]  /*99a0*/  IADD3 R162, R111, 0x900, RZ ;  /* 0x000009006fa27810 */ /* 0x000fe20007ffe0ff */
[----:B------:R-:W-:Y:S02]  /*99b0*/  FFMA.FTZ R80, R185, UR44, R80 ;  /* 0x0000002cb9507c23 */ /* 0x000fe40008010050 */
[----:B------:R-:W-:-:S02]  /*99c0*/  FFMA.FTZ R79, R184, UR44, -R79 ;  /* 0x0000002cb84f7c23 */ /* 0x000fc4000801084f */
[-C--:B------:R-:W-:Y:S02]  /*99d0*/  FMUL.FTZ R125, R184, R55.reuse ;  /* 0x00000037b87d7220 */ /* 0x080fe40000410000 */
[----:B------:R-:W-:Y:S01]  /*99e0*/  FADD.FTZ R199, R199, R76 ;  /* 0x0000004cc7c77221 */ /* 0x000fe20000010000 */
[----:B------:R-:W-:Y:S01]  /*99f0*/  HADD2.F32 R76, -RZ, R60.H0_H0 ;  /* 0x2000003cff4c7230 */ /* 0x000fe20000004100 */
[----:B------:R-:W-:Y:S02]  /*9a00*/  FMUL.FTZ R185, R185, R55 ;  /* 0x00000037b9b97220 */ /* 0x000fe40000410000 */
[----:B------:R-:W-:Y:S02]  /*9a10*/  FMUL.FTZ R75, R129, -R198 ;  /* 0x800000c6814b7220 */ /* 0x000fe40000410000 */
[C---:B------:R-:W-:Y:S02]  /*9a20*/  FMUL.FTZ R122, R78.reuse, R125 ;  /* 0x0000007d4e7a7220 */ /* 0x040fe40000410000 */
[----:B------:R-:W-:-:S02]  /*9a30*/  FMUL.FTZ R79, R78, R79 ;  /* 0x0000004f4e4f7220 */ /* 0x000fc40000410000 */
[----:B------:R-:W-:Y:S02]  /*9a40*/  FMUL.FTZ R124, R78, R185 ;  /* 0x000000b94e7c7220 */ /* 0x000fe40000410000 */
[-C--:B------:R-:W-:Y:S02]  /*9a50*/  FMUL.FTZ R129, R129, -R199.reuse ;  /* 0x800000c781817220 */ /* 0x080fe40000410000 */
[----:B------:R-:W-:Y:S01]  /*9a60*/  FFMA.FTZ R78, R130, R199, -R75 ;  /* 0x000000c7824e7223 */ /* 0x000fe2000001084b */
[----:B------:R-:W-:Y:S01]  /*9a70*/  IADD3 R75, R232, 0x1, RZ ;  /* 0x00000001e84b7810 */ /* 0x000fe20007ffe0ff */
[----:B------:R-:W-:Y:S02]  /*9a80*/  FFMA.FTZ R129, R130, R198, R129 ;  /* 0x000000c682817223 */ /* 0x000fe40000010081 */
[----:B------:R-:W-:Y:S01]  /*9a90*/  FMUL.FTZ R96, R76, R107 ;  /* 0x0000006b4c607220 */ /* 0x000fe20000410000 */
[----:B------:R-:W-:Y:S01]  /*9aa0*/  LEA.HI.SX32 R236, R75, R232, 0x1b ;  /* 0x000000e84bec7211 */ /* 0x000fe200078fdaff */
[----:B------:R-:W-:-:S02]  /*9ab0*/  FADD.FTZ R201, R201, R78 ;  /* 0x0000004ec9c97221 */ /* 0x000fc40000010000 */
[C---:B------:R-:W-:Y:S02]  /*9ac0*/  FFMA.FTZ R79, R77.reuse, R80, R79 ;  /* 0x000000504d4f7223 */ /* 0x040fe4000001004f */
[----:B------:R-:W-:Y:S02]  /*9ad0*/  FADD.FTZ R200, -R200, R129 ;  /* 0x00000081c8c87221 */ /* 0x000fe40000010100 */
[-C--:B------:R-:W-:Y:S02]  /*9ae0*/  FFMA.FTZ R97, R132, -R96.reuse, R205 ;  /* 0x8000006084617223 */ /* 0x080fe400000100cd */
[----:B------:R-:W-:Y:S02]  /*9af0*/  FFMA.FTZ R124, R77, R125, -R124 ;  /* 0x0000007d4d7c7223 */ /* 0x000fe4000001087c */
[----:B------:R-:W-:Y:S02]  /*9b00*/  FFMA.FTZ R96, R148, -R96, R117 ;  /* 0x8000006094607223 */ /* 0x000fe40000010075 */
[----:B------:R-:W-:-:S02]  /*9b10*/  FMUL.FTZ R75, R201, R107 ;  /* 0x0000006bc94b7220 */ /* 0x000fc40000410000 */
[----:B------:R-:W-:Y:S02]  /*9b20*/  FMUL.FTZ R91, R95, R108 ;  /* 0x0000006c5f5b7220 */ /* 0x000fe40000410000 */
[C---:B------:R-:W-:Y:S02]  /*9b30*/  FMUL.FTZ R127, R180.reuse, R185 ;  /* 0x000000b9b47f7220 */ /* 0x040fe40000410000 */
[C---:B------:R-:W-:Y:S02]  /*9b40*/  FMUL.FTZ R125, R180.reuse, R125 ;  /* 0x0000007db47d7220 */ /* 0x040fe40000410000 */
[----:B------:R-:W-:Y:S02]  /*9b50*/  FFMA.FTZ R122, R77, R185, R122 ;  /* 0x000000b94d7a7223 */ /* 0x000fe4000001007a */
[----:B------:R-:W-:Y:S01]  /*9b60*/  FFMA.FTZ R180, R180, R164, R79 ;  /* 0x000000a4b4b47223 */ /* 0x000fe2000001004f */
[----:B------:R-:W-:Y:S01]  /*9b70*/  IADD3 R79, R232, 0x2, RZ ;  /* 0x00000002e84f7810 */ /* 0x000fe20007ffe0ff */
[----:B------:R-:W-:-:S02]  /*9b80*/  FMUL.FTZ R77, R200, R107 ;  /* 0x0000006bc84d7220 */ /* 0x000fc40000410000 */
[----:B------:R-:W-:Y:S02]  /*9b90*/  FMUL.FTZ R115, R82, R115 ;  /* 0x0000007352737220 */ /* 0x000fe40000410000 */
[----:B------:R-:W-:Y:S02]  /*9ba0*/  FMUL.FTZ R80, R96, R75 ;  /* 0x0000004b60507220 */ /* 0x000fe40000410000 */
[-C--:B------:R-:W-:Y:S02]  /*9bb0*/  FFMA.FTZ R92, R149, -R91.reuse, R116 ;  /* 0x8000005b955c7223 */ /* 0x080fe40000010074 */
[----:B------:R-:W-:Y:S02]  /*9bc0*/  FFMA.FTZ R91, R151, -R91, R202 ;  /* 0x8000005b975b7223 */ /* 0x000fe400000100ca */
[----:B------:R-:W-:Y:S02]  /*9bd0*/  FMUL.FTZ R82, R199, R108 ;  /* 0x0000006cc7527220 */ /* 0x000fe40000410000 */
[----:B------:R-:W-:Y:S01]  /*9be0*/  FMUL.FTZ R121, R81, R182 ;  /* 0x000000b651797220 */ /* 0x000fe20000410000 */
[----:B------:R-:W-:Y:S01]  /*9bf0*/  IADD3 R81, R232, 0x3, RZ ;  /* 0x00000003e8517810 */ /* 0x000fe20007ffe0ff */
[-C--:B------:R-:W-:Y:S01]  /*9c00*/  FMUL.FTZ R78, R96, R77.reuse ;  /* 0x0000004d604e7220 */ /* 0x080fe20000410000 */
[-C--:B------:R-:W-:Y:S01]  /*9c10*/  LEA.HI.SX32 R182, R79, R232.reuse, 0x1b ;  /* 0x000000e84fb67211 */ /* 0x080fe200078fdaff */
[-C--:B------:R-:W-:Y:S01]  /*9c20*/  FMUL.FTZ R79, R76, R77.reuse ;  /* 0x0000004d4c4f7220 */ /* 0x080fe20000410000 */
[-C--:B------:R-:W-:Y:S01]  /*9c30*/  LEA.HI.SX32 R184, R81, R232.reuse, 0x1b ;  /* 0x000000e851b87211 */ /* 0x080fe200078fdaff */
[----:B------:R-:W-:Y:S01]  /*9c40*/  FFMA.FTZ R80, R97, R77, -R80 ;  /* 0x0000004d61507223 */ /* 0x000fe20000010850 */
[----:B------:R-:W-:Y:S01]  /*9c50*/  LEA.HI.SX32 R232, R232, R232, 0x1b ;  /* 0x000000e8e8e87211 */ /* 0x000fe200078fdaff */
[----:B------:R-:W-:-:S02]  /*9c60*/  FMUL.FTZ R89, R94, R105 ;  /* 0x000000695e597220 */ /* 0x000fc40000410000 */
[----:B------:R-:W-:Y:S02]  /*9c70*/  FMUL.FTZ R84, R198, R108 ;  /* 0x0000006cc6547220 */ /* 0x000fe40000410000 */
[----:B------:R-:W-:Y:S02]  /*9c80*/  FMUL.FTZ R77, R91, R82 ;  /* 0x000000525b4d7220 */ /* 0x000fe40000410000 */
[-C--:B------:R-:W-:Y:S02]  /*9c90*/  FFMA.FTZ R78, R97, R75.reuse, R78 ;  /* 0x0000004b614e7223 */ /* 0x080fe4000001004e */
[----:B------:R-:W-:Y:S02]  /*9ca0*/  FMUL.FTZ R75, R76, R75 ;  /* 0x0000004b4c4b7220 */ /* 0x000fe40000410000 */
[----:B------:R-:W-:Y:S02]  /*9cb0*/  FFMA.FTZ R90, R150, -R89, R209 ;  /* 0x80000059965a7223 */ /* 0x000fe400000100d1 */
[----:B------:R-:W-:Y:S01]  /*9cc0*/  FFMA.FTZ R77, R92, R84, -R77 ;  /* 0x000000545c4d7223 */ /* 0x000fe2000001084d */
[----:B------:R0:W-:Y:S01]  /*9cd0*/  STS [R232.X4+0x4200], R75 ;  /* 0x0042004be8007388 */ /* 0x0001e20000004800 */
[----:B------:R-:W-:-:S02]  /*9ce0*/  FADD.FTZ R80, RZ, R80 ;  /* 0x00000050ff507221 */ /* 0x000fc40000010000 */
[----:B------:R-:W-:Y:S01]  /*9cf0*/  FFMA.FTZ R89, R152, -R89, R203 ;  /* 0x8000005998597223 */ /* 0x000fe200000100cb */
[----:B------:R1:W-:Y:S01]  /*9d00*/  STS [R236.X4+0x4204], R79 ;  /* 0x0042044fec007388 */ /* 0x0003e20000004800 */
[-C--:B------:R-:W-:Y:S02]  /*9d10*/  FMUL.FTZ R81, R197, R105.reuse ;  /* 0x00000069c5517220 */ /* 0x080fe40000410000 */
[----:B------:R-:W-:Y:S02]  /*9d20*/  FADD.FTZ R77, R80, R77 ;  /* 0x0000004d504d7221 */ /* 0x000fe40000010000 */
[----:B------:R-:W-:Y:S02]  /*9d30*/  FMUL.FTZ R83, R196, R105 ;  /* 0x00000069c4537220 */ /* 0x000fe40000410000 */
[----:B0-----:R-:W-:Y:S02]  /*9d40*/  FMUL.FTZ R75, R91, R84 ;  /* 0x000000545b4b7220 */ /* 0x001fe40000410000 */
[----:B------:R-:W-:-:S02]  /*9d50*/  FMUL.FTZ R80, R89, R81 ;  /* 0x0000005159507220 */ /* 0x000fc40000410000 */
[----:B------:R-:W-:Y:S02]  /*9d60*/  FMUL.FTZ R87, R93, R106 ;  /* 0x0000006a5d577220 */ /* 0x000fe40000410000 */
[----:B------:R-:W-:Y:S02]  /*9d70*/  FFMA.FTZ R75, R92, R82, R75 ;  /* 0x000000525c4b7223 */ /* 0x000fe4000001004b */
[----:B------:R-:W-:Y:S02]  /*9d80*/  FADD.FTZ R78, RZ, R78 ;  /* 0x0000004eff4e7221 */ /* 0x000fe40000010000 */
[-C--:B------:R-:W-:Y:S02]  /*9d90*/  FFMA.FTZ R80, R90, R83.reuse, -R80 ;  /* 0x000000535a507223 */ /* 0x080fe40000010850 */
[----:B------:R-:W-:Y:S02]  /*9da0*/  FMUL.FTZ R85, R89, R83 ;  /* 0x0000005359557220 */ /* 0x000fe40000410000 */
[----:B------:R-:W-:-:S02]  /*9db0*/  FFMA.FTZ R88, R155, -R87, R206 ;  /* 0x800000579b587223 */ /* 0x000fc400000100ce */
[----:B------:R-:W-:Y:S02]  /*9dc0*/  FMUL.FTZ R126, R194, R106 ;  /* 0x0000006ac27e7220 */ /* 0x000fe40000410000 */
[----:B-1----:R-:W-:Y:S02]  /*9dd0*/  FMUL.FTZ R79, R95, R82 ;  /* 0x000000525f4f7220 */ /* 0x002fe40000410000 */
[----:B------:R-:W-:Y:S02]  /*9de0*/  FADD.FTZ R75, R78, R75 ;  /* 0x0000004b4e4b7221 */ /* 0x000fe40000010000 */
[----:B------:R-:W-:Y:S01]  /*9df0*/  FADD.FTZ R77, R77, R80 ;  /* 0x000000504d4d7221 */ /* 0x000fe20000010000 */
[----:B------:R0:W-:Y:S01]  /*9e00*/  STS [R182.X4+0x4208], R79 ;  /* 0x0042084fb6007388 */ /* 0x0001e20000004800 */
[----:B------:R-:W-:Y:S02]  /*9e10*/  FFMA.FTZ R78, R90, R81, R85 ;  /* 0x000000515a4e7223 */ /* 0x000fe40000010055 */
[----:B------:R-:W-:-:S02]  /*9e20*/  FMUL.FTZ R82, R195, R106 ;  /* 0x0000006ac3527220 */ /* 0x000fc40000410000 */
[----:B------:R-:W-:Y:S02]  /*9e30*/  FFMA.FTZ R87, R153, -R87, R204 ;  /* 0x8000005799577223 */ /* 0x000fe400000100cc */
[C---:B------:R-:W-:Y:S02]  /*9e40*/  FMUL.FTZ R80, R88.reuse, R126 ;  /* 0x0000007e58507220 */ /* 0x040fe40000410000 */
[----:B------:R-:W-:Y:S02]  /*9e50*/  FADD.FTZ R78, R75, R78 ;  /* 0x0000004e4b4e7221 */ /* 0x000fe40000010000 */
[----:B0-----:R-:W-:Y:S02]  /*9e60*/  FFMA.FTZ R79, R87, R82, R80 ;  /* 0x00000052574f7223 */ /* 0x001fe40000010050 */
[----:B------:R-:W-:Y:S02]  /*9e70*/  FMUL.FTZ R75, R95, R84 ;  /* 0x000000545f4b7220 */ /* 0x000fe40000410000 */
[----:B------:R-:W-:-:S02]  /*9e80*/  FMUL.FTZ R84, R88, R82 ;  /* 0x0000005258547220 */ /* 0x000fc40000410000 */
[----:B------:R-:W-:Y:S01]  /*9e90*/  FADD.FTZ R128, R78, R79 ;  /* 0x0000004f4e807221 */ /* 0x000fe20000010000 */
[----:B------:R-:W-:Y:S01]  /*9ea0*/  STS [R184.X4+0x420c], R75 ;  /* 0x00420c4bb8007388 */ /* 0x000fe20000004800 */
[----:B------:R-:W-:Y:S02]  /*9eb0*/  FMUL.FTZ R78, R86, R103 ;  /* 0x00000067564e7220 */ /* 0x000fe40000410000 */
[----:B------:R-:W-:Y:S01]  /*9ec0*/  FFMA.FTZ R84, R87, R126, -R84 ;  /* 0x0000007e57547223 */ /* 0x000fe20000010854 */
[----:B------:R-:W-:Y:S01]  /*9ed0*/  STS [R232.X4+0x4240], R127 ;  /* 0x0042407fe8007388 */ /* 0x000fe20000004800 */
[C---:B------:R-:W-:Y:S02]  /*9ee0*/  FMUL.FTZ R81, R94.reuse, R81 ;  /* 0x000000515e517220 */ /* 0x040fe40000410000 */
[----:B------:R-:W-:Y:S01]  /*9ef0*/  FMUL.FTZ R83, R94, R83 ;  /* 0x000000535e537220 */ /* 0x000fe20000410000 */
[----:B------:R-:W-:Y:S01]  /*9f00*/  STS [R232.X4+0x4244], R125 ;  /* 0x0042447de8007388 */ /* 0x000fe20000004800 */
[----:B------:R-:W-:-:S02]  /*9f10*/  FFMA.FTZ R85, R156, -R78, R207 ;  /* 0x8000004e9c557223 */ /* 0x000fc400000100cf */
[-C--:B------:R-:W-:Y:S01]  /*9f20*/  FMUL.FTZ R145, R192, R103.reuse ;  /* 0x00000067c0917220 */ /* 0x080fe20000410000 */
[----:B------:R0:W-:Y:S01]  /*9f30*/  STS [R232.X4+0x4210], R81 ;  /* 0x00421051e8007388 */ /* 0x0001e20000004800 */
[----:B------:R-:W-:Y:S02]  /*9f40*/  FADD.FTZ R129, R77, R84 ;  /* 0x000000544d817221 */ /* 0x000fe40000010000 */
[----:B------:R-:W-:Y:S01]  /*9f50*/  FFMA.FTZ R84, R154, -R78, R211 ;  /* 0x8000004e9a547223 */ /* 0x000fe200000100d3 */
[----:B------:R1:W-:Y:S01]  /*9f60*/  STS [R232.X4+0x4214], R83 ;  /* 0x00421453e8007388 */ /* 0x0003e20000004800 */
[----:B------:R-:W-:Y:S02]  /*9f70*/  FMUL.FTZ R79, R193, R103 ;  /* 0x00000067c14f7220 */ /* 0x000fe40000410000 */
[----:B------:R-:W-:Y:S01]  /*9f80*/  FMUL.FTZ R78, R85, R145 ;  /* 0x00000091554e7220 */ /* 0x000fe20000410000 */
[----:B------:R-:W-:Y:S01]  /*9f90*/  STS [R232.X4+0x4248], R123 ;  /* 0x0042487be8007388 */ /* 0x000fe20000004800 */
[----:B------:R-:W-:Y:S01]  /*9fa0*/  FFMA.FTZ R23, R165, R100, R23 ;  /* 0x00000064a5177223 */ /* 0x000fe20000010017 */
[--C-:B0-----:R-:W-:Y:S01]  /*9fb0*/  HADD2.F32 R81, -RZ, R63.reuse.H1_H1 ;  /* 0x3000003fff517230 */ /* 0x101fe20000004100 */
[-C--:B------:R-:W-:Y:S01]  /*9fc0*/  FFMA.FTZ R147, R84, R79.reuse, R78 ;  /* 0x0000004f54937223 */ /* 0x080fe2000001004e */
[----:B------:R-:W-:Y:S01]  /*9fd0*/  STS [R232.X4+0x424c], R121 ;  /* 0x00424c79e8007388 */ /* 0x000fe20000004800 */
[----:B------:R-:W-:Y:S01]  /*9fe0*/  FMUL.FTZ R75, R93, R82 ;  /* 0x000000525d4b7220 */ /* 0x000fe20000410000 */
[----:B-1----:R-:W-:Y:S01]  /*9ff0*/  HADD2.F32 R83, -RZ, R62.H1_H1 ;  /* 0x3000003eff537230 */ /* 0x002fe20000004100 */
[-C--:B------:R-:W-:Y:S01]  /*a000*/  FMUL.FTZ R80, R85, R79.reuse ;  /* 0x0000004f55507220 */ /* 0x080fe20000410000 */
[----:B------:R-:W-:Y:S01]  /*a010*/  HADD2.F32 R82, -RZ, R63.H0_H0 ;  /* 0x2000003fff527230 */ /* 0x000fe20000004100 */
[----:B------:R-:W-:Y:S01]  /*a020*/  FMUL.FTZ R78, R81, R102 ;  /* 0x00000066514e7220 */ /* 0x000fe20000410000 */
[----:B------:R-:W-:Y:S01]  /*a030*/  STS [R232.X4+0x4218], R75 ;  /* 0x0042184be8007388 */ /* 0x000fe20000004800 */
[----:B------:R-:W-:-:S02]  /*a040*/  FMUL.FTZ R165, R86, R79 ;  /* 0x0000004f56a57220 */ /* 0x000fc40000410000 */
[----:B------:R-:W-:Y:S01]  /*a050*/  FMUL.FTZ R79, R83, R104 ;  /* 0x00000068534f7220 */ /* 0x000fe20000410000 */
[----:B------:R0:W-:Y:S01]  /*a060*/  STS [R232.X4+0x4250], R115 ;  /* 0x00425073e8007388 */ /* 0x0001e20000004800 */
[----:B------:R-:W-:Y:S02]  /*a070*/  FMUL.FTZ R77, R93, R126 ;  /* 0x0000007e5d4d7220 */ /* 0x000fe40000410000 */
[-C--:B------:R-:W-:Y:S01]  /*a080*/  FFMA.FTZ R126, R84, R145.reuse, -R80 ;  /* 0x00000091547e7223 */ /* 0x080fe20000010850 */
[----:B------:R1:W-:Y:S01]  /*a090*/  STS [R232.X4+0x4220], R165 ;  /* 0x004220a5e8007388 */ /* 0x0003e20000004800 */
[----:B------:R-:W-:Y:S02]  /*a0a0*/  FFMA.FTZ R234, R163, -R78, R218 ;  /* 0x8000004ea3ea7223 */ /* 0x000fe400000100da */
[----:B------:R-:W-:Y:S01]  /*a0b0*/  FMUL.FTZ R181, R186, R102 ;  /* 0x00000066bab57220 */ /* 0x000fe20000410000 */
[----:B------:R2:W-:Y:S01]  /*a0c0*/  STS [R232.X4+0x421c], R77 ;  /* 0x00421c4de8007388 */ /* 0x0005e20000004800 */
[----:B------:R-:W-:Y:S01]  /*a0d0*/  FMUL.FTZ R145, R86, R145 ;  /* 0x0000009156917220 */ /* 0x000fe20000410000 */
[----:B0-----:R-:W-:Y:S01]  /*a0e0*/  IADD3 R115, R111, 0x200, RZ ;  /* 0x000002006f737810 */ /* 0x001fe20007ffe0ff */
[----:B------:R-:W-:Y:S01]  /*a0f0*/  FMUL.FTZ R75, R82, R101 ;  /* 0x00000065524b7220 */ /* 0x000fe20000410000 */
[----:B------:R-:W-:Y:S01]  /*a100*/  STS [R232.X4+0x4254], R119 ;  /* 0x00425477e8007388 */ /* 0x000fe20000004800 */
[----:B------:R-:W-:Y:S01]  /*a110*/  FFMA.FTZ R80, R157, -R79, R208 ;  /* 0x8000004f9d507223 */ /* 0x000fe200000100d0 */
[----:B------:R-:W-:Y:S01]  /*a120*/  LEA.HI.SX32 R115, R115, R111, 0x1b ;  /* 0x0000006f73737211 */ /* 0x000fe200078fdaff */
[----:B------:R-:W-:Y:S01]  /*a130*/  FFMA.FTZ R79, R159, -R79, R212 ;  /* 0x8000004f9f4f7223 */ /* 0x000fe200000100d4 */
[----:B------:R-:W-:Y:S01]  /*a140*/  STS [R232.X4+0x4224], R145 ;  /* 0x00422491e8007388 */ /* 0x000fe20000004800 */
[----:B------:R-:W-:-:S02]  /*a150*/  FMUL.FTZ R134, R190, R104 ;  /* 0x00000068be867220 */ /* 0x000fc40000410000 */
[----:B------:R-:W-:Y:S01]  /*a160*/  FFMA.FTZ R78, R161, -R78, R210 ;  /* 0x8000004ea14e7223 */ /* 0x000fe200000100d2 */
[----:B------:R0:W-:Y:S01]  /*a170*/  STS [R232.X4+0x4258], R143 ;  /* 0x0042588fe8007388 */ /* 0x0001e20000004800 */
[----:B-1----:R-:W-:Y:S02]  /*a180*/  FMUL.FTZ R165, R187, R102 ;  /* 0x00000066bba57220 */ /* 0x002fe40000410000 */
[----:B------:R-:W-:Y:S01]  /*a190*/  FMUL.FTZ R136, R234, R181 ;  /* 0x000000b5ea887220 */ /* 0x000fe20000410000 */
[----:B------:R1:W-:Y:S01]  /*a1a0*/  STS [R232.X4+0x425c], R141 ;  /* 0x00425c8de8007388 */ /* 0x0003e20000004800 */
[----:B------:R-:W-:Y:S02]  /*a1b0*/  FMUL.FTZ R130, R191, R104 ;  /* 0x00000068bf827220 */ /* 0x000fe40000410000 */
[-C--:B--2---:R-:W-:Y:S01]  /*a1c0*/  FFMA.FTZ R77, R158, -R75.reuse, R221 ;  /* 0x8000004b9e4d7223 */ /* 0x084fe200000100dd */
[----:B------:R-:W-:Y:S01]  /*a1d0*/  STS [R232.X4+0x4260], R99 ;  /* 0x00426063e8007388 */ /* 0x000fe20000004800 */
[----:B------:R-:W-:Y:S01]  /*a1e0*/  FFMA.FTZ R75, R160, -R75, R213 ;  /* 0x8000004ba04b7223 */ /* 0x000fe200000100d5 */
[----:B0-----:R-:W-:Y:S01]  /*a1f0*/  IADD3 R143, R111, 0xe80, RZ ;  /* 0x00000e806f8f7810 */ /* 0x001fe20007ffe0ff */
[----:B------:R-:W-:Y:S01]  /*a200*/  FMUL.FTZ R138, R188, R101 ;  /* 0x00000065bc8a7220 */ /* 0x000fe20000410000 */
[----:B------:R0:W-:Y:S01]  /*a210*/  STS [R232.X4+0x4264], R139 ;  /* 0x0042648be8007388 */ /* 0x0001e20000004800 */
[----:B------:R-:W-:Y:S01]  /*a220*/  FMUL.FTZ R145, R79, R134 ;  /* 0x000000864f917220 */ /* 0x000fe20000410000 */
[----:B-1----:R-:W-:Y:S01]  /*a230*/  IADD3 R141, R111, 0xe00, RZ ;  /* 0x00000e006f8d7810 */ /* 0x002fe20007ffe0ff */
[-C--:B------:R-:W-:Y:S01]  /*a240*/  FMUL.FTZ R142, R234, R165.reuse ;  /* 0x000000a5ea8e7220 */ /* 0x080fe20000410000 */
[----:B------:R1:W-:Y:S01]  /*a250*/  STS [R232.X4+0x4268], R137 ;  /* 0x00426889e8007388 */ /* 0x0003e20000004800 */
[----:B------:R-:W-:Y:S01]  /*a260*/  FFMA.FTZ R183, R78, R165, R136 ;  /* 0x000000a54eb77223 */ /* 0x000fe20000010088 */
[----:B------:R-:W-:Y:S01]  /*a270*/  LEA.HI.SX32 R141, R141, R111, 0x1b ;  /* 0x0000006f8d8d7211 */ /* 0x000fe200078fdaff */
[----:B------:R-:W-:Y:S01]  /*a280*/  FMUL.FTZ R225, R81, R165 ;  /* 0x000000a551e17220 */ /* 0x000fe20000410000 */
[----:B------:R-:W-:Y:S01]  /*a290*/  STS [R232.X4+0x426c], R173 ;  /* 0x00426cade8007388 */ /* 0x000fe20000004800 */
[----:B------:R-:W-:Y:S01]  /*a2a0*/  FMUL.FTZ R136, R189, R101 ;  /* 0x00000065bd887220 */ /* 0x000fe20000410000 */
[-C--:B0-----:R-:W-:Y:S01]  /*a2b0*/  LEA.HI.SX32 R139, R250, R111.reuse, 0x1b ;  /* 0x0000006ffa8b7211 */ /* 0x081fe200078fdaff */
[----:B------:R-:W-:Y:S01]  /*a2c0*/  FMUL.FTZ R165, R79, R130 ;  /* 0x000000824fa57220 */ /* 0x000fe20000410000 */
[----:B------:R-:W-:Y:S01]  /*a2d0*/  STS [R232.X4+0x4238], R225 ;  /* 0x004238e1e8007388 */ /* 0x000fe20000004800 */
[----:B------:R-:W-:Y:S01]  /*a2e0*/  FMUL.FTZ R140, R75, R138 ;  /* 0x0000008a4b8c7220 */ /* 0x000fe20000410000 */
[----:B-1----:R-:W-:Y:S01]  /*a2f0*/  LEA.HI.SX32 R137, R178, R111, 0x1b ;  /* 0x0000006fb2897211 */ /* 0x002fe200078fdaff */
[-C--:B------:R-:W-:Y:S01]  /*a300*/  FFMA.FTZ R145, R80, R130.reuse, R145 ;  /* 0x0000008250917223 */ /* 0x080fe20000010091 */
[----:B------:R-:W-:Y:S01]  /*a310*/  STS [R232.X4+0x4270], R135 ;  /* 0x00427087e8007388 */ /* 0x000fe20000004800 */
[----:B------:R-:W-:Y:S01]  /*a320*/  FADD.FTZ R128, R128, R147 ;  /* 0x0000009380807221 */ /* 0x000fe20000010000 */
[----:B------:R-:W-:Y:S01]  /*a330*/  IADD3 R147, R111, 0xf80, RZ ;  /* 0x00000f806f937810 */ /* 0x000fe20007ffe0ff */
[----:B------:R-:W-:Y:S01]  /*a340*/  FMUL.FTZ R167, R83, R130 ;  /* 0x0000008253a77220 */ /* 0x000fe20000410000 */
[----:B------:R-:W-:Y:S01]  /*a350*/  STS [R232.X4+0x4274], R177 ;  /* 0x004274b1e8007388 */ /* 0x000fe20000004800 */
[----:B------:R-:W-:-:S02]  /*a360*/  FMUL.FTZ R130, R75, R136 ;  /* 0x000000884b827220 */ /* 0x000fc40000410000 */
[----:B------:R-:W-:Y:S01]  /*a370*/  FFMA.FTZ R165, R80, R134, -R165 ;  /* 0x0000008650a57223 */ /* 0x000fe200000108a5 */
[----:B------:R0:W-:Y:S01]  /*a380*/  STS [R232.X4+0x4228], R167 ;  /* 0x004228a7e8007388 */ /* 0x0001e20000004800 */
[----:B------:R-:W-:Y:S01]  /*a390*/  FADD.FTZ R126, R129, R126 ;  /* 0x0000007e817e7221 */ /* 0x000fe20000010000 */
[----:B------:R-:W-:Y:S01]  /*a3a0*/  LEA.HI.SX32 R129, R146, R111, 0x1b ;  /* 0x0000006f92817211 */ /* 0x000fe200078fdaff */
[----:B------:R-:W-:Y:S01]  /*a3b0*/  FADD.FTZ R46, R169, R46 ;  /* 0x0000002ea92e7221 */ /* 0x000fe20000010000 */
[----:B------:R-:W-:Y:S01]  /*a3c0*/  STS [R232.X4+0x4278], R133 ;  /* 0x00427885e8007388 */ /* 0x000fe20000004800 */
[----:B------:R-:W-:Y:S01]  /*a3d0*/  FFMA.FTZ R169, R77, R136, R140 ;  /* 0x000000884da97223 */ /* 0x000fe2000001008c */
[----:B------:R-:W-:Y:S01]  /*a3e0*/  IADD3 R140, R111, 0x700, RZ ;  /* 0x000007006f8c7810 */ /* 0x000fe20007ffe0ff */
[----:B------:R-:W-:Y:S01]  /*a3f0*/  FADD.FTZ R128, R128, R145 ;  /* 0x0000009180807221 */ /* 0x000fe20000010000 */
[----:B------:R1:W-:Y:S01]  /*a400*/  STS [R232.X4+0x427c], R131 ;  /* 0x00427c83e8007388 */ /* 0x0003e20000004800 */
[----:B------:R-:W-:Y:S01]  /*a410*/  FFMA.FTZ R171, R77, R138, -R130 ;  /* 0x0000008a4dab7223 */ /* 0x000fe20000010882 */
[C---:B------:R-:W-:Y:S01]  /*a420*/  IADD3 R130, R111.reuse, 0x500, RZ ;  /* 0x000005006f827810 */ /* 0x040fe20007ffe0ff */
[----:B------:R-:W-:Y:S01]  /*a430*/  FADD.FTZ R126, R126, R165 ;  /* 0x000000a57e7e7221 */ /* 0x000fe20000010000 */
[----:B------:R-:W-:Y:S01]  /*a440*/  IADD3 R145, R111, 0xf00, RZ ;  /* 0x00000f006f917810 */ /* 0x000fe20007ffe0ff */
[----:B------:R-:W-:-:S02]  /*a450*/  FADD.FTZ R128, R128, R169 ;  /* 0x000000a980807221 */ /* 0x000fc40000010000 */
[-C--:B------:R-:W-:Y:S01]  /*a460*/  FFMA.FTZ R185, R78, R181.reuse, -R142 ;  /* 0x000000b54eb97223 */ /* 0x080fe2000001088e */
[C---:B------:R-:W-:Y:S01]  /*a470*/  IADD3 R142, R111.reuse, 0x780, RZ ;  /* 0x000007806f8e7810 */ /* 0x040fe20007ffe0ff */
[----:B------:R-:W-:Y:S02]  /*a480*/  FADD.FTZ R126, R126, R171 ;  /* 0x000000ab7e7e7221 */ /* 0x000fe40000010000 */
[----:B------:R-:W-:Y:S01]  /*a490*/  FADD.FTZ R183, R128, R183 ;  /* 0x000000b780b77221 */ /* 0x000fe20000010000 */
[C---:B------:R-:W-:Y:S01]  /*a4a0*/  IADD3 R128, R111.reuse, 0x480, RZ ;  /* 0x000004806f807810 */ /* 0x040fe20007ffe0ff */
[C---:B------:R-:W-:Y:S01]  /*a4b0*/  FMUL.FTZ R175, R82.reuse, R136 ;  /* 0x0000008852af7220 */ /* 0x040fe20000410000 */
[----:B------:R-:W-:Y:S01]  /*a4c0*/  IADD3 R136, R111, 0x600, RZ ;  /* 0x000006006f887810 */ /* 0x000fe20007ffe0ff */
[----:B0-----:R-:W-:Y:S01]  /*a4d0*/  FMUL.FTZ R167, R83, R134 ;  /* 0x0000008653a77220 */ /* 0x001fe20000410000 */
        /* <DEDUP_REMOVED lines=18> */
[----:B------:R-:W-:Y:S01]  /*a600*/  BAR.SYNC.DEFER_BLOCKING 0x0 ;  /* 0x0000000000007b1d */ /* 0x000fe20000010000 */
[----:B------:R-:W-:Y:S01]  /*a610*/  FMUL.FTZ R74, R163, R186 ;  /* 0x000000baa34a7220 */ /* 0x000fe20000410000 */
[C---:B------:R-:W-:Y:S01]  /*a620*/  IADD3 R124, R111.reuse, 0x380, RZ ;  /* 0x000003806f7c7810 */ /* 0x040fe20007ffe0ff */
[----:B------:R-:W-:Y:S01]  /*a630*/  FADD.FTZ R72, R242, R72 ;  /* 0x00000048f2487221 */ /* 0x000fe20000010000 */
[C---:B------:R-:W-:Y:S01]  /*a640*/  IADD3 R126, R111.reuse, 0x400, RZ ;  /* 0x000004006f7e7810 */ /* 0x040fe20007ffe0ff */
[----:B------:R-:W-:Y:S01]  /*a650*/  FADD.FTZ R240, R240, R73 ;  /* 0x00000049f0f07221 */ /* 0x000fe20000010000 */
[----:B------:R-:W-:Y:S01]  /*a660*/  IADD3 R98, R111, 0x100, RZ ;  /* 0x000001006f627810 */ /* 0x000fe20007ffe0ff */
[----:B------:R-:W-:Y:S01]  /*a670*/  FFMA.FTZ R74, R161, R187, R74 ;  /* 0x000000bba14a7223 */ /* 0x000fe2000001004a */
[-C--:B------:R-:W-:Y:S01]  /*a680*/  LEA.HI.SX32 R99, R118, R111.reuse, 0x1b ;  /* 0x0000006f76637211 */ /* 0x080fe200078fdaff */
[----:B------:R-:W-:Y:S01]  /*a690*/  FADD.FTZ R161, R72, R70 ;  /* 0x0000004648a17221 */ /* 0x000fe20000010000 */
[----:B------:R-:W-:Y:S01]  /*a6a0*/  LEA.HI.SX32 R117, R120, R111, 0x1b ;  /* 0x0000006f78757211 */ /* 0x000fe200078fdaff */
[----:B------:R-:W-:Y:S01]  /*a6b0*/  FADD.FTZ R47, R170, R47 ;  /* 0x0000002faa2f7221 */ /* 0x000fe20000010000 */
[C---:B------:R-:W-:Y:S01]  /*a6c0*/  IADD3 R170, R111.reuse, 0xb00, RZ ;  /* 0x00000b006faa7810 */ /* 0x040fe20007ffe0ff */
[----:B------:R-:W-:Y:S01]  /*a6d0*/  FADD.FTZ R43, R166, R43 ;  /* 0x0000002ba62b7221 */ /* 0x000fe20000010000 */
[C---:B------:R-:W-:Y:S01]  /*a6e0*/  IADD3 R166, R111.reuse, 0xa00, RZ ;  /* 0x00000a006fa67810 */ /* 0x040fe20007ffe0ff */
[----:B------:R-:W-:Y:S01]  /*a6f0*/  FFMA.FTZ R24, R164, R55, R24 ;  /* 0x00000037a4187223 */ /* 0x000fe20000010018 */
[----:B------:R-:W-:Y:S01]  /*a700*/  IADD3 R164, R111, 0x980, RZ ;  /* 0x000009806fa47810 */ /* 0x000fe20007ffe0ff */
[----:B------:R-:W-:Y:S01]  /*a710*/  FADD.FTZ R240, R240, R71 ;  /* 0x00000047f0f07221 */ /* 0x000fe20000010000 */
[-C--:B------:R-:W-:Y:S01]  /*a720*/  LEA.HI.SX32 R118, R122, R111.reuse, 0x1b ;  /* 0x0000006f7a767211 */ /* 0x080fe200078fdaff */
        /* <DEDUP_REMOVED lines=18> */
[----:B------:R-:W2:Y:S01]  /*a850*/  LDS R165, [R99.X4+0x4800] ;  /* 0x0048000063a57984 */ /* 0x000ea20000004800 */
[-C--:B------:R-:W-:Y:S01]  /*a860*/  LEA.HI.SX32 R128, R144, R111.reuse, 0x1b ;  /* 0x0000006f90807211 */ /* 0x080fe200078fdaff */
[----:B------:R-:W-:Y:S01]  /*a870*/  FMUL.FTZ R73, R187, UR45 ;  /* 0x0000002dbb497c20 */ /* 0x000fe20008410000 */
[-C--:B------:R-:W-:Y:S01]  /*a880*/  LEA.HI.SX32 R142, R143, R111.reuse, 0x1b ;  /* 0x0000006f8f8e7211 */ /* 0x080fe200078fdaff */
[----:B------:R-:W3:Y:S01]  /*a890*/  LDS R167, [R115.X4+0x4a00] ;  /* 0x004a000073a77984 */ /* 0x000ee20000004800 */
[-C--:B------:R-:W-:Y:S01]  /*a8a0*/  LEA.HI.SX32 R98, R98, R111.reuse, 0x1b ;  /* 0x0000006f62627211 */ /* 0x080fe200078fdaff */
[----:B------:R-:W-:Y:S01]  /*a8b0*/  FFMA.FTZ R73, R186, UR44, -R73 ;  /* 0x0000002cba497c23 */ /* 0x000fe20008010849 */
[-C--:B------:R-:W-:Y:S01]  /*a8c0*/  LEA.HI.SX32 R130, R162, R111.reuse, 0x1b ;  /* 0x0000006fa2827211 */ /* 0x080fe200078fdaff */
[----:B------:R-:W4:Y:S01]  /*a8d0*/  LDS R169, [R117.X4+0x4c00] ;  /* 0x004c000075a97984 */ /* 0x000f220000004800 */
[-C--:B-1----:R-:W-:Y:S01]  /*a8e0*/  LEA.HI.SX32 R131, R164, R111.reuse, 0x1b ;  /* 0x0000006fa4837211 */ /* 0x082fe200078fdaff */
[----:B------:R-:W-:Y:S01]  /*a8f0*/  FADD.FTZ R41, R180, R41 ;  /* 0x00000029b4297221 */ /* 0x000fe20000010000 */
[-C--:B------:R-:W-:Y:S01]  /*a900*/  LEA.HI.SX32 R133, R166, R111.reuse, 0x1b ;  /* 0x0000006fa6857211 */ /* 0x080fe200078fdaff */
[----:B------:R-:W1:Y:S01]  /*a910*/  LDS R171, [R118.X4+0x4e00] ;  /* 0x004e000076ab7984 */ /* 0x000e620000004800 */
[----:B------:R-:W-:Y:S01]  /*a920*/  LEA.HI.SX32 R134, R168, R111, 0x1b ;  /* 0x0000006fa8867211 */ /* 0x000fe200078fdaff */
[----:B------:R-:W-:Y:S01]  /*a930*/  FMUL.FTZ R161, R234, R73 ;  /* 0x00000049eaa17220 */ /* 0x000fe20000410000 */
[-C--:B------:R-:W-:Y:S01]  /*a940*/  LEA.HI.SX32 R135, R170, R111.reuse, 0x1b ;  /* 0x0000006faa877211 */ /* 0x080fe200078fdaff */
[----:B------:R-:W0:Y:S01]  /*a950*/  LDS R173, [R119.X4+0x5000] ;  /* 0x0050000077ad7984 */ /* 0x000e220000004800 */
[----:B------:R-:W-:Y:S01]  /*a960*/  LEA.HI.SX32 R136, R172, R111, 0x1b ;  /* 0x0000006fac887211 */ /* 0x000fe200078fdaff */
[----:B------:R-:W-:Y:S01]  /*a970*/  FFMA.FTZ R203, -R14, R203, -RZ ;  /* 0x000000cb0ecb7223 */ /* 0x000fe200000109ff */
[-C--:B------:R-:W-:Y:S01]  /*a980*/  LEA.HI.SX32 R138, R248, R111.reuse, 0x1b ;  /* 0x0000006ff88a7211 */ /* 0x080fe200078fdaff */
[----:B------:R-:W0:Y:S01]  /*a990*/  LDS R175, [R120.X4+0x5200] ;  /* 0x0052000078af7984 */ /* 0x000e220000004800 */
[-C--:B------:R-:W-:Y:S01]  /*a9a0*/  LEA.HI.SX32 R140, R252, R111.reuse, 0x1b ;  /* 0x0000006ffc8c7211 */ /* 0x080fe200078fdaff */
[----:B------:R-:W-:Y:S01]  /*a9b0*/  FMUL.FTZ R73, R13, R204 ;  /* 0x000000cc0d497220 */ /* 0x000fe20000410000 */
[-C--:B------:R-:W-:Y:S01]  /*a9c0*/  LEA.HI.SX32 R143, R145, R111.reuse, 0x1b ;  /* 0x0000006f918f7211 */ /* 0x080fe200078fdaff */
[----:B------:R-:W0:Y:S01]  /*a9d0*/  LDS R177, [R121.X4+0x5400] ;  /* 0x0054000079b17984 */ /* 0x000e220000004800 */
[----:B------:R-:W-:Y:S01]  /*a9e0*/  LEA.HI.SX32 R144, R147, R111, 0x1b ;  /* 0x0000006f93907211 */ /* 0x000fe200078fdaff */
[----:B------:R-:W-:Y:S01]  /*a9f0*/  FMUL.FTZ R209, R14, R209 ;  /* 0x000000d10ed17220 */ /* 0x000fe20000410000 */
[----:B------:R-:W-:Y:S01]  /*aa00*/  MOV R180, UR34 ;  /* 0x0000002200b47c02 */ /* 0x000fe20008000f00 */
[----:B------:R-:W0:Y:S01]  /*aa10*/  LDS R145, [R174.X4+0x4400] ;  /* 0x00440000ae917984 */ /* 0x000e220000004800 */
[----:B------:R-:W-:-:S02]  /*aa20*/  FMUL.FTZ R211, R12, R211 ;  /* 0x000000d30cd37220 */ /* 0x000fc40000410000 */
[----:B------:R-:W-:Y:S01]  /*aa30*/  LEA R180, R180, -R111, 0x1 ;  /* 0x8000006fb4b47211 */ /* 0x000fe200078e08ff */
[----:B------:R-:W0:Y:S01]  /*aa40*/  LDS R147, [R98.X4+0x4600] ;  /* 0x0046000062937984 */ /* 0x000e220000004800 */
[----:B------:R-:W-:Y:S02]  /*aa50*/  FFMA.FTZ R207, -R12, R207, -RZ ;  /* 0x000000cf0ccf7223 */ /* 0x000fe400000109ff */
[----:B------:R-:W-:Y:S01]  /*aa60*/  ISETP.GE.AND P0, PT, R180, 0x1, PT ;  /* 0x00000001b400780c */ /* 0x000fe20003f06270 */
[----:B------:R-:W0:Y:S01]  /*aa70*/  LDS R179, [R122.X4+0x5600] ;  /* 0x005600007ab37984 */ /* 0x000e220000004800 */
[----:B------:R-:W-:Y:S02]  /*aa80*/  FMUL.FTZ R66, R192, UR45 ;  /* 0x0000002dc0427c20 */ /* 0x000fe40008410000 */
[----:B------:R-:W-:Y:S01]  /*aa90*/  FMUL.FTZ R70, R186, UR45 ;  /* 0x0000002dba467c20 */ /* 0x000fe20008410000 */
[----:B------:R-:W0:Y:S01]  /*aaa0*/  LDS R181, [R123.X4+0x5800] ;  /* 0x005800007bb57984 */ /* 0x000e220000004800 */
[----:B------:R-:W-:-:S02]  /*aab0*/  FMUL.FTZ R186, R160, R188 ;  /* 0x000000bca0ba7220 */ /* 0x000fc40000410000 */
[----:B------:R-:W-:Y:S01]  /*aac0*/  FMUL.FTZ R206, R188, UR45 ;  /* 0x0000002dbcce7c20 */ /* 0x000fe20008410000 */
[----:B------:R-:W0:Y:S01]  /*aad0*/  LDS R183, [R124.X4+0x5a00] ;  /* 0x005a00007cb77984 */ /* 0x000e220000004800 */
[C---:B------:R-:W-:Y:S02]  /*aae0*/  FFMA.FTZ R213, -R10.reuse, R213, -RZ ;  /* 0x000000d50ad57223 */ /* 0x040fe400000109ff */
[----:B------:R-:W-:Y:S01]  /*aaf0*/  FMUL.FTZ R221, R10, R221 ;  /* 0x000000dd0add7220 */ /* 0x000fe20000410000 */
[----:B------:R-:W0:Y:S01]  /*ab00*/  LDS R185, [R125.X4+0x5c00] ;  /* 0x005c00007db97984 */ /* 0x000e220000004800 */
[----:B------:R-:W-:Y:S02]  /*ab10*/  FMUL.FTZ R210, R9, R210 ;  /* 0x000000d209d27220 */ /* 0x000fe40000410000 */
[C---:B------:R-:W-:Y:S01]  /*ab20*/  FMUL.FTZ R223, R8.reuse, R223 ;  /* 0x000000df08df7220 */ /* 0x040fe20000410000 */
[----:B------:R-:W0:Y:S01]  /*ab30*/  LDS R205, [R126.X4+0x5e00] ;  /* 0x005e00007ecd7984 */ /* 0x000e220000004800 */
[----:B------:R-:W-:-:S02]  /*ab40*/  FFMA.FTZ R219, -R8, R219, -RZ ;  /* 0x000000db08db7223 */ /* 0x000fc400000109ff */
[C---:B------:R-:W-:Y:S01]  /*ab50*/  FMUL.FTZ R231, R6.reuse, R231 ;  /* 0x000000e706e77220 */ /* 0x040fe20000410000 */
[----:B------:R-:W0:Y:S01]  /*ab60*/  LDS R225, [R127.X4+0x6000] ;  /* 0x006000007fe17984 */ /* 0x000e220000004800 */
[----:B------:R-:W-:Y:S02]  /*ab70*/  FFMA.FTZ R227, -R6, R227, -RZ ;  /* 0x000000e306e37223 */ /* 0x000fe400000109ff */
[C---:B------:R-:W-:Y:S01]  /*ab80*/  FMUL.FTZ R233, R4.reuse, R233 ;  /* 0x000000e904e97220 */ /* 0x040fe20000410000 */
[----:B------:R-:W0:Y:S01]  /*ab90*/  LDS R235, [R128.X4+0x6200] ;  /* 0x0062000080eb7984 */ /* 0x000e220000004800 */
[----:B------:R-:W-:Y:S02]  /*aba0*/  FFMA.FTZ R229, -R4, R229, -RZ ;  /* 0x000000e504e57223 */ /* 0x000fe400000109ff */
[----:B------:R-:W-:Y:S01]  /*abb0*/  FMUL.FTZ R215, R2, R215 ;  /* 0x000000d702d77220 */ /* 0x000fe20000410000 */
[----:B------:R-:W0:Y:S01]  /*abc0*/  LDS R237, [R129.X4+0x6400] ;  /* 0x0064000081ed7984 */ /* 0x000e220000004800 */
[----:B------:R-:W-:-:S02]  /*abd0*/  FMUL.FTZ R217, R0, R217 ;  /* 0x000000d900d97220 */ /* 0x000fc40000410000 */
[----:B------:R-:W-:Y:S01]  /*abe0*/  FMUL.FTZ R68, R190, UR45 ;  /* 0x0000002dbe447c20 */ /* 0x000fe20008410000 */
[----:B------:R-:W0:Y:S01]  /*abf0*/  LDS R239, [R130.X4+0x6600] ;  /* 0x0066000082ef7984 */ /* 0x000e220000004800 */
[----:B------:R-:W-:Y:S02]  /*ac00*/  FMUL.FTZ R116, R200, UR45 ;  /* 0x0000002dc8747c20 */ /* 0x000fe40008410000 */
[----:B------:R-:W-:Y:S01]  /*ac10*/  FFMA.FTZ R187, R187, UR44, R70 ;  /* 0x0000002cbbbb7c23 */ /* 0x000fe20008010046 */
[----:B------:R-:W0:Y:S01]  /*ac20*/  LDS R241, [R131.X4+0x6800] ;  /* 0x0068000083f17984 */ /* 0x000e220000004800 */
[----:B------:R-:W-:Y:S02]  /*ac30*/  FFMA.FTZ R206, R189, UR44, R206 ;  /* 0x0000002cbdce7c23 */ /* 0x000fe400080100ce */
        /* <DEDUP_REMOVED lines=29> */
[----:B------:R-:W-:Y:S01]  /*ae10*/  STS [R232.X4+0x8420], R211 ;  /* 0x008420d3e8007388 */ /* 0x000fe20000004800 */
[----:B--2---:R-:W-:-:S03]  /*ae20*/  FMUL.FTZ R209, R11, R208 ;  /* 0x000000d00bd17220 */ /* 0x004fc60000410000 */
[----:B------:R1:W-:Y:S01]  /*ae30*/  STS [R232.X4+0x8424], R207 ;  /* 0x008424cfe8007388 */ /* 0x0003e20000004800 */
[----:B-----5:R-:W-:-:S03]  /*ae40*/  FMUL.FTZ R67, R189, UR45 ;  /* 0x0000002dbd437c20 */ /* 0x020fc60008410000 */
[----:B------:R2:W-:Y:S01]  /*ae50*/  STS [R232.X4+0x842c], R69 ;  /* 0x00842c45e8007388 */ /* 0x0005e20000004800 */
[----:B------:R-:W-:Y:S02]  /*ae60*/  FFMA.FTZ R202, R188, UR44, -R67 ;  /* 0x0000002cbcca7c23 */ /* 0x000fe40008010843 */
[----:B------:R-:W-:Y:S01]  /*ae70*/  FMUL.FTZ R67, R193, UR45 ;  /* 0x0000002dc1437c20 */ /* 0x000fe20008410000 */
[----:B------:R5:W-:Y:S01]  /*ae80*/  STS [R232.X4+0x8448], R73 ;  /* 0x00844849e8007388 */ /* 0x000be20000004800 */
[----:B-1----:R-:W-:Y:S02]  /*ae90*/  FMUL.FTZ R207, R3, R230 ;  /* 0x000000e603cf7220 */ /* 0x002fe40000410000 */
[----:B------:R-:W-:Y:S01]  /*aea0*/  FFMA.FTZ R188, R192, UR44, -R67 ;  /* 0x0000002cc0bc7c23 */ /* 0x000fe20008010843 */
[----:B------:R1:W-:Y:S01]  /*aeb0*/  STS [R232.X4+0x844c], R71 ;  /* 0x00844c47e8007388 */ /* 0x0003e20000004800 */
[----:B--2---:R-:W-:Y:S02]  /*aec0*/  FFMA.FTZ R69, -R5, R228, -RZ ;  /* 0x000000e405457223 */ /* 0x004fe400000109ff */
[----:B------:R-:W-:Y:S01]  /*aed0*/  FFMA.FTZ R211, R193, UR44, R66 ;  /* 0x0000002cc1d37c23 */ /* 0x000fe20008010042 */
[----:B------:R2:W-:Y:S01]  /*aee0*/  STS [R232.X4+0x8458], R203 ;  /* 0x008458cbe8007388 */ /* 0x0005e20000004800 */
[----:B------:R-:W-:-:S02]  /*aef0*/  FMUL.FTZ R67, R197, UR45 ;  /* 0x0000002dc5437c20 */ /* 0x000fc40008410000 */
[----:B-----5:R-:W-:Y:S01]  /*af00*/  FFMA.FTZ R73, -R2, R214, -RZ ;  /* 0x000000d602497223 */ /* 0x020fe200000109ff */
[----:B------:R5:W-:Y:S01]  /*af10*/  STS [R232.X4+0x8428], R209 ;  /* 0x008428d1e8007388 */ /* 0x000be20000004800 */
[C---:B------:R-:W-:Y:S02]  /*af20*/  FMUL.FTZ R66, R196.reuse, UR45 ;  /* 0x0000002dc4427c20 */ /* 0x040fe40008410000 */
[----:B-1----:R-:W-:Y:S01]  /*af30*/  FFMA.FTZ R71, -R3, R224, -RZ ;  /* 0x000000e003477223 */ /* 0x002fe200000109ff */
[----:B------:R1:W-:Y:S01]  /*af40*/  STS [R232.X4+0x8434], R213 ;  /* 0x008434d5e8007388 */ /* 0x0003e20000004800 */
[----:B------:R-:W-:Y:S02]  /*af50*/  FFMA.FTZ R182, R196, UR44, -R67 ;  /* 0x0000002cc4b67c23 */ /* 0x000fe40008010843 */
[----:B--2---:R-:W-:Y:S01]  /*af60*/  FFMA.FTZ R203, -R0, R216, -RZ ;  /* 0x000000d800cb7223 */ /* 0x004fe200000109ff */
[----:B------:R2:W-:Y:S01]  /*af70*/  STS [R232.X4+0x845c], R69 ;  /* 0x00845c45e8007388 */ /* 0x0005e20000004800 */
[----:B------:R-:W-:-:S02]  /*af80*/  FMUL.FTZ R67, R199, UR45 ;  /* 0x0000002dc7437c20 */ /* 0x000fc40008410000 */
[----:B-----5:R-:W-:Y:S01]  /*af90*/  FFMA.FTZ R209, R197, UR44, R66 ;  /* 0x0000002cc5d17c23 */ /* 0x020fe20008010042 */
[----:B------:R5:W-:Y:S01]  /*afa0*/  STS [R232.X4+0x8468], R207 ;  /* 0x008468cfe8007388 */ /* 0x000be20000004800 */
[C---:B------:R-:W-:Y:S02]  /*afb0*/  FMUL.FTZ R66, R198.reuse, UR45 ;  /* 0x0000002dc6427c20 */ /* 0x040fe40008410000 */
[----:B-1----:R-:W-:Y:S01]  /*afc0*/  FMUL.FTZ R213, R195, UR45 ;  /* 0x0000002dc3d57c20 */ /* 0x002fe20008410000 */
[----:B------:R-:W-:Y:S01]  /*afd0*/  STS [R232.X4+0x8430], R221 ;  /* 0x008430dde8007388 */ /* 0x000fe20000004800 */
[----:B------:R-:W-:Y:S02]  /*afe0*/  FFMA.FTZ R160, R198, UR44, -R67 ;  /* 0x0000002cc6a07c23 */ /* 0x000fe40008010843 */
[----:B--2---:R-:W-:Y:S01]  /*aff0*/  FMUL.FTZ R69, R191, UR45 ;  /* 0x0000002dbf457c20 */ /* 0x004fe20008410000 */
[----:B------:R-:W-:Y:S01]  /*b000*/  STS [R232.X4+0x8438], R210 ;  /* 0x008438d2e8007388 */ /* 0x000fe20000004800 */
[----:B------:R-:W-:-:S02]  /*b010*/  FFMA.FTZ R213, R194, UR44, -R213 ;  /* 0x0000002cc2d57c23 */ /* 0x000fc400080108d5 */
[----:B-----5:R-:W-:Y:S01]  /*b020*/  FMUL.FTZ R207, R201, UR45 ;  /* 0x0000002dc9cf7c20 */ /* 0x020fe20008410000 */
[----:B------:R-:W-:Y:S01]  /*b030*/  STS [R232.X4+0x8440], R223 ;  /* 0x008440dfe8007388 */ /* 0x000fe20000004800 */
[----:B------:R-:W-:Y:S02]  /*b040*/  FFMA.FTZ R204, R190, UR44, -R69 ;  /* 0x0000002cbecc7c23 */ /* 0x000fe40008010845 */
[----:B------:R-:W-:Y:S01]  /*b050*/  FFMA.FTZ R207, R200, UR44, -R207 ;  /* 0x0000002cc8cf7c23 */ /* 0x000fe200080108cf */
        /* <DEDUP_REMOVED lines=9> */
[----:B-1----:R-:W-:-:S03]  /*b0f0*/  FFMA.FTZ R215, R191, UR44, R68 ;  /* 0x0000002cbfd77c23 */ /* 0x002fc60008010044 */
[----:B------:R1:W-:Y:S02]  /*b100*/  STS [R232.X4+0x847c], R203 ;  /* 0x00847ccbe8007388 */ /* 0x0003e40000004800 */
[----:B-1----:R-:W-:Y:S02]  /*b110*/  FFMA.FTZ R203, R199, UR44, R66 ;  /* 0x0000002cc7cb7c23 */ /* 0x002fe40008010042 */
[----:B------:R-:W-:Y:S06]  /*b120*/  BAR.SYNC.DEFER_BLOCKING 0x0 ;  /* 0x0000000000007b1d */ /* 0x000fec0000010000 */
[----:B------:R-:W-:Y:S05]  /*b130*/  @!P0 BRA `(.L_x_3809) ;  /* 0x0000036000008947 */ /* 0x000fea0003800000 */
[----:B0--34-:R-:W-:Y:S01]  /*b140*/  UMOV UR48, 0x1 ;  /* 0x0000000100307882 */ /* 0x019fe20000000000 */
        /* <DEDUP_REMOVED lines=53> */
.L_x_3809:
[----:B0--34-:R-:W-:Y:S05]  /*b4a0*/  BSYNC B0 ;  /* 0x0000000000007941 */ /* 0x019fea0003800000 */
.L_x_3808:
        /* <DEDUP_REMOVED lines=19> */
[----:B------:R-:W-:Y:S02]  /*b5e0*/  UIMAD UR45, UR15, UR36, URZ ;  /* 0x000000240f2d72a4 */ /* 0x000fe4000f8e023f */
[----:B------:R-:W-:Y:S02]  /*b5f0*/  UIADD3 UR41, UR41, UR44, URZ ;  /* 0x0000002c29297290 */ /* 0x000fe4000fffe03f */
[----:B------:R-:W-:Y:S02]  /*b600*/  UIADD3 UR39, UR39, UR43, URZ ;  /* 0x0000002b27277290 */ /* 0x000fe4000fffe03f */
[----:B------:R-:W-:Y:S02]  /*b610*/  ULDC.64 UR34, c[0x0][0x2c0] ;  /* 0x0000b00000227ab9 */ /* 0x000fe40000000a00 */
[----:B------:R-:W-:Y:S02]  /*b620*/  UIMAD UR44, UR14, UR37, UR45 ;  /* 0x000000250e2c72a4 */ /* 0x000fe4000f8e022d */
[----:B------:R-:W-:-:S02]  /*b630*/  UIMAD UR46, UR15, UR34, URZ ;  /* 0x000000220f2e72a4 */ /* 0x000fc4000f8e023f */
[----:B------:R-:W-:Y:S02]  /*b640*/  UIMAD.WIDE.U32 UR36, UR14, UR36, UR40 ;  /* 0x000000240e2472a5 */ /* 0x000fe4000f8e0028 */
[----:B------:R-:W-:Y:S02]  /*b650*/  UIMAD.WIDE.U32 UR40, UR14, UR34, UR38 ;  /* 0x000000220e2872a5 */ /* 0x000fe4000f8e0026 */
[----:B------:R-:W-:Y:S02]  /*b660*/  UIMAD UR46, UR14, UR35, UR46 ;  /* 0x000000230e2e72a4 */ /* 0x000fe4000f8e022e */
[----:B------:R-:W-:Y:S02]  /*b670*/  ULDC.64 UR38, c[0x0][0x320] ;  /* 0x0000c80000267ab9 */ /* 0x000fe40000000a00 */
[----:B------:R-:W-:Y:S02]  /*b680*/  UIADD3 UR44, UR44, UR37, URZ ;  /* 0x000000252c2c7290 */ /* 0x000fe4000fffe03f */
[----:B------:R-:W-:-:S02]  /*b690*/  ULDC.64 UR34, c[0x0][0x318] ;  /* 0x0000c60000227ab9 */ /* 0x000fc40000000a00 */
[----:B------:R-:W-:Y:S02]  /*b6a0*/  ULEA UR37, UP1, UR40, UR38, 0x3 ;  /* 0x0000002628257291 */ /* 0x000fe4000f82183f */
[----:B------:R-:W-:Y:S02]  /*b6b0*/  ULEA UR43, UP0, UR36, UR34, 0x3 ;  /* 0x00000022242b7291 */ /* 0x000fe4000f80183f */
[----:B------:R-:W-:Y:S02]  /*b6c0*/  ULDC UR38, c[0x0][0x174] ;  /* 0x00005d0000267ab9 */ /* 0x000fe40000000800 */
[----:B------:R-:W-:Y:S02]  /*b6d0*/  UIADD3 UR34, UR46, UR41, URZ ;  /* 0x000000292e227290 */ /* 0x000fe4000fffe03f */
[----:B------:R-:W-:Y:S01]  /*b6e0*/  UIADD3 UR38, UR6, -UR38, URZ ;  /* 0x8000002606267290 */ /* 0x000fe2000fffe03f */
[C---:B------:R-:W-:Y:S01]  /*b6f0*/  IADD3 R66, P0, R68.reuse, UR43, RZ ;  /* 0x0000002b44427c10 */ /* 0x040fe2000ff1e0ff */
[----:B------:R-:W-:Y:S01]  /*b700*/  ULEA.HI.X UR41, UR36, UR35, UR44, 0x3, UP0 ;  /* 0x0000002324297291 */ /* 0x000fe200080f1c2c */
[----:B------:R-:W-:Y:S01]  /*b710*/  IADD3 R68, P1, R68, UR37, RZ ;  /* 0x0000002544447c10 */ /* 0x000fe2000ff3e0ff */
        /* <DEDUP_REMOVED lines=8> */
[C---:B------:R-:W-:Y:S01]  /*b7a0*/  ISETP.GE.AND P0, PT, R180.reuse, 0x81, PT ;  /* 0x00000081b400780c */ /* 0x040fe20003f06270 */
[----:B------:R-:W-:Y:S01]  /*b7b0*/  ULDC.64 UR36, c[0x0][0x2d0] ;  /* 0x0000b40000247ab9 */ /* 0x000fe20000000a00 */
[----:B------:R-:W-:Y:S01]  /*b7c0*/  ISETP.GE.AND P1, PT, R180, 0x101, PT ;  /* 0x00000101b400780c */ /* 0x000fe20003f26270 */
[----:B------:R-:W-:Y:S01]  /*b7d0*/  IMAD.WIDE R66, R71, 0x4, R66 ;  /* 0x0000000447427825 */ /* 0x000fe200078e0242 */
[----:B------:R-:W-:-:S02]  /*b7e0*/  UIMAD UR34, UR44, UR34, URZ ;  /* 0x000000222c2272a4 */ /* 0x000fc4000f8e023f */
[----:B------:R-:W-:Y:S01]  /*b7f0*/  UIMAD UR36, UR44, UR36, URZ ;  /* 0x000000242c2472a4 */ /* 0x000fe2000f8e023f */
[----:B------:R-:W-:Y:S01]  /*b800*/  IMAD.WIDE R68, R71, 0x4, R68 ;  /* 0x0000000447447825 */ /* 0x000fe200078e0244 */
[----:B------:R-:W-:Y:S01]  /*b810*/  MOV R71, UR40 ;  /* 0x0000002800477c02 */ /* 0x000fe20008000f00 */
[----:B------:R-:W-:Y:S02]  /*b820*/  UIMAD UR34, UR40, UR35, UR34 ;  /* 0x00000023282272a4 */ /* 0x000fe4000f8e0222 */
[----:B------:R-:W-:Y:S02]  /*b830*/  UIMAD UR36, UR40, UR37, UR36 ;  /* 0x00000025282472a4 */ /* 0x000fe4000f8e0224 */
        /* <DEDUP_REMOVED lines=8> */
.L_x_3811:
[----:B------:R-:W-:Y:S05]  /*b8c0*/  BSYNC B0 ;  /* 0x0000000000007941 */ /* 0x000fea0003800000 */
.L_x_3810:
[----:B-12---:R1:W2:Y:S01]  /*b8d0*/  LDS R71, [R98.X4+0x8800] ;  /* 0x0088000062477984 */ /* 0x0062a20000004800 */
[----:B------:R-:W-:Y:S01]  /*b8e0*/  BSSY B0, `(.L_x_3812) ;  /* 0x0000004000007945 */ /* 0x000fe20003800000 */
[----:B------:R-:W-:Y:S05]  /*b8f0*/  @!P1 BRA `(.L_x_3813) ;  /* 0x0000002000009947 */ /* 0x000fea0003800000 */
[----:B------:R3:W-:Y:S04]  /*b900*/  RED.E.ADD.F32.FTZ.RN.STRONG.GPU [R66.64+-0x3c00], R147 ;  /* 0xffc400934200798e */ /* 0x0007e8000c10e798 */
[----:B--2---:R3:W-:Y:S02]  /*b910*/  RED.E.ADD.F32.FTZ.RN.STRONG.GPU [R68.64+-0x3c00], R71 ;  /* 0xffc400474400798e */ /* 0x0047e4000c10e798 */
.L_x_3813:
[----:B------:R-:W-:Y:S05]  /*b920*/  BSYNC B0 ;  /* 0x0000000000007941 */ /* 0x000fea0003800000 */
.L_x_3812:
[----:B------:R-:W4:Y:S01]  /*b930*/  LDS R99, [R99.X4+0x8a00] ;  /* 0x008a000063637984 */ /* 0x000f220000004800 */
[----:B------:R-:W-:Y:S01]  /*b940*/  BSSY B0, `(.L_x_3814) ;  /* 0x0000004000007945 */ /* 0x000fe20003800000 */
[----:B------:R-:W-:Y:S05]  /*b950*/  @!P2 BRA `(.L_x_3815) ;  /* 0x000000200000a947 */ /* 0x000fea0003800000 */
[----:B------:R0:W-:Y:S04]  /*b960*/  RED.E.ADD.F32.FTZ.RN.STRONG.GPU [R66.64+-0x3a00], R165 ;  /* 0xffc600a54200798e */ /* 0x0001e8000c10e798 */
[----:B----4-:R0:W-:Y:S02]  /*b970*/  RED.E.ADD.F32.FTZ.RN.STRONG.GPU [R68.64+-0x3a00], R99 ;  /* 0xffc600634400798e */ /* 0x0101e4000c10e798 */
.L_x_3815:
[----:B------:R-:W-:Y:S05]  /*b980*/  BSYNC B0 ;  /* 0x0000000000007941 */ /* 0x000fea0003800000 */
.L_x_3814:
[----:B------:R-:W0:Y:S01]  /*b990*/  LDS R115, [R115.X4+0x8c00] ;  /* 0x008c000073737984 */ /* 0x000e220000004800 */
        /* <DEDUP_REMOVED lines=10> */
[----:B0-----:R1:W-:Y:S02]  /*ba40*/  RED.E.ADD.F32.FTZ.RN.STRONG.GPU [R68.64+-0x3800], R115 ;  /* 0xffc800734400798e */ /* 0x0013e4000c10e798 */
.L_x_3817:
[----:B------:R-:W-:Y:S05]  /*ba50*/  BSYNC B0 ;  /* 0x0000000000007941 */ /* 0x000fea0003800000 */
.L_x_3816:
[----:B------:R-:W1:Y:S01]  /*ba60*/  LDS R117, [R117.X4+0x8e00] ;  /* 0x008e000075757984 */ /* 0x000e620000004800 */
[----:B------:R-:W-:Y:S01]  /*ba70*/  BSSY B0, `(.L_x_3818) ;  /* 0x0000004000007945 */ /* 0x000fe20003800000 */
[----:B------:R-:W-:Y:S05]  /*ba80*/  @!P0 BRA `(.L_x_3819) ;  /* 0x0000002000008947 */ /* 0x000fea0003800000 */
[----:B------:R3:W-:Y:S04]  /*ba90*/  RED.E.ADD.F32.FTZ.RN.STRONG.GPU [R66.64+-0x3600], R169 ;  /* 0xffca00a94200798e */ /* 0x0007e8000c10e798 */
[----:B-1----:R3:W-:Y:S02]  /*baa0*/  RED.E.ADD.F32.FTZ.RN.STRONG.GPU [R68.64+-0x3600], R117 ;  /* 0xffca00754400798e */ /* 0x0027e4000c10e798 */
.L_x_3819:
[----:B------:R-:W-:Y:S05]  /*bab0*/  BSYNC B0 ;  /* 0x0000000000007941 */ /* 0x000fea0003800000 */
.L_x_3818:
[----:B--23--:R2:W3:Y:S01]  /*bac0*/  LDS R71, [R118.X4+0x9000] ;  /* 0x0090000076477984 */ /* 0x00c4e20000004800 */
[----:B------:R-:W-:Y:S01]  /*bad0*/  BSSY B0, `(.L_x_3820) ;  /* 0x0000004000007945 */ /* 0x000fe20003800000 */
[----:B------:R-:W-:Y:S05]  /*bae0*/  @!P1 BRA `(.L_x_3821) ;  /* 0x0000002000009947 */ /* 0x000fea0003800000 */
[----:B------:R2:W-:Y:S04]  /*baf0*/  RED.E.ADD.F32.FTZ.RN.STRONG.GPU [R66.64+-0x3400], R171 ;  /* 0xffcc00ab4200798e */ /* 0x0005e8000c10e798 */
[----:B---3--:R2:W-:Y:S02]  /*bb00*/  RED.E.ADD.F32.FTZ.RN.STRONG.GPU [R68.64+-0x3400], R71 ;  /* 0xffcc00474400798e */ /* 0x0085e4000c10e798 */
.L_x_3821:
[----:B------:R-:W-:Y:S05]  /*bb10*/  BSYNC B0 ;  /* 0x0000000000007941 */ /* 0x000fea0003800000 */
.L_x_3820:
[----:B------:R-:W2:Y:S01]  /*bb20*/  LDS R119, [R119.X4+0x9200] ;  /* 0x0092000077777984 */ /* 0x000ea20000004800 */
[----:B------:R-:W-:Y:S01]  /*bb30*/  BSSY B0, `(.L_x_3822) ;  /* 0x0000004000007945 */ /* 0x000fe20003800000 */
[----:B------:R-:W-:Y:S05]  /*bb40*/  @!P2 BRA `(.L_x_3823) ;  /* 0x000000200000a947 */ /* 0x000fea0003800000 */
[----:B------:R4:W-:Y:S04]  /*bb50*/  RED.E.ADD.F32.FTZ.RN.STRONG.GPU [R66.64+-0x3200], R173 ;  /* 0xffce00ad4200798e */ /* 0x0009e8000c10e798 */
[----:B--2---:R4:W-:Y:S02]  /*bb60*/  RED.E.ADD.F32.FTZ.RN.STRONG.GPU [R68.64+-0x3200], R119 ;  /* 0xffce00774400798e */ /* 0x0049e4000c10e798 */
.L_x_3823:
[----:B------:R-:W-:Y:S05]  /*bb70*/  BSYNC B0 ;  /* 0x0000000000007941 */ /* 0x000fea0003800000 */
.L_x_3822:
[----:B--23--:R2:W3:Y:S01]  /*bb80*/  LDS R71, [R120.X4+0x9400] ;  /* 0x0094000078477984 */ /* 0x00c4e20000004800 */
[----:B------:R-:W-:Y:S01]  /*bb90*/  BSSY B0, `(.L_x_3824) ;  /* 0x0000004000007945 */ /* 0x000fe20003800000 */
[----:B------:R-:W-:Y:S05]  /*bba0*/  @!P3 BRA `(.L_x_3825) ;  /* 0x000000200000b947 */ /* 0x000fea0003800000 */
[----:B------:R2:W-:Y:S04]  /*bbb0*/  RED.E.ADD.F32.FTZ.RN.STRONG.GPU [R66.64+-0x3000], R175 ;  /* 0xffd000af4200798e */ /* 0x0005e8000c10e798 */
[----:B---3--:R2:W-:Y:S02]  /*bbc0*/  RED.E.ADD.F32.FTZ.RN.STRONG.GPU [R68.64+-0x3000], R71 ;  /* 0xffd000474400798e */ /* 0x0085e4000c10e798 */
.L_x_3825:
[----:B------:R-:W-:Y:S05]  /*bbd0*/  BSYNC B0 ;  /* 0x0000000000007941 */ /* 0x000fea0003800000 */
.L_x_3824:
[----:B------:R-:W2:Y:S01]  /*bbe0*/  LDS R121, [R121.X4+0x9600] ;  /* 0x0096000079797984 */ /* 0x000ea20000004800 */
[----:B------:R-:W-:Y:S01]  /*bbf0*/  BSSY B0, `(.L_x_3826) ;  /* 0x0000004000007945 */ /* 0x000fe20003800000 */
[----:B------:R-:W-:Y:S05]  /*bc00*/  @!P4 BRA `(.L_x_3827) ;  /* 0x000000200000c947 */ /* 0x000fea0003800000 */
[----:B------:R4:W-:Y:S04]  /*bc10*/  RED.E.ADD.F32.FTZ.RN.STRONG.GPU [R66.64+-0x2e00], R177 ;  /* 0xffd200b14200798e */ /* 0x0009e8000c10e798 */
[----:B--2---:R4:W-:Y:S02]  /*bc20*/  RED.E.ADD.F32.FTZ.RN.STRONG.GPU [R68.64+-0x2e00], R121 ;  /* 0xffd200794400798e */ /* 0x0049e4000c10e798 */
.L_x_3827:
[----:B------:R-:W-:Y:S05]  /*bc30*/  BSYNC B0 ;  /* 0x0000000000007941 */ /* 0x000fea0003800000 */
.L_x_3826:
[----:B--23--:R2:W3:Y:S01]  /*bc40*/  LDS R71, [R122.X4+0x9800] ;  /* 0x009800007a477984 */ /* 0x00c4e20000004800 */
[----:B------:R-:W-:Y:S01]  /*bc50*/  BSSY B0, `(.L_x_3828) ;  /* 0x0000004000007945 */ /* 0x000fe20003800000 */
[----:B------:R-:W-:Y:S05]  /*bc60*/  @!P5 BRA `(.L_x_3829) ;  /* 0x000000200000d947 */ /* 0x000fea0003800000 */
[----:B------:R2:W-:Y:S04]  /*bc70*/  RED.E.ADD.F32.FTZ.RN.STRONG.GPU [R66.64+-0x2c00], R179 ;  /* 0xffd400b34200798e */ /* 0x0005e8000c10e798 */
[----:B---3--:R2:W-:Y:S02]  /*bc80*/  RED.E.ADD.F32.FTZ.RN.STRONG.GPU [R68.64+-0x2c00], R71 ;  /* 0xffd400474400798e */ /* 0x0085e4000c10e798 */
.L_x_3829:
[----:B------:R-:W-:Y:S05]  /*bc90*/  BSYNC B0 ;  /* 0x0000000000007941 */ /* 0x000fea0003800000 */
.L_x_3828:
        /* <DEDUP_REMOVED lines=12> */
.L_x_3831:
[----:B------:R-:W-:Y:S05]  /*bd60*/  BSYNC B0 ;  /* 0x0000000000007941 */ /* 0x000fea0003800000 */
.L_x_3830:
[----:B--23--:R2:W3:Y:S01]  /*bd70*/  LDS R71, [R124.X4+0x9c00] ;  /* 0x009c00007c477984 */ /* 0x00c4e20000004800 */
[----:B------:R-:W-:Y:S01]  /*bd80*/  BSSY B0, `(.L_x_3832) ;  /* 0x0000004000007945 */ /* 0x000fe20003800000 */
[----:B------:R-:W-:Y:S05]  /*bd90*/  @!P0 BRA `(.L_x_3833) ;  /* 0x0000002000008947 */ /* 0x000fea0003800000 */
[----:B------:R2:W-:Y:S04]  /*bda0*/  RED.E.ADD.F32.FTZ.RN.STRONG.GPU [R66.64+-0x2800], R183 ;  /* 0xffd800b74200798e */ /* 0x0005e8000c10e798 */
[----:B---3--:R2:W-:Y:S02]  /*bdb0*/  RED.E.ADD.F32.FTZ.RN.STRONG.GPU [R68.64+-0x2800], R71 ;  /* 0xffd800474400798e */ /* 0x0085e4000c10e798 */
.L_x_3833:
[----:B------:R-:W-:Y:S05]  /*bdc0*/  BSYNC B0 ;  /* 0x0000000000007941 */ /* 0x000fea0003800000 */
.L_x_3832:
[----:B------:R-:W2:Y:S01]  /*bdd0*/  LDS R125, [R125.X4+0x9e00] ;  /* 0x009e00007d7d7984 */ /* 0x000ea20000004800 */
[----:B------:R-:W-:Y:S01]  /*bde0*/  BSSY B0, `(.L_x_3834) ;  /* 0x0000004000007945 */ /* 0x000fe20003800000 */
[----:B------:R-:W-:Y:S05]  /*bdf0*/  @!P1 BRA `(.L_x_3835) ;  /* 0x0000002000009947 */ /* 0x000fea0003800000 */
[----:B------:R4:W-:Y:S04]  /*be00*/  RED.E.ADD.F32.FTZ.RN.STRONG.GPU [R66.64+-0x2600], R185 ;  /* 0xffda00b94200798e */ /* 0x0009e8000c10e798 */
[----:B--2---:R4:W-:Y:S02]  /*be10*/  RED.E.ADD.F32.FTZ.RN.STRONG.GPU [R68.64+-0x2600], R125 ;  /* 0xffda007d4400798e */ /* 0x0049e4000c10e798 */
.L_x_3835:
[----:B------:R-:W-:Y:S05]  /*be20*/  BSYNC B0 ;  /* 0x0000000000007941 */ /* 0x000fea0003800000 */
.L_x_3834:
[----:B--23--:R2:W3:Y:S01]  /*be30*/  LDS R71, [R126.X4+0xa000] ;  /* 0x00a000007e477984 */ /* 0x00c4e20000004800 */
[----:B------:R-:W-:Y:S01]  /*be40*/  BSSY B0, `(.L_x_3836) ;  /* 0x0000004000007945 */ /* 0x000fe20003800000 */
[----:B------:R-:W-:Y:S05]  /*be50*/  @!P2 BRA `(.L_x_3837) ;  /* 0x000000200000a947 */ /* 0x000fea0003800000 */
[----:B------:R2:W-:Y:S04]  /*be60*/  RED.E.ADD.F32.FTZ.RN.STRONG.GPU [R66.64+-0x2400], R205 ;  /* 0xffdc00cd4200798e */ /* 0x0005e8000c10e798 */
[----:B---3--:R2:W-:Y:S02]  /*be70*/  RED.E.ADD.F32.FTZ.RN.STRONG.GPU [R68.64+-0x2400], R71 ;  /* 0xffdc00474400798e */ /* 0x0085e4000c10e798 */
.L_x_3837:
[----:B------:R-:W-:Y:S05]  /*be80*/  BSYNC B0 ;  /* 0x0000000000007941 */ /* 0x000fea0003800000 */
.L_x_3836:
[----:B------:R-:W2:Y:S01]  /*be90*/  LDS R127, [R127.X4+0xa200] ;  /* 0x00a200007f7f7984 */ /* 0x000ea20000004800 */
[----:B------:R-:W-:Y:S01]  /*bea0*/  BSSY B0, `(.L_x_3838) ;  /* 0x0000004000007945 */ /* 0x000fe20003800000 */
[----:B------:R-:W-:Y:S05]  /*beb0*/  @!P3 BRA `(.L_x_3839) ;  /* 0x000000200000b947 */ /* 0x000fea0003800000 */
[----:B------:R4:W-:Y:S04]  /*bec0*/  RED.E.ADD.F32.FTZ.RN.STRONG.GPU [R66.64+-0x2200], R225 ;  /* 0xffde00e14200798e */ /* 0x0009e8000c10e798 */
[----:B--2---:R4:W-:Y:S02]  /*bed0*/  RED.E.ADD.F32.FTZ.RN.STRONG.GPU [R68.64+-0x2200], R127 ;  /* 0xffde007f4400798e */ /* 0x0049e4000c10e798 */
.L_x_3839:
[----:B------:R-:W-:Y:S05]  /*bee0*/  BSYNC B0 ;  /* 0x0000000000007941 */ /* 0x000fea0003800000 */
.L_x_3838:
[----:B--23--:R2:W3:Y:S01]  /*bef0*/  LDS R71, [R128.X4+0xa400] ;  /* 0x00a4000080477984 */ /* 0x00c4e20000004800 */
[----:B------:R-:W-:Y:S01]  /*bf00*/  BSSY B0, `(.L_x_3840) ;  /* 0x0000004000007945 */ /* 0x000fe20003800000 */
[----:B------:R-:W-:Y:S05]  /*bf10*/  @!P4 BRA `(.L_x_3841) ;  /* 0x000000200000c947 */ /* 0x000fea0003800000 */
[----:B------:R2:W-:Y:S04]  /*bf20*/  RED.E.ADD.F32.FTZ.RN.STRONG.GPU [R66.64+-0x2000], R235 ;  /* 0xffe000eb4200798e */ /* 0x0005e8000c10e798 */
[----:B---3--:R2:W-:Y:S02]  /*bf30*/  RED.E.ADD.F32.FTZ.RN.STRONG.GPU [R68.64+-0x2000], R71 ;  /* 0xffe000474400798e */ /* 0x0085e4000c10e798 */
.L_x_3841:
[----:B------:R-:W-:Y:S05]  /*bf40*/  BSYNC B0 ;  /* 0x0000000000007941 */ /* 0x000fea0003800000 */
.L_x_3840:
[----:B------:R-:W2:Y:S01]  /*bf50*/  LDS R129, [R129.X4+0xa600] ;  /* 0x00a6000081817984 */ /* 0x000ea20000004800 */
[----:B------:R-:W-:Y:S01]  /*bf60*/  BSSY B0, `(.L_x_3842) ;  /* 0x0000004000007945 */ /* 0x000fe20003800000 */
[----:B------:R-:W-:Y:S05]  /*bf70*/  @!P5 BRA `(.L_x_3843) ;  /* 0x000000200000d947 */ /* 0x000fea0003800000 */
[----:B------:R4:W-:Y:S04]  /*bf80*/  RED.E.ADD.F32.FTZ.RN.STRONG.GPU [R66.64+-0x1e00], R237 ;  /* 0xffe200ed4200798e */ /* 0x0009e8000c10e798 */
[----:B--2---:R4:W-:Y:S02]  /*bf90*/  RED.E.ADD.F32.FTZ.RN.STRONG.GPU [R68.64+-0x1e00], R129 ;  /* 0xffe200814400798e */ /* 0x0049e4000c10e798 */
.L_x_3843:
[----:B------:R-:W-:Y:S05]  /*bfa0*/  BSYNC B0 ;  /* 0x0000000000007941 */ /* 0x000fea0003800000 */
.L_x_3842:
[----:B--23--:R2:W3:Y:S01]  /*bfb0*/  LDS R71, [R130.X4+0xa800] ;  /* 0x00a8000082477984 */ /* 0x00c4e20000004800 */
        /* <DEDUP_REMOVED lines=10> */
[----:B---3--:R2:W-:Y:S02]  /*c060*/  RED.E.ADD.F32.FTZ.RN.STRONG.GPU [R68.64+-0x1c00], R71 ;  /* 0xffe400474400798e */ /* 0x0085e4000c10e798 */
.L_x_3845:
[----:B--2---:R-:W-:Y:S05]  /*c070*/  BSYNC B0 ;  /* 0x0000000000007941 */ /* 0x004fea0003800000 */
.L_x_3844:
[----:B------:R-:W2:Y:S01]  /*c080*/  LDS R131, [R131.X4+0xaa00] ;  /* 0x00aa000083837984 */ /* 0x000ea20000004800 */
[----:B------:R-:W-:Y:S01]  /*c090*/  BSSY B0, `(.L_x_3846) ;  /* 0x0000004000007945 */ /* 0x000fe20003800000 */
[----:B------:R-:W-:Y:S05]  /*c0a0*/  @!P0 BRA `(.L_x_3847) ;  /* 0x0000002000008947 */ /* 0x000fea0003800000 */
[----:B------:R4:W-:Y:S04]  /*c0b0*/  RED.E.ADD.F32.FTZ.RN.STRONG.GPU [R66.64+-0x1a00], R241 ;  /* 0xffe600f14200798e */ /* 0x0009e8000c10e798 */
[----:B--2---:R4:W-:Y:S02]  /*c0c0*/  RED.E.ADD.F32.FTZ.RN.STRONG.GPU [R68.64+-0x1a00], R131 ;  /* 0xffe600834400798e */ /* 0x0049e4000c10e798 */
.L_x_3847:
[----:B------:R-:W-:Y:S05]  /*c0d0*/  BSYNC B0 ;  /* 0x0000000000007941 */ /* 0x000fea0003800000 */
.L_x_3846:
[----:B------:R-:W4:Y:S01]  /*c0e0*/  LDS R133, [R133.X4+0xac00] ;  /* 0x00ac000085857984 */ /* 0x000f220000004800 */
[----:B------:R-:W-:Y:S01]  /*c0f0*/  BSSY B0, `(.L_x_3848) ;  /* 0x0000004000007945 */ /* 0x000fe20003800000 */
[----:B------:R-:W-:Y:S05]  /*c100*/  @!P1 BRA `(.L_x_3849) ;  /* 0x0000002000009947 */ /* 0x000fea0003800000 */
[----:B------:R4:W-:Y:S04]  /*c110*/  RED.E.ADD.F32.FTZ.RN.STRONG.GPU [R66.64+-0x1800], R243 ;  /* 0xffe800f34200798e */ /* 0x0009e8000c10e798 */
[----:B----4-:R4:W-:Y:S02]  /*c120*/  RED.E.ADD.F32.FTZ.RN.STRONG.GPU [R68.64+-0x1800], R133 ;  /* 0xffe800854400798e */ /* 0x0109e4000c10e798 */
.L_x_3849:
[----:B------:R-:W-:Y:S05]  /*c130*/  BSYNC B0 ;  /* 0x0000000000007941 */ /* 0x000fea0003800000 */
.L_x_3848:
[----:B---3--:R3:W4:Y:S01]  /*c140*/  LDS R71, [R134.X4+0xae00] ;  /* 0x00ae000086477984 */ /* 0x0087220000004800 */
[----:B------:R-:W-:Y:S01]  /*c150*/  BSSY B0, `(.L_x_3850) ;  /* 0x0000004000007945 */ /* 0x000fe20003800000 */
[----:B------:R-:W-:Y:S05]  /*c160*/  @!P2 BRA `(.L_x_3851) ;  /* 0x000000200000a947 */ /* 0x000fea0003800000 */
[----:B------:R3:W-:Y:S04]  /*c170*/  RED.E.ADD.F32.FTZ.RN.STRONG.GPU [R66.64+-0x1600], R245 ;  /* 0xffea00f54200798e */ /* 0x0007e8000c10e798 */
[----:B----4-:R3:W-:Y:S02]  /*c180*/  RED.E.ADD.F32.FTZ.RN.STRONG.GPU [R68.64+-0x1600], R71 ;  /* 0xffea00474400798e */ /* 0x0107e4000c10e798 */
.L_x_3851:
[----:B------:R-:W-:Y:S05]  /*c190*/  BSYNC B0 ;  /* 0x0000000000007941 */ /* 0x000fea0003800000 */
.L_x_3850:
[----:B------:R-:W3:Y:S01]  /*c1a0*/  LDS R135, [R135.X4+0xb000] ;  /* 0x00b0000087877984 */ /* 0x000ee20000004800 */
[----:B------:R-:W-:Y:S01]  /*c1b0*/  BSSY B0, `(.L_x_3852) ;  /* 0x0000004000007945 */ /* 0x000fe20003800000 */
[----:B------:R-:W-:Y:S05]  /*c1c0*/  @!P3 BRA `(.L_x_3853) ;  /* 0x000000200000b947 */ /* 0x000fea0003800000 */
[----:B------:R4:W-:Y:S04]  /*c1d0*/  RED.E.ADD.F32.FTZ.RN.STRONG.GPU [R66.64+-0x1400], R247 ;  /* 0xffec00f74200798e */ /* 0x0009e8000c10e798 */
[----:B---3--:R4:W-:Y:S02]  /*c1e0*/  RED.E.ADD.F32.FTZ.RN.STRONG.GPU [R68.64+-0x1400], R135 ;  /* 0xffec00874400798e */ /* 0x0089e4000c10e798 */
.L_x_3853:
[----:B------:R-:W-:Y:S05]  /*c1f0*/  BSYNC B0 ;  /* 0x0000000000007941 */ /* 0x000fea0003800000 */
.L_x_3852:
[----:B---34-:R3:W4:Y:S01]  /*c200*/  LDS R71, [R136.X4+0xb200] ;  /* 0x00b2000088477984 */ /* 0x0187220000004800 */
[----:B------:R-:W-:Y:S01]  /*c210*/  BSSY B0, `(.L_x_3854) ;  /* 0x0000004000007945 */ /* 0x000fe20003800000 */
[----:B------:R-:W-:Y:S05]  /*c220*/  @!P4 BRA `(.L_x_3855) ;  /* 0x000000200000c947 */ /* 0x000fea0003800000 */
[----:B------:R3:W-:Y:S04]  /*c230*/  RED.E.ADD.F32.FTZ.RN.STRONG.GPU [R66.64+-0x1200], R249 ;  /* 0xffee00f94200798e */ /* 0x0007e8000c10e798 */
[----:B----4-:R3:W-:Y:S02]  /*c240*/  RED.E.ADD.F32.FTZ.RN.STRONG.GPU [R68.64+-0x1200], R71 ;  /* 0xffee00474400798e */ /* 0x0107e4000c10e798 */
.L_x_3855:
[----:B------:R-:W-:Y:S05]  /*c250*/  BSYNC B0 ;  /* 0x0000000000007941 */ /* 0x000fea0003800000 */
.L_x_3854:
[----:B------:R-:W3:Y:S01]  /*c260*/  LDS R137, [R137.X4+0xb400] ;  /* 0x00b4000089897984 */ /* 0x000ee20000004800 */
[----:B------:R-:W-:Y:S01]  /*c270*/  BSSY B0, `(.L_x_3856) ;  /* 0x0000004000007945 */ /* 0x000fe20003800000 */
[----:B------:R-:W-:Y:S05]  /*c280*/  @!P5 BRA `(.L_x_3857) ;  /* 0x000000200000d947 */ /* 0x000fea0003800000 */
[----:B------:R4:W-:Y:S04]  /*c290*/  RED.E.ADD.F32.FTZ.RN.STRONG.GPU [R66.64+-0x1000], R251 ;  /* 0xfff000fb4200798e */ /* 0x0009e8000c10e798 */
[----:B---3--:R4:W-:Y:S02]  /*c2a0*/  RED.E.ADD.F32.FTZ.RN.STRONG.GPU [R68.64+-0x1000], R137 ;  /* 0xfff000894400798e */ /* 0x0089e4000c10e798 */
.L_x_3857:
[----:B------:R-:W-:Y:S05]  /*c2b0*/  BSYNC B0 ;  /* 0x0000000000007941 */ /* 0x000fea0003800000 */
.L_x_3856:
        /* <DEDUP_REMOVED lines=12> */
.L_x_3859:
[----:B---3--:R-:W-:Y:S05]  /*c380*/  BSYNC B0 ;  /* 0x0000000000007941 */ /* 0x008fea0003800000 */
.L_x_3858:
[----:B------:R-:W3:Y:S01]  /*c390*/  LDS R139, [R139.X4+0xb800] ;  /* 0x00b800008b8b7984 */ /* 0x000ee20000004800 */
[----:B------:R-:W-:Y:S01]  /*c3a0*/  BSSY B0, `(.L_x_3860) ;  /* 0x0000004000007945 */ /* 0x000fe20003800000 */
[----:B------:R-:W-:Y:S05]  /*c3b0*/  @!P0 BRA `(.L_x_3861) ;  /* 0x0000002000008947 */ /* 0x000fea0003800000 */
[----:B------:R4:W-:Y:S04]  /*c3c0*/  RED.E.ADD.F32.FTZ.RN.STRONG.GPU [R66.64+-0xc00], R162 ;  /* 0xfff400a24200798e */ /* 0x0009e8000c10e798 */
[----:B---3--:R4:W-:Y:S02]  /*c3d0*/  RED.E.ADD.F32.FTZ.RN.STRONG.GPU [R68.64+-0xc00], R139 ;  /* 0xfff4008b4400798e */ /* 0x0089e4000c10e798 */
.L_x_3861:
[----:B------:R-:W-:Y:S05]  /*c3e0*/  BSYNC B0 ;  /* 0x0000000000007941 */ /* 0x000fea0003800000 */
.L_x_3860:
[----:B----4-:R4:W3:Y:S01]  /*c3f0*/  LDS R71, [R140.X4+0xba00] ;  /* 0x00ba00008c477984 */ /* 0x0108e20000004800 */
[----:B------:R-:W-:Y:S01]  /*c400*/  BSSY B0, `(.L_x_3862) ;  /* 0x0000004000007945 */ /* 0x000fe20003800000 */
[----:B------:R-:W-:Y:S05]  /*c410*/  @!P1 BRA `(.L_x_3863) ;  /* 0x0000002000009947 */ /* 0x000fea0003800000 */
[----:B------:R4:W-:Y:S04]  /*c420*/  RED.E.ADD.F32.FTZ.RN.STRONG.GPU [R66.64+-0xa00], R164 ;  /* 0xfff600a44200798e */ /* 0x0009e8000c10e798 */
[----:B---3--:R4:W-:Y:S02]  /*c430*/  RED.E.ADD.F32.FTZ.RN.STRONG.GPU [R68.64+-0xa00], R71 ;  /* 0xfff600474400798e */ /* 0x0089e4000c10e798 */
.L_x_3863:
[----:B------:R-:W-:Y:S05]  /*c440*/  BSYNC B0 ;  /* 0x0000000000007941 */ /* 0x000fea0003800000 */
.L_x_3862:
[----:B------:R-:W4:Y:S01]  /*c450*/  LDS R141, [R141.X4+0xbc00] ;  /* 0x00bc00008d8d7984 */ /* 0x000f220000004800 */
[----:B------:R-:W-:Y:S01]  /*c460*/  BSSY B0, `(.L_x_3864) ;  /* 0x0000004000007945 */ /* 0x000fe20003800000 */
[----:B------:R-:W-:Y:S05]  /*c470*/  @!P2 BRA `(.L_x_3865) ;  /* 0x000000200000a947 */ /* 0x000fea0003800000 */
[----:B------:R4:W-:Y:S04]  /*c480*/  RED.E.ADD.F32.FTZ.RN.STRONG.GPU [R66.64+-0x800], R166 ;  /* 0xfff800a64200798e */ /* 0x0009e8000c10e798 */
[----:B----4-:R4:W-:Y:S02]  /*c490*/  RED.E.ADD.F32.FTZ.RN.STRONG.GPU [R68.64+-0x800], R141 ;  /* 0xfff8008d4400798e */ /* 0x0109e4000c10e798 */
.L_x_3865:
[----:B------:R-:W-:Y:S05]  /*c4a0*/  BSYNC B0 ;  /* 0x0000000000007941 */ /* 0x000fea0003800000 */
.L_x_3864:
[----:B---34-:R3:W4:Y:S01]  /*c4b0*/  LDS R71, [R142.X4+0xbe00] ;  /* 0x00be00008e477984 */ /* 0x0187220000004800 */
[----:B------:R-:W-:Y:S01]  /*c4c0*/  BSSY B0, `(.L_x_3866) ;  /* 0x0000004000007945 */ /* 0x000fe20003800000 */
[----:B------:R-:W-:Y:S05]  /*c4d0*/  @!P3 BRA `(.L_x_3867) ;  /* 0x000000200000b947 */ /* 0x000fea0003800000 */
[----:B------:R3:W-:Y:S04]  /*c4e0*/  RED.E.ADD.F32.FTZ.RN.STRONG.GPU [R66.64+-0x600], R168 ;  /* 0xfffa00a84200798e */ /* 0x0007e8000c10e798 */
[----:B----4-:R3:W-:Y:S02]  /*c4f0*/  RED.E.ADD.F32.FTZ.RN.STRONG.GPU [R68.64+-0x600], R71 ;  /* 0xfffa00474400798e */ /* 0x0107e4000c10e798 */
.L_x_3867:
[----:B------:R-:W-:Y:S05]  /*c500*/  BSYNC B0 ;  /* 0x0000000000007941 */ /* 0x000fea0003800000 */
.L_x_3866:
[----:B------:R-:W3:Y:S01]  /*c510*/  LDS R143, [R143.X4+0xc000] ;  /* 0x00c000008f8f7984 */ /* 0x000ee20000004800 */
[----:B------:R-:W-:Y:S01]  /*c520*/  BSSY B0, `(.L_x_3868) ;  /* 0x0000004000007945 */ /* 0x000fe20003800000 */
[----:B------:R-:W-:Y:S05]  /*c530*/  @!P4 BRA `(.L_x_3869) ;  /* 0x000000200000c947 */ /* 0x000fea0003800000 */
[----:B------:R4:W-:Y:S04]  /*c540*/  RED.E.ADD.F32.FTZ.RN.STRONG.GPU [R66.64+-0x400], R170 ;  /* 0xfffc00aa4200798e */ /* 0x0009e8000c10e798 */
[----:B---3--:R4:W-:Y:S02]  /*c550*/  RED.E.ADD.F32.FTZ.RN.STRONG.GPU [R68.64+-0x400], R143 ;  /* 0xfffc008f4400798e */ /* 0x0089e4000c10e798 */
.L_x_3869:
[----:B------:R-:W-:Y:S05]  /*c560*/  BSYNC B0 ;  /* 0x0000000000007941 */ /* 0x000fea0003800000 */
.L_x_3868:
[----:B---34-:R3:W4:Y:S01]  /*c570*/  LDS R71, [R144.X4+0xc200] ;  /* 0x00c2000090477984 */ /* 0x0187220000004800 */
[----:B------:R-:W-:Y:S01]  /*c580*/  BSSY B0, `(.L_x_3870) ;  /* 0x0000004000007945 */ /* 0x000fe20003800000 */
[----:B------:R-:W-:Y:S05]  /*c590*/  @!P5 BRA `(.L_x_3871) ;  /* 0x000000200000d947 */ /* 0x000fea0003800000 */
[----:B------:R3:W-:Y:S04]  /*c5a0*/  RED.E.ADD.F32.FTZ.RN.STRONG.GPU [R66.64+-0x200], R172 ;  /* 0xfffe00ac4200798e */ /* 0x0007e8000c10e798 */
[----:B----4-:R3:W-:Y:S02]  /*c5b0*/  RED.E.ADD.F32.FTZ.RN.STRONG.GPU [R68.64+-0x200], R71 ;  /* 0xfffe00474400798e */ /* 0x0107e4000c10e798 */
.L_x_3871:
[----:B------:R-:W-:Y:S05]  /*c5c0*/  BSYNC B0 ;  /* 0x0000000000007941 */ /* 0x000fea0003800000 */
.L_x_3870:
[----:B01-3--:R-:W0:Y:S01]  /*c5d0*/  SHFL.DOWN PT, R66, R65, 0x1, 0x1f ;  /* 0x08201f0041427f89 */ /* 0x00be2200000e0000 */
[C---:B------:R-:W-:Y:S01]  /*c5e0*/  ISETP.GT.AND P0, PT, R112.reuse, 0x1e, PT ;  /* 0x0000001e7000780c */ /* 0x040fe20003f04270 */
[----:B------:R-:W-:Y:S01]  /*c5f0*/  FMUL.FTZ R202, R75, R202 ;  /* 0x000000ca4bca7220 */ /* 0x000fe20000410000 */
[----:B------:R-:W-:Y:S01]  /*c600*/  ISETP.NE.AND P1, PT, R112, RZ, PT ;  /* 0x000000ff7000720c */ /* 0x000fe20003f25270 */
[----:B------:R-:W1:Y:S01]  /*c610*/  SHFL.DOWN PT, R67, R64, 0x1, 0x1f ;  /* 0x08201f0040437f89 */ /* 0x000e6200000e0000 */
        /* <DEDUP_REMOVED lines=32> */
[----:B------:R-:W-:Y:S01]  /*c820*/  ISETP.GT.AND P0, PT, R112, 0x1b, PT ;  /* 0x0000001b7000780c */ /* 0x000fe20003f04270 */
[----:B------:R-:W-:-:S02]  /*c830*/  FFMA.FTZ R182, R90, R209, R182 ;  /* 0x000000d15ab67223 */ /* 0x000fc400000100b6 */
[----:B------:R-:W1:Y:S01]  /*c840*/  SHFL.DOWN PT, R67, R64, 0x4, 0x1f ;  /* 0x08801f0040437f89 */ /* 0x000e6200000e0000 */
        /* <DEDUP_REMOVED lines=10> */
[----:B0-----:R-:W-:Y:S02]  /*c8f0*/  @!P0 FADD.FTZ R65, R65, R66 ;  /* 0x0000004241418221 */ /* 0x001fe40000010000 */
[----:B------:R-:W-:-:S02]  /*c900*/  FFMA.FTZ R95, R95, R198, R160 ;  /* 0x000000c65f5f7223 */ /* 0x000fc400000100a0 */
[----:B-1----:R-:W-:Y:S01]  /*c910*/  @!P0 FADD.FTZ R64, R64, R67 ;  /* 0x0000004340408221 */ /* 0x002fe20000010000 */
[----:B------:R-:W0:Y:S01]  /*c920*/  SHFL.DOWN PT, R66, R65, 0x8, 0x1f ;  /* 0x09001f0041427f89 */ /* 0x000e2200000e0000 */
[----:B------:R-:W-:Y:S01]  /*c930*/  ISETP.GT.AND P0, PT, R112, 0x17, PT ;  /* 0x000000177000780c */ /* 0x000fe20003f04270 */
[----:B------:R-:W-:Y:S02]  /*c940*/  FFMA.FTZ R116, R76, R201, R116 ;  /* 0x000000c94c747223 */ /* 0x000fe40000010074 */
[----:B------:R-:W1:Y:S01]  /*c950*/  SHFL.DOWN PT, R67, R64, 0x8, 0x1f ;  /* 0x09001f0040437f89 */ /* 0x000e6200000e0000 */
[----:B------:R-:W-:Y:S02]  /*c960*/  FFMA.FTZ R25, R74, R102, R25 ;  /* 0x000000664a197223 */ /* 0x000fe40000010019 */
[----:B------:R-:W-:Y:S02]  /*c970*/  FFMA.FTZ R26, R189, R101, R26 ;  /* 0x00000065bd1a7223 */ /* 0x000fe4000001001a */
[----:B------:R-:W-:-:S02]  /*c980*/  FADD.FTZ R42, R161, R42 ;  /* 0x0000002aa12a7221 */ /* 0x000fc40000010000 */
[----:B------:R-:W-:Y:S02]  /*c990*/  FADD.FTZ R39, R202, R39 ;  /* 0x00000027ca277221 */ /* 0x000fe40000010000 */
[----:B------:R-:W-:Y:S02]  /*c9a0*/  FFMA.FTZ R27, R190, R104, R27 ;  /* 0x00000068be1b7223 */ /* 0x000fe4000001001b */
[----:B------:R-:W-:Y:S02]  /*c9b0*/  FADD.FTZ R38, R83, R38 ;  /* 0x0000002653267221 */ /* 0x000fe40000010000 */
[----:B------:R-:W-:Y:S02]  /*c9c0*/  FFMA.FTZ R28, R193, R103, R28 ;  /* 0x00000067c11c7223 */ /* 0x000fe4000001001c */
[----:B------:R-:W-:Y:S02]  /*c9d0*/  FFMA.FTZ R29, R194, R106, R29 ;  /* 0x0000006ac21d7223 */ /* 0x000fe4000001001d */
[----:B------:R-:W-:-:S02]  /*c9e0*/  FADD.FTZ R37, R188, R37 ;  /* 0x00000025bc257221 */ /* 0x000fc40000010000 */
[----:B------:R-:W-:Y:S02]  /*c9f0*/  FADD.FTZ R36, R93, R36 ;  /* 0x000000245d247221 */ /* 0x000fe40000010000 */
[----:B0-----:R-:W-:Y:S02]  /*ca00*/  @!P0 FADD.FTZ R65, R65, R66 ;  /* 0x0000004241418221 */ /* 0x001fe40000010000 */
[----:B------:R-:W-:Y:S02]  /*ca10*/  FFMA.FTZ R30, R197, R105, R30 ;  /* 0x00000069c51e7223 */ /* 0x000fe4000001001e */
[----:B-1----:R-:W-:Y:S01]  /*ca20*/  @!P0 FADD.FTZ R64, R64, R67 ;  /* 0x0000004340408221 */ /* 0x002fe20000010000 */
[----:B------:R-:W0:Y:S01]  /*ca30*/  SHFL.DOWN PT, R66, R65, 0x10, 0x1f ;  /* 0x0a001f0041427f89 */ /* 0x000e2200000e0000 */
[----:B------:R-:W-:Y:S01]  /*ca40*/  ISETP.GT.AND P0, PT, R112, 0xf, PT ;  /* 0x0000000f7000780c */ /* 0x000fe20003f04270 */
[----:B------:R-:W-:Y:S02]  /*ca50*/  FFMA.FTZ R31, R198, R108, R31 ;  /* 0x0000006cc61f7223 */ /* 0x000fe4000001001f */
[----:B------:R-:W1:Y:S01]  /*ca60*/  SHFL.DOWN PT, R67, R64, 0x10, 0x1f ;  /* 0x0a001f0040437f89 */ /* 0x000e6200000e0000 */
[----:B------:R-:W-:-:S02]  /*ca70*/  FADD.FTZ R35, R182, R35 ;  /* 0x00000023b6237221 */ /* 0x000fc40000010000 */
[----:B------:R-:W-:Y:S02]  /*ca80*/  FFMA.FTZ R32, R201, R107, R32 ;  /* 0x0000006bc9207223 */ /* 0x000fe40000010020 */
[----:B------:R-:W-:Y:S02]  /*ca90*/  FADD.FTZ R34, R95, R34 ;  /* 0x000000225f227221 */ /* 0x000fe40000010000 */
[----:B------:R-:W-:-:S03]  /*caa0*/  FADD.FTZ R33, R116, R33 ;  /* 0x0000002174217221 */ /* 0x000fc60000010000 */
[----:B0-----:R-:W-:Y:S02]  /*cab0*/  @!P0 FADD.FTZ R65, R65, R66 ;  /* 0x0000004241418221 */ /* 0x001fe40000010000 */
[----:B-1----:R-:W-:-:S03]  /*cac0*/  @!P0 FADD.FTZ R64, R64, R67 ;  /* 0x0000004340408221 */ /* 0x002fc60000010000 */
[----:B------:R-:W-:Y:S02]  /*cad0*/  MOV R68, R65 ;  /* 0x0000004100447202 */ /* 0x000fe40000000f00 */
[----:B------:R-:W-:-:S05]  /*cae0*/  MOV R69, R64 ;  /* 0x0000004000457202 */ /* 0x000fca0000000f00 */
[----:B------:R0:W-:Y:S04]  /*caf0*/  @!P1 STS.64 [R110.X8+0xc608], R68 ;  /* 0x00c608446e009388 */ /* 0x0001e80000008a00 */
[----:B------:R-:W-:Y:S06]  /*cb00*/  BAR.SYNC.DEFER_BLOCKING 0x0 ;  /* 0x0000000000007b1d */ /* 0x000fec0000010000 */
[----:B------:R-:W-:Y:S05]  /*cb10*/  @P2 BRA `(.L_x_3873) ;  /* 0x0000010000002947 */ /* 0x000fea0003800000 */
[----:B------:R-:W-:Y:S01]  /*cb20*/  ULDC UR34, c[0x0][0x174] ;  /* 0x00005d0000227ab9 */ /* 0x000fe20000000800 */
[----:B------:R-:W1:Y:S01]  /*cb30*/  LDS.128 R64, [0xc610] ;  /* 0x00c61000ff407984 */ /* 0x000e620000000c00 */
[----:B------:R-:W-:-:S02]  /*cb40*/  UISETP.NE.AND UP0, UPT, UR16, UR34, UPT ;  /* 0x000000221000728c */ /* 0x000fc4000bf05270 */
[----:B------:R-:W-:Y:S01]  /*cb50*/  USHF.L.U32 UR34, UR7, 0x3, URZ ;  /* 0x0000000307227899 */ /* 0x000fe2000800063f */
[----:B------:R-:W3:Y:S03]  /*cb60*/  LDS.64 R72, [0xc620] ;  /* 0x00c62000ff487984 */ /* 0x000ee60000000a00 */
[----:B------:R-:W-:-:S13]  /*cb70*/  PLOP3.LUT P0, PT, PT, PT, UP0, 0x80, 0x0 ;  /* 0x000000000000781c */ /* 0x000fda0003f0f008 */
[----:B------:R-:W5:Y:S01]  /*cb80*/  @P0 LDS.64 R74, [UR34+0xfe80] ;  /* 0x00fe8022ff4a0984 */ /* 0x000f620008000a00 */
[----:B-1----:R-:W-:Y:S02]  /*cb90*/  FADD.FTZ R70, R69, R65 ;  /* 0x0000004145467221 */ /* 0x002fe40000010000 */
[----:B------:R-:W-:Y:S02]  /*cba0*/  FADD.FTZ R65, R68, R64 ;  /* 0x0000004044417221 */ /* 0x000fe40000010000 */
[----:B------:R-:W-:Y:S02]  /*cbb0*/  FADD.FTZ R67, R67, R70 ;  /* 0x0000004643437221 */ /* 0x000fe40000010000 */
[----:B------:R-:W-:Y:S02]  /*cbc0*/  FADD.FTZ R65, R66, R65 ;  /* 0x0000004142417221 */ /* 0x000fe40000010000 */
[----:B0--3--:R-:W-:Y:S02]  /*cbd0*/  FADD.FTZ R69, R67, R73 ;  /* 0x0000004943457221 */ /* 0x009fe40000010000 */
[----:B------:R-:W-:-:S02]  /*cbe0*/  FADD.FTZ R68, R65, R72 ;  /* 0x0000004841447221 */ /* 0x000fc40000010000 */
[----:B-----5:R-:W-:Y:S02]  /*cbf0*/  @P0 FADD.FTZ R69, R69, R75 ;  /* 0x0000004b45450221 */ /* 0x020fe40000010000 */
[----:B------:R-:W-:-:S05]  /*cc00*/  @P0 FADD.FTZ R68, R68, R74 ;  /* 0x0000004a44440221 */ /* 0x000fca0000010000 */
[----:B------:R0:W-:Y:S02]  /*cc10*/  STS.64 [UR34+0xfe80], R68 ;  /* 0x00fe8044ff007988 */ /* 0x0001e40008000a22 */
.L_x_3873:
[----:B------:R-:W-:Y:S05]  /*cc20*/  BSYNC B0 ;  /* 0x0000000000007941 */ /* 0x000fea0003800000 */
.L_x_3872:
[----:B------:R-:W-:Y:S02]  /*cc30*/  UIADD3 UR7, UR7, 0x1, URZ ;  /* 0x0000000107077890 */ /* 0x000fe4000fffe03f */
[----:B------:R-:W-:Y:S02]  /*cc40*/  ULDC UR34, c[0x0][0x16c] ;  /* 0x00005b0000227ab9 */ /* 0x000fe40000000800 */
[----:B------:R-:W-:Y:S02]  /*cc50*/  UISETP.GE.AND UP0, UPT, UR7, UR34, UPT ;  /* 0x000000220700728c */ /* 0x000fe4000bf06270 */
[----:B------:R-:W-:-:S04]  /*cc60*/  UIADD3 UR8, UP1, UR8, 0x1, URZ ;  /* 0x0000000108087890 */ /* 0x000fc8000ff3e03f */
[----:B------:R-:W-:Y:S01]  /*cc70*/  PLOP3.LUT P0, PT, PT, PT, UP0, 0x80, 0x0 ;  /* 0x000000000000781c */ /* 0x000fe20003f0f008 */
[----:B------:R-:W-:-:S12]  /*cc80*/  UIADD3.X UR9, URZ, UR9, URZ, UP1, !UPT ;  /* 0x000000093f097290 */ /* 0x000fd80008ffe43f */
[----:B0-2-4-:R-:W-:Y:S01]  /*cc90*/  @P0 CALL.REL.NOINC `(.L_x_3773) ;  /* 0x0000001000000944 */ /* 0x015fe20003c00000 */
[----:B------:R-:W-:Y:S05]  /*cca0*/  BRA `(.L_x_3874) ;  /* 0xffff6c3000007947 */ /* 0x000fea000383ffff */
.L_x_3773:
        /* <DEDUP_REMOVED lines=17> */
[----:B------:R-:W-:Y:S02]  /*cdc0*/  ULDC.64 UR34, c[0x0][0x2e0] ;  /* 0x0000b80000227ab9 */ /* 0x000fe40000000a00 */
[----:B------:R-:W-:Y:S02]  /*cdd0*/  UIADD3 UR37, UR37, UR38, URZ ;  /* 0x0000002625257290 */ /* 0x000fe4000fffe03f */
[----:B------:R-:W-:Y:S02]  /*cde0*/  UIMAD UR38, UR11, UR34, URZ ;  /* 0x000000220b2672a4 */ /* 0x000fe4000f8e023f */
[----:B------:R-:W-:-:S02]  /*cdf0*/  UIADD3 UR32, UP1, UR32, -0x1000, URZ ;  /* 0xfffff00020207890 */ /* 0x000fc4000ff3e03f */
[----:B------:R-:W-:Y:S02]  /*ce00*/  UIMAD UR38, UR10, UR35, UR38 ;  /* 0x000000230a2672a4 */ /* 0x000fe4000f8e0226 */
[----:B------:R-:W-:Y:S02]  /*ce10*/  UIMAD.WIDE.U32 UR34, UR10, UR34, UR36 ;  /* 0x000000220a2272a5 */ /* 0x000fe4000f8e0024 */
[----:B------:R-:W-:Y:S02]  /*ce20*/  UIADD3 UR21, UP2, UR21, -0x2000, URZ ;  /* 0xffffe00015157890 */ /* 0x000fe4000ff5e03f */
[----:B------:R-:W-:Y:S02]  /*ce30*/  ULDC.64 UR36, c[0x0][0x330] ;  /* 0x0000cc0000247ab9 */ /* 0x000fe40000000a00 */
[----:B------:R-:W-:Y:S02]  /*ce40*/  UIADD3 UR35, UR35, UR38, URZ ;  /* 0x0000002623237290 */ /* 0x000fe4000fffe03f */
[----:B------:R-:W-:-:S02]  /*ce50*/  ULEA UR36, UP0, UR34, UR36, 0x1 ;  /* 0x0000002422247291 */ /* 0x000fc4000f80083f */
[----:B------:R-:W-:Y:S02]  /*ce60*/  ULDC.64 UR38, c[0x0][0x2f8] ;  /* 0x0000be0000267ab9 */ /* 0x000fe40000000a00 */
[----:B------:R-:W-:Y:S02]  /*ce70*/  ULEA.HI.X UR37, UR34, UR37, UR35, 0x1, UP0 ;  /* 0x0000002522257291 */ /* 0x000fe400080f0c23 */
[----:B------:R-:W-:Y:S02]  /*ce80*/  UIMAD UR34, UR13, UR38, URZ ;  /* 0x000000260d2272a4 */ /* 0x000fe4000f8e023f */
[----:B------:R-:W-:Y:S02]  /*ce90*/  UIADD3 UR23, UP3, UR23, -0x2000, URZ ;  /* 0xffffe00017177890 */ /* 0x000fe4000ff7e03f */
[----:B------:R-:W-:Y:S02]  /*cea0*/  UIADD3 UR17, UP4, UR17, -0x1000, URZ ;  /* 0xfffff00011117890 */ /* 0x000fe4000ff9e03f */
[----:B------:R-:W-:-:S02]  /*ceb0*/  UIADD3 UR19, UP5, UR19, -0x1000, URZ ;  /* 0xfffff00013137890 */ /* 0x000fc4000ffbe03f */
[----:B------:R-:W-:Y:S02]  /*cec0*/  UIADD3 UR6, UR6, 0x1, URZ ;  /* 0x0000000106067890 */ /* 0x000fe4000fffe03f */
[----:B------:R-:W-:Y:S02]  /*ced0*/  UIADD3.X UR33, UR33, -0x1, URZ, UP1, !UPT ;  /* 0xffffffff21217890 */ /* 0x000fe40008ffe43f */
[----:B------:R-:W-:Y:S02]  /*cee0*/  UIADD3.X UR22, UR22, -0x1, URZ, UP2, !UPT ;  /* 0xffffffff16167890 */ /* 0x000fe400097fe43f */
[----:B------:R-:W-:Y:S02]  /*cef0*/  UIADD3.X UR42, UR42, -0x1, URZ, UP3, !UPT ;  /* 0xffffffff2a2a7890 */ /* 0x000fe40009ffe43f */
[----:B------:R-:W-:Y:S02]  /*cf00*/  UIADD3.X UR18, UR18, -0x1, URZ, UP4, !UPT ;  /* 0xffffffff12127890 */ /* 0x000fe4000a7fe43f */
[----:B------:R-:W-:Y:S01]  /*cf10*/  UIADD3.X UR20, UR20, -0x1, URZ, UP5, !UPT ;  /* 0xffffffff14147890 */ /* 0x000fe2000affe43f */
[----:B--2---:R-:W-:Y:S04]  /*cf20*/  STS.128 [R109.X16], R12 ;  /* 0x0000000c6d007388 */ /* 0x004fe8000000cc00 */
[----:B---3--:R-:W-:Y:S01]  /*cf30*/  STS.128 [R109.X16+0x200], R52 ;  /* 0x000200346d007388 */ /* 0x008fe2000000cc00 */
[----:B------:R-:W-:-:S06]  /*cf40*/  NOP ;  /* 0x0000000000007918 */ /* 0x000fcc0000000000 */
[----:B------:R-:W0:Y:S02]  /*cf50*/  LDS.128 R8, [R4.X16] ;  /* 0x0000000004087984 */ /* 0x000e24000000cc00 */
        /* <DEDUP_REMOVED lines=16> */
[----:B------:R-:W-:Y:S01]  /*d060*/  FADD.FTZ R16, R10, UR5 ;  /* 0x000000050a107e21 */ /* 0x000fe20008010000 */
[--C-:B------:R-:W-:Y:S02]  /*d070*/  HADD2.F32 R10, -RZ, R11.reuse.H0_H0 ;  /* 0x2000000bff0a7230 */ /* 0x100fe40000004100 */
[----:B------:R-:W-:Y:S01]  /*d080*/  @!P2 FMUL.FTZ R0, R5, -1.4426950216293334961 ;  /* 0xbfb8aa3b0500a820 */ /* 0x000fe20000410000 */
[----:B------:R-:W-:Y:S01]  /*d090*/  HADD2.F32 R11, -RZ, R11.H1_H1 ;  /* 0x3000000bff0b7230 */ /* 0x000fe20000004100 */
[----:B------:R-:W0:Y:S01]  /*d0a0*/  LDS.128 R4, [R4.X16+0x10] ;  /* 0x0000100004047984 */ /* 0x000e22000000cc00 */
[----:B------:R-:W-:-:S03]  /*d0b0*/  @!P1 FMUL.FTZ R2, R8, -1.4426950216293334961 ;  /* 0xbfb8aa3b08029820 */ /* 0x000fc60000410000 */
[----:B------:R-:W-:Y:S01]  /*d0c0*/  BAR.SYNC.DEFER_BLOCKING 0x0 ;  /* 0x0000000000007b1d */ /* 0x000fe20000010000 */
[----:B------:R-:W-:Y:S01]  /*d0d0*/  @!P0 FMUL.FTZ R3, R3, -1.4426950216293334961 ;  /* 0xbfb8aa3b03038820 */ /* 0x000fe20000410000 */
[----:B------:R-:W-:Y:S01]  /*d0e0*/  FSETP.GTU.FTZ.AND P5, PT, R16, 20, PT ;  /* 0x41a000001000780b */ /* 0x000fe20003fbc000 */
[----:B------:R-:W-:Y:S02]  /*d0f0*/  @!P4 FMUL.FTZ R8, R9, -1.4426950216293334961 ;  /* 0xbfb8aa3b0908c820 */ /* 0x000fe40000410000 */
[----:B------:R-:W-:Y:S01]  /*d100*/  @!P6 FMUL.FTZ R9, R12, -1.4426950216293334961 ;  /* 0xbfb8aa3b0c09e820 */ /* 0x000fe20000410000 */
[----:B------:R-:W1:Y:S01]  /*d110*/  @!P2 MUFU.EX2 R0, R0 ;  /* 0x000000000000a308 */ /* 0x000e620000000800 */
[----:B------:R-:W-:Y:S02]  /*d120*/  FADD.FTZ R10, R10, UR5 ;  /* 0x000000050a0a7e21 */ /* 0x000fe40008010000 */
[----:B------:R-:W-:-:S03]  /*d130*/  FADD.FTZ R11, R11, UR5 ;  /* 0x000000050b0b7e21 */ /* 0x000fc60008010000 */
[----:B------:R-:W-:Y:S02]  /*d140*/  FSETP.GTU.FTZ.AND P3, PT, R10, 20, PT ;  /* 0x41a000000a00780b */ /* 0x000fe40003f7c000 */
[----:B------:R-:W2:Y:S01]  /*d150*/  @!P1 MUFU.EX2 R2, R2 ;  /* 0x0000000200029308 */ /* 0x000ea20000000800 */
[----:B-1----:R-:W-:-:S07]  /*d160*/  @!P2 FADD.FTZ R0, R0, 1 ;  /* 0x3f8000000000a421 */ /* 0x002fce0000010000 */
[----:B------:R-:W1:Y:S01]  /*d170*/  @!P0 MUFU.EX2 R3, R3 ;  /* 0x0000000300038308 */ /* 0x000e620000000800 */
[----:B--2---:R-:W-:-:S07]  /*d180*/  @!P1 FADD.FTZ R2, R2, 1 ;  /* 0x3f80000002029421 */ /* 0x004fce0000010000 */
[----:B------:R2:W3:Y:S08]  /*d190*/  @!P2 MUFU.RCP R12, R0 ;  /* 0x00000000000ca308 */ /* 0x0004f00000001000 */
[----:B------:R0:W4:Y:S01]  /*d1a0*/  @!P1 MUFU.RCP R13, R2 ;  /* 0x00000002000d9308 */ /* 0x0001220000001000 */
[----:B-1----:R-:W-:Y:S02]  /*d1b0*/  @!P0 FADD.FTZ R3, R3, 1 ;  /* 0x3f80000003038421 */ /* 0x002fe40000010000 */
[----:B--2---:R-:W-:-:S05]  /*d1c0*/  @!P5 FMUL.FTZ R0, R16, -1.4426950216293334961 ;  /* 0xbfb8aa3b1000d820 */ /* 0x004fca0000410000 */
[----:B------:R-:W1:Y:S01]  /*d1d0*/  @!P4 MUFU.EX2 R8, R8 ;  /* 0x000000080008c308 */ /* 0x000e620000000800 */
[--C-:B0-----:R-:W-:Y:S01]  /*d1e0*/  HADD2.F32 R2, -RZ, R4.reuse.H0_H0 ;  /* 0x20000004ff027230 */ /* 0x101fe20000004100 */
[----:B---3--:R-:W-:Y:S01]  /*d1f0*/  @!P2 FMUL.FTZ R33, R33, R12 ;  /* 0x0000000c2121a220 */ /* 0x008fe20000410000 */
[----:B------:R-:W-:Y:S01]  /*d200*/  FSETP.GTU.FTZ.AND P2, PT, R11, 20, PT ;  /* 0x41a000000b00780b */ /* 0x000fe20003f5c000 */
[----:B------:R-:W-:Y:S02]  /*d210*/  HADD2.F32 R4, -RZ, R4.H1_H1 ;  /* 0x30000004ff047230 */ /* 0x000fe40000004100 */
[----:B------:R-:W-:Y:S02]  /*d220*/  FADD.FTZ R12, R2, UR5 ;  /* 0x00000005020c7e21 */ /* 0x000fe40008010000 */
[----:B----4-:R-:W-:Y:S01]  /*d230*/  @!P1 FMUL.FTZ R34, R34, R13 ;  /* 0x0000000d22229220 */ /* 0x010fe20000410000 */
[----:B------:R0:W2:Y:S01]  /*d240*/  @!P0 MUFU.RCP R14, R3 ;  /* 0x00000003000e8308 */ /* 0x0000a20000001000 */
[----:B------:R-:W-:Y:S01]  /*d250*/  @!P3 FMUL.FTZ R2, R10, -1.4426950216293334961 ;  /* 0xbfb8aa3b0a02b820 */ /* 0x000fe20000410000 */
[----:B------:R-:W-:Y:S01]  /*d260*/  FSETP.GTU.FTZ.AND P1, PT, R12, 20, PT ;  /* 0x41a000000c00780b */ /* 0x000fe20003f3c000 */
[----:B-1----:R-:W-:-:S05]  /*d270*/  @!P4 FADD.FTZ R8, R8, 1 ;  /* 0x3f8000000808c421 */ /* 0x002fca0000010000 */
[----:B------:R-:W1:Y:S01]  /*d280*/  @!P6 MUFU.EX2 R9, R9 ;  /* 0x000000090009e308 */ /* 0x000e620000000800 */
[--C-:B0-----:R-:W-:Y:S02]  /*d290*/  HADD2.F32 R3, -RZ, R5.reuse.H0_H0 ;  /* 0x20000005ff037230 */ /* 0x101fe40000004100 */
[----:B------:R-:W-:-:S03]  /*d2a0*/  HADD2.F32 R5, -RZ, R5.H1_H1 ;  /* 0x30000005ff057230 */ /* 0x000fc60000004100 */
[----:B------:R-:W-:Y:S02]  /*d2b0*/  FADD.FTZ R10, R3, UR5 ;  /* 0x00000005030a7e21 */ /* 0x000fe40008010000 */
[----:B------:R0:W3:Y:S01]  /*d2c0*/  @!P4 MUFU.RCP R15, R8 ;  /* 0x00000008000fc308 */ /* 0x0000e20000001000 */
[----:B------:R-:W-:Y:S02]  /*d2d0*/  @!P2 FMUL.FTZ R3, R11, -1.4426950216293334961 ;  /* 0xbfb8aa3b0b03a820 */ /* 0x000fe40000410000 */
[----:B--2---:R-:W-:Y:S02]  /*d2e0*/  @!P0 FMUL.FTZ R35, R35, R14 ;  /* 0x0000000e23238220 */ /* 0x004fe40000410000 */
[----:B------:R-:W-:Y:S01]  /*d2f0*/  FADD.FTZ R13, R5, UR5 ;  /* 0x00000005050d7e21 */ /* 0x000fe20008010000 */
[--C-:B------:R-:W-:Y:S02]  /*d300*/  HADD2.F32 R5, -RZ, R6.reuse.H0_H0 ;  /* 0x20000006ff057230 */ /* 0x100fe40000004100 */
[----:B------:R-:W2:Y:S01]  /*d310*/  @!P3 MUFU.EX2 R2, R2 ;  /* 0x000000020002b308 */ /* 0x000ea20000000800 */
[----:B0-----:R-:W-:Y:S01]  /*d320*/  FADD.FTZ R8, R4, UR5 ;  /* 0x0000000504087e21 */ /* 0x001fe20008010000 */
[----:B------:R-:W-:Y:S01]  /*d330*/  HADD2.F32 R6, -RZ, R6.H1_H1 ;  /* 0x30000006ff067230 */ /* 0x000fe20000004100 */
[----:B------:R-:W-:-:S02]  /*d340*/  @!P1 FMUL.FTZ R4, R12, -1.4426950216293334961 ;  /* 0xbfb8aa3b0c049820 */ /* 0x000fc40000410000 */
[----:B-1----:R-:W-:Y:S01]  /*d350*/  @!P6 FADD.FTZ R9, R9, 1 ;  /* 0x3f8000000909e421 */ /* 0x002fe20000010000 */
[----:B------:R-:W-:Y:S01]  /*d360*/  FSETP.GTU.FTZ.AND P0, PT, R8, 20, PT ;  /* 0x41a000000800780b */ /* 0x000fe20003f1c000 */
[----:B------:R-:W-:Y:S01]  /*d370*/  FADD.FTZ R6, R6, UR5 ;  /* 0x0000000506067e21 */ /* 0x000fe20008010000 */
[----:B------:R-:W0:Y:S01]  /*d380*/  @!P5 MUFU.EX2 R0, R0 ;  /* 0x000000000000d308 */ /* 0x000e220000000800 */
[----:B---3--:R-:W-:Y:S01]  /*d390*/  @!P4 FMUL.FTZ R36, R36, R15 ;  /* 0x0000000f2424c220 */ /* 0x008fe20000410000 */
[----:B------:R-:W-:Y:S01]  /*d3a0*/  FSETP.GTU.FTZ.AND P4, PT, R10, 20, PT ;  /* 0x41a000000a00780b */ /* 0x000fe20003f9c000 */
[----:B------:R-:W-:Y:S01]  /*d3b0*/  FADD.FTZ R5, R5, UR5 ;  /* 0x0000000505057e21 */ /* 0x000fe20008010000 */
[----:B------:R-:W-:Y:S02]  /*d3c0*/  F2FP.PACK_AB R15, R25, R26 ;  /* 0x0000001a190f723e */ /* 0x000fe400000000ff */
[----:B------:R-:W-:Y:S02]  /*d3d0*/  F2FP.PACK_AB R26, R19, R20 ;  /* 0x00000014131a723e */ /* 0x000fe400000000ff */
[----:B------:R-:W1:Y:S01]  /*d3e0*/  @!P1 MUFU.EX2 R4, R4 ;  /* 0x0000000400049308 */ /* 0x000e620000000800 */
[----:B--2---:R-:W-:Y:S01]  /*d3f0*/  @!P3 FADD.FTZ R2, R2, 1 ;  /* 0x3f8000000202b421 */ /* 0x004fe20000010000 */
[----:B------:R-:W-:Y:S01]  /*d400*/  F2FP.PACK_AB R25, R21, R22 ;  /* 0x000000161519723e */ /* 0x000fe200000000ff */
[----:B------:R-:W-:-:S04]  /*d410*/  @!P0 FMUL.FTZ R8, R8, -1.4426950216293334961 ;  /* 0xbfb8aa3b08088820 */ /* 0x000fc80000410000 */
[----:B------:R-:W-:Y:S01]  /*d420*/  @!P4 FMUL.FTZ R10, R10, -1.4426950216293334961 ;  /* 0xbfb8aa3b0a0ac820 */ /* 0x000fe20000410000 */
[----:B------:R-:W2:Y:S01]  /*d430*/  @!P2 MUFU.EX2 R3, R3 ;  /* 0x000000030003a308 */ /* 0x000ea20000000800 */
[----:B0-----:R-:W-:-:S07]  /*d440*/  @!P5 FADD.FTZ R0, R0, 1 ;  /* 0x3f8000000000d421 */ /* 0x001fce0000010000 */
[----:B------:R-:W0:Y:S01]  /*d450*/  @!P6 MUFU.RCP R12, R9 ;  /* 0x00000009000ce308 */ /* 0x000e220000001000 */
[----:B-1----:R-:W-:-:S07]  /*d460*/  @!P1 FADD.FTZ R4, R4, 1 ;  /* 0x3f80000004049421 */ /* 0x002fce0000010000 */
[----:B------:R1:W3:Y:S01]  /*d470*/  @!P3 MUFU.RCP R14, R2 ;  /* 0x00000002000eb308 */ /* 0x0002e20000001000 */
[----:B--2---:R-:W-:-:S07]  /*d480*/  @!P2 FADD.FTZ R3, R3, 1 ;  /* 0x3f8000000303a421 */ /* 0x004fce0000010000 */
[----:B------:R-:W2:Y:S01]  /*d490*/  @!P5 MUFU.RCP R11, R0 ;  /* 0x00000000000bd308 */ /* 0x000ea20000001000 */
[--C-:B-1----:R-:W-:Y:S01]  /*d4a0*/  HADD2.F32 R2, -RZ, R7.reuse.H0_H0 ;  /* 0x20000007ff027230 */ /* 0x102fe20000004100 */
[----:B0-----:R-:W-:Y:S01]  /*d4b0*/  @!P6 FMUL.FTZ R37, R37, R12 ;  /* 0x0000000c2525e220 */ /* 0x001fe20000410000 */
[----:B------:R-:W-:Y:S01]  /*d4c0*/  HADD2.F32 R7, -RZ, R7.H1_H1 ;  /* 0x30000007ff077230 */ /* 0x000fe20000004100 */
[----:B------:R-:W-:Y:S02]  /*d4d0*/  FSETP.GTU.FTZ.AND P6, PT, R13, 20, PT ;  /* 0x41a000000d00780b */ /* 0x000fe40003fdc000 */
[----:B------:R-:W-:Y:S01]  /*d4e0*/  FADD.FTZ R9, R2, UR5 ;  /* 0x0000000502097e21 */ /* 0x000fe20008010000 */
[----:B------:R-:W-:Y:S01]  /*d4f0*/  F2FP.PACK_AB R12, R31, R32 ;  /* 0x000000201f0c723e */ /* 0x000fe200000000ff */
[----:B------:R-:W0:Y:S01]  /*d500*/  @!P1 MUFU.RCP R4, R4 ;  /* 0x0000000400049308 */ /* 0x000e220000001000 */
[----:B---3--:R-:W-:Y:S01]  /*d510*/  @!P3 FMUL.FTZ R39, R39, R14 ;  /* 0x0000000e2727b220 */ /* 0x008fe20000410000 */
[----:B------:R-:W-:Y:S01]  /*d520*/  FSETP.GTU.FTZ.AND P3, PT, R6, 20, PT ;  /* 0x41a000000600780b */ /* 0x000fe20003f7c000 */
[----:B------:R-:W-:Y:S01]  /*d530*/  FADD.FTZ R7, R7, UR5 ;  /* 0x0000000507077e21 */ /* 0x000fe20008010000 */
[----:B------:R-:W-:-:S02]  /*d540*/  F2FP.PACK_AB R14, R27, R28 ;  /* 0x0000001c1b0e723e */ /* 0x000fc400000000ff */
[----:B------:R-:W-:Y:S02]  /*d550*/  F2FP.PACK_AB R27, R17, R18 ;  /* 0x00000012111b723e */ /* 0x000fe400000000ff */
[----:B------:R-:W1:Y:S01]  /*d560*/  @!P2 MUFU.RCP R3, R3 ;  /* 0x000000030003a308 */ /* 0x000e620000001000 */
[----:B--2---:R-:W-:Y:S01]  /*d570*/  @!P5 FMUL.FTZ R38, R38, R11 ;  /* 0x0000000b2626d220 */ /* 0x004fe20000410000 */
[----:B------:R-:W-:Y:S01]  /*d580*/  FSETP.GTU.FTZ.AND P5, PT, R5, 20, PT ;  /* 0x41a000000500780b */ /* 0x000fe20003fbc000 */
[----:B------:R-:W-:Y:S01]  /*d590*/  @!P6 FMUL.FTZ R0, R13, -1.4426950216293334961 ;  /* 0xbfb8aa3b0d00e820 */ /* 0x000fe20000410000 */
[----:B------:R-:W-:-:S04]  /*d5a0*/  F2FP.PACK_AB R13, R29, R30 ;  /* 0x0000001e1d0d723e */ /* 0x000fc800000000ff */
[----:B------:R-:W2:Y:S01]  /*d5b0*/  @!P0 MUFU.EX2 R8, R8 ;  /* 0x0000000800088308 */ /* 0x000ea20000000800 */
[----:B0-----:R-:W-:Y:S01]  /*d5c0*/  @!P1 FMUL.FTZ R41, R41, R4 ;  /* 0x0000000429299220 */ /* 0x001fe20000410000 */
[----:B------:R-:W-:-:S05]  /*d5d0*/  FSETP.GTU.FTZ.AND P1, PT, R7, 20, PT ;  /* 0x41a000000700780b */ /* 0x000fca0003f3c000 */
[----:B------:R-:W-:Y:S01]  /*d5e0*/  @!P5 FMUL.FTZ R2, R5, -1.4426950216293334961 ;  /* 0xbfb8aa3b0502d820 */ /* 0x000fe20000410000 */
[----:B------:R-:W0:Y:S01]  /*d5f0*/  @!P4 MUFU.EX2 R10, R10 ;  /* 0x0000000a000ac308 */ /* 0x000e220000000800 */
[----:B-1----:R-:W-:Y:S01]  /*d600*/  @!P2 FMUL.FTZ R42, R42, R3 ;  /* 0x000000032a2aa220 */ /* 0x002fe20000410000 */
[----:B------:R-:W-:Y:S01]  /*d610*/  FSETP.GTU.FTZ.AND P2, PT, R9, 20, PT ;  /* 0x41a000000900780b */ /* 0x000fe20003f5c000 */
[----:B------:R-:W-:Y:S01]  /*d620*/  @!P3 FMUL.FTZ R3, R6, -1.4426950216293334961 ;  /* 0xbfb8aa3b0603b820 */ /* 0x000fe20000410000 */
[----:B------:R-:W-:-:S03]  /*d630*/  LEA R6, R112, R45, 0x1 ;  /* 0x0000002d70067211 */ /* 0x000fc600078e08ff */
[----:B------:R-:W-:Y:S01]  /*d640*/  @!P1 FMUL.FTZ R5, R7, -1.4426950216293334961 ;  /* 0xbfb8aa3b07059820 */ /* 0x000fe20000410000 */
[----:B------:R-:W1:Y:S01]  /*d650*/  @!P5 MUFU.EX2 R2, R2 ;  /* 0x000000020002d308 */ /* 0x000e620000000800 */
[----:B--2---:R-:W-:Y:S01]  /*d660*/  @!P0 FADD.FTZ R8, R8, 1 ;  /* 0x3f80000008088421 */ /* 0x004fe20000010000 */
[----:B------:R-:W-:Y:S04]  /*d670*/  STS.128 [R6.X16], R12 ;  /* 0x0000000c06007388 */ /* 0x000fe8000000cc00 */
[----:B------:R-:W-:Y:S01]  /*d680*/  STS.128 [R6.X16+0x10], R24 ;  /* 0x0000101806007388 */ /* 0x000fe2000000cc00 */
[----:B------:R-:W-:Y:S01]  /*d690*/  @!P2 FMUL.FTZ R4, R9, -1.4426950216293334961 ;  /* 0xbfb8aa3b0904a820 */ /* 0x000fe20000410000 */
[----:B------:R-:W2:Y:S01]  /*d6a0*/  @!P0 MUFU.RCP R7, R8 ;  /* 0x0000000800078308 */ /* 0x000ea20000001000 */
[----:B0-----:R-:W-:Y:S01]  /*d6b0*/  @!P4 FADD.FTZ R10, R10, 1 ;  /* 0x3f8000000a0ac421 */ /* 0x001fe20000010000 */
[----:B------:R-:W-:-:S06]  /*d6c0*/  NOP ;  /* 0x0000000000007918 */ /* 0x000fcc0000000000 */
[----:B------:R0:W3:Y:S01]  /*d6d0*/  @!P4 MUFU.RCP R16, R10 ;  /* 0x0000000a0010c308 */ /* 0x0000e20000001000 */
[----:B------:R-:W-:Y:S01]  /*d6e0*/  LDS.128 R12, [R109.X16+0x200] ;  /* 0x000200006d0c7984 */ /* 0x000fe2000000cc00 */
[----:B-1----:R-:W-:-:S06]  /*d6f0*/  @!P5 FADD.FTZ R2, R2, 1 ;  /* 0x3f8000000202d421 */ /* 0x002fcc0000010000 */
[----:B------:R-:W1:Y:S01]  /*d700*/  @!P3 MUFU.EX2 R3, R3 ;  /* 0x000000030003b308 */ /* 0x000e620000000800 */
[----:B0-----:R-:W0:Y:S01]  /*d710*/  LDS.128 R8, [R109.X16] ;  /* 0x000000006d087984 */ /* 0x001e22000000cc00 */
[----:B--2---:R-:W-:Y:S02]  /*d720*/  @!P0 FMUL.FTZ R44, R44, R7 ;  /* 0x000000072c2c8220 */ /* 0x004fe40000410000 */
[----:B------:R-:W-:-:S03]  /*d730*/  FADD.FTZ R7, R33, R114 ;  /* 0x0000007221077221 */ /* 0x000fc60000010000 */
[----:B------:R-:W-:Y:S01]  /*d740*/  F2FP.PACK_AB R20, R44, R41 ;  /* 0x000000292c14723e */ /* 0x000fe200000000ff */
[----:B------:R-:W2:Y:S01]  /*d750*/  @!P2 MUFU.EX2 R4, R4 ;  /* 0x000000040004a308 */ /* 0x000ea20000000800 */
[----:B---3--:R-:W-:Y:S01]  /*d760*/  @!P4 FMUL.FTZ R43, R43, R16 ;  /* 0x000000102b2bc220 */ /* 0x008fe20000410000 */
[----:B------:R-:W-:-:S06]  /*d770*/  F2FP.PACK_AB R16, R34, R33 ;  /* 0x000000212210723e */ /* 0x000fcc00000000ff */
[----:B------:R-:W3:Y:S01]  /*d780*/  @!P1 MUFU.EX2 R5, R5 ;  /* 0x0000000500059308 */ /* 0x000ee20000000800 */
[----:B-1----:R-:W-:-:S07]  /*d790*/  @!P3 FADD.FTZ R3, R3, 1 ;  /* 0x3f8000000303b421 */ /* 0x002fce0000010000 */
[----:B------:R-:W1:Y:S01]  /*d7a0*/  @!P6 MUFU.EX2 R0, R0 ;  /* 0x000000000000e308 */ /* 0x000e620000000800 */
[----:B--2---:R-:W-:-:S07]  /*d7b0*/  @!P2 FADD.FTZ R4, R4, 1 ;  /* 0x3f8000000404a421 */ /* 0x004fce0000010000 */
[----:B------:R2:W4:Y:S01]  /*d7c0*/  @!P5 MUFU.RCP R18, R2 ;  /* 0x000000020012d308 */ /* 0x0005220000001000 */
[----:B---3--:R-:W-:-:S07]  /*d7d0*/  @!P1 FADD.FTZ R5, R5, 1 ;  /* 0x3f80000005059421 */ /* 0x008fce0000010000 */
[----:B------:R3:W5:Y:S01]  /*d7e0*/  @!P3 MUFU.RCP R19, R3 ;  /* 0x000000030013b308 */ /* 0x0007620000001000 */
[----:B--2---:R-:W-:Y:S01]  /*d7f0*/  MOV R2, UR36 ;  /* 0x0000002400027c02 */ /* 0x004fe20008000f00 */
[----:B-1----:R-:W-:Y:S01]  /*d800*/  @!P6 FADD.FTZ R0, R0, 1 ;  /* 0x3f8000000000e421 */ /* 0x002fe20000010000 */
[----:B------:R-:W-:Y:S02]  /*d810*/  UIMAD UR36, UR12, UR39, UR34 ;  /* 0x000000270c2472a4 */ /* 0x000fe4000f8e0222 */
[----:B------:R-:W-:-:S03]  /*d820*/  UIMAD.WIDE.U32 UR34, UR12, UR38, UR8 ;  /* 0x000000260c2272a5 */ /* 0x000fc6000f8e0008 */
[----:B------:R1:W2:Y:S01]  /*d830*/  @!P6 MUFU.RCP R17, R0 ;  /* 0x000000000011e308 */ /* 0x0002a20000001000 */
[----:B---3--:R-:W-:Y:S01]  /*d840*/  MOV R3, UR37 ;  /* 0x0000002500037c02 */ /* 0x008fe20008000f00 */
[----:B----4-:R-:W-:Y:S01]  /*d850*/  @!P5 FMUL.FTZ R47, R47, R18 ;  /* 0x000000122f2fd220 */ /* 0x010fe20000410000 */
[----:B------:R-:W-:Y:S01]  /*d860*/  F2FP.PACK_AB R18, R38, R37 ;  /* 0x000000252612723e */ /* 0x000fe200000000ff */
[----:B------:R-:W-:Y:S02]  /*d870*/  ULDC.64 UR8, c[0x0][0x300] ;  /* 0x0000c00000087ab9 */ /* 0x000fe40000000a00 */
[----:B------:R-:W-:Y:S01]  /*d880*/  IMAD.WIDE R2, R51, 0x10, R2 ;  /* 0x0000001033027825 */ /* 0x000fe200078e0202 */
[----:B------:R-:W-:Y:S01]  /*d890*/  UIADD3 UR35, UR35, UR36, URZ ;  /* 0x0000002423237290 */ /* 0x000fe2000fffe03f */
[----:B------:R-:W3:Y:S01]  /*d8a0*/  @!P2 MUFU.RCP R4, R4 ;  /* 0x000000040004a308 */ /* 0x000ee20000001000 */
[----:B------:R-:W-:Y:S01]  /*d8b0*/  UIMAD UR36, UR11, UR8, URZ ;  /* 0x000000080b2472a4 */ /* 0x000fe2000f8e023f */
[----:B-----5:R-:W-:Y:S01]  /*d8c0*/  @!P3 FMUL.FTZ R48, R48, R19 ;  /* 0x000000133030b220 */ /* 0x020fe20000410000 */
[----:B0-----:R-:W-:Y:S01]  /*d8d0*/  STG.E.128 [R2.64], R8 ;  /* 0x0000000802007986 */ /* 0x001fe2000c101d18 */
[----:B------:R-:W-:Y:S01]  /*d8e0*/  F2FP.PACK_AB R19, R42, R39 ;  /* 0x000000272a13723e */ /* 0x000fe200000000ff */
[----:B-1----:R-:W-:Y:S01]  /*d8f0*/  FADD.FTZ R0, R7, R34 ;  /* 0x0000002207007221 */ /* 0x002fe20000010000 */
[----:B------:R-:W-:Y:S01]  /*d900*/  UIMAD UR36, UR10, UR9, UR36 ;  /* 0x000000090a2472a4 */ /* 0x000fe2000f8e0224 */
[----:B------:R0:W-:Y:S01]  /*d910*/  STG.E.128 [R2.64+0x200], R12 ;  /* 0x0002000c02007986 */ /* 0x0001e2000c101d18 */
[----:B------:R-:W1:Y:S01]  /*d920*/  @!P1 MUFU.RCP R5, R5 ;  /* 0x0000000500059308 */ /* 0x000e620000001000 */
[----:B--2---:R-:W-:Y:S01]  /*d930*/  @!P6 FMUL.FTZ R46, R46, R17 ;  /* 0x000000112e2ee220 */ /* 0x004fe20000410000 */
[----:B------:R-:W-:Y:S01]  /*d940*/  F2FP.PACK_AB R17, R36, R35 ;  /* 0x000000232411723e */ /* 0x000fe200000000ff */
[----:B------:R-:W-:Y:S01]  /*d950*/  BAR.SYNC.DEFER_BLOCKING 0x0 ;  /* 0x0000000000007b1d */ /* 0x000fe20000010000 */
[----:B------:R-:W-:Y:S01]  /*d960*/  F2FP.PACK_AB R22, R48, R47 ;  /* 0x0000002f3016723e */ /* 0x000fe200000000ff */
[----:B------:R-:W-:Y:S01]  /*d970*/  UIMAD.WIDE.U32 UR8, UR10, UR8, UR34 ;  /* 0x000000080a0872a5 */ /* 0x000fe2000f8e0022 */
[----:B------:R-:W-:Y:S01]  /*d980*/  F2FP.PACK_AB R21, R46, R43 ;  /* 0x0000002b2e15723e */ /* 0x000fe200000000ff */
[----:B---3--:R-:W-:-:S02]  /*d990*/  @!P2 FMUL.FTZ R49, R49, R4 ;  /* 0x000000043131a220 */ /* 0x008fc40000410000 */
[----:B------:R-:W-:Y:S02]  /*d9a0*/  ULDC.64 UR38, c[0x0][0x340] ;  /* 0x0000d00000267ab9 */ /* 0x000fe40000000a00 */
[----:B------:R-:W-:Y:S02]  /*d9b0*/  UIADD3 UR34, UR9, UR36, URZ ;  /* 0x0000002409227290 */ /* 0x000fe4000fffe03f */
[----:B------:R-:W-:Y:S01]  /*d9c0*/  ULEA UR9, UP0, UR8, UR38, 0x1 ;  /* 0x0000002608097291 */ /* 0x000fe2000f80083f */
[----:B-1----:R-:W-:-:S03]  /*d9d0*/  @!P1 FMUL.FTZ R50, R50, R5 ;  /* 0x0000000532329220 */ /* 0x002fc60000410000 */
[----:B------:R-:W-:Y:S01]  /*d9e0*/  ULEA.HI.X UR8, UR8, UR39, UR34, 0x1, UP0 ;  /* 0x0000002708087291 */ /* 0x000fe200080f0c22 */
[----:B------:R-:W-:Y:S01]  /*d9f0*/  FADD.FTZ R5, R0, R35 ;  /* 0x0000002300057221 */ /* 0x000fe20000010000 */
[----:B0-----:R-:W-:Y:S01]  /*da00*/  MOV R2, UR9 ;  /* 0x0000000900027c02 */ /* 0x001fe20008000f00 */
[----:B------:R-:W-:Y:S01]  /*da10*/  UISETP.GT.AND UP0, UPT, UR16, 0x1, UPT ;  /* 0x000000011000788c */ /* 0x000fe2000bf04270 */
[----:B------:R-:W-:Y:S01]  /*da20*/  F2FP.PACK_AB R23, R50, R49 ;  /* 0x000000313217723e */ /* 0x000fe200000000ff */
[----:B------:R-:W-:Y:S01]  /*da30*/  FADD.FTZ R36, R5, R36 ;  /* 0x0000002405247221 */ /* 0x000fe20000010000 */
[----:B------:R-:W-:Y:S01]  /*da40*/  MOV R3, UR8 ;  /* 0x0000000800037c02 */ /* 0x000fe20008000f00 */
[----:B------:R-:W-:Y:S02]  /*da50*/  UMOV UR16, UR7 ;  /* 0x0000000700107c82 */ /* 0x000fe40008000000 */
[----:B------:R-:W-:Y:S01]  /*da60*/  FADD.FTZ R37, R36, R37 ;  /* 0x0000002524257221 */ /* 0x000fe20000010000 */
[----:B------:R-:W-:Y:S01]  /*da70*/  STS.128 [R6.X16], R16 ;  /* 0x0000001006007388 */ /* 0x000fe2000000cc00 */
[----:B------:R-:W-:Y:S01]  /*da80*/  IMAD.WIDE R2, R51, 0x10, R2 ;  /* 0x0000001033027825 */ /* 0x000fe200078e0202 */
[----:B------:R-:W-:-:S02]  /*da90*/  PLOP3.LUT P0, PT, PT, PT, UP0, 0x80, 0x0 ;  /* 0x000000000000781c */ /* 0x000fc40003f0f008 */
        /* <DEDUP_REMOVED lines=16> */
[----:B-1----:R0:W-:Y:S02]  /*dba0*/  STG.E.128 [R2.64+0x200], R24 ;  /* 0x0002001802007986 */ /* 0x0021e4000c101d18 */
[----:B0-----:R-:W-:Y:S01]  /*dbb0*/  @!P0 CALL.REL.NOINC `(.L_x_3740) ;  /* 0x0000001000008944 */ /* 0x001fe20003c00000 */
[----:B------:R-:W-:Y:S05]  /*dbc0*/  BRA `(.L_x_3875) ;  /* 0xffff2f9000007947 */ /* 0x000fea000383ffff */
.L_x_3740:
        /* <DEDUP_REMOVED lines=34> */
.L_x_3877:
[----:B0-----:R-:W-:Y:S05]  /*ddf0*/  BSYNC B0 ;  /* 0x0000000000007941 */ /* 0x001fea0003800000 */
.L_x_3876:
[----:B------:R-:W-:Y:S01]  /*de00*/  BSSY B0, `(.L_x_3878) ;  /* 0x0000022000007945 */ /* 0x000fe20003800000 */
[----:B------:R-:W-:Y:S05]  /*de10*/  @!P0 BRA `(.L_x_3879) ;  /* 0x000001f000008947 */ /* 0x000fea0003800000 */
[----:B------:R-:W-:Y:S06]  /*de20*/  BAR.SYNC.DEFER_BLOCKING 0x0 ;  /* 0x0000000000007b1d */ /* 0x000fec0000010000 */
[----:B------:R-:W3:Y:S04]  /*de30*/  SHFL.DOWN P0, R3, R114, 0x1, 0x1f ;  /* 0x08201f0072037f89 */ /* 0x000ee80000000000 */
        /* <DEDUP_REMOVED lines=29> */
.L_x_3879:
[----:B------:R-:W3:Y:S02]  /*e010*/  S2R R7, SR_TID.X ;  /* 0x0000000000077919 */ /* 0x000ee40000002100 */
.L_x_3880:
[----:B0-----:R-:W-:Y:S05]  /*e020*/  BSYNC B0 ;  /* 0x0000000000007941 */ /* 0x001fea0003800000 */
.L_x_3878:
[----:B---3--:R-:W-:-:S13]  /*e030*/  ISETP.GE.AND P0, PT, R7, c[0x0][0x16c], PT ;  /* 0x00005b0007007a0c */ /* 0x008fda0003f06270 */
[----:B------:R-:W-:Y:S05]  /*e040*/  @P0 EXIT ;  /* 0x000000000000094d */ /* 0x000fea0003800000 */
[----:B------:R-:W-:Y:S02]  /*e050*/  ULDC.64 UR6, c[0x0][0x288] ;  /* 0x0000a20000067ab9 */ /* 0x000fe40000000a00 */
[----:B------:R-:W-:Y:S02]  /*e060*/  UIMAD UR11, UR11, UR6, URZ ;  /* 0x000000060b0b72a4 */ /* 0x000fe4000f8e023f */
[----:B-12---:R-:W-:Y:S02]  /*e070*/  UIMAD.WIDE.U32 UR4, UR10, UR6, URZ ;  /* 0x000000060a0472a5 */ /* 0x006fe4000f8e003f */
[----:B------:R-:W-:-:S04]  /*e080*/  UIMAD UR6, UR10, UR7, UR11 ;  /* 0x000000070a0672a4 */ /* 0x000fc8000f8e020b */
[----:B------:R-:W-:Y:S02]  /*e090*/  UIADD3 UR6, UR5, UR6, URZ ;  /* 0x0000000605067290 */ /* 0x000fe4000fffe03f */
.L_x_3881:
        /* <DEDUP_REMOVED lines=19> */
.L_x_3778:
[----:B------:R-:W-:Y:S01]  /*e1d0*/  HFMA2.MMA R74, -RZ, RZ, 0, 5.9604644775390625e-08 ;  /* 0x00000001ff4a7435 */ /* 0x000fe200000001ff */
[----:B------:R-:W-:-:S02]  /*e1e0*/  MOV R75, R70 ;  /* 0x00000046004b7202 */ /* 0x000fc40000000f00 */
[----:B------:R-:W-:Y:S02]  /*e1f0*/  MOV R72, RZ ;  /* 0x000000ff00487202 */ /* 0x000fe40000000f00 */
[----:B------:R-:W-:Y:S02]  /*e200*/  MOV R71, 0xffffffff ;  /* 0xffffffff00477802 */ /* 0x000fe40000000f00 */
[----:B------:R-:W-:Y:S02]  /*e210*/  MOV R68, 0xe230 ;  /* 0x0000e23000447802 */ /* 0x000fe40000000f00 */
[----:B-----5:R-:W-:Y:S05]  /*e220*/  CALL.REL.NOINC `($__internal_92_$__cuda_sm70_shflsync_up) ;  /* 0x00001eb000007944 */ /* 0x020fea0003c00000 */
[----:B-1----:R-:W-:Y:S01]  /*e230*/  MOV R73, R71 ;  /* 0x0000004700497202 */ /* 0x002fe20000000f00 */
[----:B0-----:R-:W-:Y:S05]  /*e240*/  BRA `(.L_x_3882) ;  /* 0xffff7ce000007947 */ /* 0x001fea000383ffff */
.L_x_3779:
[----:B------:R-:W-:Y:S01]  /*e250*/  HFMA2.MMA R74, -RZ, RZ, 0, 5.9604644775390625e-08 ;  /* 0x00000001ff4a7435 */ /* 0x000fe200000001ff */
[----:B------:R-:W-:Y:S02]  /*e260*/  MOV R75, R80 ;  /* 0x00000050004b7202 */ /* 0x000fe40000000f00 */
[----:B------:R-:W-:Y:S02]  /*e270*/  MOV R72, RZ ;  /* 0x000000ff00487202 */ /* 0x000fe40000000f00 */
[----:B------:R-:W-:-:S02]  /*e280*/  MOV R71, 0xffffffff ;  /* 0xffffffff00477802 */ /* 0x000fc40000000f00 */
[----:B------:R-:W-:Y:S02]  /*e290*/  MOV R68, 0xe2b0 ;  /* 0x0000e2b000447802 */ /* 0x000fe40000000f00 */
[----:B01---5:R-:W-:Y:S05]  /*e2a0*/  CALL.REL.NOINC `($__internal_92_$__cuda_sm70_shflsync_up) ;  /* 0x00001e3000007944 */ /* 0x023fea0003c00000 */
[----:B0-----:R-:W-:Y:S01]  /*e2b0*/  HFMA2.MMA R74, -RZ, RZ, 0, 5.9604644775390625e-08 ;  /* 0x00000001ff4a7435 */ /* 0x001fe200000001ff */
[----:B-1----:R-:W-:Y:S02]  /*e2c0*/  MOV R77, R71 ;  /* 0x00000047004d7202 */ /* 0x002fe40000000f00 */
[----:B------:R-:W-:Y:S02]  /*e2d0*/  MOV R75, R82 ;  /* 0x00000052004b7202 */ /* 0x000fe40000000f00 */
[----:B------:R-:W-:Y:S02]  /*e2e0*/  MOV R72, RZ ;  /* 0x000000ff00487202 */ /* 0x000fe40000000f00 */
[----:B------:R-:W-:Y:S02]  /*e2f0*/  MOV R71, 0xffffffff ;  /* 0xffffffff00477802 */ /* 0x000fe40000000f00 */
[----:B------:R-:W-:Y:S02]  /*e300*/  MOV R68, 0xe320 ;  /* 0x0000e32000447802 */ /* 0x000fe40000000f00 */
[----:B------:R-:W-:Y:S05]  /*e310*/  CALL.REL.NOINC `($__internal_92_$__cuda_sm70_shflsync_up) ;  /* 0x00001dc000007944 */ /* 0x000fea0003c00000 */
[----:B0-----:R-:W-:Y:S01]  /*e320*/  HFMA2.MMA R74, -RZ, RZ, 0, 5.9604644775390625e-08 ;  /* 0x00000001ff4a7435 */ /* 0x001fe200000001ff */
[----:B-1----:R-:W-:-:S02]  /*e330*/  MOV R79, R71 ;  /* 0x00000047004f7202 */ /* 0x002fc40000000f00 */
[----:B------:R-:W-:Y:S02]  /*e340*/  MOV R75, R83 ;  /* 0x00000053004b7202 */ /* 0x000fe40000000f00 */
[----:B------:R-:W-:Y:S02]  /*e350*/  MOV R72, RZ ;  /* 0x000000ff00487202 */ /* 0x000fe40000000f00 */
[----:B------:R-:W-:Y:S02]  /*e360*/  MOV R71, 0xffffffff ;  /* 0xffffffff00477802 */ /* 0x000fe40000000f00 */
[----:B------:R-:W-:Y:S02]  /*e370*/  MOV R68, 0xe390 ;  /* 0x0000e39000447802 */ /* 0x000fe40000000f00 */
[----:B------:R-:W-:Y:S05]  /*e380*/  CALL.REL.NOINC `($__internal_92_$__cuda_sm70_shflsync_up) ;  /* 0x00001d5000007944 */ /* 0x000fea0003c00000 */
        /* <DEDUP_REMOVED lines=20> */
[----:B------:R-:W-:Y:S05]  /*e4d0*/  CALL.REL.NOINC `($__internal_92_$__cuda_sm70_shflsync_up) ;  /* 0x00001c0000007944 */ /* 0x000fea0003c00000 */
[----:B0-----:R-:W-:Y:S01]  /*e4e0*/  HFMA2.MMA R74, -RZ, RZ, 0, 1.1920928955078125e-07 ;  /* 0x00000002ff4a7435 */ /* 0x001fe200000001ff */
[----:B-1----:R-:W-:Y:S02]  /*e4f0*/  MOV R70, R71 ;  /* 0x0000004700467202 */ /* 0x002fe40000000f00 */
[----:B------:R-:W-:Y:S02]  /*e500*/  MOV R75, R79 ;  /* 0x0000004f004b7202 */ /* 0x000fe40000000f00 */
[----:B------:R-:W-:Y:S02]  /*e510*/  MOV R72, RZ ;  /* 0x000000ff00487202 */ /* 0x000fe40000000f00 */
[----:B------:R-:W-:Y:S02]  /*e520*/  MOV R71, 0xffffffff ;  /* 0xffffffff00477802 */ /* 0x000fe40000000f00 */
[----:B------:R-:W-:-:S02]  /*e530*/  MOV R68, 0xe550 ;  /* 0x0000e55000447802 */ /* 0x000fc40000000f00 */
[----:B------:R-:W-:Y:S05]  /*e540*/  CALL.REL.NOINC `($__internal_92_$__cuda_sm70_shflsync_up) ;  /* 0x00001b9000007944 */ /* 0x000fea0003c00000 */
[----:B0-----:R-:W-:Y:S01]  /*e550*/  HFMA2.MMA R74, -RZ, RZ, 0, 1.1920928955078125e-07 ;  /* 0x00000002ff4a7435 */ /* 0x001fe200000001ff */
[----:B-1----:R-:W-:-:S02]  /*e560*/  MOV R73, R71 ;  /* 0x0000004700497202 */ /* 0x002fc40000000f00 */
[----:B------:R-:W-:Y:S02]  /*e570*/  MOV R75, R82 ;  /* 0x00000052004b7202 */ /* 0x000fe40000000f00 */
[----:B------:R-:W-:Y:S02]  /*e580*/  MOV R72, RZ ;  /* 0x000000ff00487202 */ /* 0x000fe40000000f00 */
[----:B------:R-:W-:Y:S02]  /*e590*/  MOV R71, 0xffffffff ;  /* 0xffffffff00477802 */ /* 0x000fe40000000f00 */
[----:B------:R-:W-:Y:S02]  /*e5a0*/  MOV R68, 0xe5c0 ;  /* 0x0000e5c000447802 */ /* 0x000fe40000000f00 */
[----:B------:R-:W-:Y:S05]  /*e5b0*/  CALL.REL.NOINC `($__internal_92_$__cuda_sm70_shflsync_up) ;  /* 0x00001b2000007944 */ /* 0x000fea0003c00000 */
[----:B0-----:R-:W-:Y:S01]  /*e5c0*/  HFMA2.MMA R74, -RZ, RZ, 0, 1.1920928955078125e-07 ;  /* 0x00000002ff4a7435 */ /* 0x001fe200000001ff */
[----:B-1----:R-:W-:Y:S02]  /*e5d0*/  MOV R76, R71 ;  /* 0x00000047004c7202 */ /* 0x002fe40000000f00 */
[----:B------:R-:W-:Y:S02]  /*e5e0*/  MOV R75, R83 ;  /* 0x00000053004b7202 */ /* 0x000fe40000000f00 */
[----:B------:R-:W-:-:S02]  /*e5f0*/  MOV R72, RZ ;  /* 0x000000ff00487202 */ /* 0x000fc40000000f00 */
[----:B------:R-:W-:Y:S02]  /*e600*/  MOV R71, 0xffffffff ;  /* 0xffffffff00477802 */ /* 0x000fe40000000f00 */
[----:B------:R-:W-:Y:S02]  /*e610*/  MOV R68, 0xe630 ;  /* 0x0000e63000447802 */ /* 0x000fe40000000f00 */
[----:B------:R-:W-:Y:S05]  /*e620*/  CALL.REL.NOINC `($__internal_92_$__cuda_sm70_shflsync_up) ;  /* 0x00001ab000007944 */ /* 0x000fea0003c00000 */
        /* <DEDUP_REMOVED lines=17> */
[----:B------:R-:W-:Y:S05]  /*e740*/  CALL.REL.NOINC `($__internal_92_$__cuda_sm70_shflsync_up) ;  /* 0x0000199000007944 */ /* 0x000fea0003c00000 */
[----:B0-----:R-:W-:Y:S01]  /*e750*/  HFMA2.MMA R74, -RZ, RZ, 0, 2.384185791015625e-07 ;  /* 0x00000004ff4a7435 */ /* 0x001fe200000001ff */
[----:B-1----:R-:W-:-:S02]  /*e760*/  MOV R70, R71 ;  /* 0x0000004700467202 */ /* 0x002fc40000000f00 */
[----:B------:R-:W-:Y:S02]  /*e770*/  MOV R75, R79 ;  /* 0x0000004f004b7202 */ /* 0x000fe40000000f00 */
[----:B------:R-:W-:Y:S02]  /*e780*/  MOV R72, RZ ;  /* 0x000000ff00487202 */ /* 0x000fe40000000f00 */
[----:B------:R-:W-:Y:S02]  /*e790*/  MOV R71, 0xffffffff ;  /* 0xffffffff00477802 */ /* 0x000fe40000000f00 */
[----:B------:R-:W-:Y:S02]  /*e7a0*/  MOV R68, 0xe7c0 ;  /* 0x0000e7c000447802 */ /* 0x000fe40000000f00 */
[----:B------:R-:W-:Y:S05]  /*e7b0*/  CALL.REL.NOINC `($__internal_92_$__cuda_sm70_shflsync_up) ;  /* 0x0000192000007944 */ /* 0x000fea0003c00000 */
[----:B0-----:R-:W-:Y:S01]  /*e7c0*/  HFMA2.MMA R74, -RZ, RZ, 0, 2.384185791015625e-07 ;  /* 0x00000004ff4a7435 */ /* 0x001fe200000001ff */
[----:B-1----:R-:W-:Y:S02]  /*e7d0*/  MOV R73, R71 ;  /* 0x0000004700497202 */ /* 0x002fe40000000f00 */
[----:B------:R-:W-:Y:S02]  /*e7e0*/  MOV R75, R82 ;  /* 0x00000052004b7202 */ /* 0x000fe40000000f00 */
[----:B------:R-:W-:-:S02]  /*e7f0*/  MOV R72, RZ ;  /* 0x000000ff00487202 */ /* 0x000fc40000000f00 */
[----:B------:R-:W-:Y:S02]  /*e800*/  MOV R71, 0xffffffff ;  /* 0xffffffff00477802 */ /* 0x000fe40000000f00 */
[----:B------:R-:W-:Y:S02]  /*e810*/  MOV R68, 0xe830 ;  /* 0x0000e83000447802 */ /* 0x000fe40000000f00 */
[----:B------:R-:W-:Y:S05]  /*e820*/  CALL.REL.NOINC `($__internal_92_$__cuda_sm70_shflsync_up) ;  /* 0x000018b000007944 */ /* 0x000fea0003c00000 */
[----:B0-----:R-:W-:Y:S01]  /*e830*/  HFMA2.MMA R74, -RZ, RZ, 0, 2.384185791015625e-07 ;  /* 0x00000004ff4a7435 */ /* 0x001fe200000001ff */
[----:B-1----:R-:W-:Y:S02]  /*e840*/  MOV R76, R71 ;  /* 0x00000047004c7202 */ /* 0x002fe40000000f00 */
[----:B------:R-:W-:Y:S02]  /*e850*/  MOV R75, R83 ;  /* 0x00000053004b7202 */ /* 0x000fe40000000f00 */
[----:B------:R-:W-:Y:S02]  /*e860*/  MOV R72, RZ ;  /* 0x000000ff00487202 */ /* 0x000fe40000000f00 */
[----:B------:R-:W-:Y:S02]  /*e870*/  MOV R71, 0xffffffff ;  /* 0xffffffff00477802 */ /* 0x000fe40000000f00 */
[----:B------:R-:W-:-:S02]  /*e880*/  MOV R68, 0xe8a0 ;  /* 0x0000e8a000447802 */ /* 0x000fc40000000f00 */
[----:B------:R-:W-:Y:S05]  /*e890*/  CALL.REL.NOINC `($__internal_92_$__cuda_sm70_shflsync_up) ;  /* 0x0000184000007944 */ /* 0x000fea0003c00000 */
        /* <DEDUP_REMOVED lines=17> */
[----:B------:R-:W-:Y:S05]  /*e9b0*/  CALL.REL.NOINC `($__internal_92_$__cuda_sm70_shflsync_up) ;  /* 0x0000172000007944 */ /* 0x000fea0003c00000 */
[----:B0-----:R-:W-:Y:S01]  /*e9c0*/  HFMA2.MMA R74, -RZ, RZ, 0, 4.76837158203125e-07 ;  /* 0x00000008ff4a7435 */ /* 0x001fe200000001ff */
[----:B-1----:R-:W-:Y:S02]  /*e9d0*/  MOV R70, R71 ;  /* 0x0000004700467202 */ /* 0x002fe40000000f00 */
[----:B------:R-:W-:Y:S02]  /*e9e0*/  MOV R75, R79 ;  /* 0x0000004f004b7202 */ /* 0x000fe40000000f00 */
[----:B------:R-:W-:Y:S02]  /*e9f0*/  MOV R72, RZ ;  /* 0x000000ff00487202 */ /* 0x000fe40000000f00 */
[----:B------:R-:W-:Y:S02]  /*ea00*/  MOV R71, 0xffffffff ;  /* 0xffffffff00477802 */ /* 0x000fe40000000f00 */
[----:B------:R-:W-:Y:S02]  /*ea10*/  MOV R68, 0xea30 ;  /* 0x0000ea3000447802 */ /* 0x000fe40000000f00 */
[----:B------:R-:W-:Y:S05]  /*ea20*/  CALL.REL.NOINC `($__internal_92_$__cuda_sm70_shflsync_up) ;  /* 0x000016b000007944 */ /* 0x000fea0003c00000 */
[----:B0-----:R-:W-:Y:S01]  /*ea30*/  HFMA2.MMA R74, -RZ, RZ, 0, 4.76837158203125e-07 ;  /* 0x00000008ff4a7435 */ /* 0x001fe200000001ff */
[----:B-1----:R-:W-:-:S02]  /*ea40*/  MOV R73, R71 ;  /* 0x0000004700497202 */ /* 0x002fc40000000f00 */
[----:B------:R-:W-:Y:S02]  /*ea50*/  MOV R75, R82 ;  /* 0x00000052004b7202 */ /* 0x000fe40000000f00 */
[----:B------:R-:W-:Y:S02]  /*ea60*/  MOV R72, RZ ;  /* 0x000000ff00487202 */ /* 0x000fe40000000f00 */
[----:B------:R-:W-:Y:S02]  /*ea70*/  MOV R71, 0xffffffff ;  /* 0xffffffff00477802 */ /* 0x000fe40000000f00 */
[----:B------:R-:W-:Y:S02]  /*ea80*/  MOV R68, 0xeaa0 ;  /* 0x0000eaa000447802 */ /* 0x000fe40000000f00 */
[----:B------:R-:W-:Y:S05]  /*ea90*/  CALL.REL.NOINC `($__internal_92_$__cuda_sm70_shflsync_up) ;  /* 0x0000164000007944 */ /* 0x000fea0003c00000 */
[----:B0-----:R-:W-:Y:S01]  /*eaa0*/  HFMA2.MMA R74, -RZ, RZ, 0, 4.76837158203125e-07 ;  /* 0x00000008ff4a7435 */ /* 0x001fe200000001ff */
        /* <DEDUP_REMOVED lines=27> */
[----:B------:R-:W-:Y:S05]  /*ec60*/  CALL.REL.NOINC `($__internal_92_$__cuda_sm70_shflsync_up) ;  /* 0x0000147000007944 */ /* 0x000fea0003c00000 */
[----:B0-----:R-:W-:Y:S01]  /*ec70*/  HFMA2.MMA R74, -RZ, RZ, 0, 9.5367431640625e-07 ;  /* 0x00000010ff4a7435 */ /* 0x001fe200000001ff */
[----:B-1----:R-:W-:Y:S02]  /*ec80*/  MOV R78, R71 ;  /* 0x00000047004e7202 */ /* 0x002fe40000000f00 */
[----:B------:R-:W-:Y:S02]  /*ec90*/  MOV R75, R79 ;  /* 0x0000004f004b7202 */ /* 0x000fe40000000f00 */
[----:B------:R-:W-:-:S02]  /*eca0*/  MOV R72, RZ ;  /* 0x000000ff00487202 */ /* 0x000fc40000000f00 */
[----:B------:R-:W-:Y:S02]  /*ecb0*/  MOV R71, 0xffffffff ;  /* 0xffffffff00477802 */ /* 0x000fe40000000f00 */
[----:B------:R-:W-:Y:S02]  /*ecc0*/  MOV R68, 0xece0 ;  /* 0x0000ece000447802 */ /* 0x000fe40000000f00 */
[----:B------:R-:W-:Y:S05]  /*ecd0*/  CALL.REL.NOINC `($__internal_92_$__cuda_sm70_shflsync_up) ;  /* 0x0000140000007944 */ /* 0x000fea0003c00000 */
[----:B0-----:R-:W-:Y:S01]  /*ece0*/  HFMA2.MMA R74, -RZ, RZ, 0, 9.5367431640625e-07 ;  /* 0x00000010ff4a7435 */ /* 0x001fe200000001ff */
[----:B-1----:R-:W-:Y:S02]  /*ecf0*/  MOV R80, R71 ;  /* 0x0000004700507202 */ /* 0x002fe40000000f00 */
[----:B------:R-:W-:Y:S02]  /*ed00*/  MOV R75, R82 ;  /* 0x00000052004b7202 */ /* 0x000fe40000000f00 */
[----:B------:R-:W-:Y:S02]  /*ed10*/  MOV R72, RZ ;  /* 0x000000ff00487202 */ /* 0x000fe40000000f00 */
[----:B------:R-:W-:Y:S02]  /*ed20*/  MOV R71, 0xffffffff ;  /* 0xffffffff00477802 */ /* 0x000fe40000000f00 */
[----:B------:R-:W-:-:S02]  /*ed30*/  MOV R68, 0xed50 ;  /* 0x0000ed5000447802 */ /* 0x000fc40000000f00 */
[----:B------:R-:W-:Y:S05]  /*ed40*/  CALL.REL.NOINC `($__internal_92_$__cuda_sm70_shflsync_up) ;  /* 0x0000139000007944 */ /* 0x000fea0003c00000 */
[----:B0-----:R-:W-:Y:S01]  /*ed50*/  HFMA2.MMA R74, -RZ, RZ, 0, 9.5367431640625e-07 ;  /* 0x00000010ff4a7435 */ /* 0x001fe200000001ff */
[----:B-1----:R-:W-:-:S02]  /*ed60*/  MOV R86, R71 ;  /* 0x0000004700567202 */ /* 0x002fc40000000f00 */
[----:B------:R-:W-:Y:S02]  /*ed70*/  MOV R75, R83 ;  /* 0x00000053004b7202 */ /* 0x000fe40000000f00 */
[----:B------:R-:W-:Y:S02]  /*ed80*/  MOV R72, RZ ;  /* 0x000000ff00487202 */ /* 0x000fe40000000f00 */
[----:B------:R-:W-:Y:S02]  /*ed90*/  MOV R71, 0xffffffff ;  /* 0xffffffff00477802 */ /* 0x000fe40000000f00 */
[----:B------:R-:W-:Y:S02]  /*eda0*/  MOV R68, 0xedc0 ;  /* 0x0000edc000447802 */ /* 0x000fe40000000f00 */
[----:B------:R-:W-:Y:S05]  /*edb0*/  CALL.REL.NOINC `($__internal_92_$__cuda_sm70_shflsync_up) ;  /* 0x0000132000007944 */ /* 0x000fea0003c00000 */
[----:B01----:R-:W-:Y:S05]  /*edc0*/  BRA `(.L_x_3883) ;  /* 0xffff75c000007947 */ /* 0x003fea000383ffff */
.L_x_3784:
[----:B------:R-:W-:Y:S01]  /*edd0*/  HFMA2.MMA R74, -RZ, RZ, 0, 5.9604644775390625e-08 ;  /* 0x00000001ff4a7435 */ /* 0x000fe200000001ff */
[----:B------:R-:W-:Y:S02]  /*ede0*/  MOV R75, R79 ;  /* 0x0000004f004b7202 */ /* 0x000fe40000000f00 */
[----:B0-----:R-:W-:Y:S02]  /*edf0*/  MOV R72, RZ ;  /* 0x000000ff00487202 */ /* 0x001fe40000000f00 */
[----:B------:R-:W-:-:S02]  /*ee00*/  MOV R71, 0xffffffff ;  /* 0xffffffff00477802 */ /* 0x000fc40000000f00 */
[----:B------:R-:W-:Y:S02]  /*ee10*/  MOV R68, 0xee30 ;  /* 0x0000ee3000447802 */ /* 0x000fe40000000f00 */
[----:B-1---5:R-:W-:Y:S05]  /*ee20*/  CALL.REL.NOINC `($__internal_92_$__cuda_sm70_shflsync_up) ;  /* 0x000012b000007944 */ /* 0x022fea0003c00000 */
        /* <DEDUP_REMOVED lines=14> */
[----:B0-----:R-:W-:Y:S01]  /*ef10*/  HFMA2.MMA R74, -RZ, RZ, 0, 5.9604644775390625e-08 ;  /* 0x00000001ff4a7435 */ /* 0x001fe200000001ff */
[----:B-1----:R-:W-:Y:S02]  /*ef20*/  MOV R70, R71 ;  /* 0x0000004700467202 */ /* 0x002fe40000000f00 */
[----:B------:R-:W-:Y:S02]  /*ef30*/  MOV R75, R76 ;  /* 0x0000004c004b7202 */ /* 0x000fe40000000f00 */
[----:B------:R-:W-:-:S02]  /*ef40*/  MOV R72, RZ ;  /* 0x000000ff00487202 */ /* 0x000fc40000000f00 */
[----:B------:R-:W-:Y:S02]  /*ef50*/  MOV R71, 0xffffffff ;  /* 0xffffffff00477802 */ /* 0x000fe40000000f00 */
[----:B------:R-:W-:Y:S02]  /*ef60*/  MOV R68, 0xef80 ;  /* 0x0000ef8000447802 */ /* 0x000fe40000000f00 */
[----:B------:R-:W-:Y:S05]  /*ef70*/  CALL.REL.NOINC `($__internal_92_$__cuda_sm70_shflsync_up) ;  /* 0x0000116000007944 */ /* 0x000fea0003c00000 */
[----:B-1----:R-:W-:Y:S01]  /*ef80*/  MOV R83, R71 ;  /* 0x0000004700537202 */ /* 0x002fe20000000f00 */
[----:B------:R-:W-:Y:S01]  /*ef90*/  HFMA2.MMA R71, -RZ, RZ, 0, 0 ;  /* 0x00000000ff477435 */ /* 0x000fe200000001ff */
[----:B------:R-:W-:Y:S02]  /*efa0*/  MOV R73, R70 ;  /* 0x0000004600497202 */ /* 0x000fe40000000f00 */
[----:B0-----:R-:W-:Y:S02]  /*efb0*/  MOV R72, R64 ;  /* 0x0000004000487202 */ /* 0x001fe40000000f00 */
[----:B------:R-:W-:Y:S02]  /*efc0*/  MOV R69, 0x1f ;  /* 0x0000001f00457802 */ /* 0x000fe40000000f00 */
[----:B------:R-:W-:-:S02]  /*efd0*/  MOV R68, 0xffffffff ;  /* 0xffffffff00447802 */ /* 0x000fc40000000f00 */
[----:B------:R-:W-:Y:S02]  /*efe0*/  MOV R70, 0xf000 ;  /* 0x0000f00000467802 */ /* 0x000fe40000000f00 */
[----:B------:R-:W-:Y:S05]  /*eff0*/  CALL.REL.NOINC `($__internal_91_$__cuda_sm70_shflsync_idx_p) ;  /* 0x0000109000007944 */ /* 0x000fea0003c00000 */
[----:B0-----:R-:W-:Y:S01]  /*f000*/  HFMA2.MMA R71, -RZ, RZ, 0, 0 ;  /* 0x00000000ff477435 */ /* 0x001fe200000001ff */
[----:B-1----:R-:W-:Y:S02]  /*f010*/  MOV R82, R69 ;  /* 0x0000004500527202 */ /* 0x002fe40000000f00 */
[----:B------:R-:W-:Y:S02]  /*f020*/  MOV R72, R65 ;  /* 0x0000004100487202 */ /* 0x000fe40000000f00 */
[----:B------:R-:W-:Y:S02]  /*f030*/  MOV R69, 0x1f ;  /* 0x0000001f00457802 */ /* 0x000fe40000000f00 */
[----:B------:R-:W-:Y:S02]  /*f040*/  MOV R68, 0xffffffff ;  /* 0xffffffff00447802 */ /* 0x000fe40000000f00 */
[----:B------:R-:W-:Y:S02]  /*f050*/  MOV R70, 0xf070 ;  /* 0x0000f07000467802 */ /* 0x000fe40000000f00 */
[----:B------:R-:W-:Y:S05]  /*f060*/  CALL.REL.NOINC `($__internal_91_$__cuda_sm70_shflsync_idx_p) ;  /* 0x0000102000007944 */ /* 0x000fea0003c00000 */
[----:B0-----:R-:W-:Y:S01]  /*f070*/  HFMA2.MMA R71, -RZ, RZ, 0, 0 ;  /* 0x00000000ff477435 */ /* 0x001fe200000001ff */
[----:B-1----:R-:W-:-:S02]  /*f080*/  MOV R85, R69 ;  /* 0x0000004500557202 */ /* 0x002fc40000000f00 */
[----:B------:R-:W-:Y:S02]  /*f090*/  MOV R72, R66 ;  /* 0x0000004200487202 */ /* 0x000fe40000000f00 */
[----:B------:R-:W-:Y:S02]  /*f0a0*/  MOV R69, 0x1f ;  /* 0x0000001f00457802 */ /* 0x000fe40000000f00 */
[----:B------:R-:W-:Y:S02]  /*f0b0*/  MOV R68, 0xffffffff ;  /* 0xffffffff00447802 */ /* 0x000fe40000000f00 */
[----:B------:R-:W-:Y:S02]  /*f0c0*/  MOV R70, 0xf0e0 ;  /* 0x0000f0e000467802 */ /* 0x000fe40000000f00 */
[----:B------:R-:W-:Y:S05]  /*f0d0*/  CALL.REL.NOINC `($__internal_91_$__cuda_sm70_shflsync_idx_p) ;  /* 0x00000fb000007944 */ /* 0x000fea0003c00000 */
[----:B0-----:R-:W-:Y:S01]  /*f0e0*/  HFMA2.MMA R71, -RZ, RZ, 0, 0 ;  /* 0x00000000ff477435 */ /* 0x001fe200000001ff */
[----:B-1----:R-:W-:Y:S02]  /*f0f0*/  MOV R86, R69 ;  /* 0x0000004500567202 */ /* 0x002fe40000000f00 */
[----:B------:R-:W-:Y:S02]  /*f100*/  MOV R72, R67 ;  /* 0x0000004300487202 */ /* 0x000fe40000000f00 */
[----:B------:R-:W-:-:S02]  /*f110*/  MOV R69, 0x1f ;  /* 0x0000001f00457802 */ /* 0x000fc40000000f00 */
[----:B------:R-:W-:Y:S02]  /*f120*/  MOV R68, 0xffffffff ;  /* 0xffffffff00447802 */ /* 0x000fe40000000f00 */
[----:B------:R-:W-:Y:S02]  /*f130*/  MOV R70, 0xf150 ;  /* 0x0000f15000467802 */ /* 0x000fe40000000f00 */
[----:B------:R-:W-:Y:S05]  /*f140*/  CALL.REL.NOINC `($__internal_91_$__cuda_sm70_shflsync_idx_p) ;  /* 0x00000f4000007944 */ /* 0x000fea0003c00000 */
[----:B-1----:R-:W-:Y:S01]  /*f150*/  MOV R75, R69 ;  /* 0x00000045004b7202 */ /* 0x002fe20000000f00 */
[----:B0-----:R-:W-:Y:S05]  /*f160*/  BRA `(.L_x_3884) ;  /* 0xffff754000007947 */ /* 0x001fea000383ffff */
.L_x_3787:
[----:B------:R-:W-:Y:S01]  /*f170*/  HFMA2.MMA R75, -RZ, RZ, 0, 5.9604644775390625e-08 ;  /* 0x00000001ff4b7435 */ /* 0x000fe200000001ff */
[----:B------:R-:W-:Y:S02]  /*f180*/  MOV R74, R77 ;  /* 0x0000004d004a7202 */ /* 0x000fe40000000f00 */
[----:B------:R-:W-:Y:S02]  /*f190*/  MOV R244, 0x1f ;  /* 0x0000001f00f47802 */ /* 0x000fe40000000f00 */
[----:B------:R-:W-:Y:S02]  /*f1a0*/  MOV R81, 0xffffffff ;  /* 0xffffffff00517802 */ /* 0x000fe40000000f00 */
[----:B------:R-:W-:-:S02]  /*f1b0*/  MOV R68, 0xf1d0 ;  /* 0x0000f1d000447802 */ /* 0x000fc40000000f00 */
[----:B------:R-:W-:Y:S05]  /*f1c0*/  CALL.REL.NOINC `($__internal_90_$__cuda_sm70_shflsync_down) ;  /* 0x00000e8000007944 */ /* 0x000fea0003c00000 */
[----:B-1----:R-:W-:Y:S01]  /*f1d0*/  MOV R70, R244 ;  /* 0x000000f400467202 */ /* 0x002fe20000000f00 */
[----:B0-----:R-:W-:Y:S05]  /*f1e0*/  BRA `(.L_x_3885) ;  /* 0xffff8ac000007947 */ /* 0x001fea000383ffff */
.L_x_3788:
[----:B------:R-:W-:Y:S01]  /*f1f0*/  HFMA2.MMA R75, -RZ, RZ, 0, 5.9604644775390625e-08 ;  /* 0x00000001ff4b7435 */ /* 0x000fe200000001ff */
[----:B------:R-:W-:-:S02]  /*f200*/  MOV R74, R78 ;  /* 0x0000004e004a7202 */ /* 0x000fc40000000f00 */
[----:B------:R-:W-:Y:S02]  /*f210*/  MOV R244, 0x1f ;  /* 0x0000001f00f47802 */ /* 0x000fe40000000f00 */
[----:B------:R-:W-:Y:S02]  /*f220*/  MOV R81, 0xffffffff ;  /* 0xffffffff00517802 */ /* 0x000fe40000000f00 */
[----:B------:R-:W-:Y:S02]  /*f230*/  MOV R68, 0xf250 ;  /* 0x0000f25000447802 */ /* 0x000fe40000000f00 */
[----:B01----:R-:W-:Y:S05]  /*f240*/  CALL.REL.NOINC `($__internal_90_$__cuda_sm70_shflsync_down) ;  /* 0x00000e0000007944 */ /* 0x003fea0003c00000 */
[----:B0-----:R-:W-:Y:S01]  /*f250*/  HFMA2.MMA R75, -RZ, RZ, 0, 5.9604644775390625e-08 ;  /* 0x00000001ff4b7435 */ /* 0x001fe200000001ff */
[----:B-1----:R-:W-:Y:S02]  /*f260*/  MOV R71, R244 ;  /* 0x000000f400477202 */ /* 0x002fe40000000f00 */
[----:B------:R-:W-:Y:S02]  /*f270*/  MOV R74, R76 ;  /* 0x0000004c004a7202 */ /* 0x000fe40000000f00 */
[----:B------:R-:W-:Y:S02]  /*f280*/  MOV R244, 0x1f ;  /* 0x0000001f00f47802 */ /* 0x000fe40000000f00 */
[----:B------:R-:W-:-:S02]  /*f290*/  MOV R81, 0xffffffff ;  /* 0xffffffff00517802 */ /* 0x000fc40000000f00 */
[----:B------:R-:W-:Y:S02]  /*f2a0*/  MOV R68, 0xf2c0 ;  /* 0x0000f2c000447802 */ /* 0x000fe40000000f00 */
[----:B------:R-:W-:Y:S05]  /*f2b0*/  CALL.REL.NOINC `($__internal_90_$__cuda_sm70_shflsync_down) ;  /* 0x00000d9000007944 */ /* 0x000fea0003c00000 */
[----:B0-----:R-:W-:Y:S01]  /*f2c0*/  HFMA2.MMA R75, -RZ, RZ, 0, 5.9604644775390625e-08 ;  /* 0x00000001ff4b7435 */ /* 0x001fe200000001ff */
[----:B-1----:R-:W-:Y:S02]  /*f2d0*/  MOV R72, R244 ;  /* 0x000000f400487202 */ /* 0x002fe40000000f00 */
[----:B------:R-:W-:Y:S02]  /*f2e0*/  MOV R74, R73 ;  /* 0x00000049004a7202 */ /* 0x000fe40000000f00 */
[----:B------:R-:W-:Y:S02]  /*f2f0*/  MOV R244, 0x1f ;  /* 0x0000001f00f47802 */ /* 0x000fe40000000f00 */
[----:B------:R-:W-:Y:S02]  /*f300*/  MOV R81, 0xffffffff ;  /* 0xffffffff00517802 */ /* 0x000fe40000000f00 */
[----:B------:R-:W-:Y:S02]  /*f310*/  MOV R68, 0xf330 ;  /* 0x0000f33000447802 */ /* 0x000fe40000000f00 */
[----:B------:R-:W-:Y:S05]  /*f320*/  CALL.REL.NOINC `($__internal_90_$__cuda_sm70_shflsync_down) ;  /* 0x00000d2000007944 */ /* 0x000fea0003c00000 */
[----:B-1----:R-:W-:Y:S01]  /*f330*/  MOV R68, R244 ;  /* 0x000000f400447202 */ /* 0x002fe20000000f00 */
[----:B0-----:R-:W-:Y:S05]  /*f340*/  BRA `(.L_x_3886) ;  /* 0xffff89a000007947 */ /* 0x001fea000383ffff */
.L_x_3791:
[----:B------:R-:W-:Y:S01]  /*f350*/  HFMA2.MMA R75, -RZ, RZ, 0, 1.1920928955078125e-07 ;  /* 0x00000002ff4b7435 */ /* 0x000fe200000001ff */
[----:B------:R-:W-:-:S02]  /*f360*/  MOV R74, R77 ;  /* 0x0000004d004a7202 */ /* 0x000fc40000000f00 */
[----:B------:R-:W-:Y:S02]  /*f370*/  MOV R244, 0x1f ;  /* 0x0000001f00f47802 */ /* 0x000fe40000000f00 */
[----:B------:R-:W-:Y:S02]  /*f380*/  MOV R81, 0xffffffff ;  /* 0xffffffff00517802 */ /* 0x000fe40000000f00 */
[----:B0-----:R-:W-:Y:S02]  /*f390*/  MOV R68, 0xf3b0 ;  /* 0x0000f3b000447802 */ /* 0x001fe40000000f00 */
[----:B-1234-:R-:W-:Y:S05]  /*f3a0*/  CALL.REL.NOINC `($__internal_90_$__cuda_sm70_shflsync_down) ;  /* 0x00000ca000007944 */ /* 0x01efea0003c00000 */
[----:B0-----:R-:W-:Y:S01]  /*f3b0*/  HFMA2.MMA R75, -RZ, RZ, 0, 1.1920928955078125e-07 ;  /* 0x00000002ff4b7435 */ /* 0x001fe200000001ff */
[----:B-1----:R-:W-:Y:S02]  /*f3c0*/  MOV R70, R244 ;  /* 0x000000f400467202 */ /* 0x002fe40000000f00 */
[----:B------:R-:W-:Y:S02]  /*f3d0*/  MOV R74, R78 ;  /* 0x0000004e004a7202 */ /* 0x000fe40000000f00 */
[----:B------:R-:W-:Y:S02]  /*f3e0*/  MOV R244, 0x1f ;  /* 0x0000001f00f47802 */ /* 0x000fe40000000f00 */
[----:B------:R-:W-:-:S02]  /*f3f0*/  MOV R81, 0xffffffff ;  /* 0xffffffff00517802 */ /* 0x000fc40000000f00 */
[----:B------:R-:W-:Y:S02]  /*f400*/  MOV R68, 0xf420 ;  /* 0x0000f42000447802 */ /* 0x000fe40000000f00 */
[----:B------:R-:W-:Y:S05]  /*f410*/  CALL.REL.NOINC `($__internal_90_$__cuda_sm70_shflsync_down) ;  /* 0x00000c3000007944 */ /* 0x000fea0003c00000 */
[----:B0-----:R-:W-:Y:S01]  /*f420*/  HFMA2.MMA R75, -RZ, RZ, 0, 1.1920928955078125e-07 ;  /* 0x00000002ff4b7435 */ /* 0x001fe200000001ff */
[----:B-1----:R-:W-:Y:S02]  /*f430*/  MOV R71, R244 ;  /* 0x000000f400477202 */ /* 0x002fe40000000f00 */
[----:B------:R-:W-:Y:S02]  /*f440*/  MOV R74, R76 ;  /* 0x0000004c004a7202 */ /* 0x000fe40000000f00 */
[----:B------:R-:W-:Y:S02]  /*f450*/  MOV R244, 0x1f ;  /* 0x0000001f00f47802 */ /* 0x000fe40000000f00 */
[----:B------:R-:W-:Y:S02]  /*f460*/  MOV R81, 0xffffffff ;  /* 0xffffffff00517802 */ /* 0x000fe40000000f00 */
[----:B------:R-:W-:Y:S02]  /*f470*/  MOV R68, 0xf490 ;  /* 0x0000f49000447802 */ /* 0x000fe40000000f00 */
[----:B------:R-:W-:Y:S05]  /*f480*/  CALL.REL.NOINC `($__internal_90_$__cuda_sm70_shflsync_down) ;  /* 0x00000bc000007944 */ /* 0x000fea0003c00000 */
[----:B0-----:R-:W-:Y:S01]  /*f490*/  HFMA2.MMA R75, -RZ, RZ, 0, 1.1920928955078125e-07 ;  /* 0x00000002ff4b7435 */ /* 0x001fe200000001ff */
[----:B-1----:R-:W-:-:S02]  /*f4a0*/  MOV R72, R244 ;  /* 0x000000f400487202 */ /* 0x002fc40000000f00 */
[----:B------:R-:W-:Y:S02]  /*f4b0*/  MOV R74, R73 ;  /* 0x00000049004a7202 */ /* 0x000fe40000000f00 */
[----:B------:R-:W-:Y:S02]  /*f4c0*/  MOV R244, 0x1f ;  /* 0x0000001f00f47802 */ /* 0x000fe40000000f00 */
[----:B------:R-:W-:Y:S02]  /*f4d0*/  MOV R81, 0xffffffff ;  /* 0xffffffff00517802 */ /* 0x000fe40000000f00 */
[----:B------:R-:W-:Y:S02]  /*f4e0*/  MOV R68, 0xf500 ;  /* 0x0000f50000447802 */ /* 0x000fe40000000f00 */
[----:B------:R-:W-:Y:S05]  /*f4f0*/  CALL.REL.NOINC `($__internal_90_$__cuda_sm70_shflsync_down) ;  /* 0x00000b5000007944 */ /* 0x000fea0003c00000 */
[----:B-1----:R-:W-:Y:S01]  /*f500*/  MOV R68, R244 ;  /* 0x000000f400447202 */ /* 0x002fe20000000f00 */
[----:B0-----:R-:W-:Y:S05]  /*f510*/  BRA `(.L_x_3887) ;  /* 0xffff892000007947 */ /* 0x001fea000383ffff */
.L_x_3794:
[----:B------:R-:W-:Y:S01]  /*f520*/  HFMA2.MMA R75, -RZ, RZ, 0, 2.384185791015625e-07 ;  /* 0x00000004ff4b7435 */ /* 0x000fe200000001ff */
[----:B------:R-:W-:Y:S02]  /*f530*/  MOV R74, R77 ;  /* 0x0000004d004a7202 */ /* 0x000fe40000000f00 */
[----:B------:R-:W-:-:S02]  /*f540*/  MOV R244, 0x1f ;  /* 0x0000001f00f47802 */ /* 0x000fc40000000f00 */
[----:B------:R-:W-:Y:S02]  /*f550*/  MOV R81, 0xffffffff ;  /* 0xffffffff00517802 */ /* 0x000fe40000000f00 */
[----:B0-----:R-:W-:Y:S02]  /*f560*/  MOV R68, 0xf580 ;  /* 0x0000f58000447802 */ /* 0x001fe40000000f00 */
[----:B-1234-:R-:W-:Y:S05]  /*f570*/  CALL.REL.NOINC `($__internal_90_$__cuda_sm70_shflsync_down) ;  /* 0x00000ad000007944 */ /* 0x01efea0003c00000 */
[----:B-1----:R-:W-:Y:S01]  /*f580*/  MOV R70, R244 ;  /* 0x000000f400467202 */ /* 0x002fe20000000f00 */
[----:B0-----:R-:W-:Y:S05]  /*f590*/  BRA `(.L_x_3888) ;  /* 0xffff89c000007947 */ /* 0x001fea000383ffff */
.L_x_3795:
[----:B------:R-:W-:Y:S01]  /*f5a0*/  HFMA2.MMA R75, -RZ, RZ, 0, 2.384185791015625e-07 ;  /* 0x00000004ff4b7435 */ /* 0x000fe200000001ff */
[----:B------:R-:W-:Y:S02]  /*f5b0*/  MOV R74, R78 ;  /* 0x0000004e004a7202 */ /* 0x000fe40000000f00 */
[----:B------:R-:W-:Y:S02]  /*f5c0*/  MOV R244, 0x1f ;  /* 0x0000001f00f47802 */ /* 0x000fe40000000f00 */
[----:B------:R-:W-:Y:S02]  /*f5d0*/  MOV R81, 0xffffffff ;  /* 0xffffffff00517802 */ /* 0x000fe40000000f00 */
[----:B0-----:R-:W-:-:S02]  /*f5e0*/  MOV R68, 0xf600 ;  /* 0x0000f60000447802 */ /* 0x001fc40000000f00 */
[----:B-1234-:R-:W-:Y:S05]  /*f5f0*/  CALL.REL.NOINC `($__internal_90_$__cuda_sm70_shflsync_down) ;  /* 0x00000a5000007944 */ /* 0x01efea0003c00000 */
[----:B0-----:R-:W-:Y:S01]  /*f600*/  HFMA2.MMA R75, -RZ, RZ, 0, 2.384185791015625e-07 ;  /* 0x00000004ff4b7435 */ /* 0x001fe200000001ff */
[----:B-1----:R-:W-:-:S02]  /*f610*/  MOV R71, R244 ;  /* 0x000000f400477202 */ /* 0x002fc40000000f00 */
[----:B------:R-:W-:Y:S02]  /*f620*/  MOV R74, R76 ;  /* 0x0000004c004a7202 */ /* 0x000fe40000000f00 */
[----:B------:R-:W-:Y:S02]  /*f630*/  MOV R244, 0x1f ;  /* 0x0000001f00f47802 */ /* 0x000fe40000000f00 */
[----:B------:R-:W-:Y:S02]  /*f640*/  MOV R81, 0xffffffff ;  /* 0xffffffff00517802 */ /* 0x000fe40000000f00 */
[----:B------:R-:W-:Y:S02]  /*f650*/  MOV R68, 0xf670 ;  /* 0x0000f67000447802 */ /* 0x000fe40000000f00 */
[----:B------:R-:W-:Y:S05]  /*f660*/  CALL.REL.NOINC `($__internal_90_$__cuda_sm70_shflsync_down) ;  /* 0x000009e000007944 */ /* 0x000fea0003c00000 */
[----:B0-----:R-:W-:Y:S01]  /*f670*/  HFMA2.MMA R75, -RZ, RZ, 0, 2.384185791015625e-07 ;  /* 0x00000004ff4b7435 */ /* 0x001fe200000001ff */
[----:B-1----:R-:W-:Y:S02]  /*f680*/  MOV R72, R244 ;  /* 0x000000f400487202 */ /* 0x002fe40000000f00 */
[----:B------:R-:W-:Y:S02]  /*f690*/  MOV R74, R73 ;  /* 0x00000049004a7202 */ /* 0x000fe40000000f00 */
[----:B------:R-:W-:-:S02]  /*f6a0*/  MOV R244, 0x1f ;  /* 0x0000001f00f47802 */ /* 0x000fc40000000f00 */
[----:B------:R-:W-:Y:S02]  /*f6b0*/  MOV R81, 0xffffffff ;  /* 0xffffffff00517802 */ /* 0x000fe40000000f00 */
[----:B------:R-:W-:Y:S02]  /*f6c0*/  MOV R68, 0xf6e0 ;  /* 0x0000f6e000447802 */ /* 0x000fe40000000f00 */
[----:B------:R-:W-:Y:S05]  /*f6d0*/  CALL.REL.NOINC `($__internal_90_$__cuda_sm70_shflsync_down) ;  /* 0x0000097000007944 */ /* 0x000fea0003c00000 */
[----:B-1----:R-:W-:Y:S01]  /*f6e0*/  MOV R68, R244 ;  /* 0x000000f400447202 */ /* 0x002fe20000000f00 */
[----:B0-----:R-:W-:Y:S05]  /*f6f0*/  BRA `(.L_x_3889) ;  /* 0xffff88a000007947 */ /* 0x001fea000383ffff */
.L_x_3798:
[----:B------:R-:W-:Y:S01]  /*f700*/  HFMA2.MMA R75, -RZ, RZ, 0, 4.76837158203125e-07 ;  /* 0x00000008ff4b7435 */ /* 0x000fe200000001ff */
[----:B------:R-:W-:Y:S02]  /*f710*/  MOV R74, R77 ;  /* 0x0000004d004a7202 */ /* 0x000fe40000000f00 */
[----:B------:R-:W-:Y:S02]  /*f720*/  MOV R244, 0x1f ;  /* 0x0000001f00f47802 */ /* 0x000fe40000000f00 */
[----:B------:R-:W-:Y:S02]  /*f730*/  MOV R81, 0xffffffff ;  /* 0xffffffff00517802 */ /* 0x000fe40000000f00 */
[----:B0-----:R-:W-:-:S02]  /*f740*/  MOV R68, 0xf760 ;  /* 0x0000f76000447802 */ /* 0x001fc40000000f00 */
[----:B-1234-:R-:W-:Y:S05]  /*f750*/  CALL.REL.NOINC `($__internal_90_$__cuda_sm70_shflsync_down) ;  /* 0x000008f000007944 */ /* 0x01efea0003c00000 */
[----:B0-----:R-:W-:Y:S01]  /*f760*/  HFMA2.MMA R75, -RZ, RZ, 0, 4.76837158203125e-07 ;  /* 0x00000008ff4b7435 */ /* 0x001fe200000001ff */
[----:B-1----:R-:W-:-:S02]  /*f770*/  MOV R70, R244 ;  /* 0x000000f400467202 */ /* 0x002fc40000000f00 */
[----:B------:R-:W-:Y:S02]  /*f780*/  MOV R74, R78 ;  /* 0x0000004e004a7202 */ /* 0x000fe40000000f00 */
[----:B------:R-:W-:Y:S02]  /*f790*/  MOV R244, 0x1f ;  /* 0x0000001f00f47802 */ /* 0x000fe40000000f00 */
[----:B------:R-:W-:Y:S02]  /*f7a0*/  MOV R81, 0xffffffff ;  /* 0xffffffff00517802 */ /* 0x000fe40000000f00 */
[----:B------:R-:W-:Y:S02]  /*f7b0*/  MOV R68, 0xf7d0 ;  /* 0x0000f7d000447802 */ /* 0x000fe40000000f00 */
[----:B------:R-:W-:Y:S05]  /*f7c0*/  CALL.REL.NOINC `($__internal_90_$__cuda_sm70_shflsync_down) ;  /* 0x0000088000007944 */ /* 0x000fea0003c00000 */
[----:B0-----:R-:W-:Y:S01]  /*f7d0*/  HFMA2.MMA R75, -RZ, RZ, 0, 4.76837158203125e-07 ;  /* 0x00000008ff4b7435 */ /* 0x001fe200000001ff */
[----:B-1----:R-:W-:Y:S02]  /*f7e0*/  MOV R71, R244 ;  /* 0x000000f400477202 */ /* 0x002fe40000000f00 */
[----:B------:R-:W-:Y:S02]  /*f7f0*/  MOV R74, R76 ;  /* 0x0000004c004a7202 */ /* 0x000fe40000000f00 */
[----:B------:R-:W-:-:S02]  /*f800*/  MOV R244, 0x1f ;  /* 0x0000001f00f47802 */ /* 0x000fc40000000f00 */
[----:B------:R-:W-:Y:S02]  /*f810*/  MOV R81, 0xffffffff ;  /* 0xffffffff00517802 */ /* 0x000fe40000000f00 */
[----:B------:R-:W-:Y:S02]  /*f820*/  MOV R68, 0xf840 ;  /* 0x0000f84000447802 */ /* 0x000fe40000000f00 */
[----:B------:R-:W-:Y:S05]  /*f830*/  CALL.REL.NOINC `($__internal_90_$__cuda_sm70_shflsync_down) ;  /* 0x0000081000007944 */ /* 0x000fea0003c00000 */
[----:B0-----:R-:W-:Y:S01]  /*f840*/  HFMA2.MMA R75, -RZ, RZ, 0, 4.76837158203125e-07 ;  /* 0x00000008ff4b7435 */ /* 0x001fe200000001ff */
[----:B-1----:R-:W-:Y:S02]  /*f850*/  MOV R72, R244 ;  /* 0x000000f400487202 */ /* 0x002fe40000000f00 */
[----:B------:R-:W-:Y:S02]  /*f860*/  MOV R74, R73 ;  /* 0x00000049004a7202 */ /* 0x000fe40000000f00 */
[----:B------:R-:W-:Y:S02]  /*f870*/  MOV R244, 0x1f ;  /* 0x0000001f00f47802 */ /* 0x000fe40000000f00 */
[----:B------:R-:W-:Y:S02]  /*f880*/  MOV R81, 0xffffffff ;  /* 0xffffffff00517802 */ /* 0x000fe40000000f00 */
[----:B------:R-:W-:-:S02]  /*f890*/  MOV R68, 0xf8b0 ;  /* 0x0000f8b000447802 */ /* 0x000fc40000000f00 */
[----:B------:R-:W-:Y:S05]  /*f8a0*/  CALL.REL.NOINC `($__internal_90_$__cuda_sm70_shflsync_down) ;  /* 0x000007a000007944 */ /* 0x000fea0003c00000 */
[----:B-1----:R-:W-:Y:S01]  /*f8b0*/  MOV R68, R244 ;  /* 0x000000f400447202 */ /* 0x002fe20000000f00 */
[----:B0-----:R-:W-:Y:S05]  /*f8c0*/  BRA `(.L_x_3890) ;  /* 0xffff882000007947 */ /* 0x001fea000383ffff */
.L_x_3801:
[----:B------:R-:W-:Y:S01]  /*f8d0*/  HFMA2.MMA R75, -RZ, RZ, 0, 9.5367431640625e-07 ;  /* 0x00000010ff4b7435 */ /* 0x000fe200000001ff */
[----:B------:R-:W-:-:S02]  /*f8e0*/  MOV R74, R77 ;  /* 0x0000004d004a7202 */ /* 0x000fc40000000f00 */
[----:B------:R-:W-:Y:S02]  /*f8f0*/  MOV R244, 0x1f ;  /* 0x0000001f00f47802 */ /* 0x000fe40000000f00 */
[----:B------:R-:W-:Y:S02]  /*f900*/  MOV R81, 0xffffffff ;  /* 0xffffffff00517802 */ /* 0x000fe40000000f00 */
[----:B0-----:R-:W-:Y:S02]  /*f910*/  MOV R68, 0xf930 ;  /* 0x0000f93000447802 */ /* 0x001fe40000000f00 */
[----:B-1234-:R-:W-:Y:S05]  /*f920*/  CALL.REL.NOINC `($__internal_90_$__cuda_sm70_shflsync_down) ;  /* 0x0000072000007944 */ /* 0x01efea0003c00000 */
[----:B-1----:R-:W-:Y:S01]  /*f930*/  MOV R70, R244 ;  /* 0x000000f400467202 */ /* 0x002fe20000000f00 */
[----:B0-----:R-:W-:Y:S05]  /*f940*/  BRA `(.L_x_3891) ;  /* 0xffff88c000007947 */ /* 0x001fea000383ffff */
.L_x_3802:
[----:B------:R-:W-:Y:S01]  /*f950*/  HFMA2.MMA R75, -RZ, RZ, 0, 9.5367431640625e-07 ;  /* 0x00000010ff4b7435 */ /* 0x000fe200000001ff */
[----:B------:R-:W-:Y:S02]  /*f960*/  MOV R74, R78 ;  /* 0x0000004e004a7202 */ /* 0x000fe40000000f00 */
[----:B------:R-:W-:Y:S02]  /*f970*/  MOV R244, 0x1f ;  /* 0x0000001f00f47802 */ /* 0x000fe40000000f00 */
[----:B------:R-:W-:-:S02]  /*f980*/  MOV R81, 0xffffffff ;  /* 0xffffffff00517802 */ /* 0x000fc40000000f00 */
[----:B0-----:R-:W-:Y:S02]  /*f990*/  MOV R68, 0xf9b0 ;  /* 0x0000f9b000447802 */ /* 0x001fe40000000f00 */
[----:B-1234-:R-:W-:Y:S05]  /*f9a0*/  CALL.REL.NOINC `($__internal_90_$__cuda_sm70_shflsync_down) ;  /* 0x000006a000007944 */ /* 0x01efea0003c00000 */
[----:B0-----:R-:W-:Y:S01]  /*f9b0*/  HFMA2.MMA R75, -RZ, RZ, 0, 9.5367431640625e-07 ;  /* 0x00000010ff4b7435 */ /* 0x001fe200000001ff */
[----:B-1----:R-:W-:Y:S02]  /*f9c0*/  MOV R71, R244 ;  /* 0x000000f400477202 */ /* 0x002fe40000000f00 */
[----:B------:R-:W-:Y:S02]  /*f9d0*/  MOV R74, R76 ;  /* 0x0000004c004a7202 */ /* 0x000fe40000000f00 */
[----:B------:R-:W-:Y:S02]  /*f9e0*/  MOV R244, 0x1f ;  /* 0x0000001f00f47802 */ /* 0x000fe40000000f00 */
[----:B------:R-:W-:Y:S02]  /*f9f0*/  MOV R81, 0xffffffff ;  /* 0xffffffff00517802 */ /* 0x000fe40000000f00 */
[----:B------:R-:W-:Y:S02]  /*fa00*/  MOV R68, 0xfa20 ;  /* 0x0000fa2000447802 */ /* 0x000fe40000000f00 */
[----:B------:R-:W-:Y:S05]  /*fa10*/  CALL.REL.NOINC `($__internal_90_$__cuda_sm70_shflsync_down) ;  /* 0x0000063000007944 */ /* 0x000fea0003c00000 */
[----:B0-----:R-:W-:Y:S01]  /*fa20*/  HFMA2.MMA R75, -RZ, RZ, 0, 9.5367431640625e-07 ;  /* 0x00000010ff4b7435 */ /* 0x001fe200000001ff */
        /* <DEDUP_REMOVED lines=8> */
.L_x_3805:
[----:B---3--:R-:W-:Y:S01]  /*fab0*/  HFMA2.MMA R71, -RZ, RZ, 0, 0 ;  /* 0x00000000ff477435 */ /* 0x008fe200000001ff */
[----:B----4-:R-:W-:Y:S02]  /*fac0*/  MOV R72, R77 ;  /* 0x0000004d00487202 */ /* 0x010fe40000000f00 */
[----:B------:R-:W-:-:S02]  /*fad0*/  MOV R69, 0x1f ;  /* 0x0000001f00457802 */ /* 0x000fc40000000f00 */
[----:B0-----:R-:W-:Y:S02]  /*fae0*/  MOV R68, 0xffffffff ;  /* 0xffffffff00447802 */ /* 0x001fe40000000f00 */
[----:B-1----:R-:W-:Y:S02]  /*faf0*/  MOV R70, 0xfb10 ;  /* 0x0000fb1000467802 */ /* 0x002fe40000000f00 */
[----:B--2---:R-:W-:Y:S05]  /*fb00*/  CALL.REL.NOINC `($__internal_91_$__cuda_sm70_shflsync_idx_p) ;  /* 0x0000058000007944 */ /* 0x004fea0003c00000 */
[----:B0-----:R-:W-:Y:S01]  /*fb10*/  HFMA2.MMA R71, -RZ, RZ, 0, 0 ;  /* 0x00000000ff477435 */ /* 0x001fe200000001ff */
[----:B-1----:R-:W-:Y:S02]  /*fb20*/  MOV R241, R69 ;  /* 0x0000004500f17202 */ /* 0x002fe40000000f00 */
[----:B------:R-:W-:Y:S02]  /*fb30*/  MOV R72, R78 ;  /* 0x0000004e00487202 */ /* 0x000fe40000000f00 */
[----:B------:R-:W-:Y:S02]  /*fb40*/  MOV R69, 0x1f ;  /* 0x0000001f00457802 */ /* 0x000fe40000000f00 */
[----:B------:R-:W-:Y:S02]  /*fb50*/  MOV R68, 0xffffffff ;  /* 0xffffffff00447802 */ /* 0x000fe40000000f00 */
[----:B------:R-:W-:-:S02]  /*fb60*/  MOV R70, 0xfb80 ;  /* 0x0000fb8000467802 */ /* 0x000fc40000000f00 */
        /* <DEDUP_REMOVED lines=15> */
[----:B------:R-:W-:Y:S01]  /*fc60*/  HFMA2.MMA R75, -RZ, RZ, 0, 5.9604644775390625e-08 ;  /* 0x00000001ff4b7435 */ /* 0x000fe200000001ff */
[----:B-1----:R-:W-:Y:S02]  /*fc70*/  MOV R234, R69 ;  /* 0x0000004500ea7202 */ /* 0x002fe40000000f00 */
[----:B------:R-:W-:Y:S02]  /*fc80*/  MOV R74, R77 ;  /* 0x0000004d004a7202 */ /* 0x000fe40000000f00 */
[----:B------:R-:W-:Y:S02]  /*fc90*/  MOV R244, 0x1f ;  /* 0x0000001f00f47802 */ /* 0x000fe40000000f00 */
[----:B------:R-:W-:Y:S02]  /*fca0*/  MOV R81, 0xffffffff ;  /* 0xffffffff00517802 */ /* 0x000fe40000000f00 */
[----:B0-----:R-:W-:-:S02]  /*fcb0*/  MOV R68, 0xfcd0 ;  /* 0x0000fcd000447802 */ /* 0x001fc40000000f00 */
[----:B------:R-:W-:Y:S05]  /*fcc0*/  CALL.REL.NOINC `($__internal_90_$__cuda_sm70_shflsync_down) ;  /* 0x0000038000007944 */ /* 0x000fea0003c00000 */
[----:B0-----:R-:W-:Y:S01]  /*fcd0*/  HFMA2.MMA R75, -RZ, RZ, 0, 5.9604644775390625e-08 ;  /* 0x00000001ff4b7435 */ /* 0x001fe200000001ff */
[----:B-1----:R-:W-:-:S02]  /*fce0*/  MOV R242, R244 ;  /* 0x000000f400f27202 */ /* 0x002fc40000000f00 */
[----:B------:R-:W-:Y:S02]  /*fcf0*/  MOV R74, R78 ;  /* 0x0000004e004a7202 */ /* 0x000fe40000000f00 */
[----:B------:R-:W-:Y:S02]  /*fd00*/  MOV R244, 0x1f ;  /* 0x0000001f00f47802 */ /* 0x000fe40000000f00 */
[----:B------:R-:W-:Y:S02]  /*fd10*/  MOV R81, 0xffffffff ;  /* 0xffffffff00517802 */ /* 0x000fe40000000f00 */
[----:B------:R-:W-:Y:S02]  /*fd20*/  MOV R68, 0xfd40 ;  /* 0x0000fd4000447802 */ /* 0x000fe40000000f00 */
[----:B------:R-:W-:Y:S05]  /*fd30*/  CALL.REL.NOINC `($__internal_90_$__cuda_sm70_shflsync_down) ;  /* 0x0000031000007944 */ /* 0x000fea0003c00000 */
[----:B0-----:R-:W-:Y:S01]  /*fd40*/  HFMA2.MMA R75, -RZ, RZ, 0, 5.9604644775390625e-08 ;  /* 0x00000001ff4b7435 */ /* 0x001fe200000001ff */
[----:B-1----:R-:W-:Y:S02]  /*fd50*/  MOV R243, R244 ;  /* 0x000000f400f37202 */ /* 0x002fe40000000f00 */
[----:B------:R-:W-:Y:S02]  /*fd60*/  MOV R74, R76 ;  /* 0x0000004c004a7202 */ /* 0x000fe40000000f00 */
[----:B------:R-:W-:-:S02]  /*fd70*/  MOV R244, 0x1f ;  /* 0x0000001f00f47802 */ /* 0x000fc40000000f00 */
[----:B------:R-:W-:Y:S02]  /*fd80*/  MOV R81, 0xffffffff ;  /* 0xffffffff00517802 */ /* 0x000fe40000000f00 */
[----:B------:R-:W-:Y:S02]  /*fd90*/  MOV R68, 0xfdb0 ;  /* 0x0000fdb000447802 */ /* 0x000fe40000000f00 */
[----:B------:R-:W-:Y:S05]  /*fda0*/  CALL.REL.NOINC `($__internal_90_$__cuda_sm70_shflsync_down) ;  /* 0x000002a000007944 */ /* 0x000fea0003c00000 */
[----:B0-----:R-:W-:Y:S01]  /*fdb0*/  HFMA2.MMA R75, -RZ, RZ, 0, 5.9604644775390625e-08 ;  /* 0x00000001ff4b7435 */ /* 0x001fe200000001ff */
[----:B-1----:R-:W-:Y:S02]  /*fdc0*/  MOV R240, R244 ;  /* 0x000000f400f07202 */ /* 0x002fe40000000f00 */
[----:B------:R-:W-:Y:S02]  /*fdd0*/  MOV R74, R73 ;  /* 0x00000049004a7202 */ /* 0x000fe40000000f00 */
[----:B------:R-:W-:Y:S02]  /*fde0*/  MOV R244, 0x1f ;  /* 0x0000001f00f47802 */ /* 0x000fe40000000f00 */
[----:B------:R-:W-:Y:S02]  /*fdf0*/  MOV R81, 0xffffffff ;  /* 0xffffffff00517802 */ /* 0x000fe40000000f00 */
[----:B------:R-:W-:-:S02]  /*fe00*/  MOV R68, 0xfe20 ;  /* 0x0000fe2000447802 */ /* 0x000fc40000000f00 */
[----:B------:R-:W-:Y:S05]  /*fe10*/  CALL.REL.NOINC `($__internal_90_$__cuda_sm70_shflsync_down) ;  /* 0x0000023000007944 */ /* 0x000fea0003c00000 */
        /* <DEDUP_REMOVED lines=12> */
[----:B01----:R-:W-:Y:S05]  /*fee0*/  CALL.REL.NOINC `($__internal_91_$__cuda_sm70_shflsync_idx_p) ;  /* 0x000001a000007944 */ /* 0x003fea0003c00000 */
        /* <DEDUP_REMOVED lines=21> */
[----:B01----:R-:W-:Y:S05]  /*10040*/  BRA `(.L_x_3893) ;  /* 0xffff842000007947 */ /* 0x003fea000383ffff */
        .weak           $__internal_90_$__cuda_sm70_shflsync_down
        .type           $__internal_90_$__cuda_sm70_shflsync_down,@function
        .size           $__internal_90_$__cuda_sm70_shflsync_down,($__internal_91_$__cuda_sm70_shflsync_idx_p - $__internal_90_$__cuda_sm70_shflsync_down)
$__internal_90_$__cuda_sm70_shflsync_down:
[----:B------:R-:W-:Y:S01]  /*10050*/  HFMA2.MMA R69, -RZ, RZ, 0, 0 ;  /* 0x00000000ff457435 */ /* 0x000fe200000001ff */
[----:B------:R-:W-:Y:S04]  /*10060*/  WARPSYNC R81 ;  /* 0x0000005100007348 */ /* 0x000fe80003800000 */
[----:B------:R0:W1:Y:S01]  /*10070*/  SHFL.DOWN PT, R244, R74, R75, R244 ;  /* 0x0800004b4af47389 */ /* 0x00006200000e00f4 */
[----:B------:R-:W-:Y:S05]  /*10080*/  RET.REL.NODEC R68 `(_Z25selective_scan_bwd_kernelI32Selective_Scan_bwd_kernel_traitsILi128ELi16ELb1ELb1ELb1ELb1ELb0EN3c104HalfENS1_7complexIfEEEEv12SSMParamsBwd) ;  /* 0xfffeff7044007950 */ /* 0x000fea0003c3ffff */
        .weak           $__internal_91_$__cuda_sm70_shflsync_idx_p
        .type           $__internal_91_$__cuda_sm70_shflsync_idx_p,@function
        .size           $__internal_91_$__cuda_sm70_shflsync_idx_p,($__internal_92_$__cuda_sm70_shflsync_up - $__internal_91_$__cuda_sm70_shflsync_idx_p)
$__internal_91_$__cuda_sm70_shflsync_idx_p:
[----:B------:R-:W-:Y:S01]  /*10090*/  HFMA2.MMA R75, -RZ, RZ, 0, 0 ;  /* 0x00000000ff4b7435 */ /* 0x000fe200000001ff */
[----:B------:R-:W-:Y:S01]  /*100a0*/  MOV R74, R70 ;  /* 0x00000046004a7202 */ /* 0x000fe20000000f00 */
[----:B------:R-:W-:Y:S04]  /*100b0*/  WARPSYNC R68 ;  /* 0x0000004400007348 */ /* 0x000fe80003800000 */
[----:B------:R0:W1:Y:S01]  /*100c0*/  SHFL.IDX PT, R69, R72, R71, R69 ;  /* 0x0000004748457389 */ /* 0x00006200000e0045 */
[----:B------:R-:W-:Y:S05]  /*100d0*/  RET.REL.NODEC R74 `(_Z25selective_scan_bwd_kernelI32Selective_Scan_bwd_kernel_traitsILi128ELi16ELb1ELb1ELb1ELb1ELb0EN3c104HalfENS1_7complexIfEEEEv12SSMParamsBwd) ;  /* 0xfffeff204a007950 */ /* 0x000fea0003c3ffff */
        .weak           $__internal_92_$__cuda_sm70_shflsync_up
        .type           $__internal_92_$__cuda_sm70_shflsync_up,@function
        .size           $__internal_92_$__cuda_sm70_shflsync_up,(.L_x_14524 - $__internal_92_$__cuda_sm70_shflsync_up)
$__internal_92_$__cuda_sm70_shflsync_up:
[----:B------:R-:W-:Y:S01]  /*100e0*/  MOV R69, 0x0 ;  /* 0x0000000000457802 */ /* 0x000fe20000000f00 */
[----:B------:R-:W-:Y:S04]  /*100f0*/  WARPSYNC R71 ;  /* 0x0000004700007348 */ /* 0x000fe80003800000 */
[----:B------:R0:W1:Y:S01]  /*10100*/  SHFL.UP PT, R71, R75, R74, R72 ;  /* 0x0400004a4b477389 */ /* 0x00006200000e0048 */
[----:B------:R-:W-:Y:S05]  /*10110*/  RET.REL.NODEC R68 `(_Z25selective_scan_bwd_kernelI32Selective_Scan_bwd_kernel_traitsILi128ELi16ELb1ELb1ELb1ELb1ELb0EN3c104HalfENS1_7complexIfEEEEv12SSMParamsBwd) ;  /* 0xfffefee044007950 */ /* 0x000fea0003c3ffff */
.L_x_3894:
        /* <DEDUP_REMOVED lines=14> */
.L_x_14524:


//--------------------- .text._Z25selective_scan_bwd_kernelI32Selective_Scan_bwd_kernel_traitsILi128ELi16ELb1ELb1ELb1ELb1ELb1EN3c104HalfENS1_7complexIfEEEEv12SSMParamsBwd --------------------------
	.section	.text._Z25selective_scan_bwd_kernelI32Selective_Scan_bwd_kernel_traitsILi128ELi16ELb1ELb1ELb1ELb1ELb1EN3c104HalfENS1_7complexIfEEEEv12SSMParamsBwd,"ax",@progbits
	.sectioninfo	@"SHI_REGISTERS=255"
	.align	128
        .global         _Z25selective_scan_bwd_kernelI32Selective_Scan_bwd_kernel_traitsILi128ELi16ELb1ELb1ELb1ELb1ELb1EN3c104HalfENS1_7complexIfEEEEv12SSMParamsBwd
        .type           _Z25selective_scan_bwd_kernelI32Selective_Scan_bwd_kernel_traitsILi128ELi16ELb1ELb1ELb1ELb1ELb1EN3c104HalfENS1_7complexIfEEEEv12SSMParamsBwd,@function
        .size           _Z25selective_scan_bwd_kernelI32Selective_Scan_bwd_kernel_traitsILi128ELi16ELb1ELb1ELb1ELb1ELb1EN3c104HalfENS1_7complexIfEEEEv12SSMParamsBwd,(.L_x_14527 - _Z25selective_scan_bwd_kernelI32Selective_Scan_bwd_kernel_traitsILi128ELi16ELb1ELb1ELb1ELb1ELb1EN3c104HalfENS1_7complexIfEEEEv12SSMParamsBwd)
        .other          _Z25selective_scan_bwd_kernelI32Selective_Scan_bwd_kernel_traitsILi128ELi16ELb1ELb1ELb1ELb1ELb1EN3c104HalfENS1_7complexIfEEEEv12SSMParamsBwd,@"STO_CUDA_ENTRY STV_DEFAULT"
_Z25selective_scan_bwd_kernelI32Selective_Scan_bwd_kernel_traitsILi128ELi16ELb1ELb1ELb1ELb1ELb1EN3c104HalfENS1_7complexIfEEEEv12SSMParamsBwd:
.text._Z25selective_scan_bwd_kernelI32Selective_Scan_bwd_kernel_traitsILi128ELi16ELb1ELb1ELb1ELb1ELb1EN3c104HalfENS1_7complexIfEEEEv12SSMParamsBwd:
        /* <DEDUP_REMOVED lines=133> */
[----:B------:R-:W-:Y:S02]  /*0850*/  UIADD3 UR7, UR7, UR16, URZ ;  /* 0x0000001007077290 */ /* 0x000fe4000fffe03f */
[----:B------:R-:W-:Y:S02]  /*0860*/  UIADD3 UR16, UP1, UR33, UR22, URZ ;  /* 0x0000001621107290 */ /* 0x000fe4000ff3e03f */
[----:B------:R-:W-:Y:S02]  /*0870*/  ULDC.64 UR24, c[0x0][0x1c8] ;  /* 0x0000720000187ab9 */ /* 0x000fe40000000a00 */
[----:B------:R-:W-:Y:S02]  /*0880*/  USHF.R.S32.HI UR34, URZ, 0x1f, UR33 ;  /* 0x0000001f3f227899 */ /* 0x000fe40008011421 */
[----:B------:R-:W-:Y:S02]  /*0890*/  UIADD3 UR22, UR23, UR8, URZ ;  /* 0x0000000817167290 */ /* 0x000fe4000fffe03f */
[----:B------:R-:W-:-:S02]  /*08a0*/  ULDC.64 UR4, c[0x0][0x228] ;  /* 0x00008a0000047ab9 */ /* 0x000fc40000000a00 */
[----:B------:R-:W-:Y:S02]  /*08b0*/  UIMAD UR35, UR15, UR24, URZ ;  /* 0x000000180f2372a4 */ /* 0x000fe4000f8e023f */
[----:B------:R-:W-:Y:S02]  /*08c0*/  ULEA UR8, UP2, UR16, UR4, 0x1 ;  /* 0x0000000410087291 */ /* 0x000fe4000f84083f */
[----:B------:R-:W-:Y:S02]  /*08d0*/  UIADD3.X UR4, UR34, UR22, URZ, UP1, !UPT ;  /* 0x0000001622047290 */ /* 0x000fe40008ffe43f */
[----:B------:R-:W-:Y:S02]  /*08e0*/  UIMAD.WIDE.U32 UR22, UR14, UR24, UR6 ;  /* 0x000000180e1672a5 */ /* 0x000fe4000f8e0006 */
[----:B------:R-:W-:Y:S02]  /*08f0*/  UIMAD UR25, UR14, UR25, UR35 ;  /* 0x000000190e1972a4 */ /* 0x000fe4000f8e0223 */
[----:B------:R-:W-:-:S02]  /*0900*/  UIADD3 UR33, UP1, UR33, UR22, URZ ;  /* 0x0000001621217290 */ /* 0x000fc4000ff3e03f */
[----:B------:R-:W-:Y:S02]  /*0910*/  UIADD3 UR23, UR23, UR25, URZ ;  /* 0x0000001917177290 */ /* 0x000fe4000fffe03f */
[----:B------:R-:W-:Y:S02]  /*0920*/  ULEA.HI.X UR24, UR16, UR5, UR4, 0x1, UP2 ;  /* 0x0000000510187291 */ /* 0x000fe400090f0c04 */
[----:B------:R-:W-:Y:S02]  /*0930*/  ULDC.64 UR6, c[0x0][0x230] ;  /* 0x00008c0000067ab9 */ /* 0x000fe40000000a00 */
        /* <DEDUP_REMOVED lines=35> */
.L_x_4031:
        /* <DEDUP_REMOVED lines=93> */
.L_x_3897:
[----:B----4-:R-:W-:Y:S05]  /*1140*/  BSYNC B0 ;  /* 0x0000000000007941 */ /* 0x010fea0003800000 */
.L_x_3896:
        /* <DEDUP_REMOVED lines=36> */
.L_x_3899:
[----:B------:R-:W-:Y:S05]  /*1390*/  BSYNC B0 ;  /* 0x0000000000007941 */ /* 0x000fea0003800000 */
.L_x_3898:
        /* <DEDUP_REMOVED lines=36> */
.L_x_3901:
[----:B------:R-:W-:Y:S05]  /*15e0*/  BSYNC B0 ;  /* 0x0000000000007941 */ /* 0x000fea0003800000 */
.L_x_3900:
        /* <DEDUP_REMOVED lines=36> */
.L_x_3903:
[----:B------:R-:W-:Y:S05]  /*1830*/  BSYNC B0 ;  /* 0x0000000000007941 */ /* 0x000fea0003800000 */
.L_x_3902:
        /* <DEDUP_REMOVED lines=36> */
.L_x_3905:
[----:B------:R-:W-:Y:S05]  /*1a80*/  BSYNC B0 ;  /* 0x0000000000007941 */ /* 0x000fea0003800000 */
.L_x_3904:
        /* <DEDUP_REMOVED lines=36> */
.L_x_3907:
[----:B------:R-:W-:Y:S05]  /*1cd0*/  BSYNC B0 ;  /* 0x0000000000007941 */ /* 0x000fea0003800000 */
.L_x_3906:
        /* <DEDUP_REMOVED lines=36> */
.L_x_3909:
[----:B------:R-:W-:Y:S05]  /*1f20*/  BSYNC B0 ;  /* 0x0000000000007941 */ /* 0x000fea0003800000 */
.L_x_3908:
        /* <DEDUP_REMOVED lines=36> */
.L_x_3911:
[----:B------:R-:W-:Y:S05]  /*2170*/  BSYNC B0 ;  /* 0x0000000000007941 */ /* 0x000fea0003800000 */
.L_x_3910:
        /* <DEDUP_REMOVED lines=36> */
.L_x_3913:
[----:B------:R-:W-:Y:S05]  /*23c0*/  BSYNC B0 ;  /* 0x0000000000007941 */ /* 0x000fea0003800000 */
.L_x_3912:
        /* <DEDUP_REMOVED lines=34> */
.L_x_3915:
[----:B------:R-:W-:Y:S05]  /*25f0*/  BSYNC B0 ;  /* 0x0000000000007941 */ /* 0x000fea0003800000 */
.L_x_3914:
        /* <DEDUP_REMOVED lines=33> */
.L_x_3917:
[----:B------:R-:W-:Y:S05]  /*2810*/  BSYNC B0 ;  /* 0x0000000000007941 */ /* 0x000fea0003800000 */
.L_x_3916:
        /* <DEDUP_REMOVED lines=33> */
.L_x_3919:
[----:B------:R-:W-:Y:S05]  /*2a30*/  BSYNC B0 ;  /* 0x0000000000007941 */ /* 0x000fea0003800000 */
.L_x_3918:
        /* <DEDUP_REMOVED lines=33> */
.L_x_3921:
[----:B------:R-:W-:Y:S05]  /*2c50*/  BSYNC B0 ;  /* 0x0000000000007941 */ /* 0x000fea0003800000 */
.L_x_3920:
        /* <DEDUP_REMOVED lines=33> */
.L_x_3923:
[----:B------:R-:W-:Y:S05]  /*2e70*/  BSYNC B0 ;  /* 0x0000000000007941 */ /* 0x000fea0003800000 */
.L_x_3922:
        /* <DEDUP_REMOVED lines=33> */
.L_x_3925:
[----:B------:R-:W-:Y:S05]  /*3090*/  BSYNC B0 ;  /* 0x0000000000007941 */ /* 0x000fea0003800000 */
.L_x_3924:
        /* <DEDUP_REMOVED lines=33> */
.L_x_3927:
[----:B------:R-:W-:Y:S05]  /*32b0*/  BSYNC B0 ;  /* 0x0000000000007941 */ /* 0x000fea0003800000 */
.L_x_3926:
        /* <DEDUP_REMOVED lines=19> */
[----:B------:R-:W-:Y:S01]  /*33f0*/  MOV R3, UR8 ;  /* 0x0000000800037c02 */ /* 0x000fe20008000f00 */
[----:B------:R-:W-:Y:S04]  /*3400*/  BAR.SYNC.DEFER_BLOCKING 0x0 ;  /* 0x0000000000007b1d */ /* 0x000fe80000010000 */
[----:B------:R-:W-:Y:S01]  /*3410*/  IMAD.WIDE R2, R0, 0x10, R2 ;  /* 0x0000001000027825 */ /* 0x000fe200078e0202 */
[----:B------:R-:W-:Y:S02]  /*3420*/  UIMAD UR7, UR13, UR36, URZ ;  /* 0x000000240d0772a4 */ /* 0x000fe4000f8e023f */
[----:B------:R-:W-:Y:S02]  /*3430*/  ULDC.64 UR8, c[0x0][0x208] ;  /* 0x0000820000087ab9 */ /* 0x000fe40000000a00 */
[----:B------:R2:W3:Y:S04]  /*3440*/  LDG.E.128 R24, [R2.64] ;  /* 0x0000001a02187981 */ /* 0x0004e8000c1e1d00 */
[----:B------:R2:W4:Y:S01]  /*3450*/  LDG.E.128 R28, [R2.64+0x200] ;  /* 0x0002001a021c7981 */ /* 0x000522000c1e1d00 */
[----:B------:R-:W-:-:S02]  /*3460*/  UIMAD UR7, UR12, UR37, UR7 ;  /* 0x000000250c0772a4 */ /* 0x000fc4000f8e0207 */
        /* <DEDUP_REMOVED lines=39> */
[--C-:B------:R-:W-:Y:S01]  /*36e0*/  HADD2.F32 R66, -RZ, R34.reuse.H1_H1 ;  /* 0x30000022ff427230 */ /* 0x100fe20000004100 */
[----:B------:R-:W-:Y:S01]  /*36f0*/  FMUL.FTZ R25, R46, -1.4426950216293334961 ;  /* 0xbfb8aa3b2e197820 */ /* 0x000fe20000410000 */
[----:B------:R-:W-:Y:S01]  /*3700*/  HADD2.F32 R65, -RZ, R34.H0_H0 ;  /* 0x20000022ff417230 */ /* 0x000fe20000004100 */
[----:B------:R-:W0:Y:S01]  /*3710*/  MUFU.EX2 R37, R37 ;  /* 0x0000002500257308 */ /* 0x000e220000000800 */
[----:B---3--:R-:W-:Y:S01]  /*3720*/  FMUL.FTZ R2, R48, -1.4426950216293334961 ;  /* 0xbfb8aa3b30027820 */ /* 0x008fe20000410000 */
[--C-:B------:R-:W-:Y:S01]  /*3730*/  HADD2.F32 R68, -RZ, R35.reuse.H0_H0 ;  /* 0x20000023ff447230 */ /* 0x100fe20000004100 */
[----:B------:R-:W-:Y:S01]  /*3740*/  FMUL.FTZ R28, R66, -1.4426950216293334961 ;  /* 0xbfb8aa3b421c7820 */ /* 0x000fe20000410000 */
[----:B------:R-:W-:Y:S01]  /*3750*/  HADD2.F32 R70, -RZ, R35.H1_H1 ;  /* 0x30000023ff467230 */ /* 0x000fe20000004100 */
[----:B------:R-:W-:Y:S01]  /*3760*/  FMUL.FTZ R3, R65, -1.4426950216293334961 ;  /* 0xbfb8aa3b41037820 */ /* 0x000fe20000410000 */
[--C-:B--2---:R-:W-:Y:S01]  /*3770*/  HADD2.F32 R74, -RZ, R4.reuse.H0_H0 ;  /* 0x20000004ff4a7230 */ /* 0x104fe20000004100 */
[----:B------:R-:W-:Y:S01]  /*3780*/  FMUL.FTZ R29, R68, -1.4426950216293334961 ;  /* 0xbfb8aa3b441d7820 */ /* 0x000fe20000410000 */
[----:B------:R-:W2:Y:S01]  /*3790*/  MUFU.EX2 R24, R24 ;  /* 0x0000001800187308 */ /* 0x000ea20000000800 */
[----:B------:R-:W-:Y:S01]  /*37a0*/  FMUL.FTZ R30, R70, -1.4426950216293334961 ;  /* 0xbfb8aa3b461e7820 */ /* 0x000fe20000410000 */
[----:B------:R-:W-:Y:S01]  /*37b0*/  HADD2.F32 R80, -RZ, R5.H0_H0 ;  /* 0x20000005ff507230 */ /* 0x000fe20000004100 */
[----:B------:R-:W-:Y:S01]  /*37c0*/  FMUL.FTZ R31, R74, -1.4426950216293334961 ;  /* 0xbfb8aa3b4a1f7820 */ /* 0x000fe20000410000 */
[----:B------:R-:W-:Y:S01]  /*37d0*/  HADD2.F32 R78, -RZ, R4.H1_H1 ;  /* 0x30000004ff4e7230 */ /* 0x000fe20000004100 */
[----:B------:R-:W-:Y:S01]  /*37e0*/  UIADD3 UR37, UR37, UR7, URZ ;  /* 0x0000000725257290 */ /* 0x000fe2000fffe03f */
[--C-:B------:R-:W-:Y:S01]  /*37f0*/  HADD2.F32 R47, -RZ, R23.reuse.H0_H0 ;  /* 0x20000017ff2f7230 */ /* 0x100fe20000004100 */
[----:B------:R-:W-:Y:S01]  /*3800*/  UIMAD UR7, UR11, UR8, URZ ;  /* 0x000000080b0772a4 */ /* 0x000fe2000f8e023f */
[----:B------:R-:W3:Y:S01]  /*3810*/  MUFU.EX2 R25, R25 ;  /* 0x0000001900197308 */ /* 0x000ee20000000800 */
[----:B0-----:R-:W-:Y:S01]  /*3820*/  FADD.FTZ R37, R37, 1 ;  /* 0x3f80000025257421 */ /* 0x001fe20000010000 */
[----:B------:R-:W-:Y:S01]  /*3830*/  HADD2.F32 R67, -RZ, R23.H1_H1 ;  /* 0x30000017ff437230 */ /* 0x000fe20000004100 */
[----:B------:R-:W-:Y:S01]  /*3840*/  FMUL.FTZ R4, R78, -1.4426950216293334961 ;  /* 0xbfb8aa3b4e047820 */ /* 0x000fe20000410000 */
[----:B------:R-:W-:Y:S01]  /*3850*/  HADD2.F32 R23, -RZ, R11.H0_H0 ;  /* 0x2000000bff177230 */ /* 0x000fe20000004100 */
[----:B------:R-:W-:Y:S01]  /*3860*/  UIMAD UR7, UR10, UR9, UR7 ;  /* 0x000000090a0772a4 */ /* 0x000fe2000f8e0207 */
[--C-:B------:R-:W-:Y:S01]  /*3870*/  HADD2.F32 R44, -RZ, R8.reuse.H0_H0 ;  /* 0x20000008ff2c7230 */ /* 0x100fe20000004100 */
[----:B------:R-:W-:Y:S01]  /*3880*/  UIMAD.WIDE.U32 UR8, UR10, UR8, UR36 ;  /* 0x000000080a0872a5 */ /* 0x000fe2000f8e0024 */
[----:B------:R2:W0:Y:S01]  /*3890*/  MUFU.EX2 R26, R2 ;  /* 0x00000002001a7308 */ /* 0x0004220000000800 */
[----:B------:R-:W-:Y:S01]  /*38a0*/  HADD2.F32 R35, -RZ, R8.H1_H1 ;  /* 0x30000008ff237230 */ /* 0x000fe20000004100 */
[----:B------:R-:W-:Y:S01]  /*38b0*/  ULDC.64 UR36, c[0x0][0x338] ;  /* 0x0000ce0000247ab9 */ /* 0x000fe20000000a00 */
[----:B------:R-:W-:Y:S01]  /*38c0*/  HADD2.F32 R32, -RZ, R9.H0_H0 ;  /* 0x20000009ff207230 */ /* 0x000fe20000004100 */
[----:B------:R-:W-:Y:S01]  /*38d0*/  UIADD3 UR9, UR9, UR7, URZ ;  /* 0x0000000709097290 */ /* 0x000fe2000fffe03f */
[----:B------:R-:W-:Y:S01]  /*38e0*/  HADD2.F32 R88, -RZ, R6.H1_H1 ;  /* 0x30000006ff587230 */ /* 0x000fe20000004100 */
[----:B------:R-:W-:Y:S01]  /*38f0*/  ULEA UR7, UP0, UR8, UR36, 0x1 ;  /* 0x0000002408077291 */ /* 0x000fe2000f80083f */
[----:B------:R-:W-:Y:S01]  /*3900*/  HADD2.F32 R92, -RZ, R7.H0_H0 ;  /* 0x20000007ff5c7230 */ /* 0x000fe20000004100 */
[----:B------:R-:W1:Y:S01]  /*3910*/  MUFU.RCP R69, R37 ;  /* 0x0000002500457308 */ /* 0x000e620000001000 */
[----:B--2---:R-:W-:Y:S01]  /*3920*/  FADD.FTZ R2, R24, 1 ;  /* 0x3f80000018027421 */ /* 0x004fe20000010000 */
[----:B------:R-:W-:Y:S01]  /*3930*/  ULEA.HI.X UR8, UR8, UR37, UR9, 0x1, UP0 ;  /* 0x0000002508087291 */ /* 0x000fe200080f0c09 */
[----:B---3--:R-:W-:Y:S01]  /*3940*/  FADD.FTZ R25, R25, 1 ;  /* 0x3f80000019197421 */ /* 0x008fe20000010000 */
[----:B------:R-:W-:-:S04]  /*3950*/  ISETP.NE.AND.EX P0, PT, RZ, c[0x0][0x274], PT, P0 ;  /* 0x00009d00ff007a0c */ /* 0x000fc80003f05300 */
[----:B------:R-:W2:Y:S01]  /*3960*/  MUFU.RCP R73, R2 ;  /* 0x0000000200497308 */ /* 0x000ea20000001000 */
[----:B0-----:R-:W-:-:S07]  /*3970*/  FADD.FTZ R26, R26, 1 ;  /* 0x3f8000001a1a7421 */ /* 0x001fce0000010000 */
[----:B------:R0:W3:Y:S01]  /*3980*/  MUFU.RCP R77, R25 ;  /* 0x00000019004d7308 */ /* 0x0000e20000001000 */
[----:B-1----:R-:W-:-:S07]  /*3990*/  FMUL.FTZ R24, R36, R69 ;  /* 0x0000004524187220 */ /* 0x002fce0000410000 */
[----:B------:R1:W3:Y:S01]  /*39a0*/  MUFU.EX2 R33, R28 ;  /* 0x0000001c00217308 */ /* 0x0002e20000000800 */
[----:B--2---:R-:W-:Y:S02]  /*39b0*/  FMUL.FTZ R20, R38, R73 ;  /* 0x0000004926147220 */ /* 0x004fe40000410000 */
[----:B0-----:R-:W-:Y:S02]  /*39c0*/  FMUL.FTZ R25, R80, -1.4426950216293334961 ;  /* 0xbfb8aa3b50197820 */ /* 0x001fe40000410000 */
[----:B------:R-:W-:-:S03]  /*39d0*/  FMUL.FTZ R2, R41, R20 ;  /* 0x0000001429027220 */ /* 0x000fc60000410000 */
[----:B------:R0:W2:Y:S01]  /*39e0*/  MUFU.EX2 R27, R3 ;  /* 0x00000003001b7308 */ /* 0x0000a20000000800 */
[----:B-1----:R-:W-:Y:S01]  /*39f0*/  HADD2.F32 R28, -RZ, R56.H0_H0 ;  /* 0x20000038ff1c7230 */ /* 0x002fe20000004100 */
[----:B---3--:R-:W-:-:S04]  /*3a00*/  FMUL.FTZ R21, R46, R77 ;  /* 0x0000004d2e157220 */ /* 0x008fc80000410000 */
[----:B------:R-:W-:Y:S02]  /*3a10*/  FMUL.FTZ R60, R40, R21 ;  /* 0x00000015283c7220 */ /* 0x000fe40000410000 */
[----:B------:R-:W1:Y:S01]  /*3a20*/  MUFU.RCP R79, R26 ;  /* 0x0000001a004f7308 */ /* 0x000e620000001000 */
[----:B0-----:R-:W-:Y:S02]  /*3a30*/  FMUL.FTZ R3, R39, R24 ;  /* 0x0000001827037220 */ /* 0x001fe40000410000 */
[----:B------:R-:W-:-:S05]  /*3a40*/  FADD.FTZ R33, R33, 1 ;  /* 0x3f80000021217421 */ /* 0x000fca0000010000 */
[----:B------:R0:W3:Y:S01]  /*3a50*/  MUFU.EX2 R34, R29 ;  /* 0x0000001d00227308 */ /* 0x0000e20000000800 */
[----:B--2---:R-:W-:-:S07]  /*3a60*/  FADD.FTZ R27, R27, 1 ;  /* 0x3f8000001b1b7421 */ /* 0x004fce0000010000 */
[----:B------:R2:W-:Y:S01]  /*3a70*/  MUFU.EX2 R63, R30 ;  /* 0x0000001e003f7308 */ /* 0x0005e20000000800 */
[----:B0-----:R-:W-:Y:S01]  /*3a80*/  FFMA.FTZ R29, R3, R28, R118 ;  /* 0x0000001c031d7223 */ /* 0x001fe20000010076 */
[----:B------:R-:W-:Y:S01]  /*3a90*/  HADD2.F32 R28, -RZ, R56.H1_H1 ;  /* 0x30000038ff1c7230 */ /* 0x000fe20000004100 */
[----:B-1----:R-:W-:Y:S02]  /*3aa0*/  FMUL.FTZ R22, R48, R79 ;  /* 0x0000004f30167220 */ /* 0x002fe40000410000 */
[----:B------:R-:W-:Y:S02]  /*3ab0*/  FADD.FTZ R37, -R79, 1 ;  /* 0x3f8000004f257421 */ /* 0x000fe40000010100 */
[----:B------:R-:W-:Y:S01]  /*3ac0*/  FFMA.FTZ R29, R2, R28, R29 ;  /* 0x0000001c021d7223 */ /* 0x000fe2000001001d */
[----:B------:R-:W-:Y:S01]  /*3ad0*/  HADD2.F32 R28, -RZ, R57.H0_H0 ;  /* 0x20000039ff1c7230 */ /* 0x000fe20000004100 */
[----:B------:R0:W-:Y:S01]  /*3ae0*/  MUFU.EX2 R64, R31 ;  /* 0x0000001f00407308 */ /* 0x0001e20000000800 */
[----:B------:R-:W-:Y:S01]  /*3af0*/  FMUL.FTZ R61, R43, R22 ;  /* 0x000000162b3d7220 */ /* 0x000fe20000410000 */
[----:B--2---:R-:W-:Y:S01]  /*3b00*/  HADD2.F32 R30, -RZ, R10.H0_H0 ;  /* 0x2000000aff1e7230 */ /* 0x004fe20000004100 */
[----:B---3--:R-:W-:-:S02]  /*3b10*/  FADD.FTZ R34, R34, 1 ;  /* 0x3f80000022227421 */ /* 0x008fc40000010000 */
[----:B------:R-:W-:Y:S01]  /*3b20*/  FFMA.FTZ R62, R60, R28, R29 ;  /* 0x0000001c3c3e7223 */ /* 0x000fe2000001001d */
[----:B------:R-:W-:Y:S02]  /*3b30*/  HADD2.F32 R28, -RZ, R5.H1_H1 ;  /* 0x30000005ff1c7230 */ /* 0x000fe40000004100 */
[----:B------:R-:W-:Y:S01]  /*3b40*/  HADD2.F32 R5, -RZ, R57.H1_H1 ;  /* 0x30000039ff057230 */ /* 0x000fe20000004100 */
[----:B------:R1:W2:Y:S01]  /*3b50*/  MUFU.RCP R72, R27 ;  /* 0x0000001b00487308 */ /* 0x0002a20000001000 */
[----:B------:R-:W-:Y:S01]  /*3b60*/  HADD2.F32 R29, -RZ, R6.H0_H0 ;  /* 0x20000006ff1d7230 */ /* 0x000fe20000004100 */
[----:B------:R-:W-:Y:S01]  /*3b70*/  FMUL.FTZ R6, R88, -1.4426950216293334961 ;  /* 0xbfb8aa3b58067820 */ /* 0x000fe20000410000 */
[----:B0-----:R-:W-:Y:S01]  /*3b80*/  HADD2.F32 R31, -RZ, R9.H1_H1 ;  /* 0x30000009ff1f7230 */ /* 0x001fe20000004100 */
[----:B------:R-:W-:Y:S02]  /*3b90*/  FADD.FTZ R9, -R73, 1 ;  /* 0x3f80000049097421 */ /* 0x000fe40000010100 */
[----:B------:R-:W-:-:S02]  /*3ba0*/  FMUL.FTZ R8, R29, -1.4426950216293334961 ;  /* 0xbfb8aa3b1d087820 */ /* 0x000fc40000410000 */
[----:B------:R0:W3:Y:S01]  /*3bb0*/  MUFU.EX2 R82, R25 ;  /* 0x0000001900527308 */ /* 0x0000e20000000800 */
[----:B-1----:R-:W-:Y:S01]  /*3bc0*/  HADD2.F32 R27, -RZ, R10.H1_H1 ;  /* 0x3000000aff1b7230 */ /* 0x002fe20000004100 */
[----:B------:R-:W-:Y:S01]  /*3bd0*/  FFMA.FTZ R75, R38, R9, 1 ;  /* 0x3f800000264b7423 */ /* 0x000fe20000010009 */
[--C-:B------:R-:W-:Y:S02]  /*3be0*/  HADD2.F32 R10, -RZ, R58.reuse.H0_H0 ;  /* 0x2000003aff0a7230 */ /* 0x100fe40000004100 */
[----:B------:R-:W-:-:S03]  /*3bf0*/  HADD2.F32 R38, -RZ, R58.H1_H1 ;  /* 0x3000003aff267230 */ /* 0x000fc60000004100 */
[----:B------:R1:W-:Y:S01]  /*3c00*/  MUFU.EX2 R76, R4 ;  /* 0x00000004004c7308 */ /* 0x0003e20000000800 */
[----:B0-----:R-:W-:Y:S01]  /*3c10*/  HADD2.F32 R25, -RZ, R11.H1_H1 ;  /* 0x3000000bff197230 */ /* 0x001fe20000004100 */
[----:B------:R-:W-:Y:S02]  /*3c20*/  FFMA.FTZ R11, R61, R5, R62 ;  /* 0x000000053d0b7223 */ /* 0x000fe4000001003e */
[----:B------:R-:W-:Y:S02]  /*3c30*/  FADD.FTZ R5, -R69, 1 ;  /* 0x3f80000045057421 */ /* 0x000fe40000010100 */
[----:B--2---:R-:W-:Y:S02]  /*3c40*/  FMUL.FTZ R26, R65, R72 ;  /* 0x00000048411a7220 */ /* 0x004fe40000410000 */
[----:B------:R-:W0:Y:S01]  /*3c50*/  MUFU.RCP R81, R33 ;  /* 0x0000002100517308 */ /* 0x000e220000001000 */
[----:B-1----:R-:W-:Y:S02]  /*3c60*/  FMUL.FTZ R4, R28, -1.4426950216293334961 ;  /* 0xbfb8aa3b1c047820 */ /* 0x002fe40000410000 */
[----:B------:R-:W-:-:S02]  /*3c70*/  FFMA.FTZ R71, R36, R5, 1 ;  /* 0x3f80000024477423 */ /* 0x000fc40000010005 */
[----:B------:R-:W-:Y:S02]  /*3c80*/  FADD.FTZ R5, -R77, 1 ;  /* 0x3f8000004d057421 */ /* 0x000fe40000010100 */
[----:B------:R-:W-:Y:S01]  /*3c90*/  FMUL.FTZ R62, R45, R26 ;  /* 0x0000001a2d3e7220 */ /* 0x000fe20000410000 */
[----:B------:R1:W2:Y:S01]  /*3ca0*/  MUFU.EX2 R84, R4 ;  /* 0x0000000400547308 */ /* 0x0002a20000000800 */
[----:B---3--:R-:W-:Y:S02]  /*3cb0*/  FADD.FTZ R82, R82, 1 ;  /* 0x3f80000052527421 */ /* 0x008fe40000010000 */
[----:B------:R-:W-:-:S05]  /*3cc0*/  FFMA.FTZ R36, R62, R10, R11 ;  /* 0x0000000a3e247223 */ /* 0x000fca000001000b */
[----:B------:R-:W3:Y:S01]  /*3cd0*/  MUFU.RCP R83, R34 ;  /* 0x0000002200537308 */ /* 0x000ee20000001000 */
[----:B-1----:R-:W-:Y:S02]  /*3ce0*/  FADD.FTZ R4, R63, 1 ;  /* 0x3f8000003f047421 */ /* 0x002fe40000010000 */
[----:B0-----:R-:W-:-:S04]  /*3cf0*/  FMUL.FTZ R33, R66, R81 ;  /* 0x0000005142217220 */ /* 0x001fc80000410000 */
[----:B------:R-:W-:Y:S01]  /*3d00*/  FMUL.FTZ R63, R42, R33 ;  /* 0x000000212a3f7220 */ /* 0x000fe20000410000 */
[----:B------:R0:W-:Y:S01]  /*3d10*/  MUFU.RCP R85, R4 ;  /* 0x0000000400557308 */ /* 0x0001e20000001000 */
[----:B--2---:R-:W-:-:S07]  /*3d20*/  FADD.FTZ R84, R84, 1 ;  /* 0x3f80000054547421 */ /* 0x004fce0000010000 */
[----:B------:R-:W1:Y:S01]  /*3d30*/  MUFU.EX2 R86, R8 ;  /* 0x0000000800567308 */ /* 0x000e620000000800 */
[----:B---3--:R-:W-:Y:S02]  /*3d40*/  FMUL.FTZ R34, R68, R83 ;  /* 0x0000005344227220 */ /* 0x008fe40000410000 */
        /* <DEDUP_REMOVED lines=31> */
[----:B------:R0:W-:Y:S01]  /*3f40*/  MUFU.EX2 R94, R4 ;  /* 0x00000004005e7308 */ /* 0x0001e20000000800 */
        /* <DEDUP_REMOVED lines=13> */
[----:B------:R-:W-:Y:S01]  /*4020*/  FADD.FTZ R12, R76, 1 ;  /* 0x3f8000004c0c7421 */ /* 0x000fe20000010000 */
[----:B------:R-:W-:Y:S01]  /*4030*/  HADD2.F32 R76, -RZ, R10.H1_H1 ;  /* 0x3000000aff4c7230 */ /* 0x000fe20000004100 */
[----:B------:R-:W-:Y:S01]  /*4040*/  FMUL.FTZ R8, R39, R46 ;  /* 0x0000002e27087220 */ /* 0x000fe20000410000 */
[----:B------:R-:W-:Y:S01]  /*4050*/  HADD2.F32 R39, -RZ, R11.H0_H0 ;  /* 0x2000000bff277230 */ /* 0x000fe20000004100 */
[----:B------:R-:W-:-:S02]  /*4060*/  FMUL.FTZ R40, R40, R68 ;  /* 0x0000004428287220 */ /* 0x000fc40000410000 */
[----:B------:R-:W-:Y:S01]  /*4070*/  FMUL.FTZ R42, R42, R76 ;  /* 0x0000004c2a2a7220 */ /* 0x000fe20000410000 */
[----:B------:R1:W2:Y:S01]  /*4080*/  MUFU.EX2 R95, R16 ;  /* 0x00000010005f7308 */ /* 0x0002a20000000800 */
[----:B------:R-:W-:Y:S02]  /*4090*/  FMUL.FTZ R45, R45, R74 ;  /* 0x0000004a2d2d7220 */ /* 0x000fe40000410000 */
[----:B------:R-:W-:Y:S02]  /*40a0*/  FMUL.FTZ R42, R81, R42 ;  /* 0x0000002a512a7220 */ /* 0x000fe40000410000 */
[----:B------:R-:W-:Y:S02]  /*40b0*/  FMUL.FTZ R40, R77, R40 ;  /* 0x000000284d287220 */ /* 0x000fe40000410000 */
[----:B------:R-:W-:Y:S01]  /*40c0*/  FMUL.FTZ R10, R41, R48 ;  /* 0x00000030290a7220 */ /* 0x000fe20000410000 */
[----:B------:R3:W4:Y:S01]  /*40d0*/  MUFU.RCP R93, R12 ;  /* 0x0000000c005d7308 */ /* 0x0007220000001000 */
[----:B-1----:R-:W-:Y:S01]  /*40e0*/  FMUL.FTZ R16, R47, R39 ;  /* 0x000000272f107220 */ /* 0x002fe20000410000 */
[----:B------:R-:W-:Y:S01]  /*40f0*/  HADD2.F32 R41, -RZ, R11.H1_H1 ;  /* 0x3000000bff297230 */ /* 0x000fe20000004100 */
[----:B------:R-:W-:-:S02]  /*4100*/  FMUL.FTZ R45, R72, R45 ;  /* 0x0000002d482d7220 */ /* 0x000fc40000410000 */
[----:B------:R-:W-:Y:S02]  /*4110*/  FMUL.FTZ R8, R69, R8 ;  /* 0x0000000845087220 */ /* 0x000fe40000410000 */
[----:B------:R-:W-:Y:S01]  /*4120*/  FMUL.FTZ R17, R42, R17 ;  /* 0x000000112a117220 */ /* 0x000fe20000410000 */
[----:B------:R-:W1:Y:S01]  /*4130*/  MUFU.RCP R47, R84 ;  /* 0x00000054002f7308 */ /* 0x000e620000001000 */
[----:B--2---:R-:W-:Y:S02]  /*4140*/  FADD.FTZ R95, R95, 1 ;  /* 0x3f8000005f5f7421 */ /* 0x004fe40000010000 */
[----:B------:R-:W-:Y:S02]  /*4150*/  FADD.FTZ R94, R94, 1 ;  /* 0x3f8000005e5e7421 */ /* 0x000fe40000010000 */
[----:B---3--:R-:W-:Y:S02]  /*4160*/  FMUL.FTZ R12, R43, R70 ;  /* 0x000000462b0c7220 */ /* 0x008fe40000410000 */
[----:B------:R-:W-:Y:S01]  /*4170*/  FMUL.FTZ R14, R45, R14 ;  /* 0x0000000e2d0e7220 */ /* 0x000fe20000410000 */
[----:B------:R-:W2:Y:S01]  /*4180*/  MUFU.RCP R77, R90 ;  /* 0x0000005a004d7308 */ /* 0x000ea20000001000 */
[----:B------:R-:W-:-:S02]  /*4190*/  FMUL.FTZ R8, R8, R71 ;  /* 0x0000004708087220 */ /* 0x000fc40000410000 */
[----:B------:R-:W-:Y:S02]  /*41a0*/  FMUL.FTZ R13, R40, R13 ;  /* 0x0000000d280d7220 */ /* 0x000fe40000410000 */
[----:B------:R-:W-:Y:S01]  /*41b0*/  FMUL.FTZ R18, R67, R41 ;  /* 0x0000002943127220 */ /* 0x000fe20000410000 */
[--C-:B0-----:R-:W-:Y:S01]  /*41c0*/  HADD2.F32 R42, -RZ, R4.reuse.H1_H1 ;  /* 0x30000004ff2a7230 */ /* 0x101fe20000004100 */
[----:B------:R-:W-:Y:S01]  /*41d0*/  FMUL.FTZ R10, R73, R10 ;  /* 0x0000000a490a7220 */ /* 0x000fe20000410000 */
[----:B------:R-:W0:Y:S01]  /*41e0*/  MUFU.RCP R95, R95 ;  /* 0x0000005f005f7308 */ /* 0x000e220000001000 */
[--C-:B------:R-:W-:Y:S01]  /*41f0*/  HADD2.F32 R45, -RZ, R5.reuse.H0_H0 ;  /* 0x20000005ff2d7230 */ /* 0x100fe20000004100 */
[----:B------:R-:W-:Y:S01]  /*4200*/  FMUL.FTZ R12, R79, R12 ;  /* 0x0000000c4f0c7220 */ /* 0x000fe20000410000 */
[----:B------:R-:W-:Y:S01]  /*4210*/  HADD2.F32 R40, -RZ, R4.H0_H0 ;  /* 0x20000004ff287230 */ /* 0x000fe20000004100 */
[----:B------:R-:W-:Y:S01]  /*4220*/  FMUL.FTZ R4, R35, R42 ;  /* 0x0000002a23047220 */ /* 0x000fe20000410000 */
[----:B------:R-:W-:Y:S01]  /*4230*/  HADD2.F32 R71, -RZ, R5.H1_H1 ;  /* 0x30000005ff477230 */ /* 0x000fe20000004100 */
[----:B----4-:R-:W-:Y:S01]  /*4240*/  FADD.FTZ R5, -R93, 1 ;  /* 0x3f8000005d057421 */ /* 0x010fe20000010100 */
[--C-:B------:R-:W-:Y:S01]  /*4250*/  HADD2.F32 R73, -RZ, R6.reuse.H0_H0 ;  /* 0x20000006ff497230 */ /* 0x100fe20000004100 */
[----:B------:R-:W3:Y:S01]  /*4260*/  MUFU.RCP R81, R94 ;  /* 0x0000005e00517308 */ /* 0x000ee20000001000 */
[----:B------:R-:W-:Y:S01]  /*4270*/  FMUL.FTZ R16, R83, R16 ;  /* 0x0000001053107220 */ /* 0x000fe20000410000 */
[----:B------:R-:W-:Y:S01]  /*4280*/  HADD2.F32 R79, -RZ, R6.H1_H1 ;  /* 0x30000006ff4f7230 */ /* 0x000fe20000004100 */
[----:B------:R-:W-:Y:S01]  /*4290*/  FMUL.FTZ R18, R85, R18 ;  /* 0x0000001255127220 */ /* 0x000fe20000410000 */
[--C-:B------:R-:W-:Y:S01]  /*42a0*/  HADD2.F32 R82, -RZ, R7.reuse.H0_H0 ;  /* 0x20000007ff527230 */ /* 0x100fe20000004100 */
[----:B------:R-:W-:Y:S01]  /*42b0*/  FMUL.FTZ R6, R32, R45 ;  /* 0x0000002d20067220 */ /* 0x000fe20000410000 */
[----:B------:R-:W-:Y:S01]  /*42c0*/  HADD2.F32 R83, -RZ, R7.H1_H1 ;  /* 0x30000007ff537230 */ /* 0x000fe20000004100 */
[----:B------:R-:W-:-:S02]  /*42d0*/  FMUL.FTZ R75, R10, R75 ;  /* 0x0000004b0a4b7220 */ /* 0x000fc40000410000 */
[----:B------:R-:W-:Y:S02]  /*42e0*/  FFMA.FTZ R5, R78, R5, 1 ;  /* 0x3f8000004e057423 */ /* 0x000fe40000010005 */
[----:B------:R-:W-:Y:S02]  /*42f0*/  FMUL.FTZ R4, R93, R4 ;  /* 0x000000045d047220 */ /* 0x000fe40000410000 */
[----:B------:R-:W-:Y:S02]  /*4300*/  FADD.FTZ R7, -R9, 1 ;  /* 0x3f80000009077421 */ /* 0x000fe40000010100 */
[----:B-1----:R-:W-:Y:S02]  /*4310*/  FADD.FTZ R11, -R47, 1 ;  /* 0x3f8000002f0b7421 */ /* 0x002fe40000010100 */
[----:B------:R-:W-:Y:S02]  /*4320*/  FMUL.FTZ R10, R31, R71 ;  /* 0x000000471f0a7220 */ /* 0x000fe40000410000 */
[----:B------:R-:W-:-:S02]  /*4330*/  FMUL.FTZ R87, R18, R87 ;  /* 0x0000005712577220 */ /* 0x000fc40000410000 */
[C---:B------:R-:W-:Y:S02]  /*4340*/  FMUL.FTZ R43, R80.reuse, R9 ;  /* 0x00000009502b7220 */ /* 0x040fe40000410000 */
[----:B------:R-:W-:Y:S02]  /*4350*/  FMUL.FTZ R6, R9, R6 ;  /* 0x0000000609067220 */ /* 0x000fe40000410000 */
[----:B------:R-:W-:Y:S02]  /*4360*/  FFMA.FTZ R7, R80, R7, 1 ;  /* 0x3f80000050077423 */ /* 0x000fe40000010007 */
[----:B------:R-:W-:Y:S02]  /*4370*/  FFMA.FTZ R18, R28, R11, 1 ;  /* 0x3f8000001c127423 */ /* 0x000fe4000001000b */
[----:B------:R-:W-:Y:S02]  /*4380*/  FMUL.FTZ R9, R4, R5 ;  /* 0x0000000504097220 */ /* 0x000fe40000410000 */
[----:B------:R-:W-:-:S02]  /*4390*/  FMUL.FTZ R11, R47, R10 ;  /* 0x0000000a2f0b7220 */ /* 0x000fc40000410000 */
[----:B--2---:R-:W-:Y:S02]  /*43a0*/  FADD.FTZ R5, -R77, 1 ;  /* 0x3f8000004d057421 */ /* 0x004fe40000010100 */
[----:B------:R-:W-:Y:S02]  /*43b0*/  FMUL.FTZ R16, R16, R19 ;  /* 0x0000001310107220 */ /* 0x000fe40000410000 */
[----:B------:R-:W-:Y:S02]  /*43c0*/  FMUL.FTZ R44, R44, R40 ;  /* 0x000000282c2c7220 */ /* 0x000fe40000410000 */
[----:B------:R-:W-:Y:S02]  /*43d0*/  FMUL.FTZ R10, R6, R7 ;  /* 0x00000007060a7220 */ /* 0x000fe40000410000 */
[----:B------:R-:W-:Y:S02]  /*43e0*/  FMUL.FTZ R12, R12, R15 ;  /* 0x0000000f0c0c7220 */ /* 0x000fe40000410000 */
[----:B------:R-:W-:-:S02]  /*43f0*/  FMUL.FTZ R11, R11, R18 ;  /* 0x000000120b0b7220 */ /* 0x000fc40000410000 */
[----:B0-----:R-:W-:Y:S02]  /*4400*/  FADD.FTZ R19, -R95, 1 ;  /* 0x3f8000005f137421 */ /* 0x001fe40000010100 */
[----:B------:R-:W-:Y:S02]  /*4410*/  FFMA.FTZ R7, R88, R5, 1 ;  /* 0x3f80000058077423 */ /* 0x000fe40000010005 */
[----:B------:R-:W-:Y:S02]  /*4420*/  FADD.FTZ R4, -R86, 1 ;  /* 0x3f80000056047421 */ /* 0x000fe40000010100 */
[----:B---3--:R-:W-:Y:S02]  /*4430*/  FADD.FTZ R15, -R81, 1 ;  /* 0x3f800000510f7421 */ /* 0x008fe40000010100 */
[----:B------:R-:W-:Y:S02]  /*4440*/  FMUL.FTZ R5, R30, R73 ;  /* 0x000000491e057220 */ /* 0x000fe40000410000 */
[----:B------:R-:W-:-:S02]  /*4450*/  FMUL.FTZ R6, R27, R79 ;  /* 0x0000004f1b067220 */ /* 0x000fc40000410000 */
[----:B------:R-:W-:Y:S02]  /*4460*/  FMUL.FTZ R18, R23, R82 ;  /* 0x0000005217127220 */ /* 0x000fe40000410000 */
[----:B------:R-:W-:Y:S02]  /*4470*/  FMUL.FTZ R80, R25, R83 ;  /* 0x0000005319507220 */ /* 0x000fe40000410000 */
[----:B------:R-:W-:Y:S02]  /*4480*/  FMUL.FTZ R44, R89, R44 ;  /* 0x0000002c592c7220 */ /* 0x000fe40000410000 */
[----:B------:R-:W-:Y:S02]  /*4490*/  FFMA.FTZ R67, R38, R19, 1 ;  /* 0x3f80000026437423 */ /* 0x000fe40000010013 */
[----:B------:R-:W-:Y:S02]  /*44a0*/  FFMA.FTZ R4, R29, R4, 1 ;  /* 0x3f8000001d047423 */ /* 0x000fe40000010004 */
[----:B------:R-:W-:-:S02]  /*44b0*/  FFMA.FTZ R72, R92, R15, 1 ;  /* 0x3f8000005c487423 */ /* 0x000fc4000001000f */
[----:B------:R-:W-:Y:S02]  /*44c0*/  FMUL.FTZ R5, R86, R5 ;  /* 0x0000000556057220 */ /* 0x000fe40000410000 */
        /* <DEDUP_REMOVED lines=21> */
[----:B------:R-:W-:-:S02]  /*4620*/  FMUL.FTZ R69, R32, R43 ;  /* 0x0000002b20457220 */ /* 0x000fc40000410000 */
[----:B------:R-:W-:Y:S02]  /*4630*/  FFMA.FTZ R114, R67, R12, R114 ;  /* 0x0000000c43727223 */ /* 0x000fe40000010072 */
[----:B------:R-:W-:Y:S02]  /*4640*/  FMUL.FTZ R28, R28, R47 ;  /* 0x0000002f1c1c7220 */ /* 0x000fe40000410000 */
[----:B------:R-:W-:Y:S02]  /*4650*/  FFMA.FTZ R35, R69, R35, R114 ;  /* 0x0000002345237223 */ /* 0x000fe40000010072 */
[----:B------:R-:W-:Y:S02]  /*4660*/  FMUL.FTZ R72, R31, R28 ;  /* 0x0000001c1f487220 */ /* 0x000fe40000410000 */
[----:B------:R-:W-:Y:S02]  /*4670*/  FMUL.FTZ R29, R29, R86 ;  /* 0x000000561d1d7220 */ /* 0x000fe40000410000 */
[----:B------:R-:W-:-:S02]  /*4680*/  FMUL.FTZ R88, R88, R77 ;  /* 0x0000004d58587220 */ /* 0x000fc40000410000 */
[----:B------:R-:W-:Y:S02]  /*4690*/  FMUL.FTZ R75, R30, R29 ;  /* 0x0000001d1e4b7220 */ /* 0x000fe40000410000 */
        /* <DEDUP_REMOVED lines=8> */
[----:B------:R-:W-:Y:S01]  /*4720*/  HADD2.F32 R23, -RZ, R55.H1_H1 ;  /* 0x30000037ff177230 */ /* 0x000fe20000004100 */
[----:B------:R-:W-:Y:S02]  /*4730*/  FMUL.FTZ R81, R25, R38 ;  /* 0x0000002619517220 */ /* 0x000fe40000410000 */
        /* <DEDUP_REMOVED lines=52> */
[----:B------:R0:W-:Y:S01]  /*4a80*/  STS.128 [R49.X16+0x10], R4 ;  /* 0x0000100431007388 */ /* 0x0001e2000000cc00 */
[----:B------:R-:W-:-:S06]  /*4a90*/  NOP ;  /* 0x0000000000007918 */ /* 0x000fcc0000000000 */
[----:B------:R-:W1:Y:S01]  /*4aa0*/  LDS.128 R8, [R111.X16] ;  /* 0x000000006f087984 */ /* 0x000e62000000cc00 */
[----:B------:R-:W-:Y:S02]  /*4ab0*/  ULDC.64 UR36, c[0x0][0x270] ;  /* 0x00009c0000247ab9 */ /* 0x000fe40000000a00 */
[----:B------:R-:W-:Y:S01]  /*4ac0*/  UIADD3 UR9, UR9, UR7, URZ ;  /* 0x0000000709097290 */ /* 0x000fe2000fffe03f */
[----:B------:R-:W2:Y:S01]  /*4ad0*/  LDS.128 R12, [R111.X16+0x200] ;  /* 0x000200006f0c7984 */ /* 0x000ea2000000cc00 */
[----:B------:R-:W-:-:S04]  /*4ae0*/  ULEA UR7, UP0, UR8, UR36, 0x1 ;  /* 0x0000002408077291 */ /* 0x000fc8000f80083f */
[----:B------:R-:W-:Y:S02]  /*4af0*/  ULEA.HI.X UR8, UR8, UR37, UR9, 0x1, UP0 ;  /* 0x0000002508087291 */ /* 0x000fe400080f0c09 */
[----:B0-----:R-:W-:-:S04]  /*4b00*/  MOV R4, UR7 ;  /* 0x0000000700047c02 */ /* 0x001fc80008000f00 */
[----:B------:R-:W-:-:S05]  /*4b10*/  MOV R5, UR8 ;  /* 0x0000000800057c02 */ /* 0x000fca0008000f00 */
[----:B------:R-:W-:-:S05]  /*4b20*/  IMAD.WIDE R4, R0, 0x10, R4 ;  /* 0x0000001000047825 */ /* 0x000fca00078e0204 */
[----:B-1----:R0:W-:Y:S04]  /*4b30*/  STG.E.128 [R4.64], R8 ;  /* 0x0000000804007986 */ /* 0x0021e8000c101d1a */
[----:B--2---:R0:W-:Y:S02]  /*4b40*/  STG.E.128 [R4.64+0x200], R12 ;  /* 0x0002000c04007986 */ /* 0x0041e4000c101d1a */
.L_x_3928:
        /* <DEDUP_REMOVED lines=52> */
.L_x_4030:
        /* <DEDUP_REMOVED lines=58> */
[----:B0-----:R-:W-:Y:S01]  /*5230*/  HFMA2.MMA R75, -RZ, RZ, 0, 1.52587890625e-05 ;  /* 0x00000100ff4b7435 */ /* 0x001fe200000001ff */
[----:B------:R-:W-:Y:S01]  /*5240*/  MOV R135, c[0x0][0x16c] ;  /* 0x00005b0000877a02 */ /* 0x000fe20000000f00 */
[----:B------:R-:W-:Y:S01]  /*5250*/  IMAD R151, R112, 0x3, R133 ;  /* 0x0000000370977824 */ /* 0x000fe200078e0285 */
[C---:B------:R-:W-:Y:S01]  /*5260*/  ISETP.NE.AND P1, PT, R113.reuse, RZ, PT ;  /* 0x000000ff7100720c */ /* 0x040fe20003f25270 */
[----:B------:R-:W-:Y:S01]  /*5270*/  HFMA2.MMA R166, -RZ, RZ, 0, 9.5367431640625e-07 ;  /* 0x00000010ffa67435 */ /* 0x000fe200000001ff */
[----:B------:R-:W-:Y:S01]  /*5280*/  IADD3 R134, R113, 0x200, RZ ;  /* 0x0000020071867810 */ /* 0x000fe20007ffe0ff */
[----:B------:R1:W0:Y:S08]  /*5290*/  R2UR UR48, R77 ;  /* 0x000000004d3073c2 */ /* 0x00023000000e0000 */
[----:B------:R1:W0:Y:S02]  /*52a0*/  R2UR UR41, R76 ;  /* 0x000000004c2973c2 */ /* 0x00022400000e0000 */
[----:B-1----:R-:W-:Y:S01]  /*52b0*/  LDS.128 R76, [R151.X16+0x30] ;  /* 0x00003000974c7984 */ /* 0x002fe2000000cc00 */
[----:B0-----:R-:W-:-:S02]  /*52c0*/  FMUL.FTZ R60, R108, UR48 ;  /* 0x000000306c3c7c20 */ /* 0x001fc40008410000 */
[----:B------:R-:W-:Y:S02]  /*52d0*/  FMUL.FTZ R114, R109, UR48 ;  /* 0x000000306d727c20 */ /* 0x000fe40008410000 */
[----:B------:R-:W-:Y:S02]  /*52e0*/  FMUL.RZ R62, R60, 0.15915493667125701904 ;  /* 0x3e22f9833c3e7820 */ /* 0x000fe4000040c000 */
[----:B------:R-:W-:Y:S02]  /*52f0*/  FMUL.FTZ R60, R107, UR48 ;  /* 0x000000306b3c7c20 */ /* 0x000fe40008410000 */
[----:B------:R-:W-:Y:S01]  /*5300*/  MUFU.SIN R131, R62 ;  /* 0x0000003e00837308 */ /* 0x000fe20000000400 */
[----:B------:R-:W-:Y:S01]  /*5310*/  MOV R150, UR41 ;  /* 0x0000002900967c02 */ /* 0x000fe20008000f00 */
[----:B------:R-:W-:Y:S02]  /*5320*/  FMUL.RZ R64, R60, 0.15915493667125701904 ;  /* 0x3e22f9833c407820 */ /* 0x000fe4000040c000 */
[----:B------:R-:W-:-:S02]  /*5330*/  FMUL.FTZ R60, R106, UR48 ;  /* 0x000000306a3c7c20 */ /* 0x000fc40008410000 */
[----:B------:R-:W-:Y:S02]  /*5340*/  FMUL.FTZ R150, R150, 1.4426950216293334961 ;  /* 0x3fb8aa3b96967820 */ /* 0x000fe40000410000 */
[----:B------:R-:W-:Y:S01]  /*5350*/  FMUL.RZ R66, R60, 0.15915493667125701904 ;  /* 0x3e22f9833c427820 */ /* 0x000fe2000040c000 */
[----:B------:R0:W-:Y:S01]  /*5360*/  MUFU.COS R63, R62 ;  /* 0x0000003e003f7308 */ /* 0x0001e20000000000 */
[----:B------:R-:W-:Y:S02]  /*5370*/  FMUL.FTZ R60, R105, UR48 ;  /* 0x00000030693c7c20 */ /* 0x000fe40008410000 */
[----:B------:R-:W-:Y:S02]  /*5380*/  FMUL.RZ R114, R114, 0.15915493667125701904 ;  /* 0x3e22f98372727820 */ /* 0x000fe4000040c000 */
[----:B------:R-:W-:Y:S02]  /*5390*/  FMUL.RZ R68, R60, 0.15915493667125701904 ;  /* 0x3e22f9833c447820 */ /* 0x000fe4000040c000 */
[----:B------:R-:W-:Y:S01]  /*53a0*/  FMUL.FTZ R60, R104, UR48 ;  /* 0x00000030683c7c20 */ /* 0x000fe20008410000 */
[----:B------:R-:W-:Y:S01]  /*53b0*/  MUFU.SIN R129, R64 ;  /* 0x0000004000817308 */ /* 0x000fe20000000400 */
[----:B------:R-:W-:-:S02]  /*53c0*/  FMUL.FTZ R155, R150, R98 ;  /* 0x00000062969b7220 */ /* 0x000fc40000410000 */
[----:B0-----:R-:W-:Y:S02]  /*53d0*/  FMUL.RZ R62, R60, 0.15915493667125701904 ;  /* 0x3e22f9833c3e7820 */ /* 0x001fe4000040c000 */
[----:B------:R-:W-:Y:S02]  /*53e0*/  FMUL.FTZ R60, R103, UR48 ;  /* 0x00000030673c7c20 */ /* 0x000fe40008410000 */
[C---:B------:R-:W-:Y:S01]  /*53f0*/  FMUL.FTZ R156, R150.reuse, R97 ;  /* 0x00000061969c7220 */ /* 0x040fe20000410000 */
        /* <DEDUP_REMOVED lines=32> */
[----:B------:R-:W-:Y:S02]  /*5600*/  FMUL.RZ R74, R60, 0.15915493667125701904 ;  /* 0x3e22f9833c4a7820 */ /* 0x000fe4000040c000 */
[C---:B------:R-:W-:Y:S01]  /*5610*/  FMUL.FTZ R60, R150.reuse, R109 ;  /* 0x0000006d963c7220 */ /* 0x040fe20000410000 */
        /* <DEDUP_REMOVED lines=19> */
[-C--:B------:R-:W-:Y:S01]  /*5750*/  FFMA.FTZ R63, R115, R132.reuse, R62 ;  /* 0x00000084733f7223 */ /* 0x080fe2000001003e */
[----:B------:R-:W1:Y:S01]  /*5760*/  MUFU.EX2 R64, R64 ;  /* 0x0000004000407308 */ /* 0x000e620000000800 */
[----:B0-----:R-:W-:Y:S01]  /*5770*/  MOV R68, UR24 ;  /* 0x0000001800447c02 */ /* 0x001fe20008000f00 */
[----:B------:R-:W-:Y:S02]  /*5780*/  FFMA.FTZ R62, R114, R132, -R61 ;  /* 0x00000084723e7223 */ /* 0x000fe4000001083d */
[----:B------:R-:W-:Y:S01]  /*5790*/  FMUL.FTZ R61, R150, R103 ;  /* 0x00000067963d7220 */ /* 0x000fe20000410000 */
[----:B------:R-:W-:-:S03]  /*57a0*/  @!P0 IADD3 R68, R68, -0x2, RZ ;  /* 0xfffffffe44448810 */ /* 0x000fc60007ffe0ff */
[----:B------:R-:W-:Y:S02]  /*57b0*/  MUFU.SIN R142, R66 ;  /* 0x00000042008e7308 */ /* 0x000fe40000000400 */
[----:B------:R-:W-:Y:S02]  /*57c0*/  @!P0 IMAD R135, R68, R135, UR7 ;  /* 0x0000000744878e24 */ /* 0x000fe4000f8e0287 */
[----:B------:R-:W-:-:S04]  /*57d0*/  FMUL.FTZ R68, R150, R105 ;  /* 0x0000006996447220 */ /* 0x000fc80000410000 */
[----:B------:R0:W-:Y:S01]  /*57e0*/  MUFU.COS R143, R66 ;  /* 0x00000042008f7308 */ /* 0x0001e20000000000 */
[C---:B-1----:R-:W-:Y:S02]  /*57f0*/  FMUL.FTZ R129, R64.reuse, R129 ;  /* 0x0000008140817220 */ /* 0x042fe40000410000 */
[----:B------:R-:W-:Y:S02]  /*5800*/  FMUL.FTZ R130, R64, R65 ;  /* 0x0000004140827220 */ /* 0x000fe40000410000 */
[C---:B------:R-:W-:Y:S02]  /*5810*/  FMUL.FTZ R64, R129.reuse, R62 ;  /* 0x0000003e81407220 */ /* 0x040fe40000410000 */
[-C--:B------:R-:W-:Y:S01]  /*5820*/  FMUL.FTZ R65, R129, R63.reuse ;  /* 0x0000003f81417220 */ /* 0x080fe20000410000 */
[----:B------:R-:W1:Y:S01]  /*5830*/  MUFU.EX2 R68, R68 ;  /* 0x0000004400447308 */ /* 0x000e620000000800 */
[----:B0-----:R-:W-:Y:S02]  /*5840*/  FMUL.FTZ R66, R150, R106 ;  /* 0x0000006a96427220 */ /* 0x001fe40000410000 */
[----:B------:R-:W-:-:S02]  /*5850*/  FFMA.FTZ R64, R130, R63, R64 ;  /* 0x0000003f82407223 */ /* 0x000fc40000010040 */
[----:B------:R-:W-:Y:S02]  /*5860*/  FFMA.FTZ R65, R130, R62, -R65 ;  /* 0x0000003e82417223 */ /* 0x000fe40000010841 */
[----:B------:R-:W-:Y:S01]  /*5870*/  FMUL.FTZ R63, R50, UR48 ;  /* 0x00000030323f7c20 */ /* 0x000fe20008410000 */
[----:B------:R-:W0:Y:S01]  /*5880*/  MUFU.EX2 R66, R66 ;  /* 0x0000004200427308 */ /* 0x000e220000000800 */
[----:B------:R-:W-:Y:S02]  /*5890*/  FMUL.FTZ R62, R150, R102 ;  /* 0x00000066963e7220 */ /* 0x000fe40000410000 */
[----:B------:R-:W-:-:S05]  /*58a0*/  FMUL.RZ R164, R63, 0.15915493667125701904 ;  /* 0x3e22f9833fa47820 */ /* 0x000fca000040c000 */
[----:B------:R-:W2:Y:S01]  /*58b0*/  MUFU.EX2 R60, R60 ;  /* 0x0000003c003c7308 */ /* 0x000ea20000000800 */
[C---:B-1----:R-:W-:Y:S02]  /*58c0*/  FMUL.FTZ R125, R68.reuse, R125 ;  /* 0x0000007d447d7220 */ /* 0x042fe40000410000 */
[----:B------:R-:W-:Y:S02]  /*58d0*/  FMUL.FTZ R126, R68, R69 ;  /* 0x00000045447e7220 */ /* 0x000fe40000410000 */
[----:B0-----:R-:W-:-:S03]  /*58e0*/  FMUL.FTZ R127, R66, R127 ;  /* 0x0000007f427f7220 */ /* 0x001fc60000410000 */
[----:B------:R-:W0:Y:S01]  /*58f0*/  MUFU.EX2 R61, R61 ;  /* 0x0000003d003d7308 */ /* 0x000e220000000800 */
[----:B------:R-:W-:Y:S02]  /*5900*/  FMUL.FTZ R128, R66, R67 ;  /* 0x0000004342807220 */ /* 0x000fe40000410000 */
[CC--:B------:R-:W-:Y:S02]  /*5910*/  FMUL.FTZ R66, R127.reuse, R64.reuse ;  /* 0x000000407f427220 */ /* 0x0c0fe40000410000 */
[-C--:B------:R-:W-:Y:S02]  /*5920*/  FMUL.FTZ R67, R127, R65.reuse ;  /* 0x000000417f437220 */ /* 0x080fe40000410000 */
[C---:B------:R-:W-:Y:S01]  /*5930*/  FFMA.FTZ R66, R128.reuse, R65, -R66 ;  /* 0x0000004180427223 */ /* 0x040fe20000010842 */
[----:B------:R-:W1:Y:S01]  /*5940*/  MUFU.EX2 R62, R62 ;  /* 0x0000003e003e7308 */ /* 0x000e620000000800 */
[----:B------:R-:W-:Y:S02]  /*5950*/  FFMA.FTZ R67, R128, R64, R67 ;  /* 0x0000004080437223 */ /* 0x000fe40000010043 */
[----:B------:R-:W-:-:S02]  /*5960*/  FMUL.FTZ R64, R125, R66 ;  /* 0x000000427d407220 */ /* 0x000fc40000410000 */
[----:B------:R-:W-:Y:S02]  /*5970*/  FMUL.FTZ R63, R125, R67 ;  /* 0x000000437d3f7220 */ /* 0x000fe40000410000 */
[----:B--2---:R-:W-:Y:S01]  /*5980*/  FMUL.FTZ R123, R60, R123 ;  /* 0x0000007b3c7b7220 */ /* 0x004fe20000410000 */
[----:B------:R-:W-:Y:S01]  /*5990*/  MUFU.SIN R138, R72 ;  /* 0x00000048008a7308 */ /* 0x000fe20000000400 */
[C---:B------:R-:W-:Y:S02]  /*59a0*/  FFMA.FTZ R64, R126.reuse, R67, R64 ;  /* 0x000000437e407223 */ /* 0x040fe40000010040 */
[----:B------:R-:W-:Y:S02]  /*59b0*/  FFMA.FTZ R63, R126, R66, -R63 ;  /* 0x000000427e3f7223 */ /* 0x000fe4000001083f */
[----:B------:R-:W-:Y:S02]  /*59c0*/  FMUL.FTZ R124, R60, R71 ;  /* 0x000000473c7c7220 */ /* 0x000fe40000410000 */
[C---:B------:R-:W-:Y:S01]  /*59d0*/  FMUL.FTZ R65, R123.reuse, R64 ;  /* 0x000000407b417220 */ /* 0x040fe20000410000 */
[----:B------:R2:W-:Y:S01]  /*59e0*/  MUFU.COS R139, R72 ;  /* 0x00000048008b7308 */ /* 0x0005e20000000000 */
[----:B------:R-:W-:-:S02]  /*59f0*/  FMUL.FTZ R67, R123, R63 ;  /* 0x0000003f7b437220 */ /* 0x000fc40000410000 */
[----:B0-----:R-:W-:Y:S02]  /*5a00*/  FMUL.FTZ R121, R61, R70 ;  /* 0x000000463d797220 */ /* 0x001fe40000410000 */
[C---:B------:R-:W-:Y:S01]  /*5a10*/  FFMA.FTZ R65, R124.reuse, R63, -R65 ;  /* 0x0000003f7c417223 */ /* 0x040fe20000010841 */
[----:B------:R-:W0:Y:S01]  /*5a20*/  LDS.128 R68, [R151.X16+0x10] ;  /* 0x0000100097447984 */ /* 0x000e22000000cc00 */
[----:B------:R-:W-:Y:S01]  /*5a30*/  FFMA.FTZ R67, R124, R64, R67 ;  /* 0x000000407c437223 */ /* 0x000fe20000010043 */
[----:B------:R-:W-:Y:S01]  /*5a40*/  MUFU.SIN R136, R74 ;  /* 0x0000004a00887308 */ /* 0x000fe20000000400 */
[----:B--2---:R-:W-:Y:S01]  /*5a50*/  MOV R72, UR25 ;  /* 0x0000001900487c02 */ /* 0x004fe20008000f00 */
[----:B------:R-:W-:Y:S02]  /*5a60*/  FMUL.FTZ R64, R121, R65 ;  /* 0x0000004179407220 */ /* 0x000fe40000410000 */
[----:B------:R-:W-:Y:S02]  /*5a70*/  FMUL.FTZ R122, R61, R122 ;  /* 0x0000007a3d7a7220 */ /* 0x000fe40000410000 */
[----:B------:R-:W-:-:S02]  /*5a80*/  @!P1 IMAD R134, R72, R75, UR7 ;  /* 0x0000000748869e24 */ /* 0x000fc4000f8e024b */
[----:B------:R-:W-:Y:S01]  /*5a90*/  FMUL.FTZ R63, R121, R67 ;  /* 0x00000043793f7220 */ /* 0x000fe20000410000 */
[----:B------:R2:W-:Y:S01]  /*5aa0*/  MUFU.COS R137, R74 ;  /* 0x0000004a00897308 */ /* 0x0005e20000000000 */
[----:B-1----:R-:W-:Y:S01]  /*5ab0*/  FMUL.FTZ R120, R62, R73 ;  /* 0x000000493e787220 */ /* 0x002fe20000410000 */
[----:B------:R-:W-:Y:S01]  /*5ac0*/  SHF.L.U32 R162, R134, 0x3, RZ ;  /* 0x0000000386a27819 */ /* 0x000fe200000006ff */
[C---:B------:R-:W-:Y:S02]  /*5ad0*/  FFMA.FTZ R158, R122.reuse, R65, -R63 ;  /* 0x000000417a9e7223 */ /* 0x040fe4000001083f */
[----:B------:R-:W-:Y:S02]  /*5ae0*/  FFMA.FTZ R160, R122, R67, R64 ;  /* 0x000000437aa07223 */ /* 0x000fe40000010040 */
[----:B------:R-:W-:Y:S01]  /*5af0*/  LDS.128 R64, [R151.X16] ;  /* 0x0000000097407984 */ /* 0x000fe2000000cc00 */
[C---:B------:R-:W-:Y:S01]  /*5b00*/  FMUL.FTZ R60, R150.reuse, R101 ;  /* 0x00000065963c7220 */ /* 0x040fe20000410000 */
[----:B------:R-:W-:Y:S01]  /*5b10*/  MUFU.EX2 R155, R155 ;  /* 0x0000009b009b7308 */ /* 0x000fe20000000800 */
[----:B------:R-:W-:Y:S01]  /*5b20*/  FMUL.FTZ R61, R150, R100 ;  /* 0x00000064963d7220 */ /* 0x000fe20000410000 */
[----:B--2---:R-:W1:Y:S01]  /*5b30*/  LDS.128 R72, [R151.X16+0x20] ;  /* 0x0000200097487984 */ /* 0x004e62000000cc00 */
[----:B------:R-:W-:-:S02]  /*5b40*/  FMUL.FTZ R119, R62, R119 ;  /* 0x000000773e777220 */ /* 0x000fc40000410000 */
[----:B------:R-:W-:Y:S01]  /*5b50*/  FMUL.FTZ R63, R150, R99 ;  /* 0x00000063963f7220 */ /* 0x000fe20000410000 */
[----:B------:R-:W-:Y:S01]  /*5b60*/  STS.128 [R133.X16+0x2100], R80 ;  /* 0x0021005085007388 */ /* 0x000fe2000000cc00 */
[----:B------:R-:W-:Y:S01]  /*5b70*/  @!P0 IMAD.WIDE R134, R135, R166, UR42 ;  /* 0x0000002a87868e25 */ /* 0x000fe2000f8e02a6 */
[----:B------:R2:W0:Y:S02]  /*5b80*/  MUFU.EX2 R152, R60 ;  /* 0x0000003c00987308 */ /* 0x0004240000000800 */
[----:B---3--:R-:W-:Y:S04]  /*5b90*/  STS.128 [R133.X16+0x2300], R84 ;  /* 0x0023005485007388 */ /* 0x008fe8000000cc00 */
[----:B----4-:R-:W-:Y:S02]  /*5ba0*/  STS.128 [R133.X16+0x2500], R88 ;  /* 0x0025005885007388 */ /* 0x010fe4000000cc00 */
[----:B------:R3:W4:Y:S01]  /*5bb0*/  MUFU.EX2 R153, R61 ;  /* 0x0000003d00997308 */ /* 0x0007220000000800 */
[----:B--2---:R-:W-:Y:S01]  /*5bc0*/  HFMA2.MMA R60, -RZ, RZ, 1.875, 0 ;  /* 0x3f800000ff3c7435 */ /* 0x004fe200000001ff */
[----:B------:R2:W-:Y:S01]  /*5bd0*/  STS.128 [R133.X16+0x2700], R92 ;  /* 0x0027005c85007388 */ /* 0x0005e2000000cc00 */
[----:B------:R-:W-:-:S06]  /*5be0*/  NOP ;  /* 0x0000000000007918 */ /* 0x000fcc0000000000 */
[----:B------:R-:W1:Y:S01]  /*5bf0*/  LDS.128 R80, [R151.X16+0x2100] ;  /* 0x0021000097507984 */ /* 0x000e62000000cc00 */
[----:B------:R0:W1:Y:S01]  /*5c00*/  MUFU.EX2 R154, R63 ;  /* 0x0000003f009a7308 */ /* 0x0000620000000800 */
[----:B------:R-:W-:Y:S01]  /*5c10*/  FMUL.FTZ R161, R119, R160 ;  /* 0x000000a077a17220 */ /* 0x000fe20000410000 */
[----:B---3--:R-:W-:Y:S01]  /*5c20*/  MOV R61, RZ ;  /* 0x000000ff003d7202 */ /* 0x008fe20000000f00 */
[----:B------:R-:W3:Y:S04]  /*5c30*/  LDS.128 R84, [R151.X16+0x2110] ;  /* 0x0021100097547984 */ /* 0x000ee8000000cc00 */
[----:B------:R-:W1:Y:S01]  /*5c40*/  LDS.128 R88, [R151.X16+0x2120] ;  /* 0x0021200097587984 */ /* 0x000e62000000cc00 */
[----:B------:R-:W1:Y:S01]  /*5c50*/  MUFU.EX2 R156, R156 ;  /* 0x0000009c009c7308 */ /* 0x000e620000000800 */
[----:B0-----:R-:W-:-:S02]  /*5c60*/  CS2R R62, SRZ ;  /* 0x00000000003e7805 */ /* 0x001fc4000001ff00 */
[----:B------:R-:W0:Y:S04]  /*5c70*/  LDS.128 R92, [R151.X16+0x2130] ;  /* 0x00213000975c7984 */ /* 0x000e28000000cc00 */
[----:B------:R1:W-:Y:S01]  /*5c80*/  STS.64 [R162+0xda80], R114 ;  /* 0x00da8072a2007388 */ /* 0x0003e20000000a00 */
[----:B------:R-:W-:Y:S03]  /*5c90*/  MUFU.COS R159, R164 ;  /* 0x000000a4009f7308 */ /* 0x000fe60000000000 */
[----:B------:R-:W-:Y:S01]  /*5ca0*/  BAR.SYNC.DEFER_BLOCKING 0x0 ;  /* 0x0000000000007b1d */ /* 0x000fe20000010000 */
[----:B------:R-:W-:Y:S02]  /*5cb0*/  FMUL.FTZ R163, R119, R158 ;  /* 0x0000009e77a37220 */ /* 0x000fe40000410000 */
[----:B------:R-:W-:-:S02]  /*5cc0*/  FMUL.FTZ R148, R152, R148 ;  /* 0x0000009498947220 */ /* 0x000fc40000410000 */
[----:B------:R-:W-:Y:S01]  /*5cd0*/  FFMA.FTZ R161, R120, R158, -R161 ;  /* 0x0000009e78a17223 */ /* 0x000fe200000108a1 */
[----:B------:R-:W-:Y:S01]  /*5ce0*/  MUFU.EX2 R157, R157 ;  /* 0x0000009d009d7308 */ /* 0x000fe20000000800 */
[----:B------:R-:W-:Y:S02]  /*5cf0*/  FMUL.FTZ R149, R152, R149 ;  /* 0x0000009598957220 */ /* 0x000fe40000410000 */
[----:B------:R-:W-:Y:S02]  /*5d00*/  FFMA.FTZ R163, R120, R160, R163 ;  /* 0x000000a078a37223 */ /* 0x000fe400000100a3 */
[----:B----4-:R-:W-:Y:S02]  /*5d10*/  FMUL.FTZ R146, R153, R146 ;  /* 0x0000009299927220 */ /* 0x010fe40000410000 */
[----:B------:R-:W-:Y:S02]  /*5d20*/  FMUL.FTZ R152, R148, R163 ;  /* 0x000000a394987220 */ /* 0x000fe40000410000 */
[C---:B--2---:R-:W-:Y:S01]  /*5d30*/  FMUL.FTZ R133, R150.reuse, R51 ;  /* 0x0000003396857220 */ /* 0x044fe20000410000 */
[----:B------:R2:W5:Y:S01]  /*5d40*/  @!P0 LDG.E.128 R60, [R134.64] ;  /* 0x0000001a863c8981 */ /* 0x000562000c1e1d00 */
[----:B------:R-:W-:-:S04]  /*5d50*/  FMUL.FTZ R150, R150, R50 ;  /* 0x0000003296967220 */ /* 0x000fc80000410000 */
[----:B------:R-:W4:Y:S01]  /*5d60*/  MUFU.EX2 R133, R133 ;  /* 0x0000008500857308 */ /* 0x000f220000000800 */
[----:B------:R-:W-:Y:S01]  /*5d70*/  FMUL.FTZ R147, R153, R147 ;  /* 0x0000009399937220 */ /* 0x000fe20000410000 */
[----:B------:R-:W-:Y:S01]  /*5d80*/  HADD2.F32 R160, -RZ, R57.H1_H1 ;  /* 0x30000039ffa07230 */ /* 0x000fe20000004100 */
[CC--:B------:R-:W-:Y:S01]  /*5d90*/  FFMA.FTZ R152, R149.reuse, R161.reuse, -R152 ;  /* 0x000000a195987223 */ /* 0x0c0fe20000010898 */
[----:B-1----:R-:W-:Y:S01]  /*5da0*/  HADD2.F32 R162, -RZ, R70.H1_H1 ;  /* 0x30000046ffa27230 */ /* 0x002fe20000004100 */
[----:B------:R-:W-:Y:S01]  /*5db0*/  FMUL.FTZ R144, R154, R144 ;  /* 0x000000909a907220 */ /* 0x000fe20000410000 */
[----:B------:R-:W-:Y:S01]  /*5dc0*/  HADD2.F32 R165, -RZ, R71.H1_H1 ;  /* 0x30000047ffa57230 */ /* 0x000fe20000004100 */
[----:B------:R-:W-:Y:S01]  /*5dd0*/  FMUL.FTZ R153, R146, R152 ;  /* 0x0000009892997220 */ /* 0x000fe20000410000 */
[----:B------:R-:W1:Y:S01]  /*5de0*/  MUFU.EX2 R150, R150 ;  /* 0x0000009600967308 */ /* 0x000e620000000800 */
[----:B--2---:R-:W-:Y:S01]  /*5df0*/  FMUL.FTZ R134, R148, R161 ;  /* 0x000000a194867220 */ /* 0x004fe20000410000 */
[----:B------:R-:W-:Y:S01]  /*5e00*/  HADD2.F32 R161, -RZ, R69.H1_H1 ;  /* 0x30000045ffa17230 */ /* 0x000fe20000004100 */
[----:B------:R-:W-:Y:S01]  /*5e10*/  FMUL.FTZ R145, R154, R145 ;  /* 0x000000919a917220 */ /* 0x000fe20000410000 */
[----:B------:R-:W-:Y:S01]  /*5e20*/  HADD2.F32 R169, -RZ, R73.H1_H1 ;  /* 0x30000049ffa97230 */ /* 0x000fe20000004100 */
[----:B------:R-:W-:Y:S01]  /*5e30*/  FFMA.FTZ R134, R149, R163, R134 ;  /* 0x000000a395867223 */ /* 0x000fe20000010086 */
[----:B------:R-:W-:Y:S01]  /*5e40*/  HADD2.F32 R163, -RZ, R71.H0_H0 ;  /* 0x20000047ffa37230 */ /* 0x000fe20000004100 */
[----:B------:R-:W-:Y:S01]  /*5e50*/  FMUL.FTZ R142, R155, R142 ;  /* 0x0000008e9b8e7220 */ /* 0x000fe20000410000 */
[----:B------:R-:W2:Y:S01]  /*5e60*/  MUFU.SIN R151, R164 ;  /* 0x000000a400977308 */ /* 0x000ea20000000400 */
[-C--:B------:R-:W-:Y:S01]  /*5e70*/  FMUL.FTZ R135, R146, R134.reuse ;  /* 0x0000008692877220 */ /* 0x080fe20000410000 */
[----:B------:R-:W-:Y:S01]  /*5e80*/  HADD2.F32 R167, -RZ, R73.H0_H0 ;  /* 0x20000049ffa77230 */ /* 0x000fe20000004100 */
[C---:B------:R-:W-:Y:S01]  /*5e90*/  FFMA.FTZ R153, R147.reuse, R134, R153 ;  /* 0x0000008693997223 */ /* 0x040fe20000010099 */
[--C-:B------:R-:W-:Y:S01]  /*5ea0*/  HADD2.F32 R168, -RZ, R74.reuse.H0_H0 ;  /* 0x2000004affa87230 */ /* 0x100fe20000004100 */
[----:B------:R-:W-:Y:S01]  /*5eb0*/  FFMA.FTZ R135, R147, R152, -R135 ;  /* 0x0000009893877223 */ /* 0x000fe20000010887 */
[----:B------:R-:W-:Y:S01]  /*5ec0*/  HADD2.F32 R170, -RZ, R74.H1_H1 ;  /* 0x3000004affaa7230 */ /* 0x000fe20000004100 */
[C---:B------:R-:W-:Y:S01]  /*5ed0*/  FMUL.FTZ R134, R144.reuse, R153 ;  /* 0x0000009990867220 */ /* 0x040fe20000410000 */
[--C-:B------:R-:W-:Y:S01]  /*5ee0*/  HADD2.F32 R171, -RZ, R75.reuse.H0_H0 ;  /* 0x2000004bffab7230 */ /* 0x100fe20000004100 */
[----:B------:R-:W-:Y:S01]  /*5ef0*/  FMUL.FTZ R152, R144, R135 ;  /* 0x0000008790987220 */ /* 0x000fe20000410000 */
[----:B------:R-:W-:Y:S01]  /*5f00*/  HADD2.F32 R173, -RZ, R75.H1_H1 ;  /* 0x3000004bffad7230 */ /* 0x000fe20000004100 */
[----:B------:R-:W-:Y:S01]  /*5f10*/  FMUL.FTZ R143, R155, R143 ;  /* 0x0000008f9b8f7220 */ /* 0x000fe20000410000 */
[----:B------:R-:W-:Y:S01]  /*5f20*/  HADD2.F32 R155, -RZ, R67.H0_H0 ;  /* 0x20000043ff9b7230 */ /* 0x000fe20000004100 */
[C---:B------:R-:W-:Y:S01]  /*5f30*/  FFMA.FTZ R152, R145.reuse, R153, R152 ;  /* 0x0000009991987223 */ /* 0x040fe20000010098 */
[----:B------:R-:W-:Y:S01]  /*5f40*/  HADD2.F32 R71, -RZ, R53.H1_H1 ;  /* 0x30000035ff477230 */ /* 0x000fe20000004100 */
[----:B------:R-:W-:Y:S01]  /*5f50*/  FFMA.FTZ R134, R145, R135, -R134 ;  /* 0x0000008791867223 */ /* 0x000fe20000010886 */
[--C-:B------:R-:W-:Y:S01]  /*5f60*/  HADD2.F32 R172, -RZ, R76.reuse.H0_H0 ;  /* 0x2000004cffac7230 */ /* 0x100fe20000004100 */
[----:B------:R-:W-:Y:S01]  /*5f70*/  FMUL.FTZ R153, R142, R152 ;  /* 0x000000988e997220 */ /* 0x000fe20000410000 */
[----:B------:R-:W-:Y:S01]  /*5f80*/  HADD2.F32 R174, -RZ, R76.H1_H1 ;  /* 0x3000004cffae7230 */ /* 0x000fe20000004100 */
[C---:B------:R-:W-:Y:S01]  /*5f90*/  FMUL.FTZ R141, R156.reuse, R141 ;  /* 0x0000008d9c8d7220 */ /* 0x040fe20000410000 */
[----:B------:R-:W-:Y:S01]  /*5fa0*/  ISETP.NE.AND P0, PT, R113, 0x7f, PT ;  /* 0x0000007f7100780c */ /* 0x000fe20003f05270 */
[----:B------:R-:W-:Y:S01]  /*5fb0*/  FMUL.FTZ R140, R156, R140 ;  /* 0x0000008c9c8c7220 */ /* 0x000fe20000410000 */
[--C-:B------:R-:W-:Y:S01]  /*5fc0*/  HADD2.F32 R175, -RZ, R77.reuse.H0_H0 ;  /* 0x2000004dffaf7230 */ /* 0x100fe20000004100 */
[C---:B----4-:R-:W-:Y:S01]  /*5fd0*/  FMUL.FTZ R137, R133.reuse, R137 ;  /* 0x0000008985897220 */ /* 0x050fe20000410000 */
[----:B------:R-:W-:Y:S01]  /*5fe0*/  HADD2.F32 R177, -RZ, R77.H1_H1 ;  /* 0x3000004dffb17230 */ /* 0x000fe20000004100 */
[----:B------:R-:W-:Y:S01]  /*5ff0*/  FMUL.FTZ R136, R133, R136 ;  /* 0x0000008885887220 */ /* 0x000fe20000410000 */
[----:B------:R-:W-:Y:S01]  /*6000*/  HADD2.F32 R200, -RZ, R81.H1_H1 ;  /* 0x30000051ffc87230 */ /* 0x000fe20000004100 */
[-C--:B------:R-:W-:Y:S01]  /*6010*/  FMUL.FTZ R154, R142, R134.reuse ;  /* 0x000000868e9a7220 */ /* 0x080fe20000410000 */
[----:B---3--:R-:W-:Y:S01]  /*6020*/  HADD2.F32 R195, -RZ, R84.H0_H0 ;  /* 0x20000054ffc37230 */ /* 0x008fe20000004100 */
[C---:B------:R-:W-:Y:S01]  /*6030*/  FFMA.FTZ R156, R143.reuse, R134, -R153 ;  /* 0x000000868f9c7223 */ /* 0x040fe20000010899 */
[--C-:B------:R-:W-:Y:S01]  /*6040*/  HADD2.F32 R134, -RZ, R64.reuse.H0_H0 ;  /* 0x20000040ff867230 */ /* 0x100fe20000004100 */
[C---:B-1----:R-:W-:Y:S01]  /*6050*/  FMUL.FTZ R135, R150.reuse, R159 ;  /* 0x0000009f96877220 */ /* 0x042fe20000410000 */
[--C-:B------:R-:W-:Y:S01]  /*6060*/  HADD2.F32 R153, -RZ, R65.reuse.H1_H1 ;  /* 0x30000041ff997230 */ /* 0x100fe20000004100 */
[----:B--2---:R-:W-:Y:S01]  /*6070*/  FMUL.FTZ R133, R150, R151 ;  /* 0x0000009796857220 */ /* 0x004fe20000410000 */
[----:B------:R-:W-:Y:S01]  /*6080*/  HADD2.F32 R150, -RZ, R64.H1_H1 ;  /* 0x30000040ff967230 */ /* 0x000fe20000004100 */
[----:B------:R-:W-:Y:S01]  /*6090*/  FFMA.FTZ R158, R143, R152, R154 ;  /* 0x000000988f9e7223 */ /* 0x000fe2000001009a */
[--C-:B------:R-:W-:Y:S01]  /*60a0*/  HADD2.F32 R152, -RZ, R56.reuse.H0_H0 ;  /* 0x20000038ff987230 */ /* 0x100fe20000004100 */
[-C--:B------:R-:W-:Y:S01]  /*60b0*/  FMUL.FTZ R207, R134, R109.reuse ;  /* 0x0000006d86cf7220 */ /* 0x080fe20000410000 */
[----:B------:R-:W-:Y:S01]  /*60c0*/  HADD2.F32 R151, -RZ, R65.H0_H0 ;  /* 0x20000041ff977230 */ /* 0x000fe20000004100 */
        /* <DEDUP_REMOVED lines=13> */
[--C-:B------:R-:W-:Y:S01]  /*61a0*/  HADD2.F32 R176, -RZ, R78.reuse.H0_H0 ;  /* 0x2000004effb07230 */ /* 0x100fe20000004100 */
[CC--:B------:R-:W-:Y:S01]  /*61b0*/  FMUL.FTZ R65, R207.reuse, R131.reuse ;  /* 0x00000083cf417220 */ /* 0x0c0fe20000410000 */
[----:B------:R-:W-:Y:S01]  /*61c0*/  HADD2.F32 R178, -RZ, R78.H1_H1 ;  /* 0x3000004effb27230 */ /* 0x000fe20000004100 */
[C---:B------:R-:W-:Y:S01]  /*61d0*/  FMUL.FTZ R64, R206.reuse, R131 ;  /* 0x00000083ce407220 */ /* 0x040fe20000410000 */
[--C-:B------:R-:W-:Y:S01]  /*61e0*/  HADD2.F32 R179, -RZ, R79.reuse.H0_H0 ;  /* 0x2000004fffb37230 */ /* 0x100fe20000004100 */
[-C--:B------:R-:W-:Y:S01]  /*61f0*/  FFMA.FTZ R65, R206, R132.reuse, R65 ;  /* 0x00000084ce417223 */ /* 0x080fe20000010041 */
[----:B------:R-:W-:Y:S01]  /*6200*/  HADD2.F32 R181, -RZ, R79.H1_H1 ;  /* 0x3000004fffb57230 */ /* 0x000fe20000004100 */
[----:B------:R-:W-:Y:S01]  /*6210*/  FFMA.FTZ R64, R207, R132, -R64 ;  /* 0x00000084cf407223 */ /* 0x000fe20000010840 */
[----:B------:R-:W-:Y:S01]  /*6220*/  BSSY B0, `(.L_x_3930) ;  /* 0x00000de000007945 */ /* 0x000fe20003800000 */
        /* <DEDUP_REMOVED lines=10> */
[C---:B------:R-:W-:Y:S01]  /*62d0*/  FMUL.FTZ R67, R129.reuse, R65 ;  /* 0x0000004181437220 */ /* 0x040fe20000410000 */
[--C-:B------:R-:W-:Y:S01]  /*62e0*/  HADD2.F32 R191, -RZ, R86.reuse.H0_H0 ;  /* 0x20000056ffbf7230 */ /* 0x100fe20000004100 */
[----:B------:R-:W-:Y:S01]  /*62f0*/  FMUL.FTZ R210, R154, R107 ;  /* 0x0000006b9ad27220 */ /* 0x000fe20000410000 */
[----:B------:R-:W-:Y:S01]  /*6300*/  HADD2.F32 R83, -RZ, R86.H1_H1 ;  /* 0x30000056ff537230 */ /* 0x000fe20000004100 */
[-C--:B------:R-:W-:Y:S01]  /*6310*/  FMUL.FTZ R66, R129, R64.reuse ;  /* 0x0000004081427220 */ /* 0x080fe20000410000 */
[--C-:B------:R-:W-:Y:S01]  /*6320*/  HADD2.F32 R78, -RZ, R87.reuse.H0_H0 ;  /* 0x20000057ff4e7230 */ /* 0x100fe20000004100 */
[C---:B------:R-:W-:Y:S01]  /*6330*/  FMUL.FTZ R211, R159.reuse, R211 ;  /* 0x000000d39fd37220 */ /* 0x040fe20000410000 */
[----:B------:R-:W-:Y:S01]  /*6340*/  HADD2.F32 R188, -RZ, R87.H1_H1 ;  /* 0x30000057ffbc7230 */ /* 0x000fe20000004100 */
[C---:B------:R-:W-:Y:S01]  /*6350*/  FFMA.FTZ R64, R130.reuse, R64, -R67 ;  /* 0x0000004082407223 */ /* 0x040fe20000010843 */
[--C-:B------:R-:W-:Y:S01]  /*6360*/  HADD2.F32 R80, -RZ, R89.reuse.H0_H0 ;  /* 0x20000059ff507230 */ /* 0x100fe20000004100 */
[----:B------:R-:W-:Y:S01]  /*6370*/  FMUL.FTZ R210, R159, R210 ;  /* 0x000000d29fd27220 */ /* 0x000fe20000410000 */
[----:B------:R-:W-:Y:S01]  /*6380*/  HADD2.F32 R184, -RZ, R89.H1_H1 ;  /* 0x30000059ffb87230 */ /* 0x000fe20000004100 */
[----:B------:R-:W-:Y:S01]  /*6390*/  FFMA.FTZ R65, R130, R65, R66 ;  /* 0x0000004182417223 */ /* 0x000fe20000010042 */
[--C-:B0-----:R-:W-:Y:S01]  /*63a0*/  HADD2.F32 R75, -RZ, R92.reuse.H0_H0 ;  /* 0x2000005cff4b7230 */ /* 0x101fe20000004100 */
[----:B------:R-:W-:Y:S01]  /*63b0*/  FADD.FTZ R64, R211, R64 ;  /* 0x00000040d3407221 */ /* 0x000fe20000010000 */
[----:B------:R-:W-:Y:S01]  /*63c0*/  HADD2.F32 R73, -RZ, R92.H1_H1 ;  /* 0x3000005cff497230 */ /* 0x000fe20000004100 */
[----:B------:R-:W-:Y:S01]  /*63d0*/  FADD.FTZ R65, R210, R65 ;  /* 0x00000041d2417221 */ /* 0x000fe20000010000 */
[--C-:B------:R-:W-:Y:S01]  /*63e0*/  HADD2.F32 R199, -RZ, R82.reuse.H0_H0 ;  /* 0x20000052ffc77230 */ /* 0x100fe20000004100 */
[C---:B------:R-:W-:Y:S01]  /*63f0*/  FMUL.FTZ R159, R140.reuse, R158 ;  /* 0x0000009e8c9f7220 */ /* 0x040fe20000410000 */
[----:B------:R-:W-:Y:S01]  /*6400*/  HADD2.F32 R79, -RZ, R82.H1_H1 ;  /* 0x30000052ff4f7230 */ /* 0x000fe20000004100 */
[----:B------:R-:W-:Y:S01]  /*6410*/  FMUL.FTZ R208, R157, R106 ;  /* 0x0000006a9dd07220 */ /* 0x000fe20000410000 */
[--C-:B------:R-:W-:Y:S01]  /*6420*/  HADD2.F32 R187, -RZ, R88.reuse.H0_H0 ;  /* 0x20000058ffbb7230 */ /* 0x100fe20000004100 */
[----:B------:R-:W-:Y:S01]  /*6430*/  FMUL.FTZ R66, R127, R64 ;  /* 0x000000407f427220 */ /* 0x000fe20000410000 */
[----:B------:R-:W-:Y:S01]  /*6440*/  HADD2.F32 R183, -RZ, R88.H1_H1 ;  /* 0x30000058ffb77230 */ /* 0x000fe20000004100 */
[----:B------:R-:W-:Y:S01]  /*6450*/  FMUL.FTZ R209, R155, R106 ;  /* 0x0000006a9bd17220 */ /* 0x000fe20000410000 */
[--C-:B------:R-:W-:Y:S01]  /*6460*/  HADD2.F32 R237, -RZ, R90.reuse.H0_H0 ;  /* 0x2000005affed7230 */ /* 0x100fe20000004100 */
[-C--:B------:R-:W-:Y:S01]  /*6470*/  FMUL.FTZ R67, R127, R65.reuse ;  /* 0x000000417f437220 */ /* 0x080fe20000410000 */
[----:B------:R-:W-:Y:S01]  /*6480*/  HADD2.F32 R239, -RZ, R90.H1_H1 ;  /* 0x3000005affef7230 */ /* 0x000fe20000004100 */
        /* <DEDUP_REMOVED lines=183> */
.L_x_3931:
[----:B01----:R-:W-:Y:S05]  /*7000*/  BSYNC B0 ;  /* 0x0000000000007941 */ /* 0x003fea0003800000 */
.L_x_3930:
        /* <DEDUP_REMOVED lines=74> */
.L_x_4038:
        /* <DEDUP_REMOVED lines=70> */
.L_x_4039:
        /* <DEDUP_REMOVED lines=19> */
[----:B-----5:R-:W-:Y:S05]  /*7a40*/  CALL.REL.NOINC `($__internal_94_$__cuda_sm70_shflsync_idx_p) ;  /* 0x00009b6000007944 */ /* 0x020fea0003c00000 */
.L_x_3936:
[----:B------:R-:W-:Y:S05]  /*7a50*/  BRA.CONV ~URZ, `(.L_x_3937) ;  /* 0x000000637f007947 */ /* 0x000fea000b800000 */
[----:B-1----:R-:W-:Y:S01]  /*7a60*/  HFMA2.MMA R65, -RZ, RZ, 0, 1.847743988037109375e-06 ;  /* 0x0000001fff417435 */ /* 0x002fe200000001ff */
[----:B0-----:R-:W-:Y:S02]  /*7a70*/  MOV R68, R73 ;  /* 0x0000004900447202 */ /* 0x001fe40000000f00 */
[----:B------:R-:W-:Y:S02]  /*7a80*/  MOV R67, 0x1f ;  /* 0x0000001f00437802 */ /* 0x000fe40000000f00 */
[----:B------:R-:W-:Y:S02]  /*7a90*/  MOV R64, 0xffffffff ;  /* 0xffffffff00407802 */ /* 0x000fe40000000f00 */
[----:B------:R-:W-:-:S02]  /*7aa0*/  MOV R66, 0x7ac0 ;  /* 0x00007ac000427802 */ /* 0x000fc40000000f00 */
[----:B-----5:R-:W-:Y:S05]  /*7ab0*/  CALL.REL.NOINC `($__internal_94_$__cuda_sm70_shflsync_idx_p) ;  /* 0x00009af000007944 */ /* 0x020fea0003c00000 */
.L_x_3937:
[----:B------:R-:W-:Y:S05]  /*7ac0*/  BRA.CONV ~URZ, `(.L_x_3938) ;  /* 0x000000637f007947 */ /* 0x000fea000b800000 */
[----:B-1----:R-:W-:Y:S01]  /*7ad0*/  HFMA2.MMA R65, -RZ, RZ, 0, 1.847743988037109375e-06 ;  /* 0x0000001fff417435 */ /* 0x002fe200000001ff */
[----:B0-----:R-:W-:-:S02]  /*7ae0*/  MOV R68, R69 ;  /* 0x0000004500447202 */ /* 0x001fc40000000f00 */
[----:B------:R-:W-:Y:S02]  /*7af0*/  MOV R67, 0x1f ;  /* 0x0000001f00437802 */ /* 0x000fe40000000f00 */
[----:B------:R-:W-:Y:S02]  /*7b00*/  MOV R64, 0xffffffff ;  /* 0xffffffff00407802 */ /* 0x000fe40000000f00 */
[----:B------:R-:W-:Y:S02]  /*7b10*/  MOV R66, 0x7b30 ;  /* 0x00007b3000427802 */ /* 0x000fe40000000f00 */
[----:B-----5:R-:W-:Y:S05]  /*7b20*/  CALL.REL.NOINC `($__internal_94_$__cuda_sm70_shflsync_idx_p) ;  /* 0x00009a8000007944 */ /* 0x020fea0003c00000 */
.L_x_3938:
[----:B------:R-:W-:Y:S05]  /*7b30*/  BRA.CONV ~URZ, `(.L_x_3939) ;  /* 0x000000637f007947 */ /* 0x000fea000b800000 */
[----:B-1----:R-:W-:Y:S01]  /*7b40*/  HFMA2.MMA R65, -RZ, RZ, 0, 1.847743988037109375e-06 ;  /* 0x0000001fff417435 */ /* 0x002fe200000001ff */
[----:B0-----:R-:W-:Y:S02]  /*7b50*/  MOV R68, R72 ;  /* 0x0000004800447202 */ /* 0x001fe40000000f00 */
[----:B------:R-:W-:Y:S02]  /*7b60*/  MOV R67, 0x1f ;  /* 0x0000001f00437802 */ /* 0x000fe40000000f00 */
[----:B------:R-:W-:Y:S02]  /*7b70*/  MOV R64, 0xffffffff ;  /* 0xffffffff00407802 */ /* 0x000fe40000000f00 */
[----:B------:R-:W-:-:S02]  /*7b80*/  MOV R66, 0x7ba0 ;  /* 0x00007ba000427802 */ /* 0x000fc40000000f00 */
[----:B-----5:R-:W-:Y:S05]  /*7b90*/  CALL.REL.NOINC `($__internal_94_$__cuda_sm70_shflsync_idx_p) ;  /* 0x00009a1000007944 */ /* 0x020fea0003c00000 */
.L_x_3939:
        /* <DEDUP_REMOVED lines=9> */
.L_x_4040:
        /* <DEDUP_REMOVED lines=50> */
.L_x_3933:
[----:B0-----:R-:W-:Y:S05]  /*7f50*/  BSYNC B0 ;  /* 0x0000000000007941 */ /* 0x001fea0003800000 */
.L_x_3932:
        /* <DEDUP_REMOVED lines=302> */
.L_x_4041:
[----:B------:R-:W-:Y:S05]  /*9240*/  BRA.DIV ~URZ, `(.L_x_3944) ;  /* 0x000074b27f007947 */ /* 0x000fea000b800000 */
[----:B------:R2:W3:Y:S04]  /*9250*/  SHFL.DOWN PT, R67, R75, 0x1, 0x1f ;  /* 0x08201f004b437f89 */ /* 0x0004e800000e0000 */
[----:B------:R2:W4:Y:S04]  /*9260*/  SHFL.DOWN PT, R68, R74, 0x1, 0x1f ;  /* 0x08201f004a447f89 */ /* 0x00052800000e0000 */
[----:B------:R2:W0:Y:S02]  /*9270*/  SHFL.DOWN PT, R64, R69, 0x1, 0x1f ;  /* 0x08201f0045407f89 */ /* 0x00042400000e0000 */
.L_x_4042:
        /* <DEDUP_REMOVED lines=15> */
.L_x_3946:
[----:B------:R-:W-:Y:S05]  /*9370*/  BSYNC B1 ;  /* 0x0000000000017941 */ /* 0x000fea0003800000 */
.L_x_3945:
[----:B------:R-:W-:Y:S05]  /*9380*/  BRA.DIV ~URZ, `(.L_x_3947) ;  /* 0x000074d27f007947 */ /* 0x000fea000b800000 */
[----:B-1----:R0:W1:Y:S04]  /*9390*/  SHFL.DOWN PT, R66, R76, 0x2, 0x1f ;  /* 0x08401f004c427f89 */ /* 0x00206800000e0000 */
[----:B---3--:R0:W3:Y:S04]  /*93a0*/  SHFL.DOWN PT, R67, R75, 0x2, 0x1f ;  /* 0x08401f004b437f89 */ /* 0x0080e800000e0000 */
[----:B----4-:R0:W4:Y:S04]  /*93b0*/  SHFL.DOWN PT, R68, R74, 0x2, 0x1f ;  /* 0x08401f004a447f89 */ /* 0x01012800000e0000 */
[----:B------:R0:W2:Y:S02]  /*93c0*/  SHFL.DOWN PT, R64, R69, 0x2, 0x1f ;  /* 0x08401f0045407f89 */ /* 0x0000a400000e0000 */
.L_x_4043:
        /* <DEDUP_REMOVED lines=15> */
.L_x_3949:
[----:B------:R-:W-:Y:S05]  /*94c0*/  BSYNC B1 ;  /* 0x0000000000017941 */ /* 0x000fea0003800000 */
.L_x_3948:
[----:B------:R-:W-:Y:S05]  /*94d0*/  BRA.DIV ~URZ, `(.L_x_3950) ;  /* 0x000075527f007947 */ /* 0x000fea000b800000 */
[----:B-1----:R1:W0:Y:S02]  /*94e0*/  SHFL.DOWN PT, R66, R76, 0x4, 0x1f ;  /* 0x08801f004c427f89 */ /* 0x00222400000e0000 */
.L_x_4044:
[----:B------:R-:W-:Y:S05]  /*94f0*/  BRA.DIV ~URZ, `(.L_x_3951) ;  /* 0x000075b27f007947 */ /* 0x000fea000b800000 */
[----:B---3--:R3:W1:Y:S04]  /*9500*/  SHFL.DOWN PT, R67, R75, 0x4, 0x1f ;  /* 0x08801f004b437f89 */ /* 0x00866800000e0000 */
[----:B----4-:R3:W4:Y:S04]  /*9510*/  SHFL.DOWN PT, R68, R74, 0x4, 0x1f ;  /* 0x08801f004a447f89 */ /* 0x01072800000e0000 */
[----:B--2---:R3:W2:Y:S02]  /*9520*/  SHFL.DOWN PT, R64, R69, 0x4, 0x1f ;  /* 0x08801f0045407f89 */ /* 0x0046a400000e0000 */
.L_x_4045:
        /* <DEDUP_REMOVED lines=15> */
.L_x_3953:
[----:B------:R-:W-:Y:S05]  /*9620*/  BSYNC B1 ;  /* 0x0000000000017941 */ /* 0x000fea0003800000 */
.L_x_3952:
[----:B------:R-:W-:Y:S05]  /*9630*/  BRA.DIV ~URZ, `(.L_x_3954) ;  /* 0x000075d27f007947 */ /* 0x000fea000b800000 */
[----:B0-----:R0:W3:Y:S04]  /*9640*/  SHFL.DOWN PT, R66, R76, 0x8, 0x1f ;  /* 0x09001f004c427f89 */ /* 0x0010e800000e0000 */
[----:B-1----:R0:W1:Y:S04]  /*9650*/  SHFL.DOWN PT, R67, R75, 0x8, 0x1f ;  /* 0x09001f004b437f89 */ /* 0x00206800000e0000 */
[----:B----4-:R0:W4:Y:S04]  /*9660*/  SHFL.DOWN PT, R68, R74, 0x8, 0x1f ;  /* 0x09001f004a447f89 */ /* 0x01012800000e0000 */
[----:B--2---:R0:W2:Y:S02]  /*9670*/  SHFL.DOWN PT, R64, R69, 0x8, 0x1f ;  /* 0x09001f0045407f89 */ /* 0x0040a400000e0000 */
.L_x_4046:
        /* <DEDUP_REMOVED lines=15> */
.L_x_3956:
[----:B------:R-:W-:Y:S05]  /*9770*/  BSYNC B1 ;  /* 0x0000000000017941 */ /* 0x000fea0003800000 */
.L_x_3955:
[----:B------:R-:W-:Y:S05]  /*9780*/  BRA.DIV ~URZ, `(.L_x_3957) ;  /* 0x000076527f007947 */ /* 0x000fea000b800000 */
[----:B---3--:R3:W0:Y:S02]  /*9790*/  SHFL.DOWN PT, R66, R76, 0x10, 0x1f ;  /* 0x0a001f004c427f89 */ /* 0x00862400000e0000 */
.L_x_4047:
[----:B------:R-:W-:Y:S05]  /*97a0*/  BRA.DIV ~URZ, `(.L_x_3958) ;  /* 0x000076b27f007947 */ /* 0x000fea000b800000 */
[----:B-1----:R1:W3:Y:S04]  /*97b0*/  SHFL.DOWN PT, R67, R75, 0x10, 0x1f ;  /* 0x0a001f004b437f89 */ /* 0x0022e800000e0000 */
[----:B----4-:R1:W4:Y:S04]  /*97c0*/  SHFL.DOWN PT, R68, R74, 0x10, 0x1f ;  /* 0x0a001f004a447f89 */ /* 0x01032800000e0000 */
[----:B--2---:R1:W2:Y:S02]  /*97d0*/  SHFL.DOWN PT, R64, R69, 0x10, 0x1f ;  /* 0x0a001f0045407f89 */ /* 0x0042a400000e0000 */
.L_x_4048:
        /* <DEDUP_REMOVED lines=13> */
.L_x_3960:
[----:B------:R-:W-:Y:S05]  /*98b0*/  BSYNC B1 ;  /* 0x0000000000017941 */ /* 0x000fea0003800000 */
.L_x_3959:
        /* <DEDUP_REMOVED lines=20> */
.L_x_4049:
        /* <DEDUP_REMOVED lines=15> */
.L_x_3963:
[----:B0-----:R-:W-:Y:S05]  /*9af0*/  BSYNC B1 ;  /* 0x0000000000017941 */ /* 0x001fea0003800000 */
.L_x_3962:
        /* <DEDUP_REMOVED lines=39> */
.L_x_3942:
[----:B0-----:R-:W-:Y:S05]  /*9d70*/  BSYNC B0 ;  /* 0x0000000000007941 */ /* 0x001fea0003800000 */
.L_x_3941:
[----:B------:R-:W-:Y:S01]  /*9d80*/  WARPSYNC 0xffffffff ;  /* 0xffffffff00007948 */ /* 0x000fe20003800000 */
[----:B------:R-:W-:Y:S01]  /*9d90*/  BAR.SYNC.DEFER_BLOCKING 0x0 ;  /* 0x0000000000007b1d */ /* 0x000fe20000010000 */
[--C-:B-1----:R-:W-:Y:S01]  /*9da0*/  HADD2.F32 R74, -RZ, R55.reuse.H1_H1 ;  /* 0x30000037ff4a7230 */ /* 0x102fe20000004100 */
[C---:B------:R-:W-:Y:S01]  /*9db0*/  ISETP.NE.AND P0, PT, R113.reuse, RZ, PT ;  /* 0x000000ff7100720c */ /* 0x040fe20003f05270 */
[----:B------:R-:W-:Y:S01]  /*9dc0*/  HADD2.F32 R76, -RZ, R55.H0_H0 ;  /* 0x20000037ff4c7230 */ /* 0x000fe20000004100 */
[C---:B------:R-:W-:Y:S01]  /*9dd0*/  SHF.L.U32 R238, R113.reuse, 0x5, RZ ;  /* 0x0000000571ee7819 */ /* 0x040fe200000006ff */
[----:B------:R-:W-:Y:S01]  /*9de0*/  HADD2.F32 R81, -RZ, R53.H1_H1 ;  /* 0x30000035ff517230 */ /* 0x000fe20000004100 */
[----:B------:R-:W-:Y:S01]  /*9df0*/  FMUL.FTZ R70, R74, R50 ;  /* 0x000000324a467220 */ /* 0x000fe20000410000 */
[C---:B------:R-:W-:Y:S01]  /*9e00*/  IADD3 R250, R113.reuse, 0xd80, RZ ;  /* 0x00000d8071fa7810 */ /* 0x040fe20007ffe0ff */
[----:B------:R-:W-:Y:S01]  /*9e10*/  FFMA.FTZ R246, -R16, R115, -RZ ;  /* 0x0000007310f67223 */ /* 0x000fe200000109ff */
[----:B------:R-:W-:Y:S01]  /*9e20*/  IADD3 R83, R238, 0x2, RZ ;  /* 0x00000002ee537810 */ /* 0x000fe20007ffe0ff */
[----:B------:R-:W-:Y:S01]  /*9e30*/  FMUL.FTZ R248, R16, R207 ;  /* 0x000000cf10f87220 */ /* 0x000fe20000410000 */
[----:B------:R-:W-:Y:S01]  /*9e40*/  IADD3 R252, R113, 0xe00, RZ ;  /* 0x00000e0071fc7810 */ /* 0x000fe20007ffe0ff */
[----:B------:R-:W-:Y:S01]  /*9e50*/  ULDC UR36, c[0x0][0x174] ;  /* 0x00005d0000247ab9 */ /* 0x000fe20000000800 */
[----:B------:R-:W-:Y:S01]  /*9e60*/  LEA.HI.SX32 R234, R83, R238, 0x1b ;  /* 0x000000ee53ea7211 */ /* 0x000fe200078fdaff */
[----:B------:R-:W-:Y:S01]  /*9e70*/  UIADD3 UR36, -UR6, UR36, URZ ;  /* 0x0000002406247290 */ /* 0x000fe2000fffe13f */
[----:B------:R-:W-:Y:S01]  /*9e80*/  BSSY B0, `(.L_x_3964) ;  /* 0x00002ba000007945 */ /* 0x000fe20003800000 */
[----:B------:R-:W-:-:S02]  /*9e90*/  ULDC UR37, c[0x0][0x168] ;  /* 0x00005a0000257ab9 */ /* 0x000fc40000000800 */
[----:B------:R-:W-:-:S04]  /*9ea0*/  ULEA UR36, UR36, 0xfffff800, 0xb ;  /* 0xfffff80024247891 */ /* 0x000fc8000f8e583f */
[----:B------:R-:W-:Y:S01]  /*9eb0*/  UIADD3 UR36, -UR36, UR37, URZ ;  /* 0x0000002524247290 */ /* 0x000fe2000fffe13f */
[----:B------:R-:W0:Y:S04]  /*9ec0*/  LDS.64 R64, [R86.X16+0xd088] ;  /* 0x00d0880056407984 */ /* 0x000e28000000ca00 */
[----:B------:R1:W-:Y:S01]  /*9ed0*/  @!P0 STS.128 [UR49+0xee80], R60 ;  /* 0x00ee803cff008988 */ /* 0x0003e20008000c31 */
[CC--:B0-----:R-:W-:Y:S02]  /*9ee0*/  FMUL.FTZ R67, R65.reuse, -R85.reuse ;  /* 0x8000005541437220 */ /* 0x0c1fe40000410000 */
[C---:B------:R-:W-:Y:S02]  /*9ef0*/  FMUL.FTZ R85, R64.reuse, -R85 ;  /* 0x8000005540557220 */ /* 0x040fe40000410000 */
[-C--:B------:R-:W-:Y:S01]  /*9f00*/  FFMA.FTZ R67, R64, R84.reuse, -R67 ;  /* 0x0000005440437223 */ /* 0x080fe20000010843 */
[----:B------:R-:W-:Y:S01]  /*9f10*/  P2R R64, PR, RZ, 0x1 ;  /* 0x00000001ff407803 */ /* 0x000fe20000000000 */
[----:B------:R-:W-:Y:S01]  /*9f20*/  FFMA.FTZ R85, R65, R84, R85 ;  /* 0x0000005441557223 */ /* 0x000fe20000010055 */
[----:B------:R-:W-:Y:S01]  /*9f30*/  HADD2.F32 R84, -RZ, R53.H0_H0 ;  /* 0x20000035ff547230 */ /* 0x000fe20000004100 */
[----:B------:R-:W-:-:S02]  /*9f40*/  FADD.FTZ R90, R90, R67 ;  /* 0x000000435a5a7221 */ /* 0x000fc40000010000 */
[----:B------:R-:W-:Y:S01]  /*9f50*/  FADD.FTZ R88, -R88, R85 ;  /* 0x0000005558587221 */ /* 0x000fe20000010100 */
[----:B------:R-:W-:Y:S01]  /*9f60*/  IADD3 R85, R238, 0x3, RZ ;  /* 0x00000003ee557810 */ /* 0x000fe20007ffe0ff */
[----:B------:R-:W-:Y:S02]  /*9f70*/  FMUL.FTZ R69, R90, UR48 ;  /* 0x000000305a457c20 */ /* 0x000fe40008410000 */
[----:B------:R-:W-:Y:S01]  /*9f80*/  FMUL.FTZ R66, R133, -R90 ;  /* 0x8000005a85427220 */ /* 0x000fe20000410000 */
[----:B------:R-:W-:Y:S01]  /*9f90*/  LEA.HI.SX32 R236, R85, R238, 0x1b ;  /* 0x000000ee55ec7211 */ /* 0x000fe200078fdaff */
[----:B------:R-:W-:Y:S02]  /*9fa0*/  FFMA.FTZ R65, R181, -R70, R218 ;  /* 0x80000046b5417223 */ /* 0x000fe400000100da */
[C---:B------:R-:W-:Y:S02]  /*9fb0*/  FMUL.FTZ R67, R88.reuse, UR48 ;  /* 0x0000003058437c20 */ /* 0x040fe40008410000 */
[----:B------:R-:W-:-:S02]  /*9fc0*/  FFMA.FTZ R72, R88, UR41, -R69 ;  /* 0x0000002958487c23 */ /* 0x000fc40008010845 */
[-C--:B------:R-:W-:Y:S02]  /*9fd0*/  FMUL.FTZ R64, R133, -R88.reuse ;  /* 0x8000005885407220 */ /* 0x080fe40000410000 */
[-C--:B------:R-:W-:Y:S02]  /*9fe0*/  FFMA.FTZ R66, R135, R88.reuse, R66 ;  /* 0x0000005887427223 */ /* 0x080fe40000010042 */
[----:B------:R-:W-:Y:S02]  /*9ff0*/  FMUL.FTZ R68, R181, R88 ;  /* 0x00000058b5447220 */ /* 0x000fe40000410000 */
[----:B------:R-:W-:Y:S02]  /*a000*/  FFMA.FTZ R70, R179, -R70, R219 ;  /* 0x80000046b3467223 */ /* 0x000fe400000100db */
[----:B------:R-:W-:Y:S02]  /*a010*/  FFMA.FTZ R67, R90, UR41, R67 ;  /* 0x000000295a437c23 */ /* 0x000fe40008010043 */
[----:B------:R-:W-:-:S02]  /*a020*/  FMUL.FTZ R72, R65, R72 ;  /* 0x0000004841487220 */ /* 0x000fc40000410000 */
[-C--:B------:R-:W-:Y:S02]  /*a030*/  FFMA.FTZ R64, R135, R90.reuse, -R64 ;  /* 0x0000005a87407223 */ /* 0x080fe40000010840 */
[----:B------:R-:W-:Y:S02]  /*a040*/  FADD.FTZ R87, -R87, R66 ;  /* 0x0000004257577221 */ /* 0x000fe40000010100 */
[----:B------:R-:W-:Y:S02]  /*a050*/  FFMA.FTZ R68, R179, R90, R68 ;  /* 0x0000005ab3447223 */ /* 0x000fe40000010044 */
[----:B-1----:R-:W-:Y:S02]  /*a060*/  FMUL.FTZ R63, R90, R50 ;  /* 0x000000325a3f7220 */ /* 0x002fe40000410000 */
[----:B------:R-:W-:Y:S02]  /*a070*/  FFMA.FTZ R67, R70, R67, R72 ;  /* 0x0000004346437223 */ /* 0x000fe40000010048 */
[----:B------:R-:W-:-:S02]  /*a080*/  FADD.FTZ R89, R89, R64 ;  /* 0x0000004059597221 */ /* 0x000fc40000010000 */
[-C--:B------:R-:W-:Y:S02]  /*a090*/  FMUL.FTZ R71, R88, R50.reuse ;  /* 0x0000003258477220 */ /* 0x080fe40000410000 */
[----:B------:R-:W-:Y:S02]  /*a0a0*/  FMUL.FTZ R64, R136, -R87 ;  /* 0x8000005788407220 */ /* 0x000fe40000410000 */
[----:B------:R-:W-:Y:S02]  /*a0b0*/  FMUL.FTZ R61, R65, R63 ;  /* 0x0000003f413d7220 */ /* 0x000fe40000410000 */
[----:B------:R-:W-:Y:S02]  /*a0c0*/  FMUL.FTZ R69, R76, R51 ;  /* 0x000000334c457220 */ /* 0x000fe40000410000 */
[----:B------:R-:W-:Y:S02]  /*a0d0*/  FFMA.FTZ R17, R68, R50, R17 ;  /* 0x0000003244117223 */ /* 0x000fe40000010011 */
[----:B------:R-:W-:-:S02]  /*a0e0*/  FFMA.FTZ R72, R74, R68, R67 ;  /* 0x000000444a487223 */ /* 0x000fc40000010043 */
[----:B------:R-:W-:Y:S02]  /*a0f0*/  FMUL.FTZ R68, R89, UR48 ;  /* 0x0000003059447c20 */ /* 0x000fe40008410000 */
[----:B------:R-:W-:Y:S02]  /*a100*/  FMUL.FTZ R60, R65, R71 ;  /* 0x00000047413c7220 */ /* 0x000fe40000410000 */
[-C--:B------:R-:W-:Y:S02]  /*a110*/  FMUL.FTZ R136, R136, -R89.reuse ;  /* 0x8000005988887220 */ /* 0x080fe40000410000 */
[----:B------:R-:W-:Y:S02]  /*a120*/  FFMA.FTZ R65, R137, R89, -R64 ;  /* 0x0000005989417223 */ /* 0x000fe40000010840 */
[-C--:B------:R-:W-:Y:S02]  /*a130*/  FFMA.FTZ R61, R70, R71.reuse, -R61 ;  /* 0x00000047463d7223 */ /* 0x080fe4000001083d */
[----:B------:R-:W-:-:S02]  /*a140*/  FMUL.FTZ R62, R74, R71 ;  /* 0x000000474a3e7220 */ /* 0x000fc40000410000 */
[----:B------:R-:W-:Y:S02]  /*a150*/  FFMA.FTZ R64, R178, -R69, R216 ;  /* 0x80000045b2407223 */ /* 0x000fe400000100d8 */
[C---:B------:R-:W-:Y:S02]  /*a160*/  FMUL.FTZ R135, R87.reuse, R51 ;  /* 0x0000003357877220 */ /* 0x040fe40000410000 */
[C---:B------:R-:W-:Y:S02]  /*a170*/  FMUL.FTZ R66, R87.reuse, UR48 ;  /* 0x0000003057427c20 */ /* 0x040fe40008410000 */
[----:B------:R-:W-:Y:S02]  /*a180*/  FFMA.FTZ R71, R87, UR41, -R68 ;  /* 0x0000002957477c23 */ /* 0x000fe40008010844 */
[----:B------:R-:W-:Y:S02]  /*a190*/  FFMA.FTZ R136, R137, R87, R136 ;  /* 0x0000005789887223 */ /* 0x000fe40000010088 */
[----:B------:R-:W-:-:S02]  /*a1a0*/  FMUL.FTZ R133, R89, R51 ;  /* 0x0000003359857220 */ /* 0x000fc40000410000 */
[----:B------:R-:W-:Y:S02]  /*a1b0*/  FFMA.FTZ R69, R176, -R69, R217 ;  /* 0x80000045b0457223 */ /* 0x000fe400000100d9 */
[----:B------:R-:W-:Y:S02]  /*a1c0*/  FMUL.FTZ R68, R64, R135 ;  /* 0x0000008740447220 */ /* 0x000fe40000410000 */
[----:B------:R-:W-:Y:S01]  /*a1d0*/  FMUL.FTZ R67, R178, R87 ;  /* 0x00000057b2437220 */ /* 0x000fe20000410000 */
[----:B------:R-:W-:Y:S01]  /*a1e0*/  IADD3 R178, R113, 0xb00, RZ ;  /* 0x00000b0071b27810 */ /* 0x000fe20007ffe0ff */
[----:B------:R-:W-:Y:S02]  /*a1f0*/  FFMA.FTZ R66, R89, UR41, R66 ;  /* 0x0000002959427c23 */ /* 0x000fe40008010042 */
[----:B------:R-:W-:Y:S02]  /*a200*/  FMUL.FTZ R71, R64, R71 ;  /* 0x0000004740477220 */ /* 0x000fe40000410000 */
[----:B------:R-:W-:-:S02]  /*a210*/  FFMA.FTZ R60, R70, R63, R60 ;  /* 0x0000003f463c7223 */ /* 0x000fc4000001003c */
[----:B------:R-:W-:Y:S02]  /*a220*/  FADD.FTZ R136, -R91, R136 ;  /* 0x000000885b887221 */ /* 0x000fe40000010100 */
[----:B------:R-:W-:Y:S02]  /*a230*/  FMUL.FTZ R70, R64, R133 ;  /* 0x0000008540467220 */ /* 0x000fe40000410000 */
[----:B------:R-:W-:Y:S01]  /*a240*/  FMUL.FTZ R63, R74, R63 ;  /* 0x0000003f4a3f7220 */ /* 0x000fe20000410000 */
[----:B------:R-:W-:Y:S01]  /*a250*/  HADD2.F32 R74, -RZ, R54.H1_H1 ;  /* 0x30000036ff4a7230 */ /* 0x000fe20000004100 */
[----:B------:R-:W-:Y:S02]  /*a260*/  FFMA.FTZ R64, R69, R133, R68 ;  /* 0x0000008545407223 */ /* 0x000fe40000010044 */
[----:B------:R-:W-:Y:S01]  /*a270*/  FFMA.FTZ R67, R176, R89, R67 ;  /* 0x00000059b0437223 */ /* 0x000fe20000010043 */
[----:B------:R-:W-:Y:S01]  /*a280*/  IADD3 R176, R113, 0xa80, RZ ;  /* 0x00000a8071b07810 */ /* 0x000fe20007ffe0ff */
[----:B------:R-:W-:-:S02]  /*a290*/  FFMA.FTZ R68, R69, R66, R71 ;  /* 0x0000004245447223 */ /* 0x000fc40000010047 */
[----:B------:R-:W-:Y:S01]  /*a2a0*/  FADD.FTZ R137, R92, R65 ;  /* 0x000000415c897221 */ /* 0x000fe20000010000 */
[----:B------:R-:W-:Y:S01]  /*a2b0*/  HADD2.F32 R92, -RZ, R57.H0_H0 ;  /* 0x20000039ff5c7230 */ /* 0x000fe20000004100 */
[----:B------:R-:W-:Y:S02]  /*a2c0*/  FMUL.FTZ R66, R138, -R136 ;  /* 0x800000888a427220 */ /* 0x000fe40000410000 */
[----:B------:R-:W-:Y:S02]  /*a2d0*/  FFMA.FTZ R71, R76, R67, R68 ;  /* 0x000000434c477223 */ /* 0x000fe40000010044 */
[----:B------:R-:W-:Y:S02]  /*a2e0*/  FFMA.FTZ R18, R67, R51, R18 ;  /* 0x0000003343127223 */ /* 0x000fe40000010012 */
[----:B------:R-:W-:Y:S02]  /*a2f0*/  FMUL.FTZ R68, R74, R96 ;  /* 0x000000604a447220 */ /* 0x000fe40000410000 */
[----:B------:R-:W-:-:S02]  /*a300*/  FFMA.FTZ R67, R139, R137, -R66 ;  /* 0x000000898b437223 */ /* 0x000fc40000010842 */
[C---:B------:R-:W-:Y:S02]  /*a310*/  FMUL.FTZ R66, R177.reuse, R136 ;  /* 0x00000088b1427220 */ /* 0x040fe40000410000 */
[-C--:B------:R-:W-:Y:S02]  /*a320*/  FFMA.FTZ R177, R177, -R68.reuse, R226 ;  /* 0x80000044b1b17223 */ /* 0x080fe400000100e2 */
[----:B------:R-:W-:Y:S02]  /*a330*/  FFMA.FTZ R65, R69, R135, -R70 ;  /* 0x0000008745417223 */ /* 0x000fe40000010846 */
[----:B------:R-:W-:Y:S02]  /*a340*/  FFMA.FTZ R68, R175, -R68, R232 ;  /* 0x80000044af447223 */ /* 0x000fe400000100e8 */
[----:B------:R-:W-:Y:S02]  /*a350*/  FMUL.FTZ R69, R137, UR48 ;  /* 0x0000003089457c20 */ /* 0x000fe40008410000 */
[----:B------:R-:W-:-:S02]  /*a360*/  FFMA.FTZ R175, R175, R137, R66 ;  /* 0x00000089afaf7223 */ /* 0x000fc40000010042 */
[----:B------:R-:W-:Y:S02]  /*a370*/  FMUL.FTZ R138, R138, -R137 ;  /* 0x800000898a8a7220 */ /* 0x000fe40000410000 */
[C---:B------:R-:W-:Y:S02]  /*a380*/  FMUL.FTZ R66, R136.reuse, UR48 ;  /* 0x0000003088427c20 */ /* 0x040fe40008410000 */
[C---:B------:R-:W-:Y:S02]  /*a390*/  FFMA.FTZ R70, R136.reuse, UR41, -R69 ;  /* 0x0000002988467c23 */ /* 0x040fe40008010845 */
[----:B------:R-:W-:Y:S02]  /*a3a0*/  FFMA.FTZ R138, R139, R136, R138 ;  /* 0x000000888b8a7223 */ /* 0x000fe4000001008a */
[----:B------:R-:W-:Y:S02]  /*a3b0*/  FFMA.FTZ R69, R137, UR41, R66 ;  /* 0x0000002989457c23 */ /* 0x000fe40008010042 */
[----:B------:R-:W-:-:S02]  /*a3c0*/  FMUL.FTZ R139, R136, R96 ;  /* 0x00000060888b7220 */ /* 0x000fc40000410000 */
[----:B------:R-:W-:Y:S02]  /*a3d0*/  FMUL.FTZ R137, R137, R96 ;  /* 0x0000006089897220 */ /* 0x000fe40000410000 */
[----:B------:R-:W-:Y:S02]  /*a3e0*/  FADD.FTZ R77, R94, R67 ;  /* 0x000000435e4d7221 */ /* 0x000fe40000010000 */
[C---:B------:R-:W-:Y:S02]  /*a3f0*/  FMUL.FTZ R70, R177.reuse, R70 ;  /* 0x00000046b1467220 */ /* 0x040fe40000410000 */
[C---:B------:R-:W-:Y:S02]  /*a400*/  FMUL.FTZ R133, R76.reuse, R133 ;  /* 0x000000854c857220 */ /* 0x040fe40000410000 */
[----:B------:R-:W-:Y:S01]  /*a410*/  FMUL.FTZ R135, R76, R135 ;  /* 0x000000874c877220 */ /* 0x000fe20000410000 */
[----:B------:R-:W-:Y:S01]  /*a420*/  HADD2.F32 R76, -RZ, R54.H0_H0 ;  /* 0x20000036ff4c7230 */ /* 0x000fe20000004100 */
[----:B------:R-:W-:-:S02]  /*a430*/  FMUL.FTZ R66, R177, R139 ;  /* 0x0000008bb1427220 */ /* 0x000fc40000410000 */
[----:B------:R-:W-:Y:S02]  /*a440*/  FMUL.FTZ R67, R177, R137 ;  /* 0x00000089b1437220 */ /* 0x000fe40000410000 */
[----:B------:R-:W-:Y:S01]  /*a450*/  FADD.FTZ R138, -R93, R138 ;  /* 0x0000008a5d8a7221 */ /* 0x000fe20000010100 */
[----:B------:R-:W-:Y:S01]  /*a460*/  HADD2.F32 R93, -RZ, R57.H1_H1 ;  /* 0x30000039ff5d7230 */ /* 0x000fe20000004100 */
[----:B------:R-:W-:Y:S02]  /*a470*/  FADD.FTZ R33, R72, R33 ;  /* 0x0000002148217221 */ /* 0x000fe40000010000 */
[C---:B------:R-:W-:Y:S02]  /*a480*/  FFMA.FTZ R72, R68.reuse, R69, R70 ;  /* 0x0000004544487223 */ /* 0x040fe40000010046 */
[C---:B------:R-:W-:Y:S02]  /*a490*/  FFMA.FTZ R66, R68.reuse, R137, R66 ;  /* 0x0000008944427223 */ /* 0x040fe40000010042 */
[----:B------:R-:W-:-:S02]  /*a4a0*/  FFMA.FTZ R67, R68, R139, -R67 ;  /* 0x0000008b44437223 */ /* 0x000fc40000010843 */
[----:B------:R-:W-:Y:S02]  /*a4b0*/  FMUL.FTZ R68, R140, -R138 ;  /* 0x8000008a8c447220 */ /* 0x000fe40000410000 */
[----:B------:R-:W-:Y:S02]  /*a4c0*/  FMUL.FTZ R70, R76, R97 ;  /* 0x000000614c467220 */ /* 0x000fe40000410000 */
[C---:B------:R-:W-:Y:S02]  /*a4d0*/  FMUL.FTZ R137, R74.reuse, R137 ;  /* 0x000000894a897220 */ /* 0x040fe40000410000 */
[----:B------:R-:W-:Y:S02]  /*a4e0*/  FMUL.FTZ R139, R74, R139 ;  /* 0x0000008b4a8b7220 */ /* 0x000fe40000410000 */
[----:B------:R-:W-:Y:S02]  /*a4f0*/  FMUL.FTZ R140, R140, -R77 ;  /* 0x8000004d8c8c7220 */ /* 0x000fe40000410000 */
[----:B------:R-:W-:-:S02]  /*a500*/  FADD.FTZ R34, R71, R34 ;  /* 0x0000002247227221 */ /* 0x000fc40000010000 */
[----:B------:R-:W-:Y:S02]  /*a510*/  FFMA.FTZ R74, R74, R175, R72 ;  /* 0x000000af4a4a7223 */ /* 0x000fe40000010048 */
[----:B------:R-:W-:Y:S02]  /*a520*/  FMUL.FTZ R73, R77, UR48 ;  /* 0x000000304d497c20 */ /* 0x000fe40008410000 */
[----:B------:R-:W-:Y:S02]  /*a530*/  FMUL.FTZ R71, R174, R138 ;  /* 0x0000008aae477220 */ /* 0x000fe40000410000 */
[----:B------:R-:W-:Y:S02]  /*a540*/  FMUL.FTZ R72, R138, UR48 ;  /* 0x000000308a487c20 */ /* 0x000fe40008410000 */
[----:B------:R-:W-:Y:S02]  /*a550*/  FFMA.FTZ R19, R175, R96, R19 ;  /* 0x00000060af137223 */ /* 0x000fe40000010013 */
[----:B------:R-:W-:-:S02]  /*a560*/  FFMA.FTZ R69, R141, R77, -R68 ;  /* 0x0000004d8d457223 */ /* 0x000fc40000010844 */
[----:B------:R-:W-:Y:S02]  /*a570*/  FFMA.FTZ R140, R141, R138, R140 ;  /* 0x0000008a8d8c7223 */ /* 0x000fe4000001008c */
[----:B------:R-:W-:Y:S01]  /*a580*/  FFMA.FTZ R68, R174, -R70, R231 ;  /* 0x80000046ae447223 */ /* 0x000fe200000100e7 */
[----:B------:R-:W-:Y:S01]  /*a590*/  IADD3 R174, R113, 0xa00, RZ ;  /* 0x00000a0071ae7810 */ /* 0x000fe20007ffe0ff */
[CC--:B------:R-:W-:Y:S02]  /*a5a0*/  FMUL.FTZ R175, R138.reuse, R97.reuse ;  /* 0x000000618aaf7220 */ /* 0x0c0fe40000410000 */
[----:B------:R-:W-:Y:S02]  /*a5b0*/  FFMA.FTZ R75, R138, UR41, -R73 ;  /* 0x000000298a4b7c23 */ /* 0x000fe40008010849 */
[----:B------:R-:W-:Y:S02]  /*a5c0*/  FMUL.FTZ R141, R77, R97 ;  /* 0x000000614d8d7220 */ /* 0x000fe40000410000 */
[----:B------:R-:W-:-:S02]  /*a5d0*/  FFMA.FTZ R71, R172, R77, R71 ;  /* 0x0000004dac477223 */ /* 0x000fc40000010047 */
[----:B------:R-:W-:Y:S02]  /*a5e0*/  FFMA.FTZ R73, R77, UR41, R72 ;  /* 0x000000294d497c23 */ /* 0x000fe40008010048 */
[----:B------:R-:W-:Y:S01]  /*a5f0*/  FADD.FTZ R77, R180, R69 ;  /* 0x00000045b44d7221 */ /* 0x000fe20000010000 */
[C---:B------:R-:W-:Y:S01]  /*a600*/  IADD3 R180, R113.reuse, 0xb80, RZ ;  /* 0x00000b8071b47810 */ /* 0x040fe20007ffe0ff */
[----:B------:R-:W-:Y:S01]  /*a610*/  FFMA.FTZ R70, R172, -R70, R235 ;  /* 0x80000046ac467223 */ /* 0x000fe200000100eb */
[----:B------:R-:W-:Y:S01]  /*a620*/  IADD3 R172, R113, 0x980, RZ ;  /* 0x0000098071ac7810 */ /* 0x000fe20007ffe0ff */
[C---:B------:R-:W-:Y:S02]  /*a630*/  FMUL.FTZ R69, R68.reuse, R175 ;  /* 0x000000af44457220 */ /* 0x040fe40000410000 */
[C---:B------:R-:W-:Y:S02]  /*a640*/  FMUL.FTZ R72, R68.reuse, R141 ;  /* 0x0000008d44487220 */ /* 0x040fe40000410000 */
[----:B------:R-:W-:-:S02]  /*a650*/  FMUL.FTZ R75, R68, R75 ;  /* 0x0000004b444b7220 */ /* 0x000fc40000410000 */
[----:B------:R-:W-:Y:S02]  /*a660*/  FADD.FTZ R95, -R95, R140 ;  /* 0x0000008c5f5f7221 */ /* 0x000fe40000010100 */
[C---:B------:R-:W-:Y:S02]  /*a670*/  FFMA.FTZ R68, R70.reuse, R141, R69 ;  /* 0x0000008d46447223 */ /* 0x040fe40000010045 */
[C---:B------:R-:W-:Y:S02]  /*a680*/  FFMA.FTZ R69, R70.reuse, R175, -R72 ;  /* 0x000000af46457223 */ /* 0x040fe40000010848 */
[----:B------:R-:W-:Y:S02]  /*a690*/  FFMA.FTZ R72, R70, R73, R75 ;  /* 0x0000004946487223 */ /* 0x000fe4000001004b */
[C---:B------:R-:W-:Y:S02]  /*a6a0*/  FMUL.FTZ R70, R142.reuse, -R95 ;  /* 0x8000005f8e467220 */ /* 0x040fe40000410000 */
[----:B------:R-:W-:-:S02]  /*a6b0*/  FMUL.FTZ R142, R142, -R77 ;  /* 0x8000004d8e8e7220 */ /* 0x000fc40000410000 */
[C---:B------:R-:W-:Y:S02]  /*a6c0*/  FFMA.FTZ R70, R143.reuse, R77, -R70 ;  /* 0x0000004d8f467223 */ /* 0x040fe40000010846 */
[----:B------:R-:W-:Y:S02]  /*a6d0*/  FFMA.FTZ R143, R143, R95, R142 ;  /* 0x0000005f8f8f7223 */ /* 0x000fe4000001008e */
[----:B------:R-:W-:Y:S02]  /*a6e0*/  FFMA.FTZ R20, R71, R97, R20 ;  /* 0x0000006147147223 */ /* 0x000fe40000010014 */
[----:B------:R-:W-:Y:S02]  /*a6f0*/  FFMA.FTZ R75, R76, R71, R72 ;  /* 0x000000474c4b7223 */ /* 0x000fe40000010048 */
[----:B------:R-:W-:Y:S02]  /*a700*/  FMUL.FTZ R71, R81, R98 ;  /* 0x0000006251477220 */ /* 0x000fe40000410000 */
[----:B------:R-:W-:-:S02]  /*a710*/  FADD.FTZ R82, R183, R70 ;  /* 0x00000046b7527221 */ /* 0x000fc40000010000 */
[----:B------:R-:W-:Y:S02]  /*a720*/  FMUL.FTZ R70, R173, R95 ;  /* 0x0000005fad467220 */ /* 0x000fe40000410000 */
[----:B------:R-:W-:Y:S01]  /*a730*/  FADD.FTZ R79, -R182, R143 ;  /* 0x0000008fb64f7221 */ /* 0x000fe20000010100 */
[----:B------:R-:W-:Y:S01]  /*a740*/  IADD3 R182, R113, 0xc00, RZ ;  /* 0x00000c0071b67810 */ /* 0x000fe20007ffe0ff */
[-C--:B------:R-:W-:Y:S02]  /*a750*/  FFMA.FTZ R173, R173, -R71.reuse, R230 ;  /* 0x80000047adad7223 */ /* 0x080fe400000100e6 */
[C---:B------:R-:W-:Y:S02]  /*a760*/  FFMA.FTZ R73, R171.reuse, -R71, R224 ;  /* 0x80000047ab497223 */ /* 0x040fe400000100e0 */
[----:B------:R-:W-:Y:S02]  /*a770*/  FFMA.FTZ R71, R171, R77, R70 ;  /* 0x0000004dab477223 */ /* 0x000fe40000010046 */
[----:B------:R-:W-:-:S02]  /*a780*/  FMUL.FTZ R70, R144, -R79 ;  /* 0x8000004f90467220 */ /* 0x000fc40000410000 */
[-C--:B------:R-:W-:Y:S02]  /*a790*/  FMUL.FTZ R144, R144, -R82.reuse ;  /* 0x8000005290907220 */ /* 0x080fe40000410000 */
[C---:B------:R-:W-:Y:S02]  /*a7a0*/  FFMA.FTZ R70, R145.reuse, R82, -R70 ;  /* 0x0000005291467223 */ /* 0x040fe40000010846 */
[----:B------:R-:W-:Y:S02]  /*a7b0*/  FFMA.FTZ R145, R145, R79, R144 ;  /* 0x0000004f91917223 */ /* 0x000fe40000010090 */
[----:B------:R-:W-:Y:S02]  /*a7c0*/  FADD.FTZ R35, R74, R35 ;  /* 0x000000234a237221 */ /* 0x000fe40000010000 */
[----:B------:R-:W-:Y:S02]  /*a7d0*/  FMUL.FTZ R74, R77, UR48 ;  /* 0x000000304d4a7c20 */ /* 0x000fe40008410000 */
[----:B------:R-:W-:-:S02]  /*a7e0*/  FMUL.FTZ R72, R95, UR48 ;  /* 0x000000305f487c20 */ /* 0x000fc40008410000 */
[----:B------:R-:W-:Y:S02]  /*a7f0*/  FADD.FTZ R184, -R184, R145 ;  /* 0x00000091b8b87221 */ /* 0x000fe40000010100 */
[C---:B------:R-:W-:Y:S02]  /*a800*/  FMUL.FTZ R141, R76.reuse, R141 ;  /* 0x0000008d4c8d7220 */ /* 0x040fe40000410000 */
[----:B------:R-:W-:Y:S02]  /*a810*/  FMUL.FTZ R175, R76, R175 ;  /* 0x000000af4caf7220 */ /* 0x000fe40000410000 */
[----:B------:R-:W-:Y:S02]  /*a820*/  FADD.FTZ R185, R185, R70 ;  /* 0x00000046b9b97221 */ /* 0x000fe40000010000 */
[----:B------:R-:W-:Y:S02]  /*a830*/  FFMA.FTZ R76, R95, UR41, -R74 ;  /* 0x000000295f4c7c23 */ /* 0x000fe4000801084a */
[----:B------:R-:W-:-:S02]  /*a840*/  FFMA.FTZ R74, R77, UR41, R72 ;  /* 0x000000294d4a7c23 */ /* 0x000fc40008010048 */
[C---:B------:R-:W-:Y:S02]  /*a850*/  FMUL.FTZ R72, R146.reuse, -R184 ;  /* 0x800000b892487220 */ /* 0x040fe40000410000 */
[-C--:B------:R-:W-:Y:S02]  /*a860*/  FMUL.FTZ R146, R146, -R185.reuse ;  /* 0x800000b992927220 */ /* 0x080fe40000410000 */
[-C--:B------:R-:W-:Y:S02]  /*a870*/  FMUL.FTZ R80, R95, R98.reuse ;  /* 0x000000625f507220 */ /* 0x080fe40000410000 */
[----:B------:R-:W-:Y:S02]  /*a880*/  FMUL.FTZ R78, R77, R98 ;  /* 0x000000624d4e7220 */ /* 0x000fe40000410000 */
[C---:B------:R-:W-:Y:S02]  /*a890*/  FFMA.FTZ R171, R147.reuse, R184, R146 ;  /* 0x000000b893ab7223 */ /* 0x040fe40000010092 */
[----:B------:R-:W-:-:S02]  /*a8a0*/  FFMA.FTZ R72, R147, R185, -R72 ;  /* 0x000000b993487223 */ /* 0x000fc40000010848 */
[C---:B------:R-:W-:Y:S02]  /*a8b0*/  FMUL.FTZ R76, R173.reuse, R76 ;  /* 0x0000004cad4c7220 */ /* 0x040fe40000410000 */
[C---:B------:R-:W-:Y:S02]  /*a8c0*/  FMUL.FTZ R136, R173.reuse, R80 ;  /* 0x00000050ad887220 */ /* 0x040fe40000410000 */
[----:B------:R-:W-:Y:S02]  /*a8d0*/  FMUL.FTZ R70, R173, R78 ;  /* 0x0000004ead467220 */ /* 0x000fe40000410000 */
[----:B------:R-:W-:Y:S01]  /*a8e0*/  FADD.FTZ R171, -R186, R171 ;  /* 0x000000abbaab7221 */ /* 0x000fe20000010100 */
[----:B------:R-:W-:Y:S01]  /*a8f0*/  IADD3 R186, R113, 0x80, RZ ;  /* 0x0000008071ba7810 */ /* 0x000fe20007ffe0ff */
[----:B------:R-:W-:Y:S02]  /*a900*/  FADD.FTZ R173, R187, R72 ;  /* 0x00000048bbad7221 */ /* 0x000fe40000010000 */
[C---:B------:R-:W-:Y:S01]  /*a910*/  FFMA.FTZ R74, R73.reuse, R74, R76 ;  /* 0x0000004a494a7223 */ /* 0x040fe2000001004c */
[----:B------:R-:W-:Y:S01]  /*a920*/  LEA.HI.SX32 R186, R186, R113, 0x1b ;  /* 0x00000071baba7211 */ /* 0x000fe200078fdaff */
[----:B------:R-:W-:-:S02]  /*a930*/  FFMA.FTZ R136, R73, R78, R136 ;  /* 0x0000004e49887223 */ /* 0x000fc40000010088 */
[----:B------:R-:W-:Y:S02]  /*a940*/  FFMA.FTZ R70, R73, R80, -R70 ;  /* 0x0000005049467223 */ /* 0x000fe40000010846 */
[----:B------:R-:W-:Y:S02]  /*a950*/  FMUL.FTZ R72, R148, -R171 ;  /* 0x800000ab94487220 */ /* 0x000fe40000410000 */
[----:B------:R-:W-:Y:S02]  /*a960*/  FMUL.FTZ R73, R84, R99 ;  /* 0x0000006354497220 */ /* 0x000fe40000410000 */
[----:B------:R-:W-:Y:S02]  /*a970*/  FMUL.FTZ R148, R148, -R173 ;  /* 0x800000ad94947220 */ /* 0x000fe40000410000 */
[----:B------:R-:W-:Y:S02]  /*a980*/  FFMA.FTZ R21, R71, R98, R21 ;  /* 0x0000006247157223 */ /* 0x000fe40000010015 */
[----:B------:R-:W-:-:S02]  /*a990*/  FFMA.FTZ R74, R81, R71, R74 ;  /* 0x00000047514a7223 */ /* 0x000fc4000001004a */
[C---:B------:R-:W-:Y:S02]  /*a9a0*/  FMUL.FTZ R71, R170.reuse, R79 ;  /* 0x0000004faa477220 */ /* 0x040fe40000410000 */
[C---:B------:R-:W-:Y:S02]  /*a9b0*/  FFMA.FTZ R72, R149.reuse, R173, -R72 ;  /* 0x000000ad95487223 */ /* 0x040fe40000010848 */
[----:B------:R-:W-:Y:S02]  /*a9c0*/  FFMA.FTZ R170, R170, -R73, R229 ;  /* 0x80000049aaaa7223 */ /* 0x000fe400000100e5 */
[----:B------:R-:W-:Y:S02]  /*a9d0*/  FFMA.FTZ R149, R149, R171, R148 ;  /* 0x000000ab95957223 */ /* 0x000fe40000010094 */
[----:B------:R-:W-:Y:S02]  /*a9e0*/  FFMA.FTZ R73, R168, -R73, R233 ;  /* 0x80000049a8497223 */ /* 0x000fe400000100e9 */
[----:B------:R-:W-:-:S02]  /*a9f0*/  FADD.FTZ R37, R74, R37 ;  /* 0x000000254a257221 */ /* 0x000fc40000010000 */
[----:B------:R-:W-:Y:S02]  /*aa00*/  FFMA.FTZ R168, R168, R82, R71 ;  /* 0x00000052a8a87223 */ /* 0x000fe40000010047 */
[----:B------:R-:W-:Y:S02]  /*aa10*/  FMUL.FTZ R74, R82, UR48 ;  /* 0x00000030524a7c20 */ /* 0x000fe40008410000 */
[----:B------:R-:W-:Y:S02]  /*aa20*/  FMUL.FTZ R71, R79, UR48 ;  /* 0x000000304f477c20 */ /* 0x000fe40008410000 */
[----:B------:R-:W-:Y:S02]  /*aa30*/  FADD.FTZ R188, -R188, R149 ;  /* 0x00000095bcbc7221 */ /* 0x000fe40000010100 */
[----:B------:R-:W-:Y:S02]  /*aa40*/  FADD.FTZ R36, R75, R36 ;  /* 0x000000244b247221 */ /* 0x000fe40000010000 */
[----:B------:R-:W-:-:S02]  /*aa50*/  FADD.FTZ R189, R189, R72 ;  /* 0x00000048bdbd7221 */ /* 0x000fc40000010000 */
[----:B------:R-:W-:Y:S02]  /*aa60*/  FFMA.FTZ R75, R79, UR41, -R74 ;  /* 0x000000294f4b7c23 */ /* 0x000fe4000801084a */
[----:B------:R-:W-:Y:S02]  /*aa70*/  FFMA.FTZ R74, R82, UR41, R71 ;  /* 0x00000029524a7c23 */ /* 0x000fe40008010047 */
[CC--:B------:R-:W-:Y:S02]  /*aa80*/  FMUL.FTZ R71, R119.reuse, -R188.reuse ;  /* 0x800000bc77477220 */ /* 0x0c0fe40000410000 */
[-C--:B------:R-:W-:Y:S02]  /*aa90*/  FMUL.FTZ R119, R119, -R189.reuse ;  /* 0x800000bd77777220 */ /* 0x080fe40000410000 */
[C---:B------:R-:W-:Y:S02]  /*aaa0*/  FFMA.FTZ R72, R120.reuse, R189, -R71 ;  /* 0x000000bd78487223 */ /* 0x040fe40000010847 */
[----:B------:R-:W-:-:S02]  /*aab0*/  FFMA.FTZ R119, R120, R188, R119 ;  /* 0x000000bc78777223 */ /* 0x000fc40000010077 */
[-C--:B------:R-:W-:Y:S02]  /*aac0*/  FMUL.FTZ R76, R79, R99.reuse ;  /* 0x000000634f4c7220 */ /* 0x080fe40000410000 */
[----:B------:R-:W-:Y:S02]  /*aad0*/  FMUL.FTZ R147, R82, R99 ;  /* 0x0000006352937220 */ /* 0x000fe40000410000 */
[----:B------:R-:W-:Y:S02]  /*aae0*/  FADD.FTZ R190, -R190, R119 ;  /* 0x00000077bebe7221 */ /* 0x000fe40000010100 */
[C---:B------:R-:W-:Y:S02]  /*aaf0*/  FMUL.FTZ R143, R81.reuse, R78 ;  /* 0x0000004e518f7220 */ /* 0x040fe40000410000 */
[----:B------:R-:W-:Y:S01]  /*ab00*/  FMUL.FTZ R145, R81, R80 ;  /* 0x0000005051917220 */ /* 0x000fe20000410000 */
[----:B------:R-:W-:Y:S01]  /*ab10*/  HADD2.F32 R81, -RZ, R52.H1_H1 ;  /* 0x30000034ff517230 */ /* 0x000fe20000004100 */
[----:B------:R-:W-:-:S02]  /*ab20*/  FADD.FTZ R191, R191, R72 ;  /* 0x00000048bfbf7221 */ /* 0x000fc40000010000 */
[C---:B------:R-:W-:Y:S02]  /*ab30*/  FMUL.FTZ R140, R170.reuse, R76 ;  /* 0x0000004caa8c7220 */ /* 0x040fe40000410000 */
[C---:B------:R-:W-:Y:S02]  /*ab40*/  FMUL.FTZ R75, R170.reuse, R75 ;  /* 0x0000004baa4b7220 */ /* 0x040fe40000410000 */
[----:B------:R-:W-:Y:S01]  /*ab50*/  FMUL.FTZ R138, R170, R147 ;  /* 0x00000093aa8a7220 */ /* 0x000fe20000410000 */
[----:B------:R-:W-:Y:S01]  /*ab60*/  IADD3 R170, R113, 0x900, RZ ;  /* 0x0000090071aa7810 */ /* 0x000fe20007ffe0ff */
[C---:B------:R-:W-:Y:S02]  /*ab70*/  FMUL.FTZ R72, R121.reuse, -R190 ;  /* 0x800000be79487220 */ /* 0x040fe40000410000 */
[----:B------:R-:W-:Y:S02]  /*ab80*/  FMUL.FTZ R121, R121, -R191 ;  /* 0x800000bf79797220 */ /* 0x000fe40000410000 */
[----:B------:R-:W-:-:S02]  /*ab90*/  FFMA.FTZ R140, R73, R147, R140 ;  /* 0x00000093498c7223 */ /* 0x000fc4000001008c */
[C---:B------:R-:W-:Y:S02]  /*aba0*/  FFMA.FTZ R138, R73.reuse, R76, -R138 ;  /* 0x0000004c498a7223 */ /* 0x040fe4000001088a */
[----:B------:R-:W-:Y:S02]  /*abb0*/  FFMA.FTZ R71, R73, R74, R75 ;  /* 0x0000004a49477223 */ /* 0x000fe4000001004b */
[----:B------:R-:W-:Y:S02]  /*abc0*/  FMUL.FTZ R73, R81, R100 ;  /* 0x0000006451497220 */ /* 0x000fe40000410000 */
[----:B------:R-:W-:Y:S02]  /*abd0*/  FFMA.FTZ R121, R122, R190, R121 ;  /* 0x000000be7a797223 */ /* 0x000fe40000010079 */
[----:B------:R-:W-:Y:S02]  /*abe0*/  FMUL.FTZ R149, R84, R76 ;  /* 0x0000004c54957220 */ /* 0x000fe40000410000 */
[----:B------:R-:W-:-:S02]  /*abf0*/  FMUL.FTZ R74, R169, R184 ;  /* 0x000000b8a94a7220 */ /* 0x000fc40000410000 */
[----:B------:R-:W-:Y:S02]  /*ac00*/  FFMA.FTZ R72, R122, R191, -R72 ;  /* 0x000000bf7a487223 */ /* 0x000fe40000010848 */
[-C--:B------:R-:W-:Y:S02]  /*ac10*/  FFMA.FTZ R169, R169, -R73.reuse, R228 ;  /* 0x80000049a9a97223 */ /* 0x080fe400000100e4 */
[----:B------:R-:W-:Y:S02]  /*ac20*/  FFMA.FTZ R76, R167, -R73, R222 ;  /* 0x80000049a74c7223 */ /* 0x000fe400000100de */
[----:B------:R-:W-:Y:S02]  /*ac30*/  FMUL.FTZ R73, R185, UR48 ;  /* 0x00000030b9497c20 */ /* 0x000fe40008410000 */
[----:B------:R-:W-:Y:S01]  /*ac40*/  FADD.FTZ R192, -R192, R121 ;  /* 0x00000079c0c07221 */ /* 0x000fe20000010100 */
[----:B------:R-:W-:Y:S01]  /*ac50*/  HADD2.F32 R121, -RZ, R56.H1_H1 ;  /* 0x30000038ff797230 */ /* 0x000fe20000004100 */
[----:B------:R-:W-:Y:S01]  /*ac60*/  FADD.FTZ R193, R193, R72 ;  /* 0x00000048c1c17221 */ /* 0x000fe20000010000 */
[----:B------:R-:W-:Y:S01]  /*ac70*/  HADD2.F32 R72, -RZ, R52.H0_H0 ;  /* 0x20000034ff487230 */ /* 0x000fe20000004100 */
[----:B------:R-:W-:-:S02]  /*ac80*/  FFMA.FTZ R167, R167, R185, R74 ;  /* 0x000000b9a7a77223 */ /* 0x000fc4000001004a */
[C---:B------:R-:W-:Y:S02]  /*ac90*/  FMUL.FTZ R74, R184.reuse, UR48 ;  /* 0x00000030b84a7c20 */ /* 0x040fe40008410000 */
[----:B------:R-:W-:Y:S02]  /*aca0*/  FFMA.FTZ R78, R184, UR41, -R73 ;  /* 0x00000029b84e7c23 */ /* 0x000fe40008010849 */
[C---:B------:R-:W-:Y:S02]  /*acb0*/  FMUL.FTZ R73, R123.reuse, -R192 ;  /* 0x800000c07b497220 */ /* 0x040fe40000410000 */
[-C--:B------:R-:W-:Y:S02]  /*acc0*/  FMUL.FTZ R123, R123, -R193.reuse ;  /* 0x800000c17b7b7220 */ /* 0x080fe40000410000 */
[----:B------:R-:W-:Y:S02]  /*acd0*/  FFMA.FTZ R77, R185, UR41, R74 ;  /* 0x00000029b94d7c23 */ /* 0x000fe4000801004a */
[----:B------:R-:W-:-:S02]  /*ace0*/  FFMA.FTZ R74, R124, R193, -R73 ;  /* 0x000000c17c4a7223 */ /* 0x000fc40000010849 */
[----:B------:R-:W-:Y:S02]  /*acf0*/  FFMA.FTZ R73, R124, R192, R123 ;  /* 0x000000c07c497223 */ /* 0x000fe4000001007b */
[-C--:B------:R-:W-:Y:S02]  /*ad00*/  FMUL.FTZ R184, R184, R100.reuse ;  /* 0x00000064b8b87220 */ /* 0x080fe40000410000 */
[----:B------:R-:W-:Y:S02]  /*ad10*/  FMUL.FTZ R185, R185, R100 ;  /* 0x00000064b9b97220 */ /* 0x000fe40000410000 */
[----:B------:R-:W-:Y:S02]  /*ad20*/  FADD.FTZ R194, -R194, R73 ;  /* 0x00000049c2c27221 */ /* 0x000fe40000010100 */
[C---:B------:R-:W-:Y:S02]  /*ad30*/  FMUL.FTZ R79, R169.reuse, R184 ;  /* 0x000000b8a94f7220 */ /* 0x040fe40000410000 */
[----:B------:R-:W-:-:S02]  /*ad40*/  FMUL.FTZ R78, R169, R78 ;  /* 0x0000004ea94e7220 */ /* 0x000fc40000410000 */
[----:B------:R-:W-:Y:S02]  /*ad50*/  FADD.FTZ R195, R195, R74 ;  /* 0x0000004ac3c37221 */ /* 0x000fe40000010000 */
[----:B------:R-:W-:Y:S02]  /*ad60*/  FMUL.FTZ R169, R169, R185 ;  /* 0x000000b9a9a97220 */ /* 0x000fe40000410000 */
[C---:B------:R-:W-:Y:S02]  /*ad70*/  FMUL.FTZ R74, R125.reuse, -R194 ;  /* 0x800000c27d4a7220 */ /* 0x040fe40000410000 */
[----:B------:R-:W-:Y:S02]  /*ad80*/  FMUL.FTZ R75, R72, R101 ;  /* 0x00000065484b7220 */ /* 0x000fe40000410000 */
[----:B------:R-:W-:Y:S02]  /*ad90*/  FMUL.FTZ R125, R125, -R195 ;  /* 0x800000c37d7d7220 */ /* 0x000fe40000410000 */
[----:B------:R-:W-:-:S02]  /*ada0*/  FFMA.FTZ R123, R76, R185, R79 ;  /* 0x000000b94c7b7223 */ /* 0x000fc4000001004f */
[C---:B------:R-:W-:Y:S02]  /*adb0*/  FFMA.FTZ R124, R76.reuse, R184, -R169 ;  /* 0x000000b84c7c7223 */ /* 0x040fe400000108a9 */
[----:B------:R-:W-:Y:S02]  /*adc0*/  FFMA.FTZ R80, R76, R77, R78 ;  /* 0x0000004d4c507223 */ /* 0x000fe4000001004e */
[----:B------:R-:W-:Y:S02]  /*add0*/  FFMA.FTZ R76, R126, R195, -R74 ;  /* 0x000000c37e4c7223 */ /* 0x000fe4000001084a */
[-C--:B------:R-:W-:Y:S02]  /*ade0*/  FFMA.FTZ R78, R166, -R75.reuse, R221 ;  /* 0x8000004ba64e7223 */ /* 0x080fe400000100dd */
[----:B------:R-:W-:Y:S02]  /*adf0*/  FFMA.FTZ R122, R164, -R75, R225 ;  /* 0x8000004ba47a7223 */ /* 0x000fe400000100e1 */
[----:B------:R-:W-:-:S02]  /*ae00*/  FFMA.FTZ R75, R126, R194, R125 ;  /* 0x000000c27e4b7223 */ /* 0x000fc4000001007d */
[----:B------:R-:W-:Y:S02]  /*ae10*/  FADD.FTZ R197, R197, R76 ;  /* 0x0000004cc5c57221 */ /* 0x000fe40000010000 */
[----:B------:R-:W-:Y:S02]  /*ae20*/  FFMA.FTZ R74, R81, R167, R80 ;  /* 0x000000a7514a7223 */ /* 0x000fe40000010050 */
[----:B------:R-:W-:Y:S02]  /*ae30*/  FMUL.FTZ R76, R171, UR48 ;  /* 0x00000030ab4c7c20 */ /* 0x000fe40008410000 */
[C---:B------:R-:W-:Y:S02]  /*ae40*/  FMUL.FTZ R80, R173.reuse, UR48 ;  /* 0x00000030ad507c20 */ /* 0x040fe40008410000 */
[----:B------:R-:W-:Y:S01]  /*ae50*/  FADD.FTZ R196, -R196, R75 ;  /* 0x0000004bc4c47221 */ /* 0x000fe20000010100 */
[----:B------:R-:W-:Y:S01]  /*ae60*/  HADD2.F32 R75, -RZ, R59.H1_H1 ;  /* 0x3000003bff4b7230 */ /* 0x000fe20000004100 */
[----:B------:R-:W-:-:S02]  /*ae70*/  FFMA.FTZ R79, R173, UR41, R76 ;  /* 0x00000029ad4f7c23 */ /* 0x000fc4000801004c */
[----:B------:R-:W-:Y:S02]  /*ae80*/  FFMA.FTZ R77, R171, UR41, -R80 ;  /* 0x00000029ab4d7c23 */ /* 0x000fe40008010850 */
[CC--:B------:R-:W-:Y:S02]  /*ae90*/  FMUL.FTZ R76, R127.reuse, -R196.reuse ;  /* 0x800000c47f4c7220 */ /* 0x0c0fe40000410000 */
[----:B------:R-:W-:Y:S02]  /*aea0*/  FMUL.FTZ R127, R127, -R197 ;  /* 0x800000c57f7f7220 */ /* 0x000fe40000410000 */
[----:B------:R-:W-:Y:S01]  /*aeb0*/  FMUL.FTZ R73, R166, R171 ;  /* 0x000000aba6497220 */ /* 0x000fe20000410000 */
[----:B------:R-:W-:Y:S01]  /*aec0*/  IADD3 R166, R113, 0x800, RZ ;  /* 0x0000080071a67810 */ /* 0x000fe20007ffe0ff */
[----:B------:R-:W-:Y:S02]  /*aed0*/  FMUL.FTZ R80, R78, R77 ;  /* 0x0000004d4e507220 */ /* 0x000fe40000410000 */
[----:B------:R-:W-:-:S02]  /*aee0*/  FFMA.FTZ R77, R128, R196, R127 ;  /* 0x000000c4804d7223 */ /* 0x000fc4000001007f */
[----:B------:R-:W-:Y:S01]  /*aef0*/  FFMA.FTZ R73, R164, R173, R73 ;  /* 0x000000ada4497223 */ /* 0x000fe20000010049 */
[----:B------:R-:W-:Y:S01]  /*af00*/  IADD3 R164, R113, 0x780, RZ ;  /* 0x0000078071a47810 */ /* 0x000fe20007ffe0ff */
[----:B------:R-:W-:Y:S02]  /*af10*/  FFMA.FTZ R76, R128, R197, -R76 ;  /* 0x000000c5804c7223 */ /* 0x000fe4000001084c */
[-C--:B------:R-:W-:Y:S02]  /*af20*/  FMUL.FTZ R171, R171, R101.reuse ;  /* 0x00000065abab7220 */ /* 0x080fe40000410000 */
[----:B------:R-:W-:Y:S02]  /*af30*/  FMUL.FTZ R173, R173, R101 ;  /* 0x00000065adad7220 */ /* 0x000fe40000410000 */
[----:B------:R-:W-:Y:S02]  /*af40*/  FADD.FTZ R198, -R198, R77 ;  /* 0x0000004dc6c67221 */ /* 0x000fe40000010100 */
[----:B------:R-:W-:-:S02]  /*af50*/  FMUL.FTZ R125, R81, R185 ;  /* 0x000000b9517d7220 */ /* 0x000fc40000410000 */
[----:B------:R-:W-:Y:S01]  /*af60*/  FMUL.FTZ R169, R81, R184 ;  /* 0x000000b851a97220 */ /* 0x000fe20000410000 */
[----:B------:R-:W-:Y:S01]  /*af70*/  IADD3 R184, R113, 0xc80, RZ ;  /* 0x00000c8071b87810 */ /* 0x000fe20007ffe0ff */
[----:B------:R-:W-:Y:S02]  /*af80*/  FADD.FTZ R199, R199, R76 ;  /* 0x0000004cc7c77221 */ /* 0x000fe40000010000 */
[C---:B------:R-:W-:Y:S02]  /*af90*/  FMUL.FTZ R126, R78.reuse, R171 ;  /* 0x000000ab4e7e7220 */ /* 0x040fe40000410000 */
[----:B------:R-:W-:Y:S02]  /*afa0*/  FMUL.FTZ R81, R78, R173 ;  /* 0x000000ad4e517220 */ /* 0x000fe40000410000 */
[----:B------:R-:W-:Y:S02]  /*afb0*/  FMUL.FTZ R78, R75, R102 ;  /* 0x000000664b4e7220 */ /* 0x000fe40000410000 */
[----:B------:R-:W-:-:S02]  /*afc0*/  FMUL.FTZ R77, R129, -R198 ;  /* 0x800000c6814d7220 */ /* 0x000fc40000410000 */
[----:B------:R-:W-:Y:S02]  /*afd0*/  FMUL.FTZ R129, R129, -R199 ;  /* 0x800000c781817220 */ /* 0x000fe40000410000 */
[C---:B------:R-:W-:Y:S02]  /*afe0*/  FFMA.FTZ R126, R122.reuse, R173, R126 ;  /* 0x000000ad7a7e7223 */ /* 0x040fe4000001007e */
[C---:B------:R-:W-:Y:S02]  /*aff0*/  FFMA.FTZ R127, R122.reuse, R171, -R81 ;  /* 0x000000ab7a7f7223 */ /* 0x040fe40000010851 */
[----:B------:R-:W-:Y:S02]  /*b000*/  FFMA.FTZ R122, R122, R79, R80 ;  /* 0x0000004f7a7a7223 */ /* 0x000fe40000010050 */
[-C--:B------:R-:W-:Y:S02]  /*b010*/  FFMA.FTZ R79, R165, -R78.reuse, R220 ;  /* 0x8000004ea54f7223 */ /* 0x080fe400000100dc */
[----:B------:R-:W-:-:S02]  /*b020*/  FFMA.FTZ R81, R163, -R78, R212 ;  /* 0x8000004ea3517223 */ /* 0x000fc400000100d4 */
[C---:B------:R-:W-:Y:S02]  /*b030*/  FFMA.FTZ R78, R130.reuse, R199, -R77 ;  /* 0x000000c7824e7223 */ /* 0x040fe4000001084d */
[----:B------:R-:W-:Y:S02]  /*b040*/  FFMA.FTZ R129, R130, R198, R129 ;  /* 0x000000c682817223 */ /* 0x000fe40000010081 */
[C---:B------:R-:W-:Y:S02]  /*b050*/  FMUL.FTZ R77, R189.reuse, UR48 ;  /* 0x00000030bd4d7c20 */ /* 0x040fe40008410000 */
[----:B------:R-:W-:Y:S02]  /*b060*/  FMUL.FTZ R80, R188, UR48 ;  /* 0x00000030bc507c20 */ /* 0x000fe40008410000 */
[----:B------:R-:W-:Y:S02]  /*b070*/  FMUL.FTZ R130, R189, R102 ;  /* 0x00000066bd827220 */ /* 0x000fe40000410000 */
[----:B------:R-:W-:-:S02]  /*b080*/  FADD.FTZ R200, -R200, R129 ;  /* 0x00000081c8c87221 */ /* 0x000fc40000010100 */
[----:B------:R-:W-:Y:S02]  /*b090*/  FADD.FTZ R201, R201, R78 ;  /* 0x0000004ec9c97221 */ /* 0x000fe40000010000 */
[C---:B------:R-:W-:Y:S02]  /*b0a0*/  FFMA.FTZ R82, R188.reuse, UR41, -R77 ;  /* 0x00000029bc527c23 */ /* 0x040fe4000801084d */
[----:B------:R-:W-:Y:S02]  /*b0b0*/  FMUL.FTZ R128, R188, R102 ;  /* 0x00000066bc807220 */ /* 0x000fe40000410000 */
[----:B------:R-:W-:Y:S02]  /*b0c0*/  FFMA.FTZ R78, R189, UR41, R80 ;  /* 0x00000029bd4e7c23 */ /* 0x000fe40008010050 */
[----:B------:R-:W-:Y:S02]  /*b0d0*/  FMUL.FTZ R80, R79, R130 ;  /* 0x000000824f507220 */ /* 0x000fe40000410000 */
[----:B------:R-:W-:-:S02]  /*b0e0*/  FMUL.FTZ R77, R131, -R200 ;  /* 0x800000c8834d7220 */ /* 0x000fc40000410000 */
[C---:B------:R-:W-:Y:S02]  /*b0f0*/  FMUL.FTZ R129, R79.reuse, R128 ;  /* 0x000000804f817220 */ /* 0x040fe40000410000 */
        /* <DEDUP_REMOVED lines=11> */
[-C--:B------:R-:W-:Y:S02]  /*b1b0*/  FFMA.FTZ R120, R134, -R119.reuse, R207 ;  /* 0x8000007786787223 */ /* 0x080fe400000100cf */
[----:B------:R-:W-:Y:S01]  /*b1c0*/  FADD.FTZ R203, R203, R80 ;  /* 0x00000050cbcb7221 */ /* 0x000fe20000010000 */
[-C--:B------:R-:W-:Y:S01]  /*b1d0*/  LEA.HI.SX32 R240, R79, R238.reuse, 0x1b ;  /* 0x000000ee4ff07211 */ /* 0x080fe200078fdaff */
[----:B------:R-:W-:Y:S01]  /*b1e0*/  FFMA.FTZ R119, R150, -R119, R115 ;  /* 0x8000007796777223 */ /* 0x000fe20000010073 */
[----:B------:R-:W-:Y:S01]  /*b1f0*/  LEA.HI.SX32 R238, R238, R238, 0x1b ;  /* 0x000000eeeeee7211 */ /* 0x000fe200078fdaff */
[----:B------:R-:W-:-:S02]  /*b200*/  FMUL.FTZ R81, R202, R109 ;  /* 0x0000006dca517220 */ /* 0x000fc40000410000 */
[----:B------:R-:W-:Y:S02]  /*b210*/  FMUL.FTZ R94, R121, R108 ;  /* 0x0000006c795e7220 */ /* 0x000fe40000410000 */
[----:B------:R-:W-:Y:S02]  /*b220*/  FMUL.FTZ R79, R203, R109 ;  /* 0x0000006dcb4f7220 */ /* 0x000fe40000410000 */
[----:B------:R-:W-:Y:S02]  /*b230*/  FMUL.FTZ R80, R119, R81 ;  /* 0x0000005177507220 */ /* 0x000fe40000410000 */
[----:B------:R-:W-:Y:S02]  /*b240*/  FFMA.FTZ R95, R153, -R94, R204 ;  /* 0x8000005e995f7223 */ /* 0x000fe400000100cc */
[----:B------:R-:W-:Y:S02]  /*b250*/  FMUL.FTZ R86, R200, R108 ;  /* 0x0000006cc8567220 */ /* 0x000fe40000410000 */
[----:B------:R-:W-:-:S02]  /*b260*/  FMUL.FTZ R147, R84, R147 ;  /* 0x0000009354937220 */ /* 0x000fc40000410000 */
[----:B------:R-:W-:Y:S02]  /*b270*/  FFMA.FTZ R71, R84, R168, R71 ;  /* 0x000000a854477223 */ /* 0x000fe40000010047 */
[-C--:B------:R-:W-:Y:S02]  /*b280*/  FFMA.FTZ R80, R120, R79.reuse, R80 ;  /* 0x0000004f78507223 */ /* 0x080fe40000010050 */
[----:B------:R-:W-:Y:S02]  /*b290*/  FFMA.FTZ R94, R151, -R94, R114 ;  /* 0x8000005e975e7223 */ /* 0x000fe40000010072 */
[----:B------:R-:W-:Y:S02]  /*b2a0*/  FMUL.FTZ R84, R201, R108 ;  /* 0x0000006cc9547220 */ /* 0x000fe40000410000 */
[----:B------:R-:W-:Y:S02]  /*b2b0*/  FMUL.FTZ R83, R95, R86 ;  /* 0x000000565f537220 */ /* 0x000fe40000410000 */
[----:B------:R-:W-:-:S02]  /*b2c0*/  FMUL.FTZ R82, R119, R79 ;  /* 0x0000004f77527220 */ /* 0x000fc40000410000 */
[----:B------:R-:W-:Y:S02]  /*b2d0*/  FFMA.FTZ R83, R94, R84, R83 ;  /* 0x000000545e537223 */ /* 0x000fe40000010053 */
[----:B------:R-:W-:Y:S02]  /*b2e0*/  FADD.FTZ R80, RZ, R80 ;  /* 0x00000050ff507221 */ /* 0x000fe40000010000 */
[----:B------:R-:W-:Y:S02]  /*b2f0*/  FMUL.FTZ R90, R92, R107 ;  /* 0x0000006b5c5a7220 */ /* 0x000fe40000410000 */
[----:B------:R-:W-:Y:S02]  /*b300*/  FMUL.FTZ R79, R78, R79 ;  /* 0x0000004f4e4f7220 */ /* 0x000fe40000410000 */
[-C--:B------:R-:W-:Y:S02]  /*b310*/  FFMA.FTZ R82, R120, R81.reuse, -R82 ;  /* 0x0000005178527223 */ /* 0x080fe40000010852 */
[----:B------:R-:W-:Y:S01]  /*b320*/  FMUL.FTZ R81, R78, R81 ;  /* 0x000000514e517220 */ /* 0x000fe20000410000 */
[----:B------:R-:W-:Y:S01]  /*b330*/  STS [R238.X4+0x4200], R79 ;  /* 0x0042004fee007388 */ /* 0x000fe20000004800 */
[----:B------:R-:W-:Y:S01]  /*b340*/  FMUL.FTZ R76, R165, R188 ;  /* 0x000000bca54c7220 */ /* 0x000fe20000410000 */
[----:B------:R-:W-:Y:S01]  /*b350*/  IADD3 R188, R113, 0xd00, RZ ;  /* 0x00000d0071bc7810 */ /* 0x000fe20007ffe0ff */
[----:B------:R-:W-:Y:S01]  /*b360*/  FMUL.FTZ R85, R95, R84 ;  /* 0x000000545f557220 */ /* 0x000fe20000410000 */
[----:B------:R0:W-:Y:S01]  /*b370*/  STS [R240.X4+0x4204], R81 ;  /* 0x00420451f0007388 */ /* 0x0001e20000004800 */
[----:B------:R-:W-:-:S02]  /*b380*/  FADD.FTZ R80, R80, R83 ;  /* 0x0000005350507221 */ /* 0x000fc40000010000 */
[----:B------:R-:W-:Y:S02]  /*b390*/  FFMA.FTZ R91, R152, -R90, R211 ;  /* 0x8000005a985b7223 */ /* 0x000fe400000100d3 */
[----:B------:R-:W-:Y:S02]  /*b3a0*/  FMUL.FTZ R87, R93, R106 ;  /* 0x0000006a5d577220 */ /* 0x000fe40000410000 */
[----:B------:R-:W-:Y:S02]  /*b3b0*/  FFMA.FTZ R90, R154, -R90, R205 ;  /* 0x8000005a9a5a7223 */ /* 0x000fe400000100cd */
[----:B------:R-:W-:Y:S02]  /*b3c0*/  FMUL.FTZ R83, R198, R107 ;  /* 0x0000006bc6537220 */ /* 0x000fe40000410000 */
[----:B------:R-:W-:Y:S02]  /*b3d0*/  FFMA.FTZ R76, R163, R189, R76 ;  /* 0x000000bda34c7223 */ /* 0x000fe4000001004c */
[----:B------:R-:W-:-:S02]  /*b3e0*/  FMUL.FTZ R163, R121, R84 ;  /* 0x0000005479a37220 */ /* 0x000fc40000410000 */
[----:B------:R-:W-:Y:S02]  /*b3f0*/  FFMA.FTZ R85, R94, R86, -R85 ;  /* 0x000000565e557223 */ /* 0x000fe40000010855 */
[----:B------:R-:W-:Y:S01]  /*b400*/  FADD.FTZ R82, RZ, R82 ;  /* 0x00000052ff527221 */ /* 0x000fe20000010000 */
[----:B------:R1:W-:Y:S01]  /*b410*/  STS [R234.X4+0x4208], R163 ;  /* 0x004208a3ea007388 */ /* 0x0003e20000004800 */
[----:B0-----:R-:W-:Y:S02]  /*b420*/  FMUL.FTZ R81, R199, R107 ;  /* 0x0000006bc7517220 */ /* 0x001fe40000410000 */
[----:B------:R-:W-:Y:S02]  /*b430*/  FFMA.FTZ R89, R155, -R87, R206 ;  /* 0x800000579b597223 */ /* 0x000fe400000100ce */
[----:B------:R-:W-:Y:S02]  /*b440*/  FMUL.FTZ R84, R90, R83 ;  /* 0x000000535a547220 */ /* 0x000fe40000410000 */
[----:B------:R-:W-:-:S02]  /*b450*/  FFMA.FTZ R87, R157, -R87, R208 ;  /* 0x800000579d577223 */ /* 0x000fc400000100d0 */
[-C--:B------:R-:W-:Y:S02]  /*b460*/  FMUL.FTZ R144, R196, R106.reuse ;  /* 0x0000006ac4907220 */ /* 0x080fe40000410000 */
[----:B------:R-:W-:Y:S02]  /*b470*/  FADD.FTZ R82, R82, R85 ;  /* 0x0000005552527221 */ /* 0x000fe40000010000 */
[-C--:B------:R-:W-:Y:S02]  /*b480*/  FMUL.FTZ R88, R90, R81.reuse ;  /* 0x000000515a587220 */ /* 0x080fe40000410000 */
[----:B------:R-:W-:Y:S02]  /*b490*/  FFMA.FTZ R85, R91, R81, R84 ;  /* 0x000000515b557223 */ /* 0x000fe40000010054 */
[----:B------:R-:W-:Y:S02]  /*b4a0*/  FMUL.FTZ R142, R197, R106 ;  /* 0x0000006ac58e7220 */ /* 0x000fe40000410000 */
[----:B------:R-:W-:-:S02]  /*b4b0*/  FMUL.FTZ R84, R87, R144 ;  /* 0x0000009057547220 */ /* 0x000fc40000410000 */
[-C--:B-1----:R-:W-:Y:S01]  /*b4c0*/  FFMA.FTZ R163, R91, R83.reuse, -R88 ;  /* 0x000000535ba37223 */ /* 0x082fe20000010858 */
[----:B------:R-:W-:Y:S01]  /*b4d0*/  HADD2.F32 R88, -RZ, R58.H0_H0 ;  /* 0x2000003aff587230 */ /* 0x000fe20000004100 */
[----:B------:R-:W-:Y:S02]  /*b4e0*/  FADD.FTZ R80, R80, R85 ;  /* 0x0000005550507221 */ /* 0x000fe40000010000 */
[-C--:B------:R-:W-:Y:S02]  /*b4f0*/  FFMA.FTZ R85, R89, R142.reuse, R84 ;  /* 0x0000008e59557223 */ /* 0x080fe40000010054 */
[----:B------:R-:W-:Y:S02]  /*b500*/  FMUL.FTZ R84, R87, R142 ;  /* 0x0000008e57547220 */ /* 0x000fe40000410000 */
[----:B------:R-:W-:Y:S02]  /*b510*/  FADD.FTZ R82, R82, R163 ;  /* 0x000000a352527221 */ /* 0x000fe40000010000 */
[----:B------:R-:W-:-:S02]  /*b520*/  FMUL.FTZ R163, R92, R83 ;  /* 0x000000535ca37220 */ /* 0x000fc40000410000 */
[----:B------:R-:W-:Y:S02]  /*b530*/  FMUL.FTZ R79, R121, R86 ;  /* 0x00000056794f7220 */ /* 0x000fe40000410000 */
[----:B------:R-:W-:Y:S02]  /*b540*/  FADD.FTZ R132, R80, R85 ;  /* 0x0000005550847221 */ /* 0x000fe40000010000 */
[----:B------:R-:W-:Y:S01]  /*b550*/  FMUL.FTZ R83, R88, R105 ;  /* 0x0000006958537220 */ /* 0x000fe20000410000 */
[----:B------:R0:W-:Y:S01]  /*b560*/  STS [R236.X4+0x420c], R79 ;  /* 0x00420c4fec007388 */ /* 0x0001e20000004800 */
[----:B------:R-:W-:Y:S01]  /*b570*/  FFMA.FTZ R85, R89, R144, -R84 ;  /* 0x0000009059557223 */ /* 0x000fe20000010854 */
[----:B------:R-:W-:Y:S01]  /*b580*/  HADD2.F32 R84, -RZ, R59.H0_H0 ;  /* 0x2000003bff547230 */ /* 0x000fe20000004100 */
[----:B------:R-:W-:Y:S01]  /*b590*/  FMUL.FTZ R165, R93, R142 ;  /* 0x0000008e5da57220 */ /* 0x000fe20000410000 */
[----:B------:R1:W-:Y:S01]  /*b5a0*/  STS [R238.X4+0x4214], R163 ;  /* 0x004214a3ee007388 */ /* 0x0003e20000004800 */
[----:B------:R-:W-:-:S02]  /*b5b0*/  FFMA.FTZ R86, R158, -R83, R209 ;  /* 0x800000539e567223 */ /* 0x000fc400000100d1 */
[----:B------:R-:W-:Y:S01]  /*b5c0*/  FMUL.FTZ R179, R194, R105 ;  /* 0x00000069c2b37220 */ /* 0x000fe20000410000 */
[----:B------:R-:W-:Y:S01]  /*b5d0*/  STS [R238.X4+0x4218], R165 ;  /* 0x004218a5ee007388 */ /* 0x000fe20000004800 */
[----:B------:R-:W-:Y:S02]  /*b5e0*/  FMUL.FTZ R81, R92, R81 ;  /* 0x000000515c517220 */ /* 0x000fe40000410000 */
[----:B------:R-:W-:Y:S01]  /*b5f0*/  FADD.FTZ R142, R82, R85 ;  /* 0x00000055528e7221 */ /* 0x000fe20000010000 */
[----:B------:R-:W-:Y:S01]  /*b600*/  HADD2.F32 R85, -RZ, R58.H1_H1 ;  /* 0x3000003aff557230 */ /* 0x000fe20000004100 */
[----:B0-----:R-:W-:Y:S01]  /*b610*/  FMUL.FTZ R79, R195, R105 ;  /* 0x00000069c34f7220 */ /* 0x001fe20000410000 */
[----:B------:R0:W-:Y:S01]  /*b620*/  STS [R238.X4+0x4210], R81 ;  /* 0x00421051ee007388 */ /* 0x0001e20000004800 */
[----:B------:R-:W-:Y:S02]  /*b630*/  FFMA.FTZ R83, R156, -R83, R213 ;  /* 0x800000539c537223 */ /* 0x000fe400000100d5 */
[C---:B------:R-:W-:Y:S01]  /*b640*/  FMUL.FTZ R80, R86.reuse, R179 ;  /* 0x000000b356507220 */ /* 0x040fe20000410000 */
[----:B------:R2:W-:Y:S01]  /*b650*/  STS [R238.X4+0x4248], R125 ;  /* 0x0042487dee007388 */ /* 0x0005e20000004800 */
[----:B------:R-:W-:-:S02]  /*b660*/  FMUL.FTZ R82, R86, R79 ;  /* 0x0000004f56527220 */ /* 0x000fc40000410000 */
[-C--:B-1----:R-:W-:Y:S01]  /*b670*/  FFMA.FTZ R163, R83, R79.reuse, R80 ;  /* 0x0000004f53a37223 */ /* 0x082fe20000010050 */
[----:B------:R-:W-:Y:S01]  /*b680*/  STS [R238.X4+0x424c], R169 ;  /* 0x00424ca9ee007388 */ /* 0x000fe20000004800 */
[----:B------:R-:W-:Y:S02]  /*b690*/  FMUL.FTZ R181, R88, R79 ;  /* 0x0000004f58b57220 */ /* 0x000fe40000410000 */
[----:B0-----:R-:W-:Y:S01]  /*b6a0*/  FMUL.FTZ R81, R85, R104 ;  /* 0x0000006855517220 */ /* 0x001fe20000410000 */
[----:B------:R0:W-:Y:S01]  /*b6b0*/  STS [R238.X4+0x4250], R147 ;  /* 0x00425093ee007388 */ /* 0x0001e20000004800 */
[----:B------:R-:W-:Y:S01]  /*b6c0*/  FMUL.FTZ R79, R84, R103 ;  /* 0x00000067544f7220 */ /* 0x000fe20000410000 */
[----:B--2---:R-:W-:Y:S01]  /*b6d0*/  IADD3 R125, R113, 0x200, RZ ;  /* 0x00000200717d7810 */ /* 0x004fe20007ffe0ff */
[----:B------:R-:W-:Y:S01]  /*b6e0*/  FMUL.FTZ R177, R93, R144 ;  /* 0x000000905db17220 */ /* 0x000fe20000410000 */
[----:B------:R-:W-:Y:S01]  /*b6f0*/  STS [R238.X4+0x4220], R181 ;  /* 0x004220b5ee007388 */ /* 0x000fe20000004800 */
[----:B------:R-:W-:-:S02]  /*b700*/  FFMA.FTZ R165, R83, R179, -R82 ;  /* 0x000000b353a57223 */ /* 0x000fc40000010852 */
[-C--:B------:R-:W-:Y:S01]  /*b710*/  FFMA.FTZ R82, R159, -R81.reuse, R210 ;  /* 0x800000519f527223 */ /* 0x080fe200000100d2 */
[----:B------:R1:W-:Y:S01]  /*b720*/  STS [R238.X4+0x421c], R177 ;  /* 0x00421cb1ee007388 */ /* 0x0003e20000004800 */
[----:B------:R-:W-:Y:S01]  /*b730*/  FFMA.FTZ R81, R161, -R81, R214 ;  /* 0x80000051a1517223 */ /* 0x000fe200000100d6 */
[----:B0-----:R-:W-:Y:S01]  /*b740*/  LEA.HI.SX32 R147, R188, R113, 0x1b ;  /* 0x00000071bc937211 */ /* 0x001fe200078fdaff */
[----:B------:R-:W-:Y:S01]  /*b750*/  FMUL.FTZ R146, R192, R104 ;  /* 0x00000068c0927220 */ /* 0x000fe20000410000 */
[----:B------:R0:W-:Y:S01]  /*b760*/  STS [R238.X4+0x4254], R149 ;  /* 0x00425495ee007388 */ /* 0x0001e20000004800 */
[-C--:B------:R-:W-:Y:S02]  /*b770*/  FFMA.FTZ R80, R160, -R79.reuse, R223 ;  /* 0x8000004fa0507223 */ /* 0x080fe400000100df */
[----:B------:R-:W-:Y:S01]  /*b780*/  FFMA.FTZ R79, R162, -R79, R215 ;  /* 0x8000004fa24f7223 */ /* 0x000fe200000100d7 */
[----:B------:R2:W-:Y:S01]  /*b790*/  STS [R238.X4+0x4258], R143 ;  /* 0x0042588fee007388 */ /* 0x0005e20000004800 */
[----:B------:R-:W-:-:S02]  /*b7a0*/  FMUL.FTZ R187, R190, R103 ;  /* 0x00000067bebb7220 */ /* 0x000fc40000410000 */
[----:B------:R-:W-:Y:S01]  /*b7b0*/  FMUL.FTZ R144, R193, R104 ;  /* 0x00000068c1907220 */ /* 0x000fe20000410000 */
[----:B------:R3:W-:Y:S01]  /*b7c0*/  STS [R238.X4+0x425c], R145 ;  /* 0x00425c91ee007388 */ /* 0x0007e20000004800 */
[----:B-1----:R-:W-:Y:S01]  /*b7d0*/  FMUL.FTZ R177, R81, R146 ;  /* 0x0000009251b17220 */ /* 0x002fe20000410000 */
[----:B0-----:R-:W-:Y:S01]  /*b7e0*/  LEA.HI.SX32 R149, R252, R113, 0x1b ;  /* 0x00000071fc957211 */ /* 0x001fe200078fdaff */
[----:B------:R-:W-:Y:S01]  /*b7f0*/  FMUL.FTZ R185, R191, R103 ;  /* 0x00000067bfb97220 */ /* 0x000fe20000410000 */
[----:B------:R-:W-:Y:S01]  /*b800*/  STS [R238.X4+0x4260], R141 ;  /* 0x0042608dee007388 */ /* 0x000fe20000004800 */
[----:B------:R-:W-:Y:S01]  /*b810*/  FMUL.FTZ R148, R79, R187 ;  /* 0x000000bb4f947220 */ /* 0x000fe20000410000 */
[-C--:B--2---:R-:W-:Y:S01]  /*b820*/  LEA.HI.SX32 R143, R178, R113.reuse, 0x1b ;  /* 0x00000071b28f7211 */ /* 0x084fe200078fdaff */
[-C--:B------:R-:W-:Y:S01]  /*b830*/  FMUL.FTZ R181, R81, R144.reuse ;  /* 0x0000009051b57220 */ /* 0x080fe20000410000 */
[----:B------:R-:W-:Y:S01]  /*b840*/  STS [R238.X4+0x4264], R175 ;  /* 0x004264afee007388 */ /* 0x000fe20000004800 */
[----:B------:R-:W-:Y:S01]  /*b850*/  FFMA.FTZ R177, R82, R144, R177 ;  /* 0x0000009052b17223 */ /* 0x000fe200000100b1 */
[----:B---3--:R-:W-:Y:S01]  /*b860*/  LEA.HI.SX32 R145, R182, R113, 0x1b ;  /* 0x00000071b6917211 */ /* 0x008fe200078fdaff */
[----:B------:R-:W-:Y:S01]  /*b870*/  FADD.FTZ R132, R132, R163 ;  /* 0x000000a384847221 */ /* 0x000fe20000010000 */
[----:B------:R0:W-:Y:S01]  /*b880*/  STS [R238.X4+0x4268], R137 ;  /* 0x00426889ee007388 */ /* 0x0001e20000004800 */
[-C--:B------:R-:W-:Y:S01]  /*b890*/  FMUL.FTZ R227, R84, R185.reuse ;  /* 0x000000b954e37220 */ /* 0x080fe20000410000 */
[C---:B------:R-:W-:Y:S01]  /*b8a0*/  IADD3 R163, R113.reuse, 0xe80, RZ ;  /* 0x00000e8071a37810 */ /* 0x040fe20007ffe0ff */
[-C--:B------:R-:W-:Y:S01]  /*b8b0*/  FFMA.FTZ R189, R80, R185.reuse, R148 ;  /* 0x000000b950bd7223 */ /* 0x080fe20000010094 */
[----:B------:R1:W-:Y:S01]  /*b8c0*/  STS [R238.X4+0x426c], R139 ;  /* 0x00426c8bee007388 */ /* 0x0003e20000004800 */
[-C--:B------:R-:W-:Y:S01]  /*b8d0*/  FFMA.FTZ R181, R82, R146.reuse, -R181 ;  /* 0x0000009252b57223 */ /* 0x080fe200000108b5 */
[----:B------:R-:W-:Y:S01]  /*b8e0*/  IADD3 R148, R113, 0x700, RZ ;  /* 0x0000070071947810 */ /* 0x000fe20007ffe0ff */
[----:B------:R-:W-:Y:S01]  /*b8f0*/  FMUL.FTZ R185, R79, R185 ;  /* 0x000000b94fb97220 */ /* 0x000fe20000410000 */
[----:B------:R-:W-:Y:S01]  /*b900*/  STS [R238.X4+0x4230], R227 ;  /* 0x004230e3ee007388 */ /* 0x000fe20000004800 */
[----:B------:R-:W-:Y:S01]  /*b910*/  FADD.FTZ R142, R142, R165 ;  /* 0x000000a58e8e7221 */ /* 0x000fe20000010000 */
[----:B------:R-:W-:Y:S01]  /*b920*/  IADD3 R165, R113, 0xf80, RZ ;  /* 0x00000f8071a57810 */ /* 0x000fe20007ffe0ff */
[----:B------:R-:W-:Y:S01]  /*b930*/  FADD.FTZ R132, R132, R177 ;  /* 0x000000b184847221 */ /* 0x000fe20000010000 */
[----:B------:R-:W-:Y:S01]  /*b940*/  STS [R238.X4+0x4270], R133 ;  /* 0x00427085ee007388 */ /* 0x000fe20000004800 */
[----:B------:R-:W-:Y:S01]  /*b950*/  FMUL.FTZ R179, R88, R179 ;  /* 0x000000b358b37220 */ /* 0x000fe20000410000 */
[----:B0-----:R-:W-:Y:S01]  /*b960*/  LEA.HI.SX32 R137, R166, R113, 0x1b ;  /* 0x00000071a6897211 */ /* 0x001fe200078fdaff */
[----:B------:R-:W-:Y:S01]  /*b970*/  FFMA.FTZ R185, R80, R187, -R185 ;  /* 0x000000bb50b97223 */ /* 0x000fe200000108b9 */
[----:B------:R-:W-:Y:S01]  /*b980*/  STS [R238.X4+0x4274], R135 ;  /* 0x00427487ee007388 */ /* 0x000fe20000004800 */
[----:B------:R-:W-:Y:S01]  /*b990*/  FADD.FTZ R142, R142, R181 ;  /* 0x000000b58e8e7221 */ /* 0x000fe20000010000 */
[-C--:B-1----:R-:W-:Y:S01]  /*b9a0*/  LEA.HI.SX32 R139, R170, R113.reuse, 0x1b ;  /* 0x00000071aa8b7211 */ /* 0x082fe200078fdaff */
[----:B------:R-:W-:Y:S01]  /*b9b0*/  FADD.FTZ R132, R132, R189 ;  /* 0x000000bd84847221 */ /* 0x000fe20000010000 */
[----:B------:R0:W-:Y:S01]  /*b9c0*/  STS [R238.X4+0x4224], R179 ;  /* 0x004224b3ee007388 */ /* 0x0001e20000004800 */
[----:B------:R-:W-:Y:S01]  /*b9d0*/  FADD.FTZ R142, R142, R185 ;  /* 0x000000b98e8e7221 */ /* 0x000fe20000010000 */
[----:B------:R-:W-:Y:S01]  /*b9e0*/  LEA.HI.SX32 R141, R174, R113, 0x1b ;  /* 0x00000071ae8d7211 */ /* 0x000fe200078fdaff */
[----:B------:R-:W-:Y:S01]  /*b9f0*/  FMUL.FTZ R183, R85, R146 ;  /* 0x0000009255b77220 */ /* 0x000fe20000410000 */
[----:B------:R1:W-:Y:S01]  /*ba00*/  STS [R238.X4+0x4278], R63 ;  /* 0x0042783fee007388 */ /* 0x0003e20000004800 */
[----:B------:R-:W-:Y:S01]  /*ba10*/  FMUL.FTZ R187, R84, R187 ;  /* 0x000000bb54bb7220 */ /* 0x000fe20000410000 */
[----:B------:R-:W-:Y:S01]  /*ba20*/  IADD3 R146, R113, 0x680, RZ ;  /* 0x0000068071927810 */ /* 0x000fe20007ffe0ff */
[C---:B------:R-:W-:Y:S01]  /*ba30*/  FMUL.FTZ R237, R75.reuse, R130 ;  /* 0x000000824bed7220 */ /* 0x040fe20000410000 */
[----:B------:R-:W-:Y:S01]  /*ba40*/  STS [R238.X4+0x422c], R183 ;  /* 0x00422cb7ee007388 */ /* 0x000fe20000004800 */
[----:B------:R-:W-:Y:S01]  /*ba50*/  FMUL.FTZ R239, R75, R128 ;  /* 0x000000804bef7220 */ /* 0x000fe20000410000 */
[----:B------:R-:W-:Y:S01]  /*ba60*/  IADD3 R128, R113, 0x280, RZ ;  /* 0x0000028071807810 */ /* 0x000fe20007ffe0ff */
[----:B0-----:R-:W-:Y:S01]  /*ba70*/  FMUL.FTZ R179, R85, R144 ;  /* 0x0000009055b37220 */ /* 0x001fe20000410000 */
[----:B------:R-:W-:Y:S01]  /*ba80*/  STS [R238.X4+0x4234], R187 ;  /* 0x004234bbee007388 */ /* 0x000fe20000004800 */
[C---:B------:R-:W-:Y:S01]  /*ba90*/  FMUL.FTZ R173, R72.reuse, R173 ;  /* 0x000000ad48ad7220 */ /* 0x040fe20000410000 */
[C---:B------:R-:W-:Y:S01]  /*baa0*/  IADD3 R130, R113.reuse, 0x300, RZ ;  /* 0x0000030071827810 */ /* 0x040fe20007ffe0ff */
[----:B------:R-:W-:Y:S01]  /*bab0*/  FMUL.FTZ R171, R72, R171 ;  /* 0x000000ab48ab7220 */ /* 0x000fe20000410000 */
[----:B------:R-:W-:Y:S01]  /*bac0*/  STS [R238.X4+0x4228], R179 ;  /* 0x004228b3ee007388 */ /* 0x000fe20000004800 */
[----:B------:R-:W-:Y:S01]  /*bad0*/  FADD.FTZ R129, R132, R129 ;  /* 0x0000008184817221 */ /* 0x000fe20000010000 */
[----:B------:R-:W-:Y:S01]  /*bae0*/  IADD3 R132, R113, 0x380, RZ ;  /* 0x0000038071847810 */ /* 0x000fe20007ffe0ff */
[----:B------:R-:W-:Y:S01]  /*baf0*/  FADD.FTZ R142, R142, R131 ;  /* 0x000000838e8e7221 */ /* 0x000fe20000010000 */
[----:B------:R-:W-:Y:S01]  /*bb00*/  STS [R238.X4+0x4238], R237 ;  /* 0x004238edee007388 */ /* 0x000fe20000004800 */
[----:B------:R-:W-:Y:S01]  /*bb10*/  FADD.FTZ R126, R129, R126 ;  /* 0x0000007e817e7221 */ /* 0x000fe20000010000 */
[C---:B-1----:R-:W-:Y:S01]  /*bb20*/  IADD3 R63, R113.reuse, 0xf00, RZ ;  /* 0x00000f00713f7810 */ /* 0x042fe20007ffe0ff */
        /* <DEDUP_REMOVED lines=13> */
[----:B------:R0:W-:Y:S01]  /*bc00*/  STS [R238.X4+0x427c], R62 ;  /* 0x00427c3eee007388 */ /* 0x0001e20000004800 */
[----:B------:R-:W-:Y:S01]  /*bc10*/  LEA.HI.SX32 R115, R124, R113, 0x1b ;  /* 0x000000717c737211 */ /* 0x000fe200078fdaff */
[----:B------:R-:W-:Y:S01]  /*bc20*/  FFMA.FTZ R22, R168, R99, R22 ;  /* 0x00000063a8167223 */ /* 0x000fe20000010016 */
[-C--:B------:R-:W-:Y:S01]  /*bc30*/  LEA.HI.SX32 R124, R125, R113.reuse, 0x1b ;  /* 0x000000717d7c7211 */ /* 0x080fe200078fdaff */
[----:B------:R-:W-:Y:S01]  /*bc40*/  BAR.SYNC.DEFER_BLOCKING 0x0 ;  /* 0x0000000000007b1d */ /* 0x000fe20000010000 */
[C---:B------:R-:W-:Y:S01]  /*bc50*/  IADD3 R138, R113.reuse, 0x480, RZ ;  /* 0x00000480718a7810 */ /* 0x040fe20007ffe0ff */
[----:B------:R-:W-:Y:S01]  /*bc60*/  FADD.FTZ R70, R70, R69 ;  /* 0x0000004546467221 */ /* 0x000fe20000010000 */
[----:B------:R-:W-:Y:S01]  /*bc70*/  IADD3 R140, R113, 0x500, RZ ;  /* 0x00000500718c7810 */ /* 0x000fe20007ffe0ff */
[----:B------:R-:W-:Y:S01]  /*bc80*/  FMUL.FTZ R69, R13, R206 ;  /* 0x000000ce0d457220 */ /* 0x000fe20000410000 */
[C---:B------:R-:W-:Y:S01]  /*bc90*/  IADD3 R142, R113.reuse, 0x580, RZ ;  /* 0x00000580718e7810 */ /* 0x040fe20007ffe0ff */
[----:B------:R-:W-:Y:S01]  /*bca0*/  FADD.FTZ R70, R70, R67 ;  /* 0x0000004346467221 */ /* 0x000fe20000010000 */
[----:B------:R-:W-:Y:S01]  /*bcb0*/  IADD3 R144, R113, 0x600, RZ ;  /* 0x0000060071907810 */ /* 0x000fe20007ffe0ff */
[----:B------:R-:W-:Y:S01]  /*bcc0*/  FMUL.FTZ R67, R15, R114 ;  /* 0x000000720f437220 */ /* 0x000fe20000410000 */
[-C--:B------:R-:W-:Y:S01]  /*bcd0*/  LEA.HI.SX32 R125, R128, R113.reuse, 0x1b ;  /* 0x00000071807d7211 */ /* 0x080fe200078fdaff */
[----:B------:R-:W-:Y:S01]  /*bce0*/  FADD.FTZ R70, R70, R65 ;  /* 0x0000004146467221 */ /* 0x000fe20000010000 */
[----:B------:R-:W-:Y:S01]  /*bcf0*/  IADD3 R168, R113, 0x880, RZ ;  /* 0x0000088071a87810 */ /* 0x000fe20007ffe0ff */
[----:B------:R-:W-:Y:S01]  /*bd00*/  FFMA.FTZ R65, -R13, R208, -RZ ;  /* 0x000000d00d417223 */ /* 0x000fe200000109ff */
        /* <DEDUP_REMOVED lines=10> */
[----:B------:R-:W-:Y:S01]  /*bdb0*/  LEA.HI.SX32 R164, R63, R113, 0x1b ;  /* 0x000000713fa47211 */ /* 0x000fe200078fdaff */
[----:B------:R-:W-:Y:S01]  /*bdc0*/  FFMA.FTZ R63, R72, R73, R122 ;  /* 0x00000049483f7223 */ /* 0x000fe2000001007a */
[-C--:B------:R-:W-:Y:S01]  /*bdd0*/  LEA.HI.SX32 R129, R138, R113.reuse, 0x1b ;  /* 0x000000718a817211 */ /* 0x080fe200078fdaff */
[----:B------:R-:W1:Y:S01]  /*bde0*/  LDS R169, [R186.X4+0x4400] ;  /* 0x00440000baa97984 */ /* 0x000e620000004800 */
[-C--:B------:R-:W-:Y:S01]  /*bdf0*/  LEA.HI.SX32 R130, R140, R113.reuse, 0x1b ;  /* 0x000000718c827211 */ /* 0x080fe200078fdaff */
[----:B------:R-:W-:Y:S01]  /*be00*/  FADD.FTZ R40, R63, R40 ;  /* 0x000000283f287221 */ /* 0x000fe20000010000 */
        /* <DEDUP_REMOVED lines=8> */
[----:B0-----:R-:W-:Y:S01]  /*be90*/  LEA.HI.SX32 R62, R113, R113, 0x1b ;  /* 0x00000071713e7211 */ /* 0x001fe200078fdaff */
[----:B------:R-:W-:Y:S01]  /*bea0*/  FMUL.FTZ R213, R12, R213 ;  /* 0x000000d50cd57220 */ /* 0x000fe20000410000 */
[-C--:B------:R-:W-:Y:S01]  /*beb0*/  LEA.HI.SX32 R138, R168, R113.reuse, 0x1b ;  /* 0x00000071a88a7211 */ /* 0x080fe200078fdaff */
[----:B------:R-:W0:Y:S01]  /*bec0*/  LDS R175, [R124.X4+0x4a00] ;  /* 0x004a00007caf7984 */ /* 0x000e220000004800 */
[-C--:B------:R-:W-:Y:S01]  /*bed0*/  LEA.HI.SX32 R140, R172, R113.reuse, 0x1b ;  /* 0x00000071ac8c7211 */ /* 0x080fe200078fdaff */
[----:B------:R-:W-:Y:S01]  /*bee0*/  FFMA.FTZ R23, R167, R100, R23 ;  /* 0x00000064a7177223 */ /* 0x000fe20000010017 */
[-C--:B------:R-:W-:Y:S01]  /*bef0*/  LEA.HI.SX32 R142, R176, R113.reuse, 0x1b ;  /* 0x00000071b08e7211 */ /* 0x080fe200078fdaff */
[----:B------:R-:W4:Y:S01]  /*bf00*/  LDS R188, [R62.X4+0x4200] ;  /* 0x004200003ebc7984 */ /* 0x000f220000004800 */
[-C--:B------:R-:W-:Y:S01]  /*bf10*/  LEA.HI.SX32 R144, R180, R113.reuse, 0x1b ;  /* 0x00000071b4907211 */ /* 0x080fe200078fdaff */
[----:B------:R-:W-:Y:S01]  /*bf20*/  FADD.FTZ R71, R71, R64 ;  /* 0x0000004047477221 */ /* 0x000fe20000010000 */
[-C--:B------:R-:W-:Y:S01]  /*bf30*/  LEA.HI.SX32 R146, R184, R113.reuse, 0x1b ;  /* 0x00000071b8927211 */ /* 0x080fe200078fdaff */
[----:B------:R-:W0:Y:S01]  /*bf40*/  LDS R177, [R125.X4+0x4c00] ;  /* 0x004c00007db17984 */ /* 0x000e220000004800 */
[----:B------:R-:W-:Y:S01]  /*bf50*/  LEA.HI.SX32 R148, R250, R113, 0x1b ;  /* 0x00000071fa947211 */ /* 0x000fe200078fdaff */
[----:B------:R-:W-:Y:S01]  /*bf60*/  FFMA.FTZ R205, -R14, R205, -RZ ;  /* 0x000000cd0ecd7223 */ /* 0x000fe200000109ff */
[-C--:B------:R-:W-:Y:S01]  /*bf70*/  LEA.HI.SX32 R163, R163, R113.reuse, 0x1b ;  /* 0x00000071a3a37211 */ /* 0x080fe200078fdaff */
[----:B------:R-:W0:Y:S01]  /*bf80*/  LDS R179, [R126.X4+0x4e00] ;  /* 0x004e00007eb37984 */ /* 0x000e220000004800 */
[----:B------:R-:W-:Y:S01]  /*bf90*/  LEA.HI.SX32 R165, R165, R113, 0x1b ;  /* 0x00000071a5a57211 */ /* 0x000fe200078fdaff */
[----:B------:R-:W-:Y:S01]  /*bfa0*/  FFMA.FTZ R209, -R12, R209, -RZ ;  /* 0x000000d10cd17223 */ /* 0x000fe200000109ff */
[----:B------:R-:W-:Y:S01]  /*bfb0*/  MOV R72, UR36 ;  /* 0x0000002400487c02 */ /* 0x000fe20008000f00 */
[----:B------:R-:W0:Y:S01]  /*bfc0*/  LDS R181, [R127.X4+0x5000] ;  /* 0x005000007fb57984 */ /* 0x000e220000004800 */
[----:B------:R-:W-:-:S02]  /*bfd0*/  FMUL.FTZ R204, R162, R190 ;  /* 0x000000bea2cc7220 */ /* 0x000fc40000410000 */
[----:B------:R-:W-:Y:S01]  /*bfe0*/  LEA R72, R72, -R113, 0x1 ;  /* 0x8000007148487211 */ /* 0x000fe200078e08ff */
[----:B------:R-:W0:Y:S01]  /*bff0*/  LDS R183, [R128.X4+0x5200] ;  /* 0x0052000080b77984 */ /* 0x000e220000004800 */
[----:B------:R-:W-:Y:S02]  /*c000*/  FMUL.FTZ R223, R10, R223 ;  /* 0x000000df0adf7220 */ /* 0x000fe40000410000 */
[----:B------:R-:W-:Y:S01]  /*c010*/  ISETP.GE.AND P0, PT, R72, 0x1, PT ;  /* 0x000000014800780c */ /* 0x000fe20003f06270 */
[----:B------:R-:W0:Y:S01]  /*c020*/  LDS R185, [R129.X4+0x5400] ;  /* 0x0054000081b97984 */ /* 0x000e220000004800 */
[----:B------:R-:W-:Y:S02]  /*c030*/  FFMA.FTZ R215, -R10, R215, -RZ ;  /* 0x000000d70ad77223 */ /* 0x000fe400000109ff */
        /* <DEDUP_REMOVED lines=20> */
[----:B------:R-:W-:-:S02]  /*c180*/  FADD.FTZ R39, R74, R39 ;  /* 0x000000274a277221 */ /* 0x000fc40000010000 */
        /* <DEDUP_REMOVED lines=22> */
[----:B-----5:R-:W-:-:S03]  /*c2f0*/  FMUL.FTZ R67, R11, R210 ;  /* 0x000000d20b437220 */ /* 0x020fc60000410000 */
[----:B------:R5:W-:Y:S01]  /*c300*/  STS [R238.X4+0x8418], R69 ;  /* 0x00841845ee007388 */ /* 0x000be20000004800 */
[----:B-1----:R-:W-:-:S03]  /*c310*/  FFMA.FTZ R63, -R11, R214, -RZ ;  /* 0x000000d60b3f7223 */ /* 0x002fc600000109ff */
[----:B------:R1:W-:Y:S01]  /*c320*/  STS [R238.X4+0x8428], R67 ;  /* 0x00842843ee007388 */ /* 0x0003e20000004800 */
[----:B--2---:R-:W-:-:S03]  /*c330*/  FFMA.FTZ R65, -R9, R220, -RZ ;  /* 0x000000dc09417223 */ /* 0x004fc600000109ff */
[----:B------:R2:W-:Y:S01]  /*c340*/  STS [R238.X4+0x842c], R63 ;  /* 0x00842c3fee007388 */ /* 0x0005e20000004800 */
[----:B-----5:R-:W-:-:S03]  /*c350*/  FMUL.FTZ R69, R7, R222 ;  /* 0x000000de07457220 */ /* 0x020fc60000410000 */
        /* <DEDUP_REMOVED lines=9> */
[----:B--2---:R-:W-:-:S03]  /*c3f0*/  FFMA.FTZ R69, -R0, R218, -RZ ;  /* 0x000000da00457223 */ /* 0x004fc600000109ff */
[----:B------:R-:W-:Y:S01]  /*c400*/  STS [R238.X4+0x8410], R211 ;  /* 0x008410d3ee007388 */ /* 0x000fe20000004800 */
[----:B-----5:R-:W-:-:S03]  /*c410*/  FMUL.FTZ R63, R191, UR48 ;  /* 0x00000030bf3f7c20 */ /* 0x020fc60008410000 */
[----:B------:R2:W-:Y:S01]  /*c420*/  STS [R238.X4+0x8420], R213 ;  /* 0x008420d5ee007388 */ /* 0x0005e20000004800 */
[----:B------:R-:W-:Y:S02]  /*c430*/  FFMA.FTZ R206, R190, UR41, -R63 ;  /* 0x00000029bece7c23 */ /* 0x000fe4000801083f */
[----:B------:R-:W-:Y:S01]  /*c440*/  FMUL.FTZ R63, R193, UR48 ;  /* 0x00000030c13f7c20 */ /* 0x000fe20008410000 */
[----:B------:R-:W-:Y:S01]  /*c450*/  STS [R238.X4+0x8414], R205 ;  /* 0x008414cdee007388 */ /* 0x000fe20000004800 */
[----:B-1----:R-:W-:Y:S02]  /*c460*/  FFMA.FTZ R67, -R2, R216, -RZ ;  /* 0x000000d802437223 */ /* 0x002fe400000109ff */
[----:B------:R-:W-:Y:S01]  /*c470*/  FFMA.FTZ R210, R192, UR41, -R63 ;  /* 0x00000029c0d27c23 */ /* 0x000fe2000801083f */
[----:B------:R1:W-:Y:S01]  /*c480*/  STS [R238.X4+0x8424], R209 ;  /* 0x008424d1ee007388 */ /* 0x0003e20000004800 */
[----:B------:R-:W-:Y:S02]  /*c490*/  FMUL.FTZ R190, R190, UR48 ;  /* 0x00000030bebe7c20 */ /* 0x000fe40008410000 */
[----:B------:R-:W-:Y:S01]  /*c4a0*/  FMUL.FTZ R63, R197, UR48 ;  /* 0x00000030c53f7c20 */ /* 0x000fe20008410000 */
[----:B------:R5:W-:Y:S01]  /*c4b0*/  STS [R238.X4+0x846c], R65 ;  /* 0x00846c41ee007388 */ /* 0x000be20000004800 */
[----:B--2---:R-:W-:-:S02]  /*c4c0*/  FFMA.FTZ R213, R191, UR41, R190 ;  /* 0x00000029bfd57c23 */ /* 0x004fc400080100be */
[----:B------:R-:W-:Y:S01]  /*c4d0*/  FFMA.FTZ R211, R193, UR41, R64 ;  /* 0x00000029c1d37c23 */ /* 0x000fe20008010040 */
[----:B------:R-:W-:Y:S01]  /*c4e0*/  STS [R238.X4+0x8430], R223 ;  /* 0x008430dfee007388 */ /* 0x000fe20000004800 */
[----:B------:R-:W-:Y:S02]  /*c4f0*/  FFMA.FTZ R208, R196, UR41, -R63 ;  /* 0x00000029c4d07c23 */ /* 0x000fe4000801083f */
[----:B-1----:R-:W-:Y:S01]  /*c500*/  FMUL.FTZ R209, R195, UR48 ;  /* 0x00000030c3d17c20 */ /* 0x002fe20008410000 */
[----:B------:R-:W-:Y:S01]  /*c510*/  STS [R238.X4+0x8434], R215 ;  /* 0x008434d7ee007388 */ /* 0x000fe20000004800 */
[----:B------:R-:W-:Y:S02]  /*c520*/  FMUL.FTZ R190, R194, UR48 ;  /* 0x00000030c2be7c20 */ /* 0x000fe40008410000 */
[----:B------:R-:W-:Y:S01]  /*c530*/  FMUL.FTZ R205, R199, UR48 ;  /* 0x00000030c7cd7c20 */ /* 0x000fe20008410000 */
[----:B------:R-:W-:Y:S01]  /*c540*/  STS [R238.X4+0x8440], R225 ;  /* 0x008440e1ee007388 */ /* 0x000fe20000004800 */
[----:B-----5:R-:W-:-:S02]  /*c550*/  FMUL.FTZ R65, R201, UR48 ;  /* 0x00000030c9417c20 */ /* 0x020fc40008410000 */
[----:B------:R-:W-:Y:S01]  /*c560*/  FMUL.FTZ R63, R203, UR48 ;  /* 0x00000030cb3f7c20 */ /* 0x000fe20008410000 */
[----:B------:R-:W-:Y:S01]  /*c570*/  STS [R238.X4+0x8444], R221 ;  /* 0x008444ddee007388 */ /* 0x000fe20000004800 */
[----:B------:R-:W-:Y:S02]  /*c580*/  FMUL.FTZ R64, R202, UR48 ;  /* 0x00000030ca407c20 */ /* 0x000fe40008410000 */
[----:B------:R-:W-:Y:S01]  /*c590*/  FFMA.FTZ R209, R194, UR41, -R209 ;  /* 0x00000029c2d17c23 */ /* 0x000fe200080108d1 */
[----:B------:R-:W-:Y:S01]  /*c5a0*/  STS [R238.X4+0x8450], R233 ;  /* 0x008450e9ee007388 */ /* 0x000fe20000004800 */
[----:B------:R-:W-:Y:S02]  /*c5b0*/  FFMA.FTZ R190, R195, UR41, R190 ;  /* 0x00000029c3be7c23 */ /* 0x000fe400080100be */
[----:B------:R-:W-:Y:S01]  /*c5c0*/  FFMA.FTZ R205, R198, UR41, -R205 ;  /* 0x00000029c6cd7c23 */ /* 0x000fe200080108cd */
[----:B------:R-:W-:Y:S01]  /*c5d0*/  STS [R238.X4+0x8454], R229 ;  /* 0x008454e5ee007388 */ /* 0x000fe20000004800 */
[----:B------:R-:W-:-:S02]  /*c5e0*/  FFMA.FTZ R114, R200, UR41, -R65 ;  /* 0x00000029c8727c23 */ /* 0x000fc40008010841 */
[----:B------:R-:W-:Y:S01]  /*c5f0*/  FFMA.FTZ R74, R202, UR41, -R63 ;  /* 0x00000029ca4a7c23 */ /* 0x000fe2000801083f */
[----:B------:R1:W-:Y:S04]  /*c600*/  STS [R238.X4+0x8458], R73 ;  /* 0x00845849ee007388 */ /* 0x0003e80000004800 */
[----:B------:R-:W-:Y:S04]  /*c610*/  STS [R238.X4+0x8460], R235 ;  /* 0x008460ebee007388 */ /* 0x000fe80000004800 */
[----:B------:R-:W-:Y:S01]  /*c620*/  STS [R238.X4+0x8464], R231 ;  /* 0x008464e7ee007388 */ /* 0x000fe20000004800 */
[----:B-1----:R-:W-:-:S03]  /*c630*/  FFMA.FTZ R73, R203, UR41, R64 ;  /* 0x00000029cb497c23 */ /* 0x002fc60008010040 */
        /* <DEDUP_REMOVED lines=62> */
.L_x_3965:
[----:B0-234-:R-:W-:Y:S05]  /*ca20*/  BSYNC B0 ;  /* 0x0000000000007941 */ /* 0x01dfea0003800000 */
.L_x_3964:
        /* <DEDUP_REMOVED lines=17> */
[----:B------:R-:W-:Y:S02]  /*cb40*/  ULDC.64 UR36, c[0x0][0x2a0] ;  /* 0x0000a80000247ab9 */ /* 0x000fe40000000a00 */
[----:B------:R-:W-:-:S02]  /*cb50*/  UIMAD.WIDE.U32 UR44, UR46, UR12, URZ ;  /* 0x0000000c2e2c72a5 */ /* 0x000fc4000f8e003f */
[----:B------:R-:W-:Y:S02]  /*cb60*/  UIMAD UR46, UR13, UR46, UR49 ;  /* 0x0000002e0d2e72a4 */ /* 0x000fe4000f8e0231 */
[----:B------:R-:W-:Y:S02]  /*cb70*/  UIMAD UR48, UR15, UR36, URZ ;  /* 0x000000240f3072a4 */ /* 0x000fe4000f8e023f */
[----:B------:R-:W-:Y:S02]  /*cb80*/  UIADD3 UR41, UR41, UR47, URZ ;  /* 0x0000002f29297290 */ /* 0x000fe4000fffe03f */
[----:B------:R-:W-:Y:S02]  /*cb90*/  UIADD3 UR45, UR45, UR46, URZ ;  /* 0x0000002e2d2d7290 */ /* 0x000fe4000fffe03f */
[----:B------:R-:W-:Y:S02]  /*cba0*/  UIMAD UR47, UR15, UR38, URZ ;  /* 0x000000260f2f72a4 */ /* 0x000fe4000f8e023f */
[----:B------:R-:W-:-:S02]  /*cbb0*/  UIMAD UR46, UR14, UR37, UR48 ;  /* 0x000000250e2e72a4 */ /* 0x000fc4000f8e0230 */
[----:B------:R-:W-:Y:S02]  /*cbc0*/  UIMAD.WIDE.U32 UR40, UR14, UR36, UR40 ;  /* 0x000000240e2872a5 */ /* 0x000fe4000f8e0028 */
[----:B------:R-:W-:Y:S02]  /*cbd0*/  UIMAD UR47, UR14, UR39, UR47 ;  /* 0x000000270e2f72a4 */ /* 0x000fe4000f8e022f */
[----:B------:R-:W-:Y:S02]  /*cbe0*/  ULDC.64 UR36, c[0x0][0x318] ;  /* 0x0000c60000247ab9 */ /* 0x000fe40000000a00 */
[----:B------:R-:W-:Y:S02]  /*cbf0*/  UIMAD.WIDE.U32 UR44, UR14, UR38, UR44 ;  /* 0x000000260e2c72a5 */ /* 0x000fe4000f8e002c */
[----:B------:R-:W-:Y:S02]  /*cc00*/  UIADD3 UR46, UR46, UR41, URZ ;  /* 0x000000292e2e7290 */ /* 0x000fe4000fffe03f */
        /* <DEDUP_REMOVED lines=17> */
[----:B------:R-:W-:Y:S01]  /*cd20*/  MOV R67, UR40 ;  /* 0x0000002800437c02 */ /* 0x000fe20008000f00 */
        /* <DEDUP_REMOVED lines=17> */
.L_x_3967:
[----:B------:R-:W-:Y:S05]  /*ce40*/  BSYNC B0 ;  /* 0x0000000000007941 */ /* 0x000fea0003800000 */
.L_x_3966:
[----:B------:R-:W3:Y:S01]  /*ce50*/  LDS R115, [R115.X4+0x8800] ;  /* 0x0088000073737984 */ /* 0x000ee20000004800 */
[----:B------:R-:W-:Y:S01]  /*ce60*/  BSSY B0, `(.L_x_3968) ;  /* 0x0000004000007945 */ /* 0x000fe20003800000 */
[----:B------:R-:W-:Y:S05]  /*ce70*/  @!P1 BRA `(.L_x_3969) ;  /* 0x0000002000009947 */ /* 0x000fea0003800000 */
[----:B------:R4:W-:Y:S04]  /*ce80*/  RED.E.ADD.F32.FTZ.RN.STRONG.GPU [R62.64+-0x3c00], R171 ;  /* 0xffc400ab3e00798e */ /* 0x0009e8000c10e79a */
[----:B---3--:R4:W-:Y:S02]  /*ce90*/  RED.E.ADD.F32.FTZ.RN.STRONG.GPU [R64.64+-0x3c00], R115 ;  /* 0xffc400734000798e */ /* 0x0089e4000c10e79a */
.L_x_3969:
[----:B------:R-:W-:Y:S05]  /*cea0*/  BSYNC B0 ;  /* 0x0000000000007941 */ /* 0x000fea0003800000 */
.L_x_3968:
[----:B------:R-:W0:Y:S01]  /*ceb0*/  LDS R123, [R123.X4+0x8a00] ;  /* 0x008a00007b7b7984 */ /* 0x000e220000004800 */
[----:B------:R-:W-:Y:S01]  /*cec0*/  BSSY B0, `(.L_x_3970) ;  /* 0x0000004000007945 */ /* 0x000fe20003800000 */
[----:B------:R-:W-:Y:S05]  /*ced0*/  @!P2 BRA `(.L_x_3971) ;  /* 0x000000200000a947 */ /* 0x000fea0003800000 */
[----:B------:R2:W-:Y:S04]  /*cee0*/  RED.E.ADD.F32.FTZ.RN.STRONG.GPU [R62.64+-0x3a00], R173 ;  /* 0xffc600ad3e00798e */ /* 0x0005e8000c10e79a */
[----:B0-----:R2:W-:Y:S02]  /*cef0*/  RED.E.ADD.F32.FTZ.RN.STRONG.GPU [R64.64+-0x3a00], R123 ;  /* 0xffc6007b4000798e */ /* 0x0015e4000c10e79a */
.L_x_3971:
[----:B------:R-:W-:Y:S05]  /*cf00*/  BSYNC B0 ;  /* 0x0000000000007941 */ /* 0x000fea0003800000 */
.L_x_3970:
        /* <DEDUP_REMOVED lines=12> */
.L_x_3973:
[----:B-1----:R-:W-:Y:S05]  /*cfd0*/  BSYNC B0 ;  /* 0x0000000000007941 */ /* 0x002fea0003800000 */
.L_x_3972:
[----:B------:R-:W1:Y:S01]  /*cfe0*/  LDS R125, [R125.X4+0x8e00] ;  /* 0x008e00007d7d7984 */ /* 0x000e620000004800 */
[----:B------:R-:W-:Y:S01]  /*cff0*/  BSSY B0, `(.L_x_3974) ;  /* 0x0000004000007945 */ /* 0x000fe20003800000 */
[----:B------:R-:W-:Y:S05]  /*d000*/  @!P0 BRA `(.L_x_3975) ;  /* 0x0000002000008947 */ /* 0x000fea0003800000 */
[----:B------:R4:W-:Y:S04]  /*d010*/  RED.E.ADD.F32.FTZ.RN.STRONG.GPU [R62.64+-0x3600], R177 ;  /* 0xffca00b13e00798e */ /* 0x0009e8000c10e79a */
[----:B-1----:R4:W-:Y:S02]  /*d020*/  RED.E.ADD.F32.FTZ.RN.STRONG.GPU [R64.64+-0x3600], R125 ;  /* 0xffca007d4000798e */ /* 0x0029e4000c10e79a */
.L_x_3975:
[----:B------:R-:W-:Y:S05]  /*d030*/  BSYNC B0 ;  /* 0x0000000000007941 */ /* 0x000fea0003800000 */
.L_x_3974:
[----:B--2---:R2:W4:Y:S01]  /*d040*/  LDS R67, [R126.X4+0x9000] ;  /* 0x009000007e437984 */ /* 0x0045220000004800 */
[----:B------:R-:W-:Y:S01]  /*d050*/  BSSY B0, `(.L_x_3976) ;  /* 0x0000004000007945 */ /* 0x000fe20003800000 */
[----:B------:R-:W-:Y:S05]  /*d060*/  @!P1 BRA `(.L_x_3977) ;  /* 0x0000002000009947 */ /* 0x000fea0003800000 */
[----:B------:R2:W-:Y:S04]  /*d070*/  RED.E.ADD.F32.FTZ.RN.STRONG.GPU [R62.64+-0x3400], R179 ;  /* 0xffcc00b33e00798e */ /* 0x0005e8000c10e79a */
[----:B----4-:R2:W-:Y:S02]  /*d080*/  RED.E.ADD.F32.FTZ.RN.STRONG.GPU [R64.64+-0x3400], R67 ;  /* 0xffcc00434000798e */ /* 0x0105e4000c10e79a */
.L_x_3977:
[----:B------:R-:W-:Y:S05]  /*d090*/  BSYNC B0 ;  /* 0x0000000000007941 */ /* 0x000fea0003800000 */
.L_x_3976:
[----:B------:R-:W2:Y:S01]  /*d0a0*/  LDS R127, [R127.X4+0x9200] ;  /* 0x009200007f7f7984 */ /* 0x000ea20000004800 */
[----:B------:R-:W-:Y:S01]  /*d0b0*/  BSSY B0, `(.L_x_3978) ;  /* 0x0000004000007945 */ /* 0x000fe20003800000 */
[----:B------:R-:W-:Y:S05]  /*d0c0*/  @!P2 BRA `(.L_x_3979) ;  /* 0x000000200000a947 */ /* 0x000fea0003800000 */
[----:B------:R4:W-:Y:S04]  /*d0d0*/  RED.E.ADD.F32.FTZ.RN.STRONG.GPU [R62.64+-0x3200], R181 ;  /* 0xffce00b53e00798e */ /* 0x0009e8000c10e79a */
[----:B--2---:R4:W-:Y:S02]  /*d0e0*/  RED.E.ADD.F32.FTZ.RN.STRONG.GPU [R64.64+-0x3200], R127 ;  /* 0xffce007f4000798e */ /* 0x0049e4000c10e79a */
.L_x_3979:
[----:B------:R-:W-:Y:S05]  /*d0f0*/  BSYNC B0 ;  /* 0x0000000000007941 */ /* 0x000fea0003800000 */
.L_x_3978:
[----:B--2-4-:R2:W4:Y:S01]  /*d100*/  LDS R67, [R128.X4+0x9400] ;  /* 0x0094000080437984 */ /* 0x0145220000004800 */
[----:B------:R-:W-:Y:S01]  /*d110*/  BSSY B0, `(.L_x_3980) ;  /* 0x0000004000007945 */ /* 0x000fe20003800000 */
[----:B------:R-:W-:Y:S05]  /*d120*/  @!P3 BRA `(.L_x_3981) ;  /* 0x000000200000b947 */ /* 0x000fea0003800000 */
[----:B------:R2:W-:Y:S04]  /*d130*/  RED.E.ADD.F32.FTZ.RN.STRONG.GPU [R62.64+-0x3000], R183 ;  /* 0xffd000b73e00798e */ /* 0x0005e8000c10e79a */
[----:B----4-:R2:W-:Y:S02]  /*d140*/  RED.E.ADD.F32.FTZ.RN.STRONG.GPU [R64.64+-0x3000], R67 ;  /* 0xffd000434000798e */ /* 0x0105e4000c10e79a */
.L_x_3981:
[----:B------:R-:W-:Y:S05]  /*d150*/  BSYNC B0 ;  /* 0x0000000000007941 */ /* 0x000fea0003800000 */
.L_x_3980:
[----:B------:R-:W2:Y:S01]  /*d160*/  LDS R129, [R129.X4+0x9600] ;  /* 0x0096000081817984 */ /* 0x000ea20000004800 */
[----:B------:R-:W-:Y:S01]  /*d170*/  BSSY B0, `(.L_x_3982) ;  /* 0x0000004000007945 */ /* 0x000fe20003800000 */
[----:B------:R-:W-:Y:S05]  /*d180*/  @!P4 BRA `(.L_x_3983) ;  /* 0x000000200000c947 */ /* 0x000fea0003800000 */
[----:B------:R4:W-:Y:S04]  /*d190*/  RED.E.ADD.F32.FTZ.RN.STRONG.GPU [R62.64+-0x2e00], R185 ;  /* 0xffd200b93e00798e */ /* 0x0009e8000c10e79a */
[----:B--2---:R4:W-:Y:S02]  /*d1a0*/  RED.E.ADD.F32.FTZ.RN.STRONG.GPU [R64.64+-0x2e00], R129 ;  /* 0xffd200814000798e */ /* 0x0049e4000c10e79a */
.L_x_3983:
[----:B------:R-:W-:Y:S05]  /*d1b0*/  BSYNC B0 ;  /* 0x0000000000007941 */ /* 0x000fea0003800000 */
.L_x_3982:
[----:B--2-4-:R2:W4:Y:S01]  /*d1c0*/  LDS R67, [R130.X4+0x9800] ;  /* 0x0098000082437984 */ /* 0x0145220000004800 */
[----:B------:R-:W-:Y:S01]  /*d1d0*/  BSSY B0, `(.L_x_3984) ;  /* 0x0000004000007945 */ /* 0x000fe20003800000 */
[----:B------:R-:W-:Y:S05]  /*d1e0*/  @!P5 BRA `(.L_x_3985) ;  /* 0x000000200000d947 */ /* 0x000fea0003800000 */
[----:B------:R2:W-:Y:S04]  /*d1f0*/  RED.E.ADD.F32.FTZ.RN.STRONG.GPU [R62.64+-0x2c00], R187 ;  /* 0xffd400bb3e00798e */ /* 0x0005e8000c10e79a */
[----:B----4-:R2:W-:Y:S02]  /*d200*/  RED.E.ADD.F32.FTZ.RN.STRONG.GPU [R64.64+-0x2c00], R67 ;  /* 0xffd400434000798e */ /* 0x0105e4000c10e79a */
.L_x_3985:
[----:B------:R-:W-:Y:S05]  /*d210*/  BSYNC B0 ;  /* 0x0000000000007941 */ /* 0x000fea0003800000 */
.L_x_3984:
        /* <DEDUP_REMOVED lines=12> */
.L_x_3987:
[----:B------:R-:W-:Y:S05]  /*d2e0*/  BSYNC B0 ;  /* 0x0000000000007941 */ /* 0x000fea0003800000 */
.L_x_3986:
[----:B--2-4-:R2:W4:Y:S01]  /*d2f0*/  LDS R67, [R132.X4+0x9c00] ;  /* 0x009c000084437984 */ /* 0x0145220000004800 */
[----:B------:R-:W-:Y:S01]  /*d300*/  BSSY B0, `(.L_x_3988) ;  /* 0x0000004000007945 */ /* 0x000fe20003800000 */
[----:B------:R-:W-:Y:S05]  /*d310*/  @!P0 BRA `(.L_x_3989) ;  /* 0x0000002000008947 */ /* 0x000fea0003800000 */
[----:B------:R2:W-:Y:S04]  /*d320*/  RED.E.ADD.F32.FTZ.RN.STRONG.GPU [R62.64+-0x2800], R207 ;  /* 0xffd800cf3e00798e */ /* 0x0005e8000c10e79a */
[----:B----4-:R2:W-:Y:S02]  /*d330*/  RED.E.ADD.F32.FTZ.RN.STRONG.GPU [R64.64+-0x2800], R67 ;  /* 0xffd800434000798e */ /* 0x0105e4000c10e79a */
.L_x_3989:
[----:B------:R-:W-:Y:S05]  /*d340*/  BSYNC B0 ;  /* 0x0000000000007941 */ /* 0x000fea0003800000 */
.L_x_3988:
[----:B------:R-:W2:Y:S01]  /*d350*/  LDS R133, [R133.X4+0x9e00] ;  /* 0x009e000085857984 */ /* 0x000ea20000004800 */
[----:B------:R-:W-:Y:S01]  /*d360*/  BSSY B0, `(.L_x_3990) ;  /* 0x0000004000007945 */ /* 0x000fe20003800000 */
[----:B------:R-:W-:Y:S05]  /*d370*/  @!P1 BRA `(.L_x_3991) ;  /* 0x0000002000009947 */ /* 0x000fea0003800000 */
[----:B------:R4:W-:Y:S04]  /*d380*/  RED.E.ADD.F32.FTZ.RN.STRONG.GPU [R62.64+-0x2600], R227 ;  /* 0xffda00e33e00798e */ /* 0x0009e8000c10e79a */
[----:B--2---:R4:W-:Y:S02]  /*d390*/  RED.E.ADD.F32.FTZ.RN.STRONG.GPU [R64.64+-0x2600], R133 ;  /* 0xffda00854000798e */ /* 0x0049e4000c10e79a */
.L_x_3991:
[----:B------:R-:W-:Y:S05]  /*d3a0*/  BSYNC B0 ;  /* 0x0000000000007941 */ /* 0x000fea0003800000 */
.L_x_3990:
[----:B------:R-:W4:Y:S01]  /*d3b0*/  LDS R135, [R135.X4+0xa000] ;  /* 0x00a0000087877984 */ /* 0x000f220000004800 */
[----:B------:R-:W-:Y:S01]  /*d3c0*/  BSSY B0, `(.L_x_3992) ;  /* 0x0000004000007945 */ /* 0x000fe20003800000 */
[----:B------:R-:W-:Y:S05]  /*d3d0*/  @!P2 BRA `(.L_x_3993) ;  /* 0x000000200000a947 */ /* 0x000fea0003800000 */
[----:B------:R4:W-:Y:S04]  /*d3e0*/  RED.E.ADD.F32.FTZ.RN.STRONG.GPU [R62.64+-0x2400], R237 ;  /* 0xffdc00ed3e00798e */ /* 0x0009e8000c10e79a */
[----:B----4-:R4:W-:Y:S02]  /*d3f0*/  RED.E.ADD.F32.FTZ.RN.STRONG.GPU [R64.64+-0x2400], R135 ;  /* 0xffdc00874000798e */ /* 0x0109e4000c10e79a */
.L_x_3993:
[----:B------:R-:W-:Y:S05]  /*d400*/  BSYNC B0 ;  /* 0x0000000000007941 */ /* 0x000fea0003800000 */
.L_x_3992:
[----:B--2-4-:R2:W4:Y:S01]  /*d410*/  LDS R67, [R136.X4+0xa200] ;  /* 0x00a2000088437984 */ /* 0x0145220000004800 */
[----:B------:R-:W-:Y:S01]  /*d420*/  BSSY B0, `(.L_x_3994) ;  /* 0x0000004000007945 */ /* 0x000fe20003800000 */
[----:B------:R-:W-:Y:S05]  /*d430*/  @!P3 BRA `(.L_x_3995) ;  /* 0x000000200000b947 */ /* 0x000fea0003800000 */
[----:B------:R2:W-:Y:S04]  /*d440*/  RED.E.ADD.F32.FTZ.RN.STRONG.GPU [R62.64+-0x2200], R239 ;  /* 0xffde00ef3e00798e */ /* 0x0005e8000c10e79a */
[----:B----4-:R2:W-:Y:S02]  /*d450*/  RED.E.ADD.F32.FTZ.RN.STRONG.GPU [R64.64+-0x2200], R67 ;  /* 0xffde00434000798e */ /* 0x0105e4000c10e79a */
.L_x_3995:
[----:B------:R-:W-:Y:S05]  /*d460*/  BSYNC B0 ;  /* 0x0000000000007941 */ /* 0x000fea0003800000 */
.L_x_3994:
[----:B------:R-:W2:Y:S01]  /*d470*/  LDS R137, [R137.X4+0xa400] ;  /* 0x00a4000089897984 */ /* 0x000ea20000004800 */
[----:B------:R-:W-:Y:S01]  /*d480*/  BSSY B0, `(.L_x_3996) ;  /* 0x0000004000007945 */ /* 0x000fe20003800000 */
[----:B------:R-:W-:Y:S05]  /*d490*/  @!P4 BRA `(.L_x_3997) ;  /* 0x000000200000c947 */ /* 0x000fea0003800000 */
[----:B------:R4:W-:Y:S04]  /*d4a0*/  RED.E.ADD.F32.FTZ.RN.STRONG.GPU [R62.64+-0x2000], R241 ;  /* 0xffe000f13e00798e */ /* 0x0009e8000c10e79a */
[----:B--2---:R4:W-:Y:S02]  /*d4b0*/  RED.E.ADD.F32.FTZ.RN.STRONG.GPU [R64.64+-0x2000], R137 ;  /* 0xffe000894000798e */ /* 0x0049e4000c10e79a */
.L_x_3997:
[----:B------:R-:W-:Y:S05]  /*d4c0*/  BSYNC B0 ;  /* 0x0000000000007941 */ /* 0x000fea0003800000 */
.L_x_3996:
[----:B--2-4-:R2:W4:Y:S01]  /*d4d0*/  LDS R67, [R138.X4+0xa600] ;  /* 0x00a600008a437984 */ /* 0x0145220000004800 */
[----:B------:R-:W-:Y:S01]  /*d4e0*/  BSSY B0, `(.L_x_3998) ;  /* 0x0000004000007945 */ /* 0x000fe20003800000 */
[----:B------:R-:W-:Y:S05]  /*d4f0*/  @!P5 BRA `(.L_x_3999) ;  /* 0x000000200000d947 */ /* 0x000fea0003800000 */
[----:B------:R2:W-:Y:S04]  /*d500*/  RED.E.ADD.F32.FTZ.RN.STRONG.GPU [R62.64+-0x1e00], R243 ;  /* 0xffe200f33e00798e */ /* 0x0005e8000c10e79a */
[----:B----4-:R2:W-:Y:S02]  /*d510*/  RED.E.ADD.F32.FTZ.RN.STRONG.GPU [R64.64+-0x1e00], R67 ;  /* 0xffe200434000798e */ /* 0x0105e4000c10e79a */
.L_x_3999:
[----:B------:R-:W-:Y:S05]  /*d520*/  BSYNC B0 ;  /* 0x0000000000007941 */ /* 0x000fea0003800000 */
.L_x_3998:
        /* <DEDUP_REMOVED lines=12> */
.L_x_4001:
[----:B------:R-:W-:Y:S05]  /*d5f0*/  BSYNC B0 ;  /* 0x0000000000007941 */ /* 0x000fea0003800000 */
.L_x_4000:
[----:B--2-4-:R2:W4:Y:S01]  /*d600*/  LDS R67, [R140.X4+0xaa00] ;  /* 0x00aa00008c437984 */ /* 0x0145220000004800 */
[----:B------:R-:W-:Y:S01]  /*d610*/  BSSY B0, `(.L_x_4002) ;  /* 0x0000004000007945 */ /* 0x000fe20003800000 */
[----:B------:R-:W-:Y:S05]  /*d620*/  @!P0 BRA `(.L_x_4003) ;  /* 0x0000002000008947 */ /* 0x000fea0003800000 */
[----:B------:R2:W-:Y:S04]  /*d630*/  RED.E.ADD.F32.FTZ.RN.STRONG.GPU [R62.64+-0x1a00], R247 ;  /* 0xffe600f73e00798e */ /* 0x0005e8000c10e79a */
[----:B----4-:R2:W-:Y:S02]  /*d640*/  RED.E.ADD.F32.FTZ.RN.STRONG.GPU [R64.64+-0x1a00], R67 ;  /* 0xffe600434000798e */ /* 0x0105e4000c10e79a */
.L_x_4003:
[----:B------:R-:W-:Y:S05]  /*d650*/  BSYNC B0 ;  /* 0x0000000000007941 */ /* 0x000fea0003800000 */
.L_x_4002:
[----:B------:R-:W2:Y:S01]  /*d660*/  LDS R141, [R141.X4+0xac00] ;  /* 0x00ac00008d8d7984 */ /* 0x000ea20000004800 */
[----:B------:R-:W-:Y:S01]  /*d670*/  BSSY B0, `(.L_x_4004) ;  /* 0x0000004000007945 */ /* 0x000fe20003800000 */
[----:B------:R-:W-:Y:S05]  /*d680*/  @!P1 BRA `(.L_x_4005) ;  /* 0x0000002000009947 */ /* 0x000fea0003800000 */
[----:B------:R4:W-:Y:S04]  /*d690*/  RED.E.ADD.F32.FTZ.RN.STRONG.GPU [R62.64+-0x1800], R249 ;  /* 0xffe800f93e00798e */ /* 0x0009e8000c10e79a */
[----:B--2---:R4:W-:Y:S02]  /*d6a0*/  RED.E.ADD.F32.FTZ.RN.STRONG.GPU [R64.64+-0x1800], R141 ;  /* 0xffe8008d4000798e */ /* 0x0049e4000c10e79a */
.L_x_4005:
[----:B------:R-:W-:Y:S05]  /*d6b0*/  BSYNC B0 ;  /* 0x0000000000007941 */ /* 0x000fea0003800000 */
.L_x_4004:
[----:B--2-4-:R2:W4:Y:S01]  /*d6c0*/  LDS R67, [R142.X4+0xae00] ;  /* 0x00ae00008e437984 */ /* 0x0145220000004800 */
[----:B------:R-:W-:Y:S01]  /*d6d0*/  BSSY B0, `(.L_x_4006) ;  /* 0x0000004000007945 */ /* 0x000fe20003800000 */
[----:B------:R-:W-:Y:S05]  /*d6e0*/  @!P2 BRA `(.L_x_4007) ;  /* 0x000000200000a947 */ /* 0x000fea0003800000 */
[----:B------:R2:W-:Y:S04]  /*d6f0*/  RED.E.ADD.F32.FTZ.RN.STRONG.GPU [R62.64+-0x1600], R251 ;  /* 0xffea00fb3e00798e */ /* 0x0005e8000c10e79a */
[----:B----4-:R2:W-:Y:S02]  /*d700*/  RED.E.ADD.F32.FTZ.RN.STRONG.GPU [R64.64+-0x1600], R67 ;  /* 0xffea00434000798e */ /* 0x0105e4000c10e79a */
.L_x_4007:
[----:B------:R-:W-:Y:S05]  /*d710*/  BSYNC B0 ;  /* 0x0000000000007941 */ /* 0x000fea0003800000 */
.L_x_4006:
[----:B------:R-:W2:Y:S01]  /*d720*/  LDS R143, [R143.X4+0xb000] ;  /* 0x00b000008f8f7984 */ /* 0x000ea20000004800 */
[----:B------:R-:W-:Y:S01]  /*d730*/  BSSY B0, `(.L_x_4008) ;  /* 0x0000004000007945 */ /* 0x000fe20003800000 */
[----:B------:R-:W-:Y:S05]  /*d740*/  @!P3 BRA `(.L_x_4009) ;  /* 0x000000200000b947 */ /* 0x000fea0003800000 */
[----:B------:R4:W-:Y:S04]  /*d750*/  RED.E.ADD.F32.FTZ.RN.STRONG.GPU [R62.64+-0x1400], R166 ;  /* 0xffec00a63e00798e */ /* 0x0009e8000c10e79a */
[----:B--2---:R4:W-:Y:S02]  /*d760*/  RED.E.ADD.F32.FTZ.RN.STRONG.GPU [R64.64+-0x1400], R143 ;  /* 0xffec008f4000798e */ /* 0x0049e4000c10e79a */
.L_x_4009:
[----:B------:R-:W-:Y:S05]  /*d770*/  BSYNC B0 ;  /* 0x0000000000007941 */ /* 0x000fea0003800000 */
.L_x_4008:
[----:B--2-4-:R2:W4:Y:S01]  /*d780*/  LDS R67, [R144.X4+0xb200] ;  /* 0x00b2000090437984 */ /* 0x0145220000004800 */
[----:B------:R-:W-:Y:S01]  /*d790*/  BSSY B0, `(.L_x_4010) ;  /* 0x0000004000007945 */ /* 0x000fe20003800000 */
[----:B------:R-:W-:Y:S05]  /*d7a0*/  @!P4 BRA `(.L_x_4011) ;  /* 0x000000200000c947 */ /* 0x000fea0003800000 */
[----:B------:R2:W-:Y:S04]  /*d7b0*/  RED.E.ADD.F32.FTZ.RN.STRONG.GPU [R62.64+-0x1200], R168 ;  /* 0xffee00a83e00798e */ /* 0x0005e8000c10e79a */
[----:B----4-:R2:W-:Y:S02]  /*d7c0*/  RED.E.ADD.F32.FTZ.RN.STRONG.GPU [R64.64+-0x1200], R67 ;  /* 0xffee00434000798e */ /* 0x0105e4000c10e79a */
.L_x_4011:
[----:B------:R-:W-:Y:S05]  /*d7d0*/  BSYNC B0 ;  /* 0x0000000000007941 */ /* 0x000fea0003800000 */
.L_x_4010:
[----:B------:R-:W2:Y:S01]  /*d7e0*/  LDS R145, [R145.X4+0xb400] ;  /* 0x00b4000091917984 */ /* 0x000ea20000004800 */
[----:B------:R-:W-:Y:S01]  /*d7f0*/  BSSY B0, `(.L_x_4012) ;  /* 0x0000004000007945 */ /* 0x000fe20003800000 */
[----:B------:R-:W-:Y:S05]  /*d800*/  @!P5 BRA `(.L_x_4013) ;  /* 0x000000200000d947 */ /* 0x000fea0003800000 */
[----:B------:R4:W-:Y:S04]  /*d810*/  RED.E.ADD.F32.FTZ.RN.STRONG.GPU [R62.64+-0x1000], R170 ;  /* 0xfff000aa3e00798e */ /* 0x0009e8000c10e79a */
[----:B--2---:R4:W-:Y:S02]  /*d820*/  RED.E.ADD.F32.FTZ.RN.STRONG.GPU [R64.64+-0x1000], R145 ;  /* 0xfff000914000798e */ /* 0x0049e4000c10e79a */
.L_x_4013:
[----:B------:R-:W-:Y:S05]  /*d830*/  BSYNC B0 ;  /* 0x0000000000007941 */ /* 0x000fea0003800000 */
.L_x_4012:
        /* <DEDUP_REMOVED lines=12> */
.L_x_4015:
[----:B--2---:R-:W-:Y:S05]  /*d900*/  BSYNC B0 ;  /* 0x0000000000007941 */ /* 0x004fea0003800000 */
.L_x_4014:
[----:B------:R-:W2:Y:S01]  /*d910*/  LDS R147, [R147.X4+0xb800] ;  /* 0x00b8000093937984 */ /* 0x000ea20000004800 */
[----:B------:R-:W-:Y:S01]  /*d920*/  BSSY B0, `(.L_x_4016) ;  /* 0x0000004000007945 */ /* 0x000fe20003800000 */
[----:B------:R-:W-:Y:S05]  /*d930*/  @!P0 BRA `(.L_x_4017) ;  /* 0x0000002000008947 */ /* 0x000fea0003800000 */
[----:B------:R4:W-:Y:S04]  /*d940*/  RED.E.ADD.F32.FTZ.RN.STRONG.GPU [R62.64+-0xc00], R174 ;  /* 0xfff400ae3e00798e */ /* 0x0009e8000c10e79a */
[----:B--2---:R4:W-:Y:S02]  /*d950*/  RED.E.ADD.F32.FTZ.RN.STRONG.GPU [R64.64+-0xc00], R147 ;  /* 0xfff400934000798e */ /* 0x0049e4000c10e79a */
.L_x_4017:
[----:B------:R-:W-:Y:S05]  /*d960*/  BSYNC B0 ;  /* 0x0000000000007941 */ /* 0x000fea0003800000 */
.L_x_4016:
[----:B----4-:R4:W3:Y:S01]  /*d970*/  LDS R67, [R148.X4+0xba00] ;  /* 0x00ba000094437984 */ /* 0x0108e20000004800 */
[----:B------:R-:W-:Y:S01]  /*d980*/  BSSY B0, `(.L_x_4018) ;  /* 0x0000004000007945 */ /* 0x000fe20003800000 */
[----:B------:R-:W-:Y:S05]  /*d990*/  @!P1 BRA `(.L_x_4019) ;  /* 0x0000002000009947 */ /* 0x000fea0003800000 */
[----:B------:R4:W-:Y:S04]  /*d9a0*/  RED.E.ADD.F32.FTZ.RN.STRONG.GPU [R62.64+-0xa00], R176 ;  /* 0xfff600b03e00798e */ /* 0x0009e8000c10e79a */
[----:B---3--:R4:W-:Y:S02]  /*d9b0*/  RED.E.ADD.F32.FTZ.RN.STRONG.GPU [R64.64+-0xa00], R67 ;  /* 0xfff600434000798e */ /* 0x0089e4000c10e79a */
.L_x_4019:
[----:B------:R-:W-:Y:S05]  /*d9c0*/  BSYNC B0 ;  /* 0x0000000000007941 */ /* 0x000fea0003800000 */
.L_x_4018:
[----:B------:R-:W4:Y:S01]  /*d9d0*/  LDS R149, [R149.X4+0xbc00] ;  /* 0x00bc000095957984 */ /* 0x000f220000004800 */
[----:B------:R-:W-:Y:S01]  /*d9e0*/  BSSY B0, `(.L_x_4020) ;  /* 0x0000004000007945 */ /* 0x000fe20003800000 */
[----:B------:R-:W-:Y:S05]  /*d9f0*/  @!P2 BRA `(.L_x_4021) ;  /* 0x000000200000a947 */ /* 0x000fea0003800000 */
[----:B------:R4:W-:Y:S04]  /*da00*/  RED.E.ADD.F32.FTZ.RN.STRONG.GPU [R62.64+-0x800], R178 ;  /* 0xfff800b23e00798e */ /* 0x0009e8000c10e79a */
[----:B----4-:R4:W-:Y:S02]  /*da10*/  RED.E.ADD.F32.FTZ.RN.STRONG.GPU [R64.64+-0x800], R149 ;  /* 0xfff800954000798e */ /* 0x0109e4000c10e79a */
.L_x_4021:
[----:B------:R-:W-:Y:S05]  /*da20*/  BSYNC B0 ;  /* 0x0000000000007941 */ /* 0x000fea0003800000 */
.L_x_4020:
[----:B------:R-:W4:Y:S01]  /*da30*/  LDS R163, [R163.X4+0xbe00] ;  /* 0x00be0000a3a37984 */ /* 0x000f220000004800 */
[----:B------:R-:W-:Y:S01]  /*da40*/  BSSY B0, `(.L_x_4022) ;  /* 0x0000004000007945 */ /* 0x000fe20003800000 */
[----:B------:R-:W-:Y:S05]  /*da50*/  @!P3 BRA `(.L_x_4023) ;  /* 0x000000200000b947 */ /* 0x000fea0003800000 */
[----:B------:R4:W-:Y:S04]  /*da60*/  RED.E.ADD.F32.FTZ.RN.STRONG.GPU [R62.64+-0x600], R180 ;  /* 0xfffa00b43e00798e */ /* 0x0009e8000c10e79a */
[----:B----4-:R4:W-:Y:S02]  /*da70*/  RED.E.ADD.F32.FTZ.RN.STRONG.GPU [R64.64+-0x600], R163 ;  /* 0xfffa00a34000798e */ /* 0x0109e4000c10e79a */
.L_x_4023:
[----:B------:R-:W-:Y:S05]  /*da80*/  BSYNC B0 ;  /* 0x0000000000007941 */ /* 0x000fea0003800000 */
.L_x_4022:
[----:B---34-:R3:W4:Y:S01]  /*da90*/  LDS R67, [R164.X4+0xc000] ;  /* 0x00c00000a4437984 */ /* 0x0187220000004800 */
[----:B------:R-:W-:Y:S01]  /*daa0*/  BSSY B0, `(.L_x_4024) ;  /* 0x0000004000007945 */ /* 0x000fe20003800000 */
[----:B------:R-:W-:Y:S05]  /*dab0*/  @!P4 BRA `(.L_x_4025) ;  /* 0x000000200000c947 */ /* 0x000fea0003800000 */
[----:B------:R3:W-:Y:S04]  /*dac0*/  RED.E.ADD.F32.FTZ.RN.STRONG.GPU [R62.64+-0x400], R182 ;  /* 0xfffc00b63e00798e */ /* 0x0007e8000c10e79a */
[----:B----4-:R3:W-:Y:S02]  /*dad0*/  RED.E.ADD.F32.FTZ.RN.STRONG.GPU [R64.64+-0x400], R67 ;  /* 0xfffc00434000798e */ /* 0x0107e4000c10e79a */
.L_x_4025:
[----:B------:R-:W-:Y:S05]  /*dae0*/  BSYNC B0 ;  /* 0x0000000000007941 */ /* 0x000fea0003800000 */
.L_x_4024:
[----:B------:R-:W3:Y:S01]  /*daf0*/  LDS R165, [R165.X4+0xc200] ;  /* 0x00c20000a5a57984 */ /* 0x000ee20000004800 */
[----:B------:R-:W-:Y:S01]  /*db00*/  BSSY B0, `(.L_x_4026) ;  /* 0x0000004000007945 */ /* 0x000fe20003800000 */
[----:B------:R-:W-:Y:S05]  /*db10*/  @!P5 BRA `(.L_x_4027) ;  /* 0x000000200000d947 */ /* 0x000fea0003800000 */
[----:B------:R4:W-:Y:S04]  /*db20*/  RED.E.ADD.F32.FTZ.RN.STRONG.GPU [R62.64+-0x200], R184 ;  /* 0xfffe00b83e00798e */ /* 0x0009e8000c10e79a */
[----:B---3--:R4:W-:Y:S02]  /*db30*/  RED.E.ADD.F32.FTZ.RN.STRONG.GPU [R64.64+-0x200], R165 ;  /* 0xfffe00a54000798e */ /* 0x0089e4000c10e79a */
.L_x_4027:
[----:B------:R-:W-:Y:S05]  /*db40*/  BSYNC B0 ;  /* 0x0000000000007941 */ /* 0x000fea0003800000 */
.L_x_4026:
[----:B---34-:R-:W3:Y:S01]  /*db50*/  SHFL.DOWN PT, R63, R60, 0x1, 0x1f ;  /* 0x08201f003c3f7f89 */ /* 0x018ee200000e0000 */
[----:B------:R-:W-:Y:S01]  /*db60*/  ISETP.GT.AND P0, PT, R112, 0x1e, PT ;  /* 0x0000001e7000780c */ /* 0x000fe20003f04270 */
        /* <DEDUP_REMOVED lines=98> */
.L_x_4029:
[----:B------:R-:W-:Y:S05]  /*e190*/  BSYNC B0 ;  /* 0x0000000000007941 */ /* 0x000fea0003800000 */
.L_x_4028:
        /* <DEDUP_REMOVED lines=8> */
.L_x_3929:
        /* <DEDUP_REMOVED lines=17> */
[----:B------:R-:W-:Y:S02]  /*e330*/  UIADD3 UR20, UP2, UR20, -0x2000, URZ ;  /* 0xffffe00014147890 */ /* 0x000fe4000ff5e03f */
[----:B------:R-:W-:-:S02]  /*e340*/  UIMAD UR7, UR10, UR9, UR7 ;  /* 0x000000090a0772a4 */ /* 0x000fc4000f8e0207 */
[----:B------:R-:W-:Y:S02]  /*e350*/  UIMAD.WIDE.U32 UR8, UR10, UR8, UR36 ;  /* 0x000000080a0872a5 */ /* 0x000fe4000f8e0024 */
[----:B------:R-:W-:Y:S02]  /*e360*/  UIADD3 UR22, UP3, UR22, -0x2000, URZ ;  /* 0xffffe00016167890 */ /* 0x000fe4000ff7e03f */
[----:B------:R-:W-:Y:S02]  /*e370*/  ULDC.64 UR36, c[0x0][0x330] ;  /* 0x0000cc0000247ab9 */ /* 0x000fe40000000a00 */
[----:B------:R-:W-:Y:S02]  /*e380*/  UIADD3 UR9, UR9, UR7, URZ ;  /* 0x0000000709097290 */ /* 0x000fe4000fffe03f */
[----:B------:R-:W-:Y:S02]  /*e390*/  ULEA UR7, UP0, UR8, UR36, 0x1 ;  /* 0x0000002408077291 */ /* 0x000fe4000f80083f */
[----:B------:R-:W-:-:S02]  /*e3a0*/  UIADD3 UR18, UP4, UR18, -0x1000, URZ ;  /* 0xfffff00012127890 */ /* 0x000fc4000ff9e03f */
[----:B------:R-:W-:Y:S02]  /*e3b0*/  ULEA.HI.X UR8, UR8, UR37, UR9, 0x1, UP0 ;  /* 0x0000002508087291 */ /* 0x000fe400080f0c09 */
[----:B------:R-:W-:Y:S02]  /*e3c0*/  UIADD3 UR16, UP5, UR16, -0x1000, URZ ;  /* 0xfffff00010107890 */ /* 0x000fe4000ffbe03f */
[----:B------:R-:W-:Y:S02]  /*e3d0*/  ULDC.64 UR36, c[0x0][0x300] ;  /* 0x0000c00000247ab9 */ /* 0x000fe40000000a00 */
[----:B------:R-:W-:Y:S02]  /*e3e0*/  UIADD3 UR6, UR6, 0x1, URZ ;  /* 0x0000000106067890 */ /* 0x000fe4000fffe03f */
[----:B------:R-:W-:Y:S02]  /*e3f0*/  UIADD3.X UR33, UR33, -0x1, URZ, UP1, !UPT ;  /* 0xffffffff21217890 */ /* 0x000fe40008ffe43f */
[----:B------:R-:W-:-:S02]  /*e400*/  UIADD3.X UR21, UR21, -0x1, URZ, UP2, !UPT ;  /* 0xffffffff15157890 */ /* 0x000fc400097fe43f */
        /* <DEDUP_REMOVED lines=20> */
[----:B------:R-:W-:Y:S01]  /*e550*/  HADD2.F32 R10, -RZ, R10.H1_H1 ;  /* 0x3000000aff0a7230 */ /* 0x000fe20000004100 */
[----:B------:R-:W-:Y:S01]  /*e560*/  FADD.FTZ R9, R9, UR5 ;  /* 0x0000000509097e21 */ /* 0x000fe20008010000 */
[----:B------:R-:W-:-:S02]  /*e570*/  FSETP.GTU.FTZ.AND P6, PT, R14, 20, PT ;  /* 0x41a000000e00780b */ /* 0x000fc40003fdc000 */
[----:B------:R-:W-:Y:S01]  /*e580*/  FSETP.GTU.FTZ.AND P0, PT, R2, 20, PT ;  /* 0x41a000000200780b */ /* 0x000fe20003f1c000 */
[----:B------:R-:W-:Y:S01]  /*e590*/  FADD.FTZ R10, R10, UR5 ;  /* 0x000000050a0a7e21 */ /* 0x000fe20008010000 */
[----:B------:R-:W-:-:S04]  /*e5a0*/  FSETP.GTU.FTZ.AND P4, PT, R9, 20, PT ;  /* 0x41a000000900780b */ /* 0x000fc80003f9c000 */
[----:B------:R-:W-:Y:S01]  /*e5b0*/  @!P2 FMUL.FTZ R0, R16, -1.4426950216293334961 ;  /* 0xbfb8aa3b1000a820 */ /* 0x000fe20000410000 */
[----:B------:R-:W-:Y:S01]  /*e5c0*/  FSETP.GTU.FTZ.AND P5, PT, R10, 20, PT ;  /* 0x41a000000a00780b */ /* 0x000fe20003fbc000 */
[----:B------:R-:W-:-:S04]  /*e5d0*/  @!P1 FMUL.FTZ R3, R8, -1.4426950216293334961 ;  /* 0xbfb8aa3b08039820 */ /* 0x000fc80000410000 */
[----:B------:R-:W0:Y:S01]  /*e5e0*/  @!P2 MUFU.EX2 R0, R0 ;  /* 0x000000000000a308 */ /* 0x000e220000000800 */
[----:B------:R-:W-:Y:S02]  /*e5f0*/  @!P0 FMUL.FTZ R8, R2, -1.4426950216293334961 ;  /* 0xbfb8aa3b02088820 */ /* 0x000fe40000410000 */
[----:B------:R-:W-:-:S05]  /*e600*/  @!P4 FMUL.FTZ R9, R9, -1.4426950216293334961 ;  /* 0xbfb8aa3b0909c820 */ /* 0x000fca0000410000 */
[----:B------:R-:W2:Y:S01]  /*e610*/  @!P1 MUFU.EX2 R3, R3 ;  /* 0x0000000300039308 */ /* 0x000ea20000000800 */
[----:B0-----:R-:W-:-:S07]  /*e620*/  @!P2 FADD.FTZ R2, R0, 1 ;  /* 0x3f8000000002a421 */ /* 0x001fce0000010000 */
[----:B------:R-:W0:Y:S01]  /*e630*/  @!P0 MUFU.EX2 R8, R8 ;  /* 0x0000000800088308 */ /* 0x000e220000000800 */
[--C-:B------:R-:W-:Y:S02]  /*e640*/  HADD2.F32 R0, -RZ, R11.reuse.H0_H0 ;  /* 0x2000000bff007230 */ /* 0x100fe40000004100 */
[----:B------:R-:W-:-:S03]  /*e650*/  HADD2.F32 R11, -RZ, R11.H1_H1 ;  /* 0x3000000bff0b7230 */ /* 0x000fc60000004100 */
[----:B------:R-:W-:Y:S02]  /*e660*/  FADD.FTZ R16, R0, UR5 ;  /* 0x0000000500107e21 */ /* 0x000fe40008010000 */
[----:B------:R3:W4:Y:S01]  /*e670*/  @!P2 MUFU.RCP R13, R2 ;  /* 0x00000002000da308 */ /* 0x0007220000001000 */
[----:B--2---:R-:W-:Y:S02]  /*e680*/  @!P1 FADD.FTZ R3, R3, 1 ;  /* 0x3f80000003039421 */ /* 0x004fe40000010000 */
[----:B------:R-:W-:Y:S01]  /*e690*/  FADD.FTZ R11, R11, UR5 ;  /* 0x000000050b0b7e21 */ /* 0x000fe20008010000 */
[----:B------:R-:W-:Y:S01]  /*e6a0*/  FSETP.GTU.FTZ.AND P3, PT, R16, 20, PT ;  /* 0x41a000001000780b */ /* 0x000fe20003f7c000 */
[----:B------:R-:W-:Y:S01]  /*e6b0*/  @!P6 FMUL.FTZ R0, R14, -1.4426950216293334961 ;  /* 0xbfb8aa3b0e00e820 */ /* 0x000fe20000410000 */
[----:B------:R-:W-:Y:S02]  /*e6c0*/  F2FP.PACK_AB R14, R27, R28 ;  /* 0x0000001c1b0e723e */ /* 0x000fe400000000ff */
[----:B------:R1:W2:Y:S01]  /*e6d0*/  @!P1 MUFU.RCP R12, R3 ;  /* 0x00000003000c9308 */ /* 0x0002a20000001000 */
[----:B0-----:R-:W-:Y:S01]  /*e6e0*/  @!P0 FADD.FTZ R8, R8, 1 ;  /* 0x3f80000008088421 */ /* 0x001fe20000010000 */
[----:B------:R-:W-:Y:S01]  /*e6f0*/  F2FP.PACK_AB R27, R17, R18 ;  /* 0x00000012111b723e */ /* 0x000fe200000000ff */
[----:B---3--:R-:W-:-:S02]  /*e700*/  @!P5 FMUL.FTZ R2, R10, -1.4426950216293334961 ;  /* 0xbfb8aa3b0a02d820 */ /* 0x008fc40000410000 */
[----:B----4-:R-:W-:Y:S01]  /*e710*/  @!P2 FMUL.FTZ R48, R48, R13 ;  /* 0x0000000d3030a220 */ /* 0x010fe20000410000 */
[----:B------:R-:W-:Y:S01]  /*e720*/  FSETP.GTU.FTZ.AND P2, PT, R11, 20, PT ;  /* 0x41a000000b00780b */ /* 0x000fe20003f5c000 */
[--C-:B-1----:R-:W-:Y:S01]  /*e730*/  HADD2.F32 R3, -RZ, R4.reuse.H0_H0 ;  /* 0x20000004ff037230 */ /* 0x102fe20000004100 */
[----:B------:R0:W1:Y:S01]  /*e740*/  @!P0 MUFU.RCP R15, R8 ;  /* 0x00000008000f8308 */ /* 0x0000620000001000 */
[----:B------:R-:W-:Y:S01]  /*e750*/  HADD2.F32 R4, -RZ, R4.H1_H1 ;  /* 0x30000004ff047230 */ /* 0x000fe20000004100 */
[----:B--2---:R-:W-:-:S04]  /*e760*/  @!P1 FMUL.FTZ R47, R47, R12 ;  /* 0x0000000c2f2f9220 */ /* 0x004fc80000410000 */
[----:B------:R-:W-:Y:S02]  /*e770*/  FADD.FTZ R10, R4, UR5 ;  /* 0x00000005040a7e21 */ /* 0x000fe40008010000 */
[----:B------:R-:W2:Y:S01]  /*e780*/  @!P4 MUFU.EX2 R9, R9 ;  /* 0x000000090009c308 */ /* 0x000ea20000000800 */
[----:B0-----:R-:W-:Y:S02]  /*e790*/  FADD.FTZ R8, R3, UR5 ;  /* 0x0000000503087e21 */ /* 0x001fe40008010000 */
[----:B------:R-:W-:Y:S01]  /*e7a0*/  @!P2 FMUL.FTZ R4, R11, -1.4426950216293334961 ;  /* 0xbfb8aa3b0b04a820 */ /* 0x000fe20000410000 */
[--C-:B------:R-:W-:Y:S01]  /*e7b0*/  HADD2.F32 R11, -RZ, R5.reuse.H0_H0 ;  /* 0x20000005ff0b7230 */ /* 0x100fe20000004100 */
[----:B------:R-:W-:Y:S01]  /*e7c0*/  @!P3 FMUL.FTZ R3, R16, -1.4426950216293334961 ;  /* 0xbfb8aa3b1003b820 */ /* 0x000fe20000410000 */
[----:B------:R-:W-:Y:S01]  /*e7d0*/  FSETP.GTU.FTZ.AND P1, PT, R8, 20, PT ;  /* 0x41a000000800780b */ /* 0x000fe20003f3c000 */
[----:B------:R-:W-:Y:S01]  /*e7e0*/  HADD2.F32 R5, -RZ, R5.H1_H1 ;  /* 0x30000005ff057230 */ /* 0x000fe20000004100 */
[----:B------:R-:W0:Y:S01]  /*e7f0*/  @!P5 MUFU.EX2 R2, R2 ;  /* 0x000000020002d308 */ /* 0x000e220000000800 */
[----:B-1----:R-:W-:Y:S01]  /*e800*/  @!P0 FMUL.FTZ R46, R46, R15 ;  /* 0x0000000f2e2e8220 */ /* 0x002fe20000410000 */
[----:B------:R-:W-:Y:S01]  /*e810*/  FSETP.GTU.FTZ.AND P0, PT, R10, 20, PT ;  /* 0x41a000000a00780b */ /* 0x000fe20003f1c000 */
[----:B------:R-:W-:-:S05]  /*e820*/  FADD.FTZ R11, R11, UR5 ;  /* 0x000000050b0b7e21 */ /* 0x000fca0008010000 */
[----:B------:R-:W1:Y:S01]  /*e830*/  @!P2 MUFU.EX2 R4, R4 ;  /* 0x000000040004a308 */ /* 0x000e620000000800 */
[----:B--2---:R-:W-:Y:S02]  /*e840*/  @!P4 FADD.FTZ R9, R9, 1 ;  /* 0x3f8000000909c421 */ /* 0x004fe40000010000 */
[----:B------:R-:W-:-:S04]  /*e850*/  @!P1 FMUL.FTZ R8, R8, -1.4426950216293334961 ;  /* 0xbfb8aa3b08089820 */ /* 0x000fc80000410000 */
[----:B------:R-:W-:Y:S01]  /*e860*/  @!P0 FMUL.FTZ R10, R10, -1.4426950216293334961 ;  /* 0xbfb8aa3b0a0a8820 */ /* 0x000fe20000410000 */
[----:B------:R-:W2:Y:S01]  /*e870*/  @!P6 MUFU.EX2 R0, R0 ;  /* 0x000000000000e308 */ /* 0x000ea20000000800 */
[----:B0-----:R-:W-:-:S07]  /*e880*/  @!P5 FADD.FTZ R2, R2, 1 ;  /* 0x3f8000000202d421 */ /* 0x001fce0000010000 */
[----:B------:R-:W0:Y:S01]  /*e890*/  @!P3 MUFU.EX2 R3, R3 ;  /* 0x000000030003b308 */ /* 0x000e220000000800 */
[----:B-1----:R-:W-:-:S07]  /*e8a0*/  @!P2 FADD.FTZ R4, R4, 1 ;  /* 0x3f8000000404a421 */ /* 0x002fce0000010000 */
[----:B------:R1:W3:Y:S01]  /*e8b0*/  @!P4 MUFU.RCP R12, R9 ;  /* 0x00000009000cc308 */ /* 0x0002e20000001000 */
[----:B--2---:R-:W-:-:S07]  /*e8c0*/  @!P6 FADD.FTZ R0, R0, 1 ;  /* 0x3f8000000000e421 */ /* 0x004fce0000010000 */
[----:B------:R-:W2:Y:S01]  /*e8d0*/  @!P1 MUFU.EX2 R8, R8 ;  /* 0x0000000800089308 */ /* 0x000ea20000000800 */
[----:B0-----:R-:W-:Y:S02]  /*e8e0*/  @!P3 FADD.FTZ R3, R3, 1 ;  /* 0x3f8000000303b421 */ /* 0x001fe40000010000 */
[----:B-1----:R-:W-:-:S05]  /*e8f0*/  FADD.FTZ R9, R5, UR5 ;  /* 0x0000000505097e21 */ /* 0x002fca0008010000 */
[----:B------:R-:W0:Y:S01]  /*e900*/  @!P5 MUFU.RCP R2, R2 ;  /* 0x000000020002d308 */ /* 0x000e220000001000 */
[----:B---3--:R-:W-:Y:S01]  /*e910*/  @!P4 FMUL.FTZ R45, R45, R12 ;  /* 0x0000000c2d2dc220 */ /* 0x008fe20000410000 */
[----:B------:R-:W-:-:S06]  /*e920*/  FSETP.GTU.FTZ.AND P4, PT, R11, 20, PT ;  /* 0x41a000000b00780b */ /* 0x000fcc0003f9c000 */
[----:B------:R1:W3:Y:S01]  /*e930*/  @!P6 MUFU.RCP R13, R0 ;  /* 0x00000000000de308 */ /* 0x0002e20000001000 */
[----:B--2---:R-:W-:-:S07]  /*e940*/  @!P1 FADD.FTZ R8, R8, 1 ;  /* 0x3f80000008089421 */ /* 0x004fce0000010000 */
[----:B------:R-:W2:Y:S01]  /*e950*/  @!P2 MUFU.RCP R4, R4 ;  /* 0x000000040004a308 */ /* 0x000ea20000001000 */
[--C-:B-1----:R-:W-:Y:S01]  /*e960*/  HADD2.F32 R0, -RZ, R6.reuse.H0_H0 ;  /* 0x20000006ff007230 */ /* 0x102fe20000004100 */
[----:B0-----:R-:W-:Y:S01]  /*e970*/  @!P5 FMUL.FTZ R43, R43, R2 ;  /* 0x000000022b2bd220 */ /* 0x001fe20000410000 */
[----:B------:R-:W-:-:S03]  /*e980*/  HADD2.F32 R6, -RZ, R6.H1_H1 ;  /* 0x30000006ff067230 */ /* 0x000fc60000004100 */
[----:B------:R-:W-:Y:S02]  /*e990*/  FADD.FTZ R12, R0, UR5 ;  /* 0x00000005000c7e21 */ /* 0x000fe40008010000 */
[----:B------:R0:W1:Y:S01]  /*e9a0*/  @!P3 MUFU.RCP R15, R3 ;  /* 0x00000003000fb308 */ /* 0x0000620000001000 */
[----:B---3--:R-:W-:Y:S01]  /*e9b0*/  @!P6 FMUL.FTZ R44, R44, R13 ;  /* 0x0000000d2c2ce220 */ /* 0x008fe20000410000 */
[----:B------:R-:W-:Y:S01]  /*e9c0*/  FSETP.GTU.FTZ.AND P6, PT, R9, 20, PT ;  /* 0x41a000000900780b */ /* 0x000fe20003fdc000 */
[----:B------:R-:W-:Y:S01]  /*e9d0*/  FADD.FTZ R6, R6, UR5 ;  /* 0x0000000506067e21 */ /* 0x000fe20008010000 */
[----:B------:R-:W-:Y:S01]  /*e9e0*/  FSETP.GTU.FTZ.AND P5, PT, R12, 20, PT ;  /* 0x41a000000c00780b */ /* 0x000fe20003fbc000 */
[----:B------:R-:W-:Y:S01]  /*e9f0*/  @!P4 FMUL.FTZ R0, R11, -1.4426950216293334961 ;  /* 0xbfb8aa3b0b00c820 */ /* 0x000fe20000410000 */
[----:B------:R-:W-:Y:S02]  /*ea00*/  F2FP.PACK_AB R13, R29, R30 ;  /* 0x0000001e1d0d723e */ /* 0x000fe400000000ff */
[----:B------:R-:W3:Y:S01]  /*ea10*/  @!P0 MUFU.EX2 R10, R10 ;  /* 0x0000000a000a8308 */ /* 0x000ee20000000800 */
[--C-:B0-----:R-:W-:Y:S01]  /*ea20*/  HADD2.F32 R3, -RZ, R7.reuse.H0_H0 ;  /* 0x20000007ff037230 */ /* 0x101fe20000004100 */
[----:B--2---:R-:W-:Y:S01]  /*ea30*/  @!P2 FMUL.FTZ R41, R41, R4 ;  /* 0x000000042929a220 */ /* 0x004fe20000410000 */
[----:B------:R-:W-:-:S04]  /*ea40*/  HADD2.F32 R7, -RZ, R7.H1_H1 ;  /* 0x30000007ff077230 */ /* 0x000fc80000004100 */
[----:B------:R-:W-:Y:S01]  /*ea50*/  @!P6 FMUL.FTZ R2, R9, -1.4426950216293334961 ;  /* 0xbfb8aa3b0902e820 */ /* 0x000fe20000410000 */
[----:B------:R0:W2:Y:S01]  /*ea60*/  @!P1 MUFU.RCP R5, R8 ;  /* 0x0000000800059308 */ /* 0x0000a20000001000 */
[----:B-1----:R-:W-:Y:S01]  /*ea70*/  @!P3 FMUL.FTZ R42, R42, R15 ;  /* 0x0000000f2a2ab220 */ /* 0x002fe20000410000 */
[----:B------:R-:W-:Y:S01]  /*ea80*/  F2FP.PACK_AB R15, R25, R26 ;  /* 0x0000001a190f723e */ /* 0x000fe200000000ff */
[----:B------:R-:W-:Y:S01]  /*ea90*/  FADD.FTZ R7, R7, UR5 ;  /* 0x0000000507077e21 */ /* 0x000fe20008010000 */
[----:B------:R-:W-:Y:S02]  /*eaa0*/  F2FP.PACK_AB R26, R19, R20 ;  /* 0x00000014131a723e */ /* 0x000fe400000000ff */
[----:B------:R-:W-:Y:S01]  /*eab0*/  F2FP.PACK_AB R25, R21, R22 ;  /* 0x000000161519723e */ /* 0x000fe200000000ff */
[----:B---3--:R-:W-:Y:S01]  /*eac0*/  @!P0 FADD.FTZ R10, R10, 1 ;  /* 0x3f8000000a0a8421 */ /* 0x008fe20000010000 */
[----:B------:R-:W-:Y:S01]  /*ead0*/  FSETP.GTU.FTZ.AND P3, PT, R6, 20, PT ;  /* 0x41a000000600780b */ /* 0x000fe20003f7c000 */
[----:B0-----:R-:W-:-:S02]  /*eae0*/  FADD.FTZ R8, R3, UR5 ;  /* 0x0000000503087e21 */ /* 0x001fc40008010000 */
[----:B------:R-:W-:Y:S01]  /*eaf0*/  STS.128 [R49.X16+0x10], R24 ;  /* 0x0000101831007388 */ /* 0x000fe2000000cc00 */
[----:B------:R-:W-:Y:S01]  /*eb00*/  @!P5 FMUL.FTZ R3, R12, -1.4426950216293334961 ;  /* 0xbfb8aa3b0c03d820 */ /* 0x000fe20000410000 */
[----:B------:R-:W-:Y:S01]  /*eb10*/  F2FP.PACK_AB R12, R31, R32 ;  /* 0x000000201f0c723e */ /* 0x000fe200000000ff */
[----:B------:R0:W1:Y:S01]  /*eb20*/  @!P0 MUFU.RCP R20, R10 ;  /* 0x0000000a00148308 */ /* 0x0000620000001000 */
[----:B------:R-:W-:Y:S01]  /*eb30*/  FSETP.GTU.FTZ.AND P2, PT, R8, 20, PT ;  /* 0x41a000000800780b */ /* 0x000fe20003f5c000 */
[----:B--2---:R-:W-:Y:S01]  /*eb40*/  @!P1 FMUL.FTZ R40, R40, R5 ;  /* 0x0000000528289220 */ /* 0x004fe20000410000 */
[----:B------:R-:W-:Y:S01]  /*eb50*/  FSETP.GTU.FTZ.AND P1, PT, R7, 20, PT ;  /* 0x41a000000700780b */ /* 0x000fe20003f3c000 */
[----:B------:R2:W-:Y:S01]  /*eb60*/  STS.128 [R49.X16], R12 ;  /* 0x0000000c31007388 */ /* 0x0005e2000000cc00 */
[----:B------:R-:W-:-:S06]  /*eb70*/  NOP ;  /* 0x0000000000007918 */ /* 0x000fcc0000000000 */
[----:B------:R-:W-:Y:S01]  /*eb80*/  LDS.128 R16, [R111.X16+0x200] ;  /* 0x000200006f107984 */ /* 0x000fe2000000cc00 */
[----:B------:R-:W3:Y:S01]  /*eb90*/  @!P6 MUFU.EX2 R2, R2 ;  /* 0x000000020002e308 */ /* 0x000ee20000000800 */
[----:B------:R-:W-:Y:S02]  /*eba0*/  @!P3 FMUL.FTZ R4, R6, -1.4426950216293334961 ;  /* 0xbfb8aa3b0604b820 */ /* 0x000fe40000410000 */
[----:B------:R-:W-:Y:S02]  /*ebb0*/  @!P2 FMUL.FTZ R5, R8, -1.4426950216293334961 ;  /* 0xbfb8aa3b0805a820 */ /* 0x000fe40000410000 */
[----:B0-----:R-:W0:Y:S01]  /*ebc0*/  LDS.128 R8, [R111.X16] ;  /* 0x000000006f087984 */ /* 0x001e22000000cc00 */
[----:B------:R-:W-:Y:S02]  /*ebd0*/  @!P1 FMUL.FTZ R6, R7, -1.4426950216293334961 ;  /* 0xbfb8aa3b07069820 */ /* 0x000fe40000410000 */
[----:B------:R-:W4:Y:S01]  /*ebe0*/  @!P5 MUFU.EX2 R3, R3 ;  /* 0x000000030003d308 */ /* 0x000f220000000800 */
[----:B-1----:R-:W-:-:S05]  /*ebf0*/  @!P0 FMUL.FTZ R39, R39, R20 ;  /* 0x0000001427278220 */ /* 0x002fca0000410000 */
[----:B--2---:R-:W-:Y:S02]  /*ec00*/  F2FP.PACK_AB R12, R39, R40 ;  /* 0x00000028270c723e */ /* 0x004fe400000000ff */
[----:B------:R-:W1:Y:S01]  /*ec10*/  @!P2 MUFU.EX2 R5, R5 ;  /* 0x000000050005a308 */ /* 0x000e620000000800 */
[----:B---3--:R-:W-:-:S07]  /*ec20*/  @!P6 FADD.FTZ R2, R2, 1 ;  /* 0x3f8000000202e421 */ /* 0x008fce0000010000 */
[----:B------:R-:W2:Y:S01]  /*ec30*/  @!P3 MUFU.EX2 R4, R4 ;  /* 0x000000040004b308 */ /* 0x000ea20000000800 */
[----:B----4-:R-:W-:-:S07]  /*ec40*/  @!P5 FADD.FTZ R3, R3, 1 ;  /* 0x3f8000000303d421 */ /* 0x010fce0000010000 */
        /* <DEDUP_REMOVED lines=8> */
[----:B-1----:R-:W-:-:S06]  /*ecd0*/  @!P4 FADD.FTZ R0, R0, 1 ;  /* 0x3f8000000000c421 */ /* 0x002fcc0000010000 */
[----:B------:R-:W1:Y:S01]  /*ece0*/  @!P2 MUFU.RCP R5, R5 ;  /* 0x000000050005a308 */ /* 0x000e620000001000 */
[----:B---3--:R-:W-:Y:S01]  /*ecf0*/  MOV R3, UR8 ;  /* 0x0000000800037c02 */ /* 0x008fe20008000f00 */
[----:B----4-:R-:W-:Y:S01]  /*ed00*/  @!P6 FMUL.FTZ R37, R37, R22 ;  /* 0x000000162525e220 */ /* 0x010fe20000410000 */
[----:B------:R-:W-:Y:S02]  /*ed10*/  ULDC.64 UR8, c[0x0][0x2f8] ;  /* 0x0000be0000087ab9 */ /* 0x000fe40000000a00 */
[----:B------:R-:W-:Y:S01]  /*ed20*/  UIMAD UR7, UR13, UR8, URZ ;  /* 0x000000080d0772a4 */ /* 0x000fe2000f8e023f */
[----:B------:R-:W-:Y:S01]  /*ed30*/  IMAD.WIDE R2, R51, 0x10, R2 ;  /* 0x0000001033027825 */ /* 0x000fe200078e0202 */
[----:B------:R-:W-:Y:S01]  /*ed40*/  UIMAD.WIDE.U32 UR34, UR12, UR8, UR34 ;  /* 0x000000080c2272a5 */ /* 0x000fe2000f8e0022 */
[----:B------:R2:W3:Y:S01]  /*ed50*/  @!P4 MUFU.RCP R7, R0 ;  /* 0x000000000007c308 */ /* 0x0004e20000001000 */
[----:B------:R-:W-:Y:S01]  /*ed60*/  UIMAD UR7, UR12, UR9, UR7 ;  /* 0x000000090c0772a4 */ /* 0x000fe2000f8e0207 */
[----:B-----5:R-:W-:Y:S01]  /*ed70*/  @!P5 FMUL.FTZ R36, R36, R21 ;  /* 0x000000152424d220 */ /* 0x020fe20000410000 */
[----:B0-----:R-:W-:Y:S02]  /*ed80*/  STG.E.128 [R2.64], R8 ;  /* 0x0000000802007986 */ /* 0x001fe4000c101d1a */
[----:B------:R-:W-:-:S02]  /*ed90*/  UIADD3 UR9, UR35, UR7, URZ ;  /* 0x0000000723097290 */ /* 0x000fc4000fffe03f */
[----:B------:R0:W-:Y:S01]  /*eda0*/  STG.E.128 [R2.64+0x200], R16 ;  /* 0x0002001002007986 */ /* 0x0001e2000c101d1a */
[----:B------:R-:W4:Y:S01]  /*edb0*/  @!P3 MUFU.RCP R4, R4 ;  /* 0x000000040004b308 */ /* 0x000f220000001000 */
[----:B--2---:R-:W-:Y:S01]  /*edc0*/  FADD.FTZ R0, R48, R117 ;  /* 0x0000007530007221 */ /* 0x004fe20000010000 */
[----:B------:R-:W-:Y:S01]  /*edd0*/  UIMAD UR7, UR11, UR36, URZ ;  /* 0x000000240b0772a4 */ /* 0x000fe2000f8e023f */
[----:B------:R-:W-:Y:S01]  /*ede0*/  BAR.SYNC.DEFER_BLOCKING 0x0 ;  /* 0x0000000000007b1d */ /* 0x000fe20000010000 */
[----:B-1----:R-:W-:Y:S02]  /*edf0*/  @!P2 FMUL.FTZ R34, R34, R5 ;  /* 0x000000052222a220 */ /* 0x002fe40000410000 */
[----:B------:R-:W-:Y:S01]  /*ee00*/  FADD.FTZ R5, R0, R47 ;  /* 0x0000002f00057221 */ /* 0x000fe20000010000 */
[----:B------:R-:W-:Y:S01]  /*ee10*/  UIMAD UR7, UR10, UR37, UR7 ;  /* 0x000000250a0772a4 */ /* 0x000fe2000f8e0207 */
[----:B---3--:R-:W-:Y:S01]  /*ee20*/  @!P4 FMUL.FTZ R38, R38, R7 ;  /* 0x000000072626c220 */ /* 0x008fe20000410000 */
[----:B------:R-:W1:Y:S01]  /*ee30*/  @!P1 MUFU.RCP R6, R6 ;  /* 0x0000000600069308 */ /* 0x000e620000001000 */
[----:B------:R-:W-:Y:S01]  /*ee40*/  FADD.FTZ R0, R5, R46 ;  /* 0x0000002e05007221 */ /* 0x000fe20000010000 */
[----:B------:R-:W-:Y:S01]  /*ee50*/  F2FP.PACK_AB R5, R45, R46 ;  /* 0x0000002e2d05723e */ /* 0x000fe200000000ff */
[----:B------:R-:W-:Y:S01]  /*ee60*/  UMOV UR8, UR34 ;  /* 0x0000002200087c82 */ /* 0x000fe20008000000 */
[----:B------:R-:W-:Y:S01]  /*ee70*/  F2FP.PACK_AB R7, R41, R42 ;  /* 0x0000002a2907723e */ /* 0x000fe200000000ff */
[----:B------:R-:W-:Y:S01]  /*ee80*/  FADD.FTZ R45, R0, R45 ;  /* 0x0000002d002d7221 */ /* 0x000fe20000010000 */
[----:B------:R-:W-:Y:S01]  /*ee90*/  F2FP.PACK_AB R13, R37, R38 ;  /* 0x00000026250d723e */ /* 0x000fe200000000ff */
[----:B----4-:R-:W-:Y:S01]  /*eea0*/  @!P3 FMUL.FTZ R35, R35, R4 ;  /* 0x000000042323b220 */ /* 0x010fe20000410000 */
[----:B------:R-:W-:Y:S01]  /*eeb0*/  F2FP.PACK_AB R4, R47, R48 ;  /* 0x000000302f04723e */ /* 0x000fe200000000ff */
[----:B------:R-:W-:-:S02]  /*eec0*/  UIMAD.WIDE.U32 UR8, UR10, UR36, UR8 ;  /* 0x000000240a0872a5 */ /* 0x000fc4000f8e0008 */
[----:B------:R-:W-:Y:S01]  /*eed0*/  ULDC.64 UR34, c[0x0][0x340] ;  /* 0x0000d00000227ab9 */ /* 0x000fe20000000a00 */
[----:B------:R-:W-:Y:S01]  /*eee0*/  F2FP.PACK_AB R14, R35, R36 ;  /* 0x00000024230e723e */ /* 0x000fe200000000ff */
[----:B------:R-:W-:Y:S02]  /*eef0*/  UIADD3 UR9, UR9, UR7, URZ ;  /* 0x0000000709097290 */ /* 0x000fe4000fffe03f */
[----:B------:R-:W-:Y:S01]  /*ef00*/  ULEA UR7, UP0, UR8, UR34, 0x1 ;  /* 0x0000002208077291 */ /* 0x000fe2000f80083f */
[----:B-1----:R-:W-:Y:S01]  /*ef10*/  @!P1 FMUL.FTZ R33, R33, R6 ;  /* 0x0000000621219220 */ /* 0x002fe20000410000 */
[----:B------:R-:W-:Y:S01]  /*ef20*/  F2FP.PACK_AB R6, R43, R44 ;  /* 0x0000002c2b06723e */ /* 0x000fe200000000ff */
[----:B------:R-:W-:Y:S01]  /*ef30*/  FADD.FTZ R44, R45, R44 ;  /* 0x0000002c2d2c7221 */ /* 0x000fe20000010000 */
[----:B------:R-:W-:Y:S02]  /*ef40*/  ULEA.HI.X UR8, UR8, UR35, UR9, 0x1, UP0 ;  /* 0x0000002308087291 */ /* 0x000fe400080f0c09 */
[----:B------:R-:W-:Y:S01]  /*ef50*/  F2FP.PACK_AB R15, R33, R34 ;  /* 0x00000022210f723e */ /* 0x000fe200000000ff */
[----:B------:R-:W-:Y:S01]  /*ef60*/  STS.128 [R49.X16], R4 ;  /* 0x0000000431007388 */ /* 0x000fe2000000cc00 */
[----:B------:R-:W-:Y:S01]  /*ef70*/  FADD.FTZ R43, R44, R43 ;  /* 0x0000002b2c2b7221 */ /* 0x000fe20000010000 */
[----:B0-----:R-:W-:Y:S01]  /*ef80*/  MOV R2, UR7 ;  /* 0x0000000700027c02 */ /* 0x001fe20008000f00 */
[----:B------:R-:W-:Y:S01]  /*ef90*/  UISETP.GT.AND UP0, UPT, UR24, 0x1, UPT ;  /* 0x000000011800788c */ /* 0x000fe2000bf04270 */
[----:B------:R-:W-:Y:S01]  /*efa0*/  STS.128 [R49.X16+0x10], R12 ;  /* 0x0000100c31007388 */ /* 0x000fe2000000cc00 */
[----:B------:R-:W-:-:S06]  /*efb0*/  NOP ;  /* 0x0000000000007918 */ /* 0x000fcc0000000000 */
[----:B------:R-:W0:Y:S01]  /*efc0*/  LDS.128 R8, [R111.X16] ;  /* 0x000000006f087984 */ /* 0x000e22000000cc00 */
[----:B------:R-:W-:Y:S01]  /*efd0*/  FADD.FTZ R42, R43, R42 ;  /* 0x0000002a2b2a7221 */ /* 0x000fe20000010000 */
[----:B------:R-:W-:Y:S02]  /*efe0*/  MOV R3, UR8 ;  /* 0x0000000800037c02 */ /* 0x000fe40008000f00 */
[----:B------:R-:W1:Y:S01]  /*eff0*/  LDS.128 R16, [R111.X16+0x200] ;  /* 0x000200006f107984 */ /* 0x000e62000000cc00 */
[----:B------:R-:W-:Y:S01]  /*f000*/  FADD.FTZ R41, R42, R41 ;  /* 0x000000292a297221 */ /* 0x000fe20000010000 */
[----:B------:R-:W-:Y:S01]  /*f010*/  PLOP3.LUT P0, PT, PT, PT, UP0, 0x80, 0x0 ;  /* 0x000000000000781c */ /* 0x000fe20003f0f008 */
[----:B------:R-:W-:-:S04]  /*f020*/  IMAD.WIDE R2, R51, 0x10, R2 ;  /* 0x0000001033027825 */ /* 0x000fc800078e0202 */
        /* <DEDUP_REMOVED lines=12> */
.L_x_3895:
[----:B------:R-:W-:Y:S02]  /*f0f0*/  ISETP.NE.U32.AND P0, PT, RZ, c[0x0][0x328], PT ;  /* 0x0000ca00ff007a0c */ /* 0x000fe40003f05070 */
[----:B------:R-:W-:Y:S02]  /*f100*/  ISETP.NE.U32.AND P2, PT, RZ, c[0x0][0x348], PT ;  /* 0x0000d200ff007a0c */ /* 0x000fe40003f45070 */
[----:B------:R-:W-:-:S02]  /*f110*/  ISETP.NE.AND.EX P1, PT, RZ, c[0x0][0x32c], PT, P0 ;  /* 0x0000cb00ff007a0c */ /* 0x000fc40003f25300 */
        /* <DEDUP_REMOVED lines=31> */
.L_x_4033:
[----:B0-----:R-:W-:Y:S05]  /*f310*/  BSYNC B0 ;  /* 0x0000000000007941 */ /* 0x001fea0003800000 */
.L_x_4032:
        /* <DEDUP_REMOVED lines=33> */
.L_x_4035:
[----:B------:R-:W3:Y:S02]  /*f530*/  S2R R7, SR_TID.X ;  /* 0x0000000000077919 */ /* 0x000ee40000002100 */
.L_x_4036:
[----:B0-----:R-:W-:Y:S05]  /*f540*/  BSYNC B0 ;  /* 0x0000000000007941 */ /* 0x001fea0003800000 */
.L_x_4034:
[----:B---3--:R-:W-:-:S13]  /*f550*/  ISETP.GE.AND P0, PT, R7, c[0x0][0x16c], PT ;  /* 0x00005b0007007a0c */ /* 0x008fda0003f06270 */
[----:B------:R-:W-:Y:S05]  /*f560*/  @P0 EXIT ;  /* 0x000000000000094d */ /* 0x000fea0003800000 */
[----:B------:R-:W-:Y:S02]  /*f570*/  ULDC.64 UR6, c[0x0][0x288] ;  /* 0x0000a20000067ab9 */ /* 0x000fe40000000a00 */
[----:B------:R-:W-:Y:S02]  /*f580*/  UIMAD UR11, UR11, UR6, URZ ;  /* 0x000000060b0b72a4 */ /* 0x000fe4000f8e023f */
[----:B-12---:R-:W-:Y:S02]  /*f590*/  UIMAD.WIDE.U32 UR4, UR10, UR6, URZ ;  /* 0x000000060a0472a5 */ /* 0x006fe4000f8e003f */
[----:B------:R-:W-:-:S04]  /*f5a0*/  UIMAD UR6, UR10, UR7, UR11 ;  /* 0x000000070a0672a4 */ /* 0x000fc8000f8e020b */
[----:B------:R-:W-:Y:S02]  /*f5b0*/  UIADD3 UR6, UR5, UR6, URZ ;  /* 0x0000000605067290 */ /* 0x000fe4000fffe03f */
.L_x_4037:
        /* <DEDUP_REMOVED lines=19> */
.L_x_3934:
[----:B------:R-:W-:Y:S01]  /*f6f0*/  HFMA2.MMA R70, -RZ, RZ, 0, 5.9604644775390625e-08 ;  /* 0x00000001ff467435 */ /* 0x000fe200000001ff */
[----:B------:R-:W-:-:S02]  /*f700*/  MOV R71, R66 ;  /* 0x0000004200477202 */ /* 0x000fc40000000f00 */
[----:B------:R-:W-:Y:S02]  /*f710*/  MOV R68, RZ ;  /* 0x000000ff00447202 */ /* 0x000fe40000000f00 */
[----:B------:R-:W-:Y:S02]  /*f720*/  MOV R67, 0xffffffff ;  /* 0xffffffff00437802 */ /* 0x000fe40000000f00 */
[----:B------:R-:W-:Y:S02]  /*f730*/  MOV R64, 0xf750 ;  /* 0x0000f75000407802 */ /* 0x000fe40000000f00 */
[----:B-----5:R-:W-:Y:S05]  /*f740*/  CALL.REL.NOINC `($__internal_95_$__cuda_sm70_shflsync_up) ;  /* 0x00001eb000007944 */ /* 0x020fea0003c00000 */
[----:B-1----:R-:W-:Y:S01]  /*f750*/  MOV R69, R67 ;  /* 0x0000004300457202 */ /* 0x002fe20000000f00 */
[----:B0-----:R-:W-:Y:S05]  /*f760*/  BRA `(.L_x_4038) ;  /* 0xffff7d4000007947 */ /* 0x001fea000383ffff */
.L_x_3935:
[----:B------:R-:W-:Y:S01]  /*f770*/  HFMA2.MMA R70, -RZ, RZ, 0, 5.9604644775390625e-08 ;  /* 0x00000001ff467435 */ /* 0x000fe200000001ff */
[----:B------:R-:W-:Y:S02]  /*f780*/  MOV R71, R76 ;  /* 0x0000004c00477202 */ /* 0x000fe40000000f00 */
[----:B------:R-:W-:Y:S02]  /*f790*/  MOV R68, RZ ;  /* 0x000000ff00447202 */ /* 0x000fe40000000f00 */
[----:B------:R-:W-:-:S02]  /*f7a0*/  MOV R67, 0xffffffff ;  /* 0xffffffff00437802 */ /* 0x000fc40000000f00 */
[----:B------:R-:W-:Y:S02]  /*f7b0*/  MOV R64, 0xf7d0 ;  /* 0x0000f7d000407802 */ /* 0x000fe40000000f00 */
[----:B01---5:R-:W-:Y:S05]  /*f7c0*/  CALL.REL.NOINC `($__internal_95_$__cuda_sm70_shflsync_up) ;  /* 0x00001e3000007944 */ /* 0x023fea0003c00000 */
[----:B0-----:R-:W-:Y:S01]  /*f7d0*/  HFMA2.MMA R70, -RZ, RZ, 0, 5.9604644775390625e-08 ;  /* 0x00000001ff467435 */ /* 0x001fe200000001ff */
[----:B-1----:R-:W-:Y:S02]  /*f7e0*/  MOV R73, R67 ;  /* 0x0000004300497202 */ /* 0x002fe40000000f00 */
[----:B------:R-:W-:Y:S02]  /*f7f0*/  MOV R71, R78 ;  /* 0x0000004e00477202 */ /* 0x000fe40000000f00 */
[----:B------:R-:W-:Y:S02]  /*f800*/  MOV R68, RZ ;  /* 0x000000ff00447202 */ /* 0x000fe40000000f00 */
[----:B------:R-:W-:Y:S02]  /*f810*/  MOV R67, 0xffffffff ;  /* 0xffffffff00437802 */ /* 0x000fe40000000f00 */
[----:B------:R-:W-:Y:S02]  /*f820*/  MOV R64, 0xf840 ;  /* 0x0000f84000407802 */ /* 0x000fe40000000f00 */
[----:B------:R-:W-:Y:S05]  /*f830*/  CALL.REL.NOINC `($__internal_95_$__cuda_sm70_shflsync_up) ;  /* 0x00001dc000007944 */ /* 0x000fea0003c00000 */
[----:B0-----:R-:W-:Y:S01]  /*f840*/  HFMA2.MMA R70, -RZ, RZ, 0, 5.9604644775390625e-08 ;  /* 0x00000001ff467435 */ /* 0x001fe200000001ff */
[----:B-1----:R-:W-:-:S02]  /*f850*/  MOV R75, R67 ;  /* 0x00000043004b7202 */ /* 0x002fc40000000f00 */
[----:B------:R-:W-:Y:S02]  /*f860*/  MOV R71, R79 ;  /* 0x0000004f00477202 */ /* 0x000fe40000000f00 */
[----:B------:R-:W-:Y:S02]  /*f870*/  MOV R68, RZ ;  /* 0x000000ff00447202 */ /* 0x000fe40000000f00 */
[----:B------:R-:W-:Y:S02]  /*f880*/  MOV R67, 0xffffffff ;  /* 0xffffffff00437802 */ /* 0x000fe40000000f00 */
[----:B------:R-:W-:Y:S02]  /*f890*/  MOV R64, 0xf8b0 ;  /* 0x0000f8b000407802 */ /* 0x000fe40000000f00 */
[----:B------:R-:W-:Y:S05]  /*f8a0*/  CALL.REL.NOINC `($__internal_95_$__cuda_sm70_shflsync_up) ;  /* 0x00001d5000007944 */ /* 0x000fea0003c00000 */
        /* <DEDUP_REMOVED lines=20> */
[----:B------:R-:W-:Y:S05]  /*f9f0*/  CALL.REL.NOINC `($__internal_95_$__cuda_sm70_shflsync_up) ;  /* 0x00001c0000007944 */ /* 0x000fea0003c00000 */
[----:B0-----:R-:W-:Y:S01]  /*fa00*/  HFMA2.MMA R70, -RZ, RZ, 0, 1.1920928955078125e-07 ;  /* 0x00000002ff467435 */ /* 0x001fe200000001ff */
[----:B-1----:R-:W-:Y:S02]  /*fa10*/  MOV R66, R67 ;  /* 0x0000004300427202 */ /* 0x002fe40000000f00 */
[----:B------:R-:W-:Y:S02]  /*fa20*/  MOV R71, R75 ;  /* 0x0000004b00477202 */ /* 0x000fe40000000f00 */
[----:B------:R-:W-:Y:S02]  /*fa30*/  MOV R68, RZ ;  /* 0x000000ff00447202 */ /* 0x000fe40000000f00 */
[----:B------:R-:W-:Y:S02]  /*fa40*/  MOV R67, 0xffffffff ;  /* 0xffffffff00437802 */ /* 0x000fe40000000f00 */
[----:B------:R-:W-:-:S02]  /*fa50*/  MOV R64, 0xfa70 ;  /* 0x0000fa7000407802 */ /* 0x000fc40000000f00 */
[----:B------:R-:W-:Y:S05]  /*fa60*/  CALL.REL.NOINC `($__internal_95_$__cuda_sm70_shflsync_up) ;  /* 0x00001b9000007944 */ /* 0x000fea0003c00000 */
[----:B0-----:R-:W-:Y:S01]  /*fa70*/  HFMA2.MMA R70, -RZ, RZ, 0, 1.1920928955078125e-07 ;  /* 0x00000002ff467435 */ /* 0x001fe200000001ff */
[----:B-1----:R-:W-:-:S02]  /*fa80*/  MOV R69, R67 ;  /* 0x0000004300457202 */ /* 0x002fc40000000f00 */
[----:B------:R-:W-:Y:S02]  /*fa90*/  MOV R71, R78 ;  /* 0x0000004e00477202 */ /* 0x000fe40000000f00 */
[----:B------:R-:W-:Y:S02]  /*faa0*/  MOV R68, RZ ;  /* 0x000000ff00447202 */ /* 0x000fe40000000f00 */
[----:B------:R-:W-:Y:S02]  /*fab0*/  MOV R67, 0xffffffff ;  /* 0xffffffff00437802 */ /* 0x000fe40000000f00 */
[----:B------:R-:W-:Y:S02]  /*fac0*/  MOV R64, 0xfae0 ;  /* 0x0000fae000407802 */ /* 0x000fe40000000f00 */
[----:B------:R-:W-:Y:S05]  /*fad0*/  CALL.REL.NOINC `($__internal_95_$__cuda_sm70_shflsync_up) ;  /* 0x00001b2000007944 */ /* 0x000fea0003c00000 */
[----:B0-----:R-:W-:Y:S01]  /*fae0*/  HFMA2.MMA R70, -RZ, RZ, 0, 1.1920928955078125e-07 ;  /* 0x00000002ff467435 */ /* 0x001fe200000001ff */
[----:B-1----:R-:W-:Y:S02]  /*faf0*/  MOV R72, R67 ;  /* 0x0000004300487202 */ /* 0x002fe40000000f00 */
[----:B------:R-:W-:Y:S02]  /*fb00*/  MOV R71, R79 ;  /* 0x0000004f00477202 */ /* 0x000fe40000000f00 */
[----:B------:R-:W-:-:S02]  /*fb10*/  MOV R68, RZ ;  /* 0x000000ff00447202 */ /* 0x000fc40000000f00 */
[----:B------:R-:W-:Y:S02]  /*fb20*/  MOV R67, 0xffffffff ;  /* 0xffffffff00437802 */ /* 0x000fe40000000f00 */
[----:B------:R-:W-:Y:S02]  /*fb30*/  MOV R64, 0xfb50 ;  /* 0x0000fb5000407802 */ /* 0x000fe40000000f00 */
[----:B------:R-:W-:Y:S05]  /*fb40*/  CALL.REL.NOINC `($__internal_95_$__cuda_sm70_shflsync_up) ;  /* 0x00001ab000007944 */ /* 0x000fea0003c00000 */
        /* <DEDUP_REMOVED lines=17> */
[----:B------:R-:W-:Y:S05]  /*fc60*/  CALL.REL.NOINC `($__internal_95_$__cuda_sm70_shflsync_up) ;  /* 0x0000199000007944 */ /* 0x000fea0003c00000 */
[----:B0-----:R-:W-:Y:S01]  /*fc70*/  HFMA2.MMA R70, -RZ, RZ, 0, 2.384185791015625e-07 ;  /* 0x00000004ff467435 */ /* 0x001fe200000001ff */
[----:B-1----:R-:W-:-:S02]  /*fc80*/  MOV R66, R67 ;  /* 0x0000004300427202 */ /* 0x002fc40000000f00 */
[----:B------:R-:W-:Y:S02]  /*fc90*/  MOV R71, R75 ;  /* 0x0000004b00477202 */ /* 0x000fe40000000f00 */
[----:B------:R-:W-:Y:S02]  /*fca0*/  MOV R68, RZ ;  /* 0x000000ff00447202 */ /* 0x000fe40000000f00 */
[----:B------:R-:W-:Y:S02]  /*fcb0*/  MOV R67, 0xffffffff ;  /* 0xffffffff00437802 */ /* 0x000fe40000000f00 */
[----:B------:R-:W-:Y:S02]  /*fcc0*/  MOV R64, 0xfce0 ;  /* 0x0000fce000407802 */ /* 0x000fe40000000f00 */
[----:B------:R-:W-:Y:S05]  /*fcd0*/  CALL.REL.NOINC `($__internal_95_$__cuda_sm70_shflsync_up) ;  /* 0x0000192000007944 */ /* 0x000fea0003c00000 */
[----:B0-----:R-:W-:Y:S01]  /*fce0*/  HFMA2.MMA R70, -RZ, RZ, 0, 2.384185791015625e-07 ;  /* 0x00000004ff467435 */ /* 0x001fe200000001ff */
[----:B-1----:R-:W-:Y:S02]  /*fcf0*/  MOV R69, R67 ;  /* 0x0000004300457202 */ /* 0x002fe40000000f00 */
[----:B------:R-:W-:Y:S02]  /*fd00*/  MOV R71, R78 ;  /* 0x0000004e00477202 */ /* 0x000fe40000000f00 */
[----:B------:R-:W-:-:S02]  /*fd10*/  MOV R68, RZ ;  /* 0x000000ff00447202 */ /* 0x000fc40000000f00 */
[----:B------:R-:W-:Y:S02]  /*fd20*/  MOV R67, 0xffffffff ;  /* 0xffffffff00437802 */ /* 0x000fe40000000f00 */
[----:B------:R-:W-:Y:S02]  /*fd30*/  MOV R64, 0xfd50 ;  /* 0x0000fd5000407802 */ /* 0x000fe40000000f00 */
[----:B------:R-:W-:Y:S05]  /*fd40*/  CALL.REL.NOINC `($__internal_95_$__cuda_sm70_shflsync_up) ;  /* 0x000018b000007944 */ /* 0x000fea0003c00000 */
[----:B0-----:R-:W-:Y:S01]  /*fd50*/  HFMA2.MMA R70, -RZ, RZ, 0, 2.384185791015625e-07 ;  /* 0x00000004ff467435 */ /* 0x001fe200000001ff */
[----:B-1----:R-:W-:Y:S02]  /*fd60*/  MOV R72, R67 ;  /* 0x0000004300487202 */ /* 0x002fe40000000f00 */
[----:B------:R-:W-:Y:S02]  /*fd70*/  MOV R71, R79 ;  /* 0x0000004f00477202 */ /* 0x000fe40000000f00 */
[----:B------:R-:W-:Y:S02]  /*fd80*/  MOV R68, RZ ;  /* 0x000000ff00447202 */ /* 0x000fe40000000f00 */
[----:B------:R-:W-:Y:S02]  /*fd90*/  MOV R67, 0xffffffff ;  /* 0xffffffff00437802 */ /* 0x000fe40000000f00 */
[----:B------:R-:W-:-:S02]  /*fda0*/  MOV R64, 0xfdc0 ;  /* 0x0000fdc000407802 */ /* 0x000fc40000000f00 */
[----:B------:R-:W-:Y:S05]  /*fdb0*/  CALL.REL.NOINC `($__internal_95_$__cuda_sm70_shflsync_up) ;  /* 0x0000184000007944 */ /* 0x000fea0003c00000 */
        /* <DEDUP_REMOVED lines=17> */
[----:B------:R-:W-:Y:S05]  /*fed0*/  CALL.REL.NOINC `($__internal_95_$__cuda_sm70_shflsync_up) ;  /* 0x0000172000007944 */ /* 0x000fea0003c00000 */
[----:B0-----:R-:W-:Y:S01]  /*fee0*/  HFMA2.MMA R70, -RZ, RZ, 0, 4.76837158203125e-07 ;  /* 0x00000008ff467435 */ /* 0x001fe200000001ff */
[----:B-1----:R-:W-:Y:S02]  /*fef0*/  MOV R66, R67 ;  /* 0x0000004300427202 */ /* 0x002fe40000000f00 */
[----:B------:R-:W-:Y:S02]  /*ff00*/  MOV R71, R75 ;  /* 0x0000004b00477202 */ /* 0x000fe40000000f00 */
[----:B------:R-:W-:Y:S02]  /*ff10*/  MOV R68, RZ ;  /* 0x000000ff00447202 */ /* 0x000fe40000000f00 */
[----:B------:R-:W-:Y:S02]  /*ff20*/  MOV R67, 0xffffffff ;  /* 0xffffffff00437802 */ /* 0x000fe40000000f00 */
[----:B------:R-:W-:Y:S02]  /*ff30*/  MOV R64, 0xff50 ;  /* 0x0000ff5000407802 */ /* 0x000fe40000000f00 */
[----:B------:R-:W-:Y:S05]  /*ff40*/  CALL.REL.NOINC `($__internal_95_$__cuda_sm70_shflsync_up) ;  /* 0x000016b000007944 */ /* 0x000fea0003c00000 */
[----:B0-----:R-:W-:Y:S01]  /*ff50*/  HFMA2.MMA R70, -RZ, RZ, 0, 4.76837158203125e-07 ;  /* 0x00000008ff467435 */ /* 0x001fe200000001ff */
[----:B-1----:R-:W-:-:S02]  /*ff60*/  MOV R69, R67 ;  /* 0x0000004300457202 */ /* 0x002fc40000000f00 */
[----:B------:R-:W-:Y:S02]  /*ff70*/  MOV R71, R78 ;  /* 0x0000004e00477202 */ /* 0x000fe40000000f00 */
[----:B------:R-:W-:Y:S02]  /*ff80*/  MOV R68, RZ ;  /* 0x000000ff00447202 */ /* 0x000fe40000000f00 */
[----:B------:R-:W-:Y:S02]  /*ff90*/  MOV R67, 0xffffffff ;  /* 0xffffffff00437802 */ /* 0x000fe40000000f00 */
[----:B------:R-:W-:Y:S02]  /*ffa0*/  MOV R64, 0xffc0 ;  /* 0x0000ffc000407802 */ /* 0x000fe40000000f00 */
[----:B------:R-:W-:Y:S05]  /*ffb0*/  CALL.REL.NOINC `($__internal_95_$__cuda_sm70_shflsync_up) ;  /* 0x0000164000007944 */ /* 0x000fea0003c00000 */
[----:B0-----:R-:W-:Y:S01]  /*ffc0*/  HFMA2.MMA R70, -RZ, RZ, 0, 4.76837158203125e-07 ;  /* 0x00000008ff467435 */ /* 0x001fe200000001ff */
        /* <DEDUP_REMOVED lines=27> */
[----:B------:R-:W-:Y:S05]  /*10180*/  CALL.REL.NOINC `($__internal_95_$__cuda_sm70_shflsync_up) ;  /* 0x0000147000007944 */ /* 0x000fea0003c00000 */
[----:B0-----:R-:W-:Y:S01]  /*10190*/  HFMA2.MMA R70, -RZ, RZ, 0, 9.5367431640625e-07 ;  /* 0x00000010ff467435 */ /* 0x001fe200000001ff */
[----:B-1----:R-:W-:Y:S02]  /*101a0*/  MOV R74, R67 ;  /* 0x00000043004a7202 */ /* 0x002fe40000000f00 */
[----:B------:R-:W-:Y:S02]  /*101b0*/  MOV R71, R75 ;  /* 0x0000004b00477202 */ /* 0x000fe40000000f00 */
[----:B------:R-:W-:-:S02]  /*101c0*/  MOV R68, RZ ;  /* 0x000000ff00447202 */ /* 0x000fc40000000f00 */
[----:B------:R-:W-:Y:S02]  /*101d0*/  MOV R67, 0xffffffff ;  /* 0xffffffff00437802 */ /* 0x000fe40000000f00 */
[----:B------:R-:W-:Y:S02]  /*101e0*/  MOV R64, 0x10200 ;  /* 0x0001020000407802 */ /* 0x000fe40000000f00 */
[----:B------:R-:W-:Y:S05]  /*101f0*/  CALL.REL.NOINC `($__internal_95_$__cuda_sm70_shflsync_up) ;  /* 0x0000140000007944 */ /* 0x000fea0003c00000 */
[----:B0-----:R-:W-:Y:S01]  /*10200*/  HFMA2.MMA R70, -RZ, RZ, 0, 9.5367431640625e-07 ;  /* 0x00000010ff467435 */ /* 0x001fe200000001ff */
[----:B-1----:R-:W-:Y:S02]  /*10210*/  MOV R76, R67 ;  /* 0x00000043004c7202 */ /* 0x002fe40000000f00 */
[----:B------:R-:W-:Y:S02]  /*10220*/  MOV R71, R78 ;  /* 0x0000004e00477202 */ /* 0x000fe40000000f00 */
[----:B------:R-:W-:Y:S02]  /*10230*/  MOV R68, RZ ;  /* 0x000000ff00447202 */ /* 0x000fe40000000f00 */
[----:B------:R-:W-:Y:S02]  /*10240*/  MOV R67, 0xffffffff ;  /* 0xffffffff00437802 */ /* 0x000fe40000000f00 */
[----:B------:R-:W-:-:S02]  /*10250*/  MOV R64, 0x10270 ;  /* 0x0001027000407802 */ /* 0x000fc40000000f00 */
[----:B------:R-:W-:Y:S05]  /*10260*/  CALL.REL.NOINC `($__internal_95_$__cuda_sm70_shflsync_up) ;  /* 0x0000139000007944 */ /* 0x000fea0003c00000 */
[----:B0-----:R-:W-:Y:S01]  /*10270*/  HFMA2.MMA R70, -RZ, RZ, 0, 9.5367431640625e-07 ;  /* 0x00000010ff467435 */ /* 0x001fe200000001ff */
[----:B-1----:R-:W-:-:S02]  /*10280*/  MOV R82, R67 ;  /* 0x0000004300527202 */ /* 0x002fc40000000f00 */
[----:B------:R-:W-:Y:S02]  /*10290*/  MOV R71, R79 ;  /* 0x0000004f00477202 */ /* 0x000fe40000000f00 */
[----:B------:R-:W-:Y:S02]  /*102a0*/  MOV R68, RZ ;  /* 0x000000ff00447202 */ /* 0x000fe40000000f00 */
[----:B------:R-:W-:Y:S02]  /*102b0*/  MOV R67, 0xffffffff ;  /* 0xffffffff00437802 */ /* 0x000fe40000000f00 */
[----:B------:R-:W-:Y:S02]  /*102c0*/  MOV R64, 0x102e0 ;  /* 0x000102e000407802 */ /* 0x000fe40000000f00 */
[----:B------:R-:W-:Y:S05]  /*102d0*/  CALL.REL.NOINC `($__internal_95_$__cuda_sm70_shflsync_up) ;  /* 0x0000132000007944 */ /* 0x000fea0003c00000 */
[----:B01----:R-:W-:Y:S05]  /*102e0*/  BRA `(.L_x_4039) ;  /* 0xffff762000007947 */ /* 0x003fea000383ffff */
.L_x_3940:
[----:B------:R-:W-:Y:S01]  /*102f0*/  HFMA2.MMA R70, -RZ, RZ, 0, 5.9604644775390625e-08 ;  /* 0x00000001ff467435 */ /* 0x000fe200000001ff */
[----:B------:R-:W-:Y:S02]  /*10300*/  MOV R71, R75 ;  /* 0x0000004b00477202 */ /* 0x000fe40000000f00 */
[----:B0-----:R-:W-:Y:S02]  /*10310*/  MOV R68, RZ ;  /* 0x000000ff00447202 */ /* 0x001fe40000000f00 */
[----:B------:R-:W-:-:S02]  /*10320*/  MOV R67, 0xffffffff ;  /* 0xffffffff00437802 */ /* 0x000fc40000000f00 */
[----:B------:R-:W-:Y:S02]  /*10330*/  MOV R64, 0x10350 ;  /* 0x0001035000407802 */ /* 0x000fe40000000f00 */
[----:B-1---5:R-:W-:Y:S05]  /*10340*/  CALL.REL.NOINC `($__internal_95_$__cuda_sm70_shflsync_up) ;  /* 0x000012b000007944 */ /* 0x022fea0003c00000 */
        /* <DEDUP_REMOVED lines=14> */
[----:B0-----:R-:W-:Y:S01]  /*10430*/  HFMA2.MMA R70, -RZ, RZ, 0, 5.9604644775390625e-08 ;  /* 0x00000001ff467435 */ /* 0x001fe200000001ff */
[----:B-1----:R-:W-:Y:S02]  /*10440*/  MOV R69, R67 ;  /* 0x0000004300457202 */ /* 0x002fe40000000f00 */
[----:B------:R-:W-:Y:S02]  /*10450*/  MOV R71, R72 ;  /* 0x0000004800477202 */ /* 0x000fe40000000f00 */
[----:B------:R-:W-:-:S02]  /*10460*/  MOV R68, RZ ;  /* 0x000000ff00447202 */ /* 0x000fc40000000f00 */
[----:B------:R-:W-:Y:S02]  /*10470*/  MOV R67, 0xffffffff ;  /* 0xffffffff00437802 */ /* 0x000fe40000000f00 */
[----:B------:R-:W-:Y:S02]  /*10480*/  MOV R64, 0x104a0 ;  /* 0x000104a000407802 */ /* 0x000fe40000000f00 */
[----:B------:R-:W-:Y:S05]  /*10490*/  CALL.REL.NOINC `($__internal_95_$__cuda_sm70_shflsync_up) ;  /* 0x0000116000007944 */ /* 0x000fea0003c00000 */
[----:B-1----:R-:W-:Y:S01]  /*104a0*/  MOV R81, R67 ;  /* 0x0000004300517202 */ /* 0x002fe20000000f00 */
[----:B------:R-:W-:Y:S01]  /*104b0*/  HFMA2.MMA R67, -RZ, RZ, 0, 0 ;  /* 0x00000000ff437435 */ /* 0x000fe200000001ff */
[----:B0-----:R-:W-:Y:S02]  /*104c0*/  MOV R68, R60 ;  /* 0x0000003c00447202 */ /* 0x001fe40000000f00 */
[----:B------:R-:W-:Y:S02]  /*104d0*/  MOV R65, 0x1f ;  /* 0x0000001f00417802 */ /* 0x000fe40000000f00 */
[----:B------:R-:W-:Y:S02]  /*104e0*/  MOV R64, 0xffffffff ;  /* 0xffffffff00407802 */ /* 0x000fe40000000f00 */
[----:B------:R-:W-:-:S02]  /*104f0*/  MOV R66, 0x10510 ;  /* 0x0001051000427802 */ /* 0x000fc40000000f00 */
[----:B------:R-:W-:Y:S05]  /*10500*/  CALL.REL.NOINC `($__internal_94_$__cuda_sm70_shflsync_idx_p) ;  /* 0x000010a000007944 */ /* 0x000fea0003c00000 */
[----:B0-----:R-:W-:Y:S01]  /*10510*/  HFMA2.MMA R67, -RZ, RZ, 0, 0 ;  /* 0x00000000ff437435 */ /* 0x001fe200000001ff */
[----:B-1----:R-:W-:-:S02]  /*10520*/  MOV R78, R65 ;  /* 0x00000041004e7202 */ /* 0x002fc40000000f00 */
[----:B------:R-:W-:Y:S02]  /*10530*/  MOV R68, R61 ;  /* 0x0000003d00447202 */ /* 0x000fe40000000f00 */
[----:B------:R-:W-:Y:S02]  /*10540*/  MOV R65, 0x1f ;  /* 0x0000001f00417802 */ /* 0x000fe40000000f00 */
[----:B------:R-:W-:Y:S02]  /*10550*/  MOV R64, 0xffffffff ;  /* 0xffffffff00407802 */ /* 0x000fe40000000f00 */
[----:B------:R-:W-:Y:S02]  /*10560*/  MOV R66, 0x10580 ;  /* 0x0001058000427802 */ /* 0x000fe40000000f00 */
[----:B------:R-:W-:Y:S05]  /*10570*/  CALL.REL.NOINC `($__internal_94_$__cuda_sm70_shflsync_idx_p) ;  /* 0x0000103000007944 */ /* 0x000fea0003c00000 */
[----:B0-----:R-:W-:Y:S01]  /*10580*/  HFMA2.MMA R67, -RZ, RZ, 0, 0 ;  /* 0x00000000ff437435 */ /* 0x001fe200000001ff */
[----:B-1----:R-:W-:Y:S02]  /*10590*/  MOV R79, R65 ;  /* 0x00000041004f7202 */ /* 0x002fe40000000f00 */
[----:B------:R-:W-:Y:S02]  /*105a0*/  MOV R68, R62 ;  /* 0x0000003e00447202 */ /* 0x000fe40000000f00 */
[----:B------:R-:W-:-:S02]  /*105b0*/  MOV R65, 0x1f ;  /* 0x0000001f00417802 */ /* 0x000fc40000000f00 */
[----:B------:R-:W-:Y:S02]  /*105c0*/  MOV R64, 0xffffffff ;  /* 0xffffffff00407802 */ /* 0x000fe40000000f00 */
[----:B------:R-:W-:Y:S02]  /*105d0*/  MOV R66, 0x105f0 ;  /* 0x000105f000427802 */ /* 0x000fe40000000f00 */
[----:B------:R-:W-:Y:S05]  /*105e0*/  CALL.REL.NOINC `($__internal_94_$__cuda_sm70_shflsync_idx_p) ;  /* 0x00000fc000007944 */ /* 0x000fea0003c00000 */
[----:B0-----:R-:W-:Y:S01]  /*105f0*/  HFMA2.MMA R67, -RZ, RZ, 0, 0 ;  /* 0x00000000ff437435 */ /* 0x001fe200000001ff */
[----:B-1----:R-:W-:Y:S02]  /*10600*/  MOV R82, R65 ;  /* 0x0000004100527202 */ /* 0x002fe40000000f00 */
[----:B------:R-:W-:Y:S02]  /*10610*/  MOV R68, R63 ;  /* 0x0000003f00447202 */ /* 0x000fe40000000f00 */
[----:B------:R-:W-:Y:S02]  /*10620*/  MOV R65, 0x1f ;  /* 0x0000001f00417802 */ /* 0x000fe40000000f00 */
[----:B------:R-:W-:Y:S02]  /*10630*/  MOV R64, 0xffffffff ;  /* 0xffffffff00407802 */ /* 0x000fe40000000f00 */
[----:B------:R-:W-:-:S02]  /*10640*/  MOV R66, 0x10660 ;  /* 0x0001066000427802 */ /* 0x000fc40000000f00 */
[----:B------:R-:W-:Y:S05]  /*10650*/  CALL.REL.NOINC `($__internal_94_$__cuda_sm70_shflsync_idx_p) ;  /* 0x00000f5000007944 */ /* 0x000fea0003c00000 */
[----:B-1----:R-:W-:Y:S01]  /*10660*/  MOV R71, R65 ;  /* 0x0000004100477202 */ /* 0x002fe20000000f00 */
[----:B0-----:R-:W-:Y:S05]  /*10670*/  BRA `(.L_x_4040) ;  /* 0xffff75b000007947 */ /* 0x001fea000383ffff */
.L_x_3943:
[----:B------:R-:W-:Y:S01]  /*10680*/  HFMA2.MMA R71, -RZ, RZ, 0, 5.9604644775390625e-08 ;  /* 0x00000001ff477435 */ /* 0x000fe200000001ff */
[----:B------:R-:W-:-:S02]  /*10690*/  MOV R70, R65 ;  /* 0x0000004100467202 */ /* 0x000fc40000000f00 */
[----:B------:R-:W-:Y:S02]  /*106a0*/  MOV R78, 0x1f ;  /* 0x0000001f004e7802 */ /* 0x000fe40000000f00 */
[----:B------:R-:W-:Y:S02]  /*106b0*/  MOV R81, 0xffffffff ;  /* 0xffffffff00517802 */ /* 0x000fe40000000f00 */
[----:B------:R-:W-:Y:S02]  /*106c0*/  MOV R64, 0x106e0 ;  /* 0x000106e000407802 */ /* 0x000fe40000000f00 */
[----:B------:R-:W-:Y:S05]  /*106d0*/  CALL.REL.NOINC `($__internal_93_$__cuda_sm70_shflsync_down) ;  /* 0x00000e9000007944 */ /* 0x000fea0003c00000 */
[----:B-1----:R-:W-:Y:S01]  /*106e0*/  MOV R66, R78 ;  /* 0x0000004e00427202 */ /* 0x002fe20000000f00 */
[----:B0-----:R-:W-:Y:S05]  /*106f0*/  BRA `(.L_x_4041) ;  /* 0xffff8b4000007947 */ /* 0x001fea000383ffff */
.L_x_3944:
[----:B------:R-:W-:Y:S01]  /*10700*/  HFMA2.MMA R71, -RZ, RZ, 0, 5.9604644775390625e-08 ;  /* 0x00000001ff477435 */ /* 0x000fe200000001ff */
[----:B------:R-:W-:Y:S02]  /*10710*/  MOV R70, R75 ;  /* 0x0000004b00467202 */ /* 0x000fe40000000f00 */
[----:B------:R-:W-:Y:S02]  /*10720*/  MOV R78, 0x1f ;  /* 0x0000001f004e7802 */ /* 0x000fe40000000f00 */
[----:B------:R-:W-:-:S02]  /*10730*/  MOV R81, 0xffffffff ;  /* 0xffffffff00517802 */ /* 0x000fc40000000f00 */
[----:B------:R-:W-:Y:S02]  /*10740*/  MOV R64, 0x10760 ;  /* 0x0001076000407802 */ /* 0x000fe40000000f00 */
[----:B01----:R-:W-:Y:S05]  /*10750*/  CALL.REL.NOINC `($__internal_93_$__cuda_sm70_shflsync_down) ;  /* 0x00000e1000007944 */ /* 0x003fea0003c00000 */
[----:B0-----:R-:W-:Y:S01]  /*10760*/  HFMA2.MMA R71, -RZ, RZ, 0, 5.9604644775390625e-08 ;  /* 0x00000001ff477435 */ /* 0x001fe200000001ff */
[----:B-1----:R-:W-:Y:S02]  /*10770*/  MOV R67, R78 ;  /* 0x0000004e00437202 */ /* 0x002fe40000000f00 */
[----:B------:R-:W-:Y:S02]  /*10780*/  MOV R70, R74 ;  /* 0x0000004a00467202 */ /* 0x000fe40000000f00 */
[----:B------:R-:W-:Y:S02]  /*10790*/  MOV R78, 0x1f ;  /* 0x0000001f004e7802 */ /* 0x000fe40000000f00 */
[----:B------:R-:W-:Y:S02]  /*107a0*/  MOV R81, 0xffffffff ;  /* 0xffffffff00517802 */ /* 0x000fe40000000f00 */
[----:B------:R-:W-:Y:S02]  /*107b0*/  MOV R64, 0x107d0 ;  /* 0x000107d000407802 */ /* 0x000fe40000000f00 */
[----:B------:R-:W-:Y:S05]  /*107c0*/  CALL.REL.NOINC `($__internal_93_$__cuda_sm70_shflsync_down) ;  /* 0x00000da000007944 */ /* 0x000fea0003c00000 */
[----:B0-----:R-:W-:Y:S01]  /*107d0*/  HFMA2.MMA R71, -RZ, RZ, 0, 5.9604644775390625e-08 ;  /* 0x00000001ff477435 */ /* 0x001fe200000001ff */
[----:B-1----:R-:W-:-:S02]  /*107e0*/  MOV R68, R78 ;  /* 0x0000004e00447202 */ /* 0x002fc40000000f00 */
[----:B------:R-:W-:Y:S02]  /*107f0*/  MOV R70, R69 ;  /* 0x0000004500467202 */ /* 0x000fe40000000f00 */
[----:B------:R-:W-:Y:S02]  /*10800*/  MOV R78, 0x1f ;  /* 0x0000001f004e7802 */ /* 0x000fe40000000f00 */
[----:B------:R-:W-:Y:S02]  /*10810*/  MOV R81, 0xffffffff ;  /* 0xffffffff00517802 */ /* 0x000fe40000000f00 */
[----:B------:R-:W-:Y:S02]  /*10820*/  MOV R64, 0x10840 ;  /* 0x0001084000407802 */ /* 0x000fe40000000f00 */
[----:B------:R-:W-:Y:S05]  /*10830*/  CALL.REL.NOINC `($__internal_93_$__cuda_sm70_shflsync_down) ;  /* 0x00000d3000007944 */ /* 0x000fea0003c00000 */
[----:B-1----:R-:W-:Y:S01]  /*10840*/  MOV R64, R78 ;  /* 0x0000004e00407202 */ /* 0x002fe20000000f00 */
[----:B0-----:R-:W-:Y:S05]  /*10850*/  BRA `(.L_x_4042) ;  /* 0xffff8a2000007947 */ /* 0x001fea000383ffff */
.L_x_3947:
[----:B------:R-:W-:Y:S01]  /*10860*/  HFMA2.MMA R71, -RZ, RZ, 0, 1.1920928955078125e-07 ;  /* 0x00000002ff477435 */ /* 0x000fe200000001ff */
[----:B------:R-:W-:Y:S02]  /*10870*/  MOV R70, R76 ;  /* 0x0000004c00467202 */ /* 0x000fe40000000f00 */
[----:B------:R-:W-:-:S02]  /*10880*/  MOV R78, 0x1f ;  /* 0x0000001f004e7802 */ /* 0x000fc40000000f00 */
[----:B------:R-:W-:Y:S02]  /*10890*/  MOV R81, 0xffffffff ;  /* 0xffffffff00517802 */ /* 0x000fe40000000f00 */
[----:B------:R-:W-:Y:S02]  /*108a0*/  MOV R64, 0x108c0 ;  /* 0x000108c000407802 */ /* 0x000fe40000000f00 */
[----:B-1234-:R-:W-:Y:S05]  /*108b0*/  CALL.REL.NOINC `($__internal_93_$__cuda_sm70_shflsync_down) ;  /* 0x00000cb000007944 */ /* 0x01efea0003c00000 */
[----:B0-----:R-:W-:Y:S01]  /*108c0*/  HFMA2.MMA R71, -RZ, RZ, 0, 1.1920928955078125e-07 ;  /* 0x00000002ff477435 */ /* 0x001fe200000001ff */
[----:B-1----:R-:W-:Y:S02]  /*108d0*/  MOV R66, R78 ;  /* 0x0000004e00427202 */ /* 0x002fe40000000f00 */
[----:B------:R-:W-:Y:S02]  /*108e0*/  MOV R70, R75 ;  /* 0x0000004b00467202 */ /* 0x000fe40000000f00 */
[----:B------:R-:W-:Y:S02]  /*108f0*/  MOV R78, 0x1f ;  /* 0x0000001f004e7802 */ /* 0x000fe40000000f00 */
[----:B------:R-:W-:Y:S02]  /*10900*/  MOV R81, 0xffffffff ;  /* 0xffffffff00517802 */ /* 0x000fe40000000f00 */
[----:B------:R-:W-:-:S02]  /*10910*/  MOV R64, 0x10930 ;  /* 0x0001093000407802 */ /* 0x000fc40000000f00 */
[----:B------:R-:W-:Y:S05]  /*10920*/  CALL.REL.NOINC `($__internal_93_$__cuda_sm70_shflsync_down) ;  /* 0x00000c4000007944 */ /* 0x000fea0003c00000 */
[----:B0-----:R-:W-:Y:S01]  /*10930*/  HFMA2.MMA R71, -RZ, RZ, 0, 1.1920928955078125e-07 ;  /* 0x00000002ff477435 */ /* 0x001fe200000001ff */
[----:B-1----:R-:W-:-:S02]  /*10940*/  MOV R67, R78 ;  /* 0x0000004e00437202 */ /* 0x002fc40000000f00 */
[----:B------:R-:W-:Y:S02]  /*10950*/  MOV R70, R74 ;  /* 0x0000004a00467202 */ /* 0x000fe40000000f00 */
[----:B------:R-:W-:Y:S02]  /*10960*/  MOV R78, 0x1f ;  /* 0x0000001f004e7802 */ /* 0x000fe40000000f00 */
[----:B------:R-:W-:Y:S02]  /*10970*/  MOV R81, 0xffffffff ;  /* 0xffffffff00517802 */ /* 0x000fe40000000f00 */
[----:B------:R-:W-:Y:S02]  /*10980*/  MOV R64, 0x109a0 ;  /* 0x000109a000407802 */ /* 0x000fe40000000f00 */
[----:B------:R-:W-:Y:S05]  /*10990*/  CALL.REL.NOINC `($__internal_93_$__cuda_sm70_shflsync_down) ;  /* 0x00000bd000007944 */ /* 0x000fea0003c00000 */
[----:B0-----:R-:W-:Y:S01]  /*109a0*/  HFMA2.MMA R71, -RZ, RZ, 0, 1.1920928955078125e-07 ;  /* 0x00000002ff477435 */ /* 0x001fe200000001ff */
[----:B-1----:R-:W-:Y:S02]  /*109b0*/  MOV R68, R78 ;  /* 0x0000004e00447202 */ /* 0x002fe40000000f00 */
[----:B------:R-:W-:Y:S02]  /*109c0*/  MOV R70, R69 ;  /* 0x0000004500467202 */ /* 0x000fe40000000f00 */
[----:B------:R-:W-:-:S02]  /*109d0*/  MOV R78, 0x1f ;  /* 0x0000001f004e7802 */ /* 0x000fc40000000f00 */
[----:B------:R-:W-:Y:S02]  /*109e0*/  MOV R81, 0xffffffff ;  /* 0xffffffff00517802 */ /* 0x000fe40000000f00 */
[----:B------:R-:W-:Y:S02]  /*109f0*/  MOV R64, 0x10a10 ;  /* 0x00010a1000407802 */ /* 0x000fe40000000f00 */
[----:B------:R-:W-:Y:S05]  /*10a00*/  CALL.REL.NOINC `($__internal_93_$__cuda_sm70_shflsync_down) ;  /* 0x00000b6000007944 */ /* 0x000fea0003c00000 */
[----:B-1----:R-:W-:Y:S01]  /*10a10*/  MOV R64, R78 ;  /* 0x0000004e00407202 */ /* 0x002fe20000000f00 */
[----:B0-----:R-:W-:Y:S05]  /*10a20*/  BRA `(.L_x_4043) ;  /* 0xffff89a000007947 */ /* 0x001fea000383ffff */
.L_x_3950:
[----:B------:R-:W-:Y:S01]  /*10a30*/  HFMA2.MMA R71, -RZ, RZ, 0, 2.384185791015625e-07 ;  /* 0x00000004ff477435 */ /* 0x000fe200000001ff */
[----:B------:R-:W-:Y:S02]  /*10a40*/  MOV R70, R76 ;  /* 0x0000004c00467202 */ /* 0x000fe40000000f00 */
[----:B------:R-:W-:Y:S02]  /*10a50*/  MOV R78, 0x1f ;  /* 0x0000001f004e7802 */ /* 0x000fe40000000f00 */
[----:B------:R-:W-:Y:S02]  /*10a60*/  MOV R81, 0xffffffff ;  /* 0xffffffff00517802 */ /* 0x000fe40000000f00 */
[----:B--2---:R-:W-:-:S02]  /*10a70*/  MOV R64, 0x10a90 ;  /* 0x00010a9000407802 */ /* 0x004fc40000000f00 */
[----:B01-34-:R-:W-:Y:S05]  /*10a80*/  CALL.REL.NOINC `($__internal_93_$__cuda_sm70_shflsync_down) ;  /* 0x00000ae000007944 */ /* 0x01bfea0003c00000 */
[----:B-1----:R-:W-:Y:S01]  /*10a90*/  MOV R66, R78 ;  /* 0x0000004e00427202 */ /* 0x002fe20000000f00 */
[----:B0-----:R-:W-:Y:S05]  /*10aa0*/  BRA `(.L_x_4044) ;  /* 0xffff8a4000007947 */ /* 0x001fea000383ffff */
.L_x_3951:
[----:B------:R-:W-:Y:S01]  /*10ab0*/  HFMA2.MMA R71, -RZ, RZ, 0, 2.384185791015625e-07 ;  /* 0x00000004ff477435 */ /* 0x000fe200000001ff */
[----:B------:R-:W-:-:S02]  /*10ac0*/  MOV R70, R75 ;  /* 0x0000004b00467202 */ /* 0x000fc40000000f00 */
[----:B------:R-:W-:Y:S02]  /*10ad0*/  MOV R78, 0x1f ;  /* 0x0000001f004e7802 */ /* 0x000fe40000000f00 */
[----:B------:R-:W-:Y:S02]  /*10ae0*/  MOV R81, 0xffffffff ;  /* 0xffffffff00517802 */ /* 0x000fe40000000f00 */
[----:B--2---:R-:W-:Y:S02]  /*10af0*/  MOV R64, 0x10b10 ;  /* 0x00010b1000407802 */ /* 0x004fe40000000f00 */
[----:B01-34-:R-:W-:Y:S05]  /*10b00*/  CALL.REL.NOINC `($__internal_93_$__cuda_sm70_shflsync_down) ;  /* 0x00000a6000007944 */ /* 0x01bfea0003c00000 */
[----:B0-----:R-:W-:Y:S01]  /*10b10*/  HFMA2.MMA R71, -RZ, RZ, 0, 2.384185791015625e-07 ;  /* 0x00000004ff477435 */ /* 0x001fe200000001ff */
[----:B-1----:R-:W-:Y:S02]  /*10b20*/  MOV R67, R78 ;  /* 0x0000004e00437202 */ /* 0x002fe40000000f00 */
[----:B------:R-:W-:Y:S02]  /*10b30*/  MOV R70, R74 ;  /* 0x0000004a00467202 */ /* 0x000fe40000000f00 */
[----:B------:R-:W-:Y:S02]  /*10b40*/  MOV R78, 0x1f ;  /* 0x0000001f004e7802 */ /* 0x000fe40000000f00 */
[----:B------:R-:W-:-:S02]  /*10b50*/  MOV R81, 0xffffffff ;  /* 0xffffffff00517802 */ /* 0x000fc40000000f00 */
[----:B------:R-:W-:Y:S02]  /*10b60*/  MOV R64, 0x10b80 ;  /* 0x00010b8000407802 */ /* 0x000fe40000000f00 */
[----:B------:R-:W-:Y:S05]  /*10b70*/  CALL.REL.NOINC `($__internal_93_$__cuda_sm70_shflsync_down) ;  /* 0x000009f000007944 */ /* 0x000fea0003c00000 */
[----:B0-----:R-:W-:Y:S01]  /*10b80*/  HFMA2.MMA R71, -RZ, RZ, 0, 2.384185791015625e-07 ;  /* 0x00000004ff477435 */ /* 0x001fe200000001ff */
[----:B-1----:R-:W-:Y:S02]  /*10b90*/  MOV R68, R78 ;  /* 0x0000004e00447202 */ /* 0x002fe40000000f00 */
[----:B------:R-:W-:Y:S02]  /*10ba0*/  MOV R70, R69 ;  /* 0x0000004500467202 */ /* 0x000fe40000000f00 */
[----:B------:R-:W-:Y:S02]  /*10bb0*/  MOV R78, 0x1f ;  /* 0x0000001f004e7802 */ /* 0x000fe40000000f00 */
[----:B------:R-:W-:Y:S02]  /*10bc0*/  MOV R81, 0xffffffff ;  /* 0xffffffff00517802 */ /* 0x000fe40000000f00 */
[----:B------:R-:W-:Y:S02]  /*10bd0*/  MOV R64, 0x10bf0 ;  /* 0x00010bf000407802 */ /* 0x000fe40000000f00 */
[----:B------:R-:W-:Y:S05]  /*10be0*/  CALL.REL.NOINC `($__internal_93_$__cuda_sm70_shflsync_down) ;  /* 0x0000098000007944 */ /* 0x000fea0003c00000 */
[----:B-1----:R-:W-:Y:S01]  /*10bf0*/  MOV R64, R78 ;  /* 0x0000004e00407202 */ /* 0x002fe20000000f00 */
[----:B0-----:R-:W-:Y:S05]  /*10c00*/  BRA `(.L_x_4045) ;  /* 0xffff892000007947 */ /* 0x001fea000383ffff */
.L_x_3954:
[----:B------:R-:W-:Y:S01]  /*10c10*/  HFMA2.MMA R71, -RZ, RZ, 0, 4.76837158203125e-07 ;  /* 0x00000008ff477435 */ /* 0x000fe200000001ff */
[----:B------:R-:W-:-:S02]  /*10c20*/  MOV R70, R76 ;  /* 0x0000004c00467202 */ /* 0x000fc40000000f00 */
[----:B------:R-:W-:Y:S02]  /*10c30*/  MOV R78, 0x1f ;  /* 0x0000001f004e7802 */ /* 0x000fe40000000f00 */
[----:B------:R-:W-:Y:S02]  /*10c40*/  MOV R81, 0xffffffff ;  /* 0xffffffff00517802 */ /* 0x000fe40000000f00 */
[----:B--2---:R-:W-:Y:S02]  /*10c50*/  MOV R64, 0x10c70 ;  /* 0x00010c7000407802 */ /* 0x004fe40000000f00 */
[----:B01-34-:R-:W-:Y:S05]  /*10c60*/  CALL.REL.NOINC `($__internal_93_$__cuda_sm70_shflsync_down) ;  /* 0x0000090000007944 */ /* 0x01bfea0003c00000 */
[----:B0-----:R-:W-:Y:S01]  /*10c70*/  HFMA2.MMA R71, -RZ, RZ, 0, 4.76837158203125e-07 ;  /* 0x00000008ff477435 */ /* 0x001fe200000001ff */
[----:B-1----:R-:W-:Y:S02]  /*10c80*/  MOV R66, R78 ;  /* 0x0000004e00427202 */ /* 0x002fe40000000f00 */
[----:B------:R-:W-:Y:S02]  /*10c90*/  MOV R70, R75 ;  /* 0x0000004b00467202 */ /* 0x000fe40000000f00 */
[----:B------:R-:W-:Y:S02]  /*10ca0*/  MOV R78, 0x1f ;  /* 0x0000001f004e7802 */ /* 0x000fe40000000f00 */
[----:B------:R-:W-:-:S02]  /*10cb0*/  MOV R81, 0xffffffff ;  /* 0xffffffff00517802 */ /* 0x000fc40000000f00 */
[----:B------:R-:W-:Y:S02]  /*10cc0*/  MOV R64, 0x10ce0 ;  /* 0x00010ce000407802 */ /* 0x000fe40000000f00 */
[----:B------:R-:W-:Y:S05]  /*10cd0*/  CALL.REL.NOINC `($__internal_93_$__cuda_sm70_shflsync_down) ;  /* 0x0000089000007944 */ /* 0x000fea0003c00000 */
[----:B0-----:R-:W-:Y:S01]  /*10ce0*/  HFMA2.MMA R71, -RZ, RZ, 0, 4.76837158203125e-07 ;  /* 0x00000008ff477435 */ /* 0x001fe200000001ff */
[----:B-1----:R-:W-:Y:S02]  /*10cf0*/  MOV R67, R78 ;  /* 0x0000004e00437202 */ /* 0x002fe40000000f00 */
[----:B------:R-:W-:Y:S02]  /*10d00*/  MOV R70, R74 ;  /* 0x0000004a00467202 */ /* 0x000fe40000000f00 */
[----:B------:R-:W-:Y:S02]  /*10d10*/  MOV R78, 0x1f ;  /* 0x0000001f004e7802 */ /* 0x000fe40000000f00 */
[----:B------:R-:W-:Y:S02]  /*10d20*/  MOV R81, 0xffffffff ;  /* 0xffffffff00517802 */ /* 0x000fe40000000f00 */
[----:B------:R-:W-:Y:S02]  /*10d30*/  MOV R64, 0x10d50 ;  /* 0x00010d5000407802 */ /* 0x000fe40000000f00 */
[----:B------:R-:W-:Y:S05]  /*10d40*/  CALL.REL.NOINC `($__internal_93_$__cuda_sm70_shflsync_down) ;  /* 0x0000082000007944 */ /* 0x000fea0003c00000 */
[----:B0-----:R-:W-:Y:S01]  /*10d50*/  HFMA2.MMA R71, -RZ, RZ, 0, 4.76837158203125e-07 ;  /* 0x00000008ff477435 */ /* 0x001fe200000001ff */
        /* <DEDUP_REMOVED lines=8> */
.L_x_3957:
[----:B------:R-:W-:Y:S01]  /*10de0*/  HFMA2.MMA R71, -RZ, RZ, 0, 9.5367431640625e-07 ;  /* 0x00000010ff477435 */ /* 0x000fe200000001ff */
[----:B------:R-:W-:Y:S02]  /*10df0*/  MOV R70, R76 ;  /* 0x0000004c00467202 */ /* 0x000fe40000000f00 */
[----:B------:R-:W-:-:S02]  /*10e00*/  MOV R78, 0x1f ;  /* 0x0000001f004e7802 */ /* 0x000fc40000000f00 */
[----:B------:R-:W-:Y:S02]  /*10e10*/  MOV R81, 0xffffffff ;  /* 0xffffffff00517802 */ /* 0x000fe40000000f00 */
[----:B--2---:R-:W-:Y:S02]  /*10e20*/  MOV R64, 0x10e40 ;  /* 0x00010e4000407802 */ /* 0x004fe40000000f00 */
[----:B01-34-:R-:W-:Y:S05]  /*10e30*/  CALL.REL.NOINC `($__internal_93_$__cuda_sm70_shflsync_down) ;  /* 0x0000073000007944 */ /* 0x01bfea0003c00000 */
[----:B-1----:R-:W-:Y:S01]  /*10e40*/  MOV R66, R78 ;  /* 0x0000004e00427202 */ /* 0x002fe20000000f00 */
[----:B0-----:R-:W-:Y:S05]  /*10e50*/  BRA `(.L_x_4047) ;  /* 0xffff894000007947 */ /* 0x001fea000383ffff */
.L_x_3958:
[----:B------:R-:W-:Y:S01]  /*10e60*/  HFMA2.MMA R71, -RZ, RZ, 0, 9.5367431640625e-07 ;  /* 0x00000010ff477435 */ /* 0x000fe200000001ff */
[----:B------:R-:W-:Y:S02]  /*10e70*/  MOV R70, R75 ;  /* 0x0000004b00467202 */ /* 0x000fe40000000f00 */
[----:B------:R-:W-:Y:S02]  /*10e80*/  MOV R78, 0x1f ;  /* 0x0000001f004e7802 */ /* 0x000fe40000000f00 */
[----:B------:R-:W-:Y:S02]  /*10e90*/  MOV R81, 0xffffffff ;  /* 0xffffffff00517802 */ /* 0x000fe40000000f00 */
[----:B--2---:R-:W-:-:S02]  /*10ea0*/  MOV R64, 0x10ec0 ;  /* 0x00010ec000407802 */ /* 0x004fc40000000f00 */
[----:B01-34-:R-:W-:Y:S05]  /*10eb0*/  CALL.REL.NOINC `($__internal_93_$__cuda_sm70_shflsync_down) ;  /* 0x000006b000007944 */ /* 0x01bfea0003c00000 */
[----:B0-----:R-:W-:Y:S01]  /*10ec0*/  HFMA2.MMA R71, -RZ, RZ, 0, 9.5367431640625e-07 ;  /* 0x00000010ff477435 */ /* 0x001fe200000001ff */
[----:B-1----:R-:W-:-:S02]  /*10ed0*/  MOV R67, R78 ;  /* 0x0000004e00437202 */ /* 0x002fc40000000f00 */
[----:B------:R-:W-:Y:S02]  /*10ee0*/  MOV R70, R74 ;  /* 0x0000004a00467202 */ /* 0x000fe40000000f00 */
[----:B------:R-:W-:Y:S02]  /*10ef0*/  MOV R78, 0x1f ;  /* 0x0000001f004e7802 */ /* 0x000fe40000000f00 */
[----:B------:R-:W-:Y:S02]  /*10f00*/  MOV R81, 0xffffffff ;  /* 0xffffffff00517802 */ /* 0x000fe40000000f00 */
[----:B------:R-:W-:Y:S02]  /*10f10*/  MOV R64, 0x10f30 ;  /* 0x00010f3000407802 */ /* 0x000fe40000000f00 */
[----:B------:R-:W-:Y:S05]  /*10f20*/  CALL.REL.NOINC `($__internal_93_$__cuda_sm70_shflsync_down) ;  /* 0x0000064000007944 */ /* 0x000fea0003c00000 */
[----:B0-----:R-:W-:Y:S01]  /*10f30*/  HFMA2.MMA R71, -RZ, RZ, 0, 9.5367431640625e-07 ;  /* 0x00000010ff477435 */ /* 0x001fe200000001ff */
        /* <DEDUP_REMOVED lines=8> */
.L_x_3961:
[----:B---3--:R-:W-:Y:S01]  /*10fc0*/  HFMA2.MMA R67, -RZ, RZ, 0, 0 ;  /* 0x00000000ff437435 */ /* 0x008fe200000001ff */
[----:B----4-:R-:W-:Y:S02]  /*10fd0*/  MOV R68, R76 ;  /* 0x0000004c00447202 */ /* 0x010fe40000000f00 */
[----:B------:R-:W-:Y:S02]  /*10fe0*/  MOV R65, 0x1f ;  /* 0x0000001f00417802 */ /* 0x000fe40000000f00 */
[----:B--2---:R-:W-:Y:S02]  /*10ff0*/  MOV R64, 0xffffffff ;  /* 0xffffffff00407802 */ /* 0x004fe40000000f00 */
[----:B0-----:R-:W-:-:S02]  /*11000*/  MOV R66, 0x11020 ;  /* 0x0001102000427802 */ /* 0x001fc40000000f00 */
[----:B-1----:R-:W-:Y:S05]  /*11010*/  CALL.REL.NOINC `($__internal_94_$__cuda_sm70_shflsync_idx_p) ;  /* 0x0000059000007944 */ /* 0x002fea0003c00000 */
        /* <DEDUP_REMOVED lines=21> */
[----:B------:R-:W-:Y:S01]  /*11170*/  HFMA2.MMA R71, -RZ, RZ, 0, 5.9604644775390625e-08 ;  /* 0x00000001ff477435 */ /* 0x000fe200000001ff */
[----:B-1----:R-:W-:-:S02]  /*11180*/  MOV R239, R65 ;  /* 0x0000004100ef7202 */ /* 0x002fc40000000f00 */
[----:B------:R-:W-:Y:S02]  /*11190*/  MOV R70, R76 ;  /* 0x0000004c00467202 */ /* 0x000fe40000000f00 */
[----:B------:R-:W-:Y:S02]  /*111a0*/  MOV R78, 0x1f ;  /* 0x0000001f004e7802 */ /* 0x000fe40000000f00 */
[----:B------:R-:W-:Y:S02]  /*111b0*/  MOV R81, 0xffffffff ;  /* 0xffffffff00517802 */ /* 0x000fe40000000f00 */
[----:B0-----:R-:W-:Y:S02]  /*111c0*/  MOV R64, 0x111e0 ;  /* 0x000111e000407802 */ /* 0x001fe40000000f00 */
[----:B------:R-:W-:Y:S05]  /*111d0*/  CALL.REL.NOINC `($__internal_93_$__cuda_sm70_shflsync_down) ;  /* 0x0000039000007944 */ /* 0x000fea0003c00000 */
[----:B0-----:R-:W-:Y:S01]  /*111e0*/  HFMA2.MMA R71, -RZ, RZ, 0, 5.9604644775390625e-08 ;  /* 0x00000001ff477435 */ /* 0x001fe200000001ff */
[----:B-1----:R-:W-:Y:S02]  /*111f0*/  MOV R73, R78 ;  /* 0x0000004e00497202 */ /* 0x002fe40000000f00 */
[----:B------:R-:W-:Y:S02]  /*11200*/  MOV R70, R75 ;  /* 0x0000004b00467202 */ /* 0x000fe40000000f00 */
[----:B------:R-:W-:-:S02]  /*11210*/  MOV R78, 0x1f ;  /* 0x0000001f004e7802 */ /* 0x000fc40000000f00 */
[----:B------:R-:W-:Y:S02]  /*11220*/  MOV R81, 0xffffffff ;  /* 0xffffffff00517802 */ /* 0x000fe40000000f00 */
[----:B------:R-:W-:Y:S02]  /*11230*/  MOV R64, 0x11250 ;  /* 0x0001125000407802 */ /* 0x000fe40000000f00 */
[----:B------:R-:W-:Y:S05]  /*11240*/  CALL.REL.NOINC `($__internal_93_$__cuda_sm70_shflsync_down) ;  /* 0x0000032000007944 */ /* 0x000fea0003c00000 */
[----:B0-----:R-:W-:Y:S01]  /*11250*/  HFMA2.MMA R71, -RZ, RZ, 0, 5.9604644775390625e-08 ;  /* 0x00000001ff477435 */ /* 0x001fe200000001ff */
[----:B-1----:R-:W-:Y:S02]  /*11260*/  MOV R77, R78 ;  /* 0x0000004e004d7202 */ /* 0x002fe40000000f00 */
[----:B------:R-:W-:Y:S02]  /*11270*/  MOV R70, R74 ;  /* 0x0000004a00467202 */ /* 0x000fe40000000f00 */
[----:B------:R-:W-:Y:S02]  /*11280*/  MOV R78, 0x1f ;  /* 0x0000001f004e7802 */ /* 0x000fe40000000f00 */
[----:B------:R-:W-:Y:S02]  /*11290*/  MOV R81, 0xffffffff ;  /* 0xffffffff00517802 */ /* 0x000fe40000000f00 */
[----:B------:R-:W-:-:S02]  /*112a0*/  MOV R64, 0x112c0 ;  /* 0x000112c000407802 */ /* 0x000fc40000000f00 */
        /* <DEDUP_REMOVED lines=20> */
[----:B01----:R-:W-:Y:S05]  /*113f0*/  CALL.REL.NOINC `($__internal_94_$__cuda_sm70_shflsync_idx_p) ;  /* 0x000001b000007944 */ /* 0x003fea0003c00000 */
[----:B0-----:R-:W-:Y:S01]  /*11400*/  HFMA2.MMA R67, -RZ, RZ, 0, 0 ;  /* 0x00000000ff437435 */ /* 0x001fe200000001ff */
[----:B-1----:R-:W-:Y:S02]  /*11410*/  MOV R80, R65 ;  /* 0x0000004100507202 */ /* 0x002fe40000000f00 */
[----:B------:R-:W-:Y:S02]  /*11420*/  MOV R68, R61 ;  /* 0x0000003d00447202 */ /* 0x000fe40000000f00 */
[----:B------:R-:W-:Y:S02]  /*11430*/  MOV R65, 0x1f ;  /* 0x0000001f00417802 */ /* 0x000fe40000000f00 */
[----:B------:R-:W-:Y:S02]  /*11440*/  MOV R64, 0xffffffff ;  /* 0xffffffff00407802 */ /* 0x000fe40000000f00 */
[----:B------:R-:W-:Y:S02]  /*11450*/  MOV R66, 0x11470 ;  /* 0x0001147000427802 */ /* 0x000fe40000000f00 */
        /* <DEDUP_REMOVED lines=15> */
[----:B-1----:R-:W-:Y:S01]  /*11550*/  MOV R83, R65 ;  /* 0x0000004100537202 */ /* 0x002fe20000000f00 */
[----:B0-----:R-:W-:Y:S05]  /*11560*/  BRA `(.L_x_4049) ;  /* 0xffff849000007947 */ /* 0x001fea000383ffff */
        .weak           $__internal_93_$__cuda_sm70_shflsync_down
        .type           $__internal_93_$__cuda_sm70_shflsync_down,@function
        .size           $__internal_93_$__cuda_sm70_shflsync_down,($__internal_94_$__cuda_sm70_shflsync_idx_p - $__internal_93_$__cuda_sm70_shflsync_down)
$__internal_93_$__cuda_sm70_shflsync_down:
[----:B------:R-:W-:Y:S01]  /*11570*/  HFMA2.MMA R65, -RZ, RZ, 0, 0 ;  /* 0x00000000ff417435 */ /* 0x000fe200000001ff */
[----:B------:R-:W-:Y:S04]  /*11580*/  WARPSYNC R81 ;  /* 0x0000005100007348 */ /* 0x000fe80003800000 */
[----:B------:R0:W1:Y:S01]  /*11590*/  SHFL.DOWN PT, R78, R70, R71, R78 ;  /* 0x08000047464e7389 */ /* 0x00006200000e004e */
[----:B------:R-:W-:Y:S05]  /*115a0*/  RET.REL.NODEC R64 `(_Z25selective_scan_bwd_kernelI32Selective_Scan_bwd_kernel_traitsILi128ELi16ELb1ELb1ELb1ELb1ELb1EN3c104HalfENS1_7complexIfEEEEv12SSMParamsBwd) ;  /* 0xfffeea5040007950 */ /* 0x000fea0003c3ffff */
        .weak           $__internal_94_$__cuda_sm70_shflsync_idx_p
        .type           $__internal_94_$__cuda_sm70_shflsync_idx_p,@function
        .size           $__internal_94_$__cuda_sm70_shflsync_idx_p,($__internal_95_$__cuda_sm70_shflsync_up - $__internal_94_$__cuda_sm70_shflsync_idx_p)
$__internal_94_$__cuda_sm70_shflsync_idx_p:
[----:B------:R-:W-:Y:S01]  /*115b0*/  HFMA2.MMA R71, -RZ, RZ, 0, 0 ;  /* 0x00000000ff477435 */ /* 0x000fe200000001ff */
[----:B------:R-:W-:Y:S01]  /*115c0*/  MOV R70, R66 ;  /* 0x0000004200467202 */ /* 0x000fe20000000f00 */
[----:B------:R-:W-:Y:S04]  /*115d0*/  WARPSYNC R64 ;  /* 0x0000004000007348 */ /* 0x000fe80003800000 */
[----:B------:R0:W1:Y:S01]  /*115e0*/  SHFL.IDX PT, R65, R68, R67, R65 ;  /* 0x0000004344417389 */ /* 0x00006200000e0041 */
[----:B------:R-:W-:Y:S05]  /*115f0*/  RET.REL.NODEC R70 `(_Z25selective_scan_bwd_kernelI32Selective_Scan_bwd_kernel_traitsILi128ELi16ELb1ELb1ELb1ELb1ELb1EN3c104HalfENS1_7complexIfEEEEv12SSMParamsBwd) ;  /* 0xfffeea0046007950 */ /* 0x000fea0003c3ffff */
        .weak           $__internal_95_$__cuda_sm70_shflsync_up
        .type           $__internal_95_$__cuda_sm70_shflsync_up,@function
        .size           $__internal_95_$__cuda_sm70_shflsync_up,(.L_x_14527 - $__internal_95_$__cuda_sm70_shflsync_up)
$__internal_95_$__cuda_sm70_shflsync_up:
[----:B------:R-:W-:Y:S01]  /*11600*/  MOV R65, 0x0 ;  /* 0x0000000000417802 */ /* 0x000fe20000000f00 */
[----:B------:R-:W-:Y:S04]  /*11610*/  WARPSYNC R67 ;  /* 0x0000004300007348 */ /* 0x000fe80003800000 */
[----:B------:R0:W1:Y:S01]  /*11620*/  SHFL.UP PT, R67, R71, R70, R68 ;  /* 0x0400004647437389 */ /* 0x00006200000e0044 */
[----:B------:R-:W-:Y:S05]  /*11630*/  RET.REL.NODEC R64 `(_Z25selective_scan_bwd_kernelI32Selective_Scan_bwd_kernel_traitsILi128ELi16ELb1ELb1ELb1ELb1ELb1EN3c104HalfENS1_7complexIfEEEEv12SSMParamsBwd) ;  /* 0xfffee9c040007950 */ /* 0x000fea0003c3ffff */
.L_x_4050:
        /* <DEDUP_REMOVED lines=12> */
.L_x_14527:


//--------------------- .text._Z25selective_scan_bwd_kernelI32Selective_Scan_bwd_kernel_traitsILi64ELi16ELb0ELb0ELb0ELb0ELb0EN3c104HalfENS1_7complexIfEEEEv12SSMParamsBwd --------------------------
	.section	.text._Z25selective_scan_bwd_kernelI32Selective_Scan_bwd_kernel_traitsILi64ELi16ELb0ELb0ELb0ELb0ELb0EN3c104HalfENS1_7complexIfEEEEv12SSMParamsBwd,"ax",@progbits
	.sectioninfo	@"SHI_REGISTERS=248"
	.align	128
        .global         _Z25selective_scan_bwd_kernelI32Selective_Scan_bwd_kernel_traitsILi64ELi16ELb0ELb0ELb0ELb0ELb0EN3c104HalfENS1_7complexIfEEEEv12SSMParamsBwd
        .type           _Z25selective_scan_bwd_kernelI32Selective_Scan_bwd_kernel_traitsILi64ELi16ELb0ELb0ELb0ELb0ELb0EN3c104HalfENS1_7complexIfEEEEv12SSMParamsBwd,@function
        .size           _Z25selective_scan_bwd_kernelI32Selective_Scan_bwd_kernel_traitsILi64ELi16ELb0ELb0ELb0ELb0ELb0EN3c104HalfENS1_7complexIfEEEEv12SSMParamsBwd,(.L_x_14530 - _Z25selective_scan_bwd_kernelI32Selective_Scan_bwd_kernel_traitsILi64ELi16ELb0ELb0ELb0ELb0ELb0EN3c104HalfENS1_7complexIfEEEEv12SSMParamsBwd)
        .other          _Z25selective_scan_bwd_kernelI32Selective_Scan_bwd_kernel_traitsILi64ELi16ELb0ELb0ELb0ELb0ELb0EN3c104HalfENS1_7complexIfEEEEv12SSMParamsBwd,@"STO_CUDA_ENTRY STV_DEFAULT"
_Z25selective_scan_bwd_kernelI32Selective_Scan_bwd_kernel_traitsILi64ELi16ELb0ELb0ELb0ELb0ELb0EN3c104HalfENS1_7complexIfEEEEv12SSMParamsBwd:
.text._Z25selective_scan_bwd_kernelI32Selective_Scan_bwd_kernel_traitsILi64ELi16ELb0ELb0ELb0ELb0ELb0EN3c104HalfENS1_7complexIfEEEEv12SSMParamsBwd:
        /* <DEDUP_REMOVED lines=18> */
[C---:B------:R-:W-:Y:S01]  /*0120*/  SHF.L.U32 R133, R15.reuse, 0xa, RZ ;  /* 0x0000000a0f857819 */ /* 0x040fe200000006ff */
[----:B------:R-:W-:Y:S01]  /*0130*/  UMOV UR5, URZ ;  /* 0x0000003f00057c82 */ /* 0x000fe20008000000 */
[----:B------:R-:W-:Y:S01]  /*0140*/  ISETP.GE.AND P5, PT, R15, 0x1, PT ;  /* 0x000000010f00780c */ /* 0x000fe20003fa6270 */
[----:B------:R-:W-:Y:S01]  /*0150*/  CS2R R104, SRZ ;  /* 0x0000000000687805 */ /* 0x000fe2000001ff00 */
[----:B------:R-:W-:Y:S01]  /*0160*/  HFMA2.MMA R131, -RZ, RZ, 0, 0 ;  /* 0x00000000ff837435 */ /* 0x000fe200000001ff */
[----:B------:R-:W-:-:S02]  /*0170*/  MOV R132, RZ ;  /* 0x000000ff00847202 */ /* 0x000fc40000000f00 */
        /* <DEDUP_REMOVED lines=8> */
[----:B------:R-:W-:Y:S01]  /*0200*/  IADD3 R9, R133, -0x400, RZ ;  /* 0xfffffc0085097810 */ /* 0x000fe20007ffe0ff */
[----:B------:R-:W-:-:S02]  /*0210*/  IMAD R11, R135, c[0x0][0x1e4], R12 ;  /* 0x00007900870b7a24 */ /* 0x000fc400078e020c */
[----:B------:R-:W-:Y:S02]  /*0220*/  IMAD R10, R136, c[0x0][0x1d8], RZ ;  /* 0x00007600880a7a24 */ /* 0x000fe400078e02ff */
[----:B------:R-:W-:Y:S01]  /*0230*/  IMAD.WIDE.U32 R2, R137, c[0x0][0x1d8], R2 ;  /* 0x0000760089027a25 */ /* 0x000fe200078e0002 */
[----:B------:R-:W-:Y:S02]  /*0240*/  IADD3 R5, R5, R11, RZ ;  /* 0x0000000b05057210 */ /* 0x000fe40007ffe0ff */
[----:B------:R-:W-:Y:S01]  /*0250*/  SHF.R.S32.HI R11, RZ, 0x1f, R9 ;  /* 0x0000001fff0b7819 */ /* 0x000fe20000011409 */
[----:B-1----:R-:W-:Y:S01]  /*0260*/  IMAD.WIDE.U32 R6, R135, c[0x0][0x278], RZ ;  /* 0x00009e0087067a25 */ /* 0x002fe200078e00ff */
[----:B------:R-:W-:-:S03]  /*0270*/  IADD3 R12, P0, R9, R2, RZ ;  /* 0x00000002090c7210 */ /* 0x000fc60007f1e0ff */
[----:B------:R-:W-:Y:S02]  /*0280*/  IMAD R13, R135, c[0x0][0x27c], R14 ;  /* 0x00009f00870d7a24 */ /* 0x000fe400078e020e */
[----:B------:R-:W-:Y:S02]  /*0290*/  IMAD R10, R137, c[0x0][0x1dc], R10 ;  /* 0x00007700890a7a24 */ /* 0x000fe400078e020a */
[C---:B------:R-:W-:Y:S01]  /*02a0*/  IMAD R14, R136.reuse, c[0x0][0x280], RZ ;  /* 0x0000a000880e7a24 */ /* 0x040fe200078e02ff */
[----:B------:R-:W-:Y:S02]  /*02b0*/  IADD3 R7, R7, R13, RZ ;  /* 0x0000000d07077210 */ /* 0x000fe40007ffe0ff */
[----:B------:R-:W-:Y:S01]  /*02c0*/  IADD3.X R13, R11, R3, R10, P0, !PT ;  /* 0x000000030b0d7210 */ /* 0x000fe200007fe40a */
[----:B------:R-:W-:Y:S01]  /*02d0*/  IMAD R10, R136, c[0x0][0x1e8], RZ ;  /* 0x00007a00880a7a24 */ /* 0x000fe200078e02ff */
[----:B------:R-:W-:Y:S01]  /*02e0*/  ISETP.NE.U32.AND P0, PT, RZ, c[0x0][0x260], PT ;  /* 0x00009800ff007a0c */ /* 0x000fe20003f05070 */
[----:B------:R-:W-:-:S03]  /*02f0*/  IMAD.WIDE.U32 R2, R137, c[0x0][0x1e8], R4 ;  /* 0x00007a0089027a25 */ /* 0x000fc600078e0004 */
[----:B------:R-:W-:Y:S01]  /*0300*/  ISETP.NE.AND.EX P0, PT, RZ, c[0x0][0x264], PT, P0 ;  /* 0x00009900ff007a0c */ /* 0x000fe20003f05300 */
[----:B------:R-:W-:Y:S01]  /*0310*/  IMAD.WIDE.U32 R4, R137, c[0x0][0x280], R6 ;  /* 0x0000a00089047a25 */ /* 0x000fe200078e0006 */
[----:B------:R-:W-:-:S03]  /*0320*/  IADD3 R7, P6, R9, R2, RZ ;  /* 0x0000000209077210 */ /* 0x000fc60007fde0ff */
[----:B------:R-:W-:Y:S01]  /*0330*/  IMAD R6, R137, c[0x0][0x1ec], R10 ;  /* 0x00007b0089067a24 */ /* 0x000fe200078e020a */
[----:B------:R-:W-:Y:S01]  /*0340*/  IADD3 R9, P3, R9, R4, RZ ;  /* 0x0000000409097210 */ /* 0x000fe20007f7e0ff */
[----:B------:R-:W-:Y:S01]  /*0350*/  IMAD R14, R137, c[0x0][0x284], R14 ;  /* 0x0000a100890e7a24 */ /* 0x000fe200078e020e */
[C---:B------:R-:W-:Y:S02]  /*0360*/  LEA R10, P4, R12.reuse, c[0x0][0x240], 0x1 ;  /* 0x000090000c0a7a11 */ /* 0x040fe400078808ff */
[C---:B------:R-:W-:Y:S02]  /*0370*/  IADD3.X R2, R11.reuse, R3, R6, P6, !PT ;  /* 0x000000030b027210 */ /* 0x040fe400037fe406 */
[----:B------:R-:W-:Y:S02]  /*0380*/  IADD3.X R6, R11, R5, R14, P3, !PT ;  /* 0x000000050b067210 */ /* 0x000fe40001ffe40e */
[----:B------:R-:W-:Y:S02]  /*0390*/  LEA.HI.X R11, R12, c[0x0][0x244], R13, 0x1, P4 ;  /* 0x000091000c0b7a11 */ /* 0x000fe400020f0c0d */
[----:B------:R-:W-:-:S02]  /*03a0*/  ISETP.NE.U32.AND P3, PT, RZ, c[0x0][0x328], PT ;  /* 0x0000ca00ff007a0c */ /* 0x000fc40003f65070 */
[----:B------:R-:W-:Y:S02]  /*03b0*/  ISETP.NE.U32.AND P4, PT, RZ, c[0x0][0x348], PT ;  /* 0x0000d200ff007a0c */ /* 0x000fe40003f85070 */
[C---:B------:R-:W-:Y:S02]  /*03c0*/  LEA R5, P6, R7.reuse, c[0x0][0x248], 0x1 ;  /* 0x0000920007057a11 */ /* 0x040fe400078c08ff */
[----:B------:R-:W-:Y:S02]  /*03d0*/  ISETP.NE.AND.EX P3, PT, RZ, c[0x0][0x32c], PT, P3 ;  /* 0x0000cb00ff007a0c */ /* 0x000fe40003f65330 */
[----:B------:R-:W-:Y:S02]  /*03e0*/  ISETP.NE.AND.EX P4, PT, RZ, c[0x0][0x34c], PT, P4 ;  /* 0x0000d300ff007a0c */ /* 0x000fe40003f85340 */
[----:B------:R-:W-:Y:S01]  /*03f0*/  LEA.HI.X R7, R7, c[0x0][0x24c], R2, 0x1, P6 ;  /* 0x0000930007077a11 */ /* 0x000fe200030f0c02 */
[----:B------:R-:W-:Y:S01]  /*0400*/  @P0 IMAD R2, R135, c[0x0][0x164], R137 ;  /* 0x0000590087020a24 */ /* 0x000fe200078e0289 */
[----:B------:R-:W-:-:S02]  /*0410*/  @P0 MOV R109, 0x10 ;  /* 0x00000010006d0802 */ /* 0x000fc40000000f00 */
[----:B------:R-:W-:Y:S01]  /*0420*/  LEA R4, P6, R9, c[0x0][0x308], 0x1 ;  /* 0x0000c20009047a11 */ /* 0x000fe200078c08ff */
[----:B------:R-:W-:-:S04]  /*0430*/  @P0 IMAD R2, R2, c[0x0][0x174], RZ ;  /* 0x00005d0002020a24 */ /* 0x000fc800078e02ff */
[----:B------:R-:W-:-:S04]  /*0440*/  @P0 IMAD R2, R2, c[0x0][0x16c], RZ ;  /* 0x00005b0002020a24 */ /* 0x000fc800078e02ff */
[----:B------:R-:W-:Y:S02]  /*0450*/  @P0 IMAD.WIDE R108, R2, R109, c[0x0][0x260] ;  /* 0x00009800026c0625 */ /* 0x000fe400078e026d */
[----:B------:R-:W-:Y:S01]  /*0460*/  @!P0 CS2R R108, SRZ ;  /* 0x00000000006c8805 */ /* 0x000fe2000001ff00 */
[----:B--2---:R0:W1:Y:S01]  /*0470*/  @P1 R2UR UR4, R0 ;  /* 0x00000000000413c2 */ /* 0x00406200000e0000 */
[----:B------:R-:W-:-:S04]  /*0480*/  @P3 LEA R106, P1, R137, c[0x0][0x328], 0x2 ;  /* 0x0000ca00896a3a11 */ /* 0x000fc800078210ff */
[----:B------:R-:W-:-:S03]  /*0490*/  @P3 LEA.HI.X R107, R137, c[0x0][0x32c], R136, 0x2, P1 ;  /* 0x0000cb00896b3a11 */ /* 0x000fc600008f1488 */
[----:B---3--:R2:W3:Y:S01]  /*04a0*/  @P2 R2UR UR5, R8 ;  /* 0x00000000080523c2 */ /* 0x0084e200000e0000 */
[----:B------:R-:W-:Y:S02]  /*04b0*/  @P4 LEA R104, P2, R137, c[0x0][0x348], 0x2 ;  /* 0x0000d20089684a11 */ /* 0x000fe400078410ff */
[----:B0-----:R-:W-:Y:S02]  /*04c0*/  LEA.HI.X R0, R9, c[0x0][0x30c], R6, 0x1, P6 ;  /* 0x0000c30009007a11 */ /* 0x001fe400030f0c06 */
[----:B------:R-:W-:Y:S01]  /*04d0*/  @P4 LEA.HI.X R105, R137, c[0x0][0x34c], R136, 0x2, P2 ;  /* 0x0000d30089694a11 */ /* 0x000fe200010f1488 */
[----:B------:R-:W-:Y:S05]  /*04e0*/  @!P5 BRA `(.L_x_4051) ;  /* 0x000090500000d947 */ /* 0x000fea0003800000 */
[----:B------:R-:W0:Y:S01]  /*04f0*/  S2R R130, SR_TID.X ;  /* 0x0000000000827919 */ /* 0x000e220000002100 */
[----:B------:R4:W2:Y:S01]  /*0500*/  R2UR UR12, R10 ;  /* 0x000000000a0c73c2 */ /* 0x0008a200000e0000 */
[----:B------:R-:W-:Y:S02]  /*0510*/  MOV R132, RZ ;  /* 0x000000ff00847202 */ /* 0x000fe40000000f00 */
[----:B------:R-:W3:Y:S01]  /*0520*/  S2R R127, SR_LANEID ;  /* 0x00000000007f7919 */ /* 0x000ee20000000000 */
[----:B------:R-:W-:-:S02]  /*0530*/  MOV R126, RZ ;  /* 0x000000ff007e7202 */ /* 0x000fc40000000f00 */
[----:B------:R-:W-:Y:S02]  /*0540*/  MOV R131, RZ ;  /* 0x000000ff00837202 */ /* 0x000fe40000000f00 */
[----:B------:R4:W1:Y:S08]  /*0550*/  R2UR UR13, R11 ;  /* 0x000000000b0d73c2 */ /* 0x00087000000e0000 */
[----:B------:R4:W1:Y:S01]  /*0560*/  R2UR UR10, R5 ;  /* 0x00000000050a73c2 */ /* 0x00086200000e0000 */
[----:B0-----:R-:W-:-:S07]  /*0570*/  SHF.R.S32.HI R3, RZ, 0x1f, R130 ;  /* 0x0000001fff037819 */ /* 0x001fce0000011482 */
[----:B------:R4:W0:Y:S01]  /*0580*/  R2UR UR11, R7 ;  /* 0x00000000070b73c2 */ /* 0x00082200000e0000 */
[----:B------:R-:W-:-:S04]  /*0590*/  LEA.HI R3, R3, R130, RZ, 0x5 ;  /* 0x0000008203037211 */ /* 0x000fc800078f28ff */
[----:B------:R-:W-:-:S03]  /*05a0*/  SHF.R.S32.HI R125, RZ, 0x5, R3 ;  /* 0x00000005ff7d7819 */ /* 0x000fc60000011403 */
[----:B------:R4:W0:Y:S08]  /*05b0*/  R2UR UR8, R4 ;  /* 0x00000000040873c2 */ /* 0x00083000000e0000 */
[----:B-123--:R4:W0:Y:S02]  /*05c0*/  R2UR UR9, R0 ;  /* 0x00000000000973c2 */ /* 0x00e82400000e0000 */
.L_x_4094:
[----:B------:R-:W-:Y:S01]  /*05d0*/  SHF.L.U32 R68, R130, 0x4, RZ ;  /* 0x0000000482447819 */ /* 0x000fe200000006ff */
[----:B------:R-:W-:Y:S01]  /*05e0*/  BAR.SYNC.DEFER_BLOCKING 0x0 ;  /* 0x0000000000007b1d */ /* 0x000fe20000010000 */
[----:B------:R-:W-:-:S02]  /*05f0*/  IADD3 R124, -R126, c[0x0][0x174], RZ ;  /* 0x00005d007e7c7a10 */ /* 0x000fc40007ffe1ff */
[----:B----4-:R-:W-:Y:S02]  /*0600*/  LOP3.LUT R0, R68, 0xfffffe00, RZ, 0xc0, !PT ;  /* 0xfffffe0044007812 */ /* 0x010fe400078ec0ff */
        /* <DEDUP_REMOVED lines=123> */
[----:B0-----:R-:W-:-:S02]  /*0dc0*/  MOV R3, UR11 ;  /* 0x0000000b00037c02 */ /* 0x001fc40008000f00 */
[----:B------:R-:W-:-:S03]  /*0dd0*/  ISETP.GE.AND P0, PT, R21, R37, PT ;  /* 0x000000251500720c */ /* 0x000fc60003f06270 */
[----:B------:R-:W-:Y:S01]  /*0de0*/  IMAD.WIDE R2, R122, 0x2, R2 ;  /* 0x000000027a027825 */ /* 0x000fe200078e0202 */
[-C--:B------:R-:W-:Y:S02]  /*0df0*/  ISETP.GE.AND P4, PT, R22, R37.reuse, PT ;  /* 0x000000251600720c */ /* 0x080fe40003f86270 */
[-C--:B------:R-:W-:Y:S02]  /*0e00*/  ISETP.GE.AND P6, PT, R23, R37.reuse, PT ;  /* 0x000000251700720c */ /* 0x080fe40003fc6270 */
[-C--:B------:R-:W-:Y:S02]  /*0e10*/  ISETP.GE.AND P5, PT, R24, R37.reuse, PT ;  /* 0x000000251800720c */ /* 0x080fe40003fa6270 */
[----:B------:R-:W-:Y:S02]  /*0e20*/  ISETP.GE.AND P3, PT, R25, R37, PT ;  /* 0x000000251900720c */ /* 0x000fe40003f66270 */
[----:B------:R-:W-:Y:S01]  /*0e30*/  PRMT R0, RZ, 0x7610, R0 ;  /* 0x00007610ff007816 */ /* 0x000fe20000000000 */
[----:B--2---:R0:W-:Y:S04]  /*0e40*/  STS.U16 [R121], R4 ;  /* 0x0000000479007388 */ /* 0x0041e80000000400 */
[----:B---3--:R1:W-:Y:S04]  /*0e50*/  STS.U16 [R120+0x40], R5 ;  /* 0x0000400578007388 */ /* 0x0083e80000000400 */
[----:B----4-:R2:W-:Y:S04]  /*0e60*/  STS.U16 [R119+0x80], R6 ;  /* 0x0000800677007388 */ /* 0x0105e80000000400 */
[----:B-----5:R3:W-:Y:S04]  /*0e70*/  STS.U16 [R118+0xc0], R7 ;  /* 0x0000c00776007388 */ /* 0x0207e80000000400 */
        /* <DEDUP_REMOVED lines=31> */
[----:B-1----:R-:W-:Y:S02]  /*1070*/  PRMT R5, RZ, 0x7610, R5 ;  /* 0x00007610ff057816 */ /* 0x002fe40000000005 */
[----:B--2---:R-:W-:Y:S02]  /*1080*/  PRMT R6, RZ, 0x7610, R6 ;  /* 0x00007610ff067816 */ /* 0x004fe40000000006 */
[----:B---3--:R-:W-:Y:S02]  /*1090*/  PRMT R7, RZ, 0x7610, R7 ;  /* 0x00007610ff077816 */ /* 0x008fe40000000007 */
[----:B----4-:R-:W-:Y:S02]  /*10a0*/  PRMT R8, RZ, 0x7610, R8 ;  /* 0x00007610ff087816 */ /* 0x010fe40000000008 */
[----:B-----5:R-:W-:Y:S02]  /*10b0*/  PRMT R9, RZ, 0x7610, R9 ;  /* 0x00007610ff097816 */ /* 0x020fe40000000009 */
        /* <DEDUP_REMOVED lines=37> */
[----:B0-----:R-:W-:Y:S02]  /*1310*/  MOV R2, UR8 ;  /* 0x0000000800027c02 */ /* 0x001fe40008000f00 */
        /* <DEDUP_REMOVED lines=81> */
[----:B------:R-:W-:-:S02]  /*1830*/  HADD2.F32 R35, -RZ, R93.H0_H0 ;  /* 0x2000005dff237230 */ /* 0x000fc40000004100 */
[----:B------:R-:W-:Y:S01]  /*1840*/  HADD2.F32 R36, -RZ, R92.H0_H0 ;  /* 0x2000005cff247230 */ /* 0x000fe20000004100 */
        /* <DEDUP_REMOVED lines=47> */
[----:B----4-:R-:W-:Y:S01]  /*1b40*/  HADD2.F32 R32, -RZ, R20.H0_H0 ;  /* 0x20000014ff207230 */ /* 0x010fe20000004100 */
[----:B------:R-:W3:Y:S02]  /*1b50*/  LDS.U16 R19, [R97+0x1a] ;  /* 0x00001a0061137984 */ /* 0x000ee40000000400 */
[----:B------:R-:W-:Y:S01]  /*1b60*/  FFMA.FTZ R29, R33, R31, R30 ;  /* 0x0000001f211d7223 */ /* 0x000fe2000001001e */
[----:B-----5:R-:W-:Y:S01]  /*1b70*/  HADD2.F32 R31, -RZ, R21.H0_H0 ;  /* 0x20000015ff1f7230 */ /* 0x020fe20000004100 */
[----:B------:R-:W4:Y:S02]  /*1b80*/  LDS.U16 R20, [R97+0x1c] ;  /* 0x00001c0061147984 */ /* 0x000f240000000400 */
[----:B------:R-:W-:Y:S01]  /*1b90*/  FFMA.FTZ R30, R32, R35, R29 ;  /* 0x00000023201e7223 */ /* 0x000fe2000001001d */
[----:B------:R-:W-:-:S02]  /*1ba0*/  HADD2.F32 R35, -RZ, R91.H0_H0 ;  /* 0x2000005bff237230 */ /* 0x000fc40000004100 */
[----:B------:R-:W-:Y:S01]  /*1bb0*/  HADD2.F32 R22, -RZ, R22.H0_H0 ;  /* 0x20000016ff167230 */ /* 0x000fe20000004100 */
[----:B------:R-:W-:Y:S01]  /*1bc0*/  FFMA.FTZ R29, R31, R36, R30 ;  /* 0x000000241f1d7223 */ /* 0x000fe2000001001e */
[----:B------:R-:W5:Y:S01]  /*1bd0*/  LDS.U16 R21, [R97+0x1e] ;  /* 0x00001e0061157984 */ /* 0x000f620000000400 */
        /* <DEDUP_REMOVED lines=18> */
[----:B------:R-:W-:-:S03]  /*1d00*/  HADD2.F32 R2, -RZ, R84.H0_H0 ;  /* 0x20000054ff027230 */ /* 0x000fc60000004100 */
[----:B------:R-:W-:Y:S01]  /*1d10*/  FFMA.FTZ R27, R62, R27, R29 ;  /* 0x0000001b3e1b7223 */ /* 0x000fe2000001001d */
[----:B------:R-:W-:Y:S01]  /*1d20*/  MOV R29, c[0x0][0x16c] ;  /* 0x00005b00001d7a02 */ /* 0x000fe20000000f00 */
[----:B--2---:R-:W-:-:S03]  /*1d30*/  HADD2.F32 R64, -RZ, R3.H0_H0 ;  /* 0x20000003ff407230 */ /* 0x004fc60000004100 */
[----:B------:R-:W-:Y:S01]  /*1d40*/  ISETP.GE.AND P0, PT, R29, 0x1, PT ;  /* 0x000000011d00780c */ /* 0x000fe20003f06270 */
[----:B------:R-:W-:Y:S01]  /*1d50*/  HADD2.F32 R3, -RZ, R83.H0_H0 ;  /* 0x20000053ff037230 */ /* 0x000fe20000004100 */
[----:B------:R-:W-:Y:S01]  /*1d60*/  FFMA.FTZ R2, R64, R2, R27 ;  /* 0x0000000240027223 */ /* 0x000fe2000001001b */
[----:B---3--:R-:W-:Y:S02]  /*1d70*/  HADD2.F32 R19, -RZ, R19.H0_H0 ;  /* 0x20000013ff137230 */ /* 0x008fe40000004100 */
[----:B------:R-:W-:Y:S02]  /*1d80*/  HADD2.F32 R27, -RZ, R82.H0_H0 ;  /* 0x20000052ff1b7230 */ /* 0x000fe40000004100 */
[----:B----4-:R-:W-:Y:S01]  /*1d90*/  HADD2.F32 R20, -RZ, R20.H0_H0 ;  /* 0x20000014ff147230 */ /* 0x010fe20000004100 */
[----:B------:R-:W-:Y:S01]  /*1da0*/  FFMA.FTZ R3, R19, R3, R2 ;  /* 0x0000000313037223 */ /* 0x000fe20000010002 */
[----:B------:R-:W-:Y:S02]  /*1db0*/  HADD2.F32 R131, -RZ, R81.H0_H0 ;  /* 0x20000051ff837230 */ /* 0x000fe40000004100 */
[----:B-----5:R-:W-:Y:S01]  /*1dc0*/  HADD2.F32 R69, -RZ, R21.H0_H0 ;  /* 0x20000015ff457230 */ /* 0x020fe20000004100 */
[----:B------:R-:W-:-:S02]  /*1dd0*/  FFMA.FTZ R2, R20, R27, R3 ;  /* 0x0000001b14027223 */ /* 0x000fc40000010003 */
[----:B------:R-:W-:Y:S02]  /*1de0*/  FMUL.FTZ R52, R28, UR4 ;  /* 0x000000041c347c20 */ /* 0x000fe40008410000 */
[----:B------:R-:W-:Y:S02]  /*1df0*/  FFMA.FTZ R131, R69, R131, R2 ;  /* 0x0000008345837223 */ /* 0x000fe40000010002 */
        /* <DEDUP_REMOVED lines=17> */
[----:B------:R-:W-:Y:S01]  /*1f10*/  IADD3 R36, R124, -0x1, RZ ;  /* 0xffffffff7c247810 */ /* 0x000fe20007ffe0ff */
[----:B------:R-:W-:Y:S01]  /*1f20*/  HADD2.F32 R7, -RZ, R7.H0_H0 ;  /* 0x20000007ff077230 */ /* 0x000fe20000004100 */
[----:B------:R-:W-:Y:S01]  /*1f30*/  FADD.FTZ R27, R25, R25 ;  /* 0x00000019191b7221 */ /* 0x000fe20000010000 */
[----:B------:R-:W-:Y:S01]  /*1f40*/  HADD2.F32 R61, -RZ, R13.H0_H0 ;  /* 0x2000000dff3d7230 */ /* 0x000fe20000004100 */
[----:B------:R-:W-:Y:S01]  /*1f50*/  LEA.HI R2, R36, R36, RZ, 0x1 ;  /* 0x0000002424027211 */ /* 0x000fe200078f08ff */
[----:B------:R-:W-:Y:S01]  /*1f60*/  FADD.FTZ R25, R60, R60 ;  /* 0x0000003c3c197221 */ /* 0x000fe20000010000 */
[----:B------:R-:W-:Y:S01]  /*1f70*/  LEA.HI R60, R124, R124, RZ, 0x1 ;  /* 0x0000007c7c3c7211 */ /* 0x000fe200078f08ff */
[----:B------:R-:W-:Y:S01]  /*1f80*/  HADD2.F32 R8, -RZ, R8.H0_H0 ;  /* 0x20000008ff087230 */ /* 0x000fe20000004100 */
[----:B------:R-:W-:Y:S01]  /*1f90*/  LOP3.LUT R3, R2, 0xfffffe, RZ, 0xc0, !PT ;  /* 0x00fffffe02037812 */ /* 0x000fe200078ec0ff */
[----:B------:R-:W-:Y:S01]  /*1fa0*/  HADD2.F32 R9, -RZ, R9.H0_H0 ;  /* 0x20000009ff097230 */ /* 0x000fe20000004100 */
[----:B------:R-:W-:Y:S01]  /*1fb0*/  FADD.FTZ R13, R7, UR5 ;  /* 0x00000005070d7e21 */ /* 0x000fe20008010000 */
[----:B------:R-:W-:Y:S01]  /*1fc0*/  HADD2.F32 R0, -RZ, R0.H0_H0 ;  /* 0x20000000ff007230 */ /* 0x000fe20000004100 */
[----:B------:R-:W-:Y:S01]  /*1fd0*/  IADD3 R36, R36, -R3, RZ ;  /* 0x8000000324247210 */ /* 0x000fe20007ffe0ff */
[----:B------:R-:W-:Y:S01]  /*1fe0*/  HADD2.F32 R4, -RZ, R4.H0_H0 ;  /* 0x20000004ff047230 */ /* 0x000fe20000004100 */
[----:B------:R-:W-:Y:S01]  /*1ff0*/  FADD.FTZ R7, R61, UR5 ;  /* 0x000000053d077e21 */ /* 0x000fe20008010000 */
[----:B------:R-:W-:Y:S01]  /*2000*/  HADD2.F32 R5, -RZ, R5.H0_H0 ;  /* 0x20000005ff057230 */ /* 0x000fe20000004100 */
[----:B------:R-:W-:Y:S01]  /*2010*/  LOP3.LUT R61, R60, 0xfffffe, RZ, 0xc0, !PT ;  /* 0x00fffffe3c3d7812 */ /* 0x000fe200078ec0ff */
[----:B------:R-:W-:Y:S01]  /*2020*/  HADD2.F32 R6, -RZ, R6.H0_H0 ;  /* 0x20000006ff067230 */ /* 0x000fe20000004100 */
[----:B------:R-:W-:Y:S01]  /*2030*/  FADD.FTZ R35, R28, R28 ;  /* 0x0000001c1c237221 */ /* 0x000fe20000010000 */
[----:B------:R-:W-:Y:S01]  /*2040*/  HADD2.F32 R2, -RZ, R11.H0_H0 ;  /* 0x2000000bff027230 */ /* 0x000fe20000004100 */
[----:B------:R-:W-:Y:S01]  /*2050*/  FADD.FTZ R30, R22, R22 ;  /* 0x00000016161e7221 */ /* 0x000fe20000010000 */
[----:B------:R-:W-:Y:S01]  /*2060*/  HADD2.F32 R3, -RZ, R12.H0_H0 ;  /* 0x2000000cff037230 */ /* 0x000fe20000004100 */
[----:B------:R-:W-:Y:S01]  /*2070*/  FADD.FTZ R12, R8, UR5 ;  /* 0x00000005080c7e21 */ /* 0x000fe20008010000 */
[----:B------:R-:W-:Y:S01]  /*2080*/  HADD2.F32 R10, -RZ, R10.H0_H0 ;  /* 0x2000000aff0a7230 */ /* 0x000fe20000004100 */
[----:B------:R-:W-:Y:S01]  /*2090*/  FADD.FTZ R11, R9, UR5 ;  /* 0x00000005090b7e21 */ /* 0x000fe20008010000 */
        /* <DEDUP_REMOVED lines=9> */
[----:B------:R-:W-:Y:S01]  /*2130*/  FADD.FTZ R17, R0, UR5 ;  /* 0x0000000500117e21 */ /* 0x000fe20008010000 */
[----:B------:R-:W-:Y:S01]  /*2140*/  LOP3.LUT R18, R130, 0x1f, RZ, 0xc0, !PT ;  /* 0x0000001f82127812 */ /* 0x000fe200078ec0ff */
[----:B------:R-:W-:Y:S01]  /*2150*/  FADD.FTZ R16, R4, UR5 ;  /* 0x0000000504107e21 */ /* 0x000fe20008010000 */
[----:B------:R-:W-:Y:S01]  /*2160*/  MOV R19, RZ ;  /* 0x000000ff00137202 */ /* 0x000fe20000000f00 */
[----:B------:R-:W-:Y:S01]  /*2170*/  FADD.FTZ R15, R5, UR5 ;  /* 0x00000005050f7e21 */ /* 0x000fe20008010000 */
[----:B------:R-:W-:Y:S01]  /*2180*/  MOV R80, RZ ;  /* 0x000000ff00507202 */ /* 0x000fe20000000f00 */
[----:B------:R-:W-:Y:S01]  /*2190*/  FADD.FTZ R14, R6, UR5 ;  /* 0x00000005060e7e21 */ /* 0x000fe20008010000 */
[----:B------:R-:W-:Y:S01]  /*21a0*/  IADD3 R0, R124, -R61, RZ ;  /* 0x8000003d7c007210 */ /* 0x000fe20007ffe0ff */
[----:B------:R-:W-:-:S02]  /*21b0*/  FADD.FTZ R9, R2, UR5 ;  /* 0x0000000502097e21 */ /* 0x000fc40008010000 */
[----:B------:R-:W-:Y:S02]  /*21c0*/  FADD.FTZ R8, R3, UR5 ;  /* 0x0000000503087e21 */ /* 0x000fe40008010000 */
        /* <DEDUP_REMOVED lines=8> */
[----:B------:R-:W-:Y:S02]  /*2250*/  FADD.FTZ R10, R10, UR5 ;  /* 0x000000050a0a7e21 */ /* 0x000fe40008010000 */
[----:B------:R-:W-:Y:S02]  /*2260*/  FADD.FTZ R6, R63, UR5 ;  /* 0x000000053f067e21 */ /* 0x000fe40008010000 */
[----:B------:R-:W-:-:S02]  /*2270*/  FADD.FTZ R5, R65, UR5 ;  /* 0x0000000541057e21 */ /* 0x000fc40008010000 */
[----:B------:R-:W-:Y:S02]  /*2280*/  FADD.FTZ R4, R66, UR5 ;  /* 0x0000000542047e21 */ /* 0x000fe40008010000 */
[----:B------:R-:W-:Y:S02]  /*2290*/  FADD.FTZ R3, R67, UR5 ;  /* 0x0000000543037e21 */ /* 0x000fe40008010000 */
[----:B------:R-:W-:Y:S02]  /*22a0*/  FADD.FTZ R2, R68, UR5 ;  /* 0x0000000544027e21 */ /* 0x000fe40008010000 */
.L_x_4089:
        /* <DEDUP_REMOVED lines=13> */
[----:B------:R-:W-:Y:S01]  /*2380*/  ISETP.GE.AND P0, PT, R124, 0x2, PT ;  /* 0x000000027c00780c */ /* 0x000fe20003f06270 */
[----:B------:R-:W-:Y:S02]  /*2390*/  IMAD R128, R136, c[0x0][0x1b8], RZ ;  /* 0x00006e0088807a24 */ /* 0x000fe400078e02ff */
[C---:B------:R-:W-:Y:S01]  /*23a0*/  IMAD R71, R137.reuse, c[0x0][0x19c], R70 ;  /* 0x0000670089477a24 */ /* 0x040fe200078e0246 */
[----:B------:R-:W-:Y:S01]  /*23b0*/  ISETP.NE.OR P0, PT, R18, RZ, !P0 ;  /* 0x000000ff1200720c */ /* 0x000fe20004705670 */
[----:B------:R-:W-:Y:S02]  /*23c0*/  IMAD R139, R137, c[0x0][0x1bc], R128 ;  /* 0x00006f00898b7a24 */ /* 0x000fe400078e0280 */
[C---:B------:R-:W-:Y:S02]  /*23d0*/  IMAD R70, R66.reuse, c[0x0][0x1a0], RZ ;  /* 0x0000680042467a24 */ /* 0x040fe400078e02ff */
[----:B------:R-:W-:-:S08]  /*23e0*/  IMAD R66, R66, c[0x0][0x1c0], RZ ;  /* 0x0000700042427a24 */ /* 0x000fd000078e02ff */
[----:B------:R-:W-:Y:S01]  /*23f0*/  @!P0 IADD3 R164, R124, -0x2, RZ ;  /* 0xfffffffe7ca48810 */ /* 0x000fe20007ffe0ff */
        /* <DEDUP_REMOVED lines=8> */
[----:B------:R-:W-:Y:S01]  /*2480*/  HADD2.F32 R222, -RZ, R92.H0_H0 ;  /* 0x2000005cffde7230 */ /* 0x000fe20000004100 */
[----:B--2---:R-:W0:Y:S08]  /*2490*/  R2UR UR15, R65 ;  /* 0x00000000410f73c2 */ /* 0x004e3000000e0000 */
[----:B------:R1:W2:Y:S01]  /*24a0*/  R2UR UR14, R64 ;  /* 0x00000000400e73c2 */ /* 0x0002a200000e0000 */
[----:B0-----:R-:W-:-:S02]  /*24b0*/  FMUL.FTZ R60, R17, UR15 ;  /* 0x0000000f113c7c20 */ /* 0x001fc40008410000 */
[----:B-1----:R-:W-:Y:S02]  /*24c0*/  FMUL.FTZ R64, R7, UR15 ;  /* 0x0000000f07407c20 */ /* 0x002fe40008410000 */
[----:B------:R-:W-:Y:S02]  /*24d0*/  FMUL.RZ R61, R60, 0.15915493667125701904 ;  /* 0x3e22f9833c3d7820 */ /* 0x000fe4000040c000 */
[----:B------:R-:W-:Y:S02]  /*24e0*/  FMUL.FTZ R60, R16, UR15 ;  /* 0x0000000f103c7c20 */ /* 0x000fe40008410000 */
[----:B------:R-:W-:Y:S01]  /*24f0*/  MUFU.SIN R129, R61 ;  /* 0x0000003d00817308 */ /* 0x000fe20000000400 */
[----:B------:R-:W-:Y:S02]  /*2500*/  FMUL.RZ R172, R64, 0.15915493667125701904 ;  /* 0x3e22f98340ac7820 */ /* 0x000fe4000040c000 */
[----:B------:R-:W-:Y:S02]  /*2510*/  FMUL.RZ R62, R60, 0.15915493667125701904 ;  /* 0x3e22f9833c3e7820 */ /* 0x000fe4000040c000 */
[----:B------:R-:W-:-:S03]  /*2520*/  FMUL.FTZ R60, R15, UR15 ;  /* 0x0000000f0f3c7c20 */ /* 0x000fc60008410000 */
[----:B------:R0:W-:Y:S01]  /*2530*/  MUFU.COS R69, R61 ;  /* 0x0000003d00457308 */ /* 0x0001e20000000000 */
[----:B------:R-:W-:Y:S02]  /*2540*/  FMUL.RZ R63, R60, 0.15915493667125701904 ;  /* 0x3e22f9833c3f7820 */ /* 0x000fe4000040c000 */
[----:B------:R-:W-:-:S04]  /*2550*/  FMUL.FTZ R60, R14, UR15 ;  /* 0x0000000f0e3c7c20 */ /* 0x000fc80008410000 */
[----:B------:R-:W-:Y:S01]  /*2560*/  FMUL.RZ R65, R60, 0.15915493667125701904 ;  /* 0x3e22f9833c417820 */ /* 0x000fe2000040c000 */
[----:B------:R-:W-:Y:S01]  /*2570*/  MUFU.SIN R166, R62 ;  /* 0x0000003e00a67308 */ /* 0x000fe20000000400 */
[----:B------:R-:W-:-:S04]  /*2580*/  FMUL.FTZ R60, R13, UR15 ;  /* 0x0000000f0d3c7c20 */ /* 0x000fc80008410000 */
[----:B0-----:R-:W-:Y:S02]  /*2590*/  FMUL.RZ R61, R60, 0.15915493667125701904 ;  /* 0x3e22f9833c3d7820 */ /* 0x001fe4000040c000 */
[----:B------:R-:W-:Y:S01]  /*25a0*/  FMUL.FTZ R60, R12, UR15 ;  /* 0x0000000f0c3c7c20 */ /* 0x000fe20008410000 */
[----:B------:R0:W-:Y:S08]  /*25b0*/  MUFU.COS R112, R62 ;  /* 0x0000003e00707308 */ /* 0x0001f00000000000 */
[----:B------:R-:W-:Y:S01]  /*25c0*/  MUFU.SIN R113, R63 ;  /* 0x0000003f00717308 */ /* 0x000fe20000000400 */
[----:B0-----:R-:W-:-:S02]  /*25d0*/  FMUL.RZ R62, R60, 0.15915493667125701904 ;  /* 0x3e22f9833c3e7820 */ /* 0x001fc4000040c000 */
        /* <DEDUP_REMOVED lines=10> */
[----:B0-----:R-:W-:-:S05]  /*2680*/  IMAD.WIDE.U32 R60, R137, c[0x0][0x198], RZ ;  /* 0x00006600893c7a25 */ /* 0x001fca00078e00ff */
[----:B------:R-:W-:Y:S01]  /*2690*/  IADD3 R61, R61, R71, RZ ;  /* 0x000000473d3d7210 */ /* 0x000fe20007ffe0ff */
[C---:B------:R-:W-:Y:S01]  /*26a0*/  IMAD R71, R19.reuse, c[0x0][0x1c4], R66 ;  /* 0x0000710013477a24 */ /* 0x040fe200078e0242 */
[----:B------:R-:W-:Y:S03]  /*26b0*/  MUFU.COS R142, R62 ;  /* 0x0000003e008e7308 */ /* 0x000fe60000000000 */
[----:B------:R-:W-:-:S05]  /*26c0*/  IMAD.WIDE.U32 R60, R19, c[0x0][0x1a0], R60 ;  /* 0x00006800133c7a25 */ /* 0x000fca00078e003c */
[----:B------:R-:W-:Y:S01]  /*26d0*/  MUFU.SIN R156, R63 ;  /* 0x0000003f009c7308 */ /* 0x000fe20000000400 */
[----:B------:R-:W-:-:S07]  /*26e0*/  LEA R64, P1, R60, c[0x0][0x228], 0x3 ;  /* 0x00008a003c407a11 */ /* 0x000fce00078218ff */
[----:B------:R0:W-:Y:S08]  /*26f0*/  MUFU.COS R144, R63 ;  /* 0x0000003f00907308 */ /* 0x0001f00000000000 */
[----:B------:R-:W-:Y:S01]  /*2700*/  MUFU.SIN R162, R65 ;  /* 0x0000004100a27308 */ /* 0x000fe20000000400 */
[----:B0-----:R-:W-:-:S05]  /*2710*/  IMAD.WIDE.U32 R62, R137, c[0x0][0x1b8], RZ ;  /* 0x00006e00893e7a25 */ /* 0x001fca00078e00ff */
[----:B------:R-:W-:Y:S02]  /*2720*/  IADD3 R63, R63, R139, RZ ;  /* 0x0000008b3f3f7210 */ /* 0x000fe40007ffe0ff */
[----:B------:R0:W-:Y:S03]  /*2730*/  MUFU.COS R138, R65 ;  /* 0x00000041008a7308 */ /* 0x0001e60000000000 */
[----:B------:R-:W-:-:S05]  /*2740*/  IMAD.WIDE.U32 R62, R19, c[0x0][0x1c0], R62 ;  /* 0x00007000133e7a25 */ /* 0x000fca00078e003e */
[----:B------:R-:W-:Y:S01]  /*2750*/  MUFU.SIN R154, R67 ;  /* 0x00000043009a7308 */ /* 0x000fe20000000400 */
[----:B0-----:R-:W-:Y:S01]  /*2760*/  FMUL.FTZ R65, R8, UR15 ;  /* 0x0000000f08417c20 */ /* 0x001fe20008410000 */
[----:B------:R-:W-:-:S03]  /*2770*/  LEA R66, P2, R62, c[0x0][0x230], 0x3 ;  /* 0x00008c003e427a11 */ /* 0x000fc600078418ff */
[----:B------:R-:W-:-:S03]  /*2780*/  FMUL.RZ R65, R65, 0.15915493667125701904 ;  /* 0x3e22f98341417820 */ /* 0x000fc6000040c000 */
[----:B------:R0:W-:Y:S08]  /*2790*/  MUFU.COS R146, R67 ;  /* 0x0000004300927308 */ /* 0x0001f00000000000 */
[----:B------:R-:W-:Y:S01]  /*27a0*/  MUFU.SIN R150, R65 ;  /* 0x0000004100967308 */ /* 0x000fe20000000400 */
[----:B0-----:R-:W-:-:S07]  /*27b0*/  IMAD R67, R19, c[0x0][0x1a4], R70 ;  /* 0x0000690013437a24 */ /* 0x001fce00078e0246 */
[----:B------:R0:W-:Y:S08]  /*27c0*/  MUFU.COS R170, R65 ;  /* 0x0000004100aa7308 */ /* 0x0001f00000000000 */
[----:B------:R-:W-:Y:S01]  /*27d0*/  MUFU.SIN R152, R68 ;  /* 0x0000004400987308 */ /* 0x000fe20000000400 */
[----:B0-----:R-:W-:Y:S02]  /*27e0*/  IADD3 R65, R61, R67, RZ ;  /* 0x000000433d417210 */ /* 0x001fe40007ffe0ff */
[----:B------:R-:W-:-:S02]  /*27f0*/  IADD3 R61, R63, R71, RZ ;  /* 0x000000473f3d7210 */ /* 0x000fc40007ffe0ff */
[----:B------:R-:W-:Y:S01]  /*2800*/  LEA.HI.X R65, R60, c[0x0][0x22c], R65, 0x3, P1 ;  /* 0x00008b003c417a11 */ /* 0x000fe200008f1c41 */
[----:B------:R-:W-:Y:S01]  /*2810*/  FMUL.FTZ R60, R6, UR15 ;  /* 0x0000000f063c7c20 */ /* 0x000fe20008410000 */
[----:B------:R-:W-:Y:S01]  /*2820*/  LEA.HI.X R67, R62, c[0x0][0x234], R61, 0x3, P2 ;  /* 0x00008d003e437a11 */ /* 0x000fe200010f1c3d */
[----:B------:R2:W-:Y:S01]  /*2830*/  MUFU.COS R168, R68 ;  /* 0x0000004400a87308 */ /* 0x0005e20000000000 */
[----:B------:R-:W-:Y:S01]  /*2840*/  ISETP.NE.AND P1, PT, R130, RZ, PT ;  /* 0x000000ff8200720c */ /* 0x000fe20003f25270 */
[----:B------:R-:W-:Y:S01]  /*2850*/  FMUL.RZ R71, R60, 0.15915493667125701904 ;  /* 0x3e22f9833c477820 */ /* 0x000fe2000040c000 */
[----:B------:R-:W3:Y:S01]  /*2860*/  LDG.E.64 R64, [R64.64] ;  /* 0x0000000640407981 */ /* 0x000ee2000c1e1b00 */
[----:B------:R-:W-:-:S03]  /*2870*/  IADD3 R63, R130, 0x200, RZ ;  /* 0x00000200823f7810 */ /* 0x000fc60007ffe0ff */
[----:B------:R-:W3:Y:S01]  /*2880*/  LDG.E.64 R66, [R66.64] ;  /* 0x0000000642427981 */ /* 0x000ee2000c1e1b00 */
[----:B------:R-:W-:Y:S01]  /*2890*/  MUFU.SIN R148, R172 ;  /* 0x000000ac00947308 */ /* 0x000fe20000000400 */
[----:B--2---:R-:W-:-:S05]  /*28a0*/  MOV R68, UR14 ;  /* 0x0000000e00447c02 */ /* 0x004fca0008000f00 */
[----:B------:R-:W-:Y:S01]  /*28b0*/  FMUL.FTZ R70, R68, 1.4426950216293334961 ;  /* 0x3fb8aa3b44467820 */ /* 0x000fe20000410000 */
[----:B------:R-:W-:Y:S01]  /*28c0*/  @!P1 LEA R63, R36, R19, 0x8 ;  /* 0x00000013243f9211 */ /* 0x000fe200078e40ff */
[----:B------:R-:W-:Y:S02]  /*28d0*/  MUFU.SIN R169, R71 ;  /* 0x0000004700a97308 */ /* 0x000fe40000000400 */
[----:B------:R-:W-:-:S06]  /*28e0*/  FMUL.FTZ R68, R17, R70 ;  /* 0x0000004611447220 */ /* 0x000fcc0000410000 */
[----:B------:R-:W0:Y:S01]  /*28f0*/  MUFU.EX2 R68, R68 ;  /* 0x0000004400447308 */ /* 0x000e220000000800 */
[----:B------:R-:W-:Y:S01]  /*2900*/  SHF.L.U32 R139, R63, 0x3, RZ ;  /* 0x000000033f8b7819 */ /* 0x000fe200000006ff */
[----:B------:R-:W-:-:S06]  /*2910*/  HFMA2.MMA R61, -RZ, RZ, 0, 0 ;  /* 0x00000000ff3d7435 */ /* 0x000fcc00000001ff */
[----:B------:R1:W-:Y:S01]  /*2920*/  MUFU.COS R171, R71 ;  /* 0x0000004700ab7308 */ /* 0x0003e20000000000 */
[C---:B0-----:R-:W-:Y:S01]  /*2930*/  FMUL.FTZ R128, R68.reuse, R69 ;  /* 0x0000004544807220 */ /* 0x041fe20000410000 */
[----:B------:R-:W-:Y:S01]  /*2940*/  MOV R60, 0x3f800000 ;  /* 0x3f800000003c7802 */ /* 0x000fe20000000f00 */
[----:B------:R-:W-:-:S05]  /*2950*/  FMUL.FTZ R129, R68, R129 ;  /* 0x0000008144817220 */ /* 0x000fca0000410000 */
[----:B------:R-:W-:Y:S01]  /*2960*/  MUFU.COS R172, R172 ;  /* 0x000000ac00ac7308 */ /* 0x000fe20000000000 */
[----:B------:R0:W-:Y:S01]  /*2970*/  STS.64 [R139+0x10b0], R128 ;  /* 0x0010b0808b007388 */ /* 0x0001e20000000a00 */
[----:B-1----:R-:W-:Y:S02]  /*2980*/  FMUL.FTZ R71, R4, UR15 ;  /* 0x0000000f04477c20 */ /* 0x002fe40008410000 */
[----:B------:R-:W-:Y:S02]  /*2990*/  FMUL.FTZ R68, R5, UR15 ;  /* 0x0000000f05447c20 */ /* 0x000fe40008410000 */
[----:B------:R-:W-:Y:S02]  /*29a0*/  @!P0 IMAD R69, R164, c[0x0][0x16c], R19 ;  /* 0x00005b00a4458a24 */ /* 0x000fe400078e0213 */
[----:B------:R-:W-:Y:S02]  /*29b0*/  FMUL.RZ R143, R71, 0.15915493667125701904 ;  /* 0x3e22f983478f7820 */ /* 0x000fe4000040c000 */
[----:B------:R-:W-:Y:S01]  /*29c0*/  FMUL.FTZ R71, R3, UR15 ;  /* 0x0000000f03477c20 */ /* 0x000fe20008410000 */
[----:B------:R-:W-:Y:S01]  /*29d0*/  CS2R R62, SRZ ;  /* 0x00000000003e7805 */ /* 0x000fe2000001ff00 */
[----:B------:R-:W-:-:S02]  /*29e0*/  FMUL.RZ R141, R68, 0.15915493667125701904 ;  /* 0x3e22f983448d7820 */ /* 0x000fc4000040c000 */
[----:B------:R-:W-:Y:S01]  /*29f0*/  @!P0 IMAD.WIDE R68, R69, 0x10, R108 ;  /* 0x0000001045448825 */ /* 0x000fe200078e026c */
[----:B------:R-:W-:Y:S03]  /*2a00*/  BAR.SYNC.DEFER_BLOCKING 0x0 ;  /* 0x0000000000007b1d */ /* 0x000fe60000010000 */
[----:B------:R-:W-:Y:S02]  /*2a10*/  FMUL.RZ R145, R71, 0.15915493667125701904 ;  /* 0x3e22f98347917820 */ /* 0x000fe4000040c000 */
[-C--:B------:R-:W-:Y:S02]  /*2a20*/  FMUL.FTZ R71, R16, R70.reuse ;  /* 0x0000004610477220 */ /* 0x080fe40000410000 */
[----:B0-----:R-:W-:-:S04]  /*2a30*/  FMUL.FTZ R139, R13, R70 ;  /* 0x000000460d8b7220 */ /* 0x001fc80000410000 */
[----:B------:R-:W0:Y:S01]  /*2a40*/  MUFU.EX2 R71, R71 ;  /* 0x0000004700477308 */ /* 0x000e220000000800 */
[----:B------:R1:W5:Y:S07]  /*2a50*/  @!P0 LDG.E.128 R60, [R68.64] ;  /* 0x00000006443c8981 */ /* 0x00036e000c1e1d00 */
[----:B------:R-:W-:Y:S01]  /*2a60*/  MUFU.EX2 R139, R139 ;  /* 0x0000008b008b7308 */ /* 0x000fe20000000800 */
[-C--:B-1----:R-:W-:Y:S02]  /*2a70*/  FMUL.FTZ R68, R15, R70.reuse ;  /* 0x000000460f447220 */ /* 0x082fe40000410000 */
[----:B------:R-:W-:-:S05]  /*2a80*/  FMUL.FTZ R69, R14, R70 ;  /* 0x000000460e457220 */ /* 0x000fca0000410000 */
[----:B------:R-:W1:Y:S08]  /*2a90*/  MUFU.EX2 R68, R68 ;  /* 0x0000004400447308 */ /* 0x000e700000000800 */
[----:B------:R-:W2:Y:S01]  /*2aa0*/  MUFU.EX2 R69, R69 ;  /* 0x0000004500457308 */ /* 0x000ea20000000800 */
[C---:B0-----:R-:W-:Y:S02]  /*2ab0*/  FMUL.FTZ R166, R71.reuse, R166 ;  /* 0x000000a647a67220 */ /* 0x041fe40000410000 */
[----:B------:R-:W-:-:S02]  /*2ac0*/  FMUL.FTZ R167, R71, R112 ;  /* 0x0000007047a77220 */ /* 0x000fc40000410000 */
[----:B------:R-:W-:Y:S02]  /*2ad0*/  FMUL.FTZ R112, RZ, R166 ;  /* 0x000000a6ff707220 */ /* 0x000fe40000410000 */
[C---:B-1----:R-:W-:Y:S02]  /*2ae0*/  FMUL.FTZ R165, R68.reuse, R165 ;  /* 0x000000a544a57220 */ /* 0x042fe40000410000 */
[----:B------:R-:W-:Y:S02]  /*2af0*/  FMUL.FTZ R164, R68, R113 ;  /* 0x0000007144a47220 */ /* 0x000fe40000410000 */
[----:B------:R-:W-:Y:S02]  /*2b00*/  FMUL.FTZ R68, R8, R70 ;  /* 0x0000004608447220 */ /* 0x000fe40000410000 */
[----:B------:R-:W-:Y:S02]  /*2b10*/  FMUL.FTZ R161, R139, R140 ;  /* 0x0000008c8ba17220 */ /* 0x000fe40000410000 */
[----:B--2---:R-:W-:-:S02]  /*2b20*/  FMUL.FTZ R163, R69, R138 ;  /* 0x0000008a45a37220 */ /* 0x004fc40000410000 */
[C---:B------:R-:W-:Y:S02]  /*2b30*/  FMUL.FTZ R140, R226.reuse, R166 ;  /* 0x000000a6e28c7220 */ /* 0x040fe40000410000 */
[----:B------:R-:W-:Y:S02]  /*2b40*/  FMUL.FTZ R162, R69, R162 ;  /* 0x000000a245a27220 */ /* 0x000fe40000410000 */
[-C--:B------:R-:W-:Y:S01]  /*2b50*/  FFMA.FTZ R138, R226, R167.reuse, -R112 ;  /* 0x000000a7e28a7223 */ /* 0x080fe20000010870 */
[----:B------:R-:W0:Y:S01]  /*2b60*/  MUFU.EX2 R69, R68 ;  /* 0x0000004400457308 */ /* 0x000e220000000800 */
[----:B------:R-:W-:Y:S02]  /*2b70*/  FFMA.FTZ R140, RZ, R167, R140 ;  /* 0x000000a7ff8c7223 */ /* 0x000fe4000001008c */
[----:B------:R-:W-:Y:S02]  /*2b80*/  FADD.FTZ R138, R225, R138 ;  /* 0x0000008ae18a7221 */ /* 0x000fe40000010000 */
[----:B------:R-:W-:-:S02]  /*2b90*/  FMUL.FTZ R160, R139, R160 ;  /* 0x000000a08ba07220 */ /* 0x000fc40000410000 */
[----:B------:R-:W-:Y:S01]  /*2ba0*/  FADD.FTZ R140, RZ, R140 ;  /* 0x0000008cff8c7221 */ /* 0x000fe20000010000 */
[----:B------:R-:W-:Y:S01]  /*2bb0*/  MUFU.SIN R174, R143 ;  /* 0x0000008f00ae7308 */ /* 0x000fe20000000400 */
[C---:B------:R-:W-:Y:S02]  /*2bc0*/  FMUL.FTZ R139, R164.reuse, R138 ;  /* 0x0000008aa48b7220 */ /* 0x040fe40000410000 */
[----:B------:R-:W-:Y:S02]  /*2bd0*/  FMUL.FTZ R112, R5, R70 ;  /* 0x0000004605707220 */ /* 0x000fe40000410000 */
[----:B------:R-:W-:-:S03]  /*2be0*/  FMUL.FTZ R113, R164, R140 ;  /* 0x0000008ca4717220 */ /* 0x000fc60000410000 */
[----:B------:R1:W-:Y:S01]  /*2bf0*/  MUFU.COS R176, R143 ;  /* 0x0000008f00b07308 */ /* 0x0003e20000000000 */
[----:B------:R-:W-:Y:S02]  /*2c00*/  FFMA.FTZ R140, R165, R140, R139 ;  /* 0x0000008ca58c7223 */ /* 0x000fe4000001008b */
[----:B------:R-:W-:-:S05]  /*2c10*/  FMUL.FTZ R147, R9, R70 ;  /* 0x0000004609937220 */ /* 0x000fca0000410000 */
[----:B------:R-:W-:Y:S01]  /*2c20*/  MUFU.SIN R178, R145 ;  /* 0x0000009100b27308 */ /* 0x000fe20000000400 */
[----:B-1----:R-:W-:-:S07]  /*2c30*/  FMUL.FTZ R143, R11, R70 ;  /* 0x000000460b8f7220 */ /* 0x002fce0000410000 */
[----:B------:R1:W-:Y:S01]  /*2c40*/  MUFU.COS R180, R145 ;  /* 0x0000009100b47308 */ /* 0x0003e20000000000 */
[-C--:B------:R-:W-:Y:S02]  /*2c50*/  FMUL.FTZ R68, R6, R70.reuse ;  /* 0x0000004606447220 */ /* 0x080fe40000410000 */
[----:B-1----:R-:W-:-:S05]  /*2c60*/  FMUL.FTZ R145, R10, R70 ;  /* 0x000000460a917220 */ /* 0x002fca0000410000 */
[----:B------:R-:W1:Y:S01]  /*2c70*/  MUFU.EX2 R143, R143 ;  /* 0x0000008f008f7308 */ /* 0x000e620000000800 */
[----:B------:R-:W-:Y:S02]  /*2c80*/  FFMA.FTZ R139, R165, R138, -R113 ;  /* 0x0000008aa58b7223 */ /* 0x000fe40000010871 */
[----:B------:R-:W-:Y:S02]  /*2c90*/  FADD.FTZ R140, RZ, R140 ;  /* 0x0000008cff8c7221 */ /* 0x000fe40000010000 */
[----:B0-----:R-:W-:-:S03]  /*2ca0*/  FMUL.FTZ R151, R69, R170 ;  /* 0x000000aa45977220 */ /* 0x001fc60000410000 */
[----:B------:R-:W0:Y:S01]  /*2cb0*/  MUFU.EX2 R145, R145 ;  /* 0x0000009100917308 */ /* 0x000e220000000800 */
[----:B------:R-:W-:Y:S02]  /*2cc0*/  FMUL.FTZ R150, R69, R150 ;  /* 0x0000009645967220 */ /* 0x000fe40000410000 */
[-C--:B------:R-:W-:Y:S02]  /*2cd0*/  FMUL.FTZ R69, R4, R70.reuse ;  /* 0x0000004604457220 */ /* 0x080fe40000410000 */
[----:B------:R-:W-:-:S03]  /*2ce0*/  FMUL.FTZ R113, R3, R70 ;  /* 0x0000004603717220 */ /* 0x000fc60000410000 */
[----:B------:R-:W-:Y:S01]  /*2cf0*/  MUFU.SIN R173, R141 ;  /* 0x0000008d00ad7308 */ /* 0x000fe20000000400 */
[----:B------:R-:W-:Y:S02]  /*2d00*/  FADD.FTZ R139, R224, R139 ;  /* 0x0000008be08b7221 */ /* 0x000fe40000010000 */
[----:B------:R-:W-:-:S05]  /*2d10*/  FMUL.FTZ R138, R162, R140 ;  /* 0x0000008ca28a7220 */ /* 0x000fca0000410000 */
[----:B------:R2:W-:Y:S08]  /*2d20*/  MUFU.COS R175, R141 ;  /* 0x0000008d00af7308 */ /* 0x0005f00000000000 */
[----:B------:R-:W4:Y:S01]  /*2d30*/  MUFU.EX2 R112, R112 ;  /* 0x0000007000707308 */ /* 0x000f220000000800 */
[----:B--2---:R-:W-:Y:S02]  /*2d40*/  FMUL.FTZ R141, R12, R70 ;  /* 0x000000460c8d7220 */ /* 0x004fe40000410000 */
[----:B------:R-:W-:-:S05]  /*2d50*/  FFMA.FTZ R138, R163, R139, -R138 ;  /* 0x0000008ba38a7223 */ /* 0x000fca000001088a */
[----:B------:R-:W2:Y:S01]  /*2d60*/  MUFU.EX2 R147, R147 ;  /* 0x0000009300937308 */ /* 0x000ea20000000800 */
[----:B------:R-:W-:-:S07]  /*2d70*/  FMUL.FTZ R139, R162, R139 ;  /* 0x0000008ba28b7220 */ /* 0x000fce0000410000 */
[----:B------:R-:W0:Y:S01]  /*2d80*/  MUFU.EX2 R68, R68 ;  /* 0x0000004400447308 */ /* 0x000e220000000800 */
[----:B------:R-:W-:-:S07]  /*2d90*/  FFMA.FTZ R139, R163, R140, R139 ;  /* 0x0000008ca38b7223 */ /* 0x000fce000001008b */
[----:B------:R-:W0:Y:S01]  /*2da0*/  MUFU.EX2 R141, R141 ;  /* 0x0000008d008d7308 */ /* 0x000e220000000800 */
[----:B------:R-:W-:-:S07]  /*2db0*/  FADD.FTZ R138, R223, R138 ;  /* 0x0000008adf8a7221 */ /* 0x000fce0000010000 */
[----:B------:R-:W2:Y:S01]  /*2dc0*/  MUFU.EX2 R69, R69 ;  /* 0x0000004500457308 */ /* 0x000ea20000000800 */
[----:B-1----:R-:W-:-:S07]  /*2dd0*/  FMUL.FTZ R157, R143, R144 ;  /* 0x000000908f9d7220 */ /* 0x002fce0000410000 */
[----:B------:R-:W1:Y:S01]  /*2de0*/  MUFU.EX2 R113, R113 ;  /* 0x0000007100717308 */ /* 0x000e620000000800 */
[C---:B0-----:R-:W-:Y:S02]  /*2df0*/  FMUL.FTZ R155, R145.reuse, R146 ;  /* 0x00000092919b7220 */ /* 0x041fe40000410000 */
[----:B------:R-:W-:Y:S02]  /*2e00*/  FMUL.FTZ R154, R145, R154 ;  /* 0x0000009a919a7220 */ /* 0x000fe40000410000 */
[----:B------:R-:W-:Y:S02]  /*2e10*/  FMUL.FTZ R71, R7, R70 ;  /* 0x0000004607477220 */ /* 0x000fe40000410000 */
[C---:B----4-:R-:W-:Y:S02]  /*2e20*/  FMUL.FTZ R145, R112.reuse, R175 ;  /* 0x000000af70917220 */ /* 0x050fe40000410000 */
[----:B------:R-:W-:Y:S02]  /*2e30*/  FMUL.FTZ R144, R112, R173 ;  /* 0x000000ad70907220 */ /* 0x000fe40000410000 */
[----:B------:R-:W-:-:S02]  /*2e40*/  FADD.FTZ R139, RZ, R139 ;  /* 0x0000008bff8b7221 */ /* 0x000fc40000010000 */
[----:B------:R-:W-:Y:S02]  /*2e50*/  FMUL.FTZ R112, R160, R138 ;  /* 0x0000008aa0707220 */ /* 0x000fe40000410000 */
[C---:B--2---:R-:W-:Y:S02]  /*2e60*/  FMUL.FTZ R153, R147.reuse, R168 ;  /* 0x000000a893997220 */ /* 0x044fe40000410000 */
[----:B------:R-:W-:Y:S02]  /*2e70*/  FMUL.FTZ R152, R147, R152 ;  /* 0x0000009893987220 */ /* 0x000fe40000410000 */
[C---:B------:R-:W-:Y:S02]  /*2e80*/  FMUL.FTZ R147, R68.reuse, R171 ;  /* 0x000000ab44937220 */ /* 0x040fe40000410000 */
[----:B------:R-:W-:Y:S01]  /*2e90*/  FMUL.FTZ R146, R68, R169 ;  /* 0x000000a944927220 */ /* 0x000fe20000410000 */
[----:B------:R-:W0:Y:S01]  /*2ea0*/  MUFU.EX2 R71, R71 ;  /* 0x0000004700477308 */ /* 0x000e220000000800 */
[----:B------:R-:W-:-:S02]  /*2eb0*/  FMUL.FTZ R68, R160, R139 ;  /* 0x0000008ba0447220 */ /* 0x000fc40000410000 */
[----:B------:R-:W-:Y:S02]  /*2ec0*/  FFMA.FTZ R112, R161, R139, R112 ;  /* 0x0000008ba1707223 */ /* 0x000fe40000010070 */
[C---:B------:R-:W-:Y:S02]  /*2ed0*/  FMUL.FTZ R159, R141.reuse, R142 ;  /* 0x0000008e8d9f7220 */ /* 0x040fe40000410000 */
[----:B------:R-:W-:Y:S02]  /*2ee0*/  FMUL.FTZ R158, R141, R158 ;  /* 0x0000009e8d9e7220 */ /* 0x000fe40000410000 */
[----:B------:R-:W-:Y:S02]  /*2ef0*/  FMUL.FTZ R156, R143, R156 ;  /* 0x0000009c8f9c7220 */ /* 0x000fe40000410000 */
[C---:B------:R-:W-:Y:S02]  /*2f00*/  FMUL.FTZ R143, R69.reuse, R176 ;  /* 0x000000b0458f7220 */ /* 0x040fe40000410000 */
[----:B------:R-:W-:-:S02]  /*2f10*/  FMUL.FTZ R142, R69, R174 ;  /* 0x000000ae458e7220 */ /* 0x000fc40000410000 */
[C---:B-1----:R-:W-:Y:S02]  /*2f20*/  FMUL.FTZ R141, R113.reuse, R180 ;  /* 0x000000b4718d7220 */ /* 0x042fe40000410000 */
[----:B------:R-:W-:Y:S02]  /*2f30*/  FMUL.FTZ R140, R113, R178 ;  /* 0x000000b2718c7220 */ /* 0x000fe40000410000 */
[----:B------:R-:W-:Y:S02]  /*2f40*/  FFMA.FTZ R69, R161, R138, -R68 ;  /* 0x0000008aa1457223 */ /* 0x000fe40000010844 */
[----:B------:R-:W-:Y:S02]  /*2f50*/  FMUL.FTZ R222, R13, R222 ;  /* 0x000000de0dde7220 */ /* 0x000fe40000410000 */
[----:B------:R-:W-:Y:S01]  /*2f60*/  FADD.FTZ R113, RZ, R112 ;  /* 0x00000070ff717221 */ /* 0x000fe20000010000 */
[----:B------:R-:W-:Y:S01]  /*2f70*/  HADD2.F32 R221, -RZ, R91.H0_H0 ;  /* 0x2000005bffdd7230 */ /* 0x000fe20000004100 */
[----:B------:R-:W-:-:S02]  /*2f80*/  FMUL.FTZ R112, R128, R166 ;  /* 0x000000a680707220 */ /* 0x000fc40000410000 */
[----:B------:R-:W-:Y:S02]  /*2f90*/  FADD.FTZ R69, R222, R69 ;  /* 0x00000045de457221 */ /* 0x000fe40000010000 */
[C---:B------:R-:W-:Y:S02]  /*2fa0*/  FMUL.FTZ R138, R158.reuse, R113 ;  /* 0x000000719e8a7220 */ /* 0x040fe40000410000 */
[C---:B------:R-:W-:Y:S02]  /*2fb0*/  FMUL.FTZ R68, R129.reuse, R166 ;  /* 0x000000a681447220 */ /* 0x040fe40000410000 */
        /* <DEDUP_REMOVED lines=8> */
[----:B0-----:R-:W-:-:S02]  /*3040*/  FMUL.FTZ R149, R71, R172 ;  /* 0x000000ac47957220 */ /* 0x001fc40000410000 */
[----:B------:R-:W-:Y:S02]  /*3050*/  FMUL.FTZ R148, R71, R148 ;  /* 0x0000009447947220 */ /* 0x000fe40000410000 */
[-C--:B------:R-:W-:Y:S02]  /*3060*/  FMUL.FTZ R71, R164, R68.reuse ;  /* 0x00000044a4477220 */ /* 0x080fe40000410000 */
[C---:B------:R-:W-:Y:S02]  /*3070*/  FFMA.FTZ R69, R165.reuse, R68, -R69 ;  /* 0x00000044a5457223 */ /* 0x040fe40000010845 */
[----:B------:R-:W-:Y:S02]  /*3080*/  FADD.FTZ R168, RZ, R168 ;  /* 0x000000a8ffa87221 */ /* 0x000fe40000010000 */
[----:B------:R-:W-:Y:S01]  /*3090*/  FMUL.FTZ R139, R156, R138 ;  /* 0x0000008a9c8b7220 */ /* 0x000fe20000410000 */
[----:B------:R-:W-:Y:S01]  /*30a0*/  HADD2.F32 R220, -RZ, R90.H0_H0 ;  /* 0x2000005affdc7230 */ /* 0x000fe20000004100 */
[----:B------:R-:W-:-:S02]  /*30b0*/  FFMA.FTZ R71, R165, R112, R71 ;  /* 0x00000070a5477223 */ /* 0x000fc40000010047 */
[----:B------:R-:W-:Y:S02]  /*30c0*/  FMUL.FTZ R68, R162, R69 ;  /* 0x00000045a2447220 */ /* 0x000fe40000410000 */
[-C--:B------:R-:W-:Y:S02]  /*30d0*/  FMUL.FTZ R113, R156, R168.reuse ;  /* 0x000000a89c717220 */ /* 0x080fe40000410000 */
[----:B------:R-:W-:Y:S02]  /*30e0*/  FFMA.FTZ R139, R157, R168, R139 ;  /* 0x000000a89d8b7223 */ /* 0x000fe4000001008b */
[-C--:B------:R-:W-:Y:S02]  /*30f0*/  FFMA.FTZ R112, R163, R71.reuse, R68 ;  /* 0x00000047a3707223 */ /* 0x080fe40000010044 */
[----:B------:R-:W-:Y:S02]  /*3100*/  FMUL.FTZ R68, R162, R71 ;  /* 0x00000047a2447220 */ /* 0x000fe40000410000 */
[----:B------:R-:W-:-:S02]  /*3110*/  FFMA.FTZ R113, R157, R138, -R113 ;  /* 0x0000008a9d717223 */ /* 0x000fc40000010871 */
[----:B------:R-:W-:Y:S02]  /*3120*/  FMUL.FTZ R220, R11, R220 ;  /* 0x000000dc0bdc7220 */ /* 0x000fe40000410000 */
[----:B------:R-:W-:Y:S01]  /*3130*/  FADD.FTZ R139, RZ, R139 ;  /* 0x0000008bff8b7221 */ /* 0x000fe20000010000 */
[----:B------:R-:W-:Y:S01]  /*3140*/  HADD2.F32 R219, -RZ, R89.H0_H0 ;  /* 0x20000059ffdb7230 */ /* 0x000fe20000004100 */
[----:B------:R-:W-:Y:S02]  /*3150*/  FFMA.FTZ R68, R163, R69, -R68 ;  /* 0x00000045a3447223 */ /* 0x000fe40000010844 */
[----:B------:R-:W-:Y:S02]  /*3160*/  FMUL.FTZ R69, R160, R112 ;  /* 0x00000070a0457220 */ /* 0x000fe40000410000 */
[----:B------:R-:W-:Y:S02]  /*3170*/  FADD.FTZ R113, R220, R113 ;  /* 0x00000071dc717221 */ /* 0x000fe40000010000 */
[----:B------:R-:W-:-:S02]  /*3180*/  FMUL.FTZ R138, R154, R139 ;  /* 0x0000008b9a8a7220 */ /* 0x000fc40000410000 */
[-C--:B------:R-:W-:Y:S02]  /*3190*/  FFMA.FTZ R69, R161, R68.reuse, -R69 ;  /* 0x00000044a1457223 */ /* 0x080fe40000010845 */
[-C--:B------:R-:W-:Y:S02]  /*31a0*/  FMUL.FTZ R168, R154, R113.reuse ;  /* 0x000000719aa87220 */ /* 0x080fe40000410000 */
[C---:B------:R-:W-:Y:S02]  /*31b0*/  FFMA.FTZ R138, R155.reuse, R113, -R138 ;  /* 0x000000719b8a7223 */ /* 0x040fe4000001088a */
[----:B------:R-:W-:Y:S02]  /*31c0*/  FMUL.FTZ R219, R10, R219 ;  /* 0x000000db0adb7220 */ /* 0x000fe40000410000 */
[----:B------:R-:W-:Y:S02]  /*31d0*/  FMUL.FTZ R68, R160, R68 ;  /* 0x00000044a0447220 */ /* 0x000fe40000410000 */
[----:B------:R-:W-:-:S02]  /*31e0*/  FFMA.FTZ R168, R155, R139, R168 ;  /* 0x0000008b9ba87223 */ /* 0x000fc400000100a8 */
[----:B------:R-:W-:Y:S02]  /*31f0*/  FADD.FTZ R138, R219, R138 ;  /* 0x0000008adb8a7221 */ /* 0x000fe40000010000 */
[----:B------:R-:W-:Y:S02]  /*3200*/  FFMA.FTZ R68, R161, R112, R68 ;  /* 0x00000070a1447223 */ /* 0x000fe40000010044 */
[----:B------:R-:W-:Y:S02]  /*3210*/  FADD.FTZ R168, RZ, R168 ;  /* 0x000000a8ffa87221 */ /* 0x000fe40000010000 */
[----:B------:R-:W-:Y:S02]  /*3220*/  FMUL.FTZ R139, R152, R138 ;  /* 0x0000008a988b7220 */ /* 0x000fe40000410000 */
[----:B------:R-:W-:Y:S01]  /*3230*/  FMUL.FTZ R112, R158, R68 ;  /* 0x000000449e707220 */ /* 0x000fe20000410000 */
[----:B------:R-:W-:Y:S01]  /*3240*/  HADD2.F32 R218, -RZ, R88.H0_H0 ;  /* 0x20000058ffda7230 */ /* 0x000fe20000004100 */
[----:B------:R-:W-:-:S02]  /*3250*/  FMUL.FTZ R113, R152, R168 ;  /* 0x000000a898717220 */ /* 0x000fc40000410000 */
[----:B------:R-:W-:Y:S02]  /*3260*/  FFMA.FTZ R139, R153, R168, R139 ;  /* 0x000000a8998b7223 */ /* 0x000fe4000001008b */
[-C--:B------:R-:W-:Y:S02]  /*3270*/  FMUL.FTZ R71, R158, R69.reuse ;  /* 0x000000459e477220 */ /* 0x080fe40000410000 */
[----:B------:R-:W-:Y:S02]  /*3280*/  FFMA.FTZ R112, R159, R69, -R112 ;  /* 0x000000459f707223 */ /* 0x000fe40000010870 */
[----:B------:R-:W-:Y:S02]  /*3290*/  FFMA.FTZ R113, R153, R138, -R113 ;  /* 0x0000008a99717223 */ /* 0x000fe40000010871 */
[----:B------:R-:W-:Y:S02]  /*32a0*/  FMUL.FTZ R218, R9, R218 ;  /* 0x000000da09da7220 */ /* 0x000fe40000410000 */
[----:B------:R-:W-:-:S02]  /*32b0*/  FADD.FTZ R168, RZ, R139 ;  /* 0x0000008bffa87221 */ /* 0x000fc40000010000 */
[----:B------:R-:W-:Y:S02]  /*32c0*/  FFMA.FTZ R71, R159, R68, R71 ;  /* 0x000000449f477223 */ /* 0x000fe40000010047 */
[----:B------:R-:W-:Y:S02]  /*32d0*/  FMUL.FTZ R138, R156, R112 ;  /* 0x000000709c8a7220 */ /* 0x000fe40000410000 */
[----:B------:R-:W-:Y:S02]  /*32e0*/  FMUL.FTZ R68, R2, UR15 ;  /* 0x0000000f02447c20 */ /* 0x000fe40008410000 */
[----:B------:R-:W-:Y:S02]  /*32f0*/  FADD.FTZ R113, R218, R113 ;  /* 0x00000071da717221 */ /* 0x000fe40000010000 */
[----:B------:R-:W-:Y:S02]  /*3300*/  FMUL.FTZ R170, R150, R168 ;  /* 0x000000a896aa7220 */ /* 0x000fe40000410000 */
[----:B------:R-:W-:-:S02]  /*3310*/  FMUL.FTZ R69, R156, R71 ;  /* 0x000000479c457220 */ /* 0x000fc40000410000 */
[----:B------:R-:W-:Y:S02]  /*3320*/  FFMA.FTZ R138, R157, R71, R138 ;  /* 0x000000479d8a7223 */ /* 0x000fe4000001008a */
[----:B------:R-:W-:Y:S02]  /*3330*/  FMUL.RZ R171, R68, 0.15915493667125701904 ;  /* 0x3e22f98344ab7820 */ /* 0x000fe4000040c000 */
[-C--:B------:R-:W-:Y:S02]  /*3340*/  FFMA.FTZ R170, R151, R113.reuse, -R170 ;  /* 0x0000007197aa7223 */ /* 0x080fe400000108aa */
[----:B------:R-:W-:Y:S02]  /*3350*/  FFMA.FTZ R69, R157, R112, -R69 ;  /* 0x000000709d457223 */ /* 0x000fe40000010845 */
[----:B------:R-:W-:Y:S02]  /*3360*/  FMUL.FTZ R113, R150, R113 ;  /* 0x0000007196717220 */ /* 0x000fe40000410000 */
[----:B------:R-:W-:Y:S01]  /*3370*/  FMUL.FTZ R68, R154, R138 ;  /* 0x0000008a9a447220 */ /* 0x000fe20000410000 */
[----:B------:R-:W-:Y:S01]  /*3380*/  HADD2.F32 R217, -RZ, R87.H0_H0 ;  /* 0x20000057ffd97230 */ /* 0x000fe20000004100 */
[----:B------:R-:W-:-:S02]  /*3390*/  FFMA.FTZ R113, R151, R168, R113 ;  /* 0x000000a897717223 */ /* 0x000fc40000010071 */
[CC--:B------:R-:W-:Y:S02]  /*33a0*/  FFMA.FTZ R68, R155.reuse, R69.reuse, -R68 ;  /* 0x000000459b447223 */ /* 0x0c0fe40000010844 */
[----:B------:R-:W-:Y:S02]  /*33b0*/  FMUL.FTZ R69, R154, R69 ;  /* 0x000000459a457220 */ /* 0x000fe40000410000 */
[----:B------:R-:W-:Y:S02]  /*33c0*/  FMUL.FTZ R217, R8, R217 ;  /* 0x000000d908d97220 */ /* 0x000fe40000410000 */
[----:B------:R-:W-:Y:S02]  /*33d0*/  FADD.FTZ R113, RZ, R113 ;  /* 0x00000071ff717221 */ /* 0x000fe40000010000 */
[----:B------:R-:W-:Y:S02]  /*33e0*/  FFMA.FTZ R138, R155, R138, R69 ;  /* 0x0000008a9b8a7223 */ /* 0x000fe40000010045 */
[----:B------:R-:W-:-:S02]  /*33f0*/  FADD.FTZ R170, R217, R170 ;  /* 0x000000aad9aa7221 */ /* 0x000fc40000010000 */
[----:B------:R-:W-:Y:S02]  /*3400*/  FMUL.FTZ R71, R148, R113 ;  /* 0x0000007194477220 */ /* 0x000fe40000410000 */
[----:B------:R-:W-:Y:S02]  /*3410*/  FMUL.FTZ R69, R152, R138 ;  /* 0x0000008a98457220 */ /* 0x000fe40000410000 */
[----:B------:R-:W-:Y:S01]  /*3420*/  FMUL.FTZ R112, R148, R170 ;  /* 0x000000aa94707220 */ /* 0x000fe20000410000 */
[----:B------:R-:W-:Y:S01]  /*3430*/  HADD2.F32 R216, -RZ, R86.H0_H0 ;  /* 0x20000056ffd87230 */ /* 0x000fe20000004100 */
[----:B------:R-:W-:Y:S02]  /*3440*/  FMUL.FTZ R70, R2, R70 ;  /* 0x0000004602467220 */ /* 0x000fe40000410000 */
[----:B------:R-:W-:Y:S02]  /*3450*/  FFMA.FTZ R169, R149, R170, -R71 ;  /* 0x000000aa95a97223 */ /* 0x000fe40000010847 */
[----:B------:R-:W-:-:S02]  /*3460*/  FFMA.FTZ R71, R153, R68, -R69 ;  /* 0x0000004499477223 */ /* 0x000fc40000010845 */
[----:B------:R-:W-:Y:S02]  /*3470*/  FMUL.FTZ R68, R152, R68 ;  /* 0x0000004498447220 */ /* 0x000fe40000410000 */
[----:B------:R-:W-:Y:S01]  /*3480*/  FFMA.FTZ R112, R149, R113, R112 ;  /* 0x0000007195707223 */ /* 0x000fe20000010070 */
[----:B------:R-:W-:Y:S01]  /*3490*/  MUFU.COS R139, R171 ;  /* 0x000000ab008b7308 */ /* 0x000fe20000000000 */
[----:B------:R-:W-:Y:S02]  /*34a0*/  FMUL.FTZ R216, R7, R216 ;  /* 0x000000d807d87220 */ /* 0x000fe40000410000 */
[----:B------:R-:W-:Y:S02]  /*34b0*/  FFMA.FTZ R68, R153, R138, R68 ;  /* 0x0000008a99447223 */ /* 0x000fe40000010044 */
[----:B------:R-:W-:-:S03]  /*34c0*/  FADD.FTZ R138, RZ, R112 ;  /* 0x00000070ff8a7221 */ /* 0x000fc60000010000 */
[----:B------:R-:W0:Y:S01]  /*34d0*/  MUFU.EX2 R70, R70 ;  /* 0x0000004600467308 */ /* 0x000e220000000800 */
[----:B------:R-:W-:Y:S01]  /*34e0*/  HADD2.F32 R215, -RZ, R85.H0_H0 ;  /* 0x20000055ffd77230 */ /* 0x000fe20000004100 */
[----:B------:R-:W-:-:S06]  /*34f0*/  FADD.FTZ R169, R216, R169 ;  /* 0x000000a9d8a97221 */ /* 0x000fcc0000010000 */
[----:B------:R-:W1:Y:S01]  /*3500*/  MUFU.SIN R69, R171 ;  /* 0x000000ab00457308 */ /* 0x000e620000000400 */
[----:B------:R-:W-:Y:S02]  /*3510*/  FMUL.FTZ R113, R150, R71 ;  /* 0x0000004796717220 */ /* 0x000fe40000410000 */
[C---:B------:R-:W-:Y:S02]  /*3520*/  FMUL.FTZ R168, R146.reuse, R138 ;  /* 0x0000008a92a87220 */ /* 0x040fe40000410000 */
[-C--:B------:R-:W-:Y:S02]  /*3530*/  FMUL.FTZ R170, R146, R169.reuse ;  /* 0x000000a992aa7220 */ /* 0x080fe40000410000 */
[-C--:B------:R-:W-:Y:S02]  /*3540*/  FMUL.FTZ R112, R150, R68.reuse ;  /* 0x0000004496707220 */ /* 0x080fe40000410000 */
[----:B------:R-:W-:Y:S02]  /*3550*/  FFMA.FTZ R113, R151, R68, R113 ;  /* 0x0000004497717223 */ /* 0x000fe40000010071 */
[----:B------:R-:W-:-:S02]  /*3560*/  FFMA.FTZ R168, R147, R169, -R168 ;  /* 0x000000a993a87223 */ /* 0x000fc400000108a8 */
[----:B------:R-:W-:Y:S02]  /*3570*/  FMUL.FTZ R215, R6, R215 ;  /* 0x000000d706d77220 */ /* 0x000fe40000410000 */
[----:B------:R-:W-:Y:S02]  /*3580*/  FFMA.FTZ R170, R147, R138, R170 ;  /* 0x0000008a93aa7223 */ /* 0x000fe400000100aa */
[----:B------:R-:W-:Y:S02]  /*3590*/  FFMA.FTZ R112, R151, R71, -R112 ;  /* 0x0000004797707223 */ /* 0x000fe40000010870 */
[----:B------:R-:W-:Y:S02]  /*35a0*/  FMUL.FTZ R68, R148, R113 ;  /* 0x0000007194447220 */ /* 0x000fe40000410000 */
[----:B------:R-:W-:Y:S02]  /*35b0*/  FADD.FTZ R168, R215, R168 ;  /* 0x000000a8d7a87221 */ /* 0x000fe40000010000 */
[----:B0-----:R-:W-:-:S02]  /*35c0*/  FMUL.FTZ R139, R70, R139 ;  /* 0x0000008b468b7220 */ /* 0x001fc40000410000 */
[----:B-1----:R-:W-:Y:S02]  /*35d0*/  FMUL.FTZ R138, R70, R69 ;  /* 0x00000045468a7220 */ /* 0x002fe40000410000 */
[----:B------:R-:W-:Y:S02]  /*35e0*/  FADD.FTZ R170, RZ, R170 ;  /* 0x000000aaffaa7221 */ /* 0x000fe40000010000 */
[----:B------:R-:W-:Y:S02]  /*35f0*/  FFMA.FTZ R68, R149, R112, -R68 ;  /* 0x0000007095447223 */ /* 0x000fe40000010844 */
[----:B------:R-:W-:Y:S02]  /*3600*/  FMUL.FTZ R70, R144, R168 ;  /* 0x000000a890467220 */ /* 0x000fe40000410000 */
[----:B------:R-:W-:Y:S01]  /*3610*/  FMUL.FTZ R112, R148, R112 ;  /* 0x0000007094707220 */ /* 0x000fe20000410000 */
[----:B------:R-:W-:Y:S01]  /*3620*/  HADD2.F32 R172, -RZ, R84.H0_H0 ;  /* 0x20000054ffac7230 */ /* 0x000fe20000004100 */
[----:B------:R-:W-:-:S02]  /*3630*/  FMUL.FTZ R69, R144, R170 ;  /* 0x000000aa90457220 */ /* 0x000fc40000410000 */
[----:B------:R-:W-:Y:S02]  /*3640*/  FFMA.FTZ R170, R145, R170, R70 ;  /* 0x000000aa91aa7223 */ /* 0x000fe40000010046 */
[----:B------:R-:W-:Y:S02]  /*3650*/  FFMA.FTZ R112, R149, R113, R112 ;  /* 0x0000007195707223 */ /* 0x000fe40000010070 */
[----:B------:R-:W-:Y:S02]  /*3660*/  FMUL.FTZ R70, R146, R68 ;  /* 0x0000004492467220 */ /* 0x000fe40000410000 */
[----:B------:R-:W-:Y:S02]  /*3670*/  FFMA.FTZ R168, R145, R168, -R69 ;  /* 0x000000a891a87223 */ /* 0x000fe40000010845 */
[----:B------:R-:W-:Y:S02]  /*3680*/  FMUL.FTZ R203, R5, R172 ;  /* 0x000000ac05cb7220 */ /* 0x000fe40000410000 */
[----:B------:R-:W-:-:S02]  /*3690*/  FADD.FTZ R170, RZ, R170 ;  /* 0x000000aaffaa7221 */ /* 0x000fc40000010000 */
[-C--:B------:R-:W-:Y:S01]  /*36a0*/  FMUL.FTZ R69, R146, R112.reuse ;  /* 0x0000007092457220 */ /* 0x080fe20000410000 */
[----:B------:R-:W-:Y:S01]  /*36b0*/  HADD2.F32 R169, -RZ, R83.H0_H0 ;  /* 0x20000053ffa97230 */ /* 0x000fe20000004100 */
[----:B------:R-:W-:Y:S02]  /*36c0*/  FFMA.FTZ R70, R147, R112, R70 ;  /* 0x0000007093467223 */ /* 0x000fe40000010046 */
[----:B------:R-:W-:Y:S02]  /*36d0*/  FADD.FTZ R168, R203, R168 ;  /* 0x000000a8cba87221 */ /* 0x000fe40000010000 */
[----:B------:R-:W-:Y:S02]  /*36e0*/  FMUL.FTZ R71, R142, R170 ;  /* 0x000000aa8e477220 */ /* 0x000fe40000410000 */
[----:B------:R-:W-:Y:S02]  /*36f0*/  FFMA.FTZ R69, R147, R68, -R69 ;  /* 0x0000004493457223 */ /* 0x000fe40000010845 */
[----:B------:R-:W-:-:S02]  /*3700*/  FMUL.FTZ R68, R144, R70 ;  /* 0x0000004690447220 */ /* 0x000fc40000410000 */
[-C--:B------:R-:W-:Y:S02]  /*3710*/  FFMA.FTZ R113, R143, R168.reuse, -R71 ;  /* 0x000000a88f717223 */ /* 0x080fe40000010847 */
[----:B------:R-:W-:Y:S02]  /*3720*/  FMUL.FTZ R168, R142, R168 ;  /* 0x000000a88ea87220 */ /* 0x000fe40000410000 */
[----:B------:R-:W-:Y:S02]  /*3730*/  FMUL.FTZ R71, R144, R69 ;  /* 0x0000004590477220 */ /* 0x000fe40000410000 */
[----:B------:R-:W-:Y:S02]  /*3740*/  FMUL.FTZ R202, R4, R169 ;  /* 0x000000a904ca7220 */ /* 0x000fe40000410000 */
[----:B------:R-:W-:Y:S02]  /*3750*/  FFMA.FTZ R68, R145, R69, -R68 ;  /* 0x0000004591447223 */ /* 0x000fe40000010844 */
[----:B------:R-:W-:-:S02]  /*3760*/  FFMA.FTZ R168, R143, R170, R168 ;  /* 0x000000aa8fa87223 */ /* 0x000fc400000100a8 */
[----:B------:R-:W-:Y:S02]  /*3770*/  FFMA.FTZ R71, R145, R70, R71 ;  /* 0x0000004691477223 */ /* 0x000fe40000010047 */
[----:B------:R-:W-:Y:S02]  /*3780*/  FADD.FTZ R113, R202, R113 ;  /* 0x00000071ca717221 */ /* 0x000fe40000010000 */
[C---:B------:R-:W-:Y:S02]  /*3790*/  FMUL.FTZ R70, R142.reuse, R68 ;  /* 0x000000448e467220 */ /* 0x040fe40000410000 */
[----:B------:R-:W-:Y:S02]  /*37a0*/  FADD.FTZ R168, RZ, R168 ;  /* 0x000000a8ffa87221 */ /* 0x000fe40000010000 */
[----:B------:R-:W-:Y:S02]  /*37b0*/  FMUL.FTZ R69, R142, R71 ;  /* 0x000000478e457220 */ /* 0x000fe40000410000 */
[----:B------:R-:W-:Y:S01]  /*37c0*/  FMUL.FTZ R169, R140, R113 ;  /* 0x000000718ca97220 */ /* 0x000fe20000410000 */
[----:B------:R-:W-:Y:S01]  /*37d0*/  HADD2.F32 R200, -RZ, R82.H0_H0 ;  /* 0x20000052ffc87230 */ /* 0x000fe20000004100 */
[----:B------:R-:W-:-:S02]  /*37e0*/  FFMA.FTZ R70, R143, R71, R70 ;  /* 0x000000478f467223 */ /* 0x000fc40000010046 */
[C---:B------:R-:W-:Y:S02]  /*37f0*/  FMUL.FTZ R112, R140.reuse, R168 ;  /* 0x000000a88c707220 */ /* 0x040fe40000410000 */
[----:B------:R-:W-:Y:S02]  /*3800*/  FFMA.FTZ R69, R143, R68, -R69 ;  /* 0x000000448f457223 */ /* 0x000fe40000010845 */
[C---:B------:R-:W-:Y:S02]  /*3810*/  FFMA.FTZ R169, R141.reuse, R168, R169 ;  /* 0x000000a88da97223 */ /* 0x040fe400000100a9 */
[----:B------:R-:W-:Y:S01]  /*3820*/  FMUL.FTZ R68, R140, R70 ;  /* 0x000000468c447220 */ /* 0x000fe20000410000 */
[----:B------:R-:W-:Y:S01]  /*3830*/  ISETP.NE.AND P0, PT, R130, 0x3f, PT ;  /* 0x0000003f8200780c */ /* 0x000fe20003f05270 */
[----:B------:R-:W-:Y:S02]  /*3840*/  FFMA.FTZ R113, R141, R113, -R112 ;  /* 0x000000718d717223 */ /* 0x000fe40000010870 */
[----:B------:R-:W-:-:S02]  /*3850*/  FMUL.FTZ R200, R3, R200 ;  /* 0x000000c803c87220 */ /* 0x000fc40000410000 */
[----:B------:R-:W-:Y:S02]  /*3860*/  FADD.FTZ R169, RZ, R169 ;  /* 0x000000a9ffa97221 */ /* 0x000fe40000010000 */
[-C--:B------:R-:W-:Y:S02]  /*3870*/  FMUL.FTZ R71, R140, R69.reuse ;  /* 0x000000458c477220 */ /* 0x080fe40000410000 */
[----:B------:R-:W-:Y:S01]  /*3880*/  FFMA.FTZ R68, R141, R69, -R68 ;  /* 0x000000458d447223 */ /* 0x000fe20000010844 */
[----:B------:R-:W-:Y:S01]  /*3890*/  HADD2.F32 R201, -RZ, R81.H0_H0 ;  /* 0x20000051ffc97230 */ /* 0x000fe20000004100 */
[----:B---3--:R-:W-:Y:S02]  /*38a0*/  FMUL.FTZ R69, R65, R67 ;  /* 0x0000004341457220 */ /* 0x008fe40000410000 */
[----:B------:R-:W-:Y:S02]  /*38b0*/  FADD.FTZ R113, R200, R113 ;  /* 0x00000071c8717221 */ /* 0x000fe40000010000 */
[----:B------:R-:W-:-:S02]  /*38c0*/  FMUL.FTZ R112, R138, R169 ;  /* 0x000000a98a707220 */ /* 0x000fc40000410000 */
[----:B------:R-:W-:Y:S02]  /*38d0*/  FFMA.FTZ R71, R141, R70, R71 ;  /* 0x000000468d477223 */ /* 0x000fe40000010047 */
[-C--:B------:R-:W-:Y:S02]  /*38e0*/  FMUL.FTZ R65, R65, R66.reuse ;  /* 0x0000004241417220 */ /* 0x080fe40000410000 */
[----:B------:R-:W-:Y:S02]  /*38f0*/  FFMA.FTZ R69, R64, R66, -R69 ;  /* 0x0000004240457223 */ /* 0x000fe40000010845 */
[----:B------:R-:W-:Y:S02]  /*3900*/  FFMA.FTZ R112, R139, R113, -R112 ;  /* 0x000000718b707223 */ /* 0x000fe40000010870 */
[----:B------:R-:W-:Y:S02]  /*3910*/  FMUL.FTZ R66, R138, R71 ;  /* 0x000000478a427220 */ /* 0x000fe40000410000 */
[----:B------:R-:W-:-:S02]  /*3920*/  FMUL.FTZ R201, R2, R201 ;  /* 0x000000c902c97220 */ /* 0x000fc40000410000 */
[----:B------:R-:W-:Y:S02]  /*3930*/  FFMA.FTZ R199, R64, R67, R65 ;  /* 0x0000004340c77223 */ /* 0x000fe40000010041 */
[-C--:B------:R-:W-:Y:S02]  /*3940*/  FFMA.FTZ R64, R139, R68.reuse, -R66 ;  /* 0x000000448b407223 */ /* 0x080fe40000010842 */
[C---:B------:R-:W-:Y:S02]  /*3950*/  FMUL.FTZ R70, R138.reuse, R113 ;  /* 0x000000718a467220 */ /* 0x040fe40000410000 */
[----:B------:R-:W-:Y:S02]  /*3960*/  FADD.FTZ R66, R201, R112 ;  /* 0x00000070c9427221 */ /* 0x000fe40000010000 */
[----:B------:R0:W1:Y:S01]  /*3970*/  @P0 LDS.64 R112, [R130.X8+0x20b8] ;  /* 0x0020b80082700984 */ /* 0x0000620000008a00 */
[----:B------:R-:W-:Y:S01]  /*3980*/  FFMA.FTZ R169, R139, R169, R70 ;  /* 0x000000a98ba97223 */ /* 0x000fe20000010046 */
[----:B------:R-:W-:Y:S01]  /*3990*/  BSSY B0, `(.L_x_4053) ;  /* 0x000000a000007945 */ /* 0x000fe20003800000 */
[----:B------:R-:W-:-:S02]  /*39a0*/  FMUL.FTZ R70, R138, R68 ;  /* 0x000000448a467220 */ /* 0x000fc40000410000 */
[----:B------:R-:W-:Y:S02]  /*39b0*/  FADD.FTZ R67, RZ, R169 ;  /* 0x000000a9ff437221 */ /* 0x000fe40000010000 */
[----:B------:R-:W-:Y:S01]  /*39c0*/  FFMA.FTZ R65, R139, R71, R70 ;  /* 0x000000478b417223 */ /* 0x000fe20000010046 */
[----:B------:R-:W-:Y:S05]  /*39d0*/  @P0 BRA `(.L_x_4054) ;  /* 0x0000005000000947 */ /* 0x000fea0003800000 */
[----:B0-----:R-:W-:Y:S02]  /*39e0*/  ISETP.NE.AND P0, PT, R124, c[0x0][0x174], PT ;  /* 0x00005d007c007a0c */ /* 0x001fe40003f05270 */
[----:B-1----:R-:W-:Y:S02]  /*39f0*/  MOV R112, 0x3f800000 ;  /* 0x3f80000000707802 */ /* 0x002fe40000000f00 */
[----:B------:R-:W-:-:S09]  /*3a00*/  MOV R113, RZ ;  /* 0x000000ff00717202 */ /* 0x000fd20000000f00 */
[----:B------:R-:W-:-:S05]  /*3a10*/  @P0 LEA R68, R0, R19, 0x8 ;  /* 0x0000001300440211 */ /* 0x000fca00078e40ff */
[----:B------:R0:W1:Y:S02]  /*3a20*/  @P0 LDS.64 R112, [R68.X8+0x10b0] ;  /* 0x0010b00044700984 */ /* 0x0000640000008a00 */
.L_x_4054:
[----:B0-----:R-:W-:Y:S05]  /*3a30*/  BSYNC B0 ;  /* 0x0000000000007941 */ /* 0x001fea0003800000 */
.L_x_4053:
        /* <DEDUP_REMOVED lines=37> */
[----:B0-----:R-:W-:-:S05]  /*3c90*/  SHF.L.U32 R204, R130, 0x5, RZ ;  /* 0x0000000582cc7819 */ /* 0x001fca00000006ff */
[----:B------:R-:W-:Y:S04]  /*3ca0*/  LDS.128 R64, [R204+0x8a0] ;  /* 0x0008a000cc407984 */ /* 0x000fe80000000c00 */
[----:B------:R-:W0:Y:S02]  /*3cb0*/  LDS.128 R68, [R204+0x8b0] ;  /* 0x0008b000cc447984 */ /* 0x000e240000000c00 */
[-C--:B0-----:R-:W-:Y:S02]  /*3cc0*/  FMUL.FTZ R207, R67, R69.reuse ;  /* 0x0000004543cf7220 */ /* 0x081fe40000410000 */
[-C--:B------:R-:W-:Y:S02]  /*3cd0*/  FMUL.FTZ R206, R66, R69.reuse ;  /* 0x0000004542ce7220 */ /* 0x080fe40000410000 */
[----:B------:R-:W-:-:S02]  /*3ce0*/  FMUL.FTZ R205, R65, R69 ;  /* 0x0000004541cd7220 */ /* 0x000fc40000410000 */
[----:B------:R-:W-:Y:S02]  /*3cf0*/  FMUL.FTZ R69, R64, R69 ;  /* 0x0000004540457220 */ /* 0x000fe40000410000 */
[-C--:B------:R-:W-:Y:S02]  /*3d00*/  FFMA.FTZ R207, R66, R68.reuse, -R207 ;  /* 0x0000004442cf7223 */ /* 0x080fe400000108cf */
[-C--:B------:R-:W-:Y:S02]  /*3d10*/  FFMA.FTZ R206, R67, R68.reuse, R206 ;  /* 0x0000004443ce7223 */ /* 0x080fe400000100ce */
[-C--:B------:R-:W-:Y:S02]  /*3d20*/  FFMA.FTZ R66, R64, R68.reuse, -R205 ;  /* 0x0000004440427223 */ /* 0x080fe400000108cd */
[----:B------:R-:W-:Y:S02]  /*3d30*/  FFMA.FTZ R208, R65, R68, R69 ;  /* 0x0000004441d07223 */ /* 0x000fe40000010045 */
[----:B------:R-:W-:-:S02]  /*3d40*/  FADD.FTZ R70, R70, R207 ;  /* 0x000000cf46467221 */ /* 0x000fc40000010000 */
[----:B------:R-:W-:Y:S01]  /*3d50*/  FADD.FTZ R71, R71, R206 ;  /* 0x000000ce47477221 */ /* 0x000fe20000010000 */
[----:B------:R-:W-:Y:S05]  /*3d60*/  BRA.DIV ~URZ, `(.L_x_4057) ;  /* 0x000060f27f007947 */ /* 0x000fea000b800000 */
[----:B------:R0:W2:Y:S02]  /*3d70*/  SHFL.UP PT, R205, R66, 0x1, RZ ;  /* 0x0420000042cd7989 */ /* 0x0000a400000e00ff */
.L_x_4101:
[----:B------:R-:W-:Y:S05]  /*3d80*/  BRA.DIV ~URZ, `(.L_x_4058) ;  /* 0x000061527f007947 */ /* 0x000fea000b800000 */
[----:B------:R-:W3:Y:S01]  /*3d90*/  SHFL.UP PT, R67, R70, 0x1, RZ ;  /* 0x0420000046437989 */ /* 0x000ee200000e00ff */
[----:B------:R-:W-:Y:S01]  /*3da0*/  ISETP.GE.AND P0, PT, R127, 0x1, PT ;  /* 0x000000017f00780c */ /* 0x000fe20003f06270 */
[C---:B--2---:R-:W-:Y:S02]  /*3db0*/  FMUL.FTZ R206, R208.reuse, R205 ;  /* 0x000000cdd0ce7220 */ /* 0x044fe40000410000 */
[----:B------:R-:W2:Y:S04]  /*3dc0*/  SHFL.UP PT, R69, R71, 0x1, RZ ;  /* 0x0420000047457989 */ /* 0x000ea800000e00ff */
[----:B------:R-:W4:Y:S01]  /*3dd0*/  SHFL.UP PT, R65, R208, 0x1, RZ ;  /* 0x04200000d0417989 */ /* 0x000f2200000e00ff */
[----:B---3--:R-:W-:-:S02]  /*3de0*/  FMUL.FTZ R68, R208, R67 ;  /* 0x00000043d0447220 */ /* 0x008fc40000410000 */
[-C--:B--2---:R-:W-:Y:S02]  /*3df0*/  FMUL.FTZ R64, R208, R69.reuse ;  /* 0x00000045d0407220 */ /* 0x084fe40000410000 */
[C---:B------:R-:W-:Y:S02]  /*3e00*/  FFMA.FTZ R68, R66.reuse, R69, R68 ;  /* 0x0000004542447223 */ /* 0x040fe40000010044 */
[C---:B----4-:R-:W-:Y:S02]  /*3e10*/  FFMA.FTZ R69, R66.reuse, R65, R206 ;  /* 0x0000004142457223 */ /* 0x050fe400000100ce */
[----:B------:R-:W-:Y:S02]  /*3e20*/  FFMA.FTZ R67, R66, R67, -R64 ;  /* 0x0000004342437223 */ /* 0x000fe40000010840 */
[C---:B------:R-:W-:Y:S01]  /*3e30*/  FMUL.FTZ R65, R208.reuse, R65 ;  /* 0x00000041d0417220 */ /* 0x040fe20000410000 */
[----:B------:R-:W-:Y:S01]  /*3e40*/  FSEL R69, R208, R69, !P0 ;  /* 0x00000045d0457208 */ /* 0x000fe20004000000 */
[----:B------:R-:W-:-:S02]  /*3e50*/  @P0 FADD.FTZ R71, R71, R68 ;  /* 0x0000004447470221 */ /* 0x000fc40000010000 */
        /* <DEDUP_REMOVED lines=52> */
[----:B------:R3:W4:Y:S04]  /*41a0*/  SHFL.UP PT, R208, R66, 0x10, RZ ;  /* 0x0600000042d07989 */ /* 0x00072800000e00ff */
[----:B------:R3:W1:Y:S01]  /*41b0*/  SHFL.UP PT, R69, R71, 0x10, RZ ;  /* 0x0600000047457989 */ /* 0x00066200000e00ff */
[----:B0-----:R-:W-:-:S03]  /*41c0*/  MOV R70, R71 ;  /* 0x0000004700467202 */ /* 0x001fc60000000f00 */
[----:B------:R3:W0:Y:S04]  /*41d0*/  SHFL.UP PT, R210, R207, 0x10, RZ ;  /* 0x06000000cfd27989 */ /* 0x00062800000e00ff */
.L_x_4102:
[----:B------:R-:W-:Y:S01]  /*41e0*/  MOV R206, R66 ;  /* 0x0000004200ce7202 */ /* 0x000fe20000000f00 */
[-C--:B--2---:R-:W-:Y:S01]  /*41f0*/  FMUL.FTZ R64, R212, R207.reuse ;  /* 0x000000cfd4407220 */ /* 0x084fe20000410000 */
[----:B------:R-:W-:Y:S01]  /*4200*/  ISETP.GE.AND P0, PT, R127, 0x10, PT ;  /* 0x000000107f00780c */ /* 0x000fe20003f06270 */
[-C--:B----4-:R-:W-:Y:S02]  /*4210*/  FMUL.FTZ R65, R208, R207.reuse ;  /* 0x000000cfd0417220 */ /* 0x090fe40000410000 */
[CC--:B-1----:R-:W-:Y:S02]  /*4220*/  FFMA.FTZ R67, R69.reuse, R206.reuse, R64 ;  /* 0x000000ce45437223 */ /* 0x0c2fe40000010040 */
[-C--:B------:R-:W-:Y:S02]  /*4230*/  FMUL.FTZ R69, R69, R207.reuse ;  /* 0x000000cf45457220 */ /* 0x080fe40000410000 */
[C---:B0-----:R-:W-:Y:S02]  /*4240*/  FFMA.FTZ R64, R210.reuse, R206, R65 ;  /* 0x000000ced2407223 */ /* 0x041fe40000010041 */
[----:B------:R-:W-:-:S02]  /*4250*/  FMUL.FTZ R65, R210, R207 ;  /* 0x000000cfd2417220 */ /* 0x000fc40000410000 */
[----:B------:R-:W-:Y:S01]  /*4260*/  FFMA.FTZ R69, R212, R206, -R69 ;  /* 0x000000ced4457223 */ /* 0x000fe20000010845 */
[----:B---3--:R-:W-:Y:S01]  /*4270*/  FSEL R71, R207, R64, !P0 ;  /* 0x00000040cf477208 */ /* 0x008fe20004000000 */
[----:B------:R-:W-:Y:S02]  /*4280*/  @P0 FFMA.FTZ R206, R208, R206, -R65 ;  /* 0x000000ced0ce0223 */ /* 0x000fe40000010841 */
[----:B------:R-:W-:Y:S02]  /*4290*/  @P0 FADD.FTZ R70, R67, R70 ;  /* 0x0000004643460221 */ /* 0x000fe40000010000 */
[----:B------:R-:W-:Y:S01]  /*42a0*/  @P0 FADD.FTZ R205, R69, R205 ;  /* 0x000000cd45cd0221 */ /* 0x000fe20000010000 */
[----:B------:R-:W-:Y:S05]  /*42b0*/  BRA.CONV ~URZ, `(.L_x_4059) ;  /* 0x000000637f007947 */ /* 0x000fea000b800000 */
[----:B------:R-:W-:Y:S01]  /*42c0*/  HFMA2.MMA R69, -RZ, RZ, 0, 1.847743988037109375e-06 ;  /* 0x0000001fff457435 */ /* 0x000fe200000001ff */
[----:B------:R-:W-:Y:S02]  /*42d0*/  MOV R67, R206 ;  /* 0x000000ce00437202 */ /* 0x000fe40000000f00 */
[----:B------:R-:W-:-:S02]  /*42e0*/  MOV R68, 0x1f ;  /* 0x0000001f00447802 */ /* 0x000fc40000000f00 */
[----:B------:R-:W-:Y:S02]  /*42f0*/  MOV R66, 0xffffffff ;  /* 0xffffffff00427802 */ /* 0x000fe40000000f00 */
[----:B------:R-:W-:Y:S02]  /*4300*/  MOV R64, 0x4320 ;  /* 0x0000432000407802 */ /* 0x000fe40000000f00 */
[----:B-----5:R-:W-:Y:S05]  /*4310*/  CALL.REL.NOINC `($__internal_97_$__cuda_sm70_shflsync_idx_p) ;  /* 0x000079b000007944 */ /* 0x020fea0003c00000 */
.L_x_4059:
[----:B------:R-:W-:Y:S05]  /*4320*/  BRA.CONV ~URZ, `(.L_x_4060) ;  /* 0x000000637f007947 */ /* 0x000fea000b800000 */
[----:B0-----:R-:W-:Y:S01]  /*4330*/  HFMA2.MMA R69, -RZ, RZ, 0, 1.847743988037109375e-06 ;  /* 0x0000001fff457435 */ /* 0x001fe200000001ff */
[----:B------:R-:W-:Y:S02]  /*4340*/  MOV R67, R71 ;  /* 0x0000004700437202 */ /* 0x000fe40000000f00 */
[----:B------:R-:W-:Y:S02]  /*4350*/  MOV R68, 0x1f ;  /* 0x0000001f00447802 */ /* 0x000fe40000000f00 */
[----:B-1----:R-:W-:Y:S02]  /*4360*/  MOV R66, 0xffffffff ;  /* 0xffffffff00427802 */ /* 0x002fe40000000f00 */
[----:B------:R-:W-:Y:S02]  /*4370*/  MOV R64, 0x4390 ;  /* 0x0000439000407802 */ /* 0x000fe40000000f00 */
[----:B-----5:R-:W-:Y:S05]  /*4380*/  CALL.REL.NOINC `($__internal_97_$__cuda_sm70_shflsync_idx_p) ;  /* 0x0000794000007944 */ /* 0x020fea0003c00000 */
.L_x_4060:
[----:B------:R-:W-:Y:S05]  /*4390*/  BRA.CONV ~URZ, `(.L_x_4061) ;  /* 0x000000637f007947 */ /* 0x000fea000b800000 */
[----:B0-----:R-:W-:Y:S01]  /*43a0*/  HFMA2.MMA R69, -RZ, RZ, 0, 1.847743988037109375e-06 ;  /* 0x0000001fff457435 */ /* 0x001fe200000001ff */
[----:B------:R-:W-:-:S02]  /*43b0*/  MOV R67, R205 ;  /* 0x000000cd00437202 */ /* 0x000fc40000000f00 */
[----:B------:R-:W-:Y:S02]  /*43c0*/  MOV R68, 0x1f ;  /* 0x0000001f00447802 */ /* 0x000fe40000000f00 */
[----:B-1----:R-:W-:Y:S02]  /*43d0*/  MOV R66, 0xffffffff ;  /* 0xffffffff00427802 */ /* 0x002fe40000000f00 */
[----:B------:R-:W-:Y:S02]  /*43e0*/  MOV R64, 0x4400 ;  /* 0x0000440000407802 */ /* 0x000fe40000000f00 */
[----:B-----5:R-:W-:Y:S05]  /*43f0*/  CALL.REL.NOINC `($__internal_97_$__cuda_sm70_shflsync_idx_p) ;  /* 0x000078d000007944 */ /* 0x020fea0003c00000 */
.L_x_4061:
[----:B------:R-:W-:Y:S05]  /*4400*/  BRA.CONV ~URZ, `(.L_x_4062) ;  /* 0x000000637f007947 */ /* 0x000fea000b800000 */
[----:B0-----:R-:W-:Y:S01]  /*4410*/  HFMA2.MMA R69, -RZ, RZ, 0, 1.847743988037109375e-06 ;  /* 0x0000001fff457435 */ /* 0x001fe200000001ff */
[----:B------:R-:W-:Y:S02]  /*4420*/  MOV R67, R70 ;  /* 0x0000004600437202 */ /* 0x000fe40000000f00 */
[----:B------:R-:W-:Y:S02]  /*4430*/  MOV R68, 0x1f ;  /* 0x0000001f00447802 */ /* 0x000fe40000000f00 */
[----:B-1----:R-:W-:Y:S02]  /*4440*/  MOV R66, 0xffffffff ;  /* 0xffffffff00427802 */ /* 0x002fe40000000f00 */
[----:B------:R-:W-:-:S02]  /*4450*/  MOV R64, 0x4470 ;  /* 0x0000447000407802 */ /* 0x000fc40000000f00 */
[----:B-----5:R-:W-:Y:S05]  /*4460*/  CALL.REL.NOINC `($__internal_97_$__cuda_sm70_shflsync_idx_p) ;  /* 0x0000786000007944 */ /* 0x020fea0003c00000 */
.L_x_4062:
[----:B------:R-:W-:Y:S05]  /*4470*/  BRA.DIV ~URZ, `(.L_x_4063) ;  /* 0x000065f27f007947 */ /* 0x000fea000b800000 */
[----:B-----5:R-:W2:Y:S04]  /*4480*/  SHFL.IDX PT, R60, R60, RZ, 0x1f ;  /* 0x00001fff3c3c7589 */ /* 0x020ea800000e0000 */
[----:B------:R-:W3:Y:S04]  /*4490*/  SHFL.IDX PT, R61, R61, RZ, 0x1f ;  /* 0x00001fff3d3d7589 */ /* 0x000ee800000e0000 */
[----:B------:R-:W4:Y:S04]  /*44a0*/  SHFL.IDX PT, R62, R62, RZ, 0x1f ;  /* 0x00001fff3e3e7589 */ /* 0x000f2800000e0000 */
[----:B------:R-:W0:Y:S04]  /*44b0*/  SHFL.IDX PT, R63, R63, RZ, 0x1f ;  /* 0x00001fff3f3f7589 */ /* 0x000e2800000e0000 */
[----:B------:R-:W1:Y:S04]  /*44c0*/  SHFL.UP PT, R206, R206, 0x1, RZ ;  /* 0x04200000cece7989 */ /* 0x000e6800000e00ff */
[----:B------:R-:W0:Y:S04]  /*44d0*/  SHFL.UP PT, R71, R71, 0x1, RZ ;  /* 0x0420000047477989 */ /* 0x000e2800000e00ff */
[----:B------:R-:W0:Y:S04]  /*44e0*/  SHFL.UP PT, R205, R205, 0x1, RZ ;  /* 0x04200000cdcd7989 */ /* 0x000e2800000e00ff */
[----:B------:R-:W0:Y:S02]  /*44f0*/  SHFL.UP PT, R70, R70, 0x1, RZ ;  /* 0x0420000046467989 */ /* 0x000e2400000e00ff */
.L_x_4103:
[----:B0123--:R-:W0:Y:S01]  /*4500*/  LDS.128 R64, [R204+0x8a0] ;  /* 0x0008a000cc407984 */ /* 0x00fe220000000c00 */
[----:B----4-:R-:W-:-:S02]  /*4510*/  FMUL.FTZ R68, R62, R71 ;  /* 0x000000473e447220 */ /* 0x010fc40000410000 */
[CC--:B------:R-:W-:Y:S02]  /*4520*/  FMUL.FTZ R69, R63.reuse, R71.reuse ;  /* 0x000000473f457220 */ /* 0x0c0fe40000410000 */
[-C--:B------:R-:W-:Y:S02]  /*4530*/  FFMA.FTZ R207, R63, R206.reuse, R68 ;  /* 0x000000ce3fcf7223 */ /* 0x080fe40000010044 */
[----:B------:R-:W-:Y:S02]  /*4540*/  FFMA.FTZ R68, R62, R206, -R69 ;  /* 0x000000ce3e447223 */ /* 0x000fe40000010845 */
[-C--:B------:R-:W-:Y:S02]  /*4550*/  FMUL.FTZ R69, R61, R71.reuse ;  /* 0x000000473d457220 */ /* 0x080fe40000410000 */
[----:B------:R-:W-:Y:S02]  /*4560*/  FMUL.FTZ R71, R60, R71 ;  /* 0x000000473c477220 */ /* 0x000fe40000410000 */
[----:B------:R-:W-:-:S02]  /*4570*/  @P1 FADD.FTZ R63, R207, R70 ;  /* 0x00000046cf3f1221 */ /* 0x000fc40000010000 */
[----:B------:R-:W-:Y:S02]  /*4580*/  @P1 FADD.FTZ R62, R68, R205 ;  /* 0x000000cd443e1221 */ /* 0x000fe40000010000 */
[-C--:B------:R-:W-:Y:S02]  /*4590*/  @P1 FFMA.FTZ R60, R60, R206.reuse, -R69 ;  /* 0x000000ce3c3c1223 */ /* 0x080fe40000010845 */
[----:B------:R-:W-:-:S05]  /*45a0*/  @P1 FFMA.FTZ R61, R61, R206, R71 ;  /* 0x000000ce3d3d1223 */ /* 0x000fca0000010047 */
[----:B------:R1:W-:Y:S01]  /*45b0*/  STS.128 [R204+0x8a0], R60 ;  /* 0x0008a03ccc007388 */ /* 0x0003e20000000c00 */
[C---:B0-----:R-:W-:Y:S02]  /*45c0*/  FMUL.FTZ R71, R65.reuse, R63 ;  /* 0x0000003f41477220 */ /* 0x041fe40000410000 */
[C---:B------:R-:W-:Y:S02]  /*45d0*/  FMUL.FTZ R70, R65.reuse, R62 ;  /* 0x0000003e41467220 */ /* 0x040fe40000410000 */
[C---:B------:R-:W-:Y:S02]  /*45e0*/  FMUL.FTZ R68, R65.reuse, R60 ;  /* 0x0000003c41447220 */ /* 0x040fe40000410000 */
[----:B------:R-:W-:Y:S02]  /*45f0*/  FMUL.FTZ R69, R65, R61 ;  /* 0x0000003d41457220 */ /* 0x000fe40000410000 */
[C---:B------:R-:W-:Y:S02]  /*4600*/  FFMA.FTZ R71, R64.reuse, R62, -R71 ;  /* 0x0000003e40477223 */ /* 0x040fe40000010847 */
[----:B------:R-:W-:-:S02]  /*4610*/  FFMA.FTZ R70, R64, R63, R70 ;  /* 0x0000003f40467223 */ /* 0x000fc40000010046 */
[C---:B------:R-:W-:Y:S02]  /*4620*/  FFMA.FTZ R65, R64.reuse, R61, R68 ;  /* 0x0000003d40417223 */ /* 0x040fe40000010044 */
[----:B------:R-:W-:Y:S02]  /*4630*/  FFMA.FTZ R64, R64, R60, -R69 ;  /* 0x0000003c40407223 */ /* 0x000fe40000010845 */
[----:B------:R-:W-:Y:S02]  /*4640*/  FADD.FTZ R66, R66, R71 ;  /* 0x0000004742427221 */ /* 0x000fe40000010000 */
[----:B------:R-:W-:-:S05]  /*4650*/  FADD.FTZ R67, R67, R70 ;  /* 0x0000004643437221 */ /* 0x000fca0000010000 */
[----:B------:R1:W-:Y:S02]  /*4660*/  STS.128 [R204+0x8b0], R64 ;  /* 0x0008b040cc007388 */ /* 0x0003e40000000c00 */
.L_x_4056:
[----:B0-----:R-:W-:Y:S05]  /*4670*/  BSYNC B0 ;  /* 0x0000000000007941 */ /* 0x001fea0003800000 */
.L_x_4055:
[----:B------:R-:W-:Y:S01]  /*4680*/  WARPSYNC 0xffffffff ;  /* 0xffffffff00007948 */ /* 0x000fe20003800000 */
[----:B------:R-:W-:Y:S01]  /*4690*/  BAR.SYNC.DEFER_BLOCKING 0x0 ;  /* 0x0000000000007b1d */ /* 0x000fe20000010000 */
[-C--:B-1---5:R-:W-:Y:S01]  /*46a0*/  FMUL.FTZ R60, R138, R199.reuse ;  /* 0x000000c78a3c7220 */ /* 0x0a2fe20000410000 */
[----:B------:R-:W-:Y:S01]  /*46b0*/  LOP3.LUT P0, RZ, R130, 0x1f, RZ, 0xc0, !PT ;  /* 0x0000001f82ff7812 */ /* 0x000fe2000780c0ff */
[C---:B------:R-:W-:Y:S02]  /*46c0*/  FMUL.FTZ R63, R139.reuse, R199 ;  /* 0x000000c78b3f7220 */ /* 0x040fe40000410000 */
[-C--:B------:R-:W-:Y:S01]  /*46d0*/  FFMA.FTZ R61, R139, R183.reuse, -R60 ;  /* 0x000000b78b3d7223 */ /* 0x080fe2000001083c */
[----:B------:R-:W-:Y:S01]  /*46e0*/  ISETP.GE.OR P0, PT, R124, c[0x0][0x174], P0 ;  /* 0x00005d007c007a0c */ /* 0x000fe20000706670 */
[----:B------:R-:W-:Y:S01]  /*46f0*/  FFMA.FTZ R63, -R138, R183, -R63 ;  /* 0x000000b78a3f7223 */ /* 0x000fe2000001093f */
        /* <DEDUP_REMOVED lines=37> */
[C---:B------:R-:W-:Y:S02]  /*4950*/  FMUL.FTZ R62, R146.reuse, -R66 ;  /* 0x80000042923e7220 */ /* 0x040fe40000410000 */
[----:B------:R-:W-:-:S02]  /*4960*/  FMUL.FTZ R65, R146, -R63 ;  /* 0x8000003f92417220 */ /* 0x000fc40000410000 */
[----:B------:R-:W-:Y:S02]  /*4970*/  FADD.FTZ R64, R179, R64 ;  /* 0x00000040b3407221 */ /* 0x000fe40000010000 */
[----:B------:R-:W-:Y:S02]  /*4980*/  FMUL.FTZ R67, R146, -R68 ;  /* 0x8000004492437220 */ /* 0x000fe40000410000 */
[----:B------:R-:W-:Y:S02]  /*4990*/  FFMA.FTZ R62, R147, R63, -R62 ;  /* 0x0000003f933e7223 */ /* 0x000fe4000001083e */
[----:B0-----:R-:W-:Y:S02]  /*49a0*/  FMUL.FTZ R63, R129, R61 ;  /* 0x0000003d813f7220 */ /* 0x001fe40000410000 */
[----:B------:R-:W-:Y:S02]  /*49b0*/  FFMA.FTZ R65, R147, R66, R65 ;  /* 0x0000004293417223 */ /* 0x000fe40000010041 */
[----:B------:R-:W-:-:S02]  /*49c0*/  FMUL.FTZ R129, R129, R60 ;  /* 0x0000003c81817220 */ /* 0x000fc40000410000 */
[CC--:B------:R-:W-:Y:S02]  /*49d0*/  FFMA.FTZ R67, R147.reuse, R64.reuse, -R67 ;  /* 0x0000004093437223 */ /* 0x0c0fe40000010843 */
[----:B------:R-:W-:Y:S02]  /*49e0*/  FMUL.FTZ R64, R146, -R64 ;  /* 0x8000004092407220 */ /* 0x000fe40000410000 */
[C---:B------:R-:W-:Y:S02]  /*49f0*/  FFMA.FTZ R63, R128.reuse, R60, -R63 ;  /* 0x0000003c803f7223 */ /* 0x040fe4000001083f */
[----:B------:R-:W-:Y:S02]  /*4a00*/  FFMA.FTZ R128, R128, R61, R129 ;  /* 0x0000003d80807223 */ /* 0x000fe40000010081 */
[----:B------:R-:W-:Y:S02]  /*4a10*/  FMUL.FTZ R60, R148, -R65 ;  /* 0x80000041943c7220 */ /* 0x000fe40000410000 */
[----:B------:R-:W-:-:S02]  /*4a20*/  FFMA.FTZ R61, R147, R68, R64 ;  /* 0x00000044933d7223 */ /* 0x000fc40000010040 */
[----:B------:R-:W-:Y:S02]  /*4a30*/  FADD.FTZ R226, R226, R63 ;  /* 0x0000003fe2e27221 */ /* 0x000fe40000010000 */
[----:B------:R-:W-:Y:S02]  /*4a40*/  FADD.FTZ R128, RZ, R128 ;  /* 0x00000080ff807221 */ /* 0x000fe40000010000 */
[-C--:B------:R-:W-:Y:S02]  /*4a50*/  FFMA.FTZ R64, R149, R62.reuse, -R60 ;  /* 0x0000003e95407223 */ /* 0x080fe4000001083c */
[----:B------:R-:W-:Y:S02]  /*4a60*/  FMUL.FTZ R62, R148, -R62 ;  /* 0x8000003e943e7220 */ /* 0x000fe40000410000 */
[----:B------:R-:W-:Y:S02]  /*4a70*/  FADD.FTZ R63, -R194, R61 ;  /* 0x0000003dc23f7221 */ /* 0x000fe40000010100 */
[----:B------:R-:W-:-:S02]  /*4a80*/  FADD.FTZ R67, R178, R67 ;  /* 0x00000043b2437221 */ /* 0x000fc40000010000 */
[C---:B------:R-:W-:Y:S02]  /*4a90*/  FMUL.FTZ R61, R166.reuse, R226 ;  /* 0x000000e2a63d7220 */ /* 0x040fe40000410000 */
[-C--:B------:R-:W-:Y:S02]  /*4aa0*/  FMUL.FTZ R60, R166, R128.reuse ;  /* 0x00000080a63c7220 */ /* 0x080fe40000410000 */
[----:B------:R-:W-:Y:S02]  /*4ab0*/  FFMA.FTZ R65, R149, R65, R62 ;  /* 0x0000004195417223 */ /* 0x000fe4000001003e */
[----:B------:R-:W-:Y:S02]  /*4ac0*/  FMUL.FTZ R62, R148, -R67 ;  /* 0x80000043943e7220 */ /* 0x000fe40000410000 */
[C---:B------:R-:W-:Y:S02]  /*4ad0*/  FFMA.FTZ R61, R167.reuse, R128, R61 ;  /* 0x00000080a73d7223 */ /* 0x040fe4000001003d */
[----:B------:R-:W-:-:S02]  /*4ae0*/  FFMA.FTZ R60, R167, R226, -R60 ;  /* 0x000000e2a73c7223 */ /* 0x000fc4000001083c */
[-C--:B------:R-:W-:Y:S02]  /*4af0*/  FMUL.FTZ R66, R148, -R63.reuse ;  /* 0x8000003f94427220 */ /* 0x080fe40000410000 */
[----:B------:R-:W-:Y:S02]  /*4b00*/  FFMA.FTZ R62, R149, R63, R62 ;  /* 0x0000003f953e7223 */ /* 0x000fe4000001003e */
[----:B------:R-:W-:Y:S02]  /*4b10*/  FADD.FTZ R129, RZ, R61 ;  /* 0x0000003dff817221 */ /* 0x000fe40000010000 */
[----:B------:R-:W-:Y:S02]  /*4b20*/  FMUL.FTZ R61, R150, -R65 ;  /* 0x80000041963d7220 */ /* 0x000fe40000410000 */
[----:B------:R-:W-:Y:S02]  /*4b30*/  FADD.FTZ R225, R225, R60 ;  /* 0x0000003ce1e17221 */ /* 0x000fe40000010000 */
[----:B------:R-:W-:-:S02]  /*4b40*/  FFMA.FTZ R66, R149, R67, -R66 ;  /* 0x0000004395427223 */ /* 0x000fc40000010842 */
[----:B------:R-:W-:Y:S02]  /*4b50*/  FADD.FTZ R63, -R193, R62 ;  /* 0x0000003ec13f7221 */ /* 0x000fe40000010100 */
[-C--:B------:R-:W-:Y:S02]  /*4b60*/  FFMA.FTZ R67, R151, R64.reuse, -R61 ;  /* 0x0000004097437223 */ /* 0x080fe4000001083d */
[----:B------:R-:W-:Y:S02]  /*4b70*/  FMUL.FTZ R62, R164, R225 ;  /* 0x000000e1a43e7220 */ /* 0x000fe40000410000 */
[----:B------:R-:W-:Y:S02]  /*4b80*/  FMUL.FTZ R64, R150, -R64 ;  /* 0x8000004096407220 */ /* 0x000fe40000410000 */
[----:B------:R-:W-:Y:S02]  /*4b90*/  FMUL.FTZ R60, R164, R129 ;  /* 0x00000081a43c7220 */ /* 0x000fe40000410000 */
[----:B------:R-:W-:-:S02]  /*4ba0*/  FADD.FTZ R66, R177, R66 ;  /* 0x00000042b1427221 */ /* 0x000fc40000010000 */
[C---:B------:R-:W-:Y:S02]  /*4bb0*/  FMUL.FTZ R68, R150.reuse, -R63 ;  /* 0x8000003f96447220 */ /* 0x040fe40000410000 */
[----:B------:R-:W-:Y:S02]  /*4bc0*/  FFMA.FTZ R62, R165, R129, R62 ;  /* 0x00000081a53e7223 */ /* 0x000fe4000001003e */
[----:B------:R-:W-:Y:S02]  /*4bd0*/  FFMA.FTZ R64, R151, R65, R64 ;  /* 0x0000004197407223 */ /* 0x000fe40000010040 */
[----:B------:R-:W-:Y:S02]  /*4be0*/  FFMA.FTZ R61, R165, R225, -R60 ;  /* 0x000000e1a53d7223 */ /* 0x000fe4000001083c */
[-C--:B------:R-:W-:Y:S02]  /*4bf0*/  FFMA.FTZ R65, R151, R66.reuse, -R68 ;  /* 0x0000004297417223 */ /* 0x080fe40000010844 */
[----:B------:R-:W-:-:S02]  /*4c00*/  FMUL.FTZ R66, R150, -R66 ;  /* 0x8000004296427220 */ /* 0x000fc40000410000 */
[----:B------:R-:W-:Y:S02]  /*4c10*/  FADD.FTZ R204, RZ, R62 ;  /* 0x0000003effcc7221 */ /* 0x000fe40000010000 */
[----:B------:R-:W-:Y:S02]  /*4c20*/  FADD.FTZ R224, R224, R61 ;  /* 0x0000003de0e07221 */ /* 0x000fe40000010000 */
[----:B------:R-:W-:Y:S02]  /*4c30*/  FFMA.FTZ R63, R151, R63, R66 ;  /* 0x0000003f973f7223 */ /* 0x000fe40000010042 */
[----:B------:R-:W-:Y:S02]  /*4c40*/  FMUL.FTZ R62, R152, -R64 ;  /* 0x80000040983e7220 */ /* 0x000fe40000410000 */
[C---:B------:R-:W-:Y:S02]  /*4c50*/  FMUL.FTZ R60, R162.reuse, R204 ;  /* 0x000000cca23c7220 */ /* 0x040fe40000410000 */
[----:B------:R-:W-:-:S02]  /*4c60*/  FMUL.FTZ R61, R162, R224 ;  /* 0x000000e0a23d7220 */ /* 0x000fc40000410000 */
[----:B------:R-:W-:Y:S02]  /*4c70*/  FADD.FTZ R63, -R192, R63 ;  /* 0x0000003fc03f7221 */ /* 0x000fe40000010100 */
[-C--:B------:R-:W-:Y:S02]  /*4c80*/  FFMA.FTZ R66, R153, R67.reuse, -R62 ;  /* 0x0000004399427223 */ /* 0x080fe4000001083e */
[C---:B------:R-:W-:Y:S02]  /*4c90*/  FFMA.FTZ R60, R163.reuse, R224, -R60 ;  /* 0x000000e0a33c7223 */ /* 0x040fe4000001083c */
[----:B------:R-:W-:Y:S02]  /*4ca0*/  FMUL.FTZ R67, R152, -R67 ;  /* 0x8000004398437220 */ /* 0x000fe40000410000 */
[----:B------:R-:W-:Y:S02]  /*4cb0*/  FADD.FTZ R65, R176, R65 ;  /* 0x00000041b0417221 */ /* 0x000fe40000010000 */
[----:B------:R-:W-:-:S02]  /*4cc0*/  FFMA.FTZ R61, R163, R204, R61 ;  /* 0x000000cca33d7223 */ /* 0x000fc4000001003d */
[C---:B------:R-:W-:Y:S02]  /*4cd0*/  FMUL.FTZ R62, R152.reuse, -R63 ;  /* 0x8000003f983e7220 */ /* 0x040fe40000410000 */
[----:B------:R-:W-:Y:S02]  /*4ce0*/  FADD.FTZ R223, R223, R60 ;  /* 0x0000003cdfdf7221 */ /* 0x000fe40000010000 */
[C---:B------:R-:W-:Y:S02]  /*4cf0*/  FFMA.FTZ R67, R153.reuse, R64, R67 ;  /* 0x0000004099437223 */ /* 0x040fe40000010043 */
[-C--:B------:R-:W-:Y:S02]  /*4d00*/  FMUL.FTZ R60, R152, -R65.reuse ;  /* 0x80000041983c7220 */ /* 0x080fe40000410000 */
[----:B------:R-:W-:Y:S02]  /*4d10*/  FADD.FTZ R205, RZ, R61 ;  /* 0x0000003dffcd7221 */ /* 0x000fe40000010000 */
[----:B------:R-:W-:-:S02]  /*4d20*/  FFMA.FTZ R64, R153, R65, -R62 ;  /* 0x0000004199407223 */ /* 0x000fc4000001083e */
[----:B------:R-:W-:Y:S02]  /*4d30*/  FMUL.FTZ R62, R160, R223 ;  /* 0x000000dfa03e7220 */ /* 0x000fe40000410000 */
[----:B------:R-:W-:Y:S02]  /*4d40*/  FMUL.FTZ R61, R154, -R67 ;  /* 0x800000439a3d7220 */ /* 0x000fe40000410000 */
[----:B------:R-:W-:Y:S02]  /*4d50*/  FFMA.FTZ R68, R153, R63, R60 ;  /* 0x0000003f99447223 */ /* 0x000fe4000001003c */
[-C--:B------:R-:W-:Y:S02]  /*4d60*/  FMUL.FTZ R60, R160, R205.reuse ;  /* 0x000000cda03c7220 */ /* 0x080fe40000410000 */
[----:B------:R-:W-:Y:S02]  /*4d70*/  FFMA.FTZ R62, R161, R205, R62 ;  /* 0x000000cda13e7223 */ /* 0x000fe4000001003e */
[----:B------:R-:W-:-:S02]  /*4d80*/  FFMA.FTZ R63, R155, R66, -R61 ;  /* 0x000000429b3f7223 */ /* 0x000fc4000001083d */
[----:B------:R-:W-:Y:S02]  /*4d90*/  FFMA.FTZ R61, R161, R223, -R60 ;  /* 0x000000dfa13d7223 */ /* 0x000fe4000001083c */
[----:B------:R-:W-:Y:S02]  /*4da0*/  FADD.FTZ R68, -R191, R68 ;  /* 0x00000044bf447221 */ /* 0x000fe40000010100 */
[----:B------:R-:W-:Y:S02]  /*4db0*/  FADD.FTZ R206, RZ, R62 ;  /* 0x0000003effce7221 */ /* 0x000fe40000010000 */
[----:B------:R-:W-:Y:S02]  /*4dc0*/  FMUL.FTZ R66, R154, -R66 ;  /* 0x800000429a427220 */ /* 0x000fe40000410000 */
[----:B------:R-:W-:Y:S02]  /*4dd0*/  FADD.FTZ R222, R222, R61 ;  /* 0x0000003ddede7221 */ /* 0x000fe40000010000 */
[----:B------:R-:W-:-:S02]  /*4de0*/  FADD.FTZ R64, R175, R64 ;  /* 0x00000040af407221 */ /* 0x000fc40000010000 */
[----:B------:R-:W-:Y:S02]  /*4df0*/  FMUL.FTZ R62, R154, -R68 ;  /* 0x800000449a3e7220 */ /* 0x000fe40000410000 */
[C---:B------:R-:W-:Y:S02]  /*4e00*/  FMUL.FTZ R60, R158.reuse, R206 ;  /* 0x000000ce9e3c7220 */ /* 0x040fe40000410000 */
[C---:B------:R-:W-:Y:S02]  /*4e10*/  FFMA.FTZ R66, R155.reuse, R67, R66 ;  /* 0x000000439b427223 */ /* 0x040fe40000010042 */
[----:B------:R-:W-:Y:S02]  /*4e20*/  FMUL.FTZ R61, R158, R222 ;  /* 0x000000de9e3d7220 */ /* 0x000fe40000410000 */
[-C--:B------:R-:W-:Y:S02]  /*4e30*/  FFMA.FTZ R65, R155, R64.reuse, -R62 ;  /* 0x000000409b417223 */ /* 0x080fe4000001083e */
[----:B------:R-:W-:-:S02]  /*4e40*/  FMUL.FTZ R64, R154, -R64 ;  /* 0x800000409a407220 */ /* 0x000fc40000410000 */
[C---:B------:R-:W-:Y:S02]  /*4e50*/  FFMA.FTZ R60, R159.reuse, R222, -R60 ;  /* 0x000000de9f3c7223 */ /* 0x040fe4000001083c */
[----:B------:R-:W-:Y:S02]  /*4e60*/  FMUL.FTZ R62, R156, -R66 ;  /* 0x800000429c3e7220 */ /* 0x000fe40000410000 */
[----:B------:R-:W-:Y:S02]  /*4e70*/  FFMA.FTZ R61, R159, R206, R61 ;  /* 0x000000ce9f3d7223 */ /* 0x000fe4000001003d */
[----:B------:R-:W-:Y:S02]  /*4e80*/  FFMA.FTZ R67, R155, R68, R64 ;  /* 0x000000449b437223 */ /* 0x000fe40000010040 */
[----:B------:R-:W-:Y:S02]  /*4e90*/  FADD.FTZ R221, R221, R60 ;  /* 0x0000003cdddd7221 */ /* 0x000fe40000010000 */
[----:B------:R-:W-:-:S02]  /*4ea0*/  FFMA.FTZ R64, R157, R63, -R62 ;  /* 0x0000003f9d407223 */ /* 0x000fc4000001083e */
[----:B------:R-:W-:Y:S02]  /*4eb0*/  FMUL.FTZ R63, R156, -R63 ;  /* 0x8000003f9c3f7220 */ /* 0x000fe40000410000 */
[----:B------:R-:W-:Y:S02]  /*4ec0*/  FADD.FTZ R207, RZ, R61 ;  /* 0x0000003dffcf7221 */ /* 0x000fe40000010000 */
[----:B------:R-:W-:Y:S02]  /*4ed0*/  FADD.FTZ R65, R174, R65 ;  /* 0x00000041ae417221 */ /* 0x000fe40000010000 */
[----:B------:R-:W-:Y:S02]  /*4ee0*/  FMUL.FTZ R62, R156, R221 ;  /* 0x000000dd9c3e7220 */ /* 0x000fe40000410000 */
[----:B------:R-:W-:Y:S02]  /*4ef0*/  FADD.FTZ R67, -R190, R67 ;  /* 0x00000043be437221 */ /* 0x000fe40000010100 */
[----:B------:R-:W-:-:S02]  /*4f00*/  FFMA.FTZ R63, R157, R66, R63 ;  /* 0x000000429d3f7223 */ /* 0x000fc4000001003f */
[C---:B------:R-:W-:Y:S02]  /*4f10*/  FMUL.FTZ R60, R156.reuse, R207 ;  /* 0x000000cf9c3c7220 */ /* 0x040fe40000410000 */
[C---:B------:R-:W-:Y:S02]  /*4f20*/  FMUL.FTZ R66, R156.reuse, -R65 ;  /* 0x800000419c427220 */ /* 0x040fe40000410000 */
[C---:B------:R-:W-:Y:S02]  /*4f30*/  FFMA.FTZ R62, R157.reuse, R207, R62 ;  /* 0x000000cf9d3e7223 */ /* 0x040fe4000001003e */
[----:B------:R-:W-:Y:S02]  /*4f40*/  FMUL.FTZ R68, R156, -R67 ;  /* 0x800000439c447220 */ /* 0x000fe40000410000 */
[----:B------:R-:W-:Y:S02]  /*4f50*/  FFMA.FTZ R61, R157, R221, -R60 ;  /* 0x000000dd9d3d7223 */ /* 0x000fe4000001083c */
[----:B------:R-:W-:-:S02]  /*4f60*/  FMUL.FTZ R60, R158, -R63 ;  /* 0x8000003f9e3c7220 */ /* 0x000fc40000410000 */
[C---:B------:R-:W-:Y:S02]  /*4f70*/  FFMA.FTZ R66, R157.reuse, R67, R66 ;  /* 0x000000439d427223 */ /* 0x040fe40000010042 */
[----:B------:R-:W-:Y:S02]  /*4f80*/  FADD.FTZ R208, RZ, R62 ;  /* 0x0000003effd07221 */ /* 0x000fe40000010000 */
[----:B------:R-:W-:Y:S02]  /*4f90*/  FFMA.FTZ R68, R157, R65, -R68 ;  /* 0x000000419d447223 */ /* 0x000fe40000010844 */
[----:B------:R-:W-:Y:S02]  /*4fa0*/  FADD.FTZ R220, R220, R61 ;  /* 0x0000003ddcdc7221 */ /* 0x000fe40000010000 */
[----:B------:R-:W-:Y:S02]  /*4fb0*/  FFMA.FTZ R65, R159, R64, -R60 ;  /* 0x000000409f417223 */ /* 0x000fe4000001083c */
[----:B------:R-:W-:-:S02]  /*4fc0*/  FADD.FTZ R66, -R189, R66 ;  /* 0x00000042bd427221 */ /* 0x000fc40000010100 */
[----:B------:R-:W-:Y:S02]  /*4fd0*/  FMUL.FTZ R60, R154, R208 ;  /* 0x000000d09a3c7220 */ /* 0x000fe40000410000 */
[----:B------:R-:W-:Y:S02]  /*4fe0*/  FMUL.FTZ R64, R158, -R64 ;  /* 0x800000409e407220 */ /* 0x000fe40000410000 */
[----:B------:R-:W-:Y:S02]  /*4ff0*/  FMUL.FTZ R61, R154, R220 ;  /* 0x000000dc9a3d7220 */ /* 0x000fe40000410000 */
[----:B------:R-:W-:Y:S02]  /*5000*/  FADD.FTZ R68, R173, R68 ;  /* 0x00000044ad447221 */ /* 0x000fe40000010000 */
[----:B------:R-:W-:Y:S02]  /*5010*/  FMUL.FTZ R62, R158, -R66 ;  /* 0x800000429e3e7220 */ /* 0x000fe40000410000 */
[----:B------:R-:W-:-:S02]  /*5020*/  FFMA.FTZ R60, R155, R220, -R60 ;  /* 0x000000dc9b3c7223 */ /* 0x000fc4000001083c */
[----:B------:R-:W-:Y:S02]  /*5030*/  FFMA.FTZ R64, R159, R63, R64 ;  /* 0x0000003f9f407223 */ /* 0x000fe40000010040 */
[----:B------:R-:W-:Y:S02]  /*5040*/  FFMA.FTZ R61, R155, R208, R61 ;  /* 0x000000d09b3d7223 */ /* 0x000fe4000001003d */
[-C--:B------:R-:W-:Y:S02]  /*5050*/  FFMA.FTZ R63, R159, R68.reuse, -R62 ;  /* 0x000000449f3f7223 */ /* 0x080fe4000001083e */
[----:B------:R-:W-:Y:S02]  /*5060*/  FADD.FTZ R219, R219, R60 ;  /* 0x0000003cdbdb7221 */ /* 0x000fe40000010000 */
[----:B------:R-:W-:Y:S02]  /*5070*/  FMUL.FTZ R68, R158, -R68 ;  /* 0x800000449e447220 */ /* 0x000fe40000410000 */
[----:B------:R-:W-:-:S02]  /*5080*/  FMUL.FTZ R60, R160, -R64 ;  /* 0x80000040a03c7220 */ /* 0x000fc40000410000 */
[----:B------:R-:W-:Y:S02]  /*5090*/  FADD.FTZ R209, RZ, R61 ;  /* 0x0000003dffd17221 */ /* 0x000fe40000010000 */
[----:B------:R-:W-:Y:S02]  /*50a0*/  FFMA.FTZ R61, R159, R66, R68 ;  /* 0x000000429f3d7223 */ /* 0x000fe40000010044 */
[----:B------:R-:W-:Y:S02]  /*50b0*/  FFMA.FTZ R66, R161, R65, -R60 ;  /* 0x00000041a1427223 */ /* 0x000fe4000001083c */
[C---:B------:R-:W-:Y:S02]  /*50c0*/  FMUL.FTZ R60, R152.reuse, R209 ;  /* 0x000000d1983c7220 */ /* 0x040fe40000410000 */
[----:B------:R-:W-:Y:S02]  /*50d0*/  FMUL.FTZ R62, R152, R219 ;  /* 0x000000db983e7220 */ /* 0x000fe40000410000 */
[----:B------:R-:W-:-:S02]  /*50e0*/  FMUL.FTZ R67, R160, -R65 ;  /* 0x80000041a0437220 */ /* 0x000fc40000410000 */
[----:B------:R-:W-:Y:S02]  /*50f0*/  FADD.FTZ R65, -R188, R61 ;  /* 0x0000003dbc417221 */ /* 0x000fe40000010100 */
[C---:B------:R-:W-:Y:S02]  /*5100*/  FFMA.FTZ R61, R153.reuse, R219, -R60 ;  /* 0x000000db993d7223 */ /* 0x040fe4000001083c */
[----:B------:R-:W-:Y:S02]  /*5110*/  FFMA.FTZ R62, R153, R209, R62 ;  /* 0x000000d1993e7223 */ /* 0x000fe4000001003e */
[----:B------:R-:W-:Y:S02]  /*5120*/  FADD.FTZ R218, R218, R61 ;  /* 0x0000003ddada7221 */ /* 0x000fe40000010000 */
[----:B------:R-:W-:Y:S02]  /*5130*/  FADD.FTZ R210, RZ, R62 ;  /* 0x0000003effd27221 */ /* 0x000fe40000010000 */
[----:B------:R-:W-:-:S02]  /*5140*/  FADD.FTZ R63, R172, R63 ;  /* 0x0000003fac3f7221 */ /* 0x000fc40000010000 */
[----:B------:R-:W-:Y:S02]  /*5150*/  FMUL.FTZ R62, R160, -R65 ;  /* 0x80000041a03e7220 */ /* 0x000fe40000410000 */
[C---:B------:R-:W-:Y:S02]  /*5160*/  FFMA.FTZ R67, R161.reuse, R64, R67 ;  /* 0x00000040a1437223 */ /* 0x040fe40000010043 */
[----:B------:R-:W-:Y:S02]  /*5170*/  FMUL.FTZ R61, R150, R218 ;  /* 0x000000da963d7220 */ /* 0x000fe40000410000 */
[-C--:B------:R-:W-:Y:S02]  /*5180*/  FFMA.FTZ R62, R161, R63.reuse, -R62 ;  /* 0x0000003fa13e7223 */ /* 0x080fe4000001083e */
[----:B------:R-:W-:Y:S02]  /*5190*/  FMUL.FTZ R64, R160, -R63 ;  /* 0x8000003fa0407220 */ /* 0x000fe40000410000 */
[----:B------:R-:W-:-:S02]  /*51a0*/  FMUL.FTZ R63, R162, -R67 ;  /* 0x80000043a23f7220 */ /* 0x000fc40000410000 */
[-C--:B------:R-:W-:Y:S02]  /*51b0*/  FMUL.FTZ R60, R150, R210.reuse ;  /* 0x000000d2963c7220 */ /* 0x080fe40000410000 */
[----:B------:R-:W-:Y:S02]  /*51c0*/  FFMA.FTZ R61, R151, R210, R61 ;  /* 0x000000d2973d7223 */ /* 0x000fe4000001003d */
[----:B------:R-:W-:Y:S02]  /*51d0*/  FFMA.FTZ R63, R163, R66, -R63 ;  /* 0x00000042a33f7223 */ /* 0x000fe4000001083f */
[----:B------:R-:W-:Y:S02]  /*51e0*/  FFMA.FTZ R60, R151, R218, -R60 ;  /* 0x000000da973c7223 */ /* 0x000fe4000001083c */
[----:B------:R-:W-:Y:S02]  /*51f0*/  FMUL.FTZ R66, R162, -R66 ;  /* 0x80000042a2427220 */ /* 0x000fe40000410000 */
[----:B------:R-:W-:-:S02]  /*5200*/  FADD.FTZ R211, RZ, R61 ;  /* 0x0000003dffd37221 */ /* 0x000fc40000010000 */
[----:B------:R-:W-:Y:S02]  /*5210*/  FFMA.FTZ R64, R161, R65, R64 ;  /* 0x00000041a1407223 */ /* 0x000fe40000010040 */
[----:B------:R-:W-:Y:S02]  /*5220*/  FADD.FTZ R61, R171, R62 ;  /* 0x0000003eab3d7221 */ /* 0x000fe40000010000 */
[----:B------:R-:W-:Y:S02]  /*5230*/  FADD.FTZ R217, R217, R60 ;  /* 0x0000003cd9d97221 */ /* 0x000fe40000010000 */
[----:B------:R-:W-:Y:S02]  /*5240*/  FFMA.FTZ R66, R163, R67, R66 ;  /* 0x00000043a3427223 */ /* 0x000fe40000010042 */
[----:B------:R-:W-:Y:S02]  /*5250*/  FADD.FTZ R64, -R187, R64 ;  /* 0x00000040bb407221 */ /* 0x000fe40000010100 */
[----:B------:R-:W-:-:S02]  /*5260*/  FMUL.FTZ R67, R162, -R61 ;  /* 0x8000003da2437220 */ /* 0x000fc40000410000 */
[----:B------:R-:W-:Y:S02]  /*5270*/  FMUL.FTZ R62, R148, R217 ;  /* 0x000000d9943e7220 */ /* 0x000fe40000410000 */
[-C--:B------:R-:W-:Y:S02]  /*5280*/  FMUL.FTZ R68, R162, -R64.reuse ;  /* 0x80000040a2447220 */ /* 0x080fe40000410000 */
[----:B------:R-:W-:Y:S02]  /*5290*/  FFMA.FTZ R67, R163, R64, R67 ;  /* 0x00000040a3437223 */ /* 0x000fe40000010043 */
[-C--:B------:R-:W-:Y:S02]  /*52a0*/  FMUL.FTZ R60, R148, R211.reuse ;  /* 0x000000d3943c7220 */ /* 0x080fe40000410000 */
[----:B------:R-:W-:Y:S02]  /*52b0*/  FFMA.FTZ R62, R149, R211, R62 ;  /* 0x000000d3953e7223 */ /* 0x000fe4000001003e */
[----:B------:R-:W-:-:S02]  /*52c0*/  FFMA.FTZ R65, R163, R61, -R68 ;  /* 0x0000003da3417223 */ /* 0x000fc40000010844 */
[----:B------:R-:W-:Y:S02]  /*52d0*/  FADD.FTZ R67, -R186, R67 ;  /* 0x00000043ba437221 */ /* 0x000fe40000010100 */
[----:B------:R-:W-:Y:S02]  /*52e0*/  FFMA.FTZ R61, R149, R217, -R60 ;  /* 0x000000d9953d7223 */ /* 0x000fe4000001083c */
[----:B------:R-:W-:Y:S02]  /*52f0*/  FADD.FTZ R212, RZ, R62 ;  /* 0x0000003effd47221 */ /* 0x000fe40000010000 */
[----:B------:R-:W-:Y:S02]  /*5300*/  FMUL.FTZ R60, R164, -R66 ;  /* 0x80000042a43c7220 */ /* 0x000fe40000410000 */
[----:B------:R-:W-:Y:S02]  /*5310*/  FADD.FTZ R65, R170, R65 ;  /* 0x00000041aa417221 */ /* 0x000fe40000010000 */
[----:B------:R-:W-:-:S02]  /*5320*/  FMUL.FTZ R62, R164, -R67 ;  /* 0x80000043a43e7220 */ /* 0x000fc40000410000 */
[----:B------:R-:W-:Y:S01]  /*5330*/  FADD.FTZ R216, R216, R61 ;  /* 0x0000003dd8d87221 */ /* 0x000fe20000010000 */
[----:B------:R-:W-:Y:S01]  /*5340*/  HFMA2.MMA R61, -RZ, RZ, 0, 0 ;  /* 0x00000000ff3d7435 */ /* 0x000fe200000001ff */
[C---:B------:R-:W-:Y:S02]  /*5350*/  FFMA.FTZ R64, R165.reuse, R63, -R60 ;  /* 0x0000003fa5407223 */ /* 0x040fe4000001083c */
[----:B------:R-:W-:Y:S02]  /*5360*/  FFMA.FTZ R70, R165, R65, -R62 ;  /* 0x00000041a5467223 */ /* 0x000fe4000001083e */
[C---:B------:R-:W-:Y:S02]  /*5370*/  FMUL.FTZ R60, R146.reuse, R212 ;  /* 0x000000d4923c7220 */ /* 0x040fe40000410000 */
[----:B------:R-:W-:Y:S02]  /*5380*/  FMUL.FTZ R62, R146, R216 ;  /* 0x000000d8923e7220 */ /* 0x000fe40000410000 */
[----:B------:R-:W-:-:S02]  /*5390*/  FMUL.FTZ R63, R164, -R63 ;  /* 0x8000003fa43f7220 */ /* 0x000fc40000410000 */
[----:B------:R-:W-:Y:S02]  /*53a0*/  FMUL.FTZ R68, R164, -R65 ;  /* 0x80000041a4447220 */ /* 0x000fe40000410000 */
[C---:B------:R-:W-:Y:S02]  /*53b0*/  FFMA.FTZ R60, R147.reuse, R216, -R60 ;  /* 0x000000d8933c7223 */ /* 0x040fe4000001083c */
[----:B------:R-:W-:Y:S02]  /*53c0*/  FFMA.FTZ R213, R147, R212, R62 ;  /* 0x000000d493d57223 */ /* 0x000fe4000001003e */
[C---:B------:R-:W-:Y:S02]  /*53d0*/  FFMA.FTZ R69, R165.reuse, R66, R63 ;  /* 0x00000042a5457223 */ /* 0x040fe4000001003f */
[----:B------:R-:W-:Y:S01]  /*53e0*/  FFMA.FTZ R66, R165, R67, R68 ;  /* 0x00000043a5427223 */ /* 0x000fe20000010044 */
[----:B------:R-:W-:Y:S01]  /*53f0*/  CS2R R62, SRZ ;  /* 0x00000000003e7805 */ /* 0x000fe2000001ff00 */
[----:B------:R-:W-:Y:S01]  /*5400*/  FADD.FTZ R215, R215, R60 ;  /* 0x0000003cd7d77221 */ /* 0x000fe20000010000 */
[----:B------:R-:W-:Y:S01]  /*5410*/  MOV R60, 0x3f800000 ;  /* 0x3f800000003c7802 */ /* 0x000fe20000000f00 */
[----:B------:R-:W-:-:S02]  /*5420*/  FADD.FTZ R213, RZ, R213 ;  /* 0x000000d5ffd57221 */ /* 0x000fc40000010000 */
[----:B------:R-:W-:Y:S02]  /*5430*/  FADD.FTZ R67, -R185, R66 ;  /* 0x00000042b9437221 */ /* 0x000fe40000010100 */
[C---:B------:R-:W-:Y:S01]  /*5440*/  FMUL.FTZ R68, R144.reuse, R215 ;  /* 0x000000d790447220 */ /* 0x040fe20000410000 */
[----:B------:R0:W1:Y:S01]  /*5450*/  @!P0 LDS.128 R60, [R19.X16+0x22b0] ;  /* 0x0022b000133c8984 */ /* 0x000062000000cc00 */
[-C--:B------:R-:W-:Y:S01]  /*5460*/  FMUL.FTZ R66, R144, R213.reuse ;  /* 0x000000d590427220 */ /* 0x080fe20000410000 */
[----:B------:R-:W-:Y:S01]  /*5470*/  ISETP.GT.U32.AND P0, PT, R130, 0x1f, PT ;  /* 0x0000001f8200780c */ /* 0x000fe20003f04070 */
[C---:B------:R-:W-:Y:S02]  /*5480*/  FFMA.FTZ R68, R145.reuse, R213, R68 ;  /* 0x000000d591447223 */ /* 0x040fe40000010044 */
[----:B------:R-:W-:Y:S02]  /*5490*/  FFMA.FTZ R66, R145, R215, -R66 ;  /* 0x000000d791427223 */ /* 0x000fe40000010842 */
[----:B------:R-:W-:-:S02]  /*54a0*/  FADD.FTZ R70, R169, R70 ;  /* 0x00000046a9467221 */ /* 0x000fc40000010000 */
[----:B------:R-:W-:Y:S02]  /*54b0*/  FMUL.FTZ R65, R166, -R67 ;  /* 0x80000043a6417220 */ /* 0x000fe40000410000 */
[----:B------:R-:W-:Y:S02]  /*54c0*/  FADD.FTZ R214, RZ, R68 ;  /* 0x00000044ffd67221 */ /* 0x000fe40000010000 */
[----:B------:R-:W-:Y:S02]  /*54d0*/  FADD.FTZ R228, R203, R66 ;  /* 0x00000042cbe47221 */ /* 0x000fe40000010000 */
[----:B------:R-:W-:Y:S02]  /*54e0*/  FFMA.FTZ R71, R167, R70, -R65 ;  /* 0x00000046a7477223 */ /* 0x000fe40000010841 */
[C---:B------:R-:W-:Y:S02]  /*54f0*/  FMUL.FTZ R65, R142.reuse, R214 ;  /* 0x000000d68e417220 */ /* 0x040fe40000410000 */
[----:B------:R-:W-:-:S02]  /*5500*/  FMUL.FTZ R66, R142, R228 ;  /* 0x000000e48e427220 */ /* 0x000fc40000410000 */
[C---:B------:R-:W-:Y:S02]  /*5510*/  FMUL.FTZ R68, R166.reuse, -R70 ;  /* 0x80000046a6447220 */ /* 0x040fe40000410000 */
[C---:B------:R-:W-:Y:S02]  /*5520*/  FFMA.FTZ R65, R143.reuse, R228, -R65 ;  /* 0x000000e48f417223 */ /* 0x040fe40000010841 */
[----:B------:R-:W-:Y:S02]  /*5530*/  FFMA.FTZ R66, R143, R214, R66 ;  /* 0x000000d68f427223 */ /* 0x000fe40000010042 */
[----:B------:R-:W-:Y:S02]  /*5540*/  FFMA.FTZ R229, R167, R67, R68 ;  /* 0x00000043a7e57223 */ /* 0x000fe40000010044 */
[----:B------:R-:W-:Y:S02]  /*5550*/  FMUL.FTZ R68, R166, -R64 ;  /* 0x80000040a6447220 */ /* 0x000fe40000410000 */
[----:B------:R-:W-:-:S02]  /*5560*/  FADD.FTZ R203, R202, R65 ;  /* 0x00000041cacb7221 */ /* 0x000fc40000010000 */
[----:B------:R-:W-:Y:S02]  /*5570*/  FADD.FTZ R227, RZ, R66 ;  /* 0x00000042ffe37221 */ /* 0x000fe40000010000 */
[----:B------:R-:W-:Y:S02]  /*5580*/  FFMA.FTZ R65, R167, R69, R68 ;  /* 0x00000045a7417223 */ /* 0x000fe40000010044 */
[C---:B------:R-:W-:Y:S02]  /*5590*/  FMUL.FTZ R70, R140.reuse, R203 ;  /* 0x000000cb8c467220 */ /* 0x040fe40000410000 */
[----:B------:R-:W-:Y:S02]  /*55a0*/  FMUL.FTZ R68, R140, R227 ;  /* 0x000000e38c447220 */ /* 0x000fe40000410000 */
[----:B------:R-:W-:Y:S02]  /*55b0*/  FMUL.FTZ R67, R166, -R69 ;  /* 0x80000045a6437220 */ /* 0x000fe40000410000 */
[----:B------:R-:W-:-:S02]  /*55c0*/  FFMA.FTZ R70, R141, R227, R70 ;  /* 0x000000e38d467223 */ /* 0x000fc40000010046 */
[----:B------:R-:W-:Y:S02]  /*55d0*/  FFMA.FTZ R69, R141, R203, -R68 ;  /* 0x000000cb8d457223 */ /* 0x000fe40000010844 */
[----:B------:R-:W-:Y:S02]  /*55e0*/  FADD.FTZ R202, RZ, R70 ;  /* 0x00000046ffca7221 */ /* 0x000fe40000010000 */
        /* <DEDUP_REMOVED lines=13> */
[----:B-1----:R-:W-:Y:S02]  /*56c0*/  SHF.L.U32 R230, R130, 0x5, RZ ;  /* 0x0000000582e67819 */ /* 0x002fe400000006ff */
[----:B------:R-:W-:-:S03]  /*56d0*/  ISETP.NE.AND P0, PT, R18, 0x1f, PT ;  /* 0x0000001f1200780c */ /* 0x000fc60003f05270 */
[----:B0-----:R-:W-:Y:S04]  /*56e0*/  LDS.128 R64, [R230+0xcb0] ;  /* 0x000cb000e6407984 */ /* 0x001fe80000000c00 */
[----:B------:R-:W0:Y:S02]  /*56f0*/  LDS.128 R68, [R230+0xcc0] ;  /* 0x000cc000e6447984 */ /* 0x000e240000000c00 */
[C---:B0-----:R-:W-:Y:S02]  /*5700*/  FMUL.FTZ R231, R65.reuse, R69 ;  /* 0x0000004541e77220 */ /* 0x041fe40000410000 */
[C---:B------:R-:W-:Y:S02]  /*5710*/  FMUL.FTZ R233, R65.reuse, R71 ;  /* 0x0000004741e97220 */ /* 0x040fe40000410000 */
[----:B------:R-:W-:-:S02]  /*5720*/  FMUL.FTZ R232, R65, R70 ;  /* 0x0000004641e87220 */ /* 0x000fc40000410000 */
[-C--:B------:R-:W-:Y:S02]  /*5730*/  FMUL.FTZ R65, R65, R68.reuse ;  /* 0x0000004441417220 */ /* 0x080fe40000410000 */
[C---:B------:R-:W-:Y:S02]  /*5740*/  FFMA.FTZ R68, R64.reuse, R68, -R231 ;  /* 0x0000004440447223 */ /* 0x040fe400000108e7 */
[C---:B------:R-:W-:Y:S02]  /*5750*/  FFMA.FTZ R233, R64.reuse, R70, -R233 ;  /* 0x0000004640e97223 */ /* 0x040fe400000108e9 */
[C---:B------:R-:W-:Y:S01]  /*5760*/  FFMA.FTZ R232, R64.reuse, R71, R232 ;  /* 0x0000004740e87223 */ /* 0x040fe200000100e8 */
[----:B------:R-:W-:Y:S01]  /*5770*/  MOV R235, R68 ;  /* 0x0000004400eb7202 */ /* 0x000fe20000000f00 */
[----:B------:R-:W-:Y:S02]  /*5780*/  FFMA.FTZ R234, R64, R69, R65 ;  /* 0x0000004540ea7223 */ /* 0x000fe40000010041 */
[----:B------:R-:W-:-:S02]  /*5790*/  FADD.FTZ R71, R66, R233 ;  /* 0x000000e942477221 */ /* 0x000fc40000010000 */
[----:B------:R-:W-:Y:S01]  /*57a0*/  FADD.FTZ R70, R67, R232 ;  /* 0x000000e843467221 */ /* 0x000fe20000010000 */
[----:B------:R-:W-:Y:S05]  /*57b0*/  BRA.DIV ~URZ, `(.L_x_4066) ;  /* 0x000056427f007947 */ /* 0x000fea000b800000 */
[----:B------:R0:W1:Y:S02]  /*57c0*/  SHFL.DOWN PT, R69, R68, 0x1, 0x1f ;  /* 0x08201f0044457f89 */ /* 0x00006400000e0000 */
.L_x_4104:
[----:B------:R-:W-:Y:S05]  /*57d0*/  BRA.DIV ~URZ, `(.L_x_4067) ;  /* 0x000056927f007947 */ /* 0x000fea000b800000 */
[----:B------:R2:W3:Y:S04]  /*57e0*/  SHFL.DOWN PT, R231, R234, 0x1, 0x1f ;  /* 0x08201f00eae77f89 */ /* 0x0004e800000e0000 */
[----:B------:R2:W4:Y:S04]  /*57f0*/  SHFL.DOWN PT, R232, R71, 0x1, 0x1f ;  /* 0x08201f0047e87f89 */ /* 0x00052800000e0000 */
[----:B------:R2:W0:Y:S02]  /*5800*/  SHFL.DOWN PT, R239, R70, 0x1, 0x1f ;  /* 0x08201f0046ef7f89 */ /* 0x00042400000e0000 */
.L_x_4105:
[----:B------:R-:W-:Y:S01]  /*5810*/  BSSY B1, `(.L_x_4068) ;  /* 0x000000e000017945 */ /* 0x000fe20003800000 */
[----:B------:R-:W-:Y:S01]  /*5820*/  ISETP.GT.U32.AND P1, PT, R18, 0x1d, PT ;  /* 0x0000001d1200780c */ /* 0x000fe20003f24070 */
[----:B------:R-:W-:Y:S07]  /*5830*/  @!P0 BRA `(.L_x_4069) ;  /* 0x000000b000008947 */ /* 0x000fee0003800000 */
[C---:B---3--:R-:W-:Y:S02]  /*5840*/  FMUL.FTZ R64, R234.reuse, R231 ;  /* 0x000000e7ea407220 */ /* 0x048fe40000410000 */
[----:B0-----:R-:W-:-:S02]  /*5850*/  FMUL.FTZ R65, R234, R239 ;  /* 0x000000efea417220 */ /* 0x001fc40000410000 */
[CC--:B----4-:R-:W-:Y:S02]  /*5860*/  FMUL.FTZ R66, R234.reuse, R232.reuse ;  /* 0x000000e8ea427220 */ /* 0x0d0fe40000410000 */
        /* <DEDUP_REMOVED lines=8> */
.L_x_4069:
[----:B------:R-:W-:Y:S05]  /*58f0*/  BSYNC B1 ;  /* 0x0000000000017941 */ /* 0x000fea0003800000 */
.L_x_4068:
[----:B------:R-:W-:Y:S05]  /*5900*/  BRA.DIV ~URZ, `(.L_x_4070) ;  /* 0x000056b27f007947 */ /* 0x000fea000b800000 */
[----:B-1----:R1:W2:Y:S04]  /*5910*/  SHFL.DOWN PT, R69, R235, 0x2, 0x1f ;  /* 0x08401f00eb457f89 */ /* 0x0022a800000e0000 */
[----:B---3--:R1:W3:Y:S04]  /*5920*/  SHFL.DOWN PT, R231, R234, 0x2, 0x1f ;  /* 0x08401f00eae77f89 */ /* 0x0082e800000e0000 */
[----:B----4-:R1:W4:Y:S04]  /*5930*/  SHFL.DOWN PT, R232, R71, 0x2, 0x1f ;  /* 0x08401f0047e87f89 */ /* 0x01032800000e0000 */
[----:B0-----:R1:W0:Y:S02]  /*5940*/  SHFL.DOWN PT, R239, R70, 0x2, 0x1f ;  /* 0x08401f0046ef7f89 */ /* 0x00122400000e0000 */
.L_x_4106:
[----:B------:R-:W-:Y:S01]  /*5950*/  BSSY B1, `(.L_x_4071) ;  /* 0x000000e000017945 */ /* 0x000fe20003800000 */
[----:B------:R-:W-:Y:S01]  /*5960*/  ISETP.GT.U32.AND P0, PT, R18, 0x1b, PT ;  /* 0x0000001b1200780c */ /* 0x000fe20003f04070 */
[----:B------:R-:W-:Y:S07]  /*5970*/  @P1 BRA `(.L_x_4072) ;  /* 0x000000b000001947 */ /* 0x000fee0003800000 */
        /* <DEDUP_REMOVED lines=11> */
.L_x_4072:
[----:B------:R-:W-:Y:S05]  /*5a30*/  BSYNC B1 ;  /* 0x0000000000017941 */ /* 0x000fea0003800000 */
.L_x_4071:
[----:B------:R-:W-:Y:S05]  /*5a40*/  BRA.DIV ~URZ, `(.L_x_4073) ;  /* 0x000057327f007947 */ /* 0x000fea000b800000 */
[----:B--2---:R2:W1:Y:S02]  /*5a50*/  SHFL.DOWN PT, R69, R235, 0x4, 0x1f ;  /* 0x08801f00eb457f89 */ /* 0x00446400000e0000 */
.L_x_4107:
[----:B------:R-:W-:Y:S05]  /*5a60*/  BRA.DIV ~URZ, `(.L_x_4074) ;  /* 0x000057927f007947 */ /* 0x000fea000b800000 */
[----:B---3--:R3:W2:Y:S04]  /*5a70*/  SHFL.DOWN PT, R231, R234, 0x4, 0x1f ;  /* 0x08801f00eae77f89 */ /* 0x0086a800000e0000 */
[----:B----4-:R3:W4:Y:S04]  /*5a80*/  SHFL.DOWN PT, R232, R71, 0x4, 0x1f ;  /* 0x08801f0047e87f89 */ /* 0x01072800000e0000 */
[----:B0-----:R3:W0:Y:S02]  /*5a90*/  SHFL.DOWN PT, R239, R70, 0x4, 0x1f ;  /* 0x08801f0046ef7f89 */ /* 0x00162400000e0000 */
.L_x_4108:
[----:B------:R-:W-:Y:S01]  /*5aa0*/  BSSY B1, `(.L_x_4075) ;  /* 0x000000e000017945 */ /* 0x000fe20003800000 */
[----:B------:R-:W-:Y:S01]  /*5ab0*/  ISETP.GT.U32.AND P1, PT, R18, 0x17, PT ;  /* 0x000000171200780c */ /* 0x000fe20003f24070 */
[----:B------:R-:W-:Y:S07]  /*5ac0*/  @P0 BRA `(.L_x_4076) ;  /* 0x000000b000000947 */ /* 0x000fee0003800000 */
[C---:B--2---:R-:W-:Y:S02]  /*5ad0*/  FMUL.FTZ R64, R234.reuse, R231 ;  /* 0x000000e7ea407220 */ /* 0x044fe40000410000 */
[----:B0-----:R-:W-:-:S02]  /*5ae0*/  FMUL.FTZ R65, R234, R239 ;  /* 0x000000efea417220 */ /* 0x001fc40000410000 */
[CC--:B----4-:R-:W-:Y:S02]  /*5af0*/  FMUL.FTZ R66, R234.reuse, R232.reuse ;  /* 0x000000e8ea427220 */ /* 0x0d0fe40000410000 */
        /* <DEDUP_REMOVED lines=8> */
.L_x_4076:
[----:B------:R-:W-:Y:S05]  /*5b80*/  BSYNC B1 ;  /* 0x0000000000017941 */ /* 0x000fea0003800000 */
.L_x_4075:
[----:B------:R-:W-:Y:S05]  /*5b90*/  BRA.DIV ~URZ, `(.L_x_4077) ;  /* 0x000057b27f007947 */ /* 0x000fea000b800000 */
[----:B-1----:R1:W3:Y:S04]  /*5ba0*/  SHFL.DOWN PT, R69, R235, 0x8, 0x1f ;  /* 0x09001f00eb457f89 */ /* 0x0022e800000e0000 */
[----:B--2---:R1:W2:Y:S04]  /*5bb0*/  SHFL.DOWN PT, R231, R234, 0x8, 0x1f ;  /* 0x09001f00eae77f89 */ /* 0x0042a800000e0000 */
[----:B----4-:R1:W4:Y:S04]  /*5bc0*/  SHFL.DOWN PT, R232, R71, 0x8, 0x1f ;  /* 0x09001f0047e87f89 */ /* 0x01032800000e0000 */
[----:B0-----:R1:W0:Y:S02]  /*5bd0*/  SHFL.DOWN PT, R239, R70, 0x8, 0x1f ;  /* 0x09001f0046ef7f89 */ /* 0x00122400000e0000 */
.L_x_4109:
        /* <DEDUP_REMOVED lines=14> */
.L_x_4079:
[----:B------:R-:W-:Y:S05]  /*5cc0*/  BSYNC B1 ;  /* 0x0000000000017941 */ /* 0x000fea0003800000 */
.L_x_4078:
[----:B------:R-:W-:Y:S05]  /*5cd0*/  BRA.DIV ~URZ, `(.L_x_4080) ;  /* 0x000058327f007947 */ /* 0x000fea000b800000 */
[----:B---3--:R3:W1:Y:S02]  /*5ce0*/  SHFL.DOWN PT, R69, R235, 0x10, 0x1f ;  /* 0x0a001f00eb457f89 */ /* 0x00866400000e0000 */
.L_x_4110:
[----:B------:R-:W-:Y:S05]  /*5cf0*/  BRA.DIV ~URZ, `(.L_x_4081) ;  /* 0x000058927f007947 */ /* 0x000fea000b800000 */
[----:B--2---:R2:W3:Y:S04]  /*5d00*/  SHFL.DOWN PT, R231, R234, 0x10, 0x1f ;  /* 0x0a001f00eae77f89 */ /* 0x0044e800000e0000 */
[----:B----4-:R2:W4:Y:S04]  /*5d10*/  SHFL.DOWN PT, R232, R71, 0x10, 0x1f ;  /* 0x0a001f0047e87f89 */ /* 0x01052800000e0000 */
[----:B0-----:R2:W0:Y:S02]  /*5d20*/  SHFL.DOWN PT, R239, R70, 0x10, 0x1f ;  /* 0x0a001f0046ef7f89 */ /* 0x00142400000e0000 */
.L_x_4111:
[----:B------:R-:W-:Y:S01]  /*5d30*/  BSSY B1, `(.L_x_4082) ;  /* 0x000000d000017945 */ /* 0x000fe20003800000 */
[----:B------:R-:W-:Y:S05]  /*5d40*/  @P0 BRA `(.L_x_4083) ;  /* 0x000000b000000947 */ /* 0x000fea0003800000 */
        /* <DEDUP_REMOVED lines=11> */
.L_x_4083:
[----:B------:R-:W-:Y:S05]  /*5e00*/  BSYNC B1 ;  /* 0x0000000000017941 */ /* 0x000fea0003800000 */
.L_x_4082:
[----:B------:R-:W-:Y:S05]  /*5e10*/  BRA.DIV ~URZ, `(.L_x_4084) ;  /* 0x000058c27f007947 */ /* 0x000fea000b800000 */
[----:B------:R-:W5:Y:S04]  /*5e20*/  SHFL.IDX PT, R240, R234, RZ, 0x1f ;  /* 0x00001fffeaf07589 */ /* 0x000f6800000e0000 */
[----:B------:R-:W2:Y:S04]  /*5e30*/  SHFL.IDX PT, R233, R235, RZ, 0x1f ;  /* 0x00001fffebe97589 */ /* 0x000ea800000e0000 */
[----:B----4-:R-:W4:Y:S04]  /*5e40*/  SHFL.IDX PT, R232, R71, RZ, 0x1f ;  /* 0x00001fff47e87589 */ /* 0x010f2800000e0000 */
[----:B------:R-:W3:Y:S04]  /*5e50*/  SHFL.DOWN PT, R236, R71, 0x1, 0x1f ;  /* 0x08201f0047ec7f89 */ /* 0x000ee800000e0000 */
[----:B---3--:R-:W3:Y:S04]  /*5e60*/  SHFL.IDX PT, R231, R70, RZ, 0x1f ;  /* 0x00001fff46e77589 */ /* 0x008ee800000e0000 */
[----:B0-----:R-:W0:Y:S04]  /*5e70*/  SHFL.DOWN PT, R239, R70, 0x1, 0x1f ;  /* 0x08201f0046ef7f89 */ /* 0x001e2800000e0000 */
[----:B------:R-:W1:Y:S01]  /*5e80*/  SHFL.IDX PT, R245, R60, RZ, 0x1f ;  /* 0x00001fff3cf57589 */ /* 0x000e6200000e0000 */
[----:B-----5:R-:W-:-:S02]  /*5e90*/  FMUL.FTZ R237, R63, R240 ;  /* 0x000000f03fed7220 */ /* 0x020fc40000410000 */
[CC--:B------:R-:W-:Y:S01]  /*5ea0*/  FMUL.FTZ R238, R62.reuse, R240.reuse ;  /* 0x000000f03eee7220 */ /* 0x0c0fe20000410000 */
[----:B------:R-:W0:Y:S01]  /*5eb0*/  SHFL.IDX PT, R243, R62, RZ, 0x1f ;  /* 0x00001fff3ef37589 */ /* 0x000e2200000e0000 */
[-C--:B--2---:R-:W-:Y:S02]  /*5ec0*/  FFMA.FTZ R237, R62, R233.reuse, -R237 ;  /* 0x000000e93eed7223 */ /* 0x084fe400000108ed */
[----:B------:R-:W-:Y:S01]  /*5ed0*/  FFMA.FTZ R238, R63, R233, R238 ;  /* 0x000000e93fee7223 */ /* 0x000fe200000100ee */
[----:B------:R-:W2:Y:S04]  /*5ee0*/  SHFL.IDX PT, R67, R63, RZ, 0x1f ;  /* 0x00001fff3f437589 */ /* 0x000ea800000e0000 */
[----:B------:R-:W0:Y:S04]  /*5ef0*/  SHFL.IDX PT, R244, R61, RZ, 0x1f ;  /* 0x00001fff3df47589 */ /* 0x000e2800000e0000 */
[----:B------:R5:W0:Y:S04]  /*5f00*/  SHFL.DOWN PT, R242, R234, 0x1, 0x1f ;  /* 0x08201f00eaf27f89 */ /* 0x000a2800000e0000 */
[----:B------:R1:W0:Y:S02]  /*5f10*/  SHFL.DOWN PT, R241, R235, 0x1, 0x1f ;  /* 0x08201f00ebf17f89 */ /* 0x00022400000e0000 */
[----:B-1---5:R-:W-:-:S02]  /*5f20*/  FMUL.FTZ R234, R60, R240 ;  /* 0x000000f03cea7220 */ /* 0x022fc40000410000 */
[----:B------:R-:W-:Y:S02]  /*5f30*/  FMUL.FTZ R240, R61, R240 ;  /* 0x000000f03df07220 */ /* 0x000fe40000410000 */
[----:B------:R-:W-:Y:S02]  /*5f40*/  FMUL.FTZ R235, R60, R233 ;  /* 0x000000e93ceb7220 */ /* 0x000fe40000410000 */
.L_x_4112:
[----:B---34-:R1:W3:Y:S01]  /*5f50*/  LDS.128 R68, [R230+0xcc0] ;  /* 0x000cc000e6447984 */ /* 0x0182e20000000c00 */
[----:B------:R-:W-:Y:S01]  /*5f60*/  ISETP.NE.AND P0, PT, R130, 0x1f, PT ;  /* 0x0000001f8200780c */ /* 0x000fe20003f05270 */
[----:B------:R-:W-:Y:S01]  /*5f70*/  BSSY B1, `(.L_x_4085) ;  /* 0x000000f000017945 */ /* 0x000fe20003800000 */
[----:B------:R-:W-:Y:S02]  /*5f80*/  MOV R64, R245 ;  /* 0x000000f500407202 */ /* 0x000fe40000000f00 */
[----:B0-----:R-:W-:Y:S02]  /*5f90*/  MOV R65, R244 ;  /* 0x000000f400417202 */ /* 0x001fe40000000f00 */
[----:B------:R-:W-:-:S07]  /*5fa0*/  MOV R66, R243 ;  /* 0x000000f300427202 */ /* 0x000fce0000000f00 */
[----:B------:R-:W-:Y:S05]  /*5fb0*/  @!P0 BRA `(.L_x_4086) ;  /* 0x000000a000008947 */ /* 0x000fea0003800000 */
[-C--:B-12---:R-:W-:Y:S02]  /*5fc0*/  FMUL.FTZ R60, R67, R242.reuse ;  /* 0x000000f2433c7220 */ /* 0x086fe40000410000 */
        /* <DEDUP_REMOVED lines=9> */
.L_x_4086:
[----:B-1----:R-:W-:Y:S05]  /*6060*/  BSYNC B1 ;  /* 0x0000000000017941 */ /* 0x002fea0003800000 */
.L_x_4085:
[C---:B--23--:R-:W-:Y:S01]  /*6070*/  FMUL.FTZ R239, R69.reuse, R67 ;  /* 0x0000004345ef7220 */ /* 0x04cfe20000410000 */
[----:B------:R0:W-:Y:S01]  /*6080*/  STS.128 [R230+0xcc0], R64 ;  /* 0x000cc040e6007388 */ /* 0x0001e20000000c00 */
[C---:B------:R-:W-:Y:S02]  /*6090*/  FMUL.FTZ R62, R69.reuse, R66 ;  /* 0x00000042453e7220 */ /* 0x040fe40000410000 */
        /* <DEDUP_REMOVED lines=13> */
.L_x_4065:
[----:B-1----:R-:W-:Y:S05]  /*6170*/  BSYNC B0 ;  /* 0x0000000000007941 */ /* 0x002fea0003800000 */
.L_x_4064:
[----:B------:R-:W-:Y:S01]  /*6180*/  WARPSYNC 0xffffffff ;  /* 0xffffffff00007948 */ /* 0x000fe20003800000 */
[----:B------:R-:W-:Y:S01]  /*6190*/  BAR.SYNC.DEFER_BLOCKING 0x0 ;  /* 0x0000000000007b1d */ /* 0x000fe20000010000 */
[C---:B0-----:R-:W-:Y:S01]  /*61a0*/  SHF.L.U32 R68, R130.reuse, 0x4, RZ ;  /* 0x0000000482447819 */ /* 0x041fe200000006ff */
[----:B------:R-:W-:Y:S01]  /*61b0*/  HADD2.F32 R67, -RZ, R81.H0_H0 ;  /* 0x20000051ff437230 */ /* 0x000fe20000004100 */
[----:B------:R-:W-:Y:S01]  /*61c0*/  ISETP.NE.AND P2, PT, R130, RZ, PT ;  /* 0x000000ff8200720c */ /* 0x000fe20003f45270 */
[----:B------:R-:W-:Y:S01]  /*61d0*/  HADD2.F32 R69, -RZ, R82.H0_H0 ;  /* 0x20000052ff457230 */ /* 0x000fe20000004100 */
[C---:B------:R-:W-:Y:S01]  /*61e0*/  ISETP.GT.AND P0, PT, R127.reuse, 0x1e, PT ;  /* 0x0000001e7f00780c */ /* 0x040fe20003f04270 */
[----:B------:R-:W-:Y:S01]  /*61f0*/  BSSY B0, `(.L_x_4087) ;  /* 0x00001f2000007945 */ /* 0x000fe20003800000 */
[----:B------:R-:W-:Y:S01]  /*6200*/  ISETP.NE.AND P1, PT, R127, RZ, PT ;  /* 0x000000ff7f00720c */ /* 0x000fe20003f25270 */
[----:B------:R-:W0:Y:S08]  /*6210*/  LDS.64 R64, [R68+0xcb8] ;  /* 0x000cb80044407984 */ /* 0x000e300000000a00 */
        /* <DEDUP_REMOVED lines=53> */
[----:B------:R-:W-:Y:S02]  /*6570*/  FFMA.FTZ R65, R35, R226, RZ ;  /* 0x000000e223417223 */ /* 0x000fe400000100ff */
[----:B------:R-:W-:Y:S02]  /*6580*/  FADD.FTZ R191, -R191, R64 ;  /* 0x00000040bfbf7221 */ /* 0x000fe40000010100 */
[----:B------:R-:W-:-:S02]  /*6590*/  FADD.FTZ R175, R175, R152 ;  /* 0x00000098afaf7221 */ /* 0x000fc40000010000 */
[----:B------:R-:W-:Y:S02]  /*65a0*/  FFMA.FTZ R66, R34, R225, R65 ;  /* 0x000000e122427223 */ /* 0x000fe40000010041 */
[C---:B------:R-:W-:Y:S02]  /*65b0*/  FMUL.FTZ R64, R154.reuse, -R191 ;  /* 0x800000bf9a407220 */ /* 0x040fe40000410000 */
[-C--:B------:R-:W-:Y:S02]  /*65c0*/  FMUL.FTZ R154, R154, -R175.reuse ;  /* 0x800000af9a9a7220 */ /* 0x080fe40000410000 */
[----:B------:R-:W-:Y:S02]  /*65d0*/  FFMA.FTZ R66, R33, R224, R66 ;  /* 0x000000e021427223 */ /* 0x000fe40000010042 */
[C---:B------:R-:W-:Y:S02]  /*65e0*/  FFMA.FTZ R65, R155.reuse, R175, -R64 ;  /* 0x000000af9b417223 */ /* 0x040fe40000010840 */
[----:B------:R-:W-:-:S02]  /*65f0*/  FFMA.FTZ R155, R155, R191, R154 ;  /* 0x000000bf9b9b7223 */ /* 0x000fc4000001009a */
[----:B------:R-:W-:Y:S02]  /*6600*/  FFMA.FTZ R66, R32, R223, R66 ;  /* 0x000000df20427223 */ /* 0x000fe40000010042 */
[----:B------:R-:W-:Y:S02]  /*6610*/  FADD.FTZ R174, R174, R65 ;  /* 0x00000041aeae7221 */ /* 0x000fe40000010000 */
[----:B------:R-:W-:Y:S02]  /*6620*/  FADD.FTZ R190, -R190, R155 ;  /* 0x0000009bbebe7221 */ /* 0x000fe40000010100 */
[----:B------:R-:W-:Y:S02]  /*6630*/  FFMA.FTZ R65, R35, -R128, RZ ;  /* 0x8000008023417223 */ /* 0x000fe400000100ff */
[----:B------:R-:W-:Y:S02]  /*6640*/  FFMA.FTZ R66, R31, R222, R66 ;  /* 0x000000de1f427223 */ /* 0x000fe40000010042 */
[----:B------:R-:W-:-:S02]  /*6650*/  FMUL.FTZ R64, R156, -R174 ;  /* 0x800000ae9c407220 */ /* 0x000fc40000410000 */
[-C--:B------:R-:W-:Y:S02]  /*6660*/  FMUL.FTZ R156, R156, -R190.reuse ;  /* 0x800000be9c9c7220 */ /* 0x080fe40000410000 */
[----:B------:R-:W-:Y:S02]  /*6670*/  FFMA.FTZ R65, R34, -R129, R65 ;  /* 0x8000008122417223 */ /* 0x000fe40000010041 */
[----:B------:R-:W-:Y:S02]  /*6680*/  FFMA.FTZ R66, R30, R221, R66 ;  /* 0x000000dd1e427223 */ /* 0x000fe40000010042 */
[C---:B------:R-:W-:Y:S02]  /*6690*/  FFMA.FTZ R64, R157.reuse, R190, R64 ;  /* 0x000000be9d407223 */ /* 0x040fe40000010040 */
[----:B------:R-:W-:Y:S02]  /*66a0*/  FFMA.FTZ R156, R157, R174, -R156 ;  /* 0x000000ae9d9c7223 */ /* 0x000fe4000001089c */
[----:B------:R-:W-:-:S02]  /*66b0*/  FFMA.FTZ R65, R33, -R204, R65 ;  /* 0x800000cc21417223 */ /* 0x000fc40000010041 */
[----:B------:R-:W-:Y:S02]  /*66c0*/  FFMA.FTZ R66, R29, R220, R66 ;  /* 0x000000dc1d427223 */ /* 0x000fe40000010042 */
[----:B------:R-:W-:Y:S02]  /*66d0*/  FADD.FTZ R189, -R189, R64 ;  /* 0x00000040bdbd7221 */ /* 0x000fe40000010100 */
[----:B------:R-:W-:Y:S02]  /*66e0*/  FADD.FTZ R173, R173, R156 ;  /* 0x0000009cadad7221 */ /* 0x000fe40000010000 */
[----:B------:R-:W-:Y:S02]  /*66f0*/  FFMA.FTZ R65, R32, -R205, R65 ;  /* 0x800000cd20417223 */ /* 0x000fe40000010041 */
[----:B------:R-:W-:Y:S02]  /*6700*/  FFMA.FTZ R66, R28, R219, R66 ;  /* 0x000000db1c427223 */ /* 0x000fe40000010042 */
[----:B-1----:R-:W-:-:S02]  /*6710*/  FMUL.FTZ R60, R158, -R189 ;  /* 0x800000bd9e3c7220 */ /* 0x002fc40000410000 */
[-C--:B------:R-:W-:Y:S02]  /*6720*/  FMUL.FTZ R158, R158, -R173.reuse ;  /* 0x800000ad9e9e7220 */ /* 0x080fe40000410000 */
[----:B------:R-:W-:Y:S02]  /*6730*/  FFMA.FTZ R65, R31, -R206, R65 ;  /* 0x800000ce1f417223 */ /* 0x000fe40000010041 */
[----:B------:R-:W-:Y:S02]  /*6740*/  FFMA.FTZ R66, R27, R218, R66 ;  /* 0x000000da1b427223 */ /* 0x000fe40000010042 */
[C---:B------:R-:W-:Y:S02]  /*6750*/  FFMA.FTZ R61, R159.reuse, R173, -R60 ;  /* 0x000000ad9f3d7223 */ /* 0x040fe4000001083c */
[----:B------:R-:W-:Y:S02]  /*6760*/  FFMA.FTZ R159, R159, R189, R158 ;  /* 0x000000bd9f9f7223 */ /* 0x000fe4000001009e */
[----:B------:R-:W-:-:S02]  /*6770*/  FFMA.FTZ R65, R30, -R207, R65 ;  /* 0x800000cf1e417223 */ /* 0x000fc40000010041 */
[----:B------:R-:W-:Y:S02]  /*6780*/  FFMA.FTZ R66, R26, R217, R66 ;  /* 0x000000d91a427223 */ /* 0x000fe40000010042 */
[----:B------:R-:W-:Y:S02]  /*6790*/  FADD.FTZ R172, R172, R61 ;  /* 0x0000003dacac7221 */ /* 0x000fe40000010000 */
[----:B------:R-:W-:Y:S02]  /*67a0*/  FADD.FTZ R188, -R188, R159 ;  /* 0x0000009fbcbc7221 */ /* 0x000fe40000010100 */
[----:B------:R-:W-:Y:S02]  /*67b0*/  FFMA.FTZ R65, R29, -R208, R65 ;  /* 0x800000d01d417223 */ /* 0x000fe40000010041 */
        /* <DEDUP_REMOVED lines=13> */
[----:B------:R-:W-:-:S02]  /*6890*/  FMUL.FTZ R60, R162, -R187 ;  /* 0x800000bba23c7220 */ /* 0x000fc40000410000 */
[-C--:B------:R-:W-:Y:S02]  /*68a0*/  FMUL.FTZ R162, R162, -R171.reuse ;  /* 0x800000aba2a27220 */ /* 0x080fe40000410000 */
[----:B------:R-:W-:Y:S02]  /*68b0*/  FFMA.FTZ R65, R25, -R212, R65 ;  /* 0x800000d419417223 */ /* 0x000fe40000010041 */
[----:B------:R-:W-:Y:S02]  /*68c0*/  FFMA.FTZ R62, R21, R200, R66 ;  /* 0x000000c8153e7223 */ /* 0x000fe40000010042 */
[----:B------:R-:W-:Y:S02]  /*68d0*/  FMUL.FTZ R66, R183, UR15 ;  /* 0x0000000fb7427c20 */ /* 0x000fe40008410000 */
[C---:B------:R-:W-:Y:S02]  /*68e0*/  FFMA.FTZ R61, R163.reuse, R171, -R60 ;  /* 0x000000aba33d7223 */ /* 0x040fe4000001083c */
[----:B------:R-:W-:-:S02]  /*68f0*/  FFMA.FTZ R163, R163, R187, R162 ;  /* 0x000000bba3a37223 */ /* 0x000fc400000100a2 */
[----:B------:R-:W-:Y:S02]  /*6900*/  FFMA.FTZ R65, R24, -R213, R65 ;  /* 0x800000d518417223 */ /* 0x000fe40000010041 */
[C---:B------:R-:W-:Y:S02]  /*6910*/  FMUL.FTZ R64, R199.reuse, UR15 ;  /* 0x0000000fc7407c20 */ /* 0x040fe40008410000 */
[----:B------:R-:W-:Y:S02]  /*6920*/  FFMA.FTZ R66, R199, UR14, -R66 ;  /* 0x0000000ec7427c23 */ /* 0x000fe40008010842 */
[----:B------:R-:W-:Y:S02]  /*6930*/  FADD.FTZ R186, -R186, R163 ;  /* 0x000000a3baba7221 */ /* 0x000fe40000010100 */
[----:B------:R-:W-:Y:S02]  /*6940*/  FADD.FTZ R170, R170, R61 ;  /* 0x0000003daaaa7221 */ /* 0x000fe40000010000 */
[----:B------:R-:W-:-:S02]  /*6950*/  FFMA.FTZ R62, R20, R201, R62 ;  /* 0x000000c9143e7223 */ /* 0x000fc4000001003e */
[----:B------:R-:W-:Y:S02]  /*6960*/  FFMA.FTZ R65, R23, -R214, R65 ;  /* 0x800000d617417223 */ /* 0x000fe40000010041 */
[----:B------:R-:W-:Y:S02]  /*6970*/  FFMA.FTZ R201, -R2, R67, R201 ;  /* 0x0000004302c97223 */ /* 0x000fe400000101c9 */
[----:B------:R-:W-:Y:S02]  /*6980*/  FFMA.FTZ R64, R183, UR14, R64 ;  /* 0x0000000eb7407c23 */ /* 0x000fe40008010040 */
[----:B------:R-:W-:Y:S02]  /*6990*/  FMUL.FTZ R66, R229, R66 ;  /* 0x00000042e5427220 */ /* 0x000fe40000410000 */
[----:B------:R-:W-:Y:S02]  /*69a0*/  FMUL.FTZ R61, R164, -R186 ;  /* 0x800000baa43d7220 */ /* 0x000fe40000410000 */
[----:B------:R-:W-:-:S02]  /*69b0*/  FFMA.FTZ R65, R22, -R227, R65 ;  /* 0x800000e316417223 */ /* 0x000fc40000010041 */
[----:B------:R-:W-:Y:S02]  /*69c0*/  FMUL.FTZ R164, R164, -R170 ;  /* 0x800000aaa4a47220 */ /* 0x000fe40000410000 */
[----:B------:R-:W-:Y:S02]  /*69d0*/  FFMA.FTZ R66, R201, R64, R66 ;  /* 0x00000040c9427223 */ /* 0x000fe40000010042 */
[C---:B------:R-:W-:Y:S02]  /*69e0*/  FMUL.FTZ R70, R2.reuse, R199 ;  /* 0x000000c702467220 */ /* 0x040fe40000410000 */
[----:B------:R-:W-:Y:S02]  /*69f0*/  FMUL.FTZ R60, R2, R183 ;  /* 0x000000b7023c7220 */ /* 0x000fe40000410000 */
[----:B------:R-:W-:Y:S02]  /*6a00*/  FFMA.FTZ R63, R21, -R202, R65 ;  /* 0x800000ca153f7223 */ /* 0x000fe40000010041 */
[----:B------:R-:W-:-:S02]  /*6a10*/  FFMA.FTZ R164, R165, R186, R164 ;  /* 0x000000baa5a47223 */ /* 0x000fc400000100a4 */
[----:B------:R-:W-:Y:S02]  /*6a20*/  FFMA.FTZ R64, R165, R170, -R61 ;  /* 0x000000aaa5407223 */ /* 0x000fe4000001083d */
[----:B------:R-:W-:Y:S01]  /*6a30*/  FFMA.FTZ R183, R67, R183, R66 ;  /* 0x000000b743b77223 */ /* 0x000fe20000010042 */
[----:B------:R-:W-:Y:S01]  /*6a40*/  HADD2.F32 R66, -RZ, R95.H0_H0 ;  /* 0x2000005fff427230 */ /* 0x000fe20000004100 */
[----:B------:R-:W-:Y:S02]  /*6a50*/  FMUL.FTZ R65, R229, R70 ;  /* 0x00000046e5417220 */ /* 0x000fe40000410000 */
[----:B------:R-:W-:Y:S02]  /*6a60*/  FMUL.FTZ R67, R182, UR15 ;  /* 0x0000000fb6437c20 */ /* 0x000fe40008410000 */
[----:B------:R-:W-:Y:S02]  /*6a70*/  FMUL.FTZ R113, R3, R198 ;  /* 0x000000c603717220 */ /* 0x000fe40000410000 */
[----:B------:R-:W-:-:S02]  /*6a80*/  FFMA.FTZ R63, R20, -R229, R63 ;  /* 0x800000e5143f7223 */ /* 0x000fc4000001003f */
[----:B------:R-:W-:Y:S02]  /*6a90*/  FADD.FTZ R185, -R185, R164 ;  /* 0x000000a4b9b97221 */ /* 0x000fe40000010100 */
[----:B------:R-:W-:Y:S02]  /*6aa0*/  FADD.FTZ R37, R60, R37 ;  /* 0x000000253c257221 */ /* 0x000fe40000010000 */
[-C--:B------:R-:W-:Y:S02]  /*6ab0*/  FMUL.FTZ R229, R229, R60.reuse ;  /* 0x0000003ce5e57220 */ /* 0x080fe40000410000 */
[----:B------:R-:W-:Y:S02]  /*6ac0*/  FADD.FTZ R169, R169, R64 ;  /* 0x00000040a9a97221 */ /* 0x000fe40000010000 */
[----:B------:R-:W-:Y:S02]  /*6ad0*/  FFMA.FTZ R60, R201, R60, R65 ;  /* 0x0000003cc93c7223 */ /* 0x000fe40000010041 */
[----:B------:R-:W-:-:S02]  /*6ae0*/  FFMA.FTZ R67, R198, UR14, -R67 ;  /* 0x0000000ec6437c23 */ /* 0x000fc40008010843 */
[C---:B------:R-:W-:Y:S02]  /*6af0*/  FMUL.FTZ R65, R3.reuse, R182 ;  /* 0x000000b603417220 */ /* 0x040fe40000410000 */
[----:B------:R-:W-:Y:S02]  /*6b00*/  FFMA.FTZ R200, -R3, R69, R200 ;  /* 0x0000004503c87223 */ /* 0x000fe400000101c8 */
[----:B------:R-:W-:Y:S02]  /*6b10*/  FMUL.FTZ R112, R202, R113 ;  /* 0x00000071ca707220 */ /* 0x000fe40000410000 */
[C---:B------:R-:W-:Y:S02]  /*6b20*/  FMUL.FTZ R64, R166.reuse, -R185 ;  /* 0x800000b9a6407220 */ /* 0x040fe40000410000 */
[----:B------:R-:W-:Y:S02]  /*6b30*/  FMUL.FTZ R166, R166, -R169 ;  /* 0x800000a9a6a67220 */ /* 0x000fe40000410000 */
[----:B------:R-:W-:-:S02]  /*6b40*/  FMUL.FTZ R71, R202, R67 ;  /* 0x00000043ca477220 */ /* 0x000fc40000410000 */
[----:B------:R-:W-:Y:S02]  /*6b50*/  FADD.FTZ R38, R65, R38 ;  /* 0x0000002641267221 */ /* 0x000fe40000010000 */
[-C--:B------:R-:W-:Y:S02]  /*6b60*/  FMUL.FTZ R202, R202, R65.reuse ;  /* 0x00000041caca7220 */ /* 0x080fe40000410000 */
[----:B------:R-:W-:Y:S02]  /*6b70*/  FFMA.FTZ R112, R200, R65, R112 ;  /* 0x00000041c8707223 */ /* 0x000fe40000010070 */
[C---:B------:R-:W-:Y:S01]  /*6b80*/  FFMA.FTZ R65, R167.reuse, R169, -R64 ;  /* 0x000000a9a7417223 */ /* 0x040fe20000010840 */
[----:B------:R-:W-:Y:S01]  /*6b90*/  HADD2.F32 R64, -RZ, R96.H0_H0 ;  /* 0x20000060ff407230 */ /* 0x000fe20000004100 */
[----:B------:R-:W-:Y:S02]  /*6ba0*/  FFMA.FTZ R167, R167, R185, R166 ;  /* 0x000000b9a7a77223 */ /* 0x000fe400000100a6 */
[----:B------:R-:W-:-:S02]  /*6bb0*/  FFMA.FTZ R61, R201, R70, -R229 ;  /* 0x00000046c93d7223 */ /* 0x000fc400000108e5 */
[----:B------:R-:W-:Y:S02]  /*6bc0*/  FMUL.FTZ R70, R16, R169 ;  /* 0x000000a910467220 */ /* 0x000fe40000410000 */
[----:B------:R-:W-:Y:S02]  /*6bd0*/  FADD.FTZ R184, -R184, R167 ;  /* 0x000000a7b8b87221 */ /* 0x000fe40000010100 */
[C---:B------:R-:W-:Y:S02]  /*6be0*/  FFMA.FTZ R225, -R16.reuse, R66, R225 ;  /* 0x0000004210e17223 */ /* 0x040fe400000101e1 */
[----:B------:R-:W-:Y:S02]  /*6bf0*/  FMUL.FTZ R140, R16, R185 ;  /* 0x000000b9108c7220 */ /* 0x000fe40000410000 */
[----:B------:R-:W-:Y:S02]  /*6c00*/  FMUL.FTZ R139, R129, R70 ;  /* 0x00000046818b7220 */ /* 0x000fe40000410000 */
[----:B------:R-:W-:Y:S01]  /*6c10*/  FADD.FTZ R168, R168, R65 ;  /* 0x00000041a8a87221 */ /* 0x000fe20000010000 */
[----:B------:R-:W-:Y:S01]  /*6c20*/  HADD2.F32 R65, -RZ, R94.H0_H0 ;  /* 0x2000005eff417230 */ /* 0x000fe20000004100 */
[----:B------:R-:W-:-:S02]  /*6c30*/  FMUL.FTZ R141, R17, R184 ;  /* 0x000000b8118d7220 */ /* 0x000fc40000410000 */
[-C--:B------:R-:W-:Y:S02]  /*6c40*/  FFMA.FTZ R144, R225, R140.reuse, -R139 ;  /* 0x0000008ce1907223 */ /* 0x080fe4000001088b */
[----:B------:R-:W-:Y:S02]  /*6c50*/  FMUL.FTZ R140, R129, R140 ;  /* 0x0000008c818c7220 */ /* 0x000fe40000410000 */
[C---:B------:R-:W-:Y:S02]  /*6c60*/  FFMA.FTZ R226, -R17.reuse, R64, R226 ;  /* 0x0000004011e27223 */ /* 0x040fe400000101e2 */
[----:B------:R-:W-:Y:S02]  /*6c70*/  FMUL.FTZ R67, R17, R168 ;  /* 0x000000a811437220 */ /* 0x000fe40000410000 */
[----:B------:R-:W-:Y:S02]  /*6c80*/  FMUL.FTZ R138, R128, R141 ;  /* 0x0000008d808a7220 */ /* 0x000fe40000410000 */
[----:B------:R-:W-:-:S02]  /*6c90*/  FFMA.FTZ R143, R225, R70, R140 ;  /* 0x00000046e18f7223 */ /* 0x000fc4000001008c */
[-C--:B------:R-:W-:Y:S02]  /*6ca0*/  FFMA.FTZ R138, R226, R67.reuse, R138 ;  /* 0x00000043e28a7223 */ /* 0x080fe4000001008a */
[----:B------:R-:W-:Y:S02]  /*6cb0*/  FMUL.FTZ R140, R128, R67 ;  /* 0x00000043808c7220 */ /* 0x000fe40000410000 */
[C---:B------:R-:W-:Y:S02]  /*6cc0*/  FMUL.FTZ R139, R15.reuse, R170 ;  /* 0x000000aa0f8b7220 */ /* 0x040fe40000410000 */
[----:B------:R-:W-:Y:S01]  /*6cd0*/  FADD.FTZ R142, RZ, R138 ;  /* 0x0000008aff8e7221 */ /* 0x000fe20000010000 */
[----:B------:R-:W-:Y:S01]  /*6ce0*/  HADD2.F32 R138, -RZ, R93.H0_H0 ;  /* 0x2000005dff8a7230 */ /* 0x000fe20000004100 */
[----:B------:R-:W-:Y:S02]  /*6cf0*/  FFMA.FTZ R141, R226, R141, -R140 ;  /* 0x0000008de28d7223 */ /* 0x000fe4000001088c */
[----:B------:R-:W-:-:S02]  /*6d00*/  FFMA.FTZ R224, -R15, R65, R224 ;  /* 0x000000410fe07223 */ /* 0x000fc400000101e0 */
[----:B------:R-:W-:Y:S02]  /*6d10*/  FMUL.FTZ R145, R15, R186 ;  /* 0x000000ba0f917220 */ /* 0x000fe40000410000 */
[----:B------:R-:W-:Y:S02]  /*6d20*/  FMUL.FTZ R146, R204, R139 ;  /* 0x0000008bcc927220 */ /* 0x000fe40000410000 */
[----:B------:R-:W-:Y:S02]  /*6d30*/  FMUL.FTZ R140, R14, R171 ;  /* 0x000000ab0e8c7220 */ /* 0x000fe40000410000 */
[----:B------:R-:W-:Y:S02]  /*6d40*/  FADD.FTZ R142, R142, R143 ;  /* 0x0000008f8e8e7221 */ /* 0x000fe40000010000 */
[----:B------:R-:W-:Y:S02]  /*6d50*/  FADD.FTZ R141, RZ, R141 ;  /* 0x0000008dff8d7221 */ /* 0x000fe40000010000 */
[----:B------:R-:W-:-:S02]  /*6d60*/  FFMA.FTZ R143, R224, R145, -R146 ;  /* 0x00000091e08f7223 */ /* 0x000fc40000010892 */
[C---:B------:R-:W-:Y:S02]  /*6d70*/  FFMA.FTZ R223, -R14.reuse, R138, R223 ;  /* 0x0000008a0edf7223 */ /* 0x040fe400000101df */
[----:B------:R-:W-:Y:S02]  /*6d80*/  FMUL.FTZ R146, R14, R187 ;  /* 0x000000bb0e927220 */ /* 0x000fe40000410000 */
[----:B------:R-:W-:Y:S02]  /*6d90*/  FMUL.FTZ R147, R205, R140 ;  /* 0x0000008ccd937220 */ /* 0x000fe40000410000 */
[----:B------:R-:W-:Y:S02]  /*6da0*/  FMUL.FTZ R145, R204, R145 ;  /* 0x00000091cc917220 */ /* 0x000fe40000410000 */
[----:B------:R-:W-:Y:S01]  /*6db0*/  FADD.FTZ R144, R141, R144 ;  /* 0x000000908d907221 */ /* 0x000fe20000010000 */
[----:B------:R-:W-:Y:S01]  /*6dc0*/  HADD2.F32 R141, -RZ, R92.H0_H0 ;  /* 0x2000005cff8d7230 */ /* 0x000fe20000004100 */
[----:B------:R-:W-:-:S02]  /*6dd0*/  FFMA.FTZ R149, R223, R146, -R147 ;  /* 0x00000092df957223 */ /* 0x000fc40000010893 */
[----:B------:R-:W-:Y:S02]  /*6de0*/  FMUL.FTZ R147, R205, R146 ;  /* 0x00000092cd937220 */ /* 0x000fe40000410000 */
[----:B------:R-:W-:Y:S02]  /*6df0*/  FFMA.FTZ R145, R224, R139, R145 ;  /* 0x0000008be0917223 */ /* 0x000fe40000010091 */
[----:B------:R-:W-:Y:S02]  /*6e00*/  FADD.FTZ R146, R144, R143 ;  /* 0x0000008f90927221 */ /* 0x000fe40000010000 */
[----:B------:R-:W-:Y:S02]  /*6e10*/  FMUL.FTZ R143, R13, R172 ;  /* 0x000000ac0d8f7220 */ /* 0x000fe40000410000 */
[----:B------:R-:W-:Y:S01]  /*6e20*/  FADD.FTZ R145, R142, R145 ;  /* 0x000000918e917221 */ /* 0x000fe20000010000 */
[----:B------:R-:W-:Y:S01]  /*6e30*/  HADD2.F32 R142, -RZ, R91.H0_H0 ;  /* 0x2000005bff8e7230 */ /* 0x000fe20000004100 */
[----:B------:R-:W-:-:S02]  /*6e40*/  FFMA.FTZ R144, R223, R140, R147 ;  /* 0x0000008cdf907223 */ /* 0x000fc40000010093 */
[C---:B------:R-:W-:Y:S02]  /*6e50*/  FFMA.FTZ R222, -R13.reuse, R141, R222 ;  /* 0x0000008d0dde7223 */ /* 0x040fe400000101de */
[----:B------:R-:W-:Y:S02]  /*6e60*/  FMUL.FTZ R151, R13, R188 ;  /* 0x000000bc0d977220 */ /* 0x000fe40000410000 */
[----:B------:R-:W-:Y:S02]  /*6e70*/  FMUL.FTZ R148, R206, R143 ;  /* 0x0000008fce947220 */ /* 0x000fe40000410000 */
[----:B------:R-:W-:Y:S01]  /*6e80*/  FADD.FTZ R147, R145, R144 ;  /* 0x0000009091937221 */ /* 0x000fe20000010000 */
[----:B------:R-:W-:Y:S01]  /*6e90*/  HADD2.F32 R145, -RZ, R90.H0_H0 ;  /* 0x2000005aff917230 */ /* 0x000fe20000004100 */
[----:B------:R-:W-:Y:S02]  /*6ea0*/  FMUL.FTZ R144, R12, R173 ;  /* 0x000000ad0c907220 */ /* 0x000fe40000410000 */
[----:B------:R-:W-:-:S02]  /*6eb0*/  FFMA.FTZ R153, R222, R151, -R148 ;  /* 0x00000097de997223 */ /* 0x000fc40000010894 */
[----:B------:R-:W-:Y:S02]  /*6ec0*/  FMUL.FTZ R151, R206, R151 ;  /* 0x00000097ce977220 */ /* 0x000fe40000410000 */
[C---:B------:R-:W-:Y:S02]  /*6ed0*/  FFMA.FTZ R221, -R12.reuse, R142, R221 ;  /* 0x0000008e0cdd7223 */ /* 0x040fe400000101dd */
[----:B------:R-:W-:Y:S02]  /*6ee0*/  FMUL.FTZ R150, R12, R189 ;  /* 0x000000bd0c967220 */ /* 0x000fe40000410000 */
[----:B------:R-:W-:Y:S02]  /*6ef0*/  FMUL.FTZ R152, R207, R144 ;  /* 0x00000090cf987220 */ /* 0x000fe40000410000 */
[----:B------:R-:W-:Y:S02]  /*6f00*/  FFMA.FTZ R148, R222, R143, R151 ;  /* 0x0000008fde947223 */ /* 0x000fe40000010097 */
[----:B------:R-:W-:-:S02]  /*6f10*/  FFMA.FTZ R152, R221, R150, -R152 ;  /* 0x00000096dd987223 */ /* 0x000fc40000010898 */
[----:B------:R-:W-:Y:S02]  /*6f20*/  FMUL.FTZ R150, R207, R150 ;  /* 0x00000096cf967220 */ /* 0x000fe40000410000 */
[----:B------:R-:W-:Y:S02]  /*6f30*/  FADD.FTZ R148, R147, R148 ;  /* 0x0000009493947221 */ /* 0x000fe40000010000 */
[----:B------:R-:W-:Y:S02]  /*6f40*/  FMUL.FTZ R147, R11, R174 ;  /* 0x000000ae0b937220 */ /* 0x000fe40000410000 */
[----:B------:R-:W-:Y:S02]  /*6f50*/  FADD.FTZ R146, R146, R149 ;  /* 0x0000009592927221 */ /* 0x000fe40000010000 */
[----:B------:R-:W-:Y:S02]  /*6f60*/  FFMA.FTZ R149, R221, R144, R150 ;  /* 0x00000090dd957223 */ /* 0x000fe40000010096 */
[----:B------:R-:W-:-:S02]  /*6f70*/  FFMA.FTZ R220, -R11, R145, R220 ;  /* 0x000000910bdc7223 */ /* 0x000fc400000101dc */
[----:B------:R-:W-:Y:S02]  /*6f80*/  FMUL.FTZ R151, R11, R190 ;  /* 0x000000be0b977220 */ /* 0x000fe40000410000 */
[----:B------:R-:W-:Y:S02]  /*6f90*/  FMUL.FTZ R150, R208, R147 ;  /* 0x00000093d0967220 */ /* 0x000fe40000410000 */
[----:B------:R-:W-:Y:S01]  /*6fa0*/  FADD.FTZ R153, R146, R153 ;  /* 0x0000009992997221 */ /* 0x000fe20000010000 */
[----:B------:R-:W-:Y:S01]  /*6fb0*/  HADD2.F32 R146, -RZ, R89.H0_H0 ;  /* 0x20000059ff927230 */ /* 0x000fe20000004100 */
[-C--:B------:R-:W-:Y:S02]  /*6fc0*/  FFMA.FTZ R155, R220, R151.reuse, -R150 ;  /* 0x00000097dc9b7223 */ /* 0x080fe40000010896 */
[----:B------:R-:W-:Y:S02]  /*6fd0*/  FMUL.FTZ R151, R208, R151 ;  /* 0x00000097d0977220 */ /* 0x000fe40000410000 */
[----:B------:R-:W-:-:S02]  /*6fe0*/  FMUL.FTZ R154, R10, R191 ;  /* 0x000000bf0a9a7220 */ /* 0x000fc40000410000 */
[----:B------:R-:W-:Y:S02]  /*6ff0*/  FADD.FTZ R149, R148, R149 ;  /* 0x0000009594957221 */ /* 0x000fe40000010000 */
[----:B------:R-:W-:Y:S02]  /*7000*/  FMUL.FTZ R148, R10, R175 ;  /* 0x000000af0a947220 */ /* 0x000fe40000410000 */
[----:B------:R-:W-:Y:S02]  /*7010*/  FFMA.FTZ R150, R220, R147, R151 ;  /* 0x00000093dc967223 */ /* 0x000fe40000010097 */
[----:B------:R-:W-:Y:S02]  /*7020*/  FFMA.FTZ R219, -R10, R146, R219 ;  /* 0x000000920adb7223 */ /* 0x000fe400000101db */
[C---:B------:R-:W-:Y:S02]  /*7030*/  FMUL.FTZ R151, R209.reuse, R154 ;  /* 0x0000009ad1977220 */ /* 0x040fe40000410000 */
[----:B------:R-:W-:-:S02]  /*7040*/  FMUL.FTZ R156, R209, R148 ;  /* 0x00000094d19c7220 */ /* 0x000fc40000410000 */
[----:B------:R-:W-:Y:S01]  /*7050*/  FADD.FTZ R152, R153, R152 ;  /* 0x0000009899987221 */ /* 0x000fe20000010000 */
[----:B------:R-:W-:Y:S01]  /*7060*/  HADD2.F32 R153, -RZ, R86.H0_H0 ;  /* 0x20000056ff997230 */ /* 0x000fe20000004100 */
[----:B------:R-:W-:Y:S01]  /*7070*/  FADD.FTZ R150, R149, R150 ;  /* 0x0000009695967221 */ /* 0x000fe20000010000 */
[----:B------:R-:W-:Y:S01]  /*7080*/  HADD2.F32 R149, -RZ, R88.H0_H0 ;  /* 0x20000058ff957230 */ /* 0x000fe20000004100 */
[C---:B------:R-:W-:Y:S02]  /*7090*/  FFMA.FTZ R151, R219.reuse, R148, R151 ;  /* 0x00000094db977223 */ /* 0x040fe40000010097 */
[----:B------:R-:W-:Y:S02]  /*70a0*/  FFMA.FTZ R157, R219, R154, -R156 ;  /* 0x0000009adb9d7223 */ /* 0x000fe4000001089c */
[----:B------:R-:W-:Y:S02]  /*70b0*/  FADD.FTZ R152, R152, R155 ;  /* 0x0000009b98987221 */ /* 0x000fe40000010000 */
[----:B------:R-:W-:Y:S01]  /*70c0*/  FADD.FTZ R154, R150, R151 ;  /* 0x00000097969a7221 */ /* 0x000fe20000010000 */
[----:B------:R-:W-:Y:S01]  /*70d0*/  HADD2.F32 R150, -RZ, R87.H0_H0 ;  /* 0x20000057ff967230 */ /* 0x000fe20000004100 */
[----:B------:R-:W-:-:S02]  /*70e0*/  FMUL.FTZ R151, R9, R176 ;  /* 0x000000b009977220 */ /* 0x000fc40000410000 */
[C---:B------:R-:W-:Y:S02]  /*70f0*/  FMUL.FTZ R155, R9.reuse, R192 ;  /* 0x000000c0099b7220 */ /* 0x040fe40000410000 */
[----:B------:R-:W-:Y:S02]  /*7100*/  FADD.FTZ R157, R152, R157 ;  /* 0x0000009d989d7221 */ /* 0x000fe40000010000 */
[----:B------:R-:W-:Y:S02]  /*7110*/  FFMA.FTZ R218, -R9, R149, R218 ;  /* 0x0000009509da7223 */ /* 0x000fe400000101da */
[C---:B------:R-:W-:Y:S02]  /*7120*/  FMUL.FTZ R156, R210.reuse, R151 ;  /* 0x00000097d29c7220 */ /* 0x040fe40000410000 */
[-C--:B------:R-:W-:Y:S02]  /*7130*/  FMUL.FTZ R152, R210, R155.reuse ;  /* 0x0000009bd2987220 */ /* 0x080fe40000410000 */
[----:B------:R-:W-:-:S02]  /*7140*/  FFMA.FTZ R156, R218, R155, -R156 ;  /* 0x0000009bda9c7223 */ /* 0x000fc4000001089c */
[----:B------:R-:W-:Y:S02]  /*7150*/  FMUL.FTZ R158, R8, R193 ;  /* 0x000000c1089e7220 */ /* 0x000fe40000410000 */
[----:B------:R-:W-:Y:S02]  /*7160*/  FFMA.FTZ R159, R218, R151, R152 ;  /* 0x00000097da9f7223 */ /* 0x000fe40000010098 */
[----:B------:R-:W-:Y:S02]  /*7170*/  FMUL.FTZ R155, R7, R178 ;  /* 0x000000b2079b7220 */ /* 0x000fe40000410000 */
[C---:B------:R-:W-:Y:S02]  /*7180*/  FMUL.FTZ R152, R8.reuse, R177 ;  /* 0x000000b108987220 */ /* 0x040fe40000410000 */
[----:B------:R-:W-:Y:S02]  /*7190*/  FFMA.FTZ R217, -R8, R150, R217 ;  /* 0x0000009608d97223 */ /* 0x000fe400000101d9 */
[----:B------:R-:W-:-:S02]  /*71a0*/  FMUL.FTZ R160, R211, R158 ;  /* 0x0000009ed3a07220 */ /* 0x000fc40000410000 */
[C---:B------:R-:W-:Y:S02]  /*71b0*/  FFMA.FTZ R216, -R7.reuse, R153, R216 ;  /* 0x0000009907d87223 */ /* 0x040fe400000101d8 */
[----:B------:R-:W-:Y:S02]  /*71c0*/  FMUL.FTZ R163, R7, R194 ;  /* 0x000000c207a37220 */ /* 0x000fe40000410000 */
[----:B------:R-:W-:Y:S02]  /*71d0*/  FMUL.FTZ R162, R212, R155 ;  /* 0x0000009bd4a27220 */ /* 0x000fe40000410000 */
[-C--:B------:R-:W-:Y:S02]  /*71e0*/  FMUL.FTZ R161, R211, R152.reuse ;  /* 0x00000098d3a17220 */ /* 0x080fe40000410000 */
[----:B------:R-:W-:Y:S02]  /*71f0*/  FADD.FTZ R154, R154, R159 ;  /* 0x0000009f9a9a7221 */ /* 0x000fe40000010000 */
[----:B------:R-:W-:-:S02]  /*7200*/  FFMA.FTZ R159, R217, R152, R160 ;  /* 0x00000098d99f7223 */ /* 0x000fc400000100a0 */
[-C--:B------:R-:W-:Y:S02]  /*7210*/  FFMA.FTZ R162, R216, R163.reuse, -R162 ;  /* 0x000000a3d8a27223 */ /* 0x080fe400000108a2 */
[----:B------:R-:W-:Y:S02]  /*7220*/  FFMA.FTZ R161, R217, R158, -R161 ;  /* 0x0000009ed9a17223 */ /* 0x000fe400000108a1 */
[----:B------:R-:W-:Y:S01]  /*7230*/  FADD.FTZ R156, R157, R156 ;  /* 0x0000009c9d9c7221 */ /* 0x000fe20000010000 */
[----:B------:R-:W-:Y:S01]  /*7240*/  HADD2.F32 R157, -RZ, R84.H0_H0 ;  /* 0x20000054ff9d7230 */ /* 0x000fe20000004100 */
[----:B------:R-:W-:Y:S02]  /*7250*/  FMUL.FTZ R163, R212, R163 ;  /* 0x000000a3d4a37220 */ /* 0x000fe40000410000 */
[----:B------:R-:W-:Y:S01]  /*7260*/  FADD.FTZ R159, R154, R159 ;  /* 0x0000009f9a9f7221 */ /* 0x000fe20000010000 */
[----:B------:R-:W-:Y:S01]  /*7270*/  HADD2.F32 R154, -RZ, R85.H0_H0 ;  /* 0x20000055ff9a7230 */ /* 0x000fe20000004100 */
[----:B------:R-:W-:-:S02]  /*7280*/  FADD.FTZ R161, R156, R161 ;  /* 0x000000a19ca17221 */ /* 0x000fc40000010000 */
[----:B------:R-:W-:Y:S02]  /*7290*/  FFMA.FTZ R158, R216, R155, R163 ;  /* 0x0000009bd89e7223 */ /* 0x000fe400000100a3 */
[C---:B------:R-:W-:Y:S02]  /*72a0*/  FMUL.FTZ R156, R6.reuse, R179 ;  /* 0x000000b3069c7220 */ /* 0x040fe40000410000 */
[----:B------:R-:W-:Y:S01]  /*72b0*/  FADD.FTZ R163, R159, R158 ;  /* 0x0000009e9fa37221 */ /* 0x000fe20000010000 */
[----:B------:R-:W-:Y:S01]  /*72c0*/  HADD2.F32 R158, -RZ, R83.H0_H0 ;  /* 0x20000053ff9e7230 */ /* 0x000fe20000004100 */
[C---:B------:R-:W-:Y:S02]  /*72d0*/  FFMA.FTZ R215, -R6.reuse, R154, R215 ;  /* 0x0000009a06d77223 */ /* 0x040fe400000101d7 */
[----:B------:R-:W-:Y:S02]  /*72e0*/  FMUL.FTZ R160, R6, R195 ;  /* 0x000000c306a07220 */ /* 0x000fe40000410000 */
[----:B------:R-:W-:-:S02]  /*72f0*/  FMUL.FTZ R164, R213, R156 ;  /* 0x0000009cd5a47220 */ /* 0x000fc40000410000 */
[----:B------:R-:W-:Y:S02]  /*7300*/  FMUL.FTZ R159, R5, R180 ;  /* 0x000000b4059f7220 */ /* 0x000fe40000410000 */
[----:B------:R-:W-:Y:S02]  /*7310*/  FFMA.FTZ R166, R215, R160, -R164 ;  /* 0x000000a0d7a67223 */ /* 0x000fe400000108a4 */
[C---:B------:R-:W-:Y:S02]  /*7320*/  FFMA.FTZ R228, -R5.reuse, R157, R228 ;  /* 0x0000009d05e47223 */ /* 0x040fe400000101e4 */
[----:B------:R-:W-:Y:S02]  /*7330*/  FMUL.FTZ R165, R5, R196 ;  /* 0x000000c405a57220 */ /* 0x000fe40000410000 */
[----:B------:R-:W-:Y:S02]  /*7340*/  FMUL.FTZ R167, R214, R159 ;  /* 0x0000009fd6a77220 */ /* 0x000fe40000410000 */
[----:B------:R-:W-:-:S02]  /*7350*/  FMUL.FTZ R164, R213, R160 ;  /* 0x000000a0d5a47220 */ /* 0x000fc40000410000 */
[----:B------:R-:W-:Y:S02]  /*7360*/  FMUL.FTZ R160, R4, R181 ;  /* 0x000000b504a07220 */ /* 0x000fe40000410000 */
[----:B------:R-:W-:Y:S02]  /*7370*/  FFMA.FTZ R113, R200, R113, -R202 ;  /* 0x00000071c8717223 */ /* 0x000fe400000108ca */
[----:B------:R-:W-:Y:S02]  /*7380*/  FFMA.FTZ R202, R228, R165, -R167 ;  /* 0x000000a5e4ca7223 */ /* 0x000fe400000108a7 */
[C---:B------:R-:W-:Y:S02]  /*7390*/  FFMA.FTZ R203, -R4.reuse, R158, R203 ;  /* 0x0000009e04cb7223 */ /* 0x040fe400000101cb */
[----:B------:R-:W-:Y:S02]  /*73a0*/  FMUL.FTZ R230, R4, R197 ;  /* 0x000000c504e67220 */ /* 0x000fe40000410000 */
[----:B------:R-:W-:-:S02]  /*73b0*/  FFMA.FTZ R164, R215, R156, R164 ;  /* 0x0000009cd7a47223 */ /* 0x000fc400000100a4 */
[----:B------:R-:W-:Y:S02]  /*73c0*/  FMUL.FTZ R165, R214, R165 ;  /* 0x000000a5d6a57220 */ /* 0x000fe40000410000 */
[----:B------:R-:W-:Y:S02]  /*73d0*/  FMUL.FTZ R167, R227, R160 ;  /* 0x000000a0e3a77220 */ /* 0x000fe40000410000 */
[----:B------:R-:W-:Y:S02]  /*73e0*/  FADD.FTZ R161, R161, R162 ;  /* 0x000000a2a1a17221 */ /* 0x000fe40000010000 */
[----:B------:R-:W-:Y:S02]  /*73f0*/  FADD.FTZ R163, R163, R164 ;  /* 0x000000a4a3a37221 */ /* 0x000fe40000010000 */
[----:B------:R-:W-:Y:S02]  /*7400*/  FFMA.FTZ R162, R228, R159, R165 ;  /* 0x0000009fe4a27223 */ /* 0x000fe400000100a5 */
[----:B------:R-:W-:-:S02]  /*7410*/  FFMA.FTZ R232, R203, R230, -R167 ;  /* 0x000000e6cbe87223 */ /* 0x000fc400000108a7 */
[----:B------:R-:W-:Y:S02]  /*7420*/  FMUL.FTZ R230, R227, R230 ;  /* 0x000000e6e3e67220 */ /* 0x000fe40000410000 */
[----:B------:R-:W-:Y:S02]  /*7430*/  FADD.FTZ R162, R163, R162 ;  /* 0x000000a2a3a27221 */ /* 0x000fe40000010000 */
[----:B------:R-:W-:Y:S02]  /*7440*/  FFMA.FTZ R163, R203, R160, R230 ;  /* 0x000000a0cba37223 */ /* 0x000fe400000100e6 */
[----:B------:R-:W-:Y:S02]  /*7450*/  FADD.FTZ R161, R161, R166 ;  /* 0x000000a6a1a17221 */ /* 0x000fe40000010000 */
[----:B------:R-:W-:Y:S01]  /*7460*/  FADD.FTZ R163, R162, R163 ;  /* 0x000000a3a2a37221 */ /* 0x000fe20000010000 */
[----:B------:R-:W-:Y:S01]  /*7470*/  SHFL.DOWN PT, R166, R63, 0x1, 0x1f ;  /* 0x08201f003fa67f89 */ /* 0x000fe200000e0000 */
[----:B------:R-:W-:-:S02]  /*7480*/  FADD.FTZ R161, R161, R202 ;  /* 0x000000caa1a17221 */ /* 0x000fc40000010000 */
[----:B------:R-:W-:Y:S02]  /*7490*/  FADD.FTZ R163, R163, R112 ;  /* 0x00000070a3a37221 */ /* 0x000fe40000010000 */
[----:B------:R-:W-:Y:S02]  /*74a0*/  FADD.FTZ R232, R161, R232 ;  /* 0x000000e8a1e87221 */ /* 0x000fe40000010000 */
[----:B------:R-:W-:Y:S01]  /*74b0*/  FADD.FTZ R163, R163, R60 ;  /* 0x0000003ca3a37221 */ /* 0x000fe20000010000 */
[----:B------:R-:W-:Y:S01]  /*74c0*/  SHFL.DOWN PT, R161, R62, 0x1, 0x1f ;  /* 0x08201f003ea17f89 */ /* 0x000fe200000e0000 */
[----:B------:R-:W-:Y:S02]  /*74d0*/  FADD.FTZ R232, R232, R113 ;  /* 0x00000071e8e87221 */ /* 0x000fe40000010000 */
[----:B------:R-:W-:Y:S01]  /*74e0*/  FMUL.FTZ R164, R181, UR15 ;  /* 0x0000000fb5a47c20 */ /* 0x000fe20008410000 */
[----:B------:R-:W0:Y:S01]  /*74f0*/  SHFL.DOWN PT, R113, R163, 0x1, 0x1f ;  /* 0x08201f00a3717f89 */ /* 0x000e2200000e0000 */
[----:B------:R-:W-:-:S02]  /*7500*/  FMUL.FTZ R165, R198, UR15 ;  /* 0x0000000fc6a57c20 */ /* 0x000fc40008410000 */
[----:B------:R-:W-:Y:S02]  /*7510*/  FADD.FTZ R232, R232, R61 ;  /* 0x0000003de8e87221 */ /* 0x000fe40000010000 */
[C---:B------:R-:W-:Y:S02]  /*7520*/  FFMA.FTZ R164, R197.reuse, UR14, -R164 ;  /* 0x0000000ec5a47c23 */ /* 0x040fe400080108a4 */
[----:B------:R-:W-:Y:S01]  /*7530*/  FMUL.FTZ R112, R197, UR15 ;  /* 0x0000000fc5707c20 */ /* 0x000fe20008410000 */
[----:B------:R-:W1:Y:S01]  /*7540*/  SHFL.DOWN PT, R162, R232, 0x1, 0x1f ;  /* 0x08201f00e8a27f89 */ /* 0x000e6200000e0000 */
[----:B------:R-:W-:Y:S02]  /*7550*/  FFMA.FTZ R165, R182, UR14, R165 ;  /* 0x0000000eb6a57c23 */ /* 0x000fe400080100a5 */
[----:B------:R-:W-:Y:S02]  /*7560*/  FMUL.FTZ R164, R227, R164 ;  /* 0x000000a4e3a47220 */ /* 0x000fe40000410000 */
[----:B------:R-:W-:-:S02]  /*7570*/  FFMA.FTZ R112, R181, UR14, R112 ;  /* 0x0000000eb5707c23 */ /* 0x000fc40008010070 */
[----:B------:R-:W-:Y:S02]  /*7580*/  FFMA.FTZ R165, R200, R165, R71 ;  /* 0x000000a5c8a57223 */ /* 0x000fe40000010047 */
[----:B------:R-:W-:Y:S02]  /*7590*/  FMUL.FTZ R71, R180, UR15 ;  /* 0x0000000fb4477c20 */ /* 0x000fe40008410000 */
[----:B------:R-:W-:Y:S02]  /*75a0*/  FFMA.FTZ R112, R203, R112, R164 ;  /* 0x00000070cb707223 */ /* 0x000fe400000100a4 */
        /* <DEDUP_REMOVED lines=10> */
[----:B------:R-:W-:Y:S01]  /*7650*/  @!P0 FADD.FTZ R62, R62, R161 ;  /* 0x000000a13e3e8221 */ /* 0x000fe20000010000 */
[----:B------:R-:W0:Y:S01]  /*7660*/  SHFL.DOWN PT, R113, R60, 0x2, 0x1f ;  /* 0x08401f003c717f89 */ /* 0x000e2200000e0000 */
[----:B------:R-:W-:Y:S01]  /*7670*/  FFMA.FTZ R180, R157, R180, R61 ;  /* 0x000000b49db47223 */ /* 0x000fe2000001003d */
[----:B------:R-:W-:Y:S01]  /*7680*/  MOV R61, R232 ;  /* 0x000000e8003d7202 */ /* 0x000fe20000000f00 */
[----:B------:R-:W-:Y:S01]  /*7690*/  @!P0 FADD.FTZ R63, R63, R166 ;  /* 0x000000a63f3f8221 */ /* 0x000fe20000010000 */
[----:B------:R-:W2:Y:S01]  /*76a0*/  SHFL.DOWN PT, R157, R62, 0x2, 0x1f ;  /* 0x08401f003e9d7f89 */ /* 0x000ea200000e0000 */
[----:B------:R-:W-:Y:S02]  /*76b0*/  FADD.FTZ R41, R156, R41 ;  /* 0x000000299c297221 */ /* 0x000fe40000010000 */
[----:B-1----:R-:W-:Y:S01]  /*76c0*/  @!P0 FADD.FTZ R61, R61, R162 ;  /* 0x000000a23d3d8221 */ /* 0x002fe20000010000 */
[----:B------:R-:W1:Y:S01]  /*76d0*/  SHFL.DOWN PT, R158, R63, 0x2, 0x1f ;  /* 0x08401f003f9e7f89 */ /* 0x000e6200000e0000 */
[----:B------:R-:W-:Y:S01]  /*76e0*/  ISETP.GT.AND P0, PT, R127, 0x1d, PT ;  /* 0x0000001d7f00780c */ /* 0x000fe20003f04270 */
[----:B------:R-:W-:-:S02]  /*76f0*/  FFMA.FTZ R182, R69, R182, R165 ;  /* 0x000000b645b67223 */ /* 0x000fc400000100a5 */
[----:B------:R-:W3:Y:S01]  /*7700*/  SHFL.DOWN PT, R156, R61, 0x2, 0x1f ;  /* 0x08401f003d9c7f89 */ /* 0x000ee200000e0000 */
[----:B------:R-:W-:Y:S02]  /*7710*/  FMUL.FTZ R69, R178, UR15 ;  /* 0x0000000fb2457c20 */ /* 0x000fe40008410000 */
[----:B------:R-:W-:Y:S02]  /*7720*/  FMUL.FTZ R213, R213, R112 ;  /* 0x00000070d5d57220 */ /* 0x000fe40000410000 */
[C---:B------:R-:W-:Y:S02]  /*7730*/  FFMA.FTZ R71, R194.reuse, UR14, -R69 ;  /* 0x0000000ec2477c23 */ /* 0x040fe40008010845 */
[----:B------:R-:W-:Y:S02]  /*7740*/  FMUL.FTZ R69, R194, UR15 ;  /* 0x0000000fc2457c20 */ /* 0x000fe40008410000 */
[----:B------:R-:W-:Y:S02]  /*7750*/  FMUL.FTZ R71, R212, R71 ;  /* 0x00000047d4477220 */ /* 0x000fe40000410000 */
[----:B------:R-:W-:-:S02]  /*7760*/  FFMA.FTZ R69, R178, UR14, R69 ;  /* 0x0000000eb2457c23 */ /* 0x000fc40008010045 */
[----:B0-----:R-:W-:Y:S02]  /*7770*/  @!P0 FADD.FTZ R60, R60, R113 ;  /* 0x000000713c3c8221 */ /* 0x001fe40000010000 */
[----:B------:R-:W-:Y:S02]  /*7780*/  FMUL.FTZ R112, R195, UR15 ;  /* 0x0000000fc3707c20 */ /* 0x000fe40008410000 */
[----:B--2---:R-:W-:Y:S02]  /*7790*/  @!P0 FADD.FTZ R62, R62, R157 ;  /* 0x0000009d3e3e8221 */ /* 0x004fe40000010000 */
[----:B------:R-:W-:Y:S02]  /*77a0*/  FFMA.FTZ R69, R216, R69, R71 ;  /* 0x00000045d8457223 */ /* 0x000fe40000010047 */
[----:B------:R-:W0:Y:S01]  /*77b0*/  SHFL.DOWN PT, R71, R60, 0x4, 0x1f ;  /* 0x08801f003c477f89 */ /* 0x000e2200000e0000 */
[----:B------:R-:W-:Y:S02]  /*77c0*/  FFMA.FTZ R112, R179, UR14, R112 ;  /* 0x0000000eb3707c23 */ /* 0x000fe40008010070 */
[----:B-1----:R-:W-:Y:S01]  /*77d0*/  @!P0 FADD.FTZ R63, R63, R158 ;  /* 0x0000009e3f3f8221 */ /* 0x002fe20000010000 */
[----:B------:R-:W1:Y:S01]  /*77e0*/  SHFL.DOWN PT, R113, R62, 0x4, 0x1f ;  /* 0x08801f003e717f89 */ /* 0x000e6200000e0000 */
[----:B---3--:R-:W-:Y:S01]  /*77f0*/  @!P0 FADD.FTZ R61, R61, R156 ;  /* 0x0000009c3d3d8221 */ /* 0x008fe20000010000 */
[----:B------:R-:W-:Y:S01]  /*7800*/  ISETP.GT.AND P0, PT, R127, 0x1b, PT ;  /* 0x0000001b7f00780c */ /* 0x000fe20003f04270 */
[----:B------:R-:W-:Y:S01]  /*7810*/  FFMA.FTZ R112, R215, R112, R213 ;  /* 0x00000070d7707223 */ /* 0x000fe200000100d5 */
[----:B------:R-:W2:Y:S01]  /*7820*/  SHFL.DOWN PT, R158, R63, 0x4, 0x1f ;  /* 0x08801f003f9e7f89 */ /* 0x000ea200000e0000 */
[----:B------:R-:W-:-:S02]  /*7830*/  FFMA.FTZ R178, R153, R178, R69 ;  /* 0x000000b299b27223 */ /* 0x000fc40000010045 */
[----:B------:R-:W-:Y:S01]  /*7840*/  FMUL.FTZ R69, R176, UR15 ;  /* 0x0000000fb0457c20 */ /* 0x000fe20008410000 */
[----:B------:R-:W3:Y:S01]  /*7850*/  SHFL.DOWN PT, R156, R61, 0x4, 0x1f ;  /* 0x08801f003d9c7f89 */ /* 0x000ee200000e0000 */
[----:B------:R-:W-:Y:S02]  /*7860*/  FFMA.FTZ R179, R154, R179, R112 ;  /* 0x000000b39ab37223 */ /* 0x000fe40000010070 */
[----:B------:R-:W-:Y:S02]  /*7870*/  FMUL.FTZ R112, R177, UR15 ;  /* 0x0000000fb1707c20 */ /* 0x000fe40008410000 */
[----:B------:R-:W-:Y:S02]  /*7880*/  FFMA.FTZ R69, R192, UR14, -R69 ;  /* 0x0000000ec0457c23 */ /* 0x000fe40008010845 */
[----:B------:R-:W-:Y:S02]  /*7890*/  FFMA.FTZ R112, R193, UR14, -R112 ;  /* 0x0000000ec1707c23 */ /* 0x000fe40008010870 */
[----:B------:R-:W-:-:S02]  /*78a0*/  FMUL.FTZ R210, R210, R69 ;  /* 0x00000045d2d27220 */ /* 0x000fc40000410000 */
[----:B------:R-:W-:Y:S02]  /*78b0*/  FMUL.FTZ R69, R192, UR15 ;  /* 0x0000000fc0457c20 */ /* 0x000fe40008410000 */
[----:B------:R-:W-:Y:S02]  /*78c0*/  FADD.FTZ R43, R152, R43 ;  /* 0x0000002b982b7221 */ /* 0x000fe40000010000 */
[----:B------:R-:W-:Y:S02]  /*78d0*/  FMUL.FTZ R211, R211, R112 ;  /* 0x00000070d3d37220 */ /* 0x000fe40000410000 */
[----:B------:R-:W-:Y:S02]  /*78e0*/  FMUL.FTZ R152, R193, UR15 ;  /* 0x0000000fc1987c20 */ /* 0x000fe40008410000 */
[----:B------:R-:W-:Y:S02]  /*78f0*/  FMUL.FTZ R112, R175, UR15 ;  /* 0x0000000faf707c20 */ /* 0x000fe40008410000 */
[----:B------:R-:W-:-:S02]  /*7900*/  FFMA.FTZ R69, R176, UR14, R69 ;  /* 0x0000000eb0457c23 */ /* 0x000fc40008010045 */
[----:B------:R-:W-:Y:S02]  /*7910*/  FFMA.FTZ R154, R177, UR14, R152 ;  /* 0x0000000eb19a7c23 */ /* 0x000fe40008010098 */
[----:B0-----:R-:W-:Y:S02]  /*7920*/  @!P0 FADD.FTZ R60, R60, R71 ;  /* 0x000000473c3c8221 */ /* 0x001fe40000010000 */
[C---:B------:R-:W-:Y:S02]  /*7930*/  FFMA.FTZ R152, R191.reuse, UR14, -R112 ;  /* 0x0000000ebf987c23 */ /* 0x040fe40008010870 */
[----:B------:R-:W-:Y:S02]  /*7940*/  FFMA.FTZ R69, R218, R69, R210 ;  /* 0x00000045da457223 */ /* 0x000fe400000100d2 */
[----:B-1----:R-:W-:Y:S02]  /*7950*/  @!P0 FADD.FTZ R62, R62, R113 ;  /* 0x000000713e3e8221 */ /* 0x002fe40000010000 */
[----:B------:R-:W-:Y:S01]  /*7960*/  FMUL.FTZ R112, R191, UR15 ;  /* 0x0000000fbf707c20 */ /* 0x000fe20008410000 */
[----:B------:R-:W0:Y:S01]  /*7970*/  SHFL.DOWN PT, R113, R60, 0x8, 0x1f ;  /* 0x09001f003c717f89 */ /* 0x000e2200000e0000 */
[----:B------:R-:W-:-:S02]  /*7980*/  FFMA.FTZ R176, R149, R176, R69 ;  /* 0x000000b095b07223 */ /* 0x000fc40000010045 */
[----:B------:R-:W-:Y:S01]  /*7990*/  FMUL.FTZ R152, R209, R152 ;  /* 0x00000098d1987220 */ /* 0x000fe20000410000 */
[----:B------:R-:W1:Y:S01]  /*79a0*/  SHFL.DOWN PT, R149, R62, 0x8, 0x1f ;  /* 0x09001f003e957f89 */ /* 0x000e6200000e0000 */
[----:B------:R-:W-:Y:S02]  /*79b0*/  FFMA.FTZ R112, R175, UR14, R112 ;  /* 0x0000000eaf707c23 */ /* 0x000fe40008010070 */
[----:B------:R-:W-:Y:S02]  /*79c0*/  FFMA.FTZ R154, R217, R154, R211 ;  /* 0x0000009ad99a7223 */ /* 0x000fe400000100d3 */
[----:B--2---:R-:W-:Y:S02]  /*79d0*/  @!P0 FADD.FTZ R63, R63, R158 ;  /* 0x0000009e3f3f8221 */ /* 0x004fe40000010000 */
[----:B---3--:R-:W-:Y:S01]  /*79e0*/  @!P0 FADD.FTZ R61, R61, R156 ;  /* 0x0000009c3d3d8221 */ /* 0x008fe20000010000 */
[----:B------:R-:W-:Y:S01]  /*79f0*/  ISETP.GT.AND P0, PT, R127, 0x17, PT ;  /* 0x000000177f00780c */ /* 0x000fe20003f04270 */
[----:B------:R-:W-:-:S02]  /*7a00*/  FFMA.FTZ R112, R219, R112, R152 ;  /* 0x00000070db707223 */ /* 0x000fc40000010098 */
[----:B------:R-:W-:Y:S02]  /*7a10*/  FMUL.FTZ R69, R174, UR15 ;  /* 0x0000000fae457c20 */ /* 0x000fe40008410000 */
[----:B------:R-:W-:Y:S02]  /*7a20*/  FFMA.FTZ R177, R150, R177, R154 ;  /* 0x000000b196b17223 */ /* 0x000fe4000001009a */
[----:B------:R-:W-:Y:S01]  /*7a30*/  FADD.FTZ R45, R148, R45 ;  /* 0x0000002d942d7221 */ /* 0x000fe20000010000 */
[----:B------:R-:W2:Y:S01]  /*7a40*/  SHFL.DOWN PT, R150, R63, 0x8, 0x1f ;  /* 0x09001f003f967f89 */ /* 0x000ea200000e0000 */
[----:B------:R-:W-:Y:S02]  /*7a50*/  FFMA.FTZ R175, R146, R175, R112 ;  /* 0x000000af92af7223 */ /* 0x000fe40000010070 */
[C---:B------:R-:W-:Y:S01]  /*7a60*/  FFMA.FTZ R71, R190.reuse, UR14, -R69 ;  /* 0x0000000ebe477c23 */ /* 0x040fe20008010845 */
[----:B------:R-:W3:Y:S01]  /*7a70*/  SHFL.DOWN PT, R148, R61, 0x8, 0x1f ;  /* 0x09001f003d947f89 */ /* 0x000ee200000e0000 */
[----:B------:R-:W-:-:S02]  /*7a80*/  FMUL.FTZ R69, R190, UR15 ;  /* 0x0000000fbe457c20 */ /* 0x000fc40008410000 */
[----:B------:R-:W-:Y:S02]  /*7a90*/  FMUL.FTZ R112, R173, UR15 ;  /* 0x0000000fad707c20 */ /* 0x000fe40008410000 */
[----:B------:R-:W-:Y:S02]  /*7aa0*/  FMUL.FTZ R71, R208, R71 ;  /* 0x00000047d0477220 */ /* 0x000fe40000410000 */
[----:B------:R-:W-:Y:S02]  /*7ab0*/  FFMA.FTZ R69, R174, UR14, R69 ;  /* 0x0000000eae457c23 */ /* 0x000fe40008010045 */
[C---:B------:R-:W-:Y:S02]  /*7ac0*/  FFMA.FTZ R146, R189.reuse, UR14, -R112 ;  /* 0x0000000ebd927c23 */ /* 0x040fe40008010870 */
[----:B------:R-:W-:Y:S02]  /*7ad0*/  FMUL.FTZ R112, R189, UR15 ;  /* 0x0000000fbd707c20 */ /* 0x000fe40008410000 */
[----:B------:R-:W-:-:S02]  /*7ae0*/  FFMA.FTZ R71, R220, R69, R71 ;  /* 0x00000045dc477223 */ /* 0x000fc40000010047 */
[----:B------:R-:W-:Y:S02]  /*7af0*/  FMUL.FTZ R146, R207, R146 ;  /* 0x00000092cf927220 */ /* 0x000fe40000410000 */
[----:B------:R-:W-:Y:S02]  /*7b00*/  FFMA.FTZ R112, R173, UR14, R112 ;  /* 0x0000000ead707c23 */ /* 0x000fe40008010070 */
[----:B------:R-:W-:Y:S02]  /*7b10*/  FMUL.FTZ R69, R172, UR15 ;  /* 0x0000000fac457c20 */ /* 0x000fe40008410000 */
[----:B------:R-:W-:Y:S02]  /*7b20*/  FFMA.FTZ R112, R221, R112, R146 ;  /* 0x00000070dd707223 */ /* 0x000fe40000010092 */
[----:B------:R-:W-:Y:S02]  /*7b30*/  FFMA.FTZ R69, R188, UR14, -R69 ;  /* 0x0000000ebc457c23 */ /* 0x000fe40008010845 */
[----:B0-----:R-:W-:-:S02]  /*7b40*/  @!P0 FADD.FTZ R60, R60, R113 ;  /* 0x000000713c3c8221 */ /* 0x001fc40000010000 */
[----:B-1----:R-:W-:Y:S02]  /*7b50*/  @!P0 FADD.FTZ R62, R62, R149 ;  /* 0x000000953e3e8221 */ /* 0x002fe40000010000 */
[----:B------:R-:W-:Y:S02]  /*7b60*/  FFMA.FTZ R173, R142, R173, R112 ;  /* 0x000000ad8ead7223 */ /* 0x000fe40000010070 */
[----:B------:R-:W-:Y:S01]  /*7b70*/  FMUL.FTZ R206, R206, R69 ;  /* 0x00000045cece7220 */ /* 0x000fe20000410000 */
[----:B------:R-:W-:Y:S01]  /*7b80*/  SHFL.DOWN PT, R113, R62, 0x10, 0x1f ;  /* 0x0a001f003e717f89 */ /* 0x000fe200000e0000 */
[----:B------:R-:W-:Y:S02]  /*7b90*/  FFMA.FTZ R174, R145, R174, R71 ;  /* 0x000000ae91ae7223 */ /* 0x000fe40000010047 */
[----:B------:R-:W-:Y:S01]  /*7ba0*/  FMUL.FTZ R69, R188, UR15 ;  /* 0x0000000fbc457c20 */ /* 0x000fe20008410000 */
[----:B------:R-:W0:Y:S01]  /*7bb0*/  SHFL.DOWN PT, R71, R60, 0x10, 0x1f ;  /* 0x0a001f003c477f89 */ /* 0x000e2200000e0000 */
[----:B------:R-:W-:-:S02]  /*7bc0*/  FMUL.FTZ R112, R171, UR15 ;  /* 0x0000000fab707c20 */ /* 0x000fc40008410000 */
[----:B------:R-:W-:Y:S02]  /*7bd0*/  FFMA.FTZ R69, R172, UR14, R69 ;  /* 0x0000000eac457c23 */ /* 0x000fe40008010045 */
[----:B------:R-:W-:Y:S02]  /*7be0*/  FFMA.FTZ R142, R187, UR14, -R112 ;  /* 0x0000000ebb8e7c23 */ /* 0x000fe40008010870 */
[----:B--2---:R-:W-:Y:S02]  /*7bf0*/  @!P0 FADD.FTZ R63, R63, R150 ;  /* 0x000000963f3f8221 */ /* 0x004fe40000010000 */
[----:B---3--:R-:W-:Y:S01]  /*7c00*/  @!P0 FADD.FTZ R61, R61, R148 ;  /* 0x000000943d3d8221 */ /* 0x008fe20000010000 */
[----:B------:R-:W-:Y:S01]  /*7c10*/  ISETP.GT.AND P0, PT, R127, 0xf, PT ;  /* 0x0000000f7f00780c */ /* 0x000fe20003f04270 */
[----:B------:R-:W-:Y:S01]  /*7c20*/  FMUL.FTZ R112, R187, UR15 ;  /* 0x0000000fbb707c20 */ /* 0x000fe20008410000 */
[----:B------:R-:W1:Y:S01]  /*7c30*/  SHFL.DOWN PT, R146, R63, 0x10, 0x1f ;  /* 0x0a001f003f927f89 */ /* 0x000e6200000e0000 */
[----:B------:R-:W-:-:S02]  /*7c40*/  FFMA.FTZ R69, R222, R69, R206 ;  /* 0x00000045de457223 */ /* 0x000fc400000100ce */
[----:B------:R-:W-:Y:S02]  /*7c50*/  FADD.FTZ R47, R144, R47 ;  /* 0x0000002f902f7221 */ /* 0x000fe40000010000 */
[----:B------:R-:W-:Y:S01]  /*7c60*/  FMUL.FTZ R142, R205, R142 ;  /* 0x0000008ecd8e7220 */ /* 0x000fe20000410000 */
[----:B------:R-:W2:Y:S01]  /*7c70*/  SHFL.DOWN PT, R144, R61, 0x10, 0x1f ;  /* 0x0a001f003d907f89 */ /* 0x000ea200000e0000 */
[----:B------:R-:W-:Y:S02]  /*7c80*/  FFMA.FTZ R112, R171, UR14, R112 ;  /* 0x0000000eab707c23 */ /* 0x000fe40008010070 */
[----:B------:R-:W-:Y:S02]  /*7c90*/  FFMA.FTZ R172, R141, R172, R69 ;  /* 0x000000ac8dac7223 */ /* 0x000fe40000010045 */
[----:B------:R-:W-:Y:S02]  /*7ca0*/  FFMA.FTZ R112, R223, R112, R142 ;  /* 0x00000070df707223 */ /* 0x000fe4000001008e */
[----:B------:R-:W-:-:S02]  /*7cb0*/  FMUL.FTZ R69, R170, UR15 ;  /* 0x0000000faa457c20 */ /* 0x000fc40008410000 */
[----:B------:R-:W-:Y:S02]  /*7cc0*/  FFMA.FTZ R171, R138, R171, R112 ;  /* 0x000000ab8aab7223 */ /* 0x000fe40000010070 */
[----:B------:R-:W-:Y:S02]  /*7cd0*/  FFMA.FTZ R69, R186, UR14, -R69 ;  /* 0x0000000eba457c23 */ /* 0x000fe40008010845 */
[----:B------:R-:W-:Y:S02]  /*7ce0*/  FMUL.FTZ R112, R169, UR15 ;  /* 0x0000000fa9707c20 */ /* 0x000fe40008410000 */
[----:B------:R-:W-:Y:S02]  /*7cf0*/  FMUL.FTZ R204, R204, R69 ;  /* 0x00000045cccc7220 */ /* 0x000fe40000410000 */
[----:B------:R-:W-:Y:S02]  /*7d00*/  FFMA.FTZ R112, R185, UR14, -R112 ;  /* 0x0000000eb9707c23 */ /* 0x000fe40008010870 */
[----:B------:R-:W-:-:S02]  /*7d10*/  FMUL.FTZ R69, R168, UR15 ;  /* 0x0000000fa8457c20 */ /* 0x000fc40008410000 */
[----:B0-----:R-:W-:Y:S02]  /*7d20*/  @!P0 FADD.FTZ R60, R60, R71 ;  /* 0x000000473c3c8221 */ /* 0x001fe40000010000 */
[----:B------:R-:W-:Y:S02]  /*7d30*/  @!P0 FADD.FTZ R62, R62, R113 ;  /* 0x000000713e3e8221 */ /* 0x000fe40000010000 */
[----:B------:R-:W-:Y:S02]  /*7d40*/  FMUL.FTZ R129, R129, R112 ;  /* 0x0000007081817220 */ /* 0x000fe40000410000 */
[----:B------:R-:W-:Y:S02]  /*7d50*/  FFMA.FTZ R71, R184, UR14, -R69 ;  /* 0x0000000eb8477c23 */ /* 0x000fe40008010845 */
[----:B------:R-:W-:Y:S02]  /*7d60*/  FMUL.FTZ R113, R186, UR15 ;  /* 0x0000000fba717c20 */ /* 0x000fe40008410000 */
[----:B------:R-:W-:-:S02]  /*7d70*/  FMUL.FTZ R112, R185, UR15 ;  /* 0x0000000fb9707c20 */ /* 0x000fc40008410000 */
[----:B------:R-:W-:Y:S02]  /*7d80*/  FMUL.FTZ R69, R184, UR15 ;  /* 0x0000000fb8457c20 */ /* 0x000fe40008410000 */
[----:B------:R-:W-:Y:S02]  /*7d90*/  FFMA.FTZ R113, R170, UR14, R113 ;  /* 0x0000000eaa717c23 */ /* 0x000fe40008010071 */
[----:B------:R-:W-:Y:S02]  /*7da0*/  FMUL.FTZ R71, R128, R71 ;  /* 0x0000004780477220 */ /* 0x000fe40000410000 */
[----:B------:R-:W-:Y:S02]  /*7db0*/  FFMA.FTZ R112, R169, UR14, R112 ;  /* 0x0000000ea9707c23 */ /* 0x000fe40008010070 */
[----:B------:R-:W-:Y:S02]  /*7dc0*/  FFMA.FTZ R69, R168, UR14, R69 ;  /* 0x0000000ea8457c23 */ /* 0x000fe40008010045 */
        /* <DEDUP_REMOVED lines=37> */
[----:B0-----:R-:W-:Y:S01]  /*8020*/  ISETP.NE.AND P0, PT, R124, c[0x0][0x174], PT ;  /* 0x00005d007c007a0c */ /* 0x001fe20003f05270 */
[----:B------:R-:W0:Y:S01]  /*8030*/  LDS.128 R64, [0x870] ;  /* 0x00087000ff407984 */ /* 0x000e220000000c00 */
[----:B------:R-:W-:-:S11]  /*8040*/  SHF.L.U32 R69, R19, 0x3, RZ ;  /* 0x0000000313457819 */ /* 0x000fd600000006ff */
[----:B------:R-:W1:Y:S04]  /*8050*/  @P0 LDS.64 R70, [R69+0x3ab0] ;  /* 0x003ab00045460984 */ /* 0x000e680000000a00 */
[----:B------:R-:W2:Y:S01]  /*8060*/  @P0 LDS.64 R112, [R69+0x32b0] ;  /* 0x0032b00045700984 */ /* 0x000ea20000000a00 */
[----:B0-----:R-:W-:Y:S02]  /*8070*/  FADD.FTZ R63, R63, R67 ;  /* 0x000000433f3f7221 */ /* 0x001fe40000010000 */
[----:B------:R-:W-:Y:S02]  /*8080*/  FADD.FTZ R62, R62, R66 ;  /* 0x000000423e3e7221 */ /* 0x000fe40000010000 */
[----:B------:R-:W-:Y:S02]  /*8090*/  FADD.FTZ R61, R61, R65 ;  /* 0x000000413d3d7221 */ /* 0x000fe40000010000 */
[----:B------:R-:W-:-:S02]  /*80a0*/  FADD.FTZ R60, R60, R64 ;  /* 0x000000403c3c7221 */ /* 0x000fc40000010000 */
[----:B-1----:R-:W-:Y:S02]  /*80b0*/  @P0 FADD.FTZ R63, R63, R71 ;  /* 0x000000473f3f0221 */ /* 0x002fe40000010000 */
[----:B------:R-:W-:Y:S02]  /*80c0*/  @P0 FADD.FTZ R62, R62, R70 ;  /* 0x000000463e3e0221 */ /* 0x000fe40000010000 */
[----:B--2---:R-:W-:Y:S02]  /*80d0*/  @P0 FADD.FTZ R61, R61, R113 ;  /* 0x000000713d3d0221 */ /* 0x004fe40000010000 */
[----:B------:R-:W-:Y:S01]  /*80e0*/  @P0 FADD.FTZ R60, R60, R112 ;  /* 0x000000703c3c0221 */ /* 0x000fe20000010000 */
[----:B------:R0:W-:Y:S04]  /*80f0*/  STS.64 [R69+0x3ab0], R62 ;  /* 0x003ab03e45007388 */ /* 0x0001e80000000a00 */
[----:B------:R0:W-:Y:S02]  /*8100*/  STS.64 [R69+0x32b0], R60 ;  /* 0x0032b03c45007388 */ /* 0x0001e40000000a00 */
.L_x_4088:
[----:B0-----:R-:W-:Y:S05]  /*8110*/  BSYNC B0 ;  /* 0x0000000000007941 */ /* 0x001fea0003800000 */
.L_x_4087:
[----:B------:R-:W-:-:S04]  /*8120*/  IADD3 R19, R19, 0x1, RZ ;  /* 0x0000000113137810 */ /* 0x000fc80007ffe0ff */
[----:B------:R-:W-:-:S13]  /*8130*/  ISETP.GE.AND P0, PT, R19, c[0x0][0x16c], PT ;  /* 0x00005b0013007a0c */ /* 0x000fda0003f06270 */
[----:B------:R-:W-:Y:S01]  /*8140*/  @P0 CALL.REL.NOINC `(.L_x_4052) ;  /* 0x0000001000000944 */ /* 0x000fe20003c00000 */
[----:B------:R-:W-:Y:S05]  /*8150*/  BRA `(.L_x_4089) ;  /* 0xffffa15000007947 */ /* 0x000fea000383ffff */
.L_x_4052:
        /* <DEDUP_REMOVED lines=21> */
[C---:B------:R-:W-:Y:S02]  /*82b0*/  LOP3.LUT R26, R122.reuse, 0x20, RZ, 0xfc, !PT ;  /* 0x000000207a1a7812 */ /* 0x040fe400078efcff */
[----:B0-----:R-:W-:Y:S01]  /*82c0*/  PRMT R0, R45, 0x7632, R0 ;  /* 0x000076322d007816 */ /* 0x001fe20000000000 */
[----:B------:R-:W-:Y:S01]  /*82d0*/  STS.U16 [R97], R51 ;  /* 0x0000003361007388 */ /* 0x000fe20000000400 */
[----:B------:R-:W-:-:S02]  /*82e0*/  LOP3.LUT R28, R122, 0x40, RZ, 0xfc, !PT ;  /* 0x000000407a1c7812 */ /* 0x000fc400078efcff */
[----:B-1----:R-:W-:Y:S01]  /*82f0*/  PRMT R2, R41, 0x7632, R2 ;  /* 0x0000763229027816 */ /* 0x002fe20000000002 */
[----:B------:R-:W-:Y:S01]  /*8300*/  STS.U16 [R97+0x4], R49 ;  /* 0x0000043161007388 */ /* 0x000fe20000000400 */
[----:B------:R-:W-:Y:S02]  /*8310*/  LOP3.LUT R30, R122, 0x60, RZ, 0xfc, !PT ;  /* 0x000000607a1e7812 */ /* 0x000fe400078efcff */
[----:B--2---:R-:W-:Y:S01]  /*8320*/  PRMT R3, R39, 0x7632, R3 ;  /* 0x0000763227037816 */ /* 0x004fe20000000003 */
[----:B------:R-:W-:Y:S04]  /*8330*/  STS.U16 [R97+0x8], R47 ;  /* 0x0000082f61007388 */ /* 0x000fe80000000400 */
[----:B------:R0:W-:Y:S04]  /*8340*/  STS.U16 [R97+0xc], R45 ;  /* 0x00000c2d61007388 */ /* 0x0001e80000000400 */
[----:B------:R1:W-:Y:S04]  /*8350*/  STS.U16 [R97+0xe], R0 ;  /* 0x00000e0061007388 */ /* 0x0003e80000000400 */
[----:B------:R-:W-:Y:S01]  /*8360*/  STS.U16 [R97+0x10], R43 ;  /* 0x0000102b61007388 */ /* 0x000fe20000000400 */
[----:B0-----:R-:W-:-:S03]  /*8370*/  IMAD R45, R126, -0x400, R133 ;  /* 0xfffffc007e2d7824 */ /* 0x001fc600078e0285 */
[----:B------:R0:W-:Y:S01]  /*8380*/  STS.U16 [R97+0x12], R4 ;  /* 0x0000120461007388 */ /* 0x0001e20000000400 */
[----:B-1----:R-:W-:Y:S01]  /*8390*/  IMAD R0, R134, c[0x0][0x2d8], RZ ;  /* 0x0000b60086007a24 */ /* 0x002fe200078e02ff */
[----:B------:R-:W-:Y:S02]  /*83a0*/  SHF.R.S32.HI R47, RZ, 0x1f, R45 ;  /* 0x0000001fff2f7819 */ /* 0x000fe4000001142d */
[----:B------:R-:W-:Y:S01]  /*83b0*/  STS.U16 [R97+0x14], R41 ;  /* 0x0000142961007388 */ /* 0x000fe20000000400 */
[----:B------:R-:W-:-:S03]  /*83c0*/  IMAD R9, R135, c[0x0][0x2dc], R0 ;  /* 0x0000b70087097a24 */ /* 0x000fc600078e0200 */
[----:B------:R-:W-:Y:S01]  /*83d0*/  STS.U16 [R97+0x16], R2 ;  /* 0x0000160261007388 */ /* 0x000fe20000000400 */
[----:B------:R-:W-:-:S03]  /*83e0*/  IMAD R0, R136, c[0x0][0x2e0], RZ ;  /* 0x0000b80088007a24 */ /* 0x000fc600078e02ff */
[----:B------:R-:W-:Y:S01]  /*83f0*/  STS.U16 [R97+0x18], R39 ;  /* 0x0000182761007388 */ /* 0x000fe20000000400 */
[----:B0-----:R-:W-:-:S03]  /*8400*/  IMAD R4, R137, c[0x0][0x2e4], R0 ;  /* 0x0000b90089047a24 */ /* 0x001fc600078e0200 */
[----:B------:R0:W-:Y:S04]  /*8410*/  STS.U16 [R97+0x1a], R3 ;  /* 0x00001a0361007388 */ /* 0x0001e80000000400 */
[----:B------:R-:W-:Y:S04]  /*8420*/  STS.U16 [R97+0x1c], R37 ;  /* 0x00001c2561007388 */ /* 0x000fe80000000400 */
[----:B------:R1:W-:Y:S01]  /*8430*/  STS.U16 [R97+0x1e], R5 ;  /* 0x00001e0561007388 */ /* 0x0003e20000000400 */
[----:B------:R-:W-:-:S06]  /*8440*/  NOP ;  /* 0x0000000000007918 */ /* 0x000fcc0000000000 */
[----:B------:R-:W-:Y:S01]  /*8450*/  LDS.U16 R11, [R121] ;  /* 0x00000000790b7984 */ /* 0x000fe20000000400 */
[----:B0-----:R-:W-:Y:S01]  /*8460*/  IMAD.WIDE.U32 R2, R135, c[0x0][0x2d8], RZ ;  /* 0x0000b60087027a25 */ /* 0x001fe200078e00ff */
[C---:B-1----:R-:W-:Y:S02]  /*8470*/  LEA R5, P5, R122.reuse, c[0x0][0x330], 0x1 ;  /* 0x0000cc007a057a11 */ /* 0x042fe400078a08ff */
[----:B------:R-:W-:Y:S02]  /*8480*/  LDS.U16 R13, [R120+0x40] ;  /* 0x00004000780d7984 */ /* 0x000fe40000000400 */
[----:B------:R-:W-:Y:S02]  /*8490*/  IADD3 R3, R3, R9, RZ ;  /* 0x0000000903037210 */ /* 0x000fe40007ffe0ff */
[----:B------:R-:W-:Y:S01]  /*84a0*/  LDS.U16 R15, [R119+0x80] ;  /* 0x00008000770f7984 */ /* 0x000fe20000000400 */
[----:B------:R-:W-:Y:S02]  /*84b0*/  LEA.HI.X R6, R122, c[0x0][0x334], R22, 0x1, P5 ;  /* 0x0000cd007a067a11 */ /* 0x000fe400028f0c16 */
[----:B------:R-:W-:Y:S01]  /*84c0*/  IMAD.WIDE.U32 R2, R137, c[0x0][0x2e0], R2 ;  /* 0x0000b80089027a25 */ /* 0x000fe200078e0002 */
[----:B------:R-:W-:Y:S04]  /*84d0*/  LDS.U16 R17, [R118+0xc0] ;  /* 0x0000c00076117984 */ /* 0x000fe80000000400 */
[----:B------:R-:W-:Y:S01]  /*84e0*/  LDS.U16 R19, [R117+0x100] ;  /* 0x0001000075137984 */ /* 0x000fe20000000400 */
[----:B------:R-:W-:-:S02]  /*84f0*/  IADD3 R0, P1, R45, R2, RZ ;  /* 0x000000022d007210 */ /* 0x000fc40007f3e0ff */
[----:B------:R-:W-:Y:S01]  /*8500*/  IADD3 R2, P5, R122, R123, RZ ;  /* 0x0000007b7a027210 */ /* 0x000fe20007fbe0ff */
[----:B------:R-:W-:Y:S01]  /*8510*/  LDS.U16 R21, [R116+0x140] ;  /* 0x0001400074157984 */ /* 0x000fe20000000400 */
[----:B------:R-:W-:Y:S02]  /*8520*/  IADD3.X R3, R47, R4, R3, P1, !PT ;  /* 0x000000042f037210 */ /* 0x000fe40000ffe403 */
[C---:B------:R-:W-:Y:S01]  /*8530*/  LEA R4, P6, R0.reuse, R5, 0x1 ;  /* 0x0000000500047211 */ /* 0x040fe200078c08ff */
[----:B------:R-:W-:Y:S03]  /*8540*/  LDS.U16 R23, [R115+0x180] ;  /* 0x0001800073177984 */ /* 0x000fe60000000400 */
[----:B------:R-:W-:Y:S01]  /*8550*/  LEA.HI.X R5, R0, R6, R3, 0x1, P6 ;  /* 0x0000000600057211 */ /* 0x000fe200030f0c03 */
[----:B------:R-:W-:Y:S01]  /*8560*/  LDS.U16 R25, [R114+0x1c0] ;  /* 0x0001c00072197984 */ /* 0x000fe20000000400 */
[----:B------:R-:W-:-:S03]  /*8570*/  LEA.HI.X.SX32 R3, R123, R22, 0x1, P5 ;  /* 0x000000167b037211 */ /* 0x000fc600028f0eff */
        /* <DEDUP_REMOVED lines=25> */
.L_x_4091:
[----:B------:R-:W-:Y:S05]  /*8710*/  BSYNC B0 ;  /* 0x0000000000007941 */ /* 0x000fea0003800000 */
.L_x_4090:
        /* <DEDUP_REMOVED lines=35> */
[----:B------:R-:W-:Y:S01]  /*8950*/  LOP3.LUT R68, R68, 0xfffffe00, RZ, 0xc0, !PT ;  /* 0xfffffe0044447812 */ /* 0x000fe200078ec0ff */
[----:B------:R-:W-:Y:S01]  /*8960*/  @!P1 STG.E.U16 [R4.64+-0x580], R31 ;  /* 0xfffa801f04009986 */ /* 0x000fe2000c101506 */
[----:B------:R-:W-:Y:S02]  /*8970*/  F2FP.PACK_AB R53, R54, R53 ;  /* 0x000000353635723e */ /* 0x000fe400000000ff */
[----:B-1----:R-:W-:Y:S01]  /*8980*/  LEA R23, R127, R68, 0x4 ;  /* 0x000000447f177211 */ /* 0x002fe200078e20ff */
[----:B------:R-:W-:Y:S03]  /*8990*/  @!P2 STG.E.U16 [R4.64+-0x540], R33 ;  /* 0xfffac0210400a986 */ /* 0x000fe6000c101506 */
[C---:B------:R-:W-:Y:S01]  /*89a0*/  IADD3 R0, R23.reuse, 0x1, RZ ;  /* 0x0000000117007810 */ /* 0x040fe20007ffe0ff */
[----:B------:R-:W-:Y:S01]  /*89b0*/  @!P3 STG.E.U16 [R4.64+-0x500], R35 ;  /* 0xfffb00230400b986 */ /* 0x000fe2000c101506 */
[----:B0-----:R-:W-:-:S02]  /*89c0*/  IADD3 R8, R23, 0x2, RZ ;  /* 0x0000000217087810 */ /* 0x001fc40007ffe0ff */
[----:B------:R-:W-:Y:S01]  /*89d0*/  LEA.HI.SX32 R6, R0, R23, 0x1b ;  /* 0x0000001700067211 */ /* 0x000fe200078fdaff */
[----:B------:R-:W-:Y:S01]  /*89e0*/  @!P4 STG.E.U16 [R4.64+-0x4c0], R37 ;  /* 0xfffb40250400c986 */ /* 0x000fe2000c101506 */
[----:B------:R-:W-:Y:S01]  /*89f0*/  FADD.FTZ R0, R7, R54 ;  /* 0x0000003607007221 */ /* 0x000fe20000010000 */
[C---:B------:R-:W-:Y:S02]  /*8a00*/  IADD3 R9, R23.reuse, 0x3, RZ ;  /* 0x0000000317097810 */ /* 0x040fe40007ffe0ff */
[----:B------:R-:W-:Y:S01]  /*8a10*/  @!P5 STG.E.U16 [R4.64+-0x480], R39 ;  /* 0xfffb80270400d986 */ /* 0x000fe2000c101506 */
[----:B------:R-:W-:Y:S01]  /*8a20*/  FADD.FTZ R7, R0, R55 ;  /* 0x0000003700077221 */ /* 0x000fe20000010000 */
[----:B------:R-:W-:Y:S02]  /*8a30*/  IADD3 R10, R23, 0x4, RZ ;  /* 0x00000004170a7810 */ /* 0x000fe40007ffe0ff */
[----:B------:R0:W-:Y:S01]  /*8a40*/  @!P6 STG.E.U16 [R4.64+-0x440], R41 ;  /* 0xfffbc0290400e986 */ /* 0x0001e2000c101506 */
[----:B------:R-:W-:Y:S01]  /*8a50*/  FADD.FTZ R0, R7, R56 ;  /* 0x0000003807007221 */ /* 0x000fe20000010000 */
[----:B------:R-:W-:-:S02]  /*8a60*/  IADD3 R11, R23, 0x5, RZ ;  /* 0x00000005170b7810 */ /* 0x000fc40007ffe0ff */
[----:B------:R-:W-:Y:S01]  /*8a70*/  BAR.SYNC.DEFER_BLOCKING 0x0 ;  /* 0x0000000000007b1d */ /* 0x000fe20000010000 */
[C---:B------:R-:W-:Y:S02]  /*8a80*/  IADD3 R12, R23.reuse, 0x6, RZ ;  /* 0x00000006170c7810 */ /* 0x040fe40007ffe0ff */
[C---:B------:R-:W-:Y:S02]  /*8a90*/  IADD3 R13, R23.reuse, 0x7, RZ ;  /* 0x00000007170d7810 */ /* 0x040fe40007ffe0ff */
[C---:B------:R-:W-:Y:S02]  /*8aa0*/  IADD3 R14, R23.reuse, 0x8, RZ ;  /* 0x00000008170e7810 */ /* 0x040fe40007ffe0ff */
[C---:B------:R-:W-:Y:S01]  /*8ab0*/  IADD3 R15, R23.reuse, 0x9, RZ ;  /* 0x00000009170f7810 */ /* 0x040fe20007ffe0ff */
[----:B0-----:R-:W-:Y:S01]  /*8ac0*/  FADD.FTZ R5, R0, R57 ;  /* 0x0000003900057221 */ /* 0x001fe20000010000 */
[C---:B------:R-:W-:Y:S02]  /*8ad0*/  IADD3 R16, R23.reuse, 0xa, RZ ;  /* 0x0000000a17107810 */ /* 0x040fe40007ffe0ff */
[----:B------:R-:W-:-:S02]  /*8ae0*/  IADD3 R17, R23, 0xb, RZ ;  /* 0x0000000b17117810 */ /* 0x000fc40007ffe0ff */
[C---:B------:R-:W-:Y:S02]  /*8af0*/  IADD3 R18, R23.reuse, 0xc, RZ ;  /* 0x0000000c17127810 */ /* 0x040fe40007ffe0ff */
[C---:B------:R-:W-:Y:S02]  /*8b00*/  IADD3 R19, R23.reuse, 0xd, RZ ;  /* 0x0000000d17137810 */ /* 0x040fe40007ffe0ff */
[C---:B------:R-:W-:Y:S02]  /*8b10*/  IADD3 R20, R23.reuse, 0xe, RZ ;  /* 0x0000000e17147810 */ /* 0x040fe40007ffe0ff */
[----:B------:R-:W-:Y:S02]  /*8b20*/  IADD3 R21, R23, 0xf, RZ ;  /* 0x0000000f17157810 */ /* 0x000fe40007ffe0ff */
[-C--:B------:R-:W-:Y:S02]  /*8b30*/  LEA.HI.SX32 R8, R8, R23.reuse, 0x1b ;  /* 0x0000001708087211 */ /* 0x080fe400078fdaff */
[----:B------:R-:W-:Y:S01]  /*8b40*/  LEA.HI.SX32 R9, R9, R23, 0x1b ;  /* 0x0000001709097211 */ /* 0x000fe200078fdaff */
[----:B------:R-:W-:Y:S01]  /*8b50*/  STS.U16 [R97], R53 ;  /* 0x0000003561007388 */ /* 0x000fe20000000400 */
[----:B------:R-:W-:-:S02]  /*8b60*/  F2FP.PACK_AB R55, R56, R55 ;  /* 0x000000373837723e */ /* 0x000fc400000000ff */
[-C--:B------:R-:W-:Y:S02]  /*8b70*/  LEA.HI.SX32 R10, R10, R23.reuse, 0x1b ;  /* 0x000000170a0a7211 */ /* 0x080fe400078fdaff */
[----:B------:R-:W-:Y:S02]  /*8b80*/  LEA.HI.SX32 R11, R11, R23, 0x1b ;  /* 0x000000170b0b7211 */ /* 0x000fe400078fdaff */
[----:B------:R-:W-:Y:S02]  /*8b90*/  PRMT R7, R53, 0x7632, R7 ;  /* 0x0000763235077816 */ /* 0x000fe40000000007 */
[----:B------:R-:W-:Y:S02]  /*8ba0*/  SHF.L.U32 R6, R6, 0x1, RZ ;  /* 0x0000000106067819 */ /* 0x000fe400000006ff */
[----:B------:R-:W-:Y:S01]  /*8bb0*/  F2FP.PACK_AB R57, R58, R57 ;  /* 0x000000393a39723e */ /* 0x000fe200000000ff */
[----:B------:R-:W-:Y:S01]  /*8bc0*/  FADD.FTZ R58, R5, R58 ;  /* 0x0000003a053a7221 */ /* 0x000fe20000010000 */
[-C--:B------:R-:W-:Y:S01]  /*8bd0*/  LEA.HI.SX32 R12, R12, R23.reuse, 0x1b ;  /* 0x000000170c0c7211 */ /* 0x080fe200078fdaff */
[----:B------:R0:W-:Y:S01]  /*8be0*/  STS.U16 [R6+0x2], R7 ;  /* 0x0000020706007388 */ /* 0x0001e20000000400 */
        /* <DEDUP_REMOVED lines=8> */
[----:B------:R-:W-:Y:S02]  /*8c70*/  LEA.HI.SX32 R21, R21, R23, 0x1b ;  /* 0x0000001715157211 */ /* 0x000fe400078fdaff */
[----:B------:R-:W-:Y:S02]  /*8c80*/  SHF.L.U32 R8, R8, 0x1, RZ ;  /* 0x0000000108087819 */ /* 0x000fe400000006ff */
[----:B------:R-:W-:Y:S02]  /*8c90*/  PRMT R23, R55, 0x7632, R23 ;  /* 0x0000763237177816 */ /* 0x000fe40000000017 */
[----:B------:R-:W-:Y:S01]  /*8ca0*/  SHF.L.U32 R9, R9, 0x1, RZ ;  /* 0x0000000109097819 */ /* 0x000fe200000006ff */
[----:B------:R1:W-:Y:S01]  /*8cb0*/  STS.U16 [R8+0x4], R55 ;  /* 0x0000043708007388 */ /* 0x0003e20000000400 */
[----:B------:R-:W-:-:S02]  /*8cc0*/  SHF.L.U32 R10, R10, 0x1, RZ ;  /* 0x000000010a0a7819 */ /* 0x000fc400000006ff */
[----:B------:R-:W-:Y:S01]  /*8cd0*/  PRMT R25, R57, 0x7632, R25 ;  /* 0x0000763239197816 */ /* 0x000fe20000000019 */
[----:B------:R-:W-:Y:S01]  /*8ce0*/  STS.U16 [R9+0x6], R23 ;  /* 0x0000061709007388 */ /* 0x000fe20000000400 */
[----:B------:R-:W-:Y:S02]  /*8cf0*/  SHF.L.U32 R11, R11, 0x1, RZ ;  /* 0x000000010b0b7819 */ /* 0x000fe400000006ff */
[----:B------:R-:W-:Y:S01]  /*8d00*/  F2FP.PACK_AB R0, R72, R59 ;  /* 0x0000003b4800723e */ /* 0x000fe200000000ff */
[----:B------:R-:W-:Y:S01]  /*8d10*/  STS.U16 [R10+0x8], R57 ;  /* 0x000008390a007388 */ /* 0x000fe20000000400 */
[----:B------:R-:W-:Y:S01]  /*8d20*/  SHF.L.U32 R12, R12, 0x1, RZ ;  /* 0x000000010c0c7819 */ /* 0x000fe200000006ff */
[----:B------:R-:W-:Y:S01]  /*8d30*/  FADD.FTZ R59, R58, R59 ;  /* 0x0000003b3a3b7221 */ /* 0x000fe20000010000 */
[----:B------:R-:W-:Y:S01]  /*8d40*/  F2FP.PACK_AB R4, R74, R73 ;  /* 0x000000494a04723e */ /* 0x000fe200000000ff */
[----:B------:R-:W-:Y:S01]  /*8d50*/  STS.U16 [R11+0xa], R25 ;  /* 0x00000a190b007388 */ /* 0x000fe20000000400 */
[----:B0-----:R-:W-:Y:S01]  /*8d60*/  F2FP.PACK_AB R6, R76, R75 ;  /* 0x0000004b4c06723e */ /* 0x001fe200000000ff */
[----:B------:R-:W-:Y:S01]  /*8d70*/  FADD.FTZ R72, R59, R72 ;  /* 0x000000483b487221 */ /* 0x000fe20000010000 */
[----:B------:R-:W-:Y:S01]  /*8d80*/  PRMT R7, R0, 0x7632, R7 ;  /* 0x0000763200077816 */ /* 0x000fe20000000007 */
[----:B------:R0:W-:Y:S01]  /*8d90*/  STS.U16 [R12+0xc], R0 ;  /* 0x00000c000c007388 */ /* 0x0001e20000000400 */
[----:B------:R-:W-:Y:S01]  /*8da0*/  SHF.L.U32 R13, R13, 0x1, RZ ;  /* 0x000000010d0d7819 */ /* 0x000fe200000006ff */
[----:B------:R-:W-:Y:S01]  /*8db0*/  FADD.FTZ R73, R72, R73 ;  /* 0x0000004948497221 */ /* 0x000fe20000010000 */
[----:B-1----:R-:W-:-:S02]  /*8dc0*/  PRMT R8, R4, 0x7610, R8 ;  /* 0x0000761004087816 */ /* 0x002fc40000000008 */
        /* <DEDUP_REMOVED lines=16> */
[----:B------:R-:W-:-:S02]  /*8ed0*/  SHF.L.U32 R18, R18, 0x1, RZ ;  /* 0x0000000112127819 */ /* 0x000fc400000006ff */
[----:B------:R-:W-:Y:S01]  /*8ee0*/  PRMT R12, R0, 0x7632, R12 ;  /* 0x00007632000c7816 */ /* 0x000fe2000000000c */
[----:B------:R-:W-:Y:S01]  /*8ef0*/  STS.U16 [R17+0x16], R10 ;  /* 0x0000160a11007388 */ /* 0x000fe20000000400 */
[----:B------:R-:W-:Y:S01]  /*8f00*/  SHF.L.U32 R19, R19, 0x1, RZ ;  /* 0x0000000113137819 */ /* 0x000fe200000006ff */
[----:B------:R-:W-:Y:S01]  /*8f10*/  FADD.FTZ R78, R77, R78 ;  /* 0x0000004e4d4e7221 */ /* 0x000fe20000010000 */
[----:B------:R-:W-:Y:S01]  /*8f20*/  SHF.L.U32 R20, R20, 0x1, RZ ;  /* 0x0000000114147819 */ /* 0x000fe200000006ff */
[----:B------:R0:W-:Y:S01]  /*8f30*/  STS.U16 [R18+0x18], R0 ;  /* 0x0000180012007388 */ /* 0x0001e20000000400 */
[----:B------:R-:W-:Y:S01]  /*8f40*/  PRMT R23, R4, 0x7632, R23 ;  /* 0x0000763204177816 */ /* 0x000fe20000000017 */
[----:B------:R-:W-:Y:S01]  /*8f50*/  FADD.FTZ R79, R78, R79 ;  /* 0x0000004f4e4f7221 */ /* 0x000fe20000010000 */
[----:B------:R-:W-:Y:S01]  /*8f60*/  SHF.L.U32 R21, R21, 0x1, RZ ;  /* 0x0000000115157819 */ /* 0x000fe200000006ff */
[----:B------:R-:W-:Y:S02]  /*8f70*/  STS.U16 [R19+0x1a], R12 ;  /* 0x00001a0c13007388 */ /* 0x000fe40000000400 */
[----:B------:R-:W-:-:S02]  /*8f80*/  FADD.FTZ R132, R79, R80 ;  /* 0x000000504f847221 */ /* 0x000fc40000010000 */
[----:B------:R1:W-:Y:S01]  /*8f90*/  STS.U16 [R20+0x1c], R4 ;  /* 0x00001c0414007388 */ /* 0x0003e20000000400 */
[----:B0-----:R-:W-:-:S03]  /*8fa0*/  IMAD R0, R134, c[0x0][0x2f8], RZ ;  /* 0x0000be0086007a24 */ /* 0x001fc600078e02ff */
[----:B------:R-:W-:Y:S01]  /*8fb0*/  STS.U16 [R21+0x1e], R23 ;  /* 0x00001e1715007388 */ /* 0x000fe20000000400 */
[----:B------:R-:W-:-:S06]  /*8fc0*/  NOP ;  /* 0x0000000000007918 */ /* 0x000fcc0000000000 */
[----:B------:R-:W-:Y:S01]  /*8fd0*/  LDS.U16 R121, [R121] ;  /* 0x0000000079797984 */ /* 0x000fe20000000400 */
[----:B-1----:R-:W-:-:S03]  /*8fe0*/  IMAD.WIDE.U32 R4, R135, c[0x0][0x2f8], RZ ;  /* 0x0000be0087047a25 */ /* 0x002fc600078e00ff */
[----:B------:R-:W-:Y:S01]  /*8ff0*/  LDS.U16 R9, [R120+0x40] ;  /* 0x0000400078097984 */ /* 0x000fe20000000400 */
[----:B------:R-:W-:-:S03]  /*9000*/  IMAD R7, R135, c[0x0][0x2fc], R0 ;  /* 0x0000bf0087077a24 */ /* 0x000fc600078e0200 */
        /* <DEDUP_REMOVED lines=19> */
[----:B------:R-:W-:-:S04]  /*9140*/  IADD3 R122, P1, R122, -0x3e0, RZ ;  /* 0xfffffc207a7a7810 */ /* 0x000fc80007f3e0ff */
[----:B------:R-:W-:-:S07]  /*9150*/  IADD3.X R27, R22, -0x1, RZ, P1, !PT ;  /* 0xffffffff161b7810 */ /* 0x000fce0000ffe4ff */
        /* <DEDUP_REMOVED lines=10> */
.L_x_4093:
[----:B------:R-:W-:Y:S05]  /*9200*/  BSYNC B0 ;  /* 0x0000000000007941 */ /* 0x000fea0003800000 */
.L_x_4092:
[----:B------:R-:W-:Y:S01]  /*9210*/  MOV R2, R4 ;  /* 0x0000000400027202 */ /* 0x000fe20000000f00 */
[----:B------:R-:W-:Y:S01]  /*9220*/  IMAD R4, R136, c[0x0][0x300], RZ ;  /* 0x0000c00088047a24 */ /* 0x000fe200078e02ff */
[----:B------:R-:W-:Y:S01]  /*9230*/  MOV R3, R29 ;  /* 0x0000001d00037202 */ /* 0x000fe20000000f00 */
[----:B------:R-:W-:Y:S01]  /*9240*/  UIADD3 UR12, UP0, UR12, -0x800, URZ ;  /* 0xfffff8000c0c7890 */ /* 0x000fe2000ff1e03f */
[----:B------:R-:W-:Y:S01]  /*9250*/  LEA R0, P1, R122, c[0x0][0x340], 0x1 ;  /* 0x0000d0007a007a11 */ /* 0x000fe200078208ff */
[C---:B0-----:R-:W-:Y:S01]  /*9260*/  IMAD R6, R137.reuse, c[0x0][0x304], R4 ;  /* 0x0000c10089067a24 */ /* 0x041fe200078e0204 */
[-C--:B------:R-:W-:Y:S01]  /*9270*/  ISETP.GE.AND P3, PT, R26, R25.reuse, PT ;  /* 0x000000191a00720c */ /* 0x080fe20003f66270 */
[----:B------:R-:W-:Y:S01]  /*9280*/  IMAD.WIDE.U32 R2, R137, c[0x0][0x300], R2 ;  /* 0x0000c00089027a25 */ /* 0x000fe200078e0002 */
[----:B------:R-:W-:Y:S01]  /*9290*/  LEA.HI.X R4, R122, c[0x0][0x344], R27, 0x1, P1 ;  /* 0x0000d1007a047a11 */ /* 0x000fe200008f0c1b */
[----:B------:R-:W-:Y:S01]  /*92a0*/  UIADD3 UR8, UP1, UR8, -0x800, URZ ;  /* 0xfffff80008087890 */ /* 0x000fe2000ff3e03f */
[-C--:B------:R-:W-:Y:S01]  /*92b0*/  ISETP.GE.AND P4, PT, R28, R25.reuse, PT ;  /* 0x000000191c00720c */ /* 0x080fe20003f86270 */
[----:B------:R-:W-:Y:S01]  /*92c0*/  UIADD3 UR10, UP2, UR10, -0x800, URZ ;  /* 0xfffff8000a0a7890 */ /* 0x000fe2000ff5e03f */
[----:B------:R-:W-:Y:S01]  /*92d0*/  IADD3 R5, P0, R45, R2, RZ ;  /* 0x000000022d057210 */ /* 0x000fe20007f1e0ff */
[----:B------:R-:W-:Y:S01]  /*92e0*/  UIADD3.X UR13, UR13, -0x1, URZ, UP0, !UPT ;  /* 0xffffffff0d0d7890 */ /* 0x000fe200087fe43f */
[----:B------:R-:W-:Y:S01]  /*92f0*/  ISETP.GE.AND P5, PT, R30, R25, PT ;  /* 0x000000191e00720c */ /* 0x000fe20003fa6270 */
[----:B------:R-:W-:Y:S01]  /*9300*/  UIADD3.X UR9, UR9, -0x1, URZ, UP1, !UPT ;  /* 0xffffffff09097890 */ /* 0x000fe20008ffe43f */
[----:B------:R-:W-:Y:S01]  /*9310*/  IADD3.X R3, R47, R6, R3, P0, !PT ;  /* 0x000000062f037210 */ /* 0x000fe200007fe403 */
[----:B------:R-:W-:Y:S01]  /*9320*/  UIADD3.X UR11, UR11, -0x1, URZ, UP2, !UPT ;  /* 0xffffffff0b0b7890 */ /* 0x000fe200097fe43f */
[----:B------:R-:W-:-:S02]  /*9330*/  LEA R2, P0, R5, R0, 0x1 ;  /* 0x0000000005027211 */ /* 0x000fc400078008ff */
[-C--:B------:R-:W-:Y:S02]  /*9340*/  ISETP.GE.AND P6, PT, R32, R25.reuse, PT ;  /* 0x000000192000720c */ /* 0x080fe40003fc6270 */
        /* <DEDUP_REMOVED lines=31> */
.L_x_4051:
        /* <DEDUP_REMOVED lines=11> */
[----:B------:R-:W0:Y:S01]  /*95f0*/  SHFL.DOWN P1, R3, R0, 0x2, 0x1f ;  /* 0x08401f0000037f89 */ /* 0x000e220000020000 */
[----:B-----5:R-:W-:-:S08]  /*9600*/  ISETP.NE.AND P3, PT, R7, RZ, PT ;  /* 0x000000ff0700720c */ /* 0x020fd00003f65270 */
[----:B------:R-:W-:-:S04]  /*9610*/  @!P2 SHF.R.S32.HI R6, RZ, 0x1f, R7 ;  /* 0x0000001fff06a819 */ /* 0x000fc80000011407 */
        /* <DEDUP_REMOVED lines=8> */
[----:B0-----:R-:W-:-:S05]  /*96a0*/  @P1 FADD R4, R5, R4 ;  /* 0x0000000405041221 */ /* 0x001fca0000000000 */
[----:B------:R-:W-:Y:S04]  /*96b0*/  @!P2 STS [R7.X4+0x854], R4 ;  /* 0x000854040700a388 */ /* 0x000fe80000004800 */
[----:B------:R-:W-:Y:S06]  /*96c0*/  BAR.SYNC.DEFER_BLOCKING 0x0 ;  /* 0x0000000000007b1d */ /* 0x000fec0000010000 */
[----:B------:R-:W0:Y:S02]  /*96d0*/  @!P3 LDS R3, [0x858] ;  /* 0x00085800ff03b984 */ /* 0x000e240000000800 */
[----:B0-----:R-:W-:Y:S01]  /*96e0*/  @!P3 FADD.FTZ R4, R4, R3 ;  /* 0x000000030404b221 */ /* 0x001fe20000010000 */
[----:B------:R-:W-:Y:S05]  /*96f0*/  @P3 BRA `(.L_x_4096) ;  /* 0x0000001000003947 */ /* 0x000fea0003800000 */
[----:B------:R0:W-:Y:S02]  /*9700*/  RED.E.ADD.F32.FTZ.RN.STRONG.GPU [R106.64], R4 ;  /* 0x000000046a00798e */ /* 0x0001e4000c10e786 */
.L_x_4096:
[----:B------:R-:W-:Y:S05]  /*9710*/  BSYNC B0 ;  /* 0x0000000000007941 */ /* 0x000fea0003800000 */
.L_x_4095:
[----:B------:R-:W-:Y:S01]  /*9720*/  BSSY B0, `(.L_x_4097) ;  /* 0x000001d000007945 */ /* 0x000fe20003800000 */
[----:B------:R-:W-:Y:S05]  /*9730*/  @!P0 BRA `(.L_x_4098) ;  /* 0x000001a000008947 */ /* 0x000fea0003800000 */
[----:B------:R-:W-:Y:S06]  /*9740*/  BAR.SYNC.DEFER_BLOCKING 0x0 ;  /* 0x0000000000007b1d */ /* 0x000fec0000010000 */
[----:B------:R-:W4:Y:S04]  /*9750*/  SHFL.DOWN P0, R3, R132, 0x1, 0x1f ;  /* 0x08201f0084037f89 */ /* 0x000f280000000000 */
[----:B0-----:R-:W0:Y:S04]  /*9760*/  S2R R4, SR_LANEID ;  /* 0x0000000000047919 */ /* 0x001e280000000000 */
[----:B------:R-:W5:Y:S01]  /*9770*/  S2R R21, SR_TID.X ;  /* 0x0000000000157919 */ /* 0x000f620000002100 */
[----:B----4-:R-:W-:Y:S01]  /*9780*/  @P0 FADD R3, R3, R132 ;  /* 0x0000008403030221 */ /* 0x010fe20000000000 */
[----:B0-----:R-:W-:-:S04]  /*9790*/  ISETP.NE.AND P2, PT, R4, RZ, PT ;  /* 0x000000ff0400720c */ /* 0x001fc80003f45270 */
        /* <DEDUP_REMOVED lines=17> */
[----:B------:R0:W-:Y:S01]  /*98b0*/  RED.E.ADD.F32.FTZ.RN.STRONG.GPU [R104.64], R7 ;  /* 0x000000076800798e */ /* 0x0001e2000c10e786 */
[----:B------:R-:W-:Y:S01]  /*98c0*/  HFMA2.MMA R21, -RZ, RZ, 0, 0 ;  /* 0x00000000ff157435 */ /* 0x000fe200000001ff */
[----:B------:R-:W-:Y:S05]  /*98d0*/  BRA `(.L_x_4099) ;  /* 0x0000001000007947 */ /* 0x000fea0003800000 */
.L_x_4098:
[----:B------:R-:W4:Y:S02]  /*98e0*/  S2R R21, SR_TID.X ;  /* 0x0000000000157919 */ /* 0x000f240000002100 */
.L_x_4099:
[----:B------:R-:W-:Y:S05]  /*98f0*/  BSYNC B0 ;  /* 0x0000000000007941 */ /* 0x000fea0003800000 */
.L_x_4097:
[----:B----4-:R-:W-:-:S13]  /*9900*/  ISETP.GE.AND P0, PT, R21, c[0x0][0x16c], PT ;  /* 0x00005b0015007a0c */ /* 0x010fda0003f06270 */
[----:B------:R-:W-:Y:S05]  /*9910*/  @P0 EXIT ;  /* 0x000000000000094d */ /* 0x000fea0003800000 */
[C---:B------:R-:W-:Y:S02]  /*9920*/  IMAD R0, R136.reuse, c[0x0][0x288], RZ ;  /* 0x0000a20088007a24 */ /* 0x040fe400078e02ff */
[C---:B------:R-:W-:Y:S02]  /*9930*/  IMAD R2, R136.reuse, c[0x0][0x2c8], RZ ;  /* 0x0000b20088027a24 */ /* 0x040fe400078e02ff */
[C---:B0-----:R-:W-:Y:S02]  /*9940*/  IMAD R4, R136.reuse, c[0x0][0x2a8], RZ ;  /* 0x0000aa0088047a24 */ /* 0x041fe400078e02ff */
[C---:B------:R-:W-:Y:S02]  /*9950*/  IMAD R12, R136.reuse, c[0x0][0x1b8], RZ ;  /* 0x00006e00880c7a24 */ /* 0x040fe400078e02ff */
[----:B------:R-:W-:Y:S02]  /*9960*/  IMAD R136, R136, c[0x0][0x198], RZ ;  /* 0x0000660088887a24 */ /* 0x000fe400078e02ff */
[----:B------:R-:W-:-:S04]  /*9970*/  IMAD.WIDE.U32 R6, R137, c[0x0][0x288], RZ ;  /* 0x0000a20089067a25 */ /* 0x000fc800078e00ff */
[----:B--2---:R-:W-:-:S04]  /*9980*/  IMAD.WIDE.U32 R8, R137, c[0x0][0x2c8], RZ ;  /* 0x0000b20089087a25 */ /* 0x004fc800078e00ff */
        /* <DEDUP_REMOVED lines=13> */
.L_x_4100:
        /* <DEDUP_REMOVED lines=64> */
.L_x_4057:
[----:B------:R-:W-:Y:S01]  /*9e60*/  HFMA2.MMA R67, -RZ, RZ, 0, 5.9604644775390625e-08 ;  /* 0x00000001ff437435 */ /* 0x000fe200000001ff */
[----:B------:R-:W-:Y:S02]  /*9e70*/  MOV R206, R66 ;  /* 0x0000004200ce7202 */ /* 0x000fe40000000f00 */
[----:B------:R-:W-:Y:S02]  /*9e80*/  MOV R68, RZ ;  /* 0x000000ff00447202 */ /* 0x000fe40000000f00 */
[----:B------:R-:W-:-:S02]  /*9e90*/  MOV R69, 0xffffffff ;  /* 0xffffffff00457802 */ /* 0x000fc40000000f00 */
[----:B------:R-:W-:Y:S02]  /*9ea0*/  MOV R64, 0x9ec0 ;  /* 0x00009ec000407802 */ /* 0x000fe40000000f00 */
[----:B-1---5:R-:W-:Y:S05]  /*9eb0*/  CALL.REL.NOINC `($__internal_98_$__cuda_sm70_shflsync_up) ;  /* 0x00001e5000007944 */ /* 0x022fea0003c00000 */
[----:B-1----:R-:W-:Y:S01]  /*9ec0*/  MOV R205, R69 ;  /* 0x0000004500cd7202 */ /* 0x002fe20000000f00 */
[----:B0-----:R-:W-:Y:S05]  /*9ed0*/  BRA `(.L_x_4101) ;  /* 0xffff9ea000007947 */ /* 0x001fea000383ffff */
.L_x_4058:
[----:B------:R-:W-:Y:S01]  /*9ee0*/  HFMA2.MMA R67, -RZ, RZ, 0, 5.9604644775390625e-08 ;  /* 0x00000001ff437435 */ /* 0x000fe200000001ff */
[----:B------:R-:W-:Y:S02]  /*9ef0*/  MOV R206, R208 ;  /* 0x000000d000ce7202 */ /* 0x000fe40000000f00 */
[----:B------:R-:W-:Y:S02]  /*9f00*/  MOV R68, RZ ;  /* 0x000000ff00447202 */ /* 0x000fe40000000f00 */
[----:B------:R-:W-:Y:S02]  /*9f10*/  MOV R69, 0xffffffff ;  /* 0xffffffff00457802 */ /* 0x000fe40000000f00 */
[----:B------:R-:W-:Y:S02]  /*9f20*/  MOV R64, 0x9f40 ;  /* 0x00009f4000407802 */ /* 0x000fe40000000f00 */
[----:B012--5:R-:W-:Y:S05]  /*9f30*/  CALL.REL.NOINC `($__internal_98_$__cuda_sm70_shflsync_up) ;  /* 0x00001dd000007944 */ /* 0x027fea0003c00000 */
[----:B0-----:R-:W-:Y:S01]  /*9f40*/  HFMA2.MMA R67, -RZ, RZ, 0, 5.9604644775390625e-08 ;  /* 0x00000001ff437435 */ /* 0x001fe200000001ff */
[----:B-1----:R-:W-:Y:S02]  /*9f50*/  MOV R207, R69 ;  /* 0x0000004500cf7202 */ /* 0x002fe40000000f00 */
[----:B------:R-:W-:-:S02]  /*9f60*/  MOV R206, R70 ;  /* 0x0000004600ce7202 */ /* 0x000fc40000000f00 */
[----:B------:R-:W-:Y:S02]  /*9f70*/  MOV R68, RZ ;  /* 0x000000ff00447202 */ /* 0x000fe40000000f00 */
[----:B------:R-:W-:Y:S02]  /*9f80*/  MOV R69, 0xffffffff ;  /* 0xffffffff00457802 */ /* 0x000fe40000000f00 */
[----:B------:R-:W-:Y:S02]  /*9f90*/  MOV R64, 0x9fb0 ;  /* 0x00009fb000407802 */ /* 0x000fe40000000f00 */
[----:B------:R-:W-:Y:S05]  /*9fa0*/  CALL.REL.NOINC `($__internal_98_$__cuda_sm70_shflsync_up) ;  /* 0x00001d6000007944 */ /* 0x000fea0003c00000 */
[----:B0-----:R-:W-:Y:S01]  /*9fb0*/  HFMA2.MMA R67, -RZ, RZ, 0, 5.9604644775390625e-08 ;  /* 0x00000001ff437435 */ /* 0x001fe200000001ff */
[----:B-1----:R-:W-:Y:S02]  /*9fc0*/  MOV R209, R69 ;  /* 0x0000004500d17202 */ /* 0x002fe40000000f00 */
[----:B------:R-:W-:Y:S02]  /*9fd0*/  MOV R206, R71 ;  /* 0x0000004700ce7202 */ /* 0x000fe40000000f00 */
[----:B------:R-:W-:Y:S02]  /*9fe0*/  MOV R68, RZ ;  /* 0x000000ff00447202 */ /* 0x000fe40000000f00 */
[----:B------:R-:W-:-:S02]  /*9ff0*/  MOV R69, 0xffffffff ;  /* 0xffffffff00457802 */ /* 0x000fc40000000f00 */
[----:B------:R-:W-:Y:S02]  /*a000*/  MOV R64, 0xa020 ;  /* 0x0000a02000407802 */ /* 0x000fe40000000f00 */
[----:B------:R-:W-:Y:S05]  /*a010*/  CALL.REL.NOINC `($__internal_98_$__cuda_sm70_shflsync_up) ;  /* 0x00001cf000007944 */ /* 0x000fea0003c00000 */
[C---:B01----:R-:W-:Y:S01]  /*a020*/  FMUL.FTZ R67, R208.reuse, R69 ;  /* 0x00000045d0437220 */ /* 0x043fe20000410000 */
[----:B------:R-:W-:Y:S01]  /*a030*/  ISETP.GE.AND P0, PT, R127, 0x1, PT ;  /* 0x000000017f00780c */ /* 0x000fe20003f06270 */
[C---:B------:R-:W-:Y:S02]  /*a040*/  FMUL.FTZ R68, R208.reuse, R209 ;  /* 0x000000d1d0447220 */ /* 0x040fe40000410000 */
[C---:B------:R-:W-:Y:S02]  /*a050*/  FMUL.FTZ R65, R208.reuse, R205 ;  /* 0x000000cdd0417220 */ /* 0x040fe40000410000 */
[----:B------:R-:W-:Y:S02]  /*a060*/  FMUL.FTZ R64, R208, R207 ;  /* 0x000000cfd0407220 */ /* 0x000fe40000410000 */
[C---:B------:R-:W-:Y:S02]  /*a070*/  FFMA.FTZ R67, R66.reuse, R209, -R67 ;  /* 0x000000d142437223 */ /* 0x040fe40000010843 */
[C---:B------:R-:W-:Y:S01]  /*a080*/  FFMA.FTZ R68, R66.reuse, R69, R68 ;  /* 0x0000004542447223 */ /* 0x040fe20000010044 */
[----:B------:R-:W-:Y:S01]  /*a090*/  MOV R69, 0xffffffff ;  /* 0xffffffff00457802 */ /* 0x000fe20000000f00 */
[----:B------:R-:W-:-:S02]  /*a0a0*/  FFMA.FTZ R65, R66, R207, R65 ;  /* 0x000000cf42417223 */ /* 0x000fc40000010041 */
[----:B------:R-:W-:Y:S01]  /*a0b0*/  FFMA.FTZ R205, R66, R205, -R64 ;  /* 0x000000cd42cd7223 */ /* 0x000fe20000010840 */
[----:B------:R-:W-:Y:S01]  /*a0c0*/  MOV R64, 0xa170 ;  /* 0x0000a17000407802 */ /* 0x000fe20000000f00 */
[----:B------:R-:W-:Y:S01]  /*a0d0*/  FADD.FTZ R67, R70, R67 ;  /* 0x0000004346437221 */ /* 0x000fe20000010000 */
[----:B------:R-:W-:Y:S01]  /*a0e0*/  FSEL R210, R208, R65, !P0 ;  /* 0x00000041d0d27208 */ /* 0x000fe20004000000 */
[C---:B------:R-:W-:Y:S01]  /*a0f0*/  FADD.FTZ R68, R71.reuse, R68 ;  /* 0x0000004447447221 */ /* 0x040fe20000010000 */
[----:B------:R-:W-:Y:S02]  /*a100*/  FSEL R205, R66, R205, !P0 ;  /* 0x000000cd42cd7208 */ /* 0x000fe40004000000 */
[----:B------:R-:W-:Y:S01]  /*a110*/  FSEL R208, R70, R67, !P0 ;  /* 0x0000004346d07208 */ /* 0x000fe20004000000 */
[----:B------:R-:W-:Y:S01]  /*a120*/  HFMA2.MMA R67, -RZ, RZ, 0, 1.1920928955078125e-07 ;  /* 0x00000002ff437435 */ /* 0x000fe200000001ff */
[----:B------:R-:W-:Y:S02]  /*a130*/  FSEL R207, R71, R68, !P0 ;  /* 0x0000004447cf7208 */ /* 0x000fe40004000000 */
[----:B------:R-:W-:-:S02]  /*a140*/  MOV R68, RZ ;  /* 0x000000ff00447202 */ /* 0x000fc40000000f00 */
[----:B------:R-:W-:Y:S02]  /*a150*/  MOV R206, R205 ;  /* 0x000000cd00ce7202 */ /* 0x000fe40000000f00 */
[----:B------:R-:W-:Y:S05]  /*a160*/  CALL.REL.NOINC `($__internal_98_$__cuda_sm70_shflsync_up) ;  /* 0x00001ba000007944 */ /* 0x000fea0003c00000 */
[----:B0-----:R-:W-:Y:S01]  /*a170*/  HFMA2.MMA R67, -RZ, RZ, 0, 1.1920928955078125e-07 ;  /* 0x00000002ff437435 */ /* 0x001fe200000001ff */
[----:B-1----:R-:W-:Y:S02]  /*a180*/  MOV R66, R69 ;  /* 0x0000004500427202 */ /* 0x002fe40000000f00 */
[----:B------:R-:W-:Y:S02]  /*a190*/  MOV R206, R210 ;  /* 0x000000d200ce7202 */ /* 0x000fe40000000f00 */
[----:B------:R-:W-:Y:S02]  /*a1a0*/  MOV R68, RZ ;  /* 0x000000ff00447202 */ /* 0x000fe40000000f00 */
[----:B------:R-:W-:Y:S02]  /*a1b0*/  MOV R69, 0xffffffff ;  /* 0xffffffff00457802 */ /* 0x000fe40000000f00 */
[----:B------:R-:W-:Y:S02]  /*a1c0*/  MOV R64, 0xa1e0 ;  /* 0x0000a1e000407802 */ /* 0x000fe40000000f00 */
[----:B------:R-:W-:Y:S05]  /*a1d0*/  CALL.REL.NOINC `($__internal_98_$__cuda_sm70_shflsync_up) ;  /* 0x00001b3000007944 */ /* 0x000fea0003c00000 */
[----:B0-----:R-:W-:Y:S01]  /*a1e0*/  HFMA2.MMA R67, -RZ, RZ, 0, 1.1920928955078125e-07 ;  /* 0x00000002ff437435 */ /* 0x001fe200000001ff */
[----:B-1----:R-:W-:-:S02]  /*a1f0*/  MOV R70, R69 ;  /* 0x0000004500467202 */ /* 0x002fc40000000f00 */
[----:B------:R-:W-:Y:S02]  /*a200*/  MOV R206, R208 ;  /* 0x000000d000ce7202 */ /* 0x000fe40000000f00 */
[----:B------:R-:W-:Y:S02]  /*a210*/  MOV R68, RZ ;  /* 0x000000ff00447202 */ /* 0x000fe40000000f00 */
[----:B------:R-:W-:Y:S02]  /*a220*/  MOV R69, 0xffffffff ;  /* 0xffffffff00457802 */ /* 0x000fe40000000f00 */
[----:B------:R-:W-:Y:S02]  /*a230*/  MOV R64, 0xa250 ;  /* 0x0000a25000407802 */ /* 0x000fe40000000f00 */
[----:B------:R-:W-:Y:S05]  /*a240*/  CALL.REL.NOINC `($__internal_98_$__cuda_sm70_shflsync_up) ;  /* 0x00001ac000007944 */ /* 0x000fea0003c00000 */
[----:B0-----:R-:W-:Y:S01]  /*a250*/  HFMA2.MMA R67, -RZ, RZ, 0, 1.1920928955078125e-07 ;  /* 0x00000002ff437435 */ /* 0x001fe200000001ff */
[----:B-1----:R-:W-:Y:S02]  /*a260*/  MOV R71, R69 ;  /* 0x0000004500477202 */ /* 0x002fe40000000f00 */
[----:B------:R-:W-:Y:S02]  /*a270*/  MOV R206, R207 ;  /* 0x000000cf00ce7202 */ /* 0x000fe40000000f00 */
[----:B------:R-:W-:-:S02]  /*a280*/  MOV R68, RZ ;  /* 0x000000ff00447202 */ /* 0x000fc40000000f00 */
[----:B------:R-:W-:Y:S02]  /*a290*/  MOV R69, 0xffffffff ;  /* 0xffffffff00457802 */ /* 0x000fe40000000f00 */
[----:B------:R-:W-:Y:S02]  /*a2a0*/  MOV R64, 0xa2c0 ;  /* 0x0000a2c000407802 */ /* 0x000fe40000000f00 */
[----:B------:R-:W-:Y:S05]  /*a2b0*/  CALL.REL.NOINC `($__internal_98_$__cuda_sm70_shflsync_up) ;  /* 0x00001a5000007944 */ /* 0x000fea0003c00000 */
[----:B------:R-:W-:Y:S01]  /*a2c0*/  ISETP.GE.AND P0, PT, R127, 0x2, PT ;  /* 0x000000027f00780c */ /* 0x000fe20003f06270 */
[-C--:B------:R-:W-:Y:S02]  /*a2d0*/  FMUL.FTZ R64, R66, R210.reuse ;  /* 0x000000d242407220 */ /* 0x080fe40000410000 */
[----:B01----:R-:W-:Y:S02]  /*a2e0*/  FMUL.FTZ R68, R210, R69 ;  /* 0x00000045d2447220 */ /* 0x003fe40000410000 */
[-C--:B------:R-:W-:Y:S02]  /*a2f0*/  FMUL.FTZ R206, R71, R210.reuse ;  /* 0x000000d247ce7220 */ /* 0x080fe40000410000 */
[C---:B------:R-:W-:Y:S02]  /*a300*/  FFMA.FTZ R67, R70.reuse, R205, R64 ;  /* 0x000000cd46437223 */ /* 0x040fe40000010040 */
[----:B------:R-:W-:-:S02]  /*a310*/  FMUL.FTZ R64, R70, R210 ;  /* 0x000000d246407220 */ /* 0x000fc40000410000 */
[----:B------:R-:W-:Y:S01]  /*a320*/  FFMA.FTZ R65, R71, R205, -R68 ;  /* 0x000000cd47417223 */ /* 0x000fe20000010844 */
[----:B------:R-:W-:Y:S01]  /*a330*/  FSEL R210, R210, R67, !P0 ;  /* 0x00000043d2d27208 */ /* 0x000fe20004000000 */
[----:B------:R-:W-:Y:S01]  /*a340*/  FFMA.FTZ R206, R205, R69, R206 ;  /* 0x00000045cdce7223 */ /* 0x000fe200000100ce */
[----:B------:R-:W-:Y:S01]  /*a350*/  HFMA2.MMA R67, -RZ, RZ, 0, 2.384185791015625e-07 ;  /* 0x00000004ff437435 */ /* 0x000fe200000001ff */
[----:B------:R-:W-:Y:S01]  /*a360*/  @P0 FFMA.FTZ R205, R66, R205, -R64 ;  /* 0x000000cd42cd0223 */ /* 0x000fe20000010840 */
[----:B------:R-:W-:Y:S01]  /*a370*/  MOV R68, RZ ;  /* 0x000000ff00447202 */ /* 0x000fe20000000f00 */
[----:B------:R-:W-:Y:S01]  /*a380*/  @P0 FADD.FTZ R207, R207, R206 ;  /* 0x000000cecfcf0221 */ /* 0x000fe20000010000 */
[----:B------:R-:W-:Y:S01]  /*a390*/  MOV R69, 0xffffffff ;  /* 0xffffffff00457802 */ /* 0x000fe20000000f00 */
[----:B------:R-:W-:Y:S01]  /*a3a0*/  @P0 FADD.FTZ R208, R208, R65 ;  /* 0x00000041d0d00221 */ /* 0x000fe20000010000 */
[----:B------:R-:W-:Y:S02]  /*a3b0*/  MOV R206, R205 ;  /* 0x000000cd00ce7202 */ /* 0x000fe40000000f00 */
[----:B------:R-:W-:-:S02]  /*a3c0*/  MOV R64, 0xa3e0 ;  /* 0x0000a3e000407802 */ /* 0x000fc40000000f00 */
[----:B------:R-:W-:Y:S05]  /*a3d0*/  CALL.REL.NOINC `($__internal_98_$__cuda_sm70_shflsync_up) ;  /* 0x0000193000007944 */ /* 0x000fea0003c00000 */
[----:B0-----:R-:W-:Y:S01]  /*a3e0*/  HFMA2.MMA R67, -RZ, RZ, 0, 2.384185791015625e-07 ;  /* 0x00000004ff437435 */ /* 0x001fe200000001ff */
[----:B-1----:R-:W-:-:S02]  /*a3f0*/  MOV R66, R69 ;  /* 0x0000004500427202 */ /* 0x002fc40000000f00 */
[----:B------:R-:W-:Y:S02]  /*a400*/  MOV R206, R210 ;  /* 0x000000d200ce7202 */ /* 0x000fe40000000f00 */
[----:B------:R-:W-:Y:S02]  /*a410*/  MOV R68, RZ ;  /* 0x000000ff00447202 */ /* 0x000fe40000000f00 */
[----:B------:R-:W-:Y:S02]  /*a420*/  MOV R69, 0xffffffff ;  /* 0xffffffff00457802 */ /* 0x000fe40000000f00 */
[----:B------:R-:W-:Y:S02]  /*a430*/  MOV R64, 0xa450 ;  /* 0x0000a45000407802 */ /* 0x000fe40000000f00 */
[----:B------:R-:W-:Y:S05]  /*a440*/  CALL.REL.NOINC `($__internal_98_$__cuda_sm70_shflsync_up) ;  /* 0x000018c000007944 */ /* 0x000fea0003c00000 */
[----:B0-----:R-:W-:Y:S01]  /*a450*/  HFMA2.MMA R67, -RZ, RZ, 0, 2.384185791015625e-07 ;  /* 0x00000004ff437435 */ /* 0x001fe200000001ff */
[----:B-1----:R-:W-:Y:S02]  /*a460*/  MOV R70, R69 ;  /* 0x0000004500467202 */ /* 0x002fe40000000f00 */
[----:B------:R-:W-:Y:S02]  /*a470*/  MOV R206, R208 ;  /* 0x000000d000ce7202 */ /* 0x000fe40000000f00 */
[----:B------:R-:W-:-:S02]  /*a480*/  MOV R68, RZ ;  /* 0x000000ff00447202 */ /* 0x000fc40000000f00 */
[----:B------:R-:W-:Y:S02]  /*a490*/  MOV R69, 0xffffffff ;  /* 0xffffffff00457802 */ /* 0x000fe40000000f00 */
[----:B------:R-:W-:Y:S02]  /*a4a0*/  MOV R64, 0xa4c0 ;  /* 0x0000a4c000407802 */ /* 0x000fe40000000f00 */
[----:B------:R-:W-:Y:S05]  /*a4b0*/  CALL.REL.NOINC `($__internal_98_$__cuda_sm70_shflsync_up) ;  /* 0x0000185000007944 */ /* 0x000fea0003c00000 */
[----:B0-----:R-:W-:Y:S01]  /*a4c0*/  HFMA2.MMA R67, -RZ, RZ, 0, 2.384185791015625e-07 ;  /* 0x00000004ff437435 */ /* 0x001fe200000001ff */
[----:B-1----:R-:W-:Y:S02]  /*a4d0*/  MOV R71, R69 ;  /* 0x0000004500477202 */ /* 0x002fe40000000f00 */
[----:B------:R-:W-:Y:S02]  /*a4e0*/  MOV R206, R207 ;  /* 0x000000cf00ce7202 */ /* 0x000fe40000000f00 */
[----:B------:R-:W-:Y:S02]  /*a4f0*/  MOV R68, RZ ;  /* 0x000000ff00447202 */ /* 0x000fe40000000f00 */
[----:B------:R-:W-:Y:S02]  /*a500*/  MOV R69, 0xffffffff ;  /* 0xffffffff00457802 */ /* 0x000fe40000000f00 */
[----:B------:R-:W-:-:S02]  /*a510*/  MOV R64, 0xa530 ;  /* 0x0000a53000407802 */ /* 0x000fc40000000f00 */
[----:B------:R-:W-:Y:S05]  /*a520*/  CALL.REL.NOINC `($__internal_98_$__cuda_sm70_shflsync_up) ;  /* 0x000017e000007944 */ /* 0x000fea0003c00000 */
[----:B------:R-:W-:Y:S01]  /*a530*/  ISETP.GE.AND P0, PT, R127, 0x4, PT ;  /* 0x000000047f00780c */ /* 0x000fe20003f06270 */
[-C--:B------:R-:W-:Y:S01]  /*a540*/  FMUL.FTZ R64, R66, R210.reuse ;  /* 0x000000d242407220 */ /* 0x080fe20000410000 */
[----:B0-----:R-:W-:Y:S01]  /*a550*/  HFMA2.MMA R67, -RZ, RZ, 0, 4.76837158203125e-07 ;  /* 0x00000008ff437435 */ /* 0x001fe200000001ff */
[----:B------:R-:W-:-:S02]  /*a560*/  FMUL.FTZ R206, R71, R210 ;  /* 0x000000d247ce7220 */ /* 0x000fc40000410000 */
[----:B-1----:R-:W-:Y:S02]  /*a570*/  FMUL.FTZ R68, R210, R69 ;  /* 0x00000045d2447220 */ /* 0x002fe40000410000 */
[C---:B------:R-:W-:Y:S02]  /*a580*/  FFMA.FTZ R65, R70.reuse, R205, R64 ;  /* 0x000000cd46417223 */ /* 0x040fe40000010040 */
[----:B------:R-:W-:Y:S02]  /*a590*/  FMUL.FTZ R64, R70, R210 ;  /* 0x000000d246407220 */ /* 0x000fe40000410000 */
[----:B------:R-:W-:Y:S01]  /*a5a0*/  FFMA.FTZ R206, R205, R69, R206 ;  /* 0x00000045cdce7223 */ /* 0x000fe200000100ce */
[----:B------:R-:W-:Y:S01]  /*a5b0*/  FSEL R210, R210, R65, !P0 ;  /* 0x00000041d2d27208 */ /* 0x000fe20004000000 */
[-C--:B------:R-:W-:Y:S01]  /*a5c0*/  FFMA.FTZ R71, R71, R205.reuse, -R68 ;  /* 0x000000cd47477223 */ /* 0x080fe20000010844 */
[----:B------:R-:W-:Y:S01]  /*a5d0*/  MOV R68, RZ ;  /* 0x000000ff00447202 */ /* 0x000fe20000000f00 */
[----:B------:R-:W-:Y:S01]  /*a5e0*/  @P0 FFMA.FTZ R205, R66, R205, -R64 ;  /* 0x000000cd42cd0223 */ /* 0x000fe20000010840 */
[----:B------:R-:W-:Y:S01]  /*a5f0*/  MOV R69, 0xffffffff ;  /* 0xffffffff00457802 */ /* 0x000fe20000000f00 */
[----:B------:R-:W-:Y:S01]  /*a600*/  @P0 FADD.FTZ R207, R207, R206 ;  /* 0x000000cecfcf0221 */ /* 0x000fe20000010000 */
[----:B------:R-:W-:Y:S01]  /*a610*/  MOV R64, 0xa670 ;  /* 0x0000a67000407802 */ /* 0x000fe20000000f00 */
[----:B------:R-:W-:Y:S01]  /*a620*/  @P0 FADD.FTZ R208, R208, R71 ;  /* 0x00000047d0d00221 */ /* 0x000fe20000010000 */
[----:B------:R-:W-:-:S02]  /*a630*/  MOV R206, R205 ;  /* 0x000000cd00ce7202 */ /* 0x000fc40000000f00 */
[----:B------:R-:W-:Y:S02]  /*a640*/  MOV R209, R207 ;  /* 0x000000cf00d17202 */ /* 0x000fe40000000f00 */
[----:B------:R-:W-:Y:S02]  /*a650*/  MOV R211, R208 ;  /* 0x000000d000d37202 */ /* 0x000fe40000000f00 */
[----:B------:R-:W-:Y:S05]  /*a660*/  CALL.REL.NOINC `($__internal_98_$__cuda_sm70_shflsync_up) ;  /* 0x000016a000007944 */ /* 0x000fea0003c00000 */
[----:B0-----:R-:W-:Y:S01]  /*a670*/  HFMA2.MMA R67, -RZ, RZ, 0, 4.76837158203125e-07 ;  /* 0x00000008ff437435 */ /* 0x001fe200000001ff */
[----:B-1----:R-:W-:Y:S02]  /*a680*/  MOV R66, R69 ;  /* 0x0000004500427202 */ /* 0x002fe40000000f00 */
[----:B------:R-:W-:Y:S02]  /*a690*/  MOV R206, R210 ;  /* 0x000000d200ce7202 */ /* 0x000fe40000000f00 */
[----:B------:R-:W-:Y:S02]  /*a6a0*/  MOV R68, RZ ;  /* 0x000000ff00447202 */ /* 0x000fe40000000f00 */
[----:B------:R-:W-:Y:S02]  /*a6b0*/  MOV R69, 0xffffffff ;  /* 0xffffffff00457802 */ /* 0x000fe40000000f00 */
[----:B------:R-:W-:-:S02]  /*a6c0*/  MOV R64, 0xa6e0 ;  /* 0x0000a6e000407802 */ /* 0x000fc40000000f00 */
[----:B------:R-:W-:Y:S05]  /*a6d0*/  CALL.REL.NOINC `($__internal_98_$__cuda_sm70_shflsync_up) ;  /* 0x0000163000007944 */ /* 0x000fea0003c00000 */
[----:B0-----:R-:W-:Y:S01]  /*a6e0*/  HFMA2.MMA R67, -RZ, RZ, 0, 4.76837158203125e-07 ;  /* 0x00000008ff437435 */ /* 0x001fe200000001ff */
[----:B-1----:R-:W-:-:S02]  /*a6f0*/  MOV R70, R69 ;  /* 0x0000004500467202 */ /* 0x002fc40000000f00 */
[----:B------:R-:W-:Y:S02]  /*a700*/  MOV R206, R211 ;  /* 0x000000d300ce7202 */ /* 0x000fe40000000f00 */
[----:B------:R-:W-:Y:S02]  /*a710*/  MOV R68, RZ ;  /* 0x000000ff00447202 */ /* 0x000fe40000000f00 */
[----:B------:R-:W-:Y:S02]  /*a720*/  MOV R69, 0xffffffff ;  /* 0xffffffff00457802 */ /* 0x000fe40000000f00 */
[----:B------:R-:W-:Y:S02]  /*a730*/  MOV R64, 0xa750 ;  /* 0x0000a75000407802 */ /* 0x000fe40000000f00 */
[----:B------:R-:W-:Y:S05]  /*a740*/  CALL.REL.NOINC `($__internal_98_$__cuda_sm70_shflsync_up) ;  /* 0x000015c000007944 */ /* 0x000fea0003c00000 */
[----:B0-----:R-:W-:Y:S01]  /*a750*/  HFMA2.MMA R67, -RZ, RZ, 0, 4.76837158203125e-07 ;  /* 0x00000008ff437435 */ /* 0x001fe200000001ff */
[----:B-1----:R-:W-:Y:S02]  /*a760*/  MOV R71, R69 ;  /* 0x0000004500477202 */ /* 0x002fe40000000f00 */
[----:B------:R-:W-:Y:S02]  /*a770*/  MOV R206, R209 ;  /* 0x000000d100ce7202 */ /* 0x000fe40000000f00 */
[----:B------:R-:W-:-:S02]  /*a780*/  MOV R68, RZ ;  /* 0x000000ff00447202 */ /* 0x000fc40000000f00 */
[----:B------:R-:W-:Y:S02]  /*a790*/  MOV R69, 0xffffffff ;  /* 0xffffffff00457802 */ /* 0x000fe40000000f00 */
[----:B------:R-:W-:Y:S02]  /*a7a0*/  MOV R64, 0xa7c0 ;  /* 0x0000a7c000407802 */ /* 0x000fe40000000f00 */
[----:B------:R-:W-:Y:S05]  /*a7b0*/  CALL.REL.NOINC `($__internal_98_$__cuda_sm70_shflsync_up) ;  /* 0x0000155000007944 */ /* 0x000fea0003c00000 */
[----:B------:R-:W-:Y:S01]  /*a7c0*/  ISETP.GE.AND P0, PT, R127, 0x8, PT ;  /* 0x000000087f00780c */ /* 0x000fe20003f06270 */
[-C--:B------:R-:W-:Y:S01]  /*a7d0*/  FMUL.FTZ R64, R66, R210.reuse ;  /* 0x000000d242407220 */ /* 0x080fe20000410000 */
[----:B0-----:R-:W-:Y:S01]  /*a7e0*/  HFMA2.MMA R67, -RZ, RZ, 0, 9.5367431640625e-07 ;  /* 0x00000010ff437435 */ /* 0x001fe200000001ff */
[----:B-1----:R-:W-:Y:S02]  /*a7f0*/  FMUL.FTZ R68, R210, R69 ;  /* 0x00000045d2447220 */ /* 0x002fe40000410000 */
[-C--:B------:R-:W-:Y:S02]  /*a800*/  FMUL.FTZ R206, R71, R210.reuse ;  /* 0x000000d247ce7220 */ /* 0x080fe40000410000 */
[C---:B------:R-:W-:Y:S02]  /*a810*/  FFMA.FTZ R65, R70.reuse, R205, R64 ;  /* 0x000000cd46417223 */ /* 0x040fe40000010040 */
[----:B------:R-:W-:-:S02]  /*a820*/  FMUL.FTZ R64, R70, R210 ;  /* 0x000000d246407220 */ /* 0x000fc40000410000 */
[----:B------:R-:W-:Y:S01]  /*a830*/  FFMA.FTZ R68, R71, R205, -R68 ;  /* 0x000000cd47447223 */ /* 0x000fe20000010844 */
[----:B------:R-:W-:Y:S01]  /*a840*/  FSEL R207, R210, R65, !P0 ;  /* 0x00000041d2cf7208 */ /* 0x000fe20004000000 */
[----:B------:R-:W-:Y:S01]  /*a850*/  FFMA.FTZ R206, R205, R69, R206 ;  /* 0x00000045cdce7223 */ /* 0x000fe200000100ce */
[----:B------:R-:W-:Y:S01]  /*a860*/  MOV R69, 0xffffffff ;  /* 0xffffffff00457802 */ /* 0x000fe20000000f00 */
        /* <DEDUP_REMOVED lines=9> */
[----:B------:R-:W-:Y:S05]  /*a900*/  CALL.REL.NOINC `($__internal_98_$__cuda_sm70_shflsync_up) ;  /* 0x0000140000007944 */ /* 0x000fea0003c00000 */
[----:B0-----:R-:W-:Y:S01]  /*a910*/  HFMA2.MMA R67, -RZ, RZ, 0, 9.5367431640625e-07 ;  /* 0x00000010ff437435 */ /* 0x001fe200000001ff */
[----:B-1----:R-:W-:Y:S02]  /*a920*/  MOV R208, R69 ;  /* 0x0000004500d07202 */ /* 0x002fe40000000f00 */
[----:B------:R-:W-:Y:S02]  /*a930*/  MOV R206, R207 ;  /* 0x000000cf00ce7202 */ /* 0x000fe40000000f00 */
[----:B------:R-:W-:Y:S02]  /*a940*/  MOV R68, RZ ;  /* 0x000000ff00447202 */ /* 0x000fe40000000f00 */
[----:B------:R-:W-:Y:S02]  /*a950*/  MOV R69, 0xffffffff ;  /* 0xffffffff00457802 */ /* 0x000fe40000000f00 */
[----:B------:R-:W-:-:S02]  /*a960*/  MOV R64, 0xa980 ;  /* 0x0000a98000407802 */ /* 0x000fc40000000f00 */
[----:B------:R-:W-:Y:S05]  /*a970*/  CALL.REL.NOINC `($__internal_98_$__cuda_sm70_shflsync_up) ;  /* 0x0000139000007944 */ /* 0x000fea0003c00000 */
[----:B0-----:R-:W-:Y:S01]  /*a980*/  HFMA2.MMA R67, -RZ, RZ, 0, 9.5367431640625e-07 ;  /* 0x00000010ff437435 */ /* 0x001fe200000001ff */
[----:B-1----:R-:W-:-:S02]  /*a990*/  MOV R210, R69 ;  /* 0x0000004500d27202 */ /* 0x002fc40000000f00 */
[----:B------:R-:W-:Y:S02]  /*a9a0*/  MOV R206, R211 ;  /* 0x000000d300ce7202 */ /* 0x000fe40000000f00 */
[----:B------:R-:W-:Y:S02]  /*a9b0*/  MOV R68, RZ ;  /* 0x000000ff00447202 */ /* 0x000fe40000000f00 */
[----:B------:R-:W-:Y:S02]  /*a9c0*/  MOV R69, 0xffffffff ;  /* 0xffffffff00457802 */ /* 0x000fe40000000f00 */
[----:B------:R-:W-:Y:S02]  /*a9d0*/  MOV R64, 0xa9f0 ;  /* 0x0000a9f000407802 */ /* 0x000fe40000000f00 */
[----:B------:R-:W-:Y:S05]  /*a9e0*/  CALL.REL.NOINC `($__internal_98_$__cuda_sm70_shflsync_up) ;  /* 0x0000132000007944 */ /* 0x000fea0003c00000 */
[----:B0-----:R-:W-:Y:S01]  /*a9f0*/  HFMA2.MMA R67, -RZ, RZ, 0, 9.5367431640625e-07 ;  /* 0x00000010ff437435 */ /* 0x001fe200000001ff */
[----:B-1----:R-:W-:Y:S02]  /*aa00*/  MOV R212, R69 ;  /* 0x0000004500d47202 */ /* 0x002fe40000000f00 */
[----:B------:R-:W-:Y:S02]  /*aa10*/  MOV R206, R209 ;  /* 0x000000d100ce7202 */ /* 0x000fe40000000f00 */
[----:B------:R-:W-:-:S02]  /*aa20*/  MOV R68, RZ ;  /* 0x000000ff00447202 */ /* 0x000fc40000000f00 */
[----:B------:R-:W-:Y:S02]  /*aa30*/  MOV R69, 0xffffffff ;  /* 0xffffffff00457802 */ /* 0x000fe40000000f00 */
[----:B------:R-:W-:Y:S02]  /*aa40*/  MOV R64, 0xaa60 ;  /* 0x0000aa6000407802 */ /* 0x000fe40000000f00 */
[----:B------:R-:W-:Y:S05]  /*aa50*/  CALL.REL.NOINC `($__internal_98_$__cuda_sm70_shflsync_up) ;  /* 0x000012b000007944 */ /* 0x000fea0003c00000 */
[----:B01----:R-:W-:Y:S05]  /*aa60*/  BRA `(.L_x_4102) ;  /* 0xffff977000007947 */ /* 0x003fea000383ffff */
.L_x_4063:
[----:B0-----:R-:W-:Y:S01]  /*aa70*/  HFMA2.MMA R67, -RZ, RZ, 0, 5.9604644775390625e-08 ;  /* 0x00000001ff437435 */ /* 0x001fe200000001ff */
[----:B------:R-:W-:Y:S02]  /*aa80*/  MOV R68, RZ ;  /* 0x000000ff00447202 */ /* 0x000fe40000000f00 */
[----:B------:R-:W-:Y:S02]  /*aa90*/  MOV R69, 0xffffffff ;  /* 0xffffffff00457802 */ /* 0x000fe40000000f00 */
[----:B------:R-:W-:Y:S02]  /*aaa0*/  MOV R64, 0xaac0 ;  /* 0x0000aac000407802 */ /* 0x000fe40000000f00 */
[----:B-1---5:R-:W-:Y:S05]  /*aab0*/  CALL.REL.NOINC `($__internal_98_$__cuda_sm70_shflsync_up) ;  /* 0x0000125000007944 */ /* 0x022fea0003c00000 */
        /* <DEDUP_REMOVED lines=14> */
[----:B0-----:R-:W-:Y:S01]  /*aba0*/  HFMA2.MMA R67, -RZ, RZ, 0, 5.9604644775390625e-08 ;  /* 0x00000001ff437435 */ /* 0x001fe200000001ff */
[----:B-1----:R-:W-:Y:S02]  /*abb0*/  MOV R205, R69 ;  /* 0x0000004500cd7202 */ /* 0x002fe40000000f00 */
[----:B------:R-:W-:Y:S02]  /*abc0*/  MOV R206, R70 ;  /* 0x0000004600ce7202 */ /* 0x000fe40000000f00 */
[----:B------:R-:W-:Y:S02]  /*abd0*/  MOV R68, RZ ;  /* 0x000000ff00447202 */ /* 0x000fe40000000f00 */
[----:B------:R-:W-:Y:S02]  /*abe0*/  MOV R69, 0xffffffff ;  /* 0xffffffff00457802 */ /* 0x000fe40000000f00 */
[----:B------:R-:W-:Y:S02]  /*abf0*/  MOV R64, 0xac10 ;  /* 0x0000ac1000407802 */ /* 0x000fe40000000f00 */
[----:B------:R-:W-:Y:S05]  /*ac00*/  CALL.REL.NOINC `($__internal_98_$__cuda_sm70_shflsync_up) ;  /* 0x0000110000007944 */ /* 0x000fea0003c00000 */
[----:B0-----:R-:W-:Y:S01]  /*ac10*/  HFMA2.MMA R68, -RZ, RZ, 0, 0 ;  /* 0x00000000ff447435 */ /* 0x001fe200000001ff */
[----:B------:R-:W-:-:S02]  /*ac20*/  MOV R206, R66 ;  /* 0x0000004200ce7202 */ /* 0x000fc40000000f00 */
[----:B-1----:R-:W-:Y:S02]  /*ac30*/  MOV R70, R69 ;  /* 0x0000004500467202 */ /* 0x002fe40000000f00 */
[----:B------:R-:W-:Y:S02]  /*ac40*/  MOV R67, R60 ;  /* 0x0000003c00437202 */ /* 0x000fe40000000f00 */
[----:B------:R-:W-:Y:S02]  /*ac50*/  MOV R69, 0x1f ;  /* 0x0000001f00457802 */ /* 0x000fe40000000f00 */
[----:B------:R-:W-:Y:S02]  /*ac60*/  MOV R66, 0xffffffff ;  /* 0xffffffff00427802 */ /* 0x000fe40000000f00 */
[----:B------:R-:W-:Y:S02]  /*ac70*/  MOV R64, 0xac90 ;  /* 0x0000ac9000407802 */ /* 0x000fe40000000f00 */
[----:B------:R-:W-:Y:S05]  /*ac80*/  CALL.REL.NOINC `($__internal_97_$__cuda_sm70_shflsync_idx_p) ;  /* 0x0000104000007944 */ /* 0x000fea0003c00000 */
[----:B0-----:R-:W-:Y:S01]  /*ac90*/  HFMA2.MMA R68, -RZ, RZ, 0, 0 ;  /* 0x00000000ff447435 */ /* 0x001fe200000001ff */
[----:B-1----:R-:W-:Y:S02]  /*aca0*/  MOV R60, R66 ;  /* 0x00000042003c7202 */ /* 0x002fe40000000f00 */
[----:B------:R-:W-:-:S02]  /*acb0*/  MOV R67, R61 ;  /* 0x0000003d00437202 */ /* 0x000fc40000000f00 */
[----:B------:R-:W-:Y:S02]  /*acc0*/  MOV R69, 0x1f ;  /* 0x0000001f00457802 */ /* 0x000fe40000000f00 */
[----:B------:R-:W-:Y:S02]  /*acd0*/  MOV R66, 0xffffffff ;  /* 0xffffffff00427802 */ /* 0x000fe40000000f00 */
[----:B------:R-:W-:Y:S02]  /*ace0*/  MOV R64, 0xad00 ;  /* 0x0000ad0000407802 */ /* 0x000fe40000000f00 */
[----:B------:R-:W-:Y:S05]  /*acf0*/  CALL.REL.NOINC `($__internal_97_$__cuda_sm70_shflsync_idx_p) ;  /* 0x00000fd000007944 */ /* 0x000fea0003c00000 */
[----:B0-----:R-:W-:Y:S01]  /*ad00*/  HFMA2.MMA R68, -RZ, RZ, 0, 0 ;  /* 0x00000000ff447435 */ /* 0x001fe200000001ff */
[----:B-1----:R-:W-:Y:S02]  /*ad10*/  MOV R61, R66 ;  /* 0x00000042003d7202 */ /* 0x002fe40000000f00 */
[----:B------:R-:W-:Y:S02]  /*ad20*/  MOV R67, R62 ;  /* 0x0000003e00437202 */ /* 0x000fe40000000f00 */
[----:B------:R-:W-:Y:S02]  /*ad30*/  MOV R69, 0x1f ;  /* 0x0000001f00457802 */ /* 0x000fe40000000f00 */
[----:B------:R-:W-:-:S02]  /*ad40*/  MOV R66, 0xffffffff ;  /* 0xffffffff00427802 */ /* 0x000fc40000000f00 */
[----:B------:R-:W-:Y:S02]  /*ad50*/  MOV R64, 0xad70 ;  /* 0x0000ad7000407802 */ /* 0x000fe40000000f00 */
[----:B------:R-:W-:Y:S05]  /*ad60*/  CALL.REL.NOINC `($__internal_97_$__cuda_sm70_shflsync_idx_p) ;  /* 0x00000f6000007944 */ /* 0x000fea0003c00000 */
[----:B0-----:R-:W-:Y:S01]  /*ad70*/  HFMA2.MMA R68, -RZ, RZ, 0, 0 ;  /* 0x00000000ff447435 */ /* 0x001fe200000001ff */
[----:B-1----:R-:W-:Y:S02]  /*ad80*/  MOV R62, R66 ;  /* 0x00000042003e7202 */ /* 0x002fe40000000f00 */
[----:B------:R-:W-:Y:S02]  /*ad90*/  MOV R67, R63 ;  /* 0x0000003f00437202 */ /* 0x000fe40000000f00 */
[----:B------:R-:W-:Y:S02]  /*ada0*/  MOV R69, 0x1f ;  /* 0x0000001f00457802 */ /* 0x000fe40000000f00 */
[----:B------:R-:W-:Y:S02]  /*adb0*/  MOV R66, 0xffffffff ;  /* 0xffffffff00427802 */ /* 0x000fe40000000f00 */
[----:B------:R-:W-:Y:S02]  /*adc0*/  MOV R64, 0xade0 ;  /* 0x0000ade000407802 */ /* 0x000fe40000000f00 */
[----:B------:R-:W-:Y:S05]  /*add0*/  CALL.REL.NOINC `($__internal_97_$__cuda_sm70_shflsync_idx_p) ;  /* 0x00000ef000007944 */ /* 0x000fea0003c00000 */
[----:B-1----:R-:W-:Y:S01]  /*ade0*/  MOV R63, R66 ;  /* 0x00000042003f7202 */ /* 0x002fe20000000f00 */
[----:B0-----:R-:W-:Y:S05]  /*adf0*/  BRA `(.L_x_4103) ;  /* 0xffff970000007947 */ /* 0x001fea000383ffff */
.L_x_4066:
[----:B------:R-:W-:Y:S01]  /*ae00*/  HFMA2.MMA R67, -RZ, RZ, 0, 5.9604644775390625e-08 ;  /* 0x00000001ff437435 */ /* 0x000fe200000001ff */
[----:B------:R-:W-:-:S02]  /*ae10*/  MOV R66, 0x1f ;  /* 0x0000001f00427802 */ /* 0x000fc40000000f00 */
[----:B------:R-:W-:Y:S02]  /*ae20*/  MOV R239, 0xffffffff ;  /* 0xffffffff00ef7802 */ /* 0x000fe40000000f00 */
[----:B------:R-:W-:Y:S02]  /*ae30*/  MOV R64, 0xae50 ;  /* 0x0000ae5000407802 */ /* 0x000fe40000000f00 */
[----:B------:R-:W-:Y:S05]  /*ae40*/  CALL.REL.NOINC `($__internal_96_$__cuda_sm70_shflsync_down) ;  /* 0x00000e4000007944 */ /* 0x000fea0003c00000 */
[----:B-1----:R-:W-:Y:S01]  /*ae50*/  MOV R69, R239 ;  /* 0x000000ef00457202 */ /* 0x002fe20000000f00 */
[----:B0-----:R-:W-:Y:S05]  /*ae60*/  BRA `(.L_x_4104) ;  /* 0xffffa96000007947 */ /* 0x001fea000383ffff */
.L_x_4067:
[----:B------:R-:W-:Y:S01]  /*ae70*/  HFMA2.MMA R67, -RZ, RZ, 0, 5.9604644775390625e-08 ;  /* 0x00000001ff437435 */ /* 0x000fe200000001ff */
[----:B0-----:R-:W-:Y:S02]  /*ae80*/  MOV R68, R234 ;  /* 0x000000ea00447202 */ /* 0x001fe40000000f00 */
[----:B------:R-:W-:Y:S02]  /*ae90*/  MOV R66, 0x1f ;  /* 0x0000001f00427802 */ /* 0x000fe40000000f00 */
[----:B------:R-:W-:Y:S02]  /*aea0*/  MOV R239, 0xffffffff ;  /* 0xffffffff00ef7802 */ /* 0x000fe40000000f00 */
[----:B------:R-:W-:-:S02]  /*aeb0*/  MOV R64, 0xaed0 ;  /* 0x0000aed000407802 */ /* 0x000fc40000000f00 */
[----:B-1----:R-:W-:Y:S05]  /*aec0*/  CALL.REL.NOINC `($__internal_96_$__cuda_sm70_shflsync_down) ;  /* 0x00000dc000007944 */ /* 0x002fea0003c00000 */
[----:B0-----:R-:W-:Y:S01]  /*aed0*/  HFMA2.MMA R67, -RZ, RZ, 0, 5.9604644775390625e-08 ;  /* 0x00000001ff437435 */ /* 0x001fe200000001ff */
[----:B-1----:R-:W-:-:S02]  /*aee0*/  MOV R231, R239 ;  /* 0x000000ef00e77202 */ /* 0x002fc40000000f00 */
[----:B------:R-:W-:Y:S02]  /*aef0*/  MOV R68, R71 ;  /* 0x0000004700447202 */ /* 0x000fe40000000f00 */
[----:B------:R-:W-:Y:S02]  /*af00*/  MOV R66, 0x1f ;  /* 0x0000001f00427802 */ /* 0x000fe40000000f00 */
[----:B------:R-:W-:Y:S02]  /*af10*/  MOV R239, 0xffffffff ;  /* 0xffffffff00ef7802 */ /* 0x000fe40000000f00 */
[----:B------:R-:W-:Y:S02]  /*af20*/  MOV R64, 0xaf40 ;  /* 0x0000af4000407802 */ /* 0x000fe40000000f00 */
[----:B------:R-:W-:Y:S05]  /*af30*/  CALL.REL.NOINC `($__internal_96_$__cuda_sm70_shflsync_down) ;  /* 0x00000d5000007944 */ /* 0x000fea0003c00000 */
[----:B0-----:R-:W-:Y:S01]  /*af40*/  HFMA2.MMA R67, -RZ, RZ, 0, 5.9604644775390625e-08 ;  /* 0x00000001ff437435 */ /* 0x001fe200000001ff */
[----:B-1----:R-:W-:Y:S02]  /*af50*/  MOV R232, R239 ;  /* 0x000000ef00e87202 */ /* 0x002fe40000000f00 */
[----:B------:R-:W-:Y:S02]  /*af60*/  MOV R68, R70 ;  /* 0x0000004600447202 */ /* 0x000fe40000000f00 */
[----:B------:R-:W-:-:S02]  /*af70*/  MOV R66, 0x1f ;  /* 0x0000001f00427802 */ /* 0x000fc40000000f00 */
[----:B------:R-:W-:Y:S02]  /*af80*/  MOV R239, 0xffffffff ;  /* 0xffffffff00ef7802 */ /* 0x000fe40000000f00 */
[----:B------:R-:W-:Y:S02]  /*af90*/  MOV R64, 0xafb0 ;  /* 0x0000afb000407802 */ /* 0x000fe40000000f00 */
[----:B------:R-:W-:Y:S05]  /*afa0*/  CALL.REL.NOINC `($__internal_96_$__cuda_sm70_shflsync_down) ;  /* 0x00000ce000007944 */ /* 0x000fea0003c00000 */
[----:B01----:R-:W-:Y:S05]  /*afb0*/  BRA `(.L_x_4105) ;  /* 0xffffa85000007947 */ /* 0x003fea000383ffff */
.L_x_4070:
[----:B------:R-:W-:Y:S01]  /*afc0*/  HFMA2.MMA R67, -RZ, RZ, 0, 1.1920928955078125e-07 ;  /* 0x00000002ff437435 */ /* 0x000fe200000001ff */
[----:B0-----:R-:W-:Y:S02]  /*afd0*/  MOV R68, R235 ;  /* 0x000000eb00447202 */ /* 0x001fe40000000f00 */
[----:B------:R-:W-:Y:S02]  /*afe0*/  MOV R66, 0x1f ;  /* 0x0000001f00427802 */ /* 0x000fe40000000f00 */
[----:B------:R-:W-:Y:S02]  /*aff0*/  MOV R239, 0xffffffff ;  /* 0xffffffff00ef7802 */ /* 0x000fe40000000f00 */
[----:B------:R-:W-:Y:S02]  /*b000*/  MOV R64, 0xb020 ;  /* 0x0000b02000407802 */ /* 0x000fe40000000f00 */
[----:B-1234-:R-:W-:Y:S05]  /*b010*/  CALL.REL.NOINC `($__internal_96_$__cuda_sm70_shflsync_down) ;  /* 0x00000c7000007944 */ /* 0x01efea0003c00000 */
[----:B0-----:R-:W-:Y:S01]  /*b020*/  HFMA2.MMA R67, -RZ, RZ, 0, 1.1920928955078125e-07 ;  /* 0x00000002ff437435 */ /* 0x001fe200000001ff */
[----:B-1----:R-:W-:-:S02]  /*b030*/  MOV R69, R239 ;  /* 0x000000ef00457202 */ /* 0x002fc40000000f00 */
[----:B------:R-:W-:Y:S02]  /*b040*/  MOV R68, R234 ;  /* 0x000000ea00447202 */ /* 0x000fe40000000f00 */
[----:B------:R-:W-:Y:S02]  /*b050*/  MOV R66, 0x1f ;  /* 0x0000001f00427802 */ /* 0x000fe40000000f00 */
[----:B------:R-:W-:Y:S02]  /*b060*/  MOV R239, 0xffffffff ;  /* 0xffffffff00ef7802 */ /* 0x000fe40000000f00 */
[----:B------:R-:W-:Y:S02]  /*b070*/  MOV R64, 0xb090 ;  /* 0x0000b09000407802 */ /* 0x000fe40000000f00 */
[----:B------:R-:W-:Y:S05]  /*b080*/  CALL.REL.NOINC `($__internal_96_$__cuda_sm70_shflsync_down) ;  /* 0x00000c0000007944 */ /* 0x000fea0003c00000 */
[----:B0-----:R-:W-:Y:S01]  /*b090*/  HFMA2.MMA R67, -RZ, RZ, 0, 1.1920928955078125e-07 ;  /* 0x00000002ff437435 */ /* 0x001fe200000001ff */
[----:B-1----:R-:W-:Y:S02]  /*b0a0*/  MOV R231, R239 ;  /* 0x000000ef00e77202 */ /* 0x002fe40000000f00 */
[----:B------:R-:W-:Y:S02]  /*b0b0*/  MOV R68, R71 ;  /* 0x0000004700447202 */ /* 0x000fe40000000f00 */
[----:B------:R-:W-:-:S02]  /*b0c0*/  MOV R66, 0x1f ;  /* 0x0000001f00427802 */ /* 0x000fc40000000f00 */
[----:B------:R-:W-:Y:S02]  /*b0d0*/  MOV R239, 0xffffffff ;  /* 0xffffffff00ef7802 */ /* 0x000fe40000000f00 */
[----:B------:R-:W-:Y:S02]  /*b0e0*/  MOV R64, 0xb100 ;  /* 0x0000b10000407802 */ /* 0x000fe40000000f00 */
[----:B------:R-:W-:Y:S05]  /*b0f0*/  CALL.REL.NOINC `($__internal_96_$__cuda_sm70_shflsync_down) ;  /* 0x00000b9000007944 */ /* 0x000fea0003c00000 */
[----:B0-----:R-:W-:Y:S01]  /*b100*/  HFMA2.MMA R67, -RZ, RZ, 0, 1.1920928955078125e-07 ;  /* 0x00000002ff437435 */ /* 0x001fe200000001ff */
[----:B-1----:R-:W-:Y:S02]  /*b110*/  MOV R232, R239 ;  /* 0x000000ef00e87202 */ /* 0x002fe40000000f00 */
[----:B------:R-:W-:Y:S02]  /*b120*/  MOV R68, R70 ;  /* 0x0000004600447202 */ /* 0x000fe40000000f00 */
[----:B------:R-:W-:Y:S02]  /*b130*/  MOV R66, 0x1f ;  /* 0x0000001f00427802 */ /* 0x000fe40000000f00 */
[----:B------:R-:W-:Y:S02]  /*b140*/  MOV R239, 0xffffffff ;  /* 0xffffffff00ef7802 */ /* 0x000fe40000000f00 */
[----:B------:R-:W-:-:S02]  /*b150*/  MOV R64, 0xb170 ;  /* 0x0000b17000407802 */ /* 0x000fc40000000f00 */
[----:B------:R-:W-:Y:S05]  /*b160*/  CALL.REL.NOINC `($__internal_96_$__cuda_sm70_shflsync_down) ;  /* 0x00000b2000007944 */ /* 0x000fea0003c00000 */
[----:B01----:R-:W-:Y:S05]  /*b170*/  BRA `(.L_x_4106) ;  /* 0xffffa7d000007947 */ /* 0x003fea000383ffff */
.L_x_4073:
[----:B------:R-:W-:Y:S01]  /*b180*/  HFMA2.MMA R67, -RZ, RZ, 0, 2.384185791015625e-07 ;  /* 0x00000004ff437435 */ /* 0x000fe200000001ff */
[----:B------:R-:W-:-:S02]  /*b190*/  MOV R68, R235 ;  /* 0x000000eb00447202 */ /* 0x000fc40000000f00 */
[----:B------:R-:W-:Y:S02]  /*b1a0*/  MOV R66, 0x1f ;  /* 0x0000001f00427802 */ /* 0x000fe40000000f00 */
[----:B0-----:R-:W-:Y:S02]  /*b1b0*/  MOV R239, 0xffffffff ;  /* 0xffffffff00ef7802 */ /* 0x001fe40000000f00 */
[----:B------:R-:W-:Y:S02]  /*b1c0*/  MOV R64, 0xb1e0 ;  /* 0x0000b1e000407802 */ /* 0x000fe40000000f00 */
[----:B-1234-:R-:W-:Y:S05]  /*b1d0*/  CALL.REL.NOINC `($__internal_96_$__cuda_sm70_shflsync_down) ;  /* 0x00000ab000007944 */ /* 0x01efea0003c00000 */
[----:B-1----:R-:W-:Y:S01]  /*b1e0*/  MOV R69, R239 ;  /* 0x000000ef00457202 */ /* 0x002fe20000000f00 */
[----:B0-----:R-:W-:Y:S05]  /*b1f0*/  BRA `(.L_x_4107) ;  /* 0xffffa86000007947 */ /* 0x001fea000383ffff */
.L_x_4074:
[----:B------:R-:W-:Y:S01]  /*b200*/  HFMA2.MMA R67, -RZ, RZ, 0, 2.384185791015625e-07 ;  /* 0x00000004ff437435 */ /* 0x000fe200000001ff */
[----:B------:R-:W-:Y:S02]  /*b210*/  MOV R68, R234 ;  /* 0x000000ea00447202 */ /* 0x000fe40000000f00 */
[----:B------:R-:W-:Y:S02]  /*b220*/  MOV R66, 0x1f ;  /* 0x0000001f00427802 */ /* 0x000fe40000000f00 */
[----:B0-----:R-:W-:-:S02]  /*b230*/  MOV R239, 0xffffffff ;  /* 0xffffffff00ef7802 */ /* 0x001fc40000000f00 */
[----:B------:R-:W-:Y:S02]  /*b240*/  MOV R64, 0xb260 ;  /* 0x0000b26000407802 */ /* 0x000fe40000000f00 */
[----:B-1234-:R-:W-:Y:S05]  /*b250*/  CALL.REL.NOINC `($__internal_96_$__cuda_sm70_shflsync_down) ;  /* 0x00000a3000007944 */ /* 0x01efea0003c00000 */
[----:B0-----:R-:W-:Y:S01]  /*b260*/  HFMA2.MMA R67, -RZ, RZ, 0, 2.384185791015625e-07 ;  /* 0x00000004ff437435 */ /* 0x001fe200000001ff */
[----:B-1----:R-:W-:Y:S02]  /*b270*/  MOV R231, R239 ;  /* 0x000000ef00e77202 */ /* 0x002fe40000000f00 */
[----:B------:R-:W-:Y:S02]  /*b280*/  MOV R68, R71 ;  /* 0x0000004700447202 */ /* 0x000fe40000000f00 */
[----:B------:R-:W-:Y:S02]  /*b290*/  MOV R66, 0x1f ;  /* 0x0000001f00427802 */ /* 0x000fe40000000f00 */
[----:B------:R-:W-:Y:S02]  /*b2a0*/  MOV R239, 0xffffffff ;  /* 0xffffffff00ef7802 */ /* 0x000fe40000000f00 */
[----:B------:R-:W-:Y:S02]  /*b2b0*/  MOV R64, 0xb2d0 ;  /* 0x0000b2d000407802 */ /* 0x000fe40000000f00 */
[----:B------:R-:W-:Y:S05]  /*b2c0*/  CALL.REL.NOINC `($__internal_96_$__cuda_sm70_shflsync_down) ;  /* 0x000009c000007944 */ /* 0x000fea0003c00000 */
[----:B0-----:R-:W-:Y:S01]  /*b2d0*/  HFMA2.MMA R67, -RZ, RZ, 0, 2.384185791015625e-07 ;  /* 0x00000004ff437435 */ /* 0x001fe200000001ff */
[----:B-1----:R-:W-:-:S02]  /*b2e0*/  MOV R232, R239 ;  /* 0x000000ef00e87202 */ /* 0x002fc40000000f00 */
[----:B------:R-:W-:Y:S02]  /*b2f0*/  MOV R68, R70 ;  /* 0x0000004600447202 */ /* 0x000fe40000000f00 */
[----:B------:R-:W-:Y:S02]  /*b300*/  MOV R66, 0x1f ;  /* 0x0000001f00427802 */ /* 0x000fe40000000f00 */
[----:B------:R-:W-:Y:S02]  /*b310*/  MOV R239, 0xffffffff ;  /* 0xffffffff00ef7802 */ /* 0x000fe40000000f00 */
[----:B------:R-:W-:Y:S02]  /*b320*/  MOV R64, 0xb340 ;  /* 0x0000b34000407802 */ /* 0x000fe40000000f00 */
[----:B------:R-:W-:Y:S05]  /*b330*/  CALL.REL.NOINC `($__internal_96_$__cuda_sm70_shflsync_down) ;  /* 0x0000095000007944 */ /* 0x000fea0003c00000 */
[----:B01----:R-:W-:Y:S05]  /*b340*/  BRA `(.L_x_4108) ;  /* 0xffffa75000007947 */ /* 0x003fea000383ffff */
.L_x_4077:
[----:B------:R-:W-:Y:S01]  /*b350*/  HFMA2.MMA R67, -RZ, RZ, 0, 4.76837158203125e-07 ;  /* 0x00000008ff437435 */ /* 0x000fe200000001ff */
[----:B------:R-:W-:Y:S02]  /*b360*/  MOV R68, R235 ;  /* 0x000000eb00447202 */ /* 0x000fe40000000f00 */
[----:B------:R-:W-:Y:S02]  /*b370*/  MOV R66, 0x1f ;  /* 0x0000001f00427802 */ /* 0x000fe40000000f00 */
[----:B0-----:R-:W-:-:S02]  /*b380*/  MOV R239, 0xffffffff ;  /* 0xffffffff00ef7802 */ /* 0x001fc40000000f00 */
[----:B------:R-:W-:Y:S02]  /*b390*/  MOV R64, 0xb3b0 ;  /* 0x0000b3b000407802 */ /* 0x000fe40000000f00 */
[----:B-1234-:R-:W-:Y:S05]  /*b3a0*/  CALL.REL.NOINC `($__internal_96_$__cuda_sm70_shflsync_down) ;  /* 0x000008e000007944 */ /* 0x01efea0003c00000 */
[----:B0-----:R-:W-:Y:S01]  /*b3b0*/  HFMA2.MMA R67, -RZ, RZ, 0, 4.76837158203125e-07 ;  /* 0x00000008ff437435 */ /* 0x001fe200000001ff */
[----:B-1----:R-:W-:Y:S02]  /*b3c0*/  MOV R69, R239 ;  /* 0x000000ef00457202 */ /* 0x002fe40000000f00 */
[----:B------:R-:W-:Y:S02]  /*b3d0*/  MOV R68, R234 ;  /* 0x000000ea00447202 */ /* 0x000fe40000000f00 */
[----:B------:R-:W-:Y:S02]  /*b3e0*/  MOV R66, 0x1f ;  /* 0x0000001f00427802 */ /* 0x000fe40000000f00 */
[----:B------:R-:W-:Y:S02]  /*b3f0*/  MOV R239, 0xffffffff ;  /* 0xffffffff00ef7802 */ /* 0x000fe40000000f00 */
[----:B------:R-:W-:Y:S02]  /*b400*/  MOV R64, 0xb420 ;  /* 0x0000b42000407802 */ /* 0x000fe40000000f00 */
[----:B------:R-:W-:Y:S05]  /*b410*/  CALL.REL.NOINC `($__internal_96_$__cuda_sm70_shflsync_down) ;  /* 0x0000087000007944 */ /* 0x000fea0003c00000 */
[----:B0-----:R-:W-:Y:S01]  /*b420*/  HFMA2.MMA R67, -RZ, RZ, 0, 4.76837158203125e-07 ;  /* 0x00000008ff437435 */ /* 0x001fe200000001ff */
[----:B-1----:R-:W-:-:S02]  /*b430*/  MOV R231, R239 ;  /* 0x000000ef00e77202 */ /* 0x002fc40000000f00 */
[----:B------:R-:W-:Y:S02]  /*b440*/  MOV R68, R71 ;  /* 0x0000004700447202 */ /* 0x000fe40000000f00 */
[----:B------:R-:W-:Y:S02]  /*b450*/  MOV R66, 0x1f ;  /* 0x0000001f00427802 */ /* 0x000fe40000000f00 */
[----:B------:R-:W-:Y:S02]  /*b460*/  MOV R239, 0xffffffff ;  /* 0xffffffff00ef7802 */ /* 0x000fe40000000f00 */
[----:B------:R-:W-:Y:S02]  /*b470*/  MOV R64, 0xb490 ;  /* 0x0000b49000407802 */ /* 0x000fe40000000f00 */
[----:B------:R-:W-:Y:S05]  /*b480*/  CALL.REL.NOINC `($__internal_96_$__cuda_sm70_shflsync_down) ;  /* 0x0000080000007944 */ /* 0x000fea0003c00000 */
[----:B0-----:R-:W-:Y:S01]  /*b490*/  HFMA2.MMA R67, -RZ, RZ, 0, 4.76837158203125e-07 ;  /* 0x00000008ff437435 */ /* 0x001fe200000001ff */
[----:B-1----:R-:W-:Y:S02]  /*b4a0*/  MOV R232, R239 ;  /* 0x000000ef00e87202 */ /* 0x002fe40000000f00 */
[----:B------:R-:W-:Y:S02]  /*b4b0*/  MOV R68, R70 ;  /* 0x0000004600447202 */ /* 0x000fe40000000f00 */
[----:B------:R-:W-:-:S02]  /*b4c0*/  MOV R66, 0x1f ;  /* 0x0000001f00427802 */ /* 0x000fc40000000f00 */
[----:B------:R-:W-:Y:S02]  /*b4d0*/  MOV R239, 0xffffffff ;  /* 0xffffffff00ef7802 */ /* 0x000fe40000000f00 */
[----:B------:R-:W-:Y:S02]  /*b4e0*/  MOV R64, 0xb500 ;  /* 0x0000b50000407802 */ /* 0x000fe40000000f00 */
[----:B------:R-:W-:Y:S05]  /*b4f0*/  CALL.REL.NOINC `($__internal_96_$__cuda_sm70_shflsync_down) ;  /* 0x0000079000007944 */ /* 0x000fea0003c00000 */
[----:B01----:R-:W-:Y:S05]  /*b500*/  BRA `(.L_x_4109) ;  /* 0xffffa6d000007947 */ /* 0x003fea000383ffff */
.L_x_4080:
[----:B------:R-:W-:Y:S01]  /*b510*/  HFMA2.MMA R67, -RZ, RZ, 0, 9.5367431640625e-07 ;  /* 0x00000010ff437435 */ /* 0x000fe200000001ff */
[----:B------:R-:W-:Y:S02]  /*b520*/  MOV R68, R235 ;  /* 0x000000eb00447202 */ /* 0x000fe40000000f00 */
[----:B------:R-:W-:Y:S02]  /*b530*/  MOV R66, 0x1f ;  /* 0x0000001f00427802 */ /* 0x000fe40000000f00 */
[----:B0-----:R-:W-:Y:S02]  /*b540*/  MOV R239, 0xffffffff ;  /* 0xffffffff00ef7802 */ /* 0x001fe40000000f00 */
[----:B------:R-:W-:Y:S02]  /*b550*/  MOV R64, 0xb570 ;  /* 0x0000b57000407802 */ /* 0x000fe40000000f00 */
[----:B-1234-:R-:W-:Y:S05]  /*b560*/  CALL.REL.NOINC `($__internal_96_$__cuda_sm70_shflsync_down) ;  /* 0x0000072000007944 */ /* 0x01efea0003c00000 */
[----:B-1----:R-:W-:Y:S01]  /*b570*/  MOV R69, R239 ;  /* 0x000000ef00457202 */ /* 0x002fe20000000f00 */
[----:B0-----:R-:W-:Y:S05]  /*b580*/  BRA `(.L_x_4110) ;  /* 0xffffa76000007947 */ /* 0x001fea000383ffff */
.L_x_4081:
[----:B------:R-:W-:Y:S01]  /*b590*/  HFMA2.MMA R67, -RZ, RZ, 0, 9.5367431640625e-07 ;  /* 0x00000010ff437435 */ /* 0x000fe200000001ff */
[----:B------:R-:W-:-:S02]  /*b5a0*/  MOV R68, R234 ;  /* 0x000000ea00447202 */ /* 0x000fc40000000f00 */
[----:B------:R-:W-:Y:S02]  /*b5b0*/  MOV R66, 0x1f ;  /* 0x0000001f00427802 */ /* 0x000fe40000000f00 */
[----:B0-----:R-:W-:Y:S02]  /*b5c0*/  MOV R239, 0xffffffff ;  /* 0xffffffff00ef7802 */ /* 0x001fe40000000f00 */
[----:B------:R-:W-:Y:S02]  /*b5d0*/  MOV R64, 0xb5f0 ;  /* 0x0000b5f000407802 */ /* 0x000fe40000000f00 */
[----:B-1234-:R-:W-:Y:S05]  /*b5e0*/  CALL.REL.NOINC `($__internal_96_$__cuda_sm70_shflsync_down) ;  /* 0x000006a000007944 */ /* 0x01efea0003c00000 */
[----:B0-----:R-:W-:Y:S01]  /*b5f0*/  HFMA2.MMA R67, -RZ, RZ, 0, 9.5367431640625e-07 ;  /* 0x00000010ff437435 */ /* 0x001fe200000001ff */
[----:B-1----:R-:W-:Y:S02]  /*b600*/  MOV R231, R239 ;  /* 0x000000ef00e77202 */ /* 0x002fe40000000f00 */
[----:B------:R-:W-:Y:S02]  /*b610*/  MOV R68, R71 ;  /* 0x0000004700447202 */ /* 0x000fe40000000f00 */
[----:B------:R-:W-:Y:S02]  /*b620*/  MOV R66, 0x1f ;  /* 0x0000001f00427802 */ /* 0x000fe40000000f00 */
[----:B------:R-:W-:-:S02]  /*b630*/  MOV R239, 0xffffffff ;  /* 0xffffffff00ef7802 */ /* 0x000fc40000000f00 */
[----:B------:R-:W-:Y:S02]  /*b640*/  MOV R64, 0xb660 ;  /* 0x0000b66000407802 */ /* 0x000fe40000000f00 */
[----:B------:R-:W-:Y:S05]  /*b650*/  CALL.REL.NOINC `($__internal_96_$__cuda_sm70_shflsync_down) ;  /* 0x0000063000007944 */ /* 0x000fea0003c00000 */
[----:B0-----:R-:W-:Y:S01]  /*b660*/  HFMA2.MMA R67, -RZ, RZ, 0, 9.5367431640625e-07 ;  /* 0x00000010ff437435 */ /* 0x001fe200000001ff */
[----:B-1----:R-:W-:Y:S02]  /*b670*/  MOV R232, R239 ;  /* 0x000000ef00e87202 */ /* 0x002fe40000000f00 */
[----:B------:R-:W-:Y:S02]  /*b680*/  MOV R68, R70 ;  /* 0x0000004600447202 */ /* 0x000fe40000000f00 */
[----:B------:R-:W-:Y:S02]  /*b690*/  MOV R66, 0x1f ;  /* 0x0000001f00427802 */ /* 0x000fe40000000f00 */
[----:B------:R-:W-:Y:S02]  /*b6a0*/  MOV R239, 0xffffffff ;  /* 0xffffffff00ef7802 */ /* 0x000fe40000000f00 */
[----:B------:R-:W-:Y:S02]  /*b6b0*/  MOV R64, 0xb6d0 ;  /* 0x0000b6d000407802 */ /* 0x000fe40000000f00 */
[----:B------:R-:W-:Y:S05]  /*b6c0*/  CALL.REL.NOINC `($__internal_96_$__cuda_sm70_shflsync_down) ;  /* 0x000005c000007944 */ /* 0x000fea0003c00000 */
[----:B01----:R-:W-:Y:S05]  /*b6d0*/  BRA `(.L_x_4111) ;  /* 0xffffa65000007947 */ /* 0x003fea000383ffff */
.L_x_4084:
[----:B------:R-:W-:Y:S01]  /*b6e0*/  HFMA2.MMA R68, -RZ, RZ, 0, 0 ;  /* 0x00000000ff447435 */ /* 0x000fe200000001ff */
[----:B------:R-:W-:-:S02]  /*b6f0*/  MOV R67, R235 ;  /* 0x000000eb00437202 */ /* 0x000fc40000000f00 */
[----:B-1----:R-:W-:Y:S02]  /*b700*/  MOV R69, 0x1f ;  /* 0x0000001f00457802 */ /* 0x002fe40000000f00 */
[----:B------:R-:W-:Y:S02]  /*b710*/  MOV R66, 0xffffffff ;  /* 0xffffffff00427802 */ /* 0x000fe40000000f00 */
[----:B------:R-:W-:Y:S02]  /*b720*/  MOV R64, 0xb740 ;  /* 0x0000b74000407802 */ /* 0x000fe40000000f00 */
[----:B0-234-:R-:W-:Y:S05]  /*b730*/  CALL.REL.NOINC `($__internal_97_$__cuda_sm70_shflsync_idx_p) ;  /* 0x0000059000007944 */ /* 0x01dfea0003c00000 */
        /* <DEDUP_REMOVED lines=14> */
[----:B0-----:R-:W-:Y:S01]  /*b820*/  HFMA2.MMA R68, -RZ, RZ, 0, 0 ;  /* 0x00000000ff447435 */ /* 0x001fe200000001ff */
[----:B-1----:R-:W-:-:S02]  /*b830*/  MOV R232, R66 ;  /* 0x0000004200e87202 */ /* 0x002fc40000000f00 */
[----:B------:R-:W-:Y:S02]  /*b840*/  MOV R67, R70 ;  /* 0x0000004600437202 */ /* 0x000fe40000000f00 */
[----:B------:R-:W-:Y:S02]  /*b850*/  MOV R69, 0x1f ;  /* 0x0000001f00457802 */ /* 0x000fe40000000f00 */
[----:B------:R-:W-:Y:S02]  /*b860*/  MOV R66, 0xffffffff ;  /* 0xffffffff00427802 */ /* 0x000fe40000000f00 */
[----:B------:R-:W-:Y:S02]  /*b870*/  MOV R64, 0xb890 ;  /* 0x0000b89000407802 */ /* 0x000fe40000000f00 */
[----:B------:R-:W-:Y:S05]  /*b880*/  CALL.REL.NOINC `($__internal_97_$__cuda_sm70_shflsync_idx_p) ;  /* 0x0000044000007944 */ /* 0x000fea0003c00000 */
[----:B0-----:R-:W-:Y:S01]  /*b890*/  HFMA2.MMA R67, -RZ, RZ, 0, 5.9604644775390625e-08 ;  /* 0x00000001ff437435 */ /* 0x001fe200000001ff */
[----:B-1----:R-:W-:Y:S02]  /*b8a0*/  MOV R231, R66 ;  /* 0x0000004200e77202 */ /* 0x002fe40000000f00 */
[----:B------:R-:W-:Y:S02]  /*b8b0*/  MOV R68, R235 ;  /* 0x000000eb00447202 */ /* 0x000fe40000000f00 */
[----:B------:R-:W-:-:S02]  /*b8c0*/  MOV R66, 0x1f ;  /* 0x0000001f00427802 */ /* 0x000fc40000000f00 */
[----:B------:R-:W-:Y:S02]  /*b8d0*/  MOV R239, 0xffffffff ;  /* 0xffffffff00ef7802 */ /* 0x000fe40000000f00 */
[----:B------:R-:W-:Y:S02]  /*b8e0*/  MOV R64, 0xb900 ;  /* 0x0000b90000407802 */ /* 0x000fe40000000f00 */
[----:B------:R-:W-:Y:S05]  /*b8f0*/  CALL.REL.NOINC `($__internal_96_$__cuda_sm70_shflsync_down) ;  /* 0x0000039000007944 */ /* 0x000fea0003c00000 */
[----:B0-----:R-:W-:Y:S01]  /*b900*/  HFMA2.MMA R67, -RZ, RZ, 0, 5.9604644775390625e-08 ;  /* 0x00000001ff437435 */ /* 0x001fe200000001ff */
[----:B-1----:R-:W-:Y:S02]  /*b910*/  MOV R241, R239 ;  /* 0x000000ef00f17202 */ /* 0x002fe40000000f00 */
[----:B------:R-:W-:Y:S02]  /*b920*/  MOV R68, R234 ;  /* 0x000000ea00447202 */ /* 0x000fe40000000f00 */
[----:B------:R-:W-:Y:S02]  /*b930*/  MOV R66, 0x1f ;  /* 0x0000001f00427802 */ /* 0x000fe40000000f00 */
[----:B------:R-:W-:Y:S02]  /*b940*/  MOV R239, 0xffffffff ;  /* 0xffffffff00ef7802 */ /* 0x000fe40000000f00 */
[----:B------:R-:W-:-:S02]  /*b950*/  MOV R64, 0xb970 ;  /* 0x0000b97000407802 */ /* 0x000fc40000000f00 */
[----:B------:R-:W-:Y:S05]  /*b960*/  CALL.REL.NOINC `($__internal_96_$__cuda_sm70_shflsync_down) ;  /* 0x0000032000007944 */ /* 0x000fea0003c00000 */
        /* <DEDUP_REMOVED lines=26> */
[----:B-1----:R-:W-:Y:S05]  /*bb10*/  CALL.REL.NOINC `($__internal_97_$__cuda_sm70_shflsync_idx_p) ;  /* 0x000001b000007944 */ /* 0x002fea0003c00000 */
        /* <DEDUP_REMOVED lines=14> */
[----:B0-----:R-:W-:Y:S01]  /*bc00*/  HFMA2.MMA R68, -RZ, RZ, 0, 0 ;  /* 0x00000000ff447435 */ /* 0x001fe200000001ff */
[----:B-1----:R-:W-:Y:S02]  /*bc10*/  MOV R243, R66 ;  /* 0x0000004200f37202 */ /* 0x002fe40000000f00 */
[----:B------:R-:W-:Y:S02]  /*bc20*/  MOV R67, R63 ;  /* 0x0000003f00437202 */ /* 0x000fe40000000f00 */
[----:B------:R-:W-:-:S02]  /*bc30*/  MOV R69, 0x1f ;  /* 0x0000001f00457802 */ /* 0x000fc40000000f00 */
[----:B------:R-:W-:Y:S02]  /*bc40*/  MOV R66, 0xffffffff ;  /* 0xffffffff00427802 */ /* 0x000fe40000000f00 */
[----:B------:R-:W-:Y:S02]  /*bc50*/  MOV R64, 0xbc70 ;  /* 0x0000bc7000407802 */ /* 0x000fe40000000f00 */
[----:B------:R-:W-:Y:S05]  /*bc60*/  CALL.REL.NOINC `($__internal_97_$__cuda_sm70_shflsync_idx_p) ;  /* 0x0000006000007944 */ /* 0x000fea0003c00000 */
[----:B01----:R-:W-:Y:S01]  /*bc70*/  MOV R67, R66 ;  /* 0x0000004200437202 */ /* 0x003fe20000000f00 */
[----:B------:R-:W-:Y:S05]  /*bc80*/  BRA `(.L_x_4112) ;  /* 0xffffa2c000007947 */ /* 0x000fea000383ffff */
        .weak           $__internal_96_$__cuda_sm70_shflsync_down
        .type           $__internal_96_$__cuda_sm70_shflsync_down,@function
        .size           $__internal_96_$__cuda_sm70_shflsync_down,($__internal_97_$__cuda_sm70_shflsync_idx_p - $__internal_96_$__cuda_sm70_shflsync_down)
$__internal_96_$__cuda_sm70_shflsync_down:
[----:B------:R-:W-:Y:S01]  /*bc90*/  HFMA2.MMA R65, -RZ, RZ, 0, 0 ;  /* 0x00000000ff417435 */ /* 0x000fe200000001ff */
[----:B------:R-:W-:Y:S04]  /*bca0*/  WARPSYNC R239 ;  /* 0x000000ef00007348 */ /* 0x000fe80003800000 */
[----:B------:R0:W1:Y:S01]  /*bcb0*/  SHFL.DOWN PT, R239, R68, R67, R66 ;  /* 0x0800004344ef7389 */ /* 0x00006200000e0042 */
[----:B------:R-:W-:Y:S05]  /*bcc0*/  RET.REL.NODEC R64 `(_Z25selective_scan_bwd_kernelI32Selective_Scan_bwd_kernel_traitsILi64ELi16ELb0ELb0ELb0ELb0ELb0EN3c104HalfENS1_7complexIfEEEEv12SSMParamsBwd) ;  /* 0xffff433040007950 */ /* 0x000fea0003c3ffff */
        .weak           $__internal_97_$__cuda_sm70_shflsync_idx_p
        .type           $__internal_97_$__cuda_sm70_shflsync_idx_p,@function
        .size           $__internal_97_$__cuda_sm70_shflsync_idx_p,($__internal_98_$__cuda_sm70_shflsync_up - $__internal_97_$__cuda_sm70_shflsync_idx_p)
$__internal_97_$__cuda_sm70_shflsync_idx_p:
[----:B------:R-:W-:Y:S01]  /*bcd0*/  MOV R65, 0x0 ;  /* 0x0000000000417802 */ /* 0x000fe20000000f00 */
[----:B------:R-:W-:Y:S04]  /*bce0*/  WARPSYNC R66 ;  /* 0x0000004200007348 */ /* 0x000fe80003800000 */
[----:B------:R0:W1:Y:S01]  /*bcf0*/  SHFL.IDX PT, R66, R67, R68, R69 ;  /* 0x0000004443427389 */ /* 0x00006200000e0045 */
[----:B------:R-:W-:Y:S05]  /*bd00*/  RET.REL.NODEC R64 `(_Z25selective_scan_bwd_kernelI32Selective_Scan_bwd_kernel_traitsILi64ELi16ELb0ELb0ELb0ELb0ELb0EN3c104HalfENS1_7complexIfEEEEv12SSMParamsBwd) ;  /* 0xffff42f040007950 */ /* 0x000fea0003c3ffff */
        .weak           $__internal_98_$__cuda_sm70_shflsync_up
        .type           $__internal_98_$__cuda_sm70_shflsync_up,@function
        .size           $__internal_98_$__cuda_sm70_shflsync_up,(.L_x_14530 - $__internal_98_$__cuda_sm70_shflsync_up)
$__internal_98_$__cuda_sm70_shflsync_up:
[----:B------:R-:W-:Y:S01]  /*bd10*/  HFMA2.MMA R65, -RZ, RZ, 0, 0 ;  /* 0x00000000ff417435 */ /* 0x000fe200000001ff */
[----:B------:R-:W-:Y:S04]  /*bd20*/  WARPSYNC R69 ;  /* 0x0000004500007348 */ /* 0x000fe80003800000 */
[----:B------:R0:W1:Y:S01]  /*bd30*/  SHFL.UP PT, R69, R206, R67, R68 ;  /* 0x04000043ce457389 */ /* 0x00006200000e0044 */
[----:B------:R-:W-:Y:S05]  /*bd40*/  RET.REL.NODEC R64 `(_Z25selective_scan_bwd_kernelI32Selective_Scan_bwd_kernel_traitsILi64ELi16ELb0ELb0ELb0ELb0ELb0EN3c104HalfENS1_7complexIfEEEEv12SSMParamsBwd) ;  /* 0xffff42b040007950 */ /* 0x000fea0003c3ffff */
.L_x_4113:
        /* <DEDUP_REMOVED lines=11> */
.L_x_14530:


//--------------------- .text._Z25selective_scan_bwd_kernelI32Selective_Scan_bwd_kernel_traitsILi64ELi16ELb0ELb0ELb0ELb0ELb1EN3c104HalfENS1_7complexIfEEEEv12SSMParamsBwd --------------------------
	.section	.text._Z25selective_scan_bwd_kernelI32Selective_Scan_bwd_kernel_traitsILi64ELi16ELb0ELb0ELb0ELb0ELb1EN3c104HalfENS1_7complexIfEEEEv12SSMParamsBwd,"ax",@progbits
	.sectioninfo	@"SHI_REGISTERS=254"
	.align	128
        .global         _Z25selective_scan_bwd_kernelI32Selective_Scan_bwd_kernel_traitsILi64ELi16ELb0ELb0ELb0ELb0ELb1EN3c104HalfENS1_7complexIfEEEEv12SSMParamsBwd
        .type           _Z25selective_scan_bwd_kernelI32Selective_Scan_bwd_kernel_traitsILi64ELi16ELb0ELb0ELb0ELb0ELb1EN3c104HalfENS1_7complexIfEEEEv12SSMParamsBwd,@function
        .size           _Z25selective_scan_bwd_kernelI32Selective_Scan_bwd_kernel_traitsILi64ELi16ELb0ELb0ELb0ELb0ELb1EN3c104HalfENS1_7complexIfEEEEv12SSMParamsBwd,(.L_x_14533 - _Z25selective_scan_bwd_kernelI32Selective_Scan_bwd_kernel_traitsILi64ELi16ELb0ELb0ELb0ELb0ELb1EN3c104HalfENS1_7complexIfEEEEv12SSMParamsBwd)
        .other          _Z25selective_scan_bwd_kernelI32Selective_Scan_bwd_kernel_traitsILi64ELi16ELb0ELb0ELb0ELb0ELb1EN3c104HalfENS1_7complexIfEEEEv12SSMParamsBwd,@"STO_CUDA_ENTRY STV_DEFAULT"
_Z25selective_scan_bwd_kernelI32Selective_Scan_bwd_kernel_traitsILi64ELi16ELb0ELb0ELb0ELb0ELb1EN3c104HalfENS1_7complexIfEEEEv12SSMParamsBwd:
.text._Z25selective_scan_bwd_kernelI32Selective_Scan_bwd_kernel_traitsILi64ELi16ELb0ELb0ELb0ELb0ELb1EN3c104HalfENS1_7complexIfEEEEv12SSMParamsBwd:
        /* <DEDUP_REMOVED lines=95> */
.L_x_4162:
        /* <DEDUP_REMOVED lines=363> */
[----:B------:R-:W-:Y:S04]  /*1ca0*/  STS.U16 [R113+0x300], R56 ;  /* 0x0003003871007388 */ /* 0x000fe80000000400 */
        /* <DEDUP_REMOVED lines=23> */
[----:B------:R-:W4:Y:S01]  /*1e20*/  @!P1 LDG.E.U16 R52, [R4.64+-0x780] ;  /* 0xfff8800604349981 */ /* 0x000f22000c1e1500 */
[-C--:B------:R-:W-:Y:S02]  /*1e30*/  ISETP.GE.AND P1, PT, R13, R23.reuse, PT ;  /* 0x000000170d00720c */ /* 0x080fe40003f26270 */
[----:B--2---:R-:W-:Y:S01]  /*1e40*/  PRMT R58, RZ, 0x7610, R58 ;  /* 0x00007610ff3a7816 */ /* 0x004fe2000000003a */
[----:B------:R0:W2:Y:S10]  /*1e50*/  @!P0 LDG.E.U16 R62, [R40.64] ;  /* 0x00000006283e8981 */ /* 0x0000b4000c1e1500 */
[----:B------:R-:W5:Y:S01]  /*1e60*/  @!P1 LDG.E.U16 R51, [R4.64+-0x640] ;  /* 0xfff9c00604339981 */ /* 0x000f62000c1e1500 */
[----:B------:R-:W-:-:S02]  /*1e70*/  ISETP.GE.AND P1, PT, R14, R23, PT ;  /* 0x000000170e00720c */ /* 0x000fc40003f26270 */
[----:B---3--:R-:W-:Y:S02]  /*1e80*/  PRMT R57, RZ, 0x7610, R57 ;  /* 0x00007610ff397816 */ /* 0x008fe40000000039 */
[----:B------:R-:W-:Y:S02]  /*1e90*/  PRMT R54, RZ, 0x7610, R54 ;  /* 0x00007610ff367816 */ /* 0x000fe40000000036 */
[----:B------:R-:W-:Y:S02]  /*1ea0*/  PRMT R39, RZ, 0x7610, R39 ;  /* 0x00007610ff277816 */ /* 0x000fe40000000027 */
[----:B------:R-:W-:Y:S02]  /*1eb0*/  PRMT R45, RZ, 0x7610, R45 ;  /* 0x00007610ff2d7816 */ /* 0x000fe4000000002d */
[----:B------:R-:W-:Y:S01]  /*1ec0*/  PRMT R47, RZ, 0x7610, R47 ;  /* 0x00007610ff2f7816 */ /* 0x000fe2000000002f */
[----:B------:R-:W3:Y:S04]  /*1ed0*/  @!P2 LDG.E.U16 R54, [R4.64+-0x700] ;  /* 0xfff900060436a981 */ /* 0x000ee8000c1e1500 */
[----:B------:R-:W3:Y:S01]  /*1ee0*/  @!P1 LDG.E.U16 R58, [R4.64+-0x600] ;  /* 0xfffa0006043a9981 */ /* 0x000ee2000c1e1500 */
[----:B------:R-:W-:-:S02]  /*1ef0*/  ISETP.GE.AND P1, PT, R15, R23, PT ;  /* 0x000000170f00720c */ /* 0x000fc40003f26270 */
[----:B------:R-:W-:Y:S01]  /*1f00*/  PRMT R56, RZ, 0x7610, R56 ;  /* 0x00007610ff387816 */ /* 0x000fe20000000038 */
[----:B------:R-:W3:Y:S01]  /*1f10*/  @!P3 LDG.E.U16 R39, [R4.64+-0x7c0] ;  /* 0xfff840060427b981 */ /* 0x000ee2000c1e1500 */
[-C--:B------:R-:W-:Y:S02]  /*1f20*/  ISETP.GE.AND P2, PT, R17, R23.reuse, PT ;  /* 0x000000171100720c */ /* 0x080fe40003f46270 */
[-C--:B------:R-:W-:Y:S01]  /*1f30*/  ISETP.GE.AND P3, PT, R18, R23.reuse, PT ;  /* 0x000000171200720c */ /* 0x080fe20003f66270 */
[----:B------:R-:W4:Y:S01]  /*1f40*/  @!P4 LDG.E.U16 R45, [R4.64+-0x740] ;  /* 0xfff8c006042dc981 */ /* 0x000f22000c1e1500 */
[----:B------:R-:W-:-:S03]  /*1f50*/  ISETP.GE.AND P4, PT, R19, R23, PT ;  /* 0x000000171300720c */ /* 0x000fc60003f86270 */
[----:B------:R-:W5:Y:S04]  /*1f60*/  @!P5 LDG.E.U16 R47, [R4.64+-0x6c0] ;  /* 0xfff94006042fd981 */ /* 0x000f68000c1e1500 */
[----:B------:R-:W5:Y:S01]  /*1f70*/  @!P1 LDG.E.U16 R57, [R4.64+-0x5c0] ;  /* 0xfffa400604399981 */ /* 0x000f62000c1e1500 */
[-C--:B------:R-:W-:Y:S02]  /*1f80*/  ISETP.GE.AND P1, PT, R16, R23.reuse, PT ;  /* 0x000000171000720c */ /* 0x080fe40003f26270 */
[-C--:B------:R-:W-:Y:S01]  /*1f90*/  ISETP.GE.AND P5, PT, R20, R23.reuse, PT ;  /* 0x000000171400720c */ /* 0x080fe20003fa6270 */
[----:B------:R-:W5:Y:S01]  /*1fa0*/  @!P6 LDG.E.U16 R56, [R4.64+-0x680] ;  /* 0xfff980060438e981 */ /* 0x000f62000c1e1500 */
[----:B------:R-:W-:Y:S02]  /*1fb0*/  ISETP.GE.AND P6, PT, R21, R23, PT ;  /* 0x000000171500720c */ /* 0x000fe40003fc6270 */
[----:B0-----:R-:W-:Y:S01]  /*1fc0*/  PRMT R40, RZ, 0x7610, R40 ;  /* 0x00007610ff287816 */ /* 0x001fe20000000028 */
[----:B------:R-:W5:Y:S01]  /*1fd0*/  @!P3 LDG.E.U16 R64, [R4.64+-0x500] ;  /* 0xfffb00060440b981 */ /* 0x000f62000c1e1500 */
[----:B------:R-:W-:-:S03]  /*1fe0*/  PRMT R41, RZ, 0x7610, R41 ;  /* 0x00007610ff297816 */ /* 0x000fc60000000029 */
[----:B------:R-:W5:Y:S04]  /*1ff0*/  @!P4 LDG.E.U16 R59, [R4.64+-0x4c0] ;  /* 0xfffb4006043bc981 */ /* 0x000f68000c1e1500 */
        /* <DEDUP_REMOVED lines=18> */
[----:B------:R-:W-:Y:S01]  /*2120*/  PRMT R145, RZ, 0x7610, R145 ;  /* 0x00007610ff917816 */ /* 0x000fe20000000091 */
[----:B--2---:R-:W-:Y:S04]  /*2130*/  STS.U16 [R127], R62 ;  /* 0x0000003e7f007388 */ /* 0x004fe80000000400 */
[----:B---3--:R-:W-:Y:S04]  /*2140*/  STS.U16 [R126+0x40], R39 ;  /* 0x000040277e007388 */ /* 0x008fe80000000400 */
[----:B----4-:R-:W-:Y:S04]  /*2150*/  STS.U16 [R125+0x80], R52 ;  /* 0x000080347d007388 */ /* 0x010fe80000000400 */
[----:B------:R-:W-:Y:S04]  /*2160*/  STS.U16 [R124+0xc0], R45 ;  /* 0x0000c02d7c007388 */ /* 0x000fe80000000400 */
[----:B------:R-:W-:Y:S04]  /*2170*/  STS.U16 [R123+0x100], R54 ;  /* 0x000100367b007388 */ /* 0x000fe80000000400 */
        /* <DEDUP_REMOVED lines=20> */
[----:B------:R-:W1:Y:S04]  /*22c0*/  LDS.U16 R54, [R97+0x10] ;  /* 0x0000100061367984 */ /* 0x000e680000000400 */
[----:B------:R-:W-:Y:S04]  /*22d0*/  LDS.U16 R56, [R97+0x12] ;  /* 0x0000120061387984 */ /* 0x000fe80000000400 */
[----:B------:R-:W-:Y:S04]  /*22e0*/  LDS.U16 R57, [R97+0x14] ;  /* 0x0000140061397984 */ /* 0x000fe80000000400 */
[----:B------:R-:W-:Y:S04]  /*22f0*/  LDS.U16 R61, [R97+0x16] ;  /* 0x00001600613d7984 */ /* 0x000fe80000000400 */
[----:B------:R-:W-:Y:S04]  /*2300*/  LDS.U16 R62, [R97+0x18] ;  /* 0x00001800613e7984 */ /* 0x000fe80000000400 */
[----:B------:R-:W2:Y:S04]  /*2310*/  LDS.U16 R64, [R97+0x1a] ;  /* 0x00001a0061407984 */ /* 0x000ea80000000400 */
[----:B------:R-:W3:Y:S04]  /*2320*/  LDS.U16 R65, [R97+0x1c] ;  /* 0x00001c0061417984 */ /* 0x000ee80000000400 */
[----:B------:R-:W-:Y:S04]  /*2330*/  LDS.U16 R67, [R97+0x1e] ;  /* 0x00001e0061437984 */ /* 0x000fe80000000400 */
[----:B------:R-:W-:Y:S01]  /*2340*/  BAR.SYNC.DEFER_BLOCKING 0x0 ;  /* 0x0000000000007b1d */ /* 0x000fe20000010000 */
[----:B0-----:R-:W-:-:S02]  /*2350*/  PRMT R66, RZ, 0x7610, R66 ;  /* 0x00007610ff427816 */ /* 0x001fc40000000042 */
[----:B------:R-:W-:-:S03]  /*2360*/  PRMT R41, RZ, 0x7610, R41 ;  /* 0x00007610ff297816 */ /* 0x000fc60000000029 */
[----:B------:R0:W4:Y:S01]  /*2370*/  @!P0 LDG.E.U16 R68, [R2.64] ;  /* 0x0000000602448981 */ /* 0x000122000c1e1500 */
[----:B------:R-:W-:-:S03]  /*2380*/  ISETP.GE.AND P0, PT, R8, R23, PT ;  /* 0x000000170800720c */ /* 0x000fc60003f06270 */
[----:B------:R5:W3:Y:S01]  /*2390*/  @!P1 LDG.E.U16 R41, [R6.64+-0x7c0] ;  /* 0xfff8400606299981 */ /* 0x000ae2000c1e1500 */
[----:B------:R-:W-:-:S03]  /*23a0*/  ISETP.GE.AND P1, PT, R9, R23, PT ;  /* 0x000000170900720c */ /* 0x000fc60003f26270 */
[----:B------:R5:W3:Y:S04]  /*23b0*/  @!P2 LDG.E.U16 R111, [R6.64+-0x540] ;  /* 0xfffac006066fa981 */ /* 0x000ae8000c1e1500 */
[----:B------:R5:W3:Y:S04]  /*23c0*/  @!P3 LDG.E.U16 R130, [R6.64+-0x500] ;  /* 0xfffb00060682b981 */ /* 0x000ae8000c1e1500 */
[----:B------:R5:W3:Y:S01]  /*23d0*/  @!P0 LDG.E.U16 R66, [R6.64+-0x780] ;  /* 0xfff8800606428981 */ /* 0x000ae2000c1e1500 */
        /* <DEDUP_REMOVED lines=9> */
[----:B------:R5:W3:Y:S06]  /*2470*/  @!P6 LDG.E.U16 R145, [R6.64+-0x440] ;  /* 0xfffbc0060691e981 */ /* 0x000aec000c1e1500 */
[----:B------:R5:W3:Y:S01]  /*2480*/  @!P0 LDG.E.U16 R76, [R6.64+-0x680] ;  /* 0xfff98006064c8981 */ /* 0x000ae2000c1e1500 */
[----:B------:R-:W-:-:S03]  /*2490*/  ISETP.GE.AND P0, PT, R14, R23, PT ;  /* 0x000000170e00720c */ /* 0x000fc60003f06270 */
[----:B------:R5:W3:Y:S01]  /*24a0*/  @!P1 LDG.E.U16 R75, [R6.64+-0x640] ;  /* 0xfff9c006064b9981 */ /* 0x000ae2000c1e1500 */
[----:B------:R-:W-:-:S09]  /*24b0*/  ISETP.NE.AND P1, PT, R77, RZ, PT ;  /* 0x000000ff4d00720c */ /* 0x000fd20003f25270 */
[----:B------:R5:W3:Y:S01]  /*24c0*/  @!P0 LDG.E.U16 R78, [R6.64+-0x600] ;  /* 0xfffa0006064e8981 */ /* 0x000ae2000c1e1500 */
[----:B------:R-:W-:Y:S02]  /*24d0*/  ISETP.GE.AND P0, PT, R15, R23, PT ;  /* 0x000000170f00720c */ /* 0x000fe40003f06270 */
[----:B------:R-:W-:Y:S01]  /*24e0*/  PRMT R77, RZ, 0x7610, R77 ;  /* 0x00007610ff4d7816 */ /* 0x000fe2000000004d */
[----:B------:R5:W3:Y:S10]  /*24f0*/  @!P1 LDG.E.U16 R110, [R6.64+-0x580] ;  /* 0xfffa8006066e9981 */ /* 0x000af4000c1e1500 */
[----:B------:R5:W3:Y:S01]  /*2500*/  @!P0 LDG.E.U16 R77, [R6.64+-0x5c0] ;  /* 0xfffa4006064d8981 */ /* 0x000ae2000c1e1500 */
[----:B-1----:R-:W-:-:S02]  /*2510*/  HADD2.F32 R54, -RZ, R54.H0_H0 ;  /* 0x20000036ff367230 */ /* 0x002fc40000004100 */
[----:B------:R-:W-:Y:S02]  /*2520*/  HADD2.F32 R59, -RZ, R40.H0_H0 ;  /* 0x20000028ff3b7230 */ /* 0x000fe40000004100 */
[----:B--2---:R-:W-:Y:S01]  /*2530*/  HADD2.F32 R64, -RZ, R64.H0_H0 ;  /* 0x20000040ff407230 */ /* 0x004fe20000004100 */
[----:B------:R-:W-:Y:S01]  /*2540*/  FMUL.FTZ R40, R54, -1.4426950216293334961 ;  /* 0xbfb8aa3b36287820 */ /* 0x000fe20000410000 */
[----:B------:R-:W-:Y:S02]  /*2550*/  HADD2.F32 R58, -RZ, R4.H0_H0 ;  /* 0x20000004ff3a7230 */ /* 0x000fe40000004100 */
[----:B------:R-:W-:Y:S01]  /*2560*/  HADD2.F32 R4, -RZ, R5.H0_H0 ;  /* 0x20000005ff047230 */ /* 0x000fe20000004100 */
[----:B------:R1:W-:Y:S01]  /*2570*/  MUFU.EX2 R153, R40 ;  /* 0x0000002800997308 */ /* 0x0003e20000000800 */
[----:B------:R-:W-:-:S03]  /*2580*/  HADD2.F32 R5, -RZ, R39.H0_H0 ;  /* 0x20000027ff057230 */ /* 0x000fc60000004100 */
[----:B0-----:R-:W-:Y:S02]  /*2590*/  FMUL.FTZ R3, R4, -1.4426950216293334961 ;  /* 0xbfb8aa3b04037820 */ /* 0x001fe40000410000 */
[----:B-1----:R-:W-:Y:S02]  /*25a0*/  FMUL.FTZ R40, R64, -1.4426950216293334961 ;  /* 0xbfb8aa3b40287820 */ /* 0x002fe40000410000 */
[----:B------:R-:W-:Y:S08]  /*25b0*/  MUFU.EX2 R39, R3 ;  /* 0x0000000300277308 */ /* 0x000ff00000000800 */
[----:B------:R-:W-:Y:S01]  /*25c0*/  MUFU.EX2 R158, R40 ;  /* 0x00000028009e7308 */ /* 0x000fe20000000800 */
[----:B------:R-:W-:-:S02]  /*25d0*/  FMUL.FTZ R147, R5, -1.4426950216293334961 ;  /* 0xbfb8aa3b05937820 */ /* 0x000fc40000410000 */
[----:B------:R-:W-:Y:S01]  /*25e0*/  FMUL.FTZ R2, R58, -1.4426950216293334961 ;  /* 0xbfb8aa3b3a027820 */ /* 0x000fe20000410000 */
[----:B------:R-:W-:Y:S01]  /*25f0*/  HADD2.F32 R45, -RZ, R45.H0_H0 ;  /* 0x2000002dff2d7230 */ /* 0x000fe20000004100 */
[----:B-----5:R-:W-:Y:S01]  /*2600*/  FMUL.FTZ R6, R59, -1.4426950216293334961 ;  /* 0xbfb8aa3b3b067820 */ /* 0x020fe20000410000 */
[----:B------:R-:W-:Y:S02]  /*2610*/  HADD2.F32 R52, -RZ, R52.H0_H0 ;  /* 0x20000034ff347230 */ /* 0x000fe40000004100 */
[----:B------:R0:W1:Y:S01]  /*2620*/  MUFU.EX2 R144, R2 ;  /* 0x0000000200907308 */ /* 0x0000620000000800 */
[----:B------:R-:W-:Y:S01]  /*2630*/  FMUL.FTZ R7, R45, -1.4426950216293334961 ;  /* 0xbfb8aa3b2d077820 */ /* 0x000fe20000410000 */
[----:B------:R-:W-:-:S06]  /*2640*/  HADD2.F32 R57, -RZ, R57.H0_H0 ;  /* 0x20000039ff397230 */ /* 0x000fcc0000004100 */
[----:B------:R-:W2:Y:S01]  /*2650*/  MUFU.EX2 R147, R147 ;  /* 0x0000009300937308 */ /* 0x000ea20000000800 */
[----:B------:R-:W-:Y:S02]  /*2660*/  HADD2.F32 R61, -RZ, R61.H0_H0 ;  /* 0x2000003dff3d7230 */ /* 0x000fe40000004100 */
[----:B------:R-:W-:-:S05]  /*2670*/  HADD2.F32 R47, -RZ, R47.H0_H0 ;  /* 0x2000002fff2f7230 */ /* 0x000fca0000004100 */
[----:B------:R5:W1:Y:S01]  /*2680*/  MUFU.EX2 R148, R6 ;  /* 0x0000000600947308 */ /* 0x000a620000000800 */
[----:B------:R-:W-:Y:S01]  /*2690*/  HADD2.F32 R51, -RZ, R51.H0_H0 ;  /* 0x20000033ff337230 */ /* 0x000fe20000004100 */
[----:B0-----:R-:W-:Y:S02]  /*26a0*/  FMUL.FTZ R2, R47, -1.4426950216293334961 ;  /* 0xbfb8aa3b2f027820 */ /* 0x001fe40000410000 */
[----:B-----5:R-:W-:-:S04]  /*26b0*/  FMUL.FTZ R6, R52, -1.4426950216293334961 ;  /* 0xbfb8aa3b34067820 */ /* 0x020fc80000410000 */
[----:B------:R0:W-:Y:S01]  /*26c0*/  MUFU.EX2 R149, R7 ;  /* 0x0000000700957308 */ /* 0x0001e20000000800 */
[----:B------:R-:W-:-:S07]  /*26d0*/  HADD2.F32 R49, -RZ, R49.H0_H0 ;  /* 0x20000031ff317230 */ /* 0x000fce0000004100 */
[----:B------:R5:W-:Y:S01]  /*26e0*/  MUFU.EX2 R152, R6 ;  /* 0x0000000600987308 */ /* 0x000be20000000800 */
[----:B0-----:R-:W-:Y:S02]  /*26f0*/  FMUL.FTZ R7, R57, -1.4426950216293334961 ;  /* 0xbfb8aa3b39077820 */ /* 0x001fe40000410000 */
[----:B-----5:R-:W-:-:S05]  /*2700*/  FMUL.FTZ R6, R61, -1.4426950216293334961 ;  /* 0xbfb8aa3b3d067820 */ /* 0x020fca0000410000 */
[----:B------:R1:W-:Y:S01]  /*2710*/  MUFU.EX2 R155, R7 ;  /* 0x00000007009b7308 */ /* 0x0003e20000000800 */
[----:B------:R-:W-:-:S07]  /*2720*/  FMUL.FTZ R3, R51, -1.4426950216293334961 ;  /* 0xbfb8aa3b33037820 */ /* 0x000fce0000410000 */
[----:B------:R2:W-:Y:S01]  /*2730*/  MUFU.EX2 R156, R6 ;  /* 0x00000006009c7308 */ /* 0x0005e20000000800 */
[----:B-1----:R-:W-:-:S07]  /*2740*/  FADD.FTZ R7, R144, 1 ;  /* 0x3f80000090077421 */ /* 0x002fce0000010000 */
[----:B------:R-:W-:Y:S01]  /*2750*/  MUFU.EX2 R150, R2 ;  /* 0x0000000200967308 */ /* 0x000fe20000000800 */
[----:B--2---:R-:W-:Y:S02]  /*2760*/  FADD.FTZ R6, R147, 1 ;  /* 0x3f80000093067421 */ /* 0x004fe40000010000 */
[----:B------:R-:W-:-:S05]  /*2770*/  FADD.FTZ R144, R148, 1 ;  /* 0x3f80000094907421 */ /* 0x000fca0000010000 */
[----:B------:R-:W-:Y:S08]  /*2780*/  MUFU.RCP R7, R7 ;  /* 0x0000000700077308 */ /* 0x000ff00000001000 */
[----:B------:R-:W-:Y:S08]  /*2790*/  MUFU.EX2 R151, R3 ;  /* 0x0000000300977308 */ /* 0x000ff00000000800 */
[----:B------:R-:W0:Y:S01]  /*27a0*/  MUFU.RCP R6, R6 ;  /* 0x0000000600067308 */ /* 0x000e220000001000 */
[----:B------:R-:W-:-:S02]  /*27b0*/  HADD2.F32 R60, -RZ, R60.H0_H0 ;  /* 0x2000003cff3c7230 */ /* 0x000fc40000004100 */
[----:B------:R-:W-:-:S05]  /*27c0*/  HADD2.F32 R50, -RZ, R50.H0_H0 ;  /* 0x20000032ff327230 */ /* 0x000fca0000004100 */
[----:B------:R-:W-:Y:S01]  /*27d0*/  MUFU.RCP R144, R144 ;  /* 0x0000009000907308 */ /* 0x000fe20000001000 */
[----:B------:R-:W-:Y:S02]  /*27e0*/  HADD2.F32 R56, -RZ, R56.H0_H0 ;  /* 0x20000038ff387230 */ /* 0x000fe40000004100 */
[----:B------:R-:W-:Y:S01]  /*27f0*/  HADD2.F32 R62, -RZ, R62.H0_H0 ;  /* 0x2000003eff3e7230 */ /* 0x000fe20000004100 */
[----:B0-----:R-:W-:Y:S01]  /*2800*/  FADD.FTZ R148, -R6, 1 ;  /* 0x3f80000006947421 */ /* 0x001fe20000010100 */
[----:B------:R-:W-:Y:S01]  /*2810*/  HADD2.F32 R114, -RZ, R114.H0_H0 ;  /* 0x20000072ff727230 */ /* 0x000fe20000004100 */
[----:B------:R-:W-:Y:S02]  /*2820*/  FMUL.FTZ R2, R56, -1.4426950216293334961 ;  /* 0xbfb8aa3b38027820 */ /* 0x000fe40000410000 */
[----:B------:R-:W-:Y:S01]  /*2830*/  FFMA.FTZ R148, R5, R148, 1 ;  /* 0x3f80000005947423 */ /* 0x000fe20000010094 */
[----:B----4-:R-:W-:Y:S04]  /*2840*/  STS.U16 [R127], R68 ;  /* 0x000000447f007388 */ /* 0x010fe80000000400 */
[----:B---3--:R-:W-:Y:S04]  /*2850*/  STS.U16 [R126+0x40], R41 ;  /* 0x000040297e007388 */ /* 0x008fe80000000400 */
        /* <DEDUP_REMOVED lines=15> */
[----:B------:R-:W3:Y:S01]  /*2950*/  LDS.U16 R40, [R97+0x2] ;  /* 0x0000020061287984 */ /* 0x000ee20000000400 */
[----:B0-----:R-:W-:-:S03]  /*2960*/  FADD.FTZ R63, R39, 1 ;  /* 0x3f800000273f7421 */ /* 0x001fc60000010000 */
[----:B------:R-:W0:Y:S04]  /*2970*/  LDS.U16 R39, [R97] ;  /* 0x0000000061277984 */ /* 0x000e280000000400 */
[----:B------:R-:W4:Y:S01]  /*2980*/  LDS.U16 R41, [R97+0x4] ;  /* 0x0000040061297984 */ /* 0x000f220000000400 */
[----:B-1----:R1:W2:Y:S03]  /*2990*/  MUFU.RCP R73, R63 ;  /* 0x0000003f00497308 */ /* 0x0022a60000001000 */
[----:B------:R-:W-:Y:S04]  /*29a0*/  LDS.U16 R66, [R97+0x8] ;  /* 0x0000080061427984 */ /* 0x000fe80000000400 */
[----:B------:R-:W-:Y:S04]  /*29b0*/  LDS.U16 R68, [R97+0xa] ;  /* 0x00000a0061447984 */ /* 0x000fe80000000400 */
[----:B-1----:R-:W1:Y:S04]  /*29c0*/  LDS.U16 R63, [R97+0x6] ;  /* 0x00000600613f7984 */ /* 0x002e680000000400 */
[----:B------:R-:W5:Y:S01]  /*29d0*/  LDS.U16 R130, [R97+0xc] ;  /* 0x00000c0061827984 */ /* 0x000f620000000400 */
[----:B--2---:R-:W-:-:S02]  /*29e0*/  FADD.FTZ R111, -R73, 1 ;  /* 0x3f800000496f7421 */ /* 0x004fc40000010100 */
[----:B------:R-:W-:Y:S01]  /*29f0*/  FADD.FTZ R74, R149, 1 ;  /* 0x3f800000954a7421 */ /* 0x000fe20000010000 */
[----:B------:R-:W-:Y:S01]  /*2a00*/  MUFU.EX2 R154, R2 ;  /* 0x00000002009a7308 */ /* 0x000fe20000000800 */
[----:B------:R-:W-:Y:S01]  /*2a10*/  FFMA.FTZ R111, R4, R111, 1 ;  /* 0x3f800000046f7423 */ /* 0x000fe2000001006f */
[----:B------:R-:W-:Y:S01]  /*2a20*/  HADD2.F32 R71, -RZ, R71.H0_H0 ;  /* 0x20000047ff477230 */ /* 0x000fe20000004100 */
[----:B------:R-:W-:Y:S01]  /*2a30*/  FADD.FTZ R76, R150, 1 ;  /* 0x3f800000964c7421 */ /* 0x000fe20000010000 */
[----:B------:R-:W-:Y:S01]  /*2a40*/  HADD2.F32 R115, -RZ, R115.H0_H0 ;  /* 0x20000073ff737230 */ /* 0x000fe20000004100 */
[----:B------:R-:W-:Y:S01]  /*2a50*/  FADD.FTZ R77, -R7, 1 ;  /* 0x3f800000074d7421 */ /* 0x000fe20000010100 */
[----:B------:R-:W-:Y:S01]  /*2a60*/  LDS.U16 R147, [R97+0x10] ;  /* 0x0000100061937984 */ /* 0x000fe20000000400 */
[----:B------:R-:W-:Y:S02]  /*2a70*/  FADD.FTZ R78, R151, 1 ;  /* 0x3f800000974e7421 */ /* 0x000fe40000010000 */
[----:B------:R-:W-:Y:S01]  /*2a80*/  FMUL.FTZ R157, R62, -1.4426950216293334961 ;  /* 0xbfb8aa3b3e9d7820 */ /* 0x000fe20000410000 */
[----:B------:R-:W-:Y:S01]  /*2a90*/  HADD2.F32 R65, -RZ, R65.H0_H0 ;  /* 0x20000041ff417230 */ /* 0x000fe20000004100 */
[----:B------:R-:W-:Y:S01]  /*2aa0*/  FADD.FTZ R75, R152, 1 ;  /* 0x3f800000984b7421 */ /* 0x000fe20000010000 */
[----:B---3--:R-:W-:Y:S01]  /*2ab0*/  HADD2.F32 R40, -RZ, R40.H0_H0 ;  /* 0x20000028ff287230 */ /* 0x008fe20000004100 */
[----:B------:R-:W-:Y:S01]  /*2ac0*/  FADD.FTZ R153, R153, 1 ;  /* 0x3f80000099997421 */ /* 0x000fe20000010000 */
[----:B------:R-:W-:Y:S01]  /*2ad0*/  HADD2.F32 R67, -RZ, R67.H0_H0 ;  /* 0x20000043ff437230 */ /* 0x000fe20000004100 */
[----:B------:R-:W-:Y:S02]  /*2ae0*/  LDS.U16 R159, [R97+0x1e] ;  /* 0x00001e00619f7984 */ /* 0x000fe40000000400 */
[----:B------:R-:W-:-:S04]  /*2af0*/  FMUL.FTZ R146, R49, R40 ;  /* 0x0000002831927220 */ /* 0x000fc80000410000 */
[----:B------:R-:W-:-:S04]  /*2b00*/  FMUL.FTZ R146, R73, R146 ;  /* 0x0000009249927220 */ /* 0x000fc80000410000 */
[----:B------:R-:W-:Y:S02]  /*2b10*/  FMUL.FTZ R165, R146, R111 ;  /* 0x0000006f92a57220 */ /* 0x000fe40000410000 */
[----:B------:R-:W2:Y:S01]  /*2b20*/  LDS.U16 R111, [R97+0xe] ;  /* 0x00000e00616f7984 */ /* 0x000ea20000000400 */
[----:B0-----:R-:W-:Y:S02]  /*2b30*/  HADD2.F32 R39, -RZ, R39.H0_H0 ;  /* 0x20000027ff277230 */ /* 0x001fe40000004100 */
[----:B----4-:R-:W-:Y:S01]  /*2b40*/  HADD2.F32 R41, -RZ, R41.H0_H0 ;  /* 0x20000029ff297230 */ /* 0x010fe20000004100 */
[----:B------:R-:W0:Y:S02]  /*2b50*/  MUFU.RCP R74, R74 ;  /* 0x0000004a004a7308 */ /* 0x000e240000001000 */
[----:B------:R-:W-:Y:S02]  /*2b60*/  FMUL.FTZ R110, R60, R39 ;  /* 0x000000273c6e7220 */ /* 0x000fe40000410000 */
[----:B------:R-:W-:Y:S01]  /*2b70*/  FMUL.FTZ R131, R50, R41 ;  /* 0x0000002932837220 */ /* 0x000fe20000410000 */
[----:B-1----:R-:W-:Y:S01]  /*2b80*/  HADD2.F32 R63, -RZ, R63.H0_H0 ;  /* 0x2000003fff3f7230 */ /* 0x002fe20000004100 */
[----:B------:R-:W-:-:S02]  /*2b90*/  FFMA.FTZ R77, R58, R77, 1 ;  /* 0x3f8000003a4d7423 */ /* 0x000fc4000001004d */
[----:B------:R-:W1:Y:S01]  /*2ba0*/  MUFU.RCP R76, R76 ;  /* 0x0000004c004c7308 */ /* 0x000e620000001000 */
[----:B------:R-:W-:Y:S02]  /*2bb0*/  FMUL.FTZ R110, R7, R110 ;  /* 0x0000006e076e7220 */ /* 0x000fe40000410000 */
[----:B------:R-:W-:Y:S02]  /*2bc0*/  FMUL.FTZ R131, R6, R131 ;  /* 0x0000008306837220 */ /* 0x000fe40000410000 */
[----:B------:R-:W-:-:S03]  /*2bd0*/  FMUL.FTZ R160, R110, R77 ;  /* 0x0000004d6ea07220 */ /* 0x000fc60000410000 */
[----:B------:R-:W3:Y:S01]  /*2be0*/  MUFU.RCP R78, R78 ;  /* 0x0000004e004e7308 */ /* 0x000ee20000001000 */
[----:B------:R-:W-:Y:S01]  /*2bf0*/  FMUL.FTZ R110, R131, R148 ;  /* 0x00000094836e7220 */ /* 0x000fe20000410000 */
[----:B------:R-:W-:Y:S01]  /*2c00*/  HADD2.F32 R66, -RZ, R66.H0_H0 ;  /* 0x20000042ff427230 */ /* 0x000fe20000004100 */
[----:B------:R-:W-:Y:S02]  /*2c10*/  FADD.FTZ R146, -R144, 1 ;  /* 0x3f80000090927421 */ /* 0x000fe40000010100 */
[----:B------:R-:W-:Y:S01]  /*2c20*/  FMUL.FTZ R131, R114, R63 ;  /* 0x0000003f72837220 */ /* 0x000fe20000410000 */
[----:B------:R-:W-:Y:S01]  /*2c30*/  HADD2.F32 R68, -RZ, R68.H0_H0 ;  /* 0x20000044ff447230 */ /* 0x000fe20000004100 */
[----:B------:R-:W-:Y:S01]  /*2c40*/  FFMA.FTZ R146, R59, R146, 1 ;  /* 0x3f8000003b927423 */ /* 0x000fe20000010092 */
[----:B------:R-:W4:Y:S01]  /*2c50*/  MUFU.EX2 R157, R157 ;  /* 0x0000009d009d7308 */ /* 0x000f220000000800 */
[----:B------:R-:W-:Y:S02]  /*2c60*/  FMUL.FTZ R131, R144, R131 ;  /* 0x0000008390837220 */ /* 0x000fe40000410000 */
[----:B0-----:R-:W-:-:S02]  /*2c70*/  FADD.FTZ R148, -R74, 1 ;  /* 0x3f8000004a947421 */ /* 0x001fc40000010100 */
[----:B------:R-:W-:Y:S01]  /*2c80*/  FMUL.FTZ R145, R71, R66 ;  /* 0x0000004247917220 */ /* 0x000fe20000410000 */
[----:B-----5:R-:W-:Y:S01]  /*2c90*/  HADD2.F32 R130, -RZ, R130.H0_H0 ;  /* 0x20000082ff827230 */ /* 0x020fe20000004100 */
[----:B-1----:R-:W-:Y:S01]  /*2ca0*/  FADD.FTZ R150, -R76, 1 ;  /* 0x3f8000004c967421 */ /* 0x002fe20000010100 */
[----:B------:R-:W0:Y:S01]  /*2cb0*/  MUFU.RCP R75, R75 ;  /* 0x0000004b004b7308 */ /* 0x000e220000001000 */
[----:B------:R-:W-:Y:S02]  /*2cc0*/  FMUL.FTZ R149, R115, R68 ;  /* 0x0000004473957220 */ /* 0x000fe40000410000 */
[----:B------:R-:W-:Y:S01]  /*2cd0*/  FMUL.FTZ R167, R131, R146 ;  /* 0x0000009283a77220 */ /* 0x000fe20000410000 */
[----:B------:R-:W-:Y:S01]  /*2ce0*/  HADD2.F32 R131, -RZ, R72.H0_H0 ;  /* 0x20000048ff837230 */ /* 0x000fe20000004100 */
[----:B------:R-:W-:Y:S02]  /*2cf0*/  FFMA.FTZ R148, R45, R148, 1 ;  /* 0x3f8000002d947423 */ /* 0x000fe40000010094 */
[----:B------:R-:W-:-:S02]  /*2d00*/  FMUL.FTZ R145, R74, R145 ;  /* 0x000000914a917220 */ /* 0x000fc40000410000 */
[----:B------:R-:W-:Y:S02]  /*2d10*/  FMUL.FTZ R3, R65, -1.4426950216293334961 ;  /* 0xbfb8aa3b41037820 */ /* 0x000fe40000410000 */
[----:B------:R-:W-:Y:S02]  /*2d20*/  FFMA.FTZ R150, R47, R150, 1 ;  /* 0x3f8000002f967423 */ /* 0x000fe40000010096 */
[----:B------:R-:W-:Y:S02]  /*2d30*/  FMUL.FTZ R149, R76, R149 ;  /* 0x000000954c957220 */ /* 0x000fe40000410000 */
[----:B------:R-:W-:Y:S02]  /*2d40*/  FMUL.FTZ R162, R145, R148 ;  /* 0x0000009491a27220 */ /* 0x000fe40000410000 */
[----:B---3--:R-:W-:Y:S02]  /*2d50*/  FADD.FTZ R146, -R78, 1 ;  /* 0x3f8000004e927421 */ /* 0x008fe40000010100 */
[----:B------:R-:W-:Y:S01]  /*2d60*/  FADD.FTZ R154, R154, 1 ;  /* 0x3f8000009a9a7421 */ /* 0x000fe20000010000 */
[----:B------:R-:W1:Y:S01]  /*2d70*/  MUFU.EX2 R3, R3 ;  /* 0x0000000300037308 */ /* 0x000e620000000800 */
[----:B------:R-:W-:Y:S01]  /*2d80*/  FMUL.FTZ R145, R131, R130 ;  /* 0x0000008283917220 */ /* 0x000fe20000410000 */
[----:B------:R-:W-:Y:S01]  /*2d90*/  LDS.U16 R148, [R97+0x12] ;  /* 0x0000120061947984 */ /* 0x000fe20000000400 */
[----:B------:R-:W-:-:S02]  /*2da0*/  FMUL.FTZ R169, R149, R150 ;  /* 0x0000009695a97220 */ /* 0x000fc40000410000 */
[----:B------:R-:W-:Y:S01]  /*2db0*/  FFMA.FTZ R149, R51, R146, 1 ;  /* 0x3f80000033957423 */ /* 0x000fe20000010092 */
[----:B------:R-:W3:Y:S01]  /*2dc0*/  LDS.U16 R150, [R97+0x14] ;  /* 0x0000140061967984 */ /* 0x000ee20000000400 */
[----:B------:R-:W-:Y:S02]  /*2dd0*/  FADD.FTZ R152, R155, 1 ;  /* 0x3f8000009b987421 */ /* 0x000fe40000010000 */
[----:B------:R-:W-:Y:S01]  /*2de0*/  FMUL.FTZ R146, R78, R145 ;  /* 0x000000914e927220 */ /* 0x000fe20000410000 */
[----:B------:R5:W-:Y:S01]  /*2df0*/  MUFU.RCP R155, R154 ;  /* 0x0000009a009b7308 */ /* 0x000be20000001000 */
[----:B----4-:R-:W-:Y:S01]  /*2e00*/  FADD.FTZ R161, R157, 1 ;  /* 0x3f8000009da17421 */ /* 0x010fe20000010000 */
[----:B------:R-:W-:Y:S01]  /*2e10*/  HADD2.F32 R145, -RZ, R70.H0_H0 ;  /* 0x20000046ff917230 */ /* 0x000fe20000004100 */
[----:B------:R-:W-:Y:S01]  /*2e20*/  LDS.U16 R157, [R97+0x18] ;  /* 0x00001800619d7984 */ /* 0x000fe20000000400 */
[----:B--2---:R-:W-:Y:S01]  /*2e30*/  HADD2.F32 R70, -RZ, R111.H0_H0 ;  /* 0x2000006fff467230 */ /* 0x004fe20000004100 */
[----:B------:R-:W-:-:S02]  /*2e40*/  FADD.FTZ R72, R156, 1 ;  /* 0x3f8000009c487421 */ /* 0x000fc40000010000 */
[----:B-----5:R-:W2:Y:S01]  /*2e50*/  LDS.U16 R154, [R97+0x16] ;  /* 0x00001600619a7984 */ /* 0x020ea20000000400 */
[----:B0-----:R-:W-:Y:S02]  /*2e60*/  FADD.FTZ R111, -R75, 1 ;  /* 0x3f8000004b6f7421 */ /* 0x001fe40000010100 */
[----:B------:R-:W-:Y:S02]  /*2e70*/  FMUL.FTZ R156, R145, R70 ;  /* 0x00000046919c7220 */ /* 0x000fe40000410000 */
[----:B------:R-:W-:Y:S02]  /*2e80*/  FFMA.FTZ R111, R52, R111, 1 ;  /* 0x3f800000346f7423 */ /* 0x000fe4000001006f */
[----:B------:R-:W-:Y:S01]  /*2e90*/  FMUL.FTZ R156, R75, R156 ;  /* 0x0000009c4b9c7220 */ /* 0x000fe20000410000 */
[----:B------:R-:W0:Y:S01]  /*2ea0*/  MUFU.RCP R77, R153 ;  /* 0x00000099004d7308 */ /* 0x000e220000001000 */
[----:B-1----:R-:W-:Y:S02]  /*2eb0*/  FADD.FTZ R168, R3, 1 ;  /* 0x3f80000003a87421 */ /* 0x002fe40000010000 */
[----:B------:R-:W-:Y:S01]  /*2ec0*/  FMUL.FTZ R171, R156, R111 ;  /* 0x0000006f9cab7220 */ /* 0x000fe20000410000 */
[----:B------:R-:W1:Y:S01]  /*2ed0*/  LDS.U16 R3, [R97+0x1a] ;  /* 0x00001a0061037984 */ /* 0x000e620000000400 */
[----:B------:R-:W-:-:S03]  /*2ee0*/  FMUL.FTZ R2, R67, -1.4426950216293334961 ;  /* 0xbfb8aa3b43027820 */ /* 0x000fc60000410000 */
[----:B------:R-:W4:Y:S01]  /*2ef0*/  LDS.U16 R111, [R97+0x1c] ;  /* 0x00001c00616f7984 */ /* 0x000f220000000400 */
[----:B------:R-:W5:Y:S01]  /*2f00*/  MUFU.RCP R72, R72 ;  /* 0x0000004800487308 */ /* 0x000f620000001000 */
[----:B------:R-:W-:Y:S01]  /*2f10*/  FMUL.FTZ R164, R146, R149 ;  /* 0x0000009592a47220 */ /* 0x000fe20000410000 */
[----:B------:R-:W-:Y:S02]  /*2f20*/  HADD2.F32 R146, -RZ, R69.H0_H0 ;  /* 0x20000045ff927230 */ /* 0x000fe40000004100 */
[----:B------:R-:W-:-:S04]  /*2f30*/  HADD2.F32 R69, -RZ, R147.H0_H0 ;  /* 0x20000093ff457230 */ /* 0x000fc80000004100 */
[----:B------:R-:W2:Y:S01]  /*2f40*/  MUFU.EX2 R2, R2 ;  /* 0x0000000200027308 */ /* 0x000ea20000000800 */
[----:B------:R-:W-:Y:S02]  /*2f50*/  FADD.FTZ R163, R158, 1 ;  /* 0x3f8000009ea37421 */ /* 0x000fe40000010000 */
[----:B0-----:R-:W-:Y:S02]  /*2f60*/  FADD.FTZ R147, -R77, 1 ;  /* 0x3f8000004d937421 */ /* 0x001fe40000010100 */
[----:B------:R-:W-:-:S03]  /*2f70*/  FMUL.FTZ R158, R146, R69 ;  /* 0x00000045929e7220 */ /* 0x000fc60000410000 */
[----:B------:R-:W0:Y:S01]  /*2f80*/  MUFU.RCP R152, R152 ;  /* 0x0000009800987308 */ /* 0x000e220000001000 */
[----:B------:R-:W-:Y:S01]  /*2f90*/  FFMA.FTZ R147, R54, R147, 1 ;  /* 0x3f80000036937423 */ /* 0x000fe20000010093 */
[----:B------:R-:W-:Y:S01]  /*2fa0*/  HADD2.F32 R149, -RZ, R46.H0_H0 ;  /* 0x2000002eff957230 */ /* 0x000fe20000004100 */
[----:B------:R-:W-:-:S05]  /*2fb0*/  FMUL.FTZ R158, R77, R158 ;  /* 0x0000009e4d9e7220 */ /* 0x000fca0000410000 */
[----:B------:R-:W1:Y:S01]  /*2fc0*/  MUFU.RCP R161, R161 ;  /* 0x000000a100a17308 */ /* 0x000e620000001000 */
[----:B-----5:R-:W-:Y:S02]  /*2fd0*/  FADD.FTZ R46, -R72, 1 ;  /* 0x3f800000482e7421 */ /* 0x020fe40000010100 */
[----:B------:R-:W-:Y:S01]  /*2fe0*/  FMUL.FTZ R166, R158, R147 ;  /* 0x000000939ea67220 */ /* 0x000fe20000410000 */
[----:B------:R-:W-:Y:S01]  /*2ff0*/  HADD2.F32 R151, -RZ, R48.H0_H0 ;  /* 0x20000030ff977230 */ /* 0x000fe20000004100 */
[----:B--2---:R-:W-:Y:S01]  /*3000*/  FADD.FTZ R158, R2, 1 ;  /* 0x3f800000029e7421 */ /* 0x004fe20000010000 */
[----:B---3--:R-:W-:Y:S01]  /*3010*/  HADD2.F32 R48, -RZ, R150.H0_H0 ;  /* 0x20000096ff307230 */ /* 0x008fe20000004100 */
[----:B------:R-:W-:Y:S01]  /*3020*/  FFMA.FTZ R170, R61, R46, 1 ;  /* 0x3f8000003daa7423 */ /* 0x000fe2000001002e */
[----:B------:R-:W-:Y:S02]  /*3030*/  HADD2.F32 R46, -RZ, R148.H0_H0 ;  /* 0x20000094ff2e7230 */ /* 0x000fe40000004100 */
[----:B------:R-:W-:-:S02]  /*3040*/  HADD2.F32 R148, -RZ, R154.H0_H0 ;  /* 0x2000009aff947230 */ /* 0x000fc40000004100 */
[----:B------:R-:W-:Y:S01]  /*3050*/  HADD2.F32 R150, -RZ, R157.H0_H0 ;  /* 0x2000009dff967230 */ /* 0x000fe20000004100 */
[----:B------:R-:W2:Y:S01]  /*3060*/  MUFU.RCP R163, R163 ;  /* 0x000000a300a37308 */ /* 0x000ea20000001000 */
[----:B------:R-:W-:Y:S01]  /*3070*/  HADD2.F32 R147, -RZ, R55.H0_H0 ;  /* 0x20000037ff937230 */ /* 0x000fe20000004100 */
[----:B0-----:R-:W-:Y:S01]  /*3080*/  FADD.FTZ R2, -R152, 1 ;  /* 0x3f80000098027421 */ /* 0x001fe20000010100 */
[----:B------:R-:W-:Y:S01]  /*3090*/  HADD2.F32 R153, -RZ, R53.H0_H0 ;  /* 0x20000035ff997230 */ /* 0x000fe20000004100 */
[----:B-1----:R-:W-:Y:S02]  /*30a0*/  FADD.FTZ R55, -R161, 1 ;  /* 0x3f800000a1377421 */ /* 0x002fe40000010100 */
[----:B------:R-:W-:Y:S02]  /*30b0*/  FMUL.FTZ R157, R151, R148 ;  /* 0x00000094979d7220 */ /* 0x000fe40000410000 */
[----:B------:R0:W1:Y:S01]  /*30c0*/  MUFU.RCP R156, R168 ;  /* 0x000000a8009c7308 */ /* 0x0000620000001000 */
[----:B------:R-:W-:-:S07]  /*30d0*/  FMUL.FTZ R154, R149, R150 ;  /* 0x00000096959a7220 */ /* 0x000fce0000410000 */
[----:B------:R-:W3:Y:S01]  /*30e0*/  MUFU.RCP R158, R158 ;  /* 0x0000009e009e7308 */ /* 0x000ee20000001000 */
[----:B0-----:R-:W-:Y:S02]  /*30f0*/  FFMA.FTZ R168, R57, R2, 1 ;  /* 0x3f80000039a87423 */ /* 0x001fe40000010002 */
[----:B------:R-:W-:Y:S02]  /*3100*/  FFMA.FTZ R173, R62, R55, 1 ;  /* 0x3f8000003ead7423 */ /* 0x000fe40000010037 */
[----:B------:R-:W-:Y:S02]  /*3110*/  FMUL.FTZ R157, R72, R157 ;  /* 0x0000009d489d7220 */ /* 0x000fe40000410000 */
[----:B------:R-:W-:Y:S02]  /*3120*/  FMUL.FTZ R154, R161, R154 ;  /* 0x0000009aa19a7220 */ /* 0x000fe40000410000 */
[----:B------:R-:W-:Y:S02]  /*3130*/  FADD.FTZ R53, -R155, 1 ;  /* 0x3f8000009b357421 */ /* 0x000fe40000010100 */
        /* <DEDUP_REMOVED lines=10> */
[----:B----4-:R-:W-:Y:S01]  /*31e0*/  HADD2.F32 R154, -RZ, R111.H0_H0 ;  /* 0x2000006fff9a7230 */ /* 0x010fe20000004100 */
[----:B------:R-:W-:Y:S01]  /*31f0*/  FMUL.FTZ R55, R152, R55 ;  /* 0x0000003798377220 */ /* 0x000fe20000410000 */
[----:B------:R-:W-:Y:S01]  /*3200*/  HADD2.F32 R159, -RZ, R159.H0_H0 ;  /* 0x2000009fff9f7230 */ /* 0x000fe20000004100 */
[----:B------:R-:W-:Y:S01]  /*3210*/  FMUL.FTZ R53, R2, R53 ;  /* 0x0000003502357220 */ /* 0x000fe20000410000 */
[----:B------:R-:W-:Y:S01]  /*3220*/  F2FP.PACK_AB R172, R165, R160 ;  /* 0x000000a0a5ac723e */ /* 0x000fe200000000ff */
[----:B------:R-:W-:Y:S01]  /*3230*/  BAR.SYNC.DEFER_BLOCKING 0x0 ;  /* 0x0000000000007b1d */ /* 0x000fe20000010000 */
[----:B------:R-:W-:-:S02]  /*3240*/  FMUL.FTZ R55, R55, R168 ;  /* 0x000000a837377220 */ /* 0x000fc40000410000 */
[----:B--2---:R-:W-:Y:S02]  /*3250*/  FADD.FTZ R165, -R163, 1 ;  /* 0x3f800000a3a57421 */ /* 0x004fe40000010100 */
[----:B-1----:R-:W-:Y:S02]  /*3260*/  FADD.FTZ R160, -R156, 1 ;  /* 0x3f8000009ca07421 */ /* 0x002fe40000010100 */
        /* <DEDUP_REMOVED lines=11> */
[----:B------:R-:W-:-:S02]  /*3320*/  FMUL.FTZ R2, R2, R165 ;  /* 0x000000a502027220 */ /* 0x000fc40000410000 */
[----:B------:R-:W-:Y:S02]  /*3330*/  FMUL.FTZ R3, R3, R160 ;  /* 0x000000a003037220 */ /* 0x000fe40000410000 */
[----:B------:R-:W-:Y:S01]  /*3340*/  FMUL.FTZ R168, R111, R168 ;  /* 0x000000a86fa87220 */ /* 0x000fe20000410000 */
[----:B------:R-:W-:Y:S02]  /*3350*/  PRMT R111, R172, 0x7632, R111 ;  /* 0x00007632ac6f7816 */ /* 0x000fe4000000006f */
[----:B------:R-:W-:Y:S02]  /*3360*/  F2FP.PACK_AB R162, R169, R162 ;  /* 0x000000a2a9a2723e */ /* 0x000fe400000000ff */
[----:B------:R-:W-:Y:S02]  /*3370*/  PRMT R160, R110, 0x7632, R160 ;  /* 0x000076326ea07816 */ /* 0x000fe400000000a0 */
[----:B------:R-:W-:Y:S02]  /*3380*/  ISETP.NE.AND P1, PT, R137, RZ, PT ;  /* 0x000000ff8900720c */ /* 0x000fe40003f25270 */
[----:B------:R-:W-:-:S02]  /*3390*/  F2FP.PACK_AB R164, R171, R164 ;  /* 0x000000a4aba4723e */ /* 0x000fc400000000ff */
[----:B------:R-:W-:Y:S02]  /*33a0*/  F2FP.PACK_AB R53, R53, R166 ;  /* 0x000000a63535723e */ /* 0x000fe400000000ff */
[----:B------:R-:W-:Y:S02]  /*33b0*/  F2FP.PACK_AB R55, R170, R55 ;  /* 0x00000037aa37723e */ /* 0x000fe400000000ff */
[----:B------:R-:W-:Y:S02]  /*33c0*/  F2FP.PACK_AB R2, R2, R173 ;  /* 0x000000ad0202723e */ /* 0x000fe400000000ff */
[----:B------:R-:W-:Y:S01]  /*33d0*/  F2FP.PACK_AB R3, R168, R3 ;  /* 0x00000003a803723e */ /* 0x000fe200000000ff */
[----:B------:R0:W-:Y:S01]  /*33e0*/  STS.U16 [R97+0x2], R111 ;  /* 0x0000026f61007388 */ /* 0x0001e20000000400 */
[----:B------:R-:W-:Y:S02]  /*33f0*/  PRMT R165, R162, 0x7632, R165 ;  /* 0x00007632a2a57816 */ /* 0x000fe400000000a5 */
        /* <DEDUP_REMOVED lines=46> */
[----:B------:R-:W-:-:S03]  /*36e0*/  LEA R111, P0, R134, c[0x0][0x338], 0x1 ;  /* 0x0000ce00866f7a11 */ /* 0x000fc600078008ff */
[----:B--2---:R-:W-:Y:S01]  /*36f0*/  IMAD R162, R143, c[0x0][0x2f4], R110 ;  /* 0x0000bd008fa27a24 */ /* 0x004fe200078e026e */
[----:B------:R-:W-:Y:S02]  /*3700*/  IADD3 R110, P2, R80, R2, RZ ;  /* 0x00000002506e7210 */ /* 0x000fe40007f5e0ff */
[----:B------:R-:W-:Y:S02]  /*3710*/  LEA.HI.X R160, R134, c[0x0][0x33c], R129, 0x1, P0 ;  /* 0x0000cf0086a07a11 */ /* 0x000fe400000f0c81 */
[----:B------:R-:W-:Y:S02]  /*3720*/  IADD3.X R3, R79, R162, R3, P2, !PT ;  /* 0x000000a24f037210 */ /* 0x000fe400017fe403 */
[C---:B------:R-:W-:Y:S01]  /*3730*/  LEA R2, P5, R110.reuse, R111, 0x1 ;  /* 0x0000006f6e027211 */ /* 0x040fe200078a08ff */
[----:B------:R-:W-:Y:S03]  /*3740*/  BSSY B0, `(.L_x_4115) ;  /* 0x0000016000007945 */ /* 0x000fe60003800000 */
[----:B------:R-:W-:-:S02]  /*3750*/  LEA.HI.X R3, R110, R160, R3, 0x1, P5 ;  /* 0x000000a06e037211 */ /* 0x000fc400028f0c03 */
[C---:B0-----:R-:W-:Y:S02]  /*3760*/  ISETP.GE.AND P4, PT, R134.reuse, R193, PT ;  /* 0x000000c18600720c */ /* 0x041fe40003f86270 */
        /* <DEDUP_REMOVED lines=19> */
.L_x_4116:
[----:B------:R-:W-:Y:S05]  /*38a0*/  BSYNC B0 ;  /* 0x0000000000007941 */ /* 0x000fea0003800000 */
.L_x_4115:
[----:B------:R-:W-:Y:S01]  /*38b0*/  @!P0 STG.E.U16 [R2.64+-0x740], R167 ;  /* 0xfff8c0a702008986 */ /* 0x000fe2000c101506 */
[-C--:B------:R-:W-:Y:S01]  /*38c0*/  ISETP.GE.AND P0, PT, R11, R193.reuse, PT ;  /* 0x000000c10b00720c */ /* 0x080fe20003f06270 */
[----:B------:R-:W-:Y:S01]  /*38d0*/  HADD2.F32 R38, -RZ, R38.H0_H0 ;  /* 0x20000026ff267230 */ /* 0x000fe20000004100 */
[-C--:B------:R-:W-:Y:S01]  /*38e0*/  ISETP.GE.AND P4, PT, R13, R193.reuse, PT ;  /* 0x000000c10d00720c */ /* 0x080fe20003f86270 */
[----:B------:R-:W-:Y:S01]  /*38f0*/  @!P2 STG.E.U16 [R2.64+-0x700], R169 ;  /* 0xfff900a90200a986 */ /* 0x000fe2000c101506 */
[-C--:B------:R-:W-:Y:S01]  /*3900*/  ISETP.GE.AND P5, PT, R14, R193.reuse, PT ;  /* 0x000000c10e00720c */ /* 0x080fe20003fa6270 */
[----:B------:R-:W-:Y:S01]  /*3910*/  HADD2.F32 R37, -RZ, R37.H0_H0 ;  /* 0x20000025ff257230 */ /* 0x000fe20000004100 */
[-C--:B------:R-:W-:Y:S01]  /*3920*/  ISETP.GE.AND P6, PT, R15, R193.reuse, PT ;  /* 0x000000c10f00720c */ /* 0x080fe20003fc6270 */
[----:B------:R1:W-:Y:S01]  /*3930*/  @!P3 STG.E.U16 [R2.64+-0x780], R165 ;  /* 0xfff880a50200b986 */ /* 0x0003e2000c101506 */
[-C--:B------:R-:W-:Y:S01]  /*3940*/  ISETP.GE.AND P2, PT, R16, R193.reuse, PT ;  /* 0x000000c11000720c */ /* 0x080fe20003f46270 */
        /* <DEDUP_REMOVED lines=11> */
[----:B-1----:R-:W-:Y:S01]  /*3a00*/  FMUL.FTZ R165, R51, R78 ;  /* 0x0000004e33a57220 */ /* 0x002fe20000410000 */
        /* <DEDUP_REMOVED lines=30> */
[----:B------:R-:W-:-:S02]  /*3bf0*/  FMUL.FTZ R156, R65, R156 ;  /* 0x0000009c419c7220 */ /* 0x000fc40000410000 */
[----:B------:R-:W-:Y:S01]  /*3c00*/  @!P3 STG.E.U16 [R2.64+-0x680], R173 ;  /* 0xfff980ad0200b986 */ /* 0x000fe2000c101506 */
[----:B------:R-:W-:Y:S01]  /*3c10*/  ISETP.GE.AND P3, PT, R0, R193, PT ;  /* 0x000000c10000720c */ /* 0x000fe20003f66270 */
[----:B------:R-:W-:Y:S02]  /*3c20*/  FMUL.FTZ R67, R67, R158 ;  /* 0x0000009e43437220 */ /* 0x000fe40000410000 */
[----:B------:R-:W-:Y:S02]  /*3c30*/  FMUL.FTZ R64, R60, R160 ;  /* 0x000000a03c407220 */ /* 0x000fe40000410000 */
[----:B------:R-:W-:Y:S02]  /*3c40*/  FADD.FTZ R78, R38, UR5 ;  /* 0x00000005264e7e21 */ /* 0x000fe40008010000 */
[----:B------:R-:W-:Y:S02]  /*3c50*/  FADD.FTZ R77, R37, UR5 ;  /* 0x00000005254d7e21 */ /* 0x000fe40008010000 */
[----:B------:R-:W-:-:S02]  /*3c60*/  FADD.FTZ R76, R36, UR5 ;  /* 0x00000005244c7e21 */ /* 0x000fc40008010000 */
[----:B------:R-:W-:Y:S02]  /*3c70*/  FADD.FTZ R75, R35, UR5 ;  /* 0x00000005234b7e21 */ /* 0x000fe40008010000 */
[----:B------:R1:W-:Y:S01]  /*3c80*/  @!P3 STG.E.U16 [R2.64+-0x7c0], R55 ;  /* 0xfff840370200b986 */ /* 0x0003e2000c101506 */
[----:B------:R-:W-:Y:S02]  /*3c90*/  FADD.FTZ R74, R34, UR5 ;  /* 0x00000005224a7e21 */ /* 0x000fe40008010000 */
[----:B------:R-:W-:Y:S02]  /*3ca0*/  FADD.FTZ R73, R33, UR5 ;  /* 0x0000000521497e21 */ /* 0x000fe40008010000 */
[----:B------:R-:W-:Y:S02]  /*3cb0*/  FADD.FTZ R72, R32, UR5 ;  /* 0x0000000520487e21 */ /* 0x000fe40008010000 */
[----:B------:R-:W-:Y:S02]  /*3cc0*/  FADD.FTZ R59, R31, UR5 ;  /* 0x000000051f3b7e21 */ /* 0x000fe40008010000 */
[----:B------:R-:W-:-:S02]  /*3cd0*/  FADD.FTZ R58, R30, UR5 ;  /* 0x000000051e3a7e21 */ /* 0x000fc40008010000 */
[----:B------:R-:W-:Y:S02]  /*3ce0*/  FADD.FTZ R57, R22, UR5 ;  /* 0x0000000516397e21 */ /* 0x000fe40008010000 */
[----:B------:R-:W-:Y:S02]  /*3cf0*/  FADD.FTZ R56, R24, UR5 ;  /* 0x0000000518387e21 */ /* 0x000fe40008010000 */
[----:B-1----:R-:W-:Y:S02]  /*3d00*/  FADD.FTZ R55, R25, UR5 ;  /* 0x0000000519377e21 */ /* 0x002fe40008010000 */
[----:B------:R-:W-:Y:S02]  /*3d10*/  FADD.FTZ R54, R26, UR5 ;  /* 0x000000051a367e21 */ /* 0x000fe40008010000 */
[----:B0-----:R-:W-:Y:S02]  /*3d20*/  FADD.FTZ R53, R27, UR5 ;  /* 0x000000051b357e21 */ /* 0x001fe40008010000 */
        /* <DEDUP_REMOVED lines=19> */
[----:B------:R-:W-:Y:S01]  /*3e60*/  FMUL.FTZ R39, R160, R39 ;  /* 0x00000027a0277220 */ /* 0x000fe20000410000 */
[----:B------:R-:W-:Y:S01]  /*3e70*/  LEA R151, P0, R134, c[0x0][0x270], 0x1 ;  /* 0x00009c0086977a11 */ /* 0x000fe200078008ff */
        /* <DEDUP_REMOVED lines=35> */
[----:B--2---:R-:W-:-:S03]  /*40b0*/  PRMT R24, R150, 0x7632, R24 ;  /* 0x0000763296187816 */ /* 0x004fc60000000018 */
[----:B------:R-:W-:Y:S01]  /*40c0*/  STS.U16 [R97+0x4], R41 ;  /* 0x0000042961007388 */ /* 0x000fe20000000400 */
[----:B---3--:R-:W-:-:S03]  /*40d0*/  PRMT R3, R67, 0x7632, R3 ;  /* 0x0000763243037816 */ /* 0x008fc60000000003 */
[----:B------:R-:W-:Y:S04]  /*40e0*/  STS.U16 [R97+0x8], R45 ;  /* 0x0000082d61007388 */ /* 0x000fe80000000400 */
[----:B------:R-:W-:Y:S04]  /*40f0*/  STS.U16 [R97+0xe], R2 ;  /* 0x00000e0261007388 */ /* 0x000fe80000000400 */
[----:B------:R-:W-:Y:S04]  /*4100*/  STS.U16 [R97+0x10], R46 ;  /* 0x0000102e61007388 */ /* 0x000fe80000000400 */
[----:B------:R-:W-:Y:S04]  /*4110*/  STS.U16 [R97+0x12], R26 ;  /* 0x0000121a61007388 */ /* 0x000fe80000000400 */
[----:B------:R-:W-:Y:S04]  /*4120*/  STS.U16 [R97+0x14], R25 ;  /* 0x0000141961007388 */ /* 0x000fe80000000400 */
[----:B------:R0:W-:Y:S04]  /*4130*/  STS.U16 [R97+0x16], R22 ;  /* 0x0000161661007388 */ /* 0x0001e80000000400 */
[----:B------:R-:W-:Y:S04]  /*4140*/  STS.U16 [R97+0x18], R150 ;  /* 0x0000189661007388 */ /* 0x000fe80000000400 */
[----:B------:R-:W-:Y:S01]  /*4150*/  STS.U16 [R97+0x1a], R24 ;  /* 0x00001a1861007388 */ /* 0x000fe20000000400 */
[----:B0-----:R-:W-:-:S03]  /*4160*/  IMAD R22, R140, c[0x0][0x210], RZ ;  /* 0x000084008c167a24 */ /* 0x001fc600078e02ff */
[----:B------:R-:W-:Y:S01]  /*4170*/  STS.U16 [R97+0x1c], R67 ;  /* 0x00001c4361007388 */ /* 0x000fe20000000400 */
[----:B------:R-:W-:-:S03]  /*4180*/  IMAD R153, R141, c[0x0][0x214], R22 ;  /* 0x000085008d997a24 */ /* 0x000fc600078e0216 */
[----:B------:R0:W-:Y:S01]  /*4190*/  STS.U16 [R97+0x1e], R3 ;  /* 0x00001e0361007388 */ /* 0x0001e20000000400 */
[----:B------:R-:W-:-:S06]  /*41a0*/  NOP ;  /* 0x0000000000007918 */ /* 0x000fcc0000000000 */
[----:B------:R-:W-:Y:S01]  /*41b0*/  LDS.U16 R25, [R127] ;  /* 0x000000007f197984 */ /* 0x000fe20000000400 */
[----:B------:R-:W-:Y:S02]  /*41c0*/  IMAD R22, R142, c[0x0][0x218], RZ ;  /* 0x000086008e167a24 */ /* 0x000fe400078e02ff */
[----:B0-----:R-:W-:Y:S01]  /*41d0*/  IMAD.WIDE.U32 R2, R141, c[0x0][0x210], RZ ;  /* 0x000084008d027a25 */ /* 0x001fe200078e00ff */
[----:B------:R-:W-:Y:S03]  /*41e0*/  LDS.U16 R27, [R126+0x40] ;  /* 0x000040007e1b7984 */ /* 0x000fe60000000400 */
[----:B------:R-:W-:Y:S01]  /*41f0*/  IMAD R24, R143, c[0x0][0x21c], R22 ;  /* 0x000087008f187a24 */ /* 0x000fe200078e0216 */
        /* <DEDUP_REMOVED lines=42> */
.L_x_4119:
[----:B------:R-:W-:Y:S05]  /*44a0*/  BSYNC B0 ;  /* 0x0000000000007941 */ /* 0x000fea0003800000 */
.L_x_4118:
        /* <DEDUP_REMOVED lines=25> */
.L_x_4117:
        /* <DEDUP_REMOVED lines=24> */
[----:B0-----:R-:W-:Y:S01]  /*47c0*/  CS2R R24, SRZ ;  /* 0x0000000000187805 */ /* 0x001fe2000001ff00 */
[C---:B------:R-:W-:Y:S01]  /*47d0*/  FFMA.FTZ R0, R115.reuse, R3, R0 ;  /* 0x0000000373007223 */ /* 0x040fe20000010000 */
[----:B------:R-:W-:Y:S01]  /*47e0*/  HADD2.F32 R3, -RZ, R89.H0_H0 ;  /* 0x20000059ff037230 */ /* 0x000fe20000004100 */
        /* <DEDUP_REMOVED lines=9> */
[----:B------:R-:W-:Y:S01]  /*4880*/  MOV R19, RZ ;  /* 0x000000ff00137202 */ /* 0x000fe20000000f00 */
[C---:B------:R-:W-:Y:S01]  /*4890*/  FFMA.FTZ R2, R146.reuse, R2, R3 ;  /* 0x0000000292027223 */ /* 0x040fe20000010003 */
[----:B------:R-:W-:Y:S01]  /*48a0*/  HADD2.F32 R3, -RZ, R86.H0_H0 ;  /* 0x20000056ff037230 */ /* 0x000fe20000004100 */
[----:B------:R-:W-:-:S02]  /*48b0*/  FMUL.FTZ R42, R146, UR4 ;  /* 0x00000004922a7c20 */ /* 0x000fc40008410000 */
[C---:B------:R-:W-:Y:S01]  /*48c0*/  FFMA.FTZ R0, R147.reuse, R0, R2 ;  /* 0x0000000093007223 */ /* 0x040fe20000010002 */
[----:B------:R-:W-:Y:S01]  /*48d0*/  HADD2.F32 R2, -RZ, R85.H0_H0 ;  /* 0x20000055ff027230 */ /* 0x000fe20000004100 */
[----:B------:R-:W-:Y:S02]  /*48e0*/  FMUL.FTZ R41, R147, UR4 ;  /* 0x0000000493297c20 */ /* 0x000fe40008410000 */
[C---:B------:R-:W-:Y:S01]  /*48f0*/  FFMA.FTZ R3, R7.reuse, R3, R0 ;  /* 0x0000000307037223 */ /* 0x040fe20000010000 */
[----:B------:R-:W-:Y:S01]  /*4900*/  HADD2.F32 R0, -RZ, R84.H0_H0 ;  /* 0x20000054ff007230 */ /* 0x000fe20000004100 */
[----:B------:R-:W-:Y:S02]  /*4910*/  FMUL.FTZ R40, R7, UR4 ;  /* 0x0000000407287c20 */ /* 0x000fe40008410000 */
[C---:B------:R-:W-:Y:S01]  /*4920*/  FFMA.FTZ R2, R6.reuse, R2, R3 ;  /* 0x0000000206027223 */ /* 0x040fe20000010003 */
[----:B------:R-:W-:Y:S01]  /*4930*/  HADD2.F32 R3, -RZ, R83.H0_H0 ;  /* 0x20000053ff037230 */ /* 0x000fe20000004100 */
        /* <DEDUP_REMOVED lines=21> */
[----:B------:R-:W-:Y:S02]  /*4a90*/  FADD.FTZ R13, R71, R71 ;  /* 0x00000047470d7221 */ /* 0x000fe40000010000 */
[----:B------:R-:W-:Y:S01]  /*4aa0*/  FADD.FTZ R12, R115, R115 ;  /* 0x00000073730c7221 */ /* 0x000fe20000010000 */
[----:B------:R-:W-:Y:S01]  /*4ab0*/  IADD3 R17, R17, -R0, RZ ;  /* 0x8000000011117210 */ /* 0x000fe20007ffe0ff */
        /* <DEDUP_REMOVED lines=11> */
.L_x_4157:
        /* <DEDUP_REMOVED lines=14> */
[----:B------:R-:W-:-:S03]  /*4c50*/  IMAD R152, R142, c[0x0][0x1b8], RZ ;  /* 0x00006e008e987a24 */ /* 0x000fc600078e02ff */
[----:B------:R-:W-:Y:S01]  /*4c60*/  ISETP.NE.OR P0, PT, R133, RZ, !P0 ;  /* 0x000000ff8500720c */ /* 0x000fe20004705670 */
[----:B------:R-:W-:Y:S01]  /*4c70*/  IMAD R71, R143, c[0x0][0x1bc], R152 ;  /* 0x00006f008f477a24 */ /* 0x000fe200078e0298 */
[----:B------:R-:W-:-:S05]  /*4c80*/  HADD2.F32 R229, -RZ, R96.H0_H0 ;  /* 0x20000060ffe57230 */ /* 0x000fca0000004100 */
[C---:B------:R-:W-:Y:S01]  /*4c90*/  FMUL.FTZ R229, R78.reuse, R229 ;  /* 0x000000e54ee57220 */ /* 0x040fe20000410000 */
        /* <DEDUP_REMOVED lines=21> */
[----:B------:R-:W-:-:S04]  /*4df0*/  FMUL.FTZ R60, R72, UR15 ;  /* 0x0000000f483c7c20 */ /* 0x000fc80008410000 */
[----:B------:R-:W-:Y:S01]  /*4e00*/  FMUL.RZ R67, R60, 0.15915493667125701904 ;  /* 0x3e22f9833c437820 */ /* 0x000fe2000040c000 */
[----:B------:R-:W-:Y:S01]  /*4e10*/  MUFU.COS R171, R63 ;  /* 0x0000003f00ab7308 */ /* 0x000fe20000000000 */
[----:B------:R-:W-:-:S04]  /*4e20*/  FMUL.FTZ R60, R59, UR15 ;  /* 0x0000000f3b3c7c20 */ /* 0x000fc80008410000 */
[----:B------:R-:W-:Y:S02]  /*4e30*/  FMUL.RZ R68, R60, 0.15915493667125701904 ;  /* 0x3e22f9833c447820 */ /* 0x000fe4000040c000 */
[----:B------:R-:W-:Y:S01]  /*4e40*/  FMUL.FTZ R60, R58, UR15 ;  /* 0x0000000f3a3c7c20 */ /* 0x000fe20008410000 */
[----:B------:R-:W-:Y:S03]  /*4e50*/  MUFU.SIN R166, R61 ;  /* 0x0000003d00a67308 */ /* 0x000fe60000000400 */
[----:B------:R-:W-:-:S05]  /*4e60*/  FMUL.RZ R70, R60, 0.15915493667125701904 ;  /* 0x3e22f9833c467820 */ /* 0x000fca000040c000 */
[----:B------:R0:W-:Y:S08]  /*4e70*/  MUFU.COS R146, R61 ;  /* 0x0000003d00927308 */ /* 0x0001f00000000000 */
[----:B------:R-:W-:Y:S01]  /*4e80*/  MUFU.SIN R164, R62 ;  /* 0x0000003e00a47308 */ /* 0x000fe20000000400 */
[----:B0-----:R-:W-:-:S05]  /*4e90*/  IMAD.WIDE.U32 R60, R143, c[0x0][0x1b8], RZ ;  /* 0x00006e008f3c7a25 */ /* 0x001fca00078e00ff */
[----:B------:R-:W-:Y:S01]  /*4ea0*/  IADD3 R61, R61, R71, RZ ;  /* 0x000000473d3d7210 */ /* 0x000fe20007ffe0ff */
[----:B------:R-:W-:Y:S01]  /*4eb0*/  IMAD R71, R66, c[0x0][0x1c0], RZ ;  /* 0x0000700042477a24 */ /* 0x000fe200078e02ff */
[----:B------:R0:W-:Y:S03]  /*4ec0*/  MUFU.COS R148, R62 ;  /* 0x0000003e00947308 */ /* 0x0001e60000000000 */
[C---:B------:R-:W-:Y:S02]  /*4ed0*/  IMAD R71, R0.reuse, c[0x0][0x1c4], R71 ;  /* 0x0000710000477a24 */ /* 0x040fe400078e0247 */
[----:B------:R-:W-:-:S03]  /*4ee0*/  IMAD.WIDE.U32 R60, R0, c[0x0][0x1c0], R60 ;  /* 0x00007000003c7a25 */ /* 0x000fc600078e003c */
[----:B------:R-:W-:Y:S01]  /*4ef0*/  MUFU.SIN R162, R67 ;  /* 0x0000004300a27308 */ /* 0x000fe20000000400 */
[----:B0-----:R-:W-:Y:S01]  /*4f00*/  IMAD.WIDE.U32 R62, R143, c[0x0][0x198], RZ ;  /* 0x000066008f3e7a25 */ /* 0x001fe200078e00ff */
[----:B------:R-:W-:-:S06]  /*4f10*/  IADD3 R61, R61, R71, RZ ;  /* 0x000000473d3d7210 */ /* 0x000fcc0007ffe0ff */
[----:B------:R0:W-:Y:S08]  /*4f20*/  MUFU.COS R150, R67 ;  /* 0x0000004300967308 */ /* 0x0001f00000000000 */
[----:B------:R-:W-:Y:S01]  /*4f30*/  MUFU.SIN R168, R65 ;  /* 0x0000004100a87308 */ /* 0x000fe20000000400 */
[----:B0-----:R-:W-:-:S05]  /*4f40*/  IMAD R67, R143, c[0x0][0x19c], R130 ;  /* 0x000067008f437a24 */ /* 0x001fca00078e0282 */
[----:B------:R-:W-:Y:S01]  /*4f50*/  IADD3 R63, R63, R67, RZ ;  /* 0x000000433f3f7210 */ /* 0x000fe20007ffe0ff */
[----:B------:R-:W-:Y:S01]  /*4f60*/  IMAD R67, R66, c[0x0][0x1a0], RZ ;  /* 0x0000680042437a24 */ /* 0x000fe200078e02ff */
[----:B------:R0:W-:Y:S01]  /*4f70*/  MUFU.COS R144, R65 ;  /* 0x0000004100907308 */ /* 0x0001e20000000000 */
[----:B------:R-:W-:Y:S02]  /*4f80*/  LEA R66, P3, R60, c[0x0][0x230], 0x3 ;  /* 0x00008c003c427a11 */ /* 0x000fe400078618ff */
[C---:B------:R-:W-:Y:S02]  /*4f90*/  IMAD R67, R0.reuse, c[0x0][0x1a4], R67 ;  /* 0x0000690000437a24 */ /* 0x040fe400078e0243 */
[----:B------:R-:W-:-:S03]  /*4fa0*/  IMAD.WIDE.U32 R62, R0, c[0x0][0x1a0], R62 ;  /* 0x00006800003e7a25 */ /* 0x000fc600078e003e */
[----:B------:R-:W-:Y:S01]  /*4fb0*/  MUFU.SIN R158, R70 ;  /* 0x00000046009e7308 */ /* 0x000fe20000000400 */
[----:B0-----:R-:W-:Y:S01]  /*4fc0*/  FMUL.FTZ R65, R57, UR15 ;  /* 0x0000000f39417c20 */ /* 0x001fe20008410000 */
[----:B------:R-:W-:Y:S02]  /*4fd0*/  IADD3 R63, R63, R67, RZ ;  /* 0x000000433f3f7210 */ /* 0x000fe40007ffe0ff */
[----:B------:R-:W-:Y:S01]  /*4fe0*/  LEA R64, P2, R62, c[0x0][0x228], 0x3 ;  /* 0x00008a003e407a11 */ /* 0x000fe200078418ff */
[----:B------:R-:W-:Y:S01]  /*4ff0*/  FMUL.RZ R65, R65, 0.15915493667125701904 ;  /* 0x3e22f98341417820 */ /* 0x000fe2000040c000 */
[----:B------:R-:W-:Y:S01]  /*5000*/  LEA.HI.X R67, R60, c[0x0][0x234], R61, 0x3, P3 ;  /* 0x00008d003c437a11 */ /* 0x000fe200018f1c3d */
[----:B------:R-:W-:Y:S01]  /*5010*/  FMUL.FTZ R60, R55, UR15 ;  /* 0x0000000f373c7c20 */ /* 0x000fe20008410000 */
[----:B------:R2:W-:Y:S08]  /*5020*/  MUFU.COS R176, R70 ;  /* 0x0000004600b07308 */ /* 0x0005f00000000000 */
[----:B------:R-:W-:Y:S01]  /*5030*/  MUFU.SIN R156, R65 ;  /* 0x00000041009c7308 */ /* 0x000fe20000000400 */
[----:B------:R-:W3:Y:S01]  /*5040*/  LDG.E.64 R66, [R66.64] ;  /* 0x0000000642427981 */ /* 0x000ee2000c1e1b00 */
[----:B--2---:R-:W-:Y:S01]  /*5050*/  MOV R70, UR14 ;  /* 0x0000000e00467c02 */ /* 0x004fe20008000f00 */
[----:B------:R-:W-:-:S04]  /*5060*/  FMUL.RZ R71, R60, 0.15915493667125701904 ;  /* 0x3e22f9833c477820 */ /* 0x000fc8000040c000 */
[----:B------:R-:W-:Y:S01]  /*5070*/  FMUL.FTZ R70, R70, 1.4426950216293334961 ;  /* 0x3fb8aa3b46467820 */ /* 0x000fe20000410000 */
[----:B------:R0:W-:Y:S08]  /*5080*/  MUFU.COS R157, R65 ;  /* 0x00000041009d7308 */ /* 0x0001f00000000000 */
[----:B------:R-:W-:Y:S01]  /*5090*/  MUFU.SIN R160, R68 ;  /* 0x0000004400a07308 */ /* 0x000fe20000000400 */
[----:B0-----:R-:W-:-:S02]  /*50a0*/  LEA.HI.X R65, R62, c[0x0][0x22c], R63, 0x3, P2 ;  /* 0x00008b003e417a11 */ /* 0x001fc400010f1c3f */
[C---:B------:R-:W-:Y:S02]  /*50b0*/  ISETP.NE.AND P2, PT, R137.reuse, RZ, PT ;  /* 0x000000ff8900720c */ /* 0x040fe40003f45270 */
[----:B------:R-:W-:Y:S02]  /*50c0*/  IADD3 R63, R137, 0x200, RZ ;  /* 0x00000200893f7810 */ /* 0x000fe40007ffe0ff */
[----:B------:R-:W3:Y:S01]  /*50d0*/  LDG.E.64 R64, [R64.64] ;  /* 0x0000000640407981 */ /* 0x000ee2000c1e1b00 */
[----:B------:R0:W-:Y:S08]  /*50e0*/  MUFU.COS R174, R68 ;  /* 0x0000004400ae7308 */ /* 0x0001f00000000000 */
[----:B------:R-:W-:Y:S01]  /*50f0*/  MUFU.SIN R154, R178 ;  /* 0x000000b2009a7308 */ /* 0x000fe20000000400 */
[----:B0-----:R-:W-:-:S07]  /*5100*/  FMUL.FTZ R68, R78, R70 ;  /* 0x000000464e447220 */ /* 0x001fce0000410000 */
[----:B------:R-:W0:Y:S01]  /*5110*/  MUFU.EX2 R68, R68 ;  /* 0x0000004400447308 */ /* 0x000e220000000800 */
[----:B------:R-:W-:-:S04]  /*5120*/  @!P2 LEA R63, R17, R0, 0x8 ;  /* 0x00000000113fa211 */ /* 0x000fc800078e40ff */
[----:B------:R-:W-:Y:S01]  /*5130*/  SHF.L.U32 R145, R63, 0x3, RZ ;  /* 0x000000033f917819 */ /* 0x000fe200000006ff */
[----:B------:R-:W-:Y:S02]  /*5140*/  HFMA2.MMA R61, -RZ, RZ, 0, 0 ;  /* 0x00000000ff3d7435 */ /* 0x000fe400000001ff */
[----:B------:R-:W-:Y:S01]  /*5150*/  MUFU.SIN R152, R71 ;  /* 0x0000004700987308 */ /* 0x000fe20000000400 */
[----:B0-----:R-:W-:-:S07]  /*5160*/  FMUL.FTZ R130, R68, R69 ;  /* 0x0000004544827220 */ /* 0x001fce0000410000 */
[----:B------:R0:W-:Y:S01]  /*5170*/  MUFU.COS R180, R71 ;  /* 0x0000004700b47308 */ /* 0x0001e20000000000 */
[----:B------:R-:W-:-:S05]  /*5180*/  FMUL.FTZ R131, R68, R131 ;  /* 0x0000008344837220 */ /* 0x000fca0000410000 */
[----:B------:R1:W-:Y:S01]  /*5190*/  STS.64 [R145+0x10b0], R130 ;  /* 0x0010b08291007388 */ /* 0x0003e20000000a00 */
[----:B------:R-:W-:Y:S01]  /*51a0*/  @!P0 IADD3 R69, R128, -0x2, RZ ;  /* 0xfffffffe80458810 */ /* 0x000fe20007ffe0ff */
[----:B------:R-:W-:Y:S01]  /*51b0*/  FMUL.FTZ R68, R54, UR15 ;  /* 0x0000000f36447c20 */ /* 0x000fe20008410000 */
[----:B------:R-:W-:Y:S01]  /*51c0*/  MOV R60, 0x3f800000 ;  /* 0x3f800000003c7802 */ /* 0x000fe20000000f00 */
[----:B0-----:R-:W-:Y:S01]  /*51d0*/  FMUL.FTZ R71, R53, UR15 ;  /* 0x0000000f35477c20 */ /* 0x001fe20008410000 */
[----:B------:R-:W-:Y:S01]  /*51e0*/  MUFU.COS R178, R178 ;  /* 0x000000b200b27308 */ /* 0x000fe20000000000 */
[----:B------:R-:W-:Y:S01]  /*51f0*/  @!P0 IMAD R69, R69, c[0x0][0x16c], R0 ;  /* 0x00005b0045458a24 */ /* 0x000fe200078e0200 */
[----:B------:R-:W-:Y:S01]  /*5200*/  CS2R R62, SRZ ;  /* 0x00000000003e7805 */ /* 0x000fe2000001ff00 */
[----:B------:R-:W-:Y:S02]  /*5210*/  FMUL.RZ R147, R68, 0.15915493667125701904 ;  /* 0x3e22f98344937820 */ /* 0x000fe4000040c000 */
[----:B------:R-:W-:Y:S01]  /*5220*/  @!P0 IMAD.WIDE R68, R69, 0x10, R108 ;  /* 0x0000001045448825 */ /* 0x000fe200078e026c */
[----:B------:R-:W-:Y:S03]  /*5230*/  BAR.SYNC.DEFER_BLOCKING 0x0 ;  /* 0x0000000000007b1d */ /* 0x000fe60000010000 */
[----:B------:R-:W-:-:S02]  /*5240*/  FMUL.RZ R149, R71, 0.15915493667125701904 ;  /* 0x3e22f98347957820 */ /* 0x000fc4000040c000 */
[----:B------:R-:W-:-:S04]  /*5250*/  FMUL.FTZ R71, R52, UR15 ;  /* 0x0000000f34477c20 */ /* 0x000fc80008410000 */
[----:B------:R-:W-:Y:S02]  /*5260*/  FMUL.RZ R151, R71, 0.15915493667125701904 ;  /* 0x3e22f98347977820 */ /* 0x000fe4000040c000 */
[-C--:B------:R-:W-:Y:S02]  /*5270*/  FMUL.FTZ R71, R77, R70.reuse ;  /* 0x000000464d477220 */ /* 0x080fe40000410000 */
[-C--:B-1----:R-:W-:Y:S01]  /*5280*/  FMUL.FTZ R145, R74, R70.reuse ;  /* 0x000000464a917220 */ /* 0x082fe20000410000 */
[----:B------:R0:W5:Y:S03]  /*5290*/  @!P0 LDG.E.128 R60, [R68.64] ;  /* 0x00000006443c8981 */ /* 0x000166000c1e1d00 */
[----:B------:R-:W-:Y:S01]  /*52a0*/  MUFU.EX2 R71, R71 ;  /* 0x0000004700477308 */ /* 0x000fe20000000800 */
[-C--:B0-----:R-:W-:Y:S02]  /*52b0*/  FMUL.FTZ R68, R76, R70.reuse ;  /* 0x000000464c447220 */ /* 0x081fe40000410000 */
[----:B------:R-:W-:-:S05]  /*52c0*/  FMUL.FTZ R69, R75, R70 ;  /* 0x000000464b457220 */ /* 0x000fca0000410000 */
[----:B------:R-:W0:Y:S08]  /*52d0*/  MUFU.EX2 R68, R68 ;  /* 0x0000004400447308 */ /* 0x000e300000000800 */
[----:B------:R-:W1:Y:S08]  /*52e0*/  MUFU.EX2 R69, R69 ;  /* 0x0000004500457308 */ /* 0x000e700000000800 */
[----:B------:R-:W2:Y:S01]  /*52f0*/  MUFU.EX2 R145, R145 ;  /* 0x0000009100917308 */ /* 0x000ea20000000800 */
[----:B0-----:R-:W-:-:S02]  /*5300*/  FMUL.FTZ R171, R68, R171 ;  /* 0x000000ab44ab7220 */ /* 0x001fc40000410000 */
[----:B------:R-:W-:-:S05]  /*5310*/  FMUL.FTZ R170, R68, R115 ;  /* 0x0000007344aa7220 */ /* 0x000fca0000410000 */
[----:B------:R-:W-:Y:S01]  /*5320*/  MUFU.SIN R175, R147 ;  /* 0x0000009300af7308 */ /* 0x000fe20000000400 */
[----:B------:R-:W-:Y:S02]  /*5330*/  FMUL.FTZ R68, R57, R70 ;  /* 0x0000004639447220 */ /* 0x000fe40000410000 */
[----:B------:R-:W-:-:S05]  /*5340*/  FMUL.FTZ R172, R71, R172 ;  /* 0x000000ac47ac7220 */ /* 0x000fca0000410000 */
[----:B------:R0:W-:Y:S01]  /*5350*/  MUFU.COS R177, R147 ;  /* 0x0000009300b17308 */ /* 0x0001e20000000000 */
[----:B-1----:R-:W-:Y:S01]  /*5360*/  FMUL.FTZ R169, R69, R144 ;  /* 0x0000009045a97220 */ /* 0x002fe20000410000 */
[----:B------:R-:W-:Y:S01]  /*5370*/  HADD2.F32 R144, -RZ, R95.H0_H0 ;  /* 0x2000005fff907230 */ /* 0x000fe20000004100 */
[----:B0-----:R-:W-:Y:S02]  /*5380*/  FMUL.FTZ R147, R73, R70 ;  /* 0x0000004649937220 */ /* 0x001fe40000410000 */
[----:B------:R-:W-:-:S03]  /*5390*/  FMUL.FTZ R173, R71, R114 ;  /* 0x0000007247ad7220 */ /* 0x000fc60000410000 */
[----:B------:R-:W-:Y:S01]  /*53a0*/  MUFU.EX2 R68, R68 ;  /* 0x0000004400447308 */ /* 0x000fe20000000800 */
[----:B------:R-:W-:Y:S02]  /*53b0*/  FMUL.FTZ R114, RZ, R172 ;  /* 0x000000acff727220 */ /* 0x000fe40000410000 */
[----:B--2---:R-:W-:-:S05]  /*53c0*/  FMUL.FTZ R167, R145, R146 ;  /* 0x0000009291a77220 */ /* 0x004fca0000410000 */
[----:B------:R-:W0:Y:S01]  /*53d0*/  MUFU.EX2 R147, R147 ;  /* 0x0000009300937308 */ /* 0x000e220000000800 */
[----:B------:R-:W-:Y:S02]  /*53e0*/  FMUL.FTZ R146, R229, R172 ;  /* 0x000000ace5927220 */ /* 0x000fe40000410000 */
[----:B------:R-:W-:Y:S02]  /*53f0*/  FMUL.FTZ R227, R77, R144 ;  /* 0x000000904de37220 */ /* 0x000fe40000410000 */
[-C--:B------:R-:W-:Y:S02]  /*5400*/  FFMA.FTZ R144, R229, R173.reuse, -R114 ;  /* 0x000000ade5907223 */ /* 0x080fe40000010872 */
[----:B------:R-:W-:Y:S02]  /*5410*/  FFMA.FTZ R146, RZ, R173, R146 ;  /* 0x000000adff927223 */ /* 0x000fe40000010092 */
[----:B------:R-:W-:Y:S02]  /*5420*/  FADD.FTZ R144, R227, R144 ;  /* 0x00000090e3907221 */ /* 0x000fe40000010000 */
[----:B------:R-:W-:-:S02]  /*5430*/  FMUL.FTZ R166, R145, R166 ;  /* 0x000000a691a67220 */ /* 0x000fc40000410000 */
[----:B------:R-:W-:Y:S01]  /*5440*/  FADD.FTZ R146, RZ, R146 ;  /* 0x00000092ff927221 */ /* 0x000fe20000010000 */
[----:B------:R-:W-:Y:S01]  /*5450*/  MUFU.SIN R179, R149 ;  /* 0x0000009500b37308 */ /* 0x000fe20000000400 */
[----:B------:R-:W-:Y:S02]  /*5460*/  FMUL.FTZ R145, R170, R144 ;  /* 0x00000090aa917220 */ /* 0x000fe40000410000 */
[C---:B0-----:R-:W-:Y:S02]  /*5470*/  FMUL.FTZ R165, R147.reuse, R148 ;  /* 0x0000009493a57220 */ /* 0x041fe40000410000 */
[----:B------:R-:W-:Y:S01]  /*5480*/  FMUL.FTZ R164, R147, R164 ;  /* 0x000000a493a47220 */ /* 0x000fe20000410000 */
[----:B------:R-:W-:Y:S02]  /*5490*/  HADD2.F32 R147, -RZ, R94.H0_H0 ;  /* 0x2000005eff937230 */ /* 0x000fe40000004100 */
[----:B------:R0:W-:Y:S01]  /*54a0*/  MUFU.COS R181, R149 ;  /* 0x0000009500b57308 */ /* 0x0001e20000000000 */
[----:B------:R-:W-:-:S02]  /*54b0*/  FMUL.FTZ R114, R54, R70 ;  /* 0x0000004636727220 */ /* 0x000fc40000410000 */
[----:B------:R-:W-:Y:S02]  /*54c0*/  FMUL.FTZ R115, R170, R146 ;  /* 0x00000092aa737220 */ /* 0x000fe40000410000 */
[----:B------:R-:W-:-:S03]  /*54d0*/  FMUL.FTZ R153, R58, R70 ;  /* 0x000000463a997220 */ /* 0x000fc60000410000 */
[----:B------:R-:W-:Y:S01]  /*54e0*/  MUFU.SIN R182, R151 ;  /* 0x0000009700b67308 */ /* 0x000fe20000000400 */
[----:B0-----:R-:W-:Y:S02]  /*54f0*/  FMUL.FTZ R149, R72, R70 ;  /* 0x0000004648957220 */ /* 0x001fe40000410000 */
[----:B------:R-:W-:-:S05]  /*5500*/  FFMA.FTZ R146, R171, R146, R145 ;  /* 0x00000092ab927223 */ /* 0x000fca0000010091 */
[----:B------:R0:W-:Y:S01]  /*5510*/  MUFU.COS R184, R151 ;  /* 0x0000009700b87308 */ /* 0x0001e20000000000 */
[----:B------:R-:W-:Y:S02]  /*5520*/  FMUL.FTZ R71, R55, R70 ;  /* 0x0000004637477220 */ /* 0x000fe40000410000 */
[C---:B------:R-:W-:Y:S02]  /*5530*/  FMUL.FTZ R157, R68.reuse, R157 ;  /* 0x0000009d449d7220 */ /* 0x040fe40000410000 */
[----:B------:R-:W-:Y:S02]  /*5540*/  FMUL.FTZ R156, R68, R156 ;  /* 0x0000009c449c7220 */ /* 0x000fe40000410000 */
[-C--:B0-----:R-:W-:Y:S02]  /*5550*/  FMUL.FTZ R151, R59, R70.reuse ;  /* 0x000000463b977220 */ /* 0x081fe40000410000 */
[----:B------:R-:W-:Y:S01]  /*5560*/  FMUL.FTZ R68, R53, R70 ;  /* 0x0000004635447220 */ /* 0x000fe20000410000 */
[----:B------:R-:W0:Y:S01]  /*5570*/  MUFU.EX2 R149, R149 ;  /* 0x0000009500957308 */ /* 0x000e220000000800 */
[----:B------:R-:W-:-:S02]  /*5580*/  FMUL.FTZ R168, R69, R168 ;  /* 0x000000a845a87220 */ /* 0x000fc40000410000 */
[----:B------:R-:W-:Y:S02]  /*5590*/  FFMA.FTZ R145, R171, R144, -R115 ;  /* 0x00000090ab917223 */ /* 0x000fe40000010873 */
[----:B------:R-:W-:Y:S02]  /*55a0*/  FMUL.FTZ R226, R76, R147 ;  /* 0x000000934ce27220 */ /* 0x000fe40000410000 */
[----:B------:R-:W-:Y:S01]  /*55b0*/  FADD.FTZ R146, RZ, R146 ;  /* 0x00000092ff927221 */ /* 0x000fe20000010000 */
[----:B------:R-:W1:Y:S01]  /*55c0*/  MUFU.EX2 R151, R151 ;  /* 0x0000009700977308 */ /* 0x000e620000000800 */
[-C--:B------:R-:W-:Y:S02]  /*55d0*/  FMUL.FTZ R69, R56, R70.reuse ;  /* 0x0000004638457220 */ /* 0x080fe40000410000 */
[----:B------:R-:W-:Y:S01]  /*55e0*/  FMUL.FTZ R115, R52, R70 ;  /* 0x0000004634737220 */ /* 0x000fe20000410000 */
[----:B------:R-:W-:Y:S01]  /*55f0*/  HADD2.F32 R148, -RZ, R93.H0_H0 ;  /* 0x2000005dff947230 */ /* 0x000fe20000004100 */
[----:B------:R-:W-:-:S03]  /*5600*/  FADD.FTZ R145, R226, R145 ;  /* 0x00000091e2917221 */ /* 0x000fc60000010000 */
[----:B------:R-:W2:Y:S01]  /*5610*/  MUFU.EX2 R114, R114 ;  /* 0x0000007200727308 */ /* 0x000ea20000000800 */
[----:B------:R-:W-:-:S07]  /*5620*/  FMUL.FTZ R144, R168, R146 ;  /* 0x00000092a8907220 */ /* 0x000fce0000410000 */
[----:B------:R-:W4:Y:S01]  /*5630*/  MUFU.EX2 R153, R153 ;  /* 0x0000009900997308 */ /* 0x000f220000000800 */
[----:B------:R-:W-:-:S07]  /*5640*/  FFMA.FTZ R144, R169, R145, -R144 ;  /* 0x00000091a9907223 */ /* 0x000fce0000010890 */
[----:B------:R-:W0:Y:S01]  /*5650*/  MUFU.EX2 R71, R71 ;  /* 0x0000004700477308 */ /* 0x000e220000000800 */
[----:B------:R-:W-:-:S07]  /*5660*/  FMUL.FTZ R145, R168, R145 ;  /* 0x00000091a8917220 */ /* 0x000fce0000410000 */
[----:B------:R-:W0:Y:S01]  /*5670*/  MUFU.EX2 R68, R68 ;  /* 0x0000004400447308 */ /* 0x000e220000000800 */
[----:B------:R-:W-:Y:S02]  /*5680*/  FMUL.FTZ R225, R75, R148 ;  /* 0x000000944be17220 */ /* 0x000fe40000410000 */
[----:B------:R-:W-:-:S05]  /*5690*/  FFMA.FTZ R145, R169, R146, R145 ;  /* 0x00000092a9917223 */ /* 0x000fca0000010091 */
[----:B------:R-:W4:Y:S01]  /*56a0*/  MUFU.EX2 R69, R69 ;  /* 0x0000004500457308 */ /* 0x000f220000000800 */
[----:B------:R-:W-:-:S07]  /*56b0*/  FADD.FTZ R144, R225, R144 ;  /* 0x00000090e1907221 */ /* 0x000fce0000010000 */
[----:B------:R-:W4:Y:S01]  /*56c0*/  MUFU.EX2 R115, R115 ;  /* 0x0000007300737308 */ /* 0x000f220000000800 */
[----:B0-----:R-:W-:Y:S02]  /*56d0*/  FMUL.FTZ R163, R149, R150 ;  /* 0x0000009695a37220 */ /* 0x001fe40000410000 */
[C---:B-1----:R-:W-:Y:S02]  /*56e0*/  FMUL.FTZ R161, R151.reuse, R174 ;  /* 0x000000ae97a17220 */ /* 0x042fe40000410000 */
[----:B------:R-:W-:Y:S02]  /*56f0*/  FMUL.FTZ R160, R151, R160 ;  /* 0x000000a097a07220 */ /* 0x000fe40000410000 */
[C---:B--2---:R-:W-:Y:S02]  /*5700*/  FMUL.FTZ R151, R114.reuse, R177 ;  /* 0x000000b172977220 */ /* 0x044fe40000410000 */
[----:B------:R-:W-:Y:S02]  /*5710*/  FMUL.FTZ R150, R114, R175 ;  /* 0x000000af72967220 */ /* 0x000fe40000410000 */
[----:B------:R-:W-:-:S02]  /*5720*/  FADD.FTZ R145, RZ, R145 ;  /* 0x00000091ff917221 */ /* 0x000fc40000010000 */
[C---:B----4-:R-:W-:Y:S02]  /*5730*/  FMUL.FTZ R159, R153.reuse, R176 ;  /* 0x000000b0999f7220 */ /* 0x050fe40000410000 */
[----:B------:R-:W-:Y:S02]  /*5740*/  FMUL.FTZ R158, R153, R158 ;  /* 0x0000009e999e7220 */ /* 0x000fe40000410000 */
[----:B------:R-:W-:Y:S02]  /*5750*/  FMUL.FTZ R114, R166, R144 ;  /* 0x00000090a6727220 */ /* 0x000fe40000410000 */
[----:B------:R-:W-:Y:S02]  /*5760*/  FMUL.FTZ R162, R149, R162 ;  /* 0x000000a295a27220 */ /* 0x000fe40000410000 */
[C---:B------:R-:W-:Y:S02]  /*5770*/  FMUL.FTZ R153, R71.reuse, R180 ;  /* 0x000000b447997220 */ /* 0x040fe40000410000 */
[----:B------:R-:W-:Y:S01]  /*5780*/  FMUL.FTZ R152, R71, R152 ;  /* 0x0000009847987220 */ /* 0x000fe20000410000 */
[----:B------:R-:W-:Y:S01]  /*5790*/  HADD2.F32 R71, -RZ, R92.H0_H0 ;  /* 0x2000005cff477230 */ /* 0x000fe20000004100 */
[----:B------:R-:W-:-:S02]  /*57a0*/  FMUL.FTZ R149, R68, R181 ;  /* 0x000000b544957220 */ /* 0x000fc40000410000 */
[----:B------:R-:W-:Y:S02]  /*57b0*/  FMUL.FTZ R148, R68, R179 ;  /* 0x000000b344947220 */ /* 0x000fe40000410000 */
[-C--:B------:R-:W-:Y:S02]  /*57c0*/  FMUL.FTZ R68, R166, R145.reuse ;  /* 0x00000091a6447220 */ /* 0x080fe40000410000 */
[----:B------:R-:W-:Y:S02]  /*57d0*/  FFMA.FTZ R114, R167, R145, R114 ;  /* 0x00000091a7727223 */ /* 0x000fe40000010072 */
[C---:B------:R-:W-:Y:S02]  /*57e0*/  FMUL.FTZ R155, R69.reuse, R178 ;  /* 0x000000b2459b7220 */ /* 0x040fe40000410000 */
[----:B------:R-:W-:Y:S02]  /*57f0*/  FMUL.FTZ R154, R69, R154 ;  /* 0x0000009a459a7220 */ /* 0x000fe40000410000 */
[----:B------:R-:W-:-:S02]  /*5800*/  FMUL.FTZ R147, R115, R184 ;  /* 0x000000b873937220 */ /* 0x000fc40000410000 */
[----:B------:R-:W-:Y:S02]  /*5810*/  FMUL.FTZ R146, R115, R182 ;  /* 0x000000b673927220 */ /* 0x000fe40000410000 */
[----:B------:R-:W-:Y:S02]  /*5820*/  FFMA.FTZ R69, R167, R144, -R68 ;  /* 0x00000090a7457223 */ /* 0x000fe40000010844 */
[----:B------:R-:W-:Y:S02]  /*5830*/  FMUL.FTZ R224, R74, R71 ;  /* 0x000000474ae07220 */ /* 0x000fe40000410000 */
[----:B------:R-:W-:Y:S02]  /*5840*/  FADD.FTZ R115, RZ, R114 ;  /* 0x00000072ff737221 */ /* 0x000fe40000010000 */
[----:B------:R-:W-:Y:S01]  /*5850*/  FMUL.FTZ R114, R130, R172 ;  /* 0x000000ac82727220 */ /* 0x000fe20000410000 */
[----:B------:R-:W-:Y:S01]  /*5860*/  HADD2.F32 R176, -RZ, R91.H0_H0 ;  /* 0x2000005bffb07230 */ /* 0x000fe20000004100 */
[----:B------:R-:W-:-:S02]  /*5870*/  FADD.FTZ R69, R224, R69 ;  /* 0x00000045e0457221 */ /* 0x000fc40000010000 */
[C---:B------:R-:W-:Y:S02]  /*5880*/  FMUL.FTZ R144, R164.reuse, R115 ;  /* 0x00000073a4907220 */ /* 0x040fe40000410000 */
[C---:B------:R-:W-:Y:S02]  /*5890*/  FMUL.FTZ R68, R131.reuse, R172 ;  /* 0x000000ac83447220 */ /* 0x040fe40000410000 */
[----:B------:R-:W-:Y:S02]  /*58a0*/  FFMA.FTZ R114, R131, R173, R114 ;  /* 0x000000ad83727223 */ /* 0x000fe40000010072 */
[-C--:B------:R-:W-:Y:S02]  /*58b0*/  FMUL.FTZ R174, R164, R69.reuse ;  /* 0x00000045a4ae7220 */ /* 0x080fe40000410000 */
[----:B------:R-:W-:Y:S02]  /*58c0*/  FFMA.FTZ R144, R165, R69, -R144 ;  /* 0x00000045a5907223 */ /* 0x000fe40000010890 */
[----:B------:R-:W-:-:S02]  /*58d0*/  FMUL.FTZ R223, R73, R176 ;  /* 0x000000b049df7220 */ /* 0x000fc40000410000 */
[----:B------:R-:W-:Y:S02]  /*58e0*/  FFMA.FTZ R68, R130, R173, -R68 ;  /* 0x000000ad82447223 */ /* 0x000fe40000010844 */
[C---:B------:R-:W-:Y:S02]  /*58f0*/  FMUL.FTZ R69, R170.reuse, R114 ;  /* 0x00000072aa457220 */ /* 0x040fe40000410000 */
        /* <DEDUP_REMOVED lines=18> */
[----:B------:R-:W-:Y:S02]  /*5a20*/  FMUL.FTZ R69, R166, R114 ;  /* 0x00000072a6457220 */ /* 0x000fe40000410000 */
[----:B------:R-:W-:Y:S02]  /*5a30*/  FADD.FTZ R115, R222, R115 ;  /* 0x00000073de737221 */ /* 0x000fe40000010000 */
        /* <DEDUP_REMOVED lines=11> */
[C---:B------:R-:W-:Y:S01]  /*5af0*/  FMUL.FTZ R145, R158.reuse, R115 ;  /* 0x000000739e917220 */ /* 0x040fe20000410000 */
[----:B------:R-:W-:Y:S01]  /*5b00*/  HADD2.F32 R213, -RZ, R88.H0_H0 ;  /* 0x20000058ffd57230 */ /* 0x000fe20000004100 */
[-C--:B------:R-:W-:Y:S02]  /*5b10*/  FMUL.FTZ R144, R158, R174.reuse ;  /* 0x000000ae9e907220 */ /* 0x080fe40000410000 */
[-C--:B------:R-:W-:Y:S02]  /*5b20*/  FMUL.FTZ R71, R164, R69.reuse ;  /* 0x00000045a4477220 */ /* 0x080fe40000410000 */
[----:B------:R-:W-:Y:S02]  /*5b30*/  FFMA.FTZ R114, R165, R69, -R114 ;  /* 0x00000045a5727223 */ /* 0x000fe40000010872 */
[----:B------:R-:W-:-:S02]  /*5b40*/  FFMA.FTZ R145, R159, R174, R145 ;  /* 0x000000ae9f917223 */ /* 0x000fc40000010091 */
[----:B------:R-:W-:Y:S02]  /*5b50*/  FFMA.FTZ R174, R159, R115, -R144 ;  /* 0x000000739fae7223 */ /* 0x000fe40000010890 */
[----:B------:R-:W-:Y:S02]  /*5b60*/  FFMA.FTZ R71, R165, R68, R71 ;  /* 0x00000044a5477223 */ /* 0x000fe40000010047 */
[----:B------:R-:W-:Y:S02]  /*5b70*/  FMUL.FTZ R213, R58, R213 ;  /* 0x000000d53ad57220 */ /* 0x000fe40000410000 */
[----:B------:R-:W-:Y:S02]  /*5b80*/  FADD.FTZ R115, RZ, R145 ;  /* 0x00000091ff737221 */ /* 0x000fe40000010000 */
[----:B------:R-:W-:Y:S02]  /*5b90*/  FMUL.FTZ R144, R162, R114 ;  /* 0x00000072a2907220 */ /* 0x000fe40000410000 */
[----:B------:R-:W-:-:S02]  /*5ba0*/  FMUL.FTZ R68, R51, UR15 ;  /* 0x0000000f33447c20 */ /* 0x000fc40008410000 */
[----:B------:R-:W-:Y:S02]  /*5bb0*/  FMUL.FTZ R69, R162, R71 ;  /* 0x00000047a2457220 */ /* 0x000fe40000410000 */
[----:B------:R-:W-:Y:S02]  /*5bc0*/  FADD.FTZ R174, R213, R174 ;  /* 0x000000aed5ae7221 */ /* 0x000fe40000010000 */
[----:B------:R-:W-:Y:S02]  /*5bd0*/  FMUL.FTZ R145, R156, R115 ;  /* 0x000000739c917220 */ /* 0x000fe40000410000 */
[C---:B------:R-:W-:Y:S01]  /*5be0*/  FFMA.FTZ R144, R163.reuse, R71, R144 ;  /* 0x00000047a3907223 */ /* 0x040fe20000010090 */
[----:B------:R-:W-:Y:S01]  /*5bf0*/  HADD2.F32 R212, -RZ, R87.H0_H0 ;  /* 0x20000057ffd47230 */ /* 0x000fe20000004100 */
[----:B------:R-:W-:Y:S02]  /*5c00*/  FMUL.RZ R177, R68, 0.15915493667125701904 ;  /* 0x3e22f98344b17820 */ /* 0x000fe4000040c000 */
[----:B------:R-:W-:-:S02]  /*5c10*/  FFMA.FTZ R69, R163, R114, -R69 ;  /* 0x00000072a3457223 */ /* 0x000fc40000010845 */
[----:B------:R-:W-:Y:S02]  /*5c20*/  FFMA.FTZ R71, R157, R174, -R145 ;  /* 0x000000ae9d477223 */ /* 0x000fe40000010891 */
[----:B------:R-:W-:Y:S02]  /*5c30*/  FMUL.FTZ R68, R160, R144 ;  /* 0x00000090a0447220 */ /* 0x000fe40000410000 */
[----:B------:R-:W-:Y:S02]  /*5c40*/  FMUL.FTZ R174, R156, R174 ;  /* 0x000000ae9cae7220 */ /* 0x000fe40000410000 */
[----:B------:R-:W-:Y:S02]  /*5c50*/  FFMA.FTZ R68, R161, R69, -R68 ;  /* 0x00000045a1447223 */ /* 0x000fe40000010844 */
[----:B------:R-:W-:Y:S02]  /*5c60*/  FMUL.FTZ R212, R57, R212 ;  /* 0x000000d439d47220 */ /* 0x000fe40000410000 */
[----:B------:R-:W-:-:S02]  /*5c70*/  FFMA.FTZ R174, R157, R115, R174 ;  /* 0x000000739dae7223 */ /* 0x000fc400000100ae */
[----:B------:R-:W-:Y:S02]  /*5c80*/  FMUL.FTZ R69, R160, R69 ;  /* 0x00000045a0457220 */ /* 0x000fe40000410000 */
[----:B------:R-:W-:Y:S02]  /*5c90*/  FADD.FTZ R71, R212, R71 ;  /* 0x00000047d4477221 */ /* 0x000fe40000010000 */
[----:B------:R-:W-:Y:S02]  /*5ca0*/  FADD.FTZ R174, RZ, R174 ;  /* 0x000000aeffae7221 */ /* 0x000fe40000010000 */
[----:B------:R-:W-:Y:S02]  /*5cb0*/  FFMA.FTZ R144, R161, R144, R69 ;  /* 0x00000090a1907223 */ /* 0x000fe40000010045 */
[----:B------:R-:W-:Y:S02]  /*5cc0*/  FMUL.FTZ R115, R154, R71 ;  /* 0x000000479a737220 */ /* 0x000fe40000410000 */
[----:B------:R-:W-:-:S02]  /*5cd0*/  FMUL.FTZ R70, R51, R70 ;  /* 0x0000004633467220 */ /* 0x000fc40000410000 */
[----:B------:R-:W-:Y:S02]  /*5ce0*/  FMUL.FTZ R114, R154, R174 ;  /* 0x000000ae9a727220 */ /* 0x000fe40000410000 */
[C---:B------:R-:W-:Y:S01]  /*5cf0*/  FMUL.FTZ R69, R158.reuse, R144 ;  /* 0x000000909e457220 */ /* 0x040fe20000410000 */
[----:B------:R-:W-:Y:S01]  /*5d00*/  HADD2.F32 R211, -RZ, R86.H0_H0 ;  /* 0x20000056ffd37230 */ /* 0x000fe20000004100 */
[C---:B------:R-:W-:Y:S02]  /*5d10*/  FFMA.FTZ R115, R155.reuse, R174, R115 ;  /* 0x000000ae9b737223 */ /* 0x040fe40000010073 */
[----:B------:R-:W-:Y:S01]  /*5d20*/  FFMA.FTZ R114, R155, R71, -R114 ;  /* 0x000000479b727223 */ /* 0x000fe20000010872 */
[----:B------:R-:W-:Y:S01]  /*5d30*/  MUFU.EX2 R70, R70 ;  /* 0x0000004600467308 */ /* 0x000fe20000000800 */
[-C--:B------:R-:W-:Y:S02]  /*5d40*/  FFMA.FTZ R71, R159, R68.reuse, -R69 ;  /* 0x000000449f477223 */ /* 0x080fe40000010845 */
[----:B------:R-:W-:-:S02]  /*5d50*/  FMUL.FTZ R68, R158, R68 ;  /* 0x000000449e447220 */ /* 0x000fc40000410000 */
[----:B------:R-:W-:Y:S02]  /*5d60*/  FMUL.FTZ R211, R56, R211 ;  /* 0x000000d338d37220 */ /* 0x000fe40000410000 */
[----:B------:R-:W-:Y:S01]  /*5d70*/  FADD.FTZ R174, RZ, R115 ;  /* 0x00000073ffae7221 */ /* 0x000fe20000010000 */
[----:B------:R-:W0:Y:S01]  /*5d80*/  MUFU.SIN R69, R177 ;  /* 0x000000b100457308 */ /* 0x000e220000000400 */
[----:B------:R-:W-:Y:S01]  /*5d90*/  FFMA.FTZ R68, R159, R144, R68 ;  /* 0x000000909f447223 */ /* 0x000fe20000010044 */
[----:B------:R-:W-:Y:S01]  /*5da0*/  HADD2.F32 R210, -RZ, R85.H0_H0 ;  /* 0x20000055ffd27230 */ /* 0x000fe20000004100 */
[----:B------:R-:W-:Y:S02]  /*5db0*/  FADD.FTZ R144, R211, R114 ;  /* 0x00000072d3907221 */ /* 0x000fe40000010000 */
[----:B------:R-:W-:-:S03]  /*5dc0*/  FMUL.FTZ R175, R152, R174 ;  /* 0x000000ae98af7220 */ /* 0x000fc60000410000 */
[----:B------:R-:W1:Y:S01]  /*5dd0*/  MUFU.COS R145, R177 ;  /* 0x000000b100917308 */ /* 0x000e620000000000 */
[----:B------:R-:W-:Y:S02]  /*5de0*/  FMUL.FTZ R115, R156, R71 ;  /* 0x000000479c737220 */ /* 0x000fe40000410000 */
[-C--:B------:R-:W-:Y:S02]  /*5df0*/  FMUL.FTZ R176, R152, R144.reuse ;  /* 0x0000009098b07220 */ /* 0x080fe40000410000 */
[----:B------:R-:W-:Y:S02]  /*5e00*/  FFMA.FTZ R175, R153, R144, -R175 ;  /* 0x0000009099af7223 */ /* 0x000fe400000108af */
[----:B------:R-:W-:Y:S02]  /*5e10*/  FMUL.FTZ R210, R55, R210 ;  /* 0x000000d237d27220 */ /* 0x000fe40000410000 */
[-C--:B------:R-:W-:Y:S02]  /*5e20*/  FMUL.FTZ R114, R156, R68.reuse ;  /* 0x000000449c727220 */ /* 0x080fe40000410000 */
[----:B------:R-:W-:-:S02]  /*5e30*/  FFMA.FTZ R115, R157, R68, R115 ;  /* 0x000000449d737223 */ /* 0x000fc40000010073 */
[----:B------:R-:W-:Y:S02]  /*5e40*/  FFMA.FTZ R176, R153, R174, R176 ;  /* 0x000000ae99b07223 */ /* 0x000fe400000100b0 */
[----:B------:R-:W-:Y:S02]  /*5e50*/  FADD.FTZ R175, R210, R175 ;  /* 0x000000afd2af7221 */ /* 0x000fe40000010000 */
[----:B------:R-:W-:Y:S02]  /*5e60*/  FFMA.FTZ R114, R157, R71, -R114 ;  /* 0x000000479d727223 */ /* 0x000fe40000010872 */
[----:B------:R-:W-:Y:S02]  /*5e70*/  FMUL.FTZ R68, R154, R115 ;  /* 0x000000739a447220 */ /* 0x000fe40000410000 */
[----:B0-----:R-:W-:Y:S02]  /*5e80*/  FMUL.FTZ R144, R70, R69 ;  /* 0x0000004546907220 */ /* 0x001fe40000410000 */
[----:B------:R-:W-:-:S02]  /*5e90*/  FADD.FTZ R176, RZ, R176 ;  /* 0x000000b0ffb07221 */ /* 0x000fc40000010000 */
[----:B------:R-:W-:Y:S01]  /*5ea0*/  FMUL.FTZ R69, R150, R175 ;  /* 0x000000af96457220 */ /* 0x000fe20000410000 */
[----:B------:R-:W-:Y:S01]  /*5eb0*/  HADD2.F32 R209, -RZ, R84.H0_H0 ;  /* 0x20000054ffd17230 */ /* 0x000fe20000004100 */
[-C--:B------:R-:W-:Y:S02]  /*5ec0*/  FFMA.FTZ R68, R155, R114.reuse, -R68 ;  /* 0x000000729b447223 */ /* 0x080fe40000010844 */
[----:B-1----:R-:W-:Y:S02]  /*5ed0*/  FMUL.FTZ R145, R70, R145 ;  /* 0x0000009146917220 */ /* 0x002fe40000410000 */
[----:B------:R-:W-:Y:S02]  /*5ee0*/  FMUL.FTZ R114, R154, R114 ;  /* 0x000000729a727220 */ /* 0x000fe40000410000 */
[-C--:B------:R-:W-:Y:S02]  /*5ef0*/  FMUL.FTZ R70, R150, R176.reuse ;  /* 0x000000b096467220 */ /* 0x080fe40000410000 */
[----:B------:R-:W-:-:S02]  /*5f00*/  FFMA.FTZ R69, R151, R176, R69 ;  /* 0x000000b097457223 */ /* 0x000fc40000010045 */
[----:B------:R-:W-:Y:S02]  /*5f10*/  FFMA.FTZ R114, R155, R115, R114 ;  /* 0x000000739b727223 */ /* 0x000fe40000010072 */
[----:B------:R-:W-:Y:S02]  /*5f20*/  FFMA.FTZ R174, R151, R175, -R70 ;  /* 0x000000af97ae7223 */ /* 0x000fe40000010846 */
[----:B------:R-:W-:Y:S02]  /*5f30*/  FMUL.FTZ R209, R54, R209 ;  /* 0x000000d136d17220 */ /* 0x000fe40000410000 */
[----:B------:R-:W-:Y:S02]  /*5f40*/  FADD.FTZ R115, RZ, R69 ;  /* 0x00000045ff737221 */ /* 0x000fe40000010000 */
[C---:B------:R-:W-:Y:S02]  /*5f50*/  FMUL.FTZ R70, R152.reuse, R68 ;  /* 0x0000004498467220 */ /* 0x040fe40000410000 */
[----:B------:R-:W-:-:S02]  /*5f60*/  FMUL.FTZ R69, R152, R114 ;  /* 0x0000007298457220 */ /* 0x000fc40000410000 */
[----:B------:R-:W-:Y:S02]  /*5f70*/  FADD.FTZ R174, R209, R174 ;  /* 0x000000aed1ae7221 */ /* 0x000fe40000010000 */
[C---:B------:R-:W-:Y:S01]  /*5f80*/  FMUL.FTZ R71, R148.reuse, R115 ;  /* 0x0000007394477220 */ /* 0x040fe20000410000 */
[----:B------:R-:W-:Y:S01]  /*5f90*/  HADD2.F32 R208, -RZ, R83.H0_H0 ;  /* 0x20000053ffd07230 */ /* 0x000fe20000004100 */
[C---:B------:R-:W-:Y:S02]  /*5fa0*/  FFMA.FTZ R70, R153.reuse, R114, R70 ;  /* 0x0000007299467223 */ /* 0x040fe40000010046 */
[----:B------:R-:W-:Y:S02]  /*5fb0*/  FFMA.FTZ R69, R153, R68, -R69 ;  /* 0x0000004499457223 */ /* 0x000fe40000010845 */
[-C--:B------:R-:W-:Y:S02]  /*5fc0*/  FFMA.FTZ R175, R149, R174.reuse, -R71 ;  /* 0x000000ae95af7223 */ /* 0x080fe40000010847 */
[----:B------:R-:W-:-:S02]  /*5fd0*/  FMUL.FTZ R174, R148, R174 ;  /* 0x000000ae94ae7220 */ /* 0x000fc40000410000 */
[C---:B------:R-:W-:Y:S02]  /*5fe0*/  FMUL.FTZ R68, R150.reuse, R70 ;  /* 0x0000004696447220 */ /* 0x040fe40000410000 */
[----:B------:R-:W-:Y:S02]  /*5ff0*/  FMUL.FTZ R71, R150, R69 ;  /* 0x0000004596477220 */ /* 0x000fe40000410000 */
[----:B------:R-:W-:Y:S02]  /*6000*/  FMUL.FTZ R208, R53, R208 ;  /* 0x000000d035d07220 */ /* 0x000fe40000410000 */
[----:B------:R-:W-:Y:S02]  /*6010*/  FFMA.FTZ R174, R149, R115, R174 ;  /* 0x0000007395ae7223 */ /* 0x000fe400000100ae */
[C---:B------:R-:W-:Y:S02]  /*6020*/  FFMA.FTZ R68, R151.reuse, R69, -R68 ;  /* 0x0000004597447223 */ /* 0x040fe40000010844 */
[----:B------:R-:W-:-:S02]  /*6030*/  FFMA.FTZ R71, R151, R70, R71 ;  /* 0x0000004697477223 */ /* 0x000fc40000010047 */
[----:B------:R-:W-:Y:S02]  /*6040*/  FADD.FTZ R175, R208, R175 ;  /* 0x000000afd0af7221 */ /* 0x000fe40000010000 */
[----:B------:R-:W-:Y:S01]  /*6050*/  FADD.FTZ R174, RZ, R174 ;  /* 0x000000aeffae7221 */ /* 0x000fe20000010000 */
[----:B------:R-:W-:Y:S01]  /*6060*/  HADD2.F32 R177, -RZ, R82.H0_H0 ;  /* 0x20000052ffb17230 */ /* 0x000fe20000004100 */
[C---:B------:R-:W-:Y:S02]  /*6070*/  FMUL.FTZ R70, R148.reuse, R68 ;  /* 0x0000004494467220 */ /* 0x040fe40000410000 */
[----:B------:R-:W-:Y:S02]  /*6080*/  FMUL.FTZ R69, R148, R71 ;  /* 0x0000004794457220 */ /* 0x000fe40000410000 */
[C---:B------:R-:W-:Y:S02]  /*6090*/  FMUL.FTZ R115, R146.reuse, R175 ;  /* 0x000000af92737220 */ /* 0x040fe40000410000 */
[----:B------:R-:W-:-:S02]  /*60a0*/  FMUL.FTZ R114, R146, R174 ;  /* 0x000000ae92727220 */ /* 0x000fc40000410000 */
[C---:B------:R-:W-:Y:S02]  /*60b0*/  FFMA.FTZ R70, R149.reuse, R71, R70 ;  /* 0x0000004795467223 */ /* 0x040fe40000010046 */
[----:B------:R-:W-:Y:S02]  /*60c0*/  FFMA.FTZ R69, R149, R68, -R69 ;  /* 0x0000004495457223 */ /* 0x000fe40000010845 */
[C---:B------:R-:W-:Y:S02]  /*60d0*/  FFMA.FTZ R115, R147.reuse, R174, R115 ;  /* 0x000000ae93737223 */ /* 0x040fe40000010073 */
[----:B------:R-:W-:Y:S02]  /*60e0*/  FFMA.FTZ R175, R147, R175, -R114 ;  /* 0x000000af93af7223 */ /* 0x000fe40000010872 */
[----:B------:R-:W-:Y:S02]  /*60f0*/  FMUL.FTZ R206, R52, R177 ;  /* 0x000000b134ce7220 */ /* 0x000fe40000410000 */
[----:B------:R-:W-:-:S02]  /*6100*/  FMUL.FTZ R68, R146, R70 ;  /* 0x0000004692447220 */ /* 0x000fc40000410000 */
[-C--:B------:R-:W-:Y:S01]  /*6110*/  FMUL.FTZ R71, R146, R69.reuse ;  /* 0x0000004592477220 */ /* 0x080fe20000410000 */
[----:B------:R-:W-:Y:S01]  /*6120*/  ISETP.NE.AND P0, PT, R137, 0x3f, PT ;  /* 0x0000003f8900780c */ /* 0x000fe20003f05270 */
[----:B------:R-:W-:Y:S02]  /*6130*/  FADD.FTZ R115, RZ, R115 ;  /* 0x00000073ff737221 */ /* 0x000fe40000010000 */
[----:B------:R-:W-:Y:S02]  /*6140*/  FADD.FTZ R175, R206, R175 ;  /* 0x000000afceaf7221 */ /* 0x000fe40000010000 */
[C---:B------:R-:W-:Y:S01]  /*6150*/  FFMA.FTZ R68, R147.reuse, R69, -R68 ;  /* 0x0000004593447223 */ /* 0x040fe20000010844 */
[----:B------:R-:W-:Y:S01]  /*6160*/  HADD2.F32 R174, -RZ, R81.H0_H0 ;  /* 0x20000051ffae7230 */ /* 0x000fe20000004100 */
[----:B------:R-:W-:Y:S02]  /*6170*/  FFMA.FTZ R71, R147, R70, R71 ;  /* 0x0000004693477223 */ /* 0x000fe40000010047 */
[----:B---3--:R-:W-:-:S02]  /*6180*/  FMUL.FTZ R69, R65, R67 ;  /* 0x0000004341457220 */ /* 0x008fc40000410000 */
[C---:B------:R-:W-:Y:S02]  /*6190*/  FMUL.FTZ R114, R144.reuse, R115 ;  /* 0x0000007390727220 */ /* 0x040fe40000410000 */
[-C--:B------:R-:W-:Y:S02]  /*61a0*/  FMUL.FTZ R70, R144, R175.reuse ;  /* 0x000000af90467220 */ /* 0x080fe40000410000 */
[-C--:B------:R-:W-:Y:S02]  /*61b0*/  FMUL.FTZ R65, R65, R66.reuse ;  /* 0x0000004241417220 */ /* 0x080fe40000410000 */
[----:B------:R-:W-:Y:S02]  /*61c0*/  FFMA.FTZ R69, R64, R66, -R69 ;  /* 0x0000004240457223 */ /* 0x000fe40000010845 */
[C---:B------:R-:W-:Y:S02]  /*61d0*/  FFMA.FTZ R114, R145.reuse, R175, -R114 ;  /* 0x000000af91727223 */ /* 0x040fe40000010872 */
[----:B------:R-:W-:-:S02]  /*61e0*/  FFMA.FTZ R115, R145, R115, R70 ;  /* 0x0000007391737223 */ /* 0x000fc40000010046 */
[----:B------:R-:W-:Y:S02]  /*61f0*/  FMUL.FTZ R66, R144, R71 ;  /* 0x0000004790427220 */ /* 0x000fe40000410000 */
[----:B------:R-:W-:Y:S02]  /*6200*/  FMUL.FTZ R207, R51, R174 ;  /* 0x000000ae33cf7220 */ /* 0x000fe40000410000 */
[----:B------:R-:W-:Y:S02]  /*6210*/  FFMA.FTZ R205, R64, R67, R65 ;  /* 0x0000004340cd7223 */ /* 0x000fe40000010041 */
[----:B------:R-:W-:Y:S02]  /*6220*/  FFMA.FTZ R64, R145, R68, -R66 ;  /* 0x0000004491407223 */ /* 0x000fe40000010842 */
[----:B------:R-:W-:Y:S02]  /*6230*/  FADD.FTZ R66, R207, R114 ;  /* 0x00000072cf427221 */ /* 0x000fe40000010000 */
[----:B------:R-:W-:-:S02]  /*6240*/  FADD.FTZ R67, RZ, R115 ;  /* 0x00000073ff437221 */ /* 0x000fc40000010000 */
[----:B------:R0:W1:Y:S01]  /*6250*/  @P0 LDS.64 R114, [R137.X8+0x20b8] ;  /* 0x0020b80089720984 */ /* 0x0000620000008a00 */
[----:B------:R-:W-:Y:S01]  /*6260*/  FMUL.FTZ R70, R144, R68 ;  /* 0x0000004490467220 */ /* 0x000fe20000410000 */
[----:B------:R-:W-:Y:S03]  /*6270*/  BSSY B0, `(.L_x_4121) ;  /* 0x000000c000007945 */ /* 0x000fe60003800000 */
[----:B------:R-:W-:Y:S01]  /*6280*/  FFMA.FTZ R65, R145, R71, R70 ;  /* 0x0000004791417223 */ /* 0x000fe20000010046 */
[----:B------:R-:W-:Y:S05]  /*6290*/  @P0 BRA `(.L_x_4122) ;  /* 0x0000009000000947 */ /* 0x000fea0003800000 */
[----:B------:R-:W-:Y:S02]  /*62a0*/  ISETP.NE.AND P0, PT, R128, c[0x0][0x174], PT ;  /* 0x00005d0080007a0c */ /* 0x000fe40003f05270 */
[----:B-1----:R-:W-:Y:S02]  /*62b0*/  MOV R114, 0x3f800000 ;  /* 0x3f80000000727802 */ /* 0x002fe40000000f00 */
[----:B------:R-:W-:-:S09]  /*62c0*/  MOV R115, RZ ;  /* 0x000000ff00737202 */ /* 0x000fd20000000f00 */
[----:B------:R-:W-:-:S04]  /*62d0*/  @P0 IADD3 R71, -R135, c[0x0][0x174], RZ ;  /* 0x00005d0087470a10 */ /* 0x000fc80007ffe1ff */
[----:B------:R-:W-:-:S04]  /*62e0*/  @P0 LEA.HI R68, R71, R71, RZ, 0x1 ;  /* 0x0000004747440211 */ /* 0x000fc800078f08ff */
[----:B------:R-:W-:-:S04]  /*62f0*/  @P0 LOP3.LUT R68, R68, 0xfffffe, RZ, 0xc0, !PT ;  /* 0x00fffffe44440812 */ /* 0x000fc800078ec0ff */
[----:B------:R-:W-:-:S04]  /*6300*/  @P0 IADD3 R71, -R68, R71, RZ ;  /* 0x0000004744470210 */ /* 0x000fc80007ffe1ff */
[----:B------:R-:W-:-:S05]  /*6310*/  @P0 LEA R71, R71, R0, 0x8 ;  /* 0x0000000047470211 */ /* 0x000fca00078e40ff */
[----:B------:R1:W2:Y:S02]  /*6320*/  @P0 LDS.64 R114, [R71.X8+0x10b0] ;  /* 0x0010b00047720984 */ /* 0x0002a40000008a00 */
.L_x_4122:
[----:B------:R-:W-:Y:S05]  /*6330*/  BSYNC B0 ;  /* 0x0000000000007941 */ /* 0x000fea0003800000 */
.L_x_4121:
        /* <DEDUP_REMOVED lines=37> */
[----:B---3--:R-:W-:-:S05]  /*6590*/  SHF.L.U32 R214, R137, 0x5, RZ ;  /* 0x0000000589d67819 */ /* 0x008fca00000006ff */
[----:B------:R-:W-:Y:S04]  /*65a0*/  LDS.128 R64, [R214+0x8a0] ;  /* 0x0008a000d6407984 */ /* 0x000fe80000000c00 */
[----:B-1----:R-:W1:Y:S02]  /*65b0*/  LDS.128 R68, [R214+0x8b0] ;  /* 0x0008b000d6447984 */ /* 0x002e640000000c00 */
[-C--:B-1----:R-:W-:Y:S02]  /*65c0*/  FMUL.FTZ R217, R67, R69.reuse ;  /* 0x0000004543d97220 */ /* 0x082fe40000410000 */
        /* <DEDUP_REMOVED lines=10> */
[----:B------:R1:W3:Y:S02]  /*6670*/  SHFL.UP PT, R69, R66, 0x1, RZ ;  /* 0x0420000042457989 */ /* 0x0002e400000e00ff */
.L_x_4169:
[----:B------:R-:W-:Y:S05]  /*6680*/  BRA.DIV ~URZ, `(.L_x_4126) ;  /* 0x000061127f007947 */ /* 0x000fea000b800000 */
[----:B------:R-:W4:Y:S01]  /*6690*/  SHFL.UP PT, R67, R70, 0x1, RZ ;  /* 0x0420000046437989 */ /* 0x000f2200000e00ff */
[----:B------:R-:W-:Y:S01]  /*66a0*/  ISETP.GE.AND P0, PT, R136, 0x1, PT ;  /* 0x000000018800780c */ /* 0x000fe20003f06270 */
[C---:B---3--:R-:W-:Y:S02]  /*66b0*/  FMUL.FTZ R217, R68.reuse, R69 ;  /* 0x0000004544d97220 */ /* 0x048fe40000410000 */
[----:B------:R-:W3:Y:S04]  /*66c0*/  SHFL.UP PT, R215, R71, 0x1, RZ ;  /* 0x0420000047d77989 */ /* 0x000ee800000e00ff */
[----:B------:R-:W0:Y:S01]  /*66d0*/  SHFL.UP PT, R65, R68, 0x1, RZ ;  /* 0x0420000044417989 */ /* 0x000e2200000e00ff */
[----:B----4-:R-:W-:-:S02]  /*66e0*/  FMUL.FTZ R216, R68, R67 ;  /* 0x0000004344d87220 */ /* 0x010fc40000410000 */
[-C--:B---3--:R-:W-:Y:S02]  /*66f0*/  FMUL.FTZ R64, R68, R215.reuse ;  /* 0x000000d744407220 */ /* 0x088fe40000410000 */
[C---:B------:R-:W-:Y:S02]  /*6700*/  FFMA.FTZ R216, R66.reuse, R215, R216 ;  /* 0x000000d742d87223 */ /* 0x040fe400000100d8 */
[C---:B------:R-:W-:Y:S02]  /*6710*/  FFMA.FTZ R67, R66.reuse, R67, -R64 ;  /* 0x0000004342437223 */ /* 0x040fe40000010840 */
[-C--:B0-----:R-:W-:Y:S02]  /*6720*/  FFMA.FTZ R215, R66, R65.reuse, R217 ;  /* 0x0000004142d77223 */ /* 0x081fe400000100d9 */
[C---:B------:R-:W-:Y:S02]  /*6730*/  FMUL.FTZ R65, R68.reuse, R65 ;  /* 0x0000004144417220 */ /* 0x040fe40000410000 */
[----:B------:R-:W-:Y:S01]  /*6740*/  @P0 FADD.FTZ R71, R71, R216 ;  /* 0x000000d847470221 */ /* 0x000fe20000010000 */
[----:B------:R-:W-:Y:S01]  /*6750*/  FSEL R215, R68, R215, !P0 ;  /* 0x000000d744d77208 */ /* 0x000fe20004000000 */
[----:B------:R-:W-:-:S02]  /*6760*/  @P0 FADD.FTZ R70, R70, R67 ;  /* 0x0000004346460221 */ /* 0x000fc40000010000 */
[----:B-1----:R-:W-:Y:S01]  /*6770*/  @P0 FFMA.FTZ R66, R66, R69, -R65 ;  /* 0x0000004542420223 */ /* 0x002fe20000010841 */
[----:B------:R-:W0:Y:S01]  /*6780*/  SHFL.UP PT, R68, R71, 0x2, RZ ;  /* 0x0440000047447989 */ /* 0x000e2200000e00ff */
[----:B------:R-:W-:-:S03]  /*6790*/  ISETP.GE.AND P0, PT, R136, 0x2, PT ;  /* 0x000000028800780c */ /* 0x000fc60003f06270 */
[----:B------:R-:W1:Y:S04]  /*67a0*/  SHFL.UP PT, R67, R70, 0x2, RZ ;  /* 0x0440000046437989 */ /* 0x000e6800000e00ff */
[----:B------:R-:W3:Y:S04]  /*67b0*/  SHFL.UP PT, R64, R66, 0x2, RZ ;  /* 0x0440000042407989 */ /* 0x000ee800000e00ff */
[----:B------:R-:W4:Y:S01]  /*67c0*/  SHFL.UP PT, R65, R215, 0x2, RZ ;  /* 0x04400000d7417989 */ /* 0x000f2200000e00ff */
[C---:B0-----:R-:W-:Y:S02]  /*67d0*/  FMUL.FTZ R216, R215.reuse, R68 ;  /* 0x00000044d7d87220 */ /* 0x041fe40000410000 */
[----:B-1----:R-:W-:-:S02]  /*67e0*/  FMUL.FTZ R219, R215, R67 ;  /* 0x00000043d7db7220 */ /* 0x002fc40000410000 */
        /* <DEDUP_REMOVED lines=12> */
[----:B------:R-:W3:Y:S04]  /*68b0*/  SHFL.UP PT, R215, R71, 0x4, RZ ;  /* 0x0480000047d77989 */ /* 0x000ee800000e00ff */
[----:B------:R-:W4:Y:S01]  /*68c0*/  SHFL.UP PT, R67, R216, 0x4, RZ ;  /* 0x04800000d8437989 */ /* 0x000f2200000e00ff */
[C---:B0-----:R-:W-:Y:S02]  /*68d0*/  FMUL.FTZ R217, R216.reuse, R69 ;  /* 0x00000045d8d97220 */ /* 0x041fe40000410000 */
[----:B-1----:R-:W-:-:S02]  /*68e0*/  FMUL.FTZ R64, R216, R65 ;  /* 0x00000041d8407220 */ /* 0x002fc40000410000 */
[-C--:B---3--:R-:W-:Y:S02]  /*68f0*/  FMUL.FTZ R68, R216, R215.reuse ;  /* 0x000000d7d8447220 */ /* 0x088fe40000410000 */
[C---:B------:R-:W-:Y:S02]  /*6900*/  FFMA.FTZ R218, R66.reuse, R215, R217 ;  /* 0x000000d742da7223 */ /* 0x040fe400000100d9 */
[C---:B----4-:R-:W-:Y:S02]  /*6910*/  FFMA.FTZ R215, R66.reuse, R67, R64 ;  /* 0x0000004342d77223 */ /* 0x050fe40000010040 */
[----:B------:R-:W-:Y:S02]  /*6920*/  FFMA.FTZ R69, R66, R69, -R68 ;  /* 0x0000004542457223 */ /* 0x000fe40000010844 */
[C---:B------:R-:W-:Y:S01]  /*6930*/  FMUL.FTZ R67, R216.reuse, R67 ;  /* 0x00000043d8437220 */ /* 0x040fe20000410000 */
[----:B------:R-:W-:Y:S01]  /*6940*/  FSEL R215, R216, R215, !P0 ;  /* 0x000000d7d8d77208 */ /* 0x000fe20004000000 */
[----:B------:R-:W-:-:S02]  /*6950*/  @P0 FADD.FTZ R71, R71, R218 ;  /* 0x000000da47470221 */ /* 0x000fc40000010000 */
[----:B------:R-:W-:Y:S02]  /*6960*/  @P0 FADD.FTZ R70, R70, R69 ;  /* 0x0000004546460221 */ /* 0x000fe40000010000 */
[----:B------:R-:W-:Y:S01]  /*6970*/  @P0 FFMA.FTZ R66, R66, R65, -R67 ;  /* 0x0000004142420223 */ /* 0x000fe20000010843 */
        /* <DEDUP_REMOVED lines=10> */
[CC--:B----4-:R-:W-:Y:S02]  /*6a20*/  FFMA.FTZ R216, R66.reuse, R65.reuse, R69 ;  /* 0x0000004142d87223 */ /* 0x0d0fe40000010045 */
[----:B------:R-:W-:Y:S02]  /*6a30*/  FMUL.FTZ R67, R215, R65 ;  /* 0x00000041d7437220 */ /* 0x000fe40000410000 */
[----:B------:R-:W-:Y:S01]  /*6a40*/  @P0 FADD.FTZ R71, R71, R68 ;  /* 0x0000004447470221 */ /* 0x000fe20000010000 */
[----:B------:R-:W-:Y:S01]  /*6a50*/  FSEL R68, R215, R216, !P0 ;  /* 0x000000d8d7447208 */ /* 0x000fe20004000000 */
[----:B------:R-:W-:-:S02]  /*6a60*/  @P0 FFMA.FTZ R66, R66, R64, -R67 ;  /* 0x0000004042420223 */ /* 0x000fc40000010843 */
[----:B------:R-:W-:Y:S01]  /*6a70*/  @P0 FADD.FTZ R70, R70, R217 ;  /* 0x000000d946460221 */ /* 0x000fe20000010000 */
[----:B------:R0:W1:Y:S01]  /*6a80*/  SHFL.UP PT, R67, R71, 0x10, RZ ;  /* 0x0600000047437989 */ /* 0x00006200000e00ff */
[----:B------:R-:W-:-:S03]  /*6a90*/  MOV R69, R71 ;  /* 0x0000004700457202 */ /* 0x000fc60000000f00 */
[----:B------:R0:W3:Y:S04]  /*6aa0*/  SHFL.UP PT, R217, R66, 0x10, RZ ;  /* 0x0600000042d97989 */ /* 0x0000e800000e00ff */
[----:B------:R0:W4:Y:S04]  /*6ab0*/  SHFL.UP PT, R221, R70, 0x10, RZ ;  /* 0x0600000046dd7989 */ /* 0x00012800000e00ff */
[----:B------:R0:W2:Y:S02]  /*6ac0*/  SHFL.UP PT, R219, R68, 0x10, RZ ;  /* 0x0600000044db7989 */ /* 0x0000a400000e00ff */
.L_x_4170:
[----:B------:R-:W-:Y:S01]  /*6ad0*/  ISETP.GE.AND P0, PT, R136, 0x10, PT ;  /* 0x000000108800780c */ /* 0x000fe20003f06270 */
[----:B---3--:R-:W-:Y:S01]  /*6ae0*/  FMUL.FTZ R64, R217, R68 ;  /* 0x00000044d9407220 */ /* 0x008fe20000410000 */
[----:B------:R-:W-:Y:S01]  /*6af0*/  MOV R218, R66 ;  /* 0x0000004200da7202 */ /* 0x000fe20000000f00 */
[----:B0---4-:R-:W-:-:S04]  /*6b00*/  FMUL.FTZ R66, R221, R68 ;  /* 0x00000044dd427220 */ /* 0x011fc80000410000 */
[C---:B-1----:R-:W-:Y:S02]  /*6b10*/  FFMA.FTZ R216, R67.reuse, R218, R66 ;  /* 0x000000da43d87223 */ /* 0x042fe40000010042 */
[----:B------:R-:W-:Y:S02]  /*6b20*/  FMUL.FTZ R66, R67, R68 ;  /* 0x0000004443427220 */ /* 0x000fe40000410000 */
[C---:B--2---:R-:W-:Y:S02]  /*6b30*/  FFMA.FTZ R65, R219.reuse, R218, R64 ;  /* 0x000000dadb417223 */ /* 0x044fe40000010040 */
[----:B------:R-:W-:Y:S02]  /*6b40*/  FMUL.FTZ R64, R219, R68 ;  /* 0x00000044db407220 */ /* 0x000fe40000410000 */
[-C--:B------:R-:W-:Y:S02]  /*6b50*/  FFMA.FTZ R221, R221, R218.reuse, -R66 ;  /* 0x000000dadddd7223 */ /* 0x080fe40000010842 */
[----:B------:R-:W-:Y:S01]  /*6b60*/  @P0 FFMA.FTZ R218, R217, R218, -R64 ;  /* 0x000000dad9da0223 */ /* 0x000fe20000010840 */
[----:B------:R-:W-:Y:S01]  /*6b70*/  FSEL R217, R68, R65, !P0 ;  /* 0x0000004144d97208 */ /* 0x000fe20004000000 */
        /* <DEDUP_REMOVED lines=8> */
[----:B-----5:R-:W-:Y:S05]  /*6c00*/  CALL.REL.NOINC `($__internal_100_$__cuda_sm70_shflsync_idx_p) ;  /* 0x0000796000007944 */ /* 0x020fea0003c00000 */
.L_x_4127:
[----:B------:R-:W-:Y:S05]  /*6c10*/  BRA.CONV ~URZ, `(.L_x_4128) ;  /* 0x000000637f007947 */ /* 0x000fea000b800000 */
[----:B0-----:R-:W-:Y:S01]  /*6c20*/  HFMA2.MMA R68, -RZ, RZ, 0, 1.847743988037109375e-06 ;  /* 0x0000001fff447435 */ /* 0x001fe200000001ff */
[----:B------:R-:W-:Y:S02]  /*6c30*/  MOV R64, R217 ;  /* 0x000000d900407202 */ /* 0x000fe40000000f00 */
[----:B-1----:R-:W-:-:S02]  /*6c40*/  MOV R67, 0x1f ;  /* 0x0000001f00437802 */ /* 0x002fc40000000f00 */
[----:B------:R-:W-:Y:S02]  /*6c50*/  MOV R65, 0xffffffff ;  /* 0xffffffff00417802 */ /* 0x000fe40000000f00 */
[----:B------:R-:W-:Y:S02]  /*6c60*/  MOV R66, 0x6c80 ;  /* 0x00006c8000427802 */ /* 0x000fe40000000f00 */
[----:B-----5:R-:W-:Y:S05]  /*6c70*/  CALL.REL.NOINC `($__internal_100_$__cuda_sm70_shflsync_idx_p) ;  /* 0x000078f000007944 */ /* 0x020fea0003c00000 */
.L_x_4128:
[----:B------:R-:W-:Y:S05]  /*6c80*/  BRA.CONV ~URZ, `(.L_x_4129) ;  /* 0x000000637f007947 */ /* 0x000fea000b800000 */
[----:B0-----:R-:W-:Y:S01]  /*6c90*/  HFMA2.MMA R68, -RZ, RZ, 0, 1.847743988037109375e-06 ;  /* 0x0000001fff447435 */ /* 0x001fe200000001ff */
[----:B------:R-:W-:Y:S02]  /*6ca0*/  MOV R64, R70 ;  /* 0x0000004600407202 */ /* 0x000fe40000000f00 */
[----:B-1----:R-:W-:Y:S02]  /*6cb0*/  MOV R67, 0x1f ;  /* 0x0000001f00437802 */ /* 0x002fe40000000f00 */
[----:B------:R-:W-:Y:S02]  /*6cc0*/  MOV R65, 0xffffffff ;  /* 0xffffffff00417802 */ /* 0x000fe40000000f00 */
[----:B------:R-:W-:Y:S02]  /*6cd0*/  MOV R66, 0x6cf0 ;  /* 0x00006cf000427802 */ /* 0x000fe40000000f00 */
[----:B-----5:R-:W-:Y:S05]  /*6ce0*/  CALL.REL.NOINC `($__internal_100_$__cuda_sm70_shflsync_idx_p) ;  /* 0x0000788000007944 */ /* 0x020fea0003c00000 */
.L_x_4129:
[----:B------:R-:W-:Y:S05]  /*6cf0*/  BRA.CONV ~URZ, `(.L_x_4130) ;  /* 0x000000637f007947 */ /* 0x000fea000b800000 */
[----:B0-----:R-:W-:Y:S01]  /*6d00*/  HFMA2.MMA R68, -RZ, RZ, 0, 1.847743988037109375e-06 ;  /* 0x0000001fff447435 */ /* 0x001fe200000001ff */
[----:B------:R-:W-:-:S02]  /*6d10*/  MOV R64, R69 ;  /* 0x0000004500407202 */ /* 0x000fc40000000f00 */
[----:B-1----:R-:W-:Y:S02]  /*6d20*/  MOV R67, 0x1f ;  /* 0x0000001f00437802 */ /* 0x002fe40000000f00 */
[----:B------:R-:W-:Y:S02]  /*6d30*/  MOV R65, 0xffffffff ;  /* 0xffffffff00417802 */ /* 0x000fe40000000f00 */
[----:B------:R-:W-:Y:S02]  /*6d40*/  MOV R66, 0x6d60 ;  /* 0x00006d6000427802 */ /* 0x000fe40000000f00 */
[----:B-----5:R-:W-:Y:S05]  /*6d50*/  CALL.REL.NOINC `($__internal_100_$__cuda_sm70_shflsync_idx_p) ;  /* 0x0000781000007944 */ /* 0x020fea0003c00000 */
.L_x_4130:
[----:B------:R-:W-:Y:S05]  /*6d60*/  BRA.DIV ~URZ, `(.L_x_4131) ;  /* 0x000065927f007947 */ /* 0x000fea000b800000 */
[----:B-----5:R-:W2:Y:S04]  /*6d70*/  SHFL.IDX PT, R60, R60, RZ, 0x1f ;  /* 0x00001fff3c3c7589 */ /* 0x020ea800000e0000 */
[----:B------:R-:W3:Y:S04]  /*6d80*/  SHFL.IDX PT, R61, R61, RZ, 0x1f ;  /* 0x00001fff3d3d7589 */ /* 0x000ee800000e0000 */
[----:B------:R-:W4:Y:S04]  /*6d90*/  SHFL.IDX PT, R62, R62, RZ, 0x1f ;  /* 0x00001fff3e3e7589 */ /* 0x000f2800000e0000 */
[----:B------:R-:W0:Y:S04]  /*6da0*/  SHFL.IDX PT, R63, R63, RZ, 0x1f ;  /* 0x00001fff3f3f7589 */ /* 0x000e2800000e0000 */
[----:B------:R1:W0:Y:S04]  /*6db0*/  SHFL.UP PT, R71, R218, 0x1, RZ ;  /* 0x04200000da477989 */ /* 0x00022800000e00ff */
[----:B------:R1:W0:Y:S04]  /*6dc0*/  SHFL.UP PT, R215, R217, 0x1, RZ ;  /* 0x04200000d9d77989 */ /* 0x00022800000e00ff */
[----:B------:R-:W0:Y:S04]  /*6dd0*/  SHFL.UP PT, R70, R70, 0x1, RZ ;  /* 0x0420000046467989 */ /* 0x000e2800000e00ff */
[----:B------:R-:W0:Y:S02]  /*6de0*/  SHFL.UP PT, R69, R69, 0x1, RZ ;  /* 0x0420000045457989 */ /* 0x000e2400000e00ff */
.L_x_4171:
[----:B0123--:R-:W0:Y:S01]  /*6df0*/  LDS.128 R64, [R214+0x8a0] ;  /* 0x0008a000d6407984 */ /* 0x00fe220000000c00 */
[----:B----4-:R-:W-:-:S02]  /*6e00*/  FMUL.FTZ R216, R62, R215 ;  /* 0x000000d73ed87220 */ /* 0x010fc40000410000 */
[C---:B------:R-:W-:Y:S02]  /*6e10*/  FMUL.FTZ R68, R63.reuse, R215 ;  /* 0x000000d73f447220 */ /* 0x040fe40000410000 */
        /* <DEDUP_REMOVED lines=20> */
.L_x_4124:
[----:B---3--:R-:W-:Y:S05]  /*6f60*/  BSYNC B0 ;  /* 0x0000000000007941 */ /* 0x008fea0003800000 */
.L_x_4123:
[----:B------:R-:W-:Y:S01]  /*6f70*/  WARPSYNC 0xffffffff ;  /* 0xffffffff00007948 */ /* 0x000fe20003800000 */
[----:B------:R-:W-:Y:S01]  /*6f80*/  BAR.SYNC.DEFER_BLOCKING 0x0 ;  /* 0x0000000000007b1d */ /* 0x000fe20000010000 */
[-C--:B-1---5:R-:W-:Y:S01]  /*6f90*/  FMUL.FTZ R60, R144, R205.reuse ;  /* 0x000000cd903c7220 */ /* 0x0a2fe20000410000 */
[----:B------:R-:W-:Y:S01]  /*6fa0*/  ISETP.GE.AND P0, PT, R128, c[0x0][0x174], PT ;  /* 0x00005d0080007a0c */ /* 0x000fe20003f06270 */
[C---:B------:R-:W-:Y:S02]  /*6fb0*/  FMUL.FTZ R63, R145.reuse, R205 ;  /* 0x000000cd913f7220 */ /* 0x040fe40000410000 */
[-C--:B------:R-:W-:Y:S01]  /*6fc0*/  FFMA.FTZ R61, R145, R189.reuse, -R60 ;  /* 0x000000bd913d7223 */ /* 0x080fe2000001083c */
[----:B------:R-:W-:Y:S01]  /*6fd0*/  ISETP.NE.OR P0, PT, R133, RZ, P0 ;  /* 0x000000ff8500720c */ /* 0x000fe20000705670 */
[----:B------:R-:W-:Y:S01]  /*6fe0*/  FFMA.FTZ R63, -R144, R189, -R63 ;  /* 0x000000bd903f7223 */ /* 0x000fe2000001093f */
[----:B------:R-:W-:Y:S01]  /*6ff0*/  BSSY B0, `(.L_x_4132) ;  /* 0x00001a5000007945 */ /* 0x000fe20003800000 */
[----:B------:R-:W-:-:S02]  /*7000*/  FADD.FTZ R65, R188, R61 ;  /* 0x0000003dbc417221 */ /* 0x000fc40000010000 */
[----:B--2---:R-:W-:Y:S02]  /*7010*/  FMUL.FTZ R62, R144, R115 ;  /* 0x00000073903e7220 */ /* 0x004fe40000410000 */
        /* <DEDUP_REMOVED lines=22> */
[----:B------:R-:W-:Y:S02]  /*7180*/  FFMA.FTZ R64, R149, R66, R64 ;  /* 0x0000004295407223 */ /* 0x000fe40000010040 */
[----:B------:R-:W-:-:S02]  /*7190*/  FADD.FTZ R65, R186, R65 ;  /* 0x00000041ba417221 */ /* 0x000fc40000010000 */
[----:B------:R-:W-:Y:S02]  /*71a0*/  FMUL.FTZ R66, R150, -R62 ;  /* 0x8000003e96427220 */ /* 0x000fe40000410000 */
[----:B------:R-:W-:Y:S02]  /*71b0*/  FADD.FTZ R67, -R202, R67 ;  /* 0x00000043ca437221 */ /* 0x000fe40000010100 */
[CC--:B------:R-:W-:Y:S02]  /*71c0*/  FMUL.FTZ R63, R150.reuse, -R64.reuse ;  /* 0x80000040963f7220 */ /* 0x0c0fe40000410000 */
[C---:B------:R-:W-:Y:S02]  /*71d0*/  FMUL.FTZ R68, R150.reuse, -R65 ;  /* 0x8000004196447220 */ /* 0x040fe40000410000 */
[----:B------:R-:W-:Y:S02]  /*71e0*/  FFMA.FTZ R66, R151, R64, R66 ;  /* 0x0000004097427223 */ /* 0x000fe40000010042 */
[----:B------:R-:W-:-:S02]  /*71f0*/  FMUL.FTZ R64, R150, -R67 ;  /* 0x8000004396407220 */ /* 0x000fc40000410000 */
[C---:B------:R-:W-:Y:S02]  /*7200*/  FFMA.FTZ R63, R151.reuse, R62, -R63 ;  /* 0x0000003e973f7223 */ /* 0x040fe4000001083f */
[C---:B------:R-:W-:Y:S02]  /*7210*/  FFMA.FTZ R68, R151.reuse, R67, R68 ;  /* 0x0000004397447223 */ /* 0x040fe40000010044 */
[C---:B------:R-:W-:Y:S02]  /*7220*/  FMUL.FTZ R62, R152.reuse, -R66 ;  /* 0x80000042983e7220 */ /* 0x040fe40000410000 */
[----:B------:R-:W-:Y:S02]  /*7230*/  FFMA.FTZ R64, R151, R65, -R64 ;  /* 0x0000004197407223 */ /* 0x000fe40000010840 */
[----:B------:R-:W-:Y:S02]  /*7240*/  FADD.FTZ R68, -R201, R68 ;  /* 0x00000044c9447221 */ /* 0x000fe40000010100 */
[----:B------:R-:W-:-:S02]  /*7250*/  FMUL.FTZ R65, R152, -R63 ;  /* 0x8000003f98417220 */ /* 0x000fc40000410000 */
[----:B------:R-:W-:Y:S02]  /*7260*/  FFMA.FTZ R62, R153, R63, -R62 ;  /* 0x0000003f993e7223 */ /* 0x000fe4000001083e */
[C---:B-1----:R-:W-:Y:S02]  /*7270*/  FMUL.FTZ R63, R131.reuse, R61 ;  /* 0x0000003d833f7220 */ /* 0x042fe40000410000 */
        /* <DEDUP_REMOVED lines=10> */
[-C--:B------:R-:W-:Y:S02]  /*7320*/  FMUL.FTZ R60, R154, -R62.reuse ;  /* 0x8000003e9a3c7220 */ /* 0x080fe40000410000 */
[----:B------:R-:W-:Y:S02]  /*7330*/  FADD.FTZ R131, RZ, R131 ;  /* 0x00000083ff837221 */ /* 0x000fe40000010000 */
[----:B------:R-:W-:Y:S02]  /*7340*/  FFMA.FTZ R63, R155, R62, -R63 ;  /* 0x0000003e9b3f7223 */ /* 0x000fe4000001083f */
[----:B------:R-:W-:Y:S02]  /*7350*/  FFMA.FTZ R61, R153, R68, R64 ;  /* 0x00000044993d7223 */ /* 0x000fe40000010040 */
[----:B------:R-:W-:Y:S02]  /*7360*/  FMUL.FTZ R62, R172, R229 ;  /* 0x000000e5ac3e7220 */ /* 0x000fe40000410000 */
[----:B------:R-:W-:-:S02]  /*7370*/  FADD.FTZ R67, R184, R67 ;  /* 0x00000043b8437221 */ /* 0x000fc40000010000 */
[----:B------:R-:W-:Y:S02]  /*7380*/  FFMA.FTZ R65, R155, R65, R60 ;  /* 0x000000419b417223 */ /* 0x000fe4000001003c */
[-C--:B------:R-:W-:Y:S02]  /*7390*/  FMUL.FTZ R60, R172, R131.reuse ;  /* 0x00000083ac3c7220 */ /* 0x080fe40000410000 */
[----:B------:R-:W-:Y:S02]  /*73a0*/  FADD.FTZ R61, -R200, R61 ;  /* 0x0000003dc83d7221 */ /* 0x000fe40000010100 */
[C---:B------:R-:W-:Y:S02]  /*73b0*/  FFMA.FTZ R62, R173.reuse, R131, R62 ;  /* 0x00000083ad3e7223 */ /* 0x040fe4000001003e */
[----:B------:R-:W-:Y:S02]  /*73c0*/  FMUL.FTZ R66, R154, -R67 ;  /* 0x800000439a427220 */ /* 0x000fe40000410000 */
[----:B------:R-:W-:-:S02]  /*73d0*/  FFMA.FTZ R60, R173, R229, -R60 ;  /* 0x000000e5ad3c7223 */ /* 0x000fc4000001083c */
[-C--:B------:R-:W-:Y:S02]  /*73e0*/  FMUL.FTZ R64, R154, -R61.reuse ;  /* 0x8000003d9a407220 */ /* 0x080fe40000410000 */
[----:B------:R-:W-:Y:S02]  /*73f0*/  FADD.FTZ R215, RZ, R62 ;  /* 0x0000003effd77221 */ /* 0x000fe40000010000 */
[----:B------:R-:W-:Y:S02]  /*7400*/  FFMA.FTZ R66, R155, R61, R66 ;  /* 0x0000003d9b427223 */ /* 0x000fe40000010042 */
[----:B------:R-:W-:Y:S02]  /*7410*/  FMUL.FTZ R62, R156, -R65 ;  /* 0x800000419c3e7220 */ /* 0x000fe40000410000 */
[----:B------:R-:W-:Y:S02]  /*7420*/  FADD.FTZ R227, R227, R60 ;  /* 0x0000003ce3e37221 */ /* 0x000fe40000010000 */
[----:B------:R-:W-:-:S02]  /*7430*/  FFMA.FTZ R64, R155, R67, -R64 ;  /* 0x000000439b407223 */ /* 0x000fc40000010840 */
[----:B------:R-:W-:Y:S02]  /*7440*/  FADD.FTZ R66, -R199, R66 ;  /* 0x00000042c7427221 */ /* 0x000fe40000010100 */
[----:B------:R-:W-:Y:S02]  /*7450*/  FFMA.FTZ R67, R157, R63, -R62 ;  /* 0x0000003f9d437223 */ /* 0x000fe4000001083e */
[----:B------:R-:W-:Y:S02]  /*7460*/  FMUL.FTZ R62, R170, R227 ;  /* 0x000000e3aa3e7220 */ /* 0x000fe40000410000 */
[----:B------:R-:W-:Y:S02]  /*7470*/  FMUL.FTZ R68, R156, -R63 ;  /* 0x8000003f9c447220 */ /* 0x000fe40000410000 */
[----:B------:R-:W-:Y:S02]  /*7480*/  FMUL.FTZ R60, R170, R215 ;  /* 0x000000d7aa3c7220 */ /* 0x000fe40000410000 */
[----:B------:R-:W-:-:S02]  /*7490*/  FADD.FTZ R64, R183, R64 ;  /* 0x00000040b7407221 */ /* 0x000fc40000010000 */
[C---:B------:R-:W-:Y:S02]  /*74a0*/  FMUL.FTZ R63, R156.reuse, -R66 ;  /* 0x800000429c3f7220 */ /* 0x040fe40000410000 */
[C---:B------:R-:W-:Y:S02]  /*74b0*/  FFMA.FTZ R62, R171.reuse, R215, R62 ;  /* 0x000000d7ab3e7223 */ /* 0x040fe4000001003e */
[----:B------:R-:W-:Y:S02]  /*74c0*/  FFMA.FTZ R61, R171, R227, -R60 ;  /* 0x000000e3ab3d7223 */ /* 0x000fe4000001083c */
[CC--:B------:R-:W-:Y:S02]  /*74d0*/  FFMA.FTZ R63, R157.reuse, R64.reuse, -R63 ;  /* 0x000000409d3f7223 */ /* 0x0c0fe4000001083f */
[----:B------:R-:W-:Y:S02]  /*74e0*/  FMUL.FTZ R64, R156, -R64 ;  /* 0x800000409c407220 */ /* 0x000fe40000410000 */
[----:B------:R-:W-:-:S02]  /*74f0*/  FFMA.FTZ R68, R157, R65, R68 ;  /* 0x000000419d447223 */ /* 0x000fc40000010044 */
        /* <DEDUP_REMOVED lines=34> */
[----:B------:R-:W-:Y:S02]  /*7720*/  FFMA.FTZ R65, R161, R66, -R62 ;  /* 0x00000042a1417223 */ /* 0x000fe4000001083e */
[----:B------:R-:W-:-:S02]  /*7730*/  FFMA.FTZ R60, R165, R224, -R60 ;  /* 0x000000e0a53c7223 */ /* 0x000fc4000001083c */
[----:B------:R-:W-:Y:S02]  /*7740*/  FMUL.FTZ R66, R160, -R66 ;  /* 0x80000042a0427220 */ /* 0x000fe40000410000 */
[----:B------:R-:W-:Y:S02]  /*7750*/  FMUL.FTZ R62, R162, -R64 ;  /* 0x80000040a23e7220 */ /* 0x000fe40000410000 */
[----:B------:R-:W-:Y:S02]  /*7760*/  FFMA.FTZ R61, R165, R214, R61 ;  /* 0x000000d6a53d7223 */ /* 0x000fe4000001003d */
[----:B------:R-:W-:Y:S02]  /*7770*/  FADD.FTZ R223, R223, R60 ;  /* 0x0000003cdfdf7221 */ /* 0x000fe40000010000 */
[----:B------:R-:W-:Y:S02]  /*7780*/  FFMA.FTZ R67, R161, R68, R66 ;  /* 0x00000044a1437223 */ /* 0x000fe40000010042 */
[----:B------:R-:W-:-:S02]  /*7790*/  FFMA.FTZ R66, R163, R63, -R62 ;  /* 0x0000003fa3427223 */ /* 0x000fc4000001083e */
[----:B------:R-:W-:Y:S02]  /*77a0*/  FADD.FTZ R219, RZ, R61 ;  /* 0x0000003dffdb7221 */ /* 0x000fe40000010000 */
[C---:B------:R-:W-:Y:S02]  /*77b0*/  FMUL.FTZ R63, R162.reuse, -R63 ;  /* 0x8000003fa23f7220 */ /* 0x040fe40000410000 */
[----:B------:R-:W-:Y:S02]  /*77c0*/  FMUL.FTZ R62, R162, R223 ;  /* 0x000000dfa23e7220 */ /* 0x000fe40000410000 */
[----:B------:R-:W-:Y:S02]  /*77d0*/  FADD.FTZ R65, R180, R65 ;  /* 0x00000041b4417221 */ /* 0x000fe40000010000 */
[----:B------:R-:W-:Y:S02]  /*77e0*/  FADD.FTZ R67, -R196, R67 ;  /* 0x00000043c4437221 */ /* 0x000fe40000010100 */
[----:B------:R-:W-:-:S02]  /*77f0*/  FMUL.FTZ R60, R162, R219 ;  /* 0x000000dba23c7220 */ /* 0x000fc40000410000 */
[C---:B------:R-:W-:Y:S02]  /*7800*/  FFMA.FTZ R63, R163.reuse, R64, R63 ;  /* 0x00000040a33f7223 */ /* 0x040fe4000001003f */
[C---:B------:R-:W-:Y:S02]  /*7810*/  FFMA.FTZ R62, R163.reuse, R219, R62 ;  /* 0x000000dba33e7223 */ /* 0x040fe4000001003e */
[C---:B------:R-:W-:Y:S02]  /*7820*/  FMUL.FTZ R64, R162.reuse, -R65 ;  /* 0x80000041a2407220 */ /* 0x040fe40000410000 */
[----:B------:R-:W-:Y:S02]  /*7830*/  FMUL.FTZ R68, R162, -R67 ;  /* 0x80000043a2447220 */ /* 0x000fe40000410000 */
[----:B------:R-:W-:Y:S02]  /*7840*/  FFMA.FTZ R61, R163, R223, -R60 ;  /* 0x000000dfa33d7223 */ /* 0x000fe4000001083c */
[----:B------:R-:W-:-:S02]  /*7850*/  FMUL.FTZ R60, R164, -R63 ;  /* 0x8000003fa43c7220 */ /* 0x000fc40000410000 */
[----:B------:R-:W-:Y:S02]  /*7860*/  FADD.FTZ R216, RZ, R62 ;  /* 0x0000003effd87221 */ /* 0x000fe40000010000 */
[C---:B------:R-:W-:Y:S02]  /*7870*/  FFMA.FTZ R64, R163.reuse, R67, R64 ;  /* 0x00000043a3407223 */ /* 0x040fe40000010040 */
[----:B------:R-:W-:Y:S02]  /*7880*/  FFMA.FTZ R68, R163, R65, -R68 ;  /* 0x00000041a3447223 */ /* 0x000fe40000010844 */
[----:B------:R-:W-:Y:S02]  /*7890*/  FFMA.FTZ R65, R165, R66, -R60 ;  /* 0x00000042a5417223 */ /* 0x000fe4000001083c */
[----:B------:R-:W-:Y:S02]  /*78a0*/  FADD.FTZ R222, R222, R61 ;  /* 0x0000003ddede7221 */ /* 0x000fe40000010000 */
[----:B------:R-:W-:-:S02]  /*78b0*/  FMUL.FTZ R60, R160, R216 ;  /* 0x000000d8a03c7220 */ /* 0x000fc40000410000 */
[----:B------:R-:W-:Y:S02]  /*78c0*/  FADD.FTZ R64, -R195, R64 ;  /* 0x00000040c3407221 */ /* 0x000fe40000010100 */
[----:B------:R-:W-:Y:S02]  /*78d0*/  FMUL.FTZ R66, R164, -R66 ;  /* 0x80000042a4427220 */ /* 0x000fe40000410000 */
[-C--:B------:R-:W-:Y:S02]  /*78e0*/  FMUL.FTZ R62, R160, R222.reuse ;  /* 0x000000dea03e7220 */ /* 0x080fe40000410000 */
[----:B------:R-:W-:Y:S02]  /*78f0*/  FFMA.FTZ R61, R161, R222, -R60 ;  /* 0x000000dea13d7223 */ /* 0x000fe4000001083c */
[----:B------:R-:W-:Y:S02]  /*7900*/  FADD.FTZ R68, R179, R68 ;  /* 0x00000044b3447221 */ /* 0x000fe40000010000 */
[----:B------:R-:W-:-:S02]  /*7910*/  FMUL.FTZ R60, R164, -R64 ;  /* 0x80000040a43c7220 */ /* 0x000fc40000410000 */
[----:B------:R-:W-:Y:S02]  /*7920*/  FFMA.FTZ R66, R165, R63, R66 ;  /* 0x0000003fa5427223 */ /* 0x000fe40000010042 */
[----:B------:R-:W-:Y:S02]  /*7930*/  FADD.FTZ R220, R220, R61 ;  /* 0x0000003ddcdc7221 */ /* 0x000fe40000010000 */
[----:B------:R-:W-:Y:S02]  /*7940*/  FFMA.FTZ R62, R161, R216, R62 ;  /* 0x000000d8a13e7223 */ /* 0x000fe4000001003e */
        /* <DEDUP_REMOVED lines=23> */
[----:B------:R-:W-:Y:S02]  /*7ac0*/  FFMA.FTZ R60, R157, R218, R60 ;  /* 0x000000da9d3c7223 */ /* 0x000fe4000001003c */
[----:B------:R-:W-:Y:S02]  /*7ad0*/  FADD.FTZ R230, R212, R61 ;  /* 0x0000003dd4e67221 */ /* 0x000fe40000010000 */
[----:B------:R-:W-:Y:S02]  /*7ae0*/  FADD.FTZ R66, -R193, R66 ;  /* 0x00000042c1427221 */ /* 0x000fe40000010100 */
[----:B------:R-:W-:-:S02]  /*7af0*/  FADD.FTZ R213, RZ, R60 ;  /* 0x0000003cffd57221 */ /* 0x000fc40000010000 */
[----:B------:R-:W-:Y:S02]  /*7b00*/  FADD.FTZ R61, R177, R62 ;  /* 0x0000003eb13d7221 */ /* 0x000fe40000010000 */
[----:B------:R-:W-:Y:S02]  /*7b10*/  FMUL.FTZ R62, R154, R230 ;  /* 0x000000e69a3e7220 */ /* 0x000fe40000410000 */
[----:B------:R-:W-:Y:S02]  /*7b20*/  FMUL.FTZ R68, R168, -R66 ;  /* 0x80000042a8447220 */ /* 0x000fe40000410000 */
[-C--:B------:R-:W-:Y:S02]  /*7b30*/  FMUL.FTZ R60, R154, R213.reuse ;  /* 0x000000d59a3c7220 */ /* 0x080fe40000410000 */
        /* <DEDUP_REMOVED lines=12> */
[-C--:B------:R-:W-:Y:S02]  /*7c00*/  FFMA.FTZ R61, R153, R231.reuse, -R60 ;  /* 0x000000e7993d7223 */ /* 0x080fe4000001083c */
[----:B------:R-:W-:-:S02]  /*7c10*/  FMUL.FTZ R60, R152, R231 ;  /* 0x000000e7983c7220 */ /* 0x000fc40000410000 */
[----:B------:R-:W-:Y:S02]  /*7c20*/  FFMA.FTZ R65, R169, R65, R64 ;  /* 0x00000041a9417223 */ /* 0x000fe40000010040 */
[----:B------:R-:W-:Y:S02]  /*7c30*/  FMUL.FTZ R66, R170, -R67 ;  /* 0x80000043aa427220 */ /* 0x000fe40000410000 */
[----:B------:R-:W-:Y:S02]  /*7c40*/  FADD.FTZ R63, R176, R63 ;  /* 0x0000003fb03f7221 */ /* 0x000fe40000010000 */
[C---:B------:R-:W-:Y:S02]  /*7c50*/  FMUL.FTZ R68, R170.reuse, -R62 ;  /* 0x8000003eaa447220 */ /* 0x040fe40000410000 */
[----:B------:R-:W-:Y:S01]  /*7c60*/  FFMA.FTZ R211, R153, R212, R60 ;  /* 0x000000d499d37223 */ /* 0x000fe2000001003c */
[----:B------:R-:W-:Y:S01]  /*7c70*/  MOV R60, 0x3f800000 ;  /* 0x3f800000003c7802 */ /* 0x000fe20000000f00 */
[----:B------:R-:W-:-:S02]  /*7c80*/  FMUL.FTZ R64, R170, -R65 ;  /* 0x80000041aa407220 */ /* 0x000fc40000410000 */
[----:B------:R-:W-:Y:S01]  /*7c90*/  FADD.FTZ R232, R210, R61 ;  /* 0x0000003dd2e87221 */ /* 0x000fe20000010000 */
[----:B------:R-:W-:Y:S01]  /*7ca0*/  HFMA2.MMA R61, -RZ, RZ, 0, 0 ;  /* 0x00000000ff3d7435 */ /* 0x000fe200000001ff */
[C---:B------:R-:W-:Y:S02]  /*7cb0*/  FFMA.FTZ R65, R171.reuse, R65, R66 ;  /* 0x00000041ab417223 */ /* 0x040fe40000010042 */
[-C--:B------:R-:W-:Y:S02]  /*7cc0*/  FMUL.FTZ R66, R170, -R63.reuse ;  /* 0x8000003faa427220 */ /* 0x080fe40000410000 */
[----:B------:R-:W-:Y:S02]  /*7cd0*/  FFMA.FTZ R70, R171, R63, -R68 ;  /* 0x0000003fab467223 */ /* 0x000fe40000010844 */
[----:B------:R-:W-:Y:S02]  /*7ce0*/  FADD.FTZ R211, RZ, R211 ;  /* 0x000000d3ffd37221 */ /* 0x000fe40000010000 */
[----:B------:R-:W-:-:S02]  /*7cf0*/  FMUL.FTZ R68, R150, R232 ;  /* 0x000000e896447220 */ /* 0x000fc40000410000 */
[----:B------:R-:W-:Y:S02]  /*7d00*/  FFMA.FTZ R234, R171, R62, R66 ;  /* 0x0000003eabea7223 */ /* 0x000fe40000010042 */
[-C--:B------:R-:W-:Y:S01]  /*7d10*/  FMUL.FTZ R66, R150, R211.reuse ;  /* 0x000000d396427220 */ /* 0x080fe20000410000 */
[----:B------:R-:W-:Y:S01]  /*7d20*/  CS2R R62, SRZ ;  /* 0x00000000003e7805 */ /* 0x000fe2000001ff00 */
[----:B------:R-:W-:Y:S02]  /*7d30*/  FFMA.FTZ R68, R151, R211, R68 ;  /* 0x000000d397447223 */ /* 0x000fe40000010044 */
[----:B------:R-:W-:Y:S02]  /*7d40*/  FADD.FTZ R234, -R191, R234 ;  /* 0x000000eabfea7221 */ /* 0x000fe40000010100 */
[----:B------:R-:W-:Y:S01]  /*7d50*/  FFMA.FTZ R66, R151, R232, -R66 ;  /* 0x000000e897427223 */ /* 0x000fe20000010842 */
[----:B------:R1:W2:Y:S01]  /*7d60*/  @!P0 LDS.128 R60, [R0.X16+0x22b0] ;  /* 0x0022b000003c8984 */ /* 0x0002a2000000cc00 */
[----:B------:R-:W-:Y:S01]  /*7d70*/  FADD.FTZ R210, RZ, R68 ;  /* 0x00000044ffd27221 */ /* 0x000fe20000010000 */
[----:B------:R-:W-:Y:S01]  /*7d80*/  ISETP.GT.U32.AND P0, PT, R137, 0x1f, PT ;  /* 0x0000001f8900780c */ /* 0x000fe20003f04070 */
[----:B------:R-:W-:-:S02]  /*7d90*/  FFMA.FTZ R64, R171, R67, -R64 ;  /* 0x00000043ab407223 */ /* 0x000fc40000010840 */
[----:B------:R-:W-:Y:S02]  /*7da0*/  FADD.FTZ R70, R175, R70 ;  /* 0x00000046af467221 */ /* 0x000fe40000010000 */
[----:B------:R-:W-:Y:S02]  /*7db0*/  FMUL.FTZ R67, R172, -R234 ;  /* 0x800000eaac437220 */ /* 0x000fe40000410000 */
[----:B------:R-:W-:Y:S02]  /*7dc0*/  FADD.FTZ R209, R209, R66 ;  /* 0x00000042d1d17221 */ /* 0x000fe40000010000 */
[----:B------:R-:W-:Y:S02]  /*7dd0*/  FMUL.FTZ R66, R148, R210 ;  /* 0x000000d294427220 */ /* 0x000fe40000410000 */
[----:B------:R-:W-:Y:S02]  /*7de0*/  FFMA.FTZ R69, R173, R70, -R67 ;  /* 0x00000046ad457223 */ /* 0x000fe40000010843 */
[----:B------:R-:W-:-:S02]  /*7df0*/  FFMA.FTZ R67, R149, R209, -R66 ;  /* 0x000000d195437223 */ /* 0x000fc40000010842 */
[----:B------:R-:W-:Y:S02]  /*7e00*/  FMUL.FTZ R66, R148, R209 ;  /* 0x000000d194427220 */ /* 0x000fe40000410000 */
[C---:B------:R-:W-:Y:S02]  /*7e10*/  FMUL.FTZ R68, R172.reuse, -R70 ;  /* 0x80000046ac447220 */ /* 0x040fe40000410000 */
[----:B------:R-:W-:Y:S02]  /*7e20*/  FMUL.FTZ R70, R172, -R64 ;  /* 0x80000040ac467220 */ /* 0x000fe40000410000 */
[----:B------:R-:W-:Y:S02]  /*7e30*/  FADD.FTZ R208, R208, R67 ;  /* 0x00000043d0d07221 */ /* 0x000fe40000010000 */
[----:B------:R-:W-:Y:S02]  /*7e40*/  FFMA.FTZ R233, R149, R210, R66 ;  /* 0x000000d295e97223 */ /* 0x000fe40000010042 */
[----:B------:R-:W-:-:S02]  /*7e50*/  FFMA.FTZ R71, R173, R234, R68 ;  /* 0x000000eaad477223 */ /* 0x000fc40000010044 */
[-C--:B------:R-:W-:Y:S02]  /*7e60*/  FMUL.FTZ R68, R172, -R65.reuse ;  /* 0x80000041ac447220 */ /* 0x080fe40000410000 */
[C---:B------:R-:W-:Y:S02]  /*7e70*/  FFMA.FTZ R65, R173.reuse, R65, R70 ;  /* 0x00000041ad417223 */ /* 0x040fe40000010046 */
[----:B------:R-:W-:Y:S02]  /*7e80*/  FADD.FTZ R233, RZ, R233 ;  /* 0x000000e9ffe97221 */ /* 0x000fe40000010000 */
[C---:B------:R-:W-:Y:S02]  /*7e90*/  FMUL.FTZ R70, R146.reuse, R208 ;  /* 0x000000d092467220 */ /* 0x040fe40000410000 */
[----:B------:R-:W-:Y:S02]  /*7ea0*/  FFMA.FTZ R64, R173, R64, -R68 ;  /* 0x00000040ad407223 */ /* 0x000fe40000010844 */
[----:B------:R-:W-:-:S02]  /*7eb0*/  FMUL.FTZ R68, R146, R233 ;  /* 0x000000e992447220 */ /* 0x000fc40000410000 */
[C---:B------:R-:W-:Y:S02]  /*7ec0*/  FFMA.FTZ R70, R147.reuse, R233, R70 ;  /* 0x000000e993467223 */ /* 0x040fe40000010046 */
[----:B------:R-:W-:Y:S02]  /*7ed0*/  FADD.FTZ R66, R174, R69 ;  /* 0x00000045ae427221 */ /* 0x000fe40000010000 */
[----:B------:R-:W-:Y:S02]  /*7ee0*/  FFMA.FTZ R69, R147, R208, -R68 ;  /* 0x000000d093457223 */ /* 0x000fe40000010844 */
[----:B------:R-:W-:Y:S02]  /*7ef0*/  FADD.FTZ R234, RZ, R70 ;  /* 0x00000046ffea7221 */ /* 0x000fe40000010000 */
[----:B------:R-:W-:Y:S02]  /*7f00*/  FADD.FTZ R67, -R190, R71 ;  /* 0x00000047be437221 */ /* 0x000fe40000010100 */
        /* <DEDUP_REMOVED lines=9> */
[----:B--2---:R-:W-:Y:S02]  /*7fa0*/  SHF.L.U32 R236, R137, 0x5, RZ ;  /* 0x0000000589ec7819 */ /* 0x004fe400000006ff */
[----:B------:R-:W-:-:S03]  /*7fb0*/  ISETP.NE.AND P0, PT, R133, 0x1f, PT ;  /* 0x0000001f8500780c */ /* 0x000fc60003f05270 */
[----:B-1----:R-:W-:Y:S04]  /*7fc0*/  LDS.128 R64, [R236+0xcb0] ;  /* 0x000cb000ec407984 */ /* 0x002fe80000000c00 */
[----:B------:R-:W1:Y:S02]  /*7fd0*/  LDS.128 R68, [R236+0xcc0] ;  /* 0x000cc000ec447984 */ /* 0x000e640000000c00 */
[C---:B-1----:R-:W-:Y:S02]  /*7fe0*/  FMUL.FTZ R237, R65.reuse, R71 ;  /* 0x0000004741ed7220 */ /* 0x042fe40000410000 */
[-C--:B------:R-:W-:Y:S02]  /*7ff0*/  FMUL.FTZ R238, R65, R70.reuse ;  /* 0x0000004641ee7220 */ /* 0x080fe40000410000 */
[----:B------:R-:W-:-:S02]  /*8000*/  FFMA.FTZ R239, R64, R70, -R237 ;  /* 0x0000004640ef7223 */ /* 0x000fc400000108ed */
[C---:B------:R-:W-:Y:S02]  /*8010*/  FMUL.FTZ R237, R65.reuse, R69 ;  /* 0x0000004541ed7220 */ /* 0x040fe40000410000 */
[-C--:B------:R-:W-:Y:S02]  /*8020*/  FMUL.FTZ R65, R65, R68.reuse ;  /* 0x0000004441417220 */ /* 0x080fe40000410000 */
[C---:B------:R-:W-:Y:S02]  /*8030*/  FFMA.FTZ R70, R64.reuse, R68, -R237 ;  /* 0x0000004440467223 */ /* 0x040fe400000108ed */
[C---:B------:R-:W-:Y:S02]  /*8040*/  FFMA.FTZ R238, R64.reuse, R71, R238 ;  /* 0x0000004740ee7223 */ /* 0x040fe400000100ee */
[----:B------:R-:W-:Y:S01]  /*8050*/  FFMA.FTZ R240, R64, R69, R65 ;  /* 0x0000004540f07223 */ /* 0x000fe20000010041 */
[----:B------:R-:W-:Y:S01]  /*8060*/  MOV R241, R70 ;  /* 0x0000004600f17202 */ /* 0x000fe20000000f00 */
[----:B------:R-:W-:-:S02]  /*8070*/  FADD.FTZ R239, R66, R239 ;  /* 0x000000ef42ef7221 */ /* 0x000fc40000010000 */
[----:B------:R-:W-:Y:S01]  /*8080*/  FADD.FTZ R249, R67, R238 ;  /* 0x000000ee43f97221 */ /* 0x000fe20000010000 */
[----:B------:R-:W-:Y:S05]  /*8090*/  BRA.DIV ~URZ, `(.L_x_4134) ;  /* 0x000056027f007947 */ /* 0x000fea000b800000 */
[----:B------:R1:W2:Y:S02]  /*80a0*/  SHFL.DOWN PT, R66, R70, 0x1, 0x1f ;  /* 0x08201f0046427f89 */ /* 0x0002a400000e0000 */
.L_x_4172:
[----:B------:R-:W-:Y:S05]  /*80b0*/  BRA.DIV ~URZ, `(.L_x_4135) ;  /* 0x000056527f007947 */ /* 0x000fea000b800000 */
[----:B------:R3:W4:Y:S04]  /*80c0*/  SHFL.DOWN PT, R67, R240, 0x1, 0x1f ;  /* 0x08201f00f0437f89 */ /* 0x00072800000e0000 */
[----:B------:R3:W0:Y:S04]  /*80d0*/  SHFL.DOWN PT, R71, R239, 0x1, 0x1f ;  /* 0x08201f00ef477f89 */ /* 0x00062800000e0000 */
[----:B------:R3:W1:Y:S02]  /*80e0*/  SHFL.DOWN PT, R247, R249, 0x1, 0x1f ;  /* 0x08201f00f9f77f89 */ /* 0x00066400000e0000 */
.L_x_4173:
[----:B------:R-:W-:Y:S01]  /*80f0*/  BSSY B1, `(.L_x_4136) ;  /* 0x000000e000017945 */ /* 0x000fe20003800000 */
[----:B------:R-:W-:Y:S01]  /*8100*/  ISETP.GT.U32.AND P2, PT, R133, 0x1d, PT ;  /* 0x0000001d8500780c */ /* 0x000fe20003f44070 */
[----:B------:R-:W-:Y:S07]  /*8110*/  @!P0 BRA `(.L_x_4137) ;  /* 0x000000b000008947 */ /* 0x000fee0003800000 */
[C---:B-1----:R-:W-:Y:S02]  /*8120*/  FMUL.FTZ R64, R240.reuse, R247 ;  /* 0x000000f7f0407220 */ /* 0x042fe40000410000 */
[----:B0-----:R-:W-:-:S02]  /*8130*/  FMUL.FTZ R70, R240, R71 ;  /* 0x00000047f0467220 */ /* 0x001fc40000410000 */
[C---:B------:R-:W-:Y:S02]  /*8140*/  FFMA.FTZ R68, R241.reuse, R71, -R64 ;  /* 0x00000047f1447223 */ /* 0x040fe40000010840 */
[C---:B----4-:R-:W-:Y:S02]  /*8150*/  FMUL.FTZ R64, R240.reuse, R67 ;  /* 0x00000043f0407220 */ /* 0x050fe40000410000 */
[-C--:B--23--:R-:W-:Y:S02]  /*8160*/  FMUL.FTZ R240, R240, R66.reuse ;  /* 0x00000042f0f07220 */ /* 0x08cfe40000410000 */
[C---:B------:R-:W-:Y:S02]  /*8170*/  FFMA.FTZ R64, R241.reuse, R66, -R64 ;  /* 0x00000042f1407223 */ /* 0x040fe40000010840 */
[C---:B------:R-:W-:Y:S02]  /*8180*/  FFMA.FTZ R70, R241.reuse, R247, R70 ;  /* 0x000000f7f1467223 */ /* 0x040fe40000010046 */
[----:B------:R-:W-:Y:S01]  /*8190*/  FFMA.FTZ R240, R241, R67, R240 ;  /* 0x00000043f1f07223 */ /* 0x000fe200000100f0 */
[----:B------:R-:W-:Y:S01]  /*81a0*/  MOV R241, R64 ;  /* 0x0000004000f17202 */ /* 0x000fe20000000f00 */
[----:B------:R-:W-:-:S02]  /*81b0*/  FADD.FTZ R239, R239, R68 ;  /* 0x00000044efef7221 */ /* 0x000fc40000010000 */
[----:B------:R-:W-:Y:S02]  /*81c0*/  FADD.FTZ R249, R249, R70 ;  /* 0x00000046f9f97221 */ /* 0x000fe40000010000 */
.L_x_4137:
[----:B------:R-:W-:Y:S05]  /*81d0*/  BSYNC B1 ;  /* 0x0000000000017941 */ /* 0x000fea0003800000 */
.L_x_4136:
[----:B------:R-:W-:Y:S05]  /*81e0*/  BRA.DIV ~URZ, `(.L_x_4138) ;  /* 0x000056727f007947 */ /* 0x000fea000b800000 */
[----:B----4-:R4:W3:Y:S04]  /*81f0*/  SHFL.DOWN PT, R67, R241, 0x2, 0x1f ;  /* 0x08401f00f1437f89 */ /* 0x0108e800000e0000 */
[----:B--2---:R4:W2:Y:S04]  /*8200*/  SHFL.DOWN PT, R66, R240, 0x2, 0x1f ;  /* 0x08401f00f0427f89 */ /* 0x0048a800000e0000 */
[----:B0-----:R4:W0:Y:S04]  /*8210*/  SHFL.DOWN PT, R71, R239, 0x2, 0x1f ;  /* 0x08401f00ef477f89 */ /* 0x00182800000e0000 */
[----:B-1----:R4:W1:Y:S02]  /*8220*/  SHFL.DOWN PT, R247, R249, 0x2, 0x1f ;  /* 0x08401f00f9f77f89 */ /* 0x00286400000e0000 */
.L_x_4174:
[----:B------:R-:W-:Y:S01]  /*8230*/  BSSY B1, `(.L_x_4139) ;  /* 0x000000e000017945 */ /* 0x000fe20003800000 */
[----:B------:R-:W-:Y:S01]  /*8240*/  ISETP.GT.U32.AND P0, PT, R133, 0x1b, PT ;  /* 0x0000001b8500780c */ /* 0x000fe20003f04070 */
[----:B------:R-:W-:Y:S07]  /*8250*/  @P2 BRA `(.L_x_4140) ;  /* 0x000000b000002947 */ /* 0x000fee0003800000 */
[C---:B-1----:R-:W-:Y:S02]  /*8260*/  FMUL.FTZ R64, R240.reuse, R247 ;  /* 0x000000f7f0407220 */ /* 0x042fe40000410000 */
[----:B0-----:R-:W-:-:S02]  /*8270*/  FMUL.FTZ R70, R240, R71 ;  /* 0x00000047f0467220 */ /* 0x001fc40000410000 */
[C---:B------:R-:W-:Y:S02]  /*8280*/  FFMA.FTZ R68, R241.reuse, R71, -R64 ;  /* 0x00000047f1447223 */ /* 0x040fe40000010840 */
[CC--:B--2---:R-:W-:Y:S02]  /*8290*/  FMUL.FTZ R64, R240.reuse, R66.reuse ;  /* 0x00000042f0407220 */ /* 0x0c4fe40000410000 */
[-C--:B---34-:R-:W-:Y:S02]  /*82a0*/  FMUL.FTZ R240, R240, R67.reuse ;  /* 0x00000043f0f07220 */ /* 0x098fe40000410000 */
[C---:B------:R-:W-:Y:S02]  /*82b0*/  FFMA.FTZ R64, R241.reuse, R67, -R64 ;  /* 0x00000043f1407223 */ /* 0x040fe40000010840 */
[C---:B------:R-:W-:Y:S02]  /*82c0*/  FFMA.FTZ R70, R241.reuse, R247, R70 ;  /* 0x000000f7f1467223 */ /* 0x040fe40000010046 */
[----:B------:R-:W-:Y:S01]  /*82d0*/  FFMA.FTZ R240, R241, R66, R240 ;  /* 0x00000042f1f07223 */ /* 0x000fe200000100f0 */
[----:B------:R-:W-:Y:S01]  /*82e0*/  MOV R241, R64 ;  /* 0x0000004000f17202 */ /* 0x000fe20000000f00 */
[----:B------:R-:W-:-:S02]  /*82f0*/  FADD.FTZ R239, R239, R68 ;  /* 0x00000044efef7221 */ /* 0x000fc40000010000 */
[----:B------:R-:W-:Y:S02]  /*8300*/  FADD.FTZ R249, R249, R70 ;  /* 0x00000046f9f97221 */ /* 0x000fe40000010000 */
.L_x_4140:
[----:B------:R-:W-:Y:S05]  /*8310*/  BSYNC B1 ;  /* 0x0000000000017941 */ /* 0x000fea0003800000 */
.L_x_4139:
[----:B------:R-:W-:Y:S05]  /*8320*/  BRA.DIV ~URZ, `(.L_x_4141) ;  /* 0x000056f27f007947 */ /* 0x000fea000b800000 */
[----:B---3--:R3:W4:Y:S02]  /*8330*/  SHFL.DOWN PT, R67, R241, 0x4, 0x1f ;  /* 0x08801f00f1437f89 */ /* 0x00872400000e0000 */
.L_x_4175:
[----:B------:R-:W-:Y:S05]  /*8340*/  BRA.DIV ~URZ, `(.L_x_4142) ;  /* 0x000057527f007947 */ /* 0x000fea000b800000 */
[----:B--2---:R2:W3:Y:S04]  /*8350*/  SHFL.DOWN PT, R66, R240, 0x4, 0x1f ;  /* 0x08801f00f0427f89 */ /* 0x0044e800000e0000 */
[----:B0-----:R2:W0:Y:S04]  /*8360*/  SHFL.DOWN PT, R71, R239, 0x4, 0x1f ;  /* 0x08801f00ef477f89 */ /* 0x00142800000e0000 */
[----:B-1----:R2:W1:Y:S02]  /*8370*/  SHFL.DOWN PT, R247, R249, 0x4, 0x1f ;  /* 0x08801f00f9f77f89 */ /* 0x00246400000e0000 */
.L_x_4176:
[----:B------:R-:W-:Y:S01]  /*8380*/  BSSY B1, `(.L_x_4143) ;  /* 0x000000e000017945 */ /* 0x000fe20003800000 */
[----:B------:R-:W-:Y:S01]  /*8390*/  ISETP.GT.U32.AND P2, PT, R133, 0x17, PT ;  /* 0x000000178500780c */ /* 0x000fe20003f44070 */
[----:B------:R-:W-:Y:S07]  /*83a0*/  @P0 BRA `(.L_x_4144) ;  /* 0x000000b000000947 */ /* 0x000fee0003800000 */
[C---:B-1----:R-:W-:Y:S02]  /*83b0*/  FMUL.FTZ R64, R240.reuse, R247 ;  /* 0x000000f7f0407220 */ /* 0x042fe40000410000 */
[----:B0-----:R-:W-:-:S02]  /*83c0*/  FMUL.FTZ R70, R240, R71 ;  /* 0x00000047f0467220 */ /* 0x001fc40000410000 */
[C---:B------:R-:W-:Y:S02]  /*83d0*/  FFMA.FTZ R68, R241.reuse, R71, -R64 ;  /* 0x00000047f1447223 */ /* 0x040fe40000010840 */
[CC--:B---3--:R-:W-:Y:S02]  /*83e0*/  FMUL.FTZ R64, R240.reuse, R66.reuse ;  /* 0x00000042f0407220 */ /* 0x0c8fe40000410000 */
[-C--:B--2-4-:R-:W-:Y:S02]  /*83f0*/  FMUL.FTZ R240, R240, R67.reuse ;  /* 0x00000043f0f07220 */ /* 0x094fe40000410000 */
[C---:B------:R-:W-:Y:S02]  /*8400*/  FFMA.FTZ R64, R241.reuse, R67, -R64 ;  /* 0x00000043f1407223 */ /* 0x040fe40000010840 */
[C---:B------:R-:W-:Y:S02]  /*8410*/  FFMA.FTZ R70, R241.reuse, R247, R70 ;  /* 0x000000f7f1467223 */ /* 0x040fe40000010046 */
[----:B------:R-:W-:Y:S01]  /*8420*/  FFMA.FTZ R240, R241, R66, R240 ;  /* 0x00000042f1f07223 */ /* 0x000fe200000100f0 */
[----:B------:R-:W-:Y:S01]  /*8430*/  MOV R241, R64 ;  /* 0x0000004000f17202 */ /* 0x000fe20000000f00 */
[----:B------:R-:W-:-:S02]  /*8440*/  FADD.FTZ R239, R239, R68 ;  /* 0x00000044efef7221 */ /* 0x000fc40000010000 */
[----:B------:R-:W-:Y:S02]  /*8450*/  FADD.FTZ R249, R249, R70 ;  /* 0x00000046f9f97221 */ /* 0x000fe40000010000 */
.L_x_4144:
[----:B------:R-:W-:Y:S05]  /*8460*/  BSYNC B1 ;  /* 0x0000000000017941 */ /* 0x000fea0003800000 */
.L_x_4143:
[----:B------:R-:W-:Y:S05]  /*8470*/  BRA.DIV ~URZ, `(.L_x_4145) ;  /* 0x000057727f007947 */ /* 0x000fea000b800000 */
[----:B----4-:R4:W2:Y:S04]  /*8480*/  SHFL.DOWN PT, R67, R241, 0x8, 0x1f ;  /* 0x09001f00f1437f89 */ /* 0x0108a800000e0000 */
[----:B---3--:R4:W3:Y:S04]  /*8490*/  SHFL.DOWN PT, R66, R240, 0x8, 0x1f ;  /* 0x09001f00f0427f89 */ /* 0x0088e800000e0000 */
[----:B0-----:R4:W0:Y:S04]  /*84a0*/  SHFL.DOWN PT, R71, R239, 0x8, 0x1f ;  /* 0x09001f00ef477f89 */ /* 0x00182800000e0000 */
[----:B-1----:R4:W1:Y:S02]  /*84b0*/  SHFL.DOWN PT, R247, R249, 0x8, 0x1f ;  /* 0x09001f00f9f77f89 */ /* 0x00286400000e0000 */
.L_x_4177:
        /* <DEDUP_REMOVED lines=14> */
.L_x_4147:
[----:B------:R-:W-:Y:S05]  /*85a0*/  BSYNC B1 ;  /* 0x0000000000017941 */ /* 0x000fea0003800000 */
.L_x_4146:
[----:B------:R-:W-:Y:S05]  /*85b0*/  BRA.DIV ~URZ, `(.L_x_4148) ;  /* 0x000057f27f007947 */ /* 0x000fea000b800000 */
[----:B--2---:R2:W4:Y:S02]  /*85c0*/  SHFL.DOWN PT, R67, R241, 0x10, 0x1f ;  /* 0x0a001f00f1437f89 */ /* 0x00452400000e0000 */
.L_x_4178:
[----:B------:R-:W-:Y:S05]  /*85d0*/  BRA.DIV ~URZ, `(.L_x_4149) ;  /* 0x000058527f007947 */ /* 0x000fea000b800000 */
[----:B---3--:R3:W2:Y:S04]  /*85e0*/  SHFL.DOWN PT, R66, R240, 0x10, 0x1f ;  /* 0x0a001f00f0427f89 */ /* 0x0086a800000e0000 */
[----:B0-----:R3:W0:Y:S04]  /*85f0*/  SHFL.DOWN PT, R71, R239, 0x10, 0x1f ;  /* 0x0a001f00ef477f89 */ /* 0x00162800000e0000 */
[----:B-1----:R3:W1:Y:S02]  /*8600*/  SHFL.DOWN PT, R247, R249, 0x10, 0x1f ;  /* 0x0a001f00f9f77f89 */ /* 0x00266400000e0000 */
.L_x_4179:
[----:B------:R-:W-:Y:S01]  /*8610*/  BSSY B1, `(.L_x_4150) ;  /* 0x000000d000017945 */ /* 0x000fe20003800000 */
[----:B------:R-:W-:Y:S05]  /*8620*/  @P0 BRA `(.L_x_4151) ;  /* 0x000000b000000947 */ /* 0x000fea0003800000 */
        /* <DEDUP_REMOVED lines=11> */
.L_x_4151:
[----:B------:R-:W-:Y:S05]  /*86e0*/  BSYNC B1 ;  /* 0x0000000000017941 */ /* 0x000fea0003800000 */
.L_x_4150:
[----:B------:R-:W-:Y:S05]  /*86f0*/  BRA.DIV ~URZ, `(.L_x_4152) ;  /* 0x000058827f007947 */ /* 0x000fea000b800000 */
[----:B------:R-:W5:Y:S04]  /*8700*/  SHFL.IDX PT, R244, R240, RZ, 0x1f ;  /* 0x00001ffff0f47589 */ /* 0x000f6800000e0000 */
[----:B------:R-:W3:Y:S04]  /*8710*/  SHFL.IDX PT, R243, R241, RZ, 0x1f ;  /* 0x00001ffff1f37589 */ /* 0x000ee800000e0000 */
[----:B------:R-:W4:Y:S04]  /*8720*/  SHFL.IDX PT, R238, R249, RZ, 0x1f ;  /* 0x00001ffff9ee7589 */ /* 0x000f2800000e0000 */
[----:B-1----:R-:W1:Y:S04]  /*8730*/  SHFL.DOWN PT, R247, R249, 0x1, 0x1f ;  /* 0x08201f00f9f77f89 */ /* 0x002e6800000e0000 */
[----:B0-----:R-:W0:Y:S04]  /*8740*/  SHFL.IDX PT, R71, R60, RZ, 0x1f ;  /* 0x00001fff3c477589 */ /* 0x001e2800000e0000 */
[----:B------:R-:W2:Y:S04]  /*8750*/  SHFL.IDX PT, R70, R62, RZ, 0x1f ;  /* 0x00001fff3e467589 */ /* 0x000ea800000e0000 */
[----:B------:R-:W0:Y:S01]  /*8760*/  SHFL.IDX PT, R250, R63, RZ, 0x1f ;  /* 0x00001fff3ffa7589 */ /* 0x000e2200000e0000 */
[----:B-----5:R-:W-:-:S02]  /*8770*/  FMUL.FTZ R242, R63, R244 ;  /* 0x000000f43ff27220 */ /* 0x020fc40000410000 */
[C---:B------:R-:W-:Y:S01]  /*8780*/  FMUL.FTZ R64, R62.reuse, R244 ;  /* 0x000000f43e407220 */ /* 0x040fe20000410000 */
[----:B------:R-:W0:Y:S01]  /*8790*/  SHFL.IDX PT, R69, R61, RZ, 0x1f ;  /* 0x00001fff3d457589 */ /* 0x000e2200000e0000 */
[----:B---3--:R-:W-:-:S03]  /*87a0*/  FFMA.FTZ R242, R62, R243, -R242 ;  /* 0x000000f33ef27223 */ /* 0x008fc600000108f2 */
[----:B------:R3:W0:Y:S04]  /*87b0*/  SHFL.DOWN PT, R246, R240, 0x1, 0x1f ;  /* 0x08201f00f0f67f89 */ /* 0x00062800000e0000 */
[----:B------:R5:W0:Y:S04]  /*87c0*/  SHFL.DOWN PT, R245, R241, 0x1, 0x1f ;  /* 0x08201f00f1f57f89 */ /* 0x000a2800000e0000 */
[----:B------:R-:W0:Y:S01]  /*87d0*/  SHFL.IDX PT, R237, R239, RZ, 0x1f ;  /* 0x00001fffefed7589 */ /* 0x000e2200000e0000 */
[-C--:B---34-:R-:W-:Y:S02]  /*87e0*/  FMUL.FTZ R240, R60, R244.reuse ;  /* 0x000000f43cf07220 */ /* 0x098fe40000410000 */
[----:B------:R-:W-:Y:S01]  /*87f0*/  FMUL.FTZ R244, R61, R244 ;  /* 0x000000f43df47220 */ /* 0x000fe20000410000 */
[----:B------:R3:W4:Y:S01]  /*8800*/  SHFL.DOWN PT, R248, R239, 0x1, 0x1f ;  /* 0x08201f00eff87f89 */ /* 0x00072200000e0000 */
[----:B--2--5:R-:W-:-:S02]  /*8810*/  FFMA.FTZ R241, R63, R243, R64 ;  /* 0x000000f33ff17223 */ /* 0x024fc40000010040 */
[----:B---3--:R-:W-:Y:S02]  /*8820*/  FMUL.FTZ R239, R60, R243 ;  /* 0x000000f33cef7220 */ /* 0x008fe40000410000 */
.L_x_4180:
[----:B-1----:R1:W2:Y:S01]  /*8830*/  LDS.128 R64, [R236+0xcc0] ;  /* 0x000cc000ec407984 */ /* 0x0022a20000000c00 */
[----:B------:R-:W-:Y:S01]  /*8840*/  ISETP.NE.AND P0, PT, R137, 0x1f, PT ;  /* 0x0000001f8900780c */ /* 0x000fe20003f05270 */
[----:B------:R-:W-:Y:S01]  /*8850*/  BSSY B1, `(.L_x_4153) ;  /* 0x000000e000017945 */ /* 0x000fe20003800000 */
[----:B0-----:R-:W-:Y:S02]  /*8860*/  MOV R68, R71 ;  /* 0x0000004700447202 */ /* 0x001fe40000000f00 */
[----:B------:R-:W-:-:S09]  /*8870*/  MOV R71, R250 ;  /* 0x000000fa00477202 */ /* 0x000fd20000000f00 */
        /* <DEDUP_REMOVED lines=11> */
.L_x_4154:
[----:B-1----:R-:W-:Y:S05]  /*8930*/  BSYNC B1 ;  /* 0x0000000000017941 */ /* 0x002fea0003800000 */
.L_x_4153:
[C---:B--2---:R-:W-:Y:S01]  /*8940*/  FMUL.FTZ R60, R65.reuse, R70 ;  /* 0x00000046413c7220 */ /* 0x044fe20000410000 */
[----:B------:R0:W-:Y:S01]  /*8950*/  STS.128 [R236+0xcc0], R68 ;  /* 0x000cc044ec007388 */ /* 0x0001e20000000c00 */
[-C--:B------:R-:W-:Y:S02]  /*8960*/  FMUL.FTZ R63, R65, R71.reuse ;  /* 0x00000047413f7220 */ /* 0x080fe40000410000 */
[----:B------:R-:W-:-:S02]  /*8970*/  FFMA.FTZ R62, R64, R71, R60 ;  /* 0x00000047403e7223 */ /* 0x000fc4000001003c */
[C---:B------:R-:W-:Y:S02]  /*8980*/  FFMA.FTZ R245, R64.reuse, R70, -R63 ;  /* 0x0000004640f57223 */ /* 0x040fe4000001083f */
[CC--:B------:R-:W-:Y:S02]  /*8990*/  FMUL.FTZ R60, R65.reuse, R68.reuse ;  /* 0x00000044413c7220 */ /* 0x0c0fe40000410000 */
[-C--:B------:R-:W-:Y:S02]  /*89a0*/  FMUL.FTZ R63, R65, R69.reuse ;  /* 0x00000045413f7220 */ /* 0x080fe40000410000 */
        /* <DEDUP_REMOVED lines=9> */
.L_x_4133:
[----:B--2---:R-:W-:Y:S05]  /*8a40*/  BSYNC B0 ;  /* 0x0000000000007941 */ /* 0x004fea0003800000 */
.L_x_4132:
[----:B------:R-:W-:Y:S01]  /*8a50*/  WARPSYNC 0xffffffff ;  /* 0xffffffff00007948 */ /* 0x000fe20003800000 */
[----:B------:R-:W-:Y:S01]  /*8a60*/  BAR.SYNC.DEFER_BLOCKING 0x0 ;  /* 0x0000000000007b1d */ /* 0x000fe20000010000 */
[----:B0-----:R-:W-:Y:S01]  /*8a70*/  SHF.L.U32 R236, R137, 0x4, RZ ;  /* 0x0000000489ec7819 */ /* 0x001fe200000006ff */
[----:B------:R-:W-:Y:S01]  /*8a80*/  FADD.FTZ R235, RZ, R235 ;  /* 0x000000ebffeb7221 */ /* 0x000fe20000010000 */
[----:B------:R-:W-:-:S02]  /*8a90*/  ISETP.GT.AND P0, PT, R136, 0x1e, PT ;  /* 0x0000001e8800780c */ /* 0x000fc40003f04270 */
[----:B------:R-:W-:Y:S01]  /*8aa0*/  ISETP.NE.AND P2, PT, R136, RZ, PT ;  /* 0x000000ff8800720c */ /* 0x000fe20003f45270 */
[----:B------:R-:W-:Y:S01]  /*8ab0*/  BSSY B0, `(.L_x_4155) ;  /* 0x00001f3000007945 */ /* 0x000fe20003800000 */
[----:B-1----:R-:W0:Y:S04]  /*8ac0*/  LDS.64 R64, [R236+0xcb8] ;  /* 0x000cb800ec407984 */ /* 0x002e280000000a00 */
        /* <DEDUP_REMOVED lines=50> */
[----:B------:R-:W-:Y:S02]  /*8df0*/  FMUL.FTZ R158, R158, -R149 ;  /* 0x800000959e9e7220 */ /* 0x000fe40000410000 */
[----:B------:R-:W-:-:S02]  /*8e00*/  FFMA.FTZ R154, R18, R229, RZ ;  /* 0x000000e5129a7223 */ /* 0x000fc400000100ff */
[C---:B------:R-:W-:Y:S02]  /*8e10*/  FFMA.FTZ R150, R159.reuse, R149, R150 ;  /* 0x000000959f967223 */ /* 0x040fe40000010096 */
[----:B------:R-:W-:Y:S02]  /*8e20*/  FFMA.FTZ R152, R159, R147, -R158 ;  /* 0x000000939f987223 */ /* 0x000fe4000001089e */
[----:B------:R-:W-:Y:S02]  /*8e30*/  FFMA.FTZ R154, R16, R227, R154 ;  /* 0x000000e3109a7223 */ /* 0x000fe4000001009a */
[----:B------:R-:W-:Y:S02]  /*8e40*/  FADD.FTZ R150, -R197, R150 ;  /* 0x00000096c5967221 */ /* 0x000fe40000010100 */
[----:B------:R-:W-:Y:S02]  /*8e50*/  FADD.FTZ R152, R181, R152 ;  /* 0x00000098b5987221 */ /* 0x000fe40000010000 */
[----:B------:R-:W-:-:S02]  /*8e60*/  FFMA.FTZ R155, R15, R226, R154 ;  /* 0x000000e20f9b7223 */ /* 0x000fc4000001009a */
[C---:B------:R-:W-:Y:S02]  /*8e70*/  FMUL.FTZ R151, R160.reuse, -R150 ;  /* 0x80000096a0977220 */ /* 0x040fe40000410000 */
[-C--:B------:R-:W-:Y:S02]  /*8e80*/  FMUL.FTZ R160, R160, -R152.reuse ;  /* 0x80000098a0a07220 */ /* 0x080fe40000410000 */
[----:B------:R-:W-:Y:S02]  /*8e90*/  FFMA.FTZ R157, R14, R225, R155 ;  /* 0x000000e10e9d7223 */ /* 0x000fe4000001009b */
[C---:B------:R-:W-:Y:S02]  /*8ea0*/  FFMA.FTZ R151, R161.reuse, R152, -R151 ;  /* 0x00000098a1977223 */ /* 0x040fe40000010897 */
[----:B------:R-:W-:Y:S02]  /*8eb0*/  FFMA.FTZ R155, R18, -R131, RZ ;  /* 0x80000083129b7223 */ /* 0x000fe400000100ff */
[----:B------:R-:W-:-:S02]  /*8ec0*/  FFMA.FTZ R153, R161, R150, R160 ;  /* 0x00000096a1997223 */ /* 0x000fc400000100a0 */
[----:B------:R-:W-:Y:S02]  /*8ed0*/  FADD.FTZ R151, R180, R151 ;  /* 0x00000097b4977221 */ /* 0x000fe40000010000 */
[----:B------:R-:W-:Y:S02]  /*8ee0*/  FFMA.FTZ R155, R16, -R215, R155 ;  /* 0x800000d7109b7223 */ /* 0x000fe4000001009b */
[----:B------:R-:W-:Y:S02]  /*8ef0*/  FADD.FTZ R153, -R196, R153 ;  /* 0x00000099c4997221 */ /* 0x000fe40000010100 */
[----:B------:R-:W-:Y:S02]  /*8f00*/  FFMA.FTZ R157, R13, R224, R157 ;  /* 0x000000e00d9d7223 */ /* 0x000fe4000001009d */
[----:B------:R-:W-:Y:S02]  /*8f10*/  FMUL.FTZ R154, R162, -R151 ;  /* 0x80000097a29a7220 */ /* 0x000fe40000410000 */
[----:B-1----:R-:W-:-:S02]  /*8f20*/  FFMA.FTZ R61, R15, -R130, R155 ;  /* 0x800000820f3d7223 */ /* 0x002fc4000001009b */
[----:B------:R-:W-:Y:S02]  /*8f30*/  FMUL.FTZ R162, R162, -R153 ;  /* 0x80000099a2a27220 */ /* 0x000fe40000410000 */
[----:B------:R-:W-:Y:S02]  /*8f40*/  FFMA.FTZ R157, R12, R223, R157 ;  /* 0x000000df0c9d7223 */ /* 0x000fe4000001009d */
[C---:B------:R-:W-:Y:S02]  /*8f50*/  FFMA.FTZ R154, R163.reuse, R153, R154 ;  /* 0x00000099a39a7223 */ /* 0x040fe4000001009a */
[----:B------:R-:W-:Y:S02]  /*8f60*/  FFMA.FTZ R61, R14, -R217, R61 ;  /* 0x800000d90e3d7223 */ /* 0x000fe4000001003d */
[----:B------:R-:W-:Y:S02]  /*8f70*/  FFMA.FTZ R156, R163, R151, -R162 ;  /* 0x00000097a39c7223 */ /* 0x000fe400000108a2 */
[----:B------:R-:W-:-:S02]  /*8f80*/  FFMA.FTZ R63, R11, R222, R157 ;  /* 0x000000de0b3f7223 */ /* 0x000fc4000001009d */
[----:B------:R-:W-:Y:S02]  /*8f90*/  FADD.FTZ R154, -R195, R154 ;  /* 0x0000009ac39a7221 */ /* 0x000fe40000010100 */
[----:B------:R-:W-:Y:S02]  /*8fa0*/  FFMA.FTZ R61, R13, -R214, R61 ;  /* 0x800000d60d3d7223 */ /* 0x000fe4000001003d */
[----:B------:R-:W-:Y:S02]  /*8fb0*/  FADD.FTZ R156, R179, R156 ;  /* 0x0000009cb39c7221 */ /* 0x000fe40000010000 */
[----:B------:R-:W-:Y:S02]  /*8fc0*/  FFMA.FTZ R63, R10, R220, R63 ;  /* 0x000000dc0a3f7223 */ /* 0x000fe4000001003f */
[----:B------:R-:W-:Y:S02]  /*8fd0*/  FMUL.FTZ R60, R164, -R154 ;  /* 0x8000009aa43c7220 */ /* 0x000fe40000410000 */
[----:B------:R-:W-:-:S02]  /*8fe0*/  FFMA.FTZ R61, R12, -R219, R61 ;  /* 0x800000db0c3d7223 */ /* 0x000fc4000001003d */
[----:B------:R-:W-:Y:S02]  /*8ff0*/  FMUL.FTZ R164, R164, -R156 ;  /* 0x8000009ca4a47220 */ /* 0x000fe40000410000 */
[----:B------:R-:W-:Y:S02]  /*9000*/  FFMA.FTZ R63, R9, R228, R63 ;  /* 0x000000e4093f7223 */ /* 0x000fe4000001003f */
[----:B------:R-:W-:Y:S02]  /*9010*/  FFMA.FTZ R155, R165, R156, -R60 ;  /* 0x0000009ca59b7223 */ /* 0x000fe4000001083c */
[----:B------:R-:W-:Y:S02]  /*9020*/  FFMA.FTZ R61, R11, -R216, R61 ;  /* 0x800000d80b3d7223 */ /* 0x000fe4000001003d */
[----:B------:R-:W-:Y:S02]  /*9030*/  FFMA.FTZ R157, R165, R154, R164 ;  /* 0x0000009aa59d7223 */ /* 0x000fe400000100a4 */
[----:B------:R-:W-:-:S02]  /*9040*/  FFMA.FTZ R62, R8, R230, R63 ;  /* 0x000000e6083e7223 */ /* 0x000fc4000001003f */
[----:B------:R-:W-:Y:S02]  /*9050*/  FADD.FTZ R155, R178, R155 ;  /* 0x0000009bb29b7221 */ /* 0x000fe40000010000 */
[----:B------:R-:W-:Y:S02]  /*9060*/  FFMA.FTZ R61, R10, -R221, R61 ;  /* 0x800000dd0a3d7223 */ /* 0x000fe4000001003d */
[----:B------:R-:W-:Y:S02]  /*9070*/  FADD.FTZ R157, -R194, R157 ;  /* 0x0000009dc29d7221 */ /* 0x000fe40000010100 */
[----:B------:R-:W-:Y:S02]  /*9080*/  FFMA.FTZ R63, R7, R231, R62 ;  /* 0x000000e7073f7223 */ /* 0x000fe4000001003e */
[----:B------:R-:W-:Y:S02]  /*9090*/  FMUL.FTZ R60, R166, -R155 ;  /* 0x8000009ba63c7220 */ /* 0x000fe40000410000 */
[----:B------:R-:W-:-:S02]  /*90a0*/  FFMA.FTZ R61, R9, -R218, R61 ;  /* 0x800000da093d7223 */ /* 0x000fc4000001003d */
[-C--:B------:R-:W-:Y:S02]  /*90b0*/  FMUL.FTZ R166, R166, -R157.reuse ;  /* 0x8000009da6a67220 */ /* 0x080fe40000410000 */
[----:B------:R-:W-:Y:S02]  /*90c0*/  FFMA.FTZ R62, R6, R232, R63 ;  /* 0x000000e8063e7223 */ /* 0x000fe4000001003f */
[C---:B------:R-:W-:Y:S02]  /*90d0*/  FFMA.FTZ R60, R167.reuse, R157, R60 ;  /* 0x0000009da73c7223 */ /* 0x040fe4000001003c */
[----:B------:R-:W-:Y:S02]  /*90e0*/  FFMA.FTZ R61, R8, -R213, R61 ;  /* 0x800000d5083d7223 */ /* 0x000fe4000001003d */
[----:B------:R-:W-:Y:S01]  /*90f0*/  FFMA.FTZ R160, R167, R155, -R166 ;  /* 0x0000009ba7a07223 */ /* 0x000fe200000108a6 */
[----:B------:R-:W-:Y:S01]  /*9100*/  HADD2.F32 R166, -RZ, R81.H0_H0 ;  /* 0x20000051ffa67230 */ /* 0x000fe20000004100 */
[----:B------:R-:W-:-:S02]  /*9110*/  FFMA.FTZ R63, R5, R209, R62 ;  /* 0x000000d1053f7223 */ /* 0x000fc4000001003e */
[----:B------:R-:W-:Y:S02]  /*9120*/  FADD.FTZ R158, -R193, R60 ;  /* 0x0000003cc19e7221 */ /* 0x000fe40000010100 */
[----:B------:R-:W-:Y:S02]  /*9130*/  FFMA.FTZ R61, R7, -R212, R61 ;  /* 0x800000d4073d7223 */ /* 0x000fe4000001003d */
[----:B------:R-:W-:Y:S02]  /*9140*/  FADD.FTZ R160, R177, R160 ;  /* 0x000000a0b1a07221 */ /* 0x000fe40000010000 */
[----:B------:R-:W-:Y:S02]  /*9150*/  FFMA.FTZ R63, R4, R208, R63 ;  /* 0x000000d0043f7223 */ /* 0x000fe4000001003f */
[----:B------:R-:W-:Y:S02]  /*9160*/  FMUL.FTZ R60, R168, -R158 ;  /* 0x8000009ea83c7220 */ /* 0x000fe40000410000 */
[----:B------:R-:W-:-:S02]  /*9170*/  FFMA.FTZ R61, R6, -R211, R61 ;  /* 0x800000d3063d7223 */ /* 0x000fc4000001003d */
[----:B------:R-:W-:Y:S02]  /*9180*/  FMUL.FTZ R163, R66, UR15 ;  /* 0x0000000f42a37c20 */ /* 0x000fe40008410000 */
[----:B------:R-:W-:Y:S02]  /*9190*/  FMUL.FTZ R168, R168, -R160 ;  /* 0x800000a0a8a87220 */ /* 0x000fe40000410000 */
[----:B------:R-:W-:Y:S02]  /*91a0*/  FFMA.FTZ R62, R3, R206, R63 ;  /* 0x000000ce033e7223 */ /* 0x000fe4000001003f */
[----:B------:R-:W-:Y:S02]  /*91b0*/  FFMA.FTZ R61, R5, -R210, R61 ;  /* 0x800000d2053d7223 */ /* 0x000fe4000001003d */
[C---:B------:R-:W-:Y:S02]  /*91c0*/  FMUL.FTZ R63, R64.reuse, UR15 ;  /* 0x0000000f403f7c20 */ /* 0x040fe40008410000 */
[----:B------:R-:W-:-:S02]  /*91d0*/  FFMA.FTZ R163, R64, UR14, -R163 ;  /* 0x0000000e40a37c23 */ /* 0x000fc400080108a3 */
[C---:B------:R-:W-:Y:S02]  /*91e0*/  FFMA.FTZ R161, R169.reuse, R158, R168 ;  /* 0x0000009ea9a17223 */ /* 0x040fe400000100a8 */
[----:B------:R-:W-:Y:S02]  /*91f0*/  FFMA.FTZ R159, R169, R160, -R60 ;  /* 0x000000a0a99f7223 */ /* 0x000fe4000001083c */
[----:B------:R-:W-:Y:S02]  /*9200*/  FFMA.FTZ R62, R2, R207, R62 ;  /* 0x000000cf023e7223 */ /* 0x000fe4000001003e */
[----:B------:R-:W-:Y:S02]  /*9210*/  FFMA.FTZ R207, -R51, R166, R207 ;  /* 0x000000a633cf7223 */ /* 0x000fe400000101cf */
[----:B------:R-:W-:Y:S02]  /*9220*/  FFMA.FTZ R61, R4, -R233, R61 ;  /* 0x800000e9043d7223 */ /* 0x000fe4000001003d */
[----:B------:R-:W-:-:S02]  /*9230*/  FFMA.FTZ R162, R66, UR14, R63 ;  /* 0x0000000e42a27c23 */ /* 0x000fc4000801003f */
[----:B------:R-:W-:Y:S02]  /*9240*/  FMUL.FTZ R163, R235, R163 ;  /* 0x000000a3eba37220 */ /* 0x000fe40000410000 */
[----:B------:R-:W-:Y:S02]  /*9250*/  FADD.FTZ R161, -R192, R161 ;  /* 0x000000a1c0a17221 */ /* 0x000fe40000010100 */
[----:B------:R-:W-:Y:S02]  /*9260*/  FADD.FTZ R159, R176, R159 ;  /* 0x0000009fb09f7221 */ /* 0x000fe40000010000 */
[----:B------:R-:W-:Y:S02]  /*9270*/  FMUL.FTZ R164, R51, R64 ;  /* 0x0000004033a47220 */ /* 0x000fe40000410000 */
[----:B------:R-:W-:Y:S02]  /*9280*/  FFMA.FTZ R61, R3, -R234, R61 ;  /* 0x800000ea033d7223 */ /* 0x000fe4000001003d */
[----:B------:R-:W-:-:S02]  /*9290*/  FFMA.FTZ R163, R207, R162, R163 ;  /* 0x000000a2cfa37223 */ /* 0x000fc400000100a3 */
[----:B------:R-:W-:Y:S02]  /*92a0*/  FMUL.FTZ R60, R51, R66 ;  /* 0x00000042333c7220 */ /* 0x000fe40000410000 */
[C---:B------:R-:W-:Y:S02]  /*92b0*/  FMUL.FTZ R64, R170.reuse, -R161 ;  /* 0x800000a1aa407220 */ /* 0x040fe40000410000 */
[----:B------:R-:W-:Y:S02]  /*92c0*/  FMUL.FTZ R170, R170, -R159 ;  /* 0x8000009faaaa7220 */ /* 0x000fe40000410000 */
[----:B------:R-:W-:Y:S02]  /*92d0*/  FMUL.FTZ R165, R235, R164 ;  /* 0x000000a4eba57220 */ /* 0x000fe40000410000 */
[----:B------:R-:W-:Y:S02]  /*92e0*/  FFMA.FTZ R63, R2, -R235, R61 ;  /* 0x800000eb023f7223 */ /* 0x000fe4000001003d */
[----:B------:R-:W-:Y:S01]  /*92f0*/  FFMA.FTZ R167, R166, R66, R163 ;  /* 0x00000042a6a77223 */ /* 0x000fe200000100a3 */
[----:B------:R-:W-:Y:S01]  /*9300*/  HADD2.F32 R163, -RZ, R82.H0_H0 ;  /* 0x20000052ffa37230 */ /* 0x000fe20000004100 */
[----:B------:R-:W-:-:S02]  /*9310*/  FMUL.FTZ R162, R65, UR15 ;  /* 0x0000000f41a27c20 */ /* 0x000fc40008410000 */
[-C--:B------:R-:W-:Y:S02]  /*9320*/  FMUL.FTZ R61, R235, R60.reuse ;  /* 0x0000003ceb3d7220 */ /* 0x080fe40000410000 */
[----:B------:R-:W-:Y:S02]  /*9330*/  FADD.FTZ R35, R60, R35 ;  /* 0x000000233c237221 */ /* 0x000fe40000010000 */
[----:B------:R-:W-:Y:S02]  /*9340*/  FFMA.FTZ R66, R171, R161, R170 ;  /* 0x000000a1ab427223 */ /* 0x000fe400000100aa */
[----:B------:R-:W-:Y:S02]  /*9350*/  FMUL.FTZ R166, R52, R67 ;  /* 0x0000004334a67220 */ /* 0x000fe40000410000 */
[----:B------:R-:W-:Y:S02]  /*9360*/  FFMA.FTZ R60, R207, R60, R165 ;  /* 0x0000003ccf3c7223 */ /* 0x000fe400000100a5 */
[----:B------:R-:W-:-:S02]  /*9370*/  FFMA.FTZ R64, R171, R159, -R64 ;  /* 0x0000009fab407223 */ /* 0x000fc40000010840 */
[----:B------:R-:W-:Y:S02]  /*9380*/  FFMA.FTZ R165, R67, UR14, -R162 ;  /* 0x0000000e43a57c23 */ /* 0x000fe400080108a2 */
[----:B------:R-:W-:Y:S02]  /*9390*/  FFMA.FTZ R61, R207, R164, -R61 ;  /* 0x000000a4cf3d7223 */ /* 0x000fe4000001083d */
[C---:B------:R-:W-:Y:S02]  /*93a0*/  FMUL.FTZ R171, R52.reuse, R65 ;  /* 0x0000004134ab7220 */ /* 0x040fe40000410000 */
[----:B------:R-:W-:Y:S02]  /*93b0*/  FADD.FTZ R66, -R191, R66 ;  /* 0x00000042bf427221 */ /* 0x000fe40000010100 */
[----:B------:R-:W-:Y:S02]  /*93c0*/  FFMA.FTZ R169, -R52, R163, R206 ;  /* 0x000000a334a97223 */ /* 0x000fe400000101ce */
[----:B------:R-:W-:-:S02]  /*93d0*/  FMUL.FTZ R164, R234, R166 ;  /* 0x000000a6eaa47220 */ /* 0x000fc40000410000 */
[----:B------:R-:W-:Y:S02]  /*93e0*/  FADD.FTZ R64, R175, R64 ;  /* 0x00000040af407221 */ /* 0x000fe40000010000 */
[C---:B------:R-:W-:Y:S02]  /*93f0*/  FMUL.FTZ R168, R234.reuse, R165 ;  /* 0x000000a5eaa87220 */ /* 0x040fe40000410000 */
[----:B------:R-:W-:Y:S02]  /*9400*/  FADD.FTZ R36, R171, R36 ;  /* 0x00000024ab247221 */ /* 0x000fe40000010000 */
[-C--:B------:R-:W-:Y:S02]  /*9410*/  FMUL.FTZ R234, R234, R171.reuse ;  /* 0x000000abeaea7220 */ /* 0x080fe40000410000 */
[----:B------:R-:W-:Y:S02]  /*9420*/  FMUL.FTZ R162, R172, -R66 ;  /* 0x80000042aca27220 */ /* 0x000fe40000410000 */
[----:B------:R-:W-:-:S02]  /*9430*/  FFMA.FTZ R171, R169, R171, R164 ;  /* 0x000000aba9ab7223 */ /* 0x000fc400000100a4 */
[-C--:B------:R-:W-:Y:S02]  /*9440*/  FMUL.FTZ R164, R172, -R64.reuse ;  /* 0x80000040aca47220 */ /* 0x080fe40000410000 */
[C---:B------:R-:W-:Y:S01]  /*9450*/  FFMA.FTZ R165, R173.reuse, R64, -R162 ;  /* 0x00000040ada57223 */ /* 0x040fe200000108a2 */
[----:B------:R-:W-:Y:S01]  /*9460*/  HADD2.F32 R162, -RZ, R96.H0_H0 ;  /* 0x20000060ffa27230 */ /* 0x000fe20000004100 */
[----:B------:R-:W-:Y:S01]  /*9470*/  FFMA.FTZ R173, R173, R66, R164 ;  /* 0x00000042adad7223 */ /* 0x000fe200000100a4 */
[----:B------:R-:W-:Y:S01]  /*9480*/  HADD2.F32 R164, -RZ, R95.H0_H0 ;  /* 0x2000005fffa47230 */ /* 0x000fe20000004100 */
[----:B------:R-:W-:Y:S02]  /*9490*/  FFMA.FTZ R172, R169, R166, -R234 ;  /* 0x000000a6a9ac7223 */ /* 0x000fe400000108ea */
[----:B------:R-:W-:Y:S02]  /*94a0*/  FADD.FTZ R173, -R190, R173 ;  /* 0x000000adbead7221 */ /* 0x000fe40000010100 */
[----:B------:R-:W-:-:S02]  /*94b0*/  FMUL.FTZ R166, R77, R64 ;  /* 0x000000404da67220 */ /* 0x000fc40000410000 */
[----:B------:R-:W-:Y:S02]  /*94c0*/  FADD.FTZ R165, R174, R165 ;  /* 0x000000a5aea57221 */ /* 0x000fe40000010000 */
[C---:B------:R-:W-:Y:S02]  /*94d0*/  FMUL.FTZ R176, R78.reuse, R173 ;  /* 0x000000ad4eb07220 */ /* 0x040fe40000410000 */
[C---:B------:R-:W-:Y:S02]  /*94e0*/  FFMA.FTZ R227, -R77.reuse, R164, R227 ;  /* 0x000000a44de37223 */ /* 0x040fe400000101e3 */
[----:B------:R-:W-:Y:S02]  /*94f0*/  FMUL.FTZ R178, R77, R66 ;  /* 0x000000424db27220 */ /* 0x000fe40000410000 */
[----:B------:R-:W-:Y:S02]  /*9500*/  FMUL.FTZ R175, R215, R166 ;  /* 0x000000a6d7af7220 */ /* 0x000fe40000410000 */
[----:B------:R-:W-:-:S02]  /*9510*/  FFMA.FTZ R229, -R78, R162, R229 ;  /* 0x000000a24ee57223 */ /* 0x000fc400000101e5 */
[----:B------:R-:W-:Y:S02]  /*9520*/  FMUL.FTZ R170, R78, R165 ;  /* 0x000000a54eaa7220 */ /* 0x000fe40000410000 */
[----:B------:R-:W-:Y:S02]  /*9530*/  FMUL.FTZ R174, R131, R176 ;  /* 0x000000b083ae7220 */ /* 0x000fe40000410000 */
[-C--:B------:R-:W-:Y:S02]  /*9540*/  FFMA.FTZ R180, R227, R178.reuse, -R175 ;  /* 0x000000b2e3b47223 */ /* 0x080fe400000108af */
[----:B------:R-:W-:Y:S01]  /*9550*/  FADD.FTZ R34, R167, R34 ;  /* 0x00000022a7227221 */ /* 0x000fe20000010000 */
[----:B------:R-:W-:Y:S01]  /*9560*/  HADD2.F32 R167, -RZ, R94.H0_H0 ;  /* 0x2000005effa77230 */ /* 0x000fe20000004100 */
[----:B------:R-:W-:Y:S02]  /*9570*/  FMUL.FTZ R178, R215, R178 ;  /* 0x000000b2d7b27220 */ /* 0x000fe40000410000 */
[----:B------:R-:W-:-:S02]  /*9580*/  FFMA.FTZ R174, R229, R170, R174 ;  /* 0x000000aae5ae7223 */ /* 0x000fc400000100ae */
[----:B------:R-:W-:Y:S02]  /*9590*/  FMUL.FTZ R177, R131, R170 ;  /* 0x000000aa83b17220 */ /* 0x000fe40000410000 */
[C---:B------:R-:W-:Y:S02]  /*95a0*/  FMUL.FTZ R175, R76.reuse, R159 ;  /* 0x0000009f4caf7220 */ /* 0x040fe40000410000 */
[----:B------:R-:W-:Y:S02]  /*95b0*/  FFMA.FTZ R179, R227, R166, R178 ;  /* 0x000000a6e3b37223 */ /* 0x000fe400000100b2 */
        /* <DEDUP_REMOVED lines=51> */
[C---:B------:R-:W-:Y:S02]  /*98f0*/  FMUL.FTZ R182, R59.reuse, R152 ;  /* 0x000000983bb67220 */ /* 0x040fe40000410000 */
[----:B------:R-:W-:Y:S02]  /*9900*/  FFMA.FTZ R191, R222, R183, R186 ;  /* 0x000000b7debf7223 */ /* 0x000fe400000100ba */
[----:B------:R-:W-:Y:S02]  /*9910*/  FFMA.FTZ R187, -R59, R185, R220 ;  /* 0x000000b93bbb7223 */ /* 0x000fe400000101dc */
[C---:B------:R-:W-:Y:S02]  /*9920*/  FMUL.FTZ R186, R221.reuse, R190 ;  /* 0x000000beddba7220 */ /* 0x040fe40000410000 */
[----:B------:R-:W-:-:S02]  /*9930*/  FMUL.FTZ R192, R221, R182 ;  /* 0x000000b6ddc07220 */ /* 0x000fc40000410000 */
[----:B------:R-:W-:Y:S02]  /*9940*/  FADD.FTZ R184, R184, R191 ;  /* 0x000000bfb8b87221 */ /* 0x000fe40000010000 */
[----:B------:R-:W-:Y:S02]  /*9950*/  FFMA.FTZ R191, R187, R182, R186 ;  /* 0x000000b6bbbf7223 */ /* 0x000fe400000100ba */
[----:B------:R-:W-:Y:S01]  /*9960*/  FADD.FTZ R188, R189, R188 ;  /* 0x000000bcbdbc7221 */ /* 0x000fe20000010000 */
[----:B------:R-:W-:Y:S01]  /*9970*/  HADD2.F32 R189, -RZ, R88.H0_H0 ;  /* 0x20000058ffbd7230 */ /* 0x000fe20000004100 */
[----:B------:R-:W-:Y:S02]  /*9980*/  FFMA.FTZ R195, R187, R190, -R192 ;  /* 0x000000bebbc37223 */ /* 0x000fe400000108c0 */
[----:B------:R-:W-:Y:S01]  /*9990*/  FADD.FTZ R190, R184, R191 ;  /* 0x000000bfb8be7221 */ /* 0x000fe20000010000 */
[----:B------:R-:W-:Y:S01]  /*99a0*/  HADD2.F32 R184, -RZ, R86.H0_H0 ;  /* 0x20000056ffb87230 */ /* 0x000fe20000004100 */
[----:B------:R-:W-:-:S02]  /*99b0*/  FMUL.FTZ R191, R58, R147 ;  /* 0x000000933abf7220 */ /* 0x000fc40000410000 */
[----:B------:R-:W-:Y:S01]  /*99c0*/  FADD.FTZ R188, R188, R193 ;  /* 0x000000c1bcbc7221 */ /* 0x000fe20000010000 */
[----:B------:R-:W-:Y:S01]  /*99d0*/  HADD2.F32 R193, -RZ, R87.H0_H0 ;  /* 0x20000057ffc17230 */ /* 0x000fe20000004100 */
[C---:B------:R-:W-:Y:S02]  /*99e0*/  FFMA.FTZ R228, -R58.reuse, R189, R228 ;  /* 0x000000bd3ae47223 */ /* 0x040fe400000101e4 */
[----:B------:R-:W-:Y:S02]  /*99f0*/  FMUL.FTZ R197, R58, R149 ;  /* 0x000000953ac57220 */ /* 0x000fe40000410000 */
[----:B------:R-:W-:Y:S02]  /*9a00*/  FMUL.FTZ R186, R218, R191 ;  /* 0x000000bfdaba7220 */ /* 0x000fe40000410000 */
[----:B------:R-:W-:Y:S02]  /*9a10*/  FADD.FTZ R188, R188, R195 ;  /* 0x000000c3bcbc7221 */ /* 0x000fe40000010000 */
[----:B------:R-:W-:-:S02]  /*9a20*/  FFMA.FTZ R199, R228, R197, -R186 ;  /* 0x000000c5e4c77223 */ /* 0x000fc400000108ba */
[----:B------:R-:W-:Y:S02]  /*9a30*/  FMUL.FTZ R195, R56, R115 ;  /* 0x0000007338c37220 */ /* 0x000fe40000410000 */
[----:B------:R-:W-:Y:S02]  /*9a40*/  FMUL.FTZ R197, R218, R197 ;  /* 0x000000c5dac57220 */ /* 0x000fe40000410000 */
[----:B------:R-:W-:Y:S02]  /*9a50*/  FMUL.FTZ R192, R57, R146 ;  /* 0x0000009239c07220 */ /* 0x000fe40000410000 */
[C---:B------:R-:W-:Y:S02]  /*9a60*/  FFMA.FTZ R231, -R56.reuse, R184, R231 ;  /* 0x000000b838e77223 */ /* 0x040fe400000101e7 */
[----:B------:R-:W-:Y:S02]  /*9a70*/  FMUL.FTZ R194, R56, R145 ;  /* 0x0000009138c27220 */ /* 0x000fe40000410000 */
[----:B------:R-:W-:-:S02]  /*9a80*/  FMUL.FTZ R196, R212, R195 ;  /* 0x000000c3d4c47220 */ /* 0x000fc40000410000 */
[C---:B------:R-:W-:Y:S02]  /*9a90*/  FFMA.FTZ R230, -R57.reuse, R193, R230 ;  /* 0x000000c139e67223 */ /* 0x040fe400000101e6 */
[----:B------:R-:W-:Y:S02]  /*9aa0*/  FFMA.FTZ R197, R228, R191, R197 ;  /* 0x000000bfe4c57223 */ /* 0x000fe400000100c5 */
[----:B------:R-:W-:Y:S02]  /*9ab0*/  FMUL.FTZ R186, R57, R148 ;  /* 0x0000009439ba7220 */ /* 0x000fe40000410000 */
[----:B------:R-:W-:Y:S02]  /*9ac0*/  FMUL.FTZ R201, R213, R192 ;  /* 0x000000c0d5c97220 */ /* 0x000fe40000410000 */
[----:B------:R-:W-:Y:S02]  /*9ad0*/  FFMA.FTZ R196, R231, R194, -R196 ;  /* 0x000000c2e7c47223 */ /* 0x000fe400000108c4 */
[----:B------:R-:W-:-:S02]  /*9ae0*/  FADD.FTZ R190, R190, R197 ;  /* 0x000000c5bebe7221 */ /* 0x000fc40000010000 */
[----:B------:R-:W-:Y:S02]  /*9af0*/  FFMA.FTZ R201, R230, R186, R201 ;  /* 0x000000bae6c97223 */ /* 0x000fe400000100c9 */
[----:B------:R-:W-:Y:S02]  /*9b00*/  FMUL.FTZ R194, R212, R194 ;  /* 0x000000c2d4c27220 */ /* 0x000fe40000410000 */
[----:B------:R-:W-:Y:S02]  /*9b10*/  FMUL.FTZ R197, R213, R186 ;  /* 0x000000bad5c57220 */ /* 0x000fe40000410000 */
[----:B------:R-:W-:Y:S02]  /*9b20*/  FADD.FTZ R188, R188, R199 ;  /* 0x000000c7bcbc7221 */ /* 0x000fe40000010000 */
[----:B------:R-:W-:Y:S02]  /*9b30*/  FADD.FTZ R190, R190, R201 ;  /* 0x000000c9bebe7221 */ /* 0x000fe40000010000 */
[----:B------:R-:W-:-:S02]  /*9b40*/  FFMA.FTZ R199, R231, R195, R194 ;  /* 0x000000c3e7c77223 */ /* 0x000fc400000100c2 */
[----:B------:R-:W-:Y:S01]  /*9b50*/  FFMA.FTZ R203, R230, R192, -R197 ;  /* 0x000000c0e6cb7223 */ /* 0x000fe200000108c5 */
[----:B------:R-:W-:Y:S01]  /*9b60*/  HADD2.F32 R197, -RZ, R85.H0_H0 ;  /* 0x20000055ffc57230 */ /* 0x000fe20000004100 */
[----:B------:R-:W-:Y:S01]  /*9b70*/  FADD.FTZ R198, R190, R199 ;  /* 0x000000c7bec67221 */ /* 0x000fe20000010000 */
[----:B------:R-:W-:Y:S01]  /*9b80*/  HADD2.F32 R199, -RZ, R83.H0_H0 ;  /* 0x20000053ffc77230 */ /* 0x000fe20000004100 */
[C---:B------:R-:W-:Y:S02]  /*9b90*/  FMUL.FTZ R190, R55.reuse, R144 ;  /* 0x0000009037be7220 */ /* 0x040fe40000410000 */
[----:B------:R-:W-:Y:S01]  /*9ba0*/  FADD.FTZ R205, R188, R203 ;  /* 0x000000cbbccd7221 */ /* 0x000fe20000010000 */
[----:B------:R-:W-:Y:S01]  /*9bb0*/  HADD2.F32 R188, -RZ, R84.H0_H0 ;  /* 0x20000054ffbc7230 */ /* 0x000fe20000004100 */
[C---:B------:R-:W-:Y:S02]  /*9bc0*/  FFMA.FTZ R232, -R55.reuse, R197, R232 ;  /* 0x000000c537e87223 */ /* 0x040fe400000101e8 */
[----:B------:R-:W-:-:S02]  /*9bd0*/  FMUL.FTZ R194, R55, R114 ;  /* 0x0000007237c27220 */ /* 0x000fc40000410000 */
[----:B------:R-:W-:Y:S02]  /*9be0*/  FMUL.FTZ R207, R211, R190 ;  /* 0x000000bed3cf7220 */ /* 0x000fe40000410000 */
[C---:B------:R-:W-:Y:S02]  /*9bf0*/  FMUL.FTZ R201, R54.reuse, R69 ;  /* 0x0000004536c97220 */ /* 0x040fe40000410000 */
[----:B------:R-:W-:Y:S02]  /*9c00*/  FFMA.FTZ R192, -R54, R188, R209 ;  /* 0x000000bc36c07223 */ /* 0x000fe400000101d1 */
[----:B------:R-:W-:Y:S02]  /*9c10*/  FFMA.FTZ R209, R232, R194, -R207 ;  /* 0x000000c2e8d17223 */ /* 0x000fe400000108cf */
[----:B------:R-:W-:Y:S02]  /*9c20*/  FMUL.FTZ R235, R54, R71 ;  /* 0x0000004736eb7220 */ /* 0x000fe40000410000 */
[----:B------:R-:W-:-:S02]  /*9c30*/  FMUL.FTZ R200, R210, R201 ;  /* 0x000000c9d2c87220 */ /* 0x000fc40000410000 */
[----:B------:R-:W-:Y:S02]  /*9c40*/  FMUL.FTZ R207, R211, R194 ;  /* 0x000000c2d3cf7220 */ /* 0x000fe40000410000 */
[C---:B------:R-:W-:Y:S02]  /*9c50*/  FMUL.FTZ R194, R53.reuse, R70 ;  /* 0x0000004635c27220 */ /* 0x040fe40000410000 */
[----:B------:R-:W-:Y:S02]  /*9c60*/  FFMA.FTZ R237, R192, R235, -R200 ;  /* 0x000000ebc0ed7223 */ /* 0x000fe400000108c8 */
[----:B------:R-:W-:Y:S02]  /*9c70*/  FFMA.FTZ R207, R232, R190, R207 ;  /* 0x000000bee8cf7223 */ /* 0x000fe400000100cf */
[C---:B------:R-:W-:Y:S02]  /*9c80*/  FFMA.FTZ R203, -R53.reuse, R199, R208 ;  /* 0x000000c735cb7223 */ /* 0x040fe400000101d0 */
[----:B------:R-:W-:-:S02]  /*9c90*/  FMUL.FTZ R202, R53, R68 ;  /* 0x0000004435ca7220 */ /* 0x000fc40000410000 */
[----:B------:R-:W-:Y:S02]  /*9ca0*/  FMUL.FTZ R200, R233, R194 ;  /* 0x000000c2e9c87220 */ /* 0x000fe40000410000 */
[----:B------:R-:W-:Y:S02]  /*9cb0*/  FMUL.FTZ R235, R210, R235 ;  /* 0x000000ebd2eb7220 */ /* 0x000fe40000410000 */
[----:B------:R-:W-:Y:S02]  /*9cc0*/  FADD.FTZ R198, R198, R207 ;  /* 0x000000cfc6c67221 */ /* 0x000fe40000010000 */
[-C--:B------:R-:W-:Y:S02]  /*9cd0*/  FFMA.FTZ R207, R203, R202.reuse, -R200 ;  /* 0x000000cacbcf7223 */ /* 0x080fe400000108c8 */
[----:B------:R-:W-:Y:S02]  /*9ce0*/  FFMA.FTZ R235, R192, R201, R235 ;  /* 0x000000c9c0eb7223 */ /* 0x000fe400000100eb */
[----:B------:R-:W-:-:S02]  /*9cf0*/  FMUL.FTZ R202, R233, R202 ;  /* 0x000000cae9ca7220 */ /* 0x000fc40000410000 */
[----:B------:R-:W-:Y:S02]  /*9d00*/  FADD.FTZ R196, R205, R196 ;  /* 0x000000c4cdc47221 */ /* 0x000fe40000010000 */
[----:B------:R-:W-:Y:S02]  /*9d10*/  FMUL.FTZ R200, R67, UR15 ;  /* 0x0000000f43c87c20 */ /* 0x000fe40008410000 */
[----:B------:R-:W-:Y:S02]  /*9d20*/  FADD.FTZ R198, R198, R235 ;  /* 0x000000ebc6c67221 */ /* 0x000fe40000010000 */
[----:B------:R-:W-:Y:S02]  /*9d30*/  FFMA.FTZ R205, R203, R194, R202 ;  /* 0x000000c2cbcd7223 */ /* 0x000fe400000100ca */
[----:B------:R-:W-:Y:S02]  /*9d40*/  FADD.FTZ R196, R196, R209 ;  /* 0x000000d1c4c47221 */ /* 0x000fe40000010000 */
[----:B------:R-:W-:-:S02]  /*9d50*/  FFMA.FTZ R202, R65, UR14, R200 ;  /* 0x0000000e41ca7c23 */ /* 0x000fc400080100c8 */
[----:B------:R-:W-:Y:S02]  /*9d60*/  FADD.FTZ R200, R198, R205 ;  /* 0x000000cdc6c87221 */ /* 0x000fe40000010000 */
[----:B------:R-:W-:Y:S02]  /*9d70*/  FADD.FTZ R196, R196, R237 ;  /* 0x000000edc4c47221 */ /* 0x000fe40000010000 */
[----:B------:R-:W-:Y:S02]  /*9d80*/  FADD.FTZ R171, R200, R171 ;  /* 0x000000abc8ab7221 */ /* 0x000fe40000010000 */
[----:B------:R-:W0:Y:S01]  /*9d90*/  SHFL.DOWN PT, R200, R63, 0x1, 0x1f ;  /* 0x08201f003fc87f89 */ /* 0x000e2200000e0000 */
[----:B------:R-:W-:Y:S02]  /*9da0*/  FADD.FTZ R207, R196, R207 ;  /* 0x000000cfc4cf7221 */ /* 0x000fe40000010000 */
[----:B------:R-:W-:Y:S02]  /*9db0*/  FMUL.FTZ R67, R70, UR15 ;  /* 0x0000000f46437c20 */ /* 0x000fe40008410000 */
[----:B------:R-:W-:-:S02]  /*9dc0*/  FADD.FTZ R172, R207, R172 ;  /* 0x000000accfac7221 */ /* 0x000fc40000010000 */
[C---:B------:R-:W-:Y:S02]  /*9dd0*/  FFMA.FTZ R198, R68.reuse, UR14, -R67 ;  /* 0x0000000e44c67c23 */ /* 0x040fe40008010843 */
[----:B------:R-:W-:Y:S02]  /*9de0*/  FMUL.FTZ R67, R68, UR15 ;  /* 0x0000000f44437c20 */ /* 0x000fe40008410000 */
[----:B------:R-:W-:Y:S02]  /*9df0*/  FADD.FTZ R171, R171, R60 ;  /* 0x0000003cabab7221 */ /* 0x000fe40000010000 */
[----:B------:R-:W-:Y:S02]  /*9e00*/  FADD.FTZ R172, R172, R61 ;  /* 0x0000003dacac7221 */ /* 0x000fe40000010000 */
[----:B------:R-:W-:Y:S02]  /*9e10*/  FMUL.FTZ R60, R69, UR15 ;  /* 0x0000000f453c7c20 */ /* 0x000fe40008410000 */
[----:B------:R-:W-:Y:S01]  /*9e20*/  FFMA.FTZ R168, R169, R202, R168 ;  /* 0x000000caa9a87223 */ /* 0x000fe200000100a8 */
[----:B------:R-:W-:Y:S01]  /*9e30*/  SHFL.DOWN PT, R196, R172, 0x1, 0x1f ;  /* 0x08201f00acc47f89 */ /* 0x000fe200000e0000 */
[----:B------:R-:W-:-:S02]  /*9e40*/  FFMA.FTZ R68, R70, UR14, R67 ;  /* 0x0000000e46447c23 */ /* 0x000fc40008010043 */
[C---:B------:R-:W-:Y:S01]  /*9e50*/  FFMA.FTZ R61, R71.reuse, UR14, -R60 ;  /* 0x0000000e473d7c23 */ /* 0x040fe2000801083c */
[----:B------:R-:W1:Y:S01]  /*9e60*/  SHFL.DOWN PT, R169, R62, 0x1, 0x1f ;  /* 0x08201f003ea97f89 */ /* 0x000e6200000e0000 */
[----:B------:R-:W-:Y:S02]  /*9e70*/  FMUL.FTZ R60, R71, UR15 ;  /* 0x0000000f473c7c20 */ /* 0x000fe40008410000 */
[----:B------:R-:W-:Y:S01]  /*9e80*/  FMUL.FTZ R210, R210, R61 ;  /* 0x0000003dd2d27220 */ /* 0x000fe20000410000 */
[----:B------:R-:W2:Y:S01]  /*9e90*/  SHFL.DOWN PT, R67, R171, 0x1, 0x1f ;  /* 0x08201f00ab437f89 */ /* 0x000ea200000e0000 */
[----:B------:R-:W-:Y:S01]  /*9ea0*/  FFMA.FTZ R61, R69, UR14, R60 ;  /* 0x0000000e453d7c23 */ /* 0x000fe2000801003c */
[----:B------:R-:W-:Y:S01]  /*9eb0*/  MOV R60, R171 ;  /* 0x000000ab003c7202 */ /* 0x000fe20000000f00 */
[----:B------:R-:W-:Y:S02]  /*9ec0*/  FMUL.FTZ R198, R233, R198 ;  /* 0x000000c6e9c67220 */ /* 0x000fe40000410000 */
[----:B------:R-:W-:-:S02]  /*9ed0*/  FFMA.FTZ R168, R163, R65, R168 ;  /* 0x00000041a3a87223 */ /* 0x000fc400000100a8 */
[----:B------:R-:W-:Y:S02]  /*9ee0*/  FFMA.FTZ R61, R192, R61, R210 ;  /* 0x0000003dc03d7223 */ /* 0x000fe400000100d2 */
[----:B0-----:R-:W-:Y:S02]  /*9ef0*/  @!P0 FADD.FTZ R63, R63, R200 ;  /* 0x000000c83f3f8221 */ /* 0x001fe40000010000 */
[----:B------:R-:W-:Y:S02]  /*9f00*/  FFMA.FTZ R68, R203, R68, R198 ;  /* 0x00000044cb447223 */ /* 0x000fe400000100c6 */
[----:B------:R-:W-:Y:S02]  /*9f10*/  FFMA.FTZ R188, R188, R69, R61 ;  /* 0x00000045bcbc7223 */ /* 0x000fe4000001003d */
[----:B------:R-:W-:Y:S02]  /*9f20*/  FADD.FTZ R33, R168, R33 ;  /* 0x00000021a8217221 */ /* 0x000fe40000010000 */
[----:B------:R-:W-:Y:S01]  /*9f30*/  FMUL.FTZ R61, R144, UR15 ;  /* 0x0000000f903d7c20 */ /* 0x000fe20008410000 */
[----:B------:R-:W0:Y:S01]  /*9f40*/  SHFL.DOWN PT, R168, R63, 0x2, 0x1f ;  /* 0x08401f003fa87f89 */ /* 0x000e2200000e0000 */
[----:B------:R-:W-:-:S02]  /*9f50*/  FFMA.FTZ R199, R199, R70, R68 ;  /* 0x00000046c7c77223 */ /* 0x000fc40000010044 */
[----:B------:R-:W-:Y:S01]  /*9f60*/  FFMA.FTZ R68, R114, UR14, -R61 ;  /* 0x0000000e72447c23 */ /* 0x000fe2000801083d */
[----:B------:R-:W-:Y:S01]  /*9f70*/  MOV R61, R172 ;  /* 0x000000ac003d7202 */ /* 0x000fe20000000f00 */
[----:B-1----:R-:W-:Y:S02]  /*9f80*/  @!P0 FADD.FTZ R62, R62, R169 ;  /* 0x000000a93e3e8221 */ /* 0x002fe40000010000 */
[----:B--2---:R-:W-:Y:S02]  /*9f90*/  @!P0 FADD.FTZ R60, R60, R67 ;  /* 0x000000433c3c8221 */ /* 0x004fe40000010000 */
[----:B------:R-:W-:Y:S01]  /*9fa0*/  @!P0 FADD.FTZ R61, R61, R196 ;  /* 0x000000c43d3d8221 */ /* 0x000fe20000010000 */
[----:B------:R-:W-:Y:S01]  /*9fb0*/  ISETP.GT.AND P0, PT, R136, 0x1d, PT ;  /* 0x0000001d8800780c */ /* 0x000fe20003f04270 */
[----:B------:R-:W-:Y:S01]  /*9fc0*/  FMUL.FTZ R65, R114, UR15 ;  /* 0x0000000f72417c20 */ /* 0x000fe20008410000 */
[----:B------:R-:W1:Y:S01]  /*9fd0*/  SHFL.DOWN PT, R71, R62, 0x2, 0x1f ;  /* 0x08401f003e477f89 */ /* 0x000e6200000e0000 */
[----:B------:R-:W-:-:S02]  /*9fe0*/  FMUL.FTZ R211, R211, R68 ;  /* 0x00000044d3d37220 */ /* 0x000fc40000410000 */
[----:B------:R-:W-:Y:S01]  /*9ff0*/  FFMA.FTZ R67, R144, UR14, R65 ;  /* 0x0000000e90437c23 */ /* 0x000fe20008010041 */
[----:B------:R-:W2:Y:S01]  /*a000*/  SHFL.DOWN PT, R114, R61, 0x2, 0x1f ;  /* 0x08401f003d727f89 */ /* 0x000ea200000e0000 */
[----:B------:R-:W-:Y:S02]  /*a010*/  FMUL.FTZ R68, R115, UR15 ;  /* 0x0000000f73447c20 */ /* 0x000fe40008410000 */
[----:B------:R-:W-:Y:S01]  /*a020*/  FFMA.FTZ R67, R232, R67, R211 ;  /* 0x00000043e8437223 */ /* 0x000fe200000100d3 */
[----:B------:R-:W3:Y:S01]  /*a030*/  SHFL.DOWN PT, R69, R60, 0x2, 0x1f ;  /* 0x08401f003c457f89 */ /* 0x000ee200000e0000 */
[C---:B------:R-:W-:Y:S02]  /*a040*/  FFMA.FTZ R65, R145.reuse, UR14, -R68 ;  /* 0x0000000e91417c23 */ /* 0x040fe40008010844 */
[----:B------:R-:W-:Y:S02]  /*a050*/  FMUL.FTZ R68, R145, UR15 ;  /* 0x0000000f91447c20 */ /* 0x000fe40008410000 */
[----:B0-----:R-:W-:-:S02]  /*a060*/  @!P0 FADD.FTZ R63, R63, R168 ;  /* 0x000000a83f3f8221 */ /* 0x001fc40000010000 */
[----:B------:R-:W-:Y:S02]  /*a070*/  FFMA.FTZ R67, R197, R144, R67 ;  /* 0x00000090c5437223 */ /* 0x000fe40000010043 */
[----:B------:R-:W-:Y:S01]  /*a080*/  FMUL.FTZ R212, R212, R65 ;  /* 0x00000041d4d47220 */ /* 0x000fe20000410000 */
[----:B------:R-:W0:Y:S01]  /*a090*/  SHFL.DOWN PT, R144, R63, 0x4, 0x1f ;  /* 0x08801f003f907f89 */ /* 0x000e2200000e0000 */
[----:B------:R-:W-:Y:S02]  /*a0a0*/  FFMA.FTZ R68, R115, UR14, R68 ;  /* 0x0000000e73447c23 */ /* 0x000fe40008010044 */
[----:B------:R-:W-:Y:S02]  /*a0b0*/  FMUL.FTZ R65, R148, UR15 ;  /* 0x0000000f94417c20 */ /* 0x000fe40008410000 */
[----:B------:R-:W-:Y:S02]  /*a0c0*/  FFMA.FTZ R68, R231, R68, R212 ;  /* 0x00000044e7447223 */ /* 0x000fe400000100d4 */
[----:B-1----:R-:W-:-:S02]  /*a0d0*/  @!P0 FADD.FTZ R62, R62, R71 ;  /* 0x000000473e3e8221 */ /* 0x002fc40000010000 */
[----:B------:R-:W-:Y:S02]  /*a0e0*/  FFMA.FTZ R184, R184, R115, R68 ;  /* 0x00000073b8b87223 */ /* 0x000fe40000010044 */
[----:B--2---:R-:W-:Y:S01]  /*a0f0*/  @!P0 FADD.FTZ R61, R61, R114 ;  /* 0x000000723d3d8221 */ /* 0x004fe20000010000 */
[----:B------:R-:W1:Y:S01]  /*a100*/  SHFL.DOWN PT, R115, R62, 0x4, 0x1f ;  /* 0x08801f003e737f89 */ /* 0x000e6200000e0000 */
[----:B------:R-:W-:Y:S02]  /*a110*/  FMUL.FTZ R68, R147, UR15 ;  /* 0x0000000f93447c20 */ /* 0x000fe40008410000 */
[----:B---3--:R-:W-:Y:S01]  /*a120*/  @!P0 FADD.FTZ R60, R60, R69 ;  /* 0x000000453c3c8221 */ /* 0x008fe20000010000 */
[----:B------:R-:W-:Y:S01]  /*a130*/  ISETP.GT.AND P0, PT, R136, 0x1b, PT ;  /* 0x0000001b8800780c */ /* 0x000fe20003f04270 */
[----:B------:R-:W-:Y:S01]  /*a140*/  FFMA.FTZ R70, R146, UR14, -R65 ;  /* 0x0000000e92467c23 */ /* 0x000fe20008010841 */
[----:B------:R-:W2:Y:S01]  /*a150*/  SHFL.DOWN PT, R114, R61, 0x4, 0x1f ;  /* 0x08801f003d727f89 */ /* 0x000ea200000e0000 */
[----:B------:R-:W-:-:S02]  /*a160*/  FFMA.FTZ R65, R149, UR14, -R68 ;  /* 0x0000000e95417c23 */ /* 0x000fc40008010844 */
[----:B------:R-:W-:Y:S01]  /*a170*/  FADD.FTZ R30, R67, R30 ;  /* 0x0000001e431e7221 */ /* 0x000fe20000010000 */
[----:B------:R-:W3:Y:S01]  /*a180*/  SHFL.DOWN PT, R71, R60, 0x4, 0x1f ;  /* 0x08801f003c477f89 */ /* 0x000ee200000e0000 */
[----:B------:R-:W-:Y:S02]  /*a190*/  FMUL.FTZ R67, R146, UR15 ;  /* 0x0000000f92437c20 */ /* 0x000fe40008410000 */
[----:B------:R-:W-:Y:S02]  /*a1a0*/  FMUL.FTZ R218, R218, R65 ;  /* 0x00000041dada7220 */ /* 0x000fe40000410000 */
[----:B------:R-:W-:Y:S02]  /*a1b0*/  FMUL.FTZ R68, R149, UR15 ;  /* 0x0000000f95447c20 */ /* 0x000fe40008410000 */
[----:B------:R-:W-:Y:S02]  /*a1c0*/  FMUL.FTZ R65, R152, UR15 ;  /* 0x0000000f98417c20 */ /* 0x000fe40008410000 */
[----:B------:R-:W-:-:S02]  /*a1d0*/  FFMA.FTZ R69, R148, UR14, R67 ;  /* 0x0000000e94457c23 */ /* 0x000fc40008010043 */
[----:B------:R-:W-:Y:S02]  /*a1e0*/  FFMA.FTZ R67, R147, UR14, R68 ;  /* 0x0000000e93437c23 */ /* 0x000fe40008010044 */
[C---:B------:R-:W-:Y:S02]  /*a1f0*/  FFMA.FTZ R68, R150.reuse, UR14, -R65 ;  /* 0x0000000e96447c23 */ /* 0x040fe40008010841 */
[----:B------:R-:W-:Y:S02]  /*a200*/  FMUL.FTZ R65, R150, UR15 ;  /* 0x0000000f96417c20 */ /* 0x000fe40008410000 */
[----:B0-----:R-:W-:Y:S02]  /*a210*/  @!P0 FADD.FTZ R63, R63, R144 ;  /* 0x000000903f3f8221 */ /* 0x001fe40000010000 */
[----:B------:R-:W-:Y:S02]  /*a220*/  FMUL.FTZ R221, R221, R68 ;  /* 0x00000044dddd7220 */ /* 0x000fe40000410000 */
[----:B------:R-:W-:Y:S01]  /*a230*/  FFMA.FTZ R68, R152, UR14, R65 ;  /* 0x0000000e98447c23 */ /* 0x000fe20008010041 */
[----:B------:R-:W0:Y:S01]  /*a240*/  SHFL.DOWN PT, R144, R63, 0x8, 0x1f ;  /* 0x09001f003f907f89 */ /* 0x000e2200000e0000 */
[----:B------:R-:W-:-:S02]  /*a250*/  FMUL.FTZ R70, R213, R70 ;  /* 0x00000046d5467220 */ /* 0x000fc40000410000 */
[----:B------:R-:W-:Y:S02]  /*a260*/  FFMA.FTZ R68, R187, R68, R221 ;  /* 0x00000044bb447223 */ /* 0x000fe400000100dd */
[----:B------:R-:W-:Y:S02]  /*a270*/  FFMA.FTZ R69, R230, R69, R70 ;  /* 0x00000045e6457223 */ /* 0x000fe40000010046 */
[----:B------:R-:W-:Y:S02]  /*a280*/  FFMA.FTZ R185, R185, R152, R68 ;  /* 0x00000098b9b97223 */ /* 0x000fe40000010044 */
[----:B------:R-:W-:Y:S02]  /*a290*/  FFMA.FTZ R69, R193, R148, R69 ;  /* 0x00000094c1457223 */ /* 0x000fe40000010045 */
[----:B------:R-:W-:Y:S02]  /*a2a0*/  FMUL.FTZ R68, R151, UR15 ;  /* 0x0000000f97447c20 */ /* 0x000fe40008410000 */
[----:B-1----:R-:W-:-:S02]  /*a2b0*/  @!P0 FADD.FTZ R62, R62, R115 ;  /* 0x000000733e3e8221 */ /* 0x002fc40000010000 */
[----:B--2---:R-:W-:Y:S02]  /*a2c0*/  @!P0 FADD.FTZ R61, R61, R114 ;  /* 0x000000723d3d8221 */ /* 0x004fe40000010000 */
[----:B---3--:R-:W-:Y:S01]  /*a2d0*/  @!P0 FADD.FTZ R60, R60, R71 ;  /* 0x000000473c3c8221 */ /* 0x008fe20000010000 */
[----:B------:R-:W-:Y:S01]  /*a2e0*/  ISETP.GT.AND P0, PT, R136, 0x17, PT ;  /* 0x000000178800780c */ /* 0x000fe20003f04270 */
[----:B------:R-:W-:Y:S01]  /*a2f0*/  FFMA.FTZ R218, R228, R67, R218 ;  /* 0x00000043e4da7223 */ /* 0x000fe200000100da */
[----:B------:R-:W1:Y:S01]  /*a300*/  SHFL.DOWN PT, R71, R62, 0x8, 0x1f ;  /* 0x09001f003e477f89 */ /* 0x000e6200000e0000 */
[----:B------:R-:W-:Y:S02]  /*a310*/  FFMA.FTZ R67, R153, UR14, -R68 ;  /* 0x0000000e99437c23 */ /* 0x000fe40008010844 */
[----:B------:R-:W-:Y:S01]  /*a320*/  FADD.FTZ R28, R69, R28 ;  /* 0x0000001c451c7221 */ /* 0x000fe20000010000 */
[----:B------:R-:W2:Y:S01]  /*a330*/  SHFL.DOWN PT, R114, R61, 0x8, 0x1f ;  /* 0x09001f003d727f89 */ /* 0x000ea200000e0000 */
[----:B------:R-:W-:-:S02]  /*a340*/  FMUL.FTZ R68, R153, UR15 ;  /* 0x0000000f99447c20 */ /* 0x000fc40008410000 */
[----:B------:R-:W-:Y:S01]  /*a350*/  FMUL.FTZ R65, R156, UR15 ;  /* 0x0000000f9c417c20 */ /* 0x000fe20008410000 */
[----:B------:R-:W3:Y:S01]  /*a360*/  SHFL.DOWN PT, R69, R60, 0x8, 0x1f ;  /* 0x09001f003c457f89 */ /* 0x000ee200000e0000 */
[----:B------:R-:W-:Y:S02]  /*a370*/  FMUL.FTZ R216, R216, R67 ;  /* 0x00000043d8d87220 */ /* 0x000fe40000410000 */
[----:B------:R-:W-:Y:S02]  /*a380*/  FFMA.FTZ R67, R151, UR14, R68 ;  /* 0x0000000e97437c23 */ /* 0x000fe40008010044 */
[C---:B------:R-:W-:Y:S02]  /*a390*/  FFMA.FTZ R68, R154.reuse, UR14, -R65 ;  /* 0x0000000e9a447c23 */ /* 0x040fe40008010841 */
[----:B------:R-:W-:Y:S02]  /*a3a0*/  FMUL.FTZ R65, R154, UR15 ;  /* 0x0000000f9a417c20 */ /* 0x000fe40008410000 */
[----:B------:R-:W-:-:S02]  /*a3b0*/  FMUL.FTZ R219, R219, R68 ;  /* 0x00000044dbdb7220 */ /* 0x000fc40000410000 */
[----:B------:R-:W-:Y:S02]  /*a3c0*/  FFMA.FTZ R70, R156, UR14, R65 ;  /* 0x0000000e9c467c23 */ /* 0x000fe40008010041 */
[----:B0-----:R-:W-:Y:S02]  /*a3d0*/  @!P0 FADD.FTZ R63, R63, R144 ;  /* 0x000000903f3f8221 */ /* 0x001fe40000010000 */
[----:B------:R-:W-:Y:S02]  /*a3e0*/  FMUL.FTZ R68, R155, UR15 ;  /* 0x0000000f9b447c20 */ /* 0x000fe40008410000 */
[----:B------:R-:W-:Y:S02]  /*a3f0*/  FFMA.FTZ R219, R223, R70, R219 ;  /* 0x00000046dfdb7223 */ /* 0x000fe400000100db */
[----:B------:R-:W0:Y:S01]  /*a400*/  SHFL.DOWN PT, R70, R63, 0x10, 0x1f ;  /* 0x0a001f003f467f89 */ /* 0x000e2200000e0000 */
[C---:B------:R-:W-:Y:S02]  /*a410*/  FFMA.FTZ R65, R157.reuse, UR14, -R68 ;  /* 0x0000000e9d417c23 */ /* 0x040fe40008010844 */
[----:B------:R-:W-:-:S02]  /*a420*/  FMUL.FTZ R68, R157, UR15 ;  /* 0x0000000f9d447c20 */ /* 0x000fc40008410000 */
[----:B------:R-:W-:Y:S02]  /*a430*/  FMUL.FTZ R214, R214, R65 ;  /* 0x00000041d6d67220 */ /* 0x000fe40000410000 */
[----:B------:R-:W-:Y:S02]  /*a440*/  FMUL.FTZ R65, R160, UR15 ;  /* 0x0000000fa0417c20 */ /* 0x000fe40008410000 */
[----:B-1----:R-:W-:Y:S02]  /*a450*/  @!P0 FADD.FTZ R62, R62, R71 ;  /* 0x000000473e3e8221 */ /* 0x002fe40000010000 */
[----:B--2---:R-:W-:Y:S02]  /*a460*/  @!P0 FADD.FTZ R61, R61, R114 ;  /* 0x000000723d3d8221 */ /* 0x004fe40000010000 */
[----:B---3--:R-:W-:Y:S01]  /*a470*/  @!P0 FADD.FTZ R60, R60, R69 ;  /* 0x000000453c3c8221 */ /* 0x008fe20000010000 */
[----:B------:R-:W-:Y:S01]  /*a480*/  ISETP.GT.AND P0, PT, R136, 0xf, PT ;  /* 0x0000000f8800780c */ /* 0x000fe20003f04270 */
[----:B------:R-:W-:Y:S01]  /*a490*/  FFMA.FTZ R216, R222, R67, R216 ;  /* 0x00000043ded87223 */ /* 0x000fe200000100d8 */
[----:B------:R-:W1:Y:S01]  /*a4a0*/  SHFL.DOWN PT, R71, R62, 0x10, 0x1f ;  /* 0x0a001f003e477f89 */ /* 0x000e6200000e0000 */
[----:B------:R-:W-:-:S02]  /*a4b0*/  FFMA.FTZ R67, R155, UR14, R68 ;  /* 0x0000000e9b437c23 */ /* 0x000fc40008010044 */
[C---:B------:R-:W-:Y:S01]  /*a4c0*/  FFMA.FTZ R68, R158.reuse, UR14, -R65 ;  /* 0x0000000e9e447c23 */ /* 0x040fe20008010841 */
[----:B------:R-:W2:Y:S01]  /*a4d0*/  SHFL.DOWN PT, R114, R61, 0x10, 0x1f ;  /* 0x0a001f003d727f89 */ /* 0x000ea200000e0000 */
[----:B------:R-:W-:Y:S02]  /*a4e0*/  FMUL.FTZ R65, R158, UR15 ;  /* 0x0000000f9e417c20 */ /* 0x000fe40008410000 */
[----:B------:R-:W-:Y:S01]  /*a4f0*/  FMUL.FTZ R217, R217, R68 ;  /* 0x00000044d9d97220 */ /* 0x000fe20000410000 */
[----:B------:R-:W3:Y:S01]  /*a500*/  SHFL.DOWN PT, R69, R60, 0x10, 0x1f ;  /* 0x0a001f003c457f89 */ /* 0x000ee200000e0000 */
[----:B------:R-:W-:Y:S02]  /*a510*/  FFMA.FTZ R68, R160, UR14, R65 ;  /* 0x0000000ea0447c23 */ /* 0x000fe40008010041 */
[----:B------:R-:W-:Y:S02]  /*a520*/  FMUL.FTZ R65, R64, UR15 ;  /* 0x0000000f40417c20 */ /* 0x000fe40008410000 */
[----:B------:R-:W-:-:S02]  /*a530*/  FFMA.FTZ R217, R225, R68, R217 ;  /* 0x00000044e1d97223 */ /* 0x000fc400000100d9 */
[----:B------:R-:W-:Y:S02]  /*a540*/  FMUL.FTZ R68, R159, UR15 ;  /* 0x0000000f9f447c20 */ /* 0x000fe40008410000 */
[----:B0-----:R-:W-:Y:S02]  /*a550*/  @!P0 FADD.FTZ R63, R63, R70 ;  /* 0x000000463f3f8221 */ /* 0x001fe40000010000 */
[----:B------:R-:W-:Y:S02]  /*a560*/  FFMA.FTZ R214, R224, R67, R214 ;  /* 0x00000043e0d67223 */ /* 0x000fe400000100d6 */
[----:B------:R-:W-:Y:S02]  /*a570*/  FFMA.FTZ R70, R66, UR14, -R65 ;  /* 0x0000000e42467c23 */ /* 0x000fe40008010841 */
[----:B------:R-:W-:Y:S02]  /*a580*/  FFMA.FTZ R67, R161, UR14, -R68 ;  /* 0x0000000ea1437c23 */ /* 0x000fe40008010844 */
[----:B------:R-:W-:-:S02]  /*a590*/  FMUL.FTZ R68, R165, UR15 ;  /* 0x0000000fa5447c20 */ /* 0x000fc40008410000 */
[----:B------:R-:W-:Y:S02]  /*a5a0*/  FMUL.FTZ R215, R215, R70 ;  /* 0x00000046d7d77220 */ /* 0x000fe40000410000 */
[----:B------:R-:W-:Y:S02]  /*a5b0*/  FMUL.FTZ R70, R161, UR15 ;  /* 0x0000000fa1467c20 */ /* 0x000fe40008410000 */
[----:B------:R-:W-:Y:S02]  /*a5c0*/  FMUL.FTZ R65, R66, UR15 ;  /* 0x0000000f42417c20 */ /* 0x000fe40008410000 */
[C---:B------:R-:W-:Y:S02]  /*a5d0*/  FFMA.FTZ R68, R173.reuse, UR14, -R68 ;  /* 0x0000000ead447c23 */ /* 0x040fe40008010844 */
[----:B------:R-:W-:Y:S02]  /*a5e0*/  FMUL.FTZ R66, R173, UR15 ;  /* 0x0000000fad427c20 */ /* 0x000fe40008410000 */
[----:B------:R-:W-:-:S02]  /*a5f0*/  FMUL.FTZ R130, R130, R67 ;  /* 0x0000004382827220 */ /* 0x000fc40000410000 */
[----:B------:R-:W-:Y:S02]  /*a600*/  FFMA.FTZ R67, R159, UR14, R70 ;  /* 0x0000000e9f437c23 */ /* 0x000fe40008010046 */
[----:B------:R-:W-:Y:S02]  /*a610*/  FMUL.FTZ R68, R131, R68 ;  /* 0x0000004483447220 */ /* 0x000fe40000410000 */
[----:B------:R-:W-:Y:S02]  /*a620*/  FFMA.FTZ R70, R64, UR14, R65 ;  /* 0x0000000e40467c23 */ /* 0x000fe40008010041 */
[----:B------:R-:W-:Y:S02]  /*a630*/  FFMA.FTZ R66, R165, UR14, R66 ;  /* 0x0000000ea5427c23 */ /* 0x000fe40008010042 */
[----:B-1----:R-:W-:Y:S02]  /*a640*/  @!P0 FADD.FTZ R62, R62, R71 ;  /* 0x000000473e3e8221 */ /* 0x002fe40000010000 */
[----:B--2---:R-:W-:-:S02]  /*a650*/  @!P0 FADD.FTZ R61, R61, R114 ;  /* 0x000000723d3d8221 */ /* 0x004fc40000010000 */
[----:B---3--:R-:W-:Y:S02]  /*a660*/  @!P0 FADD.FTZ R60, R60, R69 ;  /* 0x000000453c3c8221 */ /* 0x008fe40000010000 */
        /* <DEDUP_REMOVED lines=55> */
.L_x_4156:
[----:B0-----:R-:W-:Y:S05]  /*a9e0*/  BSYNC B0 ;  /* 0x0000000000007941 */ /* 0x001fea0003800000 */
.L_x_4155:
[----:B------:R-:W-:-:S04]  /*a9f0*/  IADD3 R0, R0, 0x1, RZ ;  /* 0x0000000100007810 */ /* 0x000fc80007ffe0ff */
[----:B------:R-:W-:-:S13]  /*aa00*/  ISETP.GE.AND P0, PT, R0, c[0x0][0x16c], PT ;  /* 0x00005b0000007a0c */ /* 0x000fda0003f06270 */
[----:B----4-:R-:W-:Y:S01]  /*aa10*/  @P0 CALL.REL.NOINC `(.L_x_4120) ;  /* 0x0000001000000944 */ /* 0x010fe20003c00000 */
[----:B------:R-:W-:Y:S05]  /*aa20*/  BRA `(.L_x_4157) ;  /* 0xffffa14000007947 */ /* 0x000fea000383ffff */
.L_x_4120:
        /* <DEDUP_REMOVED lines=88> */
.L_x_4159:
[----:B------:R-:W-:Y:S05]  /*afb0*/  BSYNC B0 ;  /* 0x0000000000007941 */ /* 0x000fea0003800000 */
.L_x_4158:
        /* <DEDUP_REMOVED lines=35> */
[----:B------:R-:W-:Y:S03]  /*b1f0*/  @!P0 STG.E.U16 [R2.64+-0x580], R45 ;  /* 0xfffa802d02008986 */ /* 0x000fe6000c101506 */
[----:B-1----:R-:W-:Y:S01]  /*b200*/  LEA R37, R136, R5, 0x4 ;  /* 0x0000000588257211 */ /* 0x002fe200078e20ff */
[----:B------:R-:W-:Y:S01]  /*b210*/  @!P2 STG.E.U16 [R2.64+-0x540], R47 ;  /* 0xfffac02f0200a986 */ /* 0x000fe2000c101506 */
[----:B------:R-:W-:Y:S01]  /*b220*/  FADD.FTZ R5, R19, R138 ;  /* 0x0000008a13057221 */ /* 0x000fe20000010000 */
[----:B------:R-:W-:Y:S02]  /*b230*/  F2FP.PACK_AB R19, R20, R19 ;  /* 0x000000131413723e */ /* 0x000fe400000000ff */
[----:B------:R-:W-:Y:S01]  /*b240*/  @!P3 STG.E.U16 [R2.64+-0x500], R49 ;  /* 0xfffb00310200b986 */ /* 0x000fe2000c101506 */
[----:B------:R-:W-:-:S02]  /*b250*/  IADD3 R0, R37, 0x1, RZ ;  /* 0x0000000125007810 */ /* 0x000fc40007ffe0ff */
[----:B0-----:R-:W-:Y:S01]  /*b260*/  IADD3 R6, R37, 0x2, RZ ;  /* 0x0000000225067810 */ /* 0x001fe20007ffe0ff */
[----:B------:R-:W-:Y:S01]  /*b270*/  @!P4 STG.E.U16 [R2.64+-0x4c0], R51 ;  /* 0xfffb40330200c986 */ /* 0x000fe2000c101506 */
[-C--:B------:R-:W-:Y:S01]  /*b280*/  LEA.HI.SX32 R4, R0, R37.reuse, 0x1b ;  /* 0x0000002500047211 */ /* 0x080fe200078fdaff */
[----:B------:R-:W-:Y:S01]  /*b290*/  FADD.FTZ R0, R5, R20 ;  /* 0x0000001405007221 */ /* 0x000fe20000010000 */
[C---:B------:R-:W-:Y:S01]  /*b2a0*/  IADD3 R7, R37.reuse, 0x3, RZ ;  /* 0x0000000325077810 */ /* 0x040fe20007ffe0ff */
[----:B------:R-:W-:Y:S01]  /*b2b0*/  @!P5 STG.E.U16 [R2.64+-0x480], R53 ;  /* 0xfffb80350200d986 */ /* 0x000fe2000c101506 */
[C---:B------:R-:W-:Y:S01]  /*b2c0*/  IADD3 R8, R37.reuse, 0x4, RZ ;  /* 0x0000000425087810 */ /* 0x040fe20007ffe0ff */
[----:B------:R-:W-:Y:S01]  /*b2d0*/  FADD.FTZ R5, R0, R21 ;  /* 0x0000001500057221 */ /* 0x000fe20000010000 */
[C---:B------:R-:W-:Y:S01]  /*b2e0*/  IADD3 R9, R37.reuse, 0x5, RZ ;  /* 0x0000000525097810 */ /* 0x040fe20007ffe0ff */
[----:B------:R0:W-:Y:S01]  /*b2f0*/  @!P6 STG.E.U16 [R2.64+-0x440], R55 ;  /* 0xfffbc0370200e986 */ /* 0x0001e2000c101506 */
[----:B------:R-:W-:Y:S01]  /*b300*/  IADD3 R10, R37, 0x6, RZ ;  /* 0x00000006250a7810 */ /* 0x000fe20007ffe0ff */
[----:B------:R-:W-:Y:S01]  /*b310*/  FADD.FTZ R0, R5, R22 ;  /* 0x0000001605007221 */ /* 0x000fe20000010000 */
[----:B------:R-:W-:Y:S01]  /*b320*/  LEA.HI.SX32 R6, R6, R37, 0x1b ;  /* 0x0000002506067211 */ /* 0x000fe200078fdaff */
        /* <DEDUP_REMOVED lines=9> */
[----:B------:R-:W-:Y:S02]  /*b3c0*/  IADD3 R35, R37, 0xf, RZ ;  /* 0x0000000f25237810 */ /* 0x000fe40007ffe0ff */
[----:B------:R-:W-:Y:S02]  /*b3d0*/  LEA.HI.SX32 R7, R7, R37, 0x1b ;  /* 0x0000002507077211 */ /* 0x000fe400078fdaff */
[----:B------:R-:W-:Y:S02]  /*b3e0*/  F2FP.PACK_AB R21, R22, R21 ;  /* 0x000000151615723e */ /* 0x000fe400000000ff */
[----:B------:R-:W-:Y:S01]  /*b3f0*/  LEA.HI.SX32 R8, R8, R37, 0x1b ;  /* 0x0000002508087211 */ /* 0x000fe200078fdaff */
[----:B------:R-:W-:Y:S01]  /*b400*/  STS.U16 [R97], R19 ;  /* 0x0000001361007388 */ /* 0x000fe20000000400 */
[----:B0-----:R-:W-:Y:S01]  /*b410*/  F2FP.PACK_AB R2, R24, R23 ;  /* 0x000000171802723e */ /* 0x001fe200000000ff */
[----:B------:R-:W-:Y:S01]  /*b420*/  FADD.FTZ R23, R0, R23 ;  /* 0x0000001700177221 */ /* 0x000fe20000010000 */
[----:B------:R-:W-:Y:S01]  /*b430*/  LEA.HI.SX32 R9, R9, R37, 0x1b ;  /* 0x0000002509097211 */ /* 0x000fe200078fdaff */
[----:B------:R-:W-:Y:S01]  /*b440*/  IMAD R0, R140, c[0x0][0x2f8], RZ ;  /* 0x0000be008c007a24 */ /* 0x000fe200078e02ff */
[----:B------:R-:W-:Y:S01]  /*b450*/  PRMT R5, R19, 0x7632, R5 ;  /* 0x0000763213057816 */ /* 0x000fe20000000005 */
[----:B------:R-:W-:Y:S01]  /*b460*/  FADD.FTZ R24, R23, R24 ;  /* 0x0000001817187221 */ /* 0x000fe20000010000 */
[----:B------:R-:W-:-:S02]  /*b470*/  SHF.L.U32 R4, R4, 0x1, RZ ;  /* 0x0000000104047819 */ /* 0x000fc400000006ff */
[-C--:B------:R-:W-:Y:S02]  /*b480*/  LEA.HI.SX32 R10, R10, R37.reuse, 0x1b ;  /* 0x000000250a0a7211 */ /* 0x080fe400078fdaff */
[----:B------:R-:W-:Y:S01]  /*b490*/  SHF.L.U32 R6, R6, 0x1, RZ ;  /* 0x0000000106067819 */ /* 0x000fe200000006ff */
[----:B------:R0:W-:Y:S01]  /*b4a0*/  STS.U16 [R4+0x2], R5 ;  /* 0x0000020504007388 */ /* 0x0001e20000000400 */
[-C--:B------:R-:W-:Y:S02]  /*b4b0*/  LEA.HI.SX32 R11, R11, R37.reuse, 0x1b ;  /* 0x000000250b0b7211 */ /* 0x080fe400078fdaff */
[-C--:B------:R-:W-:Y:S01]  /*b4c0*/  LEA.HI.SX32 R12, R12, R37.reuse, 0x1b ;  /* 0x000000250c0c7211 */ /* 0x080fe200078fdaff */
[----:B------:R1:W-:Y:S01]  /*b4d0*/  STS.U16 [R6+0x4], R21 ;  /* 0x0000041506007388 */ /* 0x0003e20000000400 */
[-C--:B------:R-:W-:Y:S02]  /*b4e0*/  LEA.HI.SX32 R13, R13, R37.reuse, 0x1b ;  /* 0x000000250d0d7211 */ /* 0x080fe400078fdaff */
[----:B------:R-:W-:-:S02]  /*b4f0*/  LEA.HI.SX32 R14, R14, R37, 0x1b ;  /* 0x000000250e0e7211 */ /* 0x000fc400078fdaff */
[-C--:B------:R-:W-:Y:S02]  /*b500*/  LEA.HI.SX32 R15, R15, R37.reuse, 0x1b ;  /* 0x000000250f0f7211 */ /* 0x080fe400078fdaff */
[-C--:B------:R-:W-:Y:S02]  /*b510*/  LEA.HI.SX32 R16, R16, R37.reuse, 0x1b ;  /* 0x0000002510107211 */ /* 0x080fe400078fdaff */
[-C--:B------:R-:W-:Y:S02]  /*b520*/  LEA.HI.SX32 R17, R17, R37.reuse, 0x1b ;  /* 0x0000002511117211 */ /* 0x080fe400078fdaff */
[-C--:B------:R-:W-:Y:S02]  /*b530*/  LEA.HI.SX32 R18, R18, R37.reuse, 0x1b ;  /* 0x0000002512127211 */ /* 0x080fe400078fdaff */
[----:B------:R-:W-:Y:S02]  /*b540*/  LEA.HI.SX32 R35, R35, R37, 0x1b ;  /* 0x0000002523237211 */ /* 0x000fe400078fdaff */
[----:B------:R-:W-:-:S02]  /*b550*/  PRMT R20, R21, 0x7632, R20 ;  /* 0x0000763215147816 */ /* 0x000fc40000000014 */
[----:B------:R-:W-:Y:S02]  /*b560*/  SHF.L.U32 R7, R7, 0x1, RZ ;  /* 0x0000000107077819 */ /* 0x000fe400000006ff */
[----:B------:R-:W-:Y:S01]  /*b570*/  F2FP.PACK_AB R3, R26, R25 ;  /* 0x000000191a03723e */ /* 0x000fe200000000ff */
[----:B------:R-:W-:Y:S01]  /*b580*/  FADD.FTZ R25, R24, R25 ;  /* 0x0000001918197221 */ /* 0x000fe20000010000 */
[C---:B------:R-:W-:Y:S01]  /*b590*/  PRMT R22, R2.reuse, 0x7610, R22 ;  /* 0x0000761002167816 */ /* 0x040fe20000000016 */
[----:B------:R-:W-:Y:S01]  /*b5a0*/  STS.U16 [R7+0x6], R20 ;  /* 0x0000061407007388 */ /* 0x000fe20000000400 */
[----:B------:R-:W-:Y:S01]  /*b5b0*/  PRMT R37, R2, 0x7632, R37 ;  /* 0x0000763202257816 */ /* 0x000fe20000000025 */
[----:B------:R-:W-:Y:S01]  /*b5c0*/  FADD.FTZ R26, R25, R26 ;  /* 0x0000001a191a7221 */ /* 0x000fe20000010000 */
[----:B------:R-:W-:Y:S02]  /*b5d0*/  SHF.L.U32 R8, R8, 0x1, RZ ;  /* 0x0000000108087819 */ /* 0x000fe400000006ff */
        /* <DEDUP_REMOVED lines=77> */
.L_x_4161:
[----:B------:R-:W-:Y:S05]  /*bab0*/  BSYNC B0 ;  /* 0x0000000000007941 */ /* 0x000fea0003800000 */
.L_x_4160:
        /* <DEDUP_REMOVED lines=52> */
.L_x_4114:
        /* <DEDUP_REMOVED lines=11> */
[----:B------:R-:W0:Y:S01]  /*beb0*/  SHFL.DOWN P1, R3, R0, 0x2, 0x1f ;  /* 0x08401f0000037f89 */ /* 0x000e220000020000 */
[----:B----4-:R-:W-:-:S08]  /*bec0*/  ISETP.NE.AND P3, PT, R7, RZ, PT ;  /* 0x000000ff0700720c */ /* 0x010fd00003f65270 */
        /* <DEDUP_REMOVED lines=16> */
.L_x_4164:
[----:B------:R-:W-:Y:S05]  /*bfd0*/  BSYNC B0 ;  /* 0x0000000000007941 */ /* 0x000fea0003800000 */
.L_x_4163:
        /* <DEDUP_REMOVED lines=28> */
.L_x_4166:
[----:B------:R-:W3:Y:S02]  /*c1a0*/  S2R R21, SR_TID.X ;  /* 0x0000000000157919 */ /* 0x000ee40000002100 */
.L_x_4167:
[----:B------:R-:W-:Y:S05]  /*c1b0*/  BSYNC B0 ;  /* 0x0000000000007941 */ /* 0x000fea0003800000 */
.L_x_4165:
[----:B---3--:R-:W-:-:S13]  /*c1c0*/  ISETP.GE.AND P0, PT, R21, c[0x0][0x16c], PT ;  /* 0x00005b0015007a0c */ /* 0x008fda0003f06270 */
[----:B------:R-:W-:Y:S05]  /*c1d0*/  @P0 EXIT ;  /* 0x000000000000094d */ /* 0x000fea0003800000 */
[C---:B0-----:R-:W-:Y:S02]  /*c1e0*/  IMAD R0, R142.reuse, c[0x0][0x288], RZ ;  /* 0x0000a2008e007a24 */ /* 0x041fe400078e02ff */
        /* <DEDUP_REMOVED lines=19> */
.L_x_4168:
        /* <DEDUP_REMOVED lines=64> */
.L_x_4125:
[----:B------:R-:W-:Y:S01]  /*c720*/  HFMA2.MMA R215, -RZ, RZ, 0, 5.9604644775390625e-08 ;  /* 0x00000001ffd77435 */ /* 0x000fe200000001ff */
[----:B------:R-:W-:Y:S02]  /*c730*/  MOV R218, R66 ;  /* 0x0000004200da7202 */ /* 0x000fe40000000f00 */
[----:B------:R-:W-:Y:S02]  /*c740*/  MOV R216, RZ ;  /* 0x000000ff00d87202 */ /* 0x000fe40000000f00 */
[----:B------:R-:W-:-:S02]  /*c750*/  MOV R67, 0xffffffff ;  /* 0xffffffff00437802 */ /* 0x000fc40000000f00 */
[----:B------:R-:W-:Y:S02]  /*c760*/  MOV R64, 0xc780 ;  /* 0x0000c78000407802 */ /* 0x000fe40000000f00 */
[----:B0-2--5:R-:W-:Y:S05]  /*c770*/  CALL.REL.NOINC `($__internal_101_$__cuda_sm70_shflsync_up) ;  /* 0x00001e4000007944 */ /* 0x025fea0003c00000 */
[----:B-1----:R-:W-:Y:S01]  /*c780*/  MOV R69, R67 ;  /* 0x0000004300457202 */ /* 0x002fe20000000f00 */
[----:B0-----:R-:W-:Y:S05]  /*c790*/  BRA `(.L_x_4169) ;  /* 0xffff9ee000007947 */ /* 0x001fea000383ffff */
.L_x_4126:
[----:B------:R-:W-:Y:S01]  /*c7a0*/  HFMA2.MMA R215, -RZ, RZ, 0, 5.9604644775390625e-08 ;  /* 0x00000001ffd77435 */ /* 0x000fe200000001ff */
[----:B------:R-:W-:Y:S02]  /*c7b0*/  MOV R218, R68 ;  /* 0x0000004400da7202 */ /* 0x000fe40000000f00 */
[----:B------:R-:W-:Y:S02]  /*c7c0*/  MOV R216, RZ ;  /* 0x000000ff00d87202 */ /* 0x000fe40000000f00 */
[----:B------:R-:W-:Y:S02]  /*c7d0*/  MOV R67, 0xffffffff ;  /* 0xffffffff00437802 */ /* 0x000fe40000000f00 */
[----:B------:R-:W-:Y:S02]  /*c7e0*/  MOV R64, 0xc800 ;  /* 0x0000c80000407802 */ /* 0x000fe40000000f00 */
[----:B0123-5:R-:W-:Y:S05]  /*c7f0*/  CALL.REL.NOINC `($__internal_101_$__cuda_sm70_shflsync_up) ;  /* 0x00001dc000007944 */ /* 0x02ffea0003c00000 */
[----:B0-----:R-:W-:Y:S01]  /*c800*/  HFMA2.MMA R215, -RZ, RZ, 0, 5.9604644775390625e-08 ;  /* 0x00000001ffd77435 */ /* 0x001fe200000001ff */
[----:B-1----:R-:W-:Y:S02]  /*c810*/  MOV R217, R67 ;  /* 0x0000004300d97202 */ /* 0x002fe40000000f00 */
[----:B------:R-:W-:-:S02]  /*c820*/  MOV R218, R70 ;  /* 0x0000004600da7202 */ /* 0x000fc40000000f00 */
[----:B------:R-:W-:Y:S02]  /*c830*/  MOV R216, RZ ;  /* 0x000000ff00d87202 */ /* 0x000fe40000000f00 */
[----:B------:R-:W-:Y:S02]  /*c840*/  MOV R67, 0xffffffff ;  /* 0xffffffff00437802 */ /* 0x000fe40000000f00 */
[----:B------:R-:W-:Y:S02]  /*c850*/  MOV R64, 0xc870 ;  /* 0x0000c87000407802 */ /* 0x000fe40000000f00 */
[----:B------:R-:W-:Y:S05]  /*c860*/  CALL.REL.NOINC `($__internal_101_$__cuda_sm70_shflsync_up) ;  /* 0x00001d5000007944 */ /* 0x000fea0003c00000 */
[----:B0-----:R-:W-:Y:S01]  /*c870*/  HFMA2.MMA R215, -RZ, RZ, 0, 5.9604644775390625e-08 ;  /* 0x00000001ffd77435 */ /* 0x001fe200000001ff */
[----:B-1----:R-:W-:Y:S02]  /*c880*/  MOV R219, R67 ;  /* 0x0000004300db7202 */ /* 0x002fe40000000f00 */
[----:B------:R-:W-:Y:S02]  /*c890*/  MOV R218, R71 ;  /* 0x0000004700da7202 */ /* 0x000fe40000000f00 */
[----:B------:R-:W-:Y:S02]  /*c8a0*/  MOV R216, RZ ;  /* 0x000000ff00d87202 */ /* 0x000fe40000000f00 */
[----:B------:R-:W-:-:S02]  /*c8b0*/  MOV R67, 0xffffffff ;  /* 0xffffffff00437802 */ /* 0x000fc40000000f00 */
[----:B------:R-:W-:Y:S02]  /*c8c0*/  MOV R64, 0xc8e0 ;  /* 0x0000c8e000407802 */ /* 0x000fe40000000f00 */
[----:B------:R-:W-:Y:S05]  /*c8d0*/  CALL.REL.NOINC `($__internal_101_$__cuda_sm70_shflsync_up) ;  /* 0x00001ce000007944 */ /* 0x000fea0003c00000 */
[----:B01----:R-:W-:Y:S01]  /*c8e0*/  FMUL.FTZ R215, R68, R67 ;  /* 0x0000004344d77220 */ /* 0x003fe20000410000 */
[----:B------:R-:W-:Y:S01]  /*c8f0*/  ISETP.GE.AND P0, PT, R136, 0x1, PT ;  /* 0x000000018800780c */ /* 0x000fe20003f06270 */
[C---:B------:R-:W-:Y:S02]  /*c900*/  FMUL.FTZ R216, R68.reuse, R219 ;  /* 0x000000db44d87220 */ /* 0x040fe40000410000 */
[----:B------:R-:W-:Y:S02]  /*c910*/  FMUL.FTZ R64, R68, R217 ;  /* 0x000000d944407220 */ /* 0x000fe40000410000 */
[----:B------:R-:W-:Y:S02]  /*c920*/  FFMA.FTZ R215, R66, R219, -R215 ;  /* 0x000000db42d77223 */ /* 0x000fe400000108d7 */
        /* <DEDUP_REMOVED lines=13> */
[----:B------:R-:W-:-:S02]  /*ca00*/  MOV R216, RZ ;  /* 0x000000ff00d87202 */ /* 0x000fc40000000f00 */
[----:B------:R-:W-:Y:S02]  /*ca10*/  MOV R218, R217 ;  /* 0x000000d900da7202 */ /* 0x000fe40000000f00 */
[----:B------:R-:W-:Y:S05]  /*ca20*/  CALL.REL.NOINC `($__internal_101_$__cuda_sm70_shflsync_up) ;  /* 0x00001b9000007944 */ /* 0x000fea0003c00000 */
[----:B0-----:R-:W-:Y:S01]  /*ca30*/  HFMA2.MMA R215, -RZ, RZ, 0, 1.1920928955078125e-07 ;  /* 0x00000002ffd77435 */ /* 0x001fe200000001ff */
[----:B-1----:R-:W-:Y:S02]  /*ca40*/  MOV R66, R67 ;  /* 0x0000004300427202 */ /* 0x002fe40000000f00 */
[----:B------:R-:W-:Y:S02]  /*ca50*/  MOV R218, R228 ;  /* 0x000000e400da7202 */ /* 0x000fe40000000f00 */
[----:B------:R-:W-:Y:S02]  /*ca60*/  MOV R216, RZ ;  /* 0x000000ff00d87202 */ /* 0x000fe40000000f00 */
[----:B------:R-:W-:Y:S02]  /*ca70*/  MOV R67, 0xffffffff ;  /* 0xffffffff00437802 */ /* 0x000fe40000000f00 */
[----:B------:R-:W-:Y:S02]  /*ca80*/  MOV R64, 0xcaa0 ;  /* 0x0000caa000407802 */ /* 0x000fe40000000f00 */
[----:B------:R-:W-:Y:S05]  /*ca90*/  CALL.REL.NOINC `($__internal_101_$__cuda_sm70_shflsync_up) ;  /* 0x00001b2000007944 */ /* 0x000fea0003c00000 */
[----:B0-----:R-:W-:Y:S01]  /*caa0*/  HFMA2.MMA R215, -RZ, RZ, 0, 1.1920928955078125e-07 ;  /* 0x00000002ffd77435 */ /* 0x001fe200000001ff */
[----:B-1----:R-:W-:-:S02]  /*cab0*/  MOV R68, R67 ;  /* 0x0000004300447202 */ /* 0x002fc40000000f00 */
[----:B------:R-:W-:Y:S02]  /*cac0*/  MOV R218, R70 ;  /* 0x0000004600da7202 */ /* 0x000fe40000000f00 */
[----:B------:R-:W-:Y:S02]  /*cad0*/  MOV R216, RZ ;  /* 0x000000ff00d87202 */ /* 0x000fe40000000f00 */
[----:B------:R-:W-:Y:S02]  /*cae0*/  MOV R67, 0xffffffff ;  /* 0xffffffff00437802 */ /* 0x000fe40000000f00 */
[----:B------:R-:W-:Y:S02]  /*caf0*/  MOV R64, 0xcb10 ;  /* 0x0000cb1000407802 */ /* 0x000fe40000000f00 */
[----:B------:R-:W-:Y:S05]  /*cb00*/  CALL.REL.NOINC `($__internal_101_$__cuda_sm70_shflsync_up) ;  /* 0x00001ab000007944 */ /* 0x000fea0003c00000 */
[----:B0-----:R-:W-:Y:S01]  /*cb10*/  HFMA2.MMA R215, -RZ, RZ, 0, 1.1920928955078125e-07 ;  /* 0x00000002ffd77435 */ /* 0x001fe200000001ff */
[----:B-1----:R-:W-:Y:S02]  /*cb20*/  MOV R69, R67 ;  /* 0x0000004300457202 */ /* 0x002fe40000000f00 */
[----:B------:R-:W-:Y:S02]  /*cb30*/  MOV R218, R71 ;  /* 0x0000004700da7202 */ /* 0x000fe40000000f00 */
[----:B------:R-:W-:-:S02]  /*cb40*/  MOV R216, RZ ;  /* 0x000000ff00d87202 */ /* 0x000fc40000000f00 */
[----:B------:R-:W-:Y:S02]  /*cb50*/  MOV R67, 0xffffffff ;  /* 0xffffffff00437802 */ /* 0x000fe40000000f00 */
[----:B------:R-:W-:Y:S02]  /*cb60*/  MOV R64, 0xcb80 ;  /* 0x0000cb8000407802 */ /* 0x000fe40000000f00 */
[----:B------:R-:W-:Y:S05]  /*cb70*/  CALL.REL.NOINC `($__internal_101_$__cuda_sm70_shflsync_up) ;  /* 0x00001a4000007944 */ /* 0x000fea0003c00000 */
        /* <DEDUP_REMOVED lines=17> */
[----:B------:R-:W-:Y:S05]  /*cc90*/  CALL.REL.NOINC `($__internal_101_$__cuda_sm70_shflsync_up) ;  /* 0x0000192000007944 */ /* 0x000fea0003c00000 */
[----:B0-----:R-:W-:Y:S01]  /*cca0*/  HFMA2.MMA R215, -RZ, RZ, 0, 2.384185791015625e-07 ;  /* 0x00000004ffd77435 */ /* 0x001fe200000001ff */
[----:B-1----:R-:W-:-:S02]  /*ccb0*/  MOV R66, R67 ;  /* 0x0000004300427202 */ /* 0x002fc40000000f00 */
[----:B------:R-:W-:Y:S02]  /*ccc0*/  MOV R218, R228 ;  /* 0x000000e400da7202 */ /* 0x000fe40000000f00 */
[----:B------:R-:W-:Y:S02]  /*ccd0*/  MOV R216, RZ ;  /* 0x000000ff00d87202 */ /* 0x000fe40000000f00 */
[----:B------:R-:W-:Y:S02]  /*cce0*/  MOV R67, 0xffffffff ;  /* 0xffffffff00437802 */ /* 0x000fe40000000f00 */
[----:B------:R-:W-:Y:S02]  /*ccf0*/  MOV R64, 0xcd10 ;  /* 0x0000cd1000407802 */ /* 0x000fe40000000f00 */
[----:B------:R-:W-:Y:S05]  /*cd00*/  CALL.REL.NOINC `($__internal_101_$__cuda_sm70_shflsync_up) ;  /* 0x000018b000007944 */ /* 0x000fea0003c00000 */
[----:B0-----:R-:W-:Y:S01]  /*cd10*/  HFMA2.MMA R215, -RZ, RZ, 0, 2.384185791015625e-07 ;  /* 0x00000004ffd77435 */ /* 0x001fe200000001ff */
[----:B-1----:R-:W-:Y:S02]  /*cd20*/  MOV R68, R67 ;  /* 0x0000004300447202 */ /* 0x002fe40000000f00 */
[----:B------:R-:W-:Y:S02]  /*cd30*/  MOV R218, R70 ;  /* 0x0000004600da7202 */ /* 0x000fe40000000f00 */
[----:B------:R-:W-:-:S02]  /*cd40*/  MOV R216, RZ ;  /* 0x000000ff00d87202 */ /* 0x000fc40000000f00 */
[----:B------:R-:W-:Y:S02]  /*cd50*/  MOV R67, 0xffffffff ;  /* 0xffffffff00437802 */ /* 0x000fe40000000f00 */
[----:B------:R-:W-:Y:S02]  /*cd60*/  MOV R64, 0xcd80 ;  /* 0x0000cd8000407802 */ /* 0x000fe40000000f00 */
[----:B------:R-:W-:Y:S05]  /*cd70*/  CALL.REL.NOINC `($__internal_101_$__cuda_sm70_shflsync_up) ;  /* 0x0000184000007944 */ /* 0x000fea0003c00000 */
[----:B0-----:R-:W-:Y:S01]  /*cd80*/  HFMA2.MMA R215, -RZ, RZ, 0, 2.384185791015625e-07 ;  /* 0x00000004ffd77435 */ /* 0x001fe200000001ff */
[----:B-1----:R-:W-:Y:S02]  /*cd90*/  MOV R69, R67 ;  /* 0x0000004300457202 */ /* 0x002fe40000000f00 */
[----:B------:R-:W-:Y:S02]  /*cda0*/  MOV R218, R71 ;  /* 0x0000004700da7202 */ /* 0x000fe40000000f00 */
[----:B------:R-:W-:Y:S02]  /*cdb0*/  MOV R216, RZ ;  /* 0x000000ff00d87202 */ /* 0x000fe40000000f00 */
[----:B------:R-:W-:Y:S02]  /*cdc0*/  MOV R67, 0xffffffff ;  /* 0xffffffff00437802 */ /* 0x000fe40000000f00 */
[----:B------:R-:W-:-:S02]  /*cdd0*/  MOV R64, 0xcdf0 ;  /* 0x0000cdf000407802 */ /* 0x000fc40000000f00 */
[----:B------:R-:W-:Y:S05]  /*cde0*/  CALL.REL.NOINC `($__internal_101_$__cuda_sm70_shflsync_up) ;  /* 0x000017d000007944 */ /* 0x000fea0003c00000 */
        /* <DEDUP_REMOVED lines=17> */
[----:B------:R-:W-:Y:S05]  /*cf00*/  CALL.REL.NOINC `($__internal_101_$__cuda_sm70_shflsync_up) ;  /* 0x000016b000007944 */ /* 0x000fea0003c00000 */
[----:B0-----:R-:W-:Y:S01]  /*cf10*/  HFMA2.MMA R215, -RZ, RZ, 0, 4.76837158203125e-07 ;  /* 0x00000008ffd77435 */ /* 0x001fe200000001ff */
[----:B-1----:R-:W-:-:S02]  /*cf20*/  MOV R66, R67 ;  /* 0x0000004300427202 */ /* 0x002fc40000000f00 */
[----:B------:R-:W-:Y:S02]  /*cf30*/  MOV R218, R228 ;  /* 0x000000e400da7202 */ /* 0x000fe40000000f00 */
[----:B------:R-:W-:Y:S02]  /*cf40*/  MOV R216, RZ ;  /* 0x000000ff00d87202 */ /* 0x000fe40000000f00 */
[----:B------:R-:W-:Y:S02]  /*cf50*/  MOV R67, 0xffffffff ;  /* 0xffffffff00437802 */ /* 0x000fe40000000f00 */
[----:B------:R-:W-:Y:S02]  /*cf60*/  MOV R64, 0xcf80 ;  /* 0x0000cf8000407802 */ /* 0x000fe40000000f00 */
[----:B------:R-:W-:Y:S05]  /*cf70*/  CALL.REL.NOINC `($__internal_101_$__cuda_sm70_shflsync_up) ;  /* 0x0000164000007944 */ /* 0x000fea0003c00000 */
[----:B0-----:R-:W-:Y:S01]  /*cf80*/  HFMA2.MMA R215, -RZ, RZ, 0, 4.76837158203125e-07 ;  /* 0x00000008ffd77435 */ /* 0x001fe200000001ff */
[----:B-1----:R-:W-:Y:S02]  /*cf90*/  MOV R68, R67 ;  /* 0x0000004300447202 */ /* 0x002fe40000000f00 */
[----:B------:R-:W-:Y:S02]  /*cfa0*/  MOV R218, R70 ;  /* 0x0000004600da7202 */ /* 0x000fe40000000f00 */
[----:B------:R-:W-:-:S02]  /*cfb0*/  MOV R216, RZ ;  /* 0x000000ff00d87202 */ /* 0x000fc40000000f00 */
[----:B------:R-:W-:Y:S02]  /*cfc0*/  MOV R67, 0xffffffff ;  /* 0xffffffff00437802 */ /* 0x000fe40000000f00 */
[----:B------:R-:W-:Y:S02]  /*cfd0*/  MOV R64, 0xcff0 ;  /* 0x0000cff000407802 */ /* 0x000fe40000000f00 */
[----:B------:R-:W-:Y:S05]  /*cfe0*/  CALL.REL.NOINC `($__internal_101_$__cuda_sm70_shflsync_up) ;  /* 0x000015d000007944 */ /* 0x000fea0003c00000 */
[----:B0-----:R-:W-:Y:S01]  /*cff0*/  HFMA2.MMA R215, -RZ, RZ, 0, 4.76837158203125e-07 ;  /* 0x00000008ffd77435 */ /* 0x001fe200000001ff */
[----:B-1----:R-:W-:Y:S02]  /*d000*/  MOV R69, R67 ;  /* 0x0000004300457202 */ /* 0x002fe40000000f00 */
[----:B------:R-:W-:Y:S02]  /*d010*/  MOV R218, R71 ;  /* 0x0000004700da7202 */ /* 0x000fe40000000f00 */
[----:B------:R-:W-:Y:S02]  /*d020*/  MOV R216, RZ ;  /* 0x000000ff00d87202 */ /* 0x000fe40000000f00 */
[----:B------:R-:W-:Y:S02]  /*d030*/  MOV R67, 0xffffffff ;  /* 0xffffffff00437802 */ /* 0x000fe40000000f00 */
[----:B------:R-:W-:-:S02]  /*d040*/  MOV R64, 0xd060 ;  /* 0x0000d06000407802 */ /* 0x000fc40000000f00 */
[----:B------:R-:W-:Y:S05]  /*d050*/  CALL.REL.NOINC `($__internal_101_$__cuda_sm70_shflsync_up) ;  /* 0x0000156000007944 */ /* 0x000fea0003c00000 */
[----:B------:R-:W-:Y:S01]  /*d060*/  ISETP.GE.AND P0, PT, R136, 0x8, PT ;  /* 0x000000088800780c */ /* 0x000fe20003f06270 */
[----:B------:R-:W-:-:S02]  /*d070*/  FMUL.FTZ R64, R66, R228 ;  /* 0x000000e442407220 */ /* 0x000fc40000410000 */
[-C--:B0-----:R-:W-:Y:S02]  /*d080*/  FMUL.FTZ R218, R69, R228.reuse ;  /* 0x000000e445da7220 */ /* 0x081fe40000410000 */
        /* <DEDUP_REMOVED lines=8> */
[----:B------:R-:W-:Y:S01]  /*d110*/  MOV R216, RZ ;  /* 0x000000ff00d87202 */ /* 0x000fe20000000f00 */
[----:B------:R-:W-:Y:S01]  /*d120*/  @P0 FADD.FTZ R71, R71, R218 ;  /* 0x000000da47470221 */ /* 0x000fe20000010000 */
[----:B------:R-:W-:Y:S01]  /*d130*/  MOV R67, 0xffffffff ;  /* 0xffffffff00437802 */ /* 0x000fe20000000f00 */
[----:B------:R-:W-:Y:S01]  /*d140*/  @P0 FADD.FTZ R70, R70, R65 ;  /* 0x0000004146460221 */ /* 0x000fe20000010000 */
[----:B------:R-:W-:-:S02]  /*d150*/  MOV R66, R217 ;  /* 0x000000d900427202 */ /* 0x000fc40000000f00 */
[----:B------:R-:W-:Y:S02]  /*d160*/  MOV R218, R217 ;  /* 0x000000d900da7202 */ /* 0x000fe40000000f00 */
[----:B------:R-:W-:Y:S02]  /*d170*/  MOV R69, R71 ;  /* 0x0000004700457202 */ /* 0x000fe40000000f00 */
[----:B------:R-:W-:Y:S02]  /*d180*/  MOV R64, 0xd1a0 ;  /* 0x0000d1a000407802 */ /* 0x000fe40000000f00 */
[----:B------:R-:W-:Y:S05]  /*d190*/  CALL.REL.NOINC `($__internal_101_$__cuda_sm70_shflsync_up) ;  /* 0x0000142000007944 */ /* 0x000fea0003c00000 */
[----:B0-----:R-:W-:Y:S01]  /*d1a0*/  HFMA2.MMA R215, -RZ, RZ, 0, 9.5367431640625e-07 ;  /* 0x00000010ffd77435 */ /* 0x001fe200000001ff */
[----:B-1----:R-:W-:Y:S02]  /*d1b0*/  MOV R217, R67 ;  /* 0x0000004300d97202 */ /* 0x002fe40000000f00 */
[----:B------:R-:W-:Y:S02]  /*d1c0*/  MOV R218, R68 ;  /* 0x0000004400da7202 */ /* 0x000fe40000000f00 */
[----:B------:R-:W-:Y:S02]  /*d1d0*/  MOV R216, RZ ;  /* 0x000000ff00d87202 */ /* 0x000fe40000000f00 */
[----:B------:R-:W-:-:S02]  /*d1e0*/  MOV R67, 0xffffffff ;  /* 0xffffffff00437802 */ /* 0x000fc40000000f00 */
[----:B------:R-:W-:Y:S02]  /*d1f0*/  MOV R64, 0xd210 ;  /* 0x0000d21000407802 */ /* 0x000fe40000000f00 */
[----:B------:R-:W-:Y:S05]  /*d200*/  CALL.REL.NOINC `($__internal_101_$__cuda_sm70_shflsync_up) ;  /* 0x000013b000007944 */ /* 0x000fea0003c00000 */
[----:B0-----:R-:W-:Y:S01]  /*d210*/  HFMA2.MMA R215, -RZ, RZ, 0, 9.5367431640625e-07 ;  /* 0x00000010ffd77435 */ /* 0x001fe200000001ff */
[----:B-1----:R-:W-:Y:S02]  /*d220*/  MOV R219, R67 ;  /* 0x0000004300db7202 */ /* 0x002fe40000000f00 */
[----:B------:R-:W-:Y:S02]  /*d230*/  MOV R218, R70 ;  /* 0x0000004600da7202 */ /* 0x000fe40000000f00 */
[----:B------:R-:W-:Y:S02]  /*d240*/  MOV R216, RZ ;  /* 0x000000ff00d87202 */ /* 0x000fe40000000f00 */
[----:B------:R-:W-:Y:S02]  /*d250*/  MOV R67, 0xffffffff ;  /* 0xffffffff00437802 */ /* 0x000fe40000000f00 */
[----:B------:R-:W-:Y:S02]  /*d260*/  MOV R64, 0xd280 ;  /* 0x0000d28000407802 */ /* 0x000fe40000000f00 */
[----:B------:R-:W-:Y:S05]  /*d270*/  CALL.REL.NOINC `($__internal_101_$__cuda_sm70_shflsync_up) ;  /* 0x0000134000007944 */ /* 0x000fea0003c00000 */
[----:B0-----:R-:W-:Y:S01]  /*d280*/  HFMA2.MMA R215, -RZ, RZ, 0, 9.5367431640625e-07 ;  /* 0x00000010ffd77435 */ /* 0x001fe200000001ff */
[----:B-1----:R-:W-:-:S02]  /*d290*/  MOV R221, R67 ;  /* 0x0000004300dd7202 */ /* 0x002fc40000000f00 */
[----:B------:R-:W-:Y:S02]  /*d2a0*/  MOV R218, R71 ;  /* 0x0000004700da7202 */ /* 0x000fe40000000f00 */
[----:B------:R-:W-:Y:S02]  /*d2b0*/  MOV R216, RZ ;  /* 0x000000ff00d87202 */ /* 0x000fe40000000f00 */
[----:B------:R-:W-:Y:S02]  /*d2c0*/  MOV R67, 0xffffffff ;  /* 0xffffffff00437802 */ /* 0x000fe40000000f00 */
[----:B------:R-:W-:Y:S02]  /*d2d0*/  MOV R64, 0xd2f0 ;  /* 0x0000d2f000407802 */ /* 0x000fe40000000f00 */
[----:B------:R-:W-:Y:S05]  /*d2e0*/  CALL.REL.NOINC `($__internal_101_$__cuda_sm70_shflsync_up) ;  /* 0x000012d000007944 */ /* 0x000fea0003c00000 */
[----:B01----:R-:W-:Y:S05]  /*d2f0*/  BRA `(.L_x_4170) ;  /* 0xffff97d000007947 */ /* 0x003fea000383ffff */
.L_x_4131:
[----:B------:R-:W-:Y:S01]  /*d300*/  HFMA2.MMA R215, -RZ, RZ, 0, 5.9604644775390625e-08 ;  /* 0x00000001ffd77435 */ /* 0x000fe200000001ff */
[----:B------:R-:W-:Y:S02]  /*d310*/  MOV R216, RZ ;  /* 0x000000ff00d87202 */ /* 0x000fe40000000f00 */
[----:B-1----:R-:W-:Y:S02]  /*d320*/  MOV R67, 0xffffffff ;  /* 0xffffffff00437802 */ /* 0x002fe40000000f00 */
[----:B0-----:R-:W-:-:S02]  /*d330*/  MOV R64, 0xd350 ;  /* 0x0000d35000407802 */ /* 0x001fc40000000f00 */
[----:B-----5:R-:W-:Y:S05]  /*d340*/  CALL.REL.NOINC `($__internal_101_$__cuda_sm70_shflsync_up) ;  /* 0x0000127000007944 */ /* 0x020fea0003c00000 */
[----:B0-----:R-:W-:Y:S01]  /*d350*/  HFMA2.MMA R215, -RZ, RZ, 0, 5.9604644775390625e-08 ;  /* 0x00000001ffd77435 */ /* 0x001fe200000001ff */
[----:B-1----:R-:W-:-:S02]  /*d360*/  MOV R66, R67 ;  /* 0x0000004300427202 */ /* 0x002fc40000000f00 */
[----:B------:R-:W-:Y:S02]  /*d370*/  MOV R218, R217 ;  /* 0x000000d900da7202 */ /* 0x000fe40000000f00 */
[----:B------:R-:W-:Y:S02]  /*d380*/  MOV R216, RZ ;  /* 0x000000ff00d87202 */ /* 0x000fe40000000f00 */
[----:B------:R-:W-:Y:S02]  /*d390*/  MOV R67, 0xffffffff ;  /* 0xffffffff00437802 */ /* 0x000fe40000000f00 */
[----:B------:R-:W-:Y:S02]  /*d3a0*/  MOV R64, 0xd3c0 ;  /* 0x0000d3c000407802 */ /* 0x000fe40000000f00 */
[----:B------:R-:W-:Y:S05]  /*d3b0*/  CALL.REL.NOINC `($__internal_101_$__cuda_sm70_shflsync_up) ;  /* 0x0000120000007944 */ /* 0x000fea0003c00000 */
[----:B0-----:R-:W-:Y:S01]  /*d3c0*/  HFMA2.MMA R215, -RZ, RZ, 0, 5.9604644775390625e-08 ;  /* 0x00000001ffd77435 */ /* 0x001fe200000001ff */
[----:B-1----:R-:W-:Y:S02]  /*d3d0*/  MOV R68, R67 ;  /* 0x0000004300447202 */ /* 0x002fe40000000f00 */
[----:B------:R-:W-:Y:S02]  /*d3e0*/  MOV R218, R70 ;  /* 0x0000004600da7202 */ /* 0x000fe40000000f00 */
[----:B------:R-:W-:-:S02]  /*d3f0*/  MOV R216, RZ ;  /* 0x000000ff00d87202 */ /* 0x000fc40000000f00 */
[----:B------:R-:W-:Y:S02]  /*d400*/  MOV R67, 0xffffffff ;  /* 0xffffffff00437802 */ /* 0x000fe40000000f00 */
[----:B------:R-:W-:Y:S02]  /*d410*/  MOV R64, 0xd430 ;  /* 0x0000d43000407802 */ /* 0x000fe40000000f00 */
[----:B------:R-:W-:Y:S05]  /*d420*/  CALL.REL.NOINC `($__internal_101_$__cuda_sm70_shflsync_up) ;  /* 0x0000119000007944 */ /* 0x000fea0003c00000 */
[----:B0-----:R-:W-:Y:S01]  /*d430*/  HFMA2.MMA R215, -RZ, RZ, 0, 5.9604644775390625e-08 ;  /* 0x00000001ffd77435 */ /* 0x001fe200000001ff */
[----:B-1----:R-:W-:Y:S02]  /*d440*/  MOV R70, R67 ;  /* 0x0000004300467202 */ /* 0x002fe40000000f00 */
[----:B------:R-:W-:Y:S02]  /*d450*/  MOV R218, R69 ;  /* 0x0000004500da7202 */ /* 0x000fe40000000f00 */
[----:B------:R-:W-:Y:S02]  /*d460*/  MOV R216, RZ ;  /* 0x000000ff00d87202 */ /* 0x000fe40000000f00 */
[----:B------:R-:W-:Y:S02]  /*d470*/  MOV R67, 0xffffffff ;  /* 0xffffffff00437802 */ /* 0x000fe40000000f00 */
[----:B------:R-:W-:-:S02]  /*d480*/  MOV R64, 0xd4a0 ;  /* 0x0000d4a000407802 */ /* 0x000fc40000000f00 */
[----:B------:R-:W-:Y:S05]  /*d490*/  CALL.REL.NOINC `($__internal_101_$__cuda_sm70_shflsync_up) ;  /* 0x0000112000007944 */ /* 0x000fea0003c00000 */
[----:B-1----:R-:W-:Y:S01]  /*d4a0*/  MOV R69, R67 ;  /* 0x0000004300457202 */ /* 0x002fe20000000f00 */
[----:B------:R-:W-:Y:S01]  /*d4b0*/  HFMA2.MMA R67, -RZ, RZ, 0, 0 ;  /* 0x00000000ff437435 */ /* 0x000fe200000001ff */
[----:B------:R-:W-:-:S02]  /*d4c0*/  MOV R71, R66 ;  /* 0x0000004200477202 */ /* 0x000fc40000000f00 */
[----:B0-----:R-:W-:Y:S02]  /*d4d0*/  MOV R215, R68 ;  /* 0x0000004400d77202 */ /* 0x001fe40000000f00 */
[----:B------:R-:W-:Y:S02]  /*d4e0*/  MOV R64, R60 ;  /* 0x0000003c00407202 */ /* 0x000fe40000000f00 */
[----:B------:R-:W-:Y:S02]  /*d4f0*/  MOV R68, 0x1f ;  /* 0x0000001f00447802 */ /* 0x000fe40000000f00 */
[----:B------:R-:W-:Y:S02]  /*d500*/  MOV R65, 0xffffffff ;  /* 0xffffffff00417802 */ /* 0x000fe40000000f00 */
[----:B------:R-:W-:Y:S02]  /*d510*/  MOV R66, 0xd530 ;  /* 0x0000d53000427802 */ /* 0x000fe40000000f00 */
[----:B------:R-:W-:Y:S05]  /*d520*/  CALL.REL.NOINC `($__internal_100_$__cuda_sm70_shflsync_idx_p) ;  /* 0x0000104000007944 */ /* 0x000fea0003c00000 */
[----:B-1----:R-:W-:Y:S01]  /*d530*/  MOV R60, R67 ;  /* 0x00000043003c7202 */ /* 0x002fe20000000f00 */
[----:B------:R-:W-:Y:S01]  /*d540*/  HFMA2.MMA R67, -RZ, RZ, 0, 0 ;  /* 0x00000000ff437435 */ /* 0x000fe200000001ff */
[----:B0-----:R-:W-:-:S02]  /*d550*/  MOV R64, R61 ;  /* 0x0000003d00407202 */ /* 0x001fc40000000f00 */
[----:B------:R-:W-:Y:S02]  /*d560*/  MOV R68, 0x1f ;  /* 0x0000001f00447802 */ /* 0x000fe40000000f00 */
[----:B------:R-:W-:Y:S02]  /*d570*/  MOV R65, 0xffffffff ;  /* 0xffffffff00417802 */ /* 0x000fe40000000f00 */
[----:B------:R-:W-:Y:S02]  /*d580*/  MOV R66, 0xd5a0 ;  /* 0x0000d5a000427802 */ /* 0x000fe40000000f00 */
[----:B------:R-:W-:Y:S05]  /*d590*/  CALL.REL.NOINC `($__internal_100_$__cuda_sm70_shflsync_idx_p) ;  /* 0x00000fd000007944 */ /* 0x000fea0003c00000 */
[----:B-1----:R-:W-:Y:S01]  /*d5a0*/  MOV R61, R67 ;  /* 0x00000043003d7202 */ /* 0x002fe20000000f00 */
[----:B------:R-:W-:Y:S01]  /*d5b0*/  HFMA2.MMA R67, -RZ, RZ, 0, 0 ;  /* 0x00000000ff437435 */ /* 0x000fe200000001ff */
[----:B0-----:R-:W-:Y:S02]  /*d5c0*/  MOV R64, R62 ;  /* 0x0000003e00407202 */ /* 0x001fe40000000f00 */
[----:B------:R-:W-:Y:S02]  /*d5d0*/  MOV R68, 0x1f ;  /* 0x0000001f00447802 */ /* 0x000fe40000000f00 */
[----:B------:R-:W-:-:S02]  /*d5e0*/  MOV R65, 0xffffffff ;  /* 0xffffffff00417802 */ /* 0x000fc40000000f00 */
[----:B------:R-:W-:Y:S02]  /*d5f0*/  MOV R66, 0xd610 ;  /* 0x0000d61000427802 */ /* 0x000fe40000000f00 */
[----:B------:R-:W-:Y:S05]  /*d600*/  CALL.REL.NOINC `($__internal_100_$__cuda_sm70_shflsync_idx_p) ;  /* 0x00000f6000007944 */ /* 0x000fea0003c00000 */
[----:B-1----:R-:W-:Y:S01]  /*d610*/  MOV R62, R67 ;  /* 0x00000043003e7202 */ /* 0x002fe20000000f00 */
[----:B------:R-:W-:Y:S01]  /*d620*/  HFMA2.MMA R67, -RZ, RZ, 0, 0 ;  /* 0x00000000ff437435 */ /* 0x000fe200000001ff */
[----:B0-----:R-:W-:Y:S02]  /*d630*/  MOV R64, R63 ;  /* 0x0000003f00407202 */ /* 0x001fe40000000f00 */
[----:B------:R-:W-:Y:S02]  /*d640*/  MOV R68, 0x1f ;  /* 0x0000001f00447802 */ /* 0x000fe40000000f00 */
[----:B------:R-:W-:Y:S02]  /*d650*/  MOV R65, 0xffffffff ;  /* 0xffffffff00417802 */ /* 0x000fe40000000f00 */
[----:B------:R-:W-:Y:S02]  /*d660*/  MOV R66, 0xd680 ;  /* 0x0000d68000427802 */ /* 0x000fe40000000f00 */
[----:B------:R-:W-:Y:S05]  /*d670*/  CALL.REL.NOINC `($__internal_100_$__cuda_sm70_shflsync_idx_p) ;  /* 0x00000ef000007944 */ /* 0x000fea0003c00000 */
[----:B-1----:R-:W-:Y:S01]  /*d680*/  MOV R63, R67 ;  /* 0x00000043003f7202 */ /* 0x002fe20000000f00 */
[----:B0-----:R-:W-:Y:S05]  /*d690*/  BRA `(.L_x_4171) ;  /* 0xffff975000007947 */ /* 0x001fea000383ffff */
.L_x_4134:
[----:B------:R-:W-:Y:S01]  /*d6a0*/  HFMA2.MMA R69, -RZ, RZ, 0, 5.9604644775390625e-08 ;  /* 0x00000001ff457435 */ /* 0x000fe200000001ff */
[----:B------:R-:W-:-:S02]  /*d6b0*/  MOV R68, 0x1f ;  /* 0x0000001f00447802 */ /* 0x000fc40000000f00 */
[----:B------:R-:W-:Y:S02]  /*d6c0*/  MOV R247, 0xffffffff ;  /* 0xffffffff00f77802 */ /* 0x000fe40000000f00 */
[----:B------:R-:W-:Y:S02]  /*d6d0*/  MOV R64, 0xd6f0 ;  /* 0x0000d6f000407802 */ /* 0x000fe40000000f00 */
[----:B0-----:R-:W-:Y:S05]  /*d6e0*/  CALL.REL.NOINC `($__internal_99_$__cuda_sm70_shflsync_down) ;  /* 0x00000e4000007944 */ /* 0x001fea0003c00000 */
[----:B-1----:R-:W-:Y:S01]  /*d6f0*/  MOV R66, R247 ;  /* 0x000000f700427202 */ /* 0x002fe20000000f00 */
[----:B0-----:R-:W-:Y:S05]  /*d700*/  BRA `(.L_x_4172) ;  /* 0xffffa9a000007947 */ /* 0x001fea000383ffff */
.L_x_4135:
[----:B------:R-:W-:Y:S01]  /*d710*/  HFMA2.MMA R69, -RZ, RZ, 0, 5.9604644775390625e-08 ;  /* 0x00000001ff457435 */ /* 0x000fe200000001ff */
[----:B-1----:R-:W-:Y:S02]  /*d720*/  MOV R70, R240 ;  /* 0x000000f000467202 */ /* 0x002fe40000000f00 */
[----:B------:R-:W-:Y:S02]  /*d730*/  MOV R68, 0x1f ;  /* 0x0000001f00447802 */ /* 0x000fe40000000f00 */
[----:B------:R-:W-:Y:S02]  /*d740*/  MOV R247, 0xffffffff ;  /* 0xffffffff00f77802 */ /* 0x000fe40000000f00 */
[----:B------:R-:W-:-:S02]  /*d750*/  MOV R64, 0xd770 ;  /* 0x0000d77000407802 */ /* 0x000fc40000000f00 */
[----:B0-2---:R-:W-:Y:S05]  /*d760*/  CALL.REL.NOINC `($__internal_99_$__cuda_sm70_shflsync_down) ;  /* 0x00000dc000007944 */ /* 0x005fea0003c00000 */
[----:B0-----:R-:W-:Y:S01]  /*d770*/  HFMA2.MMA R69, -RZ, RZ, 0, 5.9604644775390625e-08 ;  /* 0x00000001ff457435 */ /* 0x001fe200000001ff */
[----:B-1----:R-:W-:-:S02]  /*d780*/  MOV R67, R247 ;  /* 0x000000f700437202 */ /* 0x002fc40000000f00 */
[----:B------:R-:W-:Y:S02]  /*d790*/  MOV R70, R239 ;  /* 0x000000ef00467202 */ /* 0x000fe40000000f00 */
[----:B------:R-:W-:Y:S02]  /*d7a0*/  MOV R68, 0x1f ;  /* 0x0000001f00447802 */ /* 0x000fe40000000f00 */
[----:B------:R-:W-:Y:S02]  /*d7b0*/  MOV R247, 0xffffffff ;  /* 0xffffffff00f77802 */ /* 0x000fe40000000f00 */
[----:B------:R-:W-:Y:S02]  /*d7c0*/  MOV R64, 0xd7e0 ;  /* 0x0000d7e000407802 */ /* 0x000fe40000000f00 */
[----:B------:R-:W-:Y:S05]  /*d7d0*/  CALL.REL.NOINC `($__internal_99_$__cuda_sm70_shflsync_down) ;  /* 0x00000d5000007944 */ /* 0x000fea0003c00000 */
[----:B0-----:R-:W-:Y:S01]  /*d7e0*/  HFMA2.MMA R69, -RZ, RZ, 0, 5.9604644775390625e-08 ;  /* 0x00000001ff457435 */ /* 0x001fe200000001ff */
[----:B-1----:R-:W-:Y:S02]  /*d7f0*/  MOV R71, R247 ;  /* 0x000000f700477202 */ /* 0x002fe40000000f00 */
[----:B------:R-:W-:Y:S02]  /*d800*/  MOV R70, R249 ;  /* 0x000000f900467202 */ /* 0x000fe40000000f00 */
[----:B------:R-:W-:-:S02]  /*d810*/  MOV R68, 0x1f ;  /* 0x0000001f00447802 */ /* 0x000fc40000000f00 */
[----:B------:R-:W-:Y:S02]  /*d820*/  MOV R247, 0xffffffff ;  /* 0xffffffff00f77802 */ /* 0x000fe40000000f00 */
[----:B------:R-:W-:Y:S02]  /*d830*/  MOV R64, 0xd850 ;  /* 0x0000d85000407802 */ /* 0x000fe40000000f00 */
[----:B------:R-:W-:Y:S05]  /*d840*/  CALL.REL.NOINC `($__internal_99_$__cuda_sm70_shflsync_down) ;  /* 0x00000ce000007944 */ /* 0x000fea0003c00000 */
[----:B01----:R-:W-:Y:S05]  /*d850*/  BRA `(.L_x_4173) ;  /* 0xffffa89000007947 */ /* 0x003fea000383ffff */
.L_x_4138:
[----:B------:R-:W-:Y:S01]  /*d860*/  HFMA2.MMA R69, -RZ, RZ, 0, 1.1920928955078125e-07 ;  /* 0x00000002ff457435 */ /* 0x000fe200000001ff */
[----:B-1----:R-:W-:Y:S02]  /*d870*/  MOV R70, R241 ;  /* 0x000000f100467202 */ /* 0x002fe40000000f00 */
[----:B------:R-:W-:Y:S02]  /*d880*/  MOV R68, 0x1f ;  /* 0x0000001f00447802 */ /* 0x000fe40000000f00 */
[----:B------:R-:W-:Y:S02]  /*d890*/  MOV R247, 0xffffffff ;  /* 0xffffffff00f77802 */ /* 0x000fe40000000f00 */
[----:B------:R-:W-:Y:S02]  /*d8a0*/  MOV R64, 0xd8c0 ;  /* 0x0000d8c000407802 */ /* 0x000fe40000000f00 */
[----:B0-234-:R-:W-:Y:S05]  /*d8b0*/  CALL.REL.NOINC `($__internal_99_$__cuda_sm70_shflsync_down) ;  /* 0x00000c7000007944 */ /* 0x01dfea0003c00000 */
[----:B0-----:R-:W-:Y:S01]  /*d8c0*/  HFMA2.MMA R69, -RZ, RZ, 0, 1.1920928955078125e-07 ;  /* 0x00000002ff457435 */ /* 0x001fe200000001ff */
[----:B-1----:R-:W-:-:S02]  /*d8d0*/  MOV R67, R247 ;  /* 0x000000f700437202 */ /* 0x002fc40000000f00 */
[----:B------:R-:W-:Y:S02]  /*d8e0*/  MOV R70, R240 ;  /* 0x000000f000467202 */ /* 0x000fe40000000f00 */
[----:B------:R-:W-:Y:S02]  /*d8f0*/  MOV R68, 0x1f ;  /* 0x0000001f00447802 */ /* 0x000fe40000000f00 */
[----:B------:R-:W-:Y:S02]  /*d900*/  MOV R247, 0xffffffff ;  /* 0xffffffff00f77802 */ /* 0x000fe40000000f00 */
[----:B------:R-:W-:Y:S02]  /*d910*/  MOV R64, 0xd930 ;  /* 0x0000d93000407802 */ /* 0x000fe40000000f00 */
[----:B------:R-:W-:Y:S05]  /*d920*/  CALL.REL.NOINC `($__internal_99_$__cuda_sm70_shflsync_down) ;  /* 0x00000c0000007944 */ /* 0x000fea0003c00000 */
[----:B0-----:R-:W-:Y:S01]  /*d930*/  HFMA2.MMA R69, -RZ, RZ, 0, 1.1920928955078125e-07 ;  /* 0x00000002ff457435 */ /* 0x001fe200000001ff */
[----:B-1----:R-:W-:Y:S02]  /*d940*/  MOV R66, R247 ;  /* 0x000000f700427202 */ /* 0x002fe40000000f00 */
[----:B------:R-:W-:Y:S02]  /*d950*/  MOV R70, R239 ;  /* 0x000000ef00467202 */ /* 0x000fe40000000f00 */
[----:B------:R-:W-:-:S02]  /*d960*/  MOV R68, 0x1f ;  /* 0x0000001f00447802 */ /* 0x000fc40000000f00 */
[----:B------:R-:W-:Y:S02]  /*d970*/  MOV R247, 0xffffffff ;  /* 0xffffffff00f77802 */ /* 0x000fe40000000f00 */
[----:B------:R-:W-:Y:S02]  /*d980*/  MOV R64, 0xd9a0 ;  /* 0x0000d9a000407802 */ /* 0x000fe40000000f00 */
[----:B------:R-:W-:Y:S05]  /*d990*/  CALL.REL.NOINC `($__internal_99_$__cuda_sm70_shflsync_down) ;  /* 0x00000b9000007944 */ /* 0x000fea0003c00000 */
[----:B0-----:R-:W-:Y:S01]  /*d9a0*/  HFMA2.MMA R69, -RZ, RZ, 0, 1.1920928955078125e-07 ;  /* 0x00000002ff457435 */ /* 0x001fe200000001ff */
[----:B-1----:R-:W-:Y:S02]  /*d9b0*/  MOV R71, R247 ;  /* 0x000000f700477202 */ /* 0x002fe40000000f00 */
[----:B------:R-:W-:Y:S02]  /*d9c0*/  MOV R70, R249 ;  /* 0x000000f900467202 */ /* 0x000fe40000000f00 */
[----:B------:R-:W-:Y:S02]  /*d9d0*/  MOV R68, 0x1f ;  /* 0x0000001f00447802 */ /* 0x000fe40000000f00 */
[----:B------:R-:W-:Y:S02]  /*d9e0*/  MOV R247, 0xffffffff ;  /* 0xffffffff00f77802 */ /* 0x000fe40000000f00 */
[----:B------:R-:W-:-:S02]  /*d9f0*/  MOV R64, 0xda10 ;  /* 0x0000da1000407802 */ /* 0x000fc40000000f00 */
[----:B------:R-:W-:Y:S05]  /*da00*/  CALL.REL.NOINC `($__internal_99_$__cuda_sm70_shflsync_down) ;  /* 0x00000b2000007944 */ /* 0x000fea0003c00000 */
[----:B01----:R-:W-:Y:S05]  /*da10*/  BRA `(.L_x_4174) ;  /* 0xffffa81000007947 */ /* 0x003fea000383ffff */
.L_x_4141:
[----:B------:R-:W-:Y:S01]  /*da20*/  HFMA2.MMA R69, -RZ, RZ, 0, 2.384185791015625e-07 ;  /* 0x00000004ff457435 */ /* 0x000fe200000001ff */
[----:B------:R-:W-:-:S02]  /*da30*/  MOV R70, R241 ;  /* 0x000000f100467202 */ /* 0x000fc40000000f00 */
[----:B------:R-:W-:Y:S02]  /*da40*/  MOV R68, 0x1f ;  /* 0x0000001f00447802 */ /* 0x000fe40000000f00 */
[----:B-1----:R-:W-:Y:S02]  /*da50*/  MOV R247, 0xffffffff ;  /* 0xffffffff00f77802 */ /* 0x002fe40000000f00 */
[----:B------:R-:W-:Y:S02]  /*da60*/  MOV R64, 0xda80 ;  /* 0x0000da8000407802 */ /* 0x000fe40000000f00 */
[----:B0-234-:R-:W-:Y:S05]  /*da70*/  CALL.REL.NOINC `($__internal_99_$__cuda_sm70_shflsync_down) ;  /* 0x00000ab000007944 */ /* 0x01dfea0003c00000 */
[----:B-1----:R-:W-:Y:S01]  /*da80*/  MOV R67, R247 ;  /* 0x000000f700437202 */ /* 0x002fe20000000f00 */
[----:B0-----:R-:W-:Y:S05]  /*da90*/  BRA `(.L_x_4175) ;  /* 0xffffa8a000007947 */ /* 0x001fea000383ffff */
.L_x_4142:
[----:B------:R-:W-:Y:S01]  /*daa0*/  HFMA2.MMA R69, -RZ, RZ, 0, 2.384185791015625e-07 ;  /* 0x00000004ff457435 */ /* 0x000fe200000001ff */
[----:B------:R-:W-:Y:S02]  /*dab0*/  MOV R70, R240 ;  /* 0x000000f000467202 */ /* 0x000fe40000000f00 */
[----:B------:R-:W-:Y:S02]  /*dac0*/  MOV R68, 0x1f ;  /* 0x0000001f00447802 */ /* 0x000fe40000000f00 */
[----:B-1----:R-:W-:-:S02]  /*dad0*/  MOV R247, 0xffffffff ;  /* 0xffffffff00f77802 */ /* 0x002fc40000000f00 */
[----:B------:R-:W-:Y:S02]  /*dae0*/  MOV R64, 0xdb00 ;  /* 0x0000db0000407802 */ /* 0x000fe40000000f00 */
[----:B0-234-:R-:W-:Y:S05]  /*daf0*/  CALL.REL.NOINC `($__internal_99_$__cuda_sm70_shflsync_down) ;  /* 0x00000a3000007944 */ /* 0x01dfea0003c00000 */
[----:B0-----:R-:W-:Y:S01]  /*db00*/  HFMA2.MMA R69, -RZ, RZ, 0, 2.384185791015625e-07 ;  /* 0x00000004ff457435 */ /* 0x001fe200000001ff */
[----:B-1----:R-:W-:Y:S02]  /*db10*/  MOV R66, R247 ;  /* 0x000000f700427202 */ /* 0x002fe40000000f00 */
[----:B------:R-:W-:Y:S02]  /*db20*/  MOV R70, R239 ;  /* 0x000000ef00467202 */ /* 0x000fe40000000f00 */
[----:B------:R-:W-:Y:S02]  /*db30*/  MOV R68, 0x1f ;  /* 0x0000001f00447802 */ /* 0x000fe40000000f00 */
[----:B------:R-:W-:Y:S02]  /*db40*/  MOV R247, 0xffffffff ;  /* 0xffffffff00f77802 */ /* 0x000fe40000000f00 */
[----:B------:R-:W-:Y:S02]  /*db50*/  MOV R64, 0xdb70 ;  /* 0x0000db7000407802 */ /* 0x000fe40000000f00 */
[----:B------:R-:W-:Y:S05]  /*db60*/  CALL.REL.NOINC `($__internal_99_$__cuda_sm70_shflsync_down) ;  /* 0x000009c000007944 */ /* 0x000fea0003c00000 */
[----:B0-----:R-:W-:Y:S01]  /*db70*/  HFMA2.MMA R69, -RZ, RZ, 0, 2.384185791015625e-07 ;  /* 0x00000004ff457435 */ /* 0x001fe200000001ff */
[----:B-1----:R-:W-:-:S02]  /*db80*/  MOV R71, R247 ;  /* 0x000000f700477202 */ /* 0x002fc40000000f00 */
[----:B------:R-:W-:Y:S02]  /*db90*/  MOV R70, R249 ;  /* 0x000000f900467202 */ /* 0x000fe40000000f00 */
[----:B------:R-:W-:Y:S02]  /*dba0*/  MOV R68, 0x1f ;  /* 0x0000001f00447802 */ /* 0x000fe40000000f00 */
[----:B------:R-:W-:Y:S02]  /*dbb0*/  MOV R247, 0xffffffff ;  /* 0xffffffff00f77802 */ /* 0x000fe40000000f00 */
[----:B------:R-:W-:Y:S02]  /*dbc0*/  MOV R64, 0xdbe0 ;  /* 0x0000dbe000407802 */ /* 0x000fe40000000f00 */
[----:B------:R-:W-:Y:S05]  /*dbd0*/  CALL.REL.NOINC `($__internal_99_$__cuda_sm70_shflsync_down) ;  /* 0x0000095000007944 */ /* 0x000fea0003c00000 */
[----:B01----:R-:W-:Y:S05]  /*dbe0*/  BRA `(.L_x_4176) ;  /* 0xffffa79000007947 */ /* 0x003fea000383ffff */
.L_x_4145:
[----:B------:R-:W-:Y:S01]  /*dbf0*/  HFMA2.MMA R69, -RZ, RZ, 0, 4.76837158203125e-07 ;  /* 0x00000008ff457435 */ /* 0x000fe200000001ff */
[----:B------:R-:W-:Y:S02]  /*dc00*/  MOV R70, R241 ;  /* 0x000000f100467202 */ /* 0x000fe40000000f00 */
[----:B------:R-:W-:Y:S02]  /*dc10*/  MOV R68, 0x1f ;  /* 0x0000001f00447802 */ /* 0x000fe40000000f00 */
[----:B-1----:R-:W-:-:S02]  /*dc20*/  MOV R247, 0xffffffff ;  /* 0xffffffff00f77802 */ /* 0x002fc40000000f00 */
[----:B------:R-:W-:Y:S02]  /*dc30*/  MOV R64, 0xdc50 ;  /* 0x0000dc5000407802 */ /* 0x000fe40000000f00 */
[----:B0-234-:R-:W-:Y:S05]  /*dc40*/  CALL.REL.NOINC `($__internal_99_$__cuda_sm70_shflsync_down) ;  /* 0x000008e000007944 */ /* 0x01dfea0003c00000 */
[----:B0-----:R-:W-:Y:S01]  /*dc50*/  HFMA2.MMA R69, -RZ, RZ, 0, 4.76837158203125e-07 ;  /* 0x00000008ff457435 */ /* 0x001fe200000001ff */
[----:B-1----:R-:W-:Y:S02]  /*dc60*/  MOV R67, R247 ;  /* 0x000000f700437202 */ /* 0x002fe40000000f00 */
[----:B------:R-:W-:Y:S02]  /*dc70*/  MOV R70, R240 ;  /* 0x000000f000467202 */ /* 0x000fe40000000f00 */
[----:B------:R-:W-:Y:S02]  /*dc80*/  MOV R68, 0x1f ;  /* 0x0000001f00447802 */ /* 0x000fe40000000f00 */
[----:B------:R-:W-:Y:S02]  /*dc90*/  MOV R247, 0xffffffff ;  /* 0xffffffff00f77802 */ /* 0x000fe40000000f00 */
[----:B------:R-:W-:Y:S02]  /*dca0*/  MOV R64, 0xdcc0 ;  /* 0x0000dcc000407802 */ /* 0x000fe40000000f00 */
[----:B------:R-:W-:Y:S05]  /*dcb0*/  CALL.REL.NOINC `($__internal_99_$__cuda_sm70_shflsync_down) ;  /* 0x0000087000007944 */ /* 0x000fea0003c00000 */
[----:B0-----:R-:W-:Y:S01]  /*dcc0*/  HFMA2.MMA R69, -RZ, RZ, 0, 4.76837158203125e-07 ;  /* 0x00000008ff457435 */ /* 0x001fe200000001ff */
[----:B-1----:R-:W-:-:S02]  /*dcd0*/  MOV R66, R247 ;  /* 0x000000f700427202 */ /* 0x002fc40000000f00 */
[----:B------:R-:W-:Y:S02]  /*dce0*/  MOV R70, R239 ;  /* 0x000000ef00467202 */ /* 0x000fe40000000f00 */
[----:B------:R-:W-:Y:S02]  /*dcf0*/  MOV R68, 0x1f ;  /* 0x0000001f00447802 */ /* 0x000fe40000000f00 */
[----:B------:R-:W-:Y:S02]  /*dd00*/  MOV R247, 0xffffffff ;  /* 0xffffffff00f77802 */ /* 0x000fe40000000f00 */
[----:B------:R-:W-:Y:S02]  /*dd10*/  MOV R64, 0xdd30 ;  /* 0x0000dd3000407802 */ /* 0x000fe40000000f00 */
[----:B------:R-:W-:Y:S05]  /*dd20*/  CALL.REL.NOINC `($__internal_99_$__cuda_sm70_shflsync_down) ;  /* 0x0000080000007944 */ /* 0x000fea0003c00000 */
[----:B0-----:R-:W-:Y:S01]  /*dd30*/  HFMA2.MMA R69, -RZ, RZ, 0, 4.76837158203125e-07 ;  /* 0x00000008ff457435 */ /* 0x001fe200000001ff */
[----:B-1----:R-:W-:Y:S02]  /*dd40*/  MOV R71, R247 ;  /* 0x000000f700477202 */ /* 0x002fe40000000f00 */
[----:B------:R-:W-:Y:S02]  /*dd50*/  MOV R70, R249 ;  /* 0x000000f900467202 */ /* 0x000fe40000000f00 */
[----:B------:R-:W-:-:S02]  /*dd60*/  MOV R68, 0x1f ;  /* 0x0000001f00447802 */ /* 0x000fc40000000f00 */
[----:B------:R-:W-:Y:S02]  /*dd70*/  MOV R247, 0xffffffff ;  /* 0xffffffff00f77802 */ /* 0x000fe40000000f00 */
[----:B------:R-:W-:Y:S02]  /*dd80*/  MOV R64, 0xdda0 ;  /* 0x0000dda000407802 */ /* 0x000fe40000000f00 */
[----:B------:R-:W-:Y:S05]  /*dd90*/  CALL.REL.NOINC `($__internal_99_$__cuda_sm70_shflsync_down) ;  /* 0x0000079000007944 */ /* 0x000fea0003c00000 */
[----:B01----:R-:W-:Y:S05]  /*dda0*/  BRA `(.L_x_4177) ;  /* 0xffffa71000007947 */ /* 0x003fea000383ffff */
.L_x_4148:
[----:B------:R-:W-:Y:S01]  /*ddb0*/  HFMA2.MMA R69, -RZ, RZ, 0, 9.5367431640625e-07 ;  /* 0x00000010ff457435 */ /* 0x000fe200000001ff */
[----:B------:R-:W-:Y:S02]  /*ddc0*/  MOV R70, R241 ;  /* 0x000000f100467202 */ /* 0x000fe40000000f00 */
[----:B------:R-:W-:Y:S02]  /*ddd0*/  MOV R68, 0x1f ;  /* 0x0000001f00447802 */ /* 0x000fe40000000f00 */
[----:B-1----:R-:W-:Y:S02]  /*dde0*/  MOV R247, 0xffffffff ;  /* 0xffffffff00f77802 */ /* 0x002fe40000000f00 */
[----:B------:R-:W-:Y:S02]  /*ddf0*/  MOV R64, 0xde10 ;  /* 0x0000de1000407802 */ /* 0x000fe40000000f00 */
[----:B0-234-:R-:W-:Y:S05]  /*de00*/  CALL.REL.NOINC `($__internal_99_$__cuda_sm70_shflsync_down) ;  /* 0x0000072000007944 */ /* 0x01dfea0003c00000 */
[----:B-1----:R-:W-:Y:S01]  /*de10*/  MOV R67, R247 ;  /* 0x000000f700437202 */ /* 0x002fe20000000f00 */
[----:B0-----:R-:W-:Y:S05]  /*de20*/  BRA `(.L_x_4178) ;  /* 0xffffa7a000007947 */ /* 0x001fea000383ffff */
.L_x_4149:
[----:B------:R-:W-:Y:S01]  /*de30*/  HFMA2.MMA R69, -RZ, RZ, 0, 9.5367431640625e-07 ;  /* 0x00000010ff457435 */ /* 0x000fe200000001ff */
[----:B------:R-:W-:-:S02]  /*de40*/  MOV R70, R240 ;  /* 0x000000f000467202 */ /* 0x000fc40000000f00 */
[----:B------:R-:W-:Y:S02]  /*de50*/  MOV R68, 0x1f ;  /* 0x0000001f00447802 */ /* 0x000fe40000000f00 */
[----:B-1----:R-:W-:Y:S02]  /*de60*/  MOV R247, 0xffffffff ;  /* 0xffffffff00f77802 */ /* 0x002fe40000000f00 */
[----:B------:R-:W-:Y:S02]  /*de70*/  MOV R64, 0xde90 ;  /* 0x0000de9000407802 */ /* 0x000fe40000000f00 */
[----:B0-234-:R-:W-:Y:S05]  /*de80*/  CALL.REL.NOINC `($__internal_99_$__cuda_sm70_shflsync_down) ;  /* 0x000006a000007944 */ /* 0x01dfea0003c00000 */
[----:B0-----:R-:W-:Y:S01]  /*de90*/  HFMA2.MMA R69, -RZ, RZ, 0, 9.5367431640625e-07 ;  /* 0x00000010ff457435 */ /* 0x001fe200000001ff */
[----:B-1----:R-:W-:Y:S02]  /*dea0*/  MOV R66, R247 ;  /* 0x000000f700427202 */ /* 0x002fe40000000f00 */
[----:B------:R-:W-:Y:S02]  /*deb0*/  MOV R70, R239 ;  /* 0x000000ef00467202 */ /* 0x000fe40000000f00 */
[----:B------:R-:W-:Y:S02]  /*dec0*/  MOV R68, 0x1f ;  /* 0x0000001f00447802 */ /* 0x000fe40000000f00 */
[----:B------:R-:W-:-:S02]  /*ded0*/  MOV R247, 0xffffffff ;  /* 0xffffffff00f77802 */ /* 0x000fc40000000f00 */
[----:B------:R-:W-:Y:S02]  /*dee0*/  MOV R64, 0xdf00 ;  /* 0x0000df0000407802 */ /* 0x000fe40000000f00 */
[----:B------:R-:W-:Y:S05]  /*def0*/  CALL.REL.NOINC `($__internal_99_$__cuda_sm70_shflsync_down) ;  /* 0x0000063000007944 */ /* 0x000fea0003c00000 */
[----:B0-----:R-:W-:Y:S01]  /*df00*/  HFMA2.MMA R69, -RZ, RZ, 0, 9.5367431640625e-07 ;  /* 0x00000010ff457435 */ /* 0x001fe200000001ff */
[----:B-1----:R-:W-:Y:S02]  /*df10*/  MOV R71, R247 ;  /* 0x000000f700477202 */ /* 0x002fe40000000f00 */
[----:B------:R-:W-:Y:S02]  /*df20*/  MOV R70, R249 ;  /* 0x000000f900467202 */ /* 0x000fe40000000f00 */
[----:B------:R-:W-:Y:S02]  /*df30*/  MOV R68, 0x1f ;  /* 0x0000001f00447802 */ /* 0x000fe40000000f00 */
[----:B------:R-:W-:Y:S02]  /*df40*/  MOV R247, 0xffffffff ;  /* 0xffffffff00f77802 */ /* 0x000fe40000000f00 */
[----:B------:R-:W-:Y:S02]  /*df50*/  MOV R64, 0xdf70 ;  /* 0x0000df7000407802 */ /* 0x000fe40000000f00 */
[----:B------:R-:W-:Y:S05]  /*df60*/  CALL.REL.NOINC `($__internal_99_$__cuda_sm70_shflsync_down) ;  /* 0x000005c000007944 */ /* 0x000fea0003c00000 */
[----:B01----:R-:W-:Y:S05]  /*df70*/  BRA `(.L_x_4179) ;  /* 0xffffa69000007947 */ /* 0x003fea000383ffff */
.L_x_4152:
[----:B----4-:R-:W-:Y:S01]  /*df80*/  HFMA2.MMA R67, -RZ, RZ, 0, 0 ;  /* 0x00000000ff437435 */ /* 0x010fe200000001ff */
[----:B------:R-:W-:-:S02]  /*df90*/  MOV R64, R241 ;  /* 0x000000f100407202 */ /* 0x000fc40000000f00 */
[----:B------:R-:W-:Y:S02]  /*dfa0*/  MOV R68, 0x1f ;  /* 0x0000001f00447802 */ /* 0x000fe40000000f00 */
[----:B------:R-:W-:Y:S02]  /*dfb0*/  MOV R65, 0xffffffff ;  /* 0xffffffff00417802 */ /* 0x000fe40000000f00 */
[----:B--2---:R-:W-:Y:S02]  /*dfc0*/  MOV R66, 0xdfe0 ;  /* 0x0000dfe000427802 */ /* 0x004fe40000000f00 */
[----:B01-3--:R-:W-:Y:S05]  /*dfd0*/  CALL.REL.NOINC `($__internal_100_$__cuda_sm70_shflsync_idx_p) ;  /* 0x0000059000007944 */ /* 0x00bfea0003c00000 */
        /* <DEDUP_REMOVED lines=21> */
[----:B------:R-:W-:Y:S01]  /*e130*/  HFMA2.MMA R69, -RZ, RZ, 0, 5.9604644775390625e-08 ;  /* 0x00000001ff457435 */ /* 0x000fe200000001ff */
[----:B-1----:R-:W-:Y:S02]  /*e140*/  MOV R238, R67 ;  /* 0x0000004300ee7202 */ /* 0x002fe40000000f00 */
[----:B------:R-:W-:Y:S02]  /*e150*/  MOV R70, R241 ;  /* 0x000000f100467202 */ /* 0x000fe40000000f00 */
[----:B0-----:R-:W-:Y:S02]  /*e160*/  MOV R68, 0x1f ;  /* 0x0000001f00447802 */ /* 0x001fe40000000f00 */
[----:B------:R-:W-:-:S02]  /*e170*/  MOV R247, 0xffffffff ;  /* 0xffffffff00f77802 */ /* 0x000fc40000000f00 */
[----:B------:R-:W-:Y:S02]  /*e180*/  MOV R64, 0xe1a0 ;  /* 0x0000e1a000407802 */ /* 0x000fe40000000f00 */
[----:B------:R-:W-:Y:S05]  /*e190*/  CALL.REL.NOINC `($__internal_99_$__cuda_sm70_shflsync_down) ;  /* 0x0000039000007944 */ /* 0x000fea0003c00000 */
[----:B0-----:R-:W-:Y:S01]  /*e1a0*/  HFMA2.MMA R69, -RZ, RZ, 0, 5.9604644775390625e-08 ;  /* 0x00000001ff457435 */ /* 0x001fe200000001ff */
[----:B-1----:R-:W-:Y:S02]  /*e1b0*/  MOV R245, R247 ;  /* 0x000000f700f57202 */ /* 0x002fe40000000f00 */
[----:B------:R-:W-:Y:S02]  /*e1c0*/  MOV R70, R240 ;  /* 0x000000f000467202 */ /* 0x000fe40000000f00 */
[----:B------:R-:W-:Y:S02]  /*e1d0*/  MOV R68, 0x1f ;  /* 0x0000001f00447802 */ /* 0x000fe40000000f00 */
[----:B------:R-:W-:Y:S02]  /*e1e0*/  MOV R247, 0xffffffff ;  /* 0xffffffff00f77802 */ /* 0x000fe40000000f00 */
[----:B------:R-:W-:Y:S02]  /*e1f0*/  MOV R64, 0xe210 ;  /* 0x0000e21000407802 */ /* 0x000fe40000000f00 */
[----:B------:R-:W-:Y:S05]  /*e200*/  CALL.REL.NOINC `($__internal_99_$__cuda_sm70_shflsync_down) ;  /* 0x0000032000007944 */ /* 0x000fea0003c00000 */
        /* <DEDUP_REMOVED lines=14> */
[CC--:B------:R-:W-:Y:S01]  /*e2f0*/  FMUL.FTZ R239, R60.reuse, R243.reuse ;  /* 0x000000f33cef7220 */ /* 0x0c0fe20000410000 */
[----:B------:R-:W-:Y:S01]  /*e300*/  MOV R64, R60 ;  /* 0x0000003c00407202 */ /* 0x000fe20000000f00 */
[-C--:B------:R-:W-:Y:S01]  /*e310*/  FMUL.FTZ R240, R60, R244.reuse ;  /* 0x000000f43cf07220 */ /* 0x080fe20000410000 */
[----:B------:R-:W-:Y:S01]  /*e320*/  HFMA2.MMA R67, -RZ, RZ, 0, 0 ;  /* 0x00000000ff437435 */ /* 0x000fe200000001ff */
[-C--:B------:R-:W-:Y:S01]  /*e330*/  FMUL.FTZ R242, R63, R244.reuse ;  /* 0x000000f43ff27220 */ /* 0x080fe20000410000 */
[----:B0-----:R-:W-:Y:S01]  /*e340*/  MOV R68, 0x1f ;  /* 0x0000001f00447802 */ /* 0x001fe20000000f00 */
[CC--:B------:R-:W-:Y:S01]  /*e350*/  FMUL.FTZ R60, R62.reuse, R244.reuse ;  /* 0x000000f43e3c7220 */ /* 0x0c0fe20000410000 */
[----:B------:R-:W-:Y:S01]  /*e360*/  MOV R65, 0xffffffff ;  /* 0xffffffff00417802 */ /* 0x000fe20000000f00 */
[----:B------:R-:W-:Y:S01]  /*e370*/  FMUL.FTZ R244, R61, R244 ;  /* 0x000000f43df47220 */ /* 0x000fe20000410000 */
[----:B------:R-:W-:Y:S01]  /*e380*/  MOV R66, 0xe3c0 ;  /* 0x0000e3c000427802 */ /* 0x000fe20000000f00 */
[----:B------:R-:W-:-:S02]  /*e390*/  FFMA.FTZ R242, R62, R243, -R242 ;  /* 0x000000f33ef27223 */ /* 0x000fc400000108f2 */
[----:B------:R-:W-:Y:S02]  /*e3a0*/  FFMA.FTZ R241, R63, R243, R60 ;  /* 0x000000f33ff17223 */ /* 0x000fe4000001003c */
[----:B-1----:R-:W-:Y:S05]  /*e3b0*/  CALL.REL.NOINC `($__internal_100_$__cuda_sm70_shflsync_idx_p) ;  /* 0x000001b000007944 */ /* 0x002fea0003c00000 */
        /* <DEDUP_REMOVED lines=22> */
[----:B0-----:R-:W-:Y:S05]  /*e520*/  BRA `(.L_x_4180) ;  /* 0xffffa30000007947 */ /* 0x001fea000383ffff */
        .weak           $__internal_99_$__cuda_sm70_shflsync_down
        .type           $__internal_99_$__cuda_sm70_shflsync_down,@function
        .size           $__internal_99_$__cuda_sm70_shflsync_down,($__internal_100_$__cuda_sm70_shflsync_idx_p - $__internal_99_$__cuda_sm70_shflsync_down)
$__internal_99_$__cuda_sm70_shflsync_down:
[----:B------:R-:W-:Y:S01]  /*e530*/  HFMA2.MMA R65, -RZ, RZ, 0, 0 ;  /* 0x00000000ff417435 */ /* 0x000fe200000001ff */
[----:B------:R-:W-:Y:S04]  /*e540*/  WARPSYNC R247 ;  /* 0x000000f700007348 */ /* 0x000fe80003800000 */
[----:B------:R0:W1:Y:S01]  /*e550*/  SHFL.DOWN PT, R247, R70, R69, R68 ;  /* 0x0800004546f77389 */ /* 0x00006200000e0044 */
[----:B------:R-:W-:Y:S05]  /*e560*/  RET.REL.NODEC R64 `(_Z25selective_scan_bwd_kernelI32Selective_Scan_bwd_kernel_traitsILi64ELi16ELb0ELb0ELb0ELb0ELb1EN3c104HalfENS1_7complexIfEEEEv12SSMParamsBwd) ;  /* 0xffff1a9040007950 */ /* 0x000fea0003c3ffff */
        .weak           $__internal_100_$__cuda_sm70_shflsync_idx_p
        .type           $__internal_100_$__cuda_sm70_shflsync_idx_p,@function
        .size           $__internal_100_$__cuda_sm70_shflsync_idx_p,($__internal_101_$__cuda_sm70_shflsync_up - $__internal_100_$__cuda_sm70_shflsync_idx_p)
$__internal_100_$__cuda_sm70_shflsync_idx_p:
[----:B------:R-:W-:Y:S01]  /*e570*/  HFMA2.MMA R251, -RZ, RZ, 0, 0 ;  /* 0x00000000fffb7435 */ /* 0x000fe200000001ff */
[----:B------:R-:W-:Y:S01]  /*e580*/  MOV R250, R66 ;  /* 0x0000004200fa7202 */ /* 0x000fe20000000f00 */
[----:B------:R-:W-:Y:S04]  /*e590*/  WARPSYNC R65 ;  /* 0x0000004100007348 */ /* 0x000fe80003800000 */
[----:B------:R0:W1:Y:S01]  /*e5a0*/  SHFL.IDX PT, R67, R64, R67, R68 ;  /* 0x0000004340437389 */ /* 0x00006200000e0044 */
[----:B------:R-:W-:Y:S05]  /*e5b0*/  RET.REL.NODEC R250 `(_Z25selective_scan_bwd_kernelI32Selective_Scan_bwd_kernel_traitsILi64ELi16ELb0ELb0ELb0ELb0ELb1EN3c104HalfENS1_7complexIfEEEEv12SSMParamsBwd) ;  /* 0xffff1a40fa007950 */ /* 0x000fea0003c3ffff */
        .weak           $__internal_101_$__cuda_sm70_shflsync_up
        .type           $__internal_101_$__cuda_sm70_shflsync_up,@function
        .size           $__internal_101_$__cuda_sm70_shflsync_up,(.L_x_14533 - $__internal_101_$__cuda_sm70_shflsync_up)
$__internal_101_$__cuda_sm70_shflsync_up:
[----:B------:R-:W-:Y:S01]  /*e5c0*/  MOV R65, 0x0 ;  /* 0x0000000000417802 */ /* 0x000fe20000000f00 */
[----:B------:R-:W-:Y:S04]  /*e5d0*/  WARPSYNC R67 ;  /* 0x0000004300007348 */ /* 0x000fe80003800000 */
[----:B------:R0:W1:Y:S01]  /*e5e0*/  SHFL.UP PT, R67, R218, R215, R216 ;  /* 0x040000d7da437389 */ /* 0x00006200000e00d8 */
[----:B------:R-:W-:Y:S05]  /*e5f0*/  RET.REL.NODEC R64 `(_Z25selective_scan_bwd_kernelI32Selective_Scan_bwd_kernel_traitsILi64ELi16ELb0ELb0ELb0ELb0ELb1EN3c104HalfENS1_7complexIfEEEEv12SSMParamsBwd) ;  /* 0xffff1a0040007950 */ /* 0x000fea0003c3ffff */
.L_x_4181:
        /* <DEDUP_REMOVED lines=16> */
.L_x_14533:


//--------------------- .text._Z25selective_scan_bwd_kernelI32Selective_Scan_bwd_kernel_traitsILi64ELi16ELb0ELb0ELb0ELb1ELb0EN3c104HalfENS1_7complexIfEEEEv12SSMParamsBwd --------------------------
	.section	.text._Z25selective_scan_bwd_kernelI32Selective_Scan_bwd_kernel_traitsILi64ELi16ELb0ELb0ELb0ELb1ELb0EN3c104HalfENS1_7complexIfEEEEv12SSMParamsBwd,"ax",@progbits
	.sectioninfo	@"SHI_REGISTERS=249"
	.align	128
        .global         _Z25selective_scan_bwd_kernelI32Selective_Scan_bwd_kernel_traitsILi64ELi16ELb0ELb0ELb0ELb1ELb0EN3c104HalfENS1_7complexIfEEEEv12SSMParamsBwd
        .type           _Z25selective_scan_bwd_kernelI32Selective_Scan_bwd_kernel_traitsILi64ELi16ELb0ELb0ELb0ELb1ELb0EN3c104HalfENS1_7complexIfEEEEv12SSMParamsBwd,@function
        .size           _Z25selective_scan_bwd_kernelI32Selective_Scan_bwd_kernel_traitsILi64ELi16ELb0ELb0ELb0ELb1ELb0EN3c104HalfENS1_7complexIfEEEEv12SSMParamsBwd,(.L_x_14536 - _Z25selective_scan_bwd_kernelI32Selective_Scan_bwd_kernel_traitsILi64ELi16ELb0ELb0ELb0ELb1ELb0EN3c104HalfENS1_7complexIfEEEEv12SSMParamsBwd)
        .other          _Z25selective_scan_bwd_kernelI32Selective_Scan_bwd_kernel_traitsILi64ELi16ELb0ELb0ELb0ELb1ELb0EN3c104HalfENS1_7complexIfEEEEv12SSMParamsBwd,@"STO_CUDA_ENTRY STV_DEFAULT"
_Z25selective_scan_bwd_kernelI32Selective_Scan_bwd_kernel_traitsILi64ELi16ELb0ELb0ELb0ELb1ELb0EN3c104HalfENS1_7complexIfEEEEv12SSMParamsBwd:
.text._Z25selective_scan_bwd_kernelI32Selective_Scan_bwd_kernel_traitsILi64ELi16ELb0ELb0ELb0ELb1ELb0EN3c104HalfENS1_7complexIfEEEEv12SSMParamsBwd:
        /* <DEDUP_REMOVED lines=93> */
.L_x_4257:
        /* <DEDUP_REMOVED lines=78> */
[----:B------:R-:W-:Y:S02]  /*0ab0*/  IADD3 R23, R20, 0x40, RZ ;  /* 0x0000004014177810 */ /* 0x000fe40007ffe0ff */
[----:B------:R-:W-:-:S02]  /*0ac0*/  ISETP.GE.AND P0, PT, R25, R57, PT ;  /* 0x000000391900720c */ /* 0x000fc40003f06270 */
[C---:B-1----:R-:W-:Y:S02]  /*0ad0*/  IADD3 R3, R20.reuse, 0x60, RZ ;  /* 0x0000006014037810 */ /* 0x042fe40007ffe0ff */
        /* <DEDUP_REMOVED lines=12> */
[-C--:B------:R-:W-:Y:S02]  /*0ba0*/  LEA.HI.SX32 R35, R35, R20.reuse, 0x1b ;  /* 0x0000001423237211 */ /* 0x080fe400078fdaff */
[----:B------:R-:W-:Y:S02]  /*0bb0*/  SHF.L.U32 R122, R21, 0x1, RZ ;  /* 0x00000001157a7819 */ /* 0x000fe400000006ff */
[----:B------:R-:W-:Y:S02]  /*0bc0*/  IADD3 R45, R20, 0x140, RZ ;  /* 0x00000140142d7810 */ /* 0x000fe40007ffe0ff */
[----:B------:R-:W-:Y:S02]  /*0bd0*/  LEA.HI.SX32 R37, R37, R20, 0x1b ;  /* 0x0000001425257211 */ /* 0x000fe400078fdaff */
[----:B------:R-:W-:-:S02]  /*0be0*/  SHF.L.U32 R121, R23, 0x1, RZ ;  /* 0x0000000117797819 */ /* 0x000fc400000006ff */
        /* <DEDUP_REMOVED lines=19> */
[----:B------:R-:W-:Y:S02]  /*0d20*/  LEA R0, R131, R0, 0x4 ;  /* 0x0000000083007211 */ /* 0x000fe400078e20ff */
[-C--:B------:R-:W-:Y:S02]  /*0d30*/  LEA.HI.SX32 R53, R53, R20.reuse, 0x1b ;  /* 0x0000001435357211 */ /* 0x080fe400078fdaff */
[----:B------:R-:W-:Y:S02]  /*0d40*/  SHF.L.U32 R111, R45, 0x1, RZ ;  /* 0x000000012d6f7819 */ /* 0x000fe400000006ff */
[----:B------:R-:W-:Y:S02]  /*0d50*/  LEA.HI.SX32 R55, R55, R20, 0x1b ;  /* 0x0000001437377211 */ /* 0x000fe400078fdaff */
[----:B------:R-:W-:-:S02]  /*0d60*/  SHF.L.U32 R110, R47, 0x1, RZ ;  /* 0x000000012f6e7819 */ /* 0x000fc400000006ff */
[----:B------:R-:W-:Y:S02]  /*0d70*/  SHF.L.U32 R101, R49, 0x1, RZ ;  /* 0x0000000131657819 */ /* 0x000fe400000006ff */
[----:B------:R-:W-:Y:S02]  /*0d80*/  SHF.L.U32 R100, R51, 0x1, RZ ;  /* 0x0000000133647819 */ /* 0x000fe400000006ff */
[----:B------:R-:W-:Y:S02]  /*0d90*/  LEA.HI.SX32 R97, R0, R0, 0x1b ;  /* 0x0000000000617211 */ /* 0x000fe400078fdaff */
[----:B------:R-:W-:Y:S02]  /*0da0*/  SHF.L.U32 R99, R53, 0x1, RZ ;  /* 0x0000000135637819 */ /* 0x000fe400000006ff */
[----:B------:R-:W-:Y:S02]  /*0db0*/  SHF.L.U32 R98, R55, 0x1, RZ ;  /* 0x0000000137627819 */ /* 0x000fe400000006ff */
[----:B------:R-:W-:-:S02]  /*0dc0*/  SHF.L.U32 R97, R97, 0x1, RZ ;  /* 0x0000000161617819 */ /* 0x000fc400000006ff */
[----:B------:R-:W-:Y:S02]  /*0dd0*/  MOV R108, UR10 ;  /* 0x0000000a006c7c02 */ /* 0x000fe40008000f00 */
[----:B0-----:R-:W-:-:S05]  /*0de0*/  MOV R109, UR11 ;  /* 0x0000000b006d7c02 */ /* 0x001fca0008000f00 */
[C---:B------:R-:W-:Y:S01]  /*0df0*/  IMAD.WIDE R108, R124.reuse, 0x2, R108 ;  /* 0x000000027c6c7825 */ /* 0x040fe200078e026c */
[----:B------:R-:W-:Y:S02]  /*0e00*/  P2R R38, PR, RZ, 0x1 ;  /* 0x00000001ff267803 */ /* 0x000fe40000000000 */
[-C--:B------:R-:W-:Y:S02]  /*0e10*/  ISETP.GE.AND P1, PT, R124, R57.reuse, PT ;  /* 0x000000397c00720c */ /* 0x080fe40003f26270 */
[-C--:B------:R-:W-:Y:S02]  /*0e20*/  ISETP.GE.AND P4, PT, R24, R57.reuse, PT ;  /* 0x000000391800720c */ /* 0x080fe40003f86270 */
[----:B------:R-:W-:Y:S02]  /*0e30*/  ISETP.GE.AND P5, PT, R22, R57, PT ;  /* 0x000000391600720c */ /* 0x000fe40003fa6270 */
[----:B------:R-:W-:Y:S02]  /*0e40*/  PRMT R2, RZ, 0x7610, R2 ;  /* 0x00007610ff027816 */ /* 0x000fe40000000002 */
[----:B------:R-:W-:-:S02]  /*0e50*/  PRMT R3, RZ, 0x7610, R3 ;  /* 0x00007610ff037816 */ /* 0x000fc40000000003 */
[----:B------:R-:W-:Y:S02]  /*0e60*/  P2R R22, PR, RZ, 0x4 ;  /* 0x00000004ff167803 */ /* 0x000fe40000000000 */
[----:B------:R-:W-:Y:S01]  /*0e70*/  P2R R42, PR, RZ, 0x8 ;  /* 0x00000008ff2a7803 */ /* 0x000fe20000000000 */
[----:B--2---:R-:W-:Y:S04]  /*0e80*/  STS.U16 [R123], R4 ;  /* 0x000000047b007388 */ /* 0x004fe80000000400 */
[----:B---3--:R-:W-:Y:S04]  /*0e90*/  STS.U16 [R122+0x40], R5 ;  /* 0x000040057a007388 */ /* 0x008fe80000000400 */
[----:B----4-:R-:W-:Y:S04]  /*0ea0*/  STS.U16 [R121+0x80], R6 ;  /* 0x0000800679007388 */ /* 0x010fe80000000400 */
[----:B-----5:R-:W-:Y:S04]  /*0eb0*/  STS.U16 [R120+0xc0], R7 ;  /* 0x0000c00778007388 */ /* 0x020fe80000000400 */
[----:B------:R0:W-:Y:S04]  /*0ec0*/  STS.U16 [R119+0x100], R8 ;  /* 0x0001000877007388 */ /* 0x0001e80000000400 */
[----:B------:R1:W-:Y:S04]  /*0ed0*/  STS.U16 [R118+0x140], R9 ;  /* 0x0001400976007388 */ /* 0x0003e80000000400 */
        /* <DEDUP_REMOVED lines=9> */
[----:B------:R4:W-:Y:S01]  /*0f70*/  STS.U16 [R98+0x3c0], R19 ;  /* 0x0003c01362007388 */ /* 0x0009e20000000400 */
[----:B------:R-:W-:-:S06]  /*0f80*/  NOP ;  /* 0x0000000000007918 */ /* 0x000fcc0000000000 */
[----:B------:R-:W5:Y:S04]  /*0f90*/  LDS.U16 R96, [R97] ;  /* 0x0000000061607984 */ /* 0x000f680000000400 */
        /* <DEDUP_REMOVED lines=18> */
[----:B------:R-:W5:Y:S01]  /*10c0*/  @!P0 LDG.E.U16 R8, [R108.64+0x180] ;  /* 0x000180066c088981 */ /* 0x000f62000c1e1500 */
[-C--:B------:R-:W-:Y:S02]  /*10d0*/  ISETP.GE.AND P0, PT, R26, R57.reuse, PT ;  /* 0x000000391a00720c */ /* 0x080fe40003f06270 */
[----:B--2---:R-:W-:Y:S01]  /*10e0*/  PRMT R10, RZ, 0x7610, R10 ;  /* 0x00007610ff0a7816 */ /* 0x004fe2000000000a */
[----:B------:R-:W2:Y:S01]  /*10f0*/  @!P1 LDG.E.U16 R2, [R108.64] ;  /* 0x000000066c029981 */ /* 0x000ea2000c1e1500 */
[----:B------:R-:W-:Y:S02]  /*1100*/  P2R R0, PR, RZ, 0x1 ;  /* 0x00000001ff007803 */ /* 0x000fe40000000000 */
[----:B------:R-:W-:Y:S01]  /*1110*/  PRMT R4, RZ, 0x7610, R4 ;  /* 0x00007610ff047816 */ /* 0x000fe20000000004 */
[----:B------:R-:W5:Y:S06]  /*1120*/  @!P2 LDG.E.U16 R3, [R108.64+0x40] ;  /* 0x000040066c03a981 */ /* 0x000f6c000c1e1500 */
[----:B------:R-:W5:Y:S01]  /*1130*/  @!P0 LDG.E.U16 R9, [R108.64+0x1c0] ;  /* 0x0001c0066c098981 */ /* 0x000f62000c1e1500 */
[----:B------:R-:W-:-:S02]  /*1140*/  ISETP.GE.AND P0, PT, R27, R57, PT ;  /* 0x000000391b00720c */ /* 0x000fc40003f06270 */
[----:B------:R-:W-:Y:S01]  /*1150*/  PRMT R7, RZ, 0x7610, R7 ;  /* 0x00007610ff077816 */ /* 0x000fe20000000007 */
[----:B------:R-:W5:Y:S01]  /*1160*/  @!P3 LDG.E.U16 R4, [R108.64+0x80] ;  /* 0x000080066c04b981 */ /* 0x000f62000c1e1500 */
[----:B------:R-:W-:Y:S02]  /*1170*/  PRMT R5, RZ, 0x7610, R5 ;  /* 0x00007610ff057816 */ /* 0x000fe40000000005 */
[----:B------:R-:W-:Y:S02]  /*1180*/  PRMT R6, RZ, 0x7610, R6 ;  /* 0x00007610ff067816 */ /* 0x000fe40000000006 */
[----:B---3--:R-:W-:Y:S01]  /*1190*/  P2R R18, PR, RZ, 0x1 ;  /* 0x00000001ff127803 */ /* 0x008fe20000000000 */
[----:B------:R-:W3:Y:S01]  /*11a0*/  @!P4 LDG.E.U16 R7, [R108.64+0x140] ;  /* 0x000140066c07c981 */ /* 0x000ee2000c1e1500 */
[----:B------:R-:W-:-:S03]  /*11b0*/  ISETP.GE.AND P1, PT, R29, R57, PT ;  /* 0x000000391d00720c */ /* 0x000fc60003f26270 */
[----:B------:R-:W3:Y:S01]  /*11c0*/  @!P0 LDG.E.U16 R10, [R108.64+0x200] ;  /* 0x000200066c0a8981 */ /* 0x000ee2000c1e1500 */
[-C--:B------:R-:W-:Y:S02]  /*11d0*/  ISETP.GE.AND P0, PT, R28, R57.reuse, PT ;  /* 0x000000391c00720c */ /* 0x080fe40003f06270 */
[-C--:B------:R-:W-:Y:S01]  /*11e0*/  ISETP.GE.AND P2, PT, R30, R57.reuse, PT ;  /* 0x000000391e00720c */ /* 0x080fe20003f46270 */
[----:B------:R-:W3:Y:S01]  /*11f0*/  @!P5 LDG.E.U16 R5, [R108.64+0xc0] ;  /* 0x0000c0066c05d981 */ /* 0x000ee2000c1e1500 */
[----:B------:R-:W-:Y:S02]  /*1200*/  P2R R44, PR, RZ, 0x10 ;  /* 0x00000010ff2c7803 */ /* 0x000fe40000000000 */
[-C--:B------:R-:W-:Y:S01]  /*1210*/  ISETP.GE.AND P3, PT, R31, R57.reuse, PT ;  /* 0x000000391f00720c */ /* 0x080fe20003f66270 */
[----:B------:R-:W3:Y:S01]  /*1220*/  @!P6 LDG.E.U16 R6, [R108.64+0x100] ;  /* 0x000100066c06e981 */ /* 0x000ee2000c1e1500 */
[----:B------:R-:W-:Y:S02]  /*1230*/  P2R R24, PR, RZ, 0x20 ;  /* 0x00000020ff187803 */ /* 0x000fe40000000000 */
[----:B------:R-:W-:-:S02]  /*1240*/  ISETP.GE.AND P4, PT, R32, R57, PT ;  /* 0x000000392000720c */ /* 0x000fc40003f86270 */
[----:B------:R-:W-:Y:S02]  /*1250*/  P2R R36, PR, RZ, 0x40 ;  /* 0x00000040ff247803 */ /* 0x000fe40000000000 */
[-C--:B------:R-:W-:Y:S02]  /*1260*/  ISETP.GE.AND P5, PT, R33, R57.reuse, PT ;  /* 0x000000392100720c */ /* 0x080fe40003fa6270 */
[----:B------:R-:W-:Y:S02]  /*1270*/  ISETP.GE.AND P6, PT, R34, R57, PT ;  /* 0x000000392200720c */ /* 0x000fe40003fc6270 */
[----:B------:R-:W-:Y:S02]  /*1280*/  PRMT R11, RZ, 0x7610, R11 ;  /* 0x00007610ff0b7816 */ /* 0x000fe4000000000b */
[----:B------:R-:W-:Y:S02]  /*1290*/  PRMT R12, RZ, 0x7610, R12 ;  /* 0x00007610ff0c7816 */ /* 0x000fe4000000000c */
[----:B------:R-:W-:-:S02]  /*12a0*/  PRMT R13, RZ, 0x7610, R13 ;  /* 0x00007610ff0d7816 */ /* 0x000fc4000000000d */
[----:B------:R-:W-:Y:S01]  /*12b0*/  PRMT R14, RZ, 0x7610, R14 ;  /* 0x00007610ff0e7816 */ /* 0x000fe2000000000e */
[----:B------:R-:W3:Y:S01]  /*12c0*/  @!P0 LDG.E.U16 R11, [R108.64+0x240] ;  /* 0x000240066c0b8981 */ /* 0x000ee2000c1e1500 */
[----:B------:R-:W-:Y:S02]  /*12d0*/  PRMT R15, RZ, 0x7610, R15 ;  /* 0x00007610ff0f7816 */ /* 0x000fe4000000000f */
[----:B------:R-:W-:Y:S01]  /*12e0*/  PRMT R16, RZ, 0x7610, R16 ;  /* 0x00007610ff107816 */ /* 0x000fe20000000010 */
[----:B------:R-:W3:Y:S01]  /*12f0*/  @!P1 LDG.E.U16 R12, [R108.64+0x280] ;  /* 0x000280066c0c9981 */ /* 0x000ee2000c1e1500 */
[----:B------:R-:W-:-:S03]  /*1300*/  PRMT R17, RZ, 0x7610, R17 ;  /* 0x00007610ff117816 */ /* 0x000fc60000000011 */
[----:B------:R-:W3:Y:S04]  /*1310*/  @!P2 LDG.E.U16 R13, [R108.64+0x2c0] ;  /* 0x0002c0066c0da981 */ /* 0x000ee8000c1e1500 */
[----:B------:R-:W3:Y:S04]  /*1320*/  @!P3 LDG.E.U16 R14, [R108.64+0x300] ;  /* 0x000300066c0eb981 */ /* 0x000ee8000c1e1500 */
[----:B------:R-:W3:Y:S04]  /*1330*/  @!P4 LDG.E.U16 R15, [R108.64+0x340] ;  /* 0x000340066c0fc981 */ /* 0x000ee8000c1e1500 */
[----:B------:R-:W3:Y:S04]  /*1340*/  @!P5 LDG.E.U16 R16, [R108.64+0x380] ;  /* 0x000380066c10d981 */ /* 0x000ee8000c1e1500 */
[----:B------:R-:W3:Y:S01]  /*1350*/  @!P6 LDG.E.U16 R17, [R108.64+0x3c0] ;  /* 0x0003c0066c11e981 */ /* 0x000ee2000c1e1500 */
        /* <DEDUP_REMOVED lines=16> */
[----:B----4-:R-:W-:Y:S02]  /*1460*/  P2R R19, PR, RZ, 0x1 ;  /* 0x00000001ff137803 */ /* 0x010fe40000000000 */
[----:B------:R-:W-:Y:S02]  /*1470*/  ISETP.GE.AND P0, PT, R124, R57, PT ;  /* 0x000000397c00720c */ /* 0x000fe40003f06270 */
[----:B------:R-:W-:Y:S02]  /*1480*/  PRMT R18, RZ, 0x7610, R18 ;  /* 0x00007610ff127816 */ /* 0x000fe40000000012 */
[----:B------:R-:W-:Y:S02]  /*1490*/  PRMT R30, RZ, 0x7610, R30 ;  /* 0x00007610ff1e7816 */ /* 0x000fe4000000001e */
[----:B------:R-:W-:Y:S02]  /*14a0*/  PRMT R29, RZ, 0x7610, R29 ;  /* 0x00007610ff1d7816 */ /* 0x000fe4000000001d */
[----:B------:R-:W-:Y:S01]  /*14b0*/  PRMT R32, RZ, 0x7610, R32 ;  /* 0x00007610ff207816 */ /* 0x000fe20000000020 */
[----:B--2---:R0:W-:Y:S04]  /*14c0*/  STS.U16 [R123], R2 ;  /* 0x000000027b007388 */ /* 0x0041e80000000400 */
[----:B-----5:R1:W-:Y:S04]  /*14d0*/  STS.U16 [R122+0x40], R3 ;  /* 0x000040037a007388 */ /* 0x0203e80000000400 */
[----:B------:R-:W-:Y:S01]  /*14e0*/  STS.U16 [R121+0x80], R4 ;  /* 0x0000800479007388 */ /* 0x000fe20000000400 */
[----:B0-----:R-:W-:-:S02]  /*14f0*/  MOV R2, UR8 ;  /* 0x0000000800027c02 */ /* 0x001fc40008000f00 */
[----:B-1----:R-:W-:Y:S01]  /*1500*/  MOV R3, UR9 ;  /* 0x0000000900037c02 */ /* 0x002fe20008000f00 */
[----:B---3--:R-:W-:Y:S04]  /*1510*/  STS.U16 [R120+0xc0], R5 ;  /* 0x0000c00578007388 */ /* 0x008fe80000000400 */
[----:B------:R-:W-:Y:S04]  /*1520*/  STS.U16 [R119+0x100], R6 ;  /* 0x0001000677007388 */ /* 0x000fe80000000400 */
[----:B------:R0:W-:Y:S04]  /*1530*/  STS.U16 [R118+0x140], R7 ;  /* 0x0001400776007388 */ /* 0x0001e80000000400 */
[----:B------:R-:W-:Y:S04]  /*1540*/  STS.U16 [R117+0x180], R8 ;  /* 0x0001800875007388 */ /* 0x000fe80000000400 */
[----:B------:R-:W-:Y:S04]  /*1550*/  STS.U16 [R116+0x1c0], R9 ;  /* 0x0001c00974007388 */ /* 0x000fe80000000400 */
[----:B------:R-:W-:Y:S04]  /*1560*/  STS.U16 [R113+0x200], R10 ;  /* 0x0002000a71007388 */ /* 0x000fe80000000400 */
[----:B------:R1:W-:Y:S04]  /*1570*/  STS.U16 [R112+0x240], R11 ;  /* 0x0002400b70007388 */ /* 0x0003e80000000400 */
[----:B------:R2:W-:Y:S04]  /*1580*/  STS.U16 [R111+0x280], R12 ;  /* 0x0002800c6f007388 */ /* 0x0005e80000000400 */
[----:B------:R3:W-:Y:S04]  /*1590*/  STS.U16 [R110+0x2c0], R13 ;  /* 0x0002c00d6e007388 */ /* 0x0007e80000000400 */
[----:B------:R4:W-:Y:S01]  /*15a0*/  STS.U16 [R101+0x300], R14 ;  /* 0x0003000e65007388 */ /* 0x0009e20000000400 */
[----:B0-----:R-:W-:-:S03]  /*15b0*/  IMAD.WIDE R6, R124, 0x2, R2 ;  /* 0x000000027c067825 */ /* 0x001fc600078e0202 */
[----:B------:R0:W-:Y:S04]  /*15c0*/  STS.U16 [R100+0x340], R15 ;  /* 0x0003400f64007388 */ /* 0x0001e80000000400 */
[----:B------:R2:W-:Y:S04]  /*15d0*/  STS.U16 [R99+0x380], R16 ;  /* 0x0003801063007388 */ /* 0x0005e80000000400 */
[----:B------:R0:W-:Y:S01]  /*15e0*/  STS.U16 [R98+0x3c0], R17 ;  /* 0x0003c01162007388 */ /* 0x0001e20000000400 */
[----:B------:R-:W-:-:S06]  /*15f0*/  NOP ;  /* 0x0000000000007918 */ /* 0x000fcc0000000000 */
[----:B------:R-:W0:Y:S04]  /*1600*/  LDS.U16 R8, [R97] ;  /* 0x0000000061087984 */ /* 0x000e280000000400 */
[----:B------:R-:W-:Y:S04]  /*1610*/  LDS.U16 R9, [R97+0x2] ;  /* 0x0000020061097984 */ /* 0x000fe80000000400 */
        /* <DEDUP_REMOVED lines=18> */
[----:B--2---:R-:W-:Y:S01]  /*1740*/  PRMT R12, RZ, 0x7610, R12 ;  /* 0x00007610ff0c7816 */ /* 0x004fe2000000000c */
[----:B------:R1:W2:Y:S01]  /*1750*/  @!P1 LDG.E.U16 R30, [R6.64+0x280] ;  /* 0x00028006061e9981 */ /* 0x0002a2000c1e1500 */
[----:B---3--:R-:W-:Y:S02]  /*1760*/  PRMT R13, RZ, 0x7610, R13 ;  /* 0x00007610ff0d7816 */ /* 0x008fe4000000000d */
[----:B----4-:R-:W-:Y:S01]  /*1770*/  PRMT R14, RZ, 0x7610, R14 ;  /* 0x00007610ff0e7816 */ /* 0x010fe2000000000e */
[----:B------:R1:W3:Y:S01]  /*1780*/  @!P2 LDG.E.U16 R29, [R6.64+0x2c0] ;  /* 0x0002c006061da981 */ /* 0x0002e2000c1e1500 */
[----:B0-----:R-:W-:Y:S02]  /*1790*/  PRMT R15, RZ, 0x7610, R15 ;  /* 0x00007610ff0f7816 */ /* 0x001fe4000000000f */
[----:B------:R-:W-:Y:S01]  /*17a0*/  PRMT R16, RZ, 0x7610, R16 ;  /* 0x00007610ff107816 */ /* 0x000fe20000000010 */
[----:B------:R1:W4:Y:S04]  /*17b0*/  @!P3 LDG.E.U16 R32, [R6.64+0x300] ;  /* 0x000300060620b981 */ /* 0x000328000c1e1500 */
[----:B------:R1:W2:Y:S01]  /*17c0*/  @!P0 LDG.E.U16 R11, [R6.64+0x40] ;  /* 0x00004006060b8981 */ /* 0x0002a2000c1e1500 */
[----:B------:R-:W-:-:S13]  /*17d0*/  ISETP.NE.AND P0, PT, R28, RZ, PT ;  /* 0x000000ff1c00720c */ /* 0x000fda0003f05270 */
[----:B------:R1:W3:Y:S01]  /*17e0*/  @!P0 LDG.E.U16 R12, [R6.64+0x80] ;  /* 0x00008006060c8981 */ /* 0x0002e2000c1e1500 */
[----:B------:R-:W-:-:S13]  /*17f0*/  ISETP.NE.AND P0, PT, R35, RZ, PT ;  /* 0x000000ff2300720c */ /* 0x000fda0003f05270 */
[----:B------:R1:W4:Y:S01]  /*1800*/  @!P0 LDG.E.U16 R13, [R6.64+0xc0] ;  /* 0x0000c006060d8981 */ /* 0x000322000c1e1500 */
[----:B------:R-:W-:-:S13]  /*1810*/  ISETP.NE.AND P0, PT, R36, RZ, PT ;  /* 0x000000ff2400720c */ /* 0x000fda0003f05270 */
[----:B------:R1:W4:Y:S01]  /*1820*/  @!P0 LDG.E.U16 R14, [R6.64+0x100] ;  /* 0x00010006060e8981 */ /* 0x000322000c1e1500 */
[----:B------:R-:W-:-:S13]  /*1830*/  ISETP.NE.AND P0, PT, R37, RZ, PT ;  /* 0x000000ff2500720c */ /* 0x000fda0003f05270 */
[----:B------:R1:W4:Y:S01]  /*1840*/  @!P0 LDG.E.U16 R15, [R6.64+0x140] ;  /* 0x00014006060f8981 */ /* 0x000322000c1e1500 */
[----:B------:R-:W-:Y:S02]  /*1850*/  ISETP.NE.AND P0, PT, R38, RZ, PT ;  /* 0x000000ff2600720c */ /* 0x000fe40003f05270 */
[----:B------:R-:W-:-:S11]  /*1860*/  PRMT R17, RZ, 0x7610, R17 ;  /* 0x00007610ff117816 */ /* 0x000fd60000000011 */
        /* <DEDUP_REMOVED lines=8> */
[----:B------:R-:W-:Y:S02]  /*18f0*/  PRMT R31, RZ, 0x7610, R31 ;  /* 0x00007610ff1f7816 */ /* 0x000fe4000000001f */
[----:B------:R-:W-:Y:S02]  /*1900*/  PRMT R34, RZ, 0x7610, R34 ;  /* 0x00007610ff227816 */ /* 0x000fe40000000022 */
[----:B------:R-:W-:Y:S02]  /*1910*/  PRMT R33, RZ, 0x7610, R33 ;  /* 0x00007610ff217816 */ /* 0x000fe40000000021 */
[----:B------:R1:W4:Y:S04]  /*1920*/  @!P4 LDG.E.U16 R31, [R6.64+0x340] ;  /* 0x00034006061fc981 */ /* 0x000328000c1e1500 */
[----:B------:R1:W4:Y:S04]  /*1930*/  @!P5 LDG.E.U16 R34, [R6.64+0x380] ;  /* 0x000380060622d981 */ /* 0x000328000c1e1500 */
[----:B------:R1:W4:Y:S04]  /*1940*/  @!P0 LDG.E.U16 R19, [R6.64+0x240] ;  /* 0x0002400606138981 */ /* 0x000328000c1e1500 */
[----:B------:R1:W4:Y:S02]  /*1950*/  @!P6 LDG.E.U16 R33, [R6.64+0x3c0] ;  /* 0x0003c0060621e981 */ /* 0x000324000c1e1500 */
[----:B-1----:R-:W-:-:S02]  /*1960*/  HADD2.F32 R7, -RZ, R96.H0_H0 ;  /* 0x20000060ff077230 */ /* 0x002fc40000004100 */
[----:B------:R-:W-:-:S05]  /*1970*/  HADD2.F32 R8, -RZ, R8.H0_H0 ;  /* 0x20000008ff087230 */ /* 0x000fca0000004100 */
[----:B------:R-:W-:Y:S01]  /*1980*/  FADD.FTZ R80, R8, UR5 ;  /* 0x0000000508507e21 */ /* 0x000fe20008010000 */
[----:B------:R-:W-:-:S04]  /*1990*/  HADD2.F32 R10, -RZ, R10.H0_H0 ;  /* 0x2000000aff0a7230 */ /* 0x000fc80000004100 */
[----:B------:R-:W-:Y:S01]  /*19a0*/  FSETP.GTU.FTZ.AND P4, PT, R80, 20, PT ;  /* 0x41a000005000780b */ /* 0x000fe20003f9c000 */
[----:B------:R-:W-:Y:S02]  /*19b0*/  HADD2.F32 R9, -RZ, R9.H0_H0 ;  /* 0x20000009ff097230 */ /* 0x000fe40000004100 */
[----:B------:R-:W-:Y:S02]  /*19c0*/  HADD2.F32 R20, -RZ, R20.H0_H0 ;  /* 0x20000014ff147230 */ /* 0x000fe40000004100 */
[----:B------:R-:W-:Y:S02]  /*19d0*/  HADD2.F32 R21, -RZ, R21.H0_H0 ;  /* 0x20000015ff157230 */ /* 0x000fe40000004100 */
[----:B------:R-:W-:Y:S01]  /*19e0*/  HADD2.F32 R22, -RZ, R22.H0_H0 ;  /* 0x20000016ff167230 */ /* 0x000fe20000004100 */
[----:B------:R-:W-:Y:S01]  /*19f0*/  FADD.FTZ R78, R10, UR5 ;  /* 0x000000050a4e7e21 */ /* 0x000fe20008010000 */
[----:B------:R-:W-:Y:S01]  /*1a00*/  HADD2.F32 R23, -RZ, R23.H0_H0 ;  /* 0x20000017ff177230 */ /* 0x000fe20000004100 */
[----:B------:R-:W-:Y:S01]  /*1a10*/  FADD.FTZ R79, R9, UR5 ;  /* 0x00000005094f7e21 */ /* 0x000fe20008010000 */
[----:B------:R-:W-:Y:S01]  /*1a20*/  MOV R35, c[0x0][0x16c] ;  /* 0x00005b0000237a02 */ /* 0x000fe20000000f00 */
[----:B------:R-:W-:-:S02]  /*1a30*/  FADD.FTZ R77, R20, UR5 ;  /* 0x00000005144d7e21 */ /* 0x000fc40008010000 */
[----:B------:R-:W-:Y:S02]  /*1a40*/  FADD.FTZ R76, R21, UR5 ;  /* 0x00000005154c7e21 */ /* 0x000fe40008010000 */
[----:B------:R-:W-:Y:S01]  /*1a50*/  FADD.FTZ R75, R22, UR5 ;  /* 0x00000005164b7e21 */ /* 0x000fe20008010000 */
[----:B------:R-:W-:Y:S01]  /*1a60*/  BSSY B0, `(.L_x_4183) ;  /* 0x0000066000007945 */ /* 0x000fe20003800000 */
[----:B------:R-:W-:Y:S01]  /*1a70*/  ISETP.GE.AND P5, PT, R35, 0x1, PT ;  /* 0x000000012300780c */ /* 0x000fe20003fa6270 */
[----:B------:R-:W-:Y:S01]  /*1a80*/  HADD2.F32 R20, -RZ, R87.H0_H0 ;  /* 0x20000057ff147230 */ /* 0x000fe20000004100 */
[----:B------:R-:W-:Y:S01]  /*1a90*/  FSETP.GTU.FTZ.AND P3, PT, R79, 20, PT ;  /* 0x41a000004f00780b */ /* 0x000fe20003f7c000 */
[----:B------:R-:W-:Y:S01]  /*1aa0*/  HADD2.F32 R24, -RZ, R24.H0_H0 ;  /* 0x20000018ff187230 */ /* 0x000fe20000004100 */
[----:B------:R-:W-:Y:S01]  /*1ab0*/  FSETP.GTU.FTZ.AND P2, PT, R78, 20, PT ;  /* 0x41a000004e00780b */ /* 0x000fe20003f5c000 */
[----:B------:R-:W-:Y:S01]  /*1ac0*/  FADD.FTZ R74, R23, UR5 ;  /* 0x00000005174a7e21 */ /* 0x000fe20008010000 */
[----:B-----5:R0:W-:Y:S04]  /*1ad0*/  STS.U16 [R123], R18 ;  /* 0x000000127b007388 */ /* 0x0201e80000000400 */
[----:B--2---:R-:W-:Y:S04]  /*1ae0*/  STS.U16 [R122+0x40], R11 ;  /* 0x0000400b7a007388 */ /* 0x004fe80000000400 */
[----:B---3--:R-:W-:Y:S04]  /*1af0*/  STS.U16 [R121+0x80], R12 ;  /* 0x0000800c79007388 */ /* 0x008fe80000000400 */
[----:B----4-:R-:W-:Y:S04]  /*1b00*/  STS.U16 [R120+0xc0], R13 ;  /* 0x0000c00d78007388 */ /* 0x010fe80000000400 */
        /* <DEDUP_REMOVED lines=19> */
[----:B0-----:R-:W-:-:S03]  /*1c40*/  HADD2.F32 R18, -RZ, R94.H0_H0 ;  /* 0x2000005eff127230 */ /* 0x001fc60000004100 */
[----:B------:R-:W0:Y:S04]  /*1c50*/  LDS.U16 R12, [R97+0xc] ;  /* 0x00000c00610c7984 */ /* 0x000e280000000400 */
[----:B------:R-:W0:Y:S01]  /*1c60*/  LDS.U16 R11, [R97+0xe] ;  /* 0x00000e00610b7984 */ /* 0x000e220000000400 */
[----:B-1----:R-:W-:-:S03]  /*1c70*/  HADD2.F32 R28, -RZ, R92.H0_H0 ;  /* 0x2000005cff1c7230 */ /* 0x002fc60000004100 */
[----:B------:R-:W-:Y:S04]  /*1c80*/  LDS.U16 R29, [R97+0x16] ;  /* 0x00001600611d7984 */ /* 0x000fe80000000400 */
[----:B------:R-:W-:Y:S01]  /*1c90*/  LDS.U16 R30, [R97+0x18] ;  /* 0x00001800611e7984 */ /* 0x000fe20000000400 */
[----:B--2---:R-:W-:-:S03]  /*1ca0*/  HADD2.F32 R19, -RZ, R6.H0_H0 ;  /* 0x20000006ff137230 */ /* 0x004fc60000004100 */
[----:B------:R-:W-:Y:S01]  /*1cb0*/  LDS.U16 R31, [R97+0x1a] ;  /* 0x00001a00611f7984 */ /* 0x000fe20000000400 */
[----:B------:R-:W-:Y:S02]  /*1cc0*/  HADD2.F32 R6, -RZ, R95.H0_H0 ;  /* 0x2000005fff067230 */ /* 0x000fe40000004100 */
[----:B---3--:R-:W-:Y:S01]  /*1cd0*/  HADD2.F32 R17, -RZ, R17.H0_H0 ;  /* 0x20000011ff117230 */ /* 0x008fe20000004100 */
[----:B------:R-:W-:Y:S01]  /*1ce0*/  FFMA.FTZ R134, R19, R7, R134 ;  /* 0x0000000713867223 */ /* 0x000fe20000010086 */
[----:B------:R-:W-:Y:S01]  /*1cf0*/  LDS.U16 R60, [R97+0x1e] ;  /* 0x00001e00613c7984 */ /* 0x000fe20000000400 */
[----:B----4-:R-:W-:Y:S02]  /*1d00*/  HADD2.F32 R16, -RZ, R16.H0_H0 ;  /* 0x20000010ff107230 */ /* 0x010fe40000004100 */
[----:B------:R-:W-:Y:S01]  /*1d10*/  FFMA.FTZ R7, R17, R6, R134 ;  /* 0x0000000611077223 */ /* 0x000fe20000010086 */
[----:B------:R-:W-:Y:S02]  /*1d20*/  HADD2.F32 R6, -RZ, R93.H0_H0 ;  /* 0x2000005dff067230 */ /* 0x000fe40000004100 */
[----:B-----5:R-:W-:Y:S01]  /*1d30*/  HADD2.F32 R15, -RZ, R15.H0_H0 ;  /* 0x2000000fff0f7230 */ /* 0x020fe20000004100 */
[----:B------:R-:W-:Y:S01]  /*1d40*/  FFMA.FTZ R18, R16, R18, R7 ;  /* 0x0000001210127223 */ /* 0x000fe20000010007 */
[----:B------:R-:W-:-:S03]  /*1d50*/  HADD2.F32 R14, -RZ, R14.H0_H0 ;  /* 0x2000000eff0e7230 */ /* 0x000fc60000004100 */
[----:B------:R-:W-:Y:S02]  /*1d60*/  FFMA.FTZ R7, R15, R6, R18 ;  /* 0x000000060f077223 */ /* 0x000fe40000010012 */
[----:B------:R-:W1:Y:S01]  /*1d70*/  LDS.U16 R6, [R97+0x10] ;  /* 0x0000100061067984 */ /* 0x000e620000000400 */
[----:B------:R-:W-:Y:S01]  /*1d80*/  HADD2.F32 R18, -RZ, R91.H0_H0 ;  /* 0x2000005bff127230 */ /* 0x000fe20000004100 */
[----:B------:R-:W-:Y:S01]  /*1d90*/  FFMA.FTZ R28, R14, R28, R7 ;  /* 0x0000001c0e1c7223 */ /* 0x000fe20000010007 */
[----:B------:R-:W-:Y:S01]  /*1da0*/  HADD2.F32 R13, -RZ, R13.H0_H0 ;  /* 0x2000000dff0d7230 */ /* 0x000fe20000004100 */
[----:B------:R-:W2:Y:S04]  /*1db0*/  LDS.U16 R7, [R97+0x12] ;  /* 0x0000120061077984 */ /* 0x000ea80000000400 */
[----:B------:R-:W-:-:S02]  /*1dc0*/  FFMA.FTZ R33, R13, R18, R28 ;  /* 0x000000120d217223 */ /* 0x000fc4000001001c */
[----:B------:R3:W4:Y:S04]  /*1dd0*/  LDS.U16 R28, [R97+0x14] ;  /* 0x00001400611c7984 */ /* 0x0007280000000400 */
[----:B------:R3:W3:Y:S01]  /*1de0*/  LDS.U16 R18, [R97+0x1c] ;  /* 0x00001c0061127984 */ /* 0x0006e20000000400 */
[----:B------:R-:W-:Y:S02]  /*1df0*/  HADD2.F32 R32, -RZ, R90.H0_H0 ;  /* 0x2000005aff207230 */ /* 0x000fe40000004100 */
[----:B0-----:R-:W-:Y:S02]  /*1e00*/  HADD2.F32 R12, -RZ, R12.H0_H0 ;  /* 0x2000000cff0c7230 */ /* 0x001fe40000004100 */
[----:B------:R-:W-:Y:S02]  /*1e10*/  HADD2.F32 R34, -RZ, R89.H0_H0 ;  /* 0x20000059ff227230 */ /* 0x000fe40000004100 */
[----:B------:R-:W-:Y:S01]  /*1e20*/  HADD2.F32 R11, -RZ, R11.H0_H0 ;  /* 0x2000000bff0b7230 */ /* 0x000fe20000004100 */
[----:B------:R-:W-:-:S04]  /*1e30*/  FFMA.FTZ R32, R12, R32, R33 ;  /* 0x000000200c207223 */ /* 0x000fc80000010021 */
[----:B------:R-:W-:Y:S01]  /*1e40*/  FFMA.FTZ R33, R11, R34, R32 ;  /* 0x000000220b217223 */ /* 0x000fe20000010020 */
[----:B------:R-:W-:Y:S01]  /*1e50*/  HADD2.F32 R32, -RZ, R88.H0_H0 ;  /* 0x20000058ff207230 */ /* 0x000fe20000004100 */
[----:B------:R-:W-:Y:S02]  /*1e60*/  FSETP.GTU.FTZ.AND P1, PT, R77, 20, PT ;  /* 0x41a000004d00780b */ /* 0x000fe40003f3c000 */
[----:B------:R-:W-:Y:S02]  /*1e70*/  FSETP.GTU.FTZ.AND P0, PT, R76, 20, PT ;  /* 0x41a000004c00780b */ /* 0x000fe40003f1c000 */
[----:B------:R-:W-:Y:S01]  /*1e80*/  FSETP.GTU.FTZ.AND P6, PT, R75, 20, PT ;  /* 0x41a000004b00780b */ /* 0x000fe20003fdc000 */
[----:B-1----:R-:W-:Y:S02]  /*1e90*/  HADD2.F32 R10, -RZ, R6.H0_H0 ;  /* 0x20000006ff0a7230 */ /* 0x002fe40000004100 */
[----:B--2---:R-:W-:-:S03]  /*1ea0*/  HADD2.F32 R9, -RZ, R7.H0_H0 ;  /* 0x20000007ff097230 */ /* 0x004fc60000004100 */
[----:B------:R-:W-:Y:S01]  /*1eb0*/  FFMA.FTZ R32, R10, R32, R33 ;  /* 0x000000200a207223 */ /* 0x000fe20000010021 */
        /* <DEDUP_REMOVED lines=32> */
.L_x_4184:
[----:B------:R-:W-:Y:S05]  /*20c0*/  BSYNC B0 ;  /* 0x0000000000007941 */ /* 0x000fea0003800000 */
.L_x_4183:
[----:B------:R-:W-:Y:S01]  /*20d0*/  BSSY B0, `(.L_x_4185) ;  /* 0x0000027000007945 */ /* 0x000fe20003800000 */
[----:B------:R-:W-:Y:S01]  /*20e0*/  FSETP.GTU.FTZ.AND P4, PT, R74, 20, PT ;  /* 0x41a000004a00780b */ /* 0x000fe20003f9c000 */
[----:B------:R-:W-:Y:S01]  /*20f0*/  FFMA.FTZ R21, R9, R20, R32 ;  /* 0x0000001409157223 */ /* 0x000fe20000010020 */
[----:B------:R-:W-:Y:S01]  /*2100*/  HADD2.F32 R22, -RZ, R86.H0_H0 ;  /* 0x20000056ff167230 */ /* 0x000fe20000004100 */
[----:B------:R-:W-:Y:S01]  /*2110*/  FADD.FTZ R73, R24, UR5 ;  /* 0x0000000518497e21 */ /* 0x000fe20008010000 */
[----:B------:R-:W-:Y:S02]  /*2120*/  HADD2.F32 R25, -RZ, R25.H0_H0 ;  /* 0x20000019ff197230 */ /* 0x000fe40000004100 */
[----:B----4-:R-:W-:Y:S01]  /*2130*/  HADD2.F32 R8, -RZ, R28.H0_H0 ;  /* 0x2000001cff087230 */ /* 0x010fe20000004100 */
        /* <DEDUP_REMOVED lines=32> */
.L_x_4186:
[----:B------:R-:W-:Y:S05]  /*2340*/  BSYNC B0 ;  /* 0x0000000000007941 */ /* 0x000fea0003800000 */
.L_x_4185:
        /* <DEDUP_REMOVED lines=39> */
.L_x_4188:
[----:B------:R-:W-:Y:S05]  /*25c0*/  BSYNC B0 ;  /* 0x0000000000007941 */ /* 0x000fea0003800000 */
.L_x_4187:
        /* <DEDUP_REMOVED lines=39> */
.L_x_4190:
[----:B------:R-:W-:Y:S05]  /*2840*/  BSYNC B0 ;  /* 0x0000000000007941 */ /* 0x000fea0003800000 */
.L_x_4189:
        /* <DEDUP_REMOVED lines=39> */
.L_x_4192:
[----:B------:R-:W-:Y:S05]  /*2ac0*/  BSYNC B0 ;  /* 0x0000000000007941 */ /* 0x000fea0003800000 */
.L_x_4191:
[----:B------:R-:W-:Y:S01]  /*2ad0*/  BSSY B0, `(.L_x_4193) ;  /* 0x0000027000007945 */ /* 0x000fe20003800000 */
[----:B------:R-:W-:Y:S01]  /*2ae0*/  HADD2.F32 R56, -RZ, R4.H0_H0 ;  /* 0x20000004ff387230 */ /* 0x000fe20000004100 */
[----:B------:R-:W-:Y:S01]  /*2af0*/  FSETP.GTU.FTZ.AND P0, PT, R58, 20, PT ;  /* 0x41a000003a00780b */ /* 0x000fe20003f1c000 */
[----:B------:R-:W-:Y:S01]  /*2b00*/  FFMA.FTZ R23, R5, R23, R24 ;  /* 0x0000001705177223 */ /* 0x000fe20000010018 */
[----:B------:R-:W-:Y:S01]  /*2b10*/  HADD2.F32 R22, -RZ, R82.H0_H0 ;  /* 0x20000052ff167230 */ /* 0x000fe20000004100 */
[----:B------:R-:W-:Y:S01]  /*2b20*/  FADD.FTZ R57, R57, UR5 ;  /* 0x0000000539397e21 */ /* 0x000fe20008010000 */
[----:B---3--:R-:W-:Y:S01]  /*2b30*/  HADD2.F32 R4, -RZ, R18.H0_H0 ;  /* 0x20000012ff047230 */ /* 0x008fe20000004100 */
        /* <DEDUP_REMOVED lines=32> */
.L_x_4194:
[----:B------:R-:W-:Y:S05]  /*2d40*/  BSYNC B0 ;  /* 0x0000000000007941 */ /* 0x000fea0003800000 */
.L_x_4193:
        /* <DEDUP_REMOVED lines=38> */
.L_x_4196:
[----:B------:R-:W-:Y:S05]  /*2fb0*/  BSYNC B0 ;  /* 0x0000000000007941 */ /* 0x000fea0003800000 */
.L_x_4195:
[----:B------:R-:W-:Y:S01]  /*2fc0*/  HADD2.F32 R3, -RZ, R3.H0_H0 ;  /* 0x20000003ff037230 */ /* 0x000fe20000004100 */
[----:B------:R-:W-:Y:S01]  /*2fd0*/  BSSY B0, `(.L_x_4197) ;  /* 0x0000026000007945 */ /* 0x000fe20003800000 */
[----:B------:R-:W-:Y:S01]  /*2fe0*/  HFMA2.MMA R55, -RZ, RZ, 0, 0 ;  /* 0x00000000ff377435 */ /* 0x000fe200000001ff */
[----:B------:R-:W-:Y:S01]  /*2ff0*/  FSETP.GTU.FTZ.AND P4, PT, R56, 20, PT ;  /* 0x41a000003800780b */ /* 0x000fe20003f9c000 */
[----:B------:R-:W-:Y:S01]  /*3000*/  FFMA.FTZ R134, R60, R134, R23 ;  /* 0x000000863c867223 */ /* 0x000fe20000010017 */
[----:B------:R-:W-:Y:S01]  /*3010*/  LOP3.LUT R54, R132, 0x1f, RZ, 0xc0, !PT ;  /* 0x0000001f84367812 */ /* 0x000fe200078ec0ff */
        /* <DEDUP_REMOVED lines=33> */
.L_x_4198:
[----:B------:R-:W-:Y:S05]  /*3230*/  BSYNC B0 ;  /* 0x0000000000007941 */ /* 0x000fea0003800000 */
.L_x_4197:
        /* <DEDUP_REMOVED lines=39> */
.L_x_4200:
[----:B------:R-:W-:Y:S05]  /*34b0*/  BSYNC B0 ;  /* 0x0000000000007941 */ /* 0x000fea0003800000 */
.L_x_4199:
        /* <DEDUP_REMOVED lines=38> */
.L_x_4202:
[----:B------:R-:W-:Y:S05]  /*3720*/  BSYNC B0 ;  /* 0x0000000000007941 */ /* 0x000fea0003800000 */
.L_x_4201:
        /* <DEDUP_REMOVED lines=38> */
.L_x_4204:
[----:B------:R-:W-:Y:S05]  /*3990*/  BSYNC B0 ;  /* 0x0000000000007941 */ /* 0x000fea0003800000 */
.L_x_4203:
        /* <DEDUP_REMOVED lines=33> */
.L_x_4206:
[----:B------:R-:W-:Y:S05]  /*3bb0*/  BSYNC B0 ;  /* 0x0000000000007941 */ /* 0x000fea0003800000 */
.L_x_4205:
        /* <DEDUP_REMOVED lines=33> */
.L_x_4208:
[----:B------:R-:W-:Y:S05]  /*3dd0*/  BSYNC B0 ;  /* 0x0000000000007941 */ /* 0x000fea0003800000 */
.L_x_4207:
        /* <DEDUP_REMOVED lines=33> */
.L_x_4210:
[----:B------:R-:W-:Y:S05]  /*3ff0*/  BSYNC B0 ;  /* 0x0000000000007941 */ /* 0x000fea0003800000 */
.L_x_4209:
        /* <DEDUP_REMOVED lines=33> */
.L_x_4212:
[----:B------:R-:W-:Y:S05]  /*4210*/  BSYNC B0 ;  /* 0x0000000000007941 */ /* 0x000fea0003800000 */
.L_x_4211:
        /* <DEDUP_REMOVED lines=33> */
.L_x_4214:
[----:B------:R-:W-:Y:S05]  /*4430*/  BSYNC B0 ;  /* 0x0000000000007941 */ /* 0x000fea0003800000 */
.L_x_4213:
        /* <DEDUP_REMOVED lines=29> */
[----:B------:R-:W-:Y:S01]  /*4610*/  LEA.HI R0, R126, R126, RZ, 0x1 ;  /* 0x0000007e7e007211 */ /* 0x000fe200078f08ff */
[----:B------:R-:W-:Y:S01]  /*4620*/  FADD.FTZ R13, R13, R13 ;  /* 0x0000000d0d0d7221 */ /* 0x000fe20000010000 */
[----:B------:R-:W-:Y:S01]  /*4630*/  IADD3 R18, R18, -R3, RZ ;  /* 0x8000000312127210 */ /* 0x000fe20007ffe0ff */
        /* <DEDUP_REMOVED lines=20> */
[----:B------:R-:W-:-:S02]  /*4780*/  IADD3 R0, R126, -R61, RZ ;  /* 0x8000003d7e007210 */ /* 0x000fc40007ffe0ff */
.L_x_4252:
        /* <DEDUP_REMOVED lines=98> */
[----:B------:R-:W-:Y:S01]  /*4db0*/  HFMA2.MMA R60, -RZ, RZ, 1.875, 0 ;  /* 0x3f800000ff3c7435 */ /* 0x000fe200000001ff */
[----:B------:R-:W-:Y:S01]  /*4dc0*/  MUFU.SIN R174, R71 ;  /* 0x0000004700ae7308 */ /* 0x000fe20000000400 */
[----:B------:R-:W-:-:S07]  /*4dd0*/  FMUL.FTZ R68, R70, R80 ;  /* 0x0000005046447220 */ /* 0x000fce0000410000 */
[----:B------:R-:W0:Y:S01]  /*4de0*/  MUFU.EX2 R68, R68 ;  /* 0x0000004400447308 */ /* 0x000e220000000800 */
[----:B------:R-:W-:Y:S02]  /*4df0*/  SHF.L.U32 R141, R63, 0x3, RZ ;  /* 0x000000033f8d7819 */ /* 0x000fe400000006ff */
[----:B------:R-:W-:-:S05]  /*4e00*/  MOV R61, RZ ;  /* 0x000000ff003d7202 */ /* 0x000fca0000000f00 */
[----:B------:R1:W-:Y:S01]  /*4e10*/  MUFU.COS R176, R71 ;  /* 0x0000004700b07308 */ /* 0x0003e20000000000 */
[----:B0-----:R-:W-:-:S07]  /*4e20*/  FMUL.FTZ R128, R68, R69 ;  /* 0x0000004544807220 */ /* 0x001fce0000410000 */
[----:B------:R-:W-:Y:S01]  /*4e30*/  MUFU.COS R172, R172 ;  /* 0x000000ac00ac7308 */ /* 0x000fe20000000000 */
[----:B------:R-:W-:-:S05]  /*4e40*/  FMUL.FTZ R129, R68, R129 ;  /* 0x0000008144817220 */ /* 0x000fca0000410000 */
[----:B------:R0:W-:Y:S01]  /*4e50*/  STS.64 [R141+0x10b0], R128 ;  /* 0x0010b0808d007388 */ /* 0x0001e20000000a00 */
[----:B------:R-:W-:Y:S02]  /*4e60*/  FMUL.FTZ R68, R56, UR15 ;  /* 0x0000000f38447c20 */ /* 0x000fe40008410000 */
[----:B------:R-:W-:Y:S01]  /*4e70*/  @!P0 IMAD R69, R166, c[0x0][0x16c], R3 ;  /* 0x00005b00a6458a24 */ /* 0x000fe200078e0203 */
[----:B------:R-:W-:Y:S01]  /*4e80*/  CS2R R62, SRZ ;  /* 0x00000000003e7805 */ /* 0x000fe2000001ff00 */
[----:B-1----:R-:W-:Y:S02]  /*4e90*/  FMUL.FTZ R71, R53, UR15 ;  /* 0x0000000f35477c20 */ /* 0x002fe40008410000 */
[----:B------:R-:W-:Y:S02]  /*4ea0*/  FMUL.RZ R143, R68, 0.15915493667125701904 ;  /* 0x3e22f983448f7820 */ /* 0x000fe4000040c000 */
[----:B------:R-:W-:Y:S01]  /*4eb0*/  @!P0 IMAD.WIDE R68, R69, 0x10, R106 ;  /* 0x0000001045448825 */ /* 0x000fe200078e026a */
[----:B------:R-:W-:Y:S03]  /*4ec0*/  BAR.SYNC.DEFER_BLOCKING 0x0 ;  /* 0x0000000000007b1d */ /* 0x000fe60000010000 */
[----:B------:R-:W-:-:S02]  /*4ed0*/  FMUL.RZ R145, R71, 0.15915493667125701904 ;  /* 0x3e22f98347917820 */ /* 0x000fc4000040c000 */
[----:B------:R-:W-:-:S04]  /*4ee0*/  FMUL.FTZ R71, R48, UR15 ;  /* 0x0000000f30477c20 */ /* 0x000fc80008410000 */
[----:B------:R-:W-:Y:S02]  /*4ef0*/  FMUL.RZ R147, R71, 0.15915493667125701904 ;  /* 0x3e22f98347937820 */ /* 0x000fe4000040c000 */
[C---:B------:R-:W-:Y:S01]  /*4f00*/  FMUL.FTZ R71, R70.reuse, R79 ;  /* 0x0000004f46477220 */ /* 0x040fe20000410000 */
[----:B------:R1:W5:Y:S05]  /*4f10*/  @!P0 LDG.E.128 R60, [R68.64] ;  /* 0x00000006443c8981 */ /* 0x00036a000c1e1d00 */
[----:B------:R-:W2:Y:S01]  /*4f20*/  MUFU.EX2 R71, R71 ;  /* 0x0000004700477308 */ /* 0x000ea20000000800 */
[C---:B-1----:R-:W-:Y:S02]  /*4f30*/  FMUL.FTZ R68, R70.reuse, R78 ;  /* 0x0000004e46447220 */ /* 0x042fe40000410000 */
[----:B------:R-:W-:-:S05]  /*4f40*/  FMUL.FTZ R69, R70, R77 ;  /* 0x0000004d46457220 */ /* 0x000fca0000410000 */
[----:B------:R-:W1:Y:S01]  /*4f50*/  MUFU.EX2 R68, R68 ;  /* 0x0000004400447308 */ /* 0x000e620000000800 */
[----:B0-----:R-:W-:-:S07]  /*4f60*/  FMUL.FTZ R141, R70, R76 ;  /* 0x0000004c468d7220 */ /* 0x001fce0000410000 */
[----:B------:R-:W0:Y:S01]  /*4f70*/  MUFU.EX2 R69, R69 ;  /* 0x0000004500457308 */ /* 0x000e220000000800 */
[C---:B--2---:R-:W-:Y:S02]  /*4f80*/  FMUL.FTZ R168, R71.reuse, R168 ;  /* 0x000000a847a87220 */ /* 0x044fe40000410000 */
[----:B------:R-:W-:Y:S02]  /*4f90*/  FMUL.FTZ R169, R71, R114 ;  /* 0x0000007247a97220 */ /* 0x000fe40000410000 */
[----:B-1----:R-:W-:-:S03]  /*4fa0*/  FMUL.FTZ R167, R68, R167 ;  /* 0x000000a744a77220 */ /* 0x002fc60000410000 */
[----:B------:R-:W1:Y:S01]  /*4fb0*/  MUFU.EX2 R141, R141 ;  /* 0x0000008d008d7308 */ /* 0x000e620000000800 */
[----:B------:R-:W-:Y:S02]  /*4fc0*/  FMUL.FTZ R166, R68, R115 ;  /* 0x0000007344a67220 */ /* 0x000fe40000410000 */
[----:B------:R-:W-:Y:S02]  /*4fd0*/  FMUL.FTZ R68, R70, R59 ;  /* 0x0000003b46447220 */ /* 0x000fe40000410000 */
[----:B------:R-:W-:Y:S02]  /*4fe0*/  FMUL.FTZ R114, RZ, R168 ;  /* 0x000000a8ff727220 */ /* 0x000fe40000410000 */
[C---:B0-----:R-:W-:Y:S02]  /*4ff0*/  FMUL.FTZ R165, R69.reuse, R140 ;  /* 0x0000008c45a57220 */ /* 0x041fe40000410000 */
[----:B------:R-:W0:Y:S01]  /*5000*/  MUFU.EX2 R68, R68 ;  /* 0x0000004400447308 */ /* 0x000e220000000800 */
[----:B------:R-:W-:-:S02]  /*5010*/  FMUL.FTZ R164, R69, R164 ;  /* 0x000000a445a47220 */ /* 0x000fc40000410000 */
[C---:B------:R-:W-:Y:S02]  /*5020*/  FMUL.FTZ R140, R223.reuse, R168 ;  /* 0x000000a8df8c7220 */ /* 0x040fe40000410000 */
[-C--:B------:R-:W-:Y:S02]  /*5030*/  FFMA.FTZ R115, R223, R169.reuse, -R114 ;  /* 0x000000a9df737223 */ /* 0x080fe40000010872 */
[----:B------:R-:W-:Y:S02]  /*5040*/  FMUL.FTZ R69, R70, R58 ;  /* 0x0000003a46457220 */ /* 0x000fe40000410000 */
[----:B------:R-:W-:Y:S02]  /*5050*/  FFMA.FTZ R140, RZ, R169, R140 ;  /* 0x000000a9ff8c7223 */ /* 0x000fe4000001008c */
[----:B------:R-:W-:Y:S01]  /*5060*/  FADD.FTZ R115, R224, R115 ;  /* 0x00000073e0737221 */ /* 0x000fe20000010000 */
[----:B------:R-:W-:Y:S01]  /*5070*/  MUFU.SIN R178, R147 ;  /* 0x0000009300b27308 */ /* 0x000fe20000000400 */
[----:B-1----:R-:W-:-:S02]  /*5080*/  FMUL.FTZ R163, R141, R142 ;  /* 0x0000008e8da37220 */ /* 0x002fc40000410000 */
[----:B------:R-:W-:Y:S02]  /*5090*/  FMUL.FTZ R162, R141, R162 ;  /* 0x000000a28da27220 */ /* 0x000fe40000410000 */
[----:B------:R-:W-:Y:S02]  /*50a0*/  FADD.FTZ R140, RZ, R140 ;  /* 0x0000008cff8c7221 */ /* 0x000fe40000010000 */
[----:B------:R-:W-:Y:S01]  /*50b0*/  FMUL.FTZ R141, R166, R115 ;  /* 0x00000073a68d7220 */ /* 0x000fe20000410000 */
[----:B------:R-:W1:Y:S01]  /*50c0*/  MUFU.EX2 R69, R69 ;  /* 0x0000004500457308 */ /* 0x000e620000000800 */
[C---:B------:R-:W-:Y:S02]  /*50d0*/  FMUL.FTZ R149, R70.reuse, R72 ;  /* 0x0000004846957220 */ /* 0x040fe40000410000 */
[----:B------:R-:W-:-:S05]  /*50e0*/  FMUL.FTZ R71, R70, R57 ;  /* 0x0000003946477220 */ /* 0x000fca0000410000 */
[----:B------:R2:W-:Y:S01]  /*50f0*/  MUFU.COS R180, R147 ;  /* 0x0000009300b47308 */ /* 0x0005e20000000000 */
[-C--:B------:R-:W-:Y:S02]  /*5100*/  FMUL.FTZ R142, R166, R140.reuse ;  /* 0x0000008ca68e7220 */ /* 0x080fe40000410000 */
[----:B------:R-:W-:Y:S02]  /*5110*/  FFMA.FTZ R141, R167, R140, R141 ;  /* 0x0000008ca78d7223 */ /* 0x000fe4000001008d */
[----:B0-----:R-:W-:Y:S02]  /*5120*/  FMUL.FTZ R153, R68, R153 ;  /* 0x0000009944997220 */ /* 0x001fe40000410000 */
[----:B--2---:R-:W-:Y:S01]  /*5130*/  FMUL.FTZ R147, R70, R73 ;  /* 0x0000004946937220 */ /* 0x004fe20000410000 */
[----:B------:R-:W-:Y:S01]  /*5140*/  MUFU.SIN R171, R143 ;  /* 0x0000008f00ab7308 */ /* 0x000fe20000000400 */
[----:B------:R-:W-:Y:S02]  /*5150*/  FMUL.FTZ R152, R68, R152 ;  /* 0x0000009844987220 */ /* 0x000fe40000410000 */
[----:B------:R-:W-:-:S05]  /*5160*/  FMUL.FTZ R68, R70, R53 ;  /* 0x0000003546447220 */ /* 0x000fca0000410000 */
[----:B------:R0:W-:Y:S01]  /*5170*/  MUFU.COS R173, R143 ;  /* 0x0000008f00ad7308 */ /* 0x0001e20000000000 */
[----:B------:R-:W-:Y:S02]  /*5180*/  FFMA.FTZ R142, R167, R115, -R142 ;  /* 0x00000073a78e7223 */ /* 0x000fe4000001088e */
[----:B------:R-:W-:-:S05]  /*5190*/  FADD.FTZ R141, RZ, R141 ;  /* 0x0000008dff8d7221 */ /* 0x000fca0000010000 */
[----:B------:R-:W-:Y:S01]  /*51a0*/  MUFU.SIN R175, R145 ;  /* 0x0000009100af7308 */ /* 0x000fe20000000400 */
[----:B0-----:R-:W-:-:S07]  /*51b0*/  FMUL.FTZ R143, R70, R75 ;  /* 0x0000004b468f7220 */ /* 0x001fce0000410000 */
[----:B------:R0:W-:Y:S01]  /*51c0*/  MUFU.COS R177, R145 ;  /* 0x0000009100b17308 */ /* 0x0001e20000000000 */
[C---:B------:R-:W-:Y:S02]  /*51d0*/  FMUL.FTZ R115, R70.reuse, R48 ;  /* 0x0000003046737220 */ /* 0x040fe40000410000 */
[----:B0-----:R-:W-:-:S05]  /*51e0*/  FMUL.FTZ R145, R70, R74 ;  /* 0x0000004a46917220 */ /* 0x001fca0000410000 */
[----:B------:R-:W0:Y:S01]  /*51f0*/  MUFU.EX2 R147, R147 ;  /* 0x0000009300937308 */ /* 0x000e220000000800 */
[----:B------:R-:W-:Y:S02]  /*5200*/  FADD.FTZ R142, R221, R142 ;  /* 0x0000008edd8e7221 */ /* 0x000fe40000010000 */
[----:B------:R-:W-:-:S05]  /*5210*/  FMUL.FTZ R140, R164, R141 ;  /* 0x0000008da48c7220 */ /* 0x000fca0000410000 */
[----:B------:R-:W2:Y:S01]  /*5220*/  MUFU.EX2 R149, R149 ;  /* 0x0000009500957308 */ /* 0x000ea20000000800 */
[----:B------:R-:W-:-:S07]  /*5230*/  FMUL.FTZ R114, R70, R56 ;  /* 0x0000003846727220 */ /* 0x000fce0000410000 */
[----:B------:R-:W4:Y:S01]  /*5240*/  MUFU.EX2 R71, R71 ;  /* 0x0000004700477308 */ /* 0x000f220000000800 */
[C---:B-1----:R-:W-:Y:S02]  /*5250*/  FMUL.FTZ R151, R69.reuse, R172 ;  /* 0x000000ac45977220 */ /* 0x042fe40000410000 */
[----:B------:R-:W-:-:S05]  /*5260*/  FMUL.FTZ R150, R69, R150 ;  /* 0x0000009645967220 */ /* 0x000fca0000410000 */
[----:B------:R-:W1:Y:S01]  /*5270*/  MUFU.EX2 R143, R143 ;  /* 0x0000008f008f7308 */ /* 0x000e620000000800 */
[----:B------:R-:W-:-:S07]  /*5280*/  FFMA.FTZ R69, R165, R142, -R140 ;  /* 0x0000008ea5457223 */ /* 0x000fce000001088c */
[----:B------:R-:W0:Y:S01]  /*5290*/  MUFU.EX2 R145, R145 ;  /* 0x0000009100917308 */ /* 0x000e220000000800 */
[----:B------:R-:W-:-:S07]  /*52a0*/  FMUL.FTZ R142, R164, R142 ;  /* 0x0000008ea48e7220 */ /* 0x000fce0000410000 */
[----:B------:R-:W1:Y:S01]  /*52b0*/  MUFU.EX2 R68, R68 ;  /* 0x0000004400447308 */ /* 0x000e620000000800 */
[----:B------:R-:W-:Y:S02]  /*52c0*/  FFMA.FTZ R142, R165, R141, R142 ;  /* 0x0000008da58e7223 */ /* 0x000fe4000001008e */
[----:B------:R-:W-:-:S05]  /*52d0*/  FADD.FTZ R69, R222, R69 ;  /* 0x00000045de457221 */ /* 0x000fca0000010000 */
[----:B------:R-:W1:Y:S01]  /*52e0*/  MUFU.EX2 R115, R115 ;  /* 0x0000007300737308 */ /* 0x000e620000000800 */
[----:B0-----:R-:W-:Y:S02]  /*52f0*/  FMUL.FTZ R157, R147, R148 ;  /* 0x00000094939d7220 */ /* 0x001fe40000410000 */
[----:B--2---:R-:W-:-:S05]  /*5300*/  FMUL.FTZ R155, R149, R170 ;  /* 0x000000aa959b7220 */ /* 0x004fca0000410000 */
[----:B------:R-:W0:Y:S01]  /*5310*/  MUFU.EX2 R114, R114 ;  /* 0x0000007200727308 */ /* 0x000e220000000800 */
[----:B------:R-:W-:Y:S02]  /*5320*/  FMUL.FTZ R154, R149, R154 ;  /* 0x0000009a959a7220 */ /* 0x000fe40000410000 */
[C---:B----4-:R-:W-:Y:S02]  /*5330*/  FMUL.FTZ R149, R71.reuse, R176 ;  /* 0x000000b047957220 */ /* 0x050fe40000410000 */
[----:B------:R-:W-:Y:S02]  /*5340*/  FMUL.FTZ R148, R71, R174 ;  /* 0x000000ae47947220 */ /* 0x000fe40000410000 */
[----:B------:R-:W-:Y:S02]  /*5350*/  FADD.FTZ R142, RZ, R142 ;  /* 0x0000008eff8e7221 */ /* 0x000fe40000010000 */
[----:B------:R-:W-:Y:S02]  /*5360*/  FMUL.FTZ R71, R162, R69 ;  /* 0x00000045a2477220 */ /* 0x000fe40000410000 */
[----:B-1----:R-:W-:-:S02]  /*5370*/  FMUL.FTZ R161, R143, R144 ;  /* 0x000000908fa17220 */ /* 0x002fc40000410000 */
[C---:B------:R-:W-:Y:S02]  /*5380*/  FMUL.FTZ R159, R145.reuse, R146 ;  /* 0x00000092919f7220 */ /* 0x040fe40000410000 */
[----:B------:R-:W-:Y:S02]  /*5390*/  FMUL.FTZ R158, R145, R158 ;  /* 0x0000009e919e7220 */ /* 0x000fe40000410000 */
[C---:B------:R-:W-:Y:S02]  /*53a0*/  FMUL.FTZ R145, R68.reuse, R177 ;  /* 0x000000b144917220 */ /* 0x040fe40000410000 */
[----:B------:R-:W-:Y:S02]  /*53b0*/  FMUL.FTZ R144, R68, R175 ;  /* 0x000000af44907220 */ /* 0x000fe40000410000 */
[-C--:B------:R-:W-:Y:S02]  /*53c0*/  FMUL.FTZ R68, R162, R142.reuse ;  /* 0x0000008ea2447220 */ /* 0x080fe40000410000 */
[----:B------:R-:W-:-:S02]  /*53d0*/  FFMA.FTZ R71, R163, R142, R71 ;  /* 0x0000008ea3477223 */ /* 0x000fc40000010047 */
[----:B------:R-:W-:Y:S02]  /*53e0*/  FMUL.FTZ R160, R143, R160 ;  /* 0x000000a08fa07220 */ /* 0x000fe40000410000 */
[C---:B------:R-:W-:Y:S02]  /*53f0*/  FMUL.FTZ R143, R115.reuse, R180 ;  /* 0x000000b4738f7220 */ /* 0x040fe40000410000 */
[----:B------:R-:W-:Y:S02]  /*5400*/  FMUL.FTZ R142, R115, R178 ;  /* 0x000000b2738e7220 */ /* 0x000fe40000410000 */
[----:B------:R-:W-:Y:S02]  /*5410*/  FFMA.FTZ R140, R163, R69, -R68 ;  /* 0x00000045a38c7223 */ /* 0x000fe40000010844 */
[----:B------:R-:W-:Y:S02]  /*5420*/  FMUL.FTZ R219, R219, R76 ;  /* 0x0000004cdbdb7220 */ /* 0x000fe40000410000 */
[----:B------:R-:W-:-:S02]  /*5430*/  FADD.FTZ R115, RZ, R71 ;  /* 0x00000047ff737221 */ /* 0x000fc40000010000 */
[----:B------:R-:W-:Y:S02]  /*5440*/  FMUL.FTZ R156, R147, R156 ;  /* 0x0000009c939c7220 */ /* 0x000fe40000410000 */
[C---:B0-----:R-:W-:Y:S02]  /*5450*/  FMUL.FTZ R147, R114.reuse, R173 ;  /* 0x000000ad72937220 */ /* 0x041fe40000410000 */
[----:B------:R-:W-:Y:S02]  /*5460*/  FMUL.FTZ R146, R114, R171 ;  /* 0x000000ab72927220 */ /* 0x000fe40000410000 */
[----:B------:R-:W-:Y:S01]  /*5470*/  FMUL.FTZ R114, R128, R168 ;  /* 0x000000a880727220 */ /* 0x000fe20000410000 */
[----:B------:R-:W-:Y:S01]  /*5480*/  HADD2.F32 R220, -RZ, R91.H0_H0 ;  /* 0x2000005bffdc7230 */ /* 0x000fe20000004100 */
[----:B------:R-:W-:Y:S02]  /*5490*/  FADD.FTZ R140, R219, R140 ;  /* 0x0000008cdb8c7221 */ /* 0x000fe40000010000 */
[----:B------:R-:W-:-:S02]  /*54a0*/  FMUL.FTZ R69, R160, R115 ;  /* 0x00000073a0457220 */ /* 0x000fc40000410000 */
[C---:B------:R-:W-:Y:S02]  /*54b0*/  FMUL.FTZ R68, R129.reuse, R168 ;  /* 0x000000a881447220 */ /* 0x040fe40000410000 */
[----:B------:R-:W-:Y:S02]  /*54c0*/  FFMA.FTZ R114, R129, R169, R114 ;  /* 0x000000a981727223 */ /* 0x000fe40000010072 */
[-C--:B------:R-:W-:Y:S02]  /*54d0*/  FFMA.FTZ R141, R161, R140.reuse, -R69 ;  /* 0x0000008ca18d7223 */ /* 0x080fe40000010845 */
[----:B------:R-:W-:Y:S02]  /*54e0*/  FMUL.FTZ R140, R160, R140 ;  /* 0x0000008ca08c7220 */ /* 0x000fe40000410000 */
[----:B------:R-:W-:Y:S02]  /*54f0*/  FMUL.FTZ R220, R220, R75 ;  /* 0x0000004bdcdc7220 */ /* 0x000fe40000410000 */
[----:B------:R-:W-:-:S02]  /*5500*/  FFMA.FTZ R68, R128, R169, -R68 ;  /* 0x000000a980447223 */ /* 0x000fc40000010844 */
[----:B------:R-:W-:Y:S02]  /*5510*/  FMUL.FTZ R69, R166, R114 ;  /* 0x00000072a6457220 */ /* 0x000fe40000410000 */
[----:B------:R-:W-:Y:S02]  /*5520*/  FFMA.FTZ R140, R161, R115, R140 ;  /* 0x00000073a18c7223 */ /* 0x000fe4000001008c */
[----:B------:R-:W-:Y:S02]  /*5530*/  FADD.FTZ R141, R220, R141 ;  /* 0x0000008ddc8d7221 */ /* 0x000fe40000010000 */
[-C--:B------:R-:W-:Y:S02]  /*5540*/  FMUL.FTZ R71, R166, R68.reuse ;  /* 0x00000044a6477220 */ /* 0x080fe40000410000 */
[----:B------:R-:W-:Y:S02]  /*5550*/  FFMA.FTZ R69, R167, R68, -R69 ;  /* 0x00000044a7457223 */ /* 0x000fe40000010845 */
[----:B------:R-:W-:-:S02]  /*5560*/  FADD.FTZ R140, RZ, R140 ;  /* 0x0000008cff8c7221 */ /* 0x000fc40000010000 */
[----:B------:R-:W-:Y:S01]  /*5570*/  FMUL.FTZ R115, R158, R141 ;  /* 0x0000008d9e737220 */ /* 0x000fe20000410000 */
[----:B------:R-:W-:Y:S01]  /*5580*/  HADD2.F32 R217, -RZ, R90.H0_H0 ;  /* 0x2000005affd97230 */ /* 0x000fe20000004100 */
[----:B------:R-:W-:Y:S02]  /*5590*/  FFMA.FTZ R71, R167, R114, R71 ;  /* 0x00000072a7477223 */ /* 0x000fe40000010047 */
[----:B------:R-:W-:Y:S02]  /*55a0*/  FMUL.FTZ R68, R164, R69 ;  /* 0x00000045a4447220 */ /* 0x000fe40000410000 */
[-C--:B------:R-:W-:Y:S02]  /*55b0*/  FMUL.FTZ R170, R158, R140.reuse ;  /* 0x0000008c9eaa7220 */ /* 0x080fe40000410000 */
[----:B------:R-:W-:Y:S02]  /*55c0*/  FFMA.FTZ R115, R159, R140, R115 ;  /* 0x0000008c9f737223 */ /* 0x000fe40000010073 */
[----:B------:R-:W-:-:S02]  /*55d0*/  FFMA.FTZ R114, R165, R71, R68 ;  /* 0x00000047a5727223 */ /* 0x000fc40000010044 */
[----:B------:R-:W-:Y:S02]  /*55e0*/  FMUL.FTZ R68, R164, R71 ;  /* 0x00000047a4447220 */ /* 0x000fe40000410000 */
[----:B------:R-:W-:Y:S02]  /*55f0*/  FFMA.FTZ R170, R159, R141, -R170 ;  /* 0x0000008d9faa7223 */ /* 0x000fe400000108aa */
[----:B------:R-:W-:Y:S02]  /*5600*/  FMUL.FTZ R217, R217, R74 ;  /* 0x0000004ad9d97220 */ /* 0x000fe40000410000 */
[----:B------:R-:W-:Y:S01]  /*5610*/  FADD.FTZ R115, RZ, R115 ;  /* 0x00000073ff737221 */ /* 0x000fe20000010000 */
[----:B------:R-:W-:Y:S01]  /*5620*/  HADD2.F32 R218, -RZ, R89.H0_H0 ;  /* 0x20000059ffda7230 */ /* 0x000fe20000004100 */
[----:B------:R-:W-:Y:S02]  /*5630*/  FFMA.FTZ R68, R165, R69, -R68 ;  /* 0x00000045a5447223 */ /* 0x000fe40000010844 */
[----:B------:R-:W-:-:S02]  /*5640*/  FMUL.FTZ R69, R162, R114 ;  /* 0x00000072a2457220 */ /* 0x000fc40000410000 */
[----:B------:R-:W-:Y:S02]  /*5650*/  FADD.FTZ R170, R217, R170 ;  /* 0x000000aad9aa7221 */ /* 0x000fe40000010000 */
[C---:B------:R-:W-:Y:S02]  /*5660*/  FMUL.FTZ R71, R156.reuse, R115 ;  /* 0x000000739c477220 */ /* 0x040fe40000410000 */
[----:B------:R-:W-:Y:S02]  /*5670*/  FFMA.FTZ R69, R163, R68, -R69 ;  /* 0x00000044a3457223 */ /* 0x000fe40000010845 */
[----:B------:R-:W-:Y:S02]  /*5680*/  FMUL.FTZ R140, R156, R170 ;  /* 0x000000aa9c8c7220 */ /* 0x000fe40000410000 */
        /* <DEDUP_REMOVED lines=8> */
[C---:B------:R-:W-:Y:S01]  /*5710*/  FMUL.FTZ R141, R154.reuse, R115 ;  /* 0x000000739a8d7220 */ /* 0x040fe20000410000 */
[----:B------:R-:W-:Y:S01]  /*5720*/  HADD2.F32 R209, -RZ, R88.H0_H0 ;  /* 0x20000058ffd17230 */ /* 0x000fe20000004100 */
[-C--:B------:R-:W-:Y:S02]  /*5730*/  FMUL.FTZ R170, R154, R140.reuse ;  /* 0x0000008c9aaa7220 */ /* 0x080fe40000410000 */
[-C--:B------:R-:W-:Y:S02]  /*5740*/  FMUL.FTZ R71, R160, R69.reuse ;  /* 0x00000045a0477220 */ /* 0x080fe40000410000 */
[----:B------:R-:W-:Y:S02]  /*5750*/  FFMA.FTZ R114, R161, R69, -R114 ;  /* 0x00000045a1727223 */ /* 0x000fe40000010872 */
[C---:B------:R-:W-:Y:S02]  /*5760*/  FFMA.FTZ R141, R155.reuse, R140, R141 ;  /* 0x0000008c9b8d7223 */ /* 0x040fe4000001008d */
[----:B------:R-:W-:-:S02]  /*5770*/  FFMA.FTZ R170, R155, R115, -R170 ;  /* 0x000000739baa7223 */ /* 0x000fc400000108aa */
[----:B------:R-:W-:Y:S02]  /*5780*/  FFMA.FTZ R71, R161, R68, R71 ;  /* 0x00000044a1477223 */ /* 0x000fe40000010047 */
[----:B------:R-:W-:Y:S02]  /*5790*/  FMUL.FTZ R209, R209, R72 ;  /* 0x00000048d1d17220 */ /* 0x000fe40000410000 */
[----:B------:R-:W-:Y:S02]  /*57a0*/  FADD.FTZ R115, RZ, R141 ;  /* 0x0000008dff737221 */ /* 0x000fe40000010000 */
[C---:B------:R-:W-:Y:S02]  /*57b0*/  FMUL.FTZ R140, R158.reuse, R114 ;  /* 0x000000729e8c7220 */ /* 0x040fe40000410000 */
[----:B------:R-:W-:Y:S02]  /*57c0*/  FMUL.FTZ R68, R43, UR15 ;  /* 0x0000000f2b447c20 */ /* 0x000fe40008410000 */
[----:B------:R-:W-:-:S02]  /*57d0*/  FMUL.FTZ R69, R158, R71 ;  /* 0x000000479e457220 */ /* 0x000fc40000410000 */
[----:B------:R-:W-:Y:S02]  /*57e0*/  FADD.FTZ R170, R209, R170 ;  /* 0x000000aad1aa7221 */ /* 0x000fe40000010000 */
[----:B------:R-:W-:Y:S02]  /*57f0*/  FMUL.FTZ R141, R152, R115 ;  /* 0x00000073988d7220 */ /* 0x000fe40000410000 */
[C---:B------:R-:W-:Y:S01]  /*5800*/  FFMA.FTZ R140, R159.reuse, R71, R140 ;  /* 0x000000479f8c7223 */ /* 0x040fe2000001008c */
[----:B------:R-:W-:Y:S01]  /*5810*/  HADD2.F32 R208, -RZ, R87.H0_H0 ;  /* 0x20000057ffd07230 */ /* 0x000fe20000004100 */
[----:B------:R-:W-:Y:S02]  /*5820*/  FMUL.RZ R173, R68, 0.15915493667125701904 ;  /* 0x3e22f98344ad7820 */ /* 0x000fe4000040c000 */
[----:B------:R-:W-:Y:S02]  /*5830*/  FFMA.FTZ R69, R159, R114, -R69 ;  /* 0x000000729f457223 */ /* 0x000fe40000010845 */
[----:B------:R-:W-:-:S02]  /*5840*/  FFMA.FTZ R71, R153, R170, -R141 ;  /* 0x000000aa99477223 */ /* 0x000fc4000001088d */
[----:B------:R-:W-:Y:S02]  /*5850*/  FMUL.FTZ R68, R156, R140 ;  /* 0x0000008c9c447220 */ /* 0x000fe40000410000 */
[----:B------:R-:W-:Y:S02]  /*5860*/  FMUL.FTZ R170, R152, R170 ;  /* 0x000000aa98aa7220 */ /* 0x000fe40000410000 */
[----:B------:R-:W-:Y:S02]  /*5870*/  FFMA.FTZ R68, R157, R69, -R68 ;  /* 0x000000459d447223 */ /* 0x000fe40000010844 */
[----:B------:R-:W-:Y:S02]  /*5880*/  FMUL.FTZ R208, R208, R59 ;  /* 0x0000003bd0d07220 */ /* 0x000fe40000410000 */
[----:B------:R-:W-:Y:S02]  /*5890*/  FFMA.FTZ R170, R153, R115, R170 ;  /* 0x0000007399aa7223 */ /* 0x000fe400000100aa */
[----:B------:R-:W-:-:S02]  /*58a0*/  FMUL.FTZ R69, R156, R69 ;  /* 0x000000459c457220 */ /* 0x000fc40000410000 */
[----:B------:R-:W-:Y:S02]  /*58b0*/  FADD.FTZ R71, R208, R71 ;  /* 0x00000047d0477221 */ /* 0x000fe40000010000 */
[----:B------:R-:W-:Y:S02]  /*58c0*/  FADD.FTZ R170, RZ, R170 ;  /* 0x000000aaffaa7221 */ /* 0x000fe40000010000 */
[----:B------:R-:W-:Y:S02]  /*58d0*/  FFMA.FTZ R140, R157, R140, R69 ;  /* 0x0000008c9d8c7223 */ /* 0x000fe40000010045 */
[----:B------:R-:W-:Y:S02]  /*58e0*/  FMUL.FTZ R115, R150, R71 ;  /* 0x0000004796737220 */ /* 0x000fe40000410000 */
[----:B------:R-:W-:Y:S02]  /*58f0*/  FMUL.FTZ R70, R70, R43 ;  /* 0x0000002b46467220 */ /* 0x000fe40000410000 */
[----:B------:R-:W-:-:S02]  /*5900*/  FMUL.FTZ R114, R150, R170 ;  /* 0x000000aa96727220 */ /* 0x000fc40000410000 */
[C---:B------:R-:W-:Y:S01]  /*5910*/  FMUL.FTZ R69, R154.reuse, R140 ;  /* 0x0000008c9a457220 */ /* 0x040fe20000410000 */
[----:B------:R-:W-:Y:S01]  /*5920*/  HADD2.F32 R207, -RZ, R86.H0_H0 ;  /* 0x20000056ffcf7230 */ /* 0x000fe20000004100 */
[C---:B------:R-:W-:Y:S02]  /*5930*/  FFMA.FTZ R115, R151.reuse, R170, R115 ;  /* 0x000000aa97737223 */ /* 0x040fe40000010073 */
[----:B------:R-:W-:Y:S01]  /*5940*/  FFMA.FTZ R114, R151, R71, -R114 ;  /* 0x0000004797727223 */ /* 0x000fe20000010872 */
[----:B------:R-:W-:Y:S01]  /*5950*/  MUFU.EX2 R70, R70 ;  /* 0x0000004600467308 */ /* 0x000fe20000000800 */
[-C--:B------:R-:W-:Y:S02]  /*5960*/  FFMA.FTZ R71, R155, R68.reuse, -R69 ;  /* 0x000000449b477223 */ /* 0x080fe40000010845 */
[----:B------:R-:W-:Y:S02]  /*5970*/  FMUL.FTZ R68, R154, R68 ;  /* 0x000000449a447220 */ /* 0x000fe40000410000 */
[----:B------:R-:W-:-:S02]  /*5980*/  FMUL.FTZ R207, R207, R58 ;  /* 0x0000003acfcf7220 */ /* 0x000fc40000410000 */
        /* <DEDUP_REMOVED lines=39> */
[CC--:B------:R-:W-:Y:S02]  /*5c00*/  FMUL.FTZ R68, R146.reuse, R70.reuse ;  /* 0x0000004692447220 */ /* 0x0c0fe40000410000 */
        /* <DEDUP_REMOVED lines=46> */
[----:B------:R-:W-:-:S05]  /*5ef0*/  @P0 LEA R68, R0, R3, 0x8 ;  /* 0x0000000300440211 */ /* 0x000fca00078e40ff */
[----:B------:R1:W2:Y:S02]  /*5f00*/  @P0 LDS.64 R114, [R68.X8+0x10b0] ;  /* 0x0010b00044720984 */ /* 0x0002a40000008a00 */
.L_x_4217:
[----:B------:R-:W-:Y:S05]  /*5f10*/  BSYNC B0 ;  /* 0x0000000000007941 */ /* 0x000fea0003800000 */
.L_x_4216:
        /* <DEDUP_REMOVED lines=52> */
.L_x_4264:
        /* <DEDUP_REMOVED lines=9> */
[C---:B0-----:R-:W-:Y:S02]  /*62f0*/  FFMA.FTZ R69, R66.reuse, R65, R212 ;  /* 0x0000004142457223 */ /* 0x041fe400000100d4 */
[----:B------:R-:W-:Y:S02]  /*6300*/  FFMA.FTZ R67, R66, R67, -R64 ;  /* 0x0000004342437223 */ /* 0x000fe40000010840 */
[C---:B------:R-:W-:Y:S01]  /*6310*/  FMUL.FTZ R65, R214.reuse, R65 ;  /* 0x00000041d6417220 */ /* 0x040fe20000410000 */
[----:B------:R-:W-:Y:S01]  /*6320*/  FSEL R69, R214, R69, !P0 ;  /* 0x00000045d6457208 */ /* 0x000fe20004000000 */
[----:B------:R-:W-:-:S02]  /*6330*/  @P0 FADD.FTZ R71, R71, R68 ;  /* 0x0000004447470221 */ /* 0x000fc40000010000 */
[----:B------:R-:W-:Y:S02]  /*6340*/  @P0 FADD.FTZ R70, R70, R67 ;  /* 0x0000004346460221 */ /* 0x000fe40000010000 */
        /* <DEDUP_REMOVED lines=51> */
[----:B------:R3:W4:Y:S04]  /*6680*/  SHFL.UP PT, R214, R66, 0x10, RZ ;  /* 0x0600000042d67989 */ /* 0x00072800000e00ff */
[----:B------:R3:W2:Y:S01]  /*6690*/  SHFL.UP PT, R69, R71, 0x10, RZ ;  /* 0x0600000047457989 */ /* 0x0006a200000e00ff */
[----:B0-----:R-:W-:-:S03]  /*66a0*/  MOV R70, R71 ;  /* 0x0000004700467202 */ /* 0x001fc60000000f00 */
[----:B------:R3:W0:Y:S04]  /*66b0*/  SHFL.UP PT, R216, R213, 0x10, RZ ;  /* 0x06000000d5d87989 */ /* 0x00062800000e00ff */
.L_x_4265:
[----:B------:R-:W-:Y:S01]  /*66c0*/  MOV R212, R66 ;  /* 0x0000004200d47202 */ /* 0x000fe20000000f00 */
[-C--:B-1----:R-:W-:Y:S01]  /*66d0*/  FMUL.FTZ R64, R226, R213.reuse ;  /* 0x000000d5e2407220 */ /* 0x082fe20000410000 */
[----:B------:R-:W-:Y:S01]  /*66e0*/  ISETP.GE.AND P0, PT, R131, 0x10, PT ;  /* 0x000000108300780c */ /* 0x000fe20003f06270 */
[-C--:B----4-:R-:W-:Y:S02]  /*66f0*/  FMUL.FTZ R65, R214, R213.reuse ;  /* 0x000000d5d6417220 */ /* 0x090fe40000410000 */
[CC--:B--2---:R-:W-:Y:S02]  /*6700*/  FFMA.FTZ R67, R69.reuse, R212.reuse, R64 ;  /* 0x000000d445437223 */ /* 0x0c4fe40000010040 */
        /* <DEDUP_REMOVED lines=14> */
[----:B-----5:R-:W-:Y:S05]  /*67f0*/  CALL.REL.NOINC `($__internal_103_$__cuda_sm70_shflsync_idx_p) ;  /* 0x000086e000007944 */ /* 0x020fea0003c00000 */
.L_x_4222:
[----:B------:R-:W-:Y:S05]  /*6800*/  BRA.CONV ~URZ, `(.L_x_4223) ;  /* 0x000000637f007947 */ /* 0x000fea000b800000 */
[----:B0-----:R-:W-:Y:S01]  /*6810*/  HFMA2.MMA R69, -RZ, RZ, 0, 1.847743988037109375e-06 ;  /* 0x0000001fff457435 */ /* 0x001fe200000001ff */
[----:B------:R-:W-:Y:S02]  /*6820*/  MOV R67, R71 ;  /* 0x0000004700437202 */ /* 0x000fe40000000f00 */
[----:B------:R-:W-:Y:S02]  /*6830*/  MOV R68, 0x1f ;  /* 0x0000001f00447802 */ /* 0x000fe40000000f00 */
[----:B-1----:R-:W-:Y:S02]  /*6840*/  MOV R66, 0xffffffff ;  /* 0xffffffff00427802 */ /* 0x002fe40000000f00 */
[----:B------:R-:W-:Y:S02]  /*6850*/  MOV R64, 0x6870 ;  /* 0x0000687000407802 */ /* 0x000fe40000000f00 */
[----:B-----5:R-:W-:Y:S05]  /*6860*/  CALL.REL.NOINC `($__internal_103_$__cuda_sm70_shflsync_idx_p) ;  /* 0x0000867000007944 */ /* 0x020fea0003c00000 */
.L_x_4223:
[----:B------:R-:W-:Y:S05]  /*6870*/  BRA.CONV ~URZ, `(.L_x_4224) ;  /* 0x000000637f007947 */ /* 0x000fea000b800000 */
[----:B0-----:R-:W-:Y:S01]  /*6880*/  HFMA2.MMA R69, -RZ, RZ, 0, 1.847743988037109375e-06 ;  /* 0x0000001fff457435 */ /* 0x001fe200000001ff */
[----:B------:R-:W-:-:S02]  /*6890*/  MOV R67, R211 ;  /* 0x000000d300437202 */ /* 0x000fc40000000f00 */
[----:B------:R-:W-:Y:S02]  /*68a0*/  MOV R68, 0x1f ;  /* 0x0000001f00447802 */ /* 0x000fe40000000f00 */
[----:B-1----:R-:W-:Y:S02]  /*68b0*/  MOV R66, 0xffffffff ;  /* 0xffffffff00427802 */ /* 0x002fe40000000f00 */
[----:B------:R-:W-:Y:S02]  /*68c0*/  MOV R64, 0x68e0 ;  /* 0x000068e000407802 */ /* 0x000fe40000000f00 */
[----:B-----5:R-:W-:Y:S05]  /*68d0*/  CALL.REL.NOINC `($__internal_103_$__cuda_sm70_shflsync_idx_p) ;  /* 0x0000860000007944 */ /* 0x020fea0003c00000 */
.L_x_4224:
[----:B------:R-:W-:Y:S05]  /*68e0*/  BRA.CONV ~URZ, `(.L_x_4225) ;  /* 0x000000637f007947 */ /* 0x000fea000b800000 */
[----:B0-----:R-:W-:Y:S01]  /*68f0*/  HFMA2.MMA R69, -RZ, RZ, 0, 1.847743988037109375e-06 ;  /* 0x0000001fff457435 */ /* 0x001fe200000001ff */
[----:B------:R-:W-:Y:S02]  /*6900*/  MOV R67, R70 ;  /* 0x0000004600437202 */ /* 0x000fe40000000f00 */
[----:B------:R-:W-:Y:S02]  /*6910*/  MOV R68, 0x1f ;  /* 0x0000001f00447802 */ /* 0x000fe40000000f00 */
[----:B-1----:R-:W-:Y:S02]  /*6920*/  MOV R66, 0xffffffff ;  /* 0xffffffff00427802 */ /* 0x002fe40000000f00 */
[----:B------:R-:W-:-:S02]  /*6930*/  MOV R64, 0x6950 ;  /* 0x0000695000407802 */ /* 0x000fc40000000f00 */
[----:B-----5:R-:W-:Y:S05]  /*6940*/  CALL.REL.NOINC `($__internal_103_$__cuda_sm70_shflsync_idx_p) ;  /* 0x0000859000007944 */ /* 0x020fea0003c00000 */
.L_x_4225:
        /* <DEDUP_REMOVED lines=9> */
.L_x_4266:
        /* <DEDUP_REMOVED lines=23> */
.L_x_4219:
[----:B---3--:R-:W-:Y:S05]  /*6b50*/  BSYNC B0 ;  /* 0x0000000000007941 */ /* 0x008fea0003800000 */
.L_x_4218:
        /* <DEDUP_REMOVED lines=50> */
[C---:B-1----:R-:W-:Y:S02]  /*6e80*/  FMUL.FTZ R63, R129.reuse, R61 ;  /* 0x0000003d813f7220 */ /* 0x042fe40000410000 */
[----:B------:R-:W-:Y:S02]  /*6e90*/  FMUL.FTZ R129, R129, R60 ;  /* 0x0000003c81817220 */ /* 0x000fe40000410000 */
[----:B------:R-:W-:-:S02]  /*6ea0*/  FFMA.FTZ R65, R149, R66, R65 ;  /* 0x0000004295417223 */ /* 0x000fc40000010041 */
        /* <DEDUP_REMOVED lines=8> */
[----:B------:R-:W-:Y:S02]  /*6f30*/  FFMA.FTZ R64, R151, R62, -R63 ;  /* 0x0000003e97407223 */ /* 0x000fe4000001083f */
[----:B------:R-:W-:Y:S02]  /*6f40*/  FADD.FTZ R67, R180, R67 ;  /* 0x00000043b4437221 */ /* 0x000fe40000010000 */
[----:B------:R-:W-:Y:S02]  /*6f50*/  FADD.FTZ R63, -R196, R61 ;  /* 0x0000003dc43f7221 */ /* 0x000fe40000010100 */
[----:B------:R-:W-:-:S02]  /*6f60*/  FMUL.FTZ R61, R168, R223 ;  /* 0x000000dfa83d7220 */ /* 0x000fc40000410000 */
[----:B------:R-:W-:Y:S02]  /*6f70*/  FMUL.FTZ R60, R168, R216 ;  /* 0x000000d8a83c7220 */ /* 0x000fe40000410000 */
[C---:B------:R-:W-:Y:S02]  /*6f80*/  FMUL.FTZ R68, R150.reuse, -R67 ;  /* 0x8000004396447220 */ /* 0x040fe40000410000 */
[C---:B------:R-:W-:Y:S02]  /*6f90*/  FMUL.FTZ R62, R150.reuse, -R62 ;  /* 0x8000003e963e7220 */ /* 0x040fe40000410000 */
[C---:B------:R-:W-:Y:S02]  /*6fa0*/  FFMA.FTZ R214, R169.reuse, R216, R61 ;  /* 0x000000d8a9d67223 */ /* 0x040fe4000001003d */
[----:B------:R-:W-:Y:S02]  /*6fb0*/  FFMA.FTZ R61, R169, R223, -R60 ;  /* 0x000000dfa93d7223 */ /* 0x000fe4000001083c */
[----:B------:R-:W-:-:S02]  /*6fc0*/  FMUL.FTZ R66, R150, -R63 ;  /* 0x8000003f96427220 */ /* 0x000fc40000410000 */
[C---:B------:R-:W-:Y:S02]  /*6fd0*/  FFMA.FTZ R68, R151.reuse, R63, R68 ;  /* 0x0000003f97447223 */ /* 0x040fe40000010044 */
[C---:B------:R-:W-:Y:S02]  /*6fe0*/  FFMA.FTZ R62, R151.reuse, R65, R62 ;  /* 0x00000041973e7223 */ /* 0x040fe4000001003e */
[----:B------:R-:W-:Y:S02]  /*6ff0*/  FADD.FTZ R224, R224, R61 ;  /* 0x0000003de0e07221 */ /* 0x000fe40000010000 */
[----:B------:R-:W-:Y:S02]  /*7000*/  FFMA.FTZ R66, R151, R67, -R66 ;  /* 0x0000004397427223 */ /* 0x000fe40000010842 */
[----:B------:R-:W-:Y:S02]  /*7010*/  FADD.FTZ R68, -R195, R68 ;  /* 0x00000044c3447221 */ /* 0x000fe40000010100 */
[----:B------:R-:W-:-:S02]  /*7020*/  FADD.FTZ R214, RZ, R214 ;  /* 0x000000d6ffd67221 */ /* 0x000fc40000010000 */
[----:B------:R-:W-:Y:S02]  /*7030*/  FMUL.FTZ R65, R152, -R62 ;  /* 0x8000003e98417220 */ /* 0x000fe40000410000 */
[----:B------:R-:W-:Y:S02]  /*7040*/  FMUL.FTZ R61, R166, R224 ;  /* 0x000000e0a63d7220 */ /* 0x000fe40000410000 */
[----:B------:R-:W-:Y:S02]  /*7050*/  FADD.FTZ R66, R179, R66 ;  /* 0x00000042b3427221 */ /* 0x000fe40000010000 */
[----:B------:R-:W-:Y:S02]  /*7060*/  FMUL.FTZ R63, R152, -R68 ;  /* 0x80000044983f7220 */ /* 0x000fe40000410000 */
[----:B------:R-:W-:Y:S02]  /*7070*/  FMUL.FTZ R60, R166, R214 ;  /* 0x000000d6a63c7220 */ /* 0x000fe40000410000 */
[----:B------:R-:W-:-:S02]  /*7080*/  FFMA.FTZ R65, R153, R64, -R65 ;  /* 0x0000004099417223 */ /* 0x000fc40000010841 */
[C---:B------:R-:W-:Y:S02]  /*7090*/  FMUL.FTZ R64, R152.reuse, -R64 ;  /* 0x8000004098407220 */ /* 0x040fe40000410000 */
[----:B------:R-:W-:Y:S02]  /*70a0*/  FFMA.FTZ R61, R167, R214, R61 ;  /* 0x000000d6a73d7223 */ /* 0x000fe4000001003d */
[-C--:B------:R-:W-:Y:S02]  /*70b0*/  FFMA.FTZ R63, R153, R66.reuse, -R63 ;  /* 0x00000042993f7223 */ /* 0x080fe4000001083f */
[----:B------:R-:W-:Y:S02]  /*70c0*/  FMUL.FTZ R66, R152, -R66 ;  /* 0x8000004298427220 */ /* 0x000fe40000410000 */
[----:B------:R-:W-:Y:S02]  /*70d0*/  FFMA.FTZ R60, R167, R224, -R60 ;  /* 0x000000e0a73c7223 */ /* 0x000fe4000001083c */
[----:B------:R-:W-:-:S02]  /*70e0*/  FFMA.FTZ R64, R153, R62, R64 ;  /* 0x0000003e99407223 */ /* 0x000fc40000010040 */
[----:B------:R-:W-:Y:S02]  /*70f0*/  FADD.FTZ R215, RZ, R61 ;  /* 0x0000003dffd77221 */ /* 0x000fe40000010000 */
[----:B------:R-:W-:Y:S02]  /*7100*/  FFMA.FTZ R61, R153, R68, R66 ;  /* 0x00000044993d7223 */ /* 0x000fe40000010042 */
[----:B------:R-:W-:Y:S02]  /*7110*/  FADD.FTZ R221, R221, R60 ;  /* 0x0000003cdddd7221 */ /* 0x000fe40000010000 */
[----:B------:R-:W-:Y:S02]  /*7120*/  FMUL.FTZ R70, R154, -R64 ;  /* 0x800000409a467220 */ /* 0x000fe40000410000 */
[----:B------:R-:W-:Y:S02]  /*7130*/  FMUL.FTZ R60, R164, R215 ;  /* 0x000000d7a43c7220 */ /* 0x000fe40000410000 */
[----:B------:R-:W-:-:S02]  /*7140*/  FADD.FTZ R66, -R194, R61 ;  /* 0x0000003dc2427221 */ /* 0x000fc40000010100 */
[----:B------:R-:W-:Y:S02]  /*7150*/  FMUL.FTZ R62, R164, R221 ;  /* 0x000000dda43e7220 */ /* 0x000fe40000410000 */
[----:B------:R-:W-:Y:S02]  /*7160*/  FFMA.FTZ R70, R155, R65, -R70 ;  /* 0x000000419b467223 */ /* 0x000fe40000010846 */
[----:B------:R-:W-:Y:S02]  /*7170*/  FFMA.FTZ R61, R165, R221, -R60 ;  /* 0x000000dda53d7223 */ /* 0x000fe4000001083c */
[----:B------:R-:W-:Y:S02]  /*7180*/  FMUL.FTZ R65, R154, -R65 ;  /* 0x800000419a417220 */ /* 0x000fe40000410000 */
[----:B------:R-:W-:Y:S02]  /*7190*/  FADD.FTZ R63, R178, R63 ;  /* 0x0000003fb23f7221 */ /* 0x000fe40000010000 */
[----:B------:R-:W-:-:S02]  /*71a0*/  FMUL.FTZ R60, R154, -R66 ;  /* 0x800000429a3c7220 */ /* 0x000fc40000410000 */
[----:B------:R-:W-:Y:S02]  /*71b0*/  FFMA.FTZ R62, R165, R215, R62 ;  /* 0x000000d7a53e7223 */ /* 0x000fe4000001003e */
[----:B------:R-:W-:Y:S02]  /*71c0*/  FADD.FTZ R222, R222, R61 ;  /* 0x0000003ddede7221 */ /* 0x000fe40000010000 */
[C---:B------:R-:W-:Y:S02]  /*71d0*/  FFMA.FTZ R65, R155.reuse, R64, R65 ;  /* 0x000000409b417223 */ /* 0x040fe40000010041 */
        /* <DEDUP_REMOVED lines=9> */
[C---:B------:R-:W-:Y:S02]  /*7270*/  FMUL.FTZ R62, R156.reuse, -R65 ;  /* 0x800000419c3e7220 */ /* 0x040fe40000410000 */
[----:B------:R-:W-:Y:S02]  /*7280*/  FADD.FTZ R213, RZ, R61 ;  /* 0x0000003dffd57221 */ /* 0x000fe40000010000 */
[----:B------:R-:W-:Y:S02]  /*7290*/  FADD.FTZ R64, R177, R64 ;  /* 0x00000040b1407221 */ /* 0x000fe40000010000 */
[----:B------:R-:W-:Y:S02]  /*72a0*/  FMUL.FTZ R61, R156, -R66 ;  /* 0x800000429c3d7220 */ /* 0x000fe40000410000 */
[----:B------:R-:W-:Y:S02]  /*72b0*/  FADD.FTZ R219, R219, R60 ;  /* 0x0000003cdbdb7221 */ /* 0x000fe40000010000 */
[----:B------:R-:W-:-:S02]  /*72c0*/  FFMA.FTZ R62, R157, R70, -R62 ;  /* 0x000000469d3e7223 */ /* 0x000fc4000001083e */
[----:B------:R-:W-:Y:S02]  /*72d0*/  FMUL.FTZ R60, R160, R213 ;  /* 0x000000d5a03c7220 */ /* 0x000fe40000410000 */
[----:B------:R-:W-:Y:S02]  /*72e0*/  FMUL.FTZ R70, R156, -R70 ;  /* 0x800000469c467220 */ /* 0x000fe40000410000 */
[----:B------:R-:W-:Y:S02]  /*72f0*/  FFMA.FTZ R63, R157, R64, -R61 ;  /* 0x000000409d3f7223 */ /* 0x000fe4000001083d */
[----:B------:R-:W-:Y:S02]  /*7300*/  FFMA.FTZ R61, R161, R219, -R60 ;  /* 0x000000dba13d7223 */ /* 0x000fe4000001083c */
[----:B------:R-:W-:Y:S02]  /*7310*/  FFMA.FTZ R70, R157, R65, R70 ;  /* 0x000000419d467223 */ /* 0x000fe40000010046 */
[----:B------:R-:W-:-:S02]  /*7320*/  FMUL.FTZ R60, R160, R219 ;  /* 0x000000dba03c7220 */ /* 0x000fc40000410000 */
[----:B------:R-:W-:Y:S02]  /*7330*/  FMUL.FTZ R67, R158, -R70 ;  /* 0x800000469e437220 */ /* 0x000fe40000410000 */
[----:B------:R-:W-:Y:S02]  /*7340*/  FFMA.FTZ R60, R161, R213, R60 ;  /* 0x000000d5a13c7223 */ /* 0x000fe4000001003c */
[----:B------:R-:W-:Y:S02]  /*7350*/  FMUL.FTZ R64, R156, -R64 ;  /* 0x800000409c407220 */ /* 0x000fe40000410000 */
[----:B------:R-:W-:Y:S02]  /*7360*/  FADD.FTZ R220, R220, R61 ;  /* 0x0000003ddcdc7221 */ /* 0x000fe40000010000 */
[----:B------:R-:W-:Y:S02]  /*7370*/  FFMA.FTZ R67, R159, R62, -R67 ;  /* 0x0000003e9f437223 */ /* 0x000fe40000010843 */
[----:B------:R-:W-:-:S02]  /*7380*/  FADD.FTZ R210, RZ, R60 ;  /* 0x0000003cffd27221 */ /* 0x000fc40000010000 */
[----:B------:R-:W-:Y:S02]  /*7390*/  FFMA.FTZ R65, R157, R66, R64 ;  /* 0x000000429d417223 */ /* 0x000fe40000010040 */
[C---:B------:R-:W-:Y:S02]  /*73a0*/  FMUL.FTZ R62, R158.reuse, -R62 ;  /* 0x8000003e9e3e7220 */ /* 0x040fe40000410000 */
[----:B------:R-:W-:Y:S02]  /*73b0*/  FMUL.FTZ R61, R158, R220 ;  /* 0x000000dc9e3d7220 */ /* 0x000fe40000410000 */
[----:B------:R-:W-:Y:S02]  /*73c0*/  FADD.FTZ R63, R176, R63 ;  /* 0x0000003fb03f7221 */ /* 0x000fe40000010000 */
[----:B------:R-:W-:Y:S02]  /*73d0*/  FMUL.FTZ R60, R158, R210 ;  /* 0x000000d29e3c7220 */ /* 0x000fe40000410000 */
[----:B------:R-:W-:-:S02]  /*73e0*/  FADD.FTZ R65, -R192, R65 ;  /* 0x00000041c0417221 */ /* 0x000fc40000010100 */
[C---:B------:R-:W-:Y:S02]  /*73f0*/  FFMA.FTZ R70, R159.reuse, R70, R62 ;  /* 0x000000469f467223 */ /* 0x040fe4000001003e */
[C---:B------:R-:W-:Y:S02]  /*7400*/  FFMA.FTZ R61, R159.reuse, R210, R61 ;  /* 0x000000d29f3d7223 */ /* 0x040fe4000001003d */
[C---:B------:R-:W-:Y:S02]  /*7410*/  FMUL.FTZ R62, R158.reuse, -R63 ;  /* 0x8000003f9e3e7220 */ /* 0x040fe40000410000 */
[----:B------:R-:W-:Y:S02]  /*7420*/  FFMA.FTZ R60, R159, R220, -R60 ;  /* 0x000000dc9f3c7223 */ /* 0x000fe4000001083c */
[----:B------:R-:W-:Y:S02]  /*7430*/  FMUL.FTZ R64, R158, -R65 ;  /* 0x800000419e407220 */ /* 0x000fe40000410000 */
[----:B------:R-:W-:-:S02]  /*7440*/  FADD.FTZ R211, RZ, R61 ;  /* 0x0000003dffd37221 */ /* 0x000fc40000010000 */
[----:B------:R-:W-:Y:S02]  /*7450*/  FMUL.FTZ R66, R160, -R70 ;  /* 0x80000046a0427220 */ /* 0x000fe40000410000 */
[----:B------:R-:W-:Y:S02]  /*7460*/  FFMA.FTZ R62, R159, R65, R62 ;  /* 0x000000419f3e7223 */ /* 0x000fe4000001003e */
[----:B------:R-:W-:Y:S02]  /*7470*/  FADD.FTZ R217, R217, R60 ;  /* 0x0000003cd9d97221 */ /* 0x000fe40000010000 */
[----:B------:R-:W-:Y:S02]  /*7480*/  FFMA.FTZ R64, R159, R63, -R64 ;  /* 0x0000003f9f407223 */ /* 0x000fe40000010840 */
        /* <DEDUP_REMOVED lines=13> */
[----:B------:R-:W-:-:S02]  /*7560*/  FADD.FTZ R128, RZ, R62 ;  /* 0x0000003eff807221 */ /* 0x000fc40000010000 */
[C---:B------:R-:W-:Y:S02]  /*7570*/  FMUL.FTZ R61, R154.reuse, R218 ;  /* 0x000000da9a3d7220 */ /* 0x040fe40000410000 */
[----:B------:R-:W-:Y:S02]  /*7580*/  FFMA.FTZ R62, R163, R66, -R60 ;  /* 0x00000042a33e7223 */ /* 0x000fe4000001083c */
[-C--:B------:R-:W-:Y:S02]  /*7590*/  FMUL.FTZ R60, R154, R128.reuse ;  /* 0x000000809a3c7220 */ /* 0x080fe40000410000 */
[C---:B------:R-:W-:Y:S02]  /*75a0*/  FFMA.FTZ R61, R155.reuse, R128, R61 ;  /* 0x000000809b3d7223 */ /* 0x040fe4000001003d */
[----:B------:R-:W-:Y:S02]  /*75b0*/  FFMA.FTZ R60, R155, R218, -R60 ;  /* 0x000000da9b3c7223 */ /* 0x000fe4000001083c */
[----:B------:R-:W-:-:S02]  /*75c0*/  FADD.FTZ R129, RZ, R61 ;  /* 0x0000003dff817221 */ /* 0x000fc40000010000 */
[----:B------:R-:W-:Y:S02]  /*75d0*/  FADD.FTZ R209, R209, R60 ;  /* 0x0000003cd1d17221 */ /* 0x000fe40000010000 */
[----:B------:R-:W-:Y:S02]  /*75e0*/  FMUL.FTZ R60, R152, R129 ;  /* 0x00000081983c7220 */ /* 0x000fe40000410000 */
[----:B------:R-:W-:Y:S02]  /*75f0*/  FMUL.FTZ R64, R160, -R64 ;  /* 0x80000040a0407220 */ /* 0x000fe40000410000 */
[-C--:B------:R-:W-:Y:S02]  /*7600*/  FFMA.FTZ R61, R153, R209.reuse, -R60 ;  /* 0x000000d1993d7223 */ /* 0x080fe4000001083c */
[----:B------:R-:W-:Y:S02]  /*7610*/  FMUL.FTZ R60, R152, R209 ;  /* 0x000000d1983c7220 */ /* 0x000fe40000410000 */
[----:B------:R-:W-:-:S02]  /*7620*/  FFMA.FTZ R63, R161, R63, R64 ;  /* 0x0000003fa13f7223 */ /* 0x000fc40000010040 */
[----:B------:R-:W-:Y:S02]  /*7630*/  FADD.FTZ R65, R174, R65 ;  /* 0x00000041ae417221 */ /* 0x000fe40000010000 */
[----:B------:R-:W-:Y:S02]  /*7640*/  FFMA.FTZ R60, R153, R129, R60 ;  /* 0x00000081993c7223 */ /* 0x000fe4000001003c */
[----:B------:R-:W-:Y:S02]  /*7650*/  FADD.FTZ R63, -R190, R63 ;  /* 0x0000003fbe3f7221 */ /* 0x000fe40000010100 */
[C---:B------:R-:W-:Y:S02]  /*7660*/  FMUL.FTZ R68, R162.reuse, -R65 ;  /* 0x80000041a2447220 */ /* 0x040fe40000410000 */
[----:B------:R-:W-:Y:S02]  /*7670*/  FMUL.FTZ R66, R162, -R66 ;  /* 0x80000042a2427220 */ /* 0x000fe40000410000 */
[----:B------:R-:W-:-:S02]  /*7680*/  FADD.FTZ R226, R208, R61 ;  /* 0x0000003dd0e27221 */ /* 0x000fc40000010000 */
[----:B------:R-:W-:Y:S02]  /*7690*/  FADD.FTZ R208, RZ, R60 ;  /* 0x0000003cffd07221 */ /* 0x000fe40000010000 */
[-C--:B------:R-:W-:Y:S02]  /*76a0*/  FMUL.FTZ R64, R162, -R63.reuse ;  /* 0x8000003fa2407220 */ /* 0x080fe40000410000 */
[C---:B------:R-:W-:Y:S02]  /*76b0*/  FFMA.FTZ R68, R163.reuse, R63, R68 ;  /* 0x0000003fa3447223 */ /* 0x040fe40000010044 */
[C---:B------:R-:W-:Y:S02]  /*76c0*/  FFMA.FTZ R66, R163.reuse, R67, R66 ;  /* 0x00000043a3427223 */ /* 0x040fe40000010042 */
[----:B------:R-:W-:Y:S02]  /*76d0*/  FMUL.FTZ R60, R150, R208 ;  /* 0x000000d0963c7220 */ /* 0x000fe40000410000 */
[----:B------:R-:W-:-:S02]  /*76e0*/  FFMA.FTZ R64, R163, R65, -R64 ;  /* 0x00000041a3407223 */ /* 0x000fc40000010840 */
[----:B------:R-:W-:Y:S02]  /*76f0*/  FADD.FTZ R68, -R189, R68 ;  /* 0x00000044bd447221 */ /* 0x000fe40000010100 */
[----:B------:R-:W-:Y:S02]  /*7700*/  FMUL.FTZ R61, R150, R226 ;  /* 0x000000e2963d7220 */ /* 0x000fe40000410000 */
[C---:B------:R-:W-:Y:S02]  /*7710*/  FMUL.FTZ R65, R164.reuse, -R66 ;  /* 0x80000042a4417220 */ /* 0x040fe40000410000 */
[----:B------:R-:W-:Y:S02]  /*7720*/  FFMA.FTZ R60, R151, R226, -R60 ;  /* 0x000000e2973c7223 */ /* 0x000fe4000001083c */
[----:B------:R-:W-:Y:S02]  /*7730*/  FADD.FTZ R64, R173, R64 ;  /* 0x00000040ad407221 */ /* 0x000fe40000010000 */
[----:B------:R-:W-:-:S02]  /*7740*/  FMUL.FTZ R63, R164, -R68 ;  /* 0x80000044a43f7220 */ /* 0x000fc40000410000 */
[----:B------:R-:W-:Y:S02]  /*7750*/  FFMA.FTZ R61, R151, R208, R61 ;  /* 0x000000d0973d7223 */ /* 0x000fe4000001003d */
[-C--:B------:R-:W-:Y:S02]  /*7760*/  FFMA.FTZ R65, R165, R62.reuse, -R65 ;  /* 0x0000003ea5417223 */ /* 0x080fe40000010841 */
[----:B------:R-:W-:Y:S02]  /*7770*/  FMUL.FTZ R62, R164, -R62 ;  /* 0x8000003ea43e7220 */ /* 0x000fe40000410000 */
[----:B------:R-:W-:Y:S02]  /*7780*/  FADD.FTZ R225, R207, R60 ;  /* 0x0000003ccfe17221 */ /* 0x000fe40000010000 */
[----:B------:R-:W-:Y:S02]  /*7790*/  FFMA.FTZ R63, R165, R64, -R63 ;  /* 0x00000040a53f7223 */ /* 0x000fe4000001083f */
[----:B------:R-:W-:-:S02]  /*77a0*/  FADD.FTZ R207, RZ, R61 ;  /* 0x0000003dffcf7221 */ /* 0x000fc40000010000 */
[----:B------:R-:W-:Y:S02]  /*77b0*/  FMUL.FTZ R64, R164, -R64 ;  /* 0x80000040a4407220 */ /* 0x000fe40000410000 */
[C---:B------:R-:W-:Y:S02]  /*77c0*/  FFMA.FTZ R62, R165.reuse, R66, R62 ;  /* 0x00000042a53e7223 */ /* 0x040fe4000001003e */
[----:B------:R-:W-:Y:S02]  /*77d0*/  FMUL.FTZ R60, R148, R207 ;  /* 0x000000cf943c7220 */ /* 0x000fe40000410000 */
[----:B------:R-:W-:Y:S02]  /*77e0*/  FFMA.FTZ R67, R165, R68, R64 ;  /* 0x00000044a5437223 */ /* 0x000fe40000010040 */
[----:B------:R-:W-:Y:S02]  /*77f0*/  FMUL.FTZ R66, R166, -R62 ;  /* 0x8000003ea6427220 */ /* 0x000fe40000410000 */
[----:B------:R-:W-:-:S02]  /*7800*/  FFMA.FTZ R61, R149, R225, -R60 ;  /* 0x000000e1953d7223 */ /* 0x000fc4000001083c */
[----:B------:R-:W-:Y:S02]  /*7810*/  FADD.FTZ R67, -R188, R67 ;  /* 0x00000043bc437221 */ /* 0x000fe40000010100 */
[----:B------:R-:W-:Y:S02]  /*7820*/  FMUL.FTZ R60, R148, R225 ;  /* 0x000000e1943c7220 */ /* 0x000fe40000410000 */
[-C--:B------:R-:W-:Y:S02]  /*7830*/  FFMA.FTZ R64, R167, R65.reuse, -R66 ;  /* 0x00000041a7407223 */ /* 0x080fe40000010842 */
[----:B------:R-:W-:Y:S02]  /*7840*/  FMUL.FTZ R65, R166, -R65 ;  /* 0x80000041a6417220 */ /* 0x000fe40000410000 */
[----:B------:R-:W-:Y:S01]  /*7850*/  FADD.FTZ R228, R206, R61 ;  /* 0x0000003dcee47221 */ /* 0x000fe20000010000 */
[----:B------:R-:W-:Y:S01]  /*7860*/  HFMA2.MMA R61, -RZ, RZ, 0, 0 ;  /* 0x00000000ff3d7435 */ /* 0x000fe200000001ff */
[----:B------:R-:W-:-:S02]  /*7870*/  FADD.FTZ R63, R172, R63 ;  /* 0x0000003fac3f7221 */ /* 0x000fc40000010000 */
[C---:B------:R-:W-:Y:S02]  /*7880*/  FMUL.FTZ R66, R166.reuse, -R67 ;  /* 0x80000043a6427220 */ /* 0x040fe40000410000 */
[----:B------:R-:W-:Y:S01]  /*7890*/  FFMA.FTZ R206, R149, R207, R60 ;  /* 0x000000cf95ce7223 */ /* 0x000fe2000001003c */
[----:B------:R-:W-:Y:S01]  /*78a0*/  MOV R60, 0x3f800000 ;  /* 0x3f800000003c7802 */ /* 0x000fe20000000f00 */
[C---:B------:R-:W-:Y:S02]  /*78b0*/  FFMA.FTZ R68, R167.reuse, R62, R65 ;  /* 0x0000003ea7447223 */ /* 0x040fe40000010041 */
[-C--:B------:R-:W-:Y:S02]  /*78c0*/  FMUL.FTZ R62, R166, -R63.reuse ;  /* 0x8000003fa63e7220 */ /* 0x080fe40000410000 */
[----:B------:R-:W-:Y:S02]  /*78d0*/  FFMA.FTZ R70, R167, R63, -R66 ;  /* 0x0000003fa7467223 */ /* 0x000fe40000010842 */
[----:B------:R-:W-:-:S02]  /*78e0*/  FADD.FTZ R206, RZ, R206 ;  /* 0x000000ceffce7221 */ /* 0x000fc40000010000 */
[C---:B------:R-:W-:Y:S02]  /*78f0*/  FMUL.FTZ R66, R146.reuse, R228 ;  /* 0x000000e492427220 */ /* 0x040fe40000410000 */
        /* <DEDUP_REMOVED lines=9> */
[----:B------:R-:W-:-:S02]  /*7990*/  FADD.FTZ R70, R171, R70 ;  /* 0x00000046ab467221 */ /* 0x000fc40000010000 */
[----:B------:R-:W-:Y:S02]  /*79a0*/  FMUL.FTZ R65, R168, -R230 ;  /* 0x800000e6a8417220 */ /* 0x000fe40000410000 */
[----:B------:R-:W-:Y:S02]  /*79b0*/  FADD.FTZ R205, R205, R66 ;  /* 0x00000042cdcd7221 */ /* 0x000fe40000010000 */
[----:B------:R-:W-:Y:S02]  /*79c0*/  FMUL.FTZ R66, R144, R227 ;  /* 0x000000e390427220 */ /* 0x000fe40000410000 */
[-C--:B------:R-:W-:Y:S02]  /*79d0*/  FMUL.FTZ R67, R168, -R70.reuse ;  /* 0x80000046a8437220 */ /* 0x080fe40000410000 */
[----:B------:R-:W-:Y:S02]  /*79e0*/  FFMA.FTZ R71, R169, R70, -R65 ;  /* 0x00000046a9477223 */ /* 0x000fe40000010841 */
[----:B------:R-:W-:-:S02]  /*79f0*/  FFMA.FTZ R65, R145, R205, -R66 ;  /* 0x000000cd91417223 */ /* 0x000fc40000010842 */
[----:B------:R-:W-:Y:S02]  /*7a00*/  FMUL.FTZ R66, R144, R205 ;  /* 0x000000cd90427220 */ /* 0x000fe40000410000 */
[----:B------:R-:W-:Y:S02]  /*7a10*/  FFMA.FTZ R229, R169, R230, R67 ;  /* 0x000000e6a9e57223 */ /* 0x000fe40000010043 */
[----:B------:R-:W-:Y:S02]  /*7a20*/  FMUL.FTZ R69, R168, -R64 ;  /* 0x80000040a8457220 */ /* 0x000fe40000410000 */
[----:B------:R-:W-:Y:S02]  /*7a30*/  FADD.FTZ R230, R204, R65 ;  /* 0x00000041cce67221 */ /* 0x000fe40000010000 */
[----:B------:R-:W-:Y:S02]  /*7a40*/  FFMA.FTZ R204, R145, R227, R66 ;  /* 0x000000e391cc7223 */ /* 0x000fe40000010042 */
[----:B------:R-:W-:-:S02]  /*7a50*/  FFMA.FTZ R65, R169, R68, R69 ;  /* 0x00000044a9417223 */ /* 0x000fc40000010045 */
[----:B------:R-:W-:Y:S02]  /*7a60*/  FADD.FTZ R204, RZ, R204 ;  /* 0x000000ccffcc7221 */ /* 0x000fe40000010000 */
[----:B------:R-:W-:Y:S02]  /*7a70*/  FMUL.FTZ R69, R142, R230 ;  /* 0x000000e68e457220 */ /* 0x000fe40000410000 */
[----:B------:R-:W-:Y:S02]  /*7a80*/  FMUL.FTZ R67, R168, -R68 ;  /* 0x80000044a8437220 */ /* 0x000fe40000410000 */
[-C--:B------:R-:W-:Y:S02]  /*7a90*/  FMUL.FTZ R68, R142, R204.reuse ;  /* 0x000000cc8e447220 */ /* 0x080fe40000410000 */
[----:B------:R-:W-:Y:S02]  /*7aa0*/  FFMA.FTZ R69, R143, R204, R69 ;  /* 0x000000cc8f457223 */ /* 0x000fe40000010045 */
[----:B------:R-:W-:-:S02]  /*7ab0*/  FFMA.FTZ R64, R169, R64, -R67 ;  /* 0x00000040a9407223 */ /* 0x000fc40000010843 */
[----:B------:R-:W-:Y:S02]  /*7ac0*/  FADD.FTZ R67, -R186, R229 ;  /* 0x000000e5ba437221 */ /* 0x000fe40000010100 */
[----:B------:R-:W-:Y:S02]  /*7ad0*/  FFMA.FTZ R231, R143, R230, -R68 ;  /* 0x000000e68fe77223 */ /* 0x000fe40000010844 */
[----:B------:R-:W-:Y:S02]  /*7ae0*/  FADD.FTZ R229, RZ, R69 ;  /* 0x00000045ffe57221 */ /* 0x000fe40000010000 */
[----:B------:R-:W-:Y:S02]  /*7af0*/  FADD.FTZ R66, R170, R71 ;  /* 0x00000047aa427221 */ /* 0x000fe40000010000 */
[----:B------:R-:W-:Y:S02]  /*7b00*/  FADD.FTZ R231, R202, R231 ;  /* 0x000000e7cae77221 */ /* 0x000fe40000010000 */
[----:B------:R-:W-:Y:S01]  /*7b10*/  FMUL.FTZ R68, R140, R229 ;  /* 0x000000e58c447220 */ /* 0x000fe20000410000 */
[----:B------:R1:W-:Y:S03]  /*7b20*/  STS.128 [R132.X16+0xcb0], R64 ;  /* 0x000cb04084007388 */ /* 0x0003e6000000cc00 */
[----:B------:R-:W-:-:S04]  /*7b30*/  FFMA.FTZ R68, R141, R231, -R68 ;  /* 0x000000e78d447223 */ /* 0x000fc80000010844 */
        /* <DEDUP_REMOVED lines=8> */
[----:B------:R-:W-:Y:S02]  /*7bc0*/  FMUL.FTZ R233, R65, R69 ;  /* 0x0000004541e97220 */ /* 0x000fe40000410000 */
        /* <DEDUP_REMOVED lines=11> */
.L_x_4267:
[----:B------:R-:W-:Y:S05]  /*7c80*/  BRA.DIV ~URZ, `(.L_x_4230) ;  /* 0x000063f27f007947 */ /* 0x000fea000b800000 */
[----:B------:R3:W4:Y:S04]  /*7c90*/  SHFL.DOWN PT, R70, R233, 0x1, 0x1f ;  /* 0x08201f00e9467f89 */ /* 0x00072800000e0000 */
[----:B------:R3:W0:Y:S04]  /*7ca0*/  SHFL.DOWN PT, R234, R232, 0x1, 0x1f ;  /* 0x08201f00e8ea7f89 */ /* 0x00062800000e0000 */
[----:B------:R3:W1:Y:S02]  /*7cb0*/  SHFL.DOWN PT, R241, R71, 0x1, 0x1f ;  /* 0x08201f0047f17f89 */ /* 0x00066400000e0000 */
.L_x_4268:
[----:B------:R-:W-:Y:S01]  /*7cc0*/  BSSY B1, `(.L_x_4231) ;  /* 0x000000e000017945 */ /* 0x000fe20003800000 */
[----:B------:R-:W-:Y:S01]  /*7cd0*/  ISETP.GT.U32.AND P1, PT, R54, 0x1d, PT ;  /* 0x0000001d3600780c */ /* 0x000fe20003f24070 */
[----:B------:R-:W-:Y:S07]  /*7ce0*/  @!P0 BRA `(.L_x_4232) ;  /* 0x000000b000008947 */ /* 0x000fee0003800000 */
[C---:B----4-:R-:W-:Y:S02]  /*7cf0*/  FMUL.FTZ R64, R233.reuse, R70 ;  /* 0x00000046e9407220 */ /* 0x050fe40000410000 */
[----:B-1----:R-:W-:-:S02]  /*7d00*/  FMUL.FTZ R65, R233, R241 ;  /* 0x000000f1e9417220 */ /* 0x002fc40000410000 */
[CC--:B0-----:R-:W-:Y:S02]  /*7d10*/  FMUL.FTZ R66, R233.reuse, R234.reuse ;  /* 0x000000eae9427220 */ /* 0x0c1fe40000410000 */
[-C--:B--23--:R-:W-:Y:S02]  /*7d20*/  FMUL.FTZ R233, R233, R69.reuse ;  /* 0x00000045e9e97220 */ /* 0x08cfe40000410000 */
[C---:B------:R-:W-:Y:S02]  /*7d30*/  FFMA.FTZ R64, R236.reuse, R69, -R64 ;  /* 0x00000045ec407223 */ /* 0x040fe40000010840 */
[C---:B------:R-:W-:Y:S02]  /*7d40*/  FFMA.FTZ R65, R236.reuse, R234, -R65 ;  /* 0x000000eaec417223 */ /* 0x040fe40000010841 */
[C---:B------:R-:W-:Y:S02]  /*7d50*/  FFMA.FTZ R66, R236.reuse, R241, R66 ;  /* 0x000000f1ec427223 */ /* 0x040fe40000010042 */
[----:B------:R-:W-:Y:S01]  /*7d60*/  FFMA.FTZ R233, R236, R70, R233 ;  /* 0x00000046ece97223 */ /* 0x000fe200000100e9 */
[----:B------:R-:W-:Y:S01]  /*7d70*/  MOV R236, R64 ;  /* 0x0000004000ec7202 */ /* 0x000fe20000000f00 */
[----:B------:R-:W-:-:S02]  /*7d80*/  FADD.FTZ R232, R232, R65 ;  /* 0x00000041e8e87221 */ /* 0x000fc40000010000 */
[----:B------:R-:W-:Y:S02]  /*7d90*/  FADD.FTZ R71, R71, R66 ;  /* 0x0000004247477221 */ /* 0x000fe40000010000 */
.L_x_4232:
[----:B------:R-:W-:Y:S05]  /*7da0*/  BSYNC B1 ;  /* 0x0000000000017941 */ /* 0x000fea0003800000 */
.L_x_4231:
[----:B------:R-:W-:Y:S05]  /*7db0*/  BRA.DIV ~URZ, `(.L_x_4233) ;  /* 0x000064127f007947 */ /* 0x000fea000b800000 */
[----:B--2---:R2:W3:Y:S04]  /*7dc0*/  SHFL.DOWN PT, R69, R236, 0x2, 0x1f ;  /* 0x08401f00ec457f89 */ /* 0x0044e800000e0000 */
[----:B----4-:R2:W4:Y:S04]  /*7dd0*/  SHFL.DOWN PT, R70, R233, 0x2, 0x1f ;  /* 0x08401f00e9467f89 */ /* 0x01052800000e0000 */
[----:B0-----:R2:W0:Y:S04]  /*7de0*/  SHFL.DOWN PT, R234, R232, 0x2, 0x1f ;  /* 0x08401f00e8ea7f89 */ /* 0x00142800000e0000 */
[----:B-1----:R2:W1:Y:S02]  /*7df0*/  SHFL.DOWN PT, R241, R71, 0x2, 0x1f ;  /* 0x08401f0047f17f89 */ /* 0x00246400000e0000 */
.L_x_4269:
[----:B------:R-:W-:Y:S01]  /*7e00*/  BSSY B1, `(.L_x_4234) ;  /* 0x000000e000017945 */ /* 0x000fe20003800000 */
[----:B------:R-:W-:Y:S01]  /*7e10*/  ISETP.GT.U32.AND P0, PT, R54, 0x1b, PT ;  /* 0x0000001b3600780c */ /* 0x000fe20003f04070 */
[----:B------:R-:W-:Y:S07]  /*7e20*/  @P1 BRA `(.L_x_4235) ;  /* 0x000000b000001947 */ /* 0x000fee0003800000 */
        /* <DEDUP_REMOVED lines=11> */
.L_x_4235:
[----:B------:R-:W-:Y:S05]  /*7ee0*/  BSYNC B1 ;  /* 0x0000000000017941 */ /* 0x000fea0003800000 */
.L_x_4234:
[----:B------:R-:W-:Y:S05]  /*7ef0*/  BRA.DIV ~URZ, `(.L_x_4236) ;  /* 0x000064927f007947 */ /* 0x000fea000b800000 */
[----:B---3--:R3:W2:Y:S02]  /*7f00*/  SHFL.DOWN PT, R69, R236, 0x4, 0x1f ;  /* 0x08801f00ec457f89 */ /* 0x0086a400000e0000 */
.L_x_4270:
[----:B------:R-:W-:Y:S05]  /*7f10*/  BRA.DIV ~URZ, `(.L_x_4237) ;  /* 0x000064f27f007947 */ /* 0x000fea000b800000 */
[----:B----4-:R4:W3:Y:S04]  /*7f20*/  SHFL.DOWN PT, R70, R233, 0x4, 0x1f ;  /* 0x08801f00e9467f89 */ /* 0x0108e800000e0000 */
[----:B0-----:R4:W0:Y:S04]  /*7f30*/  SHFL.DOWN PT, R234, R232, 0x4, 0x1f ;  /* 0x08801f00e8ea7f89 */ /* 0x00182800000e0000 */
[----:B-1----:R4:W1:Y:S02]  /*7f40*/  SHFL.DOWN PT, R241, R71, 0x4, 0x1f ;  /* 0x08801f0047f17f89 */ /* 0x00286400000e0000 */
.L_x_4271:
[----:B------:R-:W-:Y:S01]  /*7f50*/  BSSY B1, `(.L_x_4238) ;  /* 0x000000e000017945 */ /* 0x000fe20003800000 */
[----:B------:R-:W-:Y:S01]  /*7f60*/  ISETP.GT.U32.AND P1, PT, R54, 0x17, PT ;  /* 0x000000173600780c */ /* 0x000fe20003f24070 */
[----:B------:R-:W-:Y:S07]  /*7f70*/  @P0 BRA `(.L_x_4239) ;  /* 0x000000b000000947 */ /* 0x000fee0003800000 */
[C---:B---3--:R-:W-:Y:S02]  /*7f80*/  FMUL.FTZ R64, R233.reuse, R70 ;  /* 0x00000046e9407220 */ /* 0x048fe40000410000 */
[----:B-1----:R-:W-:-:S02]  /*7f90*/  FMUL.FTZ R65, R233, R241 ;  /* 0x000000f1e9417220 */ /* 0x002fc40000410000 */
[CC--:B0-----:R-:W-:Y:S02]  /*7fa0*/  FMUL.FTZ R66, R233.reuse, R234.reuse ;  /* 0x000000eae9427220 */ /* 0x0c1fe40000410000 */
        /* <DEDUP_REMOVED lines=8> */
.L_x_4239:
[----:B------:R-:W-:Y:S05]  /*8030*/  BSYNC B1 ;  /* 0x0000000000017941 */ /* 0x000fea0003800000 */
.L_x_4238:
[----:B------:R-:W-:Y:S05]  /*8040*/  BRA.DIV ~URZ, `(.L_x_4240) ;  /* 0x000065127f007947 */ /* 0x000fea000b800000 */
[----:B--2---:R2:W4:Y:S04]  /*8050*/  SHFL.DOWN PT, R69, R236, 0x8, 0x1f ;  /* 0x09001f00ec457f89 */ /* 0x00452800000e0000 */
[----:B---3--:R2:W3:Y:S04]  /*8060*/  SHFL.DOWN PT, R70, R233, 0x8, 0x1f ;  /* 0x09001f00e9467f89 */ /* 0x0084e800000e0000 */
[----:B0-----:R2:W0:Y:S04]  /*8070*/  SHFL.DOWN PT, R234, R232, 0x8, 0x1f ;  /* 0x09001f00e8ea7f89 */ /* 0x00142800000e0000 */
[----:B-1----:R2:W1:Y:S02]  /*8080*/  SHFL.DOWN PT, R241, R71, 0x8, 0x1f ;  /* 0x09001f0047f17f89 */ /* 0x00246400000e0000 */
.L_x_4272:
        /* <DEDUP_REMOVED lines=14> */
.L_x_4242:
[----:B------:R-:W-:Y:S05]  /*8170*/  BSYNC B1 ;  /* 0x0000000000017941 */ /* 0x000fea0003800000 */
.L_x_4241:
[----:B------:R-:W-:Y:S05]  /*8180*/  BRA.DIV ~URZ, `(.L_x_4243) ;  /* 0x000065927f007947 */ /* 0x000fea000b800000 */
[----:B----4-:R4:W2:Y:S02]  /*8190*/  SHFL.DOWN PT, R69, R236, 0x10, 0x1f ;  /* 0x0a001f00ec457f89 */ /* 0x0108a400000e0000 */
.L_x_4273:
[----:B------:R-:W-:Y:S05]  /*81a0*/  BRA.DIV ~URZ, `(.L_x_4244) ;  /* 0x000065f27f007947 */ /* 0x000fea000b800000 */
[----:B---3--:R3:W4:Y:S04]  /*81b0*/  SHFL.DOWN PT, R70, R233, 0x10, 0x1f ;  /* 0x0a001f00e9467f89 */ /* 0x00872800000e0000 */
[----:B0-----:R3:W0:Y:S04]  /*81c0*/  SHFL.DOWN PT, R234, R232, 0x10, 0x1f ;  /* 0x0a001f00e8ea7f89 */ /* 0x00162800000e0000 */
[----:B-1----:R3:W1:Y:S02]  /*81d0*/  SHFL.DOWN PT, R241, R71, 0x10, 0x1f ;  /* 0x0a001f0047f17f89 */ /* 0x00266400000e0000 */
.L_x_4274:
[----:B------:R-:W-:Y:S01]  /*81e0*/  BSSY B1, `(.L_x_4245) ;  /* 0x000000d000017945 */ /* 0x000fe20003800000 */
[----:B------:R-:W-:Y:S05]  /*81f0*/  @P0 BRA `(.L_x_4246) ;  /* 0x000000b000000947 */ /* 0x000fea0003800000 */
        /* <DEDUP_REMOVED lines=11> */
.L_x_4246:
[----:B------:R-:W-:Y:S05]  /*82b0*/  BSYNC B1 ;  /* 0x0000000000017941 */ /* 0x000fea0003800000 */
.L_x_4245:
[----:B------:R-:W-:Y:S05]  /*82c0*/  BRA.DIV ~URZ, `(.L_x_4247) ;  /* 0x000066227f007947 */ /* 0x000fea000b800000 */
[----:B------:R-:W5:Y:S04]  /*82d0*/  SHFL.IDX PT, R238, R233, RZ, 0x1f ;  /* 0x00001fffe9ee7589 */ /* 0x000f6800000e0000 */
[----:B------:R-:W3:Y:S04]  /*82e0*/  SHFL.IDX PT, R237, R236, RZ, 0x1f ;  /* 0x00001fffeced7589 */ /* 0x000ee800000e0000 */
[----:B0-----:R-:W0:Y:S04]  /*82f0*/  SHFL.IDX PT, R234, R71, RZ, 0x1f ;  /* 0x00001fff47ea7589 */ /* 0x001e2800000e0000 */
[----:B-1----:R-:W1:Y:S04]  /*8300*/  SHFL.DOWN PT, R241, R71, 0x1, 0x1f ;  /* 0x08201f0047f17f89 */ /* 0x002e6800000e0000 */
[----:B------:R-:W4:Y:S04]  /*8310*/  SHFL.IDX PT, R245, R60, RZ, 0x1f ;  /* 0x00001fff3cf57589 */ /* 0x000f2800000e0000 */
[----:B----4-:R-:W4:Y:S04]  /*8320*/  SHFL.IDX PT, R70, R62, RZ, 0x1f ;  /* 0x00001fff3e467589 */ /* 0x010f2800000e0000 */
[----:B------:R-:W2:Y:S01]  /*8330*/  SHFL.IDX PT, R246, R63, RZ, 0x1f ;  /* 0x00001fff3ff67589 */ /* 0x000ea200000e0000 */
[----:B-----5:R-:W-:-:S02]  /*8340*/  FMUL.FTZ R64, R63, R238 ;  /* 0x000000ee3f407220 */ /* 0x020fc40000410000 */
[-C--:B------:R-:W-:Y:S01]  /*8350*/  FMUL.FTZ R66, R62, R238.reuse ;  /* 0x000000ee3e427220 */ /* 0x080fe20000410000 */
[----:B------:R-:W0:Y:S03]  /*8360*/  SHFL.IDX PT, R244, R61, RZ, 0x1f ;  /* 0x00001fff3df47589 */ /* 0x000e2600000e0000 */
[----:B---3--:R-:W-:Y:S01]  /*8370*/  FFMA.FTZ R239, R63, R237, R66 ;  /* 0x000000ed3fef7223 */ /* 0x008fe20000010042 */
[----:B------:R-:W3:Y:S04]  /*8380*/  SHFL.IDX PT, R235, R232, RZ, 0x1f ;  /* 0x00001fffe8eb7589 */ /* 0x000ee800000e0000 */
[----:B------:R5:W0:Y:S04]  /*8390*/  SHFL.DOWN PT, R240, R232, 0x1, 0x1f ;  /* 0x08201f00e8f07f89 */ /* 0x000a2800000e0000 */
[----:B------:R1:W0:Y:S04]  /*83a0*/  SHFL.DOWN PT, R242, R236, 0x1, 0x1f ;  /* 0x08201f00ecf27f89 */ /* 0x00022800000e0000 */
[----:B------:R2:W0:Y:S02]  /*83b0*/  SHFL.DOWN PT, R243, R233, 0x1, 0x1f ;  /* 0x08201f00e9f37f89 */ /* 0x00042400000e0000 */
[----:B--2--5:R-:W-:-:S02]  /*83c0*/  FMUL.FTZ R232, R60, R238 ;  /* 0x000000ee3ce87220 */ /* 0x024fc40000410000 */
[----:B------:R-:W-:Y:S02]  /*83d0*/  FMUL.FTZ R238, R61, R238 ;  /* 0x000000ee3dee7220 */ /* 0x000fe40000410000 */
[-C--:B-1----:R-:W-:Y:S02]  /*83e0*/  FFMA.FTZ R236, R62, R237.reuse, -R64 ;  /* 0x000000ed3eec7223 */ /* 0x082fe40000010840 */
[----:B------:R-:W-:Y:S02]  /*83f0*/  FMUL.FTZ R233, R60, R237 ;  /* 0x000000ed3ce97220 */ /* 0x000fe40000410000 */
.L_x_4275:
[----:B----4-:R1:W2:Y:S01]  /*8400*/  LDS.128 R64, [R202+0xcc0] ;  /* 0x000cc000ca407984 */ /* 0x0102a20000000c00 */
[----:B------:R-:W-:Y:S01]  /*8410*/  ISETP.NE.AND P0, PT, R132, 0x1f, PT ;  /* 0x0000001f8400780c */ /* 0x000fe20003f05270 */
[----:B------:R-:W-:Y:S01]  /*8420*/  BSSY B1, `(.L_x_4248) ;  /* 0x000000f000017945 */ /* 0x000fe20003800000 */
[----:B------:R-:W-:Y:S02]  /*8430*/  MOV R68, R245 ;  /* 0x000000f500447202 */ /* 0x000fe40000000f00 */
[----:B0-----:R-:W-:Y:S02]  /*8440*/  MOV R69, R244 ;  /* 0x000000f400457202 */ /* 0x001fe40000000f00 */
[----:B------:R-:W-:-:S07]  /*8450*/  MOV R71, R246 ;  /* 0x000000f600477202 */ /* 0x000fce0000000f00 */
        /* <DEDUP_REMOVED lines=11> */
.L_x_4249:
[----:B-1----:R-:W-:Y:S05]  /*8510*/  BSYNC B1 ;  /* 0x0000000000017941 */ /* 0x002fea0003800000 */
.L_x_4248:
        /* <DEDUP_REMOVED lines=14> */
[----:B---3--:R-:W-:Y:S02]  /*8600*/  FADD.FTZ R62, R236, R235 ;  /* 0x000000ebec3e7221 */ /* 0x008fe40000010000 */
[----:B------:R-:W-:Y:S02]  /*8610*/  FADD.FTZ R63, R239, R234 ;  /* 0x000000eaef3f7221 */ /* 0x000fe40000010000 */
.L_x_4228:
[----:B--2---:R-:W-:Y:S05]  /*8620*/  BSYNC B0 ;  /* 0x0000000000007941 */ /* 0x004fea0003800000 */
.L_x_4227:
[----:B------:R-:W-:Y:S01]  /*8630*/  WARPSYNC 0xffffffff ;  /* 0xffffffff00007948 */ /* 0x000fe20003800000 */
[----:B------:R-:W-:Y:S01]  /*8640*/  BAR.SYNC.DEFER_BLOCKING 0x0 ;  /* 0x0000000000007b1d */ /* 0x000fe20000010000 */
[----:B0-----:R-:W-:-:S02]  /*8650*/  SHF.L.U32 R202, R132, 0x4, RZ ;  /* 0x0000000484ca7819 */ /* 0x001fc400000006ff */
[----:B------:R-:W-:Y:S02]  /*8660*/  ISETP.NE.AND P2, PT, R132, RZ, PT ;  /* 0x000000ff8400720c */ /* 0x000fe40003f45270 */
[C---:B------:R-:W-:Y:S01]  /*8670*/  ISETP.GT.AND P0, PT, R131.reuse, 0x1e, PT ;  /* 0x0000001e8300780c */ /* 0x040fe20003f04270 */
[----:B------:R-:W-:Y:S01]  /*8680*/  BSSY B0, `(.L_x_4250) ;  /* 0x00001f7000007945 */ /* 0x000fe20003800000 */
[----:B------:R-:W-:Y:S01]  /*8690*/  ISETP.NE.AND P1, PT, R131, RZ, PT ;  /* 0x000000ff8300720c */ /* 0x000fe20003f25270 */
[----:B-1----:R-:W0:Y:S08]  /*86a0*/  LDS.64 R64, [R202+0xcb8] ;  /* 0x000cb800ca407984 */ /* 0x002e300000000a00 */
        /* <DEDUP_REMOVED lines=55> */
[----:B------:R-:W-:-:S02]  /*8a20*/  FMUL.FTZ R154, R140, R231 ;  /* 0x000000e78c9a7220 */ /* 0x000fc40000410000 */
[----:B------:R-:W-:Y:S02]  /*8a30*/  FADD.FTZ R146, R177, R146 ;  /* 0x00000092b1927221 */ /* 0x000fe40000010000 */
[C---:B------:R-:W-:Y:S02]  /*8a40*/  FMUL.FTZ R148, R156.reuse, -R144 ;  /* 0x800000909c947220 */ /* 0x040fe40000410000 */
[----:B------:R-:W-:Y:S02]  /*8a50*/  FFMA.FTZ R140, R17, R224, R149 ;  /* 0x000000e0118c7223 */ /* 0x000fe40000010095 */
[-C--:B------:R-:W-:Y:S02]  /*8a60*/  FMUL.FTZ R156, R156, -R146.reuse ;  /* 0x800000929c9c7220 */ /* 0x080fe40000410000 */
[----:B------:R-:W-:Y:S02]  /*8a70*/  FFMA.FTZ R149, R157, R146, -R148 ;  /* 0x000000929d957223 */ /* 0x000fe40000010894 */
[----:B------:R-:W-:-:S02]  /*8a80*/  FFMA.FTZ R140, R16, R221, R140 ;  /* 0x000000dd108c7223 */ /* 0x000fc4000001008c */
[----:B------:R-:W-:Y:S02]  /*8a90*/  FFMA.FTZ R154, R141, R229, R154 ;  /* 0x000000e58d9a7223 */ /* 0x000fe4000001009a */
[----:B------:R-:W-:Y:S02]  /*8aa0*/  FFMA.FTZ R157, R157, R144, R156 ;  /* 0x000000909d9d7223 */ /* 0x000fe4000001009c */
[----:B------:R-:W-:Y:S02]  /*8ab0*/  FADD.FTZ R141, R176, R149 ;  /* 0x00000095b08d7221 */ /* 0x000fe40000010000 */
[----:B------:R-:W-:Y:S02]  /*8ac0*/  FFMA.FTZ R148, R15, R222, R140 ;  /* 0x000000de0f947223 */ /* 0x000fe4000001008c */
[----:B------:R-:W-:Y:S02]  /*8ad0*/  FFMA.FTZ R150, R19, -R216, RZ ;  /* 0x800000d813967223 */ /* 0x000fe400000100ff */
        /* <DEDUP_REMOVED lines=31> */
[----:B------:R-:W-:-:S02]  /*8cd0*/  FFMA.FTZ R61, R10, -R129, R61 ;  /* 0x800000810a3d7223 */ /* 0x000fc4000001003d */
[----:B------:R-:W-:Y:S02]  /*8ce0*/  FFMA.FTZ R62, R7, R228, R62 ;  /* 0x000000e4073e7223 */ /* 0x000fe4000001003e */
[----:B------:R-:W-:Y:S01]  /*8cf0*/  FFMA.FTZ R152, R163, R151, -R162 ;  /* 0x00000097a3987223 */ /* 0x000fe200000108a2 */
[----:B------:R-:W-:Y:S01]  /*8d00*/  HADD2.F32 R162, -RZ, R81.H0_H0 ;  /* 0x20000051ffa27230 */ /* 0x000fe20000004100 */
[----:B------:R-:W-:Y:S02]  /*8d10*/  FADD.FTZ R150, -R189, R60 ;  /* 0x0000003cbd967221 */ /* 0x000fe40000010100 */
[----:B------:R-:W-:Y:S02]  /*8d20*/  FFMA.FTZ R61, R9, -R208, R61 ;  /* 0x800000d0093d7223 */ /* 0x000fe4000001003d */
[----:B------:R-:W-:Y:S02]  /*8d30*/  FFMA.FTZ R62, R6, R205, R62 ;  /* 0x000000cd063e7223 */ /* 0x000fe4000001003e */
[----:B------:R-:W-:-:S02]  /*8d40*/  FADD.FTZ R152, R173, R152 ;  /* 0x00000098ad987221 */ /* 0x000fc40000010000 */
[----:B------:R-:W-:Y:S02]  /*8d50*/  FMUL.FTZ R60, R164, -R150 ;  /* 0x80000096a43c7220 */ /* 0x000fe40000410000 */
[----:B------:R-:W-:Y:S02]  /*8d60*/  FFMA.FTZ R61, R8, -R207, R61 ;  /* 0x800000cf083d7223 */ /* 0x000fe4000001003d */
[----:B------:R-:W-:Y:S02]  /*8d70*/  FFMA.FTZ R62, R5, R230, R62 ;  /* 0x000000e6053e7223 */ /* 0x000fe4000001003e */
[----:B------:R-:W-:Y:S02]  /*8d80*/  FMUL.FTZ R159, R232, UR15 ;  /* 0x0000000fe89f7c20 */ /* 0x000fe40008410000 */
[-C--:B------:R-:W-:Y:S02]  /*8d90*/  FFMA.FTZ R155, R165, R152.reuse, -R60 ;  /* 0x00000098a59b7223 */ /* 0x080fe4000001083c */
[----:B------:R-:W-:-:S02]  /*8da0*/  FMUL.FTZ R164, R164, -R152 ;  /* 0x80000098a4a47220 */ /* 0x000fc40000410000 */
[----:B------:R-:W-:Y:S02]  /*8db0*/  FFMA.FTZ R60, R7, -R206, R61 ;  /* 0x800000ce073c7223 */ /* 0x000fe4000001003d */
[----:B------:R-:W-:Y:S02]  /*8dc0*/  FFMA.FTZ R62, R4, R231, R62 ;  /* 0x000000e7043e7223 */ /* 0x000fe4000001003e */
[----:B------:R-:W-:Y:S02]  /*8dd0*/  FADD.FTZ R61, RZ, R154 ;  /* 0x0000009aff3d7221 */ /* 0x000fe40000010000 */
[C---:B------:R-:W-:Y:S02]  /*8de0*/  FMUL.FTZ R63, R234.reuse, UR15 ;  /* 0x0000000fea3f7c20 */ /* 0x040fe40008410000 */
[----:B------:R-:W-:Y:S02]  /*8df0*/  FFMA.FTZ R154, R234, UR14, -R159 ;  /* 0x0000000eea9a7c23 */ /* 0x000fe4000801089f */
[----:B------:R-:W-:Y:S01]  /*8e00*/  FFMA.FTZ R157, R165, R150, R164 ;  /* 0x00000096a59d7223 */ /* 0x000fe200000100a4 */
[----:B------:R-:W-:Y:S01]  /*8e10*/  HADD2.F32 R164, -RZ, R82.H0_H0 ;  /* 0x20000052ffa47230 */ /* 0x000fe20000004100 */
[----:B------:R-:W-:-:S02]  /*8e20*/  FFMA.FTZ R60, R6, -R227, R60 ;  /* 0x800000e3063c7223 */ /* 0x000fc4000001003c */
[----:B------:R-:W-:Y:S02]  /*8e30*/  FFMA.FTZ R62, R2, R203, R62 ;  /* 0x000000cb023e7223 */ /* 0x000fe4000001003e */
[----:B------:R-:W-:Y:S02]  /*8e40*/  FFMA.FTZ R203, R162, -R43, R203 ;  /* 0x8000002ba2cb7223 */ /* 0x000fe400000100cb */
[----:B------:R-:W-:Y:S02]  /*8e50*/  FFMA.FTZ R158, R232, UR14, R63 ;  /* 0x0000000ee89e7c23 */ /* 0x000fe4000801003f */
[----:B------:R-:W-:Y:S02]  /*8e60*/  FMUL.FTZ R159, R61, R154 ;  /* 0x0000009a3d9f7220 */ /* 0x000fe40000410000 */
[----:B------:R-:W-:Y:S02]  /*8e70*/  FADD.FTZ R157, -R188, R157 ;  /* 0x0000009dbc9d7221 */ /* 0x000fe40000010100 */
[----:B------:R-:W-:-:S02]  /*8e80*/  FFMA.FTZ R60, R5, -R204, R60 ;  /* 0x800000cc053c7223 */ /* 0x000fc4000001003c */
[----:B------:R-:W-:Y:S02]  /*8e90*/  FMUL.FTZ R234, R234, R43 ;  /* 0x0000002beaea7220 */ /* 0x000fe40000410000 */
[----:B------:R-:W-:Y:S02]  /*8ea0*/  FADD.FTZ R155, R172, R155 ;  /* 0x0000009bac9b7221 */ /* 0x000fe40000010000 */
[----:B------:R-:W-:Y:S02]  /*8eb0*/  FFMA.FTZ R159, R203, R158, R159 ;  /* 0x0000009ecb9f7223 */ /* 0x000fe4000001009f */
[----:B------:R-:W-:Y:S02]  /*8ec0*/  FFMA.FTZ R60, R4, -R229, R60 ;  /* 0x800000e5043c7223 */ /* 0x000fe4000001003c */
[----:B------:R-:W-:Y:S02]  /*8ed0*/  FMUL.FTZ R154, R166, -R157 ;  /* 0x8000009da69a7220 */ /* 0x000fe40000410000 */
[----:B------:R-:W-:-:S02]  /*8ee0*/  FMUL.FTZ R156, R232, R43 ;  /* 0x0000002be89c7220 */ /* 0x000fc40000410000 */
[----:B------:R-:W-:Y:S02]  /*8ef0*/  FMUL.FTZ R160, R61, R234 ;  /* 0x000000ea3da07220 */ /* 0x000fe40000410000 */
[----:B------:R-:W-:Y:S02]  /*8f00*/  FMUL.FTZ R166, R166, -R155 ;  /* 0x8000009ba6a67220 */ /* 0x000fe40000410000 */
[----:B------:R-:W-:Y:S02]  /*8f10*/  FFMA.FTZ R232, R162, R232, R159 ;  /* 0x000000e8a2e87223 */ /* 0x000fe4000001009f */
[----:B------:R-:W-:Y:S02]  /*8f20*/  FMUL.FTZ R158, R65, UR15 ;  /* 0x0000000f419e7c20 */ /* 0x000fe40008410000 */
[----:B------:R-:W-:Y:S02]  /*8f30*/  FMUL.FTZ R162, R67, R48 ;  /* 0x0000003043a27220 */ /* 0x000fe40000410000 */
[----:B------:R-:W-:-:S02]  /*8f40*/  FFMA.FTZ R63, R2, -R61, R60 ;  /* 0x8000003d023f7223 */ /* 0x000fc4000001003c */
[----:B------:R-:W-:Y:S02]  /*8f50*/  FFMA.FTZ R154, R167, R155, -R154 ;  /* 0x0000009ba79a7223 */ /* 0x000fe4000001089a */
[----:B------:R-:W-:Y:S02]  /*8f60*/  FADD.FTZ R20, R156, R20 ;  /* 0x000000149c147221 */ /* 0x000fe40000010000 */
[-C--:B------:R-:W-:Y:S02]  /*8f70*/  FMUL.FTZ R61, R61, R156.reuse ;  /* 0x0000009c3d3d7220 */ /* 0x080fe40000410000 */
[----:B------:R-:W-:Y:S02]  /*8f80*/  FFMA.FTZ R60, R203, R156, R160 ;  /* 0x0000009ccb3c7223 */ /* 0x000fe400000100a0 */
[----:B------:R-:W-:Y:S02]  /*8f90*/  FFMA.FTZ R156, R167, R157, R166 ;  /* 0x0000009da79c7223 */ /* 0x000fe400000100a6 */
[----:B------:R-:W-:-:S02]  /*8fa0*/  FFMA.FTZ R158, R67, UR14, -R158 ;  /* 0x0000000e439e7c23 */ /* 0x000fc4000801089e */
[-C--:B------:R-:W-:Y:S02]  /*8fb0*/  FMUL.FTZ R160, R65, R48.reuse ;  /* 0x0000003041a07220 */ /* 0x080fe40000410000 */
[----:B------:R-:W-:Y:S02]  /*8fc0*/  FFMA.FTZ R231, R164, -R48, R231 ;  /* 0x80000030a4e77223 */ /* 0x000fe400000100e7 */
[----:B------:R-:W-:Y:S02]  /*8fd0*/  FMUL.FTZ R167, R229, R162 ;  /* 0x000000a2e5a77220 */ /* 0x000fe40000410000 */
[----:B------:R-:W-:Y:S02]  /*8fe0*/  FADD.FTZ R154, R171, R154 ;  /* 0x0000009aab9a7221 */ /* 0x000fe40000010000 */
[----:B------:R-:W-:Y:S02]  /*8ff0*/  FMUL.FTZ R166, R229, R158 ;  /* 0x0000009ee5a67220 */ /* 0x000fe40000410000 */
[----:B------:R-:W-:-:S02]  /*9000*/  FADD.FTZ R21, R160, R21 ;  /* 0x00000015a0157221 */ /* 0x000fc40000010000 */
[-C--:B------:R-:W-:Y:S02]  /*9010*/  FMUL.FTZ R229, R229, R160.reuse ;  /* 0x000000a0e5e57220 */ /* 0x080fe40000410000 */
[----:B------:R-:W-:Y:S02]  /*9020*/  FFMA.FTZ R167, R231, R160, R167 ;  /* 0x000000a0e7a77223 */ /* 0x000fe400000100a7 */
[----:B------:R-:W-:Y:S02]  /*9030*/  FADD.FTZ R156, -R187, R156 ;  /* 0x0000009cbb9c7221 */ /* 0x000fe40000010100 */
[C---:B------:R-:W-:Y:S02]  /*9040*/  FMUL.FTZ R160, R168.reuse, -R154 ;  /* 0x8000009aa8a07220 */ /* 0x040fe40000410000 */
[-C--:B------:R-:W-:Y:S02]  /*9050*/  FMUL.FTZ R158, R168, -R156.reuse ;  /* 0x8000009ca89e7220 */ /* 0x080fe40000410000 */
[C---:B------:R-:W-:Y:S01]  /*9060*/  FFMA.FTZ R165, R169.reuse, R156, R160 ;  /* 0x0000009ca9a57223 */ /* 0x040fe200000100a0 */
[----:B------:R-:W-:Y:S01]  /*9070*/  HADD2.F32 R160, -RZ, R94.H0_H0 ;  /* 0x2000005effa07230 */ /* 0x000fe20000004100 */
[----:B------:R-:W-:Y:S01]  /*9080*/  FFMA.FTZ R159, R169, R154, -R158 ;  /* 0x0000009aa99f7223 */ /* 0x000fe2000001089e */
[----:B------:R-:W-:Y:S01]  /*9090*/  HADD2.F32 R158, -RZ, R96.H0_H0 ;  /* 0x20000060ff9e7230 */ /* 0x000fe20000004100 */
[----:B------:R-:W-:-:S02]  /*90a0*/  FADD.FTZ R165, -R186, R165 ;  /* 0x000000a5baa57221 */ /* 0x000fc40000010100 */
[-C--:B------:R-:W-:Y:S02]  /*90b0*/  FMUL.FTZ R163, R154, R79.reuse ;  /* 0x0000004f9aa37220 */ /* 0x080fe40000410000 */
[----:B------:R-:W-:Y:S02]  /*90c0*/  FADD.FTZ R159, R170, R159 ;  /* 0x0000009faa9f7221 */ /* 0x000fe40000010000 */
[----:B------:R-:W-:Y:S02]  /*90d0*/  FMUL.FTZ R171, R165, R80 ;  /* 0x00000050a5ab7220 */ /* 0x000fe40000410000 */
[-C--:B------:R-:W-:Y:S02]  /*90e0*/  FFMA.FTZ R224, R161, -R79.reuse, R224 ;  /* 0x8000004fa1e07223 */ /* 0x080fe400000100e0 */
[----:B------:R-:W-:Y:S02]  /*90f0*/  FMUL.FTZ R173, R156, R79 ;  /* 0x0000004f9cad7220 */ /* 0x000fe40000410000 */
[----:B------:R-:W-:-:S02]  /*9100*/  FMUL.FTZ R170, R214, R163 ;  /* 0x000000a3d6aa7220 */ /* 0x000fc40000410000 */
[----:B------:R-:W-:Y:S02]  /*9110*/  FFMA.FTZ R168, R231, R162, -R229 ;  /* 0x000000a2e7a87223 */ /* 0x000fe400000108e5 */
[-C--:B------:R-:W-:Y:S02]  /*9120*/  FFMA.FTZ R223, R158, -R80.reuse, R223 ;  /* 0x800000509edf7223 */ /* 0x080fe400000100df */
[----:B------:R-:W-:Y:S02]  /*9130*/  FMUL.FTZ R162, R159, R80 ;  /* 0x000000509fa27220 */ /* 0x000fe40000410000 */
[----:B------:R-:W-:Y:S02]  /*9140*/  FMUL.FTZ R169, R216, R171 ;  /* 0x000000abd8a97220 */ /* 0x000fe40000410000 */
[-C--:B------:R-:W-:Y:S02]  /*9150*/  FFMA.FTZ R175, R224, R173.reuse, -R170 ;  /* 0x000000ade0af7223 */ /* 0x080fe400000108aa */
[----:B------:R-:W-:-:S02]  /*9160*/  FMUL.FTZ R173, R214, R173 ;  /* 0x000000add6ad7220 */ /* 0x000fc40000410000 */
[-C--:B------:R-:W-:Y:S02]  /*9170*/  FFMA.FTZ R169, R223, R162.reuse, R169 ;  /* 0x000000a2dfa97223 */ /* 0x080fe400000100a9 */
[----:B------:R-:W-:Y:S02]  /*9180*/  FMUL.FTZ R172, R216, R162 ;  /* 0x000000a2d8ac7220 */ /* 0x000fe40000410000 */
[----:B------:R-:W-:Y:S02]  /*9190*/  FMUL.FTZ R170, R155, R78 ;  /* 0x0000004e9baa7220 */ /* 0x000fe40000410000 */
[----:B------:R-:W-:Y:S02]  /*91a0*/  FFMA.FTZ R174, R224, R163, R173 ;  /* 0x000000a3e0ae7223 */ /* 0x000fe400000100ad */
[----:B------:R-:W-:Y:S01]  /*91b0*/  FADD.FTZ R173, RZ, R169 ;  /* 0x000000a9ffad7221 */ /* 0x000fe20000010000 */
[----:B------:R-:W-:Y:S01]  /*91c0*/  HADD2.F32 R169, -RZ, R93.H0_H0 ;  /* 0x2000005dffa97230 */ /* 0x000fe20000004100 */
[----:B------:R-:W-:-:S02]  /*91d0*/  FFMA.FTZ R172, R223, R171, -R172 ;  /* 0x000000abdfac7223 */ /* 0x000fc400000108ac */
[-C--:B------:R-:W-:Y:S02]  /*91e0*/  FFMA.FTZ R221, R160, -R78.reuse, R221 ;  /* 0x8000004ea0dd7223 */ /* 0x080fe400000100dd */
[----:B------:R-:W-:Y:S02]  /*91f0*/  FMUL.FTZ R176, R157, R78 ;  /* 0x0000004e9db07220 */ /* 0x000fe40000410000 */
[----:B------:R-:W-:Y:S02]  /*9200*/  FMUL.FTZ R177, R215, R170 ;  /* 0x000000aad7b17220 */ /* 0x000fe40000410000 */
[----:B------:R-:W-:Y:S02]  /*9210*/  FMUL.FTZ R171, R152, R77 ;  /* 0x0000004d98ab7220 */ /* 0x000fe40000410000 */
[----:B------:R-:W-:Y:S02]  /*9220*/  FADD.FTZ R173, R173, R174 ;  /* 0x000000aeadad7221 */ /* 0x000fe40000010000 */
[----:B------:R-:W-:-:S02]  /*9230*/  FADD.FTZ R172, RZ, R172 ;  /* 0x000000acffac7221 */ /* 0x000fc40000010000 */
[-C--:B------:R-:W-:Y:S02]  /*9240*/  FFMA.FTZ R174, R221, R176.reuse, -R177 ;  /* 0x000000b0ddae7223 */ /* 0x080fe400000108b1 */
[-C--:B------:R-:W-:Y:S02]  /*9250*/  FFMA.FTZ R222, R169, -R77.reuse, R222 ;  /* 0x8000004da9de7223 */ /* 0x080fe400000100de */
        /* <DEDUP_REMOVED lines=13> */
[-C--:B------:R-:W-:Y:S02]  /*9330*/  FFMA.FTZ R219, R172, -R76.reuse, R219 ;  /* 0x8000004cacdb7223 */ /* 0x080fe400000100db */
[----:B------:R-:W-:Y:S02]  /*9340*/  FMUL.FTZ R182, R153, R76 ;  /* 0x0000004c99b67220 */ /* 0x000fe40000410000 */
[----:B------:R-:W-:Y:S02]  /*9350*/  FMUL.FTZ R179, R213, R174 ;  /* 0x000000aed5b37220 */ /* 0x000fe40000410000 */
[----:B------:R-:W-:Y:S01]  /*9360*/  FADD.FTZ R178, R176, R175 ;  /* 0x000000afb0b27221 */ /* 0x000fe20000010000 */
[----:B------:R-:W-:Y:S01]  /*9370*/  HADD2.F32 R176, -RZ, R90.H0_H0 ;  /* 0x2000005affb07230 */ /* 0x000fe20000004100 */
[----:B------:R-:W-:Y:S02]  /*9380*/  FMUL.FTZ R175, R148, R75 ;  /* 0x0000004b94af7220 */ /* 0x000fe40000410000 */
[----:B------:R-:W-:-:S02]  /*9390*/  FFMA.FTZ R184, R219, R182, -R179 ;  /* 0x000000b6dbb87223 */ /* 0x000fc400000108b3 */
[----:B------:R-:W-:Y:S02]  /*93a0*/  FMUL.FTZ R182, R213, R182 ;  /* 0x000000b6d5b67220 */ /* 0x000fe40000410000 */
[-C--:B------:R-:W-:Y:S02]  /*93b0*/  FFMA.FTZ R220, R173, -R75.reuse, R220 ;  /* 0x8000004baddc7223 */ /* 0x080fe400000100dc */
[----:B------:R-:W-:Y:S02]  /*93c0*/  FMUL.FTZ R181, R140, R75 ;  /* 0x0000004b8cb57220 */ /* 0x000fe40000410000 */
[----:B------:R-:W-:Y:S02]  /*93d0*/  FMUL.FTZ R183, R210, R175 ;  /* 0x000000afd2b77220 */ /* 0x000fe40000410000 */
[----:B------:R-:W-:Y:S02]  /*93e0*/  FFMA.FTZ R179, R219, R174, R182 ;  /* 0x000000aedbb37223 */ /* 0x000fe400000100b6 */
[----:B------:R-:W-:-:S02]  /*93f0*/  FFMA.FTZ R183, R220, R181, -R183 ;  /* 0x000000b5dcb77223 */ /* 0x000fc400000108b7 */
[----:B------:R-:W-:Y:S02]  /*9400*/  FMUL.FTZ R181, R210, R181 ;  /* 0x000000b5d2b57220 */ /* 0x000fe40000410000 */
[----:B------:R-:W-:Y:S02]  /*9410*/  FADD.FTZ R179, R178, R179 ;  /* 0x000000b3b2b37221 */ /* 0x000fe40000010000 */
        /* <DEDUP_REMOVED lines=12> */
[-C--:B------:R-:W-:Y:S02]  /*94e0*/  FMUL.FTZ R179, R146, R73.reuse ;  /* 0x0000004992b37220 */ /* 0x080fe40000410000 */
[----:B------:R-:W-:Y:S02]  /*94f0*/  FFMA.FTZ R181, R217, R178, R182 ;  /* 0x000000b2d9b57223 */ /* 0x000fe400000100b6 */
[----:B------:R-:W-:Y:S02]  /*9500*/  FFMA.FTZ R218, R177, -R73, R218 ;  /* 0x80000049b1da7223 */ /* 0x000fe400000100da */
        /* <DEDUP_REMOVED lines=12> */
[-C--:B------:R-:W-:Y:S02]  /*95d0*/  FMUL.FTZ R186, R147, R72.reuse ;  /* 0x0000004893ba7220 */ /* 0x080fe40000410000 */
[----:B------:R-:W-:Y:S02]  /*95e0*/  FADD.FTZ R188, R183, R188 ;  /* 0x000000bcb7bc7221 */ /* 0x000fe40000010000 */
[----:B------:R-:W-:Y:S02]  /*95f0*/  FFMA.FTZ R209, R180, -R72, R209 ;  /* 0x80000048b4d17223 */ /* 0x000fe400000100d1 */
[C---:B------:R-:W-:Y:S02]  /*9600*/  FMUL.FTZ R187, R129.reuse, R182 ;  /* 0x000000b681bb7220 */ /* 0x040fe40000410000 */
[-C--:B------:R-:W-:Y:S02]  /*9610*/  FMUL.FTZ R183, R129, R186.reuse ;  /* 0x000000ba81b77220 */ /* 0x080fe40000410000 */
[----:B------:R-:W-:-:S02]  /*9620*/  FFMA.FTZ R187, R209, R186, -R187 ;  /* 0x000000bad1bb7223 */ /* 0x000fc400000108bb */
[-C--:B------:R-:W-:Y:S02]  /*9630*/  FMUL.FTZ R189, R114, R59.reuse ;  /* 0x0000003b72bd7220 */ /* 0x080fe40000410000 */
[----:B------:R-:W-:Y:S02]  /*9640*/  FFMA.FTZ R190, R209, R182, R183 ;  /* 0x000000b6d1be7223 */ /* 0x000fe400000100b7 */
[----:B------:R-:W-:Y:S02]  /*9650*/  FMUL.FTZ R186, R115, R58 ;  /* 0x0000003a73ba7220 */ /* 0x000fe40000410000 */
[-C--:B------:R-:W-:Y:S02]  /*9660*/  FMUL.FTZ R183, R142, R59.reuse ;  /* 0x0000003b8eb77220 */ /* 0x080fe40000410000 */
[----:B------:R-:W-:Y:S02]  /*9670*/  FFMA.FTZ R226, R181, -R59, R226 ;  /* 0x8000003bb5e27223 */ /* 0x000fe400000100e2 */
[----:B------:R-:W-:-:S02]  /*9680*/  FMUL.FTZ R191, R208, R189 ;  /* 0x000000bdd0bf7220 */ /* 0x000fc40000410000 */
[-C--:B------:R-:W-:Y:S02]  /*9690*/  FFMA.FTZ R225, R184, -R58.reuse, R225 ;  /* 0x8000003ab8e17223 */ /* 0x080fe400000100e1 */
        /* <DEDUP_REMOVED lines=14> */
[-C--:B------:R-:W-:Y:S02]  /*9780*/  FMUL.FTZ R187, R70, R57.reuse ;  /* 0x0000003946bb7220 */ /* 0x080fe40000410000 */
[----:B------:R-:W-:Y:S01]  /*9790*/  FADD.FTZ R194, R190, R189 ;  /* 0x000000bdbec27221 */ /* 0x000fe20000010000 */
[----:B------:R-:W-:Y:S01]  /*97a0*/  HADD2.F32 R189, -RZ, R83.H0_H0 ;  /* 0x20000053ffbd7230 */ /* 0x000fe20000004100 */
[-C--:B------:R-:W-:Y:S02]  /*97b0*/  FFMA.FTZ R228, R185, -R57.reuse, R228 ;  /* 0x80000039b9e47223 */ /* 0x080fe400000100e4 */
[----:B------:R-:W-:Y:S02]  /*97c0*/  FMUL.FTZ R191, R68, R57 ;  /* 0x0000003944bf7220 */ /* 0x000fe40000410000 */
[----:B------:R-:W-:-:S02]  /*97d0*/  FMUL.FTZ R195, R206, R187 ;  /* 0x000000bbcec37220 */ /* 0x000fc40000410000 */
[-C--:B------:R-:W-:Y:S02]  /*97e0*/  FMUL.FTZ R190, R69, R56.reuse ;  /* 0x0000003845be7220 */ /* 0x080fe40000410000 */
[-C--:B------:R-:W-:Y:S02]  /*97f0*/  FFMA.FTZ R197, R228, R191.reuse, -R195 ;  /* 0x000000bfe4c57223 */ /* 0x080fe400000108c3 */
[-C--:B------:R-:W-:Y:S02]  /*9800*/  FFMA.FTZ R205, R188, -R56.reuse, R205 ;  /* 0x80000038bccd7223 */ /* 0x080fe400000100cd */
[----:B------:R-:W-:Y:S02]  /*9810*/  FMUL.FTZ R196, R71, R56 ;  /* 0x0000003847c47220 */ /* 0x000fe40000410000 */
[----:B------:R-:W-:Y:S02]  /*9820*/  FMUL.FTZ R198, R227, R190 ;  /* 0x000000bee3c67220 */ /* 0x000fe40000410000 */
[----:B------:R-:W-:-:S02]  /*9830*/  FMUL.FTZ R195, R206, R191 ;  /* 0x000000bfcec37220 */ /* 0x000fc40000410000 */
[----:B------:R-:W-:Y:S02]  /*9840*/  FMUL.FTZ R191, R66, R53 ;  /* 0x0000003542bf7220 */ /* 0x000fe40000410000 */
[----:B------:R-:W-:Y:S02]  /*9850*/  FADD.FTZ R192, R192, R193 ;  /* 0x000000c1c0c07221 */ /* 0x000fe40000010000 */
[----:B------:R-:W-:Y:S02]  /*9860*/  FFMA.FTZ R199, R205, R196, -R198 ;  /* 0x000000c4cdc77223 */ /* 0x000fe400000108c6 */
[----:B------:R-:W-:Y:S02]  /*9870*/  FFMA.FTZ R195, R228, R187, R195 ;  /* 0x000000bbe4c37223 */ /* 0x000fe400000100c3 */
[-C--:B------:R-:W-:Y:S02]  /*9880*/  FFMA.FTZ R230, R189, -R53.reuse, R230 ;  /* 0x80000035bde67223 */ /* 0x080fe400000100e6 */
[----:B------:R-:W-:-:S02]  /*9890*/  FMUL.FTZ R201, R64, R53 ;  /* 0x0000003540c97220 */ /* 0x000fc40000410000 */
[----:B------:R-:W-:Y:S02]  /*98a0*/  FMUL.FTZ R198, R204, R191 ;  /* 0x000000bfccc67220 */ /* 0x000fe40000410000 */
[----:B------:R-:W-:Y:S02]  /*98b0*/  FADD.FTZ R192, R192, R197 ;  /* 0x000000c5c0c07221 */ /* 0x000fe40000010000 */
[----:B------:R-:W-:Y:S02]  /*98c0*/  FMUL.FTZ R196, R227, R196 ;  /* 0x000000c4e3c47220 */ /* 0x000fe40000410000 */
[----:B------:R-:W-:Y:S02]  /*98d0*/  FADD.FTZ R194, R194, R195 ;  /* 0x000000c3c2c27221 */ /* 0x000fe40000010000 */
[----:B------:R-:W-:Y:S02]  /*98e0*/  FFMA.FTZ R195, R230, R201, -R198 ;  /* 0x000000c9e6c37223 */ /* 0x000fe400000108c6 */
[----:B------:R-:W-:-:S02]  /*98f0*/  FADD.FTZ R192, R192, R199 ;  /* 0x000000c7c0c07221 */ /* 0x000fc40000010000 */
[----:B------:R-:W-:Y:S02]  /*9900*/  FFMA.FTZ R193, R205, R190, R196 ;  /* 0x000000becdc17223 */ /* 0x000fe400000100c4 */
[----:B------:R-:W-:Y:S02]  /*9910*/  FMUL.FTZ R201, R204, R201 ;  /* 0x000000c9ccc97220 */ /* 0x000fe40000410000 */
[----:B------:R-:W-:Y:S02]  /*9920*/  FADD.FTZ R195, R192, R195 ;  /* 0x000000c3c0c37221 */ /* 0x000fe40000010000 */
[----:B------:R-:W-:Y:S02]  /*9930*/  FADD.FTZ R193, R194, R193 ;  /* 0x000000c1c2c17221 */ /* 0x000fe40000010000 */
[----:B------:R-:W-:Y:S02]  /*9940*/  FFMA.FTZ R194, R230, R191, R201 ;  /* 0x000000bfe6c27223 */ /* 0x000fe400000100c9 */
[----:B------:R-:W-:-:S02]  /*9950*/  FFMA.FTZ R61, R203, R234, -R61 ;  /* 0x000000eacb3d7223 */ /* 0x000fc4000001083d */
[----:B------:R-:W-:Y:S02]  /*9960*/  FADD.FTZ R168, R195, R168 ;  /* 0x000000a8c3a87221 */ /* 0x000fe40000010000 */
[----:B------:R-:W-:Y:S02]  /*9970*/  FADD.FTZ R194, R193, R194 ;  /* 0x000000c2c1c27221 */ /* 0x000fe40000010000 */
[----:B------:R-:W-:Y:S01]  /*9980*/  FMUL.FTZ R196, R67, UR15 ;  /* 0x0000000f43c47c20 */ /* 0x000fe20008410000 */
[----:B------:R-:W-:Y:S01]  /*9990*/  SHFL.DOWN PT, R193, R62, 0x1, 0x1f ;  /* 0x08201f003ec17f89 */ /* 0x000fe200000e0000 */
[----:B------:R-:W-:Y:S02]  /*99a0*/  FADD.FTZ R168, R168, R61 ;  /* 0x0000003da8a87221 */ /* 0x000fe40000010000 */
[----:B------:R-:W-:Y:S02]  /*99b0*/  FMUL.FTZ R67, R66, UR15 ;  /* 0x0000000f42437c20 */ /* 0x000fe40008410000 */
[----:B------:R-:W-:Y:S01]  /*99c0*/  FADD.FTZ R167, R194, R167 ;  /* 0x000000a7c2a77221 */ /* 0x000fe20000010000 */
[----:B------:R-:W0:Y:S01]  /*99d0*/  SHFL.DOWN PT, R192, R168, 0x1, 0x1f ;  /* 0x08201f00a8c07f89 */ /* 0x000e2200000e0000 */
[----:B------:R-:W-:-:S02]  /*99e0*/  FFMA.FTZ R67, R64, UR14, -R67 ;  /* 0x0000000e40437c23 */ /* 0x000fc40008010843 */
[----:B------:R-:W-:Y:S01]  /*99f0*/  FADD.FTZ R167, R167, R60 ;  /* 0x0000003ca7a77221 */ /* 0x000fe20000010000 */
[----:B------:R-:W1:Y:S01]  /*9a00*/  SHFL.DOWN PT, R194, R63, 0x1, 0x1f ;  /* 0x08201f003fc27f89 */ /* 0x000e6200000e0000 */
[----:B------:R-:W-:Y:S02]  /*9a10*/  FMUL.FTZ R60, R69, UR15 ;  /* 0x0000000f453c7c20 */ /* 0x000fe40008410000 */
[----:B------:R-:W-:Y:S02]  /*9a20*/  FMUL.FTZ R204, R204, R67 ;  /* 0x00000043cccc7220 */ /* 0x000fe40000410000 */
[----:B------:R-:W-:Y:S02]  /*9a30*/  FFMA.FTZ R196, R65, UR14, R196 ;  /* 0x0000000e41c47c23 */ /* 0x000fe400080100c4 */
[----:B------:R-:W-:Y:S02]  /*9a40*/  FMUL.FTZ R67, R64, UR15 ;  /* 0x0000000f40437c20 */ /* 0x000fe40008410000 */
[----:B------:R-:W-:-:S02]  /*9a50*/  FFMA.FTZ R64, R71, UR14, -R60 ;  /* 0x0000000e47407c23 */ /* 0x000fc4000801083c */
[----:B------:R-:W-:Y:S02]  /*9a60*/  FMUL.FTZ R60, R71, UR15 ;  /* 0x0000000f473c7c20 */ /* 0x000fe40008410000 */
[----:B------:R-:W2:Y:S01]  /*9a70*/  SHFL.DOWN PT, R71, R167, 0x1, 0x1f ;  /* 0x08201f00a7477f89 */ /* 0x000ea200000e0000 */
[----:B------:R-:W-:Y:S02]  /*9a80*/  FFMA.FTZ R166, R231, R196, R166 ;  /* 0x000000c4e7a67223 */ /* 0x000fe400000100a6 */
[----:B------:R-:W-:Y:S02]  /*9a90*/  FMUL.FTZ R61, R70, UR15 ;  /* 0x0000000f463d7c20 */ /* 0x000fe40008410000 */
[----:B------:R-:W-:Y:S02]  /*9aa0*/  FFMA.FTZ R65, R164, R65, R166 ;  /* 0x00000041a4417223 */ /* 0x000fe400000100a6 */
[----:B------:R-:W-:Y:S02]  /*9ab0*/  FMUL.FTZ R64, R227, R64 ;  /* 0x00000040e3407220 */ /* 0x000fe40000410000 */
[----:B------:R-:W-:-:S02]  /*9ac0*/  FADD.FTZ R52, R65, R52 ;  /* 0x0000003441347221 */ /* 0x000fc40000010000 */
[----:B------:R-:W-:Y:S02]  /*9ad0*/  FFMA.FTZ R60, R69, UR14, R60 ;  /* 0x0000000e453c7c23 */ /* 0x000fe4000801003c */
[----:B------:R-:W-:Y:S01]  /*9ae0*/  FFMA.FTZ R65, R68, UR14, -R61 ;  /* 0x0000000e44417c23 */ /* 0x000fe2000801083d */
[----:B------:R-:W-:Y:S01]  /*9af0*/  MOV R61, R168 ;  /* 0x000000a8003d7202 */ /* 0x000fe20000000f00 */
[----:B------:R-:W-:Y:S02]  /*9b00*/  FFMA.FTZ R60, R205, R60, R64 ;  /* 0x0000003ccd3c7223 */ /* 0x000fe40000010040 */
[----:B------:R-:W-:Y:S02]  /*9b10*/  FFMA.FTZ R67, R66, UR14, R67 ;  /* 0x0000000e42437c23 */ /* 0x000fe40008010043 */
[----:B0-----:R-:W-:Y:S02]  /*9b20*/  @!P0 FADD.FTZ R61, R61, R192 ;  /* 0x000000c03d3d8221 */ /* 0x001fe40000010000 */
[----:B------:R-:W-:Y:S01]  /*9b30*/  FFMA.FTZ R69, R188, R69, R60 ;  /* 0x00000045bc457223 */ /* 0x000fe2000001003c */
[----:B------:R-:W-:Y:S01]  /*9b40*/  MOV R60, R167 ;  /* 0x000000a7003c7202 */ /* 0x000fe20000000f00 */
[----:B------:R-:W-:-:S02]  /*9b50*/  FMUL.FTZ R206, R206, R65 ;  /* 0x00000041cece7220 */ /* 0x000fc40000410000 */
[----:B-1----:R-:W-:Y:S02]  /*9b60*/  @!P0 FADD.FTZ R63, R63, R194 ;  /* 0x000000c23f3f8221 */ /* 0x002fe40000010000 */
[----:B------:R-:W-:Y:S02]  /*9b70*/  FMUL.FTZ R65, R68, UR15 ;  /* 0x0000000f44417c20 */ /* 0x000fe40008410000 */
[----:B------:R-:W0:Y:S01]  /*9b80*/  SHFL.DOWN PT, R68, R61, 0x2, 0x1f ;  /* 0x08401f003d447f89 */ /* 0x000e2200000e0000 */
[----:B------:R-:W-:Y:S02]  /*9b90*/  FFMA.FTZ R67, R230, R67, R204 ;  /* 0x00000043e6437223 */ /* 0x000fe400000100cc */
[----:B------:R-:W-:Y:S01]  /*9ba0*/  @!P0 FADD.FTZ R62, R62, R193 ;  /* 0x000000c13e3e8221 */ /* 0x000fe20000010000 */
[----:B------:R-:W1:Y:S01]  /*9bb0*/  SHFL.DOWN PT, R164, R63, 0x2, 0x1f ;  /* 0x08401f003fa47f89 */ /* 0x000e6200000e0000 */
[----:B--2---:R-:W-:Y:S01]  /*9bc0*/  @!P0 FADD.FTZ R60, R60, R71 ;  /* 0x000000473c3c8221 */ /* 0x004fe20000010000 */
[----:B------:R-:W-:Y:S01]  /*9bd0*/  ISETP.GT.AND P0, PT, R131, 0x1d, PT ;  /* 0x0000001d8300780c */ /* 0x000fe20003f04270 */
[----:B------:R-:W-:Y:S01]  /*9be0*/  FFMA.FTZ R66, R189, R66, R67 ;  /* 0x00000042bd427223 */ /* 0x000fe20000010043 */
[----:B------:R-:W2:Y:S01]  /*9bf0*/  SHFL.DOWN PT, R71, R62, 0x2, 0x1f ;  /* 0x08401f003e477f89 */ /* 0x000ea200000e0000 */
[----:B------:R-:W-:-:S02]  /*9c00*/  FMUL.FTZ R64, R115, UR15 ;  /* 0x0000000f73407c20 */ /* 0x000fc40008410000 */
[----:B------:R-:W-:Y:S01]  /*9c10*/  FADD.FTZ R51, R66, R51 ;  /* 0x0000003342337221 */ /* 0x000fe20000010000 */
[----:B------:R-:W3:Y:S01]  /*9c20*/  SHFL.DOWN PT, R67, R60, 0x2, 0x1f ;  /* 0x08401f003c437f89 */ /* 0x000ee200000e0000 */
[C---:B------:R-:W-:Y:S02]  /*9c30*/  FFMA.FTZ R66, R143.reuse, UR14, -R64 ;  /* 0x0000000e8f427c23 */ /* 0x040fe40008010840 */
[----:B------:R-:W-:Y:S02]  /*9c40*/  FMUL.FTZ R64, R143, UR15 ;  /* 0x0000000f8f407c20 */ /* 0x000fe40008410000 */
[----:B------:R-:W-:Y:S02]  /*9c50*/  FMUL.FTZ R66, R207, R66 ;  /* 0x00000042cf427220 */ /* 0x000fe40000410000 */
[----:B------:R-:W-:Y:S02]  /*9c60*/  FFMA.FTZ R64, R115, UR14, R64 ;  /* 0x0000000e73407c23 */ /* 0x000fe40008010040 */
[----:B------:R-:W-:-:S02]  /*9c70*/  FFMA.FTZ R65, R70, UR14, R65 ;  /* 0x0000000e46417c23 */ /* 0x000fc40008010041 */
[----:B------:R-:W-:Y:S02]  /*9c80*/  FFMA.FTZ R64, R225, R64, R66 ;  /* 0x00000040e1407223 */ /* 0x000fe40000010042 */
[----:B0-----:R-:W-:Y:S02]  /*9c90*/  @!P0 FADD.FTZ R61, R61, R68 ;  /* 0x000000443d3d8221 */ /* 0x001fe40000010000 */
[----:B------:R-:W-:Y:S02]  /*9ca0*/  FFMA.FTZ R115, R184, R115, R64 ;  /* 0x00000073b8737223 */ /* 0x000fe40000010040 */
[----:B-1----:R-:W-:Y:S01]  /*9cb0*/  @!P0 FADD.FTZ R63, R63, R164 ;  /* 0x000000a43f3f8221 */ /* 0x002fe20000010000 */
[----:B------:R-:W0:Y:S01]  /*9cc0*/  SHFL.DOWN PT, R66, R61, 0x4, 0x1f ;  /* 0x08801f003d427f89 */ /* 0x000e2200000e0000 */
[----:B------:R-:W-:Y:S02]  /*9cd0*/  FFMA.FTZ R65, R228, R65, R206 ;  /* 0x00000041e4417223 */ /* 0x000fe400000100ce */
[----:B--2---:R-:W-:Y:S01]  /*9ce0*/  @!P0 FADD.FTZ R62, R62, R71 ;  /* 0x000000473e3e8221 */ /* 0x004fe20000010000 */
[----:B------:R-:W1:Y:S01]  /*9cf0*/  SHFL.DOWN PT, R68, R63, 0x4, 0x1f ;  /* 0x08801f003f447f89 */ /* 0x000e6200000e0000 */
[----:B------:R-:W-:-:S02]  /*9d00*/  FADD.FTZ R46, R115, R46 ;  /* 0x0000002e732e7221 */ /* 0x000fc40000010000 */
[----:B---3--:R-:W-:Y:S01]  /*9d10*/  @!P0 FADD.FTZ R60, R60, R67 ;  /* 0x000000433c3c8221 */ /* 0x008fe20000010000 */
[----:B------:R-:W2:Y:S01]  /*9d20*/  SHFL.DOWN PT, R115, R62, 0x4, 0x1f ;  /* 0x08801f003e737f89 */ /* 0x000ea200000e0000 */
[----:B------:R-:W-:Y:S01]  /*9d30*/  FFMA.FTZ R70, R185, R70, R65 ;  /* 0x00000046b9467223 */ /* 0x000fe20000010041 */
[----:B------:R-:W-:Y:S01]  /*9d40*/  ISETP.GT.AND P0, PT, R131, 0x1b, PT ;  /* 0x0000001b8300780c */ /* 0x000fe20003f04270 */
[----:B------:R-:W-:Y:S01]  /*9d50*/  FMUL.FTZ R65, R142, UR15 ;  /* 0x0000000f8e417c20 */ /* 0x000fe20008410000 */
[----:B------:R-:W3:Y:S01]  /*9d60*/  SHFL.DOWN PT, R71, R60, 0x4, 0x1f ;  /* 0x08801f003c477f89 */ /* 0x000ee200000e0000 */
[----:B------:R-:W-:Y:S02]  /*9d70*/  FMUL.FTZ R64, R145, UR15 ;  /* 0x0000000f91407c20 */ /* 0x000fe40008410000 */
[----:B------:R-:W-:Y:S02]  /*9d80*/  FFMA.FTZ R65, R114, UR14, -R65 ;  /* 0x0000000e72417c23 */ /* 0x000fe40008010841 */
[----:B------:R-:W-:-:S02]  /*9d90*/  FFMA.FTZ R64, R147, UR14, -R64 ;  /* 0x0000000e93407c23 */ /* 0x000fc40008010840 */
[----:B------:R-:W-:Y:S02]  /*9da0*/  FMUL.FTZ R208, R208, R65 ;  /* 0x00000041d0d07220 */ /* 0x000fe40000410000 */
[----:B------:R-:W-:Y:S02]  /*9db0*/  FMUL.FTZ R67, R114, UR15 ;  /* 0x0000000f72437c20 */ /* 0x000fe40008410000 */
[----:B------:R-:W-:Y:S02]  /*9dc0*/  FMUL.FTZ R129, R129, R64 ;  /* 0x0000004081817220 */ /* 0x000fe40000410000 */
[----:B------:R-:W-:Y:S02]  /*9dd0*/  FMUL.FTZ R65, R146, UR15 ;  /* 0x0000000f92417c20 */ /* 0x000fe40008410000 */
[----:B------:R-:W-:Y:S02]  /*9de0*/  FMUL.FTZ R64, R147, UR15 ;  /* 0x0000000f93407c20 */ /* 0x000fe40008410000 */
[----:B------:R-:W-:-:S02]  /*9df0*/  FADD.FTZ R50, R69, R50 ;  /* 0x0000003245327221 */ /* 0x000fc40000010000 */
[----:B------:R-:W-:Y:S02]  /*9e00*/  FFMA.FTZ R69, R142, UR14, R67 ;  /* 0x0000000e8e457c23 */ /* 0x000fe40008010043 */
[C---:B------:R-:W-:Y:S02]  /*9e10*/  FFMA.FTZ R67, R144.reuse, UR14, -R65 ;  /* 0x0000000e90437c23 */ /* 0x040fe40008010841 */
[----:B------:R-:W-:Y:S02]  /*9e20*/  FFMA.FTZ R64, R145, UR14, R64 ;  /* 0x0000000e91407c23 */ /* 0x000fe40008010040 */
[----:B------:R-:W-:Y:S02]  /*9e30*/  FMUL.FTZ R65, R144, UR15 ;  /* 0x0000000f90417c20 */ /* 0x000fe40008410000 */
[----:B0-----:R-:W-:Y:S02]  /*9e40*/  @!P0 FADD.FTZ R61, R61, R66 ;  /* 0x000000423d3d8221 */ /* 0x001fe40000010000 */
[----:B------:R-:W-:-:S02]  /*9e50*/  FFMA.FTZ R64, R209, R64, R129 ;  /* 0x00000040d1407223 */ /* 0x000fc40000010081 */
[----:B------:R-:W-:Y:S02]  /*9e60*/  FMUL.FTZ R67, R128, R67 ;  /* 0x0000004380437220 */ /* 0x000fe40000410000 */
[----:B------:R-:W-:Y:S02]  /*9e70*/  FFMA.FTZ R65, R146, UR14, R65 ;  /* 0x0000000e92417c23 */ /* 0x000fe40008010041 */
[----:B-1----:R-:W-:Y:S02]  /*9e80*/  @!P0 FADD.FTZ R63, R63, R68 ;  /* 0x000000443f3f8221 */ /* 0x002fe40000010000 */
[----:B------:R-:W0:Y:S01]  /*9e90*/  SHFL.DOWN PT, R68, R61, 0x8, 0x1f ;  /* 0x09001f003d447f89 */ /* 0x000e2200000e0000 */
[----:B------:R-:W-:Y:S02]  /*9ea0*/  FFMA.FTZ R69, R226, R69, R208 ;  /* 0x00000045e2457223 */ /* 0x000fe400000100d0 */
[----:B------:R-:W-:Y:S02]  /*9eb0*/  FFMA.FTZ R145, R180, R145, R64 ;  /* 0x00000091b4917223 */ /* 0x000fe40000010040 */
[----:B------:R-:W-:-:S02]  /*9ec0*/  FFMA.FTZ R65, R218, R65, R67 ;  /* 0x00000041da417223 */ /* 0x000fc40000010043 */
[----:B--2---:R-:W-:Y:S02]  /*9ed0*/  @!P0 FADD.FTZ R62, R62, R115 ;  /* 0x000000733e3e8221 */ /* 0x004fe40000010000 */
[----:B---3--:R-:W-:Y:S01]  /*9ee0*/  @!P0 FADD.FTZ R60, R60, R71 ;  /* 0x000000473c3c8221 */ /* 0x008fe20000010000 */
[----:B------:R-:W-:Y:S01]  /*9ef0*/  ISETP.GT.AND P0, PT, R131, 0x17, PT ;  /* 0x000000178300780c */ /* 0x000fe20003f04270 */
[----:B------:R-:W-:Y:S01]  /*9f00*/  FMUL.FTZ R64, R141, UR15 ;  /* 0x0000000f8d407c20 */ /* 0x000fe20008410000 */
[----:B------:R-:W1:Y:S01]  /*9f10*/  SHFL.DOWN PT, R71, R62, 0x8, 0x1f ;  /* 0x09001f003e477f89 */ /* 0x000e6200000e0000 */
[----:B------:R-:W-:Y:S02]  /*9f20*/  FADD.FTZ R49, R70, R49 ;  /* 0x0000003146317221 */ /* 0x000fe40000010000 */
[----:B------:R-:W-:Y:S01]  /*9f30*/  FFMA.FTZ R142, R181, R142, R69 ;  /* 0x0000008eb58e7223 */ /* 0x000fe20000010045 */
[----:B------:R-:W2:Y:S01]  /*9f40*/  SHFL.DOWN PT, R70, R63, 0x8, 0x1f ;  /* 0x09001f003f467f89 */ /* 0x000ea200000e0000 */
[----:B------:R-:W-:-:S02]  /*9f50*/  FFMA.FTZ R146, R177, R146, R65 ;  /* 0x00000092b1927223 */ /* 0x000fc40000010041 */
[C---:B------:R-:W-:Y:S01]  /*9f60*/  FFMA.FTZ R66, R149.reuse, UR14, -R64 ;  /* 0x0000000e95427c23 */ /* 0x040fe20008010840 */
[----:B------:R-:W3:Y:S01]  /*9f70*/  SHFL.DOWN PT, R69, R60, 0x8, 0x1f ;  /* 0x09001f003c457f89 */ /* 0x000ee200000e0000 */
[----:B------:R-:W-:Y:S02]  /*9f80*/  FMUL.FTZ R65, R148, UR15 ;  /* 0x0000000f94417c20 */ /* 0x000fe40008410000 */
[----:B------:R-:W-:Y:S02]  /*9f90*/  FMUL.FTZ R64, R149, UR15 ;  /* 0x0000000f95407c20 */ /* 0x000fe40008410000 */
[----:B------:R-:W-:Y:S02]  /*9fa0*/  FFMA.FTZ R67, R140, UR14, -R65 ;  /* 0x0000000e8c437c23 */ /* 0x000fe40008010841 */
[----:B------:R-:W-:Y:S02]  /*9fb0*/  FMUL.FTZ R66, R211, R66 ;  /* 0x00000042d3427220 */ /* 0x000fe40000410000 */
[----:B------:R-:W-:-:S02]  /*9fc0*/  FFMA.FTZ R64, R141, UR14, R64 ;  /* 0x0000000e8d407c23 */ /* 0x000fc40008010040 */
[----:B------:R-:W-:Y:S02]  /*9fd0*/  FMUL.FTZ R65, R140, UR15 ;  /* 0x0000000f8c417c20 */ /* 0x000fe40008410000 */
[----:B------:R-:W-:Y:S02]  /*9fe0*/  FFMA.FTZ R66, R217, R64, R66 ;  /* 0x00000040d9427223 */ /* 0x000fe40000010042 */
[----:B------:R-:W-:Y:S02]  /*9ff0*/  FMUL.FTZ R67, R210, R67 ;  /* 0x00000043d2437220 */ /* 0x000fe40000410000 */
[----:B------:R-:W-:Y:S02]  /*a000*/  FFMA.FTZ R65, R148, UR14, R65 ;  /* 0x0000000e94417c23 */ /* 0x000fe40008010041 */
[----:B------:R-:W-:Y:S02]  /*a010*/  FMUL.FTZ R64, R151, UR15 ;  /* 0x0000000f97407c20 */ /* 0x000fe40008410000 */
[----:B------:R-:W-:-:S02]  /*a020*/  FFMA.FTZ R65, R220, R65, R67 ;  /* 0x00000041dc417223 */ /* 0x000fc40000010043 */
[----:B------:R-:W-:Y:S02]  /*a030*/  FFMA.FTZ R64, R153, UR14, -R64 ;  /* 0x0000000e99407c23 */ /* 0x000fe40008010840 */
[----:B0-----:R-:W-:Y:S02]  /*a040*/  @!P0 FADD.FTZ R61, R61, R68 ;  /* 0x000000443d3d8221 */ /* 0x001fe40000010000 */
[----:B------:R-:W-:Y:S02]  /*a050*/  FFMA.FTZ R148, R173, R148, R65 ;  /* 0x00000094ad947223 */ /* 0x000fe40000010041 */
[----:B------:R-:W-:Y:S02]  /*a060*/  FMUL.FTZ R213, R213, R64 ;  /* 0x00000040d5d57220 */ /* 0x000fe40000410000 */
[----:B------:R-:W-:Y:S02]  /*a070*/  FMUL.FTZ R65, R152, UR15 ;  /* 0x0000000f98417c20 */ /* 0x000fe40008410000 */
[----:B------:R-:W-:-:S02]  /*a080*/  FMUL.FTZ R64, R153, UR15 ;  /* 0x0000000f99407c20 */ /* 0x000fc40008410000 */
[----:B------:R-:W-:Y:S02]  /*a090*/  FFMA.FTZ R141, R176, R141, R66 ;  /* 0x0000008db08d7223 */ /* 0x000fe40000010042 */
[----:B------:R-:W0:Y:S01]  /*a0a0*/  SHFL.DOWN PT, R66, R61, 0x10, 0x1f ;  /* 0x0a001f003d427f89 */ /* 0x000e2200000e0000 */
[C---:B------:R-:W-:Y:S02]  /*a0b0*/  FFMA.FTZ R67, R150.reuse, UR14, -R65 ;  /* 0x0000000e96437c23 */ /* 0x040fe40008010841 */
[----:B------:R-:W-:Y:S02]  /*a0c0*/  FFMA.FTZ R64, R151, UR14, R64 ;  /* 0x0000000e97407c23 */ /* 0x000fe40008010040 */
[----:B------:R-:W-:Y:S02]  /*a0d0*/  FMUL.FTZ R65, R150, UR15 ;  /* 0x0000000f96417c20 */ /* 0x000fe40008410000 */
[----:B-1----:R-:W-:Y:S02]  /*a0e0*/  @!P0 FADD.FTZ R62, R62, R71 ;  /* 0x000000473e3e8221 */ /* 0x002fe40000010000 */
[----:B--2---:R-:W-:-:S02]  /*a0f0*/  @!P0 FADD.FTZ R63, R63, R70 ;  /* 0x000000463f3f8221 */ /* 0x004fc40000010000 */
[----:B---3--:R-:W-:Y:S01]  /*a100*/  @!P0 FADD.FTZ R60, R60, R69 ;  /* 0x000000453c3c8221 */ /* 0x008fe20000010000 */
[----:B------:R-:W1:Y:S01]  /*a110*/  SHFL.DOWN PT, R71, R62, 0x10, 0x1f ;  /* 0x0a001f003e477f89 */ /* 0x000e6200000e0000 */
[----:B------:R-:W-:Y:S01]  /*a120*/  FFMA.FTZ R64, R219, R64, R213 ;  /* 0x00000040db407223 */ /* 0x000fe200000100d5 */
[----:B------:R-:W-:Y:S01]  /*a130*/  ISETP.GT.AND P0, PT, R131, 0xf, PT ;  /* 0x0000000f8300780c */ /* 0x000fe20003f04270 */
[----:B------:R-:W-:Y:S01]  /*a140*/  FMUL.FTZ R67, R212, R67 ;  /* 0x00000043d4437220 */ /* 0x000fe20000410000 */
[----:B------:R-:W2:Y:S01]  /*a150*/  SHFL.DOWN PT, R68, R63, 0x10, 0x1f ;  /* 0x0a001f003f447f89 */ /* 0x000ea200000e0000 */
[----:B------:R-:W-:Y:S02]  /*a160*/  FFMA.FTZ R65, R152, UR14, R65 ;  /* 0x0000000e98417c23 */ /* 0x000fe40008010041 */
[----:B------:R-:W-:Y:S01]  /*a170*/  FFMA.FTZ R151, R172, R151, R64 ;  /* 0x00000097ac977223 */ /* 0x000fe20000010040 */
[----:B------:R-:W3:Y:S01]  /*a180*/  SHFL.DOWN PT, R69, R60, 0x10, 0x1f ;  /* 0x0a001f003c457f89 */ /* 0x000ee200000e0000 */
[----:B------:R-:W-:-:S02]  /*a190*/  FFMA.FTZ R65, R222, R65, R67 ;  /* 0x00000041de417223 */ /* 0x000fc40000010043 */
[----:B------:R-:W-:Y:S02]  /*a1a0*/  FMUL.FTZ R64, R155, UR15 ;  /* 0x0000000f9b407c20 */ /* 0x000fe40008410000 */
[----:B------:R-:W-:Y:S02]  /*a1b0*/  FFMA.FTZ R152, R169, R152, R65 ;  /* 0x00000098a9987223 */ /* 0x000fe40000010041 */
[----:B------:R-:W-:Y:S02]  /*a1c0*/  FFMA.FTZ R64, R157, UR14, -R64 ;  /* 0x0000000e9d407c23 */ /* 0x000fe40008010840 */
[----:B------:R-:W-:Y:S02]  /*a1d0*/  FMUL.FTZ R65, R154, UR15 ;  /* 0x0000000f9a417c20 */ /* 0x000fe40008410000 */
[----:B------:R-:W-:Y:S02]  /*a1e0*/  FMUL.FTZ R215, R215, R64 ;  /* 0x00000040d7d77220 */ /* 0x000fe40000410000 */
[----:B------:R-:W-:-:S02]  /*a1f0*/  FFMA.FTZ R65, R156, UR14, -R65 ;  /* 0x0000000e9c417c23 */ /* 0x000fc40008010841 */
[----:B------:R-:W-:Y:S02]  /*a200*/  FMUL.FTZ R64, R159, UR15 ;  /* 0x0000000f9f407c20 */ /* 0x000fe40008410000 */
[----:B------:R-:W-:Y:S02]  /*a210*/  FMUL.FTZ R214, R214, R65 ;  /* 0x00000041d6d67220 */ /* 0x000fe40000410000 */
[----:B0-----:R-:W-:Y:S02]  /*a220*/  @!P0 FADD.FTZ R61, R61, R66 ;  /* 0x000000423d3d8221 */ /* 0x001fe40000010000 */
        /* <DEDUP_REMOVED lines=10> */
[----:B---3--:R-:W-:Y:S02]  /*a2d0*/  @!P0 FADD.FTZ R60, R60, R69 ;  /* 0x000000453c3c8221 */ /* 0x008fe40000010000 */
[----:B------:R-:W-:Y:S02]  /*a2e0*/  FFMA.FTZ R66, R221, R66, R215 ;  /* 0x00000042dd427223 */ /* 0x000fe400000100d7 */
[----:B------:R-:W-:Y:S01]  /*a2f0*/  FFMA.FTZ R67, R224, R67, R214 ;  /* 0x00000043e0437223 */ /* 0x000fe200000100d6 */
[----:B------:R0:W-:Y:S01]  /*a300*/  @!P1 STS.128 [R127.X16+0x860], R60 ;  /* 0x0008603c7f009388 */ /* 0x0001e2000000cc00 */
[----:B------:R-:W-:Y:S02]  /*a310*/  FFMA.FTZ R64, R223, R64, R65 ;  /* 0x00000040df407223 */ /* 0x000fe40000010041 */
[----:B------:R-:W-:-:S02]  /*a320*/  FFMA.FTZ R155, R160, R155, R66 ;  /* 0x0000009ba09b7223 */ /* 0x000fc40000010042 */
[----:B------:R-:W-:Y:S02]  /*a330*/  FFMA.FTZ R154, R161, R154, R67 ;  /* 0x0000009aa19a7223 */ /* 0x000fe40000010043 */
[----:B------:R-:W-:Y:S02]  /*a340*/  FFMA.FTZ R159, R158, R159, R64 ;  /* 0x0000009f9e9f7223 */ /* 0x000fe40000010040 */
        /* <DEDUP_REMOVED lines=42> */
.L_x_4251:
[----:B0-----:R-:W-:Y:S05]  /*a5f0*/  BSYNC B0 ;  /* 0x0000000000007941 */ /* 0x001fea0003800000 */
.L_x_4250:
[----:B------:R-:W-:-:S04]  /*a600*/  IADD3 R3, R3, 0x1, RZ ;  /* 0x0000000103037810 */ /* 0x000fc80007ffe0ff */
[----:B------:R-:W-:-:S13]  /*a610*/  ISETP.GE.AND P0, PT, R3, c[0x0][0x16c], PT ;  /* 0x00005b0003007a0c */ /* 0x000fda0003f06270 */
[----:B------:R-:W-:Y:S01]  /*a620*/  @P0 CALL.REL.NOINC `(.L_x_4215) ;  /* 0x0000001000000944 */ /* 0x000fe20003c00000 */
[----:B------:R-:W-:Y:S05]  /*a630*/  BRA `(.L_x_4252) ;  /* 0xffffa15000007947 */ /* 0x000fea000383ffff */
.L_x_4215:
        /* <DEDUP_REMOVED lines=38> */
[C---:B------:R-:W-:Y:S01]  /*a8a0*/  LOP3.LUT R11, R124.reuse, 0x1a0, RZ, 0xfc, !PT ;  /* 0x000001a07c0b7812 */ /* 0x040fe200078efcff */
[----:B------:R-:W5:Y:S01]  /*a8b0*/  @!P3 LDG.E.U16 R54, [R108.64+0x180] ;  /* 0x000180066c36b981 */ /* 0x000f62000c1e1500 */
[-C--:B------:R-:W-:Y:S02]  /*a8c0*/  ISETP.GE.AND P0, PT, R7, R17.reuse, PT ;  /* 0x000000110700720c */ /* 0x080fe40003f06270 */
[----:B------:R-:W-:Y:S01]  /*a8d0*/  LOP3.LUT R12, R124, 0x1c0, RZ, 0xfc, !PT ;  /* 0x000001c07c0c7812 */ /* 0x000fe200078efcff */
        /* <DEDUP_REMOVED lines=24> */
[----:B------:R-:W-:-:S04]  /*aa60*/  LOP3.LUT R202, R202, 0xfffffe00, RZ, 0xc0, !PT ;  /* 0xfffffe00caca7812 */ /* 0x000fc800078ec0ff */
[----:B------:R-:W-:Y:S01]  /*aa70*/  LEA R77, R131, R202, 0x4 ;  /* 0x000000ca834d7211 */ /* 0x000fe200078e20ff */
        /* <DEDUP_REMOVED lines=21> */
[----:B------:R-:W-:Y:S04]  /*abd0*/  LDS.U16 R48, [R97+0x10] ;  /* 0x0000100061307984 */ /* 0x000fe80000000400 */
[----:B------:R-:W-:Y:S04]  /*abe0*/  LDS.U16 R53, [R97+0x12] ;  /* 0x0000120061357984 */ /* 0x000fe80000000400 */
[----:B------:R-:W-:Y:S01]  /*abf0*/  LDS.U16 R34, [R97+0x1e] ;  /* 0x00001e0061227984 */ /* 0x000fe20000000400 */
[----:B0-----:R-:W-:-:S05]  /*ac00*/  HADD2.F32 R16, -RZ, R16.H0_H0 ;  /* 0x20000010ff107230 */ /* 0x001fca0000004100 */
[----:B------:R-:W-:Y:S01]  /*ac10*/  FADD.FTZ R54, R16, UR5 ;  /* 0x0000000510367e21 */ /* 0x000fe20008010000 */
[----:B-1----:R-:W-:Y:S01]  /*ac20*/  HADD2.F32 R43, -RZ, R43.H0_H0 ;  /* 0x2000002bff2b7230 */ /* 0x002fe20000004100 */
[----:B------:R-:W-:Y:S03]  /*ac30*/  LDS.U16 R16, [R97+0x8] ;  /* 0x0000080061107984 */ /* 0x000fe60000000400 */
[----:B------:R-:W-:Y:S01]  /*ac40*/  FSETP.GTU.FTZ.AND P1, PT, R54, 20, PT ;  /* 0x41a000003600780b */ /* 0x000fe20003f3c000 */
[----:B------:R-:W-:Y:S01]  /*ac50*/  FADD.FTZ R58, R43, UR5 ;  /* 0x000000052b3a7e21 */ /* 0x000fe20008010000 */
[----:B--2---:R-:W-:Y:S01]  /*ac60*/  HADD2.F32 R18, -RZ, R18.H0_H0 ;  /* 0x20000012ff127230 */ /* 0x004fe20000004100 */
[----:B------:R-:W0:Y:S04]  /*ac70*/  LDS.U16 R43, [R97+0xe] ;  /* 0x00000e00612b7984 */ /* 0x000e280000000400 */
[----:B------:R-:W-:Y:S01]  /*ac80*/  FADD.FTZ R56, R18, UR5 ;  /* 0x0000000512387e21 */ /* 0x000fe20008010000 */
[----:B---3--:R-:W-:Y:S01]  /*ac90*/  HADD2.F32 R19, -RZ, R19.H0_H0 ;  /* 0x20000013ff137230 */ /* 0x008fe20000004100 */
[----:B------:R-:W1:Y:S04]  /*aca0*/  LDS.U16 R18, [R97+0xa] ;  /* 0x00000a0061127984 */ /* 0x000e680000000400 */
[----:B------:R-:W-:Y:S01]  /*acb0*/  @!P1 FMUL.FTZ R54, R54, -1.4426950216293334961 ;  /* 0xbfb8aa3b36369820 */ /* 0x000fe20000410000 */
[----:B------:R-:W-:-:S05]  /*acc0*/  FSETP.GTU.FTZ.AND P6, PT, R56, 20, PT ;  /* 0x41a000003800780b */ /* 0x000fca0003fdc000 */
[----:B------:R-:W2:Y:S01]  /*acd0*/  @!P1 MUFU.EX2 R54, R54 ;  /* 0x0000003600369308 */ /* 0x000ea20000000800 */
[----:B------:R-:W-:Y:S02]  /*ace0*/  FADD.FTZ R57, R19, UR5 ;  /* 0x0000000513397e21 */ /* 0x000fe40008010000 */
[----:B------:R-:W3:Y:S05]  /*acf0*/  LDS.U16 R19, [R97+0xc] ;  /* 0x00000c0061137984 */ /* 0x000eea0000000400 */
[----:B------:R-:W-:Y:S01]  /*ad00*/  @!P6 FMUL.FTZ R56, R56, -1.4426950216293334961 ;  /* 0xbfb8aa3b3838e820 */ /* 0x000fe20000410000 */
[----:B------:R-:W-:-:S05]  /*ad10*/  FSETP.GTU.FTZ.AND P5, PT, R57, 20, PT ;  /* 0x41a000003900780b */ /* 0x000fca0003fbc000 */
[----:B------:R-:W4:Y:S01]  /*ad20*/  @!P6 MUFU.EX2 R56, R56 ;  /* 0x000000380038e308 */ /* 0x000f220000000800 */
[----:B--2---:R-:W-:-:S07]  /*ad30*/  @!P1 FADD.FTZ R54, R54, 1 ;  /* 0x3f80000036369421 */ /* 0x004fce0000010000 */
[----:B------:R-:W2:Y:S01]  /*ad40*/  @!P1 MUFU.RCP R59, R54 ;  /* 0x00000036003b9308 */ /* 0x000ea20000001000 */
[----:B0-----:R-:W-:Y:S01]  /*ad50*/  HADD2.F32 R43, -RZ, R43.H0_H0 ;  /* 0x2000002bff2b7230 */ /* 0x001fe20000004100 */
[----:B------:R-:W-:-:S04]  /*ad60*/  @!P5 FMUL.FTZ R57, R57, -1.4426950216293334961 ;  /* 0xbfb8aa3b3939d820 */ /* 0x000fc80000410000 */
[----:B------:R-:W-:Y:S02]  /*ad70*/  FADD.FTZ R43, R43, UR5 ;  /* 0x000000052b2b7e21 */ /* 0x000fe40008010000 */
[----:B----4-:R-:W-:Y:S01]  /*ad80*/  @!P6 FADD.FTZ R56, R56, 1 ;  /* 0x3f8000003838e421 */ /* 0x010fe20000010000 */
[----:B------:R-:W0:Y:S01]  /*ad90*/  @!P5 MUFU.EX2 R57, R57 ;  /* 0x000000390039d308 */ /* 0x000e220000000800 */
[----:B--2---:R-:W-:Y:S01]  /*ada0*/  @!P1 FMUL.FTZ R36, R36, R59 ;  /* 0x0000003b24249220 */ /* 0x004fe20000410000 */
[----:B------:R-:W-:-:S06]  /*adb0*/  FSETP.GTU.FTZ.AND P1, PT, R43, 20, PT ;  /* 0x41a000002b00780b */ /* 0x000fcc0003f3c000 */
[----:B------:R-:W2:Y:S01]  /*adc0*/  @!P6 MUFU.RCP R56, R56 ;  /* 0x000000380038e308 */ /* 0x000ea20000001000 */
[----:B------:R-:W-:Y:S02]  /*add0*/  HADD2.F32 R16, -RZ, R16.H0_H0 ;  /* 0x20000010ff107230 */ /* 0x000fe40000004100 */
[----:B-1----:R-:W-:Y:S02]  /*ade0*/  HADD2.F32 R18, -RZ, R18.H0_H0 ;  /* 0x20000012ff127230 */ /* 0x002fe40000004100 */
[----:B---3--:R-:W-:Y:S02]  /*adf0*/  HADD2.F32 R19, -RZ, R19.H0_H0 ;  /* 0x20000013ff137230 */ /* 0x008fe40000004100 */
[----:B------:R-:W-:Y:S01]  /*ae00*/  HADD2.F32 R48, -RZ, R48.H0_H0 ;  /* 0x20000030ff307230 */ /* 0x000fe20000004100 */
[----:B------:R-:W-:Y:S02]  /*ae10*/  FADD.FTZ R16, R16, UR5 ;  /* 0x0000000510107e21 */ /* 0x000fe40008010000 */
[----:B------:R-:W-:-:S02]  /*ae20*/  FADD.FTZ R18, R18, UR5 ;  /* 0x0000000512127e21 */ /* 0x000fc40008010000 */
[----:B------:R-:W-:Y:S02]  /*ae30*/  @!P1 FMUL.FTZ R43, R43, -1.4426950216293334961 ;  /* 0xbfb8aa3b2b2b9820 */ /* 0x000fe40000410000 */
[----:B------:R-:W-:Y:S02]  /*ae40*/  FADD.FTZ R19, R19, UR5 ;  /* 0x0000000513137e21 */ /* 0x000fe40008010000 */
[----:B------:R-:W-:Y:S01]  /*ae50*/  FADD.FTZ R48, R48, UR5 ;  /* 0x0000000530307e21 */ /* 0x000fe20008010000 */
[----:B------:R-:W-:Y:S01]  /*ae60*/  FSETP.GTU.FTZ.AND P4, PT, R16, 20, PT ;  /* 0x41a000001000780b */ /* 0x000fe20003f9c000 */
[----:B0-----:R-:W-:Y:S01]  /*ae70*/  @!P5 FADD.FTZ R57, R57, 1 ;  /* 0x3f8000003939d421 */ /* 0x001fe20000010000 */
[----:B------:R-:W-:Y:S01]  /*ae80*/  FSETP.GTU.FTZ.AND P3, PT, R18, 20, PT ;  /* 0x41a000001200780b */ /* 0x000fe20003f7c000 */
[----:B--2---:R-:W-:Y:S01]  /*ae90*/  @!P6 FMUL.FTZ R37, R37, R56 ;  /* 0x000000382525e220 */ /* 0x004fe20000410000 */
[----:B------:R-:W-:Y:S01]  /*aea0*/  FSETP.GTU.FTZ.AND P2, PT, R19, 20, PT ;  /* 0x41a000001300780b */ /* 0x000fe20003f5c000 */
[----:B------:R-:W0:Y:S01]  /*aeb0*/  @!P1 MUFU.EX2 R43, R43 ;  /* 0x0000002b002b9308 */ /* 0x000e220000000800 */
[----:B------:R-:W-:-:S07]  /*aec0*/  FSETP.GTU.FTZ.AND P6, PT, R48, 20, PT ;  /* 0x41a000003000780b */ /* 0x000fce0003fdc000 */
[----:B------:R-:W1:Y:S01]  /*aed0*/  @!P5 MUFU.RCP R57, R57 ;  /* 0x000000390039d308 */ /* 0x000e620000001000 */
[----:B------:R-:W-:Y:S01]  /*aee0*/  HADD2.F32 R53, -RZ, R53.H0_H0 ;  /* 0x20000035ff357230 */ /* 0x000fe20000004100 */
[----:B------:R-:W-:Y:S02]  /*aef0*/  @!P4 FMUL.FTZ R16, R16, -1.4426950216293334961 ;  /* 0xbfb8aa3b1010c820 */ /* 0x000fe40000410000 */
[----:B------:R-:W-:Y:S02]  /*af00*/  @!P3 FMUL.FTZ R18, R18, -1.4426950216293334961 ;  /* 0xbfb8aa3b1212b820 */ /* 0x000fe40000410000 */
[----:B------:R-:W-:Y:S02]  /*af10*/  @!P2 FMUL.FTZ R19, R19, -1.4426950216293334961 ;  /* 0xbfb8aa3b1313a820 */ /* 0x000fe40000410000 */
[----:B------:R-:W-:Y:S02]  /*af20*/  @!P6 FMUL.FTZ R48, R48, -1.4426950216293334961 ;  /* 0xbfb8aa3b3030e820 */ /* 0x000fe40000410000 */
[----:B0-----:R-:W-:Y:S01]  /*af30*/  @!P1 FADD.FTZ R43, R43, 1 ;  /* 0x3f8000002b2b9421 */ /* 0x001fe20000010000 */
[----:B------:R-:W-:Y:S01]  /*af40*/  FSETP.GTU.FTZ.AND P0, PT, R58, 20, PT ;  /* 0x41a000003a00780b */ /* 0x000fe20003f1c000 */
[----:B------:R-:W-:Y:S01]  /*af50*/  FADD.FTZ R53, R53, UR5 ;  /* 0x0000000535357e21 */ /* 0x000fe20008010000 */
[----:B------:R-:W0:Y:S01]  /*af60*/  @!P4 MUFU.EX2 R16, R16 ;  /* 0x000000100010c308 */ /* 0x000e220000000800 */
[----:B-1----:R-:W-:-:S03]  /*af70*/  @!P5 FMUL.FTZ R38, R38, R57 ;  /* 0x000000392626d220 */ /* 0x002fc60000410000 */
[----:B------:R-:W-:-:S04]  /*af80*/  FSETP.GTU.FTZ.AND P5, PT, R53, 20, PT ;  /* 0x41a000003500780b */ /* 0x000fc80003fbc000 */
[----:B------:R-:W1:Y:S08]  /*af90*/  @!P3 MUFU.EX2 R18, R18 ;  /* 0x000000120012b308 */ /* 0x000e700000000800 */
[----:B------:R-:W2:Y:S08]  /*afa0*/  @!P2 MUFU.EX2 R19, R19 ;  /* 0x000000130013a308 */ /* 0x000eb00000000800 */
[----:B------:R-:W3:Y:S08]  /*afb0*/  @!P6 MUFU.EX2 R48, R48 ;  /* 0x000000300030e308 */ /* 0x000ef00000000800 */
[----:B------:R4:W-:Y:S02]  /*afc0*/  @!P1 MUFU.RCP R74, R43 ;  /* 0x0000002b004a9308 */ /* 0x0009e40000001000 */
[----:B----4-:R-:W4:Y:S01]  /*afd0*/  LDS.U16 R43, [R97+0x1a] ;  /* 0x00001a00612b7984 */ /* 0x010f220000000400 */
[----:B------:R-:W-:-:S02]  /*afe0*/  @!P0 FMUL.FTZ R58, R58, -1.4426950216293334961 ;  /* 0xbfb8aa3b3a3a8820 */ /* 0x000fc40000410000 */
[----:B------:R-:W-:Y:S02]  /*aff0*/  @!P5 FMUL.FTZ R53, R53, -1.4426950216293334961 ;  /* 0xbfb8aa3b3535d820 */ /* 0x000fe40000410000 */
[----:B0-----:R-:W-:Y:S02]  /*b000*/  @!P4 FADD.FTZ R16, R16, 1 ;  /* 0x3f8000001010c421 */ /* 0x001fe40000010000 */
[----:B-1----:R-:W-:Y:S02]  /*b010*/  @!P3 FADD.FTZ R18, R18, 1 ;  /* 0x3f8000001212b421 */ /* 0x002fe40000010000 */
[----:B--2---:R-:W-:Y:S02]  /*b020*/  @!P2 FADD.FTZ R19, R19, 1 ;  /* 0x3f8000001313a421 */ /* 0x004fe40000010000 */
[----:B---3--:R-:W-:Y:S01]  /*b030*/  @!P6 FADD.FTZ R48, R48, 1 ;  /* 0x3f8000003030e421 */ /* 0x008fe20000010000 */
[----:B------:R-:W0:Y:S08]  /*b040*/  @!P0 MUFU.EX2 R58, R58 ;  /* 0x0000003a003a8308 */ /* 0x000e300000000800 */
[----:B------:R1:W-:Y:S08]  /*b050*/  @!P4 MUFU.RCP R71, R16 ;  /* 0x000000100047c308 */ /* 0x0003f00000001000 */
[----:B------:R2:W-:Y:S01]  /*b060*/  @!P3 MUFU.RCP R72, R18 ;  /* 0x000000120048b308 */ /* 0x0005e20000001000 */
[----:B-1----:R-:W-:Y:S07]  /*b070*/  LDS.U16 R16, [R97+0x14] ;  /* 0x0000140061107984 */ /* 0x002fee0000000400 */
[----:B------:R1:W-:Y:S01]  /*b080*/  @!P2 MUFU.RCP R73, R19 ;  /* 0x000000130049a308 */ /* 0x0003e20000001000 */
[----:B--2---:R-:W-:Y:S07]  /*b090*/  LDS.U16 R18, [R97+0x16] ;  /* 0x0000160061127984 */ /* 0x004fee0000000400 */
[----:B------:R2:W-:Y:S01]  /*b0a0*/  @!P6 MUFU.RCP R75, R48 ;  /* 0x00000030004be308 */ /* 0x0005e20000001000 */
[----:B-1----:R-:W1:Y:S07]  /*b0b0*/  LDS.U16 R19, [R97+0x18] ;  /* 0x0000180061137984 */ /* 0x002e6e0000000400 */
[----:B------:R-:W3:Y:S01]  /*b0c0*/  @!P5 MUFU.EX2 R53, R53 ;  /* 0x000000350035d308 */ /* 0x000ee20000000800 */
[----:B--2---:R-:W2:Y:S04]  /*b0d0*/  LDS.U16 R48, [R97+0x1c] ;  /* 0x00001c0061307984 */ /* 0x004ea80000000400 */
[----:B------:R-:W-:Y:S01]  /*b0e0*/  BAR.SYNC.DEFER_BLOCKING 0x0 ;  /* 0x0000000000007b1d */ /* 0x000fe20000010000 */
[----:B0-----:R-:W-:Y:S01]  /*b0f0*/  @!P0 FADD.FTZ R58, R58, 1 ;  /* 0x3f8000003a3a8421 */ /* 0x001fe20000010000 */
[C---:B------:R-:W-:Y:S01]  /*b100*/  IADD3 R54, R77.reuse, 0x1, RZ ;  /* 0x000000014d367810 */ /* 0x040fe20007ffe0ff */
[----:B------:R-:W-:Y:S01]  /*b110*/  HADD2.F32 R34, -RZ, R34.H0_H0 ;  /* 0x20000022ff227230 */ /* 0x000fe20000004100 */
[----:B------:R-:W-:-:S02]  /*b120*/  IADD3 R56, R77, 0x2, RZ ;  /* 0x000000024d387810 */ /* 0x000fc40007ffe0ff */
[C---:B------:R-:W-:Y:S01]  /*b130*/  IADD3 R57, R77.reuse, 0x3, RZ ;  /* 0x000000034d397810 */ /* 0x040fe20007ffe0ff */
[----:B------:R0:W5:Y:S01]  /*b140*/  @!P0 MUFU.RCP R70, R58 ;  /* 0x0000003a00468308 */ /* 0x0001620000001000 */
[----:B------:R-:W-:Y:S01]  /*b150*/  IADD3 R59, R77, 0x4, RZ ;  /* 0x000000044d3b7810 */ /* 0x000fe20007ffe0ff */
[----:B------:R-:W-:Y:S01]  /*b160*/  FADD.FTZ R34, R34, UR5 ;  /* 0x0000000522227e21 */ /* 0x000fe20008010000 */
[-C--:B------:R-:W-:Y:S01]  /*b170*/  LEA.HI.SX32 R54, R54, R77.reuse, 0x1b ;  /* 0x0000004d36367211 */ /* 0x080fe200078fdaff */
[----:B---3--:R-:W-:Y:S01]  /*b180*/  @!P5 FADD.FTZ R53, R53, 1 ;  /* 0x3f8000003535d421 */ /* 0x008fe20000010000 */
[-C--:B------:R-:W-:Y:S02]  /*b190*/  LEA.HI.SX32 R56, R56, R77.reuse, 0x1b ;  /* 0x0000004d38387211 */ /* 0x080fe400078fdaff */
[----:B------:R-:W-:Y:S02]  /*b1a0*/  LEA.HI.SX32 R57, R57, R77, 0x1b ;  /* 0x0000004d39397211 */ /* 0x000fe400078fdaff */
[C---:B0-----:R-:W-:Y:S01]  /*b1b0*/  IADD3 R58, R77.reuse, 0x5, RZ ;  /* 0x000000054d3a7810 */ /* 0x041fe20007ffe0ff */
[----:B------:R0:W3:Y:S01]  /*b1c0*/  @!P5 MUFU.RCP R76, R53 ;  /* 0x00000035004cd308 */ /* 0x0000e20000001000 */
[----:B------:R-:W-:Y:S01]  /*b1d0*/  F2FP.PACK_AB R32, R32, R33 ;  /* 0x000000212020723e */ /* 0x000fe200000000ff */
[----:B----4-:R-:W-:Y:S01]  /*b1e0*/  HADD2.F32 R43, -RZ, R43.H0_H0 ;  /* 0x2000002bff2b7230 */ /* 0x010fe20000004100 */
[----:B------:R-:W-:-:S02]  /*b1f0*/  IADD3 R60, R77, 0x6, RZ ;  /* 0x000000064d3c7810 */ /* 0x000fc40007ffe0ff */
[-C--:B------:R-:W-:Y:S01]  /*b200*/  LEA.HI.SX32 R59, R59, R77.reuse, 0x1b ;  /* 0x0000004d3b3b7211 */ /* 0x080fe200078fdaff */
[----:B------:R-:W-:Y:S01]  /*b210*/  @!P1 FMUL.FTZ R45, R45, R74 ;  /* 0x0000004a2d2d9220 */ /* 0x000fe20000410000 */
[----:B------:R-:W-:Y:S02]  /*b220*/  SHF.L.U32 R54, R54, 0x1, RZ ;  /* 0x0000000136367819 */ /* 0x000fe400000006ff */
[----:B0-----:R-:W-:Y:S02]  /*b230*/  PRMT R53, R35, 0x7632, R53 ;  /* 0x0000763223357816 */ /* 0x001fe40000000035 */
[----:B------:R-:W-:Y:S02]  /*b240*/  IADD3 R61, R77, 0x7, RZ ;  /* 0x000000074d3d7810 */ /* 0x000fe40007ffe0ff */
[----:B------:R-:W-:Y:S02]  /*b250*/  LEA.HI.SX32 R58, R58, R77, 0x1b ;  /* 0x0000004d3a3a7211 */ /* 0x000fe400078fdaff */
[----:B------:R-:W-:-:S02]  /*b260*/  SHF.L.U32 R56, R56, 0x1, RZ ;  /* 0x0000000138387819 */ /* 0x000fc400000006ff */
[----:B------:R-:W-:Y:S02]  /*b270*/  F2FP.PACK_AB R30, R30, R31 ;  /* 0x0000001f1e1e723e */ /* 0x000fe400000000ff */
[----:B------:R-:W-:Y:S02]  /*b280*/  IADD3 R62, R77, 0x8, RZ ;  /* 0x000000084d3e7810 */ /* 0x000fe40007ffe0ff */
[----:B------:R-:W-:Y:S02]  /*b290*/  PRMT R33, R32, 0x7632, R33 ;  /* 0x0000763220217816 */ /* 0x000fe40000000021 */
[----:B------:R-:W-:Y:S02]  /*b2a0*/  SHF.L.U32 R57, R57, 0x1, RZ ;  /* 0x0000000139397819 */ /* 0x000fe400000006ff */
[----:B------:R-:W-:Y:S01]  /*b2b0*/  FSETP.GTU.FTZ.AND P1, PT, R34, 20, PT ;  /* 0x41a000002200780b */ /* 0x000fe20003f3c000 */
[----:B------:R-:W-:Y:S01]  /*b2c0*/  STS.U16 [R97], R35 ;  /* 0x0000002361007388 */ /* 0x000fe20000000400 */
[----:B------:R-:W-:-:S02]  /*b2d0*/  IADD3 R63, R77, 0x9, RZ ;  /* 0x000000094d3f7810 */ /* 0x000fc40007ffe0ff */
[-C--:B------:R-:W-:Y:S02]  /*b2e0*/  LEA.HI.SX32 R60, R60, R77.reuse, 0x1b ;  /* 0x0000004d3c3c7211 */ /* 0x080fe400078fdaff */
[----:B------:R-:W-:Y:S01]  /*b2f0*/  SHF.L.U32 R59, R59, 0x1, RZ ;  /* 0x000000013b3b7819 */ /* 0x000fe200000006ff */
[----:B------:R-:W-:Y:S01]  /*b300*/  STS.U16 [R54+0x2], R53 ;  /* 0x0000023536007388 */ /* 0x000fe20000000400 */
[----:B------:R-:W-:Y:S01]  /*b310*/  IADD3 R64, R77, 0xa, RZ ;  /* 0x0000000a4d407810 */ /* 0x000fe20007ffe0ff */
[----:B------:R-:W-:Y:S01]  /*b320*/  FADD.FTZ R43, R43, UR5 ;  /* 0x000000052b2b7e21 */ /* 0x000fe20008010000 */
[----:B------:R-:W-:Y:S01]  /*b330*/  IADD3 R65, R77, 0xb, RZ ;  /* 0x0000000b4d417810 */ /* 0x000fe20007ffe0ff */
[----:B------:R-:W-:Y:S01]  /*b340*/  STS.U16 [R56+0x4], R32 ;  /* 0x0000042038007388 */ /* 0x000fe20000000400 */
[----:B------:R-:W-:Y:S02]  /*b350*/  LEA.HI.SX32 R61, R61, R77, 0x1b ;  /* 0x0000004d3d3d7211 */ /* 0x000fe400078fdaff */
[----:B------:R-:W-:-:S02]  /*b360*/  PRMT R31, R30, 0x7632, R31 ;  /* 0x000076321e1f7816 */ /* 0x000fc4000000001f */
[----:B------:R-:W-:Y:S02]  /*b370*/  SHF.L.U32 R58, R58, 0x1, RZ ;  /* 0x000000013a3a7819 */ /* 0x000fe400000006ff */
[----:B------:R-:W-:Y:S01]  /*b380*/  F2FP.PACK_AB R28, R28, R29 ;  /* 0x0000001d1c1c723e */ /* 0x000fe200000000ff */
[----:B------:R-:W-:Y:S01]  /*b390*/  STS.U16 [R57+0x6], R33 ;  /* 0x0000062139007388 */ /* 0x000fe20000000400 */
[C---:B------:R-:W-:Y:S02]  /*b3a0*/  IADD3 R66, R77.reuse, 0xc, RZ ;  /* 0x0000000c4d427810 */ /* 0x040fe40007ffe0ff */
[-C--:B------:R-:W-:Y:S01]  /*b3b0*/  LEA.HI.SX32 R62, R62, R77.reuse, 0x1b ;  /* 0x0000004d3e3e7211 */ /* 0x080fe200078fdaff */
[----:B------:R0:W-:Y:S01]  /*b3c0*/  STS.U16 [R59+0x8], R30 ;  /* 0x0000081e3b007388 */ /* 0x0001e20000000400 */
[----:B------:R-:W-:Y:S02]  /*b3d0*/  IADD3 R67, R77, 0xd, RZ ;  /* 0x0000000d4d437810 */ /* 0x000fe40007ffe0ff */
[----:B------:R-:W-:-:S02]  /*b3e0*/  LEA.HI.SX32 R63, R63, R77, 0x1b ;  /* 0x0000004d3f3f7211 */ /* 0x000fc400078fdaff */
[----:B------:R-:W-:Y:S02]  /*b3f0*/  F2FP.PACK_AB R29, R26, R27 ;  /* 0x0000001b1a1d723e */ /* 0x000fe400000000ff */
[----:B------:R-:W-:Y:S01]  /*b400*/  SHF.L.U32 R60, R60, 0x1, RZ ;  /* 0x000000013c3c7819 */ /* 0x000fe200000006ff */
[----:B------:R-:W-:Y:S01]  /*b410*/  @!P3 FMUL.FTZ R41, R41, R72 ;  /* 0x000000482929b220 */ /* 0x000fe20000410000 */
[C---:B------:R-:W-:Y:S02]  /*b420*/  IADD3 R68, R77.reuse, 0xe, RZ ;  /* 0x0000000e4d447810 */ /* 0x040fe40007ffe0ff */
[-C--:B------:R-:W-:Y:S01]  /*b430*/  LEA.HI.SX32 R64, R64, R77.reuse, 0x1b ;  /* 0x0000004d40407211 */ /* 0x080fe200078fdaff */
[----:B------:R4:W-:Y:S01]  /*b440*/  STS.U16 [R58+0xa], R31 ;  /* 0x00000a1f3a007388 */ /* 0x0009e20000000400 */
[----:B------:R-:W-:Y:S02]  /*b450*/  IADD3 R69, R77, 0xf, RZ ;  /* 0x0000000f4d457810 */ /* 0x000fe40007ffe0ff */
[----:B------:R-:W-:-:S02]  /*b460*/  LEA.HI.SX32 R65, R65, R77, 0x1b ;  /* 0x0000004d41417211 */ /* 0x000fc400078fdaff */
[----:B0-----:R-:W-:Y:S02]  /*b470*/  PRMT R30, R28, 0x7632, R30 ;  /* 0x000076321c1e7816 */ /* 0x001fe4000000001e */
[----:B------:R-:W-:Y:S02]  /*b480*/  SHF.L.U32 R61, R61, 0x1, RZ ;  /* 0x000000013d3d7819 */ /* 0x000fe400000006ff */
[----:B------:R-:W-:Y:S01]  /*b490*/  F2FP.PACK_AB R25, R24, R25 ;  /* 0x000000191819723e */ /* 0x000fe200000000ff */
[----:B-----5:R-:W-:Y:S01]  /*b4a0*/  @!P0 FMUL.FTZ R39, R39, R70 ;  /* 0x0000004627278220 */ /* 0x020fe20000410000 */
[-C--:B------:R-:W-:Y:S02]  /*b4b0*/  LEA.HI.SX32 R66, R66, R77.reuse, 0x1b ;  /* 0x0000004d42427211 */ /* 0x080fe400078fdaff */
[----:B------:R-:W-:Y:S02]  /*b4c0*/  FSETP.GTU.FTZ.AND P3, PT, R43, 20, PT ;  /* 0x41a000002b00780b */ /* 0x000fe40003f7c000 */
[----:B------:R-:W-:Y:S01]  /*b4d0*/  SHF.L.U32 R62, R62, 0x1, RZ ;  /* 0x000000013e3e7819 */ /* 0x000fe200000006ff */
[----:B------:R0:W-:Y:S01]  /*b4e0*/  STS.U16 [R60+0xc], R28 ;  /* 0x00000c1c3c007388 */ /* 0x0001e20000000400 */
[----:B------:R-:W-:-:S02]  /*b4f0*/  LEA.HI.SX32 R67, R67, R77, 0x1b ;  /* 0x0000004d43437211 */ /* 0x000fc400078fdaff */
[----:B----4-:R-:W-:Y:S02]  /*b500*/  PRMT R31, R29, 0x7632, R31 ;  /* 0x000076321d1f7816 */ /* 0x010fe4000000001f */
[----:B------:R-:W-:Y:S02]  /*b510*/  SHF.L.U32 R63, R63, 0x1, RZ ;  /* 0x000000013f3f7819 */ /* 0x000fe400000006ff */
[----:B------:R-:W-:Y:S02]  /*b520*/  F2FP.PACK_AB R22, R22, R23 ;  /* 0x000000171616723e */ /* 0x000fe400000000ff */
[----:B------:R-:W-:Y:S02]  /*b530*/  LEA.HI.SX32 R68, R68, R77, 0x1b ;  /* 0x0000004d44447211 */ /* 0x000fe400078fdaff */
[----:B------:R-:W-:Y:S02]  /*b540*/  SHF.L.U32 R64, R64, 0x1, RZ ;  /* 0x0000000140407819 */ /* 0x000fe400000006ff */
[----:B------:R-:W-:-:S02]  /*b550*/  F2FP.PACK_AB R20, R20, R21 ;  /* 0x000000151414723e */ /* 0x000fc400000000ff */
[----:B------:R-:W-:Y:S01]  /*b560*/  ISETP.NE.AND P0, PT, R132, RZ, PT ;  /* 0x000000ff8400720c */ /* 0x000fe20003f05270 */
[----:B------:R4:W-:Y:S01]  /*b570*/  STS.U16 [R61+0xe], R30 ;  /* 0x00000e1e3d007388 */ /* 0x0009e20000000400 */
[----:B------:R-:W-:Y:S02]  /*b580*/  LEA.HI.SX32 R69, R69, R77, 0x1b ;  /* 0x0000004d45457211 */ /* 0x000fe400078fdaff */
[----:B0-----:R-:W-:Y:S02]  /*b590*/  PRMT R28, R25, 0x7632, R28 ;  /* 0x00007632191c7816 */ /* 0x001fe4000000001c */
[----:B------:R-:W-:Y:S01]  /*b5a0*/  SHF.L.U32 R65, R65, 0x1, RZ ;  /* 0x0000000141417819 */ /* 0x000fe200000006ff */
[----:B------:R-:W-:Y:S01]  /*b5b0*/  STS.U16 [R62+0x10], R29 ;  /* 0x0000101d3e007388 */ /* 0x000fe20000000400 */
[----:B------:R-:W-:Y:S01]  /*b5c0*/  SHF.L.U32 R66, R66, 0x1, RZ ;  /* 0x0000000142427819 */ /* 0x000fe200000006ff */
[----:B------:R-:W-:Y:S01]  /*b5d0*/  @!P1 FMUL.FTZ R24, R34, -1.4426950216293334961 ;  /* 0xbfb8aa3b22189820 */ /* 0x000fe20000410000 */
[----:B------:R-:W-:Y:S01]  /*b5e0*/  SHF.L.U32 R67, R67, 0x1, RZ ;  /* 0x0000000143437819 */ /* 0x000fe200000006ff */
[----:B------:R-:W-:Y:S01]  /*b5f0*/  STS.U16 [R63+0x12], R31 ;  /* 0x0000121f3f007388 */ /* 0x000fe20000000400 */
[----:B----4-:R-:W-:-:S02]  /*b600*/  PRMT R30, R22, 0x7632, R30 ;  /* 0x00007632161e7816 */ /* 0x010fc4000000001e */
[----:B------:R-:W-:Y:S01]  /*b610*/  PRMT R34, R20, 0x7610, R34 ;  /* 0x0000761014227816 */ /* 0x000fe20000000022 */
[----:B------:R-:W-:Y:S01]  /*b620*/  STS.U16 [R64+0x14], R25 ;  /* 0x0000141940007388 */ /* 0x000fe20000000400 */
[----:B------:R-:W-:Y:S02]  /*b630*/  SHF.L.U32 R68, R68, 0x1, RZ ;  /* 0x0000000144447819 */ /* 0x000fe400000006ff */
[----:B------:R-:W-:Y:S01]  /*b640*/  PRMT R32, R20, 0x7632, R32 ;  /* 0x0000763214207816 */ /* 0x000fe20000000020 */
[----:B------:R-:W-:Y:S01]  /*b650*/  STS.U16 [R65+0x16], R28 ;  /* 0x0000161c41007388 */ /* 0x000fe20000000400 */
[----:B------:R-:W-:-:S03]  /*b660*/  SHF.L.U32 R69, R69, 0x1, RZ ;  /* 0x0000000145457819 */ /* 0x000fc600000006ff */
[----:B------:R-:W-:Y:S01]  /*b670*/  STS.U16 [R66+0x18], R22 ;  /* 0x0000181642007388 */ /* 0x000fe20000000400 */
[----:B------:R-:W-:-:S03]  /*b680*/  @!P4 FMUL.FTZ R40, R40, R71 ;  /* 0x000000472828c220 */ /* 0x000fc60000410000 */
[----:B------:R-:W-:Y:S01]  /*b690*/  STS.U16 [R67+0x1a], R30 ;  /* 0x00001a1e43007388 */ /* 0x000fe20000000400 */
[----:B------:R-:W-:-:S03]  /*b6a0*/  @!P2 FMUL.FTZ R42, R42, R73 ;  /* 0x000000492a2aa220 */ /* 0x000fc60000410000 */
[----:B------:R-:W-:Y:S01]  /*b6b0*/  STS.U16 [R68+0x1c], R34 ;  /* 0x00001c2244007388 */ /* 0x000fe20000000400 */
[----:B------:R-:W-:Y:S01]  /*b6c0*/  @!P6 FMUL.FTZ R44, R44, R75 ;  /* 0x0000004b2c2ce220 */ /* 0x000fe20000410000 */
[----:B-1----:R-:W-:Y:S01]  /*b6d0*/  HADD2.F32 R19, -RZ, R19.H0_H0 ;  /* 0x20000013ff137230 */ /* 0x002fe20000004100 */
[----:B------:R-:W-:Y:S01]  /*b6e0*/  @!P3 FMUL.FTZ R26, R43, -1.4426950216293334961 ;  /* 0xbfb8aa3b2b1ab820 */ /* 0x000fe20000410000 */
[----:B------:R-:W-:Y:S01]  /*b6f0*/  STS.U16 [R69+0x1e], R32 ;  /* 0x00001e2045007388 */ /* 0x000fe20000000400 */
[----:B------:R-:W-:-:S06]  /*b700*/  NOP ;  /* 0x0000000000007918 */ /* 0x000fcc0000000000 */
[----:B------:R-:W-:Y:S01]  /*b710*/  LDS.U16 R29, [R123] ;  /* 0x000000007b1d7984 */ /* 0x000fe20000000400 */
[----:B------:R-:W-:-:S03]  /*b720*/  HADD2.F32 R16, -RZ, R16.H0_H0 ;  /* 0x20000010ff107230 */ /* 0x000fc60000004100 */
        /* <DEDUP_REMOVED lines=18> */
[----:B------:R-:W-:Y:S01]  /*b850*/  HADD2.F32 R18, -RZ, R18.H0_H0 ;  /* 0x20000012ff127230 */ /* 0x000fe20000004100 */
[----:B------:R-:W-:Y:S01]  /*b860*/  FADD.FTZ R16, R16, UR5 ;  /* 0x0000000510107e21 */ /* 0x000fe20008010000 */
[----:B------:R-:W-:Y:S01]  /*b870*/  FSETP.GTU.FTZ.AND P4, PT, R19, 20, PT ;  /* 0x41a000001300780b */ /* 0x000fe20003f9c000 */
[----:B--2---:R-:W-:Y:S02]  /*b880*/  HADD2.F32 R48, -RZ, R48.H0_H0 ;  /* 0x20000030ff307230 */ /* 0x004fe40000004100 */
[----:B------:R-:W-:Y:S01]  /*b890*/  FADD.FTZ R18, R18, UR5 ;  /* 0x0000000512127e21 */ /* 0x000fe20008010000 */
[----:B------:R-:W-:Y:S01]  /*b8a0*/  FSETP.GTU.FTZ.AND P6, PT, R16, 20, PT ;  /* 0x41a000001000780b */ /* 0x000fe20003fdc000 */
[----:B---3--:R-:W-:-:S03]  /*b8b0*/  @!P5 FMUL.FTZ R47, R47, R76 ;  /* 0x0000004c2f2fd220 */ /* 0x008fc60000410000 */
[----:B------:R-:W-:Y:S01]  /*b8c0*/  FSETP.GTU.FTZ.AND P5, PT, R18, 20, PT ;  /* 0x41a000001200780b */ /* 0x000fe20003fbc000 */
[----:B------:R-:W-:-:S04]  /*b8d0*/  FADD.FTZ R48, R48, UR5 ;  /* 0x0000000530307e21 */ /* 0x000fc80008010000 */
[----:B------:R-:W-:Y:S01]  /*b8e0*/  @!P4 FMUL.FTZ R19, R19, -1.4426950216293334961 ;  /* 0xbfb8aa3b1313c820 */ /* 0x000fe20000410000 */
[----:B------:R-:W-:-:S03]  /*b8f0*/  FSETP.GTU.FTZ.AND P2, PT, R48, 20, PT ;  /* 0x41a000003000780b */ /* 0x000fc60003f5c000 */
[----:B------:R-:W-:Y:S01]  /*b900*/  @!P6 FMUL.FTZ R16, R16, -1.4426950216293334961 ;  /* 0xbfb8aa3b1010e820 */ /* 0x000fe20000410000 */
[----:B------:R-:W0:Y:S03]  /*b910*/  LDS R91, [0x840] ;  /* 0x00084000ff5b7984 */ /* 0x000e260000000800 */
[----:B------:R-:W-:Y:S01]  /*b920*/  @!P5 FMUL.FTZ R18, R18, -1.4426950216293334961 ;  /* 0xbfb8aa3b1212d820 */ /* 0x000fe20000410000 */
[----:B------:R-:W1:Y:S08]  /*b930*/  @!P4 MUFU.EX2 R19, R19 ;  /* 0x000000130013c308 */ /* 0x000e700000000800 */
[----:B------:R-:W2:Y:S01]  /*b940*/  @!P6 MUFU.EX2 R16, R16 ;  /* 0x000000100010e308 */ /* 0x000ea20000000800 */
[----:B------:R-:W-:-:S07]  /*b950*/  @!P2 FMUL.FTZ R27, R48, -1.4426950216293334961 ;  /* 0xbfb8aa3b301ba820 */ /* 0x000fce0000410000 */
[----:B------:R-:W3:Y:S08]  /*b960*/  @!P3 MUFU.EX2 R26, R26 ;  /* 0x0000001a001ab308 */ /* 0x000ef00000000800 */
[----:B------:R-:W4:Y:S08]  /*b970*/  @!P5 MUFU.EX2 R18, R18 ;  /* 0x000000120012d308 */ /* 0x000f300000000800 */
[----:B------:R-:W5:Y:S01]  /*b980*/  @!P1 MUFU.EX2 R24, R24 ;  /* 0x0000001800189308 */ /* 0x000f620000000800 */
[----:B-1----:R-:W-:-:S02]  /*b990*/  @!P4 FADD.FTZ R19, R19, 1 ;  /* 0x3f8000001313c421 */ /* 0x002fc40000010000 */
[----:B--2---:R-:W-:-:S05]  /*b9a0*/  @!P6 FADD.FTZ R16, R16, 1 ;  /* 0x3f8000001010e421 */ /* 0x004fca0000010000 */
[----:B------:R-:W1:Y:S01]  /*b9b0*/  @!P2 MUFU.EX2 R27, R27 ;  /* 0x0000001b001ba308 */ /* 0x000e620000000800 */
[----:B---3--:R-:W-:Y:S02]  /*b9c0*/  @!P3 FADD.FTZ R26, R26, 1 ;  /* 0x3f8000001a1ab421 */ /* 0x008fe40000010000 */
[----:B----4-:R-:W-:-:S05]  /*b9d0*/  @!P5 FADD.FTZ R18, R18, 1 ;  /* 0x3f8000001212d421 */ /* 0x010fca0000010000 */
[----:B------:R-:W2:Y:S01]  /*b9e0*/  @!P4 MUFU.RCP R23, R19 ;  /* 0x000000130017c308 */ /* 0x000ea20000001000 */
[----:B-----5:R-:W-:-:S07]  /*b9f0*/  @!P1 FADD.FTZ R24, R24, 1 ;  /* 0x3f80000018189421 */ /* 0x020fce0000010000 */
[----:B------:R3:W4:Y:S01]  /*ba00*/  @!P6 MUFU.RCP R21, R16 ;  /* 0x000000100015e308 */ /* 0x0007220000001000 */
[----:B-1----:R-:W-:Y:S02]  /*ba10*/  @!P2 FADD.FTZ R27, R27, 1 ;  /* 0x3f8000001b1ba421 */ /* 0x002fe40000010000 */
[----:B---3--:R-:W-:-:S05]  /*ba20*/  IMAD R16, R136, c[0x0][0x2d8], RZ ;  /* 0x0000b60088107a24 */ /* 0x008fca00078e02ff */
[----:B------:R1:W3:Y:S01]  /*ba30*/  @!P5 MUFU.RCP R20, R18 ;  /* 0x000000120014d308 */ /* 0x0002e20000001000 */
[----:B------:R-:W-:-:S07]  /*ba40*/  IMAD R93, R137, c[0x0][0x2dc], R16 ;  /* 0x0000b700895d7a24 */ /* 0x000fce00078e0210 */
[----:B------:R-:W5:Y:S01]  /*ba50*/  @!P3 MUFU.RCP R26, R26 ;  /* 0x0000001a001ab308 */ /* 0x000f620000001000 */
[----:B-1----:R-:W-:-:S05]  /*ba60*/  IMAD.WIDE.U32 R18, R137, c[0x0][0x2d8], RZ ;  /* 0x0000b60089127a25 */ /* 0x002fca00078e00ff */
[----:B------:R-:W-:Y:S02]  /*ba70*/  IADD3 R19, R19, R93, RZ ;  /* 0x0000005d13137210 */ /* 0x000fe40007ffe0ff */
[----:B------:R-:W1:Y:S01]  /*ba80*/  @!P1 MUFU.RCP R24, R24 ;  /* 0x0000001800189308 */ /* 0x000e620000001000 */
[----:B--2---:R-:W-:Y:S01]  /*ba90*/  @!P4 FMUL.FTZ R50, R50, R23 ;  /* 0x000000173232c220 */ /* 0x004fe20000410000 */
[----:B0-----:R-:W-:Y:S01]  /*baa0*/  ISETP.GE.AND P4, PT, R124, R91, PT ;  /* 0x0000005b7c00720c */ /* 0x001fe20003f86270 */
[----:B------:R-:W-:Y:S02]  /*bab0*/  IMAD R16, R138, c[0x0][0x2e0], RZ ;  /* 0x0000b8008a107a24 */ /* 0x000fe400078e02ff */
[----:B------:R-:W-:-:S03]  /*bac0*/  IMAD R95, R130, -0x400, R135 ;  /* 0xfffffc00825f7824 */ /* 0x000fc600078e0287 */
[----:B------:R-:W0:Y:S01]  /*bad0*/  @!P2 MUFU.RCP R27, R27 ;  /* 0x0000001b001ba308 */ /* 0x000e220000001000 */
[----:B------:R-:W-:Y:S01]  /*bae0*/  IMAD.WIDE.U32 R18, R139, c[0x0][0x2e0], R18 ;  /* 0x0000b8008b127a25 */ /* 0x000fe200078e0012 */
[----:B------:R-:W-:-:S03]  /*baf0*/  SHF.R.S32.HI R109, RZ, 0x1f, R95 ;  /* 0x0000001fff6d7819 */ /* 0x000fc6000001145f */
[----:B----4-:R-:W-:Y:S02]  /*bb00*/  @!P6 FMUL.FTZ R46, R46, R21 ;  /* 0x000000152e2ee220 */ /* 0x010fe40000410000 */
[----:B------:R-:W-:Y:S01]  /*bb10*/  IMAD R21, R139, c[0x0][0x2e4], R16 ;  /* 0x0000b9008b157a24 */ /* 0x000fe200078e0210 */
[----:B------:R-:W-:Y:S01]  /*bb20*/  IADD3 R16, P6, R95, R18, RZ ;  /* 0x000000125f107210 */ /* 0x000fe20007fde0ff */
[----:B---3--:R-:W-:Y:S01]  /*bb30*/  @!P5 FMUL.FTZ R49, R49, R20 ;  /* 0x000000143131d220 */ /* 0x008fe20000410000 */
[C---:B------:R-:W-:Y:S01]  /*bb40*/  LEA R25, P5, R124.reuse, c[0x0][0x330], 0x1 ;  /* 0x0000cc007c197a11 */ /* 0x040fe200078a08ff */
[----:B-----5:R-:W-:Y:S01]  /*bb50*/  @!P3 FMUL.FTZ R51, R51, R26 ;  /* 0x0000001a3333b220 */ /* 0x020fe20000410000 */
[----:B------:R-:W-:Y:S01]  /*bb60*/  SHF.R.S32.HI R26, RZ, 0x1f, R124 ;  /* 0x0000001fff1a7819 */ /* 0x000fe2000001147c */
[----:B-1----:R-:W-:Y:S01]  /*bb70*/  @!P1 FMUL.FTZ R55, R55, R24 ;  /* 0x0000001837379220 */ /* 0x002fe20000410000 */
[----:B------:R-:W-:Y:S02]  /*bb80*/  IADD3.X R19, R109, R21, R19, P6, !PT ;  /* 0x000000156d137210 */ /* 0x000fe400037fe413 */
[----:B------:R-:W-:-:S02]  /*bb90*/  LEA.HI.X R20, R124, c[0x0][0x334], R26, 0x1, P5 ;  /* 0x0000cd007c147a11 */ /* 0x000fc400028f0c1a */
[----:B------:R-:W-:Y:S01]  /*bba0*/  LEA R24, P6, R16, R25, 0x1 ;  /* 0x0000001910187211 */ /* 0x000fe200078c08ff */
[----:B------:R-:W-:Y:S01]  /*bbb0*/  BSSY B0, `(.L_x_4253) ;  /* 0x0000012000007945 */ /* 0x000fe20003800000 */
[----:B------:R-:W-:Y:S01]  /*bbc0*/  IADD3 R18, P5, R124, R125, RZ ;  /* 0x0000007d7c127210 */ /* 0x000fe20007fbe0ff */
[----:B0-----:R-:W-:Y:S01]  /*bbd0*/  @!P2 FMUL.FTZ R52, R52, R27 ;  /* 0x0000001b3434a220 */ /* 0x001fe20000410000 */
[----:B------:R-:W-:Y:S02]  /*bbe0*/  LEA.HI.X R25, R16, R20, R19, 0x1, P6 ;  /* 0x0000001410197211 */ /* 0x000fe400030f0c13 */
[-C--:B------:R-:W-:Y:S02]  /*bbf0*/  ISETP.GE.AND P1, PT, R14, R91.reuse, PT ;  /* 0x0000005b0e00720c */ /* 0x080fe40003f26270 */
[-C--:B------:R-:W-:Y:S02]  /*bc00*/  ISETP.GE.AND P2, PT, R0, R91.reuse, PT ;  /* 0x0000005b0000720c */ /* 0x080fe40003f46270 */
[----:B------:R-:W-:-:S02]  /*bc10*/  ISETP.GE.AND P3, PT, R2, R91, PT ;  /* 0x0000005b0200720c */ /* 0x000fc40003f66270 */
        /* <DEDUP_REMOVED lines=11> */
.L_x_4254:
[----:B------:R-:W-:Y:S05]  /*bcd0*/  BSYNC B0 ;  /* 0x0000000000007941 */ /* 0x000fea0003800000 */
.L_x_4253:
        /* <DEDUP_REMOVED lines=15> */
[-C--:B------:R-:W-:Y:S01]  /*bdd0*/  ISETP.GE.AND P5, PT, R9, R91.reuse, PT ;  /* 0x0000005b0900720c */ /* 0x080fe20003fa6270 */
        /* <DEDUP_REMOVED lines=20> */
[----:B------:R-:W-:Y:S01]  /*bf20*/  F2FP.PACK_AB R21, R47, R44 ;  /* 0x0000002c2f15723e */ /* 0x000fe200000000ff */
[----:B------:R-:W-:Y:S01]  /*bf30*/  @!P5 STG.E.U16 [R24.64+-0x540], R81 ;  /* 0xfffac0511800d986 */ /* 0x000fe2000c101506 */
[----:B------:R-:W-:Y:S01]  /*bf40*/  PRMT R29, R40, 0x7632, R29 ;  /* 0x00007632281d7816 */ /* 0x000fe2000000001d */
[----:B------:R-:W-:Y:S01]  /*bf50*/  FADD.FTZ R44, R45, R44 ;  /* 0x0000002c2d2c7221 */ /* 0x000fe20000010000 */
[----:B------:R-:W-:Y:S01]  /*bf60*/  PRMT R30, R20, 0x7610, R30 ;  /* 0x00007610141e7816 */ /* 0x000fe2000000001e */
[----:B------:R-:W-:Y:S01]  /*bf70*/  @!P6 STG.E.U16 [R24.64+-0x500], R83 ;  /* 0xfffb00531800e986 */ /* 0x000fe2000c101506 */
[----:B------:R-:W-:Y:S01]  /*bf80*/  F2FP.PACK_AB R22, R49, R46 ;  /* 0x0000002e3116723e */ /* 0x000fe200000000ff */
[----:B------:R-:W-:-:S02]  /*bf90*/  FADD.FTZ R47, R44, R47 ;  /* 0x0000002f2c2f7221 */ /* 0x000fc40000010000 */
[----:B------:R-:W-:Y:S02]  /*bfa0*/  @!P4 STG.E.U16 [R24.64+-0x4c0], R85 ;  /* 0xfffb40551800c986 */ /* 0x000fe4000c101506 */
[----:B------:R-:W-:Y:S02]  /*bfb0*/  FADD.FTZ R46, R47, R46 ;  /* 0x0000002e2f2e7221 */ /* 0x000fe40000010000 */
[----:B------:R-:W-:Y:S02]  /*bfc0*/  @!P1 STG.E.U16 [R24.64+-0x480], R87 ;  /* 0xfffb805718009986 */ /* 0x000fe4000c101506 */
[----:B------:R-:W-:Y:S02]  /*bfd0*/  FADD.FTZ R49, R46, R49 ;  /* 0x000000312e317221 */ /* 0x000fe40000010000 */
[----:B------:R0:W-:Y:S04]  /*bfe0*/  @!P2 STG.E.U16 [R24.64+-0x7c0], R31 ;  /* 0xfff8401f1800a986 */ /* 0x0001e8000c101506 */
[----:B------:R1:W-:Y:S04]  /*bff0*/  @!P3 STG.E.U16 [R24.64+-0x440], R89 ;  /* 0xfffbc0591800b986 */ /* 0x0003e8000c101506 */
[----:B------:R-:W-:Y:S01]  /*c000*/  BAR.SYNC.DEFER_BLOCKING 0x0 ;  /* 0x0000000000007b1d */ /* 0x000fe20000010000 */
[----:B0-----:R-:W-:-:S02]  /*c010*/  PRMT R31, R21, 0x7610, R31 ;  /* 0x00007610151f7816 */ /* 0x001fc4000000001f */
[----:B-1----:R-:W-:Y:S02]  /*c020*/  PRMT R24, R20, 0x7632, R24 ;  /* 0x0000763214187816 */ /* 0x002fe40000000018 */
[----:B------:R-:W-:Y:S02]  /*c030*/  PRMT R25, R21, 0x7632, R25 ;  /* 0x0000763215197816 */ /* 0x000fe40000000019 */
[----:B------:R-:W-:Y:S01]  /*c040*/  F2FP.PACK_AB R20, R51, R50 ;  /* 0x000000323314723e */ /* 0x000fe200000000ff */
[----:B------:R-:W-:Y:S01]  /*c050*/  FADD.FTZ R50, R49, R50 ;  /* 0x0000003231327221 */ /* 0x000fe20000010000 */
[----:B------:R-:W-:Y:S02]  /*c060*/  F2FP.PACK_AB R21, R55, R52 ;  /* 0x000000343715723e */ /* 0x000fe400000000ff */
[----:B------:R-:W-:Y:S01]  /*c070*/  PRMT R28, R20, 0x7632, R28 ;  /* 0x00007632141c7816 */ /* 0x000fe2000000001c */
[----:B------:R-:W-:-:S04]  /*c080*/  FADD.FTZ R51, R50, R51 ;  /* 0x0000003332337221 */ /* 0x000fc80000010000 */
[----:B------:R-:W-:Y:S01]  /*c090*/  FADD.FTZ R52, R51, R52 ;  /* 0x0000003433347221 */ /* 0x000fe20000010000 */
[----:B------:R-:W-:Y:S03]  /*c0a0*/  STS.U16 [R97], R36 ;  /* 0x0000002461007388 */ /* 0x000fe60000000400 */
[----:B------:R-:W-:Y:S01]  /*c0b0*/  FADD.FTZ R133, R52, R55 ;  /* 0x0000003734857221 */ /* 0x000fe20000010000 */
[----:B------:R0:W-:Y:S04]  /*c0c0*/  STS.U16 [R54+0x2], R27 ;  /* 0x0000021b36007388 */ /* 0x0001e80000000400 */
[----:B------:R-:W-:Y:S04]  /*c0d0*/  STS.U16 [R56+0x4], R38 ;  /* 0x0000042638007388 */ /* 0x000fe80000000400 */
[----:B------:R-:W-:Y:S01]  /*c0e0*/  STS.U16 [R57+0x6], R23 ;  /* 0x0000061739007388 */ /* 0x000fe20000000400 */
[----:B0-----:R-:W-:-:S03]  /*c0f0*/  PRMT R27, R22, 0x7632, R27 ;  /* 0x00007632161b7816 */ /* 0x001fc6000000001b */
[----:B------:R-:W-:Y:S04]  /*c100*/  STS.U16 [R59+0x8], R40 ;  /* 0x000008283b007388 */ /* 0x000fe80000000400 */
[----:B------:R-:W-:Y:S04]  /*c110*/  STS.U16 [R58+0xa], R29 ;  /* 0x00000a1d3a007388 */ /* 0x000fe80000000400 */
[----:B------:R0:W-:Y:S04]  /*c120*/  STS.U16 [R60+0xc], R30 ;  /* 0x00000c1e3c007388 */ /* 0x0001e80000000400 */
[----:B------:R-:W-:Y:S04]  /*c130*/  STS.U16 [R61+0xe], R24 ;  /* 0x00000e183d007388 */ /* 0x000fe80000000400 */
[----:B------:R-:W-:Y:S01]  /*c140*/  STS.U16 [R62+0x10], R31 ;  /* 0x0000101f3e007388 */ /* 0x000fe20000000400 */
[----:B0-----:R-:W-:-:S03]  /*c150*/  PRMT R30, R21, 0x7632, R30 ;  /* 0x00007632151e7816 */ /* 0x001fc6000000001e */
[----:B------:R-:W-:Y:S04]  /*c160*/  STS.U16 [R63+0x12], R25 ;  /* 0x000012193f007388 */ /* 0x000fe80000000400 */
[----:B------:R-:W-:Y:S04]  /*c170*/  STS.U16 [R64+0x14], R22 ;  /* 0x0000141640007388 */ /* 0x000fe80000000400 */
[----:B------:R-:W-:Y:S04]  /*c180*/  STS.U16 [R65+0x16], R27 ;  /* 0x0000161b41007388 */ /* 0x000fe80000000400 */
[----:B------:R0:W-:Y:S04]  /*c190*/  STS.U16 [R66+0x18], R20 ;  /* 0x0000181442007388 */ /* 0x0001e80000000400 */
[----:B------:R-:W-:Y:S04]  /*c1a0*/  STS.U16 [R67+0x1a], R28 ;  /* 0x00001a1c43007388 */ /* 0x000fe80000000400 */
[----:B------:R1:W-:Y:S01]  /*c1b0*/  STS.U16 [R68+0x1c], R21 ;  /* 0x00001c1544007388 */ /* 0x0003e20000000400 */
[----:B0-----:R-:W-:-:S03]  /*c1c0*/  IMAD R20, R136, c[0x0][0x2f8], RZ ;  /* 0x0000be0088147a24 */ /* 0x001fc600078e02ff */
[----:B------:R-:W-:Y:S01]  /*c1d0*/  STS.U16 [R69+0x1e], R30 ;  /* 0x00001e1e45007388 */ /* 0x000fe20000000400 */
[----:B------:R-:W-:-:S06]  /*c1e0*/  NOP ;  /* 0x0000000000007918 */ /* 0x000fcc0000000000 */
[----:B------:R-:W-:Y:S01]  /*c1f0*/  LDS.U16 R123, [R123] ;  /* 0x000000007b7b7984 */ /* 0x000fe20000000400 */
[----:B-1----:R-:W-:-:S03]  /*c200*/  IMAD R21, R137, c[0x0][0x2fc], R20 ;  /* 0x0000bf0089157a24 */ /* 0x002fc600078e0214 */
        /* <DEDUP_REMOVED lines=17> */
[----:B0-----:R-:W-:-:S05]  /*c320*/  IMAD.WIDE.U32 R16, R137, c[0x0][0x2f8], RZ ;  /* 0x0000be0089107a25 */ /* 0x001fca00078e00ff */
[----:B------:R-:W-:Y:S01]  /*c330*/  IADD3 R43, R17, R21, RZ ;  /* 0x00000015112b7210 */ /* 0x000fe20007ffe0ff */
[----:B------:R-:W0:Y:S02]  /*c340*/  LDS R39, [0x840] ;  /* 0x00084000ff277984 */ /* 0x000e240000000800 */
[C---:B0-----:R-:W-:Y:S02]  /*c350*/  ISETP.GE.AND P0, PT, R124.reuse, R39, PT ;  /* 0x000000277c00720c */ /* 0x041fe40003f06270 */
        /* <DEDUP_REMOVED lines=12> */
.L_x_4256:
[----:B------:R-:W-:Y:S05]  /*c420*/  BSYNC B0 ;  /* 0x0000000000007941 */ /* 0x000fea0003800000 */
.L_x_4255:
[----:B------:R-:W-:Y:S01]  /*c430*/  MOV R17, R43 ;  /* 0x0000002b00117202 */ /* 0x000fe20000000f00 */
[----:B0-----:R-:W-:Y:S01]  /*c440*/  IMAD R20, R138, c[0x0][0x300], RZ ;  /* 0x0000c0008a147a24 */ /* 0x001fe200078e02ff */
[----:B------:R-:W-:Y:S01]  /*c450*/  LEA R18, P1, R124, c[0x0][0x340], 0x1 ;  /* 0x0000d0007c127a11 */ /* 0x000fe200078208ff */
[----:B------:R-:W-:Y:S01]  /*c460*/  UIADD3 UR10, UP0, UR10, -0x800, URZ ;  /* 0xfffff8000a0a7890 */ /* 0x000fe2000ff1e03f */
[-C--:B------:R-:W-:Y:S01]  /*c470*/  ISETP.GE.AND P3, PT, R15, R39.reuse, PT ;  /* 0x000000270f00720c */ /* 0x080fe20003f66270 */
[C---:B------:R-:W-:Y:S01]  /*c480*/  IMAD.WIDE.U32 R16, R139.reuse, c[0x0][0x300], R16 ;  /* 0x0000c0008b107a25 */ /* 0x040fe200078e0010 */
[-C--:B------:R-:W-:Y:S01]  /*c490*/  ISETP.GE.AND P4, PT, R14, R39.reuse, PT ;  /* 0x000000270e00720c */ /* 0x080fe20003f86270 */
[----:B------:R-:W-:Y:S01]  /*c4a0*/  UIADD3 UR12, UP1, UR12, -0x800, URZ ;  /* 0xfffff8000c0c7890 */ /* 0x000fe2000ff3e03f */
[----:B------:R-:W-:Y:S01]  /*c4b0*/  LEA.HI.X R15, R124, c[0x0][0x344], R41, 0x1, P1 ;  /* 0x0000d1007c0f7a11 */ /* 0x000fe200008f0c29 */
[----:B------:R-:W-:Y:S01]  /*c4c0*/  IMAD R20, R139, c[0x0][0x304], R20 ;  /* 0x0000c1008b147a24 */ /* 0x000fe200078e0214 */
[----:B------:R-:W-:Y:S01]  /*c4d0*/  IADD3 R16, P0, R95, R16, RZ ;  /* 0x000000105f107210 */ /* 0x000fe20007f1e0ff */
[----:B------:R-:W-:Y:S01]  /*c4e0*/  UIADD3 UR8, UP2, UR8, -0x800, URZ ;  /* 0xfffff80008087890 */ /* 0x000fe2000ff5e03f */
[-C--:B------:R-:W-:Y:S01]  /*c4f0*/  ISETP.GE.AND P5, PT, R0, R39.reuse, PT ;  /* 0x000000270000720c */ /* 0x080fe20003fa6270 */
        /* <DEDUP_REMOVED lines=37> */
.L_x_4182:
        /* <DEDUP_REMOVED lines=29> */
.L_x_4259:
[----:B------:R-:W-:Y:S05]  /*c920*/  BSYNC B0 ;  /* 0x0000000000007941 */ /* 0x000fea0003800000 */
.L_x_4258:
[----:B------:R-:W-:Y:S01]  /*c930*/  BSSY B0, `(.L_x_4260) ;  /* 0x000001d000007945 */ /* 0x000fe20003800000 */
[----:B------:R-:W-:Y:S05]  /*c940*/  @!P0 BRA `(.L_x_4261) ;  /* 0x000001a000008947 */ /* 0x000fea0003800000 */
[----:B------:R-:W-:Y:S06]  /*c950*/  BAR.SYNC.DEFER_BLOCKING 0x0 ;  /* 0x0000000000007b1d */ /* 0x000fec0000010000 */
[----:B------:R-:W4:Y:S04]  /*c960*/  SHFL.DOWN P0, R0, R133, 0x1, 0x1f ;  /* 0x08201f0085007f89 */ /* 0x000f280000000000 */
[----:B------:R-:W5:Y:S04]  /*c970*/  S2R R6, SR_LANEID ;  /* 0x0000000000067919 */ /* 0x000f680000000000 */
[----:B------:R-:W0:Y:S01]  /*c980*/  S2R R21, SR_TID.X ;  /* 0x0000000000157919 */ /* 0x000e220000002100 */
[----:B----4-:R-:W-:Y:S01]  /*c990*/  @P0 FADD R0, R0, R133 ;  /* 0x0000008500000221 */ /* 0x010fe20000000000 */
[----:B-----5:R-:W-:-:S04]  /*c9a0*/  ISETP.NE.AND P2, PT, R6, RZ, PT ;  /* 0x000000ff0600720c */ /* 0x020fc80003f45270 */
[----:B------:R-:W4:Y:S01]  /*c9b0*/  SHFL.DOWN P0, R3, R0, 0x2, 0x1f ;  /* 0x08401f0000037f89 */ /* 0x000f220000000000 */
[----:B0-----:R-:W-:-:S08]  /*c9c0*/  ISETP.NE.AND P1, PT, R21, RZ, PT ;  /* 0x000000ff1500720c */ /* 0x001fd00003f25270 */
[----:B------:R-:W-:-:S04]  /*c9d0*/  @!P2 SHF.R.S32.HI R6, RZ, 0x1f, R21 ;  /* 0x0000001fff06a819 */ /* 0x000fc80000011415 */
[----:B------:R-:W-:Y:S01]  /*c9e0*/  @!P2 LEA.HI R6, R6, R21, RZ, 0x5 ;  /* 0x000000150606a211 */ /* 0x000fe200078f28ff */
[----:B----4-:R-:W-:-:S05]  /*c9f0*/  @P0 FADD R3, R0, R3 ;  /* 0x0000000300030221 */ /* 0x010fca0000000000 */
[----:B------:R-:W0:Y:S02]  /*ca00*/  SHFL.DOWN P0, R2, R3, 0x4, 0x1f ;  /* 0x08801f0003027f89 */ /* 0x000e240000000000 */
[----:B0-----:R-:W-:Y:S01]  /*ca10*/  @P0 FADD R2, R3, R2 ;  /* 0x0000000203020221 */ /* 0x001fe20000000000 */
[----:B------:R-:W-:-:S04]  /*ca20*/  @!P2 SHF.R.S32.HI R3, RZ, 0x5, R6 ;  /* 0x00000005ff03a819 */ /* 0x000fc80000011406 */
        /* <DEDUP_REMOVED lines=12> */
.L_x_4261:
[----:B------:R-:W4:Y:S02]  /*caf0*/  S2R R21, SR_TID.X ;  /* 0x0000000000157919 */ /* 0x000f240000002100 */
.L_x_4262:
[----:B------:R-:W-:Y:S05]  /*cb00*/  BSYNC B0 ;  /* 0x0000000000007941 */ /* 0x000fea0003800000 */
.L_x_4260:
        /* <DEDUP_REMOVED lines=22> */
.L_x_4263:
        /* <DEDUP_REMOVED lines=64> */
.L_x_4220:
[----:B------:R-:W-:Y:S01]  /*d070*/  HFMA2.MMA R67, -RZ, RZ, 0, 5.9604644775390625e-08 ;  /* 0x00000001ff437435 */ /* 0x000fe200000001ff */
[----:B------:R-:W-:Y:S02]  /*d080*/  MOV R212, R66 ;  /* 0x0000004200d47202 */ /* 0x000fe40000000f00 */
[----:B------:R-:W-:Y:S02]  /*d090*/  MOV R68, RZ ;  /* 0x000000ff00447202 */ /* 0x000fe40000000f00 */
[----:B------:R-:W-:-:S02]  /*d0a0*/  MOV R69, 0xffffffff ;  /* 0xffffffff00457802 */ /* 0x000fc40000000f00 */
[----:B------:R-:W-:Y:S02]  /*d0b0*/  MOV R64, 0xd0d0 ;  /* 0x0000d0d000407802 */ /* 0x000fe40000000f00 */
[----:B0-2--5:R-:W-:Y:S05]  /*d0c0*/  CALL.REL.NOINC `($__internal_104_$__cuda_sm70_shflsync_up) ;  /* 0x00001e5000007944 */ /* 0x025fea0003c00000 */
[----:B-1----:R-:W-:Y:S01]  /*d0d0*/  MOV R211, R69 ;  /* 0x0000004500d37202 */ /* 0x002fe20000000f00 */
[----:B0-----:R-:W-:Y:S05]  /*d0e0*/  BRA `(.L_x_4264) ;  /* 0xffff917000007947 */ /* 0x001fea000383ffff */
.L_x_4221:
[----:B------:R-:W-:Y:S01]  /*d0f0*/  HFMA2.MMA R67, -RZ, RZ, 0, 5.9604644775390625e-08 ;  /* 0x00000001ff437435 */ /* 0x000fe200000001ff */
[----:B------:R-:W-:Y:S02]  /*d100*/  MOV R212, R214 ;  /* 0x000000d600d47202 */ /* 0x000fe40000000f00 */
[----:B------:R-:W-:Y:S02]  /*d110*/  MOV R68, RZ ;  /* 0x000000ff00447202 */ /* 0x000fe40000000f00 */
[----:B------:R-:W-:Y:S02]  /*d120*/  MOV R69, 0xffffffff ;  /* 0xffffffff00457802 */ /* 0x000fe40000000f00 */
[----:B------:R-:W-:Y:S02]  /*d130*/  MOV R64, 0xd150 ;  /* 0x0000d15000407802 */ /* 0x000fe40000000f00 */
[----:B0123-5:R-:W-:Y:S05]  /*d140*/  CALL.REL.NOINC `($__internal_104_$__cuda_sm70_shflsync_up) ;  /* 0x00001dd000007944 */ /* 0x02ffea0003c00000 */
[----:B0-----:R-:W-:Y:S01]  /*d150*/  HFMA2.MMA R67, -RZ, RZ, 0, 5.9604644775390625e-08 ;  /* 0x00000001ff437435 */ /* 0x001fe200000001ff */
[----:B-1----:R-:W-:Y:S02]  /*d160*/  MOV R213, R69 ;  /* 0x0000004500d57202 */ /* 0x002fe40000000f00 */
[----:B------:R-:W-:-:S02]  /*d170*/  MOV R212, R70 ;  /* 0x0000004600d47202 */ /* 0x000fc40000000f00 */
[----:B------:R-:W-:Y:S02]  /*d180*/  MOV R68, RZ ;  /* 0x000000ff00447202 */ /* 0x000fe40000000f00 */
[----:B------:R-:W-:Y:S02]  /*d190*/  MOV R69, 0xffffffff ;  /* 0xffffffff00457802 */ /* 0x000fe40000000f00 */
[----:B------:R-:W-:Y:S02]  /*d1a0*/  MOV R64, 0xd1c0 ;  /* 0x0000d1c000407802 */ /* 0x000fe40000000f00 */
[----:B------:R-:W-:Y:S05]  /*d1b0*/  CALL.REL.NOINC `($__internal_104_$__cuda_sm70_shflsync_up) ;  /* 0x00001d6000007944 */ /* 0x000fea0003c00000 */
[----:B0-----:R-:W-:Y:S01]  /*d1c0*/  HFMA2.MMA R67, -RZ, RZ, 0, 5.9604644775390625e-08 ;  /* 0x00000001ff437435 */ /* 0x001fe200000001ff */
[----:B-1----:R-:W-:Y:S02]  /*d1d0*/  MOV R215, R69 ;  /* 0x0000004500d77202 */ /* 0x002fe40000000f00 */
[----:B------:R-:W-:Y:S02]  /*d1e0*/  MOV R212, R71 ;  /* 0x0000004700d47202 */ /* 0x000fe40000000f00 */
[----:B------:R-:W-:Y:S02]  /*d1f0*/  MOV R68, RZ ;  /* 0x000000ff00447202 */ /* 0x000fe40000000f00 */
[----:B------:R-:W-:-:S02]  /*d200*/  MOV R69, 0xffffffff ;  /* 0xffffffff00457802 */ /* 0x000fc40000000f00 */
[----:B------:R-:W-:Y:S02]  /*d210*/  MOV R64, 0xd230 ;  /* 0x0000d23000407802 */ /* 0x000fe40000000f00 */
[----:B------:R-:W-:Y:S05]  /*d220*/  CALL.REL.NOINC `($__internal_104_$__cuda_sm70_shflsync_up) ;  /* 0x00001cf000007944 */ /* 0x000fea0003c00000 */
        /* <DEDUP_REMOVED lines=20> */
[----:B------:R-:W-:Y:S05]  /*d370*/  CALL.REL.NOINC `($__internal_104_$__cuda_sm70_shflsync_up) ;  /* 0x00001ba000007944 */ /* 0x000fea0003c00000 */
[----:B0-----:R-:W-:Y:S01]  /*d380*/  HFMA2.MMA R67, -RZ, RZ, 0, 1.1920928955078125e-07 ;  /* 0x00000002ff437435 */ /* 0x001fe200000001ff */
[----:B-1----:R-:W-:Y:S02]  /*d390*/  MOV R66, R69 ;  /* 0x0000004500427202 */ /* 0x002fe40000000f00 */
[----:B------:R-:W-:Y:S02]  /*d3a0*/  MOV R212, R216 ;  /* 0x000000d800d47202 */ /* 0x000fe40000000f00 */
[----:B------:R-:W-:Y:S02]  /*d3b0*/  MOV R68, RZ ;  /* 0x000000ff00447202 */ /* 0x000fe40000000f00 */
[----:B------:R-:W-:Y:S02]  /*d3c0*/  MOV R69, 0xffffffff ;  /* 0xffffffff00457802 */ /* 0x000fe40000000f00 */
[----:B------:R-:W-:Y:S02]  /*d3d0*/  MOV R64, 0xd3f0 ;  /* 0x0000d3f000407802 */ /* 0x000fe40000000f00 */
[----:B------:R-:W-:Y:S05]  /*d3e0*/  CALL.REL.NOINC `($__internal_104_$__cuda_sm70_shflsync_up) ;  /* 0x00001b3000007944 */ /* 0x000fea0003c00000 */
[----:B0-----:R-:W-:Y:S01]  /*d3f0*/  HFMA2.MMA R67, -RZ, RZ, 0, 1.1920928955078125e-07 ;  /* 0x00000002ff437435 */ /* 0x001fe200000001ff */
[----:B-1----:R-:W-:-:S02]  /*d400*/  MOV R70, R69 ;  /* 0x0000004500467202 */ /* 0x002fc40000000f00 */
[----:B------:R-:W-:Y:S02]  /*d410*/  MOV R212, R214 ;  /* 0x000000d600d47202 */ /* 0x000fe40000000f00 */
[----:B------:R-:W-:Y:S02]  /*d420*/  MOV R68, RZ ;  /* 0x000000ff00447202 */ /* 0x000fe40000000f00 */
[----:B------:R-:W-:Y:S02]  /*d430*/  MOV R69, 0xffffffff ;  /* 0xffffffff00457802 */ /* 0x000fe40000000f00 */
[----:B------:R-:W-:Y:S02]  /*d440*/  MOV R64, 0xd460 ;  /* 0x0000d46000407802 */ /* 0x000fe40000000f00 */
[----:B------:R-:W-:Y:S05]  /*d450*/  CALL.REL.NOINC `($__internal_104_$__cuda_sm70_shflsync_up) ;  /* 0x00001ac000007944 */ /* 0x000fea0003c00000 */
[----:B0-----:R-:W-:Y:S01]  /*d460*/  HFMA2.MMA R67, -RZ, RZ, 0, 1.1920928955078125e-07 ;  /* 0x00000002ff437435 */ /* 0x001fe200000001ff */
[----:B-1----:R-:W-:Y:S02]  /*d470*/  MOV R71, R69 ;  /* 0x0000004500477202 */ /* 0x002fe40000000f00 */
[----:B------:R-:W-:Y:S02]  /*d480*/  MOV R212, R213 ;  /* 0x000000d500d47202 */ /* 0x000fe40000000f00 */
[----:B------:R-:W-:-:S02]  /*d490*/  MOV R68, RZ ;  /* 0x000000ff00447202 */ /* 0x000fc40000000f00 */
[----:B------:R-:W-:Y:S02]  /*d4a0*/  MOV R69, 0xffffffff ;  /* 0xffffffff00457802 */ /* 0x000fe40000000f00 */
[----:B------:R-:W-:Y:S02]  /*d4b0*/  MOV R64, 0xd4d0 ;  /* 0x0000d4d000407802 */ /* 0x000fe40000000f00 */
[----:B------:R-:W-:Y:S05]  /*d4c0*/  CALL.REL.NOINC `($__internal_104_$__cuda_sm70_shflsync_up) ;  /* 0x00001a5000007944 */ /* 0x000fea0003c00000 */
        /* <DEDUP_REMOVED lines=17> */
[----:B------:R-:W-:Y:S05]  /*d5e0*/  CALL.REL.NOINC `($__internal_104_$__cuda_sm70_shflsync_up) ;  /* 0x0000193000007944 */ /* 0x000fea0003c00000 */
[----:B0-----:R-:W-:Y:S01]  /*d5f0*/  HFMA2.MMA R67, -RZ, RZ, 0, 2.384185791015625e-07 ;  /* 0x00000004ff437435 */ /* 0x001fe200000001ff */
[----:B-1----:R-:W-:-:S02]  /*d600*/  MOV R66, R69 ;  /* 0x0000004500427202 */ /* 0x002fc40000000f00 */
[----:B------:R-:W-:Y:S02]  /*d610*/  MOV R212, R216 ;  /* 0x000000d800d47202 */ /* 0x000fe40000000f00 */
[----:B------:R-:W-:Y:S02]  /*d620*/  MOV R68, RZ ;  /* 0x000000ff00447202 */ /* 0x000fe40000000f00 */
[----:B------:R-:W-:Y:S02]  /*d630*/  MOV R69, 0xffffffff ;  /* 0xffffffff00457802 */ /* 0x000fe40000000f00 */
[----:B------:R-:W-:Y:S02]  /*d640*/  MOV R64, 0xd660 ;  /* 0x0000d66000407802 */ /* 0x000fe40000000f00 */
[----:B------:R-:W-:Y:S05]  /*d650*/  CALL.REL.NOINC `($__internal_104_$__cuda_sm70_shflsync_up) ;  /* 0x000018c000007944 */ /* 0x000fea0003c00000 */
[----:B0-----:R-:W-:Y:S01]  /*d660*/  HFMA2.MMA R67, -RZ, RZ, 0, 2.384185791015625e-07 ;  /* 0x00000004ff437435 */ /* 0x001fe200000001ff */
[----:B-1----:R-:W-:Y:S02]  /*d670*/  MOV R70, R69 ;  /* 0x0000004500467202 */ /* 0x002fe40000000f00 */
[----:B------:R-:W-:Y:S02]  /*d680*/  MOV R212, R214 ;  /* 0x000000d600d47202 */ /* 0x000fe40000000f00 */
[----:B------:R-:W-:-:S02]  /*d690*/  MOV R68, RZ ;  /* 0x000000ff00447202 */ /* 0x000fc40000000f00 */
[----:B------:R-:W-:Y:S02]  /*d6a0*/  MOV R69, 0xffffffff ;  /* 0xffffffff00457802 */ /* 0x000fe40000000f00 */
[----:B------:R-:W-:Y:S02]  /*d6b0*/  MOV R64, 0xd6d0 ;  /* 0x0000d6d000407802 */ /* 0x000fe40000000f00 */
[----:B------:R-:W-:Y:S05]  /*d6c0*/  CALL.REL.NOINC `($__internal_104_$__cuda_sm70_shflsync_up) ;  /* 0x0000185000007944 */ /* 0x000fea0003c00000 */
[----:B0-----:R-:W-:Y:S01]  /*d6d0*/  HFMA2.MMA R67, -RZ, RZ, 0, 2.384185791015625e-07 ;  /* 0x00000004ff437435 */ /* 0x001fe200000001ff */
[----:B-1----:R-:W-:Y:S02]  /*d6e0*/  MOV R71, R69 ;  /* 0x0000004500477202 */ /* 0x002fe40000000f00 */
[----:B------:R-:W-:Y:S02]  /*d6f0*/  MOV R212, R213 ;  /* 0x000000d500d47202 */ /* 0x000fe40000000f00 */
[----:B------:R-:W-:Y:S02]  /*d700*/  MOV R68, RZ ;  /* 0x000000ff00447202 */ /* 0x000fe40000000f00 */
[----:B------:R-:W-:Y:S02]  /*d710*/  MOV R69, 0xffffffff ;  /* 0xffffffff00457802 */ /* 0x000fe40000000f00 */
[----:B------:R-:W-:-:S02]  /*d720*/  MOV R64, 0xd740 ;  /* 0x0000d74000407802 */ /* 0x000fc40000000f00 */
[----:B------:R-:W-:Y:S05]  /*d730*/  CALL.REL.NOINC `($__internal_104_$__cuda_sm70_shflsync_up) ;  /* 0x000017e000007944 */ /* 0x000fea0003c00000 */
        /* <DEDUP_REMOVED lines=19> */
[----:B------:R-:W-:Y:S05]  /*d870*/  CALL.REL.NOINC `($__internal_104_$__cuda_sm70_shflsync_up) ;  /* 0x000016a000007944 */ /* 0x000fea0003c00000 */
[----:B0-----:R-:W-:Y:S01]  /*d880*/  HFMA2.MMA R67, -RZ, RZ, 0, 4.76837158203125e-07 ;  /* 0x00000008ff437435 */ /* 0x001fe200000001ff */
[----:B-1----:R-:W-:Y:S02]  /*d890*/  MOV R66, R69 ;  /* 0x0000004500427202 */ /* 0x002fe40000000f00 */
[----:B------:R-:W-:Y:S02]  /*d8a0*/  MOV R212, R216 ;  /* 0x000000d800d47202 */ /* 0x000fe40000000f00 */
[----:B------:R-:W-:Y:S02]  /*d8b0*/  MOV R68, RZ ;  /* 0x000000ff00447202 */ /* 0x000fe40000000f00 */
[----:B------:R-:W-:Y:S02]  /*d8c0*/  MOV R69, 0xffffffff ;  /* 0xffffffff00457802 */ /* 0x000fe40000000f00 */
[----:B------:R-:W-:-:S02]  /*d8d0*/  MOV R64, 0xd8f0 ;  /* 0x0000d8f000407802 */ /* 0x000fc40000000f00 */
[----:B------:R-:W-:Y:S05]  /*d8e0*/  CALL.REL.NOINC `($__internal_104_$__cuda_sm70_shflsync_up) ;  /* 0x0000163000007944 */ /* 0x000fea0003c00000 */
[----:B0-----:R-:W-:Y:S01]  /*d8f0*/  HFMA2.MMA R67, -RZ, RZ, 0, 4.76837158203125e-07 ;  /* 0x00000008ff437435 */ /* 0x001fe200000001ff */
[----:B-1----:R-:W-:-:S02]  /*d900*/  MOV R70, R69 ;  /* 0x0000004500467202 */ /* 0x002fc40000000f00 */
[----:B------:R-:W-:Y:S02]  /*d910*/  MOV R212, R225 ;  /* 0x000000e100d47202 */ /* 0x000fe40000000f00 */
[----:B------:R-:W-:Y:S02]  /*d920*/  MOV R68, RZ ;  /* 0x000000ff00447202 */ /* 0x000fe40000000f00 */
[----:B------:R-:W-:Y:S02]  /*d930*/  MOV R69, 0xffffffff ;  /* 0xffffffff00457802 */ /* 0x000fe40000000f00 */
[----:B------:R-:W-:Y:S02]  /*d940*/  MOV R64, 0xd960 ;  /* 0x0000d96000407802 */ /* 0x000fe40000000f00 */
[----:B------:R-:W-:Y:S05]  /*d950*/  CALL.REL.NOINC `($__internal_104_$__cuda_sm70_shflsync_up) ;  /* 0x000015c000007944 */ /* 0x000fea0003c00000 */
[----:B0-----:R-:W-:Y:S01]  /*d960*/  HFMA2.MMA R67, -RZ, RZ, 0, 4.76837158203125e-07 ;  /* 0x00000008ff437435 */ /* 0x001fe200000001ff */
[----:B-1----:R-:W-:Y:S02]  /*d970*/  MOV R71, R69 ;  /* 0x0000004500477202 */ /* 0x002fe40000000f00 */
[----:B------:R-:W-:Y:S02]  /*d980*/  MOV R212, R215 ;  /* 0x000000d700d47202 */ /* 0x000fe40000000f00 */
[----:B------:R-:W-:-:S02]  /*d990*/  MOV R68, RZ ;  /* 0x000000ff00447202 */ /* 0x000fc40000000f00 */
[----:B------:R-:W-:Y:S02]  /*d9a0*/  MOV R69, 0xffffffff ;  /* 0xffffffff00457802 */ /* 0x000fe40000000f00 */
[----:B------:R-:W-:Y:S02]  /*d9b0*/  MOV R64, 0xd9d0 ;  /* 0x0000d9d000407802 */ /* 0x000fe40000000f00 */
[----:B------:R-:W-:Y:S05]  /*d9c0*/  CALL.REL.NOINC `($__internal_104_$__cuda_sm70_shflsync_up) ;  /* 0x0000155000007944 */ /* 0x000fea0003c00000 */
        /* <DEDUP_REMOVED lines=20> */
[----:B------:R-:W-:Y:S05]  /*db10*/  CALL.REL.NOINC `($__internal_104_$__cuda_sm70_shflsync_up) ;  /* 0x0000140000007944 */ /* 0x000fea0003c00000 */
[----:B0-----:R-:W-:Y:S01]  /*db20*/  HFMA2.MMA R67, -RZ, RZ, 0, 9.5367431640625e-07 ;  /* 0x00000010ff437435 */ /* 0x001fe200000001ff */
[----:B-1----:R-:W-:Y:S02]  /*db30*/  MOV R214, R69 ;  /* 0x0000004500d67202 */ /* 0x002fe40000000f00 */
[----:B------:R-:W-:Y:S02]  /*db40*/  MOV R212, R213 ;  /* 0x000000d500d47202 */ /* 0x000fe40000000f00 */
[----:B------:R-:W-:Y:S02]  /*db50*/  MOV R68, RZ ;  /* 0x000000ff00447202 */ /* 0x000fe40000000f00 */
[----:B------:R-:W-:Y:S02]  /*db60*/  MOV R69, 0xffffffff ;  /* 0xffffffff00457802 */ /* 0x000fe40000000f00 */
[----:B------:R-:W-:-:S02]  /*db70*/  MOV R64, 0xdb90 ;  /* 0x0000db9000407802 */ /* 0x000fc40000000f00 */
[----:B------:R-:W-:Y:S05]  /*db80*/  CALL.REL.NOINC `($__internal_104_$__cuda_sm70_shflsync_up) ;  /* 0x0000139000007944 */ /* 0x000fea0003c00000 */
[----:B0-----:R-:W-:Y:S01]  /*db90*/  HFMA2.MMA R67, -RZ, RZ, 0, 9.5367431640625e-07 ;  /* 0x00000010ff437435 */ /* 0x001fe200000001ff */
[----:B-1----:R-:W-:-:S02]  /*dba0*/  MOV R216, R69 ;  /* 0x0000004500d87202 */ /* 0x002fc40000000f00 */
[----:B------:R-:W-:Y:S02]  /*dbb0*/  MOV R212, R225 ;  /* 0x000000e100d47202 */ /* 0x000fe40000000f00 */
[----:B------:R-:W-:Y:S02]  /*dbc0*/  MOV R68, RZ ;  /* 0x000000ff00447202 */ /* 0x000fe40000000f00 */
[----:B------:R-:W-:Y:S02]  /*dbd0*/  MOV R69, 0xffffffff ;  /* 0xffffffff00457802 */ /* 0x000fe40000000f00 */
[----:B------:R-:W-:Y:S02]  /*dbe0*/  MOV R64, 0xdc00 ;  /* 0x0000dc0000407802 */ /* 0x000fe40000000f00 */
[----:B------:R-:W-:Y:S05]  /*dbf0*/  CALL.REL.NOINC `($__internal_104_$__cuda_sm70_shflsync_up) ;  /* 0x0000132000007944 */ /* 0x000fea0003c00000 */
[----:B0-----:R-:W-:Y:S01]  /*dc00*/  HFMA2.MMA R67, -RZ, RZ, 0, 9.5367431640625e-07 ;  /* 0x00000010ff437435 */ /* 0x001fe200000001ff */
[----:B-1----:R-:W-:Y:S02]  /*dc10*/  MOV R226, R69 ;  /* 0x0000004500e27202 */ /* 0x002fe40000000f00 */
[----:B------:R-:W-:Y:S02]  /*dc20*/  MOV R212, R215 ;  /* 0x000000d700d47202 */ /* 0x000fe40000000f00 */
[----:B------:R-:W-:-:S02]  /*dc30*/  MOV R68, RZ ;  /* 0x000000ff00447202 */ /* 0x000fc40000000f00 */
[----:B------:R-:W-:Y:S02]  /*dc40*/  MOV R69, 0xffffffff ;  /* 0xffffffff00457802 */ /* 0x000fe40000000f00 */
[----:B------:R-:W-:Y:S02]  /*dc50*/  MOV R64, 0xdc70 ;  /* 0x0000dc7000407802 */ /* 0x000fe40000000f00 */
[----:B------:R-:W-:Y:S05]  /*dc60*/  CALL.REL.NOINC `($__internal_104_$__cuda_sm70_shflsync_up) ;  /* 0x000012b000007944 */ /* 0x000fea0003c00000 */
[----:B01----:R-:W-:Y:S05]  /*dc70*/  BRA `(.L_x_4265) ;  /* 0xffff8a4000007947 */ /* 0x003fea000383ffff */
.L_x_4226:
[----:B0-----:R-:W-:Y:S01]  /*dc80*/  HFMA2.MMA R67, -RZ, RZ, 0, 5.9604644775390625e-08 ;  /* 0x00000001ff437435 */ /* 0x001fe200000001ff */
[----:B------:R-:W-:Y:S02]  /*dc90*/  MOV R68, RZ ;  /* 0x000000ff00447202 */ /* 0x000fe40000000f00 */
[----:B------:R-:W-:Y:S02]  /*dca0*/  MOV R69, 0xffffffff ;  /* 0xffffffff00457802 */ /* 0x000fe40000000f00 */
[----:B------:R-:W-:Y:S02]  /*dcb0*/  MOV R64, 0xdcd0 ;  /* 0x0000dcd000407802 */ /* 0x000fe40000000f00 */
[----:B-1---5:R-:W-:Y:S05]  /*dcc0*/  CALL.REL.NOINC `($__internal_104_$__cuda_sm70_shflsync_up) ;  /* 0x0000125000007944 */ /* 0x022fea0003c00000 */
        /* <DEDUP_REMOVED lines=14> */
[----:B0-----:R-:W-:Y:S01]  /*ddb0*/  HFMA2.MMA R67, -RZ, RZ, 0, 5.9604644775390625e-08 ;  /* 0x00000001ff437435 */ /* 0x001fe200000001ff */
[----:B-1----:R-:W-:Y:S02]  /*ddc0*/  MOV R211, R69 ;  /* 0x0000004500d37202 */ /* 0x002fe40000000f00 */
[----:B------:R-:W-:Y:S02]  /*ddd0*/  MOV R212, R70 ;  /* 0x0000004600d47202 */ /* 0x000fe40000000f00 */
[----:B------:R-:W-:Y:S02]  /*dde0*/  MOV R68, RZ ;  /* 0x000000ff00447202 */ /* 0x000fe40000000f00 */
[----:B------:R-:W-:Y:S02]  /*ddf0*/  MOV R69, 0xffffffff ;  /* 0xffffffff00457802 */ /* 0x000fe40000000f00 */
[----:B------:R-:W-:Y:S02]  /*de00*/  MOV R64, 0xde20 ;  /* 0x0000de2000407802 */ /* 0x000fe40000000f00 */
[----:B------:R-:W-:Y:S05]  /*de10*/  CALL.REL.NOINC `($__internal_104_$__cuda_sm70_shflsync_up) ;  /* 0x0000110000007944 */ /* 0x000fea0003c00000 */
[----:B0-----:R-:W-:Y:S01]  /*de20*/  HFMA2.MMA R68, -RZ, RZ, 0, 0 ;  /* 0x00000000ff447435 */ /* 0x001fe200000001ff */
[----:B------:R-:W-:-:S02]  /*de30*/  MOV R212, R66 ;  /* 0x0000004200d47202 */ /* 0x000fc40000000f00 */
[----:B-1----:R-:W-:Y:S02]  /*de40*/  MOV R70, R69 ;  /* 0x0000004500467202 */ /* 0x002fe40000000f00 */
[----:B------:R-:W-:Y:S02]  /*de50*/  MOV R67, R60 ;  /* 0x0000003c00437202 */ /* 0x000fe40000000f00 */
[----:B------:R-:W-:Y:S02]  /*de60*/  MOV R69, 0x1f ;  /* 0x0000001f00457802 */ /* 0x000fe40000000f00 */
[----:B------:R-:W-:Y:S02]  /*de70*/  MOV R66, 0xffffffff ;  /* 0xffffffff00427802 */ /* 0x000fe40000000f00 */
[----:B------:R-:W-:Y:S02]  /*de80*/  MOV R64, 0xdea0 ;  /* 0x0000dea000407802 */ /* 0x000fe40000000f00 */
[----:B------:R-:W-:Y:S05]  /*de90*/  CALL.REL.NOINC `($__internal_103_$__cuda_sm70_shflsync_idx_p) ;  /* 0x0000104000007944 */ /* 0x000fea0003c00000 */
[----:B0-----:R-:W-:Y:S01]  /*dea0*/  HFMA2.MMA R68, -RZ, RZ, 0, 0 ;  /* 0x00000000ff447435 */ /* 0x001fe200000001ff */
[----:B-1----:R-:W-:Y:S02]  /*deb0*/  MOV R60, R66 ;  /* 0x00000042003c7202 */ /* 0x002fe40000000f00 */
[----:B------:R-:W-:-:S02]  /*dec0*/  MOV R67, R61 ;  /* 0x0000003d00437202 */ /* 0x000fc40000000f00 */
[----:B------:R-:W-:Y:S02]  /*ded0*/  MOV R69, 0x1f ;  /* 0x0000001f00457802 */ /* 0x000fe40000000f00 */
[----:B------:R-:W-:Y:S02]  /*dee0*/  MOV R66, 0xffffffff ;  /* 0xffffffff00427802 */ /* 0x000fe40000000f00 */
[----:B------:R-:W-:Y:S02]  /*def0*/  MOV R64, 0xdf10 ;  /* 0x0000df1000407802 */ /* 0x000fe40000000f00 */
[----:B------:R-:W-:Y:S05]  /*df00*/  CALL.REL.NOINC `($__internal_103_$__cuda_sm70_shflsync_idx_p) ;  /* 0x00000fd000007944 */ /* 0x000fea0003c00000 */
[----:B0-----:R-:W-:Y:S01]  /*df10*/  HFMA2.MMA R68, -RZ, RZ, 0, 0 ;  /* 0x00000000ff447435 */ /* 0x001fe200000001ff */
[----:B-1----:R-:W-:Y:S02]  /*df20*/  MOV R61, R66 ;  /* 0x00000042003d7202 */ /* 0x002fe40000000f00 */
[----:B------:R-:W-:Y:S02]  /*df30*/  MOV R67, R62 ;  /* 0x0000003e00437202 */ /* 0x000fe40000000f00 */
[----:B------:R-:W-:Y:S02]  /*df40*/  MOV R69, 0x1f ;  /* 0x0000001f00457802 */ /* 0x000fe40000000f00 */
[----:B------:R-:W-:-:S02]  /*df50*/  MOV R66, 0xffffffff ;  /* 0xffffffff00427802 */ /* 0x000fc40000000f00 */
[----:B------:R-:W-:Y:S02]  /*df60*/  MOV R64, 0xdf80 ;  /* 0x0000df8000407802 */ /* 0x000fe40000000f00 */
[----:B------:R-:W-:Y:S05]  /*df70*/  CALL.REL.NOINC `($__internal_103_$__cuda_sm70_shflsync_idx_p) ;  /* 0x00000f6000007944 */ /* 0x000fea0003c00000 */
[----:B0-----:R-:W-:Y:S01]  /*df80*/  HFMA2.MMA R68, -RZ, RZ, 0, 0 ;  /* 0x00000000ff447435 */ /* 0x001fe200000001ff */
[----:B-1----:R-:W-:Y:S02]  /*df90*/  MOV R62, R66 ;  /* 0x00000042003e7202 */ /* 0x002fe40000000f00 */
[----:B------:R-:W-:Y:S02]  /*dfa0*/  MOV R67, R63 ;  /* 0x0000003f00437202 */ /* 0x000fe40000000f00 */
[----:B------:R-:W-:Y:S02]  /*dfb0*/  MOV R69, 0x1f ;  /* 0x0000001f00457802 */ /* 0x000fe40000000f00 */
[----:B------:R-:W-:Y:S02]  /*dfc0*/  MOV R66, 0xffffffff ;  /* 0xffffffff00427802 */ /* 0x000fe40000000f00 */
[----:B------:R-:W-:Y:S02]  /*dfd0*/  MOV R64, 0xdff0 ;  /* 0x0000dff000407802 */ /* 0x000fe40000000f00 */
[----:B------:R-:W-:Y:S05]  /*dfe0*/  CALL.REL.NOINC `($__internal_103_$__cuda_sm70_shflsync_idx_p) ;  /* 0x00000ef000007944 */ /* 0x000fea0003c00000 */
[----:B-1----:R-:W-:Y:S01]  /*dff0*/  MOV R63, R66 ;  /* 0x00000042003f7202 */ /* 0x002fe20000000f00 */
[----:B0-----:R-:W-:Y:S05]  /*e000*/  BRA `(.L_x_4266) ;  /* 0xffff89d000007947 */ /* 0x001fea000383ffff */
.L_x_4229:
[----:B------:R-:W-:Y:S01]  /*e010*/  HFMA2.MMA R67, -RZ, RZ, 0, 5.9604644775390625e-08 ;  /* 0x00000001ff437435 */ /* 0x000fe200000001ff */
[----:B------:R-:W-:-:S02]  /*e020*/  MOV R66, 0x1f ;  /* 0x0000001f00427802 */ /* 0x000fc40000000f00 */
[----:B------:R-:W-:Y:S02]  /*e030*/  MOV R241, 0xffffffff ;  /* 0xffffffff00f17802 */ /* 0x000fe40000000f00 */
[----:B------:R-:W-:Y:S02]  /*e040*/  MOV R64, 0xe060 ;  /* 0x0000e06000407802 */ /* 0x000fe40000000f00 */
[----:B0-----:R-:W-:Y:S05]  /*e050*/  CALL.REL.NOINC `($__internal_102_$__cuda_sm70_shflsync_down) ;  /* 0x00000e4000007944 */ /* 0x001fea0003c00000 */
[----:B-1----:R-:W-:Y:S01]  /*e060*/  MOV R69, R241 ;  /* 0x000000f100457202 */ /* 0x002fe20000000f00 */
[----:B0-----:R-:W-:Y:S05]  /*e070*/  BRA `(.L_x_4267) ;  /* 0xffff9c0000007947 */ /* 0x001fea000383ffff */
.L_x_4230:
[----:B------:R-:W-:Y:S01]  /*e080*/  HFMA2.MMA R67, -RZ, RZ, 0, 5.9604644775390625e-08 ;  /* 0x00000001ff437435 */ /* 0x000fe200000001ff */
[----:B-1----:R-:W-:Y:S02]  /*e090*/  MOV R68, R233 ;  /* 0x000000e900447202 */ /* 0x002fe40000000f00 */
[----:B------:R-:W-:Y:S02]  /*e0a0*/  MOV R66, 0x1f ;  /* 0x0000001f00427802 */ /* 0x000fe40000000f00 */
[----:B------:R-:W-:Y:S02]  /*e0b0*/  MOV R241, 0xffffffff ;  /* 0xffffffff00f17802 */ /* 0x000fe40000000f00 */
[----:B------:R-:W-:-:S02]  /*e0c0*/  MOV R64, 0xe0e0 ;  /* 0x0000e0e000407802 */ /* 0x000fc40000000f00 */
[----:B0-2---:R-:W-:Y:S05]  /*e0d0*/  CALL.REL.NOINC `($__internal_102_$__cuda_sm70_shflsync_down) ;  /* 0x00000dc000007944 */ /* 0x005fea0003c00000 */
[----:B0-----:R-:W-:Y:S01]  /*e0e0*/  HFMA2.MMA R67, -RZ, RZ, 0, 5.9604644775390625e-08 ;  /* 0x00000001ff437435 */ /* 0x001fe200000001ff */
[----:B-1----:R-:W-:-:S02]  /*e0f0*/  MOV R70, R241 ;  /* 0x000000f100467202 */ /* 0x002fc40000000f00 */
[----:B------:R-:W-:Y:S02]  /*e100*/  MOV R68, R232 ;  /* 0x000000e800447202 */ /* 0x000fe40000000f00 */
[----:B------:R-:W-:Y:S02]  /*e110*/  MOV R66, 0x1f ;  /* 0x0000001f00427802 */ /* 0x000fe40000000f00 */
[----:B------:R-:W-:Y:S02]  /*e120*/  MOV R241, 0xffffffff ;  /* 0xffffffff00f17802 */ /* 0x000fe40000000f00 */
[----:B------:R-:W-:Y:S02]  /*e130*/  MOV R64, 0xe150 ;  /* 0x0000e15000407802 */ /* 0x000fe40000000f00 */
[----:B------:R-:W-:Y:S05]  /*e140*/  CALL.REL.NOINC `($__internal_102_$__cuda_sm70_shflsync_down) ;  /* 0x00000d5000007944 */ /* 0x000fea0003c00000 */
[----:B0-----:R-:W-:Y:S01]  /*e150*/  HFMA2.MMA R67, -RZ, RZ, 0, 5.9604644775390625e-08 ;  /* 0x00000001ff437435 */ /* 0x001fe200000001ff */
[----:B-1----:R-:W-:Y:S02]  /*e160*/  MOV R234, R241 ;  /* 0x000000f100ea7202 */ /* 0x002fe40000000f00 */
[----:B------:R-:W-:Y:S02]  /*e170*/  MOV R68, R71 ;  /* 0x0000004700447202 */ /* 0x000fe40000000f00 */
[----:B------:R-:W-:-:S02]  /*e180*/  MOV R66, 0x1f ;  /* 0x0000001f00427802 */ /* 0x000fc40000000f00 */
[----:B------:R-:W-:Y:S02]  /*e190*/  MOV R241, 0xffffffff ;  /* 0xffffffff00f17802 */ /* 0x000fe40000000f00 */
[----:B------:R-:W-:Y:S02]  /*e1a0*/  MOV R64, 0xe1c0 ;  /* 0x0000e1c000407802 */ /* 0x000fe40000000f00 */
[----:B------:R-:W-:Y:S05]  /*e1b0*/  CALL.REL.NOINC `($__internal_102_$__cuda_sm70_shflsync_down) ;  /* 0x00000ce000007944 */ /* 0x000fea0003c00000 */
[----:B01----:R-:W-:Y:S05]  /*e1c0*/  BRA `(.L_x_4268) ;  /* 0xffff9af000007947 */ /* 0x003fea000383ffff */
.L_x_4233:
[----:B------:R-:W-:Y:S01]  /*e1d0*/  HFMA2.MMA R67, -RZ, RZ, 0, 1.1920928955078125e-07 ;  /* 0x00000002ff437435 */ /* 0x000fe200000001ff */
[----:B-1----:R-:W-:Y:S02]  /*e1e0*/  MOV R68, R236 ;  /* 0x000000ec00447202 */ /* 0x002fe40000000f00 */
[----:B------:R-:W-:Y:S02]  /*e1f0*/  MOV R66, 0x1f ;  /* 0x0000001f00427802 */ /* 0x000fe40000000f00 */
[----:B------:R-:W-:Y:S02]  /*e200*/  MOV R241, 0xffffffff ;  /* 0xffffffff00f17802 */ /* 0x000fe40000000f00 */
[----:B------:R-:W-:Y:S02]  /*e210*/  MOV R64, 0xe230 ;  /* 0x0000e23000407802 */ /* 0x000fe40000000f00 */
[----:B0-234-:R-:W-:Y:S05]  /*e220*/  CALL.REL.NOINC `($__internal_102_$__cuda_sm70_shflsync_down) ;  /* 0x00000c7000007944 */ /* 0x01dfea0003c00000 */
[----:B0-----:R-:W-:Y:S01]  /*e230*/  HFMA2.MMA R67, -RZ, RZ, 0, 1.1920928955078125e-07 ;  /* 0x00000002ff437435 */ /* 0x001fe200000001ff */
[----:B-1----:R-:W-:-:S02]  /*e240*/  MOV R69, R241 ;  /* 0x000000f100457202 */ /* 0x002fc40000000f00 */
[----:B------:R-:W-:Y:S02]  /*e250*/  MOV R68, R233 ;  /* 0x000000e900447202 */ /* 0x000fe40000000f00 */
[----:B------:R-:W-:Y:S02]  /*e260*/  MOV R66, 0x1f ;  /* 0x0000001f00427802 */ /* 0x000fe40000000f00 */
[----:B------:R-:W-:Y:S02]  /*e270*/  MOV R241, 0xffffffff ;  /* 0xffffffff00f17802 */ /* 0x000fe40000000f00 */
[----:B------:R-:W-:Y:S02]  /*e280*/  MOV R64, 0xe2a0 ;  /* 0x0000e2a000407802 */ /* 0x000fe40000000f00 */
[----:B------:R-:W-:Y:S05]  /*e290*/  CALL.REL.NOINC `($__internal_102_$__cuda_sm70_shflsync_down) ;  /* 0x00000c0000007944 */ /* 0x000fea0003c00000 */
[----:B0-----:R-:W-:Y:S01]  /*e2a0*/  HFMA2.MMA R67, -RZ, RZ, 0, 1.1920928955078125e-07 ;  /* 0x00000002ff437435 */ /* 0x001fe200000001ff */
[----:B-1----:R-:W-:Y:S02]  /*e2b0*/  MOV R70, R241 ;  /* 0x000000f100467202 */ /* 0x002fe40000000f00 */
[----:B------:R-:W-:Y:S02]  /*e2c0*/  MOV R68, R232 ;  /* 0x000000e800447202 */ /* 0x000fe40000000f00 */
[----:B------:R-:W-:-:S02]  /*e2d0*/  MOV R66, 0x1f ;  /* 0x0000001f00427802 */ /* 0x000fc40000000f00 */
[----:B------:R-:W-:Y:S02]  /*e2e0*/  MOV R241, 0xffffffff ;  /* 0xffffffff00f17802 */ /* 0x000fe40000000f00 */
[----:B------:R-:W-:Y:S02]  /*e2f0*/  MOV R64, 0xe310 ;  /* 0x0000e31000407802 */ /* 0x000fe40000000f00 */
[----:B------:R-:W-:Y:S05]  /*e300*/  CALL.REL.NOINC `($__internal_102_$__cuda_sm70_shflsync_down) ;  /* 0x00000b9000007944 */ /* 0x000fea0003c00000 */
[----:B0-----:R-:W-:Y:S01]  /*e310*/  HFMA2.MMA R67, -RZ, RZ, 0, 1.1920928955078125e-07 ;  /* 0x00000002ff437435 */ /* 0x001fe200000001ff */
[----:B-1----:R-:W-:Y:S02]  /*e320*/  MOV R234, R241 ;  /* 0x000000f100ea7202 */ /* 0x002fe40000000f00 */
[----:B------:R-:W-:Y:S02]  /*e330*/  MOV R68, R71 ;  /* 0x0000004700447202 */ /* 0x000fe40000000f00 */
[----:B------:R-:W-:Y:S02]  /*e340*/  MOV R66, 0x1f ;  /* 0x0000001f00427802 */ /* 0x000fe40000000f00 */
[----:B------:R-:W-:Y:S02]  /*e350*/  MOV R241, 0xffffffff ;  /* 0xffffffff00f17802 */ /* 0x000fe40000000f00 */
[----:B------:R-:W-:-:S02]  /*e360*/  MOV R64, 0xe380 ;  /* 0x0000e38000407802 */ /* 0x000fc40000000f00 */
[----:B------:R-:W-:Y:S05]  /*e370*/  CALL.REL.NOINC `($__internal_102_$__cuda_sm70_shflsync_down) ;  /* 0x00000b2000007944 */ /* 0x000fea0003c00000 */
[----:B01----:R-:W-:Y:S05]  /*e380*/  BRA `(.L_x_4269) ;  /* 0xffff9a7000007947 */ /* 0x003fea000383ffff */
.L_x_4236:
[----:B------:R-:W-:Y:S01]  /*e390*/  HFMA2.MMA R67, -RZ, RZ, 0, 2.384185791015625e-07 ;  /* 0x00000004ff437435 */ /* 0x000fe200000001ff */
[----:B------:R-:W-:-:S02]  /*e3a0*/  MOV R68, R236 ;  /* 0x000000ec00447202 */ /* 0x000fc40000000f00 */
[----:B------:R-:W-:Y:S02]  /*e3b0*/  MOV R66, 0x1f ;  /* 0x0000001f00427802 */ /* 0x000fe40000000f00 */
[----:B-1----:R-:W-:Y:S02]  /*e3c0*/  MOV R241, 0xffffffff ;  /* 0xffffffff00f17802 */ /* 0x002fe40000000f00 */
[----:B------:R-:W-:Y:S02]  /*e3d0*/  MOV R64, 0xe3f0 ;  /* 0x0000e3f000407802 */ /* 0x000fe40000000f00 */
[----:B0-234-:R-:W-:Y:S05]  /*e3e0*/  CALL.REL.NOINC `($__internal_102_$__cuda_sm70_shflsync_down) ;  /* 0x00000ab000007944 */ /* 0x01dfea0003c00000 */
[----:B-1----:R-:W-:Y:S01]  /*e3f0*/  MOV R69, R241 ;  /* 0x000000f100457202 */ /* 0x002fe20000000f00 */
[----:B0-----:R-:W-:Y:S05]  /*e400*/  BRA `(.L_x_4270) ;  /* 0xffff9b0000007947 */ /* 0x001fea000383ffff */
.L_x_4237:
[----:B------:R-:W-:Y:S01]  /*e410*/  HFMA2.MMA R67, -RZ, RZ, 0, 2.384185791015625e-07 ;  /* 0x00000004ff437435 */ /* 0x000fe200000001ff */
[----:B------:R-:W-:Y:S02]  /*e420*/  MOV R68, R233 ;  /* 0x000000e900447202 */ /* 0x000fe40000000f00 */
[----:B------:R-:W-:Y:S02]  /*e430*/  MOV R66, 0x1f ;  /* 0x0000001f00427802 */ /* 0x000fe40000000f00 */
[----:B-1----:R-:W-:-:S02]  /*e440*/  MOV R241, 0xffffffff ;  /* 0xffffffff00f17802 */ /* 0x002fc40000000f00 */
[----:B------:R-:W-:Y:S02]  /*e450*/  MOV R64, 0xe470 ;  /* 0x0000e47000407802 */ /* 0x000fe40000000f00 */
[----:B0-234-:R-:W-:Y:S05]  /*e460*/  CALL.REL.NOINC `($__internal_102_$__cuda_sm70_shflsync_down) ;  /* 0x00000a3000007944 */ /* 0x01dfea0003c00000 */
[----:B0-----:R-:W-:Y:S01]  /*e470*/  HFMA2.MMA R67, -RZ, RZ, 0, 2.384185791015625e-07 ;  /* 0x00000004ff437435 */ /* 0x001fe200000001ff */
[----:B-1----:R-:W-:Y:S02]  /*e480*/  MOV R70, R241 ;  /* 0x000000f100467202 */ /* 0x002fe40000000f00 */
[----:B------:R-:W-:Y:S02]  /*e490*/  MOV R68, R232 ;  /* 0x000000e800447202 */ /* 0x000fe40000000f00 */
[----:B------:R-:W-:Y:S02]  /*e4a0*/  MOV R66, 0x1f ;  /* 0x0000001f00427802 */ /* 0x000fe40000000f00 */
[----:B------:R-:W-:Y:S02]  /*e4b0*/  MOV R241, 0xffffffff ;  /* 0xffffffff00f17802 */ /* 0x000fe40000000f00 */
[----:B------:R-:W-:Y:S02]  /*e4c0*/  MOV R64, 0xe4e0 ;  /* 0x0000e4e000407802 */ /* 0x000fe40000000f00 */
[----:B------:R-:W-:Y:S05]  /*e4d0*/  CALL.REL.NOINC `($__internal_102_$__cuda_sm70_shflsync_down) ;  /* 0x000009c000007944 */ /* 0x000fea0003c00000 */
[----:B0-----:R-:W-:Y:S01]  /*e4e0*/  HFMA2.MMA R67, -RZ, RZ, 0, 2.384185791015625e-07 ;  /* 0x00000004ff437435 */ /* 0x001fe200000001ff */
[----:B-1----:R-:W-:-:S02]  /*e4f0*/  MOV R234, R241 ;  /* 0x000000f100ea7202 */ /* 0x002fc40000000f00 */
[----:B------:R-:W-:Y:S02]  /*e500*/  MOV R68, R71 ;  /* 0x0000004700447202 */ /* 0x000fe40000000f00 */
[----:B------:R-:W-:Y:S02]  /*e510*/  MOV R66, 0x1f ;  /* 0x0000001f00427802 */ /* 0x000fe40000000f00 */
[----:B------:R-:W-:Y:S02]  /*e520*/  MOV R241, 0xffffffff ;  /* 0xffffffff00f17802 */ /* 0x000fe40000000f00 */
[----:B------:R-:W-:Y:S02]  /*e530*/  MOV R64, 0xe550 ;  /* 0x0000e55000407802 */ /* 0x000fe40000000f00 */
[----:B------:R-:W-:Y:S05]  /*e540*/  CALL.REL.NOINC `($__internal_102_$__cuda_sm70_shflsync_down) ;  /* 0x0000095000007944 */ /* 0x000fea0003c00000 */
[----:B01----:R-:W-:Y:S05]  /*e550*/  BRA `(.L_x_4271) ;  /* 0xffff99f000007947 */ /* 0x003fea000383ffff */
.L_x_4240:
[----:B------:R-:W-:Y:S01]  /*e560*/  HFMA2.MMA R67, -RZ, RZ, 0, 4.76837158203125e-07 ;  /* 0x00000008ff437435 */ /* 0x000fe200000001ff */
[----:B------:R-:W-:Y:S02]  /*e570*/  MOV R68, R236 ;  /* 0x000000ec00447202 */ /* 0x000fe40000000f00 */
[----:B------:R-:W-:Y:S02]  /*e580*/  MOV R66, 0x1f ;  /* 0x0000001f00427802 */ /* 0x000fe40000000f00 */
[----:B-1----:R-:W-:-:S02]  /*e590*/  MOV R241, 0xffffffff ;  /* 0xffffffff00f17802 */ /* 0x002fc40000000f00 */
[----:B------:R-:W-:Y:S02]  /*e5a0*/  MOV R64, 0xe5c0 ;  /* 0x0000e5c000407802 */ /* 0x000fe40000000f00 */
[----:B0-234-:R-:W-:Y:S05]  /*e5b0*/  CALL.REL.NOINC `($__internal_102_$__cuda_sm70_shflsync_down) ;  /* 0x000008e000007944 */ /* 0x01dfea0003c00000 */
[----:B0-----:R-:W-:Y:S01]  /*e5c0*/  HFMA2.MMA R67, -RZ, RZ, 0, 4.76837158203125e-07 ;  /* 0x00000008ff437435 */ /* 0x001fe200000001ff */
[----:B-1----:R-:W-:Y:S02]  /*e5d0*/  MOV R69, R241 ;  /* 0x000000f100457202 */ /* 0x002fe40000000f00 */
[----:B------:R-:W-:Y:S02]  /*e5e0*/  MOV R68, R233 ;  /* 0x000000e900447202 */ /* 0x000fe40000000f00 */
[----:B------:R-:W-:Y:S02]  /*e5f0*/  MOV R66, 0x1f ;  /* 0x0000001f00427802 */ /* 0x000fe40000000f00 */
[----:B------:R-:W-:Y:S02]  /*e600*/  MOV R241, 0xffffffff ;  /* 0xffffffff00f17802 */ /* 0x000fe40000000f00 */
[----:B------:R-:W-:Y:S02]  /*e610*/  MOV R64, 0xe630 ;  /* 0x0000e63000407802 */ /* 0x000fe40000000f00 */
[----:B------:R-:W-:Y:S05]  /*e620*/  CALL.REL.NOINC `($__internal_102_$__cuda_sm70_shflsync_down) ;  /* 0x0000087000007944 */ /* 0x000fea0003c00000 */
[----:B0-----:R-:W-:Y:S01]  /*e630*/  HFMA2.MMA R67, -RZ, RZ, 0, 4.76837158203125e-07 ;  /* 0x00000008ff437435 */ /* 0x001fe200000001ff */
[----:B-1----:R-:W-:-:S02]  /*e640*/  MOV R70, R241 ;  /* 0x000000f100467202 */ /* 0x002fc40000000f00 */
[----:B------:R-:W-:Y:S02]  /*e650*/  MOV R68, R232 ;  /* 0x000000e800447202 */ /* 0x000fe40000000f00 */
[----:B------:R-:W-:Y:S02]  /*e660*/  MOV R66, 0x1f ;  /* 0x0000001f00427802 */ /* 0x000fe40000000f00 */
[----:B------:R-:W-:Y:S02]  /*e670*/  MOV R241, 0xffffffff ;  /* 0xffffffff00f17802 */ /* 0x000fe40000000f00 */
[----:B------:R-:W-:Y:S02]  /*e680*/  MOV R64, 0xe6a0 ;  /* 0x0000e6a000407802 */ /* 0x000fe40000000f00 */
[----:B------:R-:W-:Y:S05]  /*e690*/  CALL.REL.NOINC `($__internal_102_$__cuda_sm70_shflsync_down) ;  /* 0x0000080000007944 */ /* 0x000fea0003c00000 */
[----:B0-----:R-:W-:Y:S01]  /*e6a0*/  HFMA2.MMA R67, -RZ, RZ, 0, 4.76837158203125e-07 ;  /* 0x00000008ff437435 */ /* 0x001fe200000001ff */
[----:B-1----:R-:W-:Y:S02]  /*e6b0*/  MOV R234, R241 ;  /* 0x000000f100ea7202 */ /* 0x002fe40000000f00 */
[----:B------:R-:W-:Y:S02]  /*e6c0*/  MOV R68, R71 ;  /* 0x0000004700447202 */ /* 0x000fe40000000f00 */
[----:B------:R-:W-:-:S02]  /*e6d0*/  MOV R66, 0x1f ;  /* 0x0000001f00427802 */ /* 0x000fc40000000f00 */
[----:B------:R-:W-:Y:S02]  /*e6e0*/  MOV R241, 0xffffffff ;  /* 0xffffffff00f17802 */ /* 0x000fe40000000f00 */
[----:B------:R-:W-:Y:S02]  /*e6f0*/  MOV R64, 0xe710 ;  /* 0x0000e71000407802 */ /* 0x000fe40000000f00 */
[----:B------:R-:W-:Y:S05]  /*e700*/  CALL.REL.NOINC `($__internal_102_$__cuda_sm70_shflsync_down) ;  /* 0x0000079000007944 */ /* 0x000fea0003c00000 */
[----:B01----:R-:W-:Y:S05]  /*e710*/  BRA `(.L_x_4272) ;  /* 0xffff997000007947 */ /* 0x003fea000383ffff */
.L_x_4243:
[----:B------:R-:W-:Y:S01]  /*e720*/  HFMA2.MMA R67, -RZ, RZ, 0, 9.5367431640625e-07 ;  /* 0x00000010ff437435 */ /* 0x000fe200000001ff */
[----:B------:R-:W-:Y:S02]  /*e730*/  MOV R68, R236 ;  /* 0x000000ec00447202 */ /* 0x000fe40000000f00 */
[----:B------:R-:W-:Y:S02]  /*e740*/  MOV R66, 0x1f ;  /* 0x0000001f00427802 */ /* 0x000fe40000000f00 */
[----:B-1----:R-:W-:Y:S02]  /*e750*/  MOV R241, 0xffffffff ;  /* 0xffffffff00f17802 */ /* 0x002fe40000000f00 */
[----:B------:R-:W-:Y:S02]  /*e760*/  MOV R64, 0xe780 ;  /* 0x0000e78000407802 */ /* 0x000fe40000000f00 */
[----:B0-234-:R-:W-:Y:S05]  /*e770*/  CALL.REL.NOINC `($__internal_102_$__cuda_sm70_shflsync_down) ;  /* 0x0000072000007944 */ /* 0x01dfea0003c00000 */
[----:B-1----:R-:W-:Y:S01]  /*e780*/  MOV R69, R241 ;  /* 0x000000f100457202 */ /* 0x002fe20000000f00 */
[----:B0-----:R-:W-:Y:S05]  /*e790*/  BRA `(.L_x_4273) ;  /* 0xffff9a0000007947 */ /* 0x001fea000383ffff */
.L_x_4244:
[----:B------:R-:W-:Y:S01]  /*e7a0*/  HFMA2.MMA R67, -RZ, RZ, 0, 9.5367431640625e-07 ;  /* 0x00000010ff437435 */ /* 0x000fe200000001ff */
[----:B------:R-:W-:-:S02]  /*e7b0*/  MOV R68, R233 ;  /* 0x000000e900447202 */ /* 0x000fc40000000f00 */
[----:B------:R-:W-:Y:S02]  /*e7c0*/  MOV R66, 0x1f ;  /* 0x0000001f00427802 */ /* 0x000fe40000000f00 */
[----:B-1----:R-:W-:Y:S02]  /*e7d0*/  MOV R241, 0xffffffff ;  /* 0xffffffff00f17802 */ /* 0x002fe40000000f00 */
[----:B------:R-:W-:Y:S02]  /*e7e0*/  MOV R64, 0xe800 ;  /* 0x0000e80000407802 */ /* 0x000fe40000000f00 */
[----:B0-234-:R-:W-:Y:S05]  /*e7f0*/  CALL.REL.NOINC `($__internal_102_$__cuda_sm70_shflsync_down) ;  /* 0x000006a000007944 */ /* 0x01dfea0003c00000 */
[----:B0-----:R-:W-:Y:S01]  /*e800*/  HFMA2.MMA R67, -RZ, RZ, 0, 9.5367431640625e-07 ;  /* 0x00000010ff437435 */ /* 0x001fe200000001ff */
[----:B-1----:R-:W-:Y:S02]  /*e810*/  MOV R70, R241 ;  /* 0x000000f100467202 */ /* 0x002fe40000000f00 */
[----:B------:R-:W-:Y:S02]  /*e820*/  MOV R68, R232 ;  /* 0x000000e800447202 */ /* 0x000fe40000000f00 */
[----:B------:R-:W-:Y:S02]  /*e830*/  MOV R66, 0x1f ;  /* 0x0000001f00427802 */ /* 0x000fe40000000f00 */
[----:B------:R-:W-:-:S02]  /*e840*/  MOV R241, 0xffffffff ;  /* 0xffffffff00f17802 */ /* 0x000fc40000000f00 */
[----:B------:R-:W-:Y:S02]  /*e850*/  MOV R64, 0xe870 ;  /* 0x0000e87000407802 */ /* 0x000fe40000000f00 */
[----:B------:R-:W-:Y:S05]  /*e860*/  CALL.REL.NOINC `($__internal_102_$__cuda_sm70_shflsync_down) ;  /* 0x0000063000007944 */ /* 0x000fea0003c00000 */
[----:B0-----:R-:W-:Y:S01]  /*e870*/  HFMA2.MMA R67, -RZ, RZ, 0, 9.5367431640625e-07 ;  /* 0x00000010ff437435 */ /* 0x001fe200000001ff */
[----:B-1----:R-:W-:Y:S02]  /*e880*/  MOV R234, R241 ;  /* 0x000000f100ea7202 */ /* 0x002fe40000000f00 */
[----:B------:R-:W-:Y:S02]  /*e890*/  MOV R68, R71 ;  /* 0x0000004700447202 */ /* 0x000fe40000000f00 */
[----:B------:R-:W-:Y:S02]  /*e8a0*/  MOV R66, 0x1f ;  /* 0x0000001f00427802 */ /* 0x000fe40000000f00 */
[----:B------:R-:W-:Y:S02]  /*e8b0*/  MOV R241, 0xffffffff ;  /* 0xffffffff00f17802 */ /* 0x000fe40000000f00 */
[----:B------:R-:W-:Y:S02]  /*e8c0*/  MOV R64, 0xe8e0 ;  /* 0x0000e8e000407802 */ /* 0x000fe40000000f00 */
[----:B------:R-:W-:Y:S05]  /*e8d0*/  CALL.REL.NOINC `($__internal_102_$__cuda_sm70_shflsync_down) ;  /* 0x000005c000007944 */ /* 0x000fea0003c00000 */
[----:B01----:R-:W-:Y:S05]  /*e8e0*/  BRA `(.L_x_4274) ;  /* 0xffff98f000007947 */ /* 0x003fea000383ffff */
.L_x_4247:
[----:B------:R-:W-:Y:S01]  /*e8f0*/  HFMA2.MMA R68, -RZ, RZ, 0, 0 ;  /* 0x00000000ff447435 */ /* 0x000fe200000001ff */
[----:B------:R-:W-:-:S02]  /*e900*/  MOV R67, R236 ;  /* 0x000000ec00437202 */ /* 0x000fc40000000f00 */
[----:B--2---:R-:W-:Y:S02]  /*e910*/  MOV R69, 0x1f ;  /* 0x0000001f00457802 */ /* 0x004fe40000000f00 */
[----:B------:R-:W-:Y:S02]  /*e920*/  MOV R66, 0xffffffff ;  /* 0xffffffff00427802 */ /* 0x000fe40000000f00 */
[----:B------:R-:W-:Y:S02]  /*e930*/  MOV R64, 0xe950 ;  /* 0x0000e95000407802 */ /* 0x000fe40000000f00 */
[----:B01-34-:R-:W-:Y:S05]  /*e940*/  CALL.REL.NOINC `($__internal_103_$__cuda_sm70_shflsync_idx_p) ;  /* 0x0000059000007944 */ /* 0x01bfea0003c00000 */
        /* <DEDUP_REMOVED lines=14> */
[----:B0-----:R-:W-:Y:S01]  /*ea30*/  HFMA2.MMA R68, -RZ, RZ, 0, 0 ;  /* 0x00000000ff447435 */ /* 0x001fe200000001ff */
[----:B-1----:R-:W-:-:S02]  /*ea40*/  MOV R235, R66 ;  /* 0x0000004200eb7202 */ /* 0x002fc40000000f00 */
[----:B------:R-:W-:Y:S02]  /*ea50*/  MOV R67, R71 ;  /* 0x0000004700437202 */ /* 0x000fe40000000f00 */
[----:B------:R-:W-:Y:S02]  /*ea60*/  MOV R69, 0x1f ;  /* 0x0000001f00457802 */ /* 0x000fe40000000f00 */
[----:B------:R-:W-:Y:S02]  /*ea70*/  MOV R66, 0xffffffff ;  /* 0xffffffff00427802 */ /* 0x000fe40000000f00 */
[----:B------:R-:W-:Y:S02]  /*ea80*/  MOV R64, 0xeaa0 ;  /* 0x0000eaa000407802 */ /* 0x000fe40000000f00 */
[----:B------:R-:W-:Y:S05]  /*ea90*/  CALL.REL.NOINC `($__internal_103_$__cuda_sm70_shflsync_idx_p) ;  /* 0x0000044000007944 */ /* 0x000fea0003c00000 */
[----:B0-----:R-:W-:Y:S01]  /*eaa0*/  HFMA2.MMA R67, -RZ, RZ, 0, 5.9604644775390625e-08 ;  /* 0x00000001ff437435 */ /* 0x001fe200000001ff */
[----:B-1----:R-:W-:Y:S02]  /*eab0*/  MOV R234, R66 ;  /* 0x0000004200ea7202 */ /* 0x002fe40000000f00 */
[----:B------:R-:W-:Y:S02]  /*eac0*/  MOV R68, R236 ;  /* 0x000000ec00447202 */ /* 0x000fe40000000f00 */
[----:B------:R-:W-:-:S02]  /*ead0*/  MOV R66, 0x1f ;  /* 0x0000001f00427802 */ /* 0x000fc40000000f00 */
[----:B------:R-:W-:Y:S02]  /*eae0*/  MOV R241, 0xffffffff ;  /* 0xffffffff00f17802 */ /* 0x000fe40000000f00 */
[----:B------:R-:W-:Y:S02]  /*eaf0*/  MOV R64, 0xeb10 ;  /* 0x0000eb1000407802 */ /* 0x000fe40000000f00 */
[----:B------:R-:W-:Y:S05]  /*eb00*/  CALL.REL.NOINC `($__internal_102_$__cuda_sm70_shflsync_down) ;  /* 0x0000039000007944 */ /* 0x000fea0003c00000 */
[----:B0-----:R-:W-:Y:S01]  /*eb10*/  HFMA2.MMA R67, -RZ, RZ, 0, 5.9604644775390625e-08 ;  /* 0x00000001ff437435 */ /* 0x001fe200000001ff */
[----:B-1----:R-:W-:Y:S02]  /*eb20*/  MOV R242, R241 ;  /* 0x000000f100f27202 */ /* 0x002fe40000000f00 */
[----:B------:R-:W-:Y:S02]  /*eb30*/  MOV R68, R233 ;  /* 0x000000e900447202 */ /* 0x000fe40000000f00 */
[----:B------:R-:W-:Y:S02]  /*eb40*/  MOV R66, 0x1f ;  /* 0x0000001f00427802 */ /* 0x000fe40000000f00 */
[----:B------:R-:W-:Y:S02]  /*eb50*/  MOV R241, 0xffffffff ;  /* 0xffffffff00f17802 */ /* 0x000fe40000000f00 */
[----:B------:R-:W-:-:S02]  /*eb60*/  MOV R64, 0xeb80 ;  /* 0x0000eb8000407802 */ /* 0x000fc40000000f00 */
[----:B------:R-:W-:Y:S05]  /*eb70*/  CALL.REL.NOINC `($__internal_102_$__cuda_sm70_shflsync_down) ;  /* 0x0000032000007944 */ /* 0x000fea0003c00000 */
        /* <DEDUP_REMOVED lines=14> */
[CC--:B------:R-:W-:Y:S01]  /*ec60*/  FMUL.FTZ R233, R60.reuse, R237.reuse ;  /* 0x000000ed3ce97220 */ /* 0x0c0fe20000410000 */
[----:B0-----:R-:W-:Y:S01]  /*ec70*/  MOV R67, R60 ;  /* 0x0000003c00437202 */ /* 0x001fe20000000f00 */
        /* <DEDUP_REMOVED lines=10> */
[----:B-1----:R-:W-:Y:S05]  /*ed20*/  CALL.REL.NOINC `($__internal_103_$__cuda_sm70_shflsync_idx_p) ;  /* 0x000001b000007944 */ /* 0x002fea0003c00000 */
        /* <DEDUP_REMOVED lines=14> */
[----:B0-----:R-:W-:Y:S01]  /*ee10*/  HFMA2.MMA R68, -RZ, RZ, 0, 0 ;  /* 0x00000000ff447435 */ /* 0x001fe200000001ff */
[----:B-1----:R-:W-:Y:S02]  /*ee20*/  MOV R70, R66 ;  /* 0x0000004200467202 */ /* 0x002fe40000000f00 */
[----:B------:R-:W-:Y:S02]  /*ee30*/  MOV R67, R63 ;  /* 0x0000003f00437202 */ /* 0x000fe40000000f00 */
[----:B------:R-:W-:-:S02]  /*ee40*/  MOV R69, 0x1f ;  /* 0x0000001f00457802 */ /* 0x000fc40000000f00 */
[----:B------:R-:W-:Y:S02]  /*ee50*/  MOV R66, 0xffffffff ;  /* 0xffffffff00427802 */ /* 0x000fe40000000f00 */
[----:B------:R-:W-:Y:S02]  /*ee60*/  MOV R64, 0xee80 ;  /* 0x0000ee8000407802 */ /* 0x000fe40000000f00 */
[----:B------:R-:W-:Y:S05]  /*ee70*/  CALL.REL.NOINC `($__internal_103_$__cuda_sm70_shflsync_idx_p) ;  /* 0x0000006000007944 */ /* 0x000fea0003c00000 */
[----:B-1----:R-:W-:Y:S01]  /*ee80*/  MOV R246, R66 ;  /* 0x0000004200f67202 */ /* 0x002fe20000000f00 */
[----:B0-----:R-:W-:Y:S05]  /*ee90*/  BRA `(.L_x_4275) ;  /* 0xffff956000007947 */ /* 0x001fea000383ffff */
        .weak           $__internal_102_$__cuda_sm70_shflsync_down
        .type           $__internal_102_$__cuda_sm70_shflsync_down,@function
        .size           $__internal_102_$__cuda_sm70_shflsync_down,($__internal_103_$__cuda_sm70_shflsync_idx_p - $__internal_102_$__cuda_sm70_shflsync_down)
$__internal_102_$__cuda_sm70_shflsync_down:
[----:B------:R-:W-:Y:S01]  /*eea0*/  HFMA2.MMA R65, -RZ, RZ, 0, 0 ;  /* 0x00000000ff417435 */ /* 0x000fe200000001ff */
[----:B------:R-:W-:Y:S04]  /*eeb0*/  WARPSYNC R241 ;  /* 0x000000f100007348 */ /* 0x000fe80003800000 */
[----:B------:R0:W1:Y:S01]  /*eec0*/  SHFL.DOWN PT, R241, R68, R67, R66 ;  /* 0x0800004344f17389 */ /* 0x00006200000e0042 */
[----:B------:R-:W-:Y:S05]  /*eed0*/  RET.REL.NODEC R64 `(_Z25selective_scan_bwd_kernelI32Selective_Scan_bwd_kernel_traitsILi64ELi16ELb0ELb0ELb0ELb1ELb0EN3c104HalfENS1_7complexIfEEEEv12SSMParamsBwd) ;  /* 0xffff112040007950 */ /* 0x000fea0003c3ffff */
        .weak           $__internal_103_$__cuda_sm70_shflsync_idx_p
        .type           $__internal_103_$__cuda_sm70_shflsync_idx_p,@function
        .size           $__internal_103_$__cuda_sm70_shflsync_idx_p,($__internal_104_$__cuda_sm70_shflsync_up - $__internal_103_$__cuda_sm70_shflsync_idx_p)
$__internal_103_$__cuda_sm70_shflsync_idx_p:
[----:B------:R-:W-:Y:S01]  /*eee0*/  MOV R65, 0x0 ;  /* 0x0000000000417802 */ /* 0x000fe20000000f00 */
[----:B------:R-:W-:Y:S04]  /*eef0*/  WARPSYNC R66 ;  /* 0x0000004200007348 */ /* 0x000fe80003800000 */
[----:B------:R0:W1:Y:S01]  /*ef00*/  SHFL.IDX PT, R66, R67, R68, R69 ;  /* 0x0000004443427389 */ /* 0x00006200000e0045 */
[----:B------:R-:W-:Y:S05]  /*ef10*/  RET.REL.NODEC R64 `(_Z25selective_scan_bwd_kernelI32Selective_Scan_bwd_kernel_traitsILi64ELi16ELb0ELb0ELb0ELb1ELb0EN3c104HalfENS1_7complexIfEEEEv12SSMParamsBwd) ;  /* 0xffff10e040007950 */ /* 0x000fea0003c3ffff */
        .weak           $__internal_104_$__cuda_sm70_shflsync_up
        .type           $__internal_104_$__cuda_sm70_shflsync_up,@function
        .size           $__internal_104_$__cuda_sm70_shflsync_up,(.L_x_14536 - $__internal_104_$__cuda_sm70_shflsync_up)
$__internal_104_$__cuda_sm70_shflsync_up:
[----:B------:R-:W-:Y:S01]  /*ef20*/  HFMA2.MMA R65, -RZ, RZ, 0, 0 ;  /* 0x00000000ff417435 */ /* 0x000fe200000001ff */
[----:B------:R-:W-:Y:S04]  /*ef30*/  WARPSYNC R69 ;  /* 0x0000004500007348 */ /* 0x000fe80003800000 */
[----:B------:R0:W1:Y:S01]  /*ef40*/  SHFL.UP PT, R69, R212, R67, R68 ;  /* 0x04000043d4457389 */ /* 0x00006200000e0044 */
[----:B------:R-:W-:Y:S05]  /*ef50*/  RET.REL.NODEC R64 `(_Z25selective_scan_bwd_kernelI32Selective_Scan_bwd_kernel_traitsILi64ELi16ELb0ELb0ELb0ELb1ELb0EN3c104HalfENS1_7complexIfEEEEv12SSMParamsBwd) ;  /* 0xffff10a040007950 */ /* 0x000fea0003c3ffff */
.L_x_4276:
        /* <DEDUP_REMOVED lines=10> */
.L_x_14536:


//--------------------- .text._Z25selective_scan_bwd_kernelI32Selective_Scan_bwd_kernel_traitsILi64ELi16ELb0ELb0ELb0ELb1ELb1EN3c104HalfENS1_7complexIfEEEEv12SSMParamsBwd --------------------------
	.section	.text._Z25selective_scan_bwd_kernelI32Selective_Scan_bwd_kernel_traitsILi64ELi16ELb0ELb0ELb0ELb1ELb1EN3c104HalfENS1_7complexIfEEEEv12SSMParamsBwd,"ax",@progbits
	.sectioninfo	@"SHI_REGISTERS=255"
	.align	128
        .global         _Z25selective_scan_bwd_kernelI32Selective_Scan_bwd_kernel_traitsILi64ELi16ELb0ELb0ELb0ELb1ELb1EN3c104HalfENS1_7complexIfEEEEv12SSMParamsBwd
        .type           _Z25selective_scan_bwd_kernelI32Selective_Scan_bwd_kernel_traitsILi64ELi16ELb0ELb0ELb0ELb1ELb1EN3c104HalfENS1_7complexIfEEEEv12SSMParamsBwd,@function
        .size           _Z25selective_scan_bwd_kernelI32Selective_Scan_bwd_kernel_traitsILi64ELi16ELb0ELb0ELb0ELb1ELb1EN3c104HalfENS1_7complexIfEEEEv12SSMParamsBwd,(.L_x_14539 - _Z25selective_scan_bwd_kernelI32Selective_Scan_bwd_kernel_traitsILi64ELi16ELb0ELb0ELb0ELb1ELb1EN3c104HalfENS1_7complexIfEEEEv12SSMParamsBwd)
        .other          _Z25selective_scan_bwd_kernelI32Selective_Scan_bwd_kernel_traitsILi64ELi16ELb0ELb0ELb0ELb1ELb1EN3c104HalfENS1_7complexIfEEEEv12SSMParamsBwd,@"STO_CUDA_ENTRY STV_DEFAULT"
_Z25selective_scan_bwd_kernelI32Selective_Scan_bwd_kernel_traitsILi64ELi16ELb0ELb0ELb0ELb1ELb1EN3c104HalfENS1_7complexIfEEEEv12SSMParamsBwd:
.text._Z25selective_scan_bwd_kernelI32Selective_Scan_bwd_kernel_traitsILi64ELi16ELb0ELb0ELb0ELb1ELb1EN3c104HalfENS1_7complexIfEEEEv12SSMParamsBwd:
        /* <DEDUP_REMOVED lines=95> */
.L_x_4357:
        /* <DEDUP_REMOVED lines=125> */
[----:B0-----:R-:W-:Y:S02]  /*0dc0*/  IADD3.X R109, R99, UR11, RZ, P0, !PT ;  /* 0x0000000b636d7c10 */ /* 0x001fe400087fe4ff */
[-C--:B------:R-:W-:Y:S02]  /*0dd0*/  ISETP.GE.AND P0, PT, R0, R23.reuse, PT ;  /* 0x000000170000720c */ /* 0x080fe40003f06270 */
[----:B------:R-:W-:Y:S02]  /*0de0*/  PRMT R3, RZ, 0x7610, R3 ;  /* 0x00007610ff037816 */ /* 0x000fe40000000003 */
[-C--:B------:R-:W-:Y:S02]  /*0df0*/  ISETP.GE.AND P2, PT, R8, R23.reuse, PT ;  /* 0x000000170800720c */ /* 0x080fe40003f46270 */
[-C--:B------:R-:W-:Y:S02]  /*0e00*/  ISETP.GE.AND P3, PT, R9, R23.reuse, PT ;  /* 0x000000170900720c */ /* 0x080fe40003f66270 */
[----:B------:R-:W-:-:S02]  /*0e10*/  ISETP.GE.AND P4, PT, R12, R23, PT ;  /* 0x000000170c00720c */ /* 0x000fc40003f86270 */
[-C--:B------:R-:W-:Y:S02]  /*0e20*/  ISETP.GE.AND P5, PT, R10, R23.reuse, PT ;  /* 0x000000170a00720c */ /* 0x080fe40003fa6270 */
[----:B------:R-:W-:Y:S01]  /*0e30*/  ISETP.GE.AND P6, PT, R11, R23, PT ;  /* 0x000000170b00720c */ /* 0x000fe20003fc6270 */
[----:B--2---:R-:W-:Y:S04]  /*0e40*/  STS.U16 [R129], R4 ;  /* 0x0000000481007388 */ /* 0x004fe80000000400 */
[----:B----4-:R-:W-:Y:S04]  /*0e50*/  STS.U16 [R128+0x40], R5 ;  /* 0x0000400580007388 */ /* 0x010fe80000000400 */
[----:B-----5:R-:W-:Y:S04]  /*0e60*/  STS.U16 [R127+0x80], R6 ;  /* 0x000080067f007388 */ /* 0x020fe80000000400 */
[----:B---3--:R-:W-:Y:S04]  /*0e70*/  STS.U16 [R126+0xc0], R7 ;  /* 0x0000c0077e007388 */ /* 0x008fe80000000400 */
        /* <DEDUP_REMOVED lines=31> */
[----:B------:R-:W-:-:S04]  /*1070*/  LEA R4, P1, R136, UR8, 0x1 ;  /* 0x0000000888047c11 */ /* 0x000fc8000f8208ff */
[C---:B------:R-:W-:Y:S01]  /*1080*/  LEA.HI.X R5, R136.reuse, UR9, R133, 0x1, P1 ;  /* 0x0000000988057c11 */ /* 0x040fe200088f0c85 */
[----:B------:R-:W5:Y:S01]  /*1090*/  @!P0 LDG.E.U16 R3, [R108.64+0x40] ;  /* 0x000040066c038981 */ /* 0x000f62000c1e1500 */
[-C--:B------:R-:W-:Y:S02]  /*10a0*/  ISETP.GE.AND P0, PT, R13, R23.reuse, PT ;  /* 0x000000170d00720c */ /* 0x080fe40003f06270 */
[----:B------:R-:W-:Y:S02]  /*10b0*/  ISETP.GE.AND P1, PT, R136, R23, PT ;  /* 0x000000178800720c */ /* 0x000fe40003f26270 */
[----:B-1----:R-:W-:-:S09]  /*10c0*/  PRMT R28, RZ, 0x7610, R28 ;  /* 0x00007610ff1c7816 */ /* 0x002fd2000000001c */
[----:B------:R-:W5:Y:S01]  /*10d0*/  @!P0 LDG.E.U16 R27, [R108.64+0x1c0] ;  /* 0x0001c0066c1b8981 */ /* 0x000f62000c1e1500 */
[----:B------:R-:W-:Y:S02]  /*10e0*/  ISETP.GE.AND P0, PT, R14, R23, PT ;  /* 0x000000170e00720c */ /* 0x000fe40003f06270 */
[----:B------:R-:W-:Y:S02]  /*10f0*/  PRMT R6, RZ, 0x7610, R6 ;  /* 0x00007610ff067816 */ /* 0x000fe40000000006 */
[----:B------:R-:W-:Y:S02]  /*1100*/  PRMT R22, RZ, 0x7610, R22 ;  /* 0x00007610ff167816 */ /* 0x000fe40000000016 */
[----:B------:R-:W-:Y:S02]  /*1110*/  PRMT R7, RZ, 0x7610, R7 ;  /* 0x00007610ff077816 */ /* 0x000fe40000000007 */
[----:B------:R-:W-:Y:S01]  /*1120*/  PRMT R26, RZ, 0x7610, R26 ;  /* 0x00007610ff1a7816 */ /* 0x000fe2000000001a */
[----:B------:R-:W5:Y:S01]  /*1130*/  @!P1 LDG.E.U16 R6, [R108.64] ;  /* 0x000000066c069981 */ /* 0x000f62000c1e1500 */
[----:B------:R-:W-:-:S02]  /*1140*/  PRMT R24, RZ, 0x7610, R24 ;  /* 0x00007610ff187816 */ /* 0x000fc40000000018 */
[----:B------:R-:W-:Y:S01]  /*1150*/  PRMT R25, RZ, 0x7610, R25 ;  /* 0x00007610ff197816 */ /* 0x000fe20000000019 */
[----:B------:R-:W5:Y:S01]  /*1160*/  @!P0 LDG.E.U16 R28, [R108.64+0x200] ;  /* 0x000200066c1c8981 */ /* 0x000f62000c1e1500 */
[-C--:B------:R-:W-:Y:S02]  /*1170*/  ISETP.GE.AND P0, PT, R15, R23.reuse, PT ;  /* 0x000000170f00720c */ /* 0x080fe40003f06270 */
        /* <DEDUP_REMOVED lines=12> */
[----:B--2---:R-:W-:Y:S02]  /*1240*/  PRMT R30, RZ, 0x7610, R30 ;  /* 0x00007610ff1e7816 */ /* 0x004fe4000000001e */
[----:B------:R-:W-:Y:S02]  /*1250*/  PRMT R31, RZ, 0x7610, R31 ;  /* 0x00007610ff1f7816 */ /* 0x000fe4000000001f */
[----:B---3--:R-:W-:Y:S01]  /*1260*/  PRMT R32, RZ, 0x7610, R32 ;  /* 0x00007610ff207816 */ /* 0x008fe20000000020 */
[----:B------:R-:W2:Y:S01]  /*1270*/  @!P0 LDG.E.U16 R29, [R108.64+0x240] ;  /* 0x000240066c1d8981 */ /* 0x000ea2000c1e1500 */
[----:B------:R-:W-:-:S02]  /*1280*/  PRMT R33, RZ, 0x7610, R33 ;  /* 0x00007610ff217816 */ /* 0x000fc40000000021 */
[----:B------:R-:W-:Y:S01]  /*1290*/  PRMT R34, RZ, 0x7610, R34 ;  /* 0x00007610ff227816 */ /* 0x000fe20000000022 */
[----:B------:R-:W3:Y:S01]  /*12a0*/  @!P1 LDG.E.U16 R30, [R108.64+0x280] ;  /* 0x000280066c1e9981 */ /* 0x000ee2000c1e1500 */
[----:B----4-:R-:W-:-:S03]  /*12b0*/  PRMT R35, RZ, 0x7610, R35 ;  /* 0x00007610ff237816 */ /* 0x010fc60000000023 */
[----:B------:R-:W4:Y:S04]  /*12c0*/  @!P2 LDG.E.U16 R31, [R108.64+0x2c0] ;  /* 0x0002c0066c1fa981 */ /* 0x000f28000c1e1500 */
[----:B------:R-:W4:Y:S04]  /*12d0*/  @!P3 LDG.E.U16 R32, [R108.64+0x300] ;  /* 0x000300066c20b981 */ /* 0x000f28000c1e1500 */
[----:B------:R-:W4:Y:S04]  /*12e0*/  @!P4 LDG.E.U16 R33, [R108.64+0x340] ;  /* 0x000340066c21c981 */ /* 0x000f28000c1e1500 */
[----:B------:R-:W4:Y:S04]  /*12f0*/  @!P5 LDG.E.U16 R34, [R108.64+0x380] ;  /* 0x000380066c22d981 */ /* 0x000f28000c1e1500 */
[----:B------:R-:W4:Y:S01]  /*1300*/  @!P6 LDG.E.U16 R35, [R108.64+0x3c0] ;  /* 0x0003c0066c23e981 */ /* 0x000f22000c1e1500 */
        /* <DEDUP_REMOVED lines=10> */
[----:B------:R-:W-:Y:S01]  /*13b0*/  PRMT R59, RZ, 0x7610, R59 ;  /* 0x00007610ff3b7816 */ /* 0x000fe2000000003b */
[----:B-----5:R-:W-:Y:S04]  /*13c0*/  STS.U16 [R129], R6 ;  /* 0x0000000681007388 */ /* 0x020fe80000000400 */
        /* <DEDUP_REMOVED lines=8> */
[----:B--2---:R2:W-:Y:S04]  /*1450*/  STS.U16 [R120+0x240], R29 ;  /* 0x0002401d78007388 */ /* 0x0045e80000000400 */
[----:B---3--:R3:W-:Y:S04]  /*1460*/  STS.U16 [R119+0x280], R30 ;  /* 0x0002801e77007388 */ /* 0x0087e80000000400 */
[----:B----4-:R4:W-:Y:S04]  /*1470*/  STS.U16 [R118+0x2c0], R31 ;  /* 0x0002c01f76007388 */ /* 0x0109e80000000400 */
[----:B------:R5:W-:Y:S04]  /*1480*/  STS.U16 [R115+0x300], R32 ;  /* 0x0003002073007388 */ /* 0x000be80000000400 */
[----:B------:R0:W-:Y:S04]  /*1490*/  STS.U16 [R114+0x340], R33 ;  /* 0x0003402172007388 */ /* 0x0001e80000000400 */
[----:B------:R-:W-:Y:S04]  /*14a0*/  STS.U16 [R113+0x380], R34 ;  /* 0x0003802271007388 */ /* 0x000fe80000000400 */
[----:B------:R0:W-:Y:S01]  /*14b0*/  STS.U16 [R112+0x3c0], R35 ;  /* 0x0003c02370007388 */ /* 0x0001e20000000400 */
        /* <DEDUP_REMOVED lines=8> */
[----:B------:R0:W2:Y:S04]  /*1540*/  LDS.U16 R55, [R97+0xe] ;  /* 0x00000e0061377984 */ /* 0x0000a80000000400 */
[----:B------:R0:W3:Y:S04]  /*1550*/  LDS.U16 R56, [R97+0x10] ;  /* 0x0000100061387984 */ /* 0x0000e80000000400 */
[----:B------:R0:W3:Y:S04]  /*1560*/  LDS.U16 R47, [R97+0x12] ;  /* 0x00001200612f7984 */ /* 0x0000e80000000400 */
[----:B------:R0:W3:Y:S04]  /*1570*/  LDS.U16 R40, [R97+0x14] ;  /* 0x0000140061287984 */ /* 0x0000e80000000400 */
[----:B------:R0:W3:Y:S04]  /*1580*/  LDS.U16 R39, [R97+0x16] ;  /* 0x0000160061277984 */ /* 0x0000e80000000400 */
[----:B------:R0:W3:Y:S04]  /*1590*/  LDS.U16 R38, [R97+0x18] ;  /* 0x0000180061267984 */ /* 0x0000e80000000400 */
[----:B------:R0:W3:Y:S04]  /*15a0*/  LDS.U16 R37, [R97+0x1a] ;  /* 0x00001a0061257984 */ /* 0x0000e80000000400 */
[----:B------:R0:W4:Y:S04]  /*15b0*/  LDS.U16 R36, [R97+0x1c] ;  /* 0x00001c0061247984 */ /* 0x0001280000000400 */
[----:B------:R2:W5:Y:S04]  /*15c0*/  LDS.U16 R34, [R97+0x1e] ;  /* 0x00001e0061227984 */ /* 0x0005680000000400 */
[----:B------:R-:W-:Y:S01]  /*15d0*/  BAR.SYNC.DEFER_BLOCKING 0x0 ;  /* 0x0000000000007b1d */ /* 0x000fe20000010000 */
[----:B0-----:R-:W-:-:S02]  /*15e0*/  PRMT R22, RZ, 0x7610, R22 ;  /* 0x00007610ff167816 */ /* 0x001fc40000000016 */
[----:B-1----:R-:W-:Y:S02]  /*15f0*/  PRMT R28, RZ, 0x7610, R28 ;  /* 0x00007610ff1c7816 */ /* 0x002fe4000000001c */
[----:B--2---:R-:W-:Y:S02]  /*1600*/  PRMT R29, RZ, 0x7610, R29 ;  /* 0x00007610ff1d7816 */ /* 0x004fe4000000001d */
[----:B------:R0:W2:Y:S01]  /*1610*/  @!P0 LDG.E.U16 R22, [R4.64] ;  /* 0x0000000604168981 */ /* 0x0000a2000c1e1500 */
[----:B------:R-:W-:-:S03]  /*1620*/  ISETP.GE.AND P0, PT, R8, R23, PT ;  /* 0x000000170800720c */ /* 0x000fc60003f06270 */
[----:B------:R0:W2:Y:S01]  /*1630*/  @!P1 LDG.E.U16 R29, [R4.64+0x40] ;  /* 0x00004006041d9981 */ /* 0x0000a2000c1e1500 */
[-C--:B------:R-:W-:Y:S02]  /*1640*/  ISETP.GE.AND P1, PT, R9, R23.reuse, PT ;  /* 0x000000170900720c */ /* 0x080fe40003f26270 */
[----:B---3--:R-:W-:Y:S01]  /*1650*/  PRMT R30, RZ, 0x7610, R30 ;  /* 0x00007610ff1e7816 */ /* 0x008fe2000000001e */
[----:B------:R0:W3:Y:S01]  /*1660*/  @!P2 LDG.E.U16 R43, [R4.64+0x2c0] ;  /* 0x0002c006042ba981 */ /* 0x0000e2000c1e1500 */
[----:B----4-:R-:W-:Y:S02]  /*1670*/  PRMT R31, RZ, 0x7610, R31 ;  /* 0x00007610ff1f7816 */ /* 0x010fe4000000001f */
[----:B-----5:R-:W-:Y:S01]  /*1680*/  PRMT R32, RZ, 0x7610, R32 ;  /* 0x00007610ff207816 */ /* 0x020fe20000000020 */
[----:B------:R0:W4:Y:S04]  /*1690*/  @!P3 LDG.E.U16 R58, [R4.64+0x300] ;  /* 0x00030006043ab981 */ /* 0x000128000c1e1500 */
[----:B------:R0:W5:Y:S01]  /*16a0*/  @!P0 LDG.E.U16 R28, [R4.64+0x80] ;  /* 0x00008006041c8981 */ /* 0x000162000c1e1500 */
[----:B------:R-:W-:-:S03]  /*16b0*/  ISETP.GE.AND P0, PT, R10, R23, PT ;  /* 0x000000170a00720c */ /* 0x000fc60003f06270 */
[----:B------:R0:W3:Y:S01]  /*16c0*/  @!P1 LDG.E.U16 R31, [R4.64+0xc0] ;  /* 0x0000c006041f9981 */ /* 0x0000e2000c1e1500 */
[----:B------:R-:W-:Y:S02]  /*16d0*/  ISETP.GE.AND P1, PT, R11, R23, PT ;  /* 0x000000170b00720c */ /* 0x000fe40003f26270 */
[----:B------:R-:W-:Y:S01]  /*16e0*/  PRMT R33, RZ, 0x7610, R33 ;  /* 0x00007610ff217816 */ /* 0x000fe20000000021 */
[----:B------:R0:W4:Y:S01]  /*16f0*/  @!P4 LDG.E.U16 R57, [R4.64+0x340] ;  /* 0x000340060439c981 */ /* 0x000122000c1e1500 */
[----:B------:R-:W-:-:S03]  /*1700*/  PRMT R35, RZ, 0x7610, R35 ;  /* 0x00007610ff237816 */ /* 0x000fc60000000023 */
[----:B------:R0:W4:Y:S04]  /*1710*/  @!P5 LDG.E.U16 R60, [R4.64+0x380] ;  /* 0x00038006043cd981 */ /* 0x000128000c1e1500 */
[----:B------:R0:W4:Y:S01]  /*1720*/  @!P0 LDG.E.U16 R30, [R4.64+0x100] ;  /* 0x00010006041e8981 */ /* 0x000122000c1e1500 */
[----:B------:R-:W-:-:S03]  /*1730*/  ISETP.GE.AND P0, PT, R12, R23, PT ;  /* 0x000000170c00720c */ /* 0x000fc60003f06270 */
[----:B------:R0:W4:Y:S01]  /*1740*/  @!P1 LDG.E.U16 R33, [R4.64+0x140] ;  /* 0x0001400604219981 */ /* 0x000122000c1e1500 */
[----:B------:R-:W-:-:S03]  /*1750*/  ISETP.GE.AND P1, PT, R13, R23, PT ;  /* 0x000000170d00720c */ /* 0x000fc60003f26270 */
[----:B------:R0:W4:Y:S06]  /*1760*/  @!P6 LDG.E.U16 R59, [R4.64+0x3c0] ;  /* 0x0003c006043be981 */ /* 0x00012c000c1e1500 */
[----:B------:R0:W4:Y:S01]  /*1770*/  @!P0 LDG.E.U16 R32, [R4.64+0x180] ;  /* 0x0001800604208981 */ /* 0x000122000c1e1500 */
[----:B------:R-:W-:-:S03]  /*1780*/  ISETP.GE.AND P0, PT, R14, R23, PT ;  /* 0x000000170e00720c */ /* 0x000fc60003f06270 */
[----:B------:R0:W4:Y:S01]  /*1790*/  @!P1 LDG.E.U16 R35, [R4.64+0x1c0] ;  /* 0x0001c00604239981 */ /* 0x000122000c1e1500 */
[----:B------:R-:W-:-:S09]  /*17a0*/  ISETP.NE.AND P1, PT, R2, RZ, PT ;  /* 0x000000ff0200720c */ /* 0x000fd20003f25270 */
[----:B------:R0:W4:Y:S01]  /*17b0*/  @!P0 LDG.E.U16 R42, [R4.64+0x200] ;  /* 0x00020006042a8981 */ /* 0x000122000c1e1500 */
[----:B------:R-:W-:Y:S02]  /*17c0*/  ISETP.NE.AND P0, PT, R41, RZ, PT ;  /* 0x000000ff2900720c */ /* 0x000fe40003f05270 */
[----:B------:R-:W-:Y:S01]  /*17d0*/  PRMT R41, RZ, 0x7610, R41 ;  /* 0x00007610ff297816 */ /* 0x000fe20000000029 */
[----:B------:R0:W4:Y:S10]  /*17e0*/  @!P1 LDG.E.U16 R44, [R4.64+0x280] ;  /* 0x00028006042c9981 */ /* 0x000134000c1e1500 */
[----:B------:R0:W4:Y:S01]  /*17f0*/  @!P0 LDG.E.U16 R41, [R4.64+0x240] ;  /* 0x0002400604298981 */ /* 0x000122000c1e1500 */
[----:B------:R-:W-:Y:S01]  /*1800*/  ISETP.GE.AND P0, PT, R136, R23, PT ;  /* 0x000000178800720c */ /* 0x000fe20003f06270 */
[C---:B------:R-:W-:Y:S01]  /*1810*/  IMAD R24, R142.reuse, c[0x0][0x1f0], RZ ;  /* 0x00007c008e187a24 */ /* 0x040fe200078e02ff */
[----:B------:R-:W-:Y:S01]  /*1820*/  SHF.R.S32.HI R101, RZ, 0x1f, R100 ;  /* 0x0000001fff657819 */ /* 0x000fe20000011464 */
[----:B------:R-:W-:-:S02]  /*1830*/  IMAD R26, R142, c[0x0][0x200], RZ ;  /* 0x000080008e1a7a24 */ /* 0x000fc400078e02ff */
[C---:B------:R-:W-:Y:S02]  /*1840*/  IMAD R45, R143.reuse, c[0x0][0x1f4], R24 ;  /* 0x00007d008f2d7a24 */ /* 0x040fe400078e0218 */
[----:B------:R-:W-:-:S06]  /*1850*/  IMAD.WIDE.U32 R6, R143, c[0x0][0x200], RZ ;  /* 0x000080008f067a25 */ /* 0x000fcc00078e00ff */
[----:B------:R-:W-:Y:S02]  /*1860*/  @!P0 MOV R24, R100 ;  /* 0x0000006400188202 */ /* 0x000fe40000000f00 */
[----:B------:R-:W-:Y:S01]  /*1870*/  @!P0 MOV R25, R101 ;  /* 0x0000006500198202 */ /* 0x000fe20000000f00 */
[----:B------:R-:W-:-:S04]  /*1880*/  IMAD.WIDE.U32 R2, R143, c[0x0][0x1f0], RZ ;  /* 0x00007c008f027a25 */ /* 0x000fc800078e00ff */
[----:B0-----:R-:W-:Y:S01]  /*1890*/  @!P0 IMAD.WIDE.U32 R4, R143, c[0x0][0x1f0], R100 ;  /* 0x00007c008f048a25 */ /* 0x001fe200078e0064 */
[----:B------:R-:W-:-:S03]  /*18a0*/  IADD3 R3, R3, R45, RZ ;  /* 0x0000002d03037210 */ /* 0x000fc60007ffe0ff */
[C---:B------:R-:W-:Y:S02]  /*18b0*/  IMAD R61, R143.reuse, c[0x0][0x204], R26 ;  /* 0x000081008f3d7a24 */ /* 0x040fe400078e021a */
[----:B------:R-:W-:Y:S01]  /*18c0*/  @!P0 IMAD.WIDE.U32 R24, R143, c[0x0][0x200], R24 ;  /* 0x000080008f188a25 */ /* 0x000fe200078e0018 */
[----:B------:R-:W-:Y:S02]  /*18d0*/  MOV R26, R6 ;  /* 0x00000006001a7202 */ /* 0x000fe40000000f00 */
[----:B------:R-:W-:Y:S01]  /*18e0*/  @!P0 IADD3 R5, R45, R5, RZ ;  /* 0x000000052d058210 */ /* 0x000fe20007ffe0ff */
[----:B------:R-:W-:Y:S01]  /*18f0*/  IMAD R6, R144, c[0x0][0x1f8], RZ ;  /* 0x00007e0090067a24 */ /* 0x000fe200078e02ff */
[----:B------:R-:W-:Y:S02]  /*1900*/  IADD3 R27, R7, R61, RZ ;  /* 0x0000003d071b7210 */ /* 0x000fe40007ffe0ff */
[----:B------:R-:W-:Y:S02]  /*1910*/  @!P0 IADD3 R25, R61, R25, RZ ;  /* 0x000000193d198210 */ /* 0x000fe40007ffe0ff */
[----:B------:R-:W-:Y:S01]  /*1920*/  IADD3 R80, R137, -c[0x0][0x174], RZ ;  /* 0x80005d0089507a10 */ /* 0x000fe20007ffe0ff */
[----:B------:R-:W-:-:S02]  /*1930*/  IMAD R68, R145, c[0x0][0x1fc], R6 ;  /* 0x00007f0091447a24 */ /* 0x000fc400078e0206 */
[----:B------:R-:W-:-:S04]  /*1940*/  IMAD.WIDE.U32 R6, R145, c[0x0][0x1f8], R2 ;  /* 0x00007e0091067a25 */ /* 0x000fc800078e0002 */
[----:B------:R-:W-:-:S04]  /*1950*/  @!P0 IMAD.WIDE.U32 R2, R145, c[0x0][0x1f8], R4 ;  /* 0x00007e0091028a25 */ /* 0x000fc800078e0004 */
[----:B------:R-:W-:Y:S02]  /*1960*/  IMAD R46, R144, c[0x0][0x208], RZ ;  /* 0x00008200902e7a24 */ /* 0x000fe400078e02ff */
[----:B------:R-:W-:Y:S02]  /*1970*/  IMAD R80, R80, -0x400, RZ ;  /* 0xfffffc0050507824 */ /* 0x000fe400078e02ff */
[----:B------:R-:W-:-:S04]  /*1980*/  IMAD.WIDE.U32 R26, R145, c[0x0][0x208], R26 ;  /* 0x00008200911a7a25 */ /* 0x000fc800078e001a */
[C---:B------:R-:W-:Y:S01]  /*1990*/  @!P0 IMAD.WIDE.U32 R4, R145.reuse, c[0x0][0x208], R24 ;  /* 0x0000820091048a25 */ /* 0x040fe200078e0018 */
[----:B------:R-:W-:Y:S02]  /*19a0*/  SHF.R.S32.HI R79, RZ, 0x1f, R80 ;  /* 0x0000001fff4f7819 */ /* 0x000fe40000011450 */
[----:B------:R-:W-:Y:S01]  /*19b0*/  IADD3 R25, P4, R80, R26, RZ ;  /* 0x0000001a50197210 */ /* 0x000fe20007f9e0ff */
[----:B------:R-:W-:Y:S01]  /*19c0*/  IMAD R46, R145, c[0x0][0x20c], R46 ;  /* 0x00008300912e7a24 */ /* 0x000fe200078e022e */
[----:B------:R-:W-:-:S04]  /*19d0*/  @!P0 IADD3 R61, P3, R136, R4, RZ ;  /* 0x00000004883d8210 */ /* 0x000fc80007f7e0ff */
[----:B------:R-:W-:Y:S02]  /*19e0*/  IADD3.X R62, R79, R46, R27, P4, !PT ;  /* 0x0000002e4f3e7210 */ /* 0x000fe400027fe41b */
[----:B------:R-:W-:Y:S01]  /*19f0*/  @!P0 IADD3.X R64, R133, R5, R46, P3, !PT ;  /* 0x0000000585408210 */ /* 0x000fe20001ffe42e */
[----:B------:R-:W-:Y:S01]  /*1a00*/  HADD2.F32 R48, -RZ, R48.H0_H0 ;  /* 0x20000030ff307230 */ /* 0x000fe20000004100 */
[----:B------:R-:W-:-:S04]  /*1a10*/  IADD3 R63, P2, R80, R6, RZ ;  /* 0x00000006503f7210 */ /* 0x000fc80007f5e0ff */
[----:B------:R-:W-:Y:S01]  /*1a20*/  FADD.FTZ R78, R48, UR5 ;  /* 0x00000005304e7e21 */ /* 0x000fe20008010000 */
[----:B------:R-:W-:-:S04]  /*1a30*/  @!P0 IADD3 R65, P1, R136, R2, RZ ;  /* 0x0000000288418210 */ /* 0x000fc80007f3e0ff */
[----:B------:R-:W-:Y:S02]  /*1a40*/  FSETP.GTU.FTZ.AND P5, PT, R78, 20, PT ;  /* 0x41a000004e00780b */ /* 0x000fe40003fbc000 */
[----:B------:R-:W-:Y:S01]  /*1a50*/  IADD3.X R66, R79, R68, R7, P2, !PT ;  /* 0x000000444f427210 */ /* 0x000fe200017fe407 */
[----:B------:R-:W-:Y:S01]  /*1a60*/  HADD2.F32 R49, -RZ, R49.H0_H0 ;  /* 0x20000031ff317230 */ /* 0x000fe20000004100 */
[----:B------:R-:W-:Y:S01]  /*1a70*/  @!P0 IADD3.X R68, R133, R3, R68, P1, !PT ;  /* 0x0000000385448210 */ /* 0x000fe20000ffe444 */
[----:B------:R-:W-:Y:S01]  /*1a80*/  HADD2.F32 R50, -RZ, R50.H0_H0 ;  /* 0x20000032ff327230 */ /* 0x000fe20000004100 */
[C---:B------:R-:W-:Y:S01]  /*1a90*/  LEA R2, P1, R136.reuse, c[0x0][0x268], 0x1 ;  /* 0x00009a0088027a11 */ /* 0x040fe200078208ff */
[----:B------:R-:W-:Y:S01]  /*1aa0*/  HADD2.F32 R51, -RZ, R51.H0_H0 ;  /* 0x20000033ff337230 */ /* 0x000fe20000004100 */
[C---:B------:R-:W-:Y:S01]  /*1ab0*/  LEA R4, P2, R136.reuse, c[0x0][0x258], 0x1 ;  /* 0x0000960088047a11 */ /* 0x040fe200078408ff */
[----:B------:R-:W-:Y:S02]  /*1ac0*/  HADD2.F32 R52, -RZ, R52.H0_H0 ;  /* 0x20000034ff347230 */ /* 0x000fe40000004100 */
[----:B------:R-:W-:Y:S01]  /*1ad0*/  HADD2.F32 R53, -RZ, R53.H0_H0 ;  /* 0x20000035ff357230 */ /* 0x000fe20000004100 */
[C-C-:B------:R-:W-:Y:S01]  /*1ae0*/  LEA.HI.X R3, R136.reuse, c[0x0][0x26c], R133.reuse, 0x1, P1 ;  /* 0x00009b0088037a11 */ /* 0x140fe200008f0c85 */
[----:B------:R-:W-:Y:S01]  /*1af0*/  FADD.FTZ R77, R49, UR5 ;  /* 0x00000005314d7e21 */ /* 0x000fe20008010000 */
[----:B------:R-:W-:Y:S01]  /*1b00*/  LEA.HI.X R5, R136, c[0x0][0x25c], R133, 0x1, P2 ;  /* 0x0000970088057a11 */ /* 0x000fe200010f0c85 */
[----:B------:R-:W-:Y:S01]  /*1b10*/  FADD.FTZ R76, R50, UR5 ;  /* 0x00000005324c7e21 */ /* 0x000fe20008010000 */
[----:B------:R-:W-:Y:S01]  /*1b20*/  LEA R4, P4, R25, R4, 0x1 ;  /* 0x0000000419047211 */ /* 0x000fe200078808ff */
[----:B------:R-:W-:Y:S01]  /*1b30*/  FADD.FTZ R75, R51, UR5 ;  /* 0x00000005334b7e21 */ /* 0x000fe20008010000 */
[----:B------:R-:W-:Y:S01]  /*1b40*/  LEA R2, P2, R63, R2, 0x1 ;  /* 0x000000023f027211 */ /* 0x000fe200078408ff */
[----:B------:R-:W-:Y:S01]  /*1b50*/  FADD.FTZ R74, R52, UR5 ;  /* 0x00000005344a7e21 */ /* 0x000fe20008010000 */
[----:B------:R-:W-:Y:S01]  /*1b60*/  @!P0 LEA R6, P1, R65, c[0x0][0x268], 0x1 ;  /* 0x00009a0041068a11 */ /* 0x000fe200078208ff */
[----:B------:R-:W-:Y:S01]  /*1b70*/  FADD.FTZ R73, R53, UR5 ;  /* 0x0000000535497e21 */ /* 0x000fe20008010000 */
[----:B------:R-:W-:Y:S01]  /*1b80*/  @!P0 LEA R24, P3, R61, c[0x0][0x258], 0x1 ;  /* 0x000096003d188a11 */ /* 0x000fe200078608ff */
[----:B------:R-:W-:Y:S01]  /*1b90*/  HADD2.F32 R54, -RZ, R54.H0_H0 ;  /* 0x20000036ff367230 */ /* 0x000fe20000004100 */
[----:B------:R-:W-:Y:S01]  /*1ba0*/  BSSY B0, `(.L_x_4278) ;  /* 0x000004c000007945 */ /* 0x000fe20003800000 */
[----:B------:R-:W-:-:S02]  /*1bb0*/  LEA.HI.X R5, R25, R5, R62, 0x1, P4 ;  /* 0x0000000519057211 */ /* 0x000fc400020f0c3e */
[----:B------:R-:W-:Y:S01]  /*1bc0*/  LEA.HI.X R3, R63, R3, R66, 0x1, P2 ;  /* 0x000000033f037211 */ /* 0x000fe200010f0c42 */
[----:B------:R-:W-:Y:S01]  /*1bd0*/  FADD.FTZ R72, R54, UR5 ;  /* 0x0000000536487e21 */ /* 0x000fe20008010000 */
[----:B------:R-:W-:Y:S02]  /*1be0*/  @!P0 LEA.HI.X R7, R65, c[0x0][0x26c], R68, 0x1, P1 ;  /* 0x00009b0041078a11 */ /* 0x000fe400008f0c44 */
[----:B------:R-:W-:Y:S02]  /*1bf0*/  @!P0 LEA.HI.X R25, R61, c[0x0][0x25c], R64, 0x1, P3 ;  /* 0x000097003d198a11 */ /* 0x000fe400018f0c40 */
[----:B------:R-:W-:Y:S02]  /*1c00*/  FSETP.GTU.FTZ.AND P4, PT, R77, 20, PT ;  /* 0x41a000004d00780b */ /* 0x000fe40003f9c000 */
[----:B------:R-:W-:Y:S02]  /*1c10*/  FSETP.GTU.FTZ.AND P3, PT, R76, 20, PT ;  /* 0x41a000004c00780b */ /* 0x000fe40003f7c000 */
[----:B------:R-:W-:-:S02]  /*1c20*/  FSETP.GTU.FTZ.AND P2, PT, R75, 20, PT ;  /* 0x41a000004b00780b */ /* 0x000fc40003f5c000 */
        /* <DEDUP_REMOVED lines=19> */
[----:B------:R0:W1:Y:S04]  /*1d60*/  LDS.U16 R46, [R97] ;  /* 0x00000000612e7984 */ /* 0x0000680000000400 */
[----:B------:R0:W2:Y:S04]  /*1d70*/  LDS.U16 R45, [R97+0x2] ;  /* 0x00000200612d7984 */ /* 0x0000a80000000400 */
        /* <DEDUP_REMOVED lines=13> */
[----:B------:R0:W0:Y:S01]  /*1e50*/  LDS.U16 R22, [R97+0x1e] ;  /* 0x00001e0061167984 */ /* 0x0000220000000400 */
[----:B------:R-:W-:Y:S05]  /*1e60*/  @P5 BRA `(.L_x_4279) ;  /* 0x000001f000005947 */ /* 0x000fea0003800000 */
[----:B-1234-:R-:W-:Y:S01]  /*1e70*/  FMUL.FTZ R78, R78, 1.4426950216293334961 ;  /* 0x3fb8aa3b4e4e7820 */ /* 0x01efe20000410000 */
[----:B------:R-:W-:Y:S01]  /*1e80*/  MOV R51, 0x3e800000 ;  /* 0x3e80000000337802 */ /* 0x000fe20000000f00 */
[----:B------:R-:W-:-:S02]  /*1e90*/  HFMA2.MMA R52, -RZ, RZ, 1.3056640625, -1.8671875 ;  /* 0x3d39bf78ff347435 */ /* 0x000fc400000001ff */
        /* <DEDUP_REMOVED lines=28> */
.L_x_4279:
[----:B-1234-:R-:W-:Y:S05]  /*2060*/  BSYNC B0 ;  /* 0x0000000000007941 */ /* 0x01efea0003800000 */
.L_x_4278:
[----:B------:R-:W-:Y:S01]  /*2070*/  HADD2.F32 R55, -RZ, R55.H0_H0 ;  /* 0x20000037ff377230 */ /* 0x000fe20000004100 */
[----:B------:R-:W-:Y:S01]  /*2080*/  BSSY B0, `(.L_x_4280) ;  /* 0x0000023000007945 */ /* 0x000fe20003800000 */
[----:B------:R-:W-:-:S03]  /*2090*/  FSETP.GTU.FTZ.AND P5, PT, R72, 20, PT ;  /* 0x41a000004800780b */ /* 0x000fc60003fbc000 */
[----:B0-----:R-:W-:Y:S01]  /*20a0*/  FADD.FTZ R59, R55, UR5 ;  /* 0x00000005373b7e21 */ /* 0x001fe20008010000 */
        /* <DEDUP_REMOVED lines=32> */
.L_x_4281:
[----:B------:R-:W-:Y:S05]  /*22b0*/  BSYNC B0 ;  /* 0x0000000000007941 */ /* 0x000fea0003800000 */
.L_x_4280:
[----:B------:R-:W-:Y:S01]  /*22c0*/  HADD2.F32 R56, -RZ, R56.H0_H0 ;  /* 0x20000038ff387230 */ /* 0x000fe20000004100 */
[----:B------:R-:W-:Y:S01]  /*22d0*/  BSSY B0, `(.L_x_4282) ;  /* 0x0000023000007945 */ /* 0x000fe20003800000 */
[----:B------:R-:W-:-:S03]  /*22e0*/  FSETP.GTU.FTZ.AND P4, PT, R59, 20, PT ;  /* 0x41a000003b00780b */ /* 0x000fc60003f9c000 */
[----:B------:R-:W-:Y:S01]  /*22f0*/  FADD.FTZ R58, R56, UR5 ;  /* 0x00000005383a7e21 */ /* 0x000fe20008010000 */
        /* <DEDUP_REMOVED lines=32> */
.L_x_4283:
[----:B------:R-:W-:Y:S05]  /*2500*/  BSYNC B0 ;  /* 0x0000000000007941 */ /* 0x000fea0003800000 */
.L_x_4282:
        /* <DEDUP_REMOVED lines=36> */
.L_x_4285:
[----:B------:R-:W-:Y:S05]  /*2750*/  BSYNC B0 ;  /* 0x0000000000007941 */ /* 0x000fea0003800000 */
.L_x_4284:
        /* <DEDUP_REMOVED lines=36> */
.L_x_4287:
[----:B------:R-:W-:Y:S05]  /*29a0*/  BSYNC B0 ;  /* 0x0000000000007941 */ /* 0x000fea0003800000 */
.L_x_4286:
        /* <DEDUP_REMOVED lines=36> */
.L_x_4289:
[----:B------:R-:W-:Y:S05]  /*2bf0*/  BSYNC B0 ;  /* 0x0000000000007941 */ /* 0x000fea0003800000 */
.L_x_4288:
        /* <DEDUP_REMOVED lines=36> */
.L_x_4291:
[----:B------:R-:W-:Y:S05]  /*2e40*/  BSYNC B0 ;  /* 0x0000000000007941 */ /* 0x000fea0003800000 */
.L_x_4290:
        /* <DEDUP_REMOVED lines=36> */
.L_x_4293:
[----:B------:R-:W-:Y:S05]  /*3090*/  BSYNC B0 ;  /* 0x0000000000007941 */ /* 0x000fea0003800000 */
.L_x_4292:
        /* <DEDUP_REMOVED lines=36> */
.L_x_4295:
[----:B------:R-:W-:Y:S05]  /*32e0*/  BSYNC B0 ;  /* 0x0000000000007941 */ /* 0x000fea0003800000 */
.L_x_4294:
        /* <DEDUP_REMOVED lines=36> */
.L_x_4297:
[----:B------:R-:W-:Y:S05]  /*3530*/  BSYNC B0 ;  /* 0x0000000000007941 */ /* 0x000fea0003800000 */
.L_x_4296:
[----:B------:R-:W-:Y:S01]  /*3540*/  BSSY B0, `(.L_x_4298) ;  /* 0x0000023000007945 */ /* 0x000fe20003800000 */
[----:B------:R-:W-:Y:S02]  /*3550*/  FSETP.GTU.FTZ.AND P2, PT, R51, 20, PT ;  /* 0x41a000003300780b */ /* 0x000fe40003f5c000 */
[----:B------:R-:W-:Y:S01]  /*3560*/  PRMT R34, RZ, 0x7610, R34 ;  /* 0x00007610ff227816 */ /* 0x000fe20000000022 */
        /* <DEDUP_REMOVED lines=32> */
.L_x_4299:
[----:B------:R-:W-:Y:S05]  /*3770*/  BSYNC B0 ;  /* 0x0000000000007941 */ /* 0x000fea0003800000 */
.L_x_4298:
[----:B------:R-:W-:Y:S01]  /*3780*/  BSSY B0, `(.L_x_4300) ;  /* 0x0000021000007945 */ /* 0x000fe20003800000 */
        /* <DEDUP_REMOVED lines=32> */
.L_x_4301:
[----:B------:R-:W-:Y:S05]  /*3990*/  BSYNC B0 ;  /* 0x0000000000007941 */ /* 0x000fea0003800000 */
.L_x_4300:
        /* <DEDUP_REMOVED lines=33> */
.L_x_4303:
[----:B------:R-:W-:Y:S05]  /*3bb0*/  BSYNC B0 ;  /* 0x0000000000007941 */ /* 0x000fea0003800000 */
.L_x_4302:
        /* <DEDUP_REMOVED lines=33> */
.L_x_4305:
[----:B------:R-:W-:Y:S05]  /*3dd0*/  BSYNC B0 ;  /* 0x0000000000007941 */ /* 0x000fea0003800000 */
.L_x_4304:
        /* <DEDUP_REMOVED lines=33> */
.L_x_4307:
[----:B------:R-:W-:Y:S05]  /*3ff0*/  BSYNC B0 ;  /* 0x0000000000007941 */ /* 0x000fea0003800000 */
.L_x_4306:
        /* <DEDUP_REMOVED lines=33> */
.L_x_4309:
[----:B------:R-:W-:Y:S05]  /*4210*/  BSYNC B0 ;  /* 0x0000000000007941 */ /* 0x000fea0003800000 */
.L_x_4308:
        /* <DEDUP_REMOVED lines=82> */
[----:B------:R-:W1:Y:S04]  /*4740*/  LDS.U16 R3, [R97+0x4] ;  /* 0x0000040061037984 */ /* 0x000e680000000400 */
[----:B------:R-:W2:Y:S04]  /*4750*/  LDS.U16 R47, [R97+0x6] ;  /* 0x00000600612f7984 */ /* 0x000ea80000000400 */
[----:B------:R-:W3:Y:S04]  /*4760*/  LDS.U16 R34, [R97+0x8] ;  /* 0x0000080061227984 */ /* 0x000ee80000000400 */
[----:B------:R-:W-:Y:S04]  /*4770*/  LDS.U16 R36, [R97+0xa] ;  /* 0x00000a0061247984 */ /* 0x000fe80000000400 */
[----:B------:R-:W4:Y:S04]  /*4780*/  LDS.U16 R37, [R97+0xc] ;  /* 0x00000c0061257984 */ /* 0x000f280000000400 */
[----:B------:R-:W-:Y:S04]  /*4790*/  LDS.U16 R38, [R97+0xe] ;  /* 0x00000e0061267984 */ /* 0x000fe80000000400 */
[----:B------:R-:W2:Y:S04]  /*47a0*/  LDS.U16 R39, [R97+0x10] ;  /* 0x0000100061277984 */ /* 0x000ea80000000400 */
[----:B------:R-:W1:Y:S04]  /*47b0*/  LDS.U16 R48, [R97+0x12] ;  /* 0x0000120061307984 */ /* 0x000e680000000400 */
[----:B------:R-:W-:Y:S04]  /*47c0*/  LDS.U16 R49, [R97+0x14] ;  /* 0x0000140061317984 */ /* 0x000fe80000000400 */
[----:B------:R-:W1:Y:S04]  /*47d0*/  LDS.U16 R50, [R97+0x16] ;  /* 0x0000160061327984 */ /* 0x000e680000000400 */
        /* <DEDUP_REMOVED lines=33> */
[----:B------:R-:W-:Y:S02]  /*49f0*/  HADD2.F32 R40, -RZ, R40.H0_H0 ;  /* 0x20000028ff287230 */ /* 0x000fe40000004100 */
[----:B--2---:R-:W-:Y:S01]  /*4a00*/  HADD2.F32 R47, -RZ, R47.H0_H0 ;  /* 0x2000002fff2f7230 */ /* 0x004fe20000004100 */
[----:B------:R-:W-:Y:S02]  /*4a10*/  FMUL.FTZ R3, R7, -1.4426950216293334961 ;  /* 0xbfb8aa3b07037820 */ /* 0x000fe40000410000 */
[----:B0-----:R-:W-:Y:S01]  /*4a20*/  FMUL.FTZ R25, R40, -1.4426950216293334961 ;  /* 0xbfb8aa3b28197820 */ /* 0x001fe20000410000 */
[----:B---3--:R-:W-:Y:S01]  /*4a30*/  HADD2.F32 R24, -RZ, R34.H0_H0 ;  /* 0x20000022ff187230 */ /* 0x008fe20000004100 */
[----:B------:R-:W0:Y:S01]  /*4a40*/  MUFU.EX2 R150, R3 ;  /* 0x0000000300967308 */ /* 0x000e220000000800 */
[----:B----4-:R-:W-:Y:S01]  /*4a50*/  HADD2.F32 R34, -RZ, R37.H0_H0 ;  /* 0x20000025ff227230 */ /* 0x010fe20000004100 */
[----:B------:R-:W-:Y:S01]  /*4a60*/  FMUL.FTZ R4, R47, -1.4426950216293334961 ;  /* 0xbfb8aa3b2f047820 */ /* 0x000fe20000410000 */
[----:B------:R-:W-:-:S02]  /*4a70*/  HADD2.F32 R37, -RZ, R39.H0_H0 ;  /* 0x20000027ff257230 */ /* 0x000fc40000004100 */
[----:B------:R-:W-:-:S03]  /*4a80*/  HADD2.F32 R6, -RZ, R2.H0_H0 ;  /* 0x20000002ff067230 */ /* 0x000fc60000004100 */
[----:B------:R1:W2:Y:S02]  /*4a90*/  MUFU.EX2 R148, R25 ;  /* 0x0000001900947308 */ /* 0x0002a40000000800 */
[----:B------:R-:W-:Y:S01]  /*4aa0*/  FMUL.FTZ R2, R6, -1.4426950216293334961 ;  /* 0xbfb8aa3b06027820 */ /* 0x000fe20000410000 */
[----:B-1----:R-:W-:Y:S02]  /*4ab0*/  HADD2.F32 R25, -RZ, R36.H0_H0 ;  /* 0x20000024ff197230 */ /* 0x002fe40000004100 */
[----:B------:R-:W-:-:S03]  /*4ac0*/  HADD2.F32 R36, -RZ, R38.H0_H0 ;  /* 0x20000026ff247230 */ /* 0x000fc60000004100 */
[----:B------:R1:W-:Y:S01]  /*4ad0*/  MUFU.EX2 R151, R4 ;  /* 0x0000000400977308 */ /* 0x0003e20000000800 */
[----:B------:R-:W-:Y:S02]  /*4ae0*/  HADD2.F32 R38, -RZ, R48.H0_H0 ;  /* 0x20000030ff267230 */ /* 0x000fe40000004100 */
[----:B------:R-:W-:Y:S02]  /*4af0*/  HADD2.F32 R48, -RZ, R50.H0_H0 ;  /* 0x20000032ff307230 */ /* 0x000fe40000004100 */
[----:B------:R-:W-:Y:S01]  /*4b00*/  HADD2.F32 R50, -RZ, R61.H0_H0 ;  /* 0x2000003dff327230 */ /* 0x000fe20000004100 */
[----:B-1----:R-:W-:Y:S01]  /*4b10*/  FMUL.FTZ R4, R37, -1.4426950216293334961 ;  /* 0xbfb8aa3b25047820 */ /* 0x002fe20000410000 */
[----:B------:R-:W-:Y:S01]  /*4b20*/  HADD2.F32 R39, -RZ, R49.H0_H0 ;  /* 0x20000031ff277230 */ /* 0x000fe20000004100 */
[----:B------:R-:W-:Y:S02]  /*4b30*/  FMUL.FTZ R5, R24, -1.4426950216293334961 ;  /* 0xbfb8aa3b18057820 */ /* 0x000fe40000410000 */
[----:B------:R1:W-:Y:S08]  /*4b40*/  MUFU.EX2 R156, R4 ;  /* 0x00000004009c7308 */ /* 0x0003f00000000800 */
[----:B------:R-:W3:Y:S01]  /*4b50*/  MUFU.EX2 R149, R2 ;  /* 0x0000000200957308 */ /* 0x000ee20000000800 */
[----:B-1----:R-:W-:-:S07]  /*4b60*/  FMUL.FTZ R4, R50, -1.4426950216293334961 ;  /* 0xbfb8aa3b32047820 */ /* 0x002fce0000410000 */
[----:B------:R1:W4:Y:S08]  /*4b70*/  MUFU.EX2 R152, R5 ;  /* 0x0000000500987308 */ /* 0x0003300000000800 */
[----:B------:R0:W-:Y:S01]  /*4b80*/  MUFU.EX2 R166, R4 ;  /* 0x0000000400a67308 */ /* 0x0001e20000000800 */
[----:B-1----:R-:W-:Y:S02]  /*4b90*/  FMUL.FTZ R5, R39, -1.4426950216293334961 ;  /* 0xbfb8aa3b27057820 */ /* 0x002fe40000410000 */
[----:B0-----:R-:W-:-:S05]  /*4ba0*/  FADD.FTZ R4, R150, 1 ;  /* 0x3f80000096047421 */ /* 0x001fca0000010000 */
[----:B------:R2:W-:Y:S01]  /*4bb0*/  MUFU.EX2 R158, R5 ;  /* 0x00000005009e7308 */ /* 0x0005e20000000800 */
[----:B------:R-:W-:-:S07]  /*4bc0*/  FMUL.FTZ R2, R25, -1.4426950216293334961 ;  /* 0xbfb8aa3b19027820 */ /* 0x000fce0000410000 */
[----:B------:R-:W-:Y:S01]  /*4bd0*/  MUFU.RCP R4, R4 ;  /* 0x0000000400047308 */ /* 0x000fe20000001000 */
[----:B--2---:R-:W-:Y:S02]  /*4be0*/  FADD.FTZ R5, R148, 1 ;  /* 0x3f80000094057421 */ /* 0x004fe40000010000 */
[----:B---3--:R-:W-:-:S05]  /*4bf0*/  FADD.FTZ R149, R149, 1 ;  /* 0x3f80000095957421 */ /* 0x008fca0000010000 */
[----:B------:R-:W-:Y:S01]  /*4c00*/  MUFU.RCP R5, R5 ;  /* 0x0000000500057308 */ /* 0x000fe20000001000 */
[----:B------:R-:W-:Y:S01]  /*4c10*/  FMUL.FTZ R154, R34, -1.4426950216293334961 ;  /* 0xbfb8aa3b229a7820 */ /* 0x000fe20000410000 */
[----:B------:R-:W-:-:S06]  /*4c20*/  HADD2.F32 R61, -RZ, R63.H0_H0 ;  /* 0x2000003fff3d7230 */ /* 0x000fcc0000004100 */
[----:B------:R-:W0:Y:S01]  /*4c30*/  MUFU.EX2 R153, R2 ;  /* 0x0000000200997308 */ /* 0x000e220000000800 */
[----:B----4-:R-:W-:Y:S01]  /*4c40*/  FADD.FTZ R63, R152, 1 ;  /* 0x3f800000983f7421 */ /* 0x010fe20000010000 */
[----:B------:R-:W-:-:S06]  /*4c50*/  HADD2.F32 R49, -RZ, R60.H0_H0 ;  /* 0x2000003cff317230 */ /* 0x000fcc0000004100 */
[----:B------:R-:W-:Y:S01]  /*4c60*/  MUFU.EX2 R154, R154 ;  /* 0x0000009a009a7308 */ /* 0x000fe20000000800 */
[----:B------:R-:W-:Y:S01]  /*4c70*/  HADD2.F32 R60, -RZ, R62.H0_H0 ;  /* 0x2000003eff3c7230 */ /* 0x000fe20000004100 */
[----:B------:R-:W-:-:S06]  /*4c80*/  FMUL.FTZ R160, R49, -1.4426950216293334961 ;  /* 0xbfb8aa3b31a07820 */ /* 0x000fcc0000410000 */
[----:B------:R-:W-:Y:S01]  /*4c90*/  MUFU.RCP R63, R63 ;  /* 0x0000003f003f7308 */ /* 0x000fe20000001000 */
[----:B0-----:R-:W-:-:S07]  /*4ca0*/  FADD.FTZ R62, R153, 1 ;  /* 0x3f800000993e7421 */ /* 0x001fce0000010000 */
[----:B------:R-:W-:Y:S08]  /*4cb0*/  MUFU.EX2 R163, R160 ;  /* 0x000000a000a37308 */ /* 0x000ff00000000800 */
[----:B------:R-:W-:Y:S01]  /*4cc0*/  MUFU.RCP R62, R62 ;  /* 0x0000003e003e7308 */ /* 0x000fe20000001000 */
[----:B-----5:R-:W-:Y:S04]  /*4cd0*/  STS.U16 [R129], R64 ;  /* 0x0000004081007388 */ /* 0x020fe80000000400 */
        /* <DEDUP_REMOVED lines=16> */
[----:B------:R-:W4:Y:S04]  /*4de0*/  LDS.U16 R110, [R97+0x4] ;  /* 0x00000400616e7984 */ /* 0x000f280000000400 */
[----:B------:R-:W5:Y:S04]  /*4df0*/  LDS.U16 R68, [R97] ;  /* 0x0000000061447984 */ /* 0x000f680000000400 */
[----:B------:R-:W5:Y:S04]  /*4e00*/  LDS.U16 R70, [R97+0x2] ;  /* 0x0000020061467984 */ /* 0x000f680000000400 */
[----:B------:R-:W5:Y:S04]  /*4e10*/  LDS.U16 R130, [R97+0x8] ;  /* 0x0000080061827984 */ /* 0x000f680000000400 */
[----:B------:R-:W5:Y:S01]  /*4e20*/  LDS.U16 R146, [R97+0xa] ;  /* 0x00000a0061927984 */ /* 0x000f620000000400 */
[----:B0-----:R-:W-:-:S02]  /*4e30*/  HADD2.F32 R67, -RZ, R46.H0_H0 ;  /* 0x2000002eff437230 */ /* 0x001fc40000004100 */
[----:B-1----:R-:W-:Y:S01]  /*4e40*/  HADD2.F32 R69, -RZ, R44.H0_H0 ;  /* 0x2000002cff457230 */ /* 0x002fe20000004100 */
[----:B------:R-:W0:Y:S04]  /*4e50*/  LDS.U16 R111, [R97+0x6] ;  /* 0x00000600616f7984 */ /* 0x000e280000000400 */
[----:B------:R-:W1:Y:S01]  /*4e60*/  LDS.U16 R148, [R97+0xc] ;  /* 0x00000c0061947984 */ /* 0x000e620000000400 */
[----:B--2---:R2:W0:Y:S01]  /*4e70*/  MUFU.RCP R71, R149 ;  /* 0x0000009500477308 */ /* 0x0044220000001000 */
[----:B---3--:R-:W-:Y:S02]  /*4e80*/  FADD.FTZ R131, -R5, 1 ;  /* 0x3f80000005837421 */ /* 0x008fe40000010100 */
[----:B------:R-:W-:Y:S01]  /*4e90*/  LDS.U16 R152, [R97+0x10] ;  /* 0x0000100061987984 */ /* 0x000fe20000000400 */
[----:B----4-:R-:W-:-:S05]  /*4ea0*/  HADD2.F32 R46, -RZ, R110.H0_H0 ;  /* 0x2000006eff2e7230 */ /* 0x010fca0000004100 */
[----:B--2---:R-:W-:Y:S01]  /*4eb0*/  FMUL.FTZ R149, R69, R46 ;  /* 0x0000002e45957220 */ /* 0x004fe20000410000 */
[----:B-----5:R-:W-:-:S03]  /*4ec0*/  HADD2.F32 R44, -RZ, R68.H0_H0 ;  /* 0x20000044ff2c7230 */ /* 0x020fc60000004100 */
[----:B------:R-:W-:Y:S02]  /*4ed0*/  FMUL.FTZ R110, R4, R149 ;  /* 0x00000095046e7220 */ /* 0x000fe40000410000 */
[----:B------:R-:W2:Y:S01]  /*4ee0*/  LDS.U16 R149, [R97+0xe] ;  /* 0x00000e0061957984 */ /* 0x000ea20000000400 */
[----:B------:R-:W-:Y:S01]  /*4ef0*/  FMUL.FTZ R68, R67, R44 ;  /* 0x0000002c43447220 */ /* 0x000fe20000410000 */
[----:B------:R-:W-:Y:S01]  /*4f00*/  HADD2.F32 R64, -RZ, R45.H0_H0 ;  /* 0x2000002dff407230 */ /* 0x000fe20000004100 */
[----:B------:R-:W-:Y:S02]  /*4f10*/  FFMA.FTZ R131, R40, R131, 1 ;  /* 0x3f80000028837423 */ /* 0x000fe40000010083 */
[----:B------:R-:W-:Y:S01]  /*4f20*/  FMUL.FTZ R68, R5, R68 ;  /* 0x0000004405447220 */ /* 0x000fe20000410000 */
[----:B------:R-:W-:Y:S01]  /*4f30*/  HADD2.F32 R45, -RZ, R70.H0_H0 ;  /* 0x20000046ff2d7230 */ /* 0x000fe20000004100 */
[----:B------:R-:W-:Y:S02]  /*4f40*/  FADD.FTZ R116, -R4, 1 ;  /* 0x3f80000004747421 */ /* 0x000fe40000010100 */
[----:B------:R-:W-:-:S02]  /*4f50*/  FADD.FTZ R66, R151, 1 ;  /* 0x3f80000097427421 */ /* 0x000fc40000010000 */
[----:B------:R-:W-:Y:S01]  /*4f60*/  FMUL.FTZ R160, R68, R131 ;  /* 0x0000008344a07220 */ /* 0x000fe20000410000 */
[----:B------:R-:W-:Y:S01]  /*4f70*/  HADD2.F32 R131, -RZ, R42.H0_H0 ;  /* 0x2000002aff837230 */ /* 0x000fe20000004100 */
[----:B------:R-:W-:Y:S01]  /*4f80*/  FFMA.FTZ R151, R7, R116, 1 ;  /* 0x3f80000007977423 */ /* 0x000fe20000010074 */
[----:B------:R-:W-:Y:S01]  /*4f90*/  HADD2.F32 R42, -RZ, R130.H0_H0 ;  /* 0x20000082ff2a7230 */ /* 0x000fe20000004100 */
[----:B0-----:R-:W-:Y:S02]  /*4fa0*/  FADD.FTZ R147, -R71, 1 ;  /* 0x3f80000047937421 */ /* 0x001fe40000010100 */
[----:B------:R-:W-:Y:S01]  /*4fb0*/  FMUL.FTZ R70, R64, R45 ;  /* 0x0000002d40467220 */ /* 0x000fe20000410000 */
[----:B------:R-:W0:Y:S01]  /*4fc0*/  MUFU.RCP R66, R66 ;  /* 0x0000004200427308 */ /* 0x000e220000001000 */
[----:B------:R-:W-:Y:S02]  /*4fd0*/  FADD.FTZ R65, R154, 1 ;  /* 0x3f8000009a417421 */ /* 0x000fe40000010000 */
[----:B------:R-:W-:-:S02]  /*4fe0*/  FMUL.FTZ R110, R110, R151 ;  /* 0x000000976e6e7220 */ /* 0x000fc40000410000 */
[----:B------:R-:W-:Y:S02]  /*4ff0*/  FFMA.FTZ R147, R6, R147, 1 ;  /* 0x3f80000006937423 */ /* 0x000fe40000010093 */
[----:B------:R-:W-:Y:S02]  /*5000*/  FMUL.FTZ R70, R71, R70 ;  /* 0x0000004647467220 */ /* 0x000fe40000410000 */
[----:B------:R-:W-:Y:S02]  /*5010*/  FADD.FTZ R151, -R63, 1 ;  /* 0x3f8000003f977421 */ /* 0x000fe40000010100 */
[----:B------:R-:W-:Y:S01]  /*5020*/  FMUL.FTZ R130, R131, R42 ;  /* 0x0000002a83827220 */ /* 0x000fe20000410000 */
[----:B------:R-:W3:Y:S01]  /*5030*/  MUFU.RCP R65, R65 ;  /* 0x0000004100417308 */ /* 0x000ee20000001000 */
[----:B------:R-:W-:Y:S01]  /*5040*/  FMUL.FTZ R161, R70, R147 ;  /* 0x0000009346a17220 */ /* 0x000fe20000410000 */
[----:B------:R-:W-:Y:S01]  /*5050*/  HADD2.F32 R68, -RZ, R43.H0_H0 ;  /* 0x2000002bff447230 */ /* 0x000fe20000004100 */
[----:B------:R-:W-:Y:S01]  /*5060*/  FFMA.FTZ R151, R24, R151, 1 ;  /* 0x3f80000018977423 */ /* 0x000fe20000010097 */
[----:B------:R-:W-:Y:S01]  /*5070*/  HADD2.F32 R70, -RZ, R41.H0_H0 ;  /* 0x20000029ff467230 */ /* 0x000fe20000004100 */
[----:B------:R-:W-:Y:S01]  /*5080*/  FMUL.FTZ R130, R63, R130 ;  /* 0x000000823f827220 */ /* 0x000fe20000410000 */
[----:B------:R-:W-:Y:S01]  /*5090*/  HADD2.F32 R43, -RZ, R146.H0_H0 ;  /* 0x20000092ff2b7230 */ /* 0x000fe20000004100 */
[----:B------:R-:W-:Y:S01]  /*50a0*/  FMUL.FTZ R3, R36, -1.4426950216293334961 ;  /* 0xbfb8aa3b24037820 */ /* 0x000fe20000410000 */
[----:B------:R-:W-:Y:S01]  /*50b0*/  HADD2.F32 R41, -RZ, R111.H0_H0 ;  /* 0x2000006fff297230 */ /* 0x000fe20000004100 */
[----:B------:R-:W-:-:S02]  /*50c0*/  FMUL.FTZ R2, R38, -1.4426950216293334961 ;  /* 0xbfb8aa3b26027820 */ /* 0x000fc40000410000 */
[----:B------:R-:W-:Y:S01]  /*50d0*/  FMUL.FTZ R162, R130, R151 ;  /* 0x0000009782a27220 */ /* 0x000fe20000410000 */
[----:B------:R-:W-:Y:S01]  /*50e0*/  HADD2.F32 R130, -RZ, R35.H0_H0 ;  /* 0x20000023ff827230 */ /* 0x000fe20000004100 */
[----:B------:R-:W-:Y:S01]  /*50f0*/  FADD.FTZ R156, R156, 1 ;  /* 0x3f8000009c9c7421 */ /* 0x000fe20000010000 */
[----:B-1----:R-:W-:Y:S01]  /*5100*/  HADD2.F32 R35, -RZ, R148.H0_H0 ;  /* 0x20000094ff237230 */ /* 0x002fe20000004100 */
[----:B------:R-:W-:Y:S02]  /*5110*/  FADD.FTZ R154, -R62, 1 ;  /* 0x3f8000003e9a7421 */ /* 0x000fe40000010100 */
[----:B------:R-:W-:Y:S01]  /*5120*/  FMUL.FTZ R153, R70, R43 ;  /* 0x0000002b46997220 */ /* 0x000fe20000410000 */
[----:B------:R1:W4:Y:S01]  /*5130*/  MUFU.EX2 R155, R3 ;  /* 0x00000003009b7308 */ /* 0x0003220000000800 */
[----:B0-----:R-:W-:Y:S02]  /*5140*/  FADD.FTZ R150, -R66, 1 ;  /* 0x3f80000042967421 */ /* 0x001fe40000010100 */
[----:B------:R-:W-:-:S02]  /*5150*/  FMUL.FTZ R111, R68, R41 ;  /* 0x00000029446f7220 */ /* 0x000fc40000410000 */
[----:B------:R-:W-:-:S03]  /*5160*/  FFMA.FTZ R154, R25, R154, 1 ;  /* 0x3f800000199a7423 */ /* 0x000fc6000001009a */
[----:B------:R-:W0:Y:S01]  /*5170*/  MUFU.EX2 R157, R2 ;  /* 0x00000002009d7308 */ /* 0x000e220000000800 */
[----:B------:R-:W-:Y:S02]  /*5180*/  FMUL.FTZ R153, R62, R153 ;  /* 0x000000993e997220 */ /* 0x000fe40000410000 */
[----:B-1----:R-:W-:Y:S02]  /*5190*/  FMUL.FTZ R3, R60, -1.4426950216293334961 ;  /* 0xbfb8aa3b3c037820 */ /* 0x002fe40000410000 */
[----:B------:R-:W-:-:S03]  /*51a0*/  FMUL.FTZ R148, R130, R35 ;  /* 0x0000002382947220 */ /* 0x000fc60000410000 */
[----:B------:R1:W5:Y:S01]  /*51b0*/  MUFU.RCP R116, R156 ;  /* 0x0000009c00747308 */ /* 0x0003620000001000 */
[----:B------:R-:W-:Y:S02]  /*51c0*/  FFMA.FTZ R150, R47, R150, 1 ;  /* 0x3f8000002f967423 */ /* 0x000fe40000010096 */
[----:B------:R-:W-:Y:S02]  /*51d0*/  FMUL.FTZ R111, R66, R111 ;  /* 0x0000006f426f7220 */ /* 0x000fe40000410000 */
[----:B------:R-:W-:Y:S02]  /*51e0*/  FMUL.FTZ R167, R153, R154 ;  /* 0x0000009a99a77220 */ /* 0x000fe40000410000 */
[----:B---3--:R-:W-:Y:S01]  /*51f0*/  FMUL.FTZ R153, R65, R148 ;  /* 0x0000009441997220 */ /* 0x008fe20000410000 */
[----:B------:R-:W-:Y:S01]  /*5200*/  HADD2.F32 R148, -RZ, R33.H0_H0 ;  /* 0x20000021ff947230 */ /* 0x000fe20000004100 */
[----:B------:R-:W3:Y:S01]  /*5210*/  MUFU.EX2 R3, R3 ;  /* 0x0000000300037308 */ /* 0x000ee20000000800 */
[----:B--2---:R-:W-:Y:S01]  /*5220*/  HADD2.F32 R33, -RZ, R149.H0_H0 ;  /* 0x20000095ff217230 */ /* 0x004fe20000004100 */
[----:B------:R-:W-:Y:S01]  /*5230*/  FMUL.FTZ R165, R111, R150 ;  /* 0x000000966fa57220 */ /* 0x000fe20000410000 */
[----:B------:R-:W-:Y:S01]  /*5240*/  HADD2.F32 R149, -RZ, R32.H0_H0 ;  /* 0x20000020ff957230 */ /* 0x000fe20000004100 */
[----:B------:R-:W-:Y:S01]  /*5250*/  FADD.FTZ R111, -R65, 1 ;  /* 0x3f800000416f7421 */ /* 0x000fe20000010100 */
[----:B------:R-:W-:Y:S01]  /*5260*/  HADD2.F32 R32, -RZ, R152.H0_H0 ;  /* 0x20000098ff207230 */ /* 0x000fe20000004100 */
[----:B------:R-:W-:Y:S01]  /*5270*/  FADD.FTZ R150, R163, 1 ;  /* 0x3f800000a3967421 */ /* 0x000fe20000010000 */
[----:B------:R-:W-:Y:S01]  /*5280*/  LDS.U16 R154, [R97+0x16] ;  /* 0x00001600619a7984 */ /* 0x000fe20000000400 */
[----:B----4-:R-:W-:-:S02]  /*5290*/  FADD.FTZ R117, R155, 1 ;  /* 0x3f8000009b757421 */ /* 0x010fc40000010000 */
[----:B0-----:R-:W-:Y:S01]  /*52a0*/  FADD.FTZ R147, R157, 1 ;  /* 0x3f8000009d937421 */ /* 0x001fe20000010000 */
[----:B------:R-:W-:Y:S01]  /*52b0*/  LDS.U16 R155, [R97+0x14] ;  /* 0x00001400619b7984 */ /* 0x000fe20000000400 */
[----:B-1----:R-:W-:Y:S02]  /*52c0*/  FFMA.FTZ R156, R34, R111, 1 ;  /* 0x3f800000229c7423 */ /* 0x002fe4000001006f */
[----:B------:R-:W-:Y:S01]  /*52d0*/  FMUL.FTZ R163, R149, R32 ;  /* 0x0000002095a37220 */ /* 0x000fe20000410000 */
[----:B------:R-:W0:Y:S01]  /*52e0*/  LDS.U16 R111, [R97+0x12] ;  /* 0x00001200616f7984 */ /* 0x000e220000000400 */
[----:B------:R-:W-:Y:S02]  /*52f0*/  FMUL.FTZ R159, R48, -1.4426950216293334961 ;  /* 0xbfb8aa3b309f7820 */ /* 0x000fe40000410000 */
[----:B-----5:R-:W-:Y:S01]  /*5300*/  FADD.FTZ R152, -R116, 1 ;  /* 0x3f80000074987421 */ /* 0x020fe20000010100 */
[----:B------:R-:W1:Y:S01]  /*5310*/  LDS.U16 R157, [R97+0x18] ;  /* 0x00001800619d7984 */ /* 0x000e620000000400 */
[----:B------:R-:W-:-:S02]  /*5320*/  FADD.FTZ R158, R158, 1 ;  /* 0x3f8000009e9e7421 */ /* 0x000fc40000010000 */
[----:B------:R-:W-:Y:S02]  /*5330*/  FMUL.FTZ R163, R116, R163 ;  /* 0x000000a374a37220 */ /* 0x000fe40000410000 */
[----:B------:R-:W-:Y:S01]  /*5340*/  FFMA.FTZ R152, R37, R152, 1 ;  /* 0x3f80000025987423 */ /* 0x000fe20000010098 */
[----:B------:R-:W2:Y:S01]  /*5350*/  MUFU.EX2 R159, R159 ;  /* 0x0000009f009f7308 */ /* 0x000ea20000000800 */
[----:B------:R-:W-:Y:S02]  /*5360*/  FMUL.FTZ R164, R153, R156 ;  /* 0x0000009c99a47220 */ /* 0x000fe40000410000 */
[----:B------:R-:W-:Y:S02]  /*5370*/  FADD.FTZ R153, R166, 1 ;  /* 0x3f800000a6997421 */ /* 0x000fe40000010000 */
[----:B---3--:R-:W-:Y:S02]  /*5380*/  FADD.FTZ R168, R3, 1 ;  /* 0x3f80000003a87421 */ /* 0x008fe40000010000 */
[----:B------:R-:W-:Y:S01]  /*5390*/  FMUL.FTZ R166, R163, R152 ;  /* 0x00000098a3a67220 */ /* 0x000fe20000410000 */
[----:B------:R-:W3:Y:S01]  /*53a0*/  MUFU.RCP R117, R117 ;  /* 0x0000007500757308 */ /* 0x000ee20000001000 */
[----:B------:R-:W4:Y:S01]  /*53b0*/  LDS.U16 R3, [R97+0x1a] ;  /* 0x00001a0061037984 */ /* 0x000f220000000400 */
[----:B------:R-:W-:-:S03]  /*53c0*/  FMUL.FTZ R2, R61, -1.4426950216293334961 ;  /* 0xbfb8aa3b3d027820 */ /* 0x000fc60000410000 */
[----:B------:R-:W-:Y:S03]  /*53d0*/  LDS.U16 R163, [R97+0x1e] ;  /* 0x00001e0061a37984 */ /* 0x000fe60000000400 */
[----:B------:R5:W-:Y:S02]  /*53e0*/  MUFU.RCP R146, R158 ;  /* 0x0000009e00927308 */ /* 0x000be40000001000 */
[----:B-----5:R-:W5:Y:S06]  /*53f0*/  LDS.U16 R158, [R97+0x1c] ;  /* 0x00001c00619e7984 */ /* 0x020f6c0000000400 */
[----:B------:R-:W0:Y:S01]  /*5400*/  MUFU.EX2 R2, R2 ;  /* 0x0000000200027308 */ /* 0x000e220000000800 */
[----:B--2---:R-:W-:-:S02]  /*5410*/  FADD.FTZ R151, R159, 1 ;  /* 0x3f8000009f977421 */ /* 0x004fc40000010000 */
[----:B---3--:R-:W-:Y:S02]  /*5420*/  FADD.FTZ R159, -R117, 1 ;  /* 0x3f800000759f7421 */ /* 0x008fe40000010100 */
[----:B------:R-:W-:-:S03]  /*5430*/  FMUL.FTZ R156, R148, R33 ;  /* 0x00000021949c7220 */ /* 0x000fc60000410000 */
[----:B------:R-:W2:Y:S01]  /*5440*/  MUFU.RCP R150, R150 ;  /* 0x0000009600967308 */ /* 0x000ea20000001000 */
[----:B------:R-:W-:Y:S02]  /*5450*/  FFMA.FTZ R159, R36, R159, 1 ;  /* 0x3f800000249f7423 */ /* 0x000fe4000001009f */
[----:B------:R-:W-:-:S05]  /*5460*/  FMUL.FTZ R156, R117, R156 ;  /* 0x0000009c759c7220 */ /* 0x000fca0000410000 */
[----:B------:R-:W3:Y:S01]  /*5470*/  MUFU.RCP R147, R147 ;  /* 0x0000009300937308 */ /* 0x000ee20000001000 */
[----:B------:R-:W-:Y:S02]  /*5480*/  FMUL.FTZ R169, R156, R159 ;  /* 0x0000009f9ca97220 */ /* 0x000fe40000410000 */
[----:B0-----:R-:W-:-:S05]  /*5490*/  FADD.FTZ R156, R2, 1 ;  /* 0x3f800000029c7421 */ /* 0x001fca0000010000 */
[----:B------:R-:W0:Y:S01]  /*54a0*/  MUFU.RCP R151, R151 ;  /* 0x0000009700977308 */ /* 0x000e220000001000 */
[----:B------:R-:W-:Y:S01]  /*54b0*/  HADD2.F32 R31, -RZ, R31.H0_H0 ;  /* 0x2000001fff1f7230 */ /* 0x000fe20000004100 */
[----:B------:R-:W-:Y:S01]  /*54c0*/  FADD.FTZ R2, -R146, 1 ;  /* 0x3f80000092027421 */ /* 0x000fe20000010100 */
[----:B------:R-:W-:Y:S01]  /*54d0*/  HADD2.F32 R30, -RZ, R30.H0_H0 ;  /* 0x2000001eff1e7230 */ /* 0x000fe20000004100 */
[----:B--2---:R-:W-:Y:S01]  /*54e0*/  FADD.FTZ R170, -R150, 1 ;  /* 0x3f80000096aa7421 */ /* 0x004fe20000010100 */
[----:B------:R-:W-:-:S03]  /*54f0*/  HADD2.F32 R29, -RZ, R29.H0_H0 ;  /* 0x2000001dff1d7230 */ /* 0x000fc60000004100 */
[----:B------:R-:W2:Y:S01]  /*5500*/  MUFU.RCP R153, R153 ;  /* 0x0000009900997308 */ /* 0x000ea20000001000 */
[----:B------:R-:W-:Y:S02]  /*5510*/  HADD2.F32 R28, -RZ, R28.H0_H0 ;  /* 0x2000001cff1c7230 */ /* 0x000fe40000004100 */
[----:B------:R-:W-:Y:S02]  /*5520*/  HADD2.F32 R152, -RZ, R111.H0_H0 ;  /* 0x2000006fff987230 */ /* 0x000fe40000004100 */
[----:B------:R-:W-:-:S03]  /*5530*/  HADD2.F32 R155, -RZ, R155.H0_H0 ;  /* 0x2000009bff9b7230 */ /* 0x000fc60000004100 */
[----:B------:R0:W2:Y:S01]  /*5540*/  MUFU.RCP R159, R168 ;  /* 0x000000a8009f7308 */ /* 0x0000a20000001000 */
[----:B------:R-:W-:Y:S02]  /*5550*/  HADD2.F32 R154, -RZ, R154.H0_H0 ;  /* 0x2000009aff9a7230 */ /* 0x000fe40000004100 */
[----:B-1----:R-:W-:-:S05]  /*5560*/  HADD2.F32 R157, -RZ, R157.H0_H0 ;  /* 0x2000009dff9d7230 */ /* 0x002fca0000004100 */
[----:B------:R-:W1:Y:S01]  /*5570*/  MUFU.RCP R156, R156 ;  /* 0x0000009c009c7308 */ /* 0x000e620000001000 */
[----:B0-----:R-:W-:Y:S01]  /*5580*/  FFMA.FTZ R168, R39, R2, 1 ;  /* 0x3f80000027a87423 */ /* 0x001fe20000010002 */
[----:B------:R-:W-:Y:S01]  /*5590*/  F2FP.PACK_AB R174, R161, R160 ;  /* 0x000000a0a1ae723e */ /* 0x000fe200000000ff */
[----:B------:R-:W-:Y:S01]  /*55a0*/  FFMA.FTZ R172, R49, R170, 1 ;  /* 0x3f80000031ac7423 */ /* 0x000fe200000100aa */
[----:B------:R-:W-:Y:S01]  /*55b0*/  HADD2.F32 R161, -RZ, R27.H0_H0 ;  /* 0x2000001bffa17230 */ /* 0x000fe20000004100 */
[----:B---3--:R-:W-:Y:S01]  /*55c0*/  FADD.FTZ R171, -R147, 1 ;  /* 0x3f80000093ab7421 */ /* 0x008fe20000010100 */
[----:B------:R-:W-:Y:S01]  /*55d0*/  BAR.SYNC.DEFER_BLOCKING 0x0 ;  /* 0x0000000000007b1d */ /* 0x000fe20000010000 */
[----:B------:R-:W-:Y:S02]  /*55e0*/  FADD.FTZ R173, -R151, 1 ;  /* 0x3f80000097ad7421 */ /* 0x000fe40000010100 */
[----:B------:R-:W-:Y:S02]  /*55f0*/  FMUL.FTZ R2, R31, R152 ;  /* 0x000000981f027220 */ /* 0x000fe40000410000 */
[----:B------:R-:W-:-:S02]  /*5600*/  FMUL.FTZ R111, R30, R155 ;  /* 0x0000009b1e6f7220 */ /* 0x000fc40000410000 */
[----:B------:R-:W-:Y:S02]  /*5610*/  FMUL.FTZ R170, R29, R154 ;  /* 0x0000009a1daa7220 */ /* 0x000fe40000410000 */
[----:B------:R-:W-:Y:S01]  /*5620*/  FMUL.FTZ R175, R28, R157 ;  /* 0x0000009d1caf7220 */ /* 0x000fe20000410000 */
[----:B------:R-:W-:Y:S01]  /*5630*/  HADD2.F32 R27, -RZ, R26.H0_H0 ;  /* 0x2000001aff1b7230 */ /* 0x000fe20000004100 */
[----:B------:R-:W-:Y:S01]  /*5640*/  FFMA.FTZ R171, R38, R171, 1 ;  /* 0x3f80000026ab7423 */ /* 0x000fe200000100ab */
[----:B------:R-:W-:Y:S01]  /*5650*/  HADD2.F32 R26, -RZ, R22.H0_H0 ;  /* 0x20000016ff1a7230 */ /* 0x000fe20000004100 */
[----:B------:R-:W-:Y:S01]  /*5660*/  FFMA.FTZ R173, R48, R173, 1 ;  /* 0x3f80000030ad7423 */ /* 0x000fe200000100ad */
[----:B----4-:R-:W-:Y:S01]  /*5670*/  HADD2.F32 R22, -RZ, R3.H0_H0 ;  /* 0x20000003ff167230 */ /* 0x010fe20000004100 */
[----:B------:R-:W-:Y:S01]  /*5680*/  FMUL.FTZ R2, R147, R2 ;  /* 0x0000000293027220 */ /* 0x000fe20000410000 */
[----:B-----5:R-:W-:Y:S01]  /*5690*/  HADD2.F32 R158, -RZ, R158.H0_H0 ;  /* 0x2000009eff9e7230 */ /* 0x020fe20000004100 */
        /* <DEDUP_REMOVED lines=8> */
[----:B--2---:R-:W-:-:S02]  /*5720*/  FADD.FTZ R173, -R153, 1 ;  /* 0x3f80000099ad7421 */ /* 0x004fc40000010100 */
[----:B------:R-:W-:Y:S02]  /*5730*/  FADD.FTZ R175, -R159, 1 ;  /* 0x3f8000009faf7421 */ /* 0x000fe40000010100 */
[----:B-1----:R-:W-:Y:S02]  /*5740*/  FADD.FTZ R168, -R156, 1 ;  /* 0x3f8000009ca87421 */ /* 0x002fe40000010100 */
[----:B------:R-:W-:Y:S02]  /*5750*/  FMUL.FTZ R2, R161, R22 ;  /* 0x00000016a1027220 */ /* 0x000fe40000410000 */
[----:B------:R-:W-:Y:S02]  /*5760*/  FMUL.FTZ R160, R27, R158 ;  /* 0x0000009e1ba07220 */ /* 0x000fe40000410000 */
[----:B------:R-:W-:Y:S02]  /*5770*/  FMUL.FTZ R3, R26, R163 ;  /* 0x000000a31a037220 */ /* 0x000fe40000410000 */
[----:B------:R-:W-:-:S02]  /*5780*/  FFMA.FTZ R173, R50, R173, 1 ;  /* 0x3f80000032ad7423 */ /* 0x000fc400000100ad */
[----:B------:R-:W-:Y:S02]  /*5790*/  FFMA.FTZ R175, R60, R175, 1 ;  /* 0x3f8000003caf7423 */ /* 0x000fe400000100af */
[----:B------:R-:W-:Y:S02]  /*57a0*/  FMUL.FTZ R2, R153, R2 ;  /* 0x0000000299027220 */ /* 0x000fe40000410000 */
[----:B------:R-:W-:Y:S02]  /*57b0*/  FMUL.FTZ R160, R159, R160 ;  /* 0x000000a09fa07220 */ /* 0x000fe40000410000 */
[----:B------:R-:W-:Y:S02]  /*57c0*/  FFMA.FTZ R168, R61, R168, 1 ;  /* 0x3f8000003da87423 */ /* 0x000fe400000100a8 */
[----:B------:R-:W-:Y:S02]  /*57d0*/  FMUL.FTZ R3, R156, R3 ;  /* 0x000000039c037220 */ /* 0x000fe40000410000 */
[----:B------:R-:W-:-:S02]  /*57e0*/  FMUL.FTZ R173, R2, R173 ;  /* 0x000000ad02ad7220 */ /* 0x000fc40000410000 */
[----:B------:R-:W-:Y:S02]  /*57f0*/  FMUL.FTZ R160, R160, R175 ;  /* 0x000000afa0a07220 */ /* 0x000fe40000410000 */
[----:B------:R-:W-:Y:S01]  /*5800*/  FMUL.FTZ R3, R3, R168 ;  /* 0x000000a803037220 */ /* 0x000fe20000410000 */
[----:B------:R-:W-:Y:S02]  /*5810*/  F2FP.PACK_AB R110, R165, R110 ;  /* 0x0000006ea56e723e */ /* 0x000fe400000000ff */
[----:B------:R-:W-:Y:S02]  /*5820*/  PRMT R2, R174, 0x7632, R2 ;  /* 0x00007632ae027816 */ /* 0x000fe40000000002 */
[----:B------:R-:W-:Y:S02]  /*5830*/  F2FP.PACK_AB R162, R167, R162 ;  /* 0x000000a2a7a2723e */ /* 0x000fe400000000ff */
        /* <DEDUP_REMOVED lines=9> */
[----:B------:R1:W-:Y:S01]  /*58d0*/  STS.U16 [R97+0x4], R110 ;  /* 0x0000046e61007388 */ /* 0x0003e20000000400 */
[----:B------:R-:W-:-:S02]  /*58e0*/  PRMT R168, R166, 0x7632, R168 ;  /* 0x00007632a6a87816 */ /* 0x000fc400000000a8 */
[----:B------:R-:W-:Y:S01]  /*58f0*/  PRMT R160, R172, 0x7632, R160 ;  /* 0x00007632aca07816 */ /* 0x000fe200000000a0 */
[----:B------:R2:W-:Y:S01]  /*5900*/  STS.U16 [R97+0x8], R162 ;  /* 0x000008a261007388 */ /* 0x0005e20000000400 */
[----:B0-----:R-:W-:Y:S02]  /*5910*/  PRMT R2, R164, 0x7632, R2 ;  /* 0x00007632a4027816 */ /* 0x001fe40000000002 */
[----:B-1----:R-:W-:Y:S02]  /*5920*/  PRMT R110, R111, 0x7632, R110 ;  /* 0x000076326f6e7816 */ /* 0x002fe4000000006e */
[----:B--2---:R-:W-:Y:S01]  /*5930*/  PRMT R162, R3, 0x7632, R162 ;  /* 0x0000763203a27816 */ /* 0x004fe200000000a2 */
        /* <DEDUP_REMOVED lines=67> */
.L_x_4311:
[----:B------:R-:W-:Y:S05]  /*5d70*/  BSYNC B0 ;  /* 0x0000000000007941 */ /* 0x000fea0003800000 */
.L_x_4310:
        /* <DEDUP_REMOVED lines=51> */
[----:B0-----:R-:W-:Y:S02]  /*60b0*/  FMUL.FTZ R7, R30, R39 ;  /* 0x000000271e077220 */ /* 0x001fe40000410000 */
[----:B------:R-:W-:Y:S02]  /*60c0*/  FMUL.FTZ R6, R29, R48 ;  /* 0x000000301d067220 */ /* 0x000fe40000410000 */
[----:B------:R-:W-:Y:S02]  /*60d0*/  FMUL.FTZ R5, R28, R49 ;  /* 0x000000311c057220 */ /* 0x000fe40000410000 */
[----:B------:R-:W-:Y:S02]  /*60e0*/  FMUL.FTZ R161, R161, R50 ;  /* 0x00000032a1a17220 */ /* 0x000fe40000410000 */
[----:B------:R-:W-:-:S02]  /*60f0*/  FMUL.FTZ R61, R27, R159 ;  /* 0x0000009f1b3d7220 */ /* 0x000fc40000410000 */
[----:B------:R-:W-:Y:S01]  /*6100*/  FMUL.FTZ R60, R26, R156 ;  /* 0x0000009c1a3c7220 */ /* 0x000fe20000410000 */
[----:B------:R-:W-:Y:S05]  /*6110*/  @!P0 BRA `(.L_x_4312) ;  /* 0x000007f000008947 */ /* 0x000fea0003800000 */
[----:B-1----:R-:W-:Y:S01]  /*6120*/  BAR.SYNC.DEFER_BLOCKING 0x0 ;  /* 0x0000000000007b1d */ /* 0x002fe20000010000 */
[----:B------:R-:W-:Y:S01]  /*6130*/  FMUL.FTZ R40, R40, R44 ;  /* 0x0000002c28287220 */ /* 0x000fe20000410000 */
[----:B------:R-:W-:Y:S01]  /*6140*/  LEA R117, P0, R136, c[0x0][0x270], 0x1 ;  /* 0x00009c0088757a11 */ /* 0x000fe200078008ff */
        /* <DEDUP_REMOVED lines=31> */
[----:B------:R-:W-:Y:S01]  /*6340*/  STS.U16 [R97], R40 ;  /* 0x0000002861007388 */ /* 0x000fe20000000400 */
[----:B0-----:R-:W-:Y:S02]  /*6350*/  PRMT R2, R33, 0x7632, R2 ;  /* 0x0000763221027816 */ /* 0x001fe40000000002 */
[----:B-1----:R-:W-:Y:S01]  /*6360*/  PRMT R24, R39, 0x7632, R24 ;  /* 0x0000763227187816 */ /* 0x002fe20000000018 */
[----:B------:R-:W-:Y:S01]  /*6370*/  STS.U16 [R97+0x4], R41 ;  /* 0x0000042961007388 */ /* 0x000fe20000000400 */
[----:B------:R-:W-:Y:S02]  /*6380*/  PRMT R28, R158, 0x7632, R28 ;  /* 0x000076329e1c7816 */ /* 0x000fe4000000001c */
[----:B--2---:R-:W-:Y:S01]  /*6390*/  PRMT R26, R22, 0x7632, R26 ;  /* 0x00007632161a7816 */ /* 0x004fe2000000001a */
[----:B------:R-:W-:Y:S04]  /*63a0*/  STS.U16 [R97+0x6], R25 ;  /* 0x0000061961007388 */ /* 0x000fe80000000400 */
[----:B------:R-:W-:Y:S04]  /*63b0*/  STS.U16 [R97+0xc], R33 ;  /* 0x00000c2161007388 */ /* 0x000fe80000000400 */
[----:B------:R-:W-:Y:S04]  /*63c0*/  STS.U16 [R97+0xe], R2 ;  /* 0x00000e0261007388 */ /* 0x000fe80000000400 */
[----:B------:R0:W-:Y:S04]  /*63d0*/  STS.U16 [R97+0x10], R3 ;  /* 0x0000100361007388 */ /* 0x0001e80000000400 */
[----:B------:R-:W-:Y:S04]  /*63e0*/  STS.U16 [R97+0x12], R27 ;  /* 0x0000121b61007388 */ /* 0x000fe80000000400 */
[----:B------:R-:W-:Y:S01]  /*63f0*/  STS.U16 [R97+0x14], R39 ;  /* 0x0000142761007388 */ /* 0x000fe20000000400 */
[----:B0-----:R-:W-:-:S03]  /*6400*/  IMAD.WIDE.U32 R2, R143, c[0x0][0x210], RZ ;  /* 0x000084008f027a25 */ /* 0x001fc600078e00ff */
[----:B------:R-:W-:Y:S04]  /*6410*/  STS.U16 [R97+0x16], R24 ;  /* 0x0000161861007388 */ /* 0x000fe80000000400 */
[----:B------:R0:W-:Y:S04]  /*6420*/  STS.U16 [R97+0x18], R22 ;  /* 0x0000181661007388 */ /* 0x0001e80000000400 */
[----:B------:R-:W-:Y:S04]  /*6430*/  STS.U16 [R97+0x1a], R26 ;  /* 0x00001a1a61007388 */ /* 0x000fe80000000400 */
[----:B------:R-:W-:Y:S01]  /*6440*/  STS.U16 [R97+0x1c], R158 ;  /* 0x00001c9e61007388 */ /* 0x000fe20000000400 */
[----:B0-----:R-:W-:-:S03]  /*6450*/  IMAD R22, R142, c[0x0][0x210], RZ ;  /* 0x000084008e167a24 */ /* 0x001fc600078e02ff */
[----:B------:R-:W-:Y:S01]  /*6460*/  STS.U16 [R97+0x1e], R28 ;  /* 0x00001e1c61007388 */ /* 0x000fe20000000400 */
[----:B------:R-:W-:-:S06]  /*6470*/  NOP ;  /* 0x0000000000007918 */ /* 0x000fcc0000000000 */
[----:B------:R-:W-:Y:S01]  /*6480*/  LDS.U16 R25, [R129] ;  /* 0x0000000081197984 */ /* 0x000fe20000000400 */
[----:B------:R-:W-:Y:S02]  /*6490*/  IMAD R147, R143, c[0x0][0x214], R22 ;  /* 0x000085008f937a24 */ /* 0x000fe400078e0216 */
[----:B------:R-:W-:Y:S01]  /*64a0*/  IMAD R22, R144, c[0x0][0x218], RZ ;  /* 0x0000860090167a24 */ /* 0x000fe200078e02ff */
[----:B------:R-:W-:Y:S02]  /*64b0*/  LDS.U16 R27, [R128+0x40] ;  /* 0x00004000801b7984 */ /* 0x000fe40000000400 */
[----:B------:R-:W-:Y:S01]  /*64c0*/  IADD3 R3, R3, R147, RZ ;  /* 0x0000009303037210 */ /* 0x000fe20007ffe0ff */
[C---:B------:R-:W-:Y:S01]  /*64d0*/  IMAD R24, R145.reuse, c[0x0][0x21c], R22 ;  /* 0x0000870091187a24 */ /* 0x040fe200078e0216 */
[----:B------:R-:W-:Y:S03]  /*64e0*/  LDS.U16 R29, [R127+0x80] ;  /* 0x000080007f1d7984 */ /* 0x000fe60000000400 */
[----:B------:R-:W-:Y:S01]  /*64f0*/  IMAD.WIDE.U32 R2, R145, c[0x0][0x218], R2 ;  /* 0x0000860091027a25 */ /* 0x000fe200078e0002 */
[----:B------:R-:W-:Y:S04]  /*6500*/  LDS.U16 R31, [R126+0xc0] ;  /* 0x0000c0007e1f7984 */ /* 0x000fe80000000400 */
[----:B------:R-:W-:Y:S01]  /*6510*/  LDS.U16 R33, [R125+0x100] ;  /* 0x000100007d217984 */ /* 0x000fe20000000400 */
[----:B------:R-:W-:-:S03]  /*6520*/  IADD3 R22, P2, R80, R2, RZ ;  /* 0x0000000250167210 */ /* 0x000fc60007f5e0ff */
[----:B------:R-:W-:Y:S01]  /*6530*/  LDS.U16 R35, [R124+0x140] ;  /* 0x000140007c237984 */ /* 0x000fe20000000400 */
[----:B------:R-:W-:-:S03]  /*6540*/  IADD3.X R3, R79, R24, R3, P2, !PT ;  /* 0x000000184f037210 */ /* 0x000fc600017fe403 */
        /* <DEDUP_REMOVED lines=34> */
.L_x_4314:
[----:B------:R-:W-:Y:S05]  /*6770*/  BSYNC B0 ;  /* 0x0000000000007941 */ /* 0x000fea0003800000 */
.L_x_4313:
        /* <DEDUP_REMOVED lines=25> */
.L_x_4312:
[----:B-1----:R-:W-:Y:S01]  /*6910*/  HADD2.F32 R0, -RZ, R96.H0_H0 ;  /* 0x20000060ff007230 */ /* 0x002fe20000004100 */
[----:B------:R-:W-:Y:S01]  /*6920*/  BAR.SYNC.DEFER_BLOCKING 0x0 ;  /* 0x0000000000007b1d */ /* 0x000fe20000010000 */
[----:B------:R-:W-:Y:S01]  /*6930*/  HADD2.F32 R2, -RZ, R95.H0_H0 ;  /* 0x2000005fff027230 */ /* 0x000fe20000004100 */
[----:B------:R-:W-:Y:S01]  /*6940*/  HFMA2.MMA R34, -RZ, RZ, 0, 0 ;  /* 0x00000000ff227435 */ /* 0x000fe200000001ff */
[----:B------:R-:W-:Y:S01]  /*6950*/  HADD2.F32 R8, -RZ, R93.H0_H0 ;  /* 0x2000005dff087230 */ /* 0x000fe20000004100 */
[C---:B------:R-:W-:Y:S01]  /*6960*/  FFMA.FTZ R141, R62.reuse, R0, R141 ;  /* 0x000000003e8d7223 */ /* 0x040fe2000001008d */
[----:B------:R-:W-:Y:S01]  /*6970*/  HADD2.F32 R0, -RZ, R94.H0_H0 ;  /* 0x2000005eff007230 */ /* 0x000fe20000004100 */
[----:B------:R-:W-:Y:S01]  /*6980*/  FMUL.FTZ R50, R62, UR4 ;  /* 0x000000043e327c20 */ /* 0x000fe20008410000 */
[----:B------:R-:W-:Y:S01]  /*6990*/  CS2R R32, SRZ ;  /* 0x0000000000207805 */ /* 0x000fe2000001ff00 */
[C---:B------:R-:W-:Y:S01]  /*69a0*/  FFMA.FTZ R2, R64.reuse, R2, R141 ;  /* 0x0000000240027223 */ /* 0x040fe2000001008d */
[----:B------:R-:W-:Y:S01]  /*69b0*/  CS2R R30, SRZ ;  /* 0x00000000001e7805 */ /* 0x000fe2000001ff00 */
        /* <DEDUP_REMOVED lines=9> */
[----:B0-----:R-:W-:Y:S01]  /*6a50*/  CS2R R24, SRZ ;  /* 0x0000000000187805 */ /* 0x001fe2000001ff00 */
[C---:B------:R-:W-:Y:S01]  /*6a60*/  FFMA.FTZ R3, R131.reuse, R0, R8 ;  /* 0x0000000083037223 */ /* 0x040fe20000010008 */
[----:B------:R-:W-:Y:S01]  /*6a70*/  HADD2.F32 R0, -RZ, R90.H0_H0 ;  /* 0x2000005aff007230 */ /* 0x000fe20000004100 */
[----:B------:R-:W-:Y:S01]  /*6a80*/  FMUL.FTZ R46, R131, UR4 ;  /* 0x00000004832e7c20 */ /* 0x000fe20008410000 */
        /* <DEDUP_REMOVED lines=10> */
[----:B------:R-:W-:Y:S01]  /*6b30*/  MOV R19, RZ ;  /* 0x000000ff00137202 */ /* 0x000fe20000000f00 */
[----:B------:R-:W-:-:S02]  /*6b40*/  FMUL.FTZ R43, R148, UR4 ;  /* 0x00000004942b7c20 */ /* 0x000fc40008410000 */
[C---:B------:R-:W-:Y:S01]  /*6b50*/  FFMA.FTZ R3, R149.reuse, R0, R2 ;  /* 0x0000000095037223 */ /* 0x040fe20000010002 */
[----:B------:R-:W-:Y:S01]  /*6b60*/  HADD2.F32 R0, -RZ, R86.H0_H0 ;  /* 0x20000056ff007230 */ /* 0x000fe20000004100 */
[----:B------:R-:W-:Y:S01]  /*6b70*/  FMUL.FTZ R42, R149, UR4 ;  /* 0x00000004952a7c20 */ /* 0x000fe20008410000 */
[----:B------:R-:W-:Y:S01]  /*6b80*/  HADD2.F32 R2, -RZ, R85.H0_H0 ;  /* 0x20000055ff027230 */ /* 0x000fe20000004100 */
[C---:B------:R-:W-:Y:S02]  /*6b90*/  FFMA.FTZ R8, R4.reuse, R8, R3 ;  /* 0x0000000804087223 */ /* 0x040fe40000010003 */
[----:B------:R-:W-:Y:S02]  /*6ba0*/  FMUL.FTZ R41, R4, UR4 ;  /* 0x0000000404297c20 */ /* 0x000fe40008410000 */
[C---:B------:R-:W-:Y:S01]  /*6bb0*/  FFMA.FTZ R3, R7.reuse, R0, R8 ;  /* 0x0000000007037223 */ /* 0x040fe20000010008 */
[----:B------:R-:W-:Y:S01]  /*6bc0*/  MOV R8, c[0x0][0x16c] ;  /* 0x00005b0000087a02 */ /* 0x000fe20000000f00 */
[----:B------:R-:W-:Y:S01]  /*6bd0*/  HADD2.F32 R0, -RZ, R84.H0_H0 ;  /* 0x20000054ff007230 */ /* 0x000fe20000004100 */
[----:B------:R-:W-:-:S02]  /*6be0*/  FMUL.FTZ R40, R7, UR4 ;  /* 0x0000000407287c20 */ /* 0x000fc40008410000 */
[----:B------:R-:W-:Y:S01]  /*6bf0*/  FFMA.FTZ R2, R6, R2, R3 ;  /* 0x0000000206027223 */ /* 0x000fe20000010003 */
[----:B------:R-:W-:Y:S01]  /*6c00*/  ISETP.GE.AND P0, PT, R8, 0x1, PT ;  /* 0x000000010800780c */ /* 0x000fe20003f06270 */
        /* <DEDUP_REMOVED lines=8> */
[C---:B------:R-:W-:Y:S02]  /*6c90*/  FFMA.FTZ R141, R61.reuse, R2, R0 ;  /* 0x000000023d8d7223 */ /* 0x040fe40000010000 */
[----:B------:R-:W-:Y:S02]  /*6ca0*/  FMUL.FTZ R36, R61, UR4 ;  /* 0x000000043d247c20 */ /* 0x000fe40008410000 */
[C---:B------:R-:W-:Y:S02]  /*6cb0*/  FFMA.FTZ R141, R60.reuse, R3, R141 ;  /* 0x000000033c8d7223 */ /* 0x040fe4000001008d */
        /* <DEDUP_REMOVED lines=29> */
[----:B------:R-:W-:-:S02]  /*6e90*/  FADD.FTZ R4, R161, R161 ;  /* 0x000000a1a1047221 */ /* 0x000fc40000010000 */
[----:B------:R-:W-:Y:S02]  /*6ea0*/  FADD.FTZ R3, R61, R61 ;  /* 0x0000003d3d037221 */ /* 0x000fe40000010000 */
[----:B------:R-:W-:Y:S02]  /*6eb0*/  FADD.FTZ R2, R60, R60 ;  /* 0x0000003c3c027221 */ /* 0x000fe40000010000 */
.L_x_4352:
        /* <DEDUP_REMOVED lines=18> */
[----:B------:R-:W-:Y:S01]  /*6fe0*/  FMUL.FTZ R231, R231, R78 ;  /* 0x0000004ee7e77220 */ /* 0x000fe20000410000 */
        /* <DEDUP_REMOVED lines=93> */
[C---:B------:R-:W-:Y:S02]  /*75c0*/  FMUL.FTZ R71, R70.reuse, R77 ;  /* 0x0000004d46477220 */ /* 0x040fe40000410000 */
[C---:B-1----:R-:W-:Y:S01]  /*75d0*/  FMUL.FTZ R147, R70.reuse, R74 ;  /* 0x0000004a46937220 */ /* 0x042fe20000410000 */
[----:B------:R0:W5:Y:S03]  /*75e0*/  @!P0 LDG.E.128 R60, [R68.64] ;  /* 0x00000006443c8981 */ /* 0x000166000c1e1d00 */
[----:B------:R-:W-:Y:S01]  /*75f0*/  MUFU.EX2 R71, R71 ;  /* 0x0000004700477308 */ /* 0x000fe20000000800 */
[C---:B0-----:R-:W-:Y:S02]  /*7600*/  FMUL.FTZ R68, R70.reuse, R76 ;  /* 0x0000004c46447220 */ /* 0x041fe40000410000 */
        /* <DEDUP_REMOVED lines=18> */
[C---:B------:R-:W-:Y:S02]  /*7730*/  FMUL.FTZ R150, R231.reuse, R174 ;  /* 0x000000aee7967220 */ /* 0x040fe40000410000 */
        /* <DEDUP_REMOVED lines=14> */
[C---:B------:R-:W-:Y:S02]  /*7820*/  FMUL.FTZ R155, R70.reuse, R58 ;  /* 0x0000003a469b7220 */ /* 0x040fe40000410000 */
[----:B------:R-:W-:Y:S02]  /*7830*/  FFMA.FTZ R150, R173, R150, R147 ;  /* 0x00000096ad967223 */ /* 0x000fe40000010093 */
[C---:B0-----:R-:W-:Y:S01]  /*7840*/  FMUL.FTZ R153, R70.reuse, R59 ;  /* 0x0000003b46997220 */ /* 0x041fe20000410000 */
[----:B------:R-:W-:Y:S01]  /*7850*/  MUFU.SIN R181, R151 ;  /* 0x0000009700b57308 */ /* 0x000fe20000000400 */
[----:B------:R-:W-:Y:S02]  /*7860*/  FMUL.FTZ R71, R70, R55 ;  /* 0x0000003746477220 */ /* 0x000fe40000410000 */
[----:B------:R-:W-:-:S02]  /*7870*/  FMUL.FTZ R159, R68, R159 ;  /* 0x0000009f449f7220 */ /* 0x000fc40000410000 */
[----:B------:R-:W-:-:S03]  /*7880*/  FMUL.FTZ R158, R68, R158 ;  /* 0x0000009e449e7220 */ /* 0x000fc60000410000 */
[----:B------:R0:W-:Y:S01]  /*7890*/  MUFU.COS R183, R151 ;  /* 0x0000009700b77308 */ /* 0x0001e20000000000 */
[C---:B------:R-:W-:Y:S02]  /*78a0*/  FMUL.FTZ R68, R70.reuse, R53 ;  /* 0x0000003546447220 */ /* 0x040fe40000410000 */
[----:B------:R-:W-:Y:S02]  /*78b0*/  FMUL.FTZ R170, R69, R170 ;  /* 0x000000aa45aa7220 */ /* 0x000fe40000410000 */
[----:B------:R-:W-:Y:S02]  /*78c0*/  FFMA.FTZ R147, R173, R146, -R117 ;  /* 0x00000092ad937223 */ /* 0x000fe40000010875 */
[----:B0-----:R-:W-:Y:S01]  /*78d0*/  FMUL.FTZ R151, R70, R72 ;  /* 0x0000004846977220 */ /* 0x001fe20000410000 */
[----:B------:R-:W0:Y:S01]  /*78e0*/  MUFU.EX2 R153, R153 ;  /* 0x0000009900997308 */ /* 0x000e220000000800 */
[----:B------:R-:W-:Y:S02]  /*78f0*/  FMUL.FTZ R228, R149, R76 ;  /* 0x0000004c95e47220 */ /* 0x000fe40000410000 */
[----:B------:R-:W-:-:S02]  /*7900*/  FADD.FTZ R150, RZ, R150 ;  /* 0x00000096ff967221 */ /* 0x000fc40000010000 */
[----:B------:R-:W-:-:S03]  /*7910*/  FMUL.FTZ R69, R70, R56 ;  /* 0x0000003846457220 */ /* 0x000fc60000410000 */
[----:B------:R-:W1:Y:S01]  /*7920*/  MUFU.EX2 R116, R116 ;  /* 0x0000007400747308 */ /* 0x000e620000000800 */
[----:B------:R-:W-:Y:S01]  /*7930*/  FMUL.FTZ R117, R70, R52 ;  /* 0x0000003446757220 */ /* 0x000fe20000410000 */
[----:B------:R-:W-:Y:S01]  /*7940*/  HADD2.F32 R152, -RZ, R93.H0_H0 ;  /* 0x2000005dff987230 */ /* 0x000fe20000004100 */
[----:B------:R-:W-:Y:S02]  /*7950*/  FADD.FTZ R147, R228, R147 ;  /* 0x00000093e4937221 */ /* 0x000fe40000010000 */
[----:B------:R-:W-:-:S03]  /*7960*/  FMUL.FTZ R146, R170, R150 ;  /* 0x00000096aa927220 */ /* 0x000fc60000410000 */
[----:B------:R-:W2:Y:S01]  /*7970*/  MUFU.EX2 R155, R155 ;  /* 0x0000009b009b7308 */ /* 0x000ea20000000800 */
[----:B------:R-:W-:-:S07]  /*7980*/  FFMA.FTZ R146, R171, R147, -R146 ;  /* 0x00000093ab927223 */ /* 0x000fce0000010892 */
[----:B------:R-:W4:Y:S01]  /*7990*/  MUFU.EX2 R151, R151 ;  /* 0x0000009700977308 */ /* 0x000f220000000800 */
[----:B------:R-:W-:-:S07]  /*79a0*/  FMUL.FTZ R147, R170, R147 ;  /* 0x00000093aa937220 */ /* 0x000fce0000410000 */
[----:B------:R-:W0:Y:S01]  /*79b0*/  MUFU.EX2 R71, R71 ;  /* 0x0000004700477308 */ /* 0x000e220000000800 */
[----:B------:R-:W-:-:S07]  /*79c0*/  FMUL.FTZ R227, R152, R75 ;  /* 0x0000004b98e37220 */ /* 0x000fce0000410000 */
[----:B------:R-:W0:Y:S01]  /*79d0*/  MUFU.EX2 R68, R68 ;  /* 0x0000004400447308 */ /* 0x000e220000000800 */
[----:B------:R-:W-:-:S07]  /*79e0*/  FFMA.FTZ R147, R171, R150, R147 ;  /* 0x00000096ab937223 */ /* 0x000fce0000010093 */
[----:B------:R-:W2:Y:S01]  /*79f0*/  MUFU.EX2 R69, R69 ;  /* 0x0000004500457308 */ /* 0x000ea20000000800 */
[----:B------:R-:W-:-:S07]  /*7a00*/  FADD.FTZ R146, R227, R146 ;  /* 0x00000092e3927221 */ /* 0x000fce0000010000 */
[----:B------:R-:W4:Y:S01]  /*7a10*/  MUFU.EX2 R117, R117 ;  /* 0x0000007500757308 */ /* 0x000f220000000800 */
[C---:B0-----:R-:W-:Y:S02]  /*7a20*/  FMUL.FTZ R163, R153.reuse, R163 ;  /* 0x000000a399a37220 */ /* 0x041fe40000410000 */
[----:B------:R-:W-:Y:S02]  /*7a30*/  FMUL.FTZ R162, R153, R162 ;  /* 0x000000a299a27220 */ /* 0x000fe40000410000 */
[C---:B-1----:R-:W-:Y:S02]  /*7a40*/  FMUL.FTZ R153, R116.reuse, R179 ;  /* 0x000000b374997220 */ /* 0x042fe40000410000 */
[----:B------:R-:W-:Y:S02]  /*7a50*/  FMUL.FTZ R152, R116, R177 ;  /* 0x000000b174987220 */ /* 0x000fe40000410000 */
[----:B------:R-:W-:Y:S02]  /*7a60*/  FADD.FTZ R147, RZ, R147 ;  /* 0x00000093ff937221 */ /* 0x000fe40000010000 */
[----:B--2---:R-:W-:-:S02]  /*7a70*/  FMUL.FTZ R161, R155, R161 ;  /* 0x000000a19ba17220 */ /* 0x004fc40000410000 */
[----:B------:R-:W-:Y:S02]  /*7a80*/  FMUL.FTZ R160, R155, R160 ;  /* 0x000000a09ba07220 */ /* 0x000fe40000410000 */
[----:B------:R-:W-:Y:S02]  /*7a90*/  FMUL.FTZ R116, R168, R146 ;  /* 0x00000092a8747220 */ /* 0x000fe40000410000 */
[C---:B----4-:R-:W-:Y:S02]  /*7aa0*/  FMUL.FTZ R165, R151.reuse, R176 ;  /* 0x000000b097a57220 */ /* 0x050fe40000410000 */
        /* <DEDUP_REMOVED lines=50> */
[C---:B------:R-:W-:Y:S02]  /*7dd0*/  FFMA.FTZ R117, R163.reuse, R117, -R146 ;  /* 0x00000075a3757223 */ /* 0x040fe40000010892 */
        /* <DEDUP_REMOVED lines=138> */
.L_x_4317:
[----:B------:R-:W-:Y:S05]  /*8680*/  BSYNC B0 ;  /* 0x0000000000007941 */ /* 0x000fea0003800000 */
.L_x_4316:
        /* <DEDUP_REMOVED lines=52> */
.L_x_4364:
        /* <DEDUP_REMOVED lines=69> */
.L_x_4365:
        /* <DEDUP_REMOVED lines=19> */
[----:B-----5:R-:W-:Y:S05]  /*8f50*/  CALL.REL.NOINC `($__internal_106_$__cuda_sm70_shflsync_idx_p) ;  /* 0x000086a000007944 */ /* 0x020fea0003c00000 */
.L_x_4322:
[----:B------:R-:W-:Y:S05]  /*8f60*/  BRA.CONV ~URZ, `(.L_x_4323) ;  /* 0x000000637f007947 */ /* 0x000fea000b800000 */
[----:B-1----:R-:W-:Y:S01]  /*8f70*/  HFMA2.MMA R65, -RZ, RZ, 0, 1.847743988037109375e-06 ;  /* 0x0000001fff417435 */ /* 0x002fe200000001ff */
[----:B------:R-:W-:Y:S02]  /*8f80*/  MOV R68, R219 ;  /* 0x000000db00447202 */ /* 0x000fe40000000f00 */
[----:B------:R-:W-:-:S02]  /*8f90*/  MOV R66, 0x1f ;  /* 0x0000001f00427802 */ /* 0x000fc40000000f00 */
[----:B------:R-:W-:Y:S02]  /*8fa0*/  MOV R67, 0xffffffff ;  /* 0xffffffff00437802 */ /* 0x000fe40000000f00 */
[----:B------:R-:W-:Y:S02]  /*8fb0*/  MOV R64, 0x8fd0 ;  /* 0x00008fd000407802 */ /* 0x000fe40000000f00 */
[----:B-----5:R-:W-:Y:S05]  /*8fc0*/  CALL.REL.NOINC `($__internal_106_$__cuda_sm70_shflsync_idx_p) ;  /* 0x0000863000007944 */ /* 0x020fea0003c00000 */
.L_x_4323:
[----:B------:R-:W-:Y:S05]  /*8fd0*/  BRA.CONV ~URZ, `(.L_x_4324) ;  /* 0x000000637f007947 */ /* 0x000fea000b800000 */
[----:B-1----:R-:W-:Y:S01]  /*8fe0*/  HFMA2.MMA R65, -RZ, RZ, 0, 1.847743988037109375e-06 ;  /* 0x0000001fff417435 */ /* 0x002fe200000001ff */
[----:B------:R-:W-:Y:S02]  /*8ff0*/  MOV R68, R70 ;  /* 0x0000004600447202 */ /* 0x000fe40000000f00 */
[----:B------:R-:W-:Y:S02]  /*9000*/  MOV R66, 0x1f ;  /* 0x0000001f00427802 */ /* 0x000fe40000000f00 */
[----:B------:R-:W-:Y:S02]  /*9010*/  MOV R67, 0xffffffff ;  /* 0xffffffff00437802 */ /* 0x000fe40000000f00 */
[----:B------:R-:W-:Y:S02]  /*9020*/  MOV R64, 0x9040 ;  /* 0x0000904000407802 */ /* 0x000fe40000000f00 */
[----:B-----5:R-:W-:Y:S05]  /*9030*/  CALL.REL.NOINC `($__internal_106_$__cuda_sm70_shflsync_idx_p) ;  /* 0x000085c000007944 */ /* 0x020fea0003c00000 */
.L_x_4324:
[----:B------:R-:W-:Y:S05]  /*9040*/  BRA.CONV ~URZ, `(.L_x_4325) ;  /* 0x000000637f007947 */ /* 0x000fea000b800000 */
[----:B-1----:R-:W-:Y:S01]  /*9050*/  HFMA2.MMA R65, -RZ, RZ, 0, 1.847743988037109375e-06 ;  /* 0x0000001fff417435 */ /* 0x002fe200000001ff */
[----:B------:R-:W-:-:S02]  /*9060*/  MOV R68, R69 ;  /* 0x0000004500447202 */ /* 0x000fc40000000f00 */
[----:B------:R-:W-:Y:S02]  /*9070*/  MOV R66, 0x1f ;  /* 0x0000001f00427802 */ /* 0x000fe40000000f00 */
[----:B------:R-:W-:Y:S02]  /*9080*/  MOV R67, 0xffffffff ;  /* 0xffffffff00437802 */ /* 0x000fe40000000f00 */
[----:B------:R-:W-:Y:S02]  /*9090*/  MOV R64, 0x90b0 ;  /* 0x000090b000407802 */ /* 0x000fe40000000f00 */
[----:B-----5:R-:W-:Y:S05]  /*90a0*/  CALL.REL.NOINC `($__internal_106_$__cuda_sm70_shflsync_idx_p) ;  /* 0x0000855000007944 */ /* 0x020fea0003c00000 */
.L_x_4325:
[----:B------:R-:W-:Y:S05]  /*90b0*/  BRA.DIV ~URZ, `(.L_x_4326) ;  /* 0x000072e27f007947 */ /* 0x000fea000b800000 */
[----:B-----5:R-:W0:Y:S04]  /*90c0*/  SHFL.IDX PT, R60, R60, RZ, 0x1f ;  /* 0x00001fff3c3c7589 */ /* 0x020e2800000e0000 */
[----:B------:R-:W2:Y:S04]  /*90d0*/  SHFL.IDX PT, R61, R61, RZ, 0x1f ;  /* 0x00001fff3d3d7589 */ /* 0x000ea800000e0000 */
[----:B------:R-:W3:Y:S04]  /*90e0*/  SHFL.IDX PT, R62, R62, RZ, 0x1f ;  /* 0x00001fff3e3e7589 */ /* 0x000ee800000e0000 */
[----:B------:R-:W4:Y:S04]  /*90f0*/  SHFL.IDX PT, R63, R63, RZ, 0x1f ;  /* 0x00001fff3f3f7589 */ /* 0x000f2800000e0000 */
[----:B------:R1:W0:Y:S04]  /*9100*/  SHFL.UP PT, R71, R220, 0x1, RZ ;  /* 0x04200000dc477989 */ /* 0x00022800000e00ff */
[----:B------:R1:W0:Y:S04]  /*9110*/  SHFL.UP PT, R217, R219, 0x1, RZ ;  /* 0x04200000dbd97989 */ /* 0x00022800000e00ff */
[----:B------:R-:W0:Y:S04]  /*9120*/  SHFL.UP PT, R70, R70, 0x1, RZ ;  /* 0x0420000046467989 */ /* 0x000e2800000e00ff */
[----:B------:R-:W0:Y:S02]  /*9130*/  SHFL.UP PT, R69, R69, 0x1, RZ ;  /* 0x0420000045457989 */ /* 0x000e2400000e00ff */
.L_x_4366:
[----:B-12---:R-:W1:Y:S01]  /*9140*/  LDS.128 R64, [R216+0x8a0] ;  /* 0x0008a000d8407984 */ /* 0x006e620000000c00 */
[----:B0--3--:R-:W-:-:S02]  /*9150*/  FMUL.FTZ R218, R62, R217 ;  /* 0x000000d93eda7220 */ /* 0x009fc40000410000 */
[C---:B----4-:R-:W-:Y:S02]  /*9160*/  FMUL.FTZ R68, R63.reuse, R217 ;  /* 0x000000d93f447220 */ /* 0x050fe40000410000 */
        /* <DEDUP_REMOVED lines=9> */
[C---:B-1----:R-:W-:Y:S02]  /*9200*/  FMUL.FTZ R71, R65.reuse, R63 ;  /* 0x0000003f41477220 */ /* 0x042fe40000410000 */
        /* <DEDUP_REMOVED lines=10> */
.L_x_4319:
[----:B---3--:R-:W-:Y:S05]  /*92b0*/  BSYNC B0 ;  /* 0x0000000000007941 */ /* 0x008fea0003800000 */
.L_x_4318:
[----:B------:R-:W-:Y:S01]  /*92c0*/  WARPSYNC 0xffffffff ;  /* 0xffffffff00007948 */ /* 0x000fe20003800000 */
[----:B------:R-:W-:Y:S01]  /*92d0*/  BAR.SYNC.DEFER_BLOCKING 0x0 ;  /* 0x0000000000007b1d */ /* 0x000fe20000010000 */
[-C--:B0----5:R-:W-:Y:S01]  /*92e0*/  FMUL.FTZ R60, R146, R207.reuse ;  /* 0x000000cf923c7220 */ /* 0x0a1fe20000410000 */
[----:B------:R-:W-:Y:S01]  /*92f0*/  ISETP.GE.AND P0, PT, R132, c[0x0][0x174], PT ;  /* 0x00005d0084007a0c */ /* 0x000fe20003f06270 */
[C---:B------:R-:W-:Y:S02]  /*9300*/  FMUL.FTZ R63, R147.reuse, R207 ;  /* 0x000000cf933f7220 */ /* 0x040fe40000410000 */
[-C--:B------:R-:W-:Y:S01]  /*9310*/  FFMA.FTZ R61, R147, R191.reuse, -R60 ;  /* 0x000000bf933d7223 */ /* 0x080fe2000001083c */
[----:B------:R-:W-:Y:S01]  /*9320*/  ISETP.NE.OR P0, PT, R135, RZ, P0 ;  /* 0x000000ff8700720c */ /* 0x000fe20000705670 */
[----:B------:R-:W-:Y:S01]  /*9330*/  FFMA.FTZ R63, -R146, R191, -R63 ;  /* 0x000000bf923f7223 */ /* 0x000fe2000001093f */
[----:B------:R-:W-:Y:S01]  /*9340*/  BSSY B0, `(.L_x_4327) ;  /* 0x00001a5000007945 */ /* 0x000fe20003800000 */
[----:B------:R-:W-:-:S02]  /*9350*/  FADD.FTZ R65, R190, R61 ;  /* 0x0000003dbe417221 */ /* 0x000fc40000010000 */
[----:B-12---:R-:W-:Y:S02]  /*9360*/  FMUL.FTZ R62, R146, R117 ;  /* 0x00000075923e7220 */ /* 0x006fe40000410000 */
        /* <DEDUP_REMOVED lines=212> */
[----:B------:R0:W1:Y:S01]  /*a0b0*/  @!P0 LDS.128 R60, [R0.X16+0x22b0] ;  /* 0x0022b000003c8984 */ /* 0x000062000000cc00 */
        /* <DEDUP_REMOVED lines=35> */
[----:B-1----:R-:W-:Y:S02]  /*a2f0*/  SHF.L.U32 R238, R139, 0x5, RZ ;  /* 0x000000058bee7819 */ /* 0x002fe400000006ff */
[----:B------:R-:W-:-:S03]  /*a300*/  ISETP.NE.AND P0, PT, R135, 0x1f, PT ;  /* 0x0000001f8700780c */ /* 0x000fc60003f05270 */
[----:B0-----:R-:W-:Y:S04]  /*a310*/  LDS.128 R64, [R238+0xcb0] ;  /* 0x000cb000ee407984 */ /* 0x001fe80000000c00 */
        /* <DEDUP_REMOVED lines=9> */
[----:B------:R-:W-:Y:S01]  /*a3b0*/  FADD.FTZ R239, R66, R239 ;  /* 0x000000ef42ef7221 */ /* 0x000fe20000010000 */
[----:B------:R-:W-:Y:S01]  /*a3c0*/  MOV R241, R68 ;  /* 0x0000004400f17202 */ /* 0x000fe20000000f00 */
[----:B------:R-:W-:Y:S01]  /*a3d0*/  FADD.FTZ R252, R67, R70 ;  /* 0x0000004643fc7221 */ /* 0x000fe20000010000 */
[----:B------:R-:W-:Y:S05]  /*a3e0*/  BRA.DIV ~URZ, `(.L_x_4329) ;  /* 0x000063427f007947 */ /* 0x000fea000b800000 */
[----:B------:R0:W1:Y:S02]  /*a3f0*/  SHFL.DOWN PT, R69, R68, 0x1, 0x1f ;  /* 0x08201f0044457f89 */ /* 0x00006400000e0000 */
.L_x_4367:
[----:B------:R-:W-:Y:S05]  /*a400*/  BRA.DIV ~URZ, `(.L_x_4330) ;  /* 0x000063927f007947 */ /* 0x000fea000b800000 */
[----:B------:R2:W3:Y:S04]  /*a410*/  SHFL.DOWN PT, R70, R240, 0x1, 0x1f ;  /* 0x08201f00f0467f89 */ /* 0x0004e800000e0000 */
[----:B------:R2:W4:Y:S04]  /*a420*/  SHFL.DOWN PT, R71, R239, 0x1, 0x1f ;  /* 0x08201f00ef477f89 */ /* 0x00052800000e0000 */
[----:B------:R2:W0:Y:S02]  /*a430*/  SHFL.DOWN PT, R249, R252, 0x1, 0x1f ;  /* 0x08201f00fcf97f89 */ /* 0x00042400000e0000 */
.L_x_4368:
[----:B------:R-:W-:Y:S01]  /*a440*/  BSSY B1, `(.L_x_4331) ;  /* 0x000000d000017945 */ /* 0x000fe20003800000 */
[----:B------:R-:W-:Y:S05]  /*a450*/  @!P0 BRA `(.L_x_4332) ;  /* 0x000000b000008947 */ /* 0x000fea0003800000 */
        /* <DEDUP_REMOVED lines=11> */
.L_x_4332:
[----:B------:R-:W-:Y:S05]  /*a510*/  BSYNC B1 ;  /* 0x0000000000017941 */ /* 0x000fea0003800000 */
.L_x_4331:
[----:B------:R-:W-:Y:S01]  /*a520*/  ISETP.GT.U32.AND P0, PT, R135, 0x1d, PT ;  /* 0x0000001d8700780c */ /* 0x000fe20003f04070 */
[----:B------:R-:W-:Y:S05]  /*a530*/  BRA.DIV ~URZ, `(.L_x_4333) ;  /* 0x000063b27f007947 */ /* 0x000fea000b800000 */
[----:B-1----:R1:W2:Y:S04]  /*a540*/  SHFL.DOWN PT, R69, R241, 0x2, 0x1f ;  /* 0x08401f00f1457f89 */ /* 0x0022a800000e0000 */
[----:B---3--:R1:W3:Y:S04]  /*a550*/  SHFL.DOWN PT, R70, R240, 0x2, 0x1f ;  /* 0x08401f00f0467f89 */ /* 0x0082e800000e0000 */
[----:B----4-:R1:W4:Y:S04]  /*a560*/  SHFL.DOWN PT, R71, R239, 0x2, 0x1f ;  /* 0x08401f00ef477f89 */ /* 0x01032800000e0000 */
[----:B0-----:R1:W0:Y:S02]  /*a570*/  SHFL.DOWN PT, R249, R252, 0x2, 0x1f ;  /* 0x08401f00fcf97f89 */ /* 0x00122400000e0000 */
.L_x_4369:
        /* <DEDUP_REMOVED lines=13> */
.L_x_4335:
[----:B------:R-:W-:Y:S05]  /*a650*/  BSYNC B1 ;  /* 0x0000000000017941 */ /* 0x000fea0003800000 */
.L_x_4334:
[----:B------:R-:W-:Y:S01]  /*a660*/  ISETP.GT.U32.AND P0, PT, R135, 0x1b, PT ;  /* 0x0000001b8700780c */ /* 0x000fe20003f04070 */
[----:B------:R-:W-:Y:S10]  /*a670*/  BRA.DIV ~URZ, `(.L_x_4336) ;  /* 0x000064327f007947 */ /* 0x000ff4000b800000 */
[----:B--2---:R2:W1:Y:S02]  /*a680*/  SHFL.DOWN PT, R69, R241, 0x4, 0x1f ;  /* 0x08801f00f1457f89 */ /* 0x00446400000e0000 */
.L_x_4370:
[----:B------:R-:W-:Y:S05]  /*a690*/  BRA.DIV ~URZ, `(.L_x_4337) ;  /* 0x000064927f007947 */ /* 0x000fea000b800000 */
[----:B---3--:R3:W2:Y:S04]  /*a6a0*/  SHFL.DOWN PT, R70, R240, 0x4, 0x1f ;  /* 0x08801f00f0467f89 */ /* 0x0086a800000e0000 */
[----:B----4-:R3:W4:Y:S04]  /*a6b0*/  SHFL.DOWN PT, R71, R239, 0x4, 0x1f ;  /* 0x08801f00ef477f89 */ /* 0x01072800000e0000 */
[----:B0-----:R3:W0:Y:S02]  /*a6c0*/  SHFL.DOWN PT, R249, R252, 0x4, 0x1f ;  /* 0x08801f00fcf97f89 */ /* 0x00162400000e0000 */
.L_x_4371:
        /* <DEDUP_REMOVED lines=13> */
.L_x_4339:
[----:B------:R-:W-:Y:S05]  /*a7a0*/  BSYNC B1 ;  /* 0x0000000000017941 */ /* 0x000fea0003800000 */
.L_x_4338:
[----:B------:R-:W-:Y:S01]  /*a7b0*/  ISETP.GT.U32.AND P0, PT, R135, 0x17, PT ;  /* 0x000000178700780c */ /* 0x000fe20003f04070 */
[----:B------:R-:W-:Y:S05]  /*a7c0*/  BRA.DIV ~URZ, `(.L_x_4340) ;  /* 0x000064b27f007947 */ /* 0x000fea000b800000 */
[----:B-1----:R1:W3:Y:S04]  /*a7d0*/  SHFL.DOWN PT, R69, R241, 0x8, 0x1f ;  /* 0x09001f00f1457f89 */ /* 0x0022e800000e0000 */
[----:B--2---:R1:W2:Y:S04]  /*a7e0*/  SHFL.DOWN PT, R70, R240, 0x8, 0x1f ;  /* 0x09001f00f0467f89 */ /* 0x0042a800000e0000 */
[----:B----4-:R1:W4:Y:S04]  /*a7f0*/  SHFL.DOWN PT, R71, R239, 0x8, 0x1f ;  /* 0x09001f00ef477f89 */ /* 0x01032800000e0000 */
[----:B0-----:R1:W0:Y:S02]  /*a800*/  SHFL.DOWN PT, R249, R252, 0x8, 0x1f ;  /* 0x09001f00fcf97f89 */ /* 0x00122400000e0000 */
.L_x_4372:
        /* <DEDUP_REMOVED lines=13> */
.L_x_4342:
[----:B------:R-:W-:Y:S05]  /*a8e0*/  BSYNC B1 ;  /* 0x0000000000017941 */ /* 0x000fea0003800000 */
.L_x_4341:
[----:B------:R-:W-:Y:S01]  /*a8f0*/  ISETP.GT.U32.AND P0, PT, R135, 0xf, PT ;  /* 0x0000000f8700780c */ /* 0x000fe20003f04070 */
[----:B------:R-:W-:Y:S10]  /*a900*/  BRA.DIV ~URZ, `(.L_x_4343) ;  /* 0x000065327f007947 */ /* 0x000ff4000b800000 */
[----:B---3--:R3:W1:Y:S02]  /*a910*/  SHFL.DOWN PT, R69, R241, 0x10, 0x1f ;  /* 0x0a001f00f1457f89 */ /* 0x00866400000e0000 */
.L_x_4373:
[----:B------:R-:W-:Y:S05]  /*a920*/  BRA.DIV ~URZ, `(.L_x_4344) ;  /* 0x000065927f007947 */ /* 0x000fea000b800000 */
[----:B--2---:R2:W3:Y:S04]  /*a930*/  SHFL.DOWN PT, R70, R240, 0x10, 0x1f ;  /* 0x0a001f00f0467f89 */ /* 0x0044e800000e0000 */
[----:B----4-:R2:W4:Y:S04]  /*a940*/  SHFL.DOWN PT, R71, R239, 0x10, 0x1f ;  /* 0x0a001f00ef477f89 */ /* 0x01052800000e0000 */
[----:B0-----:R2:W0:Y:S02]  /*a950*/  SHFL.DOWN PT, R249, R252, 0x10, 0x1f ;  /* 0x0a001f00fcf97f89 */ /* 0x00142400000e0000 */
.L_x_4374:
        /* <DEDUP_REMOVED lines=13> */
.L_x_4346:
[----:B------:R-:W-:Y:S05]  /*aa30*/  BSYNC B1 ;  /* 0x0000000000017941 */ /* 0x000fea0003800000 */
.L_x_4345:
[----:B------:R-:W-:Y:S05]  /*aa40*/  BRA.DIV ~URZ, `(.L_x_4347) ;  /* 0x000065c27f007947 */ /* 0x000fea000b800000 */
[----:B------:R-:W5:Y:S04]  /*aa50*/  SHFL.IDX PT, R246, R240, RZ, 0x1f ;  /* 0x00001ffff0f67589 */ /* 0x000f6800000e0000 */
[----:B------:R-:W2:Y:S04]  /*aa60*/  SHFL.IDX PT, R245, R241, RZ, 0x1f ;  /* 0x00001ffff1f57589 */ /* 0x000ea800000e0000 */
[----:B------:R-:W4:Y:S04]  /*aa70*/  SHFL.IDX PT, R243, R252, RZ, 0x1f ;  /* 0x00001ffffcf37589 */ /* 0x000f2800000e0000 */
[----:B0-----:R-:W0:Y:S04]  /*aa80*/  SHFL.DOWN PT, R249, R252, 0x1, 0x1f ;  /* 0x08201f00fcf97f89 */ /* 0x001e2800000e0000 */
[----:B----4-:R-:W4:Y:S04]  /*aa90*/  SHFL.IDX PT, R71, R60, RZ, 0x1f ;  /* 0x00001fff3c477589 */ /* 0x010f2800000e0000 */
[----:B---3--:R-:W3:Y:S04]  /*aaa0*/  SHFL.IDX PT, R70, R62, RZ, 0x1f ;  /* 0x00001fff3e467589 */ /* 0x008ee800000e0000 */
[----:B------:R-:W1:Y:S01]  /*aab0*/  SHFL.IDX PT, R251, R63, RZ, 0x1f ;  /* 0x00001fff3ffb7589 */ /* 0x000e6200000e0000 */
[----:B-----5:R-:W-:-:S02]  /*aac0*/  FMUL.FTZ R64, R63, R246 ;  /* 0x000000f63f407220 */ /* 0x020fc40000410000 */
[-C--:B------:R-:W-:Y:S01]  /*aad0*/  FMUL.FTZ R242, R62, R246.reuse ;  /* 0x000000f63ef27220 */ /* 0x080fe20000410000 */
[----:B-1----:R-:W1:Y:S03]  /*aae0*/  SHFL.IDX PT, R69, R61, RZ, 0x1f ;  /* 0x00001fff3d457589 */ /* 0x002e6600000e0000 */
[----:B--2---:R-:W-:Y:S01]  /*aaf0*/  FFMA.FTZ R242, R63, R245, R242 ;  /* 0x000000f53ff27223 */ /* 0x004fe200000100f2 */
[----:B------:R2:W0:Y:S04]  /*ab00*/  SHFL.DOWN PT, R247, R240, 0x1, 0x1f ;  /* 0x08201f00f0f77f89 */ /* 0x00042800000e0000 */
[----:B------:R5:W0:Y:S04]  /*ab10*/  SHFL.DOWN PT, R248, R241, 0x1, 0x1f ;  /* 0x08201f00f1f87f89 */ /* 0x000a2800000e0000 */
[----:B------:R-:W0:Y:S01]  /*ab20*/  SHFL.IDX PT, R244, R239, RZ, 0x1f ;  /* 0x00001fffeff47589 */ /* 0x000e2200000e0000 */
[----:B--2---:R-:W-:-:S02]  /*ab30*/  FMUL.FTZ R240, R60, R246 ;  /* 0x000000f63cf07220 */ /* 0x004fc40000410000 */
[----:B------:R-:W-:Y:S01]  /*ab40*/  FMUL.FTZ R246, R61, R246 ;  /* 0x000000f63df67220 */ /* 0x000fe20000410000 */
[----:B------:R2:W0:Y:S01]  /*ab50*/  SHFL.DOWN PT, R250, R239, 0x1, 0x1f ;  /* 0x08201f00effa7f89 */ /* 0x00042200000e0000 */
[-C--:B-----5:R-:W-:Y:S02]  /*ab60*/  FFMA.FTZ R241, R62, R245.reuse, -R64 ;  /* 0x000000f53ef17223 */ /* 0x0a0fe40000010840 */
[----:B--2---:R-:W-:Y:S02]  /*ab70*/  FMUL.FTZ R239, R60, R245 ;  /* 0x000000f53cef7220 */ /* 0x004fe40000410000 */
.L_x_4375:
[----:B-1-34-:R1:W2:Y:S01]  /*ab80*/  LDS.128 R64, [R238+0xcc0] ;  /* 0x000cc000ee407984 */ /* 0x01a2a20000000c00 */
[----:B------:R-:W-:Y:S01]  /*ab90*/  ISETP.NE.AND P0, PT, R139, 0x1f, PT ;  /* 0x0000001f8b00780c */ /* 0x000fe20003f05270 */
[----:B------:R-:W-:Y:S01]  /*aba0*/  BSSY B1, `(.L_x_4348) ;  /* 0x000000e000017945 */ /* 0x000fe20003800000 */
[----:B------:R-:W-:Y:S02]  /*abb0*/  MOV R68, R71 ;  /* 0x0000004700447202 */ /* 0x000fe40000000f00 */
[----:B------:R-:W-:-:S09]  /*abc0*/  MOV R71, R251 ;  /* 0x000000fb00477202 */ /* 0x000fd20000000f00 */
[----:B------:R-:W-:Y:S05]  /*abd0*/  @!P0 BRA `(.L_x_4349) ;  /* 0x000000a000008947 */ /* 0x000fea0003800000 */
[-C--:B01----:R-:W-:Y:S02]  /*abe0*/  FMUL.FTZ R63, R71, R247.reuse ;  /* 0x000000f7473f7220 */ /* 0x083fe40000410000 */
        /* <DEDUP_REMOVED lines=9> */
.L_x_4349:
[----:B-1----:R-:W-:Y:S05]  /*ac80*/  BSYNC B1 ;  /* 0x0000000000017941 */ /* 0x002fea0003800000 */
.L_x_4348:
[C---:B--2---:R-:W-:Y:S01]  /*ac90*/  FMUL.FTZ R60, R65.reuse, R70 ;  /* 0x00000046413c7220 */ /* 0x044fe20000410000 */
[----:B------:R1:W-:Y:S01]  /*aca0*/  STS.128 [R238+0xcc0], R68 ;  /* 0x000cc044ee007388 */ /* 0x0003e20000000c00 */
[-C--:B------:R-:W-:Y:S02]  /*acb0*/  FMUL.FTZ R63, R65, R71.reuse ;  /* 0x00000047413f7220 */ /* 0x080fe40000410000 */
[----:B------:R-:W-:-:S02]  /*acc0*/  FFMA.FTZ R62, R64, R71, R60 ;  /* 0x00000047403e7223 */ /* 0x000fc4000001003c */
[C---:B0-----:R-:W-:Y:S02]  /*acd0*/  FFMA.FTZ R247, R64.reuse, R70, -R63 ;  /* 0x0000004640f77223 */ /* 0x041fe4000001083f */
        /* <DEDUP_REMOVED lines=11> */
.L_x_4328:
[----:B-1----:R-:W-:Y:S05]  /*ad90*/  BSYNC B0 ;  /* 0x0000000000007941 */ /* 0x002fea0003800000 */
.L_x_4327:
[----:B------:R-:W-:Y:S01]  /*ada0*/  WARPSYNC 0xffffffff ;  /* 0xffffffff00007948 */ /* 0x000fe20003800000 */
[----:B------:R-:W-:Y:S01]  /*adb0*/  BAR.SYNC.DEFER_BLOCKING 0x0 ;  /* 0x0000000000007b1d */ /* 0x000fe20000010000 */
[----:B------:R-:W-:Y:S01]  /*adc0*/  SHF.L.U32 R238, R139, 0x4, RZ ;  /* 0x000000048bee7819 */ /* 0x000fe200000006ff */
[----:B------:R-:W-:Y:S01]  /*add0*/  FADD.FTZ R237, RZ, R237 ;  /* 0x000000edffed7221 */ /* 0x000fe20000010000 */
[----:B------:R-:W-:-:S02]  /*ade0*/  ISETP.GT.AND P0, PT, R138, 0x1e, PT ;  /* 0x0000001e8a00780c */ /* 0x000fc40003f04270 */
[----:B------:R-:W-:Y:S01]  /*adf0*/  ISETP.NE.AND P2, PT, R138, RZ, PT ;  /* 0x000000ff8a00720c */ /* 0x000fe20003f45270 */
[----:B------:R-:W-:Y:S01]  /*ae00*/  BSSY B0, `(.L_x_4350) ;  /* 0x00001f3000007945 */ /* 0x000fe20003800000 */
[----:B0-----:R-:W0:Y:S04]  /*ae10*/  LDS.64 R64, [R238+0xcb8] ;  /* 0x000cb800ee407984 */ /* 0x001e280000000a00 */
        /* <DEDUP_REMOVED lines=116> */
[----:B------:R-:W-:Y:S02]  /*b560*/  FFMA.FTZ R209, R168, -R51, R209 ;  /* 0x80000033a8d17223 */ /* 0x000fe400000100d1 */
        /* <DEDUP_REMOVED lines=16> */
[----:B------:R-:W-:Y:S02]  /*b670*/  FMUL.FTZ R61, R237, R60 ;  /* 0x0000003ced3d7220 */ /* 0x000fe40000410000 */
[----:B------:R-:W-:Y:S02]  /*b680*/  FADD.FTZ R35, R60, R35 ;  /* 0x000000233c237221 */ /* 0x000fe40000010000 */
[----:B------:R-:W-:Y:S02]  /*b690*/  FFMA.FTZ R66, R173, R163, R172 ;  /* 0x000000a3ad427223 */ /* 0x000fe400000100ac */
[----:B------:R-:W-:Y:S02]  /*b6a0*/  FMUL.FTZ R168, R67, R52 ;  /* 0x0000003443a87220 */ /* 0x000fe40000410000 */
[----:B------:R-:W-:Y:S02]  /*b6b0*/  FFMA.FTZ R60, R209, R60, R167 ;  /* 0x0000003cd13c7223 */ /* 0x000fe400000100a7 */
[----:B------:R-:W-:-:S02]  /*b6c0*/  FFMA.FTZ R64, R173, R161, -R64 ;  /* 0x000000a1ad407223 */ /* 0x000fc40000010840 */
[----:B------:R-:W-:Y:S02]  /*b6d0*/  FFMA.FTZ R167, R67, UR14, -R164 ;  /* 0x0000000e43a77c23 */ /* 0x000fe400080108a4 */
[----:B------:R-:W-:Y:S02]  /*b6e0*/  FFMA.FTZ R61, R209, R166, -R61 ;  /* 0x000000a6d13d7223 */ /* 0x000fe4000001083d */
[-C--:B------:R-:W-:Y:S02]  /*b6f0*/  FMUL.FTZ R173, R65, R52.reuse ;  /* 0x0000003441ad7220 */ /* 0x080fe40000410000 */
[----:B------:R-:W-:Y:S02]  /*b700*/  FADD.FTZ R66, -R193, R66 ;  /* 0x00000042c1427221 */ /* 0x000fe40000010100 */
[----:B------:R-:W-:Y:S02]  /*b710*/  FFMA.FTZ R171, R165, -R52, R208 ;  /* 0x80000034a5ab7223 */ /* 0x000fe400000100d0 */
        /* <DEDUP_REMOVED lines=16> */
[----:B------:R-:W-:Y:S02]  /*b820*/  FMUL.FTZ R178, R175, R78 ;  /* 0x0000004eafb27220 */ /* 0x000fe40000410000 */
[-C--:B------:R-:W-:Y:S02]  /*b830*/  FFMA.FTZ R229, R166, -R77.reuse, R229 ;  /* 0x8000004da6e57223 */ /* 0x080fe400000100e5 */
[----:B------:R-:W-:Y:S02]  /*b840*/  FMUL.FTZ R180, R66, R77 ;  /* 0x0000004d42b47220 */ /* 0x000fe40000410000 */
[----:B------:R-:W-:Y:S02]  /*b850*/  FMUL.FTZ R177, R131, R168 ;  /* 0x000000a883b17220 */ /* 0x000fe40000410000 */
[----:B------:R-:W-:-:S02]  /*b860*/  FFMA.FTZ R231, R164, -R78, R231 ;  /* 0x8000004ea4e77223 */ /* 0x000fc400000100e7 */
        /* <DEDUP_REMOVED lines=8> */
[----:B------:R-:W-:Y:S02]  /*b8f0*/  FMUL.FTZ R177, R161, R76 ;  /* 0x0000004ca1b17220 */ /* 0x000fe40000410000 */
[----:B------:R-:W-:Y:S02]  /*b900*/  FFMA.FTZ R181, R229, R168, R180 ;  /* 0x000000a8e5b57223 */ /* 0x000fe400000100b4 */
[----:B------:R-:W-:Y:S01]  /*b910*/  FADD.FTZ R180, RZ, R176 ;  /* 0x000000b0ffb47221 */ /* 0x000fe20000010000 */
[----:B------:R-:W-:Y:S01]  /*b920*/  HADD2.F32 R176, -RZ, R93.H0_H0 ;  /* 0x2000005dffb07230 */ /* 0x000fe20000004100 */
[----:B------:R-:W-:Y:S02]  /*b930*/  FFMA.FTZ R179, R231, R178, -R179 ;  /* 0x000000b2e7b37223 */ /* 0x000fe400000108b3 */
[----:B------:R-:W-:-:S02]  /*b940*/  FFMA.FTZ R228, R169, -R76, R228 ;  /* 0x8000004ca9e47223 */ /* 0x000fc400000100e4 */
[----:B------:R-:W-:Y:S02]  /*b950*/  FMUL.FTZ R183, R163, R76 ;  /* 0x0000004ca3b77220 */ /* 0x000fe40000410000 */
[----:B------:R-:W-:Y:S02]  /*b960*/  FMUL.FTZ R184, R130, R177 ;  /* 0x000000b182b87220 */ /* 0x000fe40000410000 */
[----:B------:R-:W-:Y:S02]  /*b970*/  FMUL.FTZ R178, R162, R75 ;  /* 0x0000004ba2b27220 */ /* 0x000fe40000410000 */
[----:B------:R-:W-:Y:S02]  /*b980*/  FADD.FTZ R180, R180, R181 ;  /* 0x000000b5b4b47221 */ /* 0x000fe40000010000 */
[----:B------:R-:W-:Y:S02]  /*b990*/  FADD.FTZ R179, RZ, R179 ;  /* 0x000000b3ffb37221 */ /* 0x000fe40000010000 */
[----:B------:R-:W-:-:S02]  /*b9a0*/  FFMA.FTZ R181, R228, R183, -R184 ;  /* 0x000000b7e4b57223 */ /* 0x000fc400000108b8 */
        /* <DEDUP_REMOVED lines=43> */
[----:B------:R-:W-:Y:S02]  /*bc60*/  FFMA.FTZ R189, R187, -R59, R222 ;  /* 0x8000003bbbbd7223 */ /* 0x000fe400000100de */
        /* <DEDUP_REMOVED lines=10> */
[-C--:B------:R-:W-:Y:S02]  /*bd10*/  FFMA.FTZ R230, R191, -R58.reuse, R230 ;  /* 0x8000003abfe67223 */ /* 0x080fe400000100e6 */
[----:B------:R-:W-:Y:S02]  /*bd20*/  FMUL.FTZ R199, R151, R58 ;  /* 0x0000003a97c77220 */ /* 0x000fe40000410000 */
[----:B------:R-:W-:Y:S02]  /*bd30*/  FMUL.FTZ R188, R220, R193 ;  /* 0x000000c1dcbc7220 */ /* 0x000fe40000410000 */
[----:B------:R-:W-:Y:S01]  /*bd40*/  FADD.FTZ R190, R190, R195 ;  /* 0x000000c3bebe7221 */ /* 0x000fe20000010000 */
[----:B------:R-:W-:Y:S01]  /*bd50*/  HADD2.F32 R195, -RZ, R87.H0_H0 ;  /* 0x20000057ffc37230 */ /* 0x000fe20000004100 */
[-C--:B------:R-:W-:Y:S02]  /*bd60*/  FFMA.FTZ R201, R230, R199.reuse, -R188 ;  /* 0x000000c7e6c97223 */ /* 0x080fe400000108bc */
[----:B------:R-:W-:-:S02]  /*bd70*/  FMUL.FTZ R199, R220, R199 ;  /* 0x000000c7dcc77220 */ /* 0x000fc40000410000 */
[----:B------:R-:W-:Y:S02]  /*bd80*/  FADD.FTZ R194, R190, R197 ;  /* 0x000000c5bec27221 */ /* 0x000fe40000010000 */
[-C--:B------:R-:W-:Y:S02]  /*bd90*/  FMUL.FTZ R197, R117, R56.reuse ;  /* 0x0000003875c57220 */ /* 0x080fe40000410000 */
[----:B------:R-:W-:Y:S02]  /*bda0*/  FFMA.FTZ R199, R230, R193, R199 ;  /* 0x000000c1e6c77223 */ /* 0x000fe400000100c7 */
[-C--:B------:R-:W-:Y:S02]  /*bdb0*/  FMUL.FTZ R196, R148, R57.reuse ;  /* 0x0000003994c47220 */ /* 0x080fe40000410000 */
[----:B------:R-:W-:Y:S02]  /*bdc0*/  FMUL.FTZ R188, R150, R57 ;  /* 0x0000003996bc7220 */ /* 0x000fe40000410000 */
[----:B------:R-:W-:-:S02]  /*bdd0*/  FFMA.FTZ R233, R186, -R56, R233 ;  /* 0x80000038bae97223 */ /* 0x000fc400000100e9 */
[----:B------:R-:W-:Y:S02]  /*bde0*/  FMUL.FTZ R198, R147, R56 ;  /* 0x0000003893c67220 */ /* 0x000fe40000410000 */
[----:B------:R-:W-:Y:S02]  /*bdf0*/  FMUL.FTZ R190, R214, R197 ;  /* 0x000000c5d6be7220 */ /* 0x000fe40000410000 */
[----:B------:R-:W-:Y:S02]  /*be00*/  FADD.FTZ R192, R192, R199 ;  /* 0x000000c7c0c07221 */ /* 0x000fe40000010000 */
[----:B------:R-:W-:Y:S02]  /*be10*/  FFMA.FTZ R232, R195, -R57, R232 ;  /* 0x80000039c3e87223 */ /* 0x000fe400000100e8 */
[C---:B------:R-:W-:Y:S02]  /*be20*/  FMUL.FTZ R203, R215.reuse, R196 ;  /* 0x000000c4d7cb7220 */ /* 0x040fe40000410000 */
[----:B------:R-:W-:-:S02]  /*be30*/  FMUL.FTZ R199, R215, R188 ;  /* 0x000000bcd7c77220 */ /* 0x000fc40000410000 */
[C---:B------:R-:W-:Y:S02]  /*be40*/  FFMA.FTZ R190, R233.reuse, R198, -R190 ;  /* 0x000000c6e9be7223 */ /* 0x040fe400000108be */
[----:B------:R-:W-:Y:S02]  /*be50*/  FFMA.FTZ R203, R232, R188, R203 ;  /* 0x000000bce8cb7223 */ /* 0x000fe400000100cb */
[----:B------:R-:W-:Y:S02]  /*be60*/  FMUL.FTZ R198, R214, R198 ;  /* 0x000000c6d6c67220 */ /* 0x000fe40000410000 */
[----:B------:R-:W-:Y:S01]  /*be70*/  FFMA.FTZ R205, R232, R196, -R199 ;  /* 0x000000c4e8cd7223 */ /* 0x000fe200000108c7 */
[----:B------:R-:W-:Y:S01]  /*be80*/  HADD2.F32 R199, -RZ, R85.H0_H0 ;  /* 0x20000055ffc77230 */ /* 0x000fe20000004100 */
[----:B------:R-:W-:Y:S01]  /*be90*/  FADD.FTZ R194, R194, R201 ;  /* 0x000000c9c2c27221 */ /* 0x000fe20000010000 */
[----:B------:R-:W-:Y:S01]  /*bea0*/  HADD2.F32 R201, -RZ, R83.H0_H0 ;  /* 0x20000053ffc97230 */ /* 0x000fe20000004100 */
[----:B------:R-:W-:Y:S01]  /*beb0*/  FADD.FTZ R203, R192, R203 ;  /* 0x000000cbc0cb7221 */ /* 0x000fe20000010000 */
[----:B------:R-:W-:Y:S01]  /*bec0*/  HADD2.F32 R192, -RZ, R84.H0_H0 ;  /* 0x20000054ffc07230 */ /* 0x000fe20000004100 */
[----:B------:R-:W-:-:S02]  /*bed0*/  FFMA.FTZ R198, R233, R197, R198 ;  /* 0x000000c5e9c67223 */ /* 0x000fc400000100c6 */
[----:B------:R-:W-:Y:S02]  /*bee0*/  FADD.FTZ R207, R194, R205 ;  /* 0x000000cdc2cf7221 */ /* 0x000fe40000010000 */
[-C--:B------:R-:W-:Y:S02]  /*bef0*/  FMUL.FTZ R194, R146, R55.reuse ;  /* 0x0000003792c27220 */ /* 0x080fe40000410000 */
[----:B------:R-:W-:Y:S02]  /*bf00*/  FADD.FTZ R200, R203, R198 ;  /* 0x000000c6cbc87221 */ /* 0x000fe40000010000 */
[-C--:B------:R-:W-:Y:S02]  /*bf10*/  FFMA.FTZ R234, R199, -R55.reuse, R234 ;  /* 0x80000037c7ea7223 */ /* 0x080fe400000100ea */
[----:B------:R-:W-:Y:S02]  /*bf20*/  FMUL.FTZ R198, R116, R55 ;  /* 0x0000003774c67220 */ /* 0x000fe40000410000 */
[----:B------:R-:W-:-:S02]  /*bf30*/  FMUL.FTZ R209, R213, R194 ;  /* 0x000000c2d5d17220 */ /* 0x000fc40000410000 */
[-C--:B------:R-:W-:Y:S02]  /*bf40*/  FMUL.FTZ R203, R69, R54.reuse ;  /* 0x0000003645cb7220 */ /* 0x080fe40000410000 */
[----:B------:R-:W-:Y:S02]  /*bf50*/  FFMA.FTZ R196, R192, -R54, R211 ;  /* 0x80000036c0c47223 */ /* 0x000fe400000100d3 */
[----:B------:R-:W-:Y:S02]  /*bf60*/  FFMA.FTZ R211, R234, R198, -R209 ;  /* 0x000000c6ead37223 */ /* 0x000fe400000108d1 */
[----:B------:R-:W-:Y:S02]  /*bf70*/  FMUL.FTZ R237, R71, R54 ;  /* 0x0000003647ed7220 */ /* 0x000fe40000410000 */
[----:B------:R-:W-:Y:S02]  /*bf80*/  FMUL.FTZ R202, R212, R203 ;  /* 0x000000cbd4ca7220 */ /* 0x000fe40000410000 */
[----:B------:R-:W-:-:S02]  /*bf90*/  FMUL.FTZ R209, R213, R198 ;  /* 0x000000c6d5d17220 */ /* 0x000fc40000410000 */
[----:B------:R-:W-:Y:S02]  /*bfa0*/  FMUL.FTZ R198, R70, R53 ;  /* 0x0000003546c67220 */ /* 0x000fe40000410000 */
[----:B------:R-:W-:Y:S02]  /*bfb0*/  FFMA.FTZ R239, R196, R237, -R202 ;  /* 0x000000edc4ef7223 */ /* 0x000fe400000108ca */
[----:B------:R-:W-:Y:S02]  /*bfc0*/  FFMA.FTZ R209, R234, R194, R209 ;  /* 0x000000c2ead17223 */ /* 0x000fe400000100d1 */
[-C--:B------:R-:W-:Y:S02]  /*bfd0*/  FFMA.FTZ R205, R201, -R53.reuse, R210 ;  /* 0x80000035c9cd7223 */ /* 0x080fe400000100d2 */
[----:B------:R-:W-:Y:S02]  /*bfe0*/  FMUL.FTZ R204, R68, R53 ;  /* 0x0000003544cc7220 */ /* 0x000fe40000410000 */
[----:B------:R-:W-:-:S02]  /*bff0*/  FMUL.FTZ R202, R235, R198 ;  /* 0x000000c6ebca7220 */ /* 0x000fc40000410000 */
[----:B------:R-:W-:Y:S02]  /*c000*/  FMUL.FTZ R237, R212, R237 ;  /* 0x000000edd4ed7220 */ /* 0x000fe40000410000 */
[----:B------:R-:W-:Y:S02]  /*c010*/  FADD.FTZ R200, R200, R209 ;  /* 0x000000d1c8c87221 */ /* 0x000fe40000010000 */
[-C--:B------:R-:W-:Y:S02]  /*c020*/  FFMA.FTZ R209, R205, R204.reuse, -R202 ;  /* 0x000000cccdd17223 */ /* 0x080fe400000108ca */
[----:B------:R-:W-:Y:S02]  /*c030*/  FFMA.FTZ R237, R196, R203, R237 ;  /* 0x000000cbc4ed7223 */ /* 0x000fe400000100ed */
[----:B------:R-:W-:Y:S02]  /*c040*/  FMUL.FTZ R204, R235, R204 ;  /* 0x000000ccebcc7220 */ /* 0x000fe40000410000 */
[----:B------:R-:W-:-:S02]  /*c050*/  FADD.FTZ R190, R207, R190 ;  /* 0x000000becfbe7221 */ /* 0x000fc40000010000 */
[----:B------:R-:W-:Y:S02]  /*c060*/  FMUL.FTZ R202, R67, UR15 ;  /* 0x0000000f43ca7c20 */ /* 0x000fe40008410000 */
[----:B------:R-:W-:Y:S02]  /*c070*/  FADD.FTZ R200, R200, R237 ;  /* 0x000000edc8c87221 */ /* 0x000fe40000010000 */
[----:B------:R-:W-:Y:S02]  /*c080*/  FFMA.FTZ R207, R205, R198, R204 ;  /* 0x000000c6cdcf7223 */ /* 0x000fe400000100cc */
[----:B------:R-:W-:Y:S02]  /*c090*/  FADD.FTZ R190, R190, R211 ;  /* 0x000000d3bebe7221 */ /* 0x000fe40000010000 */
[----:B------:R-:W-:Y:S02]  /*c0a0*/  FFMA.FTZ R204, R65, UR14, R202 ;  /* 0x0000000e41cc7c23 */ /* 0x000fe400080100ca */
[----:B------:R-:W-:-:S02]  /*c0b0*/  FADD.FTZ R202, R200, R207 ;  /* 0x000000cfc8ca7221 */ /* 0x000fc40000010000 */
[----:B------:R-:W-:Y:S02]  /*c0c0*/  FADD.FTZ R190, R190, R239 ;  /* 0x000000efbebe7221 */ /* 0x000fe40000010000 */
[----:B------:R-:W-:Y:S02]  /*c0d0*/  FADD.FTZ R173, R202, R173 ;  /* 0x000000adcaad7221 */ /* 0x000fe40000010000 */
[----:B------:R-:W0:Y:S01]  /*c0e0*/  SHFL.DOWN PT, R202, R63, 0x1, 0x1f ;  /* 0x08201f003fca7f89 */ /* 0x000e2200000e0000 */
[----:B------:R-:W-:Y:S02]  /*c0f0*/  FADD.FTZ R209, R190, R209 ;  /* 0x000000d1bed17221 */ /* 0x000fe40000010000 */
[----:B------:R-:W-:Y:S02]  /*c100*/  FMUL.FTZ R67, R70, UR15 ;  /* 0x0000000f46437c20 */ /* 0x000fe40008410000 */
[----:B------:R-:W-:Y:S02]  /*c110*/  FADD.FTZ R174, R209, R174 ;  /* 0x000000aed1ae7221 */ /* 0x000fe40000010000 */
[----:B------:R-:W-:-:S02]  /*c120*/  FFMA.FTZ R200, R68, UR14, -R67 ;  /* 0x0000000e44c87c23 */ /* 0x000fc40008010843 */
        /* <DEDUP_REMOVED lines=192> */
.L_x_4351:
[----:B0-----:R-:W-:Y:S05]  /*cd30*/  BSYNC B0 ;  /* 0x0000000000007941 */ /* 0x001fea0003800000 */
.L_x_4350:
[----:B------:R-:W-:-:S04]  /*cd40*/  IADD3 R0, R0, 0x1, RZ ;  /* 0x0000000100007810 */ /* 0x000fc80007ffe0ff */
[----:B------:R-:W-:-:S13]  /*cd50*/  ISETP.GE.AND P0, PT, R0, c[0x0][0x16c], PT ;  /* 0x00005b0000007a0c */ /* 0x000fda0003f06270 */
[----:B------:R-:W-:Y:S01]  /*cd60*/  @P0 CALL.REL.NOINC `(.L_x_4315) ;  /* 0x0000001000000944 */ /* 0x000fe20003c00000 */
[----:B------:R-:W-:Y:S05]  /*cd70*/  BRA `(.L_x_4352) ;  /* 0xffffa14000007947 */ /* 0x000fea000383ffff */
.L_x_4315:
        /* <DEDUP_REMOVED lines=20> */
[----:B------:R-:W-:Y:S02]  /*cec0*/  LOP3.LUT R6, R136, 0x100, RZ, 0xfc, !PT ;  /* 0x0000010088067812 */ /* 0x000fe400078efcff */
        /* <DEDUP_REMOVED lines=22> */
[----:B------:R-:W-:Y:S02]  /*d030*/  LOP3.LUT R12, R136, 0x1c0, RZ, 0xfc, !PT ;  /* 0x000001c0880c7812 */ /* 0x000fe400078efcff */
        /* <DEDUP_REMOVED lines=53> */
[----:B------:R-:W-:Y:S02]  /*d390*/  FADD.FTZ R57, R51, UR5 ;  /* 0x0000000533397e21 */ /* 0x000fe40008010000 */
[----:B------:R-:W0:Y:S01]  /*d3a0*/  LDS.U16 R51, [R97+0xe] ;  /* 0x00000e0061337984 */ /* 0x000e220000000400 */
[----:B--2---:R-:W-:Y:S02]  /*d3b0*/  HADD2.F32 R16, -RZ, R16.H0_H0 ;  /* 0x20000010ff107230 */ /* 0x004fe40000004100 */
[----:B---3--:R-:W-:-:S03]  /*d3c0*/  HADD2.F32 R18, -RZ, R18.H0_H0 ;  /* 0x20000012ff127230 */ /* 0x008fc60000004100 */
[----:B------:R-:W-:-:S04]  /*d3d0*/  FADD.FTZ R53, R16, UR5 ;  /* 0x0000000510357e21 */ /* 0x000fc80008010000 */
[----:B------:R-:W-:Y:S02]  /*d3e0*/  @!P6 FMUL.FTZ R55, R55, -1.4426950216293334961 ;  /* 0xbfb8aa3b3737e820 */ /* 0x000fe40000410000 */
[----:B------:R-:W-:Y:S01]  /*d3f0*/  FADD.FTZ R56, R18, UR5 ;  /* 0x0000000512387e21 */ /* 0x000fe20008010000 */
[----:B------:R-:W-:Y:S01]  /*d400*/  FSETP.GTU.FTZ.AND P5, PT, R53, 20, PT ;  /* 0x41a000003500780b */ /* 0x000fe20003fbc000 */
[----:B------:R-:W1:Y:S02]  /*d410*/  LDS.U16 R16, [R97+0x8] ;  /* 0x0000080061107984 */ /* 0x000e640000000400 */
[----:B------:R-:W2:Y:S01]  /*d420*/  @!P6 MUFU.EX2 R55, R55 ;  /* 0x000000370037e308 */ /* 0x000ea20000000800 */
[----:B------:R-:W-:Y:S01]  /*d430*/  FSETP.GTU.FTZ.AND P0, PT, R56, 20, PT ;  /* 0x41a000003800780b */ /* 0x000fe20003f1c000 */
[----:B------:R-:W3:Y:S01]  /*d440*/  LDS.U16 R18, [R97+0xc] ;  /* 0x00000c0061127984 */ /* 0x000ee20000000400 */
[----:B------:R-:W-:-:S07]  /*d450*/  FSETP.GTU.FTZ.AND P2, PT, R57, 20, PT ;  /* 0x41a000003900780b */ /* 0x000fce0003f5c000 */
[----:B------:R-:W-:-:S04]  /*d460*/  @!P5 FMUL.FTZ R53, R53, -1.4426950216293334961 ;  /* 0xbfb8aa3b3535d820 */ /* 0x000fc80000410000 */
[----:B------:R-:W-:Y:S02]  /*d470*/  @!P0 FMUL.FTZ R56, R56, -1.4426950216293334961 ;  /* 0xbfb8aa3b38388820 */ /* 0x000fe40000410000 */
[----:B--2---:R-:W-:Y:S01]  /*d480*/  @!P6 FADD.FTZ R55, R55, 1 ;  /* 0x3f8000003737e421 */ /* 0x004fe20000010000 */
[----:B------:R2:W4:Y:S01]  /*d490*/  @!P5 MUFU.EX2 R54, R53 ;  /* 0x000000350036d308 */ /* 0x0005220000000800 */
[----:B------:R-:W-:-:S07]  /*d4a0*/  @!P2 FMUL.FTZ R57, R57, -1.4426950216293334961 ;  /* 0xbfb8aa3b3939a820 */ /* 0x000fce0000410000 */
[----:B------:R-:W5:Y:S01]  /*d4b0*/  @!P0 MUFU.EX2 R56, R56 ;  /* 0x0000003800388308 */ /* 0x000f620000000800 */
[----:B--2---:R-:W2:Y:S07]  /*d4c0*/  LDS.U16 R53, [R97+0x12] ;  /* 0x0000120061357984 */ /* 0x004eae0000000400 */
[----:B------:R-:W1:Y:S01]  /*d4d0*/  @!P6 MUFU.RCP R55, R55 ;  /* 0x000000370037e308 */ /* 0x000e620000001000 */
[----:B0-----:R-:W-:Y:S01]  /*d4e0*/  HADD2.F32 R51, -RZ, R51.H0_H0 ;  /* 0x20000033ff337230 */ /* 0x001fe20000004100 */
[----:B----4-:R-:W-:-:S04]  /*d4f0*/  @!P5 FADD.FTZ R54, R54, 1 ;  /* 0x3f8000003636d421 */ /* 0x010fc80000010000 */
[----:B------:R-:W-:Y:S02]  /*d500*/  FADD.FTZ R51, R51, UR5 ;  /* 0x0000000533337e21 */ /* 0x000fe40008010000 */
[----:B------:R-:W0:Y:S01]  /*d510*/  @!P2 MUFU.EX2 R57, R57 ;  /* 0x000000390039a308 */ /* 0x000e220000000800 */
[----:B-----5:R-:W-:Y:S02]  /*d520*/  @!P0 FADD.FTZ R56, R56, 1 ;  /* 0x3f80000038388421 */ /* 0x020fe40000010000 */
[----:B-1----:R-:W-:Y:S01]  /*d530*/  @!P6 FMUL.FTZ R20, R20, R55 ;  /* 0x000000371414e220 */ /* 0x002fe20000410000 */
[----:B------:R-:W-:-:S04]  /*d540*/  FSETP.GTU.FTZ.AND P6, PT, R51, 20, PT ;  /* 0x41a000003300780b */ /* 0x000fc80003fdc000 */
[----:B------:R-:W1:Y:S01]  /*d550*/  @!P5 MUFU.RCP R54, R54 ;  /* 0x000000360036d308 */ /* 0x000e620000001000 */
[----:B------:R-:W-:Y:S02]  /*d560*/  HADD2.F32 R16, -RZ, R16.H0_H0 ;  /* 0x20000010ff107230 */ /* 0x000fe40000004100 */
[----:B------:R-:W-:Y:S02]  /*d570*/  HADD2.F32 R17, -RZ, R17.H0_H0 ;  /* 0x20000011ff117230 */ /* 0x000fe40000004100 */
[----:B---3--:R-:W-:-:S03]  /*d580*/  HADD2.F32 R18, -RZ, R18.H0_H0 ;  /* 0x20000012ff127230 */ /* 0x008fc60000004100 */
[----:B------:R-:W3:Y:S01]  /*d590*/  @!P0 MUFU.RCP R56, R56 ;  /* 0x0000003800388308 */ /* 0x000ee20000001000 */
[----:B0-----:R-:W-:Y:S01]  /*d5a0*/  @!P2 FADD.FTZ R57, R57, 1 ;  /* 0x3f8000003939a421 */ /* 0x001fe20000010000 */
[----:B------:R-:W-:Y:S01]  /*d5b0*/  HADD2.F32 R52, -RZ, R52.H0_H0 ;  /* 0x20000034ff347230 */ /* 0x000fe20000004100 */
[----:B------:R-:W-:Y:S02]  /*d5c0*/  FADD.FTZ R16, R16, UR5 ;  /* 0x0000000510107e21 */ /* 0x000fe40008010000 */
[----:B------:R-:W-:Y:S02]  /*d5d0*/  FADD.FTZ R17, R17, UR5 ;  /* 0x0000000511117e21 */ /* 0x000fe40008010000 */
[----:B------:R-:W-:Y:S02]  /*d5e0*/  FADD.FTZ R18, R18, UR5 ;  /* 0x0000000512127e21 */ /* 0x000fe40008010000 */
[----:B------:R-:W-:Y:S01]  /*d5f0*/  @!P6 FMUL.FTZ R51, R51, -1.4426950216293334961 ;  /* 0xbfb8aa3b3333e820 */ /* 0x000fe20000410000 */
[----:B------:R-:W0:Y:S01]  /*d600*/  @!P2 MUFU.RCP R57, R57 ;  /* 0x000000390039a308 */ /* 0x000e220000001000 */
[----:B-1----:R-:W-:Y:S01]  /*d610*/  @!P5 FMUL.FTZ R19, R19, R54 ;  /* 0x000000361313d220 */ /* 0x002fe20000410000 */
[----:B------:R-:W-:Y:S01]  /*d620*/  FSETP.GTU.FTZ.AND P3, PT, R16, 20, PT ;  /* 0x41a000001000780b */ /* 0x000fe20003f7c000 */
[----:B------:R-:W-:Y:S01]  /*d630*/  FADD.FTZ R52, R52, UR5 ;  /* 0x0000000534347e21 */ /* 0x000fe20008010000 */
[----:B------:R-:W-:-:S02]  /*d640*/  FSETP.GTU.FTZ.AND P4, PT, R17, 20, PT ;  /* 0x41a000001100780b */ /* 0x000fc40003f9c000 */
[----:B------:R-:W-:Y:S02]  /*d650*/  FSETP.GTU.FTZ.AND P5, PT, R18, 20, PT ;  /* 0x41a000001200780b */ /* 0x000fe40003fbc000 */
[----:B------:R-:W1:Y:S01]  /*d660*/  @!P6 MUFU.EX2 R51, R51 ;  /* 0x000000330033e308 */ /* 0x000e620000000800 */
[----:B---3--:R-:W-:Y:S01]  /*d670*/  @!P0 FMUL.FTZ R21, R21, R56 ;  /* 0x0000003815158220 */ /* 0x008fe20000410000 */
[----:B------:R-:W-:Y:S01]  /*d680*/  FSETP.GTU.FTZ.AND P0, PT, R52, 20, PT ;  /* 0x41a000003400780b */ /* 0x000fe20003f1c000 */
[----:B--2---:R-:W-:-:S05]  /*d690*/  HADD2.F32 R53, -RZ, R53.H0_H0 ;  /* 0x20000035ff357230 */ /* 0x004fca0000004100 */
[----:B------:R-:W-:Y:S02]  /*d6a0*/  FADD.FTZ R53, R53, UR5 ;  /* 0x0000000535357e21 */ /* 0x000fe40008010000 */
[----:B------:R-:W-:Y:S02]  /*d6b0*/  @!P3 FMUL.FTZ R16, R16, -1.4426950216293334961 ;  /* 0xbfb8aa3b1010b820 */ /* 0x000fe40000410000 */
[----:B------:R-:W-:Y:S02]  /*d6c0*/  @!P4 FMUL.FTZ R17, R17, -1.4426950216293334961 ;  /* 0xbfb8aa3b1111c820 */ /* 0x000fe40000410000 */
[----:B------:R-:W-:Y:S02]  /*d6d0*/  @!P5 FMUL.FTZ R18, R18, -1.4426950216293334961 ;  /* 0xbfb8aa3b1212d820 */ /* 0x000fe40000410000 */
[----:B0-----:R-:W-:Y:S01]  /*d6e0*/  @!P2 FMUL.FTZ R22, R22, R57 ;  /* 0x000000391616a220 */ /* 0x001fe20000410000 */
[----:B------:R-:W-:Y:S01]  /*d6f0*/  FSETP.GTU.FTZ.AND P2, PT, R53, 20, PT ;  /* 0x41a000003500780b */ /* 0x000fe20003f5c000 */
[----:B------:R-:W-:-:S02]  /*d700*/  @!P0 FMUL.FTZ R52, R52, -1.4426950216293334961 ;  /* 0xbfb8aa3b34348820 */ /* 0x000fc40000410000 */
[----:B-1----:R-:W-:Y:S01]  /*d710*/  @!P6 FADD.FTZ R51, R51, 1 ;  /* 0x3f8000003333e421 */ /* 0x002fe20000010000 */
[----:B------:R-:W0:Y:S08]  /*d720*/  @!P3 MUFU.EX2 R16, R16 ;  /* 0x000000100010b308 */ /* 0x000e300000000800 */
[----:B------:R-:W1:Y:S08]  /*d730*/  @!P4 MUFU.EX2 R17, R17 ;  /* 0x000000110011c308 */ /* 0x000e700000000800 */
[----:B------:R-:W2:Y:S01]  /*d740*/  @!P5 MUFU.EX2 R18, R18 ;  /* 0x000000120012d308 */ /* 0x000ea20000000800 */
[----:B------:R-:W-:-:S07]  /*d750*/  @!P2 FMUL.FTZ R53, R53, -1.4426950216293334961 ;  /* 0xbfb8aa3b3535a820 */ /* 0x000fce0000410000 */
[----:B------:R3:W-:Y:S08]  /*d760*/  @!P6 MUFU.RCP R71, R51 ;  /* 0x000000330047e308 */ /* 0x0007f00000001000 */
[----:B------:R-:W4:Y:S01]  /*d770*/  @!P0 MUFU.EX2 R52, R52 ;  /* 0x0000003400348308 */ /* 0x000f220000000800 */
[----:B---3--:R-:W3:Y:S01]  /*d780*/  LDS.U16 R51, [R97+0x1a] ;  /* 0x00001a0061337984 */ /* 0x008ee20000000400 */
[----:B0-----:R-:W-:-:S02]  /*d790*/  @!P3 FADD.FTZ R16, R16, 1 ;  /* 0x3f8000001010b421 */ /* 0x001fc40000010000 */
[----:B-1----:R-:W-:Y:S02]  /*d7a0*/  @!P4 FADD.FTZ R17, R17, 1 ;  /* 0x3f8000001111c421 */ /* 0x002fe40000010000 */
[----:B--2---:R-:W-:Y:S02]  /*d7b0*/  @!P5 FADD.FTZ R18, R18, 1 ;  /* 0x3f8000001212d421 */ /* 0x004fe40000010000 */
[----:B------:R-:W0:Y:S01]  /*d7c0*/  @!P2 MUFU.EX2 R53, R53 ;  /* 0x000000350035a308 */ /* 0x000e220000000800 */
[----:B------:R-:W-:Y:S01]  /*d7d0*/  LOP3.LUT R55, R238, 0xfffffe00, RZ, 0xc0, !PT ;  /* 0xfffffe00ee377812 */ /* 0x000fe200078ec0ff */
[----:B----4-:R-:W-:-:S06]  /*d7e0*/  @!P0 FADD.FTZ R52, R52, 1 ;  /* 0x3f80000034348421 */ /* 0x010fcc0000010000 */
[----:B------:R1:W-:Y:S08]  /*d7f0*/  @!P3 MUFU.RCP R70, R16 ;  /* 0x000000100046b308 */ /* 0x0003f00000001000 */
[----:B------:R2:W-:Y:S01]  /*d800*/  @!P4 MUFU.RCP R69, R17 ;  /* 0x000000110045c308 */ /* 0x0005e20000001000 */
[----:B-1----:R-:W1:Y:S07]  /*d810*/  LDS.U16 R16, [R97+0x14] ;  /* 0x0000140061107984 */ /* 0x002e6e0000000400 */
[----:B------:R4:W-:Y:S01]  /*d820*/  @!P5 MUFU.RCP R72, R18 ;  /* 0x000000120048d308 */ /* 0x0009e20000001000 */
[----:B--2---:R-:W2:Y:S04]  /*d830*/  LDS.U16 R17, [R97+0x16] ;  /* 0x0000160061117984 */ /* 0x004ea80000000400 */
[----:B----4-:R-:W4:Y:S03]  /*d840*/  LDS.U16 R18, [R97+0x18] ;  /* 0x0000180061127984 */ /* 0x010f260000000400 */
[----:B------:R-:W5:Y:S01]  /*d850*/  @!P0 MUFU.RCP R52, R52 ;  /* 0x0000003400348308 */ /* 0x000f620000001000 */
[----:B------:R-:W-:Y:S01]  /*d860*/  BAR.SYNC.DEFER_BLOCKING 0x0 ;  /* 0x0000000000007b1d */ /* 0x000fe20000010000 */
[----:B------:R-:W-:Y:S01]  /*d870*/  LEA R73, R138, R55, 0x4 ;  /* 0x000000378a497211 */ /* 0x000fe200078e20ff */
[----:B0-----:R-:W-:-:S03]  /*d880*/  @!P2 FADD.FTZ R53, R53, 1 ;  /* 0x3f8000003535a421 */ /* 0x001fc60000010000 */
[C---:B------:R-:W-:Y:S02]  /*d890*/  IADD3 R54, R73.reuse, 0x1, RZ ;  /* 0x0000000149367810 */ /* 0x040fe40007ffe0ff */
[C---:B------:R-:W-:Y:S01]  /*d8a0*/  IADD3 R55, R73.reuse, 0x2, RZ ;  /* 0x0000000249377810 */ /* 0x040fe20007ffe0ff */
[----:B------:R-:W0:Y:S01]  /*d8b0*/  @!P2 MUFU.RCP R53, R53 ;  /* 0x000000350035a308 */ /* 0x000e220000001000 */
[C---:B------:R-:W-:Y:S02]  /*d8c0*/  IADD3 R56, R73.reuse, 0x3, RZ ;  /* 0x0000000349387810 */ /* 0x040fe40007ffe0ff */
[C---:B------:R-:W-:Y:S02]  /*d8d0*/  IADD3 R57, R73.reuse, 0x4, RZ ;  /* 0x0000000449397810 */ /* 0x040fe40007ffe0ff */
[----:B------:R-:W-:Y:S02]  /*d8e0*/  LEA.HI.SX32 R54, R54, R73, 0x1b ;  /* 0x0000004936367211 */ /* 0x000fe400078fdaff */
[----:B------:R-:W-:-:S02]  /*d8f0*/  IADD3 R58, R73, 0x5, RZ ;  /* 0x00000005493a7810 */ /* 0x000fc40007ffe0ff */
[-C--:B------:R-:W-:Y:S01]  /*d900*/  LEA.HI.SX32 R55, R55, R73.reuse, 0x1b ;  /* 0x0000004937377211 */ /* 0x080fe200078fdaff */
[----:B-----5:R-:W-:Y:S01]  /*d910*/  @!P0 FMUL.FTZ R27, R27, R52 ;  /* 0x000000341b1b8220 */ /* 0x020fe20000410000 */
[----:B------:R-:W-:Y:S02]  /*d920*/  IADD3 R59, R73, 0x6, RZ ;  /* 0x00000006493b7810 */ /* 0x000fe40007ffe0ff */
[-C--:B------:R-:W-:Y:S02]  /*d930*/  LEA.HI.SX32 R56, R56, R73.reuse, 0x1b ;  /* 0x0000004938387211 */ /* 0x080fe400078fdaff */
[----:B------:R-:W-:Y:S01]  /*d940*/  LEA.HI.SX32 R57, R57, R73, 0x1b ;  /* 0x0000004939397211 */ /* 0x000fe200078fdaff */
[----:B---3--:R-:W-:Y:S01]  /*d950*/  HADD2.F32 R51, -RZ, R51.H0_H0 ;  /* 0x20000033ff337230 */ /* 0x008fe20000004100 */
[----:B------:R-:W-:Y:S01]  /*d960*/  PRMT R52, R50, 0x7632, R52 ;  /* 0x0000763232347816 */ /* 0x000fe20000000034 */
[----:B------:R-:W-:Y:S01]  /*d970*/  HADD2.F32 R49, -RZ, R49.H0_H0 ;  /* 0x20000031ff317230 */ /* 0x000fe20000004100 */
[----:B------:R-:W-:Y:S01]  /*d980*/  SHF.L.U32 R54, R54, 0x1, RZ ;  /* 0x0000000136367819 */ /* 0x000fe200000006ff */
[----:B------:R-:W-:Y:S01]  /*d990*/  HADD2.F32 R47, -RZ, R47.H0_H0 ;  /* 0x2000002fff2f7230 */ /* 0x000fe20000004100 */
[----:B------:R-:W-:-:S02]  /*d9a0*/  IADD3 R60, R73, 0x7, RZ ;  /* 0x00000007493c7810 */ /* 0x000fc40007ffe0ff */
[-C--:B------:R-:W-:Y:S02]  /*d9b0*/  LEA.HI.SX32 R58, R58, R73.reuse, 0x1b ;  /* 0x000000493a3a7211 */ /* 0x080fe400078fdaff */
[----:B------:R-:W-:Y:S02]  /*d9c0*/  SHF.L.U32 R55, R55, 0x1, RZ ;  /* 0x0000000137377819 */ /* 0x000fe400000006ff */
[----:B------:R-:W-:Y:S02]  /*d9d0*/  IADD3 R61, R73, 0x8, RZ ;  /* 0x00000008493d7810 */ /* 0x000fe40007ffe0ff */
[----:B------:R-:W-:Y:S02]  /*d9e0*/  LEA.HI.SX32 R59, R59, R73, 0x1b ;  /* 0x000000493b3b7211 */ /* 0x000fe400078fdaff */
[----:B------:R-:W-:Y:S02]  /*d9f0*/  PRMT R46, R48, 0x7632, R46 ;  /* 0x00007632302e7816 */ /* 0x000fe4000000002e */
[----:B------:R-:W-:Y:S01]  /*da00*/  SHF.L.U32 R56, R56, 0x1, RZ ;  /* 0x0000000138387819 */ /* 0x000fe200000006ff */
[----:B------:R-:W-:Y:S01]  /*da10*/  STS.U16 [R97], R50 ;  /* 0x0000003261007388 */ /* 0x000fe20000000400 */
[----:B------:R-:W-:-:S02]  /*da20*/  SHF.L.U32 R57, R57, 0x1, RZ ;  /* 0x0000000139397819 */ /* 0x000fc400000006ff */
[----:B------:R-:W-:Y:S01]  /*da30*/  IADD3 R62, R73, 0x9, RZ ;  /* 0x00000009493e7810 */ /* 0x000fe20007ffe0ff */
[----:B------:R-:W-:Y:S01]  /*da40*/  STS.U16 [R54+0x2], R52 ;  /* 0x0000023436007388 */ /* 0x000fe20000000400 */
[----:B------:R-:W-:Y:S01]  /*da50*/  F2FP.PACK_AB R43, R43, R44 ;  /* 0x0000002c2b2b723e */ /* 0x000fe200000000ff */
[----:B------:R-:W-:Y:S01]  /*da60*/  FADD.FTZ R51, R51, UR5 ;  /* 0x0000000533337e21 */ /* 0x000fe20008010000 */
[----:B------:R-:W-:Y:S01]  /*da70*/  IADD3 R63, R73, 0xa, RZ ;  /* 0x0000000a493f7810 */ /* 0x000fe20007ffe0ff */
[----:B------:R-:W-:Y:S01]  /*da80*/  STS.U16 [R55+0x4], R48 ;  /* 0x0000043037007388 */ /* 0x000fe20000000400 */
[----:B------:R-:W-:Y:S01]  /*da90*/  LEA.HI.SX32 R60, R60, R73, 0x1b ;  /* 0x000000493c3c7211 */ /* 0x000fe200078fdaff */
[----:B------:R-:W-:Y:S01]  /*daa0*/  FADD.FTZ R49, R49, UR5 ;  /* 0x0000000531317e21 */ /* 0x000fe20008010000 */
[----:B------:R-:W-:Y:S01]  /*dab0*/  PRMT R44, R45, 0x7632, R44 ;  /* 0x000076322d2c7816 */ /* 0x000fe2000000002c */
[----:B------:R-:W-:Y:S01]  /*dac0*/  FADD.FTZ R47, R47, UR5 ;  /* 0x000000052f2f7e21 */ /* 0x000fe20008010000 */
[----:B------:R-:W-:Y:S01]  /*dad0*/  SHF.L.U32 R58, R58, 0x1, RZ ;  /* 0x000000013a3a7819 */ /* 0x000fe200000006ff */
[----:B------:R-:W-:Y:S01]  /*dae0*/  STS.U16 [R56+0x6], R46 ;  /* 0x0000062e38007388 */ /* 0x000fe20000000400 */
[----:B------:R-:W-:-:S02]  /*daf0*/  IADD3 R64, R73, 0xb, RZ ;  /* 0x0000000b49407810 */ /* 0x000fc40007ffe0ff */
[-C--:B------:R-:W-:Y:S02]  /*db00*/  LEA.HI.SX32 R61, R61, R73.reuse, 0x1b ;  /* 0x000000493d3d7211 */ /* 0x080fe400078fdaff */
[----:B------:R-:W-:Y:S01]  /*db10*/  SHF.L.U32 R59, R59, 0x1, RZ ;  /* 0x000000013b3b7819 */ /* 0x000fe200000006ff */
[----:B------:R3:W-:Y:S01]  /*db20*/  STS.U16 [R57+0x8], R45 ;  /* 0x0000082d39007388 */ /* 0x0007e20000000400 */
[C---:B------:R-:W-:Y:S02]  /*db30*/  IADD3 R65, R73.reuse, 0xc, RZ ;  /* 0x0000000c49417810 */ /* 0x040fe40007ffe0ff */
[----:B------:R-:W-:Y:S02]  /*db40*/  IADD3 R66, R73, 0xd, RZ ;  /* 0x0000000d49427810 */ /* 0x000fe40007ffe0ff */
[----:B------:R-:W-:Y:S02]  /*db50*/  LEA.HI.SX32 R62, R62, R73, 0x1b ;  /* 0x000000493e3e7211 */ /* 0x000fe400078fdaff */
[----:B------:R-:W-:Y:S01]  /*db60*/  F2FP.PACK_AB R42, R41, R42 ;  /* 0x0000002a292a723e */ /* 0x000fe200000000ff */
[----:B------:R-:W-:Y:S01]  /*db70*/  @!P3 FMUL.FTZ R23, R23, R70 ;  /* 0x000000461717b220 */ /* 0x000fe20000410000 */
[----:B------:R-:W-:Y:S01]  /*db80*/  IADD3 R67, R73, 0xe, RZ ;  /* 0x0000000e49437810 */ /* 0x000fe20007ffe0ff */
[----:B0-----:R-:W-:Y:S01]  /*db90*/  @!P2 FMUL.FTZ R28, R28, R53 ;  /* 0x000000351c1ca220 */ /* 0x001fe20000410000 */
[----:B------:R-:W-:Y:S01]  /*dba0*/  LEA.HI.SX32 R63, R63, R73, 0x1b ;  /* 0x000000493f3f7211 */ /* 0x000fe200078fdaff */
[----:B------:R-:W-:Y:S01]  /*dbb0*/  STS.U16 [R58+0xa], R44 ;  /* 0x00000a2c3a007388 */ /* 0x000fe20000000400 */
[----:B---3--:R-:W-:-:S02]  /*dbc0*/  PRMT R45, R43, 0x7632, R45 ;  /* 0x000076322b2d7816 */ /* 0x008fc4000000002d */
[----:B------:R-:W-:Y:S02]  /*dbd0*/  SHF.L.U32 R60, R60, 0x1, RZ ;  /* 0x000000013c3c7819 */ /* 0x000fe400000006ff */
[----:B------:R-:W-:Y:S01]  /*dbe0*/  F2FP.PACK_AB R40, R39, R40 ;  /* 0x000000282728723e */ /* 0x000fe200000000ff */
[----:B------:R0:W-:Y:S01]  /*dbf0*/  STS.U16 [R59+0xc], R43 ;  /* 0x00000c2b3b007388 */ /* 0x0001e20000000400 */
[----:B------:R-:W-:Y:S02]  /*dc00*/  IADD3 R68, R73, 0xf, RZ ;  /* 0x0000000f49447810 */ /* 0x000fe40007ffe0ff */
[-C--:B------:R-:W-:Y:S02]  /*dc10*/  LEA.HI.SX32 R64, R64, R73.reuse, 0x1b ;  /* 0x0000004940407211 */ /* 0x080fe400078fdaff */
[----:B------:R-:W-:Y:S02]  /*dc20*/  SHF.L.U32 R61, R61, 0x1, RZ ;  /* 0x000000013d3d7819 */ /* 0x000fe400000006ff */
[----:B------:R-:W-:-:S02]  /*dc30*/  LEA.HI.SX32 R65, R65, R73, 0x1b ;  /* 0x0000004941417211 */ /* 0x000fc400078fdaff */
[----:B------:R-:W-:Y:S02]  /*dc40*/  FSETP.GTU.FTZ.AND P3, PT, R51, 20, PT ;  /* 0x41a000003300780b */ /* 0x000fe40003f7c000 */
[----:B------:R-:W-:Y:S02]  /*dc50*/  FSETP.GTU.FTZ.AND P2, PT, R49, 20, PT ;  /* 0x41a000003100780b */ /* 0x000fe40003f5c000 */
[----:B------:R-:W-:Y:S02]  /*dc60*/  FSETP.GTU.FTZ.AND P0, PT, R47, 20, PT ;  /* 0x41a000002f00780b */ /* 0x000fe40003f1c000 */
[----:B------:R-:W-:Y:S02]  /*dc70*/  F2FP.PACK_AB R37, R37, R38 ;  /* 0x000000262525723e */ /* 0x000fe400000000ff */
[----:B------:R-:W-:Y:S02]  /*dc80*/  LEA.HI.SX32 R66, R66, R73, 0x1b ;  /* 0x0000004942427211 */ /* 0x000fe400078fdaff */
[----:B0-----:R-:W-:-:S02]  /*dc90*/  PRMT R43, R42, 0x7632, R43 ;  /* 0x000076322a2b7816 */ /* 0x001fc4000000002b */
[----:B------:R-:W-:Y:S01]  /*dca0*/  SHF.L.U32 R62, R62, 0x1, RZ ;  /* 0x000000013e3e7819 */ /* 0x000fe200000006ff */
[----:B------:R-:W-:Y:S01]  /*dcb0*/  STS.U16 [R60+0xe], R45 ;  /* 0x00000e2d3c007388 */ /* 0x000fe20000000400 */
[-C--:B------:R-:W-:Y:S02]  /*dcc0*/  LEA.HI.SX32 R67, R67, R73.reuse, 0x1b ;  /* 0x0000004943437211 */ /* 0x080fe400078fdaff */
[----:B------:R-:W-:Y:S02]  /*dcd0*/  PRMT R44, R40, 0x7610, R44 ;  /* 0x00007610282c7816 */ /* 0x000fe4000000002c */
[----:B------:R-:W-:Y:S02]  /*dce0*/  SHF.L.U32 R63, R63, 0x1, RZ ;  /* 0x000000013f3f7819 */ /* 0x000fe400000006ff */
[----:B------:R-:W-:Y:S01]  /*dcf0*/  F2FP.PACK_AB R35, R35, R36 ;  /* 0x000000242323723e */ /* 0x000fe200000000ff */
[----:B------:R0:W-:Y:S01]  /*dd00*/  STS.U16 [R61+0x10], R42 ;  /* 0x0000102a3d007388 */ /* 0x0001e20000000400 */
[----:B------:R-:W-:-:S02]  /*dd10*/  LEA.HI.SX32 R68, R68, R73, 0x1b ;  /* 0x0000004944447211 */ /* 0x000fc400078fdaff */
[----:B------:R-:W-:Y:S02]  /*dd20*/  PRMT R46, R40, 0x7632, R46 ;  /* 0x00007632282e7816 */ /* 0x000fe4000000002e */
[----:B------:R-:W-:Y:S02]  /*dd30*/  SHF.L.U32 R64, R64, 0x1, RZ ;  /* 0x0000000140407819 */ /* 0x000fe400000006ff */
[----:B------:R-:W-:Y:S02]  /*dd40*/  PRMT R38, R37, 0x7610, R38 ;  /* 0x0000761025267816 */ /* 0x000fe40000000026 */
[----:B------:R-:W-:Y:S01]  /*dd50*/  SHF.L.U32 R65, R65, 0x1, RZ ;  /* 0x0000000141417819 */ /* 0x000fe200000006ff */
[----:B------:R-:W-:Y:S01]  /*dd60*/  STS.U16 [R62+0x12], R43 ;  /* 0x0000122b3e007388 */ /* 0x000fe20000000400 */
[----:B0-----:R-:W-:Y:S02]  /*dd70*/  PRMT R42, R37, 0x7632, R42 ;  /* 0x00007632252a7816 */ /* 0x001fe4000000002a */
[----:B------:R-:W-:Y:S01]  /*dd80*/  SHF.L.U32 R66, R66, 0x1, RZ ;  /* 0x0000000142427819 */ /* 0x000fe200000006ff */
[----:B------:R-:W-:Y:S01]  /*dd90*/  STS.U16 [R63+0x14], R44 ;  /* 0x0000142c3f007388 */ /* 0x000fe20000000400 */
[----:B------:R-:W-:-:S02]  /*dda0*/  PRMT R48, R35, 0x7610, R48 ;  /* 0x0000761023307816 */ /* 0x000fc40000000030 */
[----:B------:R-:W-:Y:S01]  /*ddb0*/  SHF.L.U32 R67, R67, 0x1, RZ ;  /* 0x0000000143437819 */ /* 0x000fe200000006ff */
[----:B-1----:R-:W-:Y:S01]  /*ddc0*/  HADD2.F32 R16, -RZ, R16.H0_H0 ;  /* 0x20000010ff107230 */ /* 0x002fe20000004100 */
[----:B------:R-:W-:Y:S01]  /*ddd0*/  PRMT R50, R35, 0x7632, R50 ;  /* 0x0000763223327816 */ /* 0x000fe20000000032 */
[----:B------:R-:W-:Y:S01]  /*dde0*/  STS.U16 [R64+0x16], R46 ;  /* 0x0000162e40007388 */ /* 0x000fe20000000400 */
[----:B------:R-:W-:Y:S01]  /*ddf0*/  SHF.L.U32 R68, R68, 0x1, RZ ;  /* 0x0000000144447819 */ /* 0x000fe200000006ff */
[----:B--2---:R-:W-:Y:S02]  /*de00*/  HADD2.F32 R17, -RZ, R17.H0_H0 ;  /* 0x20000011ff117230 */ /* 0x004fe40000004100 */
[----:B------:R0:W-:Y:S01]  /*de10*/  STS.U16 [R65+0x18], R38 ;  /* 0x0000182641007388 */ /* 0x0001e20000000400 */
[----:B------:R-:W-:-:S03]  /*de20*/  @!P4 FMUL.FTZ R24, R24, R69 ;  /* 0x000000451818c220 */ /* 0x000fc60000410000 */
[----:B------:R1:W-:Y:S01]  /*de30*/  STS.U16 [R66+0x1a], R42 ;  /* 0x00001a2a42007388 */ /* 0x0003e20000000400 */
[----:B------:R-:W-:-:S03]  /*de40*/  @!P6 FMUL.FTZ R26, R26, R71 ;  /* 0x000000471a1ae220 */ /* 0x000fc60000410000 */
[----:B------:R-:W-:Y:S01]  /*de50*/  STS.U16 [R67+0x1c], R48 ;  /* 0x00001c3043007388 */ /* 0x000fe20000000400 */
[----:B------:R-:W-:Y:S02]  /*de60*/  FADD.FTZ R16, R16, UR5 ;  /* 0x0000000510107e21 */ /* 0x000fe40008010000 */
[----:B------:R-:W-:Y:S01]  /*de70*/  @!P3 FMUL.FTZ R41, R51, -1.4426950216293334961 ;  /* 0xbfb8aa3b3329b820 */ /* 0x000fe20000410000 */
[----:B------:R-:W-:Y:S01]  /*de80*/  STS.U16 [R68+0x1e], R50 ;  /* 0x00001e3244007388 */ /* 0x000fe20000000400 */
[----:B------:R-:W-:Y:S01]  /*de90*/  @!P2 FMUL.FTZ R39, R49, -1.4426950216293334961 ;  /* 0xbfb8aa3b3127a820 */ /* 0x000fe20000410000 */
[----:B------:R-:W-:-:S06]  /*dea0*/  NOP ;  /* 0x0000000000007918 */ /* 0x000fcc0000000000 */
[----:B------:R-:W-:Y:S01]  /*deb0*/  @!P0 FMUL.FTZ R40, R47, -1.4426950216293334961 ;  /* 0xbfb8aa3b2f288820 */ /* 0x000fe20000410000 */
        /* <DEDUP_REMOVED lines=17> */
[----:B------:R-:W-:-:S03]  /*dfd0*/  @!P5 FMUL.FTZ R25, R25, R72 ;  /* 0x000000481919d220 */ /* 0x000fc60000410000 */
[----:B------:R-:W-:Y:S01]  /*dfe0*/  @!P1 STS [0x840], R101 ;  /* 0x00084065ff009388 */ /* 0x000fe20000000800 */
[----:B------:R-:W-:-:S03]  /*dff0*/  FSETP.GTU.FTZ.AND P6, PT, R16, 20, PT ;  /* 0x41a000001000780b */ /* 0x000fc60003fdc000 */
[----:B------:R-:W-:Y:S01]  /*e000*/  BAR.SYNC.DEFER_BLOCKING 0x0 ;  /* 0x0000000000007b1d */ /* 0x000fe20000010000 */
[----:B------:R-:W-:Y:S01]  /*e010*/  FSETP.GTU.FTZ.AND P5, PT, R17, 20, PT ;  /* 0x41a000001100780b */ /* 0x000fe20003fbc000 */
[----:B----4-:R-:W-:-:S05]  /*e020*/  HADD2.F32 R18, -RZ, R18.H0_H0 ;  /* 0x20000012ff127230 */ /* 0x010fca0000004100 */
[----:B------:R-:W-:-:S03]  /*e030*/  FADD.FTZ R18, R18, UR5 ;  /* 0x0000000512127e21 */ /* 0x000fc60008010000 */
[----:B------:R-:W-:Y:S02]  /*e040*/  @!P6 FMUL.FTZ R16, R16, -1.4426950216293334961 ;  /* 0xbfb8aa3b1010e820 */ /* 0x000fe40000410000 */
[C---:B------:R-:W-:Y:S02]  /*e050*/  FSETP.GTU.FTZ.AND P4, PT, R18.reuse, 20, PT ;  /* 0x41a000001200780b */ /* 0x040fe40003f9c000 */
[----:B------:R-:W-:Y:S02]  /*e060*/  @!P5 FMUL.FTZ R17, R17, -1.4426950216293334961 ;  /* 0xbfb8aa3b1111d820 */ /* 0x000fe40000410000 */
[----:B------:R-:W2:Y:S08]  /*e070*/  @!P6 MUFU.EX2 R16, R16 ;  /* 0x000000100010e308 */ /* 0x000eb00000000800 */
[----:B------:R-:W3:Y:S01]  /*e080*/  @!P5 MUFU.EX2 R17, R17 ;  /* 0x000000110011d308 */ /* 0x000ee20000000800 */
[----:B------:R-:W4:Y:S01]  /*e090*/  LDS R89, [0x840] ;  /* 0x00084000ff597984 */ /* 0x000f220000000800 */
[----:B------:R-:W-:-:S06]  /*e0a0*/  @!P4 FMUL.FTZ R18, R18, -1.4426950216293334961 ;  /* 0xbfb8aa3b1212c820 */ /* 0x000fcc0000410000 */
[----:B------:R-:W5:Y:S01]  /*e0b0*/  @!P3 MUFU.EX2 R41, R41 ;  /* 0x000000290029b308 */ /* 0x000f620000000800 */
[----:B--2---:R-:W-:Y:S02]  /*e0c0*/  @!P6 FADD.FTZ R16, R16, 1 ;  /* 0x3f8000001010e421 */ /* 0x004fe40000010000 */
[----:B0-----:R-:W-:-:S05]  /*e0d0*/  IMAD R38, R142, c[0x0][0x2d8], RZ ;  /* 0x0000b6008e267a24 */ /* 0x001fca00078e02ff */
[----:B------:R-:W0:Y:S01]  /*e0e0*/  @!P4 MUFU.EX2 R18, R18 ;  /* 0x000000120012c308 */ /* 0x000e220000000800 */
[----:B---3--:R-:W-:Y:S02]  /*e0f0*/  @!P5 FADD.FTZ R17, R17, 1 ;  /* 0x3f8000001111d421 */ /* 0x008fe40000010000 */
[----:B------:R-:W-:-:S05]  /*e100*/  IMAD R93, R143, c[0x0][0x2dc], R38 ;  /* 0x0000b7008f5d7a24 */ /* 0x000fca00078e0226 */
[----:B------:R-:W2:Y:S01]  /*e110*/  @!P2 MUFU.EX2 R39, R39 ;  /* 0x000000270027a308 */ /* 0x000ea20000000800 */
[----:B-----5:R-:W-:-:S07]  /*e120*/  @!P3 FADD.FTZ R41, R41, 1 ;  /* 0x3f8000002929b421 */ /* 0x020fce0000010000 */
[----:B------:R-:W3:Y:S08]  /*e130*/  @!P6 MUFU.RCP R36, R16 ;  /* 0x000000100024e308 */ /* 0x000ef00000001000 */
[----:B------:R5:W-:Y:S08]  /*e140*/  @!P5 MUFU.RCP R37, R17 ;  /* 0x000000110025d308 */ /* 0x000bf00000001000 */
[----:B------:R-:W2:Y:S01]  /*e150*/  @!P0 MUFU.EX2 R40, R40 ;  /* 0x0000002800288308 */ /* 0x000ea20000000800 */
[----:B-----5:R-:W-:-:S05]  /*e160*/  IMAD.WIDE.U32 R16, R143, c[0x0][0x2d8], RZ ;  /* 0x0000b6008f107a25 */ /* 0x020fca00078e00ff */
[----:B------:R-:W-:Y:S02]  /*e170*/  IADD3 R17, R17, R93, RZ ;  /* 0x0000005d11117210 */ /* 0x000fe40007ffe0ff */
[----:B------:R-:W5:Y:S01]  /*e180*/  @!P3 MUFU.RCP R41, R41 ;  /* 0x000000290029b308 */ /* 0x000f620000001000 */
[----:B0-----:R-:W-:Y:S02]  /*e190*/  @!P4 FADD.FTZ R18, R18, 1 ;  /* 0x3f8000001212c421 */ /* 0x001fe40000010000 */
[----:B-1----:R-:W-:Y:S02]  /*e1a0*/  IMAD R42, R144, c[0x0][0x2e0], RZ ;  /* 0x0000b800902a7a24 */ /* 0x002fe400078e02ff */
[----:B------:R-:W-:-:S04]  /*e1b0*/  IMAD.WIDE.U32 R16, R145, c[0x0][0x2e0], R16 ;  /* 0x0000b80091107a25 */ /* 0x000fc800078e0010 */
[----:B--2---:R-:W-:Y:S01]  /*e1c0*/  @!P2 FADD.FTZ R39, R39, 1 ;  /* 0x3f8000002727a421 */ /* 0x004fe20000010000 */
[----:B------:R-:W0:Y:S01]  /*e1d0*/  @!P4 MUFU.RCP R18, R18 ;  /* 0x000000120012c308 */ /* 0x000e220000001000 */
[----:B---3--:R-:W-:Y:S01]  /*e1e0*/  @!P6 FMUL.FTZ R29, R29, R36 ;  /* 0x000000241d1de220 */ /* 0x008fe20000410000 */
[----:B------:R-:W-:Y:S01]  /*e1f0*/  IADD3 R16, P6, R80, R16, RZ ;  /* 0x0000001050107210 */ /* 0x000fe20007fde0ff */
[----:B------:R-:W-:Y:S02]  /*e200*/  IMAD R42, R145, c[0x0][0x2e4], R42 ;  /* 0x0000b900912a7a24 */ /* 0x000fe400078e022a */
[----:B------:R-:W-:-:S03]  /*e210*/  @!P0 FADD.FTZ R40, R40, 1 ;  /* 0x3f80000028288421 */ /* 0x000fc60000010000 */
[----:B------:R-:W1:Y:S01]  /*e220*/  @!P2 MUFU.RCP R38, R39 ;  /* 0x000000270026a308 */ /* 0x000e620000001000 */
[----:B------:R-:W-:Y:S01]  /*e230*/  IADD3.X R91, R79, R42, R17, P6, !PT ;  /* 0x0000002a4f5b7210 */ /* 0x000fe200037fe411 */
[----:B-----5:R-:W-:Y:S01]  /*e240*/  @!P3 FMUL.FTZ R32, R32, R41 ;  /* 0x000000292020b220 */ /* 0x020fe20000410000 */
[----:B----4-:R-:W-:-:S05]  /*e250*/  ISETP.GE.AND P3, PT, R136, R89, PT ;  /* 0x000000598800720c */ /* 0x010fca0003f66270 */
[----:B------:R-:W2:Y:S01]  /*e260*/  @!P0 MUFU.RCP R17, R40 ;  /* 0x0000002800118308 */ /* 0x000ea20000001000 */
[----:B------:R-:W-:Y:S01]  /*e270*/  @!P5 FMUL.FTZ R30, R30, R37 ;  /* 0x000000251e1ed220 */ /* 0x000fe20000410000 */
[C---:B------:R-:W-:Y:S01]  /*e280*/  LEA R37, P5, R136.reuse, c[0x0][0x330], 0x1 ;  /* 0x0000cc0088257a11 */ /* 0x040fe200078a08ff */
[----:B0-----:R-:W-:Y:S01]  /*e290*/  @!P4 FMUL.FTZ R31, R31, R18 ;  /* 0x000000121f1fc220 */ /* 0x001fe20000410000 */
[----:B------:R-:W-:Y:S02]  /*e2a0*/  BSSY B0, `(.L_x_4353) ;  /* 0x0000015000007945 */ /* 0x000fe40003800000 */
[----:B------:R-:W-:Y:S01]  /*e2b0*/  LEA.HI.X R18, R136, c[0x0][0x334], R133, 0x1, P5 ;  /* 0x0000cd0088127a11 */ /* 0x000fe200028f0c85 */
[----:B-1----:R-:W-:Y:S01]  /*e2c0*/  @!P2 FMUL.FTZ R33, R33, R38 ;  /* 0x000000262121a220 */ /* 0x002fe20000410000 */
[----:B------:R-:W-:Y:S02]  /*e2d0*/  LEA R38, P4, R16, R37, 0x1 ;  /* 0x0000002510267211 */ /* 0x000fe400078808ff */
[----:B------:R-:W-:-:S02]  /*e2e0*/  ISETP.GE.AND P2, PT, R14, R89, PT ;  /* 0x000000590e00720c */ /* 0x000fc40003f46270 */
[-C--:B------:R-:W-:Y:S02]  /*e2f0*/  ISETP.GE.AND P5, PT, R0, R89.reuse, PT ;  /* 0x000000590000720c */ /* 0x080fe40003fa6270 */
[----:B------:R-:W-:Y:S01]  /*e300*/  ISETP.GE.AND P6, PT, R2, R89, PT ;  /* 0x000000590200720c */ /* 0x000fe20003fc6270 */
[----:B--2---:R-:W-:Y:S01]  /*e310*/  @!P0 FMUL.FTZ R34, R34, R17 ;  /* 0x0000001122228220 */ /* 0x004fe20000410000 */
        /* <DEDUP_REMOVED lines=13> */
.L_x_4354:
[----:B------:R-:W-:Y:S05]  /*e3f0*/  BSYNC B0 ;  /* 0x0000000000007941 */ /* 0x000fea0003800000 */
.L_x_4353:
        /* <DEDUP_REMOVED lines=28> */
[----:B0-----:R-:W-:Y:S01]  /*e5c0*/  PRMT R35, R17, 0x7610, R35 ;  /* 0x0000761011237816 */ /* 0x001fe20000000023 */
[----:B------:R-:W-:Y:S01]  /*e5d0*/  @!P5 STG.E.U16 [R38.64+-0x5c0], R73 ;  /* 0xfffa40492600d986 */ /* 0x000fe2000c101506 */
[-C--:B------:R-:W-:Y:S02]  /*e5e0*/  ISETP.GE.AND P5, PT, R15, R89.reuse, PT ;  /* 0x000000590f00720c */ /* 0x080fe40003fa6270 */
[----:B------:R-:W-:Y:S01]  /*e5f0*/  PRMT R36, R17, 0x7632, R36 ;  /* 0x0000763211247816 */ /* 0x000fe20000000024 */
[----:B------:R-:W-:Y:S01]  /*e600*/  @!P6 STG.E.U16 [R38.64+-0x580], R75 ;  /* 0xfffa804b2600e986 */ /* 0x000fe2000c101506 */
[----:B------:R-:W-:Y:S02]  /*e610*/  ISETP.GE.AND P6, PT, R13, R89, PT ;  /* 0x000000590d00720c */ /* 0x000fe40003fc6270 */
[----:B------:R-:W-:Y:S01]  /*e620*/  F2FP.PACK_AB R17, R26, R25 ;  /* 0x000000191a11723e */ /* 0x000fe200000000ff */
[----:B------:R-:W-:Y:S01]  /*e630*/  @!P0 STG.E.U16 [R38.64+-0x540], R77 ;  /* 0xfffac04d26008986 */ /* 0x000fe2000c101506 */
[----:B------:R-:W-:Y:S01]  /*e640*/  PRMT R22, R21, 0x7632, R22 ;  /* 0x0000763215167816 */ /* 0x000fe20000000016 */
[----:B------:R-:W-:Y:S01]  /*e650*/  FADD.FTZ R25, R24, R25 ;  /* 0x0000001918197221 */ /* 0x000fe20000010000 */
[----:B------:R-:W-:Y:S01]  /*e660*/  F2FP.PACK_AB R18, R28, R27 ;  /* 0x0000001b1c12723e */ /* 0x000fe200000000ff */
[----:B------:R-:W-:Y:S01]  /*e670*/  @!P3 STG.E.U16 [R38.64+-0x500], R81 ;  /* 0xfffb00512600b986 */ /* 0x000fe2000c101506 */
[----:B------:R-:W-:Y:S01]  /*e680*/  PRMT R37, R17, 0x7610, R37 ;  /* 0x0000761011257816 */ /* 0x000fe20000000025 */
[----:B------:R-:W-:-:S02]  /*e690*/  FADD.FTZ R26, R25, R26 ;  /* 0x0000001a191a7221 */ /* 0x000fc40000010000 */
[----:B------:R-:W-:Y:S02]  /*e6a0*/  @!P4 STG.E.U16 [R38.64+-0x4c0], R83 ;  /* 0xfffb40532600c986 */ /* 0x000fe4000c101506 */
[----:B------:R-:W-:Y:S02]  /*e6b0*/  FADD.FTZ R27, R26, R27 ;  /* 0x0000001b1a1b7221 */ /* 0x000fe40000010000 */
[----:B------:R-:W-:Y:S02]  /*e6c0*/  @!P2 STG.E.U16 [R38.64+-0x480], R85 ;  /* 0xfffb80552600a986 */ /* 0x000fe4000c101506 */
[----:B------:R-:W-:Y:S02]  /*e6d0*/  FADD.FTZ R28, R27, R28 ;  /* 0x0000001c1b1c7221 */ /* 0x000fe40000010000 */
[----:B------:R-:W-:Y:S04]  /*e6e0*/  @!P5 STG.E.U16 [R38.64+-0x7c0], R43 ;  /* 0xfff8402b2600d986 */ /* 0x000fe8000c101506 */
[----:B------:R0:W-:Y:S04]  /*e6f0*/  @!P6 STG.E.U16 [R38.64+-0x440], R87 ;  /* 0xfffbc0572600e986 */ /* 0x0001e8000c101506 */
[----:B------:R-:W-:Y:S01]  /*e700*/  BAR.SYNC.DEFER_BLOCKING 0x0 ;  /* 0x0000000000007b1d */ /* 0x000fe20000010000 */
[----:B0-----:R-:W-:-:S02]  /*e710*/  PRMT R38, R18, 0x7610, R38 ;  /* 0x0000761012267816 */ /* 0x001fc40000000026 */
[----:B------:R-:W-:Y:S02]  /*e720*/  PRMT R39, R18, 0x7632, R39 ;  /* 0x0000763212277816 */ /* 0x000fe40000000027 */
[----:B------:R-:W-:Y:S01]  /*e730*/  F2FP.PACK_AB R18, R34, R33 ;  /* 0x000000212212723e */ /* 0x000fe200000000ff */
[----:B------:R0:W-:Y:S04]  /*e740*/  STS.U16 [R97], R19 ;  /* 0x0000001361007388 */ /* 0x0001e80000000400 */
[----:B------:R1:W-:Y:S04]  /*e750*/  STS.U16 [R54+0x2], R20 ;  /* 0x0000021436007388 */ /* 0x0003e80000000400 */
[----:B------:R2:W-:Y:S01]  /*e760*/  STS.U16 [R55+0x4], R21 ;  /* 0x0000041537007388 */ /* 0x0005e20000000400 */
[----:B0-----:R-:W-:Y:S01]  /*e770*/  F2FP.PACK_AB R19, R30, R29 ;  /* 0x0000001d1e13723e */ /* 0x001fe200000000ff */
[----:B------:R-:W-:-:S02]  /*e780*/  FADD.FTZ R29, R28, R29 ;  /* 0x0000001d1c1d7221 */ /* 0x000fc40000010000 */
[----:B------:R0:W-:Y:S01]  /*e790*/  STS.U16 [R56+0x6], R22 ;  /* 0x0000061638007388 */ /* 0x0001e20000000400 */
[----:B-1----:R-:W-:Y:S01]  /*e7a0*/  PRMT R20, R17, 0x7632, R20 ;  /* 0x0000763211147816 */ /* 0x002fe20000000014 */
[----:B------:R-:W-:Y:S02]  /*e7b0*/  FADD.FTZ R30, R29, R30 ;  /* 0x0000001e1d1e7221 */ /* 0x000fe40000010000 */
[----:B------:R-:W-:Y:S01]  /*e7c0*/  STS.U16 [R57+0x8], R35 ;  /* 0x0000082339007388 */ /* 0x000fe20000000400 */
[----:B------:R-:W-:Y:S02]  /*e7d0*/  F2FP.PACK_AB R17, R32, R31 ;  /* 0x0000001f2011723e */ /* 0x000fe400000000ff */
[----:B--2---:R-:W-:Y:S01]  /*e7e0*/  PRMT R21, R19, 0x7632, R21 ;  /* 0x0000763213157816 */ /* 0x004fe20000000015 */
[----:B------:R1:W-:Y:S01]  /*e7f0*/  STS.U16 [R58+0xa], R36 ;  /* 0x00000a243a007388 */ /* 0x0003e20000000400 */
[----:B------:R-:W-:Y:S01]  /*e800*/  FADD.FTZ R31, R30, R31 ;  /* 0x0000001f1e1f7221 */ /* 0x000fe20000010000 */
[----:B0-----:R-:W-:-:S02]  /*e810*/  PRMT R22, R17, 0x7632, R22 ;  /* 0x0000763211167816 */ /* 0x001fc40000000016 */
[----:B------:R-:W-:Y:S01]  /*e820*/  STS.U16 [R59+0xc], R37 ;  /* 0x00000c253b007388 */ /* 0x000fe20000000400 */
[----:B------:R-:W-:-:S03]  /*e830*/  FADD.FTZ R32, R31, R32 ;  /* 0x000000201f207221 */ /* 0x000fc60000010000 */
[----:B------:R-:W-:Y:S01]  /*e840*/  STS.U16 [R60+0xe], R20 ;  /* 0x00000e143c007388 */ /* 0x000fe20000000400 */
[----:B------:R-:W-:Y:S01]  /*e850*/  FADD.FTZ R33, R32, R33 ;  /* 0x0000002120217221 */ /* 0x000fe20000010000 */
[----:B-1----:R-:W-:Y:S02]  /*e860*/  PRMT R36, R18, 0x7632, R36 ;  /* 0x0000763212247816 */ /* 0x002fe40000000024 */
[----:B------:R-:W-:Y:S01]  /*e870*/  STS.U16 [R61+0x10], R38 ;  /* 0x000010263d007388 */ /* 0x000fe20000000400 */
[----:B------:R-:W-:-:S03]  /*e880*/  FADD.FTZ R140, R33, R34 ;  /* 0x00000022218c7221 */ /* 0x000fc60000010000 */
[----:B------:R-:W-:Y:S04]  /*e890*/  STS.U16 [R62+0x12], R39 ;  /* 0x000012273e007388 */ /* 0x000fe80000000400 */
[----:B------:R-:W-:Y:S04]  /*e8a0*/  STS.U16 [R63+0x14], R19 ;  /* 0x000014133f007388 */ /* 0x000fe80000000400 */
[----:B------:R-:W-:Y:S04]  /*e8b0*/  STS.U16 [R64+0x16], R21 ;  /* 0x0000161540007388 */ /* 0x000fe80000000400 */
[----:B------:R0:W-:Y:S04]  /*e8c0*/  STS.U16 [R65+0x18], R17 ;  /* 0x0000181141007388 */ /* 0x0001e80000000400 */
[----:B------:R-:W-:Y:S04]  /*e8d0*/  STS.U16 [R66+0x1a], R22 ;  /* 0x00001a1642007388 */ /* 0x000fe80000000400 */
[----:B------:R1:W-:Y:S01]  /*e8e0*/  STS.U16 [R67+0x1c], R18 ;  /* 0x00001c1243007388 */ /* 0x0003e20000000400 */
[----:B0-----:R-:W-:-:S03]  /*e8f0*/  IMAD.WIDE.U32 R16, R143, c[0x0][0x2f8], RZ ;  /* 0x0000be008f107a25 */ /* 0x001fc600078e00ff */
[----:B------:R-:W-:Y:S01]  /*e900*/  STS.U16 [R68+0x1e], R36 ;  /* 0x00001e2444007388 */ /* 0x000fe20000000400 */
[----:B------:R-:W-:-:S06]  /*e910*/  NOP ;  /* 0x0000000000007918 */ /* 0x000fcc0000000000 */
[----:B------:R-:W-:Y:S01]  /*e920*/  LDS.U16 R129, [R129] ;  /* 0x0000000081817984 */ /* 0x000fe20000000400 */
[----:B-1----:R-:W-:-:S03]  /*e930*/  IMAD R18, R142, c[0x0][0x2f8], RZ ;  /* 0x0000be008e127a24 */ /* 0x002fc600078e02ff */
        /* <DEDUP_REMOVED lines=33> */
.L_x_4356:
[----:B------:R-:W-:Y:S05]  /*eb50*/  BSYNC B0 ;  /* 0x0000000000007941 */ /* 0x000fea0003800000 */
.L_x_4355:
[----:B------:R-:W-:Y:S01]  /*eb60*/  MOV R17, R23 ;  /* 0x0000001700117202 */ /* 0x000fe20000000f00 */
[----:B------:R-:W-:Y:S01]  /*eb70*/  IMAD R18, R144, c[0x0][0x300], RZ ;  /* 0x0000c00090127a24 */ /* 0x000fe200078e02ff */
[----:B------:R-:W-:Y:S01]  /*eb80*/  IADD3 R98, P0, R98, -0x7c0, RZ ;  /* 0xfffff84062627810 */ /* 0x000fe20007f1e0ff */
[----:B------:R-:W-:Y:S01]  /*eb90*/  UIADD3 UR10, UP0, UR10, -0x800, URZ ;  /* 0xfffff8000a0a7890 */ /* 0x000fe2000ff1e03f */
[-C--:B------:R-:W-:Y:S01]  /*eba0*/  ISETP.GE.AND P3, PT, R15, R51.reuse, PT ;  /* 0x000000330f00720c */ /* 0x080fe20003f66270 */
[----:B------:R-:W-:Y:S01]  /*ebb0*/  IMAD.WIDE.U32 R16, R145, c[0x0][0x300], R16 ;  /* 0x0000c00091107a25 */ /* 0x000fe200078e0010 */
[----:B------:R-:W-:Y:S01]  /*ebc0*/  IADD3.X R99, R99, -0x1, RZ, P0, !PT ;  /* 0xffffffff63637810 */ /* 0x000fe200007fe4ff */
[----:B------:R-:W-:Y:S01]  /*ebd0*/  UIADD3 UR12, UP1, UR12, -0x800, URZ ;  /* 0xfffff8000c0c7890 */ /* 0x000fe2000ff3e03f */
[----:B------:R-:W-:Y:S01]  /*ebe0*/  ISETP.GE.AND P4, PT, R14, R51, PT ;  /* 0x000000330e00720c */ /* 0x000fe20003f86270 */
[----:B------:R-:W-:Y:S01]  /*ebf0*/  IMAD R18, R145, c[0x0][0x304], R18 ;  /* 0x0000c10091127a24 */ /* 0x000fe200078e0212 */
[----:B------:R-:W-:Y:S01]  /*ec00*/  IADD3 R80, P0, R80, R16, RZ ;  /* 0x0000001050507210 */ /* 0x000fe20007f1e0ff */
[----:B------:R-:W-:Y:S01]  /*ec10*/  UIADD3 UR8, UP2, UR8, -0x800, URZ ;  /* 0xfffff80008087890 */ /* 0x000fe2000ff5e03f */
[----:B------:R-:W-:Y:S01]  /*ec20*/  IADD3 R16, P1, R98, c[0x0][0x340], RZ ;  /* 0x0000d00062107a10 */ /* 0x000fe20007f3e0ff */
        /* <DEDUP_REMOVED lines=39> */
.L_x_4277:
        /* <DEDUP_REMOVED lines=29> */
.L_x_4359:
[----:B------:R-:W-:Y:S05]  /*f070*/  BSYNC B0 ;  /* 0x0000000000007941 */ /* 0x000fea0003800000 */
.L_x_4358:
        /* <DEDUP_REMOVED lines=28> */
.L_x_4361:
[----:B------:R-:W3:Y:S02]  /*f240*/  S2R R21, SR_TID.X ;  /* 0x0000000000157919 */ /* 0x000ee40000002100 */
.L_x_4362:
[----:B------:R-:W-:Y:S05]  /*f250*/  BSYNC B0 ;  /* 0x0000000000007941 */ /* 0x000fea0003800000 */
.L_x_4360:
        /* <DEDUP_REMOVED lines=22> */
.L_x_4363:
        /* <DEDUP_REMOVED lines=64> */
.L_x_4320:
[----:B------:R-:W-:Y:S01]  /*f7c0*/  HFMA2.MMA R217, -RZ, RZ, 0, 5.9604644775390625e-08 ;  /* 0x00000001ffd97435 */ /* 0x000fe200000001ff */
[----:B------:R-:W-:Y:S02]  /*f7d0*/  MOV R220, R66 ;  /* 0x0000004200dc7202 */ /* 0x000fe40000000f00 */
[----:B------:R-:W-:Y:S02]  /*f7e0*/  MOV R218, RZ ;  /* 0x000000ff00da7202 */ /* 0x000fe40000000f00 */
[----:B------:R-:W-:-:S02]  /*f7f0*/  MOV R67, 0xffffffff ;  /* 0xffffffff00437802 */ /* 0x000fc40000000f00 */
[----:B------:R-:W-:Y:S02]  /*f800*/  MOV R64, 0xf820 ;  /* 0x0000f82000407802 */ /* 0x000fe40000000f00 */
[----:B0-2--5:R-:W-:Y:S05]  /*f810*/  CALL.REL.NOINC `($__internal_107_$__cuda_sm70_shflsync_up) ;  /* 0x00001e3000007944 */ /* 0x025fea0003c00000 */
[----:B-1----:R-:W-:Y:S01]  /*f820*/  MOV R69, R67 ;  /* 0x0000004300457202 */ /* 0x002fe20000000f00 */
[----:B0-----:R-:W-:Y:S05]  /*f830*/  BRA `(.L_x_4364) ;  /* 0xffff919000007947 */ /* 0x001fea000383ffff */
.L_x_4321:
[----:B------:R-:W-:Y:S01]  /*f840*/  HFMA2.MMA R217, -RZ, RZ, 0, 5.9604644775390625e-08 ;  /* 0x00000001ffd97435 */ /* 0x000fe200000001ff */
[----:B------:R-:W-:Y:S02]  /*f850*/  MOV R220, R68 ;  /* 0x0000004400dc7202 */ /* 0x000fe40000000f00 */
[----:B------:R-:W-:Y:S02]  /*f860*/  MOV R218, RZ ;  /* 0x000000ff00da7202 */ /* 0x000fe40000000f00 */
[----:B------:R-:W-:Y:S02]  /*f870*/  MOV R67, 0xffffffff ;  /* 0xffffffff00437802 */ /* 0x000fe40000000f00 */
[----:B------:R-:W-:Y:S02]  /*f880*/  MOV R64, 0xf8a0 ;  /* 0x0000f8a000407802 */ /* 0x000fe40000000f00 */
[----:B0123-5:R-:W-:Y:S05]  /*f890*/  CALL.REL.NOINC `($__internal_107_$__cuda_sm70_shflsync_up) ;  /* 0x00001db000007944 */ /* 0x02ffea0003c00000 */
[----:B0-----:R-:W-:Y:S01]  /*f8a0*/  HFMA2.MMA R217, -RZ, RZ, 0, 5.9604644775390625e-08 ;  /* 0x00000001ffd97435 */ /* 0x001fe200000001ff */
[----:B-1----:R-:W-:Y:S02]  /*f8b0*/  MOV R219, R67 ;  /* 0x0000004300db7202 */ /* 0x002fe40000000f00 */
[----:B------:R-:W-:-:S02]  /*f8c0*/  MOV R220, R70 ;  /* 0x0000004600dc7202 */ /* 0x000fc40000000f00 */
[----:B------:R-:W-:Y:S02]  /*f8d0*/  MOV R218, RZ ;  /* 0x000000ff00da7202 */ /* 0x000fe40000000f00 */
[----:B------:R-:W-:Y:S02]  /*f8e0*/  MOV R67, 0xffffffff ;  /* 0xffffffff00437802 */ /* 0x000fe40000000f00 */
[----:B------:R-:W-:Y:S02]  /*f8f0*/  MOV R64, 0xf910 ;  /* 0x0000f91000407802 */ /* 0x000fe40000000f00 */
[----:B------:R-:W-:Y:S05]  /*f900*/  CALL.REL.NOINC `($__internal_107_$__cuda_sm70_shflsync_up) ;  /* 0x00001d4000007944 */ /* 0x000fea0003c00000 */
[----:B0-----:R-:W-:Y:S01]  /*f910*/  HFMA2.MMA R217, -RZ, RZ, 0, 5.9604644775390625e-08 ;  /* 0x00000001ffd97435 */ /* 0x001fe200000001ff */
[----:B-1----:R-:W-:Y:S02]  /*f920*/  MOV R221, R67 ;  /* 0x0000004300dd7202 */ /* 0x002fe40000000f00 */
[----:B------:R-:W-:Y:S02]  /*f930*/  MOV R220, R71 ;  /* 0x0000004700dc7202 */ /* 0x000fe40000000f00 */
[----:B------:R-:W-:Y:S02]  /*f940*/  MOV R218, RZ ;  /* 0x000000ff00da7202 */ /* 0x000fe40000000f00 */
[----:B------:R-:W-:-:S02]  /*f950*/  MOV R67, 0xffffffff ;  /* 0xffffffff00437802 */ /* 0x000fc40000000f00 */
[----:B------:R-:W-:Y:S02]  /*f960*/  MOV R64, 0xf980 ;  /* 0x0000f98000407802 */ /* 0x000fe40000000f00 */
[----:B------:R-:W-:Y:S05]  /*f970*/  CALL.REL.NOINC `($__internal_107_$__cuda_sm70_shflsync_up) ;  /* 0x00001cd000007944 */ /* 0x000fea0003c00000 */
        /* <DEDUP_REMOVED lines=20> */
[----:B------:R-:W-:Y:S05]  /*fac0*/  CALL.REL.NOINC `($__internal_107_$__cuda_sm70_shflsync_up) ;  /* 0x00001b8000007944 */ /* 0x000fea0003c00000 */
[----:B0-----:R-:W-:Y:S01]  /*fad0*/  HFMA2.MMA R217, -RZ, RZ, 0, 1.1920928955078125e-07 ;  /* 0x00000002ffd97435 */ /* 0x001fe200000001ff */
[----:B-1----:R-:W-:Y:S02]  /*fae0*/  MOV R66, R67 ;  /* 0x0000004300427202 */ /* 0x002fe40000000f00 */
[----:B------:R-:W-:Y:S02]  /*faf0*/  MOV R220, R230 ;  /* 0x000000e600dc7202 */ /* 0x000fe40000000f00 */
[----:B------:R-:W-:Y:S02]  /*fb00*/  MOV R218, RZ ;  /* 0x000000ff00da7202 */ /* 0x000fe40000000f00 */
[----:B------:R-:W-:Y:S02]  /*fb10*/  MOV R67, 0xffffffff ;  /* 0xffffffff00437802 */ /* 0x000fe40000000f00 */
[----:B------:R-:W-:Y:S02]  /*fb20*/  MOV R64, 0xfb40 ;  /* 0x0000fb4000407802 */ /* 0x000fe40000000f00 */
[----:B------:R-:W-:Y:S05]  /*fb30*/  CALL.REL.NOINC `($__internal_107_$__cuda_sm70_shflsync_up) ;  /* 0x00001b1000007944 */ /* 0x000fea0003c00000 */
[----:B0-----:R-:W-:Y:S01]  /*fb40*/  HFMA2.MMA R217, -RZ, RZ, 0, 1.1920928955078125e-07 ;  /* 0x00000002ffd97435 */ /* 0x001fe200000001ff */
[----:B-1----:R-:W-:-:S02]  /*fb50*/  MOV R68, R67 ;  /* 0x0000004300447202 */ /* 0x002fc40000000f00 */
[----:B------:R-:W-:Y:S02]  /*fb60*/  MOV R220, R70 ;  /* 0x0000004600dc7202 */ /* 0x000fe40000000f00 */
[----:B------:R-:W-:Y:S02]  /*fb70*/  MOV R218, RZ ;  /* 0x000000ff00da7202 */ /* 0x000fe40000000f00 */
[----:B------:R-:W-:Y:S02]  /*fb80*/  MOV R67, 0xffffffff ;  /* 0xffffffff00437802 */ /* 0x000fe40000000f00 */
[----:B------:R-:W-:Y:S02]  /*fb90*/  MOV R64, 0xfbb0 ;  /* 0x0000fbb000407802 */ /* 0x000fe40000000f00 */
[----:B------:R-:W-:Y:S05]  /*fba0*/  CALL.REL.NOINC `($__internal_107_$__cuda_sm70_shflsync_up) ;  /* 0x00001aa000007944 */ /* 0x000fea0003c00000 */
[----:B0-----:R-:W-:Y:S01]  /*fbb0*/  HFMA2.MMA R217, -RZ, RZ, 0, 1.1920928955078125e-07 ;  /* 0x00000002ffd97435 */ /* 0x001fe200000001ff */
[----:B-1----:R-:W-:Y:S02]  /*fbc0*/  MOV R69, R67 ;  /* 0x0000004300457202 */ /* 0x002fe40000000f00 */
[----:B------:R-:W-:Y:S02]  /*fbd0*/  MOV R220, R71 ;  /* 0x0000004700dc7202 */ /* 0x000fe40000000f00 */
[----:B------:R-:W-:-:S02]  /*fbe0*/  MOV R218, RZ ;  /* 0x000000ff00da7202 */ /* 0x000fc40000000f00 */
[----:B------:R-:W-:Y:S02]  /*fbf0*/  MOV R67, 0xffffffff ;  /* 0xffffffff00437802 */ /* 0x000fe40000000f00 */
[----:B------:R-:W-:Y:S02]  /*fc00*/  MOV R64, 0xfc20 ;  /* 0x0000fc2000407802 */ /* 0x000fe40000000f00 */
[----:B------:R-:W-:Y:S05]  /*fc10*/  CALL.REL.NOINC `($__internal_107_$__cuda_sm70_shflsync_up) ;  /* 0x00001a3000007944 */ /* 0x000fea0003c00000 */
        /* <DEDUP_REMOVED lines=17> */
[----:B------:R-:W-:Y:S05]  /*fd30*/  CALL.REL.NOINC `($__internal_107_$__cuda_sm70_shflsync_up) ;  /* 0x0000191000007944 */ /* 0x000fea0003c00000 */
[----:B0-----:R-:W-:Y:S01]  /*fd40*/  HFMA2.MMA R217, -RZ, RZ, 0, 2.384185791015625e-07 ;  /* 0x00000004ffd97435 */ /* 0x001fe200000001ff */
[----:B-1----:R-:W-:-:S02]  /*fd50*/  MOV R66, R67 ;  /* 0x0000004300427202 */ /* 0x002fc40000000f00 */
[----:B------:R-:W-:Y:S02]  /*fd60*/  MOV R220, R230 ;  /* 0x000000e600dc7202 */ /* 0x000fe40000000f00 */
[----:B------:R-:W-:Y:S02]  /*fd70*/  MOV R218, RZ ;  /* 0x000000ff00da7202 */ /* 0x000fe40000000f00 */
[----:B------:R-:W-:Y:S02]  /*fd80*/  MOV R67, 0xffffffff ;  /* 0xffffffff00437802 */ /* 0x000fe40000000f00 */
[----:B------:R-:W-:Y:S02]  /*fd90*/  MOV R64, 0xfdb0 ;  /* 0x0000fdb000407802 */ /* 0x000fe40000000f00 */
[----:B------:R-:W-:Y:S05]  /*fda0*/  CALL.REL.NOINC `($__internal_107_$__cuda_sm70_shflsync_up) ;  /* 0x000018a000007944 */ /* 0x000fea0003c00000 */
[----:B0-----:R-:W-:Y:S01]  /*fdb0*/  HFMA2.MMA R217, -RZ, RZ, 0, 2.384185791015625e-07 ;  /* 0x00000004ffd97435 */ /* 0x001fe200000001ff */
[----:B-1----:R-:W-:Y:S02]  /*fdc0*/  MOV R68, R67 ;  /* 0x0000004300447202 */ /* 0x002fe40000000f00 */
[----:B------:R-:W-:Y:S02]  /*fdd0*/  MOV R220, R70 ;  /* 0x0000004600dc7202 */ /* 0x000fe40000000f00 */
[----:B------:R-:W-:-:S02]  /*fde0*/  MOV R218, RZ ;  /* 0x000000ff00da7202 */ /* 0x000fc40000000f00 */
[----:B------:R-:W-:Y:S02]  /*fdf0*/  MOV R67, 0xffffffff ;  /* 0xffffffff00437802 */ /* 0x000fe40000000f00 */
[----:B------:R-:W-:Y:S02]  /*fe00*/  MOV R64, 0xfe20 ;  /* 0x0000fe2000407802 */ /* 0x000fe40000000f00 */
[----:B------:R-:W-:Y:S05]  /*fe10*/  CALL.REL.NOINC `($__internal_107_$__cuda_sm70_shflsync_up) ;  /* 0x0000183000007944 */ /* 0x000fea0003c00000 */
[----:B0-----:R-:W-:Y:S01]  /*fe20*/  HFMA2.MMA R217, -RZ, RZ, 0, 2.384185791015625e-07 ;  /* 0x00000004ffd97435 */ /* 0x001fe200000001ff */
[----:B-1----:R-:W-:Y:S02]  /*fe30*/  MOV R69, R67 ;  /* 0x0000004300457202 */ /* 0x002fe40000000f00 */
[----:B------:R-:W-:Y:S02]  /*fe40*/  MOV R220, R71 ;  /* 0x0000004700dc7202 */ /* 0x000fe40000000f00 */
[----:B------:R-:W-:Y:S02]  /*fe50*/  MOV R218, RZ ;  /* 0x000000ff00da7202 */ /* 0x000fe40000000f00 */
[----:B------:R-:W-:Y:S02]  /*fe60*/  MOV R67, 0xffffffff ;  /* 0xffffffff00437802 */ /* 0x000fe40000000f00 */
[----:B------:R-:W-:-:S02]  /*fe70*/  MOV R64, 0xfe90 ;  /* 0x0000fe9000407802 */ /* 0x000fc40000000f00 */
[----:B------:R-:W-:Y:S05]  /*fe80*/  CALL.REL.NOINC `($__internal_107_$__cuda_sm70_shflsync_up) ;  /* 0x000017c000007944 */ /* 0x000fea0003c00000 */
        /* <DEDUP_REMOVED lines=17> */
[----:B------:R-:W-:Y:S05]  /*ffa0*/  CALL.REL.NOINC `($__internal_107_$__cuda_sm70_shflsync_up) ;  /* 0x000016a000007944 */ /* 0x000fea0003c00000 */
[----:B0-----:R-:W-:Y:S01]  /*ffb0*/  HFMA2.MMA R217, -RZ, RZ, 0, 4.76837158203125e-07 ;  /* 0x00000008ffd97435 */ /* 0x001fe200000001ff */
[----:B-1----:R-:W-:-:S02]  /*ffc0*/  MOV R66, R67 ;  /* 0x0000004300427202 */ /* 0x002fc40000000f00 */
[----:B------:R-:W-:Y:S02]  /*ffd0*/  MOV R220, R230 ;  /* 0x000000e600dc7202 */ /* 0x000fe40000000f00 */
[----:B------:R-:W-:Y:S02]  /*ffe0*/  MOV R218, RZ ;  /* 0x000000ff00da7202 */ /* 0x000fe40000000f00 */
[----:B------:R-:W-:Y:S02]  /*fff0*/  MOV R67, 0xffffffff ;  /* 0xffffffff00437802 */ /* 0x000fe40000000f00 */
[----:B------:R-:W-:Y:S02]  /*10000*/  MOV R64, 0x10020 ;  /* 0x0001002000407802 */ /* 0x000fe40000000f00 */
[----:B------:R-:W-:Y:S05]  /*10010*/  CALL.REL.NOINC `($__internal_107_$__cuda_sm70_shflsync_up) ;  /* 0x0000163000007944 */ /* 0x000fea0003c00000 */
[----:B0-----:R-:W-:Y:S01]  /*10020*/  HFMA2.MMA R217, -RZ, RZ, 0, 4.76837158203125e-07 ;  /* 0x00000008ffd97435 */ /* 0x001fe200000001ff */
[----:B-1----:R-:W-:Y:S02]  /*10030*/  MOV R68, R67 ;  /* 0x0000004300447202 */ /* 0x002fe40000000f00 */
[----:B------:R-:W-:Y:S02]  /*10040*/  MOV R220, R70 ;  /* 0x0000004600dc7202 */ /* 0x000fe40000000f00 */
[----:B------:R-:W-:-:S02]  /*10050*/  MOV R218, RZ ;  /* 0x000000ff00da7202 */ /* 0x000fc40000000f00 */
[----:B------:R-:W-:Y:S02]  /*10060*/  MOV R67, 0xffffffff ;  /* 0xffffffff00437802 */ /* 0x000fe40000000f00 */
[----:B------:R-:W-:Y:S02]  /*10070*/  MOV R64, 0x10090 ;  /* 0x0001009000407802 */ /* 0x000fe40000000f00 */
[----:B------:R-:W-:Y:S05]  /*10080*/  CALL.REL.NOINC `($__internal_107_$__cuda_sm70_shflsync_up) ;  /* 0x000015c000007944 */ /* 0x000fea0003c00000 */
[----:B0-----:R-:W-:Y:S01]  /*10090*/  HFMA2.MMA R217, -RZ, RZ, 0, 4.76837158203125e-07 ;  /* 0x00000008ffd97435 */ /* 0x001fe200000001ff */
[----:B-1----:R-:W-:Y:S02]  /*100a0*/  MOV R69, R67 ;  /* 0x0000004300457202 */ /* 0x002fe40000000f00 */
[----:B------:R-:W-:Y:S02]  /*100b0*/  MOV R220, R71 ;  /* 0x0000004700dc7202 */ /* 0x000fe40000000f00 */
[----:B------:R-:W-:Y:S02]  /*100c0*/  MOV R218, RZ ;  /* 0x000000ff00da7202 */ /* 0x000fe40000000f00 */
[----:B------:R-:W-:Y:S02]  /*100d0*/  MOV R67, 0xffffffff ;  /* 0xffffffff00437802 */ /* 0x000fe40000000f00 */
[----:B------:R-:W-:-:S02]  /*100e0*/  MOV R64, 0x10100 ;  /* 0x0001010000407802 */ /* 0x000fc40000000f00 */
[----:B------:R-:W-:Y:S05]  /*100f0*/  CALL.REL.NOINC `($__internal_107_$__cuda_sm70_shflsync_up) ;  /* 0x0000155000007944 */ /* 0x000fea0003c00000 */
        /* <DEDUP_REMOVED lines=19> */
[----:B------:R-:W-:Y:S05]  /*10230*/  CALL.REL.NOINC `($__internal_107_$__cuda_sm70_shflsync_up) ;  /* 0x0000141000007944 */ /* 0x000fea0003c00000 */
[----:B0-----:R-:W-:Y:S01]  /*10240*/  HFMA2.MMA R217, -RZ, RZ, 0, 9.5367431640625e-07 ;  /* 0x00000010ffd97435 */ /* 0x001fe200000001ff */
[----:B-1----:R-:W-:Y:S02]  /*10250*/  MOV R219, R67 ;  /* 0x0000004300db7202 */ /* 0x002fe40000000f00 */
[----:B------:R-:W-:Y:S02]  /*10260*/  MOV R220, R68 ;  /* 0x0000004400dc7202 */ /* 0x000fe40000000f00 */
[----:B------:R-:W-:Y:S02]  /*10270*/  MOV R218, RZ ;  /* 0x000000ff00da7202 */ /* 0x000fe40000000f00 */
[----:B------:R-:W-:-:S02]  /*10280*/  MOV R67, 0xffffffff ;  /* 0xffffffff00437802 */ /* 0x000fc40000000f00 */
[----:B------:R-:W-:Y:S02]  /*10290*/  MOV R64, 0x102b0 ;  /* 0x000102b000407802 */ /* 0x000fe40000000f00 */
[----:B------:R-:W-:Y:S05]  /*102a0*/  CALL.REL.NOINC `($__internal_107_$__cuda_sm70_shflsync_up) ;  /* 0x000013a000007944 */ /* 0x000fea0003c00000 */
[----:B0-----:R-:W-:Y:S01]  /*102b0*/  HFMA2.MMA R217, -RZ, RZ, 0, 9.5367431640625e-07 ;  /* 0x00000010ffd97435 */ /* 0x001fe200000001ff */
[----:B-1----:R-:W-:Y:S02]  /*102c0*/  MOV R221, R67 ;  /* 0x0000004300dd7202 */ /* 0x002fe40000000f00 */
[----:B------:R-:W-:Y:S02]  /*102d0*/  MOV R220, R70 ;  /* 0x0000004600dc7202 */ /* 0x000fe40000000f00 */
[----:B------:R-:W-:Y:S02]  /*102e0*/  MOV R218, RZ ;  /* 0x000000ff00da7202 */ /* 0x000fe40000000f00 */
[----:B------:R-:W-:Y:S02]  /*102f0*/  MOV R67, 0xffffffff ;  /* 0xffffffff00437802 */ /* 0x000fe40000000f00 */
[----:B------:R-:W-:Y:S02]  /*10300*/  MOV R64, 0x10320 ;  /* 0x0001032000407802 */ /* 0x000fe40000000f00 */
[----:B------:R-:W-:Y:S05]  /*10310*/  CALL.REL.NOINC `($__internal_107_$__cuda_sm70_shflsync_up) ;  /* 0x0000133000007944 */ /* 0x000fea0003c00000 */
[----:B0-----:R-:W-:Y:S01]  /*10320*/  HFMA2.MMA R217, -RZ, RZ, 0, 9.5367431640625e-07 ;  /* 0x00000010ffd97435 */ /* 0x001fe200000001ff */
[----:B-1----:R-:W-:-:S02]  /*10330*/  MOV R223, R67 ;  /* 0x0000004300df7202 */ /* 0x002fc40000000f00 */
[----:B------:R-:W-:Y:S02]  /*10340*/  MOV R220, R71 ;  /* 0x0000004700dc7202 */ /* 0x000fe40000000f00 */
[----:B------:R-:W-:Y:S02]  /*10350*/  MOV R218, RZ ;  /* 0x000000ff00da7202 */ /* 0x000fe40000000f00 */
[----:B------:R-:W-:Y:S02]  /*10360*/  MOV R67, 0xffffffff ;  /* 0xffffffff00437802 */ /* 0x000fe40000000f00 */
[----:B------:R-:W-:Y:S02]  /*10370*/  MOV R64, 0x10390 ;  /* 0x0001039000407802 */ /* 0x000fe40000000f00 */
[----:B------:R-:W-:Y:S05]  /*10380*/  CALL.REL.NOINC `($__internal_107_$__cuda_sm70_shflsync_up) ;  /* 0x000012c000007944 */ /* 0x000fea0003c00000 */
[----:B01----:R-:W-:Y:S05]  /*10390*/  BRA `(.L_x_4365) ;  /* 0xffff8a8000007947 */ /* 0x003fea000383ffff */
.L_x_4326:
[----:B------:R-:W-:Y:S01]  /*103a0*/  HFMA2.MMA R217, -RZ, RZ, 0, 5.9604644775390625e-08 ;  /* 0x00000001ffd97435 */ /* 0x000fe200000001ff */
[----:B------:R-:W-:Y:S02]  /*103b0*/  MOV R218, RZ ;  /* 0x000000ff00da7202 */ /* 0x000fe40000000f00 */
[----:B------:R-:W-:Y:S02]  /*103c0*/  MOV R67, 0xffffffff ;  /* 0xffffffff00437802 */ /* 0x000fe40000000f00 */
[----:B------:R-:W-:-:S02]  /*103d0*/  MOV R64, 0x103f0 ;  /* 0x000103f000407802 */ /* 0x000fc40000000f00 */
[----:B-1---5:R-:W-:Y:S05]  /*103e0*/  CALL.REL.NOINC `($__internal_107_$__cuda_sm70_shflsync_up) ;  /* 0x0000126000007944 */ /* 0x022fea0003c00000 */
[----:B0-----:R-:W-:Y:S01]  /*103f0*/  HFMA2.MMA R217, -RZ, RZ, 0, 5.9604644775390625e-08 ;  /* 0x00000001ffd97435 */ /* 0x001fe200000001ff */
[----:B-1----:R-:W-:-:S02]  /*10400*/  MOV R71, R67 ;  /* 0x0000004300477202 */ /* 0x002fc40000000f00 */
[----:B------:R-:W-:Y:S02]  /*10410*/  MOV R220, R219 ;  /* 0x000000db00dc7202 */ /* 0x000fe40000000f00 */
[----:B------:R-:W-:Y:S02]  /*10420*/  MOV R218, RZ ;  /* 0x000000ff00da7202 */ /* 0x000fe40000000f00 */
[----:B------:R-:W-:Y:S02]  /*10430*/  MOV R67, 0xffffffff ;  /* 0xffffffff00437802 */ /* 0x000fe40000000f00 */
[----:B------:R-:W-:Y:S02]  /*10440*/  MOV R64, 0x10460 ;  /* 0x0001046000407802 */ /* 0x000fe40000000f00 */
[----:B------:R-:W-:Y:S05]  /*10450*/  CALL.REL.NOINC `($__internal_107_$__cuda_sm70_shflsync_up) ;  /* 0x000011f000007944 */ /* 0x000fea0003c00000 */
[----:B0-----:R-:W-:Y:S01]  /*10460*/  HFMA2.MMA R217, -RZ, RZ, 0, 5.9604644775390625e-08 ;  /* 0x00000001ffd97435 */ /* 0x001fe200000001ff */
[----:B-1----:R-:W-:Y:S02]  /*10470*/  MOV R66, R67 ;  /* 0x0000004300427202 */ /* 0x002fe40000000f00 */
[----:B------:R-:W-:Y:S02]  /*10480*/  MOV R220, R70 ;  /* 0x0000004600dc7202 */ /* 0x000fe40000000f00 */
[----:B------:R-:W-:-:S02]  /*10490*/  MOV R218, RZ ;  /* 0x000000ff00da7202 */ /* 0x000fc40000000f00 */
[----:B------:R-:W-:Y:S02]  /*104a0*/  MOV R67, 0xffffffff ;  /* 0xffffffff00437802 */ /* 0x000fe40000000f00 */
[----:B------:R-:W-:Y:S02]  /*104b0*/  MOV R64, 0x104d0 ;  /* 0x000104d000407802 */ /* 0x000fe40000000f00 */
[----:B------:R-:W-:Y:S05]  /*104c0*/  CALL.REL.NOINC `($__internal_107_$__cuda_sm70_shflsync_up) ;  /* 0x0000118000007944 */ /* 0x000fea0003c00000 */
[----:B0-----:R-:W-:Y:S01]  /*104d0*/  HFMA2.MMA R217, -RZ, RZ, 0, 5.9604644775390625e-08 ;  /* 0x00000001ffd97435 */ /* 0x001fe200000001ff */
[----:B-1----:R-:W-:Y:S02]  /*104e0*/  MOV R70, R67 ;  /* 0x0000004300467202 */ /* 0x002fe40000000f00 */
[----:B------:R-:W-:Y:S02]  /*104f0*/  MOV R220, R69 ;  /* 0x0000004500dc7202 */ /* 0x000fe40000000f00 */
[----:B------:R-:W-:Y:S02]  /*10500*/  MOV R218, RZ ;  /* 0x000000ff00da7202 */ /* 0x000fe40000000f00 */
[----:B------:R-:W-:Y:S02]  /*10510*/  MOV R67, 0xffffffff ;  /* 0xffffffff00437802 */ /* 0x000fe40000000f00 */
[----:B------:R-:W-:-:S02]  /*10520*/  MOV R64, 0x10540 ;  /* 0x0001054000407802 */ /* 0x000fc40000000f00 */
[----:B------:R-:W-:Y:S05]  /*10530*/  CALL.REL.NOINC `($__internal_107_$__cuda_sm70_shflsync_up) ;  /* 0x0000111000007944 */ /* 0x000fea0003c00000 */
[----:B0-----:R-:W-:Y:S01]  /*10540*/  MOV R217, R66 ;  /* 0x0000004200d97202 */ /* 0x001fe20000000f00 */
[----:B------:R-:W-:Y:S01]  /*10550*/  HFMA2.MMA R66, -RZ, RZ, 0, 0 ;  /* 0x00000000ff427435 */ /* 0x000fe200000001ff */
[----:B-1----:R-:W-:-:S02]  /*10560*/  MOV R69, R67 ;  /* 0x0000004300457202 */ /* 0x002fc40000000f00 */
[----:B------:R-:W-:Y:S02]  /*10570*/  MOV R68, R60 ;  /* 0x0000003c00447202 */ /* 0x000fe40000000f00 */
[----:B------:R-:W-:Y:S02]  /*10580*/  MOV R65, 0x1f ;  /* 0x0000001f00417802 */ /* 0x000fe40000000f00 */
[----:B------:R-:W-:Y:S02]  /*10590*/  MOV R67, 0xffffffff ;  /* 0xffffffff00437802 */ /* 0x000fe40000000f00 */
[----:B------:R-:W-:Y:S02]  /*105a0*/  MOV R64, 0x105c0 ;  /* 0x000105c000407802 */ /* 0x000fe40000000f00 */
[----:B------:R-:W-:Y:S05]  /*105b0*/  CALL.REL.NOINC `($__internal_106_$__cuda_sm70_shflsync_idx_p) ;  /* 0x0000104000007944 */ /* 0x000fea0003c00000 */
[----:B------:R-:W-:Y:S01]  /*105c0*/  HFMA2.MMA R66, -RZ, RZ, 0, 0 ;  /* 0x00000000ff427435 */ /* 0x000fe200000001ff */
[----:B-1----:R-:W-:Y:S02]  /*105d0*/  MOV R60, R65 ;  /* 0x00000041003c7202 */ /* 0x002fe40000000f00 */
[----:B------:R-:W-:Y:S02]  /*105e0*/  MOV R68, R61 ;  /* 0x0000003d00447202 */ /* 0x000fe40000000f00 */
[----:B------:R-:W-:-:S02]  /*105f0*/  MOV R65, 0x1f ;  /* 0x0000001f00417802 */ /* 0x000fc40000000f00 */
[----:B------:R-:W-:Y:S02]  /*10600*/  MOV R67, 0xffffffff ;  /* 0xffffffff00437802 */ /* 0x000fe40000000f00 */
[----:B------:R-:W-:Y:S02]  /*10610*/  MOV R64, 0x10630 ;  /* 0x0001063000407802 */ /* 0x000fe40000000f00 */
[----:B------:R-:W-:Y:S05]  /*10620*/  CALL.REL.NOINC `($__internal_106_$__cuda_sm70_shflsync_idx_p) ;  /* 0x00000fd000007944 */ /* 0x000fea0003c00000 */
[----:B------:R-:W-:Y:S01]  /*10630*/  HFMA2.MMA R66, -RZ, RZ, 0, 0 ;  /* 0x00000000ff427435 */ /* 0x000fe200000001ff */
[----:B-1----:R-:W-:Y:S02]  /*10640*/  MOV R61, R65 ;  /* 0x00000041003d7202 */ /* 0x002fe40000000f00 */
[----:B------:R-:W-:Y:S02]  /*10650*/  MOV R68, R62 ;  /* 0x0000003e00447202 */ /* 0x000fe40000000f00 */
[----:B------:R-:W-:Y:S02]  /*10660*/  MOV R65, 0x1f ;  /* 0x0000001f00417802 */ /* 0x000fe40000000f00 */
[----:B------:R-:W-:Y:S02]  /*10670*/  MOV R67, 0xffffffff ;  /* 0xffffffff00437802 */ /* 0x000fe40000000f00 */
[----:B------:R-:W-:-:S02]  /*10680*/  MOV R64, 0x106a0 ;  /* 0x000106a000407802 */ /* 0x000fc40000000f00 */
[----:B------:R-:W-:Y:S05]  /*10690*/  CALL.REL.NOINC `($__internal_106_$__cuda_sm70_shflsync_idx_p) ;  /* 0x00000f6000007944 */ /* 0x000fea0003c00000 */
[----:B------:R-:W-:Y:S01]  /*106a0*/  HFMA2.MMA R66, -RZ, RZ, 0, 0 ;  /* 0x00000000ff427435 */ /* 0x000fe200000001ff */
[----:B-1----:R-:W-:-:S02]  /*106b0*/  MOV R62, R65 ;  /* 0x00000041003e7202 */ /* 0x002fc40000000f00 */
[----:B------:R-:W-:Y:S02]  /*106c0*/  MOV R68, R63 ;  /* 0x0000003f00447202 */ /* 0x000fe40000000f00 */
[----:B------:R-:W-:Y:S02]  /*106d0*/  MOV R65, 0x1f ;  /* 0x0000001f00417802 */ /* 0x000fe40000000f00 */
[----:B------:R-:W-:Y:S02]  /*106e0*/  MOV R67, 0xffffffff ;  /* 0xffffffff00437802 */ /* 0x000fe40000000f00 */
[----:B------:R-:W-:Y:S02]  /*106f0*/  MOV R64, 0x10710 ;  /* 0x0001071000407802 */ /* 0x000fe40000000f00 */
[----:B------:R-:W-:Y:S05]  /*10700*/  CALL.REL.NOINC `($__internal_106_$__cuda_sm70_shflsync_idx_p) ;  /* 0x00000ef000007944 */ /* 0x000fea0003c00000 */
[----:B-1----:R-:W-:Y:S01]  /*10710*/  MOV R63, R65 ;  /* 0x00000041003f7202 */ /* 0x002fe20000000f00 */
[----:B------:R-:W-:Y:S05]  /*10720*/  BRA `(.L_x_4366) ;  /* 0xffff8a1000007947 */ /* 0x000fea000383ffff */
.L_x_4329:
[----:B------:R-:W-:Y:S01]  /*10730*/  HFMA2.MMA R67, -RZ, RZ, 0, 5.9604644775390625e-08 ;  /* 0x00000001ff437435 */ /* 0x000fe200000001ff */
[----:B------:R-:W-:Y:S02]  /*10740*/  MOV R66, 0x1f ;  /* 0x0000001f00427802 */ /* 0x000fe40000000f00 */
[----:B------:R-:W-:-:S02]  /*10750*/  MOV R249, 0xffffffff ;  /* 0xffffffff00f97802 */ /* 0x000fc40000000f00 */
[----:B------:R-:W-:Y:S02]  /*10760*/  MOV R64, 0x10780 ;  /* 0x0001078000407802 */ /* 0x000fe40000000f00 */
[----:B------:R-:W-:Y:S05]  /*10770*/  CALL.REL.NOINC `($__internal_105_$__cuda_sm70_shflsync_down) ;  /* 0x00000e4000007944 */ /* 0x000fea0003c00000 */
[----:B-1----:R-:W-:Y:S01]  /*10780*/  MOV R69, R249 ;  /* 0x000000f900457202 */ /* 0x002fe20000000f00 */
[----:B0-----:R-:W-:Y:S05]  /*10790*/  BRA `(.L_x_4367) ;  /* 0xffff9c6000007947 */ /* 0x001fea000383ffff */
.L_x_4330:
[----:B------:R-:W-:Y:S01]  /*107a0*/  HFMA2.MMA R67, -RZ, RZ, 0, 5.9604644775390625e-08 ;  /* 0x00000001ff437435 */ /* 0x000fe200000001ff */
[----:B0-----:R-:W-:Y:S02]  /*107b0*/  MOV R68, R240 ;  /* 0x000000f000447202 */ /* 0x001fe40000000f00 */
[----:B------:R-:W-:Y:S02]  /*107c0*/  MOV R66, 0x1f ;  /* 0x0000001f00427802 */ /* 0x000fe40000000f00 */
[----:B------:R-:W-:Y:S02]  /*107d0*/  MOV R249, 0xffffffff ;  /* 0xffffffff00f97802 */ /* 0x000fe40000000f00 */
[----:B------:R-:W-:Y:S02]  /*107e0*/  MOV R64, 0x10800 ;  /* 0x0001080000407802 */ /* 0x000fe40000000f00 */
[----:B-1----:R-:W-:Y:S05]  /*107f0*/  CALL.REL.NOINC `($__internal_105_$__cuda_sm70_shflsync_down) ;  /* 0x00000dc000007944 */ /* 0x002fea0003c00000 */
[----:B0-----:R-:W-:Y:S01]  /*10800*/  HFMA2.MMA R67, -RZ, RZ, 0, 5.9604644775390625e-08 ;  /* 0x00000001ff437435 */ /* 0x001fe200000001ff */
[----:B-1----:R-:W-:Y:S02]  /*10810*/  MOV R70, R249 ;  /* 0x000000f900467202 */ /* 0x002fe40000000f00 */
[----:B------:R-:W-:-:S02]  /*10820*/  MOV R68, R239 ;  /* 0x000000ef00447202 */ /* 0x000fc40000000f00 */
[----:B------:R-:W-:Y:S02]  /*10830*/  MOV R66, 0x1f ;  /* 0x0000001f00427802 */ /* 0x000fe40000000f00 */
[----:B------:R-:W-:Y:S02]  /*10840*/  MOV R249, 0xffffffff ;  /* 0xffffffff00f97802 */ /* 0x000fe40000000f00 */
[----:B------:R-:W-:Y:S02]  /*10850*/  MOV R64, 0x10870 ;  /* 0x0001087000407802 */ /* 0x000fe40000000f00 */
[----:B------:R-:W-:Y:S05]  /*10860*/  CALL.REL.NOINC `($__internal_105_$__cuda_sm70_shflsync_down) ;  /* 0x00000d5000007944 */ /* 0x000fea0003c00000 */
[----:B0-----:R-:W-:Y:S01]  /*10870*/  HFMA2.MMA R67, -RZ, RZ, 0, 5.9604644775390625e-08 ;  /* 0x00000001ff437435 */ /* 0x001fe200000001ff */
[----:B-1----:R-:W-:Y:S02]  /*10880*/  MOV R71, R249 ;  /* 0x000000f900477202 */ /* 0x002fe40000000f00 */
[----:B------:R-:W-:Y:S02]  /*10890*/  MOV R68, R252 ;  /* 0x000000fc00447202 */ /* 0x000fe40000000f00 */
[----:B------:R-:W-:Y:S02]  /*108a0*/  MOV R66, 0x1f ;  /* 0x0000001f00427802 */ /* 0x000fe40000000f00 */
[----:B------:R-:W-:-:S02]  /*108b0*/  MOV R249, 0xffffffff ;  /* 0xffffffff00f97802 */ /* 0x000fc40000000f00 */
[----:B------:R-:W-:Y:S02]  /*108c0*/  MOV R64, 0x108e0 ;  /* 0x000108e000407802 */ /* 0x000fe40000000f00 */
[----:B------:R-:W-:Y:S05]  /*108d0*/  CALL.REL.NOINC `($__internal_105_$__cuda_sm70_shflsync_down) ;  /* 0x00000ce000007944 */ /* 0x000fea0003c00000 */
[----:B01----:R-:W-:Y:S05]  /*108e0*/  BRA `(.L_x_4368) ;  /* 0xffff9b5000007947 */ /* 0x003fea000383ffff */
.L_x_4333:
[----:B------:R-:W-:Y:S01]  /*108f0*/  HFMA2.MMA R67, -RZ, RZ, 0, 1.1920928955078125e-07 ;  /* 0x00000002ff437435 */ /* 0x000fe200000001ff */
[----:B0-----:R-:W-:Y:S02]  /*10900*/  MOV R68, R241 ;  /* 0x000000f100447202 */ /* 0x001fe40000000f00 */
[----:B------:R-:W-:Y:S02]  /*10910*/  MOV R66, 0x1f ;  /* 0x0000001f00427802 */ /* 0x000fe40000000f00 */
[----:B------:R-:W-:Y:S02]  /*10920*/  MOV R249, 0xffffffff ;  /* 0xffffffff00f97802 */ /* 0x000fe40000000f00 */
[----:B------:R-:W-:Y:S02]  /*10930*/  MOV R64, 0x10950 ;  /* 0x0001095000407802 */ /* 0x000fe40000000f00 */
[----:B-1234-:R-:W-:Y:S05]  /*10940*/  CALL.REL.NOINC `($__internal_105_$__cuda_sm70_shflsync_down) ;  /* 0x00000c7000007944 */ /* 0x01efea0003c00000 */
[----:B0-----:R-:W-:Y:S01]  /*10950*/  HFMA2.MMA R67, -RZ, RZ, 0, 1.1920928955078125e-07 ;  /* 0x00000002ff437435 */ /* 0x001fe200000001ff */
[----:B-1----:R-:W-:Y:S02]  /*10960*/  MOV R69, R249 ;  /* 0x000000f900457202 */ /* 0x002fe40000000f00 */
[----:B------:R-:W-:-:S02]  /*10970*/  MOV R68, R240 ;  /* 0x000000f000447202 */ /* 0x000fc40000000f00 */
[----:B------:R-:W-:Y:S02]  /*10980*/  MOV R66, 0x1f ;  /* 0x0000001f00427802 */ /* 0x000fe40000000f00 */
[----:B------:R-:W-:Y:S02]  /*10990*/  MOV R249, 0xffffffff ;  /* 0xffffffff00f97802 */ /* 0x000fe40000000f00 */
[----:B------:R-:W-:Y:S02]  /*109a0*/  MOV R64, 0x109c0 ;  /* 0x000109c000407802 */ /* 0x000fe40000000f00 */
[----:B------:R-:W-:Y:S05]  /*109b0*/  CALL.REL.NOINC `($__internal_105_$__cuda_sm70_shflsync_down) ;  /* 0x00000c0000007944 */ /* 0x000fea0003c00000 */
[----:B0-----:R-:W-:Y:S01]  /*109c0*/  HFMA2.MMA R67, -RZ, RZ, 0, 1.1920928955078125e-07 ;  /* 0x00000002ff437435 */ /* 0x001fe200000001ff */
[----:B-1----:R-:W-:Y:S02]  /*109d0*/  MOV R70, R249 ;  /* 0x000000f900467202 */ /* 0x002fe40000000f00 */
[----:B------:R-:W-:Y:S02]  /*109e0*/  MOV R68, R239 ;  /* 0x000000ef00447202 */ /* 0x000fe40000000f00 */
[----:B------:R-:W-:Y:S02]  /*109f0*/  MOV R66, 0x1f ;  /* 0x0000001f00427802 */ /* 0x000fe40000000f00 */
[----:B------:R-:W-:-:S02]  /*10a00*/  MOV R249, 0xffffffff ;  /* 0xffffffff00f97802 */ /* 0x000fc40000000f00 */
[----:B------:R-:W-:Y:S02]  /*10a10*/  MOV R64, 0x10a30 ;  /* 0x00010a3000407802 */ /* 0x000fe40000000f00 */
[----:B------:R-:W-:Y:S05]  /*10a20*/  CALL.REL.NOINC `($__internal_105_$__cuda_sm70_shflsync_down) ;  /* 0x00000b9000007944 */ /* 0x000fea0003c00000 */
[----:B0-----:R-:W-:Y:S01]  /*10a30*/  HFMA2.MMA R67, -RZ, RZ, 0, 1.1920928955078125e-07 ;  /* 0x00000002ff437435 */ /* 0x001fe200000001ff */
[----:B-1----:R-:W-:Y:S02]  /*10a40*/  MOV R71, R249 ;  /* 0x000000f900477202 */ /* 0x002fe40000000f00 */
[----:B------:R-:W-:Y:S02]  /*10a50*/  MOV R68, R252 ;  /* 0x000000fc00447202 */ /* 0x000fe40000000f00 */
[----:B------:R-:W-:Y:S02]  /*10a60*/  MOV R66, 0x1f ;  /* 0x0000001f00427802 */ /* 0x000fe40000000f00 */
[----:B------:R-:W-:Y:S02]  /*10a70*/  MOV R249, 0xffffffff ;  /* 0xffffffff00f97802 */ /* 0x000fe40000000f00 */
[----:B------:R-:W-:Y:S02]  /*10a80*/  MOV R64, 0x10aa0 ;  /* 0x00010aa000407802 */ /* 0x000fe40000000f00 */
[----:B------:R-:W-:Y:S05]  /*10a90*/  CALL.REL.NOINC `($__internal_105_$__cuda_sm70_shflsync_down) ;  /* 0x00000b2000007944 */ /* 0x000fea0003c00000 */
[----:B01----:R-:W-:Y:S05]  /*10aa0*/  BRA `(.L_x_4369) ;  /* 0xffff9ad000007947 */ /* 0x003fea000383ffff */
.L_x_4336:
[----:B------:R-:W-:Y:S01]  /*10ab0*/  HFMA2.MMA R67, -RZ, RZ, 0, 2.384185791015625e-07 ;  /* 0x00000004ff437435 */ /* 0x000fe200000001ff */
[----:B------:R-:W-:-:S02]  /*10ac0*/  MOV R68, R241 ;  /* 0x000000f100447202 */ /* 0x000fc40000000f00 */
[----:B------:R-:W-:Y:S02]  /*10ad0*/  MOV R66, 0x1f ;  /* 0x0000001f00427802 */ /* 0x000fe40000000f00 */
[----:B0-----:R-:W-:Y:S02]  /*10ae0*/  MOV R249, 0xffffffff ;  /* 0xffffffff00f97802 */ /* 0x001fe40000000f00 */
[----:B------:R-:W-:Y:S02]  /*10af0*/  MOV R64, 0x10b10 ;  /* 0x00010b1000407802 */ /* 0x000fe40000000f00 */
[----:B-1234-:R-:W-:Y:S05]  /*10b00*/  CALL.REL.NOINC `($__internal_105_$__cuda_sm70_shflsync_down) ;  /* 0x00000ab000007944 */ /* 0x01efea0003c00000 */
[----:B-1----:R-:W-:Y:S01]  /*10b10*/  MOV R69, R249 ;  /* 0x000000f900457202 */ /* 0x002fe20000000f00 */
[----:B0-----:R-:W-:Y:S05]  /*10b20*/  BRA `(.L_x_4370) ;  /* 0xffff9b6000007947 */ /* 0x001fea000383ffff */
.L_x_4337:
[----:B------:R-:W-:Y:S01]  /*10b30*/  HFMA2.MMA R67, -RZ, RZ, 0, 2.384185791015625e-07 ;  /* 0x00000004ff437435 */ /* 0x000fe200000001ff */
[----:B------:R-:W-:Y:S02]  /*10b40*/  MOV R68, R240 ;  /* 0x000000f000447202 */ /* 0x000fe40000000f00 */
[----:B------:R-:W-:Y:S02]  /*10b50*/  MOV R66, 0x1f ;  /* 0x0000001f00427802 */ /* 0x000fe40000000f00 */
[----:B0-----:R-:W-:-:S02]  /*10b60*/  MOV R249, 0xffffffff ;  /* 0xffffffff00f97802 */ /* 0x001fc40000000f00 */
[----:B------:R-:W-:Y:S02]  /*10b70*/  MOV R64, 0x10b90 ;  /* 0x00010b9000407802 */ /* 0x000fe40000000f00 */
[----:B-1234-:R-:W-:Y:S05]  /*10b80*/  CALL.REL.NOINC `($__internal_105_$__cuda_sm70_shflsync_down) ;  /* 0x00000a3000007944 */ /* 0x01efea0003c00000 */
[----:B0-----:R-:W-:Y:S01]  /*10b90*/  HFMA2.MMA R67, -RZ, RZ, 0, 2.384185791015625e-07 ;  /* 0x00000004ff437435 */ /* 0x001fe200000001ff */
[----:B-1----:R-:W-:Y:S02]  /*10ba0*/  MOV R70, R249 ;  /* 0x000000f900467202 */ /* 0x002fe40000000f00 */
[----:B------:R-:W-:Y:S02]  /*10bb0*/  MOV R68, R239 ;  /* 0x000000ef00447202 */ /* 0x000fe40000000f00 */
[----:B------:R-:W-:Y:S02]  /*10bc0*/  MOV R66, 0x1f ;  /* 0x0000001f00427802 */ /* 0x000fe40000000f00 */
[----:B------:R-:W-:Y:S02]  /*10bd0*/  MOV R249, 0xffffffff ;  /* 0xffffffff00f97802 */ /* 0x000fe40000000f00 */
[----:B------:R-:W-:Y:S02]  /*10be0*/  MOV R64, 0x10c00 ;  /* 0x00010c0000407802 */ /* 0x000fe40000000f00 */
[----:B------:R-:W-:Y:S05]  /*10bf0*/  CALL.REL.NOINC `($__internal_105_$__cuda_sm70_shflsync_down) ;  /* 0x000009c000007944 */ /* 0x000fea0003c00000 */
[----:B0-----:R-:W-:Y:S01]  /*10c00*/  HFMA2.MMA R67, -RZ, RZ, 0, 2.384185791015625e-07 ;  /* 0x00000004ff437435 */ /* 0x001fe200000001ff */
[----:B-1----:R-:W-:-:S02]  /*10c10*/  MOV R71, R249 ;  /* 0x000000f900477202 */ /* 0x002fc40000000f00 */
[----:B------:R-:W-:Y:S02]  /*10c20*/  MOV R68, R252 ;  /* 0x000000fc00447202 */ /* 0x000fe40000000f00 */
[----:B------:R-:W-:Y:S02]  /*10c30*/  MOV R66, 0x1f ;  /* 0x0000001f00427802 */ /* 0x000fe40000000f00 */
[----:B------:R-:W-:Y:S02]  /*10c40*/  MOV R249, 0xffffffff ;  /* 0xffffffff00f97802 */ /* 0x000fe40000000f00 */
[----:B------:R-:W-:Y:S02]  /*10c50*/  MOV R64, 0x10c70 ;  /* 0x00010c7000407802 */ /* 0x000fe40000000f00 */
[----:B------:R-:W-:Y:S05]  /*10c60*/  CALL.REL.NOINC `($__internal_105_$__cuda_sm70_shflsync_down) ;  /* 0x0000095000007944 */ /* 0x000fea0003c00000 */
[----:B01----:R-:W-:Y:S05]  /*10c70*/  BRA `(.L_x_4371) ;  /* 0xffff9a5000007947 */ /* 0x003fea000383ffff */
.L_x_4340:
[----:B------:R-:W-:Y:S01]  /*10c80*/  HFMA2.MMA R67, -RZ, RZ, 0, 4.76837158203125e-07 ;  /* 0x00000008ff437435 */ /* 0x000fe200000001ff */
[----:B------:R-:W-:Y:S02]  /*10c90*/  MOV R68, R241 ;  /* 0x000000f100447202 */ /* 0x000fe40000000f00 */
[----:B------:R-:W-:Y:S02]  /*10ca0*/  MOV R66, 0x1f ;  /* 0x0000001f00427802 */ /* 0x000fe40000000f00 */
[----:B0-----:R-:W-:-:S02]  /*10cb0*/  MOV R249, 0xffffffff ;  /* 0xffffffff00f97802 */ /* 0x001fc40000000f00 */
[----:B------:R-:W-:Y:S02]  /*10cc0*/  MOV R64, 0x10ce0 ;  /* 0x00010ce000407802 */ /* 0x000fe40000000f00 */
[----:B-1234-:R-:W-:Y:S05]  /*10cd0*/  CALL.REL.NOINC `($__internal_105_$__cuda_sm70_shflsync_down) ;  /* 0x000008e000007944 */ /* 0x01efea0003c00000 */
[----:B0-----:R-:W-:Y:S01]  /*10ce0*/  HFMA2.MMA R67, -RZ, RZ, 0, 4.76837158203125e-07 ;  /* 0x00000008ff437435 */ /* 0x001fe200000001ff */
[----:B-1----:R-:W-:Y:S02]  /*10cf0*/  MOV R69, R249 ;  /* 0x000000f900457202 */ /* 0x002fe40000000f00 */
[----:B------:R-:W-:Y:S02]  /*10d00*/  MOV R68, R240 ;  /* 0x000000f000447202 */ /* 0x000fe40000000f00 */
[----:B------:R-:W-:Y:S02]  /*10d10*/  MOV R66, 0x1f ;  /* 0x0000001f00427802 */ /* 0x000fe40000000f00 */
[----:B------:R-:W-:Y:S02]  /*10d20*/  MOV R249, 0xffffffff ;  /* 0xffffffff00f97802 */ /* 0x000fe40000000f00 */
[----:B------:R-:W-:Y:S02]  /*10d30*/  MOV R64, 0x10d50 ;  /* 0x00010d5000407802 */ /* 0x000fe40000000f00 */
[----:B------:R-:W-:Y:S05]  /*10d40*/  CALL.REL.NOINC `($__internal_105_$__cuda_sm70_shflsync_down) ;  /* 0x0000087000007944 */ /* 0x000fea0003c00000 */
[----:B0-----:R-:W-:Y:S01]  /*10d50*/  HFMA2.MMA R67, -RZ, RZ, 0, 4.76837158203125e-07 ;  /* 0x00000008ff437435 */ /* 0x001fe200000001ff */
[----:B-1----:R-:W-:-:S02]  /*10d60*/  MOV R70, R249 ;  /* 0x000000f900467202 */ /* 0x002fc40000000f00 */
[----:B------:R-:W-:Y:S02]  /*10d70*/  MOV R68, R239 ;  /* 0x000000ef00447202 */ /* 0x000fe40000000f00 */
[----:B------:R-:W-:Y:S02]  /*10d80*/  MOV R66, 0x1f ;  /* 0x0000001f00427802 */ /* 0x000fe40000000f00 */
[----:B------:R-:W-:Y:S02]  /*10d90*/  MOV R249, 0xffffffff ;  /* 0xffffffff00f97802 */ /* 0x000fe40000000f00 */
[----:B------:R-:W-:Y:S02]  /*10da0*/  MOV R64, 0x10dc0 ;  /* 0x00010dc000407802 */ /* 0x000fe40000000f00 */
[----:B------:R-:W-:Y:S05]  /*10db0*/  CALL.REL.NOINC `($__internal_105_$__cuda_sm70_shflsync_down) ;  /* 0x0000080000007944 */ /* 0x000fea0003c00000 */
[----:B0-----:R-:W-:Y:S01]  /*10dc0*/  HFMA2.MMA R67, -RZ, RZ, 0, 4.76837158203125e-07 ;  /* 0x00000008ff437435 */ /* 0x001fe200000001ff */
[----:B-1----:R-:W-:Y:S02]  /*10dd0*/  MOV R71, R249 ;  /* 0x000000f900477202 */ /* 0x002fe40000000f00 */
[----:B------:R-:W-:Y:S02]  /*10de0*/  MOV R68, R252 ;  /* 0x000000fc00447202 */ /* 0x000fe40000000f00 */
[----:B------:R-:W-:-:S02]  /*10df0*/  MOV R66, 0x1f ;  /* 0x0000001f00427802 */ /* 0x000fc40000000f00 */
[----:B------:R-:W-:Y:S02]  /*10e00*/  MOV R249, 0xffffffff ;  /* 0xffffffff00f97802 */ /* 0x000fe40000000f00 */
[----:B------:R-:W-:Y:S02]  /*10e10*/  MOV R64, 0x10e30 ;  /* 0x00010e3000407802 */ /* 0x000fe40000000f00 */
[----:B------:R-:W-:Y:S05]  /*10e20*/  CALL.REL.NOINC `($__internal_105_$__cuda_sm70_shflsync_down) ;  /* 0x0000079000007944 */ /* 0x000fea0003c00000 */
[----:B01----:R-:W-:Y:S05]  /*10e30*/  BRA `(.L_x_4372) ;  /* 0xffff99d000007947 */ /* 0x003fea000383ffff */
.L_x_4343:
[----:B------:R-:W-:Y:S01]  /*10e40*/  HFMA2.MMA R67, -RZ, RZ, 0, 9.5367431640625e-07 ;  /* 0x00000010ff437435 */ /* 0x000fe200000001ff */
[----:B------:R-:W-:Y:S02]  /*10e50*/  MOV R68, R241 ;  /* 0x000000f100447202 */ /* 0x000fe40000000f00 */
[----:B------:R-:W-:Y:S02]  /*10e60*/  MOV R66, 0x1f ;  /* 0x0000001f00427802 */ /* 0x000fe40000000f00 */
[----:B0-----:R-:W-:Y:S02]  /*10e70*/  MOV R249, 0xffffffff ;  /* 0xffffffff00f97802 */ /* 0x001fe40000000f00 */
[----:B------:R-:W-:Y:S02]  /*10e80*/  MOV R64, 0x10ea0 ;  /* 0x00010ea000407802 */ /* 0x000fe40000000f00 */
[----:B-1234-:R-:W-:Y:S05]  /*10e90*/  CALL.REL.NOINC `($__internal_105_$__cuda_sm70_shflsync_down) ;  /* 0x0000072000007944 */ /* 0x01efea0003c00000 */
[----:B-1----:R-:W-:Y:S01]  /*10ea0*/  MOV R69, R249 ;  /* 0x000000f900457202 */ /* 0x002fe20000000f00 */
[----:B0-----:R-:W-:Y:S05]  /*10eb0*/  BRA `(.L_x_4373) ;  /* 0xffff9a6000007947 */ /* 0x001fea000383ffff */
.L_x_4344:
[----:B------:R-:W-:Y:S01]  /*10ec0*/  HFMA2.MMA R67, -RZ, RZ, 0, 9.5367431640625e-07 ;  /* 0x00000010ff437435 */ /* 0x000fe200000001ff */
[----:B------:R-:W-:-:S02]  /*10ed0*/  MOV R68, R240 ;  /* 0x000000f000447202 */ /* 0x000fc40000000f00 */
[----:B------:R-:W-:Y:S02]  /*10ee0*/  MOV R66, 0x1f ;  /* 0x0000001f00427802 */ /* 0x000fe40000000f00 */
[----:B0-----:R-:W-:Y:S02]  /*10ef0*/  MOV R249, 0xffffffff ;  /* 0xffffffff00f97802 */ /* 0x001fe40000000f00 */
[----:B------:R-:W-:Y:S02]  /*10f00*/  MOV R64, 0x10f20 ;  /* 0x00010f2000407802 */ /* 0x000fe40000000f00 */
[----:B-1234-:R-:W-:Y:S05]  /*10f10*/  CALL.REL.NOINC `($__internal_105_$__cuda_sm70_shflsync_down) ;  /* 0x000006a000007944 */ /* 0x01efea0003c00000 */
[----:B0-----:R-:W-:Y:S01]  /*10f20*/  HFMA2.MMA R67, -RZ, RZ, 0, 9.5367431640625e-07 ;  /* 0x00000010ff437435 */ /* 0x001fe200000001ff */
[----:B-1----:R-:W-:Y:S02]  /*10f30*/  MOV R70, R249 ;  /* 0x000000f900467202 */ /* 0x002fe40000000f00 */
[----:B------:R-:W-:Y:S02]  /*10f40*/  MOV R68, R239 ;  /* 0x000000ef00447202 */ /* 0x000fe40000000f00 */
[----:B------:R-:W-:Y:S02]  /*10f50*/  MOV R66, 0x1f ;  /* 0x0000001f00427802 */ /* 0x000fe40000000f00 */
[----:B------:R-:W-:-:S02]  /*10f60*/  MOV R249, 0xffffffff ;  /* 0xffffffff00f97802 */ /* 0x000fc40000000f00 */
[----:B------:R-:W-:Y:S02]  /*10f70*/  MOV R64, 0x10f90 ;  /* 0x00010f9000407802 */ /* 0x000fe40000000f00 */
[----:B------:R-:W-:Y:S05]  /*10f80*/  CALL.REL.NOINC `($__internal_105_$__cuda_sm70_shflsync_down) ;  /* 0x0000063000007944 */ /* 0x000fea0003c00000 */
[----:B0-----:R-:W-:Y:S01]  /*10f90*/  HFMA2.MMA R67, -RZ, RZ, 0, 9.5367431640625e-07 ;  /* 0x00000010ff437435 */ /* 0x001fe200000001ff */
[----:B-1----:R-:W-:Y:S02]  /*10fa0*/  MOV R71, R249 ;  /* 0x000000f900477202 */ /* 0x002fe40000000f00 */
[----:B------:R-:W-:Y:S02]  /*10fb0*/  MOV R68, R252 ;  /* 0x000000fc00447202 */ /* 0x000fe40000000f00 */
[----:B------:R-:W-:Y:S02]  /*10fc0*/  MOV R66, 0x1f ;  /* 0x0000001f00427802 */ /* 0x000fe40000000f00 */
[----:B------:R-:W-:Y:S02]  /*10fd0*/  MOV R249, 0xffffffff ;  /* 0xffffffff00f97802 */ /* 0x000fe40000000f00 */
[----:B------:R-:W-:Y:S02]  /*10fe0*/  MOV R64, 0x11000 ;  /* 0x0001100000407802 */ /* 0x000fe40000000f00 */
[----:B------:R-:W-:Y:S05]  /*10ff0*/  CALL.REL.NOINC `($__internal_105_$__cuda_sm70_shflsync_down) ;  /* 0x000005c000007944 */ /* 0x000fea0003c00000 */
[----:B01----:R-:W-:Y:S05]  /*11000*/  BRA `(.L_x_4374) ;  /* 0xffff995000007947 */ /* 0x003fea000383ffff */
.L_x_4347:
[----:B------:R-:W-:Y:S01]  /*11010*/  HFMA2.MMA R66, -RZ, RZ, 0, 0 ;  /* 0x00000000ff427435 */ /* 0x000fe200000001ff */
[----:B------:R-:W-:-:S02]  /*11020*/  MOV R68, R241 ;  /* 0x000000f100447202 */ /* 0x000fc40000000f00 */
[----:B------:R-:W-:Y:S02]  /*11030*/  MOV R65, 0x1f ;  /* 0x0000001f00417802 */ /* 0x000fe40000000f00 */
[----:B------:R-:W-:Y:S02]  /*11040*/  MOV R67, 0xffffffff ;  /* 0xffffffff00437802 */ /* 0x000fe40000000f00 */
[----:B------:R-:W-:Y:S02]  /*11050*/  MOV R64, 0x11070 ;  /* 0x0001107000407802 */ /* 0x000fe40000000f00 */
[----:B01234-:R-:W-:Y:S05]  /*11060*/  CALL.REL.NOINC `($__internal_106_$__cuda_sm70_shflsync_idx_p) ;  /* 0x0000059000007944 */ /* 0x01ffea0003c00000 */
[----:B------:R-:W-:Y:S01]  /*11070*/  HFMA2.MMA R66, -RZ, RZ, 0, 0 ;  /* 0x00000000ff427435 */ /* 0x000fe200000001ff */
[----:B-1----:R-:W-:Y:S02]  /*11080*/  MOV R245, R65 ;  /* 0x0000004100f57202 */ /* 0x002fe40000000f00 */
[----:B------:R-:W-:Y:S02]  /*11090*/  MOV R68, R240 ;  /* 0x000000f000447202 */ /* 0x000fe40000000f00 */
[----:B------:R-:W-:Y:S02]  /*110a0*/  MOV R65, 0x1f ;  /* 0x0000001f00417802 */ /* 0x000fe40000000f00 */
[----:B------:R-:W-:-:S02]  /*110b0*/  MOV R67, 0xffffffff ;  /* 0xffffffff00437802 */ /* 0x000fc40000000f00 */
[----:B------:R-:W-:Y:S02]  /*110c0*/  MOV R64, 0x110e0 ;  /* 0x000110e000407802 */ /* 0x000fe40000000f00 */
[----:B------:R-:W-:Y:S05]  /*110d0*/  CALL.REL.NOINC `($__internal_106_$__cuda_sm70_shflsync_idx_p) ;  /* 0x0000052000007944 */ /* 0x000fea0003c00000 */
[----:B------:R-:W-:Y:S01]  /*110e0*/  HFMA2.MMA R66, -RZ, RZ, 0, 0 ;  /* 0x00000000ff427435 */ /* 0x000fe200000001ff */
[----:B-1----:R-:W-:Y:S02]  /*110f0*/  MOV R246, R65 ;  /* 0x0000004100f67202 */ /* 0x002fe40000000f00 */
[----:B------:R-:W-:Y:S02]  /*11100*/  MOV R68, R239 ;  /* 0x000000ef00447202 */ /* 0x000fe40000000f00 */
[----:B------:R-:W-:Y:S02]  /*11110*/  MOV R65, 0x1f ;  /* 0x0000001f00417802 */ /* 0x000fe40000000f00 */
[----:B------:R-:W-:Y:S02]  /*11120*/  MOV R67, 0xffffffff ;  /* 0xffffffff00437802 */ /* 0x000fe40000000f00 */
[----:B------:R-:W-:Y:S02]  /*11130*/  MOV R64, 0x11150 ;  /* 0x0001115000407802 */ /* 0x000fe40000000f00 */
        /* <DEDUP_REMOVED lines=8> */
[----:B------:R-:W-:Y:S01]  /*111c0*/  HFMA2.MMA R67, -RZ, RZ, 0, 5.9604644775390625e-08 ;  /* 0x00000001ff437435 */ /* 0x000fe200000001ff */
[----:B-1----:R-:W-:Y:S02]  /*111d0*/  MOV R243, R65 ;  /* 0x0000004100f37202 */ /* 0x002fe40000000f00 */
[----:B------:R-:W-:Y:S02]  /*111e0*/  MOV R68, R241 ;  /* 0x000000f100447202 */ /* 0x000fe40000000f00 */
[----:B------:R-:W-:-:S02]  /*111f0*/  MOV R66, 0x1f ;  /* 0x0000001f00427802 */ /* 0x000fc40000000f00 */
[----:B------:R-:W-:Y:S02]  /*11200*/  MOV R249, 0xffffffff ;  /* 0xffffffff00f97802 */ /* 0x000fe40000000f00 */
[----:B------:R-:W-:Y:S02]  /*11210*/  MOV R64, 0x11230 ;  /* 0x0001123000407802 */ /* 0x000fe40000000f00 */
[----:B------:R-:W-:Y:S05]  /*11220*/  CALL.REL.NOINC `($__internal_105_$__cuda_sm70_shflsync_down) ;  /* 0x0000039000007944 */ /* 0x000fea0003c00000 */
[----:B0-----:R-:W-:Y:S01]  /*11230*/  HFMA2.MMA R67, -RZ, RZ, 0, 5.9604644775390625e-08 ;  /* 0x00000001ff437435 */ /* 0x001fe200000001ff */
[----:B-1----:R-:W-:Y:S02]  /*11240*/  MOV R248, R249 ;  /* 0x000000f900f87202 */ /* 0x002fe40000000f00 */
[----:B------:R-:W-:Y:S02]  /*11250*/  MOV R68, R240 ;  /* 0x000000f000447202 */ /* 0x000fe40000000f00 */
[----:B------:R-:W-:Y:S02]  /*11260*/  MOV R66, 0x1f ;  /* 0x0000001f00427802 */ /* 0x000fe40000000f00 */
[----:B------:R-:W-:Y:S02]  /*11270*/  MOV R249, 0xffffffff ;  /* 0xffffffff00f97802 */ /* 0x000fe40000000f00 */
[----:B------:R-:W-:-:S02]  /*11280*/  MOV R64, 0x112a0 ;  /* 0x000112a000407802 */ /* 0x000fc40000000f00 */
[----:B------:R-:W-:Y:S05]  /*11290*/  CALL.REL.NOINC `($__internal_105_$__cuda_sm70_shflsync_down) ;  /* 0x0000032000007944 */ /* 0x000fea0003c00000 */
[----:B0-----:R-:W-:Y:S01]  /*112a0*/  HFMA2.MMA R67, -RZ, RZ, 0, 5.9604644775390625e-08 ;  /* 0x00000001ff437435 */ /* 0x001fe200000001ff */
[----:B-1----:R-:W-:-:S02]  /*112b0*/  MOV R247, R249 ;  /* 0x000000f900f77202 */ /* 0x002fc40000000f00 */
[----:B------:R-:W-:Y:S02]  /*112c0*/  MOV R68, R239 ;  /* 0x000000ef00447202 */ /* 0x000fe40000000f00 */
[----:B------:R-:W-:Y:S02]  /*112d0*/  MOV R66, 0x1f ;  /* 0x0000001f00427802 */ /* 0x000fe40000000f00 */
[----:B------:R-:W-:Y:S02]  /*112e0*/  MOV R249, 0xffffffff ;  /* 0xffffffff00f97802 */ /* 0x000fe40000000f00 */
[----:B------:R-:W-:Y:S02]  /*112f0*/  MOV R64, 0x11310 ;  /* 0x0001131000407802 */ /* 0x000fe40000000f00 */
[----:B------:R-:W-:Y:S05]  /*11300*/  CALL.REL.NOINC `($__internal_105_$__cuda_sm70_shflsync_down) ;  /* 0x000002b000007944 */ /* 0x000fea0003c00000 */
[----:B0-----:R-:W-:Y:S01]  /*11310*/  HFMA2.MMA R67, -RZ, RZ, 0, 5.9604644775390625e-08 ;  /* 0x00000001ff437435 */ /* 0x001fe200000001ff */
[----:B-1----:R-:W-:Y:S02]  /*11320*/  MOV R250, R249 ;  /* 0x000000f900fa7202 */ /* 0x002fe40000000f00 */
[----:B------:R-:W-:Y:S02]  /*11330*/  MOV R68, R252 ;  /* 0x000000fc00447202 */ /* 0x000fe40000000f00 */
[----:B------:R-:W-:-:S02]  /*11340*/  MOV R66, 0x1f ;  /* 0x0000001f00427802 */ /* 0x000fc40000000f00 */
[----:B------:R-:W-:Y:S02]  /*11350*/  MOV R249, 0xffffffff ;  /* 0xffffffff00f97802 */ /* 0x000fe40000000f00 */
[----:B------:R-:W-:Y:S02]  /*11360*/  MOV R64, 0x11380 ;  /* 0x0001138000407802 */ /* 0x000fe40000000f00 */
[----:B------:R-:W-:Y:S05]  /*11370*/  CALL.REL.NOINC `($__internal_105_$__cuda_sm70_shflsync_down) ;  /* 0x0000024000007944 */ /* 0x000fea0003c00000 */
        /* <DEDUP_REMOVED lines=12> */
[----:B-1----:R-:W-:Y:S05]  /*11440*/  CALL.REL.NOINC `($__internal_106_$__cuda_sm70_shflsync_idx_p) ;  /* 0x000001b000007944 */ /* 0x002fea0003c00000 */
        /* <DEDUP_REMOVED lines=21> */
[----:B-1----:R-:W-:Y:S01]  /*115a0*/  MOV R251, R65 ;  /* 0x0000004100fb7202 */ /* 0x002fe20000000f00 */
[----:B------:R-:W-:Y:S05]  /*115b0*/  BRA `(.L_x_4375) ;  /* 0xffff95c000007947 */ /* 0x000fea000383ffff */
        .weak           $__internal_105_$__cuda_sm70_shflsync_down
        .type           $__internal_105_$__cuda_sm70_shflsync_down,@function
        .size           $__internal_105_$__cuda_sm70_shflsync_down,($__internal_106_$__cuda_sm70_shflsync_idx_p - $__internal_105_$__cuda_sm70_shflsync_down)
$__internal_105_$__cuda_sm70_shflsync_down:
[----:B------:R-:W-:Y:S01]  /*115c0*/  HFMA2.MMA R65, -RZ, RZ, 0, 0 ;  /* 0x00000000ff417435 */ /* 0x000fe200000001ff */
[----:B------:R-:W-:Y:S04]  /*115d0*/  WARPSYNC R249 ;  /* 0x000000f900007348 */ /* 0x000fe80003800000 */
[----:B------:R0:W1:Y:S01]  /*115e0*/  SHFL.DOWN PT, R249, R68, R67, R66 ;  /* 0x0800004344f97389 */ /* 0x00006200000e0042 */
[----:B------:R-:W-:Y:S05]  /*115f0*/  RET.REL.NODEC R64 `(_Z25selective_scan_bwd_kernelI32Selective_Scan_bwd_kernel_traitsILi64ELi16ELb0ELb0ELb0ELb1ELb1EN3c104HalfENS1_7complexIfEEEEv12SSMParamsBwd) ;  /* 0xfffeea0040007950 */ /* 0x000fea0003c3ffff */
        .weak           $__internal_106_$__cuda_sm70_shflsync_idx_p
        .type           $__internal_106_$__cuda_sm70_shflsync_idx_p,@function
        .size           $__internal_106_$__cuda_sm70_shflsync_idx_p,($__internal_107_$__cuda_sm70_shflsync_up - $__internal_106_$__cuda_sm70_shflsync_idx_p)
$__internal_106_$__cuda_sm70_shflsync_idx_p:
[----:B------:R-:W-:Y:S04]  /*11600*/  WARPSYNC R67 ;  /* 0x0000004300007348 */ /* 0x000fe80003800000 */
[----:B------:R0:W1:Y:S02]  /*11610*/  SHFL.IDX PT, R65, R68, R66, R65 ;  /* 0x0000004244417389 */ /* 0x00006400000e0041 */
[----:B0-----:R-:W-:Y:S01]  /*11620*/  HFMA2.MMA R67, -RZ, RZ, 0, 0 ;  /* 0x00000000ff437435 */ /* 0x001fe200000001ff */
[----:B------:R-:W-:-:S05]  /*11630*/  MOV R66, R64 ;  /* 0x0000004000427202 */ /* 0x000fca0000000f00 */
[----:B------:R-:W-:Y:S05]  /*11640*/  RET.REL.NODEC R66 `(_Z25selective_scan_bwd_kernelI32Selective_Scan_bwd_kernel_traitsILi64ELi16ELb0ELb0ELb0ELb1ELb1EN3c104HalfENS1_7complexIfEEEEv12SSMParamsBwd) ;  /* 0xfffee9b042007950 */ /* 0x000fea0003c3ffff */
        .weak           $__internal_107_$__cuda_sm70_shflsync_up
        .type           $__internal_107_$__cuda_sm70_shflsync_up,@function
        .size           $__internal_107_$__cuda_sm70_shflsync_up,(.L_x_14539 - $__internal_107_$__cuda_sm70_shflsync_up)
$__internal_107_$__cuda_sm70_shflsync_up:
[----:B------:R-:W-:Y:S01]  /*11650*/  MOV R65, 0x0 ;  /* 0x0000000000417802 */ /* 0x000fe20000000f00 */
[----:B------:R-:W-:Y:S04]  /*11660*/  WARPSYNC R67 ;  /* 0x0000004300007348 */ /* 0x000fe80003800000 */
[----:B------:R0:W1:Y:S01]  /*11670*/  SHFL.UP PT, R67, R220, R217, R218 ;  /* 0x040000d9dc437389 */ /* 0x00006200000e00da */
[----:B------:R-:W-:Y:S05]  /*11680*/  RET.REL.NODEC R64 `(_Z25selective_scan_bwd_kernelI32Selective_Scan_bwd_kernel_traitsILi64ELi16ELb0ELb0ELb0ELb1ELb1EN3c104HalfENS1_7complexIfEEEEv12SSMParamsBwd) ;  /* 0xfffee97040007950 */ /* 0x000fea0003c3ffff */
.L_x_4376:
        /* <DEDUP_REMOVED lines=15> */
.L_x_14539:


//--------------------- .text._Z25selective_scan_bwd_kernelI32Selective_Scan_bwd_kernel_traitsILi64ELi16ELb0ELb0ELb1ELb0ELb0EN3c104HalfENS1_7complexIfEEEEv12SSMParamsBwd --------------------------
	.section	.text._Z25selective_scan_bwd_kernelI32Selective_Scan_bwd_kernel_traitsILi64ELi16ELb0ELb0ELb1ELb0ELb0EN3c104HalfENS1_7complexIfEEEEv12SSMParamsBwd,"ax",@progbits
	.sectioninfo	@"SHI_REGISTERS=255"
	.align	128
        .global         _Z25selective_scan_bwd_kernelI32Selective_Scan_bwd_kernel_traitsILi64ELi16ELb0ELb0ELb1ELb0ELb0EN3c104HalfENS1_7complexIfEEEEv12SSMParamsBwd
        .type           _Z25selective_scan_bwd_kernelI32Selective_Scan_bwd_kernel_traitsILi64ELi16ELb0ELb0ELb1ELb0ELb0EN3c104HalfENS1_7complexIfEEEEv12SSMParamsBwd,@function
        .size           _Z25selective_scan_bwd_kernelI32Selective_Scan_bwd_kernel_traitsILi64ELi16ELb0ELb0ELb1ELb0ELb0EN3c104HalfENS1_7complexIfEEEEv12SSMParamsBwd,(.L_x_14542 - _Z25selective_scan_bwd_kernelI32Selective_Scan_bwd_kernel_traitsILi64ELi16ELb0ELb0ELb1ELb0ELb0EN3c104HalfENS1_7complexIfEEEEv12SSMParamsBwd)
        .other          _Z25selective_scan_bwd_kernelI32Selective_Scan_bwd_kernel_traitsILi64ELi16ELb0ELb0ELb1ELb0ELb0EN3c104HalfENS1_7complexIfEEEEv12SSMParamsBwd,@"STO_CUDA_ENTRY STV_DEFAULT"
_Z25selective_scan_bwd_kernelI32Selective_Scan_bwd_kernel_traitsILi64ELi16ELb0ELb0ELb1ELb0ELb0EN3c104HalfENS1_7complexIfEEEEv12SSMParamsBwd:
.text._Z25selective_scan_bwd_kernelI32Selective_Scan_bwd_kernel_traitsILi64ELi16ELb0ELb0ELb1ELb0ELb0EN3c104HalfENS1_7complexIfEEEEv12SSMParamsBwd:
        /* <DEDUP_REMOVED lines=165> */
.L_x_4484:
        /* <DEDUP_REMOVED lines=290> */
[----:B------:R-:W-:-:S03]  /*1c70*/  ISETP.GE.AND P1, PT, R47, R156, PT ;  /* 0x0000009c2f00720c */ /* 0x000fc60003f26270 */
        /* <DEDUP_REMOVED lines=97> */
[----:B------:R-:W-:Y:S01]  /*2290*/  CS2R R36, SRZ ;  /* 0x0000000000247805 */ /* 0x000fe2000001ff00 */
[----:B------:R-:W-:Y:S01]  /*22a0*/  CS2R R34, SRZ ;  /* 0x0000000000227805 */ /* 0x000fe2000001ff00 */
        /* <DEDUP_REMOVED lines=20> */
[----:B------:R-:W-:Y:S01]  /*23f0*/  HFMA2.MMA R49, -RZ, RZ, 0, 0 ;  /* 0x00000000ff317435 */ /* 0x000fe200000001ff */
[----:B------:R-:W-:Y:S01]  /*2400*/  HADD2.F32 R9, -RZ, R9.H0_H0 ;  /* 0x20000009ff097230 */ /* 0x000fe20000004100 */
[----:B------:R-:W-:Y:S01]  /*2410*/  ULEA.HI UR9, UR34, UR34, URZ, 0x1 ;  /* 0x0000002222097291 */ /* 0x000fe2000f8f083f */
[----:B------:R-:W-:Y:S01]  /*2420*/  HADD2.F32 R0, -RZ, R0.H0_H0 ;  /* 0x20000000ff007230 */ /* 0x000fe20000004100 */
[----:B------:R-:W-:Y:S01]  /*2430*/  UMOV UR7, URZ ;  /* 0x0000003f00077c82 */ /* 0x000fe20008000000 */
[----:B------:R-:W-:Y:S01]  /*2440*/  HADD2.F32 R4, -RZ, R4.H0_H0 ;  /* 0x20000004ff047230 */ /* 0x000fe20000004100 */
[----:B------:R-:W-:Y:S01]  /*2450*/  ULOP3.LUT UR9, UR9, 0xfffffe, URZ, 0xc0, !UPT ;  /* 0x00fffffe09097892 */ /* 0x000fe2000f8ec03f */
[----:B------:R-:W-:Y:S01]  /*2460*/  HADD2.F32 R5, -RZ, R5.H0_H0 ;  /* 0x20000005ff057230 */ /* 0x000fe20000004100 */
[----:B------:R-:W-:Y:S01]  /*2470*/  UMOV UR8, URZ ;  /* 0x0000003f00087c82 */ /* 0x000fe20008000000 */
[----:B------:R-:W-:Y:S01]  /*2480*/  HADD2.F32 R6, -RZ, R6.H0_H0 ;  /* 0x20000006ff067230 */ /* 0x000fe20000004100 */
[----:B------:R-:W-:Y:S01]  /*2490*/  UIADD3 UR34, UR34, -UR9, URZ ;  /* 0x8000000922227290 */ /* 0x000fe2000fffe03f */
[----:B------:R-:W-:-:S02]  /*24a0*/  HADD2.F32 R7, -RZ, R7.H0_H0 ;  /* 0x20000007ff077230 */ /* 0x000fc40000004100 */
        /* <DEDUP_REMOVED lines=18> */
[----:B------:R-:W-:Y:S01]  /*25d0*/  LOP3.LUT R17, R98, 0x1f, RZ, 0xc0, !PT ;  /* 0x0000001f62117812 */ /* 0x000fe200078ec0ff */
        /* <DEDUP_REMOVED lines=8> */
.L_x_4479:
        /* <DEDUP_REMOVED lines=18> */
[----:B------:R-:W-:Y:S01]  /*2780*/  LOP3.LUT R62, R98, 0x7ffffe0, RZ, 0xc0, !PT ;  /* 0x07ffffe0623e7812 */ /* 0x000fe200078ec0ff */
[----:B------:R-:W-:Y:S01]  /*2790*/  ULDC UR22, c[0x0][0x168] ;  /* 0x00005a0000167ab9 */ /* 0x000fe20000000800 */
[----:B------:R-:W-:Y:S01]  /*27a0*/  MOV R67, UR7 ;  /* 0x0000000700437c02 */ /* 0x000fe20008000f00 */
[----:B------:R-:W-:Y:S01]  /*27b0*/  UIADD3 UR22, -UR38, UR22, URZ ;  /* 0x0000001626167290 */ /* 0x000fe2000fffe13f */
[----:B------:R-:W-:Y:S01]  /*27c0*/  SHF.L.U32 R62, R62, 0x5, RZ ;  /* 0x000000053e3e7819 */ /* 0x000fe200000006ff */
[----:B------:R-:W-:Y:S01]  /*27d0*/  UIMAD UR20, UR39, UR20, URZ ;  /* 0x00000014271472a4 */ /* 0x000fe2000f8e023f */
[----:B------:R-:W-:Y:S01]  /*27e0*/  PRMT R101, RZ, 0x7610, R101 ;  /* 0x00007610ff657816 */ /* 0x000fe20000000065 */
[----:B------:R-:W-:Y:S01]  /*27f0*/  USHF.L.U32 UR22, UR22, 0x1, URZ ;  /* 0x0000000116167899 */ /* 0x000fe2000800063f */
[----:B------:R-:W-:Y:S01]  /*2800*/  LOP3.LUT R64, R62, 0xffffffe0, R17, 0xe2, !PT ;  /* 0xffffffe03e407812 */ /* 0x000fe200078ee211 */
[----:B------:R-:W-:Y:S01]  /*2810*/  UIMAD UR20, UR7, UR21, UR20 ;  /* 0x00000015071472a4 */ /* 0x000fe2000f8e0214 */
[----:B------:R-:W-:-:S02]  /*2820*/  PRMT R99, RZ, 0x7610, R99 ;  /* 0x00007610ff637816 */ /* 0x000fc40000000063 */
[----:B------:R-:W-:Y:S02]  /*2830*/  LOP3.LUT R62, R64, 0x20, RZ, 0xfc, !PT ;  /* 0x00000020403e7812 */ /* 0x000fe400078efcff */
[--C-:B------:R-:W-:Y:S02]  /*2840*/  SHF.R.S32.HI R65, RZ, 0x1f, R64.reuse ;  /* 0x0000001fff417819 */ /* 0x100fe40000011440 */
[----:B------:R-:W-:Y:S02]  /*2850*/  ISETP.GE.AND P4, PT, R62, UR22, PT ;  /* 0x000000163e007c0c */ /* 0x000fe4000bf86270 */
[C---:B------:R-:W-:Y:S01]  /*2860*/  LOP3.LUT R62, R64.reuse, 0x40, RZ, 0xfc, !PT ;  /* 0x00000040403e7812 */ /* 0x040fe200078efcff */
[----:B------:R-:W-:Y:S01]  /*2870*/  IMAD.WIDE.U32 R66, R67, c[0x0][0x1c0], R64 ;  /* 0x0000700043427a25 */ /* 0x000fe200078e0040 */
[----:B------:R-:W-:Y:S02]  /*2880*/  ISETP.GE.AND P0, PT, R64, UR22, PT ;  /* 0x0000001640007c0c */ /* 0x000fe4000bf06270 */
[----:B------:R-:W-:-:S02]  /*2890*/  ISETP.GE.AND P3, PT, R62, UR22, PT ;  /* 0x000000163e007c0c */ /* 0x000fc4000bf66270 */
[----:B------:R-:W-:Y:S02]  /*28a0*/  LOP3.LUT R62, R64, 0x60, RZ, 0xfc, !PT ;  /* 0x00000060403e7812 */ /* 0x000fe400078efcff */
[----:B------:R-:W-:Y:S02]  /*28b0*/  IADD3 R63, R67, UR20, RZ ;  /* 0x00000014433f7c10 */ /* 0x000fe4000fffe0ff */
[----:B------:R-:W-:Y:S02]  /*28c0*/  ISETP.GE.AND P2, PT, R62, UR22, PT ;  /* 0x000000163e007c0c */ /* 0x000fe4000bf46270 */
[C---:B------:R-:W-:Y:S02]  /*28d0*/  LEA R62, P5, R66.reuse, UR29, 0x1 ;  /* 0x0000001d423e7c11 */ /* 0x040fe4000f8a08ff */
[----:B------:R-:W-:Y:S02]  /*28e0*/  PRMT R69, RZ, 0x7610, R69 ;  /* 0x00007610ff457816 */ /* 0x000fe40000000045 */
[----:B------:R-:W-:-:S02]  /*28f0*/  LEA.HI.X R63, R66, UR32, R63, 0x1, P5 ;  /* 0x00000020423f7c11 */ /* 0x000fc4000a8f0c3f */
[C---:B------:R-:W-:Y:S02]  /*2900*/  LOP3.LUT R65, R64.reuse, 0x80, RZ, 0xfc, !PT ;  /* 0x0000008040417812 */ /* 0x040fe400078efcff */
[C---:B------:R-:W-:Y:S01]  /*2910*/  LOP3.LUT R68, R64.reuse, 0xa0, RZ, 0xfc, !PT ;  /* 0x000000a040447812 */ /* 0x040fe200078efcff */
[----:B------:R0:W3:Y:S01]  /*2920*/  @!P0 LDG.E.U16 R101, [R62.64] ;  /* 0x0000001e3e658981 */ /* 0x0000e2000c1e1500 */
[----:B------:R-:W-:Y:S02]  /*2930*/  ISETP.GE.AND P1, PT, R65, UR22, PT ;  /* 0x0000001641007c0c */ /* 0x000fe4000bf26270 */
[----:B------:R-:W-:Y:S01]  /*2940*/  LOP3.LUT R65, R64, 0xe0, RZ, 0xfc, !PT ;  /* 0x000000e040417812 */ /* 0x000fe200078efcff */
[----:B------:R0:W4:Y:S01]  /*2950*/  @!P4 LDG.E.U16 R99, [R62.64+0x40] ;  /* 0x0000401e3e63c981 */ /* 0x000122000c1e1500 */
[----:B------:R-:W-:Y:S02]  /*2960*/  ISETP.GE.AND P6, PT, R68, UR22, PT ;  /* 0x0000001644007c0c */ /* 0x000fe4000bfc6270 */
[----:B------:R-:W-:Y:S01]  /*2970*/  LOP3.LUT R66, R64, 0x100, RZ, 0xfc, !PT ;  /* 0x0000010040427812 */ /* 0x000fe200078efcff */
[----:B------:R0:W3:Y:S01]  /*2980*/  @!P3 LDG.E.U16 R69, [R62.64+0x80] ;  /* 0x0000801e3e45b981 */ /* 0x0000e2000c1e1500 */
[----:B------:R-:W-:-:S02]  /*2990*/  ISETP.GE.AND P0, PT, R65, UR22, PT ;  /* 0x0000001641007c0c */ /* 0x000fc4000bf06270 */
[----:B------:R-:W-:Y:S02]  /*29a0*/  PRMT R65, RZ, 0x7610, R65 ;  /* 0x00007610ff417816 */ /* 0x000fe40000000041 */
[----:B------:R-:W-:Y:S02]  /*29b0*/  PRMT R68, RZ, 0x7610, R68 ;  /* 0x00007610ff447816 */ /* 0x000fe40000000044 */
[----:B------:R-:W-:Y:S02]  /*29c0*/  LOP3.LUT R67, R64, 0xc0, RZ, 0xfc, !PT ;  /* 0x000000c040437812 */ /* 0x000fe400078efcff */
[----:B------:R0:W3:Y:S01]  /*29d0*/  @!P2 LDG.E.U16 R65, [R62.64+0xc0] ;  /* 0x0000c01e3e41a981 */ /* 0x0000e2000c1e1500 */
[----:B------:R-:W-:-:S03]  /*29e0*/  ISETP.GE.AND P4, PT, R66, UR22, PT ;  /* 0x0000001642007c0c */ /* 0x000fc6000bf86270 */
[----:B------:R0:W3:Y:S01]  /*29f0*/  @!P1 LDG.E.U16 R68, [R62.64+0x100] ;  /* 0x0001001e3e449981 */ /* 0x0000e2000c1e1500 */
[----:B------:R-:W-:Y:S02]  /*2a00*/  LOP3.LUT R66, R64, 0x120, RZ, 0xfc, !PT ;  /* 0x0000012040427812 */ /* 0x000fe400078efcff */
[----:B------:R-:W-:Y:S02]  /*2a10*/  ISETP.GE.AND P5, PT, R67, UR22, PT ;  /* 0x0000001643007c0c */ /* 0x000fe4000bfa6270 */
[----:B------:R-:W-:Y:S02]  /*2a20*/  ISETP.GE.AND P3, PT, R66, UR22, PT ;  /* 0x0000001642007c0c */ /* 0x000fe4000bf66270 */
[----:B------:R-:W-:Y:S02]  /*2a30*/  LOP3.LUT R66, R64, 0x160, RZ, 0xfc, !PT ;  /* 0x0000016040427812 */ /* 0x000fe400078efcff */
[----:B------:R-:W-:Y:S02]  /*2a40*/  PRMT R105, RZ, 0x7610, R105 ;  /* 0x00007610ff697816 */ /* 0x000fe40000000069 */
[----:B------:R-:W-:-:S02]  /*2a50*/  ISETP.GE.AND P1, PT, R66, UR22, PT ;  /* 0x0000001642007c0c */ /* 0x000fc4000bf26270 */
[C---:B------:R-:W-:Y:S02]  /*2a60*/  LOP3.LUT R66, R64.reuse, 0x180, RZ, 0xfc, !PT ;  /* 0x0000018040427812 */ /* 0x040fe400078efcff */
[----:B------:R-:W-:Y:S01]  /*2a70*/  LOP3.LUT R67, R64, 0x140, RZ, 0xfc, !PT ;  /* 0x0000014040437812 */ /* 0x000fe200078efcff */
[----:B------:R0:W3:Y:S01]  /*2a80*/  @!P6 LDG.E.U16 R105, [R62.64+0x140] ;  /* 0x0001401e3e69e981 */ /* 0x0000e2000c1e1500 */
[----:B------:R-:W-:Y:S02]  /*2a90*/  PRMT R104, RZ, 0x7610, R104 ;  /* 0x00007610ff687816 */ /* 0x000fe40000000068 */
[----:B------:R-:W-:Y:S02]  /*2aa0*/  PRMT R106, RZ, 0x7610, R106 ;  /* 0x00007610ff6a7816 */ /* 0x000fe4000000006a */
[----:B------:R-:W-:Y:S02]  /*2ab0*/  ISETP.GE.AND P6, PT, R66, UR22, PT ;  /* 0x0000001642007c0c */ /* 0x000fe4000bfc6270 */
[----:B------:R-:W-:Y:S01]  /*2ac0*/  ISETP.GE.AND P2, PT, R67, UR22, PT ;  /* 0x0000001643007c0c */ /* 0x000fe2000bf46270 */
[----:B------:R0:W3:Y:S01]  /*2ad0*/  @!P0 LDG.E.U16 R104, [R62.64+0x1c0] ;  /* 0x0001c01e3e688981 */ /* 0x0000e2000c1e1500 */
[----:B------:R-:W-:-:S02]  /*2ae0*/  LOP3.LUT R66, R64, 0x1c0, RZ, 0xfc, !PT ;  /* 0x000001c040427812 */ /* 0x000fc400078efcff */
[----:B------:R-:W-:Y:S01]  /*2af0*/  LOP3.LUT R67, R64, 0x1a0, RZ, 0xfc, !PT ;  /* 0x000001a040437812 */ /* 0x000fe200078efcff */
[----:B------:R0:W3:Y:S01]  /*2b00*/  @!P5 LDG.E.U16 R106, [R62.64+0x180] ;  /* 0x0001801e3e6ad981 */ /* 0x0000e2000c1e1500 */
[----:B------:R-:W-:Y:S02]  /*2b10*/  PRMT R71, RZ, 0x7610, R71 ;  /* 0x00007610ff477816 */ /* 0x000fe40000000047 */
[----:B------:R-:W-:Y:S02]  /*2b20*/  PRMT R70, RZ, 0x7610, R70 ;  /* 0x00007610ff467816 */ /* 0x000fe40000000046 */
[----:B------:R-:W-:Y:S02]  /*2b30*/  ISETP.GE.AND P0, PT, R66, UR22, PT ;  /* 0x0000001642007c0c */ /* 0x000fe4000bf06270 */
[----:B------:R-:W-:Y:S01]  /*2b40*/  LOP3.LUT R66, R64, 0x200, RZ, 0xfc, !PT ;  /* 0x0000020040427812 */ /* 0x000fe200078efcff */
[----:B------:R0:W3:Y:S01]  /*2b50*/  @!P3 LDG.E.U16 R71, [R62.64+0x240] ;  /* 0x0002401e3e47b981 */ /* 0x0000e2000c1e1500 */
[----:B------:R-:W-:-:S02]  /*2b60*/  ISETP.GE.AND P5, PT, R67, UR22, PT ;  /* 0x0000001643007c0c */ /* 0x000fc4000bfa6270 */
[----:B------:R-:W-:Y:S01]  /*2b70*/  LOP3.LUT R67, R64, 0x1e0, RZ, 0xfc, !PT ;  /* 0x000001e040437812 */ /* 0x000fe200078efcff */
[----:B------:R0:W3:Y:S01]  /*2b80*/  @!P4 LDG.E.U16 R70, [R62.64+0x200] ;  /* 0x0002001e3e46c981 */ /* 0x0000e2000c1e1500 */
[----:B------:R-:W-:Y:S02]  /*2b90*/  PRMT R108, RZ, 0x7610, R108 ;  /* 0x00007610ff6c7816 */ /* 0x000fe4000000006c */
[----:B------:R-:W-:Y:S02]  /*2ba0*/  ISETP.GE.AND P3, PT, R66, UR22, PT ;  /* 0x0000001642007c0c */ /* 0x000fe4000bf66270 */
[----:B------:R-:W-:Y:S02]  /*2bb0*/  PRMT R107, RZ, 0x7610, R107 ;  /* 0x00007610ff6b7816 */ /* 0x000fe4000000006b */
[----:B------:R-:W-:Y:S01]  /*2bc0*/  LOP3.LUT R66, R64, 0x220, RZ, 0xfc, !PT ;  /* 0x0000022040427812 */ /* 0x000fe200078efcff */
[----:B------:R0:W3:Y:S01]  /*2bd0*/  @!P2 LDG.E.U16 R108, [R62.64+0x280] ;  /* 0x0002801e3e6ca981 */ /* 0x0000e2000c1e1500 */
[----:B------:R-:W-:-:S02]  /*2be0*/  ISETP.GE.AND P4, PT, R67, UR22, PT ;  /* 0x0000001643007c0c */ /* 0x000fc4000bf86270 */
[----:B------:R-:W-:Y:S01]  /*2bf0*/  PRMT R67, RZ, 0x7610, R67 ;  /* 0x00007610ff437816 */ /* 0x000fe20000000043 */
[----:B------:R0:W3:Y:S01]  /*2c00*/  @!P1 LDG.E.U16 R107, [R62.64+0x2c0] ;  /* 0x0002c01e3e6b9981 */ /* 0x0000e2000c1e1500 */
[----:B------:R-:W-:Y:S02]  /*2c10*/  LOP3.LUT R100, R64, 0x240, RZ, 0xfc, !PT ;  /* 0x0000024040647812 */ /* 0x000fe400078efcff */
[----:B------:R-:W-:Y:S02]  /*2c20*/  ISETP.GE.AND P2, PT, R66, UR22, PT ;  /* 0x0000001642007c0c */ /* 0x000fe4000bf46270 */
        /* <DEDUP_REMOVED lines=8> */
[----:B------:R-:W-:Y:S02]  /*2cb0*/  PRMT R102, RZ, 0x7610, R102 ;  /* 0x00007610ff667816 */ /* 0x000fe40000000066 */
[----:B------:R-:W-:Y:S01]  /*2cc0*/  LOP3.LUT R109, R64, 0x2a0, RZ, 0xfc, !PT ;  /* 0x000002a0406d7812 */ /* 0x000fe200078efcff */
[----:B------:R0:W3:Y:S01]  /*2cd0*/  @!P0 LDG.E.U16 R103, [R62.64+0x380] ;  /* 0x0003801e3e678981 */ /* 0x0000e2000c1e1500 */
[----:B------:R-:W-:-:S02]  /*2ce0*/  ISETP.GE.AND P5, PT, R66, UR22, PT ;  /* 0x0000001642007c0c */ /* 0x000fc4000bfa6270 */
[----:B------:R-:W-:Y:S01]  /*2cf0*/  LOP3.LUT R66, R64, 0x2c0, RZ, 0xfc, !PT ;  /* 0x000002c040427812 */ /* 0x000fe200078efcff */
[----:B------:R0:W3:Y:S01]  /*2d00*/  @!P4 LDG.E.U16 R102, [R62.64+0x3c0] ;  /* 0x0003c01e3e66c981 */ /* 0x0000e2000c1e1500 */
[----:B------:R-:W-:Y:S02]  /*2d10*/  ISETP.GE.AND P0, PT, R109, UR22, PT ;  /* 0x000000166d007c0c */ /* 0x000fe4000bf06270 */
[----:B------:R-:W-:Y:S02]  /*2d20*/  PRMT R109, RZ, 0x7610, R109 ;  /* 0x00007610ff6d7816 */ /* 0x000fe4000000006d */
[----:B------:R-:W-:Y:S02]  /*2d30*/  ISETP.GE.AND P4, PT, R66, UR22, PT ;  /* 0x0000001642007c0c */ /* 0x000fe4000bf86270 */
[----:B------:R-:W-:Y:S02]  /*2d40*/  LOP3.LUT R66, R64, 0x2e0, RZ, 0xfc, !PT ;  /* 0x000002e040427812 */ /* 0x000fe400078efcff */
[----:B------:R-:W-:Y:S01]  /*2d50*/  PRMT R111, RZ, 0x7610, R111 ;  /* 0x00007610ff6f7816 */ /* 0x000fe2000000006f */
[----:B------:R0:W3:Y:S01]  /*2d60*/  @!P3 LDG.E.U16 R109, [R62.64+0x400] ;  /* 0x0004001e3e6db981 */ /* 0x0000e2000c1e1500 */
[----:B------:R-:W-:-:S02]  /*2d70*/  PRMT R113, RZ, 0x7610, R113 ;  /* 0x00007610ff717816 */ /* 0x000fc40000000071 */
[----:B------:R-:W-:Y:S02]  /*2d80*/  LOP3.LUT R112, R64, 0x300, RZ, 0xfc, !PT ;  /* 0x0000030040707812 */ /* 0x000fe400078efcff */
[----:B------:R-:W-:Y:S01]  /*2d90*/  ISETP.GE.AND P3, PT, R66, UR22, PT ;  /* 0x0000001642007c0c */ /* 0x000fe2000bf66270 */
[----:B------:R0:W3:Y:S01]  /*2da0*/  @!P2 LDG.E.U16 R111, [R62.64+0x440] ;  /* 0x0004401e3e6fa981 */ /* 0x0000e2000c1e1500 */
[----:B------:R-:W-:Y:S02]  /*2db0*/  PRMT R110, RZ, 0x7610, R110 ;  /* 0x00007610ff6e7816 */ /* 0x000fe4000000006e */
[----:B------:R-:W-:Y:S01]  /*2dc0*/  LOP3.LUT R115, R64, 0x360, RZ, 0xfc, !PT ;  /* 0x0000036040737812 */ /* 0x000fe200078efcff */
[----:B------:R0:W3:Y:S01]  /*2dd0*/  @!P5 LDG.E.U16 R113, [R62.64+0x500] ;  /* 0x0005001e3e71d981 */ /* 0x0000e2000c1e1500 */
[----:B------:R-:W-:Y:S02]  /*2de0*/  PRMT R114, RZ, 0x7610, R114 ;  /* 0x00007610ff727816 */ /* 0x000fe40000000072 */
[----:B------:R-:W-:Y:S01]  /*2df0*/  ISETP.GE.AND P2, PT, R112, UR22, PT ;  /* 0x0000001670007c0c */ /* 0x000fe2000bf46270 */
        /* <DEDUP_REMOVED lines=8> */
[----:B------:R0:W3:Y:S01]  /*2e80*/  @!P3 LDG.E.U16 R115, [R62.64+0x5c0] ;  /* 0x0005c01e3e73b981 */ /* 0x0000e2000c1e1500 */
[----:B------:R-:W-:-:S04]  /*2e90*/  LOP3.LUT R66, R64, 0x320, RZ, 0xfc, !PT ;  /* 0x0000032040427812 */ /* 0x000fc800078efcff */
[----:B------:R-:W-:Y:S02]  /*2ea0*/  ISETP.GE.AND P1, PT, R66, UR22, PT ;  /* 0x0000001642007c0c */ /* 0x000fe4000bf26270 */
[----:B------:R-:W-:-:S04]  /*2eb0*/  LOP3.LUT R66, R64, 0x340, RZ, 0xfc, !PT ;  /* 0x0000034040427812 */ /* 0x000fc800078efcff */
[----:B------:R-:W-:Y:S02]  /*2ec0*/  ISETP.GE.AND P6, PT, R66, UR22, PT ;  /* 0x0000001642007c0c */ /* 0x000fe4000bfc6270 */
[----:B------:R-:W-:Y:S02]  /*2ed0*/  LOP3.LUT R66, R64, 0x380, RZ, 0xfc, !PT ;  /* 0x0000038040427812 */ /* 0x000fe400078efcff */
[----:B------:R-:W-:Y:S02]  /*2ee0*/  PRMT R117, RZ, 0x7610, R117 ;  /* 0x00007610ff757816 */ /* 0x000fe40000000075 */
[----:B------:R-:W-:Y:S02]  /*2ef0*/  ISETP.GE.AND P0, PT, R66, UR22, PT ;  /* 0x0000001642007c0c */ /* 0x000fe4000bf06270 */
[C---:B------:R-:W-:Y:S02]  /*2f00*/  LOP3.LUT R66, R64.reuse, 0x3a0, RZ, 0xfc, !PT ;  /* 0x000003a040427812 */ /* 0x040fe400078efcff */
[----:B------:R-:W-:Y:S01]  /*2f10*/  LOP3.LUT R64, R64, 0x3c0, RZ, 0xfc, !PT ;  /* 0x000003c040407812 */ /* 0x000fe200078efcff */
[----:B------:R0:W3:Y:S01]  /*2f20*/  @!P2 LDG.E.U16 R117, [R62.64+0x600] ;  /* 0x0006001e3e75a981 */ /* 0x0000e2000c1e1500 */
[----:B------:R-:W-:-:S02]  /*2f30*/  SHF.L.U32 R118, R98, 0x5, RZ ;  /* 0x0000000562767819 */ /* 0x000fc400000006ff */
[----:B------:R-:W-:Y:S02]  /*2f40*/  ISETP.GE.AND P4, PT, R66, UR22, PT ;  /* 0x0000001642007c0c */ /* 0x000fe4000bf86270 */
[----:B------:R-:W-:Y:S02]  /*2f50*/  ISETP.GE.AND P3, PT, R64, UR22, PT ;  /* 0x0000001640007c0c */ /* 0x000fe4000bf66270 */
[----:B------:R-:W-:Y:S02]  /*2f60*/  LOP3.LUT R64, R118, 0xffffffe0, R17, 0xe2, !PT ;  /* 0xffffffe076407812 */ /* 0x000fe400078ee211 */
[----:B------:R-:W-:Y:S02]  /*2f70*/  PRMT R119, RZ, 0x7610, R119 ;  /* 0x00007610ff777816 */ /* 0x000fe40000000077 */
[----:B------:R-:W-:Y:S02]  /*2f80*/  PRMT R118, RZ, 0x7610, R118 ;  /* 0x00007610ff767816 */ /* 0x000fe40000000076 */
[----:B------:R-:W-:-:S02]  /*2f90*/  PRMT R120, RZ, 0x7610, R120 ;  /* 0x00007610ff787816 */ /* 0x000fc40000000078 */
[----:B------:R-:W-:Y:S01]  /*2fa0*/  PRMT R121, RZ, 0x7610, R121 ;  /* 0x00007610ff797816 */ /* 0x000fe20000000079 */
[----:B------:R0:W4:Y:S01]  /*2fb0*/  @!P1 LDG.E.U16 R119, [R62.64+0x640] ;  /* 0x0006401e3e779981 */ /* 0x000122000c1e1500 */
[----:B------:R-:W-:Y:S02]  /*2fc0*/  PRMT R124, RZ, 0x7610, R124 ;  /* 0x00007610ff7c7816 */ /* 0x000fe4000000007c */
[----:B------:R-:W-:Y:S01]  /*2fd0*/  LOP3.LUT R64, R64, 0x3e0, RZ, 0xfc, !PT ;  /* 0x000003e040407812 */ /* 0x000fe200078efcff */
[----:B------:R0:W4:Y:S04]  /*2fe0*/  @!P6 LDG.E.U16 R118, [R62.64+0x680] ;  /* 0x0006801e3e76e981 */ /* 0x000128000c1e1500 */
[----:B------:R0:W4:Y:S01]  /*2ff0*/  @!P5 LDG.E.U16 R120, [R62.64+0x6c0] ;  /* 0x0006c01e3e78d981 */ /* 0x000122000c1e1500 */
[----:B------:R-:W-:Y:S01]  /*3000*/  ISETP.GE.AND P1, PT, R64, UR22, PT ;  /* 0x0000001640007c0c */ /* 0x000fe2000bf26270 */
[----:B------:R-:W-:-:S02]  /*3010*/  ULDC.64 UR22, c[0x0][0x198] ;  /* 0x0000660000167ab9 */ /* 0x000fc40000000a00 */
[----:B------:R0:W4:Y:S04]  /*3020*/  @!P0 LDG.E.U16 R121, [R62.64+0x700] ;  /* 0x0007001e3e798981 */ /* 0x000128000c1e1500 */
[----:B------:R0:W4:Y:S01]  /*3030*/  @!P4 LDG.E.U16 R124, [R62.64+0x740] ;  /* 0x0007401e3e7cc981 */ /* 0x000122000c1e1500 */
[----:B------:R-:W-:Y:S02]  /*3040*/  PRMT R123, RZ, 0x7610, R123 ;  /* 0x00007610ff7b7816 */ /* 0x000fe4000000007b */
[----:B------:R-:W-:-:S04]  /*3050*/  PRMT R122, RZ, 0x7610, R122 ;  /* 0x00007610ff7a7816 */ /* 0x000fc8000000007a */
[----:B------:R0:W4:Y:S04]  /*3060*/  @!P3 LDG.E.U16 R123, [R62.64+0x780] ;  /* 0x0007801e3e7bb981 */ /* 0x000128000c1e1500 */
[----:B------:R0:W4:Y:S01]  /*3070*/  @!P1 LDG.E.U16 R122, [R62.64+0x7c0] ;  /* 0x0007c01e3e7a9981 */ /* 0x000122000c1e1500 */
[C---:B------:R-:W-:Y:S02]  /*3080*/  LOP3.LUT P0, RZ, R98.reuse, 0x1f, RZ, 0xc0, !PT ;  /* 0x0000001f62ff7812 */ /* 0x040fe4000780c0ff */
[----:B------:R-:W-:Y:S01]  /*3090*/  SHF.L.U32 R208, R98, 0x5, RZ ;  /* 0x0000000562d07819 */ /* 0x000fe200000006ff */
[----:B--2---:R-:W1:Y:S02]  /*30a0*/  R2UR UR42, R61 ;  /* 0x000000003d2a73c2 */ /* 0x004e6400000e0000 */
[----:B-1----:R-:W-:-:S02]  /*30b0*/  FMUL.FTZ R64, R15, UR42 ;  /* 0x0000002a0f407c20 */ /* 0x002fc40008410000 */
[----:B------:R-:W-:Y:S02]  /*30c0*/  FMUL.FTZ R61, R12, UR42 ;  /* 0x0000002a0c3d7c20 */ /* 0x000fe40008410000 */
[----:B------:R-:W-:Y:S02]  /*30d0*/  FMUL.RZ R66, R64, 0.15915493667125701904 ;  /* 0x3e22f98340427820 */ /* 0x000fe4000040c000 */
[----:B0-----:R-:W-:Y:S02]  /*30e0*/  FMUL.RZ R62, R61, 0.15915493667125701904 ;  /* 0x3e22f9833d3e7820 */ /* 0x001fe4000040c000 */
[----:B------:R-:W-:Y:S02]  /*30f0*/  FMUL.FTZ R64, R14, UR42 ;  /* 0x0000002a0e407c20 */ /* 0x000fe40008410000 */
[----:B------:R-:W-:Y:S02]  /*3100*/  FMUL.FTZ R61, R11, UR42 ;  /* 0x0000002a0b3d7c20 */ /* 0x000fe40008410000 */
[----:B------:R-:W-:-:S02]  /*3110*/  FMUL.RZ R125, R64, 0.15915493667125701904 ;  /* 0x3e22f983407d7820 */ /* 0x000fc4000040c000 */
[----:B------:R-:W-:Y:S02]  /*3120*/  FMUL.RZ R63, R61, 0.15915493667125701904 ;  /* 0x3e22f9833d3f7820 */ /* 0x000fe4000040c000 */
[----:B------:R-:W-:Y:S01]  /*3130*/  FMUL.FTZ R61, R10, UR42 ;  /* 0x0000002a0a3d7c20 */ /* 0x000fe20008410000 */
[----:B------:R-:W-:Y:S08]  /*3140*/  MUFU.SIN R185, R125 ;  /* 0x0000007d00b97308 */ /* 0x000ff00000000400 */
[----:B------:R0:W-:Y:S01]  /*3150*/  MUFU.COS R186, R125 ;  /* 0x0000007d00ba7308 */ /* 0x0001e20000000000 */
[----:B------:R-:W-:-:S02]  /*3160*/  FMUL.FTZ R64, R13, UR42 ;  /* 0x0000002a0d407c20 */ /* 0x000fc40008410000 */
[----:B0-----:R-:W-:Y:S01]  /*3170*/  FMUL.RZ R125, R61, 0.15915493667125701904 ;  /* 0x3e22f9833d7d7820 */ /* 0x001fe2000040c000 */
[----:B------:R-:W-:-:S04]  /*3180*/  MOV R61, UR33 ;  /* 0x00000021003d7c02 */ /* 0x000fc80008000f00 */
[----:B------:R-:W-:Y:S01]  /*3190*/  ISETP.LT.OR P0, PT, R61, 0x2, P0 ;  /* 0x000000023d00780c */ /* 0x000fe20000701670 */
[----:B------:R-:W-:Y:S01]  /*31a0*/  FMUL.RZ R64, R64, 0.15915493667125701904 ;  /* 0x3e22f98340407820 */ /* 0x000fe2000040c000 */
[----:B------:R-:W-:Y:S01]  /*31b0*/  MUFU.SIN R181, R62 ;  /* 0x0000003e00b57308 */ /* 0x000fe20000000400 */
[----:B------:R-:W0:Y:S01]  /*31c0*/  R2UR UR41, R60 ;  /* 0x000000003c2973c2 */ /* 0x000e2200000e0000 */
[----:B------:R-:W-:-:S06]  /*31d0*/  FMUL.FTZ R61, R9, UR42 ;  /* 0x0000002a093d7c20 */ /* 0x000fcc0008410000 */
[----:B------:R1:W-:Y:S08]  /*31e0*/  MUFU.COS R182, R62 ;  /* 0x0000003e00b67308 */ /* 0x0003f00000000000 */
[----:B------:R-:W-:Y:S01]  /*31f0*/  MUFU.SIN R187, R66 ;  /* 0x0000004200bb7308 */ /* 0x000fe20000000400 */
[----:B-1----:R-:W-:-:S07]  /*3200*/  LOP3.LUT R62, R208, 0xfffffc00, RZ, 0xc0, !PT ;  /* 0xfffffc00d03e7812 */ /* 0x002fce00078ec0ff */
[----:B------:R1:W-:Y:S01]  /*3210*/  MUFU.COS R188, R66 ;  /* 0x0000004200bc7308 */ /* 0x0003e20000000000 */
[----:B------:R-:W-:-:S07]  /*3220*/  IADD3 R133, R62, R97, RZ ;  /* 0x000000613e857210 */ /* 0x000fce0007ffe0ff */
[----:B------:R-:W-:Y:S01]  /*3230*/  MUFU.SIN R179, R63 ;  /* 0x0000003f00b37308 */ /* 0x000fe20000000400 */
[----:B-1----:R-:W-:-:S07]  /*3240*/  MOV R66, UR33 ;  /* 0x0000002100427c02 */ /* 0x002fce0008000f00 */
[----:B------:R1:W-:Y:S01]  /*3250*/  MUFU.COS R180, R63 ;  /* 0x0000003f00b47308 */ /* 0x0003e20000000000 */
[----:B------:R-:W-:Y:S01]  /*3260*/  @!P0 IADD3 R66, R66, -0x2, RZ ;  /* 0xfffffffe42428810 */ /* 0x000fe20007ffe0ff */
[----:B-1----:R-:W-:-:S06]  /*3270*/  FMUL.FTZ R63, R8, UR42 ;  /* 0x0000002a083f7c20 */ /* 0x002fcc0008410000 */
[----:B------:R-:W-:Y:S01]  /*3280*/  MUFU.SIN R183, R64 ;  /* 0x0000004000b77308 */ /* 0x000fe20000000400 */
[----:B------:R-:W-:-:S07]  /*3290*/  IADD3 R126, R133, 0x20, RZ ;  /* 0x00000020857e7810 */ /* 0x000fce0007ffe0ff */
[----:B------:R1:W-:Y:S01]  /*32a0*/  MUFU.COS R184, R64 ;  /* 0x0000004000b87308 */ /* 0x0003e20000000000 */
[----:B------:R-:W-:-:S07]  /*32b0*/  IADD3 R128, R133, 0x40, RZ ;  /* 0x0000004085807810 */ /* 0x000fce0007ffe0ff */
[----:B------:R-:W-:Y:S01]  /*32c0*/  MUFU.SIN R177, R125 ;  /* 0x0000007d00b17308 */ /* 0x000fe20000000400 */
[----:B-1----:R-:W-:Y:S01]  /*32d0*/  FMUL.RZ R64, R61, 0.15915493667125701904 ;  /* 0x3e22f9833d407820 */ /* 0x002fe2000040c000 */
[----:B------:R-:W-:-:S06]  /*32e0*/  MOV R61, c[0x0][0x16c] ;  /* 0x00005b00003d7a02 */ /* 0x000fcc0000000f00 */
[----:B------:R1:W-:Y:S01]  /*32f0*/  MUFU.COS R178, R125 ;  /* 0x0000007d00b27308 */ /* 0x0003e20000000000 */
[----:B------:R-:W-:Y:S01]  /*3300*/  @!P0 IMAD R66, R66, R61, UR7 ;  /* 0x0000000742428e24 */ /* 0x000fe2000f8e023d */
[----:B------:R-:W-:Y:S01]  /*3310*/  IADD3 R140, R133, 0x100, RZ ;  /* 0x00000100858c7810 */ /* 0x000fe20007ffe0ff */
[----:B------:R-:W-:Y:S01]  /*3320*/  UIMAD UR40, UR17, UR22, URZ ;  /* 0x00000016112872a4 */ /* 0x000fe2000f8e023f */
[----:B-1----:R-:W-:Y:S02]  /*3330*/  FMUL.RZ R125, R63, 0.15915493667125701904 ;  /* 0x3e22f9833f7d7820 */ /* 0x002fe4000040c000 */
[----:B------:R-:W-:Y:S02]  /*3340*/  FMUL.FTZ R63, R7, UR42 ;  /* 0x0000002a073f7c20 */ /* 0x000fe40008410000 */
[----:B------:R-:W-:Y:S01]  /*3350*/  MUFU.SIN R175, R64 ;  /* 0x0000004000af7308 */ /* 0x000fe20000000400 */
[C---:B------:R-:W-:Y:S02]  /*3360*/  LEA.HI.SX32 R61, R133.reuse, R133, 0x1b ;  /* 0x00000085853d7211 */ /* 0x040fe400078fdaff */
[----:B------:R-:W-:-:S02]  /*3370*/  IADD3 R160, R133, 0x1e0, RZ ;  /* 0x000001e085a07810 */ /* 0x000fc40007ffe0ff */
[----:B------:R-:W-:-:S03]  /*3380*/  IADD3 R162, R133, 0x200, RZ ;  /* 0x0000020085a27810 */ /* 0x000fc60007ffe0ff */
[----:B------:R1:W-:Y:S01]  /*3390*/  MUFU.COS R176, R64 ;  /* 0x0000004000b07308 */ /* 0x0003e20000000000 */
[-C--:B------:R-:W-:Y:S01]  /*33a0*/  LEA.HI.SX32 R141, R128, R133.reuse, 0x1b ;  /* 0x00000085808d7211 */ /* 0x080fe200078fdaff */
[----:B------:R-:W-:Y:S01]  /*33b0*/  UIMAD.WIDE.U32 UR20, UR16, UR22, URZ ;  /* 0x00000016101472a5 */ /* 0x000fe2000f8e003f */
[----:B------:R-:W-:Y:S01]  /*33c0*/  LEA.HI.SX32 R147, R140, R133, 0x1b ;  /* 0x000000858c937211 */ /* 0x000fe200078fdaff */
[----:B------:R-:W-:-:S04]  /*33d0*/  UIMAD UR40, UR16, UR23, UR40 ;  /* 0x00000017102872a4 */ /* 0x000fc8000f8e0228 */
[----:B------:R-:W-:Y:S01]  /*33e0*/  MUFU.SIN R173, R125 ;  /* 0x0000007d00ad7308 */ /* 0x000fe20000000400 */
[----:B-1----:R-:W-:Y:S01]  /*33f0*/  FMUL.RZ R64, R63, 0.15915493667125701904 ;  /* 0x3e22f9833f407820 */ /* 0x002fe2000040c000 */
[----:B------:R-:W-:Y:S01]  /*3400*/  LEA.HI.SX32 R140, R160, R133, 0x1b ;  /* 0x00000085a08c7211 */ /* 0x000fe200078fdaff */
[----:B------:R-:W-:-:S05]  /*3410*/  ULDC.64 UR22, c[0x0][0x1a0] ;  /* 0x0000680000167ab9 */ /* 0x000fca0000000a00 */
[----:B------:R1:W-:Y:S01]  /*3420*/  MUFU.COS R174, R125 ;  /* 0x0000007d00ae7308 */ /* 0x0003e20000000000 */
[-C--:B------:R-:W-:Y:S02]  /*3430*/  LEA.HI.SX32 R139, R162, R133.reuse, 0x1b ;  /* 0x00000085a28b7211 */ /* 0x080fe400078fdaff */
[----:B------:R-:W-:Y:S02]  /*3440*/  SHF.L.U32 R162, R141, 0x1, RZ ;  /* 0x000000018da27819 */ /* 0x000fe400000006ff */
[----:B-1----:R-:W-:-:S03]  /*3450*/  LEA.HI.SX32 R125, R126, R133, 0x1b ;  /* 0x000000857e7d7211 */ /* 0x002fc600078fdaff */
[----:B------:R-:W-:Y:S01]  /*3460*/  MUFU.SIN R171, R64 ;  /* 0x0000004000ab7308 */ /* 0x000fe20000000400 */
[----:B------:R-:W-:-:S07]  /*3470*/  SHF.L.U32 R160, R125, 0x1, RZ ;  /* 0x000000017da07819 */ /* 0x000fce00000006ff */
[----:B------:R1:W-:Y:S01]  /*3480*/  MUFU.COS R172, R64 ;  /* 0x0000004000ac7308 */ /* 0x0003e20000000000 */
[----:B------:R-:W-:Y:S02]  /*3490*/  UIADD3 UR21, UR21, UR40, URZ ;  /* 0x0000002815157290 */ /* 0x000fe4000fffe03f */
[----:B------:R-:W-:Y:S01]  /*34a0*/  UIMAD UR39, UR39, UR22, URZ ;  /* 0x00000016272772a4 */ /* 0x000fe2000f8e023f */
[----:B-1----:R-:W-:Y:S02]  /*34b0*/  SHF.L.U32 R64, R61, 0x1, RZ ;  /* 0x000000013d407819 */ /* 0x002fe400000006ff */
[----:B------:R-:W-:-:S03]  /*34c0*/  IADD3 R130, R133, 0x60, RZ ;  /* 0x0000006085827810 */ /* 0x000fc60007ffe0ff */
[----:B---3--:R1:W-:Y:S01]  /*34d0*/  STS.U16 [R64], R101 ;  /* 0x0000006540007388 */ /* 0x0083e20000000400 */
[----:B------:R-:W-:Y:S01]  /*34e0*/  IADD3 R132, R133, 0x80, RZ ;  /* 0x0000008085847810 */ /* 0x000fe20007ffe0ff */
[----:B------:R-:W-:Y:S02]  /*34f0*/  FMUL.FTZ R125, R2, UR42 ;  /* 0x0000002a027d7c20 */ /* 0x000fe40008410000 */
[----:B----4-:R-:W-:Y:S01]  /*3500*/  STS.U16 [R160+0x40], R99 ;  /* 0x00004063a0007388 */ /* 0x010fe20000000400 */
[----:B------:R-:W-:Y:S02]  /*3510*/  UIMAD UR39, UR7, UR23, UR39 ;  /* 0x00000017072772a4 */ /* 0x000fe4000f8e0227 */
[----:B------:R-:W-:Y:S01]  /*3520*/  UIMAD.WIDE.U32 UR20, UR7, UR22, UR20 ;  /* 0x00000016071472a5 */ /* 0x000fe2000f8e0014 */
[----:B------:R0:W-:Y:S01]  /*3530*/  STS.U16 [R162+0x80], R69 ;  /* 0x00008045a2007388 */ /* 0x0001e20000000400 */
[-C--:B------:R-:W-:Y:S01]  /*3540*/  LEA.HI.SX32 R142, R130, R133.reuse, 0x1b ;  /* 0x00000085828e7211 */ /* 0x080fe200078fdaff */
[----:B------:R-:W-:Y:S01]  /*3550*/  ULDC.64 UR22, c[0x0][0x228] ;  /* 0x00008a0000167ab9 */ /* 0x000fe20000000a00 */
[----:B------:R-:W-:Y:S01]  /*3560*/  LEA.HI.SX32 R143, R132, R133, 0x1b ;  /* 0x00000085848f7211 */ /* 0x000fe200078fdaff */
[----:B-1----:R-:W-:Y:S01]  /*3570*/  FMUL.RZ R64, R125, 0.15915493667125701904 ;  /* 0x3e22f9837d407820 */ /* 0x002fe2000040c000 */
[----:B------:R-:W-:Y:S01]  /*3580*/  UIADD3 UR21, UR21, UR39, URZ ;  /* 0x0000002715157290 */ /* 0x000fe2000fffe03f */
[----:B0-----:R-:W-:Y:S01]  /*3590*/  MOV R69, UR41 ;  /* 0x0000002900457c02 */ /* 0x001fe20008000f00 */
[----:B------:R-:W-:Y:S01]  /*35a0*/  ULEA UR22, UP0, UR20, UR22, 0x3 ;  /* 0x0000001614167291 */ /* 0x000fe2000f80183f */
[----:B------:R-:W-:-:S03]  /*35b0*/  SHF.L.U32 R142, R142, 0x1, RZ ;  /* 0x000000018e8e7819 */ /* 0x000fc600000006ff */
[----:B------:R-:W-:Y:S01]  /*35c0*/  FMUL.FTZ R69, R69, 1.4426950216293334961 ;  /* 0x3fb8aa3b45457820 */ /* 0x000fe20000410000 */
[----:B------:R-:W-:Y:S01]  /*35d0*/  SHF.L.U32 R143, R143, 0x1, RZ ;  /* 0x000000018f8f7819 */ /* 0x000fe200000006ff */
[----:B------:R-:W-:Y:S01]  /*35e0*/  MUFU.SIN R161, R64 ;  /* 0x0000004000a17308 */ /* 0x000fe20000000400 */
[----:B------:R-:W-:Y:S01]  /*35f0*/  ULEA.HI.X UR23, UR20, UR23, UR21, 0x3, UP0 ;  /* 0x0000001714177291 */ /* 0x000fe200080f1c15 */
[----:B------:R0:W-:Y:S06]  /*3600*/  STS.U16 [R142+0xc0], R65 ;  /* 0x0000c0418e007388 */ /* 0x0001ec0000000400 */
[----:B------:R1:W-:Y:S01]  /*3610*/  MUFU.COS R162, R64 ;  /* 0x0000004000a27308 */ /* 0x0003e20000000000 */
[----:B------:R2:W-:Y:S01]  /*3620*/  STS.U16 [R143+0x100], R68 ;  /* 0x000100448f007388 */ /* 0x0005e20000000400 */
[----:B0-----:R-:W-:Y:S01]  /*3630*/  MOV R65, UR23 ;  /* 0x0000001700417c02 */ /* 0x001fe20008000f00 */
[----:B-1----:R-:W-:-:S05]  /*3640*/  FMUL.FTZ R64, R15, R69 ;  /* 0x000000450f407220 */ /* 0x002fca0000410000 */
[----:B--2---:R0:W-:Y:S02]  /*3650*/  MUFU.EX2 R68, R64 ;  /* 0x0000004000447308 */ /* 0x0041e40000000800 */
[----:B0-----:R-:W-:-:S06]  /*3660*/  MOV R64, UR22 ;  /* 0x0000001600407c02 */ /* 0x001fcc0008000f00 */
[----:B------:R-:W2:Y:S01]  /*3670*/  LDG.E.64 R64, [R64.64] ;  /* 0x0000001e40407981 */ /* 0x000ea2000c1e1b00 */
        /* <DEDUP_REMOVED lines=8> */
[-C--:B------:R-:W-:Y:S02]  /*3700*/  LEA.HI.SX32 R146, R138, R133.reuse, 0x1b ;  /* 0x000000858a927211 */ /* 0x080fe400078fdaff */
[C---:B------:R-:W-:Y:S02]  /*3710*/  IADD3 R154, R133.reuse, 0x180, RZ ;  /* 0x00000180859a7810 */ /* 0x040fe40007ffe0ff */
[----:B------:R-:W-:Y:S02]  /*3720*/  IADD3 R156, R133, 0x1a0, RZ ;  /* 0x000001a0859c7810 */ /* 0x000fe40007ffe0ff */
[----:B------:R-:W-:-:S02]  /*3730*/  LEA.HI.SX32 R148, R148, R133, 0x1b ;  /* 0x0000008594947211 */ /* 0x000fc400078fdaff */
[----:B------:R-:W-:Y:S02]  /*3740*/  SHF.L.U32 R144, R144, 0x1, RZ ;  /* 0x0000000190907819 */ /* 0x000fe400000006ff */
[----:B------:R-:W-:Y:S02]  /*3750*/  IADD3 R158, R133, 0x1c0, RZ ;  /* 0x000001c0859e7810 */ /* 0x000fe40007ffe0ff */
[-C--:B------:R-:W-:Y:S02]  /*3760*/  LEA.HI.SX32 R150, R150, R133.reuse, 0x1b ;  /* 0x0000008596967211 */ /* 0x080fe400078fdaff */
[----:B------:R-:W-:Y:S01]  /*3770*/  SHF.L.U32 R145, R145, 0x1, RZ ;  /* 0x0000000191917819 */ /* 0x000fe200000006ff */
[----:B------:R-:W-:Y:S01]  /*3780*/  FMUL.FTZ R63, R6, UR42 ;  /* 0x0000002a063f7c20 */ /* 0x000fe20008410000 */
[----:B------:R-:W-:Y:S02]  /*3790*/  LEA.HI.SX32 R152, R152, R133, 0x1b ;  /* 0x0000008598987211 */ /* 0x000fe400078fdaff */
[----:B------:R-:W-:-:S02]  /*37a0*/  SHF.L.U32 R99, R146, 0x1, RZ ;  /* 0x0000000192637819 */ /* 0x000fc400000006ff */
[-C--:B------:R-:W-:Y:S02]  /*37b0*/  LEA.HI.SX32 R154, R154, R133.reuse, 0x1b ;  /* 0x000000859a9a7211 */ /* 0x080fe400078fdaff */
[----:B------:R-:W-:Y:S01]  /*37c0*/  SHF.L.U32 R147, R147, 0x1, RZ ;  /* 0x0000000193937819 */ /* 0x000fe200000006ff */
[----:B------:R0:W-:Y:S01]  /*37d0*/  STS.U16 [R144+0x140], R105 ;  /* 0x0001406990007388 */ /* 0x0001e20000000400 */
[-C--:B------:R-:W-:Y:S02]  /*37e0*/  LEA.HI.SX32 R156, R156, R133.reuse, 0x1b ;  /* 0x000000859c9c7211 */ /* 0x080fe400078fdaff */
[----:B------:R-:W-:Y:S01]  /*37f0*/  SHF.L.U32 R148, R148, 0x1, RZ ;  /* 0x0000000194947819 */ /* 0x000fe200000006ff */
[----:B------:R-:W-:Y:S01]  /*3800*/  FMUL.FTZ R61, R5, UR42 ;  /* 0x0000002a053d7c20 */ /* 0x000fe20008410000 */
[----:B------:R-:W-:Y:S01]  /*3810*/  LEA.HI.SX32 R158, R158, R133, 0x1b ;  /* 0x000000859e9e7211 */ /* 0x000fe200078fdaff */
[----:B------:R-:W-:Y:S01]  /*3820*/  STS.U16 [R145+0x180], R106 ;  /* 0x0001806a91007388 */ /* 0x000fe20000000400 */
[----:B------:R-:W-:Y:S01]  /*3830*/  SHF.L.U32 R101, R150, 0x1, RZ ;  /* 0x0000000196657819 */ /* 0x000fe200000006ff */
[----:B------:R-:W-:Y:S01]  /*3840*/  FMUL.RZ R63, R63, 0.15915493667125701904 ;  /* 0x3e22f9833f3f7820 */ /* 0x000fe2000040c000 */
[----:B------:R-:W-:Y:S01]  /*3850*/  SHF.L.U32 R152, R152, 0x1, RZ ;  /* 0x0000000198987819 */ /* 0x000fe200000006ff */
[----:B------:R1:W-:Y:S01]  /*3860*/  STS.U16 [R99+0x1c0], R104 ;  /* 0x0001c06863007388 */ /* 0x0003e20000000400 */
[----:B------:R-:W-:-:S02]  /*3870*/  IADD3 R164, R133, 0x220, RZ ;  /* 0x0000022085a47810 */ /* 0x000fc40007ffe0ff */
[----:B------:R-:W-:Y:S01]  /*3880*/  SHF.L.U32 R154, R154, 0x1, RZ ;  /* 0x000000019a9a7819 */ /* 0x000fe200000006ff */
[----:B------:R-:W-:Y:S01]  /*3890*/  STS.U16 [R147+0x200], R70 ;  /* 0x0002004693007388 */ /* 0x000fe20000000400 */
[C---:B------:R-:W-:Y:S02]  /*38a0*/  IADD3 R166, R133.reuse, 0x240, RZ ;  /* 0x0000024085a67810 */ /* 0x040fe40007ffe0ff */
[----:B------:R-:W-:Y:S01]  /*38b0*/  IADD3 R204, R133, 0x300, RZ ;  /* 0x0000030085cc7810 */ /* 0x000fe20007ffe0ff */
[----:B------:R-:W-:Y:S01]  /*38c0*/  STS.U16 [R148+0x240], R71 ;  /* 0x0002404794007388 */ /* 0x000fe20000000400 */
[----:B0-----:R-:W-:Y:S01]  /*38d0*/  SHF.L.U32 R105, R156, 0x1, RZ ;  /* 0x000000019c697819 */ /* 0x001fe200000006ff */
[----:B------:R-:W-:Y:S01]  /*38e0*/  FMUL.RZ R126, R61, 0.15915493667125701904 ;  /* 0x3e22f9833d7e7820 */ /* 0x000fe2000040c000 */
[C---:B------:R-:W-:Y:S01]  /*38f0*/  IADD3 R190, R133.reuse, 0x260, RZ ;  /* 0x0000026085be7810 */ /* 0x040fe20007ffe0ff */
[----:B------:R-:W-:Y:S01]  /*3900*/  STS.U16 [R101+0x280], R108 ;  /* 0x0002806c65007388 */ /* 0x000fe20000000400 */
[----:B------:R-:W-:Y:S01]  /*3910*/  SHF.L.U32 R158, R158, 0x1, RZ ;  /* 0x000000019e9e7819 */ /* 0x000fe200000006ff */
[----:B------:R-:W-:Y:S01]  /*3920*/  MUFU.SIN R169, R63 ;  /* 0x0000003f00a97308 */ /* 0x000fe20000000400 */
[C---:B------:R-:W-:Y:S01]  /*3930*/  IADD3 R192, R133.reuse, 0x280, RZ ;  /* 0x0000028085c07810 */ /* 0x040fe20007ffe0ff */
[----:B------:R-:W-:Y:S01]  /*3940*/  FMUL.FTZ R61, R4, UR42 ;  /* 0x0000002a043d7c20 */ /* 0x000fe20008410000 */
[----:B------:R-:W-:Y:S01]  /*3950*/  SHF.L.U32 R141, R140, 0x1, RZ ;  /* 0x000000018c8d7819 */ /* 0x000fe200000006ff */
[----:B------:R-:W-:Y:S01]  /*3960*/  STS.U16 [R152+0x2c0], R107 ;  /* 0x0002c06b98007388 */ /* 0x000fe20000000400 */
[----:B------:R-:W-:-:S02]  /*3970*/  IADD3 R194, R133, 0x2a0, RZ ;  /* 0x000002a085c27810 */ /* 0x000fc40007ffe0ff */
[-C--:B------:R-:W-:Y:S01]  /*3980*/  LEA.HI.SX32 R136, R164, R133.reuse, 0x1b ;  /* 0x00000085a4887211 */ /* 0x080fe200078fdaff */
[----:B------:R0:W-:Y:S01]  /*3990*/  MUFU.COS R170, R63 ;  /* 0x0000003f00aa7308 */ /* 0x0001e20000000000 */
[C---:B------:R-:W-:Y:S01]  /*39a0*/  IADD3 R196, R133.reuse, 0x2c0, RZ ;  /* 0x000002c085c47810 */ /* 0x040fe20007ffe0ff */
[----:B------:R-:W-:Y:S01]  /*39b0*/  STS.U16 [R154+0x300], R67 ;  /* 0x000300439a007388 */ /* 0x000fe20000000400 */
[-C--:B------:R-:W-:Y:S02]  /*39c0*/  LEA.HI.SX32 R137, R166, R133.reuse, 0x1b ;  /* 0x00000085a6897211 */ /* 0x080fe400078fdaff */
[----:B------:R-:W-:Y:S01]  /*39d0*/  IADD3 R202, R133, 0x2e0, RZ ;  /* 0x000002e085ca7810 */ /* 0x000fe20007ffe0ff */
[----:B------:R-:W-:Y:S01]  /*39e0*/  STS.U16 [R105+0x340], R100 ;  /* 0x0003406469007388 */ /* 0x000fe20000000400 */
[-C--:B------:R-:W-:Y:S02]  /*39f0*/  LEA.HI.SX32 R138, R190, R133.reuse, 0x1b ;  /* 0x00000085be8a7211 */ /* 0x080fe400078fdaff */
[-C--:B0-----:R-:W-:Y:S01]  /*3a00*/  LEA.HI.SX32 R63, R204, R133.reuse, 0x1b ;  /* 0x00000085cc3f7211 */ /* 0x081fe200078fdaff */
[----:B------:R-:W-:Y:S01]  /*3a10*/  STS.U16 [R158+0x380], R103 ;  /* 0x000380679e007388 */ /* 0x000fe20000000400 */
[-C--:B------:R-:W-:Y:S01]  /*3a20*/  LEA.HI.SX32 R134, R192, R133.reuse, 0x1b ;  /* 0x00000085c0867211 */ /* 0x080fe200078fdaff */
[----:B------:R-:W-:Y:S01]  /*3a30*/  FMUL.RZ R151, R61, 0.15915493667125701904 ;  /* 0x3e22f9833d977820 */ /* 0x000fe2000040c000 */
[----:B-1----:R-:W-:Y:S01]  /*3a40*/  SHF.L.U32 R104, R139, 0x1, RZ ;  /* 0x000000018b687819 */ /* 0x002fe200000006ff */
[----:B------:R0:W-:Y:S01]  /*3a50*/  STS.U16 [R141+0x3c0], R102 ;  /* 0x0003c0668d007388 */ /* 0x0001e20000000400 */
[----:B------:R-:W-:-:S02]  /*3a60*/  LEA.HI.SX32 R135, R194, R133, 0x1b ;  /* 0x00000085c2877211 */ /* 0x000fc400078fdaff */
[----:B------:R-:W-:Y:S02]  /*3a70*/  SHF.L.U32 R136, R136, 0x1, RZ ;  /* 0x0000000188887819 */ /* 0x000fe400000006ff */
[-C--:B------:R-:W-:Y:S02]  /*3a80*/  LEA.HI.SX32 R61, R196, R133.reuse, 0x1b ;  /* 0x00000085c43d7211 */ /* 0x080fe400078fdaff */
[----:B------:R-:W-:Y:S02]  /*3a90*/  SHF.L.U32 R137, R137, 0x1, RZ ;  /* 0x0000000189897819 */ /* 0x000fe400000006ff */
[----:B------:R-:W-:Y:S02]  /*3aa0*/  LEA.HI.SX32 R127, R202, R133, 0x1b ;  /* 0x00000085ca7f7211 */ /* 0x000fe400078fdaff */
[----:B0-----:R-:W-:Y:S01]  /*3ab0*/  SHF.L.U32 R102, R63, 0x1, RZ ;  /* 0x000000013f667819 */ /* 0x001fe200000006ff */
[----:B------:R-:W-:Y:S01]  /*3ac0*/  FMUL.FTZ R63, R8, R69 ;  /* 0x00000045083f7220 */ /* 0x000fe20000410000 */
[----:B------:R-:W-:Y:S01]  /*3ad0*/  SHF.L.U32 R107, R138, 0x1, RZ ;  /* 0x000000018a6b7819 */ /* 0x000fe200000006ff */
[----:B------:R-:W-:Y:S01]  /*3ae0*/  STS.U16 [R104+0x400], R109 ;  /* 0x0004006d68007388 */ /* 0x000fe20000000400 */
[----:B------:R-:W-:-:S02]  /*3af0*/  SHF.L.U32 R134, R134, 0x1, RZ ;  /* 0x0000000186867819 */ /* 0x000fc400000006ff */
[----:B------:R-:W-:Y:S01]  /*3b00*/  SHF.L.U32 R135, R135, 0x1, RZ ;  /* 0x0000000187877819 */ /* 0x000fe200000006ff */
[----:B------:R-:W-:Y:S01]  /*3b10*/  STS.U16 [R136+0x440], R111 ;  /* 0x0004406f88007388 */ /* 0x000fe20000000400 */
[----:B------:R-:W-:Y:S02]  /*3b20*/  SHF.L.U32 R103, R61, 0x1, RZ ;  /* 0x000000013d677819 */ /* 0x000fe400000006ff */
[----:B------:R-:W-:Y:S01]  /*3b30*/  SHF.L.U32 R100, R127, 0x1, RZ ;  /* 0x000000017f647819 */ /* 0x000fe200000006ff */
[----:B------:R-:W-:Y:S01]  /*3b40*/  STS.U16 [R137+0x480], R110 ;  /* 0x0004806e89007388 */ /* 0x000fe20000000400 */
[----:B------:R-:W0:Y:S03]  /*3b50*/  MUFU.EX2 R63, R63 ;  /* 0x0000003f003f7308 */ /* 0x000e260000000800 */
[----:B------:R-:W-:Y:S01]  /*3b60*/  STS.U16 [R107+0x4c0], R114 ;  /* 0x0004c0726b007388 */ /* 0x000fe20000000400 */
[----:B------:R-:W-:-:S03]  /*3b70*/  FMUL.FTZ R99, R14, R69 ;  /* 0x000000450e637220 */ /* 0x000fc60000410000 */
[----:B------:R-:W-:Y:S04]  /*3b80*/  STS.U16 [R134+0x500], R113 ;  /* 0x0005007186007388 */ /* 0x000fe80000000400 */
[----:B------:R-:W-:Y:S04]  /*3b90*/  STS.U16 [R135+0x540], R112 ;  /* 0x0005407087007388 */ /* 0x000fe80000000400 */
[----:B------:R-:W-:Y:S04]  /*3ba0*/  STS.U16 [R103+0x580], R116 ;  /* 0x0005807467007388 */ /* 0x000fe80000000400 */
[----:B------:R1:W-:Y:S01]  /*3bb0*/  STS.U16 [R100+0x5c0], R115 ;  /* 0x0005c07364007388 */ /* 0x0003e20000000400 */
[----:B------:R-:W3:Y:S01]  /*3bc0*/  MUFU.EX2 R99, R99 ;  /* 0x0000006300637308 */ /* 0x000ee20000000800 */
[----:B------:R-:W-:-:S02]  /*3bd0*/  FMUL.FTZ R61, R9, R69 ;  /* 0x00000045093d7220 */ /* 0x000fc40000410000 */
[-C--:B-1----:R-:W-:Y:S02]  /*3be0*/  FMUL.FTZ R100, R7, R69.reuse ;  /* 0x0000004507647220 */ /* 0x082fe40000410000 */
[----:B------:R-:W-:-:S04]  /*3bf0*/  FMUL.FTZ R67, R10, R69 ;  /* 0x000000450a437220 */ /* 0x000fc80000410000 */
[----:B------:R-:W1:Y:S01]  /*3c00*/  MUFU.EX2 R100, R100 ;  /* 0x0000006400647308 */ /* 0x000e620000000800 */
[C---:B0-----:R-:W-:Y:S02]  /*3c10*/  FMUL.FTZ R174, R63.reuse, R174 ;  /* 0x000000ae3fae7220 */ /* 0x041fe40000410000 */
[----:B------:R-:W-:Y:S01]  /*3c20*/  FMUL.FTZ R173, R63, R173 ;  /* 0x000000ad3fad7220 */ /* 0x000fe20000410000 */
[----:B------:R-:W-:Y:S01]  /*3c30*/  HADD2.F32 R63, -RZ, R93.H0_H0 ;  /* 0x2000005dff3f7230 */ /* 0x000fe20000004100 */
[C---:B------:R-:W-:Y:S02]  /*3c40*/  FMUL.FTZ R188, R68.reuse, R188 ;  /* 0x000000bc44bc7220 */ /* 0x040fe40000410000 */
[----:B------:R-:W-:Y:S01]  /*3c50*/  FMUL.FTZ R187, R68, R187 ;  /* 0x000000bb44bb7220 */ /* 0x000fe20000410000 */
[----:B------:R-:W0:Y:S01]  /*3c60*/  MUFU.EX2 R61, R61 ;  /* 0x0000003d003d7308 */ /* 0x000e220000000800 */
[-C--:B------:R-:W-:Y:S02]  /*3c70*/  FMUL.FTZ R68, R5, R69.reuse ;  /* 0x0000004505447220 */ /* 0x080fe40000410000 */
[----:B------:R-:W-:-:S02]  /*3c80*/  FMUL.FTZ R101, R11, R69 ;  /* 0x000000450b657220 */ /* 0x000fc40000410000 */
[----:B------:R-:W-:-:S03]  /*3c90*/  FMUL.FTZ R70, R13, R69 ;  /* 0x000000450d467220 */ /* 0x000fc60000410000 */
[----:B------:R-:W4:Y:S01]  /*3ca0*/  MUFU.EX2 R67, R67 ;  /* 0x0000004300437308 */ /* 0x000f220000000800 */
[----:B------:R-:W-:Y:S02]  /*3cb0*/  FMUL.FTZ R224, R16, R63 ;  /* 0x0000003f10e07220 */ /* 0x000fe40000410000 */
[C---:B---3--:R-:W-:Y:S02]  /*3cc0*/  FMUL.FTZ R186, R99.reuse, R186 ;  /* 0x000000ba63ba7220 */ /* 0x048fe40000410000 */
[----:B------:R-:W-:-:S03]  /*3cd0*/  FMUL.FTZ R185, R99, R185 ;  /* 0x000000b963b97220 */ /* 0x000fc60000410000 */
[----:B------:R-:W-:Y:S01]  /*3ce0*/  MUFU.SIN R167, R126 ;  /* 0x0000007e00a77308 */ /* 0x000fe20000000400 */
[C---:B-1----:R-:W-:Y:S02]  /*3cf0*/  FMUL.FTZ R172, R100.reuse, R172 ;  /* 0x000000ac64ac7220 */ /* 0x042fe40000410000 */
[----:B------:R-:W-:Y:S01]  /*3d00*/  FMUL.FTZ R171, R100, R171 ;  /* 0x000000ab64ab7220 */ /* 0x000fe20000410000 */
[----:B------:R-:W-:Y:S01]  /*3d10*/  HADD2.F32 R100, -RZ, R92.H0_H0 ;  /* 0x2000005cff647230 */ /* 0x000fe20000004100 */
[----:B------:R-:W-:-:S03]  /*3d20*/  FMUL.FTZ R99, R224, R187 ;  /* 0x000000bbe0637220 */ /* 0x000fc60000410000 */
[----:B------:R1:W-:Y:S01]  /*3d30*/  MUFU.COS R168, R126 ;  /* 0x0000007e00a87308 */ /* 0x0003e20000000000 */
[----:B------:R-:W-:-:S07]  /*3d40*/  FMUL.FTZ R63, RZ, R187 ;  /* 0x000000bbff3f7220 */ /* 0x000fce0000410000 */
[----:B------:R-:W3:Y:S01]  /*3d50*/  MUFU.EX2 R68, R68 ;  /* 0x0000004400447308 */ /* 0x000ee20000000800 */
[----:B------:R-:W-:-:S07]  /*3d60*/  FFMA.FTZ R99, RZ, R188, R99 ;  /* 0x000000bcff637223 */ /* 0x000fce0000010063 */
[----:B------:R-:W1:Y:S01]  /*3d70*/  MUFU.EX2 R101, R101 ;  /* 0x0000006500657308 */ /* 0x000e620000000800 */
[----:B0-----:R-:W-:-:S07]  /*3d80*/  FMUL.FTZ R176, R61, R176 ;  /* 0x000000b03db07220 */ /* 0x001fce0000410000 */
[----:B------:R-:W0:Y:S01]  /*3d90*/  MUFU.EX2 R70, R70 ;  /* 0x0000004600467308 */ /* 0x000e220000000800 */
[----:B------:R-:W-:Y:S02]  /*3da0*/  FMUL.FTZ R175, R61, R175 ;  /* 0x000000af3daf7220 */ /* 0x000fe40000410000 */
[----:B------:R-:W-:Y:S02]  /*3db0*/  FMUL.FTZ R223, R15, R100 ;  /* 0x000000640fdf7220 */ /* 0x000fe40000410000 */
[-C--:B------:R-:W-:Y:S02]  /*3dc0*/  FMUL.FTZ R61, R3, R69.reuse ;  /* 0x00000045033d7220 */ /* 0x080fe40000410000 */
[----:B------:R-:W-:Y:S01]  /*3dd0*/  FFMA.FTZ R100, R224, R188, -R63 ;  /* 0x000000bce0647223 */ /* 0x000fe2000001083f */
[C---:B------:R-:W-:Y:S01]  /*3de0*/  IADD3 R206, R133.reuse, 0x320, RZ ;  /* 0x0000032085ce7810 */ /* 0x040fe20007ffe0ff */
[----:B------:R-:W-:Y:S02]  /*3df0*/  FMUL.FTZ R71, R12, R69 ;  /* 0x000000450c477220 */ /* 0x000fe40000410000 */
[----:B------:R-:W-:Y:S01]  /*3e00*/  FADD.FTZ R99, RZ, R99 ;  /* 0x00000063ff637221 */ /* 0x000fe20000010000 */
[----:B------:R-:W-:Y:S01]  /*3e10*/  IADD3 R210, R133, 0x340, RZ ;  /* 0x0000034085d27810 */ /* 0x000fe20007ffe0ff */
[----:B----4-:R-:W-:Y:S01]  /*3e20*/  FMUL.FTZ R178, R67, R178 ;  /* 0x000000b243b27220 */ /* 0x010fe20000410000 */
[----:B------:R-:W-:Y:S01]  /*3e30*/  IADD3 R212, R133, 0x360, RZ ;  /* 0x0000036085d47810 */ /* 0x000fe20007ffe0ff */
[----:B------:R-:W-:Y:S01]  /*3e40*/  FMUL.FTZ R177, R67, R177 ;  /* 0x000000b143b17220 */ /* 0x000fe20000410000 */
[----:B------:R-:W-:Y:S01]  /*3e50*/  IADD3 R214, R133, 0x380, RZ ;  /* 0x0000038085d67810 */ /* 0x000fe20007ffe0ff */
[----:B------:R4:W-:Y:S01]  /*3e60*/  MUFU.EX2 R67, R61 ;  /* 0x0000003d00437308 */ /* 0x0009e20000000800 */
[----:B------:R-:W-:Y:S01]  /*3e70*/  FADD.FTZ R100, R223, R100 ;  /* 0x00000064df647221 */ /* 0x000fe20000010000 */
[----:B------:R-:W-:Y:S01]  /*3e80*/  IADD3 R216, R133, 0x3a0, RZ ;  /* 0x000003a085d87810 */ /* 0x000fe20007ffe0ff */
[----:B------:R-:W-:Y:S01]  /*3e90*/  FMUL.FTZ R149, R3, UR42 ;  /* 0x0000002a03957c20 */ /* 0x000fe20008410000 */
[-C--:B-1----:R-:W-:Y:S01]  /*3ea0*/  LEA.HI.SX32 R126, R206, R133.reuse, 0x1b ;  /* 0x00000085ce7e7211 */ /* 0x082fe200078fdaff */
[----:B------:R-:W-:Y:S01]  /*3eb0*/  FMUL.FTZ R60, R16, UR42 ;  /* 0x0000002a103c7c20 */ /* 0x000fe20008410000 */
[----:B------:R-:W-:Y:S01]  /*3ec0*/  LEA.HI.SX32 R131, R210, R133, 0x1b ;  /* 0x00000085d2837211 */ /* 0x000fe200078fdaff */
[----:B---3--:R-:W-:-:S02]  /*3ed0*/  FMUL.FTZ R168, R68, R168 ;  /* 0x000000a844a87220 */ /* 0x008fc40000410000 */
[----:B----4-:R-:W-:Y:S01]  /*3ee0*/  FMUL.FTZ R61, R185, R99 ;  /* 0x00000063b93d7220 */ /* 0x010fe20000410000 */
[----:B------:R-:W1:Y:S01]  /*3ef0*/  MUFU.EX2 R71, R71 ;  /* 0x0000004700477308 */ /* 0x000e620000000800 */
[----:B------:R-:W-:Y:S01]  /*3f00*/  FMUL.FTZ R167, R68, R167 ;  /* 0x000000a744a77220 */ /* 0x000fe20000410000 */
[-C--:B------:R-:W-:Y:S01]  /*3f10*/  LEA.HI.SX32 R130, R212, R133.reuse, 0x1b ;  /* 0x00000085d4827211 */ /* 0x080fe200078fdaff */
[----:B------:R3:W-:Y:S01]  /*3f20*/  STS.U16 [R102+0x600], R117 ;  /* 0x0006007566007388 */ /* 0x0007e20000000400 */
[C---:B------:R-:W-:Y:S01]  /*3f30*/  FMUL.FTZ R180, R101.reuse, R180 ;  /* 0x000000b465b47220 */ /* 0x040fe20000410000 */
[----:B------:R-:W-:Y:S01]  /*3f40*/  LEA.HI.SX32 R129, R214, R133, 0x1b ;  /* 0x00000085d6817211 */ /* 0x000fe200078fdaff */
[----:B------:R-:W-:Y:S02]  /*3f50*/  FMUL.FTZ R179, R101, R179 ;  /* 0x000000b365b37220 */ /* 0x000fe40000410000 */
[----:B------:R-:W-:Y:S01]  /*3f60*/  FMUL.FTZ R68, R185, R100 ;  /* 0x00000064b9447220 */ /* 0x000fe20000410000 */
[----:B------:R-:W-:Y:S01]  /*3f70*/  LEA.HI.SX32 R128, R216, R133, 0x1b ;  /* 0x00000085d8807211 */ /* 0x000fe200078fdaff */
[----:B0-----:R-:W-:Y:S01]  /*3f80*/  FMUL.FTZ R184, R70, R184 ;  /* 0x000000b846b87220 */ /* 0x001fe20000410000 */
[----:B------:R-:W-:Y:S01]  /*3f90*/  SHF.L.U32 R126, R126, 0x1, RZ ;  /* 0x000000017e7e7819 */ /* 0x000fe200000006ff */
[----:B------:R-:W-:-:S02]  /*3fa0*/  FMUL.FTZ R183, R70, R183 ;  /* 0x000000b746b77220 */ /* 0x000fc40000410000 */
[-C--:B---3--:R-:W-:Y:S02]  /*3fb0*/  FMUL.FTZ R102, R6, R69.reuse ;  /* 0x0000004506667220 */ /* 0x088fe40000410000 */
[----:B------:R-:W-:Y:S01]  /*3fc0*/  FFMA.FTZ R101, R186, R100, -R61 ;  /* 0x00000064ba657223 */ /* 0x000fe2000001083d */
[----:B------:R-:W-:Y:S01]  /*3fd0*/  SHF.L.U32 R131, R131, 0x1, RZ ;  /* 0x0000000183837819 */ /* 0x000fe200000006ff */
[----:B------:R-:W-:Y:S02]  /*3fe0*/  FMUL.RZ R149, R149, 0.15915493667125701904 ;  /* 0x3e22f98395957820 */ /* 0x000fe4000040c000 */
[----:B------:R-:W-:Y:S02]  /*3ff0*/  FMUL.RZ R60, R60, 0.15915493667125701904 ;  /* 0x3e22f9833c3c7820 */ /* 0x000fe4000040c000 */
[-C--:B------:R-:W-:Y:S02]  /*4000*/  FMUL.FTZ R70, R4, R69.reuse ;  /* 0x0000004504467220 */ /* 0x080fe40000410000 */
[----:B------:R-:W-:Y:S01]  /*4010*/  FMUL.FTZ R61, R16, R69 ;  /* 0x00000045103d7220 */ /* 0x000fe20000410000 */
[----:B------:R-:W-:Y:S01]  /*4020*/  SHF.L.U32 R105, R130, 0x1, RZ ;  /* 0x0000000182697819 */ /* 0x000fe200000006ff */
[----:B------:R-:W-:Y:S01]  /*4030*/  FFMA.FTZ R99, R186, R99, R68 ;  /* 0x00000063ba637223 */ /* 0x000fe20000010044 */
[----:B------:R-:W-:Y:S01]  /*4040*/  SHF.L.U32 R104, R129, 0x1, RZ ;  /* 0x0000000181687819 */ /* 0x000fe200000006ff */
[----:B------:R-:W-:Y:S01]  /*4050*/  MUFU.SIN R163, R149 ;  /* 0x0000009500a37308 */ /* 0x000fe20000000400 */
[----:B------:R-:W-:Y:S01]  /*4060*/  SHF.L.U32 R103, R128, 0x1, RZ ;  /* 0x0000000180677819 */ /* 0x000fe200000006ff */
[----:B------:R-:W-:Y:S01]  /*4070*/  STS.U16 [R126+0x640], R119 ;  /* 0x000640777e007388 */ /* 0x000fe20000000400 */
[----:B------:R-:W-:-:S03]  /*4080*/  ISETP.NE.AND P1, PT, R98, RZ, PT ;  /* 0x000000ff6200720c */ /* 0x000fc60003f25270 */
[----:B------:R-:W-:Y:S02]  /*4090*/  STS.U16 [R131+0x680], R118 ;  /* 0x0006807683007388 */ /* 0x000fe40000000400 */
[----:B------:R-:W0:Y:S02]  /*40a0*/  MUFU.COS R164, R149 ;  /* 0x0000009500a47308 */ /* 0x000e240000000000 */
[----:B------:R-:W-:Y:S06]  /*40b0*/  STS.U16 [R105+0x6c0], R120 ;  /* 0x0006c07869007388 */ /* 0x000fec0000000400 */
[----:B------:R-:W-:Y:S01]  /*40c0*/  MUFU.SIN R125, R60 ;  /* 0x0000003c007d7308 */ /* 0x000fe20000000400 */
[----:B------:R-:W-:Y:S01]  /*40d0*/  STS.U16 [R104+0x700], R121 ;  /* 0x0007007968007388 */ /* 0x000fe20000000400 */
[----:B------:R-:W-:-:S06]  /*40e0*/  IADD3 R218, R133, 0x3c0, RZ ;  /* 0x000003c085da7810 */ /* 0x000fcc0007ffe0ff */
[----:B------:R3:W-:Y:S01]  /*40f0*/  MUFU.COS R63, R60 ;  /* 0x0000003c003f7308 */ /* 0x0007e20000000000 */
[----:B------:R4:W-:Y:S07]  /*4100*/  STS.U16 [R103+0x740], R124 ;  /* 0x0007407c67007388 */ /* 0x0009ee0000000400 */
[----:B------:R-:W0:Y:S01]  /*4110*/  MUFU.EX2 R68, R61 ;  /* 0x0000003d00447308 */ /* 0x000e220000000800 */
[----:B------:R-:W-:Y:S01]  /*4120*/  IADD3 R220, R133, 0x3e0, RZ ;  /* 0x000003e085dc7810 */ /* 0x000fe20007ffe0ff */
[----:B----4-:R-:W-:-:S06]  /*4130*/  HADD2.F32 R103, -RZ, R91.H0_H0 ;  /* 0x2000005bff677230 */ /* 0x010fcc0000004100 */
[----:B------:R-:W4:Y:S01]  /*4140*/  MUFU.EX2 R102, R102 ;  /* 0x0000006600667308 */ /* 0x000f220000000800 */
[----:B-1----:R-:W-:-:S07]  /*4150*/  FMUL.FTZ R182, R71, R182 ;  /* 0x000000b647b67220 */ /* 0x002fce0000410000 */
[----:B------:R-:W-:Y:S01]  /*4160*/  MUFU.SIN R165, R151 ;  /* 0x0000009700a57308 */ /* 0x000fe20000000400 */
[----:B------:R-:W-:-:S07]  /*4170*/  FMUL.FTZ R181, R71, R181 ;  /* 0x000000b547b57220 */ /* 0x000fce0000410000 */
[----:B------:R-:W-:Y:S01]  /*4180*/  MUFU.COS R166, R151 ;  /* 0x0000009700a67308 */ /* 0x000fe20000000000 */
[----:B---3--:R-:W-:-:S07]  /*4190*/  MOV R60, UR34 ;  /* 0x00000022003c7c02 */ /* 0x008fce0008000f00 */
[----:B------:R-:W1:Y:S01]  /*41a0*/  MUFU.EX2 R70, R70 ;  /* 0x0000004600467308 */ /* 0x000e620000000800 */
[----:B------:R-:W-:Y:S01]  /*41b0*/  LEA R62, R97, R62, 0x5 ;  /* 0x0000003e613e7211 */ /* 0x000fe200078e28ff */
[----:B------:R-:W-:Y:S01]  /*41c0*/  FMUL.FTZ R71, R2, R69 ;  /* 0x0000004502477220 */ /* 0x000fe20000410000 */
[----:B------:R-:W-:Y:S01]  /*41d0*/  LEA.HI.SX32 R132, R218, R133, 0x1b ;  /* 0x00000085da847211 */ /* 0x000fe200078fdaff */
[----:B------:R-:W-:Y:S01]  /*41e0*/  FMUL.FTZ R222, R14, R103 ;  /* 0x000000670ede7220 */ /* 0x000fe20000410000 */
[----:B------:R-:W-:Y:S01]  /*41f0*/  LEA.HI.SX32 R133, R220, R133, 0x1b ;  /* 0x00000085dc857211 */ /* 0x000fe200078fdaff */
[----:B------:R-:W-:Y:S01]  /*4200*/  FADD.FTZ R99, RZ, R99 ;  /* 0x00000063ff637221 */ /* 0x000fe20000010000 */
[----:B------:R-:W-:Y:S02]  /*4210*/  LEA R60, R60, UR7, 0x8 ;  /* 0x000000073c3c7c11 */ /* 0x000fe4000f8e40ff */
[----:B------:R-:W-:Y:S01]  /*4220*/  LEA.HI.SX32 R62, R62, R62, 0x1b ;  /* 0x0000003e3e3e7211 */ /* 0x000fe200078fdaff */
[----:B------:R-:W-:Y:S01]  /*4230*/  FADD.FTZ R101, R222, R101 ;  /* 0x00000065de657221 */ /* 0x000fe20000010000 */
[----:B------:R-:W-:-:S02]  /*4240*/  SHF.L.U32 R132, R132, 0x1, RZ ;  /* 0x0000000184847819 */ /* 0x000fc400000006ff */
[----:B------:R-:W-:Y:S01]  /*4250*/  @P1 IADD3 R60, R98, 0x200, RZ ;  /* 0x00000200623c1810 */ /* 0x000fe20007ffe0ff */
[----:B------:R-:W3:Y:S01]  /*4260*/  MUFU.EX2 R71, R71 ;  /* 0x0000004700477308 */ /* 0x000ee20000000800 */
[----:B------:R-:W-:Y:S01]  /*4270*/  SHF.L.U32 R133, R133, 0x1, RZ ;  /* 0x0000000185857819 */ /* 0x000fe200000006ff */
[C---:B0-----:R-:W-:Y:S02]  /*4280*/  FMUL.FTZ R164, R67.reuse, R164 ;  /* 0x000000a443a47220 */ /* 0x041fe40000410000 */
[----:B------:R-:W-:Y:S02]  /*4290*/  FMUL.FTZ R163, R67, R163 ;  /* 0x000000a343a37220 */ /* 0x000fe40000410000 */
[C---:B------:R-:W-:Y:S02]  /*42a0*/  FMUL.FTZ R124, R68.reuse, R63 ;  /* 0x0000003f447c7220 */ /* 0x040fe40000410000 */
[----:B------:R-:W-:Y:S01]  /*42b0*/  FMUL.FTZ R125, R68, R125 ;  /* 0x0000007d447d7220 */ /* 0x000fe20000410000 */
[----:B------:R-:W-:Y:S01]  /*42c0*/  SHF.L.U32 R68, R62, 0x1, RZ ;  /* 0x000000013e447819 */ /* 0x000fe200000006ff */
[----:B----4-:R-:W-:-:S02]  /*42d0*/  FMUL.FTZ R170, R102, R170 ;  /* 0x000000aa66aa7220 */ /* 0x010fc40000410000 */
[----:B------:R-:W-:Y:S01]  /*42e0*/  FMUL.FTZ R169, R102, R169 ;  /* 0x000000a966a97220 */ /* 0x000fe20000410000 */
[----:B------:R-:W-:Y:S01]  /*42f0*/  SHF.L.U32 R102, R60, 0x3, RZ ;  /* 0x000000033c667819 */ /* 0x000fe200000006ff */
[C---:B------:R-:W-:Y:S01]  /*4300*/  FMUL.FTZ R67, R183.reuse, R99 ;  /* 0x00000063b7437220 */ /* 0x040fe20000410000 */
[----:B------:R-:W-:Y:S01]  /*4310*/  STS.U16 [R132+0x780], R123 ;  /* 0x0007807b84007388 */ /* 0x000fe20000000400 */
[C---:B-1----:R-:W-:Y:S02]  /*4320*/  FMUL.FTZ R166, R70.reuse, R166 ;  /* 0x000000a646a67220 */ /* 0x042fe40000410000 */
[----:B------:R-:W-:Y:S01]  /*4330*/  FMUL.FTZ R165, R70, R165 ;  /* 0x000000a546a57220 */ /* 0x000fe20000410000 */
[----:B------:R-:W-:Y:S01]  /*4340*/  STS.U16 [R133+0x7c0], R122 ;  /* 0x0007c07a85007388 */ /* 0x000fe20000000400 */
[----:B------:R-:W-:Y:S01]  /*4350*/  FMUL.FTZ R70, R183, R101 ;  /* 0x00000065b7467220 */ /* 0x000fe20000410000 */
[----:B------:R-:W-:-:S06]  /*4360*/  NOP ;  /* 0x0000000000007918 */ /* 0x000fcc0000000000 */
[C---:B------:R-:W-:Y:S01]  /*4370*/  FFMA.FTZ R100, R184.reuse, R101, -R67 ;  /* 0x00000065b8647223 */ /* 0x040fe20000010843 */
[----:B------:R-:W-:Y:S01]  /*4380*/  LDS.U16 R157, [R68] ;  /* 0x00000000449d7984 */ /* 0x000fe20000000400 */
[----:B------:R-:W-:Y:S01]  /*4390*/  HADD2.F32 R106, -RZ, R90.H0_H0 ;  /* 0x2000005aff6a7230 */ /* 0x000fe20000004100 */
[----:B------:R-:W-:Y:S02]  /*43a0*/  FFMA.FTZ R99, R184, R99, R70 ;  /* 0x00000063b8637223 */ /* 0x000fe40000010046 */
        /* <DEDUP_REMOVED lines=8> */
[----:B------:R-:W4:Y:S04]  /*4430*/  LDS.U16 R145, [R68+0x12] ;  /* 0x0000120044917984 */ /* 0x000f280000000400 */
[----:B------:R-:W-:Y:S04]  /*4440*/  LDS.U16 R136, [R68+0x14] ;  /* 0x0000140044887984 */ /* 0x000fe80000000400 */
[----:B------:R-:W-:Y:S04]  /*4450*/  LDS.U16 R138, [R68+0x16] ;  /* 0x00001600448a7984 */ /* 0x000fe80000000400 */
[----:B------:R-:W-:Y:S04]  /*4460*/  LDS.U16 R135, [R68+0x18] ;  /* 0x0000180044877984 */ /* 0x000fe80000000400 */
[----:B------:R-:W0:Y:S04]  /*4470*/  LDS.U16 R137, [R68+0x1a] ;  /* 0x00001a0044897984 */ /* 0x000e280000000400 */
[----:B------:R-:W-:Y:S04]  /*4480*/  LDS.U16 R128, [R68+0x1c] ;  /* 0x00001c0044807984 */ /* 0x000fe80000000400 */
[----:B------:R-:W-:Y:S04]  /*4490*/  LDS.U16 R130, [R68+0x1e] ;  /* 0x00001e0044827984 */ /* 0x000fe80000000400 */
[----:B------:R-:W-:Y:S04]  /*44a0*/  LDS.U16 R127, [R68+0x20] ;  /* 0x00002000447f7984 */ /* 0x000fe80000000400 */
[----:B------:R-:W0:Y:S04]  /*44b0*/  LDS.U16 R129, [R68+0x22] ;  /* 0x0000220044817984 */ /* 0x000e280000000400 */
[----:B------:R-:W-:Y:S04]  /*44c0*/  LDS.U16 R118, [R68+0x24] ;  /* 0x0000240044767984 */ /* 0x000fe80000000400 */
[----:B------:R-:W0:Y:S04]  /*44d0*/  LDS.U16 R120, [R68+0x26] ;  /* 0x0000260044787984 */ /* 0x000e280000000400 */
        /* <DEDUP_REMOVED lines=8> */
[----:B------:R-:W0:Y:S04]  /*4560*/  LDS.U16 R191, [R68+0x38] ;  /* 0x0000380044bf7984 */ /* 0x000e280000000400 */
[----:B------:R-:W0:Y:S04]  /*4570*/  LDS.U16 R189, [R68+0x3a] ;  /* 0x00003a0044bd7984 */ /* 0x000e280000000400 */
[----:B------:R-:W0:Y:S04]  /*4580*/  LDS.U16 R192, [R68+0x3c] ;  /* 0x00003c0044c07984 */ /* 0x000e280000000400 */
[----:B------:R-:W0:Y:S04]  /*4590*/  LDS.U16 R190, [R68+0x3e] ;  /* 0x00003e0044be7984 */ /* 0x000e280000000400 */
[----:B------:R1:W-:Y:S01]  /*45a0*/  STS.64 [R102+0x39e0], R124 ;  /* 0x0039e07c66007388 */ /* 0x0003e20000000a00 */
[----:B------:R-:W-:-:S02]  /*45b0*/  FMUL.FTZ R221, R13, R106 ;  /* 0x0000006a0ddd7220 */ /* 0x000fc40000410000 */
[----:B------:R-:W-:Y:S01]  /*45c0*/  FADD.FTZ R99, RZ, R99 ;  /* 0x00000063ff637221 */ /* 0x000fe20000010000 */
[----:B------:R-:W-:Y:S01]  /*45d0*/  HADD2.F32 R105, -RZ, R89.H0_H0 ;  /* 0x20000059ff697230 */ /* 0x000fe20000004100 */
[----:B------:R-:W-:Y:S02]  /*45e0*/  FMUL.FTZ R70, R124, R187 ;  /* 0x000000bb7c467220 */ /* 0x000fe40000410000 */
[----:B------:R-:W-:Y:S02]  /*45f0*/  FADD.FTZ R100, R221, R100 ;  /* 0x00000064dd647221 */ /* 0x000fe40000010000 */
[----:B------:R-:W-:Y:S02]  /*4600*/  FMUL.FTZ R103, R181, R99 ;  /* 0x00000063b5677220 */ /* 0x000fe40000410000 */
[C---:B---3--:R-:W-:Y:S02]  /*4610*/  FMUL.FTZ R162, R71.reuse, R162 ;  /* 0x000000a247a27220 */ /* 0x048fe40000410000 */
[----:B------:R-:W-:-:S02]  /*4620*/  FMUL.FTZ R161, R71, R161 ;  /* 0x000000a147a17220 */ /* 0x000fc40000410000 */
[C---:B------:R-:W-:Y:S02]  /*4630*/  FMUL.FTZ R71, R125.reuse, R187 ;  /* 0x000000bb7d477220 */ /* 0x040fe40000410000 */
[----:B------:R-:W-:Y:S02]  /*4640*/  FFMA.FTZ R70, R125, R188, R70 ;  /* 0x000000bc7d467223 */ /* 0x000fe40000010046 */
[-C--:B-1----:R-:W-:Y:S02]  /*4650*/  FMUL.FTZ R102, R181, R100.reuse ;  /* 0x00000064b5667220 */ /* 0x082fe40000410000 */
[----:B------:R-:W-:Y:S02]  /*4660*/  FFMA.FTZ R103, R182, R100, -R103 ;  /* 0x00000064b6677223 */ /* 0x000fe40000010867 */
[----:B------:R-:W-:Y:S01]  /*4670*/  FMUL.FTZ R220, R12, R105 ;  /* 0x000000690cdc7220 */ /* 0x000fe20000410000 */
[----:B------:R-:W-:Y:S01]  /*4680*/  MOV R67, 0x10 ;  /* 0x0000001000437802 */ /* 0x000fe20000000f00 */
[----:B------:R-:W-:-:S02]  /*4690*/  FFMA.FTZ R71, R124, R188, -R71 ;  /* 0x000000bc7c477223 */ /* 0x000fc40000010847 */
[C---:B------:R-:W-:Y:S02]  /*46a0*/  FMUL.FTZ R68, R185.reuse, R70 ;  /* 0x00000046b9447220 */ /* 0x040fe40000410000 */
[----:B------:R-:W-:Y:S02]  /*46b0*/  FFMA.FTZ R102, R182, R99, R102 ;  /* 0x00000063b6667223 */ /* 0x000fe40000010066 */
[----:B------:R-:W-:Y:S01]  /*46c0*/  FADD.FTZ R103, R220, R103 ;  /* 0x00000067dc677221 */ /* 0x000fe20000010000 */
[----:B------:R-:W-:Y:S01]  /*46d0*/  MOV R61, RZ ;  /* 0x000000ff003d7202 */ /* 0x000fe20000000f00 */
[-C--:B------:R-:W-:Y:S01]  /*46e0*/  FFMA.FTZ R68, R186, R71.reuse, -R68 ;  /* 0x00000047ba447223 */ /* 0x080fe20000010844 */
[----:B------:R-:W-:Y:S01]  /*46f0*/  MOV R60, 0x3f800000 ;  /* 0x3f800000003c7802 */ /* 0x000fe20000000f00 */
[----:B------:R-:W-:Y:S01]  /*4700*/  CS2R R62, SRZ ;  /* 0x00000000003e7805 */ /* 0x000fe2000001ff00 */
[----:B------:R-:W-:Y:S02]  /*4710*/  FMUL.FTZ R71, R185, R71 ;  /* 0x00000047b9477220 */ /* 0x000fe40000410000 */
[----:B------:R-:W-:Y:S01]  /*4720*/  @!P0 IMAD.WIDE R66, R66, R67, UR10 ;  /* 0x0000000a42428e25 */ /* 0x000fe2000f8e0243 */
[----:B------:R-:W-:Y:S03]  /*4730*/  BAR.SYNC.DEFER_BLOCKING 0x0 ;  /* 0x0000000000007b1d */ /* 0x000fe60000010000 */
[----:B------:R-:W-:-:S02]  /*4740*/  FADD.FTZ R102, RZ, R102 ;  /* 0x00000066ff667221 */ /* 0x000fc40000010000 */
[CC--:B------:R-:W-:Y:S01]  /*4750*/  FMUL.FTZ R99, R179.reuse, R103.reuse ;  /* 0x00000067b3637220 */ /* 0x0c0fe20000410000 */
[----:B------:R-:W-:Y:S01]  /*4760*/  HADD2.F32 R106, -RZ, R88.H0_H0 ;  /* 0x20000058ff6a7230 */ /* 0x000fe20000004100 */
[----:B------:R-:W-:Y:S02]  /*4770*/  FFMA.FTZ R71, R186, R70, R71 ;  /* 0x00000046ba477223 */ /* 0x000fe40000010047 */
[-C--:B------:R-:W-:Y:S02]  /*4780*/  FMUL.FTZ R70, R179, R102.reuse ;  /* 0x00000066b3467220 */ /* 0x080fe40000410000 */
[C---:B------:R-:W-:Y:S02]  /*4790*/  FFMA.FTZ R99, R180.reuse, R102, R99 ;  /* 0x00000066b4637223 */ /* 0x040fe40000010063 */
[----:B------:R-:W-:Y:S02]  /*47a0*/  FFMA.FTZ R100, R180, R103, -R70 ;  /* 0x00000067b4647223 */ /* 0x000fe40000010846 */
[----:B------:R-:W-:-:S02]  /*47b0*/  FMUL.FTZ R219, R11, R106 ;  /* 0x0000006a0bdb7220 */ /* 0x000fc40000410000 */
[----:B------:R-:W-:Y:S01]  /*47c0*/  FADD.FTZ R99, RZ, R99 ;  /* 0x00000063ff637221 */ /* 0x000fe20000010000 */
[----:B------:R1:W5:Y:S01]  /*47d0*/  @!P0 LDG.E.128 R60, [R66.64] ;  /* 0x0000001e423c8981 */ /* 0x000362000c1e1d00 */
[----:B------:R-:W-:Y:S02]  /*47e0*/  FADD.FTZ R100, R219, R100 ;  /* 0x00000064db647221 */ /* 0x000fe40000010000 */
[----:B------:R-:W-:Y:S02]  /*47f0*/  FMUL.FTZ R103, R177, R99 ;  /* 0x00000063b1677220 */ /* 0x000fe40000410000 */
[C---:B-1----:R-:W-:Y:S02]  /*4800*/  FMUL.FTZ R66, R183.reuse, R68 ;  /* 0x00000044b7427220 */ /* 0x042fe40000410000 */
[-C--:B------:R-:W-:Y:S02]  /*4810*/  FMUL.FTZ R67, R183, R71.reuse ;  /* 0x00000047b7437220 */ /* 0x080fe40000410000 */
[----:B------:R-:W-:-:S02]  /*4820*/  FFMA.FTZ R71, R184, R71, R66 ;  /* 0x00000047b8477223 */ /* 0x000fc40000010042 */
[----:B------:R-:W-:Y:S01]  /*4830*/  FFMA.FTZ R67, R184, R68, -R67 ;  /* 0x00000044b8437223 */ /* 0x000fe20000010843 */
[----:B------:R-:W-:Y:S01]  /*4840*/  HADD2.F32 R111, -RZ, R87.H0_H0 ;  /* 0x20000057ff6f7230 */ /* 0x000fe20000004100 */
[C---:B------:R-:W-:Y:S02]  /*4850*/  FMUL.FTZ R68, R181.reuse, R71 ;  /* 0x00000047b5447220 */ /* 0x040fe40000410000 */
[-C--:B------:R-:W-:Y:S02]  /*4860*/  FMUL.FTZ R70, R181, R67.reuse ;  /* 0x00000043b5467220 */ /* 0x080fe40000410000 */
[-C--:B------:R-:W-:Y:S02]  /*4870*/  FFMA.FTZ R103, R178, R100.reuse, -R103 ;  /* 0x00000064b2677223 */ /* 0x080fe40000010867 */
[----:B------:R-:W-:Y:S02]  /*4880*/  FMUL.FTZ R100, R177, R100 ;  /* 0x00000064b1647220 */ /* 0x000fe40000410000 */
[----:B------:R-:W-:-:S02]  /*4890*/  FFMA.FTZ R68, R182, R67, -R68 ;  /* 0x00000043b6447223 */ /* 0x000fc40000010844 */
[----:B------:R-:W-:Y:S02]  /*48a0*/  FFMA.FTZ R70, R182, R71, R70 ;  /* 0x00000047b6467223 */ /* 0x000fe40000010046 */
[----:B------:R-:W-:Y:S02]  /*48b0*/  FMUL.FTZ R218, R10, R111 ;  /* 0x0000006f0ada7220 */ /* 0x000fe40000410000 */
[----:B------:R-:W-:Y:S02]  /*48c0*/  FFMA.FTZ R100, R178, R99, R100 ;  /* 0x00000063b2647223 */ /* 0x000fe40000010064 */
[C---:B------:R-:W-:Y:S02]  /*48d0*/  FMUL.FTZ R71, R179.reuse, R68 ;  /* 0x00000044b3477220 */ /* 0x040fe40000410000 */
[----:B------:R-:W-:Y:S02]  /*48e0*/  FMUL.FTZ R67, R179, R70 ;  /* 0x00000046b3437220 */ /* 0x000fe40000410000 */
[----:B------:R-:W-:-:S02]  /*48f0*/  FADD.FTZ R103, R218, R103 ;  /* 0x00000067da677221 */ /* 0x000fc40000010000 */
[----:B------:R-:W-:Y:S02]  /*4900*/  FMUL.FTZ R66, R0, UR42 ;  /* 0x0000002a00427c20 */ /* 0x000fe40008410000 */
[----:B------:R-:W-:Y:S02]  /*4910*/  FADD.FTZ R100, RZ, R100 ;  /* 0x00000064ff647221 */ /* 0x000fe40000010000 */
[C---:B------:R-:W-:Y:S01]  /*4920*/  FFMA.FTZ R71, R180.reuse, R70, R71 ;  /* 0x00000046b4477223 */ /* 0x040fe20000010047 */
[----:B------:R-:W-:Y:S01]  /*4930*/  HADD2.F32 R102, -RZ, R86.H0_H0 ;  /* 0x20000056ff667230 */ /* 0x000fe20000004100 */
[----:B------:R-:W-:Y:S02]  /*4940*/  FFMA.FTZ R67, R180, R68, -R67 ;  /* 0x00000044b4437223 */ /* 0x000fe40000010843 */
[----:B------:R-:W-:Y:S02]  /*4950*/  FMUL.FTZ R99, R175, R103 ;  /* 0x00000067af637220 */ /* 0x000fe40000410000 */
[----:B------:R-:W-:-:S02]  /*4960*/  FMUL.RZ R105, R66, 0.15915493667125701904 ;  /* 0x3e22f98342697820 */ /* 0x000fc4000040c000 */
[-C--:B------:R-:W-:Y:S02]  /*4970*/  FMUL.FTZ R68, R175, R100.reuse ;  /* 0x00000064af447220 */ /* 0x080fe40000410000 */
[----:B------:R-:W-:Y:S02]  /*4980*/  FMUL.FTZ R69, R0, R69 ;  /* 0x0000004500457220 */ /* 0x000fe40000410000 */
[----:B------:R-:W-:Y:S02]  /*4990*/  FMUL.FTZ R66, R177, R71 ;  /* 0x00000047b1427220 */ /* 0x000fe40000410000 */
[C---:B------:R-:W-:Y:S02]  /*49a0*/  FFMA.FTZ R99, R176.reuse, R100, R99 ;  /* 0x00000064b0637223 */ /* 0x040fe40000010063 */
[----:B------:R-:W-:Y:S02]  /*49b0*/  FFMA.FTZ R70, R176, R103, -R68 ;  /* 0x00000067b0467223 */ /* 0x000fe40000010844 */
[----:B------:R-:W-:-:S02]  /*49c0*/  FMUL.FTZ R217, R9, R102 ;  /* 0x0000006609d97220 */ /* 0x000fc40000410000 */
[-C--:B------:R-:W-:Y:S01]  /*49d0*/  FFMA.FTZ R68, R178, R67.reuse, -R66 ;  /* 0x00000043b2447223 */ /* 0x080fe20000010842 */
[----:B------:R-:W-:Y:S01]  /*49e0*/  MUFU.EX2 R69, R69 ;  /* 0x0000004500457308 */ /* 0x000fe20000000800 */
[----:B------:R-:W-:Y:S02]  /*49f0*/  FMUL.FTZ R67, R177, R67 ;  /* 0x00000043b1437220 */ /* 0x000fe40000410000 */
[----:B------:R-:W-:Y:S02]  /*4a00*/  FADD.FTZ R100, RZ, R99 ;  /* 0x00000063ff647221 */ /* 0x000fe40000010000 */
[----:B------:R-:W-:-:S03]  /*4a10*/  FADD.FTZ R99, R217, R70 ;  /* 0x00000046d9637221 */ /* 0x000fc60000010000 */
[----:B------:R-:W1:Y:S01]  /*4a20*/  MUFU.SIN R66, R105 ;  /* 0x0000006900427308 */ /* 0x000e620000000400 */
[----:B------:R-:W-:Y:S01]  /*4a30*/  FFMA.FTZ R67, R178, R71, R67 ;  /* 0x00000047b2437223 */ /* 0x000fe20000010043 */
[----:B------:R-:W-:Y:S01]  /*4a40*/  HADD2.F32 R111, -RZ, R85.H0_H0 ;  /* 0x20000055ff6f7230 */ /* 0x000fe20000004100 */
[C---:B------:R-:W-:Y:S02]  /*4a50*/  FMUL.FTZ R102, R173.reuse, R100 ;  /* 0x00000064ad667220 */ /* 0x040fe40000410000 */
[----:B------:R-:W-:Y:S02]  /*4a60*/  FMUL.FTZ R103, R173, R99 ;  /* 0x00000063ad677220 */ /* 0x000fe40000410000 */
[----:B------:R-:W-:Y:S01]  /*4a70*/  FMUL.FTZ R71, R175, R67 ;  /* 0x00000043af477220 */ /* 0x000fe20000410000 */
[----:B------:R-:W3:Y:S01]  /*4a80*/  MUFU.COS R160, R105 ;  /* 0x0000006900a07308 */ /* 0x000ee20000000000 */
[----:B------:R-:W-:Y:S02]  /*4a90*/  FFMA.FTZ R99, R174, R99, -R102 ;  /* 0x00000063ae637223 */ /* 0x000fe40000010866 */
[----:B------:R-:W-:-:S02]  /*4aa0*/  FMUL.FTZ R216, R8, R111 ;  /* 0x0000006f08d87220 */ /* 0x000fc40000410000 */
[----:B------:R-:W-:Y:S02]  /*4ab0*/  FFMA.FTZ R103, R174, R100, R103 ;  /* 0x00000064ae677223 */ /* 0x000fe40000010067 */
[-C--:B------:R-:W-:Y:S02]  /*4ac0*/  FMUL.FTZ R70, R175, R68.reuse ;  /* 0x00000044af467220 */ /* 0x080fe40000410000 */
[----:B------:R-:W-:Y:S02]  /*4ad0*/  FFMA.FTZ R71, R176, R68, -R71 ;  /* 0x00000044b0477223 */ /* 0x000fe40000010847 */
[----:B------:R-:W-:Y:S02]  /*4ae0*/  FADD.FTZ R99, R216, R99 ;  /* 0x00000063d8637221 */ /* 0x000fe40000010000 */
[----:B------:R-:W-:Y:S02]  /*4af0*/  FADD.FTZ R103, RZ, R103 ;  /* 0x00000067ff677221 */ /* 0x000fe40000010000 */
[----:B------:R-:W-:Y:S01]  /*4b00*/  FFMA.FTZ R70, R176, R67, R70 ;  /* 0x00000043b0467223 */ /* 0x000fe20000010046 */
[----:B------:R-:W-:Y:S01]  /*4b10*/  HADD2.F32 R100, -RZ, R84.H0_H0 ;  /* 0x20000054ff647230 */ /* 0x000fe20000004100 */
[----:B------:R-:W-:-:S02]  /*4b20*/  FMUL.FTZ R67, R173, R71 ;  /* 0x00000047ad437220 */ /* 0x000fc40000410000 */
[----:B-1----:R-:W-:Y:S02]  /*4b30*/  FMUL.FTZ R159, R69, R66 ;  /* 0x00000042459f7220 */ /* 0x002fe40000410000 */
[C---:B------:R-:W-:Y:S02]  /*4b40*/  FMUL.FTZ R68, R171.reuse, R99 ;  /* 0x00000063ab447220 */ /* 0x040fe40000410000 */
[-C--:B------:R-:W-:Y:S02]  /*4b50*/  FMUL.FTZ R66, R171, R103.reuse ;  /* 0x00000067ab427220 */ /* 0x080fe40000410000 */
[-C--:B------:R-:W-:Y:S02]  /*4b60*/  FFMA.FTZ R67, R174, R70.reuse, R67 ;  /* 0x00000046ae437223 */ /* 0x080fe40000010043 */
[----:B------:R-:W-:Y:S02]  /*4b70*/  FMUL.FTZ R70, R173, R70 ;  /* 0x00000046ad467220 */ /* 0x000fe40000410000 */
[----:B------:R-:W-:-:S02]  /*4b80*/  FFMA.FTZ R103, R172, R103, R68 ;  /* 0x00000067ac677223 */ /* 0x000fc40000010044 */
[----:B------:R-:W-:Y:S02]  /*4b90*/  FFMA.FTZ R68, R172, R99, -R66 ;  /* 0x00000063ac447223 */ /* 0x000fe40000010842 */
[----:B------:R-:W-:Y:S02]  /*4ba0*/  FMUL.FTZ R215, R7, R100 ;  /* 0x0000006407d77220 */ /* 0x000fe40000410000 */
[----:B---3--:R-:W-:Y:S02]  /*4bb0*/  FMUL.FTZ R160, R69, R160 ;  /* 0x000000a045a07220 */ /* 0x008fe40000410000 */
        /* <DEDUP_REMOVED lines=14> */
[----:B------:R-:W-:Y:S02]  /*4ca0*/  FADD.FTZ R70, RZ, R70 ;  /* 0x00000046ff467221 */ /* 0x000fe40000010000 */
[----:B------:R-:W-:Y:S01]  /*4cb0*/  FADD.FTZ R99, R202, R99 ;  /* 0x00000063ca637221 */ /* 0x000fe20000010000 */
[----:B------:R-:W-:Y:S01]  /*4cc0*/  HADD2.F32 R100, -RZ, R82.H0_H0 ;  /* 0x20000052ff647230 */ /* 0x000fe20000004100 */
[----:B------:R-:W-:-:S02]  /*4cd0*/  FMUL.FTZ R71, R169, R69 ;  /* 0x00000045a9477220 */ /* 0x000fc40000410000 */
[C---:B------:R-:W-:Y:S02]  /*4ce0*/  FFMA.FTZ R67, R170.reuse, R69, -R67 ;  /* 0x00000045aa437223 */ /* 0x040fe40000010843 */
[C---:B------:R-:W-:Y:S02]  /*4cf0*/  FMUL.FTZ R68, R167.reuse, R70 ;  /* 0x00000046a7447220 */ /* 0x040fe40000410000 */
[-C--:B------:R-:W-:Y:S02]  /*4d00*/  FMUL.FTZ R69, R167, R99.reuse ;  /* 0x00000063a7457220 */ /* 0x080fe40000410000 */
[----:B------:R-:W-:Y:S02]  /*4d10*/  FFMA.FTZ R71, R170, R66, R71 ;  /* 0x00000042aa477223 */ /* 0x000fe40000010047 */
[----:B------:R-:W-:Y:S02]  /*4d20*/  FFMA.FTZ R68, R168, R99, -R68 ;  /* 0x00000063a8447223 */ /* 0x000fe40000010844 */
[----:B------:R-:W-:-:S02]  /*4d30*/  FMUL.FTZ R203, R5, R100 ;  /* 0x0000006405cb7220 */ /* 0x000fc40000410000 */
[C---:B------:R-:W-:Y:S02]  /*4d40*/  FFMA.FTZ R69, R168.reuse, R70, R69 ;  /* 0x00000046a8457223 */ /* 0x040fe40000010045 */
[----:B------:R-:W-:Y:S02]  /*4d50*/  FMUL.FTZ R66, R167, R71 ;  /* 0x00000047a7427220 */ /* 0x000fe40000410000 */
[----:B------:R-:W-:Y:S02]  /*4d60*/  FADD.FTZ R68, R203, R68 ;  /* 0x00000044cb447221 */ /* 0x000fe40000010000 */
[----:B------:R-:W-:Y:S01]  /*4d70*/  FADD.FTZ R69, RZ, R69 ;  /* 0x00000045ff457221 */ /* 0x000fe20000010000 */
[----:B------:R-:W-:Y:S01]  /*4d80*/  HADD2.F32 R103, -RZ, R81.H0_H0 ;  /* 0x20000051ff677230 */ /* 0x000fe20000004100 */
[----:B------:R-:W-:Y:S02]  /*4d90*/  FFMA.FTZ R66, R168, R67, -R66 ;  /* 0x00000043a8427223 */ /* 0x000fe40000010842 */
[----:B------:R-:W-:-:S02]  /*4da0*/  FMUL.FTZ R100, R165, R68 ;  /* 0x00000044a5647220 */ /* 0x000fc40000410000 */
[----:B------:R-:W-:Y:S02]  /*4db0*/  FMUL.FTZ R67, R167, R67 ;  /* 0x00000043a7437220 */ /* 0x000fe40000410000 */
[-C--:B------:R-:W-:Y:S02]  /*4dc0*/  FMUL.FTZ R99, R165, R69.reuse ;  /* 0x00000045a5637220 */ /* 0x080fe40000410000 */
[----:B------:R-:W-:Y:S02]  /*4dd0*/  FFMA.FTZ R100, R166, R69, R100 ;  /* 0x00000045a6647223 */ /* 0x000fe40000010064 */
[----:B------:R-:W-:Y:S02]  /*4de0*/  FFMA.FTZ R67, R168, R71, R67 ;  /* 0x00000047a8437223 */ /* 0x000fe40000010043 */
[----:B------:R-:W-:Y:S02]  /*4df0*/  FFMA.FTZ R99, R166, R68, -R99 ;  /* 0x00000044a6637223 */ /* 0x000fe40000010863 */
[----:B------:R-:W-:-:S02]  /*4e00*/  FMUL.FTZ R204, R4, R103 ;  /* 0x0000006704cc7220 */ /* 0x000fc40000410000 */
[C---:B------:R-:W-:Y:S02]  /*4e10*/  FMUL.FTZ R70, R165.reuse, R66 ;  /* 0x00000042a5467220 */ /* 0x040fe40000410000 */
[----:B------:R-:W-:Y:S02]  /*4e20*/  FADD.FTZ R100, RZ, R100 ;  /* 0x00000064ff647221 */ /* 0x000fe40000010000 */
[-C--:B------:R-:W-:Y:S02]  /*4e30*/  FMUL.FTZ R71, R165, R67.reuse ;  /* 0x00000043a5477220 */ /* 0x080fe40000410000 */
[----:B------:R-:W-:Y:S01]  /*4e40*/  FADD.FTZ R99, R204, R99 ;  /* 0x00000063cc637221 */ /* 0x000fe20000010000 */
[----:B--2---:R1:W2:Y:S01]  /*4e50*/  R2UR UR23, R65 ;  /* 0x00000000411773c2 */ /* 0x0042a200000e0000 */
[----:B------:R-:W-:Y:S01]  /*4e60*/  FFMA.FTZ R70, R166, R67, R70 ;  /* 0x00000043a6467223 */ /* 0x000fe20000010046 */
[----:B------:R-:W-:Y:S01]  /*4e70*/  HADD2.F32 R102, -RZ, R80.H0_H0 ;  /* 0x20000050ff667230 */ /* 0x000fe20000004100 */
[----:B------:R-:W-:-:S02]  /*4e80*/  FMUL.FTZ R67, R163, R100 ;  /* 0x00000064a3437220 */ /* 0x000fc40000410000 */
[----:B------:R-:W-:Y:S02]  /*4e90*/  FFMA.FTZ R71, R166, R66, -R71 ;  /* 0x00000042a6477223 */ /* 0x000fe40000010847 */
[CC--:B------:R-:W-:Y:S01]  /*4ea0*/  FMUL.FTZ R69, R163.reuse, R99.reuse ;  /* 0x00000063a3457220 */ /* 0x0c0fe20000410000 */
[----:B------:R3:W0:Y:S01]  /*4eb0*/  R2UR UR22, R64 ;  /* 0x00000000401673c2 */ /* 0x00062200000e0000 */
[----:B------:R-:W-:Y:S02]  /*4ec0*/  FMUL.FTZ R66, R163, R70 ;  /* 0x00000046a3427220 */ /* 0x000fe40000410000 */
[C---:B------:R-:W-:Y:S02]  /*4ed0*/  FFMA.FTZ R68, R164.reuse, R99, -R67 ;  /* 0x00000063a4447223 */ /* 0x040fe40000010843 */
[----:B------:R-:W-:Y:S02]  /*4ee0*/  FMUL.FTZ R207, R3, R102 ;  /* 0x0000006603cf7220 */ /* 0x000fe40000410000 */
[----:B------:R-:W-:-:S02]  /*4ef0*/  FFMA.FTZ R69, R164, R100, R69 ;  /* 0x00000064a4457223 */ /* 0x000fc40000010045 */
[CC--:B------:R-:W-:Y:S02]  /*4f00*/  FFMA.FTZ R66, R164.reuse, R71.reuse, -R66 ;  /* 0x00000047a4427223 */ /* 0x0c0fe40000010842 */
[----:B------:R-:W-:Y:S02]  /*4f10*/  FMUL.FTZ R71, R163, R71 ;  /* 0x00000047a3477220 */ /* 0x000fe40000410000 */
[----:B------:R-:W-:Y:S02]  /*4f20*/  FADD.FTZ R68, R207, R68 ;  /* 0x00000044cf447221 */ /* 0x000fe40000010000 */
[----:B------:R-:W-:Y:S01]  /*4f30*/  FADD.FTZ R69, RZ, R69 ;  /* 0x00000045ff457221 */ /* 0x000fe20000010000 */
[----:B------:R-:W-:Y:S01]  /*4f40*/  HADD2.F32 R103, -RZ, R79.H0_H0 ;  /* 0x2000004fff677230 */ /* 0x000fe20000004100 */
[----:B------:R-:W-:Y:S02]  /*4f50*/  FFMA.FTZ R71, R164, R70, R71 ;  /* 0x00000046a4477223 */ /* 0x000fe40000010047 */
[----:B------:R-:W-:-:S02]  /*4f60*/  FMUL.FTZ R70, R161, R68 ;  /* 0x00000044a1467220 */ /* 0x000fc40000410000 */
[CC--:B------:R-:W-:Y:S02]  /*4f70*/  FMUL.FTZ R99, R161.reuse, R69.reuse ;  /* 0x00000045a1637220 */ /* 0x0c0fe40000410000 */
[C---:B------:R-:W-:Y:S01]  /*4f80*/  FFMA.FTZ R70, R162.reuse, R69, R70 ;  /* 0x00000045a2467223 */ /* 0x040fe20000010046 */
[----:B0-----:R-:W-:Y:S01]  /*4f90*/  HADD2.F32 R158, -RZ, R158.H0_H0 ;  /* 0x2000009eff9e7230 */ /* 0x001fe20000004100 */
[----:B------:R-:W-:Y:S02]  /*4fa0*/  FFMA.FTZ R99, R162, R68, -R99 ;  /* 0x00000044a2637223 */ /* 0x000fe40000010863 */
[----:B------:R-:W-:Y:S02]  /*4fb0*/  FMUL.FTZ R206, R2, R103 ;  /* 0x0000006702ce7220 */ /* 0x000fe40000410000 */
[C---:B-1----:R-:W-:Y:S02]  /*4fc0*/  FMUL.FTZ R65, R161.reuse, R71 ;  /* 0x00000047a1417220 */ /* 0x042fe40000410000 */
[----:B------:R-:W-:-:S02]  /*4fd0*/  FMUL.FTZ R67, R161, R66 ;  /* 0x00000042a1437220 */ /* 0x000fc40000410000 */
[----:B------:R-:W-:Y:S01]  /*4fe0*/  FADD.FTZ R70, RZ, R70 ;  /* 0x00000046ff467221 */ /* 0x000fe20000010000 */
[----:B------:R-:W-:Y:S01]  /*4ff0*/  HADD2.F32 R157, -RZ, R157.H0_H0 ;  /* 0x2000009dff9d7230 */ /* 0x000fe20000004100 */
[----:B------:R-:W-:Y:S02]  /*5000*/  FADD.FTZ R99, R206, R99 ;  /* 0x00000063ce637221 */ /* 0x000fe40000010000 */
[C---:B---3--:R-:W-:Y:S02]  /*5010*/  FFMA.FTZ R64, R162.reuse, R66, -R65 ;  /* 0x00000042a2407223 */ /* 0x048fe40000010841 */
[----:B------:R-:W-:Y:S02]  /*5020*/  FFMA.FTZ R65, R162, R71, R67 ;  /* 0x00000047a2417223 */ /* 0x000fe40000010043 */
[----:B--2---:R-:W-:Y:S01]  /*5030*/  FMUL.FTZ R66, R158, UR23 ;  /* 0x000000179e427c20 */ /* 0x004fe20008410000 */
[----:B------:R-:W-:Y:S01]  /*5040*/  HADD2.F32 R153, -RZ, R153.H0_H0 ;  /* 0x20000099ff997230 */ /* 0x000fe20000004100 */
[----:B------:R-:W-:-:S02]  /*5050*/  FMUL.FTZ R67, R159, R70 ;  /* 0x000000469f437220 */ /* 0x000fc40000410000 */
[-C--:B------:R-:W-:Y:S02]  /*5060*/  FMUL.FTZ R69, R159, R99.reuse ;  /* 0x000000639f457220 */ /* 0x080fe40000410000 */
[----:B------:R-:W-:Y:S01]  /*5070*/  FFMA.FTZ R156, R157, UR22, -R66 ;  /* 0x000000169d9c7c23 */ /* 0x000fe20008010842 */
[----:B------:R-:W-:Y:S01]  /*5080*/  HADD2.F32 R151, -RZ, R151.H0_H0 ;  /* 0x20000097ff977230 */ /* 0x000fe20000004100 */
[C---:B------:R-:W-:Y:S02]  /*5090*/  FFMA.FTZ R66, R160.reuse, R99, -R67 ;  /* 0x00000063a0427223 */ /* 0x040fe40000010843 */
[----:B------:R-:W-:Y:S02]  /*50a0*/  FFMA.FTZ R67, R160, R70, R69 ;  /* 0x00000046a0437223 */ /* 0x000fe40000010045 */
[C---:B------:R-:W-:Y:S02]  /*50b0*/  FMUL.FTZ R70, R153.reuse, UR23 ;  /* 0x0000001799467c20 */ /* 0x040fe40008410000 */
[----:B------:R-:W-:Y:S01]  /*50c0*/  FMUL.FTZ R100, R153, UR22 ;  /* 0x0000001699647c20 */ /* 0x000fe20008410000 */
[----:B----4-:R-:W-:Y:S01]  /*50d0*/  HADD2.F32 R145, -RZ, R145.H0_H0 ;  /* 0x20000091ff917230 */ /* 0x010fe20000004100 */
[----:B------:R-:W-:-:S02]  /*50e0*/  FADD.FTZ R147, R75, R75 ;  /* 0x0000004b4b937221 */ /* 0x000fc40000010000 */
[C---:B------:R-:W-:Y:S02]  /*50f0*/  FFMA.FTZ R70, R151.reuse, UR22, -R70 ;  /* 0x0000001697467c23 */ /* 0x040fe40008010846 */
[----:B------:R-:W-:Y:S01]  /*5100*/  FFMA.FTZ R100, R151, UR23, R100 ;  /* 0x0000001797647c23 */ /* 0x000fe20008010064 */
[----:B------:R-:W-:Y:S01]  /*5110*/  HADD2.F32 R143, -RZ, R143.H0_H0 ;  /* 0x2000008fff8f7230 */ /* 0x000fe20000004100 */
[C---:B------:R-:W-:Y:S02]  /*5120*/  FMUL.FTZ R148, R147.reuse, R70 ;  /* 0x0000004693947220 */ /* 0x040fe40000410000 */
[----:B------:R-:W-:Y:S02]  /*5130*/  FMUL.FTZ R147, R147, R100 ;  /* 0x0000006493937220 */ /* 0x000fe40000410000 */
[C---:B------:R-:W-:Y:S01]  /*5140*/  FMUL.FTZ R70, R145.reuse, UR23 ;  /* 0x0000001791467c20 */ /* 0x040fe20008410000 */
[----:B------:R-:W-:Y:S01]  /*5150*/  HADD2.F32 R154, -RZ, R154.H0_H0 ;  /* 0x2000009aff9a7230 */ /* 0x000fe20000004100 */
[----:B------:R-:W-:Y:S01]  /*5160*/  FMUL.FTZ R100, R145, UR22 ;  /* 0x0000001691647c20 */ /* 0x000fe20008410000 */
[----:B------:R-:W-:Y:S01]  /*5170*/  HADD2.F32 R137, -RZ, R137.H0_H0 ;  /* 0x20000089ff897230 */ /* 0x000fe20000004100 */
[----:B------:R-:W-:-:S02]  /*5180*/  FADD.FTZ R139, R73, R73 ;  /* 0x00000049498b7221 */ /* 0x000fc40000010000 */
[C---:B------:R-:W-:Y:S01]  /*5190*/  FFMA.FTZ R70, R143.reuse, UR22, -R70 ;  /* 0x000000168f467c23 */ /* 0x040fe20008010846 */
[----:B------:R-:W-:Y:S01]  /*51a0*/  HADD2.F32 R152, -RZ, R152.H0_H0 ;  /* 0x20000098ff987230 */ /* 0x000fe20000004100 */
[----:B------:R-:W-:Y:S01]  /*51b0*/  FFMA.FTZ R100, R143, UR23, R100 ;  /* 0x000000178f647c23 */ /* 0x000fe20008010064 */
[----:B------:R-:W-:Y:S01]  /*51c0*/  HADD2.F32 R146, -RZ, R146.H0_H0 ;  /* 0x20000092ff927230 */ /* 0x000fe20000004100 */
[----:B------:R-:W-:Y:S01]  /*51d0*/  FMUL.FTZ R69, R154, UR23 ;  /* 0x000000179a457c20 */ /* 0x000fe20008410000 */
[----:B------:R-:W-:Y:S01]  /*51e0*/  HADD2.F32 R135, -RZ, R135.H0_H0 ;  /* 0x20000087ff877230 */ /* 0x000fe20000004100 */
[C---:B------:R-:W-:Y:S02]  /*51f0*/  FMUL.FTZ R140, R139.reuse, R70 ;  /* 0x000000468b8c7220 */ /* 0x040fe40000410000 */
[----:B------:R-:W-:Y:S02]  /*5200*/  FMUL.FTZ R139, R139, R100 ;  /* 0x000000648b8b7220 */ /* 0x000fe40000410000 */
[C---:B------:R-:W-:Y:S01]  /*5210*/  FMUL.FTZ R70, R137.reuse, UR23 ;  /* 0x0000001789467c20 */ /* 0x040fe20008410000 */
[----:B------:R-:W-:Y:S01]  /*5220*/  HADD2.F32 R144, -RZ, R144.H0_H0 ;  /* 0x20000090ff907230 */ /* 0x000fe20000004100 */
[----:B------:R-:W-:Y:S01]  /*5230*/  FMUL.FTZ R100, R137, UR22 ;  /* 0x0000001689647c20 */ /* 0x000fe20008410000 */
[----:B------:R-:W-:Y:S01]  /*5240*/  HADD2.F32 R138, -RZ, R138.H0_H0 ;  /* 0x2000008aff8a7230 */ /* 0x000fe20000004100 */
[----:B------:R-:W-:Y:S01]  /*5250*/  FFMA.FTZ R150, R152, UR22, -R69 ;  /* 0x0000001698967c23 */ /* 0x000fe20008010845 */
[----:B------:R-:W-:Y:S01]  /*5260*/  HADD2.F32 R129, -RZ, R129.H0_H0 ;  /* 0x20000081ff817230 */ /* 0x000fe20000004100 */
[----:B------:R-:W-:-:S02]  /*5270*/  FMUL.FTZ R69, R146, UR23 ;  /* 0x0000001792457c20 */ /* 0x000fc40008410000 */
[----:B------:R-:W-:Y:S02]  /*5280*/  FADD.FTZ R131, R59, R59 ;  /* 0x0000003b3b837221 */ /* 0x000fe40000010000 */
[C---:B------:R-:W-:Y:S02]  /*5290*/  FFMA.FTZ R70, R135.reuse, UR22, -R70 ;  /* 0x0000001687467c23 */ /* 0x040fe40008010846 */
[----:B------:R-:W-:Y:S01]  /*52a0*/  FFMA.FTZ R100, R135, UR23, R100 ;  /* 0x0000001787647c23 */ /* 0x000fe20008010064 */
[----:B------:R-:W-:Y:S01]  /*52b0*/  HADD2.F32 R136, -RZ, R136.H0_H0 ;  /* 0x20000088ff887230 */ /* 0x000fe20000004100 */
[----:B------:R-:W-:Y:S01]  /*52c0*/  FFMA.FTZ R142, R144, UR22, -R69 ;  /* 0x00000016908e7c23 */ /* 0x000fe20008010845 */
[----:B------:R-:W-:Y:S01]  /*52d0*/  HADD2.F32 R130, -RZ, R130.H0_H0 ;  /* 0x20000082ff827230 */ /* 0x000fe20000004100 */
[----:B------:R-:W-:Y:S01]  /*52e0*/  FMUL.FTZ R69, R138, UR23 ;  /* 0x000000178a457c20 */ /* 0x000fe20008410000 */
[----:B------:R-:W-:Y:S01]  /*52f0*/  HADD2.F32 R127, -RZ, R127.H0_H0 ;  /* 0x2000007fff7f7230 */ /* 0x000fe20000004100 */
[----:B------:R-:W-:-:S02]  /*5300*/  FMUL.FTZ R132, R131, R70 ;  /* 0x0000004683847220 */ /* 0x000fc40000410000 */
[----:B------:R-:W-:Y:S02]  /*5310*/  FMUL.FTZ R131, R131, R100 ;  /* 0x0000006483837220 */ /* 0x000fe40000410000 */
[C---:B------:R-:W-:Y:S02]  /*5320*/  FMUL.FTZ R70, R129.reuse, UR23 ;  /* 0x0000001781467c20 */ /* 0x040fe40008410000 */
[----:B------:R-:W-:Y:S01]  /*5330*/  FMUL.FTZ R100, R129, UR22 ;  /* 0x0000001681647c20 */ /* 0x000fe20008410000 */
[----:B------:R-:W-:Y:S01]  /*5340*/  HADD2.F32 R128, -RZ, R128.H0_H0 ;  /* 0x20000080ff807230 */ /* 0x000fe20000004100 */
[----:B------:R-:W-:Y:S01]  /*5350*/  FFMA.FTZ R134, R136, UR22, -R69 ;  /* 0x0000001688867c23 */ /* 0x000fe20008010845 */
[----:B------:R-:W-:Y:S01]  /*5360*/  HADD2.F32 R120, -RZ, R120.H0_H0 ;  /* 0x20000078ff787230 */ /* 0x000fe20000004100 */
[----:B------:R-:W-:Y:S01]  /*5370*/  FMUL.FTZ R68, R158, UR22 ;  /* 0x000000169e447c20 */ /* 0x000fe20008410000 */
[----:B------:R-:W-:Y:S01]  /*5380*/  HADD2.F32 R119, -RZ, R119.H0_H0 ;  /* 0x20000077ff777230 */ /* 0x000fe20000004100 */
[----:B------:R-:W-:-:S02]  /*5390*/  FADD.FTZ R121, R57, R57 ;  /* 0x0000003939797221 */ /* 0x000fc40000010000 */
[----:B------:R-:W-:Y:S02]  /*53a0*/  FMUL.FTZ R69, R130, UR23 ;  /* 0x0000001782457c20 */ /* 0x000fe40008410000 */
[C---:B------:R-:W-:Y:S02]  /*53b0*/  FFMA.FTZ R70, R127.reuse, UR22, -R70 ;  /* 0x000000167f467c23 */ /* 0x040fe40008010846 */
[----:B------:R-:W-:Y:S01]  /*53c0*/  FFMA.FTZ R100, R127, UR23, R100 ;  /* 0x000000177f647c23 */ /* 0x000fe20008010064 */
[----:B------:R-:W-:Y:S01]  /*53d0*/  ISETP.NE.AND P0, PT, R98, 0x3f, PT ;  /* 0x0000003f6200780c */ /* 0x000fe20003f05270 */
[----:B------:R-:W-:Y:S01]  /*53e0*/  FADD.FTZ R155, R77, R77 ;  /* 0x0000004d4d9b7221 */ /* 0x000fe20000010000 */
[----:B------:R-:W-:Y:S01]  /*53f0*/  HADD2.F32 R118, -RZ, R118.H0_H0 ;  /* 0x20000076ff767230 */ /* 0x000fe20000004100 */
[----:B------:R-:W-:Y:S01]  /*5400*/  FFMA.FTZ R68, R157, UR23, R68 ;  /* 0x000000179d447c23 */ /* 0x000fe20008010044 */
[----:B------:R-:W-:Y:S01]  /*5410*/  HADD2.F32 R117, -RZ, R117.H0_H0 ;  /* 0x20000075ff757230 */ /* 0x000fe20000004100 */
[----:B------:R-:W-:Y:S01]  /*5420*/  FFMA.FTZ R126, R128, UR22, -R69 ;  /* 0x00000016807e7c23 */ /* 0x000fe20008010845 */
[----:B------:R-:W-:Y:S01]  /*5430*/  HADD2.F32 R108, -RZ, R108.H0_H0 ;  /* 0x2000006cff6c7230 */ /* 0x000fe20000004100 */
[----:B------:R-:W-:-:S02]  /*5440*/  FMUL.FTZ R122, R121, R70 ;  /* 0x00000046797a7220 */ /* 0x000fc40000410000 */
[----:B------:R-:W-:Y:S02]  /*5450*/  FMUL.FTZ R71, R154, UR22 ;  /* 0x000000169a477c20 */ /* 0x000fe40008410000 */
[----:B------:R-:W-:Y:S02]  /*5460*/  FMUL.FTZ R121, R121, R100 ;  /* 0x0000006479797220 */ /* 0x000fe40000410000 */
[----:B------:R-:W-:Y:S02]  /*5470*/  FMUL.FTZ R69, R120, UR23 ;  /* 0x0000001778457c20 */ /* 0x000fe40008410000 */
[C---:B------:R-:W-:Y:S02]  /*5480*/  FMUL.FTZ R70, R119.reuse, UR23 ;  /* 0x0000001777467c20 */ /* 0x040fe40008410000 */
[----:B------:R-:W-:Y:S02]  /*5490*/  FMUL.FTZ R100, R119, UR22 ;  /* 0x0000001677647c20 */ /* 0x000fe40008410000 */
[----:B------:R-:W-:-:S02]  /*54a0*/  FMUL.FTZ R156, R155, R156 ;  /* 0x0000009c9b9c7220 */ /* 0x000fc40000410000 */
[----:B------:R-:W-:Y:S02]  /*54b0*/  FMUL.FTZ R155, R155, R68 ;  /* 0x000000449b9b7220 */ /* 0x000fe40000410000 */
[----:B------:R-:W-:Y:S01]  /*54c0*/  FADD.FTZ R149, R76, R76 ;  /* 0x0000004c4c957221 */ /* 0x000fe20000010000 */
[----:B------:R-:W-:Y:S01]  /*54d0*/  HADD2.F32 R107, -RZ, R107.H0_H0 ;  /* 0x2000006bff6b7230 */ /* 0x000fe20000004100 */
[----:B------:R-:W-:Y:S02]  /*54e0*/  FFMA.FTZ R68, R152, UR23, R71 ;  /* 0x0000001798447c23 */ /* 0x000fe40008010047 */
[----:B------:R-:W-:Y:S02]  /*54f0*/  FADD.FTZ R112, R55, R55 ;  /* 0x0000003737707221 */ /* 0x000fe40000010000 */
[----:B------:R-:W-:Y:S02]  /*5500*/  FFMA.FTZ R116, R118, UR22, -R69 ;  /* 0x0000001676747c23 */ /* 0x000fe40008010845 */
[----:B------:R-:W-:-:S02]  /*5510*/  FFMA.FTZ R113, R117, UR22, -R70 ;  /* 0x0000001675717c23 */ /* 0x000fc40008010846 */
[----:B------:R-:W-:Y:S02]  /*5520*/  FMUL.FTZ R71, R146, UR22 ;  /* 0x0000001692477c20 */ /* 0x000fe40008410000 */
[----:B------:R-:W-:Y:S02]  /*5530*/  FFMA.FTZ R69, R117, UR23, R100 ;  /* 0x0000001775457c23 */ /* 0x000fe40008010064 */
[----:B------:R-:W-:Y:S02]  /*5540*/  FMUL.FTZ R110, R108, UR22 ;  /* 0x000000166c6e7c20 */ /* 0x000fe40008410000 */
[C---:B------:R-:W-:Y:S02]  /*5550*/  FMUL.FTZ R150, R149.reuse, R150 ;  /* 0x0000009695967220 */ /* 0x040fe40000410000 */
[----:B------:R-:W-:Y:S02]  /*5560*/  FMUL.FTZ R149, R149, R68 ;  /* 0x0000004495957220 */ /* 0x000fe40000410000 */
[----:B------:R-:W-:-:S02]  /*5570*/  FADD.FTZ R141, R74, R74 ;  /* 0x0000004a4a8d7221 */ /* 0x000fc40000010000 */
[----:B------:R-:W-:Y:S02]  /*5580*/  FMUL.FTZ R113, R112, R113 ;  /* 0x0000007170717220 */ /* 0x000fe40000410000 */
[----:B------:R-:W-:Y:S02]  /*5590*/  FFMA.FTZ R68, R144, UR23, R71 ;  /* 0x0000001790447c23 */ /* 0x000fe40008010047 */
[----:B------:R-:W-:Y:S02]  /*55a0*/  FMUL.FTZ R112, R112, R69 ;  /* 0x0000004570707220 */ /* 0x000fe40000410000 */
[----:B------:R-:W-:Y:S02]  /*55b0*/  FMUL.FTZ R71, R138, UR22 ;  /* 0x000000168a477c20 */ /* 0x000fe40008410000 */
[----:B------:R-:W-:Y:S02]  /*55c0*/  FFMA.FTZ R69, R107, UR23, R110 ;  /* 0x000000176b457c23 */ /* 0x000fe4000801006e */
[----:B------:R0:W1:Y:S01]  /*55d0*/  @P0 LDS.64 R110, [R98.X8+0x49e8] ;  /* 0x0049e800626e0984 */ /* 0x0000620000008a00 */
[----:B------:R-:W-:-:S02]  /*55e0*/  FMUL.FTZ R142, R141, R142 ;  /* 0x0000008e8d8e7220 */ /* 0x000fc40000410000 */
[----:B------:R-:W-:Y:S02]  /*55f0*/  FMUL.FTZ R141, R141, R68 ;  /* 0x000000448d8d7220 */ /* 0x000fe40000410000 */
[----:B------:R-:W-:Y:S02]  /*5600*/  FADD.FTZ R133, R72, R72 ;  /* 0x0000004848857221 */ /* 0x000fe40000010000 */
[----:B------:R-:W-:Y:S02]  /*5610*/  FFMA.FTZ R68, R136, UR23, R71 ;  /* 0x0000001788447c23 */ /* 0x000fe40008010047 */
[----:B------:R-:W-:Y:S02]  /*5620*/  FMUL.FTZ R71, R130, UR22 ;  /* 0x0000001682477c20 */ /* 0x000fe40008410000 */
[C---:B------:R-:W-:Y:S02]  /*5630*/  FMUL.FTZ R134, R133.reuse, R134 ;  /* 0x0000008685867220 */ /* 0x040fe40000410000 */
[----:B------:R-:W-:-:S02]  /*5640*/  FMUL.FTZ R133, R133, R68 ;  /* 0x0000004485857220 */ /* 0x000fc40000410000 */
[----:B------:R-:W-:Y:S02]  /*5650*/  FADD.FTZ R123, R58, R58 ;  /* 0x0000003a3a7b7221 */ /* 0x000fe40000010000 */
[----:B------:R-:W-:Y:S02]  /*5660*/  FFMA.FTZ R68, R128, UR23, R71 ;  /* 0x0000001780447c23 */ /* 0x000fe40008010047 */
[----:B------:R-:W-:Y:S02]  /*5670*/  FMUL.FTZ R71, R120, UR22 ;  /* 0x0000001678477c20 */ /* 0x000fe40008410000 */
[C---:B------:R-:W-:Y:S01]  /*5680*/  FMUL.FTZ R126, R123.reuse, R126 ;  /* 0x0000007e7b7e7220 */ /* 0x040fe20000410000 */
[----:B------:R-:W-:Y:S01]  /*5690*/  HADD2.F32 R114, -RZ, R114.H0_H0 ;  /* 0x20000072ff727230 */ /* 0x000fe20000004100 */
[----:B------:R-:W-:Y:S02]  /*56a0*/  FMUL.FTZ R123, R123, R68 ;  /* 0x000000447b7b7220 */ /* 0x000fe40000410000 */
[----:B------:R-:W-:-:S02]  /*56b0*/  FADD.FTZ R115, R56, R56 ;  /* 0x0000003838737221 */ /* 0x000fc40000010000 */
[----:B------:R-:W-:Y:S01]  /*56c0*/  FFMA.FTZ R68, R118, UR23, R71 ;  /* 0x0000001776447c23 */ /* 0x000fe20008010047 */
[----:B------:R-:W-:Y:S01]  /*56d0*/  HADD2.F32 R109, -RZ, R109.H0_H0 ;  /* 0x2000006dff6d7230 */ /* 0x000fe20000004100 */
[C---:B------:R-:W-:Y:S02]  /*56e0*/  FMUL.FTZ R116, R115.reuse, R116 ;  /* 0x0000007473747220 */ /* 0x040fe40000410000 */
[----:B------:R-:W-:Y:S02]  /*56f0*/  FMUL.FTZ R115, R115, R68 ;  /* 0x0000004473737220 */ /* 0x000fe40000410000 */
[C---:B------:R-:W-:Y:S02]  /*5700*/  FMUL.FTZ R68, R114.reuse, UR23 ;  /* 0x0000001772447c20 */ /* 0x040fe40008410000 */
[----:B------:R-:W-:Y:S01]  /*5710*/  FMUL.FTZ R70, R114, UR22 ;  /* 0x0000001672467c20 */ /* 0x000fe20008410000 */
[----:B------:R-:W-:Y:S01]  /*5720*/  HADD2.F32 R104, -RZ, R104.H0_H0 ;  /* 0x20000068ff687230 */ /* 0x000fe20000004100 */
[----:B------:R-:W-:-:S02]  /*5730*/  FADD.FTZ R105, R54, R54 ;  /* 0x0000003636697221 */ /* 0x000fc40000010000 */
[C---:B------:R-:W-:Y:S02]  /*5740*/  FFMA.FTZ R68, R109.reuse, UR22, -R68 ;  /* 0x000000166d447c23 */ /* 0x040fe40008010844 */
[----:B------:R-:W-:Y:S02]  /*5750*/  FMUL.FTZ R100, R108, UR23 ;  /* 0x000000176c647c20 */ /* 0x000fe40008410000 */
[----:B------:R-:W-:Y:S01]  /*5760*/  FFMA.FTZ R70, R109, UR23, R70 ;  /* 0x000000176d467c23 */ /* 0x000fe20008010046 */
[----:B------:R-:W-:Y:S01]  /*5770*/  HADD2.F32 R101, -RZ, R101.H0_H0 ;  /* 0x20000065ff657230 */ /* 0x000fe20000004100 */
[----:B------:R-:W-:Y:S01]  /*5780*/  FMUL.FTZ R106, R105, R68 ;  /* 0x00000044696a7220 */ /* 0x000fe20000410000 */
[----:B------:R-:W-:Y:S01]  /*5790*/  HADD2.F32 R205, -RZ, R78.H0_H0 ;  /* 0x2000004effcd7230 */ /* 0x000fe20000004100 */
[----:B------:R-:W-:Y:S02]  /*57a0*/  FADD.FTZ R102, R53, R53 ;  /* 0x0000003535667221 */ /* 0x000fe40000010000 */
[----:B------:R-:W-:-:S02]  /*57b0*/  FFMA.FTZ R103, R107, UR22, -R100 ;  /* 0x000000166b677c23 */ /* 0x000fc40008010864 */
[----:B------:R-:W-:Y:S02]  /*57c0*/  FMUL.FTZ R105, R105, R70 ;  /* 0x0000004669697220 */ /* 0x000fe40000410000 */
[C---:B------:R-:W-:Y:S02]  /*57d0*/  FMUL.FTZ R68, R104.reuse, UR23 ;  /* 0x0000001768447c20 */ /* 0x040fe40008410000 */
[----:B------:R-:W-:Y:S02]  /*57e0*/  FMUL.FTZ R70, R104, UR22 ;  /* 0x0000001668467c20 */ /* 0x000fe40008410000 */
[C---:B------:R-:W-:Y:S02]  /*57f0*/  FMUL.FTZ R103, R102.reuse, R103 ;  /* 0x0000006766677220 */ /* 0x040fe40000410000 */
[----:B------:R-:W-:Y:S02]  /*5800*/  FMUL.FTZ R102, R102, R69 ;  /* 0x0000004566667220 */ /* 0x000fe40000410000 */
[----:B------:R-:W-:-:S02]  /*5810*/  FADD.FTZ R99, R52, R52 ;  /* 0x0000003434637221 */ /* 0x000fc40000010000 */
[----:B------:R-:W-:Y:S01]  /*5820*/  FFMA.FTZ R68, R101, UR22, -R68 ;  /* 0x0000001665447c23 */ /* 0x000fe20008010844 */
[----:B------:R-:W-:Y:S01]  /*5830*/  BSSY B0, `(.L_x_4379) ;  /* 0x0000018000007945 */ /* 0x000fe20003800000 */
[----:B------:R-:W-:Y:S02]  /*5840*/  FMUL.FTZ R205, R0, R205 ;  /* 0x000000cd00cd7220 */ /* 0x000fe40000410000 */
[----:B------:R-:W-:Y:S02]  /*5850*/  FMUL.FTZ R69, R159, R65 ;  /* 0x000000419f457220 */ /* 0x000fe40000410000 */
[----:B------:R-:W-:Y:S02]  /*5860*/  FFMA.FTZ R70, R101, UR23, R70 ;  /* 0x0000001765467c23 */ /* 0x000fe40008010046 */
[----:B------:R-:W-:Y:S02]  /*5870*/  FMUL.FTZ R71, R159, R64 ;  /* 0x000000409f477220 */ /* 0x000fe40000410000 */
[----:B------:R-:W-:-:S02]  /*5880*/  FMUL.FTZ R100, R99, R68 ;  /* 0x0000004463647220 */ /* 0x000fc40000410000 */
[----:B------:R-:W-:Y:S02]  /*5890*/  FMUL.FTZ R99, R99, R70 ;  /* 0x0000004663637220 */ /* 0x000fe40000410000 */
[C---:B------:R-:W-:Y:S02]  /*58a0*/  FFMA.FTZ R65, R160.reuse, R65, R71 ;  /* 0x00000041a0417223 */ /* 0x040fe40000010047 */
[----:B------:R-:W-:Y:S02]  /*58b0*/  FFMA.FTZ R64, R160, R64, -R69 ;  /* 0x00000040a0407223 */ /* 0x000fe40000010845 */
        /* <DEDUP_REMOVED lines=15> */
.L_x_4380:
[----:B01----:R-:W-:Y:S05]  /*59b0*/  BSYNC B0 ;  /* 0x0000000000007941 */ /* 0x003fea0003800000 */
.L_x_4379:
        /* <DEDUP_REMOVED lines=23> */
[----:B------:R-:W-:Y:S04]  /*5b30*/  LDS.128 R64, [R208+0x31d0] ;  /* 0x0031d000d0407984 */ /* 0x000fe80000000c00 */
[----:B------:R-:W0:Y:S02]  /*5b40*/  LDS.128 R68, [R208+0x31e0] ;  /* 0x0031e000d0447984 */ /* 0x000e240000000c00 */
[----:B0-----:R-:W-:-:S02]  /*5b50*/  FMUL.FTZ R209, R67, R69 ;  /* 0x0000004543d17220 */ /* 0x001fc40000410000 */
[CC--:B------:R-:W-:Y:S02]  /*5b60*/  FMUL.FTZ R210, R66.reuse, R69.reuse ;  /* 0x0000004542d27220 */ /* 0x0c0fe40000410000 */
[-C--:B------:R-:W-:Y:S02]  /*5b70*/  FFMA.FTZ R211, R66, R68.reuse, -R209 ;  /* 0x0000004442d37223 */ /* 0x080fe400000108d1 */
[-C--:B------:R-:W-:Y:S02]  /*5b80*/  FMUL.FTZ R209, R65, R69.reuse ;  /* 0x0000004541d17220 */ /* 0x080fe40000410000 */
[C---:B------:R-:W-:Y:S02]  /*5b90*/  FMUL.FTZ R69, R64.reuse, R69 ;  /* 0x0000004540457220 */ /* 0x040fe40000410000 */
[-C--:B------:R-:W-:Y:S02]  /*5ba0*/  FFMA.FTZ R210, R67, R68.reuse, R210 ;  /* 0x0000004443d27223 */ /* 0x080fe400000100d2 */
[----:B------:R-:W-:-:S02]  /*5bb0*/  FFMA.FTZ R66, R64, R68, -R209 ;  /* 0x0000004440427223 */ /* 0x000fc400000108d1 */
[----:B------:R-:W-:Y:S02]  /*5bc0*/  FFMA.FTZ R68, R65, R68, R69 ;  /* 0x0000004441447223 */ /* 0x000fe40000010045 */
[----:B------:R-:W-:Y:S02]  /*5bd0*/  FADD.FTZ R70, R70, R211 ;  /* 0x000000d346467221 */ /* 0x000fe40000010000 */
[----:B------:R-:W-:Y:S01]  /*5be0*/  FADD.FTZ R71, R71, R210 ;  /* 0x000000d247477221 */ /* 0x000fe20000010000 */
[----:B------:R-:W-:Y:S05]  /*5bf0*/  BRA.DIV ~URZ, `(.L_x_4383) ;  /* 0x000081927f007947 */ /* 0x000fea000b800000 */
[----:B------:R0:W1:Y:S02]  /*5c00*/  SHFL.UP PT, R67, R66, 0x1, RZ ;  /* 0x0420000042437989 */ /* 0x00006400000e00ff */
.L_x_4491:
        /* <DEDUP_REMOVED lines=21> */
[C---:B-1----:R-:W-:Y:S02]  /*5d60*/  FMUL.FTZ R68, R65.reuse, R209 ;  /* 0x000000d141447220 */ /* 0x042fe40000410000 */
[-C--:B--2---:R-:W-:Y:S02]  /*5d70*/  FMUL.FTZ R210, R65, R69.reuse ;  /* 0x0000004541d27220 */ /* 0x084fe40000410000 */
[C---:B------:R-:W-:Y:S02]  /*5d80*/  FFMA.FTZ R69, R66.reuse, R69, -R68 ;  /* 0x0000004542457223 */ /* 0x040fe40000010844 */
[----:B------:R-:W-:-:S03]  /*5d90*/  FFMA.FTZ R210, R66, R209, R210 ;  /* 0x000000d142d27223 */ /* 0x000fc600000100d2 */
[----:B------:R-:W-:Y:S02]  /*5da0*/  @P0 FADD.FTZ R70, R70, R69 ;  /* 0x0000004546460221 */ /* 0x000fe40000010000 */
[CC--:B0-----:R-:W-:Y:S02]  /*5db0*/  FMUL.FTZ R68, R65.reuse, R64.reuse ;  /* 0x0000004041447220 */ /* 0x0c1fe40000410000 */
        /* <DEDUP_REMOVED lines=12> */
[C---:B------:R-:W-:Y:S02]  /*5e80*/  FFMA.FTZ R210, R66.reuse, R69, R210 ;  /* 0x0000004542d27223 */ /* 0x040fe400000100d2 */
[----:B------:R-:W-:Y:S02]  /*5e90*/  FFMA.FTZ R209, R66, R209, -R64 ;  /* 0x000000d142d17223 */ /* 0x000fe40000010840 */
[C---:B--2---:R-:W-:Y:S02]  /*5ea0*/  FMUL.FTZ R69, R68.reuse, R65 ;  /* 0x0000004144457220 */ /* 0x044fe40000410000 */
[----:B------:R-:W-:Y:S02]  /*5eb0*/  @P0 FADD.FTZ R71, R71, R210 ;  /* 0x000000d247470221 */ /* 0x000fe40000010000 */
[-C--:B---3--:R-:W-:Y:S02]  /*5ec0*/  FMUL.FTZ R64, R68, R67.reuse ;  /* 0x0000004344407220 */ /* 0x088fe40000410000 */
[----:B------:R-:W-:-:S02]  /*5ed0*/  FFMA.FTZ R69, R66, R67, R69 ;  /* 0x0000004342457223 */ /* 0x000fc40000010045 */
[----:B------:R-:W-:Y:S02]  /*5ee0*/  @P0 FADD.FTZ R70, R70, R209 ;  /* 0x000000d146460221 */ /* 0x000fe40000010000 */
[----:B------:R-:W-:Y:S01]  /*5ef0*/  @P0 FFMA.FTZ R66, R66, R65, -R64 ;  /* 0x0000004142420223 */ /* 0x000fe20000010840 */
[----:B------:R-:W0:Y:S01]  /*5f00*/  SHFL.UP PT, R209, R71, 0x8, RZ ;  /* 0x0500000047d17989 */ /* 0x000e2200000e00ff */
[----:B------:R-:W-:Y:S02]  /*5f10*/  FSEL R69, R68, R69, !P0 ;  /* 0x0000004544457208 */ /* 0x000fe40004000000 */
[----:B------:R-:W-:Y:S01]  /*5f20*/  ISETP.GE.AND P0, PT, R97, 0x8, PT ;  /* 0x000000086100780c */ /* 0x000fe20003f06270 */
        /* <DEDUP_REMOVED lines=19> */
.L_x_4492:
[----:B------:R-:W-:Y:S01]  /*6060*/  MOV R212, R213 ;  /* 0x000000d500d47202 */ /* 0x000fe20000000f00 */
[-C--:B-1----:R-:W-:Y:S01]  /*6070*/  FMUL.FTZ R64, R226, R211.reuse ;  /* 0x000000d3e2407220 */ /* 0x082fe20000410000 */
[----:B------:R-:W-:Y:S01]  /*6080*/  ISETP.GE.AND P0, PT, R97, 0x10, PT ;  /* 0x000000106100780c */ /* 0x000fe20003f06270 */
[----:B--2---:R-:W-:Y:S01]  /*6090*/  FMUL.FTZ R65, R214, R211 ;  /* 0x000000d3d6417220 */ /* 0x004fe20000410000 */
[----:B------:R-:W-:Y:S01]  /*60a0*/  MOV R67, R71 ;  /* 0x0000004700437202 */ /* 0x000fe20000000f00 */
[----:B---3--:R-:W-:-:S02]  /*60b0*/  FFMA.FTZ R64, R69, R212, R64 ;  /* 0x000000d445407223 */ /* 0x008fc40000010040 */
[-C--:B------:R-:W-:Y:S02]  /*60c0*/  FMUL.FTZ R69, R69, R211.reuse ;  /* 0x000000d345457220 */ /* 0x080fe40000410000 */
[C---:B0---4-:R-:W-:Y:S02]  /*60d0*/  FFMA.FTZ R66, R68.reuse, R212, R65 ;  /* 0x000000d444427223 */ /* 0x051fe40000010041 */
[----:B------:R-:W-:Y:S01]  /*60e0*/  FMUL.FTZ R65, R68, R211 ;  /* 0x000000d344417220 */ /* 0x000fe20000410000 */
[----:B------:R-:W-:Y:S01]  /*60f0*/  MOV R68, R70 ;  /* 0x0000004600447202 */ /* 0x000fe20000000f00 */
[----:B------:R-:W-:Y:S01]  /*6100*/  FFMA.FTZ R69, R226, R212, -R69 ;  /* 0x000000d4e2457223 */ /* 0x000fe20000010845 */
        /* <DEDUP_REMOVED lines=8> */
[----:B-----5:R-:W-:Y:S05]  /*6190*/  CALL.REL.NOINC `($__internal_109_$__cuda_sm70_shflsync_idx_p) ;  /* 0x0000991000007944 */ /* 0x020fea0003c00000 */
.L_x_4385:
[----:B------:R-:W-:Y:S05]  /*61a0*/  BRA.CONV ~URZ, `(.L_x_4386) ;  /* 0x000000437f007947 */ /* 0x000fea000b800000 */
[----:B-1----:R-:W-:Y:S01]  /*61b0*/  HFMA2.MMA R66, -RZ, RZ, 0, 1.847743988037109375e-06 ;  /* 0x0000001fff427435 */ /* 0x002fe200000001ff */
[----:B------:R-:W-:Y:S02]  /*61c0*/  MOV R64, R211 ;  /* 0x000000d300407202 */ /* 0x000fe40000000f00 */
[----:B------:R-:W-:-:S03]  /*61d0*/  MOV R65, 0x61f0 ;  /* 0x000061f000417802 */ /* 0x000fc60000000f00 */
[----:B0----5:R-:W-:Y:S05]  /*61e0*/  CALL.REL.NOINC `($__internal_109_$__cuda_sm70_shflsync_idx_p) ;  /* 0x000098c000007944 */ /* 0x021fea0003c00000 */
.L_x_4386:
[----:B------:R-:W-:Y:S05]  /*61f0*/  BRA.CONV ~URZ, `(.L_x_4387) ;  /* 0x000000437f007947 */ /* 0x000fea000b800000 */
[----:B-1----:R-:W-:Y:S01]  /*6200*/  HFMA2.MMA R66, -RZ, RZ, 0, 1.847743988037109375e-06 ;  /* 0x0000001fff427435 */ /* 0x002fe200000001ff */
[----:B------:R-:W-:Y:S02]  /*6210*/  MOV R64, R68 ;  /* 0x0000004400407202 */ /* 0x000fe40000000f00 */
[----:B------:R-:W-:-:S03]  /*6220*/  MOV R65, 0x6240 ;  /* 0x0000624000417802 */ /* 0x000fc60000000f00 */
[----:B0----5:R-:W-:Y:S05]  /*6230*/  CALL.REL.NOINC `($__internal_109_$__cuda_sm70_shflsync_idx_p) ;  /* 0x0000987000007944 */ /* 0x021fea0003c00000 */
.L_x_4387:
[----:B------:R-:W-:Y:S05]  /*6240*/  BRA.CONV ~URZ, `(.L_x_4388) ;  /* 0x000000437f007947 */ /* 0x000fea000b800000 */
[----:B-1----:R-:W-:Y:S01]  /*6250*/  HFMA2.MMA R66, -RZ, RZ, 0, 1.847743988037109375e-06 ;  /* 0x0000001fff427435 */ /* 0x002fe200000001ff */
[----:B------:R-:W-:-:S02]  /*6260*/  MOV R64, R67 ;  /* 0x0000004300407202 */ /* 0x000fc40000000f00 */
[----:B------:R-:W-:-:S03]  /*6270*/  MOV R65, 0x6290 ;  /* 0x0000629000417802 */ /* 0x000fc60000000f00 */
[----:B0----5:R-:W-:Y:S05]  /*6280*/  CALL.REL.NOINC `($__internal_109_$__cuda_sm70_shflsync_idx_p) ;  /* 0x0000982000007944 */ /* 0x021fea0003c00000 */
.L_x_4388:
[----:B------:R-:W-:Y:S05]  /*6290*/  BRA.DIV ~URZ, `(.L_x_4389) ;  /* 0x000087227f007947 */ /* 0x000fea000b800000 */
[----:B-----5:R-:W2:Y:S04]  /*62a0*/  SHFL.IDX PT, R60, R60, RZ, 0x1f ;  /* 0x00001fff3c3c7589 */ /* 0x020ea800000e0000 */
[----:B------:R-:W3:Y:S04]  /*62b0*/  SHFL.IDX PT, R61, R61, RZ, 0x1f ;  /* 0x00001fff3d3d7589 */ /* 0x000ee800000e0000 */
[----:B------:R-:W4:Y:S04]  /*62c0*/  SHFL.IDX PT, R62, R62, RZ, 0x1f ;  /* 0x00001fff3e3e7589 */ /* 0x000f2800000e0000 */
[----:B------:R-:W1:Y:S04]  /*62d0*/  SHFL.IDX PT, R63, R63, RZ, 0x1f ;  /* 0x00001fff3f3f7589 */ /* 0x000e6800000e0000 */
[----:B------:R-:W0:Y:S04]  /*62e0*/  SHFL.UP PT, R212, R212, 0x1, RZ ;  /* 0x04200000d4d47989 */ /* 0x000e2800000e00ff */
[----:B------:R-:W0:Y:S04]  /*62f0*/  SHFL.UP PT, R211, R211, 0x1, RZ ;  /* 0x04200000d3d37989 */ /* 0x000e2800000e00ff */
[----:B------:R-:W0:Y:S04]  /*6300*/  SHFL.UP PT, R68, R68, 0x1, RZ ;  /* 0x0420000044447989 */ /* 0x000e2800000e00ff */
[----:B------:R0:W0:Y:S02]  /*6310*/  SHFL.UP PT, R69, R67, 0x1, RZ ;  /* 0x0420000043457989 */ /* 0x00002400000e00ff */
.L_x_4493:
[----:B0123--:R-:W0:Y:S01]  /*6320*/  LDS.128 R64, [R208+0x31d0] ;  /* 0x0031d000d0407984 */ /* 0x00fe220000000c00 */
[----:B----4-:R-:W-:-:S02]  /*6330*/  FMUL.FTZ R70, R62, R211 ;  /* 0x000000d33e467220 */ /* 0x010fc40000410000 */
[CC--:B------:R-:W-:Y:S02]  /*6340*/  FMUL.FTZ R71, R63.reuse, R211.reuse ;  /* 0x000000d33f477220 */ /* 0x0c0fe40000410000 */
[-C--:B------:R-:W-:Y:S02]  /*6350*/  FFMA.FTZ R70, R63, R212.reuse, R70 ;  /* 0x000000d43f467223 */ /* 0x080fe40000010046 */
[----:B------:R-:W-:Y:S02]  /*6360*/  FFMA.FTZ R71, R62, R212, -R71 ;  /* 0x000000d43e477223 */ /* 0x000fe40000010847 */
[----:B------:R-:W-:Y:S02]  /*6370*/  @P1 FADD.FTZ R63, R70, R69 ;  /* 0x00000045463f1221 */ /* 0x000fe40000010000 */
[-C--:B------:R-:W-:Y:S02]  /*6380*/  FMUL.FTZ R69, R61, R211.reuse ;  /* 0x000000d33d457220 */ /* 0x080fe40000410000 */
[----:B------:R-:W-:-:S02]  /*6390*/  FMUL.FTZ R211, R60, R211 ;  /* 0x000000d33cd37220 */ /* 0x000fc40000410000 */
        /* <DEDUP_REMOVED lines=15> */
.L_x_4382:
[----:B------:R-:W-:Y:S05]  /*6490*/  BSYNC B0 ;  /* 0x0000000000007941 */ /* 0x000fea0003800000 */
.L_x_4381:
[----:B------:R-:W-:Y:S01]  /*64a0*/  LOP3.LUT P0, RZ, R98, 0x1f, RZ, 0xc0, !PT ;  /* 0x0000001f62ff7812 */ /* 0x000fe2000780c0ff */
[C---:B-1---5:R-:W-:Y:S01]  /*64b0*/  FMUL.FTZ R60, R159.reuse, -R110 ;  /* 0x8000006e9f3c7220 */ /* 0x062fe20000410000 */
        /* <DEDUP_REMOVED lines=24> */
[-C--:B------:R-:W-:Y:S02]  /*6640*/  FMUL.FTZ R66, R163, -R64.reuse ;  /* 0x80000040a3427220 */ /* 0x080fe40000410000 */
[----:B------:R-:W-:Y:S02]  /*6650*/  FADD.FTZ R61, R100, R61 ;  /* 0x0000003d643d7221 */ /* 0x000fe40000010000 */
[----:B------:R-:W-:Y:S02]  /*6660*/  FFMA.FTZ R67, R164, R64, -R67 ;  /* 0x00000040a4437223 */ /* 0x000fe40000010843 */
[----:B------:R-:W-:-:S02]  /*6670*/  FADD.FTZ R60, -R99, R60 ;  /* 0x0000003c633c7221 */ /* 0x000fc40000010100 */
[C---:B------:R-:W-:Y:S02]  /*6680*/  FFMA.FTZ R66, R164.reuse, R65, R66 ;  /* 0x00000041a4427223 */ /* 0x040fe40000010042 */
[----:B------:R-:W-:Y:S02]  /*6690*/  FMUL.FTZ R63, R163, -R61 ;  /* 0x8000003da33f7220 */ /* 0x000fe40000410000 */
[----:B------:R-:W-:Y:S02]  /*66a0*/  FMUL.FTZ R65, R165, -R67 ;  /* 0x80000043a5417220 */ /* 0x000fe40000410000 */
[----:B------:R-:W-:Y:S02]  /*66b0*/  FMUL.FTZ R62, R163, -R60 ;  /* 0x8000003ca33e7220 */ /* 0x000fe40000410000 */
[----:B------:R-:W-:Y:S02]  /*66c0*/  FMUL.FTZ R64, R165, -R66 ;  /* 0x80000042a5407220 */ /* 0x000fe40000410000 */
[----:B------:R-:W-:-:S02]  /*66d0*/  FFMA.FTZ R63, R164, R60, R63 ;  /* 0x0000003ca43f7223 */ /* 0x000fc4000001003f */
[----:B------:R-:W-:Y:S02]  /*66e0*/  FFMA.FTZ R65, R166, R66, R65 ;  /* 0x00000042a6417223 */ /* 0x000fe40000010041 */
[----:B------:R-:W-:Y:S02]  /*66f0*/  FFMA.FTZ R62, R164, R61, -R62 ;  /* 0x0000003da43e7223 */ /* 0x000fe4000001083e */
[----:B------:R-:W-:Y:S01]  /*6700*/  FFMA.FTZ R64, R166, R67, -R64 ;  /* 0x00000043a6407223 */ /* 0x000fe20000010840 */
[----:B------:R-:W0:Y:S01]  /*6710*/  LDS.64 R60, [R98.X16+0x31d8] ;  /* 0x0031d800623c7984 */ /* 0x000e22000000ca00 */
[----:B------:R-:W-:Y:S02]  /*6720*/  FADD.FTZ R63, -R102, R63 ;  /* 0x0000003f663f7221 */ /* 0x000fe40000010100 */
        /* <DEDUP_REMOVED lines=22> */
[----:B------:R-:W-:Y:S02]  /*6890*/  FFMA.FTZ R64, R172, R65, R64 ;  /* 0x00000041ac407223 */ /* 0x000fe40000010040 */
[----:B------:R-:W-:Y:S02]  /*68a0*/  FMUL.FTZ R69, R173, -R66 ;  /* 0x80000042ad457220 */ /* 0x000fe40000410000 */
[----:B------:R-:W-:Y:S02]  /*68b0*/  FADD.FTZ R62, R113, R62 ;  /* 0x0000003e713e7221 */ /* 0x000fe40000010000 */
[----:B------:R-:W-:-:S02]  /*68c0*/  FADD.FTZ R63, -R112, R63 ;  /* 0x0000003f703f7221 */ /* 0x000fc40000010100 */
[-C--:B------:R-:W-:Y:S02]  /*68d0*/  FMUL.FTZ R67, R173, -R64.reuse ;  /* 0x80000040ad437220 */ /* 0x080fe40000410000 */
[----:B------:R-:W-:Y:S02]  /*68e0*/  FFMA.FTZ R68, R174, R64, R69 ;  /* 0x00000040ae447223 */ /* 0x000fe40000010045 */
[CC--:B------:R-:W-:Y:S02]  /*68f0*/  FMUL.FTZ R64, R169.reuse, -R62.reuse ;  /* 0x8000003ea9407220 */ /* 0x0c0fe40000410000 */
[-C--:B------:R-:W-:Y:S02]  /*6900*/  FMUL.FTZ R65, R169, -R63.reuse ;  /* 0x8000003fa9417220 */ /* 0x080fe40000410000 */
[C---:B------:R-:W-:Y:S02]  /*6910*/  FFMA.FTZ R64, R170.reuse, R63, R64 ;  /* 0x0000003faa407223 */ /* 0x040fe40000010040 */
[----:B------:R-:W-:-:S02]  /*6920*/  FFMA.FTZ R65, R170, R62, -R65 ;  /* 0x0000003eaa417223 */ /* 0x000fc40000010841 */
[----:B------:R-:W-:Y:S02]  /*6930*/  FFMA.FTZ R67, R174, R66, -R67 ;  /* 0x00000042ae437223 */ /* 0x000fe40000010843 */
[----:B------:R-:W-:Y:S02]  /*6940*/  FMUL.FTZ R62, R175, -R68 ;  /* 0x80000044af3e7220 */ /* 0x000fe40000410000 */
[----:B------:R-:W-:Y:S02]  /*6950*/  FADD.FTZ R64, -R115, R64 ;  /* 0x0000004073407221 */ /* 0x000fe40000010100 */
[----:B------:R-:W-:Y:S02]  /*6960*/  FADD.FTZ R66, R116, R65 ;  /* 0x0000004174427221 */ /* 0x000fe40000010000 */
[-C--:B------:R-:W-:Y:S02]  /*6970*/  FMUL.FTZ R65, R175, -R67.reuse ;  /* 0x80000043af417220 */ /* 0x080fe40000410000 */
[----:B------:R-:W-:-:S02]  /*6980*/  FFMA.FTZ R63, R176, R67, -R62 ;  /* 0x00000043b03f7223 */ /* 0x000fc4000001083e */
[C---:B------:R-:W-:Y:S02]  /*6990*/  FMUL.FTZ R67, R171.reuse, -R64 ;  /* 0x80000040ab437220 */ /* 0x040fe40000410000 */
[----:B------:R-:W-:Y:S02]  /*69a0*/  FMUL.FTZ R69, R171, -R66 ;  /* 0x80000042ab457220 */ /* 0x000fe40000410000 */
[----:B------:R-:W-:Y:S02]  /*69b0*/  FFMA.FTZ R62, R176, R68, R65 ;  /* 0x00000044b03e7223 */ /* 0x000fe40000010041 */
[----:B0-----:R-:W-:Y:S02]  /*69c0*/  FMUL.FTZ R65, R125, R61 ;  /* 0x0000003d7d417220 */ /* 0x001fe40000410000 */
[C---:B------:R-:W-:Y:S02]  /*69d0*/  FFMA.FTZ R67, R172.reuse, R66, -R67 ;  /* 0x00000042ac437223 */ /* 0x040fe40000010843 */
[----:B------:R-:W-:-:S02]  /*69e0*/  FFMA.FTZ R64, R172, R64, R69 ;  /* 0x00000040ac407223 */ /* 0x000fc40000010045 */
[-C--:B------:R-:W-:Y:S02]  /*69f0*/  FMUL.FTZ R125, R125, R60.reuse ;  /* 0x0000003c7d7d7220 */ /* 0x080fe40000410000 */
[----:B------:R-:W-:Y:S02]  /*6a00*/  FFMA.FTZ R65, R124, R60, -R65 ;  /* 0x0000003c7c417223 */ /* 0x000fe40000010841 */
[----:B------:R-:W-:Y:S02]  /*6a10*/  FADD.FTZ R67, R122, R67 ;  /* 0x000000437a437221 */ /* 0x000fe40000010000 */
[----:B------:R-:W-:Y:S02]  /*6a20*/  FADD.FTZ R64, -R121, R64 ;  /* 0x0000004079407221 */ /* 0x000fe40000010100 */
[----:B------:R-:W-:Y:S02]  /*6a30*/  FFMA.FTZ R125, R124, R61, R125 ;  /* 0x0000003d7c7d7223 */ /* 0x000fe4000001007d */
[----:B------:R-:W-:-:S02]  /*6a40*/  FADD.FTZ R224, R224, R65 ;  /* 0x00000041e0e07221 */ /* 0x000fc40000010000 */
[CC--:B------:R-:W-:Y:S02]  /*6a50*/  FMUL.FTZ R65, R173.reuse, -R67.reuse ;  /* 0x80000043ad417220 */ /* 0x0c0fe40000410000 */
[----:B------:R-:W-:Y:S02]  /*6a60*/  FMUL.FTZ R61, R173, -R64 ;  /* 0x80000040ad3d7220 */ /* 0x000fe40000410000 */
[----:B------:R-:W-:Y:S02]  /*6a70*/  FADD.FTZ R125, RZ, R125 ;  /* 0x0000007dff7d7221 */ /* 0x000fe40000010000 */
[----:B------:R-:W-:Y:S02]  /*6a80*/  FMUL.FTZ R60, R187, R224 ;  /* 0x000000e0bb3c7220 */ /* 0x000fe40000410000 */
[C---:B------:R-:W-:Y:S02]  /*6a90*/  FFMA.FTZ R64, R174.reuse, R64, R65 ;  /* 0x00000040ae407223 */ /* 0x040fe40000010041 */
[----:B------:R-:W-:-:S02]  /*6aa0*/  FFMA.FTZ R67, R174, R67, -R61 ;  /* 0x00000043ae437223 */ /* 0x000fc4000001083d */
[-C--:B------:R-:W-:Y:S02]  /*6ab0*/  FMUL.FTZ R61, R187, R125.reuse ;  /* 0x0000007dbb3d7220 */ /* 0x080fe40000410000 */
[----:B------:R-:W-:Y:S02]  /*6ac0*/  FFMA.FTZ R124, R188, R125, R60 ;  /* 0x0000007dbc7c7223 */ /* 0x000fe4000001003c */
[----:B------:R-:W-:Y:S02]  /*6ad0*/  FADD.FTZ R64, -R123, R64 ;  /* 0x000000407b407221 */ /* 0x000fe40000010100 */
[----:B------:R-:W-:Y:S02]  /*6ae0*/  FADD.FTZ R67, R126, R67 ;  /* 0x000000437e437221 */ /* 0x000fe40000010000 */
[----:B------:R-:W-:Y:S02]  /*6af0*/  FFMA.FTZ R60, R188, R224, -R61 ;  /* 0x000000e0bc3c7223 */ /* 0x000fe4000001083d */
[----:B------:R-:W-:-:S02]  /*6b00*/  FADD.FTZ R124, RZ, R124 ;  /* 0x0000007cff7c7221 */ /* 0x000fc40000010000 */
[C---:B------:R-:W-:Y:S02]  /*6b10*/  FMUL.FTZ R66, R175.reuse, -R64 ;  /* 0x80000040af427220 */ /* 0x040fe40000410000 */
[-C--:B------:R-:W-:Y:S02]  /*6b20*/  FMUL.FTZ R61, R175, -R67.reuse ;  /* 0x80000043af3d7220 */ /* 0x080fe40000410000 */
[----:B------:R-:W-:Y:S02]  /*6b30*/  FADD.FTZ R223, R223, R60 ;  /* 0x0000003cdfdf7221 */ /* 0x000fe40000010000 */
[----:B------:R-:W-:Y:S02]  /*6b40*/  FMUL.FTZ R60, R185, R124 ;  /* 0x0000007cb93c7220 */ /* 0x000fe40000410000 */
[C---:B------:R-:W-:Y:S02]  /*6b50*/  FFMA.FTZ R67, R176.reuse, R67, -R66 ;  /* 0x00000043b0437223 */ /* 0x040fe40000010842 */
[----:B------:R-:W-:-:S02]  /*6b60*/  FFMA.FTZ R64, R176, R64, R61 ;  /* 0x00000040b0407223 */ /* 0x000fc4000001003d */
[-C--:B------:R-:W-:Y:S02]  /*6b70*/  FMUL.FTZ R65, R185, R223.reuse ;  /* 0x000000dfb9417220 */ /* 0x080fe40000410000 */
[----:B------:R-:W-:Y:S02]  /*6b80*/  FFMA.FTZ R61, R186, R223, -R60 ;  /* 0x000000dfba3d7223 */ /* 0x000fe4000001083c */
[----:B------:R-:W-:Y:S02]  /*6b90*/  FADD.FTZ R67, R132, R67 ;  /* 0x0000004384437221 */ /* 0x000fe40000010000 */
[----:B------:R-:W-:Y:S02]  /*6ba0*/  FFMA.FTZ R65, R186, R124, R65 ;  /* 0x0000007cba417223 */ /* 0x000fe40000010041 */
[----:B------:R-:W-:Y:S02]  /*6bb0*/  FADD.FTZ R222, R222, R61 ;  /* 0x0000003ddede7221 */ /* 0x000fe40000010000 */
[----:B------:R-:W-:-:S02]  /*6bc0*/  FADD.FTZ R64, -R131, R64 ;  /* 0x0000004083407221 */ /* 0x000fc40000010100 */
        /* <DEDUP_REMOVED lines=31> */
[C---:B------:R-:W-:Y:S02]  /*6dc0*/  FMUL.FTZ R64, R179.reuse, -R64 ;  /* 0x80000040b3407220 */ /* 0x040fe40000410000 */
        /* <DEDUP_REMOVED lines=13> */
[----:B------:R-:W-:Y:S02]  /*6ea0*/  FFMA.FTZ R62, R182, R65, -R61 ;  /* 0x00000041b63e7223 */ /* 0x000fe4000001083d */
[----:B------:R-:W-:Y:S02]  /*6eb0*/  FMUL.FTZ R61, R177, R219 ;  /* 0x000000dbb13d7220 */ /* 0x000fe40000410000 */
[----:B------:R-:W-:-:S02]  /*6ec0*/  FADD.FTZ R67, R142, R67 ;  /* 0x000000438e437221 */ /* 0x000fc40000010000 */
[----:B------:R-:W-:Y:S02]  /*6ed0*/  FMUL.FTZ R63, R183, -R66 ;  /* 0x80000042b73f7220 */ /* 0x000fe40000410000 */
[----:B------:R-:W-:Y:S02]  /*6ee0*/  FMUL.FTZ R65, R181, -R65 ;  /* 0x80000041b5417220 */ /* 0x000fe40000410000 */
[-C--:B------:R-:W-:Y:S02]  /*6ef0*/  FMUL.FTZ R60, R177, R211.reuse ;  /* 0x000000d3b13c7220 */ /* 0x080fe40000410000 */
[----:B------:R-:W-:Y:S02]  /*6f00*/  FFMA.FTZ R212, R178, R211, R61 ;  /* 0x000000d3b2d47223 */ /* 0x000fe4000001003d */
[----:B------:R-:W-:Y:S02]  /*6f10*/  FFMA.FTZ R69, R184, R67, -R63 ;  /* 0x00000043b8457223 */ /* 0x000fe4000001083f */
[----:B------:R-:W-:-:S02]  /*6f20*/  FFMA.FTZ R65, R182, R64, R65 ;  /* 0x00000040b6417223 */ /* 0x000fc40000010041 */
[C---:B------:R-:W-:Y:S02]  /*6f30*/  FMUL.FTZ R67, R183.reuse, -R67 ;  /* 0x80000043b7437220 */ /* 0x040fe40000410000 */
[----:B------:R-:W-:Y:S02]  /*6f40*/  FFMA.FTZ R61, R178, R219, -R60 ;  /* 0x000000dbb23d7223 */ /* 0x000fe4000001083c */
[----:B------:R-:W-:Y:S02]  /*6f50*/  FADD.FTZ R212, RZ, R212 ;  /* 0x000000d4ffd47221 */ /* 0x000fe40000010000 */
[----:B------:R-:W-:Y:S02]  /*6f60*/  FMUL.FTZ R63, R183, -R65 ;  /* 0x80000041b73f7220 */ /* 0x000fe40000410000 */
[----:B------:R-:W-:Y:S02]  /*6f70*/  FFMA.FTZ R66, R184, R66, R67 ;  /* 0x00000042b8427223 */ /* 0x000fe40000010043 */
[----:B------:R-:W-:-:S02]  /*6f80*/  FADD.FTZ R218, R218, R61 ;  /* 0x0000003ddada7221 */ /* 0x000fc40000010000 */
[----:B------:R-:W-:Y:S02]  /*6f90*/  FMUL.FTZ R61, R175, R212 ;  /* 0x000000d4af3d7220 */ /* 0x000fe40000410000 */
[----:B------:R-:W-:Y:S02]  /*6fa0*/  FFMA.FTZ R64, R184, R62, -R63 ;  /* 0x0000003eb8407223 */ /* 0x000fe4000001083f */
[----:B------:R-:W-:Y:S02]  /*6fb0*/  FADD.FTZ R66, -R147, R66 ;  /* 0x0000004293427221 */ /* 0x000fe40000010100 */
[----:B------:R-:W-:Y:S02]  /*6fc0*/  FMUL.FTZ R63, R175, R218 ;  /* 0x000000daaf3f7220 */ /* 0x000fe40000410000 */
[----:B------:R-:W-:Y:S02]  /*6fd0*/  FMUL.FTZ R62, R183, -R62 ;  /* 0x8000003eb73e7220 */ /* 0x000fe40000410000 */
        /* <DEDUP_REMOVED lines=8> */
[----:B------:R-:W-:Y:S02]  /*7060*/  FADD.FTZ R213, RZ, R63 ;  /* 0x0000003fffd57221 */ /* 0x000fe40000010000 */
[----:B------:R-:W-:Y:S02]  /*7070*/  FMUL.FTZ R65, R185, -R62 ;  /* 0x8000003eb9417220 */ /* 0x000fe40000410000 */
[C---:B------:R-:W-:Y:S02]  /*7080*/  FMUL.FTZ R61, R173.reuse, R217 ;  /* 0x000000d9ad3d7220 */ /* 0x040fe40000410000 */
[----:B------:R-:W-:Y:S02]  /*7090*/  FFMA.FTZ R66, R186, R66, R69 ;  /* 0x00000042ba427223 */ /* 0x000fe40000010045 */
[----:B------:R-:W-:-:S02]  /*70a0*/  FMUL.FTZ R60, R173, R213 ;  /* 0x000000d5ad3c7220 */ /* 0x000fc40000410000 */
[-C--:B------:R-:W-:Y:S02]  /*70b0*/  FFMA.FTZ R63, R186, R64.reuse, -R65 ;  /* 0x00000040ba3f7223 */ /* 0x080fe40000010841 */
        /* <DEDUP_REMOVED lines=12> */
[-C--:B------:R-:W-:Y:S02]  /*7180*/  FFMA.FTZ R60, R172, R216.reuse, -R61 ;  /* 0x000000d8ac3c7223 */ /* 0x080fe4000001083d */
[-C--:B------:R-:W-:Y:S02]  /*7190*/  FMUL.FTZ R61, R187, -R63.reuse ;  /* 0x8000003fbb3d7220 */ /* 0x080fe40000410000 */
[----:B------:R-:W-:Y:S02]  /*71a0*/  FFMA.FTZ R64, R188, R63, -R64 ;  /* 0x0000003fbc407223 */ /* 0x000fe40000010840 */
[----:B------:R-:W-:Y:S02]  /*71b0*/  FMUL.FTZ R63, R171, R216 ;  /* 0x000000d8ab3f7220 */ /* 0x000fe40000410000 */
[----:B------:R-:W-:-:S02]  /*71c0*/  FMUL.FTZ R67, R187, -R67 ;  /* 0x80000043bb437220 */ /* 0x000fc40000410000 */
[----:B------:R-:W-:Y:S01]  /*71d0*/  FADD.FTZ R225, R215, R60 ;  /* 0x0000003cd7e17221 */ /* 0x000fe20000010000 */
[----:B------:R-:W-:Y:S01]  /*71e0*/  HFMA2.MMA R60, -RZ, RZ, 1.875, 0 ;  /* 0x3f800000ff3c7435 */ /* 0x000fe200000001ff */
[----:B------:R-:W-:Y:S02]  /*71f0*/  FFMA.FTZ R215, R172, R214, R63 ;  /* 0x000000d6acd77223 */ /* 0x000fe4000001003f */
[----:B------:R-:W-:Y:S01]  /*7200*/  FFMA.FTZ R66, R188, R66, R67 ;  /* 0x00000042bc427223 */ /* 0x000fe20000010043 */
[----:B------:R-:W-:Y:S01]  /*7210*/  CS2R R62, SRZ ;  /* 0x00000000003e7805 */ /* 0x000fe2000001ff00 */
[----:B------:R-:W-:Y:S02]  /*7220*/  FADD.FTZ R215, RZ, R215 ;  /* 0x000000d7ffd77221 */ /* 0x000fe40000010000 */
[----:B------:R-:W-:Y:S02]  /*7230*/  FADD.FTZ R67, -R155, R66 ;  /* 0x000000429b437221 */ /* 0x000fe40000010100 */
[----:B------:R-:W-:-:S02]  /*7240*/  FADD.FTZ R66, R156, R69 ;  /* 0x000000459c427221 */ /* 0x000fc40000010000 */
[C---:B------:R-:W-:Y:S02]  /*7250*/  FMUL.FTZ R69, R169.reuse, R225 ;  /* 0x000000e1a9457220 */ /* 0x040fe40000410000 */
[-C--:B------:R-:W-:Y:S02]  /*7260*/  FMUL.FTZ R68, R169, R215.reuse ;  /* 0x000000d7a9447220 */ /* 0x080fe40000410000 */
[C---:B------:R-:W-:Y:S02]  /*7270*/  FFMA.FTZ R69, R170.reuse, R215, R69 ;  /* 0x000000d7aa457223 */ /* 0x040fe40000010045 */
[----:B------:R-:W-:Y:S02]  /*7280*/  FFMA.FTZ R227, R170, R225, -R68 ;  /* 0x000000e1aae37223 */ /* 0x000fe40000010844 */
[----:B------:R-:W-:Y:S02]  /*7290*/  FADD.FTZ R226, RZ, R69 ;  /* 0x00000045ffe27221 */ /* 0x000fe40000010000 */
[----:B------:R-:W-:-:S02]  /*72a0*/  FADD.FTZ R227, R202, R227 ;  /* 0x000000e3cae37221 */ /* 0x000fc40000010000 */
[CC--:B------:R-:W-:Y:S02]  /*72b0*/  FMUL.FTZ R68, R167.reuse, R226.reuse ;  /* 0x000000e2a7447220 */ /* 0x0c0fe40000410000 */
[----:B------:R-:W-:Y:S02]  /*72c0*/  FMUL.FTZ R69, R167, R227 ;  /* 0x000000e3a7457220 */ /* 0x000fe40000410000 */
[----:B------:R-:W-:Y:S01]  /*72d0*/  FFMA.FTZ R65, R188, R65, R61 ;  /* 0x00000041bc417223 */ /* 0x000fe2000001003d */
[----:B------:R-:W-:Y:S01]  /*72e0*/  MOV R61, RZ ;  /* 0x000000ff003d7202 */ /* 0x000fe20000000f00 */
[C---:B------:R-:W-:Y:S02]  /*72f0*/  FFMA.FTZ R68, R168.reuse, R227, -R68 ;  /* 0x000000e3a8447223 */ /* 0x040fe40000010844 */
[----:B------:R-:W-:Y:S02]  /*7300*/  FFMA.FTZ R69, R168, R226, R69 ;  /* 0x000000e2a8457223 */ /* 0x000fe40000010045 */
[----:B------:R-:W-:Y:S01]  /*7310*/  FADD.FTZ R228, R203, R68 ;  /* 0x00000044cbe47221 */ /* 0x000fe20000010000 */
[----:B------:R-:W0:Y:S01]  /*7320*/  @!P0 LDS.128 R60, [R70.X16+0x4be0] ;  /* 0x004be000463c8984 */ /* 0x000e22000000cc00 */
[----:B------:R-:W-:Y:S01]  /*7330*/  FADD.FTZ R202, RZ, R69 ;  /* 0x00000045ffca7221 */ /* 0x000fe20000010000 */
[----:B------:R-:W-:-:S02]  /*7340*/  ISETP.GT.U32.AND P0, PT, R98, 0x1f, PT ;  /* 0x0000001f6200780c */ /* 0x000fc40003f04070 */
[----:B------:R1:W-:Y:S02]  /*7350*/  STS.128 [R98.X16+0x35e0], R64 ;  /* 0x0035e04062007388 */ /* 0x0003e4000000cc00 */
[C---:B-1----:R-:W-:Y:S02]  /*7360*/  FMUL.FTZ R67, R165.reuse, R228 ;  /* 0x000000e4a5437220 */ /* 0x042fe40000410000 */
[-C--:B------:R-:W-:Y:S02]  /*7370*/  FMUL.FTZ R65, R165, R202.reuse ;  /* 0x000000caa5417220 */ /* 0x080fe40000410000 */
[C---:B------:R-:W-:Y:S02]  /*7380*/  FFMA.FTZ R67, R166.reuse, R202, R67 ;  /* 0x000000caa6437223 */ /* 0x040fe40000010043 */
[----:B------:R-:W-:Y:S02]  /*7390*/  FFMA.FTZ R65, R166, R228, -R65 ;  /* 0x000000e4a6417223 */ /* 0x000fe40000010841 */
[----:B------:R-:W-:-:S02]  /*73a0*/  FADD.FTZ R203, RZ, R67 ;  /* 0x00000043ffcb7221 */ /* 0x000fc40000010000 */
[----:B------:R-:W-:Y:S02]  /*73b0*/  FADD.FTZ R204, R204, R65 ;  /* 0x00000041cccc7221 */ /* 0x000fe40000010000 */
[CC--:B------:R-:W-:Y:S02]  /*73c0*/  FMUL.FTZ R65, R163.reuse, R203.reuse ;  /* 0x000000cba3417220 */ /* 0x0c0fe40000410000 */
[-C--:B------:R-:W-:Y:S02]  /*73d0*/  FMUL.FTZ R66, R163, R204.reuse ;  /* 0x000000cca3427220 */ /* 0x080fe40000410000 */
[C---:B------:R-:W-:Y:S02]  /*73e0*/  FFMA.FTZ R64, R164.reuse, R204, -R65 ;  /* 0x000000cca4407223 */ /* 0x040fe40000010841 */
[----:B------:R-:W-:Y:S02]  /*73f0*/  FFMA.FTZ R66, R164, R203, R66 ;  /* 0x000000cba4427223 */ /* 0x000fe40000010042 */
[----:B------:R-:W-:-:S02]  /*7400*/  FADD.FTZ R229, R207, R64 ;  /* 0x00000040cfe57221 */ /* 0x000fc40000010000 */
[----:B------:R-:W-:Y:S02]  /*7410*/  FADD.FTZ R207, RZ, R66 ;  /* 0x00000042ffcf7221 */ /* 0x000fe40000010000 */
[C---:B------:R-:W-:Y:S02]  /*7420*/  FMUL.FTZ R66, R161.reuse, R229 ;  /* 0x000000e5a1427220 */ /* 0x040fe40000410000 */
[-C--:B------:R-:W-:Y:S02]  /*7430*/  FMUL.FTZ R64, R161, R207.reuse ;  /* 0x000000cfa1407220 */ /* 0x080fe40000410000 */
[C---:B------:R-:W-:Y:S02]  /*7440*/  FFMA.FTZ R66, R162.reuse, R207, R66 ;  /* 0x000000cfa2427223 */ /* 0x040fe40000010042 */
[----:B------:R-:W-:-:S04]  /*7450*/  FFMA.FTZ R65, R162, R229, -R64 ;  /* 0x000000e5a2417223 */ /* 0x000fc80000010840 */
[----:B------:R-:W-:Y:S02]  /*7460*/  FADD.FTZ R230, R206, R65 ;  /* 0x00000041cee67221 */ /* 0x000fe40000010000 */
[----:B------:R-:W-:Y:S02]  /*7470*/  FADD.FTZ R206, RZ, R66 ;  /* 0x00000042ffce7221 */ /* 0x000fe40000010000 */
[C---:B------:R-:W-:Y:S02]  /*7480*/  FMUL.FTZ R231, R159.reuse, R230 ;  /* 0x000000e69fe77220 */ /* 0x040fe40000410000 */
[-C--:B------:R-:W-:Y:S02]  /*7490*/  FMUL.FTZ R65, R159, R206.reuse ;  /* 0x000000ce9f417220 */ /* 0x080fe40000410000 */
[C---:B------:R-:W-:Y:S02]  /*74a0*/  FFMA.FTZ R231, R160.reuse, R206, R231 ;  /* 0x000000cea0e77223 */ /* 0x040fe400000100e7 */
[----:B------:R-:W-:-:S04]  /*74b0*/  FFMA.FTZ R64, R160, R230, -R65 ;  /* 0x000000e6a0407223 */ /* 0x000fc80000010841 */
[----:B------:R-:W-:Y:S01]  /*74c0*/  FADD.FTZ R205, R205, R64 ;  /* 0x00000040cdcd7221 */ /* 0x000fe20000010000 */
[----:B------:R-:W-:Y:S06]  /*74d0*/  BAR.SYNC.DEFER_BLOCKING 0x0 ;  /* 0x0000000000007b1d */ /* 0x000fec0000010000 */
[----:B------:R-:W-:Y:S05]  /*74e0*/  @P0 BRA `(.L_x_4391) ;  /* 0x00000ac000000947 */ /* 0x000fea0003800000 */
[----:B0-----:R-:W-:Y:S02]  /*74f0*/  SHF.L.U32 R232, R98, 0x5, RZ ;  /* 0x0000000562e87819 */ /* 0x001fe400000006ff */
[----:B------:R-:W-:-:S03]  /*7500*/  ISETP.NE.AND P0, PT, R17, 0x1f, PT ;  /* 0x0000001f1100780c */ /* 0x000fc60003f05270 */
[----:B------:R-:W-:Y:S04]  /*7510*/  LDS.128 R64, [R232+0x35e0] ;  /* 0x0035e000e8407984 */ /* 0x000fe80000000c00 */
[----:B------:R-:W0:Y:S02]  /*7520*/  LDS.128 R68, [R232+0x35f0] ;  /* 0x0035f000e8447984 */ /* 0x000e240000000c00 */
[C---:B0-----:R-:W-:Y:S02]  /*7530*/  FMUL.FTZ R236, R65.reuse, R70 ;  /* 0x0000004641ec7220 */ /* 0x041fe40000410000 */
[-C--:B------:R-:W-:Y:S02]  /*7540*/  FMUL.FTZ R241, R65, R71.reuse ;  /* 0x0000004741f17220 */ /* 0x080fe40000410000 */
[----:B------:R-:W-:-:S02]  /*7550*/  FFMA.FTZ R236, R64, R71, R236 ;  /* 0x0000004740ec7223 */ /* 0x000fc400000100ec */
[CC--:B------:R-:W-:Y:S02]  /*7560*/  FMUL.FTZ R71, R65.reuse, R69.reuse ;  /* 0x0000004541477220 */ /* 0x0c0fe40000410000 */
[----:B------:R-:W-:Y:S02]  /*7570*/  FMUL.FTZ R65, R65, R68 ;  /* 0x0000004441417220 */ /* 0x000fe40000410000 */
[C---:B------:R-:W-:Y:S02]  /*7580*/  FFMA.FTZ R241, R64.reuse, R70, -R241 ;  /* 0x0000004640f17223 */ /* 0x040fe400000108f1 */
[C---:B------:R-:W-:Y:S02]  /*7590*/  FFMA.FTZ R69, R64.reuse, R69, R65 ;  /* 0x0000004540457223 */ /* 0x040fe40000010041 */
[----:B------:R-:W-:Y:S02]  /*75a0*/  FFMA.FTZ R71, R64, R68, -R71 ;  /* 0x0000004440477223 */ /* 0x000fe40000010847 */
[----:B------:R-:W-:Y:S01]  /*75b0*/  FADD.FTZ R68, R66, R241 ;  /* 0x000000f142447221 */ /* 0x000fe20000010000 */
[----:B------:R-:W-:Y:S01]  /*75c0*/  MOV R241, R69 ;  /* 0x0000004500f17202 */ /* 0x000fe20000000f00 */
[----:B------:R-:W-:Y:S01]  /*75d0*/  FADD.FTZ R67, R67, R236 ;  /* 0x000000ec43437221 */ /* 0x000fe20000010000 */
[----:B------:R-:W-:Y:S05]  /*75e0*/  BRA.DIV ~URZ, `(.L_x_4392) ;  /* 0x000076d27f007947 */ /* 0x000fea000b800000 */
[----:B------:R0:W1:Y:S02]  /*75f0*/  SHFL.DOWN PT, R70, R71, 0x1, 0x1f ;  /* 0x08201f0047467f89 */ /* 0x00006400000e0000 */
.L_x_4494:
[----:B------:R-:W-:Y:S05]  /*7600*/  BRA.DIV ~URZ, `(.L_x_4393) ;  /* 0x000077327f007947 */ /* 0x000fea000b800000 */
[----:B------:R-:W2:Y:S04]  /*7610*/  SHFL.DOWN PT, R69, R69, 0x1, 0x1f ;  /* 0x08201f0045457f89 */ /* 0x000ea800000e0000 */
[----:B------:R3:W4:Y:S04]  /*7620*/  SHFL.DOWN PT, R236, R68, 0x1, 0x1f ;  /* 0x08201f0044ec7f89 */ /* 0x00072800000e0000 */
[----:B------:R3:W0:Y:S02]  /*7630*/  SHFL.DOWN PT, R66, R67, 0x1, 0x1f ;  /* 0x08201f0043427f89 */ /* 0x00062400000e0000 */
.L_x_4495:
[----:B------:R-:W-:Y:S01]  /*7640*/  BSSY B1, `(.L_x_4394) ;  /* 0x000000d000017945 */ /* 0x000fe20003800000 */
[----:B------:R-:W-:Y:S05]  /*7650*/  @!P0 BRA `(.L_x_4395) ;  /* 0x000000b000008947 */ /* 0x000fea0003800000 */
[C---:B0-----:R-:W-:Y:S02]  /*7660*/  FMUL.FTZ R64, R241.reuse, R66 ;  /* 0x00000042f1407220 */ /* 0x041fe40000410000 */
[----:B----4-:R-:W-:-:S02]  /*7670*/  FMUL.FTZ R240, R241, R236 ;  /* 0x000000ecf1f07220 */ /* 0x010fc40000410000 */
[----:B------:R-:W-:Y:S02]  /*7680*/  FFMA.FTZ R65, R71, R236, -R64 ;  /* 0x000000ec47417223 */ /* 0x000fe40000010840 */
[-C--:B--2---:R-:W-:Y:S02]  /*7690*/  FMUL.FTZ R64, R241, R69.reuse ;  /* 0x00000045f1407220 */ /* 0x084fe40000410000 */
[----:B------:R-:W-:Y:S02]  /*76a0*/  FFMA.FTZ R240, R71, R66, R240 ;  /* 0x0000004247f07223 */ /* 0x000fe400000100f0 */
[-C--:B-1----:R-:W-:Y:S02]  /*76b0*/  FMUL.FTZ R66, R241, R70.reuse ;  /* 0x00000046f1427220 */ /* 0x082fe40000410000 */
[C---:B------:R-:W-:Y:S02]  /*76c0*/  FFMA.FTZ R64, R71.reuse, R70, -R64 ;  /* 0x0000004647407223 */ /* 0x040fe40000010840 */
[----:B------:R-:W-:-:S02]  /*76d0*/  FFMA.FTZ R241, R71, R69, R66 ;  /* 0x0000004547f17223 */ /* 0x000fc40000010042 */
[----:B---3--:R-:W-:Y:S01]  /*76e0*/  FADD.FTZ R68, R68, R65 ;  /* 0x0000004144447221 */ /* 0x008fe20000010000 */
[----:B------:R-:W-:Y:S01]  /*76f0*/  MOV R71, R64 ;  /* 0x0000004000477202 */ /* 0x000fe20000000f00 */
[----:B------:R-:W-:Y:S02]  /*7700*/  FADD.FTZ R67, R67, R240 ;  /* 0x000000f043437221 */ /* 0x000fe40000010000 */
.L_x_4395:
[----:B------:R-:W-:Y:S05]  /*7710*/  BSYNC B1 ;  /* 0x0000000000017941 */ /* 0x000fea0003800000 */
.L_x_4394:
[----:B------:R-:W-:Y:S01]  /*7720*/  ISETP.GT.U32.AND P0, PT, R17, 0x1d, PT ;  /* 0x0000001d1100780c */ /* 0x000fe20003f04070 */
[----:B------:R-:W-:Y:S05]  /*7730*/  BRA.DIV ~URZ, `(.L_x_4396) ;  /* 0x000077527f007947 */ /* 0x000fea000b800000 */
[----:B--2---:R2:W3:Y:S04]  /*7740*/  SHFL.DOWN PT, R69, R71, 0x2, 0x1f ;  /* 0x08401f0047457f89 */ /* 0x0044e800000e0000 */
[----:B-1----:R2:W1:Y:S04]  /*7750*/  SHFL.DOWN PT, R70, R241, 0x2, 0x1f ;  /* 0x08401f00f1467f89 */ /* 0x00246800000e0000 */
[----:B----4-:R2:W4:Y:S04]  /*7760*/  SHFL.DOWN PT, R236, R68, 0x2, 0x1f ;  /* 0x08401f0044ec7f89 */ /* 0x01052800000e0000 */
[----:B0-----:R2:W0:Y:S02]  /*7770*/  SHFL.DOWN PT, R66, R67, 0x2, 0x1f ;  /* 0x08401f0043427f89 */ /* 0x00142400000e0000 */
.L_x_4496:
[----:B------:R-:W-:Y:S01]  /*7780*/  BSSY B1, `(.L_x_4397) ;  /* 0x000000d000017945 */ /* 0x000fe20003800000 */
[----:B------:R-:W-:Y:S05]  /*7790*/  @P0 BRA `(.L_x_4398) ;  /* 0x000000b000000947 */ /* 0x000fea0003800000 */
[C---:B0-----:R-:W-:Y:S02]  /*77a0*/  FMUL.FTZ R64, R241.reuse, R66 ;  /* 0x00000042f1407220 */ /* 0x041fe40000410000 */
[----:B----4-:R-:W-:-:S02]  /*77b0*/  FMUL.FTZ R240, R241, R236 ;  /* 0x000000ecf1f07220 */ /* 0x010fc40000410000 */
[----:B------:R-:W-:Y:S02]  /*77c0*/  FFMA.FTZ R65, R71, R236, -R64 ;  /* 0x000000ec47417223 */ /* 0x000fe40000010840 */
        /* <DEDUP_REMOVED lines=8> */
.L_x_4398:
[----:B------:R-:W-:Y:S05]  /*7850*/  BSYNC B1 ;  /* 0x0000000000017941 */ /* 0x000fea0003800000 */
.L_x_4397:
[----:B------:R-:W-:Y:S01]  /*7860*/  ISETP.GT.U32.AND P0, PT, R17, 0x1b, PT ;  /* 0x0000001b1100780c */ /* 0x000fe20003f04070 */
[----:B------:R-:W-:Y:S10]  /*7870*/  BRA.DIV ~URZ, `(.L_x_4399) ;  /* 0x000077d27f007947 */ /* 0x000ff4000b800000 */
[----:B---3--:R3:W2:Y:S02]  /*7880*/  SHFL.DOWN PT, R69, R71, 0x4, 0x1f ;  /* 0x08801f0047457f89 */ /* 0x0086a400000e0000 */
.L_x_4497:
[----:B------:R-:W-:Y:S05]  /*7890*/  BRA.DIV ~URZ, `(.L_x_4400) ;  /* 0x000078327f007947 */ /* 0x000fea000b800000 */
[----:B-1----:R1:W3:Y:S04]  /*78a0*/  SHFL.DOWN PT, R70, R241, 0x4, 0x1f ;  /* 0x08801f00f1467f89 */ /* 0x0022e800000e0000 */
[----:B----4-:R1:W4:Y:S04]  /*78b0*/  SHFL.DOWN PT, R236, R68, 0x4, 0x1f ;  /* 0x08801f0044ec7f89 */ /* 0x01032800000e0000 */
[----:B0-----:R1:W0:Y:S02]  /*78c0*/  SHFL.DOWN PT, R66, R67, 0x4, 0x1f ;  /* 0x08801f0043427f89 */ /* 0x00122400000e0000 */
.L_x_4498:
[----:B------:R-:W-:Y:S01]  /*78d0*/  BSSY B1, `(.L_x_4401) ;  /* 0x000000d000017945 */ /* 0x000fe20003800000 */
[----:B------:R-:W-:Y:S05]  /*78e0*/  @P0 BRA `(.L_x_4402) ;  /* 0x000000b000000947 */ /* 0x000fea0003800000 */
[C---:B0-----:R-:W-:Y:S02]  /*78f0*/  FMUL.FTZ R64, R241.reuse, R66 ;  /* 0x00000042f1407220 */ /* 0x041fe40000410000 */
[----:B----4-:R-:W-:-:S02]  /*7900*/  FMUL.FTZ R240, R241, R236 ;  /* 0x000000ecf1f07220 */ /* 0x010fc40000410000 */
[----:B------:R-:W-:Y:S02]  /*7910*/  FFMA.FTZ R65, R71, R236, -R64 ;  /* 0x000000ec47417223 */ /* 0x000fe40000010840 */
        /* <DEDUP_REMOVED lines=8> */
.L_x_4402:
[----:B------:R-:W-:Y:S05]  /*79a0*/  BSYNC B1 ;  /* 0x0000000000017941 */ /* 0x000fea0003800000 */
.L_x_4401:
[----:B------:R-:W-:Y:S01]  /*79b0*/  ISETP.GT.U32.AND P0, PT, R17, 0x17, PT ;  /* 0x000000171100780c */ /* 0x000fe20003f04070 */
[----:B------:R-:W-:Y:S05]  /*79c0*/  BRA.DIV ~URZ, `(.L_x_4403) ;  /* 0x000078527f007947 */ /* 0x000fea000b800000 */
[----:B--2---:R2:W1:Y:S04]  /*79d0*/  SHFL.DOWN PT, R69, R71, 0x8, 0x1f ;  /* 0x09001f0047457f89 */ /* 0x00446800000e0000 */
[----:B---3--:R2:W3:Y:S04]  /*79e0*/  SHFL.DOWN PT, R70, R241, 0x8, 0x1f ;  /* 0x09001f00f1467f89 */ /* 0x0084e800000e0000 */
[----:B----4-:R2:W4:Y:S04]  /*79f0*/  SHFL.DOWN PT, R236, R68, 0x8, 0x1f ;  /* 0x09001f0044ec7f89 */ /* 0x01052800000e0000 */
[----:B0-----:R2:W0:Y:S02]  /*7a00*/  SHFL.DOWN PT, R66, R67, 0x8, 0x1f ;  /* 0x09001f0043427f89 */ /* 0x00142400000e0000 */
.L_x_4499:
        /* <DEDUP_REMOVED lines=13> */
.L_x_4405:
[----:B------:R-:W-:Y:S05]  /*7ae0*/  BSYNC B1 ;  /* 0x0000000000017941 */ /* 0x000fea0003800000 */
.L_x_4404:
[----:B------:R-:W-:Y:S01]  /*7af0*/  ISETP.GT.U32.AND P0, PT, R17, 0xf, PT ;  /* 0x0000000f1100780c */ /* 0x000fe20003f04070 */
[----:B------:R-:W-:Y:S10]  /*7b00*/  BRA.DIV ~URZ, `(.L_x_4406) ;  /* 0x000078d27f007947 */ /* 0x000ff4000b800000 */
[----:B-1----:R1:W2:Y:S02]  /*7b10*/  SHFL.DOWN PT, R69, R71, 0x10, 0x1f ;  /* 0x0a001f0047457f89 */ /* 0x0022a400000e0000 */
.L_x_4500:
[----:B------:R-:W-:Y:S05]  /*7b20*/  BRA.DIV ~URZ, `(.L_x_4407) ;  /* 0x000079327f007947 */ /* 0x000fea000b800000 */
[----:B---3--:R3:W1:Y:S04]  /*7b30*/  SHFL.DOWN PT, R70, R241, 0x10, 0x1f ;  /* 0x0a001f00f1467f89 */ /* 0x00866800000e0000 */
[----:B----4-:R3:W4:Y:S04]  /*7b40*/  SHFL.DOWN PT, R236, R68, 0x10, 0x1f ;  /* 0x0a001f0044ec7f89 */ /* 0x01072800000e0000 */
[----:B0-----:R3:W0:Y:S02]  /*7b50*/  SHFL.DOWN PT, R66, R67, 0x10, 0x1f ;  /* 0x0a001f0043427f89 */ /* 0x00162400000e0000 */
.L_x_4501:
        /* <DEDUP_REMOVED lines=13> */
.L_x_4409:
[----:B------:R-:W-:Y:S05]  /*7c30*/  BSYNC B1 ;  /* 0x0000000000017941 */ /* 0x000fea0003800000 */
.L_x_4408:
[----:B------:R-:W-:Y:S05]  /*7c40*/  BRA.DIV ~URZ, `(.L_x_4410) ;  /* 0x000079627f007947 */ /* 0x000fea000b800000 */
[----:B------:R-:W5:Y:S04]  /*7c50*/  SHFL.IDX PT, R64, R241, RZ, 0x1f ;  /* 0x00001ffff1407589 */ /* 0x000f6800000e0000 */
[----:B--2---:R-:W2:Y:S04]  /*7c60*/  SHFL.IDX PT, R69, R71, RZ, 0x1f ;  /* 0x00001fff47457589 */ /* 0x004ea800000e0000 */
[----:B-1----:R-:W1:Y:S04]  /*7c70*/  SHFL.IDX PT, R70, R68, RZ, 0x1f ;  /* 0x00001fff44467589 */ /* 0x002e6800000e0000 */
[----:B------:R-:W3:Y:S04]  /*7c80*/  SHFL.IDX PT, R242, R62, RZ, 0x1f ;  /* 0x00001fff3ef27589 */ /* 0x000ee800000e0000 */
[----:B------:R-:W4:Y:S04]  /*7c90*/  SHFL.DOWN PT, R71, R71, 0x1, 0x1f ;  /* 0x08201f0047477f89 */ /* 0x000f2800000e0000 */
[----:B---3--:R-:W3:Y:S01]  /*7ca0*/  SHFL.DOWN PT, R241, R241, 0x1, 0x1f ;  /* 0x08201f00f1f17f89 */ /* 0x008ee200000e0000 */
[----:B-----5:R-:W-:-:S03]  /*7cb0*/  FMUL.FTZ R240, R62, R64 ;  /* 0x000000403ef07220 */ /* 0x020fc60000410000 */
[----:B------:R-:W0:Y:S01]  /*7cc0*/  SHFL.DOWN PT, R68, R68, 0x1, 0x1f ;  /* 0x08201f0044447f89 */ /* 0x000e2200000e0000 */
[CC--:B------:R-:W-:Y:S02]  /*7cd0*/  FMUL.FTZ R244, R63.reuse, R64.reuse ;  /* 0x000000403ff47220 */ /* 0x0c0fe40000410000 */
[-C--:B--2---:R-:W-:Y:S01]  /*7ce0*/  FFMA.FTZ R240, R63, R69.reuse, R240 ;  /* 0x000000453ff07223 */ /* 0x084fe200000100f0 */
[----:B------:R-:W2:Y:S01]  /*7cf0*/  SHFL.IDX PT, R246, R61, RZ, 0x1f ;  /* 0x00001fff3df67589 */ /* 0x000ea200000e0000 */
[-C--:B------:R-:W-:Y:S02]  /*7d00*/  FMUL.FTZ R245, R60, R69.reuse ;  /* 0x000000453cf57220 */ /* 0x080fe40000410000 */
[----:B------:R-:W-:Y:S01]  /*7d10*/  FFMA.FTZ R244, R62, R69, -R244 ;  /* 0x000000453ef47223 */ /* 0x000fe200000108f4 */
[----:B------:R-:W0:Y:S04]  /*7d20*/  SHFL.IDX PT, R63, R63, RZ, 0x1f ;  /* 0x00001fff3f3f7589 */ /* 0x000e2800000e0000 */
[----:B----4-:R-:W4:Y:S04]  /*7d30*/  SHFL.IDX PT, R236, R67, RZ, 0x1f ;  /* 0x00001fff43ec7589 */ /* 0x010f2800000e0000 */
[----:B------:R5:W0:Y:S04]  /*7d40*/  SHFL.DOWN PT, R243, R67, 0x1, 0x1f ;  /* 0x08201f0043f37f89 */ /* 0x000a2800000e0000 */
[----:B------:R1:W0:Y:S01]  /*7d50*/  SHFL.IDX PT, R247, R60, RZ, 0x1f ;  /* 0x00001fff3cf77589 */ /* 0x00022200000e0000 */
[----:B-----5:R-:W-:-:S02]  /*7d60*/  FMUL.FTZ R67, R60, R64 ;  /* 0x000000403c437220 */ /* 0x020fc40000410000 */
[----:B-1----:R-:W-:Y:S02]  /*7d70*/  FMUL.FTZ R60, R61, R64 ;  /* 0x000000403d3c7220 */ /* 0x002fe40000410000 */
.L_x_4502:
[----:B--23--:R-:W-:Y:S01]  /*7d80*/  ISETP.NE.AND P0, PT, R98, 0x1f, PT ;  /* 0x0000001f6200780c */ /* 0x00cfe20003f05270 */
        /* <DEDUP_REMOVED lines=9> */
[CC--:B------:R-:W-:Y:S02]  /*7e20*/  FMUL.FTZ R63, R67.reuse, R241.reuse ;  /* 0x000000f1433f7220 */ /* 0x0c0fe40000410000 */
[C---:B------:R-:W-:Y:S02]  /*7e30*/  FMUL.FTZ R70, R66.reuse, R241 ;  /* 0x000000f142467220 */ /* 0x040fe40000410000 */
[----:B------:R-:W-:Y:S02]  /*7e40*/  FFMA.FTZ R69, R66, R71, -R63 ;  /* 0x0000004742457223 */ /* 0x000fe4000001083f */
[----:B------:R-:W-:Y:S02]  /*7e50*/  FMUL.FTZ R66, R64, R241 ;  /* 0x000000f140427220 */ /* 0x000fe40000410000 */
[----:B------:R-:W-:Y:S02]  /*7e60*/  FFMA.FTZ R70, R67, R71, R70 ;  /* 0x0000004743467223 */ /* 0x000fe40000010046 */
[----:B------:R-:W-:-:S02]  /*7e70*/  FMUL.FTZ R63, R65, R241 ;  /* 0x000000f1413f7220 */ /* 0x000fc40000410000 */
[-C--:B------:R-:W-:Y:S02]  /*7e80*/  FFMA.FTZ R65, R65, R71.reuse, R66 ;  /* 0x0000004741417223 */ /* 0x080fe40000010042 */
[----:B------:R-:W-:Y:S02]  /*7e90*/  FFMA.FTZ R64, R64, R71, -R63 ;  /* 0x0000004740407223 */ /* 0x000fe4000001083f */
[----:B------:R-:W-:Y:S02]  /*7ea0*/  FADD.FTZ R66, R69, R68 ;  /* 0x0000004445427221 */ /* 0x000fe40000010000 */
[----:B------:R-:W-:Y:S02]  /*7eb0*/  FADD.FTZ R67, R70, R243 ;  /* 0x000000f346437221 */ /* 0x000fe40000010000 */
.L_x_4412:
[----:B------:R-:W-:Y:S05]  /*7ec0*/  BSYNC B1 ;  /* 0x0000000000017941 */ /* 0x000fea0003800000 */
.L_x_4411:
[----:B------:R-:W0:Y:S04]  /*7ed0*/  LDS.128 R68, [R232+0x35f0] ;  /* 0x0035f000e8447984 */ /* 0x000e280000000c00 */
[----:B------:R1:W-:Y:S01]  /*7ee0*/  STS.128 [R232+0x35f0], R64 ;  /* 0x0035f040e8007388 */ /* 0x0003e20000000c00 */
[----:B0-----:R-:W-:-:S02]  /*7ef0*/  FMUL.FTZ R241, R69, R66 ;  /* 0x0000004245f17220 */ /* 0x001fc40000410000 */
[CC--:B------:R-:W-:Y:S02]  /*7f00*/  FMUL.FTZ R63, R69.reuse, R67.reuse ;  /* 0x00000043453f7220 */ /* 0x0c0fe40000410000 */
[C---:B------:R-:W-:Y:S02]  /*7f10*/  FFMA.FTZ R242, R68.reuse, R67, R241 ;  /* 0x0000004344f27223 */ /* 0x040fe400000100f1 */
[C---:B------:R-:W-:Y:S02]  /*7f20*/  FFMA.FTZ R243, R68.reuse, R66, -R63 ;  /* 0x0000004244f37223 */ /* 0x040fe4000001083f */
[C---:B------:R-:W-:Y:S02]  /*7f30*/  FMUL.FTZ R241, R69.reuse, R64 ;  /* 0x0000004045f17220 */ /* 0x040fe40000410000 */
[-C--:B------:R-:W-:Y:S02]  /*7f40*/  FMUL.FTZ R63, R69, R65.reuse ;  /* 0x00000041453f7220 */ /* 0x080fe40000410000 */
[----:B------:R-:W-:-:S02]  /*7f50*/  FFMA.FTZ R69, R68, R65, R241 ;  /* 0x0000004144457223 */ /* 0x000fc400000100f1 */
[----:B------:R-:W-:Y:S02]  /*7f60*/  FFMA.FTZ R68, R68, R64, -R63 ;  /* 0x0000004044447223 */ /* 0x000fe4000001083f */
[----:B------:R-:W-:Y:S02]  /*7f70*/  FADD.FTZ R70, R70, R243 ;  /* 0x000000f346467221 */ /* 0x000fe40000010000 */
[----:B------:R-:W-:Y:S02]  /*7f80*/  FADD.FTZ R71, R71, R242 ;  /* 0x000000f247477221 */ /* 0x000fe40000010000 */
[----:B----4-:R-:W-:-:S03]  /*7f90*/  FADD.FTZ R63, R240, R236 ;  /* 0x000000ecf03f7221 */ /* 0x010fc60000010000 */
[----:B------:R1:W-:Y:S04]  /*7fa0*/  STS.128 [R232+0x35e0], R68 ;  /* 0x0035e044e8007388 */ /* 0x0003e80000000c00 */
.L_x_4391:
[----:B0-----:R-:W-:Y:S05]  /*7fb0*/  BSYNC B0 ;  /* 0x0000000000007941 */ /* 0x001fea0003800000 */
.L_x_4390:
[----:B------:R-:W-:Y:S01]  /*7fc0*/  WARPSYNC 0xffffffff ;  /* 0xffffffff00007948 */ /* 0x000fe20003800000 */
[----:B------:R-:W-:Y:S01]  /*7fd0*/  ISETP.NE.AND P0, PT, R98, RZ, PT ;  /* 0x000000ff6200720c */ /* 0x000fe20003f05270 */
[----:B------:R-:W-:Y:S02]  /*7fe0*/  FADD.FTZ R231, RZ, R231 ;  /* 0x000000e7ffe77221 */ /* 0x000fe40000010000 */
[----:B------:R-:W-:Y:S01]  /*7ff0*/  BAR.SYNC.DEFER_BLOCKING 0x0 ;  /* 0x0000000000007b1d */ /* 0x000fe20000010000 */
[----:B-1----:R-:W-:Y:S01]  /*8000*/  SHF.L.U32 R68, R98, 0x4, RZ ;  /* 0x0000000462447819 */ /* 0x002fe200000006ff */
[----:B------:R-:W-:Y:S02]  /*8010*/  FMUL.FTZ R69, R154, R223 ;  /* 0x000000df9a457220 */ /* 0x000fe40000410000 */
[C---:B------:R-:W-:Y:S02]  /*8020*/  FMUL.FTZ R71, R145.reuse, R210 ;  /* 0x000000d291477220 */ /* 0x040fe40000410000 */
[-C--:B------:R-:W-:Y:S01]  /*8030*/  FMUL.FTZ R145, R145, R220.reuse ;  /* 0x000000dc91917220 */ /* 0x080fe20000410000 */
[----:B------:R-:W-:Y:S01]  /*8040*/  ULDC UR20, c[0x0][0x168] ;  /* 0x00005a0000147ab9 */ /* 0x000fe20000000800 */
[C---:B------:R-:W-:Y:S01]  /*8050*/  FMUL.FTZ R70, R146.reuse, R209 ;  /* 0x000000d192467220 */ /* 0x040fe20000410000 */
[----:B------:R-:W-:Y:S01]  /*8060*/  UIADD3 UR20, -UR38, UR20, URZ ;  /* 0x0000001426147290 */ /* 0x000fe2000fffe13f */
[----:B------:R-:W-:Y:S01]  /*8070*/  FMUL.FTZ R146, R146, R221 ;  /* 0x000000dd92927220 */ /* 0x000fe20000410000 */
[----:B------:R-:W-:Y:S01]  /*8080*/  BSSY B0, `(.L_x_4413) ;  /* 0x000024d000007945 */ /* 0x000fe20003800000 */
[----:B------:R-:W-:-:S02]  /*8090*/  FFMA.FTZ R71, R143, R220, -R71 ;  /* 0x000000dc8f477223 */ /* 0x000fc40000010847 */
[C---:B------:R-:W-:Y:S02]  /*80a0*/  FMUL.FTZ R66, R158.reuse, R125 ;  /* 0x0000007d9e427220 */ /* 0x040fe40000410000 */
[----:B------:R-:W-:Y:S02]  /*80b0*/  FFMA.FTZ R143, R143, R210, R145 ;  /* 0x000000d28f8f7223 */ /* 0x000fe40000010091 */
[----:B------:R-:W-:Y:S02]  /*80c0*/  FMUL.FTZ R158, R158, R224 ;  /* 0x000000e09e9e7220 */ /* 0x000fe40000410000 */
[C---:B------:R-:W-:Y:S02]  /*80d0*/  FFMA.FTZ R70, R144.reuse, R221, -R70 ;  /* 0x000000dd90467223 */ /* 0x040fe40000010846 */
[----:B------:R-:W-:Y:S01]  /*80e0*/  FMUL.FTZ R145, R125, UR23 ;  /* 0x000000177d917c20 */ /* 0x000fe20008410000 */
[----:B------:R-:W0:Y:S01]  /*80f0*/  LDS.64 R64, [R68+0x35e8] ;  /* 0x0035e80044407984 */ /* 0x000e220000000a00 */
[----:B------:R-:W-:-:S02]  /*8100*/  FFMA.FTZ R144, R144, R209, R146 ;  /* 0x000000d190907223 */ /* 0x000fc40000010092 */
[----:B------:R-:W-:Y:S02]  /*8110*/  FMUL.FTZ R146, R104, R229 ;  /* 0x000000e568927220 */ /* 0x000fe40000410000 */
[C---:B------:R-:W-:Y:S02]  /*8120*/  FFMA.FTZ R66, R157.reuse, R224, -R66 ;  /* 0x000000e09d427223 */ /* 0x040fe40000010842 */
[----:B------:R-:W-:Y:S02]  /*8130*/  FFMA.FTZ R157, R157, R125, R158 ;  /* 0x0000007d9d9d7223 */ /* 0x000fe4000001009e */
[----:B------:R-:W-:Y:S02]  /*8140*/  FFMA.FTZ R145, R224, UR22, -R145 ;  /* 0x00000016e0917c23 */ /* 0x000fe40008010891 */
[----:B------:R-:W-:Y:S02]  /*8150*/  FADD.FTZ R232, R76, R76 ;  /* 0x0000004c4ce87221 */ /* 0x000fe40000010000 */
[----:B------:R-:W-:-:S02]  /*8160*/  FMUL.FTZ R158, R124, UR22 ;  /* 0x000000167c9e7c20 */ /* 0x000fc40008410000 */
[CC--:B0-----:R-:W-:Y:S02]  /*8170*/  FMUL.FTZ R67, R65.reuse, -R111.reuse ;  /* 0x8000006f41437220 */ /* 0x0c1fe40000410000 */
[C---:B------:R-:W-:Y:S02]  /*8180*/  FMUL.FTZ R111, R64.reuse, -R111 ;  /* 0x8000006f406f7220 */ /* 0x040fe40000410000 */
[-C--:B------:R-:W-:Y:S02]  /*8190*/  FFMA.FTZ R64, R64, R110.reuse, -R67 ;  /* 0x0000006e40407223 */ /* 0x080fe40000010843 */
[----:B------:R-:W-:Y:S02]  /*81a0*/  FFMA.FTZ R65, R65, R110, R111 ;  /* 0x0000006e41417223 */ /* 0x000fe4000001006f */
[----:B------:R-:W-:Y:S02]  /*81b0*/  FMUL.FTZ R111, R137, R212 ;  /* 0x000000d4896f7220 */ /* 0x000fe40000410000 */
[----:B------:R-:W-:-:S02]  /*81c0*/  FMUL.FTZ R110, R138, R211 ;  /* 0x000000d38a6e7220 */ /* 0x000fc40000410000 */
[-C--:B------:R-:W-:Y:S02]  /*81d0*/  FMUL.FTZ R137, R137, R218.reuse ;  /* 0x000000da89897220 */ /* 0x080fe40000410000 */
[-C--:B------:R-:W-:Y:S02]  /*81e0*/  FMUL.FTZ R138, R138, R219.reuse ;  /* 0x000000db8a8a7220 */ /* 0x080fe40000410000 */
[C---:B------:R-:W-:Y:S02]  /*81f0*/  FFMA.FTZ R111, R135.reuse, R218, -R111 ;  /* 0x000000da876f7223 */ /* 0x040fe4000001086f */
[C---:B------:R-:W-:Y:S02]  /*8200*/  FFMA.FTZ R110, R136.reuse, R219, -R110 ;  /* 0x000000db886e7223 */ /* 0x040fe4000001086e */
[----:B------:R-:W-:Y:S02]  /*8210*/  FFMA.FTZ R135, R135, R212, R137 ;  /* 0x000000d487877223 */ /* 0x000fe40000010089 */
[----:B------:R-:W-:-:S02]  /*8220*/  FFMA.FTZ R136, R136, R211, R138 ;  /* 0x000000d388887223 */ /* 0x000fc4000001008a */
[C---:B------:R-:W-:Y:S02]  /*8230*/  FMUL.FTZ R137, R130.reuse, R213 ;  /* 0x000000d582897220 */ /* 0x040fe40000410000 */
        /* <DEDUP_REMOVED lines=9> */
[C---:B------:R-:W-:Y:S02]  /*82d0*/  FFMA.FTZ R120, R118.reuse, R225, -R137 ;  /* 0x000000e176787223 */ /* 0x040fe40000010889 */
[----:B------:R-:W-:-:S02]  /*82e0*/  FFMA.FTZ R118, R118, R215, R138 ;  /* 0x000000d776767223 */ /* 0x000fc4000001008a */
[CC--:B------:R-:W-:Y:S02]  /*82f0*/  FMUL.FTZ R138, R119.reuse, R226.reuse ;  /* 0x000000e2778a7220 */ /* 0x0c0fe40000410000 */
[-C--:B------:R-:W-:Y:S02]  /*8300*/  FMUL.FTZ R137, R119, R227.reuse ;  /* 0x000000e377897220 */ /* 0x080fe40000410000 */
[C---:B------:R-:W-:Y:S02]  /*8310*/  FFMA.FTZ R119, R117.reuse, R227, -R138 ;  /* 0x000000e375777223 */ /* 0x040fe4000001088a */
[----:B------:R-:W-:Y:S02]  /*8320*/  FFMA.FTZ R117, R117, R226, R137 ;  /* 0x000000e275757223 */ /* 0x000fe40000010089 */
[----:B------:R-:W-:Y:S02]  /*8330*/  FMUL.FTZ R67, R154, R124 ;  /* 0x0000007c9a437220 */ /* 0x000fe40000410000 */
[----:B------:R-:W-:-:S02]  /*8340*/  FMUL.FTZ R137, R114, R202 ;  /* 0x000000ca72897220 */ /* 0x000fc40000410000 */
[-C--:B------:R-:W-:Y:S02]  /*8350*/  FMUL.FTZ R138, R114, R228.reuse ;  /* 0x000000e4728a7220 */ /* 0x080fe40000410000 */
[C---:B------:R-:W-:Y:S02]  /*8360*/  FFMA.FTZ R67, R152.reuse, R223, -R67 ;  /* 0x000000df98437223 */ /* 0x040fe40000010843 */
[C---:B------:R-:W-:Y:S02]  /*8370*/  FFMA.FTZ R114, R109.reuse, R228, -R137 ;  /* 0x000000e46d727223 */ /* 0x040fe40000010889 */
[----:B------:R-:W-:Y:S02]  /*8380*/  FFMA.FTZ R152, R152, R124, R69 ;  /* 0x0000007c98987223 */ /* 0x000fe40000010045 */
[----:B------:R-:W-:Y:S02]  /*8390*/  FFMA.FTZ R109, R109, R202, R138 ;  /* 0x000000ca6d6d7223 */ /* 0x000fe4000001008a */
[----:B------:R-:W-:-:S02]  /*83a0*/  FMUL.FTZ R137, R108, R203 ;  /* 0x000000cb6c897220 */ /* 0x000fc40000410000 */
[C---:B------:R-:W-:Y:S02]  /*83b0*/  FMUL.FTZ R69, R153.reuse, R208 ;  /* 0x000000d099457220 */ /* 0x040fe40000410000 */
[----:B------:R-:W-:Y:S02]  /*83c0*/  FMUL.FTZ R138, R108, R204 ;  /* 0x000000cc6c8a7220 */ /* 0x000fe40000410000 */
[----:B------:R-:W-:Y:S02]  /*83d0*/  FMUL.FTZ R153, R153, R222 ;  /* 0x000000de99997220 */ /* 0x000fe40000410000 */
[----:B------:R-:W-:Y:S02]  /*83e0*/  FFMA.FTZ R108, R107, R204, -R137 ;  /* 0x000000cc6b6c7223 */ /* 0x000fe40000010889 */
[----:B------:R-:W-:Y:S02]  /*83f0*/  FFMA.FTZ R69, R151, R222, -R69 ;  /* 0x000000de97457223 */ /* 0x000fe40000010845 */
[----:B------:R-:W-:-:S02]  /*8400*/  FFMA.FTZ R107, R107, R203, R138 ;  /* 0x000000cb6b6b7223 */ /* 0x000fc4000001008a */
[----:B------:R-:W-:Y:S02]  /*8410*/  FFMA.FTZ R151, R151, R208, R153 ;  /* 0x000000d097977223 */ /* 0x000fe40000010099 */
[----:B------:R-:W-:Y:S02]  /*8420*/  FMUL.FTZ R138, R104, R207 ;  /* 0x000000cf688a7220 */ /* 0x000fe40000410000 */
[----:B------:R-:W-:Y:S02]  /*8430*/  FMUL.FTZ R153, R125, UR22 ;  /* 0x000000167d997c20 */ /* 0x000fe40008410000 */
[----:B------:R-:W-:Y:S02]  /*8440*/  FFMA.FTZ R104, R101, R229, -R138 ;  /* 0x000000e565687223 */ /* 0x000fe4000001088a */
[----:B------:R-:W-:Y:S02]  /*8450*/  FADD.FTZ R154, R77, R77 ;  /* 0x0000004d4d9a7221 */ /* 0x000fe40000010000 */
[----:B------:R-:W-:-:S02]  /*8460*/  FFMA.FTZ R138, R224, UR23, R153 ;  /* 0x00000017e08a7c23 */ /* 0x000fc40008010099 */
[----:B------:R-:W-:Y:S02]  /*8470*/  FFMA.FTZ R101, R101, R207, R146 ;  /* 0x000000cf65657223 */ /* 0x000fe40000010092 */
[C---:B------:R-:W-:Y:S02]  /*8480*/  FFMA.FTZ R146, R154.reuse, R66, RZ ;  /* 0x000000429a927223 */ /* 0x040fe400000100ff */
[C---:B------:R-:W-:Y:S02]  /*8490*/  FFMA.FTZ R157, -R154.reuse, R157, RZ ;  /* 0x0000009d9a9d7223 */ /* 0x040fe400000101ff */
[C---:B------:R-:W-:Y:S02]  /*84a0*/  FMUL.FTZ R66, R154.reuse, R145 ;  /* 0x000000919a427220 */ /* 0x040fe40000410000 */
[----:B------:R-:W-:Y:S02]  /*84b0*/  FFMA.FTZ R138, -R154, R138, -RZ ;  /* 0x0000008a9a8a7223 */ /* 0x000fe400000109ff */
[----:B------:R-:W-:-:S02]  /*84c0*/  FMUL.FTZ R154, R124, UR23 ;  /* 0x000000177c9a7c20 */ /* 0x000fc40008410000 */
[C---:B------:R-:W-:Y:S02]  /*84d0*/  FFMA.FTZ R146, R232.reuse, R67, R146 ;  /* 0x00000043e8927223 */ /* 0x040fe40000010092 */
[----:B------:R-:W-:Y:S02]  /*84e0*/  FFMA.FTZ R67, R223, UR22, -R154 ;  /* 0x00000016df437c23 */ /* 0x000fe4000801089a */
[----:B------:R-:W-:Y:S02]  /*84f0*/  FADD.FTZ R154, R75, R75 ;  /* 0x0000004b4b9a7221 */ /* 0x000fe40000010000 */
[----:B------:R-:W-:Y:S02]  /*8500*/  FFMA.FTZ R152, -R232, R152, R157 ;  /* 0x00000098e8987223 */ /* 0x000fe4000001019d */
[----:B------:R-:W-:Y:S02]  /*8510*/  FFMA.FTZ R153, R154, R69, R146 ;  /* 0x000000459a997223 */ /* 0x000fe40000010092 */
[----:B------:R-:W-:-:S02]  /*8520*/  FMUL.FTZ R69, R208, UR23 ;  /* 0x00000017d0457c20 */ /* 0x000fc40008410000 */
[----:B------:R-:W-:Y:S02]  /*8530*/  FMUL.FTZ R157, R208, UR22 ;  /* 0x00000016d09d7c20 */ /* 0x000fe40008410000 */
[C---:B------:R-:W-:Y:S02]  /*8540*/  FFMA.FTZ R69, R222.reuse, UR22, -R69 ;  /* 0x00000016de457c23 */ /* 0x040fe40008010845 */
[----:B------:R-:W-:Y:S02]  /*8550*/  FFMA.FTZ R146, R222, UR23, R157 ;  /* 0x00000017de927c23 */ /* 0x000fe4000801009d */
[----:B------:R-:W-:Y:S02]  /*8560*/  FFMA.FTZ R151, -R154, R151, R152 ;  /* 0x000000979a977223 */ /* 0x000fe40000010198 */
[----:B------:R-:W-:Y:S02]  /*8570*/  FADD.FTZ R157, R74, R74 ;  /* 0x0000004a4a9d7221 */ /* 0x000fe40000010000 */
[----:B------:R-:W-:-:S02]  /*8580*/  FMUL.FTZ R69, R154, R69 ;  /* 0x000000459a457220 */ /* 0x000fc40000410000 */
[----:B------:R-:W-:Y:S02]  /*8590*/  FFMA.FTZ R146, -R154, R146, -RZ ;  /* 0x000000929a927223 */ /* 0x000fe400000109ff */
[C---:B------:R-:W-:Y:S02]  /*85a0*/  FFMA.FTZ R152, R157.reuse, R70, R153 ;  /* 0x000000469d987223 */ /* 0x040fe40000010099 */
[----:B------:R-:W-:Y:S02]  /*85b0*/  FFMA.FTZ R154, -R157, R144, R151 ;  /* 0x000000909d9a7223 */ /* 0x000fe40000010197 */
[C---:B------:R-:W-:Y:S02]  /*85c0*/  FMUL.FTZ R70, R209.reuse, UR23 ;  /* 0x00000017d1467c20 */ /* 0x040fe40008410000 */
[----:B------:R-:W-:Y:S02]  /*85d0*/  FMUL.FTZ R144, R209, UR22 ;  /* 0x00000016d1907c20 */ /* 0x000fe40008410000 */
[----:B------:R-:W-:-:S02]  /*85e0*/  FFMA.FTZ R145, R223, UR23, R158 ;  /* 0x00000017df917c23 */ /* 0x000fc4000801009e */
[C---:B------:R-:W-:Y:S02]  /*85f0*/  FFMA.FTZ R70, R221.reuse, UR22, -R70 ;  /* 0x00000016dd467c23 */ /* 0x040fe40008010846 */
[----:B------:R-:W-:Y:S02]  /*8600*/  FFMA.FTZ R144, R221, UR23, R144 ;  /* 0x00000017dd907c23 */ /* 0x000fe40008010090 */
[----:B------:R-:W-:Y:S02]  /*8610*/  FADD.FTZ R158, R73, R73 ;  /* 0x00000049499e7221 */ /* 0x000fe40000010000 */
[C---:B------:R-:W-:Y:S02]  /*8620*/  FMUL.FTZ R70, R157.reuse, R70 ;  /* 0x000000469d467220 */ /* 0x040fe40000410000 */
[----:B------:R-:W-:Y:S02]  /*8630*/  FFMA.FTZ R144, -R157, R144, -RZ ;  /* 0x000000909d907223 */ /* 0x000fe400000109ff */
[----:B------:R-:W-:-:S02]  /*8640*/  FFMA.FTZ R151, R158, R71, R152 ;  /* 0x000000479e977223 */ /* 0x000fc40000010098 */
[----:B------:R-:W-:Y:S02]  /*8650*/  FFMA.FTZ R153, -R158, R143, R154 ;  /* 0x0000008f9e997223 */ /* 0x000fe4000001019a */
[----:B------:R-:W-:Y:S02]  /*8660*/  FADD.FTZ R157, R72, R72 ;  /* 0x00000048489d7221 */ /* 0x000fe40000010000 */
[C---:B------:R-:W-:Y:S02]  /*8670*/  FMUL.FTZ R71, R210.reuse, UR23 ;  /* 0x00000017d2477c20 */ /* 0x040fe40008410000 */
[----:B------:R-:W-:Y:S02]  /*8680*/  FMUL.FTZ R143, R210, UR22 ;  /* 0x00000016d28f7c20 */ /* 0x000fe40008410000 */
[C---:B------:R-:W-:Y:S02]  /*8690*/  FFMA.FTZ R152, R157.reuse, R110, R151 ;  /* 0x0000006e9d987223 */ /* 0x040fe40000010097 */
[----:B------:R-:W-:-:S02]  /*86a0*/  FFMA.FTZ R154, -R157, R136, R153 ;  /* 0x000000889d9a7223 */ /* 0x000fc40000010199 */
[C---:B------:R-:W-:Y:S02]  /*86b0*/  FFMA.FTZ R71, R220.reuse, UR22, -R71 ;  /* 0x00000016dc477c23 */ /* 0x040fe40008010847 */
[----:B------:R-:W-:Y:S02]  /*86c0*/  FFMA.FTZ R143, R220, UR23, R143 ;  /* 0x00000017dc8f7c23 */ /* 0x000fe4000801008f */
[C---:B------:R-:W-:Y:S02]  /*86d0*/  FMUL.FTZ R110, R211.reuse, UR23 ;  /* 0x00000017d36e7c20 */ /* 0x040fe40008410000 */
[----:B------:R-:W-:Y:S02]  /*86e0*/  FMUL.FTZ R136, R211, UR22 ;  /* 0x00000016d3887c20 */ /* 0x000fe40008410000 */
[C---:B------:R-:W-:Y:S02]  /*86f0*/  FMUL.FTZ R71, R158.reuse, R71 ;  /* 0x000000479e477220 */ /* 0x040fe40000410000 */
[----:B------:R-:W-:-:S02]  /*8700*/  FFMA.FTZ R143, -R158, R143, -RZ ;  /* 0x0000008f9e8f7223 */ /* 0x000fc400000109ff */
        /* <DEDUP_REMOVED lines=21> */
[----:B------:R-:W-:Y:S02]  /*8860*/  FADD.FTZ R65, -R196, R65 ;  /* 0x00000041c4417221 */ /* 0x000fe40000010100 */
[----:B------:R-:W-:Y:S02]  /*8870*/  FADD.FTZ R195, R195, R64 ;  /* 0x00000040c3c37221 */ /* 0x000fe40000010000 */
[----:B------:R-:W-:-:S02]  /*8880*/  FMUL.FTZ R128, R157, R128 ;  /* 0x000000809d807220 */ /* 0x000fc40000410000 */
[----:B------:R-:W-:Y:S02]  /*8890*/  FFMA.FTZ R130, -R157, R130, -RZ ;  /* 0x000000829d827223 */ /* 0x000fe400000109ff */
[----:B------:R-:W-:Y:S02]  /*88a0*/  FFMA.FTZ R151, R158, R129, R152 ;  /* 0x000000819e977223 */ /* 0x000fe40000010098 */
[----:B------:R-:W-:Y:S02]  /*88b0*/  FADD.FTZ R157, R56, R56 ;  /* 0x00000038389d7221 */ /* 0x000fe40000010000 */
[C---:B------:R-:W-:Y:S02]  /*88c0*/  FMUL.FTZ R64, R159.reuse, -R65 ;  /* 0x800000419f407220 */ /* 0x040fe40000410000 */
[----:B------:R-:W-:Y:S02]  /*88d0*/  FMUL.FTZ R159, R159, -R195 ;  /* 0x800000c39f9f7220 */ /* 0x000fe40000410000 */
[----:B------:R-:W-:-:S02]  /*88e0*/  FFMA.FTZ R152, R157, R120, R151 ;  /* 0x000000789d987223 */ /* 0x000fc40000010097 */
[----:B------:R-:W-:Y:S02]  /*88f0*/  FFMA.FTZ R151, R160, R65, R159 ;  /* 0x00000041a0977223 */ /* 0x000fe4000001009f */
[----:B------:R-:W-:Y:S02]  /*8900*/  FFMA.FTZ R153, -R158, R127, R154 ;  /* 0x0000007f9e997223 */ /* 0x000fe4000001019a */
[----:B------:R-:W-:Y:S02]  /*8910*/  FFMA.FTZ R64, R160, R195, -R64 ;  /* 0x000000c3a0407223 */ /* 0x000fe40000010840 */
[C---:B------:R-:W-:Y:S02]  /*8920*/  FMUL.FTZ R127, R214.reuse, UR23 ;  /* 0x00000017d67f7c20 */ /* 0x040fe40008410000 */
[----:B------:R-:W-:Y:S02]  /*8930*/  FMUL.FTZ R129, R214, UR22 ;  /* 0x00000016d6817c20 */ /* 0x000fe40008410000 */
[----:B------:R-:W-:-:S02]  /*8940*/  FADD.FTZ R151, -R194, R151 ;  /* 0x00000097c2977221 */ /* 0x000fc40000010100 */
[----:B------:R-:W-:Y:S02]  /*8950*/  FFMA.FTZ R154, -R157, R118, R153 ;  /* 0x000000769d9a7223 */ /* 0x000fe40000010199 */
[----:B------:R-:W-:Y:S02]  /*8960*/  FADD.FTZ R193, R193, R64 ;  /* 0x00000040c1c17221 */ /* 0x000fe40000010000 */
[C---:B------:R-:W-:Y:S02]  /*8970*/  FMUL.FTZ R118, R215.reuse, UR23 ;  /* 0x00000017d7767c20 */ /* 0x040fe40008410000 */
[----:B------:R-:W-:Y:S02]  /*8980*/  FMUL.FTZ R120, R215, UR22 ;  /* 0x00000016d7787c20 */ /* 0x000fe40008410000 */
[C---:B------:R-:W-:Y:S02]  /*8990*/  FFMA.FTZ R127, R216.reuse, UR22, -R127 ;  /* 0x00000016d87f7c23 */ /* 0x040fe4000801087f */
[----:B------:R-:W-:-:S02]  /*89a0*/  FFMA.FTZ R129, R216, UR23, R129 ;  /* 0x00000017d8817c23 */ /* 0x000fc40008010081 */
[C---:B------:R-:W-:Y:S02]  /*89b0*/  FMUL.FTZ R64, R161.reuse, -R151 ;  /* 0x80000097a1407220 */ /* 0x040fe40000410000 */
[----:B------:R-:W-:Y:S02]  /*89c0*/  FMUL.FTZ R161, R161, -R193 ;  /* 0x800000c1a1a17220 */ /* 0x000fe40000410000 */
[C---:B------:R-:W-:Y:S02]  /*89d0*/  FFMA.FTZ R118, R225.reuse, UR22, -R118 ;  /* 0x00000016e1767c23 */ /* 0x040fe40008010876 */
[----:B------:R-:W-:Y:S02]  /*89e0*/  FFMA.FTZ R120, R225, UR23, R120 ;  /* 0x00000017e1787c23 */ /* 0x000fe40008010078 */
[C---:B------:R-:W-:Y:S02]  /*89f0*/  FMUL.FTZ R127, R158.reuse, R127 ;  /* 0x0000007f9e7f7220 */ /* 0x040fe40000410000 */
[----:B------:R-:W-:-:S02]  /*8a00*/  FFMA.FTZ R129, -R158, R129, -RZ ;  /* 0x000000819e817223 */ /* 0x000fc400000109ff */
[----:B------:R-:W-:Y:S02]  /*8a10*/  FADD.FTZ R160, R55, R55 ;  /* 0x0000003737a07221 */ /* 0x000fe40000010000 */
[----:B------:R-:W-:Y:S02]  /*8a20*/  FFMA.FTZ R153, R162, R193, -R64 ;  /* 0x000000c1a2997223 */ /* 0x000fe40000010840 */
[----:B------:R-:W-:Y:S02]  /*8a30*/  FMUL.FTZ R158, R226, UR22 ;  /* 0x00000016e29e7c20 */ /* 0x000fe40008410000 */
[----:B------:R-:W-:Y:S02]  /*8a40*/  FFMA.FTZ R64, R162, R151, R161 ;  /* 0x00000097a2407223 */ /* 0x000fe400000100a1 */
[C---:B------:R-:W-:Y:S02]  /*8a50*/  FMUL.FTZ R118, R157.reuse, R118 ;  /* 0x000000769d767220 */ /* 0x040fe40000410000 */
[----:B------:R-:W-:-:S02]  /*8a60*/  FFMA.FTZ R120, -R157, R120, -RZ ;  /* 0x000000789d787223 */ /* 0x000fc400000109ff */
[C---:B------:R-:W-:Y:S02]  /*8a70*/  FFMA.FTZ R157, R160.reuse, R119, R152 ;  /* 0x00000077a09d7223 */ /* 0x040fe40000010098 */
[----:B------:R-:W-:Y:S02]  /*8a80*/  FFMA.FTZ R119, R227, UR23, R158 ;  /* 0x00000017e3777c23 */ /* 0x000fe4000801009e */
[----:B------:R-:W-:Y:S02]  /*8a90*/  FFMA.FTZ R154, -R160, R117, R154 ;  /* 0x00000075a09a7223 */ /* 0x000fe4000001019a */
[----:B------:R-:W-:Y:S02]  /*8aa0*/  FADD.FTZ R64, -R99, R64 ;  /* 0x0000004063407221 */ /* 0x000fe40000010100 */
[----:B------:R-:W-:Y:S02]  /*8ab0*/  FADD.FTZ R158, R54, R54 ;  /* 0x00000036369e7221 */ /* 0x000fe40000010000 */
[----:B------:R-:W-:-:S02]  /*8ac0*/  FADD.FTZ R100, R100, R153 ;  /* 0x0000009964647221 */ /* 0x000fc40000010000 */
[----:B------:R-:W-:Y:S02]  /*8ad0*/  FMUL.FTZ R152, R226, UR23 ;  /* 0x00000017e2987c20 */ /* 0x000fe40008410000 */
[C---:B------:R-:W-:Y:S02]  /*8ae0*/  FMUL.FTZ R99, R163.reuse, -R64 ;  /* 0x80000040a3637220 */ /* 0x040fe40000410000 */
[----:B------:R-:W-:Y:S02]  /*8af0*/  FFMA.FTZ R154, -R158, R109, R154 ;  /* 0x0000006d9e9a7223 */ /* 0x000fe4000001019a */
[----:B------:R-:W-:Y:S02]  /*8b00*/  FMUL.FTZ R163, R163, -R100 ;  /* 0x80000064a3a37220 */ /* 0x000fe40000410000 */
[C---:B------:R-:W-:Y:S02]  /*8b10*/  FMUL.FTZ R109, R202.reuse, UR23 ;  /* 0x00000017ca6d7c20 */ /* 0x040fe40008410000 */
[----:B------:R-:W-:-:S02]  /*8b20*/  FMUL.FTZ R153, R202, UR22 ;  /* 0x00000016ca997c20 */ /* 0x000fc40008410000 */
[----:B------:R-:W-:Y:S02]  /*8b30*/  FFMA.FTZ R117, R227, UR22, -R152 ;  /* 0x00000016e3757c23 */ /* 0x000fe40008010898 */
[----:B------:R-:W-:Y:S02]  /*8b40*/  FFMA.FTZ R157, R158, R114, R157 ;  /* 0x000000729e9d7223 */ /* 0x000fe4000001009d */
[C---:B------:R-:W-:Y:S02]  /*8b50*/  FFMA.FTZ R152, R164.reuse, R100, -R99 ;  /* 0x00000064a4987223 */ /* 0x040fe40000010863 */
[----:B------:R-:W-:Y:S02]  /*8b60*/  FFMA.FTZ R99, R164, R64, R163 ;  /* 0x00000040a4637223 */ /* 0x000fe400000100a3 */
[C---:B------:R-:W-:Y:S02]  /*8b70*/  FFMA.FTZ R109, R228.reuse, UR22, -R109 ;  /* 0x00000016e46d7c23 */ /* 0x040fe4000801086d */
[----:B------:R-:W-:-:S02]  /*8b80*/  FFMA.FTZ R114, R228, UR23, R153 ;  /* 0x00000017e4727c23 */ /* 0x000fc40008010099 */
[C---:B------:R-:W-:Y:S02]  /*8b90*/  FMUL.FTZ R153, R203.reuse, UR23 ;  /* 0x00000017cb997c20 */ /* 0x040fe40008410000 */
[----:B------:R-:W-:Y:S02]  /*8ba0*/  FMUL.FTZ R159, R203, UR22 ;  /* 0x00000016cb9f7c20 */ /* 0x000fe40008410000 */
[C---:B------:R-:W-:Y:S02]  /*8bb0*/  FMUL.FTZ R109, R158.reuse, R109 ;  /* 0x0000006d9e6d7220 */ /* 0x040fe40000410000 */
[----:B------:R-:W-:Y:S02]  /*8bc0*/  FFMA.FTZ R114, -R158, R114, -RZ ;  /* 0x000000729e727223 */ /* 0x000fe400000109ff */
[----:B------:R-:W-:Y:S02]  /*8bd0*/  FADD.FTZ R99, -R102, R99 ;  /* 0x0000006366637221 */ /* 0x000fe40000010100 */
[----:B------:R-:W-:-:S02]  /*8be0*/  FADD.FTZ R103, R103, R152 ;  /* 0x0000009867677221 */ /* 0x000fc40000010000 */
[----:B------:R-:W-:Y:S02]  /*8bf0*/  FADD.FTZ R158, R53, R53 ;  /* 0x00000035359e7221 */ /* 0x000fe40000010000 */
[C---:B------:R-:W-:Y:S02]  /*8c00*/  FFMA.FTZ R153, R204.reuse, UR22, -R153 ;  /* 0x00000016cc997c23 */ /* 0x040fe40008010899 */
[----:B------:R-:W-:Y:S02]  /*8c10*/  FFMA.FTZ R152, R204, UR23, R159 ;  /* 0x00000017cc987c23 */ /* 0x000fe4000801009f */
[C---:B------:R-:W-:Y:S02]  /*8c20*/  FMUL.FTZ R102, R165.reuse, -R99 ;  /* 0x80000063a5667220 */ /* 0x040fe40000410000 */
[----:B------:R-:W-:Y:S02]  /*8c30*/  FFMA.FTZ R157, R158, R108, R157 ;  /* 0x0000006c9e9d7223 */ /* 0x000fe4000001009d */
[----:B------:R-:W-:-:S02]  /*8c40*/  FMUL.FTZ R165, R165, -R103 ;  /* 0x80000067a5a57220 */ /* 0x000fc40000410000 */
[C---:B------:R-:W-:Y:S02]  /*8c50*/  FMUL.FTZ R108, R158.reuse, R153 ;  /* 0x000000999e6c7220 */ /* 0x040fe40000410000 */
[C---:B------:R-:W-:Y:S02]  /*8c60*/  FFMA.FTZ R152, -R158.reuse, R152, -RZ ;  /* 0x000000989e987223 */ /* 0x040fe400000109ff */
[----:B------:R-:W-:Y:S02]  /*8c70*/  FFMA.FTZ R158, -R158, R107, R154 ;  /* 0x0000006b9e9e7223 */ /* 0x000fe4000001019a */
[C---:B------:R-:W-:Y:S02]  /*8c80*/  FFMA.FTZ R107, R166.reuse, R103, -R102 ;  /* 0x00000067a66b7223 */ /* 0x040fe40000010866 */
[----:B------:R-:W-:Y:S02]  /*8c90*/  FFMA.FTZ R102, R166, R99, R165 ;  /* 0x00000063a6667223 */ /* 0x000fe400000100a5 */
[----:B------:R-:W-:-:S02]  /*8ca0*/  FMUL.FTZ R117, R160, R117 ;  /* 0x00000075a0757220 */ /* 0x000fc40000410000 */
[----:B------:R-:W-:Y:S02]  /*8cb0*/  FFMA.FTZ R119, -R160, R119, -RZ ;  /* 0x00000077a0777223 */ /* 0x000fe400000109ff */
[----:B------:R-:W-:Y:S02]  /*8cc0*/  FADD.FTZ R160, R52, R52 ;  /* 0x0000003434a07221 */ /* 0x000fe40000010000 */
[----:B------:R-:W-:Y:S02]  /*8cd0*/  FADD.FTZ R102, -R105, R102 ;  /* 0x0000006669667221 */ /* 0x000fe40000010100 */
[----:B------:R-:W-:Y:S02]  /*8ce0*/  FFMA.FTZ R157, R160, R104, R157 ;  /* 0x00000068a09d7223 */ /* 0x000fe4000001009d */
[C---:B------:R-:W-:Y:S02]  /*8cf0*/  FMUL.FTZ R104, R207.reuse, UR23 ;  /* 0x00000017cf687c20 */ /* 0x040fe40008410000 */
[----:B------:R-:W-:-:S02]  /*8d00*/  FMUL.FTZ R154, R207, UR22 ;  /* 0x00000016cf9a7c20 */ /* 0x000fc40008410000 */
[----:B------:R-:W-:Y:S02]  /*8d10*/  FADD.FTZ R106, R106, R107 ;  /* 0x0000006b6a6a7221 */ /* 0x000fe40000010000 */
[----:B------:R-:W-:Y:S02]  /*8d20*/  FMUL.FTZ R137, R189, R206 ;  /* 0x000000cebd897220 */ /* 0x000fe40000410000 */
[----:B------:R-:W-:Y:S02]  /*8d30*/  FMUL.FTZ R105, R167, -R102 ;  /* 0x80000066a7697220 */ /* 0x000fe40000410000 */
[C---:B------:R-:W-:Y:S02]  /*8d40*/  FFMA.FTZ R107, R229.reuse, UR22, -R104 ;  /* 0x00000016e56b7c23 */ /* 0x040fe40008010868 */
[----:B------:R-:W-:Y:S02]  /*8d50*/  FFMA.FTZ R153, R229, UR23, R154 ;  /* 0x00000017e5997c23 */ /* 0x000fe4000801009a */
[----:B------:R-:W-:-:S02]  /*8d60*/  FMUL.FTZ R167, R167, -R106 ;  /* 0x8000006aa7a77220 */ /* 0x000fc40000410000 */
[----:B------:R-:W-:Y:S02]  /*8d70*/  FFMA.FTZ R137, R191, R230, -R137 ;  /* 0x000000e6bf897223 */ /* 0x000fe40000010889 */
[----:B------:R-:W-:Y:S02]  /*8d80*/  FADD.FTZ R104, R51, R51 ;  /* 0x0000003333687221 */ /* 0x000fe40000010000 */
[----:B------:R-:W-:Y:S02]  /*8d90*/  FFMA.FTZ R154, R168, R106, -R105 ;  /* 0x0000006aa89a7223 */ /* 0x000fe40000010869 */
[----:B------:R-:W-:Y:S02]  /*8da0*/  FMUL.FTZ R105, R206, UR23 ;  /* 0x00000017ce697c20 */ /* 0x000fe40008410000 */
[----:B------:R-:W-:Y:S02]  /*8db0*/  FFMA.FTZ R158, -R160, R101, R158 ;  /* 0x00000065a09e7223 */ /* 0x000fe4000001019e */
[----:B------:R-:W-:-:S02]  /*8dc0*/  FFMA.FTZ R101, R168, R102, R167 ;  /* 0x00000066a8657223 */ /* 0x000fc400000100a7 */
[----:B------:R-:W-:Y:S02]  /*8dd0*/  FFMA.FTZ R137, R104, R137, R157 ;  /* 0x0000008968897223 */ /* 0x000fe4000001009d */
[----:B------:R-:W-:Y:S02]  /*8de0*/  FMUL.FTZ R189, R189, R230 ;  /* 0x000000e6bdbd7220 */ /* 0x000fe40000410000 */
[----:B------:R-:W-:Y:S02]  /*8df0*/  FMUL.FTZ R157, R206, UR22 ;  /* 0x00000016ce9d7c20 */ /* 0x000fe40008410000 */
[----:B------:R-:W-:Y:S02]  /*8e00*/  FFMA.FTZ R105, R230, UR22, -R105 ;  /* 0x00000016e6697c23 */ /* 0x000fe40008010869 */
[----:B------:R-:W-:Y:S01]  /*8e10*/  FADD.FTZ R113, R113, R154 ;  /* 0x0000009a71717221 */ /* 0x000fe20000010000 */
[----:B------:R-:W-:Y:S01]  /*8e20*/  MOV R154, UR7 ;  /* 0x00000007009a7c02 */ /* 0x000fe20008000f00 */
[----:B------:R-:W-:Y:S01]  /*8e30*/  FADD.FTZ R101, -R112, R101 ;  /* 0x0000006570657221 */ /* 0x000fe20000010100 */
[----:B------:R-:W-:Y:S01]  /*8e40*/  SHF.L.U32 R112, R98, 0x5, RZ ;  /* 0x0000000562707819 */ /* 0x000fe200000006ff */
[----:B------:R-:W-:-:S02]  /*8e50*/  FFMA.FTZ R191, R191, R206, R189 ;  /* 0x000000cebfbf7223 */ /* 0x000fc400000100bd */
[----:B------:R-:W-:Y:S01]  /*8e60*/  FFMA.FTZ R157, R230, UR23, R157 ;  /* 0x00000017e69d7c23 */ /* 0x000fe2000801009d */
[----:B------:R0:W-:Y:S01]  /*8e70*/  @!P0 STS.128 [R154.X16+0x4be0], R60 ;  /* 0x004be03c9a008388 */ /* 0x0001e2000000cc00 */
[----:B------:R-:W-:Y:S01]  /*8e80*/  FMUL.FTZ R159, R104, R105 ;  /* 0x00000069689f7220 */ /* 0x000fe20000410000 */
[----:B------:R-:W-:Y:S01]  /*8e90*/  LEA.HI.SX32 R112, R112, R112, 0x1b ;  /* 0x0000007070707211 */ /* 0x000fe200078fdaff */
[C---:B------:R-:W-:Y:S02]  /*8ea0*/  FMUL.FTZ R105, R169.reuse, -R113 ;  /* 0x80000071a9697220 */ /* 0x040fe40000410000 */
[----:B------:R-:W-:Y:S02]  /*8eb0*/  FMUL.FTZ R169, R169, -R101 ;  /* 0x80000065a9a97220 */ /* 0x000fe40000410000 */
[C---:B------:R-:W-:Y:S01]  /*8ec0*/  FFMA.FTZ R157, -R104.reuse, R157, -RZ ;  /* 0x0000009d689d7223 */ /* 0x040fe200000109ff */
[----:B------:R-:W-:Y:S01]  /*8ed0*/  STS [R112.X4+0x1090], R69 ;  /* 0x0010904570007388 */ /* 0x000fe20000004800 */
[----:B------:R-:W-:-:S02]  /*8ee0*/  FFMA.FTZ R191, -R104, R191, R158 ;  /* 0x000000bf68bf7223 */ /* 0x000fc4000001019e */
[C---:B------:R-:W-:Y:S01]  /*8ef0*/  FFMA.FTZ R104, R170.reuse, R101, R105 ;  /* 0x00000065aa687223 */ /* 0x040fe20000010069 */
[----:B------:R1:W-:Y:S01]  /*8f00*/  STS [R112.X4+0x1098], R70 ;  /* 0x0010984670007388 */ /* 0x0003e20000004800 */
[----:B------:R-:W-:Y:S02]  /*8f10*/  FFMA.FTZ R169, R170, R113, -R169 ;  /* 0x00000071aaa97223 */ /* 0x000fe400000108a9 */
[----:B------:R-:W-:Y:S01]  /*8f20*/  FADD.FTZ R104, -R115, R104 ;  /* 0x0000006873687221 */ /* 0x000fe20000010100 */
[----:B------:R2:W-:Y:S01]  /*8f30*/  STS [R112.X4+0x10e0], R108 ;  /* 0x0010e06c70007388 */ /* 0x0005e20000004800 */
[----:B------:R-:W-:Y:S02]  /*8f40*/  FADD.FTZ R116, R116, R169 ;  /* 0x000000a974747221 */ /* 0x000fe40000010000 */
        /* <DEDUP_REMOVED lines=9> */
[C---:B0-----:R-:W-:Y:S01]  /*8fe0*/  FMUL.FTZ R60, R173.reuse, -R105 ;  /* 0x80000069ad3c7220 */ /* 0x041fe20000410000 */
        /* <DEDUP_REMOVED lines=9> */
[C---:B------:R-:W-:Y:S01]  /*9080*/  FMUL.FTZ R61, R175.reuse, -R60 ;  /* 0x8000003caf3d7220 */ /* 0x040fe20000410000 */
[----:B------:R-:W-:Y:S01]  /*9090*/  STS [R112.X4+0x10a4], R143 ;  /* 0x0010a48f70007388 */ /* 0x000fe20000004800 */
[----:B------:R-:W-:-:S02]  /*90a0*/  FMUL.FTZ R175, R175, -R126 ;  /* 0x8000007eafaf7220 */ /* 0x000fc40000410000 */
[----:B------:R-:W-:Y:S01]  /*90b0*/  FMUL.FTZ R67, R232, R67 ;  /* 0x00000043e8437220 */ /* 0x000fe20000410000 */
[----:B------:R0:W-:Y:S01]  /*90c0*/  STS [R112.X4+0x10a8], R110 ;  /* 0x0010a86e70007388 */ /* 0x0001e20000004800 */
[C---:B------:R-:W-:Y:S02]  /*90d0*/  FFMA.FTZ R61, R176.reuse, R126, -R61 ;  /* 0x0000007eb03d7223 */ /* 0x040fe4000001083d */
[----:B------:R-:W-:Y:S01]  /*90e0*/  FFMA.FTZ R176, R176, R60, R175 ;  /* 0x0000003cb0b07223 */ /* 0x000fe200000100af */
[----:B------:R3:W-:Y:S01]  /*90f0*/  STS [R112.X4+0x1088], R67 ;  /* 0x0010884370007388 */ /* 0x0007e20000004800 */
[----:B-1----:R-:W-:Y:S02]  /*9100*/  FMUL.FTZ R70, R231, UR23 ;  /* 0x00000017e7467c20 */ /* 0x002fe40008410000 */
[----:B------:R-:W-:Y:S01]  /*9110*/  FADD.FTZ R131, -R131, R176 ;  /* 0x000000b083837221 */ /* 0x000fe20000010100 */
[----:B------:R-:W-:Y:S01]  /*9120*/  STS [R112.X4+0x10ac], R136 ;  /* 0x0010ac8870007388 */ /* 0x000fe20000004800 */
[----:B--2---:R-:W-:Y:S01]  /*9130*/  FMUL.FTZ R108, R231, UR22 ;  /* 0x00000016e76c7c20 */ /* 0x004fe20008410000 */
[----:B0-----:R-:W-:Y:S01]  /*9140*/  HADD2.F32 R110, -RZ, R78.H0_H0 ;  /* 0x2000004eff6e7230 */ /* 0x001fe20000004100 */
[----:B------:R-:W-:Y:S01]  /*9150*/  FADD.FTZ R66, R50, R50 ;  /* 0x0000003232427221 */ /* 0x000fe20000010000 */
[----:B------:R-:W-:Y:S01]  /*9160*/  STS [R112.X4+0x10b0], R111 ;  /* 0x0010b06f70007388 */ /* 0x000fe20000004800 */
[----:B------:R-:W-:-:S02]  /*9170*/  FFMA.FTZ R63, R205, UR22, -R70 ;  /* 0x00000016cd3f7c23 */ /* 0x000fc40008010846 */
[----:B---3--:R-:W-:Y:S01]  /*9180*/  FADD.FTZ R67, R132, R61 ;  /* 0x0000003d84437221 */ /* 0x008fe20000010000 */
[----:B------:R-:W-:Y:S01]  /*9190*/  STS [R112.X4+0x10b4], R135 ;  /* 0x0010b48770007388 */ /* 0x000fe20000004800 */
[----:B------:R-:W-:Y:S02]  /*91a0*/  FFMA.FTZ R71, R205, UR23, R108 ;  /* 0x00000017cd477c23 */ /* 0x000fe4000801006c */
[C---:B------:R-:W-:Y:S01]  /*91b0*/  FMUL.FTZ R61, R177.reuse, -R67 ;  /* 0x80000043b13d7220 */ /* 0x040fe20000410000 */
[----:B------:R-:W-:Y:S01]  /*91c0*/  STS [R112.X4+0x10bc], R130 ;  /* 0x0010bc8270007388 */ /* 0x000fe20000004800 */
[-C--:B------:R-:W-:Y:S02]  /*91d0*/  FMUL.FTZ R177, R177, -R131.reuse ;  /* 0x80000083b1b17220 */ /* 0x080fe40000410000 */
[C---:B------:R-:W-:Y:S01]  /*91e0*/  FFMA.FTZ R62, R178.reuse, R131, R61 ;  /* 0x00000083b23e7223 */ /* 0x040fe2000001003d */
[----:B------:R-:W-:Y:S01]  /*91f0*/  STS [R112.X4+0x10c0], R127 ;  /* 0x0010c07f70007388 */ /* 0x000fe20000004800 */
[----:B------:R-:W-:-:S02]  /*9200*/  FFMA.FTZ R177, R178, R67, -R177 ;  /* 0x00000043b2b17223 */ /* 0x000fc400000108b1 */
[----:B------:R-:W-:Y:S01]  /*9210*/  FADD.FTZ R62, -R133, R62 ;  /* 0x0000003e853e7221 */ /* 0x000fe20000010100 */
[----:B------:R-:W-:Y:S01]  /*9220*/  STS [R112.X4+0x10c4], R129 ;  /* 0x0010c48170007388 */ /* 0x000fe20000004800 */
[----:B------:R-:W-:Y:S02]  /*9230*/  FADD.FTZ R134, R134, R177 ;  /* 0x000000b186867221 */ /* 0x000fe40000010000 */
[C---:B------:R-:W-:Y:S01]  /*9240*/  FMUL.FTZ R61, R179.reuse, -R62 ;  /* 0x8000003eb33d7220 */ /* 0x040fe20000410000 */
[----:B------:R-:W-:Y:S01]  /*9250*/  STS [R112.X4+0x10c8], R118 ;  /* 0x0010c87670007388 */ /* 0x000fe20000004800 */
[-C--:B------:R-:W-:Y:S02]  /*9260*/  FMUL.FTZ R179, R179, -R134.reuse ;  /* 0x80000086b3b37220 */ /* 0x080fe40000410000 */
[C---:B------:R-:W-:Y:S01]  /*9270*/  FFMA.FTZ R61, R180.reuse, R134, -R61 ;  /* 0x00000086b43d7223 */ /* 0x040fe2000001083d */
[----:B------:R-:W-:Y:S01]  /*9280*/  STS [R112.X4+0x10cc], R120 ;  /* 0x0010cc7870007388 */ /* 0x000fe20000004800 */
[----:B------:R-:W-:-:S02]  /*9290*/  FFMA.FTZ R180, R180, R62, R179 ;  /* 0x0000003eb4b47223 */ /* 0x000fc400000100b3 */
[----:B------:R-:W-:Y:S01]  /*92a0*/  FADD.FTZ R69, R140, R61 ;  /* 0x0000003d8c457221 */ /* 0x000fe20000010000 */
[----:B------:R-:W-:Y:S01]  /*92b0*/  STS [R112.X4+0x10d0], R117 ;  /* 0x0010d07570007388 */ /* 0x000fe20000004800 */
[----:B------:R-:W-:Y:S02]  /*92c0*/  FADD.FTZ R139, -R139, R180 ;  /* 0x000000b48b8b7221 */ /* 0x000fe40000010100 */
[----:B------:R-:W-:Y:S01]  /*92d0*/  FFMA.FTZ R145, -R232, R145, -RZ ;  /* 0x00000091e8917223 */ /* 0x000fe200000109ff */
[----:B------:R0:W-:Y:S01]  /*92e0*/  STS [R112.X4+0x10d4], R119 ;  /* 0x0010d47770007388 */ /* 0x0001e20000004800 */
[C---:B------:R-:W-:Y:S02]  /*92f0*/  FMUL.FTZ R61, R181.reuse, -R139 ;  /* 0x8000008bb53d7220 */ /* 0x040fe40000410000 */
[-C--:B------:R-:W-:Y:S01]  /*9300*/  FMUL.FTZ R181, R181, -R69.reuse ;  /* 0x80000045b5b57220 */ /* 0x080fe20000410000 */
[----:B------:R-:W-:Y:S01]  /*9310*/  STS [R112.X4+0x108c], R145 ;  /* 0x00108c9170007388 */ /* 0x000fe20000004800 */
[----:B------:R-:W-:-:S02]  /*9320*/  FFMA.FTZ R61, R182, R69, -R61 ;  /* 0x00000045b63d7223 */ /* 0x000fc4000001083d */
[----:B------:R-:W-:Y:S01]  /*9330*/  FFMA.FTZ R128, R182, R139, R181 ;  /* 0x0000008bb6807223 */ /* 0x000fe200000100b5 */
[----:B------:R-:W-:Y:S01]  /*9340*/  STS [R112.X4+0x10d8], R109 ;  /* 0x0010d86d70007388 */ /* 0x000fe20000004800 */
[----:B------:R-:W-:Y:S01]  /*9350*/  FADD.FTZ R142, R142, R61 ;  /* 0x0000003d8e8e7221 */ /* 0x000fe20000010000 */
[----:B0-----:R-:W-:Y:S01]  /*9360*/  HADD2.F32 R119, -RZ, R91.H0_H0 ;  /* 0x2000005bff777230 */ /* 0x001fe20000004100 */
[----:B------:R-:W-:Y:S01]  /*9370*/  FADD.FTZ R128, -R141, R128 ;  /* 0x000000808d807221 */ /* 0x000fe20000010100 */
[----:B------:R0:W-:Y:S01]  /*9380*/  STS [R112.X4+0x10dc], R114 ;  /* 0x0010dc7270007388 */ /* 0x0001e20000004800 */
[C---:B------:R-:W-:Y:S02]  /*9390*/  FMUL.FTZ R107, R160.reuse, R107 ;  /* 0x0000006ba06b7220 */ /* 0x040fe40000410000 */
[----:B------:R-:W-:Y:S01]  /*93a0*/  FFMA.FTZ R153, -R160, R153, -RZ ;  /* 0x00000099a0997223 */ /* 0x000fe200000109ff */
[----:B------:R-:W-:Y:S01]  /*93b0*/  STS [R112.X4+0x10e4], R152 ;  /* 0x0010e49870007388 */ /* 0x000fe20000004800 */
[----:B------:R-:W-:-:S02]  /*93c0*/  FMUL.FTZ R63, R66, R63 ;  /* 0x0000003f423f7220 */ /* 0x000fc40000410000 */
[----:B------:R-:W-:Y:S01]  /*93d0*/  FFMA.FTZ R71, -R66, R71, -RZ ;  /* 0x0000004742477223 */ /* 0x000fe200000109ff */
[----:B------:R1:W-:Y:S01]  /*93e0*/  STS [R112.X4+0x10e8], R107 ;  /* 0x0010e86b70007388 */ /* 0x0003e20000004800 */
[C---:B------:R-:W-:Y:S02]  /*93f0*/  FMUL.FTZ R61, R183.reuse, -R128 ;  /* 0x80000080b73d7220 */ /* 0x040fe40000410000 */
[-C--:B------:R-:W-:Y:S01]  /*9400*/  FMUL.FTZ R183, R183, -R142.reuse ;  /* 0x8000008eb7b77220 */ /* 0x080fe20000410000 */
[----:B------:R-:W-:Y:S01]  /*9410*/  STS [R112.X4+0x10ec], R153 ;  /* 0x0010ec9970007388 */ /* 0x000fe20000004800 */
[C---:B------:R-:W-:Y:S02]  /*9420*/  FFMA.FTZ R61, R184.reuse, R142, -R61 ;  /* 0x0000008eb83d7223 */ /* 0x040fe4000001083d */
[----:B------:R-:W-:Y:S01]  /*9430*/  FFMA.FTZ R184, R184, R128, R183 ;  /* 0x00000080b8b87223 */ /* 0x000fe200000100b7 */
[----:B------:R-:W-:Y:S01]  /*9440*/  STS [R112.X4+0x10f0], R159 ;  /* 0x0010f09f70007388 */ /* 0x000fe20000004800 */
[----:B0-----:R-:W-:-:S02]  /*9450*/  FMUL.FTZ R114, R195, UR42 ;  /* 0x0000002ac3727c20 */ /* 0x001fc40008410000 */
[----:B-1----:R-:W-:Y:S01]  /*9460*/  FADD.FTZ R107, R148, R61 ;  /* 0x0000003d946b7221 */ /* 0x002fe20000010000 */
[----:B------:R-:W-:Y:S01]  /*9470*/  STS [R112.X4+0x10f4], R157 ;  /* 0x0010f49d70007388 */ /* 0x000fe20000004800 */
[----:B------:R-:W-:Y:S02]  /*9480*/  FADD.FTZ R147, -R147, R184 ;  /* 0x000000b893937221 */ /* 0x000fe40000010100 */
[C---:B------:R-:W-:Y:S01]  /*9490*/  FMUL.FTZ R108, R65.reuse, UR42 ;  /* 0x0000002a416c7c20 */ /* 0x040fe20008410000 */
[----:B------:R-:W-:Y:S01]  /*94a0*/  STS [R112.X4+0x10f8], R63 ;  /* 0x0010f83f70007388 */ /* 0x000fe20000004800 */
[----:B------:R-:W-:Y:S02]  /*94b0*/  FFMA.FTZ R114, R65, UR41, -R114 ;  /* 0x0000002941727c23 */ /* 0x000fe40008010872 */
[----:B------:R-:W-:Y:S01]  /*94c0*/  FFMA.FTZ R70, -R0, R110, R205 ;  /* 0x0000006e00467223 */ /* 0x000fe200000101cd */
[----:B------:R0:W-:Y:S01]  /*94d0*/  STS [R112.X4+0x10fc], R71 ;  /* 0x0010fc4770007388 */ /* 0x0001e20000004800 */
[----:B------:R-:W-:-:S02]  /*94e0*/  FFMA.FTZ R109, R195, UR41, R108 ;  /* 0x00000029c36d7c23 */ /* 0x000fc4000801006c */
[----:B------:R-:W-:Y:S02]  /*94f0*/  FMUL.FTZ R114, R231, R114 ;  /* 0x00000072e7727220 */ /* 0x000fe40000410000 */
[C---:B------:R-:W-:Y:S02]  /*9500*/  FMUL.FTZ R108, R2.reuse, R193 ;  /* 0x000000c1026c7220 */ /* 0x040fe40000410000 */
[----:B------:R-:W-:Y:S02]  /*9510*/  FMUL.FTZ R115, R2, R151 ;  /* 0x0000009702737220 */ /* 0x000fe40000410000 */
[----:B------:R-:W-:Y:S01]  /*9520*/  FFMA.FTZ R109, R70, R109, R114 ;  /* 0x0000006d466d7223 */ /* 0x000fe20000010072 */
[----:B0-----:R-:W-:Y:S01]  /*9530*/  HADD2.F32 R71, -RZ, R79.H0_H0 ;  /* 0x2000004fff477230 */ /* 0x001fe20000004100 */
[----:B------:R-:W-:Y:S02]  /*9540*/  FMUL.FTZ R112, R193, UR42 ;  /* 0x0000002ac1707c20 */ /* 0x000fe40008410000 */
[----:B------:R-:W-:-:S02]  /*9550*/  FMUL.FTZ R114, R206, R108 ;  /* 0x0000006cce727220 */ /* 0x000fc40000410000 */
[C---:B------:R-:W-:Y:S02]  /*9560*/  FFMA.FTZ R61, R151.reuse, UR41, -R112 ;  /* 0x00000029973d7c23 */ /* 0x040fe40008010870 */
[----:B------:R-:W-:Y:S02]  /*9570*/  FMUL.FTZ R112, R151, UR42 ;  /* 0x0000002a97707c20 */ /* 0x000fe40008410000 */
[----:B------:R-:W-:Y:S02]  /*9580*/  FMUL.FTZ R111, R206, R61 ;  /* 0x0000003dce6f7220 */ /* 0x000fe40000410000 */
[C---:B------:R-:W-:Y:S02]  /*9590*/  FMUL.FTZ R61, R185.reuse, -R147 ;  /* 0x80000093b93d7220 */ /* 0x040fe40000410000 */
[-C--:B------:R-:W-:Y:S02]  /*95a0*/  FMUL.FTZ R185, R185, -R107.reuse ;  /* 0x8000006bb9b97220 */ /* 0x080fe40000410000 */
[----:B------:R-:W-:-:S02]  /*95b0*/  FFMA.FTZ R61, R186, R107, -R61 ;  /* 0x0000006bba3d7223 */ /* 0x000fc4000001083d */
[----:B------:R-:W-:Y:S02]  /*95c0*/  FFMA.FTZ R162, R186, R147, R185 ;  /* 0x00000093baa27223 */ /* 0x000fe400000100b9 */
[----:B------:R-:W-:Y:S02]  /*95d0*/  FFMA.FTZ R63, -R2, R71, R230 ;  /* 0x00000047023f7223 */ /* 0x000fe400000101e6 */
[----:B------:R-:W-:Y:S02]  /*95e0*/  FMUL.FTZ R168, R206, R115 ;  /* 0x00000073cea87220 */ /* 0x000fe40000410000 */
[----:B------:R-:W-:Y:S02]  /*95f0*/  FFMA.FTZ R112, R193, UR41, R112 ;  /* 0x00000029c1707c23 */ /* 0x000fe40008010070 */
[----:B------:R-:W-:Y:S02]  /*9600*/  FADD.FTZ R162, -R149, R162 ;  /* 0x000000a295a27221 */ /* 0x000fe40000010100 */
[----:B------:R-:W-:-:S02]  /*9610*/  FADD.FTZ R150, R150, R61 ;  /* 0x0000003d96967221 */ /* 0x000fc40000010000 */
[C---:B------:R-:W-:Y:S01]  /*9620*/  FFMA.FTZ R115, R63.reuse, R115, -R114 ;  /* 0x000000733f737223 */ /* 0x040fe20000010872 */
[----:B------:R-:W-:Y:S01]  /*9630*/  HADD2.F32 R114, -RZ, R80.H0_H0 ;  /* 0x20000050ff727230 */ /* 0x000fe20000004100 */
[C---:B------:R-:W-:Y:S02]  /*9640*/  FFMA.FTZ R168, R63.reuse, R108, R168 ;  /* 0x0000006c3fa87223 */ /* 0x040fe400000100a8 */
[----:B------:R-:W-:Y:S02]  /*9650*/  FFMA.FTZ R112, R63, R112, R111 ;  /* 0x000000703f707223 */ /* 0x000fe4000001006f */
[C---:B------:R-:W-:Y:S02]  /*9660*/  FMUL.FTZ R61, R187.reuse, -R162 ;  /* 0x800000a2bb3d7220 */ /* 0x040fe40000410000 */
[----:B------:R-:W-:Y:S02]  /*9670*/  FMUL.FTZ R63, R100, UR42 ;  /* 0x0000002a643f7c20 */ /* 0x000fe40008410000 */
[----:B------:R-:W-:-:S02]  /*9680*/  FMUL.FTZ R187, R187, -R150 ;  /* 0x80000096bbbb7220 */ /* 0x000fc40000410000 */
[----:B------:R-:W-:Y:S02]  /*9690*/  FFMA.FTZ R61, R188, R150, -R61 ;  /* 0x00000096bc3d7223 */ /* 0x000fe4000001083d */
[----:B------:R-:W-:Y:S02]  /*96a0*/  FFMA.FTZ R118, R64, UR41, -R63 ;  /* 0x0000002940767c23 */ /* 0x000fe4000801083f */
[----:B------:R-:W-:Y:S02]  /*96b0*/  FFMA.FTZ R188, R188, R162, R187 ;  /* 0x000000a2bcbc7223 */ /* 0x000fe400000100bb */
[----:B------:R-:W-:Y:S02]  /*96c0*/  FMUL.FTZ R111, R3, R100 ;  /* 0x00000064036f7220 */ /* 0x000fe40000410000 */
[----:B------:R-:W-:Y:S02]  /*96d0*/  FADD.FTZ R117, R156, R61 ;  /* 0x0000003d9c757221 */ /* 0x000fe40000010000 */
[----:B------:R-:W-:Y:S01]  /*96e0*/  FMUL.FTZ R163, R207, R118 ;  /* 0x00000076cfa37220 */ /* 0x000fe20000410000 */
[----:B------:R-:W-:Y:S01]  /*96f0*/  HADD2.F32 R118, -RZ, R92.H0_H0 ;  /* 0x2000005cff767230 */ /* 0x000fe20000004100 */
[----:B------:R-:W-:-:S02]  /*9700*/  FADD.FTZ R61, -R155, R188 ;  /* 0x000000bc9b3d7221 */ /* 0x000fc40000010100 */
[----:B------:R-:W-:Y:S02]  /*9710*/  FMUL.FTZ R166, R3, R64 ;  /* 0x0000004003a67220 */ /* 0x000fe40000410000 */
[----:B------:R-:W-:Y:S02]  /*9720*/  FMUL.FTZ R127, R15, R150 ;  /* 0x000000960f7f7220 */ /* 0x000fe40000410000 */
[----:B------:R-:W-:Y:S02]  /*9730*/  FFMA.FTZ R164, -R3, R114, R229 ;  /* 0x0000007203a47223 */ /* 0x000fe400000101e5 */
[----:B------:R-:W-:Y:S02]  /*9740*/  FMUL.FTZ R63, R207, R111 ;  /* 0x0000006fcf3f7220 */ /* 0x000fe40000410000 */
[C---:B------:R-:W-:Y:S02]  /*9750*/  FMUL.FTZ R120, R16.reuse, R117 ;  /* 0x0000007510787220 */ /* 0x040fe40000410000 */
[----:B------:R-:W-:-:S02]  /*9760*/  FMUL.FTZ R130, R16, R61 ;  /* 0x0000003d10827220 */ /* 0x000fc40000410000 */
[----:B------:R-:W-:Y:S02]  /*9770*/  FMUL.FTZ R207, R207, R166 ;  /* 0x000000a6cfcf7220 */ /* 0x000fe40000410000 */
[C---:B------:R-:W-:Y:S02]  /*9780*/  FFMA.FTZ R122, -R15.reuse, R118, R223 ;  /* 0x000000760f7a7223 */ /* 0x040fe400000101df */
[----:B------:R-:W-:Y:S02]  /*9790*/  FMUL.FTZ R135, R15, R162 ;  /* 0x000000a20f877220 */ /* 0x000fe40000410000 */
[----:B------:R-:W-:Y:S02]  /*97a0*/  FMUL.FTZ R132, R124, R127 ;  /* 0x0000007f7c847220 */ /* 0x000fe40000410000 */
[----:B------:R-:W-:Y:S02]  /*97b0*/  FFMA.FTZ R166, R164, R166, -R63 ;  /* 0x000000a6a4a67223 */ /* 0x000fe4000001083f */
[----:B------:R-:W-:-:S02]  /*97c0*/  FFMA.FTZ R133, -R16, R123, R224 ;  /* 0x0000007b10857223 */ /* 0x000fc400000101e0 */
[C---:B------:R-:W-:Y:S02]  /*97d0*/  FMUL.FTZ R129, R125.reuse, R120 ;  /* 0x000000787d817220 */ /* 0x040fe40000410000 */
[-C--:B------:R-:W-:Y:S02]  /*97e0*/  FMUL.FTZ R63, R125, R130.reuse ;  /* 0x000000827d3f7220 */ /* 0x080fe40000410000 */
[-C--:B------:R-:W-:Y:S02]  /*97f0*/  FFMA.FTZ R141, R122, R135.reuse, -R132 ;  /* 0x000000877a8d7223 */ /* 0x080fe40000010884 */
[----:B------:R-:W-:Y:S02]  /*9800*/  FMUL.FTZ R135, R124, R135 ;  /* 0x000000877c877220 */ /* 0x000fe40000410000 */
[C---:B------:R-:W-:Y:S02]  /*9810*/  FFMA.FTZ R130, R133.reuse, R130, -R129 ;  /* 0x0000008285827223 */ /* 0x040fe40000010881 */
[----:B------:R-:W-:-:S02]  /*9820*/  FFMA.FTZ R63, R133, R120, R63 ;  /* 0x00000078853f7223 */ /* 0x000fc4000001003f */
[----:B------:R-:W-:Y:S02]  /*9830*/  FMUL.FTZ R129, R14, R107 ;  /* 0x0000006b0e817220 */ /* 0x000fe40000410000 */
[----:B------:R-:W-:Y:S02]  /*9840*/  FFMA.FTZ R132, R122, R127, R135 ;  /* 0x0000007f7a847223 */ /* 0x000fe40000010087 */
[----:B------:R-:W-:Y:S02]  /*9850*/  FADD.FTZ R63, RZ, R63 ;  /* 0x0000003fff3f7221 */ /* 0x000fe40000010000 */
[C---:B------:R-:W-:Y:S02]  /*9860*/  FFMA.FTZ R222, -R14.reuse, R119, R222 ;  /* 0x000000770ede7223 */ /* 0x040fe400000101de */
[----:B------:R-:W-:Y:S02]  /*9870*/  FMUL.FTZ R135, R14, R147 ;  /* 0x000000930e877220 */ /* 0x000fe40000410000 */
[----:B------:R-:W-:-:S02]  /*9880*/  FMUL.FTZ R136, R208, R129 ;  /* 0x00000081d0887220 */ /* 0x000fc40000410000 */
[----:B------:R-:W-:Y:S02]  /*9890*/  FADD.FTZ R130, RZ, R130 ;  /* 0x00000082ff827221 */ /* 0x000fe40000010000 */
[----:B------:R-:W-:Y:S01]  /*98a0*/  FADD.FTZ R63, R63, R132 ;  /* 0x000000843f3f7221 */ /* 0x000fe20000010000 */
[----:B------:R-:W-:Y:S01]  /*98b0*/  HADD2.F32 R132, -RZ, R90.H0_H0 ;  /* 0x2000005aff847230 */ /* 0x000fe20000004100 */
[-C--:B------:R-:W-:Y:S02]  /*98c0*/  FFMA.FTZ R143, R222, R135.reuse, -R136 ;  /* 0x00000087de8f7223 */ /* 0x080fe40000010888 */
[----:B------:R-:W-:Y:S02]  /*98d0*/  FADD.FTZ R136, R130, R141 ;  /* 0x0000008d82887221 */ /* 0x000fe40000010000 */
[----:B------:R-:W-:Y:S01]  /*98e0*/  FMUL.FTZ R138, R208, R135 ;  /* 0x00000087d08a7220 */ /* 0x000fe20000410000 */
[----:B------:R-:W-:Y:S01]  /*98f0*/  HADD2.F32 R135, -RZ, R89.H0_H0 ;  /* 0x20000059ff877230 */ /* 0x000fe20000004100 */
[----:B------:R-:W-:-:S02]  /*9900*/  FMUL.FTZ R130, R13, R142 ;  /* 0x0000008e0d827220 */ /* 0x000fc40000410000 */
[----:B------:R-:W-:Y:S02]  /*9910*/  FFMA.FTZ R138, R222, R129, R138 ;  /* 0x00000081de8a7223 */ /* 0x000fe4000001008a */
[C---:B------:R-:W-:Y:S02]  /*9920*/  FFMA.FTZ R221, -R13.reuse, R132, R221 ;  /* 0x000000840ddd7223 */ /* 0x040fe400000101dd */
[----:B------:R-:W-:Y:S02]  /*9930*/  FMUL.FTZ R144, R13, R128 ;  /* 0x000000800d907220 */ /* 0x000fe40000410000 */
[----:B------:R-:W-:Y:S02]  /*9940*/  FMUL.FTZ R145, R209, R130 ;  /* 0x00000082d1917220 */ /* 0x000fe40000410000 */
[----:B------:R-:W-:Y:S02]  /*9950*/  FMUL.FTZ R140, R12, R69 ;  /* 0x000000450c8c7220 */ /* 0x000fe40000410000 */
[----:B------:R-:W-:Y:S01]  /*9960*/  FADD.FTZ R63, R63, R138 ;  /* 0x0000008a3f3f7221 */ /* 0x000fe20000010000 */
[----:B------:R-:W-:Y:S01]  /*9970*/  HADD2.F32 R138, -RZ, R88.H0_H0 ;  /* 0x20000058ff8a7230 */ /* 0x000fe20000004100 */
[----:B------:R-:W-:-:S02]  /*9980*/  FFMA.FTZ R146, R221, R144, -R145 ;  /* 0x00000090dd927223 */ /* 0x000fc40000010891 */
[C---:B------:R-:W-:Y:S02]  /*9990*/  FFMA.FTZ R141, -R12.reuse, R135, R220 ;  /* 0x000000870c8d7223 */ /* 0x040fe400000101dc */
[----:B------:R-:W-:Y:S02]  /*99a0*/  FMUL.FTZ R145, R12, R139 ;  /* 0x0000008b0c917220 */ /* 0x000fe40000410000 */
[----:B------:R-:W-:Y:S02]  /*99b0*/  FMUL.FTZ R148, R210, R140 ;  /* 0x0000008cd2947220 */ /* 0x000fe40000410000 */
[----:B------:R-:W-:Y:S02]  /*99c0*/  FADD.FTZ R143, R136, R143 ;  /* 0x0000008f888f7221 */ /* 0x000fe40000010000 */
[----:B------:R-:W-:Y:S02]  /*99d0*/  FMUL.FTZ R144, R209, R144 ;  /* 0x00000090d1907220 */ /* 0x000fe40000410000 */
[----:B------:R-:W-:-:S02]  /*99e0*/  FMUL.FTZ R136, R11, R134 ;  /* 0x000000860b887220 */ /* 0x000fc40000410000 */
[-C--:B------:R-:W-:Y:S02]  /*99f0*/  FFMA.FTZ R149, R141, R145.reuse, -R148 ;  /* 0x000000918d957223 */ /* 0x080fe40000010894 */
[----:B------:R-:W-:Y:S02]  /*9a00*/  FFMA.FTZ R144, R221, R130, R144 ;  /* 0x00000082dd907223 */ /* 0x000fe40000010090 */
[C---:B------:R-:W-:Y:S02]  /*9a10*/  FFMA.FTZ R219, -R11.reuse, R138, R219 ;  /* 0x0000008a0bdb7223 */ /* 0x040fe400000101db */
[----:B------:R-:W-:Y:S02]  /*9a20*/  FMUL.FTZ R148, R11, R62 ;  /* 0x0000003e0b947220 */ /* 0x000fe40000410000 */
[----:B------:R-:W-:Y:S02]  /*9a30*/  FMUL.FTZ R151, R211, R136 ;  /* 0x00000088d3977220 */ /* 0x000fe40000410000 */
[----:B------:R-:W-:-:S02]  /*9a40*/  FMUL.FTZ R145, R210, R145 ;  /* 0x00000091d2917220 */ /* 0x000fc40000410000 */
[----:B------:R-:W-:Y:S02]  /*9a50*/  FADD.FTZ R63, R63, R144 ;  /* 0x000000903f3f7221 */ /* 0x000fe40000010000 */
[----:B------:R-:W-:Y:S02]  /*9a60*/  FFMA.FTZ R151, R219, R148, -R151 ;  /* 0x00000094db977223 */ /* 0x000fe40000010897 */
[----:B------:R-:W-:Y:S01]  /*9a70*/  FFMA.FTZ R144, R141, R140, R145 ;  /* 0x0000008c8d907223 */ /* 0x000fe20000010091 */
[----:B------:R-:W-:Y:S01]  /*9a80*/  HADD2.F32 R145, -RZ, R87.H0_H0 ;  /* 0x20000057ff917230 */ /* 0x000fe20000004100 */
[----:B------:R-:W-:Y:S02]  /*9a90*/  FMUL.FTZ R148, R211, R148 ;  /* 0x00000094d3947220 */ /* 0x000fe40000410000 */
[----:B------:R-:W-:Y:S02]  /*9aa0*/  FADD.FTZ R146, R143, R146 ;  /* 0x000000928f927221 */ /* 0x000fe40000010000 */
[----:B------:R-:W-:-:S02]  /*9ab0*/  FADD.FTZ R63, R63, R144 ;  /* 0x000000903f3f7221 */ /* 0x000fc40000010000 */
[----:B------:R-:W-:Y:S02]  /*9ac0*/  FFMA.FTZ R148, R219, R136, R148 ;  /* 0x00000088db947223 */ /* 0x000fe40000010094 */
[C---:B------:R-:W-:Y:S02]  /*9ad0*/  FMUL.FTZ R153, R10.reuse, R131 ;  /* 0x000000830a997220 */ /* 0x040fe40000410000 */
[----:B------:R-:W-:Y:S02]  /*9ae0*/  FMUL.FTZ R143, R10, R67 ;  /* 0x000000430a8f7220 */ /* 0x000fe40000410000 */
[----:B------:R-:W-:Y:S01]  /*9af0*/  FADD.FTZ R146, R146, R149 ;  /* 0x0000009592927221 */ /* 0x000fe20000010000 */
[----:B------:R-:W-:Y:S01]  /*9b00*/  HADD2.F32 R149, -RZ, R85.H0_H0 ;  /* 0x20000055ff957230 */ /* 0x000fe20000004100 */
[----:B------:R-:W-:Y:S01]  /*9b10*/  FADD.FTZ R63, R63, R148 ;  /* 0x000000943f3f7221 */ /* 0x000fe20000010000 */
[----:B------:R-:W-:Y:S01]  /*9b20*/  HADD2.F32 R148, -RZ, R86.H0_H0 ;  /* 0x20000056ff947230 */ /* 0x000fe20000004100 */
[----:B------:R-:W-:-:S02]  /*9b30*/  FFMA.FTZ R218, -R10, R145, R218 ;  /* 0x000000910ada7223 */ /* 0x000fc400000101da */
[C---:B------:R-:W-:Y:S02]  /*9b40*/  FMUL.FTZ R144, R212.reuse, R153 ;  /* 0x00000099d4907220 */ /* 0x040fe40000410000 */
[-C--:B------:R-:W-:Y:S02]  /*9b50*/  FMUL.FTZ R152, R212, R143.reuse ;  /* 0x0000008fd4987220 */ /* 0x080fe40000410000 */
[----:B------:R-:W-:Y:S02]  /*9b60*/  FADD.FTZ R151, R146, R151 ;  /* 0x0000009792977221 */ /* 0x000fe40000010000 */
[----:B------:R-:W-:Y:S02]  /*9b70*/  FMUL.FTZ R146, R9, R126 ;  /* 0x0000007e09927220 */ /* 0x000fe40000410000 */
[C---:B------:R-:W-:Y:S02]  /*9b80*/  FFMA.FTZ R144, R218.reuse, R143, R144 ;  /* 0x0000008fda907223 */ /* 0x040fe40000010090 */
[----:B------:R-:W-:-:S02]  /*9b90*/  FFMA.FTZ R152, R218, R153, -R152 ;  /* 0x00000099da987223 */ /* 0x000fc40000010898 */
[C---:B------:R-:W-:Y:S02]  /*9ba0*/  FFMA.FTZ R217, -R9.reuse, R148, R217 ;  /* 0x0000009409d97223 */ /* 0x040fe400000101d9 */
[----:B------:R-:W-:Y:S02]  /*9bb0*/  FMUL.FTZ R154, R9, R60 ;  /* 0x0000003c099a7220 */ /* 0x000fe40000410000 */
[----:B------:R-:W-:Y:S02]  /*9bc0*/  FMUL.FTZ R153, R213, R146 ;  /* 0x00000092d5997220 */ /* 0x000fe40000410000 */
[----:B------:R-:W-:Y:S01]  /*9bd0*/  FADD.FTZ R63, R63, R144 ;  /* 0x000000903f3f7221 */ /* 0x000fe20000010000 */
[----:B------:R-:W-:Y:S01]  /*9be0*/  HADD2.F32 R144, -RZ, R84.H0_H0 ;  /* 0x20000054ff907230 */ /* 0x000fe20000004100 */
[----:B------:R-:W-:Y:S02]  /*9bf0*/  FADD.FTZ R151, R151, R152 ;  /* 0x0000009897977221 */ /* 0x000fe40000010000 */
[----:B------:R-:W-:-:S02]  /*9c00*/  FFMA.FTZ R156, R217, R154, -R153 ;  /* 0x0000009ad99c7223 */ /* 0x000fc40000010899 */
[----:B------:R-:W-:Y:S02]  /*9c10*/  FMUL.FTZ R152, R213, R154 ;  /* 0x0000009ad5987220 */ /* 0x000fe40000410000 */
[----:B------:R-:W-:Y:S02]  /*9c20*/  FMUL.FTZ R154, R7, R116 ;  /* 0x00000074079a7220 */ /* 0x000fe40000410000 */
[C---:B------:R-:W-:Y:S02]  /*9c30*/  FMUL.FTZ R153, R8.reuse, R121 ;  /* 0x0000007908997220 */ /* 0x040fe40000410000 */
[----:B------:R-:W-:Y:S02]  /*9c40*/  FFMA.FTZ R152, R217, R146, R152 ;  /* 0x00000092d9987223 */ /* 0x000fe40000010098 */
[----:B------:R-:W-:Y:S02]  /*9c50*/  FFMA.FTZ R216, -R8, R149, R216 ;  /* 0x0000009508d87223 */ /* 0x000fe400000101d8 */
[----:B------:R-:W-:-:S02]  /*9c60*/  FFMA.FTZ R225, -R7, R144, R225 ;  /* 0x0000009007e17223 */ /* 0x000fc400000101e1 */
[----:B------:R-:W-:Y:S02]  /*9c70*/  FMUL.FTZ R160, R7, R104 ;  /* 0x0000006807a07220 */ /* 0x000fe40000410000 */
[----:B------:R-:W-:Y:S02]  /*9c80*/  FMUL.FTZ R155, R8, R105 ;  /* 0x00000069089b7220 */ /* 0x000fe40000410000 */
[----:B------:R-:W-:Y:S02]  /*9c90*/  FMUL.FTZ R159, R215, R154 ;  /* 0x0000009ad79f7220 */ /* 0x000fe40000410000 */
[----:B------:R-:W-:Y:S02]  /*9ca0*/  FMUL.FTZ R157, R214, R153 ;  /* 0x00000099d69d7220 */ /* 0x000fe40000410000 */
[----:B------:R-:W-:Y:S02]  /*9cb0*/  FADD.FTZ R63, R63, R152 ;  /* 0x000000983f3f7221 */ /* 0x000fe40000010000 */
[----:B------:R-:W-:-:S02]  /*9cc0*/  FFMA.FTZ R165, R225, R160, -R159 ;  /* 0x000000a0e1a57223 */ /* 0x000fc4000001089f */
[-C--:B------:R-:W-:Y:S02]  /*9cd0*/  FFMA.FTZ R152, R216, R155.reuse, R157 ;  /* 0x0000009bd8987223 */ /* 0x080fe4000001009d */
[----:B------:R-:W-:Y:S02]  /*9ce0*/  FMUL.FTZ R158, R214, R155 ;  /* 0x0000009bd69e7220 */ /* 0x000fe40000410000 */
[----:B------:R-:W-:Y:S02]  /*9cf0*/  FMUL.FTZ R160, R215, R160 ;  /* 0x000000a0d7a07220 */ /* 0x000fe40000410000 */
[----:B------:R-:W-:Y:S01]  /*9d00*/  FADD.FTZ R63, R63, R152 ;  /* 0x000000983f3f7221 */ /* 0x000fe20000010000 */
[----:B------:R-:W-:Y:S01]  /*9d10*/  HADD2.F32 R152, -RZ, R83.H0_H0 ;  /* 0x20000053ff987230 */ /* 0x000fe20000004100 */
[----:B------:R-:W-:Y:S01]  /*9d20*/  FFMA.FTZ R158, R216, R153, -R158 ;  /* 0x00000099d89e7223 */ /* 0x000fe2000001089e */
[----:B------:R-:W-:Y:S01]  /*9d30*/  HADD2.F32 R153, -RZ, R82.H0_H0 ;  /* 0x20000052ff997230 */ /* 0x000fe20000004100 */
[----:B------:R-:W-:-:S02]  /*9d40*/  FADD.FTZ R151, R151, R156 ;  /* 0x0000009c97977221 */ /* 0x000fc40000010000 */
[----:B------:R-:W-:Y:S02]  /*9d50*/  FFMA.FTZ R160, R225, R154, R160 ;  /* 0x0000009ae1a07223 */ /* 0x000fe400000100a0 */
[C---:B------:R-:W-:Y:S02]  /*9d60*/  FMUL.FTZ R157, R6.reuse, R113 ;  /* 0x00000071069d7220 */ /* 0x040fe40000410000 */
[----:B------:R-:W-:Y:S01]  /*9d70*/  FADD.FTZ R156, R151, R158 ;  /* 0x0000009e979c7221 */ /* 0x000fe20000010000 */
[----:B------:R-:W-:Y:S01]  /*9d80*/  HADD2.F32 R151, -RZ, R81.H0_H0 ;  /* 0x20000051ff977230 */ /* 0x000fe20000004100 */
[----:B------:R-:W-:Y:S02]  /*9d90*/  FADD.FTZ R63, R63, R160 ;  /* 0x000000a03f3f7221 */ /* 0x000fe40000010000 */
[----:B------:R-:W-:Y:S02]  /*9da0*/  FFMA.FTZ R158, -R6, R152, R227 ;  /* 0x00000098069e7223 */ /* 0x000fe400000101e3 */
[----:B------:R-:W-:-:S02]  /*9db0*/  FMUL.FTZ R159, R5, R106 ;  /* 0x0000006a059f7220 */ /* 0x000fc40000410000 */
[----:B------:R-:W-:Y:S02]  /*9dc0*/  FMUL.FTZ R167, R6, R101 ;  /* 0x0000006506a77220 */ /* 0x000fe40000410000 */
[----:B------:R-:W-:Y:S02]  /*9dd0*/  FMUL.FTZ R160, R226, R157 ;  /* 0x0000009de2a07220 */ /* 0x000fe40000410000 */
[C---:B------:R-:W-:Y:S02]  /*9de0*/  FFMA.FTZ R228, -R5.reuse, R153, R228 ;  /* 0x0000009905e47223 */ /* 0x040fe400000101e4 */
[----:B------:R-:W-:Y:S02]  /*9df0*/  FMUL.FTZ R171, R5, R102 ;  /* 0x0000006605ab7220 */ /* 0x000fe40000410000 */
[----:B------:R-:W-:Y:S02]  /*9e00*/  FMUL.FTZ R170, R202, R159 ;  /* 0x0000009fcaaa7220 */ /* 0x000fe40000410000 */
[----:B------:R-:W-:-:S02]  /*9e10*/  FFMA.FTZ R169, R158, R167, -R160 ;  /* 0x000000a79ea97223 */ /* 0x000fc400000108a0 */
[----:B------:R-:W-:Y:S02]  /*9e20*/  FMUL.FTZ R167, R226, R167 ;  /* 0x000000a7e2a77220 */ /* 0x000fe40000410000 */
[----:B------:R-:W-:Y:S02]  /*9e30*/  FMUL.FTZ R160, R4, R103 ;  /* 0x0000006704a07220 */ /* 0x000fe40000410000 */
        /* <DEDUP_REMOVED lines=11> */
[----:B------:R-:W-:Y:S02]  /*9ef0*/  FFMA.FTZ R172, R161, R160, R172 ;  /* 0x000000a0a1ac7223 */ /* 0x000fe400000100ac */
[----:B------:R-:W-:Y:S02]  /*9f00*/  FADD.FTZ R156, R156, R165 ;  /* 0x000000a59c9c7221 */ /* 0x000fe40000010000 */
[----:B------:R-:W-:Y:S02]  /*9f10*/  FMUL.FTZ R165, R64, UR42 ;  /* 0x0000002a40a57c20 */ /* 0x000fe40008410000 */
[----:B------:R-:W-:Y:S02]  /*9f20*/  FADD.FTZ R63, R63, R172 ;  /* 0x000000ac3f3f7221 */ /* 0x000fe40000010000 */
[----:B------:R-:W-:-:S02]  /*9f30*/  FFMA.FTZ R64, R164, R111, R207 ;  /* 0x0000006fa4407223 */ /* 0x000fc400000100cf */
[----:B------:R-:W-:Y:S02]  /*9f40*/  FFMA.FTZ R165, R100, UR41, R165 ;  /* 0x0000002964a57c23 */ /* 0x000fe400080100a5 */
[----:B------:R-:W-:Y:S02]  /*9f50*/  FADD.FTZ R63, R63, R64 ;  /* 0x000000403f3f7221 */ /* 0x000fe40000010000 */
[----:B------:R-:W-:Y:S02]  /*9f60*/  FMUL.FTZ R64, R103, UR42 ;  /* 0x0000002a67407c20 */ /* 0x000fe40008410000 */
[----:B------:R-:W-:Y:S02]  /*9f70*/  FADD.FTZ R168, R63, R168 ;  /* 0x000000a83fa87221 */ /* 0x000fe40000010000 */
[----:B------:R-:W-:Y:S02]  /*9f80*/  FMUL.FTZ R63, R106, UR42 ;  /* 0x0000002a6a3f7c20 */ /* 0x000fe40008410000 */
[----:B------:R-:W-:-:S02]  /*9f90*/  FFMA.FTZ R163, R164, R165, R163 ;  /* 0x000000a5a4a37223 */ /* 0x000fc400000100a3 */
[C---:B------:R-:W-:Y:S02]  /*9fa0*/  FFMA.FTZ R64, R99.reuse, UR41, -R64 ;  /* 0x0000002963407c23 */ /* 0x040fe40008010840 */
[----:B------:R-:W-:Y:S02]  /*9fb0*/  FMUL.FTZ R170, R99, UR42 ;  /* 0x0000002a63aa7c20 */ /* 0x000fe40008410000 */
[----:B------:R-:W-:Y:S02]  /*9fc0*/  FMUL.FTZ R164, R113, UR42 ;  /* 0x0000002a71a47c20 */ /* 0x000fe40008410000 */
[C---:B------:R-:W-:Y:S02]  /*9fd0*/  FFMA.FTZ R99, R102.reuse, UR41, -R63 ;  /* 0x0000002966637c23 */ /* 0x040fe4000801083f */
[----:B------:R-:W-:Y:S02]  /*9fe0*/  FMUL.FTZ R167, R102, UR42 ;  /* 0x0000002a66a77c20 */ /* 0x000fe40008410000 */
[----:B------:R-:W-:-:S02]  /*9ff0*/  FMUL.FTZ R102, R101, UR42 ;  /* 0x0000002a65667c20 */ /* 0x000fc40008410000 */
[----:B------:R-:W-:Y:S02]  /*a000*/  FMUL.FTZ R63, R116, UR42 ;  /* 0x0000002a743f7c20 */ /* 0x000fe40008410000 */
[----:B------:R-:W-:Y:S02]  /*a010*/  FFMA.FTZ R165, R101, UR41, -R164 ;  /* 0x0000002965a57c23 */ /* 0x000fe400080108a4 */
[----:B------:R-:W-:Y:S02]  /*a020*/  FFMA.FTZ R101, R113, UR41, R102 ;  /* 0x0000002971657c23 */ /* 0x000fe40008010066 */
[----:B------:R-:W-:Y:S02]  /*a030*/  FFMA.FTZ R102, R104, UR41, -R63 ;  /* 0x0000002968667c23 */ /* 0x000fe4000801083f */
[----:B------:R-:W-:Y:S02]  /*a040*/  FMUL.FTZ R63, R126, UR42 ;  /* 0x0000002a7e3f7c20 */ /* 0x000fe40008410000 */
[----:B------:R-:W-:-:S02]  /*a050*/  FADD.FTZ R156, R156, R169 ;  /* 0x000000a99c9c7221 */ /* 0x000fc40000010000 */
[----:B------:R-:W-:Y:S02]  /*a060*/  FFMA.FTZ R164, R103, UR41, R170 ;  /* 0x0000002967a47c23 */ /* 0x000fe400080100aa */
[----:B------:R-:W-:Y:S02]  /*a070*/  FMUL.FTZ R170, R105, UR42 ;  /* 0x0000002a69aa7c20 */ /* 0x000fe40008410000 */
[----:B------:R-:W-:Y:S02]  /*a080*/  FMUL.FTZ R171, R104, UR42 ;  /* 0x0000002a68ab7c20 */ /* 0x000fe40008410000 */
[----:B------:R-:W-:Y:S02]  /*a090*/  FMUL.FTZ R172, R121, UR42 ;  /* 0x0000002a79ac7c20 */ /* 0x000fe40008410000 */
[----:B------:R-:W-:Y:S02]  /*a0a0*/  FFMA.FTZ R104, R60, UR41, -R63 ;  /* 0x000000293c687c23 */ /* 0x000fe4000801083f */
[----:B------:R-:W-:Y:S01]  /*a0b0*/  FADD.FTZ R173, R156, R173 ;  /* 0x000000ad9cad7221 */ /* 0x000fe20000010000 */
[----:B------:R-:W-:Y:S01]  /*a0c0*/  MOV R156, UR20 ;  /* 0x00000014009c7c02 */ /* 0x000fe20008000f00 */
[----:B------:R-:W-:-:S02]  /*a0d0*/  FMUL.FTZ R63, R60, UR42 ;  /* 0x0000002a3c3f7c20 */ /* 0x000fc40008410000 */
[----:B------:R-:W-:Y:S01]  /*a0e0*/  FFMA.FTZ R169, R121, UR41, -R170 ;  /* 0x0000002979a97c23 */ /* 0x000fe200080108aa */
[----:B------:R-:W-:Y:S01]  /*a0f0*/  LEA R179, R156, -R98, 0x1 ;  /* 0x800000629cb37211 */ /* 0x000fe200078e08ff */
[----:B------:R-:W-:Y:S02]  /*a100*/  FMUL.FTZ R60, R67, UR42 ;  /* 0x0000002a433c7c20 */ /* 0x000fe40008410000 */
[----:B------:R-:W-:Y:S01]  /*a110*/  FFMA.FTZ R121, R105, UR41, R172 ;  /* 0x0000002969797c23 */ /* 0x000fe200080100ac */
[----:B------:R-:W-:Y:S01]  /*a120*/  ISETP.GE.AND P0, PT, R179, 0x1, PT ;  /* 0x00000001b300780c */ /* 0x000fe20003f06270 */
[----:B------:R-:W-:Y:S02]  /*a130*/  FFMA.FTZ R172, R126, UR41, R63 ;  /* 0x000000297eac7c23 */ /* 0x000fe4000801003f */
[----:B------:R-:W-:Y:S02]  /*a140*/  FMUL.FTZ R63, R134, UR42 ;  /* 0x0000002a863f7c20 */ /* 0x000fe40008410000 */
[----:B------:R-:W-:-:S02]  /*a150*/  FFMA.FTZ R170, R116, UR41, R171 ;  /* 0x0000002974aa7c23 */ /* 0x000fc400080100ab */
[----:B------:R-:W-:Y:S02]  /*a160*/  FADD.FTZ R173, R173, R174 ;  /* 0x000000aeadad7221 */ /* 0x000fe40000010000 */
[----:B------:R-:W-:Y:S02]  /*a170*/  FFMA.FTZ R171, R131, UR41, -R60 ;  /* 0x0000002983ab7c23 */ /* 0x000fe4000801083c */
[----:B------:R-:W-:Y:S02]  /*a180*/  FMUL.FTZ R60, R69, UR42 ;  /* 0x0000002a453c7c20 */ /* 0x000fe40008410000 */
[----:B------:R-:W-:Y:S02]  /*a190*/  FFMA.FTZ R174, R62, UR41, -R63 ;  /* 0x000000293eae7c23 */ /* 0x000fe4000801083f */
[----:B------:R-:W-:Y:S02]  /*a1a0*/  FMUL.FTZ R63, R142, UR42 ;  /* 0x0000002a8e3f7c20 */ /* 0x000fe40008410000 */
[----:B------:R-:W-:-:S02]  /*a1b0*/  FADD.FTZ R166, R173, R166 ;  /* 0x000000a6ada67221 */ /* 0x000fc40000010000 */
[----:B------:R-:W-:Y:S02]  /*a1c0*/  FMUL.FTZ R176, R131, UR42 ;  /* 0x0000002a83b07c20 */ /* 0x000fe40008410000 */
[----:B------:R-:W-:Y:S02]  /*a1d0*/  FMUL.FTZ R173, R62, UR42 ;  /* 0x0000002a3ead7c20 */ /* 0x000fe40008410000 */
[----:B------:R-:W-:Y:S02]  /*a1e0*/  FFMA.FTZ R131, R139, UR41, -R60 ;  /* 0x000000298b837c23 */ /* 0x000fe4000801083c */
[----:B------:R-:W-:Y:S02]  /*a1f0*/  FMUL.FTZ R60, R107, UR42 ;  /* 0x0000002a6b3c7c20 */ /* 0x000fe40008410000 */
[----:B------:R-:W-:Y:S02]  /*a200*/  FMUL.FTZ R178, R139, UR42 ;  /* 0x0000002a8bb27c20 */ /* 0x000fe40008410000 */
[----:B------:R-:W-:-:S02]  /*a210*/  FFMA.FTZ R180, R128, UR41, -R63 ;  /* 0x0000002980b47c23 */ /* 0x000fc4000801083f */
[----:B------:R-:W-:Y:S02]  /*a220*/  FFMA.FTZ R139, R67, UR41, R176 ;  /* 0x00000029438b7c23 */ /* 0x000fe400080100b0 */
[----:B------:R-:W-:Y:S02]  /*a230*/  FMUL.FTZ R63, R150, UR42 ;  /* 0x0000002a963f7c20 */ /* 0x000fe40008410000 */
[----:B------:R-:W-:Y:S02]  /*a240*/  FFMA.FTZ R176, R134, UR41, R173 ;  /* 0x0000002986b07c23 */ /* 0x000fe400080100ad */
[C---:B------:R-:W-:Y:S02]  /*a250*/  FFMA.FTZ R173, R147.reuse, UR41, -R60 ;  /* 0x0000002993ad7c23 */ /* 0x040fe4000801083c */
[----:B------:R-:W-:Y:S02]  /*a260*/  FMUL.FTZ R60, R147, UR42 ;  /* 0x0000002a933c7c20 */ /* 0x000fe40008410000 */
[----:B------:R-:W-:-:S02]  /*a270*/  FMUL.FTZ R177, R128, UR42 ;  /* 0x0000002a80b17c20 */ /* 0x000fc40008410000 */
[C---:B------:R-:W-:Y:S02]  /*a280*/  FFMA.FTZ R147, R162.reuse, UR41, -R63 ;  /* 0x00000029a2937c23 */ /* 0x040fe4000801083f */
[----:B------:R-:W-:Y:S02]  /*a290*/  FMUL.FTZ R175, R162, UR42 ;  /* 0x0000002aa2af7c20 */ /* 0x000fe40008410000 */
[----:B------:R-:W-:Y:S02]  /*a2a0*/  FMUL.FTZ R128, R117, UR42 ;  /* 0x0000002a75807c20 */ /* 0x000fe40008410000 */
[----:B------:R-:W-:Y:S02]  /*a2b0*/  FMUL.FTZ R162, R61, UR42 ;  /* 0x0000002a3da27c20 */ /* 0x000fe40008410000 */
[----:B------:R-:W-:Y:S02]  /*a2c0*/  FFMA.FTZ R182, R142, UR41, R177 ;  /* 0x000000298eb67c23 */ /* 0x000fe400080100b1 */
[----:B------:R-:W-:-:S02]  /*a2d0*/  FFMA.FTZ R167, R106, UR41, R167 ;  /* 0x000000296aa77c23 */ /* 0x000fc400080100a7 */
[----:B------:R-:W-:Y:S02]  /*a2e0*/  FFMA.FTZ R178, R69, UR41, R178 ;  /* 0x0000002945b27c23 */ /* 0x000fe400080100b2 */
[----:B------:R-:W-:Y:S02]  /*a2f0*/  FFMA.FTZ R128, R61, UR41, -R128 ;  /* 0x000000293d807c23 */ /* 0x000fe40008010880 */
        /* <DEDUP_REMOVED lines=37> */
.L_x_4414:
[----:B------:R-:W-:Y:S05]  /*a550*/  BSYNC B0 ;  /* 0x0000000000007941 */ /* 0x000fea0003800000 */
.L_x_4413:
[C---:B------:R-:W-:Y:S01]  /*a560*/  FMUL.FTZ R61, R190.reuse, R231 ;  /* 0x000000e7be3d7220 */ /* 0x040fe20000410000 */
[----:B------:R-:W-:Y:S01]  /*a570*/  ULDC.64 UR20, c[0x0][0x2b8] ;  /* 0x0000ae0000147ab9 */ /* 0x000fe20000000a00 */
[-C--:B------:R-:W-:Y:S01]  /*a580*/  FMUL.FTZ R190, R190, R205.reuse ;  /* 0x000000cdbebe7220 */ /* 0x080fe20000410000 */
[----:B------:R-:W-:Y:S01]  /*a590*/  USHF.R.U32.HI UR22, URZ, 0x1, UR21 ;  /* 0x000000013f167899 */ /* 0x000fe20008011615 */
[C---:B------:R-:W-:Y:S01]  /*a5a0*/  FFMA.FTZ R205, R192.reuse, R205, -R61 ;  /* 0x000000cdc0cd7223 */ /* 0x040fe2000001083d */
[----:B------:R-:W-:Y:S01]  /*a5b0*/  USHF.R.U64 UR20, UR20, 0x1, UR21 ;  /* 0x0000000114147899 */ /* 0x000fe20008001215 */
[----:B0-----:R-:W-:Y:S01]  /*a5c0*/  FFMA.FTZ R63, R192, R231, R190 ;  /* 0x000000e7c03f7223 */ /* 0x001fe200000100be */
[----:B------:R-:W-:Y:S01]  /*a5d0*/  UIMAD UR39, UR22, UR35, URZ ;  /* 0x00000023162772a4 */ /* 0x000fe2000f8e023f */
[C---:B------:R-:W-:Y:S01]  /*a5e0*/  FMUL.FTZ R62, R66.reuse, R205 ;  /* 0x000000cd423e7220 */ /* 0x040fe20000410000 */
[----:B------:R-:W-:Y:S01]  /*a5f0*/  UIMAD.WIDE.U32 UR22, UR20, UR35, URZ ;  /* 0x00000023141672a5 */ /* 0x000fe2000f8e003f */
[----:B------:R-:W-:Y:S01]  /*a600*/  FMUL.FTZ R66, R66, R63 ;  /* 0x0000003f42427220 */ /* 0x000fe20000410000 */
[----:B------:R-:W-:Y:S01]  /*a610*/  IADD3 R63, R98, 0x40, RZ ;  /* 0x00000040623f7810 */ /* 0x000fe20007ffe0ff */
[----:B------:R-:W-:Y:S01]  /*a620*/  UIMAD UR39, UR36, UR20, UR39 ;  /* 0x00000014242772a4 */ /* 0x000fe2000f8e0227 */
[----:B------:R-:W-:Y:S01]  /*a630*/  FFMA.FTZ R110, R110, R195, R109 ;  /* 0x000000c36e6e7223 */ /* 0x000fe2000001006d */
[----:B------:R-:W-:Y:S01]  /*a640*/  ULDC UR40, c[0x0][0x174] ;  /* 0x00005d0000287ab9 */ /* 0x000fe20000000800 */
[-C--:B------:R-:W-:Y:S01]  /*a650*/  LEA.HI.SX32 R63, R63, R98.reuse, 0x1b ;  /* 0x000000623f3f7211 */ /* 0x080fe200078fdaff */
[----:B------:R-:W-:Y:S01]  /*a660*/  ULDC.64 UR20, c[0x0][0x2c0] ;  /* 0x0000b00000147ab9 */ /* 0x000fe20000000a00 */
[C---:B------:R-:W-:Y:S01]  /*a670*/  FMUL.FTZ R65, R0.reuse, R65 ;  /* 0x0000004100417220 */ /* 0x040fe20000410000 */
[----:B------:R-:W-:Y:S01]  /*a680*/  UIADD3 UR23, UR23, UR39, URZ ;  /* 0x0000002717177290 */ /* 0x000fe2000fffe03f */
[----:B------:R-:W-:Y:S01]  /*a690*/  FMUL.FTZ R195, R0, R195 ;  /* 0x000000c300c37220 */ /* 0x000fe20000410000 */
[----:B------:R-:W-:Y:S01]  /*a6a0*/  UIMAD UR39, UR37, UR20, URZ ;  /* 0x00000014252772a4 */ /* 0x000fe2000f8e023f */
[----:B------:R-:W0:Y:S01]  /*a6b0*/  LDS R63, [R63.X4+0x1180] ;  /* 0x001180003f3f7984 */ /* 0x000e220000004800 */
[----:B------:R-:W-:Y:S01]  /*a6c0*/  FADD.FTZ R137, R137, R62 ;  /* 0x0000003e89897221 */ /* 0x000fe20000010000 */
[----:B------:R-:W-:Y:S01]  /*a6d0*/  IADD3 R109, R98, 0x80, RZ ;  /* 0x00000080626d7810 */ /* 0x000fe20007ffe0ff */
[----:B------:R-:W-:Y:S01]  /*a6e0*/  UIMAD UR39, UR18, UR21, UR39 ;  /* 0x00000015122772a4 */ /* 0x000fe2000f8e0227 */
[C---:B------:R-:W-:Y:S01]  /*a6f0*/  FMUL.FTZ R62, R231.reuse, R65 ;  /* 0x00000041e73e7220 */ /* 0x040fe20000410000 */
[----:B------:R-:W-:Y:S01]  /*a700*/  UIMAD.WIDE.U32 UR20, UR18, UR20, UR22 ;  /* 0x00000014121472a5 */ /* 0x000fe2000f8e0016 */
[-C--:B------:R-:W-:Y:S01]  /*a710*/  FMUL.FTZ R231, R231, R195.reuse ;  /* 0x000000c3e7e77220 */ /* 0x080fe20000410000 */
[----:B------:R-:W-:Y:S01]  /*a720*/  BSSY B0, `(.L_x_4415) ;  /* 0x0000021000007945 */ /* 0x000fe20003800000 */
[----:B------:R-:W-:Y:S01]  /*a730*/  ULDC.64 UR22, c[0x0][0x320] ;  /* 0x0000c80000167ab9 */ /* 0x000fe20000000a00 */
[----:B------:R-:W-:Y:S01]  /*a740*/  FADD.FTZ R18, R195, R18 ;  /* 0x00000012c3127221 */ /* 0x000fe20000010000 */
[----:B------:R-:W-:Y:S01]  /*a750*/  UIADD3 UR39, UR39, UR21, URZ ;  /* 0x0000001527277290 */ /* 0x000fe2000fffe03f */
[C---:B------:R-:W-:Y:S01]  /*a760*/  FFMA.FTZ R195, R70.reuse, R195, R62 ;  /* 0x000000c346c37223 */ /* 0x040fe2000001003e */
[----:B------:R-:W-:Y:S01]  /*a770*/  ULEA UR22, UP0, UR20, UR22, 0x3 ;  /* 0x0000001614167291 */ /* 0x000fe2000f80183f */
[----:B------:R-:W-:Y:S01]  /*a780*/  FFMA.FTZ R70, R70, R65, -R231 ;  /* 0x0000004146467223 */ /* 0x000fe200000108e7 */
[----:B------:R-:W-:Y:S01]  /*a790*/  UIADD3 UR21, UR6, -UR40, URZ ;  /* 0x8000002806157290 */ /* 0x000fe2000fffe03f */
[----:B------:R-:W-:Y:S01]  /*a7a0*/  FADD.FTZ R65, R166, R115 ;  /* 0x00000073a6417221 */ /* 0x000fe20000010000 */
[----:B------:R-:W-:Y:S01]  /*a7b0*/  ULEA.HI.X UR23, UR20, UR23, UR39, 0x3, UP0 ;  /* 0x0000001714177291 */ /* 0x000fe200080f1c27 */
[----:B------:R-:W-:Y:S01]  /*a7c0*/  FADD.FTZ R191, R191, -R66 ;  /* 0x80000042bfbf7221 */ /* 0x000fe20000010000 */
[----:B------:R-:W-:Y:S01]  /*a7d0*/  UIMAD UR20, UR21, -0x800, URZ ;  /* 0xfffff800151478a4 */ /* 0x000fe2000f8e023f */
[----:B------:R-:W-:Y:S01]  /*a7e0*/  LEA R60, P0, R98, UR22, 0x2 ;  /* 0x00000016623c7c11 */ /* 0x000fe2000f8010ff */
[----:B------:R-:W-:Y:S01]  /*a7f0*/  USHF.L.U32 UR22, UR8, 0x2, URZ ;  /* 0x0000000208167899 */ /* 0x000fe2000800063f */
[C---:B------:R-:W-:Y:S01]  /*a800*/  ISETP.GE.AND P1, PT, R179.reuse, 0x81, PT ;  /* 0x00000081b300780c */ /* 0x040fe20003f26270 */
[----:B------:R-:W-:Y:S01]  /*a810*/  FADD.FTZ R168, R168, R195 ;  /* 0x000000c3a8a87221 */ /* 0x000fe20000010000 */
[C---:B------:R-:W-:Y:S01]  /*a820*/  LEA.HI.X R61, R98.reuse, UR23, RZ, 0x2, P0 ;  /* 0x00000017623d7c11 */ /* 0x040fe200080f14ff */
[----:B------:R-:W-:Y:S01]  /*a830*/  USHF.L.U64.HI UR23, UR8, 0x2, UR9 ;  /* 0x0000000208177899 */ /* 0x000fe20008010209 */
        /* <DEDUP_REMOVED lines=15> */
.L_x_4416:
[----:B0-----:R-:W-:Y:S05]  /*a930*/  BSYNC B0 ;  /* 0x0000000000007941 */ /* 0x001fea0003800000 */
.L_x_4415:
[----:B------:R-:W0:Y:S01]  /*a940*/  LDS R109, [R109.X4+0x1280] ;  /* 0x001280006d6d7984 */ /* 0x000e220000004800 */
[----:B------:R-:W-:Y:S01]  /*a950*/  BSSY B0, `(.L_x_4417) ;  /* 0x0000004000007945 */ /* 0x000fe20003800000 */
[----:B------:R-:W-:Y:S01]  /*a960*/  LEA.HI.SX32 R115, R115, R98, 0x1b ;  /* 0x0000006273737211 */ /* 0x000fe200078fdaff */
[----:B------:R-:W-:Y:S05]  /*a970*/  @!P1 BRA `(.L_x_4418) ;  /* 0x0000001000009947 */ /* 0x000fea0003800000 */
[----:B0-----:R0:W-:Y:S02]  /*a980*/  RED.E.ADD.F32.FTZ.RN.STRONG.GPU [R60.64+-0x1e00], R109 ;  /* 0xffe2006d3c00798e */ /* 0x0011e4000c10e79e */
.L_x_4418:
[----:B------:R-:W-:Y:S05]  /*a990*/  BSYNC B0 ;  /* 0x0000000000007941 */ /* 0x000fea0003800000 */
.L_x_4417:
[----:B------:R-:W1:Y:S01]  /*a9a0*/  LDS R115, [R115.X4+0x1380] ;  /* 0x0013800073737984 */ /* 0x000e620000004800 */
[----:B------:R-:W-:Y:S01]  /*a9b0*/  BSSY B0, `(.L_x_4419) ;  /* 0x0000005000007945 */ /* 0x000fe20003800000 */
[C---:B------:R-:W-:Y:S02]  /*a9c0*/  IADD3 R63, R98.reuse, 0x100, RZ ;  /* 0x00000100623f7810 */ /* 0x040fe40007ffe0ff */
[----:B0-----:R-:W-:Y:S01]  /*a9d0*/  IADD3 R109, R98, 0x140, RZ ;  /* 0x00000140626d7810 */ /* 0x001fe20007ffe0ff */
[----:B------:R-:W-:Y:S05]  /*a9e0*/  @!P2 BRA `(.L_x_4420) ;  /* 0x000000100000a947 */ /* 0x000fea0003800000 */
[----:B-1----:R0:W-:Y:S02]  /*a9f0*/  RED.E.ADD.F32.FTZ.RN.STRONG.GPU [R60.64+-0x1d00], R115 ;  /* 0xffe300733c00798e */ /* 0x0021e4000c10e79e */
.L_x_4420:
[----:B------:R-:W-:Y:S05]  /*aa00*/  BSYNC B0 ;  /* 0x0000000000007941 */ /* 0x000fea0003800000 */
.L_x_4419:
[----:B------:R-:W-:Y:S01]  /*aa10*/  LEA.HI.SX32 R63, R63, R98, 0x1b ;  /* 0x000000623f3f7211 */ /* 0x000fe200078fdaff */
[----:B------:R-:W-:Y:S01]  /*aa20*/  BSSY B0, `(.L_x_4421) ;  /* 0x000000d000007945 */ /* 0x000fe20003800000 */
[----:B------:R-:W-:-:S02]  /*aa30*/  ISETP.GE.AND P6, PT, R179, 0x101, PT ;  /* 0x00000101b300780c */ /* 0x000fc40003fc6270 */
[----:B01----:R-:W-:Y:S02]  /*aa40*/  IADD3 R115, R98, 0x180, RZ ;  /* 0x0000018062737810 */ /* 0x003fe40007ffe0ff */
        /* <DEDUP_REMOVED lines=10> */
.L_x_4422:
[----:B------:R-:W-:Y:S05]  /*aaf0*/  BSYNC B0 ;  /* 0x0000000000007941 */ /* 0x000fea0003800000 */
.L_x_4421:
[----:B------:R-:W1:Y:S01]  /*ab00*/  LDS R109, [R109.X4+0x1580] ;  /* 0x001580006d6d7984 */ /* 0x000e620000004800 */
[----:B------:R-:W-:Y:S01]  /*ab10*/  BSSY B0, `(.L_x_4423) ;  /* 0x0000005000007945 */ /* 0x000fe20003800000 */
[----:B0-----:R-:W-:Y:S02]  /*ab20*/  IADD3 R63, R98, 0x1c0, RZ ;  /* 0x000001c0623f7810 */ /* 0x001fe40007ffe0ff */
[----:B------:R-:W-:Y:S01]  /*ab30*/  LEA.HI.SX32 R115, R115, R98, 0x1b ;  /* 0x0000006273737211 */ /* 0x000fe200078fdaff */
[----:B------:R-:W-:Y:S05]  /*ab40*/  @!P0 BRA `(.L_x_4424) ;  /* 0x0000001000008947 */ /* 0x000fea0003800000 */
[----:B-1----:R0:W-:Y:S02]  /*ab50*/  RED.E.ADD.F32.FTZ.RN.STRONG.GPU [R60.64+-0x1b00], R109 ;  /* 0xffe5006d3c00798e */ /* 0x0021e4000c10e79e */
.L_x_4424:
[----:B------:R-:W-:Y:S05]  /*ab60*/  BSYNC B0 ;  /* 0x0000000000007941 */ /* 0x000fea0003800000 */
.L_x_4423:
[----:B------:R-:W2:Y:S01]  /*ab70*/  LDS R115, [R115.X4+0x1680] ;  /* 0x0016800073737984 */ /* 0x000ea20000004800 */
[----:B------:R-:W-:Y:S01]  /*ab80*/  BSSY B0, `(.L_x_4425) ;  /* 0x0000005000007945 */ /* 0x000fe20003800000 */
[----:B------:R-:W-:-:S02]  /*ab90*/  IADD3 R181, R98, 0x200, RZ ;  /* 0x0000020062b57810 */ /* 0x000fc40007ffe0ff */
[----:B------:R-:W-:Y:S01]  /*aba0*/  LEA.HI.SX32 R63, R63, R98, 0x1b ;  /* 0x000000623f3f7211 */ /* 0x000fe200078fdaff */
[----:B------:R-:W-:Y:S05]  /*abb0*/  @!P1 BRA `(.L_x_4426) ;  /* 0x0000001000009947 */ /* 0x000fea0003800000 */
[----:B--2---:R2:W-:Y:S02]  /*abc0*/  RED.E.ADD.F32.FTZ.RN.STRONG.GPU [R60.64+-0x1a00], R115 ;  /* 0xffe600733c00798e */ /* 0x0045e4000c10e79e */
.L_x_4426:
[----:B------:R-:W-:Y:S05]  /*abd0*/  BSYNC B0 ;  /* 0x0000000000007941 */ /* 0x000fea0003800000 */
.L_x_4425:
[----:B------:R-:W3:Y:S01]  /*abe0*/  LDS R63, [R63.X4+0x1780] ;  /* 0x001780003f3f7984 */ /* 0x000ee20000004800 */
[----:B------:R-:W-:Y:S01]  /*abf0*/  BSSY B0, `(.L_x_4427) ;  /* 0x0000005000007945 */ /* 0x000fe20003800000 */
[----:B01----:R-:W-:Y:S02]  /*ac00*/  IADD3 R109, R98, 0x240, RZ ;  /* 0x00000240626d7810 */ /* 0x003fe40007ffe0ff */
[----:B------:R-:W-:Y:S01]  /*ac10*/  LEA.HI.SX32 R62, R181, R98, 0x1b ;  /* 0x00000062b53e7211 */ /* 0x000fe200078fdaff */
[----:B------:R-:W-:Y:S05]  /*ac20*/  @!P2 BRA `(.L_x_4428) ;  /* 0x000000100000a947 */ /* 0x000fea0003800000 */
[----:B---3--:R0:W-:Y:S02]  /*ac30*/  RED.E.ADD.F32.FTZ.RN.STRONG.GPU [R60.64+-0x1900], R63 ;  /* 0xffe7003f3c00798e */ /* 0x0081e4000c10e79e */
.L_x_4428:
[----:B------:R-:W-:Y:S05]  /*ac40*/  BSYNC B0 ;  /* 0x0000000000007941 */ /* 0x000fea0003800000 */
.L_x_4427:
[----:B0--3--:R0:W1:Y:S01]  /*ac50*/  LDS R63, [R62.X4+0x1880] ;  /* 0x001880003e3f7984 */ /* 0x0090620000004800 */
[----:B------:R-:W-:Y:S01]  /*ac60*/  BSSY B0, `(.L_x_4429) ;  /* 0x0000005000007945 */ /* 0x000fe20003800000 */
[----:B--2---:R-:W-:Y:S02]  /*ac70*/  IADD3 R115, R98, 0x280, RZ ;  /* 0x0000028062737810 */ /* 0x004fe40007ffe0ff */
[----:B------:R-:W-:Y:S01]  /*ac80*/  LEA.HI.SX32 R109, R109, R98, 0x1b ;  /* 0x000000626d6d7211 */ /* 0x000fe200078fdaff */
[----:B------:R-:W-:Y:S05]  /*ac90*/  @!P3 BRA `(.L_x_4430) ;  /* 0x000000100000b947 */ /* 0x000fea0003800000 */
[----:B-1----:R1:W-:Y:S02]  /*aca0*/  RED.E.ADD.F32.FTZ.RN.STRONG.GPU [R60.64+-0x1800], R63 ;  /* 0xffe8003f3c00798e */ /* 0x0023e4000c10e79e */
.L_x_4430:
[----:B------:R-:W-:Y:S05]  /*acb0*/  BSYNC B0 ;  /* 0x0000000000007941 */ /* 0x000fea0003800000 */
.L_x_4429:
[----:B------:R-:W2:Y:S01]  /*acc0*/  LDS R109, [R109.X4+0x1980] ;  /* 0x001980006d6d7984 */ /* 0x000ea20000004800 */
[----:B------:R-:W-:Y:S01]  /*acd0*/  BSSY B0, `(.L_x_4431) ;  /* 0x0000004000007945 */ /* 0x000fe20003800000 */
[----:B------:R-:W-:Y:S01]  /*ace0*/  LEA.HI.SX32 R115, R115, R98, 0x1b ;  /* 0x0000006273737211 */ /* 0x000fe200078fdaff */
[----:B------:R-:W-:Y:S05]  /*acf0*/  @!P4 BRA `(.L_x_4432) ;  /* 0x000000100000c947 */ /* 0x000fea0003800000 */
[----:B--2---:R2:W-:Y:S02]  /*ad00*/  RED.E.ADD.F32.FTZ.RN.STRONG.GPU [R60.64+-0x1700], R109 ;  /* 0xffe9006d3c00798e */ /* 0x0045e4000c10e79e */
.L_x_4432:
[----:B------:R-:W-:Y:S05]  /*ad10*/  BSYNC B0 ;  /* 0x0000000000007941 */ /* 0x000fea0003800000 */
.L_x_4431:
[----:B------:R-:W3:Y:S01]  /*ad20*/  LDS R115, [R115.X4+0x1a80] ;  /* 0x001a800073737984 */ /* 0x000ee20000004800 */
[----:B------:R-:W-:Y:S01]  /*ad30*/  BSSY B0, `(.L_x_4433) ;  /* 0x0000005000007945 */ /* 0x000fe20003800000 */
[----:B-1----:R-:W-:-:S02]  /*ad40*/  IADD3 R63, R98, 0x2c0, RZ ;  /* 0x000002c0623f7810 */ /* 0x002fc40007ffe0ff */
[----:B--2---:R-:W-:Y:S01]  /*ad50*/  IADD3 R109, R98, 0x300, RZ ;  /* 0x00000300626d7810 */ /* 0x004fe20007ffe0ff */
[----:B------:R-:W-:Y:S05]  /*ad60*/  @!P5 BRA `(.L_x_4434) ;  /* 0x000000100000d947 */ /* 0x000fea0003800000 */
[----:B---3--:R1:W-:Y:S02]  /*ad70*/  RED.E.ADD.F32.FTZ.RN.STRONG.GPU [R60.64+-0x1600], R115 ;  /* 0xffea00733c00798e */ /* 0x0083e4000c10e79e */
.L_x_4434:
[----:B------:R-:W-:Y:S05]  /*ad80*/  BSYNC B0 ;  /* 0x0000000000007941 */ /* 0x000fea0003800000 */
.L_x_4433:
[-C--:B------:R-:W-:Y:S01]  /*ad90*/  LEA.HI.SX32 R63, R63, R98.reuse, 0x1b ;  /* 0x000000623f3f7211 */ /* 0x080fe200078fdaff */
[----:B------:R-:W-:Y:S01]  /*ada0*/  BSSY B0, `(.L_x_4435) ;  /* 0x000000d000007945 */ /* 0x000fe20003800000 */
[----:B------:R-:W-:Y:S02]  /*adb0*/  ISETP.GE.AND P6, PT, R179, 0x2c1, PT ;  /* 0x000002c1b300780c */ /* 0x000fe40003fc6270 */
[----:B-1-3--:R-:W-:Y:S02]  /*adc0*/  IADD3 R115, R98, 0x340, RZ ;  /* 0x0000034062737810 */ /* 0x00afe40007ffe0ff */
        /* <DEDUP_REMOVED lines=10> */
.L_x_4436:
[----:B------:R-:W-:Y:S05]  /*ae70*/  BSYNC B0 ;  /* 0x0000000000007941 */ /* 0x000fea0003800000 */
.L_x_4435:
[----:B------:R-:W2:Y:S01]  /*ae80*/  LDS R109, [R109.X4+0x1c80] ;  /* 0x001c80006d6d7984 */ /* 0x000ea20000004800 */
[----:B------:R-:W-:Y:S01]  /*ae90*/  BSSY B0, `(.L_x_4437) ;  /* 0x0000005000007945 */ /* 0x000fe20003800000 */
[----:B-1----:R-:W-:-:S02]  /*aea0*/  IADD3 R63, R98, 0x380, RZ ;  /* 0x00000380623f7810 */ /* 0x002fc40007ffe0ff */
[----:B------:R-:W-:Y:S01]  /*aeb0*/  LEA.HI.SX32 R115, R115, R98, 0x1b ;  /* 0x0000006273737211 */ /* 0x000fe200078fdaff */
[----:B------:R-:W-:Y:S05]  /*aec0*/  @!P0 BRA `(.L_x_4438) ;  /* 0x0000001000008947 */ /* 0x000fea0003800000 */
[----:B--2---:R1:W-:Y:S02]  /*aed0*/  RED.E.ADD.F32.FTZ.RN.STRONG.GPU [R60.64+-0x1400], R109 ;  /* 0xffec006d3c00798e */ /* 0x0043e4000c10e79e */
.L_x_4438:
[----:B------:R-:W-:Y:S05]  /*aee0*/  BSYNC B0 ;  /* 0x0000000000007941 */ /* 0x000fea0003800000 */
.L_x_4437:
[----:B------:R-:W3:Y:S01]  /*aef0*/  LDS R115, [R115.X4+0x1d80] ;  /* 0x001d800073737984 */ /* 0x000ee20000004800 */
[----:B------:R-:W-:Y:S01]  /*af00*/  BSSY B0, `(.L_x_4439) ;  /* 0x0000005000007945 */ /* 0x000fe20003800000 */
[----:B-12---:R-:W-:Y:S02]  /*af10*/  IADD3 R109, R98, 0x3c0, RZ ;  /* 0x000003c0626d7810 */ /* 0x006fe40007ffe0ff */
[----:B------:R-:W-:Y:S01]  /*af20*/  LEA.HI.SX32 R63, R63, R98, 0x1b ;  /* 0x000000623f3f7211 */ /* 0x000fe200078fdaff */
[----:B------:R-:W-:Y:S05]  /*af30*/  @!P1 BRA `(.L_x_4440) ;  /* 0x0000001000009947 */ /* 0x000fea0003800000 */
[----:B---3--:R1:W-:Y:S02]  /*af40*/  RED.E.ADD.F32.FTZ.RN.STRONG.GPU [R60.64+-0x1300], R115 ;  /* 0xffed00733c00798e */ /* 0x0083e4000c10e79e */
.L_x_4440:
[----:B------:R-:W-:Y:S05]  /*af50*/  BSYNC B0 ;  /* 0x0000000000007941 */ /* 0x000fea0003800000 */
.L_x_4439:
[----:B------:R-:W2:Y:S01]  /*af60*/  LDS R63, [R63.X4+0x1e80] ;  /* 0x001e80003f3f7984 */ /* 0x000ea20000004800 */
[----:B------:R-:W-:Y:S01]  /*af70*/  BSSY B0, `(.L_x_4441) ;  /* 0x0000005000007945 */ /* 0x000fe20003800000 */
[----:B-1-3--:R-:W-:Y:S02]  /*af80*/  IADD3 R115, R98, 0x400, RZ ;  /* 0x0000040062737810 */ /* 0x00afe40007ffe0ff */
[----:B------:R-:W-:Y:S01]  /*af90*/  LEA.HI.SX32 R109, R109, R98, 0x1b ;  /* 0x000000626d6d7211 */ /* 0x000fe200078fdaff */
[----:B------:R-:W-:Y:S05]  /*afa0*/  @!P2 BRA `(.L_x_4442) ;  /* 0x000000100000a947 */ /* 0x000fea0003800000 */
[----:B--2---:R1:W-:Y:S02]  /*afb0*/  RED.E.ADD.F32.FTZ.RN.STRONG.GPU [R60.64+-0x1200], R63 ;  /* 0xffee003f3c00798e */ /* 0x0043e4000c10e79e */
.L_x_4442:
[----:B------:R-:W-:Y:S05]  /*afc0*/  BSYNC B0 ;  /* 0x0000000000007941 */ /* 0x000fea0003800000 */
.L_x_4441:
[----:B------:R-:W3:Y:S01]  /*afd0*/  LDS R109, [R109.X4+0x1f80] ;  /* 0x001f80006d6d7984 */ /* 0x000ee20000004800 */
[----:B------:R-:W-:Y:S01]  /*afe0*/  BSSY B0, `(.L_x_4443) ;  /* 0x0000005000007945 */ /* 0x000fe20003800000 */
[----:B-12---:R-:W-:-:S02]  /*aff0*/  IADD3 R63, R98, 0x440, RZ ;  /* 0x00000440623f7810 */ /* 0x006fc40007ffe0ff */
[----:B------:R-:W-:Y:S01]  /*b000*/  LEA.HI.SX32 R115, R115, R98, 0x1b ;  /* 0x0000006273737211 */ /* 0x000fe200078fdaff */
[----:B------:R-:W-:Y:S05]  /*b010*/  @!P3 BRA `(.L_x_4444) ;  /* 0x000000100000b947 */ /* 0x000fea0003800000 */
[----:B---3--:R1:W-:Y:S02]  /*b020*/  RED.E.ADD.F32.FTZ.RN.STRONG.GPU [R60.64+-0x1100], R109 ;  /* 0xffef006d3c00798e */ /* 0x0083e4000c10e79e */
.L_x_4444:
[----:B------:R-:W-:Y:S05]  /*b030*/  BSYNC B0 ;  /* 0x0000000000007941 */ /* 0x000fea0003800000 */
.L_x_4443:
[----:B------:R-:W2:Y:S01]  /*b040*/  LDS R115, [R115.X4+0x2080] ;  /* 0x0020800073737984 */ /* 0x000ea20000004800 */
[----:B------:R-:W-:Y:S01]  /*b050*/  BSSY B0, `(.L_x_4445) ;  /* 0x0000004000007945 */ /* 0x000fe20003800000 */
[----:B------:R-:W-:Y:S01]  /*b060*/  LEA.HI.SX32 R63, R63, R98, 0x1b ;  /* 0x000000623f3f7211 */ /* 0x000fe200078fdaff */
[----:B------:R-:W-:Y:S05]  /*b070*/  @!P4 BRA `(.L_x_4446) ;  /* 0x000000100000c947 */ /* 0x000fea0003800000 */
[----:B--2---:R2:W-:Y:S02]  /*b080*/  RED.E.ADD.F32.FTZ.RN.STRONG.GPU [R60.64+-0x1000], R115 ;  /* 0xfff000733c00798e */ /* 0x0045e4000c10e79e */
.L_x_4446:
[----:B------:R-:W-:Y:S05]  /*b090*/  BSYNC B0 ;  /* 0x0000000000007941 */ /* 0x000fea0003800000 */
.L_x_4445:
[----:B------:R-:W4:Y:S01]  /*b0a0*/  LDS R63, [R63.X4+0x2180] ;  /* 0x002180003f3f7984 */ /* 0x000f220000004800 */
[----:B------:R-:W-:Y:S01]  /*b0b0*/  BSSY B0, `(.L_x_4447) ;  /* 0x0000005000007945 */ /* 0x000fe20003800000 */
[C---:B-1-3--:R-:W-:Y:S02]  /*b0c0*/  IADD3 R109, R98.reuse, 0x480, RZ ;  /* 0x00000480626d7810 */ /* 0x04afe40007ffe0ff */
[----:B--2---:R-:W-:Y:S01]  /*b0d0*/  IADD3 R115, R98, 0x4c0, RZ ;  /* 0x000004c062737810 */ /* 0x004fe20007ffe0ff */
[----:B------:R-:W-:Y:S05]  /*b0e0*/  @!P5 BRA `(.L_x_4448) ;  /* 0x000000100000d947 */ /* 0x000fea0003800000 */
[----:B----4-:R1:W-:Y:S02]  /*b0f0*/  RED.E.ADD.F32.FTZ.RN.STRONG.GPU [R60.64+-0xf00], R63 ;  /* 0xfff1003f3c00798e */ /* 0x0103e4000c10e79e */
.L_x_4448:
[----:B------:R-:W-:Y:S05]  /*b100*/  BSYNC B0 ;  /* 0x0000000000007941 */ /* 0x000fea0003800000 */
.L_x_4447:
        /* <DEDUP_REMOVED lines=14> */
.L_x_4450:
[----:B------:R-:W-:Y:S05]  /*b1f0*/  BSYNC B0 ;  /* 0x0000000000007941 */ /* 0x000fea0003800000 */
.L_x_4449:
[----:B------:R-:W2:Y:S01]  /*b200*/  LDS R115, [R115.X4+0x2380] ;  /* 0x0023800073737984 */ /* 0x000ea20000004800 */
[----:B------:R-:W-:Y:S01]  /*b210*/  BSSY B0, `(.L_x_4451) ;  /* 0x0000005000007945 */ /* 0x000fe20003800000 */
[----:B-1----:R-:W-:Y:S02]  /*b220*/  IADD3 R109, R98, 0x540, RZ ;  /* 0x00000540626d7810 */ /* 0x002fe40007ffe0ff */
[----:B------:R-:W-:Y:S01]  /*b230*/  LEA.HI.SX32 R63, R63, R98, 0x1b ;  /* 0x000000623f3f7211 */ /* 0x000fe200078fdaff */
[----:B------:R-:W-:Y:S05]  /*b240*/  @!P0 BRA `(.L_x_4452) ;  /* 0x0000001000008947 */ /* 0x000fea0003800000 */
[----:B--2---:R1:W-:Y:S02]  /*b250*/  RED.E.ADD.F32.FTZ.RN.STRONG.GPU [R60.64+-0xd00], R115 ;  /* 0xfff300733c00798e */ /* 0x0043e4000c10e79e */
.L_x_4452:
[----:B------:R-:W-:Y:S05]  /*b260*/  BSYNC B0 ;  /* 0x0000000000007941 */ /* 0x000fea0003800000 */
.L_x_4451:
[----:B------:R-:W3:Y:S01]  /*b270*/  LDS R63, [R63.X4+0x2480] ;  /* 0x002480003f3f7984 */ /* 0x000ee20000004800 */
[----:B------:R-:W-:Y:S01]  /*b280*/  BSSY B0, `(.L_x_4453) ;  /* 0x0000005000007945 */ /* 0x000fe20003800000 */
[----:B-12---:R-:W-:-:S02]  /*b290*/  IADD3 R115, R98, 0x580, RZ ;  /* 0x0000058062737810 */ /* 0x006fc40007ffe0ff */
[----:B------:R-:W-:Y:S01]  /*b2a0*/  LEA.HI.SX32 R109, R109, R98, 0x1b ;  /* 0x000000626d6d7211 */ /* 0x000fe200078fdaff */
[----:B------:R-:W-:Y:S05]  /*b2b0*/  @!P1 BRA `(.L_x_4454) ;  /* 0x0000001000009947 */ /* 0x000fea0003800000 */
[----:B---3--:R1:W-:Y:S02]  /*b2c0*/  RED.E.ADD.F32.FTZ.RN.STRONG.GPU [R60.64+-0xc00], R63 ;  /* 0xfff4003f3c00798e */ /* 0x0083e4000c10e79e */
.L_x_4454:
[----:B------:R-:W-:Y:S05]  /*b2d0*/  BSYNC B0 ;  /* 0x0000000000007941 */ /* 0x000fea0003800000 */
.L_x_4453:
[----:B------:R-:W2:Y:S01]  /*b2e0*/  LDS R109, [R109.X4+0x2580] ;  /* 0x002580006d6d7984 */ /* 0x000ea20000004800 */
[----:B------:R-:W-:Y:S01]  /*b2f0*/  BSSY B0, `(.L_x_4455) ;  /* 0x0000005000007945 */ /* 0x000fe20003800000 */
[----:B-1-3--:R-:W-:Y:S02]  /*b300*/  IADD3 R63, R98, 0x5c0, RZ ;  /* 0x000005c0623f7810 */ /* 0x00afe40007ffe0ff */
[----:B------:R-:W-:Y:S01]  /*b310*/  LEA.HI.SX32 R115, R115, R98, 0x1b ;  /* 0x0000006273737211 */ /* 0x000fe200078fdaff */
[----:B------:R-:W-:Y:S05]  /*b320*/  @!P2 BRA `(.L_x_4456) ;  /* 0x000000100000a947 */ /* 0x000fea0003800000 */
[----:B--2---:R1:W-:Y:S02]  /*b330*/  RED.E.ADD.F32.FTZ.RN.STRONG.GPU [R60.64+-0xb00], R109 ;  /* 0xfff5006d3c00798e */ /* 0x0043e4000c10e79e */
.L_x_4456:
[----:B------:R-:W-:Y:S05]  /*b340*/  BSYNC B0 ;  /* 0x0000000000007941 */ /* 0x000fea0003800000 */
.L_x_4455:
[----:B------:R-:W3:Y:S01]  /*b350*/  LDS R115, [R115.X4+0x2680] ;  /* 0x0026800073737984 */ /* 0x000ee20000004800 */
[----:B------:R-:W-:Y:S01]  /*b360*/  BSSY B0, `(.L_x_4457) ;  /* 0x0000005000007945 */ /* 0x000fe20003800000 */
[----:B-12---:R-:W-:Y:S02]  /*b370*/  IADD3 R109, R98, 0x600, RZ ;  /* 0x00000600626d7810 */ /* 0x006fe40007ffe0ff */
[----:B------:R-:W-:Y:S01]  /*b380*/  LEA.HI.SX32 R63, R63, R98, 0x1b ;  /* 0x000000623f3f7211 */ /* 0x000fe200078fdaff */
[----:B------:R-:W-:Y:S05]  /*b390*/  @!P3 BRA `(.L_x_4458) ;  /* 0x000000100000b947 */ /* 0x000fea0003800000 */
[----:B---3--:R1:W-:Y:S02]  /*b3a0*/  RED.E.ADD.F32.FTZ.RN.STRONG.GPU [R60.64+-0xa00], R115 ;  /* 0xfff600733c00798e */ /* 0x0083e4000c10e79e */
.L_x_4458:
[----:B------:R-:W-:Y:S05]  /*b3b0*/  BSYNC B0 ;  /* 0x0000000000007941 */ /* 0x000fea0003800000 */
.L_x_4457:
[----:B------:R-:W2:Y:S01]  /*b3c0*/  LDS R63, [R63.X4+0x2780] ;  /* 0x002780003f3f7984 */ /* 0x000ea20000004800 */
[----:B------:R-:W-:Y:S01]  /*b3d0*/  BSSY B0, `(.L_x_4459) ;  /* 0x0000004000007945 */ /* 0x000fe20003800000 */
[----:B------:R-:W-:Y:S01]  /*b3e0*/  LEA.HI.SX32 R109, R109, R98, 0x1b ;  /* 0x000000626d6d7211 */ /* 0x000fe200078fdaff */
[----:B------:R-:W-:Y:S05]  /*b3f0*/  @!P4 BRA `(.L_x_4460) ;  /* 0x000000100000c947 */ /* 0x000fea0003800000 */
[----:B--2---:R2:W-:Y:S02]  /*b400*/  RED.E.ADD.F32.FTZ.RN.STRONG.GPU [R60.64+-0x900], R63 ;  /* 0xfff7003f3c00798e */ /* 0x0045e4000c10e79e */
.L_x_4460:
[----:B------:R-:W-:Y:S05]  /*b410*/  BSYNC B0 ;  /* 0x0000000000007941 */ /* 0x000fea0003800000 */
.L_x_4459:
[----:B------:R-:W4:Y:S01]  /*b420*/  LDS R109, [R109.X4+0x2880] ;  /* 0x002880006d6d7984 */ /* 0x000f220000004800 */
[----:B------:R-:W-:Y:S01]  /*b430*/  BSSY B0, `(.L_x_4461) ;  /* 0x0000005000007945 */ /* 0x000fe20003800000 */
[----:B--2---:R-:W-:-:S02]  /*b440*/  IADD3 R63, R98, 0x640, RZ ;  /* 0x00000640623f7810 */ /* 0x004fc40007ffe0ff */
[----:B-1-3--:R-:W-:Y:S01]  /*b450*/  IADD3 R115, R98, 0x680, RZ ;  /* 0x0000068062737810 */ /* 0x00afe20007ffe0ff */
[----:B------:R-:W-:Y:S05]  /*b460*/  @!P5 BRA `(.L_x_4462) ;  /* 0x000000100000d947 */ /* 0x000fea0003800000 */
[----:B----4-:R1:W-:Y:S02]  /*b470*/  RED.E.ADD.F32.FTZ.RN.STRONG.GPU [R60.64+-0x800], R109 ;  /* 0xfff8006d3c00798e */ /* 0x0103e4000c10e79e */
.L_x_4462:
[----:B------:R-:W-:Y:S05]  /*b480*/  BSYNC B0 ;  /* 0x0000000000007941 */ /* 0x000fea0003800000 */
.L_x_4461:
        /* <DEDUP_REMOVED lines=14> */
.L_x_4464:
[----:B------:R-:W-:Y:S05]  /*b570*/  BSYNC B0 ;  /* 0x0000000000007941 */ /* 0x000fea0003800000 */
.L_x_4463:
[----:B------:R-:W2:Y:S01]  /*b580*/  LDS R115, [R115.X4+0x2a80] ;  /* 0x002a800073737984 */ /* 0x000ea20000004800 */
[----:B------:R-:W-:Y:S01]  /*b590*/  BSSY B0, `(.L_x_4465) ;  /* 0x0000005000007945 */ /* 0x000fe20003800000 */
[----:B-1----:R-:W-:-:S02]  /*b5a0*/  IADD3 R63, R98, 0x700, RZ ;  /* 0x00000700623f7810 */ /* 0x002fc40007ffe0ff */
[----:B------:R-:W-:Y:S01]  /*b5b0*/  LEA.HI.SX32 R109, R109, R98, 0x1b ;  /* 0x000000626d6d7211 */ /* 0x000fe200078fdaff */
[----:B------:R-:W-:Y:S05]  /*b5c0*/  @!P0 BRA `(.L_x_4466) ;  /* 0x0000001000008947 */ /* 0x000fea0003800000 */
[----:B--2---:R1:W-:Y:S02]  /*b5d0*/  RED.E.ADD.F32.FTZ.RN.STRONG.GPU [R60.64+-0x600], R115 ;  /* 0xfffa00733c00798e */ /* 0x0043e4000c10e79e */
.L_x_4466:
[----:B------:R-:W-:Y:S05]  /*b5e0*/  BSYNC B0 ;  /* 0x0000000000007941 */ /* 0x000fea0003800000 */
.L_x_4465:
[----:B------:R-:W3:Y:S01]  /*b5f0*/  LDS R109, [R109.X4+0x2b80] ;  /* 0x002b80006d6d7984 */ /* 0x000ee20000004800 */
[----:B------:R-:W-:Y:S01]  /*b600*/  BSSY B0, `(.L_x_4467) ;  /* 0x0000005000007945 */ /* 0x000fe20003800000 */
[----:B-12---:R-:W-:Y:S02]  /*b610*/  IADD3 R115, R98, 0x740, RZ ;  /* 0x0000074062737810 */ /* 0x006fe40007ffe0ff */
[----:B------:R-:W-:Y:S01]  /*b620*/  LEA.HI.SX32 R63, R63, R98, 0x1b ;  /* 0x000000623f3f7211 */ /* 0x000fe200078fdaff */
[----:B------:R-:W-:Y:S05]  /*b630*/  @!P1 BRA `(.L_x_4468) ;  /* 0x0000001000009947 */ /* 0x000fea0003800000 */
[----:B---3--:R1:W-:Y:S02]  /*b640*/  RED.E.ADD.F32.FTZ.RN.STRONG.GPU [R60.64+-0x500], R109 ;  /* 0xfffb006d3c00798e */ /* 0x0083e4000c10e79e */
.L_x_4468:
[----:B------:R-:W-:Y:S05]  /*b650*/  BSYNC B0 ;  /* 0x0000000000007941 */ /* 0x000fea0003800000 */
.L_x_4467:
[----:B------:R-:W2:Y:S01]  /*b660*/  LDS R63, [R63.X4+0x2c80] ;  /* 0x002c80003f3f7984 */ /* 0x000ea20000004800 */
[----:B------:R-:W-:Y:S01]  /*b670*/  BSSY B0, `(.L_x_4469) ;  /* 0x0000005000007945 */ /* 0x000fe20003800000 */
[----:B-1-3--:R-:W-:Y:S02]  /*b680*/  IADD3 R109, R98, 0x780, RZ ;  /* 0x00000780626d7810 */ /* 0x00afe40007ffe0ff */
[----:B------:R-:W-:Y:S01]  /*b690*/  LEA.HI.SX32 R115, R115, R98, 0x1b ;  /* 0x0000006273737211 */ /* 0x000fe200078fdaff */
[----:B------:R-:W-:Y:S05]  /*b6a0*/  @!P2 BRA `(.L_x_4470) ;  /* 0x000000100000a947 */ /* 0x000fea0003800000 */
[----:B--2---:R1:W-:Y:S02]  /*b6b0*/  RED.E.ADD.F32.FTZ.RN.STRONG.GPU [R60.64+-0x400], R63 ;  /* 0xfffc003f3c00798e */ /* 0x0043e4000c10e79e */
.L_x_4470:
[----:B------:R-:W-:Y:S05]  /*b6c0*/  BSYNC B0 ;  /* 0x0000000000007941 */ /* 0x000fea0003800000 */
.L_x_4469:
[----:B------:R-:W3:Y:S01]  /*b6d0*/  LDS R115, [R115.X4+0x2d80] ;  /* 0x002d800073737984 */ /* 0x000ee20000004800 */
[----:B------:R-:W-:Y:S01]  /*b6e0*/  BSSY B0, `(.L_x_4471) ;  /* 0x0000005000007945 */ /* 0x000fe20003800000 */
[----:B-12---:R-:W-:-:S02]  /*b6f0*/  IADD3 R63, R98, 0x7c0, RZ ;  /* 0x000007c0623f7810 */ /* 0x006fc40007ffe0ff */
[----:B------:R-:W-:Y:S01]  /*b700*/  LEA.HI.SX32 R109, R109, R98, 0x1b ;  /* 0x000000626d6d7211 */ /* 0x000fe200078fdaff */
[----:B------:R-:W-:Y:S05]  /*b710*/  @!P3 BRA `(.L_x_4472) ;  /* 0x000000100000b947 */ /* 0x000fea0003800000 */
[----:B---3--:R1:W-:Y:S02]  /*b720*/  RED.E.ADD.F32.FTZ.RN.STRONG.GPU [R60.64+-0x300], R115 ;  /* 0xfffd00733c00798e */ /* 0x0083e4000c10e79e */
.L_x_4472:
[----:B------:R-:W-:Y:S05]  /*b730*/  BSYNC B0 ;  /* 0x0000000000007941 */ /* 0x000fea0003800000 */
.L_x_4471:
[----:B------:R-:W2:Y:S01]  /*b740*/  LDS R109, [R109.X4+0x2e80] ;  /* 0x002e80006d6d7984 */ /* 0x000ea20000004800 */
[----:B------:R-:W-:Y:S01]  /*b750*/  BSSY B0, `(.L_x_4473) ;  /* 0x0000004000007945 */ /* 0x000fe20003800000 */
[----:B------:R-:W-:Y:S01]  /*b760*/  LEA.HI.SX32 R63, R63, R98, 0x1b ;  /* 0x000000623f3f7211 */ /* 0x000fe200078fdaff */
[----:B------:R-:W-:Y:S05]  /*b770*/  @!P4 BRA `(.L_x_4474) ;  /* 0x000000100000c947 */ /* 0x000fea0003800000 */
[----:B--2---:R2:W-:Y:S02]  /*b780*/  RED.E.ADD.F32.FTZ.RN.STRONG.GPU [R60.64+-0x200], R109 ;  /* 0xfffe006d3c00798e */ /* 0x0045e4000c10e79e */
.L_x_4474:
[----:B------:R-:W-:Y:S05]  /*b790*/  BSYNC B0 ;  /* 0x0000000000007941 */ /* 0x000fea0003800000 */
.L_x_4473:
[----:B------:R-:W4:Y:S01]  /*b7a0*/  LDS R63, [R63.X4+0x2f80] ;  /* 0x002f80003f3f7984 */ /* 0x000f220000004800 */
[----:B------:R-:W-:Y:S01]  /*b7b0*/  BSSY B0, `(.L_x_4475) ;  /* 0x0000003000007945 */ /* 0x000fe20003800000 */
[----:B------:R-:W-:Y:S05]  /*b7c0*/  @!P5 BRA `(.L_x_4476) ;  /* 0x000000100000d947 */ /* 0x000fea0003800000 */
[----:B----4-:R4:W-:Y:S02]  /*b7d0*/  RED.E.ADD.F32.FTZ.RN.STRONG.GPU [R60.64+-0x100], R63 ;  /* 0xffff003f3c00798e */ /* 0x0109e4000c10e79e */
.L_x_4476:
[----:B------:R-:W-:Y:S05]  /*b7e0*/  BSYNC B0 ;  /* 0x0000000000007941 */ /* 0x000fea0003800000 */
.L_x_4475:
[----:B------:R-:W5:Y:S01]  /*b7f0*/  SHFL.DOWN PT, R66, R65, 0x1, 0x1f ;  /* 0x08201f0041427f89 */ /* 0x000f6200000e0000 */
[----:B------:R-:W-:Y:S01]  /*b800*/  ISETP.GT.AND P0, PT, R97, 0x1e, PT ;  /* 0x0000001e6100780c */ /* 0x000fe20003f04270 */
[----:B------:R-:W-:Y:S01]  /*b810*/  FMUL.FTZ R64, R203, R64 ;  /* 0x00000040cb407220 */ /* 0x000fe20000410000 */
[----:B-12-4-:R-:W-:Y:S01]  /*b820*/  MOV R61, R65 ;  /* 0x00000041003d7202 */ /* 0x016fe20000000f00 */
[----:B---3--:R-:W1:Y:S01]  /*b830*/  SHFL.DOWN PT, R115, R137, 0x1, 0x1f ;  /* 0x08201f0089737f89 */ /* 0x008e6200000e0000 */
[----:B0-----:R-:W-:Y:S01]  /*b840*/  MOV R62, R137 ;  /* 0x00000089003e7202 */ /* 0x001fe20000000f00 */
[----:B------:R-:W-:Y:S01]  /*b850*/  FFMA.FTZ R71, R71, R193, R112 ;  /* 0x000000c147477223 */ /* 0x000fe20000010070 */
[----:B------:R-:W-:Y:S01]  /*b860*/  MOV R63, R191 ;  /* 0x000000bf003f7202 */ /* 0x000fe20000000f00 */
[----:B------:R-:W0:Y:S01]  /*b870*/  SHFL.DOWN PT, R70, R191, 0x1, 0x1f ;  /* 0x08201f00bf467f89 */ /* 0x000e2200000e0000 */
[----:B------:R-:W-:Y:S01]  /*b880*/  MOV R60, R168 ;  /* 0x000000a8003c7202 */ /* 0x000fe20000000f00 */
[----:B------:R-:W-:Y:S01]  /*b890*/  FFMA.FTZ R64, R161, R164, R64 ;  /* 0x000000a4a1407223 */ /* 0x000fe20000010040 */
[----:B------:R-:W-:Y:S01]  /*b8a0*/  ISETP.NE.AND P1, PT, R97, RZ, PT ;  /* 0x000000ff6100720c */ /* 0x000fe20003f25270 */
[----:B------:R-:W2:Y:S01]  /*b8b0*/  SHFL.DOWN PT, R109, R168, 0x1, 0x1f ;  /* 0x08201f00a86d7f89 */ /* 0x000ea200000e0000 */
[----:B------:R-:W-:Y:S01]  /*b8c0*/  FADD.FTZ R48, R71, R48 ;  /* 0x0000003047307221 */ /* 0x000fe20000010000 */
[----:B------:R-:W-:Y:S01]  /*b8d0*/  ISETP.NE.AND P2, PT, R98, RZ, PT ;  /* 0x000000ff6200720c */ /* 0x000fe20003f45270 */
[----:B------:R-:W-:Y:S01]  /*b8e0*/  FFMA.FTZ R103, R151, R103, R64 ;  /* 0x0000006797677223 */ /* 0x000fe20000010040 */
[----:B------:R-:W-:Y:S01]  /*b8f0*/  BSSY B0, `(.L_x_4477) ;  /* 0x0000080000007945 */ /* 0x000fe20003800000 */
[----:B------:R-:W-:-:S02]  /*b900*/  FMUL.FTZ R99, R202, R99 ;  /* 0x00000063ca637220 */ /* 0x000fc40000410000 */
[----:B------:R-:W-:Y:S02]  /*b910*/  FMUL.FTZ R165, R226, R165 ;  /* 0x000000a5e2a57220 */ /* 0x000fe40000410000 */
[----:B------:R-:W-:Y:S02]  /*b920*/  FMUL.FTZ R102, R215, R102 ;  /* 0x00000066d7667220 */ /* 0x000fe40000410000 */
[----:B------:R-:W-:Y:S02]  /*b930*/  FMUL.FTZ R169, R214, R169 ;  /* 0x000000a9d6a97220 */ /* 0x000fe40000410000 */
[----:B-----5:R-:W-:Y:S02]  /*b940*/  @!P0 FADD.FTZ R61, R61, R66 ;  /* 0x000000423d3d8221 */ /* 0x020fe40000010000 */
[----:B------:R-:W-:Y:S02]  /*b950*/  FMUL.FTZ R104, R213, R104 ;  /* 0x00000068d5687220 */ /* 0x000fe40000410000 */
[----:B-1----:R-:W-:Y:S01]  /*b960*/  @!P0 FADD.FTZ R62, R62, R115 ;  /* 0x000000733e3e8221 */ /* 0x002fe20000010000 */
[----:B------:R-:W1:Y:S01]  /*b970*/  SHFL.DOWN PT, R66, R61, 0x2, 0x1f ;  /* 0x08401f003d427f89 */ /* 0x000e6200000e0000 */
[----:B------:R-:W-:-:S02]  /*b980*/  FMUL.FTZ R171, R212, R171 ;  /* 0x000000abd4ab7220 */ /* 0x000fc40000410000 */
[----:B0-----:R-:W-:Y:S02]  /*b990*/  @!P0 FADD.FTZ R63, R63, R70 ;  /* 0x000000463f3f8221 */ /* 0x001fe40000010000 */
[----:B------:R-:W-:Y:S02]  /*b9a0*/  FMUL.FTZ R174, R211, R174 ;  /* 0x000000aed3ae7220 */ /* 0x000fe40000410000 */
[----:B--2---:R-:W-:Y:S01]  /*b9b0*/  @!P0 FADD.FTZ R60, R60, R109 ;  /* 0x0000006d3c3c8221 */ /* 0x004fe20000010000 */
[----:B------:R-:W0:Y:S01]  /*b9c0*/  SHFL.DOWN PT, R70, R63, 0x2, 0x1f ;  /* 0x08401f003f467f89 */ /* 0x000e2200000e0000 */
        /* <DEDUP_REMOVED lines=8> */
[----:B------:R-:W-:Y:S02]  /*ba50*/  FFMA.FTZ R99, R228, R167, R99 ;  /* 0x000000a7e4637223 */ /* 0x000fe40000010063 */
[----:B------:R-:W-:Y:S02]  /*ba60*/  FFMA.FTZ R101, R158, R101, R165 ;  /* 0x000000659e657223 */ /* 0x000fe400000100a5 */
[----:B-1----:R-:W-:-:S02]  /*ba70*/  @!P0 FADD.FTZ R61, R61, R66 ;  /* 0x000000423d3d8221 */ /* 0x002fc40000010000 */
[----:B------:R-:W-:Y:S02]  /*ba80*/  FFMA.FTZ R225, R225, R170, R102 ;  /* 0x000000aae1e17223 */ /* 0x000fe40000010066 */
[----:B------:R-:W-:Y:S01]  /*ba90*/  FFMA.FTZ R216, R216, R121, R169 ;  /* 0x00000079d8d87223 */ /* 0x000fe200000100a9 */
[----:B------:R-:W1:Y:S01]  /*baa0*/  SHFL.DOWN PT, R66, R61, 0x4, 0x1f ;  /* 0x08801f003d427f89 */ /* 0x000e6200000e0000 */
[----:B------:R-:W-:Y:S02]  /*bab0*/  FFMA.FTZ R217, R217, R172, R104 ;  /* 0x000000acd9d97223 */ /* 0x000fe40000010068 */
[----:B0-----:R-:W-:Y:S02]  /*bac0*/  @!P0 FADD.FTZ R63, R63, R70 ;  /* 0x000000463f3f8221 */ /* 0x001fe40000010000 */
[----:B------:R-:W-:Y:S02]  /*bad0*/  FFMA.FTZ R218, R218, R139, R171 ;  /* 0x0000008bdada7223 */ /* 0x000fe400000100ab */
[----:B--2---:R-:W-:Y:S01]  /*bae0*/  @!P0 FADD.FTZ R62, R62, R109 ;  /* 0x0000006d3e3e8221 */ /* 0x004fe20000010000 */
[----:B------:R-:W0:Y:S01]  /*baf0*/  SHFL.DOWN PT, R70, R63, 0x4, 0x1f ;  /* 0x08801f003f467f89 */ /* 0x000e2200000e0000 */
        /* <DEDUP_REMOVED lines=11> */
[----:B-1----:R-:W-:Y:S02]  /*bbb0*/  @!P0 FADD.FTZ R61, R61, R66 ;  /* 0x000000423d3d8221 */ /* 0x002fe40000010000 */
[----:B------:R-:W-:Y:S02]  /*bbc0*/  FFMA.FTZ R106, R153, R106, R99 ;  /* 0x0000006a996a7223 */ /* 0x000fe40000010063 */
[----:B------:R-:W-:Y:S01]  /*bbd0*/  FFMA.FTZ R101, R152, R113, R101 ;  /* 0x0000007198657223 */ /* 0x000fe20000010065 */
[----:B------:R-:W1:Y:S01]  /*bbe0*/  SHFL.DOWN PT, R64, R61, 0x8, 0x1f ;  /* 0x09001f003d407f89 */ /* 0x000e6200000e0000 */
[----:B0-----:R-:W-:-:S02]  /*bbf0*/  @!P0 FADD.FTZ R63, R63, R70 ;  /* 0x000000463f3f8221 */ /* 0x001fc40000010000 */
[----:B------:R-:W-:Y:S02]  /*bc00*/  FFMA.FTZ R116, R144, R116, R225 ;  /* 0x0000007490747223 */ /* 0x000fe400000100e1 */
[----:B--2---:R-:W-:Y:S01]  /*bc10*/  @!P0 FADD.FTZ R62, R62, R109 ;  /* 0x0000006d3e3e8221 */ /* 0x004fe20000010000 */
[----:B------:R-:W0:Y:S01]  /*bc20*/  SHFL.DOWN PT, R66, R63, 0x8, 0x1f ;  /* 0x09001f003f427f89 */ /* 0x000e2200000e0000 */
        /* <DEDUP_REMOVED lines=11> */
[----:B-1----:R-:W-:Y:S02]  /*bce0*/  @!P0 FADD.FTZ R61, R61, R64 ;  /* 0x000000403d3d8221 */ /* 0x002fe40000010000 */
[----:B------:R-:W-:-:S02]  /*bcf0*/  FFMA.FTZ R118, R118, R150, R147 ;  /* 0x0000009676767223 */ /* 0x000fc40000010093 */
[----:B------:R-:W-:Y:S01]  /*bd00*/  FFMA.FTZ R117, R123, R117, R128 ;  /* 0x000000757b757223 */ /* 0x000fe20000010080 */
[----:B------:R-:W1:Y:S01]  /*bd10*/  SHFL.DOWN PT, R64, R61, 0x10, 0x1f ;  /* 0x0a001f003d407f89 */ /* 0x000e6200000e0000 */
[----:B0-----:R-:W-:Y:S02]  /*bd20*/  @!P0 FADD.FTZ R63, R63, R66 ;  /* 0x000000423f3f8221 */ /* 0x001fe40000010000 */
[----:B------:R-:W-:Y:S02]  /*bd30*/  FADD.FTZ R19, R108, R19 ;  /* 0x000000136c137221 */ /* 0x000fe40000010000 */
[----:B--2---:R-:W-:Y:S01]  /*bd40*/  @!P0 FADD.FTZ R62, R62, R71 ;  /* 0x000000473e3e8221 */ /* 0x004fe20000010000 */
[----:B------:R-:W0:Y:S01]  /*bd50*/  SHFL.DOWN PT, R66, R63, 0x10, 0x1f ;  /* 0x0a001f003f427f89 */ /* 0x000e2200000e0000 */
[----:B------:R-:W-:Y:S02]  /*bd60*/  FADD.FTZ R49, R110, R49 ;  /* 0x000000316e317221 */ /* 0x000fe40000010000 */
[----:B---3--:R-:W-:Y:S01]  /*bd70*/  @!P0 FADD.FTZ R60, R60, R65 ;  /* 0x000000413c3c8221 */ /* 0x008fe20000010000 */
[----:B------:R-:W2:Y:S01]  /*bd80*/  SHFL.DOWN PT, R71, R62, 0x10, 0x1f ;  /* 0x0a001f003e477f89 */ /* 0x000ea200000e0000 */
[----:B------:R-:W-:Y:S01]  /*bd90*/  ISETP.GT.AND P0, PT, R97, 0xf, PT ;  /* 0x0000000f6100780c */ /* 0x000fe20003f04270 */
[----:B------:R-:W-:-:S02]  /*bda0*/  FADD.FTZ R20, R111, R20 ;  /* 0x000000146f147221 */ /* 0x000fc40000010000 */
[----:B------:R-:W3:Y:S01]  /*bdb0*/  SHFL.DOWN PT, R65, R60, 0x10, 0x1f ;  /* 0x0a001f003c417f89 */ /* 0x000ee200000e0000 */
[----:B------:R-:W-:Y:S02]  /*bdc0*/  FADD.FTZ R21, R160, R21 ;  /* 0x00000015a0157221 */ /* 0x000fe40000010000 */
[----:B------:R-:W-:Y:S02]  /*bdd0*/  FADD.FTZ R47, R100, R47 ;  /* 0x0000002f642f7221 */ /* 0x000fe40000010000 */
[----:B------:R-:W-:Y:S02]  /*bde0*/  FADD.FTZ R22, R159, R22 ;  /* 0x000000169f167221 */ /* 0x000fe40000010000 */
[----:B------:R-:W-:Y:S02]  /*bdf0*/  FADD.FTZ R46, R103, R46 ;  /* 0x0000002e672e7221 */ /* 0x000fe40000010000 */
[----:B------:R-:W-:Y:S02]  /*be00*/  FADD.FTZ R23, R157, R23 ;  /* 0x000000179d177221 */ /* 0x000fe40000010000 */
[----:B-1----:R-:W-:-:S02]  /*be10*/  @!P0 FADD.FTZ R61, R61, R64 ;  /* 0x000000403d3d8221 */ /* 0x002fc40000010000 */
[----:B------:R-:W-:Y:S02]  /*be20*/  FADD.FTZ R45, R106, R45 ;  /* 0x0000002d6a2d7221 */ /* 0x000fe40000010000 */
[----:B------:R-:W-:Y:S02]  /*be30*/  FADD.FTZ R24, R154, R24 ;  /* 0x000000189a187221 */ /* 0x000fe40000010000 */
[----:B0-----:R-:W-:Y:S02]  /*be40*/  @!P0 FADD.FTZ R63, R63, R66 ;  /* 0x000000423f3f8221 */ /* 0x001fe40000010000 */
        /* <DEDUP_REMOVED lines=25> */
[----:B0-----:R-:W-:Y:S01]  /*bfe0*/  ULDC UR20, c[0x0][0x174] ;  /* 0x00005d0000147ab9 */ /* 0x001fe20000000800 */
[----:B------:R-:W0:Y:S01]  /*bff0*/  LDS.128 R64, [0x31a0] ;  /* 0x0031a000ff407984 */ /* 0x000e220000000c00 */
[----:B------:R-:W-:Y:S02]  /*c000*/  UISETP.NE.AND UP0, UPT, UR33, UR20, UPT ;  /* 0x000000142100728c */ /* 0x000fe4000bf05270 */
[----:B------:R-:W-:-:S04]  /*c010*/  USHF.L.U32 UR20, UR7, 0x3, URZ ;  /* 0x0000000307147899 */ /* 0x000fc8000800063f */
[----:B------:R-:W-:-:S13]  /*c020*/  PLOP3.LUT P0, PT, PT, PT, UP0, 0x80, 0x0 ;  /* 0x000000000000781c */ /* 0x000fda0003f0f008 */
[----:B------:R-:W1:Y:S04]  /*c030*/  @P0 LDS.64 R70, [UR20+0x63e0] ;  /* 0x0063e014ff460984 */ /* 0x000e680008000a00 */
[----:B------:R-:W2:Y:S01]  /*c040*/  @P0 LDS.64 R100, [UR20+0x5be0] ;  /* 0x005be014ff640984 */ /* 0x000ea20008000a00 */
        /* <DEDUP_REMOVED lines=8> */
[----:B------:R0:W-:Y:S04]  /*c0d0*/  STS.64 [UR20+0x63e0], R62 ;  /* 0x0063e03eff007988 */ /* 0x0001e80008000a14 */
[----:B------:R0:W-:Y:S02]  /*c0e0*/  STS.64 [UR20+0x5be0], R60 ;  /* 0x005be03cff007988 */ /* 0x0001e40008000a14 */
.L_x_4478:
[----:B0-----:R-:W-:Y:S05]  /*c0f0*/  BSYNC B0 ;  /* 0x0000000000007941 */ /* 0x001fea0003800000 */
.L_x_4477:
        /* <DEDUP_REMOVED lines=8> */
.L_x_4378:
        /* <DEDUP_REMOVED lines=26> */
[----:B------:R1:W-:Y:S04]  /*c320*/  STS.U16 [R94+0x6], R2 ;  /* 0x000006025e007388 */ /* 0x0003e80000000400 */
        /* <DEDUP_REMOVED lines=8> */
[----:B------:R-:W-:Y:S04]  /*c3b0*/  STS.U16 [R94+0xe], R0 ;  /* 0x00000e005e007388 */ /* 0x000fe80000000400 */
[----:B------:R-:W-:Y:S04]  /*c3c0*/  STS.U16 [R94+0x10], R24 ;  /* 0x000010185e007388 */ /* 0x000fe80000000400 */
[----:B------:R-:W-:Y:S04]  /*c3d0*/  STS.U16 [R94+0x12], R4 ;  /* 0x000012045e007388 */ /* 0x000fe80000000400 */
[----:B------:R0:W-:Y:S04]  /*c3e0*/  STS.U16 [R94+0x14], R22 ;  /* 0x000014165e007388 */ /* 0x0001e80000000400 */
[----:B------:R1:W-:Y:S04]  /*c3f0*/  STS.U16 [R94+0x16], R2 ;  /* 0x000016025e007388 */ /* 0x0003e80000000400 */
[----:B------:R-:W-:Y:S01]  /*c400*/  STS.U16 [R94+0x18], R20 ;  /* 0x000018145e007388 */ /* 0x000fe20000000400 */
[----:B0-----:R-:W-:-:S03]  /*c410*/  SHF.R.S32.HI R22, RZ, 0x1f, R95 ;  /* 0x0000001fff167819 */ /* 0x001fc6000001145f */
[----:B------:R0:W-:Y:S01]  /*c420*/  STS.U16 [R94+0x1a], R3 ;  /* 0x00001a035e007388 */ /* 0x0001e20000000400 */
[----:B-1----:R-:W-:-:S03]  /*c430*/  IADD3 R2, P2, R95, UR38, RZ ;  /* 0x000000265f027c10 */ /* 0x002fc6000ff5e0ff */
[----:B------:R-:W-:Y:S04]  /*c440*/  STS.U16 [R94+0x1c], R18 ;  /* 0x00001c125e007388 */ /* 0x000fe80000000400 */
[----:B------:R-:W-:Y:S01]  /*c450*/  STS.U16 [R94+0x1e], R5 ;  /* 0x00001e055e007388 */ /* 0x000fe20000000400 */
[----:B------:R-:W-:-:S06]  /*c460*/  NOP ;  /* 0x0000000000007918 */ /* 0x000fcc0000000000 */
[----:B------:R-:W-:Y:S01]  /*c470*/  LDS.U16 R9, [R252] ;  /* 0x00000000fc097984 */ /* 0x000fe20000000400 */
[----:B0-----:R-:W-:-:S03]  /*c480*/  MOV R3, UR38 ;  /* 0x0000002600037c02 */ /* 0x001fc60008000f00 */
        /* <DEDUP_REMOVED lines=33> */
.L_x_4481:
[----:B------:R-:W-:Y:S05]  /*c6a0*/  BSYNC B0 ;  /* 0x0000000000007941 */ /* 0x000fea0003800000 */
.L_x_4480:
[----:B------:R-:W2:Y:S01]  /*c6b0*/  LDL.LU R8, [R1] ;  /* 0x0000000001087983 */ /* 0x000ea20000300800 */
        /* <DEDUP_REMOVED lines=23> */
[----:B0-----:R-:W-:Y:S01]  /*c830*/  MOV R6, UR38 ;  /* 0x0000002600067c02 */ /* 0x001fe20008000f00 */
        /* <DEDUP_REMOVED lines=43> */
[C---:B------:R-:W-:Y:S02]  /*caf0*/  IADD3 R10, R68.reuse, 0x4, RZ ;  /* 0x00000004440a7810 */ /* 0x040fe40007ffe0ff */
[----:B0-----:R-:W-:Y:S01]  /*cb00*/  IADD3 R11, R68, 0x5, RZ ;  /* 0x00000005440b7810 */ /* 0x001fe20007ffe0ff */
[----:B------:R-:W-:Y:S01]  /*cb10*/  @!P5 STG.E.U16 [R4.64+-0x480], R53 ;  /* 0xfffb80350400d986 */ /* 0x000fe2000c10151e */
[-C--:B------:R-:W-:Y:S02]  /*cb20*/  LEA.HI.SX32 R6, R6, R68.reuse, 0x1b ;  /* 0x0000004406067211 */ /* 0x080fe400078fdaff */
[----:B------:R-:W-:Y:S01]  /*cb30*/  IADD3 R12, R68, 0x6, RZ ;  /* 0x00000006440c7810 */ /* 0x000fe20007ffe0ff */
[----:B------:R0:W-:Y:S01]  /*cb40*/  @!P6 STG.E.U16 [R4.64+-0x440], R55 ;  /* 0xfffbc0370400e986 */ /* 0x0001e2000c10151e */
[----:B------:R-:W-:-:S02]  /*cb50*/  LEA.HI.SX32 R9, R9, R68, 0x1b ;  /* 0x0000004409097211 */ /* 0x000fc400078fdaff */
[-C--:B------:R-:W-:Y:S02]  /*cb60*/  LEA.HI.SX32 R10, R10, R68.reuse, 0x1b ;  /* 0x000000440a0a7211 */ /* 0x080fe400078fdaff */
[-C--:B------:R-:W-:Y:S02]  /*cb70*/  LEA.HI.SX32 R11, R11, R68.reuse, 0x1b ;  /* 0x000000440b0b7211 */ /* 0x080fe400078fdaff */
[----:B------:R-:W-:Y:S02]  /*cb80*/  SHF.L.U32 R6, R6, 0x1, RZ ;  /* 0x0000000106067819 */ /* 0x000fe400000006ff */
[----:B-1----:R-:W-:Y:S02]  /*cb90*/  IADD3 R13, R68, 0x7, RZ ;  /* 0x00000007440d7810 */ /* 0x002fe40007ffe0ff */
[----:B------:R-:W-:Y:S02]  /*cba0*/  LEA.HI.SX32 R12, R12, R68, 0x1b ;  /* 0x000000440c0c7211 */ /* 0x000fe400078fdaff */
[----:B------:R-:W-:-:S02]  /*cbb0*/  IADD3 R14, R68, 0x8, RZ ;  /* 0x00000008440e7810 */ /* 0x000fc40007ffe0ff */
[----:B------:R-:W-:Y:S02]  /*cbc0*/  SHF.L.U32 R9, R9, 0x1, RZ ;  /* 0x0000000109097819 */ /* 0x000fe400000006ff */
[----:B---3--:R-:W-:Y:S02]  /*cbd0*/  IADD3 R15, R68, 0x9, RZ ;  /* 0x00000009440f7810 */ /* 0x008fe40007ffe0ff */
[----:B------:R-:W-:Y:S02]  /*cbe0*/  SHF.L.U32 R10, R10, 0x1, RZ ;  /* 0x000000010a0a7819 */ /* 0x000fe400000006ff */
[C---:B------:R-:W-:Y:S02]  /*cbf0*/  IADD3 R16, R68.reuse, 0xa, RZ ;  /* 0x0000000a44107810 */ /* 0x040fe40007ffe0ff */
[----:B------:R-:W-:Y:S02]  /*cc00*/  SHF.L.U32 R11, R11, 0x1, RZ ;  /* 0x000000010b0b7819 */ /* 0x000fe400000006ff */
[----:B----4-:R-:W-:-:S02]  /*cc10*/  IADD3 R17, R68, 0xb, RZ ;  /* 0x0000000b44117810 */ /* 0x010fc40007ffe0ff */
[----:B------:R-:W-:Y:S02]  /*cc20*/  LEA.HI.SX32 R13, R13, R68, 0x1b ;  /* 0x000000440d0d7211 */ /* 0x000fe400078fdaff */
[----:B0-----:R-:W-:Y:S02]  /*cc30*/  F2FP.PACK_AB R4, R41, R40 ;  /* 0x000000282904723e */ /* 0x001fe400000000ff */
[----:B------:R-:W-:Y:S02]  /*cc40*/  SHF.L.U32 R12, R12, 0x1, RZ ;  /* 0x000000010c0c7819 */ /* 0x000fe400000006ff */
[----:B------:R-:W-:Y:S02]  /*cc50*/  IADD3 R18, R68, 0xc, RZ ;  /* 0x0000000c44127810 */ /* 0x000fe40007ffe0ff */
[----:B------:R-:W-:Y:S02]  /*cc60*/  LEA.HI.SX32 R14, R14, R68, 0x1b ;  /* 0x000000440e0e7211 */ /* 0x000fe400078fdaff */
[----:B------:R-:W-:-:S02]  /*cc70*/  IADD3 R19, R68, 0xd, RZ ;  /* 0x0000000d44137810 */ /* 0x000fc40007ffe0ff */
[-C--:B------:R-:W-:Y:S02]  /*cc80*/  LEA.HI.SX32 R15, R15, R68.reuse, 0x1b ;  /* 0x000000440f0f7211 */ /* 0x080fe400078fdaff */
[----:B------:R-:W-:Y:S02]  /*cc90*/  IADD3 R20, R68, 0xe, RZ ;  /* 0x0000000e44147810 */ /* 0x000fe40007ffe0ff */
[-C--:B------:R-:W-:Y:S02]  /*cca0*/  LEA.HI.SX32 R16, R16, R68.reuse, 0x1b ;  /* 0x0000004410107211 */ /* 0x080fe400078fdaff */
[----:B------:R-:W-:Y:S02]  /*ccb0*/  IADD3 R21, R68, 0xf, RZ ;  /* 0x0000000f44157810 */ /* 0x000fe40007ffe0ff */
[----:B------:R-:W-:Y:S02]  /*ccc0*/  LEA.HI.SX32 R17, R17, R68, 0x1b ;  /* 0x0000004411117211 */ /* 0x000fe400078fdaff */
[----:B------:R-:W-:-:S02]  /*ccd0*/  SHF.L.U32 R13, R13, 0x1, RZ ;  /* 0x000000010d0d7819 */ /* 0x000fc400000006ff */
[-C--:B------:R-:W-:Y:S02]  /*cce0*/  LEA.HI.SX32 R18, R18, R68.reuse, 0x1b ;  /* 0x0000004412127211 */ /* 0x080fe400078fdaff */
[----:B------:R-:W-:Y:S02]  /*ccf0*/  SHF.L.U32 R14, R14, 0x1, RZ ;  /* 0x000000010e0e7819 */ /* 0x000fe400000006ff */
[-C--:B------:R-:W-:Y:S02]  /*cd00*/  LEA.HI.SX32 R19, R19, R68.reuse, 0x1b ;  /* 0x0000004413137211 */ /* 0x080fe400078fdaff */
[----:B------:R-:W-:Y:S02]  /*cd10*/  SHF.L.U32 R15, R15, 0x1, RZ ;  /* 0x000000010f0f7819 */ /* 0x000fe400000006ff */
[----:B------:R-:W-:Y:S02]  /*cd20*/  LEA.HI.SX32 R20, R20, R68, 0x1b ;  /* 0x0000004414147211 */ /* 0x000fe400078fdaff */
[----:B------:R-:W-:-:S02]  /*cd30*/  SHF.L.U32 R16, R16, 0x1, RZ ;  /* 0x0000000110107819 */ /* 0x000fc400000006ff */
[-C--:B------:R-:W-:Y:S02]  /*cd40*/  LEA.HI.SX32 R21, R21, R68.reuse, 0x1b ;  /* 0x0000004415157211 */ /* 0x080fe400078fdaff */
[----:B------:R-:W-:Y:S02]  /*cd50*/  SHF.L.U32 R17, R17, 0x1, RZ ;  /* 0x0000000111117819 */ /* 0x000fe400000006ff */
[----:B------:R-:W-:Y:S02]  /*cd60*/  SHF.L.U32 R18, R18, 0x1, RZ ;  /* 0x0000000112127819 */ /* 0x000fe400000006ff */
[----:B------:R-:W-:Y:S02]  /*cd70*/  SHF.L.U32 R19, R19, 0x1, RZ ;  /* 0x0000000113137819 */ /* 0x000fe400000006ff */
[----:B------:R-:W-:Y:S02]  /*cd80*/  SHF.L.U32 R20, R20, 0x1, RZ ;  /* 0x0000000114147819 */ /* 0x000fe400000006ff */
[----:B------:R-:W-:Y:S01]  /*cd90*/  SHF.L.U32 R21, R21, 0x1, RZ ;  /* 0x0000000115157819 */ /* 0x000fe200000006ff */
[----:B--2---:R-:W-:Y:S01]  /*cda0*/  FADD.FTZ R0, R34, R8 ;  /* 0x0000000822007221 */ /* 0x004fe20000010000 */
[----:B------:R-:W-:-:S02]  /*cdb0*/  LEA.HI.SX32 R8, R7, R68, 0x1b ;  /* 0x0000004407087211 */ /* 0x000fc400078fdaff */
[----:B------:R-:W-:Y:S01]  /*cdc0*/  F2FP.PACK_AB R34, R35, R34 ;  /* 0x000000222322723e */ /* 0x000fe200000000ff */
[----:B------:R-:W-:Y:S01]  /*cdd0*/  BAR.SYNC.DEFER_BLOCKING 0x0 ;  /* 0x0000000000007b1d */ /* 0x000fe20000010000 */
[----:B------:R-:W-:Y:S01]  /*cde0*/  FADD.FTZ R7, R0, R35 ;  /* 0x0000002300077221 */ /* 0x000fe20000010000 */
[----:B------:R-:W-:Y:S02]  /*cdf0*/  SHF.L.U32 R8, R8, 0x1, RZ ;  /* 0x0000000108087819 */ /* 0x000fe400000006ff */
[----:B------:R-:W-:Y:S01]  /*ce00*/  PRMT R5, R34, 0x7632, R5 ;  /* 0x0000763222057816 */ /* 0x000fe20000000005 */
        /* <DEDUP_REMOVED lines=10> */
[----:B------:R-:W-:Y:S03]  /*ceb0*/  STS.U16 [R94], R34 ;  /* 0x000000225e007388 */ /* 0x000fe60000000400 */
        /* <DEDUP_REMOVED lines=33> */
[----:B------:R0:W-:Y:S01]  /*d0d0*/  STS.U16 [R21+0x1e], R23 ;  /* 0x00001e1715007388 */ /* 0x0001e20000000400 */
[----:B------:R-:W-:-:S06]  /*d0e0*/  NOP ;  /* 0x0000000000007918 */ /* 0x000fcc0000000000 */
[----:B------:R-:W-:Y:S01]  /*d0f0*/  LDS.U16 R7, [R252] ;  /* 0x00000000fc077984 */ /* 0x000fe20000000400 */
[----:B0-----:R-:W-:-:S03]  /*d100*/  IADD3.X R21, R22, -0x1, RZ, P1, !PT ;  /* 0xffffffff16157810 */ /* 0x001fc60000ffe4ff */
        /* <DEDUP_REMOVED lines=33> */
.L_x_4483:
[----:B------:R-:W-:Y:S05]  /*d320*/  BSYNC B0 ;  /* 0x0000000000007941 */ /* 0x000fea0003800000 */
.L_x_4482:
[----:B------:R-:W-:Y:S01]  /*d330*/  ULDC.64 UR20, c[0x0][0x300] ;  /* 0x0000c00000147ab9 */ /* 0x000fe20000000a00 */
[C---:B------:R-:W-:Y:S01]  /*d340*/  LEA R2, P0, R0.reuse, c[0x0][0x340], 0x1 ;  /* 0x0000d00000027a11 */ /* 0x040fe200078008ff */
        /* <DEDUP_REMOVED lines=54> */
.L_x_4377:
        /* <DEDUP_REMOVED lines=9> */
[----:B----4-:R-:W-:Y:S02]  /*d740*/  ISETP.NE.AND P2, PT, R6, RZ, PT ;  /* 0x000000ff0600720c */ /* 0x010fe40003f45270 */
[----:B-----5:R-:W-:-:S11]  /*d750*/  ISETP.NE.AND P3, PT, R7, RZ, PT ;  /* 0x000000ff0700720c */ /* 0x020fd60003f65270 */
[----:B------:R-:W-:-:S04]  /*d760*/  @!P2 SHF.R.S32.HI R6, RZ, 0x1f, R7 ;  /* 0x0000001fff06a819 */ /* 0x000fc80000011407 */
        /* <DEDUP_REMOVED lines=11> */
[----:B-1----:R-:W-:-:S05]  /*d820*/  @P1 FADD R4, R5, R4 ;  /* 0x0000000405041221 */ /* 0x002fca0000000000 */
[----:B------:R-:W-:Y:S04]  /*d830*/  @!P2 STS [R7.X4+0x3184], R4 ;  /* 0x003184040700a388 */ /* 0x000fe80000004800 */
[----:B------:R-:W-:Y:S06]  /*d840*/  BAR.SYNC.DEFER_BLOCKING 0x0 ;  /* 0x0000000000007b1d */ /* 0x000fec0000010000 */
[----:B------:R-:W1:Y:S02]  /*d850*/  @!P3 LDS R3, [0x3188] ;  /* 0x00318800ff03b984 */ /* 0x000e640000000800 */
[----:B-1----:R-:W-:Y:S01]  /*d860*/  @!P3 FADD.FTZ R4, R4, R3 ;  /* 0x000000030404b221 */ /* 0x002fe20000010000 */
[----:B------:R-:W-:Y:S05]  /*d870*/  @P3 BRA `(.L_x_4486) ;  /* 0x0000003000003947 */ /* 0x000fea0003800000 */
[----:B------:R-:W-:Y:S02]  /*d880*/  MOV R2, UR12 ;  /* 0x0000000c00027c02 */ /* 0x000fe40008000f00 */
[----:B------:R-:W-:-:S05]  /*d890*/  MOV R3, UR13 ;  /* 0x0000000d00037c02 */ /* 0x000fca0008000f00 */
[----:B------:R1:W-:Y:S02]  /*d8a0*/  RED.E.ADD.F32.FTZ.RN.STRONG.GPU [R2.64], R4 ;  /* 0x000000040200798e */ /* 0x0003e4000c10e79e */
.L_x_4486:
[----:B------:R-:W-:Y:S05]  /*d8b0*/  BSYNC B0 ;  /* 0x0000000000007941 */ /* 0x000fea0003800000 */
.L_x_4485:
[----:B------:R-:W-:Y:S01]  /*d8c0*/  BSSY B0, `(.L_x_4487) ;  /* 0x0000020000007945 */ /* 0x000fe20003800000 */
[----:B------:R-:W-:Y:S05]  /*d8d0*/  @!P0 BRA `(.L_x_4488) ;  /* 0x000001d000008947 */ /* 0x000fea0003800000 */
[----:B-1----:R-:W3:Y:S04]  /*d8e0*/  LDL.LU R2, [R1] ;  /* 0x0000000001027983 */ /* 0x002ee80000300800 */
[----:B------:R-:W1:Y:S04]  /*d8f0*/  S2R R6, SR_LANEID ;  /* 0x0000000000067919 */ /* 0x000e680000000000 */
[----:B------:R-:W4:Y:S04]  /*d900*/  S2R R11, SR_TID.X ;  /* 0x00000000000b7919 */ /* 0x000f280000002100 */
[----:B------:R-:W-:Y:S01]  /*d910*/  BAR.SYNC.DEFER_BLOCKING 0x0 ;  /* 0x0000000000007b1d */ /* 0x000fe20000010000 */
[----:B-1----:R-:W-:-:S02]  /*d920*/  ISETP.NE.AND P2, PT, R6, RZ, PT ;  /* 0x000000ff0600720c */ /* 0x002fc40003f45270 */
[----:B----4-:R-:W-:-:S11]  /*d930*/  ISETP.NE.AND P1, PT, R11, RZ, PT ;  /* 0x000000ff0b00720c */ /* 0x010fd60003f25270 */
[----:B------:R-:W-:-:S04]  /*d940*/  @!P2 SHF.R.S32.HI R6, RZ, 0x1f, R11 ;  /* 0x0000001fff06a819 */ /* 0x000fc8000001140b */
[----:B------:R-:W-:Y:S01]  /*d950*/  @!P2 LEA.HI R6, R6, R11, RZ, 0x5 ;  /* 0x0000000b0606a211 */ /* 0x000fe200078f28ff */
[----:B---3--:R-:W1:Y:S02]  /*d960*/  SHFL.DOWN P0, R0, R2, 0x1, 0x1f ;  /* 0x08201f0002007f89 */ /* 0x008e640000000000 */
[----:B-1----:R-:W-:-:S05]  /*d970*/  @P0 FADD R0, R0, R2 ;  /* 0x0000000200000221 */ /* 0x002fca0000000000 */
[----:B------:R-:W1:Y:S02]  /*d980*/  SHFL.DOWN P0, R3, R0, 0x2, 0x1f ;  /* 0x08401f0000037f89 */ /* 0x000e640000000000 */
[----:B-1----:R-:W-:-:S05]  /*d990*/  @P0 FADD R3, R0, R3 ;  /* 0x0000000300030221 */ /* 0x002fca0000000000 */
[----:B------:R-:W1:Y:S02]  /*d9a0*/  SHFL.DOWN P0, R2, R3, 0x4, 0x1f ;  /* 0x08801f0003027f89 */ /* 0x000e640000000000 */
[----:B-1----:R-:W-:Y:S01]  /*d9b0*/  @P0 FADD R2, R3, R2 ;  /* 0x0000000203020221 */ /* 0x002fe20000000000 */
[----:B------:R-:W-:-:S04]  /*d9c0*/  @!P2 SHF.R.S32.HI R3, RZ, 0x5, R6 ;  /* 0x00000005ff03a819 */ /* 0x000fc80000011406 */
        /* <DEDUP_REMOVED lines=11> */
[----:B------:R1:W-:Y:S01]  /*da80*/  RED.E.ADD.F32.FTZ.RN.STRONG.GPU [R2.64], R4 ;  /* 0x000000040200798e */ /* 0x0003e2000c10e79e */
[----:B------:R-:W-:Y:S01]  /*da90*/  HFMA2.MMA R11, -RZ, RZ, 0, 0 ;  /* 0x00000000ff0b7435 */ /* 0x000fe200000001ff */
[----:B------:R-:W-:Y:S05]  /*daa0*/  BRA `(.L_x_4489) ;  /* 0x0000001000007947 */ /* 0x000fea0003800000 */
.L_x_4488:
[----:B------:R-:W3:Y:S02]  /*dab0*/  S2R R11, SR_TID.X ;  /* 0x00000000000b7919 */ /* 0x000ee40000002100 */
.L_x_4489:
[----:B------:R-:W-:Y:S05]  /*dac0*/  BSYNC B0 ;  /* 0x0000000000007941 */ /* 0x000fea0003800000 */
.L_x_4487:
        /* <DEDUP_REMOVED lines=12> */
.L_x_4490:
[----:B0-----:R-:W0:Y:S01]  /*db90*/  LDS.64 R12, [R11.X8+0x5be0] ;  /* 0x005be0000b0c7984 */ /* 0x001e220000008a00 */
[----:B-1----:R-:W-:Y:S02]  /*dba0*/  MOV R2, UR4 ;  /* 0x0000000400027c02 */ /* 0x002fe40008000f00 */
        /* <DEDUP_REMOVED lines=30> */
.L_x_4383:
[----:B------:R-:W-:Y:S01]  /*dd90*/  HFMA2.MMA R209, -RZ, RZ, 0, 5.9604644775390625e-08 ;  /* 0x00000001ffd17435 */ /* 0x000fe200000001ff */
[----:B------:R-:W-:-:S02]  /*dda0*/  MOV R212, R66 ;  /* 0x0000004200d47202 */ /* 0x000fc40000000f00 */
[----:B------:R-:W-:Y:S02]  /*ddb0*/  MOV R210, RZ ;  /* 0x000000ff00d27202 */ /* 0x000fe40000000f00 */
[----:B------:R-:W-:Y:S02]  /*ddc0*/  MOV R69, 0xffffffff ;  /* 0xffffffff00457802 */ /* 0x000fe40000000f00 */
[----:B------:R-:W-:Y:S02]  /*ddd0*/  MOV R64, 0xddf0 ;  /* 0x0000ddf000407802 */ /* 0x000fe40000000f00 */
[----:B-----5:R-:W-:Y:S05]  /*dde0*/  CALL.REL.NOINC `($__internal_110_$__cuda_sm70_shflsync_up) ;  /* 0x00001d5000007944 */ /* 0x020fea0003c00000 */
[----:B-1----:R-:W-:Y:S01]  /*ddf0*/  MOV R67, R69 ;  /* 0x0000004500437202 */ /* 0x002fe20000000f00 */
[----:B0-----:R-:W-:Y:S05]  /*de00*/  BRA `(.L_x_4491) ;  /* 0xffff7e0000007947 */ /* 0x001fea000383ffff */
.L_x_4384:
[----:B------:R-:W-:Y:S01]  /*de10*/  HFMA2.MMA R209, -RZ, RZ, 0, 5.9604644775390625e-08 ;  /* 0x00000001ffd17435 */ /* 0x000fe200000001ff */
[----:B------:R-:W-:Y:S02]  /*de20*/  MOV R212, R68 ;  /* 0x0000004400d47202 */ /* 0x000fe40000000f00 */
[----:B------:R-:W-:Y:S02]  /*de30*/  MOV R210, RZ ;  /* 0x000000ff00d27202 */ /* 0x000fe40000000f00 */
[----:B------:R-:W-:-:S02]  /*de40*/  MOV R69, 0xffffffff ;  /* 0xffffffff00457802 */ /* 0x000fc40000000f00 */
[----:B------:R-:W-:Y:S02]  /*de50*/  MOV R64, 0xde70 ;  /* 0x0000de7000407802 */ /* 0x000fe40000000f00 */
[----:B01---5:R-:W-:Y:S05]  /*de60*/  CALL.REL.NOINC `($__internal_110_$__cuda_sm70_shflsync_up) ;  /* 0x00001cd000007944 */ /* 0x023fea0003c00000 */
[----:B0-----:R-:W-:Y:S01]  /*de70*/  HFMA2.MMA R209, -RZ, RZ, 0, 5.9604644775390625e-08 ;  /* 0x00000001ffd17435 */ /* 0x001fe200000001ff */
[----:B-1----:R-:W-:Y:S02]  /*de80*/  MOV R211, R69 ;  /* 0x0000004500d37202 */ /* 0x002fe40000000f00 */
[----:B------:R-:W-:Y:S02]  /*de90*/  MOV R212, R70 ;  /* 0x0000004600d47202 */ /* 0x000fe40000000f00 */
[----:B------:R-:W-:Y:S02]  /*dea0*/  MOV R210, RZ ;  /* 0x000000ff00d27202 */ /* 0x000fe40000000f00 */
[----:B------:R-:W-:Y:S02]  /*deb0*/  MOV R69, 0xffffffff ;  /* 0xffffffff00457802 */ /* 0x000fe40000000f00 */
[----:B------:R-:W-:Y:S02]  /*dec0*/  MOV R64, 0xdee0 ;  /* 0x0000dee000407802 */ /* 0x000fe40000000f00 */
[----:B------:R-:W-:Y:S05]  /*ded0*/  CALL.REL.NOINC `($__internal_110_$__cuda_sm70_shflsync_up) ;  /* 0x00001c6000007944 */ /* 0x000fea0003c00000 */
[----:B0-----:R-:W-:Y:S01]  /*dee0*/  HFMA2.MMA R209, -RZ, RZ, 0, 5.9604644775390625e-08 ;  /* 0x00000001ffd17435 */ /* 0x001fe200000001ff */
[----:B-1----:R-:W-:-:S02]  /*def0*/  MOV R213, R69 ;  /* 0x0000004500d57202 */ /* 0x002fc40000000f00 */
[----:B------:R-:W-:Y:S02]  /*df00*/  MOV R212, R71 ;  /* 0x0000004700d47202 */ /* 0x000fe40000000f00 */
[----:B------:R-:W-:Y:S02]  /*df10*/  MOV R210, RZ ;  /* 0x000000ff00d27202 */ /* 0x000fe40000000f00 */
[----:B------:R-:W-:Y:S02]  /*df20*/  MOV R69, 0xffffffff ;  /* 0xffffffff00457802 */ /* 0x000fe40000000f00 */
[----:B------:R-:W-:Y:S02]  /*df30*/  MOV R64, 0xdf50 ;  /* 0x0000df5000407802 */ /* 0x000fe40000000f00 */
[----:B------:R-:W-:Y:S05]  /*df40*/  CALL.REL.NOINC `($__internal_110_$__cuda_sm70_shflsync_up) ;  /* 0x00001bf000007944 */ /* 0x000fea0003c00000 */
[C---:B------:R-:W-:Y:S01]  /*df50*/  FMUL.FTZ R64, R68.reuse, R67 ;  /* 0x0000004344407220 */ /* 0x040fe20000410000 */
[----:B------:R-:W-:Y:S01]  /*df60*/  ISETP.GE.AND P0, PT, R97, 0x1, PT ;  /* 0x000000016100780c */ /* 0x000fe20003f06270 */
[----:B0-----:R-:W-:Y:S02]  /*df70*/  FMUL.FTZ R209, R68, R213 ;  /* 0x000000d544d17220 */ /* 0x001fe40000410000 */
[----:B------:R-:W-:-:S02]  /*df80*/  FFMA.FTZ R225, R66, R211, R64 ;  /* 0x000000d342e17223 */ /* 0x000fc40000010040 */
[C---:B-1----:R-:W-:Y:S02]  /*df90*/  FMUL.FTZ R65, R68.reuse, R69 ;  /* 0x0000004544417220 */ /* 0x042fe40000410000 */
[C---:B------:R-:W-:Y:S01]  /*dfa0*/  FMUL.FTZ R64, R68.reuse, R211 ;  /* 0x000000d344407220 */ /* 0x040fe20000410000 */
[----:B------:R-:W-:Y:S01]  /*dfb0*/  FSEL R214, R68, R225, !P0 ;  /* 0x000000e144d67208 */ /* 0x000fe20004000000 */
[C---:B------:R-:W-:Y:S01]  /*dfc0*/  FFMA.FTZ R210, R66.reuse, R69, R209 ;  /* 0x0000004542d27223 */ /* 0x040fe200000100d1 */
[----:B------:R-:W-:Y:S01]  /*dfd0*/  HFMA2.MMA R209, -RZ, RZ, 0, 1.1920928955078125e-07 ;  /* 0x00000002ffd17435 */ /* 0x000fe200000001ff */
[C---:B------:R-:W-:Y:S01]  /*dfe0*/  FFMA.FTZ R65, R66.reuse, R213, -R65 ;  /* 0x000000d542417223 */ /* 0x040fe20000010841 */
[----:B------:R-:W-:Y:S01]  /*dff0*/  MOV R69, 0xffffffff ;  /* 0xffffffff00457802 */ /* 0x000fe20000000f00 */
[----:B------:R-:W-:Y:S01]  /*e000*/  FFMA.FTZ R67, R66, R67, -R64 ;  /* 0x0000004342437223 */ /* 0x000fe20000010840 */
[----:B------:R-:W-:Y:S01]  /*e010*/  MOV R64, 0xe0a0 ;  /* 0x0000e0a000407802 */ /* 0x000fe20000000f00 */
[----:B------:R-:W-:-:S02]  /*e020*/  FADD.FTZ R210, R71, R210 ;  /* 0x000000d247d27221 */ /* 0x000fc40000010000 */
[----:B------:R-:W-:Y:S01]  /*e030*/  FADD.FTZ R65, R70, R65 ;  /* 0x0000004146417221 */ /* 0x000fe20000010000 */
[----:B------:R-:W-:Y:S02]  /*e040*/  FSEL R66, R66, R67, !P0 ;  /* 0x0000004342427208 */ /* 0x000fe40004000000 */
[----:B------:R-:W-:Y:S02]  /*e050*/  FSEL R68, R71, R210, !P0 ;  /* 0x000000d247447208 */ /* 0x000fe40004000000 */
[----:B------:R-:W-:Y:S02]  /*e060*/  FSEL R70, R70, R65, !P0 ;  /* 0x0000004146467208 */ /* 0x000fe40004000000 */
[----:B------:R-:W-:Y:S02]  /*e070*/  MOV R210, RZ ;  /* 0x000000ff00d27202 */ /* 0x000fe40000000f00 */
[----:B------:R-:W-:Y:S02]  /*e080*/  MOV R212, R66 ;  /* 0x0000004200d47202 */ /* 0x000fe40000000f00 */
[----:B------:R-:W-:Y:S05]  /*e090*/  CALL.REL.NOINC `($__internal_110_$__cuda_sm70_shflsync_up) ;  /* 0x00001aa000007944 */ /* 0x000fea0003c00000 */
[----:B0-----:R-:W-:Y:S01]  /*e0a0*/  HFMA2.MMA R209, -RZ, RZ, 0, 1.1920928955078125e-07 ;  /* 0x00000002ffd17435 */ /* 0x001fe200000001ff */
[----:B-1----:R-:W-:-:S02]  /*e0b0*/  MOV R67, R69 ;  /* 0x0000004500437202 */ /* 0x002fc40000000f00 */
[----:B------:R-:W-:Y:S02]  /*e0c0*/  MOV R212, R214 ;  /* 0x000000d600d47202 */ /* 0x000fe40000000f00 */
[----:B------:R-:W-:Y:S02]  /*e0d0*/  MOV R210, RZ ;  /* 0x000000ff00d27202 */ /* 0x000fe40000000f00 */
[----:B------:R-:W-:Y:S02]  /*e0e0*/  MOV R69, 0xffffffff ;  /* 0xffffffff00457802 */ /* 0x000fe40000000f00 */
[----:B------:R-:W-:Y:S02]  /*e0f0*/  MOV R64, 0xe110 ;  /* 0x0000e11000407802 */ /* 0x000fe40000000f00 */
[----:B------:R-:W-:Y:S05]  /*e100*/  CALL.REL.NOINC `($__internal_110_$__cuda_sm70_shflsync_up) ;  /* 0x00001a3000007944 */ /* 0x000fea0003c00000 */
[----:B0-----:R-:W-:Y:S01]  /*e110*/  HFMA2.MMA R209, -RZ, RZ, 0, 1.1920928955078125e-07 ;  /* 0x00000002ffd17435 */ /* 0x001fe200000001ff */
[----:B-1----:R-:W-:Y:S02]  /*e120*/  MOV R71, R69 ;  /* 0x0000004500477202 */ /* 0x002fe40000000f00 */
[----:B------:R-:W-:Y:S02]  /*e130*/  MOV R212, R70 ;  /* 0x0000004600d47202 */ /* 0x000fe40000000f00 */
[----:B------:R-:W-:-:S02]  /*e140*/  MOV R210, RZ ;  /* 0x000000ff00d27202 */ /* 0x000fc40000000f00 */
[----:B------:R-:W-:Y:S02]  /*e150*/  MOV R69, 0xffffffff ;  /* 0xffffffff00457802 */ /* 0x000fe40000000f00 */
[----:B------:R-:W-:Y:S02]  /*e160*/  MOV R64, 0xe180 ;  /* 0x0000e18000407802 */ /* 0x000fe40000000f00 */
[----:B------:R-:W-:Y:S05]  /*e170*/  CALL.REL.NOINC `($__internal_110_$__cuda_sm70_shflsync_up) ;  /* 0x000019c000007944 */ /* 0x000fea0003c00000 */
[----:B0-----:R-:W-:Y:S01]  /*e180*/  HFMA2.MMA R209, -RZ, RZ, 0, 1.1920928955078125e-07 ;  /* 0x00000002ffd17435 */ /* 0x001fe200000001ff */
[----:B-1----:R-:W-:Y:S02]  /*e190*/  MOV R211, R69 ;  /* 0x0000004500d37202 */ /* 0x002fe40000000f00 */
[----:B------:R-:W-:Y:S02]  /*e1a0*/  MOV R212, R68 ;  /* 0x0000004400d47202 */ /* 0x000fe40000000f00 */
[----:B------:R-:W-:Y:S02]  /*e1b0*/  MOV R210, RZ ;  /* 0x000000ff00d27202 */ /* 0x000fe40000000f00 */
[----:B------:R-:W-:Y:S02]  /*e1c0*/  MOV R69, 0xffffffff ;  /* 0xffffffff00457802 */ /* 0x000fe40000000f00 */
[----:B------:R-:W-:-:S02]  /*e1d0*/  MOV R64, 0xe1f0 ;  /* 0x0000e1f000407802 */ /* 0x000fc40000000f00 */
[----:B------:R-:W-:Y:S05]  /*e1e0*/  CALL.REL.NOINC `($__internal_110_$__cuda_sm70_shflsync_up) ;  /* 0x0000195000007944 */ /* 0x000fea0003c00000 */
[----:B------:R-:W-:Y:S01]  /*e1f0*/  ISETP.GE.AND P0, PT, R97, 0x2, PT ;  /* 0x000000026100780c */ /* 0x000fe20003f06270 */
[----:B------:R-:W-:-:S02]  /*e200*/  FMUL.FTZ R64, R67, R214 ;  /* 0x000000d643407220 */ /* 0x000fc40000410000 */
[CC--:B-1----:R-:W-:Y:S02]  /*e210*/  FMUL.FTZ R65, R214.reuse, R69.reuse ;  /* 0x00000045d6417220 */ /* 0x0c2fe40000410000 */
[----:B0-----:R-:W-:Y:S02]  /*e220*/  FMUL.FTZ R209, R211, R214 ;  /* 0x000000d6d3d17220 */ /* 0x001fe40000410000 */
[C---:B------:R-:W-:Y:S02]  /*e230*/  FFMA.FTZ R210, R71.reuse, R66, R64 ;  /* 0x0000004247d27223 */ /* 0x040fe40000010040 */
[----:B------:R-:W-:Y:S02]  /*e240*/  FMUL.FTZ R64, R71, R214 ;  /* 0x000000d647407220 */ /* 0x000fe40000410000 */
[----:B------:R-:W-:Y:S01]  /*e250*/  FFMA.FTZ R65, R211, R66, -R65 ;  /* 0x00000042d3417223 */ /* 0x000fe20000010841 */
[----:B------:R-:W-:Y:S01]  /*e260*/  FSEL R214, R214, R210, !P0 ;  /* 0x000000d2d6d67208 */ /* 0x000fe20004000000 */
[----:B------:R-:W-:Y:S01]  /*e270*/  FFMA.FTZ R209, R66, R69, R209 ;  /* 0x0000004542d17223 */ /* 0x000fe200000100d1 */
[----:B------:R-:W-:Y:S01]  /*e280*/  MOV R210, RZ ;  /* 0x000000ff00d27202 */ /* 0x000fe20000000f00 */
        /* <DEDUP_REMOVED lines=8> */
[----:B------:R-:W-:Y:S02]  /*e310*/  MOV R64, 0xe330 ;  /* 0x0000e33000407802 */ /* 0x000fe40000000f00 */
[----:B------:R-:W-:Y:S05]  /*e320*/  CALL.REL.NOINC `($__internal_110_$__cuda_sm70_shflsync_up) ;  /* 0x0000181000007944 */ /* 0x000fea0003c00000 */
[----:B0-----:R-:W-:Y:S01]  /*e330*/  HFMA2.MMA R209, -RZ, RZ, 0, 2.384185791015625e-07 ;  /* 0x00000004ffd17435 */ /* 0x001fe200000001ff */
[----:B-1----:R-:W-:Y:S02]  /*e340*/  MOV R66, R69 ;  /* 0x0000004500427202 */ /* 0x002fe40000000f00 */
[----:B------:R-:W-:Y:S02]  /*e350*/  MOV R212, R214 ;  /* 0x000000d600d47202 */ /* 0x000fe40000000f00 */
[----:B------:R-:W-:Y:S02]  /*e360*/  MOV R210, RZ ;  /* 0x000000ff00d27202 */ /* 0x000fe40000000f00 */
[----:B------:R-:W-:-:S02]  /*e370*/  MOV R69, 0xffffffff ;  /* 0xffffffff00457802 */ /* 0x000fc40000000f00 */
[----:B------:R-:W-:Y:S02]  /*e380*/  MOV R64, 0xe3a0 ;  /* 0x0000e3a000407802 */ /* 0x000fe40000000f00 */
[----:B------:R-:W-:Y:S05]  /*e390*/  CALL.REL.NOINC `($__internal_110_$__cuda_sm70_shflsync_up) ;  /* 0x000017a000007944 */ /* 0x000fea0003c00000 */
[----:B0-----:R-:W-:Y:S01]  /*e3a0*/  HFMA2.MMA R209, -RZ, RZ, 0, 2.384185791015625e-07 ;  /* 0x00000004ffd17435 */ /* 0x001fe200000001ff */
[----:B-1----:R-:W-:Y:S02]  /*e3b0*/  MOV R67, R69 ;  /* 0x0000004500437202 */ /* 0x002fe40000000f00 */
[----:B------:R-:W-:Y:S02]  /*e3c0*/  MOV R212, R70 ;  /* 0x0000004600d47202 */ /* 0x000fe40000000f00 */
[----:B------:R-:W-:Y:S02]  /*e3d0*/  MOV R210, RZ ;  /* 0x000000ff00d27202 */ /* 0x000fe40000000f00 */
[----:B------:R-:W-:Y:S02]  /*e3e0*/  MOV R69, 0xffffffff ;  /* 0xffffffff00457802 */ /* 0x000fe40000000f00 */
[----:B------:R-:W-:Y:S02]  /*e3f0*/  MOV R64, 0xe410 ;  /* 0x0000e41000407802 */ /* 0x000fe40000000f00 */
[----:B------:R-:W-:Y:S05]  /*e400*/  CALL.REL.NOINC `($__internal_110_$__cuda_sm70_shflsync_up) ;  /* 0x0000173000007944 */ /* 0x000fea0003c00000 */
[----:B0-----:R-:W-:Y:S01]  /*e410*/  HFMA2.MMA R209, -RZ, RZ, 0, 2.384185791015625e-07 ;  /* 0x00000004ffd17435 */ /* 0x001fe200000001ff */
[----:B-1----:R-:W-:-:S02]  /*e420*/  MOV R68, R69 ;  /* 0x0000004500447202 */ /* 0x002fc40000000f00 */
[----:B------:R-:W-:Y:S02]  /*e430*/  MOV R212, R211 ;  /* 0x000000d300d47202 */ /* 0x000fe40000000f00 */
[----:B------:R-:W-:Y:S02]  /*e440*/  MOV R210, RZ ;  /* 0x000000ff00d27202 */ /* 0x000fe40000000f00 */
[----:B------:R-:W-:Y:S02]  /*e450*/  MOV R69, 0xffffffff ;  /* 0xffffffff00457802 */ /* 0x000fe40000000f00 */
[----:B------:R-:W-:Y:S02]  /*e460*/  MOV R64, 0xe480 ;  /* 0x0000e48000407802 */ /* 0x000fe40000000f00 */
[----:B------:R-:W-:Y:S05]  /*e470*/  CALL.REL.NOINC `($__internal_110_$__cuda_sm70_shflsync_up) ;  /* 0x000016c000007944 */ /* 0x000fea0003c00000 */
        /* <DEDUP_REMOVED lines=9> */
[----:B------:R-:W-:Y:S01]  /*e510*/  HFMA2.MMA R209, -RZ, RZ, 0, 4.76837158203125e-07 ;  /* 0x00000008ffd17435 */ /* 0x000fe200000001ff */
        /* <DEDUP_REMOVED lines=9> */
[----:B------:R-:W-:Y:S02]  /*e5b0*/  MOV R64, 0xe5d0 ;  /* 0x0000e5d000407802 */ /* 0x000fe40000000f00 */
[----:B------:R-:W-:Y:S05]  /*e5c0*/  CALL.REL.NOINC `($__internal_110_$__cuda_sm70_shflsync_up) ;  /* 0x0000157000007944 */ /* 0x000fea0003c00000 */
[----:B0-----:R-:W-:Y:S01]  /*e5d0*/  HFMA2.MMA R209, -RZ, RZ, 0, 4.76837158203125e-07 ;  /* 0x00000008ffd17435 */ /* 0x001fe200000001ff */
[----:B-1----:R-:W-:Y:S02]  /*e5e0*/  MOV R68, R69 ;  /* 0x0000004500447202 */ /* 0x002fe40000000f00 */
[----:B------:R-:W-:Y:S02]  /*e5f0*/  MOV R212, R214 ;  /* 0x000000d600d47202 */ /* 0x000fe40000000f00 */
[----:B------:R-:W-:-:S02]  /*e600*/  MOV R210, RZ ;  /* 0x000000ff00d27202 */ /* 0x000fc40000000f00 */
[----:B------:R-:W-:Y:S02]  /*e610*/  MOV R69, 0xffffffff ;  /* 0xffffffff00457802 */ /* 0x000fe40000000f00 */
[----:B------:R-:W-:Y:S02]  /*e620*/  MOV R64, 0xe640 ;  /* 0x0000e64000407802 */ /* 0x000fe40000000f00 */
[----:B------:R-:W-:Y:S05]  /*e630*/  CALL.REL.NOINC `($__internal_110_$__cuda_sm70_shflsync_up) ;  /* 0x0000150000007944 */ /* 0x000fea0003c00000 */
[----:B0-----:R-:W-:Y:S01]  /*e640*/  HFMA2.MMA R209, -RZ, RZ, 0, 4.76837158203125e-07 ;  /* 0x00000008ffd17435 */ /* 0x001fe200000001ff */
[----:B-1----:R-:W-:Y:S02]  /*e650*/  MOV R70, R69 ;  /* 0x0000004500467202 */ /* 0x002fe40000000f00 */
[----:B------:R-:W-:Y:S02]  /*e660*/  MOV R212, R67 ;  /* 0x0000004300d47202 */ /* 0x000fe40000000f00 */
[----:B------:R-:W-:Y:S02]  /*e670*/  MOV R210, RZ ;  /* 0x000000ff00d27202 */ /* 0x000fe40000000f00 */
[----:B------:R-:W-:Y:S02]  /*e680*/  MOV R69, 0xffffffff ;  /* 0xffffffff00457802 */ /* 0x000fe40000000f00 */
[----:B------:R-:W-:-:S02]  /*e690*/  MOV R64, 0xe6b0 ;  /* 0x0000e6b000407802 */ /* 0x000fc40000000f00 */
[----:B------:R-:W-:Y:S05]  /*e6a0*/  CALL.REL.NOINC `($__internal_110_$__cuda_sm70_shflsync_up) ;  /* 0x0000149000007944 */ /* 0x000fea0003c00000 */
[----:B0-----:R-:W-:Y:S01]  /*e6b0*/  HFMA2.MMA R209, -RZ, RZ, 0, 4.76837158203125e-07 ;  /* 0x00000008ffd17435 */ /* 0x001fe200000001ff */
        /* <DEDUP_REMOVED lines=8> */
[----:B01----:R-:W-:Y:S02]  /*e740*/  FMUL.FTZ R210, R214, R69 ;  /* 0x00000045d6d27220 */ /* 0x003fe40000410000 */
[----:B------:R-:W-:-:S02]  /*e750*/  FMUL.FTZ R212, R71, R214 ;  /* 0x000000d647d47220 */ /* 0x000fc40000410000 */
        /* <DEDUP_REMOVED lines=15> */
[----:B------:R-:W-:Y:S05]  /*e850*/  CALL.REL.NOINC `($__internal_110_$__cuda_sm70_shflsync_up) ;  /* 0x000012e000007944 */ /* 0x000fea0003c00000 */
[----:B0-----:R-:W-:Y:S01]  /*e860*/  HFMA2.MMA R209, -RZ, RZ, 0, 9.5367431640625e-07 ;  /* 0x00000010ffd17435 */ /* 0x001fe200000001ff */
[----:B-1----:R-:W-:Y:S02]  /*e870*/  MOV R214, R69 ;  /* 0x0000004500d67202 */ /* 0x002fe40000000f00 */
[----:B------:R-:W-:Y:S02]  /*e880*/  MOV R212, R211 ;  /* 0x000000d300d47202 */ /* 0x000fe40000000f00 */
[----:B------:R-:W-:Y:S02]  /*e890*/  MOV R210, RZ ;  /* 0x000000ff00d27202 */ /* 0x000fe40000000f00 */
[----:B------:R-:W-:-:S02]  /*e8a0*/  MOV R69, 0xffffffff ;  /* 0xffffffff00457802 */ /* 0x000fc40000000f00 */
[----:B------:R-:W-:Y:S02]  /*e8b0*/  MOV R64, 0xe8d0 ;  /* 0x0000e8d000407802 */ /* 0x000fe40000000f00 */
[----:B------:R-:W-:Y:S05]  /*e8c0*/  CALL.REL.NOINC `($__internal_110_$__cuda_sm70_shflsync_up) ;  /* 0x0000127000007944 */ /* 0x000fea0003c00000 */
[----:B0-----:R-:W-:Y:S01]  /*e8d0*/  HFMA2.MMA R209, -RZ, RZ, 0, 9.5367431640625e-07 ;  /* 0x00000010ffd17435 */ /* 0x001fe200000001ff */
[----:B-1----:R-:W-:Y:S02]  /*e8e0*/  MOV R68, R69 ;  /* 0x0000004500447202 */ /* 0x002fe40000000f00 */
[----:B------:R-:W-:Y:S02]  /*e8f0*/  MOV R212, R67 ;  /* 0x0000004300d47202 */ /* 0x000fe40000000f00 */
[----:B------:R-:W-:Y:S02]  /*e900*/  MOV R210, RZ ;  /* 0x000000ff00d27202 */ /* 0x000fe40000000f00 */
[----:B------:R-:W-:Y:S02]  /*e910*/  MOV R69, 0xffffffff ;  /* 0xffffffff00457802 */ /* 0x000fe40000000f00 */
[----:B------:R-:W-:Y:S02]  /*e920*/  MOV R64, 0xe940 ;  /* 0x0000e94000407802 */ /* 0x000fe40000000f00 */
[----:B------:R-:W-:Y:S05]  /*e930*/  CALL.REL.NOINC `($__internal_110_$__cuda_sm70_shflsync_up) ;  /* 0x0000120000007944 */ /* 0x000fea0003c00000 */
[----:B0-----:R-:W-:Y:S01]  /*e940*/  HFMA2.MMA R209, -RZ, RZ, 0, 9.5367431640625e-07 ;  /* 0x00000010ffd17435 */ /* 0x001fe200000001ff */
[----:B-1----:R-:W-:-:S02]  /*e950*/  MOV R226, R69 ;  /* 0x0000004500e27202 */ /* 0x002fc40000000f00 */
[----:B------:R-:W-:Y:S02]  /*e960*/  MOV R212, R66 ;  /* 0x0000004200d47202 */ /* 0x000fe40000000f00 */
[----:B------:R-:W-:Y:S02]  /*e970*/  MOV R210, RZ ;  /* 0x000000ff00d27202 */ /* 0x000fe40000000f00 */
[----:B------:R-:W-:Y:S02]  /*e980*/  MOV R69, 0xffffffff ;  /* 0xffffffff00457802 */ /* 0x000fe40000000f00 */
[----:B------:R-:W-:Y:S02]  /*e990*/  MOV R64, 0xe9b0 ;  /* 0x0000e9b000407802 */ /* 0x000fe40000000f00 */
[----:B------:R-:W-:Y:S05]  /*e9a0*/  CALL.REL.NOINC `($__internal_110_$__cuda_sm70_shflsync_up) ;  /* 0x0000119000007944 */ /* 0x000fea0003c00000 */
[----:B01----:R-:W-:Y:S05]  /*e9b0*/  BRA `(.L_x_4492) ;  /* 0xffff76a000007947 */ /* 0x003fea000383ffff */
.L_x_4389:
[----:B------:R-:W-:Y:S01]  /*e9c0*/  HFMA2.MMA R209, -RZ, RZ, 0, 5.9604644775390625e-08 ;  /* 0x00000001ffd17435 */ /* 0x000fe200000001ff */
[----:B------:R-:W-:Y:S02]  /*e9d0*/  MOV R210, RZ ;  /* 0x000000ff00d27202 */ /* 0x000fe40000000f00 */
[----:B------:R-:W-:Y:S02]  /*e9e0*/  MOV R69, 0xffffffff ;  /* 0xffffffff00457802 */ /* 0x000fe40000000f00 */
[----:B------:R-:W-:-:S02]  /*e9f0*/  MOV R64, 0xea10 ;  /* 0x0000ea1000407802 */ /* 0x000fc40000000f00 */
[----:B01---5:R-:W-:Y:S05]  /*ea00*/  CALL.REL.NOINC `($__internal_110_$__cuda_sm70_shflsync_up) ;  /* 0x0000113000007944 */ /* 0x023fea0003c00000 */
[----:B0-----:R-:W-:Y:S01]  /*ea10*/  HFMA2.MMA R209, -RZ, RZ, 0, 5.9604644775390625e-08 ;  /* 0x00000001ffd17435 */ /* 0x001fe200000001ff */
[----:B-1----:R-:W-:-:S02]  /*ea20*/  MOV R66, R69 ;  /* 0x0000004500427202 */ /* 0x002fc40000000f00 */
[----:B------:R-:W-:Y:S02]  /*ea30*/  MOV R212, R211 ;  /* 0x000000d300d47202 */ /* 0x000fe40000000f00 */
[----:B------:R-:W-:Y:S02]  /*ea40*/  MOV R210, RZ ;  /* 0x000000ff00d27202 */ /* 0x000fe40000000f00 */
[----:B------:R-:W-:Y:S02]  /*ea50*/  MOV R69, 0xffffffff ;  /* 0xffffffff00457802 */ /* 0x000fe40000000f00 */
[----:B------:R-:W-:Y:S02]  /*ea60*/  MOV R64, 0xea80 ;  /* 0x0000ea8000407802 */ /* 0x000fe40000000f00 */
[----:B------:R-:W-:Y:S05]  /*ea70*/  CALL.REL.NOINC `($__internal_110_$__cuda_sm70_shflsync_up) ;  /* 0x000010c000007944 */ /* 0x000fea0003c00000 */
[----:B0-----:R-:W-:Y:S01]  /*ea80*/  HFMA2.MMA R209, -RZ, RZ, 0, 5.9604644775390625e-08 ;  /* 0x00000001ffd17435 */ /* 0x001fe200000001ff */
[----:B-1----:R-:W-:Y:S02]  /*ea90*/  MOV R211, R69 ;  /* 0x0000004500d37202 */ /* 0x002fe40000000f00 */
[----:B------:R-:W-:Y:S02]  /*eaa0*/  MOV R212, R68 ;  /* 0x0000004400d47202 */ /* 0x000fe40000000f00 */
[----:B------:R-:W-:-:S02]  /*eab0*/  MOV R210, RZ ;  /* 0x000000ff00d27202 */ /* 0x000fc40000000f00 */
[----:B------:R-:W-:Y:S02]  /*eac0*/  MOV R69, 0xffffffff ;  /* 0xffffffff00457802 */ /* 0x000fe40000000f00 */
[----:B------:R-:W-:Y:S02]  /*ead0*/  MOV R64, 0xeaf0 ;  /* 0x0000eaf000407802 */ /* 0x000fe40000000f00 */
[----:B------:R-:W-:Y:S05]  /*eae0*/  CALL.REL.NOINC `($__internal_110_$__cuda_sm70_shflsync_up) ;  /* 0x0000105000007944 */ /* 0x000fea0003c00000 */
[----:B0-----:R-:W-:Y:S01]  /*eaf0*/  HFMA2.MMA R209, -RZ, RZ, 0, 5.9604644775390625e-08 ;  /* 0x00000001ffd17435 */ /* 0x001fe200000001ff */
[----:B-1----:R-:W-:Y:S02]  /*eb00*/  MOV R68, R69 ;  /* 0x0000004500447202 */ /* 0x002fe40000000f00 */
[----:B------:R-:W-:Y:S02]  /*eb10*/  MOV R212, R67 ;  /* 0x0000004300d47202 */ /* 0x000fe40000000f00 */
[----:B------:R-:W-:Y:S02]  /*eb20*/  MOV R210, RZ ;  /* 0x000000ff00d27202 */ /* 0x000fe40000000f00 */
[----:B------:R-:W-:Y:S02]  /*eb30*/  MOV R69, 0xffffffff ;  /* 0xffffffff00457802 */ /* 0x000fe40000000f00 */
[----:B------:R-:W-:-:S02]  /*eb40*/  MOV R64, 0xeb60 ;  /* 0x0000eb6000407802 */ /* 0x000fc40000000f00 */
[----:B------:R-:W-:Y:S05]  /*eb50*/  CALL.REL.NOINC `($__internal_110_$__cuda_sm70_shflsync_up) ;  /* 0x00000fe000007944 */ /* 0x000fea0003c00000 */
[----:B0-----:R-:W-:Y:S01]  /*eb60*/  MOV R212, R66 ;  /* 0x0000004200d47202 */ /* 0x001fe20000000f00 */
[----:B------:R-:W-:Y:S01]  /*eb70*/  HFMA2.MMA R66, -RZ, RZ, 0, 0 ;  /* 0x00000000ff427435 */ /* 0x000fe200000001ff */
[----:B------:R-:W-:-:S02]  /*eb80*/  MOV R64, R60 ;  /* 0x0000003c00407202 */ /* 0x000fc40000000f00 */
[----:B------:R-:W-:-:S03]  /*eb90*/  MOV R65, 0xebb0 ;  /* 0x0000ebb000417802 */ /* 0x000fc60000000f00 */
[----:B-1----:R-:W-:Y:S05]  /*eba0*/  CALL.REL.NOINC `($__internal_109_$__cuda_sm70_shflsync_idx_p) ;  /* 0x00000f0000007944 */ /* 0x002fea0003c00000 */
[----:B-1----:R-:W-:Y:S01]  /*ebb0*/  MOV R60, R66 ;  /* 0x00000042003c7202 */ /* 0x002fe20000000f00 */
[----:B------:R-:W-:Y:S01]  /*ebc0*/  HFMA2.MMA R66, -RZ, RZ, 0, 0 ;  /* 0x00000000ff427435 */ /* 0x000fe200000001ff */
[----:B------:R-:W-:Y:S02]  /*ebd0*/  MOV R64, R61 ;  /* 0x0000003d00407202 */ /* 0x000fe40000000f00 */
[----:B------:R-:W-:-:S03]  /*ebe0*/  MOV R65, 0xec00 ;  /* 0x0000ec0000417802 */ /* 0x000fc60000000f00 */
[----:B0-----:R-:W-:Y:S05]  /*ebf0*/  CALL.REL.NOINC `($__internal_109_$__cuda_sm70_shflsync_idx_p) ;  /* 0x00000eb000007944 */ /* 0x001fea0003c00000 */
[----:B-1----:R-:W-:Y:S01]  /*ec00*/  MOV R61, R66 ;  /* 0x00000042003d7202 */ /* 0x002fe20000000f00 */
[----:B------:R-:W-:Y:S01]  /*ec10*/  HFMA2.MMA R66, -RZ, RZ, 0, 0 ;  /* 0x00000000ff427435 */ /* 0x000fe200000001ff */
[----:B------:R-:W-:Y:S02]  /*ec20*/  MOV R64, R62 ;  /* 0x0000003e00407202 */ /* 0x000fe40000000f00 */
[----:B------:R-:W-:-:S03]  /*ec30*/  MOV R65, 0xec50 ;  /* 0x0000ec5000417802 */ /* 0x000fc60000000f00 */
[----:B0-----:R-:W-:Y:S05]  /*ec40*/  CALL.REL.NOINC `($__internal_109_$__cuda_sm70_shflsync_idx_p) ;  /* 0x00000e6000007944 */ /* 0x001fea0003c00000 */
[----:B-1----:R-:W-:Y:S01]  /*ec50*/  MOV R62, R66 ;  /* 0x00000042003e7202 */ /* 0x002fe20000000f00 */
[----:B------:R-:W-:Y:S01]  /*ec60*/  HFMA2.MMA R66, -RZ, RZ, 0, 0 ;  /* 0x00000000ff427435 */ /* 0x000fe200000001ff */
[----:B------:R-:W-:-:S02]  /*ec70*/  MOV R64, R63 ;  /* 0x0000003f00407202 */ /* 0x000fc40000000f00 */
[----:B------:R-:W-:-:S03]  /*ec80*/  MOV R65, 0xeca0 ;  /* 0x0000eca000417802 */ /* 0x000fc60000000f00 */
[----:B0-----:R-:W-:Y:S05]  /*ec90*/  CALL.REL.NOINC `($__internal_109_$__cuda_sm70_shflsync_idx_p) ;  /* 0x00000e1000007944 */ /* 0x001fea0003c00000 */
[----:B-1----:R-:W-:Y:S01]  /*eca0*/  MOV R63, R66 ;  /* 0x00000042003f7202 */ /* 0x002fe20000000f00 */
[----:B0-----:R-:W-:Y:S05]  /*ecb0*/  BRA `(.L_x_4493) ;  /* 0xffff766000007947 */ /* 0x001fea000383ffff */
.L_x_4392:
[----:B------:R-:W-:Y:S01]  /*ecc0*/  HFMA2.MMA R66, -RZ, RZ, 0, 5.9604644775390625e-08 ;  /* 0x00000001ff427435 */ /* 0x000fe200000001ff */
[----:B------:R-:W-:Y:S02]  /*ecd0*/  MOV R243, R71 ;  /* 0x0000004700f37202 */ /* 0x000fe40000000f00 */
[----:B------:R-:W-:Y:S02]  /*ece0*/  MOV R242, 0x1f ;  /* 0x0000001f00f27802 */ /* 0x000fe40000000f00 */
[----:B------:R-:W-:Y:S02]  /*ecf0*/  MOV R65, 0xffffffff ;  /* 0xffffffff00417802 */ /* 0x000fe40000000f00 */
[----:B------:R-:W-:Y:S02]  /*ed00*/  MOV R64, 0xed20 ;  /* 0x0000ed2000407802 */ /* 0x000fe40000000f00 */
[----:B------:R-:W-:Y:S05]  /*ed10*/  CALL.REL.NOINC `($__internal_108_$__cuda_sm70_shflsync_down) ;  /* 0x00000d5000007944 */ /* 0x000fea0003c00000 */
[----:B-1----:R-:W-:Y:S01]  /*ed20*/  MOV R70, R66 ;  /* 0x0000004200467202 */ /* 0x002fe20000000f00 */
[----:B------:R-:W-:Y:S05]  /*ed30*/  BRA `(.L_x_4494) ;  /* 0xffff88c000007947 */ /* 0x000fea000383ffff */
.L_x_4393:
[----:B------:R-:W-:Y:S01]  /*ed40*/  HFMA2.MMA R66, -RZ, RZ, 0, 5.9604644775390625e-08 ;  /* 0x00000001ff427435 */ /* 0x000fe200000001ff */
[----:B------:R-:W-:-:S02]  /*ed50*/  MOV R243, R69 ;  /* 0x0000004500f37202 */ /* 0x000fc40000000f00 */
[----:B------:R-:W-:Y:S02]  /*ed60*/  MOV R242, 0x1f ;  /* 0x0000001f00f27802 */ /* 0x000fe40000000f00 */
[----:B------:R-:W-:Y:S02]  /*ed70*/  MOV R65, 0xffffffff ;  /* 0xffffffff00417802 */ /* 0x000fe40000000f00 */
[----:B------:R-:W-:Y:S02]  /*ed80*/  MOV R64, 0xeda0 ;  /* 0x0000eda000407802 */ /* 0x000fe40000000f00 */
[----:B01----:R-:W-:Y:S05]  /*ed90*/  CALL.REL.NOINC `($__internal_108_$__cuda_sm70_shflsync_down) ;  /* 0x00000cd000007944 */ /* 0x003fea0003c00000 */
[----:B-1----:R-:W-:Y:S01]  /*eda0*/  MOV R69, R66 ;  /* 0x0000004200457202 */ /* 0x002fe20000000f00 */
[----:B------:R-:W-:Y:S01]  /*edb0*/  HFMA2.MMA R66, -RZ, RZ, 0, 5.9604644775390625e-08 ;  /* 0x00000001ff427435 */ /* 0x000fe200000001ff */
[----:B------:R-:W-:Y:S02]  /*edc0*/  MOV R243, R68 ;  /* 0x0000004400f37202 */ /* 0x000fe40000000f00 */
[----:B------:R-:W-:Y:S02]  /*edd0*/  MOV R242, 0x1f ;  /* 0x0000001f00f27802 */ /* 0x000fe40000000f00 */
[----:B------:R-:W-:-:S02]  /*ede0*/  MOV R65, 0xffffffff ;  /* 0xffffffff00417802 */ /* 0x000fc40000000f00 */
[----:B------:R-:W-:Y:S02]  /*edf0*/  MOV R64, 0xee10 ;  /* 0x0000ee1000407802 */ /* 0x000fe40000000f00 */
[----:B------:R-:W-:Y:S05]  /*ee00*/  CALL.REL.NOINC `($__internal_108_$__cuda_sm70_shflsync_down) ;  /* 0x00000c6000007944 */ /* 0x000fea0003c00000 */
[----:B-1----:R-:W-:Y:S01]  /*ee10*/  MOV R236, R66 ;  /* 0x0000004200ec7202 */ /* 0x002fe20000000f00 */
[----:B------:R-:W-:Y:S01]  /*ee20*/  HFMA2.MMA R66, -RZ, RZ, 0, 5.9604644775390625e-08 ;  /* 0x00000001ff427435 */ /* 0x000fe200000001ff */
[----:B------:R-:W-:Y:S02]  /*ee30*/  MOV R243, R67 ;  /* 0x0000004300f37202 */ /* 0x000fe40000000f00 */
[----:B------:R-:W-:Y:S02]  /*ee40*/  MOV R242, 0x1f ;  /* 0x0000001f00f27802 */ /* 0x000fe40000000f00 */
[----:B------:R-:W-:Y:S02]  /*ee50*/  MOV R65, 0xffffffff ;  /* 0xffffffff00417802 */ /* 0x000fe40000000f00 */
[----:B------:R-:W-:Y:S02]  /*ee60*/  MOV R64, 0xee80 ;  /* 0x0000ee8000407802 */ /* 0x000fe40000000f00 */
[----:B------:R-:W-:Y:S05]  /*ee70*/  CALL.REL.NOINC `($__internal_108_$__cuda_sm70_shflsync_down) ;  /* 0x00000bf000007944 */ /* 0x000fea0003c00000 */
[----:B-1----:R-:W-:Y:S05]  /*ee80*/  BRA `(.L_x_4495) ;  /* 0xffff87b000007947 */ /* 0x002fea000383ffff */
.L_x_4396:
[----:B0-----:R-:W-:Y:S01]  /*ee90*/  HFMA2.MMA R66, -RZ, RZ, 0, 1.1920928955078125e-07 ;  /* 0x00000002ff427435 */ /* 0x001fe200000001ff */
[----:B------:R-:W-:Y:S02]  /*eea0*/  MOV R243, R71 ;  /* 0x0000004700f37202 */ /* 0x000fe40000000f00 */
[----:B------:R-:W-:-:S02]  /*eeb0*/  MOV R242, 0x1f ;  /* 0x0000001f00f27802 */ /* 0x000fc40000000f00 */
[----:B------:R-:W-:Y:S02]  /*eec0*/  MOV R65, 0xffffffff ;  /* 0xffffffff00417802 */ /* 0x000fe40000000f00 */
[----:B------:R-:W-:Y:S02]  /*eed0*/  MOV R64, 0xeef0 ;  /* 0x0000eef000407802 */ /* 0x000fe40000000f00 */
[----:B-1234-:R-:W-:Y:S05]  /*eee0*/  CALL.REL.NOINC `($__internal_108_$__cuda_sm70_shflsync_down) ;  /* 0x00000b8000007944 */ /* 0x01efea0003c00000 */
[----:B-1----:R-:W-:Y:S01]  /*eef0*/  MOV R69, R66 ;  /* 0x0000004200457202 */ /* 0x002fe20000000f00 */
[----:B------:R-:W-:Y:S01]  /*ef00*/  HFMA2.MMA R66, -RZ, RZ, 0, 1.1920928955078125e-07 ;  /* 0x00000002ff427435 */ /* 0x000fe200000001ff */
[----:B------:R-:W-:Y:S02]  /*ef10*/  MOV R243, R241 ;  /* 0x000000f100f37202 */ /* 0x000fe40000000f00 */
[----:B------:R-:W-:Y:S02]  /*ef20*/  MOV R242, 0x1f ;  /* 0x0000001f00f27802 */ /* 0x000fe40000000f00 */
[----:B------:R-:W-:Y:S02]  /*ef30*/  MOV R65, 0xffffffff ;  /* 0xffffffff00417802 */ /* 0x000fe40000000f00 */
[----:B------:R-:W-:-:S02]  /*ef40*/  MOV R64, 0xef60 ;  /* 0x0000ef6000407802 */ /* 0x000fc40000000f00 */
[----:B------:R-:W-:Y:S05]  /*ef50*/  CALL.REL.NOINC `($__internal_108_$__cuda_sm70_shflsync_down) ;  /* 0x00000b1000007944 */ /* 0x000fea0003c00000 */
[----:B-1----:R-:W-:Y:S01]  /*ef60*/  MOV R70, R66 ;  /* 0x0000004200467202 */ /* 0x002fe20000000f00 */
[----:B------:R-:W-:Y:S01]  /*ef70*/  HFMA2.MMA R66, -RZ, RZ, 0, 1.1920928955078125e-07 ;  /* 0x00000002ff427435 */ /* 0x000fe200000001ff */
[----:B------:R-:W-:-:S02]  /*ef80*/  MOV R243, R68 ;  /* 0x0000004400f37202 */ /* 0x000fc40000000f00 */
[----:B------:R-:W-:Y:S02]  /*ef90*/  MOV R242, 0x1f ;  /* 0x0000001f00f27802 */ /* 0x000fe40000000f00 */
[----:B------:R-:W-:Y:S02]  /*efa0*/  MOV R65, 0xffffffff ;  /* 0xffffffff00417802 */ /* 0x000fe40000000f00 */
[----:B------:R-:W-:Y:S02]  /*efb0*/  MOV R64, 0xefd0 ;  /* 0x0000efd000407802 */ /* 0x000fe40000000f00 */
[----:B------:R-:W-:Y:S05]  /*efc0*/  CALL.REL.NOINC `($__internal_108_$__cuda_sm70_shflsync_down) ;  /* 0x00000aa000007944 */ /* 0x000fea0003c00000 */
[----:B-1----:R-:W-:Y:S01]  /*efd0*/  MOV R236, R66 ;  /* 0x0000004200ec7202 */ /* 0x002fe20000000f00 */
[----:B------:R-:W-:Y:S01]  /*efe0*/  HFMA2.MMA R66, -RZ, RZ, 0, 1.1920928955078125e-07 ;  /* 0x00000002ff427435 */ /* 0x000fe200000001ff */
[----:B------:R-:W-:Y:S02]  /*eff0*/  MOV R243, R67 ;  /* 0x0000004300f37202 */ /* 0x000fe40000000f00 */
[----:B------:R-:W-:Y:S02]  /*f000*/  MOV R242, 0x1f ;  /* 0x0000001f00f27802 */ /* 0x000fe40000000f00 */
[----:B------:R-:W-:-:S02]  /*f010*/  MOV R65, 0xffffffff ;  /* 0xffffffff00417802 */ /* 0x000fc40000000f00 */
[----:B------:R-:W-:Y:S02]  /*f020*/  MOV R64, 0xf040 ;  /* 0x0000f04000407802 */ /* 0x000fe40000000f00 */
[----:B------:R-:W-:Y:S05]  /*f030*/  CALL.REL.NOINC `($__internal_108_$__cuda_sm70_shflsync_down) ;  /* 0x00000a3000007944 */ /* 0x000fea0003c00000 */
[----:B-1----:R-:W-:Y:S05]  /*f040*/  BRA `(.L_x_4496) ;  /* 0xffff873000007947 */ /* 0x002fea000383ffff */
.L_x_4399:
[----:B0-----:R-:W-:Y:S01]  /*f050*/  HFMA2.MMA R66, -RZ, RZ, 0, 2.384185791015625e-07 ;  /* 0x00000004ff427435 */ /* 0x001fe200000001ff */
[----:B------:R-:W-:Y:S02]  /*f060*/  MOV R243, R71 ;  /* 0x0000004700f37202 */ /* 0x000fe40000000f00 */
[----:B------:R-:W-:Y:S02]  /*f070*/  MOV R242, 0x1f ;  /* 0x0000001f00f27802 */ /* 0x000fe40000000f00 */
[----:B------:R-:W-:Y:S02]  /*f080*/  MOV R65, 0xffffffff ;  /* 0xffffffff00417802 */ /* 0x000fe40000000f00 */
[----:B------:R-:W-:Y:S02]  /*f090*/  MOV R64, 0xf0b0 ;  /* 0x0000f0b000407802 */ /* 0x000fe40000000f00 */
[----:B-1234-:R-:W-:Y:S05]  /*f0a0*/  CALL.REL.NOINC `($__internal_108_$__cuda_sm70_shflsync_down) ;  /* 0x000009c000007944 */ /* 0x01efea0003c00000 */
[----:B-1----:R-:W-:Y:S01]  /*f0b0*/  MOV R69, R66 ;  /* 0x0000004200457202 */ /* 0x002fe20000000f00 */
[----:B------:R-:W-:Y:S05]  /*f0c0*/  BRA `(.L_x_4497) ;  /* 0xffff87c000007947 */ /* 0x000fea000383ffff */
.L_x_4400:
[----:B0-----:R-:W-:Y:S01]  /*f0d0*/  HFMA2.MMA R66, -RZ, RZ, 0, 2.384185791015625e-07 ;  /* 0x00000004ff427435 */ /* 0x001fe200000001ff */
[----:B------:R-:W-:Y:S02]  /*f0e0*/  MOV R243, R241 ;  /* 0x000000f100f37202 */ /* 0x000fe40000000f00 */
[----:B------:R-:W-:-:S02]  /*f0f0*/  MOV R242, 0x1f ;  /* 0x0000001f00f27802 */ /* 0x000fc40000000f00 */
[----:B------:R-:W-:Y:S02]  /*f100*/  MOV R65, 0xffffffff ;  /* 0xffffffff00417802 */ /* 0x000fe40000000f00 */
[----:B------:R-:W-:Y:S02]  /*f110*/  MOV R64, 0xf130 ;  /* 0x0000f13000407802 */ /* 0x000fe40000000f00 */
[----:B-1234-:R-:W-:Y:S05]  /*f120*/  CALL.REL.NOINC `($__internal_108_$__cuda_sm70_shflsync_down) ;  /* 0x0000094000007944 */ /* 0x01efea0003c00000 */
[----:B-1----:R-:W-:Y:S01]  /*f130*/  MOV R70, R66 ;  /* 0x0000004200467202 */ /* 0x002fe20000000f00 */
[----:B------:R-:W-:Y:S01]  /*f140*/  HFMA2.MMA R66, -RZ, RZ, 0, 2.384185791015625e-07 ;  /* 0x00000004ff427435 */ /* 0x000fe200000001ff */
[----:B------:R-:W-:Y:S02]  /*f150*/  MOV R243, R68 ;  /* 0x0000004400f37202 */ /* 0x000fe40000000f00 */
[----:B------:R-:W-:Y:S02]  /*f160*/  MOV R242, 0x1f ;  /* 0x0000001f00f27802 */ /* 0x000fe40000000f00 */
[----:B------:R-:W-:Y:S02]  /*f170*/  MOV R65, 0xffffffff ;  /* 0xffffffff00417802 */ /* 0x000fe40000000f00 */
[----:B------:R-:W-:-:S02]  /*f180*/  MOV R64, 0xf1a0 ;  /* 0x0000f1a000407802 */ /* 0x000fc40000000f00 */
[----:B------:R-:W-:Y:S05]  /*f190*/  CALL.REL.NOINC `($__internal_108_$__cuda_sm70_shflsync_down) ;  /* 0x000008d000007944 */ /* 0x000fea0003c00000 */
[----:B-1----:R-:W-:Y:S01]  /*f1a0*/  MOV R236, R66 ;  /* 0x0000004200ec7202 */ /* 0x002fe20000000f00 */
[----:B------:R-:W-:Y:S01]  /*f1b0*/  HFMA2.MMA R66, -RZ, RZ, 0, 2.384185791015625e-07 ;  /* 0x00000004ff427435 */ /* 0x000fe200000001ff */
[----:B------:R-:W-:-:S02]  /*f1c0*/  MOV R243, R67 ;  /* 0x0000004300f37202 */ /* 0x000fc40000000f00 */
[----:B------:R-:W-:Y:S02]  /*f1d0*/  MOV R242, 0x1f ;  /* 0x0000001f00f27802 */ /* 0x000fe40000000f00 */
[----:B------:R-:W-:Y:S02]  /*f1e0*/  MOV R65, 0xffffffff ;  /* 0xffffffff00417802 */ /* 0x000fe40000000f00 */
[----:B------:R-:W-:Y:S02]  /*f1f0*/  MOV R64, 0xf210 ;  /* 0x0000f21000407802 */ /* 0x000fe40000000f00 */
[----:B------:R-:W-:Y:S05]  /*f200*/  CALL.REL.NOINC `($__internal_108_$__cuda_sm70_shflsync_down) ;  /* 0x0000086000007944 */ /* 0x000fea0003c00000 */
[----:B-1----:R-:W-:Y:S05]  /*f210*/  BRA `(.L_x_4498) ;  /* 0xffff86b000007947 */ /* 0x002fea000383ffff */
.L_x_4403:
[----:B0-----:R-:W-:Y:S01]  /*f220*/  HFMA2.MMA R66, -RZ, RZ, 0, 4.76837158203125e-07 ;  /* 0x00000008ff427435 */ /* 0x001fe200000001ff */
[----:B------:R-:W-:Y:S02]  /*f230*/  MOV R243, R71 ;  /* 0x0000004700f37202 */ /* 0x000fe40000000f00 */
[----:B------:R-:W-:Y:S02]  /*f240*/  MOV R242, 0x1f ;  /* 0x0000001f00f27802 */ /* 0x000fe40000000f00 */
[----:B------:R-:W-:Y:S02]  /*f250*/  MOV R65, 0xffffffff ;  /* 0xffffffff00417802 */ /* 0x000fe40000000f00 */
[----:B------:R-:W-:-:S02]  /*f260*/  MOV R64, 0xf280 ;  /* 0x0000f28000407802 */ /* 0x000fc40000000f00 */
[----:B-1234-:R-:W-:Y:S05]  /*f270*/  CALL.REL.NOINC `($__internal_108_$__cuda_sm70_shflsync_down) ;  /* 0x000007f000007944 */ /* 0x01efea0003c00000 */
[----:B-1----:R-:W-:Y:S01]  /*f280*/  MOV R69, R66 ;  /* 0x0000004200457202 */ /* 0x002fe20000000f00 */
[----:B------:R-:W-:Y:S01]  /*f290*/  HFMA2.MMA R66, -RZ, RZ, 0, 4.76837158203125e-07 ;  /* 0x00000008ff427435 */ /* 0x000fe200000001ff */
[----:B------:R-:W-:-:S02]  /*f2a0*/  MOV R243, R241 ;  /* 0x000000f100f37202 */ /* 0x000fc40000000f00 */
[----:B------:R-:W-:Y:S02]  /*f2b0*/  MOV R242, 0x1f ;  /* 0x0000001f00f27802 */ /* 0x000fe40000000f00 */
[----:B------:R-:W-:Y:S02]  /*f2c0*/  MOV R65, 0xffffffff ;  /* 0xffffffff00417802 */ /* 0x000fe40000000f00 */
[----:B------:R-:W-:Y:S02]  /*f2d0*/  MOV R64, 0xf2f0 ;  /* 0x0000f2f000407802 */ /* 0x000fe40000000f00 */
[----:B------:R-:W-:Y:S05]  /*f2e0*/  CALL.REL.NOINC `($__internal_108_$__cuda_sm70_shflsync_down) ;  /* 0x0000078000007944 */ /* 0x000fea0003c00000 */
[----:B-1----:R-:W-:Y:S01]  /*f2f0*/  MOV R70, R66 ;  /* 0x0000004200467202 */ /* 0x002fe20000000f00 */
[----:B------:R-:W-:Y:S01]  /*f300*/  HFMA2.MMA R66, -RZ, RZ, 0, 4.76837158203125e-07 ;  /* 0x00000008ff427435 */ /* 0x000fe200000001ff */
[----:B------:R-:W-:Y:S02]  /*f310*/  MOV R243, R68 ;  /* 0x0000004400f37202 */ /* 0x000fe40000000f00 */
[----:B------:R-:W-:Y:S02]  /*f320*/  MOV R242, 0x1f ;  /* 0x0000001f00f27802 */ /* 0x000fe40000000f00 */
[----:B------:R-:W-:-:S02]  /*f330*/  MOV R65, 0xffffffff ;  /* 0xffffffff00417802 */ /* 0x000fc40000000f00 */
[----:B------:R-:W-:Y:S02]  /*f340*/  MOV R64, 0xf360 ;  /* 0x0000f36000407802 */ /* 0x000fe40000000f00 */
[----:B------:R-:W-:Y:S05]  /*f350*/  CALL.REL.NOINC `($__internal_108_$__cuda_sm70_shflsync_down) ;  /* 0x0000071000007944 */ /* 0x000fea0003c00000 */
[----:B-1----:R-:W-:Y:S01]  /*f360*/  MOV R236, R66 ;  /* 0x0000004200ec7202 */ /* 0x002fe20000000f00 */
[----:B------:R-:W-:Y:S01]  /*f370*/  HFMA2.MMA R66, -RZ, RZ, 0, 4.76837158203125e-07 ;  /* 0x00000008ff427435 */ /* 0x000fe200000001ff */
[----:B------:R-:W-:Y:S02]  /*f380*/  MOV R243, R67 ;  /* 0x0000004300f37202 */ /* 0x000fe40000000f00 */
[----:B------:R-:W-:Y:S02]  /*f390*/  MOV R242, 0x1f ;  /* 0x0000001f00f27802 */ /* 0x000fe40000000f00 */
[----:B------:R-:W-:Y:S02]  /*f3a0*/  MOV R65, 0xffffffff ;  /* 0xffffffff00417802 */ /* 0x000fe40000000f00 */
[----:B------:R-:W-:Y:S02]  /*f3b0*/  MOV R64, 0xf3d0 ;  /* 0x0000f3d000407802 */ /* 0x000fe40000000f00 */
[----:B------:R-:W-:Y:S05]  /*f3c0*/  CALL.REL.NOINC `($__internal_108_$__cuda_sm70_shflsync_down) ;  /* 0x000006a000007944 */ /* 0x000fea0003c00000 */
[----:B-1----:R-:W-:Y:S05]  /*f3d0*/  BRA `(.L_x_4499) ;  /* 0xffff863000007947 */ /* 0x002fea000383ffff */
.L_x_4406:
[----:B0-----:R-:W-:Y:S01]  /*f3e0*/  HFMA2.MMA R66, -RZ, RZ, 0, 9.5367431640625e-07 ;  /* 0x00000010ff427435 */ /* 0x001fe200000001ff */
[----:B------:R-:W-:Y:S02]  /*f3f0*/  MOV R243, R71 ;  /* 0x0000004700f37202 */ /* 0x000fe40000000f00 */
[----:B------:R-:W-:-:S02]  /*f400*/  MOV R242, 0x1f ;  /* 0x0000001f00f27802 */ /* 0x000fc40000000f00 */
[----:B------:R-:W-:Y:S02]  /*f410*/  MOV R65, 0xffffffff ;  /* 0xffffffff00417802 */ /* 0x000fe40000000f00 */
[----:B------:R-:W-:Y:S02]  /*f420*/  MOV R64, 0xf440 ;  /* 0x0000f44000407802 */ /* 0x000fe40000000f00 */
[----:B-1234-:R-:W-:Y:S05]  /*f430*/  CALL.REL.NOINC `($__internal_108_$__cuda_sm70_shflsync_down) ;  /* 0x0000063000007944 */ /* 0x01efea0003c00000 */
[----:B-1----:R-:W-:Y:S01]  /*f440*/  MOV R69, R66 ;  /* 0x0000004200457202 */ /* 0x002fe20000000f00 */
[----:B------:R-:W-:Y:S05]  /*f450*/  BRA `(.L_x_4500) ;  /* 0xffff86c000007947 */ /* 0x000fea000383ffff */
.L_x_4407:
[----:B0-----:R-:W-:Y:S01]  /*f460*/  HFMA2.MMA R66, -RZ, RZ, 0, 9.5367431640625e-07 ;  /* 0x00000010ff427435 */ /* 0x001fe200000001ff */
[----:B------:R-:W-:Y:S02]  /*f470*/  MOV R243, R241 ;  /* 0x000000f100f37202 */ /* 0x000fe40000000f00 */
[----:B------:R-:W-:Y:S02]  /*f480*/  MOV R242, 0x1f ;  /* 0x0000001f00f27802 */ /* 0x000fe40000000f00 */
[----:B------:R-:W-:Y:S02]  /*f490*/  MOV R65, 0xffffffff ;  /* 0xffffffff00417802 */ /* 0x000fe40000000f00 */
[----:B------:R-:W-:-:S02]  /*f4a0*/  MOV R64, 0xf4c0 ;  /* 0x0000f4c000407802 */ /* 0x000fc40000000f00 */
[----:B-1234-:R-:W-:Y:S05]  /*f4b0*/  CALL.REL.NOINC `($__internal_108_$__cuda_sm70_shflsync_down) ;  /* 0x000005b000007944 */ /* 0x01efea0003c00000 */
[----:B-1----:R-:W-:Y:S01]  /*f4c0*/  MOV R70, R66 ;  /* 0x0000004200467202 */ /* 0x002fe20000000f00 */
[----:B------:R-:W-:Y:S01]  /*f4d0*/  HFMA2.MMA R66, -RZ, RZ, 0, 9.5367431640625e-07 ;  /* 0x00000010ff427435 */ /* 0x000fe200000001ff */
[----:B------:R-:W-:-:S02]  /*f4e0*/  MOV R243, R68 ;  /* 0x0000004400f37202 */ /* 0x000fc40000000f00 */
[----:B------:R-:W-:Y:S02]  /*f4f0*/  MOV R242, 0x1f ;  /* 0x0000001f00f27802 */ /* 0x000fe40000000f00 */
[----:B------:R-:W-:Y:S02]  /*f500*/  MOV R65, 0xffffffff ;  /* 0xffffffff00417802 */ /* 0x000fe40000000f00 */
[----:B------:R-:W-:Y:S02]  /*f510*/  MOV R64, 0xf530 ;  /* 0x0000f53000407802 */ /* 0x000fe40000000f00 */
[----:B------:R-:W-:Y:S05]  /*f520*/  CALL.REL.NOINC `($__internal_108_$__cuda_sm70_shflsync_down) ;  /* 0x0000054000007944 */ /* 0x000fea0003c00000 */
[----:B-1----:R-:W-:Y:S01]  /*f530*/  MOV R236, R66 ;  /* 0x0000004200ec7202 */ /* 0x002fe20000000f00 */
[----:B------:R-:W-:Y:S01]  /*f540*/  HFMA2.MMA R66, -RZ, RZ, 0, 9.5367431640625e-07 ;  /* 0x00000010ff427435 */ /* 0x000fe200000001ff */
[----:B------:R-:W-:Y:S02]  /*f550*/  MOV R243, R67 ;  /* 0x0000004300f37202 */ /* 0x000fe40000000f00 */
[----:B------:R-:W-:Y:S02]  /*f560*/  MOV R242, 0x1f ;  /* 0x0000001f00f27802 */ /* 0x000fe40000000f00 */
[----:B------:R-:W-:-:S02]  /*f570*/  MOV R65, 0xffffffff ;  /* 0xffffffff00417802 */ /* 0x000fc40000000f00 */
[----:B------:R-:W-:Y:S02]  /*f580*/  MOV R64, 0xf5a0 ;  /* 0x0000f5a000407802 */ /* 0x000fe40000000f00 */
[----:B------:R-:W-:Y:S05]  /*f590*/  CALL.REL.NOINC `($__internal_108_$__cuda_sm70_shflsync_down) ;  /* 0x000004d000007944 */ /* 0x000fea0003c00000 */
[----:B-1----:R-:W-:Y:S05]  /*f5a0*/  BRA `(.L_x_4501) ;  /* 0xffff85b000007947 */ /* 0x002fea000383ffff */
.L_x_4410:
[----:B0-----:R-:W-:Y:S01]  /*f5b0*/  HFMA2.MMA R66, -RZ, RZ, 0, 0 ;  /* 0x00000000ff427435 */ /* 0x001fe200000001ff */
[----:B------:R-:W-:Y:S02]  /*f5c0*/  MOV R64, R71 ;  /* 0x0000004700407202 */ /* 0x000fe40000000f00 */
[----:B------:R-:W-:-:S03]  /*f5d0*/  MOV R65, 0xf5f0 ;  /* 0x0000f5f000417802 */ /* 0x000fc60000000f00 */
[----:B-1234-:R-:W-:Y:S05]  /*f5e0*/  CALL.REL.NOINC `($__internal_109_$__cuda_sm70_shflsync_idx_p) ;  /* 0x000004c000007944 */ /* 0x01efea0003c00000 */
        /* <DEDUP_REMOVED lines=16> */
[----:B------:R-:W-:Y:S01]  /*f6f0*/  HFMA2.MMA R66, -RZ, RZ, 0, 5.9604644775390625e-08 ;  /* 0x00000001ff427435 */ /* 0x000fe200000001ff */
[----:B------:R-:W-:Y:S02]  /*f700*/  MOV R243, R71 ;  /* 0x0000004700f37202 */ /* 0x000fe40000000f00 */
[----:B------:R-:W-:Y:S02]  /*f710*/  MOV R242, 0x1f ;  /* 0x0000001f00f27802 */ /* 0x000fe40000000f00 */
[----:B------:R-:W-:Y:S02]  /*f720*/  MOV R65, 0xffffffff ;  /* 0xffffffff00417802 */ /* 0x000fe40000000f00 */
[----:B------:R-:W-:Y:S02]  /*f730*/  MOV R64, 0xf750 ;  /* 0x0000f75000407802 */ /* 0x000fe40000000f00 */
[----:B0-----:R-:W-:Y:S05]  /*f740*/  CALL.REL.NOINC `($__internal_108_$__cuda_sm70_shflsync_down) ;  /* 0x0000032000007944 */ /* 0x001fea0003c00000 */
[----:B-1----:R-:W-:Y:S01]  /*f750*/  MOV R71, R66 ;  /* 0x0000004200477202 */ /* 0x002fe20000000f00 */
[----:B------:R-:W-:Y:S01]  /*f760*/  HFMA2.MMA R66, -RZ, RZ, 0, 5.9604644775390625e-08 ;  /* 0x00000001ff427435 */ /* 0x000fe200000001ff */
[----:B------:R-:W-:-:S02]  /*f770*/  MOV R243, R241 ;  /* 0x000000f100f37202 */ /* 0x000fc40000000f00 */
[----:B------:R-:W-:Y:S02]  /*f780*/  MOV R242, 0x1f ;  /* 0x0000001f00f27802 */ /* 0x000fe40000000f00 */
[----:B------:R-:W-:Y:S02]  /*f790*/  MOV R65, 0xffffffff ;  /* 0xffffffff00417802 */ /* 0x000fe40000000f00 */
[----:B------:R-:W-:Y:S02]  /*f7a0*/  MOV R64, 0xf7c0 ;  /* 0x0000f7c000407802 */ /* 0x000fe40000000f00 */
[----:B------:R-:W-:Y:S05]  /*f7b0*/  CALL.REL.NOINC `($__internal_108_$__cuda_sm70_shflsync_down) ;  /* 0x000002b000007944 */ /* 0x000fea0003c00000 */
        /* <DEDUP_REMOVED lines=25> */
[----:B------:R-:W-:Y:S05]  /*f950*/  CALL.REL.NOINC `($__internal_109_$__cuda_sm70_shflsync_idx_p) ;  /* 0x0000015000007944 */ /* 0x000fea0003c00000 */
        /* <DEDUP_REMOVED lines=16> */
[----:B0-----:R-:W-:Y:S05]  /*fa60*/  BRA `(.L_x_4502) ;  /* 0xffff831000007947 */ /* 0x001fea000383ffff */
        .weak           $__internal_108_$__cuda_sm70_shflsync_down
        .type           $__internal_108_$__cuda_sm70_shflsync_down,@function
        .size           $__internal_108_$__cuda_sm70_shflsync_down,($__internal_109_$__cuda_sm70_shflsync_idx_p - $__internal_108_$__cuda_sm70_shflsync_down)
$__internal_108_$__cuda_sm70_shflsync_down:
[----:B------:R-:W-:Y:S04]  /*fa70*/  WARPSYNC R65 ;  /* 0x0000004100007348 */ /* 0x000fe80003800000 */
[----:B------:R0:W1:Y:S02]  /*fa80*/  SHFL.DOWN PT, R66, R243, R66, R242 ;  /* 0x08000042f3427389 */ /* 0x00006400000e00f2 */
[----:B0-----:R-:W-:-:S06]  /*fa90*/  HFMA2.MMA R65, -RZ, RZ, 0, 0 ;  /* 0x00000000ff417435 */ /* 0x001fcc00000001ff */
[----:B------:R-:W-:Y:S05]  /*faa0*/  RET.REL.NODEC R64 `(_Z25selective_scan_bwd_kernelI32Selective_Scan_bwd_kernel_traitsILi64ELi16ELb0ELb0ELb1ELb0ELb0EN3c104HalfENS1_7complexIfEEEEv12SSMParamsBwd) ;  /* 0xffff055040007950 */ /* 0x000fea0003c3ffff */
        .weak           $__internal_109_$__cuda_sm70_shflsync_idx_p
        .type           $__internal_109_$__cuda_sm70_shflsync_idx_p,@function
        .size           $__internal_109_$__cuda_sm70_shflsync_idx_p,($__internal_110_$__cuda_sm70_shflsync_up - $__internal_109_$__cuda_sm70_shflsync_idx_p)
$__internal_109_$__cuda_sm70_shflsync_idx_p:
[----:B------:R-:W-:Y:S01]  /*fab0*/  HFMA2.MMA R17, -RZ, RZ, 0, 1.847743988037109375e-06 ;  /* 0x0000001fff117435 */ /* 0x000fe200000001ff */
[----:B------:R-:W-:-:S04]  /*fac0*/  MOV R97, 0xffffffff ;  /* 0xffffffff00617802 */ /* 0x000fc80000000f00 */
[----:B------:R-:W-:Y:S04]  /*fad0*/  WARPSYNC R97 ;  /* 0x0000006100007348 */ /* 0x000fe80003800000 */
[----:B------:R0:W1:Y:S04]  /*fae0*/  SHFL.IDX PT, R66, R64, R66, R17 ;  /* 0x0000004240427389 */ /* 0x00006800000e0011 */
[----:B0-----:R-:W0:Y:S01]  /*faf0*/  S2R R97, SR_LANEID ;  /* 0x0000000000617919 */ /* 0x001e220000000000 */
[----:B------:R-:W-:Y:S01]  /*fb00*/  MOV R64, R65 ;  /* 0x0000004100407202 */ /* 0x000fe20000000f00 */
[----:B------:R-:W-:Y:S01]  /*fb10*/  HFMA2.MMA R65, -RZ, RZ, 0, 0 ;  /* 0x00000000ff417435 */ /* 0x000fe200000001ff */
[----:B------:R-:W-:-:S05]  /*fb20*/  LOP3.LUT R17, R98, 0x1f, RZ, 0xc0, !PT ;  /* 0x0000001f62117812 */ /* 0x000fca00078ec0ff */
[----:B------:R-:W-:Y:S05]  /*fb30*/  RET.REL.NODEC R64 `(_Z25selective_scan_bwd_kernelI32Selective_Scan_bwd_kernel_traitsILi64ELi16ELb0ELb0ELb1ELb0ELb0EN3c104HalfENS1_7complexIfEEEEv12SSMParamsBwd) ;  /* 0xffff04c040007950 */ /* 0x000fea0003c3ffff */
        .weak           $__internal_110_$__cuda_sm70_shflsync_up
        .type           $__internal_110_$__cuda_sm70_shflsync_up,@function
        .size           $__internal_110_$__cuda_sm70_shflsync_up,(.L_x_14542 - $__internal_110_$__cuda_sm70_shflsync_up)
$__internal_110_$__cuda_sm70_shflsync_up:
[----:B------:R-:W-:Y:S01]  /*fb40*/  MOV R65, 0x0 ;  /* 0x0000000000417802 */ /* 0x000fe20000000f00 */
[----:B------:R-:W-:Y:S04]  /*fb50*/  WARPSYNC R69 ;  /* 0x0000004500007348 */ /* 0x000fe80003800000 */
[----:B------:R0:W1:Y:S01]  /*fb60*/  SHFL.UP PT, R69, R212, R209, R210 ;  /* 0x040000d1d4457389 */ /* 0x00006200000e00d2 */
[----:B------:R-:W-:Y:S05]  /*fb70*/  RET.REL.NODEC R64 `(_Z25selective_scan_bwd_kernelI32Selective_Scan_bwd_kernel_traitsILi64ELi16ELb0ELb0ELb1ELb0ELb0EN3c104HalfENS1_7complexIfEEEEv12SSMParamsBwd) ;  /* 0xffff048040007950 */ /* 0x000fea0003c3ffff */
.L_x_4503:
        /* <DEDUP_REMOVED lines=16> */
.L_x_14542:


//--------------------- .text._Z25selective_scan_bwd_kernelI32Selective_Scan_bwd_kernel_traitsILi64ELi16ELb0ELb0ELb1ELb0ELb1EN3c104HalfENS1_7complexIfEEEEv12SSMParamsBwd --------------------------
	.section	.text._Z25selective_scan_bwd_kernelI32Selective_Scan_bwd_kernel_traitsILi64ELi16ELb0ELb0ELb1ELb0ELb1EN3c104HalfENS1_7complexIfEEEEv12SSMParamsBwd,"ax",@progbits
	.sectioninfo	@"SHI_REGISTERS=255"
	.align	128
        .global         _Z25selective_scan_bwd_kernelI32Selective_Scan_bwd_kernel_traitsILi64ELi16ELb0ELb0ELb1ELb0ELb1EN3c104HalfENS1_7complexIfEEEEv12SSMParamsBwd
        .type           _Z25selective_scan_bwd_kernelI32Selective_Scan_bwd_kernel_traitsILi64ELi16ELb0ELb0ELb1ELb0ELb1EN3c104HalfENS1_7complexIfEEEEv12SSMParamsBwd,@function
        .size           _Z25selective_scan_bwd_kernelI32Selective_Scan_bwd_kernel_traitsILi64ELi16ELb0ELb0ELb1ELb0ELb1EN3c104HalfENS1_7complexIfEEEEv12SSMParamsBwd,(.L_x_14545 - _Z25selective_scan_bwd_kernelI32Selective_Scan_bwd_kernel_traitsILi64ELi16ELb0ELb0ELb1ELb0ELb1EN3c104HalfENS1_7complexIfEEEEv12SSMParamsBwd)
        .other          _Z25selective_scan_bwd_kernelI32Selective_Scan_bwd_kernel_traitsILi64ELi16ELb0ELb0ELb1ELb0ELb1EN3c104HalfENS1_7complexIfEEEEv12SSMParamsBwd,@"STO_CUDA_ENTRY STV_DEFAULT"
_Z25selective_scan_bwd_kernelI32Selective_Scan_bwd_kernel_traitsILi64ELi16ELb0ELb0ELb1ELb0ELb1EN3c104HalfENS1_7complexIfEEEEv12SSMParamsBwd:
.text._Z25selective_scan_bwd_kernelI32Selective_Scan_bwd_kernel_traitsILi64ELi16ELb0ELb0ELb1ELb0ELb1EN3c104HalfENS1_7complexIfEEEEv12SSMParamsBwd:
        /* <DEDUP_REMOVED lines=167> */
.L_x_4616:
        /* <DEDUP_REMOVED lines=136> */
[----:B------:R-:W-:Y:S01]  /*12f0*/  ISETP.GE.AND P3, PT, R10, R69, PT ;  /* 0x000000450a00720c */ /* 0x000fe20003f66270 */
[----:B---3--:R-:W-:Y:S04]  /*1300*/  STS.U16 [R252], R5 ;  /* 0x00000005fc007388 */ /* 0x008fe80000000400 */
[----:B----4-:R1:W-:Y:S02]  /*1310*/  STS.U16 [R251+0x40], R4 ;  /* 0x00004004fb007388 */ /* 0x0103e40000000400 */
[----:B-1----:R-:W-:-:S02]  /*1320*/  LEA R4, R97, R80, 0x4 ;  /* 0x0000005061047211 */ /* 0x002fc400078e20ff */
[----:B-----5:R-:W-:Y:S04]  /*1330*/  STS.U16 [R250+0x80], R7 ;  /* 0x00008007fa007388 */ /* 0x020fe80000000400 */
[----:B--2---:R1:W-:Y:S04]  /*1340*/  STS.U16 [R249+0xc0], R34 ;  /* 0x0000c022f9007388 */ /* 0x0043e80000000400 */
[----:B------:R-:W-:Y:S01]  /*1350*/  STS.U16 [R248+0x100], R9 ;  /* 0x00010009f8007388 */ /* 0x000fe20000000400 */
[----:B------:R-:W-:-:S03]  /*1360*/  LEA.HI.SX32 R93, R4, R4, 0x1b ;  /* 0x00000004045d7211 */ /* 0x000fc600078fdaff */
[----:B------:R2:W-:Y:S04]  /*1370*/  STS.U16 [R237+0x140], R36 ;  /* 0x00014024ed007388 */ /* 0x0005e80000000400 */
[----:B------:R-:W-:Y:S04]  /*1380*/  STS.U16 [R236+0x180], R11 ;  /* 0x0001800bec007388 */ /* 0x000fe80000000400 */
[----:B------:R3:W-:Y:S04]  /*1390*/  STS.U16 [R235+0x1c0], R38 ;  /* 0x0001c026eb007388 */ /* 0x0007e80000000400 */
[----:B------:R-:W-:Y:S01]  /*13a0*/  STS.U16 [R234+0x200], R13 ;  /* 0x0002000dea007388 */ /* 0x000fe20000000400 */
[----:B------:R-:W-:-:S03]  /*13b0*/  SHF.L.U32 R93, R93, 0x1, RZ ;  /* 0x000000015d5d7819 */ /* 0x000fc600000006ff */
        /* <DEDUP_REMOVED lines=24> */
[----:B------:R-:W-:-:S03]  /*1540*/  PRMT R5, RZ, 0x7610, R5 ;  /* 0x00007610ff057816 */ /* 0x000fc60000000005 */
[----:B------:R-:W-:Y:S01]  /*1550*/  BAR.SYNC.DEFER_BLOCKING 0x0 ;  /* 0x0000000000007b1d */ /* 0x000fe20000010000 */
[----:B-1----:R-:W-:Y:S02]  /*1560*/  PRMT R34, RZ, 0x7610, R34 ;  /* 0x00007610ff227816 */ /* 0x002fe40000000022 */
[----:B------:R-:W-:Y:S02]  /*1570*/  PRMT R7, RZ, 0x7610, R7 ;  /* 0x00007610ff077816 */ /* 0x000fe40000000007 */
[----:B--2---:R-:W-:Y:S02]  /*1580*/  PRMT R36, RZ, 0x7610, R36 ;  /* 0x00007610ff247816 */ /* 0x004fe40000000024 */
[----:B------:R-:W-:Y:S02]  /*1590*/  PRMT R9, RZ, 0x7610, R9 ;  /* 0x00007610ff097816 */ /* 0x000fe40000000009 */
[----:B---3--:R-:W-:Y:S02]  /*15a0*/  PRMT R38, RZ, 0x7610, R38 ;  /* 0x00007610ff267816 */ /* 0x008fe40000000026 */
[----:B------:R-:W-:-:S02]  /*15b0*/  PRMT R11, RZ, 0x7610, R11 ;  /* 0x00007610ff0b7816 */ /* 0x000fc4000000000b */
[----:B----4-:R-:W-:Y:S02]  /*15c0*/  PRMT R40, RZ, 0x7610, R40 ;  /* 0x00007610ff287816 */ /* 0x010fe40000000028 */
[----:B------:R-:W-:Y:S01]  /*15d0*/  PRMT R13, RZ, 0x7610, R13 ;  /* 0x00007610ff0d7816 */ /* 0x000fe2000000000d */
[----:B------:R1:W2:Y:S01]  /*15e0*/  @!P2 LDG.E.U16 R5, [R2.64] ;  /* 0x000000200205a981 */ /* 0x0002a2000c1e1500 */
[----:B------:R-:W-:-:S03]  /*15f0*/  ISETP.GE.AND P2, PT, R12, R69, PT ;  /* 0x000000450c00720c */ /* 0x000fc60003f46270 */
[----:B------:R1:W3:Y:S01]  /*1600*/  @!P1 LDG.E.U16 R34, [R2.64+0x40] ;  /* 0x0000402002229981 */ /* 0x0002e2000c1e1500 */
[----:B------:R-:W-:-:S03]  /*1610*/  ISETP.GE.AND P1, PT, R14, R69, PT ;  /* 0x000000450e00720c */ /* 0x000fc60003f26270 */
[----:B------:R1:W4:Y:S01]  /*1620*/  @!P0 LDG.E.U16 R7, [R2.64+0x80] ;  /* 0x0000802002078981 */ /* 0x000322000c1e1500 */
        /* <DEDUP_REMOVED lines=12> */
[----:B------:R-:W-:Y:S02]  /*16f0*/  ISETP.GE.AND P1, PT, R28, R69, PT ;  /* 0x000000451c00720c */ /* 0x000fe40003f26270 */
[----:B-----5:R-:W-:Y:S02]  /*1700*/  PRMT R42, RZ, 0x7610, R42 ;  /* 0x00007610ff2a7816 */ /* 0x020fe4000000002a */
[----:B------:R-:W-:Y:S02]  /*1710*/  PRMT R4, RZ, 0x7610, R4 ;  /* 0x00007610ff047816 */ /* 0x000fe40000000004 */
[----:B0-----:R-:W-:Y:S02]  /*1720*/  PRMT R44, RZ, 0x7610, R44 ;  /* 0x00007610ff2c7816 */ /* 0x001fe4000000002c */
        /* <DEDUP_REMOVED lines=14> */
[----:B-1----:R-:W-:Y:S02]  /*1810*/  LEA R2, P0, R96, UR20, 0x1 ;  /* 0x0000001460027c11 */ /* 0x002fe4000f8008ff */
        /* <DEDUP_REMOVED lines=16> */
[----:B--2---:R-:W-:Y:S04]  /*1920*/  STS.U16 [R252], R5 ;  /* 0x00000005fc007388 */ /* 0x004fe80000000400 */
[----:B---3--:R-:W-:Y:S04]  /*1930*/  STS.U16 [R251+0x40], R34 ;  /* 0x00004022fb007388 */ /* 0x008fe80000000400 */
[----:B----4-:R-:W-:Y:S04]  /*1940*/  STS.U16 [R250+0x80], R7 ;  /* 0x00008007fa007388 */ /* 0x010fe80000000400 */
[----:B------:R-:W-:Y:S04]  /*1950*/  STS.U16 [R249+0xc0], R36 ;  /* 0x0000c024f9007388 */ /* 0x000fe80000000400 */
[----:B------:R-:W-:Y:S04]  /*1960*/  STS.U16 [R248+0x100], R9 ;  /* 0x00010009f8007388 */ /* 0x000fe80000000400 */
[----:B------:R0:W-:Y:S04]  /*1970*/  STS.U16 [R237+0x140], R38 ;  /* 0x00014026ed007388 */ /* 0x0001e80000000400 */
[----:B------:R-:W-:Y:S04]  /*1980*/  STS.U16 [R236+0x180], R11 ;  /* 0x0001800bec007388 */ /* 0x000fe80000000400 */
[----:B------:R1:W-:Y:S04]  /*1990*/  STS.U16 [R235+0x1c0], R40 ;  /* 0x0001c028eb007388 */ /* 0x0003e80000000400 */
[----:B------:R-:W-:Y:S04]  /*19a0*/  STS.U16 [R234+0x200], R13 ;  /* 0x0002000dea007388 */ /* 0x000fe80000000400 */
[----:B-----5:R2:W-:Y:S04]  /*19b0*/  STS.U16 [R233+0x240], R42 ;  /* 0x0002402ae9007388 */ /* 0x0205e80000000400 */
        /* <DEDUP_REMOVED lines=26> */
[----:B--2---:R-:W-:Y:S02]  /*1b60*/  PRMT R42, RZ, 0x7610, R42 ;  /* 0x00007610ff2a7816 */ /* 0x004fe4000000002a */
[----:B---3--:R-:W-:Y:S01]  /*1b70*/  PRMT R44, RZ, 0x7610, R44 ;  /* 0x00007610ff2c7816 */ /* 0x008fe2000000002c */
[----:B------:R0:W2:Y:S01]  /*1b80*/  @!P2 LDG.E.U16 R39, [R2.64] ;  /* 0x000000200227a981 */ /* 0x0000a2000c1e1500 */
[----:B------:R-:W-:-:S03]  /*1b90*/  ISETP.GE.AND P2, PT, R12, R69, PT ;  /* 0x000000450c00720c */ /* 0x000fc60003f46270 */
[----:B------:R0:W3:Y:S01]  /*1ba0*/  @!P1 LDG.E.U16 R38, [R2.64+0x40] ;  /* 0x0000402002269981 */ /* 0x0000e2000c1e1500 */
        /* <DEDUP_REMOVED lines=14> */
[-C--:B------:R-:W-:Y:S02]  /*1c90*/  ISETP.GE.AND P1, PT, R28, R69.reuse, PT ;  /* 0x000000451c00720c */ /* 0x080fe40003f26270 */
[----:B----4-:R-:W-:Y:S01]  /*1ca0*/  PRMT R46, RZ, 0x7610, R46 ;  /* 0x00007610ff2e7816 */ /* 0x010fe2000000002e */
[----:B------:R0:W4:Y:S04]  /*1cb0*/  @!P4 LDG.E.U16 R50, [R2.64+0x280] ;  /* 0x000280200232c981 */ /* 0x000128000c1e1500 */
[----:B------:R0:W4:Y:S04]  /*1cc0*/  @!P6 LDG.E.U16 R52, [R2.64+0x2c0] ;  /* 0x0002c0200234e981 */ /* 0x000128000c1e1500 */
[----:B------:R0:W4:Y:S04]  /*1cd0*/  @!P0 LDG.E.U16 R46, [R2.64+0x240] ;  /* 0x00024020022e8981 */ /* 0x000128000c1e1500 */
[----:B------:R0:W4:Y:S04]  /*1ce0*/  @!P5 LDG.E.U16 R51, [R2.64+0x300] ;  /* 0x000300200233d981 */ /* 0x000128000c1e1500 */
[----:B------:R0:W4:Y:S04]  /*1cf0*/  @!P3 LDG.E.U16 R54, [R2.64+0x340] ;  /* 0x000340200236b981 */ /* 0x000128000c1e1500 */
[----:B------:R0:W4:Y:S04]  /*1d00*/  @!P2 LDG.E.U16 R53, [R2.64+0x380] ;  /* 0x000380200235a981 */ /* 0x000128000c1e1500 */
[----:B------:R0:W4:Y:S01]  /*1d10*/  @!P1 LDG.E.U16 R58, [R2.64+0x3c0] ;  /* 0x0003c020023a9981 */ /* 0x000122000c1e1500 */
        /* <DEDUP_REMOVED lines=26> */
[----:B------:R-:W-:-:S02]  /*1ec0*/  ULDC.64 UR36, c[0x0][0x208] ;  /* 0x0000820000247ab9 */ /* 0x000fc40000000a00 */
[----:B------:R-:W-:Y:S01]  /*1ed0*/  UIADD3 UR9, UR9, UR27, URZ ;  /* 0x0000001b09097290 */ /* 0x000fe2000fffe03f */
[----:B------:R-:W-:Y:S01]  /*1ee0*/  @!P0 IMAD.WIDE.U32 R4, R49, c[0x0][0x208], R4 ;  /* 0x0000820031048a25 */ /* 0x000fe200078e0004 */
[----:B------:R-:W-:Y:S02]  /*1ef0*/  UIMAD UR7, UR11, UR36, URZ ;  /* 0x000000240b0772a4 */ /* 0x000fe4000f8e023f */
[----:B------:R-:W-:Y:S01]  /*1f00*/  UIMAD UR26, UR26, -0x400, URZ ;  /* 0xfffffc001a1a78a4 */ /* 0x000fe2000f8e023f */
[----:B------:R-:W-:Y:S01]  /*1f10*/  @!P0 IMAD.WIDE.U32 R2, R35, c[0x0][0x1f8], R2 ;  /* 0x00007e0023028a25 */ /* 0x000fe200078e0002 */
[----:B------:R-:W-:Y:S02]  /*1f20*/  UIMAD.WIDE.U32 UR8, UR10, UR36, UR8 ;  /* 0x000000240a0872a5 */ /* 0x000fe4000f8e0008 */
[----:B------:R-:W-:Y:S01]  /*1f30*/  UIMAD UR7, UR10, UR37, UR7 ;  /* 0x000000250a0772a4 */ /* 0x000fe2000f8e0207 */
[C---:B------:R-:W-:Y:S01]  /*1f40*/  @!P0 IADD3 R55, P2, R96.reuse, R4, RZ ;  /* 0x0000000460378210 */ /* 0x040fe20007f5e0ff */
[----:B------:R-:W-:Y:S01]  /*1f50*/  USHF.R.S32.HI UR27, URZ, 0x1f, UR26 ;  /* 0x0000001f3f1b7899 */ /* 0x000fe2000801141a */
[----:B------:R-:W-:Y:S01]  /*1f60*/  @!P0 IADD3 R49, P1, R96, R2, RZ ;  /* 0x0000000260318210 */ /* 0x000fe20007f3e0ff */
[----:B------:R-:W-:-:S02]  /*1f70*/  UIADD3 UR37, UP0, UR26, UR34, URZ ;  /* 0x000000221a257290 */ /* 0x000fc4000ff1e03f */
[----:B------:R-:W-:Y:S01]  /*1f80*/  UIADD3 UR36, UP1, UR26, UR8, URZ ;  /* 0x000000081a247290 */ /* 0x000fe2000ff3e03f */
[C---:B------:R-:W-:Y:S01]  /*1f90*/  @!P0 IADD3.X R56, R138.reuse, UR7, R5, P2, !PT ;  /* 0x000000078a388c10 */ /* 0x040fe200097fe405 */
[----:B------:R-:W-:Y:S01]  /*1fa0*/  UIADD3.X UR34, UR27, UR38, UR35, UP0, !UPT ;  /* 0x000000261b227290 */ /* 0x000fe200087fe423 */
[----:B------:R-:W-:Y:S01]  /*1fb0*/  @!P0 IADD3.X R60, R138, UR38, R3, P1, !PT ;  /* 0x000000268a3c8c10 */ /* 0x000fe20008ffe403 */
[----:B------:R-:W-:Y:S01]  /*1fc0*/  UIADD3.X UR8, UR27, UR7, UR9, UP1, !UPT ;  /* 0x000000071b087290 */ /* 0x000fe20008ffe409 */
[C---:B------:R-:W-:Y:S02]  /*1fd0*/  LEA R2, P2, R96.reuse, c[0x0][0x258], 0x1 ;  /* 0x0000960060027a11 */ /* 0x040fe400078408ff */
[----:B------:R-:W-:Y:S02]  /*1fe0*/  LEA R34, P1, R96, c[0x0][0x268], 0x1 ;  /* 0x00009a0060227a11 */ /* 0x000fe400078208ff */
[----:B------:R-:W-:Y:S02]  /*1ff0*/  MOV R35, UR37 ;  /* 0x0000002500237c02 */ /* 0x000fe40008000f00 */
[----:B------:R-:W-:-:S02]  /*2000*/  MOV R57, UR36 ;  /* 0x0000002400397c02 */ /* 0x000fc40008000f00 */
[C-C-:B------:R-:W-:Y:S02]  /*2010*/  LEA.HI.X R3, R96.reuse, c[0x0][0x25c], R138.reuse, 0x1, P2 ;  /* 0x0000970060037a11 */ /* 0x140fe400010f0c8a */
[----:B------:R-:W-:Y:S02]  /*2020*/  LEA.HI.X R5, R96, c[0x0][0x26c], R138, 0x1, P1 ;  /* 0x00009b0060057a11 */ /* 0x000fe400008f0c8a */
[----:B------:R-:W-:Y:S02]  /*2030*/  LEA R34, P2, R35, R34, 0x1 ;  /* 0x0000002223227211 */ /* 0x000fe400078408ff */
[----:B------:R-:W-:Y:S02]  /*2040*/  MOV R62, UR34 ;  /* 0x00000022003e7c02 */ /* 0x000fe40008000f00 */
[----:B------:R-:W-:Y:S01]  /*2050*/  MOV R64, UR8 ;  /* 0x0000000800407c02 */ /* 0x000fe20008000f00 */
[----:B------:R-:W-:Y:S01]  /*2060*/  ULDC.64 UR8, c[0x0][0x2e8] ;  /* 0x0000ba0000087ab9 */ /* 0x000fe20000000a00 */
[----:B------:R-:W-:-:S02]  /*2070*/  LEA R2, P4, R57, R2, 0x1 ;  /* 0x0000000239027211 */ /* 0x000fc400078808ff */
[----:B------:R-:W-:Y:S02]  /*2080*/  @!P0 LEA R4, P3, R55, c[0x0][0x258], 0x1 ;  /* 0x0000960037048a11 */ /* 0x000fe400078608ff */
[----:B------:R-:W-:Y:S02]  /*2090*/  LEA.HI.X R35, R35, R5, R62, 0x1, P2 ;  /* 0x0000000523237211 */ /* 0x000fe400010f0c3e */
[----:B------:R-:W-:Y:S02]  /*20a0*/  LEA.HI.X R3, R57, R3, R64, 0x1, P4 ;  /* 0x0000000339037211 */ /* 0x000fe400020f0c40 */
[----:B------:R-:W-:Y:S02]  /*20b0*/  @!P0 LEA.HI.X R5, R55, c[0x0][0x25c], R56, 0x1, P3 ;  /* 0x0000970037058a11 */ /* 0x000fe400018f0c38 */
[----:B-----5:R-:W-:-:S04]  /*20c0*/  @!P0 LEA R48, P1, R49, c[0x0][0x268], 0x1 ;  /* 0x00009a0031308a11 */ /* 0x020fc800078208ff */
[----:B------:R-:W-:Y:S02]  /*20d0*/  @!P0 LEA.HI.X R49, R49, c[0x0][0x26c], R60, 0x1, P1 ;  /* 0x00009b0031318a11 */ /* 0x000fe400008f0c3c */
[-C--:B------:R-:W-:Y:S02]  /*20e0*/  ISETP.GE.AND P1, PT, R32, R69.reuse, PT ;  /* 0x000000452000720c */ /* 0x080fe40003f26270 */
[----:B------:R-:W-:Y:S02]  /*20f0*/  PRMT R55, RZ, 0x7610, R55 ;  /* 0x00007610ff377816 */ /* 0x000fe40000000037 */
        /* <DEDUP_REMOVED lines=8> */
[----:B------:R-:W-:-:S02]  /*2180*/  PRMT R57, RZ, 0x7610, R57 ;  /* 0x00007610ff397816 */ /* 0x000fc40000000039 */
[----:B------:R-:W-:Y:S01]  /*2190*/  PRMT R70, RZ, 0x7610, R70 ;  /* 0x00007610ff467816 */ /* 0x000fe20000000046 */
[----:B--2---:R-:W-:Y:S04]  /*21a0*/  STS.U16 [R252], R39 ;  /* 0x00000027fc007388 */ /* 0x004fe80000000400 */
        /* <DEDUP_REMOVED lines=36> */
[----:B------:R-:W-:-:S13]  /*23f0*/  ISETP.GE.AND P1, PT, R12, R69, PT ;  /* 0x000000450c00720c */ /* 0x000fda0003f26270 */
        /* <DEDUP_REMOVED lines=61> */
[----:B------:R-:W-:Y:S04]  /*27d0*/  LDS.U16 R34, [R93] ;  /* 0x000000005d227984 */ /* 0x000fe80000000400 */
[----:B------:R-:W3:Y:S04]  /*27e0*/  LDS.U16 R35, [R93+0x2] ;  /* 0x000002005d237984 */ /* 0x000ee80000000400 */
[----:B------:R-:W4:Y:S04]  /*27f0*/  LDS.U16 R43, [R93+0x4] ;  /* 0x000004005d2b7984 */ /* 0x000f280000000400 */
[----:B------:R-:W2:Y:S04]  /*2800*/  LDS.U16 R45, [R93+0x6] ;  /* 0x000006005d2d7984 */ /* 0x000ea80000000400 */
[----:B------:R-:W0:Y:S04]  /*2810*/  LDS.U16 R47, [R93+0x8] ;  /* 0x000008005d2f7984 */ /* 0x000e280000000400 */
[----:B------:R-:W0:Y:S04]  /*2820*/  LDS.U16 R48, [R93+0xa] ;  /* 0x00000a005d307984 */ /* 0x000e280000000400 */
[----:B------:R-:W0:Y:S04]  /*2830*/  LDS.U16 R49, [R93+0xc] ;  /* 0x00000c005d317984 */ /* 0x000e280000000400 */
[----:B------:R-:W1:Y:S04]  /*2840*/  LDS.U16 R50, [R93+0xe] ;  /* 0x00000e005d327984 */ /* 0x000e680000000400 */
[----:B------:R-:W1:Y:S04]  /*2850*/  LDS.U16 R51, [R93+0x10] ;  /* 0x000010005d337984 */ /* 0x000e680000000400 */
[----:B------:R-:W1:Y:S04]  /*2860*/  LDS.U16 R52, [R93+0x12] ;  /* 0x000012005d347984 */ /* 0x000e680000000400 */
[----:B------:R-:W1:Y:S04]  /*2870*/  LDS.U16 R54, [R93+0x14] ;  /* 0x000014005d367984 */ /* 0x000e680000000400 */
[----:B------:R-:W-:Y:S04]  /*2880*/  LDS.U16 R55, [R93+0x16] ;  /* 0x000016005d377984 */ /* 0x000fe80000000400 */
[----:B------:R-:W1:Y:S04]  /*2890*/  LDS.U16 R57, [R93+0x18] ;  /* 0x000018005d397984 */ /* 0x000e680000000400 */
[----:B------:R-:W1:Y:S04]  /*28a0*/  LDS.U16 R58, [R93+0x1a] ;  /* 0x00001a005d3a7984 */ /* 0x000e680000000400 */
[----:B------:R-:W2:Y:S04]  /*28b0*/  LDS.U16 R59, [R93+0x1c] ;  /* 0x00001c005d3b7984 */ /* 0x000ea80000000400 */
[----:B------:R-:W3:Y:S04]  /*28c0*/  LDS.U16 R66, [R93+0x1e] ;  /* 0x00001e005d427984 */ /* 0x000ee80000000400 */
[----:B------:R-:W-:Y:S01]  /*28d0*/  BAR.SYNC.DEFER_BLOCKING 0x0 ;  /* 0x0000000000007b1d */ /* 0x000fe20000010000 */
[----:B0-----:R-:W-:-:S05]  /*28e0*/  PRMT R60, RZ, 0x7610, R60 ;  /* 0x00007610ff3c7816 */ /* 0x001fca000000003c */
[----:B------:R0:W5:Y:S01]  /*28f0*/  @!P0 LDG.E.U16 R61, [R4.64] ;  /* 0x00000020043d8981 */ /* 0x000162000c1e1500 */
[----:B------:R-:W-:-:S03]  /*2900*/  ISETP.GE.AND P0, PT, R32, R69, PT ;  /* 0x000000452000720c */ /* 0x000fc60003f06270 */
[----:B------:R0:W5:Y:S01]  /*2910*/  @!P1 LDG.E.U16 R60, [R2.64+-0x7c0] ;  /* 0xfff84020023c9981 */ /* 0x000162000c1e1500 */
[----:B------:R-:W-:Y:S02]  /*2920*/  ISETP.GE.AND P1, PT, R0, R69, PT ;  /* 0x000000450000720c */ /* 0x000fe40003f26270 */
[----:B-1----:R-:W-:Y:S01]  /*2930*/  PRMT R62, RZ, 0x7610, R62 ;  /* 0x00007610ff3e7816 */ /* 0x002fe2000000003e */
[----:B------:R1:W5:Y:S01]  /*2940*/  @!P2 LDG.E.U16 R106, [R2.64+-0x540] ;  /* 0xfffac020026aa981 */ /* 0x000362000c1e1500 */
[----:B--2---:R-:W-:-:S03]  /*2950*/  PRMT R70, RZ, 0x7610, R70 ;  /* 0x00007610ff467816 */ /* 0x004fc60000000046 */
[----:B------:R1:W2:Y:S04]  /*2960*/  @!P3 LDG.E.U16 R101, [R2.64+-0x500] ;  /* 0xfffb00200265b981 */ /* 0x0002a8000c1e1500 */
[----:B------:R1:W2:Y:S01]  /*2970*/  @!P0 LDG.E.U16 R67, [R2.64+-0x780] ;  /* 0xfff8802002438981 */ /* 0x0002a2000c1e1500 */
[----:B------:R-:W-:-:S03]  /*2980*/  ISETP.GE.AND P0, PT, R6, R69, PT ;  /* 0x000000450600720c */ /* 0x000fc60003f06270 */
[----:B------:R1:W2:Y:S01]  /*2990*/  @!P1 LDG.E.U16 R62, [R2.64+-0x740] ;  /* 0xfff8c020023e9981 */ /* 0x0002a2000c1e1500 */
[----:B------:R-:W-:-:S03]  /*29a0*/  ISETP.GE.AND P1, PT, R8, R69, PT ;  /* 0x000000450800720c */ /* 0x000fc60003f26270 */
[----:B------:R1:W2:Y:S04]  /*29b0*/  @!P4 LDG.E.U16 R108, [R2.64+-0x4c0] ;  /* 0xfffb4020026cc981 */ /* 0x0002a8000c1e1500 */
[----:B------:R1:W2:Y:S04]  /*29c0*/  @!P5 LDG.E.U16 R103, [R2.64+-0x480] ;  /* 0xfffb80200267d981 */ /* 0x0002a8000c1e1500 */
[----:B------:R1:W2:Y:S01]  /*29d0*/  @!P0 LDG.E.U16 R71, [R2.64+-0x700] ;  /* 0xfff9002002478981 */ /* 0x0002a2000c1e1500 */
[-C--:B------:R-:W-:Y:S02]  /*29e0*/  ISETP.GE.AND P0, PT, R10, R69.reuse, PT ;  /* 0x000000450a00720c */ /* 0x080fe40003f06270 */
[----:B0-----:R-:W-:Y:S01]  /*29f0*/  PRMT R5, RZ, 0x7610, R5 ;  /* 0x00007610ff057816 */ /* 0x001fe20000000005 */
[----:B------:R1:W2:Y:S01]  /*2a00*/  @!P1 LDG.E.U16 R70, [R2.64+-0x6c0] ;  /* 0xfff9402002469981 */ /* 0x0002a2000c1e1500 */
[----:B------:R-:W-:-:S03]  /*2a10*/  ISETP.GE.AND P1, PT, R12, R69, PT ;  /* 0x000000450c00720c */ /* 0x000fc60003f26270 */
[----:B------:R1:W2:Y:S06]  /*2a20*/  @!P6 LDG.E.U16 R110, [R2.64+-0x440] ;  /* 0xfffbc020026ee981 */ /* 0x0002ac000c1e1500 */
[----:B------:R1:W2:Y:S01]  /*2a30*/  @!P0 LDG.E.U16 R5, [R2.64+-0x680] ;  /* 0xfff9802002058981 */ /* 0x0002a2000c1e1500 */
[----:B------:R-:W-:Y:S02]  /*2a40*/  ISETP.GE.AND P0, PT, R14, R69, PT ;  /* 0x000000450e00720c */ /* 0x000fe40003f06270 */
[----:B------:R-:W-:-:S06]  /*2a50*/  PRMT R4, RZ, 0x7610, R4 ;  /* 0x00007610ff047816 */ /* 0x000fcc0000000004 */
[----:B------:R1:W2:Y:S01]  /*2a60*/  @!P1 LDG.E.U16 R4, [R2.64+-0x640] ;  /* 0xfff9c02002049981 */ /* 0x0002a2000c1e1500 */
[----:B------:R-:W-:-:S04]  /*2a70*/  ISETP.NE.AND P1, PT, R73, RZ, PT ;  /* 0x000000ff4900720c */ /* 0x000fc80003f25270 */
[----:B------:R1:W2:Y:S01]  /*2a80*/  @!P0 LDG.E.U16 R75, [R2.64+-0x600] ;  /* 0xfffa0020024b8981 */ /* 0x0002a2000c1e1500 */
[----:B------:R-:W-:-:S08]  /*2a90*/  ISETP.GE.AND P0, PT, R16, R69, PT ;  /* 0x000000451000720c */ /* 0x000fd00003f06270 */
[----:B------:R1:W2:Y:S05]  /*2aa0*/  @!P1 LDG.E.U16 R104, [R2.64+-0x580] ;  /* 0xfffa802002689981 */ /* 0x0002aa000c1e1500 */
[----:B------:R1:W2:Y:S01]  /*2ab0*/  @!P0 LDG.E.U16 R76, [R2.64+-0x5c0] ;  /* 0xfffa4020024c8981 */ /* 0x0002a2000c1e1500 */
[----:B---3--:R-:W-:Y:S02]  /*2ac0*/  HADD2.F32 R35, -RZ, R35.H0_H0 ;  /* 0x20000023ff237230 */ /* 0x008fe40000004100 */
[----:B------:R-:W-:Y:S02]  /*2ad0*/  HADD2.F32 R34, -RZ, R34.H0_H0 ;  /* 0x20000022ff227230 */ /* 0x000fe40000004100 */
[----:B----4-:R-:W-:Y:S01]  /*2ae0*/  HADD2.F32 R43, -RZ, R43.H0_H0 ;  /* 0x2000002bff2b7230 */ /* 0x010fe20000004100 */
[----:B------:R-:W-:-:S02]  /*2af0*/  FMUL.FTZ R74, R35, -1.4426950216293334961 ;  /* 0xbfb8aa3b234a7820 */ /* 0x000fc40000410000 */
[----:B------:R-:W-:Y:S02]  /*2b00*/  FMUL.FTZ R73, R34, -1.4426950216293334961 ;  /* 0xbfb8aa3b22497820 */ /* 0x000fe40000410000 */
[----:B------:R-:W-:Y:S02]  /*2b10*/  FMUL.FTZ R105, R43, -1.4426950216293334961 ;  /* 0xbfb8aa3b2b697820 */ /* 0x000fe40000410000 */
[----:B------:R-:W0:Y:S01]  /*2b20*/  MUFU.EX2 R74, R74 ;  /* 0x0000004a004a7308 */ /* 0x000e220000000800 */
[----:B------:R-:W-:-:S07]  /*2b30*/  HADD2.F32 R45, -RZ, R45.H0_H0 ;  /* 0x2000002dff2d7230 */ /* 0x000fce0000004100 */
[----:B------:R-:W3:Y:S01]  /*2b40*/  MUFU.EX2 R73, R73 ;  /* 0x0000004900497308 */ /* 0x000ee20000000800 */
[----:B------:R-:W-:Y:S01]  /*2b50*/  HADD2.F32 R47, -RZ, R47.H0_H0 ;  /* 0x2000002fff2f7230 */ /* 0x000fe20000004100 */
[----:B-1----:R-:W-:-:S06]  /*2b60*/  FMUL.FTZ R2, R45, -1.4426950216293334961 ;  /* 0xbfb8aa3b2d027820 */ /* 0x002fcc0000410000 */
[----:B------:R-:W-:Y:S01]  /*2b70*/  MUFU.EX2 R105, R105 ;  /* 0x0000006900697308 */ /* 0x000fe20000000800 */
[----:B------:R-:W-:Y:S02]  /*2b80*/  FMUL.FTZ R3, R47, -1.4426950216293334961 ;  /* 0xbfb8aa3b2f037820 */ /* 0x000fe40000410000 */
[----:B0-----:R-:W-:-:S05]  /*2b90*/  FADD.FTZ R74, R74, 1 ;  /* 0x3f8000004a4a7421 */ /* 0x001fca0000010000 */
[----:B------:R-:W0:Y:S01]  /*2ba0*/  MUFU.EX2 R2, R2 ;  /* 0x0000000200027308 */ /* 0x000e220000000800 */
[----:B---3--:R-:W-:-:S07]  /*2bb0*/  FADD.FTZ R73, R73, 1 ;  /* 0x3f80000049497421 */ /* 0x008fce0000010000 */
[----:B------:R-:W1:Y:S08]  /*2bc0*/  MUFU.EX2 R3, R3 ;  /* 0x0000000300037308 */ /* 0x000e700000000800 */
[----:B------:R-:W-:Y:S01]  /*2bd0*/  MUFU.RCP R74, R74 ;  /* 0x0000004a004a7308 */ /* 0x000fe20000001000 */
[----:B------:R-:W-:Y:S01]  /*2be0*/  HADD2.F32 R48, -RZ, R48.H0_H0 ;  /* 0x20000030ff307230 */ /* 0x000fe20000004100 */
[----:B0-----:R-:W-:-:S06]  /*2bf0*/  FADD.FTZ R2, R2, 1 ;  /* 0x3f80000002027421 */ /* 0x001fcc0000010000 */
[----:B------:R-:W-:Y:S01]  /*2c00*/  MUFU.RCP R73, R73 ;  /* 0x0000004900497308 */ /* 0x000fe20000001000 */
[----:B------:R-:W-:Y:S01]  /*2c10*/  FMUL.FTZ R107, R48, -1.4426950216293334961 ;  /* 0xbfb8aa3b306b7820 */ /* 0x000fe20000410000 */
[----:B------:R-:W-:Y:S01]  /*2c20*/  HADD2.F32 R63, -RZ, R63.H0_H0 ;  /* 0x2000003fff3f7230 */ /* 0x000fe20000004100 */
[----:B-1----:R-:W-:Y:S01]  /*2c30*/  FADD.FTZ R3, R3, 1 ;  /* 0x3f80000003037421 */ /* 0x002fe20000010000 */
[----:B------:R-:W-:Y:S02]  /*2c40*/  HADD2.F32 R65, -RZ, R65.H0_H0 ;  /* 0x20000041ff417230 */ /* 0x000fe40000004100 */
[----:B------:R-:W-:Y:S02]  /*2c50*/  HADD2.F32 R49, -RZ, R49.H0_H0 ;  /* 0x20000031ff317230 */ /* 0x000fe40000004100 */
[----:B------:R-:W-:Y:S03]  /*2c60*/  MUFU.EX2 R107, R107 ;  /* 0x0000006b006b7308 */ /* 0x000fe60000000800 */
[----:B------:R-:W-:Y:S01]  /*2c70*/  FMUL.FTZ R109, R49, -1.4426950216293334961 ;  /* 0xbfb8aa3b316d7820 */ /* 0x000fe20000410000 */
[----:B------:R-:W-:-:S02]  /*2c80*/  HADD2.F32 R50, -RZ, R50.H0_H0 ;  /* 0x20000032ff327230 */ /* 0x000fc40000004100 */
[----:B------:R-:W-:Y:S02]  /*2c90*/  HADD2.F32 R51, -RZ, R51.H0_H0 ;  /* 0x20000033ff337230 */ /* 0x000fe40000004100 */
[----:B------:R-:W-:Y:S01]  /*2ca0*/  HADD2.F32 R52, -RZ, R52.H0_H0 ;  /* 0x20000034ff347230 */ /* 0x000fe20000004100 */
[----:B------:R-:W-:Y:S01]  /*2cb0*/  MUFU.EX2 R109, R109 ;  /* 0x0000006d006d7308 */ /* 0x000fe20000000800 */
[----:B------:R-:W-:Y:S02]  /*2cc0*/  FMUL.FTZ R111, R50, -1.4426950216293334961 ;  /* 0xbfb8aa3b326f7820 */ /* 0x000fe40000410000 */
[----:B------:R-:W-:Y:S02]  /*2cd0*/  FMUL.FTZ R112, R51, -1.4426950216293334961 ;  /* 0xbfb8aa3b33707820 */ /* 0x000fe40000410000 */
[----:B------:R-:W-:-:S03]  /*2ce0*/  FMUL.FTZ R113, R52, -1.4426950216293334961 ;  /* 0xbfb8aa3b34717820 */ /* 0x000fc60000410000 */
[----:B------:R-:W-:Y:S01]  /*2cf0*/  MUFU.EX2 R111, R111 ;  /* 0x0000006f006f7308 */ /* 0x000fe20000000800 */
[----:B------:R-:W-:-:S07]  /*2d00*/  HADD2.F32 R54, -RZ, R54.H0_H0 ;  /* 0x20000036ff367230 */ /* 0x000fce0000004100 */
[----:B------:R-:W0:Y:S01]  /*2d10*/  MUFU.EX2 R112, R112 ;  /* 0x0000007000707308 */ /* 0x000e220000000800 */
[----:B------:R-:W-:Y:S02]  /*2d20*/  HADD2.F32 R64, -RZ, R64.H0_H0 ;  /* 0x20000040ff407230 */ /* 0x000fe40000004100 */
[----:B------:R-:W-:-:S05]  /*2d30*/  HADD2.F32 R57, -RZ, R57.H0_H0 ;  /* 0x20000039ff397230 */ /* 0x000fca0000004100 */
[----:B------:R-:W-:Y:S01]  /*2d40*/  MUFU.EX2 R113, R113 ;  /* 0x0000007100717308 */ /* 0x000fe20000000800 */
[----:B------:R-:W-:Y:S01]  /*2d50*/  HADD2.F32 R58, -RZ, R58.H0_H0 ;  /* 0x2000003aff3a7230 */ /* 0x000fe20000004100 */
[----:B------:R-:W-:Y:S01]  /*2d60*/  FMUL.FTZ R114, R54, -1.4426950216293334961 ;  /* 0xbfb8aa3b36727820 */ /* 0x000fe20000410000 */
[----:B------:R-:W-:Y:S01]  /*2d70*/  HADD2.F32 R99, -RZ, R99.H0_H0 ;  /* 0x20000063ff637230 */ /* 0x000fe20000004100 */
[----:B------:R-:W-:Y:S01]  /*2d80*/  FMUL.FTZ R116, R57, -1.4426950216293334961 ;  /* 0xbfb8aa3b39747820 */ /* 0x000fe20000410000 */
[----:B------:R-:W-:Y:S01]  /*2d90*/  HADD2.F32 R102, -RZ, R102.H0_H0 ;  /* 0x20000066ff667230 */ /* 0x000fe20000004100 */
[----:B------:R-:W-:Y:S01]  /*2da0*/  FMUL.FTZ R117, R58, -1.4426950216293334961 ;  /* 0xbfb8aa3b3a757820 */ /* 0x000fe20000410000 */
[----:B------:R-:W-:Y:S01]  /*2db0*/  HADD2.F32 R100, -RZ, R100.H0_H0 ;  /* 0x20000064ff647230 */ /* 0x000fe20000004100 */
[----:B0-----:R-:W-:Y:S01]  /*2dc0*/  FADD.FTZ R112, R112, 1 ;  /* 0x3f80000070707421 */ /* 0x001fe20000010000 */
[----:B------:R-:W-:Y:S01]  /*2dd0*/  MUFU.EX2 R114, R114 ;  /* 0x0000007200727308 */ /* 0x000fe20000000800 */
[----:B------:R-:W-:-:S07]  /*2de0*/  HADD2.F32 R59, -RZ, R59.H0_H0 ;  /* 0x2000003bff3b7230 */ /* 0x000fce0000004100 */
[----:B------:R-:W-:Y:S01]  /*2df0*/  MUFU.EX2 R118, R116 ;  /* 0x0000007400767308 */ /* 0x000fe20000000800 */
[----:B------:R-:W-:-:S07]  /*2e00*/  HADD2.F32 R66, -RZ, R66.H0_H0 ;  /* 0x20000042ff427230 */ /* 0x000fce0000004100 */
[----:B------:R-:W-:Y:S01]  /*2e10*/  MUFU.EX2 R121, R117 ;  /* 0x0000007500797308 */ /* 0x000fe20000000800 */
[----:B-----5:R-:W-:Y:S04]  /*2e20*/  STS.U16 [R252], R61 ;  /* 0x0000003dfc007388 */ /* 0x020fe80000000400 */
[----:B------:R-:W-:Y:S04]  /*2e30*/  STS.U16 [R251+0x40], R60 ;  /* 0x0000403cfb007388 */ /* 0x000fe80000000400 */
[----:B--2---:R-:W-:Y:S04]  /*2e40*/  STS.U16 [R250+0x80], R67 ;  /* 0x00008043fa007388 */ /* 0x004fe80000000400 */
        /* <DEDUP_REMOVED lines=8> */
[----:B------:R2:W-:Y:S04]  /*2ed0*/  STS.U16 [R201+0x2c0], R106 ;  /* 0x0002c06ac9007388 */ /* 0x0005e80000000400 */
        /* <DEDUP_REMOVED lines=9> */
[----:B------:R-:W3:Y:S01]  /*2f70*/  MUFU.RCP R76, R76 ;  /* 0x0000004c004c7308 */ /* 0x000ee20000001000 */
[----:B------:R-:W0:Y:S04]  /*2f80*/  LDS.U16 R70, [R93+0x8] ;  /* 0x000008005d467984 */ /* 0x000e280000000400 */
[----:B------:R-:W0:Y:S04]  /*2f90*/  LDS.U16 R71, [R93+0xa] ;  /* 0x00000a005d477984 */ /* 0x000e280000000400 */
[----:B------:R-:W0:Y:S01]  /*2fa0*/  LDS.U16 R67, [R93+0x6] ;  /* 0x000006005d437984 */ /* 0x000e220000000400 */
[----:B-1----:R1:W-:Y:S03]  /*2fb0*/  MUFU.RCP R104, R2 ;  /* 0x0000000200687308 */ /* 0x0023e60000001000 */
[----:B------:R-:W0:Y:S05]  /*2fc0*/  LDS.U16 R101, [R93+0xc] ;  /* 0x00000c005d657984 */ /* 0x000e2a0000000400 */
[----:B--2---:R2:W0:Y:S01]  /*2fd0*/  MUFU.RCP R106, R3 ;  /* 0x00000003006a7308 */ /* 0x0044220000001000 */
[----:B-1----:R-:W-:Y:S01]  /*2fe0*/  FADD.FTZ R2, -R74, 1 ;  /* 0x3f8000004a027421 */ /* 0x002fe20000010100 */
[----:B------:R-:W-:Y:S01]  /*2ff0*/  LDS.U16 R105, [R93+0x10] ;  /* 0x000010005d697984 */ /* 0x000fe20000000400 */
[----:B---3--:R-:W-:-:S02]  /*3000*/  FADD.FTZ R110, -R76, 1 ;  /* 0x3f8000004c6e7421 */ /* 0x008fc40000010100 */
[----:B------:R-:W-:Y:S01]  /*3010*/  FFMA.FTZ R4, R35, R2, 1 ;  /* 0x3f80000023047423 */ /* 0x000fe20000010002 */
[----:B------:R-:W-:Y:S01]  /*3020*/  HADD2.F32 R55, -RZ, R55.H0_H0 ;  /* 0x20000037ff377230 */ /* 0x000fe20000004100 */
[----:B------:R-:W-:Y:S01]  /*3030*/  FADD.FTZ R75, R107, 1 ;  /* 0x3f8000006b4b7421 */ /* 0x000fe20000010000 */
[----:B------:R-:W-:Y:S01]  /*3040*/  MUFU.RCP R116, R112 ;  /* 0x0000007000747308 */ /* 0x000fe20000001000 */
[----:B------:R-:W-:Y:S01]  /*3050*/  FADD.FTZ R108, R109, 1 ;  /* 0x3f8000006d6c7421 */ /* 0x000fe20000010000 */
[----:B------:R-:W-:Y:S01]  /*3060*/  LDS.U16 R124, [R93+0x18] ;  /* 0x000018005d7c7984 */ /* 0x000fe20000000400 */
[----:B----4-:R-:W-:Y:S01]  /*3070*/  HADD2.F32 R60, -RZ, R60.H0_H0 ;  /* 0x2000003cff3c7230 */ /* 0x010fe20000004100 */
[----:B------:R-:W-:Y:S02]  /*3080*/  FADD.FTZ R117, R113, 1 ;  /* 0x3f80000071757421 */ /* 0x000fe40000010000 */
[----:B------:R-:W-:Y:S01]  /*3090*/  FMUL.FTZ R119, R59, -1.4426950216293334961 ;  /* 0xbfb8aa3b3b777820 */ /* 0x000fe20000410000 */
[----:B-----5:R-:W-:Y:S01]  /*30a0*/  HADD2.F32 R62, -RZ, R62.H0_H0 ;  /* 0x2000003eff3e7230 */ /* 0x020fe20000004100 */
[----:B--2---:R-:W-:Y:S01]  /*30b0*/  FADD.FTZ R3, -R73, 1 ;  /* 0x3f80000049037421 */ /* 0x004fe20000010100 */
[----:B------:R-:W-:Y:S01]  /*30c0*/  LDS.U16 R122, [R93+0x16] ;  /* 0x000016005d7a7984 */ /* 0x000fe20000000400 */
[----:B------:R-:W-:-:S02]  /*30d0*/  FMUL.FTZ R2, R63, R60 ;  /* 0x0000003c3f027220 */ /* 0x000fc40000410000 */
[----:B------:R-:W-:Y:S01]  /*30e0*/  FMUL.FTZ R103, R65, R62 ;  /* 0x0000003e41677220 */ /* 0x000fe20000410000 */
[----:B------:R-:W-:Y:S01]  /*30f0*/  LDS.U16 R130, [R93+0x1e] ;  /* 0x00001e005d827984 */ /* 0x000fe20000000400 */
[----:B------:R-:W-:Y:S02]  /*3100*/  FFMA.FTZ R3, R34, R3, 1 ;  /* 0x3f80000022037423 */ /* 0x000fe40000010003 */
[----:B------:R-:W-:Y:S02]  /*3110*/  FMUL.FTZ R2, R73, R2 ;  /* 0x0000000249027220 */ /* 0x000fe40000410000 */
[----:B------:R-:W-:Y:S02]  /*3120*/  FMUL.FTZ R103, R76, R103 ;  /* 0x000000674c677220 */ /* 0x000fe40000410000 */
[----:B------:R-:W-:Y:S02]  /*3130*/  FFMA.FTZ R110, R43, R110, 1 ;  /* 0x3f8000002b6e7423 */ /* 0x000fe4000001006e */
[----:B------:R-:W-:-:S02]  /*3140*/  FMUL.FTZ R2, R2, R3 ;  /* 0x0000000302027220 */ /* 0x000fc40000410000 */
[----:B------:R-:W-:Y:S02]  /*3150*/  FMUL.FTZ R3, R103, R110 ;  /* 0x0000006e67037220 */ /* 0x000fe40000410000 */
[----:B------:R-:W1:Y:S01]  /*3160*/  LDS.U16 R103, [R93+0xe] ;  /* 0x00000e005d677984 */ /* 0x000e620000000400 */
[----:B------:R-:W2:Y:S01]  /*3170*/  MUFU.RCP R75, R75 ;  /* 0x0000004b004b7308 */ /* 0x000ea20000001000 */
[----:B0-----:R-:W-:Y:S02]  /*3180*/  HADD2.F32 R61, -RZ, R61.H0_H0 ;  /* 0x2000003dff3d7230 */ /* 0x001fe40000004100 */
[----:B------:R-:W-:-:S03]  /*3190*/  HADD2.F32 R70, -RZ, R70.H0_H0 ;  /* 0x20000046ff467230 */ /* 0x000fc60000004100 */
[----:B------:R-:W-:Y:S02]  /*31a0*/  FMUL.FTZ R5, R64, R61 ;  /* 0x0000003d40057220 */ /* 0x000fe40000410000 */
[----:B------:R-:W0:Y:S01]  /*31b0*/  MUFU.RCP R108, R108 ;  /* 0x0000006c006c7308 */ /* 0x000e220000001000 */
[----:B------:R-:W-:Y:S01]  /*31c0*/  FADD.FTZ R107, R111, 1 ;  /* 0x3f8000006f6b7421 */ /* 0x000fe20000010000 */
[----:B------:R-:W-:Y:S01]  /*31d0*/  HADD2.F32 R71, -RZ, R71.H0_H0 ;  /* 0x20000047ff477230 */ /* 0x000fe20000004100 */
[----:B------:R-:W-:Y:S01]  /*31e0*/  FMUL.FTZ R5, R74, R5 ;  /* 0x000000054a057220 */ /* 0x000fe20000410000 */
[----:B------:R-:W-:Y:S01]  /*31f0*/  HADD2.F32 R67, -RZ, R67.H0_H0 ;  /* 0x20000043ff437230 */ /* 0x000fe20000004100 */
[----:B------:R-:W-:Y:S02]  /*3200*/  FADD.FTZ R110, -R106, 1 ;  /* 0x3f8000006a6e7421 */ /* 0x000fe40000010100 */
[----:B------:R-:W-:Y:S02]  /*3210*/  FMUL.FTZ R111, R99, R70 ;  /* 0x00000046636f7220 */ /* 0x000fe40000410000 */
[----:B------:R-:W-:-:S02]  /*3220*/  FMUL.FTZ R5, R5, R4 ;  /* 0x0000000405057220 */ /* 0x000fc40000410000 */
[----:B--2---:R-:W-:Y:S02]  /*3230*/  FADD.FTZ R113, -R75, 1 ;  /* 0x3f8000004b717421 */ /* 0x004fe40000010100 */
[----:B------:R-:W-:Y:S02]  /*3240*/  FFMA.FTZ R110, R47, R110, 1 ;  /* 0x3f8000002f6e7423 */ /* 0x000fe4000001006e */
[----:B------:R-:W-:Y:S02]  /*3250*/  FMUL.FTZ R112, R102, R71 ;  /* 0x0000004766707220 */ /* 0x000fe40000410000 */
[----:B------:R-:W-:Y:S02]  /*3260*/  FMUL.FTZ R111, R106, R111 ;  /* 0x0000006f6a6f7220 */ /* 0x000fe40000410000 */
[----:B------:R-:W-:Y:S02]  /*3270*/  FADD.FTZ R4, -R104, 1 ;  /* 0x3f80000068047421 */ /* 0x000fe40000010100 */
[----:B------:R-:W-:Y:S01]  /*3280*/  FMUL.FTZ R109, R100, R67 ;  /* 0x00000043646d7220 */ /* 0x000fe20000410000 */
[----:B------:R-:W2:Y:S01]  /*3290*/  MUFU.RCP R107, R107 ;  /* 0x0000006b006b7308 */ /* 0x000ea20000001000 */
[----:B------:R-:W-:Y:S01]  /*32a0*/  FFMA.FTZ R113, R48, R113, 1 ;  /* 0x3f80000030717423 */ /* 0x000fe20000010071 */
[----:B------:R-:W-:Y:S01]  /*32b0*/  HADD2.F32 R101, -RZ, R101.H0_H0 ;  /* 0x20000065ff657230 */ /* 0x000fe20000004100 */
[----:B------:R-:W-:-:S02]  /*32c0*/  FMUL.FTZ R112, R75, R112 ;  /* 0x000000704b707220 */ /* 0x000fc40000410000 */
[----:B------:R-:W-:Y:S01]  /*32d0*/  FMUL.FTZ R127, R111, R110 ;  /* 0x0000006e6f7f7220 */ /* 0x000fe20000410000 */
[----:B------:R-:W-:Y:S01]  /*32e0*/  HADD2.F32 R110, -RZ, R72.H0_H0 ;  /* 0x20000048ff6e7230 */ /* 0x000fe20000004100 */
[----:B------:R-:W-:Y:S02]  /*32f0*/  FFMA.FTZ R4, R45, R4, 1 ;  /* 0x3f8000002d047423 */ /* 0x000fe40000010004 */
[----:B------:R-:W-:Y:S02]  /*3300*/  FMUL.FTZ R109, R104, R109 ;  /* 0x0000006d686d7220 */ /* 0x000fe40000410000 */
[----:B------:R-:W-:Y:S02]  /*3310*/  FMUL.FTZ R134, R112, R113 ;  /* 0x0000007170867220 */ /* 0x000fe40000410000 */
[----:B------:R-:W-:Y:S02]  /*3320*/  FMUL.FTZ R120, R66, -1.4426950216293334961 ;  /* 0xbfb8aa3b42787820 */ /* 0x000fe40000410000 */
[----:B------:R-:W-:-:S02]  /*3330*/  FMUL.FTZ R4, R109, R4 ;  /* 0x000000046d047220 */ /* 0x000fc40000410000 */
[----:B0-----:R-:W-:Y:S01]  /*3340*/  FADD.FTZ R112, -R108, 1 ;  /* 0x3f8000006c707421 */ /* 0x001fe20000010100 */
[----:B------:R0:W-:Y:S01]  /*3350*/  MUFU.EX2 R123, R119 ;  /* 0x00000077007b7308 */ /* 0x0001e20000000800 */
[----:B------:R-:W-:Y:S02]  /*3360*/  FMUL.FTZ R109, R110, R101 ;  /* 0x000000656e6d7220 */ /* 0x000fe40000410000 */
[----:B------:R-:W-:Y:S01]  /*3370*/  FMUL.FTZ R115, R55, -1.4426950216293334961 ;  /* 0xbfb8aa3b37737820 */ /* 0x000fe20000410000 */
[----:B-1----:R-:W-:Y:S01]  /*3380*/  HADD2.F32 R103, -RZ, R103.H0_H0 ;  /* 0x20000067ff677230 */ /* 0x002fe20000004100 */
[----:B------:R-:W-:Y:S02]  /*3390*/  FADD.FTZ R111, R118, 1 ;  /* 0x3f800000766f7421 */ /* 0x000fe40000010000 */
[----:B------:R-:W-:Y:S01]  /*33a0*/  FMUL.FTZ R109, R108, R109 ;  /* 0x0000006d6c6d7220 */ /* 0x000fe20000410000 */
[----:B------:R1:W-:Y:S01]  /*33b0*/  MUFU.EX2 R125, R120 ;  /* 0x00000078007d7308 */ /* 0x0003e20000000800 */
[----:B0-----:R-:W-:Y:S01]  /*33c0*/  FADD.FTZ R119, R114, 1 ;  /* 0x3f80000072777421 */ /* 0x001fe20000010000 */
[----:B------:R-:W0:Y:S01]  /*33d0*/  LDS.U16 R118, [R93+0x12] ;  /* 0x000012005d767984 */ /* 0x000e220000000400 */
[----:B------:R-:W-:Y:S01]  /*33e0*/  FFMA.FTZ R114, R49, R112, 1 ;  /* 0x3f80000031727423 */ /* 0x000fe20000010070 */
[----:B------:R-:W-:-:S02]  /*33f0*/  HADD2.F32 R112, -RZ, R56.H0_H0 ;  /* 0x20000038ff707230 */ /* 0x000fc40000004100 */
[----:B-1----:R-:W1:Y:S02]  /*3400*/  LDS.U16 R120, [R93+0x14] ;  /* 0x000014005d787984 */ /* 0x002e640000000400 */
[----:B------:R-:W3:Y:S01]  /*3410*/  MUFU.EX2 R115, R115 ;  /* 0x0000007300737308 */ /* 0x000ee20000000800 */
[----:B------:R-:W-:Y:S02]  /*3420*/  FMUL.FTZ R129, R109, R114 ;  /* 0x000000726d817220 */ /* 0x000fe40000410000 */
[C---:B--2---:R-:W-:Y:S02]  /*3430*/  FADD.FTZ R109, -R107.reuse, 1 ;  /* 0x3f8000006b6d7421 */ /* 0x044fe40000010100 */
[----:B------:R-:W-:Y:S02]  /*3440*/  FMUL.FTZ R126, R112, R103 ;  /* 0x00000067707e7220 */ /* 0x000fe40000410000 */
[----:B------:R-:W-:Y:S02]  /*3450*/  FFMA.FTZ R109, R50, R109, 1 ;  /* 0x3f800000326d7423 */ /* 0x000fe4000001006d */
[----:B------:R-:W-:-:S02]  /*3460*/  FMUL.FTZ R126, R107, R126 ;  /* 0x0000007e6b7e7220 */ /* 0x000fc40000410000 */
[----:B------:R-:W-:Y:S01]  /*3470*/  FADD.FTZ R128, -R116, 1 ;  /* 0x3f80000074807421 */ /* 0x000fe20000010100 */
[----:B------:R-:W-:Y:S01]  /*3480*/  HADD2.F32 R114, -RZ, R53.H0_H0 ;  /* 0x20000035ff727230 */ /* 0x000fe20000004100 */
[----:B------:R-:W-:Y:S02]  /*3490*/  FMUL.FTZ R136, R126, R109 ;  /* 0x0000006d7e887220 */ /* 0x000fe40000410000 */
[----:B------:R-:W-:Y:S02]  /*34a0*/  FADD.FTZ R53, R121, 1 ;  /* 0x3f80000079357421 */ /* 0x000fe40000010000 */
[----:B------:R-:W-:Y:S01]  /*34b0*/  FFMA.FTZ R126, R51, R128, 1 ;  /* 0x3f800000337e7423 */ /* 0x000fe20000010080 */
[----:B------:R-:W2:Y:S04]  /*34c0*/  LDS.U16 R121, [R93+0x1a] ;  /* 0x00001a005d797984 */ /* 0x000ea80000000400 */
[----:B------:R-:W4:Y:S01]  /*34d0*/  LDS.U16 R128, [R93+0x1c] ;  /* 0x00001c005d807984 */ /* 0x000f220000000400 */
[----:B---3--:R-:W-:Y:S01]  /*34e0*/  FADD.FTZ R72, R115, 1 ;  /* 0x3f80000073487421 */ /* 0x008fe20000010000 */
[----:B------:R3:W-:Y:S01]  /*34f0*/  MUFU.RCP R56, R111 ;  /* 0x0000006f00387308 */ /* 0x0007e20000001000 */
[----:B------:R-:W-:-:S07]  /*3500*/  HADD2.F32 R105, -RZ, R105.H0_H0 ;  /* 0x20000069ff697230 */ /* 0x000fce0000004100 */
[----:B------:R-:W5:Y:S01]  /*3510*/  MUFU.RCP R72, R72 ;  /* 0x0000004800487308 */ /* 0x000f620000001000 */
[----:B---3--:R-:W-:-:S07]  /*3520*/  FMUL.FTZ R111, R114, R105 ;  /* 0x00000069726f7220 */ /* 0x008fce0000410000 */
[----:B------:R-:W-:Y:S01]  /*3530*/  MUFU.RCP R117, R117 ;  /* 0x0000007500757308 */ /* 0x000fe20000001000 */
[----:B------:R-:W-:-:S07]  /*3540*/  FMUL.FTZ R111, R116, R111 ;  /* 0x0000006f746f7220 */ /* 0x000fce0000410000 */
[----:B------:R-:W3:Y:S01]  /*3550*/  MUFU.RCP R119, R119 ;  /* 0x0000007700777308 */ /* 0x000ee20000001000 */
[----:B------:R-:W-:Y:S01]  /*3560*/  FMUL.FTZ R131, R111, R126 ;  /* 0x0000007e6f837220 */ /* 0x000fe20000410000 */
[----:B------:R-:W-:Y:S01]  /*3570*/  HADD2.F32 R111, -RZ, R44.H0_H0 ;  /* 0x2000002cff6f7230 */ /* 0x000fe20000004100 */
[----:B------:R-:W-:Y:S01]  /*3580*/  FADD.FTZ R123, R123, 1 ;  /* 0x3f8000007b7b7421 */ /* 0x000fe20000010000 */
[----:B------:R-:W-:Y:S01]  /*3590*/  HADD2.F32 R113, -RZ, R42.H0_H0 ;  /* 0x2000002aff717230 */ /* 0x000fe20000004100 */
[----:B------:R-:W-:Y:S01]  /*35a0*/  FADD.FTZ R126, R125, 1 ;  /* 0x3f8000007d7e7421 */ /* 0x000fe20000010000 */
[----:B------:R-:W-:Y:S01]  /*35b0*/  HADD2.F32 R109, -RZ, R46.H0_H0 ;  /* 0x2000002eff6d7230 */ /* 0x000fe20000004100 */
[----:B-----5:R-:W-:Y:S01]  /*35c0*/  FADD.FTZ R42, -R72, 1 ;  /* 0x3f800000482a7421 */ /* 0x020fe20000010100 */
[----:B------:R-:W-:Y:S01]  /*35d0*/  HADD2.F32 R115, -RZ, R41.H0_H0 ;  /* 0x20000029ff737230 */ /* 0x000fe20000004100 */
[----:B------:R-:W-:Y:S01]  /*35e0*/  FADD.FTZ R44, -R56, 1 ;  /* 0x3f800000382c7421 */ /* 0x000fe20000010100 */
[----:B0-----:R-:W-:-:S02]  /*35f0*/  HADD2.F32 R118, -RZ, R118.H0_H0 ;  /* 0x20000076ff767230 */ /* 0x001fc40000004100 */
[----:B-1----:R-:W-:Y:S02]  /*3600*/  HADD2.F32 R120, -RZ, R120.H0_H0 ;  /* 0x20000078ff787230 */ /* 0x002fe40000004100 */
[----:B------:R-:W-:Y:S01]  /*3610*/  HADD2.F32 R124, -RZ, R124.H0_H0 ;  /* 0x2000007cff7c7230 */ /* 0x000fe20000004100 */
[----:B------:R-:W0:Y:S01]  /*3620*/  MUFU.RCP R53, R53 ;  /* 0x0000003500357308 */ /* 0x000e220000001000 */
[----:B------:R-:W-:Y:S01]  /*3630*/  FFMA.FTZ R46, R55, R42, 1 ;  /* 0x3f800000372e7423 */ /* 0x000fe2000001002a */
[----:B------:R-:W-:Y:S01]  /*3640*/  HADD2.F32 R122, -RZ, R122.H0_H0 ;  /* 0x2000007aff7a7230 */ /* 0x000fe20000004100 */
[----:B---3--:R-:W-:Y:S02]  /*3650*/  FADD.FTZ R125, -R119, 1 ;  /* 0x3f800000777d7421 */ /* 0x008fe40000010100 */
[----:B------:R-:W-:-:S03]  /*3660*/  FMUL.FTZ R42, R109, R118 ;  /* 0x000000766d2a7220 */ /* 0x000fc60000410000 */
[----:B------:R1:W3:Y:S01]  /*3670*/  MUFU.RCP R132, R123 ;  /* 0x0000007b00847308 */ /* 0x0002e20000001000 */
[----:B------:R-:W-:-:S07]  /*3680*/  FMUL.FTZ R135, R115, R124 ;  /* 0x0000007c73877220 */ /* 0x000fce0000410000 */
[----:B------:R5:W0:Y:S01]  /*3690*/  MUFU.RCP R41, R126 ;  /* 0x0000007e00297308 */ /* 0x000a220000001000 */
[----:B-1----:R-:W-:Y:S02]  /*36a0*/  FADD.FTZ R123, -R117, 1 ;  /* 0x3f800000757b7421 */ /* 0x002fe40000010100 */
[----:B------:R-:W-:Y:S02]  /*36b0*/  FFMA.FTZ R125, R54, R125, 1 ;  /* 0x3f800000367d7423 */ /* 0x000fe4000001007d */
[----:B-----5:R-:W-:Y:S02]  /*36c0*/  FFMA.FTZ R126, R57, R44, 1 ;  /* 0x3f800000397e7423 */ /* 0x020fe4000001002c */
[----:B------:R-:W-:Y:S02]  /*36d0*/  FMUL.FTZ R44, R111, R120 ;  /* 0x000000786f2c7220 */ /* 0x000fe40000410000 */
[----:B------:R-:W-:Y:S02]  /*36e0*/  FFMA.FTZ R123, R52, R123, 1 ;  /* 0x3f800000347b7423 */ /* 0x000fe4000001007b */
[----:B------:R-:W-:-:S02]  /*36f0*/  FMUL.FTZ R133, R113, R122 ;  /* 0x0000007a71857220 */ /* 0x000fc40000410000 */
[----:B------:R-:W-:Y:S02]  /*3700*/  FMUL.FTZ R42, R117, R42 ;  /* 0x0000002a752a7220 */ /* 0x000fe40000410000 */
[----:B------:R-:W-:Y:S02]  /*3710*/  FMUL.FTZ R44, R119, R44 ;  /* 0x0000002c772c7220 */ /* 0x000fe40000410000 */
[----:B------:R-:W-:Y:S01]  /*3720*/  FMUL.FTZ R135, R56, R135 ;  /* 0x0000008738877220 */ /* 0x000fe20000410000 */
[----:B--2---:R-:W-:Y:S01]  /*3730*/  HADD2.F32 R121, -RZ, R121.H0_H0 ;  /* 0x20000079ff797230 */ /* 0x004fe20000004100 */
[----:B------:R-:W-:Y:S01]  /*3740*/  FMUL.FTZ R133, R72, R133 ;  /* 0x0000008548857220 */ /* 0x000fe20000410000 */
[----:B----4-:R-:W-:Y:S01]  /*3750*/  HADD2.F32 R128, -RZ, R128.H0_H0 ;  /* 0x20000080ff807230 */ /* 0x010fe20000004100 */
[----:B------:R-:W-:Y:S01]  /*3760*/  FMUL.FTZ R42, R42, R123 ;  /* 0x0000007b2a2a7220 */ /* 0x000fe20000410000 */
[----:B------:R-:W-:Y:S01]  /*3770*/  HADD2.F32 R123, -RZ, R38.H0_H0 ;  /* 0x20000026ff7b7230 */ /* 0x000fe20000004100 */
[----:B------:R-:W-:Y:S01]  /*3780*/  FMUL.FTZ R44, R44, R125 ;  /* 0x0000007d2c2c7220 */ /* 0x000fe20000410000 */
[----:B------:R-:W-:Y:S01]  /*3790*/  HADD2.F32 R125, -RZ, R39.H0_H0 ;  /* 0x20000027ff7d7230 */ /* 0x000fe20000004100 */
[----:B------:R-:W-:Y:S01]  /*37a0*/  FMUL.FTZ R135, R135, R126 ;  /* 0x0000007e87877220 */ /* 0x000fe20000410000 */
[----:B------:R-:W-:-:S02]  /*37b0*/  HADD2.F32 R126, -RZ, R40.H0_H0 ;  /* 0x20000028ff7e7230 */ /* 0x000fc40000004100 */
[----:B------:R-:W-:Y:S01]  /*37c0*/  HADD2.F32 R130, -RZ, R130.H0_H0 ;  /* 0x20000082ff827230 */ /* 0x000fe20000004100 */
[----:B------:R-:W-:Y:S01]  /*37d0*/  FMUL.FTZ R133, R133, R46 ;  /* 0x0000002e85857220 */ /* 0x000fe20000410000 */
[----:B------:R-:W-:Y:S01]  /*37e0*/  F2FP.PACK_AB R46, R5, R2 ;  /* 0x00000002052e723e */ /* 0x000fe200000000ff */
[----:B------:R-:W-:Y:S01]  /*37f0*/  BAR.SYNC.DEFER_BLOCKING 0x0 ;  /* 0x0000000000007b1d */ /* 0x000fe20000010000 */
[----:B0-----:R-:W-:Y:S02]  /*3800*/  FADD.FTZ R5, -R53, 1 ;  /* 0x3f80000035057421 */ /* 0x001fe40000010100 */
[----:B---3--:R-:W-:Y:S02]  /*3810*/  FADD.FTZ R38, -R132, 1 ;  /* 0x3f80000084267421 */ /* 0x008fe40000010100 */
[----:B------:R-:W-:Y:S02]  /*3820*/  FADD.FTZ R137, -R41, 1 ;  /* 0x3f80000029897421 */ /* 0x000fe40000010100 */
        /* <DEDUP_REMOVED lines=12> */
[----:B------:R-:W-:Y:S01]  /*38f0*/  FMUL.FTZ R137, R40, R137 ;  /* 0x0000008928897220 */ /* 0x000fe20000410000 */
[----:B------:R-:W-:Y:S02]  /*3900*/  PRMT R4, R46, 0x7632, R4 ;  /* 0x000076322e047816 */ /* 0x000fe40000000004 */
[----:B------:R-:W-:-:S02]  /*3910*/  PRMT R5, R3, 0x7632, R5 ;  /* 0x0000763203057816 */ /* 0x000fc40000000005 */
[----:B------:R-:W-:Y:S02]  /*3920*/  ISETP.NE.AND P6, PT, R98, RZ, PT ;  /* 0x000000ff6200720c */ /* 0x000fe40003fc5270 */
[----:B------:R-:W-:Y:S02]  /*3930*/  F2FP.PACK_AB R127, R134, R127 ;  /* 0x0000007f867f723e */ /* 0x000fe400000000ff */
[----:B------:R-:W-:Y:S02]  /*3940*/  F2FP.PACK_AB R129, R136, R129 ;  /* 0x000000818881723e */ /* 0x000fe400000000ff */
[----:B------:R-:W-:Y:S02]  /*3950*/  F2FP.PACK_AB R42, R42, R131 ;  /* 0x000000832a2a723e */ /* 0x000fe400000000ff */
[----:B------:R-:W-:Y:S02]  /*3960*/  F2FP.PACK_AB R44, R133, R44 ;  /* 0x0000002c852c723e */ /* 0x000fe400000000ff */
[----:B------:R-:W-:-:S02]  /*3970*/  F2FP.PACK_AB R2, R2, R135 ;  /* 0x000000870202723e */ /* 0x000fc400000000ff */
[----:B------:R-:W-:Y:S01]  /*3980*/  F2FP.PACK_AB R38, R137, R38 ;  /* 0x000000268926723e */ /* 0x000fe200000000ff */
[----:B------:R0:W-:Y:S01]  /*3990*/  STS.U16 [R93], R46 ;  /* 0x0000002e5d007388 */ /* 0x0001e20000000400 */
        /* <DEDUP_REMOVED lines=43> */
[----:B------:R1:W-:Y:S01]  /*3c50*/  STL.64 [R1], R162 ;  /* 0x000000a201007387 */ /* 0x0003e20000100a00 */
        /* <DEDUP_REMOVED lines=19> */
.L_x_4506:
[----:B-1----:R-:W-:Y:S05]  /*3d90*/  BSYNC B0 ;  /* 0x0000000000007941 */ /* 0x002fea0003800000 */
.L_x_4505:
        /* <DEDUP_REMOVED lines=30> */
[----:B------:R0:W-:Y:S01]  /*3f80*/  @!P0 STG.E.U16 [R2.64+-0x780], R131 ;  /* 0xfff8808302008986 */ /* 0x0001e2000c101520 */
        /* <DEDUP_REMOVED lines=8> */
[----:B------:R-:W-:Y:S01]  /*4010*/  ISETP.GE.AND P3, PT, R28, R161, PT ;  /* 0x000000a11c00720c */ /* 0x000fe20003f66270 */
        /* <DEDUP_REMOVED lines=24> */
[----:B0-----:R-:W-:-:S02]  /*41a0*/  FMUL.FTZ R131, R55, R72 ;  /* 0x0000004837837220 */ /* 0x001fc40000410000 */
[----:B------:R2:W-:Y:S01]  /*41b0*/  @!P0 STG.E.U16 [R2.64+-0x540], R151 ;  /* 0xfffac09702008986 */ /* 0x0005e2000c101520 */
[----:B------:R-:W-:Y:S01]  /*41c0*/  ISETP.NE.U32.AND P0, PT, RZ, c[0x0][0x270], PT ;  /* 0x00009c00ff007a0c */ /* 0x000fe20003f05070 */
[----:B-1----:R-:W-:Y:S02]  /*41d0*/  FMUL.FTZ R133, R57, R56 ;  /* 0x0000003839857220 */ /* 0x002fe40000410000 */
[----:B------:R2:W-:Y:S01]  /*41e0*/  @!P4 STG.E.U16 [R2.64+-0x500], R153 ;  /* 0xfffb00990200c986 */ /* 0x0005e2000c101520 */
[----:B------:R-:W-:Y:S01]  /*41f0*/  ISETP.NE.AND.EX P0, PT, RZ, c[0x0][0x274], PT, P0 ;  /* 0x00009d00ff007a0c */ /* 0x000fe20003f05300 */
[----:B------:R-:W-:Y:S02]  /*4200*/  FMUL.FTZ R134, R58, R53 ;  /* 0x000000353a867220 */ /* 0x000fe40000410000 */
[----:B------:R2:W-:Y:S01]  /*4210*/  @!P5 STG.E.U16 [R2.64+-0x4c0], R155 ;  /* 0xfffb409b0200d986 */ /* 0x0005e2000c101520 */
[----:B------:R-:W-:Y:S02]  /*4220*/  FMUL.FTZ R132, R59, R132 ;  /* 0x000000843b847220 */ /* 0x000fe40000410000 */
[----:B------:R-:W-:Y:S01]  /*4230*/  FMUL.FTZ R66, R66, R41 ;  /* 0x0000002942427220 */ /* 0x000fe20000410000 */
[----:B------:R2:W-:Y:S01]  /*4240*/  @!P1 STG.E.U16 [R2.64+-0x480], R157 ;  /* 0xfffb809d02009986 */ /* 0x0005e2000c101520 */
[----:B------:R-:W-:-:S02]  /*4250*/  FADD.FTZ R76, R37, UR5 ;  /* 0x00000005254c7e21 */ /* 0x000fc40008010000 */
[----:B------:R-:W-:Y:S01]  /*4260*/  FADD.FTZ R75, R36, UR5 ;  /* 0x00000005244b7e21 */ /* 0x000fe20008010000 */
[----:B------:R2:W-:Y:S01]  /*4270*/  @!P2 STG.E.U16 [R2.64+-0x7c0], R135 ;  /* 0xfff840870200a986 */ /* 0x0005e2000c101520 */
[----:B------:R-:W-:Y:S02]  /*4280*/  FADD.FTZ R74, R33, UR5 ;  /* 0x00000005214a7e21 */ /* 0x000fe40008010000 */
[----:B------:R-:W-:Y:S01]  /*4290*/  FADD.FTZ R73, R31, UR5 ;  /* 0x000000051f497e21 */ /* 0x000fe20008010000 */
[----:B------:R2:W-:Y:S01]  /*42a0*/  @!P3 STG.E.U16 [R2.64+-0x440], R159 ;  /* 0xfffbc09f0200b986 */ /* 0x0005e2000c101520 */
        /* <DEDUP_REMOVED lines=29> */
[----:B--2---:R-:W-:Y:S01]  /*4480*/  BAR.SYNC.DEFER_BLOCKING 0x0 ;  /* 0x0000000000007b1d */ /* 0x004fe20000010000 */
        /* <DEDUP_REMOVED lines=19> */
[----:B------:R-:W-:Y:S01]  /*45c0*/  PRMT R7, R62, 0x7632, R7 ;  /* 0x000076323e077816 */ /* 0x000fe20000000007 */
        /* <DEDUP_REMOVED lines=15> */
[----:B------:R-:W-:Y:S01]  /*46c0*/  STS.U16 [R93+0x4], R62 ;  /* 0x0000043e5d007388 */ /* 0x000fe20000000400 */
[----:B0-----:R-:W-:Y:S01]  /*46d0*/  PRMT R4, R2, 0x7632, R4 ;  /* 0x0000763202047816 */ /* 0x001fe20000000004 */
[----:B------:R-:W-:Y:S01]  /*46e0*/  UIADD3 UR7, UR35, UR36, URZ ;  /* 0x0000002423077290 */ /* 0x000fe2000fffe03f */
[----:B-1----:R-:W-:Y:S01]  /*46f0*/  PRMT R5, R105, 0x7632, R5 ;  /* 0x0000763269057816 */ /* 0x002fe20000000005 */
[----:B------:R-:W-:Y:S01]  /*4700*/  STS.U16 [R93+0x6], R7 ;  /* 0x000006075d007388 */ /* 0x000fe20000000400 */
[----:B------:R-:W-:-:S02]  /*4710*/  PRMT R17, R119, 0x7632, R17 ;  /* 0x0000763277117816 */ /* 0x000fc40000000011 */
[----:B------:R-:W-:Y:S01]  /*4720*/  PRMT R21, R121, 0x7632, R21 ;  /* 0x0000763279157816 */ /* 0x000fe20000000015 */
        /* <DEDUP_REMOVED lines=48> */
.L_x_4509:
[----:B------:R-:W-:Y:S05]  /*4a30*/  BSYNC B0 ;  /* 0x0000000000007941 */ /* 0x000fea0003800000 */
.L_x_4508:
        /* <DEDUP_REMOVED lines=43> */
.L_x_4507:
[----:B--2---:R-:W2:Y:S01]  /*4cf0*/  LDL.LU R0, [R1+0xc] ;  /* 0x00000c0001007983 */ /* 0x004ea20000300800 */
[----:B0-----:R-:W-:Y:S01]  /*4d00*/  HADD2.F32 R3, -RZ, R92.H0_H0 ;  /* 0x2000005cff037230 */ /* 0x001fe20000004100 */
        /* <DEDUP_REMOVED lines=51> */
[----:B------:R-:W-:Y:S01]  /*5040*/  MOV R2, c[0x0][0x16c] ;  /* 0x00005b0000027a02 */ /* 0x000fe20000000f00 */
[----:B------:R-:W-:Y:S02]  /*5050*/  HADD2.F32 R0, -RZ, R77.H0_H0 ;  /* 0x2000004dff007230 */ /* 0x000fe40000004100 */
[----:B------:R-:W-:Y:S01]  /*5060*/  FFMA.FTZ R4, R34, R4, R3 ;  /* 0x0000000422047223 */ /* 0x000fe20000010003 */
[----:B------:R-:W-:Y:S02]  /*5070*/  ISETP.GE.AND P0, PT, R2, 0x1, PT ;  /* 0x000000010200780c */ /* 0x000fe40003f06270 */
[----:B------:R-:W-:Y:S01]  /*5080*/  CS2R R2, SRZ ;  /* 0x0000000000027805 */ /* 0x000fe2000001ff00 */
[----:B------:R-:W-:Y:S02]  /*5090*/  FFMA.FTZ R0, R33, R0, R4 ;  /* 0x0000000021007223 */ /* 0x000fe40000010004 */
[----:B------:R-:W-:-:S03]  /*50a0*/  CS2R R4, SRZ ;  /* 0x0000000000047805 */ /* 0x000fc6000001ff00 */
[----:B------:R0:W-:Y:S02]  /*50b0*/  STL [R1+0xc], R0 ;  /* 0x00000c0001007387 */ /* 0x0001e40000100800 */
[----:B0-----:R-:W-:-:S03]  /*50c0*/  MOV R0, RZ ;  /* 0x000000ff00007202 */ /* 0x001fc60000000f00 */
        /* <DEDUP_REMOVED lines=9> */
.L_x_4611:
        /* <DEDUP_REMOVED lines=10> */
[----:B------:R-:W-:Y:S01]  /*5200*/  ULDC.64 UR34, c[0x0][0x220] ;  /* 0x0000880000227ab9 */ /* 0x000fe20000000a00 */
[----:B------:R-:W-:Y:S01]  /*5210*/  LOP3.LUT R62, R98, 0x7ffffe0, RZ, 0xc0, !PT ;  /* 0x07ffffe0623e7812 */ /* 0x000fe200078ec0ff */
[----:B------:R-:W-:Y:S02]  /*5220*/  UIADD3 UR37, UR37, UR42, URZ ;  /* 0x0000002a25257290 */ /* 0x000fe4000fffe03f */
[----:B------:R-:W-:Y:S01]  /*5230*/  ULEA UR34, UP0, UR36, UR34, 0x3 ;  /* 0x0000002224227291 */ /* 0x000fe2000f80183f */
[----:B------:R-:W-:-:S03]  /*5240*/  SHF.L.U32 R62, R62, 0x5, RZ ;  /* 0x000000053e3e7819 */ /* 0x000fc600000006ff */
[----:B------:R-:W-:Y:S02]  /*5250*/  ULEA.HI.X UR35, UR36, UR35, UR37, 0x3, UP0 ;  /* 0x0000002324237291 */ /* 0x000fe400080f1c25 */
[----:B------:R-:W-:Y:S01]  /*5260*/  MOV R60, UR34 ;  /* 0x00000022003c7c02 */ /* 0x000fe20008000f00 */
[----:B------:R-:W-:Y:S02]  /*5270*/  ULDC UR36, c[0x0][0x168] ;  /* 0x00005a0000247ab9 */ /* 0x000fe40000000800 */
[----:B------:R-:W-:Y:S01]  /*5280*/  UIADD3 UR36, -UR25, UR36, URZ ;  /* 0x0000002419247290 */ /* 0x000fe2000fffe13f */
[----:B------:R-:W-:Y:S02]  /*5290*/  LOP3.LUT R64, R62, 0xffffffe0, R95, 0xe2, !PT ;  /* 0xffffffe03e407812 */ /* 0x000fe400078ee25f */
[----:B------:R-:W-:Y:S01]  /*52a0*/  MOV R61, UR35 ;  /* 0x00000023003d7c02 */ /* 0x000fe20008000f00 */
[----:B------:R-:W-:Y:S02]  /*52b0*/  USHF.L.U32 UR36, UR36, 0x1, URZ ;  /* 0x0000000124247899 */ /* 0x000fe4000800063f */
[----:B------:R-:W-:Y:S01]  /*52c0*/  ULDC.64 UR34, c[0x0][0x1c0] ;  /* 0x0000700000227ab9 */ /* 0x000fe20000000a00 */
[----:B------:R-:W-:Y:S01]  /*52d0*/  LOP3.LUT R62, R64, 0x20, RZ, 0xfc, !PT ;  /* 0x00000020403e7812 */ /* 0x000fe200078efcff */
[----:B------:R-:W-:Y:S01]  /*52e0*/  UIMAD UR34, UR39, UR34, URZ ;  /* 0x00000022272272a4 */ /* 0x000fe2000f8e023f */
[----:B------:R-:W-:Y:S01]  /*52f0*/  SHF.R.S32.HI R65, RZ, 0x1f, R64 ;  /* 0x0000001fff417819 */ /* 0x000fe20000011440 */
[----:B------:R-:W2:Y:S01]  /*5300*/  LDG.E.64 R60, [R60.64] ;  /* 0x000000203c3c7981 */ /* 0x000ea2000c1e1b00 */
[----:B------:R-:W-:Y:S01]  /*5310*/  MOV R67, UR7 ;  /* 0x0000000700437c02 */ /* 0x000fe20008000f00 */
[----:B------:R-:W-:Y:S01]  /*5320*/  UIMAD UR34, UR7, UR35, UR34 ;  /* 0x00000023072272a4 */ /* 0x000fe2000f8e0222 */
[----:B------:R-:W-:-:S02]  /*5330*/  ISETP.GE.AND P2, PT, R62, UR36, PT ;  /* 0x000000243e007c0c */ /* 0x000fc4000bf46270 */
[C---:B------:R-:W-:Y:S01]  /*5340*/  LOP3.LUT R62, R64.reuse, 0x40, RZ, 0xfc, !PT ;  /* 0x00000040403e7812 */ /* 0x040fe200078efcff */
[----:B------:R-:W-:Y:S01]  /*5350*/  IMAD.WIDE.U32 R66, R67, c[0x0][0x1c0], R64 ;  /* 0x0000700043427a25 */ /* 0x000fe200078e0040 */
[C---:B------:R-:W-:Y:S02]  /*5360*/  ISETP.GE.AND P1, PT, R64.reuse, UR36, PT ;  /* 0x0000002440007c0c */ /* 0x040fe4000bf26270 */
[----:B------:R-:W-:Y:S02]  /*5370*/  LOP3.LUT R65, R64, 0x60, RZ, 0xfc, !PT ;  /* 0x0000006040417812 */ /* 0x000fe400078efcff */
[----:B------:R-:W-:Y:S02]  /*5380*/  ISETP.GE.AND P3, PT, R62, UR36, PT ;  /* 0x000000243e007c0c */ /* 0x000fe4000bf66270 */
[----:B------:R-:W-:Y:S01]  /*5390*/  IADD3 R63, R67, UR34, RZ ;  /* 0x00000022433f7c10 */ /* 0x000fe2000fffe0ff */
[----:B------:R-:W-:Y:S01]  /*53a0*/  ULDC.64 UR34, c[0x0][0x198] ;  /* 0x0000660000227ab9 */ /* 0x000fe20000000a00 */
[----:B------:R-:W-:-:S02]  /*53b0*/  LEA R62, P0, R66, UR22, 0x1 ;  /* 0x00000016423e7c11 */ /* 0x000fc4000f8008ff */
[----:B------:R-:W-:Y:S02]  /*53c0*/  ISETP.GE.AND P4, PT, R65, UR36, PT ;  /* 0x0000002441007c0c */ /* 0x000fe4000bf86270 */
[----:B------:R-:W-:Y:S02]  /*53d0*/  LOP3.LUT R65, R64, 0xa0, RZ, 0xfc, !PT ;  /* 0x000000a040417812 */ /* 0x000fe400078efcff */
[----:B------:R-:W-:Y:S02]  /*53e0*/  PRMT R67, RZ, 0x7610, R67 ;  /* 0x00007610ff437816 */ /* 0x000fe40000000043 */
[----:B------:R-:W-:Y:S02]  /*53f0*/  LEA.HI.X R63, R66, UR23, R63, 0x1, P0 ;  /* 0x00000017423f7c11 */ /* 0x000fe400080f0c3f */
[----:B------:R-:W-:Y:S02]  /*5400*/  ISETP.GE.AND P0, PT, R65, UR36, PT ;  /* 0x0000002441007c0c */ /* 0x000fe4000bf06270 */
[C---:B------:R-:W-:Y:S01]  /*5410*/  LOP3.LUT R65, R64.reuse, 0xc0, RZ, 0xfc, !PT ;  /* 0x000000c040417812 */ /* 0x040fe200078efcff */
[----:B------:R0:W3:Y:S01]  /*5420*/  @!P1 LDG.E.U16 R67, [R62.64] ;  /* 0x000000203e439981 */ /* 0x0000e2000c1e1500 */
[----:B------:R-:W-:-:S02]  /*5430*/  LOP3.LUT R68, R64, 0x80, RZ, 0xfc, !PT ;  /* 0x0000008040447812 */ /* 0x000fc400078efcff */
[----:B------:R-:W-:Y:S02]  /*5440*/  ISETP.GE.AND P1, PT, R65, UR36, PT ;  /* 0x0000002441007c0c */ /* 0x000fe4000bf26270 */
[----:B------:R-:W-:Y:S02]  /*5450*/  PRMT R69, RZ, 0x7610, R69 ;  /* 0x00007610ff457816 */ /* 0x000fe40000000045 */
[----:B------:R-:W-:Y:S02]  /*5460*/  PRMT R65, RZ, 0x7610, R65 ;  /* 0x00007610ff417816 */ /* 0x000fe40000000041 */
[----:B------:R-:W-:Y:S02]  /*5470*/  ISETP.GE.AND P5, PT, R68, UR36, PT ;  /* 0x0000002444007c0c */ /* 0x000fe4000bfa6270 */
[C---:B------:R-:W-:Y:S01]  /*5480*/  LOP3.LUT R66, R64.reuse, 0xe0, RZ, 0xfc, !PT ;  /* 0x000000e040427812 */ /* 0x040fe200078efcff */
[----:B------:R0:W4:Y:S01]  /*5490*/  @!P2 LDG.E.U16 R69, [R62.64+0x40] ;  /* 0x000040203e45a981 */ /* 0x000122000c1e1500 */
[----:B------:R-:W-:-:S02]  /*54a0*/  LOP3.LUT R68, R64, 0x100, RZ, 0xfc, !PT ;  /* 0x0000010040447812 */ /* 0x000fc400078efcff */
[----:B------:R-:W-:Y:S01]  /*54b0*/  ISETP.GE.AND P2, PT, R66, UR36, PT ;  /* 0x0000002442007c0c */ /* 0x000fe2000bf46270 */
[----:B------:R0:W3:Y:S01]  /*54c0*/  @!P3 LDG.E.U16 R65, [R62.64+0x80] ;  /* 0x000080203e41b981 */ /* 0x0000e2000c1e1500 */
[----:B------:R-:W-:Y:S02]  /*54d0*/  ISETP.GE.AND P3, PT, R68, UR36, PT ;  /* 0x0000002444007c0c */ /* 0x000fe4000bf66270 */
[----:B------:R-:W-:Y:S02]  /*54e0*/  PRMT R66, RZ, 0x7610, R66 ;  /* 0x00007610ff427816 */ /* 0x000fe40000000042 */
[----:B------:R-:W-:Y:S02]  /*54f0*/  PRMT R68, RZ, 0x7610, R68 ;  /* 0x00007610ff447816 */ /* 0x000fe40000000044 */
[C---:B------:R-:W-:Y:S02]  /*5500*/  LOP3.LUT R70, R64.reuse, 0x120, RZ, 0xfc, !PT ;  /* 0x0000012040467812 */ /* 0x040fe400078efcff */
[----:B------:R-:W-:Y:S01]  /*5510*/  LOP3.LUT R99, R64, 0x140, RZ, 0xfc, !PT ;  /* 0x0000014040637812 */ /* 0x000fe200078efcff */
[----:B------:R0:W3:Y:S01]  /*5520*/  @!P4 LDG.E.U16 R66, [R62.64+0xc0] ;  /* 0x0000c0203e42c981 */ /* 0x0000e2000c1e1500 */
[----:B------:R-:W-:-:S02]  /*5530*/  PRMT R71, RZ, 0x7610, R71 ;  /* 0x00007610ff477816 */ /* 0x000fc40000000047 */
[----:B------:R-:W-:Y:S01]  /*5540*/  ISETP.GE.AND P4, PT, R70, UR36, PT ;  /* 0x0000002446007c0c */ /* 0x000fe2000bf86270 */
[----:B------:R0:W3:Y:S01]  /*5550*/  @!P5 LDG.E.U16 R68, [R62.64+0x100] ;  /* 0x000100203e44d981 */ /* 0x0000e2000c1e1500 */
[----:B------:R-:W-:Y:S02]  /*5560*/  ISETP.GE.AND P5, PT, R99, UR36, PT ;  /* 0x0000002463007c0c */ /* 0x000fe4000bfa6270 */
[C---:B------:R-:W-:Y:S01]  /*5570*/  LOP3.LUT R99, R64.reuse, 0x160, RZ, 0xfc, !PT ;  /* 0x0000016040637812 */ /* 0x040fe200078efcff */
[----:B------:R0:W3:Y:S01]  /*5580*/  @!P0 LDG.E.U16 R71, [R62.64+0x140] ;  /* 0x000140203e478981 */ /* 0x0000e2000c1e1500 */
[----:B------:R-:W-:Y:S02]  /*5590*/  PRMT R70, RZ, 0x7610, R70 ;  /* 0x00007610ff467816 */ /* 0x000fe40000000046 */
[----:B------:R-:W-:Y:S02]  /*55a0*/  LOP3.LUT R100, R64, 0x180, RZ, 0xfc, !PT ;  /* 0x0000018040647812 */ /* 0x000fe400078efcff */
[----:B------:R-:W-:-:S02]  /*55b0*/  ISETP.GE.AND P0, PT, R99, UR36, PT ;  /* 0x0000002463007c0c */ /* 0x000fc4000bf06270 */
[----:B------:R-:W-:Y:S01]  /*55c0*/  PRMT R99, RZ, 0x7610, R99 ;  /* 0x00007610ff637816 */ /* 0x000fe20000000063 */
[----:B------:R0:W3:Y:S01]  /*55d0*/  @!P1 LDG.E.U16 R70, [R62.64+0x180] ;  /* 0x000180203e469981 */ /* 0x0000e2000c1e1500 */
[----:B------:R-:W-:Y:S02]  /*55e0*/  ISETP.GE.AND P1, PT, R100, UR36, PT ;  /* 0x0000002464007c0c */ /* 0x000fe4000bf26270 */
[----:B------:R-:W-:Y:S02]  /*55f0*/  LOP3.LUT R100, R64, 0x1a0, RZ, 0xfc, !PT ;  /* 0x000001a040647812 */ /* 0x000fe400078efcff */
[----:B------:R-:W-:Y:S01]  /*5600*/  PRMT R105, RZ, 0x7610, R105 ;  /* 0x00007610ff697816 */ /* 0x000fe20000000069 */
[----:B------:R0:W3:Y:S01]  /*5610*/  @!P2 LDG.E.U16 R99, [R62.64+0x1c0] ;  /* 0x0001c0203e63a981 */ /* 0x0000e2000c1e1500 */
[----:B------:R-:W-:Y:S02]  /*5620*/  ISETP.GE.AND P2, PT, R100, UR36, PT ;  /* 0x0000002464007c0c */ /* 0x000fe4000bf46270 */
[----:B------:R-:W-:-:S02]  /*5630*/  LOP3.LUT R100, R64, 0x1c0, RZ, 0xfc, !PT ;  /* 0x000001c040647812 */ /* 0x000fc400078efcff */
[----:B------:R-:W-:Y:S01]  /*5640*/  PRMT R104, RZ, 0x7610, R104 ;  /* 0x00007610ff687816 */ /* 0x000fe20000000068 */
[----:B------:R0:W3:Y:S01]  /*5650*/  @!P3 LDG.E.U16 R105, [R62.64+0x200] ;  /* 0x000200203e69b981 */ /* 0x0000e2000c1e1500 */
[----:B------:R-:W-:Y:S02]  /*5660*/  ISETP.GE.AND P3, PT, R100, UR36, PT ;  /* 0x0000002464007c0c */ /* 0x000fe4000bf66270 */
[----:B------:R-:W-:Y:S02]  /*5670*/  LOP3.LUT R100, R64, 0x1e0, RZ, 0xfc, !PT ;  /* 0x000001e040647812 */ /* 0x000fe400078efcff */
[----:B------:R0:W3:Y:S01]  /*5680*/  @!P4 LDG.E.U16 R104, [R62.64+0x240] ;  /* 0x000240203e68c981 */ /* 0x0000e2000c1e1500 */
[----:B------:R-:W-:Y:S02]  /*5690*/  PRMT R103, RZ, 0x7610, R103 ;  /* 0x00007610ff677816 */ /* 0x000fe40000000067 */
[----:B------:R-:W-:Y:S02]  /*56a0*/  ISETP.GE.AND P4, PT, R100, UR36, PT ;  /* 0x0000002464007c0c */ /* 0x000fe4000bf86270 */
[----:B------:R-:W-:-:S02]  /*56b0*/  LOP3.LUT R106, R64, 0x200, RZ, 0xfc, !PT ;  /* 0x00000200406a7812 */ /* 0x000fc400078efcff */
[----:B------:R0:W3:Y:S01]  /*56c0*/  @!P0 LDG.E.U16 R103, [R62.64+0x2c0] ;  /* 0x0002c0203e678981 */ /* 0x0000e2000c1e1500 */
[----:B------:R-:W-:Y:S02]  /*56d0*/  PRMT R100, RZ, 0x7610, R100 ;  /* 0x00007610ff647816 */ /* 0x000fe40000000064 */
[----:B------:R-:W-:Y:S02]  /*56e0*/  PRMT R101, RZ, 0x7610, R101 ;  /* 0x00007610ff657816 */ /* 0x000fe40000000065 */
[----:B------:R-:W-:Y:S02]  /*56f0*/  ISETP.GE.AND P0, PT, R106, UR36, PT ;  /* 0x000000246a007c0c */ /* 0x000fe4000bf06270 */
[----:B------:R-:W-:Y:S01]  /*5700*/  PRMT R108, RZ, 0x7610, R108 ;  /* 0x00007610ff6c7816 */ /* 0x000fe2000000006c */
[----:B------:R0:W4:Y:S01]  /*5710*/  @!P1 LDG.E.U16 R100, [R62.64+0x300] ;  /* 0x000300203e649981 */ /* 0x000122000c1e1500 */
[C---:B------:R-:W-:Y:S02]  /*5720*/  LOP3.LUT R107, R64.reuse, 0x220, RZ, 0xfc, !PT ;  /* 0x00000220406b7812 */ /* 0x040fe400078efcff */
[C---:B------:R-:W-:Y:S01]  /*5730*/  LOP3.LUT R109, R64.reuse, 0x240, RZ, 0xfc, !PT ;  /* 0x00000240406d7812 */ /* 0x040fe200078efcff */
[----:B------:R0:W4:Y:S01]  /*5740*/  @!P2 LDG.E.U16 R101, [R62.64+0x340] ;  /* 0x000340203e65a981 */ /* 0x000122000c1e1500 */
[----:B------:R-:W-:-:S02]  /*5750*/  LOP3.LUT R110, R64, 0x260, RZ, 0xfc, !PT ;  /* 0x00000260406e7812 */ /* 0x000fc400078efcff */
[----:B------:R-:W-:Y:S01]  /*5760*/  PRMT R102, RZ, 0x7610, R102 ;  /* 0x00007610ff667816 */ /* 0x000fe20000000066 */
[----:B------:R0:W4:Y:S01]  /*5770*/  @!P4 LDG.E.U16 R108, [R62.64+0x3c0] ;  /* 0x0003c0203e6cc981 */ /* 0x000122000c1e1500 */
[----:B------:R-:W-:Y:S02]  /*5780*/  ISETP.GE.AND P1, PT, R107, UR36, PT ;  /* 0x000000246b007c0c */ /* 0x000fe4000bf26270 */
[----:B------:R-:W-:Y:S02]  /*5790*/  PRMT R107, RZ, 0x7610, R107 ;  /* 0x00007610ff6b7816 */ /* 0x000fe4000000006b */
[----:B------:R-:W-:Y:S01]  /*57a0*/  ISETP.GE.AND P2, PT, R109, UR36, PT ;  /* 0x000000246d007c0c */ /* 0x000fe2000bf46270 */
[----:B------:R0:W4:Y:S01]  /*57b0*/  @!P5 LDG.E.U16 R102, [R62.64+0x280] ;  /* 0x000280203e66d981 */ /* 0x000122000c1e1500 */
[----:B------:R-:W-:Y:S02]  /*57c0*/  ISETP.GE.AND P4, PT, R110, UR36, PT ;  /* 0x000000246e007c0c */ /* 0x000fe4000bf86270 */
[----:B------:R-:W-:Y:S01]  /*57d0*/  PRMT R106, RZ, 0x7610, R106 ;  /* 0x00007610ff6a7816 */ /* 0x000fe2000000006a */
[----:B------:R0:W4:Y:S01]  /*57e0*/  @!P0 LDG.E.U16 R107, [R62.64+0x400] ;  /* 0x000400203e6b8981 */ /* 0x000122000c1e1500 */
[----:B------:R-:W-:-:S02]  /*57f0*/  LOP3.LUT R110, R64, 0x280, RZ, 0xfc, !PT ;  /* 0x00000280406e7812 */ /* 0x000fc400078efcff */
[----:B------:R-:W-:Y:S02]  /*5800*/  PRMT R109, RZ, 0x7610, R109 ;  /* 0x00007610ff6d7816 */ /* 0x000fe4000000006d */
[----:B------:R-:W-:Y:S01]  /*5810*/  ISETP.GE.AND P0, PT, R110, UR36, PT ;  /* 0x000000246e007c0c */ /* 0x000fe2000bf06270 */
[----:B------:R0:W4:Y:S01]  /*5820*/  @!P3 LDG.E.U16 R106, [R62.64+0x380] ;  /* 0x000380203e6ab981 */ /* 0x000122000c1e1500 */
[----:B------:R-:W-:Y:S02]  /*5830*/  PRMT R111, RZ, 0x7610, R111 ;  /* 0x00007610ff6f7816 */ /* 0x000fe4000000006f */
[----:B------:R-:W-:Y:S01]  /*5840*/  PRMT R110, RZ, 0x7610, R110 ;  /* 0x00007610ff6e7816 */ /* 0x000fe2000000006e */
[----:B------:R0:W4:Y:S01]  /*5850*/  @!P1 LDG.E.U16 R109, [R62.64+0x440] ;  /* 0x000440203e6d9981 */ /* 0x000122000c1e1500 */
[----:B------:R-:W-:-:S03]  /*5860*/  LOP3.LUT R112, R64, 0x2a0, RZ, 0xfc, !PT ;  /* 0x000002a040707812 */ /* 0x000fc600078efcff */
[----:B------:R0:W4:Y:S04]  /*5870*/  @!P2 LDG.E.U16 R111, [R62.64+0x480] ;  /* 0x000480203e6fa981 */ /* 0x000128000c1e1500 */
[----:B------:R0:W4:Y:S01]  /*5880*/  @!P4 LDG.E.U16 R110, [R62.64+0x4c0] ;  /* 0x0004c0203e6ec981 */ /* 0x000122000c1e1500 */
[----:B------:R-:W-:Y:S02]  /*5890*/  ISETP.GE.AND P3, PT, R112, UR36, PT ;  /* 0x0000002470007c0c */ /* 0x000fe4000bf66270 */
[----:B------:R-:W-:-:S04]  /*58a0*/  LOP3.LUT R112, R64, 0x2c0, RZ, 0xfc, !PT ;  /* 0x000002c040707812 */ /* 0x000fc800078efcff */
[----:B------:R-:W-:Y:S02]  /*58b0*/  ISETP.GE.AND P5, PT, R112, UR36, PT ;  /* 0x0000002470007c0c */ /* 0x000fe4000bfa6270 */
[----:B------:R-:W-:Y:S02]  /*58c0*/  PRMT R112, RZ, 0x7610, R112 ;  /* 0x00007610ff707816 */ /* 0x000fe40000000070 */
[C---:B------:R-:W-:Y:S02]  /*58d0*/  LOP3.LUT R113, R64.reuse, 0x2e0, RZ, 0xfc, !PT ;  /* 0x000002e040717812 */ /* 0x040fe400078efcff */
[----:B------:R-:W-:Y:S02]  /*58e0*/  LOP3.LUT R114, R64, 0x300, RZ, 0xfc, !PT ;  /* 0x0000030040727812 */ /* 0x000fe400078efcff */
[----:B------:R0:W4:Y:S01]  /*58f0*/  @!P0 LDG.E.U16 R112, [R62.64+0x500] ;  /* 0x000500203e708981 */ /* 0x000122000c1e1500 */
[----:B------:R-:W-:Y:S02]  /*5900*/  ISETP.GE.AND P4, PT, R113, UR36, PT ;  /* 0x0000002471007c0c */ /* 0x000fe4000bf86270 */
[----:B------:R-:W-:-:S02]  /*5910*/  PRMT R117, RZ, 0x7610, R117 ;  /* 0x00007610ff757816 */ /* 0x000fc40000000075 */
[----:B------:R-:W-:Y:S02]  /*5920*/  LOP3.LUT R115, R64, 0x320, RZ, 0xfc, !PT ;  /* 0x0000032040737812 */ /* 0x000fe400078efcff */
[----:B------:R-:W-:Y:S02]  /*5930*/  ISETP.GE.AND P2, PT, R114, UR36, PT ;  /* 0x0000002472007c0c */ /* 0x000fe4000bf46270 */
[C---:B------:R-:W-:Y:S01]  /*5940*/  LOP3.LUT R113, R64.reuse, 0x340, RZ, 0xfc, !PT ;  /* 0x0000034040717812 */ /* 0x040fe200078efcff */
[----:B------:R0:W4:Y:S01]  /*5950*/  @!P3 LDG.E.U16 R117, [R62.64+0x540] ;  /* 0x000540203e75b981 */ /* 0x000122000c1e1500 */
[----:B------:R-:W-:Y:S02]  /*5960*/  LOP3.LUT R114, R64, 0x360, RZ, 0xfc, !PT ;  /* 0x0000036040727812 */ /* 0x000fe400078efcff */
[----:B------:R-:W-:Y:S02]  /*5970*/  PRMT R118, RZ, 0x7610, R118 ;  /* 0x00007610ff767816 */ /* 0x000fe40000000076 */
[----:B------:R-:W-:-:S02]  /*5980*/  PRMT R116, RZ, 0x7610, R116 ;  /* 0x00007610ff747816 */ /* 0x000fc40000000074 */
[----:B------:R-:W-:Y:S02]  /*5990*/  ISETP.GE.AND P1, PT, R115, UR36, PT ;  /* 0x0000002473007c0c */ /* 0x000fe4000bf26270 */
[----:B------:R-:W-:Y:S01]  /*59a0*/  ISETP.GE.AND P0, PT, R113, UR36, PT ;  /* 0x0000002471007c0c */ /* 0x000fe2000bf06270 */
[----:B------:R0:W4:Y:S01]  /*59b0*/  @!P5 LDG.E.U16 R118, [R62.64+0x580] ;  /* 0x000580203e76d981 */ /* 0x000122000c1e1500 */
[----:B------:R-:W-:Y:S02]  /*59c0*/  ISETP.GE.AND P3, PT, R114, UR36, PT ;  /* 0x0000002472007c0c */ /* 0x000fe4000bf66270 */
[C---:B------:R-:W-:Y:S01]  /*59d0*/  LOP3.LUT R113, R64.reuse, 0x380, RZ, 0xfc, !PT ;  /* 0x0000038040717812 */ /* 0x040fe200078efcff */
[----:B------:R0:W4:Y:S01]  /*59e0*/  @!P4 LDG.E.U16 R116, [R62.64+0x5c0] ;  /* 0x0005c0203e74c981 */ /* 0x000122000c1e1500 */
[----:B------:R-:W-:Y:S02]  /*59f0*/  LOP3.LUT R114, R64, 0x3a0, RZ, 0xfc, !PT ;  /* 0x000003a040727812 */ /* 0x000fe400078efcff */
[----:B------:R-:W-:-:S02]  /*5a00*/  SHF.L.U32 R120, R98, 0x5, RZ ;  /* 0x0000000562787819 */ /* 0x000fc400000006ff */
[----:B------:R-:W-:Y:S02]  /*5a10*/  ISETP.GE.AND P5, PT, R113, UR36, PT ;  /* 0x0000002471007c0c */ /* 0x000fe4000bfa6270 */
[----:B------:R-:W-:Y:S02]  /*5a20*/  ISETP.GE.AND P4, PT, R114, UR36, PT ;  /* 0x0000002472007c0c */ /* 0x000fe4000bf86270 */
[----:B------:R-:W-:Y:S02]  /*5a30*/  PRMT R113, RZ, 0x7610, R113 ;  /* 0x00007610ff717816 */ /* 0x000fe40000000071 */
[----:B------:R-:W-:Y:S02]  /*5a40*/  LOP3.LUT R120, R120, 0xffffffe0, R95, 0xe2, !PT ;  /* 0xffffffe078787812 */ /* 0x000fe400078ee25f */
[----:B------:R-:W-:Y:S02]  /*5a50*/  PRMT R114, RZ, 0x7610, R114 ;  /* 0x00007610ff727816 */ /* 0x000fe40000000072 */
[----:B------:R-:W-:Y:S01]  /*5a60*/  LOP3.LUT R64, R64, 0x3c0, RZ, 0xfc, !PT ;  /* 0x000003c040407812 */ /* 0x000fe200078efcff */
[----:B------:R0:W4:Y:S01]  /*5a70*/  @!P2 LDG.E.U16 R113, [R62.64+0x600] ;  /* 0x000600203e71a981 */ /* 0x000122000c1e1500 */
[----:B------:R-:W-:-:S02]  /*5a80*/  LOP3.LUT R120, R120, 0x3e0, RZ, 0xfc, !PT ;  /* 0x000003e078787812 */ /* 0x000fc400078efcff */
[----:B------:R-:W-:Y:S01]  /*5a90*/  ISETP.GE.AND P2, PT, R64, UR36, PT ;  /* 0x0000002440007c0c */ /* 0x000fe2000bf46270 */
[----:B------:R0:W4:Y:S01]  /*5aa0*/  @!P1 LDG.E.U16 R114, [R62.64+0x640] ;  /* 0x000640203e729981 */ /* 0x000122000c1e1500 */
        /* <DEDUP_REMOVED lines=8> */
[----:B------:R0:W4:Y:S04]  /*5b30*/  @!P3 LDG.E.U16 R119, [R62.64+0x6c0] ;  /* 0x0006c0203e77b981 */ /* 0x000128000c1e1500 */
[----:B------:R0:W4:Y:S04]  /*5b40*/  @!P5 LDG.E.U16 R120, [R62.64+0x700] ;  /* 0x000700203e78d981 */ /* 0x000128000c1e1500 */
[----:B------:R0:W4:Y:S04]  /*5b50*/  @!P4 LDG.E.U16 R123, [R62.64+0x740] ;  /* 0x000740203e7bc981 */ /* 0x000128000c1e1500 */
[----:B------:R0:W4:Y:S04]  /*5b60*/  @!P2 LDG.E.U16 R122, [R62.64+0x780] ;  /* 0x000780203e7aa981 */ /* 0x000128000c1e1500 */
[----:B------:R0:W4:Y:S01]  /*5b70*/  @!P1 LDG.E.U16 R121, [R62.64+0x7c0] ;  /* 0x0007c0203e799981 */ /* 0x000122000c1e1500 */
[----:B------:R-:W-:-:S04]  /*5b80*/  SHF.L.U32 R213, R98, 0x5, RZ ;  /* 0x0000000562d57819 */ /* 0x000fc800000006ff */
[----:B0-----:R-:W-:-:S04]  /*5b90*/  LOP3.LUT R62, R213, 0xfffffc00, RZ, 0xc0, !PT ;  /* 0xfffffc00d53e7812 */ /* 0x001fc800078ec0ff */
[----:B------:R-:W-:-:S04]  /*5ba0*/  IADD3 R130, R62, R97, RZ ;  /* 0x000000613e827210 */ /* 0x000fc80007ffe0ff */
[C---:B------:R-:W-:Y:S02]  /*5bb0*/  IADD3 R129, R130.reuse, 0x60, RZ ;  /* 0x0000006082817810 */ /* 0x040fe40007ffe0ff */
[C---:B------:R-:W-:Y:S02]  /*5bc0*/  IADD3 R131, R130.reuse, 0x80, RZ ;  /* 0x0000008082837810 */ /* 0x040fe40007ffe0ff */
[-C--:B------:R-:W-:Y:S02]  /*5bd0*/  LEA.HI.SX32 R136, R129, R130.reuse, 0x1b ;  /* 0x0000008281887211 */ /* 0x080fe400078fdaff */
[----:B------:R-:W-:Y:S02]  /*5be0*/  LEA.HI.SX32 R137, R131, R130, 0x1b ;  /* 0x0000008283897211 */ /* 0x000fe400078fdaff */
[----:B------:R-:W-:Y:S01]  /*5bf0*/  IADD3 R139, R130, 0xa0, RZ ;  /* 0x000000a0828b7810 */ /* 0x000fe20007ffe0ff */
[----:B--2---:R-:W0:Y:S08]  /*5c00*/  R2UR UR43, R61 ;  /* 0x000000003d2b73c2 */ /* 0x004e3000000e0000 */
[----:B------:R-:W1:Y:S01]  /*5c10*/  R2UR UR44, R60 ;  /* 0x000000003c2c73c2 */ /* 0x000e6200000e0000 */
[----:B0-----:R-:W-:-:S02]  /*5c20*/  FMUL.FTZ R64, R76, UR43 ;  /* 0x0000002b4c407c20 */ /* 0x001fc40008410000 */
[----:B------:R-:W-:Y:S02]  /*5c30*/  FMUL.FTZ R61, R73, UR43 ;  /* 0x0000002b493d7c20 */ /* 0x000fe40008410000 */
[----:B------:R-:W-:Y:S02]  /*5c40*/  FMUL.RZ R126, R64, 0.15915493667125701904 ;  /* 0x3e22f983407e7820 */ /* 0x000fe4000040c000 */
[----:B------:R-:W-:Y:S02]  /*5c50*/  FMUL.FTZ R64, R75, UR43 ;  /* 0x0000002b4b407c20 */ /* 0x000fe40008410000 */
[----:B------:R-:W-:Y:S02]  /*5c60*/  FMUL.RZ R63, R61, 0.15915493667125701904 ;  /* 0x3e22f9833d3f7820 */ /* 0x000fe4000040c000 */
[----:B------:R-:W-:Y:S01]  /*5c70*/  FMUL.FTZ R61, R72, UR43 ;  /* 0x0000002b483d7c20 */ /* 0x000fe20008410000 */
[----:B------:R-:W-:Y:S01]  /*5c80*/  MUFU.SIN R125, R126 ;  /* 0x0000007e007d7308 */ /* 0x000fe20000000400 */
[----:B------:R-:W-:-:S07]  /*5c90*/  FMUL.RZ R127, R64, 0.15915493667125701904 ;  /* 0x3e22f983407f7820 */ /* 0x000fce000040c000 */
[----:B------:R0:W-:Y:S01]  /*5ca0*/  MUFU.COS R124, R126 ;  /* 0x0000007e007c7308 */ /* 0x0001e20000000000 */
[----:B------:R-:W-:Y:S02]  /*5cb0*/  FMUL.FTZ R146, R53, UR43 ;  /* 0x0000002b35927c20 */ /* 0x000fe40008410000 */
[----:B0-----:R-:W-:-:S05]  /*5cc0*/  FMUL.RZ R126, R61, 0.15915493667125701904 ;  /* 0x3e22f9833d7e7820 */ /* 0x001fca000040c000 */
[----:B------:R-:W-:Y:S01]  /*5cd0*/  MUFU.SIN R183, R63 ;  /* 0x0000003f00b77308 */ /* 0x000fe20000000400 */
[----:B------:R-:W-:-:S04]  /*5ce0*/  FMUL.FTZ R61, R59, UR43 ;  /* 0x0000002b3b3d7c20 */ /* 0x000fc80008410000 */
[----:B------:R-:W-:-:S03]  /*5cf0*/  FMUL.RZ R128, R61, 0.15915493667125701904 ;  /* 0x3e22f9833d807820 */ /* 0x000fc6000040c000 */
[----:B------:R0:W-:Y:S01]  /*5d00*/  MUFU.COS R184, R63 ;  /* 0x0000003f00b87308 */ /* 0x0001e20000000000 */
[----:B------:R-:W-:-:S07]  /*5d10*/  LEA.HI.SX32 R61, R130, R130, 0x1b ;  /* 0x00000082823d7211 */ /* 0x000fce00078fdaff */
[----:B------:R-:W-:Y:S01]  /*5d20*/  MUFU.SIN R187, R127 ;  /* 0x0000007f00bb7308 */ /* 0x000fe20000000400 */
[----:B0-----:R-:W-:-:S07]  /*5d30*/  IADD3 R63, R130, 0x20, RZ ;  /* 0x00000020823f7810 */ /* 0x001fce0007ffe0ff */
[----:B------:R0:W-:Y:S01]  /*5d40*/  MUFU.COS R188, R127 ;  /* 0x0000007f00bc7308 */ /* 0x0001e20000000000 */
[----:B------:R-:W-:Y:S01]  /*5d50*/  LEA.HI.SX32 R133, R63, R130, 0x1b ;  /* 0x000000823f857211 */ /* 0x000fe200078fdaff */
[----:B------:R-:W-:Y:S01]  /*5d60*/  FMUL.RZ R152, R146, 0.15915493667125701904 ;  /* 0x3e22f98392987820 */ /* 0x000fe2000040c000 */
[----:B------:R-:W-:Y:S02]  /*5d70*/  SHF.L.U32 R134, R61, 0x1, RZ ;  /* 0x000000013d867819 */ /* 0x000fe400000006ff */
[----:B0-----:R-:W-:-:S04]  /*5d80*/  IADD3 R127, R130, 0x40, RZ ;  /* 0x00000040827f7810 */ /* 0x001fc80007ffe0ff */
[----:B------:R-:W-:Y:S02]  /*5d90*/  LEA.HI.SX32 R135, R127, R130, 0x1b ;  /* 0x000000827f877211 */ /* 0x000fe400078fdaff */
[----:B------:R-:W-:Y:S02]  /*5da0*/  SHF.L.U32 R148, R133, 0x1, RZ ;  /* 0x0000000185947819 */ /* 0x000fe400000006ff */
[----:B------:R-:W-:Y:S02]  /*5db0*/  SHF.L.U32 R146, R135, 0x1, RZ ;  /* 0x0000000187927819 */ /* 0x000fe400000006ff */
[----:B------:R-:W-:Y:S01]  /*5dc0*/  SHF.L.U32 R135, R136, 0x1, RZ ;  /* 0x0000000188877819 */ /* 0x000fe200000006ff */
[----:B---3--:R-:W-:Y:S01]  /*5dd0*/  STS.U16 [R134], R67 ;  /* 0x0000004386007388 */ /* 0x008fe20000000400 */
[C---:B------:R-:W-:Y:S02]  /*5de0*/  IADD3 R141, R130.reuse, 0xc0, RZ ;  /* 0x000000c0828d7810 */ /* 0x040fe40007ffe0ff */
[----:B------:R-:W-:Y:S01]  /*5df0*/  SHF.L.U32 R137, R137, 0x1, RZ ;  /* 0x0000000189897819 */ /* 0x000fe200000006ff */
[----:B----4-:R-:W-:Y:S01]  /*5e00*/  STS.U16 [R148+0x40], R69 ;  /* 0x0000404594007388 */ /* 0x010fe20000000400 */
[----:B------:R-:W-:-:S02]  /*5e10*/  IADD3 R143, R130, 0xe0, RZ ;  /* 0x000000e0828f7810 */ /* 0x000fc40007ffe0ff */
[C---:B------:R-:W-:Y:S01]  /*5e20*/  IADD3 R145, R130.reuse, 0x100, RZ ;  /* 0x0000010082917810 */ /* 0x040fe20007ffe0ff */
[----:B------:R-:W-:Y:S01]  /*5e30*/  STS.U16 [R146+0x80], R65 ;  /* 0x0000804192007388 */ /* 0x000fe20000000400 */
[C---:B------:R-:W-:Y:S02]  /*5e40*/  IADD3 R147, R130.reuse, 0x120, RZ ;  /* 0x0000012082937810 */ /* 0x040fe40007ffe0ff */
[-C--:B------:R-:W-:Y:S01]  /*5e50*/  LEA.HI.SX32 R139, R139, R130.reuse, 0x1b ;  /* 0x000000828b8b7211 */ /* 0x080fe200078fdaff */
[----:B------:R-:W-:Y:S01]  /*5e60*/  STS.U16 [R135+0xc0], R66 ;  /* 0x0000c04287007388 */ /* 0x000fe20000000400 */
[C---:B------:R-:W-:Y:S02]  /*5e70*/  IADD3 R149, R130.reuse, 0x140, RZ ;  /* 0x0000014082957810 */ /* 0x040fe40007ffe0ff */
[----:B------:R-:W-:Y:S01]  /*5e80*/  LEA.HI.SX32 R141, R141, R130, 0x1b ;  /* 0x000000828d8d7211 */ /* 0x000fe200078fdaff */
[----:B------:R1:W-:Y:S01]  /*5e90*/  STS.U16 [R137+0x100], R68 ;  /* 0x0001004489007388 */ /* 0x0003e20000000400 */
[----:B------:R-:W-:-:S02]  /*5ea0*/  IADD3 R151, R130, 0x160, RZ ;  /* 0x0000016082977810 */ /* 0x000fc40007ffe0ff */
[-C--:B------:R-:W-:Y:S02]  /*5eb0*/  LEA.HI.SX32 R143, R143, R130.reuse, 0x1b ;  /* 0x000000828f8f7211 */ /* 0x080fe400078fdaff */
[C---:B------:R-:W-:Y:S02]  /*5ec0*/  IADD3 R153, R130.reuse, 0x180, RZ ;  /* 0x0000018082997810 */ /* 0x040fe40007ffe0ff */
[-C--:B------:R-:W-:Y:S02]  /*5ed0*/  LEA.HI.SX32 R145, R145, R130.reuse, 0x1b ;  /* 0x0000008291917211 */ /* 0x080fe400078fdaff */
[----:B------:R-:W-:Y:S02]  /*5ee0*/  IADD3 R155, R130, 0x1a0, RZ ;  /* 0x000001a0829b7810 */ /* 0x000fe40007ffe0ff */
[----:B-1----:R-:W-:Y:S02]  /*5ef0*/  MOV R68, UR44 ;  /* 0x0000002c00447c02 */ /* 0x002fe40008000f00 */
[----:B------:R-:W-:-:S02]  /*5f00*/  LEA.HI.SX32 R147, R147, R130, 0x1b ;  /* 0x0000008293937211 */ /* 0x000fc400078fdaff */
[----:B------:R-:W-:Y:S02]  /*5f10*/  SHF.L.U32 R136, R139, 0x1, RZ ;  /* 0x000000018b887819 */ /* 0x000fe400000006ff */
[C---:B------:R-:W-:Y:S02]  /*5f20*/  IADD3 R157, R130.reuse, 0x1c0, RZ ;  /* 0x000001c0829d7810 */ /* 0x040fe40007ffe0ff */
[-C--:B------:R-:W-:Y:S02]  /*5f30*/  LEA.HI.SX32 R149, R149, R130.reuse, 0x1b ;  /* 0x0000008295957211 */ /* 0x080fe400078fdaff */
[----:B------:R-:W-:Y:S02]  /*5f40*/  SHF.L.U32 R141, R141, 0x1, RZ ;  /* 0x000000018d8d7819 */ /* 0x000fe400000006ff */
[----:B------:R-:W-:Y:S02]  /*5f50*/  IADD3 R159, R130, 0x1e0, RZ ;  /* 0x000001e0829f7810 */ /* 0x000fe40007ffe0ff */
[----:B------:R-:W-:-:S02]  /*5f60*/  LEA.HI.SX32 R151, R151, R130, 0x1b ;  /* 0x0000008297977211 */ /* 0x000fc400078fdaff */
[----:B------:R-:W-:Y:S01]  /*5f70*/  SHF.L.U32 R134, R143, 0x1, RZ ;  /* 0x000000018f867819 */ /* 0x000fe200000006ff */
[----:B------:R-:W-:Y:S01]  /*5f80*/  FMUL.FTZ R68, R68, 1.4426950216293334961 ;  /* 0x3fb8aa3b44447820 */ /* 0x000fe20000410000 */
[C---:B------:R-:W-:Y:S02]  /*5f90*/  IADD3 R161, R130.reuse, 0x200, RZ ;  /* 0x0000020082a17810 */ /* 0x040fe40007ffe0ff */
[-C--:B------:R-:W-:Y:S02]  /*5fa0*/  LEA.HI.SX32 R153, R153, R130.reuse, 0x1b ;  /* 0x0000008299997211 */ /* 0x080fe400078fdaff */
[----:B------:R-:W-:Y:S01]  /*5fb0*/  SHF.L.U32 R146, R145, 0x1, RZ ;  /* 0x0000000191927819 */ /* 0x000fe200000006ff */
[----:B------:R-:W-:Y:S01]  /*5fc0*/  STS.U16 [R136+0x140], R71 ;  /* 0x0001404788007388 */ /* 0x000fe20000000400 */
[----:B------:R-:W-:Y:S02]  /*5fd0*/  IADD3 R163, R130, 0x220, RZ ;  /* 0x0000022082a37810 */ /* 0x000fe40007ffe0ff */
[----:B------:R-:W-:-:S02]  /*5fe0*/  LEA.HI.SX32 R155, R155, R130, 0x1b ;  /* 0x000000829b9b7211 */ /* 0x000fc400078fdaff */
[----:B------:R-:W-:Y:S01]  /*5ff0*/  SHF.L.U32 R147, R147, 0x1, RZ ;  /* 0x0000000193937819 */ /* 0x000fe200000006ff */
[----:B------:R0:W-:Y:S01]  /*6000*/  STS.U16 [R141+0x180], R70 ;  /* 0x000180468d007388 */ /* 0x0001e20000000400 */
        /* <DEDUP_REMOVED lines=8> */
[----:B------:R-:W-:Y:S01]  /*6090*/  LEA.HI.SX32 R161, R161, R130, 0x1b ;  /* 0x00000082a1a17211 */ /* 0x000fe200078fdaff */
[C---:B------:R-:W-:Y:S01]  /*60a0*/  FMUL.FTZ R65, R74.reuse, R68 ;  /* 0x000000444a417220 */ /* 0x040fe20000410000 */
[----:B------:R-:W-:Y:S01]  /*60b0*/  SHF.L.U32 R153, R153, 0x1, RZ ;  /* 0x0000000199997819 */ /* 0x000fe200000006ff */
[----:B------:R-:W-:Y:S01]  /*60c0*/  FMUL.FTZ R64, R74, UR43 ;  /* 0x0000002b4a407c20 */ /* 0x000fe20008410000 */
[-C--:B------:R-:W-:Y:S01]  /*60d0*/  LEA.HI.SX32 R138, R163, R130.reuse, 0x1b ;  /* 0x00000082a38a7211 */ /* 0x080fe200078fdaff */
[----:B------:R-:W-:Y:S01]  /*60e0*/  STS.U16 [R147+0x240], R104 ;  /* 0x0002406893007388 */ /* 0x000fe20000000400 */
[----:B0-----:R-:W-:Y:S02]  /*60f0*/  SHF.L.U32 R70, R155, 0x1, RZ ;  /* 0x000000019b467819 */ /* 0x001fe400000006ff */
[----:B------:R-:W-:Y:S01]  /*6100*/  LEA.HI.SX32 R140, R165, R130, 0x1b ;  /* 0x00000082a58c7211 */ /* 0x000fe200078fdaff */
[----:B------:R0:W-:Y:S01]  /*6110*/  STS.U16 [R149+0x280], R102 ;  /* 0x0002806695007388 */ /* 0x0001e20000000400 */
[----:B------:R-:W-:-:S02]  /*6120*/  SHF.L.U32 R157, R157, 0x1, RZ ;  /* 0x000000019d9d7819 */ /* 0x000fc400000006ff */
[----:B------:R-:W-:Y:S01]  /*6130*/  LEA.HI.SX32 R142, R167, R130, 0x1b ;  /* 0x00000082a78e7211 */ /* 0x000fe200078fdaff */
[----:B------:R1:W-:Y:S01]  /*6140*/  STS.U16 [R66+0x2c0], R103 ;  /* 0x0002c06742007388 */ /* 0x0003e20000000400 */
[----:B------:R-:W-:Y:S01]  /*6150*/  SHF.L.U32 R159, R159, 0x1, RZ ;  /* 0x000000019f9f7819 */ /* 0x000fe200000006ff */
[----:B------:R-:W-:Y:S01]  /*6160*/  FMUL.FTZ R60, R51, UR43 ;  /* 0x0000002b333c7c20 */ /* 0x000fe20008410000 */
[----:B------:R-:W-:Y:S01]  /*6170*/  SHF.L.U32 R138, R138, 0x1, RZ ;  /* 0x000000018a8a7819 */ /* 0x000fe200000006ff */
[----:B------:R-:W-:Y:S01]  /*6180*/  STS.U16 [R153+0x300], R100 ;  /* 0x0003006499007388 */ /* 0x000fe20000000400 */
[----:B0-----:R-:W-:Y:S01]  /*6190*/  SHF.L.U32 R102, R161, 0x1, RZ ;  /* 0x00000001a1667819 */ /* 0x001fe200000006ff */
[----:B------:R-:W-:Y:S02]  /*61a0*/  FMUL.RZ R64, R64, 0.15915493667125701904 ;  /* 0x3e22f98340407820 */ /* 0x000fe4000040c000 */
[----:B------:R-:W-:Y:S01]  /*61b0*/  STS.U16 [R70+0x340], R101 ;  /* 0x0003406546007388 */ /* 0x000fe20000000400 */
[----:B------:R-:W-:Y:S01]  /*61c0*/  SHF.L.U32 R140, R140, 0x1, RZ ;  /* 0x000000018c8c7819 */ /* 0x000fe200000006ff */
[----:B-1----:R0:W-:Y:S01]  /*61d0*/  MUFU.EX2 R66, R65 ;  /* 0x0000004100427308 */ /* 0x0021e20000000800 */
[----:B------:R-:W-:Y:S01]  /*61e0*/  SHF.L.U32 R71, R142, 0x1, RZ ;  /* 0x000000018e477819 */ /* 0x000fe200000006ff */
[----:B------:R-:W-:Y:S01]  /*61f0*/  STS.U16 [R157+0x380], R106 ;  /* 0x0003806a9d007388 */ /* 0x000fe20000000400 */
[----:B------:R-:W-:-:S03]  /*6200*/  FMUL.RZ R135, R60, 0.15915493667125701904 ;  /* 0x3e22f9833c877820 */ /* 0x000fc6000040c000 */
[----:B------:R-:W-:Y:S01]  /*6210*/  STS.U16 [R159+0x3c0], R108 ;  /* 0x0003c06c9f007388 */ /* 0x000fe20000000400 */
[----:B0-----:R-:W-:-:S03]  /*6220*/  FMUL.FTZ R65, R72, R68 ;  /* 0x0000004448417220 */ /* 0x001fc60000410000 */
[----:B------:R-:W-:Y:S01]  /*6230*/  STS.U16 [R102+0x400], R107 ;  /* 0x0004006b66007388 */ /* 0x000fe20000000400 */
[----:B------:R-:W-:Y:S01]  /*6240*/  MUFU.SIN R185, R64 ;  /* 0x0000004000b97308 */ /* 0x000fe20000000400 */
[-C--:B------:R-:W-:Y:S02]  /*6250*/  FMUL.FTZ R60, R75, R68.reuse ;  /* 0x000000444b3c7220 */ /* 0x080fe40000410000 */
[----:B------:R-:W-:Y:S04]  /*6260*/  STS.U16 [R138+0x440], R109 ;  /* 0x0004406d8a007388 */ /* 0x000fe80000000400 */
[----:B------:R-:W-:Y:S01]  /*6270*/  STS.U16 [R140+0x480], R111 ;  /* 0x0004806f8c007388 */ /* 0x000fe20000000400 */
[----:B------:R0:W-:Y:S03]  /*6280*/  MUFU.COS R186, R64 ;  /* 0x0000004000ba7308 */ /* 0x0001e60000000000 */
[----:B------:R1:W-:Y:S05]  /*6290*/  STS.U16 [R71+0x4c0], R110 ;  /* 0x0004c06e47007388 */ /* 0x0003ea0000000400 */
[----:B------:R-:W-:Y:S01]  /*62a0*/  MUFU.SIN R181, R126 ;  /* 0x0000007e00b57308 */ /* 0x000fe20000000400 */
[----:B0-----:R-:W-:Y:S01]  /*62b0*/  FMUL.FTZ R64, R58, UR43 ;  /* 0x0000002b3a407c20 */ /* 0x001fe20008410000 */
[----:B------:R-:W-:Y:S01]  /*62c0*/  IADD3 R169, R130, 0x280, RZ ;  /* 0x0000028082a97810 */ /* 0x000fe20007ffe0ff */
[----:B-1----:R-:W-:-:S05]  /*62d0*/  FMUL.FTZ R71, R58, R68 ;  /* 0x000000443a477220 */ /* 0x002fca0000410000 */
[----:B------:R0:W-:Y:S08]  /*62e0*/  MUFU.COS R182, R126 ;  /* 0x0000007e00b67308 */ /* 0x0001f00000000000 */
[----:B------:R-:W1:Y:S01]  /*62f0*/  MUFU.EX2 R69, R65 ;  /* 0x0000004100457308 */ /* 0x000e620000000800 */
[----:B0-----:R-:W-:Y:S01]  /*6300*/  FMUL.RZ R126, R64, 0.15915493667125701904 ;  /* 0x3e22f983407e7820 */ /* 0x001fe2000040c000 */
[----:B------:R-:W-:-:S06]  /*6310*/  LEA.HI.SX32 R144, R169, R130, 0x1b ;  /* 0x00000082a9907211 */ /* 0x000fcc00078fdaff */
[----:B------:R-:W0:Y:S01]  /*6320*/  MUFU.EX2 R60, R60 ;  /* 0x0000003c003c7308 */ /* 0x000e220000000800 */
[----:B------:R-:W-:-:S07]  /*6330*/  SHF.L.U32 R99, R144, 0x1, RZ ;  /* 0x0000000190637819 */ /* 0x000fce00000006ff */
[----:B------:R-:W-:Y:S01]  /*6340*/  MUFU.SIN R177, R126 ;  /* 0x0000007e00b17308 */ /* 0x000fe20000000400 */
[----:B-1----:R-:W-:-:S07]  /*6350*/  FMUL.FTZ R182, R69, R182 ;  /* 0x000000b645b67220 */ /* 0x002fce0000410000 */
[----:B------:R-:W-:Y:S01]  /*6360*/  MUFU.COS R178, R126 ;  /* 0x0000007e00b27308 */ /* 0x000fe20000000000 */
[----:B------:R-:W-:-:S07]  /*6370*/  FMUL.FTZ R181, R69, R181 ;  /* 0x000000b545b57220 */ /* 0x000fce0000410000 */
[----:B------:R-:W1:Y:S01]  /*6380*/  MUFU.EX2 R71, R71 ;  /* 0x0000004700477308 */ /* 0x000e620000000800 */
[----:B------:R-:W-:Y:S01]  /*6390*/  FMUL.FTZ R64, R57, UR43 ;  /* 0x0000002b39407c20 */ /* 0x000fe20008410000 */
[----:B------:R-:W-:Y:S01]  /*63a0*/  HADD2.F32 R69, -RZ, R92.H0_H0 ;  /* 0x2000005cff457230 */ /* 0x000fe20000004100 */
[----:B------:R2:W-:Y:S01]  /*63b0*/  STS.U16 [R99+0x500], R112 ;  /* 0x0005007063007388 */ /* 0x0005e20000000400 */
[-C--:B------:R-:W-:Y:S01]  /*63c0*/  FMUL.FTZ R70, R59, R68.reuse ;  /* 0x000000443b467220 */ /* 0x080fe20000410000 */
[----:B------:R-:W-:Y:S01]  /*63d0*/  UIMAD UR42, UR11, UR34, URZ ;  /* 0x000000220b2a72a4 */ /* 0x000fe2000f8e023f */
[----:B0-----:R-:W-:Y:S02]  /*63e0*/  FMUL.FTZ R187, R60, R187 ;  /* 0x000000bb3cbb7220 */ /* 0x001fe40000410000 */
[----:B------:R-:W-:Y:S01]  /*63f0*/  MUFU.SIN R179, R128 ;  /* 0x0000008000b37308 */ /* 0x000fe20000000400 */
[----:B------:R-:W-:Y:S02]  /*6400*/  FMUL.FTZ R220, R76, R69 ;  /* 0x000000454cdc7220 */ /* 0x000fe40000410000 */
[----:B--2---:R-:W-:-:S05]  /*6410*/  FMUL.FTZ R99, R57, R68 ;  /* 0x0000004439637220 */ /* 0x004fca0000410000 */
[----:B------:R0:W-:Y:S01]  /*6420*/  MUFU.COS R180, R128 ;  /* 0x0000008000b47308 */ /* 0x0001e20000000000 */
[----:B------:R-:W-:Y:S02]  /*6430*/  FMUL.FTZ R188, R60, R188 ;  /* 0x000000bc3cbc7220 */ /* 0x000fe40000410000 */
[----:B------:R-:W-:Y:S01]  /*6440*/  FMUL.FTZ R60, R76, R68 ;  /* 0x000000444c3c7220 */ /* 0x000fe20000410000 */
[----:B------:R-:W-:Y:S01]  /*6450*/  UIMAD.WIDE.U32 UR36, UR10, UR34, URZ ;  /* 0x000000220a2472a5 */ /* 0x000fe2000f8e003f */
[C---:B-1----:R-:W-:Y:S02]  /*6460*/  FMUL.FTZ R178, R71.reuse, R178 ;  /* 0x000000b247b27220 */ /* 0x042fe40000410000 */
[----:B0-----:R-:W-:Y:S01]  /*6470*/  FMUL.RZ R128, R64, 0.15915493667125701904 ;  /* 0x3e22f98340807820 */ /* 0x001fe2000040c000 */
[----:B------:R-:W0:Y:S01]  /*6480*/  MUFU.EX2 R70, R70 ;  /* 0x0000004600467308 */ /* 0x000e220000000800 */
[----:B------:R-:W-:Y:S01]  /*6490*/  FMUL.FTZ R177, R71, R177 ;  /* 0x000000b147b17220 */ /* 0x000fe20000410000 */
[----:B------:R-:W-:Y:S01]  /*64a0*/  UIMAD UR42, UR10, UR35, UR42 ;  /* 0x000000230a2a72a4 */ /* 0x000fe2000f8e022a */
[----:B------:R-:W-:-:S02]  /*64b0*/  FMUL.FTZ R71, R220, R187 ;  /* 0x000000bbdc477220 */ /* 0x000fc40000410000 */
[C---:B------:R-:W-:Y:S01]  /*64c0*/  FMUL.FTZ R186, R66.reuse, R186 ;  /* 0x000000ba42ba7220 */ /* 0x040fe20000410000 */
[----:B------:R-:W-:Y:S02]  /*64d0*/  ULDC.64 UR34, c[0x0][0x1a0] ;  /* 0x0000680000227ab9 */ /* 0x000fe40000000a00 */
[----:B------:R-:W-:Y:S01]  /*64e0*/  MUFU.SIN R175, R128 ;  /* 0x0000008000af7308 */ /* 0x000fe20000000400 */
[----:B------:R-:W-:Y:S01]  /*64f0*/  FMUL.FTZ R185, R66, R185 ;  /* 0x000000b942b97220 */ /* 0x000fe20000410000 */
[----:B------:R-:W-:Y:S01]  /*6500*/  HADD2.F32 R66, -RZ, R91.H0_H0 ;  /* 0x2000005bff427230 */ /* 0x000fe20000004100 */
[----:B------:R-:W-:-:S05]  /*6510*/  FMUL.FTZ R64, R56, UR43 ;  /* 0x0000002b38407c20 */ /* 0x000fca0008410000 */
[----:B------:R1:W-:Y:S01]  /*6520*/  MUFU.COS R176, R128 ;  /* 0x0000008000b07308 */ /* 0x0003e20000000000 */
[----:B------:R-:W-:Y:S01]  /*6530*/  IADD3 R189, R130, 0x2a0, RZ ;  /* 0x000002a082bd7810 */ /* 0x000fe20007ffe0ff */
[----:B------:R-:W-:Y:S01]  /*6540*/  UIADD3 UR37, UR37, UR42, URZ ;  /* 0x0000002a25257290 */ /* 0x000fe2000fffe03f */
[----:B------:R-:W-:-:S05]  /*6550*/  FMUL.FTZ R69, RZ, R187 ;  /* 0x000000bbff457220 */ /* 0x000fca0000410000 */
[----:B------:R-:W2:Y:S01]  /*6560*/  MUFU.EX2 R99, R99 ;  /* 0x0000006300637308 */ /* 0x000ea20000000800 */
[----:B------:R-:W-:Y:S01]  /*6570*/  UIMAD UR39, UR39, UR34, URZ ;  /* 0x00000022272772a4 */ /* 0x000fe2000f8e023f */
[----:B------:R-:W-:Y:S01]  /*6580*/  FFMA.FTZ R71, RZ, R188, R71 ;  /* 0x000000bcff477223 */ /* 0x000fe20000010047 */
[C---:B------:R-:W-:Y:S01]  /*6590*/  IADD3 R191, R130.reuse, 0x2c0, RZ ;  /* 0x000002c082bf7810 */ /* 0x040fe20007ffe0ff */
[----:B------:R-:W-:Y:S01]  /*65a0*/  FMUL.FTZ R61, R55, UR43 ;  /* 0x0000002b373d7c20 */ /* 0x000fe20008410000 */
[----:B------:R-:W-:Y:S01]  /*65b0*/  IADD3 R193, R130, 0x2e0, RZ ;  /* 0x000002e082c17810 */ /* 0x000fe20007ffe0ff */
[----:B------:R-:W-:Y:S02]  /*65c0*/  FMUL.RZ R64, R64, 0.15915493667125701904 ;  /* 0x3e22f98340407820 */ /* 0x000fe4000040c000 */
[----:B------:R-:W3:Y:S01]  /*65d0*/  MUFU.EX2 R60, R60 ;  /* 0x0000003c003c7308 */ /* 0x000ee20000000800 */
[----:B------:R-:W-:Y:S01]  /*65e0*/  FMUL.FTZ R219, R75, R66 ;  /* 0x000000424bdb7220 */ /* 0x000fe20000410000 */
[----:B------:R-:W-:Y:S01]  /*65f0*/  IADD3 R195, R130, 0x300, RZ ;  /* 0x0000030082c37810 */ /* 0x000fe20007ffe0ff */
[----:B------:R-:W-:Y:S01]  /*6600*/  UIMAD UR39, UR7, UR35, UR39 ;  /* 0x00000023072772a4 */ /* 0x000fe2000f8e0227 */
[----:B------:R-:W-:Y:S01]  /*6610*/  LEA.HI.SX32 R189, R189, R130, 0x1b ;  /* 0x00000082bdbd7211 */ /* 0x000fe200078fdaff */
[----:B------:R-:W-:Y:S01]  /*6620*/  UIMAD.WIDE.U32 UR36, UR7, UR34, UR36 ;  /* 0x00000022072472a5 */ /* 0x000fe2000f8e0024 */
[----:B------:R-:W-:Y:S01]  /*6630*/  FFMA.FTZ R66, R220, R188, -R69 ;  /* 0x000000bcdc427223 */ /* 0x000fe20000010845 */
[----:B------:R-:W-:Y:S01]  /*6640*/  IADD3 R203, R130, 0x320, RZ ;  /* 0x0000032082cb7810 */ /* 0x000fe20007ffe0ff */
[----:B------:R-:W-:Y:S01]  /*6650*/  FADD.FTZ R71, RZ, R71 ;  /* 0x00000047ff477221 */ /* 0x000fe20000010000 */
[----:B------:R-:W-:Y:S01]  /*6660*/  ISETP.NE.AND P1, PT, R98, RZ, PT ;  /* 0x000000ff6200720c */ /* 0x000fe20003f25270 */
[----:B------:R-:W-:Y:S01]  /*6670*/  FMUL.RZ R63, R61, 0.15915493667125701904 ;  /* 0x3e22f9833d3f7820 */ /* 0x000fe2000040c000 */
[C---:B------:R-:W-:Y:S01]  /*6680*/  IADD3 R205, R130.reuse, 0x340, RZ ;  /* 0x0000034082cd7810 */ /* 0x040fe20007ffe0ff */
[----:B------:R-:W-:Y:S01]  /*6690*/  MUFU.SIN R173, R64 ;  /* 0x0000004000ad7308 */ /* 0x000fe20000000400 */
[----:B------:R-:W-:Y:S01]  /*66a0*/  LEA.HI.SX32 R132, R191, R130, 0x1b ;  /* 0x00000082bf847211 */ /* 0x000fe200078fdaff */
[----:B------:R-:W-:Y:S01]  /*66b0*/  ULDC.64 UR34, c[0x0][0x228] ;  /* 0x00008a0000227ab9 */ /* 0x000fe20000000a00 */
[----:B------:R-:W-:Y:S01]  /*66c0*/  IADD3 R207, R130, 0x360, RZ ;  /* 0x0000036082cf7810 */ /* 0x000fe20007ffe0ff */
[----:B------:R-:W-:Y:S01]  /*66d0*/  FMUL.FTZ R61, R54, UR43 ;  /* 0x0000002b363d7c20 */ /* 0x000fe20008410000 */
[----:B------:R-:W-:Y:S01]  /*66e0*/  IADD3 R209, R130, 0x380, RZ ;  /* 0x0000038082d17810 */ /* 0x000fe20007ffe0ff */
[----:B------:R-:W-:-:S02]  /*66f0*/  UIADD3 UR37, UR37, UR39, URZ ;  /* 0x0000002725257290 */ /* 0x000fc4000fffe03f */
[----:B------:R4:W-:Y:S01]  /*6700*/  MUFU.COS R174, R64 ;  /* 0x0000004000ae7308 */ /* 0x0009e20000000000 */
[-C--:B------:R-:W-:Y:S01]  /*6710*/  LEA.HI.SX32 R131, R195, R130.reuse, 0x1b ;  /* 0x00000082c3837211 */ /* 0x080fe200078fdaff */
[----:B------:R-:W-:Y:S01]  /*6720*/  ULEA UR34, UP0, UR36, UR34, 0x3 ;  /* 0x0000002224227291 */ /* 0x000fe2000f80183f */
[----:B------:R-:W-:Y:S01]  /*6730*/  SHF.L.U32 R100, R189, 0x1, RZ ;  /* 0x00000001bd647819 */ /* 0x000fe200000006ff */
[----:B------:R-:W-:Y:S01]  /*6740*/  FADD.FTZ R66, R219, R66 ;  /* 0x00000042db427221 */ /* 0x000fe20000010000 */
[C---:B------:R-:W-:Y:S01]  /*6750*/  IADD3 R211, R130.reuse, 0x3a0, RZ ;  /* 0x000003a082d37810 */ /* 0x040fe20007ffe0ff */
[----:B------:R-:W-:Y:S01]  /*6760*/  FMUL.FTZ R69, R185, R71 ;  /* 0x00000047b9457220 */ /* 0x000fe20000410000 */
[-C--:B-1----:R-:W-:Y:S02]  /*6770*/  LEA.HI.SX32 R128, R203, R130.reuse, 0x1b ;  /* 0x00000082cb807211 */ /* 0x082fe400078fdaff */
[----:B----4-:R-:W-:Y:S01]  /*6780*/  LEA.HI.SX32 R64, R193, R130, 0x1b ;  /* 0x00000082c1407211 */ /* 0x010fe200078fdaff */
[----:B------:R-:W-:Y:S01]  /*6790*/  MUFU.SIN R171, R63 ;  /* 0x0000003f00ab7308 */ /* 0x000fe20000000400 */
[----:B------:R-:W-:Y:S01]  /*67a0*/  IADD3 R215, R130, 0x3c0, RZ ;  /* 0x000003c082d77810 */ /* 0x000fe20007ffe0ff */
[----:B------:R-:W-:Y:S01]  /*67b0*/  FMUL.RZ R150, R61, 0.15915493667125701904 ;  /* 0x3e22f9833d967820 */ /* 0x000fe2000040c000 */
[----:B------:R-:W-:Y:S01]  /*67c0*/  SHF.L.U32 R101, R132, 0x1, RZ ;  /* 0x0000000184657819 */ /* 0x000fe200000006ff */
[----:B0-----:R-:W-:Y:S01]  /*67d0*/  FMUL.FTZ R180, R70, R180 ;  /* 0x000000b446b47220 */ /* 0x001fe20000410000 */
[----:B------:R-:W-:Y:S01]  /*67e0*/  IADD3 R217, R130, 0x3e0, RZ ;  /* 0x000003e082d97810 */ /* 0x000fe20007ffe0ff */
[----:B------:R-:W-:-:S02]  /*67f0*/  FMUL.FTZ R179, R70, R179 ;  /* 0x000000b346b37220 */ /* 0x000fc40000410000 */
[----:B------:R0:W-:Y:S01]  /*6800*/  MUFU.COS R172, R63 ;  /* 0x0000003f00ac7308 */ /* 0x0001e20000000000 */
[----:B------:R-:W-:Y:S01]  /*6810*/  LEA.HI.SX32 R127, R207, R130, 0x1b ;  /* 0x00000082cf7f7211 */ /* 0x000fe200078fdaff */
[C---:B--2---:R-:W-:Y:S01]  /*6820*/  FMUL.FTZ R176, R99.reuse, R176 ;  /* 0x000000b063b07220 */ /* 0x044fe20000410000 */
[----:B------:R-:W-:Y:S01]  /*6830*/  SHF.L.U32 R103, R64, 0x1, RZ ;  /* 0x0000000140677819 */ /* 0x000fe200000006ff */
[----:B------:R-:W-:Y:S01]  /*6840*/  FMUL.FTZ R175, R99, R175 ;  /* 0x000000af63af7220 */ /* 0x000fe20000410000 */
[-C--:B------:R-:W-:Y:S01]  /*6850*/  LEA.HI.SX32 R61, R209, R130.reuse, 0x1b ;  /* 0x00000082d13d7211 */ /* 0x080fe200078fdaff */
[----:B------:R-:W-:Y:S01]  /*6860*/  ULEA.HI.X UR35, UR36, UR35, UR37, 0x3, UP0 ;  /* 0x0000002324237291 */ /* 0x000fe200080f1c25 */
[----:B------:R-:W-:Y:S02]  /*6870*/  SHF.L.U32 R102, R131, 0x1, RZ ;  /* 0x0000000183667819 */ /* 0x000fe400000006ff */
[----:B0-----:R-:W-:Y:S01]  /*6880*/  LEA.HI.SX32 R63, R205, R130, 0x1b ;  /* 0x00000082cd3f7211 */ /* 0x001fe200078fdaff */
[----:B------:R-:W-:Y:S01]  /*6890*/  FMUL.FTZ R70, R185, R66 ;  /* 0x00000042b9467220 */ /* 0x000fe20000410000 */
[----:B------:R-:W-:Y:S01]  /*68a0*/  LEA.HI.SX32 R126, R211, R130, 0x1b ;  /* 0x00000082d37e7211 */ /* 0x000fe200078fdaff */
[----:B------:R-:W-:Y:S01]  /*68b0*/  FFMA.FTZ R99, R186, R66, -R69 ;  /* 0x00000042ba637223 */ /* 0x000fe20000010845 */
[----:B------:R0:W-:Y:S01]  /*68c0*/  STS.U16 [R100+0x540], R117 ;  /* 0x0005407564007388 */ /* 0x0001e20000000400 */
[----:B------:R-:W-:-:S02]  /*68d0*/  SHF.L.U32 R105, R128, 0x1, RZ ;  /* 0x0000000180697819 */ /* 0x000fc400000006ff */
[----:B------:R-:W-:Y:S02]  /*68e0*/  MOV R66, UR38 ;  /* 0x0000002600427c02 */ /* 0x000fe40008000f00 */
[----:B------:R-:W-:Y:S01]  /*68f0*/  LEA R62, R97, R62, 0x5 ;  /* 0x0000003e613e7211 */ /* 0x000fe200078e28ff */
[----:B------:R1:W-:Y:S01]  /*6900*/  STS.U16 [R101+0x580], R118 ;  /* 0x0005807665007388 */ /* 0x0003e20000000400 */
[-C--:B------:R-:W-:Y:S01]  /*6910*/  LEA.HI.SX32 R129, R215, R130.reuse, 0x1b ;  /* 0x00000082d7817211 */ /* 0x080fe200078fdaff */
[----:B------:R-:W-:Y:S01]  /*6920*/  FMUL.FTZ R133, R52, UR43 ;  /* 0x0000002b34857c20 */ /* 0x000fe20008410000 */
[----:B------:R-:W-:Y:S02]  /*6930*/  LEA.HI.SX32 R130, R217, R130, 0x1b ;  /* 0x00000082d9827211 */ /* 0x000fe400078fdaff */
[----:B0-----:R-:W-:Y:S01]  /*6940*/  SHF.L.U32 R100, R63, 0x1, RZ ;  /* 0x000000013f647819 */ /* 0x001fe200000006ff */
[----:B------:R-:W-:Y:S01]  /*6950*/  STS.U16 [R103+0x5c0], R116 ;  /* 0x0005c07467007388 */ /* 0x000fe20000000400 */
[----:B------:R-:W-:Y:S01]  /*6960*/  SHF.L.U32 R104, R127, 0x1, RZ ;  /* 0x000000017f687819 */ /* 0x000fe200000006ff */
[----:B---3--:R-:W-:Y:S01]  /*6970*/  FMUL.FTZ R124, R60, R124 ;  /* 0x0000007c3c7c7220 */ /* 0x008fe20000410000 */
[----:B------:R-:W-:Y:S01]  /*6980*/  SHF.L.U32 R126, R126, 0x1, RZ ;  /* 0x000000017e7e7819 */ /* 0x000fe200000006ff */
[----:B------:R-:W-:Y:S01]  /*6990*/  FMUL.FTZ R125, R60, R125 ;  /* 0x0000007d3c7d7220 */ /* 0x000fe20000410000 */
[----:B-1----:R-:W-:Y:S01]  /*69a0*/  SHF.L.U32 R101, R61, 0x1, RZ ;  /* 0x000000013d657819 */ /* 0x002fe200000006ff */
[----:B------:R-:W-:Y:S01]  /*69b0*/  STS.U16 [R102+0x600], R113 ;  /* 0x0006007166007388 */ /* 0x000fe20000000400 */
[----:B------:R-:W-:-:S02]  /*69c0*/  LEA R60, R66, UR7, 0x8 ;  /* 0x00000007423c7c11 */ /* 0x000fc4000f8e40ff */
[----:B------:R-:W-:Y:S01]  /*69d0*/  LEA.HI.SX32 R62, R62, R62, 0x1b ;  /* 0x0000003e3e3e7211 */ /* 0x000fe200078fdaff */
[----:B------:R-:W-:Y:S01]  /*69e0*/  STS.U16 [R105+0x640], R114 ;  /* 0x0006407269007388 */ /* 0x000fe20000000400 */
[----:B------:R-:W-:Y:S02]  /*69f0*/  MOV R64, UR34 ;  /* 0x0000002200407c02 */ /* 0x000fe40008000f00 */
[----:B------:R-:W-:Y:S01]  /*6a00*/  MOV R65, UR35 ;  /* 0x0000002300417c02 */ /* 0x000fe20008000f00 */
[----:B------:R0:W-:Y:S01]  /*6a10*/  STS.U16 [R100+0x680], R115 ;  /* 0x0006807364007388 */ /* 0x0001e20000000400 */
[----:B------:R-:W-:Y:S02]  /*6a20*/  SHF.L.U32 R129, R129, 0x1, RZ ;  /* 0x0000000181817819 */ /* 0x000fe400000006ff */
[----:B------:R-:W-:Y:S01]  /*6a30*/  @P1 IADD3 R60, R98, 0x200, RZ ;  /* 0x00000200623c1810 */ /* 0x000fe20007ffe0ff */
[----:B------:R-:W-:Y:S01]  /*6a40*/  FMUL.RZ R133, R133, 0.15915493667125701904 ;  /* 0x3e22f98385857820 */ /* 0x000fe2000040c000 */
[----:B------:R-:W-:Y:S01]  /*6a50*/  SHF.L.U32 R130, R130, 0x1, RZ ;  /* 0x0000000182827819 */ /* 0x000fe200000006ff */
[----:B------:R1:W-:Y:S01]  /*6a60*/  STS.U16 [R104+0x6c0], R119 ;  /* 0x0006c07768007388 */ /* 0x0003e20000000400 */
[----:B------:R-:W-:-:S02]  /*6a70*/  SHF.L.U32 R62, R62, 0x1, RZ ;  /* 0x000000013e3e7819 */ /* 0x000fc400000006ff */
[----:B------:R-:W-:Y:S01]  /*6a80*/  SHF.L.U32 R60, R60, 0x3, RZ ;  /* 0x000000033c3c7819 */ /* 0x000fe200000006ff */
[----:B------:R1:W-:Y:S01]  /*6a90*/  STS.U16 [R101+0x700], R120 ;  /* 0x0007007865007388 */ /* 0x0003e20000000400 */
[----:B------:R-:W-:Y:S03]  /*6aa0*/  MUFU.SIN R169, R150 ;  /* 0x0000009600a97308 */ /* 0x000fe60000000400 */
[----:B------:R1:W-:Y:S01]  /*6ab0*/  STS.U16 [R126+0x740], R123 ;  /* 0x0007407b7e007388 */ /* 0x0003e20000000400 */
[----:B------:R-:W-:-:S03]  /*6ac0*/  FMUL.FTZ R63, R56, R68 ;  /* 0x00000044383f7220 */ /* 0x000fc60000410000 */
[----:B------:R1:W-:Y:S01]  /*6ad0*/  STS.U16 [R129+0x780], R122 ;  /* 0x0007807a81007388 */ /* 0x0003e20000000400 */
[----:B------:R2:W-:Y:S03]  /*6ae0*/  MUFU.COS R170, R150 ;  /* 0x0000009600aa7308 */ /* 0x0005e60000000000 */
[----:B------:R-:W5:Y:S04]  /*6af0*/  LDG.E.64 R64, [R64.64] ;  /* 0x0000002040407981 */ /* 0x000f68000c1e1b00 */
[----:B------:R1:W-:Y:S01]  /*6b00*/  STS.U16 [R130+0x7c0], R121 ;  /* 0x0007c07982007388 */ /* 0x0003e20000000400 */
[----:B------:R-:W-:Y:S01]  /*6b10*/  MUFU.SIN R165, R133 ;  /* 0x0000008500a57308 */ /* 0x000fe20000000400 */
[----:B------:R-:W-:-:S06]  /*6b20*/  NOP ;  /* 0x0000000000007918 */ /* 0x000fcc0000000000 */
[----:B------:R1:W3:Y:S01]  /*6b30*/  LDS.U16 R156, [R62] ;  /* 0x000000003e9c7984 */ /* 0x0002e20000000400 */
[----:B------:R4:W-:Y:S03]  /*6b40*/  MUFU.COS R166, R133 ;  /* 0x0000008500a67308 */ /* 0x0009e60000000000 */
[----:B------:R1:W0:Y:S04]  /*6b50*/  LDS.U16 R158, [R62+0x2] ;  /* 0x000002003e9e7984 */ /* 0x0002280000000400 */
[----:B------:R1:W0:Y:S04]  /*6b60*/  LDS.U16 R155, [R62+0x4] ;  /* 0x000004003e9b7984 */ /* 0x0002280000000400 */
[----:B------:R1:W0:Y:S04]  /*6b70*/  LDS.U16 R157, [R62+0x6] ;  /* 0x000006003e9d7984 */ /* 0x0002280000000400 */
[----:B------:R1:W0:Y:S04]  /*6b80*/  LDS.U16 R148, [R62+0x8] ;  /* 0x000008003e947984 */ /* 0x0002280000000400 */
[----:B--2---:R1:W2:Y:S04]  /*6b90*/  LDS.U16 R150, [R62+0xa] ;  /* 0x00000a003e967984 */ /* 0x0042a80000000400 */
        /* <DEDUP_REMOVED lines=9> */
[----:B----4-:R1:W4:Y:S04]  /*6c30*/  LDS.U16 R133, [R62+0x1e] ;  /* 0x00001e003e857984 */ /* 0x0103280000000400 */
        /* <DEDUP_REMOVED lines=16> */
[----:B------:R1:W-:Y:S01]  /*6d40*/  STS.64 [R60+0x39e0], R124 ;  /* 0x0039e07c3c007388 */ /* 0x0003e20000000a00 */
[----:B------:R-:W2:Y:S01]  /*6d50*/  MUFU.EX2 R63, R63 ;  /* 0x0000003f003f7308 */ /* 0x000ea20000000800 */
[----:B------:R-:W-:-:S02]  /*6d60*/  ISETP.NE.AND P0, PT, R98, 0x3f, PT ;  /* 0x0000003f6200780c */ /* 0x000fc40003f05270 */
[----:B------:R-:W-:Y:S01]  /*6d70*/  BAR.SYNC.DEFER_BLOCKING 0x0 ;  /* 0x0000000000007b1d */ /* 0x000fe20000010000 */
[-C--:B------:R-:W-:Y:S02]  /*6d80*/  FMUL.FTZ R61, R55, R68.reuse ;  /* 0x00000044373d7220 */ /* 0x080fe40000410000 */
[----:B0-----:R-:W-:-:S04]  /*6d90*/  FMUL.FTZ R100, R54, R68 ;  /* 0x0000004436647220 */ /* 0x001fc80000410000 */
[----:B------:R-:W0:Y:S01]  /*6da0*/  MUFU.EX2 R61, R61 ;  /* 0x0000003d003d7308 */ /* 0x000e220000000800 */
[----:B------:R-:W-:Y:S02]  /*6db0*/  FMUL.FTZ R67, R73, R68 ;  /* 0x0000004449437220 */ /* 0x000fe40000410000 */
[C---:B--2---:R-:W-:Y:S02]  /*6dc0*/  FMUL.FTZ R174, R63.reuse, R174 ;  /* 0x000000ae3fae7220 */ /* 0x044fe40000410000 */
[----:B------:R-:W-:Y:S02]  /*6dd0*/  FMUL.FTZ R173, R63, R173 ;  /* 0x000000ad3fad7220 */ /* 0x000fe40000410000 */
[----:B------:R-:W-:Y:S01]  /*6de0*/  FMUL.FTZ R63, R53, R68 ;  /* 0x00000044353f7220 */ /* 0x000fe20000410000 */
[----:B------:R-:W2:Y:S01]  /*6df0*/  MUFU.EX2 R100, R100 ;  /* 0x0000006400647308 */ /* 0x000ea20000000800 */
[----:B------:R0:W1:Y:S07]  /*6e00*/  @P0 LDS.64 R110, [R98.X8+0x49e8] ;  /* 0x0049e800626e0984 */ /* 0x00006e0000008a00 */
[----:B------:R-:W-:Y:S08]  /*6e10*/  MUFU.SIN R167, R152 ;  /* 0x0000009800a77308 */ /* 0x000ff00000000400 */
[----:B------:R-:W-:Y:S08]  /*6e20*/  MUFU.COS R168, R152 ;  /* 0x0000009800a87308 */ /* 0x000ff00000000000 */
[----:B------:R-:W3:Y:S01]  /*6e30*/  MUFU.EX2 R63, R63 ;  /* 0x0000003f003f7308 */ /* 0x000ee20000000800 */
[----:B0-----:R-:W-:-:S02]  /*6e40*/  FMUL.FTZ R172, R61, R172 ;  /* 0x000000ac3dac7220 */ /* 0x001fc40000410000 */
[----:B------:R-:W-:-:S05]  /*6e50*/  FMUL.FTZ R171, R61, R171 ;  /* 0x000000ab3dab7220 */ /* 0x000fca0000410000 */
[----:B------:R-:W0:Y:S01]  /*6e60*/  MUFU.EX2 R67, R67 ;  /* 0x0000004300437308 */ /* 0x000e220000000800 */
[----:B------:R-:W-:Y:S02]  /*6e70*/  FMUL.FTZ R61, R50, UR43 ;  /* 0x0000002b323d7c20 */ /* 0x000fe40008410000 */
[C---:B--2---:R-:W-:Y:S02]  /*6e80*/  FMUL.FTZ R170, R100.reuse, R170 ;  /* 0x000000aa64aa7220 */ /* 0x044fe40000410000 */
[----:B------:R-:W-:Y:S02]  /*6e90*/  FMUL.FTZ R169, R100, R169 ;  /* 0x000000a964a97220 */ /* 0x000fe40000410000 */
[----:B------:R-:W-:Y:S02]  /*6ea0*/  FMUL.RZ R100, R61, 0.15915493667125701904 ;  /* 0x3e22f9833d647820 */ /* 0x000fe4000040c000 */
[-C--:B------:R-:W-:Y:S02]  /*6eb0*/  FMUL.FTZ R61, R52, R68.reuse ;  /* 0x00000044343d7220 */ /* 0x080fe40000410000 */
[----:B------:R-:W-:-:S02]  /*6ec0*/  FMUL.FTZ R69, R50, R68 ;  /* 0x0000004432457220 */ /* 0x000fc40000410000 */
[C---:B---3--:R-:W-:Y:S02]  /*6ed0*/  FMUL.FTZ R168, R63.reuse, R168 ;  /* 0x000000a83fa87220 */ /* 0x048fe40000410000 */
[----:B------:R-:W-:Y:S02]  /*6ee0*/  FMUL.FTZ R167, R63, R167 ;  /* 0x000000a73fa77220 */ /* 0x000fe40000410000 */
[----:B------:R-:W-:Y:S01]  /*6ef0*/  FMUL.FTZ R63, R51, R68 ;  /* 0x00000044333f7220 */ /* 0x000fe20000410000 */
[----:B------:R2:W3:Y:S01]  /*6f00*/  MUFU.SIN R163, R135 ;  /* 0x0000008700a37308 */ /* 0x0004e20000000400 */
[C---:B0-----:R-:W-:Y:S02]  /*6f10*/  FMUL.FTZ R184, R67.reuse, R184 ;  /* 0x000000b843b87220 */ /* 0x041fe40000410000 */
[----:B------:R-:W-:-:S05]  /*6f20*/  FMUL.FTZ R183, R67, R183 ;  /* 0x000000b743b77220 */ /* 0x000fca0000410000 */
[----:B------:R2:W0:Y:S01]  /*6f30*/  MUFU.COS R67, R135 ;  /* 0x0000008700437308 */ /* 0x0004220000000000 */
[----:B------:R-:W-:-:S07]  /*6f40*/  FFMA.FTZ R70, R186, R71, R70 ;  /* 0x00000047ba467223 */ /* 0x000fce0000010046 */
[----:B------:R2:W0:Y:S01]  /*6f50*/  MUFU.COS R162, R100 ;  /* 0x0000006400a27308 */ /* 0x0004220000000000 */
[----:B------:R-:W-:-:S07]  /*6f60*/  HADD2.F32 R71, -RZ, R90.H0_H0 ;  /* 0x2000005aff477230 */ /* 0x000fce0000004100 */
[----:B------:R-:W0:Y:S08]  /*6f70*/  MUFU.EX2 R61, R61 ;  /* 0x0000003d003d7308 */ /* 0x000e300000000800 */
[----:B------:R2:W0:Y:S08]  /*6f80*/  MUFU.EX2 R66, R63 ;  /* 0x0000003f00427308 */ /* 0x0004300000000800 */
[----:B------:R-:W0:Y:S01]  /*6f90*/  MUFU.EX2 R69, R69 ;  /* 0x0000004500457308 */ /* 0x000e220000000800 */
[----:B------:R-:W-:Y:S01]  /*6fa0*/  BSSY B0, `(.L_x_4511) ;  /* 0x000000f000007945 */ /* 0x000fe20003800000 */
[----:B------:R-:W-:Y:S01]  /*6fb0*/  FMUL.FTZ R218, R74, R71 ;  /* 0x000000474ada7220 */ /* 0x000fe20000410000 */
[----:B------:R-:W-:Y:S05]  /*6fc0*/  @P0 BRA `(.L_x_4512) ;  /* 0x000000c000000947 */ /* 0x000fea0003800000 */
[----:B-1234-:R-:W-:Y:S01]  /*6fd0*/  ULDC UR35, c[0x0][0x174] ;  /* 0x00005d0000237ab9 */ /* 0x01efe20000000800 */
        /* <DEDUP_REMOVED lines=11> */
.L_x_4512:
[----:B-1234-:R-:W-:Y:S05]  /*7090*/  BSYNC B0 ;  /* 0x0000000000007941 */ /* 0x01efea0003800000 */
.L_x_4511:
[----:B------:R-:W-:Y:S01]  /*70a0*/  FADD.FTZ R70, RZ, R70 ;  /* 0x00000046ff467221 */ /* 0x000fe20000010000 */
[----:B------:R-:W-:Y:S01]  /*70b0*/  HADD2.F32 R102, -RZ, R89.H0_H0 ;  /* 0x20000059ff667230 */ /* 0x000fe20000004100 */
[----:B------:R-:W-:Y:S01]  /*70c0*/  FADD.FTZ R99, R218, R99 ;  /* 0x00000063da637221 */ /* 0x000fe20000010000 */
[----:B------:R-:W-:Y:S01]  /*70d0*/  UISETP.GE.AND UP0, UPT, UR24, 0x2, UPT ;  /* 0x000000021800788c */ /* 0x000fe2000bf06270 */
[C---:B0-----:R-:W-:Y:S01]  /*70e0*/  FMUL.FTZ R166, R61.reuse, R166 ;  /* 0x000000a63da67220 */ /* 0x041fe20000410000 */
[----:B------:R-:W0:Y:S01]  /*70f0*/  MUFU.SIN R60, R100 ;  /* 0x00000064003c7308 */ /* 0x000e220000000400 */
[----:B------:R-:W-:Y:S01]  /*7100*/  FMUL.FTZ R165, R61, R165 ;  /* 0x000000a53da57220 */ /* 0x000fe20000410000 */
[----:B------:R-:W-:Y:S01]  /*7110*/  HADD2.F32 R71, -RZ, R88.H0_H0 ;  /* 0x20000058ff477230 */ /* 0x000fe20000004100 */
[C---:B------:R-:W-:Y:S01]  /*7120*/  FMUL.FTZ R61, R183.reuse, R70 ;  /* 0x00000046b73d7220 */ /* 0x040fe20000410000 */
[----:B------:R-:W-:Y:S01]  /*7130*/  PLOP3.LUT P0, PT, PT, PT, UP0, 0x80, 0x0 ;  /* 0x000000000000781c */ /* 0x000fe20003f0f008 */
[-C--:B------:R-:W-:Y:S01]  /*7140*/  FMUL.FTZ R63, R183, R99.reuse ;  /* 0x00000063b73f7220 */ /* 0x080fe20000410000 */
[----:B------:R-:W-:Y:S01]  /*7150*/  HFMA2.MMA R107, -RZ, RZ, 0, 9.5367431640625e-07 ;  /* 0x00000010ff6b7435 */ /* 0x000fe200000001ff */
[C---:B------:R-:W-:Y:S01]  /*7160*/  FFMA.FTZ R62, R184.reuse, R99, -R61 ;  /* 0x00000063b83e7223 */ /* 0x040fe2000001083d */
[----:B------:R-:W-:Y:S01]  /*7170*/  ISETP.NE.OR P0, PT, R95, RZ, !P0 ;  /* 0x000000ff5f00720c */ /* 0x000fe20004705670 */
[----:B------:R-:W-:Y:S01]  /*7180*/  FMUL.FTZ R217, R73, R102 ;  /* 0x0000006649d97220 */ /* 0x000fe20000410000 */
[----:B------:R-:W-:Y:S01]  /*7190*/  MOV R61, UR24 ;  /* 0x00000018003d7c02 */ /* 0x000fe20008000f00 */
[----:B------:R-:W-:Y:S01]  /*71a0*/  FFMA.FTZ R63, R184, R70, R63 ;  /* 0x00000046b83f7223 */ /* 0x000fe2000001003f */
[----:B------:R-:W-:Y:S01]  /*71b0*/  MOV R70, c[0x0][0x16c] ;  /* 0x00005b0000467a02 */ /* 0x000fe20000000f00 */
[----:B------:R-:W-:Y:S01]  /*71c0*/  FADD.FTZ R62, R217, R62 ;  /* 0x0000003ed93e7221 */ /* 0x000fe20000010000 */
[----:B------:R-:W-:Y:S01]  /*71d0*/  HADD2.F32 R210, -RZ, R87.H0_H0 ;  /* 0x20000057ffd27230 */ /* 0x000fe20000004100 */
[----:B------:R-:W-:-:S02]  /*71e0*/  FADD.FTZ R63, RZ, R63 ;  /* 0x0000003fff3f7221 */ /* 0x000fc40000010000 */
[C---:B------:R-:W-:Y:S02]  /*71f0*/  FMUL.FTZ R164, R66.reuse, R67 ;  /* 0x0000004342a47220 */ /* 0x040fe40000410000 */
[----:B------:R-:W-:Y:S02]  /*7200*/  FMUL.FTZ R163, R66, R163 ;  /* 0x000000a342a37220 */ /* 0x000fe40000410000 */
[-C--:B------:R-:W-:Y:S01]  /*7210*/  FMUL.FTZ R66, R181, R62.reuse ;  /* 0x0000003eb5427220 */ /* 0x080fe20000410000 */
[----:B------:R-:W-:Y:S01]  /*7220*/  @!P0 IADD3 R61, R61, -0x2, RZ ;  /* 0xfffffffe3d3d8810 */ /* 0x000fe20007ffe0ff */
[-C--:B------:R-:W-:Y:S02]  /*7230*/  FMUL.FTZ R67, R181, R63.reuse ;  /* 0x0000003fb5437220 */ /* 0x080fe40000410000 */
[C---:B------:R-:W-:Y:S02]  /*7240*/  FFMA.FTZ R63, R182.reuse, R63, R66 ;  /* 0x0000003fb63f7223 */ /* 0x040fe40000010042 */
[----:B------:R-:W-:-:S02]  /*7250*/  FFMA.FTZ R67, R182, R62, -R67 ;  /* 0x0000003eb6437223 */ /* 0x000fc40000010843 */
[----:B------:R-:W-:Y:S02]  /*7260*/  FMUL.FTZ R216, R72, R71 ;  /* 0x0000004748d87220 */ /* 0x000fe40000410000 */
[----:B------:R-:W-:Y:S02]  /*7270*/  FADD.FTZ R71, RZ, R63 ;  /* 0x0000003fff477221 */ /* 0x000fe40000010000 */
[----:B------:R-:W-:Y:S01]  /*7280*/  FADD.FTZ R67, R216, R67 ;  /* 0x00000043d8437221 */ /* 0x000fe20000010000 */
[----:B------:R-:W-:Y:S01]  /*7290*/  CS2R R62, SRZ ;  /* 0x00000000003e7805 */ /* 0x000fe2000001ff00 */
[C---:B------:R-:W-:Y:S02]  /*72a0*/  FMUL.FTZ R162, R69.reuse, R162 ;  /* 0x000000a245a27220 */ /* 0x040fe40000410000 */
[----:B0-----:R-:W-:Y:S01]  /*72b0*/  FMUL.FTZ R161, R69, R60 ;  /* 0x0000003c45a17220 */ /* 0x001fe20000410000 */
[----:B------:R-:W-:Y:S01]  /*72c0*/  HFMA2.MMA R60, -RZ, RZ, 1.875, 0 ;  /* 0x3f800000ff3c7435 */ /* 0x000fe200000001ff */
[----:B------:R-:W-:-:S02]  /*72d0*/  FMUL.FTZ R69, R179, R71 ;  /* 0x00000047b3457220 */ /* 0x000fc40000410000 */
[-C--:B------:R-:W-:Y:S02]  /*72e0*/  FMUL.FTZ R99, R179, R67.reuse ;  /* 0x00000043b3637220 */ /* 0x080fe40000410000 */
[C---:B------:R-:W-:Y:S02]  /*72f0*/  FFMA.FTZ R101, R180.reuse, R67, -R69 ;  /* 0x00000043b4657223 */ /* 0x040fe40000010845 */
[----:B------:R-:W-:Y:S02]  /*7300*/  FMUL.FTZ R69, R125, R187 ;  /* 0x000000bb7d457220 */ /* 0x000fe40000410000 */
[----:B------:R-:W-:Y:S02]  /*7310*/  FFMA.FTZ R99, R180, R71, R99 ;  /* 0x00000047b4637223 */ /* 0x000fe40000010063 */
[----:B------:R-:W-:Y:S01]  /*7320*/  @!P0 IMAD R66, R61, R70, UR7 ;  /* 0x000000073d428e24 */ /* 0x000fe2000f8e0246 */
[----:B------:R-:W-:Y:S01]  /*7330*/  MOV R61, RZ ;  /* 0x000000ff003d7202 */ /* 0x000fe20000000f00 */
[----:B------:R-:W-:-:S02]  /*7340*/  FMUL.FTZ R70, R124, R187 ;  /* 0x000000bb7c467220 */ /* 0x000fc40000410000 */
[----:B------:R-:W-:Y:S02]  /*7350*/  FFMA.FTZ R69, R124, R188, -R69 ;  /* 0x000000bc7c457223 */ /* 0x000fe40000010845 */
[----:B------:R-:W-:Y:S02]  /*7360*/  FMUL.FTZ R210, R59, R210 ;  /* 0x000000d23bd27220 */ /* 0x000fe40000410000 */
[----:B------:R-:W-:Y:S02]  /*7370*/  FADD.FTZ R100, RZ, R99 ;  /* 0x00000063ff647221 */ /* 0x000fe40000010000 */
[----:B------:R-:W-:Y:S02]  /*7380*/  FFMA.FTZ R70, R125, R188, R70 ;  /* 0x000000bc7d467223 */ /* 0x000fe40000010046 */
[----:B------:R-:W-:Y:S02]  /*7390*/  FMUL.FTZ R99, R185, R69 ;  /* 0x00000045b9637220 */ /* 0x000fe40000410000 */
[----:B------:R-:W-:-:S02]  /*73a0*/  FADD.FTZ R101, R210, R101 ;  /* 0x00000065d2657221 */ /* 0x000fc40000010000 */
[----:B------:R-:W-:Y:S02]  /*73b0*/  FMUL.FTZ R102, R177, R100 ;  /* 0x00000064b1667220 */ /* 0x000fe40000410000 */
[----:B------:R-:W-:Y:S01]  /*73c0*/  @!P0 IMAD.WIDE R66, R66, R107, UR40 ;  /* 0x0000002842428e25 */ /* 0x000fe2000f8e026b */
[----:B------:R-:W-:-:S03]  /*73d0*/  HADD2.F32 R209, -RZ, R86.H0_H0 ;  /* 0x20000056ffd17230 */ /* 0x000fc60000004100 */
        /* <DEDUP_REMOVED lines=8> */
[----:B------:R-:W-:Y:S01]  /*7460*/  FFMA.FTZ R71, R186, R69, -R71 ;  /* 0x00000045ba477223 */ /* 0x000fe20000010847 */
[----:B------:R-:W-:Y:S01]  /*7470*/  HADD2.F32 R205, -RZ, R82.H0_H0 ;  /* 0x20000052ffcd7230 */ /* 0x000fe20000004100 */
[----:B------:R-:W-:Y:S01]  /*7480*/  FMUL.FTZ R209, R58, R209 ;  /* 0x000000d13ad17220 */ /* 0x000fe20000410000 */
[----:B------:R-:W-:Y:S01]  /*7490*/  HADD2.F32 R204, -RZ, R81.H0_H0 ;  /* 0x20000051ffcc7230 */ /* 0x000fe20000004100 */
[C---:B0-----:R-:W-:Y:S01]  /*74a0*/  FMUL.FTZ R66, R183.reuse, R99 ;  /* 0x00000063b7427220 */ /* 0x041fe20000410000 */
[----:B------:R-:W-:Y:S01]  /*74b0*/  HADD2.F32 R203, -RZ, R80.H0_H0 ;  /* 0x20000050ffcb7230 */ /* 0x000fe20000004100 */
[----:B------:R-:W-:Y:S01]  /*74c0*/  FFMA.FTZ R101, R178, R100, R101 ;  /* 0x00000064b2657223 */ /* 0x000fe20000010065 */
[----:B------:R-:W-:Y:S01]  /*74d0*/  HADD2.F32 R202, -RZ, R79.H0_H0 ;  /* 0x2000004fffca7230 */ /* 0x000fe20000004100 */
[-C--:B------:R-:W-:Y:S01]  /*74e0*/  FMUL.FTZ R67, R183, R71.reuse ;  /* 0x00000047b7437220 */ /* 0x080fe20000410000 */
[----:B-----5:R0:W1:Y:S01]  /*74f0*/  R2UR UR35, R65 ;  /* 0x00000000412373c2 */ /* 0x02006200000e0000 */
[C---:B------:R-:W-:Y:S01]  /*7500*/  FFMA.FTZ R66, R184.reuse, R71, -R66 ;  /* 0x00000047b8427223 */ /* 0x040fe20000010842 */
[----:B------:R-:W-:Y:S01]  /*7510*/  HADD2.F32 R157, -RZ, R157.H0_H0 ;  /* 0x2000009dff9d7230 */ /* 0x000fe20000004100 */
[----:B------:R-:W-:Y:S01]  /*7520*/  FADD.FTZ R102, R209, R102 ;  /* 0x00000066d1667221 */ /* 0x000fe20000010000 */
[----:B------:R-:W-:Y:S01]  /*7530*/  HADD2.F32 R158, -RZ, R158.H0_H0 ;  /* 0x2000009eff9e7230 */ /* 0x000fe20000004100 */
[----:B------:R-:W-:Y:S01]  /*7540*/  FADD.FTZ R101, RZ, R101 ;  /* 0x00000065ff657221 */ /* 0x000fe20000010000 */
[----:B------:R-:W-:Y:S01]  /*7550*/  HADD2.F32 R155, -RZ, R155.H0_H0 ;  /* 0x2000009bff9b7230 */ /* 0x000fe20000004100 */
[----:B------:R-:W-:Y:S01]  /*7560*/  FFMA.FTZ R67, R184, R99, R67 ;  /* 0x00000063b8437223 */ /* 0x000fe20000010043 */
[----:B------:R2:W3:Y:S01]  /*7570*/  R2UR UR34, R64 ;  /* 0x00000000402273c2 */ /* 0x0004e200000e0000 */
[----:B------:R-:W-:Y:S01]  /*7580*/  FMUL.FTZ R69, R181, R66 ;  /* 0x00000042b5457220 */ /* 0x000fe20000410000 */
[----:B------:R-:W-:Y:S01]  /*7590*/  HADD2.F32 R156, -RZ, R156.H0_H0 ;  /* 0x2000009cff9c7230 */ /* 0x000fe20000004100 */
[CC--:B------:R-:W-:Y:S01]  /*75a0*/  FMUL.FTZ R70, R175.reuse, R102.reuse ;  /* 0x00000066af467220 */ /* 0x0c0fe20000410000 */
[----:B------:R-:W-:Y:S01]  /*75b0*/  HADD2.F32 R150, -RZ, R150.H0_H0 ;  /* 0x20000096ff967230 */ /* 0x000fe20000004100 */
[----:B------:R-:W-:Y:S01]  /*75c0*/  FMUL.FTZ R71, R175, R101 ;  /* 0x00000065af477220 */ /* 0x000fe20000410000 */
[----:B------:R-:W-:Y:S01]  /*75d0*/  HADD2.F32 R149, -RZ, R149.H0_H0 ;  /* 0x20000095ff957230 */ /* 0x000fe20000004100 */
[-C--:B------:R-:W-:Y:S01]  /*75e0*/  FFMA.FTZ R69, R182, R67.reuse, R69 ;  /* 0x00000043b6457223 */ /* 0x080fe20000010045 */
[----:B------:R-:W-:Y:S01]  /*75f0*/  HADD2.F32 R148, -RZ, R148.H0_H0 ;  /* 0x20000094ff947230 */ /* 0x000fe20000004100 */
[----:B------:R-:W-:Y:S01]  /*7600*/  FMUL.FTZ R67, R181, R67 ;  /* 0x00000043b5437220 */ /* 0x000fe20000410000 */
[----:B------:R-:W-:Y:S01]  /*7610*/  HADD2.F32 R147, -RZ, R147.H0_H0 ;  /* 0x20000093ff937230 */ /* 0x000fe20000004100 */
[C---:B------:R-:W-:Y:S01]  /*7620*/  FFMA.FTZ R70, R176.reuse, R101, R70 ;  /* 0x00000065b0467223 */ /* 0x040fe20000010046 */
[----:B------:R-:W-:Y:S01]  /*7630*/  HADD2.F32 R142, -RZ, R142.H0_H0 ;  /* 0x2000008eff8e7230 */ /* 0x000fe20000004100 */
[----:B------:R-:W-:Y:S01]  /*7640*/  FFMA.FTZ R71, R176, R102, -R71 ;  /* 0x00000066b0477223 */ /* 0x000fe20000010847 */
[----:B------:R-:W-:Y:S01]  /*7650*/  HADD2.F32 R141, -RZ, R141.H0_H0 ;  /* 0x2000008dff8d7230 */ /* 0x000fe20000004100 */
[----:B------:R-:W-:Y:S01]  /*7660*/  FMUL.FTZ R208, R57, R208 ;  /* 0x000000d039d07220 */ /* 0x000fe20000410000 */
[----:B------:R-:W-:Y:S01]  /*7670*/  HADD2.F32 R140, -RZ, R140.H0_H0 ;  /* 0x2000008cff8c7230 */ /* 0x000fe20000004100 */
[----:B------:R-:W-:Y:S01]  /*7680*/  FFMA.FTZ R67, R182, R66, -R67 ;  /* 0x00000042b6437223 */ /* 0x000fe20000010843 */
[----:B------:R-:W-:Y:S01]  /*7690*/  HADD2.F32 R134, -RZ, R134.H0_H0 ;  /* 0x20000086ff867230 */ /* 0x000fe20000004100 */
[----:B------:R-:W-:Y:S01]  /*76a0*/  FADD.FTZ R70, RZ, R70 ;  /* 0x00000046ff467221 */ /* 0x000fe20000010000 */
[----:B------:R-:W-:Y:S01]  /*76b0*/  HADD2.F32 R139, -RZ, R139.H0_H0 ;  /* 0x2000008bff8b7230 */ /* 0x000fe20000004100 */
[----:B------:R-:W-:Y:S01]  /*76c0*/  FMUL.FTZ R66, R179, R69 ;  /* 0x00000045b3427220 */ /* 0x000fe20000410000 */
[----:B------:R-:W-:Y:S01]  /*76d0*/  HADD2.F32 R132, -RZ, R132.H0_H0 ;  /* 0x20000084ff847230 */ /* 0x000fe20000004100 */
[----:B------:R-:W-:Y:S01]  /*76e0*/  FADD.FTZ R71, R208, R71 ;  /* 0x00000047d0477221 */ /* 0x000fe20000010000 */
[----:B------:R-:W-:Y:S01]  /*76f0*/  HADD2.F32 R126, -RZ, R126.H0_H0 ;  /* 0x2000007eff7e7230 */ /* 0x000fe20000004100 */
[CC--:B------:R-:W-:Y:S01]  /*7700*/  FMUL.FTZ R99, R173.reuse, R70.reuse ;  /* 0x00000046ad637220 */ /* 0x0c0fe20000410000 */
[----:B------:R-:W-:Y:S01]  /*7710*/  HADD2.F32 R133, -RZ, R133.H0_H0 ;  /* 0x20000085ff857230 */ /* 0x000fe20000004100 */
[----:B------:R-:W-:Y:S01]  /*7720*/  FFMA.FTZ R66, R180, R67, -R66 ;  /* 0x00000043b4427223 */ /* 0x000fe20000010842 */
[----:B------:R-:W-:Y:S01]  /*7730*/  HADD2.F32 R122, -RZ, R122.H0_H0 ;  /* 0x2000007aff7a7230 */ /* 0x000fe20000004100 */
[----:B------:R-:W-:Y:S01]  /*7740*/  FMUL.FTZ R101, R173, R71 ;  /* 0x00000047ad657220 */ /* 0x000fe20000410000 */
[----:B------:R-:W-:Y:S01]  /*7750*/  HADD2.F32 R131, -RZ, R131.H0_H0 ;  /* 0x20000083ff837230 */ /* 0x000fe20000004100 */
[----:B------:R-:W-:Y:S01]  /*7760*/  FMUL.FTZ R67, R179, R67 ;  /* 0x00000043b3437220 */ /* 0x000fe20000410000 */
[----:B------:R-:W-:Y:S01]  /*7770*/  HADD2.F32 R118, -RZ, R118.H0_H0 ;  /* 0x20000076ff767230 */ /* 0x000fe20000004100 */
[----:B------:R-:W-:Y:S01]  /*7780*/  FFMA.FTZ R100, R174, R71, -R99 ;  /* 0x00000047ae647223 */ /* 0x000fe20000010863 */
[----:B------:R-:W-:Y:S01]  /*7790*/  HADD2.F32 R123, -RZ, R123.H0_H0 ;  /* 0x2000007bff7b7230 */ /* 0x000fe20000004100 */
[----:B------:R-:W-:Y:S01]  /*77a0*/  FMUL.FTZ R207, R56, R207 ;  /* 0x000000cf38cf7220 */ /* 0x000fe20000410000 */
[----:B------:R-:W-:Y:S01]  /*77b0*/  HADD2.F32 R115, -RZ, R115.H0_H0 ;  /* 0x20000073ff737230 */ /* 0x000fe20000004100 */
[----:B------:R-:W-:Y:S01]  /*77c0*/  FFMA.FTZ R101, R174, R70, R101 ;  /* 0x00000046ae657223 */ /* 0x000fe20000010065 */
[----:B------:R-:W-:Y:S01]  /*77d0*/  HADD2.F32 R121, -RZ, R121.H0_H0 ;  /* 0x20000079ff797230 */ /* 0x000fe20000004100 */
[----:B------:R-:W-:Y:S01]  /*77e0*/  FFMA.FTZ R67, R180, R69, R67 ;  /* 0x00000045b4437223 */ /* 0x000fe20000010043 */
[----:B------:R-:W-:Y:S01]  /*77f0*/  HADD2.F32 R114, -RZ, R114.H0_H0 ;  /* 0x20000072ff727230 */ /* 0x000fe20000004100 */
[----:B------:R-:W-:Y:S01]  /*7800*/  FADD.FTZ R100, R207, R100 ;  /* 0x00000064cf647221 */ /* 0x000fe20000010000 */
[----:B------:R-:W-:Y:S01]  /*7810*/  HADD2.F32 R113, -RZ, R113.H0_H0 ;  /* 0x20000071ff717230 */ /* 0x000fe20000004100 */
[----:B------:R-:W-:Y:S01]  /*7820*/  FADD.FTZ R101, RZ, R101 ;  /* 0x00000065ff657221 */ /* 0x000fe20000010000 */
[----:B------:R-:W-:Y:S01]  /*7830*/  HADD2.F32 R106, -RZ, R106.H0_H0 ;  /* 0x2000006aff6a7230 */ /* 0x000fe20000004100 */
[----:B------:R-:W-:Y:S01]  /*7840*/  FMUL.FTZ R69, R177, R67 ;  /* 0x00000043b1457220 */ /* 0x000fe20000410000 */
[----:B------:R-:W-:Y:S01]  /*7850*/  HADD2.F32 R105, -RZ, R105.H0_H0 ;  /* 0x20000069ff697230 */ /* 0x000fe20000004100 */
[C---:B------:R-:W-:Y:S01]  /*7860*/  FMUL.FTZ R99, R171.reuse, R100 ;  /* 0x00000064ab637220 */ /* 0x040fe20000410000 */
[----:B------:R-:W-:Y:S01]  /*7870*/  HADD2.F32 R104, -RZ, R104.H0_H0 ;  /* 0x20000068ff687230 */ /* 0x000fe20000004100 */
[-C--:B------:R-:W-:Y:S01]  /*7880*/  FMUL.FTZ R71, R171, R101.reuse ;  /* 0x00000065ab477220 */ /* 0x080fe20000410000 */
[----:B------:R-:W-:Y:S01]  /*7890*/  HADD2.F32 R103, -RZ, R103.H0_H0 ;  /* 0x20000067ff677230 */ /* 0x000fe20000004100 */
[-C--:B------:R-:W-:Y:S01]  /*78a0*/  FMUL.FTZ R70, R177, R66.reuse ;  /* 0x00000042b1467220 */ /* 0x080fe20000410000 */
[----:B------:R-:W-:Y:S01]  /*78b0*/  ISETP.GT.U32.AND P0, PT, R98, 0x1f, PT ;  /* 0x0000001f6200780c */ /* 0x000fe20003f04070 */
[----:B------:R-:W-:Y:S01]  /*78c0*/  FFMA.FTZ R69, R178, R66, -R69 ;  /* 0x00000042b2457223 */ /* 0x000fe20000010845 */
[----:B------:R-:W-:Y:S01]  /*78d0*/  HADD2.F32 R189, -RZ, R189.H0_H0 ;  /* 0x200000bdffbd7230 */ /* 0x000fe20000004100 */
[C---:B------:R-:W-:Y:S01]  /*78e0*/  FFMA.FTZ R101, R172.reuse, R101, R99 ;  /* 0x00000065ac657223 */ /* 0x040fe20000010063 */
[----:B------:R-:W-:Y:S01]  /*78f0*/  HADD2.F32 R190, -RZ, R190.H0_H0 ;  /* 0x200000beffbe7230 */ /* 0x000fe20000004100 */
[----:B------:R-:W-:Y:S01]  /*7900*/  FFMA.FTZ R99, R172, R100, -R71 ;  /* 0x00000064ac637223 */ /* 0x000fe20000010847 */
[----:B------:R-:W-:Y:S01]  /*7910*/  HADD2.F32 R191, -RZ, R191.H0_H0 ;  /* 0x200000bfffbf7230 */ /* 0x000fe20000004100 */
[----:B------:R-:W-:Y:S01]  /*7920*/  FFMA.FTZ R70, R178, R67, R70 ;  /* 0x00000043b2467223 */ /* 0x000fe20000010046 */
[----:B------:R-:W-:Y:S01]  /*7930*/  HADD2.F32 R192, -RZ, R192.H0_H0 ;  /* 0x200000c0ffc07230 */ /* 0x000fe20000004100 */
[----:B------:R-:W-:Y:S01]  /*7940*/  FMUL.FTZ R71, R175, R69 ;  /* 0x00000045af477220 */ /* 0x000fe20000410000 */
[----:B------:R-:W-:Y:S01]  /*7950*/  BSSY B0, `(.L_x_4513) ;  /* 0x0000167000007945 */ /* 0x000fe20003800000 */
[----:B------:R-:W-:-:S02]  /*7960*/  FMUL.FTZ R66, R49, UR43 ;  /* 0x0000002b31427c20 */ /* 0x000fc40008410000 */
[----:B------:R-:W-:Y:S02]  /*7970*/  FMUL.FTZ R206, R55, R206 ;  /* 0x000000ce37ce7220 */ /* 0x000fe40000410000 */
[----:B------:R-:W-:Y:S02]  /*7980*/  FADD.FTZ R101, RZ, R101 ;  /* 0x00000065ff657221 */ /* 0x000fe40000010000 */
[-C--:B------:R-:W-:Y:S02]  /*7990*/  FMUL.FTZ R67, R175, R70.reuse ;  /* 0x00000046af437220 */ /* 0x080fe40000410000 */
[----:B------:R-:W-:Y:S02]  /*79a0*/  FFMA.FTZ R71, R176, R70, R71 ;  /* 0x00000046b0477223 */ /* 0x000fe40000010047 */
[----:B------:R-:W-:Y:S02]  /*79b0*/  FMUL.RZ R159, R66, 0.15915493667125701904 ;  /* 0x3e22f983429f7820 */ /* 0x000fe4000040c000 */
[----:B------:R-:W-:-:S02]  /*79c0*/  FADD.FTZ R99, R206, R99 ;  /* 0x00000063ce637221 */ /* 0x000fc40000010000 */
[----:B------:R-:W-:Y:S02]  /*79d0*/  FMUL.FTZ R100, R169, R101 ;  /* 0x00000065a9647220 */ /* 0x000fe40000410000 */
[----:B------:R-:W-:Y:S02]  /*79e0*/  FFMA.FTZ R69, R176, R69, -R67 ;  /* 0x00000045b0457223 */ /* 0x000fe40000010843 */
[----:B------:R-:W-:Y:S01]  /*79f0*/  FMUL.FTZ R66, R173, R71 ;  /* 0x00000047ad427220 */ /* 0x000fe20000410000 */
[----:B------:R-:W-:Y:S01]  /*7a00*/  MUFU.COS R67, R159 ;  /* 0x0000009f00437308 */ /* 0x000fe20000000000 */
[----:B------:R-:W-:Y:S02]  /*7a10*/  FFMA.FTZ R100, R170, R99, -R100 ;  /* 0x00000063aa647223 */ /* 0x000fe40000010864 */
[----:B------:R-:W-:Y:S02]  /*7a20*/  FFMA.FTZ R66, R174, R69, -R66 ;  /* 0x00000045ae427223 */ /* 0x000fe40000010842 */
[----:B------:R-:W-:-:S02]  /*7a30*/  FMUL.FTZ R99, R169, R99 ;  /* 0x00000063a9637220 */ /* 0x000fc40000410000 */
[----:B------:R-:W-:Y:S01]  /*7a40*/  FMUL.FTZ R69, R173, R69 ;  /* 0x00000045ad457220 */ /* 0x000fe20000410000 */
[----:B------:R-:W-:Y:S01]  /*7a50*/  MUFU.SIN R159, R159 ;  /* 0x0000009f009f7308 */ /* 0x000fe20000000400 */
[----:B------:R-:W-:Y:S02]  /*7a60*/  FMUL.FTZ R205, R54, R205 ;  /* 0x000000cd36cd7220 */ /* 0x000fe40000410000 */
[----:B------:R-:W-:Y:S02]  /*7a70*/  FFMA.FTZ R99, R170, R101, R99 ;  /* 0x00000065aa637223 */ /* 0x000fe40000010063 */
[----:B------:R-:W-:Y:S02]  /*7a80*/  FFMA.FTZ R69, R174, R71, R69 ;  /* 0x00000047ae457223 */ /* 0x000fe40000010045 */
[----:B------:R-:W-:Y:S02]  /*7a90*/  FADD.FTZ R100, R205, R100 ;  /* 0x00000064cd647221 */ /* 0x000fe40000010000 */
[----:B------:R-:W-:-:S02]  /*7aa0*/  FADD.FTZ R99, RZ, R99 ;  /* 0x00000063ff637221 */ /* 0x000fc40000010000 */
[----:B------:R-:W-:Y:S02]  /*7ab0*/  FMUL.FTZ R71, R171, R69 ;  /* 0x00000045ab477220 */ /* 0x000fe40000410000 */
[----:B------:R-:W-:Y:S02]  /*7ac0*/  FMUL.FTZ R70, R167, R100 ;  /* 0x00000064a7467220 */ /* 0x000fe40000410000 */
[----:B------:R-:W-:Y:S02]  /*7ad0*/  FMUL.FTZ R68, R49, R68 ;  /* 0x0000004431447220 */ /* 0x000fe40000410000 */
[-C--:B------:R-:W-:Y:S02]  /*7ae0*/  FMUL.FTZ R101, R167, R99.reuse ;  /* 0x00000063a7657220 */ /* 0x080fe40000410000 */
[-C--:B------:R-:W-:Y:S02]  /*7af0*/  FFMA.FTZ R71, R172, R66.reuse, -R71 ;  /* 0x00000042ac477223 */ /* 0x080fe40000010847 */
[----:B------:R-:W-:Y:S01]  /*7b00*/  FFMA.FTZ R70, R168, R99, R70 ;  /* 0x00000063a8467223 */ /* 0x000fe20000010046 */
[----:B------:R-:W4:Y:S01]  /*7b10*/  MUFU.EX2 R68, R68 ;  /* 0x0000004400447308 */ /* 0x000f220000000800 */
[----:B------:R-:W-:-:S02]  /*7b20*/  FMUL.FTZ R66, R171, R66 ;  /* 0x00000042ab427220 */ /* 0x000fc40000410000 */
[----:B------:R-:W-:Y:S02]  /*7b30*/  FFMA.FTZ R101, R168, R100, -R101 ;  /* 0x00000064a8657223 */ /* 0x000fe40000010865 */
[----:B------:R-:W-:Y:S02]  /*7b40*/  FMUL.FTZ R204, R53, R204 ;  /* 0x000000cc35cc7220 */ /* 0x000fe40000410000 */
[----:B------:R-:W-:Y:S02]  /*7b50*/  FADD.FTZ R70, RZ, R70 ;  /* 0x00000046ff467221 */ /* 0x000fe40000010000 */
[----:B------:R-:W-:Y:S02]  /*7b60*/  FFMA.FTZ R66, R172, R69, R66 ;  /* 0x00000045ac427223 */ /* 0x000fe40000010042 */
[----:B------:R-:W-:Y:S02]  /*7b70*/  FADD.FTZ R101, R204, R101 ;  /* 0x00000065cc657221 */ /* 0x000fe40000010000 */
[----:B------:R-:W-:-:S02]  /*7b80*/  FMUL.FTZ R100, R165, R70 ;  /* 0x00000046a5647220 */ /* 0x000fc40000410000 */
[C---:B------:R-:W-:Y:S02]  /*7b90*/  FMUL.FTZ R69, R169.reuse, R66 ;  /* 0x00000042a9457220 */ /* 0x040fe40000410000 */
[----:B------:R-:W-:Y:S02]  /*7ba0*/  FMUL.FTZ R99, R169, R71 ;  /* 0x00000047a9637220 */ /* 0x000fe40000410000 */
[-C--:B------:R-:W-:Y:S02]  /*7bb0*/  FMUL.FTZ R107, R165, R101.reuse ;  /* 0x00000065a56b7220 */ /* 0x080fe40000410000 */
[----:B------:R-:W-:Y:S01]  /*7bc0*/  FFMA.FTZ R100, R166, R101, -R100 ;  /* 0x00000065a6647223 */ /* 0x000fe20000010864 */
[----:B------:R-:W-:Y:S01]  /*7bd0*/  HADD2.F32 R101, -RZ, R78.H0_H0 ;  /* 0x2000004eff657230 */ /* 0x000fe20000004100 */
[----:B------:R-:W-:Y:S02]  /*7be0*/  FMUL.FTZ R203, R52, R203 ;  /* 0x000000cb34cb7220 */ /* 0x000fe40000410000 */
[----:B------:R-:W-:-:S02]  /*7bf0*/  FFMA.FTZ R69, R170, R71, -R69 ;  /* 0x00000047aa457223 */ /* 0x000fc40000010845 */
[----:B------:R-:W-:Y:S02]  /*7c00*/  FFMA.FTZ R99, R170, R66, R99 ;  /* 0x00000042aa637223 */ /* 0x000fe40000010063 */
[----:B------:R-:W-:Y:S02]  /*7c10*/  FFMA.FTZ R107, R166, R70, R107 ;  /* 0x00000046a66b7223 */ /* 0x000fe4000001006b */
[----:B------:R-:W-:Y:S02]  /*7c20*/  FADD.FTZ R100, R203, R100 ;  /* 0x00000064cb647221 */ /* 0x000fe40000010000 */
[----:B------:R-:W-:Y:S02]  /*7c30*/  FMUL.FTZ R66, R167, R69 ;  /* 0x00000045a7427220 */ /* 0x000fe40000410000 */
[C---:B----4-:R-:W-:Y:S02]  /*7c40*/  FMUL.FTZ R160, R68.reuse, R67 ;  /* 0x0000004344a07220 */ /* 0x050fe40000410000 */
[----:B------:R-:W-:-:S02]  /*7c50*/  FMUL.FTZ R159, R68, R159 ;  /* 0x0000009f449f7220 */ /* 0x000fc40000410000 */
[----:B------:R-:W-:Y:S02]  /*7c60*/  FADD.FTZ R107, RZ, R107 ;  /* 0x0000006bff6b7221 */ /* 0x000fe40000010000 */
[----:B------:R-:W-:Y:S02]  /*7c70*/  FMUL.FTZ R68, R163, R100 ;  /* 0x00000064a3447220 */ /* 0x000fe40000410000 */
[-C--:B------:R-:W-:Y:S02]  /*7c80*/  FFMA.FTZ R66, R168, R99.reuse, R66 ;  /* 0x00000063a8427223 */ /* 0x080fe40000010042 */
[----:B------:R-:W-:Y:S02]  /*7c90*/  FMUL.FTZ R99, R167, R99 ;  /* 0x00000063a7637220 */ /* 0x000fe40000410000 */
[-C--:B------:R-:W-:Y:S02]  /*7ca0*/  FMUL.FTZ R67, R163, R107.reuse ;  /* 0x0000006ba3437220 */ /* 0x080fe40000410000 */
[----:B------:R-:W-:-:S02]  /*7cb0*/  FFMA.FTZ R68, R164, R107, R68 ;  /* 0x0000006ba4447223 */ /* 0x000fc40000010044 */
[----:B------:R-:W-:Y:S02]  /*7cc0*/  FFMA.FTZ R99, R168, R69, -R99 ;  /* 0x00000045a8637223 */ /* 0x000fe40000010863 */
[----:B------:R-:W-:Y:S02]  /*7cd0*/  FFMA.FTZ R71, R164, R100, -R67 ;  /* 0x00000064a4477223 */ /* 0x000fe40000010843 */
[----:B------:R-:W-:Y:S02]  /*7ce0*/  FMUL.FTZ R202, R51, R202 ;  /* 0x000000ca33ca7220 */ /* 0x000fe40000410000 */
[----:B------:R-:W-:Y:S02]  /*7cf0*/  FADD.FTZ R70, RZ, R68 ;  /* 0x00000044ff467221 */ /* 0x000fe40000010000 */
[C---:B------:R-:W-:Y:S02]  /*7d00*/  FMUL.FTZ R67, R165.reuse, R66 ;  /* 0x00000042a5437220 */ /* 0x040fe40000410000 */
[----:B------:R-:W-:-:S02]  /*7d10*/  FMUL.FTZ R69, R165, R99 ;  /* 0x00000063a5457220 */ /* 0x000fc40000410000 */
[----:B------:R-:W-:Y:S02]  /*7d20*/  FADD.FTZ R71, R202, R71 ;  /* 0x00000047ca477221 */ /* 0x000fe40000010000 */
[----:B------:R-:W-:Y:S02]  /*7d30*/  FMUL.FTZ R68, R161, R70 ;  /* 0x00000046a1447220 */ /* 0x000fe40000410000 */
[C---:B------:R-:W-:Y:S02]  /*7d40*/  FFMA.FTZ R67, R166.reuse, R99, -R67 ;  /* 0x00000063a6437223 */ /* 0x040fe40000010843 */
[----:B------:R-:W-:Y:S02]  /*7d50*/  FFMA.FTZ R69, R166, R66, R69 ;  /* 0x00000042a6457223 */ /* 0x000fe40000010045 */
[----:B------:R-:W-:Y:S02]  /*7d60*/  FFMA.FTZ R99, R162, R71, -R68 ;  /* 0x00000047a2637223 */ /* 0x000fe40000010844 */
[----:B------:R-:W-:-:S02]  /*7d70*/  FMUL.FTZ R68, R163, R67 ;  /* 0x00000043a3447220 */ /* 0x000fc40000410000 */
[----:B------:R-:W-:Y:S02]  /*7d80*/  FMUL.FTZ R66, R163, R69 ;  /* 0x00000045a3427220 */ /* 0x000fe40000410000 */
[----:B------:R-:W-:Y:S02]  /*7d90*/  FMUL.FTZ R71, R161, R71 ;  /* 0x00000047a1477220 */ /* 0x000fe40000410000 */
[----:B------:R-:W-:Y:S02]  /*7da0*/  FMUL.FTZ R212, R50, R101 ;  /* 0x0000006532d47220 */ /* 0x000fe40000410000 */
[C---:B------:R-:W-:Y:S02]  /*7db0*/  FFMA.FTZ R68, R164.reuse, R69, R68 ;  /* 0x00000045a4447223 */ /* 0x040fe40000010044 */
[----:B------:R-:W-:Y:S02]  /*7dc0*/  FFMA.FTZ R66, R164, R67, -R66 ;  /* 0x00000043a4427223 */ /* 0x000fe40000010842 */
[----:B------:R-:W-:-:S02]  /*7dd0*/  FFMA.FTZ R71, R162, R70, R71 ;  /* 0x00000046a2477223 */ /* 0x000fc40000010047 */
[----:B------:R-:W-:Y:S02]  /*7de0*/  FADD.FTZ R99, R212, R99 ;  /* 0x00000063d4637221 */ /* 0x000fe40000010000 */
[C---:B0-----:R-:W-:Y:S02]  /*7df0*/  FMUL.FTZ R65, R161.reuse, R68 ;  /* 0x00000044a1417220 */ /* 0x041fe40000410000 */
[-C--:B------:R-:W-:Y:S02]  /*7e00*/  FMUL.FTZ R67, R161, R66.reuse ;  /* 0x00000042a1437220 */ /* 0x080fe40000410000 */
[----:B------:R-:W-:Y:S02]  /*7e10*/  FADD.FTZ R71, RZ, R71 ;  /* 0x00000047ff477221 */ /* 0x000fe40000010000 */
[----:B------:R-:W-:Y:S02]  /*7e20*/  FMUL.FTZ R70, R159, R99 ;  /* 0x000000639f467220 */ /* 0x000fe40000410000 */
[----:B--2---:R-:W-:-:S02]  /*7e30*/  FFMA.FTZ R64, R162, R66, -R65 ;  /* 0x00000042a2407223 */ /* 0x004fc40000010841 */
[----:B------:R-:W-:Y:S02]  /*7e40*/  FFMA.FTZ R65, R162, R68, R67 ;  /* 0x00000044a2417223 */ /* 0x000fe40000010043 */
[-C--:B------:R-:W-:Y:S02]  /*7e50*/  FMUL.FTZ R69, R159, R71.reuse ;  /* 0x000000479f457220 */ /* 0x080fe40000410000 */
[C---:B------:R-:W-:Y:S02]  /*7e60*/  FFMA.FTZ R67, R160.reuse, R71, R70 ;  /* 0x00000047a0437223 */ /* 0x040fe40000010046 */
[C---:B-1----:R-:W-:Y:S02]  /*7e70*/  FMUL.FTZ R70, R157.reuse, UR35 ;  /* 0x000000239d467c20 */ /* 0x042fe40008410000 */
[----:B---3--:R-:W-:Y:S02]  /*7e80*/  FMUL.FTZ R100, R157, UR34 ;  /* 0x000000229d647c20 */ /* 0x008fe40008410000 */
[----:B------:R-:W-:-:S02]  /*7e90*/  FFMA.FTZ R66, R160, R99, -R69 ;  /* 0x00000063a0427223 */ /* 0x000fc40000010845 */
[----:B------:R-:W-:Y:S02]  /*7ea0*/  FADD.FTZ R151, R47, R47 ;  /* 0x0000002f2f977221 */ /* 0x000fe40000010000 */
[C---:B------:R-:W-:Y:S02]  /*7eb0*/  FMUL.FTZ R69, R158.reuse, UR35 ;  /* 0x000000239e457c20 */ /* 0x040fe40008410000 */
[C---:B------:R-:W-:Y:S02]  /*7ec0*/  FFMA.FTZ R70, R155.reuse, UR34, -R70 ;  /* 0x000000229b467c23 */ /* 0x040fe40008010846 */
[----:B------:R-:W-:Y:S02]  /*7ed0*/  FMUL.FTZ R71, R158, UR34 ;  /* 0x000000229e477c20 */ /* 0x000fe40008410000 */
[----:B------:R-:W-:Y:S02]  /*7ee0*/  FFMA.FTZ R100, R155, UR35, R100 ;  /* 0x000000239b647c23 */ /* 0x000fe40008010064 */
[----:B------:R-:W-:-:S02]  /*7ef0*/  FADD.FTZ R153, R48, R48 ;  /* 0x0000003030997221 */ /* 0x000fc40000010000 */
[C---:B------:R-:W-:Y:S02]  /*7f00*/  FFMA.FTZ R154, R156.reuse, UR34, -R69 ;  /* 0x000000229c9a7c23 */ /* 0x040fe40008010845 */
[C---:B------:R-:W-:Y:S02]  /*7f10*/  FMUL.FTZ R152, R151.reuse, R70 ;  /* 0x0000004697987220 */ /* 0x040fe40000410000 */
[----:B------:R-:W-:Y:S02]  /*7f20*/  FFMA.FTZ R68, R156, UR35, R71 ;  /* 0x000000239c447c23 */ /* 0x000fe40008010047 */
[----:B------:R-:W-:Y:S02]  /*7f30*/  FMUL.FTZ R151, R151, R100 ;  /* 0x0000006497977220 */ /* 0x000fe40000410000 */
[----:B------:R-:W-:Y:S02]  /*7f40*/  FMUL.FTZ R69, R150, UR35 ;  /* 0x0000002396457c20 */ /* 0x000fe40008410000 */
[----:B------:R-:W-:-:S02]  /*7f50*/  FMUL.FTZ R70, R149, UR35 ;  /* 0x0000002395467c20 */ /* 0x000fc40008410000 */
[----:B------:R-:W-:Y:S02]  /*7f60*/  FMUL.FTZ R71, R150, UR34 ;  /* 0x0000002296477c20 */ /* 0x000fe40008410000 */
[----:B------:R-:W-:Y:S02]  /*7f70*/  FMUL.FTZ R100, R149, UR34 ;  /* 0x0000002295647c20 */ /* 0x000fe40008410000 */
[C---:B------:R-:W-:Y:S02]  /*7f80*/  FMUL.FTZ R154, R153.reuse, R154 ;  /* 0x0000009a999a7220 */ /* 0x040fe40000410000 */
[----:B------:R-:W-:Y:S02]  /*7f90*/  FMUL.FTZ R153, R153, R68 ;  /* 0x0000004499997220 */ /* 0x000fe40000410000 */
[----:B------:R-:W-:Y:S02]  /*7fa0*/  FADD.FTZ R145, R46, R46 ;  /* 0x0000002e2e917221 */ /* 0x000fe40000010000 */
[----:B------:R-:W-:-:S02]  /*7fb0*/  FADD.FTZ R143, R45, R45 ;  /* 0x0000002d2d8f7221 */ /* 0x000fc40000010000 */
[C---:B------:R-:W-:Y:S02]  /*7fc0*/  FFMA.FTZ R146, R148.reuse, UR34, -R69 ;  /* 0x0000002294927c23 */ /* 0x040fe40008010845 */
[C---:B------:R-:W-:Y:S02]  /*7fd0*/  FFMA.FTZ R70, R147.reuse, UR34, -R70 ;  /* 0x0000002293467c23 */ /* 0x040fe40008010846 */
[----:B------:R-:W-:Y:S02]  /*7fe0*/  FFMA.FTZ R68, R148, UR35, R71 ;  /* 0x0000002394447c23 */ /* 0x000fe40008010047 */
[----:B------:R-:W-:Y:S02]  /*7ff0*/  FFMA.FTZ R100, R147, UR35, R100 ;  /* 0x0000002393647c23 */ /* 0x000fe40008010064 */
[C---:B------:R-:W-:Y:S02]  /*8000*/  FMUL.FTZ R69, R142.reuse, UR35 ;  /* 0x000000238e457c20 */ /* 0x040fe40008410000 */
[----:B------:R-:W-:-:S02]  /*8010*/  FMUL.FTZ R71, R142, UR34 ;  /* 0x000000228e477c20 */ /* 0x000fc40008410000 */
[----:B------:R-:W-:Y:S02]  /*8020*/  FMUL.FTZ R146, R145, R146 ;  /* 0x0000009291927220 */ /* 0x000fe40000410000 */
[----:B------:R-:W-:Y:S02]  /*8030*/  FMUL.FTZ R144, R143, R70 ;  /* 0x000000468f907220 */ /* 0x000fe40000410000 */
[----:B------:R-:W-:Y:S02]  /*8040*/  FMUL.FTZ R145, R145, R68 ;  /* 0x0000004491917220 */ /* 0x000fe40000410000 */
[----:B------:R-:W-:Y:S02]  /*8050*/  FMUL.FTZ R143, R143, R100 ;  /* 0x000000648f8f7220 */ /* 0x000fe40000410000 */
[----:B------:R-:W-:Y:S02]  /*8060*/  FADD.FTZ R137, R44, R44 ;  /* 0x0000002c2c897221 */ /* 0x000fe40000010000 */
[----:B------:R-:W-:-:S02]  /*8070*/  FMUL.FTZ R70, R141, UR35 ;  /* 0x000000238d467c20 */ /* 0x000fc40008410000 */
[C---:B------:R-:W-:Y:S02]  /*8080*/  FFMA.FTZ R138, R140.reuse, UR34, -R69 ;  /* 0x000000228c8a7c23 */ /* 0x040fe40008010845 */
[----:B------:R-:W-:Y:S02]  /*8090*/  FMUL.FTZ R100, R141, UR34 ;  /* 0x000000228d647c20 */ /* 0x000fe40008410000 */
[----:B------:R-:W-:Y:S02]  /*80a0*/  FFMA.FTZ R68, R140, UR35, R71 ;  /* 0x000000238c447c23 */ /* 0x000fe40008010047 */
[C---:B------:R-:W-:Y:S02]  /*80b0*/  FMUL.FTZ R69, R134.reuse, UR35 ;  /* 0x0000002386457c20 */ /* 0x040fe40008410000 */
[----:B------:R-:W-:Y:S02]  /*80c0*/  FMUL.FTZ R71, R134, UR34 ;  /* 0x0000002286477c20 */ /* 0x000fe40008410000 */
[----:B------:R-:W-:-:S02]  /*80d0*/  FADD.FTZ R135, R43, R43 ;  /* 0x0000002b2b877221 */ /* 0x000fc40000010000 */
[----:B------:R-:W-:Y:S02]  /*80e0*/  FFMA.FTZ R70, R139, UR34, -R70 ;  /* 0x000000228b467c23 */ /* 0x000fe40008010846 */
[----:B------:R-:W-:Y:S02]  /*80f0*/  FMUL.FTZ R138, R137, R138 ;  /* 0x0000008a898a7220 */ /* 0x000fe40000410000 */
[----:B------:R-:W-:Y:S02]  /*8100*/  FFMA.FTZ R100, R139, UR35, R100 ;  /* 0x000000238b647c23 */ /* 0x000fe40008010064 */
[----:B------:R-:W-:Y:S02]  /*8110*/  FMUL.FTZ R137, R137, R68 ;  /* 0x0000004489897220 */ /* 0x000fe40000410000 */
[----:B------:R-:W-:Y:S02]  /*8120*/  FADD.FTZ R129, R42, R42 ;  /* 0x0000002a2a817221 */ /* 0x000fe40000010000 */
[----:B------:R-:W-:-:S02]  /*8130*/  FFMA.FTZ R130, R132, UR34, -R69 ;  /* 0x0000002284827c23 */ /* 0x000fc40008010845 */
[----:B------:R-:W-:Y:S02]  /*8140*/  FFMA.FTZ R68, R132, UR35, R71 ;  /* 0x0000002384447c23 */ /* 0x000fe40008010047 */
[C---:B------:R-:W-:Y:S02]  /*8150*/  FMUL.FTZ R69, R126.reuse, UR35 ;  /* 0x000000237e457c20 */ /* 0x040fe40008410000 */
[----:B------:R-:W-:Y:S02]  /*8160*/  FMUL.FTZ R71, R126, UR34 ;  /* 0x000000227e477c20 */ /* 0x000fe40008410000 */
[C---:B------:R-:W-:Y:S02]  /*8170*/  FMUL.FTZ R136, R135.reuse, R70 ;  /* 0x0000004687887220 */ /* 0x040fe40000410000 */
[----:B------:R-:W-:Y:S02]  /*8180*/  FMUL.FTZ R135, R135, R100 ;  /* 0x0000006487877220 */ /* 0x000fe40000410000 */
[----:B------:R-:W-:-:S02]  /*8190*/  FMUL.FTZ R70, R133, UR35 ;  /* 0x0000002385467c20 */ /* 0x000fc40008410000 */
[----:B------:R-:W-:Y:S02]  /*81a0*/  FMUL.FTZ R130, R129, R130 ;  /* 0x0000008281827220 */ /* 0x000fe40000410000 */
[----:B------:R-:W-:Y:S02]  /*81b0*/  FMUL.FTZ R100, R133, UR34 ;  /* 0x0000002285647c20 */ /* 0x000fe40008410000 */
[----:B------:R-:W-:Y:S02]  /*81c0*/  FMUL.FTZ R129, R129, R68 ;  /* 0x0000004481817220 */ /* 0x000fe40000410000 */
[----:B------:R-:W-:Y:S02]  /*81d0*/  FADD.FTZ R119, R40, R40 ;  /* 0x0000002828777221 */ /* 0x000fe40000010000 */
[C---:B------:R-:W-:Y:S02]  /*81e0*/  FFMA.FTZ R120, R122.reuse, UR34, -R69 ;  /* 0x000000227a787c23 */ /* 0x040fe40008010845 */
[----:B------:R-:W-:-:S02]  /*81f0*/  FFMA.FTZ R68, R122, UR35, R71 ;  /* 0x000000237a447c23 */ /* 0x000fc40008010047 */
[----:B------:R-:W-:Y:S02]  /*8200*/  FADD.FTZ R127, R41, R41 ;  /* 0x00000029297f7221 */ /* 0x000fe40000010000 */
[C---:B------:R-:W-:Y:S02]  /*8210*/  FFMA.FTZ R70, R131.reuse, UR34, -R70 ;  /* 0x0000002283467c23 */ /* 0x040fe40008010846 */
[----:B------:R-:W-:Y:S02]  /*8220*/  FFMA.FTZ R100, R131, UR35, R100 ;  /* 0x0000002383647c23 */ /* 0x000fe40008010064 */
[C---:B------:R-:W-:Y:S02]  /*8230*/  FMUL.FTZ R120, R119.reuse, R120 ;  /* 0x0000007877787220 */ /* 0x040fe40000410000 */
[----:B------:R-:W-:Y:S02]  /*8240*/  FMUL.FTZ R119, R119, R68 ;  /* 0x0000004477777220 */ /* 0x000fe40000410000 */
[----:B------:R-:W-:-:S02]  /*8250*/  FMUL.FTZ R68, R118, UR35 ;  /* 0x0000002376447c20 */ /* 0x000fc40008410000 */
[C---:B------:R-:W-:Y:S02]  /*8260*/  FMUL.FTZ R128, R127.reuse, R70 ;  /* 0x000000467f807220 */ /* 0x040fe40000410000 */
[----:B------:R-:W-:Y:S02]  /*8270*/  FMUL.FTZ R127, R127, R100 ;  /* 0x000000647f7f7220 */ /* 0x000fe40000410000 */
[C---:B------:R-:W-:Y:S02]  /*8280*/  FMUL.FTZ R70, R123.reuse, UR35 ;  /* 0x000000237b467c20 */ /* 0x040fe40008410000 */
[----:B------:R-:W-:Y:S02]  /*8290*/  FMUL.FTZ R100, R123, UR34 ;  /* 0x000000227b647c20 */ /* 0x000fe40008410000 */
[----:B------:R-:W-:Y:S02]  /*82a0*/  FADD.FTZ R109, R38, R38 ;  /* 0x00000026266d7221 */ /* 0x000fe40000010000 */
[----:B------:R-:W-:-:S02]  /*82b0*/  FFMA.FTZ R68, R115, UR34, -R68 ;  /* 0x0000002273447c23 */ /* 0x000fc40008010844 */
[----:B------:R-:W-:Y:S02]  /*82c0*/  FADD.FTZ R116, R39, R39 ;  /* 0x0000002727747221 */ /* 0x000fe40000010000 */
[C---:B------:R-:W-:Y:S02]  /*82d0*/  FFMA.FTZ R117, R121.reuse, UR34, -R70 ;  /* 0x0000002279757c23 */ /* 0x040fe40008010846 */
[----:B------:R-:W-:Y:S02]  /*82e0*/  FFMA.FTZ R69, R121, UR35, R100 ;  /* 0x0000002379457c23 */ /* 0x000fe40008010064 */
[----:B------:R-:W-:Y:S02]  /*82f0*/  FMUL.FTZ R112, R109, R68 ;  /* 0x000000446d707220 */ /* 0x000fe40000410000 */
[----:B------:R-:W-:Y:S02]  /*8300*/  FMUL.FTZ R68, R159, R64 ;  /* 0x000000409f447220 */ /* 0x000fe40000410000 */
[----:B------:R-:W-:-:S02]  /*8310*/  FMUL.FTZ R117, R116, R117 ;  /* 0x0000007574757220 */ /* 0x000fc40000410000 */
[----:B------:R-:W-:Y:S02]  /*8320*/  FMUL.FTZ R116, R116, R69 ;  /* 0x0000004574747220 */ /* 0x000fe40000410000 */
[----:B------:R-:W-:Y:S02]  /*8330*/  FMUL.FTZ R70, R118, UR34 ;  /* 0x0000002276467c20 */ /* 0x000fe40008410000 */
[-C--:B------:R-:W-:Y:S02]  /*8340*/  FMUL.FTZ R69, R159, R65.reuse ;  /* 0x000000419f457220 */ /* 0x080fe40000410000 */
[----:B------:R-:W-:Y:S02]  /*8350*/  FMUL.FTZ R100, R114, UR35 ;  /* 0x0000002372647c20 */ /* 0x000fe40008410000 */
[----:B------:R-:W-:Y:S01]  /*8360*/  FFMA.FTZ R65, R160, R65, R68 ;  /* 0x00000041a0417223 */ /* 0x000fe20000010044 */
[----:B------:R-:W-:Y:S01]  /*8370*/  HADD2.F32 R68, -RZ, R77.H0_H0 ;  /* 0x2000004dff447230 */ /* 0x000fe20000004100 */
[----:B------:R-:W-:-:S02]  /*8380*/  FMUL.FTZ R102, R114, UR34 ;  /* 0x0000002272667c20 */ /* 0x000fc40008410000 */
[----:B------:R-:W-:Y:S02]  /*8390*/  FFMA.FTZ R70, R115, UR35, R70 ;  /* 0x0000002373467c23 */ /* 0x000fe40008010046 */
[----:B------:R-:W-:Y:S02]  /*83a0*/  FADD.FTZ R107, R37, R37 ;  /* 0x00000025256b7221 */ /* 0x000fe40000010000 */
[C---:B------:R-:W-:Y:S02]  /*83b0*/  FFMA.FTZ R100, R113.reuse, UR34, -R100 ;  /* 0x0000002271647c23 */ /* 0x040fe40008010864 */
[----:B------:R-:W-:Y:S02]  /*83c0*/  FFMA.FTZ R102, R113, UR35, R102 ;  /* 0x0000002371667c23 */ /* 0x000fe40008010066 */
[----:B------:R-:W-:Y:S02]  /*83d0*/  FFMA.FTZ R64, R160, R64, -R69 ;  /* 0x00000040a0407223 */ /* 0x000fe40000010845 */
[----:B------:R-:W-:-:S02]  /*83e0*/  FMUL.FTZ R211, R49, R68 ;  /* 0x0000004431d37220 */ /* 0x000fc40000410000 */
[C---:B------:R-:W-:Y:S02]  /*83f0*/  FMUL.FTZ R69, R106.reuse, UR35 ;  /* 0x000000236a457c20 */ /* 0x040fe40008410000 */
[----:B------:R-:W-:Y:S02]  /*8400*/  FMUL.FTZ R109, R109, R70 ;  /* 0x000000466d6d7220 */ /* 0x000fe40000410000 */
[----:B------:R-:W-:Y:S02]  /*8410*/  FMUL.FTZ R71, R106, UR34 ;  /* 0x000000226a477c20 */ /* 0x000fe40008410000 */
[----:B------:R-:W-:Y:S02]  /*8420*/  FMUL.FTZ R108, R107, R100 ;  /* 0x000000646b6c7220 */ /* 0x000fe40000410000 */
[----:B------:R-:W-:Y:S02]  /*8430*/  FMUL.FTZ R70, R105, UR35 ;  /* 0x0000002369467c20 */ /* 0x000fe40008410000 */
[----:B------:R-:W-:-:S02]  /*8440*/  FMUL.FTZ R107, R107, R102 ;  /* 0x000000666b6b7220 */ /* 0x000fc40000410000 */
[----:B------:R-:W-:Y:S02]  /*8450*/  FADD.FTZ R101, R36, R36 ;  /* 0x0000002424657221 */ /* 0x000fe40000010000 */
[C---:B------:R-:W-:Y:S02]  /*8460*/  FFMA.FTZ R102, R104.reuse, UR34, -R69 ;  /* 0x0000002268667c23 */ /* 0x040fe40008010845 */
[----:B------:R-:W-:Y:S02]  /*8470*/  FADD.FTZ R66, R211, R66 ;  /* 0x00000042d3427221 */ /* 0x000fe40000010000 */
[----:B------:R-:W-:Y:S02]  /*8480*/  FADD.FTZ R67, RZ, R67 ;  /* 0x00000043ff437221 */ /* 0x000fe40000010000 */
[----:B------:R-:W-:Y:S02]  /*8490*/  FMUL.FTZ R100, R105, UR34 ;  /* 0x0000002269647c20 */ /* 0x000fe40008410000 */
[----:B------:R-:W-:Y:S01]  /*84a0*/  FFMA.FTZ R68, R104, UR35, R71 ;  /* 0x0000002368447c23 */ /* 0x000fe20008010047 */
[----:B------:R0:W-:Y:S01]  /*84b0*/  STS.128 [R98.X16+0x31d0], R64 ;  /* 0x0031d04062007388 */ /* 0x0001e2000000cc00 */
[----:B------:R-:W-:-:S02]  /*84c0*/  FADD.FTZ R99, R35, R35 ;  /* 0x0000002323637221 */ /* 0x000fc40000010000 */
[----:B------:R-:W-:Y:S02]  /*84d0*/  FFMA.FTZ R70, R103, UR34, -R70 ;  /* 0x0000002267467c23 */ /* 0x000fe40008010846 */
[----:B------:R-:W-:Y:S02]  /*84e0*/  FMUL.FTZ R102, R101, R102 ;  /* 0x0000006665667220 */ /* 0x000fe40000410000 */
[----:B------:R-:W-:Y:S02]  /*84f0*/  FFMA.FTZ R194, R103, UR35, R100 ;  /* 0x0000002367c27c23 */ /* 0x000fe40008010064 */
[----:B------:R-:W-:Y:S02]  /*8500*/  FMUL.FTZ R101, R101, R68 ;  /* 0x0000004465657220 */ /* 0x000fe40000410000 */
[----:B------:R-:W-:Y:S02]  /*8510*/  FMUL.FTZ R100, R99, R70 ;  /* 0x0000004663647220 */ /* 0x000fe40000410000 */
[----:B------:R-:W-:-:S02]  /*8520*/  FMUL.FTZ R68, R189, UR35 ;  /* 0x00000023bd447c20 */ /* 0x000fc40008410000 */
[----:B------:R-:W-:Y:S02]  /*8530*/  FMUL.FTZ R70, R189, UR34 ;  /* 0x00000022bd467c20 */ /* 0x000fe40008410000 */
[C---:B0-----:R-:W-:Y:S02]  /*8540*/  FMUL.FTZ R67, R190.reuse, UR35 ;  /* 0x00000023be437c20 */ /* 0x041fe40008410000 */
[----:B------:R-:W-:Y:S02]  /*8550*/  FMUL.FTZ R69, R190, UR34 ;  /* 0x00000022be457c20 */ /* 0x000fe40008410000 */
[----:B------:R-:W-:Y:S02]  /*8560*/  FMUL.FTZ R99, R99, R194 ;  /* 0x000000c263637220 */ /* 0x000fe40000410000 */
        /* <DEDUP_REMOVED lines=16> */
[-C--:B------:R-:W-:Y:S02]  /*8670*/  FFMA.FTZ R214, R67, R68.reuse, R214 ;  /* 0x0000004443d67223 */ /* 0x080fe400000100d6 */
[-C--:B------:R-:W-:Y:S02]  /*8680*/  FMUL.FTZ R67, R65, R69.reuse ;  /* 0x0000004541437220 */ /* 0x080fe40000410000 */
[----:B------:R-:W-:Y:S02]  /*8690*/  FMUL.FTZ R221, R64, R69 ;  /* 0x0000004540dd7220 */ /* 0x000fe40000410000 */
[-C--:B------:R-:W-:Y:S02]  /*86a0*/  FFMA.FTZ R215, R66, R68.reuse, -R215 ;  /* 0x0000004442d77223 */ /* 0x080fe400000108d7 */
[----:B------:R-:W-:-:S02]  /*86b0*/  FFMA.FTZ R67, R64, R68, -R67 ;  /* 0x0000004440437223 */ /* 0x000fc40000010843 */
[----:B------:R-:W-:Y:S02]  /*86c0*/  FFMA.FTZ R221, R65, R68, R221 ;  /* 0x0000004441dd7223 */ /* 0x000fe400000100dd */
[----:B------:R-:W-:Y:S02]  /*86d0*/  FADD.FTZ R68, R70, R215 ;  /* 0x000000d746447221 */ /* 0x000fe40000010000 */
[----:B------:R-:W-:Y:S01]  /*86e0*/  FADD.FTZ R69, R71, R214 ;  /* 0x000000d647457221 */ /* 0x000fe20000010000 */
[----:B------:R-:W-:Y:S05]  /*86f0*/  BRA.DIV ~URZ, `(.L_x_4515) ;  /* 0x000082427f007947 */ /* 0x000fea000b800000 */
[----:B------:R0:W1:Y:S02]  /*8700*/  SHFL.UP PT, R214, R67, 0x1, RZ ;  /* 0x0420000043d67989 */ /* 0x00006400000e00ff */
.L_x_4623:
        /* <DEDUP_REMOVED lines=11> */
[----:B------:R-:W-:Y:S02]  /*87c0*/  @P0 FADD.FTZ R69, R69, R70 ;  /* 0x0000004645450221 */ /* 0x000fe40000010000 */
[-C--:B----4-:R-:W-:Y:S01]  /*87d0*/  FMUL.FTZ R65, R221, R64.reuse ;  /* 0x00000040dd417220 */ /* 0x090fe20000410000 */
[----:B------:R-:W1:Y:S01]  /*87e0*/  SHFL.UP PT, R70, R68, 0x2, RZ ;  /* 0x0440000044467989 */ /* 0x000e6200000e00ff */
        /* <DEDUP_REMOVED lines=9> */
[C---:B------:R-:W-:Y:S02]  /*8880*/  FFMA.FTZ R222, R67.reuse, R71, R222 ;  /* 0x0000004743de7223 */ /* 0x040fe400000100de */
[----:B------:R-:W-:-:S03]  /*8890*/  FFMA.FTZ R215, R67, R70, -R214 ;  /* 0x0000004643d77223 */ /* 0x000fc600000108d6 */
        /* <DEDUP_REMOVED lines=45> */
.L_x_4624:
[----:B------:R-:W-:Y:S01]  /*8b70*/  MOV R215, R224 ;  /* 0x000000e000d77202 */ /* 0x000fe20000000f00 */
[-C--:B0-----:R-:W-:Y:S01]  /*8b80*/  FMUL.FTZ R69, R222, R214.reuse ;  /* 0x000000d6de457220 */ /* 0x081fe20000410000 */
[----:B------:R-:W-:Y:S01]  /*8b90*/  ISETP.GE.AND P0, PT, R97, 0x10, PT ;  /* 0x000000106100780c */ /* 0x000fe20003f06270 */
[C---:B-1----:R-:W-:Y:S02]  /*8ba0*/  FMUL.FTZ R64, R66.reuse, R214 ;  /* 0x000000d642407220 */ /* 0x042fe40000410000 */
[----:B------:R-:W-:-:S02]  /*8bb0*/  FFMA.FTZ R70, R66, R215, R69 ;  /* 0x000000d742467223 */ /* 0x000fc40000010045 */
[-C--:B----4-:R-:W-:Y:S02]  /*8bc0*/  FMUL.FTZ R66, R221, R214.reuse ;  /* 0x000000d6dd427220 */ /* 0x090fe40000410000 */
[-C--:B------:R-:W-:Y:S02]  /*8bd0*/  FFMA.FTZ R65, R222, R215.reuse, -R64 ;  /* 0x000000d7de417223 */ /* 0x080fe40000010840 */
[C---:B--2---:R-:W-:Y:S02]  /*8be0*/  FFMA.FTZ R69, R223.reuse, R215, R66 ;  /* 0x000000d7df457223 */ /* 0x044fe40000010042 */
[----:B------:R-:W-:Y:S02]  /*8bf0*/  FMUL.FTZ R64, R223, R214 ;  /* 0x000000d6df407220 */ /* 0x000fe40000410000 */
[----:B------:R-:W-:Y:S01]  /*8c00*/  @P0 FADD.FTZ R67, R70, R67 ;  /* 0x0000004346430221 */ /* 0x000fe20000010000 */
[----:B------:R-:W-:Y:S01]  /*8c10*/  FSEL R69, R214, R69, !P0 ;  /* 0x00000045d6457208 */ /* 0x000fe20004000000 */
[----:B------:R-:W-:-:S02]  /*8c20*/  @P0 FFMA.FTZ R215, R221, R215, -R64 ;  /* 0x000000d7ddd70223 */ /* 0x000fc40000010840 */
[----:B------:R-:W-:Y:S01]  /*8c30*/  @P0 FADD.FTZ R68, R65, R68 ;  /* 0x0000004441440221 */ /* 0x000fe20000010000 */
[----:B------:R-:W-:Y:S05]  /*8c40*/  BRA.CONV ~URZ, `(.L_x_4517) ;  /* 0x000000537f007947 */ /* 0x000fea000b800000 */
[----:B------:R-:W-:Y:S01]  /*8c50*/  HFMA2.MMA R66, -RZ, RZ, 0, 1.847743988037109375e-06 ;  /* 0x0000001fff427435 */ /* 0x000fe200000001ff */
[----:B------:R-:W-:Y:S02]  /*8c60*/  MOV R64, R215 ;  /* 0x000000d700407202 */ /* 0x000fe40000000f00 */
[----:B------:R-:W-:Y:S02]  /*8c70*/  MOV R247, 0xffffffff ;  /* 0xffffffff00f77802 */ /* 0x000fe40000000f00 */
[----:B------:R-:W-:Y:S02]  /*8c80*/  MOV R65, 0x8ca0 ;  /* 0x00008ca000417802 */ /* 0x000fe40000000f00 */
[----:B------:R-:W-:Y:S05]  /*8c90*/  CALL.REL.NOINC `($__internal_112_$__cuda_sm70_shflsync_idx_p) ;  /* 0x00009a6000007944 */ /* 0x000fea0003c00000 */
.L_x_4517:
[----:B------:R-:W-:Y:S05]  /*8ca0*/  BRA.CONV ~URZ, `(.L_x_4518) ;  /* 0x000000537f007947 */ /* 0x000fea000b800000 */
[----:B-1----:R-:W-:Y:S01]  /*8cb0*/  HFMA2.MMA R66, -RZ, RZ, 0, 1.847743988037109375e-06 ;  /* 0x0000001fff427435 */ /* 0x002fe200000001ff */
[----:B------:R-:W-:Y:S02]  /*8cc0*/  MOV R64, R69 ;  /* 0x0000004500407202 */ /* 0x000fe40000000f00 */
[----:B------:R-:W-:Y:S02]  /*8cd0*/  MOV R247, 0xffffffff ;  /* 0xffffffff00f77802 */ /* 0x000fe40000000f00 */
[----:B------:R-:W-:-:S02]  /*8ce0*/  MOV R65, 0x8d00 ;  /* 0x00008d0000417802 */ /* 0x000fc40000000f00 */
[----:B------:R-:W-:Y:S05]  /*8cf0*/  CALL.REL.NOINC `($__internal_112_$__cuda_sm70_shflsync_idx_p) ;  /* 0x00009a0000007944 */ /* 0x000fea0003c00000 */
.L_x_4518:
[----:B------:R-:W-:Y:S05]  /*8d00*/  BRA.CONV ~URZ, `(.L_x_4519) ;  /* 0x000000537f007947 */ /* 0x000fea000b800000 */
[----:B-1----:R-:W-:Y:S01]  /*8d10*/  HFMA2.MMA R66, -RZ, RZ, 0, 1.847743988037109375e-06 ;  /* 0x0000001fff427435 */ /* 0x002fe200000001ff */
[----:B------:R-:W-:-:S02]  /*8d20*/  MOV R64, R68 ;  /* 0x0000004400407202 */ /* 0x000fc40000000f00 */
[----:B------:R-:W-:Y:S02]  /*8d30*/  MOV R247, 0xffffffff ;  /* 0xffffffff00f77802 */ /* 0x000fe40000000f00 */
[----:B------:R-:W-:Y:S02]  /*8d40*/  MOV R65, 0x8d60 ;  /* 0x00008d6000417802 */ /* 0x000fe40000000f00 */
[----:B------:R-:W-:Y:S05]  /*8d50*/  CALL.REL.NOINC `($__internal_112_$__cuda_sm70_shflsync_idx_p) ;  /* 0x000099a000007944 */ /* 0x000fea0003c00000 */
.L_x_4519:
[----:B------:R-:W-:Y:S05]  /*8d60*/  BRA.CONV ~URZ, `(.L_x_4520) ;  /* 0x000000537f007947 */ /* 0x000fea000b800000 */
[----:B-1----:R-:W-:Y:S01]  /*8d70*/  HFMA2.MMA R66, -RZ, RZ, 0, 1.847743988037109375e-06 ;  /* 0x0000001fff427435 */ /* 0x002fe200000001ff */
[----:B------:R-:W-:Y:S02]  /*8d80*/  MOV R64, R67 ;  /* 0x0000004300407202 */ /* 0x000fe40000000f00 */
[----:B------:R-:W-:Y:S02]  /*8d90*/  MOV R247, 0xffffffff ;  /* 0xffffffff00f77802 */ /* 0x000fe40000000f00 */
[----:B------:R-:W-:Y:S02]  /*8da0*/  MOV R65, 0x8dc0 ;  /* 0x00008dc000417802 */ /* 0x000fe40000000f00 */
[----:B------:R-:W-:Y:S05]  /*8db0*/  CALL.REL.NOINC `($__internal_112_$__cuda_sm70_shflsync_idx_p) ;  /* 0x0000994000007944 */ /* 0x000fea0003c00000 */
.L_x_4520:
[----:B------:R-:W-:Y:S05]  /*8dc0*/  BRA.DIV ~URZ, `(.L_x_4521) ;  /* 0x000087527f007947 */ /* 0x000fea000b800000 */
[----:B------:R-:W0:Y:S04]  /*8dd0*/  SHFL.IDX PT, R60, R60, RZ, 0x1f ;  /* 0x00001fff3c3c7589 */ /* 0x000e2800000e0000 */
[----:B------:R-:W2:Y:S04]  /*8de0*/  SHFL.IDX PT, R61, R61, RZ, 0x1f ;  /* 0x00001fff3d3d7589 */ /* 0x000ea800000e0000 */
[----:B------:R-:W3:Y:S04]  /*8df0*/  SHFL.IDX PT, R62, R62, RZ, 0x1f ;  /* 0x00001fff3e3e7589 */ /* 0x000ee800000e0000 */
[----:B------:R-:W4:Y:S04]  /*8e00*/  SHFL.IDX PT, R63, R63, RZ, 0x1f ;  /* 0x00001fff3f3f7589 */ /* 0x000f2800000e0000 */
[----:B------:R1:W0:Y:S04]  /*8e10*/  SHFL.UP PT, R70, R215, 0x1, RZ ;  /* 0x04200000d7467989 */ /* 0x00022800000e00ff */
[----:B------:R-:W0:Y:S04]  /*8e20*/  SHFL.UP PT, R69, R69, 0x1, RZ ;  /* 0x0420000045457989 */ /* 0x000e2800000e00ff */
[----:B------:R-:W0:Y:S04]  /*8e30*/  SHFL.UP PT, R68, R68, 0x1, RZ ;  /* 0x0420000044447989 */ /* 0x000e2800000e00ff */
[----:B------:R1:W0:Y:S02]  /*8e40*/  SHFL.UP PT, R71, R67, 0x1, RZ ;  /* 0x0420000043477989 */ /* 0x00022400000e00ff */
.L_x_4625:
[----:B-12---:R-:W1:Y:S01]  /*8e50*/  LDS.128 R64, [R213+0x31d0] ;  /* 0x0031d000d5407984 */ /* 0x006e620000000c00 */
[----:B0--3--:R-:W-:-:S02]  /*8e60*/  FMUL.FTZ R214, R62, R69 ;  /* 0x000000453ed67220 */ /* 0x009fc40000410000 */
[CC--:B----4-:R-:W-:Y:S02]  /*8e70*/  FMUL.FTZ R215, R63.reuse, R69.reuse ;  /* 0x000000453fd77220 */ /* 0x0d0fe40000410000 */
        /* <DEDUP_REMOVED lines=20> */
.L_x_4514:
[----:B------:R-:W-:Y:S05]  /*8fc0*/  BSYNC B0 ;  /* 0x0000000000007941 */ /* 0x000fea0003800000 */
.L_x_4513:
[CC--:B0-----:R-:W-:Y:S01]  /*8fd0*/  FMUL.FTZ R60, R159.reuse, R196.reuse ;  /* 0x000000c49f3c7220 */ /* 0x0c1fe20000410000 */
[----:B------:R-:W-:Y:S01]  /*8fe0*/  WARPSYNC 0xffffffff ;  /* 0xffffffff00007948 */ /* 0x000fe20003800000 */
[C---:B------:R-:W-:Y:S01]  /*8ff0*/  FMUL.FTZ R64, R160.reuse, R196 ;  /* 0x000000c4a0407220 */ /* 0x040fe20000410000 */
[----:B------:R-:W-:Y:S01]  /*9000*/  BAR.SYNC.DEFER_BLOCKING 0x0 ;  /* 0x0000000000007b1d */ /* 0x000fe20000010000 */
[-C--:B------:R-:W-:Y:S01]  /*9010*/  FFMA.FTZ R62, R160, R195.reuse, -R60 ;  /* 0x000000c3a03e7223 */ /* 0x080fe2000001083c */
[----:B------:R-:W-:Y:S01]  /*9020*/  MOV R70, UR7 ;  /* 0x0000000700467c02 */ /* 0x000fe20008000f00 */
[C---:B------:R-:W-:Y:S02]  /*9030*/  FFMA.FTZ R63, -R159.reuse, R195, -R64 ;  /* 0x000000c39f3f7223 */ /* 0x040fe40000010940 */
[C---:B------:R-:W-:Y:S01]  /*9040*/  FMUL.FTZ R61, R159.reuse, R111 ;  /* 0x0000006f9f3d7220 */ /* 0x040fe20000410000 */
[----:B------:R-:W-:Y:S01]  /*9050*/  ULDC UR36, c[0x0][0x174] ;  /* 0x00005d0000247ab9 */ /* 0x000fe20000000800 */
[----:B------:R-:W-:Y:S01]  /*9060*/  FMUL.FTZ R60, R159, -R110 ;  /* 0x8000006e9f3c7220 */ /* 0x000fe20000410000 */
[----:B------:R-:W-:Y:S01]  /*9070*/  UISETP.GE.AND UP0, UPT, UR24, UR36, UPT ;  /* 0x000000241800728c */ /* 0x000fe2000bf06270 */
[----:B------:R-:W-:Y:S01]  /*9080*/  FADD.FTZ R62, R193, R62 ;  /* 0x0000003ec13e7221 */ /* 0x000fe20000010000 */
[----:B------:R-:W-:Y:S01]  /*9090*/  BSSY B0, `(.L_x_4522) ;  /* 0x00001a9000007945 */ /* 0x000fe20003800000 */
[----:B------:R-:W-:-:S02]  /*90a0*/  FADD.FTZ R63, -R194, R63 ;  /* 0x0000003fc23f7221 */ /* 0x000fc40000010100 */
[C---:B------:R-:W-:Y:S01]  /*90b0*/  FFMA.FTZ R61, R160.reuse, R110, -R61 ;  /* 0x0000006ea03d7223 */ /* 0x040fe2000001083d */
[----:B------:R-:W-:Y:S01]  /*90c0*/  PLOP3.LUT P0, PT, PT, PT, UP0, 0x80, 0x0 ;  /* 0x000000000000781c */ /* 0x000fe20003f0f008 */
[----:B------:R-:W-:Y:S02]  /*90d0*/  FFMA.FTZ R60, R160, -R111, R60 ;  /* 0x8000006fa03c7223 */ /* 0x000fe4000001003c */
[----:B------:R-:W-:Y:S01]  /*90e0*/  FMUL.FTZ R66, R161, -R62 ;  /* 0x8000003ea1427220 */ /* 0x000fe20000410000 */
[----:B------:R-:W-:Y:S01]  /*90f0*/  ISETP.NE.OR P0, PT, R95, RZ, P0 ;  /* 0x000000ff5f00720c */ /* 0x000fe20000705670 */
[C---:B------:R-:W-:Y:S02]  /*9100*/  FMUL.FTZ R67, R161.reuse, -R63 ;  /* 0x8000003fa1437220 */ /* 0x040fe40000410000 */
[C---:B------:R-:W-:Y:S02]  /*9110*/  FMUL.FTZ R65, R161.reuse, -R61 ;  /* 0x8000003da1417220 */ /* 0x040fe40000410000 */
[----:B------:R-:W-:-:S02]  /*9120*/  FMUL.FTZ R64, R161, -R60 ;  /* 0x8000003ca1407220 */ /* 0x000fc40000410000 */
[C---:B------:R-:W-:Y:S02]  /*9130*/  FFMA.FTZ R66, R162.reuse, R63, R66 ;  /* 0x0000003fa2427223 */ /* 0x040fe40000010042 */
[C---:B------:R-:W-:Y:S02]  /*9140*/  FFMA.FTZ R67, R162.reuse, R62, -R67 ;  /* 0x0000003ea2437223 */ /* 0x040fe40000010843 */
[C---:B------:R-:W-:Y:S02]  /*9150*/  FFMA.FTZ R65, R162.reuse, R60, R65 ;  /* 0x0000003ca2417223 */ /* 0x040fe40000010041 */
[----:B------:R-:W-:Y:S02]  /*9160*/  FFMA.FTZ R64, R162, R61, -R64 ;  /* 0x0000003da2407223 */ /* 0x000fe40000010840 */
[----:B------:R-:W-:Y:S02]  /*9170*/  FADD.FTZ R66, -R99, R66 ;  /* 0x0000004263427221 */ /* 0x000fe40000010100 */
[----:B------:R-:W-:-:S02]  /*9180*/  FADD.FTZ R67, R100, R67 ;  /* 0x0000004364437221 */ /* 0x000fc40000010000 */
[C---:B------:R-:W-:Y:S02]  /*9190*/  FMUL.FTZ R61, R163.reuse, -R65 ;  /* 0x80000041a33d7220 */ /* 0x040fe40000410000 */
[C---:B------:R-:W-:Y:S02]  /*91a0*/  FMUL.FTZ R60, R163.reuse, -R64 ;  /* 0x80000040a33c7220 */ /* 0x040fe40000410000 */
[C---:B------:R-:W-:Y:S02]  /*91b0*/  FMUL.FTZ R62, R163.reuse, -R66 ;  /* 0x80000042a33e7220 */ /* 0x040fe40000410000 */
[----:B------:R-:W-:Y:S02]  /*91c0*/  FMUL.FTZ R63, R163, -R67 ;  /* 0x80000043a33f7220 */ /* 0x000fe40000410000 */
[C---:B------:R-:W-:Y:S02]  /*91d0*/  FFMA.FTZ R61, R164.reuse, R64, -R61 ;  /* 0x00000040a43d7223 */ /* 0x040fe4000001083d */
[----:B------:R-:W-:-:S02]  /*91e0*/  FFMA.FTZ R60, R164, R65, R60 ;  /* 0x00000041a43c7223 */ /* 0x000fc4000001003c */
[C---:B------:R-:W-:Y:S02]  /*91f0*/  FFMA.FTZ R67, R164.reuse, R67, -R62 ;  /* 0x00000043a4437223 */ /* 0x040fe4000001083e */
[----:B------:R-:W-:Y:S02]  /*9200*/  FFMA.FTZ R66, R164, R66, R63 ;  /* 0x00000042a4427223 */ /* 0x000fe4000001003f */
[C---:B------:R-:W-:Y:S02]  /*9210*/  FMUL.FTZ R63, R165.reuse, -R61 ;  /* 0x8000003da53f7220 */ /* 0x040fe40000410000 */
[----:B------:R-:W-:Y:S02]  /*9220*/  FMUL.FTZ R62, R165, -R60 ;  /* 0x8000003ca53e7220 */ /* 0x000fe40000410000 */
[----:B------:R-:W-:Y:S02]  /*9230*/  FADD.FTZ R67, R102, R67 ;  /* 0x0000004366437221 */ /* 0x000fe40000010000 */
[----:B------:R-:W-:-:S02]  /*9240*/  FADD.FTZ R66, -R101, R66 ;  /* 0x0000004265427221 */ /* 0x000fc40000010100 */
[C---:B------:R-:W-:Y:S02]  /*9250*/  FFMA.FTZ R63, R166.reuse, R60, R63 ;  /* 0x0000003ca63f7223 */ /* 0x040fe4000001003f */
[----:B------:R-:W-:Y:S02]  /*9260*/  FFMA.FTZ R62, R166, R61, -R62 ;  /* 0x0000003da63e7223 */ /* 0x000fe4000001083e */
[C---:B------:R-:W-:Y:S02]  /*9270*/  FMUL.FTZ R61, R165.reuse, -R67 ;  /* 0x80000043a53d7220 */ /* 0x040fe40000410000 */
[----:B------:R-:W-:Y:S02]  /*9280*/  FMUL.FTZ R60, R165, -R66 ;  /* 0x80000042a53c7220 */ /* 0x000fe40000410000 */
[C---:B------:R-:W-:Y:S02]  /*9290*/  FMUL.FTZ R65, R167.reuse, -R63 ;  /* 0x8000003fa7417220 */ /* 0x040fe40000410000 */
[----:B------:R-:W-:-:S02]  /*92a0*/  FMUL.FTZ R64, R167, -R62 ;  /* 0x8000003ea7407220 */ /* 0x000fc40000410000 */
[C---:B------:R-:W-:Y:S02]  /*92b0*/  FFMA.FTZ R66, R166.reuse, R66, R61 ;  /* 0x00000042a6427223 */ /* 0x040fe4000001003d */
[----:B------:R-:W-:Y:S02]  /*92c0*/  FFMA.FTZ R67, R166, R67, -R60 ;  /* 0x00000043a6437223 */ /* 0x000fe4000001083c */
[C---:B------:R-:W-:Y:S02]  /*92d0*/  FFMA.FTZ R65, R168.reuse, R62, -R65 ;  /* 0x0000003ea8417223 */ /* 0x040fe40000010841 */
[----:B------:R-:W-:Y:S02]  /*92e0*/  FFMA.FTZ R64, R168, R63, R64 ;  /* 0x0000003fa8407223 */ /* 0x000fe40000010040 */
[----:B------:R-:W-:Y:S02]  /*92f0*/  FADD.FTZ R66, -R107, R66 ;  /* 0x000000426b427221 */ /* 0x000fe40000010100 */
[----:B------:R-:W-:-:S02]  /*9300*/  FADD.FTZ R67, R108, R67 ;  /* 0x000000436c437221 */ /* 0x000fc40000010000 */
[C---:B------:R-:W-:Y:S02]  /*9310*/  FMUL.FTZ R63, R169.reuse, -R65 ;  /* 0x80000041a93f7220 */ /* 0x040fe40000410000 */
[----:B------:R-:W-:Y:S02]  /*9320*/  FMUL.FTZ R62, R169, -R64 ;  /* 0x80000040a93e7220 */ /* 0x000fe40000410000 */
[C---:B------:R-:W-:Y:S02]  /*9330*/  FMUL.FTZ R60, R167.reuse, -R66 ;  /* 0x80000042a73c7220 */ /* 0x040fe40000410000 */
[----:B------:R-:W-:Y:S02]  /*9340*/  FMUL.FTZ R61, R167, -R67 ;  /* 0x80000043a73d7220 */ /* 0x000fe40000410000 */
[C---:B------:R-:W-:Y:S02]  /*9350*/  FFMA.FTZ R63, R170.reuse, R64, R63 ;  /* 0x00000040aa3f7223 */ /* 0x040fe4000001003f */
[----:B------:R-:W-:-:S02]  /*9360*/  FFMA.FTZ R62, R170, R65, -R62 ;  /* 0x00000041aa3e7223 */ /* 0x000fc4000001083e */
[C---:B------:R-:W-:Y:S02]  /*9370*/  FFMA.FTZ R67, R168.reuse, R67, -R60 ;  /* 0x00000043a8437223 */ /* 0x040fe4000001083c */
[----:B------:R-:W-:Y:S02]  /*9380*/  FFMA.FTZ R66, R168, R66, R61 ;  /* 0x00000042a8427223 */ /* 0x000fe4000001003d */
[C---:B------:R-:W-:Y:S02]  /*9390*/  FMUL.FTZ R61, R171.reuse, -R63 ;  /* 0x8000003fab3d7220 */ /* 0x040fe40000410000 */
[----:B------:R-:W-:Y:S02]  /*93a0*/  FMUL.FTZ R60, R171, -R62 ;  /* 0x8000003eab3c7220 */ /* 0x000fe40000410000 */
[----:B------:R-:W-:Y:S02]  /*93b0*/  FADD.FTZ R67, R112, R67 ;  /* 0x0000004370437221 */ /* 0x000fe40000010000 */
[----:B------:R-:W-:-:S02]  /*93c0*/  FADD.FTZ R66, -R109, R66 ;  /* 0x000000426d427221 */ /* 0x000fc40000010100 */
[C---:B------:R-:W-:Y:S02]  /*93d0*/  FFMA.FTZ R62, R172.reuse, R62, -R61 ;  /* 0x0000003eac3e7223 */ /* 0x040fe4000001083d */
[----:B------:R-:W-:Y:S02]  /*93e0*/  FFMA.FTZ R63, R172, R63, R60 ;  /* 0x0000003fac3f7223 */ /* 0x000fe4000001003c */
[C---:B------:R-:W-:Y:S02]  /*93f0*/  FMUL.FTZ R61, R169.reuse, -R67 ;  /* 0x80000043a93d7220 */ /* 0x040fe40000410000 */
[-C--:B------:R-:W-:Y:S02]  /*9400*/  FMUL.FTZ R60, R169, -R66.reuse ;  /* 0x80000042a93c7220 */ /* 0x080fe40000410000 */
[----:B------:R-:W-:Y:S02]  /*9410*/  FMUL.FTZ R65, R173, -R63 ;  /* 0x8000003fad417220 */ /* 0x000fe40000410000 */
[----:B------:R-:W-:-:S02]  /*9420*/  FFMA.FTZ R61, R170, R66, R61 ;  /* 0x00000042aa3d7223 */ /* 0x000fc4000001003d */
[-C--:B------:R-:W-:Y:S02]  /*9430*/  FMUL.FTZ R64, R173, -R62.reuse ;  /* 0x8000003ead407220 */ /* 0x080fe40000410000 */
[----:B------:R-:W-:Y:S02]  /*9440*/  FFMA.FTZ R60, R170, R67, -R60 ;  /* 0x00000043aa3c7223 */ /* 0x000fe4000001083c */
[----:B------:R-:W-:Y:S02]  /*9450*/  FFMA.FTZ R65, R174, R62, -R65 ;  /* 0x0000003eae417223 */ /* 0x000fe40000010841 */
[----:B------:R-:W-:Y:S02]  /*9460*/  FADD.FTZ R61, -R116, R61 ;  /* 0x0000003d743d7221 */ /* 0x000fe40000010100 */
[----:B------:R-:W-:Y:S02]  /*9470*/  FFMA.FTZ R64, R174, R63, R64 ;  /* 0x0000003fae407223 */ /* 0x000fe40000010040 */
[----:B------:R-:W-:-:S02]  /*9480*/  FADD.FTZ R60, R117, R60 ;  /* 0x0000003c753c7221 */ /* 0x000fc40000010000 */
[----:B------:R-:W-:Y:S02]  /*9490*/  FMUL.FTZ R67, R175, -R65 ;  /* 0x80000041af437220 */ /* 0x000fe40000410000 */
[----:B------:R-:W-:Y:S02]  /*94a0*/  FMUL.FTZ R63, R171, -R61 ;  /* 0x8000003dab3f7220 */ /* 0x000fe40000410000 */
[----:B------:R-:W-:Y:S02]  /*94b0*/  FMUL.FTZ R66, R175, -R64 ;  /* 0x80000040af427220 */ /* 0x000fe40000410000 */
[----:B------:R-:W-:Y:S02]  /*94c0*/  FMUL.FTZ R62, R171, -R60 ;  /* 0x8000003cab3e7220 */ /* 0x000fe40000410000 */
[----:B------:R-:W-:Y:S02]  /*94d0*/  FFMA.FTZ R67, R176, R64, R67 ;  /* 0x00000040b0437223 */ /* 0x000fe40000010043 */
[----:B------:R-:W-:-:S02]  /*94e0*/  FFMA.FTZ R63, R172, R60, -R63 ;  /* 0x0000003cac3f7223 */ /* 0x000fc4000001083f */
[----:B------:R-:W-:Y:S02]  /*94f0*/  FFMA.FTZ R66, R176, R65, -R66 ;  /* 0x00000041b0427223 */ /* 0x000fe40000010842 */
[----:B------:R-:W-:Y:S02]  /*9500*/  FFMA.FTZ R62, R172, R61, R62 ;  /* 0x0000003dac3e7223 */ /* 0x000fe4000001003e */
[----:B------:R-:W-:Y:S01]  /*9510*/  FMUL.FTZ R65, R177, -R67 ;  /* 0x80000043b1417220 */ /* 0x000fe20000410000 */
[----:B------:R-:W0:Y:S01]  /*9520*/  LDS.64 R60, [R98.X16+0x31d8] ;  /* 0x0031d800623c7984 */ /* 0x000e22000000ca00 */
[----:B------:R-:W-:Y:S02]  /*9530*/  FADD.FTZ R63, R120, R63 ;  /* 0x0000003f783f7221 */ /* 0x000fe40000010000 */
[----:B------:R-:W-:Y:S02]  /*9540*/  FADD.FTZ R62, -R119, R62 ;  /* 0x0000003e773e7221 */ /* 0x000fe40000010100 */
[----:B------:R-:W-:-:S02]  /*9550*/  FMUL.FTZ R68, R177, -R66 ;  /* 0x80000042b1447220 */ /* 0x000fc40000410000 */
[C---:B------:R-:W-:Y:S02]  /*9560*/  FFMA.FTZ R66, R178.reuse, R66, -R65 ;  /* 0x00000042b2427223 */ /* 0x040fe40000010841 */
[C---:B------:R-:W-:Y:S02]  /*9570*/  FMUL.FTZ R65, R173.reuse, -R63 ;  /* 0x8000003fad417220 */ /* 0x040fe40000410000 */
[----:B------:R-:W-:Y:S02]  /*9580*/  FMUL.FTZ R64, R173, -R62 ;  /* 0x8000003ead407220 */ /* 0x000fe40000410000 */
[----:B------:R-:W-:Y:S02]  /*9590*/  FFMA.FTZ R68, R178, R67, R68 ;  /* 0x00000043b2447223 */ /* 0x000fe40000010044 */
[----:B------:R-:W-:Y:S02]  /*95a0*/  FMUL.FTZ R67, R179, -R66 ;  /* 0x80000042b3437220 */ /* 0x000fe40000410000 */
[----:B------:R-:W-:-:S02]  /*95b0*/  FFMA.FTZ R62, R174, R62, R65 ;  /* 0x0000003eae3e7223 */ /* 0x000fc40000010041 */
[----:B------:R-:W-:Y:S02]  /*95c0*/  FFMA.FTZ R63, R174, R63, -R64 ;  /* 0x0000003fae3f7223 */ /* 0x000fe40000010840 */
[-C--:B------:R-:W-:Y:S02]  /*95d0*/  FMUL.FTZ R65, R179, -R68.reuse ;  /* 0x80000044b3417220 */ /* 0x080fe40000410000 */
[----:B------:R-:W-:Y:S02]  /*95e0*/  FFMA.FTZ R67, R180, R68, R67 ;  /* 0x00000044b4437223 */ /* 0x000fe40000010043 */
[----:B------:R-:W-:Y:S02]  /*95f0*/  FADD.FTZ R62, -R127, R62 ;  /* 0x0000003e7f3e7221 */ /* 0x000fe40000010100 */
[----:B------:R-:W-:Y:S02]  /*9600*/  FADD.FTZ R63, R128, R63 ;  /* 0x0000003f803f7221 */ /* 0x000fe40000010000 */
[----:B------:R-:W-:-:S02]  /*9610*/  FFMA.FTZ R66, R180, R66, -R65 ;  /* 0x00000042b4427223 */ /* 0x000fc40000010841 */
[----:B------:R-:W-:Y:S02]  /*9620*/  FMUL.FTZ R69, R181, -R67 ;  /* 0x80000043b5457220 */ /* 0x000fe40000410000 */
[C---:B------:R-:W-:Y:S02]  /*9630*/  FMUL.FTZ R64, R175.reuse, -R62 ;  /* 0x8000003eaf407220 */ /* 0x040fe40000410000 */
[-C--:B------:R-:W-:Y:S02]  /*9640*/  FMUL.FTZ R65, R175, -R63.reuse ;  /* 0x8000003faf417220 */ /* 0x080fe40000410000 */
[-C--:B------:R-:W-:Y:S02]  /*9650*/  FMUL.FTZ R68, R181, -R66.reuse ;  /* 0x80000042b5447220 */ /* 0x080fe40000410000 */
[----:B------:R-:W-:Y:S02]  /*9660*/  FFMA.FTZ R69, R182, R66, -R69 ;  /* 0x00000042b6457223 */ /* 0x000fe40000010845 */
[----:B------:R-:W-:-:S02]  /*9670*/  FFMA.FTZ R63, R176, R63, -R64 ;  /* 0x0000003fb03f7223 */ /* 0x000fc40000010840 */
[----:B------:R-:W-:Y:S02]  /*9680*/  FFMA.FTZ R62, R176, R62, R65 ;  /* 0x0000003eb03e7223 */ /* 0x000fe40000010041 */
[----:B------:R-:W-:Y:S02]  /*9690*/  FFMA.FTZ R68, R182, R67, R68 ;  /* 0x00000043b6447223 */ /* 0x000fe40000010044 */
[----:B------:R-:W-:Y:S02]  /*96a0*/  FMUL.FTZ R65, R183, -R69 ;  /* 0x80000045b7417220 */ /* 0x000fe40000410000 */
[----:B------:R-:W-:Y:S02]  /*96b0*/  FADD.FTZ R63, R130, R63 ;  /* 0x0000003f823f7221 */ /* 0x000fe40000010000 */
[----:B------:R-:W-:Y:S02]  /*96c0*/  FADD.FTZ R62, -R129, R62 ;  /* 0x0000003e813e7221 */ /* 0x000fe40000010100 */
[----:B------:R-:W-:-:S02]  /*96d0*/  FMUL.FTZ R66, R183, -R68 ;  /* 0x80000044b7427220 */ /* 0x000fc40000410000 */
[C---:B------:R-:W-:Y:S02]  /*96e0*/  FFMA.FTZ R68, R184.reuse, R68, R65 ;  /* 0x00000044b8447223 */ /* 0x040fe40000010041 */
[C---:B------:R-:W-:Y:S02]  /*96f0*/  FMUL.FTZ R65, R177.reuse, -R63 ;  /* 0x8000003fb1417220 */ /* 0x040fe40000410000 */
[----:B------:R-:W-:Y:S02]  /*9700*/  FMUL.FTZ R64, R177, -R62 ;  /* 0x8000003eb1407220 */ /* 0x000fe40000410000 */
[----:B------:R-:W-:Y:S02]  /*9710*/  FFMA.FTZ R66, R184, R69, -R66 ;  /* 0x00000045b8427223 */ /* 0x000fe40000010842 */
[----:B------:R-:W-:Y:S02]  /*9720*/  FMUL.FTZ R67, R185, -R68 ;  /* 0x80000044b9437220 */ /* 0x000fe40000410000 */
[----:B------:R-:W-:-:S02]  /*9730*/  FFMA.FTZ R62, R178, R62, R65 ;  /* 0x0000003eb23e7223 */ /* 0x000fc40000010041 */
[----:B------:R-:W-:Y:S02]  /*9740*/  FFMA.FTZ R63, R178, R63, -R64 ;  /* 0x0000003fb23f7223 */ /* 0x000fe40000010840 */
[-C--:B------:R-:W-:Y:S02]  /*9750*/  FMUL.FTZ R65, R185, -R66.reuse ;  /* 0x80000042b9417220 */ /* 0x080fe40000410000 */
[----:B------:R-:W-:Y:S02]  /*9760*/  FFMA.FTZ R64, R186, R66, -R67 ;  /* 0x00000042ba407223 */ /* 0x000fe40000010843 */
[----:B------:R-:W-:Y:S02]  /*9770*/  FADD.FTZ R66, -R135, R62 ;  /* 0x0000003e87427221 */ /* 0x000fe40000010100 */
[----:B------:R-:W-:Y:S02]  /*9780*/  FADD.FTZ R63, R136, R63 ;  /* 0x0000003f883f7221 */ /* 0x000fe40000010000 */
[----:B0-----:R-:W-:-:S02]  /*9790*/  FMUL.FTZ R62, R125, R60 ;  /* 0x0000003c7d3e7220 */ /* 0x001fc40000410000 */
[----:B------:R-:W-:Y:S02]  /*97a0*/  FMUL.FTZ R67, R179, -R66 ;  /* 0x80000042b3437220 */ /* 0x000fe40000410000 */
[----:B------:R-:W-:Y:S02]  /*97b0*/  FMUL.FTZ R125, R125, R61 ;  /* 0x0000003d7d7d7220 */ /* 0x000fe40000410000 */
[----:B------:R-:W-:Y:S02]  /*97c0*/  FMUL.FTZ R69, R179, -R63 ;  /* 0x8000003fb3457220 */ /* 0x000fe40000410000 */
[----:B------:R-:W-:Y:S02]  /*97d0*/  FFMA.FTZ R62, R124, R61, R62 ;  /* 0x0000003d7c3e7223 */ /* 0x000fe4000001003e */
[----:B------:R-:W-:Y:S02]  /*97e0*/  FFMA.FTZ R67, R180, R63, -R67 ;  /* 0x0000003fb4437223 */ /* 0x000fe40000010843 */
[----:B------:R-:W-:-:S02]  /*97f0*/  FFMA.FTZ R125, R124, R60, -R125 ;  /* 0x0000003c7c7d7223 */ /* 0x000fc4000001087d */
[----:B------:R-:W-:Y:S02]  /*9800*/  FFMA.FTZ R66, R180, R66, R69 ;  /* 0x00000042b4427223 */ /* 0x000fe40000010045 */
[----:B------:R-:W-:Y:S02]  /*9810*/  FADD.FTZ R215, RZ, R62 ;  /* 0x0000003effd77221 */ /* 0x000fe40000010000 */
[----:B------:R-:W-:Y:S02]  /*9820*/  FADD.FTZ R67, R138, R67 ;  /* 0x000000438a437221 */ /* 0x000fe40000010000 */
[----:B------:R-:W-:Y:S02]  /*9830*/  FADD.FTZ R220, R220, R125 ;  /* 0x0000007ddcdc7221 */ /* 0x000fe40000010000 */
[----:B------:R-:W-:Y:S02]  /*9840*/  FADD.FTZ R66, -R137, R66 ;  /* 0x0000004289427221 */ /* 0x000fe40000010100 */
[----:B------:R-:W-:-:S02]  /*9850*/  FMUL.FTZ R61, R187, R215 ;  /* 0x000000d7bb3d7220 */ /* 0x000fc40000410000 */
[----:B------:R-:W-:Y:S02]  /*9860*/  FMUL.FTZ R69, R181, -R67 ;  /* 0x80000043b5457220 */ /* 0x000fe40000410000 */
[----:B------:R-:W-:Y:S02]  /*9870*/  FMUL.FTZ R62, R187, R220 ;  /* 0x000000dcbb3e7220 */ /* 0x000fe40000410000 */
[----:B------:R-:W-:Y:S02]  /*9880*/  FMUL.FTZ R63, R181, -R66 ;  /* 0x80000042b53f7220 */ /* 0x000fe40000410000 */
[----:B------:R-:W-:Y:S02]  /*9890*/  FFMA.FTZ R60, R188, R220, -R61 ;  /* 0x000000dcbc3c7223 */ /* 0x000fe4000001083d */
[----:B------:R-:W-:Y:S02]  /*98a0*/  FFMA.FTZ R66, R182, R66, R69 ;  /* 0x00000042b6427223 */ /* 0x000fe40000010045 */
[----:B------:R-:W-:-:S02]  /*98b0*/  FFMA.FTZ R62, R188, R215, R62 ;  /* 0x000000d7bc3e7223 */ /* 0x000fc4000001003e */
[----:B------:R-:W-:Y:S02]  /*98c0*/  FFMA.FTZ R63, R182, R67, -R63 ;  /* 0x00000043b63f7223 */ /* 0x000fe4000001083f */
[----:B------:R-:W-:Y:S02]  /*98d0*/  FADD.FTZ R219, R219, R60 ;  /* 0x0000003cdbdb7221 */ /* 0x000fe40000010000 */
[----:B------:R-:W-:Y:S02]  /*98e0*/  FADD.FTZ R66, -R143, R66 ;  /* 0x000000428f427221 */ /* 0x000fe40000010100 */
[----:B------:R-:W-:Y:S02]  /*98f0*/  FADD.FTZ R214, RZ, R62 ;  /* 0x0000003effd67221 */ /* 0x000fe40000010000 */
[----:B------:R-:W-:Y:S02]  /*9900*/  FADD.FTZ R63, R144, R63 ;  /* 0x0000003f903f7221 */ /* 0x000fe40000010000 */
[----:B------:R-:W-:-:S02]  /*9910*/  FMUL.FTZ R61, R185, R219 ;  /* 0x000000dbb93d7220 */ /* 0x000fc40000410000 */
[----:B------:R-:W-:Y:S02]  /*9920*/  FMUL.FTZ R62, R183, -R66 ;  /* 0x80000042b73e7220 */ /* 0x000fe40000410000 */
[-C--:B------:R-:W-:Y:S02]  /*9930*/  FMUL.FTZ R60, R185, R214.reuse ;  /* 0x000000d6b93c7220 */ /* 0x080fe40000410000 */
[-C--:B------:R-:W-:Y:S02]  /*9940*/  FMUL.FTZ R67, R183, -R63.reuse ;  /* 0x8000003fb7437220 */ /* 0x080fe40000410000 */
        /* <DEDUP_REMOVED lines=20> */
[----:B------:R-:W-:-:S02]  /*9a90*/  FMUL.FTZ R61, R187, -R66 ;  /* 0x80000042bb3d7220 */ /* 0x000fc40000410000 */
[C---:B------:R-:W-:Y:S02]  /*9aa0*/  FMUL.FTZ R62, R181.reuse, R217 ;  /* 0x000000d9b53e7220 */ /* 0x040fe40000410000 */
[----:B------:R-:W-:Y:S02]  /*9ab0*/  FMUL.FTZ R60, R181, R125 ;  /* 0x0000007db53c7220 */ /* 0x000fe40000410000 */
[-C--:B------:R-:W-:Y:S02]  /*9ac0*/  FMUL.FTZ R63, R187, -R67.reuse ;  /* 0x80000043bb3f7220 */ /* 0x080fe40000410000 */
[----:B------:R-:W-:Y:S02]  /*9ad0*/  FFMA.FTZ R69, R188, R67, -R61 ;  /* 0x00000043bc457223 */ /* 0x000fe4000001083d */
[C---:B------:R-:W-:Y:S02]  /*9ae0*/  FFMA.FTZ R124, R182.reuse, R125, R62 ;  /* 0x0000007db67c7223 */ /* 0x040fe4000001003e */
[----:B------:R-:W-:-:S02]  /*9af0*/  FFMA.FTZ R61, R182, R217, -R60 ;  /* 0x000000d9b63d7223 */ /* 0x000fc4000001083c */
[----:B------:R-:W-:Y:S02]  /*9b00*/  FFMA.FTZ R66, R188, R66, R63 ;  /* 0x00000042bc427223 */ /* 0x000fe4000001003f */
[----:B------:R-:W-:Y:S02]  /*9b10*/  FADD.FTZ R124, RZ, R124 ;  /* 0x0000007cff7c7221 */ /* 0x000fe40000010000 */
[----:B------:R-:W-:Y:S01]  /*9b20*/  FADD.FTZ R216, R216, R61 ;  /* 0x0000003dd8d87221 */ /* 0x000fe20000010000 */
[----:B------:R-:W-:Y:S01]  /*9b30*/  HFMA2.MMA R61, -RZ, RZ, 0, 0 ;  /* 0x00000000ff3d7435 */ /* 0x000fe200000001ff */
[----:B------:R-:W-:Y:S02]  /*9b40*/  FADD.FTZ R67, -R153, R66 ;  /* 0x0000004299437221 */ /* 0x000fe40000010100 */
[----:B------:R-:W-:Y:S02]  /*9b50*/  FADD.FTZ R66, R154, R69 ;  /* 0x000000459a427221 */ /* 0x000fe40000010000 */
[----:B------:R-:W-:-:S02]  /*9b60*/  FMUL.FTZ R69, R179, R124 ;  /* 0x0000007cb3457220 */ /* 0x000fc40000410000 */
[-C--:B------:R-:W-:Y:S02]  /*9b70*/  FMUL.FTZ R71, R179, R216.reuse ;  /* 0x000000d8b3477220 */ /* 0x080fe40000410000 */
[C---:B------:R-:W-:Y:S02]  /*9b80*/  FFMA.FTZ R69, R180.reuse, R216, -R69 ;  /* 0x000000d8b4457223 */ /* 0x040fe40000010845 */
[----:B------:R-:W-:Y:S02]  /*9b90*/  FFMA.FTZ R71, R180, R124, R71 ;  /* 0x0000007cb4477223 */ /* 0x000fe40000010047 */
        /* <DEDUP_REMOVED lines=65> */
[----:B------:R-:W-:-:S04]  /*9fb0*/  FADD.FTZ R212, RZ, R67 ;  /* 0x00000043ffd47221 */ /* 0x000fc80000010000 */
[----:B------:R-:W-:-:S04]  /*9fc0*/  FMUL.FTZ R65, R159, R212 ;  /* 0x000000d49f417220 */ /* 0x000fc80000410000 */
[CC--:B------:R-:W-:Y:S02]  /*9fd0*/  FFMA.FTZ R64, R160.reuse, R230.reuse, -R65 ;  /* 0x000000e6a0407223 */ /* 0x0c0fe40000010841 */
[----:B------:R-:W-:Y:S02]  /*9fe0*/  FMUL.FTZ R65, R159, R230 ;  /* 0x000000e69f417220 */ /* 0x000fe40000410000 */
[----:B------:R-:W-:Y:S02]  /*9ff0*/  FADD.FTZ R211, R211, R64 ;  /* 0x00000040d3d37221 */ /* 0x000fe40000010000 */
[----:B------:R-:W-:Y:S01]  /*a000*/  FFMA.FTZ R232, R160, R212, R65 ;  /* 0x000000d4a0e87223 */ /* 0x000fe20000010041 */
[----:B------:R-:W-:Y:S06]  /*a010*/  BAR.SYNC.DEFER_BLOCKING 0x0 ;  /* 0x0000000000007b1d */ /* 0x000fec0000010000 */
[----:B------:R-:W-:Y:S05]  /*a020*/  @P0 BRA `(.L_x_4523) ;  /* 0x00000af000000947 */ /* 0x000fea0003800000 */
[----:B0-----:R-:W-:Y:S02]  /*a030*/  SHF.L.U32 R68, R98, 0x5, RZ ;  /* 0x0000000562447819 */ /* 0x001fe400000006ff */
[----:B------:R-:W-:-:S03]  /*a040*/  ISETP.NE.AND P0, PT, R95, 0x1f, PT ;  /* 0x0000001f5f00780c */ /* 0x000fc60003f05270 */
[----:B------:R-:W-:Y:S04]  /*a050*/  LDS.128 R64, [R68+0x35e0] ;  /* 0x0035e00044407984 */ /* 0x000fe80000000c00 */
[----:B------:R-:W0:Y:S02]  /*a060*/  LDS.128 R68, [R68+0x35f0] ;  /* 0x0035f00044447984 */ /* 0x000e240000000c00 */
[C---:B0-----:R-:W-:Y:S02]  /*a070*/  FMUL.FTZ R239, R65.reuse, R69 ;  /* 0x0000004541ef7220 */ /* 0x041fe40000410000 */
[----:B------:R-:W-:Y:S02]  /*a080*/  FMUL.FTZ R241, R65, R71 ;  /* 0x0000004741f17220 */ /* 0x000fe40000410000 */
[----:B------:R-:W-:-:S02]  /*a090*/  FFMA.FTZ R239, R64, R68, -R239 ;  /* 0x0000004440ef7223 */ /* 0x000fc400000108ef */
[C---:B------:R-:W-:Y:S02]  /*a0a0*/  FMUL.FTZ R68, R65.reuse, R68 ;  /* 0x0000004441447220 */ /* 0x040fe40000410000 */
[-C--:B------:R-:W-:Y:S02]  /*a0b0*/  FMUL.FTZ R65, R65, R70.reuse ;  /* 0x0000004641417220 */ /* 0x080fe40000410000 */
[C---:B------:R-:W-:Y:S02]  /*a0c0*/  FFMA.FTZ R241, R64.reuse, R70, -R241 ;  /* 0x0000004640f17223 */ /* 0x040fe400000108f1 */
[C---:B------:R-:W-:Y:S01]  /*a0d0*/  FFMA.FTZ R70, R64.reuse, R71, R65 ;  /* 0x0000004740467223 */ /* 0x040fe20000010041 */
[----:B------:R-:W-:Y:S01]  /*a0e0*/  MOV R71, R239 ;  /* 0x000000ef00477202 */ /* 0x000fe20000000f00 */
[----:B------:R-:W-:Y:S02]  /*a0f0*/  FFMA.FTZ R69, R64, R69, R68 ;  /* 0x0000004540457223 */ /* 0x000fe40000010044 */
[----:B------:R-:W-:-:S02]  /*a100*/  FADD.FTZ R70, R67, R70 ;  /* 0x0000004643467221 */ /* 0x000fc40000010000 */
[----:B------:R-:W-:Y:S01]  /*a110*/  FADD.FTZ R68, R66, R241 ;  /* 0x000000f142447221 */ /* 0x000fe20000010000 */
[----:B------:R-:W-:Y:S02]  /*a120*/  MOV R240, R69 ;  /* 0x0000004500f07202 */ /* 0x000fe40000000f00 */
[----:B------:R-:W-:Y:S01]  /*a130*/  MOV R238, R70 ;  /* 0x0000004600ee7202 */ /* 0x000fe20000000f00 */
[----:B------:R-:W-:Y:S05]  /*a140*/  BRA.DIV ~URZ, `(.L_x_4524) ;  /* 0x000077227f007947 */ /* 0x000fea000b800000 */
[----:B------:R0:W1:Y:S02]  /*a150*/  SHFL.DOWN PT, R67, R239, 0x1, 0x1f ;  /* 0x08201f00ef437f89 */ /* 0x00006400000e0000 */
.L_x_4626:
[----:B------:R-:W-:Y:S05]  /*a160*/  BRA.DIV ~URZ, `(.L_x_4525) ;  /* 0x000077827f007947 */ /* 0x000fea000b800000 */
[----:B------:R-:W2:Y:S04]  /*a170*/  SHFL.DOWN PT, R69, R69, 0x1, 0x1f ;  /* 0x08201f0045457f89 */ /* 0x000ea800000e0000 */
[----:B0-----:R0:W3:Y:S04]  /*a180*/  SHFL.DOWN PT, R239, R68, 0x1, 0x1f ;  /* 0x08201f0044ef7f89 */ /* 0x0010e800000e0000 */
[----:B------:R0:W4:Y:S02]  /*a190*/  SHFL.DOWN PT, R66, R70, 0x1, 0x1f ;  /* 0x08201f0046427f89 */ /* 0x00012400000e0000 */
.L_x_4627:
[----:B------:R-:W-:Y:S01]  /*a1a0*/  BSSY B1, `(.L_x_4526) ;  /* 0x000000d000017945 */ /* 0x000fe20003800000 */
[----:B------:R-:W-:Y:S05]  /*a1b0*/  @!P0 BRA `(.L_x_4527) ;  /* 0x000000b000008947 */ /* 0x000fea0003800000 */
[----:B----4-:R-:W-:-:S04]  /*a1c0*/  FMUL.FTZ R64, R240, R66 ;  /* 0x00000042f0407220 */ /* 0x010fc80000410000 */
[C---:B---3--:R-:W-:Y:S02]  /*a1d0*/  FFMA.FTZ R65, R71.reuse, R239, -R64 ;  /* 0x000000ef47417223 */ /* 0x048fe40000010840 */
[C---:B--2---:R-:W-:Y:S02]  /*a1e0*/  FMUL.FTZ R64, R240.reuse, R69 ;  /* 0x00000045f0407220 */ /* 0x044fe40000410000 */
[C---:B------:R-:W-:Y:S02]  /*a1f0*/  FMUL.FTZ R239, R240.reuse, R239 ;  /* 0x000000eff0ef7220 */ /* 0x040fe40000410000 */
[-C--:B-1----:R-:W-:Y:S02]  /*a200*/  FMUL.FTZ R240, R240, R67.reuse ;  /* 0x00000043f0f07220 */ /* 0x082fe40000410000 */
[C---:B------:R-:W-:Y:S02]  /*a210*/  FFMA.FTZ R64, R71.reuse, R67, -R64 ;  /* 0x0000004347407223 */ /* 0x040fe40000010840 */
[----:B------:R-:W-:-:S02]  /*a220*/  FFMA.FTZ R239, R71, R66, R239 ;  /* 0x0000004247ef7223 */ /* 0x000fc400000100ef */
[----:B------:R-:W-:Y:S01]  /*a230*/  FFMA.FTZ R240, R71, R69, R240 ;  /* 0x0000004547f07223 */ /* 0x000fe200000100f0 */
[----:B------:R-:W-:Y:S01]  /*a240*/  MOV R71, R64 ;  /* 0x0000004000477202 */ /* 0x000fe20000000f00 */
[----:B0-----:R-:W-:Y:S02]  /*a250*/  FADD.FTZ R68, R68, R65 ;  /* 0x0000004144447221 */ /* 0x001fe40000010000 */
[----:B------:R-:W-:Y:S02]  /*a260*/  FADD.FTZ R238, R238, R239 ;  /* 0x000000efeeee7221 */ /* 0x000fe40000010000 */
.L_x_4527:
[----:B------:R-:W-:Y:S05]  /*a270*/  BSYNC B1 ;  /* 0x0000000000017941 */ /* 0x000fea0003800000 */
.L_x_4526:
[----:B------:R-:W-:Y:S01]  /*a280*/  ISETP.GT.U32.AND P0, PT, R95, 0x1d, PT ;  /* 0x0000001d5f00780c */ /* 0x000fe20003f04070 */
[----:B------:R-:W-:Y:S05]  /*a290*/  BRA.DIV ~URZ, `(.L_x_4528) ;  /* 0x000077a27f007947 */ /* 0x000fea000b800000 */
[----:B-1----:R1:W0:Y:S04]  /*a2a0*/  SHFL.DOWN PT, R67, R71, 0x2, 0x1f ;  /* 0x08401f0047437f89 */ /* 0x00222800000e0000 */
[----:B--2---:R1:W2:Y:S04]  /*a2b0*/  SHFL.DOWN PT, R69, R240, 0x2, 0x1f ;  /* 0x08401f00f0457f89 */ /* 0x0042a800000e0000 */
[----:B0-----:R1:W0:Y:S04]  /*a2c0*/  SHFL.DOWN PT, R70, R68, 0x2, 0x1f ;  /* 0x08401f0044467f89 */ /* 0x00122800000e0000 */
[----:B----4-:R1:W4:Y:S02]  /*a2d0*/  SHFL.DOWN PT, R66, R238, 0x2, 0x1f ;  /* 0x08401f00ee427f89 */ /* 0x01032400000e0000 */
.L_x_4628:
[----:B------:R-:W-:Y:S01]  /*a2e0*/  BSSY B1, `(.L_x_4529) ;  /* 0x000000d000017945 */ /* 0x000fe20003800000 */
[----:B------:R-:W-:Y:S05]  /*a2f0*/  @P0 BRA `(.L_x_4530) ;  /* 0x000000b000000947 */ /* 0x000fea0003800000 */
[C---:B--2---:R-:W-:Y:S02]  /*a300*/  FMUL.FTZ R64, R240.reuse, R69 ;  /* 0x00000045f0407220 */ /* 0x044fe40000410000 */
[----:B----4-:R-:W-:-:S02]  /*a310*/  FMUL.FTZ R65, R240, R66 ;  /* 0x00000042f0417220 */ /* 0x010fc40000410000 */
[CC--:B0--3--:R-:W-:Y:S02]  /*a320*/  FMUL.FTZ R239, R240.reuse, R70.reuse ;  /* 0x00000046f0ef7220 */ /* 0x0c9fe40000410000 */
        /* <DEDUP_REMOVED lines=8> */
.L_x_4530:
[----:B------:R-:W-:Y:S05]  /*a3b0*/  BSYNC B1 ;  /* 0x0000000000017941 */ /* 0x000fea0003800000 */
.L_x_4529:
[----:B------:R-:W-:Y:S01]  /*a3c0*/  ISETP.GT.U32.AND P0, PT, R95, 0x1b, PT ;  /* 0x0000001b5f00780c */ /* 0x000fe20003f04070 */
[----:B------:R-:W-:Y:S10]  /*a3d0*/  BRA.DIV ~URZ, `(.L_x_4531) ;  /* 0x000078227f007947 */ /* 0x000ff4000b800000 */
[----:B------:R1:W4:Y:S02]  /*a3e0*/  SHFL.DOWN PT, R67, R71, 0x4, 0x1f ;  /* 0x08801f0047437f89 */ /* 0x00032400000e0000 */
.L_x_4629:
[----:B------:R-:W-:Y:S05]  /*a3f0*/  BRA.DIV ~URZ, `(.L_x_4532) ;  /* 0x000078827f007947 */ /* 0x000fea000b800000 */
[----:B--2---:R2:W1:Y:S04]  /*a400*/  SHFL.DOWN PT, R69, R240, 0x4, 0x1f ;  /* 0x08801f00f0457f89 */ /* 0x00446800000e0000 */
[----:B0-----:R2:W0:Y:S04]  /*a410*/  SHFL.DOWN PT, R70, R68, 0x4, 0x1f ;  /* 0x08801f0044467f89 */ /* 0x00142800000e0000 */
[----:B----4-:R2:W4:Y:S02]  /*a420*/  SHFL.DOWN PT, R66, R238, 0x4, 0x1f ;  /* 0x08801f00ee427f89 */ /* 0x01052400000e0000 */
.L_x_4630:
[----:B------:R-:W-:Y:S01]  /*a430*/  BSSY B1, `(.L_x_4533) ;  /* 0x000000d000017945 */ /* 0x000fe20003800000 */
[----:B------:R-:W-:Y:S05]  /*a440*/  @P0 BRA `(.L_x_4534) ;  /* 0x000000b000000947 */ /* 0x000fea0003800000 */
[C---:B-1----:R-:W-:Y:S02]  /*a450*/  FMUL.FTZ R64, R240.reuse, R69 ;  /* 0x00000045f0407220 */ /* 0x042fe40000410000 */
[----:B----4-:R-:W-:-:S02]  /*a460*/  FMUL.FTZ R65, R240, R66 ;  /* 0x00000042f0417220 */ /* 0x010fc40000410000 */
[CC--:B0--3--:R-:W-:Y:S02]  /*a470*/  FMUL.FTZ R239, R240.reuse, R70.reuse ;  /* 0x00000046f0ef7220 */ /* 0x0c9fe40000410000 */
        /* <DEDUP_REMOVED lines=8> */
.L_x_4534:
[----:B------:R-:W-:Y:S05]  /*a500*/  BSYNC B1 ;  /* 0x0000000000017941 */ /* 0x000fea0003800000 */
.L_x_4533:
[----:B------:R-:W-:Y:S01]  /*a510*/  ISETP.GT.U32.AND P0, PT, R95, 0x17, PT ;  /* 0x000000175f00780c */ /* 0x000fe20003f04070 */
[----:B------:R-:W-:Y:S05]  /*a520*/  BRA.DIV ~URZ, `(.L_x_4535) ;  /* 0x000078a27f007947 */ /* 0x000fea000b800000 */
[----:B------:R2:W4:Y:S04]  /*a530*/  SHFL.DOWN PT, R67, R71, 0x8, 0x1f ;  /* 0x09001f0047437f89 */ /* 0x00052800000e0000 */
[----:B-1----:R2:W1:Y:S04]  /*a540*/  SHFL.DOWN PT, R69, R240, 0x8, 0x1f ;  /* 0x09001f00f0457f89 */ /* 0x00246800000e0000 */
[----:B0-----:R2:W0:Y:S04]  /*a550*/  SHFL.DOWN PT, R70, R68, 0x8, 0x1f ;  /* 0x09001f0044467f89 */ /* 0x00142800000e0000 */
[----:B----4-:R2:W4:Y:S02]  /*a560*/  SHFL.DOWN PT, R66, R238, 0x8, 0x1f ;  /* 0x09001f00ee427f89 */ /* 0x01052400000e0000 */
.L_x_4631:
        /* <DEDUP_REMOVED lines=13> */
.L_x_4537:
[----:B------:R-:W-:Y:S05]  /*a640*/  BSYNC B1 ;  /* 0x0000000000017941 */ /* 0x000fea0003800000 */
.L_x_4536:
[----:B------:R-:W-:Y:S01]  /*a650*/  ISETP.GT.U32.AND P0, PT, R95, 0xf, PT ;  /* 0x0000000f5f00780c */ /* 0x000fe20003f04070 */
[----:B------:R-:W-:Y:S10]  /*a660*/  BRA.DIV ~URZ, `(.L_x_4538) ;  /* 0x000079227f007947 */ /* 0x000ff4000b800000 */
[----:B------:R2:W4:Y:S02]  /*a670*/  SHFL.DOWN PT, R67, R71, 0x10, 0x1f ;  /* 0x0a001f0047437f89 */ /* 0x00052400000e0000 */
.L_x_4632:
[----:B------:R-:W-:Y:S05]  /*a680*/  BRA.DIV ~URZ, `(.L_x_4539) ;  /* 0x000079827f007947 */ /* 0x000fea000b800000 */
[----:B-1----:R1:W2:Y:S04]  /*a690*/  SHFL.DOWN PT, R69, R240, 0x10, 0x1f ;  /* 0x0a001f00f0457f89 */ /* 0x0022a800000e0000 */
[----:B0-----:R1:W0:Y:S04]  /*a6a0*/  SHFL.DOWN PT, R70, R68, 0x10, 0x1f ;  /* 0x0a001f0044467f89 */ /* 0x00122800000e0000 */
[----:B----4-:R1:W4:Y:S02]  /*a6b0*/  SHFL.DOWN PT, R66, R238, 0x10, 0x1f ;  /* 0x0a001f00ee427f89 */ /* 0x01032400000e0000 */
.L_x_4633:
        /* <DEDUP_REMOVED lines=13> */
.L_x_4541:
[----:B------:R-:W-:Y:S05]  /*a790*/  BSYNC B1 ;  /* 0x0000000000017941 */ /* 0x000fea0003800000 */
.L_x_4540:
[----:B------:R-:W-:Y:S05]  /*a7a0*/  BRA.DIV ~URZ, `(.L_x_4542) ;  /* 0x000079b27f007947 */ /* 0x000fea000b800000 */
[----:B------:R-:W5:Y:S04]  /*a7b0*/  SHFL.IDX PT, R64, R240, RZ, 0x1f ;  /* 0x00001ffff0407589 */ /* 0x000f6800000e0000 */
[----:B0-----:R-:W0:Y:S04]  /*a7c0*/  SHFL.IDX PT, R70, R71, RZ, 0x1f ;  /* 0x00001fff47467589 */ /* 0x001e2800000e0000 */
[----:B--2---:R-:W2:Y:S04]  /*a7d0*/  SHFL.IDX PT, R69, R68, RZ, 0x1f ;  /* 0x00001fff44457589 */ /* 0x004ea800000e0000 */
[----:B------:R-:W1:Y:S04]  /*a7e0*/  SHFL.IDX PT, R67, R238, RZ, 0x1f ;  /* 0x00001fffee437589 */ /* 0x000e6800000e0000 */
[----:B---3--:R-:W3:Y:S04]  /*a7f0*/  SHFL.IDX PT, R239, R62, RZ, 0x1f ;  /* 0x00001fff3eef7589 */ /* 0x008ee800000e0000 */
[----:B------:R-:W4:Y:S04]  /*a800*/  SHFL.IDX PT, R247, R63, RZ, 0x1f ;  /* 0x00001fff3ff77589 */ /* 0x000f2800000e0000 */
[----:B------:R-:W1:Y:S01]  /*a810*/  SHFL.DOWN PT, R71, R71, 0x1, 0x1f ;  /* 0x08201f0047477f89 */ /* 0x000e6200000e0000 */
[----:B-----5:R-:W-:-:S02]  /*a820*/  FMUL.FTZ R241, R63, R64 ;  /* 0x000000403ff17220 */ /* 0x020fc40000410000 */
[----:B------:R-:W-:Y:S01]  /*a830*/  FMUL.FTZ R242, R62, R64 ;  /* 0x000000403ef27220 */ /* 0x000fe20000410000 */
[----:B-1----:R-:W1:Y:S01]  /*a840*/  SHFL.DOWN PT, R240, R240, 0x1, 0x1f ;  /* 0x08201f00f0f07f89 */ /* 0x002e6200000e0000 */
[C---:B0-----:R-:W-:Y:S02]  /*a850*/  FMUL.FTZ R244, R60.reuse, R70 ;  /* 0x000000463cf47220 */ /* 0x041fe40000410000 */
[----:B------:R-:W-:Y:S01]  /*a860*/  FMUL.FTZ R243, R60, R64 ;  /* 0x000000403cf37220 */ /* 0x000fe20000410000 */
[----:B------:R-:W0:Y:S01]  /*a870*/  SHFL.DOWN PT, R68, R68, 0x1, 0x1f ;  /* 0x08201f0044447f89 */ /* 0x000e2200000e0000 */
[-C--:B------:R-:W-:Y:S02]  /*a880*/  FFMA.FTZ R241, R62, R70.reuse, -R241 ;  /* 0x000000463ef17223 */ /* 0x080fe400000108f1 */
[----:B------:R-:W-:Y:S01]  /*a890*/  FFMA.FTZ R242, R63, R70, R242 ;  /* 0x000000463ff27223 */ /* 0x000fe200000100f2 */
[----:B------:R-:W0:Y:S04]  /*a8a0*/  SHFL.DOWN PT, R238, R238, 0x1, 0x1f ;  /* 0x08201f00eeee7f89 */ /* 0x000e2800000e0000 */
[----:B------:R-:W0:Y:S04]  /*a8b0*/  SHFL.IDX PT, R245, R61, RZ, 0x1f ;  /* 0x00001fff3df57589 */ /* 0x000e2800000e0000 */
[----:B------:R5:W0:Y:S02]  /*a8c0*/  SHFL.IDX PT, R246, R60, RZ, 0x1f ;  /* 0x00001fff3cf67589 */ /* 0x000a2400000e0000 */
[----:B-----5:R-:W-:-:S02]  /*a8d0*/  FMUL.FTZ R60, R61, R64 ;  /* 0x000000403d3c7220 */ /* 0x020fc40000410000 */
.L_x_4634:
[----:B-1234-:R-:W-:Y:S01]  /*a8e0*/  ISETP.NE.AND P0, PT, R98, 0x1f, PT ;  /* 0x0000001f6200780c */ /* 0x01efe20003f05270 */
[----:B------:R-:W-:Y:S01]  /*a8f0*/  BSSY B1, `(.L_x_4543) ;  /* 0x0000014000017945 */ /* 0x000fe20003800000 */
[----:B------:R-:W-:Y:S01]  /*a900*/  FADD.FTZ R63, R242, R67 ;  /* 0x00000043f23f7221 */ /* 0x000fe20000010000 */
[----:B0-----:R-:W-:Y:S01]  /*a910*/  MOV R64, R246 ;  /* 0x000000f600407202 */ /* 0x001fe20000000f00 */
[----:B------:R-:W-:Y:S01]  /*a920*/  FADD.FTZ R60, -R60, R244 ;  /* 0x000000f43c3c7221 */ /* 0x000fe20000010100 */
[----:B------:R-:W-:Y:S01]  /*a930*/  MOV R65, R245 ;  /* 0x000000f500417202 */ /* 0x000fe20000000f00 */
[----:B------:R-:W-:Y:S01]  /*a940*/  FFMA.FTZ R61, R61, R70, R243 ;  /* 0x000000463d3d7223 */ /* 0x000fe200000100f3 */
        /* <DEDUP_REMOVED lines=13> */
[----:B------:R-:W-:Y:S02]  /*aa20*/  FADD.FTZ R67, R67, R238 ;  /* 0x000000ee43437221 */ /* 0x000fe40000010000 */
.L_x_4544:
[----:B------:R-:W-:Y:S05]  /*aa30*/  BSYNC B1 ;  /* 0x0000000000017941 */ /* 0x000fea0003800000 */
.L_x_4543:
[----:B------:R-:W-:-:S05]  /*aa40*/  SHF.L.U32 R241, R98, 0x5, RZ ;  /* 0x0000000562f17819 */ /* 0x000fca00000006ff */
[----:B------:R-:W0:Y:S04]  /*aa50*/  LDS.128 R68, [R241+0x35f0] ;  /* 0x0035f000f1447984 */ /* 0x000e280000000c00 */
[----:B------:R1:W-:Y:S01]  /*aa60*/  STS.128 [R241+0x35f0], R64 ;  /* 0x0035f040f1007388 */ /* 0x0003e20000000c00 */
[C---:B0-----:R-:W-:Y:S02]  /*aa70*/  FMUL.FTZ R239, R69.reuse, R67 ;  /* 0x0000004345ef7220 */ /* 0x041fe40000410000 */
[CC--:B------:R-:W-:Y:S02]  /*aa80*/  FMUL.FTZ R238, R69.reuse, R66.reuse ;  /* 0x0000004245ee7220 */ /* 0x0c0fe40000410000 */
[----:B------:R-:W-:Y:S02]  /*aa90*/  FFMA.FTZ R239, R68, R66, -R239 ;  /* 0x0000004244ef7223 */ /* 0x000fe400000108ef */
[----:B------:R-:W-:-:S02]  /*aaa0*/  FMUL.FTZ R240, R69, R64 ;  /* 0x0000004045f07220 */ /* 0x000fc40000410000 */
[----:B------:R-:W-:Y:S02]  /*aab0*/  FADD.FTZ R70, R70, R239 ;  /* 0x000000ef46467221 */ /* 0x000fe40000010000 */
[C---:B------:R-:W-:Y:S02]  /*aac0*/  FFMA.FTZ R238, R68.reuse, R67, R238 ;  /* 0x0000004344ee7223 */ /* 0x040fe400000100ee */
[-C--:B------:R-:W-:Y:S02]  /*aad0*/  FMUL.FTZ R239, R69, R65.reuse ;  /* 0x0000004145ef7220 */ /* 0x080fe40000410000 */
[C---:B------:R-:W-:Y:S02]  /*aae0*/  FFMA.FTZ R69, R68.reuse, R65, R240 ;  /* 0x0000004144457223 */ /* 0x040fe400000100f0 */
[----:B------:R-:W-:Y:S02]  /*aaf0*/  FFMA.FTZ R68, R68, R64, -R239 ;  /* 0x0000004044447223 */ /* 0x000fe400000108ef */
[----:B------:R-:W-:-:S05]  /*ab00*/  FADD.FTZ R71, R71, R238 ;  /* 0x000000ee47477221 */ /* 0x000fca0000010000 */
[----:B------:R1:W-:Y:S02]  /*ab10*/  STS.128 [R241+0x35e0], R68 ;  /* 0x0035e044f1007388 */ /* 0x0003e40000000c00 */
.L_x_4523:
[----:B0-----:R-:W-:Y:S05]  /*ab20*/  BSYNC B0 ;  /* 0x0000000000007941 */ /* 0x001fea0003800000 */
.L_x_4522:
[----:B------:R-:W-:Y:S01]  /*ab30*/  WARPSYNC 0xffffffff ;  /* 0xffffffff00007948 */ /* 0x000fe20003800000 */
[----:B-1----:R-:W-:Y:S02]  /*ab40*/  FADD.FTZ R67, RZ, R232 ;  /* 0x000000e8ff437221 */ /* 0x002fe40000010000 */
[----:B------:R-:W-:Y:S01]  /*ab50*/  BAR.SYNC.DEFER_BLOCKING 0x0 ;  /* 0x0000000000007b1d */ /* 0x000fe20000010000 */
[C---:B------:R-:W-:Y:S01]  /*ab60*/  SHF.L.U32 R68, R98.reuse, 0x4, RZ ;  /* 0x0000000462447819 */ /* 0x040fe200000006ff */
[C---:B------:R-:W-:Y:S01]  /*ab70*/  FMUL.FTZ R70, R157.reuse, R214 ;  /* 0x000000d69d467220 */ /* 0x040fe20000410000 */
[----:B------:R-:W-:Y:S01]  /*ab80*/  ISETP.NE.AND P0, PT, R98, RZ, PT ;  /* 0x000000ff6200720c */ /* 0x000fe20003f05270 */
[C---:B------:R-:W-:Y:S02]  /*ab90*/  FMUL.FTZ R71, R150.reuse, R213 ;  /* 0x000000d596477220 */ /* 0x040fe40000410000 */
[----:B------:R-:W-:Y:S01]  /*aba0*/  FMUL.FTZ R150, R150, R218 ;  /* 0x000000da96967220 */ /* 0x000fe20000410000 */
[----:B------:R-:W-:Y:S01]  /*abb0*/  BSSY B0, `(.L_x_4545) ;  /* 0x0000254000007945 */ /* 0x000fe20003800000 */
[----:B------:R-:W-:Y:S02]  /*abc0*/  FMUL.FTZ R157, R157, R219 ;  /* 0x000000db9d9d7220 */ /* 0x000fe40000410000 */
[----:B------:R-:W-:-:S02]  /*abd0*/  FADD.FTZ R241, R46, R46 ;  /* 0x0000002e2ef17221 */ /* 0x000fc40000010000 */
[----:B------:R-:W-:Y:S01]  /*abe0*/  FMUL.FTZ R239, R213, UR34 ;  /* 0x00000022d5ef7c20 */ /* 0x000fe20008410000 */
[----:B------:R-:W0:Y:S02]  /*abf0*/  LDS.64 R64, [R68+0x35e8] ;  /* 0x0035e80044407984 */ /* 0x000e240000000a00 */
[CC--:B0-----:R-:W-:Y:S02]  /*ac00*/  FMUL.FTZ R69, R65.reuse, -R111.reuse ;  /* 0x8000006f41457220 */ /* 0x0c1fe40000410000 */
[C---:B------:R-:W-:Y:S02]  /*ac10*/  FMUL.FTZ R111, R64.reuse, -R111 ;  /* 0x8000006f406f7220 */ /* 0x040fe40000410000 */
[-C--:B------:R-:W-:Y:S02]  /*ac20*/  FFMA.FTZ R64, R64, R110.reuse, -R69 ;  /* 0x0000006e40407223 */ /* 0x080fe40000010845 */
[----:B------:R-:W-:Y:S02]  /*ac30*/  FMUL.FTZ R69, R158, R215 ;  /* 0x000000d79e457220 */ /* 0x000fe40000410000 */
[----:B------:R-:W-:-:S02]  /*ac40*/  FFMA.FTZ R65, R65, R110, R111 ;  /* 0x0000006e41417223 */ /* 0x000fc4000001006f */
[----:B------:R-:W-:Y:S02]  /*ac50*/  FMUL.FTZ R110, R149, R125 ;  /* 0x0000007d956e7220 */ /* 0x000fe40000410000 */
[----:B------:R-:W-:Y:S02]  /*ac60*/  FFMA.FTZ R66, R156, R220, -R69 ;  /* 0x000000dc9c427223 */ /* 0x000fe40000010845 */
[----:B------:R-:W-:Y:S02]  /*ac70*/  FMUL.FTZ R111, R142, R124 ;  /* 0x0000007c8e6f7220 */ /* 0x000fe40000410000 */
[----:B------:R-:W-:Y:S02]  /*ac80*/  FFMA.FTZ R69, R155, R219, -R70 ;  /* 0x000000db9b457223 */ /* 0x000fe40000010846 */
[C---:B------:R-:W-:Y:S02]  /*ac90*/  FFMA.FTZ R70, R148.reuse, R218, -R71 ;  /* 0x000000da94467223 */ /* 0x040fe40000010847 */
[----:B------:R-:W-:-:S02]  /*aca0*/  FFMA.FTZ R148, R148, R213, R150 ;  /* 0x000000d594947223 */ /* 0x000fc40000010096 */
[-C--:B------:R-:W-:Y:S02]  /*acb0*/  FFMA.FTZ R71, R147, R217.reuse, -R110 ;  /* 0x000000d993477223 */ /* 0x080fe4000001086e */
[----:B------:R-:W-:Y:S02]  /*acc0*/  FMUL.FTZ R150, R149, R217 ;  /* 0x000000d995967220 */ /* 0x000fe40000410000 */
[-C--:B------:R-:W-:Y:S02]  /*acd0*/  FFMA.FTZ R110, R140, R216.reuse, -R111 ;  /* 0x000000d88c6e7223 */ /* 0x080fe4000001086f */
[----:B------:R-:W-:Y:S02]  /*ace0*/  FMUL.FTZ R149, R142, R216 ;  /* 0x000000d88e957220 */ /* 0x000fe40000410000 */
[C---:B------:R-:W-:Y:S02]  /*acf0*/  FMUL.FTZ R111, R141.reuse, R221 ;  /* 0x000000dd8d6f7220 */ /* 0x040fe40000410000 */
[----:B------:R-:W-:-:S02]  /*ad00*/  FMUL.FTZ R142, R141, R222 ;  /* 0x000000de8d8e7220 */ /* 0x000fc40000410000 */
[----:B------:R-:W-:Y:S02]  /*ad10*/  FMUL.FTZ R141, R134, R210 ;  /* 0x000000d2868d7220 */ /* 0x000fe40000410000 */
[----:B------:R-:W-:Y:S02]  /*ad20*/  FFMA.FTZ R140, R140, R124, R149 ;  /* 0x0000007c8c8c7223 */ /* 0x000fe40000010095 */
[C---:B------:R-:W-:Y:S02]  /*ad30*/  FFMA.FTZ R111, R139.reuse, R222, -R111 ;  /* 0x000000de8b6f7223 */ /* 0x040fe4000001086f */
        /* <DEDUP_REMOVED lines=33> */
[----:B------:R-:W-:Y:S02]  /*af50*/  FMUL.FTZ R158, R158, R220 ;  /* 0x000000dc9e9e7220 */ /* 0x000fe40000410000 */
[C---:B------:R-:W-:Y:S02]  /*af60*/  FFMA.FTZ R141, R191.reuse, R230, -R141 ;  /* 0x000000e6bf8d7223 */ /* 0x040fe4000001088d */
[----:B------:R-:W-:Y:S02]  /*af70*/  FFMA.FTZ R191, R191, R212, R189 ;  /* 0x000000d4bfbf7223 */ /* 0x000fe400000100bd */
[----:B------:R-:W-:Y:S02]  /*af80*/  FFMA.FTZ R156, R156, R215, R158 ;  /* 0x000000d79c9c7223 */ /* 0x000fe4000001009e */
[----:B------:R-:W-:Y:S02]  /*af90*/  FADD.FTZ R189, R48, R48 ;  /* 0x0000003030bd7221 */ /* 0x000fe40000010000 */
[----:B------:R-:W-:-:S02]  /*afa0*/  FFMA.FTZ R155, R155, R214, R157 ;  /* 0x000000d69b9b7223 */ /* 0x000fc4000001009d */
[----:B------:R-:W-:Y:S02]  /*afb0*/  FFMA.FTZ R132, R132, R210, R149 ;  /* 0x000000d284847223 */ /* 0x000fe40000010095 */
[----:B------:R-:W-:Y:S02]  /*afc0*/  FFMA.FTZ R147, R147, R125, R150 ;  /* 0x0000007d93937223 */ /* 0x000fe40000010096 */
[C---:B------:R-:W-:Y:S02]  /*afd0*/  FMUL.FTZ R149, R215.reuse, UR35 ;  /* 0x00000023d7957c20 */ /* 0x040fe40008410000 */
[----:B------:R-:W-:Y:S02]  /*afe0*/  FMUL.FTZ R157, R215, UR34 ;  /* 0x00000022d79d7c20 */ /* 0x000fe40008410000 */
[----:B------:R-:W-:Y:S02]  /*aff0*/  FFMA.FTZ R156, -R189, R156, RZ ;  /* 0x0000009cbd9c7223 */ /* 0x000fe400000101ff */
[----:B------:R-:W-:-:S02]  /*b000*/  FADD.FTZ R158, R47, R47 ;  /* 0x0000002f2f9e7221 */ /* 0x000fc40000010000 */
[----:B------:R-:W-:Y:S02]  /*b010*/  FFMA.FTZ R150, R189, R66, RZ ;  /* 0x00000042bd967223 */ /* 0x000fe400000100ff */
[----:B------:R-:W-:Y:S02]  /*b020*/  FADD.FTZ R196, -R196, R65 ;  /* 0x00000041c4c47221 */ /* 0x000fe40000010100 */
[C---:B------:R-:W-:Y:S02]  /*b030*/  FFMA.FTZ R149, R220.reuse, UR34, -R149 ;  /* 0x00000022dc957c23 */ /* 0x040fe40008010895 */
[----:B------:R-:W-:Y:S02]  /*b040*/  FFMA.FTZ R142, R220, UR35, R157 ;  /* 0x00000023dc8e7c23 */ /* 0x000fe4000801009d */
[C---:B------:R-:W-:Y:S02]  /*b050*/  FFMA.FTZ R155, -R158.reuse, R155, R156 ;  /* 0x0000009b9e9b7223 */ /* 0x040fe4000001019c */
[----:B------:R-:W-:-:S02]  /*b060*/  FFMA.FTZ R157, R158, R69, R150 ;  /* 0x000000459e9d7223 */ /* 0x000fc40000010096 */
[C---:B------:R-:W-:Y:S02]  /*b070*/  FMUL.FTZ R156, R214.reuse, UR34 ;  /* 0x00000022d69c7c20 */ /* 0x040fe40008410000 */
[----:B------:R-:W-:Y:S02]  /*b080*/  FMUL.FTZ R150, R214, UR35 ;  /* 0x00000023d6967c20 */ /* 0x000fe40008410000 */
[----:B------:R-:W-:Y:S02]  /*b090*/  FADD.FTZ R64, R195, R64 ;  /* 0x00000040c3407221 */ /* 0x000fe40000010000 */
[----:B------:R-:W-:Y:S02]  /*b0a0*/  FMUL.FTZ R65, R159, -R196 ;  /* 0x800000c49f417220 */ /* 0x000fe40000410000 */
[----:B------:R-:W-:Y:S02]  /*b0b0*/  FMUL.FTZ R66, R189, R149 ;  /* 0x00000095bd427220 */ /* 0x000fe40000410000 */
[----:B------:R-:W-:-:S02]  /*b0c0*/  FFMA.FTZ R149, R219, UR35, R156 ;  /* 0x00000023db957c23 */ /* 0x000fc4000801009c */
[----:B------:R-:W-:Y:S02]  /*b0d0*/  FFMA.FTZ R69, R219, UR34, -R150 ;  /* 0x00000022db457c23 */ /* 0x000fe40008010896 */
[----:B------:R-:W-:Y:S02]  /*b0e0*/  FFMA.FTZ R156, R160, R64, -R65 ;  /* 0x00000040a09c7223 */ /* 0x000fe40000010841 */
[C---:B------:R-:W-:Y:S02]  /*b0f0*/  FMUL.FTZ R69, R158.reuse, R69 ;  /* 0x000000459e457220 */ /* 0x040fe40000410000 */
[----:B------:R-:W-:Y:S02]  /*b100*/  FFMA.FTZ R149, -R158, R149, -RZ ;  /* 0x000000959e957223 */ /* 0x000fe400000109ff */
[C---:B------:R-:W-:Y:S02]  /*b110*/  FFMA.FTZ R157, R241.reuse, R70, R157 ;  /* 0x00000046f19d7223 */ /* 0x040fe4000001009d */
[----:B------:R-:W-:-:S02]  /*b120*/  FFMA.FTZ R155, -R241, R148, R155 ;  /* 0x00000094f19b7223 */ /* 0x000fc4000001019b */
[----:B------:R-:W-:Y:S02]  /*b130*/  FADD.FTZ R150, R45, R45 ;  /* 0x0000002d2d967221 */ /* 0x000fe40000010000 */
[----:B------:R-:W-:Y:S02]  /*b140*/  FADD.FTZ R193, R193, R156 ;  /* 0x0000009cc1c17221 */ /* 0x000fe40000010000 */
[----:B------:R-:W-:Y:S02]  /*b150*/  FMUL.FTZ R159, R159, -R64 ;  /* 0x800000409f9f7220 */ /* 0x000fe40000410000 */
[C---:B------:R-:W-:Y:S02]  /*b160*/  FMUL.FTZ R156, R125.reuse, UR35 ;  /* 0x000000237d9c7c20 */ /* 0x040fe40008410000 */
[----:B------:R-:W-:Y:S02]  /*b170*/  FMUL.FTZ R158, R125, UR34 ;  /* 0x000000227d9e7c20 */ /* 0x000fe40008410000 */
[----:B------:R-:W-:-:S02]  /*b180*/  FFMA.FTZ R157, R150, R71, R157 ;  /* 0x00000047969d7223 */ /* 0x000fc4000001009d */
[----:B------:R-:W-:Y:S02]  /*b190*/  FFMA.FTZ R155, -R150, R147, R155 ;  /* 0x00000093969b7223 */ /* 0x000fe4000001019b */
[----:B------:R-:W-:Y:S02]  /*b1a0*/  FFMA.FTZ R147, R160, R196, R159 ;  /* 0x000000c4a0937223 */ /* 0x000fe4000001009f */
[C---:B------:R-:W-:Y:S02]  /*b1b0*/  FFMA.FTZ R65, R217.reuse, UR34, -R156 ;  /* 0x00000022d9417c23 */ /* 0x040fe4000801089c */
[----:B------:R-:W-:Y:S02]  /*b1c0*/  FFMA.FTZ R71, R217, UR35, R158 ;  /* 0x00000023d9477c23 */ /* 0x000fe4000801009e */
[C---:B------:R-:W-:Y:S02]  /*b1d0*/  FMUL.FTZ R65, R150.reuse, R65 ;  /* 0x0000004196417220 */ /* 0x040fe40000410000 */
[----:B------:R-:W-:-:S02]  /*b1e0*/  FFMA.FTZ R71, -R150, R71, -RZ ;  /* 0x0000004796477223 */ /* 0x000fc400000109ff */
[----:B------:R-:W-:Y:S02]  /*b1f0*/  FADD.FTZ R147, -R194, R147 ;  /* 0x00000093c2937221 */ /* 0x000fe40000010100 */
[C---:B------:R-:W-:Y:S02]  /*b200*/  FMUL.FTZ R150, R161.reuse, -R193 ;  /* 0x800000c1a1967220 */ /* 0x040fe40000410000 */
[-C--:B------:R-:W-:Y:S02]  /*b210*/  FMUL.FTZ R161, R161, -R147.reuse ;  /* 0x80000093a1a17220 */ /* 0x080fe40000410000 */
[C---:B------:R-:W-:Y:S02]  /*b220*/  FFMA.FTZ R150, R162.reuse, R147, R150 ;  /* 0x00000093a2967223 */ /* 0x040fe40000010096 */
[----:B------:R-:W-:Y:S02]  /*b230*/  FFMA.FTZ R161, R162, R193, -R161 ;  /* 0x000000c1a2a17223 */ /* 0x000fe400000108a1 */
[----:B------:R-:W-:-:S02]  /*b240*/  FADD.FTZ R150, -R99, R150 ;  /* 0x0000009663967221 */ /* 0x000fc40000010100 */
[----:B------:R-:W-:Y:S02]  /*b250*/  FADD.FTZ R99, R44, R44 ;  /* 0x0000002c2c637221 */ /* 0x000fe40000010000 */
[----:B------:R-:W-:Y:S02]  /*b260*/  FADD.FTZ R100, R100, R161 ;  /* 0x000000a164647221 */ /* 0x000fe40000010000 */
[----:B------:R-:W-:Y:S02]  /*b270*/  FFMA.FTZ R160, -R99, R140, R155 ;  /* 0x0000008c63a07223 */ /* 0x000fe4000001019b */
[C---:B------:R-:W-:Y:S02]  /*b280*/  FMUL.FTZ R155, R163.reuse, -R150 ;  /* 0x80000096a39b7220 */ /* 0x040fe40000410000 */
[----:B------:R-:W-:Y:S02]  /*b290*/  FMUL.FTZ R163, R163, -R100 ;  /* 0x80000064a3a37220 */ /* 0x000fe40000410000 */
[----:B------:R-:W-:-:S02]  /*b2a0*/  FFMA.FTZ R158, R99, R110, R157 ;  /* 0x0000006e639e7223 */ /* 0x000fc4000001009d */
[C---:B------:R-:W-:Y:S02]  /*b2b0*/  FMUL.FTZ R157, R124.reuse, UR35 ;  /* 0x000000237c9d7c20 */ /* 0x040fe40008410000 */
[----:B------:R-:W-:Y:S02]  /*b2c0*/  FMUL.FTZ R159, R124, UR34 ;  /* 0x000000227c9f7c20 */ /* 0x000fe40008410000 */
[C---:B------:R-:W-:Y:S02]  /*b2d0*/  FFMA.FTZ R155, R164.reuse, R100, -R155 ;  /* 0x00000064a49b7223 */ /* 0x040fe4000001089b */
[----:B------:R-:W-:Y:S02]  /*b2e0*/  FFMA.FTZ R164, R164, R150, R163 ;  /* 0x00000096a4a47223 */ /* 0x000fe400000100a3 */
[C---:B------:R-:W-:Y:S02]  /*b2f0*/  FFMA.FTZ R110, R216.reuse, UR34, -R157 ;  /* 0x00000022d86e7c23 */ /* 0x040fe4000801089d */
[----:B------:R-:W-:-:S02]  /*b300*/  FFMA.FTZ R140, R216, UR35, R159 ;  /* 0x00000023d88c7c23 */ /* 0x000fc4000801009f */
[----:B------:R-:W-:Y:S02]  /*b310*/  FADD.FTZ R155, R102, R155 ;  /* 0x0000009b669b7221 */ /* 0x000fe40000010000 */
[----:B------:R-:W-:Y:S02]  /*b320*/  FADD.FTZ R101, -R101, R164 ;  /* 0x000000a465657221 */ /* 0x000fe40000010100 */
[C---:B------:R-:W-:Y:S02]  /*b330*/  FMUL.FTZ R110, R99.reuse, R110 ;  /* 0x0000006e636e7220 */ /* 0x040fe40000410000 */
[----:B------:R-:W-:Y:S02]  /*b340*/  FFMA.FTZ R140, -R99, R140, -RZ ;  /* 0x0000008c638c7223 */ /* 0x000fe400000109ff */
[C---:B------:R-:W-:Y:S02]  /*b350*/  FMUL.FTZ R99, R165.reuse, -R155 ;  /* 0x8000009ba5637220 */ /* 0x040fe40000410000 */
[----:B------:R-:W-:-:S02]  /*b360*/  FMUL.FTZ R165, R165, -R101 ;  /* 0x80000065a5a57220 */ /* 0x000fc40000410000 */
[C---:B------:R-:W-:Y:S02]  /*b370*/  FFMA.FTZ R156, R166.reuse, R101, R99 ;  /* 0x00000065a69c7223 */ /* 0x040fe40000010063 */
[----:B------:R-:W-:Y:S02]  /*b380*/  FFMA.FTZ R165, R166, R155, -R165 ;  /* 0x0000009ba6a57223 */ /* 0x000fe400000108a5 */
[----:B------:R-:W-:Y:S02]  /*b390*/  FADD.FTZ R156, -R107, R156 ;  /* 0x0000009c6b9c7221 */ /* 0x000fe40000010100 */
[----:B------:R-:W-:Y:S02]  /*b3a0*/  FADD.FTZ R108, R108, R165 ;  /* 0x000000a56c6c7221 */ /* 0x000fe40000010000 */
[----:B------:R-:W-:Y:S02]  /*b3b0*/  FMUL.FTZ R99, R167, -R156 ;  /* 0x8000009ca7637220 */ /* 0x000fe40000410000 */
[----:B------:R-:W-:-:S02]  /*b3c0*/  FADD.FTZ R102, R43, R43 ;  /* 0x0000002b2b667221 */ /* 0x000fc40000010000 */
[-C--:B------:R-:W-:Y:S02]  /*b3d0*/  FMUL.FTZ R167, R167, -R108.reuse ;  /* 0x8000006ca7a77220 */ /* 0x080fe40000410000 */
[----:B------:R-:W-:Y:S02]  /*b3e0*/  FFMA.FTZ R99, R168, R108, -R99 ;  /* 0x0000006ca8637223 */ /* 0x000fe40000010863 */
[----:B------:R-:W-:Y:S02]  /*b3f0*/  FFMA.FTZ R107, R102, R111, R158 ;  /* 0x0000006f666b7223 */ /* 0x000fe4000001009e */
[----:B------:R-:W-:Y:S02]  /*b400*/  FFMA.FTZ R168, R168, R156, R167 ;  /* 0x0000009ca8a87223 */ /* 0x000fe400000100a7 */
[C---:B------:R-:W-:Y:S02]  /*b410*/  FMUL.FTZ R111, R221.reuse, UR35 ;  /* 0x00000023dd6f7c20 */ /* 0x040fe40008410000 */
[----:B------:R-:W-:-:S02]  /*b420*/  FMUL.FTZ R159, R221, UR34 ;  /* 0x00000022dd9f7c20 */ /* 0x000fc40008410000 */
[----:B------:R-:W-:Y:S02]  /*b430*/  FFMA.FTZ R157, -R102, R139, R160 ;  /* 0x0000008b669d7223 */ /* 0x000fe400000101a0 */
[----:B------:R-:W-:Y:S02]  /*b440*/  FADD.FTZ R139, -R109, R168 ;  /* 0x000000a86d8b7221 */ /* 0x000fe40000010100 */
[C---:B------:R-:W-:Y:S02]  /*b450*/  FFMA.FTZ R111, R222.reuse, UR34, -R111 ;  /* 0x00000022de6f7c23 */ /* 0x040fe4000801086f */
[----:B------:R-:W-:Y:S02]  /*b460*/  FFMA.FTZ R109, R222, UR35, R159 ;  /* 0x00000023de6d7c23 */ /* 0x000fe4000801009f */
[----:B------:R-:W-:Y:S02]  /*b470*/  FADD.FTZ R99, R112, R99 ;  /* 0x0000006370637221 */ /* 0x000fe40000010000 */
[----:B------:R-:W-:-:S02]  /*b480*/  FMUL.FTZ R111, R102, R111 ;  /* 0x0000006f666f7220 */ /* 0x000fc40000410000 */
[----:B------:R-:W-:Y:S02]  /*b490*/  FFMA.FTZ R109, -R102, R109, -RZ ;  /* 0x0000006d666d7223 */ /* 0x000fe400000109ff */
[C---:B------:R-:W-:Y:S02]  /*b4a0*/  FMUL.FTZ R102, R169.reuse, -R139 ;  /* 0x8000008ba9667220 */ /* 0x040fe40000410000 */
[-C--:B------:R-:W-:Y:S02]  /*b4b0*/  FMUL.FTZ R169, R169, -R99.reuse ;  /* 0x80000063a9a97220 */ /* 0x080fe40000410000 */
[C---:B------:R-:W-:Y:S02]  /*b4c0*/  FFMA.FTZ R102, R170.reuse, R99, -R102 ;  /* 0x00000063aa667223 */ /* 0x040fe40000010866 */
[----:B------:R-:W-:Y:S02]  /*b4d0*/  FFMA.FTZ R169, R170, R139, R169 ;  /* 0x0000008baaa97223 */ /* 0x000fe400000100a9 */
[----:B------:R-:W-:-:S02]  /*b4e0*/  FADD.FTZ R161, R42, R42 ;  /* 0x0000002a2aa17221 */ /* 0x000fc40000010000 */
[----:B------:R-:W-:Y:S02]  /*b4f0*/  FADD.FTZ R116, -R116, R169 ;  /* 0x000000a974747221 */ /* 0x000fe40000010100 */
[----:B------:R-:W-:Y:S02]  /*b500*/  FADD.FTZ R102, R117, R102 ;  /* 0x0000006675667221 */ /* 0x000fe40000010000 */
[----:B------:R-:W-:Y:S02]  /*b510*/  FFMA.FTZ R158, R161, R134, R107 ;  /* 0x00000086a19e7223 */ /* 0x000fe4000001006b */
[C---:B------:R-:W-:Y:S02]  /*b520*/  FMUL.FTZ R107, R171.reuse, -R116 ;  /* 0x80000074ab6b7220 */ /* 0x040fe40000410000 */
[----:B------:R-:W-:Y:S02]  /*b530*/  FMUL.FTZ R171, R171, -R102 ;  /* 0x80000066abab7220 */ /* 0x000fe40000410000 */
[----:B------:R-:W-:-:S02]  /*b540*/  FADD.FTZ R159, R41, R41 ;  /* 0x00000029299f7221 */ /* 0x000fc40000010000 */
[C---:B------:R-:W-:Y:S02]  /*b550*/  FFMA.FTZ R107, R172.reuse, R102, -R107 ;  /* 0x00000066ac6b7223 */ /* 0x040fe4000001086b */
[----:B------:R-:W-:Y:S02]  /*b560*/  FFMA.FTZ R134, -R161, R132, R157 ;  /* 0x00000084a1867223 */ /* 0x000fe4000001019d */
[----:B------:R-:W-:Y:S02]  /*b570*/  FFMA.FTZ R172, R172, R116, R171 ;  /* 0x00000074acac7223 */ /* 0x000fe400000100ab */
[----:B------:R-:W-:Y:S02]  /*b580*/  FFMA.FTZ R157, R159, R133, R158 ;  /* 0x000000859f9d7223 */ /* 0x000fe4000001009e */
[C---:B------:R-:W-:Y:S02]  /*b590*/  FMUL.FTZ R158, R208.reuse, UR35 ;  /* 0x00000023d09e7c20 */ /* 0x040fe40008410000 */
[----:B------:R-:W-:-:S02]  /*b5a0*/  FMUL.FTZ R160, R208, UR34 ;  /* 0x00000022d0a07c20 */ /* 0x000fc40008410000 */
[----:B------:R-:W-:Y:S02]  /*b5b0*/  FADD.FTZ R119, -R119, R172 ;  /* 0x000000ac77777221 */ /* 0x000fe40000010100 */
[----:B------:R-:W-:Y:S02]  /*b5c0*/  FADD.FTZ R107, R120, R107 ;  /* 0x0000006b786b7221 */ /* 0x000fe40000010000 */
[C---:B------:R-:W-:Y:S02]  /*b5d0*/  FFMA.FTZ R120, R223.reuse, UR34, -R158 ;  /* 0x00000022df787c23 */ /* 0x040fe4000801089e */
[----:B------:R-:W-:Y:S02]  /*b5e0*/  FFMA.FTZ R133, R223, UR35, R160 ;  /* 0x00000023df857c23 */ /* 0x000fe400080100a0 */
        /* <DEDUP_REMOVED lines=9> */
[----:B------:R-:W-:Y:S02]  /*b680*/  FADD.FTZ R126, -R127, R126 ;  /* 0x0000007e7f7e7221 */ /* 0x000fe40000010100 */
[C---:B------:R-:W-:Y:S02]  /*b690*/  FMUL.FTZ R131, R207.reuse, UR35 ;  /* 0x00000023cf837c20 */ /* 0x040fe40008410000 */
[----:B------:R-:W-:Y:S02]  /*b6a0*/  FADD.FTZ R128, R128, R117 ;  /* 0x0000007580807221 */ /* 0x000fe40000010000 */
[----:B------:R-:W-:Y:S02]  /*b6b0*/  FMUL.FTZ R157, R207, UR34 ;  /* 0x00000022cf9d7c20 */ /* 0x000fe40008410000 */
[----:B------:R-:W-:-:S02]  /*b6c0*/  FMUL.FTZ R117, R175, -R126 ;  /* 0x8000007eaf757220 */ /* 0x000fc40000410000 */
[C---:B------:R-:W-:Y:S02]  /*b6d0*/  FFMA.FTZ R131, R224.reuse, UR34, -R131 ;  /* 0x00000022e0837c23 */ /* 0x040fe40008010883 */
[-C--:B------:R-:W-:Y:S02]  /*b6e0*/  FMUL.FTZ R175, R175, -R128.reuse ;  /* 0x80000080afaf7220 */ /* 0x080fe40000410000 */
[----:B------:R-:W-:Y:S02]  /*b6f0*/  FFMA.FTZ R157, R224, UR35, R157 ;  /* 0x00000023e09d7c23 */ /* 0x000fe4000801009d */
[----:B------:R-:W-:Y:S02]  /*b700*/  FADD.FTZ R160, R39, R39 ;  /* 0x0000002727a07221 */ /* 0x000fe40000010000 */
[----:B------:R-:W-:Y:S02]  /*b710*/  FFMA.FTZ R117, R176, R128, -R117 ;  /* 0x00000080b0757223 */ /* 0x000fe40000010875 */
[----:B------:R-:W-:-:S02]  /*b720*/  FMUL.FTZ R127, R158, R131 ;  /* 0x000000839e7f7220 */ /* 0x000fc40000410000 */
[----:B------:R-:W-:Y:S02]  /*b730*/  FFMA.FTZ R176, R176, R126, R175 ;  /* 0x0000007eb0b07223 */ /* 0x000fe400000100af */
[----:B------:R-:W-:Y:S02]  /*b740*/  FFMA.FTZ R131, -R158, R157, -RZ ;  /* 0x0000009d9e837223 */ /* 0x000fe400000109ff */
[----:B------:R-:W-:Y:S02]  /*b750*/  FFMA.FTZ R157, R160, R123, R134 ;  /* 0x0000007ba09d7223 */ /* 0x000fe40000010086 */
[----:B------:R-:W-:Y:S02]  /*b760*/  FMUL.FTZ R134, R206, UR34 ;  /* 0x00000022ce867c20 */ /* 0x000fe40008410000 */
[----:B------:R-:W-:Y:S02]  /*b770*/  FADD.FTZ R129, -R129, R176 ;  /* 0x000000b081817221 */ /* 0x000fe40000010100 */
[----:B------:R-:W-:-:S02]  /*b780*/  FADD.FTZ R117, R130, R117 ;  /* 0x0000007582757221 */ /* 0x000fc40000010000 */
[----:B------:R-:W-:Y:S02]  /*b790*/  FFMA.FTZ R123, R225, UR35, R134 ;  /* 0x00000023e17b7c23 */ /* 0x000fe40008010086 */
[----:B------:R-:W-:Y:S02]  /*b7a0*/  FADD.FTZ R134, R38, R38 ;  /* 0x0000002626867221 */ /* 0x000fe40000010000 */
[C---:B------:R-:W-:Y:S02]  /*b7b0*/  FMUL.FTZ R130, R177.reuse, -R129 ;  /* 0x80000081b1827220 */ /* 0x040fe40000410000 */
[----:B------:R-:W-:Y:S02]  /*b7c0*/  FFMA.FTZ R158, -R158, R122, R159 ;  /* 0x0000007a9e9e7223 */ /* 0x000fe4000001019f */
[----:B------:R-:W-:Y:S02]  /*b7d0*/  FMUL.FTZ R177, R177, -R117 ;  /* 0x80000075b1b17220 */ /* 0x000fe40000410000 */
[----:B------:R-:W-:-:S02]  /*b7e0*/  FFMA.FTZ R157, R134, R118, R157 ;  /* 0x00000076869d7223 */ /* 0x000fc4000001009d */
[C---:B------:R-:W-:Y:S02]  /*b7f0*/  FMUL.FTZ R112, R210.reuse, UR35 ;  /* 0x00000023d2707c20 */ /* 0x040fe40008410000 */
[----:B------:R-:W-:Y:S02]  /*b800*/  FMUL.FTZ R132, R210, UR34 ;  /* 0x00000022d2847c20 */ /* 0x000fe40008410000 */
[----:B------:R-:W-:Y:S02]  /*b810*/  FFMA.FTZ R158, -R160, R121, R158 ;  /* 0x00000079a09e7223 */ /* 0x000fe4000001019e */
[C---:B------:R-:W-:Y:S02]  /*b820*/  FFMA.FTZ R118, R178.reuse, R129, R177 ;  /* 0x00000081b2767223 */ /* 0x040fe400000100b1 */
[----:B------:R-:W-:Y:S02]  /*b830*/  FFMA.FTZ R121, R178, R117, -R130 ;  /* 0x00000075b2797223 */ /* 0x000fe40000010882 */
[----:B------:R-:W-:-:S02]  /*b840*/  FFMA.FTZ R112, R209, UR34, -R112 ;  /* 0x00000022d1707c23 */ /* 0x000fc40008010870 */
[----:B------:R-:W-:Y:S02]  /*b850*/  FFMA.FTZ R132, R209, UR35, R132 ;  /* 0x00000023d1847c23 */ /* 0x000fe40008010084 */
[----:B------:R-:W-:Y:S02]  /*b860*/  FADD.FTZ R118, -R135, R118 ;  /* 0x0000007687767221 */ /* 0x000fe40000010100 */
[----:B------:R-:W-:Y:S02]  /*b870*/  FADD.FTZ R136, R136, R121 ;  /* 0x0000007988887221 */ /* 0x000fe40000010000 */
[C---:B------:R-:W-:Y:S02]  /*b880*/  FMUL.FTZ R112, R161.reuse, R112 ;  /* 0x00000070a1707220 */ /* 0x040fe40000410000 */
[----:B------:R-:W-:Y:S02]  /*b890*/  FFMA.FTZ R132, -R161, R132, -RZ ;  /* 0x00000084a1847223 */ /* 0x000fe400000109ff */
[----:B------:R-:W-:-:S02]  /*b8a0*/  FMUL.FTZ R159, R205, UR35 ;  /* 0x00000023cd9f7c20 */ /* 0x000fc40008410000 */
[----:B------:R-:W-:Y:S02]  /*b8b0*/  FMUL.FTZ R135, R179, -R118 ;  /* 0x80000076b3877220 */ /* 0x000fe40000410000 */
[----:B------:R-:W-:Y:S02]  /*b8c0*/  FMUL.FTZ R161, R205, UR34 ;  /* 0x00000022cda17c20 */ /* 0x000fe40008410000 */
[----:B------:R-:W-:Y:S02]  /*b8d0*/  FMUL.FTZ R179, R179, -R136 ;  /* 0x80000088b3b37220 */ /* 0x000fe40000410000 */
[----:B------:R-:W-:Y:S02]  /*b8e0*/  FFMA.FTZ R158, -R134, R115, R158 ;  /* 0x00000073869e7223 */ /* 0x000fe4000001019e */
[----:B------:R-:W-:Y:S02]  /*b8f0*/  FMUL.FTZ R122, R206, UR35 ;  /* 0x00000023ce7a7c20 */ /* 0x000fe40008410000 */
[----:B------:R-:W-:-:S02]  /*b900*/  FFMA.FTZ R121, R226, UR34, -R159 ;  /* 0x00000022e2797c23 */ /* 0x000fc4000801089f */
[----:B------:R-:W-:Y:S02]  /*b910*/  FFMA.FTZ R115, R180, R136, -R135 ;  /* 0x00000088b4737223 */ /* 0x000fe40000010887 */
[----:B------:R-:W-:Y:S02]  /*b920*/  FFMA.FTZ R130, R226, UR35, R161 ;  /* 0x00000023e2827c23 */ /* 0x000fe400080100a1 */
[----:B------:R-:W-:Y:S02]  /*b930*/  FADD.FTZ R159, R37, R37 ;  /* 0x00000025259f7221 */ /* 0x000fe40000010000 */
[----:B------:R-:W-:Y:S02]  /*b940*/  FFMA.FTZ R180, R180, R118, R179 ;  /* 0x00000076b4b47223 */ /* 0x000fe400000100b3 */
[----:B------:R-:W-:Y:S02]  /*b950*/  FFMA.FTZ R122, R225, UR34, -R122 ;  /* 0x00000022e17a7c23 */ /* 0x000fe4000801087a */
[----:B------:R-:W-:-:S02]  /*b960*/  FMUL.FTZ R121, R134, R121 ;  /* 0x0000007986797220 */ /* 0x000fc40000410000 */
[----:B------:R-:W-:Y:S02]  /*b970*/  FFMA.FTZ R130, -R134, R130, -RZ ;  /* 0x0000008286827223 */ /* 0x000fe400000109ff */
[----:B------:R-:W-:Y:S02]  /*b980*/  FFMA.FTZ R157, R159, R114, R157 ;  /* 0x000000729f9d7223 */ /* 0x000fe4000001009d */
[----:B------:R-:W-:Y:S02]  /*b990*/  FADD.FTZ R137, -R137, R180 ;  /* 0x000000b489897221 */ /* 0x000fe40000010100 */
[C---:B------:R-:W-:Y:S02]  /*b9a0*/  FMUL.FTZ R114, R204.reuse, UR35 ;  /* 0x00000023cc727c20 */ /* 0x040fe40008410000 */
[----:B------:R-:W-:Y:S02]  /*b9b0*/  FMUL.FTZ R134, R204, UR34 ;  /* 0x00000022cc867c20 */ /* 0x000fe40008410000 */
[----:B------:R-:W-:-:S02]  /*b9c0*/  FADD.FTZ R115, R138, R115 ;  /* 0x000000738a737221 */ /* 0x000fc40000010000 */
[C---:B------:R-:W-:Y:S02]  /*b9d0*/  FMUL.FTZ R122, R160.reuse, R122 ;  /* 0x0000007aa07a7220 */ /* 0x040fe40000410000 */
[----:B------:R-:W-:Y:S02]  /*b9e0*/  FFMA.FTZ R123, -R160, R123, -RZ ;  /* 0x0000007ba07b7223 */ /* 0x000fe400000109ff */
[----:B------:R-:W-:Y:S02]  /*b9f0*/  FADD.FTZ R160, R36, R36 ;  /* 0x0000002424a07221 */ /* 0x000fe40000010000 */
[----:B------:R-:W-:Y:S02]  /*ba00*/  FMUL.FTZ R135, R181, -R137 ;  /* 0x80000089b5877220 */ /* 0x000fe40000410000 */
[C---:B------:R-:W-:Y:S02]  /*ba10*/  FFMA.FTZ R114, R227.reuse, UR34, -R114 ;  /* 0x00000022e3727c23 */ /* 0x040fe40008010872 */
[----:B------:R-:W-:-:S02]  /*ba20*/  FFMA.FTZ R134, R227, UR35, R134 ;  /* 0x00000023e3867c23 */ /* 0x000fc40008010086 */
[----:B------:R-:W-:Y:S02]  /*ba30*/  FMUL.FTZ R181, R181, -R115 ;  /* 0x80000073b5b57220 */ /* 0x000fe40000410000 */
[----:B------:R-:W-:Y:S02]  /*ba40*/  FFMA.FTZ R138, R160, R106, R157 ;  /* 0x0000006aa08a7223 */ /* 0x000fe4000001009d */
[C---:B------:R-:W-:Y:S02]  /*ba50*/  FMUL.FTZ R114, R159.reuse, R114 ;  /* 0x000000729f727220 */ /* 0x040fe40000410000 */
[C---:B------:R-:W-:Y:S02]  /*ba60*/  FFMA.FTZ R134, -R159.reuse, R134, -RZ ;  /* 0x000000869f867223 */ /* 0x040fe400000109ff */
[----:B------:R-:W-:Y:S02]  /*ba70*/  FFMA.FTZ R106, R182, R137, R181 ;  /* 0x00000089b66a7223 */ /* 0x000fe400000100b5 */
[----:B------:R-:W-:-:S02]  /*ba80*/  FFMA.FTZ R159, -R159, R113, R158 ;  /* 0x000000719f9f7223 */ /* 0x000fc4000001019e */
[----:B------:R-:W-:Y:S02]  /*ba90*/  FFMA.FTZ R135, R182, R115, -R135 ;  /* 0x00000073b6877223 */ /* 0x000fe40000010887 */
[C---:B------:R-:W-:Y:S02]  /*baa0*/  FMUL.FTZ R113, R203.reuse, UR35 ;  /* 0x00000023cb717c20 */ /* 0x040fe40008410000 */
[----:B------:R-:W-:Y:S02]  /*bab0*/  FMUL.FTZ R157, R203, UR34 ;  /* 0x00000022cb9d7c20 */ /* 0x000fe40008410000 */
[----:B------:R-:W-:Y:S02]  /*bac0*/  FADD.FTZ R106, -R143, R106 ;  /* 0x0000006a8f6a7221 */ /* 0x000fe40000010100 */
[----:B------:R-:W-:Y:S02]  /*bad0*/  FADD.FTZ R144, R144, R135 ;  /* 0x0000008790907221 */ /* 0x000fe40000010000 */
[----:B------:R-:W-:-:S02]  /*bae0*/  FFMA.FTZ R113, R228, UR34, -R113 ;  /* 0x00000022e4717c23 */ /* 0x000fc40008010871 */
[----:B------:R-:W-:Y:S02]  /*baf0*/  FFMA.FTZ R135, R228, UR35, R157 ;  /* 0x00000023e4877c23 */ /* 0x000fe4000801009d */
[----:B------:R-:W-:Y:S02]  /*bb00*/  FADD.FTZ R161, R35, R35 ;  /* 0x0000002323a17221 */ /* 0x000fe40000010000 */
[C---:B------:R-:W-:Y:S02]  /*bb10*/  FMUL.FTZ R143, R183.reuse, -R106 ;  /* 0x8000006ab78f7220 */ /* 0x040fe40000410000 */
[----:B------:R-:W-:Y:S02]  /*bb20*/  FMUL.FTZ R183, R183, -R144 ;  /* 0x80000090b7b77220 */ /* 0x000fe40000410000 */
[C---:B------:R-:W-:Y:S02]  /*bb30*/  FMUL.FTZ R113, R160.reuse, R113 ;  /* 0x00000071a0717220 */ /* 0x040fe40000410000 */
[----:B------:R-:W-:-:S02]  /*bb40*/  FFMA.FTZ R135, -R160, R135, -RZ ;  /* 0x00000087a0877223 */ /* 0x000fc400000109ff */
[----:B------:R-:W-:Y:S02]  /*bb50*/  FFMA.FTZ R160, -R160, R104, R159 ;  /* 0x00000068a0a07223 */ /* 0x000fe4000001019f */
[----:B------:R-:W-:Y:S02]  /*bb60*/  FFMA.FTZ R138, R161, R105, R138 ;  /* 0x00000069a18a7223 */ /* 0x000fe4000001008a */
[----:B------:R-:W-:Y:S02]  /*bb70*/  FFMA.FTZ R105, R184, R144, -R143 ;  /* 0x00000090b8697223 */ /* 0x000fe4000001088f */
[----:B------:R-:W-:Y:S02]  /*bb80*/  FMUL.FTZ R104, R202, UR35 ;  /* 0x00000023ca687c20 */ /* 0x000fe40008410000 */
[----:B------:R-:W-:Y:S02]  /*bb90*/  FFMA.FTZ R184, R184, R106, R183 ;  /* 0x0000006ab8b87223 */ /* 0x000fe400000100b7 */
        /* <DEDUP_REMOVED lines=8> */
[----:B------:R-:W-:Y:S02]  /*bc20*/  FFMA.FTZ R160, -R161, R103, R160 ;  /* 0x00000067a1a07223 */ /* 0x000fe400000101a0 */
[C---:B------:R-:W-:Y:S02]  /*bc30*/  FFMA.FTZ R170, R186.reuse, R157, R185 ;  /* 0x0000009dbaaa7223 */ /* 0x040fe400000100b9 */
[----:B------:R-:W-:Y:S02]  /*bc40*/  FFMA.FTZ R103, R186, R105, -R104 ;  /* 0x00000069ba677223 */ /* 0x000fe40000010868 */
[----:B------:R-:W-:Y:S02]  /*bc50*/  FMUL.FTZ R145, R212, UR34 ;  /* 0x00000022d4917c20 */ /* 0x000fe40008410000 */
[----:B------:R-:W-:Y:S01]  /*bc60*/  FADD.FTZ R170, -R151, R170 ;  /* 0x000000aa97aa7221 */ /* 0x000fe20000010100 */
[----:B------:R-:W-:Y:S01]  /*bc70*/  HADD2.F32 R151, -RZ, R92.H0_H0 ;  /* 0x2000005cff977230 */ /* 0x000fe20000004100 */
[----:B------:R-:W-:-:S02]  /*bc80*/  FADD.FTZ R146, R34, R34 ;  /* 0x0000002222927221 */ /* 0x000fc40000010000 */
[----:B------:R-:W-:Y:S02]  /*bc90*/  FADD.FTZ R152, R152, R103 ;  /* 0x0000006798987221 */ /* 0x000fe40000010000 */
[----:B------:R-:W-:Y:S02]  /*bca0*/  FFMA.FTZ R145, R230, UR35, R145 ;  /* 0x00000023e6917c23 */ /* 0x000fe40008010091 */
[C---:B------:R-:W-:Y:S02]  /*bcb0*/  FMUL.FTZ R103, R187.reuse, -R170 ;  /* 0x800000aabb677220 */ /* 0x040fe40000410000 */
[----:B------:R-:W-:Y:S02]  /*bcc0*/  FMUL.FTZ R143, R212, UR35 ;  /* 0x00000023d48f7c20 */ /* 0x000fe40008410000 */
[C---:B------:R-:W-:Y:S02]  /*bcd0*/  FFMA.FTZ R173, -R146.reuse, R145, -RZ ;  /* 0x0000009192ad7223 */ /* 0x040fe400000109ff */
[----:B------:R-:W-:Y:S01]  /*bce0*/  FFMA.FTZ R141, R146, R141, R138 ;  /* 0x0000008d928d7223 */ /* 0x000fe2000001008a */
[----:B------:R-:W-:Y:S01]  /*bcf0*/  MOV R138, UR7 ;  /* 0x00000007008a7c02 */ /* 0x000fe20008000f00 */
[----:B------:R-:W-:-:S02]  /*bd00*/  FMUL.FTZ R187, R187, -R152 ;  /* 0x80000098bbbb7220 */ /* 0x000fc40000410000 */
[----:B------:R-:W-:Y:S01]  /*bd10*/  FFMA.FTZ R145, R188, R152, -R103 ;  /* 0x00000098bc917223 */ /* 0x000fe20000010867 */
[----:B------:R-:W-:Y:S01]  /*bd20*/  HADD2.F32 R103, -RZ, R78.H0_H0 ;  /* 0x2000004eff677230 */ /* 0x000fe20000004100 */
[----:B------:R-:W-:Y:S01]  /*bd30*/  FFMA.FTZ R143, R230, UR34, -R143 ;  /* 0x00000022e68f7c23 */ /* 0x000fe2000801088f */
[----:B------:R0:W-:Y:S01]  /*bd40*/  @!P0 STS.128 [R138.X16+0x4be0], R60 ;  /* 0x004be03c8a008388 */ /* 0x0001e2000000cc00 */
[----:B------:R-:W-:Y:S02]  /*bd50*/  FMUL.FTZ R104, R193, UR43 ;  /* 0x0000002bc1687c20 */ /* 0x000fe40008410000 */
[----:B------:R-:W-:Y:S02]  /*bd60*/  FFMA.FTZ R188, R188, R170, R187 ;  /* 0x000000aabcbc7223 */ /* 0x000fe400000100bb */
[----:B------:R-:W-:Y:S02]  /*bd70*/  FADD.FTZ R145, R154, R145 ;  /* 0x000000919a917221 */ /* 0x000fe40000010000 */
[----:B------:R-:W-:-:S02]  /*bd80*/  FFMA.FTZ R159, -R161, R159, -RZ ;  /* 0x0000009fa19f7223 */ /* 0x000fc400000109ff */
[C---:B------:R-:W-:Y:S02]  /*bd90*/  FMUL.FTZ R172, R146.reuse, R143 ;  /* 0x0000008f92ac7220 */ /* 0x040fe40000410000 */
[----:B------:R-:W-:Y:S02]  /*bda0*/  FFMA.FTZ R191, -R146, R191, R160 ;  /* 0x000000bf92bf7223 */ /* 0x000fe400000101a0 */
[----:B------:R-:W-:Y:S02]  /*bdb0*/  FMUL.FTZ R143, R50, R193 ;  /* 0x000000c1328f7220 */ /* 0x000fe40000410000 */
[----:B------:R-:W-:Y:S01]  /*bdc0*/  FFMA.FTZ R161, R147, UR44, -R104 ;  /* 0x0000002c93a17c23 */ /* 0x000fe20008010868 */
[----:B0-----:R-:W-:Y:S01]  /*bdd0*/  HADD2.F32 R138, -RZ, R91.H0_H0 ;  /* 0x2000005bff8a7230 */ /* 0x001fe20000004100 */
[----:B------:R-:W-:Y:S02]  /*bde0*/  FADD.FTZ R61, -R153, R188 ;  /* 0x000000bc993d7221 */ /* 0x000fe40000010100 */
[----:B------:R-:W-:-:S02]  /*bdf0*/  FMUL.FTZ R104, R76, R145 ;  /* 0x000000914c687220 */ /* 0x000fc40000410000 */
[----:B------:R-:W-:Y:S02]  /*be00*/  FMUL.FTZ R146, R75, R152 ;  /* 0x000000984b927220 */ /* 0x000fe40000410000 */
[C---:B------:R-:W-:Y:S02]  /*be10*/  FFMA.FTZ R230, -R50.reuse, R103, R230 ;  /* 0x0000006732e67223 */ /* 0x040fe400000101e6 */
[----:B------:R-:W-:Y:S02]  /*be20*/  FMUL.FTZ R163, R50, R147 ;  /* 0x0000009332a37220 */ /* 0x000fe40000410000 */
[----:B------:R-:W-:Y:S02]  /*be30*/  FMUL.FTZ R162, R212, R143 ;  /* 0x0000008fd4a27220 */ /* 0x000fe40000410000 */
[C---:B------:R-:W-:Y:S02]  /*be40*/  FFMA.FTZ R153, -R76.reuse, R151, R220 ;  /* 0x000000974c997223 */ /* 0x040fe400000101dc */
[----:B------:R-:W-:-:S02]  /*be50*/  FMUL.FTZ R60, R76, R61 ;  /* 0x0000003d4c3c7220 */ /* 0x000fc40000410000 */
[----:B------:R-:W-:Y:S02]  /*be60*/  FMUL.FTZ R62, R215, R104 ;  /* 0x00000068d73e7220 */ /* 0x000fe40000410000 */
[C---:B------:R-:W-:Y:S02]  /*be70*/  FFMA.FTZ R219, -R75.reuse, R138, R219 ;  /* 0x0000008a4bdb7223 */ /* 0x040fe400000101db */
[----:B------:R-:W-:Y:S02]  /*be80*/  FMUL.FTZ R154, R75, R170 ;  /* 0x000000aa4b9a7220 */ /* 0x000fe40000410000 */
[----:B------:R-:W-:Y:S02]  /*be90*/  FMUL.FTZ R160, R214, R146 ;  /* 0x00000092d6a07220 */ /* 0x000fe40000410000 */
[C---:B------:R-:W-:Y:S01]  /*bea0*/  FMUL.FTZ R63, R212.reuse, R161 ;  /* 0x000000a1d43f7220 */ /* 0x040fe20000410000 */
[----:B------:R-:W-:Y:S01]  /*beb0*/  HADD2.F32 R161, -RZ, R90.H0_H0 ;  /* 0x2000005affa17230 */ /* 0x000fe20000004100 */
[----:B------:R-:W-:-:S02]  /*bec0*/  FMUL.FTZ R212, R212, R163 ;  /* 0x000000a3d4d47220 */ /* 0x000fc40000410000 */
[----:B------:R-:W-:Y:S02]  /*bed0*/  FFMA.FTZ R162, R230, R163, -R162 ;  /* 0x000000a3e6a27223 */ /* 0x000fe400000108a2 */
[----:B------:R-:W-:Y:S02]  /*bee0*/  FFMA.FTZ R62, R153, R60, -R62 ;  /* 0x0000003c993e7223 */ /* 0x000fe4000001083e */
[-C--:B------:R-:W-:Y:S01]  /*bef0*/  FFMA.FTZ R167, R219, R154.reuse, -R160 ;  /* 0x0000009adba77223 */ /* 0x080fe200000108a0 */
[----:B------:R-:W-:Y:S01]  /*bf00*/  HADD2.F32 R160, -RZ, R89.H0_H0 ;  /* 0x20000059ffa07230 */ /* 0x000fe20000004100 */
[----:B------:R-:W-:Y:S02]  /*bf10*/  FMUL.FTZ R163, R214, R154 ;  /* 0x0000009ad6a37220 */ /* 0x000fe40000410000 */
[----:B------:R-:W-:Y:S02]  /*bf20*/  FMUL.FTZ R60, R215, R60 ;  /* 0x0000003cd73c7220 */ /* 0x000fe40000410000 */
[----:B------:R-:W-:-:S02]  /*bf30*/  FMUL.FTZ R154, R74, R105 ;  /* 0x000000694a9a7220 */ /* 0x000fc40000410000 */
[----:B------:R-:W-:Y:S02]  /*bf40*/  FFMA.FTZ R165, R219, R146, R163 ;  /* 0x00000092dba57223 */ /* 0x000fe400000100a3 */
[----:B------:R-:W-:Y:S02]  /*bf50*/  FFMA.FTZ R60, R153, R104, R60 ;  /* 0x00000068993c7223 */ /* 0x000fe4000001003c */
[C---:B------:R-:W-:Y:S02]  /*bf60*/  FFMA.FTZ R163, -R74.reuse, R161, R218 ;  /* 0x000000a14aa37223 */ /* 0x040fe400000101da */
[----:B------:R-:W-:Y:S02]  /*bf70*/  FMUL.FTZ R166, R74, R157 ;  /* 0x0000009d4aa67220 */ /* 0x000fe40000410000 */
[----:B------:R-:W-:Y:S02]  /*bf80*/  FMUL.FTZ R168, R213, R154 ;  /* 0x0000009ad5a87220 */ /* 0x000fe40000410000 */
[----:B------:R-:W-:-:S02]  /*bf90*/  FADD.FTZ R60, RZ, R60 ;  /* 0x0000003cff3c7221 */ /* 0x000fc40000010000 */
[-C--:B------:R-:W-:Y:S02]  /*bfa0*/  FFMA.FTZ R169, R163, R166.reuse, -R168 ;  /* 0x000000a6a3a97223 */ /* 0x080fe400000108a8 */
[----:B------:R-:W-:Y:S02]  /*bfb0*/  FMUL.FTZ R166, R213, R166 ;  /* 0x000000a6d5a67220 */ /* 0x000fe40000410000 */
[----:B------:R-:W-:Y:S02]  /*bfc0*/  FADD.FTZ R60, R60, R165 ;  /* 0x000000a53c3c7221 */ /* 0x000fe40000010000 */
[----:B------:R-:W-:Y:S02]  /*bfd0*/  FADD.FTZ R62, RZ, R62 ;  /* 0x0000003eff3e7221 */ /* 0x000fe40000010000 */
[----:B------:R-:W-:Y:S02]  /*bfe0*/  FFMA.FTZ R165, R163, R154, R166 ;  /* 0x0000009aa3a57223 */ /* 0x000fe400000100a6 */
[----:B------:R-:W-:-:S02]  /*bff0*/  FMUL.FTZ R164, R73, R144 ;  /* 0x0000009049a47220 */ /* 0x000fc40000410000 */
[----:B------:R-:W-:Y:S01]  /*c000*/  FADD.FTZ R62, R62, R167 ;  /* 0x000000a73e3e7221 */ /* 0x000fe20000010000 */
[----:B------:R-:W-:Y:S01]  /*c010*/  HADD2.F32 R167, -RZ, R88.H0_H0 ;  /* 0x20000058ffa77230 */ /* 0x000fe20000004100 */
[----:B------:R-:W-:Y:S02]  /*c020*/  FADD.FTZ R60, R60, R165 ;  /* 0x000000a53c3c7221 */ /* 0x000fe40000010000 */
[C---:B------:R-:W-:Y:S02]  /*c030*/  FFMA.FTZ R217, -R73.reuse, R160, R217 ;  /* 0x000000a049d97223 */ /* 0x040fe400000101d9 */
[----:B------:R-:W-:Y:S02]  /*c040*/  FMUL.FTZ R168, R73, R106 ;  /* 0x0000006a49a87220 */ /* 0x000fe40000410000 */
[----:B------:R-:W-:Y:S02]  /*c050*/  FMUL.FTZ R171, R125, R164 ;  /* 0x000000a47dab7220 */ /* 0x000fe40000410000 */
[----:B------:R-:W-:-:S02]  /*c060*/  FMUL.FTZ R165, R72, R115 ;  /* 0x0000007348a57220 */ /* 0x000fc40000410000 */
[-C--:B------:R-:W-:Y:S02]  /*c070*/  FFMA.FTZ R175, R217, R168.reuse, -R171 ;  /* 0x000000a8d9af7223 */ /* 0x080fe400000108ab */
[C---:B------:R-:W-:Y:S02]  /*c080*/  FFMA.FTZ R216, -R72.reuse, R167, R216 ;  /* 0x000000a748d87223 */ /* 0x040fe400000101d8 */
[----:B------:R-:W-:Y:S02]  /*c090*/  FMUL.FTZ R177, R72, R137 ;  /* 0x0000008948b17220 */ /* 0x000fe40000410000 */
[----:B------:R-:W-:Y:S02]  /*c0a0*/  FMUL.FTZ R166, R124, R165 ;  /* 0x000000a57ca67220 */ /* 0x000fe40000410000 */
[----:B------:R-:W-:Y:S02]  /*c0b0*/  FMUL.FTZ R168, R125, R168 ;  /* 0x000000a87da87220 */ /* 0x000fe40000410000 */
[----:B------:R-:W-:Y:S01]  /*c0c0*/  FADD.FTZ R62, R62, R169 ;  /* 0x000000a93e3e7221 */ /* 0x000fe20000010000 */
[----:B------:R-:W-:Y:S01]  /*c0d0*/  HADD2.F32 R169, -RZ, R87.H0_H0 ;  /* 0x20000057ffa97230 */ /* 0x000fe20000004100 */
[----:B------:R-:W-:-:S02]  /*c0e0*/  FFMA.FTZ R179, R216, R177, -R166 ;  /* 0x000000b1d8b37223 */ /* 0x000fc400000108a6 */
[----:B------:R-:W-:Y:S01]  /*c0f0*/  FFMA.FTZ R171, R217, R164, R168 ;  /* 0x000000a4d9ab7223 */ /* 0x000fe200000100a8 */
[----:B------:R-:W-:Y:S01]  /*c100*/  HADD2.F32 R168, -RZ, R86.H0_H0 ;  /* 0x20000056ffa87230 */ /* 0x000fe20000004100 */
[----:B------:R-:W-:Y:S02]  /*c110*/  FMUL.FTZ R177, R124, R177 ;  /* 0x000000b17cb17220 */ /* 0x000fe40000410000 */
[C---:B------:R-:W-:Y:S02]  /*c120*/  FMUL.FTZ R166, R59.reuse, R136 ;  /* 0x000000883ba67220 */ /* 0x040fe40000410000 */
[----:B------:R-:W-:Y:S02]  /*c130*/  FADD.FTZ R60, R60, R171 ;  /* 0x000000ab3c3c7221 */ /* 0x000fe40000010000 */
[----:B------:R-:W-:Y:S02]  /*c140*/  FFMA.FTZ R177, R216, R165, R177 ;  /* 0x000000a5d8b17223 */ /* 0x000fe400000100b1 */
[----:B------:R-:W-:-:S02]  /*c150*/  FFMA.FTZ R171, -R59, R169, R222 ;  /* 0x000000a93bab7223 */ /* 0x000fc400000101de */
[----:B------:R-:W-:Y:S02]  /*c160*/  FMUL.FTZ R174, R59, R118 ;  /* 0x000000763bae7220 */ /* 0x000fe40000410000 */
[----:B------:R-:W-:Y:S02]  /*c170*/  FMUL.FTZ R176, R221, R166 ;  /* 0x000000a6ddb07220 */ /* 0x000fe40000410000 */
[----:B------:R-:W-:Y:S02]  /*c180*/  FADD.FTZ R60, R60, R177 ;  /* 0x000000b13c3c7221 */ /* 0x000fe40000010000 */
[-C--:B------:R-:W-:Y:S02]  /*c190*/  FFMA.FTZ R177, R171, R174.reuse, -R176 ;  /* 0x000000aeabb17223 */ /* 0x080fe400000108b0 */
[----:B------:R-:W-:Y:S02]  /*c1a0*/  FMUL.FTZ R174, R221, R174 ;  /* 0x000000aeddae7220 */ /* 0x000fe40000410000 */
[----:B------:R-:W-:-:S02]  /*c1b0*/  FMUL.FTZ R180, R58, R129 ;  /* 0x000000813ab47220 */ /* 0x000fc40000410000 */
[----:B------:R-:W-:Y:S02]  /*c1c0*/  FADD.FTZ R62, R62, R175 ;  /* 0x000000af3e3e7221 */ /* 0x000fe40000010000 */
[----:B------:R-:W-:Y:S02]  /*c1d0*/  FMUL.FTZ R176, R147, UR43 ;  /* 0x0000002b93b07c20 */ /* 0x000fe40008410000 */
[----:B------:R-:W-:Y:S02]  /*c1e0*/  FFMA.FTZ R175, R171, R166, R174 ;  /* 0x000000a6abaf7223 */ /* 0x000fe400000100ae */
[C---:B------:R-:W-:Y:S02]  /*c1f0*/  FFMA.FTZ R209, -R58.reuse, R168, R209 ;  /* 0x000000a83ad17223 */ /* 0x040fe400000101d1 */
[----:B------:R-:W-:Y:S02]  /*c200*/  FMUL.FTZ R147, R58, R117 ;  /* 0x000000753a937220 */ /* 0x000fe40000410000 */
[----:B------:R-:W-:-:S02]  /*c210*/  FMUL.FTZ R174, R210, R180 ;  /* 0x000000b4d2ae7220 */ /* 0x000fc40000410000 */
[----:B------:R-:W-:Y:S02]  /*c220*/  FADD.FTZ R60, R60, R175 ;  /* 0x000000af3c3c7221 */ /* 0x000fe40000010000 */
[----:B------:R-:W-:Y:S02]  /*c230*/  FFMA.FTZ R175, R209, R147, R174 ;  /* 0x00000093d1af7223 */ /* 0x000fe400000100ae */
[----:B------:R-:W-:Y:S01]  /*c240*/  FFMA.FTZ R178, R193, UR44, R176 ;  /* 0x0000002cc1b27c23 */ /* 0x000fe200080100b0 */
[----:B------:R-:W-:Y:S01]  /*c250*/  HADD2.F32 R176, -RZ, R85.H0_H0 ;  /* 0x20000055ffb07230 */ /* 0x000fe20000004100 */
[----:B------:R-:W-:Y:S02]  /*c260*/  FADD.FTZ R62, R62, R179 ;  /* 0x000000b33e3e7221 */ /* 0x000fe40000010000 */
[----:B------:R-:W-:Y:S02]  /*c270*/  FADD.FTZ R179, R60, R175 ;  /* 0x000000af3cb37221 */ /* 0x000fe40000010000 */
[----:B------:R-:W-:-:S02]  /*c280*/  FMUL.FTZ R181, R57, R126 ;  /* 0x0000007e39b57220 */ /* 0x000fc40000410000 */
[----:B------:R-:W-:Y:S02]  /*c290*/  FMUL.FTZ R60, R210, R147 ;  /* 0x00000093d23c7220 */ /* 0x000fe40000410000 */
[----:B------:R-:W-:Y:S02]  /*c2a0*/  FFMA.FTZ R174, R230, R178, R63 ;  /* 0x000000b2e6ae7223 */ /* 0x000fe4000001003f */
[----:B------:R-:W-:Y:S02]  /*c2b0*/  FADD.FTZ R62, R62, R177 ;  /* 0x000000b13e3e7221 */ /* 0x000fe40000010000 */
[C---:B------:R-:W-:Y:S02]  /*c2c0*/  FFMA.FTZ R178, -R57.reuse, R176, R223 ;  /* 0x000000b039b27223 */ /* 0x040fe400000101df */
[----:B------:R-:W-:Y:S02]  /*c2d0*/  FMUL.FTZ R177, R57, R128 ;  /* 0x0000008039b17220 */ /* 0x000fe40000410000 */
[----:B------:R-:W-:-:S02]  /*c2e0*/  FMUL.FTZ R175, R208, R181 ;  /* 0x000000b5d0af7220 */ /* 0x000fc40000410000 */
[----:B------:R-:W-:Y:S02]  /*c2f0*/  FFMA.FTZ R63, R209, R180, -R60 ;  /* 0x000000b4d13f7223 */ /* 0x000fe4000001083c */
[-C--:B------:R-:W-:Y:S01]  /*c300*/  FFMA.FTZ R60, R178, R177.reuse, R175 ;  /* 0x000000b1b23c7223 */ /* 0x080fe200000100af */
[----:B------:R-:W-:Y:S01]  /*c310*/  HADD2.F32 R175, -RZ, R84.H0_H0 ;  /* 0x20000054ffaf7230 */ /* 0x000fe20000004100 */
[----:B------:R-:W-:Y:S02]  /*c320*/  FMUL.FTZ R182, R208, R177 ;  /* 0x000000b1d0b67220 */ /* 0x000fe40000410000 */
[----:B------:R-:W-:Y:S02]  /*c330*/  FADD.FTZ R62, R62, R63 ;  /* 0x0000003f3e3e7221 */ /* 0x000fe40000010000 */
[----:B------:R-:W-:Y:S02]  /*c340*/  FMUL.FTZ R63, R56, R119 ;  /* 0x00000077383f7220 */ /* 0x000fe40000410000 */
[----:B------:R-:W-:Y:S01]  /*c350*/  FFMA.FTZ R183, R178, R181, -R182 ;  /* 0x000000b5b2b77223 */ /* 0x000fe200000108b6 */
[----:B------:R-:W-:Y:S01]  /*c360*/  HADD2.F32 R182, -RZ, R83.H0_H0 ;  /* 0x20000053ffb67230 */ /* 0x000fe20000004100 */
[----:B------:R-:W-:-:S02]  /*c370*/  FADD.FTZ R60, R179, R60 ;  /* 0x0000003cb33c7221 */ /* 0x000fc40000010000 */
[C---:B------:R-:W-:Y:S02]  /*c380*/  FFMA.FTZ R224, -R56.reuse, R175, R224 ;  /* 0x000000af38e07223 */ /* 0x040fe400000101e0 */
[----:B------:R-:W-:Y:S02]  /*c390*/  FMUL.FTZ R181, R56, R107 ;  /* 0x0000006b38b57220 */ /* 0x000fe40000410000 */
[----:B------:R-:W-:Y:S02]  /*c3a0*/  FMUL.FTZ R179, R207, R63 ;  /* 0x0000003fcfb37220 */ /* 0x000fe40000410000 */
[----:B------:R-:W-:Y:S02]  /*c3b0*/  FFMA.FTZ R142, -R189, R142, -RZ ;  /* 0x0000008ebd8e7223 */ /* 0x000fe400000109ff */
[----:B------:R-:W-:Y:S02]  /*c3c0*/  FMUL.FTZ R189, R213, UR35 ;  /* 0x00000023d5bd7c20 */ /* 0x000fe40008410000 */
[----:B------:R-:W-:-:S02]  /*c3d0*/  FFMA.FTZ R179, R224, R181, R179 ;  /* 0x000000b5e0b37223 */ /* 0x000fc400000100b3 */
[----:B------:R-:W-:Y:S02]  /*c3e0*/  FFMA.FTZ R70, R218, UR34, -R189 ;  /* 0x00000022da467c23 */ /* 0x000fe400080108bd */
[----:B------:R-:W-:Y:S02]  /*c3f0*/  FADD.FTZ R189, R60, R179 ;  /* 0x000000b33cbd7221 */ /* 0x000fe40000010000 */
[C---:B------:R-:W-:Y:S02]  /*c400*/  FMUL.FTZ R179, R55.reuse, R102 ;  /* 0x0000006637b37220 */ /* 0x040fe40000410000 */
[----:B------:R-:W-:Y:S02]  /*c410*/  FADD.FTZ R62, R62, R183 ;  /* 0x000000b73e3e7221 */ /* 0x000fe40000010000 */
[C---:B------:R-:W-:Y:S02]  /*c420*/  FFMA.FTZ R184, -R55.reuse, R182, R225 ;  /* 0x000000b637b87223 */ /* 0x040fe400000101e1 */
[----:B------:R-:W-:-:S02]  /*c430*/  FMUL.FTZ R183, R55, R116 ;  /* 0x0000007437b77220 */ /* 0x000fc40000410000 */
[----:B------:R-:W-:Y:S02]  /*c440*/  FMUL.FTZ R60, R206, R179 ;  /* 0x000000b3ce3c7220 */ /* 0x000fe40000410000 */
[----:B------:R-:W-:Y:S02]  /*c450*/  FMUL.FTZ R180, R207, R181 ;  /* 0x000000b5cfb47220 */ /* 0x000fe40000410000 */
[----:B------:R-:W-:Y:S02]  /*c460*/  FMUL.FTZ R185, R100, UR43 ;  /* 0x0000002b64b97c20 */ /* 0x000fe40008410000 */
[-C--:B------:R-:W-:Y:S02]  /*c470*/  FFMA.FTZ R194, R184, R183.reuse, -R60 ;  /* 0x000000b7b8c27223 */ /* 0x080fe4000001083c */
[----:B------:R-:W-:Y:S02]  /*c480*/  FMUL.FTZ R60, R206, R183 ;  /* 0x000000b7ce3c7220 */ /* 0x000fe40000410000 */
[----:B------:R-:W-:Y:S01]  /*c490*/  FFMA.FTZ R63, R224, R63, -R180 ;  /* 0x0000003fe03f7223 */ /* 0x000fe200000108b4 */
[----:B------:R-:W-:Y:S01]  /*c4a0*/  HADD2.F32 R180, -RZ, R79.H0_H0 ;  /* 0x2000004fffb47230 */ /* 0x000fe20000004100 */
[----:B------:R-:W-:-:S02]  /*c4b0*/  FFMA.FTZ R185, R150, UR44, -R185 ;  /* 0x0000002c96b97c23 */ /* 0x000fc400080108b9 */
[C---:B------:R-:W-:Y:S02]  /*c4c0*/  FMUL.FTZ R183, R51.reuse, R100 ;  /* 0x0000006433b77220 */ /* 0x040fe40000410000 */
[----:B------:R-:W-:Y:S02]  /*c4d0*/  FFMA.FTZ R186, R184, R179, R60 ;  /* 0x000000b3b8ba7223 */ /* 0x000fe4000001003c */
[----:B------:R-:W-:Y:S02]  /*c4e0*/  FADD.FTZ R63, R62, R63 ;  /* 0x0000003f3e3f7221 */ /* 0x000fe40000010000 */
[C---:B------:R-:W-:Y:S02]  /*c4f0*/  FMUL.FTZ R60, R51.reuse, R150 ;  /* 0x00000096333c7220 */ /* 0x040fe40000410000 */
[----:B------:R-:W-:Y:S01]  /*c500*/  FMUL.FTZ R62, R202, R185 ;  /* 0x000000b9ca3e7220 */ /* 0x000fe20000410000 */
[----:B------:R-:W-:Y:S01]  /*c510*/  HADD2.F32 R185, -RZ, R82.H0_H0 ;  /* 0x20000052ffb97230 */ /* 0x000fe20000004100 */
[----:B------:R-:W-:-:S02]  /*c520*/  FFMA.FTZ R229, -R51, R180, R229 ;  /* 0x000000b433e57223 */ /* 0x000fc400000101e5 */
[----:B------:R-:W-:Y:S02]  /*c530*/  FMUL.FTZ R187, R202, R183 ;  /* 0x000000b7cabb7220 */ /* 0x000fe40000410000 */
[----:B------:R-:W-:Y:S02]  /*c540*/  FADD.FTZ R189, R189, R186 ;  /* 0x000000babdbd7221 */ /* 0x000fe40000010000 */
[----:B------:R-:W-:Y:S02]  /*c550*/  FMUL.FTZ R186, R54, R99 ;  /* 0x0000006336ba7220 */ /* 0x000fe40000410000 */
[----:B------:R-:W-:Y:S02]  /*c560*/  FFMA.FTZ R148, R218, UR35, R239 ;  /* 0x00000023da947c23 */ /* 0x000fe400080100ef */
[-C--:B------:R-:W-:Y:S02]  /*c570*/  FMUL.FTZ R218, R202, R60.reuse ;  /* 0x0000003ccada7220 */ /* 0x080fe40000410000 */
[----:B------:R-:W-:-:S02]  /*c580*/  FFMA.FTZ R60, R229, R60, -R187 ;  /* 0x0000003ce53c7223 */ /* 0x000fc400000108bb */
[C---:B------:R-:W-:Y:S02]  /*c590*/  FFMA.FTZ R187, -R54.reuse, R185, R226 ;  /* 0x000000b936bb7223 */ /* 0x040fe400000101e2 */
[----:B------:R-:W-:Y:S02]  /*c5a0*/  FMUL.FTZ R188, R54, R139 ;  /* 0x0000008b36bc7220 */ /* 0x000fe40000410000 */
[----:B------:R-:W-:Y:S02]  /*c5b0*/  FMUL.FTZ R195, R205, R186 ;  /* 0x000000bacdc37220 */ /* 0x000fe40000410000 */
[----:B------:R-:W-:Y:S01]  /*c5c0*/  FADD.FTZ R194, R63, R194 ;  /* 0x000000c23fc27221 */ /* 0x000fe20000010000 */
[----:B------:R-:W-:Y:S01]  /*c5d0*/  HADD2.F32 R63, -RZ, R80.H0_H0 ;  /* 0x20000050ff3f7230 */ /* 0x000fe20000004100 */
[-C--:B------:R-:W-:Y:S02]  /*c5e0*/  FFMA.FTZ R195, R187, R188.reuse, -R195 ;  /* 0x000000bcbbc37223 */ /* 0x080fe400000108c3 */
[----:B------:R-:W-:-:S02]  /*c5f0*/  FMUL.FTZ R202, R205, R188 ;  /* 0x000000bccdca7220 */ /* 0x000fc40000410000 */
[C---:B------:R-:W-:Y:S02]  /*c600*/  FMUL.FTZ R188, R52.reuse, R155 ;  /* 0x0000009b34bc7220 */ /* 0x040fe40000410000 */
[C---:B------:R-:W-:Y:S02]  /*c610*/  FMUL.FTZ R222, R52.reuse, R101 ;  /* 0x0000006534de7220 */ /* 0x040fe40000410000 */
[----:B------:R-:W-:Y:S02]  /*c620*/  FFMA.FTZ R223, -R52, R63, R228 ;  /* 0x0000003f34df7223 */ /* 0x000fe400000101e4 */
[----:B------:R-:W-:Y:S02]  /*c630*/  FMUL.FTZ R226, R203, R188 ;  /* 0x000000bccbe27220 */ /* 0x000fe40000410000 */
[----:B------:R-:W-:Y:S02]  /*c640*/  FMUL.FTZ R220, R155, UR43 ;  /* 0x0000002b9bdc7c20 */ /* 0x000fe40008410000 */
[----:B------:R-:W-:-:S02]  /*c650*/  FMUL.FTZ R225, R203, R222 ;  /* 0x000000decbe17220 */ /* 0x000fc40000410000 */
[----:B------:R-:W-:Y:S02]  /*c660*/  FFMA.FTZ R222, R223, R222, -R226 ;  /* 0x000000dedfde7223 */ /* 0x000fe400000108e2 */
[----:B------:R-:W-:Y:S02]  /*c670*/  FFMA.FTZ R220, R101, UR44, -R220 ;  /* 0x0000002c65dc7c23 */ /* 0x000fe400080108dc */
[----:B------:R-:W-:Y:S01]  /*c680*/  FADD.FTZ R226, R194, R195 ;  /* 0x000000c3c2e27221 */ /* 0x000fe20000010000 */
[----:B------:R-:W-:Y:S01]  /*c690*/  HADD2.F32 R194, -RZ, R81.H0_H0 ;  /* 0x20000051ffc27230 */ /* 0x000fe20000004100 */
[----:B------:R-:W-:Y:S02]  /*c6a0*/  FFMA.FTZ R202, R187, R186, R202 ;  /* 0x000000babbca7223 */ /* 0x000fe400000100ca */
[----:B------:R-:W-:Y:S02]  /*c6b0*/  FMUL.FTZ R239, R53, R156 ;  /* 0x0000009c35ef7220 */ /* 0x000fe40000410000 */
[----:B------:R-:W-:-:S02]  /*c6c0*/  FMUL.FTZ R220, R203, R220 ;  /* 0x000000dccbdc7220 */ /* 0x000fc40000410000 */
[----:B------:R-:W-:Y:S02]  /*c6d0*/  FADD.FTZ R203, R189, R202 ;  /* 0x000000cabdcb7221 */ /* 0x000fe40000010000 */
[C---:B------:R-:W-:Y:S02]  /*c6e0*/  FFMA.FTZ R202, -R53.reuse, R194, R227 ;  /* 0x000000c235ca7223 */ /* 0x040fe400000101e3 */
[----:B------:R-:W-:Y:S02]  /*c6f0*/  FMUL.FTZ R189, R53, R108 ;  /* 0x0000006c35bd7220 */ /* 0x000fe40000410000 */
[----:B------:R-:W-:Y:S02]  /*c700*/  FMUL.FTZ R195, R204, R239 ;  /* 0x000000efccc37220 */ /* 0x000fe40000410000 */
[----:B------:R-:W-:Y:S01]  /*c710*/  FFMA.FTZ R230, R230, R143, R212 ;  /* 0x0000008fe6e67223 */ /* 0x000fe200000100d4 */
[----:B------:R-:W-:Y:S01]  /*c720*/  HADD2.F32 R212, -RZ, R77.H0_H0 ;  /* 0x2000004dffd47230 */ /* 0x000fe20000004100 */
[----:B------:R-:W-:-:S02]  /*c730*/  FFMA.FTZ R228, R202, R189, R195 ;  /* 0x000000bdcae47223 */ /* 0x000fc400000100c3 */
[----:B------:R-:W-:Y:S02]  /*c740*/  FMUL.FTZ R195, R204, R189 ;  /* 0x000000bdccc37220 */ /* 0x000fe40000410000 */
[----:B------:R-:W-:Y:S02]  /*c750*/  FADD.FTZ R227, R203, R228 ;  /* 0x000000e4cbe37221 */ /* 0x000fe40000010000 */
[----:B------:R-:W-:Y:S02]  /*c760*/  FFMA.FTZ R239, R202, R239, -R195 ;  /* 0x000000efcaef7223 */ /* 0x000fe400000108c3 */
[----:B------:R-:W-:Y:S02]  /*c770*/  FMUL.FTZ R195, R64, UR43 ;  /* 0x0000002b40c37c20 */ /* 0x000fe40008410000 */
[----:B------:R-:W-:Y:S02]  /*c780*/  FMUL.FTZ R70, R241, R70 ;  /* 0x00000046f1467220 */ /* 0x000fe40000410000 */
[----:B------:R-:W-:-:S02]  /*c790*/  FFMA.FTZ R232, R196, UR44, -R195 ;  /* 0x0000002cc4e87c23 */ /* 0x000fc400080108c3 */
[----:B------:R-:W-:Y:S02]  /*c7a0*/  FMUL.FTZ R195, R196, UR43 ;  /* 0x0000002bc4c37c20 */ /* 0x000fe40008410000 */
[----:B------:R-:W-:Y:S02]  /*c7b0*/  FMUL.FTZ R203, R67, R232 ;  /* 0x000000e843cb7220 */ /* 0x000fe40000410000 */
[----:B------:R-:W-:Y:S02]  /*c7c0*/  FFMA.FTZ R228, R64, UR44, R195 ;  /* 0x0000002c40e47c23 */ /* 0x000fe400080100c3 */
[----:B------:R-:W-:Y:S02]  /*c7d0*/  FFMA.FTZ R195, -R49, R212, R211 ;  /* 0x000000d431c37223 */ /* 0x000fe400000101d3 */
[----:B------:R-:W-:Y:S02]  /*c7e0*/  FADD.FTZ R239, R226, R239 ;  /* 0x000000efe2ef7221 */ /* 0x000fe40000010000 */
[----:B------:R-:W-:Y:S01]  /*c7f0*/  FFMA.FTZ R203, R195, R228, R203 ;  /* 0x000000e4c3cb7223 */ /* 0x000fe200000100cb */
[----:B------:R-:W-:Y:S01]  /*c800*/  SHF.L.U32 R228, R98, 0x5, RZ ;  /* 0x0000000562e47819 */ /* 0x000fe200000006ff */
[----:B------:R-:W-:-:S03]  /*c810*/  FFMA.FTZ R148, -R241, R148, -RZ ;  /* 0x00000094f1947223 */ /* 0x000fc600000109ff */
[----:B------:R-:W-:-:S05]  /*c820*/  LEA.HI.SX32 R228, R228, R228, 0x1b ;  /* 0x000000e4e4e47211 */ /* 0x000fca00078fdaff */
[----:B------:R0:W-:Y:S04]  /*c830*/  STS [R228.X4+0x1080], R66 ;  /* 0x00108042e4007388 */ /* 0x0001e80000004800 */
[----:B------:R1:W-:Y:S04]  /*c840*/  STS [R228.X4+0x1098], R65 ;  /* 0x00109841e4007388 */ /* 0x0003e80000004800 */
[----:B------:R2:W-:Y:S01]  /*c850*/  STS [R228.X4+0x1090], R70 ;  /* 0x00109046e4007388 */ /* 0x0005e20000004800 */
[----:B0-----:R-:W-:-:S03]  /*c860*/  FMUL.FTZ R66, R67, UR35 ;  /* 0x0000002343427c20 */ /* 0x001fc60008410000 */
[----:B------:R0:W-:Y:S01]  /*c870*/  STS [R228.X4+0x10ac], R109 ;  /* 0x0010ac6de4007388 */ /* 0x0001e20000004800 */
[----:B-1----:R-:W-:Y:S02]  /*c880*/  FADD.FTZ R65, R33, R33 ;  /* 0x0000002121417221 */ /* 0x002fe40000010000 */
[----:B------:R-:W-:Y:S01]  /*c890*/  FFMA.FTZ R66, R211, UR34, -R66 ;  /* 0x00000022d3427c23 */ /* 0x000fe20008010842 */
[----:B------:R1:W-:Y:S01]  /*c8a0*/  STS [R228.X4+0x10a8], R111 ;  /* 0x0010a86fe4007388 */ /* 0x0003e20000004800 */
[----:B--2---:R-:W-:Y:S01]  /*c8b0*/  FMUL.FTZ R70, R67, UR34 ;  /* 0x0000002243467c20 */ /* 0x004fe20008410000 */
[----:B------:R-:W-:Y:S02]  /*c8c0*/  ULDC UR34, c[0x0][0x168] ;  /* 0x00005a0000227ab9 */ /* 0x000fe40000000800 */
[----:B------:R2:W-:Y:S01]  /*c8d0*/  STS [R228.X4+0x1088], R69 ;  /* 0x00108845e4007388 */ /* 0x0005e20000004800 */
[----:B0-----:R-:W-:Y:S01]  /*c8e0*/  FMUL.FTZ R109, R65, R66 ;  /* 0x00000042416d7220 */ /* 0x001fe20000410000 */
[----:B------:R-:W-:Y:S01]  /*c8f0*/  UIADD3 UR34, -UR25, UR34, URZ ;  /* 0x0000002219227290 */ /* 0x000fe2000fffe13f */
[----:B------:R-:W-:Y:S01]  /*c900*/  FFMA.FTZ R70, R211, UR35, R70 ;  /* 0x00000023d3467c23 */ /* 0x000fe20008010046 */
[----:B------:R0:W-:Y:S01]  /*c910*/  STS [R228.X4+0x109c], R71 ;  /* 0x00109c47e4007388 */ /* 0x0001e20000004800 */
[----:B------:R-:W-:-:S02]  /*c920*/  FMUL.FTZ R66, R101, UR43 ;  /* 0x0000002b65427c20 */ /* 0x000fc40008410000 */
[----:B-1----:R-:W-:Y:S01]  /*c930*/  FFMA.FTZ R111, -R65, R70, -RZ ;  /* 0x00000046416f7223 */ /* 0x002fe200000109ff */
[----:B------:R1:W-:Y:S01]  /*c940*/  STS [R228.X4+0x10e0], R113 ;  /* 0x0010e071e4007388 */ /* 0x0003e20000004800 */
[----:B------:R-:W-:Y:S02]  /*c950*/  FFMA.FTZ R66, R155, UR44, R66 ;  /* 0x0000002c9b427c23 */ /* 0x000fe40008010042 */
[----:B--2---:R-:W-:Y:S01]  /*c960*/  FMUL.FTZ R69, R150, UR43 ;  /* 0x0000002b96457c20 */ /* 0x004fe20008410000 */
[----:B------:R-:W-:Y:S01]  /*c970*/  STS [R228.X4+0x10b0], R112 ;  /* 0x0010b070e4007388 */ /* 0x000fe20000004800 */
[C---:B------:R-:W-:Y:S02]  /*c980*/  FFMA.FTZ R70, R223.reuse, R188, R225 ;  /* 0x000000bcdf467223 */ /* 0x040fe400000100e1 */
[----:B------:R-:W-:Y:S01]  /*c990*/  FFMA.FTZ R66, R223, R66, R220 ;  /* 0x00000042df427223 */ /* 0x000fe200000100dc */
[----:B------:R2:W-:Y:S01]  /*c9a0*/  STS [R228.X4+0x10e4], R135 ;  /* 0x0010e487e4007388 */ /* 0x0005e20000004800 */
[----:B------:R-:W-:-:S02]  /*c9b0*/  FFMA.FTZ R69, R100, UR44, R69 ;  /* 0x0000002c64457c23 */ /* 0x000fc40008010045 */
[----:B0-----:R-:W-:Y:S01]  /*c9c0*/  FFMA.FTZ R71, R229, R183, R218 ;  /* 0x000000b7e5477223 */ /* 0x001fe200000100da */
[----:B------:R0:W-:Y:S01]  /*c9d0*/  STS [R228.X4+0x10f8], R109 ;  /* 0x0010f86de4007388 */ /* 0x0001e20000004800 */
[----:B------:R-:W-:Y:S02]  /*c9e0*/  FADD.FTZ R70, R227, R70 ;  /* 0x00000046e3467221 */ /* 0x000fe40000010000 */
[----:B------:R-:W-:Y:S01]  /*c9f0*/  FFMA.FTZ R66, R63, R155, R66 ;  /* 0x0000009b3f427223 */ /* 0x000fe20000010042 */
[----:B------:R3:W-:Y:S01]  /*ca00*/  STS [R228.X4+0x10c0], R127 ;  /* 0x0010c07fe4007388 */ /* 0x0007e20000004800 */
[----:B------:R-:W-:Y:S01]  /*ca10*/  FFMA.FTZ R229, R229, R69, R62 ;  /* 0x00000045e5e57223 */ /* 0x000fe2000001003e */
[----:B------:R-:W-:Y:S01]  /*ca20*/  MOV R69, UR34 ;  /* 0x0000002200457c02 */ /* 0x000fe20008000f00 */
[----:B-1----:R-:W-:Y:S01]  /*ca30*/  FADD.FTZ R113, R239, R222 ;  /* 0x000000deef717221 */ /* 0x002fe20000010000 */
[----:B------:R-:W-:Y:S01]  /*ca40*/  STS [R228.X4+0x10c4], R131 ;  /* 0x0010c483e4007388 */ /* 0x000fe20000004800 */
[----:B------:R-:W-:Y:S01]  /*ca50*/  FADD.FTZ R63, R70, R71 ;  /* 0x00000047463f7221 */ /* 0x000fe20000010000 */
[----:B--2---:R-:W-:Y:S01]  /*ca60*/  LEA R135, R69, -R98, 0x1 ;  /* 0x8000006245877211 */ /* 0x004fe200078e08ff */
[----:B------:R-:W-:Y:S01]  /*ca70*/  FADD.FTZ R113, R113, R60 ;  /* 0x0000003c71717221 */ /* 0x000fe20000010000 */
[----:B------:R1:W-:Y:S01]  /*ca80*/  STS [R228.X4+0x10d8], R114 ;  /* 0x0010d872e4007388 */ /* 0x0003e20000004800 */
[----:B------:R-:W-:Y:S01]  /*ca90*/  FADD.FTZ R230, R63, R230 ;  /* 0x000000e63fe67221 */ /* 0x000fe20000010000 */
[----:B------:R-:W-:Y:S01]  /*caa0*/  ISETP.GE.AND P0, PT, R135, 0x1, PT ;  /* 0x000000018700780c */ /* 0x000fe20003f06270 */
[----:B------:R-:W-:Y:S01]  /*cab0*/  FMUL.FTZ R112, R107, UR43 ;  /* 0x0000002b6b707c20 */ /* 0x000fe20008410000 */
[----:B------:R2:W-:Y:S01]  /*cac0*/  STS [R228.X4+0x10fc], R111 ;  /* 0x0010fc6fe4007388 */ /* 0x0005e20000004800 */
[----:B------:R-:W-:-:S02]  /*cad0*/  FMUL.FTZ R63, R116, UR43 ;  /* 0x0000002b743f7c20 */ /* 0x000fc40008410000 */
[----:B------:R-:W-:Y:S01]  /*cae0*/  FMUL.FTZ R60, R117, UR43 ;  /* 0x0000002b753c7c20 */ /* 0x000fe20008410000 */
[----:B------:R-:W-:Y:S01]  /*caf0*/  STS [R228.X4+0x10b8], R120 ;  /* 0x0010b878e4007388 */ /* 0x000fe20000004800 */
[C---:B0-----:R-:W-:Y:S02]  /*cb00*/  FMUL.FTZ R109, R102.reuse, UR43 ;  /* 0x0000002b666d7c20 */ /* 0x041fe40008410000 */
[C---:B------:R-:W-:Y:S01]  /*cb10*/  FFMA.FTZ R112, R119.reuse, UR44, -R112 ;  /* 0x0000002c77707c23 */ /* 0x040fe20008010870 */
[----:B------:R0:W-:Y:S01]  /*cb20*/  STS [R228.X4+0x10cc], R123 ;  /* 0x0010cc7be4007388 */ /* 0x0001e20000004800 */
[----:B------:R-:W-:Y:S02]  /*cb30*/  FMUL.FTZ R62, R119, UR43 ;  /* 0x0000002b773e7c20 */ /* 0x000fe40008410000 */
[----:B------:R-:W-:Y:S01]  /*cb40*/  FFMA.FTZ R119, R102, UR44, R63 ;  /* 0x0000002c66777c23 */ /* 0x000fe2000801003f */
[----:B------:R4:W-:Y:S01]  /*cb50*/  STS [R228.X4+0x10a0], R110 ;  /* 0x0010a06ee4007388 */ /* 0x0009e20000004800 */
[----:B---3--:R-:W-:-:S02]  /*cb60*/  FFMA.FTZ R127, R129, UR44, -R60 ;  /* 0x0000002c817f7c23 */ /* 0x008fc4000801083c */
[----:B------:R-:W-:Y:S01]  /*cb70*/  FMUL.FTZ R63, R136, UR43 ;  /* 0x0000002b883f7c20 */ /* 0x000fe20008410000 */
[----:B------:R-:W-:Y:S01]  /*cb80*/  STS [R228.X4+0x10b4], R132 ;  /* 0x0010b484e4007388 */ /* 0x000fe20000004800 */
[----:B------:R-:W-:Y:S02]  /*cb90*/  FMUL.FTZ R60, R115, UR43 ;  /* 0x0000002b733c7c20 */ /* 0x000fe40008410000 */
[----:B------:R-:W-:Y:S01]  /*cba0*/  FFMA.FTZ R109, R116, UR44, -R109 ;  /* 0x0000002c746d7c23 */ /* 0x000fe2000801086d */
[----:B------:R3:W-:Y:S01]  /*cbb0*/  STS [R228.X4+0x10bc], R133 ;  /* 0x0010bc85e4007388 */ /* 0x0007e20000004800 */
[----:B------:R-:W-:Y:S02]  /*cbc0*/  FMUL.FTZ R116, R129, UR43 ;  /* 0x0000002b81747c20 */ /* 0x000fe40008410000 */
[C---:B-1----:R-:W-:Y:S01]  /*cbd0*/  FFMA.FTZ R114, R118.reuse, UR44, -R63 ;  /* 0x0000002c76727c23 */ /* 0x042fe2000801083f */
[----:B------:R1:W-:Y:S01]  /*cbe0*/  STS [R228.X4+0x10c8], R122 ;  /* 0x0010c87ae4007388 */ /* 0x0003e20000004800 */
[----:B------:R-:W-:-:S02]  /*cbf0*/  FMUL.FTZ R131, R118, UR43 ;  /* 0x0000002b76837c20 */ /* 0x000fc40008410000 */
[C---:B------:R-:W-:Y:S01]  /*cc00*/  FFMA.FTZ R129, R137.reuse, UR44, -R60 ;  /* 0x0000002c89817c23 */ /* 0x040fe2000801083c */
[----:B------:R-:W-:Y:S01]  /*cc10*/  STS [R228.X4+0x1084], R142 ;  /* 0x0010848ee4007388 */ /* 0x000fe20000004800 */
[----:B--2---:R-:W-:Y:S02]  /*cc20*/  FMUL.FTZ R111, R128, UR43 ;  /* 0x0000002b806f7c20 */ /* 0x004fe40008410000 */
[----:B------:R-:W-:Y:S01]  /*cc30*/  FMUL.FTZ R60, R137, UR43 ;  /* 0x0000002b893c7c20 */ /* 0x000fe20008410000 */
[----:B------:R-:W-:Y:S01]  /*cc40*/  STS [R228.X4+0x108c], R149 ;  /* 0x00108c95e4007388 */ /* 0x000fe20000004800 */
[----:B------:R-:W-:Y:S02]  /*cc50*/  FMUL.FTZ R63, R144, UR43 ;  /* 0x0000002b903f7c20 */ /* 0x000fe40008410000 */
[----:B------:R-:W-:Y:S01]  /*cc60*/  FFMA.FTZ R118, R136, UR44, R131 ;  /* 0x0000002c88767c23 */ /* 0x000fe20008010083 */
[----:B------:R-:W-:Y:S01]  /*cc70*/  STS [R228.X4+0x1094], R148 ;  /* 0x00109494e4007388 */ /* 0x000fe20000004800 */
[----:B------:R-:W-:-:S02]  /*cc80*/  FFMA.FTZ R111, R126, UR44, -R111 ;  /* 0x0000002c7e6f7c23 */ /* 0x000fc4000801086f */
[----:B0-----:R-:W-:Y:S01]  /*cc90*/  FMUL.FTZ R123, R126, UR43 ;  /* 0x0000002b7e7b7c20 */ /* 0x001fe20008410000 */
[----:B------:R-:W-:Y:S01]  /*cca0*/  STS [R228.X4+0x10a4], R140 ;  /* 0x0010a48ce4007388 */ /* 0x000fe20000004800 */
[----:B------:R-:W-:Y:S02]  /*ccb0*/  FFMA.FTZ R131, R115, UR44, R60 ;  /* 0x0000002c73837c23 */ /* 0x000fe4000801003c */
[----:B------:R-:W-:Y:S01]  /*ccc0*/  FFMA.FTZ R120, R106, UR44, -R63 ;  /* 0x0000002c6a787c23 */ /* 0x000fe2000801083f */
[----:B------:R0:W-:Y:S01]  /*ccd0*/  STS [R228.X4+0x10d0], R121 ;  /* 0x0010d079e4007388 */ /* 0x0001e20000004800 */
[----:B------:R-:W-:Y:S02]  /*cce0*/  FMUL.FTZ R71, R108, UR43 ;  /* 0x0000002b6c477c20 */ /* 0x000fe40008410000 */
[----:B------:R-:W-:Y:S01]  /*ccf0*/  FMUL.FTZ R70, R99, UR43 ;  /* 0x0000002b63467c20 */ /* 0x000fe20008410000 */
[----:B------:R-:W-:Y:S01]  /*cd00*/  STS [R228.X4+0x10d4], R130 ;  /* 0x0010d482e4007388 */ /* 0x000fe20000004800 */
[----:B------:R-:W-:-:S02]  /*cd10*/  FMUL.FTZ R101, R156, UR43 ;  /* 0x0000002b9c657c20 */ /* 0x000fc40008410000 */
[----:B----4-:R-:W-:Y:S01]  /*cd20*/  FMUL.FTZ R110, R139, UR43 ;  /* 0x0000002b8b6e7c20 */ /* 0x010fe20008410000 */
[----:B------:R2:W-:Y:S01]  /*cd30*/  STS [R228.X4+0x10dc], R134 ;  /* 0x0010dc86e4007388 */ /* 0x0005e20000004800 */
[----:B------:R-:W-:Y:S02]  /*cd40*/  FMUL.FTZ R60, R105, UR43 ;  /* 0x0000002b693c7c20 */ /* 0x000fe40008410000 */
[----:B------:R-:W-:Y:S01]  /*cd50*/  FMUL.FTZ R137, R106, UR43 ;  /* 0x0000002b6a897c20 */ /* 0x000fe20008410000 */
[----:B------:R4:W-:Y:S01]  /*cd60*/  STS [R228.X4+0x10e8], R158 ;  /* 0x0010e89ee4007388 */ /* 0x0009e20000004800 */
[----:B---3--:R-:W-:Y:S02]  /*cd70*/  FMUL.FTZ R133, R152, UR43 ;  /* 0x0000002b98857c20 */ /* 0x008fe40008410000 */
[----:B-1----:R-:W-:Y:S01]  /*cd80*/  FMUL.FTZ R122, R145, UR43 ;  /* 0x0000002b917a7c20 */ /* 0x002fe20008410000 */
[----:B------:R4:W-:Y:S01]  /*cd90*/  STS [R228.X4+0x10ec], R159 ;  /* 0x0010ec9fe4007388 */ /* 0x0009e20000004800 */
[----:B------:R-:W-:-:S02]  /*cda0*/  FMUL.FTZ R132, R157, UR43 ;  /* 0x0000002b9d847c20 */ /* 0x000fc40008410000 */
[----:B------:R-:W-:Y:S01]  /*cdb0*/  FMUL.FTZ R63, R170, UR43 ;  /* 0x0000002baa3f7c20 */ /* 0x000fe20008410000 */
[----:B------:R4:W-:Y:S01]  /*cdc0*/  STS [R228.X4+0x10f0], R172 ;  /* 0x0010f0ace4007388 */ /* 0x0009e20000004800 */
[----:B------:R-:W-:Y:S02]  /*cdd0*/  FMUL.FTZ R126, R61, UR43 ;  /* 0x0000002b3d7e7c20 */ /* 0x000fe40008410000 */
[----:B------:R-:W-:Y:S01]  /*cde0*/  FFMA.FTZ R71, R156, UR44, -R71 ;  /* 0x0000002c9c477c23 */ /* 0x000fe20008010847 */
[----:B------:R4:W-:Y:S01]  /*cdf0*/  STS [R228.X4+0x10f4], R173 ;  /* 0x0010f4ade4007388 */ /* 0x0009e20000004800 */
[----:B------:R-:W-:Y:S02]  /*ce00*/  FFMA.FTZ R70, R139, UR44, -R70 ;  /* 0x0000002c8b467c23 */ /* 0x000fe40008010846 */
[----:B------:R-:W-:Y:S02]  /*ce10*/  FFMA.FTZ R101, R108, UR44, R101 ;  /* 0x0000002c6c657c23 */ /* 0x000fe40008010065 */
[----:B------:R-:W-:-:S02]  /*ce20*/  FFMA.FTZ R110, R99, UR44, R110 ;  /* 0x0000002c636e7c23 */ /* 0x000fc4000801006e */
[----:B0-----:R-:W-:Y:S02]  /*ce30*/  FFMA.FTZ R121, R107, UR44, R62 ;  /* 0x0000002c6b797c23 */ /* 0x001fe4000801003e */
[----:B------:R-:W-:Y:S02]  /*ce40*/  FFMA.FTZ R123, R128, UR44, R123 ;  /* 0x0000002c807b7c23 */ /* 0x000fe4000801007b */
[----:B------:R-:W-:Y:S02]  /*ce50*/  FFMA.FTZ R116, R117, UR44, R116 ;  /* 0x0000002c75747c23 */ /* 0x000fe40008010074 */
[----:B------:R-:W-:Y:S02]  /*ce60*/  FFMA.FTZ R106, R157, UR44, -R60 ;  /* 0x0000002c9d6a7c23 */ /* 0x000fe4000801083c */
[----:B------:R-:W-:Y:S02]  /*ce70*/  FFMA.FTZ R133, R170, UR44, -R133 ;  /* 0x0000002caa857c23 */ /* 0x000fe40008010885 */
[----:B------:R-:W-:-:S02]  /*ce80*/  FFMA.FTZ R122, R61, UR44, -R122 ;  /* 0x0000002c3d7a7c23 */ /* 0x000fc4000801087a */
[----:B--2---:R-:W-:Y:S02]  /*ce90*/  FFMA.FTZ R134, R144, UR44, R137 ;  /* 0x0000002c90867c23 */ /* 0x004fe40008010089 */
[----:B------:R-:W-:Y:S02]  /*cea0*/  FFMA.FTZ R132, R105, UR44, R132 ;  /* 0x0000002c69847c23 */ /* 0x000fe40008010084 */
[----:B------:R-:W-:Y:S02]  /*ceb0*/  FFMA.FTZ R130, R152, UR44, R63 ;  /* 0x0000002c98827c23 */ /* 0x000fe4000801003f */
[----:B------:R-:W-:Y:S01]  /*cec0*/  FFMA.FTZ R126, R145, UR44, R126 ;  /* 0x0000002c917e7c23 */ /* 0x000fe2000801007e */
[----:B------:R-:W-:Y:S06]  /*ced0*/  BAR.SYNC.DEFER_BLOCKING 0x0 ;  /* 0x0000000000007b1d */ /* 0x000fec0000010000 */
[----:B------:R-:W-:Y:S05]  /*cee0*/  @!P0 BRA `(.L_x_4546) ;  /* 0x0000020000008947 */ /* 0x000fea0003800000 */
[----:B----4-:R-:W-:Y:S01]  /*cef0*/  LEA.HI.SX32 R62, R98, R98, 0x1b ;  /* 0x00000062623e7211 */ /* 0x010fe200078fdaff */
        /* <DEDUP_REMOVED lines=31> */
.L_x_4546:
[----:B----4-:R-:W-:Y:S05]  /*d0f0*/  BSYNC B0 ;  /* 0x0000000000007941 */ /* 0x010fea0003800000 */
.L_x_4545:
[----:B------:R-:W-:Y:S01]  /*d100*/  ULDC.64 UR34, c[0x0][0x2b8] ;  /* 0x0000ae0000227ab9 */ /* 0x000fe20000000a00 */
[C---:B------:R-:W-:Y:S01]  /*d110*/  FMUL.FTZ R61, R190.reuse, R67 ;  /* 0x00000043be3d7220 */ /* 0x040fe20000410000 */
[----:B------:R-:W-:Y:S01]  /*d120*/  USHF.R.U32.HI UR36, URZ, 0x1, UR35 ;  /* 0x000000013f247899 */ /* 0x000fe20008011623 */
[-C--:B------:R-:W-:Y:S01]  /*d130*/  FMUL.FTZ R190, R190, R211.reuse ;  /* 0x000000d3bebe7220 */ /* 0x080fe20000410000 */
[----:B------:R-:W-:Y:S01]  /*d140*/  USHF.R.U64 UR34, UR34, 0x1, UR35 ;  /* 0x0000000122227899 */ /* 0x000fe20008001223 */
[----:B0-----:R-:W-:Y:S01]  /*d150*/  FFMA.FTZ R62, R192, R211, -R61 ;  /* 0x000000d3c03e7223 */ /* 0x001fe2000001083d */
[----:B------:R-:W-:Y:S01]  /*d160*/  UIMAD UR39, UR36, UR12, URZ ;  /* 0x0000000c242772a4 */ /* 0x000fe2000f8e023f */
[----:B------:R-:W-:Y:S01]  /*d170*/  FFMA.FTZ R203, R212, R64, R203 ;  /* 0x00000040d4cb7223 */ /* 0x000fe200000100cb */
[----:B------:R-:W-:Y:S01]  /*d180*/  UIMAD.WIDE.U32 UR36, UR34, UR12, URZ ;  /* 0x0000000c222472a5 */ /* 0x000fe2000f8e003f */
[----:B------:R-:W-:Y:S01]  /*d190*/  FMUL.FTZ R62, R65, R62 ;  /* 0x0000003e413e7220 */ /* 0x000fe20000410000 */
[----:B------:R-:W-:Y:S01]  /*d1a0*/  UIMAD UR39, UR13, UR34, UR39 ;  /* 0x000000220d2772a4 */ /* 0x000fe2000f8e0227 */
[C---:B------:R-:W-:Y:S01]  /*d1b0*/  FMUL.FTZ R196, R49.reuse, R196 ;  /* 0x000000c431c47220 */ /* 0x040fe20000410000 */
[----:B------:R-:W-:Y:S01]  /*d1c0*/  ULDC UR42, c[0x0][0x174] ;  /* 0x00005d00002a7ab9 */ /* 0x000fe20000000800 */
[----:B------:R-:W-:Y:S01]  /*d1d0*/  FMUL.FTZ R64, R49, R64 ;  /* 0x0000004031407220 */ /* 0x000fe20000410000 */
[----:B------:R-:W-:Y:S01]  /*d1e0*/  ULDC.64 UR34, c[0x0][0x2c0] ;  /* 0x0000b00000227ab9 */ /* 0x000fe20000000a00 */
[----:B------:R-:W-:Y:S01]  /*d1f0*/  FADD.FTZ R141, R141, R62 ;  /* 0x0000003e8d8d7221 */ /* 0x000fe20000010000 */
[----:B------:R-:W-:Y:S01]  /*d200*/  UIADD3 UR37, UR37, UR39, URZ ;  /* 0x0000002725257290 */ /* 0x000fe2000fffe03f */
[----:B------:R-:W-:Y:S01]  /*d210*/  FFMA.FTZ R190, R192, R67, R190 ;  /* 0x00000043c0be7223 */ /* 0x000fe200000100be */
[----:B------:R-:W-:Y:S01]  /*d220*/  UIMAD UR39, UR15, UR34, URZ ;  /* 0x000000220f2772a4 */ /* 0x000fe2000f8e023f */
[C---:B------:R-:W-:Y:S01]  /*d230*/  FMUL.FTZ R62, R67.reuse, R196 ;  /* 0x000000c4433e7220 */ /* 0x040fe20000410000 */
[----:B------:R-:W-:Y:S01]  /*d240*/  UIMAD.WIDE.U32 UR36, UR14, UR34, UR36 ;  /* 0x000000220e2472a5 */ /* 0x000fe2000f8e0024 */
[-C--:B------:R-:W-:Y:S01]  /*d250*/  FMUL.FTZ R67, R67, R64.reuse ;  /* 0x0000004043437220 */ /* 0x080fe20000410000 */
[----:B------:R-:W-:Y:S01]  /*d260*/  UIMAD UR39, UR14, UR35, UR39 ;  /* 0x000000230e2772a4 */ /* 0x000fe2000f8e0227 */
[----:B------:R-:W-:Y:S01]  /*d270*/  FADD.FTZ R17, R64, R17 ;  /* 0x0000001140117221 */ /* 0x000fe20000010000 */
[----:B------:R-:W-:Y:S01]  /*d280*/  BSSY B0, `(.L_x_4547) ;  /* 0x0000025000007945 */ /* 0x000fe20003800000 */
[----:B------:R-:W-:Y:S01]  /*d290*/  ULDC.64 UR34, c[0x0][0x320] ;  /* 0x0000c80000227ab9 */ /* 0x000fe20000000a00 */
[----:B------:R-:W-:Y:S01]  /*d2a0*/  FFMA.FTZ R137, R195, R64, R62 ;  /* 0x00000040c3897223 */ /* 0x000fe2000001003e */
[----:B------:R-:W-:Y:S01]  /*d2b0*/  UIADD3 UR39, UR39, UR37, URZ ;  /* 0x0000002527277290 */ /* 0x000fe2000fffe03f */
[----:B------:R-:W-:Y:S01]  /*d2c0*/  FMUL.FTZ R190, R65, R190 ;  /* 0x000000be41be7220 */ /* 0x000fe20000410000 */
[----:B------:R-:W-:Y:S01]  /*d2d0*/  ULEA UR37, UP0, UR36, UR34, 0x3 ;  /* 0x0000002224257291 */ /* 0x000fe2000f80183f */
[----:B------:R-:W-:Y:S01]  /*d2e0*/  FFMA.FTZ R67, R195, R196, -R67 ;  /* 0x000000c4c3437223 */ /* 0x000fe20000010843 */
[----:B------:R-:W-:Y:S01]  /*d2f0*/  UIADD3 UR34, UR6, -UR42, URZ ;  /* 0x8000002a06227290 */ /* 0x000fe2000fffe03f */
[----:B------:R-:W-:Y:S01]  /*d300*/  FADD.FTZ R64, R113, R162 ;  /* 0x000000a271407221 */ /* 0x000fe20000010000 */
[----:B------:R-:W-:Y:S01]  /*d310*/  ULEA.HI.X UR35, UR36, UR35, UR39, 0x3, UP0 ;  /* 0x0000002324237291 */ /* 0x000fe200080f1c27 */
[C---:B------:R-:W-:Y:S01]  /*d320*/  IADD3 R65, R98.reuse, 0x80, RZ ;  /* 0x0000008062417810 */ /* 0x040fe20007ffe0ff */
[----:B------:R-:W-:Y:S01]  /*d330*/  UIMAD UR34, UR34, -0x800, URZ ;  /* 0xfffff800222278a4 */ /* 0x000fe2000f8e023f */
[----:B------:R-:W-:Y:S01]  /*d340*/  LEA R60, P0, R98, UR37, 0x2 ;  /* 0x00000025623c7c11 */ /* 0x000fe2000f8010ff */
[----:B------:R-:W-:Y:S01]  /*d350*/  USHF.L.U32 UR36, UR8, 0x2, URZ ;  /* 0x0000000208247899 */ /* 0x000fe2000800063f */
[----:B------:R-:W-:Y:S01]  /*d360*/  FADD.FTZ R64, R64, R67 ;  /* 0x0000004340407221 */ /* 0x000fe20000010000 */
[----:B------:R-:W-:Y:S01]  /*d370*/  USHF.L.U64.HI UR37, UR8, 0x2, UR9 ;  /* 0x0000000208257899 */ /* 0x000fe20008010209 */
[----:B------:R-:W-:Y:S01]  /*d380*/  LEA.HI.X R61, R98, UR35, RZ, 0x2, P0 ;  /* 0x00000023623d7c11 */ /* 0x000fe200080f14ff */
[----:B------:R-:W-:Y:S01]  /*d390*/  FADD.FTZ R191, R191, -R190 ;  /* 0x800000bebfbf7221 */ /* 0x000fe20000010000 */
        /* <DEDUP_REMOVED lines=8> */
[----:B------:R-:W-:Y:S01]  /*d420*/  ISETP.GE.AND P2, PT, R135, 0xc1, PT ;  /* 0x000000c18700780c */ /* 0x000fe20003f46270 */
[----:B------:R-:W-:Y:S01]  /*d430*/  FADD.FTZ R230, R230, R137 ;  /* 0x00000089e6e67221 */ /* 0x000fe20000010000 */
[C---:B------:R-:W-:Y:S01]  /*d440*/  IADD3 R67, R98.reuse, 0xc0, RZ ;  /* 0x000000c062437810 */ /* 0x040fe20007ffe0ff */
[----:B------:R-:W-:Y:S01]  /*d450*/  IMAD.WIDE.U32 R60, R63, c[0x0][0x2d0], R60 ;  /* 0x0000b4003f3c7a25 */ /* 0x000fe200078e003c */
[----:B------:R-:W-:-:S02]  /*d460*/  IADD3 R63, R98, 0x40, RZ ;  /* 0x00000040623f7810 */ /* 0x000fc40007ffe0ff */
[-C--:B------:R-:W-:Y:S02]  /*d470*/  LEA.HI.SX32 R65, R65, R98.reuse, 0x1b ;  /* 0x0000006241417211 */ /* 0x080fe400078fdaff */
[----:B------:R-:W-:Y:S02]  /*d480*/  LEA.HI.SX32 R63, R63, R98, 0x1b ;  /* 0x000000623f3f7211 */ /* 0x000fe400078fdaff */
[----:B------:R-:W-:-:S04]  /*d490*/  IADD3 R61, R61, UR34, RZ ;  /* 0x000000223d3d7c10 */ /* 0x000fc8000fffe0ff */
[----:B------:R-:W0:Y:S01]  /*d4a0*/  LDS R63, [R63.X4+0x1180] ;  /* 0x001180003f3f7984 */ /* 0x000e220000004800 */
[----:B------:R-:W-:Y:S05]  /*d4b0*/  @!P0 BRA `(.L_x_4548) ;  /* 0x0000001000008947 */ /* 0x000fea0003800000 */
[----:B0-----:R0:W-:Y:S02]  /*d4c0*/  RED.E.ADD.F32.FTZ.RN.STRONG.GPU [R60.64+-0x1f00], R63 ;  /* 0xffe1003f3c00798e */ /* 0x0011e4000c10e7a0 */
.L_x_4548:
[----:B------:R-:W-:Y:S05]  /*d4d0*/  BSYNC B0 ;  /* 0x0000000000007941 */ /* 0x000fea0003800000 */
.L_x_4547:
[----:B------:R-:W1:Y:S01]  /*d4e0*/  LDS R65, [R65.X4+0x1280] ;  /* 0x0012800041417984 */ /* 0x000e620000004800 */
[----:B------:R-:W-:Y:S01]  /*d4f0*/  BSSY B0, `(.L_x_4549) ;  /* 0x0000004000007945 */ /* 0x000fe20003800000 */
[----:B------:R-:W-:Y:S01]  /*d500*/  LEA.HI.SX32 R67, R67, R98, 0x1b ;  /* 0x0000006243437211 */ /* 0x000fe200078fdaff */
[----:B------:R-:W-:Y:S05]  /*d510*/  @!P1 BRA `(.L_x_4550) ;  /* 0x0000001000009947 */ /* 0x000fea0003800000 */
[----:B-1----:R1:W-:Y:S02]  /*d520*/  RED.E.ADD.F32.FTZ.RN.STRONG.GPU [R60.64+-0x1e00], R65 ;  /* 0xffe200413c00798e */ /* 0x0023e4000c10e7a0 */
.L_x_4550:
[----:B------:R-:W-:Y:S05]  /*d530*/  BSYNC B0 ;  /* 0x0000000000007941 */ /* 0x000fea0003800000 */
.L_x_4549:
[----:B------:R-:W2:Y:S01]  /*d540*/  LDS R67, [R67.X4+0x1380] ;  /* 0x0013800043437984 */ /* 0x000ea20000004800 */
[----:B------:R-:W-:Y:S01]  /*d550*/  BSSY B0, `(.L_x_4551) ;  /* 0x0000005000007945 */ /* 0x000fe20003800000 */
[C---:B0-----:R-:W-:Y:S02]  /*d560*/  IADD3 R63, R98.reuse, 0x100, RZ ;  /* 0x00000100623f7810 */ /* 0x041fe40007ffe0ff */
[----:B-1----:R-:W-:Y:S01]  /*d570*/  IADD3 R65, R98, 0x140, RZ ;  /* 0x0000014062417810 */ /* 0x002fe20007ffe0ff */
[----:B------:R-:W-:Y:S05]  /*d580*/  @!P2 BRA `(.L_x_4552) ;  /* 0x000000100000a947 */ /* 0x000fea0003800000 */
[----:B--2---:R0:W-:Y:S02]  /*d590*/  RED.E.ADD.F32.FTZ.RN.STRONG.GPU [R60.64+-0x1d00], R67 ;  /* 0xffe300433c00798e */ /* 0x0041e4000c10e7a0 */
.L_x_4552:
[----:B------:R-:W-:Y:S05]  /*d5a0*/  BSYNC B0 ;  /* 0x0000000000007941 */ /* 0x000fea0003800000 */
.L_x_4551:
[----:B------:R-:W-:Y:S01]  /*d5b0*/  LEA.HI.SX32 R63, R63, R98, 0x1b ;  /* 0x000000623f3f7211 */ /* 0x000fe200078fdaff */
[----:B------:R-:W-:Y:S01]  /*d5c0*/  BSSY B0, `(.L_x_4553) ;  /* 0x000000d000007945 */ /* 0x000fe20003800000 */
[----:B------:R-:W-:-:S02]  /*d5d0*/  ISETP.GE.AND P6, PT, R135, 0x101, PT ;  /* 0x000001018700780c */ /* 0x000fc40003fc6270 */
[----:B0-2---:R-:W-:Y:S02]  /*d5e0*/  IADD3 R67, R98, 0x180, RZ ;  /* 0x0000018062437810 */ /* 0x005fe40007ffe0ff */
        /* <DEDUP_REMOVED lines=10> */
.L_x_4554:
[----:B------:R-:W-:Y:S05]  /*d690*/  BSYNC B0 ;  /* 0x0000000000007941 */ /* 0x000fea0003800000 */
.L_x_4553:
[----:B------:R-:W1:Y:S01]  /*d6a0*/  LDS R65, [R65.X4+0x1580] ;  /* 0x0015800041417984 */ /* 0x000e620000004800 */
[----:B------:R-:W-:Y:S01]  /*d6b0*/  BSSY B0, `(.L_x_4555) ;  /* 0x0000005000007945 */ /* 0x000fe20003800000 */
[----:B0-----:R-:W-:Y:S02]  /*d6c0*/  IADD3 R63, R98, 0x1c0, RZ ;  /* 0x000001c0623f7810 */ /* 0x001fe40007ffe0ff */
[----:B------:R-:W-:Y:S01]  /*d6d0*/  LEA.HI.SX32 R67, R67, R98, 0x1b ;  /* 0x0000006243437211 */ /* 0x000fe200078fdaff */
[----:B------:R-:W-:Y:S05]  /*d6e0*/  @!P0 BRA `(.L_x_4556) ;  /* 0x0000001000008947 */ /* 0x000fea0003800000 */
[----:B-1----:R0:W-:Y:S02]  /*d6f0*/  RED.E.ADD.F32.FTZ.RN.STRONG.GPU [R60.64+-0x1b00], R65 ;  /* 0xffe500413c00798e */ /* 0x0021e4000c10e7a0 */
.L_x_4556:
[----:B------:R-:W-:Y:S05]  /*d700*/  BSYNC B0 ;  /* 0x0000000000007941 */ /* 0x000fea0003800000 */
.L_x_4555:
[----:B------:R-:W2:Y:S01]  /*d710*/  LDS R67, [R67.X4+0x1680] ;  /* 0x0016800043437984 */ /* 0x000ea20000004800 */
[----:B------:R-:W-:Y:S01]  /*d720*/  BSSY B0, `(.L_x_4557) ;  /* 0x0000005000007945 */ /* 0x000fe20003800000 */
[----:B------:R-:W-:-:S02]  /*d730*/  IADD3 R113, R98, 0x200, RZ ;  /* 0x0000020062717810 */ /* 0x000fc40007ffe0ff */
[----:B------:R-:W-:Y:S01]  /*d740*/  LEA.HI.SX32 R63, R63, R98, 0x1b ;  /* 0x000000623f3f7211 */ /* 0x000fe200078fdaff */
[----:B------:R-:W-:Y:S05]  /*d750*/  @!P1 BRA `(.L_x_4558) ;  /* 0x0000001000009947 */ /* 0x000fea0003800000 */
[----:B--2---:R2:W-:Y:S02]  /*d760*/  RED.E.ADD.F32.FTZ.RN.STRONG.GPU [R60.64+-0x1a00], R67 ;  /* 0xffe600433c00798e */ /* 0x0045e4000c10e7a0 */
.L_x_4558:
[----:B------:R-:W-:Y:S05]  /*d770*/  BSYNC B0 ;  /* 0x0000000000007941 */ /* 0x000fea0003800000 */
.L_x_4557:
[----:B------:R-:W3:Y:S01]  /*d780*/  LDS R63, [R63.X4+0x1780] ;  /* 0x001780003f3f7984 */ /* 0x000ee20000004800 */
[----:B------:R-:W-:Y:S01]  /*d790*/  BSSY B0, `(.L_x_4559) ;  /* 0x0000005000007945 */ /* 0x000fe20003800000 */
[----:B01----:R-:W-:Y:S02]  /*d7a0*/  IADD3 R65, R98, 0x240, RZ ;  /* 0x0000024062417810 */ /* 0x003fe40007ffe0ff */
[----:B------:R-:W-:Y:S01]  /*d7b0*/  LEA.HI.SX32 R62, R113, R98, 0x1b ;  /* 0x00000062713e7211 */ /* 0x000fe200078fdaff */
[----:B------:R-:W-:Y:S05]  /*d7c0*/  @!P2 BRA `(.L_x_4560) ;  /* 0x000000100000a947 */ /* 0x000fea0003800000 */
[----:B---3--:R0:W-:Y:S02]  /*d7d0*/  RED.E.ADD.F32.FTZ.RN.STRONG.GPU [R60.64+-0x1900], R63 ;  /* 0xffe7003f3c00798e */ /* 0x0081e4000c10e7a0 */
.L_x_4560:
[----:B------:R-:W-:Y:S05]  /*d7e0*/  BSYNC B0 ;  /* 0x0000000000007941 */ /* 0x000fea0003800000 */
.L_x_4559:
[----:B0--3--:R0:W1:Y:S01]  /*d7f0*/  LDS R63, [R62.X4+0x1880] ;  /* 0x001880003e3f7984 */ /* 0x0090620000004800 */
[----:B------:R-:W-:Y:S01]  /*d800*/  BSSY B0, `(.L_x_4561) ;  /* 0x0000005000007945 */ /* 0x000fe20003800000 */
[----:B--2---:R-:W-:Y:S02]  /*d810*/  IADD3 R67, R98, 0x280, RZ ;  /* 0x0000028062437810 */ /* 0x004fe40007ffe0ff */
[----:B------:R-:W-:Y:S01]  /*d820*/  LEA.HI.SX32 R65, R65, R98, 0x1b ;  /* 0x0000006241417211 */ /* 0x000fe200078fdaff */
[----:B------:R-:W-:Y:S05]  /*d830*/  @!P3 BRA `(.L_x_4562) ;  /* 0x000000100000b947 */ /* 0x000fea0003800000 */
[----:B-1----:R1:W-:Y:S02]  /*d840*/  RED.E.ADD.F32.FTZ.RN.STRONG.GPU [R60.64+-0x1800], R63 ;  /* 0xffe8003f3c00798e */ /* 0x0023e4000c10e7a0 */
.L_x_4562:
[----:B------:R-:W-:Y:S05]  /*d850*/  BSYNC B0 ;  /* 0x0000000000007941 */ /* 0x000fea0003800000 */
.L_x_4561:
[----:B------:R-:W2:Y:S01]  /*d860*/  LDS R65, [R65.X4+0x1980] ;  /* 0x0019800041417984 */ /* 0x000ea20000004800 */
[----:B------:R-:W-:Y:S01]  /*d870*/  BSSY B0, `(.L_x_4563) ;  /* 0x0000004000007945 */ /* 0x000fe20003800000 */
[----:B------:R-:W-:Y:S01]  /*d880*/  LEA.HI.SX32 R67, R67, R98, 0x1b ;  /* 0x0000006243437211 */ /* 0x000fe200078fdaff */
[----:B------:R-:W-:Y:S05]  /*d890*/  @!P4 BRA `(.L_x_4564) ;  /* 0x000000100000c947 */ /* 0x000fea0003800000 */
[----:B--2---:R2:W-:Y:S02]  /*d8a0*/  RED.E.ADD.F32.FTZ.RN.STRONG.GPU [R60.64+-0x1700], R65 ;  /* 0xffe900413c00798e */ /* 0x0045e4000c10e7a0 */
.L_x_4564:
[----:B------:R-:W-:Y:S05]  /*d8b0*/  BSYNC B0 ;  /* 0x0000000000007941 */ /* 0x000fea0003800000 */
.L_x_4563:
[----:B------:R-:W3:Y:S01]  /*d8c0*/  LDS R67, [R67.X4+0x1a80] ;  /* 0x001a800043437984 */ /* 0x000ee20000004800 */
[----:B------:R-:W-:Y:S01]  /*d8d0*/  BSSY B0, `(.L_x_4565) ;  /* 0x0000005000007945 */ /* 0x000fe20003800000 */
[----:B-1----:R-:W-:-:S02]  /*d8e0*/  IADD3 R63, R98, 0x2c0, RZ ;  /* 0x000002c0623f7810 */ /* 0x002fc40007ffe0ff */
[----:B--2---:R-:W-:Y:S01]  /*d8f0*/  IADD3 R65, R98, 0x300, RZ ;  /* 0x0000030062417810 */ /* 0x004fe20007ffe0ff */
[----:B------:R-:W-:Y:S05]  /*d900*/  @!P5 BRA `(.L_x_4566) ;  /* 0x000000100000d947 */ /* 0x000fea0003800000 */
[----:B---3--:R1:W-:Y:S02]  /*d910*/  RED.E.ADD.F32.FTZ.RN.STRONG.GPU [R60.64+-0x1600], R67 ;  /* 0xffea00433c00798e */ /* 0x0083e4000c10e7a0 */
.L_x_4566:
[----:B------:R-:W-:Y:S05]  /*d920*/  BSYNC B0 ;  /* 0x0000000000007941 */ /* 0x000fea0003800000 */
.L_x_4565:
        /* <DEDUP_REMOVED lines=14> */
.L_x_4568:
[----:B------:R-:W-:Y:S05]  /*da10*/  BSYNC B0 ;  /* 0x0000000000007941 */ /* 0x000fea0003800000 */
.L_x_4567:
[----:B------:R-:W2:Y:S01]  /*da20*/  LDS R65, [R65.X4+0x1c80] ;  /* 0x001c800041417984 */ /* 0x000ea20000004800 */
[----:B------:R-:W-:Y:S01]  /*da30*/  BSSY B0, `(.L_x_4569) ;  /* 0x0000005000007945 */ /* 0x000fe20003800000 */
[----:B-1----:R-:W-:-:S02]  /*da40*/  IADD3 R63, R98, 0x380, RZ ;  /* 0x00000380623f7810 */ /* 0x002fc40007ffe0ff */
[----:B------:R-:W-:Y:S01]  /*da50*/  LEA.HI.SX32 R67, R67, R98, 0x1b ;  /* 0x0000006243437211 */ /* 0x000fe200078fdaff */
[----:B------:R-:W-:Y:S05]  /*da60*/  @!P0 BRA `(.L_x_4570) ;  /* 0x0000001000008947 */ /* 0x000fea0003800000 */
[----:B--2---:R1:W-:Y:S02]  /*da70*/  RED.E.ADD.F32.FTZ.RN.STRONG.GPU [R60.64+-0x1400], R65 ;  /* 0xffec00413c00798e */ /* 0x0043e4000c10e7a0 */
.L_x_4570:
[----:B------:R-:W-:Y:S05]  /*da80*/  BSYNC B0 ;  /* 0x0000000000007941 */ /* 0x000fea0003800000 */
.L_x_4569:
[----:B------:R-:W3:Y:S01]  /*da90*/  LDS R67, [R67.X4+0x1d80] ;  /* 0x001d800043437984 */ /* 0x000ee20000004800 */
[----:B------:R-:W-:Y:S01]  /*daa0*/  BSSY B0, `(.L_x_4571) ;  /* 0x0000005000007945 */ /* 0x000fe20003800000 */
[----:B-12---:R-:W-:Y:S02]  /*dab0*/  IADD3 R65, R98, 0x3c0, RZ ;  /* 0x000003c062417810 */ /* 0x006fe40007ffe0ff */
[----:B------:R-:W-:Y:S01]  /*dac0*/  LEA.HI.SX32 R63, R63, R98, 0x1b ;  /* 0x000000623f3f7211 */ /* 0x000fe200078fdaff */
[----:B------:R-:W-:Y:S05]  /*dad0*/  @!P1 BRA `(.L_x_4572) ;  /* 0x0000001000009947 */ /* 0x000fea0003800000 */
[----:B---3--:R1:W-:Y:S02]  /*dae0*/  RED.E.ADD.F32.FTZ.RN.STRONG.GPU [R60.64+-0x1300], R67 ;  /* 0xffed00433c00798e */ /* 0x0083e4000c10e7a0 */
.L_x_4572:
[----:B------:R-:W-:Y:S05]  /*daf0*/  BSYNC B0 ;  /* 0x0000000000007941 */ /* 0x000fea0003800000 */
.L_x_4571:
[----:B------:R-:W2:Y:S01]  /*db00*/  LDS R63, [R63.X4+0x1e80] ;  /* 0x001e80003f3f7984 */ /* 0x000ea20000004800 */
[----:B------:R-:W-:Y:S01]  /*db10*/  BSSY B0, `(.L_x_4573) ;  /* 0x0000005000007945 */ /* 0x000fe20003800000 */
[----:B-1-3--:R-:W-:Y:S02]  /*db20*/  IADD3 R67, R98, 0x400, RZ ;  /* 0x0000040062437810 */ /* 0x00afe40007ffe0ff */
[----:B------:R-:W-:Y:S01]  /*db30*/  LEA.HI.SX32 R65, R65, R98, 0x1b ;  /* 0x0000006241417211 */ /* 0x000fe200078fdaff */
[----:B------:R-:W-:Y:S05]  /*db40*/  @!P2 BRA `(.L_x_4574) ;  /* 0x000000100000a947 */ /* 0x000fea0003800000 */
[----:B--2---:R1:W-:Y:S02]  /*db50*/  RED.E.ADD.F32.FTZ.RN.STRONG.GPU [R60.64+-0x1200], R63 ;  /* 0xffee003f3c00798e */ /* 0x0043e4000c10e7a0 */
.L_x_4574:
[----:B------:R-:W-:Y:S05]  /*db60*/  BSYNC B0 ;  /* 0x0000000000007941 */ /* 0x000fea0003800000 */
.L_x_4573:
[----:B------:R-:W3:Y:S01]  /*db70*/  LDS R65, [R65.X4+0x1f80] ;  /* 0x001f800041417984 */ /* 0x000ee20000004800 */
[----:B------:R-:W-:Y:S01]  /*db80*/  BSSY B0, `(.L_x_4575) ;  /* 0x0000005000007945 */ /* 0x000fe20003800000 */
[----:B-12---:R-:W-:-:S02]  /*db90*/  IADD3 R63, R98, 0x440, RZ ;  /* 0x00000440623f7810 */ /* 0x006fc40007ffe0ff */
[----:B------:R-:W-:Y:S01]  /*dba0*/  LEA.HI.SX32 R67, R67, R98, 0x1b ;  /* 0x0000006243437211 */ /* 0x000fe200078fdaff */
[----:B------:R-:W-:Y:S05]  /*dbb0*/  @!P3 BRA `(.L_x_4576) ;  /* 0x000000100000b947 */ /* 0x000fea0003800000 */
[----:B---3--:R1:W-:Y:S02]  /*dbc0*/  RED.E.ADD.F32.FTZ.RN.STRONG.GPU [R60.64+-0x1100], R65 ;  /* 0xffef00413c00798e */ /* 0x0083e4000c10e7a0 */
.L_x_4576:
[----:B------:R-:W-:Y:S05]  /*dbd0*/  BSYNC B0 ;  /* 0x0000000000007941 */ /* 0x000fea0003800000 */
.L_x_4575:
[----:B------:R-:W2:Y:S01]  /*dbe0*/  LDS R67, [R67.X4+0x2080] ;  /* 0x0020800043437984 */ /* 0x000ea20000004800 */
[----:B------:R-:W-:Y:S01]  /*dbf0*/  BSSY B0, `(.L_x_4577) ;  /* 0x0000004000007945 */ /* 0x000fe20003800000 */
[----:B------:R-:W-:Y:S01]  /*dc00*/  LEA.HI.SX32 R63, R63, R98, 0x1b ;  /* 0x000000623f3f7211 */ /* 0x000fe200078fdaff */
[----:B------:R-:W-:Y:S05]  /*dc10*/  @!P4 BRA `(.L_x_4578) ;  /* 0x000000100000c947 */ /* 0x000fea0003800000 */
[----:B--2---:R2:W-:Y:S02]  /*dc20*/  RED.E.ADD.F32.FTZ.RN.STRONG.GPU [R60.64+-0x1000], R67 ;  /* 0xfff000433c00798e */ /* 0x0045e4000c10e7a0 */
.L_x_4578:
[----:B------:R-:W-:Y:S05]  /*dc30*/  BSYNC B0 ;  /* 0x0000000000007941 */ /* 0x000fea0003800000 */
.L_x_4577:
[----:B------:R-:W4:Y:S01]  /*dc40*/  LDS R63, [R63.X4+0x2180] ;  /* 0x002180003f3f7984 */ /* 0x000f220000004800 */
[----:B------:R-:W-:Y:S01]  /*dc50*/  BSSY B0, `(.L_x_4579) ;  /* 0x0000005000007945 */ /* 0x000fe20003800000 */
[C---:B-1-3--:R-:W-:Y:S02]  /*dc60*/  IADD3 R65, R98.reuse, 0x480, RZ ;  /* 0x0000048062417810 */ /* 0x04afe40007ffe0ff */
[----:B--2---:R-:W-:Y:S01]  /*dc70*/  IADD3 R67, R98, 0x4c0, RZ ;  /* 0x000004c062437810 */ /* 0x004fe20007ffe0ff */
[----:B------:R-:W-:Y:S05]  /*dc80*/  @!P5 BRA `(.L_x_4580) ;  /* 0x000000100000d947 */ /* 0x000fea0003800000 */
[----:B----4-:R1:W-:Y:S02]  /*dc90*/  RED.E.ADD.F32.FTZ.RN.STRONG.GPU [R60.64+-0xf00], R63 ;  /* 0xfff1003f3c00798e */ /* 0x0103e4000c10e7a0 */
.L_x_4580:
[----:B------:R-:W-:Y:S05]  /*dca0*/  BSYNC B0 ;  /* 0x0000000000007941 */ /* 0x000fea0003800000 */
.L_x_4579:
        /* <DEDUP_REMOVED lines=14> */
.L_x_4582:
[----:B------:R-:W-:Y:S05]  /*dd90*/  BSYNC B0 ;  /* 0x0000000000007941 */ /* 0x000fea0003800000 */
.L_x_4581:
[----:B------:R-:W2:Y:S01]  /*dda0*/  LDS R67, [R67.X4+0x2380] ;  /* 0x0023800043437984 */ /* 0x000ea20000004800 */
[----:B------:R-:W-:Y:S01]  /*ddb0*/  BSSY B0, `(.L_x_4583) ;  /* 0x0000005000007945 */ /* 0x000fe20003800000 */
[----:B-1----:R-:W-:Y:S02]  /*ddc0*/  IADD3 R65, R98, 0x540, RZ ;  /* 0x0000054062417810 */ /* 0x002fe40007ffe0ff */
[----:B------:R-:W-:Y:S01]  /*ddd0*/  LEA.HI.SX32 R63, R63, R98, 0x1b ;  /* 0x000000623f3f7211 */ /* 0x000fe200078fdaff */
[----:B------:R-:W-:Y:S05]  /*dde0*/  @!P0 BRA `(.L_x_4584) ;  /* 0x0000001000008947 */ /* 0x000fea0003800000 */
[----:B--2---:R1:W-:Y:S02]  /*ddf0*/  RED.E.ADD.F32.FTZ.RN.STRONG.GPU [R60.64+-0xd00], R67 ;  /* 0xfff300433c00798e */ /* 0x0043e4000c10e7a0 */
.L_x_4584:
[----:B------:R-:W-:Y:S05]  /*de00*/  BSYNC B0 ;  /* 0x0000000000007941 */ /* 0x000fea0003800000 */
.L_x_4583:
[----:B------:R-:W3:Y:S01]  /*de10*/  LDS R63, [R63.X4+0x2480] ;  /* 0x002480003f3f7984 */ /* 0x000ee20000004800 */
[----:B------:R-:W-:Y:S01]  /*de20*/  BSSY B0, `(.L_x_4585) ;  /* 0x0000005000007945 */ /* 0x000fe20003800000 */
[----:B-12---:R-:W-:-:S02]  /*de30*/  IADD3 R67, R98, 0x580, RZ ;  /* 0x0000058062437810 */ /* 0x006fc40007ffe0ff */
[----:B------:R-:W-:Y:S01]  /*de40*/  LEA.HI.SX32 R65, R65, R98, 0x1b ;  /* 0x0000006241417211 */ /* 0x000fe200078fdaff */
[----:B------:R-:W-:Y:S05]  /*de50*/  @!P1 BRA `(.L_x_4586) ;  /* 0x0000001000009947 */ /* 0x000fea0003800000 */
[----:B---3--:R1:W-:Y:S02]  /*de60*/  RED.E.ADD.F32.FTZ.RN.STRONG.GPU [R60.64+-0xc00], R63 ;  /* 0xfff4003f3c00798e */ /* 0x0083e4000c10e7a0 */
.L_x_4586:
[----:B------:R-:W-:Y:S05]  /*de70*/  BSYNC B0 ;  /* 0x0000000000007941 */ /* 0x000fea0003800000 */
.L_x_4585:
[----:B------:R-:W2:Y:S01]  /*de80*/  LDS R65, [R65.X4+0x2580] ;  /* 0x0025800041417984 */ /* 0x000ea20000004800 */
[----:B------:R-:W-:Y:S01]  /*de90*/  BSSY B0, `(.L_x_4587) ;  /* 0x0000005000007945 */ /* 0x000fe20003800000 */
[----:B-1-3--:R-:W-:Y:S02]  /*dea0*/  IADD3 R63, R98, 0x5c0, RZ ;  /* 0x000005c0623f7810 */ /* 0x00afe40007ffe0ff */
[----:B------:R-:W-:Y:S01]  /*deb0*/  LEA.HI.SX32 R67, R67, R98, 0x1b ;  /* 0x0000006243437211 */ /* 0x000fe200078fdaff */
[----:B------:R-:W-:Y:S05]  /*dec0*/  @!P2 BRA `(.L_x_4588) ;  /* 0x000000100000a947 */ /* 0x000fea0003800000 */
[----:B--2---:R1:W-:Y:S02]  /*ded0*/  RED.E.ADD.F32.FTZ.RN.STRONG.GPU [R60.64+-0xb00], R65 ;  /* 0xfff500413c00798e */ /* 0x0043e4000c10e7a0 */
.L_x_4588:
[----:B------:R-:W-:Y:S05]  /*dee0*/  BSYNC B0 ;  /* 0x0000000000007941 */ /* 0x000fea0003800000 */
.L_x_4587:
[----:B------:R-:W3:Y:S01]  /*def0*/  LDS R67, [R67.X4+0x2680] ;  /* 0x0026800043437984 */ /* 0x000ee20000004800 */
[----:B------:R-:W-:Y:S01]  /*df00*/  BSSY B0, `(.L_x_4589) ;  /* 0x0000005000007945 */ /* 0x000fe20003800000 */
[----:B-12---:R-:W-:Y:S02]  /*df10*/  IADD3 R65, R98, 0x600, RZ ;  /* 0x0000060062417810 */ /* 0x006fe40007ffe0ff */
[----:B------:R-:W-:Y:S01]  /*df20*/  LEA.HI.SX32 R63, R63, R98, 0x1b ;  /* 0x000000623f3f7211 */ /* 0x000fe200078fdaff */
[----:B------:R-:W-:Y:S05]  /*df30*/  @!P3 BRA `(.L_x_4590) ;  /* 0x000000100000b947 */ /* 0x000fea0003800000 */
[----:B---3--:R1:W-:Y:S02]  /*df40*/  RED.E.ADD.F32.FTZ.RN.STRONG.GPU [R60.64+-0xa00], R67 ;  /* 0xfff600433c00798e */ /* 0x0083e4000c10e7a0 */
.L_x_4590:
[----:B------:R-:W-:Y:S05]  /*df50*/  BSYNC B0 ;  /* 0x0000000000007941 */ /* 0x000fea0003800000 */
.L_x_4589:
[----:B------:R-:W2:Y:S01]  /*df60*/  LDS R63, [R63.X4+0x2780] ;  /* 0x002780003f3f7984 */ /* 0x000ea20000004800 */
[----:B------:R-:W-:Y:S01]  /*df70*/  BSSY B0, `(.L_x_4591) ;  /* 0x0000004000007945 */ /* 0x000fe20003800000 */
[----:B------:R-:W-:Y:S01]  /*df80*/  LEA.HI.SX32 R65, R65, R98, 0x1b ;  /* 0x0000006241417211 */ /* 0x000fe200078fdaff */
[----:B------:R-:W-:Y:S05]  /*df90*/  @!P4 BRA `(.L_x_4592) ;  /* 0x000000100000c947 */ /* 0x000fea0003800000 */
[----:B--2---:R2:W-:Y:S02]  /*dfa0*/  RED.E.ADD.F32.FTZ.RN.STRONG.GPU [R60.64+-0x900], R63 ;  /* 0xfff7003f3c00798e */ /* 0x0045e4000c10e7a0 */
.L_x_4592:
[----:B------:R-:W-:Y:S05]  /*dfb0*/  BSYNC B0 ;  /* 0x0000000000007941 */ /* 0x000fea0003800000 */
.L_x_4591:
[----:B------:R-:W4:Y:S01]  /*dfc0*/  LDS R65, [R65.X4+0x2880] ;  /* 0x0028800041417984 */ /* 0x000f220000004800 */
[----:B------:R-:W-:Y:S01]  /*dfd0*/  BSSY B0, `(.L_x_4593) ;  /* 0x0000005000007945 */ /* 0x000fe20003800000 */
[----:B--2---:R-:W-:-:S02]  /*dfe0*/  IADD3 R63, R98, 0x640, RZ ;  /* 0x00000640623f7810 */ /* 0x004fc40007ffe0ff */
[----:B-1-3--:R-:W-:Y:S01]  /*dff0*/  IADD3 R67, R98, 0x680, RZ ;  /* 0x0000068062437810 */ /* 0x00afe20007ffe0ff */
[----:B------:R-:W-:Y:S05]  /*e000*/  @!P5 BRA `(.L_x_4594) ;  /* 0x000000100000d947 */ /* 0x000fea0003800000 */
[----:B----4-:R1:W-:Y:S02]  /*e010*/  RED.E.ADD.F32.FTZ.RN.STRONG.GPU [R60.64+-0x800], R65 ;  /* 0xfff800413c00798e */ /* 0x0103e4000c10e7a0 */
.L_x_4594:
[----:B------:R-:W-:Y:S05]  /*e020*/  BSYNC B0 ;  /* 0x0000000000007941 */ /* 0x000fea0003800000 */
.L_x_4593:
        /* <DEDUP_REMOVED lines=14> */
.L_x_4596:
[----:B------:R-:W-:Y:S05]  /*e110*/  BSYNC B0 ;  /* 0x0000000000007941 */ /* 0x000fea0003800000 */
.L_x_4595:
[----:B------:R-:W2:Y:S01]  /*e120*/  LDS R67, [R67.X4+0x2a80] ;  /* 0x002a800043437984 */ /* 0x000ea20000004800 */
[----:B------:R-:W-:Y:S01]  /*e130*/  BSSY B0, `(.L_x_4597) ;  /* 0x0000005000007945 */ /* 0x000fe20003800000 */
[----:B-1----:R-:W-:-:S02]  /*e140*/  IADD3 R63, R98, 0x700, RZ ;  /* 0x00000700623f7810 */ /* 0x002fc40007ffe0ff */
[----:B------:R-:W-:Y:S01]  /*e150*/  LEA.HI.SX32 R65, R65, R98, 0x1b ;  /* 0x0000006241417211 */ /* 0x000fe200078fdaff */
[----:B------:R-:W-:Y:S05]  /*e160*/  @!P0 BRA `(.L_x_4598) ;  /* 0x0000001000008947 */ /* 0x000fea0003800000 */
[----:B--2---:R1:W-:Y:S02]  /*e170*/  RED.E.ADD.F32.FTZ.RN.STRONG.GPU [R60.64+-0x600], R67 ;  /* 0xfffa00433c00798e */ /* 0x0043e4000c10e7a0 */
.L_x_4598:
[----:B------:R-:W-:Y:S05]  /*e180*/  BSYNC B0 ;  /* 0x0000000000007941 */ /* 0x000fea0003800000 */
.L_x_4597:
[----:B------:R-:W3:Y:S01]  /*e190*/  LDS R65, [R65.X4+0x2b80] ;  /* 0x002b800041417984 */ /* 0x000ee20000004800 */
[----:B------:R-:W-:Y:S01]  /*e1a0*/  BSSY B0, `(.L_x_4599) ;  /* 0x0000005000007945 */ /* 0x000fe20003800000 */
[----:B-12---:R-:W-:Y:S02]  /*e1b0*/  IADD3 R67, R98, 0x740, RZ ;  /* 0x0000074062437810 */ /* 0x006fe40007ffe0ff */
[----:B------:R-:W-:Y:S01]  /*e1c0*/  LEA.HI.SX32 R63, R63, R98, 0x1b ;  /* 0x000000623f3f7211 */ /* 0x000fe200078fdaff */
[----:B------:R-:W-:Y:S05]  /*e1d0*/  @!P1 BRA `(.L_x_4600) ;  /* 0x0000001000009947 */ /* 0x000fea0003800000 */
[----:B---3--:R1:W-:Y:S02]  /*e1e0*/  RED.E.ADD.F32.FTZ.RN.STRONG.GPU [R60.64+-0x500], R65 ;  /* 0xfffb00413c00798e */ /* 0x0083e4000c10e7a0 */
.L_x_4600:
[----:B------:R-:W-:Y:S05]  /*e1f0*/  BSYNC B0 ;  /* 0x0000000000007941 */ /* 0x000fea0003800000 */
.L_x_4599:
[----:B------:R-:W2:Y:S01]  /*e200*/  LDS R63, [R63.X4+0x2c80] ;  /* 0x002c80003f3f7984 */ /* 0x000ea20000004800 */
[----:B------:R-:W-:Y:S01]  /*e210*/  BSSY B0, `(.L_x_4601) ;  /* 0x0000005000007945 */ /* 0x000fe20003800000 */
[----:B-1-3--:R-:W-:Y:S02]  /*e220*/  IADD3 R65, R98, 0x780, RZ ;  /* 0x0000078062417810 */ /* 0x00afe40007ffe0ff */
[----:B------:R-:W-:Y:S01]  /*e230*/  LEA.HI.SX32 R67, R67, R98, 0x1b ;  /* 0x0000006243437211 */ /* 0x000fe200078fdaff */
[----:B------:R-:W-:Y:S05]  /*e240*/  @!P2 BRA `(.L_x_4602) ;  /* 0x000000100000a947 */ /* 0x000fea0003800000 */
[----:B--2---:R1:W-:Y:S02]  /*e250*/  RED.E.ADD.F32.FTZ.RN.STRONG.GPU [R60.64+-0x400], R63 ;  /* 0xfffc003f3c00798e */ /* 0x0043e4000c10e7a0 */
.L_x_4602:
[----:B------:R-:W-:Y:S05]  /*e260*/  BSYNC B0 ;  /* 0x0000000000007941 */ /* 0x000fea0003800000 */
.L_x_4601:
[----:B------:R-:W3:Y:S01]  /*e270*/  LDS R67, [R67.X4+0x2d80] ;  /* 0x002d800043437984 */ /* 0x000ee20000004800 */
[----:B------:R-:W-:Y:S01]  /*e280*/  BSSY B0, `(.L_x_4603) ;  /* 0x0000005000007945 */ /* 0x000fe20003800000 */
[----:B-12---:R-:W-:-:S02]  /*e290*/  IADD3 R63, R98, 0x7c0, RZ ;  /* 0x000007c0623f7810 */ /* 0x006fc40007ffe0ff */
[----:B------:R-:W-:Y:S01]  /*e2a0*/  LEA.HI.SX32 R65, R65, R98, 0x1b ;  /* 0x0000006241417211 */ /* 0x000fe200078fdaff */
[----:B------:R-:W-:Y:S05]  /*e2b0*/  @!P3 BRA `(.L_x_4604) ;  /* 0x000000100000b947 */ /* 0x000fea0003800000 */
[----:B---3--:R1:W-:Y:S02]  /*e2c0*/  RED.E.ADD.F32.FTZ.RN.STRONG.GPU [R60.64+-0x300], R67 ;  /* 0xfffd00433c00798e */ /* 0x0083e4000c10e7a0 */
.L_x_4604:
[----:B------:R-:W-:Y:S05]  /*e2d0*/  BSYNC B0 ;  /* 0x0000000000007941 */ /* 0x000fea0003800000 */
.L_x_4603:
[----:B------:R-:W2:Y:S01]  /*e2e0*/  LDS R65, [R65.X4+0x2e80] ;  /* 0x002e800041417984 */ /* 0x000ea20000004800 */
[----:B------:R-:W-:Y:S01]  /*e2f0*/  BSSY B0, `(.L_x_4605) ;  /* 0x0000004000007945 */ /* 0x000fe20003800000 */
[----:B------:R-:W-:Y:S01]  /*e300*/  LEA.HI.SX32 R63, R63, R98, 0x1b ;  /* 0x000000623f3f7211 */ /* 0x000fe200078fdaff */
[----:B------:R-:W-:Y:S05]  /*e310*/  @!P4 BRA `(.L_x_4606) ;  /* 0x000000100000c947 */ /* 0x000fea0003800000 */
[----:B--2---:R2:W-:Y:S02]  /*e320*/  RED.E.ADD.F32.FTZ.RN.STRONG.GPU [R60.64+-0x200], R65 ;  /* 0xfffe00413c00798e */ /* 0x0045e4000c10e7a0 */
.L_x_4606:
[----:B------:R-:W-:Y:S05]  /*e330*/  BSYNC B0 ;  /* 0x0000000000007941 */ /* 0x000fea0003800000 */
.L_x_4605:
[----:B------:R-:W4:Y:S01]  /*e340*/  LDS R63, [R63.X4+0x2f80] ;  /* 0x002f80003f3f7984 */ /* 0x000f220000004800 */
[----:B------:R-:W-:Y:S01]  /*e350*/  BSSY B0, `(.L_x_4607) ;  /* 0x0000003000007945 */ /* 0x000fe20003800000 */
[----:B------:R-:W-:Y:S05]  /*e360*/  @!P5 BRA `(.L_x_4608) ;  /* 0x000000100000d947 */ /* 0x000fea0003800000 */
[----:B----4-:R4:W-:Y:S02]  /*e370*/  RED.E.ADD.F32.FTZ.RN.STRONG.GPU [R60.64+-0x100], R63 ;  /* 0xffff003f3c00798e */ /* 0x0109e4000c10e7a0 */
.L_x_4608:
[----:B------:R-:W-:Y:S05]  /*e380*/  BSYNC B0 ;  /* 0x0000000000007941 */ /* 0x000fea0003800000 */
.L_x_4607:
[----:B------:R-:W5:Y:S01]  /*e390*/  SHFL.DOWN PT, R140, R64, 0x1, 0x1f ;  /* 0x08201f00408c7f89 */ /* 0x000f6200000e0000 */
[C---:B------:R-:W-:Y:S01]  /*e3a0*/  ISETP.GT.AND P0, PT, R97.reuse, 0x1e, PT ;  /* 0x0000001e6100780c */ /* 0x040fe20003f04270 */
[----:B------:R-:W-:Y:S01]  /*e3b0*/  FFMA.FTZ R229, R180, R100, R229 ;  /* 0x00000064b4e57223 */ /* 0x000fe200000100e5 */
[----:B-12-4-:R-:W-:Y:S01]  /*e3c0*/  MOV R61, R64 ;  /* 0x00000040003d7202 */ /* 0x016fe20000000f00 */
[----:B---3--:R-:W1:Y:S01]  /*e3d0*/  SHFL.DOWN PT, R67, R141, 0x1, 0x1f ;  /* 0x08201f008d437f89 */ /* 0x008e6200000e0000 */
[----:B0-----:R-:W-:Y:S01]  /*e3e0*/  MOV R62, R141 ;  /* 0x0000008d003e7202 */ /* 0x001fe20000000f00 */
[----:B------:R-:W-:Y:S01]  /*e3f0*/  FADD.FTZ R13, R66, R13 ;  /* 0x0000000d420d7221 */ /* 0x000fe20000010000 */
[----:B------:R-:W-:Y:S01]  /*e400*/  MOV R63, R191 ;  /* 0x000000bf003f7202 */ /* 0x000fe20000000f00 */
[----:B------:R-:W0:Y:S01]  /*e410*/  SHFL.DOWN PT, R142, R191, 0x1, 0x1f ;  /* 0x08201f00bf8e7f89 */ /* 0x000e2200000e0000 */
[----:B------:R-:W-:Y:S01]  /*e420*/  MOV R60, R230 ;  /* 0x000000e6003c7202 */ /* 0x000fe20000000f00 */
[----:B------:R-:W-:Y:S01]  /*e430*/  FMUL.FTZ R71, R204, R71 ;  /* 0x00000047cc477220 */ /* 0x000fe20000410000 */
[----:B------:R-:W-:Y:S01]  /*e440*/  ISETP.NE.AND P1, PT, R97, RZ, PT ;  /* 0x000000ff6100720c */ /* 0x000fe20003f25270 */
[----:B------:R-:W2:Y:S01]  /*e450*/  SHFL.DOWN PT, R65, R230, 0x1, 0x1f ;  /* 0x08201f00e6417f89 */ /* 0x000ea200000e0000 */
[----:B------:R-:W-:Y:S01]  /*e460*/  ISETP.NE.AND P2, PT, R98, RZ, PT ;  /* 0x000000ff6200720c */ /* 0x000fe20003f45270 */
[----:B------:R-:W-:Y:S01]  /*e470*/  FMUL.FTZ R70, R205, R70 ;  /* 0x00000046cd467220 */ /* 0x000fe20000410000 */
        /* <DEDUP_REMOVED lines=10> */
[----:B0-----:R-:W-:Y:S01]  /*e520*/  @!P0 FADD.FTZ R63, R63, R142 ;  /* 0x0000008e3f3f8221 */ /* 0x001fe20000010000 */
[----:B------:R-:W0:Y:S01]  /*e530*/  SHFL.DOWN PT, R67, R62, 0x2, 0x1f ;  /* 0x08401f003e437f89 */ /* 0x000e2200000e0000 */
[----:B------:R-:W-:Y:S02]  /*e540*/  FMUL.FTZ R120, R125, R120 ;  /* 0x000000787d787220 */ /* 0x000fe40000410000 */
[----:B--2---:R-:W-:Y:S01]  /*e550*/  @!P0 FADD.FTZ R60, R60, R65 ;  /* 0x000000413c3c8221 */ /* 0x004fe20000010000 */
[----:B------:R-:W2:Y:S01]  /*e560*/  SHFL.DOWN PT, R140, R63, 0x2, 0x1f ;  /* 0x08401f003f8c7f89 */ /* 0x000ea200000e0000 */
[----:B------:R-:W-:Y:S01]  /*e570*/  ISETP.GT.AND P0, PT, R97, 0x1d, PT ;  /* 0x0000001d6100780c */ /* 0x000fe20003f04270 */
[----:B------:R-:W-:Y:S02]  /*e580*/  FMUL.FTZ R106, R213, R106 ;  /* 0x0000006ad56a7220 */ /* 0x000fe40000410000 */
[----:B------:R-:W3:Y:S01]  /*e590*/  SHFL.DOWN PT, R65, R60, 0x2, 0x1f ;  /* 0x08401f003c417f89 */ /* 0x000ee200000e0000 */
[----:B------:R-:W-:-:S02]  /*e5a0*/  FMUL.FTZ R133, R214, R133 ;  /* 0x00000085d6857220 */ /* 0x000fc40000410000 */
[----:B------:R-:W-:Y:S02]  /*e5b0*/  FMUL.FTZ R122, R215, R122 ;  /* 0x0000007ad77a7220 */ /* 0x000fe40000410000 */
[----:B------:R-:W-:Y:S02]  /*e5c0*/  FFMA.FTZ R71, R202, R101, R71 ;  /* 0x00000065ca477223 */ /* 0x000fe40000010047 */
[----:B------:R-:W-:Y:S02]  /*e5d0*/  FFMA.FTZ R70, R187, R110, R70 ;  /* 0x0000006ebb467223 */ /* 0x000fe40000010046 */
[----:B------:R-:W-:Y:S02]  /*e5e0*/  FFMA.FTZ R109, R184, R119, R109 ;  /* 0x00000077b86d7223 */ /* 0x000fe4000001006d */
[----:B------:R-:W-:Y:S02]  /*e5f0*/  FFMA.FTZ R112, R224, R121, R112 ;  /* 0x00000079e0707223 */ /* 0x000fe40000010070 */
[----:B-1----:R-:W-:-:S02]  /*e600*/  @!P0 FADD.FTZ R61, R61, R64 ;  /* 0x000000403d3d8221 */ /* 0x002fc40000010000 */
[----:B------:R-:W-:Y:S02]  /*e610*/  FFMA.FTZ R111, R178, R123, R111 ;  /* 0x0000007bb26f7223 */ /* 0x000fe4000001006f */
[----:B0-----:R-:W-:Y:S01]  /*e620*/  @!P0 FADD.FTZ R62, R62, R67 ;  /* 0x000000433e3e8221 */ /* 0x001fe20000010000 */
        /* <DEDUP_REMOVED lines=39> */
[----:B------:R-:W-:-:S02]  /*e8a0*/  FADD.FTZ R18, R143, R18 ;  /* 0x000000128f127221 */ /* 0x000fc40000010000 */
        /* <DEDUP_REMOVED lines=59> */
.L_x_4610:
[----:B0-----:R-:W-:Y:S05]  /*ec60*/  BSYNC B0 ;  /* 0x0000000000007941 */ /* 0x001fea0003800000 */
.L_x_4609:
        /* <DEDUP_REMOVED lines=8> */
.L_x_4510:
[----:B------:R0:W5:Y:S01]  /*ecf0*/  LDL.64 R66, [R1] ;  /* 0x0000000001427983 */ /* 0x0001620000100a00 */
[----:B------:R-:W-:Y:S01]  /*ed00*/  F2FP.PACK_AB R29, R29, R30 ;  /* 0x0000001e1d1d723e */ /* 0x000fe200000000ff */
[----:B------:R-:W-:Y:S01]  /*ed10*/  ULDC.64 UR8, c[0x0][0x2d8] ;  /* 0x0000b60000087ab9 */ /* 0x000fe20000000a00 */
[----:B------:R-:W-:Y:S01]  /*ed20*/  F2FP.PACK_AB R27, R27, R28 ;  /* 0x0000001c1b1b723e */ /* 0x000fe200000000ff */
[----:B------:R-:W-:Y:S01]  /*ed30*/  BAR.SYNC.DEFER_BLOCKING 0x0 ;  /* 0x0000000000007b1d */ /* 0x000fe20000010000 */
[----:B------:R-:W-:Y:S01]  /*ed40*/  PRMT R28, R29, 0x7632, R28 ;  /* 0x000076321d1c7816 */ /* 0x000fe2000000001c */
[----:B------:R-:W-:Y:S01]  /*ed50*/  UIMAD UR7, UR13, UR8, URZ ;  /* 0x000000080d0772a4 */ /* 0x000fe2000f8e023f */
[----:B------:R-:W-:Y:S01]  /*ed60*/  ISETP.NE.AND P6, PT, R98, RZ, PT ;  /* 0x000000ff6200720c */ /* 0x000fe20003fc5270 */
[----:B------:R-:W-:Y:S01]  /*ed70*/  UIMAD.WIDE.U32 UR34, UR12, UR8, URZ ;  /* 0x000000080c2272a5 */ /* 0x000fe2000f8e003f */
[----:B------:R-:W-:Y:S01]  /*ed80*/  F2FP.PACK_AB R31, R31, R32 ;  /* 0x000000201f1f723e */ /* 0x000fe200000000ff */
[----:B------:R-:W-:Y:S01]  /*ed90*/  ULDC.64 UR36, c[0x0][0x2f8] ;  /* 0x0000be0000247ab9 */ /* 0x000fe20000000a00 */
[----:B------:R-:W-:Y:S01]  /*eda0*/  F2FP.PACK_AB R25, R25, R26 ;  /* 0x0000001a1919723e */ /* 0x000fe200000000ff */
[----:B------:R-:W-:Y:S01]  /*edb0*/  UIMAD UR38, UR13, UR36, URZ ;  /* 0x000000240d2672a4 */ /* 0x000fe2000f8e023f */
[----:B------:R-:W-:Y:S01]  /*edc0*/  F2FP.PACK_AB R23, R23, R24 ;  /* 0x000000181717723e */ /* 0x000fe200000000ff */
[----:B------:R-:W-:Y:S01]  /*edd0*/  UIMAD UR25, UR12, UR9, UR7 ;  /* 0x000000090c1972a4 */ /* 0x000fe2000f8e0207 */
[----:B------:R-:W-:Y:S01]  /*ede0*/  F2FP.PACK_AB R21, R21, R22 ;  /* 0x000000161515723e */ /* 0x000fe200000000ff */
[----:B------:R-:W-:Y:S01]  /*edf0*/  UIMAD.WIDE.U32 UR8, UR12, UR36, URZ ;  /* 0x000000240c0872a5 */ /* 0x000fe2000f8e003f */
[----:B------:R-:W-:Y:S01]  /*ee00*/  F2FP.PACK_AB R19, R19, R20 ;  /* 0x000000141313723e */ /* 0x000fe200000000ff */
[----:B------:R-:W-:Y:S01]  /*ee10*/  UIMAD UR38, UR12, UR37, UR38 ;  /* 0x000000250c2672a4 */ /* 0x000fe2000f8e0226 */
[----:B------:R-:W-:Y:S01]  /*ee20*/  F2FP.PACK_AB R17, R17, R18 ;  /* 0x000000121111723e */ /* 0x000fe200000000ff */
[----:B------:R-:W-:Y:S01]  /*ee30*/  UIADD3 UR7, UR35, UR25, URZ ;  /* 0x0000001923077290 */ /* 0x000fe2000fffe03f */
[----:B------:R-:W-:Y:S01]  /*ee40*/  PRMT R30, R31, 0x7632, R30 ;  /* 0x000076321f1e7816 */ /* 0x000fe2000000001e */
[----:B------:R-:W-:Y:S01]  /*ee50*/  BSSY B0, `(.L_x_4612) ;  /* 0x000003c000007945 */ /* 0x000fe20003800000 */
[----:B------:R-:W-:-:S02]  /*ee60*/  PRMT R32, R27, 0x7632, R32 ;  /* 0x000076321b207816 */ /* 0x000fc40000000020 */
[----:B------:R-:W-:Y:S02]  /*ee70*/  PRMT R22, R25, 0x7632, R22 ;  /* 0x0000763219167816 */ /* 0x000fe40000000016 */
[----:B------:R-:W-:Y:S01]  /*ee80*/  PRMT R24, R23, 0x7632, R24 ;  /* 0x0000763217187816 */ /* 0x000fe20000000018 */
[----:B------:R1:W-:Y:S01]  /*ee90*/  STS.U16 [R93+0x6], R28 ;  /* 0x0000061c5d007388 */ /* 0x0003e20000000400 */
[----:B------:R-:W-:Y:S02]  /*eea0*/  PRMT R18, R21, 0x7632, R18 ;  /* 0x0000763215127816 */ /* 0x000fe40000000012 */
[----:B------:R-:W-:Y:S01]  /*eeb0*/  PRMT R20, R19, 0x7632, R20 ;  /* 0x0000763213147816 */ /* 0x000fe20000000014 */
[----:B------:R-:W-:Y:S01]  /*eec0*/  STS.U16 [R93], R31 ;  /* 0x0000001f5d007388 */ /* 0x000fe20000000400 */
[----:B------:R-:W-:-:S03]  /*eed0*/  PRMT R26, R17, 0x7610, R26 ;  /* 0x00007610111a7816 */ /* 0x000fc6000000001a */
        /* <DEDUP_REMOVED lines=34> */
[----:B------:R-:W1:Y:S02]  /*f100*/  LDS R53, [0x840] ;  /* 0x00084000ff357984 */ /* 0x000e640000000800 */
        /* <DEDUP_REMOVED lines=16> */
.L_x_4613:
[----:B0-----:R-:W-:Y:S05]  /*f210*/  BSYNC B0 ;  /* 0x0000000000007941 */ /* 0x001fea0003800000 */
.L_x_4612:
[----:B------:R-:W2:Y:S01]  /*f220*/  LDL.LU R21, [R1+0x8] ;  /* 0x0000080001157983 */ /* 0x000ea20000300800 */
        /* <DEDUP_REMOVED lines=49> */
[----:B------:R-:W-:Y:S01]  /*f540*/  @!P4 STG.E.U16 [R18.64+-0x600], R37 ;  /* 0xfffa00251200c986 */ /* 0x000fe2000c101520 */
[----:B------:R-:W-:-:S03]  /*f550*/  ISETP.GE.AND P4, PT, R62, R53, PT ;  /* 0x000000353e00720c */ /* 0x000fc60003f86270 */
[----:B------:R-:W-:Y:S01]  /*f560*/  @!P5 STG.E.U16 [R18.64+-0x5c0], R39 ;  /* 0xfffa40271200d986 */ /* 0x000fe2000c101520 */
[----:B------:R-:W-:Y:S02]  /*f570*/  ISETP.GE.AND P5, PT, R64, R53, PT ;  /* 0x000000354000720c */ /* 0x000fe40003fa6270 */
[----:B------:R-:W-:Y:S01]  /*f580*/  LOP3.LUT R68, R68, 0xfffffe00, RZ, 0xc0, !PT ;  /* 0xfffffe0044447812 */ /* 0x000fe200078ec0ff */
[----:B------:R-:W-:Y:S03]  /*f590*/  @!P0 STG.E.U16 [R18.64+-0x580], R41 ;  /* 0xfffa802912008986 */ /* 0x000fe6000c101520 */
[----:B------:R-:W-:Y:S01]  /*f5a0*/  LEA R55, R97, R68, 0x4 ;  /* 0x0000004461377211 */ /* 0x000fe200078e20ff */
[----:B------:R-:W-:Y:S04]  /*f5b0*/  @!P1 STG.E.U16 [R18.64+-0x540], R43 ;  /* 0xfffac02b12009986 */ /* 0x000fe8000c101520 */
[----:B------:R-:W-:Y:S04]  /*f5c0*/  @!P2 STG.E.U16 [R18.64+-0x500], R45 ;  /* 0xfffb002d1200a986 */ /* 0x000fe8000c101520 */
[----:B------:R-:W-:Y:S04]  /*f5d0*/  @!P3 STG.E.U16 [R18.64+-0x4c0], R47 ;  /* 0xfffb402f1200b986 */ /* 0x000fe8000c101520 */
[----:B------:R-:W-:Y:S04]  /*f5e0*/  @!P4 STG.E.U16 [R18.64+-0x480], R49 ;  /* 0xfffb80311200c986 */ /* 0x000fe8000c101520 */
[----:B------:R2:W-:Y:S01]  /*f5f0*/  @!P5 STG.E.U16 [R18.64+-0x440], R51 ;  /* 0xfffbc0331200d986 */ /* 0x0005e2000c101520 */
[----:B------:R-:W-:-:S02]  /*f600*/  IADD3 R20, R55, 0x1, RZ ;  /* 0x0000000137147810 */ /* 0x000fc40007ffe0ff */
[C---:B------:R-:W-:Y:S02]  /*f610*/  IADD3 R22, R55.reuse, 0x2, RZ ;  /* 0x0000000237167810 */ /* 0x040fe40007ffe0ff */
[C---:B0-----:R-:W-:Y:S02]  /*f620*/  IADD3 R23, R55.reuse, 0x3, RZ ;  /* 0x0000000337177810 */ /* 0x041fe40007ffe0ff */
[C---:B------:R-:W-:Y:S02]  /*f630*/  IADD3 R24, R55.reuse, 0x4, RZ ;  /* 0x0000000437187810 */ /* 0x040fe40007ffe0ff */
[C---:B-1----:R-:W-:Y:S02]  /*f640*/  IADD3 R25, R55.reuse, 0x5, RZ ;  /* 0x0000000537197810 */ /* 0x042fe40007ffe0ff */
[----:B------:R-:W-:Y:S02]  /*f650*/  IADD3 R26, R55, 0x6, RZ ;  /* 0x00000006371a7810 */ /* 0x000fe40007ffe0ff */
[----:B------:R-:W-:-:S02]  /*f660*/  LEA.HI.SX32 R22, R22, R55, 0x1b ;  /* 0x0000003716167211 */ /* 0x000fc400078fdaff */
[-C--:B------:R-:W-:Y:S02]  /*f670*/  LEA.HI.SX32 R23, R23, R55.reuse, 0x1b ;  /* 0x0000003717177211 */ /* 0x080fe400078fdaff */
[C---:B---3--:R-:W-:Y:S02]  /*f680*/  IADD3 R27, R55.reuse, 0x7, RZ ;  /* 0x00000007371b7810 */ /* 0x048fe40007ffe0ff */
[-C--:B------:R-:W-:Y:S02]  /*f690*/  LEA.HI.SX32 R24, R24, R55.reuse, 0x1b ;  /* 0x0000003718187211 */ /* 0x080fe400078fdaff */
[----:B------:R-:W-:Y:S02]  /*f6a0*/  IADD3 R28, R55, 0x8, RZ ;  /* 0x00000008371c7810 */ /* 0x000fe40007ffe0ff */
[----:B------:R-:W-:Y:S02]  /*f6b0*/  LEA.HI.SX32 R25, R25, R55, 0x1b ;  /* 0x0000003719197211 */ /* 0x000fe400078fdaff */
[----:B----4-:R-:W-:-:S02]  /*f6c0*/  IADD3 R29, R55, 0x9, RZ ;  /* 0x00000009371d7810 */ /* 0x010fc40007ffe0ff */
[-C--:B------:R-:W-:Y:S02]  /*f6d0*/  LEA.HI.SX32 R26, R26, R55.reuse, 0x1b ;  /* 0x000000371a1a7211 */ /* 0x080fe400078fdaff */
[----:B------:R-:W-:Y:S02]  /*f6e0*/  SHF.L.U32 R22, R22, 0x1, RZ ;  /* 0x0000000116167819 */ /* 0x000fe400000006ff */
[----:B------:R-:W-:Y:S02]  /*f6f0*/  IADD3 R30, R55, 0xa, RZ ;  /* 0x0000000a371e7810 */ /* 0x000fe40007ffe0ff */
[----:B------:R-:W-:Y:S02]  /*f700*/  SHF.L.U32 R23, R23, 0x1, RZ ;  /* 0x0000000117177819 */ /* 0x000fe400000006ff */
[----:B------:R-:W-:Y:S02]  /*f710*/  IADD3 R31, R55, 0xb, RZ ;  /* 0x0000000b371f7810 */ /* 0x000fe40007ffe0ff */
[----:B------:R-:W-:-:S02]  /*f720*/  LEA.HI.SX32 R27, R27, R55, 0x1b ;  /* 0x000000371b1b7211 */ /* 0x000fc400078fdaff */
[----:B------:R-:W-:Y:S02]  /*f730*/  SHF.L.U32 R24, R24, 0x1, RZ ;  /* 0x0000000118187819 */ /* 0x000fe400000006ff */
[----:B------:R-:W-:Y:S02]  /*f740*/  IADD3 R32, R55, 0xc, RZ ;  /* 0x0000000c37207810 */ /* 0x000fe40007ffe0ff */
[-C--:B------:R-:W-:Y:S02]  /*f750*/  LEA.HI.SX32 R28, R28, R55.reuse, 0x1b ;  /* 0x000000371c1c7211 */ /* 0x080fe400078fdaff */
[----:B------:R-:W-:Y:S02]  /*f760*/  SHF.L.U32 R25, R25, 0x1, RZ ;  /* 0x0000000119197819 */ /* 0x000fe400000006ff */
[----:B------:R-:W-:Y:S02]  /*f770*/  IADD3 R33, R55, 0xd, RZ ;  /* 0x0000000d37217810 */ /* 0x000fe40007ffe0ff */
[----:B------:R-:W-:-:S02]  /*f780*/  LEA.HI.SX32 R29, R29, R55, 0x1b ;  /* 0x000000371d1d7211 */ /* 0x000fc400078fdaff */
[----:B------:R-:W-:Y:S02]  /*f790*/  SHF.L.U32 R26, R26, 0x1, RZ ;  /* 0x000000011a1a7819 */ /* 0x000fe400000006ff */
[C---:B------:R-:W-:Y:S02]  /*f7a0*/  IADD3 R34, R55.reuse, 0xe, RZ ;  /* 0x0000000e37227810 */ /* 0x040fe40007ffe0ff */
        /* <DEDUP_REMOVED lines=17> */
[----:B------:R-:W-:-:S03]  /*f8c0*/  LEA.HI.SX32 R21, R20, R55, 0x1b ;  /* 0x0000003714157211 */ /* 0x000fc600078fdaff */
[----:B------:R-:W-:Y:S01]  /*f8d0*/  FADD.FTZ R20, R17, R2 ;  /* 0x0000000211147221 */ /* 0x000fe20000010000 */
[----:B------:R-:W-:-:S03]  /*f8e0*/  F2FP.PACK_AB R2, R2, R0 ;  /* 0x000000000202723e */ /* 0x000fc600000000ff */
[----:B------:R-:W-:Y:S01]  /*f8f0*/  FADD.FTZ R17, R20, R3 ;  /* 0x0000000314117221 */ /* 0x000fe20000010000 */
[----:B------:R-:W-:Y:S02]  /*f900*/  F2FP.PACK_AB R3, R4, R3 ;  /* 0x000000030403723e */ /* 0x000fe400000000ff */
[C---:B------:R-:W-:Y:S01]  /*f910*/  PRMT R19, R2.reuse, 0x7632, R19 ;  /* 0x0000763202137816 */ /* 0x040fe20000000013 */
[----:B------:R-:W-:Y:S01]  /*f920*/  FADD.FTZ R0, R17, R4 ;  /* 0x0000000411007221 */ /* 0x000fe20000010000 */
[----:B------:R-:W-:Y:S01]  /*f930*/  PRMT R17, R2, 0x7610, R17 ;  /* 0x0000761002117816 */ /* 0x000fe20000000011 */
[----:B------:R-:W-:Y:S01]  /*f940*/  BAR.SYNC.DEFER_BLOCKING 0x0 ;  /* 0x0000000000007b1d */ /* 0x000fe20000010000 */
[----:B------:R-:W-:Y:S02]  /*f950*/  F2FP.PACK_AB R2, R6, R5 ;  /* 0x000000050602723e */ /* 0x000fe400000000ff */
[----:B------:R-:W-:Y:S02]  /*f960*/  SHF.L.U32 R21, R21, 0x1, RZ ;  /* 0x0000000115157819 */ /* 0x000fe400000006ff */
[----:B------:R-:W-:-:S02]  /*f970*/  PRMT R18, R3, 0x7632, R18 ;  /* 0x0000763203127816 */ /* 0x000fc40000000012 */
[----:B------:R-:W-:Y:S02]  /*f980*/  F2FP.PACK_AB R4, R8, R7 ;  /* 0x000000070804723e */ /* 0x000fe400000000ff */
[C---:B------:R-:W-:Y:S02]  /*f990*/  PRMT R20, R2.reuse, 0x7610, R20 ;  /* 0x0000761002147816 */ /* 0x040fe40000000014 */
[----:B------:R-:W-:Y:S02]  /*f9a0*/  PRMT R37, R2, 0x7632, R37 ;  /* 0x0000763202257816 */ /* 0x000fe40000000025 */
[----:B------:R-:W-:Y:S01]  /*f9b0*/  F2FP.PACK_AB R2, R10, R9 ;  /* 0x000000090a02723e */ /* 0x000fe200000000ff */
[----:B------:R0:W-:Y:S04]  /*f9c0*/  STS.U16 [R93], R17 ;  /* 0x000000115d007388 */ /* 0x0001e80000000400 */
[----:B------:R1:W-:Y:S04]  /*f9d0*/  STS.U16 [R21+0x2], R19 ;  /* 0x0000021315007388 */ /* 0x0003e80000000400 */
[----:B------:R2:W-:Y:S01]  /*f9e0*/  STS.U16 [R22+0x4], R3 ;  /* 0x0000040316007388 */ /* 0x0005e20000000400 */
[----:B0-----:R-:W-:-:S03]  /*f9f0*/  PRMT R17, R4, 0x7632, R17 ;  /* 0x0000763204117816 */ /* 0x001fc60000000011 */
[----:B------:R0:W-:Y:S01]  /*fa00*/  STS.U16 [R23+0x6], R18 ;  /* 0x0000061217007388 */ /* 0x0001e20000000400 */
[----:B-1----:R-:W-:-:S03]  /*fa10*/  PRMT R19, R2, 0x7610, R19 ;  /* 0x0000761002137816 */ /* 0x002fc60000000013 */
[----:B------:R1:W-:Y:S01]  /*fa20*/  STS.U16 [R24+0x8], R20 ;  /* 0x0000081418007388 */ /* 0x0003e20000000400 */
[----:B------:R-:W-:Y:S02]  /*fa30*/  PRMT R21, R2, 0x7632, R21 ;  /* 0x0000763202157816 */ /* 0x000fe40000000015 */
[----:B--2---:R-:W-:Y:S01]  /*fa40*/  F2FP.PACK_AB R3, R12, R11 ;  /* 0x0000000b0c03723e */ /* 0x004fe200000000ff */
[----:B------:R-:W-:Y:S01]  /*fa50*/  STS.U16 [R25+0xa], R37 ;  /* 0x00000a2519007388 */ /* 0x000fe20000000400 */
[----:B------:R-:W-:Y:S02]  /*fa60*/  F2FP.PACK_AB R2, R14, R13 ;  /* 0x0000000d0e02723e */ /* 0x000fe400000000ff */
[----:B0-----:R-:W-:Y:S01]  /*fa70*/  PRMT R18, R3, 0x7632, R18 ;  /* 0x0000763203127816 */ /* 0x001fe20000000012 */
[----:B------:R0:W-:Y:S01]  /*fa80*/  STS.U16 [R26+0xc], R4 ;  /* 0x00000c041a007388 */ /* 0x0001e20000000400 */
[----:B-1----:R-:W-:-:S03]  /*fa90*/  PRMT R20, R2, 0x7632, R20 ;  /* 0x0000763202147816 */ /* 0x002fc60000000014 */
[----:B------:R-:W-:Y:S04]  /*faa0*/  STS.U16 [R27+0xe], R17 ;  /* 0x00000e111b007388 */ /* 0x000fe80000000400 */
[----:B------:R-:W-:Y:S01]  /*fab0*/  STS.U16 [R28+0x10], R19 ;  /* 0x000010131c007388 */ /* 0x000fe20000000400 */
[----:B0-----:R-:W-:-:S03]  /*fac0*/  F2FP.PACK_AB R4, R16, R15 ;  /* 0x0000000f1004723e */ /* 0x001fc600000000ff */
        /* <DEDUP_REMOVED lines=41> */
[----:B0-----:R-:W-:Y:S01]  /*fd60*/  ISETP.GE.AND P0, PT, R96, R31, PT ;  /* 0x0000001f6000720c */ /* 0x001fe20003f06270 */
[----:B------:R-:W-:Y:S01]  /*fd70*/  UIADD3 UR7, UR9, UR38, URZ ;  /* 0x0000002609077290 */ /* 0x000fe2000fffe03f */
[----:B------:R-:W-:Y:S11]  /*fd80*/  BSSY B0, `(.L_x_4614) ;  /* 0x0000010000007945 */ /* 0x000ff60003800000 */
        /* <DEDUP_REMOVED lines=15> */
.L_x_4615:
[----:B-1----:R-:W-:Y:S05]  /*fe80*/  BSYNC B0 ;  /* 0x0000000000007941 */ /* 0x002fea0003800000 */
.L_x_4614:
        /* <DEDUP_REMOVED lines=21> */
[----:B0-----:R-:W-:Y:S01]  /*ffe0*/  MOV R4, UR8 ;  /* 0x0000000800047c02 */ /* 0x001fe20008000f00 */
        /* <DEDUP_REMOVED lines=39> */
.L_x_4504:
        /* <DEDUP_REMOVED lines=32> */
.L_x_4618:
[----:B------:R-:W-:Y:S05]  /*10460*/  BSYNC B0 ;  /* 0x0000000000007941 */ /* 0x000fea0003800000 */
.L_x_4617:
[----:B------:R-:W-:Y:S01]  /*10470*/  BSSY B0, `(.L_x_4619) ;  /* 0x0000020000007945 */ /* 0x000fe20003800000 */
[----:B------:R-:W-:Y:S05]  /*10480*/  @!P0 BRA `(.L_x_4620) ;  /* 0x000001d000008947 */ /* 0x000fea0003800000 */
[----:B-1----:R-:W3:Y:S04]  /*10490*/  LDL.LU R2, [R1+0x8] ;  /* 0x0000080001027983 */ /* 0x002ee80000300800 */
        /* <DEDUP_REMOVED lines=28> */
.L_x_4620:
[----:B------:R-:W3:Y:S02]  /*10660*/  S2R R11, SR_TID.X ;  /* 0x00000000000b7919 */ /* 0x000ee40000002100 */
.L_x_4621:
[----:B------:R-:W-:Y:S05]  /*10670*/  BSYNC B0 ;  /* 0x0000000000007941 */ /* 0x000fea0003800000 */
.L_x_4619:
        /* <DEDUP_REMOVED lines=12> */
.L_x_4622:
        /* <DEDUP_REMOVED lines=32> */
.L_x_4515:
[----:B------:R-:W-:Y:S01]  /*10940*/  HFMA2.MMA R70, -RZ, RZ, 0, 5.9604644775390625e-08 ;  /* 0x00000001ff467435 */ /* 0x000fe200000001ff */
[----:B------:R-:W-:-:S02]  /*10950*/  MOV R215, R67 ;  /* 0x0000004300d77202 */ /* 0x000fc40000000f00 */
[----:B------:R-:W-:Y:S02]  /*10960*/  MOV R71, RZ ;  /* 0x000000ff00477202 */ /* 0x000fe40000000f00 */
[----:B------:R-:W-:Y:S02]  /*10970*/  MOV R66, 0xffffffff ;  /* 0xffffffff00427802 */ /* 0x000fe40000000f00 */
[----:B------:R-:W-:Y:S02]  /*10980*/  MOV R64, 0x109a0 ;  /* 0x000109a000407802 */ /* 0x000fe40000000f00 */
[----:B------:R-:W-:Y:S05]  /*10990*/  CALL.REL.NOINC `($__internal_113_$__cuda_sm70_shflsync_up) ;  /* 0x00001dd000007944 */ /* 0x000fea0003c00000 */
[----:B-1----:R-:W-:Y:S01]  /*109a0*/  MOV R214, R66 ;  /* 0x0000004200d67202 */ /* 0x002fe20000000f00 */
[----:B0-----:R-:W-:Y:S05]  /*109b0*/  BRA `(.L_x_4623) ;  /* 0xffff7d5000007947 */ /* 0x001fea000383ffff */
.L_x_4516:
[----:B------:R-:W-:Y:S01]  /*109c0*/  HFMA2.MMA R70, -RZ, RZ, 0, 5.9604644775390625e-08 ;  /* 0x00000001ff467435 */ /* 0x000fe200000001ff */
[----:B------:R-:W-:Y:S02]  /*109d0*/  MOV R215, R221 ;  /* 0x000000dd00d77202 */ /* 0x000fe40000000f00 */
[----:B------:R-:W-:Y:S02]  /*109e0*/  MOV R71, RZ ;  /* 0x000000ff00477202 */ /* 0x000fe40000000f00 */
[----:B------:R-:W-:-:S02]  /*109f0*/  MOV R66, 0xffffffff ;  /* 0xffffffff00427802 */ /* 0x000fc40000000f00 */
[----:B------:R-:W-:Y:S02]  /*10a00*/  MOV R64, 0x10a20 ;  /* 0x00010a2000407802 */ /* 0x000fe40000000f00 */
[----:B01----:R-:W-:Y:S05]  /*10a10*/  CALL.REL.NOINC `($__internal_113_$__cuda_sm70_shflsync_up) ;  /* 0x00001d5000007944 */ /* 0x003fea0003c00000 */
[----:B0-----:R-:W-:Y:S01]  /*10a20*/  HFMA2.MMA R70, -RZ, RZ, 0, 5.9604644775390625e-08 ;  /* 0x00000001ff467435 */ /* 0x001fe200000001ff */
[----:B-1----:R-:W-:Y:S02]  /*10a30*/  MOV R222, R66 ;  /* 0x0000004200de7202 */ /* 0x002fe40000000f00 */
[----:B------:R-:W-:Y:S02]  /*10a40*/  MOV R215, R68 ;  /* 0x0000004400d77202 */ /* 0x000fe40000000f00 */
[----:B------:R-:W-:Y:S02]  /*10a50*/  MOV R71, RZ ;  /* 0x000000ff00477202 */ /* 0x000fe40000000f00 */
[----:B------:R-:W-:Y:S02]  /*10a60*/  MOV R66, 0xffffffff ;  /* 0xffffffff00427802 */ /* 0x000fe40000000f00 */
[----:B------:R-:W-:Y:S02]  /*10a70*/  MOV R64, 0x10a90 ;  /* 0x00010a9000407802 */ /* 0x000fe40000000f00 */
[----:B------:R-:W-:Y:S05]  /*10a80*/  CALL.REL.NOINC `($__internal_113_$__cuda_sm70_shflsync_up) ;  /* 0x00001ce000007944 */ /* 0x000fea0003c00000 */
[----:B0-----:R-:W-:Y:S01]  /*10a90*/  HFMA2.MMA R70, -RZ, RZ, 0, 5.9604644775390625e-08 ;  /* 0x00000001ff467435 */ /* 0x001fe200000001ff */
[----:B-1----:R-:W-:-:S02]  /*10aa0*/  MOV R224, R66 ;  /* 0x0000004200e07202 */ /* 0x002fc40000000f00 */
[----:B------:R-:W-:Y:S02]  /*10ab0*/  MOV R215, R69 ;  /* 0x0000004500d77202 */ /* 0x000fe40000000f00 */
[----:B------:R-:W-:Y:S02]  /*10ac0*/  MOV R71, RZ ;  /* 0x000000ff00477202 */ /* 0x000fe40000000f00 */
[----:B------:R-:W-:Y:S02]  /*10ad0*/  MOV R66, 0xffffffff ;  /* 0xffffffff00427802 */ /* 0x000fe40000000f00 */
[----:B------:R-:W-:Y:S02]  /*10ae0*/  MOV R64, 0x10b00 ;  /* 0x00010b0000407802 */ /* 0x000fe40000000f00 */
[----:B------:R-:W-:Y:S05]  /*10af0*/  CALL.REL.NOINC `($__internal_113_$__cuda_sm70_shflsync_up) ;  /* 0x00001c7000007944 */ /* 0x000fea0003c00000 */
        /* <DEDUP_REMOVED lines=20> */
[----:B------:R-:W-:Y:S05]  /*10c40*/  CALL.REL.NOINC `($__internal_113_$__cuda_sm70_shflsync_up) ;  /* 0x00001b2000007944 */ /* 0x000fea0003c00000 */
[----:B0-----:R-:W-:Y:S01]  /*10c50*/  HFMA2.MMA R70, -RZ, RZ, 0, 1.1920928955078125e-07 ;  /* 0x00000002ff467435 */ /* 0x001fe200000001ff */
[----:B-1----:R-:W-:Y:S02]  /*10c60*/  MOV R214, R66 ;  /* 0x0000004200d67202 */ /* 0x002fe40000000f00 */
[----:B------:R-:W-:Y:S02]  /*10c70*/  MOV R215, R221 ;  /* 0x000000dd00d77202 */ /* 0x000fe40000000f00 */
[----:B------:R-:W-:Y:S02]  /*10c80*/  MOV R71, RZ ;  /* 0x000000ff00477202 */ /* 0x000fe40000000f00 */
[----:B------:R-:W-:-:S02]  /*10c90*/  MOV R66, 0xffffffff ;  /* 0xffffffff00427802 */ /* 0x000fc40000000f00 */
[----:B------:R-:W-:Y:S02]  /*10ca0*/  MOV R64, 0x10cc0 ;  /* 0x00010cc000407802 */ /* 0x000fe40000000f00 */
[----:B------:R-:W-:Y:S05]  /*10cb0*/  CALL.REL.NOINC `($__internal_113_$__cuda_sm70_shflsync_up) ;  /* 0x00001ab000007944 */ /* 0x000fea0003c00000 */
[----:B0-----:R-:W-:Y:S01]  /*10cc0*/  HFMA2.MMA R70, -RZ, RZ, 0, 1.1920928955078125e-07 ;  /* 0x00000002ff467435 */ /* 0x001fe200000001ff */
[----:B-1----:R-:W-:Y:S02]  /*10cd0*/  MOV R222, R66 ;  /* 0x0000004200de7202 */ /* 0x002fe40000000f00 */
[----:B------:R-:W-:Y:S02]  /*10ce0*/  MOV R215, R68 ;  /* 0x0000004400d77202 */ /* 0x000fe40000000f00 */
[----:B------:R-:W-:Y:S02]  /*10cf0*/  MOV R71, RZ ;  /* 0x000000ff00477202 */ /* 0x000fe40000000f00 */
[----:B------:R-:W-:Y:S02]  /*10d00*/  MOV R66, 0xffffffff ;  /* 0xffffffff00427802 */ /* 0x000fe40000000f00 */
[----:B------:R-:W-:Y:S02]  /*10d10*/  MOV R64, 0x10d30 ;  /* 0x00010d3000407802 */ /* 0x000fe40000000f00 */
[----:B------:R-:W-:Y:S05]  /*10d20*/  CALL.REL.NOINC `($__internal_113_$__cuda_sm70_shflsync_up) ;  /* 0x00001a4000007944 */ /* 0x000fea0003c00000 */
[----:B0-----:R-:W-:Y:S01]  /*10d30*/  HFMA2.MMA R70, -RZ, RZ, 0, 1.1920928955078125e-07 ;  /* 0x00000002ff467435 */ /* 0x001fe200000001ff */
[----:B-1----:R-:W-:-:S02]  /*10d40*/  MOV R224, R66 ;  /* 0x0000004200e07202 */ /* 0x002fc40000000f00 */
[----:B------:R-:W-:Y:S02]  /*10d50*/  MOV R215, R69 ;  /* 0x0000004500d77202 */ /* 0x000fe40000000f00 */
[----:B------:R-:W-:Y:S02]  /*10d60*/  MOV R71, RZ ;  /* 0x000000ff00477202 */ /* 0x000fe40000000f00 */
[----:B------:R-:W-:Y:S02]  /*10d70*/  MOV R66, 0xffffffff ;  /* 0xffffffff00427802 */ /* 0x000fe40000000f00 */
[----:B------:R-:W-:Y:S02]  /*10d80*/  MOV R64, 0x10da0 ;  /* 0x00010da000407802 */ /* 0x000fe40000000f00 */
[----:B------:R-:W-:Y:S05]  /*10d90*/  CALL.REL.NOINC `($__internal_113_$__cuda_sm70_shflsync_up) ;  /* 0x000019d000007944 */ /* 0x000fea0003c00000 */
        /* <DEDUP_REMOVED lines=17> */
[----:B------:R-:W-:Y:S05]  /*10eb0*/  CALL.REL.NOINC `($__internal_113_$__cuda_sm70_shflsync_up) ;  /* 0x000018b000007944 */ /* 0x000fea0003c00000 */
[----:B0-----:R-:W-:Y:S01]  /*10ec0*/  HFMA2.MMA R70, -RZ, RZ, 0, 2.384185791015625e-07 ;  /* 0x00000004ff467435 */ /* 0x001fe200000001ff */
[----:B-1----:R-:W-:Y:S02]  /*10ed0*/  MOV R214, R66 ;  /* 0x0000004200d67202 */ /* 0x002fe40000000f00 */
[----:B------:R-:W-:Y:S02]  /*10ee0*/  MOV R215, R221 ;  /* 0x000000dd00d77202 */ /* 0x000fe40000000f00 */
[----:B------:R-:W-:Y:S02]  /*10ef0*/  MOV R71, RZ ;  /* 0x000000ff00477202 */ /* 0x000fe40000000f00 */
[----:B------:R-:W-:Y:S02]  /*10f00*/  MOV R66, 0xffffffff ;  /* 0xffffffff00427802 */ /* 0x000fe40000000f00 */
[----:B------:R-:W-:-:S02]  /*10f10*/  MOV R64, 0x10f30 ;  /* 0x00010f3000407802 */ /* 0x000fc40000000f00 */
[----:B------:R-:W-:Y:S05]  /*10f20*/  CALL.REL.NOINC `($__internal_113_$__cuda_sm70_shflsync_up) ;  /* 0x0000184000007944 */ /* 0x000fea0003c00000 */
[----:B0-----:R-:W-:Y:S01]  /*10f30*/  HFMA2.MMA R70, -RZ, RZ, 0, 2.384185791015625e-07 ;  /* 0x00000004ff467435 */ /* 0x001fe200000001ff */
[----:B-1----:R-:W-:-:S02]  /*10f40*/  MOV R222, R66 ;  /* 0x0000004200de7202 */ /* 0x002fc40000000f00 */
[----:B------:R-:W-:Y:S02]  /*10f50*/  MOV R215, R68 ;  /* 0x0000004400d77202 */ /* 0x000fe40000000f00 */
[----:B------:R-:W-:Y:S02]  /*10f60*/  MOV R71, RZ ;  /* 0x000000ff00477202 */ /* 0x000fe40000000f00 */
[----:B------:R-:W-:Y:S02]  /*10f70*/  MOV R66, 0xffffffff ;  /* 0xffffffff00427802 */ /* 0x000fe40000000f00 */
[----:B------:R-:W-:Y:S02]  /*10f80*/  MOV R64, 0x10fa0 ;  /* 0x00010fa000407802 */ /* 0x000fe40000000f00 */
[----:B------:R-:W-:Y:S05]  /*10f90*/  CALL.REL.NOINC `($__internal_113_$__cuda_sm70_shflsync_up) ;  /* 0x000017d000007944 */ /* 0x000fea0003c00000 */
[----:B0-----:R-:W-:Y:S01]  /*10fa0*/  HFMA2.MMA R70, -RZ, RZ, 0, 2.384185791015625e-07 ;  /* 0x00000004ff467435 */ /* 0x001fe200000001ff */
[----:B-1----:R-:W-:Y:S02]  /*10fb0*/  MOV R224, R66 ;  /* 0x0000004200e07202 */ /* 0x002fe40000000f00 */
[----:B------:R-:W-:Y:S02]  /*10fc0*/  MOV R215, R69 ;  /* 0x0000004500d77202 */ /* 0x000fe40000000f00 */
[----:B------:R-:W-:-:S02]  /*10fd0*/  MOV R71, RZ ;  /* 0x000000ff00477202 */ /* 0x000fc40000000f00 */
[----:B------:R-:W-:Y:S02]  /*10fe0*/  MOV R66, 0xffffffff ;  /* 0xffffffff00427802 */ /* 0x000fe40000000f00 */
[----:B------:R-:W-:Y:S02]  /*10ff0*/  MOV R64, 0x11010 ;  /* 0x0001101000407802 */ /* 0x000fe40000000f00 */
[----:B------:R-:W-:Y:S05]  /*11000*/  CALL.REL.NOINC `($__internal_113_$__cuda_sm70_shflsync_up) ;  /* 0x0000176000007944 */ /* 0x000fea0003c00000 */
        /* <DEDUP_REMOVED lines=17> */
[----:B------:R-:W-:Y:S05]  /*11120*/  CALL.REL.NOINC `($__internal_113_$__cuda_sm70_shflsync_up) ;  /* 0x0000164000007944 */ /* 0x000fea0003c00000 */
[----:B0-----:R-:W-:Y:S01]  /*11130*/  HFMA2.MMA R70, -RZ, RZ, 0, 4.76837158203125e-07 ;  /* 0x00000008ff467435 */ /* 0x001fe200000001ff */
[----:B-1----:R-:W-:Y:S02]  /*11140*/  MOV R214, R66 ;  /* 0x0000004200d67202 */ /* 0x002fe40000000f00 */
[----:B------:R-:W-:Y:S02]  /*11150*/  MOV R215, R221 ;  /* 0x000000dd00d77202 */ /* 0x000fe40000000f00 */
[----:B------:R-:W-:Y:S02]  /*11160*/  MOV R71, RZ ;  /* 0x000000ff00477202 */ /* 0x000fe40000000f00 */
[----:B------:R-:W-:Y:S02]  /*11170*/  MOV R66, 0xffffffff ;  /* 0xffffffff00427802 */ /* 0x000fe40000000f00 */
[----:B------:R-:W-:Y:S02]  /*11180*/  MOV R64, 0x111a0 ;  /* 0x000111a000407802 */ /* 0x000fe40000000f00 */
[----:B------:R-:W-:Y:S05]  /*11190*/  CALL.REL.NOINC `($__internal_113_$__cuda_sm70_shflsync_up) ;  /* 0x000015d000007944 */ /* 0x000fea0003c00000 */
[----:B0-----:R-:W-:Y:S01]  /*111a0*/  HFMA2.MMA R70, -RZ, RZ, 0, 4.76837158203125e-07 ;  /* 0x00000008ff467435 */ /* 0x001fe200000001ff */
[----:B-1----:R-:W-:-:S02]  /*111b0*/  MOV R222, R66 ;  /* 0x0000004200de7202 */ /* 0x002fc40000000f00 */
[----:B------:R-:W-:Y:S02]  /*111c0*/  MOV R215, R68 ;  /* 0x0000004400d77202 */ /* 0x000fe40000000f00 */
[----:B------:R-:W-:Y:S02]  /*111d0*/  MOV R71, RZ ;  /* 0x000000ff00477202 */ /* 0x000fe40000000f00 */
[----:B------:R-:W-:Y:S02]  /*111e0*/  MOV R66, 0xffffffff ;  /* 0xffffffff00427802 */ /* 0x000fe40000000f00 */
[----:B------:R-:W-:Y:S02]  /*111f0*/  MOV R64, 0x11210 ;  /* 0x0001121000407802 */ /* 0x000fe40000000f00 */
[----:B------:R-:W-:Y:S05]  /*11200*/  CALL.REL.NOINC `($__internal_113_$__cuda_sm70_shflsync_up) ;  /* 0x0000156000007944 */ /* 0x000fea0003c00000 */
[----:B0-----:R-:W-:Y:S01]  /*11210*/  HFMA2.MMA R70, -RZ, RZ, 0, 4.76837158203125e-07 ;  /* 0x00000008ff467435 */ /* 0x001fe200000001ff */
        /* <DEDUP_REMOVED lines=25> */
[----:B------:R-:W-:Y:S05]  /*113b0*/  CALL.REL.NOINC `($__internal_113_$__cuda_sm70_shflsync_up) ;  /* 0x000013b000007944 */ /* 0x000fea0003c00000 */
[----:B0-----:R-:W-:Y:S01]  /*113c0*/  HFMA2.MMA R70, -RZ, RZ, 0, 9.5367431640625e-07 ;  /* 0x00000010ff467435 */ /* 0x001fe200000001ff */
[----:B-1----:R-:W-:Y:S02]  /*113d0*/  MOV R221, R66 ;  /* 0x0000004200dd7202 */ /* 0x002fe40000000f00 */
[----:B------:R-:W-:Y:S02]  /*113e0*/  MOV R215, R214 ;  /* 0x000000d600d77202 */ /* 0x000fe40000000f00 */
[----:B------:R-:W-:Y:S02]  /*113f0*/  MOV R71, RZ ;  /* 0x000000ff00477202 */ /* 0x000fe40000000f00 */
[----:B------:R-:W-:-:S02]  /*11400*/  MOV R66, 0xffffffff ;  /* 0xffffffff00427802 */ /* 0x000fc40000000f00 */
[----:B------:R-:W-:Y:S02]  /*11410*/  MOV R64, 0x11430 ;  /* 0x0001143000407802 */ /* 0x000fe40000000f00 */
[----:B------:R-:W-:Y:S05]  /*11420*/  CALL.REL.NOINC `($__internal_113_$__cuda_sm70_shflsync_up) ;  /* 0x0000134000007944 */ /* 0x000fea0003c00000 */
[----:B0-----:R-:W-:Y:S01]  /*11430*/  HFMA2.MMA R70, -RZ, RZ, 0, 9.5367431640625e-07 ;  /* 0x00000010ff467435 */ /* 0x001fe200000001ff */
[----:B-1----:R-:W-:Y:S02]  /*11440*/  MOV R223, R66 ;  /* 0x0000004200df7202 */ /* 0x002fe40000000f00 */
[----:B------:R-:W-:Y:S02]  /*11450*/  MOV R215, R68 ;  /* 0x0000004400d77202 */ /* 0x000fe40000000f00 */
[----:B------:R-:W-:Y:S02]  /*11460*/  MOV R71, RZ ;  /* 0x000000ff00477202 */ /* 0x000fe40000000f00 */
[----:B------:R-:W-:Y:S02]  /*11470*/  MOV R66, 0xffffffff ;  /* 0xffffffff00427802 */ /* 0x000fe40000000f00 */
[----:B------:R-:W-:Y:S02]  /*11480*/  MOV R64, 0x114a0 ;  /* 0x000114a000407802 */ /* 0x000fe40000000f00 */
[----:B------:R-:W-:Y:S05]  /*11490*/  CALL.REL.NOINC `($__internal_113_$__cuda_sm70_shflsync_up) ;  /* 0x000012d000007944 */ /* 0x000fea0003c00000 */
[----:B0-----:R-:W-:Y:S01]  /*114a0*/  HFMA2.MMA R70, -RZ, RZ, 0, 9.5367431640625e-07 ;  /* 0x00000010ff467435 */ /* 0x001fe200000001ff */
[----:B-1----:R-:W-:-:S02]  /*114b0*/  MOV R222, R66 ;  /* 0x0000004200de7202 */ /* 0x002fc40000000f00 */
[----:B------:R-:W-:Y:S02]  /*114c0*/  MOV R215, R69 ;  /* 0x0000004500d77202 */ /* 0x000fe40000000f00 */
[----:B------:R-:W-:Y:S02]  /*114d0*/  MOV R71, RZ ;  /* 0x000000ff00477202 */ /* 0x000fe40000000f00 */
[----:B------:R-:W-:Y:S02]  /*114e0*/  MOV R66, 0xffffffff ;  /* 0xffffffff00427802 */ /* 0x000fe40000000f00 */
[----:B------:R-:W-:Y:S02]  /*114f0*/  MOV R64, 0x11510 ;  /* 0x0001151000407802 */ /* 0x000fe40000000f00 */
[----:B------:R-:W-:Y:S05]  /*11500*/  CALL.REL.NOINC `($__internal_113_$__cuda_sm70_shflsync_up) ;  /* 0x0000126000007944 */ /* 0x000fea0003c00000 */
[----:B01----:R-:W-:Y:S05]  /*11510*/  BRA `(.L_x_4624) ;  /* 0xffff765000007947 */ /* 0x003fea000383ffff */
.L_x_4521:
[----:B------:R-:W-:Y:S01]  /*11520*/  HFMA2.MMA R70, -RZ, RZ, 0, 5.9604644775390625e-08 ;  /* 0x00000001ff467435 */ /* 0x000fe200000001ff */
[----:B------:R-:W-:Y:S02]  /*11530*/  MOV R71, RZ ;  /* 0x000000ff00477202 */ /* 0x000fe40000000f00 */
[----:B-1----:R-:W-:Y:S02]  /*11540*/  MOV R66, 0xffffffff ;  /* 0xffffffff00427802 */ /* 0x002fe40000000f00 */
[----:B------:R-:W-:-:S02]  /*11550*/  MOV R64, 0x11570 ;  /* 0x0001157000407802 */ /* 0x000fc40000000f00 */
        /* <DEDUP_REMOVED lines=8> */
[----:B0-----:R-:W-:Y:S01]  /*115e0*/  HFMA2.MMA R70, -RZ, RZ, 0, 5.9604644775390625e-08 ;  /* 0x00000001ff467435 */ /* 0x001fe200000001ff */
[----:B-1----:R-:W-:Y:S02]  /*115f0*/  MOV R69, R66 ;  /* 0x0000004200457202 */ /* 0x002fe40000000f00 */
[----:B------:R-:W-:Y:S02]  /*11600*/  MOV R215, R68 ;  /* 0x0000004400d77202 */ /* 0x000fe40000000f00 */
[----:B------:R-:W-:-:S02]  /*11610*/  MOV R71, RZ ;  /* 0x000000ff00477202 */ /* 0x000fc40000000f00 */
[----:B------:R-:W-:Y:S02]  /*11620*/  MOV R66, 0xffffffff ;  /* 0xffffffff00427802 */ /* 0x000fe40000000f00 */
[----:B------:R-:W-:Y:S02]  /*11630*/  MOV R64, 0x11650 ;  /* 0x0001165000407802 */ /* 0x000fe40000000f00 */
[----:B------:R-:W-:Y:S05]  /*11640*/  CALL.REL.NOINC `($__internal_113_$__cuda_sm70_shflsync_up) ;  /* 0x0000112000007944 */ /* 0x000fea0003c00000 */
[----:B0-----:R-:W-:Y:S01]  /*11650*/  HFMA2.MMA R70, -RZ, RZ, 0, 5.9604644775390625e-08 ;  /* 0x00000001ff467435 */ /* 0x001fe200000001ff */
[----:B-1----:R-:W-:Y:S02]  /*11660*/  MOV R68, R66 ;  /* 0x0000004200447202 */ /* 0x002fe40000000f00 */
[----:B------:R-:W-:Y:S02]  /*11670*/  MOV R215, R67 ;  /* 0x0000004300d77202 */ /* 0x000fe40000000f00 */
[----:B------:R-:W-:Y:S02]  /*11680*/  MOV R71, RZ ;  /* 0x000000ff00477202 */ /* 0x000fe40000000f00 */
[----:B------:R-:W-:Y:S02]  /*11690*/  MOV R66, 0xffffffff ;  /* 0xffffffff00427802 */ /* 0x000fe40000000f00 */
[----:B------:R-:W-:-:S02]  /*116a0*/  MOV R64, 0x116c0 ;  /* 0x000116c000407802 */ /* 0x000fc40000000f00 */
[----:B------:R-:W-:Y:S05]  /*116b0*/  CALL.REL.NOINC `($__internal_113_$__cuda_sm70_shflsync_up) ;  /* 0x000010b000007944 */ /* 0x000fea0003c00000 */
[----:B01----:R-:W-:Y:S01]  /*116c0*/  MOV R71, R66 ;  /* 0x0000004200477202 */ /* 0x003fe20000000f00 */
[----:B------:R-:W-:Y:S01]  /*116d0*/  HFMA2.MMA R66, -RZ, RZ, 0, 0 ;  /* 0x00000000ff427435 */ /* 0x000fe200000001ff */
[----:B------:R-:W-:-:S02]  /*116e0*/  MOV R64, R60 ;  /* 0x0000003c00407202 */ /* 0x000fc40000000f00 */
[----:B------:R-:W-:Y:S02]  /*116f0*/  MOV R70, R214 ;  /* 0x000000d600467202 */ /* 0x000fe40000000f00 */
[----:B------:R-:W-:Y:S02]  /*11700*/  MOV R247, 0xffffffff ;  /* 0xffffffff00f77802 */ /* 0x000fe40000000f00 */
[----:B------:R-:W-:Y:S02]  /*11710*/  MOV R65, 0x11730 ;  /* 0x0001173000417802 */ /* 0x000fe40000000f00 */
[----:B------:R-:W-:Y:S05]  /*11720*/  CALL.REL.NOINC `($__internal_112_$__cuda_sm70_shflsync_idx_p) ;  /* 0x00000fd000007944 */ /* 0x000fea0003c00000 */
[----:B-1----:R-:W-:Y:S01]  /*11730*/  MOV R60, R66 ;  /* 0x00000042003c7202 */ /* 0x002fe20000000f00 */
[----:B------:R-:W-:Y:S01]  /*11740*/  HFMA2.MMA R66, -RZ, RZ, 0, 0 ;  /* 0x00000000ff427435 */ /* 0x000fe200000001ff */
[----:B------:R-:W-:Y:S02]  /*11750*/  MOV R64, R61 ;  /* 0x0000003d00407202 */ /* 0x000fe40000000f00 */
[----:B------:R-:W-:Y:S02]  /*11760*/  MOV R247, 0xffffffff ;  /* 0xffffffff00f77802 */ /* 0x000fe40000000f00 */
[----:B------:R-:W-:-:S02]  /*11770*/  MOV R65, 0x11790 ;  /* 0x0001179000417802 */ /* 0x000fc40000000f00 */
[----:B------:R-:W-:Y:S05]  /*11780*/  CALL.REL.NOINC `($__internal_112_$__cuda_sm70_shflsync_idx_p) ;  /* 0x00000f7000007944 */ /* 0x000fea0003c00000 */
[----:B-1----:R-:W-:Y:S01]  /*11790*/  MOV R61, R66 ;  /* 0x00000042003d7202 */ /* 0x002fe20000000f00 */
[----:B------:R-:W-:Y:S01]  /*117a0*/  HFMA2.MMA R66, -RZ, RZ, 0, 0 ;  /* 0x00000000ff427435 */ /* 0x000fe200000001ff */
[----:B------:R-:W-:-:S02]  /*117b0*/  MOV R64, R62 ;  /* 0x0000003e00407202 */ /* 0x000fc40000000f00 */
[----:B------:R-:W-:Y:S02]  /*117c0*/  MOV R247, 0xffffffff ;  /* 0xffffffff00f77802 */ /* 0x000fe40000000f00 */
[----:B------:R-:W-:Y:S02]  /*117d0*/  MOV R65, 0x117f0 ;  /* 0x000117f000417802 */ /* 0x000fe40000000f00 */
[----:B------:R-:W-:Y:S05]  /*117e0*/  CALL.REL.NOINC `($__internal_112_$__cuda_sm70_shflsync_idx_p) ;  /* 0x00000f1000007944 */ /* 0x000fea0003c00000 */
[----:B-1----:R-:W-:Y:S01]  /*117f0*/  MOV R62, R66 ;  /* 0x00000042003e7202 */ /* 0x002fe20000000f00 */
[----:B------:R-:W-:Y:S01]  /*11800*/  HFMA2.MMA R66, -RZ, RZ, 0, 0 ;  /* 0x00000000ff427435 */ /* 0x000fe200000001ff */
[----:B------:R-:W-:Y:S02]  /*11810*/  MOV R64, R63 ;  /* 0x0000003f00407202 */ /* 0x000fe40000000f00 */
[----:B------:R-:W-:Y:S02]  /*11820*/  MOV R247, 0xffffffff ;  /* 0xffffffff00f77802 */ /* 0x000fe40000000f00 */
[----:B------:R-:W-:Y:S02]  /*11830*/  MOV R65, 0x11850 ;  /* 0x0001185000417802 */ /* 0x000fe40000000f00 */
[----:B------:R-:W-:Y:S05]  /*11840*/  CALL.REL.NOINC `($__internal_112_$__cuda_sm70_shflsync_idx_p) ;  /* 0x00000eb000007944 */ /* 0x000fea0003c00000 */
[----:B-1----:R-:W-:Y:S01]  /*11850*/  MOV R63, R66 ;  /* 0x00000042003f7202 */ /* 0x002fe20000000f00 */
[----:B------:R-:W-:Y:S05]  /*11860*/  BRA `(.L_x_4625) ;  /* 0xffff75e000007947 */ /* 0x000fea000383ffff */
.L_x_4524:
[----:B------:R-:W-:Y:S01]  /*11870*/  HFMA2.MMA R66, -RZ, RZ, 0, 5.9604644775390625e-08 ;  /* 0x00000001ff427435 */ /* 0x000fe200000001ff */
[----:B------:R-:W-:-:S02]  /*11880*/  MOV R241, R239 ;  /* 0x000000ef00f17202 */ /* 0x000fc40000000f00 */
[----:B------:R-:W-:Y:S02]  /*11890*/  MOV R242, 0x1f ;  /* 0x0000001f00f27802 */ /* 0x000fe40000000f00 */
[----:B------:R-:W-:Y:S02]  /*118a0*/  MOV R65, 0xffffffff ;  /* 0xffffffff00417802 */ /* 0x000fe40000000f00 */
[----:B------:R-:W-:Y:S02]  /*118b0*/  MOV R64, 0x118d0 ;  /* 0x000118d000407802 */ /* 0x000fe40000000f00 */
[----:B------:R-:W-:Y:S05]  /*118c0*/  CALL.REL.NOINC `($__internal_111_$__cuda_sm70_shflsync_down) ;  /* 0x00000df000007944 */ /* 0x000fea0003c00000 */
[----:B-1----:R-:W-:Y:S01]  /*118d0*/  MOV R67, R66 ;  /* 0x0000004200437202 */ /* 0x002fe20000000f00 */
[----:B------:R-:W-:Y:S05]  /*118e0*/  BRA `(.L_x_4626) ;  /* 0xffff887000007947 */ /* 0x000fea000383ffff */
.L_x_4525:
[----:B------:R-:W-:Y:S01]  /*118f0*/  HFMA2.MMA R66, -RZ, RZ, 0, 5.9604644775390625e-08 ;  /* 0x00000001ff427435 */ /* 0x000fe200000001ff */
[----:B------:R-:W-:Y:S02]  /*11900*/  MOV R241, R69 ;  /* 0x0000004500f17202 */ /* 0x000fe40000000f00 */
[----:B------:R-:W-:Y:S02]  /*11910*/  MOV R242, 0x1f ;  /* 0x0000001f00f27802 */ /* 0x000fe40000000f00 */
[----:B------:R-:W-:-:S02]  /*11920*/  MOV R65, 0xffffffff ;  /* 0xffffffff00417802 */ /* 0x000fc40000000f00 */
[----:B------:R-:W-:Y:S02]  /*11930*/  MOV R64, 0x11950 ;  /* 0x0001195000407802 */ /* 0x000fe40000000f00 */
[----:B01----:R-:W-:Y:S05]  /*11940*/  CALL.REL.NOINC `($__internal_111_$__cuda_sm70_shflsync_down) ;  /* 0x00000d7000007944 */ /* 0x003fea0003c00000 */
[----:B-1----:R-:W-:Y:S01]  /*11950*/  MOV R69, R66 ;  /* 0x0000004200457202 */ /* 0x002fe20000000f00 */
[----:B------:R-:W-:Y:S01]  /*11960*/  HFMA2.MMA R66, -RZ, RZ, 0, 5.9604644775390625e-08 ;  /* 0x00000001ff427435 */ /* 0x000fe200000001ff */
[----:B------:R-:W-:Y:S02]  /*11970*/  MOV R241, R68 ;  /* 0x0000004400f17202 */ /* 0x000fe40000000f00 */
[----:B------:R-:W-:Y:S02]  /*11980*/  MOV R242, 0x1f ;  /* 0x0000001f00f27802 */ /* 0x000fe40000000f00 */
[----:B------:R-:W-:Y:S02]  /*11990*/  MOV R65, 0xffffffff ;  /* 0xffffffff00417802 */ /* 0x000fe40000000f00 */
[----:B------:R-:W-:Y:S02]  /*119a0*/  MOV R64, 0x119c0 ;  /* 0x000119c000407802 */ /* 0x000fe40000000f00 */
[----:B------:R-:W-:Y:S05]  /*119b0*/  CALL.REL.NOINC `($__internal_111_$__cuda_sm70_shflsync_down) ;  /* 0x00000d0000007944 */ /* 0x000fea0003c00000 */
[----:B-1----:R-:W-:Y:S01]  /*119c0*/  MOV R239, R66 ;  /* 0x0000004200ef7202 */ /* 0x002fe20000000f00 */
[----:B------:R-:W-:Y:S01]  /*119d0*/  HFMA2.MMA R66, -RZ, RZ, 0, 5.9604644775390625e-08 ;  /* 0x00000001ff427435 */ /* 0x000fe200000001ff */
[----:B------:R-:W-:-:S02]  /*119e0*/  MOV R241, R70 ;  /* 0x0000004600f17202 */ /* 0x000fc40000000f00 */
[----:B------:R-:W-:Y:S02]  /*119f0*/  MOV R242, 0x1f ;  /* 0x0000001f00f27802 */ /* 0x000fe40000000f00 */
[----:B------:R-:W-:Y:S02]  /*11a00*/  MOV R65, 0xffffffff ;  /* 0xffffffff00417802 */ /* 0x000fe40000000f00 */
[----:B------:R-:W-:Y:S02]  /*11a10*/  MOV R64, 0x11a30 ;  /* 0x00011a3000407802 */ /* 0x000fe40000000f00 */
[----:B------:R-:W-:Y:S05]  /*11a20*/  CALL.REL.NOINC `($__internal_111_$__cuda_sm70_shflsync_down) ;  /* 0x00000c9000007944 */ /* 0x000fea0003c00000 */
[----:B-1----:R-:W-:Y:S05]  /*11a30*/  BRA `(.L_x_4627) ;  /* 0xffff876000007947 */ /* 0x002fea000383ffff */
.L_x_4528:
[----:B----4-:R-:W-:Y:S01]  /*11a40*/  HFMA2.MMA R66, -RZ, RZ, 0, 1.1920928955078125e-07 ;  /* 0x00000002ff427435 */ /* 0x010fe200000001ff */
[----:B------:R-:W-:Y:S02]  /*11a50*/  MOV R241, R71 ;  /* 0x0000004700f17202 */ /* 0x000fe40000000f00 */
[----:B------:R-:W-:Y:S02]  /*11a60*/  MOV R242, 0x1f ;  /* 0x0000001f00f27802 */ /* 0x000fe40000000f00 */
[----:B------:R-:W-:Y:S02]  /*11a70*/  MOV R65, 0xffffffff ;  /* 0xffffffff00417802 */ /* 0x000fe40000000f00 */
[----:B------:R-:W-:-:S02]  /*11a80*/  MOV R64, 0x11aa0 ;  /* 0x00011aa000407802 */ /* 0x000fc40000000f00 */
[----:B0123--:R-:W-:Y:S05]  /*11a90*/  CALL.REL.NOINC `($__internal_111_$__cuda_sm70_shflsync_down) ;  /* 0x00000c2000007944 */ /* 0x00ffea0003c00000 */
[----:B-1----:R-:W-:Y:S01]  /*11aa0*/  MOV R67, R66 ;  /* 0x0000004200437202 */ /* 0x002fe20000000f00 */
[----:B------:R-:W-:Y:S01]  /*11ab0*/  HFMA2.MMA R66, -RZ, RZ, 0, 1.1920928955078125e-07 ;  /* 0x00000002ff427435 */ /* 0x000fe200000001ff */
[----:B------:R-:W-:-:S02]  /*11ac0*/  MOV R241, R240 ;  /* 0x000000f000f17202 */ /* 0x000fc40000000f00 */
[----:B------:R-:W-:Y:S02]  /*11ad0*/  MOV R242, 0x1f ;  /* 0x0000001f00f27802 */ /* 0x000fe40000000f00 */
[----:B------:R-:W-:Y:S02]  /*11ae0*/  MOV R65, 0xffffffff ;  /* 0xffffffff00417802 */ /* 0x000fe40000000f00 */
[----:B------:R-:W-:Y:S02]  /*11af0*/  MOV R64, 0x11b10 ;  /* 0x00011b1000407802 */ /* 0x000fe40000000f00 */
[----:B------:R-:W-:Y:S05]  /*11b00*/  CALL.REL.NOINC `($__internal_111_$__cuda_sm70_shflsync_down) ;  /* 0x00000bb000007944 */ /* 0x000fea0003c00000 */
[----:B-1----:R-:W-:Y:S01]  /*11b10*/  MOV R69, R66 ;  /* 0x0000004200457202 */ /* 0x002fe20000000f00 */
[----:B------:R-:W-:Y:S01]  /*11b20*/  HFMA2.MMA R66, -RZ, RZ, 0, 1.1920928955078125e-07 ;  /* 0x00000002ff427435 */ /* 0x000fe200000001ff */
[----:B------:R-:W-:Y:S02]  /*11b30*/  MOV R241, R68 ;  /* 0x0000004400f17202 */ /* 0x000fe40000000f00 */
[----:B------:R-:W-:Y:S02]  /*11b40*/  MOV R242, 0x1f ;  /* 0x0000001f00f27802 */ /* 0x000fe40000000f00 */
[----:B------:R-:W-:-:S02]  /*11b50*/  MOV R65, 0xffffffff ;  /* 0xffffffff00417802 */ /* 0x000fc40000000f00 */
[----:B------:R-:W-:Y:S02]  /*11b60*/  MOV R64, 0x11b80 ;  /* 0x00011b8000407802 */ /* 0x000fe40000000f00 */
[----:B------:R-:W-:Y:S05]  /*11b70*/  CALL.REL.NOINC `($__internal_111_$__cuda_sm70_shflsync_down) ;  /* 0x00000b4000007944 */ /* 0x000fea0003c00000 */
[----:B-1----:R-:W-:Y:S01]  /*11b80*/  MOV R70, R66 ;  /* 0x0000004200467202 */ /* 0x002fe20000000f00 */
[----:B------:R-:W-:Y:S01]  /*11b90*/  HFMA2.MMA R66, -RZ, RZ, 0, 1.1920928955078125e-07 ;  /* 0x00000002ff427435 */ /* 0x000fe200000001ff */
[----:B------:R-:W-:Y:S02]  /*11ba0*/  MOV R241, R238 ;  /* 0x000000ee00f17202 */ /* 0x000fe40000000f00 */
[----:B------:R-:W-:Y:S02]  /*11bb0*/  MOV R242, 0x1f ;  /* 0x0000001f00f27802 */ /* 0x000fe40000000f00 */
[----:B------:R-:W-:Y:S02]  /*11bc0*/  MOV R65, 0xffffffff ;  /* 0xffffffff00417802 */ /* 0x000fe40000000f00 */
[----:B------:R-:W-:Y:S02]  /*11bd0*/  MOV R64, 0x11bf0 ;  /* 0x00011bf000407802 */ /* 0x000fe40000000f00 */
[----:B------:R-:W-:Y:S05]  /*11be0*/  CALL.REL.NOINC `($__internal_111_$__cuda_sm70_shflsync_down) ;  /* 0x00000ad000007944 */ /* 0x000fea0003c00000 */
[----:B-1----:R-:W-:Y:S05]  /*11bf0*/  BRA `(.L_x_4628) ;  /* 0xffff86e000007947 */ /* 0x002fea000383ffff */
.L_x_4531:
[----:B----4-:R-:W-:Y:S01]  /*11c00*/  HFMA2.MMA R66, -RZ, RZ, 0, 2.384185791015625e-07 ;  /* 0x00000004ff427435 */ /* 0x010fe200000001ff */
[----:B------:R-:W-:Y:S02]  /*11c10*/  MOV R241, R71 ;  /* 0x0000004700f17202 */ /* 0x000fe40000000f00 */
[----:B------:R-:W-:-:S02]  /*11c20*/  MOV R242, 0x1f ;  /* 0x0000001f00f27802 */ /* 0x000fc40000000f00 */
[----:B------:R-:W-:Y:S02]  /*11c30*/  MOV R65, 0xffffffff ;  /* 0xffffffff00417802 */ /* 0x000fe40000000f00 */
[----:B------:R-:W-:Y:S02]  /*11c40*/  MOV R64, 0x11c60 ;  /* 0x00011c6000407802 */ /* 0x000fe40000000f00 */
[----:B0123--:R-:W-:Y:S05]  /*11c50*/  CALL.REL.NOINC `($__internal_111_$__cuda_sm70_shflsync_down) ;  /* 0x00000a6000007944 */ /* 0x00ffea0003c00000 */
[----:B-1----:R-:W-:Y:S01]  /*11c60*/  MOV R67, R66 ;  /* 0x0000004200437202 */ /* 0x002fe20000000f00 */
[----:B------:R-:W-:Y:S05]  /*11c70*/  BRA `(.L_x_4629) ;  /* 0xffff877000007947 */ /* 0x000fea000383ffff */
.L_x_4532:
[----:B----4-:R-:W-:Y:S01]  /*11c80*/  HFMA2.MMA R66, -RZ, RZ, 0, 2.384185791015625e-07 ;  /* 0x00000004ff427435 */ /* 0x010fe200000001ff */
[----:B------:R-:W-:Y:S02]  /*11c90*/  MOV R241, R240 ;  /* 0x000000f000f17202 */ /* 0x000fe40000000f00 */
[----:B------:R-:W-:Y:S02]  /*11ca0*/  MOV R242, 0x1f ;  /* 0x0000001f00f27802 */ /* 0x000fe40000000f00 */
[----:B------:R-:W-:Y:S02]  /*11cb0*/  MOV R65, 0xffffffff ;  /* 0xffffffff00417802 */ /* 0x000fe40000000f00 */
[----:B------:R-:W-:-:S02]  /*11cc0*/  MOV R64, 0x11ce0 ;  /* 0x00011ce000407802 */ /* 0x000fc40000000f00 */
[----:B0123--:R-:W-:Y:S05]  /*11cd0*/  CALL.REL.NOINC `($__internal_111_$__cuda_sm70_shflsync_down) ;  /* 0x000009e000007944 */ /* 0x00ffea0003c00000 */
[----:B-1----:R-:W-:Y:S01]  /*11ce0*/  MOV R69, R66 ;  /* 0x0000004200457202 */ /* 0x002fe20000000f00 */
[----:B------:R-:W-:Y:S01]  /*11cf0*/  HFMA2.MMA R66, -RZ, RZ, 0, 2.384185791015625e-07 ;  /* 0x00000004ff427435 */ /* 0x000fe200000001ff */
[----:B------:R-:W-:-:S02]  /*11d00*/  MOV R241, R68 ;  /* 0x0000004400f17202 */ /* 0x000fc40000000f00 */
[----:B------:R-:W-:Y:S02]  /*11d10*/  MOV R242, 0x1f ;  /* 0x0000001f00f27802 */ /* 0x000fe40000000f00 */
[----:B------:R-:W-:Y:S02]  /*11d20*/  MOV R65, 0xffffffff ;  /* 0xffffffff00417802 */ /* 0x000fe40000000f00 */
[----:B------:R-:W-:Y:S02]  /*11d30*/  MOV R64, 0x11d50 ;  /* 0x00011d5000407802 */ /* 0x000fe40000000f00 */
[----:B------:R-:W-:Y:S05]  /*11d40*/  CALL.REL.NOINC `($__internal_111_$__cuda_sm70_shflsync_down) ;  /* 0x0000097000007944 */ /* 0x000fea0003c00000 */
[----:B-1----:R-:W-:Y:S01]  /*11d50*/  MOV R70, R66 ;  /* 0x0000004200467202 */ /* 0x002fe20000000f00 */
[----:B------:R-:W-:Y:S01]  /*11d60*/  HFMA2.MMA R66, -RZ, RZ, 0, 2.384185791015625e-07 ;  /* 0x00000004ff427435 */ /* 0x000fe200000001ff */
[----:B------:R-:W-:Y:S02]  /*11d70*/  MOV R241, R238 ;  /* 0x000000ee00f17202 */ /* 0x000fe40000000f00 */
[----:B------:R-:W-:Y:S02]  /*11d80*/  MOV R242, 0x1f ;  /* 0x0000001f00f27802 */ /* 0x000fe40000000f00 */
[----:B------:R-:W-:-:S02]  /*11d90*/  MOV R65, 0xffffffff ;  /* 0xffffffff00417802 */ /* 0x000fc40000000f00 */
[----:B------:R-:W-:Y:S02]  /*11da0*/  MOV R64, 0x11dc0 ;  /* 0x00011dc000407802 */ /* 0x000fe40000000f00 */
[----:B------:R-:W-:Y:S05]  /*11db0*/  CALL.REL.NOINC `($__internal_111_$__cuda_sm70_shflsync_down) ;  /* 0x0000090000007944 */ /* 0x000fea0003c00000 */
[----:B-1----:R-:W-:Y:S05]  /*11dc0*/  BRA `(.L_x_4630) ;  /* 0xffff866000007947 */ /* 0x002fea000383ffff */
.L_x_4535:
[----:B----4-:R-:W-:Y:S01]  /*11dd0*/  HFMA2.MMA R66, -RZ, RZ, 0, 4.76837158203125e-07 ;  /* 0x00000008ff427435 */ /* 0x010fe200000001ff */
[----:B------:R-:W-:Y:S02]  /*11de0*/  MOV R241, R71 ;  /* 0x0000004700f17202 */ /* 0x000fe40000000f00 */
[----:B------:R-:W-:Y:S02]  /*11df0*/  MOV R242, 0x1f ;  /* 0x0000001f00f27802 */ /* 0x000fe40000000f00 */
[----:B------:R-:W-:Y:S02]  /*11e00*/  MOV R65, 0xffffffff ;  /* 0xffffffff00417802 */ /* 0x000fe40000000f00 */
[----:B------:R-:W-:Y:S02]  /*11e10*/  MOV R64, 0x11e30 ;  /* 0x00011e3000407802 */ /* 0x000fe40000000f00 */
[----:B0123--:R-:W-:Y:S05]  /*11e20*/  CALL.REL.NOINC `($__internal_111_$__cuda_sm70_shflsync_down) ;  /* 0x0000089000007944 */ /* 0x00ffea0003c00000 */
[----:B-1----:R-:W-:Y:S01]  /*11e30*/  MOV R67, R66 ;  /* 0x0000004200437202 */ /* 0x002fe20000000f00 */
[----:B------:R-:W-:Y:S01]  /*11e40*/  HFMA2.MMA R66, -RZ, RZ, 0, 4.76837158203125e-07 ;  /* 0x00000008ff427435 */ /* 0x000fe200000001ff */
[----:B------:R-:W-:Y:S02]  /*11e50*/  MOV R241, R240 ;  /* 0x000000f000f17202 */ /* 0x000fe40000000f00 */
[----:B------:R-:W-:-:S02]  /*11e60*/  MOV R242, 0x1f ;  /* 0x0000001f00f27802 */ /* 0x000fc40000000f00 */
[----:B------:R-:W-:Y:S02]  /*11e70*/  MOV R65, 0xffffffff ;  /* 0xffffffff00417802 */ /* 0x000fe40000000f00 */
[----:B------:R-:W-:Y:S02]  /*11e80*/  MOV R64, 0x11ea0 ;  /* 0x00011ea000407802 */ /* 0x000fe40000000f00 */
[----:B------:R-:W-:Y:S05]  /*11e90*/  CALL.REL.NOINC `($__internal_111_$__cuda_sm70_shflsync_down) ;  /* 0x0000082000007944 */ /* 0x000fea0003c00000 */
[----:B-1----:R-:W-:Y:S01]  /*11ea0*/  MOV R69, R66 ;  /* 0x0000004200457202 */ /* 0x002fe20000000f00 */
[----:B------:R-:W-:Y:S01]  /*11eb0*/  HFMA2.MMA R66, -RZ, RZ, 0, 4.76837158203125e-07 ;  /* 0x00000008ff427435 */ /* 0x000fe200000001ff */
[----:B------:R-:W-:Y:S02]  /*11ec0*/  MOV R241, R68 ;  /* 0x0000004400f17202 */ /* 0x000fe40000000f00 */
[----:B------:R-:W-:Y:S02]  /*11ed0*/  MOV R242, 0x1f ;  /* 0x0000001f00f27802 */ /* 0x000fe40000000f00 */
[----:B------:R-:W-:Y:S02]  /*11ee0*/  MOV R65, 0xffffffff ;  /* 0xffffffff00417802 */ /* 0x000fe40000000f00 */
[----:B------:R-:W-:-:S02]  /*11ef0*/  MOV R64, 0x11f10 ;  /* 0x00011f1000407802 */ /* 0x000fc40000000f00 */
[----:B------:R-:W-:Y:S05]  /*11f00*/  CALL.REL.NOINC `($__internal_111_$__cuda_sm70_shflsync_down) ;  /* 0x000007b000007944 */ /* 0x000fea0003c00000 */
[----:B-1----:R-:W-:Y:S01]  /*11f10*/  MOV R70, R66 ;  /* 0x0000004200467202 */ /* 0x002fe20000000f00 */
[----:B------:R-:W-:Y:S01]  /*11f20*/  HFMA2.MMA R66, -RZ, RZ, 0, 4.76837158203125e-07 ;  /* 0x00000008ff427435 */ /* 0x000fe200000001ff */
[----:B------:R-:W-:-:S02]  /*11f30*/  MOV R241, R238 ;  /* 0x000000ee00f17202 */ /* 0x000fc40000000f00 */
[----:B------:R-:W-:Y:S02]  /*11f40*/  MOV R242, 0x1f ;  /* 0x0000001f00f27802 */ /* 0x000fe40000000f00 */
[----:B------:R-:W-:Y:S02]  /*11f50*/  MOV R65, 0xffffffff ;  /* 0xffffffff00417802 */ /* 0x000fe40000000f00 */
[----:B------:R-:W-:Y:S02]  /*11f60*/  MOV R64, 0x11f80 ;  /* 0x00011f8000407802 */ /* 0x000fe40000000f00 */
[----:B------:R-:W-:Y:S05]  /*11f70*/  CALL.REL.NOINC `($__internal_111_$__cuda_sm70_shflsync_down) ;  /* 0x0000074000007944 */ /* 0x000fea0003c00000 */
[----:B-1----:R-:W-:Y:S05]  /*11f80*/  BRA `(.L_x_4631) ;  /* 0xffff85e000007947 */ /* 0x002fea000383ffff */
.L_x_4538:
[----:B----4-:R-:W-:Y:S01]  /*11f90*/  HFMA2.MMA R66, -RZ, RZ, 0, 9.5367431640625e-07 ;  /* 0x00000010ff427435 */ /* 0x010fe200000001ff */
[----:B------:R-:W-:Y:S02]  /*11fa0*/  MOV R241, R71 ;  /* 0x0000004700f17202 */ /* 0x000fe40000000f00 */
[----:B------:R-:W-:Y:S02]  /*11fb0*/  MOV R242, 0x1f ;  /* 0x0000001f00f27802 */ /* 0x000fe40000000f00 */
[----:B------:R-:W-:Y:S02]  /*11fc0*/  MOV R65, 0xffffffff ;  /* 0xffffffff00417802 */ /* 0x000fe40000000f00 */
[----:B------:R-:W-:-:S02]  /*11fd0*/  MOV R64, 0x11ff0 ;  /* 0x00011ff000407802 */ /* 0x000fc40000000f00 */
[----:B0123--:R-:W-:Y:S05]  /*11fe0*/  CALL.REL.NOINC `($__internal_111_$__cuda_sm70_shflsync_down) ;  /* 0x000006d000007944 */ /* 0x00ffea0003c00000 */
[----:B-1----:R-:W-:Y:S01]  /*11ff0*/  MOV R67, R66 ;  /* 0x0000004200437202 */ /* 0x002fe20000000f00 */
[----:B------:R-:W-:Y:S05]  /*12000*/  BRA `(.L_x_4632) ;  /* 0xffff867000007947 */ /* 0x000fea000383ffff */
.L_x_4539:
[----:B----4-:R-:W-:Y:S01]  /*12010*/  HFMA2.MMA R66, -RZ, RZ, 0, 9.5367431640625e-07 ;  /* 0x00000010ff427435 */ /* 0x010fe200000001ff */
[----:B------:R-:W-:-:S02]  /*12020*/  MOV R241, R240 ;  /* 0x000000f000f17202 */ /* 0x000fc40000000f00 */
[----:B------:R-:W-:Y:S02]  /*12030*/  MOV R242, 0x1f ;  /* 0x0000001f00f27802 */ /* 0x000fe40000000f00 */
[----:B------:R-:W-:Y:S02]  /*12040*/  MOV R65, 0xffffffff ;  /* 0xffffffff00417802 */ /* 0x000fe40000000f00 */
[----:B------:R-:W-:Y:S02]  /*12050*/  MOV R64, 0x12070 ;  /* 0x0001207000407802 */ /* 0x000fe40000000f00 */
[----:B0123--:R-:W-:Y:S05]  /*12060*/  CALL.REL.NOINC `($__internal_111_$__cuda_sm70_shflsync_down) ;  /* 0x0000065000007944 */ /* 0x00ffea0003c00000 */
[----:B-1----:R-:W-:Y:S01]  /*12070*/  MOV R69, R66 ;  /* 0x0000004200457202 */ /* 0x002fe20000000f00 */
[----:B------:R-:W-:Y:S01]  /*12080*/  HFMA2.MMA R66, -RZ, RZ, 0, 9.5367431640625e-07 ;  /* 0x00000010ff427435 */ /* 0x000fe200000001ff */
[----:B------:R-:W-:Y:S02]  /*12090*/  MOV R241, R68 ;  /* 0x0000004400f17202 */ /* 0x000fe40000000f00 */
[----:B------:R-:W-:Y:S02]  /*120a0*/  MOV R242, 0x1f ;  /* 0x0000001f00f27802 */ /* 0x000fe40000000f00 */
[----:B------:R-:W-:-:S02]  /*120b0*/  MOV R65, 0xffffffff ;  /* 0xffffffff00417802 */ /* 0x000fc40000000f00 */
[----:B------:R-:W-:Y:S02]  /*120c0*/  MOV R64, 0x120e0 ;  /* 0x000120e000407802 */ /* 0x000fe40000000f00 */
[----:B------:R-:W-:Y:S05]  /*120d0*/  CALL.REL.NOINC `($__internal_111_$__cuda_sm70_shflsync_down) ;  /* 0x000005e000007944 */ /* 0x000fea0003c00000 */
[----:B-1----:R-:W-:Y:S01]  /*120e0*/  MOV R70, R66 ;  /* 0x0000004200467202 */ /* 0x002fe20000000f00 */
[----:B------:R-:W-:Y:S01]  /*120f0*/  HFMA2.MMA R66, -RZ, RZ, 0, 9.5367431640625e-07 ;  /* 0x00000010ff427435 */ /* 0x000fe200000001ff */
[----:B------:R-:W-:Y:S02]  /*12100*/  MOV R241, R238 ;  /* 0x000000ee00f17202 */ /* 0x000fe40000000f00 */
[----:B------:R-:W-:Y:S02]  /*12110*/  MOV R242, 0x1f ;  /* 0x0000001f00f27802 */ /* 0x000fe40000000f00 */
[----:B------:R-:W-:Y:S02]  /*12120*/  MOV R65, 0xffffffff ;  /* 0xffffffff00417802 */ /* 0x000fe40000000f00 */
[----:B------:R-:W-:Y:S02]  /*12130*/  MOV R64, 0x12150 ;  /* 0x0001215000407802 */ /* 0x000fe40000000f00 */
[----:B------:R-:W-:Y:S05]  /*12140*/  CALL.REL.NOINC `($__internal_111_$__cuda_sm70_shflsync_down) ;  /* 0x0000057000007944 */ /* 0x000fea0003c00000 */
[----:B-1----:R-:W-:Y:S05]  /*12150*/  BRA `(.L_x_4633) ;  /* 0xffff856000007947 */ /* 0x002fea000383ffff */
.L_x_4542:
[----:B----4-:R-:W-:Y:S01]  /*12160*/  HFMA2.MMA R66, -RZ, RZ, 0, 0 ;  /* 0x00000000ff427435 */ /* 0x010fe200000001ff */
[----:B------:R-:W-:Y:S02]  /*12170*/  MOV R64, R71 ;  /* 0x0000004700407202 */ /* 0x000fe40000000f00 */
[----:B------:R-:W-:-:S02]  /*12180*/  MOV R247, 0xffffffff ;  /* 0xffffffff00f77802 */ /* 0x000fc40000000f00 */
[----:B------:R-:W-:Y:S02]  /*12190*/  MOV R65, 0x121b0 ;  /* 0x000121b000417802 */ /* 0x000fe40000000f00 */
[----:B0123--:R-:W-:Y:S05]  /*121a0*/  CALL.REL.NOINC `($__internal_112_$__cuda_sm70_shflsync_idx_p) ;  /* 0x0000055000007944 */ /* 0x00ffea0003c00000 */
[----:B-1----:R-:W-:Y:S01]  /*121b0*/  MOV R69, R66 ;  /* 0x0000004200457202 */ /* 0x002fe20000000f00 */
[----:B------:R-:W-:Y:S01]  /*121c0*/  HFMA2.MMA R66, -RZ, RZ, 0, 0 ;  /* 0x00000000ff427435 */ /* 0x000fe200000001ff */
[----:B------:R-:W-:Y:S02]  /*121d0*/  MOV R64, R240 ;  /* 0x000000f000407202 */ /* 0x000fe40000000f00 */
[----:B------:R-:W-:Y:S02]  /*121e0*/  MOV R247, 0xffffffff ;  /* 0xffffffff00f77802 */ /* 0x000fe40000000f00 */
[----:B------:R-:W-:Y:S02]  /*121f0*/  MOV R65, 0x12210 ;  /* 0x0001221000417802 */ /* 0x000fe40000000f00 */
[----:B------:R-:W-:Y:S05]  /*12200*/  CALL.REL.NOINC `($__internal_112_$__cuda_sm70_shflsync_idx_p) ;  /* 0x000004f000007944 */ /* 0x000fea0003c00000 */
[----:B-1----:R-:W-:Y:S01]  /*12210*/  MOV R239, R66 ;  /* 0x0000004200ef7202 */ /* 0x002fe20000000f00 */
[----:B------:R-:W-:Y:S01]  /*12220*/  HFMA2.MMA R66, -RZ, RZ, 0, 0 ;  /* 0x00000000ff427435 */ /* 0x000fe200000001ff */
[----:B------:R-:W-:Y:S02]  /*12230*/  MOV R64, R68 ;  /* 0x0000004400407202 */ /* 0x000fe40000000f00 */
[----:B------:R-:W-:-:S02]  /*12240*/  MOV R247, 0xffffffff ;  /* 0xffffffff00f77802 */ /* 0x000fc40000000f00 */
        /* <DEDUP_REMOVED lines=16> */
[----:B------:R-:W-:Y:S05]  /*12350*/  CALL.REL.NOINC `($__internal_111_$__cuda_sm70_shflsync_down) ;  /* 0x0000036000007944 */ /* 0x000fea0003c00000 */
[----:B-1----:R-:W-:Y:S01]  /*12360*/  MOV R71, R66 ;  /* 0x0000004200477202 */ /* 0x002fe20000000f00 */
[----:B------:R-:W-:Y:S01]  /*12370*/  HFMA2.MMA R66, -RZ, RZ, 0, 5.9604644775390625e-08 ;  /* 0x00000001ff427435 */ /* 0x000fe200000001ff */
[----:B------:R-:W-:Y:S02]  /*12380*/  MOV R241, R240 ;  /* 0x000000f000f17202 */ /* 0x000fe40000000f00 */
[----:B------:R-:W-:Y:S02]  /*12390*/  MOV R242, 0x1f ;  /* 0x0000001f00f27802 */ /* 0x000fe40000000f00 */
[----:B------:R-:W-:-:S02]  /*123a0*/  MOV R65, 0xffffffff ;  /* 0xffffffff00417802 */ /* 0x000fc40000000f00 */
[----:B------:R-:W-:Y:S02]  /*123b0*/  MOV R64, 0x123d0 ;  /* 0x000123d000407802 */ /* 0x000fe40000000f00 */
[----:B------:R-:W-:Y:S05]  /*123c0*/  CALL.REL.NOINC `($__internal_111_$__cuda_sm70_shflsync_down) ;  /* 0x000002f000007944 */ /* 0x000fea0003c00000 */
        /* <DEDUP_REMOVED lines=47> */
        .weak           $__internal_111_$__cuda_sm70_shflsync_down
        .type           $__internal_111_$__cuda_sm70_shflsync_down,@function
        .size           $__internal_111_$__cuda_sm70_shflsync_down,($__internal_112_$__cuda_sm70_shflsync_idx_p - $__internal_111_$__cuda_sm70_shflsync_down)
$__internal_111_$__cuda_sm70_shflsync_down:
[----:B------:R-:W-:Y:S04]  /*126c0*/  WARPSYNC R65 ;  /* 0x0000004100007348 */ /* 0x000fe80003800000 */
[----:B------:R0:W1:Y:S02]  /*126d0*/  SHFL.DOWN PT, R66, R241, R66, R242 ;  /* 0x08000042f1427389 */ /* 0x00006400000e00f2 */
[----:B0-----:R-:W-:-:S06]  /*126e0*/  HFMA2.MMA R65, -RZ, RZ, 0, 0 ;  /* 0x00000000ff417435 */ /* 0x001fcc00000001ff */
[----:B------:R-:W-:Y:S05]  /*126f0*/  RET.REL.NODEC R64 `(_Z25selective_scan_bwd_kernelI32Selective_Scan_bwd_kernel_traitsILi64ELi16ELb0ELb0ELb1ELb0ELb1EN3c104HalfENS1_7complexIfEEEEv12SSMParamsBwd) ;  /* 0xfffed90040007950 */ /* 0x000fea0003c3ffff */
        .weak           $__internal_112_$__cuda_sm70_shflsync_idx_p
        .type           $__internal_112_$__cuda_sm70_shflsync_idx_p,@function
        .size           $__internal_112_$__cuda_sm70_shflsync_idx_p,($__internal_113_$__cuda_sm70_shflsync_up - $__internal_112_$__cuda_sm70_shflsync_idx_p)
$__internal_112_$__cuda_sm70_shflsync_idx_p:
[----:B------:R-:W-:Y:S01]  /*12700*/  MOV R95, 0x1f ;  /* 0x0000001f005f7802 */ /* 0x000fe20000000f00 */
[----:B------:R-:W-:Y:S04]  /*12710*/  WARPSYNC R247 ;  /* 0x000000f700007348 */ /* 0x000fe80003800000 */
[----:B------:R0:W1:Y:S02]  /*12720*/  SHFL.IDX PT, R66, R64, R66, R95 ;  /* 0x0000004240427389 */ /* 0x00006400000e005f */
[----:B0-----:R-:W-:Y:S01]  /*12730*/  MOV R64, R65 ;  /* 0x0000004100407202 */ /* 0x001fe20000000f00 */
[----:B------:R-:W-:Y:S01]  /*12740*/  HFMA2.MMA R65, -RZ, RZ, 0, 0 ;  /* 0x00000000ff417435 */ /* 0x000fe200000001ff */
[----:B------:R-:W-:-:S05]  /*12750*/  LOP3.LUT R95, R98, 0x1f, RZ, 0xc0, !PT ;  /* 0x0000001f625f7812 */ /* 0x000fca00078ec0ff */
[----:B------:R-:W-:Y:S05]  /*12760*/  RET.REL.NODEC R64 `(_Z25selective_scan_bwd_kernelI32Selective_Scan_bwd_kernel_traitsILi64ELi16ELb0ELb0ELb1ELb0ELb1EN3c104HalfENS1_7complexIfEEEEv12SSMParamsBwd) ;  /* 0xfffed89040007950 */ /* 0x000fea0003c3ffff */
        .weak           $__internal_113_$__cuda_sm70_shflsync_up
        .type           $__internal_113_$__cuda_sm70_shflsync_up,@function
        .size           $__internal_113_$__cuda_sm70_shflsync_up,(.L_x_14545 - $__internal_113_$__cuda_sm70_shflsync_up)
$__internal_113_$__cuda_sm70_shflsync_up:
[----:B------:R-:W-:Y:S01]  /*12770*/  MOV R65, 0x0 ;  /* 0x0000000000417802 */ /* 0x000fe20000000f00 */
[----:B------:R-:W-:Y:S04]  /*12780*/  WARPSYNC R66 ;  /* 0x0000004200007348 */ /* 0x000fe80003800000 */
[----:B------:R0:W1:Y:S01]  /*12790*/  SHFL.UP PT, R66, R215, R70, R71 ;  /* 0x04000046d7427389 */ /* 0x00006200000e0047 */
[----:B------:R-:W-:Y:S05]  /*127a0*/  RET.REL.NODEC R64 `(_Z25selective_scan_bwd_kernelI32Selective_Scan_bwd_kernel_traitsILi64ELi16ELb0ELb0ELb1ELb0ELb1EN3c104HalfENS1_7complexIfEEEEv12SSMParamsBwd) ;  /* 0xfffed85040007950 */ /* 0x000fea0003c3ffff */
.L_x_4635:
        /* <DEDUP_REMOVED lines=13> */
.L_x_14545:


//--------------------- .text._Z25selective_scan_bwd_kernelI32Selective_Scan_bwd_kernel_traitsILi64ELi16ELb0ELb0ELb1ELb1ELb0EN3c104HalfENS1_7complexIfEEEEv12SSMParamsBwd --------------------------
	.section	.text._Z25selective_scan_bwd_kernelI32Selective_Scan_bwd_kernel_traitsILi64ELi16ELb0ELb0ELb1ELb1ELb0EN3c104HalfENS1_7complexIfEEEEv12SSMParamsBwd,"ax",@progbits
	.sectioninfo	@"SHI_REGISTERS=255"
	.align	128
        .global         _Z25selective_scan_bwd_kernelI32Selective_Scan_bwd_kernel_traitsILi64ELi16ELb0ELb0ELb1ELb1ELb0EN3c104HalfENS1_7complexIfEEEEv12SSMParamsBwd
        .type           _Z25selective_scan_bwd_kernelI32Selective_Scan_bwd_kernel_traitsILi64ELi16ELb0ELb0ELb1ELb1ELb0EN3c104HalfENS1_7complexIfEEEEv12SSMParamsBwd,@function
        .size           _Z25selective_scan_bwd_kernelI32Selective_Scan_bwd_kernel_traitsILi64ELi16ELb0ELb0ELb1ELb1ELb0EN3c104HalfENS1_7complexIfEEEEv12SSMParamsBwd,(.L_x_14548 - _Z25selective_scan_bwd_kernelI32Selective_Scan_bwd_kernel_traitsILi64ELi16ELb0ELb0ELb1ELb1ELb0EN3c104HalfENS1_7complexIfEEEEv12SSMParamsBwd)
        .other          _Z25selective_scan_bwd_kernelI32Selective_Scan_bwd_kernel_traitsILi64ELi16ELb0ELb0ELb1ELb1ELb0EN3c104HalfENS1_7complexIfEEEEv12SSMParamsBwd,@"STO_CUDA_ENTRY STV_DEFAULT"
_Z25selective_scan_bwd_kernelI32Selective_Scan_bwd_kernel_traitsILi64ELi16ELb0ELb0ELb1ELb1ELb0EN3c104HalfENS1_7complexIfEEEEv12SSMParamsBwd:
.text._Z25selective_scan_bwd_kernelI32Selective_Scan_bwd_kernel_traitsILi64ELi16ELb0ELb0ELb1ELb1ELb0EN3c104HalfENS1_7complexIfEEEEv12SSMParamsBwd:
        /* <DEDUP_REMOVED lines=165> */
.L_x_4775:
        /* <DEDUP_REMOVED lines=152> */
[----:B------:R0:W-:Y:S04]  /*13d0*/  STS.U16 [R231+0x300], R16 ;  /* 0x00030010e7007388 */ /* 0x0001e80000000400 */
[----:B------:R-:W-:Y:S04]  /*13e0*/  STS.U16 [R201+0x340], R18 ;  /* 0x00034012c9007388 */ /* 0x000fe80000000400 */
        /* <DEDUP_REMOVED lines=111> */
[----:B------:R0:W5:Y:S06]  /*1ae0*/  @!P5 LDG.E.U16 R31, [R6.64+0x380] ;  /* 0x0003801e061fd981 */ /* 0x00016c000c1e1500 */
[----:B------:R0:W5:Y:S01]  /*1af0*/  @!P0 LDG.E.U16 R21, [R6.64+0x80] ;  /* 0x0000801e06158981 */ /* 0x000162000c1e1500 */
[----:B------:R-:W-:-:S03]  /*1b00*/  ISETP.GE.AND P0, PT, R28, R131, PT ;  /* 0x000000831c00720c */ /* 0x000fc60003f06270 */
[----:B------:R0:W5:Y:S01]  /*1b10*/  @!P1 LDG.E.U16 R22, [R6.64+0xc0] ;  /* 0x0000c01e06169981 */ /* 0x000162000c1e1500 */
[----:B------:R-:W-:Y:S02]  /*1b20*/  ISETP.GE.AND P1, PT, R30, R131, PT ;  /* 0x000000831e00720c */ /* 0x000fe40003f26270 */
[----:B------:R-:W-:-:S07]  /*1b30*/  PRMT R24, RZ, 0x7610, R24 ;  /* 0x00007610ff187816 */ /* 0x000fce0000000018 */
        /* <DEDUP_REMOVED lines=8> */
[----:B------:R-:W-:Y:S02]  /*1bc0*/  ISETP.NE.AND P1, PT, R27, RZ, PT ;  /* 0x000000ff1b00720c */ /* 0x000fe40003f25270 */
[----:B------:R-:W-:-:S07]  /*1bd0*/  PRMT R27, RZ, 0x7610, R27 ;  /* 0x00007610ff1b7816 */ /* 0x000fce000000001b */
[----:B------:R0:W5:Y:S01]  /*1be0*/  @!P0 LDG.E.U16 R27, [R6.64+0x200] ;  /* 0x0002001e061b8981 */ /* 0x000162000c1e1500 */
[----:B------:R-:W-:Y:S02]  /*1bf0*/  ISETP.NE.AND P0, PT, R29, RZ, PT ;  /* 0x000000ff1d00720c */ /* 0x000fe40003f05270 */
[----:B------:R-:W-:Y:S02]  /*1c00*/  PRMT R28, RZ, 0x7610, R28 ;  /* 0x00007610ff1c7816 */ /* 0x000fe4000000001c */
[----:B------:R-:W-:Y:S02]  /*1c10*/  PRMT R29, RZ, 0x7610, R29 ;  /* 0x00007610ff1d7816 */ /* 0x000fe4000000001d */
[----:B------:R-:W-:Y:S02]  /*1c20*/  PRMT R30, RZ, 0x7610, R30 ;  /* 0x00007610ff1e7816 */ /* 0x000fe4000000001e */
        /* <DEDUP_REMOVED lines=12> */
[----:B------:R-:W-:Y:S01]  /*1cf0*/  STL [R1], R35 ;  /* 0x0000002301007387 */ /* 0x000fe20000100800 */
[----:B------:R-:W-:-:S05]  /*1d00*/  FADD.FTZ R56, R8, UR5 ;  /* 0x0000000508387e21 */ /* 0x000fca0008010000 */
        /* <DEDUP_REMOVED lines=115> */
.L_x_4638:
[----:B--23--:R-:W-:Y:S05]  /*2440*/  BSYNC B0 ;  /* 0x0000000000007941 */ /* 0x00cfea0003800000 */
.L_x_4637:
        /* <DEDUP_REMOVED lines=39> */
.L_x_4640:
[----:B------:R-:W-:Y:S05]  /*26c0*/  BSYNC B0 ;  /* 0x0000000000007941 */ /* 0x000fea0003800000 */
.L_x_4639:
        /* <DEDUP_REMOVED lines=39> */
.L_x_4642:
[----:B------:R-:W-:Y:S05]  /*2940*/  BSYNC B0 ;  /* 0x0000000000007941 */ /* 0x000fea0003800000 */
.L_x_4641:
        /* <DEDUP_REMOVED lines=39> */
.L_x_4644:
[----:B------:R-:W-:Y:S05]  /*2bc0*/  BSYNC B0 ;  /* 0x0000000000007941 */ /* 0x000fea0003800000 */
.L_x_4643:
        /* <DEDUP_REMOVED lines=39> */
.L_x_4646:
[----:B------:R-:W-:Y:S05]  /*2e40*/  BSYNC B0 ;  /* 0x0000000000007941 */ /* 0x000fea0003800000 */
.L_x_4645:
        /* <DEDUP_REMOVED lines=39> */
.L_x_4648:
[----:B------:R-:W-:Y:S05]  /*30c0*/  BSYNC B0 ;  /* 0x0000000000007941 */ /* 0x000fea0003800000 */
.L_x_4647:
        /* <DEDUP_REMOVED lines=38> */
.L_x_4650:
[----:B------:R-:W-:Y:S05]  /*3330*/  BSYNC B0 ;  /* 0x0000000000007941 */ /* 0x000fea0003800000 */
.L_x_4649:
        /* <DEDUP_REMOVED lines=40> */
.L_x_4652:
[----:B------:R-:W-:Y:S05]  /*35c0*/  BSYNC B0 ;  /* 0x0000000000007941 */ /* 0x000fea0003800000 */
.L_x_4651:
        /* <DEDUP_REMOVED lines=38> */
.L_x_4654:
[----:B------:R-:W-:Y:S05]  /*3830*/  BSYNC B0 ;  /* 0x0000000000007941 */ /* 0x000fea0003800000 */
.L_x_4653:
        /* <DEDUP_REMOVED lines=39> */
.L_x_4656:
[----:B------:R-:W-:Y:S05]  /*3ab0*/  BSYNC B0 ;  /* 0x0000000000007941 */ /* 0x000fea0003800000 */
.L_x_4655:
        /* <DEDUP_REMOVED lines=37> */
.L_x_4658:
[----:B------:R-:W-:Y:S05]  /*3d10*/  BSYNC B0 ;  /* 0x0000000000007941 */ /* 0x000fea0003800000 */
.L_x_4657:
        /* <DEDUP_REMOVED lines=33> */
.L_x_4660:
[----:B------:R-:W-:Y:S05]  /*3f30*/  BSYNC B0 ;  /* 0x0000000000007941 */ /* 0x000fea0003800000 */
.L_x_4659:
        /* <DEDUP_REMOVED lines=33> */
.L_x_4662:
[----:B------:R-:W-:Y:S05]  /*4150*/  BSYNC B0 ;  /* 0x0000000000007941 */ /* 0x000fea0003800000 */
.L_x_4661:
        /* <DEDUP_REMOVED lines=33> */
.L_x_4664:
[----:B------:R-:W-:Y:S05]  /*4370*/  BSYNC B0 ;  /* 0x0000000000007941 */ /* 0x000fea0003800000 */
.L_x_4663:
        /* <DEDUP_REMOVED lines=33> */
.L_x_4666:
[----:B------:R-:W-:Y:S05]  /*4590*/  BSYNC B0 ;  /* 0x0000000000007941 */ /* 0x000fea0003800000 */
.L_x_4665:
        /* <DEDUP_REMOVED lines=33> */
.L_x_4668:
[----:B------:R-:W-:Y:S05]  /*47b0*/  BSYNC B0 ;  /* 0x0000000000007941 */ /* 0x000fea0003800000 */
.L_x_4667:
        /* <DEDUP_REMOVED lines=14> */
[----:B0-----:R-:W-:Y:S02]  /*48a0*/  FMUL.FTZ R4, R42, UR4 ;  /* 0x000000042a047c20 */ /* 0x001fe40008410000 */
        /* <DEDUP_REMOVED lines=9> */
[----:B------:R-:W-:Y:S01]  /*4940*/  MOV R28, RZ ;  /* 0x000000ff001c7202 */ /* 0x000fe20000000f00 */
[----:B------:R-:W-:Y:S01]  /*4950*/  CS2R R26, SRZ ;  /* 0x00000000001a7805 */ /* 0x000fe2000001ff00 */
[----:B------:R-:W-:Y:S01]  /*4960*/  MOV R25, RZ ;  /* 0x000000ff00197202 */ /* 0x000fe20000000f00 */
[----:B------:R-:W-:Y:S01]  /*4970*/  ULOP3.LUT UR9, UR9, 0xfffffe, URZ, 0xc0, !UPT ;  /* 0x00fffffe09097892 */ /* 0x000fe2000f8ec03f */
[----:B------:R-:W-:Y:S01]  /*4980*/  CS2R R22, SRZ ;  /* 0x0000000000167805 */ /* 0x000fe2000001ff00 */
[----:B------:R-:W-:Y:S01]  /*4990*/  CS2R R20, SRZ ;  /* 0x0000000000147805 */ /* 0x000fe2000001ff00 */
[----:B------:R-:W-:Y:S01]  /*49a0*/  CS2R R18, SRZ ;  /* 0x0000000000127805 */ /* 0x000fe2000001ff00 */
[----:B------:R-:W-:Y:S01]  /*49b0*/  MOV R17, RZ ;  /* 0x000000ff00117202 */ /* 0x000fe20000000f00 */
[----:B------:R-:W-:-:S02]  /*49c0*/  UIADD3 UR34, UR34, -UR9, URZ ;  /* 0x8000000922227290 */ /* 0x000fc4000fffe03f */
[----:B------:R-:W-:Y:S02]  /*49d0*/  UMOV UR7, URZ ;  /* 0x0000003f00077c82 */ /* 0x000fe40008000000 */
[----:B------:R-:W-:Y:S02]  /*49e0*/  UMOV UR8, URZ ;  /* 0x0000003f00087c82 */ /* 0x000fe40008000000 */
[----:B------:R-:W-:Y:S02]  /*49f0*/  UMOV UR9, URZ ;  /* 0x0000003f00097c82 */ /* 0x000fe40008000000 */
.L_x_4770:
        /* <DEDUP_REMOVED lines=39> */
[----:B------:R-:W-:Y:S02]  /*4c70*/  LEA R62, P5, R66, UR29, 0x1 ;  /* 0x0000001d423e7c11 */ /* 0x000fe4000f8a08ff */
[----:B------:R-:W-:Y:S02]  /*4c80*/  LOP3.LUT R65, R64, 0x80, RZ, 0xfc, !PT ;  /* 0x0000008040417812 */ /* 0x000fe400078efcff */
[----:B------:R-:W-:-:S02]  /*4c90*/  LEA.HI.X R63, R66, UR32, R63, 0x1, P5 ;  /* 0x00000020423f7c11 */ /* 0x000fc4000a8f0c3f */
[----:B------:R-:W-:Y:S02]  /*4ca0*/  ISETP.GE.AND P1, PT, R65, UR22, PT ;  /* 0x0000001641007c0c */ /* 0x000fe4000bf26270 */
[C---:B------:R-:W-:Y:S01]  /*4cb0*/  LOP3.LUT R65, R64.reuse, 0xe0, RZ, 0xfc, !PT ;  /* 0x000000e040417812 */ /* 0x040fe200078efcff */
[----:B------:R0:W3:Y:S01]  /*4cc0*/  @!P0 LDG.E.U16 R100, [R62.64] ;  /* 0x0000001e3e648981 */ /* 0x0000e2000c1e1500 */
[C---:B------:R-:W-:Y:S02]  /*4cd0*/  LOP3.LUT R68, R64.reuse, 0xa0, RZ, 0xfc, !PT ;  /* 0x000000a040447812 */ /* 0x040fe400078efcff */
[----:B------:R-:W-:Y:S01]  /*4ce0*/  LOP3.LUT R67, R64, 0xc0, RZ, 0xfc, !PT ;  /* 0x000000c040437812 */ /* 0x000fe200078efcff */
[----:B------:R0:W4:Y:S01]  /*4cf0*/  @!P4 LDG.E.U16 R97, [R62.64+0x40] ;  /* 0x0000401e3e61c981 */ /* 0x000122000c1e1500 */
[----:B------:R-:W-:Y:S02]  /*4d00*/  ISETP.GE.AND P0, PT, R65, UR22, PT ;  /* 0x0000001641007c0c */ /* 0x000fe4000bf06270 */
[----:B------:R-:W-:-:S02]  /*4d10*/  PRMT R71, RZ, 0x7610, R71 ;  /* 0x00007610ff477816 */ /* 0x000fc40000000047 */
[----:B------:R-:W-:Y:S02]  /*4d20*/  ISETP.GE.AND P6, PT, R68, UR22, PT ;  /* 0x0000001644007c0c */ /* 0x000fe4000bfc6270 */
[----:B------:R-:W-:Y:S02]  /*4d30*/  PRMT R65, RZ, 0x7610, R65 ;  /* 0x00007610ff417816 */ /* 0x000fe40000000041 */
[----:B------:R-:W-:Y:S01]  /*4d40*/  PRMT R68, RZ, 0x7610, R68 ;  /* 0x00007610ff447816 */ /* 0x000fe20000000044 */
[----:B------:R0:W3:Y:S01]  /*4d50*/  @!P3 LDG.E.U16 R71, [R62.64+0x80] ;  /* 0x0000801e3e47b981 */ /* 0x0000e2000c1e1500 */
[----:B------:R-:W-:Y:S02]  /*4d60*/  ISETP.GE.AND P5, PT, R67, UR22, PT ;  /* 0x0000001643007c0c */ /* 0x000fe4000bfa6270 */
[----:B------:R-:W-:Y:S01]  /*4d70*/  PRMT R104, RZ, 0x7610, R104 ;  /* 0x00007610ff687816 */ /* 0x000fe20000000068 */
[----:B------:R0:W3:Y:S01]  /*4d80*/  @!P2 LDG.E.U16 R65, [R62.64+0xc0] ;  /* 0x0000c01e3e41a981 */ /* 0x0000e2000c1e1500 */
[----:B------:R-:W-:-:S02]  /*4d90*/  PRMT R98, RZ, 0x7610, R98 ;  /* 0x00007610ff627816 */ /* 0x000fc40000000062 */
[----:B------:R-:W-:Y:S01]  /*4da0*/  PRMT R103, RZ, 0x7610, R103 ;  /* 0x00007610ff677816 */ /* 0x000fe20000000067 */
[----:B------:R0:W3:Y:S01]  /*4db0*/  @!P1 LDG.E.U16 R68, [R62.64+0x100] ;  /* 0x0001001e3e449981 */ /* 0x0000e2000c1e1500 */
[----:B------:R-:W-:-:S03]  /*4dc0*/  LOP3.LUT R66, R64, 0x100, RZ, 0xfc, !PT ;  /* 0x0000010040427812 */ /* 0x000fc600078efcff */
[----:B------:R0:W3:Y:S04]  /*4dd0*/  @!P6 LDG.E.U16 R104, [R62.64+0x140] ;  /* 0x0001401e3e68e981 */ /* 0x0000e8000c1e1500 */
[----:B------:R0:W3:Y:S04]  /*4de0*/  @!P5 LDG.E.U16 R98, [R62.64+0x180] ;  /* 0x0001801e3e62d981 */ /* 0x0000e8000c1e1500 */
[----:B------:R0:W3:Y:S01]  /*4df0*/  @!P0 LDG.E.U16 R103, [R62.64+0x1c0] ;  /* 0x0001c01e3e678981 */ /* 0x0000e2000c1e1500 */
[----:B------:R-:W-:Y:S02]  /*4e00*/  ISETP.GE.AND P4, PT, R66, UR22, PT ;  /* 0x0000001642007c0c */ /* 0x000fe4000bf86270 */
[----:B------:R-:W-:-:S04]  /*4e10*/  LOP3.LUT R66, R64, 0x120, RZ, 0xfc, !PT ;  /* 0x0000012040427812 */ /* 0x000fc800078efcff */
[----:B------:R-:W-:Y:S02]  /*4e20*/  ISETP.GE.AND P3, PT, R66, UR22, PT ;  /* 0x0000001642007c0c */ /* 0x000fe4000bf66270 */
[C---:B------:R-:W-:Y:S02]  /*4e30*/  LOP3.LUT R66, R64.reuse, 0x160, RZ, 0xfc, !PT ;  /* 0x0000016040427812 */ /* 0x040fe400078efcff */
[----:B------:R-:W-:Y:S02]  /*4e40*/  LOP3.LUT R67, R64, 0x140, RZ, 0xfc, !PT ;  /* 0x0000014040437812 */ /* 0x000fe400078efcff */
[----:B------:R-:W-:Y:S02]  /*4e50*/  ISETP.GE.AND P1, PT, R66, UR22, PT ;  /* 0x0000001642007c0c */ /* 0x000fe4000bf26270 */
[----:B------:R-:W-:Y:S02]  /*4e60*/  LOP3.LUT R66, R64, 0x180, RZ, 0xfc, !PT ;  /* 0x0000018040427812 */ /* 0x000fe400078efcff */
[----:B------:R-:W-:-:S02]  /*4e70*/  ISETP.GE.AND P2, PT, R67, UR22, PT ;  /* 0x0000001643007c0c */ /* 0x000fc4000bf46270 */
[----:B------:R-:W-:Y:S02]  /*4e80*/  ISETP.GE.AND P6, PT, R66, UR22, PT ;  /* 0x0000001642007c0c */ /* 0x000fe4000bfc6270 */
[C---:B------:R-:W-:Y:S02]  /*4e90*/  LOP3.LUT R66, R64.reuse, 0x1c0, RZ, 0xfc, !PT ;  /* 0x000001c040427812 */ /* 0x040fe400078efcff */
[----:B------:R-:W-:Y:S02]  /*4ea0*/  LOP3.LUT R67, R64, 0x1a0, RZ, 0xfc, !PT ;  /* 0x000001a040437812 */ /* 0x000fe400078efcff */
[----:B------:R-:W-:Y:S02]  /*4eb0*/  PRMT R70, RZ, 0x7610, R70 ;  /* 0x00007610ff467816 */ /* 0x000fe40000000046 */
[----:B------:R-:W-:Y:S02]  /*4ec0*/  PRMT R69, RZ, 0x7610, R69 ;  /* 0x00007610ff457816 */ /* 0x000fe40000000045 */
[----:B------:R-:W-:-:S02]  /*4ed0*/  ISETP.GE.AND P0, PT, R66, UR22, PT ;  /* 0x0000001642007c0c */ /* 0x000fc4000bf06270 */
[C---:B------:R-:W-:Y:S01]  /*4ee0*/  LOP3.LUT R66, R64.reuse, 0x200, RZ, 0xfc, !PT ;  /* 0x0000020040427812 */ /* 0x040fe200078efcff */
[----:B------:R0:W3:Y:S01]  /*4ef0*/  @!P3 LDG.E.U16 R70, [R62.64+0x240] ;  /* 0x0002401e3e46b981 */ /* 0x0000e2000c1e1500 */
[----:B------:R-:W-:Y:S02]  /*4f00*/  ISETP.GE.AND P5, PT, R67, UR22, PT ;  /* 0x0000001643007c0c */ /* 0x000fe4000bfa6270 */
[----:B------:R-:W-:Y:S01]  /*4f10*/  LOP3.LUT R67, R64, 0x1e0, RZ, 0xfc, !PT ;  /* 0x000001e040437812 */ /* 0x000fe200078efcff */
[----:B------:R0:W3:Y:S01]  /*4f20*/  @!P4 LDG.E.U16 R69, [R62.64+0x200] ;  /* 0x0002001e3e45c981 */ /* 0x0000e2000c1e1500 */
[----:B------:R-:W-:Y:S02]  /*4f30*/  PRMT R108, RZ, 0x7610, R108 ;  /* 0x00007610ff6c7816 */ /* 0x000fe4000000006c */
[----:B------:R-:W-:Y:S02]  /*4f40*/  ISETP.GE.AND P3, PT, R66, UR22, PT ;  /* 0x0000001642007c0c */ /* 0x000fe4000bf66270 */
[----:B------:R-:W-:-:S02]  /*4f50*/  PRMT R105, RZ, 0x7610, R105 ;  /* 0x00007610ff697816 */ /* 0x000fc40000000069 */
[C---:B------:R-:W-:Y:S01]  /*4f60*/  LOP3.LUT R66, R64.reuse, 0x220, RZ, 0xfc, !PT ;  /* 0x0000022040427812 */ /* 0x040fe200078efcff */
[----:B------:R0:W3:Y:S01]  /*4f70*/  @!P2 LDG.E.U16 R108, [R62.64+0x280] ;  /* 0x0002801e3e6ca981 */ /* 0x0000e2000c1e1500 */
[----:B------:R-:W-:Y:S02]  /*4f80*/  ISETP.GE.AND P4, PT, R67, UR22, PT ;  /* 0x0000001643007c0c */ /* 0x000fe4000bf86270 */
[----:B------:R-:W-:Y:S01]  /*4f90*/  PRMT R67, RZ, 0x7610, R67 ;  /* 0x00007610ff437816 */ /* 0x000fe20000000043 */
[----:B------:R0:W3:Y:S01]  /*4fa0*/  @!P1 LDG.E.U16 R105, [R62.64+0x2c0] ;  /* 0x0002c01e3e699981 */ /* 0x0000e2000c1e1500 */
[----:B------:R-:W-:Y:S02]  /*4fb0*/  LOP3.LUT R99, R64, 0x240, RZ, 0xfc, !PT ;  /* 0x0000024040637812 */ /* 0x000fe400078efcff */
[----:B------:R-:W-:Y:S02]  /*4fc0*/  ISETP.GE.AND P2, PT, R66, UR22, PT ;  /* 0x0000001642007c0c */ /* 0x000fe4000bf46270 */
[----:B------:R-:W-:Y:S01]  /*4fd0*/  LOP3.LUT R66, R64, 0x260, RZ, 0xfc, !PT ;  /* 0x0000026040427812 */ /* 0x000fe200078efcff */
[----:B------:R0:W3:Y:S01]  /*4fe0*/  @!P6 LDG.E.U16 R67, [R62.64+0x300] ;  /* 0x0003001e3e43e981 */ /* 0x0000e2000c1e1500 */
[----:B------:R-:W-:-:S02]  /*4ff0*/  ISETP.GE.AND P1, PT, R99, UR22, PT ;  /* 0x0000001663007c0c */ /* 0x000fc4000bf26270 */
[----:B------:R-:W-:Y:S02]  /*5000*/  PRMT R99, RZ, 0x7610, R99 ;  /* 0x00007610ff637816 */ /* 0x000fe40000000063 */
[----:B------:R-:W-:Y:S02]  /*5010*/  ISETP.GE.AND P6, PT, R66, UR22, PT ;  /* 0x0000001642007c0c */ /* 0x000fe4000bfc6270 */
[C---:B------:R-:W-:Y:S02]  /*5020*/  LOP3.LUT R66, R64.reuse, 0x280, RZ, 0xfc, !PT ;  /* 0x0000028040427812 */ /* 0x040fe400078efcff */
[----:B------:R-:W-:Y:S01]  /*5030*/  PRMT R102, RZ, 0x7610, R102 ;  /* 0x00007610ff667816 */ /* 0x000fe20000000066 */
[----:B------:R0:W3:Y:S01]  /*5040*/  @!P5 LDG.E.U16 R99, [R62.64+0x340] ;  /* 0x0003401e3e63d981 */ /* 0x0000e2000c1e1500 */
[----:B------:R-:W-:Y:S02]  /*5050*/  PRMT R101, RZ, 0x7610, R101 ;  /* 0x00007610ff657816 */ /* 0x000fe40000000065 */
[----:B------:R-:W-:-:S02]  /*5060*/  LOP3.LUT R109, R64, 0x2a0, RZ, 0xfc, !PT ;  /* 0x000002a0406d7812 */ /* 0x000fc400078efcff */
[----:B------:R-:W-:Y:S01]  /*5070*/  ISETP.GE.AND P5, PT, R66, UR22, PT ;  /* 0x0000001642007c0c */ /* 0x000fe2000bfa6270 */
[----:B------:R0:W3:Y:S01]  /*5080*/  @!P0 LDG.E.U16 R102, [R62.64+0x380] ;  /* 0x0003801e3e668981 */ /* 0x0000e2000c1e1500 */
[----:B------:R-:W-:Y:S02]  /*5090*/  LOP3.LUT R66, R64, 0x2c0, RZ, 0xfc, !PT ;  /* 0x000002c040427812 */ /* 0x000fe400078efcff */
[----:B------:R-:W-:Y:S01]  /*50a0*/  PRMT R111, RZ, 0x7610, R111 ;  /* 0x00007610ff6f7816 */ /* 0x000fe2000000006f */
[----:B------:R0:W3:Y:S01]  /*50b0*/  @!P4 LDG.E.U16 R101, [R62.64+0x3c0] ;  /* 0x0003c01e3e65c981 */ /* 0x0000e2000c1e1500 */
[----:B------:R-:W-:Y:S02]  /*50c0*/  ISETP.GE.AND P0, PT, R109, UR22, PT ;  /* 0x000000166d007c0c */ /* 0x000fe4000bf06270 */
[----:B------:R-:W-:Y:S02]  /*50d0*/  ISETP.GE.AND P4, PT, R66, UR22, PT ;  /* 0x0000001642007c0c */ /* 0x000fe4000bf86270 */
[----:B------:R-:W-:Y:S01]  /*50e0*/  PRMT R109, RZ, 0x7610, R109 ;  /* 0x00007610ff6d7816 */ /* 0x000fe2000000006d */
[----:B------:R0:W3:Y:S01]  /*50f0*/  @!P2 LDG.E.U16 R111, [R62.64+0x440] ;  /* 0x0004401e3e6fa981 */ /* 0x0000e2000c1e1500 */
[----:B------:R-:W-:-:S02]  /*5100*/  LOP3.LUT R112, R64, 0x300, RZ, 0xfc, !PT ;  /* 0x0000030040707812 */ /* 0x000fc400078efcff */
[----:B------:R-:W-:Y:S02]  /*5110*/  PRMT R110, RZ, 0x7610, R110 ;  /* 0x00007610ff6e7816 */ /* 0x000fe4000000006e */
[----:B------:R-:W-:Y:S01]  /*5120*/  PRMT R114, RZ, 0x7610, R114 ;  /* 0x00007610ff727816 */ /* 0x000fe20000000072 */
[----:B------:R0:W3:Y:S01]  /*5130*/  @!P3 LDG.E.U16 R109, [R62.64+0x400] ;  /* 0x0004001e3e6db981 */ /* 0x0000e2000c1e1500 */
[----:B------:R-:W-:Y:S02]  /*5140*/  ISETP.GE.AND P2, PT, R112, UR22, PT ;  /* 0x0000001670007c0c */ /* 0x000fe4000bf46270 */
[----:B------:R-:W-:Y:S01]  /*5150*/  PRMT R113, RZ, 0x7610, R113 ;  /* 0x00007610ff717816 */ /* 0x000fe20000000071 */
[----:B------:R0:W3:Y:S01]  /*5160*/  @!P1 LDG.E.U16 R110, [R62.64+0x480] ;  /* 0x0004801e3e6e9981 */ /* 0x0000e2000c1e1500 */
[----:B------:R-:W-:Y:S02]  /*5170*/  PRMT R112, RZ, 0x7610, R112 ;  /* 0x00007610ff707816 */ /* 0x000fe40000000070 */
[----:B------:R-:W-:Y:S01]  /*5180*/  PRMT R116, RZ, 0x7610, R116 ;  /* 0x00007610ff747816 */ /* 0x000fe20000000074 */
[----:B------:R0:W3:Y:S04]  /*5190*/  @!P6 LDG.E.U16 R114, [R62.64+0x4c0] ;  /* 0x0004c01e3e72e981 */ /* 0x0000e8000c1e1500 */
[----:B------:R0:W3:Y:S04]  /*51a0*/  @!P5 LDG.E.U16 R113, [R62.64+0x500] ;  /* 0x0005001e3e71d981 */ /* 0x0000e8000c1e1500 */
[----:B------:R0:W3:Y:S04]  /*51b0*/  @!P0 LDG.E.U16 R112, [R62.64+0x540] ;  /* 0x0005401e3e708981 */ /* 0x0000e8000c1e1500 */
[----:B------:R0:W3:Y:S01]  /*51c0*/  @!P4 LDG.E.U16 R116, [R62.64+0x580] ;  /* 0x0005801e3e74c981 */ /* 0x0000e2000c1e1500 */
[----:B------:R-:W-:-:S04]  /*51d0*/  LOP3.LUT R66, R64, 0x2e0, RZ, 0xfc, !PT ;  /* 0x000002e040427812 */ /* 0x000fc800078efcff */
        /* <DEDUP_REMOVED lines=8> */
[----:B------:R-:W-:Y:S02]  /*5260*/  PRMT R115, RZ, 0x7610, R115 ;  /* 0x00007610ff737816 */ /* 0x000fe40000000073 */
[----:B------:R-:W-:Y:S02]  /*5270*/  ISETP.GE.AND P0, PT, R66, UR22, PT ;  /* 0x0000001642007c0c */ /* 0x000fe4000bf06270 */
[C---:B------:R-:W-:Y:S02]  /*5280*/  LOP3.LUT R66, R64.reuse, 0x3a0, RZ, 0xfc, !PT ;  /* 0x000003a040427812 */ /* 0x040fe400078efcff */
[----:B------:R-:W-:Y:S01]  /*5290*/  LOP3.LUT R64, R64, 0x3c0, RZ, 0xfc, !PT ;  /* 0x000003c040407812 */ /* 0x000fe200078efcff */
[----:B------:R0:W4:Y:S01]  /*52a0*/  @!P3 LDG.E.U16 R115, [R62.64+0x5c0] ;  /* 0x0005c01e3e73b981 */ /* 0x000122000c1e1500 */
[----:B------:R-:W-:Y:S02]  /*52b0*/  SHF.L.U32 R117, R96, 0x5, RZ ;  /* 0x0000000560757819 */ /* 0x000fe400000006ff */
[----:B------:R-:W-:-:S02]  /*52c0*/  ISETP.GE.AND P3, PT, R64, UR22, PT ;  /* 0x0000001640007c0c */ /* 0x000fc4000bf66270 */
[----:B------:R-:W-:Y:S02]  /*52d0*/  LOP3.LUT R64, R117, 0xffffffe0, R198, 0xe2, !PT ;  /* 0xffffffe075407812 */ /* 0x000fe400078ee2c6 */
[----:B------:R-:W-:Y:S02]  /*52e0*/  PRMT R119, RZ, 0x7610, R119 ;  /* 0x00007610ff777816 */ /* 0x000fe40000000077 */
[----:B------:R-:W-:Y:S02]  /*52f0*/  LOP3.LUT R64, R64, 0x3e0, RZ, 0xfc, !PT ;  /* 0x000003e040407812 */ /* 0x000fe400078efcff */
[----:B------:R-:W-:Y:S02]  /*5300*/  ISETP.GE.AND P4, PT, R66, UR22, PT ;  /* 0x0000001642007c0c */ /* 0x000fe4000bf86270 */
[----:B------:R0:W4:Y:S01]  /*5310*/  @!P1 LDG.E.U16 R119, [R62.64+0x640] ;  /* 0x0006401e3e779981 */ /* 0x000122000c1e1500 */
[----:B------:R-:W-:Y:S02]  /*5320*/  PRMT R117, RZ, 0x7610, R117 ;  /* 0x00007610ff757816 */ /* 0x000fe40000000075 */
[----:B------:R-:W-:Y:S01]  /*5330*/  ISETP.GE.AND P1, PT, R64, UR22, PT ;  /* 0x0000001640007c0c */ /* 0x000fe2000bf26270 */
[----:B------:R-:W-:Y:S01]  /*5340*/  ULDC.64 UR22, c[0x0][0x198] ;  /* 0x0000660000167ab9 */ /* 0x000fe20000000a00 */
[----:B------:R-:W-:-:S02]  /*5350*/  PRMT R118, RZ, 0x7610, R118 ;  /* 0x00007610ff767816 */ /* 0x000fc40000000076 */
[----:B------:R-:W-:Y:S01]  /*5360*/  PRMT R120, RZ, 0x7610, R120 ;  /* 0x00007610ff787816 */ /* 0x000fe20000000078 */
[----:B------:R0:W4:Y:S01]  /*5370*/  @!P2 LDG.E.U16 R117, [R62.64+0x600] ;  /* 0x0006001e3e75a981 */ /* 0x000122000c1e1500 */
[----:B------:R-:W-:Y:S02]  /*5380*/  PRMT R121, RZ, 0x7610, R121 ;  /* 0x00007610ff797816 */ /* 0x000fe40000000079 */
[----:B------:R-:W-:Y:S01]  /*5390*/  PRMT R124, RZ, 0x7610, R124 ;  /* 0x00007610ff7c7816 */ /* 0x000fe2000000007c */
[----:B------:R0:W4:Y:S01]  /*53a0*/  @!P6 LDG.E.U16 R118, [R62.64+0x680] ;  /* 0x0006801e3e76e981 */ /* 0x000122000c1e1500 */
[----:B------:R-:W-:Y:S02]  /*53b0*/  PRMT R122, RZ, 0x7610, R122 ;  /* 0x00007610ff7a7816 */ /* 0x000fe4000000007a */
[----:B------:R-:W-:Y:S01]  /*53c0*/  PRMT R123, RZ, 0x7610, R123 ;  /* 0x00007610ff7b7816 */ /* 0x000fe2000000007b */
[----:B------:R0:W4:Y:S04]  /*53d0*/  @!P5 LDG.E.U16 R120, [R62.64+0x6c0] ;  /* 0x0006c01e3e78d981 */ /* 0x000128000c1e1500 */
[----:B------:R0:W4:Y:S04]  /*53e0*/  @!P0 LDG.E.U16 R121, [R62.64+0x700] ;  /* 0x0007001e3e798981 */ /* 0x000128000c1e1500 */
[----:B------:R0:W4:Y:S04]  /*53f0*/  @!P4 LDG.E.U16 R124, [R62.64+0x740] ;  /* 0x0007401e3e7cc981 */ /* 0x000128000c1e1500 */
[----:B------:R0:W4:Y:S04]  /*5400*/  @!P3 LDG.E.U16 R122, [R62.64+0x780] ;  /* 0x0007801e3e7ab981 */ /* 0x000128000c1e1500 */
[----:B------:R0:W4:Y:S01]  /*5410*/  @!P1 LDG.E.U16 R123, [R62.64+0x7c0] ;  /* 0x0007c01e3e7b9981 */ /* 0x000122000c1e1500 */
[C---:B------:R-:W-:Y:S01]  /*5420*/  LOP3.LUT P0, RZ, R96.reuse, 0x1f, RZ, 0xc0, !PT ;  /* 0x0000001f60ff7812 */ /* 0x040fe2000780c0ff */
[----:B--2---:R-:W1:Y:S01]  /*5430*/  R2UR UR42, R61 ;  /* 0x000000003d2a73c2 */ /* 0x004e6200000e0000 */
[----:B------:R-:W-:Y:S01]  /*5440*/  SHF.L.U32 R210, R96, 0x5, RZ ;  /* 0x0000000560d27819 */ /* 0x000fe200000006ff */
        /* <DEDUP_REMOVED lines=10> */
[----:B------:R0:W-:Y:S02]  /*54f0*/  MUFU.COS R186, R125 ;  /* 0x0000007d00ba7308 */ /* 0x0001e40000000000 */
[----:B0-----:R-:W-:Y:S01]  /*5500*/  FMUL.RZ R125, R61, 0.15915493667125701904 ;  /* 0x3e22f9833d7d7820 */ /* 0x001fe2000040c000 */
[----:B------:R-:W-:-:S04]  /*5510*/  MOV R61, UR33 ;  /* 0x00000021003d7c02 */ /* 0x000fc80008000f00 */
[----:B------:R-:W-:Y:S01]  /*5520*/  ISETP.LT.OR P0, PT, R61, 0x2, P0 ;  /* 0x000000023d00780c */ /* 0x000fe20000701670 */
[----:B------:R-:W-:Y:S01]  /*5530*/  FMUL.FTZ R64, R53, UR42 ;  /* 0x0000002a35407c20 */ /* 0x000fe20008410000 */
[----:B------:R-:W-:Y:S01]  /*5540*/  MUFU.SIN R181, R62 ;  /* 0x0000003e00b57308 */ /* 0x000fe20000000400 */
[----:B------:R-:W-:Y:S01]  /*5550*/  FMUL.FTZ R61, R47, UR42 ;  /* 0x0000002a2f3d7c20 */ /* 0x000fe20008410000 */
[----:B------:R-:W0:Y:S01]  /*5560*/  R2UR UR41, R60 ;  /* 0x000000003c2973c2 */ /* 0x000e2200000e0000 */
[----:B------:R-:W-:-:S05]  /*5570*/  FMUL.RZ R64, R64, 0.15915493667125701904 ;  /* 0x3e22f98340407820 */ /* 0x000fca000040c000 */
[----:B------:R1:W-:Y:S01]  /*5580*/  MUFU.COS R182, R62 ;  /* 0x0000003e00b67308 */ /* 0x0003e20000000000 */
[----:B------:R-:W-:Y:S01]  /*5590*/  FMUL.RZ R127, R61, 0.15915493667125701904 ;  /* 0x3e22f9833d7f7820 */ /* 0x000fe2000040c000 */
[----:B------:R-:W-:-:S06]  /*55a0*/  MOV R61, c[0x0][0x16c] ;  /* 0x00005b00003d7a02 */ /* 0x000fcc0000000f00 */
        /* <DEDUP_REMOVED lines=10> */
[----:B------:R-:W-:Y:S01]  /*5650*/  IADD3 R126, R137, 0x40, RZ ;  /* 0x00000040897e7810 */ /* 0x000fe20007ffe0ff */
[----:B------:R-:W-:-:S06]  /*5660*/  @!P0 IMAD R66, R66, R61, UR7 ;  /* 0x0000000742428e24 */ /* 0x000fcc000f8e023d */
[----:B------:R1:W-:Y:S01]  /*5670*/  MUFU.COS R178, R125 ;  /* 0x0000007d00b27308 */ /* 0x0003e20000000000 */
[C---:B------:R-:W-:Y:S02]  /*5680*/  IADD3 R128, R137.reuse, 0x60, RZ ;  /* 0x0000006089807810 */ /* 0x040fe40007ffe0ff */
[----:B------:R-:W-:Y:S01]  /*5690*/  LEA.HI.SX32 R61, R137, R137, 0x1b ;  /* 0x00000089893d7211 */ /* 0x000fe200078fdaff */
[----:B-1----:R-:W-:-:S04]  /*56a0*/  FMUL.RZ R125, R63, 0.15915493667125701904 ;  /* 0x3e22f9833f7d7820 */ /* 0x002fc8000040c000 */
[----:B------:R-:W-:Y:S01]  /*56b0*/  MUFU.SIN R183, R64 ;  /* 0x0000004000b77308 */ /* 0x000fe20000000400 */
[----:B------:R-:W-:Y:S01]  /*56c0*/  FMUL.FTZ R63, R43, UR42 ;  /* 0x0000002a2b3f7c20 */ /* 0x000fe20008410000 */
[C---:B------:R-:W-:Y:S02]  /*56d0*/  IADD3 R130, R137.reuse, 0x80, RZ ;  /* 0x0000008089827810 */ /* 0x040fe40007ffe0ff */
[----:B------:R-:W-:-:S04]  /*56e0*/  IADD3 R158, R137, 0x1c0, RZ ;  /* 0x000001c0899e7810 */ /* 0x000fc80007ffe0ff */
[----:B------:R1:W-:Y:S01]  /*56f0*/  MUFU.COS R184, R64 ;  /* 0x0000004000b87308 */ /* 0x0003e20000000000 */
[----:B------:R-:W-:Y:S01]  /*5700*/  IADD3 R160, R137, 0x1e0, RZ ;  /* 0x000001e089a07810 */ /* 0x000fe20007ffe0ff */
[----:B------:R-:W-:Y:S01]  /*5710*/  UIMAD UR40, UR17, UR22, URZ ;  /* 0x00000016112872a4 */ /* 0x000fe2000f8e023f */
[----:B------:R-:W-:-:S05]  /*5720*/  LEA.HI.SX32 R142, R126, R137, 0x1b ;  /* 0x000000897e8e7211 */ /* 0x000fca00078fdaff */
[----:B------:R-:W-:Y:S01]  /*5730*/  MUFU.SIN R175, R127 ;  /* 0x0000007f00af7308 */ /* 0x000fe20000000400 */
[----:B-1----:R-:W-:Y:S02]  /*5740*/  IADD3 R64, R137, 0x20, RZ ;  /* 0x0000002089407810 */ /* 0x002fe40007ffe0ff */
[-C--:B------:R-:W-:Y:S02]  /*5750*/  LEA.HI.SX32 R143, R128, R137.reuse, 0x1b ;  /* 0x00000089808f7211 */ /* 0x080fe400078fdaff */
[----:B------:R-:W-:-:S03]  /*5760*/  LEA.HI.SX32 R64, R64, R137, 0x1b ;  /* 0x0000008940407211 */ /* 0x000fc600078fdaff */
[----:B------:R1:W-:Y:S01]  /*5770*/  MUFU.COS R176, R127 ;  /* 0x0000007f00b07308 */ /* 0x0003e20000000000 */
[-C--:B------:R-:W-:Y:S02]  /*5780*/  LEA.HI.SX32 R144, R130, R137.reuse, 0x1b ;  /* 0x0000008982907211 */ /* 0x080fe400078fdaff */
[----:B------:R-:W-:Y:S01]  /*5790*/  LEA.HI.SX32 R141, R158, R137, 0x1b ;  /* 0x000000899e8d7211 */ /* 0x000fe200078fdaff */
[----:B-1----:R-:W-:Y:S01]  /*57a0*/  FMUL.RZ R127, R63, 0.15915493667125701904 ;  /* 0x3e22f9833f7f7820 */ /* 0x002fe2000040c000 */
[----:B------:R-:W-:-:S03]  /*57b0*/  SHF.L.U32 R158, R64, 0x1, RZ ;  /* 0x00000001409e7819 */ /* 0x000fc600000006ff */
[----:B------:R-:W-:Y:S01]  /*57c0*/  MUFU.SIN R171, R127 ;  /* 0x0000007f00ab7308 */ /* 0x000fe20000000400 */
[----:B------:R-:W-:Y:S01]  /*57d0*/  LEA.HI.SX32 R139, R160, R137, 0x1b ;  /* 0x00000089a08b7211 */ /* 0x000fe200078fdaff */
[----:B------:R-:W-:Y:S01]  /*57e0*/  UIMAD.WIDE.U32 UR20, UR16, UR22, URZ ;  /* 0x00000016101472a5 */ /* 0x000fe2000f8e003f */
[----:B------:R-:W-:Y:S01]  /*57f0*/  SHF.L.U32 R142, R142, 0x1, RZ ;  /* 0x000000018e8e7819 */ /* 0x000fe200000006ff */
[----:B------:R-:W-:-:S04]  /*5800*/  UIMAD UR40, UR16, UR23, UR40 ;  /* 0x00000017102872a4 */ /* 0x000fc8000f8e0228 */
[----:B------:R1:W-:Y:S01]  /*5810*/  MUFU.COS R172, R127 ;  /* 0x0000007f00ac7308 */ /* 0x0003e20000000000 */
[----:B------:R-:W-:Y:S01]  /*5820*/  IADD3 R132, R137, 0xa0, RZ ;  /* 0x000000a089847810 */ /* 0x000fe20007ffe0ff */
[----:B------:R-:W-:Y:S01]  /*5830*/  ULDC.64 UR22, c[0x0][0x1a0] ;  /* 0x0000680000167ab9 */ /* 0x000fe20000000a00 */
[----:B------:R-:W-:Y:S02]  /*5840*/  SHF.L.U32 R160, R143, 0x1, RZ ;  /* 0x000000018fa07819 */ /* 0x000fe400000006ff */
[----:B------:R-:W-:Y:S02]  /*5850*/  IADD3 R134, R137, 0xc0, RZ ;  /* 0x000000c089867810 */ /* 0x000fe40007ffe0ff */
[----:B-1----:R-:W-:Y:S02]  /*5860*/  SHF.L.U32 R127, R61, 0x1, RZ ;  /* 0x000000013d7f7819 */ /* 0x002fe400000006ff */
[----:B------:R-:W-:Y:S01]  /*5870*/  SHF.L.U32 R143, R144, 0x1, RZ ;  /* 0x00000001908f7819 */ /* 0x000fe200000006ff */
[----:B------:R-:W-:Y:S01]  /*5880*/  UIADD3 UR21, UR21, UR40, URZ ;  /* 0x0000002815157290 */ /* 0x000fe2000fffe03f */
[----:B------:R-:W-:Y:S01]  /*5890*/  IADD3 R136, R137, 0xe0, RZ ;  /* 0x000000e089887810 */ /* 0x000fe20007ffe0ff */
[----:B---3--:R1:W-:Y:S01]  /*58a0*/  STS.U16 [R127], R100 ;  /* 0x000000647f007388 */ /* 0x0083e20000000400 */
[----:B------:R-:W-:Y:S01]  /*58b0*/  UIMAD UR39, UR39, UR22, URZ ;  /* 0x00000016272772a4 */ /* 0x000fe2000f8e023f */
[----:B------:R-:W-:-:S02]  /*58c0*/  LEA.HI.SX32 R145, R132, R137, 0x1b ;  /* 0x0000008984917211 */ /* 0x000fc400078fdaff */
[----:B----4-:R2:W-:Y:S01]  /*58d0*/  STS.U16 [R158+0x40], R97 ;  /* 0x000040619e007388 */ /* 0x0105e20000000400 */
[-C--:B------:R-:W-:Y:S01]  /*58e0*/  LEA.HI.SX32 R146, R134, R137.reuse, 0x1b ;  /* 0x0000008986927211 */ /* 0x080fe200078fdaff */
[----:B------:R-:W-:Y:S02]  /*58f0*/  FMUL.FTZ R64, R29, UR42 ;  /* 0x0000002a1d407c20 */ /* 0x000fe40008410000 */
[----:B------:R-:W-:Y:S01]  /*5900*/  STS.U16 [R142+0x80], R71 ;  /* 0x000080478e007388 */ /* 0x000fe20000000400 */
[----:B------:R-:W-:Y:S01]  /*5910*/  LEA.HI.SX32 R147, R136, R137, 0x1b ;  /* 0x0000008988937211 */ /* 0x000fe200078fdaff */
[----:B------:R-:W-:Y:S02]  /*5920*/  UIMAD UR39, UR7, UR23, UR39 ;  /* 0x00000017072772a4 */ /* 0x000fe4000f8e0227 */
[----:B------:R-:W-:Y:S01]  /*5930*/  STS.U16 [R160+0xc0], R65 ;  /* 0x0000c041a0007388 */ /* 0x000fe20000000400 */
[----:B------:R-:W-:Y:S01]  /*5940*/  UIMAD.WIDE.U32 UR20, UR7, UR22, UR20 ;  /* 0x00000016071472a5 */ /* 0x000fe2000f8e0014 */
[----:B------:R-:W-:-:S02]  /*5950*/  SHF.L.U32 R145, R145, 0x1, RZ ;  /* 0x0000000191917819 */ /* 0x000fc400000006ff */
[----:B------:R0:W-:Y:S01]  /*5960*/  STS.U16 [R143+0x100], R68 ;  /* 0x000100448f007388 */ /* 0x0001e20000000400 */
[----:B-1----:R-:W-:Y:S01]  /*5970*/  FMUL.RZ R100, R64, 0.15915493667125701904 ;  /* 0x3e22f98340647820 */ /* 0x002fe2000040c000 */
[----:B--2---:R-:W-:Y:S01]  /*5980*/  SHF.L.U32 R97, R146, 0x1, RZ ;  /* 0x0000000192617819 */ /* 0x004fe200000006ff */
[----:B------:R-:W-:Y:S01]  /*5990*/  ULDC.64 UR22, c[0x0][0x228] ;  /* 0x00008a0000167ab9 */ /* 0x000fe20000000a00 */
[----:B------:R-:W-:Y:S01]  /*59a0*/  SHF.L.U32 R64, R147, 0x1, RZ ;  /* 0x0000000193407819 */ /* 0x000fe200000006ff */
[----:B------:R-:W-:Y:S01]  /*59b0*/  UIADD3 UR21, UR21, UR39, URZ ;  /* 0x0000002715157290 */ /* 0x000fe2000fffe03f */
[----:B0-----:R-:W-:Y:S01]  /*59c0*/  MOV R68, UR41 ;  /* 0x0000002900447c02 */ /* 0x001fe20008000f00 */
[----:B------:R-:W-:Y:S01]  /*59d0*/  ULEA UR22, UP0, UR20, UR22, 0x3 ;  /* 0x0000001614167291 */ /* 0x000fe2000f80183f */
[----:B------:R-:W-:Y:S03]  /*59e0*/  STS.U16 [R145+0x140], R104 ;  /* 0x0001406891007388 */ /* 0x000fe60000000400 */
[----:B------:R-:W-:Y:S01]  /*59f0*/  FMUL.FTZ R68, R68, 1.4426950216293334961 ;  /* 0x3fb8aa3b44447820 */ /* 0x000fe20000410000 */
[----:B------:R-:W-:Y:S01]  /*5a00*/  STS.U16 [R97+0x180], R98 ;  /* 0x0001806261007388 */ /* 0x000fe20000000400 */
[----:B------:R-:W-:-:S03]  /*5a10*/  ULEA.HI.X UR23, UR20, UR23, UR21, 0x3, UP0 ;  /* 0x0000001714177291 */ /* 0x000fc600080f1c15 */
[----:B------:R0:W-:Y:S03]  /*5a20*/  STS.U16 [R64+0x1c0], R103 ;  /* 0x0001c06740007388 */ /* 0x0001e60000000400 */
[----:B------:R-:W-:Y:S01]  /*5a30*/  MOV R65, UR23 ;  /* 0x0000001700417c02 */ /* 0x000fe20008000f00 */
[----:B0-----:R-:W-:-:S04]  /*5a40*/  FMUL.FTZ R64, R68, R55 ;  /* 0x0000003744407220 */ /* 0x001fc80000410000 */
[----:B------:R0:W-:Y:S02]  /*5a50*/  MUFU.EX2 R71, R64 ;  /* 0x0000004000477308 */ /* 0x0001e40000000800 */
[----:B0-----:R-:W-:-:S06]  /*5a60*/  MOV R64, UR22 ;  /* 0x0000001600407c02 */ /* 0x001fcc0008000f00 */
[----:B------:R-:W2:Y:S01]  /*5a70*/  LDG.E.64 R64, [R64.64] ;  /* 0x0000001e40407981 */ /* 0x000ea2000c1e1b00 */
[C---:B------:R-:W-:Y:S02]  /*5a80*/  IADD3 R138, R137.reuse, 0x100, RZ ;  /* 0x00000100898a7810 */ /* 0x040fe40007ffe0ff */
[C---:B------:R-:W-:Y:S02]  /*5a90*/  IADD3 R140, R137.reuse, 0x120, RZ ;  /* 0x00000120898c7810 */ /* 0x040fe40007ffe0ff */
[C---:B------:R-:W-:Y:S02]  /*5aa0*/  IADD3 R150, R137.reuse, 0x140, RZ ;  /* 0x0000014089967810 */ /* 0x040fe40007ffe0ff */
[C---:B------:R-:W-:Y:S02]  /*5ab0*/  IADD3 R152, R137.reuse, 0x160, RZ ;  /* 0x0000016089987810 */ /* 0x040fe40007ffe0ff */
[----:B------:R-:W-:Y:S02]  /*5ac0*/  IADD3 R154, R137, 0x180, RZ ;  /* 0x00000180899a7810 */ /* 0x000fe40007ffe0ff */
[----:B------:R-:W-:Y:S01]  /*5ad0*/  LEA.HI.SX32 R148, R138, R137, 0x1b ;  /* 0x000000898a947211 */ /* 0x000fe200078fdaff */
[----:B------:R-:W-:Y:S01]  /*5ae0*/  FMUL.FTZ R63, R41, UR42 ;  /* 0x0000002a293f7c20 */ /* 0x000fe20008410000 */
[----:B------:R-:W-:-:S02]  /*5af0*/  IADD3 R156, R137, 0x1a0, RZ ;  /* 0x000001a0899c7810 */ /* 0x000fc40007ffe0ff */
[-C--:B------:R-:W-:Y:S02]  /*5b00*/  LEA.HI.SX32 R149, R140, R137.reuse, 0x1b ;  /* 0x000000898c957211 */ /* 0x080fe400078fdaff */
[-C--:B------:R-:W-:Y:S02]  /*5b10*/  LEA.HI.SX32 R150, R150, R137.reuse, 0x1b ;  /* 0x0000008996967211 */ /* 0x080fe400078fdaff */
[-C--:B------:R-:W-:Y:S01]  /*5b20*/  LEA.HI.SX32 R152, R152, R137.reuse, 0x1b ;  /* 0x0000008998987211 */ /* 0x080fe200078fdaff */
[----:B------:R-:W-:Y:S01]  /*5b30*/  FMUL.FTZ R61, R39, UR42 ;  /* 0x0000002a273d7c20 */ /* 0x000fe20008410000 */
[----:B------:R-:W-:Y:S02]  /*5b40*/  IADD3 R162, R137, 0x200, RZ ;  /* 0x0000020089a27810 */ /* 0x000fe40007ffe0ff */
[-C--:B------:R-:W-:Y:S02]  /*5b50*/  LEA.HI.SX32 R154, R154, R137.reuse, 0x1b ;  /* 0x000000899a9a7211 */ /* 0x080fe400078fdaff */
[----:B------:R-:W-:Y:S01]  /*5b60*/  SHF.L.U32 R148, R148, 0x1, RZ ;  /* 0x0000000194947819 */ /* 0x000fe200000006ff */
[----:B------:R-:W-:Y:S01]  /*5b70*/  FMUL.RZ R63, R63, 0.15915493667125701904 ;  /* 0x3e22f9833f3f7820 */ /* 0x000fe2000040c000 */
[----:B------:R-:W-:-:S02]  /*5b80*/  LEA.HI.SX32 R156, R156, R137, 0x1b ;  /* 0x000000899c9c7211 */ /* 0x000fc400078fdaff */
[----:B------:R-:W-:Y:S01]  /*5b90*/  SHF.L.U32 R149, R149, 0x1, RZ ;  /* 0x0000000195957819 */ /* 0x000fe200000006ff */
[----:B------:R-:W-:Y:S01]  /*5ba0*/  MUFU.SIN R173, R125 ;  /* 0x0000007d00ad7308 */ /* 0x000fe20000000400 */
[C---:B------:R-:W-:Y:S02]  /*5bb0*/  IADD3 R164, R137.reuse, 0x220, RZ ;  /* 0x0000022089a47810 */ /* 0x040fe40007ffe0ff */
[----:B------:R-:W-:Y:S02]  /*5bc0*/  SHF.L.U32 R103, R150, 0x1, RZ ;  /* 0x0000000196677819 */ /* 0x000fe400000006ff */
[C---:B------:R-:W-:Y:S02]  /*5bd0*/  IADD3 R166, R137.reuse, 0x240, RZ ;  /* 0x0000024089a67810 */ /* 0x040fe40007ffe0ff */
[----:B------:R-:W-:Y:S01]  /*5be0*/  SHF.L.U32 R152, R152, 0x1, RZ ;  /* 0x0000000198987819 */ /* 0x000fe200000006ff */
[----:B------:R0:W-:Y:S01]  /*5bf0*/  MUFU.COS R174, R125 ;  /* 0x0000007d00ae7308 */ /* 0x0001e20000000000 */
[----:B------:R-:W-:Y:S01]  /*5c00*/  IADD3 R190, R137, 0x260, RZ ;  /* 0x0000026089be7810 */ /* 0x000fe20007ffe0ff */
[----:B------:R-:W-:Y:S01]  /*5c10*/  FMUL.RZ R128, R61, 0.15915493667125701904 ;  /* 0x3e22f9833d807820 */ /* 0x000fe2000040c000 */
[----:B------:R-:W-:Y:S01]  /*5c20*/  SHF.L.U32 R154, R154, 0x1, RZ ;  /* 0x000000019a9a7819 */ /* 0x000fe200000006ff */
[----:B------:R-:W-:Y:S01]  /*5c30*/  STS.U16 [R148+0x200], R69 ;  /* 0x0002004594007388 */ /* 0x000fe20000000400 */
[----:B------:R-:W-:-:S02]  /*5c40*/  IADD3 R192, R137, 0x280, RZ ;  /* 0x0000028089c07810 */ /* 0x000fc40007ffe0ff */
[-C--:B------:R-:W-:Y:S01]  /*5c50*/  LEA.HI.SX32 R138, R162, R137.reuse, 0x1b ;  /* 0x00000089a28a7211 */ /* 0x080fe200078fdaff */
[----:B0-----:R-:W-:Y:S01]  /*5c60*/  FMUL.FTZ R125, R37, UR42 ;  /* 0x0000002a257d7c20 */ /* 0x001fe20008410000 */
[----:B------:R-:W-:Y:S01]  /*5c70*/  SHF.L.U32 R156, R156, 0x1, RZ ;  /* 0x000000019c9c7819 */ /* 0x000fe200000006ff */
[----:B------:R-:W-:Y:S01]  /*5c80*/  MUFU.SIN R169, R63 ;  /* 0x0000003f00a97308 */ /* 0x000fe20000000400 */
[----:B------:R-:W-:Y:S01]  /*5c90*/  IADD3 R194, R137, 0x2a0, RZ ;  /* 0x000002a089c27810 */ /* 0x000fe20007ffe0ff */
[----:B------:R-:W-:Y:S01]  /*5ca0*/  STS.U16 [R149+0x240], R70 ;  /* 0x0002404695007388 */ /* 0x000fe20000000400 */
[-C--:B------:R-:W-:Y:S02]  /*5cb0*/  LEA.HI.SX32 R61, R164, R137.reuse, 0x1b ;  /* 0x00000089a43d7211 */ /* 0x080fe400078fdaff */
[----:B------:R-:W-:Y:S01]  /*5cc0*/  SHF.L.U32 R141, R141, 0x1, RZ ;  /* 0x000000018d8d7819 */ /* 0x000fe200000006ff */
[----:B------:R0:W-:Y:S01]  /*5cd0*/  STS.U16 [R103+0x280], R108 ;  /* 0x0002806c67007388 */ /* 0x0001e20000000400 */
[----:B------:R-:W-:Y:S01]  /*5ce0*/  IADD3 R196, R137, 0x2c0, RZ ;  /* 0x000002c089c47810 */ /* 0x000fe20007ffe0ff */
[----:B------:R1:W-:Y:S01]  /*5cf0*/  MUFU.COS R170, R63 ;  /* 0x0000003f00aa7308 */ /* 0x0003e20000000000 */
[----:B------:R-:W-:Y:S01]  /*5d00*/  FMUL.RZ R153, R125, 0.15915493667125701904 ;  /* 0x3e22f9837d997820 */ /* 0x000fe2000040c000 */
[-C--:B------:R-:W-:Y:S01]  /*5d10*/  LEA.HI.SX32 R140, R190, R137.reuse, 0x1b ;  /* 0x00000089be8c7211 */ /* 0x080fe200078fdaff */
[----:B------:R3:W-:Y:S01]  /*5d20*/  STS.U16 [R152+0x2c0], R105 ;  /* 0x0002c06998007388 */ /* 0x0007e20000000400 */
[----:B------:R-:W-:-:S04]  /*5d30*/  LEA.HI.SX32 R125, R192, R137, 0x1b ;  /* 0x00000089c07d7211 */ /* 0x000fc800078fdaff */
[----:B------:R-:W-:Y:S01]  /*5d40*/  MUFU.SIN R161, R100 ;  /* 0x0000006400a17308 */ /* 0x000fe20000000400 */
[----:B-1----:R-:W-:Y:S01]  /*5d50*/  LEA.HI.SX32 R63, R166, R137, 0x1b ;  /* 0x00000089a63f7211 */ /* 0x002fe200078fdaff */
[----:B------:R-:W-:Y:S01]  /*5d60*/  STS.U16 [R154+0x300], R67 ;  /* 0x000300439a007388 */ /* 0x000fe20000000400 */
[----:B------:R-:W-:-:S05]  /*5d70*/  SHF.L.U32 R138, R138, 0x1, RZ ;  /* 0x000000018a8a7819 */ /* 0x000fca00000006ff */
[----:B------:R1:W-:Y:S01]  /*5d80*/  MUFU.COS R162, R100 ;  /* 0x0000006400a27308 */ /* 0x0003e20000000000 */
[-C--:B------:R-:W-:Y:S01]  /*5d90*/  LEA.HI.SX32 R129, R194, R137.reuse, 0x1b ;  /* 0x00000089c2817211 */ /* 0x080fe200078fdaff */
[----:B------:R4:W-:Y:S01]  /*5da0*/  STS.U16 [R156+0x340], R99 ;  /* 0x000340639c007388 */ /* 0x0009e20000000400 */
[----:B------:R-:W-:Y:S02]  /*5db0*/  SHF.L.U32 R104, R61, 0x1, RZ ;  /* 0x000000013d687819 */ /* 0x000fe400000006ff */
[----:B------:R-:W-:Y:S02]  /*5dc0*/  LEA.HI.SX32 R126, R196, R137, 0x1b ;  /* 0x00000089c47e7211 */ /* 0x000fe400078fdaff */
[----:B-1----:R-:W-:Y:S01]  /*5dd0*/  SHF.L.U32 R100, R139, 0x1, RZ ;  /* 0x000000018b647819 */ /* 0x002fe200000006ff */
[----:B------:R-:W-:Y:S01]  /*5de0*/  STS.U16 [R141+0x380], R102 ;  /* 0x000380668d007388 */ /* 0x000fe20000000400 */
[----:B0-----:R-:W-:Y:S01]  /*5df0*/  SHF.L.U32 R103, R63, 0x1, RZ ;  /* 0x000000013f677819 */ /* 0x001fe200000006ff */
[----:B------:R-:W-:Y:S01]  /*5e00*/  FMUL.FTZ R63, R68, R47 ;  /* 0x0000002f443f7220 */ /* 0x000fe20000410000 */
[----:B---3--:R-:W-:Y:S01]  /*5e10*/  SHF.L.U32 R105, R140, 0x1, RZ ;  /* 0x000000018c697819 */ /* 0x008fe200000006ff */
[----:B------:R0:W-:Y:S01]  /*5e20*/  STS.U16 [R100+0x3c0], R101 ;  /* 0x0003c06564007388 */ /* 0x0001e20000000400 */
[----:B------:R-:W-:Y:S01]  /*5e30*/  FMUL.FTZ R69, R68, R53 ;  /* 0x0000003544457220 */ /* 0x000fe20000410000 */
[----:B------:R-:W-:-:S02]  /*5e40*/  SHF.L.U32 R129, R129, 0x1, RZ ;  /* 0x0000000181817819 */ /* 0x000fc400000006ff */
[----:B------:R-:W-:Y:S01]  /*5e50*/  STS.U16 [R138+0x400], R109 ;  /* 0x0004006d8a007388 */ /* 0x000fe20000000400 */
[----:B----4-:R-:W-:-:S03]  /*5e60*/  SHF.L.U32 R99, R126, 0x1, RZ ;  /* 0x000000017e637819 */ /* 0x010fc600000006ff */
[----:B------:R-:W-:Y:S01]  /*5e70*/  STS.U16 [R104+0x440], R111 ;  /* 0x0004406f68007388 */ /* 0x000fe20000000400 */
[----:B0-----:R-:W-:-:S03]  /*5e80*/  SHF.L.U32 R100, R125, 0x1, RZ ;  /* 0x000000017d647819 */ /* 0x001fc600000006ff */
[----:B------:R-:W-:Y:S01]  /*5e90*/  STS.U16 [R103+0x480], R110 ;  /* 0x0004806e67007388 */ /* 0x000fe20000000400 */
[----:B------:R-:W0:Y:S03]  /*5ea0*/  MUFU.EX2 R63, R63 ;  /* 0x0000003f003f7308 */ /* 0x000e260000000800 */
[----:B------:R-:W-:Y:S04]  /*5eb0*/  STS.U16 [R105+0x4c0], R114 ;  /* 0x0004c07269007388 */ /* 0x000fe80000000400 */
[----:B------:R-:W-:Y:S01]  /*5ec0*/  STS.U16 [R100+0x500], R113 ;  /* 0x0005007164007388 */ /* 0x000fe20000000400 */
[----:B------:R-:W1:Y:S03]  /*5ed0*/  MUFU.EX2 R69, R69 ;  /* 0x0000004500457308 */ /* 0x000e660000000800 */
[----:B------:R-:W-:Y:S01]  /*5ee0*/  STS.U16 [R129+0x540], R112 ;  /* 0x0005407081007388 */ /* 0x000fe20000000400 */
[----:B------:R-:W-:-:S03]  /*5ef0*/  FMUL.FTZ R98, R68, R51 ;  /* 0x0000003344627220 */ /* 0x000fc60000410000 */
[----:B------:R3:W-:Y:S01]  /*5f00*/  STS.U16 [R99+0x580], R116 ;  /* 0x0005807463007388 */ /* 0x0007e20000000400 */
[C---:B------:R-:W-:Y:S02]  /*5f10*/  FMUL.FTZ R61, R68.reuse, R49 ;  /* 0x00000031443d7220 */ /* 0x040fe40000410000 */
[----:B------:R-:W-:Y:S01]  /*5f20*/  MUFU.EX2 R98, R98 ;  /* 0x0000006200627308 */ /* 0x000fe20000000800 */
[C---:B---3--:R-:W-:Y:S02]  /*5f30*/  FMUL.FTZ R99, R68.reuse, R43 ;  /* 0x0000002b44637220 */ /* 0x048fe40000410000 */
[----:B------:R-:W-:-:S05]  /*5f40*/  FMUL.FTZ R97, R68, R54 ;  /* 0x0000003644617220 */ /* 0x000fca0000410000 */
[----:B------:R-:W3:Y:S01]  /*5f50*/  MUFU.EX2 R99, R99 ;  /* 0x0000006300637308 */ /* 0x000ee20000000800 */
[C---:B------:R-:W-:Y:S02]  /*5f60*/  FMUL.FTZ R70, R68.reuse, R52 ;  /* 0x0000003444467220 */ /* 0x040fe40000410000 */
[----:B------:R-:W-:Y:S02]  /*5f70*/  FMUL.FTZ R67, R68, R45 ;  /* 0x0000002d44437220 */ /* 0x000fe40000410000 */
[C---:B0-----:R-:W-:Y:S02]  /*5f80*/  FMUL.FTZ R176, R63.reuse, R176 ;  /* 0x000000b03fb07220 */ /* 0x041fe40000410000 */
[----:B------:R-:W-:Y:S01]  /*5f90*/  FMUL.FTZ R175, R63, R175 ;  /* 0x000000af3faf7220 */ /* 0x000fe20000410000 */
[----:B------:R-:W0:Y:S01]  /*5fa0*/  MUFU.EX2 R61, R61 ;  /* 0x0000003d003d7308 */ /* 0x000e220000000800 */
[----:B------:R-:W-:Y:S01]  /*5fb0*/  HADD2.F32 R63, -RZ, R92.H0_H0 ;  /* 0x2000005cff3f7230 */ /* 0x000fe20000004100 */
[----:B-1----:R-:W-:-:S02]  /*5fc0*/  FMUL.FTZ R184, R69, R184 ;  /* 0x000000b845b87220 */ /* 0x002fc40000410000 */
[----:B------:R-:W-:Y:S02]  /*5fd0*/  FMUL.FTZ R183, R69, R183 ;  /* 0x000000b745b77220 */ /* 0x000fe40000410000 */
[----:B------:R-:W-:Y:S02]  /*5fe0*/  FMUL.FTZ R69, R68, R37 ;  /* 0x0000002544457220 */ /* 0x000fe40000410000 */
[----:B------:R-:W1:Y:S01]  /*5ff0*/  MUFU.EX2 R97, R97 ;  /* 0x0000006100617308 */ /* 0x000e620000000800 */
[----:B------:R-:W-:Y:S02]  /*6000*/  FMUL.FTZ R187, R71, R187 ;  /* 0x000000bb47bb7220 */ /* 0x000fe40000410000 */
[----:B------:R-:W-:-:S05]  /*6010*/  FMUL.FTZ R222, R63, R56 ;  /* 0x000000383fde7220 */ /* 0x000fca0000410000 */
[----:B------:R-:W4:Y:S01]  /*6020*/  MUFU.EX2 R70, R70 ;  /* 0x0000004600467308 */ /* 0x000f220000000800 */
[----:B------:R-:W-:Y:S02]  /*6030*/  FMUL.FTZ R188, R71, R188 ;  /* 0x000000bc47bc7220 */ /* 0x000fe40000410000 */
[----:B------:R-:W-:-:S05]  /*6040*/  FMUL.FTZ R71, R68, R39 ;  /* 0x0000002744477220 */ /* 0x000fca0000410000 */
[----:B------:R-:W0:Y:S01]  /*6050*/  MUFU.EX2 R67, R67 ;  /* 0x0000004300437308 */ /* 0x000e220000000800 */
[C---:B---3--:R-:W-:Y:S02]  /*6060*/  FMUL.FTZ R172, R99.reuse, R172 ;  /* 0x000000ac63ac7220 */ /* 0x048fe40000410000 */
[----:B------:R-:W-:Y:S02]  /*6070*/  FMUL.FTZ R171, R99, R171 ;  /* 0x000000ab63ab7220 */ /* 0x000fe40000410000 */
[C---:B------:R-:W-:Y:S02]  /*6080*/  FMUL.FTZ R180, R98.reuse, R180 ;  /* 0x000000b462b47220 */ /* 0x040fe40000410000 */
[----:B------:R-:W-:Y:S01]  /*6090*/  FMUL.FTZ R179, R98, R179 ;  /* 0x000000b362b37220 */ /* 0x000fe20000410000 */
[----:B------:R-:W-:Y:S01]  /*60a0*/  MUFU.SIN R165, R153 ;  /* 0x0000009900a57308 */ /* 0x000fe20000000400 */
[-C--:B------:R-:W-:Y:S01]  /*60b0*/  FMUL.FTZ R99, R222, R187.reuse ;  /* 0x000000bbde637220 */ /* 0x080fe20000410000 */
[----:B------:R-:W-:Y:S01]  /*60c0*/  HADD2.F32 R98, -RZ, R91.H0_H0 ;  /* 0x2000005bff627230 */ /* 0x000fe20000004100 */
[----:B------:R-:W-:-:S05]  /*60d0*/  FMUL.FTZ R63, RZ, R187 ;  /* 0x000000bbff3f7220 */ /* 0x000fca0000410000 */
[----:B------:R-:W-:Y:S01]  /*60e0*/  MUFU.COS R166, R153 ;  /* 0x0000009900a67308 */ /* 0x000fe20000000000 */
[----:B------:R-:W-:-:S07]  /*60f0*/  FFMA.FTZ R99, RZ, R188, R99 ;  /* 0x000000bcff637223 */ /* 0x000fce0000010063 */
[----:B------:R-:W3:Y:S01]  /*6100*/  MUFU.EX2 R69, R69 ;  /* 0x0000004500457308 */ /* 0x000ee20000000800 */
[----:B------:R-:W-:Y:S02]  /*6110*/  FMUL.FTZ R151, R34, UR42 ;  /* 0x0000002a22977c20 */ /* 0x000fe40008410000 */
[C---:B0-----:R-:W-:Y:S02]  /*6120*/  FMUL.FTZ R178, R61.reuse, R178 ;  /* 0x000000b23db27220 */ /* 0x041fe40000410000 */
[----:B------:R-:W-:Y:S02]  /*6130*/  FMUL.FTZ R177, R61, R177 ;  /* 0x000000b13db17220 */ /* 0x000fe40000410000 */
[----:B------:R-:W-:Y:S01]  /*6140*/  FMUL.FTZ R221, R98, R55 ;  /* 0x0000003762dd7220 */ /* 0x000fe20000410000 */
[----:B------:R-:W-:Y:S01]  /*6150*/  MUFU.SIN R167, R128 ;  /* 0x0000008000a77308 */ /* 0x000fe20000000400 */
[----:B------:R-:W-:Y:S02]  /*6160*/  FMUL.FTZ R61, R68, R34 ;  /* 0x00000022443d7220 */ /* 0x000fe40000410000 */
[----:B------:R-:W-:-:S02]  /*6170*/  FFMA.FTZ R98, R222, R188, -R63 ;  /* 0x000000bcde627223 */ /* 0x000fc4000001083f */
[----:B-1----:R-:W-:-:S03]  /*6180*/  FMUL.FTZ R185, R97, R185 ;  /* 0x000000b961b97220 */ /* 0x002fc60000410000 */
[----:B------:R-:W-:Y:S01]  /*6190*/  MUFU.COS R168, R128 ;  /* 0x0000008000a87308 */ /* 0x000fe20000000000 */
[----:B------:R-:W-:Y:S02]  /*61a0*/  FADD.FTZ R99, RZ, R99 ;  /* 0x00000063ff637221 */ /* 0x000fe40000010000 */
[----:B----4-:R-:W-:-:S05]  /*61b0*/  FMUL.FTZ R182, R70, R182 ;  /* 0x000000b646b67220 */ /* 0x010fca0000410000 */
[----:B------:R-:W0:Y:S01]  /*61c0*/  MUFU.EX2 R71, R71 ;  /* 0x0000004700477308 */ /* 0x000e220000000800 */
[----:B------:R-:W-:Y:S02]  /*61d0*/  FMUL.FTZ R181, R70, R181 ;  /* 0x000000b546b57220 */ /* 0x000fe40000410000 */
[----:B------:R-:W-:Y:S02]  /*61e0*/  FMUL.RZ R151, R151, 0.15915493667125701904 ;  /* 0x3e22f98397977820 */ /* 0x000fe4000040c000 */
[C---:B------:R-:W-:Y:S02]  /*61f0*/  FMUL.FTZ R174, R67.reuse, R174 ;  /* 0x000000ae43ae7220 */ /* 0x040fe40000410000 */
[----:B------:R-:W-:Y:S02]  /*6200*/  FMUL.FTZ R173, R67, R173 ;  /* 0x000000ad43ad7220 */ /* 0x000fe40000410000 */
[----:B------:R-:W-:Y:S01]  /*6210*/  FMUL.FTZ R70, R68, R29 ;  /* 0x0000001d44467220 */ /* 0x000fe20000410000 */
[----:B------:R1:W-:Y:S01]  /*6220*/  MUFU.EX2 R67, R61 ;  /* 0x0000003d00437308 */ /* 0x0003e20000000800 */
[----:B------:R-:W-:-:S02]  /*6230*/  FADD.FTZ R98, R221, R98 ;  /* 0x00000062dd627221 */ /* 0x000fc40000010000 */
[----:B------:R-:W-:Y:S02]  /*6240*/  FMUL.FTZ R186, R97, R186 ;  /* 0x000000ba61ba7220 */ /* 0x000fe40000410000 */
[----:B------:R-:W-:Y:S02]  /*6250*/  FMUL.FTZ R60, R56, UR42 ;  /* 0x0000002a383c7c20 */ /* 0x000fe40008410000 */
[----:B------:R-:W-:Y:S02]  /*6260*/  FMUL.FTZ R100, R68, R41 ;  /* 0x0000002944647220 */ /* 0x000fe40000410000 */
[----:B-1----:R-:W-:Y:S01]  /*6270*/  FMUL.FTZ R61, R185, R99 ;  /* 0x00000063b93d7220 */ /* 0x002fe20000410000 */
[----:B------:R-:W-:Y:S01]  /*6280*/  MUFU.SIN R163, R151 ;  /* 0x0000009700a37308 */ /* 0x000fe20000000400 */
[C---:B---3--:R-:W-:Y:S02]  /*6290*/  FMUL.FTZ R166, R69.reuse, R166 ;  /* 0x000000a645a67220 */ /* 0x048fe40000410000 */
[----:B------:R-:W-:Y:S01]  /*62a0*/  FMUL.FTZ R165, R69, R165 ;  /* 0x000000a545a57220 */ /* 0x000fe20000410000 */
[----:B------:R-:W-:Y:S01]  /*62b0*/  IADD3 R202, R137, 0x2e0, RZ ;  /* 0x000002e089ca7810 */ /* 0x000fe20007ffe0ff */
[----:B------:R-:W-:-:S03]  /*62c0*/  FFMA.FTZ R69, R186, R98, -R61 ;  /* 0x00000062ba457223 */ /* 0x000fc6000001083d */
[----:B------:R-:W1:Y:S01]  /*62d0*/  MUFU.COS R164, R151 ;  /* 0x0000009700a47308 */ /* 0x000e620000000000 */
[----:B------:R-:W-:Y:S02]  /*62e0*/  FMUL.RZ R60, R60, 0.15915493667125701904 ;  /* 0x3e22f9833c3c7820 */ /* 0x000fe4000040c000 */
[----:B------:R-:W-:-:S05]  /*62f0*/  FMUL.FTZ R61, R68, R56 ;  /* 0x00000038443d7220 */ /* 0x000fca0000410000 */
[----:B------:R3:W-:Y:S01]  /*6300*/  MUFU.EX2 R97, R70 ;  /* 0x0000004600617308 */ /* 0x0007e20000000800 */
[----:B------:R-:W-:Y:S01]  /*6310*/  IADD3 R204, R137, 0x300, RZ ;  /* 0x0000030089cc7810 */ /* 0x000fe20007ffe0ff */
[----:B0-----:R-:W-:Y:S01]  /*6320*/  FMUL.FTZ R168, R71, R168 ;  /* 0x000000a847a87220 */ /* 0x001fe20000410000 */
[----:B------:R-:W-:Y:S01]  /*6330*/  IADD3 R206, R137, 0x320, RZ ;  /* 0x0000032089ce7810 */ /* 0x000fe20007ffe0ff */
[----:B---3--:R-:W-:-:S04]  /*6340*/  FMUL.FTZ R70, R185, R98 ;  /* 0x00000062b9467220 */ /* 0x008fc80000410000 */
[----:B------:R-:W0:Y:S01]  /*6350*/  MUFU.EX2 R100, R100 ;  /* 0x0000006400647308 */ /* 0x000e220000000800 */
[----:B------:R-:W-:Y:S01]  /*6360*/  ISETP.NE.AND P1, PT, R96, RZ, PT ;  /* 0x000000ff6000720c */ /* 0x000fe20003f25270 */
[----:B------:R-:W-:Y:S01]  /*6370*/  FMUL.FTZ R167, R71, R167 ;  /* 0x000000a747a77220 */ /* 0x000fe20000410000 */
[C---:B------:R-:W-:Y:S01]  /*6380*/  IADD3 R208, R137.reuse, 0x340, RZ ;  /* 0x0000034089d07810 */ /* 0x040fe20007ffe0ff */
[----:B------:R-:W-:Y:S01]  /*6390*/  FFMA.FTZ R99, R186, R99, R70 ;  /* 0x00000063ba637223 */ /* 0x000fe20000010046 */
[C---:B------:R-:W-:Y:S01]  /*63a0*/  IADD3 R212, R137.reuse, 0x360, RZ ;  /* 0x0000036089d47810 */ /* 0x040fe20007ffe0ff */
[----:B------:R-:W-:Y:S01]  /*63b0*/  HADD2.F32 R71, -RZ, R90.H0_H0 ;  /* 0x2000005aff477230 */ /* 0x000fe20000004100 */
[C---:B------:R-:W-:Y:S01]  /*63c0*/  IADD3 R214, R137.reuse, 0x380, RZ ;  /* 0x0000038089d67810 */ /* 0x040fe20007ffe0ff */
[----:B------:R-:W-:Y:S01]  /*63d0*/  MUFU.SIN R127, R60 ;  /* 0x0000003c007f7308 */ /* 0x000fe20000000400 */
[C---:B------:R-:W-:Y:S02]  /*63e0*/  IADD3 R216, R137.reuse, 0x3a0, RZ ;  /* 0x000003a089d87810 */ /* 0x040fe40007ffe0ff */
[----:B------:R-:W-:-:S02]  /*63f0*/  IADD3 R218, R137, 0x3c0, RZ ;  /* 0x000003c089da7810 */ /* 0x000fc40007ffe0ff */
[-C--:B------:R-:W-:Y:S02]  /*6400*/  LEA.HI.SX32 R131, R202, R137.reuse, 0x1b ;  /* 0x00000089ca837211 */ /* 0x080fe400078fdaff */
[----:B------:R-:W-:Y:S01]  /*6410*/  IADD3 R220, R137, 0x3e0, RZ ;  /* 0x000003e089dc7810 */ /* 0x000fe20007ffe0ff */
[----:B------:R3:W-:Y:S01]  /*6420*/  MUFU.COS R63, R60 ;  /* 0x0000003c003f7308 */ /* 0x0007e20000000000 */
[-C--:B------:R-:W-:Y:S02]  /*6430*/  LEA.HI.SX32 R128, R204, R137.reuse, 0x1b ;  /* 0x00000089cc807211 */ /* 0x080fe400078fdaff */
[----:B------:R-:W-:-:S05]  /*6440*/  LEA.HI.SX32 R130, R206, R137, 0x1b ;  /* 0x00000089ce827211 */ /* 0x000fca00078fdaff */
[----:B------:R-:W4:Y:S01]  /*6450*/  MUFU.EX2 R70, R61 ;  /* 0x0000003d00467308 */ /* 0x000f220000000800 */
[-C--:B------:R-:W-:Y:S02]  /*6460*/  LEA.HI.SX32 R135, R208, R137.reuse, 0x1b ;  /* 0x00000089d0877211 */ /* 0x080fe400078fdaff */
[-C--:B------:R-:W-:Y:S02]  /*6470*/  LEA.HI.SX32 R134, R212, R137.reuse, 0x1b ;  /* 0x00000089d4867211 */ /* 0x080fe400078fdaff */
[-C--:B------:R-:W-:Y:S02]  /*6480*/  LEA.HI.SX32 R133, R214, R137.reuse, 0x1b ;  /* 0x00000089d6857211 */ /* 0x080fe400078fdaff */
[-C--:B------:R-:W-:Y:S02]  /*6490*/  LEA.HI.SX32 R132, R216, R137.reuse, 0x1b ;  /* 0x00000089d8847211 */ /* 0x080fe400078fdaff */
[-C--:B------:R-:W-:Y:S02]  /*64a0*/  LEA.HI.SX32 R136, R218, R137.reuse, 0x1b ;  /* 0x00000089da887211 */ /* 0x080fe400078fdaff */
[----:B------:R-:W-:Y:S01]  /*64b0*/  SHF.L.U32 R102, R131, 0x1, RZ ;  /* 0x0000000183667819 */ /* 0x000fe200000006ff */
[----:B------:R-:W-:Y:S01]  /*64c0*/  FADD.FTZ R99, RZ, R99 ;  /* 0x00000063ff637221 */ /* 0x000fe20000010000 */
[----:B------:R-:W-:Y:S01]  /*64d0*/  LEA.HI.SX32 R137, R220, R137, 0x1b ;  /* 0x00000089dc897211 */ /* 0x000fe200078fdaff */
[----:B------:R-:W-:Y:S01]  /*64e0*/  FMUL.FTZ R220, R71, R54 ;  /* 0x0000003647dc7220 */ /* 0x000fe20000410000 */
[----:B------:R-:W-:-:S02]  /*64f0*/  SHF.L.U32 R128, R128, 0x1, RZ ;  /* 0x0000000180807819 */ /* 0x000fc400000006ff */
[----:B------:R-:W-:Y:S02]  /*6500*/  SHF.L.U32 R130, R130, 0x1, RZ ;  /* 0x0000000182827819 */ /* 0x000fe400000006ff */
[----:B---3--:R-:W-:Y:S02]  /*6510*/  MOV R60, UR34 ;  /* 0x00000022003c7c02 */ /* 0x008fe40008000f00 */
[----:B------:R-:W-:Y:S01]  /*6520*/  LEA R62, R95, R62, 0x5 ;  /* 0x0000003e5f3e7211 */ /* 0x000fe200078e28ff */
[----:B------:R3:W-:Y:S01]  /*6530*/  STS.U16 [R102+0x5c0], R115 ;  /* 0x0005c07366007388 */ /* 0x0007e20000000400 */
[----:B------:R-:W-:Y:S01]  /*6540*/  SHF.L.U32 R135, R135, 0x1, RZ ;  /* 0x0000000187877819 */ /* 0x000fe200000006ff */
[C---:B-1----:R-:W-:Y:S01]  /*6550*/  FMUL.FTZ R164, R67.reuse, R164 ;  /* 0x000000a443a47220 */ /* 0x042fe20000410000 */
[----:B------:R-:W-:Y:S01]  /*6560*/  SHF.L.U32 R101, R134, 0x1, RZ ;  /* 0x0000000186657819 */ /* 0x000fe200000006ff */
[----:B------:R-:W-:Y:S01]  /*6570*/  FMUL.FTZ R163, R67, R163 ;  /* 0x000000a343a37220 */ /* 0x000fe20000410000 */
[----:B------:R-:W-:Y:S01]  /*6580*/  STS.U16 [R128+0x600], R117 ;  /* 0x0006007580007388 */ /* 0x000fe20000000400 */
[----:B------:R-:W-:Y:S01]  /*6590*/  FADD.FTZ R69, R220, R69 ;  /* 0x00000045dc457221 */ /* 0x000fe20000010000 */
[----:B------:R-:W-:Y:S01]  /*65a0*/  SHF.L.U32 R103, R132, 0x1, RZ ;  /* 0x0000000184677819 */ /* 0x000fe200000006ff */
[----:B------:R-:W-:Y:S01]  /*65b0*/  FMUL.FTZ R67, R183, R99 ;  /* 0x00000063b7437220 */ /* 0x000fe20000410000 */
[----:B------:R-:W-:-:S02]  /*65c0*/  LEA R60, R60, UR7, 0x8 ;  /* 0x000000073c3c7c11 */ /* 0x000fc4000f8e40ff */
[----:B---3--:R-:W-:Y:S01]  /*65d0*/  SHF.L.U32 R102, R133, 0x1, RZ ;  /* 0x0000000185667819 */ /* 0x008fe200000006ff */
[----:B------:R-:W-:Y:S01]  /*65e0*/  STS.U16 [R130+0x640], R119 ;  /* 0x0006407782007388 */ /* 0x000fe20000000400 */
[----:B------:R-:W-:Y:S02]  /*65f0*/  LEA.HI.SX32 R62, R62, R62, 0x1b ;  /* 0x0000003e3e3e7211 */ /* 0x000fe400078fdaff */
[----:B------:R-:W-:Y:S01]  /*6600*/  SHF.L.U32 R105, R136, 0x1, RZ ;  /* 0x0000000188697819 */ /* 0x000fe200000006ff */
[----:B------:R-:W-:Y:S01]  /*6610*/  STS.U16 [R135+0x680], R118 ;  /* 0x0006807687007388 */ /* 0x000fe20000000400 */
[----:B------:R-:W-:Y:S01]  /*6620*/  @P1 IADD3 R60, R96, 0x200, RZ ;  /* 0x00000200603c1810 */ /* 0x000fe20007ffe0ff */
[-C--:B------:R-:W-:Y:S01]  /*6630*/  FMUL.FTZ R71, R183, R69.reuse ;  /* 0x00000045b7477220 */ /* 0x080fe20000410000 */
[----:B------:R-:W-:Y:S01]  /*6640*/  SHF.L.U32 R104, R137, 0x1, RZ ;  /* 0x0000000189687819 */ /* 0x000fe200000006ff */
[----:B------:R-:W-:Y:S01]  /*6650*/  STS.U16 [R101+0x6c0], R120 ;  /* 0x0006c07865007388 */ /* 0x000fe20000000400 */
[----:B------:R-:W-:Y:S01]  /*6660*/  FFMA.FTZ R98, R184, R69, -R67 ;  /* 0x00000045b8627223 */ /* 0x000fe20000010843 */
[----:B------:R-:W-:Y:S01]  /*6670*/  SHF.L.U32 R69, R62, 0x1, RZ ;  /* 0x000000013e457819 */ /* 0x000fe200000006ff */
[C---:B0-----:R-:W-:Y:S01]  /*6680*/  FMUL.FTZ R170, R100.reuse, R170 ;  /* 0x000000aa64aa7220 */ /* 0x041fe20000410000 */
[----:B------:R-:W-:Y:S01]  /*6690*/  STS.U16 [R102+0x700], R121 ;  /* 0x0007007966007388 */ /* 0x000fe20000000400 */
[----:B------:R-:W-:Y:S01]  /*66a0*/  FMUL.FTZ R169, R100, R169 ;  /* 0x000000a964a97220 */ /* 0x000fe20000410000 */
[----:B------:R-:W-:Y:S01]  /*66b0*/  SHF.L.U32 R100, R60, 0x3, RZ ;  /* 0x000000033c647819 */ /* 0x000fe200000006ff */
[C---:B----4-:R-:W-:Y:S01]  /*66c0*/  FMUL.FTZ R126, R70.reuse, R63 ;  /* 0x0000003f467e7220 */ /* 0x050fe20000410000 */
[----:B------:R-:W-:Y:S01]  /*66d0*/  STS.U16 [R103+0x740], R124 ;  /* 0x0007407c67007388 */ /* 0x000fe20000000400 */
[----:B------:R-:W-:-:S02]  /*66e0*/  FMUL.FTZ R127, R70, R127 ;  /* 0x0000007f467f7220 */ /* 0x000fc40000410000 */
[C---:B------:R-:W-:Y:S01]  /*66f0*/  FMUL.FTZ R162, R97.reuse, R162 ;  /* 0x000000a261a27220 */ /* 0x040fe20000410000 */
[----:B------:R-:W-:Y:S01]  /*6700*/  STS.U16 [R105+0x780], R122 ;  /* 0x0007807a69007388 */ /* 0x000fe20000000400 */
[----:B------:R-:W-:Y:S02]  /*6710*/  FMUL.FTZ R161, R97, R161 ;  /* 0x000000a161a17220 */ /* 0x000fe40000410000 */
[----:B------:R-:W-:Y:S01]  /*6720*/  FFMA.FTZ R97, R184, R99, R71 ;  /* 0x00000063b8617223 */ /* 0x000fe20000010047 */
[----:B------:R0:W-:Y:S01]  /*6730*/  STS.U16 [R104+0x7c0], R123 ;  /* 0x0007c07b68007388 */ /* 0x0001e20000000400 */
[----:B------:R-:W-:-:S06]  /*6740*/  NOP ;  /* 0x0000000000007918 */ /* 0x000fcc0000000000 */
[----:B------:R-:W-:Y:S04]  /*6750*/  LDS.U16 R157, [R69] ;  /* 0x00000000459d7984 */ /* 0x000fe80000000400 */
[----:B------:R-:W1:Y:S04]  /*6760*/  LDS.U16 R158, [R69+0x2] ;  /* 0x00000200459e7984 */ /* 0x000e680000000400 */
[----:B------:R-:W-:Y:S04]  /*6770*/  LDS.U16 R152, [R69+0x4] ;  /* 0x0000040045987984 */ /* 0x000fe80000000400 */
[----:B------:R-:W-:Y:S04]  /*6780*/  LDS.U16 R154, [R69+0x6] ;  /* 0x00000600459a7984 */ /* 0x000fe80000000400 */
[----:B------:R-:W-:Y:S04]  /*6790*/  LDS.U16 R151, [R69+0x8] ;  /* 0x0000080045977984 */ /* 0x000fe80000000400 */
[----:B------:R-:W3:Y:S04]  /*67a0*/  LDS.U16 R153, [R69+0xa] ;  /* 0x00000a0045997984 */ /* 0x000ee80000000400 */
        /* <DEDUP_REMOVED lines=19> */
[----:B------:R-:W1:Y:S04]  /*68e0*/  LDS.U16 R108, [R69+0x32] ;  /* 0x00003200456c7984 */ /* 0x000e680000000400 */
[----:B------:R-:W-:Y:S04]  /*68f0*/  LDS.U16 R99, [R69+0x34] ;  /* 0x0000340045637984 */ /* 0x000fe80000000400 */
[----:B------:R-:W1:Y:S04]  /*6900*/  LDS.U16 R102, [R69+0x36] ;  /* 0x0000360045667984 */ /* 0x000e680000000400 */
[----:B------:R-:W1:Y:S04]  /*6910*/  LDS.U16 R191, [R69+0x38] ;  /* 0x0000380045bf7984 */ /* 0x000e680000000400 */
[----:B------:R-:W1:Y:S04]  /*6920*/  LDS.U16 R189, [R69+0x3a] ;  /* 0x00003a0045bd7984 */ /* 0x000e680000000400 */
[----:B------:R-:W1:Y:S04]  /*6930*/  LDS.U16 R192, [R69+0x3c] ;  /* 0x00003c0045c07984 */ /* 0x000e680000000400 */
[----:B------:R2:W1:Y:S01]  /*6940*/  LDS.U16 R190, [R69+0x3e] ;  /* 0x00003e0045be7984 */ /* 0x0004620000000400 */
[----:B0-----:R-:W-:-:S03]  /*6950*/  HADD2.F32 R104, -RZ, R89.H0_H0 ;  /* 0x20000059ff687230 */ /* 0x001fc60000004100 */
[----:B------:R0:W-:Y:S01]  /*6960*/  STS.64 [R100+0x39e0], R126 ;  /* 0x0039e07e64007388 */ /* 0x0001e20000000a00 */
[----:B------:R-:W-:Y:S02]  /*6970*/  FMUL.FTZ R70, R126, R187 ;  /* 0x000000bb7e467220 */ /* 0x000fe40000410000 */
[----:B------:R-:W-:Y:S02]  /*6980*/  FMUL.FTZ R219, R104, R53 ;  /* 0x0000003568db7220 */ /* 0x000fe40000410000 */
[----:B------:R-:W-:Y:S01]  /*6990*/  FADD.FTZ R97, RZ, R97 ;  /* 0x00000061ff617221 */ /* 0x000fe20000010000 */
[----:B------:R-:W-:Y:S01]  /*69a0*/  HFMA2.MMA R67, -RZ, RZ, 0, 9.5367431640625e-07 ;  /* 0x00000010ff437435 */ /* 0x000fe200000001ff */
[C---:B------:R-:W-:Y:S02]  /*69b0*/  FMUL.FTZ R71, R127.reuse, R187 ;  /* 0x000000bb7f477220 */ /* 0x040fe40000410000 */
[----:B------:R-:W-:Y:S01]  /*69c0*/  FFMA.FTZ R70, R127, R188, R70 ;  /* 0x000000bc7f467223 */ /* 0x000fe20000010046 */
[----:B------:R-:W-:Y:S01]  /*69d0*/  HADD2.F32 R103, -RZ, R88.H0_H0 ;  /* 0x20000058ff677230 */ /* 0x000fe20000004100 */
[----:B------:R-:W-:-:S02]  /*69e0*/  FADD.FTZ R98, R219, R98 ;  /* 0x00000062db627221 */ /* 0x000fc40000010000 */
[----:B------:R-:W-:Y:S02]  /*69f0*/  FMUL.FTZ R101, R181, R97 ;  /* 0x00000061b5657220 */ /* 0x000fe40000410000 */
[----:B------:R-:W-:Y:S02]  /*6a00*/  FFMA.FTZ R71, R126, R188, -R71 ;  /* 0x000000bc7e477223 */ /* 0x000fe40000010847 */
[----:B--2---:R-:W-:Y:S01]  /*6a10*/  FMUL.FTZ R69, R185, R70 ;  /* 0x00000046b9457220 */ /* 0x004fe20000410000 */
[----:B------:R-:W-:Y:S01]  /*6a20*/  HFMA2.MMA R60, -RZ, RZ, 1.875, 0 ;  /* 0x3f800000ff3c7435 */ /* 0x000fe200000001ff */
[-C--:B0-----:R-:W-:Y:S02]  /*6a30*/  FMUL.FTZ R100, R181, R98.reuse ;  /* 0x00000062b5647220 */ /* 0x081fe40000410000 */
[----:B------:R-:W-:Y:S02]  /*6a40*/  FFMA.FTZ R101, R182, R98, -R101 ;  /* 0x00000062b6657223 */ /* 0x000fe40000010865 */
[----:B------:R-:W-:-:S02]  /*6a50*/  FMUL.FTZ R218, R103, R52 ;  /* 0x0000003467da7220 */ /* 0x000fc40000410000 */
[-C--:B------:R-:W-:Y:S01]  /*6a60*/  FFMA.FTZ R69, R186, R71.reuse, -R69 ;  /* 0x00000047ba457223 */ /* 0x080fe20000010845 */
[----:B------:R-:W-:Y:S01]  /*6a70*/  MOV R61, RZ ;  /* 0x000000ff003d7202 */ /* 0x000fe20000000f00 */
[----:B------:R-:W-:Y:S01]  /*6a80*/  FMUL.FTZ R71, R185, R71 ;  /* 0x00000047b9477220 */ /* 0x000fe20000410000 */
[----:B------:R-:W-:Y:S01]  /*6a90*/  CS2R R62, SRZ ;  /* 0x00000000003e7805 */ /* 0x000fe2000001ff00 */
[----:B------:R-:W-:Y:S01]  /*6aa0*/  @!P0 IMAD.WIDE R66, R66, R67, UR10 ;  /* 0x0000000a42428e25 */ /* 0x000fe2000f8e0243 */
[----:B------:R-:W-:Y:S03]  /*6ab0*/  BAR.SYNC.DEFER_BLOCKING 0x0 ;  /* 0x0000000000007b1d */ /* 0x000fe60000010000 */
[----:B------:R-:W-:Y:S02]  /*6ac0*/  FFMA.FTZ R100, R182, R97, R100 ;  /* 0x00000061b6647223 */ /* 0x000fe40000010064 */
[----:B------:R-:W-:-:S02]  /*6ad0*/  FADD.FTZ R101, R218, R101 ;  /* 0x00000065da657221 */ /* 0x000fc40000010000 */
[----:B------:R-:W-:Y:S02]  /*6ae0*/  FFMA.FTZ R71, R186, R70, R71 ;  /* 0x00000046ba477223 */ /* 0x000fe40000010047 */
[----:B------:R-:W-:Y:S02]  /*6af0*/  FADD.FTZ R100, RZ, R100 ;  /* 0x00000064ff647221 */ /* 0x000fe40000010000 */
[CC--:B------:R-:W-:Y:S01]  /*6b00*/  FMUL.FTZ R97, R179.reuse, R101.reuse ;  /* 0x00000065b3617220 */ /* 0x0c0fe20000410000 */
[----:B------:R-:W-:Y:S01]  /*6b10*/  HADD2.F32 R104, -RZ, R87.H0_H0 ;  /* 0x20000057ff687230 */ /* 0x000fe20000004100 */
[-C--:B------:R-:W-:Y:S02]  /*6b20*/  FMUL.FTZ R70, R179, R100.reuse ;  /* 0x00000064b3467220 */ /* 0x080fe40000410000 */
[C---:B------:R-:W-:Y:S02]  /*6b30*/  FFMA.FTZ R97, R180.reuse, R100, R97 ;  /* 0x00000064b4617223 */ /* 0x040fe40000010061 */
[----:B------:R-:W-:Y:S01]  /*6b40*/  FFMA.FTZ R98, R180, R101, -R70 ;  /* 0x00000065b4627223 */ /* 0x000fe20000010846 */
[----:B------:R0:W5:Y:S01]  /*6b50*/  @!P0 LDG.E.128 R60, [R66.64] ;  /* 0x0000001e423c8981 */ /* 0x000162000c1e1d00 */
[----:B------:R-:W-:-:S02]  /*6b60*/  FMUL.FTZ R217, R104, R51 ;  /* 0x0000003368d97220 */ /* 0x000fc40000410000 */
[----:B------:R-:W-:Y:S02]  /*6b70*/  FADD.FTZ R97, RZ, R97 ;  /* 0x00000061ff617221 */ /* 0x000fe40000010000 */
[C---:B0-----:R-:W-:Y:S02]  /*6b80*/  FMUL.FTZ R66, R183.reuse, R71 ;  /* 0x00000047b7427220 */ /* 0x041fe40000410000 */
[-C--:B------:R-:W-:Y:S02]  /*6b90*/  FMUL.FTZ R67, R183, R69.reuse ;  /* 0x00000045b7437220 */ /* 0x080fe40000410000 */
[C---:B------:R-:W-:Y:S02]  /*6ba0*/  FFMA.FTZ R69, R184.reuse, R69, -R66 ;  /* 0x00000045b8457223 */ /* 0x040fe40000010842 */
[----:B------:R-:W-:Y:S02]  /*6bb0*/  FFMA.FTZ R67, R184, R71, R67 ;  /* 0x00000047b8437223 */ /* 0x000fe40000010043 */
[----:B------:R-:W-:-:S02]  /*6bc0*/  FMUL.FTZ R71, R181, R69 ;  /* 0x00000045b5477220 */ /* 0x000fc40000410000 */
[----:B------:R-:W-:Y:S02]  /*6bd0*/  FADD.FTZ R98, R217, R98 ;  /* 0x00000062d9627221 */ /* 0x000fe40000010000 */
[----:B------:R-:W-:Y:S02]  /*6be0*/  FMUL.FTZ R101, R177, R97 ;  /* 0x00000061b1657220 */ /* 0x000fe40000410000 */
[-C--:B------:R-:W-:Y:S02]  /*6bf0*/  FMUL.FTZ R70, R181, R67.reuse ;  /* 0x00000043b5467220 */ /* 0x080fe40000410000 */
[----:B------:R-:W-:Y:S01]  /*6c00*/  FFMA.FTZ R71, R182, R67, R71 ;  /* 0x00000043b6477223 */ /* 0x000fe20000010047 */
[----:B------:R-:W-:Y:S01]  /*6c10*/  HADD2.F32 R216, -RZ, R86.H0_H0 ;  /* 0x20000056ffd87230 */ /* 0x000fe20000004100 */
[----:B------:R-:W-:Y:S02]  /*6c20*/  FFMA.FTZ R101, R178, R98, -R101 ;  /* 0x00000062b2657223 */ /* 0x000fe40000010865 */
[----:B------:R-:W-:-:S02]  /*6c30*/  FFMA.FTZ R70, R182, R69, -R70 ;  /* 0x00000045b6467223 */ /* 0x000fc40000010846 */
[----:B------:R-:W-:Y:S02]  /*6c40*/  FMUL.FTZ R98, R177, R98 ;  /* 0x00000062b1627220 */ /* 0x000fe40000410000 */
[C---:B------:R-:W-:Y:S02]  /*6c50*/  FMUL.FTZ R69, R179.reuse, R71 ;  /* 0x00000047b3457220 */ /* 0x040fe40000410000 */
[----:B------:R-:W-:Y:S02]  /*6c60*/  FFMA.FTZ R98, R178, R97, R98 ;  /* 0x00000061b2627223 */ /* 0x000fe40000010062 */
[-C--:B------:R-:W-:Y:S02]  /*6c70*/  FFMA.FTZ R69, R180, R70.reuse, -R69 ;  /* 0x00000046b4457223 */ /* 0x080fe40000010845 */
[----:B------:R-:W-:Y:S02]  /*6c80*/  FMUL.FTZ R216, R216, R49 ;  /* 0x00000031d8d87220 */ /* 0x000fe40000410000 */
[----:B------:R-:W-:-:S02]  /*6c90*/  FMUL.FTZ R70, R179, R70 ;  /* 0x00000046b3467220 */ /* 0x000fc40000410000 */
[----:B------:R-:W-:Y:S02]  /*6ca0*/  FADD.FTZ R98, RZ, R98 ;  /* 0x00000062ff627221 */ /* 0x000fe40000010000 */
[----:B------:R-:W-:Y:S02]  /*6cb0*/  FMUL.FTZ R66, R24, UR42 ;  /* 0x0000002a18427c20 */ /* 0x000fe40008410000 */
[----:B------:R-:W-:Y:S01]  /*6cc0*/  FADD.FTZ R101, R216, R101 ;  /* 0x00000065d8657221 */ /* 0x000fe20000010000 */
[----:B------:R-:W-:Y:S01]  /*6cd0*/  HADD2.F32 R104, -RZ, R85.H0_H0 ;  /* 0x20000055ff687230 */ /* 0x000fe20000004100 */
[----:B------:R-:W-:Y:S02]  /*6ce0*/  FFMA.FTZ R70, R180, R71, R70 ;  /* 0x00000047b4467223 */ /* 0x000fe40000010046 */
[----:B------:R-:W-:Y:S02]  /*6cf0*/  FMUL.FTZ R68, R68, R24 ;  /* 0x0000001844447220 */ /* 0x000fe40000410000 */
[----:B------:R-:W-:-:S02]  /*6d00*/  FMUL.FTZ R71, R175, R98 ;  /* 0x00000062af477220 */ /* 0x000fc40000410000 */
[----:B------:R-:W-:Y:S02]  /*6d10*/  FMUL.RZ R159, R66, 0.15915493667125701904 ;  /* 0x3e22f983429f7820 */ /* 0x000fe4000040c000 */
[-C--:B------:R-:W-:Y:S02]  /*6d20*/  FMUL.FTZ R97, R175, R101.reuse ;  /* 0x00000065af617220 */ /* 0x080fe40000410000 */
[----:B------:R-:W-:Y:S02]  /*6d30*/  FMUL.FTZ R66, R177, R70 ;  /* 0x00000046b1427220 */ /* 0x000fe40000410000 */
[----:B------:R-:W-:Y:S02]  /*6d40*/  FFMA.FTZ R100, R176, R101, -R71 ;  /* 0x00000065b0647223 */ /* 0x000fe40000010847 */
[----:B------:R-:W-:Y:S01]  /*6d50*/  FMUL.FTZ R215, R104, R47 ;  /* 0x0000002f68d77220 */ /* 0x000fe20000410000 */
[----:B------:R-:W-:Y:S01]  /*6d60*/  MUFU.COS R67, R159 ;  /* 0x0000009f00437308 */ /* 0x000fe20000000000 */
[----:B------:R-:W-:-:S02]  /*6d70*/  FFMA.FTZ R97, R176, R98, R97 ;  /* 0x00000062b0617223 */ /* 0x000fc40000010061 */
[-C--:B------:R-:W-:Y:S02]  /*6d80*/  FFMA.FTZ R66, R178, R69.reuse, -R66 ;  /* 0x00000045b2427223 */ /* 0x080fe40000010842 */
[----:B------:R-:W-:-:S03]  /*6d90*/  FMUL.FTZ R69, R177, R69 ;  /* 0x00000045b1457220 */ /* 0x000fc60000410000 */
[----:B------:R-:W0:Y:S01]  /*6da0*/  MUFU.EX2 R68, R68 ;  /* 0x0000004400447308 */ /* 0x000e220000000800 */
[----:B------:R-:W-:Y:S02]  /*6db0*/  FADD.FTZ R100, R215, R100 ;  /* 0x00000064d7647221 */ /* 0x000fe40000010000 */
[----:B------:R-:W-:Y:S01]  /*6dc0*/  FADD.FTZ R97, RZ, R97 ;  /* 0x00000061ff617221 */ /* 0x000fe20000010000 */
[----:B------:R-:W-:Y:S01]  /*6dd0*/  HADD2.F32 R206, -RZ, R84.H0_H0 ;  /* 0x20000054ffce7230 */ /* 0x000fe20000004100 */
[----:B------:R-:W-:Y:S02]  /*6de0*/  FFMA.FTZ R69, R178, R70, R69 ;  /* 0x00000046b2457223 */ /* 0x000fe40000010045 */
[C---:B------:R-:W-:Y:S01]  /*6df0*/  FMUL.FTZ R98, R173.reuse, R100 ;  /* 0x00000064ad627220 */ /* 0x040fe20000410000 */
[----:B------:R-:W2:Y:S01]  /*6e00*/  MUFU.SIN R159, R159 ;  /* 0x0000009f009f7308 */ /* 0x000ea20000000400 */
[----:B------:R-:W-:Y:S02]  /*6e10*/  FMUL.FTZ R101, R173, R97 ;  /* 0x00000061ad657220 */ /* 0x000fe40000410000 */
[----:B------:R-:W-:-:S02]  /*6e20*/  FMUL.FTZ R71, R175, R69 ;  /* 0x00000045af477220 */ /* 0x000fc40000410000 */
[C---:B------:R-:W-:Y:S02]  /*6e30*/  FFMA.FTZ R98, R174.reuse, R97, R98 ;  /* 0x00000061ae627223 */ /* 0x040fe40000010062 */
[----:B------:R-:W-:Y:S02]  /*6e40*/  FFMA.FTZ R101, R174, R100, -R101 ;  /* 0x00000064ae657223 */ /* 0x000fe40000010865 */
[----:B------:R-:W-:Y:S02]  /*6e50*/  FMUL.FTZ R206, R206, R45 ;  /* 0x0000002dcece7220 */ /* 0x000fe40000410000 */
[-C--:B------:R-:W-:Y:S02]  /*6e60*/  FMUL.FTZ R70, R175, R66.reuse ;  /* 0x00000042af467220 */ /* 0x080fe40000410000 */
[----:B------:R-:W-:Y:S02]  /*6e70*/  FFMA.FTZ R71, R176, R66, -R71 ;  /* 0x00000042b0477223 */ /* 0x000fe40000010847 */
[----:B------:R-:W-:-:S02]  /*6e80*/  FADD.FTZ R98, RZ, R98 ;  /* 0x00000062ff627221 */ /* 0x000fc40000010000 */
[----:B------:R-:W-:Y:S01]  /*6e90*/  FADD.FTZ R101, R206, R101 ;  /* 0x00000065ce657221 */ /* 0x000fe20000010000 */
[----:B------:R-:W-:Y:S01]  /*6ea0*/  HADD2.F32 R100, -RZ, R83.H0_H0 ;  /* 0x20000053ff647230 */ /* 0x000fe20000004100 */
[----:B0-----:R-:W-:Y:S02]  /*6eb0*/  FMUL.FTZ R160, R68, R67 ;  /* 0x0000004344a07220 */ /* 0x001fe40000410000 */
[----:B------:R-:W-:Y:S02]  /*6ec0*/  FFMA.FTZ R70, R176, R69, R70 ;  /* 0x00000045b0467223 */ /* 0x000fe40000010046 */
[----:B------:R-:W-:Y:S02]  /*6ed0*/  FMUL.FTZ R67, R173, R71 ;  /* 0x00000047ad437220 */ /* 0x000fe40000410000 */
[C---:B------:R-:W-:Y:S02]  /*6ee0*/  FMUL.FTZ R66, R171.reuse, R98 ;  /* 0x00000062ab427220 */ /* 0x040fe40000410000 */
[----:B------:R-:W-:-:S02]  /*6ef0*/  FMUL.FTZ R69, R171, R101 ;  /* 0x00000065ab457220 */ /* 0x000fc40000410000 */
[----:B--2---:R-:W-:Y:S02]  /*6f00*/  FMUL.FTZ R159, R68, R159 ;  /* 0x0000009f449f7220 */ /* 0x004fe40000410000 */
[-C--:B------:R-:W-:Y:S02]  /*6f10*/  FFMA.FTZ R67, R174, R70.reuse, R67 ;  /* 0x00000046ae437223 */ /* 0x080fe40000010043 */
[----:B------:R-:W-:Y:S02]  /*6f20*/  FMUL.FTZ R70, R173, R70 ;  /* 0x00000046ad467220 */ /* 0x000fe40000410000 */
[----:B------:R-:W-:Y:S02]  /*6f30*/  FFMA.FTZ R68, R172, R101, -R66 ;  /* 0x00000065ac447223 */ /* 0x000fe40000010842 */
[----:B------:R-:W-:Y:S02]  /*6f40*/  FMUL.FTZ R205, R100, R43 ;  /* 0x0000002b64cd7220 */ /* 0x000fe40000410000 */
[----:B------:R-:W-:-:S02]  /*6f50*/  FFMA.FTZ R98, R172, R98, R69 ;  /* 0x00000062ac627223 */ /* 0x000fc40000010045 */
[----:B------:R-:W-:Y:S02]  /*6f60*/  FFMA.FTZ R70, R174, R71, -R70 ;  /* 0x00000047ae467223 */ /* 0x000fe40000010846 */
[----:B------:R-:W-:Y:S02]  /*6f70*/  FADD.FTZ R68, R205, R68 ;  /* 0x00000044cd447221 */ /* 0x000fe40000010000 */
[----:B------:R-:W-:Y:S01]  /*6f80*/  FADD.FTZ R98, RZ, R98 ;  /* 0x00000062ff627221 */ /* 0x000fe20000010000 */
[----:B------:R-:W-:Y:S01]  /*6f90*/  HADD2.F32 R204, -RZ, R82.H0_H0 ;  /* 0x20000052ffcc7230 */ /* 0x000fe20000004100 */
[----:B------:R-:W-:Y:S02]  /*6fa0*/  FMUL.FTZ R66, R171, R70 ;  /* 0x00000046ab427220 */ /* 0x000fe40000410000 */
[C---:B------:R-:W-:Y:S02]  /*6fb0*/  FMUL.FTZ R101, R169.reuse, R68 ;  /* 0x00000044a9657220 */ /* 0x040fe40000410000 */
[----:B------:R-:W-:-:S02]  /*6fc0*/  FMUL.FTZ R71, R169, R98 ;  /* 0x00000062a9477220 */ /* 0x000fc40000410000 */
[-C--:B------:R-:W-:Y:S02]  /*6fd0*/  FMUL.FTZ R69, R171, R67.reuse ;  /* 0x00000043ab457220 */ /* 0x080fe40000410000 */
[----:B------:R-:W-:Y:S02]  /*6fe0*/  FFMA.FTZ R66, R172, R67, R66 ;  /* 0x00000043ac427223 */ /* 0x000fe40000010042 */
[C---:B------:R-:W-:Y:S02]  /*6ff0*/  FFMA.FTZ R101, R170.reuse, R98, R101 ;  /* 0x00000062aa657223 */ /* 0x040fe40000010065 */
[----:B------:R-:W-:Y:S02]  /*7000*/  FFMA.FTZ R97, R170, R68, -R71 ;  /* 0x00000044aa617223 */ /* 0x000fe40000010847 */
[----:B------:R-:W-:Y:S02]  /*7010*/  FMUL.FTZ R204, R204, R41 ;  /* 0x00000029cccc7220 */ /* 0x000fe40000410000 */
[----:B------:R-:W-:-:S02]  /*7020*/  FFMA.FTZ R69, R172, R70, -R69 ;  /* 0x00000046ac457223 */ /* 0x000fc40000010845 */
[C---:B------:R-:W-:Y:S02]  /*7030*/  FMUL.FTZ R67, R169.reuse, R66 ;  /* 0x00000042a9437220 */ /* 0x040fe40000410000 */
[----:B------:R-:W-:Y:S02]  /*7040*/  FADD.FTZ R101, RZ, R101 ;  /* 0x00000065ff657221 */ /* 0x000fe40000010000 */
[----:B------:R-:W-:Y:S01]  /*7050*/  FADD.FTZ R97, R204, R97 ;  /* 0x00000061cc617221 */ /* 0x000fe20000010000 */
[----:B------:R-:W-:Y:S01]  /*7060*/  HADD2.F32 R70, -RZ, R81.H0_H0 ;  /* 0x20000051ff467230 */ /* 0x000fe20000004100 */
[-C--:B------:R-:W-:Y:S02]  /*7070*/  FMUL.FTZ R71, R169, R69.reuse ;  /* 0x00000045a9477220 */ /* 0x080fe40000410000 */
[----:B------:R-:W-:Y:S02]  /*7080*/  FFMA.FTZ R67, R170, R69, -R67 ;  /* 0x00000045aa437223 */ /* 0x000fe40000010843 */
[----:B------:R-:W-:-:S02]  /*7090*/  FMUL.FTZ R68, R167, R101 ;  /* 0x00000065a7447220 */ /* 0x000fc40000410000 */
[CC--:B------:R-:W-:Y:S02]  /*70a0*/  FMUL.FTZ R69, R167.reuse, R97.reuse ;  /* 0x00000061a7457220 */ /* 0x0c0fe40000410000 */
[----:B------:R-:W-:Y:S02]  /*70b0*/  FFMA.FTZ R71, R170, R66, R71 ;  /* 0x00000042aa477223 */ /* 0x000fe40000010047 */
[----:B------:R-:W-:Y:S02]  /*70c0*/  FFMA.FTZ R68, R168, R97, -R68 ;  /* 0x00000061a8447223 */ /* 0x000fe40000010844 */
[----:B------:R-:W-:Y:S02]  /*70d0*/  FMUL.FTZ R203, R70, R39 ;  /* 0x0000002746cb7220 */ /* 0x000fe40000410000 */
[----:B------:R-:W-:Y:S02]  /*70e0*/  FFMA.FTZ R69, R168, R101, R69 ;  /* 0x00000065a8457223 */ /* 0x000fe40000010045 */
[----:B------:R-:W-:-:S02]  /*70f0*/  FMUL.FTZ R66, R167, R71 ;  /* 0x00000047a7427220 */ /* 0x000fc40000410000 */
[----:B------:R-:W-:Y:S02]  /*7100*/  FADD.FTZ R68, R203, R68 ;  /* 0x00000044cb447221 */ /* 0x000fe40000010000 */
[----:B------:R-:W-:Y:S01]  /*7110*/  FADD.FTZ R69, RZ, R69 ;  /* 0x00000045ff457221 */ /* 0x000fe20000010000 */
[----:B------:R-:W-:Y:S01]  /*7120*/  HADD2.F32 R202, -RZ, R80.H0_H0 ;  /* 0x20000050ffca7230 */ /* 0x000fe20000004100 */
[-C--:B------:R-:W-:Y:S02]  /*7130*/  FFMA.FTZ R66, R168, R67.reuse, -R66 ;  /* 0x00000043a8427223 */ /* 0x080fe40000010842 */
[----:B------:R-:W-:Y:S02]  /*7140*/  FMUL.FTZ R98, R165, R68 ;  /* 0x00000044a5627220 */ /* 0x000fe40000410000 */
[----:B------:R-:W-:Y:S02]  /*7150*/  FMUL.FTZ R67, R167, R67 ;  /* 0x00000043a7437220 */ /* 0x000fe40000410000 */
        /* <DEDUP_REMOVED lines=8> */
[----:B------:R-:W-:Y:S01]  /*71e0*/  FADD.FTZ R97, R202, R97 ;  /* 0x00000061ca617221 */ /* 0x000fe20000010000 */
[----:B------:R0:W2:Y:S01]  /*71f0*/  R2UR UR23, R65 ;  /* 0x00000000411773c2 */ /* 0x0000a200000e0000 */
[C---:B------:R-:W-:Y:S01]  /*7200*/  FFMA.FTZ R70, R166.reuse, R67, R70 ;  /* 0x00000043a6467223 */ /* 0x040fe20000010046 */
[----:B------:R-:W-:Y:S01]  /*7210*/  HADD2.F32 R209, -RZ, R79.H0_H0 ;  /* 0x2000004fffd17230 */ /* 0x000fe20000004100 */
[C---:B------:R-:W-:Y:S02]  /*7220*/  FMUL.FTZ R67, R163.reuse, R98 ;  /* 0x00000062a3437220 */ /* 0x040fe40000410000 */
[----:B------:R-:W-:Y:S02]  /*7230*/  FFMA.FTZ R71, R166, R66, -R71 ;  /* 0x00000042a6477223 */ /* 0x000fe40000010847 */
[C---:B------:R-:W-:Y:S01]  /*7240*/  FMUL.FTZ R69, R163.reuse, R97 ;  /* 0x00000061a3457220 */ /* 0x040fe20000410000 */
[----:B------:R0:W0:Y:S01]  /*7250*/  R2UR UR22, R64 ;  /* 0x00000000401673c2 */ /* 0x00002200000e0000 */
[----:B------:R-:W-:-:S02]  /*7260*/  FMUL.FTZ R66, R163, R70 ;  /* 0x00000046a3427220 */ /* 0x000fc40000410000 */
[C---:B------:R-:W-:Y:S02]  /*7270*/  FFMA.FTZ R68, R164.reuse, R97, -R67 ;  /* 0x00000061a4447223 */ /* 0x040fe40000010843 */
[----:B------:R-:W-:Y:S02]  /*7280*/  FMUL.FTZ R209, R209, R34 ;  /* 0x00000022d1d17220 */ /* 0x000fe40000410000 */
[C---:B------:R-:W-:Y:S02]  /*7290*/  FFMA.FTZ R69, R164.reuse, R98, R69 ;  /* 0x00000062a4457223 */ /* 0x040fe40000010045 */
[-C--:B------:R-:W-:Y:S02]  /*72a0*/  FFMA.FTZ R66, R164, R71.reuse, -R66 ;  /* 0x00000047a4427223 */ /* 0x080fe40000010842 */
[----:B------:R-:W-:Y:S02]  /*72b0*/  FMUL.FTZ R71, R163, R71 ;  /* 0x00000047a3477220 */ /* 0x000fe40000410000 */
[----:B------:R-:W-:-:S02]  /*72c0*/  FADD.FTZ R68, R209, R68 ;  /* 0x00000044d1447221 */ /* 0x000fc40000010000 */
[----:B------:R-:W-:Y:S01]  /*72d0*/  FADD.FTZ R69, RZ, R69 ;  /* 0x00000045ff457221 */ /* 0x000fe20000010000 */
[----:B------:R-:W-:Y:S01]  /*72e0*/  HADD2.F32 R208, -RZ, R78.H0_H0 ;  /* 0x2000004effd07230 */ /* 0x000fe20000004100 */
[----:B------:R-:W-:Y:S02]  /*72f0*/  FFMA.FTZ R71, R164, R70, R71 ;  /* 0x00000046a4477223 */ /* 0x000fe40000010047 */
[CC--:B------:R-:W-:Y:S02]  /*7300*/  FMUL.FTZ R70, R161.reuse, R68.reuse ;  /* 0x00000044a1467220 */ /* 0x0c0fe40000410000 */
[-C--:B------:R-:W-:Y:S02]  /*7310*/  FMUL.FTZ R97, R161, R69.reuse ;  /* 0x00000045a1617220 */ /* 0x080fe40000410000 */
[C---:B------:R-:W-:Y:S01]  /*7320*/  FFMA.FTZ R70, R162.reuse, R69, R70 ;  /* 0x00000045a2467223 */ /* 0x040fe20000010046 */
[----:B-1----:R-:W-:Y:S01]  /*7330*/  HADD2.F32 R158, -RZ, R158.H0_H0 ;  /* 0x2000009eff9e7230 */ /* 0x002fe20000004100 */
[----:B------:R-:W-:-:S02]  /*7340*/  FFMA.FTZ R97, R162, R68, -R97 ;  /* 0x00000044a2617223 */ /* 0x000fc40000010861 */
[----:B------:R-:W-:Y:S02]  /*7350*/  FMUL.FTZ R208, R208, R29 ;  /* 0x0000001dd0d07220 */ /* 0x000fe40000410000 */
[C---:B0-----:R-:W-:Y:S02]  /*7360*/  FMUL.FTZ R65, R161.reuse, R71 ;  /* 0x00000047a1417220 */ /* 0x041fe40000410000 */
[-C--:B------:R-:W-:Y:S02]  /*7370*/  FMUL.FTZ R67, R161, R66.reuse ;  /* 0x00000042a1437220 */ /* 0x080fe40000410000 */
[----:B------:R-:W-:Y:S01]  /*7380*/  FADD.FTZ R70, RZ, R70 ;  /* 0x00000046ff467221 */ /* 0x000fe20000010000 */
[----:B------:R-:W-:Y:S01]  /*7390*/  HADD2.F32 R157, -RZ, R157.H0_H0 ;  /* 0x2000009dff9d7230 */ /* 0x000fe20000004100 */
[----:B------:R-:W-:Y:S02]  /*73a0*/  FADD.FTZ R97, R208, R97 ;  /* 0x00000061d0617221 */ /* 0x000fe40000010000 */
[----:B------:R-:W-:-:S02]  /*73b0*/  FFMA.FTZ R64, R162, R66, -R65 ;  /* 0x00000042a2407223 */ /* 0x000fc40000010841 */
[----:B------:R-:W-:Y:S02]  /*73c0*/  FFMA.FTZ R65, R162, R71, R67 ;  /* 0x00000047a2417223 */ /* 0x000fe40000010043 */
[----:B--2---:R-:W-:Y:S01]  /*73d0*/  FMUL.FTZ R66, R158, UR23 ;  /* 0x000000179e427c20 */ /* 0x004fe20008410000 */
[----:B---3--:R-:W-:Y:S01]  /*73e0*/  HADD2.F32 R153, -RZ, R153.H0_H0 ;  /* 0x20000099ff997230 */ /* 0x008fe20000004100 */
[C---:B------:R-:W-:Y:S02]  /*73f0*/  FMUL.FTZ R67, R159.reuse, R70 ;  /* 0x000000469f437220 */ /* 0x040fe40000410000 */
[-C--:B------:R-:W-:Y:S02]  /*7400*/  FMUL.FTZ R69, R159, R97.reuse ;  /* 0x000000619f457220 */ /* 0x080fe40000410000 */
[----:B------:R-:W-:Y:S01]  /*7410*/  FFMA.FTZ R156, R157, UR22, -R66 ;  /* 0x000000169d9c7c23 */ /* 0x000fe20008010842 */
[----:B------:R-:W-:Y:S01]  /*7420*/  HADD2.F32 R151, -RZ, R151.H0_H0 ;  /* 0x20000097ff977230 */ /* 0x000fe20000004100 */
[----:B------:R-:W-:-:S02]  /*7430*/  FFMA.FTZ R66, R160, R97, -R67 ;  /* 0x00000061a0427223 */ /* 0x000fc40000010843 */
[----:B------:R-:W-:Y:S02]  /*7440*/  FFMA.FTZ R67, R160, R70, R69 ;  /* 0x00000046a0437223 */ /* 0x000fe40000010045 */
[C---:B------:R-:W-:Y:S02]  /*7450*/  FMUL.FTZ R70, R153.reuse, UR23 ;  /* 0x0000001799467c20 */ /* 0x040fe40008410000 */
[----:B------:R-:W-:Y:S01]  /*7460*/  FMUL.FTZ R98, R153, UR22 ;  /* 0x0000001699627c20 */ /* 0x000fe20008410000 */
[----:B----4-:R-:W-:Y:S01]  /*7470*/  HADD2.F32 R145, -RZ, R145.H0_H0 ;  /* 0x20000091ff917230 */ /* 0x010fe20000004100 */
[----:B------:R-:W-:Y:S02]  /*7480*/  FADD.FTZ R147, R74, R74 ;  /* 0x0000004a4a937221 */ /* 0x000fe40000010000 */
[C---:B------:R-:W-:Y:S02]  /*7490*/  FFMA.FTZ R70, R151.reuse, UR22, -R70 ;  /* 0x0000001697467c23 */ /* 0x040fe40008010846 */
[----:B------:R-:W-:Y:S01]  /*74a0*/  FFMA.FTZ R98, R151, UR23, R98 ;  /* 0x0000001797627c23 */ /* 0x000fe20008010062 */
[----:B------:R-:W-:Y:S01]  /*74b0*/  HADD2.F32 R143, -RZ, R143.H0_H0 ;  /* 0x2000008fff8f7230 */ /* 0x000fe20000004100 */
[----:B------:R-:W-:-:S02]  /*74c0*/  FMUL.FTZ R148, R147, R70 ;  /* 0x0000004693947220 */ /* 0x000fc40000410000 */
[----:B------:R-:W-:Y:S02]  /*74d0*/  FMUL.FTZ R147, R147, R98 ;  /* 0x0000006293937220 */ /* 0x000fe40000410000 */
[C---:B------:R-:W-:Y:S01]  /*74e0*/  FMUL.FTZ R70, R145.reuse, UR23 ;  /* 0x0000001791467c20 */ /* 0x040fe20008410000 */
        /* <DEDUP_REMOVED lines=10> */
[----:B------:R-:W-:-:S02]  /*7590*/  FMUL.FTZ R140, R139, R70 ;  /* 0x000000468b8c7220 */ /* 0x000fc40000410000 */
[----:B------:R-:W-:Y:S02]  /*75a0*/  FMUL.FTZ R139, R139, R98 ;  /* 0x000000628b8b7220 */ /* 0x000fe40000410000 */
[C---:B------:R-:W-:Y:S01]  /*75b0*/  FMUL.FTZ R70, R137.reuse, UR23 ;  /* 0x0000001789467c20 */ /* 0x040fe20008410000 */
[----:B------:R-:W-:Y:S01]  /*75c0*/  HADD2.F32 R144, -RZ, R144.H0_H0 ;  /* 0x20000090ff907230 */ /* 0x000fe20000004100 */
[----:B------:R-:W-:Y:S01]  /*75d0*/  FMUL.FTZ R98, R137, UR22 ;  /* 0x0000001689627c20 */ /* 0x000fe20008410000 */
[----:B------:R-:W-:Y:S01]  /*75e0*/  HADD2.F32 R138, -RZ, R138.H0_H0 ;  /* 0x2000008aff8a7230 */ /* 0x000fe20000004100 */
[----:B------:R-:W-:Y:S01]  /*75f0*/  FFMA.FTZ R150, R152, UR22, -R69 ;  /* 0x0000001698967c23 */ /* 0x000fe20008010845 */
[----:B------:R-:W-:Y:S01]  /*7600*/  HADD2.F32 R129, -RZ, R129.H0_H0 ;  /* 0x20000081ff817230 */ /* 0x000fe20000004100 */
[----:B------:R-:W-:Y:S02]  /*7610*/  FMUL.FTZ R69, R146, UR23 ;  /* 0x0000001792457c20 */ /* 0x000fe40008410000 */
[----:B------:R-:W-:-:S02]  /*7620*/  FADD.FTZ R131, R58, R58 ;  /* 0x0000003a3a837221 */ /* 0x000fc40000010000 */
[C---:B------:R-:W-:Y:S02]  /*7630*/  FFMA.FTZ R70, R135.reuse, UR22, -R70 ;  /* 0x0000001687467c23 */ /* 0x040fe40008010846 */
[----:B------:R-:W-:Y:S01]  /*7640*/  FFMA.FTZ R98, R135, UR23, R98 ;  /* 0x0000001787627c23 */ /* 0x000fe20008010062 */
[----:B------:R-:W-:Y:S01]  /*7650*/  HADD2.F32 R136, -RZ, R136.H0_H0 ;  /* 0x20000088ff887230 */ /* 0x000fe20000004100 */
[----:B------:R-:W-:Y:S01]  /*7660*/  FFMA.FTZ R142, R144, UR22, -R69 ;  /* 0x00000016908e7c23 */ /* 0x000fe20008010845 */
[----:B------:R-:W-:Y:S01]  /*7670*/  HADD2.F32 R130, -RZ, R130.H0_H0 ;  /* 0x20000082ff827230 */ /* 0x000fe20000004100 */
[----:B------:R-:W-:Y:S01]  /*7680*/  FMUL.FTZ R69, R138, UR23 ;  /* 0x000000178a457c20 */ /* 0x000fe20008410000 */
[----:B------:R-:W-:Y:S01]  /*7690*/  HADD2.F32 R125, -RZ, R125.H0_H0 ;  /* 0x2000007dff7d7230 */ /* 0x000fe20000004100 */
[C---:B------:R-:W-:Y:S02]  /*76a0*/  FMUL.FTZ R132, R131.reuse, R70 ;  /* 0x0000004683847220 */ /* 0x040fe40000410000 */
[----:B------:R-:W-:-:S02]  /*76b0*/  FMUL.FTZ R131, R131, R98 ;  /* 0x0000006283837220 */ /* 0x000fc40000410000 */
[C---:B------:R-:W-:Y:S02]  /*76c0*/  FMUL.FTZ R70, R129.reuse, UR23 ;  /* 0x0000001781467c20 */ /* 0x040fe40008410000 */
[----:B------:R-:W-:Y:S01]  /*76d0*/  FMUL.FTZ R98, R129, UR22 ;  /* 0x0000001681627c20 */ /* 0x000fe20008410000 */
[----:B------:R-:W-:Y:S01]  /*76e0*/  HADD2.F32 R128, -RZ, R128.H0_H0 ;  /* 0x20000080ff807230 */ /* 0x000fe20000004100 */
[----:B------:R-:W-:Y:S01]  /*76f0*/  FFMA.FTZ R134, R136, UR22, -R69 ;  /* 0x0000001688867c23 */ /* 0x000fe20008010845 */
[----:B------:R-:W-:Y:S01]  /*7700*/  HADD2.F32 R120, -RZ, R120.H0_H0 ;  /* 0x20000078ff787230 */ /* 0x000fe20000004100 */
[----:B------:R-:W-:Y:S01]  /*7710*/  FMUL.FTZ R68, R158, UR22 ;  /* 0x000000169e447c20 */ /* 0x000fe20008410000 */
[----:B------:R-:W-:Y:S01]  /*7720*/  HADD2.F32 R119, -RZ, R119.H0_H0 ;  /* 0x20000077ff777230 */ /* 0x000fe20000004100 */
[----:B------:R-:W-:Y:S02]  /*7730*/  FADD.FTZ R121, R50, R50 ;  /* 0x0000003232797221 */ /* 0x000fe40000010000 */
[----:B------:R-:W-:-:S02]  /*7740*/  FMUL.FTZ R69, R130, UR23 ;  /* 0x0000001782457c20 */ /* 0x000fc40008410000 */
        /* <DEDUP_REMOVED lines=96> */
.L_x_4671:
[----:B01----:R-:W-:Y:S05]  /*7d50*/  BSYNC B0 ;  /* 0x0000000000007941 */ /* 0x003fea0003800000 */
.L_x_4670:
        /* <DEDUP_REMOVED lines=29> */
[-C--:B------:R-:W-:Y:S02]  /*7f30*/  FFMA.FTZ R211, R66, R68.reuse, -R211 ;  /* 0x0000004442d37223 */ /* 0x080fe400000108d3 */
[C---:B------:R-:W-:Y:S02]  /*7f40*/  FMUL.FTZ R69, R64.reuse, R69 ;  /* 0x0000004540457220 */ /* 0x040fe40000410000 */
[----:B------:R-:W-:-:S02]  /*7f50*/  FFMA.FTZ R67, R64, R68, -R67 ;  /* 0x0000004440437223 */ /* 0x000fc40000010843 */
[----:B------:R-:W-:Y:S02]  /*7f60*/  FFMA.FTZ R69, R65, R68, R69 ;  /* 0x0000004441457223 */ /* 0x000fe40000010045 */
[----:B------:R-:W-:Y:S02]  /*7f70*/  FADD.FTZ R70, R70, R211 ;  /* 0x000000d346467221 */ /* 0x000fe40000010000 */
[----:B------:R-:W-:Y:S01]  /*7f80*/  FADD.FTZ R71, R71, R212 ;  /* 0x000000d447477221 */ /* 0x000fe20000010000 */
[----:B------:R-:W-:Y:S05]  /*7f90*/  BRA.DIV ~URZ, `(.L_x_4674) ;  /* 0x00008f827f007947 */ /* 0x000fea000b800000 */
[----:B------:R0:W1:Y:S02]  /*7fa0*/  SHFL.UP PT, R68, R67, 0x1, RZ ;  /* 0x0420000043447989 */ /* 0x00006400000e00ff */
.L_x_4782:
[----:B------:R-:W-:Y:S05]  /*7fb0*/  BRA.DIV ~URZ, `(.L_x_4675) ;  /* 0x00008fe27f007947 */ /* 0x000fea000b800000 */
[----:B------:R-:W2:Y:S01]  /*7fc0*/  SHFL.UP PT, R66, R70, 0x1, RZ ;  /* 0x0420000046427989 */ /* 0x000ea200000e00ff */
[----:B------:R-:W-:-:S03]  /*7fd0*/  ISETP.GE.AND P0, PT, R95, 0x1, PT ;  /* 0x000000015f00780c */ /* 0x000fc60003f06270 */
[----:B------:R-:W3:Y:S04]  /*7fe0*/  SHFL.UP PT, R212, R71, 0x1, RZ ;  /* 0x0420000047d47989 */ /* 0x000ee800000e00ff */
[----:B------:R-:W4:Y:S01]  /*7ff0*/  SHFL.UP PT, R64, R69, 0x1, RZ ;  /* 0x0420000045407989 */ /* 0x000f2200000e00ff */
[----:B--2---:R-:W-:-:S04]  /*8000*/  FMUL.FTZ R65, R69, R66 ;  /* 0x0000004245417220 */ /* 0x004fc80000410000 */
[-C--:B---3--:R-:W-:Y:S02]  /*8010*/  FFMA.FTZ R214, R67, R212.reuse, R65 ;  /* 0x000000d443d67223 */ /* 0x088fe40000010041 */
[----:B------:R-:W-:Y:S02]  /*8020*/  FMUL.FTZ R212, R69, R212 ;  /* 0x000000d445d47220 */ /* 0x000fe40000410000 */
[----:B------:R-:W-:Y:S02]  /*8030*/  @P0 FADD.FTZ R71, R71, R214 ;  /* 0x000000d647470221 */ /* 0x000fe40000010000 */
[----:B------:R-:W-:Y:S02]  /*8040*/  FFMA.FTZ R65, R67, R66, -R212 ;  /* 0x0000004243417223 */ /* 0x000fe400000108d4 */
[----:B-1----:R-:W-:Y:S01]  /*8050*/  FMUL.FTZ R66, R69, R68 ;  /* 0x0000004445427220 */ /* 0x002fe20000410000 */
[----:B------:R-:W1:Y:S01]  /*8060*/  SHFL.UP PT, R212, R71, 0x2, RZ ;  /* 0x0440000047d47989 */ /* 0x000e6200000e00ff */
[----:B------:R-:W-:-:S02]  /*8070*/  @P0 FADD.FTZ R70, R70, R65 ;  /* 0x0000004146460221 */ /* 0x000fc40000010000 */
        /* <DEDUP_REMOVED lines=8> */
[----:B-1----:R-:W-:-:S04]  /*8100*/  FMUL.FTZ R68, R64, R212 ;  /* 0x000000d440447220 */ /* 0x002fc80000410000 */
[-C--:B--2---:R-:W-:Y:S02]  /*8110*/  FFMA.FTZ R69, R67, R211.reuse, -R68 ;  /* 0x000000d343457223 */ /* 0x084fe40000010844 */
[----:B------:R-:W-:-:S03]  /*8120*/  FMUL.FTZ R211, R64, R211 ;  /* 0x000000d340d37220 */ /* 0x000fc60000410000 */
[----:B------:R-:W-:Y:S02]  /*8130*/  @P0 FADD.FTZ R70, R70, R69 ;  /* 0x0000004546460221 */ /* 0x000fe40000010000 */
[----:B------:R-:W-:Y:S02]  /*8140*/  FFMA.FTZ R212, R67, R212, R211 ;  /* 0x000000d443d47223 */ /* 0x000fe400000100d3 */
[C---:B0-----:R-:W-:Y:S02]  /*8150*/  FMUL.FTZ R68, R64.reuse, R65 ;  /* 0x0000004140447220 */ /* 0x041fe40000410000 */
[----:B------:R-:W-:Y:S02]  /*8160*/  @P0 FADD.FTZ R71, R71, R212 ;  /* 0x000000d447470221 */ /* 0x000fe40000010000 */
[CC--:B---3--:R-:W-:Y:S02]  /*8170*/  FFMA.FTZ R69, R67.reuse, R66.reuse, R68 ;  /* 0x0000004243457223 */ /* 0x0c8fe40000010044 */
        /* <DEDUP_REMOVED lines=13> */
[----:B------:R-:W-:Y:S02]  /*8250*/  @P0 FADD.FTZ R70, R70, R65 ;  /* 0x0000004146460221 */ /* 0x000fe40000010000 */
[-C--:B---3--:R-:W-:Y:S02]  /*8260*/  FMUL.FTZ R65, R69, R66.reuse ;  /* 0x0000004245417220 */ /* 0x088fe40000410000 */
[----:B------:R-:W-:Y:S02]  /*8270*/  @P0 FADD.FTZ R71, R71, R212 ;  /* 0x000000d447470221 */ /* 0x000fe40000010000 */
[C---:B------:R-:W-:Y:S02]  /*8280*/  FFMA.FTZ R68, R67.reuse, R66, R68 ;  /* 0x0000004243447223 */ /* 0x040fe40000010044 */
[----:B------:R-:W-:Y:S01]  /*8290*/  @P0 FFMA.FTZ R67, R67, R64, -R65 ;  /* 0x0000004043430223 */ /* 0x000fe20000010841 */
[----:B------:R-:W0:Y:S02]  /*82a0*/  SHFL.UP PT, R66, R70, 0x8, RZ ;  /* 0x0500000046427989 */ /* 0x000e2400000e00ff */
[----:B------:R-:W-:-:S02]  /*82b0*/  FSEL R68, R69, R68, !P0 ;  /* 0x0000004445447208 */ /* 0x000fc40004000000 */
[----:B------:R-:W1:Y:S01]  /*82c0*/  SHFL.UP PT, R211, R71, 0x8, RZ ;  /* 0x0500000047d37989 */ /* 0x000e6200000e00ff */
[----:B------:R-:W-:-:S03]  /*82d0*/  ISETP.GE.AND P0, PT, R95, 0x8, PT ;  /* 0x000000085f00780c */ /* 0x000fc60003f06270 */
[----:B------:R-:W2:Y:S04]  /*82e0*/  SHFL.UP PT, R64, R67, 0x8, RZ ;  /* 0x0500000043407989 */ /* 0x000ea800000e00ff */
[----:B------:R-:W3:Y:S01]  /*82f0*/  SHFL.UP PT, R65, R68, 0x8, RZ ;  /* 0x0500000044417989 */ /* 0x000ee200000e00ff */
[C---:B0-----:R-:W-:Y:S02]  /*8300*/  FMUL.FTZ R212, R68.reuse, R66 ;  /* 0x0000004244d47220 */ /* 0x041fe40000410000 */
[CC--:B-1----:R-:W-:Y:S02]  /*8310*/  FMUL.FTZ R69, R68.reuse, R211.reuse ;  /* 0x000000d344457220 */ /* 0x0c2fe40000410000 */
[----:B------:R-:W-:Y:S02]  /*8320*/  FFMA.FTZ R214, R67, R211, R212 ;  /* 0x000000d343d67223 */ /* 0x000fe400000100d4 */
[----:B--2---:R-:W-:-:S02]  /*8330*/  FMUL.FTZ R212, R68, R64 ;  /* 0x0000004044d47220 */ /* 0x004fc40000410000 */
[C---:B------:R-:W-:Y:S02]  /*8340*/  FFMA.FTZ R69, R67.reuse, R66, -R69 ;  /* 0x0000004243457223 */ /* 0x040fe40000010845 */
        /* <DEDUP_REMOVED lines=12> */
.L_x_4783:
        /* <DEDUP_REMOVED lines=19> */
[----:B-----5:R-:W-:Y:S05]  /*8540*/  CALL.REL.NOINC `($__internal_115_$__cuda_sm70_shflsync_idx_p) ;  /* 0x0000a7b000007944 */ /* 0x020fea0003c00000 */
.L_x_4676:
[----:B------:R-:W-:Y:S05]  /*8550*/  BRA.CONV ~URZ, `(.L_x_4677) ;  /* 0x000000537f007947 */ /* 0x000fea000b800000 */
[----:B-1----:R-:W-:Y:S01]  /*8560*/  HFMA2.MMA R66, -RZ, RZ, 0, 1.847743988037109375e-06 ;  /* 0x0000001fff427435 */ /* 0x002fe200000001ff */
[----:B------:R-:W-:Y:S02]  /*8570*/  MOV R64, R69 ;  /* 0x0000004500407202 */ /* 0x000fe40000000f00 */
[----:B------:R-:W-:Y:S02]  /*8580*/  MOV R247, 0xffffffff ;  /* 0xffffffff00f77802 */ /* 0x000fe40000000f00 */
[----:B------:R-:W-:-:S02]  /*8590*/  MOV R65, 0x85b0 ;  /* 0x000085b000417802 */ /* 0x000fc40000000f00 */
[----:B0----5:R-:W-:Y:S05]  /*85a0*/  CALL.REL.NOINC `($__internal_115_$__cuda_sm70_shflsync_idx_p) ;  /* 0x0000a75000007944 */ /* 0x021fea0003c00000 */
.L_x_4677:
[----:B------:R-:W-:Y:S05]  /*85b0*/  BRA.CONV ~URZ, `(.L_x_4678) ;  /* 0x000000537f007947 */ /* 0x000fea000b800000 */
[----:B-1----:R-:W-:Y:S01]  /*85c0*/  HFMA2.MMA R66, -RZ, RZ, 0, 1.847743988037109375e-06 ;  /* 0x0000001fff427435 */ /* 0x002fe200000001ff */
[----:B------:R-:W-:-:S02]  /*85d0*/  MOV R64, R68 ;  /* 0x0000004400407202 */ /* 0x000fc40000000f00 */
[----:B------:R-:W-:Y:S02]  /*85e0*/  MOV R247, 0xffffffff ;  /* 0xffffffff00f77802 */ /* 0x000fe40000000f00 */
[----:B------:R-:W-:Y:S02]  /*85f0*/  MOV R65, 0x8610 ;  /* 0x0000861000417802 */ /* 0x000fe40000000f00 */
[----:B0----5:R-:W-:Y:S05]  /*8600*/  CALL.REL.NOINC `($__internal_115_$__cuda_sm70_shflsync_idx_p) ;  /* 0x0000a6f000007944 */ /* 0x021fea0003c00000 */
.L_x_4678:
[----:B------:R-:W-:Y:S05]  /*8610*/  BRA.CONV ~URZ, `(.L_x_4679) ;  /* 0x000000537f007947 */ /* 0x000fea000b800000 */
[----:B-1----:R-:W-:Y:S01]  /*8620*/  HFMA2.MMA R66, -RZ, RZ, 0, 1.847743988037109375e-06 ;  /* 0x0000001fff427435 */ /* 0x002fe200000001ff */
[----:B------:R-:W-:Y:S02]  /*8630*/  MOV R64, R67 ;  /* 0x0000004300407202 */ /* 0x000fe40000000f00 */
[----:B------:R-:W-:Y:S02]  /*8640*/  MOV R247, 0xffffffff ;  /* 0xffffffff00f77802 */ /* 0x000fe40000000f00 */
[----:B------:R-:W-:Y:S02]  /*8650*/  MOV R65, 0x8670 ;  /* 0x0000867000417802 */ /* 0x000fe40000000f00 */
[----:B0----5:R-:W-:Y:S05]  /*8660*/  CALL.REL.NOINC `($__internal_115_$__cuda_sm70_shflsync_idx_p) ;  /* 0x0000a69000007944 */ /* 0x021fea0003c00000 */
.L_x_4679:
        /* <DEDUP_REMOVED lines=9> */
.L_x_4784:
[----:B0123--:R-:W0:Y:S01]  /*8700*/  LDS.128 R64, [R210+0x31d0] ;  /* 0x0031d000d2407984 */ /* 0x00fe220000000c00 */
[----:B----4-:R-:W-:-:S02]  /*8710*/  FMUL.FTZ R212, R62, R69 ;  /* 0x000000453ed47220 */ /* 0x010fc40000410000 */
[C---:B------:R-:W-:Y:S02]  /*8720*/  FMUL.FTZ R71, R63.reuse, R69 ;  /* 0x000000453f477220 */ /* 0x040fe40000410000 */
        /* <DEDUP_REMOVED lines=20> */
.L_x_4673:
[----:B------:R-:W-:Y:S05]  /*8870*/  BSYNC B0 ;  /* 0x0000000000007941 */ /* 0x000fea0003800000 */
.L_x_4672:
[CC--:B-1---5:R-:W-:Y:S01]  /*8880*/  FMUL.FTZ R61, R159.reuse, R111.reuse ;  /* 0x0000006f9f3d7220 */ /* 0x0e2fe20000410000 */
        /* <DEDUP_REMOVED lines=50> */
[----:B------:R-:W-:Y:S02]  /*8bb0*/  FFMA.FTZ R65, R170, R64, -R65 ;  /* 0x00000040aa417223 */ /* 0x000fe40000010841 */
[----:B------:R-:W-:Y:S02]  /*8bc0*/  FFMA.FTZ R60, R166, R63, R60 ;  /* 0x0000003fa63c7223 */ /* 0x000fe4000001003c */
[----:B------:R-:W-:Y:S02]  /*8bd0*/  FADD.FTZ R62, R104, R61 ;  /* 0x0000003d683e7221 */ /* 0x000fe40000010000 */
[C---:B------:R-:W-:Y:S02]  /*8be0*/  FMUL.FTZ R64, R171.reuse, -R67 ;  /* 0x80000043ab407220 */ /* 0x040fe40000410000 */
[----:B------:R-:W-:Y:S02]  /*8bf0*/  FMUL.FTZ R63, R171, -R65 ;  /* 0x80000041ab3f7220 */ /* 0x000fe40000410000 */
[----:B------:R-:W-:-:S02]  /*8c00*/  FADD.FTZ R60, -R103, R60 ;  /* 0x0000003c673c7221 */ /* 0x000fc40000010100 */
[C---:B------:R-:W-:Y:S02]  /*8c10*/  FMUL.FTZ R61, R167.reuse, -R62 ;  /* 0x8000003ea73d7220 */ /* 0x040fe40000410000 */
[C---:B------:R-:W-:Y:S02]  /*8c20*/  FFMA.FTZ R64, R172.reuse, R65, -R64 ;  /* 0x00000041ac407223 */ /* 0x040fe40000010840 */
[----:B------:R-:W-:Y:S02]  /*8c30*/  FFMA.FTZ R67, R172, R67, R63 ;  /* 0x00000043ac437223 */ /* 0x000fe4000001003f */
[-C--:B------:R-:W-:Y:S02]  /*8c40*/  FFMA.FTZ R65, R168, R60.reuse, R61 ;  /* 0x0000003ca8417223 */ /* 0x080fe4000001003d */
[----:B------:R-:W-:Y:S02]  /*8c50*/  FMUL.FTZ R63, R167, -R60 ;  /* 0x8000003ca73f7220 */ /* 0x000fe40000410000 */
[C---:B------:R-:W-:Y:S01]  /*8c60*/  FMUL.FTZ R66, R173.reuse, -R64 ;  /* 0x80000040ad427220 */ /* 0x040fe20000410000 */
[----:B------:R-:W0:Y:S01]  /*8c70*/  LDS.64 R60, [R96.X16+0x31d8] ;  /* 0x0031d800603c7984 */ /* 0x000e22000000ca00 */
[----:B------:R-:W-:-:S02]  /*8c80*/  FMUL.FTZ R69, R173, -R67 ;  /* 0x80000043ad457220 */ /* 0x000fc40000410000 */
[----:B------:R-:W-:Y:S02]  /*8c90*/  FFMA.FTZ R66, R174, R67, R66 ;  /* 0x00000043ae427223 */ /* 0x000fe40000010042 */
[----:B------:R-:W-:Y:S02]  /*8ca0*/  FFMA.FTZ R62, R168, R62, -R63 ;  /* 0x0000003ea83e7223 */ /* 0x000fe4000001083f */
[----:B------:R-:W-:Y:S02]  /*8cb0*/  FADD.FTZ R65, -R112, R65 ;  /* 0x0000004170417221 */ /* 0x000fe40000010100 */
        /* <DEDUP_REMOVED lines=33> */
[----:B------:R-:W-:Y:S02]  /*8ed0*/  FMUL.FTZ R69, R183, -R68 ;  /* 0x80000044b7457220 */ /* 0x000fe40000410000 */
[C---:B0-----:R-:W-:Y:S02]  /*8ee0*/  FMUL.FTZ R63, R127.reuse, R60 ;  /* 0x0000003c7f3f7220 */ /* 0x041fe40000410000 */
[----:B------:R-:W-:Y:S02]  /*8ef0*/  FMUL.FTZ R127, R127, R61 ;  /* 0x0000003d7f7f7220 */ /* 0x000fe40000410000 */
[----:B------:R-:W-:Y:S02]  /*8f00*/  FFMA.FTZ R64, R174, R64, R67 ;  /* 0x00000040ae407223 */ /* 0x000fe40000010043 */
[-C--:B------:R-:W-:Y:S02]  /*8f10*/  FMUL.FTZ R67, R183, -R66.reuse ;  /* 0x80000042b7437220 */ /* 0x080fe40000410000 */
[----:B------:R-:W-:-:S02]  /*8f20*/  FFMA.FTZ R62, R184, R66, -R69 ;  /* 0x00000042b83e7223 */ /* 0x000fc40000010845 */
[----:B------:R-:W-:Y:S02]  /*8f30*/  FFMA.FTZ R63, R126, R61, R63 ;  /* 0x0000003d7e3f7223 */ /* 0x000fe4000001003f */
[----:B------:R-:W-:Y:S02]  /*8f40*/  FADD.FTZ R66, R124, R65 ;  /* 0x000000417c427221 */ /* 0x000fe40000010000 */
[----:B------:R-:W-:Y:S02]  /*8f50*/  FFMA.FTZ R127, R126, R60, -R127 ;  /* 0x0000003c7e7f7223 */ /* 0x000fe4000001087f */
[----:B------:R-:W-:Y:S02]  /*8f60*/  FADD.FTZ R64, -R123, R64 ;  /* 0x000000407b407221 */ /* 0x000fe40000010100 */
[----:B------:R-:W-:Y:S02]  /*8f70*/  FADD.FTZ R126, RZ, R63 ;  /* 0x0000003fff7e7221 */ /* 0x000fe40000010000 */
[----:B------:R-:W-:-:S02]  /*8f80*/  FMUL.FTZ R65, R175, -R66 ;  /* 0x80000042af417220 */ /* 0x000fc40000410000 */
[----:B------:R-:W-:Y:S02]  /*8f90*/  FFMA.FTZ R61, R184, R68, R67 ;  /* 0x00000044b83d7223 */ /* 0x000fe40000010043 */
[----:B------:R-:W-:Y:S02]  /*8fa0*/  FADD.FTZ R222, R222, R127 ;  /* 0x0000007fdede7221 */ /* 0x000fe40000010000 */
[----:B------:R-:W-:Y:S02]  /*8fb0*/  FMUL.FTZ R67, R175, -R64 ;  /* 0x80000040af437220 */ /* 0x000fe40000410000 */
[C---:B------:R-:W-:Y:S02]  /*8fc0*/  FMUL.FTZ R63, R187.reuse, R126 ;  /* 0x0000007ebb3f7220 */ /* 0x040fe40000410000 */
        /* <DEDUP_REMOVED lines=19> */
[----:B------:R-:W-:-:S02]  /*9100*/  FADD.FTZ R210, RZ, R210 ;  /* 0x000000d2ffd27221 */ /* 0x000fc40000010000 */
[C---:B------:R-:W-:Y:S02]  /*9110*/  FMUL.FTZ R65, R179.reuse, -R67 ;  /* 0x80000043b3417220 */ /* 0x040fe40000410000 */
        /* <DEDUP_REMOVED lines=13> */
[C---:B------:R-:W-:Y:S02]  /*91f0*/  FMUL.FTZ R65, R181.reuse, -R67 ;  /* 0x80000043b5417220 */ /* 0x040fe40000410000 */
[C---:B------:R-:W-:Y:S02]  /*9200*/  FMUL.FTZ R63, R181.reuse, R219 ;  /* 0x000000dbb53f7220 */ /* 0x040fe40000410000 */
[----:B------:R-:W-:Y:S02]  /*9210*/  FFMA.FTZ R67, R182, R67, -R60 ;  /* 0x00000043b6437223 */ /* 0x000fe4000001083c */
[----:B------:R-:W-:-:S02]  /*9220*/  FMUL.FTZ R60, R181, R211 ;  /* 0x000000d3b53c7220 */ /* 0x000fc40000410000 */
[C---:B------:R-:W-:Y:S02]  /*9230*/  FFMA.FTZ R64, R182.reuse, R64, R65 ;  /* 0x00000040b6407223 */ /* 0x040fe40000010041 */
        /* <DEDUP_REMOVED lines=24> */
[C---:B------:R-:W-:Y:S02]  /*93c0*/  FFMA.FTZ R214, R178.reuse, R213, R63 ;  /* 0x000000d5b2d67223 */ /* 0x040fe4000001003f */
[----:B------:R-:W-:Y:S02]  /*93d0*/  FFMA.FTZ R63, R178, R217, -R60 ;  /* 0x000000d9b23f7223 */ /* 0x000fe4000001083c */
[----:B------:R-:W-:Y:S02]  /*93e0*/  FADD.FTZ R66, -R149, R64 ;  /* 0x0000004095427221 */ /* 0x000fe40000010100 */
[----:B------:R-:W-:Y:S02]  /*93f0*/  FADD.FTZ R214, RZ, R214 ;  /* 0x000000d6ffd67221 */ /* 0x000fe40000010000 */
[----:B------:R-:W-:-:S02]  /*9400*/  FADD.FTZ R67, R150, R67 ;  /* 0x0000004396437221 */ /* 0x000fc40000010000 */
[----:B------:R-:W-:Y:S02]  /*9410*/  FMUL.FTZ R60, R187, -R66 ;  /* 0x80000042bb3c7220 */ /* 0x000fe40000410000 */
[----:B------:R-:W-:Y:S02]  /*9420*/  FADD.FTZ R216, R216, R63 ;  /* 0x0000003fd8d87221 */ /* 0x000fe40000010000 */
[C---:B------:R-:W-:Y:S02]  /*9430*/  FMUL.FTZ R63, R175.reuse, R214 ;  /* 0x000000d6af3f7220 */ /* 0x040fe40000410000 */
[----:B------:R-:W-:Y:S02]  /*9440*/  FFMA.FTZ R69, R188, R67, -R60 ;  /* 0x00000043bc457223 */ /* 0x000fe4000001083c */
[-C--:B------:R-:W-:Y:S02]  /*9450*/  FFMA.FTZ R60, R176, R216.reuse, -R63 ;  /* 0x000000d8b03c7223 */ /* 0x080fe4000001083f */
[----:B------:R-:W-:-:S02]  /*9460*/  FMUL.FTZ R63, R175, R216 ;  /* 0x000000d8af3f7220 */ /* 0x000fc40000410000 */
[----:B------:R-:W-:Y:S02]  /*9470*/  FMUL.FTZ R67, R187, -R67 ;  /* 0x80000043bb437220 */ /* 0x000fe40000410000 */
[----:B------:R-:W-:Y:S01]  /*9480*/  FADD.FTZ R223, R215, R60 ;  /* 0x0000003cd7df7221 */ /* 0x000fe20000010000 */
[----:B------:R-:W-:Y:S01]  /*9490*/  MOV R60, 0x3f800000 ;  /* 0x3f800000003c7802 */ /* 0x000fe20000000f00 */
[----:B------:R-:W-:Y:S02]  /*94a0*/  FFMA.FTZ R215, R176, R214, R63 ;  /* 0x000000d6b0d77223 */ /* 0x000fe4000001003f */
[----:B------:R-:W-:Y:S02]  /*94b0*/  FMUL.FTZ R65, R185, -R61 ;  /* 0x8000003db9417220 */ /* 0x000fe40000410000 */
[----:B------:R-:W-:Y:S02]  /*94c0*/  FFMA.FTZ R66, R188, R66, R67 ;  /* 0x00000042bc427223 */ /* 0x000fe40000010043 */
[----:B------:R-:W-:-:S02]  /*94d0*/  FADD.FTZ R215, RZ, R215 ;  /* 0x000000d7ffd77221 */ /* 0x000fc40000010000 */
[-C--:B------:R-:W-:Y:S02]  /*94e0*/  FFMA.FTZ R64, R186, R62.reuse, -R65 ;  /* 0x0000003eba407223 */ /* 0x080fe40000010841 */
[----:B------:R-:W-:Y:S02]  /*94f0*/  FMUL.FTZ R62, R185, -R62 ;  /* 0x8000003eb93e7220 */ /* 0x000fe40000410000 */
[----:B------:R-:W-:Y:S02]  /*9500*/  FADD.FTZ R67, -R155, R66 ;  /* 0x000000429b437221 */ /* 0x000fe40000010100 */
[----:B------:R-:W-:Y:S02]  /*9510*/  FADD.FTZ R66, R156, R69 ;  /* 0x000000459c427221 */ /* 0x000fe40000010000 */
[C---:B------:R-:W-:Y:S02]  /*9520*/  FMUL.FTZ R68, R173.reuse, R215 ;  /* 0x000000d7ad447220 */ /* 0x040fe40000410000 */
[----:B------:R-:W-:-:S02]  /*9530*/  FMUL.FTZ R69, R173, R223 ;  /* 0x000000dfad457220 */ /* 0x000fc40000410000 */
[----:B------:R-:W-:Y:S02]  /*9540*/  FFMA.FTZ R62, R186, R61, R62 ;  /* 0x0000003dba3e7223 */ /* 0x000fe4000001003e */
[C---:B------:R-:W-:Y:S02]  /*9550*/  FFMA.FTZ R225, R174.reuse, R223, -R68 ;  /* 0x000000dfaee17223 */ /* 0x040fe40000010844 */
[----:B------:R-:W-:Y:S02]  /*9560*/  FFMA.FTZ R69, R174, R215, R69 ;  /* 0x000000d7ae457223 */ /* 0x000fe40000010045 */
[----:B------:R-:W-:Y:S02]  /*9570*/  FMUL.FTZ R61, R187, -R62 ;  /* 0x8000003ebb3d7220 */ /* 0x000fe40000410000 */
[----:B------:R-:W-:Y:S02]  /*9580*/  FADD.FTZ R225, R206, R225 ;  /* 0x000000e1cee17221 */ /* 0x000fe40000010000 */
[----:B------:R-:W-:-:S02]  /*9590*/  FADD.FTZ R206, RZ, R69 ;  /* 0x00000045ffce7221 */ /* 0x000fc40000010000 */
[-C--:B------:R-:W-:Y:S02]  /*95a0*/  FMUL.FTZ R65, R187, -R64.reuse ;  /* 0x80000040bb417220 */ /* 0x080fe40000410000 */
[C---:B------:R-:W-:Y:S01]  /*95b0*/  FFMA.FTZ R64, R188.reuse, R64, -R61 ;  /* 0x00000040bc407223 */ /* 0x040fe2000001083d */
[----:B------:R-:W-:Y:S01]  /*95c0*/  HFMA2.MMA R61, -RZ, RZ, 0, 0 ;  /* 0x00000000ff3d7435 */ /* 0x000fe200000001ff */
[C---:B------:R-:W-:Y:S02]  /*95d0*/  FMUL.FTZ R69, R171.reuse, R225 ;  /* 0x000000e1ab457220 */ /* 0x040fe40000410000 */
[----:B------:R-:W-:Y:S02]  /*95e0*/  FMUL.FTZ R68, R171, R206 ;  /* 0x000000ceab447220 */ /* 0x000fe40000410000 */
        /* <DEDUP_REMOVED lines=65> */
.L_x_4785:
[----:B------:R-:W-:Y:S05]  /*9a00*/  BRA.DIV ~URZ, `(.L_x_4684) ;  /* 0x000084e27f007947 */ /* 0x000fea000b800000 */
[----:B------:R-:W2:Y:S04]  /*9a10*/  SHFL.DOWN PT, R69, R69, 0x1, 0x1f ;  /* 0x08201f0045457f89 */ /* 0x000ea800000e0000 */
[----:B0-----:R0:W3:Y:S04]  /*9a20*/  SHFL.DOWN PT, R239, R68, 0x1, 0x1f ;  /* 0x08201f0044ef7f89 */ /* 0x0010e800000e0000 */
[----:B------:R0:W4:Y:S02]  /*9a30*/  SHFL.DOWN PT, R66, R70, 0x1, 0x1f ;  /* 0x08201f0046427f89 */ /* 0x00012400000e0000 */
.L_x_4786:
[----:B------:R-:W-:Y:S01]  /*9a40*/  BSSY B1, `(.L_x_4685) ;  /* 0x000000d000017945 */ /* 0x000fe20003800000 */
[----:B------:R-:W-:Y:S05]  /*9a50*/  @!P0 BRA `(.L_x_4686) ;  /* 0x000000b000008947 */ /* 0x000fea0003800000 */
[C---:B----4-:R-:W-:Y:S02]  /*9a60*/  FMUL.FTZ R64, R240.reuse, R66 ;  /* 0x00000042f0407220 */ /* 0x050fe40000410000 */
[----:B---3--:R-:W-:-:S02]  /*9a70*/  FMUL.FTZ R65, R240, R239 ;  /* 0x000000eff0417220 */ /* 0x008fc40000410000 */
[C---:B------:R-:W-:Y:S02]  /*9a80*/  FFMA.FTZ R239, R71.reuse, R239, -R64 ;  /* 0x000000ef47ef7223 */ /* 0x040fe40000010840 */
[C---:B--2---:R-:W-:Y:S02]  /*9a90*/  FMUL.FTZ R64, R240.reuse, R69 ;  /* 0x00000045f0407220 */ /* 0x044fe40000410000 */
[-C--:B-1----:R-:W-:Y:S02]  /*9aa0*/  FMUL.FTZ R240, R240, R67.reuse ;  /* 0x00000043f0f07220 */ /* 0x082fe40000410000 */
[C---:B------:R-:W-:Y:S02]  /*9ab0*/  FFMA.FTZ R64, R71.reuse, R67, -R64 ;  /* 0x0000004347407223 */ /* 0x040fe40000010840 */
[C---:B------:R-:W-:Y:S02]  /*9ac0*/  FFMA.FTZ R65, R71.reuse, R66, R65 ;  /* 0x0000004247417223 */ /* 0x040fe40000010041 */
[----:B------:R-:W-:Y:S01]  /*9ad0*/  FFMA.FTZ R240, R71, R69, R240 ;  /* 0x0000004547f07223 */ /* 0x000fe200000100f0 */
[----:B------:R-:W-:Y:S01]  /*9ae0*/  MOV R71, R64 ;  /* 0x0000004000477202 */ /* 0x000fe20000000f00 */
[----:B0-----:R-:W-:-:S02]  /*9af0*/  FADD.FTZ R68, R68, R239 ;  /* 0x000000ef44447221 */ /* 0x001fc40000010000 */
[----:B------:R-:W-:Y:S02]  /*9b00*/  FADD.FTZ R238, R238, R65 ;  /* 0x00000041eeee7221 */ /* 0x000fe40000010000 */
.L_x_4686:
[----:B------:R-:W-:Y:S05]  /*9b10*/  BSYNC B1 ;  /* 0x0000000000017941 */ /* 0x000fea0003800000 */
.L_x_4685:
[----:B------:R-:W-:Y:S01]  /*9b20*/  ISETP.GT.U32.AND P0, PT, R198, 0x1d, PT ;  /* 0x0000001dc600780c */ /* 0x000fe20003f04070 */
[----:B------:R-:W-:Y:S05]  /*9b30*/  BRA.DIV ~URZ, `(.L_x_4687) ;  /* 0x000085027f007947 */ /* 0x000fea000b800000 */
[----:B-1----:R1:W0:Y:S04]  /*9b40*/  SHFL.DOWN PT, R67, R71, 0x2, 0x1f ;  /* 0x08401f0047437f89 */ /* 0x00222800000e0000 */
[----:B--2---:R1:W2:Y:S04]  /*9b50*/  SHFL.DOWN PT, R69, R240, 0x2, 0x1f ;  /* 0x08401f00f0457f89 */ /* 0x0042a800000e0000 */
[----:B0-----:R1:W0:Y:S04]  /*9b60*/  SHFL.DOWN PT, R70, R68, 0x2, 0x1f ;  /* 0x08401f0044467f89 */ /* 0x00122800000e0000 */
[----:B----4-:R1:W4:Y:S02]  /*9b70*/  SHFL.DOWN PT, R66, R238, 0x2, 0x1f ;  /* 0x08401f00ee427f89 */ /* 0x01032400000e0000 */
.L_x_4787:
[----:B------:R-:W-:Y:S01]  /*9b80*/  BSSY B1, `(.L_x_4688) ;  /* 0x000000d000017945 */ /* 0x000fe20003800000 */
[----:B------:R-:W-:Y:S05]  /*9b90*/  @P0 BRA `(.L_x_4689) ;  /* 0x000000b000000947 */ /* 0x000fea0003800000 */
[C---:B----4-:R-:W-:Y:S02]  /*9ba0*/  FMUL.FTZ R64, R240.reuse, R66 ;  /* 0x00000042f0407220 */ /* 0x050fe40000410000 */
[----:B0--3--:R-:W-:-:S02]  /*9bb0*/  FMUL.FTZ R239, R240, R70 ;  /* 0x00000046f0ef7220 */ /* 0x009fc40000410000 */
        /* <DEDUP_REMOVED lines=9> */
.L_x_4689:
[----:B------:R-:W-:Y:S05]  /*9c50*/  BSYNC B1 ;  /* 0x0000000000017941 */ /* 0x000fea0003800000 */
.L_x_4688:
[----:B------:R-:W-:Y:S01]  /*9c60*/  ISETP.GT.U32.AND P0, PT, R198, 0x1b, PT ;  /* 0x0000001bc600780c */ /* 0x000fe20003f04070 */
[----:B------:R-:W-:Y:S10]  /*9c70*/  BRA.DIV ~URZ, `(.L_x_4690) ;  /* 0x000085827f007947 */ /* 0x000ff4000b800000 */
[----:B------:R1:W4:Y:S02]  /*9c80*/  SHFL.DOWN PT, R67, R71, 0x4, 0x1f ;  /* 0x08801f0047437f89 */ /* 0x00032400000e0000 */
.L_x_4788:
[----:B------:R-:W-:Y:S05]  /*9c90*/  BRA.DIV ~URZ, `(.L_x_4691) ;  /* 0x000085e27f007947 */ /* 0x000fea000b800000 */
[----:B--2---:R2:W1:Y:S04]  /*9ca0*/  SHFL.DOWN PT, R69, R240, 0x4, 0x1f ;  /* 0x08801f00f0457f89 */ /* 0x00446800000e0000 */
[----:B0-----:R2:W0:Y:S04]  /*9cb0*/  SHFL.DOWN PT, R70, R68, 0x4, 0x1f ;  /* 0x08801f0044467f89 */ /* 0x00142800000e0000 */
[----:B----4-:R2:W4:Y:S02]  /*9cc0*/  SHFL.DOWN PT, R66, R238, 0x4, 0x1f ;  /* 0x08801f00ee427f89 */ /* 0x01052400000e0000 */
.L_x_4789:
[----:B------:R-:W-:Y:S01]  /*9cd0*/  BSSY B1, `(.L_x_4692) ;  /* 0x000000d000017945 */ /* 0x000fe20003800000 */
[----:B------:R-:W-:Y:S05]  /*9ce0*/  @P0 BRA `(.L_x_4693) ;  /* 0x000000b000000947 */ /* 0x000fea0003800000 */
[C---:B----4-:R-:W-:Y:S02]  /*9cf0*/  FMUL.FTZ R64, R240.reuse, R66 ;  /* 0x00000042f0407220 */ /* 0x050fe40000410000 */
[----:B0--3--:R-:W-:-:S02]  /*9d00*/  FMUL.FTZ R239, R240, R70 ;  /* 0x00000046f0ef7220 */ /* 0x009fc40000410000 */
        /* <DEDUP_REMOVED lines=9> */
.L_x_4693:
[----:B------:R-:W-:Y:S05]  /*9da0*/  BSYNC B1 ;  /* 0x0000000000017941 */ /* 0x000fea0003800000 */
.L_x_4692:
[----:B------:R-:W-:Y:S01]  /*9db0*/  ISETP.GT.U32.AND P0, PT, R198, 0x17, PT ;  /* 0x00000017c600780c */ /* 0x000fe20003f04070 */
[----:B------:R-:W-:Y:S05]  /*9dc0*/  BRA.DIV ~URZ, `(.L_x_4694) ;  /* 0x000086027f007947 */ /* 0x000fea000b800000 */
[----:B------:R2:W4:Y:S04]  /*9dd0*/  SHFL.DOWN PT, R67, R71, 0x8, 0x1f ;  /* 0x09001f0047437f89 */ /* 0x00052800000e0000 */
[----:B-1----:R2:W1:Y:S04]  /*9de0*/  SHFL.DOWN PT, R69, R240, 0x8, 0x1f ;  /* 0x09001f00f0457f89 */ /* 0x00246800000e0000 */
[----:B0-----:R2:W0:Y:S04]  /*9df0*/  SHFL.DOWN PT, R70, R68, 0x8, 0x1f ;  /* 0x09001f0044467f89 */ /* 0x00142800000e0000 */
[----:B----4-:R2:W4:Y:S02]  /*9e00*/  SHFL.DOWN PT, R66, R238, 0x8, 0x1f ;  /* 0x09001f00ee427f89 */ /* 0x01052400000e0000 */
.L_x_4790:
        /* <DEDUP_REMOVED lines=13> */
.L_x_4696:
[----:B------:R-:W-:Y:S05]  /*9ee0*/  BSYNC B1 ;  /* 0x0000000000017941 */ /* 0x000fea0003800000 */
.L_x_4695:
[----:B------:R-:W-:Y:S01]  /*9ef0*/  ISETP.GT.U32.AND P0, PT, R198, 0xf, PT ;  /* 0x0000000fc600780c */ /* 0x000fe20003f04070 */
[----:B------:R-:W-:Y:S10]  /*9f00*/  BRA.DIV ~URZ, `(.L_x_4697) ;  /* 0x000086827f007947 */ /* 0x000ff4000b800000 */
[----:B------:R2:W4:Y:S02]  /*9f10*/  SHFL.DOWN PT, R67, R71, 0x10, 0x1f ;  /* 0x0a001f0047437f89 */ /* 0x00052400000e0000 */
.L_x_4791:
[----:B------:R-:W-:Y:S05]  /*9f20*/  BRA.DIV ~URZ, `(.L_x_4698) ;  /* 0x000086e27f007947 */ /* 0x000fea000b800000 */
[----:B-1----:R1:W2:Y:S04]  /*9f30*/  SHFL.DOWN PT, R69, R240, 0x10, 0x1f ;  /* 0x0a001f00f0457f89 */ /* 0x0022a800000e0000 */
[----:B0-----:R1:W0:Y:S04]  /*9f40*/  SHFL.DOWN PT, R70, R68, 0x10, 0x1f ;  /* 0x0a001f0044467f89 */ /* 0x00122800000e0000 */
[----:B----4-:R1:W4:Y:S02]  /*9f50*/  SHFL.DOWN PT, R66, R238, 0x10, 0x1f ;  /* 0x0a001f00ee427f89 */ /* 0x01032400000e0000 */
.L_x_4792:
        /* <DEDUP_REMOVED lines=13> */
.L_x_4700:
[----:B------:R-:W-:Y:S05]  /*a030*/  BSYNC B1 ;  /* 0x0000000000017941 */ /* 0x000fea0003800000 */
.L_x_4699:
        /* <DEDUP_REMOVED lines=20> */
.L_x_4793:
        /* <DEDUP_REMOVED lines=21> */
.L_x_4703:
[----:B------:R-:W-:Y:S05]  /*a2d0*/  BSYNC B1 ;  /* 0x0000000000017941 */ /* 0x000fea0003800000 */
.L_x_4702:
[----:B------:R-:W-:-:S05]  /*a2e0*/  SHF.L.U32 R241, R96, 0x5, RZ ;  /* 0x0000000560f17819 */ /* 0x000fca00000006ff */
[----:B------:R-:W0:Y:S04]  /*a2f0*/  LDS.128 R68, [R241+0x35f0] ;  /* 0x0035f000f1447984 */ /* 0x000e280000000c00 */
[----:B------:R1:W-:Y:S01]  /*a300*/  STS.128 [R241+0x35f0], R64 ;  /* 0x0035f040f1007388 */ /* 0x0003e20000000c00 */
[CC--:B0-----:R-:W-:Y:S02]  /*a310*/  FMUL.FTZ R239, R69.reuse, R67.reuse ;  /* 0x0000004345ef7220 */ /* 0x0c1fe40000410000 */
[-C--:B------:R-:W-:Y:S02]  /*a320*/  FMUL.FTZ R238, R69, R66.reuse ;  /* 0x0000004245ee7220 */ /* 0x080fe40000410000 */
[C---:B------:R-:W-:Y:S02]  /*a330*/  FFMA.FTZ R239, R68.reuse, R66, -R239 ;  /* 0x0000004244ef7223 */ /* 0x040fe400000108ef */
[----:B------:R-:W-:-:S02]  /*a340*/  FFMA.FTZ R240, R68, R67, R238 ;  /* 0x0000004344f07223 */ /* 0x000fc400000100ee */
[----:B------:R-:W-:Y:S02]  /*a350*/  FADD.FTZ R70, R70, R239 ;  /* 0x000000ef46467221 */ /* 0x000fe40000010000 */
[CC--:B------:R-:W-:Y:S02]  /*a360*/  FMUL.FTZ R238, R69.reuse, R64.reuse ;  /* 0x0000004045ee7220 */ /* 0x0c0fe40000410000 */
[-C--:B------:R-:W-:Y:S02]  /*a370*/  FMUL.FTZ R239, R69, R65.reuse ;  /* 0x0000004145ef7220 */ /* 0x080fe40000410000 */
[C---:B------:R-:W-:Y:S02]  /*a380*/  FFMA.FTZ R69, R68.reuse, R65, R238 ;  /* 0x0000004144457223 */ /* 0x040fe400000100ee */
[----:B------:R-:W-:Y:S02]  /*a390*/  FFMA.FTZ R68, R68, R64, -R239 ;  /* 0x0000004044447223 */ /* 0x000fe400000108ef */
[----:B------:R-:W-:-:S05]  /*a3a0*/  FADD.FTZ R71, R71, R240 ;  /* 0x000000f047477221 */ /* 0x000fca0000010000 */
[----:B------:R1:W-:Y:S02]  /*a3b0*/  STS.128 [R241+0x35e0], R68 ;  /* 0x0035e044f1007388 */ /* 0x0003e40000000c00 */
.L_x_4682:
[----:B0-----:R-:W-:Y:S05]  /*a3c0*/  BSYNC B0 ;  /* 0x0000000000007941 */ /* 0x001fea0003800000 */
.L_x_4681:
[----:B------:R-:W-:Y:S01]  /*a3d0*/  WARPSYNC 0xffffffff ;  /* 0xffffffff00007948 */ /* 0x000fe20003800000 */
[----:B------:R-:W-:Y:S01]  /*a3e0*/  ISETP.NE.AND P0, PT, R96, RZ, PT ;  /* 0x000000ff6000720c */ /* 0x000fe20003f05270 */
[----:B-1----:R-:W-:Y:S02]  /*a3f0*/  FADD.FTZ R67, RZ, R232 ;  /* 0x000000e8ff437221 */ /* 0x002fe40000010000 */
[----:B------:R-:W-:Y:S01]  /*a400*/  BAR.SYNC.DEFER_BLOCKING 0x0 ;  /* 0x0000000000007b1d */ /* 0x000fe20000010000 */
[----:B------:R-:W-:Y:S01]  /*a410*/  SHF.L.U32 R68, R96, 0x4, RZ ;  /* 0x0000000460447819 */ /* 0x000fe200000006ff */
[C---:B------:R-:W-:Y:S02]  /*a420*/  FMUL.FTZ R71, R146.reuse, R211 ;  /* 0x000000d392477220 */ /* 0x040fe40000410000 */
[-C--:B------:R-:W-:Y:S02]  /*a430*/  FMUL.FTZ R146, R146, R219.reuse ;  /* 0x000000db92927220 */ /* 0x080fe40000410000 */
[C---:B------:R-:W-:Y:S01]  /*a440*/  FFMA.FTZ R71, R144.reuse, R219, -R71 ;  /* 0x000000db90477223 */ /* 0x040fe20000010847 */
[----:B------:R-:W-:Y:S01]  /*a450*/  ULDC UR20, c[0x0][0x168] ;  /* 0x00005a0000147ab9 */ /* 0x000fe20000000800 */
[----:B------:R-:W-:Y:S01]  /*a460*/  FFMA.FTZ R144, R144, R211, R146 ;  /* 0x000000d390907223 */ /* 0x000fe20000010092 */
[----:B------:R-:W-:Y:S01]  /*a470*/  UIADD3 UR20, -UR38, UR20, URZ ;  /* 0x0000001426147290 */ /* 0x000fe2000fffe13f */
[----:B------:R-:W-:Y:S01]  /*a480*/  FMUL.FTZ R146, R114, R227 ;  /* 0x000000e372927220 */ /* 0x000fe20000410000 */
[----:B------:R-:W-:Y:S01]  /*a490*/  BSSY B0, `(.L_x_4704) ;  /* 0x000024f000007945 */ /* 0x000fe20003800000 */
[----:B------:R-:W-:-:S02]  /*a4a0*/  FMUL.FTZ R70, R153, R210 ;  /* 0x000000d299467220 */ /* 0x000fc40000410000 */
[----:B------:R-:W-:Y:S02]  /*a4b0*/  FMUL.FTZ R153, R153, R220 ;  /* 0x000000dc99997220 */ /* 0x000fe40000410000 */
[C---:B------:R-:W-:Y:S02]  /*a4c0*/  FMUL.FTZ R66, R158.reuse, R126 ;  /* 0x0000007e9e427220 */ /* 0x040fe40000410000 */
[C---:B------:R-:W-:Y:S02]  /*a4d0*/  FFMA.FTZ R70, R151.reuse, R220, -R70 ;  /* 0x000000dc97467223 */ /* 0x040fe40000010846 */
[----:B------:R-:W-:Y:S02]  /*a4e0*/  FFMA.FTZ R151, R151, R210, R153 ;  /* 0x000000d297977223 */ /* 0x000fe40000010099 */
[----:B------:R-:W-:Y:S01]  /*a4f0*/  FMUL.FTZ R158, R158, R222 ;  /* 0x000000de9e9e7220 */ /* 0x000fe20000410000 */
[----:B------:R-:W0:Y:S01]  /*a500*/  LDS.64 R64, [R68+0x35e8] ;  /* 0x0035e80044407984 */ /* 0x000e220000000a00 */
[----:B------:R-:W-:-:S02]  /*a510*/  FMUL.FTZ R153, R126, UR22 ;  /* 0x000000167e997c20 */ /* 0x000fc40008410000 */
[C---:B------:R-:W-:Y:S02]  /*a520*/  FFMA.FTZ R66, R157.reuse, R222, -R66 ;  /* 0x000000de9d427223 */ /* 0x040fe40000010842 */
[----:B------:R-:W-:Y:S02]  /*a530*/  FFMA.FTZ R157, R157, R126, R158 ;  /* 0x0000007e9d9d7223 */ /* 0x000fe4000001009e */
[----:B------:R-:W-:Y:S02]  /*a540*/  FFMA.FTZ R153, R222, UR23, R153 ;  /* 0x00000017de997c23 */ /* 0x000fe40008010099 */
[----:B------:R-:W-:Y:S02]  /*a550*/  FADD.FTZ R158, R75, R75 ;  /* 0x0000004b4b9e7221 */ /* 0x000fe40000010000 */
[-C--:B0-----:R-:W-:Y:S02]  /*a560*/  FMUL.FTZ R69, R65, -R111.reuse ;  /* 0x8000006f41457220 */ /* 0x081fe40000410000 */
[----:B------:R-:W-:-:S02]  /*a570*/  FMUL.FTZ R111, R64, -R111 ;  /* 0x8000006f406f7220 */ /* 0x000fc40000410000 */
[-C--:B------:R-:W-:Y:S02]  /*a580*/  FFMA.FTZ R64, R64, R110.reuse, -R69 ;  /* 0x0000006e40407223 */ /* 0x080fe40000010845 */
[----:B------:R-:W-:Y:S02]  /*a590*/  FFMA.FTZ R65, R65, R110, R111 ;  /* 0x0000006e41417223 */ /* 0x000fe4000001006f */
[C---:B------:R-:W-:Y:S02]  /*a5a0*/  FMUL.FTZ R111, R138.reuse, R213 ;  /* 0x000000d58a6f7220 */ /* 0x040fe40000410000 */
[----:B------:R-:W-:Y:S02]  /*a5b0*/  FMUL.FTZ R138, R138, R217 ;  /* 0x000000d98a8a7220 */ /* 0x000fe40000410000 */
[C---:B------:R-:W-:Y:S02]  /*a5c0*/  FMUL.FTZ R110, R145.reuse, R212 ;  /* 0x000000d4916e7220 */ /* 0x040fe40000410000 */
[----:B------:R-:W-:-:S02]  /*a5d0*/  FMUL.FTZ R145, R145, R218 ;  /* 0x000000da91917220 */ /* 0x000fc40000410000 */
[C---:B------:R-:W-:Y:S02]  /*a5e0*/  FFMA.FTZ R111, R136.reuse, R217, -R111 ;  /* 0x000000d9886f7223 */ /* 0x040fe4000001086f */
[----:B------:R-:W-:Y:S02]  /*a5f0*/  FFMA.FTZ R136, R136, R213, R138 ;  /* 0x000000d588887223 */ /* 0x000fe4000001008a */
[----:B------:R-:W-:Y:S02]  /*a600*/  FMUL.FTZ R138, R137, R214 ;  /* 0x000000d6898a7220 */ /* 0x000fe40000410000 */
[C---:B------:R-:W-:Y:S02]  /*a610*/  FFMA.FTZ R110, R143.reuse, R218, -R110 ;  /* 0x000000da8f6e7223 */ /* 0x040fe4000001086e */
        /* <DEDUP_REMOVED lines=21> */
[----:B------:R-:W-:Y:S02]  /*a770*/  FFMA.FTZ R114, R109, R227, -R138 ;  /* 0x000000e36d727223 */ /* 0x000fe4000001088a */
[C---:B------:R-:W-:Y:S02]  /*a780*/  FMUL.FTZ R138, R108.reuse, R202 ;  /* 0x000000ca6c8a7220 */ /* 0x040fe40000410000 */
[----:B------:R-:W-:Y:S02]  /*a790*/  FMUL.FTZ R145, R108, R228 ;  /* 0x000000e46c917220 */ /* 0x000fe40000410000 */
[C---:B------:R-:W-:Y:S02]  /*a7a0*/  FMUL.FTZ R69, R154.reuse, R127 ;  /* 0x0000007f9a457220 */ /* 0x040fe40000410000 */
[----:B------:R-:W-:-:S02]  /*a7b0*/  FMUL.FTZ R154, R154, R221 ;  /* 0x000000dd9a9a7220 */ /* 0x000fc40000410000 */
[C---:B------:R-:W-:Y:S02]  /*a7c0*/  FFMA.FTZ R108, R105.reuse, R228, -R138 ;  /* 0x000000e4696c7223 */ /* 0x040fe4000001088a */
[----:B------:R-:W-:Y:S02]  /*a7d0*/  FFMA.FTZ R105, R105, R202, R145 ;  /* 0x000000ca69697223 */ /* 0x000fe40000010091 */
[----:B------:R-:W-:Y:S02]  /*a7e0*/  FFMA.FTZ R69, R152, R221, -R69 ;  /* 0x000000dd98457223 */ /* 0x000fe40000010845 */
[----:B------:R-:W-:Y:S02]  /*a7f0*/  FFMA.FTZ R109, R109, R203, R146 ;  /* 0x000000cb6d6d7223 */ /* 0x000fe40000010092 */
[----:B------:R-:W-:Y:S02]  /*a800*/  FMUL.FTZ R138, R102, R209 ;  /* 0x000000d1668a7220 */ /* 0x000fe40000410000 */
[----:B------:R-:W-:-:S02]  /*a810*/  FMUL.FTZ R145, R126, UR23 ;  /* 0x000000177e917c20 */ /* 0x000fc40008410000 */
[----:B------:R-:W-:Y:S02]  /*a820*/  FFMA.FTZ R152, R152, R127, R154 ;  /* 0x0000007f98987223 */ /* 0x000fe4000001009a */
[-C--:B------:R-:W-:Y:S02]  /*a830*/  FMUL.FTZ R146, R102, R229.reuse ;  /* 0x000000e566927220 */ /* 0x080fe40000410000 */
[----:B------:R-:W-:Y:S02]  /*a840*/  FADD.FTZ R154, R76, R76 ;  /* 0x0000004c4c9a7221 */ /* 0x000fe40000010000 */
[C---:B------:R-:W-:Y:S02]  /*a850*/  FFMA.FTZ R102, R99.reuse, R229, -R138 ;  /* 0x000000e563667223 */ /* 0x040fe4000001088a */
[----:B------:R-:W-:Y:S02]  /*a860*/  FFMA.FTZ R145, R222, UR22, -R145 ;  /* 0x00000016de917c23 */ /* 0x000fe40008010891 */
[----:B------:R-:W-:-:S02]  /*a870*/  FFMA.FTZ R99, R99, R209, R146 ;  /* 0x000000d163637223 */ /* 0x000fc40000010092 */
[C---:B------:R-:W-:Y:S02]  /*a880*/  FFMA.FTZ R146, R154.reuse, R66, RZ ;  /* 0x000000429a927223 */ /* 0x040fe400000100ff */
[C---:B------:R-:W-:Y:S02]  /*a890*/  FMUL.FTZ R66, R154.reuse, R145 ;  /* 0x000000919a427220 */ /* 0x040fe40000410000 */
[----:B------:R-:W-:Y:S02]  /*a8a0*/  FFMA.FTZ R145, -R154, R153, -RZ ;  /* 0x000000999a917223 */ /* 0x000fe400000109ff */
[----:B------:R-:W-:Y:S02]  /*a8b0*/  FFMA.FTZ R153, R158, R69, R146 ;  /* 0x000000459e997223 */ /* 0x000fe40000010092 */
[----:B------:R-:W-:Y:S02]  /*a8c0*/  FFMA.FTZ R157, -R154, R157, RZ ;  /* 0x0000009d9a9d7223 */ /* 0x000fe400000101ff */
[----:B------:R-:W-:-:S02]  /*a8d0*/  FMUL.FTZ R146, R127, UR23 ;  /* 0x000000177f927c20 */ /* 0x000fc40008410000 */
[----:B------:R-:W-:Y:S02]  /*a8e0*/  FMUL.FTZ R154, R127, UR22 ;  /* 0x000000167f9a7c20 */ /* 0x000fe40008410000 */
[C---:B------:R-:W-:Y:S02]  /*a8f0*/  FFMA.FTZ R69, R221.reuse, UR22, -R146 ;  /* 0x00000016dd457c23 */ /* 0x040fe40008010892 */
[----:B------:R-:W-:Y:S02]  /*a900*/  FFMA.FTZ R146, R221, UR23, R154 ;  /* 0x00000017dd927c23 */ /* 0x000fe4000801009a */
[C---:B------:R-:W-:Y:S02]  /*a910*/  FFMA.FTZ R152, -R158.reuse, R152, R157 ;  /* 0x000000989e987223 */ /* 0x040fe4000001019d */
[C---:B------:R-:W-:Y:S02]  /*a920*/  FMUL.FTZ R69, R158.reuse, R69 ;  /* 0x000000459e457220 */ /* 0x040fe40000410000 */
[----:B------:R-:W-:-:S02]  /*a930*/  FFMA.FTZ R146, -R158, R146, -RZ ;  /* 0x000000929e927223 */ /* 0x000fc400000109ff */
[----:B------:R-:W-:Y:S02]  /*a940*/  FADD.FTZ R158, R74, R74 ;  /* 0x0000004a4a9e7221 */ /* 0x000fe40000010000 */
[----:B------:R-:W-:Y:S02]  /*a950*/  FMUL.FTZ R157, R210, UR22 ;  /* 0x00000016d29d7c20 */ /* 0x000fe40008410000 */
[C---:B------:R-:W-:Y:S02]  /*a960*/  FFMA.FTZ R154, R158.reuse, R70, R153 ;  /* 0x000000469e9a7223 */ /* 0x040fe40000010099 */
[----:B------:R-:W-:Y:S02]  /*a970*/  FFMA.FTZ R153, -R158, R151, R152 ;  /* 0x000000979e997223 */ /* 0x000fe40000010198 */
[----:B------:R-:W-:Y:S02]  /*a980*/  FMUL.FTZ R151, R210, UR23 ;  /* 0x00000017d2977c20 */ /* 0x000fe40008410000 */
[----:B------:R-:W-:-:S02]  /*a990*/  FMUL.FTZ R138, R189, R208 ;  /* 0x000000d0bd8a7220 */ /* 0x000fc40000410000 */
[C---:B------:R-:W-:Y:S02]  /*a9a0*/  FFMA.FTZ R70, R220.reuse, UR22, -R151 ;  /* 0x00000016dc467c23 */ /* 0x040fe40008010897 */
[----:B------:R-:W-:Y:S02]  /*a9b0*/  FFMA.FTZ R151, R220, UR23, R157 ;  /* 0x00000017dc977c23 */ /* 0x000fe4000801009d */
[C---:B------:R-:W-:Y:S02]  /*a9c0*/  FMUL.FTZ R70, R158.reuse, R70 ;  /* 0x000000469e467220 */ /* 0x040fe40000410000 */
[----:B------:R-:W-:Y:S02]  /*a9d0*/  FFMA.FTZ R151, -R158, R151, -RZ ;  /* 0x000000979e977223 */ /* 0x000fe400000109ff */
[----:B------:R-:W-:Y:S02]  /*a9e0*/  FADD.FTZ R158, R73, R73 ;  /* 0x00000049499e7221 */ /* 0x000fe40000010000 */
[----:B------:R-:W-:-:S02]  /*a9f0*/  FMUL.FTZ R189, R189, R230 ;  /* 0x000000e6bdbd7220 */ /* 0x000fc40000410000 */
        /* <DEDUP_REMOVED lines=9> */
[----:B------:R-:W-:Y:S02]  /*aa90*/  FFMA.FTZ R138, R191, R230, -R138 ;  /* 0x000000e6bf8a7223 */ /* 0x000fe4000001088a */
[C---:B------:R-:W-:Y:S02]  /*aaa0*/  FFMA.FTZ R153, -R158.reuse, R143, R152 ;  /* 0x0000008f9e997223 */ /* 0x040fe40000010198 */
[----:B------:R-:W-:-:S02]  /*aab0*/  FFMA.FTZ R154, R158, R110, R157 ;  /* 0x0000006e9e9a7223 */ /* 0x000fc4000001009d */
[C---:B------:R-:W-:Y:S02]  /*aac0*/  FMUL.FTZ R143, R212.reuse, UR23 ;  /* 0x00000017d48f7c20 */ /* 0x040fe40008410000 */
[----:B------:R-:W-:Y:S02]  /*aad0*/  FMUL.FTZ R157, R212, UR22 ;  /* 0x00000016d49d7c20 */ /* 0x000fe40008410000 */
[C---:B------:R-:W-:Y:S02]  /*aae0*/  FFMA.FTZ R110, R218.reuse, UR22, -R143 ;  /* 0x00000016da6e7c23 */ /* 0x040fe4000801088f */
[----:B------:R-:W-:Y:S02]  /*aaf0*/  FFMA.FTZ R143, R218, UR23, R157 ;  /* 0x00000017da8f7c23 */ /* 0x000fe4000801009d */
[----:B------:R-:W-:Y:S02]  /*ab00*/  FADD.FTZ R157, R59, R59 ;  /* 0x0000003b3b9d7221 */ /* 0x000fe40000010000 */
[----:B------:R-:W-:-:S02]  /*ab10*/  FMUL.FTZ R110, R158, R110 ;  /* 0x0000006e9e6e7220 */ /* 0x000fc40000410000 */
[----:B------:R-:W-:Y:S02]  /*ab20*/  FFMA.FTZ R152, -R157, R136, R153 ;  /* 0x000000889d987223 */ /* 0x000fe40000010199 */
[----:B------:R-:W-:Y:S02]  /*ab30*/  FFMA.FTZ R143, -R158, R143, -RZ ;  /* 0x0000008f9e8f7223 */ /* 0x000fe400000109ff */
[C---:B------:R-:W-:Y:S02]  /*ab40*/  FMUL.FTZ R136, R213.reuse, UR23 ;  /* 0x00000017d5887c20 */ /* 0x040fe40008410000 */
[----:B------:R-:W-:Y:S02]  /*ab50*/  FMUL.FTZ R158, R213, UR22 ;  /* 0x00000016d59e7c20 */ /* 0x000fe40008410000 */
[----:B------:R-:W-:Y:S02]  /*ab60*/  FFMA.FTZ R154, R157, R111, R154 ;  /* 0x0000006f9d9a7223 */ /* 0x000fe4000001009a */
[----:B------:R-:W-:-:S02]  /*ab70*/  FFMA.FTZ R111, R217, UR22, -R136 ;  /* 0x00000016d96f7c23 */ /* 0x000fc40008010888 */
[----:B------:R-:W-:Y:S02]  /*ab80*/  FFMA.FTZ R136, R217, UR23, R158 ;  /* 0x00000017d9887c23 */ /* 0x000fe4000801009e */
[----:B------:R-:W-:Y:S02]  /*ab90*/  FADD.FTZ R158, R58, R58 ;  /* 0x0000003a3a9e7221 */ /* 0x000fe40000010000 */
[C---:B------:R-:W-:Y:S02]  /*aba0*/  FMUL.FTZ R111, R157.reuse, R111 ;  /* 0x0000006f9d6f7220 */ /* 0x040fe40000410000 */
[----:B------:R-:W-:Y:S02]  /*abb0*/  FFMA.FTZ R136, -R157, R136, -RZ ;  /* 0x000000889d887223 */ /* 0x000fe400000109ff */
[C---:B------:R-:W-:Y:S02]  /*abc0*/  FFMA.FTZ R153, R158.reuse, R137, R154 ;  /* 0x000000899e997223 */ /* 0x040fe4000001009a */
[----:B------:R-:W-:-:S02]  /*abd0*/  FFMA.FTZ R157, -R158, R135, R152 ;  /* 0x000000879e9d7223 */ /* 0x000fc40000010198 */
[C---:B------:R-:W-:Y:S02]  /*abe0*/  FMUL.FTZ R135, R214.reuse, UR23 ;  /* 0x00000017d6877c20 */ /* 0x040fe40008410000 */
[----:B------:R-:W-:Y:S02]  /*abf0*/  FMUL.FTZ R137, R214, UR22 ;  /* 0x00000016d6897c20 */ /* 0x000fe40008410000 */
[----:B------:R-:W-:Y:S02]  /*ac00*/  FFMA.FTZ R191, R191, R208, R189 ;  /* 0x000000d0bfbf7223 */ /* 0x000fe400000100bd */
[C---:B------:R-:W-:Y:S02]  /*ac10*/  FFMA.FTZ R135, R216.reuse, UR22, -R135 ;  /* 0x00000016d8877c23 */ /* 0x040fe40008010887 */
[----:B------:R-:W-:Y:S02]  /*ac20*/  FFMA.FTZ R137, R216, UR23, R137 ;  /* 0x00000017d8897c23 */ /* 0x000fe40008010089 */
[----:B------:R-:W-:-:S02]  /*ac30*/  FADD.FTZ R189, R57, R57 ;  /* 0x0000003939bd7221 */ /* 0x000fc40000010000 */
[C---:B------:R-:W-:Y:S02]  /*ac40*/  FMUL.FTZ R135, R158.reuse, R135 ;  /* 0x000000879e877220 */ /* 0x040fe40000410000 */
[----:B------:R-:W-:Y:S02]  /*ac50*/  FFMA.FTZ R137, -R158, R137, -RZ ;  /* 0x000000899e897223 */ /* 0x000fe400000109ff */
[C---:B------:R-:W-:Y:S02]  /*ac60*/  FFMA.FTZ R152, R189.reuse, R130, R153 ;  /* 0x00000082bd987223 */ /* 0x040fe40000010099 */
[----:B------:R-:W-:Y:S02]  /*ac70*/  FFMA.FTZ R154, -R189, R128, R157 ;  /* 0x00000080bd9a7223 */ /* 0x000fe4000001019d */
[----:B------:R-:W-:Y:S02]  /*ac80*/  FADD.FTZ R158, R50, R50 ;  /* 0x00000032329e7221 */ /* 0x000fe40000010000 */
[----:B------:R-:W-:-:S02]  /*ac90*/  FMUL.FTZ R128, R215, UR23 ;  /* 0x00000017d7807c20 */ /* 0x000fc40008410000 */
[----:B------:R-:W-:Y:S02]  /*aca0*/  FMUL.FTZ R130, R215, UR22 ;  /* 0x00000016d7827c20 */ /* 0x000fe40008410000 */
[----:B------:R-:W-:Y:S02]  /*acb0*/  FADD.FTZ R65, -R196, R65 ;  /* 0x00000041c4417221 */ /* 0x000fe40000010100 */
[----:B------:R-:W-:Y:S02]  /*acc0*/  FADD.FTZ R195, R195, R64 ;  /* 0x00000040c3c37221 */ /* 0x000fe40000010000 */
[C---:B------:R-:W-:Y:S02]  /*acd0*/  FFMA.FTZ R153, R158.reuse, R129, R152 ;  /* 0x000000819e997223 */ /* 0x040fe40000010098 */
[----:B------:R-:W-:Y:S02]  /*ace0*/  FFMA.FTZ R157, -R158, R125, R154 ;  /* 0x0000007d9e9d7223 */ /* 0x000fe4000001019a */
[----:B------:R-:W-:-:S02]  /*acf0*/  FFMA.FTZ R128, R223, UR22, -R128 ;  /* 0x00000016df807c23 */ /* 0x000fc40008010880 */
[----:B------:R-:W-:Y:S02]  /*ad00*/  FFMA.FTZ R130, R223, UR23, R130 ;  /* 0x00000017df827c23 */ /* 0x000fe40008010082 */
[C---:B------:R-:W-:Y:S02]  /*ad10*/  FMUL.FTZ R152, R206.reuse, UR23 ;  /* 0x00000017ce987c20 */ /* 0x040fe40008410000 */
[----:B------:R-:W-:Y:S02]  /*ad20*/  FMUL.FTZ R154, R206, UR22 ;  /* 0x00000016ce9a7c20 */ /* 0x000fe40008410000 */
[C---:B------:R-:W-:Y:S02]  /*ad30*/  FMUL.FTZ R64, R159.reuse, -R65 ;  /* 0x800000419f407220 */ /* 0x040fe40000410000 */
[----:B------:R-:W-:Y:S02]  /*ad40*/  FMUL.FTZ R159, R159, -R195 ;  /* 0x800000c39f9f7220 */ /* 0x000fe40000410000 */
[----:B------:R-:W-:-:S02]  /*ad50*/  FMUL.FTZ R128, R189, R128 ;  /* 0x00000080bd807220 */ /* 0x000fc40000410000 */
[----:B------:R-:W-:Y:S02]  /*ad60*/  FFMA.FTZ R130, -R189, R130, -RZ ;  /* 0x00000082bd827223 */ /* 0x000fe400000109ff */
[C---:B------:R-:W-:Y:S02]  /*ad70*/  FFMA.FTZ R125, R225.reuse, UR22, -R152 ;  /* 0x00000016e17d7c23 */ /* 0x040fe40008010898 */
[----:B------:R-:W-:Y:S02]  /*ad80*/  FFMA.FTZ R129, R225, UR23, R154 ;  /* 0x00000017e1817c23 */ /* 0x000fe4000801009a */
[----:B------:R-:W-:Y:S02]  /*ad90*/  FADD.FTZ R189, R48, R48 ;  /* 0x0000003030bd7221 */ /* 0x000fe40000010000 */
[C---:B------:R-:W-:Y:S02]  /*ada0*/  FFMA.FTZ R159, R160.reuse, R65, R159 ;  /* 0x00000041a09f7223 */ /* 0x040fe4000001009f */
[----:B------:R-:W-:-:S02]  /*adb0*/  FFMA.FTZ R64, R160, R195, -R64 ;  /* 0x000000c3a0407223 */ /* 0x000fc40000010840 */
[C---:B------:R-:W-:Y:S02]  /*adc0*/  FMUL.FTZ R125, R158.reuse, R125 ;  /* 0x0000007d9e7d7220 */ /* 0x040fe40000410000 */
[----:B------:R-:W-:Y:S02]  /*add0*/  FFMA.FTZ R129, -R158, R129, -RZ ;  /* 0x000000819e817223 */ /* 0x000fe400000109ff */
[----:B------:R-:W-:Y:S02]  /*ade0*/  FFMA.FTZ R154, -R189, R118, R157 ;  /* 0x00000076bd9a7223 */ /* 0x000fe4000001019d */
[----:B------:R-:W-:Y:S02]  /*adf0*/  FADD.FTZ R158, R46, R46 ;  /* 0x0000002e2e9e7221 */ /* 0x000fe40000010000 */
[----:B------:R-:W-:Y:S02]  /*ae00*/  FADD.FTZ R194, -R194, R159 ;  /* 0x0000009fc2c27221 */ /* 0x000fe40000010100 */
[----:B------:R-:W-:-:S02]  /*ae10*/  FADD.FTZ R64, R193, R64 ;  /* 0x00000040c1407221 */ /* 0x000fc40000010000 */
[----:B------:R-:W-:Y:S02]  /*ae20*/  FFMA.FTZ R154, -R158, R117, R154 ;  /* 0x000000759e9a7223 */ /* 0x000fe4000001019a */
[C---:B------:R-:W-:Y:S02]  /*ae30*/  FMUL.FTZ R117, R161.reuse, -R194 ;  /* 0x800000c2a1757220 */ /* 0x040fe40000410000 */
[-C--:B------:R-:W-:Y:S02]  /*ae40*/  FMUL.FTZ R161, R161, -R64.reuse ;  /* 0x80000040a1a17220 */ /* 0x080fe40000410000 */
[C---:B------:R-:W-:Y:S02]  /*ae50*/  FFMA.FTZ R117, R162.reuse, R64, -R117 ;  /* 0x00000040a2757223 */ /* 0x040fe40000010875 */
[----:B------:R-:W-:Y:S02]  /*ae60*/  FFMA.FTZ R162, R162, R194, R161 ;  /* 0x000000c2a2a27223 */ /* 0x000fe400000100a1 */
[----:B------:R-:W-:-:S02]  /*ae70*/  FFMA.FTZ R152, R189, R120, R153 ;  /* 0x00000078bd987223 */ /* 0x000fc40000010099 */
[----:B------:R-:W-:Y:S02]  /*ae80*/  FADD.FTZ R97, -R97, R162 ;  /* 0x000000a261617221 */ /* 0x000fe40000010100 */
[----:B------:R-:W-:Y:S02]  /*ae90*/  FFMA.FTZ R153, R158, R119, R152 ;  /* 0x000000779e997223 */ /* 0x000fe40000010098 */
[----:B------:R-:W-:Y:S02]  /*aea0*/  FADD.FTZ R117, R98, R117 ;  /* 0x0000007562757221 */ /* 0x000fe40000010000 */
[C---:B------:R-:W-:Y:S02]  /*aeb0*/  FMUL.FTZ R119, R204.reuse, UR23 ;  /* 0x00000017cc777c20 */ /* 0x040fe40008410000 */
[----:B------:R-:W-:Y:S02]  /*aec0*/  FMUL.FTZ R157, R204, UR22 ;  /* 0x00000016cc9d7c20 */ /* 0x000fe40008410000 */
[----:B------:R-:W-:-:S02]  /*aed0*/  FADD.FTZ R160, R44, R44 ;  /* 0x0000002c2ca07221 */ /* 0x000fc40000010000 */
[C---:B------:R-:W-:Y:S02]  /*aee0*/  FMUL.FTZ R98, R163.reuse, -R97 ;  /* 0x80000061a3627220 */ /* 0x040fe40000410000 */
[----:B------:R-:W-:Y:S02]  /*aef0*/  FMUL.FTZ R163, R163, -R117 ;  /* 0x80000075a3a37220 */ /* 0x000fe40000410000 */
[C---:B------:R-:W-:Y:S02]  /*af00*/  FFMA.FTZ R119, R226.reuse, UR22, -R119 ;  /* 0x00000016e2777c23 */ /* 0x040fe40008010877 */
[----:B------:R-:W-:Y:S02]  /*af10*/  FFMA.FTZ R152, R226, UR23, R157 ;  /* 0x00000017e2987c23 */ /* 0x000fe4000801009d */
[----:B------:R-:W-:Y:S02]  /*af20*/  FFMA.FTZ R157, R160, R114, R153 ;  /* 0x00000072a09d7223 */ /* 0x000fe40000010099 */
[----:B------:R-:W-:-:S02]  /*af30*/  FMUL.FTZ R114, R203, UR23 ;  /* 0x00000017cb727c20 */ /* 0x000fc40008410000 */
[----:B------:R-:W-:Y:S02]  /*af40*/  FFMA.FTZ R163, R164, R97, R163 ;  /* 0x00000061a4a37223 */ /* 0x000fe400000100a3 */
[C---:B------:R-:W-:Y:S02]  /*af50*/  FMUL.FTZ R119, R158.reuse, R119 ;  /* 0x000000779e777220 */ /* 0x040fe40000410000 */
[----:B------:R-:W-:Y:S02]  /*af60*/  FFMA.FTZ R152, -R158, R152, -RZ ;  /* 0x000000989e987223 */ /* 0x000fe400000109ff */
[----:B------:R-:W-:Y:S02]  /*af70*/  FFMA.FTZ R154, -R160, R109, R154 ;  /* 0x0000006da09a7223 */ /* 0x000fe4000001019a */
[----:B------:R-:W-:Y:S02]  /*af80*/  FMUL.FTZ R158, R203, UR22 ;  /* 0x00000016cb9e7c20 */ /* 0x000fe40008410000 */
[----:B------:R-:W-:-:S02]  /*af90*/  FFMA.FTZ R98, R164, R117, -R98 ;  /* 0x00000075a4627223 */ /* 0x000fc40000010862 */
[C---:B------:R-:W-:Y:S02]  /*afa0*/  FFMA.FTZ R109, R227.reuse, UR22, -R114 ;  /* 0x00000016e36d7c23 */ /* 0x040fe40008010872 */
[----:B------:R-:W-:Y:S02]  /*afb0*/  FADD.FTZ R114, -R100, R163 ;  /* 0x000000a364727221 */ /* 0x000fe40000010100 */
[----:B------:R-:W-:Y:S02]  /*afc0*/  FFMA.FTZ R153, R227, UR23, R158 ;  /* 0x00000017e3997c23 */ /* 0x000fe4000801009e */
[----:B------:R-:W-:Y:S02]  /*afd0*/  FADD.FTZ R98, R101, R98 ;  /* 0x0000006265627221 */ /* 0x000fe40000010000 */
[----:B------:R-:W-:Y:S02]  /*afe0*/  FADD.FTZ R158, R42, R42 ;  /* 0x0000002a2a9e7221 */ /* 0x000fe40000010000 */
[----:B------:R-:W-:-:S02]  /*aff0*/  FMUL.FTZ R101, R165, -R114 ;  /* 0x80000072a5657220 */ /* 0x000fc40000410000 */
[----:B------:R-:W-:Y:S02]  /*b000*/  FFMA.FTZ R159, R158, R108, R157 ;  /* 0x0000006c9e9f7223 */ /* 0x000fe4000001009d */
[-C--:B------:R-:W-:Y:S02]  /*b010*/  FMUL.FTZ R165, R165, -R98.reuse ;  /* 0x80000062a5a57220 */ /* 0x080fe40000410000 */
[C---:B------:R-:W-:Y:S02]  /*b020*/  FFMA.FTZ R157, R166.reuse, R98, -R101 ;  /* 0x00000062a69d7223 */ /* 0x040fe40000010865 */
[----:B------:R-:W-:Y:S02]  /*b030*/  FFMA.FTZ R108, R166, R114, R165 ;  /* 0x00000072a66c7223 */ /* 0x000fe400000100a5 */
[----:B------:R-:W-:Y:S02]  /*b040*/  FADD.FTZ R104, R104, R157 ;  /* 0x0000009d68687221 */ /* 0x000fe40000010000 */
[----:B------:R-:W-:-:S02]  /*b050*/  FADD.FTZ R157, R40, R40 ;  /* 0x00000028289d7221 */ /* 0x000fc40000010000 */
[----:B------:R-:W-:Y:S02]  /*b060*/  FFMA.FTZ R100, -R158, R105, R154 ;  /* 0x000000699e647223 */ /* 0x000fe4000001019a */
[C---:B------:R-:W-:Y:S02]  /*b070*/  FMUL.FTZ R101, R202.reuse, UR23 ;  /* 0x00000017ca657c20 */ /* 0x040fe40008410000 */
[----:B------:R-:W-:Y:S02]  /*b080*/  FMUL.FTZ R105, R202, UR22 ;  /* 0x00000016ca697c20 */ /* 0x000fe40008410000 */
[----:B------:R-:W-:Y:S02]  /*b090*/  FADD.FTZ R108, -R103, R108 ;  /* 0x0000006c676c7221 */ /* 0x000fe40000010100 */
[C---:B------:R-:W-:Y:S02]  /*b0a0*/  FFMA.FTZ R159, R157.reuse, R102, R159 ;  /* 0x000000669d9f7223 */ /* 0x040fe4000001009f */
[----:B------:R-:W-:-:S02]  /*b0b0*/  FFMA.FTZ R102, -R157, R99, R100 ;  /* 0x000000639d667223 */ /* 0x000fc40000010164 */
[C---:B------:R-:W-:Y:S02]  /*b0c0*/  FFMA.FTZ R101, R228.reuse, UR22, -R101 ;  /* 0x00000016e4657c23 */ /* 0x040fe40008010865 */
[----:B------:R-:W-:Y:S02]  /*b0d0*/  FFMA.FTZ R105, R228, UR23, R105 ;  /* 0x00000017e4697c23 */ /* 0x000fe40008010069 */
[C---:B------:R-:W-:Y:S02]  /*b0e0*/  FMUL.FTZ R99, R167.reuse, -R108 ;  /* 0x8000006ca7637220 */ /* 0x040fe40000410000 */
[----:B------:R-:W-:Y:S02]  /*b0f0*/  FMUL.FTZ R167, R167, -R104 ;  /* 0x80000068a7a77220 */ /* 0x000fe40000410000 */
[C---:B------:R-:W-:Y:S02]  /*b100*/  FMUL.FTZ R101, R158.reuse, R101 ;  /* 0x000000659e657220 */ /* 0x040fe40000410000 */
[----:B------:R-:W-:-:S02]  /*b110*/  FFMA.FTZ R105, -R158, R105, -RZ ;  /* 0x000000699e697223 */ /* 0x000fc400000109ff */
[C---:B------:R-:W-:Y:S02]  /*b120*/  FMUL.FTZ R154, R209.reuse, UR23 ;  /* 0x00000017d19a7c20 */ /* 0x040fe40008410000 */
[----:B------:R-:W-:Y:S02]  /*b130*/  FFMA.FTZ R100, R168, R104, -R99 ;  /* 0x00000068a8647223 */ /* 0x000fe40000010863 */
[----:B------:R-:W-:Y:S02]  /*b140*/  FMUL.FTZ R158, R209, UR22 ;  /* 0x00000016d19e7c20 */ /* 0x000fe40008410000 */
[C---:B------:R-:W-:Y:S02]  /*b150*/  FMUL.FTZ R109, R160.reuse, R109 ;  /* 0x0000006da06d7220 */ /* 0x040fe40000410000 */
[----:B------:R-:W-:Y:S02]  /*b160*/  FFMA.FTZ R153, -R160, R153, -RZ ;  /* 0x00000099a0997223 */ /* 0x000fe400000109ff */
[----:B------:R-:W-:-:S02]  /*b170*/  FFMA.FTZ R167, R168, R108, R167 ;  /* 0x0000006ca8a77223 */ /* 0x000fc400000100a7 */
[----:B------:R-:W-:Y:S02]  /*b180*/  FFMA.FTZ R103, R229, UR22, -R154 ;  /* 0x00000016e5677c23 */ /* 0x000fe4000801089a */
[----:B------:R-:W-:Y:S02]  /*b190*/  FADD.FTZ R160, R38, R38 ;  /* 0x0000002626a07221 */ /* 0x000fe40000010000 */
[----:B------:R-:W-:Y:S02]  /*b1a0*/  FADD.FTZ R100, R113, R100 ;  /* 0x0000006471647221 */ /* 0x000fe40000010000 */
[----:B------:R-:W-:Y:S02]  /*b1b0*/  FMUL.FTZ R99, R208, UR23 ;  /* 0x00000017d0637c20 */ /* 0x000fe40008410000 */
[----:B------:R-:W-:Y:S01]  /*b1c0*/  FFMA.FTZ R154, R229, UR23, R158 ;  /* 0x00000017e59a7c23 */ /* 0x000fe2000801009e */
[----:B------:R-:W-:Y:S01]  /*b1d0*/  SHF.L.U32 R158, R96, 0x5, RZ ;  /* 0x00000005609e7819 */ /* 0x000fe200000006ff */
[----:B------:R-:W-:-:S02]  /*b1e0*/  FMUL.FTZ R113, R208, UR22 ;  /* 0x00000016d0717c20 */ /* 0x000fc40008410000 */
[----:B------:R-:W-:Y:S01]  /*b1f0*/  FADD.FTZ R112, -R112, R167 ;  /* 0x000000a770707221 */ /* 0x000fe20000010100 */
[----:B------:R-:W-:Y:S01]  /*b200*/  LEA.HI.SX32 R158, R158, R158, 0x1b ;  /* 0x0000009e9e9e7211 */ /* 0x000fe200078fdaff */
[----:B------:R-:W-:Y:S02]  /*b210*/  FFMA.FTZ R191, -R160, R191, R102 ;  /* 0x000000bfa0bf7223 */ /* 0x000fe40000010166 */
[C---:B------:R-:W-:Y:S02]  /*b220*/  FFMA.FTZ R99, R230.reuse, UR22, -R99 ;  /* 0x00000016e6637c23 */ /* 0x040fe40008010863 */
[C---:B------:R-:W-:Y:S02]  /*b230*/  FMUL.FTZ R103, R157.reuse, R103 ;  /* 0x000000679d677220 */ /* 0x040fe40000410000 */
[----:B------:R-:W-:Y:S02]  /*b240*/  FFMA.FTZ R154, -R157, R154, -RZ ;  /* 0x0000009a9d9a7223 */ /* 0x000fe400000109ff */
[----:B------:R-:W-:-:S02]  /*b250*/  FFMA.FTZ R102, R230, UR23, R113 ;  /* 0x00000017e6667c23 */ /* 0x000fc40008010071 */
[C---:B------:R-:W-:Y:S02]  /*b260*/  FMUL.FTZ R157, R169.reuse, -R100 ;  /* 0x80000064a99d7220 */ /* 0x040fe40000410000 */
[----:B------:R-:W-:Y:S02]  /*b270*/  FMUL.FTZ R169, R169, -R112 ;  /* 0x80000070a9a97220 */ /* 0x000fe40000410000 */
[C---:B------:R-:W-:Y:S02]  /*b280*/  FMUL.FTZ R113, R160.reuse, R99 ;  /* 0x00000063a0717220 */ /* 0x040fe40000410000 */
[----:B------:R-:W-:Y:S02]  /*b290*/  FFMA.FTZ R99, -R160, R102, -RZ ;  /* 0x00000066a0637223 */ /* 0x000fe400000109ff */
[C---:B------:R-:W-:Y:S02]  /*b2a0*/  FFMA.FTZ R102, R170.reuse, R112, R157 ;  /* 0x00000070aa667223 */ /* 0x040fe4000001009d */
[----:B------:R-:W-:-:S02]  /*b2b0*/  FFMA.FTZ R169, R170, R100, -R169 ;  /* 0x00000064aaa97223 */ /* 0x000fc400000108a9 */
[----:B------:R-:W-:Y:S02]  /*b2c0*/  FADD.FTZ R102, -R115, R102 ;  /* 0x0000006673667221 */ /* 0x000fe40000010100 */
[----:B------:R-:W-:Y:S02]  /*b2d0*/  FADD.FTZ R116, R116, R169 ;  /* 0x000000a974747221 */ /* 0x000fe40000010000 */
[----:B------:R-:W-:Y:S01]  /*b2e0*/  FFMA.FTZ R138, R160, R138, R159 ;  /* 0x0000008aa08a7223 */ /* 0x000fe2000001009f */
[----:B------:R-:W-:Y:S01]  /*b2f0*/  MOV R159, UR7 ;  /* 0x00000007009f7c02 */ /* 0x000fe20008000f00 */
[C---:B------:R-:W-:Y:S02]  /*b300*/  FMUL.FTZ R115, R171.reuse, -R102 ;  /* 0x80000066ab737220 */ /* 0x040fe40000410000 */
[-C--:B------:R-:W-:Y:S02]  /*b310*/  FMUL.FTZ R171, R171, -R116.reuse ;  /* 0x80000074abab7220 */ /* 0x080fe40000410000 */
[----:B------:R0:W-:Y:S01]  /*b320*/  @!P0 STS.128 [R159.X16+0x4be0], R60 ;  /* 0x004be03c9f008388 */ /* 0x0001e2000000cc00 */
[----:B------:R-:W-:-:S02]  /*b330*/  FFMA.FTZ R115, R172, R116, -R115 ;  /* 0x00000074ac737223 */ /* 0x000fc40000010873 */
[----:B------:R-:W-:Y:S01]  /*b340*/  FMUL.FTZ R120, R224, UR22 ;  /* 0x00000016e0787c20 */ /* 0x000fe20008410000 */
[----:B------:R1:W-:Y:S01]  /*b350*/  STS [R158.X4+0x1090], R70 ;  /* 0x001090469e007388 */ /* 0x0003e20000004800 */
[----:B------:R-:W-:Y:S01]  /*b360*/  FADD.FTZ R122, R122, R115 ;  /* 0x000000737a7a7221 */ /* 0x000fe20000010000 */
[----:B------:R-:W-:Y:S01]  /*b370*/  HADD2.F32 R115, -RZ, R90.H0_H0 ;  /* 0x2000005aff737230 */ /* 0x000fe20000004100 */
[----:B------:R-:W-:Y:S01]  /*b380*/  FFMA.FTZ R120, R205, UR23, R120 ;  /* 0x00000017cd787c23 */ /* 0x000fe20008010078 */
[----:B------:R2:W-:Y:S01]  /*b390*/  STS [R158.X4+0x1080], R66 ;  /* 0x001080429e007388 */ /* 0x0005e20000004800 */
[----:B------:R-:W-:Y:S02]  /*b3a0*/  FMUL.FTZ R118, R224, UR23 ;  /* 0x00000017e0767c20 */ /* 0x000fe40008410000 */
[----:B------:R-:W-:Y:S01]  /*b3b0*/  FFMA.FTZ R120, -R189, R120, -RZ ;  /* 0x00000078bd787223 */ /* 0x000fe200000109ff */
[----:B------:R-:W-:Y:S01]  /*b3c0*/  STS [R158.X4+0x1088], R69 ;  /* 0x001088459e007388 */ /* 0x000fe20000004800 */
[----:B------:R-:W-:-:S02]  /*b3d0*/  FFMA.FTZ R118, R205, UR22, -R118 ;  /* 0x00000016cd767c23 */ /* 0x000fc40008010876 */
[----:B------:R-:W-:Y:S01]  /*b3e0*/  FMUL.FTZ R170, R97, R34 ;  /* 0x0000002261aa7220 */ /* 0x000fe20000410000 */
[----:B------:R3:W-:Y:S01]  /*b3f0*/  STS [R158.X4+0x10cc], R120 ;  /* 0x0010cc789e007388 */ /* 0x0007e20000004800 */
[----:B0-----:R-:W-:Y:S02]  /*b400*/  FFMA.FTZ R60, R172, R102, R171 ;  /* 0x00000066ac3c7223 */ /* 0x001fe400000100ab */
[----:B------:R-:W-:Y:S01]  /*b410*/  FMUL.FTZ R61, R173, -R122 ;  /* 0x8000007aad3d7220 */ /* 0x000fe20000410000 */
[----:B------:R-:W-:Y:S01]  /*b420*/  STS [R158.X4+0x10bc], R130 ;  /* 0x0010bc829e007388 */ /* 0x000fe20000004800 */
[----:B------:R-:W-:Y:S02]  /*b430*/  FADD.FTZ R60, -R121, R60 ;  /* 0x0000003c793c7221 */ /* 0x000fe40000010100 */
[----:B------:R-:W-:Y:S01]  /*b440*/  FMUL.FTZ R118, R189, R118 ;  /* 0x00000076bd767220 */ /* 0x000fe20000410000 */
[----:B------:R-:W-:Y:S01]  /*b450*/  STS [R158.X4+0x10f4], R99 ;  /* 0x0010f4639e007388 */ /* 0x000fe20000004800 */
[----:B------:R-:W-:-:S02]  /*b460*/  FMUL.FTZ R173, R173, -R60 ;  /* 0x8000003cadad7220 */ /* 0x000fc40000410000 */
[C---:B------:R-:W-:Y:S01]  /*b470*/  FFMA.FTZ R62, R174.reuse, R60, R61 ;  /* 0x0000003cae3e7223 */ /* 0x040fe2000001003d */
[----:B------:R0:W-:Y:S01]  /*b480*/  STS [R158.X4+0x10c8], R118 ;  /* 0x0010c8769e007388 */ /* 0x0001e20000004800 */
[----:B------:R-:W-:Y:S02]  /*b490*/  FFMA.FTZ R173, R174, R122, -R173 ;  /* 0x0000007aaead7223 */ /* 0x000fe400000108ad */
[----:B------:R-:W-:Y:S01]  /*b4a0*/  FADD.FTZ R62, -R123, R62 ;  /* 0x0000003e7b3e7221 */ /* 0x000fe20000010100 */
[----:B------:R-:W-:Y:S01]  /*b4b0*/  STS [R158.X4+0x10a0], R110 ;  /* 0x0010a06e9e007388 */ /* 0x000fe20000004800 */
[----:B------:R-:W-:Y:S02]  /*b4c0*/  FADD.FTZ R124, R124, R173 ;  /* 0x000000ad7c7c7221 */ /* 0x000fe40000010000 */
[C---:B------:R-:W-:Y:S01]  /*b4d0*/  FMUL.FTZ R61, R175.reuse, -R62 ;  /* 0x8000003eaf3d7220 */ /* 0x040fe20000410000 */
[----:B------:R-:W-:Y:S01]  /*b4e0*/  STS [R158.X4+0x10e4], R105 ;  /* 0x0010e4699e007388 */ /* 0x000fe20000004800 */
[----:B------:R-:W-:-:S02]  /*b4f0*/  FMUL.FTZ R175, R175, -R124 ;  /* 0x8000007cafaf7220 */ /* 0x000fc40000410000 */
[C---:B------:R-:W-:Y:S01]  /*b500*/  FFMA.FTZ R61, R176.reuse, R124, -R61 ;  /* 0x0000007cb03d7223 */ /* 0x040fe2000001083d */
[----:B------:R-:W-:Y:S01]  /*b510*/  STS [R158.X4+0x1098], R71 ;  /* 0x001098479e007388 */ /* 0x000fe20000004800 */
[----:B-1----:R-:W-:Y:S02]  /*b520*/  FFMA.FTZ R70, R176, R62, R175 ;  /* 0x0000003eb0467223 */ /* 0x002fe400000100af */
[----:B------:R-:W-:Y:S01]  /*b530*/  FADD.FTZ R132, R132, R61 ;  /* 0x0000003d84847221 */ /* 0x000fe20000010000 */
[----:B------:R-:W-:Y:S01]  /*b540*/  STS [R158.X4+0x10b8], R128 ;  /* 0x0010b8809e007388 */ /* 0x000fe20000004800 */
[----:B------:R-:W-:Y:S02]  /*b550*/  FADD.FTZ R70, -R131, R70 ;  /* 0x0000004683467221 */ /* 0x000fe40000010100 */
[C---:B------:R-:W-:Y:S01]  /*b560*/  FMUL.FTZ R61, R177.reuse, -R132 ;  /* 0x80000084b13d7220 */ /* 0x040fe20000410000 */
[----:B------:R-:W-:Y:S01]  /*b570*/  STS [R158.X4+0x10d8], R109 ;  /* 0x0010d86d9e007388 */ /* 0x000fe20000004800 */
[----:B------:R-:W-:-:S02]  /*b580*/  FMUL.FTZ R177, R177, -R70 ;  /* 0x80000046b1b17220 */ /* 0x000fc40000410000 */
[C---:B--2---:R-:W-:Y:S01]  /*b590*/  FFMA.FTZ R66, R178.reuse, R70, R61 ;  /* 0x00000046b2427223 */ /* 0x044fe2000001003d */
[----:B------:R-:W-:Y:S01]  /*b5a0*/  STS [R158.X4+0x10e0], R101 ;  /* 0x0010e0659e007388 */ /* 0x000fe20000004800 */
[----:B------:R-:W-:Y:S02]  /*b5b0*/  FFMA.FTZ R177, R178, R132, -R177 ;  /* 0x00000084b2b17223 */ /* 0x000fe400000108b1 */
[----:B---3--:R-:W-:Y:S01]  /*b5c0*/  FADD.FTZ R120, -R133, R66 ;  /* 0x0000004285787221 */ /* 0x008fe20000010100 */
[----:B------:R-:W-:Y:S01]  /*b5d0*/  STS [R158.X4+0x10ac], R136 ;  /* 0x0010ac889e007388 */ /* 0x000fe20000004800 */
        /* <DEDUP_REMOVED lines=10> */
[----:B0-----:R-:W-:Y:S01]  /*b680*/  FMUL.FTZ R118, R67, UR22 ;  /* 0x0000001643767c20 */ /* 0x001fe20008410000 */
[----:B------:R0:W-:Y:S01]  /*b690*/  STS [R158.X4+0x10d0], R119 ;  /* 0x0010d0779e007388 */ /* 0x0001e20000004800 */
[----:B------:R-:W-:-:S02]  /*b6a0*/  FMUL.FTZ R61, R181, -R139 ;  /* 0x8000008bb53d7220 */ /* 0x000fc40000410000 */
[-C--:B------:R-:W-:Y:S01]  /*b6b0*/  FMUL.FTZ R181, R181, -R69.reuse ;  /* 0x80000045b5b57220 */ /* 0x080fe20000410000 */
[----:B------:R-:W-:Y:S01]  /*b6c0*/  STS [R158.X4+0x10c4], R129 ;  /* 0x0010c4819e007388 */ /* 0x000fe20000004800 */
[C---:B------:R-:W-:Y:S02]  /*b6d0*/  FFMA.FTZ R61, R182.reuse, R69, -R61 ;  /* 0x00000045b63d7223 */ /* 0x040fe4000001083d */
[----:B------:R-:W-:Y:S01]  /*b6e0*/  FFMA.FTZ R130, R182, R139, R181 ;  /* 0x0000008bb6827223 */ /* 0x000fe200000100b5 */
[----:B------:R-:W-:Y:S01]  /*b6f0*/  STS [R158.X4+0x10c0], R125 ;  /* 0x0010c07d9e007388 */ /* 0x000fe20000004800 */
[----:B------:R-:W-:Y:S01]  /*b700*/  FADD.FTZ R142, R142, R61 ;  /* 0x0000003d8e8e7221 */ /* 0x000fe20000010000 */
[----:B0-----:R-:W-:Y:S01]  /*b710*/  HADD2.F32 R119, -RZ, R92.H0_H0 ;  /* 0x2000005cff777230 */ /* 0x001fe20000004100 */
[----:B------:R-:W-:Y:S01]  /*b720*/  FADD.FTZ R130, -R141, R130 ;  /* 0x000000828d827221 */ /* 0x000fe20000010100 */
[----:B------:R-:W-:Y:S01]  /*b730*/  STS [R158.X4+0x108c], R146 ;  /* 0x00108c929e007388 */ /* 0x000fe20000004800 */
[----:B------:R-:W-:-:S02]  /*b740*/  FMUL.FTZ R110, R67, UR23 ;  /* 0x00000017436e7c20 */ /* 0x000fc40008410000 */
[C---:B------:R-:W-:Y:S01]  /*b750*/  FMUL.FTZ R61, R183.reuse, -R130 ;  /* 0x80000082b73d7220 */ /* 0x040fe20000410000 */
[----:B------:R-:W-:Y:S01]  /*b760*/  STS [R158.X4+0x10b0], R135 ;  /* 0x0010b0879e007388 */ /* 0x000fe20000004800 */
[-C--:B------:R-:W-:Y:S02]  /*b770*/  FMUL.FTZ R183, R183, -R142.reuse ;  /* 0x8000008eb7b77220 */ /* 0x080fe40000410000 */
[C---:B------:R-:W-:Y:S01]  /*b780*/  FFMA.FTZ R61, R184.reuse, R142, -R61 ;  /* 0x0000008eb83d7223 */ /* 0x040fe2000001083d */
[----:B------:R0:W-:Y:S01]  /*b790*/  STS [R158.X4+0x109c], R144 ;  /* 0x00109c909e007388 */ /* 0x0001e20000004800 */
[----:B------:R-:W-:Y:S02]  /*b7a0*/  FFMA.FTZ R184, R184, R130, R183 ;  /* 0x00000082b8b87223 */ /* 0x000fe400000100b7 */
[----:B------:R-:W-:Y:S01]  /*b7b0*/  FADD.FTZ R99, R148, R61 ;  /* 0x0000003d94637221 */ /* 0x000fe20000010000 */
[----:B------:R-:W-:Y:S01]  /*b7c0*/  STS [R158.X4+0x10d4], R152 ;  /* 0x0010d4989e007388 */ /* 0x000fe20000004800 */
[----:B------:R-:W-:-:S02]  /*b7d0*/  FMUL.FTZ R61, R64, UR42 ;  /* 0x0000002a403d7c20 */ /* 0x000fc40008410000 */
[----:B------:R-:W-:Y:S01]  /*b7e0*/  FADD.FTZ R147, -R147, R184 ;  /* 0x000000b893937221 */ /* 0x000fe20000010100 */
[----:B------:R-:W-:Y:S01]  /*b7f0*/  STS [R158.X4+0x10ec], R154 ;  /* 0x0010ec9a9e007388 */ /* 0x000fe20000004800 */
[----:B------:R-:W-:Y:S01]  /*b800*/  FFMA.FTZ R61, R194, UR41, -R61 ;  /* 0x00000029c23d7c23 */ /* 0x000fe2000801083d */
[----:B0-----:R-:W-:Y:S01]  /*b810*/  HADD2.F32 R144, -RZ, R89.H0_H0 ;  /* 0x20000059ff907230 */ /* 0x001fe20000004100 */
[----:B------:R-:W-:Y:S01]  /*b820*/  FADD.FTZ R66, R36, R36 ;  /* 0x0000002424427221 */ /* 0x000fe20000010000 */
[----:B------:R-:W-:Y:S01]  /*b830*/  STS [R158.X4+0x10b4], R137 ;  /* 0x0010b4899e007388 */ /* 0x000fe20000004800 */
[----:B------:R-:W-:Y:S02]  /*b840*/  FMUL.FTZ R105, R208, R61 ;  /* 0x0000003dd0697220 */ /* 0x000fe40000410000 */
[----:B------:R-:W-:Y:S01]  /*b850*/  FFMA.FTZ R71, R207, UR23, R118 ;  /* 0x00000017cf477c23 */ /* 0x000fe20008010076 */
[----:B------:R-:W-:Y:S01]  /*b860*/  STS [R158.X4+0x1084], R145 ;  /* 0x001084919e007388 */ /* 0x000fe20000004800 */
[----:B------:R-:W-:-:S02]  /*b870*/  FMUL.FTZ R61, R185, -R147 ;  /* 0x80000093b93d7220 */ /* 0x000fc40000410000 */
[----:B------:R-:W-:Y:S01]  /*b880*/  FFMA.FTZ R63, R207, UR22, -R110 ;  /* 0x00000016cf3f7c23 */ /* 0x000fe2000801086e */
[----:B------:R-:W-:Y:S01]  /*b890*/  HADD2.F32 R110, -RZ, R77.H0_H0 ;  /* 0x2000004dff6e7230 */ /* 0x000fe20000004100 */
[----:B------:R-:W-:Y:S01]  /*b8a0*/  FMUL.FTZ R185, R185, -R99 ;  /* 0x80000063b9b97220 */ /* 0x000fe20000410000 */
[----:B------:R-:W-:Y:S01]  /*b8b0*/  STS [R158.X4+0x1094], R151 ;  /* 0x001094979e007388 */ /* 0x000fe20000004800 */
[----:B------:R-:W-:Y:S02]  /*b8c0*/  FMUL.FTZ R128, R195, UR42 ;  /* 0x0000002ac3807c20 */ /* 0x000fe40008410000 */
[C---:B------:R-:W-:Y:S01]  /*b8d0*/  FFMA.FTZ R71, -R66.reuse, R71, -RZ ;  /* 0x0000004742477223 */ /* 0x040fe200000109ff */
[----:B------:R-:W-:Y:S01]  /*b8e0*/  STS [R158.X4+0x10a4], R143 ;  /* 0x0010a48f9e007388 */ /* 0x000fe20000004800 */
[----:B------:R-:W-:Y:S02]  /*b8f0*/  FMUL.FTZ R63, R66, R63 ;  /* 0x0000003f423f7220 */ /* 0x000fe40000410000 */
[----:B------:R-:W-:Y:S01]  /*b900*/  FFMA.FTZ R168, R186, R147, R185 ;  /* 0x00000093baa87223 */ /* 0x000fe200000100b9 */
[----:B------:R0:W-:Y:S01]  /*b910*/  STS [R158.X4+0x10fc], R71 ;  /* 0x0010fc479e007388 */ /* 0x0001e20000004800 */
[----:B------:R-:W-:-:S02]  /*b920*/  FMUL.FTZ R118, R65, UR42 ;  /* 0x0000002a41767c20 */ /* 0x000fc40008410000 */
[----:B------:R-:W-:Y:S01]  /*b930*/  FFMA.FTZ R128, R65, UR41, -R128 ;  /* 0x0000002941807c23 */ /* 0x000fe20008010880 */
[----:B------:R1:W-:Y:S01]  /*b940*/  STS [R158.X4+0x10f8], R63 ;  /* 0x0010f83f9e007388 */ /* 0x0003e20000004800 */
[----:B------:R-:W-:Y:S02]  /*b950*/  FFMA.FTZ R61, R186, R99, -R61 ;  /* 0x00000063ba3d7223 */ /* 0x000fe4000001083d */
[----:B------:R-:W-:Y:S01]  /*b960*/  FADD.FTZ R168, -R149, R168 ;  /* 0x000000a895a87221 */ /* 0x000fe20000010100 */
[----:B------:R2:W-:Y:S01]  /*b970*/  STS [R158.X4+0x10dc], R153 ;  /* 0x0010dc999e007388 */ /* 0x0005e20000004800 */
[----:B------:R-:W-:Y:S01]  /*b980*/  FFMA.FTZ R101, R110, -R24, R207 ;  /* 0x800000186e657223 */ /* 0x000fe200000100cf */
[----:B0-----:R-:W-:Y:S01]  /*b990*/  HADD2.F32 R71, -RZ, R78.H0_H0 ;  /* 0x2000004eff477230 */ /* 0x001fe20000004100 */
[----:B------:R-:W-:Y:S02]  /*b9a0*/  FFMA.FTZ R118, R195, UR41, R118 ;  /* 0x00000029c3767c23 */ /* 0x000fe40008010076 */
[----:B------:R-:W-:-:S02]  /*b9b0*/  FMUL.FTZ R109, R67, R128 ;  /* 0x00000080436d7220 */ /* 0x000fc40000410000 */
[----:B-1----:R-:W-:Y:S02]  /*b9c0*/  FMUL.FTZ R63, R194, UR42 ;  /* 0x0000002ac23f7c20 */ /* 0x002fe40008410000 */
[----:B------:R-:W-:Y:S02]  /*b9d0*/  FADD.FTZ R150, R150, R61 ;  /* 0x0000003d96967221 */ /* 0x000fe40000010000 */
[-C--:B------:R-:W-:Y:S02]  /*b9e0*/  FMUL.FTZ R103, R64, R29.reuse ;  /* 0x0000001d40677220 */ /* 0x080fe40000410000 */
[----:B------:R-:W-:Y:S02]  /*b9f0*/  FMUL.FTZ R136, R117, UR42 ;  /* 0x0000002a75887c20 */ /* 0x000fe40008410000 */
[----:B------:R-:W-:Y:S02]  /*ba00*/  FMUL.FTZ R61, R187, -R168 ;  /* 0x800000a8bb3d7220 */ /* 0x000fe40000410000 */
[----:B------:R-:W-:Y:S01]  /*ba10*/  FFMA.FTZ R109, R101, R118, R109 ;  /* 0x00000076656d7223 */ /* 0x000fe2000001006d */
[----:B------:R-:W-:Y:S01]  /*ba20*/  HADD2.F32 R118, -RZ, R79.H0_H0 ;  /* 0x2000004fff767230 */ /* 0x000fe20000004100 */
[----:B------:R-:W-:-:S02]  /*ba30*/  FFMA.FTZ R230, R71, -R29, R230 ;  /* 0x8000001d47e67223 */ /* 0x000fc400000100e6 */
[----:B------:R-:W-:Y:S02]  /*ba40*/  FMUL.FTZ R111, R194, R29 ;  /* 0x0000001dc26f7220 */ /* 0x000fe40000410000 */
[----:B------:R-:W-:Y:S02]  /*ba50*/  FFMA.FTZ R63, R64, UR41, R63 ;  /* 0x00000029403f7c23 */ /* 0x000fe4000801003f */
[----:B------:R-:W-:Y:S02]  /*ba60*/  FMUL.FTZ R187, R187, -R150 ;  /* 0x80000096bbbb7220 */ /* 0x000fe40000410000 */
[----:B------:R-:W-:Y:S02]  /*ba70*/  FMUL.FTZ R113, R208, R103 ;  /* 0x00000067d0717220 */ /* 0x000fe40000410000 */
[C---:B------:R-:W-:Y:S02]  /*ba80*/  FFMA.FTZ R140, R97.reuse, UR41, -R136 ;  /* 0x00000029618c7c23 */ /* 0x040fe40008010888 */
[----:B------:R-:W-:-:S02]  /*ba90*/  FMUL.FTZ R136, R97, UR42 ;  /* 0x0000002a61887c20 */ /* 0x000fc40008410000 */
[----:B------:R-:W-:Y:S02]  /*baa0*/  FFMA.FTZ R61, R188, R150, -R61 ;  /* 0x00000096bc3d7223 */ /* 0x000fe4000001083d */
[----:B------:R-:W-:Y:S02]  /*bab0*/  FMUL.FTZ R163, R208, R111 ;  /* 0x0000006fd0a37220 */ /* 0x000fe40000410000 */
[----:B------:R-:W-:Y:S02]  /*bac0*/  FFMA.FTZ R105, R230, R63, R105 ;  /* 0x0000003fe6697223 */ /* 0x000fe40000010069 */
[----:B------:R-:W-:Y:S02]  /*bad0*/  FFMA.FTZ R188, R188, R168, R187 ;  /* 0x000000a8bcbc7223 */ /* 0x000fe400000100bb */
[----:B------:R-:W-:Y:S02]  /*bae0*/  FFMA.FTZ R111, R230, R111, -R113 ;  /* 0x0000006fe66f7223 */ /* 0x000fe40000010871 */
[----:B------:R-:W-:-:S02]  /*baf0*/  FFMA.FTZ R229, R118, -R34, R229 ;  /* 0x8000002276e57223 */ /* 0x000fc400000100e5 */
[----:B------:R-:W-:Y:S02]  /*bb00*/  FMUL.FTZ R128, R117, R34 ;  /* 0x0000002275807220 */ /* 0x000fe40000410000 */
[C---:B------:R-:W-:Y:S02]  /*bb10*/  FMUL.FTZ R63, R209.reuse, R170 ;  /* 0x000000aad13f7220 */ /* 0x040fe40000410000 */
[----:B------:R-:W-:Y:S02]  /*bb20*/  FMUL.FTZ R97, R209, R140 ;  /* 0x0000008cd1617220 */ /* 0x000fe40000410000 */
[----:B------:R-:W-:Y:S02]  /*bb30*/  FFMA.FTZ R136, R117, UR41, R136 ;  /* 0x0000002975887c23 */ /* 0x000fe40008010088 */
[----:B------:R-:W-:Y:S02]  /*bb40*/  FADD.FTZ R113, R156, R61 ;  /* 0x0000003d9c717221 */ /* 0x000fe40000010000 */
[----:B------:R-:W-:-:S02]  /*bb50*/  FADD.FTZ R61, -R155, R188 ;  /* 0x000000bc9b3d7221 */ /* 0x000fc40000010100 */
[----:B------:R-:W-:Y:S02]  /*bb60*/  FADD.FTZ R3, R128, R3 ;  /* 0x0000000380037221 */ /* 0x000fe40000010000 */
[-C--:B------:R-:W-:Y:S02]  /*bb70*/  FMUL.FTZ R209, R209, R128.reuse ;  /* 0x00000080d1d17220 */ /* 0x080fe40000410000 */
[C---:B------:R-:W-:Y:S01]  /*bb80*/  FFMA.FTZ R63, R229.reuse, R128, R63 ;  /* 0x00000080e53f7223 */ /* 0x040fe2000001003f */
[----:B------:R-:W-:Y:S01]  /*bb90*/  HADD2.F32 R128, -RZ, R91.H0_H0 ;  /* 0x2000005bff807230 */ /* 0x000fe20000004100 */
[----:B------:R-:W-:Y:S02]  /*bba0*/  FFMA.FTZ R97, R229, R136, R97 ;  /* 0x00000088e5617223 */ /* 0x000fe40000010061 */
[----:B------:R-:W-:Y:S02]  /*bbb0*/  FMUL.FTZ R121, R113, R56 ;  /* 0x0000003871797220 */ /* 0x000fe40000410000 */
[----:B------:R-:W-:-:S02]  /*bbc0*/  FMUL.FTZ R136, R150, R55 ;  /* 0x0000003796887220 */ /* 0x000fc40000410000 */
[-C--:B------:R-:W-:Y:S02]  /*bbd0*/  FMUL.FTZ R123, R61, R56.reuse ;  /* 0x000000383d7b7220 */ /* 0x080fe40000410000 */
[----:B------:R-:W-:Y:S02]  /*bbe0*/  FFMA.FTZ R222, R119, -R56, R222 ;  /* 0x8000003877de7223 */ /* 0x000fe400000100de */
[----:B------:R-:W-:Y:S02]  /*bbf0*/  FMUL.FTZ R129, R126, R121 ;  /* 0x000000797e817220 */ /* 0x000fe40000410000 */
[-C--:B------:R-:W-:Y:S02]  /*bc00*/  FFMA.FTZ R221, R128, -R55.reuse, R221 ;  /* 0x8000003780dd7223 */ /* 0x080fe400000100dd */
[----:B------:R-:W-:Y:S02]  /*bc10*/  FMUL.FTZ R140, R168, R55 ;  /* 0x00000037a88c7220 */ /* 0x000fe40000410000 */
[----:B------:R-:W-:-:S02]  /*bc20*/  FMUL.FTZ R131, R127, R136 ;  /* 0x000000887f837220 */ /* 0x000fc40000410000 */
[-C--:B------:R-:W-:Y:S02]  /*bc30*/  FMUL.FTZ R125, R126, R123.reuse ;  /* 0x0000007b7e7d7220 */ /* 0x080fe40000410000 */
[C---:B------:R-:W-:Y:S02]  /*bc40*/  FFMA.FTZ R129, R222.reuse, R123, -R129 ;  /* 0x0000007bde817223 */ /* 0x040fe40000010881 */
[----:B------:R-:W-:Y:S02]  /*bc50*/  FFMA.FTZ R146, R221, R140, -R131 ;  /* 0x0000008cdd927223 */ /* 0x000fe40000010883 */
[----:B------:R-:W-:Y:S02]  /*bc60*/  FMUL.FTZ R123, R99, R54 ;  /* 0x00000036637b7220 */ /* 0x000fe40000410000 */
[----:B------:R-:W-:Y:S02]  /*bc70*/  FMUL.FTZ R140, R127, R140 ;  /* 0x0000008c7f8c7220 */ /* 0x000fe40000410000 */
[----:B------:R-:W-:-:S02]  /*bc80*/  FFMA.FTZ R125, R222, R121, R125 ;  /* 0x00000079de7d7223 */ /* 0x000fc4000001007d */
[-C--:B------:R-:W-:Y:S02]  /*bc90*/  FFMA.FTZ R220, R115, -R54.reuse, R220 ;  /* 0x8000003673dc7223 */ /* 0x080fe400000100dc */
[----:B------:R-:W-:Y:S02]  /*bca0*/  FMUL.FTZ R133, R147, R54 ;  /* 0x0000003693857220 */ /* 0x000fe40000410000 */
[----:B------:R-:W-:Y:S02]  /*bcb0*/  FMUL.FTZ R135, R210, R123 ;  /* 0x0000007bd2877220 */ /* 0x000fe40000410000 */
[----:B------:R-:W-:Y:S02]  /*bcc0*/  FFMA.FTZ R140, R221, R136, R140 ;  /* 0x00000088dd8c7223 */ /* 0x000fe4000001008c */
[----:B------:R-:W-:Y:S02]  /*bcd0*/  FADD.FTZ R125, RZ, R125 ;  /* 0x0000007dff7d7221 */ /* 0x000fe40000010000 */
[----:B------:R-:W-:-:S02]  /*bce0*/  FFMA.FTZ R135, R220, R133, -R135 ;  /* 0x00000085dc877223 */ /* 0x000fc40000010887 */
[----:B------:R-:W-:Y:S01]  /*bcf0*/  FADD.FTZ R131, R125, R140 ;  /* 0x0000008c7d837221 */ /* 0x000fe20000010000 */
[----:B------:R-:W-:Y:S01]  /*bd00*/  HADD2.F32 R125, -RZ, R88.H0_H0 ;  /* 0x20000058ff7d7230 */ /* 0x000fe20000004100 */
[----:B------:R-:W-:Y:S02]  /*bd10*/  FMUL.FTZ R133, R210, R133 ;  /* 0x00000085d2857220 */ /* 0x000fe40000410000 */
[----:B------:R-:W-:Y:S02]  /*bd20*/  FADD.FTZ R129, RZ, R129 ;  /* 0x00000081ff817221 */ /* 0x000fe40000010000 */
[----:B------:R-:W-:Y:S02]  /*bd30*/  FMUL.FTZ R140, R142, R53 ;  /* 0x000000358e8c7220 */ /* 0x000fe40000410000 */
[----:B------:R-:W-:Y:S02]  /*bd40*/  FFMA.FTZ R148, R220, R123, R133 ;  /* 0x0000007bdc947223 */ /* 0x000fe40000010085 */
[----:B------:R-:W-:-:S02]  /*bd50*/  FADD.FTZ R146, R129, R146 ;  /* 0x0000009281927221 */ /* 0x000fc40000010000 */
[-C--:B------:R-:W-:Y:S02]  /*bd60*/  FFMA.FTZ R219, R144, -R53.reuse, R219 ;  /* 0x8000003590db7223 */ /* 0x080fe400000100db */
[----:B------:R-:W-:Y:S02]  /*bd70*/  FMUL.FTZ R152, R130, R53 ;  /* 0x0000003582987220 */ /* 0x000fe40000410000 */
[----:B------:R-:W-:Y:S02]  /*bd80*/  FMUL.FTZ R133, R211, R140 ;  /* 0x0000008cd3857220 */ /* 0x000fe40000410000 */
[----:B------:R-:W-:Y:S02]  /*bd90*/  FMUL.FTZ R129, R69, R52 ;  /* 0x0000003445817220 */ /* 0x000fe40000410000 */
[----:B------:R-:W-:Y:S02]  /*bda0*/  FFMA.FTZ R154, R219, R152, -R133 ;  /* 0x00000098db9a7223 */ /* 0x000fe40000010885 */
[----:B------:R-:W-:-:S02]  /*bdb0*/  FFMA.FTZ R218, R125, -R52, R218 ;  /* 0x800000347dda7223 */ /* 0x000fc400000100da */
[----:B------:R-:W-:Y:S02]  /*bdc0*/  FMUL.FTZ R152, R211, R152 ;  /* 0x00000098d3987220 */ /* 0x000fe40000410000 */
[----:B------:R-:W-:Y:S02]  /*bdd0*/  FMUL.FTZ R133, R139, R52 ;  /* 0x000000348b857220 */ /* 0x000fe40000410000 */
[----:B------:R-:W-:Y:S02]  /*bde0*/  FMUL.FTZ R137, R212, R129 ;  /* 0x00000081d4897220 */ /* 0x000fe40000410000 */
[----:B------:R-:W-:Y:S01]  /*bdf0*/  FADD.FTZ R131, R131, R148 ;  /* 0x0000009483837221 */ /* 0x000fe20000010000 */
[----:B------:R-:W-:Y:S01]  /*be00*/  HADD2.F32 R148, -RZ, R87.H0_H0 ;  /* 0x20000057ff947230 */ /* 0x000fe20000004100 */
[----:B------:R-:W-:Y:S02]  /*be10*/  FFMA.FTZ R152, R219, R140, R152 ;  /* 0x0000008cdb987223 */ /* 0x000fe40000010098 */
[----:B------:R-:W-:-:S02]  /*be20*/  FFMA.FTZ R137, R218, R133, -R137 ;  /* 0x00000085da897223 */ /* 0x000fc40000010889 */
[----:B------:R-:W-:Y:S02]  /*be30*/  FADD.FTZ R135, R146, R135 ;  /* 0x0000008792877221 */ /* 0x000fe40000010000 */
[----:B------:R-:W-:Y:S02]  /*be40*/  FMUL.FTZ R133, R212, R133 ;  /* 0x00000085d4857220 */ /* 0x000fe40000410000 */
        /* <DEDUP_REMOVED lines=8> */
[-C--:B--2---:R-:W-:Y:S02]  /*bed0*/  FFMA.FTZ R158, R217, R156.reuse, -R133 ;  /* 0x0000009cd99e7223 */ /* 0x084fe40000010885 */
[----:B------:R-:W-:Y:S02]  /*bee0*/  FMUL.FTZ R156, R213, R156 ;  /* 0x0000009cd59c7220 */ /* 0x000fe40000410000 */
[----:B------:R-:W-:-:S02]  /*bef0*/  FMUL.FTZ R133, R132, R49 ;  /* 0x0000003184857220 */ /* 0x000fc40000410000 */
[----:B------:R-:W-:Y:S01]  /*bf00*/  FADD.FTZ R131, R131, R152 ;  /* 0x0000009883837221 */ /* 0x000fe20000010000 */
[----:B------:R-:W-:Y:S01]  /*bf10*/  HADD2.F32 R152, -RZ, R85.H0_H0 ;  /* 0x20000055ff987230 */ /* 0x000fe20000004100 */
[----:B------:R-:W-:Y:S02]  /*bf20*/  FFMA.FTZ R156, R217, R146, R156 ;  /* 0x00000092d99c7223 */ /* 0x000fe4000001009c */
[-C--:B------:R-:W-:Y:S02]  /*bf30*/  FFMA.FTZ R216, R135, -R49.reuse, R216 ;  /* 0x8000003187d87223 */ /* 0x080fe400000100d8 */
[----:B------:R-:W-:Y:S02]  /*bf40*/  FMUL.FTZ R141, R70, R49 ;  /* 0x00000031468d7220 */ /* 0x000fe40000410000 */
[----:B------:R-:W-:Y:S02]  /*bf50*/  FMUL.FTZ R143, R214, R133 ;  /* 0x00000085d68f7220 */ /* 0x000fe40000410000 */
[----:B------:R-:W-:-:S02]  /*bf60*/  FADD.FTZ R131, R131, R156 ;  /* 0x0000009c83837221 */ /* 0x000fc40000010000 */
[----:B------:R-:W-:Y:S02]  /*bf70*/  FFMA.FTZ R143, R216, R141, -R143 ;  /* 0x0000008dd88f7223 */ /* 0x000fe4000001088f */
[----:B------:R-:W-:Y:S01]  /*bf80*/  FADD.FTZ R137, R154, R137 ;  /* 0x000000899a897221 */ /* 0x000fe20000010000 */
[----:B------:R-:W-:Y:S01]  /*bf90*/  HADD2.F32 R154, -RZ, R84.H0_H0 ;  /* 0x20000054ff9a7230 */ /* 0x000fe20000004100 */
[----:B------:R-:W-:Y:S02]  /*bfa0*/  FMUL.FTZ R156, R124, R47 ;  /* 0x0000002f7c9c7220 */ /* 0x000fe40000410000 */
[----:B------:R-:W-:Y:S02]  /*bfb0*/  FMUL.FTZ R141, R214, R141 ;  /* 0x0000008dd68d7220 */ /* 0x000fe40000410000 */
[-C--:B------:R-:W-:Y:S02]  /*bfc0*/  FFMA.FTZ R223, R152, -R47.reuse, R223 ;  /* 0x8000002f98df7223 */ /* 0x080fe400000100df */
[----:B------:R-:W-:-:S02]  /*bfd0*/  FMUL.FTZ R162, R62, R47 ;  /* 0x0000002f3ea27220 */ /* 0x000fc40000410000 */
[----:B------:R-:W-:Y:S02]  /*bfe0*/  FMUL.FTZ R145, R215, R156 ;  /* 0x0000009cd7917220 */ /* 0x000fe40000410000 */
[----:B------:R-:W-:Y:S02]  /*bff0*/  FADD.FTZ R158, R137, R158 ;  /* 0x0000009e899e7221 */ /* 0x000fe40000010000 */
[----:B------:R-:W-:Y:S02]  /*c000*/  FFMA.FTZ R160, R216, R133, R141 ;  /* 0x00000085d8a07223 */ /* 0x000fe4000001008d */
[----:B------:R-:W-:Y:S02]  /*c010*/  FMUL.FTZ R137, R122, R45 ;  /* 0x0000002d7a897220 */ /* 0x000fe40000410000 */
[----:B------:R-:W-:Y:S02]  /*c020*/  FFMA.FTZ R164, R223, R162, -R145 ;  /* 0x000000a2dfa47223 */ /* 0x000fe40000010891 */
[----:B------:R-:W-:-:S02]  /*c030*/  FADD.FTZ R131, R131, R160 ;  /* 0x000000a083837221 */ /* 0x000fc40000010000 */
[-C--:B------:R-:W-:Y:S02]  /*c040*/  FFMA.FTZ R160, R154, -R45.reuse, R225 ;  /* 0x8000002d9aa07223 */ /* 0x080fe400000100e1 */
[----:B------:R-:W-:Y:S02]  /*c050*/  FMUL.FTZ R141, R60, R45 ;  /* 0x0000002d3c8d7220 */ /* 0x000fe40000410000 */
[----:B------:R-:W-:Y:S02]  /*c060*/  FMUL.FTZ R145, R206, R137 ;  /* 0x00000089ce917220 */ /* 0x000fe40000410000 */
[----:B------:R-:W-:Y:S02]  /*c070*/  FMUL.FTZ R162, R215, R162 ;  /* 0x000000a2d7a27220 */ /* 0x000fe40000410000 */
[----:B------:R-:W-:Y:S01]  /*c080*/  FADD.FTZ R143, R158, R143 ;  /* 0x0000008f9e8f7221 */ /* 0x000fe20000010000 */
[----:B------:R-:W-:Y:S01]  /*c090*/  HADD2.F32 R158, -RZ, R83.H0_H0 ;  /* 0x20000053ff9e7230 */ /* 0x000fe20000004100 */
[----:B------:R-:W-:-:S02]  /*c0a0*/  FFMA.FTZ R149, R160, R141, -R145 ;  /* 0x0000008da0957223 */ /* 0x000fc40000010891 */
[----:B------:R-:W-:Y:S02]  /*c0b0*/  FFMA.FTZ R162, R223, R156, R162 ;  /* 0x0000009cdfa27223 */ /* 0x000fe400000100a2 */
[----:B------:R-:W-:Y:S02]  /*c0c0*/  FMUL.FTZ R145, R206, R141 ;  /* 0x0000008dce917220 */ /* 0x000fe40000410000 */
[-C--:B------:R-:W-:Y:S02]  /*c0d0*/  FMUL.FTZ R141, R116, R43.reuse ;  /* 0x0000002b748d7220 */ /* 0x080fe40000410000 */
[----:B------:R-:W-:Y:S02]  /*c0e0*/  FADD.FTZ R131, R131, R162 ;  /* 0x000000a283837221 */ /* 0x000fe40000010000 */
[-C--:B------:R-:W-:Y:S02]  /*c0f0*/  FFMA.FTZ R162, R158, -R43.reuse, R205 ;  /* 0x8000002b9ea27223 */ /* 0x080fe400000100cd */
[----:B------:R-:W-:-:S02]  /*c100*/  FMUL.FTZ R151, R102, R43 ;  /* 0x0000002b66977220 */ /* 0x000fc40000410000 */
[----:B------:R-:W-:Y:S02]  /*c110*/  FMUL.FTZ R153, R224, R141 ;  /* 0x0000008de0997220 */ /* 0x000fe40000410000 */
[----:B------:R-:W-:Y:S01]  /*c120*/  FADD.FTZ R164, R143, R164 ;  /* 0x000000a48fa47221 */ /* 0x000fe20000010000 */
[----:B------:R-:W-:Y:S01]  /*c130*/  HADD2.F32 R143, -RZ, R82.H0_H0 ;  /* 0x20000052ff8f7230 */ /* 0x000fe20000004100 */
[----:B------:R-:W-:Y:S02]  /*c140*/  FFMA.FTZ R166, R160, R137, R145 ;  /* 0x00000089a0a67223 */ /* 0x000fe40000010091 */
[----:B------:R-:W-:Y:S02]  /*c150*/  FMUL.FTZ R145, R100, R41 ;  /* 0x0000002964917220 */ /* 0x000fe40000410000 */
[-C--:B------:R-:W-:Y:S02]  /*c160*/  FFMA.FTZ R172, R162, R151.reuse, -R153 ;  /* 0x00000097a2ac7223 */ /* 0x080fe40000010899 */
[----:B------:R-:W-:-:S02]  /*c170*/  FMUL.FTZ R151, R224, R151 ;  /* 0x00000097e0977220 */ /* 0x000fc40000410000 */
[-C--:B------:R-:W-:Y:S02]  /*c180*/  FFMA.FTZ R226, R143, -R41.reuse, R226 ;  /* 0x800000298fe27223 */ /* 0x080fe400000100e2 */
[----:B------:R-:W-:Y:S02]  /*c190*/  FMUL.FTZ R153, R112, R41 ;  /* 0x0000002970997220 */ /* 0x000fe40000410000 */
[----:B------:R-:W-:Y:S02]  /*c1a0*/  FMUL.FTZ R155, R204, R145 ;  /* 0x00000091cc9b7220 */ /* 0x000fe40000410000 */
[----:B------:R-:W-:Y:S02]  /*c1b0*/  FADD.FTZ R149, R164, R149 ;  /* 0x00000095a4957221 */ /* 0x000fe40000010000 */
[----:B------:R-:W-:Y:S01]  /*c1c0*/  FADD.FTZ R131, R131, R166 ;  /* 0x000000a683837221 */ /* 0x000fe20000010000 */
[----:B------:R-:W-:Y:S01]  /*c1d0*/  HADD2.F32 R166, -RZ, R81.H0_H0 ;  /* 0x20000051ffa67230 */ /* 0x000fe20000004100 */
[----:B------:R-:W-:Y:S01]  /*c1e0*/  FFMA.FTZ R164, R162, R141, R151 ;  /* 0x0000008da2a47223 */ /* 0x000fe20000010097 */
[----:B------:R-:W-:Y:S01]  /*c1f0*/  HADD2.F32 R151, -RZ, R80.H0_H0 ;  /* 0x20000050ff977230 */ /* 0x000fe20000004100 */
        /* <DEDUP_REMOVED lines=9> */
[----:B------:R-:W-:Y:S02]  /*c290*/  FMUL.FTZ R155, R114, R37 ;  /* 0x00000025729b7220 */ /* 0x000fe40000410000 */
[-C--:B------:R-:W-:Y:S02]  /*c2a0*/  FFMA.FTZ R153, R227, R176.reuse, -R153 ;  /* 0x000000b0e3997223 */ /* 0x080fe40000010899 */
[----:B------:R-:W-:Y:S02]  /*c2b0*/  FMUL.FTZ R176, R203, R176 ;  /* 0x000000b0cbb07220 */ /* 0x000fe40000410000 */
[----:B------:R-:W-:-:S02]  /*c2c0*/  FADD.FTZ R174, R149, R174 ;  /* 0x000000ae95ae7221 */ /* 0x000fc40000010000 */
[-C--:B------:R-:W-:Y:S02]  /*c2d0*/  FMUL.FTZ R149, R98, R37.reuse ;  /* 0x0000002562957220 */ /* 0x080fe40000410000 */
[----:B------:R-:W-:Y:S02]  /*c2e0*/  FADD.FTZ R131, R131, R172 ;  /* 0x000000ac83837221 */ /* 0x000fe40000010000 */
[----:B------:R-:W-:Y:S02]  /*c2f0*/  FFMA.FTZ R176, R227, R164, R176 ;  /* 0x000000a4e3b07223 */ /* 0x000fe400000100b0 */
[----:B------:R-:W-:Y:S02]  /*c300*/  FFMA.FTZ R228, R151, -R37, R228 ;  /* 0x8000002597e47223 */ /* 0x000fe400000100e4 */
[C---:B------:R-:W-:Y:S02]  /*c310*/  FMUL.FTZ R157, R202.reuse, R155 ;  /* 0x0000009bca9d7220 */ /* 0x040fe40000410000 */
[----:B------:R-:W-:-:S02]  /*c320*/  FMUL.FTZ R159, R202, R149 ;  /* 0x00000095ca9f7220 */ /* 0x000fc40000410000 */
[----:B------:R-:W-:Y:S02]  /*c330*/  FADD.FTZ R131, R131, R176 ;  /* 0x000000b083837221 */ /* 0x000fe40000010000 */
[C---:B------:R-:W-:Y:S02]  /*c340*/  FFMA.FTZ R172, R228.reuse, R149, R157 ;  /* 0x00000095e4ac7223 */ /* 0x040fe4000001009d */
[----:B------:R-:W-:Y:S02]  /*c350*/  FFMA.FTZ R176, R228, R155, -R159 ;  /* 0x0000009be4b07223 */ /* 0x000fe4000001089f */
[----:B------:R-:W-:Y:S02]  /*c360*/  FMUL.FTZ R155, R98, UR42 ;  /* 0x0000002a629b7c20 */ /* 0x000fe40008410000 */
[----:B------:R-:W-:Y:S02]  /*c370*/  FADD.FTZ R153, R174, R153 ;  /* 0x00000099ae997221 */ /* 0x000fe40000010000 */
[----:B------:R-:W-:Y:S01]  /*c380*/  FADD.FTZ R172, R131, R172 ;  /* 0x000000ac83ac7221 */ /* 0x000fe20000010000 */
[----:B------:R-:W-:Y:S01]  /*c390*/  MOV R131, UR20 ;  /* 0x0000001400837c02 */ /* 0x000fe20008000f00 */
[----:B------:R-:W-:-:S02]  /*c3a0*/  FFMA.FTZ R170, R229, R170, -R209 ;  /* 0x000000aae5aa7223 */ /* 0x000fc400000108d1 */
[----:B------:R-:W-:Y:S01]  /*c3b0*/  FFMA.FTZ R155, R114, UR41, -R155 ;  /* 0x00000029729b7c23 */ /* 0x000fe2000801089b */
[----:B------:R-:W-:Y:S01]  /*c3c0*/  LEA R178, R131, -R96, 0x1 ;  /* 0x8000006083b27211 */ /* 0x000fe200078e08ff */
[----:B------:R-:W-:Y:S02]  /*c3d0*/  FADD.FTZ R157, R153, R176 ;  /* 0x000000b0999d7221 */ /* 0x000fe40000010000 */
[----:B------:R-:W-:Y:S01]  /*c3e0*/  FADD.FTZ R172, R172, R63 ;  /* 0x0000003facac7221 */ /* 0x000fe20000010000 */
[----:B------:R-:W-:Y:S01]  /*c3f0*/  ISETP.GE.AND P0, PT, R178, 0x1, PT ;  /* 0x00000001b200780c */ /* 0x000fe20003f06270 */
[----:B------:R-:W-:Y:S02]  /*c400*/  FMUL.FTZ R63, R104, UR42 ;  /* 0x0000002a683f7c20 */ /* 0x000fe40008410000 */
[----:B------:R-:W-:Y:S02]  /*c410*/  FMUL.FTZ R153, R202, R155 ;  /* 0x0000009bca997220 */ /* 0x000fe40000410000 */
[----:B------:R-:W-:-:S02]  /*c420*/  FADD.FTZ R170, R157, R170 ;  /* 0x000000aa9daa7221 */ /* 0x000fc40000010000 */
[----:B------:R-:W-:Y:S02]  /*c430*/  FMUL.FTZ R155, R100, UR42 ;  /* 0x0000002a649b7c20 */ /* 0x000fe40008410000 */
[----:B------:R-:W-:Y:S02]  /*c440*/  FMUL.FTZ R157, R114, UR42 ;  /* 0x0000002a729d7c20 */ /* 0x000fe40008410000 */
[C---:B------:R-:W-:Y:S02]  /*c450*/  FFMA.FTZ R114, R108.reuse, UR41, -R63 ;  /* 0x000000296c727c23 */ /* 0x040fe4000801083f */
[----:B------:R-:W-:Y:S02]  /*c460*/  FMUL.FTZ R63, R108, UR42 ;  /* 0x0000002a6c3f7c20 */ /* 0x000fe40008410000 */
[C---:B------:R-:W-:Y:S02]  /*c470*/  FFMA.FTZ R155, R112.reuse, UR41, -R155 ;  /* 0x00000029709b7c23 */ /* 0x040fe4000801089b */
[----:B------:R-:W-:-:S02]  /*c480*/  FMUL.FTZ R159, R112, UR42 ;  /* 0x0000002a709f7c20 */ /* 0x000fc40008410000 */
[----:B------:R-:W-:Y:S02]  /*c490*/  FFMA.FTZ R112, R98, UR41, R157 ;  /* 0x0000002962707c23 */ /* 0x000fe4000801009d */
[----:B------:R-:W-:Y:S02]  /*c4a0*/  FMUL.FTZ R157, R116, UR42 ;  /* 0x0000002a749d7c20 */ /* 0x000fe40008410000 */
[----:B------:R-:W-:Y:S02]  /*c4b0*/  FFMA.FTZ R108, R104, UR41, R63 ;  /* 0x00000029686c7c23 */ /* 0x000fe4000801003f */
[----:B------:R-:W-:Y:S02]  /*c4c0*/  FMUL.FTZ R63, R124, UR42 ;  /* 0x0000002a7c3f7c20 */ /* 0x000fe40008410000 */
[----:B------:R-:W-:Y:S02]  /*c4d0*/  FMUL.FTZ R161, R122, UR42 ;  /* 0x0000002a7aa17c20 */ /* 0x000fe40008410000 */
[----:B------:R-:W-:-:S02]  /*c4e0*/  FFMA.FTZ R157, R102, UR41, -R157 ;  /* 0x00000029669d7c23 */ /* 0x000fc4000801089d */
[----:B------:R-:W-:Y:S02]  /*c4f0*/  FMUL.FTZ R165, R102, UR42 ;  /* 0x0000002a66a57c20 */ /* 0x000fe40008410000 */
[----:B------:R-:W-:Y:S02]  /*c500*/  FFMA.FTZ R163, R230, R103, R163 ;  /* 0x00000067e6a37223 */ /* 0x000fe400000100a3 */
[C---:B------:R-:W-:Y:S02]  /*c510*/  FFMA.FTZ R102, R62.reuse, UR41, -R63 ;  /* 0x000000293e667c23 */ /* 0x040fe4000801083f */
[----:B------:R-:W-:Y:S02]  /*c520*/  FMUL.FTZ R63, R62, UR42 ;  /* 0x0000002a3e3f7c20 */ /* 0x000fe40008410000 */
[C---:B------:R-:W-:Y:S02]  /*c530*/  FFMA.FTZ R161, R60.reuse, UR41, -R161 ;  /* 0x000000293ca17c23 */ /* 0x040fe400080108a1 */
[----:B------:R-:W-:-:S02]  /*c540*/  FMUL.FTZ R167, R60, UR42 ;  /* 0x0000002a3ca77c20 */ /* 0x000fc40008410000 */
[----:B------:R-:W-:Y:S02]  /*c550*/  FMUL.FTZ R60, R69, UR42 ;  /* 0x0000002a453c7c20 */ /* 0x000fe40008410000 */
[----:B------:R-:W-:Y:S02]  /*c560*/  FADD.FTZ R163, R172, R163 ;  /* 0x000000a3aca37221 */ /* 0x000fe40000010000 */
[----:B------:R-:W-:Y:S02]  /*c570*/  FMUL.FTZ R169, R132, UR42 ;  /* 0x0000002a84a97c20 */ /* 0x000fe40008410000 */
[----:B------:R-:W-:Y:S02]  /*c580*/  FFMA.FTZ R172, R124, UR41, R63 ;  /* 0x000000297cac7c23 */ /* 0x000fe4000801003f */
[----:B------:R-:W-:Y:S02]  /*c590*/  FMUL.FTZ R63, R134, UR42 ;  /* 0x0000002a863f7c20 */ /* 0x000fe40008410000 */
[----:B------:R-:W-:-:S02]  /*c5a0*/  FMUL.FTZ R173, R120, UR42 ;  /* 0x0000002a78ad7c20 */ /* 0x000fc40008410000 */
[C---:B------:R-:W-:Y:S02]  /*c5b0*/  FFMA.FTZ R171, R139.reuse, UR41, -R60 ;  /* 0x000000298bab7c23 */ /* 0x040fe4000801083c */
[----:B------:R-:W-:Y:S02]  /*c5c0*/  FMUL.FTZ R60, R139, UR42 ;  /* 0x0000002a8b3c7c20 */ /* 0x000fe40008410000 */
[C---:B------:R-:W-:Y:S02]  /*c5d0*/  FFMA.FTZ R169, R70.reuse, UR41, -R169 ;  /* 0x0000002946a97c23 */ /* 0x040fe400080108a9 */
[----:B------:R-:W-:Y:S02]  /*c5e0*/  FMUL.FTZ R175, R70, UR42 ;  /* 0x0000002a46af7c20 */ /* 0x000fe40008410000 */
[----:B------:R-:W-:Y:S02]  /*c5f0*/  FFMA.FTZ R70, R120, UR41, -R63 ;  /* 0x0000002978467c23 */ /* 0x000fe4000801083f */
[----:B------:R-:W-:-:S02]  /*c600*/  FFMA.FTZ R120, R134, UR41, R173 ;  /* 0x0000002986787c23 */ /* 0x000fc400080100ad */
[----:B------:R-:W-:Y:S02]  /*c610*/  FFMA.FTZ R173, R69, UR41, R60 ;  /* 0x0000002945ad7c23 */ /* 0x000fe4000801003c */
[----:B------:R-:W-:Y:S02]  /*c620*/  FMUL.FTZ R63, R142, UR42 ;  /* 0x0000002a8e3f7c20 */ /* 0x000fe40008410000 */
[----:B------:R-:W-:Y:S02]  /*c630*/  FMUL.FTZ R60, R99, UR42 ;  /* 0x0000002a633c7c20 */ /* 0x000fe40008410000 */
[----:B------:R-:W-:Y:S02]  /*c640*/  FFMA.FTZ R139, R132, UR41, R175 ;  /* 0x00000029848b7c23 */ /* 0x000fe400080100af */
[----:B------:R-:W-:Y:S02]  /*c650*/  FFMA.FTZ R174, R130, UR41, -R63 ;  /* 0x0000002982ae7c23 */ /* 0x000fe4000801083f */
[----:B------:R-:W-:-:S02]  /*c660*/  FFMA.FTZ R175, R147, UR41, -R60 ;  /* 0x0000002993af7c23 */ /* 0x000fc4000801083c */
[----:B------:R-:W-:Y:S02]  /*c670*/  FMUL.FTZ R63, R150, UR42 ;  /* 0x0000002a963f7c20 */ /* 0x000fe40008410000 */
[----:B------:R-:W-:Y:S02]  /*c680*/  FMUL.FTZ R60, R113, UR42 ;  /* 0x0000002a713c7c20 */ /* 0x000fe40008410000 */
[----:B------:R-:W-:Y:S02]  /*c690*/  FMUL.FTZ R177, R130, UR42 ;  /* 0x0000002a82b17c20 */ /* 0x000fe40008410000 */
[----:B------:R-:W-:Y:S02]  /*c6a0*/  FMUL.FTZ R62, R147, UR42 ;  /* 0x0000002a933e7c20 */ /* 0x000fe40008410000 */
[----:B------:R-:W-:Y:S02]  /*c6b0*/  FFMA.FTZ R130, R168, UR41, -R63 ;  /* 0x00000029a8827c23 */ /* 0x000fe4000801083f */
[----:B------:R-:W-:-:S02]  /*c6c0*/  FFMA.FTZ R147, R61, UR41, -R60 ;  /* 0x000000293d937c23 */ /* 0x000fc4000801083c */
[----:B------:R-:W-:Y:S02]  /*c6d0*/  FMUL.FTZ R63, R168, UR42 ;  /* 0x0000002aa83f7c20 */ /* 0x000fe40008410000 */
[----:B------:R-:W-:Y:S02]  /*c6e0*/  FMUL.FTZ R60, R61, UR42 ;  /* 0x0000002a3d3c7c20 */ /* 0x000fe40008410000 */
[----:B------:R-:W-:Y:S02]  /*c6f0*/  FFMA.FTZ R176, R142, UR41, R177 ;  /* 0x000000298eb07c23 */ /* 0x000fe400080100b1 */
        /* <DEDUP_REMOVED lines=40> */
.L_x_4705:
[----:B------:R-:W-:Y:S05]  /*c980*/  BSYNC B0 ;  /* 0x0000000000007941 */ /* 0x000fea0003800000 */
.L_x_4704:
        /* <DEDUP_REMOVED lines=11> */
[----:B------:R-:W-:Y:S01]  /*ca40*/  UIMAD UR39, UR36, UR20, UR39 ;  /* 0x00000014242772a4 */ /* 0x000fe2000f8e0227 */
[-C--:B------:R-:W-:Y:S01]  /*ca50*/  FMUL.FTZ R66, R65, R24.reuse ;  /* 0x0000001841427220 */ /* 0x080fe20000410000 */
[----:B------:R-:W-:Y:S01]  /*ca60*/  ULDC UR40, c[0x0][0x174] ;  /* 0x00005d0000287ab9 */ /* 0x000fe20000000800 */
[----:B------:R-:W-:Y:S01]  /*ca70*/  FMUL.FTZ R62, R195, R24 ;  /* 0x00000018c33e7220 */ /* 0x000fe20000410000 */
[----:B------:R-:W-:Y:S01]  /*ca80*/  ULDC.64 UR20, c[0x0][0x2c0] ;  /* 0x0000b00000147ab9 */ /* 0x000fe20000000a00 */
[C---:B------:R-:W-:Y:S01]  /*ca90*/  FMUL.FTZ R63, R67.reuse, R66 ;  /* 0x00000042433f7220 */ /* 0x040fe20000410000 */
[----:B------:R-:W-:Y:S01]  /*caa0*/  UIADD3 UR23, UR23, UR39, URZ ;  /* 0x0000002717177290 */ /* 0x000fe2000fffe03f */
[-C--:B------:R-:W-:Y:S01]  /*cab0*/  FMUL.FTZ R67, R67, R62.reuse ;  /* 0x0000003e43437220 */ /* 0x080fe20000410000 */
[----:B------:R-:W-:Y:S01]  /*cac0*/  UIMAD UR39, UR37, UR20, URZ ;  /* 0x00000014252772a4 */ /* 0x000fe2000f8e023f */
[----:B------:R-:W-:Y:S01]  /*cad0*/  FADD.FTZ R0, R62, R0 ;  /* 0x000000003e007221 */ /* 0x000fe20000010000 */
[----:B------:R-:W-:Y:S01]  /*cae0*/  BSSY B0, `(.L_x_4706) ;  /* 0x0000028000007945 */ /* 0x000fe20003800000 */
[C---:B------:R-:W-:Y:S01]  /*caf0*/  FFMA.FTZ R62, R101.reuse, R62, R63 ;  /* 0x0000003e653e7223 */ /* 0x040fe2000001003f */
[----:B------:R-:W-:Y:S01]  /*cb00*/  IADD3 R63, R96, 0x40, RZ ;  /* 0x00000040603f7810 */ /* 0x000fe20007ffe0ff */
[----:B------:R-:W-:Y:S01]  /*cb10*/  UIMAD UR39, UR18, UR21, UR39 ;  /* 0x00000015122772a4 */ /* 0x000fe2000f8e0227 */
[----:B------:R-:W-:Y:S01]  /*cb20*/  FFMA.FTZ R66, R101, R66, -R67 ;  /* 0x0000004265427223 */ /* 0x000fe20000010843 */
[----:B------:R-:W-:Y:S01]  /*cb30*/  UIMAD.WIDE.U32 UR20, UR18, UR20, UR22 ;  /* 0x00000014121472a5 */ /* 0x000fe2000f8e0016 */
[-C--:B------:R-:W-:Y:S01]  /*cb40*/  LEA.HI.SX32 R63, R63, R96.reuse, 0x1b ;  /* 0x000000603f3f7211 */ /* 0x080fe200078fdaff */
[----:B------:R-:W-:Y:S01]  /*cb50*/  FADD.FTZ R65, R170, R111 ;  /* 0x0000006faa417221 */ /* 0x000fe20000010000 */
[----:B------:R-:W-:Y:S01]  /*cb60*/  ULDC.64 UR22, c[0x0][0x320] ;  /* 0x0000c80000167ab9 */ /* 0x000fe20000000a00 */
[----:B------:R-:W-:Y:S01]  /*cb70*/  IADD3 R67, R96, 0x80, RZ ;  /* 0x0000008060437810 */ /* 0x000fe20007ffe0ff */
[----:B------:R-:W-:Y:S01]  /*cb80*/  UIADD3 UR39, UR39, UR21, URZ ;  /* 0x0000001527277290 */ /* 0x000fe2000fffe03f */
[----:B------:R-:W-:Y:S01]  /*cb90*/  FFMA.FTZ R110, R110, R195, R109 ;  /* 0x000000c36e6e7223 */ /* 0x000fe2000001006d */
[----:B------:R-:W0:Y:S01]  /*cba0*/  LDS R63, [R63.X4+0x1180] ;  /* 0x001180003f3f7984 */ /* 0x000e220000004800 */
[----:B------:R-:W-:Y:S01]  /*cbb0*/  ULEA UR22, UP0, UR20, UR22, 0x3 ;  /* 0x0000001614167291 */ /* 0x000fe2000f80183f */
[----:B------:R-:W-:Y:S01]  /*cbc0*/  FADD.FTZ R138, R138, R207 ;  /* 0x000000cf8a8a7221 */ /* 0x000fe20000010000 */
[----:B------:R-:W-:Y:S01]  /*cbd0*/  UIADD3 UR21, UR6, -UR40, URZ ;  /* 0x8000002806157290 */ /* 0x000fe2000fffe03f */
[----:B------:R-:W-:Y:S01]  /*cbe0*/  FADD.FTZ R191, R191, -R180 ;  /* 0x800000b4bfbf7221 */ /* 0x000fe20000010000 */
[----:B------:R-:W-:Y:S01]  /*cbf0*/  ULEA.HI.X UR23, UR20, UR23, UR39, 0x3, UP0 ;  /* 0x0000001714177291 */ /* 0x000fe200080f1c27 */
[----:B------:R-:W-:Y:S01]  /*cc00*/  ISETP.GE.AND P1, PT, R178, 0x81, PT ;  /* 0x00000081b200780c */ /* 0x000fe20003f26270 */
[----:B------:R-:W-:Y:S01]  /*cc10*/  UIMAD UR20, UR21, -0x800, URZ ;  /* 0xfffff800151478a4 */ /* 0x000fe2000f8e023f */
[----:B------:R-:W-:Y:S01]  /*cc20*/  LEA R60, P0, R96, UR22, 0x2 ;  /* 0x00000016603c7c11 */ /* 0x000fe2000f8010ff */
[----:B------:R-:W-:Y:S01]  /*cc30*/  USHF.L.U32 UR22, UR8, 0x2, URZ ;  /* 0x0000000208167899 */ /* 0x000fe2000800063f */
[----:B------:R-:W-:Y:S01]  /*cc40*/  ISETP.GE.AND P2, PT, R178, 0xc1, PT ;  /* 0x000000c1b200780c */ /* 0x000fe20003f46270 */
[----:B------:R-:W-:Y:S01]  /*cc50*/  FADD.FTZ R163, R163, R62 ;  /* 0x0000003ea3a37221 */ /* 0x000fe20000010000 */
[----:B------:R-:W-:Y:S01]  /*cc60*/  LEA.HI.X R61, R96, UR23, RZ, 0x2, P0 ;  /* 0x00000017603d7c11 */ /* 0x000fe200080f14ff */
[----:B------:R-:W-:Y:S01]  /*cc70*/  USHF.L.U64.HI UR23, UR8, 0x2, UR9 ;  /* 0x0000000208177899 */ /* 0x000fe20008010209 */
[----:B------:R-:W-:Y:S01]  /*cc80*/  MOV R181, UR20 ;  /* 0x0000001400b57c02 */ /* 0x000fe20008000f00 */
[----:B------:R-:W-:Y:S01]  /*cc90*/  ULDC.64 UR20, c[0x0][0x2d0] ;  /* 0x0000b40000147ab9 */ /* 0x000fe20000000a00 */
[----:B------:R-:W-:Y:S01]  /*cca0*/  ISETP.GE.AND P0, PT, R178, 0x41, PT ;  /* 0x00000041b200780c */ /* 0x000fe20003f06270 */
[----:B------:R-:W-:Y:S01]  /*ccb0*/  UIMAD UR20, UR23, UR20, URZ ;  /* 0x00000014171472a4 */ /* 0x000fe2000f8e023f */
[----:B------:R-:W-:Y:S01]  /*ccc0*/  FADD.FTZ R65, R65, R66 ;  /* 0x0000004241417221 */ /* 0x000fe20000010000 */
[----:B------:R-:W-:Y:S01]  /*ccd0*/  IADD3 R101, R96, 0xc0, RZ ;  /* 0x000000c060657810 */ /* 0x000fe20007ffe0ff */
[----:B------:R-:W-:Y:S01]  /*cce0*/  IMAD.WIDE R60, R181, 0x4, R60 ;  /* 0x00000004b53c7825 */ /* 0x000fe200078e023c */
[----:B------:R-:W-:Y:S01]  /*ccf0*/  MOV R181, UR22 ;  /* 0x0000001600b57c02 */ /* 0x000fe20008000f00 */
[----:B------:R-:W-:Y:S01]  /*cd00*/  UIMAD UR20, UR22, UR21, UR20 ;  /* 0x00000015161472a4 */ /* 0x000fe2000f8e0214 */
[----:B------:R-:W-:-:S03]  /*cd10*/  LEA.HI.SX32 R67, R67, R96, 0x1b ;  /* 0x0000006043437211 */ /* 0x000fc600078fdaff */
[----:B------:R-:W-:-:S05]  /*cd20*/  IMAD.WIDE.U32 R60, R181, c[0x0][0x2d0], R60 ;  /* 0x0000b400b53c7a25 */ /* 0x000fca00078e003c */
[----:B------:R-:W-:Y:S01]  /*cd30*/  IADD3 R61, R61, UR20, RZ ;  /* 0x000000143d3d7c10 */ /* 0x000fe2000fffe0ff */
[----:B------:R-:W-:Y:S05]  /*cd40*/  @!P0 BRA `(.L_x_4707) ;  /* 0x0000001000008947 */ /* 0x000fea0003800000 */
[----:B0-----:R0:W-:Y:S02]  /*cd50*/  RED.E.ADD.F32.FTZ.RN.STRONG.GPU [R60.64+-0x1f00], R63 ;  /* 0xffe1003f3c00798e */ /* 0x0011e4000c10e79e */
.L_x_4707:
[----:B------:R-:W-:Y:S05]  /*cd60*/  BSYNC B0 ;  /* 0x0000000000007941 */ /* 0x000fea0003800000 */
.L_x_4706:
[----:B------:R-:W1:Y:S01]  /*cd70*/  LDS R67, [R67.X4+0x1280] ;  /* 0x0012800043437984 */ /* 0x000e620000004800 */
[----:B------:R-:W-:Y:S01]  /*cd80*/  BSSY B0, `(.L_x_4708) ;  /* 0x0000004000007945 */ /* 0x000fe20003800000 */
[----:B------:R-:W-:Y:S01]  /*cd90*/  LEA.HI.SX32 R101, R101, R96, 0x1b ;  /* 0x0000006065657211 */ /* 0x000fe200078fdaff */
[----:B------:R-:W-:Y:S05]  /*cda0*/  @!P1 BRA `(.L_x_4709) ;  /* 0x0000001000009947 */ /* 0x000fea0003800000 */
[----:B-1----:R1:W-:Y:S02]  /*cdb0*/  RED.E.ADD.F32.FTZ.RN.STRONG.GPU [R60.64+-0x1e00], R67 ;  /* 0xffe200433c00798e */ /* 0x0023e4000c10e79e */
.L_x_4709:
[----:B------:R-:W-:Y:S05]  /*cdc0*/  BSYNC B0 ;  /* 0x0000000000007941 */ /* 0x000fea0003800000 */
.L_x_4708:
[----:B------:R-:W2:Y:S01]  /*cdd0*/  LDS R101, [R101.X4+0x1380] ;  /* 0x0013800065657984 */ /* 0x000ea20000004800 */
[----:B------:R-:W-:Y:S01]  /*cde0*/  BSSY B0, `(.L_x_4710) ;  /* 0x0000005000007945 */ /* 0x000fe20003800000 */
[C---:B0-----:R-:W-:Y:S02]  /*cdf0*/  IADD3 R63, R96.reuse, 0x100, RZ ;  /* 0x00000100603f7810 */ /* 0x041fe40007ffe0ff */
[----:B-1----:R-:W-:Y:S01]  /*ce00*/  IADD3 R67, R96, 0x140, RZ ;  /* 0x0000014060437810 */ /* 0x002fe20007ffe0ff */
[----:B------:R-:W-:Y:S05]  /*ce10*/  @!P2 BRA `(.L_x_4711) ;  /* 0x000000100000a947 */ /* 0x000fea0003800000 */
[----:B--2---:R0:W-:Y:S02]  /*ce20*/  RED.E.ADD.F32.FTZ.RN.STRONG.GPU [R60.64+-0x1d00], R101 ;  /* 0xffe300653c00798e */ /* 0x0041e4000c10e79e */
.L_x_4711:
[----:B------:R-:W-:Y:S05]  /*ce30*/  BSYNC B0 ;  /* 0x0000000000007941 */ /* 0x000fea0003800000 */
.L_x_4710:
        /* <DEDUP_REMOVED lines=14> */
.L_x_4713:
[----:B------:R-:W-:Y:S05]  /*cf20*/  BSYNC B0 ;  /* 0x0000000000007941 */ /* 0x000fea0003800000 */
.L_x_4712:
[----:B------:R-:W1:Y:S01]  /*cf30*/  LDS R67, [R67.X4+0x1580] ;  /* 0x0015800043437984 */ /* 0x000e620000004800 */
[----:B------:R-:W-:Y:S01]  /*cf40*/  BSSY B0, `(.L_x_4714) ;  /* 0x0000005000007945 */ /* 0x000fe20003800000 */
[----:B0-----:R-:W-:Y:S02]  /*cf50*/  IADD3 R63, R96, 0x1c0, RZ ;  /* 0x000001c0603f7810 */ /* 0x001fe40007ffe0ff */
[----:B------:R-:W-:Y:S01]  /*cf60*/  LEA.HI.SX32 R101, R101, R96, 0x1b ;  /* 0x0000006065657211 */ /* 0x000fe200078fdaff */
[----:B------:R-:W-:Y:S05]  /*cf70*/  @!P0 BRA `(.L_x_4715) ;  /* 0x0000001000008947 */ /* 0x000fea0003800000 */
[----:B-1----:R0:W-:Y:S02]  /*cf80*/  RED.E.ADD.F32.FTZ.RN.STRONG.GPU [R60.64+-0x1b00], R67 ;  /* 0xffe500433c00798e */ /* 0x0021e4000c10e79e */
.L_x_4715:
[----:B------:R-:W-:Y:S05]  /*cf90*/  BSYNC B0 ;  /* 0x0000000000007941 */ /* 0x000fea0003800000 */
.L_x_4714:
[----:B------:R-:W2:Y:S01]  /*cfa0*/  LDS R101, [R101.X4+0x1680] ;  /* 0x0016800065657984 */ /* 0x000ea20000004800 */
[----:B------:R-:W-:Y:S01]  /*cfb0*/  BSSY B0, `(.L_x_4716) ;  /* 0x0000005000007945 */ /* 0x000fe20003800000 */
[----:B------:R-:W-:-:S02]  /*cfc0*/  IADD3 R109, R96, 0x200, RZ ;  /* 0x00000200606d7810 */ /* 0x000fc40007ffe0ff */
[----:B------:R-:W-:Y:S01]  /*cfd0*/  LEA.HI.SX32 R63, R63, R96, 0x1b ;  /* 0x000000603f3f7211 */ /* 0x000fe200078fdaff */
[----:B------:R-:W-:Y:S05]  /*cfe0*/  @!P1 BRA `(.L_x_4717) ;  /* 0x0000001000009947 */ /* 0x000fea0003800000 */
[----:B--2---:R2:W-:Y:S02]  /*cff0*/  RED.E.ADD.F32.FTZ.RN.STRONG.GPU [R60.64+-0x1a00], R101 ;  /* 0xffe600653c00798e */ /* 0x0045e4000c10e79e */
.L_x_4717:
[----:B------:R-:W-:Y:S05]  /*d000*/  BSYNC B0 ;  /* 0x0000000000007941 */ /* 0x000fea0003800000 */
.L_x_4716:
[----:B------:R-:W3:Y:S01]  /*d010*/  LDS R63, [R63.X4+0x1780] ;  /* 0x001780003f3f7984 */ /* 0x000ee20000004800 */
[----:B------:R-:W-:Y:S01]  /*d020*/  BSSY B0, `(.L_x_4718) ;  /* 0x0000005000007945 */ /* 0x000fe20003800000 */
[----:B01----:R-:W-:Y:S02]  /*d030*/  IADD3 R67, R96, 0x240, RZ ;  /* 0x0000024060437810 */ /* 0x003fe40007ffe0ff */
[----:B------:R-:W-:Y:S01]  /*d040*/  LEA.HI.SX32 R62, R109, R96, 0x1b ;  /* 0x000000606d3e7211 */ /* 0x000fe200078fdaff */
[----:B------:R-:W-:Y:S05]  /*d050*/  @!P2 BRA `(.L_x_4719) ;  /* 0x000000100000a947 */ /* 0x000fea0003800000 */
[----:B---3--:R0:W-:Y:S02]  /*d060*/  RED.E.ADD.F32.FTZ.RN.STRONG.GPU [R60.64+-0x1900], R63 ;  /* 0xffe7003f3c00798e */ /* 0x0081e4000c10e79e */
.L_x_4719:
[----:B------:R-:W-:Y:S05]  /*d070*/  BSYNC B0 ;  /* 0x0000000000007941 */ /* 0x000fea0003800000 */
.L_x_4718:
[----:B0--3--:R0:W1:Y:S01]  /*d080*/  LDS R63, [R62.X4+0x1880] ;  /* 0x001880003e3f7984 */ /* 0x0090620000004800 */
[----:B------:R-:W-:Y:S01]  /*d090*/  BSSY B0, `(.L_x_4720) ;  /* 0x0000005000007945 */ /* 0x000fe20003800000 */
[----:B--2---:R-:W-:Y:S02]  /*d0a0*/  IADD3 R101, R96, 0x280, RZ ;  /* 0x0000028060657810 */ /* 0x004fe40007ffe0ff */
[----:B------:R-:W-:Y:S01]  /*d0b0*/  LEA.HI.SX32 R67, R67, R96, 0x1b ;  /* 0x0000006043437211 */ /* 0x000fe200078fdaff */
[----:B------:R-:W-:Y:S05]  /*d0c0*/  @!P3 BRA `(.L_x_4721) ;  /* 0x000000100000b947 */ /* 0x000fea0003800000 */
[----:B-1----:R1:W-:Y:S02]  /*d0d0*/  RED.E.ADD.F32.FTZ.RN.STRONG.GPU [R60.64+-0x1800], R63 ;  /* 0xffe8003f3c00798e */ /* 0x0023e4000c10e79e */
.L_x_4721:
[----:B------:R-:W-:Y:S05]  /*d0e0*/  BSYNC B0 ;  /* 0x0000000000007941 */ /* 0x000fea0003800000 */
.L_x_4720:
[----:B------:R-:W2:Y:S01]  /*d0f0*/  LDS R67, [R67.X4+0x1980] ;  /* 0x0019800043437984 */ /* 0x000ea20000004800 */
[----:B------:R-:W-:Y:S01]  /*d100*/  BSSY B0, `(.L_x_4722) ;  /* 0x0000004000007945 */ /* 0x000fe20003800000 */
[----:B------:R-:W-:Y:S01]  /*d110*/  LEA.HI.SX32 R101, R101, R96, 0x1b ;  /* 0x0000006065657211 */ /* 0x000fe200078fdaff */
[----:B------:R-:W-:Y:S05]  /*d120*/  @!P4 BRA `(.L_x_4723) ;  /* 0x000000100000c947 */ /* 0x000fea0003800000 */
[----:B--2---:R2:W-:Y:S02]  /*d130*/  RED.E.ADD.F32.FTZ.RN.STRONG.GPU [R60.64+-0x1700], R67 ;  /* 0xffe900433c00798e */ /* 0x0045e4000c10e79e */
.L_x_4723:
[----:B------:R-:W-:Y:S05]  /*d140*/  BSYNC B0 ;  /* 0x0000000000007941 */ /* 0x000fea0003800000 */
.L_x_4722:
[----:B------:R-:W3:Y:S01]  /*d150*/  LDS R101, [R101.X4+0x1a80] ;  /* 0x001a800065657984 */ /* 0x000ee20000004800 */
[----:B------:R-:W-:Y:S01]  /*d160*/  BSSY B0, `(.L_x_4724) ;  /* 0x0000005000007945 */ /* 0x000fe20003800000 */
[----:B-1----:R-:W-:-:S02]  /*d170*/  IADD3 R63, R96, 0x2c0, RZ ;  /* 0x000002c0603f7810 */ /* 0x002fc40007ffe0ff */
[----:B--2---:R-:W-:Y:S01]  /*d180*/  IADD3 R67, R96, 0x300, RZ ;  /* 0x0000030060437810 */ /* 0x004fe20007ffe0ff */
[----:B------:R-:W-:Y:S05]  /*d190*/  @!P5 BRA `(.L_x_4725) ;  /* 0x000000100000d947 */ /* 0x000fea0003800000 */
[----:B---3--:R1:W-:Y:S02]  /*d1a0*/  RED.E.ADD.F32.FTZ.RN.STRONG.GPU [R60.64+-0x1600], R101 ;  /* 0xffea00653c00798e */ /* 0x0083e4000c10e79e */
.L_x_4725:
[----:B------:R-:W-:Y:S05]  /*d1b0*/  BSYNC B0 ;  /* 0x0000000000007941 */ /* 0x000fea0003800000 */
.L_x_4724:
        /* <DEDUP_REMOVED lines=14> */
.L_x_4727:
[----:B------:R-:W-:Y:S05]  /*d2a0*/  BSYNC B0 ;  /* 0x0000000000007941 */ /* 0x000fea0003800000 */
.L_x_4726:
[----:B------:R-:W2:Y:S01]  /*d2b0*/  LDS R67, [R67.X4+0x1c80] ;  /* 0x001c800043437984 */ /* 0x000ea20000004800 */
[----:B------:R-:W-:Y:S01]  /*d2c0*/  BSSY B0, `(.L_x_4728) ;  /* 0x0000005000007945 */ /* 0x000fe20003800000 */
[----:B-1----:R-:W-:-:S02]  /*d2d0*/  IADD3 R63, R96, 0x380, RZ ;  /* 0x00000380603f7810 */ /* 0x002fc40007ffe0ff */
[----:B------:R-:W-:Y:S01]  /*d2e0*/  LEA.HI.SX32 R101, R101, R96, 0x1b ;  /* 0x0000006065657211 */ /* 0x000fe200078fdaff */
[----:B------:R-:W-:Y:S05]  /*d2f0*/  @!P0 BRA `(.L_x_4729) ;  /* 0x0000001000008947 */ /* 0x000fea0003800000 */
[----:B--2---:R1:W-:Y:S02]  /*d300*/  RED.E.ADD.F32.FTZ.RN.STRONG.GPU [R60.64+-0x1400], R67 ;  /* 0xffec00433c00798e */ /* 0x0043e4000c10e79e */
.L_x_4729:
[----:B------:R-:W-:Y:S05]  /*d310*/  BSYNC B0 ;  /* 0x0000000000007941 */ /* 0x000fea0003800000 */
.L_x_4728:
[----:B------:R-:W3:Y:S01]  /*d320*/  LDS R101, [R101.X4+0x1d80] ;  /* 0x001d800065657984 */ /* 0x000ee20000004800 */
[----:B------:R-:W-:Y:S01]  /*d330*/  BSSY B0, `(.L_x_4730) ;  /* 0x0000005000007945 */ /* 0x000fe20003800000 */
[----:B-12---:R-:W-:Y:S02]  /*d340*/  IADD3 R67, R96, 0x3c0, RZ ;  /* 0x000003c060437810 */ /* 0x006fe40007ffe0ff */
[----:B------:R-:W-:Y:S01]  /*d350*/  LEA.HI.SX32 R63, R63, R96, 0x1b ;  /* 0x000000603f3f7211 */ /* 0x000fe200078fdaff */
[----:B------:R-:W-:Y:S05]  /*d360*/  @!P1 BRA `(.L_x_4731) ;  /* 0x0000001000009947 */ /* 0x000fea0003800000 */
[----:B---3--:R1:W-:Y:S02]  /*d370*/  RED.E.ADD.F32.FTZ.RN.STRONG.GPU [R60.64+-0x1300], R101 ;  /* 0xffed00653c00798e */ /* 0x0083e4000c10e79e */
.L_x_4731:
[----:B------:R-:W-:Y:S05]  /*d380*/  BSYNC B0 ;  /* 0x0000000000007941 */ /* 0x000fea0003800000 */
.L_x_4730:
[----:B------:R-:W2:Y:S01]  /*d390*/  LDS R63, [R63.X4+0x1e80] ;  /* 0x001e80003f3f7984 */ /* 0x000ea20000004800 */
[----:B------:R-:W-:Y:S01]  /*d3a0*/  BSSY B0, `(.L_x_4732) ;  /* 0x0000005000007945 */ /* 0x000fe20003800000 */
[----:B-1-3--:R-:W-:Y:S02]  /*d3b0*/  IADD3 R101, R96, 0x400, RZ ;  /* 0x0000040060657810 */ /* 0x00afe40007ffe0ff */
[----:B------:R-:W-:Y:S01]  /*d3c0*/  LEA.HI.SX32 R67, R67, R96, 0x1b ;  /* 0x0000006043437211 */ /* 0x000fe200078fdaff */
[----:B------:R-:W-:Y:S05]  /*d3d0*/  @!P2 BRA `(.L_x_4733) ;  /* 0x000000100000a947 */ /* 0x000fea0003800000 */
[----:B--2---:R1:W-:Y:S02]  /*d3e0*/  RED.E.ADD.F32.FTZ.RN.STRONG.GPU [R60.64+-0x1200], R63 ;  /* 0xffee003f3c00798e */ /* 0x0043e4000c10e79e */
.L_x_4733:
[----:B------:R-:W-:Y:S05]  /*d3f0*/  BSYNC B0 ;  /* 0x0000000000007941 */ /* 0x000fea0003800000 */
.L_x_4732:
[----:B------:R-:W3:Y:S01]  /*d400*/  LDS R67, [R67.X4+0x1f80] ;  /* 0x001f800043437984 */ /* 0x000ee20000004800 */
[----:B------:R-:W-:Y:S01]  /*d410*/  BSSY B0, `(.L_x_4734) ;  /* 0x0000005000007945 */ /* 0x000fe20003800000 */
[----:B-12---:R-:W-:-:S02]  /*d420*/  IADD3 R63, R96, 0x440, RZ ;  /* 0x00000440603f7810 */ /* 0x006fc40007ffe0ff */
[----:B------:R-:W-:Y:S01]  /*d430*/  LEA.HI.SX32 R101, R101, R96, 0x1b ;  /* 0x0000006065657211 */ /* 0x000fe200078fdaff */
[----:B------:R-:W-:Y:S05]  /*d440*/  @!P3 BRA `(.L_x_4735) ;  /* 0x000000100000b947 */ /* 0x000fea0003800000 */
[----:B---3--:R1:W-:Y:S02]  /*d450*/  RED.E.ADD.F32.FTZ.RN.STRONG.GPU [R60.64+-0x1100], R67 ;  /* 0xffef00433c00798e */ /* 0x0083e4000c10e79e */
.L_x_4735:
[----:B------:R-:W-:Y:S05]  /*d460*/  BSYNC B0 ;  /* 0x0000000000007941 */ /* 0x000fea0003800000 */
.L_x_4734:
[----:B------:R-:W2:Y:S01]  /*d470*/  LDS R101, [R101.X4+0x2080] ;  /* 0x0020800065657984 */ /* 0x000ea20000004800 */
[----:B------:R-:W-:Y:S01]  /*d480*/  BSSY B0, `(.L_x_4736) ;  /* 0x0000004000007945 */ /* 0x000fe20003800000 */
[----:B------:R-:W-:Y:S01]  /*d490*/  LEA.HI.SX32 R63, R63, R96, 0x1b ;  /* 0x000000603f3f7211 */ /* 0x000fe200078fdaff */
[----:B------:R-:W-:Y:S05]  /*d4a0*/  @!P4 BRA `(.L_x_4737) ;  /* 0x000000100000c947 */ /* 0x000fea0003800000 */
[----:B--2---:R2:W-:Y:S02]  /*d4b0*/  RED.E.ADD.F32.FTZ.RN.STRONG.GPU [R60.64+-0x1000], R101 ;  /* 0xfff000653c00798e */ /* 0x0045e4000c10e79e */
.L_x_4737:
[----:B------:R-:W-:Y:S05]  /*d4c0*/  BSYNC B0 ;  /* 0x0000000000007941 */ /* 0x000fea0003800000 */
.L_x_4736:
[----:B------:R-:W4:Y:S01]  /*d4d0*/  LDS R63, [R63.X4+0x2180] ;  /* 0x002180003f3f7984 */ /* 0x000f220000004800 */
[----:B------:R-:W-:Y:S01]  /*d4e0*/  BSSY B0, `(.L_x_4738) ;  /* 0x0000005000007945 */ /* 0x000fe20003800000 */
[C---:B-1-3--:R-:W-:Y:S02]  /*d4f0*/  IADD3 R67, R96.reuse, 0x480, RZ ;  /* 0x0000048060437810 */ /* 0x04afe40007ffe0ff */
[----:B--2---:R-:W-:Y:S01]  /*d500*/  IADD3 R101, R96, 0x4c0, RZ ;  /* 0x000004c060657810 */ /* 0x004fe20007ffe0ff */
[----:B------:R-:W-:Y:S05]  /*d510*/  @!P5 BRA `(.L_x_4739) ;  /* 0x000000100000d947 */ /* 0x000fea0003800000 */
[----:B----4-:R1:W-:Y:S02]  /*d520*/  RED.E.ADD.F32.FTZ.RN.STRONG.GPU [R60.64+-0xf00], R63 ;  /* 0xfff1003f3c00798e */ /* 0x0103e4000c10e79e */
.L_x_4739:
[----:B------:R-:W-:Y:S05]  /*d530*/  BSYNC B0 ;  /* 0x0000000000007941 */ /* 0x000fea0003800000 */
.L_x_4738:
        /* <DEDUP_REMOVED lines=14> */
.L_x_4741:
[----:B------:R-:W-:Y:S05]  /*d620*/  BSYNC B0 ;  /* 0x0000000000007941 */ /* 0x000fea0003800000 */
.L_x_4740:
[----:B------:R-:W2:Y:S01]  /*d630*/  LDS R101, [R101.X4+0x2380] ;  /* 0x0023800065657984 */ /* 0x000ea20000004800 */
[----:B------:R-:W-:Y:S01]  /*d640*/  BSSY B0, `(.L_x_4742) ;  /* 0x0000005000007945 */ /* 0x000fe20003800000 */
[----:B-1----:R-:W-:Y:S02]  /*d650*/  IADD3 R67, R96, 0x540, RZ ;  /* 0x0000054060437810 */ /* 0x002fe40007ffe0ff */
[----:B------:R-:W-:Y:S01]  /*d660*/  LEA.HI.SX32 R63, R63, R96, 0x1b ;  /* 0x000000603f3f7211 */ /* 0x000fe200078fdaff */
[----:B------:R-:W-:Y:S05]  /*d670*/  @!P0 BRA `(.L_x_4743) ;  /* 0x0000001000008947 */ /* 0x000fea0003800000 */
[----:B--2---:R1:W-:Y:S02]  /*d680*/  RED.E.ADD.F32.FTZ.RN.STRONG.GPU [R60.64+-0xd00], R101 ;  /* 0xfff300653c00798e */ /* 0x0043e4000c10e79e */
.L_x_4743:
[----:B------:R-:W-:Y:S05]  /*d690*/  BSYNC B0 ;  /* 0x0000000000007941 */ /* 0x000fea0003800000 */
.L_x_4742:
[----:B------:R-:W3:Y:S01]  /*d6a0*/  LDS R63, [R63.X4+0x2480] ;  /* 0x002480003f3f7984 */ /* 0x000ee20000004800 */
[----:B------:R-:W-:Y:S01]  /*d6b0*/  BSSY B0, `(.L_x_4744) ;  /* 0x0000005000007945 */ /* 0x000fe20003800000 */
[----:B-12---:R-:W-:-:S02]  /*d6c0*/  IADD3 R101, R96, 0x580, RZ ;  /* 0x0000058060657810 */ /* 0x006fc40007ffe0ff */
[----:B------:R-:W-:Y:S01]  /*d6d0*/  LEA.HI.SX32 R67, R67, R96, 0x1b ;  /* 0x0000006043437211 */ /* 0x000fe200078fdaff */
[----:B------:R-:W-:Y:S05]  /*d6e0*/  @!P1 BRA `(.L_x_4745) ;  /* 0x0000001000009947 */ /* 0x000fea0003800000 */
[----:B---3--:R1:W-:Y:S02]  /*d6f0*/  RED.E.ADD.F32.FTZ.RN.STRONG.GPU [R60.64+-0xc00], R63 ;  /* 0xfff4003f3c00798e */ /* 0x0083e4000c10e79e */
.L_x_4745:
[----:B------:R-:W-:Y:S05]  /*d700*/  BSYNC B0 ;  /* 0x0000000000007941 */ /* 0x000fea0003800000 */
.L_x_4744:
[----:B------:R-:W2:Y:S01]  /*d710*/  LDS R67, [R67.X4+0x2580] ;  /* 0x0025800043437984 */ /* 0x000ea20000004800 */
[----:B------:R-:W-:Y:S01]  /*d720*/  BSSY B0, `(.L_x_4746) ;  /* 0x0000005000007945 */ /* 0x000fe20003800000 */
[----:B-1-3--:R-:W-:Y:S02]  /*d730*/  IADD3 R63, R96, 0x5c0, RZ ;  /* 0x000005c0603f7810 */ /* 0x00afe40007ffe0ff */
[----:B------:R-:W-:Y:S01]  /*d740*/  LEA.HI.SX32 R101, R101, R96, 0x1b ;  /* 0x0000006065657211 */ /* 0x000fe200078fdaff */
[----:B------:R-:W-:Y:S05]  /*d750*/  @!P2 BRA `(.L_x_4747) ;  /* 0x000000100000a947 */ /* 0x000fea0003800000 */
[----:B--2---:R1:W-:Y:S02]  /*d760*/  RED.E.ADD.F32.FTZ.RN.STRONG.GPU [R60.64+-0xb00], R67 ;  /* 0xfff500433c00798e */ /* 0x0043e4000c10e79e */
.L_x_4747:
[----:B------:R-:W-:Y:S05]  /*d770*/  BSYNC B0 ;  /* 0x0000000000007941 */ /* 0x000fea0003800000 */
.L_x_4746:
[----:B------:R-:W3:Y:S01]  /*d780*/  LDS R101, [R101.X4+0x2680] ;  /* 0x0026800065657984 */ /* 0x000ee20000004800 */
[----:B------:R-:W-:Y:S01]  /*d790*/  BSSY B0, `(.L_x_4748) ;  /* 0x0000005000007945 */ /* 0x000fe20003800000 */
[----:B-12---:R-:W-:Y:S02]  /*d7a0*/  IADD3 R67, R96, 0x600, RZ ;  /* 0x0000060060437810 */ /* 0x006fe40007ffe0ff */
[----:B------:R-:W-:Y:S01]  /*d7b0*/  LEA.HI.SX32 R63, R63, R96, 0x1b ;  /* 0x000000603f3f7211 */ /* 0x000fe200078fdaff */
[----:B------:R-:W-:Y:S05]  /*d7c0*/  @!P3 BRA `(.L_x_4749) ;  /* 0x000000100000b947 */ /* 0x000fea0003800000 */
[----:B---3--:R1:W-:Y:S02]  /*d7d0*/  RED.E.ADD.F32.FTZ.RN.STRONG.GPU [R60.64+-0xa00], R101 ;  /* 0xfff600653c00798e */ /* 0x0083e4000c10e79e */
.L_x_4749:
[----:B------:R-:W-:Y:S05]  /*d7e0*/  BSYNC B0 ;  /* 0x0000000000007941 */ /* 0x000fea0003800000 */
.L_x_4748:
[----:B------:R-:W2:Y:S01]  /*d7f0*/  LDS R63, [R63.X4+0x2780] ;  /* 0x002780003f3f7984 */ /* 0x000ea20000004800 */
[----:B------:R-:W-:Y:S01]  /*d800*/  BSSY B0, `(.L_x_4750) ;  /* 0x0000004000007945 */ /* 0x000fe20003800000 */
[----:B------:R-:W-:Y:S01]  /*d810*/  LEA.HI.SX32 R67, R67, R96, 0x1b ;  /* 0x0000006043437211 */ /* 0x000fe200078fdaff */
[----:B------:R-:W-:Y:S05]  /*d820*/  @!P4 BRA `(.L_x_4751) ;  /* 0x000000100000c947 */ /* 0x000fea0003800000 */
[----:B--2---:R2:W-:Y:S02]  /*d830*/  RED.E.ADD.F32.FTZ.RN.STRONG.GPU [R60.64+-0x900], R63 ;  /* 0xfff7003f3c00798e */ /* 0x0045e4000c10e79e */
.L_x_4751:
[----:B------:R-:W-:Y:S05]  /*d840*/  BSYNC B0 ;  /* 0x0000000000007941 */ /* 0x000fea0003800000 */
.L_x_4750:
[----:B------:R-:W4:Y:S01]  /*d850*/  LDS R67, [R67.X4+0x2880] ;  /* 0x0028800043437984 */ /* 0x000f220000004800 */
[----:B------:R-:W-:Y:S01]  /*d860*/  BSSY B0, `(.L_x_4752) ;  /* 0x0000005000007945 */ /* 0x000fe20003800000 */
[----:B--2---:R-:W-:-:S02]  /*d870*/  IADD3 R63, R96, 0x640, RZ ;  /* 0x00000640603f7810 */ /* 0x004fc40007ffe0ff */
[----:B-1-3--:R-:W-:Y:S01]  /*d880*/  IADD3 R101, R96, 0x680, RZ ;  /* 0x0000068060657810 */ /* 0x00afe20007ffe0ff */
[----:B------:R-:W-:Y:S05]  /*d890*/  @!P5 BRA `(.L_x_4753) ;  /* 0x000000100000d947 */ /* 0x000fea0003800000 */
[----:B----4-:R1:W-:Y:S02]  /*d8a0*/  RED.E.ADD.F32.FTZ.RN.STRONG.GPU [R60.64+-0x800], R67 ;  /* 0xfff800433c00798e */ /* 0x0103e4000c10e79e */
.L_x_4753:
[----:B------:R-:W-:Y:S05]  /*d8b0*/  BSYNC B0 ;  /* 0x0000000000007941 */ /* 0x000fea0003800000 */
.L_x_4752:
        /* <DEDUP_REMOVED lines=14> */
.L_x_4755:
[----:B------:R-:W-:Y:S05]  /*d9a0*/  BSYNC B0 ;  /* 0x0000000000007941 */ /* 0x000fea0003800000 */
.L_x_4754:
[----:B------:R-:W2:Y:S01]  /*d9b0*/  LDS R101, [R101.X4+0x2a80] ;  /* 0x002a800065657984 */ /* 0x000ea20000004800 */
[----:B------:R-:W-:Y:S01]  /*d9c0*/  BSSY B0, `(.L_x_4756) ;  /* 0x0000005000007945 */ /* 0x000fe20003800000 */
[----:B-1----:R-:W-:-:S02]  /*d9d0*/  IADD3 R63, R96, 0x700, RZ ;  /* 0x00000700603f7810 */ /* 0x002fc40007ffe0ff */
[----:B------:R-:W-:Y:S01]  /*d9e0*/  LEA.HI.SX32 R67, R67, R96, 0x1b ;  /* 0x0000006043437211 */ /* 0x000fe200078fdaff */
[----:B------:R-:W-:Y:S05]  /*d9f0*/  @!P0 BRA `(.L_x_4757) ;  /* 0x0000001000008947 */ /* 0x000fea0003800000 */
[----:B--2---:R1:W-:Y:S02]  /*da00*/  RED.E.ADD.F32.FTZ.RN.STRONG.GPU [R60.64+-0x600], R101 ;  /* 0xfffa00653c00798e */ /* 0x0043e4000c10e79e */
.L_x_4757:
[----:B------:R-:W-:Y:S05]  /*da10*/  BSYNC B0 ;  /* 0x0000000000007941 */ /* 0x000fea0003800000 */
.L_x_4756:
[----:B------:R-:W3:Y:S01]  /*da20*/  LDS R67, [R67.X4+0x2b80] ;  /* 0x002b800043437984 */ /* 0x000ee20000004800 */
[----:B------:R-:W-:Y:S01]  /*da30*/  BSSY B0, `(.L_x_4758) ;  /* 0x0000005000007945 */ /* 0x000fe20003800000 */
[----:B-12---:R-:W-:Y:S02]  /*da40*/  IADD3 R101, R96, 0x740, RZ ;  /* 0x0000074060657810 */ /* 0x006fe40007ffe0ff */
[----:B------:R-:W-:Y:S01]  /*da50*/  LEA.HI.SX32 R63, R63, R96, 0x1b ;  /* 0x000000603f3f7211 */ /* 0x000fe200078fdaff */
[----:B------:R-:W-:Y:S05]  /*da60*/  @!P1 BRA `(.L_x_4759) ;  /* 0x0000001000009947 */ /* 0x000fea0003800000 */
[----:B---3--:R1:W-:Y:S02]  /*da70*/  RED.E.ADD.F32.FTZ.RN.STRONG.GPU [R60.64+-0x500], R67 ;  /* 0xfffb00433c00798e */ /* 0x0083e4000c10e79e */
.L_x_4759:
[----:B------:R-:W-:Y:S05]  /*da80*/  BSYNC B0 ;  /* 0x0000000000007941 */ /* 0x000fea0003800000 */
.L_x_4758:
[----:B------:R-:W2:Y:S01]  /*da90*/  LDS R63, [R63.X4+0x2c80] ;  /* 0x002c80003f3f7984 */ /* 0x000ea20000004800 */
[----:B------:R-:W-:Y:S01]  /*daa0*/  BSSY B0, `(.L_x_4760) ;  /* 0x0000005000007945 */ /* 0x000fe20003800000 */
[----:B-1-3--:R-:W-:Y:S02]  /*dab0*/  IADD3 R67, R96, 0x780, RZ ;  /* 0x0000078060437810 */ /* 0x00afe40007ffe0ff */
[----:B------:R-:W-:Y:S01]  /*dac0*/  LEA.HI.SX32 R101, R101, R96, 0x1b ;  /* 0x0000006065657211 */ /* 0x000fe200078fdaff */
[----:B------:R-:W-:Y:S05]  /*dad0*/  @!P2 BRA `(.L_x_4761) ;  /* 0x000000100000a947 */ /* 0x000fea0003800000 */
[----:B--2---:R1:W-:Y:S02]  /*dae0*/  RED.E.ADD.F32.FTZ.RN.STRONG.GPU [R60.64+-0x400], R63 ;  /* 0xfffc003f3c00798e */ /* 0x0043e4000c10e79e */
.L_x_4761:
[----:B------:R-:W-:Y:S05]  /*daf0*/  BSYNC B0 ;  /* 0x0000000000007941 */ /* 0x000fea0003800000 */
.L_x_4760:
[----:B------:R-:W3:Y:S01]  /*db00*/  LDS R101, [R101.X4+0x2d80] ;  /* 0x002d800065657984 */ /* 0x000ee20000004800 */
[----:B------:R-:W-:Y:S01]  /*db10*/  BSSY B0, `(.L_x_4762) ;  /* 0x0000005000007945 */ /* 0x000fe20003800000 */
[----:B-12---:R-:W-:-:S02]  /*db20*/  IADD3 R63, R96, 0x7c0, RZ ;  /* 0x000007c0603f7810 */ /* 0x006fc40007ffe0ff */
[----:B------:R-:W-:Y:S01]  /*db30*/  LEA.HI.SX32 R67, R67, R96, 0x1b ;  /* 0x0000006043437211 */ /* 0x000fe200078fdaff */
[----:B------:R-:W-:Y:S05]  /*db40*/  @!P3 BRA `(.L_x_4763) ;  /* 0x000000100000b947 */ /* 0x000fea0003800000 */
[----:B---3--:R1:W-:Y:S02]  /*db50*/  RED.E.ADD.F32.FTZ.RN.STRONG.GPU [R60.64+-0x300], R101 ;  /* 0xfffd00653c00798e */ /* 0x0083e4000c10e79e */
.L_x_4763:
[----:B------:R-:W-:Y:S05]  /*db60*/  BSYNC B0 ;  /* 0x0000000000007941 */ /* 0x000fea0003800000 */
.L_x_4762:
[----:B------:R-:W2:Y:S01]  /*db70*/  LDS R67, [R67.X4+0x2e80] ;  /* 0x002e800043437984 */ /* 0x000ea20000004800 */
[----:B------:R-:W-:Y:S01]  /*db80*/  BSSY B0, `(.L_x_4764) ;  /* 0x0000004000007945 */ /* 0x000fe20003800000 */
[----:B------:R-:W-:Y:S01]  /*db90*/  LEA.HI.SX32 R63, R63, R96, 0x1b ;  /* 0x000000603f3f7211 */ /* 0x000fe200078fdaff */
[----:B------:R-:W-:Y:S05]  /*dba0*/  @!P4 BRA `(.L_x_4765) ;  /* 0x000000100000c947 */ /* 0x000fea0003800000 */
[----:B--2---:R2:W-:Y:S02]  /*dbb0*/  RED.E.ADD.F32.FTZ.RN.STRONG.GPU [R60.64+-0x200], R67 ;  /* 0xfffe00433c00798e */ /* 0x0045e4000c10e79e */
.L_x_4765:
[----:B------:R-:W-:Y:S05]  /*dbc0*/  BSYNC B0 ;  /* 0x0000000000007941 */ /* 0x000fea0003800000 */
.L_x_4764:
[----:B------:R-:W4:Y:S01]  /*dbd0*/  LDS R63, [R63.X4+0x2f80] ;  /* 0x002f80003f3f7984 */ /* 0x000f220000004800 */
[----:B------:R-:W-:Y:S01]  /*dbe0*/  BSSY B0, `(.L_x_4766) ;  /* 0x0000003000007945 */ /* 0x000fe20003800000 */
[----:B------:R-:W-:Y:S05]  /*dbf0*/  @!P5 BRA `(.L_x_4767) ;  /* 0x000000100000d947 */ /* 0x000fea0003800000 */
[----:B----4-:R4:W-:Y:S02]  /*dc00*/  RED.E.ADD.F32.FTZ.RN.STRONG.GPU [R60.64+-0x100], R63 ;  /* 0xffff003f3c00798e */ /* 0x0109e4000c10e79e */
.L_x_4767:
[----:B------:R-:W-:Y:S05]  /*dc10*/  BSYNC B0 ;  /* 0x0000000000007941 */ /* 0x000fea0003800000 */
.L_x_4766:
[----:B------:R-:W5:Y:S01]  /*dc20*/  SHFL.DOWN PT, R66, R65, 0x1, 0x1f ;  /* 0x08201f0041427f89 */ /* 0x000f6200000e0000 */
[----:B------:R-:W-:Y:S01]  /*dc30*/  ISETP.GT.AND P0, PT, R95, 0x1e, PT ;  /* 0x0000001e5f00780c */ /* 0x000fe20003f04270 */
        /* <DEDUP_REMOVED lines=33> */
[----:B------:R-:W-:Y:S02]  /*de50*/  FFMA.FTZ R112, R228, R112, R153 ;  /* 0x00000070e4707223 */ /* 0x000fe40000010099 */
[----:B------:R-:W-:Y:S02]  /*de60*/  FFMA.FTZ R227, R227, R108, R114 ;  /* 0x0000006ce3e37223 */ /* 0x000fe40000010072 */
        /* <DEDUP_REMOVED lines=105> */
.L_x_4769:
[----:B0-----:R-:W-:Y:S05]  /*e500*/  BSYNC B0 ;  /* 0x0000000000007941 */ /* 0x001fea0003800000 */
.L_x_4768:
        /* <DEDUP_REMOVED lines=8> */
.L_x_4669:
        /* <DEDUP_REMOVED lines=8> */
[----:B------:R-:W3:Y:S01]  /*e610*/  LDL R98, [R1] ;  /* 0x0000000001627983 */ /* 0x000ee20000100800 */
[----:B------:R-:W-:-:S02]  /*e620*/  PRMT R29, RZ, 0x7610, R29 ;  /* 0x00007610ff1d7816 */ /* 0x000fc4000000001d */
[C---:B------:R-:W-:Y:S02]  /*e630*/  LOP3.LUT R54, R94.reuse, 0x80, RZ, 0xfc, !PT ;  /* 0x000000805e367812 */ /* 0x040fe400078efcff */
[----:B------:R-:W-:Y:S02]  /*e640*/  PRMT R37, RZ, 0x7610, R37 ;  /* 0x00007610ff257816 */ /* 0x000fe40000000025 */
[C---:B------:R-:W-:Y:S02]  /*e650*/  LOP3.LUT R52, R94.reuse, 0xa0, RZ, 0xfc, !PT ;  /* 0x000000a05e347812 */ /* 0x040fe400078efcff */
        /* <DEDUP_REMOVED lines=54> */
[----:B------:R-:W-:-:S02]  /*e9c0*/  LOP3.LUT R68, R68, 0xfffffe00, RZ, 0xc0, !PT ;  /* 0xfffffe0044447812 */ /* 0x000fc400078ec0ff */
        /* <DEDUP_REMOVED lines=18> */
[----:B------:R-:W1:Y:S04]  /*eaf0*/  LDS.U16 R37, [R93+0x2] ;  /* 0x000002005d257984 */ /* 0x000e680000000400 */
[----:B------:R-:W2:Y:S04]  /*eb00*/  LDS.U16 R39, [R93+0x4] ;  /* 0x000004005d277984 */ /* 0x000ea80000000400 */
[----:B------:R-:W3:Y:S04]  /*eb10*/  LDS.U16 R29, [R93] ;  /* 0x000000005d1d7984 */ /* 0x000ee80000000400 */
[----:B------:R-:W4:Y:S04]  /*eb20*/  LDS.U16 R41, [R93+0x6] ;  /* 0x000006005d297984 */ /* 0x000f280000000400 */
[----:B------:R-:W-:Y:S04]  /*eb30*/  LDS.U16 R43, [R93+0x10] ;  /* 0x000010005d2b7984 */ /* 0x000fe80000000400 */
[----:B------:R-:W-:Y:S01]  /*eb40*/  LDS.U16 R45, [R93+0x12] ;  /* 0x000012005d2d7984 */ /* 0x000fe20000000400 */
[----:B0-----:R-:W-:-:S03]  /*eb50*/  LEA R76, R95, R68, 0x4 ;  /* 0x000000445f4c7211 */ /* 0x001fc600078e20ff */
[----:B------:R-:W-:Y:S01]  /*eb60*/  LDS.U16 R16, [R93+0x1a] ;  /* 0x00001a005d107984 */ /* 0x000fe20000000400 */
[----:B-1----:R-:W-:Y:S02]  /*eb70*/  HADD2.F32 R37, -RZ, R37.H0_H0 ;  /* 0x20000025ff257230 */ /* 0x002fe40000004100 */
[----:B--2---:R-:W-:-:S03]  /*eb80*/  HADD2.F32 R39, -RZ, R39.H0_H0 ;  /* 0x20000027ff277230 */ /* 0x004fc60000004100 */
[----:B------:R-:W-:Y:S02]  /*eb90*/  FADD.FTZ R49, R37, UR5 ;  /* 0x0000000525317e21 */ /* 0x000fe40008010000 */
[----:B------:R-:W-:Y:S01]  /*eba0*/  LDS.U16 R37, [R93+0xa] ;  /* 0x00000a005d257984 */ /* 0x000fe20000000400 */
[----:B------:R-:W-:Y:S02]  /*ebb0*/  FADD.FTZ R51, R39, UR5 ;  /* 0x0000000527337e21 */ /* 0x000fe40008010000 */
[----:B------:R-:W-:Y:S01]  /*ebc0*/  FSETP.GTU.FTZ.AND P6, PT, R49, 20, PT ;  /* 0x41a000003100780b */ /* 0x000fe20003fdc000 */
[----:B------:R-:W0:Y:S02]  /*ebd0*/  LDS.U16 R39, [R93+0xc] ;  /* 0x00000c005d277984 */ /* 0x000e240000000400 */
[----:B------:R-:W-:Y:S01]  /*ebe0*/  FSETP.GTU.FTZ.AND P5, PT, R51, 20, PT ;  /* 0x41a000003300780b */ /* 0x000fe20003fbc000 */
[----:B---3--:R-:W-:-:S05]  /*ebf0*/  HADD2.F32 R29, -RZ, R29.H0_H0 ;  /* 0x2000001dff1d7230 */ /* 0x008fca0000004100 */
[----:B------:R-:W-:Y:S01]  /*ec00*/  FADD.FTZ R47, R29, UR5 ;  /* 0x000000051d2f7e21 */ /* 0x000fe20008010000 */
[----:B----4-:R-:W-:Y:S01]  /*ec10*/  HADD2.F32 R41, -RZ, R41.H0_H0 ;  /* 0x20000029ff297230 */ /* 0x010fe20000004100 */
[----:B------:R-:W1:Y:S02]  /*ec20*/  LDS.U16 R29, [R93+0x8] ;  /* 0x000008005d1d7984 */ /* 0x000e640000000400 */
[----:B------:R-:W-:-:S03]  /*ec30*/  @!P6 FMUL.FTZ R49, R49, -1.4426950216293334961 ;  /* 0xbfb8aa3b3131e820 */ /* 0x000fc60000410000 */
[----:B------:R-:W-:-:S03]  /*ec40*/  @!P5 FMUL.FTZ R51, R51, -1.4426950216293334961 ;  /* 0xbfb8aa3b3333d820 */ /* 0x000fc60000410000 */
[----:B------:R-:W2:Y:S01]  /*ec50*/  @!P6 MUFU.EX2 R49, R49 ;  /* 0x000000310031e308 */ /* 0x000ea20000000800 */
[----:B------:R-:W-:Y:S01]  /*ec60*/  FSETP.GTU.FTZ.AND P1, PT, R47, 20, PT ;  /* 0x41a000002f00780b */ /* 0x000fe20003f3c000 */
[----:B------:R-:W-:Y:S02]  /*ec70*/  FADD.FTZ R53, R41, UR5 ;  /* 0x0000000529357e21 */ /* 0x000fe40008010000 */
[----:B------:R-:W3:Y:S04]  /*ec80*/  LDS.U16 R41, [R93+0xe] ;  /* 0x00000e005d297984 */ /* 0x000ee80000000400 */
[----:B------:R-:W4:Y:S06]  /*ec90*/  @!P5 MUFU.EX2 R51, R51 ;  /* 0x000000330033d308 */ /* 0x000f2c0000000800 */
[----:B------:R-:W-:-:S02]  /*eca0*/  @!P1 FMUL.FTZ R47, R47, -1.4426950216293334961 ;  /* 0xbfb8aa3b2f2f9820 */ /* 0x000fc40000410000 */
[----:B--2---:R-:W-:Y:S01]  /*ecb0*/  @!P6 FADD.FTZ R49, R49, 1 ;  /* 0x3f8000003131e421 */ /* 0x004fe20000010000 */
[----:B------:R-:W-:-:S03]  /*ecc0*/  FSETP.GTU.FTZ.AND P0, PT, R53, 20, PT ;  /* 0x41a000003500780b */ /* 0x000fc60003f1c000 */
[----:B------:R-:W2:Y:S01]  /*ecd0*/  @!P1 MUFU.EX2 R47, R47 ;  /* 0x0000002f002f9308 */ /* 0x000ea20000000800 */
[----:B----4-:R-:W-:Y:S01]  /*ece0*/  @!P5 FADD.FTZ R51, R51, 1 ;  /* 0x3f8000003333d421 */ /* 0x010fe20000010000 */
[----:B0-----:R-:W-:-:S06]  /*ecf0*/  HADD2.F32 R39, -RZ, R39.H0_H0 ;  /* 0x20000027ff277230 */ /* 0x001fcc0000004100 */
[----:B------:R-:W0:Y:S01]  /*ed00*/  @!P6 MUFU.RCP R49, R49 ;  /* 0x000000310031e308 */ /* 0x000e220000001000 */
[----:B------:R-:W-:-:S07]  /*ed10*/  HADD2.F32 R43, -RZ, R43.H0_H0 ;  /* 0x2000002bff2b7230 */ /* 0x000fce0000004100 */
[----:B------:R-:W4:Y:S01]  /*ed20*/  @!P5 MUFU.RCP R64, R51 ;  /* 0x000000330040d308 */ /* 0x000f220000001000 */
[----:B------:R-:W-:Y:S01]  /*ed30*/  FADD.FTZ R39, R39, UR5 ;  /* 0x0000000527277e21 */ /* 0x000fe20008010000 */
[----:B------:R-:W-:Y:S01]  /*ed40*/  HADD2.F32 R45, -RZ, R45.H0_H0 ;  /* 0x2000002dff2d7230 */ /* 0x000fe20000004100 */
[----:B------:R-:W-:-:S03]  /*ed50*/  FADD.FTZ R43, R43, UR5 ;  /* 0x000000052b2b7e21 */ /* 0x000fc60008010000 */
[----:B------:R-:W-:Y:S01]  /*ed60*/  FSETP.GTU.FTZ.AND P2, PT, R39, 20, PT ;  /* 0x41a000002700780b */ /* 0x000fe20003f5c000 */
[----:B------:R-:W-:Y:S02]  /*ed70*/  FADD.FTZ R45, R45, UR5 ;  /* 0x000000052d2d7e21 */ /* 0x000fe40008010000 */
[----:B------:R-:W-:Y:S02]  /*ed80*/  @!P0 FMUL.FTZ R53, R53, -1.4426950216293334961 ;  /* 0xbfb8aa3b35358820 */ /* 0x000fe40000410000 */
[----:B--2---:R-:W-:Y:S02]  /*ed90*/  @!P1 FADD.FTZ R47, R47, 1 ;  /* 0x3f8000002f2f9421 */ /* 0x004fe40000010000 */
[----:B0-----:R-:W-:Y:S01]  /*eda0*/  @!P6 FMUL.FTZ R18, R18, R49 ;  /* 0x000000311212e220 */ /* 0x001fe20000410000 */
[----:B------:R-:W-:Y:S01]  /*edb0*/  FSETP.GTU.FTZ.AND P6, PT, R43, 20, PT ;  /* 0x41a000002b00780b */ /* 0x000fe20003fdc000 */
[----:B----4-:R-:W-:Y:S01]  /*edc0*/  @!P5 FMUL.FTZ R19, R19, R64 ;  /* 0x000000401313d220 */ /* 0x010fe20000410000 */
[----:B------:R-:W-:Y:S01]  /*edd0*/  FSETP.GTU.FTZ.AND P5, PT, R45, 20, PT ;  /* 0x41a000002d00780b */ /* 0x000fe20003fbc000 */
[----:B------:R-:W0:Y:S01]  /*ede0*/  @!P1 MUFU.RCP R62, R47 ;  /* 0x0000002f003e9308 */ /* 0x000e220000001000 */
[----:B-1----:R-:W-:-:S02]  /*edf0*/  HADD2.F32 R29, -RZ, R29.H0_H0 ;  /* 0x2000001dff1d7230 */ /* 0x002fc40000004100 */
[----:B------:R-:W-:-:S05]  /*ee00*/  HADD2.F32 R37, -RZ, R37.H0_H0 ;  /* 0x20000025ff257230 */ /* 0x000fca0000004100 */
[----:B------:R-:W1:Y:S01]  /*ee10*/  @!P0 MUFU.EX2 R53, R53 ;  /* 0x0000003500358308 */ /* 0x000e620000000800 */
[----:B------:R-:W-:Y:S01]  /*ee20*/  FADD.FTZ R29, R29, UR5 ;  /* 0x000000051d1d7e21 */ /* 0x000fe20008010000 */
[----:B---3--:R-:W-:Y:S01]  /*ee30*/  HADD2.F32 R41, -RZ, R41.H0_H0 ;  /* 0x20000029ff297230 */ /* 0x008fe20000004100 */
[----:B------:R-:W-:Y:S02]  /*ee40*/  FADD.FTZ R37, R37, UR5 ;  /* 0x0000000525257e21 */ /* 0x000fe40008010000 */
[----:B------:R-:W-:Y:S01]  /*ee50*/  @!P2 FMUL.FTZ R39, R39, -1.4426950216293334961 ;  /* 0xbfb8aa3b2727a820 */ /* 0x000fe20000410000 */
[----:B------:R-:W-:Y:S01]  /*ee60*/  FSETP.GTU.FTZ.AND P4, PT, R29, 20, PT ;  /* 0x41a000001d00780b */ /* 0x000fe20003f9c000 */
[----:B------:R-:W-:Y:S01]  /*ee70*/  @!P6 FMUL.FTZ R43, R43, -1.4426950216293334961 ;  /* 0xbfb8aa3b2b2be820 */ /* 0x000fe20000410000 */
[----:B------:R-:W-:Y:S01]  /*ee80*/  FSETP.GTU.FTZ.AND P3, PT, R37, 20, PT ;  /* 0x41a000002500780b */ /* 0x000fe20003f7c000 */
[----:B------:R-:W-:Y:S02]  /*ee90*/  FADD.FTZ R41, R41, UR5 ;  /* 0x0000000529297e21 */ /* 0x000fe40008010000 */
[----:B------:R-:W-:Y:S01]  /*eea0*/  @!P5 FMUL.FTZ R45, R45, -1.4426950216293334961 ;  /* 0xbfb8aa3b2d2dd820 */ /* 0x000fe20000410000 */
[----:B------:R-:W2:Y:S01]  /*eeb0*/  @!P2 MUFU.EX2 R39, R39 ;  /* 0x000000270027a308 */ /* 0x000ea20000000800 */
[----:B0-----:R-:W-:Y:S01]  /*eec0*/  @!P1 FMUL.FTZ R17, R17, R62 ;  /* 0x0000003e11119220 */ /* 0x001fe20000410000 */
[----:B------:R-:W-:Y:S01]  /*eed0*/  FSETP.GTU.FTZ.AND P1, PT, R41, 20, PT ;  /* 0x41a000002900780b */ /* 0x000fe20003f3c000 */
[----:B-1----:R-:W-:-:S05]  /*eee0*/  @!P0 FADD.FTZ R53, R53, 1 ;  /* 0x3f80000035358421 */ /* 0x002fca0000010000 */
[----:B------:R-:W0:Y:S01]  /*eef0*/  @!P6 MUFU.EX2 R43, R43 ;  /* 0x0000002b002be308 */ /* 0x000e220000000800 */
[----:B------:R-:W-:-:S07]  /*ef00*/  @!P4 FMUL.FTZ R29, R29, -1.4426950216293334961 ;  /* 0xbfb8aa3b1d1dc820 */ /* 0x000fce0000410000 */
[----:B------:R-:W1:Y:S01]  /*ef10*/  @!P5 MUFU.EX2 R45, R45 ;  /* 0x0000002d002dd308 */ /* 0x000e620000000800 */
[----:B------:R-:W-:-:S07]  /*ef20*/  @!P3 FMUL.FTZ R37, R37, -1.4426950216293334961 ;  /* 0xbfb8aa3b2525b820 */ /* 0x000fce0000410000 */
[----:B------:R-:W3:Y:S01]  /*ef30*/  @!P0 MUFU.RCP R67, R53 ;  /* 0x0000003500438308 */ /* 0x000ee20000001000 */
[----:B--2---:R-:W-:Y:S02]  /*ef40*/  @!P2 FADD.FTZ R39, R39, 1 ;  /* 0x3f8000002727a421 */ /* 0x004fe40000010000 */
[----:B------:R-:W-:Y:S02]  /*ef50*/  @!P1 FMUL.FTZ R41, R41, -1.4426950216293334961 ;  /* 0xbfb8aa3b29299820 */ /* 0x000fe40000410000 */
[----:B0-----:R-:W-:-:S03]  /*ef60*/  @!P6 FADD.FTZ R43, R43, 1 ;  /* 0x3f8000002b2be421 */ /* 0x001fc60000010000 */
[----:B------:R-:W0:Y:S01]  /*ef70*/  @!P4 MUFU.EX2 R29, R29 ;  /* 0x0000001d001dc308 */ /* 0x000e220000000800 */
[----:B-1----:R-:W-:-:S07]  /*ef80*/  @!P5 FADD.FTZ R45, R45, 1 ;  /* 0x3f8000002d2dd421 */ /* 0x002fce0000010000 */
[----:B------:R-:W1:Y:S01]  /*ef90*/  @!P3 MUFU.EX2 R37, R37 ;  /* 0x000000250025b308 */ /* 0x000e620000000800 */
[----:B---3--:R-:W-:Y:S01]  /*efa0*/  @!P0 FMUL.FTZ R20, R20, R67 ;  /* 0x0000004314148220 */ /* 0x008fe20000410000 */
[----:B------:R-:W-:-:S06]  /*efb0*/  PRMT R67, R15, 0x7632, R67 ;  /* 0x000076320f437816 */ /* 0x000fcc0000000043 */
[----:B------:R2:W-:Y:S02]  /*efc0*/  @!P2 MUFU.RCP R68, R39 ;  /* 0x000000270044a308 */ /* 0x0005e40000001000 */
[----:B--2---:R-:W-:-:S06]  /*efd0*/  IADD3 R39, R76, 0xf, RZ ;  /* 0x0000000f4c277810 */ /* 0x004fcc0007ffe0ff */
[----:B------:R-:W2:Y:S08]  /*efe0*/  @!P1 MUFU.EX2 R41, R41 ;  /* 0x0000002900299308 */ /* 0x000eb00000000800 */
[----:B------:R3:W4:Y:S08]  /*eff0*/  @!P6 MUFU.RCP R71, R43 ;  /* 0x0000002b0047e308 */ /* 0x0007300000001000 */
[----:B------:R5:W-:Y:S01]  /*f000*/  @!P5 MUFU.RCP R74, R45 ;  /* 0x0000002d004ad308 */ /* 0x000be20000001000 */
[----:B---3--:R-:W-:-:S02]  /*f010*/  LEA.HI.SX32 R43, R39, R76, 0x1b ;  /* 0x0000004c272b7211 */ /* 0x008fc400078fdaff */
[----:B------:R-:W-:Y:S02]  /*f020*/  F2FP.PACK_AB R39, R13, R14 ;  /* 0x0000000e0d27723e */ /* 0x000fe400000000ff */
[----:B------:R-:W3:Y:S01]  /*f030*/  LDS.U16 R13, [R93+0x14] ;  /* 0x000014005d0d7984 */ /* 0x000ee20000000400 */
[----:B-----5:R-:W-:Y:S01]  /*f040*/  PRMT R45, R15, 0x7610, R45 ;  /* 0x000076100f2d7816 */ /* 0x020fe2000000002d */
[----:B0-----:R-:W-:Y:S02]  /*f050*/  @!P4 FADD.FTZ R29, R29, 1 ;  /* 0x3f8000001d1dc421 */ /* 0x001fe40000010000 */
[----:B------:R-:W0:Y:S01]  /*f060*/  LDS.U16 R15, [R93+0x18] ;  /* 0x000018005d0f7984 */ /* 0x000e220000000400 */
[----:B-1----:R-:W-:Y:S01]  /*f070*/  @!P3 FADD.FTZ R37, R37, 1 ;  /* 0x3f8000002525b421 */ /* 0x002fe20000010000 */
[----:B------:R1:W-:Y:S01]  /*f080*/  @!P4 MUFU.RCP R70, R29 ;  /* 0x0000001d0046c308 */ /* 0x0003e20000001000 */
[----:B--2---:R-:W-:Y:S01]  /*f090*/  @!P1 FADD.FTZ R41, R41, 1 ;  /* 0x3f80000029299421 */ /* 0x004fe20000010000 */
[----:B------:R-:W-:Y:S06]  /*f0a0*/  LDS.U16 R14, [R93+0x16] ;  /* 0x000016005d0e7984 */ /* 0x000fec0000000400 */
[----:B------:R2:W5:Y:S01]  /*f0b0*/  @!P3 MUFU.RCP R69, R37 ;  /* 0x000000250045b308 */ /* 0x0005620000001000 */
[----:B-1----:R-:W-:-:S02]  /*f0c0*/  IADD3 R29, R76, 0x6, RZ ;  /* 0x000000064c1d7810 */ /* 0x002fc40007ffe0ff */
[----:B--2---:R-:W-:-:S05]  /*f0d0*/  IADD3 R37, R76, 0x9, RZ ;  /* 0x000000094c257810 */ /* 0x004fca0007ffe0ff */
[----:B------:R1:W2:Y:S01]  /*f0e0*/  @!P1 MUFU.RCP R72, R41 ;  /* 0x0000002900489308 */ /* 0x0002a20000001000 */
[-C--:B------:R-:W-:Y:S02]  /*f0f0*/  LEA.HI.SX32 R61, R37, R76.reuse, 0x1b ;  /* 0x0000004c253d7211 */ /* 0x080fe400078fdaff */
[----:B------:R-:W-:Y:S01]  /*f100*/  LDS.U16 R37, [R93+0x1e] ;  /* 0x00001e005d257984 */ /* 0x000fe20000000400 */
[----:B-1----:R-:W-:-:S03]  /*f110*/  LEA.HI.SX32 R41, R29, R76, 0x1b ;  /* 0x0000004c1d297211 */ /* 0x002fc600078fdaff */
[----:B------:R-:W1:Y:S04]  /*f120*/  LDS.U16 R29, [R93+0x1c] ;  /* 0x00001c005d1d7984 */ /* 0x000e680000000400 */
[----:B------:R-:W-:Y:S01]  /*f130*/  BAR.SYNC.DEFER_BLOCKING 0x0 ;  /* 0x0000000000007b1d */ /* 0x000fe20000010000 */
[C---:B------:R-:W-:Y:S02]  /*f140*/  IADD3 R47, R76.reuse, 0x1, RZ ;  /* 0x000000014c2f7810 */ /* 0x040fe40007ffe0ff */
[C---:B------:R-:W-:Y:S02]  /*f150*/  IADD3 R49, R76.reuse, 0x2, RZ ;  /* 0x000000024c317810 */ /* 0x040fe40007ffe0ff */
[C---:B------:R-:W-:Y:S02]  /*f160*/  IADD3 R51, R76.reuse, 0x3, RZ ;  /* 0x000000034c337810 */ /* 0x040fe40007ffe0ff */
[C---:B------:R-:W-:Y:S01]  /*f170*/  IADD3 R53, R76.reuse, 0x4, RZ ;  /* 0x000000044c357810 */ /* 0x040fe20007ffe0ff */
[----:B---3--:R-:W-:Y:S01]  /*f180*/  HADD2.F32 R13, -RZ, R13.H0_H0 ;  /* 0x2000000dff0d7230 */ /* 0x008fe20000004100 */
[----:B------:R-:W-:Y:S01]  /*f190*/  IADD3 R55, R76, 0x5, RZ ;  /* 0x000000054c377810 */ /* 0x000fe20007ffe0ff */
[----:B0-----:R-:W-:Y:S01]  /*f1a0*/  HADD2.F32 R15, -RZ, R15.H0_H0 ;  /* 0x2000000fff0f7230 */ /* 0x001fe20000004100 */
[----:B------:R-:W-:-:S02]  /*f1b0*/  LEA.HI.SX32 R47, R47, R76, 0x1b ;  /* 0x0000004c2f2f7211 */ /* 0x000fc400078fdaff */
[-C--:B------:R-:W-:Y:S02]  /*f1c0*/  LEA.HI.SX32 R49, R49, R76.reuse, 0x1b ;  /* 0x0000004c31317211 */ /* 0x080fe400078fdaff */
[C---:B------:R-:W-:Y:S02]  /*f1d0*/  IADD3 R57, R76.reuse, 0x7, RZ ;  /* 0x000000074c397810 */ /* 0x040fe40007ffe0ff */
[-C--:B------:R-:W-:Y:S02]  /*f1e0*/  LEA.HI.SX32 R51, R51, R76.reuse, 0x1b ;  /* 0x0000004c33337211 */ /* 0x080fe400078fdaff */
[----:B------:R-:W-:Y:S02]  /*f1f0*/  IADD3 R59, R76, 0x8, RZ ;  /* 0x000000084c3b7810 */ /* 0x000fe40007ffe0ff */
[-C--:B------:R-:W-:Y:S02]  /*f200*/  LEA.HI.SX32 R53, R53, R76.reuse, 0x1b ;  /* 0x0000004c35357211 */ /* 0x080fe400078fdaff */
[----:B------:R-:W-:-:S02]  /*f210*/  LEA.HI.SX32 R55, R55, R76, 0x1b ;  /* 0x0000004c37377211 */ /* 0x000fc400078fdaff */
[----:B------:R-:W-:Y:S02]  /*f220*/  SHF.L.U32 R47, R47, 0x1, RZ ;  /* 0x000000012f2f7819 */ /* 0x000fe400000006ff */
[----:B------:R-:W-:Y:S01]  /*f230*/  F2FP.PACK_AB R11, R11, R12 ;  /* 0x0000000c0b0b723e */ /* 0x000fe200000000ff */
[----:B------:R-:W-:Y:S01]  /*f240*/  FADD.FTZ R13, R13, UR5 ;  /* 0x000000050d0d7e21 */ /* 0x000fe20008010000 */
[C---:B------:R-:W-:Y:S01]  /*f250*/  IADD3 R62, R76.reuse, 0xa, RZ ;  /* 0x0000000a4c3e7810 */ /* 0x040fe20007ffe0ff */
[----:B------:R-:W-:Y:S01]  /*f260*/  FADD.FTZ R15, R15, UR5 ;  /* 0x000000050f0f7e21 */ /* 0x000fe20008010000 */
[----:B------:R-:W-:Y:S02]  /*f270*/  SHF.L.U32 R49, R49, 0x1, RZ ;  /* 0x0000000131317819 */ /* 0x000fe400000006ff */
[----:B------:R-:W-:Y:S02]  /*f280*/  F2FP.PACK_AB R9, R9, R10 ;  /* 0x0000000a0909723e */ /* 0x000fe400000000ff */
[----:B------:R-:W-:-:S02]  /*f290*/  IADD3 R63, R76, 0xb, RZ ;  /* 0x0000000b4c3f7810 */ /* 0x000fc40007ffe0ff */
[-C--:B------:R-:W-:Y:S02]  /*f2a0*/  LEA.HI.SX32 R57, R57, R76.reuse, 0x1b ;  /* 0x0000004c39397211 */ /* 0x080fe400078fdaff */
[----:B------:R-:W-:Y:S02]  /*f2b0*/  PRMT R10, R39, 0x7632, R10 ;  /* 0x00007632270a7816 */ /* 0x000fe4000000000a */
[----:B------:R-:W-:Y:S01]  /*f2c0*/  SHF.L.U32 R51, R51, 0x1, RZ ;  /* 0x0000000133337819 */ /* 0x000fe200000006ff */
[----:B------:R-:W-:Y:S01]  /*f2d0*/  STS.U16 [R93], R45 ;  /* 0x0000002d5d007388 */ /* 0x000fe20000000400 */
[C---:B------:R-:W-:Y:S02]  /*f2e0*/  IADD3 R64, R76.reuse, 0xc, RZ ;  /* 0x0000000c4c407810 */ /* 0x040fe40007ffe0ff */
[----:B------:R-:W-:Y:S02]  /*f2f0*/  LEA.HI.SX32 R59, R59, R76, 0x1b ;  /* 0x0000004c3b3b7211 */ /* 0x000fe400078fdaff */
[----:B------:R-:W-:Y:S01]  /*f300*/  SHF.L.U32 R53, R53, 0x1, RZ ;  /* 0x0000000135357819 */ /* 0x000fe200000006ff */
[----:B------:R-:W-:Y:S01]  /*f310*/  STS.U16 [R47+0x2], R67 ;  /* 0x000002432f007388 */ /* 0x000fe20000000400 */
[----:B------:R-:W-:-:S02]  /*f320*/  IADD3 R65, R76, 0xd, RZ ;  /* 0x0000000d4c417810 */ /* 0x000fc40007ffe0ff */
[----:B------:R-:W-:Y:S02]  /*f330*/  PRMT R12, R11, 0x7632, R12 ;  /* 0x000076320b0c7816 */ /* 0x000fe4000000000c */
[----:B------:R-:W-:Y:S02]  /*f340*/  SHF.L.U32 R55, R55, 0x1, RZ ;  /* 0x0000000137377819 */ /* 0x000fe400000006ff */
[----:B------:R-:W-:Y:S01]  /*f350*/  F2FP.PACK_AB R7, R7, R8 ;  /* 0x000000080707723e */ /* 0x000fe200000000ff */
[----:B------:R-:W-:Y:S01]  /*f360*/  @!P2 FMUL.FTZ R23, R23, R68 ;  /* 0x000000441717a220 */ /* 0x000fe20000410000 */
[----:B------:R-:W-:Y:S01]  /*f370*/  IADD3 R66, R76, 0xe, RZ ;  /* 0x0000000e4c427810 */ /* 0x000fe20007ffe0ff */
[----:B------:R-:W-:Y:S01]  /*f380*/  STS.U16 [R49+0x4], R39 ;  /* 0x0000042731007388 */ /* 0x000fe20000000400 */
[----:B------:R-:W-:Y:S02]  /*f390*/  LEA.HI.SX32 R62, R62, R76, 0x1b ;  /* 0x0000004c3e3e7211 */ /* 0x000fe400078fdaff */
[----:B------:R-:W-:-:S02]  /*f3a0*/  SHF.L.U32 R41, R41, 0x1, RZ ;  /* 0x0000000129297819 */ /* 0x000fc400000006ff */
[----:B------:R-:W-:Y:S01]  /*f3b0*/  F2FP.PACK_AB R5, R5, R6 ;  /* 0x000000060505723e */ /* 0x000fe200000000ff */
[----:B------:R-:W-:Y:S01]  /*f3c0*/  STS.U16 [R51+0x6], R10 ;  /* 0x0000060a33007388 */ /* 0x000fe20000000400 */
[-C--:B------:R-:W-:Y:S02]  /*f3d0*/  LEA.HI.SX32 R63, R63, R76.reuse, 0x1b ;  /* 0x0000004c3f3f7211 */ /* 0x080fe400078fdaff */
[----:B------:R-:W-:Y:S02]  /*f3e0*/  PRMT R6, R9, 0x7632, R6 ;  /* 0x0000763209067816 */ /* 0x000fe40000000006 */
[----:B------:R-:W-:Y:S01]  /*f3f0*/  SHF.L.U32 R57, R57, 0x1, RZ ;  /* 0x0000000139397819 */ /* 0x000fe200000006ff */
[----:B----4-:R-:W-:Y:S01]  /*f400*/  @!P6 FMUL.FTZ R26, R26, R71 ;  /* 0x000000471a1ae220 */ /* 0x010fe20000410000 */
[----:B------:R-:W-:Y:S01]  /*f410*/  LEA.HI.SX32 R64, R64, R76, 0x1b ;  /* 0x0000004c40407211 */ /* 0x000fe200078fdaff */
[----:B------:R-:W-:Y:S01]  /*f420*/  STS.U16 [R53+0x8], R11 ;  /* 0x0000080b35007388 */ /* 0x000fe20000000400 */
[----:B------:R-:W-:-:S02]  /*f430*/  SHF.L.U32 R59, R59, 0x1, RZ ;  /* 0x000000013b3b7819 */ /* 0x000fc400000006ff */
[----:B------:R-:W-:Y:S02]  /*f440*/  FSETP.GTU.FTZ.AND P0, PT, R13, 20, PT ;  /* 0x41a000000d00780b */ /* 0x000fe40003f1c000 */
[----:B------:R-:W-:Y:S01]  /*f450*/  FSETP.GTU.FTZ.AND P2, PT, R15, 20, PT ;  /* 0x41a000000f00780b */ /* 0x000fe20003f5c000 */
[----:B------:R-:W-:Y:S01]  /*f460*/  STS.U16 [R55+0xa], R12 ;  /* 0x00000a0c37007388 */ /* 0x000fe20000000400 */
[----:B------:R-:W-:Y:S02]  /*f470*/  LEA.HI.SX32 R65, R65, R76, 0x1b ;  /* 0x0000004c41417211 */ /* 0x000fe400078fdaff */
[----:B------:R-:W-:Y:S02]  /*f480*/  PRMT R8, R7, 0x7632, R8 ;  /* 0x0000763207087816 */ /* 0x000fe40000000008 */
[----:B------:R-:W-:Y:S02]  /*f490*/  SHF.L.U32 R61, R61, 0x1, RZ ;  /* 0x000000013d3d7819 */ /* 0x000fe400000006ff */
[----:B------:R-:W-:Y:S01]  /*f4a0*/  F2FP.PACK_AB R3, R3, R4 ;  /* 0x000000040303723e */ /* 0x000fe200000000ff */
[----:B------:R-:W-:Y:S01]  /*f4b0*/  STS.U16 [R41+0xc], R9 ;  /* 0x00000c0929007388 */ /* 0x000fe20000000400 */
[----:B------:R-:W-:-:S02]  /*f4c0*/  LEA.HI.SX32 R66, R66, R76, 0x1b ;  /* 0x0000004c42427211 */ /* 0x000fc400078fdaff */
[----:B------:R-:W-:Y:S02]  /*f4d0*/  SHF.L.U32 R62, R62, 0x1, RZ ;  /* 0x000000013e3e7819 */ /* 0x000fe400000006ff */
[----:B------:R-:W-:Y:S02]  /*f4e0*/  F2FP.PACK_AB R0, R0, R2 ;  /* 0x000000020000723e */ /* 0x000fe400000000ff */
[----:B------:R-:W-:Y:S01]  /*f4f0*/  ISETP.NE.AND P6, PT, R96, RZ, PT ;  /* 0x000000ff6000720c */ /* 0x000fe20003fc5270 */
[----:B------:R0:W-:Y:S01]  /*f500*/  STS.U16 [R57+0xe], R6 ;  /* 0x00000e0639007388 */ /* 0x0001e20000000400 */
[----:B------:R-:W-:Y:S02]  /*f510*/  PRMT R4, R5, 0x7632, R4 ;  /* 0x0000763205047816 */ /* 0x000fe40000000004 */
[----:B------:R-:W-:Y:S01]  /*f520*/  SHF.L.U32 R63, R63, 0x1, RZ ;  /* 0x000000013f3f7819 */ /* 0x000fe200000006ff */
[----:B------:R3:W-:Y:S01]  /*f530*/  STS.U16 [R59+0x10], R7 ;  /* 0x000010073b007388 */ /* 0x0007e20000000400 */
[----:B------:R-:W-:-:S02]  /*f540*/  SHF.L.U32 R64, R64, 0x1, RZ ;  /* 0x0000000140407819 */ /* 0x000fc400000006ff */
[----:B------:R-:W-:Y:S01]  /*f550*/  SHF.L.U32 R65, R65, 0x1, RZ ;  /* 0x0000000141417819 */ /* 0x000fe200000006ff */
[----:B------:R-:W-:Y:S01]  /*f560*/  STS.U16 [R61+0x12], R8 ;  /* 0x000012083d007388 */ /* 0x000fe20000000400 */
[----:B------:R-:W-:Y:S02]  /*f570*/  SHF.L.U32 R66, R66, 0x1, RZ ;  /* 0x0000000142427819 */ /* 0x000fe400000006ff */
[----:B0-----:R-:W-:Y:S01]  /*f580*/  PRMT R6, R3, 0x7632, R6 ;  /* 0x0000763203067816 */ /* 0x001fe20000000006 */
[----:B------:R0:W-:Y:S01]  /*f590*/  STS.U16 [R62+0x14], R5 ;  /* 0x000014053e007388 */ /* 0x0001e20000000400 */
[C---:B------:R-:W-:Y:S02]  /*f5a0*/  PRMT R10, R0.reuse, 0x7632, R10 ;  /* 0x00007632000a7816 */ /* 0x040fe4000000000a */
[----:B---3--:R-:W-:Y:S01]  /*f5b0*/  PRMT R7, R0, 0x7610, R7 ;  /* 0x0000761000077816 */ /* 0x008fe20000000007 */
[----:B------:R-:W-:Y:S01]  /*f5c0*/  STS.U16 [R63+0x16], R4 ;  /* 0x000016043f007388 */ /* 0x000fe20000000400 */
[----:B------:R-:W-:Y:S01]  /*f5d0*/  SHF.L.U32 R43, R43, 0x1, RZ ;  /* 0x000000012b2b7819 */ /* 0x000fe200000006ff */
[----:B-1----:R-:W-:-:S02]  /*f5e0*/  HADD2.F32 R29, -RZ, R29.H0_H0 ;  /* 0x2000001dff1d7230 */ /* 0x002fc40000004100 */
[----:B------:R-:W-:Y:S01]  /*f5f0*/  HADD2.F32 R37, -RZ, R37.H0_H0 ;  /* 0x20000025ff257230 */ /* 0x000fe20000004100 */
[----:B------:R-:W-:Y:S01]  /*f600*/  STS.U16 [R64+0x18], R3 ;  /* 0x0000180340007388 */ /* 0x000fe20000000400 */
[----:B-----5:R-:W-:-:S03]  /*f610*/  @!P3 FMUL.FTZ R22, R22, R69 ;  /* 0x000000451616b220 */ /* 0x020fc60000410000 */
[----:B------:R-:W-:Y:S01]  /*f620*/  STS.U16 [R65+0x1a], R6 ;  /* 0x00001a0641007388 */ /* 0x000fe20000000400 */
[----:B------:R-:W-:-:S03]  /*f630*/  @!P0 FMUL.FTZ R0, R13, -1.4426950216293334961 ;  /* 0xbfb8aa3b0d008820 */ /* 0x000fc60000410000 */
[----:B------:R1:W-:Y:S01]  /*f640*/  STS.U16 [R66+0x1c], R7 ;  /* 0x00001c0742007388 */ /* 0x0003e20000000400 */
[----:B0-----:R-:W-:Y:S02]  /*f650*/  @!P2 FMUL.FTZ R5, R15, -1.4426950216293334961 ;  /* 0xbfb8aa3b0f05a820 */ /* 0x001fe40000410000 */
[----:B------:R-:W-:Y:S01]  /*f660*/  FADD.FTZ R9, R37, UR5 ;  /* 0x0000000525097e21 */ /* 0x000fe20008010000 */
[----:B------:R-:W-:Y:S01]  /*f670*/  STS.U16 [R43+0x1e], R10 ;  /* 0x00001e0a2b007388 */ /* 0x000fe20000000400 */
[----:B------:R-:W-:-:S06]  /*f680*/  NOP ;  /* 0x0000000000007918 */ /* 0x000fcc0000000000 */
[----:B-1----:R-:W-:Y:S01]  /*f690*/  FADD.FTZ R7, R29, UR5 ;  /* 0x000000051d077e21 */ /* 0x002fe20008010000 */
        /* <DEDUP_REMOVED lines=19> */
[----:B------:R-:W-:-:S03]  /*f7d0*/  HADD2.F32 R16, -RZ, R16.H0_H0 ;  /* 0x20000010ff107230 */ /* 0x000fc60000004100 */
[----:B------:R-:W-:Y:S02]  /*f7e0*/  FADD.FTZ R14, R14, UR5 ;  /* 0x000000050e0e7e21 */ /* 0x000fe40008010000 */
[----:B------:R-:W-:Y:S02]  /*f7f0*/  FADD.FTZ R16, R16, UR5 ;  /* 0x0000000510107e21 */ /* 0x000fe40008010000 */
[----:B--2---:R-:W-:Y:S01]  /*f800*/  @!P1 FMUL.FTZ R25, R25, R72 ;  /* 0x0000004819199220 */ /* 0x004fe20000410000 */
[----:B------:R-:W-:Y:S02]  /*f810*/  FSETP.GTU.FTZ.AND P1, PT, R14, 20, PT ;  /* 0x41a000000e00780b */ /* 0x000fe40003f3c000 */
[----:B------:R-:W-:Y:S01]  /*f820*/  FSETP.GTU.FTZ.AND P3, PT, R16, 20, PT ;  /* 0x41a000001000780b */ /* 0x000fe20003f7c000 */
[----:B------:R-:W0:Y:S10]  /*f830*/  LDS R85, [0x840] ;  /* 0x00084000ff557984 */ /* 0x000e340000000800 */
[----:B------:R-:W-:-:S02]  /*f840*/  @!P1 FMUL.FTZ R4, R14, -1.4426950216293334961 ;  /* 0xbfb8aa3b0e049820 */ /* 0x000fc40000410000 */
[----:B------:R-:W-:Y:S01]  /*f850*/  @!P3 FMUL.FTZ R6, R16, -1.4426950216293334961 ;  /* 0xbfb8aa3b1006b820 */ /* 0x000fe20000410000 */
[----:B------:R-:W-:Y:S01]  /*f860*/  SHF.R.S32.HI R97, RZ, 0x1f, R94 ;  /* 0x0000001fff617819 */ /* 0x000fe2000001145e */
[----:B------:R-:W-:Y:S01]  /*f870*/  @!P4 FMUL.FTZ R21, R21, R70 ;  /* 0x000000461515c220 */ /* 0x000fe20000410000 */
[----:B------:R-:W-:Y:S02]  /*f880*/  IADD3 R2, P4, R94, UR38, RZ ;  /* 0x000000265e027c10 */ /* 0x000fe4000ff9e0ff */
[----:B------:R-:W-:Y:S01]  /*f890*/  MOV R8, UR38 ;  /* 0x0000002600087c02 */ /* 0x000fe20008000f00 */
[----:B------:R-:W-:Y:S01]  /*f8a0*/  @!P5 FMUL.FTZ R27, R27, R74 ;  /* 0x0000004a1b1bd220 */ /* 0x000fe20000410000 */
[----:B------:R-:W1:Y:S01]  /*f8b0*/  @!P0 MUFU.EX2 R0, R0 ;  /* 0x0000000000008308 */ /* 0x000e620000000800 */
[----:B------:R-:W-:Y:S01]  /*f8c0*/  FSETP.GTU.FTZ.AND P5, PT, R9, 20, PT ;  /* 0x41a000000900780b */ /* 0x000fe20003fbc000 */
[----:B------:R-:W-:Y:S01]  /*f8d0*/  UIMAD UR7, UR36, UR8, URZ ;  /* 0x00000008240772a4 */ /* 0x000fe2000f8e023f */
[----:B------:R-:W-:Y:S01]  /*f8e0*/  LEA.HI.X.SX32 R3, R8, R97, 0x1, P4 ;  /* 0x0000006108037211 */ /* 0x000fe200020f0eff */
[----:B------:R-:W-:Y:S01]  /*f8f0*/  ULDC.64 UR38, c[0x0][0x2f8] ;  /* 0x0000be0000267ab9 */ /* 0x000fe20000000a00 */
[----:B------:R-:W-:-:S03]  /*f900*/  FSETP.GTU.FTZ.AND P4, PT, R7, 20, PT ;  /* 0x41a000000700780b */ /* 0x000fc60003f9c000 */
[----:B------:R-:W2:Y:S08]  /*f910*/  @!P1 MUFU.EX2 R4, R4 ;  /* 0x0000000400049308 */ /* 0x000eb00000000800 */
[----:B------:R-:W3:Y:S08]  /*f920*/  @!P2 MUFU.EX2 R5, R5 ;  /* 0x000000050005a308 */ /* 0x000ef00000000800 */
[----:B------:R-:W4:Y:S01]  /*f930*/  @!P3 MUFU.EX2 R6, R6 ;  /* 0x000000060006b308 */ /* 0x000f220000000800 */
[----:B------:R-:W-:-:S02]  /*f940*/  @!P5 FMUL.FTZ R9, R9, -1.4426950216293334961 ;  /* 0xbfb8aa3b0909d820 */ /* 0x000fc40000410000 */
[----:B------:R-:W-:Y:S02]  /*f950*/  @!P4 FMUL.FTZ R7, R7, -1.4426950216293334961 ;  /* 0xbfb8aa3b0707c820 */ /* 0x000fe40000410000 */
[----:B-1----:R-:W-:Y:S01]  /*f960*/  @!P0 FADD.FTZ R0, R0, 1 ;  /* 0x3f80000000008421 */ /* 0x002fe20000010000 */
[----:B0-----:R-:W-:Y:S01]  /*f970*/  ISETP.GE.AND P6, PT, R94, R85, PT ;  /* 0x000000555e00720c */ /* 0x001fe20003fc6270 */
[----:B--2---:R-:W-:Y:S02]  /*f980*/  @!P1 FADD.FTZ R4, R4, 1 ;  /* 0x3f80000004049421 */ /* 0x004fe40000010000 */
[----:B---3--:R-:W-:Y:S01]  /*f990*/  @!P2 FADD.FTZ R5, R5, 1 ;  /* 0x3f8000000505a421 */ /* 0x008fe20000010000 */
[----:B------:R0:W1:Y:S01]  /*f9a0*/  @!P4 MUFU.EX2 R8, R7 ;  /* 0x000000070008c308 */ /* 0x0000620000000800 */
[----:B----4-:R-:W-:-:S07]  /*f9b0*/  @!P3 FADD.FTZ R6, R6, 1 ;  /* 0x3f8000000606b421 */ /* 0x010fce0000010000 */
[----:B------:R-:W2:Y:S01]  /*f9c0*/  @!P5 MUFU.EX2 R9, R9 ;  /* 0x000000090009d308 */ /* 0x000ea20000000800 */
[----:B------:R-:W-:Y:S02]  /*f9d0*/  UIMAD UR22, UR35, UR9, UR7 ;  /* 0x00000009231672a4 */ /* 0x000fe4000f8e0207 */
[----:B------:R-:W-:-:S05]  /*f9e0*/  UIMAD UR7, UR36, UR38, URZ ;  /* 0x00000026240772a4 */ /* 0x000fca000f8e023f */
[----:B------:R0:W3:Y:S01]  /*f9f0*/  @!P0 MUFU.RCP R87, R0 ;  /* 0x0000000000578308 */ /* 0x0000e20000001000 */
[----:B------:R-:W-:-:S07]  /*fa00*/  UIMAD.WIDE.U32 UR20, UR35, UR8, URZ ;  /* 0x00000008231472a5 */ /* 0x000fce000f8e003f */
[----:B------:R0:W4:Y:S08]  /*fa10*/  @!P1 MUFU.RCP R89, R4 ;  /* 0x0000000400599308 */ /* 0x0001300000001000 */
[----:B------:R0:W0:Y:S08]  /*fa20*/  @!P2 MUFU.RCP R10, R5 ;  /* 0x00000005000aa308 */ /* 0x0000300000001000 */
[----:B------:R0:W0:Y:S01]  /*fa30*/  @!P3 MUFU.RCP R91, R6 ;  /* 0x00000006005bb308 */ /* 0x0000220000001000 */
[----:B------:R-:W-:Y:S01]  /*fa40*/  UIMAD UR34, UR35, UR39, UR7 ;  /* 0x00000027232272a4 */ /* 0x000fe2000f8e0207 */
[----:B------:R-:W-:Y:S01]  /*fa50*/  BSSY B0, `(.L_x_4771) ;  /* 0x0000010000007945 */ /* 0x000fe20003800000 */
[----:B------:R-:W-:-:S02]  /*fa60*/  UIMAD.WIDE.U32 UR8, UR35, UR38, URZ ;  /* 0x00000026230872a5 */ /* 0x000fc4000f8e003f */
[----:B------:R-:W-:Y:S01]  /*fa70*/  UIADD3 UR7, UR21, UR22, URZ ;  /* 0x0000001615077290 */ /* 0x000fe2000fffe03f */
[----:B------:R-:W-:Y:S06]  /*fa80*/  @P6 BRA `(.L_x_4772) ;  /* 0x000000c000006947 */ /* 0x000fec0003800000 */
[----:B01234-:R-:W-:Y:S01]  /*fa90*/  MOV R5, UR35 ;  /* 0x0000002300057c02 */ /* 0x01ffe20008000f00 */
        /* <DEDUP_REMOVED lines=11> */
.L_x_4772:
[----:B-1234-:R-:W-:Y:S05]  /*fb50*/  BSYNC B0 ;  /* 0x0000000000007941 */ /* 0x01efea0003800000 */
.L_x_4771:
[----:B------:R-:W2:Y:S01]  /*fb60*/  LDL.LU R16, [R1+0x8] ;  /* 0x0000080001107983 */ /* 0x000ea20000300800 */
[----:B------:R-:W-:Y:S01]  /*fb70*/  ULDC UR38, c[0x0][0x174] ;  /* 0x00005d0000267ab9 */ /* 0x000fe20000000800 */
[----:B------:R-:W-:Y:S01]  /*fb80*/  @!P4 FADD.FTZ R8, R8, 1 ;  /* 0x3f8000000808c421 */ /* 0x000fe20000010000 */
[----:B------:R-:W-:Y:S01]  /*fb90*/  UIADD3 UR38, UR6, -UR38, URZ ;  /* 0x8000002606267290 */ /* 0x000fe2000fffe03f */
[----:B------:R-:W-:Y:S01]  /*fba0*/  @!P5 FADD.FTZ R9, R9, 1 ;  /* 0x3f8000000909d421 */ /* 0x000fe20000010000 */
[----:B------:R-:W-:Y:S01]  /*fbb0*/  ULDC.64 UR22, c[0x0][0x2e0] ;  /* 0x0000b80000167ab9 */ /* 0x000fe20000000a00 */
[----:B------:R-:W-:Y:S01]  /*fbc0*/  @!P0 FMUL.FTZ R28, R28, R87 ;  /* 0x000000571c1c8220 */ /* 0x000fe20000410000 */
[----:B------:R-:W-:Y:S01]  /*fbd0*/  UMOV UR21, UR7 ;  /* 0x0000000700157c82 */ /* 0x000fe20008000000 */
[----:B0-----:R-:W-:Y:S01]  /*fbe0*/  LEA R4, P0, R94, c[0x0][0x330], 0x1 ;  /* 0x0000cc005e047a11 */ /* 0x001fe200078008ff */
        /* <DEDUP_REMOVED lines=82> */
[----:B------:R-:W-:Y:S01]  /*10110*/  STS.U16 [R53+0x8], R21 ;  /* 0x0000081535007388 */ /* 0x000fe20000000400 */
[----:B------:R-:W-:Y:S02]  /*10120*/  F2FP.PACK_AB R0, R32, R31 ;  /* 0x0000001f2000723e */ /* 0x000fe400000000ff */
[----:B------:R-:W-:Y:S01]  /*10130*/  FADD.FTZ R30, R27, R30 ;  /* 0x0000001e1b1e7221 */ /* 0x000fe20000010000 */
[----:B------:R-:W-:Y:S01]  /*10140*/  STS.U16 [R55+0xa], R9 ;  /* 0x00000a0937007388 */ /* 0x000fe20000000400 */
[----:B------:R-:W-:Y:S02]  /*10150*/  PRMT R14, R0, 0x7632, R14 ;  /* 0x00007632000e7816 */ /* 0x000fe4000000000e */
[----:B-1----:R-:W-:Y:S01]  /*10160*/  PRMT R8, R5, 0x7632, R8 ;  /* 0x0000763205087816 */ /* 0x002fe20000000008 */
[----:B------:R0:W-:Y:S01]  /*10170*/  STS.U16 [R41+0xc], R10 ;  /* 0x00000c0a29007388 */ /* 0x0001e20000000400 */
[----:B------:R-:W-:-:S03]  /*10180*/  FADD.FTZ R31, R30, R31 ;  /* 0x0000001f1e1f7221 */ /* 0x000fc60000010000 */
[----:B------:R-:W-:Y:S01]  /*10190*/  STS.U16 [R57+0xe], R6 ;  /* 0x00000e0639007388 */ /* 0x000fe20000000400 */
[----:B------:R-:W-:-:S03]  /*101a0*/  FADD.FTZ R32, R31, R32 ;  /* 0x000000201f207221 */ /* 0x000fc60000010000 */
[----:B------:R-:W-:Y:S01]  /*101b0*/  STS.U16 [R59+0x10], R11 ;  /* 0x0000100b3b007388 */ /* 0x000fe20000000400 */
[----:B------:R-:W-:Y:S01]  /*101c0*/  FADD.FTZ R32, R32, R33 ;  /* 0x0000002120207221 */ /* 0x000fe20000010000 */
[----:B0-----:R-:W-:Y:S02]  /*101d0*/  PRMT R10, R4, 0x7632, R10 ;  /* 0x00007632040a7816 */ /* 0x001fe4000000000a */
[----:B------:R-:W-:Y:S04]  /*101e0*/  STS.U16 [R61+0x12], R12 ;  /* 0x0000120c3d007388 */ /* 0x000fe80000000400 */
[----:B------:R-:W-:Y:S04]  /*101f0*/  STS.U16 [R62+0x14], R5 ;  /* 0x000014053e007388 */ /* 0x000fe80000000400 */
[----:B------:R-:W-:Y:S04]  /*10200*/  STS.U16 [R63+0x16], R8 ;  /* 0x000016083f007388 */ /* 0x000fe80000000400 */
[----:B------:R0:W-:Y:S04]  /*10210*/  STS.U16 [R64+0x18], R0 ;  /* 0x0000180040007388 */ /* 0x0001e80000000400 */
[----:B------:R-:W-:Y:S04]  /*10220*/  STS.U16 [R65+0x1a], R14 ;  /* 0x00001a0e41007388 */ /* 0x000fe80000000400 */
[----:B------:R1:W-:Y:S01]  /*10230*/  STS.U16 [R66+0x1c], R4 ;  /* 0x00001c0442007388 */ /* 0x0003e20000000400 */
[----:B0-----:R-:W-:-:S03]  /*10240*/  IADD3 R0, P1, R94, -0x3e0, RZ ;  /* 0xfffffc205e007810 */ /* 0x001fc60007f3e0ff */
[----:B------:R-:W-:Y:S01]  /*10250*/  STS.U16 [R43+0x1e], R10 ;  /* 0x00001e0a2b007388 */ /* 0x000fe20000000400 */
[----:B------:R-:W-:-:S06]  /*10260*/  NOP ;  /* 0x0000000000007918 */ /* 0x000fcc0000000000 */
[----:B------:R-:W-:Y:S01]  /*10270*/  LDS.U16 R9, [R99] ;  /* 0x0000000063097984 */ /* 0x000fe20000000400 */
[----:B-1----:R-:W-:Y:S01]  /*10280*/  FADD.FTZ R4, R32, R35 ;  /* 0x0000002320047221 */ /* 0x002fe20000010000 */
[----:B------:R-:W-:Y:S02]  /*10290*/  IADD3.X R97, R97, -0x1, RZ, P1, !PT ;  /* 0xffffffff61617810 */ /* 0x000fe40000ffe4ff */
        /* <DEDUP_REMOVED lines=33> */
.L_x_4774:
[----:B------:R-:W-:Y:S05]  /*104b0*/  BSYNC B0 ;  /* 0x0000000000007941 */ /* 0x000fea0003800000 */
.L_x_4773:
        /* <DEDUP_REMOVED lines=56> */
.L_x_4636:
        /* <DEDUP_REMOVED lines=32> */
.L_x_4777:
[----:B------:R-:W-:Y:S05]  /*10a40*/  BSYNC B0 ;  /* 0x0000000000007941 */ /* 0x000fea0003800000 */
.L_x_4776:
        /* <DEDUP_REMOVED lines=31> */
.L_x_4779:
[----:B------:R-:W3:Y:S02]  /*10c40*/  S2R R11, SR_TID.X ;  /* 0x00000000000b7919 */ /* 0x000ee40000002100 */
.L_x_4780:
[----:B------:R-:W-:Y:S05]  /*10c50*/  BSYNC B0 ;  /* 0x0000000000007941 */ /* 0x000fea0003800000 */
.L_x_4778:
        /* <DEDUP_REMOVED lines=12> */
.L_x_4781:
        /* <DEDUP_REMOVED lines=32> */
.L_x_4674:
[----:B------:R-:W-:Y:S01]  /*10f20*/  HFMA2.MMA R212, -RZ, RZ, 0, 5.9604644775390625e-08 ;  /* 0x00000001ffd47435 */ /* 0x000fe200000001ff */
[----:B------:R-:W-:-:S02]  /*10f30*/  MOV R213, R67 ;  /* 0x0000004300d57202 */ /* 0x000fc40000000f00 */
[----:B------:R-:W-:Y:S02]  /*10f40*/  MOV R211, RZ ;  /* 0x000000ff00d37202 */ /* 0x000fe40000000f00 */
[----:B------:R-:W-:Y:S02]  /*10f50*/  MOV R66, 0xffffffff ;  /* 0xffffffff00427802 */ /* 0x000fe40000000f00 */
[----:B------:R-:W-:Y:S02]  /*10f60*/  MOV R64, 0x10f80 ;  /* 0x00010f8000407802 */ /* 0x000fe40000000f00 */
[----:B-----5:R-:W-:Y:S05]  /*10f70*/  CALL.REL.NOINC `($__internal_116_$__cuda_sm70_shflsync_up) ;  /* 0x00001df000007944 */ /* 0x020fea0003c00000 */
[----:B-1----:R-:W-:Y:S01]  /*10f80*/  MOV R68, R66 ;  /* 0x0000004200447202 */ /* 0x002fe20000000f00 */
[----:B0-----:R-:W-:Y:S05]  /*10f90*/  BRA `(.L_x_4782) ;  /* 0xffff701000007947 */ /* 0x001fea000383ffff */
.L_x_4675:
[----:B------:R-:W-:Y:S01]  /*10fa0*/  HFMA2.MMA R212, -RZ, RZ, 0, 5.9604644775390625e-08 ;  /* 0x00000001ffd47435 */ /* 0x000fe200000001ff */
[----:B------:R-:W-:Y:S02]  /*10fb0*/  MOV R213, R69 ;  /* 0x0000004500d57202 */ /* 0x000fe40000000f00 */
[----:B------:R-:W-:Y:S02]  /*10fc0*/  MOV R211, RZ ;  /* 0x000000ff00d37202 */ /* 0x000fe40000000f00 */
[----:B------:R-:W-:-:S02]  /*10fd0*/  MOV R66, 0xffffffff ;  /* 0xffffffff00427802 */ /* 0x000fc40000000f00 */
[----:B------:R-:W-:Y:S02]  /*10fe0*/  MOV R64, 0x11000 ;  /* 0x0001100000407802 */ /* 0x000fe40000000f00 */
[----:B01---5:R-:W-:Y:S05]  /*10ff0*/  CALL.REL.NOINC `($__internal_116_$__cuda_sm70_shflsync_up) ;  /* 0x00001d7000007944 */ /* 0x023fea0003c00000 */
[----:B0-----:R-:W-:Y:S01]  /*11000*/  HFMA2.MMA R212, -RZ, RZ, 0, 5.9604644775390625e-08 ;  /* 0x00000001ffd47435 */ /* 0x001fe200000001ff */
[----:B-1----:R-:W-:Y:S02]  /*11010*/  MOV R214, R66 ;  /* 0x0000004200d67202 */ /* 0x002fe40000000f00 */
[----:B------:R-:W-:Y:S02]  /*11020*/  MOV R213, R70 ;  /* 0x0000004600d57202 */ /* 0x000fe40000000f00 */
[----:B------:R-:W-:Y:S02]  /*11030*/  MOV R211, RZ ;  /* 0x000000ff00d37202 */ /* 0x000fe40000000f00 */
[----:B------:R-:W-:Y:S02]  /*11040*/  MOV R66, 0xffffffff ;  /* 0xffffffff00427802 */ /* 0x000fe40000000f00 */
[----:B------:R-:W-:Y:S02]  /*11050*/  MOV R64, 0x11070 ;  /* 0x0001107000407802 */ /* 0x000fe40000000f00 */
[----:B------:R-:W-:Y:S05]  /*11060*/  CALL.REL.NOINC `($__internal_116_$__cuda_sm70_shflsync_up) ;  /* 0x00001d0000007944 */ /* 0x000fea0003c00000 */
[----:B0-----:R-:W-:Y:S01]  /*11070*/  HFMA2.MMA R212, -RZ, RZ, 0, 5.9604644775390625e-08 ;  /* 0x00000001ffd47435 */ /* 0x001fe200000001ff */
[----:B-1----:R-:W-:-:S02]  /*11080*/  MOV R224, R66 ;  /* 0x0000004200e07202 */ /* 0x002fc40000000f00 */
[----:B------:R-:W-:Y:S02]  /*11090*/  MOV R213, R71 ;  /* 0x0000004700d57202 */ /* 0x000fe40000000f00 */
[----:B------:R-:W-:Y:S02]  /*110a0*/  MOV R211, RZ ;  /* 0x000000ff00d37202 */ /* 0x000fe40000000f00 */
[----:B------:R-:W-:Y:S02]  /*110b0*/  MOV R66, 0xffffffff ;  /* 0xffffffff00427802 */ /* 0x000fe40000000f00 */
[----:B------:R-:W-:Y:S02]  /*110c0*/  MOV R64, 0x110e0 ;  /* 0x000110e000407802 */ /* 0x000fe40000000f00 */
[----:B------:R-:W-:Y:S05]  /*110d0*/  CALL.REL.NOINC `($__internal_116_$__cuda_sm70_shflsync_up) ;  /* 0x00001c9000007944 */ /* 0x000fea0003c00000 */
        /* <DEDUP_REMOVED lines=20> */
[----:B------:R-:W-:Y:S05]  /*11220*/  CALL.REL.NOINC `($__internal_116_$__cuda_sm70_shflsync_up) ;  /* 0x00001b4000007944 */ /* 0x000fea0003c00000 */
[----:B0-----:R-:W-:Y:S01]  /*11230*/  HFMA2.MMA R212, -RZ, RZ, 0, 1.1920928955078125e-07 ;  /* 0x00000002ffd47435 */ /* 0x001fe200000001ff */
[----:B-1----:R-:W-:Y:S02]  /*11240*/  MOV R68, R66 ;  /* 0x0000004200447202 */ /* 0x002fe40000000f00 */
[----:B------:R-:W-:Y:S02]  /*11250*/  MOV R213, R69 ;  /* 0x0000004500d57202 */ /* 0x000fe40000000f00 */
[----:B------:R-:W-:Y:S02]  /*11260*/  MOV R211, RZ ;  /* 0x000000ff00d37202 */ /* 0x000fe40000000f00 */
[----:B------:R-:W-:Y:S02]  /*11270*/  MOV R66, 0xffffffff ;  /* 0xffffffff00427802 */ /* 0x000fe40000000f00 */
[----:B------:R-:W-:-:S02]  /*11280*/  MOV R64, 0x112a0 ;  /* 0x000112a000407802 */ /* 0x000fc40000000f00 */
[----:B------:R-:W-:Y:S05]  /*11290*/  CALL.REL.NOINC `($__internal_116_$__cuda_sm70_shflsync_up) ;  /* 0x00001ad000007944 */ /* 0x000fea0003c00000 */
[----:B0-----:R-:W-:Y:S01]  /*112a0*/  HFMA2.MMA R212, -RZ, RZ, 0, 1.1920928955078125e-07 ;  /* 0x00000002ffd47435 */ /* 0x001fe200000001ff */
[----:B-1----:R-:W-:-:S02]  /*112b0*/  MOV R70, R66 ;  /* 0x0000004200467202 */ /* 0x002fc40000000f00 */
[----:B------:R-:W-:Y:S02]  /*112c0*/  MOV R213, R223 ;  /* 0x000000df00d57202 */ /* 0x000fe40000000f00 */
[----:B------:R-:W-:Y:S02]  /*112d0*/  MOV R211, RZ ;  /* 0x000000ff00d37202 */ /* 0x000fe40000000f00 */
[----:B------:R-:W-:Y:S02]  /*112e0*/  MOV R66, 0xffffffff ;  /* 0xffffffff00427802 */ /* 0x000fe40000000f00 */
[----:B------:R-:W-:Y:S02]  /*112f0*/  MOV R64, 0x11310 ;  /* 0x0001131000407802 */ /* 0x000fe40000000f00 */
[----:B------:R-:W-:Y:S05]  /*11300*/  CALL.REL.NOINC `($__internal_116_$__cuda_sm70_shflsync_up) ;  /* 0x00001a6000007944 */ /* 0x000fea0003c00000 */
[----:B0-----:R-:W-:Y:S01]  /*11310*/  HFMA2.MMA R212, -RZ, RZ, 0, 1.1920928955078125e-07 ;  /* 0x00000002ffd47435 */ /* 0x001fe200000001ff */
[----:B-1----:R-:W-:Y:S02]  /*11320*/  MOV R214, R66 ;  /* 0x0000004200d67202 */ /* 0x002fe40000000f00 */
[----:B------:R-:W-:Y:S02]  /*11330*/  MOV R213, R71 ;  /* 0x0000004700d57202 */ /* 0x000fe40000000f00 */
[----:B------:R-:W-:-:S02]  /*11340*/  MOV R211, RZ ;  /* 0x000000ff00d37202 */ /* 0x000fc40000000f00 */
[----:B------:R-:W-:Y:S02]  /*11350*/  MOV R66, 0xffffffff ;  /* 0xffffffff00427802 */ /* 0x000fe40000000f00 */
[----:B------:R-:W-:Y:S02]  /*11360*/  MOV R64, 0x11380 ;  /* 0x0001138000407802 */ /* 0x000fe40000000f00 */
[----:B------:R-:W-:Y:S05]  /*11370*/  CALL.REL.NOINC `($__internal_116_$__cuda_sm70_shflsync_up) ;  /* 0x000019f000007944 */ /* 0x000fea0003c00000 */
[----:B------:R-:W-:Y:S01]  /*11380*/  ISETP.GE.AND P0, PT, R95, 0x2, PT ;  /* 0x000000025f00780c */ /* 0x000fe20003f06270 */
[C---:B------:R-:W-:Y:S01]  /*11390*/  FMUL.FTZ R65, R214.reuse, R69 ;  /* 0x00000045d6417220 */ /* 0x040fe20000410000 */
[----:B0-----:R-:W-:Y:S01]  /*113a0*/  MOV R211, RZ ;  /* 0x000000ff00d37202 */ /* 0x001fe20000000f00 */
        /* <DEDUP_REMOVED lines=9> */
[----:B------:R-:W-:Y:S01]  /*11440*/  HFMA2.MMA R212, -RZ, RZ, 0, 2.384185791015625e-07 ;  /* 0x00000004ffd47435 */ /* 0x000fe200000001ff */
[----:B------:R-:W-:Y:S01]  /*11450*/  @P0 FADD.FTZ R71, R71, R66 ;  /* 0x0000004247470221 */ /* 0x000fe20000010000 */
[----:B------:R-:W-:Y:S02]  /*11460*/  MOV R214, R67 ;  /* 0x0000004300d67202 */ /* 0x000fe40000000f00 */
[----:B------:R-:W-:-:S02]  /*11470*/  FSEL R224, R69, R70, !P0 ;  /* 0x0000004645e07208 */ /* 0x000fc40004000000 */
[----:B------:R-:W-:Y:S02]  /*11480*/  MOV R66, 0xffffffff ;  /* 0xffffffff00427802 */ /* 0x000fe40000000f00 */
[----:B------:R-:W-:Y:S02]  /*11490*/  MOV R70, R223 ;  /* 0x000000df00467202 */ /* 0x000fe40000000f00 */
[----:B------:R-:W-:Y:S02]  /*114a0*/  MOV R213, R214 ;  /* 0x000000d600d57202 */ /* 0x000fe40000000f00 */
[----:B------:R-:W-:Y:S05]  /*114b0*/  CALL.REL.NOINC `($__internal_116_$__cuda_sm70_shflsync_up) ;  /* 0x000018b000007944 */ /* 0x000fea0003c00000 */
[----:B0-----:R-:W-:Y:S01]  /*114c0*/  HFMA2.MMA R212, -RZ, RZ, 0, 2.384185791015625e-07 ;  /* 0x00000004ffd47435 */ /* 0x001fe200000001ff */
[----:B-1----:R-:W-:Y:S02]  /*114d0*/  MOV R67, R66 ;  /* 0x0000004200437202 */ /* 0x002fe40000000f00 */
[----:B------:R-:W-:Y:S02]  /*114e0*/  MOV R213, R224 ;  /* 0x000000e000d57202 */ /* 0x000fe40000000f00 */
[----:B------:R-:W-:Y:S02]  /*114f0*/  MOV R211, RZ ;  /* 0x000000ff00d37202 */ /* 0x000fe40000000f00 */
[----:B------:R-:W-:-:S02]  /*11500*/  MOV R66, 0xffffffff ;  /* 0xffffffff00427802 */ /* 0x000fc40000000f00 */
[----:B------:R-:W-:Y:S02]  /*11510*/  MOV R64, 0x11530 ;  /* 0x0001153000407802 */ /* 0x000fe40000000f00 */
[----:B------:R-:W-:Y:S05]  /*11520*/  CALL.REL.NOINC `($__internal_116_$__cuda_sm70_shflsync_up) ;  /* 0x0000184000007944 */ /* 0x000fea0003c00000 */
[----:B0-----:R-:W-:Y:S01]  /*11530*/  HFMA2.MMA R212, -RZ, RZ, 0, 2.384185791015625e-07 ;  /* 0x00000004ffd47435 */ /* 0x001fe200000001ff */
[----:B-1----:R-:W-:Y:S02]  /*11540*/  MOV R68, R66 ;  /* 0x0000004200447202 */ /* 0x002fe40000000f00 */
[----:B------:R-:W-:Y:S02]  /*11550*/  MOV R213, R70 ;  /* 0x0000004600d57202 */ /* 0x000fe40000000f00 */
[----:B------:R-:W-:Y:S02]  /*11560*/  MOV R211, RZ ;  /* 0x000000ff00d37202 */ /* 0x000fe40000000f00 */
[----:B------:R-:W-:Y:S02]  /*11570*/  MOV R66, 0xffffffff ;  /* 0xffffffff00427802 */ /* 0x000fe40000000f00 */
[----:B------:R-:W-:Y:S02]  /*11580*/  MOV R64, 0x115a0 ;  /* 0x000115a000407802 */ /* 0x000fe40000000f00 */
[----:B------:R-:W-:Y:S05]  /*11590*/  CALL.REL.NOINC `($__internal_116_$__cuda_sm70_shflsync_up) ;  /* 0x000017d000007944 */ /* 0x000fea0003c00000 */
[----:B0-----:R-:W-:Y:S01]  /*115a0*/  HFMA2.MMA R212, -RZ, RZ, 0, 2.384185791015625e-07 ;  /* 0x00000004ffd47435 */ /* 0x001fe200000001ff */
[----:B-1----:R-:W-:-:S02]  /*115b0*/  MOV R69, R66 ;  /* 0x0000004200457202 */ /* 0x002fc40000000f00 */
[----:B------:R-:W-:Y:S02]  /*115c0*/  MOV R213, R71 ;  /* 0x0000004700d57202 */ /* 0x000fe40000000f00 */
[----:B------:R-:W-:Y:S02]  /*115d0*/  MOV R211, RZ ;  /* 0x000000ff00d37202 */ /* 0x000fe40000000f00 */
[----:B------:R-:W-:Y:S02]  /*115e0*/  MOV R66, 0xffffffff ;  /* 0xffffffff00427802 */ /* 0x000fe40000000f00 */
[----:B------:R-:W-:Y:S02]  /*115f0*/  MOV R64, 0x11610 ;  /* 0x0001161000407802 */ /* 0x000fe40000000f00 */
[----:B------:R-:W-:Y:S05]  /*11600*/  CALL.REL.NOINC `($__internal_116_$__cuda_sm70_shflsync_up) ;  /* 0x0000176000007944 */ /* 0x000fea0003c00000 */
[----:B------:R-:W-:Y:S01]  /*11610*/  ISETP.GE.AND P0, PT, R95, 0x4, PT ;  /* 0x000000045f00780c */ /* 0x000fe20003f06270 */
[----:B------:R-:W-:Y:S01]  /*11620*/  FMUL.FTZ R65, R69, R224 ;  /* 0x000000e045417220 */ /* 0x000fe20000410000 */
[----:B0-----:R-:W-:Y:S01]  /*11630*/  HFMA2.MMA R212, -RZ, RZ, 0, 4.76837158203125e-07 ;  /* 0x00000008ffd47435 */ /* 0x001fe200000001ff */
[-C--:B-1----:R-:W-:Y:S01]  /*11640*/  FMUL.FTZ R64, R224, R66.reuse ;  /* 0x00000042e0407220 */ /* 0x082fe20000410000 */
[----:B------:R-:W-:Y:S01]  /*11650*/  MOV R211, RZ ;  /* 0x000000ff00d37202 */ /* 0x000fe20000000f00 */
[----:B------:R-:W-:-:S02]  /*11660*/  FFMA.FTZ R66, R214, R66, R65 ;  /* 0x00000042d6427223 */ /* 0x000fc40000010041 */
[----:B------:R-:W-:Y:S02]  /*11670*/  FFMA.FTZ R69, R69, R214, -R64 ;  /* 0x000000d645457223 */ /* 0x000fe40000010840 */
[CC--:B------:R-:W-:Y:S02]  /*11680*/  FMUL.FTZ R65, R67.reuse, R224.reuse ;  /* 0x000000e043417220 */ /* 0x0c0fe40000410000 */
[C---:B------:R-:W-:Y:S02]  /*11690*/  FMUL.FTZ R64, R68.reuse, R224 ;  /* 0x000000e044407220 */ /* 0x040fe40000410000 */
[-C--:B------:R-:W-:Y:S02]  /*116a0*/  FFMA.FTZ R65, R68, R214.reuse, R65 ;  /* 0x000000d644417223 */ /* 0x080fe40000010041 */
[----:B------:R-:W-:Y:S01]  /*116b0*/  @P0 FFMA.FTZ R214, R67, R214, -R64 ;  /* 0x000000d643d60223 */ /* 0x000fe20000010840 */
[----:B------:R-:W-:Y:S01]  /*116c0*/  MOV R64, 0x11740 ;  /* 0x0001174000407802 */ /* 0x000fe20000000f00 */
[----:B------:R-:W-:Y:S01]  /*116d0*/  @P0 FADD.FTZ R71, R71, R66 ;  /* 0x0000004247470221 */ /* 0x000fe20000010000 */
[----:B------:R-:W-:Y:S01]  /*116e0*/  FSEL R223, R224, R65, !P0 ;  /* 0x00000041e0df7208 */ /* 0x000fe20004000000 */
[----:B------:R-:W-:Y:S01]  /*116f0*/  @P0 FADD.FTZ R70, R70, R69 ;  /* 0x0000004546460221 */ /* 0x000fe20000010000 */
[----:B------:R-:W-:-:S02]  /*11700*/  MOV R66, 0xffffffff ;  /* 0xffffffff00427802 */ /* 0x000fc40000000f00 */
[----:B------:R-:W-:Y:S02]  /*11710*/  MOV R67, R71 ;  /* 0x0000004700437202 */ /* 0x000fe40000000f00 */
[----:B------:R-:W-:Y:S02]  /*11720*/  MOV R213, R214 ;  /* 0x000000d600d57202 */ /* 0x000fe40000000f00 */
[----:B------:R-:W-:Y:S05]  /*11730*/  CALL.REL.NOINC `($__internal_116_$__cuda_sm70_shflsync_up) ;  /* 0x0000163000007944 */ /* 0x000fea0003c00000 */
[----:B0-----:R-:W-:Y:S01]  /*11740*/  HFMA2.MMA R212, -RZ, RZ, 0, 4.76837158203125e-07 ;  /* 0x00000008ffd47435 */ /* 0x001fe200000001ff */
[----:B-1----:R-:W-:Y:S02]  /*11750*/  MOV R68, R66 ;  /* 0x0000004200447202 */ /* 0x002fe40000000f00 */
[----:B------:R-:W-:Y:S02]  /*11760*/  MOV R213, R223 ;  /* 0x000000df00d57202 */ /* 0x000fe40000000f00 */
[----:B------:R-:W-:Y:S02]  /*11770*/  MOV R211, RZ ;  /* 0x000000ff00d37202 */ /* 0x000fe40000000f00 */
[----:B------:R-:W-:Y:S02]  /*11780*/  MOV R66, 0xffffffff ;  /* 0xffffffff00427802 */ /* 0x000fe40000000f00 */
[----:B------:R-:W-:-:S02]  /*11790*/  MOV R64, 0x117b0 ;  /* 0x000117b000407802 */ /* 0x000fc40000000f00 */
[----:B------:R-:W-:Y:S05]  /*117a0*/  CALL.REL.NOINC `($__internal_116_$__cuda_sm70_shflsync_up) ;  /* 0x000015c000007944 */ /* 0x000fea0003c00000 */
[----:B0-----:R-:W-:Y:S01]  /*117b0*/  HFMA2.MMA R212, -RZ, RZ, 0, 4.76837158203125e-07 ;  /* 0x00000008ffd47435 */ /* 0x001fe200000001ff */
[----:B-1----:R-:W-:-:S02]  /*117c0*/  MOV R69, R66 ;  /* 0x0000004200457202 */ /* 0x002fc40000000f00 */
[----:B------:R-:W-:Y:S02]  /*117d0*/  MOV R213, R70 ;  /* 0x0000004600d57202 */ /* 0x000fe40000000f00 */
[----:B------:R-:W-:Y:S02]  /*117e0*/  MOV R211, RZ ;  /* 0x000000ff00d37202 */ /* 0x000fe40000000f00 */
[----:B------:R-:W-:Y:S02]  /*117f0*/  MOV R66, 0xffffffff ;  /* 0xffffffff00427802 */ /* 0x000fe40000000f00 */
[----:B------:R-:W-:Y:S02]  /*11800*/  MOV R64, 0x11820 ;  /* 0x0001182000407802 */ /* 0x000fe40000000f00 */
[----:B------:R-:W-:Y:S05]  /*11810*/  CALL.REL.NOINC `($__internal_116_$__cuda_sm70_shflsync_up) ;  /* 0x0000155000007944 */ /* 0x000fea0003c00000 */
[----:B0-----:R-:W-:Y:S01]  /*11820*/  HFMA2.MMA R212, -RZ, RZ, 0, 4.76837158203125e-07 ;  /* 0x00000008ffd47435 */ /* 0x001fe200000001ff */
[----:B-1----:R-:W-:Y:S02]  /*11830*/  MOV R71, R66 ;  /* 0x0000004200477202 */ /* 0x002fe40000000f00 */
[----:B------:R-:W-:Y:S02]  /*11840*/  MOV R213, R67 ;  /* 0x0000004300d57202 */ /* 0x000fe40000000f00 */
[----:B------:R-:W-:-:S02]  /*11850*/  MOV R211, RZ ;  /* 0x000000ff00d37202 */ /* 0x000fc40000000f00 */
[----:B------:R-:W-:Y:S02]  /*11860*/  MOV R66, 0xffffffff ;  /* 0xffffffff00427802 */ /* 0x000fe40000000f00 */
[----:B------:R-:W-:Y:S02]  /*11870*/  MOV R64, 0x11890 ;  /* 0x0001189000407802 */ /* 0x000fe40000000f00 */
[----:B------:R-:W-:Y:S05]  /*11880*/  CALL.REL.NOINC `($__internal_116_$__cuda_sm70_shflsync_up) ;  /* 0x000014e000007944 */ /* 0x000fea0003c00000 */
[----:B------:R-:W-:Y:S01]  /*11890*/  ISETP.GE.AND P0, PT, R95, 0x8, PT ;  /* 0x000000085f00780c */ /* 0x000fe20003f06270 */
[----:B-1----:R-:W-:Y:S01]  /*118a0*/  FMUL.FTZ R64, R223, R66 ;  /* 0x00000042df407220 */ /* 0x002fe20000410000 */
[----:B0-----:R-:W-:Y:S01]  /*118b0*/  HFMA2.MMA R212, -RZ, RZ, 0, 9.5367431640625e-07 ;  /* 0x00000010ffd47435 */ /* 0x001fe200000001ff */
[CC--:B------:R-:W-:Y:S01]  /*118c0*/  FMUL.FTZ R65, R71.reuse, R223.reuse ;  /* 0x000000df47417220 */ /* 0x0c0fe20000410000 */
[----:B------:R-:W-:Y:S01]  /*118d0*/  MOV R211, RZ ;  /* 0x000000ff00d37202 */ /* 0x000fe20000000f00 */
[----:B------:R-:W-:Y:S02]  /*118e0*/  FFMA.FTZ R71, R71, R214, -R64 ;  /* 0x000000d647477223 */ /* 0x000fe40000010840 */
[----:B------:R-:W-:Y:S02]  /*118f0*/  FFMA.FTZ R66, R214, R66, R65 ;  /* 0x00000042d6427223 */ /* 0x000fe40000010041 */
[----:B------:R-:W-:-:S02]  /*11900*/  FMUL.FTZ R64, R68, R223 ;  /* 0x000000df44407220 */ /* 0x000fc40000410000 */
[C---:B------:R-:W-:Y:S02]  /*11910*/  FMUL.FTZ R65, R69.reuse, R223 ;  /* 0x000000df45417220 */ /* 0x040fe40000410000 */
[-C--:B------:R-:W-:Y:S02]  /*11920*/  FFMA.FTZ R64, R69, R214.reuse, R64 ;  /* 0x000000d645407223 */ /* 0x080fe40000010040 */
[----:B------:R-:W-:Y:S02]  /*11930*/  @P0 FFMA.FTZ R214, R68, R214, -R65 ;  /* 0x000000d644d60223 */ /* 0x000fe40000010841 */
[----:B------:R-:W-:Y:S01]  /*11940*/  @P0 FADD.FTZ R67, R67, R66 ;  /* 0x0000004243430221 */ /* 0x000fe20000010000 */
[----:B------:R-:W-:Y:S01]  /*11950*/  FSEL R69, R223, R64, !P0 ;  /* 0x00000040df457208 */ /* 0x000fe20004000000 */
[----:B------:R-:W-:Y:S01]  /*11960*/  @P0 FADD.FTZ R70, R70, R71 ;  /* 0x0000004746460221 */ /* 0x000fe20000010000 */
[----:B------:R-:W-:Y:S02]  /*11970*/  MOV R66, 0xffffffff ;  /* 0xffffffff00427802 */ /* 0x000fe40000000f00 */
[----:B------:R-:W-:-:S02]  /*11980*/  MOV R223, R214 ;  /* 0x000000d600df7202 */ /* 0x000fc40000000f00 */
[----:B------:R-:W-:Y:S02]  /*11990*/  MOV R213, R214 ;  /* 0x000000d600d57202 */ /* 0x000fe40000000f00 */
[----:B------:R-:W-:Y:S02]  /*119a0*/  MOV R64, 0x119c0 ;  /* 0x000119c000407802 */ /* 0x000fe40000000f00 */
[----:B------:R-:W-:Y:S05]  /*119b0*/  CALL.REL.NOINC `($__internal_116_$__cuda_sm70_shflsync_up) ;  /* 0x000013b000007944 */ /* 0x000fea0003c00000 */
[----:B0-----:R-:W-:Y:S01]  /*119c0*/  HFMA2.MMA R212, -RZ, RZ, 0, 9.5367431640625e-07 ;  /* 0x00000010ffd47435 */ /* 0x001fe200000001ff */
[----:B-1----:R-:W-:Y:S02]  /*119d0*/  MOV R214, R66 ;  /* 0x0000004200d67202 */ /* 0x002fe40000000f00 */
[----:B------:R-:W-:Y:S02]  /*119e0*/  MOV R213, R69 ;  /* 0x0000004500d57202 */ /* 0x000fe40000000f00 */
[----:B------:R-:W-:Y:S02]  /*119f0*/  MOV R211, RZ ;  /* 0x000000ff00d37202 */ /* 0x000fe40000000f00 */
[----:B------:R-:W-:Y:S02]  /*11a00*/  MOV R66, 0xffffffff ;  /* 0xffffffff00427802 */ /* 0x000fe40000000f00 */
[----:B------:R-:W-:-:S02]  /*11a10*/  MOV R64, 0x11a30 ;  /* 0x00011a3000407802 */ /* 0x000fc40000000f00 */
[----:B------:R-:W-:Y:S05]  /*11a20*/  CALL.REL.NOINC `($__internal_116_$__cuda_sm70_shflsync_up) ;  /* 0x0000134000007944 */ /* 0x000fea0003c00000 */
[----:B0-----:R-:W-:Y:S01]  /*11a30*/  HFMA2.MMA R212, -RZ, RZ, 0, 9.5367431640625e-07 ;  /* 0x00000010ffd47435 */ /* 0x001fe200000001ff */
[----:B-1----:R-:W-:-:S02]  /*11a40*/  MOV R68, R66 ;  /* 0x0000004200447202 */ /* 0x002fc40000000f00 */
[----:B------:R-:W-:Y:S02]  /*11a50*/  MOV R213, R70 ;  /* 0x0000004600d57202 */ /* 0x000fe40000000f00 */
[----:B------:R-:W-:Y:S02]  /*11a60*/  MOV R211, RZ ;  /* 0x000000ff00d37202 */ /* 0x000fe40000000f00 */
[----:B------:R-:W-:Y:S02]  /*11a70*/  MOV R66, 0xffffffff ;  /* 0xffffffff00427802 */ /* 0x000fe40000000f00 */
[----:B------:R-:W-:Y:S02]  /*11a80*/  MOV R64, 0x11aa0 ;  /* 0x00011aa000407802 */ /* 0x000fe40000000f00 */
[----:B------:R-:W-:Y:S05]  /*11a90*/  CALL.REL.NOINC `($__internal_116_$__cuda_sm70_shflsync_up) ;  /* 0x000012d000007944 */ /* 0x000fea0003c00000 */
[----:B0-----:R-:W-:Y:S01]  /*11aa0*/  HFMA2.MMA R212, -RZ, RZ, 0, 9.5367431640625e-07 ;  /* 0x00000010ffd47435 */ /* 0x001fe200000001ff */
[----:B-1----:R-:W-:Y:S02]  /*11ab0*/  MOV R224, R66 ;  /* 0x0000004200e07202 */ /* 0x002fe40000000f00 */
[----:B------:R-:W-:Y:S02]  /*11ac0*/  MOV R213, R67 ;  /* 0x0000004300d57202 */ /* 0x000fe40000000f00 */
[----:B------:R-:W-:-:S02]  /*11ad0*/  MOV R211, RZ ;  /* 0x000000ff00d37202 */ /* 0x000fc40000000f00 */
[----:B------:R-:W-:Y:S02]  /*11ae0*/  MOV R66, 0xffffffff ;  /* 0xffffffff00427802 */ /* 0x000fe40000000f00 */
[----:B------:R-:W-:Y:S02]  /*11af0*/  MOV R64, 0x11b10 ;  /* 0x00011b1000407802 */ /* 0x000fe40000000f00 */
[----:B------:R-:W-:Y:S05]  /*11b00*/  CALL.REL.NOINC `($__internal_116_$__cuda_sm70_shflsync_up) ;  /* 0x0000126000007944 */ /* 0x000fea0003c00000 */
[----:B01----:R-:W-:Y:S05]  /*11b10*/  BRA `(.L_x_4783) ;  /* 0xffff68f000007947 */ /* 0x003fea000383ffff */
.L_x_4680:
[----:B------:R-:W-:Y:S01]  /*11b20*/  HFMA2.MMA R212, -RZ, RZ, 0, 5.9604644775390625e-08 ;  /* 0x00000001ffd47435 */ /* 0x000fe200000001ff */
[----:B------:R-:W-:Y:S02]  /*11b30*/  MOV R211, RZ ;  /* 0x000000ff00d37202 */ /* 0x000fe40000000f00 */
[----:B-1----:R-:W-:Y:S02]  /*11b40*/  MOV R66, 0xffffffff ;  /* 0xffffffff00427802 */ /* 0x002fe40000000f00 */
[----:B------:R-:W-:Y:S02]  /*11b50*/  MOV R64, 0x11b70 ;  /* 0x00011b7000407802 */ /* 0x000fe40000000f00 */
[----:B0----5:R-:W-:Y:S05]  /*11b60*/  CALL.REL.NOINC `($__internal_116_$__cuda_sm70_shflsync_up) ;  /* 0x0000120000007944 */ /* 0x021fea0003c00000 */
[----:B0-----:R-:W-:Y:S01]  /*11b70*/  HFMA2.MMA R212, -RZ, RZ, 0, 5.9604644775390625e-08 ;  /* 0x00000001ffd47435 */ /* 0x001fe200000001ff */
[----:B-1----:R-:W-:Y:S02]  /*11b80*/  MOV R70, R66 ;  /* 0x0000004200467202 */ /* 0x002fe40000000f00 */
[----:B------:R-:W-:-:S02]  /*11b90*/  MOV R213, R69 ;  /* 0x0000004500d57202 */ /* 0x000fc40000000f00 */
[----:B------:R-:W-:Y:S02]  /*11ba0*/  MOV R211, RZ ;  /* 0x000000ff00d37202 */ /* 0x000fe40000000f00 */
[----:B------:R-:W-:Y:S02]  /*11bb0*/  MOV R66, 0xffffffff ;  /* 0xffffffff00427802 */ /* 0x000fe40000000f00 */
[----:B------:R-:W-:Y:S02]  /*11bc0*/  MOV R64, 0x11be0 ;  /* 0x00011be000407802 */ /* 0x000fe40000000f00 */
[----:B------:R-:W-:Y:S05]  /*11bd0*/  CALL.REL.NOINC `($__internal_116_$__cuda_sm70_shflsync_up) ;  /* 0x0000119000007944 */ /* 0x000fea0003c00000 */
[----:B0-----:R-:W-:Y:S01]  /*11be0*/  HFMA2.MMA R212, -RZ, RZ, 0, 5.9604644775390625e-08 ;  /* 0x00000001ffd47435 */ /* 0x001fe200000001ff */
[----:B-1----:R-:W-:Y:S02]  /*11bf0*/  MOV R69, R66 ;  /* 0x0000004200457202 */ /* 0x002fe40000000f00 */
[----:B------:R-:W-:Y:S02]  /*11c00*/  MOV R213, R68 ;  /* 0x0000004400d57202 */ /* 0x000fe40000000f00 */
[----:B------:R-:W-:Y:S02]  /*11c10*/  MOV R211, RZ ;  /* 0x000000ff00d37202 */ /* 0x000fe40000000f00 */
[----:B------:R-:W-:-:S02]  /*11c20*/  MOV R66, 0xffffffff ;  /* 0xffffffff00427802 */ /* 0x000fc40000000f00 */
[----:B------:R-:W-:Y:S02]  /*11c30*/  MOV R64, 0x11c50 ;  /* 0x00011c5000407802 */ /* 0x000fe40000000f00 */
[----:B------:R-:W-:Y:S05]  /*11c40*/  CALL.REL.NOINC `($__internal_116_$__cuda_sm70_shflsync_up) ;  /* 0x0000112000007944 */ /* 0x000fea0003c00000 */
[----:B0-----:R-:W-:Y:S01]  /*11c50*/  HFMA2.MMA R212, -RZ, RZ, 0, 5.9604644775390625e-08 ;  /* 0x00000001ffd47435 */ /* 0x001fe200000001ff */
[----:B-1----:R-:W-:Y:S02]  /*11c60*/  MOV R68, R66 ;  /* 0x0000004200447202 */ /* 0x002fe40000000f00 */
[----:B------:R-:W-:Y:S02]  /*11c70*/  MOV R213, R67 ;  /* 0x0000004300d57202 */ /* 0x000fe40000000f00 */
[----:B------:R-:W-:Y:S02]  /*11c80*/  MOV R211, RZ ;  /* 0x000000ff00d37202 */ /* 0x000fe40000000f00 */
[----:B------:R-:W-:Y:S02]  /*11c90*/  MOV R66, 0xffffffff ;  /* 0xffffffff00427802 */ /* 0x000fe40000000f00 */
[----:B------:R-:W-:Y:S02]  /*11ca0*/  MOV R64, 0x11cc0 ;  /* 0x00011cc000407802 */ /* 0x000fe40000000f00 */
[----:B------:R-:W-:Y:S05]  /*11cb0*/  CALL.REL.NOINC `($__internal_116_$__cuda_sm70_shflsync_up) ;  /* 0x000010b000007944 */ /* 0x000fea0003c00000 */
[----:B0-----:R-:W-:Y:S02]  /*11cc0*/  MOV R213, R70 ;  /* 0x0000004600d57202 */ /* 0x001fe40000000f00 */
[----:B-1----:R-:W-:Y:S01]  /*11cd0*/  MOV R70, R66 ;  /* 0x0000004200467202 */ /* 0x002fe20000000f00 */
[----:B------:R-:W-:Y:S01]  /*11ce0*/  HFMA2.MMA R66, -RZ, RZ, 0, 0 ;  /* 0x00000000ff427435 */ /* 0x000fe200000001ff */
[----:B------:R-:W-:-:S02]  /*11cf0*/  MOV R64, R60 ;  /* 0x0000003c00407202 */ /* 0x000fc40000000f00 */
[----:B------:R-:W-:Y:S02]  /*11d00*/  MOV R247, 0xffffffff ;  /* 0xffffffff00f77802 */ /* 0x000fe40000000f00 */
[----:B------:R-:W-:Y:S02]  /*11d10*/  MOV R65, 0x11d30 ;  /* 0x00011d3000417802 */ /* 0x000fe40000000f00 */
[----:B------:R-:W-:Y:S05]  /*11d20*/  CALL.REL.NOINC `($__internal_115_$__cuda_sm70_shflsync_idx_p) ;  /* 0x00000fd000007944 */ /* 0x000fea0003c00000 */
[----:B-1----:R-:W-:Y:S01]  /*11d30*/  MOV R60, R66 ;  /* 0x00000042003c7202 */ /* 0x002fe20000000f00 */
[----:B------:R-:W-:Y:S01]  /*11d40*/  HFMA2.MMA R66, -RZ, RZ, 0, 0 ;  /* 0x00000000ff427435 */ /* 0x000fe200000001ff */
[----:B------:R-:W-:Y:S02]  /*11d50*/  MOV R64, R61 ;  /* 0x0000003d00407202 */ /* 0x000fe40000000f00 */
[----:B------:R-:W-:Y:S02]  /*11d60*/  MOV R247, 0xffffffff ;  /* 0xffffffff00f77802 */ /* 0x000fe40000000f00 */
[----:B------:R-:W-:Y:S02]  /*11d70*/  MOV R65, 0x11d90 ;  /* 0x00011d9000417802 */ /* 0x000fe40000000f00 */
[----:B0-----:R-:W-:Y:S05]  /*11d80*/  CALL.REL.NOINC `($__internal_115_$__cuda_sm70_shflsync_idx_p) ;  /* 0x00000f7000007944 */ /* 0x001fea0003c00000 */
[----:B-1----:R-:W-:Y:S01]  /*11d90*/  MOV R61, R66 ;  /* 0x00000042003d7202 */ /* 0x002fe20000000f00 */
[----:B------:R-:W-:Y:S01]  /*11da0*/  HFMA2.MMA R66, -RZ, RZ, 0, 0 ;  /* 0x00000000ff427435 */ /* 0x000fe200000001ff */
[----:B------:R-:W-:-:S02]  /*11db0*/  MOV R64, R62 ;  /* 0x0000003e00407202 */ /* 0x000fc40000000f00 */
[----:B------:R-:W-:Y:S02]  /*11dc0*/  MOV R247, 0xffffffff ;  /* 0xffffffff00f77802 */ /* 0x000fe40000000f00 */
[----:B------:R-:W-:Y:S02]  /*11dd0*/  MOV R65, 0x11df0 ;  /* 0x00011df000417802 */ /* 0x000fe40000000f00 */
[----:B0-----:R-:W-:Y:S05]  /*11de0*/  CALL.REL.NOINC `($__internal_115_$__cuda_sm70_shflsync_idx_p) ;  /* 0x00000f1000007944 */ /* 0x001fea0003c00000 */
[----:B-1----:R-:W-:Y:S01]  /*11df0*/  MOV R62, R66 ;  /* 0x00000042003e7202 */ /* 0x002fe20000000f00 */
[----:B------:R-:W-:Y:S01]  /*11e00*/  HFMA2.MMA R66, -RZ, RZ, 0, 0 ;  /* 0x00000000ff427435 */ /* 0x000fe200000001ff */
[----:B------:R-:W-:Y:S02]  /*11e10*/  MOV R64, R63 ;  /* 0x0000003f00407202 */ /* 0x000fe40000000f00 */
[----:B------:R-:W-:Y:S02]  /*11e20*/  MOV R247, 0xffffffff ;  /* 0xffffffff00f77802 */ /* 0x000fe40000000f00 */
[----:B------:R-:W-:Y:S02]  /*11e30*/  MOV R65, 0x11e50 ;  /* 0x00011e5000417802 */ /* 0x000fe40000000f00 */
[----:B0-----:R-:W-:Y:S05]  /*11e40*/  CALL.REL.NOINC `($__internal_115_$__cuda_sm70_shflsync_idx_p) ;  /* 0x00000eb000007944 */ /* 0x001fea0003c00000 */
[----:B-1----:R-:W-:Y:S01]  /*11e50*/  MOV R63, R66 ;  /* 0x00000042003f7202 */ /* 0x002fe20000000f00 */
[----:B0-----:R-:W-:Y:S05]  /*11e60*/  BRA `(.L_x_4784) ;  /* 0xffff689000007947 */ /* 0x001fea000383ffff */
.L_x_4683:
[----:B------:R-:W-:Y:S01]  /*11e70*/  HFMA2.MMA R66, -RZ, RZ, 0, 5.9604644775390625e-08 ;  /* 0x00000001ff427435 */ /* 0x000fe200000001ff */
[----:B------:R-:W-:-:S02]  /*11e80*/  MOV R241, R239 ;  /* 0x000000ef00f17202 */ /* 0x000fc40000000f00 */
[----:B------:R-:W-:Y:S02]  /*11e90*/  MOV R242, 0x1f ;  /* 0x0000001f00f27802 */ /* 0x000fe40000000f00 */
[----:B------:R-:W-:Y:S02]  /*11ea0*/  MOV R65, 0xffffffff ;  /* 0xffffffff00417802 */ /* 0x000fe40000000f00 */
[----:B------:R-:W-:Y:S02]  /*11eb0*/  MOV R64, 0x11ed0 ;  /* 0x00011ed000407802 */ /* 0x000fe40000000f00 */
[----:B------:R-:W-:Y:S05]  /*11ec0*/  CALL.REL.NOINC `($__internal_114_$__cuda_sm70_shflsync_down) ;  /* 0x00000df000007944 */ /* 0x000fea0003c00000 */
[----:B-1----:R-:W-:Y:S01]  /*11ed0*/  MOV R67, R66 ;  /* 0x0000004200437202 */ /* 0x002fe20000000f00 */
[----:B------:R-:W-:Y:S05]  /*11ee0*/  BRA `(.L_x_4785) ;  /* 0xffff7b1000007947 */ /* 0x000fea000383ffff */
.L_x_4684:
[----:B------:R-:W-:Y:S01]  /*11ef0*/  HFMA2.MMA R66, -RZ, RZ, 0, 5.9604644775390625e-08 ;  /* 0x00000001ff427435 */ /* 0x000fe200000001ff */
[----:B------:R-:W-:Y:S02]  /*11f00*/  MOV R241, R69 ;  /* 0x0000004500f17202 */ /* 0x000fe40000000f00 */
[----:B------:R-:W-:Y:S02]  /*11f10*/  MOV R242, 0x1f ;  /* 0x0000001f00f27802 */ /* 0x000fe40000000f00 */
[----:B------:R-:W-:-:S02]  /*11f20*/  MOV R65, 0xffffffff ;  /* 0xffffffff00417802 */ /* 0x000fc40000000f00 */
[----:B------:R-:W-:Y:S02]  /*11f30*/  MOV R64, 0x11f50 ;  /* 0x00011f5000407802 */ /* 0x000fe40000000f00 */
[----:B01----:R-:W-:Y:S05]  /*11f40*/  CALL.REL.NOINC `($__internal_114_$__cuda_sm70_shflsync_down) ;  /* 0x00000d7000007944 */ /* 0x003fea0003c00000 */
[----:B-1----:R-:W-:Y:S01]  /*11f50*/  MOV R69, R66 ;  /* 0x0000004200457202 */ /* 0x002fe20000000f00 */
[----:B------:R-:W-:Y:S01]  /*11f60*/  HFMA2.MMA R66, -RZ, RZ, 0, 5.9604644775390625e-08 ;  /* 0x00000001ff427435 */ /* 0x000fe200000001ff */
[----:B------:R-:W-:Y:S02]  /*11f70*/  MOV R241, R68 ;  /* 0x0000004400f17202 */ /* 0x000fe40000000f00 */
[----:B------:R-:W-:Y:S02]  /*11f80*/  MOV R242, 0x1f ;  /* 0x0000001f00f27802 */ /* 0x000fe40000000f00 */
[----:B------:R-:W-:Y:S02]  /*11f90*/  MOV R65, 0xffffffff ;  /* 0xffffffff00417802 */ /* 0x000fe40000000f00 */
[----:B------:R-:W-:Y:S02]  /*11fa0*/  MOV R64, 0x11fc0 ;  /* 0x00011fc000407802 */ /* 0x000fe40000000f00 */
[----:B------:R-:W-:Y:S05]  /*11fb0*/  CALL.REL.NOINC `($__internal_114_$__cuda_sm70_shflsync_down) ;  /* 0x00000d0000007944 */ /* 0x000fea0003c00000 */
[----:B-1----:R-:W-:Y:S01]  /*11fc0*/  MOV R239, R66 ;  /* 0x0000004200ef7202 */ /* 0x002fe20000000f00 */
[----:B------:R-:W-:Y:S01]  /*11fd0*/  HFMA2.MMA R66, -RZ, RZ, 0, 5.9604644775390625e-08 ;  /* 0x00000001ff427435 */ /* 0x000fe200000001ff */
[----:B------:R-:W-:-:S02]  /*11fe0*/  MOV R241, R70 ;  /* 0x0000004600f17202 */ /* 0x000fc40000000f00 */
[----:B------:R-:W-:Y:S02]  /*11ff0*/  MOV R242, 0x1f ;  /* 0x0000001f00f27802 */ /* 0x000fe40000000f00 */
[----:B------:R-:W-:Y:S02]  /*12000*/  MOV R65, 0xffffffff ;  /* 0xffffffff00417802 */ /* 0x000fe40000000f00 */
[----:B------:R-:W-:Y:S02]  /*12010*/  MOV R64, 0x12030 ;  /* 0x0001203000407802 */ /* 0x000fe40000000f00 */
[----:B------:R-:W-:Y:S05]  /*12020*/  CALL.REL.NOINC `($__internal_114_$__cuda_sm70_shflsync_down) ;  /* 0x00000c9000007944 */ /* 0x000fea0003c00000 */
[----:B-1----:R-:W-:Y:S05]  /*12030*/  BRA `(.L_x_4786) ;  /* 0xffff7a0000007947 */ /* 0x002fea000383ffff */
.L_x_4687:
[----:B----4-:R-:W-:Y:S01]  /*12040*/  HFMA2.MMA R66, -RZ, RZ, 0, 1.1920928955078125e-07 ;  /* 0x00000002ff427435 */ /* 0x010fe200000001ff */
[----:B------:R-:W-:Y:S02]  /*12050*/  MOV R241, R71 ;  /* 0x0000004700f17202 */ /* 0x000fe40000000f00 */
[----:B------:R-:W-:Y:S02]  /*12060*/  MOV R242, 0x1f ;  /* 0x0000001f00f27802 */ /* 0x000fe40000000f00 */
[----:B------:R-:W-:Y:S02]  /*12070*/  MOV R65, 0xffffffff ;  /* 0xffffffff00417802 */ /* 0x000fe40000000f00 */
[----:B------:R-:W-:-:S02]  /*12080*/  MOV R64, 0x120a0 ;  /* 0x000120a000407802 */ /* 0x000fc40000000f00 */
[----:B0123--:R-:W-:Y:S05]  /*12090*/  CALL.REL.NOINC `($__internal_114_$__cuda_sm70_shflsync_down) ;  /* 0x00000c2000007944 */ /* 0x00ffea0003c00000 */
[----:B-1----:R-:W-:Y:S01]  /*120a0*/  MOV R67, R66 ;  /* 0x0000004200437202 */ /* 0x002fe20000000f00 */
[----:B------:R-:W-:Y:S01]  /*120b0*/  HFMA2.MMA R66, -RZ, RZ, 0, 1.1920928955078125e-07 ;  /* 0x00000002ff427435 */ /* 0x000fe200000001ff */
[----:B------:R-:W-:-:S02]  /*120c0*/  MOV R241, R240 ;  /* 0x000000f000f17202 */ /* 0x000fc40000000f00 */
[----:B------:R-:W-:Y:S02]  /*120d0*/  MOV R242, 0x1f ;  /* 0x0000001f00f27802 */ /* 0x000fe40000000f00 */
[----:B------:R-:W-:Y:S02]  /*120e0*/  MOV R65, 0xffffffff ;  /* 0xffffffff00417802 */ /* 0x000fe40000000f00 */
[----:B------:R-:W-:Y:S02]  /*120f0*/  MOV R64, 0x12110 ;  /* 0x0001211000407802 */ /* 0x000fe40000000f00 */
[----:B------:R-:W-:Y:S05]  /*12100*/  CALL.REL.NOINC `($__internal_114_$__cuda_sm70_shflsync_down) ;  /* 0x00000bb000007944 */ /* 0x000fea0003c00000 */
[----:B-1----:R-:W-:Y:S01]  /*12110*/  MOV R69, R66 ;  /* 0x0000004200457202 */ /* 0x002fe20000000f00 */
[----:B------:R-:W-:Y:S01]  /*12120*/  HFMA2.MMA R66, -RZ, RZ, 0, 1.1920928955078125e-07 ;  /* 0x00000002ff427435 */ /* 0x000fe200000001ff */
[----:B------:R-:W-:Y:S02]  /*12130*/  MOV R241, R68 ;  /* 0x0000004400f17202 */ /* 0x000fe40000000f00 */
[----:B------:R-:W-:Y:S02]  /*12140*/  MOV R242, 0x1f ;  /* 0x0000001f00f27802 */ /* 0x000fe40000000f00 */
[----:B------:R-:W-:-:S02]  /*12150*/  MOV R65, 0xffffffff ;  /* 0xffffffff00417802 */ /* 0x000fc40000000f00 */
[----:B------:R-:W-:Y:S02]  /*12160*/  MOV R64, 0x12180 ;  /* 0x0001218000407802 */ /* 0x000fe40000000f00 */
[----:B------:R-:W-:Y:S05]  /*12170*/  CALL.REL.NOINC `($__internal_114_$__cuda_sm70_shflsync_down) ;  /* 0x00000b4000007944 */ /* 0x000fea0003c00000 */
[----:B-1----:R-:W-:Y:S01]  /*12180*/  MOV R70, R66 ;  /* 0x0000004200467202 */ /* 0x002fe20000000f00 */
[----:B------:R-:W-:Y:S01]  /*12190*/  HFMA2.MMA R66, -RZ, RZ, 0, 1.1920928955078125e-07 ;  /* 0x00000002ff427435 */ /* 0x000fe200000001ff */
[----:B------:R-:W-:Y:S02]  /*121a0*/  MOV R241, R238 ;  /* 0x000000ee00f17202 */ /* 0x000fe40000000f00 */
[----:B------:R-:W-:Y:S02]  /*121b0*/  MOV R242, 0x1f ;  /* 0x0000001f00f27802 */ /* 0x000fe40000000f00 */
[----:B------:R-:W-:Y:S02]  /*121c0*/  MOV R65, 0xffffffff ;  /* 0xffffffff00417802 */ /* 0x000fe40000000f00 */
[----:B------:R-:W-:Y:S02]  /*121d0*/  MOV R64, 0x121f0 ;  /* 0x000121f000407802 */ /* 0x000fe40000000f00 */
[----:B------:R-:W-:Y:S05]  /*121e0*/  CALL.REL.NOINC `($__internal_114_$__cuda_sm70_shflsync_down) ;  /* 0x00000ad000007944 */ /* 0x000fea0003c00000 */
[----:B-1----:R-:W-:Y:S05]  /*121f0*/  BRA `(.L_x_4787) ;  /* 0xffff798000007947 */ /* 0x002fea000383ffff */
.L_x_4690:
[----:B----4-:R-:W-:Y:S01]  /*12200*/  HFMA2.MMA R66, -RZ, RZ, 0, 2.384185791015625e-07 ;  /* 0x00000004ff427435 */ /* 0x010fe200000001ff */
[----:B------:R-:W-:Y:S02]  /*12210*/  MOV R241, R71 ;  /* 0x0000004700f17202 */ /* 0x000fe40000000f00 */
[----:B------:R-:W-:-:S02]  /*12220*/  MOV R242, 0x1f ;  /* 0x0000001f00f27802 */ /* 0x000fc40000000f00 */
[----:B------:R-:W-:Y:S02]  /*12230*/  MOV R65, 0xffffffff ;  /* 0xffffffff00417802 */ /* 0x000fe40000000f00 */
[----:B------:R-:W-:Y:S02]  /*12240*/  MOV R64, 0x12260 ;  /* 0x0001226000407802 */ /* 0x000fe40000000f00 */
[----:B0123--:R-:W-:Y:S05]  /*12250*/  CALL.REL.NOINC `($__internal_114_$__cuda_sm70_shflsync_down) ;  /* 0x00000a6000007944 */ /* 0x00ffea0003c00000 */
[----:B-1----:R-:W-:Y:S01]  /*12260*/  MOV R67, R66 ;  /* 0x0000004200437202 */ /* 0x002fe20000000f00 */
[----:B------:R-:W-:Y:S05]  /*12270*/  BRA `(.L_x_4788) ;  /* 0xffff7a1000007947 */ /* 0x000fea000383ffff */
.L_x_4691:
[----:B----4-:R-:W-:Y:S01]  /*12280*/  HFMA2.MMA R66, -RZ, RZ, 0, 2.384185791015625e-07 ;  /* 0x00000004ff427435 */ /* 0x010fe200000001ff */
[----:B------:R-:W-:Y:S02]  /*12290*/  MOV R241, R240 ;  /* 0x000000f000f17202 */ /* 0x000fe40000000f00 */
[----:B------:R-:W-:Y:S02]  /*122a0*/  MOV R242, 0x1f ;  /* 0x0000001f00f27802 */ /* 0x000fe40000000f00 */
[----:B------:R-:W-:Y:S02]  /*122b0*/  MOV R65, 0xffffffff ;  /* 0xffffffff00417802 */ /* 0x000fe40000000f00 */
[----:B------:R-:W-:-:S02]  /*122c0*/  MOV R64, 0x122e0 ;  /* 0x000122e000407802 */ /* 0x000fc40000000f00 */
[----:B0123--:R-:W-:Y:S05]  /*122d0*/  CALL.REL.NOINC `($__internal_114_$__cuda_sm70_shflsync_down) ;  /* 0x000009e000007944 */ /* 0x00ffea0003c00000 */
[----:B-1----:R-:W-:Y:S01]  /*122e0*/  MOV R69, R66 ;  /* 0x0000004200457202 */ /* 0x002fe20000000f00 */
[----:B------:R-:W-:Y:S01]  /*122f0*/  HFMA2.MMA R66, -RZ, RZ, 0, 2.384185791015625e-07 ;  /* 0x00000004ff427435 */ /* 0x000fe200000001ff */
[----:B------:R-:W-:-:S02]  /*12300*/  MOV R241, R68 ;  /* 0x0000004400f17202 */ /* 0x000fc40000000f00 */
[----:B------:R-:W-:Y:S02]  /*12310*/  MOV R242, 0x1f ;  /* 0x0000001f00f27802 */ /* 0x000fe40000000f00 */
[----:B------:R-:W-:Y:S02]  /*12320*/  MOV R65, 0xffffffff ;  /* 0xffffffff00417802 */ /* 0x000fe40000000f00 */
[----:B------:R-:W-:Y:S02]  /*12330*/  MOV R64, 0x12350 ;  /* 0x0001235000407802 */ /* 0x000fe40000000f00 */
[----:B------:R-:W-:Y:S05]  /*12340*/  CALL.REL.NOINC `($__internal_114_$__cuda_sm70_shflsync_down) ;  /* 0x0000097000007944 */ /* 0x000fea0003c00000 */
[----:B-1----:R-:W-:Y:S01]  /*12350*/  MOV R70, R66 ;  /* 0x0000004200467202 */ /* 0x002fe20000000f00 */
[----:B------:R-:W-:Y:S01]  /*12360*/  HFMA2.MMA R66, -RZ, RZ, 0, 2.384185791015625e-07 ;  /* 0x00000004ff427435 */ /* 0x000fe200000001ff */
[----:B------:R-:W-:Y:S02]  /*12370*/  MOV R241, R238 ;  /* 0x000000ee00f17202 */ /* 0x000fe40000000f00 */
[----:B------:R-:W-:Y:S02]  /*12380*/  MOV R242, 0x1f ;  /* 0x0000001f00f27802 */ /* 0x000fe40000000f00 */
[----:B------:R-:W-:-:S02]  /*12390*/  MOV R65, 0xffffffff ;  /* 0xffffffff00417802 */ /* 0x000fc40000000f00 */
[----:B------:R-:W-:Y:S02]  /*123a0*/  MOV R64, 0x123c0 ;  /* 0x000123c000407802 */ /* 0x000fe40000000f00 */
[----:B------:R-:W-:Y:S05]  /*123b0*/  CALL.REL.NOINC `($__internal_114_$__cuda_sm70_shflsync_down) ;  /* 0x0000090000007944 */ /* 0x000fea0003c00000 */
[----:B-1----:R-:W-:Y:S05]  /*123c0*/  BRA `(.L_x_4789) ;  /* 0xffff790000007947 */ /* 0x002fea000383ffff */
.L_x_4694:
[----:B----4-:R-:W-:Y:S01]  /*123d0*/  HFMA2.MMA R66, -RZ, RZ, 0, 4.76837158203125e-07 ;  /* 0x00000008ff427435 */ /* 0x010fe200000001ff */
[----:B------:R-:W-:Y:S02]  /*123e0*/  MOV R241, R71 ;  /* 0x0000004700f17202 */ /* 0x000fe40000000f00 */
[----:B------:R-:W-:Y:S02]  /*123f0*/  MOV R242, 0x1f ;  /* 0x0000001f00f27802 */ /* 0x000fe40000000f00 */
[----:B------:R-:W-:Y:S02]  /*12400*/  MOV R65, 0xffffffff ;  /* 0xffffffff00417802 */ /* 0x000fe40000000f00 */
[----:B------:R-:W-:Y:S02]  /*12410*/  MOV R64, 0x12430 ;  /* 0x0001243000407802 */ /* 0x000fe40000000f00 */
[----:B0123--:R-:W-:Y:S05]  /*12420*/  CALL.REL.NOINC `($__internal_114_$__cuda_sm70_shflsync_down) ;  /* 0x0000089000007944 */ /* 0x00ffea0003c00000 */
[----:B-1----:R-:W-:Y:S01]  /*12430*/  MOV R67, R66 ;  /* 0x0000004200437202 */ /* 0x002fe20000000f00 */
[----:B------:R-:W-:Y:S01]  /*12440*/  HFMA2.MMA R66, -RZ, RZ, 0, 4.76837158203125e-07 ;  /* 0x00000008ff427435 */ /* 0x000fe200000001ff */
[----:B------:R-:W-:Y:S02]  /*12450*/  MOV R241, R240 ;  /* 0x000000f000f17202 */ /* 0x000fe40000000f00 */
[----:B------:R-:W-:-:S02]  /*12460*/  MOV R242, 0x1f ;  /* 0x0000001f00f27802 */ /* 0x000fc40000000f00 */
[----:B------:R-:W-:Y:S02]  /*12470*/  MOV R65, 0xffffffff ;  /* 0xffffffff00417802 */ /* 0x000fe40000000f00 */
[----:B------:R-:W-:Y:S02]  /*12480*/  MOV R64, 0x124a0 ;  /* 0x000124a000407802 */ /* 0x000fe40000000f00 */
[----:B------:R-:W-:Y:S05]  /*12490*/  CALL.REL.NOINC `($__internal_114_$__cuda_sm70_shflsync_down) ;  /* 0x0000082000007944 */ /* 0x000fea0003c00000 */
[----:B-1----:R-:W-:Y:S01]  /*124a0*/  MOV R69, R66 ;  /* 0x0000004200457202 */ /* 0x002fe20000000f00 */
[----:B------:R-:W-:Y:S01]  /*124b0*/  HFMA2.MMA R66, -RZ, RZ, 0, 4.76837158203125e-07 ;  /* 0x00000008ff427435 */ /* 0x000fe200000001ff */
[----:B------:R-:W-:Y:S02]  /*124c0*/  MOV R241, R68 ;  /* 0x0000004400f17202 */ /* 0x000fe40000000f00 */
[----:B------:R-:W-:Y:S02]  /*124d0*/  MOV R242, 0x1f ;  /* 0x0000001f00f27802 */ /* 0x000fe40000000f00 */
[----:B------:R-:W-:Y:S02]  /*124e0*/  MOV R65, 0xffffffff ;  /* 0xffffffff00417802 */ /* 0x000fe40000000f00 */
[----:B------:R-:W-:-:S02]  /*124f0*/  MOV R64, 0x12510 ;  /* 0x0001251000407802 */ /* 0x000fc40000000f00 */
[----:B------:R-:W-:Y:S05]  /*12500*/  CALL.REL.NOINC `($__internal_114_$__cuda_sm70_shflsync_down) ;  /* 0x000007b000007944 */ /* 0x000fea0003c00000 */
[----:B-1----:R-:W-:Y:S01]  /*12510*/  MOV R70, R66 ;  /* 0x0000004200467202 */ /* 0x002fe20000000f00 */
[----:B------:R-:W-:Y:S01]  /*12520*/  HFMA2.MMA R66, -RZ, RZ, 0, 4.76837158203125e-07 ;  /* 0x00000008ff427435 */ /* 0x000fe200000001ff */
[----:B------:R-:W-:-:S02]  /*12530*/  MOV R241, R238 ;  /* 0x000000ee00f17202 */ /* 0x000fc40000000f00 */
[----:B------:R-:W-:Y:S02]  /*12540*/  MOV R242, 0x1f ;  /* 0x0000001f00f27802 */ /* 0x000fe40000000f00 */
[----:B------:R-:W-:Y:S02]  /*12550*/  MOV R65, 0xffffffff ;  /* 0xffffffff00417802 */ /* 0x000fe40000000f00 */
[----:B------:R-:W-:Y:S02]  /*12560*/  MOV R64, 0x12580 ;  /* 0x0001258000407802 */ /* 0x000fe40000000f00 */
[----:B------:R-:W-:Y:S05]  /*12570*/  CALL.REL.NOINC `($__internal_114_$__cuda_sm70_shflsync_down) ;  /* 0x0000074000007944 */ /* 0x000fea0003c00000 */
[----:B-1----:R-:W-:Y:S05]  /*12580*/  BRA `(.L_x_4790) ;  /* 0xffff788000007947 */ /* 0x002fea000383ffff */
.L_x_4697:
[----:B----4-:R-:W-:Y:S01]  /*12590*/  HFMA2.MMA R66, -RZ, RZ, 0, 9.5367431640625e-07 ;  /* 0x00000010ff427435 */ /* 0x010fe200000001ff */
[----:B------:R-:W-:Y:S02]  /*125a0*/  MOV R241, R71 ;  /* 0x0000004700f17202 */ /* 0x000fe40000000f00 */
[----:B------:R-:W-:Y:S02]  /*125b0*/  MOV R242, 0x1f ;  /* 0x0000001f00f27802 */ /* 0x000fe40000000f00 */
[----:B------:R-:W-:Y:S02]  /*125c0*/  MOV R65, 0xffffffff ;  /* 0xffffffff00417802 */ /* 0x000fe40000000f00 */
[----:B------:R-:W-:-:S02]  /*125d0*/  MOV R64, 0x125f0 ;  /* 0x000125f000407802 */ /* 0x000fc40000000f00 */
[----:B0123--:R-:W-:Y:S05]  /*125e0*/  CALL.REL.NOINC `($__internal_114_$__cuda_sm70_shflsync_down) ;  /* 0x000006d000007944 */ /* 0x00ffea0003c00000 */
[----:B-1----:R-:W-:Y:S01]  /*125f0*/  MOV R67, R66 ;  /* 0x0000004200437202 */ /* 0x002fe20000000f00 */
[----:B------:R-:W-:Y:S05]  /*12600*/  BRA `(.L_x_4791) ;  /* 0xffff791000007947 */ /* 0x000fea000383ffff */
.L_x_4698:
[----:B----4-:R-:W-:Y:S01]  /*12610*/  HFMA2.MMA R66, -RZ, RZ, 0, 9.5367431640625e-07 ;  /* 0x00000010ff427435 */ /* 0x010fe200000001ff */
[----:B------:R-:W-:-:S02]  /*12620*/  MOV R241, R240 ;  /* 0x000000f000f17202 */ /* 0x000fc40000000f00 */
[----:B------:R-:W-:Y:S02]  /*12630*/  MOV R242, 0x1f ;  /* 0x0000001f00f27802 */ /* 0x000fe40000000f00 */
[----:B------:R-:W-:Y:S02]  /*12640*/  MOV R65, 0xffffffff ;  /* 0xffffffff00417802 */ /* 0x000fe40000000f00 */
[----:B------:R-:W-:Y:S02]  /*12650*/  MOV R64, 0x12670 ;  /* 0x0001267000407802 */ /* 0x000fe40000000f00 */
[----:B0123--:R-:W-:Y:S05]  /*12660*/  CALL.REL.NOINC `($__internal_114_$__cuda_sm70_shflsync_down) ;  /* 0x0000065000007944 */ /* 0x00ffea0003c00000 */
[----:B-1----:R-:W-:Y:S01]  /*12670*/  MOV R69, R66 ;  /* 0x0000004200457202 */ /* 0x002fe20000000f00 */
[----:B------:R-:W-:Y:S01]  /*12680*/  HFMA2.MMA R66, -RZ, RZ, 0, 9.5367431640625e-07 ;  /* 0x00000010ff427435 */ /* 0x000fe200000001ff */
[----:B------:R-:W-:Y:S02]  /*12690*/  MOV R241, R68 ;  /* 0x0000004400f17202 */ /* 0x000fe40000000f00 */
[----:B------:R-:W-:Y:S02]  /*126a0*/  MOV R242, 0x1f ;  /* 0x0000001f00f27802 */ /* 0x000fe40000000f00 */
[----:B------:R-:W-:-:S02]  /*126b0*/  MOV R65, 0xffffffff ;  /* 0xffffffff00417802 */ /* 0x000fc40000000f00 */
[----:B------:R-:W-:Y:S02]  /*126c0*/  MOV R64, 0x126e0 ;  /* 0x000126e000407802 */ /* 0x000fe40000000f00 */
[----:B------:R-:W-:Y:S05]  /*126d0*/  CALL.REL.NOINC `($__internal_114_$__cuda_sm70_shflsync_down) ;  /* 0x000005e000007944 */ /* 0x000fea0003c00000 */
[----:B-1----:R-:W-:Y:S01]  /*126e0*/  MOV R70, R66 ;  /* 0x0000004200467202 */ /* 0x002fe20000000f00 */
[----:B------:R-:W-:Y:S01]  /*126f0*/  HFMA2.MMA R66, -RZ, RZ, 0, 9.5367431640625e-07 ;  /* 0x00000010ff427435 */ /* 0x000fe200000001ff */
[----:B------:R-:W-:Y:S02]  /*12700*/  MOV R241, R238 ;  /* 0x000000ee00f17202 */ /* 0x000fe40000000f00 */
[----:B------:R-:W-:Y:S02]  /*12710*/  MOV R242, 0x1f ;  /* 0x0000001f00f27802 */ /* 0x000fe40000000f00 */
[----:B------:R-:W-:Y:S02]  /*12720*/  MOV R65, 0xffffffff ;  /* 0xffffffff00417802 */ /* 0x000fe40000000f00 */
[----:B------:R-:W-:Y:S02]  /*12730*/  MOV R64, 0x12750 ;  /* 0x0001275000407802 */ /* 0x000fe40000000f00 */
[----:B------:R-:W-:Y:S05]  /*12740*/  CALL.REL.NOINC `($__internal_114_$__cuda_sm70_shflsync_down) ;  /* 0x0000057000007944 */ /* 0x000fea0003c00000 */
[----:B-1----:R-:W-:Y:S05]  /*12750*/  BRA `(.L_x_4792) ;  /* 0xffff780000007947 */ /* 0x002fea000383ffff */
.L_x_4701:
[----:B----4-:R-:W-:Y:S01]  /*12760*/  HFMA2.MMA R66, -RZ, RZ, 0, 0 ;  /* 0x00000000ff427435 */ /* 0x010fe200000001ff */
[----:B------:R-:W-:Y:S02]  /*12770*/  MOV R64, R71 ;  /* 0x0000004700407202 */ /* 0x000fe40000000f00 */
[----:B------:R-:W-:-:S02]  /*12780*/  MOV R247, 0xffffffff ;  /* 0xffffffff00f77802 */ /* 0x000fc40000000f00 */
[----:B------:R-:W-:Y:S02]  /*12790*/  MOV R65, 0x127b0 ;  /* 0x000127b000417802 */ /* 0x000fe40000000f00 */
[----:B0123--:R-:W-:Y:S05]  /*127a0*/  CALL.REL.NOINC `($__internal_115_$__cuda_sm70_shflsync_idx_p) ;  /* 0x0000055000007944 */ /* 0x00ffea0003c00000 */
        /* <DEDUP_REMOVED lines=8> */
[----:B------:R-:W-:Y:S02]  /*12830*/  MOV R64, R68 ;  /* 0x0000004400407202 */ /* 0x000fe40000000f00 */
[----:B------:R-:W-:-:S02]  /*12840*/  MOV R247, 0xffffffff ;  /* 0xffffffff00f77802 */ /* 0x000fc40000000f00 */
        /* <DEDUP_REMOVED lines=16> */
[----:B0-----:R-:W-:Y:S05]  /*12950*/  CALL.REL.NOINC `($__internal_114_$__cuda_sm70_shflsync_down) ;  /* 0x0000036000007944 */ /* 0x001fea0003c00000 */
[----:B-1----:R-:W-:Y:S01]  /*12960*/  MOV R71, R66 ;  /* 0x0000004200477202 */ /* 0x002fe20000000f00 */
[----:B------:R-:W-:Y:S01]  /*12970*/  HFMA2.MMA R66, -RZ, RZ, 0, 5.9604644775390625e-08 ;  /* 0x00000001ff427435 */ /* 0x000fe200000001ff */
[----:B------:R-:W-:Y:S02]  /*12980*/  MOV R241, R240 ;  /* 0x000000f000f17202 */ /* 0x000fe40000000f00 */
[----:B------:R-:W-:Y:S02]  /*12990*/  MOV R242, 0x1f ;  /* 0x0000001f00f27802 */ /* 0x000fe40000000f00 */
[----:B------:R-:W-:-:S02]  /*129a0*/  MOV R65, 0xffffffff ;  /* 0xffffffff00417802 */ /* 0x000fc40000000f00 */
[----:B------:R-:W-:Y:S02]  /*129b0*/  MOV R64, 0x129d0 ;  /* 0x000129d000407802 */ /* 0x000fe40000000f00 */
[----:B------:R-:W-:Y:S05]  /*129c0*/  CALL.REL.NOINC `($__internal_114_$__cuda_sm70_shflsync_down) ;  /* 0x000002f000007944 */ /* 0x000fea0003c00000 */
        /* <DEDUP_REMOVED lines=47> */
        .weak           $__internal_114_$__cuda_sm70_shflsync_down
        .type           $__internal_114_$__cuda_sm70_shflsync_down,@function
        .size           $__internal_114_$__cuda_sm70_shflsync_down,($__internal_115_$__cuda_sm70_shflsync_idx_p - $__internal_114_$__cuda_sm70_shflsync_down)
$__internal_114_$__cuda_sm70_shflsync_down:
[----:B------:R-:W-:Y:S04]  /*12cc0*/  WARPSYNC R65 ;  /* 0x0000004100007348 */ /* 0x000fe80003800000 */
[----:B------:R0:W1:Y:S02]  /*12cd0*/  SHFL.DOWN PT, R66, R241, R66, R242 ;  /* 0x08000042f1427389 */ /* 0x00006400000e00f2 */
[----:B0-----:R-:W-:-:S06]  /*12ce0*/  HFMA2.MMA R65, -RZ, RZ, 0, 0 ;  /* 0x00000000ff417435 */ /* 0x001fcc00000001ff */
[----:B------:R-:W-:Y:S05]  /*12cf0*/  RET.REL.NODEC R64 `(_Z25selective_scan_bwd_kernelI32Selective_Scan_bwd_kernel_traitsILi64ELi16ELb0ELb0ELb1ELb1ELb0EN3c104HalfENS1_7complexIfEEEEv12SSMParamsBwd) ;  /* 0xfffed30040007950 */ /* 0x000fea0003c3ffff */
        .weak           $__internal_115_$__cuda_sm70_shflsync_idx_p
        .type           $__internal_115_$__cuda_sm70_shflsync_idx_p,@function
        .size           $__internal_115_$__cuda_sm70_shflsync_idx_p,($__internal_116_$__cuda_sm70_shflsync_up - $__internal_115_$__cuda_sm70_shflsync_idx_p)
$__internal_115_$__cuda_sm70_shflsync_idx_p:
[----:B------:R-:W-:Y:S01]  /*12d00*/  MOV R95, 0x1f ;  /* 0x0000001f005f7802 */ /* 0x000fe20000000f00 */
[----:B------:R-:W-:Y:S04]  /*12d10*/  WARPSYNC R247 ;  /* 0x000000f700007348 */ /* 0x000fe80003800000 */
[----:B------:R0:W1:Y:S04]  /*12d20*/  SHFL.IDX PT, R66, R64, R66, R95 ;  /* 0x0000004240427389 */ /* 0x00006800000e005f */
[----:B0-----:R-:W0:Y:S01]  /*12d30*/  S2R R95, SR_LANEID ;  /* 0x00000000005f7919 */ /* 0x001e220000000000 */
[----:B------:R-:W-:Y:S01]  /*12d40*/  MOV R64, R65 ;  /* 0x0000004100407202 */ /* 0x000fe20000000f00 */
[----:B------:R-:W-:-:S06]  /*12d50*/  HFMA2.MMA R65, -RZ, RZ, 0, 0 ;  /* 0x00000000ff417435 */ /* 0x000fcc00000001ff */
[----:B------:R-:W-:Y:S05]  /*12d60*/  RET.REL.NODEC R64 `(_Z25selective_scan_bwd_kernelI32Selective_Scan_bwd_kernel_traitsILi64ELi16ELb0ELb0ELb1ELb1ELb0EN3c104HalfENS1_7complexIfEEEEv12SSMParamsBwd) ;  /* 0xfffed29040007950 */ /* 0x000fea0003c3ffff */
        .weak           $__internal_116_$__cuda_sm70_shflsync_up
        .type           $__internal_116_$__cuda_sm70_shflsync_up,@function
        .size           $__internal_116_$__cuda_sm70_shflsync_up,(.L_x_14548 - $__internal_116_$__cuda_sm70_shflsync_up)
$__internal_116_$__cuda_sm70_shflsync_up:
[----:B------:R-:W-:Y:S01]  /*12d70*/  MOV R65, 0x0 ;  /* 0x0000000000417802 */ /* 0x000fe20000000f00 */
[----:B------:R-:W-:Y:S04]  /*12d80*/  WARPSYNC R66 ;  /* 0x0000004200007348 */ /* 0x000fe80003800000 */
[----:B------:R0:W1:Y:S01]  /*12d90*/  SHFL.UP PT, R66, R213, R212, R211 ;  /* 0x040000d4d5427389 */ /* 0x00006200000e00d3 */
[----:B------:R-:W-:Y:S05]  /*12da0*/  RET.REL.NODEC R64 `(_Z25selective_scan_bwd_kernelI32Selective_Scan_bwd_kernel_traitsILi64ELi16ELb0ELb0ELb1ELb1ELb0EN3c104HalfENS1_7complexIfEEEEv12SSMParamsBwd) ;  /* 0xfffed25040007950 */ /* 0x000fea0003c3ffff */
.L_x_4794:
        /* <DEDUP_REMOVED lines=13> */
.L_x_14548:


//--------------------- .text._Z25selective_scan_bwd_kernelI32Selective_Scan_bwd_kernel_traitsILi64ELi16ELb0ELb0ELb1ELb1ELb1EN3c104HalfENS1_7complexIfEEEEv12SSMParamsBwd --------------------------
	.section	.text._Z25selective_scan_bwd_kernelI32Selective_Scan_bwd_kernel_traitsILi64ELi16ELb0ELb0ELb1ELb1ELb1EN3c104HalfENS1_7complexIfEEEEv12SSMParamsBwd,"ax",@progbits
	.sectioninfo	@"SHI_REGISTERS=255"
	.align	128
        .global         _Z25selective_scan_bwd_kernelI32Selective_Scan_bwd_kernel_traitsILi64ELi16ELb0ELb0ELb1ELb1ELb1EN3c104HalfENS1_7complexIfEEEEv12SSMParamsBwd
        .type           _Z25selective_scan_bwd_kernelI32Selective_Scan_bwd_kernel_traitsILi64ELi16ELb0ELb0ELb1ELb1ELb1EN3c104HalfENS1_7complexIfEEEEv12SSMParamsBwd,@function
        .size           _Z25selective_scan_bwd_kernelI32Selective_Scan_bwd_kernel_traitsILi64ELi16ELb0ELb0ELb1ELb1ELb1EN3c104HalfENS1_7complexIfEEEEv12SSMParamsBwd,(.L_x_14551 - _Z25selective_scan_bwd_kernelI32Selective_Scan_bwd_kernel_traitsILi64ELi16ELb0ELb0ELb1ELb1ELb1EN3c104HalfENS1_7complexIfEEEEv12SSMParamsBwd)
        .other          _Z25selective_scan_bwd_kernelI32Selective_Scan_bwd_kernel_traitsILi64ELi16ELb0ELb0ELb1ELb1ELb1EN3c104HalfENS1_7complexIfEEEEv12SSMParamsBwd,@"STO_CUDA_ENTRY STV_DEFAULT"
_Z25selective_scan_bwd_kernelI32Selective_Scan_bwd_kernel_traitsILi64ELi16ELb0ELb0ELb1ELb1ELb1EN3c104HalfENS1_7complexIfEEEEv12SSMParamsBwd:
.text._Z25selective_scan_bwd_kernelI32Selective_Scan_bwd_kernel_traitsILi64ELi16ELb0ELb0ELb1ELb1ELb1EN3c104HalfENS1_7complexIfEEEEv12SSMParamsBwd:
        /* <DEDUP_REMOVED lines=167> */
.L_x_4939:
        /* <DEDUP_REMOVED lines=203> */
[----:B-----5:R-:W-:Y:S01]  /*1720*/  PRMT R46, RZ, 0x7610, R46 ;  /* 0x00007610ff2e7816 */ /* 0x020fe2000000002e */
[----:B------:R-:W3:Y:S01]  /*1730*/  @!P0 LDG.E.U16 R42, [R106.64+0x240] ;  /* 0x000240206a2a8981 */ /* 0x000ee2000c1e1500 */
[----:B0-----:R-:W-:-:S02]  /*1740*/  PRMT R48, RZ, 0x7610, R48 ;  /* 0x00007610ff307816 */ /* 0x001fc40000000030 */
        /* <DEDUP_REMOVED lines=31> */
[----:B------:R2:W-:Y:S04]  /*1940*/  STS.U16 [R231+0x300], R46 ;  /* 0x0003002ee7007388 */ /* 0x0005e80000000400 */
        /* <DEDUP_REMOVED lines=11> */
[----:B------:R-:W1:Y:S04]  /*1a00*/  LDS.U16 R15, [R93+0xe] ;  /* 0x00000e005d0f7984 */ /* 0x000e680000000400 */
[----:B------:R0:W1:Y:S04]  /*1a10*/  LDS.U16 R21, [R93+0x10] ;  /* 0x000010005d157984 */ /* 0x0000680000000400 */
[----:B------:R0:W1:Y:S04]  /*1a20*/  LDS.U16 R23, [R93+0x12] ;  /* 0x000012005d177984 */ /* 0x0000680000000400 */
[----:B------:R0:W1:Y:S04]  /*1a30*/  LDS.U16 R25, [R93+0x14] ;  /* 0x000014005d197984 */ /* 0x0000680000000400 */
[----:B------:R0:W1:Y:S04]  /*1a40*/  LDS.U16 R27, [R93+0x16] ;  /* 0x000016005d1b7984 */ /* 0x0000680000000400 */
[----:B------:R0:W1:Y:S04]  /*1a50*/  LDS.U16 R29, [R93+0x18] ;  /* 0x000018005d1d7984 */ /* 0x0000680000000400 */
[----:B------:R0:W1:Y:S04]  /*1a60*/  LDS.U16 R4, [R93+0x1a] ;  /* 0x00001a005d047984 */ /* 0x0000680000000400 */
[----:B------:R0:W2:Y:S04]  /*1a70*/  LDS.U16 R3, [R93+0x1c] ;  /* 0x00001c005d037984 */ /* 0x0000a80000000400 */
[----:B------:R1:W4:Y:S04]  /*1a80*/  LDS.U16 R2, [R93+0x1e] ;  /* 0x00001e005d027984 */ /* 0x0003280000000400 */
[----:B------:R-:W-:Y:S01]  /*1a90*/  BAR.SYNC.DEFER_BLOCKING 0x0 ;  /* 0x0000000000007b1d */ /* 0x000fe20000010000 */
[----:B0-----:R-:W-:-:S05]  /*1aa0*/  PRMT R36, RZ, 0x7610, R36 ;  /* 0x00007610ff247816 */ /* 0x001fca0000000024 */
[----:B------:R-:W5:Y:S01]  /*1ab0*/  @!P0 LDG.E.U16 R31, [R34.64] ;  /* 0x00000020221f8981 */ /* 0x000f62000c1e1500 */
[----:B------:R-:W-:-:S03]  /*1ac0*/  ISETP.GE.AND P0, PT, R32, R103, PT ;  /* 0x000000672000720c */ /* 0x000fc60003f06270 */
[----:B------:R-:W5:Y:S01]  /*1ad0*/  @!P1 LDG.E.U16 R33, [R34.64+0x40] ;  /* 0x0000402022219981 */ /* 0x000f62000c1e1500 */
[-C--:B------:R-:W-:Y:S02]  /*1ae0*/  ISETP.GE.AND P1, PT, R0, R103.reuse, PT ;  /* 0x000000670000720c */ /* 0x080fe40003f26270 */
[----:B-1----:R-:W-:Y:S01]  /*1af0*/  PRMT R38, RZ, 0x7610, R38 ;  /* 0x00007610ff267816 */ /* 0x002fe20000000026 */
[----:B------:R-:W5:Y:S01]  /*1b00*/  @!P5 LDG.E.U16 R47, [R34.64+0x380] ;  /* 0x00038020222fd981 */ /* 0x000f62000c1e1500 */
[----:B--2---:R-:W-:Y:S02]  /*1b10*/  PRMT R40, RZ, 0x7610, R40 ;  /* 0x00007610ff287816 */ /* 0x004fe40000000028 */
[----:B---3--:R-:W-:Y:S01]  /*1b20*/  PRMT R42, RZ, 0x7610, R42 ;  /* 0x00007610ff2a7816 */ /* 0x008fe2000000002a */
[----:B------:R-:W2:Y:S04]  /*1b30*/  @!P6 LDG.E.U16 R50, [R34.64+0x3c0] ;  /* 0x0003c0202232e981 */ /* 0x000ea8000c1e1500 */
[----:B------:R-:W3:Y:S01]  /*1b40*/  @!P0 LDG.E.U16 R37, [R34.64+0x80] ;  /* 0x0000802022258981 */ /* 0x000ee2000c1e1500 */
[----:B------:R-:W-:-:S03]  /*1b50*/  ISETP.GE.AND P0, PT, R6, R103, PT ;  /* 0x000000670600720c */ /* 0x000fc60003f06270 */
[----:B------:R-:W2:Y:S01]  /*1b60*/  @!P1 LDG.E.U16 R36, [R34.64+0xc0] ;  /* 0x0000c02022249981 */ /* 0x000ea2000c1e1500 */
[----:B------:R-:W-:-:S09]  /*1b70*/  ISETP.GE.AND P1, PT, R8, R103, PT ;  /* 0x000000670800720c */ /* 0x000fd20003f26270 */
[----:B------:R-:W2:Y:S01]  /*1b80*/  @!P0 LDG.E.U16 R39, [R34.64+0x100] ;  /* 0x0001002022278981 */ /* 0x000ea2000c1e1500 */
[----:B------:R-:W-:-:S03]  /*1b90*/  ISETP.GE.AND P0, PT, R10, R103, PT ;  /* 0x000000670a00720c */ /* 0x000fc60003f06270 */
[----:B------:R-:W2:Y:S01]  /*1ba0*/  @!P1 LDG.E.U16 R38, [R34.64+0x140] ;  /* 0x0001402022269981 */ /* 0x000ea2000c1e1500 */
[----:B------:R-:W-:-:S09]  /*1bb0*/  ISETP.GE.AND P1, PT, R12, R103, PT ;  /* 0x000000670c00720c */ /* 0x000fd20003f26270 */
[----:B------:R-:W2:Y:S01]  /*1bc0*/  @!P0 LDG.E.U16 R41, [R34.64+0x180] ;  /* 0x0001802022298981 */ /* 0x000ea2000c1e1500 */
[----:B------:R-:W-:-:S03]  /*1bd0*/  ISETP.GE.AND P0, PT, R14, R103, PT ;  /* 0x000000670e00720c */ /* 0x000fc60003f06270 */
[----:B------:R-:W2:Y:S01]  /*1be0*/  @!P1 LDG.E.U16 R40, [R34.64+0x1c0] ;  /* 0x0001c02022289981 */ /* 0x000ea2000c1e1500 */
[----:B------:R-:W-:Y:S02]  /*1bf0*/  ISETP.NE.AND P1, PT, R43, RZ, PT ;  /* 0x000000ff2b00720c */ /* 0x000fe40003f25270 */
[----:B------:R-:W-:-:S07]  /*1c00*/  PRMT R43, RZ, 0x7610, R43 ;  /* 0x00007610ff2b7816 */ /* 0x000fce000000002b */
[----:B------:R-:W2:Y:S01]  /*1c10*/  @!P0 LDG.E.U16 R43, [R34.64+0x200] ;  /* 0x00020020222b8981 */ /* 0x000ea2000c1e1500 */
[----:B------:R-:W-:Y:S02]  /*1c20*/  ISETP.NE.AND P0, PT, R45, RZ, PT ;  /* 0x000000ff2d00720c */ /* 0x000fe40003f05270 */
[----:B------:R-:W-:Y:S02]  /*1c30*/  PRMT R45, RZ, 0x7610, R45 ;  /* 0x00007610ff2d7816 */ /* 0x000fe4000000002d */
[----:B----4-:R-:W-:Y:S02]  /*1c40*/  PRMT R44, RZ, 0x7610, R44 ;  /* 0x00007610ff2c7816 */ /* 0x010fe4000000002c */
[----:B------:R-:W-:Y:S02]  /*1c50*/  PRMT R46, RZ, 0x7610, R46 ;  /* 0x00007610ff2e7816 */ /* 0x000fe4000000002e */
[----:B------:R-:W-:Y:S01]  /*1c60*/  PRMT R48, RZ, 0x7610, R48 ;  /* 0x00007610ff307816 */ /* 0x000fe20000000030 */
[----:B------:R-:W4:Y:S04]  /*1c70*/  @!P1 LDG.E.U16 R45, [R34.64+0x280] ;  /* 0x00028020222d9981 */ /* 0x000f28000c1e1500 */
[----:B------:R-:W4:Y:S04]  /*1c80*/  @!P0 LDG.E.U16 R42, [R34.64+0x240] ;  /* 0x00024020222a8981 */ /* 0x000f28000c1e1500 */
[----:B------:R-:W4:Y:S04]  /*1c90*/  @!P2 LDG.E.U16 R44, [R34.64+0x2c0] ;  /* 0x0002c020222ca981 */ /* 0x000f28000c1e1500 */
[----:B------:R-:W4:Y:S04]  /*1ca0*/  @!P3 LDG.E.U16 R46, [R34.64+0x300] ;  /* 0x00030020222eb981 */ /* 0x000f28000c1e1500 */
[----:B------:R-:W4:Y:S01]  /*1cb0*/  @!P4 LDG.E.U16 R48, [R34.64+0x340] ;  /* 0x000340202230c981 */ /* 0x000f22000c1e1500 */
[----:B------:R-:W-:-:S03]  /*1cc0*/  HADD2.F32 R5, -RZ, R5.H0_H0 ;  /* 0x20000005ff057230 */ /* 0x000fc60000004100 */
[----:B------:R0:W-:Y:S02]  /*1cd0*/  STL [R1+0x4], R149 ;  /* 0x0000049501007387 */ /* 0x0001e40000100800 */
[----:B------:R-:W-:Y:S02]  /*1ce0*/  FADD.FTZ R76, R5, UR5 ;  /* 0x00000005054c7e21 */ /* 0x000fe40008010000 */
[----:B------:R0:W-:Y:S03]  /*1cf0*/  STL [R1], R147 ;  /* 0x0000009301007387 */ /* 0x0001e60000100800 */
[----:B------:R-:W-:Y:S01]  /*1d00*/  FSETP.GTU.FTZ.AND P2, PT, R76, 20, PT ;  /* 0x41a000004c00780b */ /* 0x000fe20003f5c000 */
[----:B------:R-:W-:Y:S02]  /*1d10*/  HADD2.F32 R7, -RZ, R7.H0_H0 ;  /* 0x20000007ff077230 */ /* 0x000fe40000004100 */
[----:B------:R-:W-:-:S02]  /*1d20*/  HADD2.F32 R9, -RZ, R9.H0_H0 ;  /* 0x20000009ff097230 */ /* 0x000fc40000004100 */
[----:B------:R-:W-:Y:S02]  /*1d30*/  HADD2.F32 R11, -RZ, R11.H0_H0 ;  /* 0x2000000bff0b7230 */ /* 0x000fe40000004100 */
[----:B------:R-:W-:Y:S02]  /*1d40*/  HADD2.F32 R13, -RZ, R13.H0_H0 ;  /* 0x2000000dff0d7230 */ /* 0x000fe40000004100 */
[----:B------:R-:W-:Y:S02]  /*1d50*/  HADD2.F32 R17, -RZ, R17.H0_H0 ;  /* 0x20000011ff117230 */ /* 0x000fe40000004100 */
[----:B------:R-:W-:Y:S01]  /*1d60*/  HADD2.F32 R19, -RZ, R19.H0_H0 ;  /* 0x20000013ff137230 */ /* 0x000fe20000004100 */
[----:B------:R-:W-:Y:S01]  /*1d70*/  FADD.FTZ R75, R7, UR5 ;  /* 0x00000005074b7e21 */ /* 0x000fe20008010000 */
[----:B------:R-:W-:Y:S01]  /*1d80*/  HADD2.F32 R15, -RZ, R15.H0_H0 ;  /* 0x2000000fff0f7230 */ /* 0x000fe20000004100 */
[----:B------:R-:W-:Y:S02]  /*1d90*/  FADD.FTZ R74, R9, UR5 ;  /* 0x00000005094a7e21 */ /* 0x000fe40008010000 */
[----:B------:R-:W-:-:S02]  /*1da0*/  FADD.FTZ R73, R11, UR5 ;  /* 0x000000050b497e21 */ /* 0x000fc40008010000 */
[----:B------:R-:W-:Y:S02]  /*1db0*/  FADD.FTZ R72, R13, UR5 ;  /* 0x000000050d487e21 */ /* 0x000fe40008010000 */
[----:B------:R-:W-:Y:S02]  /*1dc0*/  FADD.FTZ R59, R17, UR5 ;  /* 0x00000005113b7e21 */ /* 0x000fe40008010000 */
[----:B------:R-:W-:Y:S01]  /*1dd0*/  FADD.FTZ R58, R19, UR5 ;  /* 0x00000005133a7e21 */ /* 0x000fe20008010000 */
[----:B------:R-:W-:Y:S01]  /*1de0*/  BSSY B0, `(.L_x_4796) ;  /* 0x0000039000007945 */ /* 0x000fe20003800000 */
[----:B------:R-:W-:Y:S01]  /*1df0*/  FSETP.GTU.FTZ.AND P3, PT, R75, 20, PT ;  /* 0x41a000004b00780b */ /* 0x000fe20003f7c000 */
[----:B------:R-:W-:Y:S01]  /*1e00*/  FADD.FTZ R57, R15, UR5 ;  /* 0x000000050f397e21 */ /* 0x000fe20008010000 */
[----:B------:R-:W-:Y:S02]  /*1e10*/  FSETP.GTU.FTZ.AND P4, PT, R74, 20, PT ;  /* 0x41a000004a00780b */ /* 0x000fe40003f9c000 */
[----:B------:R-:W-:-:S02]  /*1e20*/  FSETP.GTU.FTZ.AND P5, PT, R73, 20, PT ;  /* 0x41a000004900780b */ /* 0x000fc40003fbc000 */
[----:B------:R-:W-:Y:S02]  /*1e30*/  FSETP.GTU.FTZ.AND P6, PT, R72, 20, PT ;  /* 0x41a000004800780b */ /* 0x000fe40003fdc000 */
[----:B------:R-:W-:Y:S02]  /*1e40*/  FSETP.GTU.FTZ.AND P0, PT, R59, 20, PT ;  /* 0x41a000003b00780b */ /* 0x000fe40003f1c000 */
[----:B------:R-:W-:Y:S01]  /*1e50*/  FSETP.GTU.FTZ.AND P1, PT, R58, 20, PT ;  /* 0x41a000003a00780b */ /* 0x000fe20003f3c000 */
[----:B-----5:R0:W-:Y:S04]  /*1e60*/  STS.U16 [R149], R31 ;  /* 0x0000001f95007388 */ /* 0x0201e80000000400 */
[----:B------:R0:W-:Y:S04]  /*1e70*/  STS.U16 [R147+0x40], R33 ;  /* 0x0000402193007388 */ /* 0x0001e80000000400 */
[----:B---3--:R0:W-:Y:S04]  /*1e80*/  STS.U16 [R252+0x80], R37 ;  /* 0x00008025fc007388 */ /* 0x0081e80000000400 */
[----:B--2---:R0:W-:Y:S04]  /*1e90*/  STS.U16 [R251+0xc0], R36 ;  /* 0x0000c024fb007388 */ /* 0x0041e80000000400 */
[----:B------:R0:W-:Y:S04]  /*1ea0*/  STS.U16 [R250+0x100], R39 ;  /* 0x00010027fa007388 */ /* 0x0001e80000000400 */
[----:B------:R0:W-:Y:S04]  /*1eb0*/  STS.U16 [R249+0x140], R38 ;  /* 0x00014026f9007388 */ /* 0x0001e80000000400 */
[----:B------:R0:W-:Y:S04]  /*1ec0*/  STS.U16 [R248+0x180], R41 ;  /* 0x00018029f8007388 */ /* 0x0001e80000000400 */
[----:B------:R0:W-:Y:S04]  /*1ed0*/  STS.U16 [R237+0x1c0], R40 ;  /* 0x0001c028ed007388 */ /* 0x0001e80000000400 */
[----:B------:R0:W-:Y:S04]  /*1ee0*/  STS.U16 [R236+0x200], R43 ;  /* 0x0002002bec007388 */ /* 0x0001e80000000400 */
[----:B----4-:R0:W-:Y:S04]  /*1ef0*/  STS.U16 [R235+0x240], R42 ;  /* 0x0002402aeb007388 */ /* 0x0101e80000000400 */
        /* <DEDUP_REMOVED lines=39> */
.L_x_4797:
[----:B------:R-:W-:Y:S05]  /*2170*/  BSYNC B0 ;  /* 0x0000000000007941 */ /* 0x000fea0003800000 */
.L_x_4796:
        /* <DEDUP_REMOVED lines=36> */
.L_x_4799:
[----:B------:R-:W-:Y:S05]  /*23c0*/  BSYNC B0 ;  /* 0x0000000000007941 */ /* 0x000fea0003800000 */
.L_x_4798:
        /* <DEDUP_REMOVED lines=36> */
.L_x_4801:
[----:B------:R-:W-:Y:S05]  /*2610*/  BSYNC B0 ;  /* 0x0000000000007941 */ /* 0x000fea0003800000 */
.L_x_4800:
        /* <DEDUP_REMOVED lines=36> */
.L_x_4803:
[----:B------:R-:W-:Y:S05]  /*2860*/  BSYNC B0 ;  /* 0x0000000000007941 */ /* 0x000fea0003800000 */
.L_x_4802:
        /* <DEDUP_REMOVED lines=36> */
.L_x_4805:
[----:B------:R-:W-:Y:S05]  /*2ab0*/  BSYNC B0 ;  /* 0x0000000000007941 */ /* 0x000fea0003800000 */
.L_x_4804:
        /* <DEDUP_REMOVED lines=36> */
.L_x_4807:
[----:B------:R-:W-:Y:S05]  /*2d00*/  BSYNC B0 ;  /* 0x0000000000007941 */ /* 0x000fea0003800000 */
.L_x_4806:
        /* <DEDUP_REMOVED lines=36> */
.L_x_4809:
[----:B------:R-:W-:Y:S05]  /*2f50*/  BSYNC B0 ;  /* 0x0000000000007941 */ /* 0x000fea0003800000 */
.L_x_4808:
[----:B------:R-:W-:Y:S01]  /*2f60*/  HADD2.F32 R3, -RZ, R3.H0_H0 ;  /* 0x20000003ff037230 */ /* 0x000fe20000004100 */
[----:B------:R-:W-:Y:S01]  /*2f70*/  BSSY B0, `(.L_x_4810) ;  /* 0x0000023000007945 */ /* 0x000fe20003800000 */
[----:B------:R-:W-:-:S03]  /*2f80*/  FSETP.GTU.FTZ.AND P1, PT, R51, 20, PT ;  /* 0x41a000003300780b */ /* 0x000fc60003f3c000 */
[----:B0-----:R-:W-:Y:S01]  /*2f90*/  FADD.FTZ R50, R3, UR5 ;  /* 0x0000000503327e21 */ /* 0x001fe20008010000 */
        /* <DEDUP_REMOVED lines=32> */
.L_x_4811:
[----:B------:R-:W-:Y:S05]  /*31a0*/  BSYNC B0 ;  /* 0x0000000000007941 */ /* 0x000fea0003800000 */
.L_x_4810:
        /* <DEDUP_REMOVED lines=36> */
.L_x_4813:
[----:B------:R-:W-:Y:S05]  /*33f0*/  BSYNC B0 ;  /* 0x0000000000007941 */ /* 0x000fea0003800000 */
.L_x_4812:
        /* <DEDUP_REMOVED lines=34> */
.L_x_4815:
[----:B------:R-:W-:Y:S05]  /*3620*/  BSYNC B0 ;  /* 0x0000000000007941 */ /* 0x000fea0003800000 */
.L_x_4814:
        /* <DEDUP_REMOVED lines=33> */
.L_x_4817:
[----:B------:R-:W-:Y:S05]  /*3840*/  BSYNC B0 ;  /* 0x0000000000007941 */ /* 0x000fea0003800000 */
.L_x_4816:
        /* <DEDUP_REMOVED lines=33> */
.L_x_4819:
[----:B------:R-:W-:Y:S05]  /*3a60*/  BSYNC B0 ;  /* 0x0000000000007941 */ /* 0x000fea0003800000 */
.L_x_4818:
        /* <DEDUP_REMOVED lines=33> */
.L_x_4821:
[----:B------:R-:W-:Y:S05]  /*3c80*/  BSYNC B0 ;  /* 0x0000000000007941 */ /* 0x000fea0003800000 */
.L_x_4820:
        /* <DEDUP_REMOVED lines=33> */
.L_x_4823:
[----:B------:R-:W-:Y:S05]  /*3ea0*/  BSYNC B0 ;  /* 0x0000000000007941 */ /* 0x000fea0003800000 */
.L_x_4822:
        /* <DEDUP_REMOVED lines=33> */
.L_x_4825:
[----:B------:R-:W-:Y:S05]  /*40c0*/  BSYNC B0 ;  /* 0x0000000000007941 */ /* 0x000fea0003800000 */
.L_x_4824:
        /* <DEDUP_REMOVED lines=33> */
.L_x_4827:
[----:B------:R-:W-:Y:S05]  /*42e0*/  BSYNC B0 ;  /* 0x0000000000007941 */ /* 0x000fea0003800000 */
.L_x_4826:
        /* <DEDUP_REMOVED lines=15> */
[----:B------:R-:W-:Y:S01]  /*43e0*/  LDS.U16 R47, [R93] ;  /* 0x000000005d2f7984 */ /* 0x000fe20000000400 */
        /* <DEDUP_REMOVED lines=13> */
[----:B------:R-:W-:Y:S01]  /*44c0*/  LDS.U16 R70, [R93+0x2] ;  /* 0x000002005d467984 */ /* 0x000fe20000000400 */
[----:B------:R-:W-:Y:S01]  /*44d0*/  UIADD3 UR26, UR6, -UR26, URZ ;  /* 0x8000001a061a7290 */ /* 0x000fe2000fffe03f */
[----:B------:R-:W-:Y:S01]  /*44e0*/  @!P0 IMAD.WIDE.U32 R4, R9, c[0x0][0x208], R4 ;  /* 0x0000820009048a25 */ /* 0x000fe200078e0004 */
[----:B------:R-:W-:Y:S01]  /*44f0*/  ULDC.64 UR36, c[0x0][0x208] ;  /* 0x0000820000247ab9 */ /* 0x000fe20000000a00 */
[----:B------:R-:W0:Y:S01]  /*4500*/  LDS.U16 R63, [R93+0x4] ;  /* 0x000004005d3f7984 */ /* 0x000e220000000400 */
[----:B------:R-:W-:Y:S01]  /*4510*/  UIADD3 UR9, UR9, UR27, URZ ;  /* 0x0000001b09097290 */ /* 0x000fe2000fffe03f */
[----:B------:R-:W-:Y:S01]  /*4520*/  @!P0 IMAD.WIDE.U32 R2, R7, c[0x0][0x1f8], R2 ;  /* 0x00007e0007028a25 */ /* 0x000fe200078e0002 */
[----:B------:R-:W-:Y:S01]  /*4530*/  UIMAD UR7, UR11, UR36, URZ ;  /* 0x000000240b0772a4 */ /* 0x000fe2000f8e023f */
[C---:B------:R-:W-:Y:S01]  /*4540*/  @!P0 IADD3 R7, P2, R94.reuse, R4, RZ ;  /* 0x000000045e078210 */ /* 0x040fe20007f5e0ff */
[----:B------:R-:W-:Y:S01]  /*4550*/  UIMAD UR26, UR26, -0x400, URZ ;  /* 0xfffffc001a1a78a4 */ /* 0x000fe2000f8e023f */
[----:B------:R-:W-:Y:S01]  /*4560*/  LDS.U16 R104, [R93+0x6] ;  /* 0x000006005d687984 */ /* 0x000fe20000000400 */
[----:B------:R-:W-:Y:S01]  /*4570*/  UIMAD.WIDE.U32 UR8, UR10, UR36, UR8 ;  /* 0x000000240a0872a5 */ /* 0x000fe2000f8e0008 */
[C---:B------:R-:W-:Y:S01]  /*4580*/  @!P0 IADD3 R9, P1, R94.reuse, R2, RZ ;  /* 0x000000025e098210 */ /* 0x040fe20007f3e0ff */
[----:B------:R-:W-:Y:S01]  /*4590*/  UIMAD UR7, UR10, UR37, UR7 ;  /* 0x000000250a0772a4 */ /* 0x000fe2000f8e0207 */
[----:B------:R-:W-:Y:S01]  /*45a0*/  @!P0 LEA R4, P3, R7, c[0x0][0x258], 0x1 ;  /* 0x0000960007048a11 */ /* 0x000fe200078608ff */
[----:B------:R-:W-:Y:S01]  /*45b0*/  USHF.R.S32.HI UR27, URZ, 0x1f, UR26 ;  /* 0x0000001f3f1b7899 */ /* 0x000fe2000801141a */
[C---:B------:R-:W-:Y:S01]  /*45c0*/  @!P0 IADD3.X R40, R145.reuse, UR38, R3, P1, !PT ;  /* 0x0000002691288c10 */ /* 0x040fe20008ffe403 */
        /* <DEDUP_REMOVED lines=11> */
[----:B------:R-:W1:Y:S01]  /*4680*/  LDS.U16 R110, [R93+0xa] ;  /* 0x00000a005d6e7984 */ /* 0x000e620000000400 */
        /* <DEDUP_REMOVED lines=13> */
[----:B------:R-:W-:-:S03]  /*4760*/  LEA.HI.X R3, R13, R3, R44, 0x1, P4 ;  /* 0x000000030d037211 */ /* 0x000fc600020f0c2c */
[----:B------:R-:W-:Y:S01]  /*4770*/  LDS.U16 R19, [R93+0x16] ;  /* 0x000016005d137984 */ /* 0x000fe20000000400 */
[----:B------:R-:W-:Y:S02]  /*4780*/  @!P0 LEA.HI.X R35, R9, c[0x0][0x26c], R40, 0x1, P1 ;  /* 0x00009b0009238a11 */ /* 0x000fe400008f0c28 */
[----:B------:R-:W-:Y:S01]  /*4790*/  PRMT R21, RZ, 0x7610, R21 ;  /* 0x00007610ff157816 */ /* 0x000fe20000000015 */
[----:B------:R-:W-:Y:S01]  /*47a0*/  LDS.U16 R13, [R93+0x18] ;  /* 0x000018005d0d7984 */ /* 0x000fe20000000400 */
[----:B------:R-:W-:Y:S02]  /*47b0*/  @!P0 LEA.HI.X R5, R7, c[0x0][0x25c], R36, 0x1, P3 ;  /* 0x0000970007058a11 */ /* 0x000fe400018f0c24 */
[----:B------:R-:W-:Y:S01]  /*47c0*/  PRMT R31, RZ, 0x7610, R31 ;  /* 0x00007610ff1f7816 */ /* 0x000fe2000000001f */
[----:B------:R-:W-:Y:S01]  /*47d0*/  LDS.U16 R11, [R93+0x1a] ;  /* 0x00001a005d0b7984 */ /* 0x000fe20000000400 */
[-C--:B------:R-:W-:Y:S02]  /*47e0*/  ISETP.GE.AND P5, PT, R10, R103.reuse, PT ;  /* 0x000000670a00720c */ /* 0x080fe40003fa6270 */
[----:B------:R-:W-:Y:S01]  /*47f0*/  ISETP.GE.AND P6, PT, R8, R103, PT ;  /* 0x000000670800720c */ /* 0x000fe20003fc6270 */
[----:B------:R-:W-:Y:S01]  /*4800*/  LDS.U16 R9, [R93+0x1c] ;  /* 0x00001c005d097984 */ /* 0x000fe20000000400 */
[----:B------:R-:W-:-:S02]  /*4810*/  PRMT R25, RZ, 0x7610, R25 ;  /* 0x00007610ff197816 */ /* 0x000fc40000000019 */
[----:B------:R-:W-:Y:S01]  /*4820*/  PRMT R17, RZ, 0x7610, R17 ;  /* 0x00007610ff117816 */ /* 0x000fe20000000011 */
[----:B------:R-:W-:Y:S01]  /*4830*/  LDS.U16 R7, [R93+0x1e] ;  /* 0x00001e005d077984 */ /* 0x000fe20000000400 */
[----:B------:R-:W-:Y:S02]  /*4840*/  PRMT R29, RZ, 0x7610, R29 ;  /* 0x00007610ff1d7816 */ /* 0x000fe4000000001d */
[----:B------:R-:W-:Y:S01]  /*4850*/  PRMT R33, RZ, 0x7610, R33 ;  /* 0x00007610ff217816 */ /* 0x000fe20000000021 */
[----:B------:R-:W-:Y:S01]  /*4860*/  BAR.SYNC.DEFER_BLOCKING 0x0 ;  /* 0x0000000000007b1d */ /* 0x000fe20000010000 */
        /* <DEDUP_REMOVED lines=12> */
[----:B------:R-:W2:Y:S01]  /*4930*/  @!P1 LDG.E.U16 R21, [R38.64+-0x780] ;  /* 0xfff8802026159981 */ /* 0x000ea2000c1e1500 */
[-C--:B------:R-:W-:Y:S02]  /*4940*/  ISETP.GE.AND P1, PT, R12, R103.reuse, PT ;  /* 0x000000670c00720c */ /* 0x080fe40003f26270 */
[----:B------:R-:W-:Y:S01]  /*4950*/  PRMT R98, RZ, 0x7610, R98 ;  /* 0x00007610ff627816 */ /* 0x000fe20000000062 */
[----:B------:R3:W4:Y:S01]  /*4960*/  @!P0 LDG.E.U16 R15, [R34.64] ;  /* 0x00000020220f8981 */ /* 0x000722000c1e1500 */
[----:B------:R-:W-:-:S02]  /*4970*/  ISETP.GE.AND P2, PT, R6, R103, PT ;  /* 0x000000670600720c */ /* 0x000fc40003f46270 */
[----:B------:R-:W-:Y:S01]  /*4980*/  PRMT R97, RZ, 0x7610, R97 ;  /* 0x00007610ff617816 */ /* 0x000fe20000000061 */
[----:B------:R-:W5:Y:S01]  /*4990*/  @!P5 LDG.E.U16 R29, [R38.64+-0x680] ;  /* 0xfff98020261dd981 */ /* 0x000f62000c1e1500 */
[-C--:B------:R-:W-:Y:S02]  /*49a0*/  ISETP.GE.AND P3, PT, R30, R103.reuse, PT ;  /* 0x000000671e00720c */ /* 0x080fe40003f66270 */
[----:B------:R-:W-:Y:S01]  /*49b0*/  PRMT R100, RZ, 0x7610, R100 ;  /* 0x00007610ff647816 */ /* 0x000fe20000000064 */
[----:B0-----:R-:W-:Y:S01]  /*49c0*/  HADD2.F32 R63, -RZ, R63.H0_H0 ;  /* 0x2000003fff3f7230 */ /* 0x001fe20000004100 */
[-C--:B------:R-:W-:Y:S01]  /*49d0*/  ISETP.GE.AND P4, PT, R0, R103.reuse, PT ;  /* 0x000000670000720c */ /* 0x080fe20003f86270 */
[----:B------:R-:W2:Y:S01]  /*49e0*/  @!P1 LDG.E.U16 R42, [R38.64+-0x640] ;  /* 0xfff9c020262a9981 */ /* 0x000ea2000c1e1500 */
[----:B------:R-:W-:Y:S01]  /*49f0*/  ISETP.GE.AND P1, PT, R14, R103, PT ;  /* 0x000000670e00720c */ /* 0x000fe20003f26270 */
[----:B------:R-:W-:Y:S01]  /*4a00*/  HADD2.F32 R47, -RZ, R47.H0_H0 ;  /* 0x2000002fff2f7230 */ /* 0x000fe20000004100 */
[----:B------:R-:W-:Y:S01]  /*4a10*/  PRMT R44, RZ, 0x7610, R44 ;  /* 0x00007610ff2c7816 */ /* 0x000fe2000000002c */
[----:B------:R-:W2:Y:S01]  /*4a20*/  @!P2 LDG.E.U16 R25, [R38.64+-0x700] ;  /* 0xfff900202619a981 */ /* 0x000ea2000c1e1500 */
[----:B------:R-:W-:Y:S01]  /*4a30*/  PRMT R36, RZ, 0x7610, R36 ;  /* 0x00007610ff247816 */ /* 0x000fe20000000024 */
[----:B------:R-:W-:Y:S01]  /*4a40*/  HADD2.F32 R70, -RZ, R70.H0_H0 ;  /* 0x20000046ff467230 */ /* 0x000fe20000004100 */
[----:B------:R-:W-:Y:S01]  /*4a50*/  PRMT R40, RZ, 0x7610, R40 ;  /* 0x00007610ff287816 */ /* 0x000fe20000000028 */
[----:B------:R-:W2:Y:S01]  /*4a60*/  @!P3 LDG.E.U16 R17, [R38.64+-0x7c0] ;  /* 0xfff840202611b981 */ /* 0x000ea2000c1e1500 */
[----:B---3--:R-:W-:Y:S01]  /*4a70*/  PRMT R34, RZ, 0x7610, R34 ;  /* 0x00007610ff227816 */ /* 0x008fe20000000022 */
[----:B-1----:R-:W-:Y:S01]  /*4a80*/  HADD2.F32 R110, -RZ, R110.H0_H0 ;  /* 0x2000006eff6e7230 */ /* 0x002fe20000004100 */
[----:B------:R-:W-:Y:S01]  /*4a90*/  PRMT R35, RZ, 0x7610, R35 ;  /* 0x00007610ff237816 */ /* 0x000fe20000000023 */
[----:B------:R-:W3:Y:S01]  /*4aa0*/  @!P4 LDG.E.U16 R36, [R38.64+-0x740] ;  /* 0xfff8c0202624c981 */ /* 0x000ee2000c1e1500 */
[----:B------:R-:W-:Y:S01]  /*4ab0*/  HADD2.F32 R104, -RZ, R104.H0_H0 ;  /* 0x20000068ff687230 */ /* 0x000fe20000004100 */
[----:B------:R-:W-:-:S02]  /*4ac0*/  ULDC.64 UR8, c[0x0][0x2e8] ;  /* 0x0000ba0000087ab9 */ /* 0x000fc40000000a00 */
[----:B------:R-:W3:Y:S01]  /*4ad0*/  @!P1 LDG.E.U16 R31, [R38.64+-0x600] ;  /* 0xfffa0020261f9981 */ /* 0x000ee2000c1e1500 */
[-C--:B------:R-:W-:Y:S02]  /*4ae0*/  ISETP.GE.AND P1, PT, R16, R103.reuse, PT ;  /* 0x000000671000720c */ /* 0x080fe40003f26270 */
[-C--:B------:R-:W-:Y:S01]  /*4af0*/  ISETP.GE.AND P2, PT, R20, R103.reuse, PT ;  /* 0x000000671400720c */ /* 0x080fe20003f46270 */
[----:B------:R-:W5:Y:S01]  /*4b00*/  @!P6 LDG.E.U16 R40, [R38.64+-0x6c0] ;  /* 0xfff940202628e981 */ /* 0x000f62000c1e1500 */
[-C--:B------:R-:W-:Y:S02]  /*4b10*/  ISETP.GE.AND P3, PT, R22, R103.reuse, PT ;  /* 0x000000671600720c */ /* 0x080fe40003f66270 */
[-C--:B------:R-:W-:Y:S02]  /*4b20*/  ISETP.GE.AND P4, PT, R24, R103.reuse, PT ;  /* 0x000000671800720c */ /* 0x080fe40003f86270 */
[----:B------:R-:W-:-:S05]  /*4b30*/  ISETP.GE.AND P5, PT, R26, R103, PT ;  /* 0x000000671a00720c */ /* 0x000fca0003fa6270 */
[----:B------:R-:W5:Y:S01]  /*4b40*/  @!P1 LDG.E.U16 R44, [R38.64+-0x5c0] ;  /* 0xfffa4020262c9981 */ /* 0x000f62000c1e1500 */
[-C--:B------:R-:W-:Y:S02]  /*4b50*/  ISETP.GE.AND P1, PT, R18, R103.reuse, PT ;  /* 0x000000671200720c */ /* 0x080fe40003f26270 */
[----:B------:R-:W-:Y:S01]  /*4b60*/  ISETP.GE.AND P6, PT, R28, R103, PT ;  /* 0x000000671c00720c */ /* 0x000fe20003fc6270 */
[----:B------:R-:W5:Y:S04]  /*4b70*/  @!P2 LDG.E.U16 R34, [R38.64+-0x540] ;  /* 0xfffac0202622a981 */ /* 0x000f68000c1e1500 */
[----:B------:R-:W5:Y:S04]  /*4b80*/  @!P3 LDG.E.U16 R46, [R38.64+-0x500] ;  /* 0xfffb0020262eb981 */ /* 0x000f68000c1e1500 */
[----:B------:R-:W5:Y:S04]  /*4b90*/  @!P4 LDG.E.U16 R48, [R38.64+-0x4c0] ;  /* 0xfffb40202630c981 */ /* 0x000f68000c1e1500 */
[----:B------:R-:W5:Y:S04]  /*4ba0*/  @!P1 LDG.E.U16 R33, [R38.64+-0x580] ;  /* 0xfffa802026219981 */ /* 0x000f68000c1e1500 */
[----:B------:R-:W5:Y:S04]  /*4bb0*/  @!P5 LDG.E.U16 R35, [R38.64+-0x480] ;  /* 0xfffb80202623d981 */ /* 0x000f68000c1e1500 */
[----:B------:R-:W5:Y:S01]  /*4bc0*/  @!P6 LDG.E.U16 R60, [R38.64+-0x440] ;  /* 0xfffbc020263ce981 */ /* 0x000f62000c1e1500 */
[----:B------:R-:W-:-:S02]  /*4bd0*/  P2R R62, PR, RZ, 0x2 ;  /* 0x00000002ff3e7803 */ /* 0x000fc40000000000 */
[----:B------:R-:W-:Y:S01]  /*4be0*/  ISETP.GE.AND P1, PT, R30, R103, PT ;  /* 0x000000671e00720c */ /* 0x000fe20003f26270 */
[----:B----4-:R-:W-:Y:S04]  /*4bf0*/  STS.U16 [R149], R15 ;  /* 0x0000000f95007388 */ /* 0x010fe80000000400 */
[----:B--2---:R-:W-:Y:S04]  /*4c00*/  STS.U16 [R147+0x40], R17 ;  /* 0x0000401193007388 */ /* 0x004fe80000000400 */
[----:B------:R-:W-:Y:S04]  /*4c10*/  STS.U16 [R252+0x80], R21 ;  /* 0x00008015fc007388 */ /* 0x000fe80000000400 */
[----:B---3--:R-:W-:Y:S04]  /*4c20*/  STS.U16 [R251+0xc0], R36 ;  /* 0x0000c024fb007388 */ /* 0x008fe80000000400 */
        /* <DEDUP_REMOVED lines=15> */
[----:B------:R-:W3:Y:S04]  /*4d20*/  LDS.U16 R21, [R93+0x4] ;  /* 0x000004005d157984 */ /* 0x000ee80000000400 */
[----:B------:R-:W-:Y:S04]  /*4d30*/  LDS.U16 R25, [R93+0x6] ;  /* 0x000006005d197984 */ /* 0x000fe80000000400 */
[----:B------:R-:W-:Y:S04]  /*4d40*/  LDS.U16 R29, [R93+0x8] ;  /* 0x000008005d1d7984 */ /* 0x000fe80000000400 */
[----:B------:R-:W-:Y:S04]  /*4d50*/  LDS.U16 R31, [R93+0xa] ;  /* 0x00000a005d1f7984 */ /* 0x000fe80000000400 */
[----:B------:R-:W4:Y:S04]  /*4d60*/  LDS.U16 R33, [R93+0xc] ;  /* 0x00000c005d217984 */ /* 0x000f280000000400 */
[----:B------:R-:W-:Y:S04]  /*4d70*/  LDS.U16 R34, [R93+0xe] ;  /* 0x00000e005d227984 */ /* 0x000fe80000000400 */
[----:B------:R-:W2:Y:S04]  /*4d80*/  LDS.U16 R35, [R93+0x10] ;  /* 0x000010005d237984 */ /* 0x000ea80000000400 */
[----:B------:R-:W-:Y:S04]  /*4d90*/  LDS.U16 R36, [R93+0x12] ;  /* 0x000012005d247984 */ /* 0x000fe80000000400 */
[----:B------:R-:W1:Y:S04]  /*4da0*/  LDS.U16 R38, [R93+0x14] ;  /* 0x000014005d267984 */ /* 0x000e680000000400 */
[----:B------:R-:W-:Y:S04]  /*4db0*/  LDS.U16 R39, [R93+0x16] ;  /* 0x000016005d277984 */ /* 0x000fe80000000400 */
[----:B------:R-:W-:Y:S04]  /*4dc0*/  LDS.U16 R40, [R93+0x18] ;  /* 0x000018005d287984 */ /* 0x000fe80000000400 */
[----:B------:R-:W-:Y:S04]  /*4dd0*/  LDS.U16 R42, [R93+0x1a] ;  /* 0x00001a005d2a7984 */ /* 0x000fe80000000400 */
[----:B------:R-:W-:Y:S04]  /*4de0*/  LDS.U16 R43, [R93+0x1c] ;  /* 0x00001c005d2b7984 */ /* 0x000fe80000000400 */
        /* <DEDUP_REMOVED lines=29> */
[----:B------:R-:W-:Y:S02]  /*4fc0*/  ISETP.GE.AND P0, PT, R16, R103, PT ;  /* 0x000000671000720c */ /* 0x000fe40003f06270 */
[----:B------:R-:W-:-:S06]  /*4fd0*/  PRMT R62, RZ, 0x7610, R62 ;  /* 0x00007610ff3e7816 */ /* 0x000fcc000000003e */
[----:B------:R1:W2:Y:S05]  /*4fe0*/  @!P1 LDG.E.U16 R71, [R2.64+-0x580] ;  /* 0xfffa802002479981 */ /* 0x0002aa000c1e1500 */
[----:B------:R1:W2:Y:S01]  /*4ff0*/  @!P0 LDG.E.U16 R62, [R2.64+-0x5c0] ;  /* 0xfffa4020023e8981 */ /* 0x0002a2000c1e1500 */
[----:B---3--:R-:W-:-:S05]  /*5000*/  HADD2.F32 R21, -RZ, R21.H0_H0 ;  /* 0x20000015ff157230 */ /* 0x008fca0000004100 */
[----:B------:R-:W-:-:S06]  /*5010*/  FMUL.FTZ R102, R21, -1.4426950216293334961 ;  /* 0xbfb8aa3b15667820 */ /* 0x000fcc0000410000 */
[----:B------:R-:W-:Y:S01]  /*5020*/  MUFU.EX2 R102, R102 ;  /* 0x0000006600667308 */ /* 0x000fe20000000800 */
[----:B------:R-:W-:Y:S02]  /*5030*/  HADD2.F32 R17, -RZ, R17.H0_H0 ;  /* 0x20000011ff117230 */ /* 0x000fe40000004100 */
[----:B----4-:R-:W-:Y:S02]  /*5040*/  HADD2.F32 R33, -RZ, R33.H0_H0 ;  /* 0x20000021ff217230 */ /* 0x010fe40000004100 */
[----:B------:R-:W-:Y:S01]  /*5050*/  HADD2.F32 R35, -RZ, R35.H0_H0 ;  /* 0x20000023ff237230 */ /* 0x000fe20000004100 */
[----:B------:R-:W-:Y:S02]  /*5060*/  FMUL.FTZ R101, R17, -1.4426950216293334961 ;  /* 0xbfb8aa3b11657820 */ /* 0x000fe40000410000 */
[----:B------:R-:W-:Y:S02]  /*5070*/  FMUL.FTZ R109, R33, -1.4426950216293334961 ;  /* 0xbfb8aa3b216d7820 */ /* 0x000fe40000410000 */
[----:B------:R-:W-:Y:S01]  /*5080*/  FMUL.FTZ R112, R35, -1.4426950216293334961 ;  /* 0xbfb8aa3b23707820 */ /* 0x000fe20000410000 */
[----:B------:R-:W-:-:S02]  /*5090*/  HADD2.F32 R15, -RZ, R15.H0_H0 ;  /* 0x2000000fff0f7230 */ /* 0x000fc40000004100 */
[----:B------:R-:W-:Y:S01]  /*50a0*/  HADD2.F32 R34, -RZ, R34.H0_H0 ;  /* 0x20000022ff227230 */ /* 0x000fe20000004100 */
[----:B------:R-:W-:Y:S01]  /*50b0*/  MUFU.EX2 R101, R101 ;  /* 0x0000006500657308 */ /* 0x000fe20000000800 */
[----:B------:R-:W-:Y:S01]  /*50c0*/  HADD2.F32 R31, -RZ, R31.H0_H0 ;  /* 0x2000001fff1f7230 */ /* 0x000fe20000004100 */
[----:B------:R-:W-:Y:S02]  /*50d0*/  FMUL.FTZ R99, R15, -1.4426950216293334961 ;  /* 0xbfb8aa3b0f637820 */ /* 0x000fe40000410000 */
[----:B------:R-:W-:-:S04]  /*50e0*/  FMUL.FTZ R111, R34, -1.4426950216293334961 ;  /* 0xbfb8aa3b226f7820 */ /* 0x000fc80000410000 */
[----:B------:R-:W-:Y:S01]  /*50f0*/  MUFU.EX2 R109, R109 ;  /* 0x0000006d006d7308 */ /* 0x000fe20000000800 */
[----:B------:R-:W-:Y:S01]  /*5100*/  FMUL.FTZ R105, R31, -1.4426950216293334961 ;  /* 0xbfb8aa3b1f697820 */ /* 0x000fe20000410000 */
[----:B------:R-:W-:-:S06]  /*5110*/  HADD2.F32 R25, -RZ, R25.H0_H0 ;  /* 0x20000019ff197230 */ /* 0x000fcc0000004100 */
[----:B------:R-:W-:Y:S01]  /*5120*/  MUFU.EX2 R112, R112 ;  /* 0x0000007000707308 */ /* 0x000fe20000000800 */
[----:B------:R-:W-:Y:S02]  /*5130*/  HADD2.F32 R38, -RZ, R38.H0_H0 ;  /* 0x20000026ff267230 */ /* 0x000fe40000004100 */
[----:B------:R-:W-:Y:S01]  /*5140*/  HADD2.F32 R29, -RZ, R29.H0_H0 ;  /* 0x2000001dff1d7230 */ /* 0x000fe20000004100 */
[----:B-1----:R-:W-:Y:S01]  /*5150*/  FMUL.FTZ R2, R25, -1.4426950216293334961 ;  /* 0xbfb8aa3b19027820 */ /* 0x002fe20000410000 */
[----:B------:R-:W-:-:S03]  /*5160*/  HADD2.F32 R44, -RZ, R44.H0_H0 ;  /* 0x2000002cff2c7230 */ /* 0x000fc60000004100 */
[----:B------:R-:W0:Y:S01]  /*5170*/  MUFU.EX2 R99, R99 ;  /* 0x0000006300637308 */ /* 0x000e220000000800 */
[----:B------:R-:W-:-:S07]  /*5180*/  FMUL.FTZ R114, R38, -1.4426950216293334961 ;  /* 0xbfb8aa3b26727820 */ /* 0x000fce0000410000 */
[----:B------:R-:W-:Y:S01]  /*5190*/  MUFU.EX2 R111, R111 ;  /* 0x0000006f006f7308 */ /* 0x000fe20000000800 */
[----:B------:R-:W-:-:S07]  /*51a0*/  FMUL.FTZ R3, R29, -1.4426950216293334961 ;  /* 0xbfb8aa3b1d037820 */ /* 0x000fce0000410000 */
[----:B------:R-:W-:Y:S08]  /*51b0*/  MUFU.EX2 R105, R105 ;  /* 0x0000006900697308 */ /* 0x000ff00000000800 */
[----:B------:R1:W-:Y:S01]  /*51c0*/  MUFU.EX2 R115, R114 ;  /* 0x0000007200737308 */ /* 0x0003e20000000800 */
[----:B0-----:R-:W-:-:S07]  /*51d0*/  FADD.FTZ R99, R99, 1 ;  /* 0x3f80000063637421 */ /* 0x001fce0000010000 */
[----:B------:R-:W0:Y:S01]  /*51e0*/  MUFU.EX2 R2, R2 ;  /* 0x0000000200027308 */ /* 0x000e220000000800 */
[----:B-1----:R-:W-:-:S07]  /*51f0*/  FMUL.FTZ R114, R44, -1.4426950216293334961 ;  /* 0xbfb8aa3b2c727820 */ /* 0x002fce0000410000 */
[----:B------:R-:W1:Y:S08]  /*5200*/  MUFU.EX2 R3, R3 ;  /* 0x0000000300037308 */ /* 0x000e700000000800 */
[----:B------:R-:W-:Y:S01]  /*5210*/  MUFU.EX2 R123, R114 ;  /* 0x00000072007b7308 */ /* 0x000fe20000000800 */
[----:B------:R-:W-:Y:S01]  /*5220*/  HADD2.F32 R36, -RZ, R36.H0_H0 ;  /* 0x20000024ff247230 */ /* 0x000fe20000004100 */
[----:B0-----:R-:W-:Y:S01]  /*5230*/  FADD.FTZ R2, R2, 1 ;  /* 0x3f80000002027421 */ /* 0x001fe20000010000 */
[----:B------:R-:W-:-:S03]  /*5240*/  HADD2.F32 R39, -RZ, R39.H0_H0 ;  /* 0x20000027ff277230 */ /* 0x000fc60000004100 */
[----:B------:R-:W-:Y:S02]  /*5250*/  FMUL.FTZ R113, R36, -1.4426950216293334961 ;  /* 0xbfb8aa3b24717820 */ /* 0x000fe40000410000 */
[----:B-1----:R-:W-:Y:S01]  /*5260*/  FADD.FTZ R3, R3, 1 ;  /* 0x3f80000003037421 */ /* 0x002fe20000010000 */
[----:B------:R-:W-:Y:S01]  /*5270*/  HADD2.F32 R40, -RZ, R40.H0_H0 ;  /* 0x20000028ff287230 */ /* 0x000fe20000004100 */
[----:B------:R-:W-:Y:S02]  /*5280*/  FMUL.FTZ R116, R39, -1.4426950216293334961 ;  /* 0xbfb8aa3b27747820 */ /* 0x000fe40000410000 */
[----:B------:R-:W-:Y:S02]  /*5290*/  MUFU.EX2 R113, R113 ;  /* 0x0000007100717308 */ /* 0x000fe40000000800 */
[----:B------:R-:W-:-:S06]  /*52a0*/  FMUL.FTZ R118, R40, -1.4426950216293334961 ;  /* 0xbfb8aa3b28767820 */ /* 0x000fcc0000410000 */
[----:B------:R0:W-:Y:S01]  /*52b0*/  MUFU.EX2 R117, R116 ;  /* 0x0000007400757308 */ /* 0x0001e20000000800 */
[----:B------:R-:W-:Y:S01]  /*52c0*/  HADD2.F32 R108, -RZ, R108.H0_H0 ;  /* 0x2000006cff6c7230 */ /* 0x000fe20000004100 */
[----:B0-----:R-:W-:-:S06]  /*52d0*/  FADD.FTZ R116, R115, 1 ;  /* 0x3f80000073747421 */ /* 0x001fcc0000010000 */
        /* <DEDUP_REMOVED lines=18> */
[----:B------:R-:W2:Y:S01]  /*5400*/  LDS.U16 R62, [R93+0x4] ;  /* 0x000004005d3e7984 */ /* 0x000ea20000000400 */
[----:B0-----:R-:W-:-:S03]  /*5410*/  FADD.FTZ R64, R102, 1 ;  /* 0x3f80000066407421 */ /* 0x001fc60000010000 */
[----:B------:R-:W0:Y:S03]  /*5420*/  LDS.U16 R60, [R93] ;  /* 0x000000005d3c7984 */ /* 0x000e260000000400 */
[----:B------:R-:W3:Y:S01]  /*5430*/  MUFU.RCP R64, R64 ;  /* 0x0000004000407308 */ /* 0x000ee20000001000 */
[----:B------:R-:W4:Y:S04]  /*5440*/  LDS.U16 R61, [R93+0x2] ;  /* 0x000002005d3d7984 */ /* 0x000f280000000400 */
[----:B------:R-:W5:Y:S04]  /*5450*/  LDS.U16 R71, [R93+0xa] ;  /* 0x00000a005d477984 */ /* 0x000f680000000400 */
[----:B------:R-:W0:Y:S01]  /*5460*/  LDS.U16 R67, [R93+0x6] ;  /* 0x000006005d437984 */ /* 0x000e220000000400 */
[----:B------:R-:W-:-:S03]  /*5470*/  FADD.FTZ R48, R101, 1 ;  /* 0x3f80000065307421 */ /* 0x000fc60000010000 */
[----:B------:R-:W4:Y:S01]  /*5480*/  LDS.U16 R69, [R93+0x8] ;  /* 0x000008005d457984 */ /* 0x000f220000000400 */
[----:B------:R-:W-:Y:S02]  /*5490*/  FADD.FTZ R102, R109, 1 ;  /* 0x3f8000006d667421 */ /* 0x000fe40000010000 */
[----:B------:R-:W-:Y:S01]  /*54a0*/  FADD.FTZ R109, R112, 1 ;  /* 0x3f800000706d7421 */ /* 0x000fe20000010000 */
[----:B------:R-:W4:Y:S01]  /*54b0*/  LDS.U16 R97, [R93+0xc] ;  /* 0x00000c005d617984 */ /* 0x000f220000000400 */
[----:B---3--:R-:W-:Y:S02]  /*54c0*/  FADD.FTZ R112, -R64, 1 ;  /* 0x3f80000040707421 */ /* 0x008fe40000010100 */
[----:B------:R-:W-:Y:S01]  /*54d0*/  FADD.FTZ R65, R111, 1 ;  /* 0x3f8000006f417421 */ /* 0x000fe20000010000 */
[----:B------:R-:W3:Y:S01]  /*54e0*/  MUFU.RCP R46, R99 ;  /* 0x00000063002e7308 */ /* 0x000ee20000001000 */
[----:B------:R-:W-:Y:S01]  /*54f0*/  FFMA.FTZ R114, R21, R112, 1 ;  /* 0x3f80000015727423 */ /* 0x000fe20000010070 */
[----:B------:R-:W-:Y:S01]  /*5500*/  LDS.U16 R126, [R93+0x16] ;  /* 0x000016005d7e7984 */ /* 0x000fe20000000400 */
[----:B-1----:R-:W-:-:S03]  /*5510*/  FADD.FTZ R100, R105, 1 ;  /* 0x3f80000069647421 */ /* 0x002fc60000010000 */
[----:B------:R-:W-:Y:S02]  /*5520*/  LDS.U16 R105, [R93+0x10] ;  /* 0x000010005d697984 */ /* 0x000fe40000000400 */
[----:B------:R3:W-:Y:S02]  /*5530*/  MUFU.RCP R66, R2 ;  /* 0x0000000200427308 */ /* 0x0007e40000001000 */
[----:B------:R-:W-:Y:S01]  /*5540*/  LDS.U16 R122, [R93+0x12] ;  /* 0x000012005d7a7984 */ /* 0x000fe20000000400 */
[----:B--2---:R-:W-:-:S03]  /*5550*/  HADD2.F32 R62, -RZ, R62.H0_H0 ;  /* 0x2000003eff3e7230 */ /* 0x004fc60000004100 */
[----:B------:R-:W-:Y:S02]  /*5560*/  LDS.U16 R124, [R93+0x14] ;  /* 0x000014005d7c7984 */ /* 0x000fe40000000400 */
[----:B------:R-:W-:Y:S01]  /*5570*/  FMUL.FTZ R101, R63, R62 ;  /* 0x0000003e3f657220 */ /* 0x000fe20000410000 */
[----:B------:R1:W-:Y:S01]  /*5580*/  MUFU.RCP R98, R3 ;  /* 0x0000000300627308 */ /* 0x0003e20000001000 */
[----:B------:R-:W-:Y:S01]  /*5590*/  HADD2.F32 R43, -RZ, R43.H0_H0 ;  /* 0x2000002bff2b7230 */ /* 0x000fe20000004100 */
[----:B------:R-:W-:Y:S01]  /*55a0*/  LDS.U16 R128, [R93+0x18] ;  /* 0x000018005d807984 */ /* 0x000fe20000000400 */
[----:B------:R-:W-:-:S04]  /*55b0*/  FMUL.FTZ R101, R64, R101 ;  /* 0x0000006540657220 */ /* 0x000fc80000410000 */
[----:B------:R-:W-:Y:S02]  /*55c0*/  FMUL.FTZ R111, R101, R114 ;  /* 0x00000072656f7220 */ /* 0x000fe40000410000 */
[----:B------:R-:W2:Y:S01]  /*55d0*/  LDS.U16 R101, [R93+0xe] ;  /* 0x00000e005d657984 */ /* 0x000ea20000000400 */
[----:B------:R-:W1:Y:S01]  /*55e0*/  MUFU.RCP R48, R48 ;  /* 0x0000003000307308 */ /* 0x000e620000001000 */
[----:B0-----:R-:W-:-:S07]  /*55f0*/  HADD2.F32 R60, -RZ, R60.H0_H0 ;  /* 0x2000003cff3c7230 */ /* 0x001fce0000004100 */
[----:B------:R-:W0:Y:S01]  /*5600*/  MUFU.RCP R100, R100 ;  /* 0x0000006400647308 */ /* 0x000e220000001000 */
[----:B----4-:R-:W-:Y:S01]  /*5610*/  HADD2.F32 R61, -RZ, R61.H0_H0 ;  /* 0x2000003dff3d7230 */ /* 0x010fe20000004100 */
[----:B---3--:R-:W-:Y:S01]  /*5620*/  FADD.FTZ R2, -R46, 1 ;  /* 0x3f8000002e027421 */ /* 0x008fe20000010100 */
[----:B-----5:R-:W-:Y:S01]  /*5630*/  HADD2.F32 R71, -RZ, R71.H0_H0 ;  /* 0x20000047ff477230 */ /* 0x020fe20000004100 */
[----:B-1----:R-:W-:Y:S01]  /*5640*/  FMUL.FTZ R3, R47, R60 ;  /* 0x0000003c2f037220 */ /* 0x002fe20000410000 */
[----:B------:R-:W-:Y:S01]  /*5650*/  HADD2.F32 R67, -RZ, R67.H0_H0 ;  /* 0x20000043ff437230 */ /* 0x000fe20000004100 */
[----:B------:R-:W-:Y:S02]  /*5660*/  FMUL.FTZ R5, R70, R61 ;  /* 0x0000003d46057220 */ /* 0x000fe40000410000 */
[----:B------:R-:W1:Y:S01]  /*5670*/  MUFU.RCP R102, R102 ;  /* 0x0000006600667308 */ /* 0x000e620000001000 */
[----:B------:R-:W-:Y:S02]  /*5680*/  FADD.FTZ R4, -R48, 1 ;  /* 0x3f80000030047421 */ /* 0x000fe40000010100 */
[----:B------:R-:W-:-:S02]  /*5690*/  FFMA.FTZ R2, R15, R2, 1 ;  /* 0x3f8000000f027423 */ /* 0x000fc40000010002 */
[----:B------:R-:W-:Y:S02]  /*56a0*/  FMUL.FTZ R3, R46, R3 ;  /* 0x000000032e037220 */ /* 0x000fe40000410000 */
[----:B------:R-:W-:Y:S02]  /*56b0*/  FMUL.FTZ R115, R110, R71 ;  /* 0x000000476e737220 */ /* 0x000fe40000410000 */
[----:B0-----:R-:W-:Y:S02]  /*56c0*/  FADD.FTZ R114, -R100, 1 ;  /* 0x3f80000064727421 */ /* 0x001fe40000010100 */
[----:B------:R-:W-:Y:S01]  /*56d0*/  FFMA.FTZ R99, R17, R4, 1 ;  /* 0x3f80000011637423 */ /* 0x000fe20000010004 */
[----:B------:R-:W-:Y:S01]  /*56e0*/  HADD2.F32 R69, -RZ, R69.H0_H0 ;  /* 0x20000045ff457230 */ /* 0x000fe20000004100 */
[----:B------:R-:W-:Y:S02]  /*56f0*/  FMUL.FTZ R4, R48, R5 ;  /* 0x0000000530047220 */ /* 0x000fe40000410000 */
[----:B------:R-:W-:-:S02]  /*5700*/  FMUL.FTZ R5, R3, R2 ;  /* 0x0000000203057220 */ /* 0x000fc40000410000 */
[----:B------:R-:W-:Y:S02]  /*5710*/  FFMA.FTZ R114, R31, R114, 1 ;  /* 0x3f8000001f727423 */ /* 0x000fe40000010072 */
[----:B------:R-:W-:Y:S02]  /*5720*/  FMUL.FTZ R115, R100, R115 ;  /* 0x0000007364737220 */ /* 0x000fe40000410000 */
[----:B------:R-:W-:Y:S02]  /*5730*/  FADD.FTZ R2, -R66, 1 ;  /* 0x3f80000042027421 */ /* 0x000fe40000010100 */
[----:B------:R-:W-:Y:S01]  /*5740*/  FMUL.FTZ R3, R104, R67 ;  /* 0x0000004368037220 */ /* 0x000fe20000410000 */
[----:B------:R-:W0:Y:S01]  /*5750*/  MUFU.RCP R65, R65 ;  /* 0x0000004100417308 */ /* 0x000e220000001000 */
[----:B------:R-:W-:Y:S01]  /*5760*/  FMUL.FTZ R132, R4, R99 ;  /* 0x0000006304847220 */ /* 0x000fe20000410000 */
[----:B------:R-:W-:Y:S01]  /*5770*/  HADD2.F32 R97, -RZ, R97.H0_H0 ;  /* 0x20000061ff617230 */ /* 0x000fe20000004100 */
[----:B------:R-:W-:-:S02]  /*5780*/  FADD.FTZ R4, -R98, 1 ;  /* 0x3f80000062047421 */ /* 0x000fc40000010100 */
[----:B------:R-:W-:Y:S01]  /*5790*/  FMUL.FTZ R140, R115, R114 ;  /* 0x00000072738c7220 */ /* 0x000fe20000410000 */
[----:B------:R-:W-:Y:S02]  /*57a0*/  HADD2.F32 R114, -RZ, R45.H0_H0 ;  /* 0x2000002dff727230 */ /* 0x000fe40000004100 */
[----:B------:R3:W4:Y:S01]  /*57b0*/  MUFU.RCP R112, R109 ;  /* 0x0000006d00707308 */ /* 0x0007220000001000 */
[----:B------:R-:W-:Y:S02]  /*57c0*/  FFMA.FTZ R2, R25, R2, 1 ;  /* 0x3f80000019027423 */ /* 0x000fe40000010002 */
[----:B------:R-:W-:Y:S02]  /*57d0*/  FMUL.FTZ R3, R66, R3 ;  /* 0x0000000342037220 */ /* 0x000fe40000410000 */
[----:B------:R-:W-:Y:S02]  /*57e0*/  FADD.FTZ R99, R113, 1 ;  /* 0x3f80000071637421 */ /* 0x000fe40000010000 */
[----:B---3--:R-:W-:-:S02]  /*57f0*/  FMUL.FTZ R109, R108, R69 ;  /* 0x000000456c6d7220 */ /* 0x008fc40000410000 */
[----:B------:R-:W-:Y:S02]  /*5800*/  FFMA.FTZ R113, R29, R4, 1 ;  /* 0x3f8000001d717423 */ /* 0x000fe40000010004 */
[----:B------:R-:W-:Y:S02]  /*5810*/  FMUL.FTZ R4, R98, R109 ;  /* 0x0000006d62047220 */ /* 0x000fe40000410000 */
[----:B------:R-:W-:Y:S02]  /*5820*/  FMUL.FTZ R138, R3, R2 ;  /* 0x00000002038a7220 */ /* 0x000fe40000410000 */
[----:B-1----:R-:W-:Y:S02]  /*5830*/  FADD.FTZ R2, -R102, 1 ;  /* 0x3f80000066027421 */ /* 0x002fe40000010100 */
[----:B------:R-:W-:Y:S01]  /*5840*/  FMUL.FTZ R3, R114, R97 ;  /* 0x0000006172037220 */ /* 0x000fe20000410000 */
[----:B------:R1:W-:Y:S01]  /*5850*/  MUFU.RCP R109, R116 ;  /* 0x00000074006d7308 */ /* 0x0003e20000001000 */
[----:B------:R-:W-:Y:S01]  /*5860*/  FMUL.FTZ R113, R4, R113 ;  /* 0x0000007104717220 */ /* 0x000fe20000410000 */
[----:B--2---:R-:W-:Y:S01]  /*5870*/  HADD2.F32 R101, -RZ, R101.H0_H0 ;  /* 0x20000065ff657230 */ /* 0x004fe20000004100 */
[----:B------:R-:W-:Y:S01]  /*5880*/  FADD.FTZ R4, R118, 1 ;  /* 0x3f80000076047421 */ /* 0x000fe20000010000 */
[----:B------:R-:W-:Y:S01]  /*5890*/  HADD2.F32 R118, -RZ, R37.H0_H0 ;  /* 0x20000025ff767230 */ /* 0x000fe20000004100 */
[----:B------:R-:W-:Y:S01]  /*58a0*/  FFMA.FTZ R2, R33, R2, 1 ;  /* 0x3f80000021027423 */ /* 0x000fe20000010002 */
[----:B------:R-:W-:Y:S01]  /*58b0*/  HADD2.F32 R105, -RZ, R105.H0_H0 ;  /* 0x20000069ff697230 */ /* 0x000fe20000004100 */
[----:B------:R-:W-:Y:S01]  /*58c0*/  FMUL.FTZ R3, R102, R3 ;  /* 0x0000000366037220 */ /* 0x000fe20000410000 */
[----:B-1----:R-:W-:-:S02]  /*58d0*/  HADD2.F32 R116, -RZ, R41.H0_H0 ;  /* 0x20000029ff747230 */ /* 0x002fc40000004100 */
[----:B------:R4:W1:Y:S01]  /*58e0*/  MUFU.RCP R41, R4 ;  /* 0x0000000400297308 */ /* 0x0008620000001000 */
[----:B------:R-:W-:Y:S02]  /*58f0*/  FMUL.FTZ R115, R3, R2 ;  /* 0x0000000203737220 */ /* 0x000fe40000410000 */
[----:B0-----:R-:W-:Y:S02]  /*5900*/  FADD.FTZ R3, -R65, 1 ;  /* 0x3f80000041037421 */ /* 0x001fe40000010100 */
[----:B------:R-:W-:Y:S02]  /*5910*/  FMUL.FTZ R2, R116, R101 ;  /* 0x0000006574027220 */ /* 0x000fe40000410000 */
[----:B------:R-:W-:Y:S02]  /*5920*/  FMUL.FTZ R45, R118, R105 ;  /* 0x00000069762d7220 */ /* 0x000fe40000410000 */
[----:B----4-:R-:W-:Y:S02]  /*5930*/  FADD.FTZ R4, -R112, 1 ;  /* 0x3f80000070047421 */ /* 0x010fe40000010100 */
[----:B------:R-:W-:-:S02]  /*5940*/  FMUL.FTZ R120, R43, -1.4426950216293334961 ;  /* 0xbfb8aa3b2b787820 */ /* 0x000fc40000410000 */
[----:B------:R-:W-:Y:S02]  /*5950*/  FADD.FTZ R117, R117, 1 ;  /* 0x3f80000075757421 */ /* 0x000fe40000010000 */
[----:B------:R-:W-:Y:S02]  /*5960*/  FFMA.FTZ R3, R34, R3, 1 ;  /* 0x3f80000022037423 */ /* 0x000fe40000010003 */
[----:B------:R-:W-:Y:S02]  /*5970*/  FMUL.FTZ R2, R65, R2 ;  /* 0x0000000241027220 */ /* 0x000fe40000410000 */
[----:B------:R-:W-:Y:S01]  /*5980*/  FFMA.FTZ R4, R35, R4, 1 ;  /* 0x3f80000023047423 */ /* 0x000fe20000010004 */
[----:B------:R-:W-:Y:S01]  /*5990*/  HADD2.F32 R42, -RZ, R42.H0_H0 ;  /* 0x2000002aff2a7230 */ /* 0x000fe20000004100 */
[----:B------:R-:W-:Y:S01]  /*59a0*/  FMUL.FTZ R45, R112, R45 ;  /* 0x0000002d702d7220 */ /* 0x000fe20000410000 */
[----:B------:R-:W0:Y:S01]  /*59b0*/  MUFU.EX2 R121, R120 ;  /* 0x0000007800797308 */ /* 0x000e220000000800 */
[----:B------:R-:W-:-:S02]  /*59c0*/  FMUL.FTZ R142, R2, R3 ;  /* 0x00000003028e7220 */ /* 0x000fc40000410000 */
[----:B------:R-:W2:Y:S01]  /*59d0*/  LDS.U16 R2, [R93+0x1a] ;  /* 0x00001a005d027984 */ /* 0x000ea20000000400 */
[----:B------:R-:W-:-:S03]  /*59e0*/  FMUL.FTZ R119, R42, -1.4426950216293334961 ;  /* 0xbfb8aa3b2a777820 */ /* 0x000fc60000410000 */
[----:B------:R-:W3:Y:S01]  /*59f0*/  LDS.U16 R3, [R93+0x1c] ;  /* 0x00001c005d037984 */ /* 0x000ee20000000400 */
[----:B------:R4:W-:Y:S02]  /*5a00*/  MUFU.RCP R120, R117 ;  /* 0x0000007500787308 */ /* 0x0009e40000001000 */
[----:B----4-:R-:W-:Y:S02]  /*5a10*/  FMUL.FTZ R117, R45, R4 ;  /* 0x000000042d757220 */ /* 0x010fe40000410000 */
[----:B------:R-:W4:Y:S04]  /*5a20*/  LDS.U16 R4, [R93+0x1e] ;  /* 0x00001e005d047984 */ /* 0x000f280000000400 */
[----:B------:R-:W5:Y:S08]  /*5a30*/  MUFU.EX2 R119, R119 ;  /* 0x0000007700777308 */ /* 0x000f700000000800 */
[----:B------:R-:W2:Y:S01]  /*5a40*/  MUFU.RCP R99, R99 ;  /* 0x0000006300637308 */ /* 0x000ea20000001000 */
[----:B------:R-:W-:Y:S01]  /*5a50*/  FADD.FTZ R45, R123, 1 ;  /* 0x3f8000007b2d7421 */ /* 0x000fe20000010000 */
[----:B------:R-:W-:Y:S01]  /*5a60*/  HADD2.F32 R19, -RZ, R19.H0_H0 ;  /* 0x20000013ff137230 */ /* 0x000fe20000004100 */
[----:B-1----:R-:W-:Y:S01]  /*5a70*/  FADD.FTZ R123, -R41, 1 ;  /* 0x3f800000297b7421 */ /* 0x002fe20000010100 */
[----:B------:R-:W-:Y:S01]  /*5a80*/  HADD2.F32 R126, -RZ, R126.H0_H0 ;  /* 0x2000007eff7e7230 */ /* 0x000fe20000004100 */
[----:B0-----:R-:W-:Y:S01]  /*5a90*/  FADD.FTZ R121, R121, 1 ;  /* 0x3f80000079797421 */ /* 0x001fe20000010000 */
[----:B------:R-:W-:Y:S01]  /*5aa0*/  HADD2.F32 R27, -RZ, R27.H0_H0 ;  /* 0x2000001bff1b7230 */ /* 0x000fe20000004100 */
[----:B-----5:R-:W-:Y:S01]  /*5ab0*/  FADD.FTZ R37, R119, 1 ;  /* 0x3f80000077257421 */ /* 0x020fe20000010000 */
[----:B------:R-:W-:Y:S01]  /*5ac0*/  HADD2.F32 R23, -RZ, R23.H0_H0 ;  /* 0x20000017ff177230 */ /* 0x000fe20000004100 */
[----:B------:R-:W-:Y:S01]  /*5ad0*/  FADD.FTZ R134, -R120, 1 ;  /* 0x3f80000078867421 */ /* 0x000fe20000010100 */
[----:B------:R-:W-:-:S02]  /*5ae0*/  HADD2.F32 R122, -RZ, R122.H0_H0 ;  /* 0x2000007aff7a7230 */ /* 0x000fc40000004100 */
[----:B------:R-:W-:Y:S01]  /*5af0*/  HADD2.F32 R124, -RZ, R124.H0_H0 ;  /* 0x2000007cff7c7230 */ /* 0x000fe20000004100 */
[----:B------:R-:W-:Y:S01]  /*5b00*/  FFMA.FTZ R148, R40, R123, 1 ;  /* 0x3f80000028947423 */ /* 0x000fe2000001007b */
[----:B------:R-:W-:Y:S01]  /*5b10*/  HADD2.F32 R13, -RZ, R13.H0_H0 ;  /* 0x2000000dff0d7230 */ /* 0x000fe20000004100 */
[----:B------:R-:W0:Y:S01]  /*5b20*/  MUFU.RCP R37, R37 ;  /* 0x0000002500257308 */ /* 0x000e220000001000 */
[----:B------:R-:W-:Y:S01]  /*5b30*/  HADD2.F32 R128, -RZ, R128.H0_H0 ;  /* 0x20000080ff807230 */ /* 0x000fe20000004100 */
[----:B------:R-:W-:Y:S02]  /*5b40*/  FFMA.FTZ R146, R39, R134, 1 ;  /* 0x3f80000027927423 */ /* 0x000fe40000010086 */
[----:B------:R-:W-:Y:S02]  /*5b50*/  FMUL.FTZ R123, R19, R126 ;  /* 0x0000007e137b7220 */ /* 0x000fe40000410000 */
[----:B--2---:R-:W-:Y:S02]  /*5b60*/  FADD.FTZ R119, -R99, 1 ;  /* 0x3f80000063777421 */ /* 0x004fe40000010100 */
[----:B------:R1:W2:Y:S01]  /*5b70*/  MUFU.RCP R130, R121 ;  /* 0x0000007900827308 */ /* 0x0002a20000001000 */
[----:B------:R-:W-:-:S02]  /*5b80*/  FMUL.FTZ R134, R27, R122 ;  /* 0x0000007a1b867220 */ /* 0x000fc40000410000 */
[----:B------:R-:W-:-:S05]  /*5b90*/  FMUL.FTZ R136, R23, R124 ;  /* 0x0000007c17887220 */ /* 0x000fca0000410000 */
[----:B------:R-:W5:Y:S01]  /*5ba0*/  MUFU.RCP R45, R45 ;  /* 0x0000002d002d7308 */ /* 0x000f620000001000 */
[----:B-1----:R-:W-:Y:S02]  /*5bb0*/  FADD.FTZ R121, -R109, 1 ;  /* 0x3f8000006d797421 */ /* 0x002fe40000010100 */
[----:B------:R-:W-:Y:S02]  /*5bc0*/  FMUL.FTZ R144, R13, R128 ;  /* 0x000000800d907220 */ /* 0x000fe40000410000 */
[----:B------:R-:W-:Y:S02]  /*5bd0*/  FMUL.FTZ R123, R120, R123 ;  /* 0x0000007b787b7220 */ /* 0x000fe40000410000 */
[----:B------:R-:W-:Y:S02]  /*5be0*/  FFMA.FTZ R119, R36, R119, 1 ;  /* 0x3f80000024777423 */ /* 0x000fe40000010077 */
[----:B------:R-:W-:Y:S02]  /*5bf0*/  FFMA.FTZ R121, R38, R121, 1 ;  /* 0x3f80000026797423 */ /* 0x000fe40000010079 */
[----:B------:R-:W-:-:S02]  /*5c00*/  FMUL.FTZ R134, R99, R134 ;  /* 0x0000008663867220 */ /* 0x000fc40000410000 */
[----:B------:R-:W-:Y:S02]  /*5c10*/  FMUL.FTZ R136, R109, R136 ;  /* 0x000000886d887220 */ /* 0x000fe40000410000 */
[----:B------:R-:W-:Y:S02]  /*5c20*/  FMUL.FTZ R125, R41, R144 ;  /* 0x00000090297d7220 */ /* 0x000fe40000410000 */
[----:B------:R-:W-:Y:S01]  /*5c30*/  FMUL.FTZ R146, R123, R146 ;  /* 0x000000927b927220 */ /* 0x000fe20000410000 */
[----:B------:R-:W-:Y:S01]  /*5c40*/  F2FP.PACK_AB R123, R132, R5 ;  /* 0x00000005847b723e */ /* 0x000fe200000000ff */
[----:B------:R-:W-:Y:S01]  /*5c50*/  BAR.SYNC.DEFER_BLOCKING 0x0 ;  /* 0x0000000000007b1d */ /* 0x000fe20000010000 */
[----:B------:R-:W-:Y:S01]  /*5c60*/  FMUL.FTZ R144, R134, R119 ;  /* 0x0000007786907220 */ /* 0x000fe20000410000 */
[----:B------:R-:W-:Y:S01]  /*5c70*/  HADD2.F32 R132, -RZ, R11.H0_H0 ;  /* 0x2000000bff847230 */ /* 0x000fe20000004100 */
[----:B------:R-:W-:Y:S01]  /*5c80*/  FMUL.FTZ R121, R136, R121 ;  /* 0x0000007988797220 */ /* 0x000fe20000410000 */
[----:B------:R-:W-:-:S02]  /*5c90*/  HADD2.F32 R134, -RZ, R9.H0_H0 ;  /* 0x20000009ff867230 */ /* 0x000fc40000004100 */
[----:B------:R-:W-:Y:S02]  /*5ca0*/  HADD2.F32 R136, -RZ, R7.H0_H0 ;  /* 0x20000007ff887230 */ /* 0x000fe40000004100 */
[----:B------:R-:W-:Y:S02]  /*5cb0*/  HADD2.F32 R7, -RZ, R2.H0_H0 ;  /* 0x20000002ff077230 */ /* 0x000fe40000004100 */
[----:B---3--:R-:W-:Y:S02]  /*5cc0*/  HADD2.F32 R9, -RZ, R3.H0_H0 ;  /* 0x20000003ff097230 */ /* 0x008fe40000004100 */
[----:B----4-:R-:W-:Y:S01]  /*5cd0*/  HADD2.F32 R11, -RZ, R4.H0_H0 ;  /* 0x20000004ff0b7230 */ /* 0x010fe20000004100 */
[----:B------:R-:W-:Y:S02]  /*5ce0*/  FMUL.FTZ R125, R125, R148 ;  /* 0x000000947d7d7220 */ /* 0x000fe40000410000 */
[----:B0-----:R-:W-:Y:S02]  /*5cf0*/  FADD.FTZ R5, -R37, 1 ;  /* 0x3f80000025057421 */ /* 0x001fe40000010100 */
[----:B--2---:R-:W-:-:S02]  /*5d00*/  FADD.FTZ R148, -R130, 1 ;  /* 0x3f80000082947421 */ /* 0x004fc40000010100 */
[----:B-----5:R-:W-:Y:S02]  /*5d10*/  FADD.FTZ R119, -R45, 1 ;  /* 0x3f8000002d777421 */ /* 0x020fe40000010100 */
        /* <DEDUP_REMOVED lines=10> */
[----:B------:R-:W-:Y:S02]  /*5dc0*/  FMUL.FTZ R2, R2, R5 ;  /* 0x0000000502027220 */ /* 0x000fe40000410000 */
[----:B------:R-:W-:-:S02]  /*5dd0*/  FMUL.FTZ R3, R3, R148 ;  /* 0x0000009403037220 */ /* 0x000fc40000410000 */
[----:B------:R-:W-:Y:S01]  /*5de0*/  FMUL.FTZ R4, R4, R119 ;  /* 0x0000007704047220 */ /* 0x000fe20000410000 */
[----:B------:R-:W-:Y:S02]  /*5df0*/  PRMT R5, R123, 0x7632, R5 ;  /* 0x000076327b057816 */ /* 0x000fe40000000005 */
[----:B------:R-:W-:Y:S02]  /*5e00*/  PRMT R127, R113, 0x7632, R127 ;  /* 0x00007632717f7816 */ /* 0x000fe4000000007f */
[----:B------:R-:W-:Y:S02]  /*5e10*/  ISETP.NE.AND P6, PT, R96, RZ, PT ;  /* 0x000000ff6000720c */ /* 0x000fe40003fc5270 */
[----:B------:R-:W-:Y:S02]  /*5e20*/  F2FP.PACK_AB R111, R138, R111 ;  /* 0x0000006f8a6f723e */ /* 0x000fe400000000ff */
[----:B------:R-:W-:Y:S02]  /*5e30*/  F2FP.PACK_AB R115, R142, R115 ;  /* 0x000000738e73723e */ /* 0x000fe400000000ff */
[----:B------:R-:W-:-:S02]  /*5e40*/  F2FP.PACK_AB R117, R144, R117 ;  /* 0x000000759075723e */ /* 0x000fc400000000ff */
[----:B------:R-:W-:Y:S02]  /*5e50*/  F2FP.PACK_AB R121, R146, R121 ;  /* 0x000000799279723e */ /* 0x000fe400000000ff */
        /* <DEDUP_REMOVED lines=66> */
.L_x_4829:
[----:B-1----:R-:W-:Y:S05]  /*6280*/  BSYNC B0 ;  /* 0x0000000000007941 */ /* 0x002fea0003800000 */
.L_x_4828:
        /* <DEDUP_REMOVED lines=98> */
[----:B------:R-:W-:Y:S01]  /*68b0*/  UIMAD UR36, UR12, UR9, UR7 ;  /* 0x000000090c2472a4 */ /* 0x000fe2000f8e0207 */
[----:B------:R-:W-:Y:S01]  /*68c0*/  FMUL.FTZ R120, R120, R126 ;  /* 0x0000007e78787220 */ /* 0x000fe20000410000 */
[----:B------:R-:W-:Y:S01]  /*68d0*/  F2FP.PACK_AB R105, R122, R105 ;  /* 0x000000697a69723e */ /* 0x000fe200000000ff */
[----:B------:R-:W-:Y:S01]  /*68e0*/  FMUL.FTZ R4, R4, R128 ;  /* 0x0000008004047220 */ /* 0x000fe20000410000 */
[----:B------:R0:W-:Y:S01]  /*68f0*/  STS.U16 [R93], R2 ;  /* 0x000000025d007388 */ /* 0x0001e20000000400 */
[----:B------:R-:W-:Y:S01]  /*6900*/  FMUL.FTZ R5, R5, R7 ;  /* 0x0000000705057220 */ /* 0x000fe20000410000 */
[----:B------:R-:W-:Y:S01]  /*6910*/  F2FP.PACK_AB R109, R120, R109 ;  /* 0x0000006d786d723e */ /* 0x000fe200000000ff */
[----:B------:R-:W-:Y:S01]  /*6920*/  FMUL.FTZ R9, R130, R9 ;  /* 0x0000000982097220 */ /* 0x000fe20000410000 */
[----:B------:R-:W-:Y:S01]  /*6930*/  PRMT R7, R21, 0x7632, R7 ;  /* 0x0000763215077816 */ /* 0x000fe20000000007 */
[----:B------:R-:W-:Y:S01]  /*6940*/  FMUL.FTZ R64, R64, R11 ;  /* 0x0000000b40407220 */ /* 0x000fe20000410000 */
[----:B------:R-:W-:Y:S01]  /*6950*/  F2FP.PACK_AB R4, R5, R4 ;  /* 0x000000040504723e */ /* 0x000fe200000000ff */
[----:B------:R1:W-:Y:S01]  /*6960*/  STS.U16 [R93+0x2], R3 ;  /* 0x000002035d007388 */ /* 0x0003e20000000400 */
[----:B------:R-:W-:Y:S01]  /*6970*/  PRMT R11, R29, 0x7632, R11 ;  /* 0x000076321d0b7816 */ /* 0x000fe2000000000b */
[----:B------:R-:W-:Y:S01]  /*6980*/  UIADD3 UR7, UR35, UR36, URZ ;  /* 0x0000002423077290 */ /* 0x000fe2000fffe03f */
[----:B------:R-:W-:Y:S01]  /*6990*/  F2FP.PACK_AB R9, R64, R9 ;  /* 0x000000094009723e */ /* 0x000fe200000000ff */
[----:B------:R2:W-:Y:S01]  /*69a0*/  STS.U16 [R93+0x4], R21 ;  /* 0x000004155d007388 */ /* 0x0005e20000000400 */
[----:B0-----:R-:W-:Y:S01]  /*69b0*/  PRMT R2, R66, 0x7632, R2 ;  /* 0x0000763242027816 */ /* 0x001fe20000000002 */
[----:B------:R-:W-:Y:S01]  /*69c0*/  BSSY B0, `(.L_x_4831) ;  /* 0x0000037000007945 */ /* 0x000fe20003800000 */
[----:B------:R-:W-:Y:S01]  /*69d0*/  PRMT R5, R109, 0x7632, R5 ;  /* 0x000076326d057816 */ /* 0x000fe20000000005 */
[----:B------:R-:W-:Y:S01]  /*69e0*/  STS.U16 [R93+0x6], R7 ;  /* 0x000006075d007388 */ /* 0x000fe20000000400 */
[----:B------:R-:W-:-:S02]  /*69f0*/  PRMT R23, R9, 0x7610, R23 ;  /* 0x0000761009177816 */ /* 0x000fc40000000017 */
[----:B-1----:R-:W-:Y:S01]  /*6a00*/  PRMT R3, R105, 0x7632, R3 ;  /* 0x0000763269037816 */ /* 0x002fe20000000003 */
[----:B------:R-:W-:Y:S01]  /*6a10*/  STS.U16 [R93+0x8], R29 ;  /* 0x0000081d5d007388 */ /* 0x000fe20000000400 */
[----:B------:R-:W-:Y:S02]  /*6a20*/  PRMT R25, R9, 0x7632, R25 ;  /* 0x0000763209197816 */ /* 0x000fe40000000019 */
        /* <DEDUP_REMOVED lines=48> */
.L_x_4832:
[----:B------:R-:W-:Y:S05]  /*6d30*/  BSYNC B0 ;  /* 0x0000000000007941 */ /* 0x000fea0003800000 */
.L_x_4831:
        /* <DEDUP_REMOVED lines=43> */
.L_x_4830:
        /* <DEDUP_REMOVED lines=79> */
.L_x_4934:
        /* <DEDUP_REMOVED lines=12> */
[----:B------:R-:W-:Y:S01]  /*75a0*/  ULEA UR34, UP0, UR36, UR34, 0x3 ;  /* 0x0000002224227291 */ /* 0x000fe2000f80183f */
[----:B------:R-:W-:-:S03]  /*75b0*/  LOP3.LUT R62, R96, 0x7ffffe0, RZ, 0xc0, !PT ;  /* 0x07ffffe0603e7812 */ /* 0x000fc600078ec0ff */
[----:B------:R-:W-:Y:S01]  /*75c0*/  ULEA.HI.X UR35, UR36, UR35, UR37, 0x3, UP0 ;  /* 0x0000002324237291 */ /* 0x000fe200080f1c25 */
[----:B------:R-:W-:Y:S02]  /*75d0*/  SHF.L.U32 R63, R62, 0x5, RZ ;  /* 0x000000053e3f7819 */ /* 0x000fe400000006ff */
[----:B------:R-:W-:Y:S01]  /*75e0*/  ULDC UR36, c[0x0][0x168] ;  /* 0x00005a0000247ab9 */ /* 0x000fe20000000800 */
[----:B------:R-:W-:Y:S01]  /*75f0*/  MOV R60, UR34 ;  /* 0x00000022003c7c02 */ /* 0x000fe20008000f00 */
[----:B------:R-:W-:Y:S01]  /*7600*/  UIADD3 UR36, -UR25, UR36, URZ ;  /* 0x0000002419247290 */ /* 0x000fe2000fffe13f */
[----:B------:R-:W-:Y:S01]  /*7610*/  MOV R61, UR35 ;  /* 0x00000023003d7c02 */ /* 0x000fe20008000f00 */
[----:B------:R-:W-:Y:S01]  /*7620*/  ULDC.64 UR34, c[0x0][0x1c0] ;  /* 0x0000700000227ab9 */ /* 0x000fe20000000a00 */
[----:B------:R-:W-:Y:S01]  /*7630*/  LOP3.LUT R62, R63, 0xffffffe0, R198, 0xe2, !PT ;  /* 0xffffffe03f3e7812 */ /* 0x000fe200078ee2c6 */
[----:B------:R-:W-:Y:S01]  /*7640*/  USHF.L.U32 UR36, UR36, 0x1, URZ ;  /* 0x0000000124247899 */ /* 0x000fe2000800063f */
[----:B------:R-:W-:Y:S01]  /*7650*/  MOV R67, UR7 ;  /* 0x0000000700437c02 */ /* 0x000fe20008000f00 */
[----:B------:R-:W-:Y:S01]  /*7660*/  UIMAD UR34, UR39, UR34, URZ ;  /* 0x00000022272272a4 */ /* 0x000fe2000f8e023f */
[----:B------:R-:W-:Y:S01]  /*7670*/  LOP3.LUT R64, R62, 0x20, RZ, 0xfc, !PT ;  /* 0x000000203e407812 */ /* 0x000fe200078efcff */
[----:B------:R-:W2:Y:S01]  /*7680*/  LDG.E.64 R60, [R60.64] ;  /* 0x000000203c3c7981 */ /* 0x000ea2000c1e1b00 */
[----:B------:R-:W-:Y:S01]  /*7690*/  SHF.R.S32.HI R63, RZ, 0x1f, R62 ;  /* 0x0000001fff3f7819 */ /* 0x000fe2000001143e */
[----:B------:R-:W-:Y:S01]  /*76a0*/  UIMAD UR34, UR7, UR35, UR34 ;  /* 0x00000023072272a4 */ /* 0x000fe2000f8e0222 */
[----:B------:R-:W-:-:S02]  /*76b0*/  ISETP.GE.AND P2, PT, R64, UR36, PT ;  /* 0x0000002440007c0c */ /* 0x000fc4000bf46270 */
[C---:B------:R-:W-:Y:S01]  /*76c0*/  LOP3.LUT R64, R62.reuse, 0x40, RZ, 0xfc, !PT ;  /* 0x000000403e407812 */ /* 0x040fe200078efcff */
[----:B------:R-:W-:Y:S01]  /*76d0*/  IMAD.WIDE.U32 R66, R67, c[0x0][0x1c0], R62 ;  /* 0x0000700043427a25 */ /* 0x000fe200078e003e */
[----:B------:R-:W-:Y:S02]  /*76e0*/  ISETP.GE.AND P1, PT, R62, UR36, PT ;  /* 0x000000243e007c0c */ /* 0x000fe4000bf26270 */
[----:B------:R-:W-:Y:S02]  /*76f0*/  ISETP.GE.AND P3, PT, R64, UR36, PT ;  /* 0x0000002440007c0c */ /* 0x000fe4000bf66270 */
[----:B------:R-:W-:Y:S02]  /*7700*/  LOP3.LUT R65, R62, 0x60, RZ, 0xfc, !PT ;  /* 0x000000603e417812 */ /* 0x000fe400078efcff */
[----:B------:R-:W-:Y:S01]  /*7710*/  IADD3 R63, R67, UR34, RZ ;  /* 0x00000022433f7c10 */ /* 0x000fe2000fffe0ff */
[----:B------:R-:W-:Y:S01]  /*7720*/  ULDC.64 UR34, c[0x0][0x198] ;  /* 0x0000660000227ab9 */ /* 0x000fe20000000a00 */
[----:B------:R-:W-:-:S02]  /*7730*/  LEA R64, P0, R66, UR22, 0x1 ;  /* 0x0000001642407c11 */ /* 0x000fc4000f8008ff */
[----:B------:R-:W-:Y:S02]  /*7740*/  ISETP.GE.AND P4, PT, R65, UR36, PT ;  /* 0x0000002441007c0c */ /* 0x000fe4000bf86270 */
[----:B------:R-:W-:Y:S02]  /*7750*/  PRMT R67, RZ, 0x7610, R67 ;  /* 0x00007610ff437816 */ /* 0x000fe40000000043 */
[----:B------:R-:W-:Y:S02]  /*7760*/  LEA.HI.X R65, R66, UR23, R63, 0x1, P0 ;  /* 0x0000001742417c11 */ /* 0x000fe400080f0c3f */
[C---:B------:R-:W-:Y:S02]  /*7770*/  LOP3.LUT R69, R62.reuse, 0xa0, RZ, 0xfc, !PT ;  /* 0x000000a03e457812 */ /* 0x040fe400078efcff */
[C---:B------:R-:W-:Y:S01]  /*7780*/  LOP3.LUT R63, R62.reuse, 0xc0, RZ, 0xfc, !PT ;  /* 0x000000c03e3f7812 */ /* 0x040fe200078efcff */
[----:B------:R0:W3:Y:S01]  /*7790*/  @!P1 LDG.E.U16 R67, [R64.64] ;  /* 0x0000002040439981 */ /* 0x0000e2000c1e1500 */
[----:B------:R-:W-:-:S02]  /*77a0*/  LOP3.LUT R68, R62, 0x80, RZ, 0xfc, !PT ;  /* 0x000000803e447812 */ /* 0x000fc400078efcff */
[----:B------:R-:W-:Y:S02]  /*77b0*/  ISETP.GE.AND P0, PT, R69, UR36, PT ;  /* 0x0000002445007c0c */ /* 0x000fe4000bf06270 */
        /* <DEDUP_REMOVED lines=45> */
[----:B------:R0:W3:Y:S01]  /*7a90*/  @!P1 LDG.E.U16 R98, [R64.64+0x300] ;  /* 0x0003002040629981 */ /* 0x0000e2000c1e1500 */
[C---:B------:R-:W-:Y:S02]  /*7aa0*/  LOP3.LUT R105, R62.reuse, 0x220, RZ, 0xfc, !PT ;  /* 0x000002203e697812 */ /* 0x040fe400078efcff */
[C---:B------:R-:W-:Y:S01]  /*7ab0*/  LOP3.LUT R109, R62.reuse, 0x240, RZ, 0xfc, !PT ;  /* 0x000002403e6d7812 */ /* 0x040fe200078efcff */
[----:B------:R0:W3:Y:S01]  /*7ac0*/  @!P2 LDG.E.U16 R99, [R64.64+0x340] ;  /* 0x000340204063a981 */ /* 0x0000e2000c1e1500 */
[----:B------:R-:W-:-:S02]  /*7ad0*/  LOP3.LUT R110, R62, 0x260, RZ, 0xfc, !PT ;  /* 0x000002603e6e7812 */ /* 0x000fc400078efcff */
[----:B------:R-:W-:Y:S01]  /*7ae0*/  PRMT R100, RZ, 0x7610, R100 ;  /* 0x00007610ff647816 */ /* 0x000fe20000000064 */
[----:B------:R0:W3:Y:S01]  /*7af0*/  @!P4 LDG.E.U16 R108, [R64.64+0x3c0] ;  /* 0x0003c020406cc981 */ /* 0x0000e2000c1e1500 */
[----:B------:R-:W-:Y:S02]  /*7b00*/  ISETP.GE.AND P1, PT, R105, UR36, PT ;  /* 0x0000002469007c0c */ /* 0x000fe4000bf26270 */
[----:B------:R-:W-:Y:S02]  /*7b10*/  PRMT R105, RZ, 0x7610, R105 ;  /* 0x00007610ff697816 */ /* 0x000fe40000000069 */
[----:B------:R-:W-:Y:S01]  /*7b20*/  ISETP.GE.AND P2, PT, R109, UR36, PT ;  /* 0x000000246d007c0c */ /* 0x000fe2000bf46270 */
[----:B------:R0:W3:Y:S01]  /*7b30*/  @!P5 LDG.E.U16 R100, [R64.64+0x280] ;  /* 0x000280204064d981 */ /* 0x0000e2000c1e1500 */
[----:B------:R-:W-:Y:S02]  /*7b40*/  ISETP.GE.AND P4, PT, R110, UR36, PT ;  /* 0x000000246e007c0c */ /* 0x000fe4000bf86270 */
[----:B------:R-:W-:Y:S01]  /*7b50*/  PRMT R104, RZ, 0x7610, R104 ;  /* 0x00007610ff687816 */ /* 0x000fe20000000068 */
[----:B------:R0:W3:Y:S01]  /*7b60*/  @!P0 LDG.E.U16 R105, [R64.64+0x400] ;  /* 0x0004002040698981 */ /* 0x0000e2000c1e1500 */
[----:B------:R-:W-:-:S02]  /*7b70*/  LOP3.LUT R110, R62, 0x280, RZ, 0xfc, !PT ;  /* 0x000002803e6e7812 */ /* 0x000fc400078efcff */
[----:B------:R-:W-:Y:S02]  /*7b80*/  PRMT R109, RZ, 0x7610, R109 ;  /* 0x00007610ff6d7816 */ /* 0x000fe4000000006d */
[----:B------:R-:W-:Y:S01]  /*7b90*/  ISETP.GE.AND P0, PT, R110, UR36, PT ;  /* 0x000000246e007c0c */ /* 0x000fe2000bf06270 */
[----:B------:R0:W4:Y:S01]  /*7ba0*/  @!P3 LDG.E.U16 R104, [R64.64+0x380] ;  /* 0x000380204068b981 */ /* 0x000122000c1e1500 */
[----:B------:R-:W-:Y:S02]  /*7bb0*/  PRMT R111, RZ, 0x7610, R111 ;  /* 0x00007610ff6f7816 */ /* 0x000fe4000000006f */
[----:B------:R-:W-:Y:S01]  /*7bc0*/  LOP3.LUT R112, R62, 0x2a0, RZ, 0xfc, !PT ;  /* 0x000002a03e707812 */ /* 0x000fe200078efcff */
[----:B------:R0:W4:Y:S01]  /*7bd0*/  @!P1 LDG.E.U16 R109, [R64.64+0x440] ;  /* 0x00044020406d9981 */ /* 0x000122000c1e1500 */
[----:B------:R-:W-:Y:S02]  /*7be0*/  PRMT R110, RZ, 0x7610, R110 ;  /* 0x00007610ff6e7816 */ /* 0x000fe4000000006e */
[----:B------:R-:W-:Y:S01]  /*7bf0*/  ISETP.GE.AND P3, PT, R112, UR36, PT ;  /* 0x0000002470007c0c */ /* 0x000fe2000bf66270 */
[----:B------:R0:W4:Y:S01]  /*7c00*/  @!P2 LDG.E.U16 R111, [R64.64+0x480] ;  /* 0x00048020406fa981 */ /* 0x000122000c1e1500 */
[----:B------:R-:W-:-:S03]  /*7c10*/  LOP3.LUT R112, R62, 0x2c0, RZ, 0xfc, !PT ;  /* 0x000002c03e707812 */ /* 0x000fc600078efcff */
[----:B------:R0:W4:Y:S01]  /*7c20*/  @!P4 LDG.E.U16 R110, [R64.64+0x4c0] ;  /* 0x0004c020406ec981 */ /* 0x000122000c1e1500 */
[----:B------:R-:W-:Y:S02]  /*7c30*/  ISETP.GE.AND P5, PT, R112, UR36, PT ;  /* 0x0000002470007c0c */ /* 0x000fe4000bfa6270 */
[C---:B------:R-:W-:Y:S02]  /*7c40*/  LOP3.LUT R115, R62.reuse, 0x320, RZ, 0xfc, !PT ;  /* 0x000003203e737812 */ /* 0x040fe400078efcff */
[----:B------:R-:W-:Y:S02]  /*7c50*/  PRMT R112, RZ, 0x7610, R112 ;  /* 0x00007610ff707816 */ /* 0x000fe40000000070 */
[----:B------:R-:W-:Y:S02]  /*7c60*/  ISETP.GE.AND P1, PT, R115, UR36, PT ;  /* 0x0000002473007c0c */ /* 0x000fe4000bf26270 */
[----:B------:R-:W-:Y:S02]  /*7c70*/  PRMT R115, RZ, 0x7610, R115 ;  /* 0x00007610ff737816 */ /* 0x000fe40000000073 */
[----:B------:R-:W-:Y:S01]  /*7c80*/  PRMT R118, RZ, 0x7610, R118 ;  /* 0x00007610ff767816 */ /* 0x000fe20000000076 */
[----:B------:R0:W4:Y:S01]  /*7c90*/  @!P0 LDG.E.U16 R112, [R64.64+0x500] ;  /* 0x0005002040708981 */ /* 0x000122000c1e1500 */
[----:B------:R-:W-:-:S03]  /*7ca0*/  LOP3.LUT R113, R62, 0x2e0, RZ, 0xfc, !PT ;  /* 0x000002e03e717812 */ /* 0x000fc600078efcff */
[----:B------:R0:W4:Y:S01]  /*7cb0*/  @!P3 LDG.E.U16 R115, [R64.64+0x540] ;  /* 0x000540204073b981 */ /* 0x000122000c1e1500 */
[----:B------:R-:W-:Y:S02]  /*7cc0*/  LOP3.LUT R114, R62, 0x300, RZ, 0xfc, !PT ;  /* 0x000003003e727812 */ /* 0x000fe400078efcff */
[----:B------:R-:W-:Y:S01]  /*7cd0*/  ISETP.GE.AND P4, PT, R113, UR36, PT ;  /* 0x0000002471007c0c */ /* 0x000fe2000bf86270 */
[----:B------:R0:W4:Y:S01]  /*7ce0*/  @!P5 LDG.E.U16 R118, [R64.64+0x580] ;  /* 0x000580204076d981 */ /* 0x000122000c1e1500 */
[----:B------:R-:W-:Y:S02]  /*7cf0*/  ISETP.GE.AND P2, PT, R114, UR36, PT ;  /* 0x0000002472007c0c */ /* 0x000fe4000bf46270 */
[C---:B------:R-:W-:Y:S02]  /*7d00*/  LOP3.LUT R113, R62.reuse, 0x340, RZ, 0xfc, !PT ;  /* 0x000003403e717812 */ /* 0x040fe400078efcff */
[----:B------:R-:W-:Y:S02]  /*7d10*/  LOP3.LUT R114, R62, 0x360, RZ, 0xfc, !PT ;  /* 0x000003603e727812 */ /* 0x000fe400078efcff */
[----:B------:R-:W-:-:S02]  /*7d20*/  PRMT R116, RZ, 0x7610, R116 ;  /* 0x00007610ff747816 */ /* 0x000fc40000000074 */
[----:B------:R-:W-:Y:S02]  /*7d30*/  ISETP.GE.AND P0, PT, R113, UR36, PT ;  /* 0x0000002471007c0c */ /* 0x000fe4000bf06270 */
[----:B------:R-:W-:Y:S02]  /*7d40*/  ISETP.GE.AND P3, PT, R114, UR36, PT ;  /* 0x0000002472007c0c */ /* 0x000fe4000bf66270 */
[C---:B------:R-:W-:Y:S01]  /*7d50*/  LOP3.LUT R113, R62.reuse, 0x380, RZ, 0xfc, !PT ;  /* 0x000003803e717812 */ /* 0x040fe200078efcff */
[----:B------:R0:W4:Y:S01]  /*7d60*/  @!P4 LDG.E.U16 R116, [R64.64+0x5c0] ;  /* 0x0005c0204074c981 */ /* 0x000122000c1e1500 */
[----:B------:R-:W-:Y:S02]  /*7d70*/  LOP3.LUT R114, R62, 0x3a0, RZ, 0xfc, !PT ;  /* 0x000003a03e727812 */ /* 0x000fe400078efcff */
[----:B------:R-:W-:Y:S02]  /*7d80*/  SHF.L.U32 R117, R96, 0x5, RZ ;  /* 0x0000000560757819 */ /* 0x000fe400000006ff */
[----:B------:R-:W-:-:S02]  /*7d90*/  ISETP.GE.AND P5, PT, R113, UR36, PT ;  /* 0x0000002471007c0c */ /* 0x000fc4000bfa6270 */
        /* <DEDUP_REMOVED lines=22> */
[----:B------:R-:W-:Y:S01]  /*7f00*/  SHF.L.U32 R215, R96, 0x5, RZ ;  /* 0x0000000560d77819 */ /* 0x000fe200000006ff */
[----:B--2---:R-:W1:Y:S02]  /*7f10*/  R2UR UR43, R61 ;  /* 0x000000003d2b73c2 */ /* 0x004e6400000e0000 */
[----:B-1----:R-:W-:-:S04]  /*7f20*/  FMUL.FTZ R62, R76, UR43 ;  /* 0x0000002b4c3e7c20 */ /* 0x002fc80008410000 */
[----:B------:R-:W-:Y:S02]  /*7f30*/  FMUL.RZ R124, R62, 0.15915493667125701904 ;  /* 0x3e22f9833e7c7820 */ /* 0x000fe4000040c000 */
[----:B------:R-:W-:-:S04]  /*7f40*/  FMUL.FTZ R62, R75, UR43 ;  /* 0x0000002b4b3e7c20 */ /* 0x000fc80008410000 */
[----:B------:R-:W-:Y:S02]  /*7f50*/  FMUL.RZ R125, R62, 0.15915493667125701904 ;  /* 0x3e22f9833e7d7820 */ /* 0x000fe4000040c000 */
[----:B------:R-:W-:Y:S02]  /*7f60*/  FMUL.FTZ R62, R74, UR43 ;  /* 0x0000002b4a3e7c20 */ /* 0x000fe40008410000 */
[----:B------:R-:W-:Y:S02]  /*7f70*/  FMUL.FTZ R61, R73, UR43 ;  /* 0x0000002b493d7c20 */ /* 0x000fe40008410000 */
[----:B------:R-:W-:Y:S01]  /*7f80*/  FMUL.RZ R62, R62, 0.15915493667125701904 ;  /* 0x3e22f9833e3e7820 */ /* 0x000fe2000040c000 */
[----:B------:R-:W1:Y:S01]  /*7f90*/  R2UR UR44, R60 ;  /* 0x000000003c2c73c2 */ /* 0x000e6200000e0000 */
[----:B0-----:R-:W-:Y:S02]  /*7fa0*/  FMUL.RZ R64, R61, 0.15915493667125701904 ;  /* 0x3e22f9833d407820 */ /* 0x001fe4000040c000 */
[----:B------:R-:W-:Y:S01]  /*7fb0*/  MUFU.SIN R185, R62 ;  /* 0x0000003e00b97308 */ /* 0x000fe20000000400 */
[----:B------:R-:W-:-:S07]  /*7fc0*/  FMUL.FTZ R61, R72, UR43 ;  /* 0x0000002b483d7c20 */ /* 0x000fce0008410000 */
[----:B------:R0:W-:Y:S02]  /*7fd0*/  MUFU.COS R186, R62 ;  /* 0x0000003e00ba7308 */ /* 0x0001e40000000000 */
[----:B0-----:R-:W-:-:S06]  /*7fe0*/  LOP3.LUT R62, R215, 0xfffffc00, RZ, 0xc0, !PT ;  /* 0xfffffc00d73e7812 */ /* 0x001fcc00078ec0ff */
[----:B------:R-:W-:Y:S01]  /*7ff0*/  MUFU.SIN R127, R124 ;  /* 0x0000007c007f7308 */ /* 0x000fe20000000400 */
[----:B------:R-:W-:-:S07]  /*8000*/  IADD3 R132, R62, R95, RZ ;  /* 0x0000005f3e847210 */ /* 0x000fce0007ffe0ff */
[----:B------:R0:W-:Y:S01]  /*8010*/  MUFU.COS R126, R124 ;  /* 0x0000007c007e7308 */ /* 0x0001e20000000000 */
[C---:B------:R-:W-:Y:S02]  /*8020*/  IADD3 R65, R132.reuse, 0x20, RZ ;  /* 0x0000002084417810 */ /* 0x040fe40007ffe0ff */
[C---:B------:R-:W-:Y:S01]  /*8030*/  IADD3 R129, R132.reuse, 0x60, RZ ;  /* 0x0000006084817810 */ /* 0x040fe20007ffe0ff */
[----:B0-----:R-:W-:Y:S02]  /*8040*/  FMUL.RZ R124, R61, 0.15915493667125701904 ;  /* 0x3e22f9833d7c7820 */ /* 0x001fe4000040c000 */
[----:B------:R-:W-:Y:S02]  /*8050*/  FMUL.FTZ R61, R59, UR43 ;  /* 0x0000002b3b3d7c20 */ /* 0x000fe40008410000 */
[----:B------:R-:W-:Y:S01]  /*8060*/  MUFU.SIN R187, R125 ;  /* 0x0000007d00bb7308 */ /* 0x000fe20000000400 */
[C---:B------:R-:W-:Y:S01]  /*8070*/  IADD3 R131, R132.reuse, 0x80, RZ ;  /* 0x0000008084837810 */ /* 0x040fe20007ffe0ff */
[----:B------:R-:W-:Y:S01]  /*8080*/  FMUL.RZ R128, R61, 0.15915493667125701904 ;  /* 0x3e22f9833d807820 */ /* 0x000fe2000040c000 */
[----:B------:R-:W-:-:S05]  /*8090*/  LEA.HI.SX32 R61, R132, R132, 0x1b ;  /* 0x00000084843d7211 */ /* 0x000fca00078fdaff */
[----:B------:R0:W-:Y:S01]  /*80a0*/  MUFU.COS R188, R125 ;  /* 0x0000007d00bc7308 */ /* 0x0001e20000000000 */
[-C--:B------:R-:W-:Y:S01]  /*80b0*/  LEA.HI.SX32 R135, R65, R132.reuse, 0x1b ;  /* 0x0000008441877211 */ /* 0x080fe200078fdaff */
[----:B------:R-:W-:Y:S01]  /*80c0*/  FMUL.FTZ R148, R53, UR43 ;  /* 0x0000002b35947c20 */ /* 0x000fe20008410000 */
[-C--:B------:R-:W-:Y:S02]  /*80d0*/  LEA.HI.SX32 R138, R129, R132.reuse, 0x1b ;  /* 0x00000084818a7211 */ /* 0x080fe400078fdaff */
[----:B0-----:R-:W-:Y:S01]  /*80e0*/  IADD3 R125, R132, 0x40, RZ ;  /* 0x00000040847d7810 */ /* 0x001fe20007ffe0ff */
[----:B------:R-:W-:Y:S01]  /*80f0*/  FMUL.RZ R154, R148, 0.15915493667125701904 ;  /* 0x3e22f983949a7820 */ /* 0x000fe2000040c000 */
[----:B------:R-:W-:Y:S02]  /*8100*/  IADD3 R133, R132, 0xa0, RZ ;  /* 0x000000a084857810 */ /* 0x000fe40007ffe0ff */
[----:B------:R-:W-:Y:S02]  /*8110*/  LEA.HI.SX32 R137, R125, R132, 0x1b ;  /* 0x000000847d897211 */ /* 0x000fe400078fdaff */
[----:B------:R-:W-:-:S02]  /*8120*/  SHF.L.U32 R136, R61, 0x1, RZ ;  /* 0x000000013d887819 */ /* 0x000fc400000006ff */
[----:B------:R-:W-:Y:S02]  /*8130*/  LEA.HI.SX32 R139, R131, R132, 0x1b ;  /* 0x00000084838b7211 */ /* 0x000fe400078fdaff */
[C---:B------:R-:W-:Y:S02]  /*8140*/  IADD3 R141, R132.reuse, 0xc0, RZ ;  /* 0x000000c0848d7810 */ /* 0x040fe40007ffe0ff */
[----:B------:R-:W-:Y:S02]  /*8150*/  SHF.L.U32 R150, R135, 0x1, RZ ;  /* 0x0000000187967819 */ /* 0x000fe400000006ff */
[C---:B------:R-:W-:Y:S02]  /*8160*/  IADD3 R143, R132.reuse, 0xe0, RZ ;  /* 0x000000e0848f7810 */ /* 0x040fe40007ffe0ff */
[----:B------:R-:W-:Y:S02]  /*8170*/  SHF.L.U32 R148, R137, 0x1, RZ ;  /* 0x0000000189947819 */ /* 0x000fe400000006ff */
[----:B------:R-:W-:-:S02]  /*8180*/  IADD3 R145, R132, 0x100, RZ ;  /* 0x0000010084917810 */ /* 0x000fc40007ffe0ff */
[----:B------:R-:W-:Y:S01]  /*8190*/  SHF.L.U32 R137, R138, 0x1, RZ ;  /* 0x000000018a897819 */ /* 0x000fe200000006ff */
[----:B---3--:R0:W-:Y:S01]  /*81a0*/  STS.U16 [R136], R67 ;  /* 0x0000004388007388 */ /* 0x0081e20000000400 */
[C---:B------:R-:W-:Y:S02]  /*81b0*/  IADD3 R147, R132.reuse, 0x120, RZ ;  /* 0x0000012084937810 */ /* 0x040fe40007ffe0ff */
[-C--:B------:R-:W-:Y:S02]  /*81c0*/  LEA.HI.SX32 R140, R133, R132.reuse, 0x1b ;  /* 0x00000084858c7211 */ /* 0x080fe400078fdaff */
[----:B------:R-:W-:Y:S01]  /*81d0*/  SHF.L.U32 R139, R139, 0x1, RZ ;  /* 0x000000018b8b7819 */ /* 0x000fe200000006ff */
[----:B----4-:R-:W-:Y:S01]  /*81e0*/  STS.U16 [R150+0x40], R69 ;  /* 0x0000404596007388 */ /* 0x010fe20000000400 */
[C---:B------:R-:W-:Y:S02]  /*81f0*/  IADD3 R149, R132.reuse, 0x140, RZ ;  /* 0x0000014084957810 */ /* 0x040fe40007ffe0ff */
[----:B------:R-:W-:Y:S01]  /*8200*/  LEA.HI.SX32 R141, R141, R132, 0x1b ;  /* 0x000000848d8d7211 */ /* 0x000fe200078fdaff */
[----:B------:R-:W-:Y:S01]  /*8210*/  STS.U16 [R148+0x80], R63 ;  /* 0x0000803f94007388 */ /* 0x000fe20000000400 */
[----:B------:R-:W-:-:S02]  /*8220*/  IADD3 R151, R132, 0x160, RZ ;  /* 0x0000016084977810 */ /* 0x000fc40007ffe0ff */
[-C--:B------:R-:W-:Y:S01]  /*8230*/  LEA.HI.SX32 R143, R143, R132.reuse, 0x1b ;  /* 0x000000848f8f7211 */ /* 0x080fe200078fdaff */
[----:B------:R-:W-:Y:S01]  /*8240*/  STS.U16 [R137+0xc0], R66 ;  /* 0x0000c04289007388 */ /* 0x000fe20000000400 */
[C---:B------:R-:W-:Y:S02]  /*8250*/  IADD3 R153, R132.reuse, 0x180, RZ ;  /* 0x0000018084997810 */ /* 0x040fe40007ffe0ff */
[-C--:B------:R-:W-:Y:S01]  /*8260*/  LEA.HI.SX32 R145, R145, R132.reuse, 0x1b ;  /* 0x0000008491917211 */ /* 0x080fe200078fdaff */
[----:B------:R1:W-:Y:S01]  /*8270*/  STS.U16 [R139+0x100], R68 ;  /* 0x000100448b007388 */ /* 0x0003e20000000400 */
        /* <DEDUP_REMOVED lines=8> */
[----:B0-----:R-:W-:-:S02]  /*8300*/  SHF.L.U32 R136, R143, 0x1, RZ ;  /* 0x000000018f887819 */ /* 0x001fc400000006ff */
[----:B-1----:R-:W-:Y:S02]  /*8310*/  MOV R68, UR44 ;  /* 0x0000002c00447c02 */ /* 0x002fe40008000f00 */
        /* <DEDUP_REMOVED lines=12> */
[----:B------:R-:W-:Y:S01]  /*83e0*/  IADD3 R167, R132, 0x260, RZ ;  /* 0x0000026084a77810 */ /* 0x000fe20007ffe0ff */
[----:B------:R-:W-:Y:S01]  /*83f0*/  FMUL.FTZ R68, R68, 1.4426950216293334961 ;  /* 0x3fb8aa3b44447820 */ /* 0x000fe20000410000 */
[----:B------:R-:W-:-:S02]  /*8400*/  LEA.HI.SX32 R159, R159, R132, 0x1b ;  /* 0x000000849f9f7211 */ /* 0x000fc400078fdaff */
[----:B------:R-:W-:Y:S01]  /*8410*/  SHF.L.U32 R66, R151, 0x1, RZ ;  /* 0x0000000197427819 */ /* 0x000fe200000006ff */
[----:B------:R-:W-:Y:S01]  /*8420*/  STS.U16 [R138+0x200], R103 ;  /* 0x000200678a007388 */ /* 0x000fe20000000400 */
[-C--:B------:R-:W-:Y:S02]  /*8430*/  LEA.HI.SX32 R161, R161, R132.reuse, 0x1b ;  /* 0x00000084a1a17211 */ /* 0x080fe400078fdaff */
[----:B------:R-:W-:Y:S01]  /*8440*/  SHF.L.U32 R153, R153, 0x1, RZ ;  /* 0x0000000199997819 */ /* 0x000fe200000006ff */
[----:B------:R-:W-:Y:S01]  /*8450*/  STS.U16 [R147+0x240], R102 ;  /* 0x0002406693007388 */ /* 0x000fe20000000400 */
[-C--:B------:R-:W-:Y:S02]  /*8460*/  LEA.HI.SX32 R142, R163, R132.reuse, 0x1b ;  /* 0x00000084a38e7211 */ /* 0x080fe400078fdaff */
[----:B0-----:R-:W-:Y:S01]  /*8470*/  SHF.L.U32 R70, R155, 0x1, RZ ;  /* 0x000000019b467819 */ /* 0x001fe200000006ff */
[----:B------:R0:W-:Y:S01]  /*8480*/  STS.U16 [R149+0x280], R100 ;  /* 0x0002806495007388 */ /* 0x0001e20000000400 */
[----:B------:R-:W-:-:S02]  /*8490*/  LEA.HI.SX32 R144, R165, R132, 0x1b ;  /* 0x00000084a5907211 */ /* 0x000fc400078fdaff */
[----:B------:R-:W-:Y:S01]  /*84a0*/  SHF.L.U32 R157, R157, 0x1, RZ ;  /* 0x000000019d9d7819 */ /* 0x000fe200000006ff */
[----:B------:R-:W-:Y:S01]  /*84b0*/  STS.U16 [R66+0x2c0], R101 ;  /* 0x0002c06542007388 */ /* 0x000fe20000000400 */
[----:B------:R-:W-:Y:S01]  /*84c0*/  LEA.HI.SX32 R146, R167, R132, 0x1b ;  /* 0x00000084a7927211 */ /* 0x000fe200078fdaff */
[----:B------:R-:W-:Y:S01]  /*84d0*/  FMUL.FTZ R69, R68, R59 ;  /* 0x0000003b44457220 */ /* 0x000fe20000410000 */
[----:B------:R-:W-:Y:S01]  /*84e0*/  SHF.L.U32 R159, R159, 0x1, RZ ;  /* 0x000000019f9f7819 */ /* 0x000fe200000006ff */
[----:B------:R-:W-:Y:S01]  /*84f0*/  MUFU.SIN R183, R64 ;  /* 0x0000004000b77308 */ /* 0x000fe20000000400 */
[----:B------:R-:W-:Y:S01]  /*8500*/  FMUL.FTZ R60, R51, UR43 ;  /* 0x0000002b333c7c20 */ /* 0x000fe20008410000 */
[----:B0-----:R-:W-:Y:S01]  /*8510*/  SHF.L.U32 R100, R161, 0x1, RZ ;  /* 0x00000001a1647819 */ /* 0x001fe200000006ff */
[----:B------:R-:W-:Y:S01]  /*8520*/  STS.U16 [R153+0x300], R98 ;  /* 0x0003006299007388 */ /* 0x000fe20000000400 */
[----:B------:R-:W-:Y:S02]  /*8530*/  SHF.L.U32 R142, R142, 0x1, RZ ;  /* 0x000000018e8e7819 */ /* 0x000fe400000006ff */
[----:B------:R-:W-:Y:S01]  /*8540*/  SHF.L.U32 R144, R144, 0x1, RZ ;  /* 0x0000000190907819 */ /* 0x000fe200000006ff */
[----:B------:R-:W-:Y:S01]  /*8550*/  STS.U16 [R70+0x340], R99 ;  /* 0x0003406346007388 */ /* 0x000fe20000000400 */
[----:B------:R0:W-:Y:S01]  /*8560*/  MUFU.COS R184, R64 ;  /* 0x0000004000b87308 */ /* 0x0001e20000000000 */
[----:B------:R-:W-:-:S02]  /*8570*/  SHF.L.U32 R71, R146, 0x1, RZ ;  /* 0x0000000192477819 */ /* 0x000fc400000006ff */
[----:B------:R-:W-:Y:S01]  /*8580*/  STS.U16 [R157+0x380], R104 ;  /* 0x000380689d007388 */ /* 0x000fe20000000400 */
[----:B------:R-:W-:-:S03]  /*8590*/  FMUL.RZ R137, R60, 0.15915493667125701904 ;  /* 0x3e22f9833c897820 */ /* 0x000fc6000040c000 */
[----:B------:R-:W-:Y:S01]  /*85a0*/  STS.U16 [R159+0x3c0], R108 ;  /* 0x0003c06c9f007388 */ /* 0x000fe20000000400 */
[----:B0-----:R-:W-:Y:S01]  /*85b0*/  FMUL.FTZ R64, R58, UR43 ;  /* 0x0000002b3a407c20 */ /* 0x001fe20008410000 */
[----:B------:R-:W-:Y:S02]  /*85c0*/  MUFU.SIN R181, R124 ;  /* 0x0000007c00b57308 */ /* 0x000fe40000000400 */
[----:B------:R-:W-:Y:S01]  /*85d0*/  STS.U16 [R100+0x400], R105 ;  /* 0x0004006964007388 */ /* 0x000fe20000000400 */
[----:B------:R-:W-:-:S03]  /*85e0*/  FMUL.FTZ R60, R68, R75 ;  /* 0x0000004b443c7220 */ /* 0x000fc60000410000 */
[----:B------:R-:W-:Y:S02]  /*85f0*/  STS.U16 [R142+0x440], R109 ;  /* 0x0004406d8e007388 */ /* 0x000fe40000000400 */
[----:B------:R0:W-:Y:S02]  /*8600*/  MUFU.COS R182, R124 ;  /* 0x0000007c00b67308 */ /* 0x0001e40000000000 */
[----:B------:R-:W-:Y:S01]  /*8610*/  STS.U16 [R144+0x480], R111 ;  /* 0x0004806f90007388 */ /* 0x000fe20000000400 */
[----:B------:R-:W-:-:S03]  /*8620*/  IADD3 R169, R132, 0x280, RZ ;  /* 0x0000028084a97810 */ /* 0x000fc60007ffe0ff */
[----:B------:R1:W-:Y:S02]  /*8630*/  STS.U16 [R71+0x4c0], R110 ;  /* 0x0004c06e47007388 */ /* 0x0003e40000000400 */
[----:B------:R-:W-:Y:S01]  /*8640*/  MUFU.SIN R179, R128 ;  /* 0x0000008000b37308 */ /* 0x000fe20000000400 */
[----:B0-----:R-:W-:Y:S02]  /*8650*/  FMUL.RZ R124, R64, 0.15915493667125701904 ;  /* 0x3e22f983407c7820 */ /* 0x001fe4000040c000 */
[----:B------:R-:W-:Y:S01]  /*8660*/  FMUL.FTZ R64, R57, UR43 ;  /* 0x0000002b39407c20 */ /* 0x000fe20008410000 */
[----:B------:R-:W-:-:S04]  /*8670*/  IADD3 R189, R132, 0x2a0, RZ ;  /* 0x000002a084bd7810 */ /* 0x000fc80007ffe0ff */
[----:B------:R0:W-:Y:S01]  /*8680*/  MUFU.COS R180, R128 ;  /* 0x0000008000b47308 */ /* 0x0001e20000000000 */
[----:B-1----:R-:W-:Y:S01]  /*8690*/  FMUL.FTZ R71, R68, R57 ;  /* 0x0000003944477220 */ /* 0x002fe20000410000 */
[----:B------:R-:W-:Y:S01]  /*86a0*/  IADD3 R191, R132, 0x2c0, RZ ;  /* 0x000002c084bf7810 */ /* 0x000fe20007ffe0ff */
[----:B------:R-:W-:-:S05]  /*86b0*/  FMUL.FTZ R66, R68, R73 ;  /* 0x0000004944427220 */ /* 0x000fca0000410000 */
[----:B------:R-:W1:Y:S01]  /*86c0*/  MUFU.EX2 R69, R69 ;  /* 0x0000004500457308 */ /* 0x000e620000000800 */
[----:B0-----:R-:W-:Y:S01]  /*86d0*/  FMUL.RZ R128, R64, 0.15915493667125701904 ;  /* 0x3e22f98340807820 */ /* 0x001fe2000040c000 */
[-C--:B------:R-:W-:Y:S02]  /*86e0*/  LEA.HI.SX32 R133, R169, R132.reuse, 0x1b ;  /* 0x00000084a9857211 */ /* 0x080fe400078fdaff */
[----:B------:R-:W-:-:S04]  /*86f0*/  LEA.HI.SX32 R134, R189, R132, 0x1b ;  /* 0x00000084bd867211 */ /* 0x000fc800078fdaff */
[----:B------:R-:W0:Y:S01]  /*8700*/  MUFU.EX2 R60, R60 ;  /* 0x0000003c003c7308 */ /* 0x000e220000000800 */
[----:B------:R-:W-:Y:S01]  /*8710*/  LEA.HI.SX32 R65, R191, R132, 0x1b ;  /* 0x00000084bf417211 */ /* 0x000fe200078fdaff */
[----:B------:R-:W-:Y:S01]  /*8720*/  FMUL.FTZ R63, R68, R74 ;  /* 0x0000004a443f7220 */ /* 0x000fe20000410000 */
[----:B------:R-:W-:Y:S02]  /*8730*/  SHF.L.U32 R133, R133, 0x1, RZ ;  /* 0x0000000185857819 */ /* 0x000fe400000006ff */
[----:B------:R-:W-:-:S03]  /*8740*/  SHF.L.U32 R134, R134, 0x1, RZ ;  /* 0x0000000186867819 */ /* 0x000fc600000006ff */
[----:B------:R-:W-:Y:S01]  /*8750*/  MUFU.SIN R175, R128 ;  /* 0x0000008000af7308 */ /* 0x000fe20000000400 */
[----:B------:R-:W-:-:S07]  /*8760*/  SHF.L.U32 R97, R65, 0x1, RZ ;  /* 0x0000000141617819 */ /* 0x000fce00000006ff */
[----:B------:R-:W-:Y:S01]  /*8770*/  MUFU.COS R176, R128 ;  /* 0x0000008000b07308 */ /* 0x000fe20000000000 */
[----:B------:R-:W-:Y:S07]  /*8780*/  STS.U16 [R133+0x500], R112 ;  /* 0x0005007085007388 */ /* 0x000fee0000000400 */
[----:B------:R-:W2:Y:S01]  /*8790*/  MUFU.EX2 R71, R71 ;  /* 0x0000004700477308 */ /* 0x000ea20000000800 */
[C---:B-1----:R-:W-:Y:S01]  /*87a0*/  FMUL.FTZ R180, R69.reuse, R180 ;  /* 0x000000b445b47220 */ /* 0x042fe20000410000 */
[----:B------:R-:W-:Y:S01]  /*87b0*/  STS.U16 [R134+0x540], R115 ;  /* 0x0005407386007388 */ /* 0x000fe20000000400 */
[----:B------:R-:W-:-:S05]  /*87c0*/  FMUL.FTZ R179, R69, R179 ;  /* 0x000000b345b37220 */ /* 0x000fca0000410000 */
[----:B------:R-:W1:Y:S01]  /*87d0*/  MUFU.EX2 R66, R66 ;  /* 0x0000004200427308 */ /* 0x000e620000000800 */
[----:B------:R-:W-:Y:S01]  /*87e0*/  FMUL.FTZ R64, R56, UR43 ;  /* 0x0000002b38407c20 */ /* 0x000fe20008410000 */
[----:B------:R-:W-:Y:S01]  /*87f0*/  HADD2.F32 R69, -RZ, R92.H0_H0 ;  /* 0x2000005cff457230 */ /* 0x000fe20000004100 */
[----:B------:R3:W-:Y:S01]  /*8800*/  STS.U16 [R97+0x580], R118 ;  /* 0x0005807661007388 */ /* 0x0007e20000000400 */
[----:B------:R-:W-:-:S04]  /*8810*/  FMUL.FTZ R70, R68, R58 ;  /* 0x0000003a44467220 */ /* 0x000fc80000410000 */
[----:B------:R-:W4:Y:S01]  /*8820*/  MUFU.EX2 R63, R63 ;  /* 0x0000003f003f7308 */ /* 0x000f220000000800 */
[----:B------:R-:W-:Y:S01]  /*8830*/  FMUL.RZ R64, R64, 0.15915493667125701904 ;  /* 0x3e22f98340407820 */ /* 0x000fe2000040c000 */
[----:B------:R-:W-:Y:S01]  /*8840*/  UIMAD UR42, UR11, UR34, URZ ;  /* 0x000000220b2a72a4 */ /* 0x000fe2000f8e023f */
[----:B------:R-:W-:Y:S02]  /*8850*/  FMUL.FTZ R61, R55, UR43 ;  /* 0x0000002b373d7c20 */ /* 0x000fe40008410000 */
[----:B---3--:R-:W-:Y:S02]  /*8860*/  FMUL.FTZ R97, R68, R56 ;  /* 0x0000003844617220 */ /* 0x008fe40000410000 */
[C---:B0-----:R-:W-:Y:S02]  /*8870*/  FMUL.FTZ R187, R60.reuse, R187 ;  /* 0x000000bb3cbb7220 */ /* 0x041fe40000410000 */
[----:B------:R-:W-:Y:S01]  /*8880*/  FMUL.FTZ R218, R69, R76 ;  /* 0x0000004c45da7220 */ /* 0x000fe20000410000 */
[----:B------:R-:W-:Y:S01]  /*8890*/  MUFU.SIN R177, R124 ;  /* 0x0000007c00b17308 */ /* 0x000fe20000000400 */
[----:B------:R-:W-:-:S02]  /*88a0*/  FMUL.FTZ R188, R60, R188 ;  /* 0x000000bc3cbc7220 */ /* 0x000fc40000410000 */
[----:B------:R-:W-:Y:S01]  /*88b0*/  FMUL.FTZ R60, R68, R76 ;  /* 0x0000004c443c7220 */ /* 0x000fe20000410000 */
[----:B------:R-:W-:Y:S01]  /*88c0*/  UIMAD.WIDE.U32 UR36, UR10, UR34, URZ ;  /* 0x000000220a2472a5 */ /* 0x000fe2000f8e003f */
[C---:B--2---:R-:W-:Y:S01]  /*88d0*/  FMUL.FTZ R176, R71.reuse, R176 ;  /* 0x000000b047b07220 */ /* 0x044fe20000410000 */
[----:B------:R-:W-:Y:S01]  /*88e0*/  UIMAD UR42, UR10, UR35, UR42 ;  /* 0x000000230a2a72a4 */ /* 0x000fe2000f8e022a */
[----:B------:R-:W-:Y:S01]  /*88f0*/  FMUL.FTZ R175, R71, R175 ;  /* 0x000000af47af7220 */ /* 0x000fe20000410000 */
[----:B------:R0:W-:Y:S01]  /*8900*/  MUFU.COS R178, R124 ;  /* 0x0000007c00b27308 */ /* 0x0001e20000000000 */
[----:B------:R-:W-:Y:S01]  /*8910*/  FMUL.FTZ R71, R218, R187 ;  /* 0x000000bbda477220 */ /* 0x000fe20000410000 */
[----:B------:R-:W-:Y:S01]  /*8920*/  IADD3 R193, R132, 0x2e0, RZ ;  /* 0x000002e084c17810 */ /* 0x000fe20007ffe0ff */
[----:B-1----:R-:W-:Y:S01]  /*8930*/  FMUL.FTZ R184, R66, R184 ;  /* 0x000000b842b87220 */ /* 0x002fe20000410000 */
[----:B------:R-:W-:Y:S01]  /*8940*/  IADD3 R195, R132, 0x300, RZ ;  /* 0x0000030084c37810 */ /* 0x000fe20007ffe0ff */
[----:B------:R-:W-:Y:S01]  /*8950*/  FMUL.FTZ R183, R66, R183 ;  /* 0x000000b742b77220 */ /* 0x000fe20000410000 */
[C---:B------:R-:W-:Y:S01]  /*8960*/  IADD3 R203, R132.reuse, 0x320, RZ ;  /* 0x0000032084cb7810 */ /* 0x040fe20007ffe0ff */
[----:B------:R-:W-:Y:S01]  /*8970*/  ULDC.64 UR34, c[0x0][0x1a0] ;  /* 0x0000680000227ab9 */ /* 0x000fe20000000a00 */
[----:B------:R-:W-:Y:S01]  /*8980*/  MUFU.SIN R173, R64 ;  /* 0x0000004000ad7308 */ /* 0x000fe20000000400 */
[----:B0-----:R-:W-:Y:S01]  /*8990*/  FMUL.RZ R124, R61, 0.15915493667125701904 ;  /* 0x3e22f9833d7c7820 */ /* 0x001fe2000040c000 */
[----:B------:R-:W-:Y:S01]  /*89a0*/  IADD3 R205, R132, 0x340, RZ ;  /* 0x0000034084cd7810 */ /* 0x000fe20007ffe0ff */
[----:B------:R-:W-:Y:S01]  /*89b0*/  FMUL.FTZ R61, R54, UR43 ;  /* 0x0000002b363d7c20 */ /* 0x000fe20008410000 */
[C---:B------:R-:W-:Y:S01]  /*89c0*/  IADD3 R207, R132.reuse, 0x360, RZ ;  /* 0x0000036084cf7810 */ /* 0x040fe20007ffe0ff */
[----:B------:R-:W-:Y:S01]  /*89d0*/  HADD2.F32 R66, -RZ, R91.H0_H0 ;  /* 0x2000005bff427230 */ /* 0x000fe20000004100 */
[----:B------:R-:W-:-:S02]  /*89e0*/  IADD3 R209, R132, 0x380, RZ ;  /* 0x0000038084d17810 */ /* 0x000fc40007ffe0ff */
[----:B------:R0:W-:Y:S01]  /*89f0*/  MUFU.COS R174, R64 ;  /* 0x0000004000ae7308 */ /* 0x0001e20000000000 */
[C---:B------:R-:W-:Y:S02]  /*8a00*/  IADD3 R211, R132.reuse, 0x3a0, RZ ;  /* 0x000003a084d37810 */ /* 0x040fe40007ffe0ff */
[C---:B------:R-:W-:Y:S02]  /*8a10*/  IADD3 R213, R132.reuse, 0x3c0, RZ ;  /* 0x000003c084d57810 */ /* 0x040fe40007ffe0ff */
[----:B------:R-:W-:-:S03]  /*8a20*/  IADD3 R217, R132, 0x3e0, RZ ;  /* 0x000003e084d97810 */ /* 0x000fc60007ffe0ff */
[----:B------:R-:W1:Y:S01]  /*8a30*/  MUFU.EX2 R70, R70 ;  /* 0x0000004600467308 */ /* 0x000e620000000800 */
[----:B------:R-:W-:Y:S01]  /*8a40*/  FMUL.RZ R152, R61, 0.15915493667125701904 ;  /* 0x3e22f9833d987820 */ /* 0x000fe2000040c000 */
[----:B------:R-:W-:Y:S01]  /*8a50*/  UIADD3 UR37, UR37, UR42, URZ ;  /* 0x0000002a25257290 */ /* 0x000fe2000fffe03f */
[----:B------:R-:W-:-:S05]  /*8a60*/  FMUL.FTZ R69, RZ, R187 ;  /* 0x000000bbff457220 */ /* 0x000fca0000410000 */
[----:B------:R-:W2:Y:S01]  /*8a70*/  MUFU.EX2 R97, R97 ;  /* 0x0000006100617308 */ /* 0x000ea20000000800 */
[----:B------:R-:W-:Y:S01]  /*8a80*/  UIMAD UR39, UR39, UR34, URZ ;  /* 0x00000022272772a4 */ /* 0x000fe2000f8e023f */
[----:B------:R-:W-:Y:S01]  /*8a90*/  FFMA.FTZ R71, RZ, R188, R71 ;  /* 0x000000bcff477223 */ /* 0x000fe20000010047 */
[-C--:B0-----:R-:W-:Y:S02]  /*8aa0*/  LEA.HI.SX32 R64, R193, R132.reuse, 0x1b ;  /* 0x00000084c1407211 */ /* 0x081fe400078fdaff */
[-C--:B------:R-:W-:Y:S02]  /*8ab0*/  LEA.HI.SX32 R131, R195, R132.reuse, 0x1b ;  /* 0x00000084c3837211 */ /* 0x080fe400078fdaff */
[-C--:B------:R-:W-:Y:S01]  /*8ac0*/  LEA.HI.SX32 R129, R203, R132.reuse, 0x1b ;  /* 0x00000084cb817211 */ /* 0x080fe200078fdaff */
[----:B------:R-:W-:Y:S01]  /*8ad0*/  MUFU.SIN R171, R124 ;  /* 0x0000007c00ab7308 */ /* 0x000fe20000000400 */
[-C--:B------:R-:W-:Y:S02]  /*8ae0*/  LEA.HI.SX32 R128, R207, R132.reuse, 0x1b ;  /* 0x00000084cf807211 */ /* 0x080fe400078fdaff */
[----:B------:R-:W-:-:S02]  /*8af0*/  LEA.HI.SX32 R61, R209, R132, 0x1b ;  /* 0x00000084d13d7211 */ /* 0x000fc400078fdaff */
[-C--:B------:R-:W-:Y:S02]  /*8b00*/  LEA.HI.SX32 R125, R211, R132.reuse, 0x1b ;  /* 0x00000084d37d7211 */ /* 0x080fe400078fdaff */
[-C--:B------:R-:W-:Y:S01]  /*8b10*/  LEA.HI.SX32 R130, R213, R132.reuse, 0x1b ;  /* 0x00000084d5827211 */ /* 0x080fe200078fdaff */
[----:B------:R0:W-:Y:S01]  /*8b20*/  MUFU.COS R172, R124 ;  /* 0x0000007c00ac7308 */ /* 0x0001e20000000000 */
[----:B------:R-:W-:Y:S01]  /*8b30*/  UIMAD UR39, UR7, UR35, UR39 ;  /* 0x00000023072772a4 */ /* 0x000fe2000f8e0227 */
[----:B----4-:R-:W-:Y:S01]  /*8b40*/  FMUL.FTZ R185, R63, R185 ;  /* 0x000000b93fb97220 */ /* 0x010fe20000410000 */
[----:B------:R-:W-:Y:S01]  /*8b50*/  UIMAD.WIDE.U32 UR36, UR7, UR34, UR36 ;  /* 0x00000022072472a5 */ /* 0x000fe2000f8e0024 */
[----:B------:R-:W-:Y:S01]  /*8b60*/  FADD.FTZ R71, RZ, R71 ;  /* 0x00000047ff477221 */ /* 0x000fe20000010000 */
[----:B------:R-:W-:Y:S01]  /*8b70*/  ISETP.NE.AND P1, PT, R96, RZ, PT ;  /* 0x000000ff6000720c */ /* 0x000fe20003f25270 */
[----:B------:R-:W-:Y:S02]  /*8b80*/  ULDC.64 UR34, c[0x0][0x228] ;  /* 0x00008a0000227ab9 */ /* 0x000fe40000000a00 */
[----:B------:R-:W3:Y:S01]  /*8b90*/  MUFU.EX2 R60, R60 ;  /* 0x0000003c003c7308 */ /* 0x000ee20000000800 */
[----:B0-----:R-:W-:-:S02]  /*8ba0*/  LEA.HI.SX32 R124, R205, R132, 0x1b ;  /* 0x00000084cd7c7211 */ /* 0x001fc400078fdaff */
[----:B------:R-:W-:Y:S01]  /*8bb0*/  LEA.HI.SX32 R132, R217, R132, 0x1b ;  /* 0x00000084d9847211 */ /* 0x000fe200078fdaff */
[----:B------:R-:W-:Y:S02]  /*8bc0*/  FMUL.FTZ R217, R66, R75 ;  /* 0x0000004b42d97220 */ /* 0x000fe40000410000 */
[----:B------:R-:W-:Y:S01]  /*8bd0*/  FFMA.FTZ R66, R218, R188, -R69 ;  /* 0x000000bcda427223 */ /* 0x000fe20000010845 */
[----:B------:R-:W-:Y:S01]  /*8be0*/  UIADD3 UR37, UR37, UR39, URZ ;  /* 0x0000002725257290 */ /* 0x000fe2000fffe03f */
[----:B------:R-:W-:Y:S01]  /*8bf0*/  FMUL.FTZ R186, R63, R186 ;  /* 0x000000ba3fba7220 */ /* 0x000fe20000410000 */
[----:B------:R-:W-:Y:S01]  /*8c00*/  ULEA UR34, UP0, UR36, UR34, 0x3 ;  /* 0x0000002224227291 */ /* 0x000fe2000f80183f */
[----:B------:R-:W-:Y:S02]  /*8c10*/  FADD.FTZ R66, R217, R66 ;  /* 0x00000042d9427221 */ /* 0x000fe40000010000 */
[----:B------:R-:W-:Y:S01]  /*8c20*/  FMUL.FTZ R69, R185, R71 ;  /* 0x00000047b9457220 */ /* 0x000fe20000410000 */
[----:B------:R-:W-:Y:S01]  /*8c30*/  SHF.L.U32 R99, R64, 0x1, RZ ;  /* 0x0000000140637819 */ /* 0x000fe200000006ff */
[C---:B-1----:R-:W-:Y:S01]  /*8c40*/  FMUL.FTZ R178, R70.reuse, R178 ;  /* 0x000000b246b27220 */ /* 0x042fe20000410000 */
[----:B------:R-:W-:Y:S01]  /*8c50*/  ULEA.HI.X UR35, UR36, UR35, UR37, 0x3, UP0 ;  /* 0x0000002324237291 */ /* 0x000fe200080f1c25 */
[----:B------:R-:W-:Y:S01]  /*8c60*/  FMUL.FTZ R177, R70, R177 ;  /* 0x000000b146b17220 */ /* 0x000fe20000410000 */
[----:B------:R-:W-:Y:S01]  /*8c70*/  SHF.L.U32 R98, R131, 0x1, RZ ;  /* 0x0000000183627819 */ /* 0x000fe200000006ff */
[----:B--2---:R-:W-:-:S02]  /*8c80*/  FMUL.FTZ R174, R97, R174 ;  /* 0x000000ae61ae7220 */ /* 0x004fc40000410000 */
[----:B------:R-:W-:Y:S01]  /*8c90*/  FMUL.FTZ R173, R97, R173 ;  /* 0x000000ad61ad7220 */ /* 0x000fe20000410000 */
[----:B------:R-:W-:Y:S01]  /*8ca0*/  SHF.L.U32 R129, R129, 0x1, RZ ;  /* 0x0000000181817819 */ /* 0x000fe200000006ff */
[----:B------:R-:W-:Y:S01]  /*8cb0*/  FMUL.FTZ R70, R185, R66 ;  /* 0x00000042b9467220 */ /* 0x000fe20000410000 */
[----:B------:R-:W-:Y:S01]  /*8cc0*/  LEA R62, R95, R62, 0x5 ;  /* 0x0000003e5f3e7211 */ /* 0x000fe200078e28ff */
[----:B------:R-:W-:Y:S01]  /*8cd0*/  FFMA.FTZ R97, R186, R66, -R69 ;  /* 0x00000042ba617223 */ /* 0x000fe20000010845 */
[----:B------:R-:W-:Y:S01]  /*8ce0*/  MOV R66, UR38 ;  /* 0x0000002600427c02 */ /* 0x000fe20008000f00 */
[----:B------:R0:W-:Y:S01]  /*8cf0*/  STS.U16 [R99+0x5c0], R116 ;  /* 0x0005c07463007388 */ /* 0x0001e20000000400 */
[----:B------:R-:W-:Y:S01]  /*8d00*/  SHF.L.U32 R124, R124, 0x1, RZ ;  /* 0x000000017c7c7819 */ /* 0x000fe200000006ff */
[----:B---3--:R-:W-:Y:S01]  /*8d10*/  FMUL.FTZ R126, R60, R126 ;  /* 0x0000007e3c7e7220 */ /* 0x008fe20000410000 */
[----:B------:R-:W-:Y:S01]  /*8d20*/  SHF.L.U32 R128, R128, 0x1, RZ ;  /* 0x0000000180807819 */ /* 0x000fe200000006ff */
[----:B------:R-:W-:Y:S01]  /*8d30*/  FMUL.FTZ R127, R60, R127 ;  /* 0x0000007f3c7f7220 */ /* 0x000fe20000410000 */
[----:B------:R1:W-:Y:S01]  /*8d40*/  STS.U16 [R98+0x600], R113 ;  /* 0x0006007162007388 */ /* 0x0003e20000000400 */
[----:B------:R-:W-:-:S02]  /*8d50*/  SHF.L.U32 R100, R125, 0x1, RZ ;  /* 0x000000017d647819 */ /* 0x000fc400000006ff */
[----:B------:R-:W-:Y:S02]  /*8d60*/  LEA R60, R66, UR7, 0x8 ;  /* 0x00000007423c7c11 */ /* 0x000fe4000f8e40ff */
[----:B0-----:R-:W-:Y:S01]  /*8d70*/  SHF.L.U32 R99, R61, 0x1, RZ ;  /* 0x000000013d637819 */ /* 0x001fe200000006ff */
[----:B------:R0:W-:Y:S01]  /*8d80*/  STS.U16 [R129+0x640], R114 ;  /* 0x0006407281007388 */ /* 0x0001e20000000400 */
[----:B------:R-:W-:Y:S02]  /*8d90*/  LEA.HI.SX32 R62, R62, R62, 0x1b ;  /* 0x0000003e3e3e7211 */ /* 0x000fe400078fdaff */
[----:B------:R-:W-:Y:S01]  /*8da0*/  MOV R64, UR34 ;  /* 0x0000002200407c02 */ /* 0x000fe20008000f00 */
[----:B------:R0:W-:Y:S01]  /*8db0*/  STS.U16 [R124+0x680], R117 ;  /* 0x000680757c007388 */ /* 0x0001e20000000400 */
[----:B------:R-:W-:Y:S02]  /*8dc0*/  MOV R65, UR35 ;  /* 0x0000002300417c02 */ /* 0x000fe40008000f00 */
[----:B------:R-:W-:-:S02]  /*8dd0*/  SHF.L.U32 R101, R130, 0x1, RZ ;  /* 0x0000000182657819 */ /* 0x000fc400000006ff */
[----:B------:R-:W-:Y:S01]  /*8de0*/  @P1 IADD3 R60, R96, 0x200, RZ ;  /* 0x00000200603c1810 */ /* 0x000fe20007ffe0ff */
[----:B------:R0:W-:Y:S01]  /*8df0*/  STS.U16 [R128+0x6c0], R119 ;  /* 0x0006c07780007388 */ /* 0x0001e20000000400 */
[----:B------:R-:W-:Y:S02]  /*8e00*/  SHF.L.U32 R132, R132, 0x1, RZ ;  /* 0x0000000184847819 */ /* 0x000fe400000006ff */
[----:B------:R-:W-:Y:S01]  /*8e10*/  SHF.L.U32 R62, R62, 0x1, RZ ;  /* 0x000000013e3e7819 */ /* 0x000fe200000006ff */
[----:B------:R0:W-:Y:S01]  /*8e20*/  STS.U16 [R99+0x700], R120 ;  /* 0x0007007863007388 */ /* 0x0001e20000000400 */
[----:B------:R-:W-:-:S03]  /*8e30*/  SHF.L.U32 R60, R60, 0x3, RZ ;  /* 0x000000033c3c7819 */ /* 0x000fc600000006ff */
[----:B------:R0:W-:Y:S04]  /*8e40*/  STS.U16 [R100+0x740], R123 ;  /* 0x0007407b64007388 */ /* 0x0001e80000000400 */
[----:B------:R0:W-:Y:S04]  /*8e50*/  STS.U16 [R101+0x780], R122 ;  /* 0x0007807a65007388 */ /* 0x0001e80000000400 */
[----:B------:R-:W5:Y:S04]  /*8e60*/  LDG.E.64 R64, [R64.64] ;  /* 0x0000002040407981 */ /* 0x000f68000c1e1b00 */
[----:B------:R0:W-:Y:S01]  /*8e70*/  STS.U16 [R132+0x7c0], R121 ;  /* 0x0007c07984007388 */ /* 0x0001e20000000400 */
[----:B------:R-:W-:-:S06]  /*8e80*/  NOP ;  /* 0x0000000000007918 */ /* 0x000fcc0000000000 */
[----:B------:R0:W2:Y:S04]  /*8e90*/  LDS.U16 R156, [R62] ;  /* 0x000000003e9c7984 */ /* 0x0000a80000000400 */
        /* <DEDUP_REMOVED lines=31> */
[----:B------:R0:W-:Y:S01]  /*9090*/  STS.64 [R60+0x39e0], R126 ;  /* 0x0039e07e3c007388 */ /* 0x0001e20000000a00 */
[----:B------:R-:W-:-:S03]  /*90a0*/  ISETP.NE.AND P0, PT, R96, 0x3f, PT ;  /* 0x0000003f6000780c */ /* 0x000fc60003f05270 */
[----:B------:R-:W-:Y:S01]  /*90b0*/  BAR.SYNC.DEFER_BLOCKING 0x0 ;  /* 0x0000000000007b1d */ /* 0x000fe20000010000 */
[C---:B------:R-:W-:Y:S02]  /*90c0*/  FMUL.FTZ R61, R68.reuse, R55 ;  /* 0x00000037443d7220 */ /* 0x040fe40000410000 */
[C---:B-1----:R-:W-:Y:S02]  /*90d0*/  FMUL.FTZ R98, R68.reuse, R54 ;  /* 0x0000003644627220 */ /* 0x042fe40000410000 */
[C---:B------:R-:W-:Y:S02]  /*90e0*/  FMUL.FTZ R63, R68.reuse, R53 ;  /* 0x00000035443f7220 */ /* 0x040fe40000410000 */
[----:B------:R-:W1:Y:S01]  /*90f0*/  MUFU.EX2 R61, R61 ;  /* 0x0000003d003d7308 */ /* 0x000e620000000800 */
[----:B------:R-:W-:-:S07]  /*9100*/  FMUL.FTZ R67, R68, R72 ;  /* 0x0000004844437220 */ /* 0x000fce0000410000 */
[----:B------:R-:W-:Y:S08]  /*9110*/  MUFU.SIN R169, R152 ;  /* 0x0000009800a97308 */ /* 0x000ff00000000400 */
[----:B------:R-:W-:Y:S01]  /*9120*/  MUFU.COS R170, R152 ;  /* 0x0000009800aa7308 */ /* 0x000fe20000000000 */
[----:B------:R0:W0:Y:S07]  /*9130*/  @P0 LDS.64 R110, [R96.X8+0x49e8] ;  /* 0x0049e800606e0984 */ /* 0x00002e0000008a00 */
[----:B------:R-:W0:Y:S08]  /*9140*/  MUFU.EX2 R98, R98 ;  /* 0x0000006200627308 */ /* 0x000e300000000800 */
[----:B------:R-:W-:Y:S08]  /*9150*/  MUFU.SIN R167, R154 ;  /* 0x0000009a00a77308 */ /* 0x000ff00000000400 */
[----:B------:R-:W-:Y:S08]  /*9160*/  MUFU.COS R168, R154 ;  /* 0x0000009a00a87308 */ /* 0x000ff00000000000 */
[----:B------:R-:W2:Y:S01]  /*9170*/  MUFU.EX2 R63, R63 ;  /* 0x0000003f003f7308 */ /* 0x000ea20000000800 */
[----:B-1----:R-:W-:-:S02]  /*9180*/  FMUL.FTZ R172, R61, R172 ;  /* 0x000000ac3dac7220 */ /* 0x002fc40000410000 */
[----:B------:R-:W-:-:S05]  /*9190*/  FMUL.FTZ R171, R61, R171 ;  /* 0x000000ab3dab7220 */ /* 0x000fca0000410000 */
[----:B------:R-:W1:Y:S01]  /*91a0*/  MUFU.EX2 R67, R67 ;  /* 0x0000004300437308 */ /* 0x000e620000000800 */
[----:B------:R-:W-:Y:S02]  /*91b0*/  FMUL.FTZ R61, R50, UR43 ;  /* 0x0000002b323d7c20 */ /* 0x000fe40008410000 */
[----:B------:R-:W-:Y:S02]  /*91c0*/  FMUL.FTZ R135, R52, UR43 ;  /* 0x0000002b34877c20 */ /* 0x000fe40008410000 */
[C---:B0-----:R-:W-:Y:S02]  /*91d0*/  FMUL.FTZ R170, R98.reuse, R170 ;  /* 0x000000aa62aa7220 */ /* 0x041fe40000410000 */
[----:B------:R-:W-:Y:S02]  /*91e0*/  FMUL.FTZ R169, R98, R169 ;  /* 0x000000a962a97220 */ /* 0x000fe40000410000 */
[----:B------:R-:W-:Y:S02]  /*91f0*/  FMUL.RZ R98, R61, 0.15915493667125701904 ;  /* 0x3e22f9833d627820 */ /* 0x000fe4000040c000 */
[----:B------:R-:W-:-:S02]  /*9200*/  FMUL.FTZ R61, R68, R52 ;  /* 0x00000034443d7220 */ /* 0x000fc40000410000 */
[C---:B------:R-:W-:Y:S02]  /*9210*/  FMUL.FTZ R69, R68.reuse, R50 ;  /* 0x0000003244457220 */ /* 0x040fe40000410000 */
[C---:B--2---:R-:W-:Y:S02]  /*9220*/  FMUL.FTZ R168, R63.reuse, R168 ;  /* 0x000000a83fa87220 */ /* 0x044fe40000410000 */
[----:B------:R-:W-:Y:S02]  /*9230*/  FMUL.FTZ R167, R63, R167 ;  /* 0x000000a73fa77220 */ /* 0x000fe40000410000 */
[----:B------:R-:W-:Y:S02]  /*9240*/  FMUL.RZ R135, R135, 0.15915493667125701904 ;  /* 0x3e22f98387877820 */ /* 0x000fe4000040c000 */
[----:B------:R-:W-:Y:S01]  /*9250*/  FMUL.FTZ R63, R68, R51 ;  /* 0x00000033443f7220 */ /* 0x000fe20000410000 */
[----:B------:R0:W2:Y:S01]  /*9260*/  MUFU.SIN R163, R137 ;  /* 0x0000008900a37308 */ /* 0x0000a20000000400 */
[----:B-1----:R-:W-:-:S02]  /*9270*/  FMUL.FTZ R182, R67, R182 ;  /* 0x000000b643b67220 */ /* 0x002fc40000410000 */
[----:B------:R-:W-:-:S05]  /*9280*/  FMUL.FTZ R181, R67, R181 ;  /* 0x000000b543b57220 */ /* 0x000fca0000410000 */
[----:B------:R0:W1:Y:S01]  /*9290*/  MUFU.SIN R165, R135 ;  /* 0x0000008700a57308 */ /* 0x0000620000000400 */
[----:B------:R-:W-:-:S07]  /*92a0*/  FFMA.FTZ R70, R186, R71, R70 ;  /* 0x00000047ba467223 */ /* 0x000fce0000010046 */
[----:B------:R0:W0:Y:S01]  /*92b0*/  MUFU.COS R166, R135 ;  /* 0x0000008700a67308 */ /* 0x0000220000000000 */
[----:B------:R-:W-:-:S07]  /*92c0*/  HADD2.F32 R71, -RZ, R90.H0_H0 ;  /* 0x2000005aff477230 */ /* 0x000fce0000004100 */
[----:B------:R0:W0:Y:S08]  /*92d0*/  MUFU.COS R67, R137 ;  /* 0x0000008900437308 */ /* 0x0000300000000000 */
[----:B------:R0:W0:Y:S08]  /*92e0*/  MUFU.COS R162, R98 ;  /* 0x0000006200a27308 */ /* 0x0000300000000000 */
        /* <DEDUP_REMOVED lines=18> */
.L_x_4835:
[----:B-1234-:R-:W-:Y:S05]  /*9410*/  BSYNC B0 ;  /* 0x0000000000007941 */ /* 0x01efea0003800000 */
.L_x_4834:
        /* <DEDUP_REMOVED lines=8> */
[CC--:B------:R-:W-:Y:S01]  /*94a0*/  FMUL.FTZ R61, R183.reuse, R70.reuse ;  /* 0x00000046b73d7220 */ /* 0x0c0fe20000410000 */
[----:B------:R-:W-:Y:S01]  /*94b0*/  PLOP3.LUT P0, PT, PT, PT, UP0, 0x80, 0x0 ;  /* 0x000000000000781c */ /* 0x000fe20003f0f008 */
[-C--:B------:R-:W-:Y:S01]  /*94c0*/  FMUL.FTZ R63, R183, R97.reuse ;  /* 0x00000061b73f7220 */ /* 0x080fe20000410000 */
[----:B------:R-:W-:Y:S01]  /*94d0*/  HFMA2.MMA R105, -RZ, RZ, 0, 9.5367431640625e-07 ;  /* 0x00000010ff697435 */ /* 0x000fe200000001ff */
[----:B------:R-:W-:Y:S01]  /*94e0*/  FFMA.FTZ R62, R184, R97, -R61 ;  /* 0x00000061b83e7223 */ /* 0x000fe2000001083d */
        /* <DEDUP_REMOVED lines=30> */
[-C--:B------:R-:W-:Y:S02]  /*96d0*/  FFMA.FTZ R69, R126, R188.reuse, -R69 ;  /* 0x000000bc7e457223 */ /* 0x080fe40000010845 */
        /* <DEDUP_REMOVED lines=58> */
[C---:B------:R-:W-:Y:S01]  /*9a80*/  FMUL.FTZ R97, R173.reuse, R70 ;  /* 0x00000046ad617220 */ /* 0x040fe20000410000 */
[----:B------:R-:W-:Y:S01]  /*9a90*/  HADD2.F32 R133, -RZ, R133.H0_H0 ;  /* 0x20000085ff857230 */ /* 0x000fe20000004100 */
[----:B------:R-:W-:Y:S01]  /*9aa0*/  FFMA.FTZ R66, R180, R67, -R66 ;  /* 0x00000043b4427223 */ /* 0x000fe20000010842 */
[----:B------:R-:W-:Y:S01]  /*9ab0*/  HADD2.F32 R122, -RZ, R122.H0_H0 ;  /* 0x2000007aff7a7230 */ /* 0x000fe20000004100 */
[----:B------:R-:W-:Y:S01]  /*9ac0*/  FMUL.FTZ R99, R173, R71 ;  /* 0x00000047ad637220 */ /* 0x000fe20000410000 */
[----:B------:R-:W-:Y:S01]  /*9ad0*/  HADD2.F32 R131, -RZ, R131.H0_H0 ;  /* 0x20000083ff837230 */ /* 0x000fe20000004100 */
[----:B------:R-:W-:Y:S01]  /*9ae0*/  FMUL.FTZ R67, R179, R67 ;  /* 0x00000043b3437220 */ /* 0x000fe20000410000 */
[----:B------:R-:W-:Y:S01]  /*9af0*/  HADD2.F32 R118, -RZ, R118.H0_H0 ;  /* 0x20000076ff767230 */ /* 0x000fe20000004100 */
[C---:B------:R-:W-:Y:S01]  /*9b00*/  FFMA.FTZ R98, R174.reuse, R71, -R97 ;  /* 0x00000047ae627223 */ /* 0x040fe20000010861 */
        /* <DEDUP_REMOVED lines=51> */
[C---:B------:R-:W-:Y:S02]  /*9e40*/  FMUL.FTZ R70, R167.reuse, R98 ;  /* 0x00000062a7467220 */ /* 0x040fe40000410000 */
        /* <DEDUP_REMOVED lines=187> */
[----:B------:R-:W-:Y:S02]  /*aa00*/  FFMA.FTZ R220, R67, R68, R220 ;  /* 0x0000004443dc7223 */ /* 0x000fe400000100dc */
[-C--:B------:R-:W-:Y:S02]  /*aa10*/  FMUL.FTZ R67, R65, R69.reuse ;  /* 0x0000004541437220 */ /* 0x080fe40000410000 */
[----:B------:R-:W-:Y:S02]  /*aa20*/  FMUL.FTZ R221, R64, R69 ;  /* 0x0000004540dd7220 */ /* 0x000fe40000410000 */
[----:B------:R-:W-:-:S02]  /*aa30*/  FADD.FTZ R70, R70, R219 ;  /* 0x000000db46467221 */ /* 0x000fc40000010000 */
[-C--:B------:R-:W-:Y:S02]  /*aa40*/  FFMA.FTZ R67, R64, R68.reuse, -R67 ;  /* 0x0000004440437223 */ /* 0x080fe40000010843 */
[----:B------:R-:W-:Y:S02]  /*aa50*/  FFMA.FTZ R221, R65, R68, R221 ;  /* 0x0000004441dd7223 */ /* 0x000fe400000100dd */
[----:B------:R-:W-:Y:S01]  /*aa60*/  FADD.FTZ R219, R71, R220 ;  /* 0x000000dc47db7221 */ /* 0x000fe20000010000 */
[----:B------:R-:W-:Y:S05]  /*aa70*/  BRA.DIV ~URZ, `(.L_x_4838) ;  /* 0x00008fc27f007947 */ /* 0x000fea000b800000 */
[----:B------:R0:W1:Y:S02]  /*aa80*/  SHFL.UP PT, R68, R67, 0x1, RZ ;  /* 0x0420000043447989 */ /* 0x00006400000e00ff */
.L_x_4946:
[----:B------:R-:W-:Y:S05]  /*aa90*/  BRA.DIV ~URZ, `(.L_x_4839) ;  /* 0x000090227f007947 */ /* 0x000fea000b800000 */
[----:B------:R-:W2:Y:S01]  /*aaa0*/  SHFL.UP PT, R220, R219, 0x1, RZ ;  /* 0x04200000dbdc7989 */ /* 0x000ea200000e00ff */
[----:B------:R-:W-:-:S03]  /*aab0*/  ISETP.GE.AND P0, PT, R95, 0x1, PT ;  /* 0x000000015f00780c */ /* 0x000fc60003f06270 */
[----:B------:R-:W3:Y:S04]  /*aac0*/  SHFL.UP PT, R66, R70, 0x1, RZ ;  /* 0x0420000046427989 */ /* 0x000ee800000e00ff */
[----:B------:R-:W4:Y:S01]  /*aad0*/  SHFL.UP PT, R64, R221, 0x1, RZ ;  /* 0x04200000dd407989 */ /* 0x000f2200000e00ff */
[----:B--2---:R-:W-:-:S04]  /*aae0*/  FMUL.FTZ R65, R221, R220 ;  /* 0x000000dcdd417220 */ /* 0x004fc80000410000 */
[-C--:B---3--:R-:W-:Y:S02]  /*aaf0*/  FFMA.FTZ R65, R67, R66.reuse, -R65 ;  /* 0x0000004243417223 */ /* 0x088fe40000010841 */
[C---:B------:R-:W-:Y:S02]  /*ab00*/  FMUL.FTZ R69, R221.reuse, R66 ;  /* 0x00000042dd457220 */ /* 0x040fe40000410000 */
[----:B------:R-:W-:Y:S02]  /*ab10*/  @P0 FADD.FTZ R70, R70, R65 ;  /* 0x0000004146460221 */ /* 0x000fe40000010000 */
[----:B-1----:R-:W-:Y:S02]  /*ab20*/  FMUL.FTZ R66, R221, R68 ;  /* 0x00000044dd427220 */ /* 0x002fe40000410000 */
[----:B------:R-:W-:Y:S02]  /*ab30*/  FFMA.FTZ R220, R67, R220, R69 ;  /* 0x000000dc43dc7223 */ /* 0x000fe40000010045 */
[----:B----4-:R-:W-:-:S02]  /*ab40*/  FMUL.FTZ R65, R221, R64 ;  /* 0x00000040dd417220 */ /* 0x010fc40000410000 */
[----:B------:R-:W-:Y:S02]  /*ab50*/  FFMA.FTZ R64, R67, R64, R66 ;  /* 0x0000004043407223 */ /* 0x000fe40000010042 */
[----:B------:R-:W-:Y:S02]  /*ab60*/  @P0 FADD.FTZ R219, R219, R220 ;  /* 0x000000dcdbdb0221 */ /* 0x000fe40000010000 */
[----:B0-----:R-:W-:Y:S01]  /*ab70*/  @P0 FFMA.FTZ R67, R67, R68, -R65 ;  /* 0x0000004443430223 */ /* 0x001fe20000010841 */
[----:B------:R-:W-:Y:S01]  /*ab80*/  FSEL R64, R221, R64, !P0 ;  /* 0x00000040dd407208 */ /* 0x000fe20004000000 */
[----:B------:R-:W0:Y:S01]  /*ab90*/  SHFL.UP PT, R68, R70, 0x2, RZ ;  /* 0x0440000046447989 */ /* 0x000e2200000e00ff */
[----:B------:R-:W-:-:S03]  /*aba0*/  ISETP.GE.AND P0, PT, R95, 0x2, PT ;  /* 0x000000025f00780c */ /* 0x000fc60003f06270 */
[----:B------:R-:W1:Y:S04]  /*abb0*/  SHFL.UP PT, R69, R219, 0x2, RZ ;  /* 0x04400000db457989 */ /* 0x000e6800000e00ff */
[----:B------:R-:W2:Y:S04]  /*abc0*/  SHFL.UP PT, R65, R67, 0x2, RZ ;  /* 0x0440000043417989 */ /* 0x000ea800000e00ff */
[----:B------:R-:W3:Y:S01]  /*abd0*/  SHFL.UP PT, R66, R64, 0x2, RZ ;  /* 0x0440000040427989 */ /* 0x000ee200000e00ff */
[C---:B0-----:R-:W-:Y:S02]  /*abe0*/  FMUL.FTZ R220, R64.reuse, R68 ;  /* 0x0000004440dc7220 */ /* 0x041fe40000410000 */
[----:B-1----:R-:W-:-:S02]  /*abf0*/  FMUL.FTZ R71, R64, R69 ;  /* 0x0000004540477220 */ /* 0x002fc40000410000 */
[C---:B------:R-:W-:Y:S02]  /*ac00*/  FFMA.FTZ R220, R67.reuse, R69, R220 ;  /* 0x0000004543dc7223 */ /* 0x040fe400000100dc */
[----:B------:R-:W-:Y:S02]  /*ac10*/  FFMA.FTZ R71, R67, R68, -R71 ;  /* 0x0000004443477223 */ /* 0x000fe40000010847 */
[----:B------:R-:W-:Y:S02]  /*ac20*/  @P0 FADD.FTZ R219, R219, R220 ;  /* 0x000000dcdbdb0221 */ /* 0x000fe40000010000 */
[C---:B--2---:R-:W-:Y:S02]  /*ac30*/  FMUL.FTZ R69, R64.reuse, R65 ;  /* 0x0000004140457220 */ /* 0x044fe40000410000 */
[----:B---3--:R-:W-:Y:S01]  /*ac40*/  FMUL.FTZ R68, R64, R66 ;  /* 0x0000004240447220 */ /* 0x008fe20000410000 */
[----:B------:R-:W0:Y:S01]  /*ac50*/  SHFL.UP PT, R220, R219, 0x4, RZ ;  /* 0x04800000dbdc7989 */ /* 0x000e2200000e00ff */
[----:B------:R-:W-:-:S02]  /*ac60*/  @P0 FADD.FTZ R70, R70, R71 ;  /* 0x0000004746460221 */ /* 0x000fc40000010000 */
[C---:B------:R-:W-:Y:S02]  /*ac70*/  FFMA.FTZ R69, R67.reuse, R66, R69 ;  /* 0x0000004243457223 */ /* 0x040fe40000010045 */
[----:B------:R-:W-:Y:S02]  /*ac80*/  @P0 FFMA.FTZ R67, R67, R65, -R68 ;  /* 0x0000004143430223 */ /* 0x000fe40000010844 */
        /* <DEDUP_REMOVED lines=12> */
[----:B------:R-:W-:Y:S02]  /*ad50*/  FMUL.FTZ R66, R69, R66 ;  /* 0x0000004245427220 */ /* 0x000fe40000410000 */
[----:B------:R-:W-:Y:S01]  /*ad60*/  @P0 FADD.FTZ R219, R219, R220 ;  /* 0x000000dcdbdb0221 */ /* 0x000fe20000010000 */
[----:B------:R-:W-:Y:S01]  /*ad70*/  FSEL R68, R69, R68, !P0 ;  /* 0x0000004445447208 */ /* 0x000fe20004000000 */
[----:B------:R-:W-:Y:S01]  /*ad80*/  @P0 FFMA.FTZ R67, R67, R64, -R66 ;  /* 0x0000004043430223 */ /* 0x000fe20000010842 */
[----:B------:R-:W-:Y:S01]  /*ad90*/  ISETP.GE.AND P0, PT, R95, 0x8, PT ;  /* 0x000000085f00780c */ /* 0x000fe20003f06270 */
[----:B------:R-:W0:Y:S04]  /*ada0*/  SHFL.UP PT, R66, R70, 0x8, RZ ;  /* 0x0500000046427989 */ /* 0x000e2800000e00ff */
[----:B------:R-:W1:Y:S04]  /*adb0*/  SHFL.UP PT, R69, R219, 0x8, RZ ;  /* 0x05000000db457989 */ /* 0x000e6800000e00ff */
[----:B------:R-:W2:Y:S04]  /*adc0*/  SHFL.UP PT, R64, R67, 0x8, RZ ;  /* 0x0500000043407989 */ /* 0x000ea800000e00ff */
[----:B------:R-:W3:Y:S01]  /*add0*/  SHFL.UP PT, R65, R68, 0x8, RZ ;  /* 0x0500000044417989 */ /* 0x000ee200000e00ff */
[----:B0-----:R-:W-:-:S02]  /*ade0*/  FMUL.FTZ R220, R68, R66 ;  /* 0x0000004244dc7220 */ /* 0x001fc40000410000 */
[CC--:B-1----:R-:W-:Y:S02]  /*adf0*/  FMUL.FTZ R71, R68.reuse, R69.reuse ;  /* 0x0000004544477220 */ /* 0x0c2fe40000410000 */
[C---:B------:R-:W-:Y:S02]  /*ae00*/  FFMA.FTZ R222, R67.reuse, R69, R220 ;  /* 0x0000004543de7223 */ /* 0x040fe400000100dc */
[C---:B--2---:R-:W-:Y:S02]  /*ae10*/  FMUL.FTZ R220, R68.reuse, R64 ;  /* 0x0000004044dc7220 */ /* 0x044fe40000410000 */
[C---:B------:R-:W-:Y:S02]  /*ae20*/  FFMA.FTZ R71, R67.reuse, R66, -R71 ;  /* 0x0000004243477223 */ /* 0x040fe40000010847 */
        /* <DEDUP_REMOVED lines=12> */
.L_x_4947:
        /* <DEDUP_REMOVED lines=18> */
[----:B------:R-:W-:Y:S05]  /*b010*/  CALL.REL.NOINC `($__internal_118_$__cuda_sm70_shflsync_idx_p) ;  /* 0x0000a85000007944 */ /* 0x000fea0003c00000 */
.L_x_4840:
[----:B------:R-:W-:Y:S05]  /*b020*/  BRA.CONV ~URZ, `(.L_x_4841) ;  /* 0x000000537f007947 */ /* 0x000fea000b800000 */
[----:B-1----:R-:W-:Y:S01]  /*b030*/  HFMA2.MMA R66, -RZ, RZ, 0, 1.847743988037109375e-06 ;  /* 0x0000001fff427435 */ /* 0x002fe200000001ff */
[----:B------:R-:W-:Y:S02]  /*b040*/  MOV R64, R68 ;  /* 0x0000004400407202 */ /* 0x000fe40000000f00 */
[----:B------:R-:W-:Y:S02]  /*b050*/  MOV R247, 0xffffffff ;  /* 0xffffffff00f77802 */ /* 0x000fe40000000f00 */
[----:B------:R-:W-:-:S02]  /*b060*/  MOV R65, 0xb080 ;  /* 0x0000b08000417802 */ /* 0x000fc40000000f00 */
[----:B0-----:R-:W-:Y:S05]  /*b070*/  CALL.REL.NOINC `($__internal_118_$__cuda_sm70_shflsync_idx_p) ;  /* 0x0000a7f000007944 */ /* 0x001fea0003c00000 */
.L_x_4841:
[----:B------:R-:W-:Y:S05]  /*b080*/  BRA.CONV ~URZ, `(.L_x_4842) ;  /* 0x000000537f007947 */ /* 0x000fea000b800000 */
[----:B-1----:R-:W-:Y:S01]  /*b090*/  HFMA2.MMA R66, -RZ, RZ, 0, 1.847743988037109375e-06 ;  /* 0x0000001fff427435 */ /* 0x002fe200000001ff */
[----:B------:R-:W-:-:S02]  /*b0a0*/  MOV R64, R70 ;  /* 0x0000004600407202 */ /* 0x000fc40000000f00 */
[----:B------:R-:W-:Y:S02]  /*b0b0*/  MOV R247, 0xffffffff ;  /* 0xffffffff00f77802 */ /* 0x000fe40000000f00 */
[----:B------:R-:W-:Y:S02]  /*b0c0*/  MOV R65, 0xb0e0 ;  /* 0x0000b0e000417802 */ /* 0x000fe40000000f00 */
[----:B0-----:R-:W-:Y:S05]  /*b0d0*/  CALL.REL.NOINC `($__internal_118_$__cuda_sm70_shflsync_idx_p) ;  /* 0x0000a79000007944 */ /* 0x001fea0003c00000 */
.L_x_4842:
[----:B------:R-:W-:Y:S05]  /*b0e0*/  BRA.CONV ~URZ, `(.L_x_4843) ;  /* 0x000000537f007947 */ /* 0x000fea000b800000 */
[----:B-1----:R-:W-:Y:S01]  /*b0f0*/  HFMA2.MMA R66, -RZ, RZ, 0, 1.847743988037109375e-06 ;  /* 0x0000001fff427435 */ /* 0x002fe200000001ff */
[----:B------:R-:W-:Y:S02]  /*b100*/  MOV R64, R67 ;  /* 0x0000004300407202 */ /* 0x000fe40000000f00 */
[----:B------:R-:W-:Y:S02]  /*b110*/  MOV R247, 0xffffffff ;  /* 0xffffffff00f77802 */ /* 0x000fe40000000f00 */
[----:B------:R-:W-:Y:S02]  /*b120*/  MOV R65, 0xb140 ;  /* 0x0000b14000417802 */ /* 0x000fe40000000f00 */
[----:B0-----:R-:W-:Y:S05]  /*b130*/  CALL.REL.NOINC `($__internal_118_$__cuda_sm70_shflsync_idx_p) ;  /* 0x0000a73000007944 */ /* 0x001fea0003c00000 */
.L_x_4843:
        /* <DEDUP_REMOVED lines=9> */
.L_x_4948:
[----:B0123--:R-:W0:Y:S01]  /*b1d0*/  LDS.128 R64, [R215+0x31d0] ;  /* 0x0031d000d7407984 */ /* 0x00fe220000000c00 */
[----:B------:R-:W-:-:S02]  /*b1e0*/  FMUL.FTZ R219, R63, R68 ;  /* 0x000000443fdb7220 */ /* 0x000fc40000410000 */
[CC--:B----4-:R-:W-:Y:S02]  /*b1f0*/  FMUL.FTZ R220, R62.reuse, R68.reuse ;  /* 0x000000443edc7220 */ /* 0x0d0fe40000410000 */
[-C--:B------:R-:W-:Y:S02]  /*b200*/  FFMA.FTZ R219, R62, R69.reuse, -R219 ;  /* 0x000000453edb7223 */ /* 0x080fe400000108db */
[----:B------:R-:W-:Y:S02]  /*b210*/  FFMA.FTZ R220, R63, R69, R220 ;  /* 0x000000453fdc7223 */ /* 0x000fe400000100dc */
[----:B------:R-:W-:Y:S02]  /*b220*/  @P1 FADD.FTZ R62, R219, R70 ;  /* 0x00000046db3e1221 */ /* 0x000fe40000010000 */
[----:B------:R-:W-:Y:S02]  /*b230*/  FMUL.FTZ R70, R61, R68 ;  /* 0x000000443d467220 */ /* 0x000fe40000410000 */
[----:B------:R-:W-:-:S02]  /*b240*/  @P1 FADD.FTZ R63, R220, R71 ;  /* 0x00000047dc3f1221 */ /* 0x000fc40000010000 */
[C---:B------:R-:W-:Y:S02]  /*b250*/  FMUL.FTZ R68, R60.reuse, R68 ;  /* 0x000000443c447220 */ /* 0x040fe40000410000 */
        /* <DEDUP_REMOVED lines=14> */
.L_x_4837:
[----:B------:R-:W-:Y:S05]  /*b340*/  BSYNC B0 ;  /* 0x0000000000007941 */ /* 0x000fea0003800000 */
.L_x_4836:
[CC--:B-1----:R-:W-:Y:S01]  /*b350*/  FMUL.FTZ R60, R159.reuse, R196.reuse ;  /* 0x000000c49f3c7220 */ /* 0x0c2fe20000410000 */
[----:B------:R-:W-:Y:S01]  /*b360*/  WARPSYNC 0xffffffff ;  /* 0xffffffff00007948 */ /* 0x000fe20003800000 */
[C---:B------:R-:W-:Y:S01]  /*b370*/  FMUL.FTZ R62, R160.reuse, R196 ;  /* 0x000000c4a03e7220 */ /* 0x040fe20000410000 */
[----:B------:R-:W-:Y:S01]  /*b380*/  BAR.SYNC.DEFER_BLOCKING 0x0 ;  /* 0x0000000000007b1d */ /* 0x000fe20000010000 */
[-C--:B------:R-:W-:Y:S01]  /*b390*/  FFMA.FTZ R60, R160, R195.reuse, -R60 ;  /* 0x000000c3a03c7223 */ /* 0x080fe2000001083c */
[----:B------:R-:W-:Y:S01]  /*b3a0*/  MOV R70, UR7 ;  /* 0x0000000700467c02 */ /* 0x000fe20008000f00 */
[----:B------:R-:W-:Y:S02]  /*b3b0*/  FFMA.FTZ R61, -R159, R195, -R62 ;  /* 0x000000c39f3d7223 */ /* 0x000fe4000001093e */
[----:B------:R-:W-:Y:S01]  /*b3c0*/  FADD.FTZ R60, R193, R60 ;  /* 0x0000003cc13c7221 */ /* 0x000fe20000010000 */
[----:B------:R-:W-:Y:S01]  /*b3d0*/  ULDC UR36, c[0x0][0x174] ;  /* 0x00005d0000247ab9 */ /* 0x000fe20000000800 */
[----:B------:R-:W-:Y:S01]  /*b3e0*/  FADD.FTZ R61, -R194, R61 ;  /* 0x0000003dc23d7221 */ /* 0x000fe20000010100 */
[----:B------:R-:W-:Y:S01]  /*b3f0*/  UISETP.GE.AND UP0, UPT, UR24, UR36, UPT ;  /* 0x000000241800728c */ /* 0x000fe2000bf06270 */
[C---:B------:R-:W-:Y:S01]  /*b400*/  FMUL.FTZ R62, R161.reuse, -R60 ;  /* 0x8000003ca13e7220 */ /* 0x040fe20000410000 */
[----:B------:R-:W-:Y:S01]  /*b410*/  BSSY B0, `(.L_x_4845) ;  /* 0x00001a9000007945 */ /* 0x000fe20003800000 */
[----:B------:R-:W-:-:S02]  /*b420*/  FMUL.FTZ R63, R161, -R61 ;  /* 0x8000003da13f7220 */ /* 0x000fc40000410000 */
[C---:B------:R-:W-:Y:S01]  /*b430*/  FFMA.FTZ R62, R162.reuse, R61, R62 ;  /* 0x0000003da23e7223 */ /* 0x040fe2000001003e */
[----:B------:R-:W-:Y:S01]  /*b440*/  PLOP3.LUT P0, PT, PT, PT, UP0, 0x80, 0x0 ;  /* 0x000000000000781c */ /* 0x000fe20003f0f008 */
[----:B------:R-:W-:Y:S02]  /*b450*/  FFMA.FTZ R63, R162, R60, -R63 ;  /* 0x0000003ca23f7223 */ /* 0x000fe4000001083f */
[----:B------:R-:W-:Y:S01]  /*b460*/  FADD.FTZ R62, -R97, R62 ;  /* 0x0000003e613e7221 */ /* 0x000fe20000010100 */
[----:B------:R-:W-:Y:S01]  /*b470*/  ISETP.NE.OR P0, PT, R198, RZ, P0 ;  /* 0x000000ffc600720c */ /* 0x000fe20000705670 */
        /* <DEDUP_REMOVED lines=11> */
[----:B------:R-:W-:Y:S02]  /*b530*/  FADD.FTZ R65, R100, R65 ;  /* 0x0000004164417221 */ /* 0x000fe40000010000 */
[----:B------:R-:W-:Y:S02]  /*b540*/  FADD.FTZ R64, -R99, R64 ;  /* 0x0000004063407221 */ /* 0x000fe40000010100 */
[C---:B------:R-:W-:Y:S02]  /*b550*/  FFMA.FTZ R62, R162.reuse, R61, -R62 ;  /* 0x0000003da23e7223 */ /* 0x040fe4000001083e */
[----:B------:R-:W-:-:S02]  /*b560*/  FFMA.FTZ R63, R162, R60, R63 ;  /* 0x0000003ca23f7223 */ /* 0x000fc4000001003f */
[C---:B------:R-:W-:Y:S02]  /*b570*/  FMUL.FTZ R67, R165.reuse, -R65 ;  /* 0x80000041a5437220 */ /* 0x040fe40000410000 */
[----:B------:R-:W-:Y:S02]  /*b580*/  FMUL.FTZ R66, R165, -R64 ;  /* 0x80000040a5427220 */ /* 0x000fe40000410000 */
[C---:B------:R-:W-:Y:S02]  /*b590*/  FMUL.FTZ R60, R163.reuse, -R62 ;  /* 0x8000003ea33c7220 */ /* 0x040fe40000410000 */
[----:B------:R-:W-:Y:S02]  /*b5a0*/  FMUL.FTZ R61, R163, -R63 ;  /* 0x8000003fa33d7220 */ /* 0x000fe40000410000 */
[C---:B------:R-:W-:Y:S02]  /*b5b0*/  FFMA.FTZ R64, R166.reuse, R64, R67 ;  /* 0x00000040a6407223 */ /* 0x040fe40000010043 */
[----:B------:R-:W-:-:S02]  /*b5c0*/  FFMA.FTZ R65, R166, R65, -R66 ;  /* 0x00000041a6417223 */ /* 0x000fc40000010842 */
[C---:B------:R-:W-:Y:S02]  /*b5d0*/  FFMA.FTZ R60, R164.reuse, R63, R60 ;  /* 0x0000003fa43c7223 */ /* 0x040fe4000001003c */
[----:B------:R-:W-:Y:S02]  /*b5e0*/  FFMA.FTZ R61, R164, R62, -R61 ;  /* 0x0000003ea43d7223 */ /* 0x000fe4000001083d */
[----:B------:R-:W-:Y:S02]  /*b5f0*/  FADD.FTZ R64, -R105, R64 ;  /* 0x0000004069407221 */ /* 0x000fe40000010100 */
[----:B------:R-:W-:Y:S02]  /*b600*/  FADD.FTZ R65, R108, R65 ;  /* 0x000000416c417221 */ /* 0x000fe40000010000 */
[C---:B------:R-:W-:Y:S02]  /*b610*/  FMUL.FTZ R62, R165.reuse, -R60 ;  /* 0x8000003ca53e7220 */ /* 0x040fe40000410000 */
[----:B------:R-:W-:-:S02]  /*b620*/  FMUL.FTZ R63, R165, -R61 ;  /* 0x8000003da53f7220 */ /* 0x000fc40000410000 */
[C---:B------:R-:W-:Y:S02]  /*b630*/  FMUL.FTZ R66, R167.reuse, -R64 ;  /* 0x80000040a7427220 */ /* 0x040fe40000410000 */
[----:B------:R-:W-:Y:S02]  /*b640*/  FMUL.FTZ R67, R167, -R65 ;  /* 0x80000041a7437220 */ /* 0x000fe40000410000 */
[C---:B------:R-:W-:Y:S02]  /*b650*/  FFMA.FTZ R62, R166.reuse, R61, -R62 ;  /* 0x0000003da63e7223 */ /* 0x040fe4000001083e */
[----:B------:R-:W-:Y:S02]  /*b660*/  FFMA.FTZ R63, R166, R60, R63 ;  /* 0x0000003ca63f7223 */ /* 0x000fe4000001003f */
[C---:B------:R-:W-:Y:S02]  /*b670*/  FFMA.FTZ R65, R168.reuse, R65, -R66 ;  /* 0x00000041a8417223 */ /* 0x040fe40000010842 */
[----:B------:R-:W-:-:S02]  /*b680*/  FFMA.FTZ R64, R168, R64, R67 ;  /* 0x00000040a8407223 */ /* 0x000fc40000010043 */
[CC--:B------:R-:W-:Y:S02]  /*b690*/  FMUL.FTZ R60, R167.reuse, -R62.reuse ;  /* 0x8000003ea73c7220 */ /* 0x0c0fe40000410000 */
[-C--:B------:R-:W-:Y:S02]  /*b6a0*/  FMUL.FTZ R61, R167, -R63.reuse ;  /* 0x8000003fa73d7220 */ /* 0x080fe40000410000 */
[----:B------:R-:W-:Y:S02]  /*b6b0*/  FADD.FTZ R65, R112, R65 ;  /* 0x0000004170417221 */ /* 0x000fe40000010000 */
[----:B------:R-:W-:Y:S02]  /*b6c0*/  FADD.FTZ R64, -R109, R64 ;  /* 0x000000406d407221 */ /* 0x000fe40000010100 */
[C---:B------:R-:W-:Y:S02]  /*b6d0*/  FFMA.FTZ R60, R168.reuse, R63, R60 ;  /* 0x0000003fa83c7223 */ /* 0x040fe4000001003c */
[----:B------:R-:W-:-:S02]  /*b6e0*/  FFMA.FTZ R61, R168, R62, -R61 ;  /* 0x0000003ea83d7223 */ /* 0x000fc4000001083d */
[C---:B------:R-:W-:Y:S02]  /*b6f0*/  FMUL.FTZ R67, R169.reuse, -R65 ;  /* 0x80000041a9437220 */ /* 0x040fe40000410000 */
[C---:B------:R-:W-:Y:S02]  /*b700*/  FMUL.FTZ R66, R169.reuse, -R64 ;  /* 0x80000040a9427220 */ /* 0x040fe40000410000 */
[C---:B------:R-:W-:Y:S02]  /*b710*/  FMUL.FTZ R62, R169.reuse, -R60 ;  /* 0x8000003ca93e7220 */ /* 0x040fe40000410000 */
[----:B------:R-:W-:Y:S02]  /*b720*/  FMUL.FTZ R63, R169, -R61 ;  /* 0x8000003da93f7220 */ /* 0x000fe40000410000 */
[C---:B------:R-:W-:Y:S02]  /*b730*/  FFMA.FTZ R67, R170.reuse, R64, R67 ;  /* 0x00000040aa437223 */ /* 0x040fe40000010043 */
[----:B------:R-:W-:-:S02]  /*b740*/  FFMA.FTZ R66, R170, R65, -R66 ;  /* 0x00000041aa427223 */ /* 0x000fc40000010842 */
[C---:B------:R-:W-:Y:S02]  /*b750*/  FFMA.FTZ R62, R170.reuse, R61, -R62 ;  /* 0x0000003daa3e7223 */ /* 0x040fe4000001083e */
[----:B------:R-:W-:Y:S02]  /*b760*/  FFMA.FTZ R63, R170, R60, R63 ;  /* 0x0000003caa3f7223 */ /* 0x000fe4000001003f */
[----:B------:R-:W-:Y:S02]  /*b770*/  FADD.FTZ R67, -R116, R67 ;  /* 0x0000004374437221 */ /* 0x000fe40000010100 */
[----:B------:R-:W-:Y:S02]  /*b780*/  FADD.FTZ R66, R117, R66 ;  /* 0x0000004275427221 */ /* 0x000fe40000010000 */
[C---:B------:R-:W-:Y:S02]  /*b790*/  FMUL.FTZ R60, R171.reuse, -R62 ;  /* 0x8000003eab3c7220 */ /* 0x040fe40000410000 */
[----:B------:R-:W-:-:S02]  /*b7a0*/  FMUL.FTZ R61, R171, -R63 ;  /* 0x8000003fab3d7220 */ /* 0x000fc40000410000 */
[C---:B------:R-:W-:Y:S02]  /*b7b0*/  FMUL.FTZ R65, R171.reuse, -R67 ;  /* 0x80000043ab417220 */ /* 0x040fe40000410000 */
[----:B------:R-:W-:Y:S02]  /*b7c0*/  FMUL.FTZ R64, R171, -R66 ;  /* 0x80000042ab407220 */ /* 0x000fe40000410000 */
[C---:B------:R-:W-:Y:S02]  /*b7d0*/  FFMA.FTZ R60, R172.reuse, R63, R60 ;  /* 0x0000003fac3c7223 */ /* 0x040fe4000001003c */
[C---:B------:R-:W-:Y:S02]  /*b7e0*/  FFMA.FTZ R61, R172.reuse, R62, -R61 ;  /* 0x0000003eac3d7223 */ /* 0x040fe4000001083d */
        /* <DEDUP_REMOVED lines=9> */
[-C--:B------:R-:W-:Y:S02]  /*b880*/  FMUL.FTZ R60, R173, -R64.reuse ;  /* 0x80000040ad3c7220 */ /* 0x080fe40000410000 */
[C---:B------:R-:W-:Y:S02]  /*b890*/  FMUL.FTZ R67, R175.reuse, -R63 ;  /* 0x8000003faf437220 */ /* 0x040fe40000410000 */
[C---:B------:R-:W-:Y:S02]  /*b8a0*/  FFMA.FTZ R64, R174.reuse, R64, R61 ;  /* 0x00000040ae407223 */ /* 0x040fe4000001003d */
[----:B------:R-:W-:Y:S02]  /*b8b0*/  FMUL.FTZ R66, R175, -R62 ;  /* 0x8000003eaf427220 */ /* 0x000fe40000410000 */
[----:B------:R-:W-:-:S02]  /*b8c0*/  FFMA.FTZ R65, R174, R65, -R60 ;  /* 0x00000041ae417223 */ /* 0x000fc4000001083c */
[C---:B------:R-:W-:Y:S02]  /*b8d0*/  FFMA.FTZ R67, R176.reuse, R62, -R67 ;  /* 0x0000003eb0437223 */ /* 0x040fe40000010843 */
[----:B------:R-:W-:Y:S02]  /*b8e0*/  FADD.FTZ R64, -R125, R64 ;  /* 0x000000407d407221 */ /* 0x000fe40000010100 */
[----:B------:R-:W-:Y:S02]  /*b8f0*/  FFMA.FTZ R66, R176, R63, R66 ;  /* 0x0000003fb0427223 */ /* 0x000fe40000010042 */
[----:B------:R-:W-:Y:S02]  /*b900*/  FADD.FTZ R65, R128, R65 ;  /* 0x0000004180417221 */ /* 0x000fe40000010000 */
[----:B------:R-:W-:Y:S02]  /*b910*/  FMUL.FTZ R63, R177, -R67 ;  /* 0x80000043b13f7220 */ /* 0x000fe40000410000 */
[----:B------:R-:W-:-:S02]  /*b920*/  FMUL.FTZ R60, R175, -R64 ;  /* 0x80000040af3c7220 */ /* 0x000fc40000410000 */
[-C--:B------:R-:W-:Y:S02]  /*b930*/  FMUL.FTZ R62, R177, -R66.reuse ;  /* 0x80000042b13e7220 */ /* 0x080fe40000410000 */
[-C--:B------:R-:W-:Y:S02]  /*b940*/  FMUL.FTZ R61, R175, -R65.reuse ;  /* 0x80000041af3d7220 */ /* 0x080fe40000410000 */
[----:B------:R-:W-:Y:S02]  /*b950*/  FFMA.FTZ R63, R178, R66, R63 ;  /* 0x00000042b23f7223 */ /* 0x000fe4000001003f */
[----:B------:R-:W-:Y:S02]  /*b960*/  FFMA.FTZ R65, R176, R65, -R60 ;  /* 0x00000041b0417223 */ /* 0x000fe4000001083c */
[----:B------:R-:W-:Y:S02]  /*b970*/  FFMA.FTZ R62, R178, R67, -R62 ;  /* 0x00000043b23e7223 */ /* 0x000fe4000001083e */
[----:B------:R-:W-:-:S02]  /*b980*/  FFMA.FTZ R64, R176, R64, R61 ;  /* 0x00000040b0407223 */ /* 0x000fc4000001003d */
[----:B------:R-:W-:Y:S01]  /*b990*/  FMUL.FTZ R67, R179, -R63 ;  /* 0x8000003fb3437220 */ /* 0x000fe20000410000 */
[----:B------:R-:W0:Y:S01]  /*b9a0*/  LDS.64 R60, [R96.X16+0x31d8] ;  /* 0x0031d800603c7984 */ /* 0x000e22000000ca00 */
[----:B------:R-:W-:Y:S02]  /*b9b0*/  FADD.FTZ R65, R130, R65 ;  /* 0x0000004182417221 */ /* 0x000fe40000010000 */
[----:B------:R-:W-:Y:S02]  /*b9c0*/  FADD.FTZ R64, -R129, R64 ;  /* 0x0000004081407221 */ /* 0x000fe40000010100 */
[-C--:B------:R-:W-:Y:S02]  /*b9d0*/  FFMA.FTZ R66, R180, R62.reuse, -R67 ;  /* 0x0000003eb4427223 */ /* 0x080fe40000010843 */
[----:B------:R-:W-:Y:S02]  /*b9e0*/  FMUL.FTZ R67, R177, -R65 ;  /* 0x80000041b1437220 */ /* 0x000fe40000410000 */
[----:B------:R-:W-:-:S02]  /*b9f0*/  FMUL.FTZ R68, R179, -R62 ;  /* 0x8000003eb3447220 */ /* 0x000fc40000410000 */
[-C--:B------:R-:W-:Y:S02]  /*ba00*/  FMUL.FTZ R62, R177, -R64.reuse ;  /* 0x80000040b13e7220 */ /* 0x080fe40000410000 */
[C---:B------:R-:W-:Y:S02]  /*ba10*/  FFMA.FTZ R64, R178.reuse, R64, R67 ;  /* 0x00000040b2407223 */ /* 0x040fe40000010043 */
[----:B------:R-:W-:Y:S02]  /*ba20*/  FFMA.FTZ R65, R178, R65, -R62 ;  /* 0x00000041b2417223 */ /* 0x000fe4000001083e */
[----:B------:R-:W-:Y:S02]  /*ba30*/  FFMA.FTZ R68, R180, R63, R68 ;  /* 0x0000003fb4447223 */ /* 0x000fe40000010044 */
[----:B------:R-:W-:Y:S02]  /*ba40*/  FADD.FTZ R64, -R135, R64 ;  /* 0x0000004087407221 */ /* 0x000fe40000010100 */
[----:B------:R-:W-:-:S02]  /*ba50*/  FMUL.FTZ R63, R181, -R66 ;  /* 0x80000042b53f7220 */ /* 0x000fc40000410000 */
[----:B------:R-:W-:Y:S02]  /*ba60*/  FADD.FTZ R65, R136, R65 ;  /* 0x0000004188417221 */ /* 0x000fe40000010000 */
[----:B------:R-:W-:Y:S02]  /*ba70*/  FMUL.FTZ R67, R181, -R68 ;  /* 0x80000044b5437220 */ /* 0x000fe40000410000 */
[C---:B------:R-:W-:Y:S02]  /*ba80*/  FMUL.FTZ R62, R179.reuse, -R64 ;  /* 0x80000040b33e7220 */ /* 0x040fe40000410000 */
[C---:B------:R-:W-:Y:S02]  /*ba90*/  FFMA.FTZ R69, R182.reuse, R68, R63 ;  /* 0x00000044b6457223 */ /* 0x040fe4000001003f */
[----:B------:R-:W-:Y:S02]  /*baa0*/  FMUL.FTZ R63, R179, -R65 ;  /* 0x80000041b33f7220 */ /* 0x000fe40000410000 */
[----:B------:R-:W-:-:S02]  /*bab0*/  FFMA.FTZ R67, R182, R66, -R67 ;  /* 0x00000042b6437223 */ /* 0x000fc40000010843 */
[C---:B------:R-:W-:Y:S02]  /*bac0*/  FFMA.FTZ R65, R180.reuse, R65, -R62 ;  /* 0x00000041b4417223 */ /* 0x040fe4000001083e */
        /* <DEDUP_REMOVED lines=11> */
[C---:B------:R-:W-:Y:S02]  /*bb80*/  FMUL.FTZ R68, R185.reuse, -R69 ;  /* 0x80000045b9447220 */ /* 0x040fe40000410000 */
[-C--:B------:R-:W-:Y:S02]  /*bb90*/  FMUL.FTZ R62, R185, -R67.reuse ;  /* 0x80000043b93e7220 */ /* 0x080fe40000410000 */
[----:B------:R-:W-:Y:S02]  /*bba0*/  FADD.FTZ R66, -R143, R66 ;  /* 0x000000428f427221 */ /* 0x000fe40000010100 */
[----:B------:R-:W-:Y:S02]  /*bbb0*/  FADD.FTZ R63, R144, R65 ;  /* 0x00000041903f7221 */ /* 0x000fe40000010000 */
[C---:B------:R-:W-:Y:S02]  /*bbc0*/  FFMA.FTZ R64, R186.reuse, R67, -R68 ;  /* 0x00000043ba407223 */ /* 0x040fe40000010844 */
[----:B------:R-:W-:-:S02]  /*bbd0*/  FFMA.FTZ R65, R186, R69, R62 ;  /* 0x00000045ba417223 */ /* 0x000fc4000001003e */
[----:B0-----:R-:W-:Y:S02]  /*bbe0*/  FMUL.FTZ R62, R127, R60 ;  /* 0x0000003c7f3e7220 */ /* 0x001fe40000410000 */
[----:B------:R-:W-:Y:S02]  /*bbf0*/  FMUL.FTZ R67, R183, -R66 ;  /* 0x80000042b7437220 */ /* 0x000fe40000410000 */
[----:B------:R-:W-:Y:S02]  /*bc00*/  FMUL.FTZ R127, R127, R61 ;  /* 0x0000003d7f7f7220 */ /* 0x000fe40000410000 */
[-C--:B------:R-:W-:Y:S02]  /*bc10*/  FMUL.FTZ R69, R183, -R63.reuse ;  /* 0x8000003fb7457220 */ /* 0x080fe40000410000 */
[----:B------:R-:W-:Y:S02]  /*bc20*/  FFMA.FTZ R67, R184, R63, -R67 ;  /* 0x0000003fb8437223 */ /* 0x000fe40000010843 */
[----:B------:R-:W-:-:S02]  /*bc30*/  FFMA.FTZ R127, R126, R60, -R127 ;  /* 0x0000003c7e7f7223 */ /* 0x000fc4000001087f */
[----:B------:R-:W-:Y:S02]  /*bc40*/  FFMA.FTZ R62, R126, R61, R62 ;  /* 0x0000003d7e3e7223 */ /* 0x000fe4000001003e */
[----:B------:R-:W-:Y:S02]  /*bc50*/  FFMA.FTZ R66, R184, R66, R69 ;  /* 0x00000042b8427223 */ /* 0x000fe40000010045 */
[----:B------:R-:W-:Y:S02]  /*bc60*/  FADD.FTZ R67, R146, R67 ;  /* 0x0000004392437221 */ /* 0x000fe40000010000 */
[----:B------:R-:W-:Y:S02]  /*bc70*/  FADD.FTZ R218, R218, R127 ;  /* 0x0000007fdada7221 */ /* 0x000fe40000010000 */
[----:B------:R-:W-:Y:S02]  /*bc80*/  FADD.FTZ R215, RZ, R62 ;  /* 0x0000003effd77221 */ /* 0x000fe40000010000 */
[----:B------:R-:W-:-:S02]  /*bc90*/  FADD.FTZ R66, -R145, R66 ;  /* 0x0000004291427221 */ /* 0x000fc40000010100 */
[----:B------:R-:W-:Y:S02]  /*bca0*/  FMUL.FTZ R69, R185, -R67 ;  /* 0x80000043b9457220 */ /* 0x000fe40000410000 */
[C---:B------:R-:W-:Y:S02]  /*bcb0*/  FMUL.FTZ R62, R187.reuse, R218 ;  /* 0x000000dabb3e7220 */ /* 0x040fe40000410000 */
[-C--:B------:R-:W-:Y:S02]  /*bcc0*/  FMUL.FTZ R61, R187, R215.reuse ;  /* 0x000000d7bb3d7220 */ /* 0x080fe40000410000 */
[-C--:B------:R-:W-:Y:S02]  /*bcd0*/  FMUL.FTZ R63, R185, -R66.reuse ;  /* 0x80000042b93f7220 */ /* 0x080fe40000410000 */
[----:B------:R-:W-:Y:S02]  /*bce0*/  FFMA.FTZ R66, R186, R66, R69 ;  /* 0x00000042ba427223 */ /* 0x000fe40000010045 */
[----:B------:R-:W-:-:S02]  /*bcf0*/  FFMA.FTZ R62, R188, R215, R62 ;  /* 0x000000d7bc3e7223 */ /* 0x000fc4000001003e */
[----:B------:R-:W-:Y:S02]  /*bd00*/  FFMA.FTZ R60, R188, R218, -R61 ;  /* 0x000000dabc3c7223 */ /* 0x000fe4000001083d */
[----:B------:R-:W-:Y:S02]  /*bd10*/  FFMA.FTZ R63, R186, R67, -R63 ;  /* 0x00000043ba3f7223 */ /* 0x000fe4000001083f */
[----:B------:R-:W-:Y:S02]  /*bd20*/  FADD.FTZ R66, -R151, R66 ;  /* 0x0000004297427221 */ /* 0x000fe40000010100 */
[----:B------:R-:W-:Y:S02]  /*bd30*/  FADD.FTZ R127, RZ, R62 ;  /* 0x0000003eff7f7221 */ /* 0x000fe40000010000 */
[----:B------:R-:W-:Y:S02]  /*bd40*/  FADD.FTZ R217, R217, R60 ;  /* 0x0000003cd9d97221 */ /* 0x000fe40000010000 */
[----:B------:R-:W-:-:S02]  /*bd50*/  FADD.FTZ R63, R152, R63 ;  /* 0x0000003f983f7221 */ /* 0x000fc40000010000 */
[----:B------:R-:W-:Y:S02]  /*bd60*/  FMUL.FTZ R61, R187, -R66 ;  /* 0x80000042bb3d7220 */ /* 0x000fe40000410000 */
[C---:B------:R-:W-:Y:S02]  /*bd70*/  FMUL.FTZ R60, R185.reuse, R127 ;  /* 0x0000007fb93c7220 */ /* 0x040fe40000410000 */
[----:B------:R-:W-:Y:S02]  /*bd80*/  FMUL.FTZ R62, R185, R217 ;  /* 0x000000d9b93e7220 */ /* 0x000fe40000410000 */
[-C--:B------:R-:W-:Y:S02]  /*bd90*/  FMUL.FTZ R67, R187, -R63.reuse ;  /* 0x8000003fbb437220 */ /* 0x080fe40000410000 */
[----:B------:R-:W-:Y:S02]  /*bda0*/  FFMA.FTZ R69, R188, R63, -R61 ;  /* 0x0000003fbc457223 */ /* 0x000fe4000001083d */
[----:B------:R-:W-:-:S02]  /*bdb0*/  FFMA.FTZ R61, R186, R217, -R60 ;  /* 0x000000d9ba3d7223 */ /* 0x000fc4000001083c */
[----:B------:R-:W-:Y:S02]  /*bdc0*/  FFMA.FTZ R126, R186, R127, R62 ;  /* 0x0000007fba7e7223 */ /* 0x000fe4000001003e */
[----:B------:R-:W-:Y:S02]  /*bdd0*/  FFMA.FTZ R66, R188, R66, R67 ;  /* 0x00000042bc427223 */ /* 0x000fe40000010043 */
[----:B------:R-:W-:Y:S01]  /*bde0*/  FADD.FTZ R216, R216, R61 ;  /* 0x0000003dd8d87221 */ /* 0x000fe20000010000 */
[----:B------:R-:W-:Y:S01]  /*bdf0*/  HFMA2.MMA R61, -RZ, RZ, 0, 0 ;  /* 0x00000000ff3d7435 */ /* 0x000fe200000001ff */
        /* <DEDUP_REMOVED lines=17> */
[C---:B------:R-:W-:Y:S02]  /*bf10*/  FFMA.FTZ R69, R182.reuse, R220, -R69 ;  /* 0x000000dcb6457223 */ /* 0x040fe40000010845 */
[----:B------:R-:W-:Y:S02]  /*bf20*/  FFMA.FTZ R68, R182, R219, R68 ;  /* 0x000000dbb6447223 */ /* 0x000fe40000010044 */
[----:B------:R-:W-:Y:S01]  /*bf30*/  FADD.FTZ R221, R202, R69 ;  /* 0x00000045cadd7221 */ /* 0x000fe20000010000 */
[----:B------:R-:W0:Y:S01]  /*bf40*/  @!P0 LDS.128 R60, [R70.X16+0x4be0] ;  /* 0x004be000463c8984 */ /* 0x000e22000000cc00 */
[----:B------:R-:W-:Y:S01]  /*bf50*/  FADD.FTZ R203, RZ, R68 ;  /* 0x00000044ffcb7221 */ /* 0x000fe20000010000 */
[----:B------:R-:W-:Y:S02]  /*bf60*/  ISETP.GT.U32.AND P0, PT, R96, 0x1f, PT ;  /* 0x0000001f6000780c */ /* 0x000fe40003f04070 */
[----:B------:R1:W-:Y:S02]  /*bf70*/  STS.128 [R96.X16+0x35e0], R64 ;  /* 0x0035e04060007388 */ /* 0x0003e4000000cc00 */
[----:B-1----:R-:W-:-:S02]  /*bf80*/  FMUL.FTZ R66, R179, R221 ;  /* 0x000000ddb3427220 */ /* 0x002fc40000410000 */
[-C--:B------:R-:W-:Y:S02]  /*bf90*/  FMUL.FTZ R64, R179, R203.reuse ;  /* 0x000000cbb3407220 */ /* 0x080fe40000410000 */
[C---:B------:R-:W-:Y:S02]  /*bfa0*/  FFMA.FTZ R66, R180.reuse, R203, R66 ;  /* 0x000000cbb4427223 */ /* 0x040fe40000010042 */
[----:B------:R-:W-:Y:S02]  /*bfb0*/  FFMA.FTZ R65, R180, R221, -R64 ;  /* 0x000000ddb4417223 */ /* 0x000fe40000010840 */
[----:B------:R-:W-:Y:S02]  /*bfc0*/  FADD.FTZ R202, RZ, R66 ;  /* 0x00000042ffca7221 */ /* 0x000fe40000010000 */
[----:B------:R-:W-:Y:S02]  /*bfd0*/  FADD.FTZ R212, R212, R65 ;  /* 0x00000041d4d47221 */ /* 0x000fe40000010000 */
[----:B------:R-:W-:-:S02]  /*bfe0*/  FMUL.FTZ R65, R177, R202 ;  /* 0x000000cab1417220 */ /* 0x000fc40000410000 */
        /* <DEDUP_REMOVED lines=72> */
[----:B------:R-:W-:Y:S01]  /*c470*/  FFMA.FTZ R70, R64, R71, R65 ;  /* 0x0000004740467223 */ /* 0x000fe20000010041 */
[----:B------:R-:W-:Y:S01]  /*c480*/  MOV R71, R239 ;  /* 0x000000ef00477202 */ /* 0x000fe20000000f00 */
[----:B------:R-:W-:-:S02]  /*c490*/  FADD.FTZ R68, R66, R68 ;  /* 0x0000004442447221 */ /* 0x000fc40000010000 */
[----:B------:R-:W-:-:S05]  /*c4a0*/  FADD.FTZ R70, R67, R70 ;  /* 0x0000004643467221 */ /* 0x000fca0000010000 */
[----:B------:R-:W-:Y:S01]  /*c4b0*/  MOV R238, R70 ;  /* 0x0000004600ee7202 */ /* 0x000fe20000000f00 */
[----:B------:R-:W-:Y:S05]  /*c4c0*/  BRA.DIV ~URZ, `(.L_x_4847) ;  /* 0x000084c27f007947 */ /* 0x000fea000b800000 */
[----:B------:R0:W1:Y:S02]  /*c4d0*/  SHFL.DOWN PT, R67, R239, 0x1, 0x1f ;  /* 0x08201f00ef437f89 */ /* 0x00006400000e0000 */
.L_x_4949:
[----:B------:R-:W-:Y:S05]  /*c4e0*/  BRA.DIV ~URZ, `(.L_x_4848) ;  /* 0x000085227f007947 */ /* 0x000fea000b800000 */
[----:B------:R-:W2:Y:S04]  /*c4f0*/  SHFL.DOWN PT, R69, R69, 0x1, 0x1f ;  /* 0x08201f0045457f89 */ /* 0x000ea800000e0000 */
[----:B0-----:R0:W3:Y:S04]  /*c500*/  SHFL.DOWN PT, R239, R68, 0x1, 0x1f ;  /* 0x08201f0044ef7f89 */ /* 0x0010e800000e0000 */
[----:B------:R0:W4:Y:S02]  /*c510*/  SHFL.DOWN PT, R64, R70, 0x1, 0x1f ;  /* 0x08201f0046407f89 */ /* 0x00012400000e0000 */
.L_x_4950:
[----:B------:R-:W-:Y:S01]  /*c520*/  BSSY B1, `(.L_x_4849) ;  /* 0x000000d000017945 */ /* 0x000fe20003800000 */
[----:B------:R-:W-:Y:S05]  /*c530*/  @!P0 BRA `(.L_x_4850) ;  /* 0x000000b000008947 */ /* 0x000fea0003800000 */
[----:B----4-:R-:W-:-:S04]  /*c540*/  FMUL.FTZ R65, R240, R64 ;  /* 0x00000040f0417220 */ /* 0x010fc80000410000 */
[CC--:B---3--:R-:W-:Y:S02]  /*c550*/  FFMA.FTZ R65, R71.reuse, R239.reuse, -R65 ;  /* 0x000000ef47417223 */ /* 0x0c8fe40000010841 */
[----:B------:R-:W-:Y:S02]  /*c560*/  FMUL.FTZ R239, R240, R239 ;  /* 0x000000eff0ef7220 */ /* 0x000fe40000410000 */
[----:B0-----:R-:W-:Y:S02]  /*c570*/  FADD.FTZ R68, R68, R65 ;  /* 0x0000004144447221 */ /* 0x001fe40000010000 */
[----:B------:R-:W-:Y:S02]  /*c580*/  FFMA.FTZ R239, R71, R64, R239 ;  /* 0x0000004047ef7223 */ /* 0x000fe400000100ef */
[C---:B--2---:R-:W-:Y:S02]  /*c590*/  FMUL.FTZ R64, R240.reuse, R69 ;  /* 0x00000045f0407220 */ /* 0x044fe40000410000 */
[----:B-1----:R-:W-:-:S02]  /*c5a0*/  FMUL.FTZ R240, R240, R67 ;  /* 0x00000043f0f07220 */ /* 0x002fc40000410000 */
[C---:B------:R-:W-:Y:S02]  /*c5b0*/  FFMA.FTZ R64, R71.reuse, R67, -R64 ;  /* 0x0000004347407223 */ /* 0x040fe40000010840 */
[----:B------:R-:W-:Y:S02]  /*c5c0*/  FFMA.FTZ R240, R71, R69, R240 ;  /* 0x0000004547f07223 */ /* 0x000fe400000100f0 */
[----:B------:R-:W-:Y:S01]  /*c5d0*/  FADD.FTZ R238, R238, R239 ;  /* 0x000000efeeee7221 */ /* 0x000fe20000010000 */
[----:B------:R-:W-:Y:S02]  /*c5e0*/  MOV R71, R64 ;  /* 0x0000004000477202 */ /* 0x000fe40000000f00 */
.L_x_4850:
[----:B------:R-:W-:Y:S05]  /*c5f0*/  BSYNC B1 ;  /* 0x0000000000017941 */ /* 0x000fea0003800000 */
.L_x_4849:
[----:B------:R-:W-:Y:S01]  /*c600*/  ISETP.GT.U32.AND P0, PT, R198, 0x1d, PT ;  /* 0x0000001dc600780c */ /* 0x000fe20003f04070 */
[----:B------:R-:W-:Y:S05]  /*c610*/  BRA.DIV ~URZ, `(.L_x_4851) ;  /* 0x000085527f007947 */ /* 0x000fea000b800000 */
[----:B-1----:R1:W0:Y:S04]  /*c620*/  SHFL.DOWN PT, R67, R71, 0x2, 0x1f ;  /* 0x08401f0047437f89 */ /* 0x00222800000e0000 */
[----:B--2---:R1:W2:Y:S04]  /*c630*/  SHFL.DOWN PT, R69, R240, 0x2, 0x1f ;  /* 0x08401f00f0457f89 */ /* 0x0042a800000e0000 */
[----:B0-----:R1:W0:Y:S04]  /*c640*/  SHFL.DOWN PT, R70, R68, 0x2, 0x1f ;  /* 0x08401f0044467f89 */ /* 0x00122800000e0000 */
[----:B----4-:R1:W4:Y:S02]  /*c650*/  SHFL.DOWN PT, R64, R238, 0x2, 0x1f ;  /* 0x08401f00ee407f89 */ /* 0x01032400000e0000 */
.L_x_4951:
[----:B------:R-:W-:Y:S01]  /*c660*/  BSSY B1, `(.L_x_4852) ;  /* 0x000000d000017945 */ /* 0x000fe20003800000 */
[----:B------:R-:W-:Y:S05]  /*c670*/  @P0 BRA `(.L_x_4853) ;  /* 0x000000b000000947 */ /* 0x000fea0003800000 */
[----:B----4-:R-:W-:-:S04]  /*c680*/  FMUL.FTZ R65, R240, R64 ;  /* 0x00000040f0417220 */ /* 0x010fc80000410000 */
[CC--:B0-----:R-:W-:Y:S02]  /*c690*/  FFMA.FTZ R65, R71.reuse, R70.reuse, -R65 ;  /* 0x0000004647417223 */ /* 0x0c1fe40000010841 */
[----:B------:R-:W-:Y:S02]  /*c6a0*/  FMUL.FTZ R70, R240, R70 ;  /* 0x00000046f0467220 */ /* 0x000fe40000410000 */
[----:B-1----:R-:W-:Y:S02]  /*c6b0*/  FADD.FTZ R68, R68, R65 ;  /* 0x0000004144447221 */ /* 0x002fe40000010000 */
[----:B---3--:R-:W-:Y:S02]  /*c6c0*/  FFMA.FTZ R239, R71, R64, R70 ;  /* 0x0000004047ef7223 */ /* 0x008fe40000010046 */
[C---:B--2---:R-:W-:Y:S02]  /*c6d0*/  FMUL.FTZ R64, R240.reuse, R69 ;  /* 0x00000045f0407220 */ /* 0x044fe40000410000 */
[----:B------:R-:W-:-:S02]  /*c6e0*/  FMUL.FTZ R240, R240, R67 ;  /* 0x00000043f0f07220 */ /* 0x000fc40000410000 */
[C---:B------:R-:W-:Y:S02]  /*c6f0*/  FFMA.FTZ R64, R71.reuse, R67, -R64 ;  /* 0x0000004347407223 */ /* 0x040fe40000010840 */
[----:B------:R-:W-:Y:S02]  /*c700*/  FFMA.FTZ R240, R71, R69, R240 ;  /* 0x0000004547f07223 */ /* 0x000fe400000100f0 */
[----:B------:R-:W-:Y:S01]  /*c710*/  FADD.FTZ R238, R238, R239 ;  /* 0x000000efeeee7221 */ /* 0x000fe20000010000 */
[----:B------:R-:W-:Y:S02]  /*c720*/  MOV R71, R64 ;  /* 0x0000004000477202 */ /* 0x000fe40000000f00 */
.L_x_4853:
[----:B------:R-:W-:Y:S05]  /*c730*/  BSYNC B1 ;  /* 0x0000000000017941 */ /* 0x000fea0003800000 */
.L_x_4852:
[----:B------:R-:W-:Y:S01]  /*c740*/  ISETP.GT.U32.AND P0, PT, R198, 0x1b, PT ;  /* 0x0000001bc600780c */ /* 0x000fe20003f04070 */
[----:B------:R-:W-:Y:S10]  /*c750*/  BRA.DIV ~URZ, `(.L_x_4854) ;  /* 0x000085e27f007947 */ /* 0x000ff4000b800000 */
[----:B------:R1:W4:Y:S02]  /*c760*/  SHFL.DOWN PT, R67, R71, 0x4, 0x1f ;  /* 0x08801f0047437f89 */ /* 0x00032400000e0000 */
.L_x_4952:
[----:B------:R-:W-:Y:S05]  /*c770*/  BRA.DIV ~URZ, `(.L_x_4855) ;  /* 0x000086427f007947 */ /* 0x000fea000b800000 */
[----:B--2---:R2:W1:Y:S04]  /*c780*/  SHFL.DOWN PT, R69, R240, 0x4, 0x1f ;  /* 0x08801f00f0457f89 */ /* 0x00446800000e0000 */
[----:B0-----:R2:W0:Y:S04]  /*c790*/  SHFL.DOWN PT, R70, R68, 0x4, 0x1f ;  /* 0x08801f0044467f89 */ /* 0x00142800000e0000 */
[----:B----4-:R2:W4:Y:S02]  /*c7a0*/  SHFL.DOWN PT, R64, R238, 0x4, 0x1f ;  /* 0x08801f00ee407f89 */ /* 0x01052400000e0000 */
.L_x_4953:
[----:B------:R-:W-:Y:S01]  /*c7b0*/  BSSY B1, `(.L_x_4856) ;  /* 0x000000d000017945 */ /* 0x000fe20003800000 */
[----:B------:R-:W-:Y:S05]  /*c7c0*/  @P0 BRA `(.L_x_4857) ;  /* 0x000000b000000947 */ /* 0x000fea0003800000 */
[----:B----4-:R-:W-:-:S04]  /*c7d0*/  FMUL.FTZ R65, R240, R64 ;  /* 0x00000040f0417220 */ /* 0x010fc80000410000 */
[CC--:B0-----:R-:W-:Y:S02]  /*c7e0*/  FFMA.FTZ R65, R71.reuse, R70.reuse, -R65 ;  /* 0x0000004647417223 */ /* 0x0c1fe40000010841 */
[----:B------:R-:W-:Y:S02]  /*c7f0*/  FMUL.FTZ R70, R240, R70 ;  /* 0x00000046f0467220 */ /* 0x000fe40000410000 */
[----:B-12---:R-:W-:Y:S02]  /*c800*/  FADD.FTZ R68, R68, R65 ;  /* 0x0000004144447221 */ /* 0x006fe40000010000 */
[----:B---3--:R-:W-:Y:S02]  /*c810*/  FFMA.FTZ R239, R71, R64, R70 ;  /* 0x0000004047ef7223 */ /* 0x008fe40000010046 */
[C---:B------:R-:W-:Y:S02]  /*c820*/  FMUL.FTZ R64, R240.reuse, R69 ;  /* 0x00000045f0407220 */ /* 0x040fe40000410000 */
[----:B------:R-:W-:-:S02]  /*c830*/  FMUL.FTZ R240, R240, R67 ;  /* 0x00000043f0f07220 */ /* 0x000fc40000410000 */
[C---:B------:R-:W-:Y:S02]  /*c840*/  FFMA.FTZ R64, R71.reuse, R67, -R64 ;  /* 0x0000004347407223 */ /* 0x040fe40000010840 */
[----:B------:R-:W-:Y:S02]  /*c850*/  FFMA.FTZ R240, R71, R69, R240 ;  /* 0x0000004547f07223 */ /* 0x000fe400000100f0 */
[----:B------:R-:W-:Y:S01]  /*c860*/  FADD.FTZ R238, R238, R239 ;  /* 0x000000efeeee7221 */ /* 0x000fe20000010000 */
[----:B------:R-:W-:Y:S02]  /*c870*/  MOV R71, R64 ;  /* 0x0000004000477202 */ /* 0x000fe40000000f00 */
.L_x_4857:
[----:B------:R-:W-:Y:S05]  /*c880*/  BSYNC B1 ;  /* 0x0000000000017941 */ /* 0x000fea0003800000 */
.L_x_4856:
[----:B------:R-:W-:Y:S01]  /*c890*/  ISETP.GT.U32.AND P0, PT, R198, 0x17, PT ;  /* 0x00000017c600780c */ /* 0x000fe20003f04070 */
[----:B------:R-:W-:Y:S05]  /*c8a0*/  BRA.DIV ~URZ, `(.L_x_4858) ;  /* 0x000086727f007947 */ /* 0x000fea000b800000 */
[----:B------:R2:W4:Y:S04]  /*c8b0*/  SHFL.DOWN PT, R67, R71, 0x8, 0x1f ;  /* 0x09001f0047437f89 */ /* 0x00052800000e0000 */
[----:B-1----:R2:W1:Y:S04]  /*c8c0*/  SHFL.DOWN PT, R69, R240, 0x8, 0x1f ;  /* 0x09001f00f0457f89 */ /* 0x00246800000e0000 */
[----:B0-----:R2:W0:Y:S04]  /*c8d0*/  SHFL.DOWN PT, R70, R68, 0x8, 0x1f ;  /* 0x09001f0044467f89 */ /* 0x00142800000e0000 */
[----:B----4-:R2:W4:Y:S02]  /*c8e0*/  SHFL.DOWN PT, R64, R238, 0x8, 0x1f ;  /* 0x09001f00ee407f89 */ /* 0x01052400000e0000 */
.L_x_4954:
[----:B------:R-:W-:Y:S01]  /*c8f0*/  BSSY B1, `(.L_x_4859) ;  /* 0x000000d000017945 */ /* 0x000fe20003800000 */
[----:B------:R-:W-:Y:S05]  /*c900*/  @P0 BRA `(.L_x_4860) ;  /* 0x000000b000000947 */ /* 0x000fea0003800000 */
[----:B----4-:R-:W-:-:S04]  /*c910*/  FMUL.FTZ R65, R240, R64 ;  /* 0x00000040f0417220 */ /* 0x010fc80000410000 */
[CC--:B0-----:R-:W-:Y:S02]  /*c920*/  FFMA.FTZ R65, R71.reuse, R70.reuse, -R65 ;  /* 0x0000004647417223 */ /* 0x0c1fe40000010841 */
[----:B------:R-:W-:Y:S02]  /*c930*/  FMUL.FTZ R70, R240, R70 ;  /* 0x00000046f0467220 */ /* 0x000fe40000410000 */
[----:B--2---:R-:W-:Y:S02]  /*c940*/  FADD.FTZ R68, R68, R65 ;  /* 0x0000004144447221 */ /* 0x004fe40000010000 */
[----:B---3--:R-:W-:Y:S02]  /*c950*/  FFMA.FTZ R239, R71, R64, R70 ;  /* 0x0000004047ef7223 */ /* 0x008fe40000010046 */
[C---:B-1----:R-:W-:Y:S02]  /*c960*/  FMUL.FTZ R64, R240.reuse, R69 ;  /* 0x00000045f0407220 */ /* 0x042fe40000410000 */
[----:B------:R-:W-:-:S02]  /*c970*/  FMUL.FTZ R240, R240, R67 ;  /* 0x00000043f0f07220 */ /* 0x000fc40000410000 */
[C---:B------:R-:W-:Y:S02]  /*c980*/  FFMA.FTZ R64, R71.reuse, R67, -R64 ;  /* 0x0000004347407223 */ /* 0x040fe40000010840 */
[----:B------:R-:W-:Y:S02]  /*c990*/  FFMA.FTZ R240, R71, R69, R240 ;  /* 0x0000004547f07223 */ /* 0x000fe400000100f0 */
[----:B------:R-:W-:Y:S01]  /*c9a0*/  FADD.FTZ R238, R238, R239 ;  /* 0x000000efeeee7221 */ /* 0x000fe20000010000 */
[----:B------:R-:W-:Y:S02]  /*c9b0*/  MOV R71, R64 ;  /* 0x0000004000477202 */ /* 0x000fe40000000f00 */
.L_x_4860:
[----:B------:R-:W-:Y:S05]  /*c9c0*/  BSYNC B1 ;  /* 0x0000000000017941 */ /* 0x000fea0003800000 */
.L_x_4859:
[----:B------:R-:W-:Y:S01]  /*c9d0*/  ISETP.GT.U32.AND P0, PT, R198, 0xf, PT ;  /* 0x0000000fc600780c */ /* 0x000fe20003f04070 */
[----:B------:R-:W-:Y:S10]  /*c9e0*/  BRA.DIV ~URZ, `(.L_x_4861) ;  /* 0x000087027f007947 */ /* 0x000ff4000b800000 */
[----:B------:R2:W4:Y:S02]  /*c9f0*/  SHFL.DOWN PT, R67, R71, 0x10, 0x1f ;  /* 0x0a001f0047437f89 */ /* 0x00052400000e0000 */
.L_x_4955:
[----:B------:R-:W-:Y:S05]  /*ca00*/  BRA.DIV ~URZ, `(.L_x_4862) ;  /* 0x000087627f007947 */ /* 0x000fea000b800000 */
[----:B-1----:R1:W2:Y:S04]  /*ca10*/  SHFL.DOWN PT, R69, R240, 0x10, 0x1f ;  /* 0x0a001f00f0457f89 */ /* 0x0022a800000e0000 */
[----:B0-----:R1:W0:Y:S04]  /*ca20*/  SHFL.DOWN PT, R70, R68, 0x10, 0x1f ;  /* 0x0a001f0044467f89 */ /* 0x00122800000e0000 */
[----:B----4-:R1:W4:Y:S02]  /*ca30*/  SHFL.DOWN PT, R64, R238, 0x10, 0x1f ;  /* 0x0a001f00ee407f89 */ /* 0x01032400000e0000 */
.L_x_4956:
        /* <DEDUP_REMOVED lines=13> */
.L_x_4864:
[----:B------:R-:W-:Y:S05]  /*cb10*/  BSYNC B1 ;  /* 0x0000000000017941 */ /* 0x000fea0003800000 */
.L_x_4863:
[----:B------:R-:W-:Y:S05]  /*cb20*/  BRA.DIV ~URZ, `(.L_x_4865) ;  /* 0x000087a27f007947 */ /* 0x000fea000b800000 */
[----:B----4-:R-:W4:Y:S04]  /*cb30*/  SHFL.IDX PT, R64, R240, RZ, 0x1f ;  /* 0x00001ffff0407589 */ /* 0x010f2800000e0000 */
[----:B0-----:R-:W0:Y:S04]  /*cb40*/  SHFL.IDX PT, R70, R71, RZ, 0x1f ;  /* 0x00001fff47467589 */ /* 0x001e2800000e0000 */
[----:B--2---:R-:W2:Y:S04]  /*cb50*/  SHFL.IDX PT, R69, R68, RZ, 0x1f ;  /* 0x00001fff44457589 */ /* 0x004ea800000e0000 */
[----:B------:R-:W1:Y:S04]  /*cb60*/  SHFL.IDX PT, R67, R238, RZ, 0x1f ;  /* 0x00001fffee437589 */ /* 0x000e6800000e0000 */
[----:B---3--:R-:W3:Y:S04]  /*cb70*/  SHFL.IDX PT, R239, R62, RZ, 0x1f ;  /* 0x00001fff3eef7589 */ /* 0x008ee800000e0000 */
[----:B------:R-:W1:Y:S04]  /*cb80*/  SHFL.IDX PT, R247, R63, RZ, 0x1f ;  /* 0x00001fff3ff77589 */ /* 0x000e6800000e0000 */
[----:B------:R-:W1:Y:S01]  /*cb90*/  SHFL.DOWN PT, R71, R71, 0x1, 0x1f ;  /* 0x08201f0047477f89 */ /* 0x000e6200000e0000 */
[----:B----4-:R-:W-:-:S02]  /*cba0*/  FMUL.FTZ R241, R63, R64 ;  /* 0x000000403ff17220 */ /* 0x010fc40000410000 */
[----:B------:R-:W-:Y:S01]  /*cbb0*/  FMUL.FTZ R242, R62, R64 ;  /* 0x000000403ef27220 */ /* 0x000fe20000410000 */
[----:B-1----:R-:W1:Y:S01]  /*cbc0*/  SHFL.DOWN PT, R240, R240, 0x1, 0x1f ;  /* 0x08201f00f0f07f89 */ /* 0x002e6200000e0000 */
[C---:B0-----:R-:W-:Y:S02]  /*cbd0*/  FMUL.FTZ R244, R60.reuse, R70 ;  /* 0x000000463cf47220 */ /* 0x041fe40000410000 */
[----:B------:R-:W-:Y:S01]  /*cbe0*/  FMUL.FTZ R243, R60, R64 ;  /* 0x000000403cf37220 */ /* 0x000fe20000410000 */
[----:B------:R-:W0:Y:S01]  /*cbf0*/  SHFL.DOWN PT, R68, R68, 0x1, 0x1f ;  /* 0x08201f0044447f89 */ /* 0x000e2200000e0000 */
[-C--:B------:R-:W-:Y:S02]  /*cc00*/  FFMA.FTZ R241, R62, R70.reuse, -R241 ;  /* 0x000000463ef17223 */ /* 0x080fe400000108f1 */
[----:B------:R-:W-:Y:S01]  /*cc10*/  FFMA.FTZ R242, R63, R70, R242 ;  /* 0x000000463ff27223 */ /* 0x000fe200000100f2 */
[----:B------:R-:W4:Y:S04]  /*cc20*/  SHFL.DOWN PT, R238, R238, 0x1, 0x1f ;  /* 0x08201f00eeee7f89 */ /* 0x000f2800000e0000 */
[----:B------:R-:W0:Y:S04]  /*cc30*/  SHFL.IDX PT, R245, R61, RZ, 0x1f ;  /* 0x00001fff3df57589 */ /* 0x000e2800000e0000 */
[----:B------:R5:W0:Y:S02]  /*cc40*/  SHFL.IDX PT, R246, R60, RZ, 0x1f ;  /* 0x00001fff3cf67589 */ /* 0x000a2400000e0000 */
[----:B-----5:R-:W-:-:S02]  /*cc50*/  FMUL.FTZ R60, R61, R64 ;  /* 0x000000403d3c7220 */ /* 0x020fc40000410000 */
.L_x_4957:
[----:B-123--:R-:W-:Y:S01]  /*cc60*/  ISETP.NE.AND P0, PT, R96, 0x1f, PT ;  /* 0x0000001f6000780c */ /* 0x00efe20003f05270 */
        /* <DEDUP_REMOVED lines=19> */
[----:B----4-:R-:W-:Y:S02]  /*cda0*/  FADD.FTZ R67, R67, R238 ;  /* 0x000000ee43437221 */ /* 0x010fe40000010000 */
.L_x_4867:
[----:B------:R-:W-:Y:S05]  /*cdb0*/  BSYNC B1 ;  /* 0x0000000000017941 */ /* 0x000fea0003800000 */
.L_x_4866:
[----:B------:R-:W-:-:S05]  /*cdc0*/  SHF.L.U32 R239, R96, 0x5, RZ ;  /* 0x0000000560ef7819 */ /* 0x000fca00000006ff */
[----:B------:R-:W0:Y:S04]  /*cdd0*/  LDS.128 R68, [R239+0x35f0] ;  /* 0x0035f000ef447984 */ /* 0x000e280000000c00 */
[----:B------:R1:W-:Y:S01]  /*cde0*/  STS.128 [R239+0x35f0], R64 ;  /* 0x0035f040ef007388 */ /* 0x0003e20000000c00 */
[----:B0---4-:R-:W-:-:S04]  /*cdf0*/  FMUL.FTZ R238, R69, R67 ;  /* 0x0000004345ee7220 */ /* 0x011fc80000410000 */
[----:B------:R-:W-:-:S04]  /*ce00*/  FFMA.FTZ R238, R68, R66, -R238 ;  /* 0x0000004244ee7223 */ /* 0x000fc800000108ee */
[----:B------:R-:W-:Y:S02]  /*ce10*/  FADD.FTZ R70, R70, R238 ;  /* 0x000000ee46467221 */ /* 0x000fe40000010000 */
[C---:B------:R-:W-:Y:S02]  /*ce20*/  FMUL.FTZ R238, R69.reuse, R66 ;  /* 0x0000004245ee7220 */ /* 0x040fe40000410000 */
[C---:B-1----:R-:W-:Y:S02]  /*ce30*/  FMUL.FTZ R66, R69.reuse, R64 ;  /* 0x0000004045427220 */ /* 0x042fe40000410000 */
[C---:B------:R-:W-:Y:S02]  /*ce40*/  FFMA.FTZ R67, R68.reuse, R67, R238 ;  /* 0x0000004344437223 */ /* 0x040fe400000100ee */
[-C--:B------:R-:W-:Y:S02]  /*ce50*/  FMUL.FTZ R238, R69, R65.reuse ;  /* 0x0000004145ee7220 */ /* 0x080fe40000410000 */
[----:B------:R-:W-:-:S02]  /*ce60*/  FFMA.FTZ R69, R68, R65, R66 ;  /* 0x0000004144457223 */ /* 0x000fc40000010042 */
[----:B------:R-:W-:Y:S02]  /*ce70*/  FFMA.FTZ R68, R68, R64, -R238 ;  /* 0x0000004044447223 */ /* 0x000fe400000108ee */
[----:B------:R-:W-:-:S05]  /*ce80*/  FADD.FTZ R71, R71, R67 ;  /* 0x0000004347477221 */ /* 0x000fca0000010000 */
[----:B------:R0:W-:Y:S02]  /*ce90*/  STS.128 [R239+0x35e0], R68 ;  /* 0x0035e044ef007388 */ /* 0x0001e40000000c00 */
.L_x_4846:
[----:B0-----:R-:W-:Y:S05]  /*cea0*/  BSYNC B0 ;  /* 0x0000000000007941 */ /* 0x001fea0003800000 */
.L_x_4845:
[----:B------:R-:W-:Y:S01]  /*ceb0*/  WARPSYNC 0xffffffff ;  /* 0xffffffff00007948 */ /* 0x000fe20003800000 */
[----:B------:R-:W-:Y:S02]  /*cec0*/  FADD.FTZ R67, RZ, R232 ;  /* 0x000000e8ff437221 */ /* 0x000fe40000010000 */
[----:B------:R-:W-:Y:S01]  /*ced0*/  BAR.SYNC.DEFER_BLOCKING 0x0 ;  /* 0x0000000000007b1d */ /* 0x000fe20000010000 */
[C---:B------:R-:W-:Y:S01]  /*cee0*/  SHF.L.U32 R68, R96.reuse, 0x4, RZ ;  /* 0x0000000460447819 */ /* 0x040fe200000006ff */
[----:B------:R-:W-:Y:S01]  /*cef0*/  FMUL.FTZ R70, R157, R127 ;  /* 0x0000007f9d467220 */ /* 0x000fe20000410000 */
[----:B------:R-:W-:Y:S02]  /*cf00*/  ISETP.NE.AND P0, PT, R96, RZ, PT ;  /* 0x000000ff6000720c */ /* 0x000fe40003f05270 */
[----:B------:R-:W-:Y:S01]  /*cf10*/  MOV R71, UR7 ;  /* 0x0000000700477c02 */ /* 0x000fe20008000f00 */
[----:B------:R-:W-:Y:S01]  /*cf20*/  BSSY B0, `(.L_x_4868) ;  /* 0x0000257000007945 */ /* 0x000fe20003800000 */
[----:B------:R-:W0:Y:S09]  /*cf30*/  LDS.64 R64, [R68+0x35e8] ;  /* 0x0035e80044407984 */ /* 0x000e320000000a00 */
[----:B------:R1:W-:Y:S02]  /*cf40*/  @!P0 STS.128 [R71.X16+0x4be0], R60 ;  /* 0x004be03c47008388 */ /* 0x0003e4000000cc00 */
[----:B-1----:R-:W-:-:S02]  /*cf50*/  FFMA.FTZ R60, R155, R217, -R70 ;  /* 0x000000d99b3c7223 */ /* 0x002fc40000010846 */
[C---:B------:R-:W-:Y:S02]  /*cf60*/  FMUL.FTZ R62, R149.reuse, R219 ;  /* 0x000000db953e7220 */ /* 0x040fe40000410000 */
[-C--:B------:R-:W-:Y:S02]  /*cf70*/  FMUL.FTZ R70, R149, R220.reuse ;  /* 0x000000dc95467220 */ /* 0x080fe40000410000 */
[----:B------:R-:W-:Y:S02]  /*cf80*/  FMUL.FTZ R71, R134, R211 ;  /* 0x000000d386477220 */ /* 0x000fe40000410000 */
[C---:B------:R-:W-:Y:S02]  /*cf90*/  FFMA.FTZ R62, R147.reuse, R220, -R62 ;  /* 0x000000dc933e7223 */ /* 0x040fe4000001083e */
[----:B------:R-:W-:Y:S02]  /*cfa0*/  FFMA.FTZ R147, R147, R219, R70 ;  /* 0x000000db93937223 */ /* 0x000fe40000010046 */
[----:B------:R-:W-:-:S02]  /*cfb0*/  FFMA.FTZ R70, R132, R222, -R71 ;  /* 0x000000de84467223 */ /* 0x000fc40000010847 */
[----:B------:R-:W-:Y:S02]  /*cfc0*/  FMUL.FTZ R61, R150, R126 ;  /* 0x0000007e963d7220 */ /* 0x000fe40000410000 */
[----:B------:R-:W-:Y:S02]  /*cfd0*/  FADD.FTZ R149, R48, R48 ;  /* 0x0000003030957221 */ /* 0x000fe40000010000 */
[----:B------:R-:W-:Y:S02]  /*cfe0*/  FMUL.FTZ R63, R150, R216 ;  /* 0x000000d8963f7220 */ /* 0x000fe40000410000 */
[-C--:B0-----:R-:W-:Y:S02]  /*cff0*/  FMUL.FTZ R69, R65, -R111.reuse ;  /* 0x8000006f41457220 */ /* 0x081fe40000410000 */
[C---:B------:R-:W-:Y:S02]  /*d000*/  FMUL.FTZ R111, R64.reuse, -R111 ;  /* 0x8000006f406f7220 */ /* 0x040fe40000410000 */
[----:B------:R-:W-:-:S02]  /*d010*/  FFMA.FTZ R64, R64, R110, -R69 ;  /* 0x0000006e40407223 */ /* 0x000fc40000010845 */
[----:B------:R-:W-:Y:S02]  /*d020*/  FFMA.FTZ R65, R65, R110, R111 ;  /* 0x0000006e41417223 */ /* 0x000fe4000001006f */
[----:B------:R-:W-:Y:S02]  /*d030*/  FMUL.FTZ R110, R157, R217 ;  /* 0x000000d99d6e7220 */ /* 0x000fe40000410000 */
[C---:B------:R-:W-:Y:S02]  /*d040*/  FMUL.FTZ R111, R124.reuse, R209 ;  /* 0x000000d17c6f7220 */ /* 0x040fe40000410000 */
[----:B------:R-:W-:Y:S02]  /*d050*/  FFMA.FTZ R155, R155, R127, R110 ;  /* 0x0000007f9b9b7223 */ /* 0x000fe4000001006e */
[----:B------:R-:W-:Y:S02]  /*d060*/  FMUL.FTZ R110, R133, R210 ;  /* 0x000000d2856e7220 */ /* 0x000fe40000410000 */
[----:B------:R-:W-:-:S02]  /*d070*/  FMUL.FTZ R124, R124, R224 ;  /* 0x000000e07c7c7220 */ /* 0x000fc40000410000 */
[----:B------:R-:W-:Y:S02]  /*d080*/  FFMA.FTZ R71, R131, R223, -R110 ;  /* 0x000000df83477223 */ /* 0x000fe4000001086e */
[C---:B------:R-:W-:Y:S02]  /*d090*/  FFMA.FTZ R110, R122.reuse, R224, -R111 ;  /* 0x000000e07a6e7223 */ /* 0x040fe4000001086f */
[----:B------:R-:W-:Y:S02]  /*d0a0*/  FFMA.FTZ R122, R122, R209, R124 ;  /* 0x000000d17a7a7223 */ /* 0x000fe4000001007c */
[C---:B------:R-:W-:Y:S02]  /*d0b0*/  FMUL.FTZ R124, R123.reuse, R208 ;  /* 0x000000d07b7c7220 */ /* 0x040fe40000410000 */
[-C--:B------:R-:W-:Y:S02]  /*d0c0*/  FMUL.FTZ R123, R123, R225.reuse ;  /* 0x000000e17b7b7220 */ /* 0x080fe40000410000 */
[----:B------:R-:W-:-:S02]  /*d0d0*/  FFMA.FTZ R111, R121, R225, -R124 ;  /* 0x000000e1796f7223 */ /* 0x000fc4000001087c */
[----:B------:R-:W-:Y:S02]  /*d0e0*/  FFMA.FTZ R121, R121, R208, R123 ;  /* 0x000000d079797223 */ /* 0x000fe4000001007b */
[CC--:B------:R-:W-:Y:S02]  /*d0f0*/  FMUL.FTZ R123, R118.reuse, R207.reuse ;  /* 0x000000cf767b7220 */ /* 0x0c0fe40000410000 */
[-C--:B------:R-:W-:Y:S02]  /*d100*/  FMUL.FTZ R124, R118, R226.reuse ;  /* 0x000000e2767c7220 */ /* 0x080fe40000410000 */
[C---:B------:R-:W-:Y:S02]  /*d110*/  FFMA.FTZ R118, R115.reuse, R226, -R123 ;  /* 0x000000e273767223 */ /* 0x040fe4000001087b */
[----:B------:R-:W-:Y:S02]  /*d120*/  FFMA.FTZ R115, R115, R207, R124 ;  /* 0x000000cf73737223 */ /* 0x000fe4000001007c */
[----:B------:R-:W-:-:S02]  /*d130*/  FMUL.FTZ R124, R114, R206 ;  /* 0x000000ce727c7220 */ /* 0x000fc40000410000 */
[----:B------:R-:W-:Y:S02]  /*d140*/  FMUL.FTZ R123, R114, R227 ;  /* 0x000000e3727b7220 */ /* 0x000fe40000410000 */
[----:B------:R-:W-:Y:S02]  /*d150*/  FMUL.FTZ R69, R158, R215 ;  /* 0x000000d79e457220 */ /* 0x000fe40000410000 */
[C---:B------:R-:W-:Y:S02]  /*d160*/  FFMA.FTZ R114, R113.reuse, R227, -R124 ;  /* 0x000000e371727223 */ /* 0x040fe4000001087c */
[----:B------:R-:W-:Y:S02]  /*d170*/  FFMA.FTZ R113, R113, R206, R123 ;  /* 0x000000ce71717223 */ /* 0x000fe4000001007b */
[----:B------:R-:W-:Y:S02]  /*d180*/  FMUL.FTZ R123, R104, R205 ;  /* 0x000000cd687b7220 */ /* 0x000fe40000410000 */
[----:B------:R-:W-:-:S02]  /*d190*/  FFMA.FTZ R66, R156, R218, -R69 ;  /* 0x000000da9c427223 */ /* 0x000fc40000010845 */
[----:B------:R-:W-:Y:S02]  /*d1a0*/  FMUL.FTZ R124, R104, R228 ;  /* 0x000000e4687c7220 */ /* 0x000fe40000410000 */
[----:B------:R-:W-:Y:S02]  /*d1b0*/  FMUL.FTZ R69, R141, R202 ;  /* 0x000000ca8d457220 */ /* 0x000fe40000410000 */
[----:B------:R-:W-:Y:S02]  /*d1c0*/  FMUL.FTZ R133, R133, R223 ;  /* 0x000000df85857220 */ /* 0x000fe40000410000 */
[----:B------:R-:W-:Y:S02]  /*d1d0*/  FMUL.FTZ R141, R141, R212 ;  /* 0x000000d48d8d7220 */ /* 0x000fe40000410000 */
[C---:B------:R-:W-:Y:S02]  /*d1e0*/  FFMA.FTZ R104, R102.reuse, R228, -R123 ;  /* 0x000000e466687223 */ /* 0x040fe4000001087b */
[----:B------:R-:W-:-:S02]  /*d1f0*/  FFMA.FTZ R102, R102, R205, R124 ;  /* 0x000000cd66667223 */ /* 0x000fc4000001007c */
[----:B------:R-:W-:Y:S02]  /*d200*/  FFMA.FTZ R69, R139, R212, -R69 ;  /* 0x000000d48b457223 */ /* 0x000fe40000010845 */
[----:B------:R-:W-:Y:S02]  /*d210*/  FFMA.FTZ R131, R131, R210, R133 ;  /* 0x000000d283837223 */ /* 0x000fe40000010085 */
[----:B------:R-:W-:Y:S02]  /*d220*/  FMUL.FTZ R124, R103, R204 ;  /* 0x000000cc677c7220 */ /* 0x000fe40000410000 */
[----:B------:R-:W-:Y:S02]  /*d230*/  FFMA.FTZ R139, R139, R202, R141 ;  /* 0x000000ca8b8b7223 */ /* 0x000fe4000001008d */
[C---:B------:R-:W-:Y:S02]  /*d240*/  FMUL.FTZ R133, R215.reuse, UR35 ;  /* 0x00000023d7857c20 */ /* 0x040fe40008410000 */
[----:B------:R-:W-:-:S02]  /*d250*/  FMUL.FTZ R141, R215, UR34 ;  /* 0x00000022d78d7c20 */ /* 0x000fc40008410000 */
[-C--:B------:R-:W-:Y:S02]  /*d260*/  FMUL.FTZ R123, R103, R229.reuse ;  /* 0x000000e5677b7220 */ /* 0x080fe40000410000 */
[----:B------:R-:W-:Y:S02]  /*d270*/  FFMA.FTZ R103, R101, R229, -R124 ;  /* 0x000000e565677223 */ /* 0x000fe4000001087c */
[C---:B------:R-:W-:Y:S02]  /*d280*/  FFMA.FTZ R124, R218.reuse, UR34, -R133 ;  /* 0x00000022da7c7c23 */ /* 0x040fe40008010885 */
[----:B------:R-:W-:Y:S02]  /*d290*/  FFMA.FTZ R141, R218, UR35, R141 ;  /* 0x00000023da8d7c23 */ /* 0x000fe4000801008d */
[----:B------:R-:W-:Y:S02]  /*d2a0*/  FFMA.FTZ R61, R148, R216, -R61 ;  /* 0x000000d8943d7223 */ /* 0x000fe4000001083d */
[----:B------:R-:W-:-:S02]  /*d2b0*/  FFMA.FTZ R133, R149, R66, RZ ;  /* 0x0000004295857223 */ /* 0x000fc400000100ff */
[----:B------:R-:W-:Y:S02]  /*d2c0*/  FFMA.FTZ R148, R148, R126, R63 ;  /* 0x0000007e94947223 */ /* 0x000fe4000001003f */
[C---:B------:R-:W-:Y:S02]  /*d2d0*/  FMUL.FTZ R66, R149.reuse, R124 ;  /* 0x0000007c95427220 */ /* 0x040fe40000410000 */
[----:B------:R-:W-:Y:S02]  /*d2e0*/  FMUL.FTZ R63, R142, R203 ;  /* 0x000000cb8e3f7220 */ /* 0x000fe40000410000 */
[----:B------:R-:W-:Y:S02]  /*d2f0*/  FMUL.FTZ R134, R134, R222 ;  /* 0x000000de86867220 */ /* 0x000fe40000410000 */
[----:B------:R-:W-:Y:S02]  /*d300*/  FFMA.FTZ R124, -R149, R141, -RZ ;  /* 0x0000008d957c7223 */ /* 0x000fe400000109ff */
[----:B------:R-:W-:-:S02]  /*d310*/  FMUL.FTZ R142, R142, R221 ;  /* 0x000000dd8e8e7220 */ /* 0x000fc40000410000 */
[----:B------:R-:W-:Y:S02]  /*d320*/  FADD.FTZ R141, R47, R47 ;  /* 0x0000002f2f8d7221 */ /* 0x000fe40000010000 */
[----:B------:R-:W-:Y:S02]  /*d330*/  FMUL.FTZ R158, R158, R218 ;  /* 0x000000da9e9e7220 */ /* 0x000fe40000410000 */
[----:B------:R-:W-:Y:S02]  /*d340*/  FFMA.FTZ R63, R140, R221, -R63 ;  /* 0x000000dd8c3f7223 */ /* 0x000fe4000001083f */
[----:B------:R-:W-:Y:S02]  /*d350*/  FFMA.FTZ R132, R132, R211, R134 ;  /* 0x000000d384847223 */ /* 0x000fe40000010086 */
[----:B------:R-:W-:Y:S02]  /*d360*/  FFMA.FTZ R140, R140, R203, R142 ;  /* 0x000000cb8c8c7223 */ /* 0x000fe4000001008e */
[----:B------:R-:W-:-:S02]  /*d370*/  FFMA.FTZ R134, R141, R60, R133 ;  /* 0x0000003c8d867223 */ /* 0x000fc40000010085 */
[----:B------:R-:W-:Y:S02]  /*d380*/  FFMA.FTZ R156, R156, R215, R158 ;  /* 0x000000d79c9c7223 */ /* 0x000fe4000001009e */
[C---:B------:R-:W-:Y:S02]  /*d390*/  FMUL.FTZ R60, R127.reuse, UR35 ;  /* 0x000000237f3c7c20 */ /* 0x040fe40008410000 */
[----:B------:R-:W-:Y:S02]  /*d3a0*/  FMUL.FTZ R142, R127, UR34 ;  /* 0x000000227f8e7c20 */ /* 0x000fe40008410000 */
[----:B------:R-:W-:Y:S02]  /*d3b0*/  FFMA.FTZ R156, -R149, R156, RZ ;  /* 0x0000009c959c7223 */ /* 0x000fe400000101ff */
[C---:B------:R-:W-:Y:S02]  /*d3c0*/  FFMA.FTZ R60, R217.reuse, UR34, -R60 ;  /* 0x00000022d93c7c23 */ /* 0x040fe4000801083c */
[----:B------:R-:W-:-:S02]  /*d3d0*/  FFMA.FTZ R133, R217, UR35, R142 ;  /* 0x00000023d9857c23 */ /* 0x000fc4000801008e */
[----:B------:R-:W-:Y:S02]  /*d3e0*/  FADD.FTZ R142, R46, R46 ;  /* 0x0000002e2e8e7221 */ /* 0x000fe40000010000 */
[C---:B------:R-:W-:Y:S02]  /*d3f0*/  FFMA.FTZ R155, -R141.reuse, R155, R156 ;  /* 0x0000009b8d9b7223 */ /* 0x040fe4000001019c */
[C---:B------:R-:W-:Y:S02]  /*d400*/  FMUL.FTZ R60, R141.reuse, R60 ;  /* 0x0000003c8d3c7220 */ /* 0x040fe40000410000 */
[----:B------:R-:W-:Y:S02]  /*d410*/  FFMA.FTZ R133, -R141, R133, -RZ ;  /* 0x000000858d857223 */ /* 0x000fe400000109ff */
[----:B------:R-:W-:Y:S02]  /*d420*/  FFMA.FTZ R141, R142, R61, R134 ;  /* 0x0000003d8e8d7223 */ /* 0x000fe40000010086 */
[----:B------:R-:W-:-:S02]  /*d430*/  FMUL.FTZ R61, R126, UR35 ;  /* 0x000000237e3d7c20 */ /* 0x000fc40008410000 */
[----:B------:R-:W-:Y:S02]  /*d440*/  FMUL.FTZ R149, R126, UR34 ;  /* 0x000000227e957c20 */ /* 0x000fe40008410000 */
[C---:B------:R-:W-:Y:S02]  /*d450*/  FFMA.FTZ R61, R216.reuse, UR34, -R61 ;  /* 0x00000022d83d7c23 */ /* 0x040fe4000801083d */
[----:B------:R-:W-:Y:S02]  /*d460*/  FFMA.FTZ R149, R216, UR35, R149 ;  /* 0x00000023d8957c23 */ /* 0x000fe40008010095 */
[----:B------:R-:W-:Y:S02]  /*d470*/  FADD.FTZ R150, R45, R45 ;  /* 0x0000002d2d967221 */ /* 0x000fe40000010000 */
[C---:B------:R-:W-:Y:S02]  /*d480*/  FMUL.FTZ R134, R142.reuse, R61 ;  /* 0x0000003d8e867220 */ /* 0x040fe40000410000 */
[----:B------:R-:W-:-:S02]  /*d490*/  FFMA.FTZ R148, -R142, R148, R155 ;  /* 0x000000948e947223 */ /* 0x000fc4000001019b */
[----:B------:R-:W-:Y:S02]  /*d4a0*/  FFMA.FTZ R61, -R142, R149, -RZ ;  /* 0x000000958e3d7223 */ /* 0x000fe400000109ff */
[----:B------:R-:W-:Y:S02]  /*d4b0*/  FFMA.FTZ R142, R150, R62, R141 ;  /* 0x0000003e968e7223 */ /* 0x000fe4000001008d */
[C---:B------:R-:W-:Y:S02]  /*d4c0*/  FMUL.FTZ R141, R219.reuse, UR35 ;  /* 0x00000023db8d7c20 */ /* 0x040fe40008410000 */
[----:B------:R-:W-:Y:S02]  /*d4d0*/  FMUL.FTZ R149, R219, UR34 ;  /* 0x00000022db957c20 */ /* 0x000fe40008410000 */
[C---:B------:R-:W-:Y:S02]  /*d4e0*/  FFMA.FTZ R141, R220.reuse, UR34, -R141 ;  /* 0x00000022dc8d7c23 */ /* 0x040fe4000801088d */
[----:B------:R-:W-:-:S02]  /*d4f0*/  FFMA.FTZ R62, R220, UR35, R149 ;  /* 0x00000023dc3e7c23 */ /* 0x000fc40008010095 */
[----:B------:R-:W-:Y:S02]  /*d500*/  FFMA.FTZ R147, -R150, R147, R148 ;  /* 0x0000009396937223 */ /* 0x000fe40000010194 */
[----:B------:R-:W-:Y:S02]  /*d510*/  FADD.FTZ R149, R44, R44 ;  /* 0x0000002c2c957221 */ /* 0x000fe40000010000 */
[C---:B------:R-:W-:Y:S02]  /*d520*/  FMUL.FTZ R141, R150.reuse, R141 ;  /* 0x0000008d968d7220 */ /* 0x040fe40000410000 */
[----:B------:R-:W-:Y:S02]  /*d530*/  FFMA.FTZ R62, -R150, R62, -RZ ;  /* 0x0000003e963e7223 */ /* 0x000fe400000109ff */
[----:B------:R-:W-:Y:S02]  /*d540*/  FFMA.FTZ R148, -R149, R140, R147 ;  /* 0x0000008c95947223 */ /* 0x000fe40000010193 */
[----:B------:R-:W-:-:S02]  /*d550*/  FMUL.FTZ R150, R203, UR34 ;  /* 0x00000022cb967c20 */ /* 0x000fc40008410000 */
[----:B------:R-:W-:Y:S02]  /*d560*/  FMUL.FTZ R140, R203, UR35 ;  /* 0x00000023cb8c7c20 */ /* 0x000fe40008410000 */
[----:B------:R-:W-:Y:S02]  /*d570*/  FFMA.FTZ R142, R149, R63, R142 ;  /* 0x0000003f958e7223 */ /* 0x000fe4000001008e */
[C---:B------:R-:W-:Y:S02]  /*d580*/  FFMA.FTZ R63, R221.reuse, UR35, R150 ;  /* 0x00000023dd3f7c23 */ /* 0x040fe40008010096 */
[----:B------:R-:W-:Y:S02]  /*d590*/  FFMA.FTZ R140, R221, UR34, -R140 ;  /* 0x00000022dd8c7c23 */ /* 0x000fe4000801088c */
[----:B------:R-:W-:Y:S02]  /*d5a0*/  FADD.FTZ R150, R43, R43 ;  /* 0x0000002b2b967221 */ /* 0x000fe40000010000 */
[----:B------:R-:W-:-:S02]  /*d5b0*/  FMUL.FTZ R140, R149, R140 ;  /* 0x0000008c958c7220 */ /* 0x000fc40000410000 */
[----:B------:R-:W-:Y:S02]  /*d5c0*/  FFMA.FTZ R63, -R149, R63, -RZ ;  /* 0x0000003f953f7223 */ /* 0x000fe400000109ff */
[C---:B------:R-:W-:Y:S02]  /*d5d0*/  FFMA.FTZ R147, R150.reuse, R69, R142 ;  /* 0x0000004596937223 */ /* 0x040fe4000001008e */
[----:B------:R-:W-:Y:S02]  /*d5e0*/  FFMA.FTZ R149, -R150, R139, R148 ;  /* 0x0000008b96957223 */ /* 0x000fe40000010194 */
[C---:B------:R-:W-:Y:S02]  /*d5f0*/  FMUL.FTZ R69, R202.reuse, UR35 ;  /* 0x00000023ca457c20 */ /* 0x040fe40008410000 */
[----:B------:R-:W-:Y:S02]  /*d600*/  FMUL.FTZ R139, R202, UR34 ;  /* 0x00000022ca8b7c20 */ /* 0x000fe40008410000 */
        /* <DEDUP_REMOVED lines=9> */
[----:B------:R-:W-:Y:S02]  /*d6a0*/  FADD.FTZ R150, R41, R41 ;  /* 0x0000002929967221 */ /* 0x000fe40000010000 */
[C---:B------:R-:W-:Y:S02]  /*d6b0*/  FFMA.FTZ R132, R222.reuse, UR34, -R147 ;  /* 0x00000022de847c23 */ /* 0x040fe40008010893 */
[----:B------:R-:W-:Y:S02]  /*d6c0*/  FFMA.FTZ R70, R222, UR35, R149 ;  /* 0x00000023de467c23 */ /* 0x000fe40008010095 */
[----:B------:R-:W-:-:S02]  /*d6d0*/  FFMA.FTZ R147, R150, R71, R142 ;  /* 0x0000004796937223 */ /* 0x000fc4000001008e */
[C---:B------:R-:W-:Y:S02]  /*d6e0*/  FMUL.FTZ R132, R155.reuse, R132 ;  /* 0x000000849b847220 */ /* 0x040fe40000410000 */
[----:B------:R-:W-:Y:S02]  /*d6f0*/  FFMA.FTZ R70, -R155, R70, -RZ ;  /* 0x000000469b467223 */ /* 0x000fe400000109ff */
[----:B------:R-:W-:Y:S02]  /*d700*/  FMUL.FTZ R142, R210, UR35 ;  /* 0x00000023d28e7c20 */ /* 0x000fe40008410000 */
[----:B------:R-:W-:Y:S02]  /*d710*/  FADD.FTZ R155, R40, R40 ;  /* 0x00000028289b7221 */ /* 0x000fe40000010000 */
[----:B------:R-:W-:Y:S02]  /*d720*/  FFMA.FTZ R149, -R150, R131, R148 ;  /* 0x0000008396957223 */ /* 0x000fe40000010194 */
[----:B------:R-:W-:-:S02]  /*d730*/  FMUL.FTZ R148, R210, UR34 ;  /* 0x00000022d2947c20 */ /* 0x000fc40008410000 */
[----:B------:R-:W-:Y:S02]  /*d740*/  FFMA.FTZ R131, R223, UR34, -R142 ;  /* 0x00000022df837c23 */ /* 0x000fe4000801088e */
[----:B------:R-:W-:Y:S02]  /*d750*/  FFMA.FTZ R142, R155, R110, R147 ;  /* 0x0000006e9b8e7223 */ /* 0x000fe40000010093 */
[----:B------:R-:W-:Y:S02]  /*d760*/  FADD.FTZ R158, R39, R39 ;  /* 0x00000027279e7221 */ /* 0x000fe40000010000 */
[----:B------:R-:W-:Y:S02]  /*d770*/  FADD.FTZ R196, -R196, R65 ;  /* 0x00000041c4c47221 */ /* 0x000fe40000010100 */
[----:B------:R-:W-:Y:S02]  /*d780*/  FADD.FTZ R64, R195, R64 ;  /* 0x00000040c3407221 */ /* 0x000fe40000010000 */
[----:B------:R-:W-:-:S02]  /*d790*/  FFMA.FTZ R71, R223, UR35, R148 ;  /* 0x00000023df477c23 */ /* 0x000fc40008010094 */
[----:B------:R-:W-:Y:S02]  /*d7a0*/  FFMA.FTZ R65, R158, R111, R142 ;  /* 0x0000006f9e417223 */ /* 0x000fe4000001008e */
[----:B------:R-:W-:Y:S02]  /*d7b0*/  FMUL.FTZ R147, R209, UR35 ;  /* 0x00000023d1937c20 */ /* 0x000fe40008410000 */
[----:B------:R-:W-:Y:S02]  /*d7c0*/  FMUL.FTZ R111, R159, -R196 ;  /* 0x800000c49f6f7220 */ /* 0x000fe40000410000 */
[----:B------:R-:W-:Y:S02]  /*d7d0*/  FFMA.FTZ R148, -R155, R122, R149 ;  /* 0x0000007a9b947223 */ /* 0x000fe40000010195 */
[----:B------:R-:W-:Y:S02]  /*d7e0*/  FMUL.FTZ R159, R159, -R64 ;  /* 0x800000409f9f7220 */ /* 0x000fe40000410000 */
[----:B------:R-:W-:-:S02]  /*d7f0*/  FMUL.FTZ R131, R150, R131 ;  /* 0x0000008396837220 */ /* 0x000fc40000410000 */
[----:B------:R-:W-:Y:S02]  /*d800*/  FFMA.FTZ R71, -R150, R71, -RZ ;  /* 0x0000004796477223 */ /* 0x000fe400000109ff */
[----:B------:R-:W-:Y:S02]  /*d810*/  FMUL.FTZ R150, R208, UR35 ;  /* 0x00000023d0967c20 */ /* 0x000fe40008410000 */
[----:B------:R-:W-:Y:S02]  /*d820*/  FFMA.FTZ R122, R224, UR34, -R147 ;  /* 0x00000022e07a7c23 */ /* 0x000fe40008010893 */
[----:B------:R-:W-:Y:S02]  /*d830*/  FFMA.FTZ R142, -R158, R121, R148 ;  /* 0x000000799e8e7223 */ /* 0x000fe40000010194 */
[C---:B------:R-:W-:Y:S02]  /*d840*/  FFMA.FTZ R147, R160.reuse, R196, R159 ;  /* 0x000000c4a0937223 */ /* 0x040fe4000001009f */
[----:B------:R-:W-:-:S02]  /*d850*/  FFMA.FTZ R148, R160, R64, -R111 ;  /* 0x00000040a0947223 */ /* 0x000fc4000001086f */
[----:B------:R-:W-:Y:S02]  /*d860*/  FMUL.FTZ R149, R209, UR34 ;  /* 0x00000022d1957c20 */ /* 0x000fe40008410000 */
[----:B------:R-:W-:Y:S02]  /*d870*/  FFMA.FTZ R121, R225, UR34, -R150 ;  /* 0x00000022e1797c23 */ /* 0x000fe40008010896 */
[----:B------:R-:W-:Y:S02]  /*d880*/  FADD.FTZ R150, R38, R38 ;  /* 0x0000002626967221 */ /* 0x000fe40000010000 */
[----:B------:R-:W-:Y:S02]  /*d890*/  FADD.FTZ R147, -R194, R147 ;  /* 0x00000093c2937221 */ /* 0x000fe40000010100 */
[----:B------:R-:W-:Y:S02]  /*d8a0*/  FADD.FTZ R193, R193, R148 ;  /* 0x00000094c1c17221 */ /* 0x000fe40000010000 */
[----:B------:R-:W-:-:S02]  /*d8b0*/  FFMA.FTZ R110, R224, UR35, R149 ;  /* 0x00000023e06e7c23 */ /* 0x000fc40008010095 */
[C---:B------:R-:W-:Y:S02]  /*d8c0*/  FFMA.FTZ R149, R150.reuse, R118, R65 ;  /* 0x0000007696957223 */ /* 0x040fe40000010041 */
[C---:B------:R-:W-:Y:S02]  /*d8d0*/  FMUL.FTZ R65, R161.reuse, -R147 ;  /* 0x80000093a1417220 */ /* 0x040fe40000410000 */
[----:B------:R-:W-:Y:S02]  /*d8e0*/  FMUL.FTZ R161, R161, -R193 ;  /* 0x800000c1a1a17220 */ /* 0x000fe40000410000 */
[----:B------:R-:W-:Y:S02]  /*d8f0*/  FFMA.FTZ R148, -R150, R115, R142 ;  /* 0x0000007396947223 */ /* 0x000fe4000001018e */
[----:B------:R-:W-:Y:S02]  /*d900*/  FFMA.FTZ R142, R162, R147, R161 ;  /* 0x00000093a28e7223 */ /* 0x000fe400000100a1 */
[----:B------:R-:W-:-:S02]  /*d910*/  FMUL.FTZ R122, R155, R122 ;  /* 0x0000007a9b7a7220 */ /* 0x000fc40000410000 */
[----:B------:R-:W-:Y:S02]  /*d920*/  FFMA.FTZ R110, -R155, R110, -RZ ;  /* 0x0000006e9b6e7223 */ /* 0x000fe400000109ff */
[----:B------:R-:W-:Y:S02]  /*d930*/  FFMA.FTZ R65, R162, R193, -R65 ;  /* 0x000000c1a2417223 */ /* 0x000fe40000010841 */
[C---:B------:R-:W-:Y:S02]  /*d940*/  FMUL.FTZ R115, R207.reuse, UR35 ;  /* 0x00000023cf737c20 */ /* 0x040fe40008410000 */
[----:B------:R-:W-:Y:S02]  /*d950*/  FMUL.FTZ R155, R207, UR34 ;  /* 0x00000022cf9b7c20 */ /* 0x000fe40008410000 */
[----:B------:R-:W-:Y:S02]  /*d960*/  FADD.FTZ R142, -R97, R142 ;  /* 0x0000008e618e7221 */ /* 0x000fe40000010100 */
[----:B------:R-:W-:-:S02]  /*d970*/  FFMA.FTZ R115, R226, UR34, -R115 ;  /* 0x00000022e2737c23 */ /* 0x000fc40008010873 */
[----:B------:R-:W-:Y:S02]  /*d980*/  FADD.FTZ R98, R98, R65 ;  /* 0x0000004162627221 */ /* 0x000fe40000010000 */
[----:B------:R-:W-:Y:S02]  /*d990*/  FFMA.FTZ R155, R226, UR35, R155 ;  /* 0x00000023e29b7c23 */ /* 0x000fe4000801009b */
[C---:B------:R-:W-:Y:S02]  /*d9a0*/  FMUL.FTZ R65, R163.reuse, -R142 ;  /* 0x8000008ea3417220 */ /* 0x040fe40000410000 */
[C---:B------:R-:W-:Y:S02]  /*d9b0*/  FMUL.FTZ R118, R150.reuse, R115 ;  /* 0x0000007396767220 */ /* 0x040fe40000410000 */
[----:B------:R-:W-:Y:S02]  /*d9c0*/  FMUL.FTZ R163, R163, -R98 ;  /* 0x80000062a3a37220 */ /* 0x000fe40000410000 */
[----:B------:R-:W-:-:S02]  /*d9d0*/  FFMA.FTZ R115, -R150, R155, -RZ ;  /* 0x0000009b96737223 */ /* 0x000fc400000109ff */
[----:B------:R-:W-:Y:S02]  /*d9e0*/  FADD.FTZ R150, R37, R37 ;  /* 0x0000002525967221 */ /* 0x000fe40000010000 */
[C---:B------:R-:W-:Y:S02]  /*d9f0*/  FFMA.FTZ R65, R164.reuse, R98, -R65 ;  /* 0x00000062a4417223 */ /* 0x040fe40000010841 */
[----:B------:R-:W-:Y:S02]  /*da00*/  FFMA.FTZ R164, R164, R142, R163 ;  /* 0x0000008ea4a47223 */ /* 0x000fe400000100a3 */
[----:B------:R-:W-:Y:S02]  /*da10*/  FFMA.FTZ R97, R150, R114, R149 ;  /* 0x0000007296617223 */ /* 0x000fe40000010095 */
[----:B------:R-:W-:Y:S02]  /*da20*/  FADD.FTZ R65, R100, R65 ;  /* 0x0000004164417221 */ /* 0x000fe40000010000 */
[----:B------:R-:W-:-:S02]  /*da30*/  FMUL.FTZ R114, R206, UR35 ;  /* 0x00000023ce727c20 */ /* 0x000fc40008410000 */
[----:B------:R-:W-:Y:S02]  /*da40*/  FADD.FTZ R100, R36, R36 ;  /* 0x0000002424647221 */ /* 0x000fe40000010000 */
[----:B------:R-:W-:Y:S02]  /*da50*/  FADD.FTZ R99, -R99, R164 ;  /* 0x000000a463637221 */ /* 0x000fe40000010100 */
[----:B------:R-:W-:Y:S02]  /*da60*/  FFMA.FTZ R114, R227, UR34, -R114 ;  /* 0x00000022e3727c23 */ /* 0x000fe40008010872 */
[----:B------:R-:W-:Y:S02]  /*da70*/  FFMA.FTZ R104, R100, R104, R97 ;  /* 0x0000006864687223 */ /* 0x000fe40000010061 */
[----:B------:R-:W-:Y:S02]  /*da80*/  FFMA.FTZ R155, -R150, R113, R148 ;  /* 0x00000071969b7223 */ /* 0x000fe40000010194 */
[----:B------:R-:W-:-:S02]  /*da90*/  FMUL.FTZ R97, R165, -R99 ;  /* 0x80000063a5617220 */ /* 0x000fc40000410000 */
[----:B------:R-:W-:Y:S02]  /*daa0*/  FMUL.FTZ R165, R165, -R65 ;  /* 0x80000041a5a57220 */ /* 0x000fe40000410000 */
[----:B------:R-:W-:Y:S02]  /*dab0*/  FMUL.FTZ R149, R150, R114 ;  /* 0x0000007296957220 */ /* 0x000fe40000410000 */
[----:B------:R-:W-:Y:S02]  /*dac0*/  FFMA.FTZ R114, -R100, R102, R155 ;  /* 0x0000006664727223 */ /* 0x000fe4000001019b */
[C---:B------:R-:W-:Y:S02]  /*dad0*/  FFMA.FTZ R102, R166.reuse, R99, R165 ;  /* 0x00000063a6667223 */ /* 0x040fe400000100a5 */
[----:B------:R-:W-:Y:S02]  /*dae0*/  FFMA.FTZ R97, R166, R65, -R97 ;  /* 0x00000041a6617223 */ /* 0x000fe40000010861 */
[----:B------:R-:W-:-:S02]  /*daf0*/  FMUL.FTZ R155, R205, UR35 ;  /* 0x00000023cd9b7c20 */ /* 0x000fc40008410000 */
[----:B------:R-:W-:Y:S02]  /*db00*/  FMUL.FTZ R157, R205, UR34 ;  /* 0x00000022cd9d7c20 */ /* 0x000fe40008410000 */
[----:B------:R-:W-:Y:S02]  /*db10*/  FADD.FTZ R102, -R105, R102 ;  /* 0x0000006669667221 */ /* 0x000fe40000010100 */
[----:B------:R-:W-:Y:S02]  /*db20*/  FADD.FTZ R108, R108, R97 ;  /* 0x000000616c6c7221 */ /* 0x000fe40000010000 */
[C---:B------:R-:W-:Y:S02]  /*db30*/  FFMA.FTZ R155, R228.reuse, UR34, -R155 ;  /* 0x00000022e49b7c23 */ /* 0x040fe4000801089b */
[----:B------:R-:W-:Y:S02]  /*db40*/  FFMA.FTZ R157, R228, UR35, R157 ;  /* 0x00000023e49d7c23 */ /* 0x000fe4000801009d */
[----:B------:R-:W-:-:S02]  /*db50*/  FMUL.FTZ R97, R167, -R102 ;  /* 0x80000066a7617220 */ /* 0x000fc40000410000 */
[-C--:B------:R-:W-:Y:S02]  /*db60*/  FMUL.FTZ R167, R167, -R108.reuse ;  /* 0x8000006ca7a77220 */ /* 0x080fe40000410000 */
[C---:B------:R-:W-:Y:S02]  /*db70*/  FMUL.FTZ R155, R100.reuse, R155 ;  /* 0x0000009b649b7220 */ /* 0x040fe40000410000 */
[----:B------:R-:W-:Y:S02]  /*db80*/  FFMA.FTZ R157, -R100, R157, -RZ ;  /* 0x0000009d649d7223 */ /* 0x000fe400000109ff */
[----:B------:R-:W-:Y:S02]  /*db90*/  FFMA.FTZ R97, R168, R108, -R97 ;  /* 0x0000006ca8617223 */ /* 0x000fe40000010861 */
[----:B------:R-:W-:Y:S02]  /*dba0*/  FMUL.FTZ R100, R204, UR35 ;  /* 0x00000023cc647c20 */ /* 0x000fe40008410000 */
[----:B------:R-:W-:-:S02]  /*dbb0*/  FFMA.FTZ R168, R168, R102, R167 ;  /* 0x00000066a8a87223 */ /* 0x000fc400000100a7 */
[----:B------:R-:W-:Y:S02]  /*dbc0*/  FADD.FTZ R159, R35, R35 ;  /* 0x00000023239f7221 */ /* 0x000fe40000010000 */
[----:B------:R-:W-:Y:S02]  /*dbd0*/  FFMA.FTZ R100, R229, UR34, -R100 ;  /* 0x00000022e5647c23 */ /* 0x000fe40008010864 */
[----:B------:R-:W-:Y:S02]  /*dbe0*/  FADD.FTZ R109, -R109, R168 ;  /* 0x000000a86d6d7221 */ /* 0x000fe40000010100 */
[----:B------:R-:W-:Y:S02]  /*dbf0*/  FADD.FTZ R97, R112, R97 ;  /* 0x0000006170617221 */ /* 0x000fe40000010000 */
[----:B------:R-:W-:Y:S02]  /*dc00*/  FFMA.FTZ R101, R101, R204, R123 ;  /* 0x000000cc65657223 */ /* 0x000fe4000001007b */
[----:B------:R-:W-:-:S02]  /*dc10*/  FMUL.FTZ R161, R159, R100 ;  /* 0x000000649fa17220 */ /* 0x000fc40000410000 */
[C---:B------:R-:W-:Y:S02]  /*dc20*/  FMUL.FTZ R100, R169.reuse, -R109 ;  /* 0x8000006da9647220 */ /* 0x040fe40000410000 */
[----:B------:R-:W-:Y:S02]  /*dc30*/  FMUL.FTZ R169, R169, -R97 ;  /* 0x80000061a9a97220 */ /* 0x000fe40000410000 */
[----:B------:R-:W-:Y:S02]  /*dc40*/  FMUL.FTZ R148, R206, UR34 ;  /* 0x00000022ce947c20 */ /* 0x000fe40008410000 */
[----:B------:R-:W-:Y:S02]  /*dc50*/  FFMA.FTZ R114, -R159, R101, R114 ;  /* 0x000000659f727223 */ /* 0x000fe40000010172 */
[----:B------:R-:W-:Y:S02]  /*dc60*/  FMUL.FTZ R101, R214, UR35 ;  /* 0x00000023d6657c20 */ /* 0x000fe40008410000 */
[----:B------:R-:W-:-:S02]  /*dc70*/  FFMA.FTZ R169, R170, R109, R169 ;  /* 0x0000006daaa97223 */ /* 0x000fc400000100a9 */
[----:B------:R-:W-:Y:S02]  /*dc80*/  FMUL.FTZ R123, R189, R214 ;  /* 0x000000d6bd7b7220 */ /* 0x000fe40000410000 */
[----:B------:R-:W-:Y:S02]  /*dc90*/  FFMA.FTZ R113, R227, UR35, R148 ;  /* 0x00000023e3717c23 */ /* 0x000fe40008010094 */
[----:B------:R-:W-:Y:S02]  /*dca0*/  FFMA.FTZ R100, R170, R97, -R100 ;  /* 0x00000061aa647223 */ /* 0x000fe40000010864 */
[----:B------:R-:W-:Y:S02]  /*dcb0*/  FADD.FTZ R148, R34, R34 ;  /* 0x0000002222947221 */ /* 0x000fe40000010000 */
[----:B------:R-:W-:Y:S02]  /*dcc0*/  FFMA.FTZ R101, R230, UR34, -R101 ;  /* 0x00000022e6657c23 */ /* 0x000fe40008010865 */
[----:B------:R-:W-:-:S02]  /*dcd0*/  FADD.FTZ R116, -R116, R169 ;  /* 0x000000a974747221 */ /* 0x000fc40000010100 */
[----:B------:R-:W-:Y:S02]  /*dce0*/  FFMA.FTZ R123, R191, R230, -R123 ;  /* 0x000000e6bf7b7223 */ /* 0x000fe4000001087b */
[----:B------:R-:W-:Y:S02]  /*dcf0*/  FFMA.FTZ R104, R159, R103, R104 ;  /* 0x000000679f687223 */ /* 0x000fe40000010068 */
[----:B------:R-:W-:Y:S02]  /*dd00*/  FADD.FTZ R100, R117, R100 ;  /* 0x0000006475647221 */ /* 0x000fe40000010000 */
[C---:B------:R-:W-:Y:S02]  /*dd10*/  FMUL.FTZ R105, R148.reuse, R101 ;  /* 0x0000006594697220 */ /* 0x040fe40000410000 */
[C---:B------:R-:W-:Y:S02]  /*dd20*/  FMUL.FTZ R101, R171.reuse, -R116 ;  /* 0x80000074ab657220 */ /* 0x040fe40000410000 */
[----:B------:R-:W-:Y:S01]  /*dd30*/  FFMA.FTZ R123, R148, R123, R104 ;  /* 0x0000007b947b7223 */ /* 0x000fe20000010068 */
[----:B------:R-:W-:Y:S01]  /*dd40*/  SHF.L.U32 R104, R96, 0x5, RZ ;  /* 0x0000000560687819 */ /* 0x000fe200000006ff */
[----:B------:R-:W-:-:S02]  /*dd50*/  FMUL.FTZ R171, R171, -R100 ;  /* 0x80000064abab7220 */ /* 0x000fc40000410000 */
[----:B------:R-:W-:Y:S01]  /*dd60*/  FFMA.FTZ R101, R172, R100, -R101 ;  /* 0x00000064ac657223 */ /* 0x000fe20000010865 */
[----:B------:R-:W-:Y:S01]  /*dd70*/  LEA.HI.SX32 R104, R104, R104, 0x1b ;  /* 0x0000006868687211 */ /* 0x000fe200078fdaff */
[----:B------:R-:W-:Y:S02]  /*dd80*/  FFMA.FTZ R172, R172, R116, R171 ;  /* 0x00000074acac7223 */ /* 0x000fe400000100ab */
[----:B------:R-:W-:Y:S02]  /*dd90*/  FADD.FTZ R101, R120, R101 ;  /* 0x0000006578657221 */ /* 0x000fe40000010000 */
[----:B------:R-:W-:Y:S01]  /*dda0*/  FADD.FTZ R119, -R119, R172 ;  /* 0x000000ac77777221 */ /* 0x000fe20000010100 */
[----:B------:R0:W-:Y:S01]  /*ddb0*/  STS [R104.X4+0x1080], R66 ;  /* 0x0010804268007388 */ /* 0x0001e20000004800 */
[----:B------:R-:W-:Y:S02]  /*ddc0*/  FMUL.FTZ R156, R208, UR34 ;  /* 0x00000022d09c7c20 */ /* 0x000fe40008410000 */
[----:B------:R-:W-:Y:S01]  /*ddd0*/  FFMA.FTZ R113, -R150, R113, -RZ ;  /* 0x0000007196717223 */ /* 0x000fe200000109ff */
[----:B------:R1:W-:Y:S01]  /*dde0*/  STS [R104.X4+0x1088], R60 ;  /* 0x0010883c68007388 */ /* 0x0003e20000004800 */
[----:B------:R-:W-:-:S02]  /*ddf0*/  FFMA.FTZ R111, R225, UR35, R156 ;  /* 0x00000023e16f7c23 */ /* 0x000fc4000801009c */
[----:B------:R-:W-:Y:S01]  /*de00*/  FMUL.FTZ R189, R189, R230 ;  /* 0x000000e6bdbd7220 */ /* 0x000fe20000410000 */
[----:B------:R2:W-:Y:S01]  /*de10*/  STS [R104.X4+0x1094], R61 ;  /* 0x0010943d68007388 */ /* 0x0005e20000004800 */
[----:B------:R-:W-:Y:S02]  /*de20*/  FFMA.FTZ R111, -R158, R111, -RZ ;  /* 0x0000006f9e6f7223 */ /* 0x000fe400000109ff */
[C---:B0-----:R-:W-:Y:S01]  /*de30*/  FMUL.FTZ R66, R173.reuse, -R101 ;  /* 0x80000065ad427220 */ /* 0x041fe20000410000 */
[----:B------:R0:W-:Y:S01]  /*de40*/  STS [R104.X4+0x109c], R62 ;  /* 0x00109c3e68007388 */ /* 0x0001e20000004800 */
[-C--:B------:R-:W-:Y:S02]  /*de50*/  FMUL.FTZ R173, R173, -R119.reuse ;  /* 0x80000077adad7220 */ /* 0x080fe40000410000 */
[C---:B-1----:R-:W-:Y:S01]  /*de60*/  FFMA.FTZ R60, R174.reuse, R119, R66 ;  /* 0x00000077ae3c7223 */ /* 0x042fe20000010042 */
[----:B------:R-:W-:Y:S01]  /*de70*/  STS [R104.X4+0x10a4], R63 ;  /* 0x0010a43f68007388 */ /* 0x000fe20000004800 */
[----:B------:R-:W-:Y:S01]  /*de80*/  FFMA.FTZ R173, R174, R101, -R173 ;  /* 0x00000065aead7223 */ /* 0x000fe200000108ad */
[----:B------:R-:W-:Y:S01]  /*de90*/  HADD2.F32 R66, -RZ, R77.H0_H0 ;  /* 0x2000004dff427230 */ /* 0x000fe20000004100 */
[----:B------:R-:W-:Y:S01]  /*dea0*/  FADD.FTZ R60, -R125, R60 ;  /* 0x0000003c7d3c7221 */ /* 0x000fe20000010100 */
[----:B------:R-:W-:Y:S01]  /*deb0*/  STS [R104.X4+0x10ac], R69 ;  /* 0x0010ac4568007388 */ /* 0x000fe20000004800 */
[----:B------:R-:W-:-:S02]  /*dec0*/  FADD.FTZ R128, R128, R173 ;  /* 0x000000ad80807221 */ /* 0x000fc40000010000 */
[C---:B--2---:R-:W-:Y:S01]  /*ded0*/  FMUL.FTZ R61, R175.reuse, -R60 ;  /* 0x8000003caf3d7220 */ /* 0x044fe20000410000 */
[----:B------:R-:W-:Y:S01]  /*dee0*/  STS [R104.X4+0x10c4], R110 ;  /* 0x0010c46e68007388 */ /* 0x000fe20000004800 */
[-C--:B------:R-:W-:Y:S02]  /*def0*/  FMUL.FTZ R175, R175, -R128.reuse ;  /* 0x80000080afaf7220 */ /* 0x080fe40000410000 */
[C---:B------:R-:W-:Y:S01]  /*df00*/  FFMA.FTZ R61, R176.reuse, R128, -R61 ;  /* 0x00000080b03d7223 */ /* 0x040fe2000001083d */
[----:B------:R-:W-:Y:S01]  /*df10*/  STS [R104.X4+0x10cc], R111 ;  /* 0x0010cc6f68007388 */ /* 0x000fe20000004800 */
[----:B------:R-:W-:Y:S02]  /*df20*/  FFMA.FTZ R176, R176, R60, R175 ;  /* 0x0000003cb0b07223 */ /* 0x000fe400000100af */
[----:B------:R-:W-:Y:S01]  /*df30*/  FADD.FTZ R117, R130, R61 ;  /* 0x0000003d82757221 */ /* 0x000fe20000010000 */
[----:B------:R-:W-:Y:S01]  /*df40*/  STS [R104.X4+0x10b4], R70 ;  /* 0x0010b44668007388 */ /* 0x000fe20000004800 */
[----:B------:R-:W-:-:S02]  /*df50*/  FADD.FTZ R129, -R129, R176 ;  /* 0x000000b081817221 */ /* 0x000fc40000010100 */
[C---:B------:R-:W-:Y:S01]  /*df60*/  FMUL.FTZ R61, R177.reuse, -R117 ;  /* 0x80000075b13d7220 */ /* 0x040fe20000410000 */
[----:B------:R1:W-:Y:S01]  /*df70*/  STS [R104.X4+0x10d4], R115 ;  /* 0x0010d47368007388 */ /* 0x0003e20000004800 */
[-C--:B------:R-:W-:Y:S02]  /*df80*/  FMUL.FTZ R177, R177, -R129.reuse ;  /* 0x80000081b1b17220 */ /* 0x080fe40000410000 */
[C---:B0-----:R-:W-:Y:S01]  /*df90*/  FFMA.FTZ R62, R178.reuse, R129, R61 ;  /* 0x00000081b23e7223 */ /* 0x041fe2000001003d */
[----:B------:R-:W-:Y:S01]  /*dfa0*/  STS [R104.X4+0x10bc], R71 ;  /* 0x0010bc4768007388 */ /* 0x000fe20000004800 */
[----:B------:R-:W-:Y:S02]  /*dfb0*/  FFMA.FTZ R177, R178, R117, -R177 ;  /* 0x00000075b2b17223 */ /* 0x000fe400000108b1 */
[----:B------:R-:W-:Y:S01]  /*dfc0*/  FADD.FTZ R62, -R135, R62 ;  /* 0x0000003e873e7221 */ /* 0x000fe20000010100 */
[----:B------:R-:W-:Y:S01]  /*dfd0*/  STS [R104.X4+0x10dc], R113 ;  /* 0x0010dc7168007388 */ /* 0x000fe20000004800 */
[----:B------:R-:W-:Y:S01]  /*dfe0*/  FADD.FTZ R136, R136, R177 ;  /* 0x000000b188887221 */ /* 0x000fe20000010000 */
[----:B-1----:R-:W-:Y:S01]  /*dff0*/  HADD2.F32 R115, -RZ, R78.H0_H0 ;  /* 0x2000004eff737230 */ /* 0x002fe20000004100 */
[C---:B------:R-:W-:Y:S01]  /*e000*/  FMUL.FTZ R61, R179.reuse, -R62 ;  /* 0x8000003eb33d7220 */ /* 0x040fe20000410000 */
[----:B------:R-:W-:Y:S01]  /*e010*/  STS [R104.X4+0x10c0], R122 ;  /* 0x0010c07a68007388 */ /* 0x000fe20000004800 */
[-C--:B------:R-:W-:Y:S01]  /*e020*/  FMUL.FTZ R179, R179, -R136.reuse ;  /* 0x80000088b3b37220 */ /* 0x080fe20000410000 */
[----:B------:R-:W-:Y:S01]  /*e030*/  HADD2.F32 R135, -RZ, R90.H0_H0 ;  /* 0x2000005aff877230 */ /* 0x000fe20000004100 */
[C---:B------:R-:W-:Y:S01]  /*e040*/  FFMA.FTZ R61, R180.reuse, R136, -R61 ;  /* 0x00000088b43d7223 */ /* 0x040fe2000001083d */
[----:B------:R-:W-:Y:S01]  /*e050*/  STS [R104.X4+0x1084], R124 ;  /* 0x0010847c68007388 */ /* 0x000fe20000004800 */
[----:B------:R-:W-:-:S02]  /*e060*/  FFMA.FTZ R180, R180, R62, R179 ;  /* 0x0000003eb4b47223 */ /* 0x000fc400000100b3 */
[----:B------:R-:W-:Y:S01]  /*e070*/  FMUL.FTZ R63, R64, UR43 ;  /* 0x0000002b403f7c20 */ /* 0x000fe20008410000 */
[----:B------:R-:W-:Y:S01]  /*e080*/  STS [R104.X4+0x10d0], R118 ;  /* 0x0010d07668007388 */ /* 0x000fe20000004800 */
[----:B------:R-:W-:Y:S02]  /*e090*/  FADD.FTZ R69, R138, R61 ;  /* 0x0000003d8a457221 */ /* 0x000fe40000010000 */
[C---:B------:R-:W-:Y:S01]  /*e0a0*/  FMUL.FTZ R61, R196.reuse, UR43 ;  /* 0x0000002bc43d7c20 */ /* 0x040fe20008410000 */
[----:B------:R-:W-:Y:S01]  /*e0b0*/  STS [R104.X4+0x10b8], R131 ;  /* 0x0010b88368007388 */ /* 0x000fe20000004800 */
[----:B------:R-:W-:Y:S02]  /*e0c0*/  FADD.FTZ R137, -R137, R180 ;  /* 0x000000b489897221 */ /* 0x000fe40000010100 */
[----:B------:R-:W-:Y:S01]  /*e0d0*/  FFMA.FTZ R110, R196, UR44, -R63 ;  /* 0x0000002cc46e7c23 */ /* 0x000fe2000801083f */
[----:B------:R-:W-:Y:S01]  /*e0e0*/  STS [R104.X4+0x108c], R133 ;  /* 0x00108c8568007388 */ /* 0x000fe20000004800 */
[----:B------:R-:W-:-:S02]  /*e0f0*/  FFMA.FTZ R111, R64, UR44, R61 ;  /* 0x0000002c406f7c23 */ /* 0x000fc4000801003d */
[----:B------:R-:W-:Y:S01]  /*e100*/  FFMA.FTZ R70, R66, -R49, R213 ;  /* 0x8000003142467223 */ /* 0x000fe200000100d5 */
[----:B------:R-:W-:Y:S01]  /*e110*/  STS [R104.X4+0x1090], R134 ;  /* 0x0010908668007388 */ /* 0x000fe20000004800 */
[----:B------:R-:W-:Y:S02]  /*e120*/  FMUL.FTZ R61, R181, -R137 ;  /* 0x80000089b53d7220 */ /* 0x000fe40000410000 */
[----:B------:R-:W-:Y:S01]  /*e130*/  FMUL.FTZ R110, R67, R110 ;  /* 0x0000006e436e7220 */ /* 0x000fe20000410000 */
[----:B------:R0:W-:Y:S01]  /*e140*/  STS [R104.X4+0x10a8], R139 ;  /* 0x0010a88b68007388 */ /* 0x0001e20000004800 */
[----:B------:R-:W-:Y:S02]  /*e150*/  FMUL.FTZ R103, R214, UR34 ;  /* 0x00000022d6677c20 */ /* 0x000fe40008410000 */
[----:B------:R-:W-:Y:S01]  /*e160*/  FFMA.FTZ R61, R182, R69, -R61 ;  /* 0x00000045b63d7223 */ /* 0x000fe2000001083d */
[----:B------:R-:W-:Y:S01]  /*e170*/  STS [R104.X4+0x10b0], R132 ;  /* 0x0010b08468007388 */ /* 0x000fe20000004800 */
[----:B------:R-:W-:-:S02]  /*e180*/  FFMA.FTZ R111, R70, R111, R110 ;  /* 0x0000006f466f7223 */ /* 0x000fc4000001006e */
[----:B------:R-:W-:Y:S01]  /*e190*/  FMUL.FTZ R112, R204, UR34 ;  /* 0x00000022cc707c20 */ /* 0x000fe20008410000 */
[----:B------:R-:W-:Y:S01]  /*e1a0*/  STS [R104.X4+0x10a0], R140 ;  /* 0x0010a08c68007388 */ /* 0x000fe20000004800 */
[----:B------:R-:W-:Y:S01]  /*e1b0*/  FMUL.FTZ R181, R181, -R69 ;  /* 0x80000045b5b57220 */ /* 0x000fe20000410000 */
[----:B0-----:R-:W-:Y:S01]  /*e1c0*/  HADD2.F32 R139, -RZ, R92.H0_H0 ;  /* 0x2000005cff8b7230 */ /* 0x001fe20000004100 */
[C---:B------:R-:W-:Y:S01]  /*e1d0*/  FMUL.FTZ R110, R193.reuse, UR43 ;  /* 0x0000002bc16e7c20 */ /* 0x040fe20008410000 */
[----:B------:R-:W-:Y:S01]  /*e1e0*/  STS [R104.X4+0x1098], R141 ;  /* 0x0010988d68007388 */ /* 0x000fe20000004800 */
[----:B------:R-:W-:Y:S02]  /*e1f0*/  FMUL.FTZ R71, R193, R50 ;  /* 0x00000032c1477220 */ /* 0x000fe40000410000 */
[----:B------:R-:W-:Y:S01]  /*e200*/  FFMA.FTZ R191, R191, R214, R189 ;  /* 0x000000d6bfbf7223 */ /* 0x000fe200000100bd */
[----:B------:R-:W-:Y:S01]  /*e210*/  STS [R104.X4+0x10d8], R149 ;  /* 0x0010d89568007388 */ /* 0x000fe20000004800 */
[----:B------:R-:W-:-:S02]  /*e220*/  FFMA.FTZ R103, R230, UR35, R103 ;  /* 0x00000023e6677c23 */ /* 0x000fc40008010067 */
[----:B------:R-:W-:Y:S01]  /*e230*/  FADD.FTZ R144, R144, R61 ;  /* 0x0000003d90907221 */ /* 0x000fe20000010000 */
[----:B------:R-:W-:Y:S01]  /*e240*/  STS [R104.X4+0x10e0], R155 ;  /* 0x0010e09b68007388 */ /* 0x000fe20000004800 */
[-C--:B------:R-:W-:Y:S02]  /*e250*/  FMUL.FTZ R113, R147, R50.reuse ;  /* 0x0000003293717220 */ /* 0x080fe40000410000 */
[----:B------:R-:W-:Y:S01]  /*e260*/  FFMA.FTZ R112, R229, UR35, R112 ;  /* 0x00000023e5707c23 */ /* 0x000fe20008010070 */
[----:B------:R-:W-:Y:S01]  /*e270*/  STS [R104.X4+0x10e4], R157 ;  /* 0x0010e49d68007388 */ /* 0x000fe20000004800 */
[----:B------:R-:W-:Y:S02]  /*e280*/  FFMA.FTZ R122, R182, R137, R181 ;  /* 0x00000089b67a7223 */ /* 0x000fe400000100b5 */
[----:B------:R-:W-:Y:S01]  /*e290*/  FFMA.FTZ R230, R115, -R50, R230 ;  /* 0x8000003273e67223 */ /* 0x000fe200000100e6 */
[----:B------:R-:W-:Y:S01]  /*e2a0*/  STS [R104.X4+0x10e8], R161 ;  /* 0x0010e8a168007388 */ /* 0x000fe20000004800 */
[----:B------:R-:W-:-:S02]  /*e2b0*/  FFMA.FTZ R61, R147, UR44, -R110 ;  /* 0x0000002c933d7c23 */ /* 0x000fc4000801086e */
[----:B------:R-:W-:Y:S01]  /*e2c0*/  FMUL.FTZ R63, R214, R71 ;  /* 0x00000047d63f7220 */ /* 0x000fe20000410000 */
[----:B------:R-:W-:Y:S01]  /*e2d0*/  STS [R104.X4+0x10f0], R105 ;  /* 0x0010f06968007388 */ /* 0x000fe20000004800 */
[----:B------:R-:W-:Y:S02]  /*e2e0*/  FMUL.FTZ R110, R147, UR43 ;  /* 0x0000002b936e7c20 */ /* 0x000fe40008410000 */
[----:B------:R-:W-:Y:S02]  /*e2f0*/  FFMA.FTZ R191, -R148, R191, R114 ;  /* 0x000000bf94bf7223 */ /* 0x000fe40000010172 */
[----:B------:R-:W-:Y:S02]  /*e300*/  FMUL.FTZ R114, R214, R113 ;  /* 0x00000071d6727220 */ /* 0x000fe40000410000 */
[----:B------:R-:W-:Y:S02]  /*e310*/  FFMA.FTZ R159, -R159, R112, -RZ ;  /* 0x000000709f9f7223 */ /* 0x000fe400000109ff */
[----:B------:R-:W-:-:S02]  /*e320*/  FADD.FTZ R122, -R143, R122 ;  /* 0x0000007a8f7a7221 */ /* 0x000fc40000010100 */
[----:B------:R-:W-:Y:S01]  /*e330*/  FFMA.FTZ R113, R230, R113, -R63 ;  /* 0x00000071e6717223 */ /* 0x000fe2000001083f */
[----:B------:R-:W-:Y:S01]  /*e340*/  STS [R104.X4+0x10ec], R159 ;  /* 0x0010ec9f68007388 */ /* 0x000fe20000004800 */
[----:B------:R-:W-:Y:S02]  /*e350*/  FMUL.FTZ R112, R214, R61 ;  /* 0x0000003dd6707220 */ /* 0x000fe40000410000 */
[----:B------:R-:W-:Y:S01]  /*e360*/  FFMA.FTZ R63, R193, UR44, R110 ;  /* 0x0000002cc13f7c23 */ /* 0x000fe2000801006e */
[----:B------:R-:W-:Y:S01]  /*e370*/  HADD2.F32 R110, -RZ, R79.H0_H0 ;  /* 0x2000004fff6e7230 */ /* 0x000fe20000004100 */
[C---:B------:R-:W-:Y:S02]  /*e380*/  FMUL.FTZ R61, R183.reuse, -R122 ;  /* 0x8000007ab73d7220 */ /* 0x040fe40000410000 */
[----:B------:R-:W-:Y:S02]  /*e390*/  FMUL.FTZ R121, R158, R121 ;  /* 0x000000799e797220 */ /* 0x000fe40000410000 */
[----:B------:R-:W-:-:S02]  /*e3a0*/  FMUL.FTZ R183, R183, -R144 ;  /* 0x80000090b7b77220 */ /* 0x000fc40000410000 */
[----:B------:R-:W-:Y:S01]  /*e3b0*/  FFMA.FTZ R112, R230, R63, R112 ;  /* 0x0000003fe6707223 */ /* 0x000fe20000010070 */
[----:B------:R0:W-:Y:S01]  /*e3c0*/  STS [R104.X4+0x10c8], R121 ;  /* 0x0010c87968007388 */ /* 0x0001e20000004800 */
[----:B------:R-:W-:Y:S02]  /*e3d0*/  FMUL.FTZ R63, R98, UR43 ;  /* 0x0000002b623f7c20 */ /* 0x000fe40008410000 */
[----:B------:R-:W-:Y:S02]  /*e3e0*/  FMUL.FTZ R124, R142, R51 ;  /* 0x000000338e7c7220 */ /* 0x000fe40000410000 */
[C---:B------:R-:W-:Y:S02]  /*e3f0*/  FFMA.FTZ R61, R184.reuse, R144, -R61 ;  /* 0x00000090b83d7223 */ /* 0x040fe4000001083d */
[----:B------:R-:W-:Y:S02]  /*e400*/  FFMA.FTZ R184, R184, R122, R183 ;  /* 0x0000007ab8b87223 */ /* 0x000fe400000100b7 */
[----:B------:R-:W-:-:S02]  /*e410*/  FFMA.FTZ R125, R142, UR44, -R63 ;  /* 0x0000002c8e7d7c23 */ /* 0x000fc4000801083f */
[----:B------:R-:W-:Y:S02]  /*e420*/  FFMA.FTZ R112, R115, R193, R112 ;  /* 0x000000c173707223 */ /* 0x000fe40000010070 */
[-C--:B0-----:R-:W-:Y:S02]  /*e430*/  FFMA.FTZ R121, R110, -R51.reuse, R229 ;  /* 0x800000336e797223 */ /* 0x081fe400000100e5 */
[----:B------:R-:W-:Y:S02]  /*e440*/  FMUL.FTZ R118, R98, R51 ;  /* 0x0000003362767220 */ /* 0x000fe40000410000 */
[----:B------:R-:W-:Y:S02]  /*e450*/  FMUL.FTZ R165, R204, R124 ;  /* 0x0000007ccca57220 */ /* 0x000fe40000410000 */
[----:B------:R-:W-:Y:S02]  /*e460*/  FADD.FTZ R115, R146, R61 ;  /* 0x0000003d92737221 */ /* 0x000fe40000010000 */
[----:B------:R-:W-:-:S02]  /*e470*/  FMUL.FTZ R63, R142, UR43 ;  /* 0x0000002b8e3f7c20 */ /* 0x000fc40008410000 */
[----:B------:R-:W-:Y:S02]  /*e480*/  FADD.FTZ R61, -R145, R184 ;  /* 0x000000b8913d7221 */ /* 0x000fe40000010100 */
[----:B------:R-:W-:Y:S02]  /*e490*/  FMUL.FTZ R125, R204, R125 ;  /* 0x0000007dcc7d7220 */ /* 0x000fe40000410000 */
[----:B------:R-:W-:Y:S02]  /*e4a0*/  FADD.FTZ R19, R118, R19 ;  /* 0x0000001376137221 */ /* 0x000fe40000010000 */
[-C--:B------:R-:W-:Y:S02]  /*e4b0*/  FMUL.FTZ R204, R204, R118.reuse ;  /* 0x00000076cccc7220 */ /* 0x080fe40000410000 */
[----:B------:R-:W-:Y:S02]  /*e4c0*/  FFMA.FTZ R165, R121, R118, R165 ;  /* 0x0000007679a57223 */ /* 0x000fe400000100a5 */
[----:B------:R-:W-:-:S02]  /*e4d0*/  FFMA.FTZ R118, R98, UR44, R63 ;  /* 0x0000002c62767c23 */ /* 0x000fc4000801003f */
[C---:B------:R-:W-:Y:S02]  /*e4e0*/  FMUL.FTZ R63, R185.reuse, -R61 ;  /* 0x8000003db93f7220 */ /* 0x040fe40000410000 */
[----:B------:R-:W-:Y:S02]  /*e4f0*/  FMUL.FTZ R185, R185, -R115 ;  /* 0x80000073b9b97220 */ /* 0x000fe40000410000 */
[C---:B------:R-:W-:Y:S02]  /*e500*/  FFMA.FTZ R124, R121.reuse, R124, -R204 ;  /* 0x0000007c797c7223 */ /* 0x040fe400000108cc */
[----:B------:R-:W-:Y:S01]  /*e510*/  FFMA.FTZ R121, R121, R118, R125 ;  /* 0x0000007679797223 */ /* 0x000fe2000001007d */
[----:B------:R-:W-:Y:S01]  /*e520*/  HADD2.F32 R125, -RZ, R80.H0_H0 ;  /* 0x20000050ff7d7230 */ /* 0x000fe20000004100 */
[----:B------:R-:W-:Y:S02]  /*e530*/  FMUL.FTZ R118, R65, UR43 ;  /* 0x0000002b41767c20 */ /* 0x000fe40008410000 */
[----:B------:R-:W-:-:S02]  /*e540*/  FFMA.FTZ R162, R186, R61, R185 ;  /* 0x0000003dbaa27223 */ /* 0x000fc400000100b9 */
[CC--:B------:R-:W-:Y:S02]  /*e550*/  FMUL.FTZ R166, R99.reuse, R52.reuse ;  /* 0x0000003463a67220 */ /* 0x0c0fe40000410000 */
[----:B------:R-:W-:Y:S02]  /*e560*/  FFMA.FTZ R63, R186, R115, -R63 ;  /* 0x00000073ba3f7223 */ /* 0x000fe4000001083f */
[----:B------:R-:W-:Y:S02]  /*e570*/  FFMA.FTZ R118, R99, UR44, -R118 ;  /* 0x0000002c63767c23 */ /* 0x000fe40008010876 */
[-C--:B------:R-:W-:Y:S02]  /*e580*/  FMUL.FTZ R120, R65, R52.reuse ;  /* 0x0000003441787220 */ /* 0x080fe40000410000 */
[----:B------:R-:W-:Y:S02]  /*e590*/  FFMA.FTZ R131, R125, -R52, R228 ;  /* 0x800000347d837223 */ /* 0x000fe400000100e4 */
[----:B------:R-:W-:-:S02]  /*e5a0*/  FMUL.FTZ R167, R205, R166 ;  /* 0x000000a6cda77220 */ /* 0x000fc40000410000 */
[----:B------:R-:W-:Y:S02]  /*e5b0*/  FADD.FTZ R162, -R151, R162 ;  /* 0x000000a297a27221 */ /* 0x000fe40000010100 */
[----:B------:R-:W-:Y:S02]  /*e5c0*/  FADD.FTZ R152, R152, R63 ;  /* 0x0000003f98987221 */ /* 0x000fe40000010000 */
[C---:B------:R-:W-:Y:S02]  /*e5d0*/  FMUL.FTZ R118, R205.reuse, R118 ;  /* 0x00000076cd767220 */ /* 0x040fe40000410000 */
[----:B------:R-:W-:Y:S02]  /*e5e0*/  FMUL.FTZ R133, R108, UR43 ;  /* 0x0000002b6c857c20 */ /* 0x000fe40008410000 */
[----:B------:R-:W-:Y:S02]  /*e5f0*/  FMUL.FTZ R205, R205, R120 ;  /* 0x00000078cdcd7220 */ /* 0x000fe40000410000 */
[----:B------:R-:W-:-:S02]  /*e600*/  FADD.FTZ R20, R120, R20 ;  /* 0x0000001478147221 */ /* 0x000fc40000010000 */
[----:B------:R-:W-:Y:S01]  /*e610*/  FFMA.FTZ R167, R131, R120, R167 ;  /* 0x0000007883a77223 */ /* 0x000fe200000100a7 */
[----:B------:R-:W-:Y:S01]  /*e620*/  HADD2.F32 R120, -RZ, R81.H0_H0 ;  /* 0x20000051ff787230 */ /* 0x000fe20000004100 */
[C---:B------:R-:W-:Y:S02]  /*e630*/  FMUL.FTZ R63, R187.reuse, -R162 ;  /* 0x800000a2bb3f7220 */ /* 0x040fe40000410000 */
[-C--:B------:R-:W-:Y:S02]  /*e640*/  FMUL.FTZ R187, R187, -R152.reuse ;  /* 0x80000098bbbb7220 */ /* 0x080fe40000410000 */
[C---:B------:R-:W-:Y:S02]  /*e650*/  FMUL.FTZ R168, R102.reuse, R53 ;  /* 0x0000003566a87220 */ /* 0x040fe40000410000 */
[----:B------:R-:W-:Y:S02]  /*e660*/  FFMA.FTZ R133, R102, UR44, -R133 ;  /* 0x0000002c66857c23 */ /* 0x000fe40008010885 */
[----:B------:R-:W-:-:S02]  /*e670*/  FFMA.FTZ R63, R188, R152, -R63 ;  /* 0x00000098bc3f7223 */ /* 0x000fc4000001083f */
[----:B------:R-:W-:Y:S02]  /*e680*/  FFMA.FTZ R188, R188, R162, R187 ;  /* 0x000000a2bcbc7223 */ /* 0x000fe400000100bb */
[-C--:B------:R-:W-:Y:S02]  /*e690*/  FMUL.FTZ R130, R108, R53.reuse ;  /* 0x000000356c827220 */ /* 0x080fe40000410000 */
[----:B------:R-:W-:Y:S02]  /*e6a0*/  FFMA.FTZ R163, R120, -R53, R227 ;  /* 0x8000003578a37223 */ /* 0x000fe400000100e3 */
[C---:B------:R-:W-:Y:S02]  /*e6b0*/  FMUL.FTZ R169, R206.reuse, R168 ;  /* 0x000000a8cea97220 */ /* 0x040fe40000410000 */
[----:B------:R-:W-:Y:S02]  /*e6c0*/  FMUL.FTZ R170, R206, R133 ;  /* 0x00000085ceaa7220 */ /* 0x000fe40000410000 */
[----:B------:R-:W-:-:S02]  /*e6d0*/  FADD.FTZ R133, R154, R63 ;  /* 0x0000003f9a857221 */ /* 0x000fc40000010000 */
[----:B------:R-:W-:Y:S02]  /*e6e0*/  FADD.FTZ R63, -R153, R188 ;  /* 0x000000bc993f7221 */ /* 0x000fe40000010100 */
[----:B------:R-:W-:Y:S02]  /*e6f0*/  FADD.FTZ R21, R130, R21 ;  /* 0x0000001582157221 */ /* 0x000fe40000010000 */
[-C--:B------:R-:W-:Y:S02]  /*e700*/  FMUL.FTZ R206, R206, R130.reuse ;  /* 0x00000082cece7220 */ /* 0x080fe40000410000 */
[----:B------:R-:W-:Y:S01]  /*e710*/  FFMA.FTZ R169, R163, R130, R169 ;  /* 0x00000082a3a97223 */ /* 0x000fe200000100a9 */
[----:B------:R-:W-:Y:S01]  /*e720*/  HADD2.F32 R130, -RZ, R91.H0_H0 ;  /* 0x2000005bff827230 */ /* 0x000fe20000004100 */
[----:B------:R-:W-:Y:S02]  /*e730*/  FMUL.FTZ R134, R152, R75 ;  /* 0x0000004b98867220 */ /* 0x000fe40000410000 */
[----:B------:R-:W-:-:S02]  /*e740*/  FMUL.FTZ R138, R63, R76 ;  /* 0x0000004c3f8a7220 */ /* 0x000fc40000410000 */
[----:B------:R-:W-:Y:S02]  /*e750*/  FMUL.FTZ R132, R133, R76 ;  /* 0x0000004c85847220 */ /* 0x000fe40000410000 */
[-C--:B------:R-:W-:Y:S02]  /*e760*/  FFMA.FTZ R217, R130, -R75.reuse, R217 ;  /* 0x8000004b82d97223 */ /* 0x080fe400000100d9 */
[----:B------:R-:W-:Y:S02]  /*e770*/  FMUL.FTZ R142, R162, R75 ;  /* 0x0000004ba28e7220 */ /* 0x000fe40000410000 */
[----:B------:R-:W-:Y:S02]  /*e780*/  FMUL.FTZ R145, R127, R134 ;  /* 0x000000867f917220 */ /* 0x000fe40000410000 */
[----:B------:R-:W-:Y:S02]  /*e790*/  FFMA.FTZ R143, R139, -R76, R218 ;  /* 0x8000004c8b8f7223 */ /* 0x000fe400000100da */
[----:B------:R-:W-:-:S02]  /*e7a0*/  FMUL.FTZ R140, R215, R138 ;  /* 0x0000008ad78c7220 */ /* 0x000fc40000410000 */
[----:B------:R-:W-:Y:S02]  /*e7b0*/  FMUL.FTZ R141, R215, R132 ;  /* 0x00000084d78d7220 */ /* 0x000fe40000410000 */
[-C--:B------:R-:W-:Y:S02]  /*e7c0*/  FFMA.FTZ R147, R217, R142.reuse, -R145 ;  /* 0x0000008ed9937223 */ /* 0x080fe40000010891 */
[----:B------:R-:W-:Y:S02]  /*e7d0*/  FMUL.FTZ R142, R127, R142 ;  /* 0x0000008e7f8e7220 */ /* 0x000fe40000410000 */
[C---:B------:R-:W-:Y:S02]  /*e7e0*/  FFMA.FTZ R140, R143.reuse, R132, R140 ;  /* 0x000000848f8c7223 */ /* 0x040fe4000001008c */
[----:B------:R-:W-:Y:S02]  /*e7f0*/  FFMA.FTZ R138, R143, R138, -R141 ;  /* 0x0000008a8f8a7223 */ /* 0x000fe4000001088d */
[----:B------:R-:W-:-:S02]  /*e800*/  FFMA.FTZ R145, R217, R134, R142 ;  /* 0x00000086d9917223 */ /* 0x000fc4000001008e */
[----:B------:R-:W-:Y:S02]  /*e810*/  FADD.FTZ R140, RZ, R140 ;  /* 0x0000008cff8c7221 */ /* 0x000fe40000010000 */
[----:B------:R-:W-:Y:S02]  /*e820*/  FADD.FTZ R138, RZ, R138 ;  /* 0x0000008aff8a7221 */ /* 0x000fe40000010000 */
[-C--:B------:R-:W-:Y:S02]  /*e830*/  FMUL.FTZ R141, R115, R74.reuse ;  /* 0x0000004a738d7220 */ /* 0x080fe40000410000 */
[----:B------:R-:W-:Y:S02]  /*e840*/  FFMA.FTZ R103, -R148, R103, -RZ ;  /* 0x0000006794677223 */ /* 0x000fe400000109ff */
[----:B------:R-:W-:Y:S01]  /*e850*/  FADD.FTZ R142, R140, R145 ;  /* 0x000000918c8e7221 */ /* 0x000fe20000010000 */
[----:B------:R-:W-:Y:S01]  /*e860*/  HADD2.F32 R145, -RZ, R89.H0_H0 ;  /* 0x20000059ff917230 */ /* 0x000fe20000004100 */
[----:B------:R-:W-:Y:S01]  /*e870*/  FADD.FTZ R148, R138, R147 ;  /* 0x000000938a947221 */ /* 0x000fe20000010000 */
[----:B------:R-:W-:Y:S01]  /*e880*/  HADD2.F32 R140, -RZ, R88.H0_H0 ;  /* 0x20000058ff8c7230 */ /* 0x000fe20000004100 */
[-C--:B------:R-:W-:Y:S01]  /*e890*/  FFMA.FTZ R216, R135, -R74.reuse, R216 ;  /* 0x8000004a87d87223 */ /* 0x080fe200000100d8 */
[----:B------:R0:W-:Y:S01]  /*e8a0*/  STS [R104.X4+0x10f4], R103 ;  /* 0x0010f46768007388 */ /* 0x0001e20000004800 */
[----:B------:R-:W-:-:S02]  /*e8b0*/  FMUL.FTZ R149, R61, R74 ;  /* 0x0000004a3d957220 */ /* 0x000fc40000410000 */
[----:B------:R-:W-:Y:S02]  /*e8c0*/  FMUL.FTZ R146, R126, R141 ;  /* 0x0000008d7e927220 */ /* 0x000fe40000410000 */
[----:B------:R-:W-:Y:S02]  /*e8d0*/  FMUL.FTZ R138, R144, R73 ;  /* 0x00000049908a7220 */ /* 0x000fe40000410000 */
[----:B------:R-:W-:Y:S02]  /*e8e0*/  FFMA.FTZ R151, R216, R149, -R146 ;  /* 0x00000095d8977223 */ /* 0x000fe40000010892 */
[-C--:B------:R-:W-:Y:S02]  /*e8f0*/  FFMA.FTZ R147, R145, -R73.reuse, R220 ;  /* 0x8000004991937223 */ /* 0x080fe400000100dc */
[----:B------:R-:W-:Y:S02]  /*e900*/  FMUL.FTZ R150, R122, R73 ;  /* 0x000000497a967220 */ /* 0x000fe40000410000 */
[----:B------:R-:W-:-:S02]  /*e910*/  FMUL.FTZ R153, R219, R138 ;  /* 0x0000008adb997220 */ /* 0x000fc40000410000 */
[----:B------:R-:W-:Y:S02]  /*e920*/  FMUL.FTZ R146, R69, R72 ;  /* 0x0000004845927220 */ /* 0x000fe40000410000 */
[----:B------:R-:W-:Y:S02]  /*e930*/  FMUL.FTZ R149, R126, R149 ;  /* 0x000000957e957220 */ /* 0x000fe40000410000 */
[----:B------:R-:W-:Y:S02]  /*e940*/  FFMA.FTZ R155, R147, R150, -R153 ;  /* 0x00000096939b7223 */ /* 0x000fe40000010899 */
[-C--:B------:R-:W-:Y:S02]  /*e950*/  FFMA.FTZ R221, R140, -R72.reuse, R221 ;  /* 0x800000488cdd7223 */ /* 0x080fe400000100dd */
[----:B------:R-:W-:Y:S02]  /*e960*/  FMUL.FTZ R154, R137, R72 ;  /* 0x00000048899a7220 */ /* 0x000fe40000410000 */
[----:B------:R-:W-:-:S02]  /*e970*/  FMUL.FTZ R153, R203, R146 ;  /* 0x00000092cb997220 */ /* 0x000fc40000410000 */
[----:B------:R-:W-:Y:S02]  /*e980*/  FFMA.FTZ R149, R216, R141, R149 ;  /* 0x0000008dd8957223 */ /* 0x000fe40000010095 */
[----:B------:R-:W-:Y:S02]  /*e990*/  FMUL.FTZ R150, R219, R150 ;  /* 0x00000096db967220 */ /* 0x000fe40000410000 */
[----:B------:R-:W-:Y:S02]  /*e9a0*/  FADD.FTZ R148, R148, R151 ;  /* 0x0000009794947221 */ /* 0x000fe40000010000 */
[----:B------:R-:W-:Y:S02]  /*e9b0*/  FFMA.FTZ R157, R221, R154, -R153 ;  /* 0x0000009add9d7223 */ /* 0x000fe40000010899 */
[----:B------:R-:W-:Y:S01]  /*e9c0*/  FADD.FTZ R142, R142, R149 ;  /* 0x000000958e8e7221 */ /* 0x000fe20000010000 */
[----:B------:R-:W-:Y:S01]  /*e9d0*/  HADD2.F32 R149, -RZ, R87.H0_H0 ;  /* 0x20000057ff957230 */ /* 0x000fe20000004100 */
[----:B------:R-:W-:-:S02]  /*e9e0*/  FFMA.FTZ R151, R147, R138, R150 ;  /* 0x0000008a93977223 */ /* 0x000fc40000010096 */
[----:B------:R-:W-:Y:S02]  /*e9f0*/  FMUL.FTZ R154, R203, R154 ;  /* 0x0000009acb9a7220 */ /* 0x000fe40000410000 */
[----:B------:R-:W-:Y:S02]  /*ea00*/  FADD.FTZ R151, R142, R151 ;  /* 0x000000978e977221 */ /* 0x000fe40000010000 */
[----:B------:R-:W-:Y:S02]  /*ea10*/  FFMA.FTZ R154, R221, R146, R154 ;  /* 0x00000092dd9a7223 */ /* 0x000fe4000001009a */
[-C--:B------:R-:W-:Y:S02]  /*ea20*/  FMUL.FTZ R150, R62, R59.reuse ;  /* 0x0000003b3e967220 */ /* 0x080fe40000410000 */
[----:B------:R-:W-:Y:S02]  /*ea30*/  FADD.FTZ R148, R148, R155 ;  /* 0x0000009b94947221 */ /* 0x000fe40000010000 */
[----:B------:R-:W-:-:S02]  /*ea40*/  FMUL.FTZ R142, R136, R59 ;  /* 0x0000003b888e7220 */ /* 0x000fc40000410000 */
[----:B------:R-:W-:Y:S01]  /*ea50*/  FADD.FTZ R154, R151, R154 ;  /* 0x0000009a979a7221 */ /* 0x000fe20000010000 */
[----:B------:R-:W-:Y:S01]  /*ea60*/  HADD2.F32 R151, -RZ, R86.H0_H0 ;  /* 0x20000056ff977230 */ /* 0x000fe20000004100 */
[----:B------:R-:W-:Y:S02]  /*ea70*/  FFMA.FTZ R153, R149, -R59, R212 ;  /* 0x8000003b95997223 */ /* 0x000fe400000100d4 */
[----:B------:R-:W-:Y:S02]  /*ea80*/  FMUL.FTZ R155, R202, R150 ;  /* 0x00000096ca9b7220 */ /* 0x000fe40000410000 */
[----:B------:R-:W-:Y:S02]  /*ea90*/  FADD.FTZ R157, R148, R157 ;  /* 0x0000009d949d7221 */ /* 0x000fe40000010000 */
[----:B------:R-:W-:Y:S02]  /*eaa0*/  FMUL.FTZ R148, R117, R58 ;  /* 0x0000003a75947220 */ /* 0x000fe40000410000 */
[----:B------:R-:W-:-:S02]  /*eab0*/  FMUL.FTZ R156, R202, R142 ;  /* 0x0000008eca9c7220 */ /* 0x000fc40000410000 */
[----:B------:R-:W-:Y:S02]  /*eac0*/  FFMA.FTZ R159, R153, R142, R155 ;  /* 0x0000008e999f7223 */ /* 0x000fe4000001009b */
[-C--:B------:R-:W-:Y:S02]  /*ead0*/  FFMA.FTZ R155, R151, -R58.reuse, R222 ;  /* 0x8000003a979b7223 */ /* 0x080fe400000100de */
[----:B------:R-:W-:Y:S02]  /*eae0*/  FMUL.FTZ R160, R129, R58 ;  /* 0x0000003a81a07220 */ /* 0x000fe40000410000 */
[----:B------:R-:W-:Y:S02]  /*eaf0*/  FMUL.FTZ R161, R211, R148 ;  /* 0x00000094d3a17220 */ /* 0x000fe40000410000 */
[----:B------:R-:W-:Y:S01]  /*eb00*/  FFMA.FTZ R158, R153, R150, -R156 ;  /* 0x00000096999e7223 */ /* 0x000fe2000001089c */
[----:B------:R-:W-:Y:S01]  /*eb10*/  HADD2.F32 R150, -RZ, R85.H0_H0 ;  /* 0x20000055ff967230 */ /* 0x000fe20000004100 */
[----:B------:R-:W-:-:S02]  /*eb20*/  FMUL.FTZ R156, R128, R57 ;  /* 0x00000039809c7220 */ /* 0x000fc40000410000 */
[-C--:B------:R-:W-:Y:S02]  /*eb30*/  FFMA.FTZ R161, R155, R160.reuse, -R161 ;  /* 0x000000a09ba17223 */ /* 0x080fe400000108a1 */
[----:B------:R-:W-:Y:S02]  /*eb40*/  FMUL.FTZ R160, R211, R160 ;  /* 0x000000a0d3a07220 */ /* 0x000fe40000410000 */
[----:B------:R-:W-:Y:S02]  /*eb50*/  FADD.FTZ R154, R154, R159 ;  /* 0x0000009f9a9a7221 */ /* 0x000fe40000010000 */
[-C--:B------:R-:W-:Y:S02]  /*eb60*/  FFMA.FTZ R223, R150, -R57.reuse, R223 ;  /* 0x8000003996df7223 */ /* 0x080fe400000100df */
[----:B------:R-:W-:Y:S02]  /*eb70*/  FMUL.FTZ R164, R60, R57 ;  /* 0x000000393ca47220 */ /* 0x000fe40000410000 */
[----:B------:R-:W-:-:S02]  /*eb80*/  FMUL.FTZ R171, R210, R156 ;  /* 0x0000009cd2ab7220 */ /* 0x000fc40000410000 */
[----:B------:R-:W-:Y:S02]  /*eb90*/  FFMA.FTZ R159, R155, R148, R160 ;  /* 0x000000949b9f7223 */ /* 0x000fe400000100a0 */
[----:B------:R-:W-:Y:S01]  /*eba0*/  FADD.FTZ R158, R157, R158 ;  /* 0x0000009e9d9e7221 */ /* 0x000fe20000010000 */
[----:B------:R-:W-:Y:S01]  /*ebb0*/  HADD2.F32 R157, -RZ, R84.H0_H0 ;  /* 0x20000054ff9d7230 */ /* 0x000fe20000004100 */
[-C--:B------:R-:W-:Y:S02]  /*ebc0*/  FFMA.FTZ R171, R223, R164.reuse, -R171 ;  /* 0x000000a4dfab7223 */ /* 0x080fe400000108ab */
[----:B------:R-:W-:Y:S02]  /*ebd0*/  FMUL.FTZ R164, R210, R164 ;  /* 0x000000a4d2a47220 */ /* 0x000fe40000410000 */
[----:B------:R-:W-:Y:S02]  /*ebe0*/  FADD.FTZ R160, R154, R159 ;  /* 0x0000009f9aa07221 */ /* 0x000fe40000010000 */
[----:B------:R-:W-:-:S02]  /*ebf0*/  FMUL.FTZ R154, R101, R56 ;  /* 0x00000038659a7220 */ /* 0x000fc40000410000 */
[----:B------:R-:W-:Y:S02]  /*ec00*/  FADD.FTZ R158, R158, R161 ;  /* 0x000000a19e9e7221 */ /* 0x000fe40000010000 */
[----:B------:R-:W-:Y:S02]  /*ec10*/  FFMA.FTZ R161, R223, R156, R164 ;  /* 0x0000009cdfa17223 */ /* 0x000fe400000100a4 */
[-C--:B------:R-:W-:Y:S02]  /*ec20*/  FFMA.FTZ R159, R157, -R56.reuse, R224 ;  /* 0x800000389d9f7223 */ /* 0x080fe400000100e0 */
[----:B------:R-:W-:Y:S02]  /*ec30*/  FMUL.FTZ R164, R119, R56 ;  /* 0x0000003877a47220 */ /* 0x000fe40000410000 */
[----:B------:R-:W-:Y:S02]  /*ec40*/  FMUL.FTZ R172, R209, R154 ;  /* 0x0000009ad1ac7220 */ /* 0x000fe40000410000 */
[----:B------:R-:W-:Y:S01]  /*ec50*/  FADD.FTZ R161, R160, R161 ;  /* 0x000000a1a0a17221 */ /* 0x000fe20000010000 */
[----:B------:R-:W-:Y:S01]  /*ec60*/  HADD2.F32 R160, -RZ, R83.H0_H0 ;  /* 0x20000053ffa07230 */ /* 0x000fe20000004100 */
[----:B------:R-:W-:-:S02]  /*ec70*/  FFMA.FTZ R172, R159, R164, -R172 ;  /* 0x000000a49fac7223 */ /* 0x000fc400000108ac */
[----:B------:R-:W-:Y:S02]  /*ec80*/  FMUL.FTZ R164, R209, R164 ;  /* 0x000000a4d1a47220 */ /* 0x000fe40000410000 */
[----:B------:R-:W-:Y:S02]  /*ec90*/  FADD.FTZ R171, R158, R171 ;  /* 0x000000ab9eab7221 */ /* 0x000fe40000010000 */
[-C--:B------:R-:W-:Y:S02]  /*eca0*/  FMUL.FTZ R173, R116, R55.reuse ;  /* 0x0000003774ad7220 */ /* 0x080fe40000410000 */
[----:B------:R-:W-:Y:S02]  /*ecb0*/  FFMA.FTZ R164, R159, R154, R164 ;  /* 0x0000009a9fa47223 */ /* 0x000fe400000100a4 */
[-C--:B------:R-:W-:Y:S02]  /*ecc0*/  FMUL.FTZ R158, R100, R55.reuse ;  /* 0x00000037649e7220 */ /* 0x080fe40000410000 */
[----:B------:R-:W-:-:S02]  /*ecd0*/  FFMA.FTZ R225, R160, -R55, R225 ;  /* 0x80000037a0e17223 */ /* 0x000fc400000100e1 */
[C---:B------:R-:W-:Y:S02]  /*ece0*/  FMUL.FTZ R174, R208.reuse, R173 ;  /* 0x000000add0ae7220 */ /* 0x040fe40000410000 */
[----:B------:R-:W-:Y:S01]  /*ecf0*/  FADD.FTZ R164, R161, R164 ;  /* 0x000000a4a1a47221 */ /* 0x000fe20000010000 */
[----:B------:R-:W-:Y:S01]  /*ed00*/  HADD2.F32 R161, -RZ, R82.H0_H0 ;  /* 0x20000052ffa17230 */ /* 0x000fe20000004100 */
[----:B------:R-:W-:Y:S02]  /*ed10*/  FADD.FTZ R171, R171, R172 ;  /* 0x000000acabab7221 */ /* 0x000fe40000010000 */
[----:B------:R-:W-:Y:S02]  /*ed20*/  FMUL.FTZ R176, R208, R158 ;  /* 0x0000009ed0b07220 */ /* 0x000fe40000410000 */
[----:B------:R-:W-:Y:S02]  /*ed30*/  FMUL.FTZ R172, R67, UR35 ;  /* 0x0000002343ac7c20 */ /* 0x000fe40008410000 */
[----:B------:R-:W-:-:S02]  /*ed40*/  FMUL.FTZ R105, R97, R54 ;  /* 0x0000003661697220 */ /* 0x000fc40000410000 */
[C---:B------:R-:W-:Y:S02]  /*ed50*/  FFMA.FTZ R175, R225.reuse, R158, R174 ;  /* 0x0000009ee1af7223 */ /* 0x040fe400000100ae */
[----:B------:R-:W-:Y:S02]  /*ed60*/  FFMA.FTZ R176, R225, R173, -R176 ;  /* 0x000000ade1b07223 */ /* 0x000fe400000108b0 */
[----:B------:R-:W-:Y:S02]  /*ed70*/  FMUL.FTZ R174, R67, UR34 ;  /* 0x0000002243ae7c20 */ /* 0x000fe40008410000 */
[----:B------:R-:W-:Y:S01]  /*ed80*/  FFMA.FTZ R177, R213, UR34, -R172 ;  /* 0x00000022d5b17c23 */ /* 0x000fe200080108ac */
[----:B------:R-:W-:Y:S01]  /*ed90*/  ULDC UR34, c[0x0][0x168] ;  /* 0x00005a0000227ab9 */ /* 0x000fe20000000800 */
[-C--:B------:R-:W-:Y:S01]  /*eda0*/  FFMA.FTZ R226, R161, -R54.reuse, R226 ;  /* 0x80000036a1e27223 */ /* 0x080fe200000100e2 */
[----:B------:R-:W-:Y:S01]  /*edb0*/  UIADD3 UR34, -UR25, UR34, URZ ;  /* 0x0000002219227290 */ /* 0x000fe2000fffe13f */
[----:B------:R-:W-:-:S02]  /*edc0*/  FMUL.FTZ R172, R109, R54 ;  /* 0x000000366dac7220 */ /* 0x000fc40000410000 */
[-C--:B------:R-:W-:Y:S02]  /*edd0*/  FMUL.FTZ R173, R207, R105.reuse ;  /* 0x00000069cfad7220 */ /* 0x080fe40000410000 */
[----:B------:R-:W-:Y:S01]  /*ede0*/  FFMA.FTZ R179, R213, UR35, R174 ;  /* 0x00000023d5b37c23 */ /* 0x000fe200080100ae */
[----:B0-----:R-:W-:Y:S01]  /*edf0*/  MOV R103, UR34 ;  /* 0x0000002200677c02 */ /* 0x001fe20008000f00 */
[-C--:B------:R-:W-:Y:S02]  /*ee00*/  FFMA.FTZ R174, R226, R172.reuse, -R173 ;  /* 0x000000ace2ae7223 */ /* 0x080fe400000108ad */
[----:B------:R-:W-:Y:S02]  /*ee10*/  FMUL.FTZ R172, R207, R172 ;  /* 0x000000accfac7220 */ /* 0x000fe40000410000 */
[----:B------:R-:W-:Y:S02]  /*ee20*/  FADD.FTZ R175, R164, R175 ;  /* 0x000000afa4af7221 */ /* 0x000fe40000010000 */
[----:B------:R-:W-:-:S02]  /*ee30*/  FFMA.FTZ R172, R226, R105, R172 ;  /* 0x00000069e2ac7223 */ /* 0x000fc400000100ac */
[----:B------:R-:W-:Y:S02]  /*ee40*/  FADD.FTZ R171, R171, R176 ;  /* 0x000000b0abab7221 */ /* 0x000fe40000010000 */
[----:B------:R-:W-:Y:S02]  /*ee50*/  FADD.FTZ R172, R175, R172 ;  /* 0x000000acafac7221 */ /* 0x000fe40000010000 */
[----:B------:R-:W-:Y:S02]  /*ee60*/  FFMA.FTZ R206, R163, R168, -R206 ;  /* 0x000000a8a3ce7223 */ /* 0x000fe400000108ce */
[----:B------:R-:W-:Y:S02]  /*ee70*/  FADD.FTZ R171, R171, R174 ;  /* 0x000000aeabab7221 */ /* 0x000fe40000010000 */
[----:B------:R-:W-:Y:S02]  /*ee80*/  FADD.FTZ R164, R33, R33 ;  /* 0x0000002121a47221 */ /* 0x000fe40000010000 */
[----:B------:R-:W-:-:S02]  /*ee90*/  FADD.FTZ R172, R172, R169 ;  /* 0x000000a9acac7221 */ /* 0x000fc40000010000 */
[----:B------:R-:W-:Y:S02]  /*eea0*/  FFMA.FTZ R166, R131, R166, -R205 ;  /* 0x000000a683a67223 */ /* 0x000fe400000108cd */
[----:B------:R-:W-:Y:S01]  /*eeb0*/  FADD.FTZ R169, R171, R206 ;  /* 0x000000ceaba97221 */ /* 0x000fe20000010000 */
[----:B------:R-:W-:Y:S01]  /*eec0*/  LEA R171, R103, -R96, 0x1 ;  /* 0x8000006067ab7211 */ /* 0x000fe200078e08ff */
[C---:B------:R-:W-:Y:S02]  /*eed0*/  FMUL.FTZ R177, R164.reuse, R177 ;  /* 0x000000b1a4b17220 */ /* 0x040fe40000410000 */
[----:B------:R-:W-:Y:S01]  /*eee0*/  FFMA.FTZ R179, -R164, R179, -RZ ;  /* 0x000000b3a4b37223 */ /* 0x000fe200000109ff */
[----:B------:R-:W-:Y:S01]  /*eef0*/  ISETP.GE.AND P0, PT, R171, 0x1, PT ;  /* 0x00000001ab00780c */ /* 0x000fe20003f06270 */
[----:B------:R-:W-:Y:S01]  /*ef00*/  FMUL.FTZ R173, R102, UR43 ;  /* 0x0000002b66ad7c20 */ /* 0x000fe20008410000 */
[----:B------:R-:W-:Y:S01]  /*ef10*/  STS [R104.X4+0x10f8], R177 ;  /* 0x0010f8b168007388 */ /* 0x000fe20000004800 */
[----:B------:R-:W-:-:S02]  /*ef20*/  FADD.FTZ R169, R169, R166 ;  /* 0x000000a6a9a97221 */ /* 0x000fc40000010000 */
[----:B------:R-:W-:Y:S01]  /*ef30*/  FMUL.FTZ R102, R97, UR43 ;  /* 0x0000002b61667c20 */ /* 0x000fe20008410000 */
[----:B------:R0:W-:Y:S01]  /*ef40*/  STS [R104.X4+0x10fc], R179 ;  /* 0x0010fcb368007388 */ /* 0x0001e20000004800 */
[C---:B------:R-:W-:Y:S02]  /*ef50*/  FMUL.FTZ R166, R109.reuse, UR43 ;  /* 0x0000002b6da67c20 */ /* 0x040fe40008410000 */
[----:B------:R-:W-:Y:S02]  /*ef60*/  FFMA.FTZ R173, R108, UR44, R173 ;  /* 0x0000002c6cad7c23 */ /* 0x000fe400080100ad */
[----:B------:R-:W-:Y:S02]  /*ef70*/  FFMA.FTZ R102, R109, UR44, -R102 ;  /* 0x0000002c6d667c23 */ /* 0x000fe40008010866 */
[----:B------:R-:W-:Y:S02]  /*ef80*/  FFMA.FTZ R109, R97, UR44, R166 ;  /* 0x0000002c616d7c23 */ /* 0x000fe400080100a6 */
[----:B------:R-:W-:-:S02]  /*ef90*/  FADD.FTZ R172, R172, R167 ;  /* 0x000000a7acac7221 */ /* 0x000fc40000010000 */
[----:B0-----:R-:W-:Y:S02]  /*efa0*/  FMUL.FTZ R104, R99, UR43 ;  /* 0x0000002b63687c20 */ /* 0x001fe40008410000 */
[----:B------:R-:W-:Y:S02]  /*efb0*/  FMUL.FTZ R99, R100, UR43 ;  /* 0x0000002b64637c20 */ /* 0x000fe40008410000 */
[----:B------:R-:W-:Y:S02]  /*efc0*/  FMUL.FTZ R166, R101, UR43 ;  /* 0x0000002b65a67c20 */ /* 0x000fe40008410000 */
[----:B------:R-:W-:Y:S02]  /*efd0*/  FMUL.FTZ R167, R128, UR43 ;  /* 0x0000002b80a77c20 */ /* 0x000fe40008410000 */
[----:B------:R-:W-:Y:S02]  /*efe0*/  FFMA.FTZ R163, R163, R173, R170 ;  /* 0x000000ada3a37223 */ /* 0x000fe400000100aa */
[----:B------:R-:W-:-:S02]  /*eff0*/  FFMA.FTZ R99, R116, UR44, -R99 ;  /* 0x0000002c74637c23 */ /* 0x000fc40008010863 */
[----:B------:R-:W-:Y:S02]  /*f000*/  FMUL.FTZ R173, R116, UR43 ;  /* 0x0000002b74ad7c20 */ /* 0x000fe40008410000 */
[C---:B------:R-:W-:Y:S02]  /*f010*/  FFMA.FTZ R116, R119.reuse, UR44, -R166 ;  /* 0x0000002c77747c23 */ /* 0x040fe400080108a6 */
[----:B------:R-:W-:Y:S02]  /*f020*/  FMUL.FTZ R168, R119, UR43 ;  /* 0x0000002b77a87c20 */ /* 0x000fe40008410000 */
[C---:B------:R-:W-:Y:S02]  /*f030*/  FFMA.FTZ R119, R60.reuse, UR44, -R167 ;  /* 0x0000002c3c777c23 */ /* 0x040fe400080108a7 */
[----:B------:R-:W-:Y:S02]  /*f040*/  FMUL.FTZ R167, R60, UR43 ;  /* 0x0000002b3ca77c20 */ /* 0x000fe40008410000 */
[----:B------:R-:W-:-:S02]  /*f050*/  FADD.FTZ R165, R172, R165 ;  /* 0x000000a5aca57221 */ /* 0x000fc40000010000 */
[----:B------:R-:W-:Y:S02]  /*f060*/  FMUL.FTZ R172, R117, UR43 ;  /* 0x0000002b75ac7c20 */ /* 0x000fe40008410000 */
[----:B------:R-:W-:Y:S02]  /*f070*/  FFMA.FTZ R170, R128, UR44, R167 ;  /* 0x0000002c80aa7c23 */ /* 0x000fe400080100a7 */
[----:B------:R-:W-:Y:S02]  /*f080*/  FMUL.FTZ R167, R136, UR43 ;  /* 0x0000002b88a77c20 */ /* 0x000fe40008410000 */
[----:B------:R-:W-:Y:S02]  /*f090*/  FMUL.FTZ R174, R69, UR43 ;  /* 0x0000002b45ae7c20 */ /* 0x000fe40008410000 */
[C---:B------:R-:W-:Y:S02]  /*f0a0*/  FFMA.FTZ R172, R129.reuse, UR44, -R172 ;  /* 0x0000002c81ac7c23 */ /* 0x040fe400080108ac */
[----:B------:R-:W-:-:S02]  /*f0b0*/  FMUL.FTZ R176, R129, UR43 ;  /* 0x0000002b81b07c20 */ /* 0x000fc40008410000 */
[C---:B------:R-:W-:Y:S02]  /*f0c0*/  FFMA.FTZ R129, R62.reuse, UR44, -R167 ;  /* 0x0000002c3e817c23 */ /* 0x040fe400080108a7 */
[C---:B------:R-:W-:Y:S02]  /*f0d0*/  FFMA.FTZ R174, R137.reuse, UR44, -R174 ;  /* 0x0000002c89ae7c23 */ /* 0x040fe400080108ae */
[----:B------:R-:W-:Y:S02]  /*f0e0*/  FMUL.FTZ R180, R137, UR43 ;  /* 0x0000002b89b47c20 */ /* 0x000fe40008410000 */
[----:B------:R-:W-:Y:S02]  /*f0f0*/  FMUL.FTZ R167, R62, UR43 ;  /* 0x0000002b3ea77c20 */ /* 0x000fe40008410000 */
[----:B------:R-:W-:Y:S02]  /*f100*/  FMUL.FTZ R137, R144, UR43 ;  /* 0x0000002b90897c20 */ /* 0x000fe40008410000 */
[----:B------:R-:W-:-:S02]  /*f110*/  FMUL.FTZ R60, R115, UR43 ;  /* 0x0000002b733c7c20 */ /* 0x000fc40008410000 */
[----:B------:R-:W-:Y:S02]  /*f120*/  FFMA.FTZ R178, R136, UR44, R167 ;  /* 0x0000002c88b27c23 */ /* 0x000fe400080100a7 */
[----:B------:R-:W-:Y:S02]  /*f130*/  FFMA.FTZ R182, R122, UR44, -R137 ;  /* 0x0000002c7ab67c23 */ /* 0x000fe40008010889 */
[----:B------:R-:W-:Y:S02]  /*f140*/  FFMA.FTZ R166, R100, UR44, R173 ;  /* 0x0000002c64a67c23 */ /* 0x000fe400080100ad */
[----:B------:R-:W-:Y:S02]  /*f150*/  FMUL.FTZ R167, R152, UR43 ;  /* 0x0000002b98a77c20 */ /* 0x000fe40008410000 */
[C---:B------:R-:W-:Y:S02]  /*f160*/  FFMA.FTZ R137, R61.reuse, UR44, -R60 ;  /* 0x0000002c3d897c23 */ /* 0x040fe4000801083c */
[----:B------:R-:W-:-:S02]  /*f170*/  FMUL.FTZ R62, R61, UR43 ;  /* 0x0000002b3d3e7c20 */ /* 0x000fc40008410000 */
[----:B------:R-:W-:Y:S02]  /*f180*/  FMUL.FTZ R173, R122, UR43 ;  /* 0x0000002b7aad7c20 */ /* 0x000fe40008410000 */
[----:B------:R-:W-:Y:S02]  /*f190*/  FMUL.FTZ R60, R133, UR43 ;  /* 0x0000002b853c7c20 */ /* 0x000fe40008410000 */
[C---:B------:R-:W-:Y:S02]  /*f1a0*/  FMUL.FTZ R61, R162.reuse, UR43 ;  /* 0x0000002ba23d7c20 */ /* 0x040fe40008410000 */
[----:B------:R-:W-:Y:S02]  /*f1b0*/  FMUL.FTZ R184, R63, UR43 ;  /* 0x0000002b3fb87c20 */ /* 0x000fe40008410000 */
[----:B------:R-:W-:Y:S02]  /*f1c0*/  FFMA.FTZ R122, R162, UR44, -R167 ;  /* 0x0000002ca27a7c23 */ /* 0x000fe400080108a7 */
[----:B------:R-:W-:-:S02]  /*f1d0*/  FFMA.FTZ R114, R230, R71, R114 ;  /* 0x00000047e6727223 */ /* 0x000fc40000010072 */
[----:B------:R-:W-:Y:S02]  /*f1e0*/  FFMA.FTZ R104, R65, UR44, R104 ;  /* 0x0000002c41687c23 */ /* 0x000fe40008010068 */
        /* <DEDUP_REMOVED lines=42> */
.L_x_4869:
[----:B------:R-:W-:Y:S05]  /*f490*/  BSYNC B0 ;  /* 0x0000000000007941 */ /* 0x000fea0003800000 */
.L_x_4868:
[----:B------:R-:W-:Y:S01]  /*f4a0*/  ULDC.64 UR34, c[0x0][0x2b8] ;  /* 0x0000ae0000227ab9 */ /* 0x000fe20000000a00 */
[C---:B------:R-:W-:Y:S01]  /*f4b0*/  FMUL.FTZ R61, R190.reuse, R67 ;  /* 0x00000043be3d7220 */ /* 0x040fe20000410000 */
[----:B------:R-:W-:Y:S01]  /*f4c0*/  USHF.R.U32.HI UR36, URZ, 0x1, UR35 ;  /* 0x000000013f247899 */ /* 0x000fe20008011623 */
[-C--:B------:R-:W-:Y:S01]  /*f4d0*/  FMUL.FTZ R190, R190, R213.reuse ;  /* 0x000000d5bebe7220 */ /* 0x080fe20000410000 */
[----:B------:R-:W-:Y:S01]  /*f4e0*/  USHF.R.U64 UR34, UR34, 0x1, UR35 ;  /* 0x0000000122227899 */ /* 0x000fe20008001223 */
[C---:B------:R-:W-:Y:S01]  /*f4f0*/  FFMA.FTZ R213, R192.reuse, R213, -R61 ;  /* 0x000000d5c0d57223 */ /* 0x040fe2000001083d */
[----:B------:R-:W-:Y:S01]  /*f500*/  UIMAD UR39, UR36, UR12, URZ ;  /* 0x0000000c242772a4 */ /* 0x000fe2000f8e023f */
[----:B0-----:R-:W-:Y:S01]  /*f510*/  FFMA.FTZ R63, R192, R67, R190 ;  /* 0x00000043c03f7223 */ /* 0x001fe200000100be */
[----:B------:R-:W-:Y:S01]  /*f520*/  UIMAD.WIDE.U32 UR36, UR34, UR12, URZ ;  /* 0x0000000c222472a5 */ /* 0x000fe2000f8e003f */
[C---:B------:R-:W-:Y:S01]  /*f530*/  FMUL.FTZ R190, R164.reuse, R213 ;  /* 0x000000d5a4be7220 */ /* 0x040fe20000410000 */
[----:B------:R-:W-:Y:S01]  /*f540*/  UIMAD UR39, UR13, UR34, UR39 ;  /* 0x000000220d2772a4 */ /* 0x000fe2000f8e0227 */
[----:B------:R-:W-:Y:S01]  /*f550*/  FMUL.FTZ R164, R164, R63 ;  /* 0x0000003fa4a47220 */ /* 0x000fe20000410000 */
[----:B------:R-:W-:Y:S01]  /*f560*/  BSSY B0, `(.L_x_4870) ;  /* 0x0000032000007945 */ /* 0x000fe20003800000 */
[----:B------:R-:W-:Y:S01]  /*f570*/  ULDC.64 UR34, c[0x0][0x2c0] ;  /* 0x0000b00000227ab9 */ /* 0x000fe20000000a00 */
[----:B------:R-:W-:Y:S01]  /*f580*/  FADD.FTZ R62, R169, R124 ;  /* 0x0000007ca93e7221 */ /* 0x000fe20000010000 */
[----:B------:R-:W-:Y:S01]  /*f590*/  UIADD3 UR37, UR37, UR39, URZ ;  /* 0x0000002725257290 */ /* 0x000fe2000fffe03f */
[-C--:B------:R-:W-:Y:S01]  /*f5a0*/  FMUL.FTZ R124, R64, R49.reuse ;  /* 0x00000031407c7220 */ /* 0x080fe20000410000 */
[----:B------:R-:W-:Y:S01]  /*f5b0*/  UIMAD UR39, UR15, UR34, URZ ;  /* 0x000000220f2772a4 */ /* 0x000fe2000f8e023f */
[----:B------:R-:W-:Y:S01]  /*f5c0*/  FMUL.FTZ R196, R196, R49 ;  /* 0x00000031c4c47220 */ /* 0x000fe20000410000 */
[----:B------:R-:W-:Y:S01]  /*f5d0*/  UIMAD.WIDE.U32 UR36, UR14, UR34, UR36 ;  /* 0x000000220e2472a5 */ /* 0x000fe2000f8e0024 */
[----:B------:R-:W-:Y:S01]  /*f5e0*/  FFMA.FTZ R111, R66, R64, R111 ;  /* 0x00000040426f7223 */ /* 0x000fe2000001006f */
[----:B------:R-:W-:Y:S01]  /*f5f0*/  UIMAD UR39, UR14, UR35, UR39 ;  /* 0x000000230e2772a4 */ /* 0x000fe2000f8e0227 */
[----:B------:R-:W-:Y:S01]  /*f600*/  FADD.FTZ R64, R165, R114 ;  /* 0x00000072a5407221 */ /* 0x000fe20000010000 */
[----:B------:R-:W-:Y:S01]  /*f610*/  ISETP.GE.AND P1, PT, R171, 0x81, PT ;  /* 0x00000081ab00780c */ /* 0x000fe20003f26270 */
[----:B------:R-:W-:Y:S01]  /*f620*/  ULDC.64 UR34, c[0x0][0x320] ;  /* 0x0000c80000227ab9 */ /* 0x000fe20000000a00 */
[----:B------:R-:W-:Y:S01]  /*f630*/  FADD.FTZ R62, R62, R113 ;  /* 0x000000713e3e7221 */ /* 0x000fe20000010000 */
[----:B------:R-:W-:Y:S01]  /*f640*/  UIADD3 UR39, UR39, UR37, URZ ;  /* 0x0000002527277290 */ /* 0x000fe2000fffe03f */
[----:B------:R-:W-:Y:S01]  /*f650*/  FADD.FTZ R123, R123, R190 ;  /* 0x000000be7b7b7221 */ /* 0x000fe20000010000 */
[----:B------:R-:W-:Y:S01]  /*f660*/  ULEA UR37, UP0, UR36, UR34, 0x3 ;  /* 0x0000002224257291 */ /* 0x000fe2000f80183f */
[----:B------:R-:W-:Y:S01]  /*f670*/  FADD.FTZ R191, R191, -R164 ;  /* 0x800000a4bfbf7221 */ /* 0x000fe20000010000 */
[----:B------:R-:W-:Y:S01]  /*f680*/  ISETP.GE.AND P2, PT, R171, 0xc1, PT ;  /* 0x000000c1ab00780c */ /* 0x000fe20003f46270 */
[----:B------:R-:W-:Y:S01]  /*f690*/  ULDC UR34, c[0x0][0x174] ;  /* 0x00005d0000227ab9 */ /* 0x000fe20000000800 */
[C---:B------:R-:W-:Y:S01]  /*f6a0*/  IADD3 R113, R96.reuse, 0xc0, RZ ;  /* 0x000000c060717810 */ /* 0x040fe20007ffe0ff */
[----:B------:R-:W-:Y:S01]  /*f6b0*/  UIADD3 UR34, UR6, -UR34, URZ ;  /* 0x8000002206227290 */ /* 0x000fe2000fffe03f */
[----:B------:R-:W-:Y:S01]  /*f6c0*/  LEA R60, P0, R96, UR37, 0x2 ;  /* 0x00000025603c7c11 */ /* 0x000fe2000f8010ff */
[----:B------:R-:W-:-:S02]  /*f6d0*/  ULEA.HI.X UR35, UR36, UR35, UR39, 0x3, UP0 ;  /* 0x0000002324237291 */ /* 0x000fc400080f1c27 */
[----:B------:R-:W-:Y:S02]  /*f6e0*/  UIMAD UR34, UR34, -0x800, URZ ;  /* 0xfffff800222278a4 */ /* 0x000fe4000f8e023f */
[----:B------:R-:W-:Y:S02]  /*f6f0*/  USHF.L.U32 UR36, UR8, 0x2, URZ ;  /* 0x0000000208247899 */ /* 0x000fe4000800063f */
[----:B------:R-:W-:Y:S01]  /*f700*/  LEA.HI.X R61, R96, UR35, RZ, 0x2, P0 ;  /* 0x00000023603d7c11 */ /* 0x000fe200080f14ff */
[----:B------:R-:W-:Y:S01]  /*f710*/  USHF.L.U64.HI UR37, UR8, 0x2, UR9 ;  /* 0x0000000208257899 */ /* 0x000fe20008010209 */
[----:B------:R-:W-:Y:S01]  /*f720*/  MOV R173, UR34 ;  /* 0x0000002200ad7c02 */ /* 0x000fe20008000f00 */
[----:B------:R-:W-:Y:S01]  /*f730*/  ULDC.64 UR34, c[0x0][0x2d0] ;  /* 0x0000b40000227ab9 */ /* 0x000fe20000000a00 */
[----:B------:R-:W-:Y:S01]  /*f740*/  MOV R63, UR36 ;  /* 0x00000024003f7c02 */ /* 0x000fe20008000f00 */
[----:B------:R-:W-:Y:S01]  /*f750*/  UIMAD UR34, UR37, UR34, URZ ;  /* 0x00000022252272a4 */ /* 0x000fe2000f8e023f */
[----:B------:R-:W-:Y:S01]  /*f760*/  ISETP.GE.AND P0, PT, R171, 0x41, PT ;  /* 0x00000041ab00780c */ /* 0x000fe20003f06270 */
[----:B------:R-:W-:-:S02]  /*f770*/  IMAD.WIDE R60, R173, 0x4, R60 ;  /* 0x00000004ad3c7825 */ /* 0x000fc400078e023c */
[----:B------:R-:W-:-:S04]  /*f780*/  UIMAD UR34, UR36, UR35, UR34 ;  /* 0x00000023242272a4 */ /* 0x000fc8000f8e0222 */
[----:B------:R-:W-:-:S04]  /*f790*/  IMAD.WIDE.U32 R60, R63, c[0x0][0x2d0], R60 ;  /* 0x0000b4003f3c7a25 */ /* 0x000fc800078e003c */
[----:B------:R-:W-:Y:S01]  /*f7a0*/  FMUL.FTZ R63, R67, R124 ;  /* 0x0000007c433f7220 */ /* 0x000fe20000410000 */
[----:B------:R-:W-:Y:S01]  /*f7b0*/  IADD3 R61, R61, UR34, RZ ;  /* 0x000000223d3d7c10 */ /* 0x000fe2000fffe0ff */
[-C--:B------:R-:W-:Y:S02]  /*f7c0*/  FMUL.FTZ R67, R67, R196.reuse ;  /* 0x000000c443437220 */ /* 0x080fe40000410000 */
[----:B------:R-:W-:Y:S01]  /*f7d0*/  FFMA.FTZ R173, R70, R196, -R63 ;  /* 0x000000c446ad7223 */ /* 0x000fe2000001083f */
[----:B------:R-:W-:Y:S01]  /*f7e0*/  IADD3 R63, R96, 0x40, RZ ;  /* 0x00000040603f7810 */ /* 0x000fe20007ffe0ff */
[----:B------:R-:W-:Y:S01]  /*f7f0*/  FFMA.FTZ R169, R70, R124, R67 ;  /* 0x0000007c46a97223 */ /* 0x000fe20000010043 */
[----:B------:R-:W-:Y:S01]  /*f800*/  IADD3 R67, R96, 0x80, RZ ;  /* 0x0000008060437810 */ /* 0x000fe20007ffe0ff */
[----:B------:R-:W-:Y:S01]  /*f810*/  FADD.FTZ R66, R62, R173 ;  /* 0x000000ad3e427221 */ /* 0x000fe20000010000 */
[-C--:B------:R-:W-:Y:S01]  /*f820*/  LEA.HI.SX32 R63, R63, R96.reuse, 0x1b ;  /* 0x000000603f3f7211 */ /* 0x080fe200078fdaff */
[----:B------:R-:W-:Y:S01]  /*f830*/  FADD.FTZ R64, R64, R169 ;  /* 0x000000a940407221 */ /* 0x000fe20000010000 */
[----:B------:R-:W-:-:S04]  /*f840*/  LEA.HI.SX32 R67, R67, R96, 0x1b ;  /* 0x0000006043437211 */ /* 0x000fc800078fdaff */
[----:B------:R-:W0:Y:S01]  /*f850*/  LDS R63, [R63.X4+0x1180] ;  /* 0x001180003f3f7984 */ /* 0x000e220000004800 */
[----:B------:R-:W-:Y:S05]  /*f860*/  @!P0 BRA `(.L_x_4871) ;  /* 0x0000001000008947 */ /* 0x000fea0003800000 */
[----:B0-----:R0:W-:Y:S02]  /*f870*/  RED.E.ADD.F32.FTZ.RN.STRONG.GPU [R60.64+-0x1f00], R63 ;  /* 0xffe1003f3c00798e */ /* 0x0011e4000c10e7a0 */
.L_x_4871:
[----:B------:R-:W-:Y:S05]  /*f880*/  BSYNC B0 ;  /* 0x0000000000007941 */ /* 0x000fea0003800000 */
.L_x_4870:
[----:B------:R-:W1:Y:S01]  /*f890*/  LDS R67, [R67.X4+0x1280] ;  /* 0x0012800043437984 */ /* 0x000e620000004800 */
[----:B------:R-:W-:Y:S01]  /*f8a0*/  BSSY B0, `(.L_x_4872) ;  /* 0x0000004000007945 */ /* 0x000fe20003800000 */
[----:B------:R-:W-:Y:S01]  /*f8b0*/  LEA.HI.SX32 R113, R113, R96, 0x1b ;  /* 0x0000006071717211 */ /* 0x000fe200078fdaff */
[----:B------:R-:W-:Y:S05]  /*f8c0*/  @!P1 BRA `(.L_x_4873) ;  /* 0x0000001000009947 */ /* 0x000fea0003800000 */
[----:B-1----:R1:W-:Y:S02]  /*f8d0*/  RED.E.ADD.F32.FTZ.RN.STRONG.GPU [R60.64+-0x1e00], R67 ;  /* 0xffe200433c00798e */ /* 0x0023e4000c10e7a0 */
.L_x_4873:
[----:B------:R-:W-:Y:S05]  /*f8e0*/  BSYNC B0 ;  /* 0x0000000000007941 */ /* 0x000fea0003800000 */
.L_x_4872:
[----:B------:R-:W2:Y:S01]  /*f8f0*/  LDS R113, [R113.X4+0x1380] ;  /* 0x0013800071717984 */ /* 0x000ea20000004800 */
[----:B------:R-:W-:Y:S01]  /*f900*/  BSSY B0, `(.L_x_4874) ;  /* 0x0000005000007945 */ /* 0x000fe20003800000 */
[C---:B0-----:R-:W-:Y:S02]  /*f910*/  IADD3 R63, R96.reuse, 0x100, RZ ;  /* 0x00000100603f7810 */ /* 0x041fe40007ffe0ff */
[----:B-1----:R-:W-:Y:S01]  /*f920*/  IADD3 R67, R96, 0x140, RZ ;  /* 0x0000014060437810 */ /* 0x002fe20007ffe0ff */
[----:B------:R-:W-:Y:S05]  /*f930*/  @!P2 BRA `(.L_x_4875) ;  /* 0x000000100000a947 */ /* 0x000fea0003800000 */
[----:B--2---:R0:W-:Y:S02]  /*f940*/  RED.E.ADD.F32.FTZ.RN.STRONG.GPU [R60.64+-0x1d00], R113 ;  /* 0xffe300713c00798e */ /* 0x0041e4000c10e7a0 */
.L_x_4875:
[----:B------:R-:W-:Y:S05]  /*f950*/  BSYNC B0 ;  /* 0x0000000000007941 */ /* 0x000fea0003800000 */
.L_x_4874:
        /* <DEDUP_REMOVED lines=14> */
.L_x_4877:
[----:B------:R-:W-:Y:S05]  /*fa40*/  BSYNC B0 ;  /* 0x0000000000007941 */ /* 0x000fea0003800000 */
.L_x_4876:
[----:B------:R-:W1:Y:S01]  /*fa50*/  LDS R67, [R67.X4+0x1580] ;  /* 0x0015800043437984 */ /* 0x000e620000004800 */
[----:B------:R-:W-:Y:S01]  /*fa60*/  BSSY B0, `(.L_x_4878) ;  /* 0x0000005000007945 */ /* 0x000fe20003800000 */
[----:B0-----:R-:W-:Y:S02]  /*fa70*/  IADD3 R63, R96, 0x1c0, RZ ;  /* 0x000001c0603f7810 */ /* 0x001fe40007ffe0ff */
[----:B------:R-:W-:Y:S01]  /*fa80*/  LEA.HI.SX32 R113, R113, R96, 0x1b ;  /* 0x0000006071717211 */ /* 0x000fe200078fdaff */
[----:B------:R-:W-:Y:S05]  /*fa90*/  @!P0 BRA `(.L_x_4879) ;  /* 0x0000001000008947 */ /* 0x000fea0003800000 */
[----:B-1----:R0:W-:Y:S02]  /*faa0*/  RED.E.ADD.F32.FTZ.RN.STRONG.GPU [R60.64+-0x1b00], R67 ;  /* 0xffe500433c00798e */ /* 0x0021e4000c10e7a0 */
.L_x_4879:
[----:B------:R-:W-:Y:S05]  /*fab0*/  BSYNC B0 ;  /* 0x0000000000007941 */ /* 0x000fea0003800000 */
.L_x_4878:
[----:B------:R-:W2:Y:S01]  /*fac0*/  LDS R113, [R113.X4+0x1680] ;  /* 0x0016800071717984 */ /* 0x000ea20000004800 */
[----:B------:R-:W-:Y:S01]  /*fad0*/  BSSY B0, `(.L_x_4880) ;  /* 0x0000005000007945 */ /* 0x000fe20003800000 */
[----:B------:R-:W-:-:S02]  /*fae0*/  IADD3 R165, R96, 0x200, RZ ;  /* 0x0000020060a57810 */ /* 0x000fc40007ffe0ff */
[----:B------:R-:W-:Y:S01]  /*faf0*/  LEA.HI.SX32 R63, R63, R96, 0x1b ;  /* 0x000000603f3f7211 */ /* 0x000fe200078fdaff */
[----:B------:R-:W-:Y:S05]  /*fb00*/  @!P1 BRA `(.L_x_4881) ;  /* 0x0000001000009947 */ /* 0x000fea0003800000 */
[----:B--2---:R2:W-:Y:S02]  /*fb10*/  RED.E.ADD.F32.FTZ.RN.STRONG.GPU [R60.64+-0x1a00], R113 ;  /* 0xffe600713c00798e */ /* 0x0045e4000c10e7a0 */
.L_x_4881:
[----:B------:R-:W-:Y:S05]  /*fb20*/  BSYNC B0 ;  /* 0x0000000000007941 */ /* 0x000fea0003800000 */
.L_x_4880:
[----:B------:R-:W3:Y:S01]  /*fb30*/  LDS R63, [R63.X4+0x1780] ;  /* 0x001780003f3f7984 */ /* 0x000ee20000004800 */
[----:B------:R-:W-:Y:S01]  /*fb40*/  BSSY B0, `(.L_x_4882) ;  /* 0x0000005000007945 */ /* 0x000fe20003800000 */
[----:B01----:R-:W-:Y:S02]  /*fb50*/  IADD3 R67, R96, 0x240, RZ ;  /* 0x0000024060437810 */ /* 0x003fe40007ffe0ff */
[----:B------:R-:W-:Y:S01]  /*fb60*/  LEA.HI.SX32 R62, R165, R96, 0x1b ;  /* 0x00000060a53e7211 */ /* 0x000fe200078fdaff */
[----:B------:R-:W-:Y:S05]  /*fb70*/  @!P2 BRA `(.L_x_4883) ;  /* 0x000000100000a947 */ /* 0x000fea0003800000 */
[----:B---3--:R0:W-:Y:S02]  /*fb80*/  RED.E.ADD.F32.FTZ.RN.STRONG.GPU [R60.64+-0x1900], R63 ;  /* 0xffe7003f3c00798e */ /* 0x0081e4000c10e7a0 */
.L_x_4883:
[----:B------:R-:W-:Y:S05]  /*fb90*/  BSYNC B0 ;  /* 0x0000000000007941 */ /* 0x000fea0003800000 */
.L_x_4882:
[----:B0--3--:R0:W1:Y:S01]  /*fba0*/  LDS R63, [R62.X4+0x1880] ;  /* 0x001880003e3f7984 */ /* 0x0090620000004800 */
[----:B------:R-:W-:Y:S01]  /*fbb0*/  BSSY B0, `(.L_x_4884) ;  /* 0x0000005000007945 */ /* 0x000fe20003800000 */
[----:B--2---:R-:W-:Y:S02]  /*fbc0*/  IADD3 R113, R96, 0x280, RZ ;  /* 0x0000028060717810 */ /* 0x004fe40007ffe0ff */
[----:B------:R-:W-:Y:S01]  /*fbd0*/  LEA.HI.SX32 R67, R67, R96, 0x1b ;  /* 0x0000006043437211 */ /* 0x000fe200078fdaff */
[----:B------:R-:W-:Y:S05]  /*fbe0*/  @!P3 BRA `(.L_x_4885) ;  /* 0x000000100000b947 */ /* 0x000fea0003800000 */
[----:B-1----:R1:W-:Y:S02]  /*fbf0*/  RED.E.ADD.F32.FTZ.RN.STRONG.GPU [R60.64+-0x1800], R63 ;  /* 0xffe8003f3c00798e */ /* 0x0023e4000c10e7a0 */
.L_x_4885:
[----:B------:R-:W-:Y:S05]  /*fc00*/  BSYNC B0 ;  /* 0x0000000000007941 */ /* 0x000fea0003800000 */
.L_x_4884:
[----:B------:R-:W2:Y:S01]  /*fc10*/  LDS R67, [R67.X4+0x1980] ;  /* 0x0019800043437984 */ /* 0x000ea20000004800 */
[----:B------:R-:W-:Y:S01]  /*fc20*/  BSSY B0, `(.L_x_4886) ;  /* 0x0000004000007945 */ /* 0x000fe20003800000 */
[----:B------:R-:W-:Y:S01]  /*fc30*/  LEA.HI.SX32 R113, R113, R96, 0x1b ;  /* 0x0000006071717211 */ /* 0x000fe200078fdaff */
[----:B------:R-:W-:Y:S05]  /*fc40*/  @!P4 BRA `(.L_x_4887) ;  /* 0x000000100000c947 */ /* 0x000fea0003800000 */
[----:B--2---:R2:W-:Y:S02]  /*fc50*/  RED.E.ADD.F32.FTZ.RN.STRONG.GPU [R60.64+-0x1700], R67 ;  /* 0xffe900433c00798e */ /* 0x0045e4000c10e7a0 */
.L_x_4887:
[----:B------:R-:W-:Y:S05]  /*fc60*/  BSYNC B0 ;  /* 0x0000000000007941 */ /* 0x000fea0003800000 */
.L_x_4886:
[----:B------:R-:W3:Y:S01]  /*fc70*/  LDS R113, [R113.X4+0x1a80] ;  /* 0x001a800071717984 */ /* 0x000ee20000004800 */
[----:B------:R-:W-:Y:S01]  /*fc80*/  BSSY B0, `(.L_x_4888) ;  /* 0x0000005000007945 */ /* 0x000fe20003800000 */
[----:B-1----:R-:W-:-:S02]  /*fc90*/  IADD3 R63, R96, 0x2c0, RZ ;  /* 0x000002c0603f7810 */ /* 0x002fc40007ffe0ff */
[----:B--2---:R-:W-:Y:S01]  /*fca0*/  IADD3 R67, R96, 0x300, RZ ;  /* 0x0000030060437810 */ /* 0x004fe20007ffe0ff */
[----:B------:R-:W-:Y:S05]  /*fcb0*/  @!P5 BRA `(.L_x_4889) ;  /* 0x000000100000d947 */ /* 0x000fea0003800000 */
[----:B---3--:R1:W-:Y:S02]  /*fcc0*/  RED.E.ADD.F32.FTZ.RN.STRONG.GPU [R60.64+-0x1600], R113 ;  /* 0xffea00713c00798e */ /* 0x0083e4000c10e7a0 */
.L_x_4889:
[----:B------:R-:W-:Y:S05]  /*fcd0*/  BSYNC B0 ;  /* 0x0000000000007941 */ /* 0x000fea0003800000 */
.L_x_4888:
        /* <DEDUP_REMOVED lines=14> */
.L_x_4891:
[----:B------:R-:W-:Y:S05]  /*fdc0*/  BSYNC B0 ;  /* 0x0000000000007941 */ /* 0x000fea0003800000 */
.L_x_4890:
[----:B------:R-:W2:Y:S01]  /*fdd0*/  LDS R67, [R67.X4+0x1c80] ;  /* 0x001c800043437984 */ /* 0x000ea20000004800 */
[----:B------:R-:W-:Y:S01]  /*fde0*/  BSSY B0, `(.L_x_4892) ;  /* 0x0000005000007945 */ /* 0x000fe20003800000 */
[----:B-1----:R-:W-:-:S02]  /*fdf0*/  IADD3 R63, R96, 0x380, RZ ;  /* 0x00000380603f7810 */ /* 0x002fc40007ffe0ff */
[----:B------:R-:W-:Y:S01]  /*fe00*/  LEA.HI.SX32 R113, R113, R96, 0x1b ;  /* 0x0000006071717211 */ /* 0x000fe200078fdaff */
[----:B------:R-:W-:Y:S05]  /*fe10*/  @!P0 BRA `(.L_x_4893) ;  /* 0x0000001000008947 */ /* 0x000fea0003800000 */
[----:B--2---:R1:W-:Y:S02]  /*fe20*/  RED.E.ADD.F32.FTZ.RN.STRONG.GPU [R60.64+-0x1400], R67 ;  /* 0xffec00433c00798e */ /* 0x0043e4000c10e7a0 */
.L_x_4893:
[----:B------:R-:W-:Y:S05]  /*fe30*/  BSYNC B0 ;  /* 0x0000000000007941 */ /* 0x000fea0003800000 */
.L_x_4892:
[----:B------:R-:W3:Y:S01]  /*fe40*/  LDS R113, [R113.X4+0x1d80] ;  /* 0x001d800071717984 */ /* 0x000ee20000004800 */
[----:B------:R-:W-:Y:S01]  /*fe50*/  BSSY B0, `(.L_x_4894) ;  /* 0x0000005000007945 */ /* 0x000fe20003800000 */
[----:B-12---:R-:W-:Y:S02]  /*fe60*/  IADD3 R67, R96, 0x3c0, RZ ;  /* 0x000003c060437810 */ /* 0x006fe40007ffe0ff */
[----:B------:R-:W-:Y:S01]  /*fe70*/  LEA.HI.SX32 R63, R63, R96, 0x1b ;  /* 0x000000603f3f7211 */ /* 0x000fe200078fdaff */
[----:B------:R-:W-:Y:S05]  /*fe80*/  @!P1 BRA `(.L_x_4895) ;  /* 0x0000001000009947 */ /* 0x000fea0003800000 */
[----:B---3--:R1:W-:Y:S02]  /*fe90*/  RED.E.ADD.F32.FTZ.RN.STRONG.GPU [R60.64+-0x1300], R113 ;  /* 0xffed00713c00798e */ /* 0x0083e4000c10e7a0 */
.L_x_4895:
[----:B------:R-:W-:Y:S05]  /*fea0*/  BSYNC B0 ;  /* 0x0000000000007941 */ /* 0x000fea0003800000 */
.L_x_4894:
[----:B------:R-:W2:Y:S01]  /*feb0*/  LDS R63, [R63.X4+0x1e80] ;  /* 0x001e80003f3f7984 */ /* 0x000ea20000004800 */
[----:B------:R-:W-:Y:S01]  /*fec0*/  BSSY B0, `(.L_x_4896) ;  /* 0x0000005000007945 */ /* 0x000fe20003800000 */
[----:B-1-3--:R-:W-:Y:S02]  /*fed0*/  IADD3 R113, R96, 0x400, RZ ;  /* 0x0000040060717810 */ /* 0x00afe40007ffe0ff */
[----:B------:R-:W-:Y:S01]  /*fee0*/  LEA.HI.SX32 R67, R67, R96, 0x1b ;  /* 0x0000006043437211 */ /* 0x000fe200078fdaff */
[----:B------:R-:W-:Y:S05]  /*fef0*/  @!P2 BRA `(.L_x_4897) ;  /* 0x000000100000a947 */ /* 0x000fea0003800000 */
[----:B--2---:R1:W-:Y:S02]  /*ff00*/  RED.E.ADD.F32.FTZ.RN.STRONG.GPU [R60.64+-0x1200], R63 ;  /* 0xffee003f3c00798e */ /* 0x0043e4000c10e7a0 */
.L_x_4897:
[----:B------:R-:W-:Y:S05]  /*ff10*/  BSYNC B0 ;  /* 0x0000000000007941 */ /* 0x000fea0003800000 */
.L_x_4896:
[----:B------:R-:W3:Y:S01]  /*ff20*/  LDS R67, [R67.X4+0x1f80] ;  /* 0x001f800043437984 */ /* 0x000ee20000004800 */
[----:B------:R-:W-:Y:S01]  /*ff30*/  BSSY B0, `(.L_x_4898) ;  /* 0x0000005000007945 */ /* 0x000fe20003800000 */
[----:B-12---:R-:W-:-:S02]  /*ff40*/  IADD3 R63, R96, 0x440, RZ ;  /* 0x00000440603f7810 */ /* 0x006fc40007ffe0ff */
[----:B------:R-:W-:Y:S01]  /*ff50*/  LEA.HI.SX32 R113, R113, R96, 0x1b ;  /* 0x0000006071717211 */ /* 0x000fe200078fdaff */
[----:B------:R-:W-:Y:S05]  /*ff60*/  @!P3 BRA `(.L_x_4899) ;  /* 0x000000100000b947 */ /* 0x000fea0003800000 */
[----:B---3--:R1:W-:Y:S02]  /*ff70*/  RED.E.ADD.F32.FTZ.RN.STRONG.GPU [R60.64+-0x1100], R67 ;  /* 0xffef00433c00798e */ /* 0x0083e4000c10e7a0 */
.L_x_4899:
[----:B------:R-:W-:Y:S05]  /*ff80*/  BSYNC B0 ;  /* 0x0000000000007941 */ /* 0x000fea0003800000 */
.L_x_4898:
[----:B------:R-:W2:Y:S01]  /*ff90*/  LDS R113, [R113.X4+0x2080] ;  /* 0x0020800071717984 */ /* 0x000ea20000004800 */
[----:B------:R-:W-:Y:S01]  /*ffa0*/  BSSY B0, `(.L_x_4900) ;  /* 0x0000004000007945 */ /* 0x000fe20003800000 */
[----:B------:R-:W-:Y:S01]  /*ffb0*/  LEA.HI.SX32 R63, R63, R96, 0x1b ;  /* 0x000000603f3f7211 */ /* 0x000fe200078fdaff */
[----:B------:R-:W-:Y:S05]  /*ffc0*/  @!P4 BRA `(.L_x_4901) ;  /* 0x000000100000c947 */ /* 0x000fea0003800000 */
[----:B--2---:R2:W-:Y:S02]  /*ffd0*/  RED.E.ADD.F32.FTZ.RN.STRONG.GPU [R60.64+-0x1000], R113 ;  /* 0xfff000713c00798e */ /* 0x0045e4000c10e7a0 */
.L_x_4901:
[----:B------:R-:W-:Y:S05]  /*ffe0*/  BSYNC B0 ;  /* 0x0000000000007941 */ /* 0x000fea0003800000 */
.L_x_4900:
[----:B------:R-:W4:Y:S01]  /*fff0*/  LDS R63, [R63.X4+0x2180] ;  /* 0x002180003f3f7984 */ /* 0x000f220000004800 */
[----:B------:R-:W-:Y:S01]  /*10000*/  BSSY B0, `(.L_x_4902) ;  /* 0x0000005000007945 */ /* 0x000fe20003800000 */
[C---:B-1-3--:R-:W-:Y:S02]  /*10010*/  IADD3 R67, R96.reuse, 0x480, RZ ;  /* 0x0000048060437810 */ /* 0x04afe40007ffe0ff */
[----:B--2---:R-:W-:Y:S01]  /*10020*/  IADD3 R113, R96, 0x4c0, RZ ;  /* 0x000004c060717810 */ /* 0x004fe20007ffe0ff */
[----:B------:R-:W-:Y:S05]  /*10030*/  @!P5 BRA `(.L_x_4903) ;  /* 0x000000100000d947 */ /* 0x000fea0003800000 */
[----:B----4-:R1:W-:Y:S02]  /*10040*/  RED.E.ADD.F32.FTZ.RN.STRONG.GPU [R60.64+-0xf00], R63 ;  /* 0xfff1003f3c00798e */ /* 0x0103e4000c10e7a0 */
.L_x_4903:
[----:B------:R-:W-:Y:S05]  /*10050*/  BSYNC B0 ;  /* 0x0000000000007941 */ /* 0x000fea0003800000 */
.L_x_4902:
        /* <DEDUP_REMOVED lines=14> */
.L_x_4905:
[----:B------:R-:W-:Y:S05]  /*10140*/  BSYNC B0 ;  /* 0x0000000000007941 */ /* 0x000fea0003800000 */
.L_x_4904:
[----:B------:R-:W2:Y:S01]  /*10150*/  LDS R113, [R113.X4+0x2380] ;  /* 0x0023800071717984 */ /* 0x000ea20000004800 */
[----:B------:R-:W-:Y:S01]  /*10160*/  BSSY B0, `(.L_x_4906) ;  /* 0x0000005000007945 */ /* 0x000fe20003800000 */
[----:B-1----:R-:W-:Y:S02]  /*10170*/  IADD3 R67, R96, 0x540, RZ ;  /* 0x0000054060437810 */ /* 0x002fe40007ffe0ff */
[----:B------:R-:W-:Y:S01]  /*10180*/  LEA.HI.SX32 R63, R63, R96, 0x1b ;  /* 0x000000603f3f7211 */ /* 0x000fe200078fdaff */
[----:B------:R-:W-:Y:S05]  /*10190*/  @!P0 BRA `(.L_x_4907) ;  /* 0x0000001000008947 */ /* 0x000fea0003800000 */
[----:B--2---:R1:W-:Y:S02]  /*101a0*/  RED.E.ADD.F32.FTZ.RN.STRONG.GPU [R60.64+-0xd00], R113 ;  /* 0xfff300713c00798e */ /* 0x0043e4000c10e7a0 */
.L_x_4907:
[----:B------:R-:W-:Y:S05]  /*101b0*/  BSYNC B0 ;  /* 0x0000000000007941 */ /* 0x000fea0003800000 */
.L_x_4906:
[----:B------:R-:W3:Y:S01]  /*101c0*/  LDS R63, [R63.X4+0x2480] ;  /* 0x002480003f3f7984 */ /* 0x000ee20000004800 */
[----:B------:R-:W-:Y:S01]  /*101d0*/  BSSY B0, `(.L_x_4908) ;  /* 0x0000005000007945 */ /* 0x000fe20003800000 */
[----:B-12---:R-:W-:-:S02]  /*101e0*/  IADD3 R113, R96, 0x580, RZ ;  /* 0x0000058060717810 */ /* 0x006fc40007ffe0ff */
[----:B------:R-:W-:Y:S01]  /*101f0*/  LEA.HI.SX32 R67, R67, R96, 0x1b ;  /* 0x0000006043437211 */ /* 0x000fe200078fdaff */
[----:B------:R-:W-:Y:S05]  /*10200*/  @!P1 BRA `(.L_x_4909) ;  /* 0x0000001000009947 */ /* 0x000fea0003800000 */
[----:B---3--:R1:W-:Y:S02]  /*10210*/  RED.E.ADD.F32.FTZ.RN.STRONG.GPU [R60.64+-0xc00], R63 ;  /* 0xfff4003f3c00798e */ /* 0x0083e4000c10e7a0 */
.L_x_4909:
[----:B------:R-:W-:Y:S05]  /*10220*/  BSYNC B0 ;  /* 0x0000000000007941 */ /* 0x000fea0003800000 */
.L_x_4908:
[----:B------:R-:W2:Y:S01]  /*10230*/  LDS R67, [R67.X4+0x2580] ;  /* 0x0025800043437984 */ /* 0x000ea20000004800 */
[----:B------:R-:W-:Y:S01]  /*10240*/  BSSY B0, `(.L_x_4910) ;  /* 0x0000005000007945 */ /* 0x000fe20003800000 */
[----:B-1-3--:R-:W-:Y:S02]  /*10250*/  IADD3 R63, R96, 0x5c0, RZ ;  /* 0x000005c0603f7810 */ /* 0x00afe40007ffe0ff */
[----:B------:R-:W-:Y:S01]  /*10260*/  LEA.HI.SX32 R113, R113, R96, 0x1b ;  /* 0x0000006071717211 */ /* 0x000fe200078fdaff */
[----:B------:R-:W-:Y:S05]  /*10270*/  @!P2 BRA `(.L_x_4911) ;  /* 0x000000100000a947 */ /* 0x000fea0003800000 */
[----:B--2---:R1:W-:Y:S02]  /*10280*/  RED.E.ADD.F32.FTZ.RN.STRONG.GPU [R60.64+-0xb00], R67 ;  /* 0xfff500433c00798e */ /* 0x0043e4000c10e7a0 */
.L_x_4911:
[----:B------:R-:W-:Y:S05]  /*10290*/  BSYNC B0 ;  /* 0x0000000000007941 */ /* 0x000fea0003800000 */
.L_x_4910:
[----:B------:R-:W3:Y:S01]  /*102a0*/  LDS R113, [R113.X4+0x2680] ;  /* 0x0026800071717984 */ /* 0x000ee20000004800 */
[----:B------:R-:W-:Y:S01]  /*102b0*/  BSSY B0, `(.L_x_4912) ;  /* 0x0000005000007945 */ /* 0x000fe20003800000 */
[----:B-12---:R-:W-:Y:S02]  /*102c0*/  IADD3 R67, R96, 0x600, RZ ;  /* 0x0000060060437810 */ /* 0x006fe40007ffe0ff */
[----:B------:R-:W-:Y:S01]  /*102d0*/  LEA.HI.SX32 R63, R63, R96, 0x1b ;  /* 0x000000603f3f7211 */ /* 0x000fe200078fdaff */
[----:B------:R-:W-:Y:S05]  /*102e0*/  @!P3 BRA `(.L_x_4913) ;  /* 0x000000100000b947 */ /* 0x000fea0003800000 */
[----:B---3--:R1:W-:Y:S02]  /*102f0*/  RED.E.ADD.F32.FTZ.RN.STRONG.GPU [R60.64+-0xa00], R113 ;  /* 0xfff600713c00798e */ /* 0x0083e4000c10e7a0 */
.L_x_4913:
[----:B------:R-:W-:Y:S05]  /*10300*/  BSYNC B0 ;  /* 0x0000000000007941 */ /* 0x000fea0003800000 */
.L_x_4912:
[----:B------:R-:W2:Y:S01]  /*10310*/  LDS R63, [R63.X4+0x2780] ;  /* 0x002780003f3f7984 */ /* 0x000ea20000004800 */
[----:B------:R-:W-:Y:S01]  /*10320*/  BSSY B0, `(.L_x_4914) ;  /* 0x0000004000007945 */ /* 0x000fe20003800000 */
[----:B------:R-:W-:Y:S01]  /*10330*/  LEA.HI.SX32 R67, R67, R96, 0x1b ;  /* 0x0000006043437211 */ /* 0x000fe200078fdaff */
[----:B------:R-:W-:Y:S05]  /*10340*/  @!P4 BRA `(.L_x_4915) ;  /* 0x000000100000c947 */ /* 0x000fea0003800000 */
[----:B--2---:R2:W-:Y:S02]  /*10350*/  RED.E.ADD.F32.FTZ.RN.STRONG.GPU [R60.64+-0x900], R63 ;  /* 0xfff7003f3c00798e */ /* 0x0045e4000c10e7a0 */
.L_x_4915:
[----:B------:R-:W-:Y:S05]  /*10360*/  BSYNC B0 ;  /* 0x0000000000007941 */ /* 0x000fea0003800000 */
.L_x_4914:
[----:B------:R-:W4:Y:S01]  /*10370*/  LDS R67, [R67.X4+0x2880] ;  /* 0x0028800043437984 */ /* 0x000f220000004800 */
[----:B------:R-:W-:Y:S01]  /*10380*/  BSSY B0, `(.L_x_4916) ;  /* 0x0000005000007945 */ /* 0x000fe20003800000 */
[----:B--2---:R-:W-:-:S02]  /*10390*/  IADD3 R63, R96, 0x640, RZ ;  /* 0x00000640603f7810 */ /* 0x004fc40007ffe0ff */
[----:B-1-3--:R-:W-:Y:S01]  /*103a0*/  IADD3 R113, R96, 0x680, RZ ;  /* 0x0000068060717810 */ /* 0x00afe20007ffe0ff */
[----:B------:R-:W-:Y:S05]  /*103b0*/  @!P5 BRA `(.L_x_4917) ;  /* 0x000000100000d947 */ /* 0x000fea0003800000 */
[----:B----4-:R1:W-:Y:S02]  /*103c0*/  RED.E.ADD.F32.FTZ.RN.STRONG.GPU [R60.64+-0x800], R67 ;  /* 0xfff800433c00798e */ /* 0x0103e4000c10e7a0 */
.L_x_4917:
[----:B------:R-:W-:Y:S05]  /*103d0*/  BSYNC B0 ;  /* 0x0000000000007941 */ /* 0x000fea0003800000 */
.L_x_4916:
        /* <DEDUP_REMOVED lines=14> */
.L_x_4919:
[----:B------:R-:W-:Y:S05]  /*104c0*/  BSYNC B0 ;  /* 0x0000000000007941 */ /* 0x000fea0003800000 */
.L_x_4918:
[----:B------:R-:W2:Y:S01]  /*104d0*/  LDS R113, [R113.X4+0x2a80] ;  /* 0x002a800071717984 */ /* 0x000ea20000004800 */
[----:B------:R-:W-:Y:S01]  /*104e0*/  BSSY B0, `(.L_x_4920) ;  /* 0x0000005000007945 */ /* 0x000fe20003800000 */
[----:B-1----:R-:W-:-:S02]  /*104f0*/  IADD3 R63, R96, 0x700, RZ ;  /* 0x00000700603f7810 */ /* 0x002fc40007ffe0ff */
[----:B------:R-:W-:Y:S01]  /*10500*/  LEA.HI.SX32 R67, R67, R96, 0x1b ;  /* 0x0000006043437211 */ /* 0x000fe200078fdaff */
[----:B------:R-:W-:Y:S05]  /*10510*/  @!P0 BRA `(.L_x_4921) ;  /* 0x0000001000008947 */ /* 0x000fea0003800000 */
[----:B--2---:R1:W-:Y:S02]  /*10520*/  RED.E.ADD.F32.FTZ.RN.STRONG.GPU [R60.64+-0x600], R113 ;  /* 0xfffa00713c00798e */ /* 0x0043e4000c10e7a0 */
.L_x_4921:
[----:B------:R-:W-:Y:S05]  /*10530*/  BSYNC B0 ;  /* 0x0000000000007941 */ /* 0x000fea0003800000 */
.L_x_4920:
[----:B------:R-:W3:Y:S01]  /*10540*/  LDS R67, [R67.X4+0x2b80] ;  /* 0x002b800043437984 */ /* 0x000ee20000004800 */
[----:B------:R-:W-:Y:S01]  /*10550*/  BSSY B0, `(.L_x_4922) ;  /* 0x0000005000007945 */ /* 0x000fe20003800000 */
[----:B-12---:R-:W-:Y:S02]  /*10560*/  IADD3 R113, R96, 0x740, RZ ;  /* 0x0000074060717810 */ /* 0x006fe40007ffe0ff */
[----:B------:R-:W-:Y:S01]  /*10570*/  LEA.HI.SX32 R63, R63, R96, 0x1b ;  /* 0x000000603f3f7211 */ /* 0x000fe200078fdaff */
[----:B------:R-:W-:Y:S05]  /*10580*/  @!P1 BRA `(.L_x_4923) ;  /* 0x0000001000009947 */ /* 0x000fea0003800000 */
[----:B---3--:R1:W-:Y:S02]  /*10590*/  RED.E.ADD.F32.FTZ.RN.STRONG.GPU [R60.64+-0x500], R67 ;  /* 0xfffb00433c00798e */ /* 0x0083e4000c10e7a0 */
.L_x_4923:
[----:B------:R-:W-:Y:S05]  /*105a0*/  BSYNC B0 ;  /* 0x0000000000007941 */ /* 0x000fea0003800000 */
.L_x_4922:
[----:B------:R-:W2:Y:S01]  /*105b0*/  LDS R63, [R63.X4+0x2c80] ;  /* 0x002c80003f3f7984 */ /* 0x000ea20000004800 */
[----:B------:R-:W-:Y:S01]  /*105c0*/  BSSY B0, `(.L_x_4924) ;  /* 0x0000005000007945 */ /* 0x000fe20003800000 */
[----:B-1-3--:R-:W-:Y:S02]  /*105d0*/  IADD3 R67, R96, 0x780, RZ ;  /* 0x0000078060437810 */ /* 0x00afe40007ffe0ff */
[----:B------:R-:W-:Y:S01]  /*105e0*/  LEA.HI.SX32 R113, R113, R96, 0x1b ;  /* 0x0000006071717211 */ /* 0x000fe200078fdaff */
[----:B------:R-:W-:Y:S05]  /*105f0*/  @!P2 BRA `(.L_x_4925) ;  /* 0x000000100000a947 */ /* 0x000fea0003800000 */
[----:B--2---:R1:W-:Y:S02]  /*10600*/  RED.E.ADD.F32.FTZ.RN.STRONG.GPU [R60.64+-0x400], R63 ;  /* 0xfffc003f3c00798e */ /* 0x0043e4000c10e7a0 */
.L_x_4925:
[----:B------:R-:W-:Y:S05]  /*10610*/  BSYNC B0 ;  /* 0x0000000000007941 */ /* 0x000fea0003800000 */
.L_x_4924:
[----:B------:R-:W3:Y:S01]  /*10620*/  LDS R113, [R113.X4+0x2d80] ;  /* 0x002d800071717984 */ /* 0x000ee20000004800 */
[----:B------:R-:W-:Y:S01]  /*10630*/  BSSY B0, `(.L_x_4926) ;  /* 0x0000005000007945 */ /* 0x000fe20003800000 */
[----:B-12---:R-:W-:-:S02]  /*10640*/  IADD3 R63, R96, 0x7c0, RZ ;  /* 0x000007c0603f7810 */ /* 0x006fc40007ffe0ff */
[----:B------:R-:W-:Y:S01]  /*10650*/  LEA.HI.SX32 R67, R67, R96, 0x1b ;  /* 0x0000006043437211 */ /* 0x000fe200078fdaff */
[----:B------:R-:W-:Y:S05]  /*10660*/  @!P3 BRA `(.L_x_4927) ;  /* 0x000000100000b947 */ /* 0x000fea0003800000 */
[----:B---3--:R1:W-:Y:S02]  /*10670*/  RED.E.ADD.F32.FTZ.RN.STRONG.GPU [R60.64+-0x300], R113 ;  /* 0xfffd00713c00798e */ /* 0x0083e4000c10e7a0 */
.L_x_4927:
[----:B------:R-:W-:Y:S05]  /*10680*/  BSYNC B0 ;  /* 0x0000000000007941 */ /* 0x000fea0003800000 */
.L_x_4926:
[----:B------:R-:W2:Y:S01]  /*10690*/  LDS R67, [R67.X4+0x2e80] ;  /* 0x002e800043437984 */ /* 0x000ea20000004800 */
[----:B------:R-:W-:Y:S01]  /*106a0*/  BSSY B0, `(.L_x_4928) ;  /* 0x0000004000007945 */ /* 0x000fe20003800000 */
[----:B------:R-:W-:Y:S01]  /*106b0*/  LEA.HI.SX32 R63, R63, R96, 0x1b ;  /* 0x000000603f3f7211 */ /* 0x000fe200078fdaff */
[----:B------:R-:W-:Y:S05]  /*106c0*/  @!P4 BRA `(.L_x_4929) ;  /* 0x000000100000c947 */ /* 0x000fea0003800000 */
[----:B--2---:R2:W-:Y:S02]  /*106d0*/  RED.E.ADD.F32.FTZ.RN.STRONG.GPU [R60.64+-0x200], R67 ;  /* 0xfffe00433c00798e */ /* 0x0045e4000c10e7a0 */
.L_x_4929:
[----:B------:R-:W-:Y:S05]  /*106e0*/  BSYNC B0 ;  /* 0x0000000000007941 */ /* 0x000fea0003800000 */
.L_x_4928:
[----:B------:R-:W4:Y:S01]  /*106f0*/  LDS R63, [R63.X4+0x2f80] ;  /* 0x002f80003f3f7984 */ /* 0x000f220000004800 */
[----:B------:R-:W-:Y:S01]  /*10700*/  BSSY B0, `(.L_x_4930) ;  /* 0x0000003000007945 */ /* 0x000fe20003800000 */
[----:B------:R-:W-:Y:S05]  /*10710*/  @!P5 BRA `(.L_x_4931) ;  /* 0x000000100000d947 */ /* 0x000fea0003800000 */
[----:B----4-:R4:W-:Y:S02]  /*10720*/  RED.E.ADD.F32.FTZ.RN.STRONG.GPU [R60.64+-0x100], R63 ;  /* 0xffff003f3c00798e */ /* 0x0109e4000c10e7a0 */
.L_x_4931:
[----:B------:R-:W-:Y:S05]  /*10730*/  BSYNC B0 ;  /* 0x0000000000007941 */ /* 0x000fea0003800000 */
.L_x_4930:
[----:B------:R-:W5:Y:S01]  /*10740*/  SHFL.DOWN PT, R70, R66, 0x1, 0x1f ;  /* 0x08201f0042467f89 */ /* 0x000f6200000e0000 */
[----:B------:R-:W-:Y:S01]  /*10750*/  ISETP.GT.AND P0, PT, R95, 0x1e, PT ;  /* 0x0000001e5f00780c */ /* 0x000fe20003f04270 */
[----:B------:R-:W-:Y:S01]  /*10760*/  FFMA.FTZ R104, R131, R104, R118 ;  /* 0x0000006883687223 */ /* 0x000fe20000010076 */
[----:B-12-4-:R-:W-:Y:S01]  /*10770*/  MOV R61, R66 ;  /* 0x00000042003d7202 */ /* 0x016fe20000000f00 */
[----:B---3--:R-:W1:Y:S01]  /*10780*/  SHFL.DOWN PT, R113, R123, 0x1, 0x1f ;  /* 0x08201f007b717f89 */ /* 0x008e6200000e0000 */
[----:B0-----:R-:W-:Y:S01]  /*10790*/  MOV R62, R123 ;  /* 0x0000007b003e7202 */ /* 0x001fe20000000f00 */
[----:B------:R-:W-:Y:S01]  /*107a0*/  FFMA.FTZ R104, R125, R65, R104 ;  /* 0x000000417d687223 */ /* 0x000fe20000010068 */
        /* <DEDUP_REMOVED lines=27> */
[----:B------:R-:W-:Y:S02]  /*10960*/  FFMA.FTZ R102, R226, R109, R102 ;  /* 0x0000006de2667223 */ /* 0x000fe40000010066 */
[----:B------:R-:W-:Y:S02]  /*10970*/  FFMA.FTZ R99, R225, R166, R99 ;  /* 0x000000a6e1637223 */ /* 0x000fe40000010063 */
[----:B------:R-:W-:Y:S02]  /*10980*/  FFMA.FTZ R116, R159, R168, R116 ;  /* 0x000000a89f747223 */ /* 0x000fe40000010074 */
[----:B------:R-:W-:Y:S02]  /*10990*/  FFMA.FTZ R119, R223, R170, R119 ;  /* 0x000000aadf777223 */ /* 0x000fe40000010077 */
[----:B------:R-:W-:Y:S02]  /*109a0*/  FFMA.FTZ R172, R155, R176, R172 ;  /* 0x000000b09bac7223 */ /* 0x000fe400000100ac */
[----:B-1----:R-:W-:-:S02]  /*109b0*/  @!P0 FADD.FTZ R61, R61, R66 ;  /* 0x000000423d3d8221 */ /* 0x002fc40000010000 */
[----:B------:R-:W-:Y:S02]  /*109c0*/  FFMA.FTZ R129, R153, R178, R129 ;  /* 0x000000b299817223 */ /* 0x000fe40000010081 */
[----:B0-----:R-:W-:Y:S02]  /*109d0*/  @!P0 FADD.FTZ R62, R62, R113 ;  /* 0x000000713e3e8221 */ /* 0x001fe40000010000 */
[----:B------:R-:W-:Y:S02]  /*109e0*/  FFMA.FTZ R174, R221, R180, R174 ;  /* 0x000000b4ddae7223 */ /* 0x000fe400000100ae */
[----:B--2---:R-:W-:Y:S01]  /*109f0*/  @!P0 FADD.FTZ R63, R63, R64 ;  /* 0x000000403f3f8221 */ /* 0x004fe20000010000 */
[----:B------:R-:W0:Y:S01]  /*10a00*/  SHFL.DOWN PT, R113, R62, 0x4, 0x1f ;  /* 0x08801f003e717f89 */ /* 0x000e2200000e0000 */
[----:B------:R-:W-:Y:S02]  /*10a10*/  FFMA.FTZ R182, R147, R188, R182 ;  /* 0x000000bc93b67223 */ /* 0x000fe400000100b6 */
[----:B---3--:R-:W-:Y:S01]  /*10a20*/  @!P0 FADD.FTZ R60, R60, R67 ;  /* 0x000000433c3c8221 */ /* 0x008fe20000010000 */
[----:B------:R-:W1:Y:S01]  /*10a30*/  SHFL.DOWN PT, R64, R61, 0x4, 0x1f ;  /* 0x08801f003d407f89 */ /* 0x000e6200000e0000 */
[----:B------:R-:W-:Y:S01]  /*10a40*/  ISETP.GT.AND P0, PT, R95, 0x1b, PT ;  /* 0x0000001b5f00780c */ /* 0x000fe20003f04270 */
[----:B------:R-:W-:-:S02]  /*10a50*/  FFMA.FTZ R216, R216, R167, R137 ;  /* 0x000000a7d8d87223 */ /* 0x000fc40000010089 */
[----:B------:R-:W2:Y:S01]  /*10a60*/  SHFL.DOWN PT, R66, R63, 0x4, 0x1f ;  /* 0x08801f003f427f89 */ /* 0x000ea200000e0000 */
[----:B------:R-:W-:Y:S02]  /*10a70*/  FFMA.FTZ R217, R217, R186, R122 ;  /* 0x000000bad9d97223 */ /* 0x000fe4000001007a */
[----:B------:R-:W-:Y:S01]  /*10a80*/  FFMA.FTZ R162, R143, R184, R162 ;  /* 0x000000b88fa27223 */ /* 0x000fe200000100a2 */
[----:B------:R-:W3:Y:S01]  /*10a90*/  SHFL.DOWN PT, R67, R60, 0x4, 0x1f ;  /* 0x08801f003c437f89 */ /* 0x000ee200000e0000 */
[----:B------:R-:W-:Y:S02]  /*10aa0*/  FFMA.FTZ R121, R110, R98, R121 ;  /* 0x000000626e797223 */ /* 0x000fe40000010079 */
[----:B------:R-:W-:Y:S02]  /*10ab0*/  FFMA.FTZ R163, R120, R108, R163 ;  /* 0x0000006c78a37223 */ /* 0x000fe400000100a3 */
[----:B------:R-:W-:Y:S02]  /*10ac0*/  FFMA.FTZ R102, R161, R97, R102 ;  /* 0x00000061a1667223 */ /* 0x000fe40000010066 */
[----:B------:R-:W-:-:S02]  /*10ad0*/  FFMA.FTZ R99, R160, R100, R99 ;  /* 0x00000064a0637223 */ /* 0x000fc40000010063 */
[----:B------:R-:W-:Y:S02]  /*10ae0*/  FFMA.FTZ R116, R157, R101, R116 ;  /* 0x000000659d747223 */ /* 0x000fe40000010074 */
[----:B------:R-:W-:Y:S02]  /*10af0*/  FFMA.FTZ R119, R150, R128, R119 ;  /* 0x0000008096777223 */ /* 0x000fe40000010077 */
[----:B0-----:R-:W-:Y:S02]  /*10b00*/  @!P0 FADD.FTZ R62, R62, R113 ;  /* 0x000000713e3e8221 */ /* 0x001fe40000010000 */
[----:B------:R-:W-:Y:S02]  /*10b10*/  FFMA.FTZ R172, R151, R117, R172 ;  /* 0x0000007597ac7223 */ /* 0x000fe400000100ac */
[----:B-1----:R-:W-:Y:S02]  /*10b20*/  @!P0 FADD.FTZ R61, R61, R64 ;  /* 0x000000403d3d8221 */ /* 0x002fe40000010000 */
[----:B------:R-:W-:-:S02]  /*10b30*/  FFMA.FTZ R129, R149, R136, R129 ;  /* 0x0000008895817223 */ /* 0x000fc40000010081 */
[----:B--2---:R-:W-:Y:S01]  /*10b40*/  @!P0 FADD.FTZ R63, R63, R66 ;  /* 0x000000423f3f8221 */ /* 0x004fe20000010000 */
[----:B------:R-:W0:Y:S01]  /*10b50*/  SHFL.DOWN PT, R64, R61, 0x8, 0x1f ;  /* 0x09001f003d407f89 */ /* 0x000e2200000e0000 */
[----:B------:R-:W-:Y:S02]  /*10b60*/  FFMA.FTZ R174, R140, R69, R174 ;  /* 0x000000458cae7223 */ /* 0x000fe400000100ae */
[----:B---3--:R-:W-:Y:S01]  /*10b70*/  @!P0 FADD.FTZ R60, R60, R67 ;  /* 0x000000433c3c8221 */ /* 0x008fe20000010000 */
[----:B------:R-:W1:Y:S01]  /*10b80*/  SHFL.DOWN PT, R66, R63, 0x8, 0x1f ;  /* 0x09001f003f427f89 */ /* 0x000e6200000e0000 */
[----:B------:R-:W-:Y:S01]  /*10b90*/  ISETP.GT.AND P0, PT, R95, 0x17, PT ;  /* 0x000000175f00780c */ /* 0x000fe20003f04270 */
[----:B------:R-:W-:Y:S02]  /*10ba0*/  FFMA.FTZ R145, R145, R144, R182 ;  /* 0x0000009091917223 */ /* 0x000fe400000100b6 */
[----:B------:R-:W2:Y:S01]  /*10bb0*/  SHFL.DOWN PT, R67, R62, 0x8, 0x1f ;  /* 0x09001f003e437f89 */ /* 0x000ea200000e0000 */
[----:B------:R-:W-:-:S02]  /*10bc0*/  FFMA.FTZ R216, R135, R115, R216 ;  /* 0x0000007387d87223 */ /* 0x000fc400000100d8 */
[----:B------:R-:W-:Y:S01]  /*10bd0*/  FFMA.FTZ R217, R130, R152, R217 ;  /* 0x0000009882d97223 */ /* 0x000fe200000100d9 */
[----:B------:R-:W3:Y:S01]  /*10be0*/  SHFL.DOWN PT, R65, R60, 0x8, 0x1f ;  /* 0x09001f003c417f89 */ /* 0x000ee200000e0000 */
[----:B------:R-:W-:Y:S02]  /*10bf0*/  FFMA.FTZ R133, R139, R133, R162 ;  /* 0x000000858b857223 */ /* 0x000fe400000100a2 */
[----:B------:R-:W-:Y:S02]  /*10c00*/  FADD.FTZ R17, R124, R17 ;  /* 0x000000117c117221 */ /* 0x000fe40000010000 */
[----:B------:R-:W-:Y:S02]  /*10c10*/  FADD.FTZ R18, R71, R18 ;  /* 0x0000001247127221 */ /* 0x000fe40000010000 */
[----:B------:R-:W-:Y:S02]  /*10c20*/  FADD.FTZ R16, R111, R16 ;  /* 0x000000106f107221 */ /* 0x000fe40000010000 */
[----:B------:R-:W-:-:S02]  /*10c30*/  FADD.FTZ R15, R112, R15 ;  /* 0x0000000f700f7221 */ /* 0x000fc40000010000 */
[----:B------:R-:W-:Y:S02]  /*10c40*/  FADD.FTZ R14, R121, R14 ;  /* 0x0000000e790e7221 */ /* 0x000fe40000010000 */
[----:B0-----:R-:W-:Y:S02]  /*10c50*/  @!P0 FADD.FTZ R61, R61, R64 ;  /* 0x000000403d3d8221 */ /* 0x001fe40000010000 */
[----:B------:R-:W-:Y:S02]  /*10c60*/  FADD.FTZ R13, R104, R13 ;  /* 0x0000000d680d7221 */ /* 0x000fe40000010000 */
[----:B-1----:R-:W-:Y:S01]  /*10c70*/  @!P0 FADD.FTZ R63, R63, R66 ;  /* 0x000000423f3f8221 */ /* 0x002fe20000010000 */
[----:B------:R-:W0:Y:S01]  /*10c80*/  SHFL.DOWN PT, R64, R61, 0x10, 0x1f ;  /* 0x0a001f003d407f89 */ /* 0x000e2200000e0000 */
[----:B------:R-:W-:Y:S02]  /*10c90*/  FADD.FTZ R22, R105, R22 ;  /* 0x0000001669167221 */ /* 0x000fe40000010000 */
[----:B--2---:R-:W-:Y:S01]  /*10ca0*/  @!P0 FADD.FTZ R62, R62, R67 ;  /* 0x000000433e3e8221 */ /* 0x004fe20000010000 */
[----:B------:R-:W1:Y:S01]  /*10cb0*/  SHFL.DOWN PT, R66, R63, 0x10, 0x1f ;  /* 0x0a001f003f427f89 */ /* 0x000e6200000e0000 */
[----:B------:R-:W-:-:S02]  /*10cc0*/  FADD.FTZ R12, R163, R12 ;  /* 0x0000000ca30c7221 */ /* 0x000fc40000010000 */
[----:B---3--:R-:W-:Y:S01]  /*10cd0*/  @!P0 FADD.FTZ R60, R60, R65 ;  /* 0x000000413c3c8221 */ /* 0x008fe20000010000 */
[----:B------:R-:W2:Y:S01]  /*10ce0*/  SHFL.DOWN PT, R67, R62, 0x10, 0x1f ;  /* 0x0a001f003e437f89 */ /* 0x000ea200000e0000 */
[----:B------:R-:W-:Y:S01]  /*10cf0*/  ISETP.GT.AND P0, PT, R95, 0xf, PT ;  /* 0x0000000f5f00780c */ /* 0x000fe20003f04270 */
[----:B------:R-:W-:Y:S02]  /*10d00*/  FADD.FTZ R23, R158, R23 ;  /* 0x000000179e177221 */ /* 0x000fe40000010000 */
[----:B------:R-:W3:Y:S01]  /*10d10*/  SHFL.DOWN PT, R65, R60, 0x10, 0x1f ;  /* 0x0a001f003c417f89 */ /* 0x000ee200000e0000 */
[----:B------:R-:W-:Y:S02]  /*10d20*/  FADD.FTZ R11, R102, R11 ;  /* 0x0000000b660b7221 */ /* 0x000fe40000010000 */
[----:B------:R-:W-:Y:S02]  /*10d30*/  FADD.FTZ R24, R154, R24 ;  /* 0x000000189a187221 */ /* 0x000fe40000010000 */
[----:B------:R-:W-:-:S02]  /*10d40*/  FADD.FTZ R10, R99, R10 ;  /* 0x0000000a630a7221 */ /* 0x000fc40000010000 */
[----:B------:R-:W-:Y:S02]  /*10d50*/  FADD.FTZ R25, R156, R25 ;  /* 0x000000199c197221 */ /* 0x000fe40000010000 */
[----:B------:R-:W-:Y:S02]  /*10d60*/  FADD.FTZ R9, R116, R9 ;  /* 0x0000000974097221 */ /* 0x000fe40000010000 */
[----:B------:R-:W-:Y:S02]  /*10d70*/  FADD.FTZ R26, R148, R26 ;  /* 0x0000001a941a7221 */ /* 0x000fe40000010000 */
[----:B0-----:R-:W-:Y:S02]  /*10d80*/  @!P0 FADD.FTZ R61, R61, R64 ;  /* 0x000000403d3d8221 */ /* 0x001fe40000010000 */
[----:B------:R-:W-:Y:S02]  /*10d90*/  FADD.FTZ R8, R119, R8 ;  /* 0x0000000877087221 */ /* 0x000fe40000010000 */
[----:B-1----:R-:W-:-:S02]  /*10da0*/  @!P0 FADD.FTZ R63, R63, R66 ;  /* 0x000000423f3f8221 */ /* 0x002fc40000010000 */
[----:B------:R-:W-:Y:S02]  /*10db0*/  FADD.FTZ R27, R142, R27 ;  /* 0x0000001b8e1b7221 */ /* 0x000fe40000010000 */
[----:B--2---:R-:W-:Y:S02]  /*10dc0*/  @!P0 FADD.FTZ R62, R62, R67 ;  /* 0x000000433e3e8221 */ /* 0x004fe40000010000 */
[----:B------:R-:W-:Y:S02]  /*10dd0*/  FADD.FTZ R7, R172, R7 ;  /* 0x00000007ac077221 */ /* 0x000fe40000010000 */
[----:B---3--:R-:W-:Y:S02]  /*10de0*/  @!P0 FADD.FTZ R60, R60, R65 ;  /* 0x000000413c3c8221 */ /* 0x008fe40000010000 */
[----:B------:R-:W-:Y:S02]  /*10df0*/  FADD.FTZ R28, R146, R28 ;  /* 0x0000001c921c7221 */ /* 0x000fe40000010000 */
[----:B------:R-:W-:Y:S01]  /*10e00*/  FADD.FTZ R6, R129, R6 ;  /* 0x0000000681067221 */ /* 0x000fe20000010000 */
[----:B------:R0:W-:Y:S01]  /*10e10*/  @!P1 STS.128 [R197.X16+0x3190], R60 ;  /* 0x0031903cc5009388 */ /* 0x0001e2000000cc00 */
        /* <DEDUP_REMOVED lines=28> */
.L_x_4933:
[----:B0-----:R-:W-:Y:S05]  /*10fe0*/  BSYNC B0 ;  /* 0x0000000000007941 */ /* 0x001fea0003800000 */
.L_x_4932:
        /* <DEDUP_REMOVED lines=8> */
.L_x_4833:
[----:B------:R-:W-:Y:S01]  /*11070*/  BAR.SYNC.DEFER_BLOCKING 0x0 ;  /* 0x0000000000007b1d */ /* 0x000fe20000010000 */
[C---:B------:R-:W-:Y:S02]  /*11080*/  LOP3.LUT R60, R94.reuse, 0x20, RZ, 0xfc, !PT ;  /* 0x000000205e3c7812 */ /* 0x040fe400078efcff */
[C---:B------:R-:W-:Y:S02]  /*11090*/  LOP3.LUT R62, R94.reuse, 0x40, RZ, 0xfc, !PT ;  /* 0x000000405e3e7812 */ /* 0x040fe400078efcff */
[C---:B------:R-:W-:Y:S01]  /*110a0*/  LOP3.LUT R58, R94.reuse, 0x60, RZ, 0xfc, !PT ;  /* 0x000000605e3a7812 */ /* 0x040fe200078efcff */
[----:B------:R-:W2:Y:S01]  /*110b0*/  LDL R100, [R1+0x4] ;  /* 0x0000040001647983 */ /* 0x000ea20000100800 */
[-C--:B------:R-:W-:Y:S01]  /*110c0*/  ISETP.GE.AND P1, PT, R94, R103.reuse, PT ;  /* 0x000000675e00720c */ /* 0x080fe20003f26270 */
[----:B------:R-:W-:Y:S01]  /*110d0*/  ULDC.64 UR8, c[0x0][0x2d8] ;  /* 0x0000b60000087ab9 */ /* 0x000fe20000000a00 */
[-C--:B------:R-:W-:Y:S01]  /*110e0*/  ISETP.GE.AND P2, PT, R60, R103.reuse, PT ;  /* 0x000000673c00720c */ /* 0x080fe20003f46270 */
[----:B------:R-:W3:Y:S01]  /*110f0*/  LDL R97, [R1] ;  /* 0x0000000001617983 */ /* 0x000ee20000100800 */
[-C--:B------:R-:W-:Y:S01]  /*11100*/  ISETP.GE.AND P3, PT, R62, R103.reuse, PT ;  /* 0x000000673e00720c */ /* 0x080fe20003f66270 */
[----:B------:R-:W-:Y:S01]  /*11110*/  ULDC.64 UR34, c[0x0][0x2f8] ;  /* 0x0000be0000227ab9 */ /* 0x000fe20000000a00 */
[----:B------:R-:W-:Y:S01]  /*11120*/  ISETP.GE.AND P4, PT, R58, R103, PT ;  /* 0x000000673a00720c */ /* 0x000fe20003f86270 */
[----:B------:R0:W5:Y:S01]  /*11130*/  LDL.64 R98, [R1+0x8] ;  /* 0x0000080001627983 */ /* 0x0001620000100a00 */
[----:B------:R-:W-:-:S02]  /*11140*/  PRMT R33, RZ, 0x7610, R33 ;  /* 0x00007610ff217816 */ /* 0x000fc40000000021 */
[----:B------:R-:W-:Y:S02]  /*11150*/  PRMT R35, RZ, 0x7610, R35 ;  /* 0x00007610ff237816 */ /* 0x000fe40000000023 */
[C---:B------:R-:W-:Y:S02]  /*11160*/  LOP3.LUT R56, R94.reuse, 0x80, RZ, 0xfc, !PT ;  /* 0x000000805e387812 */ /* 0x040fe400078efcff */
[----:B------:R-:W-:Y:S02]  /*11170*/  PRMT R37, RZ, 0x7610, R37 ;  /* 0x00007610ff257816 */ /* 0x000fe40000000025 */
[C---:B------:R-:W-:Y:S01]  /*11180*/  LOP3.LUT R54, R94.reuse, 0xa0, RZ, 0xfc, !PT ;  /* 0x000000a05e367812 */ /* 0x040fe200078efcff */
[----:B------:R-:W2:Y:S01]  /*11190*/  @!P1 LDG.E.U16 R33, [R106.64] ;  /* 0x000000206a219981 */ /* 0x000ea2000c1e1500 */
[----:B------:R-:W-:Y:S02]  /*111a0*/  PRMT R64, RZ, 0x7610, R64 ;  /* 0x00007610ff407816 */ /* 0x000fe40000000040 */
[C---:B------:R-:W-:Y:S01]  /*111b0*/  LOP3.LUT R52, R94.reuse, 0xc0, RZ, 0xfc, !PT ;  /* 0x000000c05e347812 */ /* 0x040fe200078efcff */
[----:B------:R-:W3:Y:S01]  /*111c0*/  @!P2 LDG.E.U16 R35, [R106.64+0x40] ;  /* 0x000040206a23a981 */ /* 0x000ee2000c1e1500 */
[----:B------:R-:W-:-:S02]  /*111d0*/  LOP3.LUT R50, R94, 0xe0, RZ, 0xfc, !PT ;  /* 0x000000e05e327812 */ /* 0x000fc400078efcff */
[----:B------:R-:W-:Y:S01]  /*111e0*/  LOP3.LUT R48, R94, 0x100, RZ, 0xfc, !PT ;  /* 0x000001005e307812 */ /* 0x000fe200078efcff */
[----:B------:R-:W4:Y:S01]  /*111f0*/  @!P3 LDG.E.U16 R37, [R106.64+0x80] ;  /* 0x000080206a25b981 */ /* 0x000f22000c1e1500 */
[-C--:B------:R-:W-:Y:S02]  /*11200*/  ISETP.GE.AND P5, PT, R56, R103.reuse, PT ;  /* 0x000000673800720c */ /* 0x080fe40003fa6270 */
[----:B------:R-:W-:Y:S01]  /*11210*/  LOP3.LUT R46, R94, 0x120, RZ, 0xfc, !PT ;  /* 0x000001205e2e7812 */ /* 0x000fe200078efcff */
[----:B------:R-:W4:Y:S01]  /*11220*/  @!P4 LDG.E.U16 R64, [R106.64+0xc0] ;  /* 0x0000c0206a40c981 */ /* 0x000f22000c1e1500 */
        /* <DEDUP_REMOVED lines=12> */
[----:B------:R-:W4:Y:S01]  /*112f0*/  @!P0 LDG.E.U16 R66, [R106.64+0x140] ;  /* 0x000140206a428981 */ /* 0x000f22000c1e1500 */
[C---:B------:R-:W-:Y:S02]  /*11300*/  LOP3.LUT R42, R94.reuse, 0x160, RZ, 0xfc, !PT ;  /* 0x000001605e2a7812 */ /* 0x040fe400078efcff */
[----:B------:R-:W-:Y:S01]  /*11310*/  PRMT R72, RZ, 0x7610, R72 ;  /* 0x00007610ff487816 */ /* 0x000fe20000000048 */
[----:B------:R-:W4:Y:S01]  /*11320*/  @!P1 LDG.E.U16 R41, [R106.64+0x180] ;  /* 0x000180206a299981 */ /* 0x000f22000c1e1500 */
[C---:B------:R-:W-:Y:S02]  /*11330*/  LOP3.LUT R40, R94.reuse, 0x180, RZ, 0xfc, !PT ;  /* 0x000001805e287812 */ /* 0x040fe400078efcff */
[C---:B------:R-:W-:Y:S01]  /*11340*/  LOP3.LUT R38, R94.reuse, 0x1a0, RZ, 0xfc, !PT ;  /* 0x000001a05e267812 */ /* 0x040fe200078efcff */
[----:B------:R-:W4:Y:S01]  /*11350*/  @!P2 LDG.E.U16 R70, [R106.64+0x1c0] ;  /* 0x0001c0206a46a981 */ /* 0x000f22000c1e1500 */
[----:B------:R-:W-:-:S02]  /*11360*/  LOP3.LUT R36, R94, 0x1c0, RZ, 0xfc, !PT ;  /* 0x000001c05e247812 */ /* 0x000fc400078efcff */
[-C--:B------:R-:W-:Y:S01]  /*11370*/  ISETP.GE.AND P5, PT, R44, R103.reuse, PT ;  /* 0x000000672c00720c */ /* 0x080fe20003fa6270 */
[----:B------:R-:W4:Y:S01]  /*11380*/  @!P3 LDG.E.U16 R43, [R106.64+0x200] ;  /* 0x000200206a2bb981 */ /* 0x000f22000c1e1500 */
[----:B------:R-:W-:Y:S02]  /*11390*/  LOP3.LUT R34, R94, 0x1e0, RZ, 0xfc, !PT ;  /* 0x000001e05e227812 */ /* 0x000fe400078efcff */
[-C--:B------:R-:W-:Y:S01]  /*113a0*/  ISETP.GE.AND P0, PT, R42, R103.reuse, PT ;  /* 0x000000672a00720c */ /* 0x080fe20003f06270 */
[----:B------:R-:W4:Y:S01]  /*113b0*/  @!P4 LDG.E.U16 R72, [R106.64+0x240] ;  /* 0x000240206a48c981 */ /* 0x000f22000c1e1500 */
        /* <DEDUP_REMOVED lines=9> */
[----:B------:R-:W-:-:S02]  /*11450*/  PRMT R47, RZ, 0x7610, R47 ;  /* 0x00007610ff2f7816 */ /* 0x000fc4000000002f */
[----:B------:R-:W-:Y:S01]  /*11460*/  PRMT R80, RZ, 0x7610, R80 ;  /* 0x00007610ff507816 */ /* 0x000fe20000000050 */
[----:B------:R-:W4:Y:S04]  /*11470*/  @!P0 LDG.E.U16 R74, [R106.64+0x2c0] ;  /* 0x0002c0206a4a8981 */ /* 0x000f28000c1e1500 */
[----:B------:R-:W4:Y:S04]  /*11480*/  @!P1 LDG.E.U16 R76, [R106.64+0x300] ;  /* 0x000300206a4c9981 */ /* 0x000f28000c1e1500 */
[----:B------:R-:W4:Y:S04]  /*11490*/  @!P2 LDG.E.U16 R78, [R106.64+0x340] ;  /* 0x000340206a4ea981 */ /* 0x000f28000c1e1500 */
[----:B------:R-:W4:Y:S04]  /*114a0*/  @!P3 LDG.E.U16 R47, [R106.64+0x380] ;  /* 0x000380206a2fb981 */ /* 0x000f28000c1e1500 */
[----:B------:R-:W4:Y:S01]  /*114b0*/  @!P4 LDG.E.U16 R80, [R106.64+0x3c0] ;  /* 0x0003c0206a50c981 */ /* 0x000f22000c1e1500 */
[----:B------:R-:W-:-:S02]  /*114c0*/  LOP3.LUT R68, R68, 0xfffffe00, RZ, 0xc0, !PT ;  /* 0xfffffe0044447812 */ /* 0x000fc400078ec0ff */
        /* <DEDUP_REMOVED lines=21> */
[----:B------:R-:W0:Y:S04]  /*11620*/  LDS.U16 R37, [R93+0x4] ;  /* 0x000004005d257984 */ /* 0x000e280000000400 */
[----:B------:R-:W-:Y:S01]  /*11630*/  LDS.U16 R41, [R93+0x10] ;  /* 0x000010005d297984 */ /* 0x000fe20000000400 */
[----:B-1----:R-:W-:-:S03]  /*11640*/  LEA R74, R95, R68, 0x4 ;  /* 0x000000445f4a7211 */ /* 0x002fc600078e20ff */
[----:B------:R-:W-:Y:S01]  /*11650*/  LDS.U16 R32, [R93+0x1c] ;  /* 0x00001c005d207984 */ /* 0x000fe20000000400 */
[----:B--2---:R-:W-:-:S05]  /*11660*/  HADD2.F32 R33, -RZ, R33.H0_H0 ;  /* 0x20000021ff217230 */ /* 0x004fca0000004100 */
[----:B------:R-:W-:Y:S01]  /*11670*/  FADD.FTZ R43, R33, UR5 ;  /* 0x00000005212b7e21 */ /* 0x000fe20008010000 */
[----:B---3--:R-:W-:Y:S01]  /*11680*/  HADD2.F32 R39, -RZ, R39.H0_H0 ;  /* 0x20000027ff277230 */ /* 0x008fe20000004100 */
[----:B------:R-:W-:Y:S03]  /*11690*/  LDS.U16 R33, [R93+0x8] ;  /* 0x000008005d217984 */ /* 0x000fe60000000400 */
[----:B------:R-:W-:Y:S01]  /*116a0*/  FSETP.GTU.FTZ.AND P4, PT, R43, 20, PT ;  /* 0x41a000002b00780b */ /* 0x000fe20003f9c000 */
[----:B------:R-:W-:Y:S01]  /*116b0*/  FADD.FTZ R51, R39, UR5 ;  /* 0x0000000527337e21 */ /* 0x000fe20008010000 */
[----:B----4-:R-:W-:Y:S01]  /*116c0*/  HADD2.F32 R35, -RZ, R35.H0_H0 ;  /* 0x20000023ff237230 */ /* 0x010fe20000004100 */
[----:B------:R-:W-:Y:S03]  /*116d0*/  LDS.U16 R39, [R93+0xe] ;  /* 0x00000e005d277984 */ /* 0x000fe60000000400 */
[----:B------:R-:W-:-:S07]  /*116e0*/  FSETP.GTU.FTZ.AND P1, PT, R51, 20, PT ;  /* 0x41a000003300780b */ /* 0x000fce0003f3c000 */
[----:B------:R-:W-:Y:S01]  /*116f0*/  @!P4 FMUL.FTZ R43, R43, -1.4426950216293334961 ;  /* 0xbfb8aa3b2b2bc820 */ /* 0x000fe20000410000 */
[----:B0-----:R-:W-:Y:S01]  /*11700*/  HADD2.F32 R37, -RZ, R37.H0_H0 ;  /* 0x20000025ff257230 */ /* 0x001fe20000004100 */
[----:B------:R-:W-:Y:S02]  /*11710*/  FADD.FTZ R47, R35, UR5 ;  /* 0x00000005232f7e21 */ /* 0x000fe40008010000 */
[----:B------:R0:W-:Y:S01]  /*11720*/  @!P4 MUFU.EX2 R45, R43 ;  /* 0x0000002b002dc308 */ /* 0x0001e20000000800 */
[----:B------:R-:W-:Y:S01]  /*11730*/  LDS.U16 R35, [R93+0xa] ;  /* 0x00000a005d237984 */ /* 0x000fe20000000400 */
[----:B------:R-:W-:-:S03]  /*11740*/  @!P1 FMUL.FTZ R51, R51, -1.4426950216293334961 ;  /* 0xbfb8aa3b33339820 */ /* 0x000fc60000410000 */
[----:B0-----:R-:W0:Y:S01]  /*11750*/  LDS.U16 R43, [R93+0x12] ;  /* 0x000012005d2b7984 */ /* 0x001e220000000400 */
[----:B------:R-:W-:Y:S01]  /*11760*/  FADD.FTZ R49, R37, UR5 ;  /* 0x0000000525317e21 */ /* 0x000fe20008010000 */
[----:B------:R-:W-:Y:S01]  /*11770*/  FSETP.GTU.FTZ.AND P5, PT, R47, 20, PT ;  /* 0x41a000002f00780b */ /* 0x000fe20003fbc000 */
[----:B------:R-:W1:Y:S01]  /*11780*/  @!P1 MUFU.EX2 R51, R51 ;  /* 0x0000003300339308 */ /* 0x000e620000000800 */
[----:B------:R-:W2:Y:S02]  /*11790*/  LDS.U16 R37, [R93+0xc] ;  /* 0x00000c005d257984 */ /* 0x000ea40000000400 */
[----:B------:R-:W-:-:S09]  /*117a0*/  FSETP.GTU.FTZ.AND P0, PT, R49, 20, PT ;  /* 0x41a000003100780b */ /* 0x000fd20003f1c000 */
[----:B------:R-:W-:-:S04]  /*117b0*/  @!P5 FMUL.FTZ R47, R47, -1.4426950216293334961 ;  /* 0xbfb8aa3b2f2fd820 */ /* 0x000fc80000410000 */
[----:B------:R-:W-:Y:S02]  /*117c0*/  @!P0 FMUL.FTZ R49, R49, -1.4426950216293334961 ;  /* 0xbfb8aa3b31318820 */ /* 0x000fe40000410000 */
[----:B-1----:R-:W-:Y:S01]  /*117d0*/  @!P1 FADD.FTZ R51, R51, 1 ;  /* 0x3f80000033339421 */ /* 0x002fe20000010000 */
[----:B------:R-:W1:Y:S08]  /*117e0*/  @!P5 MUFU.EX2 R47, R47 ;  /* 0x0000002f002fd308 */ /* 0x000e700000000800 */
[----:B------:R-:W3:Y:S01]  /*117f0*/  @!P0 MUFU.EX2 R49, R49 ;  /* 0x0000003100318308 */ /* 0x000ee20000000800 */
[----:B------:R-:W-:-:S07]  /*11800*/  @!P4 FADD.FTZ R45, R45, 1 ;  /* 0x3f8000002d2dc421 */ /* 0x000fce0000010000 */
[----:B------:R-:W4:Y:S01]  /*11810*/  @!P1 MUFU.RCP R51, R51 ;  /* 0x0000003300339308 */ /* 0x000f220000001000 */
[----:B0-----:R-:W-:Y:S02]  /*11820*/  HADD2.F32 R43, -RZ, R43.H0_H0 ;  /* 0x2000002bff2b7230 */ /* 0x001fe40000004100 */
[----:B------:R-:W-:Y:S01]  /*11830*/  HADD2.F32 R35, -RZ, R35.H0_H0 ;  /* 0x20000023ff237230 */ /* 0x000fe20000004100 */
[----:B-1----:R-:W-:Y:S02]  /*11840*/  @!P5 FADD.FTZ R47, R47, 1 ;  /* 0x3f8000002f2fd421 */ /* 0x002fe40000010000 */
[----:B------:R-:W-:Y:S02]  /*11850*/  FADD.FTZ R43, R43, UR5 ;  /* 0x000000052b2b7e21 */ /* 0x000fe40008010000 */
[----:B------:R-:W0:Y:S01]  /*11860*/  @!P4 MUFU.RCP R45, R45 ;  /* 0x0000002d002dc308 */ /* 0x000e220000001000 */
[----:B---3--:R-:W-:Y:S02]  /*11870*/  @!P0 FADD.FTZ R49, R49, 1 ;  /* 0x3f80000031318421 */ /* 0x008fe40000010000 */
[----:B------:R-:W-:Y:S01]  /*11880*/  FADD.FTZ R35, R35, UR5 ;  /* 0x0000000523237e21 */ /* 0x000fe20008010000 */
[----:B------:R-:W-:Y:S01]  /*11890*/  HADD2.F32 R33, -RZ, R33.H0_H0 ;  /* 0x20000021ff217230 */ /* 0x000fe20000004100 */
[----:B----4-:R-:W-:-:S03]  /*118a0*/  @!P1 FMUL.FTZ R4, R4, R51 ;  /* 0x0000003304049220 */ /* 0x010fc60000410000 */
[----:B------:R-:W1:Y:S01]  /*118b0*/  @!P0 MUFU.RCP R64, R49 ;  /* 0x0000003100408308 */ /* 0x000e620000001000 */
[----:B------:R-:W-:Y:S01]  /*118c0*/  FSETP.GTU.FTZ.AND P1, PT, R43, 20, PT ;  /* 0x41a000002b00780b */ /* 0x000fe20003f3c000 */
[----:B--2---:R-:W-:Y:S01]  /*118d0*/  HADD2.F32 R37, -RZ, R37.H0_H0 ;  /* 0x20000025ff257230 */ /* 0x004fe20000004100 */
[----:B------:R-:W-:-:S05]  /*118e0*/  FSETP.GTU.FTZ.AND P3, PT, R35, 20, PT ;  /* 0x41a000002300780b */ /* 0x000fca0003f7c000 */
[----:B------:R-:W2:Y:S01]  /*118f0*/  @!P5 MUFU.RCP R47, R47 ;  /* 0x0000002f002fd308 */ /* 0x000ea20000001000 */
[----:B------:R-:W-:Y:S01]  /*11900*/  HADD2.F32 R41, -RZ, R41.H0_H0 ;  /* 0x20000029ff297230 */ /* 0x000fe20000004100 */
[----:B------:R-:W-:Y:S01]  /*11910*/  FADD.FTZ R33, R33, UR5 ;  /* 0x0000000521217e21 */ /* 0x000fe20008010000 */
[----:B------:R-:W-:Y:S01]  /*11920*/  HADD2.F32 R39, -RZ, R39.H0_H0 ;  /* 0x20000027ff277230 */ /* 0x000fe20000004100 */
[----:B------:R-:W-:Y:S02]  /*11930*/  FADD.FTZ R37, R37, UR5 ;  /* 0x0000000525257e21 */ /* 0x000fe40008010000 */
[----:B0-----:R-:W-:Y:S01]  /*11940*/  @!P4 FMUL.FTZ R0, R0, R45 ;  /* 0x0000002d0000c220 */ /* 0x001fe20000410000 */
[----:B------:R-:W-:Y:S01]  /*11950*/  FSETP.GTU.FTZ.AND P2, PT, R33, 20, PT ;  /* 0x41a000002100780b */ /* 0x000fe20003f5c000 */
[----:B------:R-:W-:Y:S01]  /*11960*/  FADD.FTZ R41, R41, UR5 ;  /* 0x0000000529297e21 */ /* 0x000fe20008010000 */
[----:B------:R-:W-:Y:S01]  /*11970*/  FSETP.GTU.FTZ.AND P4, PT, R37, 20, PT ;  /* 0x41a000002500780b */ /* 0x000fe20003f9c000 */
[----:B------:R-:W-:-:S02]  /*11980*/  FADD.FTZ R39, R39, UR5 ;  /* 0x0000000527277e21 */ /* 0x000fc40008010000 */
[----:B------:R-:W-:Y:S02]  /*11990*/  @!P1 FMUL.FTZ R43, R43, -1.4426950216293334961 ;  /* 0xbfb8aa3b2b2b9820 */ /* 0x000fe40000410000 */
[----:B------:R-:W-:Y:S02]  /*119a0*/  @!P3 FMUL.FTZ R35, R35, -1.4426950216293334961 ;  /* 0xbfb8aa3b2323b820 */ /* 0x000fe40000410000 */
[----:B-1----:R-:W-:Y:S01]  /*119b0*/  @!P0 FMUL.FTZ R3, R3, R64 ;  /* 0x0000004003038220 */ /* 0x002fe20000410000 */
[----:B------:R-:W-:Y:S01]  /*119c0*/  FSETP.GTU.FTZ.AND P0, PT, R41, 20, PT ;  /* 0x41a000002900780b */ /* 0x000fe20003f1c000 */
[----:B--2---:R-:W-:Y:S01]  /*119d0*/  @!P5 FMUL.FTZ R2, R2, R47 ;  /* 0x0000002f0202d220 */ /* 0x004fe20000410000 */
[----:B------:R-:W-:Y:S01]  /*119e0*/  FSETP.GTU.FTZ.AND P5, PT, R39, 20, PT ;  /* 0x41a000002700780b */ /* 0x000fe20003fbc000 */
[----:B------:R-:W0:Y:S01]  /*119f0*/  @!P1 MUFU.EX2 R43, R43 ;  /* 0x0000002b002b9308 */ /* 0x000e220000000800 */
[----:B------:R-:W-:Y:S02]  /*11a00*/  @!P2 FMUL.FTZ R33, R33, -1.4426950216293334961 ;  /* 0xbfb8aa3b2121a820 */ /* 0x000fe40000410000 */
[----:B------:R-:W-:-:S05]  /*11a10*/  @!P4 FMUL.FTZ R37, R37, -1.4426950216293334961 ;  /* 0xbfb8aa3b2525c820 */ /* 0x000fca0000410000 */
[----:B------:R-:W1:Y:S02]  /*11a20*/  @!P3 MUFU.EX2 R35, R35 ;  /* 0x000000230023b308 */ /* 0x000e640000000800 */
[----:B------:R-:W-:Y:S02]  /*11a30*/  @!P0 FMUL.FTZ R41, R41, -1.4426950216293334961 ;  /* 0xbfb8aa3b29298820 */ /* 0x000fe40000410000 */
[----:B------:R-:W-:-:S04]  /*11a40*/  @!P5 FMUL.FTZ R39, R39, -1.4426950216293334961 ;  /* 0xbfb8aa3b2727d820 */ /* 0x000fc80000410000 */
[----:B------:R-:W2:Y:S01]  /*11a50*/  @!P2 MUFU.EX2 R33, R33 ;  /* 0x000000210021a308 */ /* 0x000ea20000000800 */
[----:B0-----:R-:W-:-:S07]  /*11a60*/  @!P1 FADD.FTZ R43, R43, 1 ;  /* 0x3f8000002b2b9421 */ /* 0x001fce0000010000 */
[----:B------:R-:W0:Y:S01]  /*11a70*/  @!P4 MUFU.EX2 R37, R37 ;  /* 0x000000250025c308 */ /* 0x000e220000000800 */
[----:B-1----:R-:W-:-:S07]  /*11a80*/  @!P3 FADD.FTZ R35, R35, 1 ;  /* 0x3f8000002323b421 */ /* 0x002fce0000010000 */
[----:B------:R-:W1:Y:S08]  /*11a90*/  @!P0 MUFU.EX2 R41, R41 ;  /* 0x0000002900298308 */ /* 0x000e700000000800 */
[----:B------:R-:W3:Y:S01]  /*11aa0*/  @!P5 MUFU.EX2 R39, R39 ;  /* 0x000000270027d308 */ /* 0x000ee20000000800 */
[----:B--2---:R-:W-:-:S07]  /*11ab0*/  @!P2 FADD.FTZ R33, R33, 1 ;  /* 0x3f8000002121a421 */ /* 0x004fce0000010000 */
[----:B------:R-:W2:Y:S01]  /*11ac0*/  @!P3 MUFU.RCP R67, R35 ;  /* 0x000000230043b308 */ /* 0x000ea20000001000 */
[----:B0-----:R-:W-:-:S07]  /*11ad0*/  @!P4 FADD.FTZ R37, R37, 1 ;  /* 0x3f8000002525c421 */ /* 0x001fce0000010000 */
[----:B------:R-:W0:Y:S01]  /*11ae0*/  @!P1 MUFU.RCP R43, R43 ;  /* 0x0000002b002b9308 */ /* 0x000e220000001000 */
[----:B-1----:R-:W-:Y:S02]  /*11af0*/  @!P0 FADD.FTZ R41, R41, 1 ;  /* 0x3f80000029298421 */ /* 0x002fe40000010000 */
[----:B---3--:R-:W-:-:S05]  /*11b00*/  @!P5 FADD.FTZ R39, R39, 1 ;  /* 0x3f8000002727d421 */ /* 0x008fca0000010000 */
[----:B------:R1:W-:Y:S01]  /*11b10*/  @!P2 MUFU.RCP R70, R33 ;  /* 0x000000210046a308 */ /* 0x0003e20000001000 */
[----:B--2---:R-:W-:Y:S01]  /*11b20*/  @!P3 FMUL.FTZ R6, R6, R67 ;  /* 0x000000430606b220 */ /* 0x004fe20000410000 */
[----:B------:R-:W-:-:S06]  /*11b30*/  PRMT R67, R31, 0x7632, R67 ;  /* 0x000076321f437816 */ /* 0x000fcc0000000043 */
[----:B------:R2:W3:Y:S01]  /*11b40*/  @!P4 MUFU.RCP R68, R37 ;  /* 0x000000250044c308 */ /* 0x0004e20000001000 */
[----:B-1----:R-:W-:Y:S01]  /*11b50*/  IADD3 R33, R74, 0x5, RZ ;  /* 0x000000054a217810 */ /* 0x002fe20007ffe0ff */
[----:B0-----:R-:W-:Y:S01]  /*11b60*/  @!P1 FMUL.FTZ R10, R10, R43 ;  /* 0x0000002b0a0a9220 */ /* 0x001fe20000410000 */
[----:B------:R-:W-:Y:S02]  /*11b70*/  PRMT R43, R31, 0x7610, R43 ;  /* 0x000076101f2b7816 */ /* 0x000fe4000000002b */
[----:B------:R-:W0:Y:S01]  /*11b80*/  LDS.U16 R31, [R93+0x1a] ;  /* 0x00001a005d1f7984 */ /* 0x000e220000000400 */
[----:B--2---:R-:W-:Y:S02]  /*11b90*/  IADD3 R37, R74, 0xd, RZ ;  /* 0x0000000d4a257810 */ /* 0x004fe40007ffe0ff */
[----:B------:R1:W-:Y:S08]  /*11ba0*/  @!P0 MUFU.RCP R72, R41 ;  /* 0x0000002900488308 */ /* 0x0003f00000001000 */
[----:B------:R2:W4:Y:S01]  /*11bb0*/  @!P5 MUFU.RCP R69, R39 ;  /* 0x000000270045d308 */ /* 0x0005220000001000 */
[----:B-1----:R-:W-:-:S02]  /*11bc0*/  LEA.HI.SX32 R41, R37, R74, 0x1b ;  /* 0x0000004a25297211 */ /* 0x002fc400078fdaff */
[----:B------:R-:W-:Y:S02]  /*11bd0*/  F2FP.PACK_AB R37, R29, R30 ;  /* 0x0000001e1d25723e */ /* 0x000fe400000000ff */
[----:B------:R-:W1:Y:S01]  /*11be0*/  LDS.U16 R29, [R93+0x16] ;  /* 0x000016005d1d7984 */ /* 0x000e620000000400 */
[----:B--2---:R-:W-:-:S03]  /*11bf0*/  LEA.HI.SX32 R39, R33, R74, 0x1b ;  /* 0x0000004a21277211 */ /* 0x004fc600078fdaff */
[----:B------:R-:W-:Y:S04]  /*11c00*/  LDS.U16 R30, [R93+0x18] ;  /* 0x000018005d1e7984 */ /* 0x000fe80000000400 */
[----:B------:R-:W2:Y:S01]  /*11c10*/  LDS.U16 R33, [R93+0x14] ;  /* 0x000014005d217984 */ /* 0x000ea20000000400 */
[----:B------:R-:W-:-:S04]  /*11c20*/  IADD3 R35, R74, 0x8, RZ ;  /* 0x000000084a237810 */ /* 0x000fc80007ffe0ff */
[----:B------:R-:W-:Y:S02]  /*11c30*/  LEA.HI.SX32 R57, R35, R74, 0x1b ;  /* 0x0000004a23397211 */ /* 0x000fe400078fdaff */
[----:B------:R-:W3:Y:S04]  /*11c40*/  LDS.U16 R35, [R93+0x1e] ;  /* 0x00001e005d237984 */ /* 0x000ee80000000400 */
[----:B------:R-:W-:Y:S01]  /*11c50*/  BAR.SYNC.DEFER_BLOCKING 0x0 ;  /* 0x0000000000007b1d */ /* 0x000fe20000010000 */
[C---:B------:R-:W-:Y:S02]  /*11c60*/  IADD3 R45, R74.reuse, 0x1, RZ ;  /* 0x000000014a2d7810 */ /* 0x040fe40007ffe0ff */
[C---:B------:R-:W-:Y:S02]  /*11c70*/  IADD3 R47, R74.reuse, 0x2, RZ ;  /* 0x000000024a2f7810 */ /* 0x040fe40007ffe0ff */
[----:B------:R-:W-:-:S02]  /*11c80*/  IADD3 R49, R74, 0x3, RZ ;  /* 0x000000034a317810 */ /* 0x000fc40007ffe0ff */
[C---:B------:R-:W-:Y:S02]  /*11c90*/  IADD3 R51, R74.reuse, 0x4, RZ ;  /* 0x000000044a337810 */ /* 0x040fe40007ffe0ff */
[-C--:B------:R-:W-:Y:S02]  /*11ca0*/  LEA.HI.SX32 R45, R45, R74.reuse, 0x1b ;  /* 0x0000004a2d2d7211 */ /* 0x080fe400078fdaff */
[C---:B------:R-:W-:Y:S02]  /*11cb0*/  IADD3 R53, R74.reuse, 0x6, RZ ;  /* 0x000000064a357810 */ /* 0x040fe40007ffe0ff */
[-C--:B------:R-:W-:Y:S01]  /*11cc0*/  LEA.HI.SX32 R47, R47, R74.reuse, 0x1b ;  /* 0x0000004a2f2f7211 */ /* 0x080fe200078fdaff */
[----:B0-----:R-:W-:Y:S01]  /*11cd0*/  HADD2.F32 R31, -RZ, R31.H0_H0 ;  /* 0x2000001fff1f7230 */ /* 0x001fe20000004100 */
[----:B------:R-:W-:Y:S02]  /*11ce0*/  IADD3 R55, R74, 0x7, RZ ;  /* 0x000000074a377810 */ /* 0x000fe40007ffe0ff */
[----:B------:R-:W-:-:S02]  /*11cf0*/  LEA.HI.SX32 R49, R49, R74, 0x1b ;  /* 0x0000004a31317211 */ /* 0x000fc400078fdaff */
[----:B------:R-:W-:Y:S01]  /*11d00*/  LEA.HI.SX32 R51, R51, R74, 0x1b ;  /* 0x0000004a33337211 */ /* 0x000fe200078fdaff */
[----:B-1----:R-:W-:Y:S01]  /*11d10*/  HADD2.F32 R29, -RZ, R29.H0_H0 ;  /* 0x2000001dff1d7230 */ /* 0x002fe20000004100 */
[C---:B------:R-:W-:Y:S02]  /*11d20*/  IADD3 R59, R74.reuse, 0x9, RZ ;  /* 0x000000094a3b7810 */ /* 0x040fe40007ffe0ff */
[----:B------:R-:W-:Y:S02]  /*11d30*/  SHF.L.U32 R45, R45, 0x1, RZ ;  /* 0x000000012d2d7819 */ /* 0x000fe400000006ff */
[----:B------:R-:W-:Y:S02]  /*11d40*/  F2FP.PACK_AB R27, R27, R28 ;  /* 0x0000001c1b1b723e */ /* 0x000fe400000000ff */
[----:B------:R-:W-:Y:S01]  /*11d50*/  IADD3 R61, R74, 0xa, RZ ;  /* 0x0000000a4a3d7810 */ /* 0x000fe20007ffe0ff */
[----:B--2---:R-:W-:Y:S01]  /*11d60*/  HADD2.F32 R33, -RZ, R33.H0_H0 ;  /* 0x20000021ff217230 */ /* 0x004fe20000004100 */
[----:B------:R-:W-:-:S02]  /*11d70*/  LEA.HI.SX32 R53, R53, R74, 0x1b ;  /* 0x0000004a35357211 */ /* 0x000fc400078fdaff */
[----:B------:R-:W-:Y:S02]  /*11d80*/  SHF.L.U32 R47, R47, 0x1, RZ ;  /* 0x000000012f2f7819 */ /* 0x000fe400000006ff */
[----:B------:R-:W-:Y:S02]  /*11d90*/  F2FP.PACK_AB R25, R25, R26 ;  /* 0x0000001a1919723e */ /* 0x000fe400000000ff */
[-C--:B------:R-:W-:Y:S02]  /*11da0*/  LEA.HI.SX32 R55, R55, R74.reuse, 0x1b ;  /* 0x0000004a37377211 */ /* 0x080fe400078fdaff */
[----:B------:R-:W-:Y:S02]  /*11db0*/  PRMT R26, R37, 0x7632, R26 ;  /* 0x00007632251a7816 */ /* 0x000fe4000000001a */
[----:B------:R-:W-:Y:S01]  /*11dc0*/  SHF.L.U32 R49, R49, 0x1, RZ ;  /* 0x0000000131317819 */ /* 0x000fe200000006ff */
[----:B------:R-:W-:Y:S01]  /*11dd0*/  STS.U16 [R93], R43 ;  /* 0x0000002b5d007388 */ /* 0x000fe20000000400 */
[----:B------:R-:W-:Y:S01]  /*11de0*/  SHF.L.U32 R51, R51, 0x1, RZ ;  /* 0x0000000133337819 */ /* 0x000fe200000006ff */
[----:B------:R-:W-:Y:S01]  /*11df0*/  FADD.FTZ R33, R33, UR5 ;  /* 0x0000000521217e21 */ /* 0x000fe20008010000 */
[----:B------:R-:W-:Y:S01]  /*11e00*/  IADD3 R63, R74, 0xb, RZ ;  /* 0x0000000b4a3f7810 */ /* 0x000fe20007ffe0ff */
[----:B------:R-:W-:Y:S01]  /*11e10*/  FADD.FTZ R29, R29, UR5 ;  /* 0x000000051d1d7e21 */ /* 0x000fe20008010000 */
[----:B------:R-:W-:Y:S01]  /*11e20*/  LEA.HI.SX32 R59, R59, R74, 0x1b ;  /* 0x0000004a3b3b7211 */ /* 0x000fe200078fdaff */
[----:B------:R-:W-:Y:S01]  /*11e30*/  FADD.FTZ R31, R31, UR5 ;  /* 0x000000051f1f7e21 */ /* 0x000fe20008010000 */
[----:B------:R-:W-:Y:S01]  /*11e40*/  PRMT R28, R27, 0x7632, R28 ;  /* 0x000076321b1c7816 */ /* 0x000fe2000000001c */
[----:B------:R-:W-:Y:S01]  /*11e50*/  STS.U16 [R45+0x2], R67 ;  /* 0x000002432d007388 */ /* 0x000fe20000000400 */
[----:B------:R-:W-:-:S02]  /*11e60*/  SHF.L.U32 R39, R39, 0x1, RZ ;  /* 0x0000000127277819 */ /* 0x000fc400000006ff */
[----:B------:R-:W-:Y:S01]  /*11e70*/  F2FP.PACK_AB R23, R23, R24 ;  /* 0x000000181717723e */ /* 0x000fe200000000ff */
[----:B------:R0:W-:Y:S01]  /*11e80*/  STS.U16 [R47+0x4], R37 ;  /* 0x000004252f007388 */ /* 0x0001e20000000400 */
[C---:B------:R-:W-:Y:S02]  /*11e90*/  IADD3 R64, R74.reuse, 0xc, RZ ;  /* 0x0000000c4a407810 */ /* 0x040fe40007ffe0ff */
[----:B------:R-:W-:Y:S02]  /*11ea0*/  LEA.HI.SX32 R61, R61, R74, 0x1b ;  /* 0x0000004a3d3d7211 */ /* 0x000fe400078fdaff */
[----:B------:R-:W-:Y:S01]  /*11eb0*/  SHF.L.U32 R53, R53, 0x1, RZ ;  /* 0x0000000135357819 */ /* 0x000fe200000006ff */
[----:B------:R-:W-:Y:S01]  /*11ec0*/  STS.U16 [R49+0x6], R26 ;  /* 0x0000061a31007388 */ /* 0x000fe20000000400 */
[----:B------:R-:W-:Y:S02]  /*11ed0*/  PRMT R24, R25, 0x7632, R24 ;  /* 0x0000763219187816 */ /* 0x000fe40000000018 */
[----:B------:R-:W-:Y:S01]  /*11ee0*/  SHF.L.U32 R55, R55, 0x1, RZ ;  /* 0x0000000137377819 */ /* 0x000fe200000006ff */
[----:B---3--:R-:W-:Y:S01]  /*11ef0*/  @!P4 FMUL.FTZ R7, R7, R68 ;  /* 0x000000440707c220 */ /* 0x008fe20000410000 */
[----:B------:R-:W-:Y:S01]  /*11f00*/  IADD3 R65, R74, 0xe, RZ ;  /* 0x0000000e4a417810 */ /* 0x000fe20007ffe0ff */
[----:B----4-:R-:W-:Y:S01]  /*11f10*/  @!P5 FMUL.FTZ R8, R8, R69 ;  /* 0x000000450808d220 */ /* 0x010fe20000410000 */
[----:B------:R-:W-:Y:S01]  /*11f20*/  SHF.L.U32 R57, R57, 0x1, RZ ;  /* 0x0000000139397819 */ /* 0x000fe200000006ff */
[----:B------:R-:W-:Y:S01]  /*11f30*/  @!P0 FMUL.FTZ R9, R9, R72 ;  /* 0x0000004809098220 */ /* 0x000fe20000410000 */
[----:B------:R-:W-:Y:S01]  /*11f40*/  IADD3 R66, R74, 0xf, RZ ;  /* 0x0000000f4a427810 */ /* 0x000fe20007ffe0ff */
[----:B------:R-:W-:Y:S01]  /*11f50*/  STS.U16 [R51+0x8], R27 ;  /* 0x0000081b33007388 */ /* 0x000fe20000000400 */
[----:B------:R-:W-:-:S02]  /*11f60*/  LEA.HI.SX32 R63, R63, R74, 0x1b ;  /* 0x0000004a3f3f7211 */ /* 0x000fc400078fdaff */
[----:B0-----:R-:W-:Y:S01]  /*11f70*/  PRMT R37, R23, 0x7632, R37 ;  /* 0x0000763217257816 */ /* 0x001fe20000000025 */
[----:B------:R-:W-:Y:S01]  /*11f80*/  STS.U16 [R39+0xa], R28 ;  /* 0x00000a1c27007388 */ /* 0x000fe20000000400 */
[----:B------:R-:W-:Y:S02]  /*11f90*/  SHF.L.U32 R59, R59, 0x1, RZ ;  /* 0x000000013b3b7819 */ /* 0x000fe400000006ff */
[----:B------:R-:W-:Y:S01]  /*11fa0*/  F2FP.PACK_AB R21, R21, R22 ;  /* 0x000000161515723e */ /* 0x000fe200000000ff */
[----:B------:R-:W-:Y:S01]  /*11fb0*/  STS.U16 [R53+0xc], R25 ;  /* 0x00000c1935007388 */ /* 0x000fe20000000400 */
[----:B------:R-:W-:Y:S02]  /*11fc0*/  LEA.HI.SX32 R64, R64, R74, 0x1b ;  /* 0x0000004a40407211 */ /* 0x000fe400078fdaff */
[----:B------:R-:W-:Y:S02]  /*11fd0*/  FSETP.GTU.FTZ.AND P5, PT, R33, 20, PT ;  /* 0x41a000002100780b */ /* 0x000fe40003fbc000 */
[----:B------:R-:W-:-:S02]  /*11fe0*/  SHF.L.U32 R61, R61, 0x1, RZ ;  /* 0x000000013d3d7819 */ /* 0x000fc400000006ff */
[----:B------:R-:W-:Y:S02]  /*11ff0*/  F2FP.PACK_AB R19, R19, R20 ;  /* 0x000000141313723e */ /* 0x000fe400000000ff */
[----:B------:R-:W-:Y:S02]  /*12000*/  FSETP.GTU.FTZ.AND P4, PT, R29, 20, PT ;  /* 0x41a000001d00780b */ /* 0x000fe40003f9c000 */
[----:B------:R-:W-:Y:S01]  /*12010*/  FSETP.GTU.FTZ.AND P0, PT, R31, 20, PT ;  /* 0x41a000001f00780b */ /* 0x000fe20003f1c000 */
[----:B------:R-:W-:Y:S01]  /*12020*/  STS.U16 [R55+0xe], R24 ;  /* 0x00000e1837007388 */ /* 0x000fe20000000400 */
[----:B------:R-:W-:Y:S02]  /*12030*/  LEA.HI.SX32 R65, R65, R74, 0x1b ;  /* 0x0000004a41417211 */ /* 0x000fe400078fdaff */
[----:B------:R-:W-:Y:S01]  /*12040*/  F2FP.PACK_AB R17, R17, R18 ;  /* 0x000000121111723e */ /* 0x000fe200000000ff */
[----:B------:R0:W-:Y:S01]  /*12050*/  STS.U16 [R57+0x10], R23 ;  /* 0x0000101739007388 */ /* 0x0001e20000000400 */
[----:B------:R-:W-:-:S02]  /*12060*/  ISETP.NE.AND P6, PT, R96, RZ, PT ;  /* 0x000000ff6000720c */ /* 0x000fc40003fc5270 */
[----:B------:R-:W-:Y:S01]  /*12070*/  LEA.HI.SX32 R66, R66, R74, 0x1b ;  /* 0x0000004a42427211 */ /* 0x000fe200078fdaff */
[----:B------:R-:W-:Y:S01]  /*12080*/  STS.U16 [R59+0x12], R37 ;  /* 0x000012253b007388 */ /* 0x000fe20000000400 */
[----:B------:R-:W-:Y:S02]  /*12090*/  PRMT R22, R21, 0x7632, R22 ;  /* 0x0000763215167816 */ /* 0x000fe40000000016 */
[----:B------:R-:W-:Y:S01]  /*120a0*/  SHF.L.U32 R63, R63, 0x1, RZ ;  /* 0x000000013f3f7819 */ /* 0x000fe200000006ff */
[----:B------:R1:W-:Y:S01]  /*120b0*/  STS.U16 [R61+0x14], R21 ;  /* 0x000014153d007388 */ /* 0x0003e20000000400 */
[----:B------:R-:W-:Y:S02]  /*120c0*/  SHF.L.U32 R64, R64, 0x1, RZ ;  /* 0x0000000140407819 */ /* 0x000fe400000006ff */
[C---:B0-----:R-:W-:Y:S02]  /*120d0*/  PRMT R23, R19.reuse, 0x7610, R23 ;  /* 0x0000761013177816 */ /* 0x041fe40000000017 */
[----:B------:R-:W-:-:S02]  /*120e0*/  PRMT R24, R19, 0x7632, R24 ;  /* 0x0000763213187816 */ /* 0x000fc40000000018 */
[----:B------:R-:W-:Y:S02]  /*120f0*/  SHF.L.U32 R41, R41, 0x1, RZ ;  /* 0x0000000129297819 */ /* 0x000fe400000006ff */
[----:B------:R-:W-:Y:S02]  /*12100*/  SHF.L.U32 R65, R65, 0x1, RZ ;  /* 0x0000000141417819 */ /* 0x000fe400000006ff */
[C---:B-1----:R-:W-:Y:S01]  /*12110*/  PRMT R21, R17.reuse, 0x7610, R21 ;  /* 0x0000761011157816 */ /* 0x042fe20000000015 */
[----:B------:R0:W-:Y:S01]  /*12120*/  STS.U16 [R63+0x16], R22 ;  /* 0x000016163f007388 */ /* 0x0001e20000000400 */
[----:B------:R-:W-:Y:S01]  /*12130*/  PRMT R26, R17, 0x7632, R26 ;  /* 0x00007632111a7816 */ /* 0x000fe2000000001a */
[----:B------:R-:W-:Y:S01]  /*12140*/  HADD2.F32 R35, -RZ, R35.H0_H0 ;  /* 0x20000023ff237230 */ /* 0x000fe20000004100 */
[----:B------:R-:W-:Y:S01]  /*12150*/  SHF.L.U32 R66, R66, 0x1, RZ ;  /* 0x0000000142427819 */ /* 0x000fe200000006ff */
[----:B------:R-:W-:Y:S01]  /*12160*/  STS.U16 [R64+0x18], R23 ;  /* 0x0000181740007388 */ /* 0x000fe20000000400 */
[----:B------:R-:W-:-:S03]  /*12170*/  @!P5 FMUL.FTZ R19, R33, -1.4426950216293334961 ;  /* 0xbfb8aa3b2113d820 */ /* 0x000fc60000410000 */
[----:B------:R-:W-:Y:S01]  /*12180*/  STS.U16 [R41+0x1a], R24 ;  /* 0x00001a1829007388 */ /* 0x000fe20000000400 */
[----:B------:R-:W-:-:S03]  /*12190*/  @!P4 FMUL.FTZ R20, R29, -1.4426950216293334961 ;  /* 0xbfb8aa3b1d14c820 */ /* 0x000fc60000410000 */
[----:B------:R1:W-:Y:S01]  /*121a0*/  STS.U16 [R65+0x1c], R21 ;  /* 0x00001c1541007388 */ /* 0x0003e20000000400 */
[----:B0-----:R-:W-:Y:S02]  /*121b0*/  FADD.FTZ R22, R35, UR5 ;  /* 0x0000000523167e21 */ /* 0x001fe40008010000 */
[----:B------:R-:W-:Y:S01]  /*121c0*/  @!P0 FMUL.FTZ R18, R31, -1.4426950216293334961 ;  /* 0xbfb8aa3b1f128820 */ /* 0x000fe20000410000 */
        /* <DEDUP_REMOVED lines=23> */
[----:B------:R-:W-:-:S03]  /*12340*/  FADD.FTZ R32, R32, UR5 ;  /* 0x0000000520207e21 */ /* 0x000fc60008010000 */
[----:B------:R-:W-:Y:S01]  /*12350*/  FSETP.GTU.FTZ.AND P3, PT, R30, 20, PT ;  /* 0x41a000001e00780b */ /* 0x000fe20003f7c000 */
[----:B------:R-:W2:Y:S01]  /*12360*/  @!P5 MUFU.EX2 R19, R19 ;  /* 0x000000130013d308 */ /* 0x000ea20000000800 */
[----:B------:R-:W-:Y:S01]  /*12370*/  FSETP.GTU.FTZ.AND P1, PT, R32, 20, PT ;  /* 0x41a000002000780b */ /* 0x000fe20003f3c000 */
[----:B------:R-:W3:Y:S10]  /*12380*/  LDS R81, [0x840] ;  /* 0x00084000ff517984 */ /* 0x000ef40000000800 */
[----:B------:R-:W-:-:S02]  /*12390*/  @!P3 FMUL.FTZ R17, R30, -1.4426950216293334961 ;  /* 0xbfb8aa3b1e11b820 */ /* 0x000fc40000410000 */
[----:B-1----:R-:W-:Y:S01]  /*123a0*/  @!P1 FMUL.FTZ R21, R32, -1.4426950216293334961 ;  /* 0xbfb8aa3b20159820 */ /* 0x002fe20000410000 */
[----:B------:R-:W1:Y:S01]  /*123b0*/  @!P4 MUFU.EX2 R20, R20 ;  /* 0x000000140014c308 */ /* 0x000e620000000800 */
[----:B--2---:R-:W-:Y:S02]  /*123c0*/  @!P5 FADD.FTZ R19, R19, 1 ;  /* 0x3f8000001313d421 */ /* 0x004fe40000010000 */
[----:B------:R-:W-:-:S05]  /*123d0*/  @!P2 FMUL.FTZ R5, R5, R70 ;  /* 0x000000460505a220 */ /* 0x000fca0000410000 */
[----:B------:R-:W2:Y:S01]  /*123e0*/  @!P3 MUFU.EX2 R17, R17 ;  /* 0x000000110011b308 */ /* 0x000ea20000000800 */
[----:B------:R-:W-:-:S07]  /*123f0*/  FSETP.GTU.FTZ.AND P2, PT, R22, 20, PT ;  /* 0x41a000001600780b */ /* 0x000fce0003f5c000 */
[----:B------:R-:W4:Y:S08]  /*12400*/  @!P0 MUFU.EX2 R18, R18 ;  /* 0x0000001200128308 */ /* 0x000f300000000800 */
[----:B------:R-:W0:Y:S08]  /*12410*/  @!P1 MUFU.EX2 R21, R21 ;  /* 0x0000001500159308 */ /* 0x000e300000000800 */
[----:B------:R-:W3:Y:S01]  /*12420*/  @!P5 MUFU.RCP R24, R19 ;  /* 0x000000130018d308 */ /* 0x000ee20000001000 */
[----:B-1----:R-:W-:-:S02]  /*12430*/  @!P4 FADD.FTZ R20, R20, 1 ;  /* 0x3f8000001414c421 */ /* 0x002fc40000010000 */
[----:B--2---:R-:W-:Y:S02]  /*12440*/  @!P3 FADD.FTZ R17, R17, 1 ;  /* 0x3f8000001111b421 */ /* 0x004fe40000010000 */
[----:B------:R-:W-:Y:S02]  /*12450*/  @!P2 FMUL.FTZ R22, R22, -1.4426950216293334961 ;  /* 0xbfb8aa3b1616a820 */ /* 0x000fe40000410000 */
[----:B----4-:R-:W-:Y:S01]  /*12460*/  @!P0 FADD.FTZ R18, R18, 1 ;  /* 0x3f80000012128421 */ /* 0x010fe20000010000 */
[----:B------:R-:W1:Y:S01]  /*12470*/  @!P4 MUFU.RCP R83, R20 ;  /* 0x000000140053c308 */ /* 0x000e620000001000 */
[----:B0-----:R-:W-:Y:S01]  /*12480*/  @!P1 FADD.FTZ R21, R21, 1 ;  /* 0x3f80000015159421 */ /* 0x001fe20000010000 */
[----:B------:R-:W-:-:S06]  /*12490*/  UIMAD UR7, UR13, UR8, URZ ;  /* 0x000000080d0772a4 */ /* 0x000fcc000f8e023f */
[----:B------:R-:W0:Y:S01]  /*124a0*/  @!P3 MUFU.RCP R26, R17 ;  /* 0x00000011001ab308 */ /* 0x000e220000001000 */
[----:B---3--:R-:W-:Y:S01]  /*124b0*/  @!P5 FMUL.FTZ R11, R11, R24 ;  /* 0x000000180b0bd220 */ /* 0x008fe20000410000 */
[----:B------:R-:W-:Y:S01]  /*124c0*/  ISETP.GE.AND P5, PT, R94, R81, PT ;  /* 0x000000515e00720c */ /* 0x000fe20003fa6270 */
[----:B------:R-:W-:-:S05]  /*124d0*/  UIMAD UR25, UR12, UR9, UR7 ;  /* 0x000000090c1972a4 */ /* 0x000fca000f8e0207 */
[----:B------:R-:W2:Y:S01]  /*124e0*/  @!P2 MUFU.EX2 R22, R22 ;  /* 0x000000160016a308 */ /* 0x000ea20000000800 */
[----:B------:R-:W-:Y:S02]  /*124f0*/  UIMAD UR7, UR13, UR34, URZ ;  /* 0x000000220d0772a4 */ /* 0x000fe4000f8e023f */
[----:B------:R-:W-:-:S05]  /*12500*/  UIMAD.WIDE.U32 UR36, UR12, UR8, URZ ;  /* 0x000000080c2472a5 */ /* 0x000fca000f8e003f */
[----:B------:R3:W4:Y:S08]  /*12510*/  @!P0 MUFU.RCP R85, R18 ;  /* 0x0000001200558308 */ /* 0x0007300000001000 */
[----:B------:R3:W2:Y:S01]  /*12520*/  @!P1 MUFU.RCP R24, R21 ;  /* 0x0000001500189308 */ /* 0x0006a20000001000 */
[----:B------:R-:W-:Y:S01]  /*12530*/  UIMAD UR38, UR12, UR35, UR7 ;  /* 0x000000230c2672a4 */ /* 0x000fe2000f8e0207 */
[----:B------:R-:W-:Y:S01]  /*12540*/  BSSY B0, `(.L_x_4935) ;  /* 0x0000014000007945 */ /* 0x000fe20003800000 */
[----:B------:R-:W-:-:S02]  /*12550*/  UIMAD.WIDE.U32 UR8, UR12, UR34, URZ ;  /* 0x000000220c0872a5 */ /* 0x000fc4000f8e003f */
[----:B------:R-:W-:Y:S01]  /*12560*/  UIADD3 UR7, UR37, UR25, URZ ;  /* 0x0000001925077290 */ /* 0x000fe2000fffe03f */
[----:B-1----:R-:W-:Y:S02]  /*12570*/  @!P4 FMUL.FTZ R12, R12, R83 ;  /* 0x000000530c0cc220 */ /* 0x002fe40000410000 */
[----:B0-----:R-:W-:Y:S01]  /*12580*/  @!P3 FMUL.FTZ R13, R13, R26 ;  /* 0x0000001a0d0db220 */ /* 0x001fe20000410000 */
        /* <DEDUP_REMOVED lines=15> */
.L_x_4936:
[----:B---34-:R-:W-:Y:S05]  /*12680*/  BSYNC B0 ;  /* 0x0000000000007941 */ /* 0x018fea0003800000 */
.L_x_4935:
[----:B------:R-:W3:Y:S01]  /*12690*/  LDL.LU R26, [R1+0x10] ;  /* 0x00001000011a7983 */ /* 0x000ee20000300800 */
[----:B------:R-:W-:Y:S01]  /*126a0*/  ULDC.64 UR34, c[0x0][0x2e0] ;  /* 0x0000b80000227ab9 */ /* 0x000fe20000000a00 */
[----:B--2---:R-:W-:Y:S01]  /*126b0*/  @!P2 FADD.FTZ R22, R22, 1 ;  /* 0x3f8000001616a421 */ /* 0x004fe20000010000 */
[----:B------:R-:W-:Y:S01]  /*126c0*/  UMOV UR37, UR7 ;  /* 0x0000000700257c82 */ /* 0x000fe20008000000 */
[----:B------:R-:W-:Y:S01]  /*126d0*/  LEA R18, P3, R94, c[0x0][0x330], 0x1 ;  /* 0x0000cc005e127a11 */ /* 0x000fe200078608ff */
[----:B------:R-:W-:Y:S01]  /*126e0*/  UIMAD.WIDE.U32 UR36, UR10, UR34, UR36 ;  /* 0x000000220a2472a5 */ /* 0x000fe2000f8e0024 */
[----:B------:R-:W1:Y:S01]  /*126f0*/  @!P2 MUFU.RCP R17, R22 ;  /* 0x000000160011a308 */ /* 0x000e620000001000 */
[----:B------:R-:W-:Y:S01]  /*12700*/  UIMAD UR34, UR11, UR34, URZ ;  /* 0x000000220b2272a4 */ /* 0x000fe2000f8e023f */
[----:B------:R-:W-:Y:S01]  /*12710*/  SHF.R.S32.HI R19, RZ, 0x1f, R94 ;  /* 0x0000001fff137819 */ /* 0x000fe2000001145e */
[----:B------:R-:W-:Y:S01]  /*12720*/  UIADD3 UR7, UP0, UR26, UR36, URZ ;  /* 0x000000241a077290 */ /* 0x000fe2000ff1e03f */
[----:B------:R-:W-:Y:S01]  /*12730*/  @!P0 FMUL.FTZ R14, R14, R85 ;  /* 0x000000550e0e8220 */ /* 0x000fe20000410000 */
[----:B------:R-:W-:Y:S01]  /*12740*/  UIMAD UR34, UR10, UR35, UR34 ;  /* 0x000000230a2272a4 */ /* 0x000fe2000f8e0222 */
[----:B------:R-:W-:Y:S01]  /*12750*/  @!P1 FMUL.FTZ R15, R15, R24 ;  /* 0x000000180f0f9220 */ /* 0x000fe20000410000 */
[----:B------:R-:W-:-:S02]  /*12760*/  ISETP.GE.AND P5, PT, R62, R81, PT ;  /* 0x000000513e00720c */ /* 0x000fc40003fa6270 */
[----:B------:R-:W-:Y:S01]  /*12770*/  UIADD3.X UR36, UR27, UR34, UR37, UP0, !UPT ;  /* 0x000000221b247290 */ /* 0x000fe200087fe425 */
[----:B0-----:R-:W-:Y:S02]  /*12780*/  MOV R20, UR7 ;  /* 0x0000000700147c02 */ /* 0x001fe40008000f00 */
[-C--:B------:R-:W-:Y:S02]  /*12790*/  ISETP.GE.AND P0, PT, R58, R81.reuse, PT ;  /* 0x000000513a00720c */ /* 0x080fe40003f06270 */
[----:B------:R-:W-:Y:S02]  /*127a0*/  ISETP.GE.AND P1, PT, R56, R81, PT ;  /* 0x000000513800720c */ /* 0x000fe40003f26270 */
[----:B------:R-:W-:Y:S02]  /*127b0*/  LEA.HI.X R19, R94, c[0x0][0x334], R19, 0x1, P3 ;  /* 0x0000cd005e137a11 */ /* 0x000fe400018f0c13 */
[----:B------:R-:W-:Y:S02]  /*127c0*/  LEA R18, P3, R20, R18, 0x1 ;  /* 0x0000001214127211 */ /* 0x000fe400078608ff */
[----:B------:R-:W-:-:S04]  /*127d0*/  MOV R21, UR36 ;  /* 0x0000002400157c02 */ /* 0x000fc80008000f00 */
[----:B------:R-:W-:Y:S01]  /*127e0*/  LEA.HI.X R19, R20, R19, R21, 0x1, P3 ;  /* 0x0000001314137211 */ /* 0x000fe200018f0c15 */
[----:B-1----:R-:W-:Y:S01]  /*127f0*/  @!P2 FMUL.FTZ R16, R16, R17 ;  /* 0x000000111010a220 */ /* 0x002fe20000410000 */
        /* <DEDUP_REMOVED lines=27> */
[----:B------:R-:W-:Y:S01]  /*129b0*/  UIADD3 UR7, UR9, UR38, URZ ;  /* 0x0000002609077290 */ /* 0x000fe2000fffe03f */
[----:B------:R-:W-:Y:S02]  /*129c0*/  BSSY B0, `(.L_x_4937) ;  /* 0x000005c000007945 */ /* 0x000fe40003800000 */
[----:B------:R-:W-:Y:S01]  /*129d0*/  BAR.SYNC.DEFER_BLOCKING 0x0 ;  /* 0x0000000000007b1d */ /* 0x000fe20000010000 */
[----:B---3--:R-:W-:-:S04]  /*129e0*/  FADD.FTZ R17, R0, R26 ;  /* 0x0000001a00117221 */ /* 0x008fc80000010000 */
[----:B------:R-:W-:Y:S01]  /*129f0*/  FADD.FTZ R20, R17, R2 ;  /* 0x0000000211147221 */ /* 0x000fe20000010000 */
[----:B------:R-:W-:-:S03]  /*12a00*/  F2FP.PACK_AB R2, R2, R0 ;  /* 0x000000000202723e */ /* 0x000fc600000000ff */
[----:B------:R-:W-:Y:S01]  /*12a10*/  FADD.FTZ R17, R20, R3 ;  /* 0x0000000314117221 */ /* 0x000fe20000010000 */
[----:B0-----:R-:W-:-:S03]  /*12a20*/  PRMT R19, R2, 0x7610, R19 ;  /* 0x0000761002137816 */ /* 0x001fc60000000013 */
[----:B------:R-:W-:Y:S01]  /*12a30*/  FADD.FTZ R0, R17, R4 ;  /* 0x0000000411007221 */ /* 0x000fe20000010000 */
[----:B------:R-:W-:Y:S02]  /*12a40*/  PRMT R17, R2, 0x7632, R17 ;  /* 0x0000763202117816 */ /* 0x000fe40000000011 */
[----:B------:R-:W-:Y:S02]  /*12a50*/  F2FP.PACK_AB R2, R6, R5 ;  /* 0x000000050602723e */ /* 0x000fe400000000ff */
[----:B------:R-:W-:Y:S02]  /*12a60*/  F2FP.PACK_AB R3, R4, R3 ;  /* 0x000000030403723e */ /* 0x000fe400000000ff */
[C---:B------:R-:W-:Y:S02]  /*12a70*/  PRMT R18, R2.reuse, 0x7610, R18 ;  /* 0x0000761002127816 */ /* 0x040fe40000000012 */
[----:B------:R-:W-:Y:S02]  /*12a80*/  PRMT R22, R2, 0x7632, R22 ;  /* 0x0000763202167816 */ /* 0x000fe40000000016 */
[----:B------:R-:W-:-:S02]  /*12a90*/  PRMT R20, R3, 0x7610, R20 ;  /* 0x0000761003147816 */ /* 0x000fc40000000014 */
[----:B------:R-:W-:Y:S02]  /*12aa0*/  F2FP.PACK_AB R2, R8, R7 ;  /* 0x000000070802723e */ /* 0x000fe400000000ff */
[----:B------:R-:W-:Y:S01]  /*12ab0*/  PRMT R21, R3, 0x7632, R21 ;  /* 0x0000763203157816 */ /* 0x000fe20000000015 */
[----:B------:R0:W-:Y:S01]  /*12ac0*/  STS.U16 [R93], R19 ;  /* 0x000000135d007388 */ /* 0x0001e20000000400 */
[----:B------:R-:W-:Y:S02]  /*12ad0*/  F2FP.PACK_AB R3, R10, R9 ;  /* 0x000000090a03723e */ /* 0x000fe400000000ff */
[----:B------:R-:W-:Y:S01]  /*12ae0*/  F2FP.PACK_AB R4, R12, R11 ;  /* 0x0000000b0c04723e */ /* 0x000fe200000000ff */
[----:B------:R1:W-:Y:S01]  /*12af0*/  STS.U16 [R45+0x2], R17 ;  /* 0x000002112d007388 */ /* 0x0003e20000000400 */
[----:B------:R-:W-:-:S03]  /*12b00*/  PRMT R23, R3, 0x7610, R23 ;  /* 0x0000761003177816 */ /* 0x000fc60000000017 */
[----:B------:R-:W-:Y:S01]  /*12b10*/  STS.U16 [R47+0x4], R20 ;  /* 0x000004142f007388 */ /* 0x000fe20000000400 */
[----:B0-----:R-:W-:-:S03]  /*12b20*/  PRMT R19, R2, 0x7610, R19 ;  /* 0x0000761002137816 */ /* 0x001fc60000000013 */
[----:B------:R-:W-:Y:S01]  /*12b30*/  STS.U16 [R49+0x6], R21 ;  /* 0x0000061531007388 */ /* 0x000fe20000000400 */
[----:B-1----:R-:W-:-:S03]  /*12b40*/  PRMT R17, R2, 0x7632, R17 ;  /* 0x0000763202117816 */ /* 0x002fc60000000011 */
[----:B------:R0:W-:Y:S01]  /*12b50*/  STS.U16 [R51+0x8], R18 ;  /* 0x0000081233007388 */ /* 0x0001e20000000400 */
[----:B------:R-:W-:Y:S02]  /*12b60*/  PRMT R24, R3, 0x7632, R24 ;  /* 0x0000763203187816 */ /* 0x000fe40000000018 */
[----:B------:R-:W-:Y:S01]  /*12b70*/  F2FP.PACK_AB R2, R14, R13 ;  /* 0x0000000d0e02723e */ /* 0x000fe200000000ff */
[----:B------:R-:W-:Y:S01]  /*12b80*/  STS.U16 [R39+0xa], R22 ;  /* 0x00000a1627007388 */ /* 0x000fe20000000400 */
[----:B------:R-:W-:-:S03]  /*12b90*/  F2FP.PACK_AB R3, R16, R15 ;  /* 0x0000000f1003723e */ /* 0x000fc600000000ff */
[----:B------:R-:W-:Y:S01]  /*12ba0*/  STS.U16 [R53+0xc], R19 ;  /* 0x00000c1335007388 */ /* 0x000fe20000000400 */
[----:B0-----:R-:W-:-:S03]  /*12bb0*/  PRMT R18, R4, 0x7632, R18 ;  /* 0x0000763204127816 */ /* 0x001fc60000000012 */
[----:B------:R-:W-:Y:S01]  /*12bc0*/  STS.U16 [R55+0xe], R17 ;  /* 0x00000e1137007388 */ /* 0x000fe20000000400 */
[----:B------:R-:W-:-:S03]  /*12bd0*/  PRMT R20, R2, 0x7632, R20 ;  /* 0x0000763202147816 */ /* 0x000fc60000000014 */
[----:B------:R-:W-:Y:S01]  /*12be0*/  STS.U16 [R57+0x10], R23 ;  /* 0x0000101739007388 */ /* 0x000fe20000000400 */
[----:B------:R-:W-:-:S03]  /*12bf0*/  PRMT R33, R3, 0x7632, R33 ;  /* 0x0000763203217816 */ /* 0x000fc60000000021 */
        /* <DEDUP_REMOVED lines=56> */
.L_x_4938:
[----:B-1----:R-:W-:Y:S05]  /*12f80*/  BSYNC B0 ;  /* 0x0000000000007941 */ /* 0x002fea0003800000 */
.L_x_4937:
        /* <DEDUP_REMOVED lines=61> */
.L_x_4795:
        /* <DEDUP_REMOVED lines=32> */
.L_x_4941:
[----:B------:R-:W-:Y:S05]  /*13560*/  BSYNC B0 ;  /* 0x0000000000007941 */ /* 0x000fea0003800000 */
.L_x_4940:
        /* <DEDUP_REMOVED lines=31> */
.L_x_4943:
[----:B------:R-:W3:Y:S02]  /*13760*/  S2R R11, SR_TID.X ;  /* 0x00000000000b7919 */ /* 0x000ee40000002100 */
.L_x_4944:
[----:B------:R-:W-:Y:S05]  /*13770*/  BSYNC B0 ;  /* 0x0000000000007941 */ /* 0x000fea0003800000 */
.L_x_4942:
        /* <DEDUP_REMOVED lines=12> */
.L_x_4945:
        /* <DEDUP_REMOVED lines=32> */
.L_x_4838:
[----:B------:R-:W-:Y:S01]  /*13a40*/  HFMA2.MMA R71, -RZ, RZ, 0, 5.9604644775390625e-08 ;  /* 0x00000001ff477435 */ /* 0x000fe200000001ff */
[----:B------:R-:W-:-:S02]  /*13a50*/  MOV R220, R67 ;  /* 0x0000004300dc7202 */ /* 0x000fc40000000f00 */
[----:B------:R-:W-:Y:S02]  /*13a60*/  MOV R69, RZ ;  /* 0x000000ff00457202 */ /* 0x000fe40000000f00 */
[----:B------:R-:W-:Y:S02]  /*13a70*/  MOV R66, 0xffffffff ;  /* 0xffffffff00427802 */ /* 0x000fe40000000f00 */
[----:B------:R-:W-:Y:S02]  /*13a80*/  MOV R64, 0x13aa0 ;  /* 0x00013aa000407802 */ /* 0x000fe40000000f00 */
[----:B------:R-:W-:Y:S05]  /*13a90*/  CALL.REL.NOINC `($__internal_119_$__cuda_sm70_shflsync_up) ;  /* 0x00001e4000007944 */ /* 0x000fea0003c00000 */
[----:B-1----:R-:W-:Y:S01]  /*13aa0*/  MOV R68, R66 ;  /* 0x0000004200447202 */ /* 0x002fe20000000f00 */
[----:B0-----:R-:W-:Y:S05]  /*13ab0*/  BRA `(.L_x_4946) ;  /* 0xffff6fd000007947 */ /* 0x001fea000383ffff */
.L_x_4839:
[----:B------:R-:W-:Y:S01]  /*13ac0*/  HFMA2.MMA R71, -RZ, RZ, 0, 5.9604644775390625e-08 ;  /* 0x00000001ff477435 */ /* 0x000fe200000001ff */
[----:B------:R-:W-:Y:S02]  /*13ad0*/  MOV R220, R221 ;  /* 0x000000dd00dc7202 */ /* 0x000fe40000000f00 */
[----:B------:R-:W-:Y:S02]  /*13ae0*/  MOV R69, RZ ;  /* 0x000000ff00457202 */ /* 0x000fe40000000f00 */
[----:B------:R-:W-:-:S02]  /*13af0*/  MOV R66, 0xffffffff ;  /* 0xffffffff00427802 */ /* 0x000fc40000000f00 */
[----:B------:R-:W-:Y:S02]  /*13b00*/  MOV R64, 0x13b20 ;  /* 0x00013b2000407802 */ /* 0x000fe40000000f00 */
[----:B01----:R-:W-:Y:S05]  /*13b10*/  CALL.REL.NOINC `($__internal_119_$__cuda_sm70_shflsync_up) ;  /* 0x00001dc000007944 */ /* 0x003fea0003c00000 */
[----:B0-----:R-:W-:Y:S01]  /*13b20*/  HFMA2.MMA R71, -RZ, RZ, 0, 5.9604644775390625e-08 ;  /* 0x00000001ff477435 */ /* 0x001fe200000001ff */
[----:B-1----:R-:W-:Y:S02]  /*13b30*/  MOV R222, R66 ;  /* 0x0000004200de7202 */ /* 0x002fe40000000f00 */
[----:B------:R-:W-:Y:S02]  /*13b40*/  MOV R220, R70 ;  /* 0x0000004600dc7202 */ /* 0x000fe40000000f00 */
[----:B------:R-:W-:Y:S02]  /*13b50*/  MOV R69, RZ ;  /* 0x000000ff00457202 */ /* 0x000fe40000000f00 */
[----:B------:R-:W-:Y:S02]  /*13b60*/  MOV R66, 0xffffffff ;  /* 0xffffffff00427802 */ /* 0x000fe40000000f00 */
[----:B------:R-:W-:Y:S02]  /*13b70*/  MOV R64, 0x13b90 ;  /* 0x00013b9000407802 */ /* 0x000fe40000000f00 */
[----:B------:R-:W-:Y:S05]  /*13b80*/  CALL.REL.NOINC `($__internal_119_$__cuda_sm70_shflsync_up) ;  /* 0x00001d5000007944 */ /* 0x000fea0003c00000 */
[----:B0-----:R-:W-:Y:S01]  /*13b90*/  HFMA2.MMA R71, -RZ, RZ, 0, 5.9604644775390625e-08 ;  /* 0x00000001ff477435 */ /* 0x001fe200000001ff */
[----:B-1----:R-:W-:-:S02]  /*13ba0*/  MOV R224, R66 ;  /* 0x0000004200e07202 */ /* 0x002fc40000000f00 */
[----:B------:R-:W-:Y:S02]  /*13bb0*/  MOV R220, R219 ;  /* 0x000000db00dc7202 */ /* 0x000fe40000000f00 */
[----:B------:R-:W-:Y:S02]  /*13bc0*/  MOV R69, RZ ;  /* 0x000000ff00457202 */ /* 0x000fe40000000f00 */
[----:B------:R-:W-:Y:S02]  /*13bd0*/  MOV R66, 0xffffffff ;  /* 0xffffffff00427802 */ /* 0x000fe40000000f00 */
[----:B------:R-:W-:Y:S02]  /*13be0*/  MOV R64, 0x13c00 ;  /* 0x00013c0000407802 */ /* 0x000fe40000000f00 */
[----:B------:R-:W-:Y:S05]  /*13bf0*/  CALL.REL.NOINC `($__internal_119_$__cuda_sm70_shflsync_up) ;  /* 0x00001ce000007944 */ /* 0x000fea0003c00000 */
[----:B-1----:R-:W-:Y:S01]  /*13c00*/  FMUL.FTZ R64, R221, R66 ;  /* 0x00000042dd407220 */ /* 0x002fe20000410000 */
[----:B------:R-:W-:Y:S01]  /*13c10*/  ISETP.GE.AND P0, PT, R95, 0x1, PT ;  /* 0x000000015f00780c */ /* 0x000fe20003f06270 */
[-C--:B0-----:R-:W-:Y:S01]  /*13c20*/  FMUL.FTZ R69, R221, R224.reuse ;  /* 0x000000e0dd457220 */ /* 0x081fe20000410000 */
[----:B------:R-:W-:Y:S01]  /*13c30*/  HFMA2.MMA R71, -RZ, RZ, 0, 1.1920928955078125e-07 ;  /* 0x00000002ff477435 */ /* 0x000fe200000001ff */
[----:B------:R-:W-:-:S02]  /*13c40*/  FFMA.FTZ R65, R67, R224, -R64 ;  /* 0x000000e043417223 */ /* 0x000fc40000010840 */
[----:B------:R-:W-:Y:S02]  /*13c50*/  FMUL.FTZ R64, R221, R222 ;  /* 0x000000dedd407220 */ /* 0x000fe40000410000 */
[C---:B------:R-:W-:Y:S01]  /*13c60*/  FFMA.FTZ R66, R67.reuse, R66, R69 ;  /* 0x0000004243427223 */ /* 0x040fe20000010045 */
[----:B------:R-:W-:Y:S01]  /*13c70*/  MOV R69, RZ ;  /* 0x000000ff00457202 */ /* 0x000fe20000000f00 */
[-C--:B------:R-:W-:Y:S02]  /*13c80*/  FFMA.FTZ R64, R67, R68.reuse, -R64 ;  /* 0x0000004443407223 */ /* 0x080fe40000010840 */
[----:B------:R-:W-:Y:S02]  /*13c90*/  FMUL.FTZ R68, R221, R68 ;  /* 0x00000044dd447220 */ /* 0x000fe40000410000 */
[----:B------:R-:W-:Y:S02]  /*13ca0*/  FADD.FTZ R66, R219, R66 ;  /* 0x00000042db427221 */ /* 0x000fe40000010000 */
[C---:B------:R-:W-:Y:S01]  /*13cb0*/  FFMA.FTZ R68, R67.reuse, R222, R68 ;  /* 0x000000de43447223 */ /* 0x040fe20000010044 */
[----:B------:R-:W-:Y:S01]  /*13cc0*/  FSEL R67, R67, R64, !P0 ;  /* 0x0000004043437208 */ /* 0x000fe20004000000 */
[----:B------:R-:W-:Y:S01]  /*13cd0*/  FADD.FTZ R65, R70, R65 ;  /* 0x0000004146417221 */ /* 0x000fe20000010000 */
[----:B------:R-:W-:-:S02]  /*13ce0*/  FSEL R219, R219, R66, !P0 ;  /* 0x00000042dbdb7208 */ /* 0x000fc40004000000 */
[----:B------:R-:W-:Y:S02]  /*13cf0*/  FSEL R221, R221, R68, !P0 ;  /* 0x00000044dddd7208 */ /* 0x000fe40004000000 */
[----:B------:R-:W-:Y:S02]  /*13d00*/  FSEL R70, R70, R65, !P0 ;  /* 0x0000004146467208 */ /* 0x000fe40004000000 */
[----:B------:R-:W-:Y:S02]  /*13d10*/  MOV R66, 0xffffffff ;  /* 0xffffffff00427802 */ /* 0x000fe40000000f00 */
[----:B------:R-:W-:Y:S02]  /*13d20*/  MOV R220, R67 ;  /* 0x0000004300dc7202 */ /* 0x000fe40000000f00 */
[----:B------:R-:W-:Y:S02]  /*13d30*/  MOV R64, 0x13d50 ;  /* 0x00013d5000407802 */ /* 0x000fe40000000f00 */
[----:B------:R-:W-:Y:S05]  /*13d40*/  CALL.REL.NOINC `($__internal_119_$__cuda_sm70_shflsync_up) ;  /* 0x00001b9000007944 */ /* 0x000fea0003c00000 */
[----:B0-----:R-:W-:Y:S01]  /*13d50*/  HFMA2.MMA R71, -RZ, RZ, 0, 1.1920928955078125e-07 ;  /* 0x00000002ff477435 */ /* 0x001fe200000001ff */
[----:B-1----:R-:W-:Y:S02]  /*13d60*/  MOV R222, R66 ;  /* 0x0000004200de7202 */ /* 0x002fe40000000f00 */
[----:B------:R-:W-:-:S02]  /*13d70*/  MOV R220, R221 ;  /* 0x000000dd00dc7202 */ /* 0x000fc40000000f00 */
[----:B------:R-:W-:Y:S02]  /*13d80*/  MOV R69, RZ ;  /* 0x000000ff00457202 */ /* 0x000fe40000000f00 */
[----:B------:R-:W-:Y:S02]  /*13d90*/  MOV R66, 0xffffffff ;  /* 0xffffffff00427802 */ /* 0x000fe40000000f00 */
[----:B------:R-:W-:Y:S02]  /*13da0*/  MOV R64, 0x13dc0 ;  /* 0x00013dc000407802 */ /* 0x000fe40000000f00 */
[----:B------:R-:W-:Y:S05]  /*13db0*/  CALL.REL.NOINC `($__internal_119_$__cuda_sm70_shflsync_up) ;  /* 0x00001b2000007944 */ /* 0x000fea0003c00000 */
[----:B0-----:R-:W-:Y:S01]  /*13dc0*/  HFMA2.MMA R71, -RZ, RZ, 0, 1.1920928955078125e-07 ;  /* 0x00000002ff477435 */ /* 0x001fe200000001ff */
[----:B-1----:R-:W-:Y:S02]  /*13dd0*/  MOV R68, R66 ;  /* 0x0000004200447202 */ /* 0x002fe40000000f00 */
[----:B------:R-:W-:Y:S02]  /*13de0*/  MOV R220, R70 ;  /* 0x0000004600dc7202 */ /* 0x000fe40000000f00 */
[----:B------:R-:W-:Y:S02]  /*13df0*/  MOV R69, RZ ;  /* 0x000000ff00457202 */ /* 0x000fe40000000f00 */
[----:B------:R-:W-:-:S02]  /*13e00*/  MOV R66, 0xffffffff ;  /* 0xffffffff00427802 */ /* 0x000fc40000000f00 */
[----:B------:R-:W-:Y:S02]  /*13e10*/  MOV R64, 0x13e30 ;  /* 0x00013e3000407802 */ /* 0x000fe40000000f00 */
[----:B------:R-:W-:Y:S05]  /*13e20*/  CALL.REL.NOINC `($__internal_119_$__cuda_sm70_shflsync_up) ;  /* 0x00001ab000007944 */ /* 0x000fea0003c00000 */
[----:B0-----:R-:W-:Y:S01]  /*13e30*/  HFMA2.MMA R71, -RZ, RZ, 0, 1.1920928955078125e-07 ;  /* 0x00000002ff477435 */ /* 0x001fe200000001ff */
[----:B-1----:R-:W-:Y:S02]  /*13e40*/  MOV R224, R66 ;  /* 0x0000004200e07202 */ /* 0x002fe40000000f00 */
[----:B------:R-:W-:Y:S02]  /*13e50*/  MOV R220, R219 ;  /* 0x000000db00dc7202 */ /* 0x000fe40000000f00 */
[----:B------:R-:W-:Y:S02]  /*13e60*/  MOV R69, RZ ;  /* 0x000000ff00457202 */ /* 0x000fe40000000f00 */
[----:B------:R-:W-:Y:S02]  /*13e70*/  MOV R66, 0xffffffff ;  /* 0xffffffff00427802 */ /* 0x000fe40000000f00 */
[----:B------:R-:W-:Y:S02]  /*13e80*/  MOV R64, 0x13ea0 ;  /* 0x00013ea000407802 */ /* 0x000fe40000000f00 */
[----:B------:R-:W-:Y:S05]  /*13e90*/  CALL.REL.NOINC `($__internal_119_$__cuda_sm70_shflsync_up) ;  /* 0x00001a4000007944 */ /* 0x000fea0003c00000 */
[----:B------:R-:W-:Y:S01]  /*13ea0*/  ISETP.GE.AND P0, PT, R95, 0x2, PT ;  /* 0x000000025f00780c */ /* 0x000fe20003f06270 */
[----:B------:R-:W-:Y:S01]  /*13eb0*/  FMUL.FTZ R65, R224, R221 ;  /* 0x000000dde0417220 */ /* 0x000fe20000410000 */
[----:B0-----:R-:W-:Y:S01]  /*13ec0*/  HFMA2.MMA R71, -RZ, RZ, 0, 2.384185791015625e-07 ;  /* 0x00000004ff477435 */ /* 0x001fe200000001ff */
[----:B-1----:R-:W-:-:S02]  /*13ed0*/  FMUL.FTZ R64, R221, R66 ;  /* 0x00000042dd407220 */ /* 0x002fc40000410000 */
[----:B------:R-:W-:Y:S02]  /*13ee0*/  FFMA.FTZ R66, R67, R66, R65 ;  /* 0x0000004243427223 */ /* 0x000fe40000010041 */
        /* <DEDUP_REMOVED lines=12> */
[----:B------:R-:W-:Y:S05]  /*13fb0*/  CALL.REL.NOINC `($__internal_119_$__cuda_sm70_shflsync_up) ;  /* 0x0000192000007944 */ /* 0x000fea0003c00000 */
[----:B0-----:R-:W-:Y:S01]  /*13fc0*/  HFMA2.MMA R71, -RZ, RZ, 0, 2.384185791015625e-07 ;  /* 0x00000004ff477435 */ /* 0x001fe200000001ff */
[----:B-1----:R-:W-:Y:S02]  /*13fd0*/  MOV R222, R66 ;  /* 0x0000004200de7202 */ /* 0x002fe40000000f00 */
[----:B------:R-:W-:Y:S02]  /*13fe0*/  MOV R220, R221 ;  /* 0x000000dd00dc7202 */ /* 0x000fe40000000f00 */
[----:B------:R-:W-:Y:S02]  /*13ff0*/  MOV R69, RZ ;  /* 0x000000ff00457202 */ /* 0x000fe40000000f00 */
[----:B------:R-:W-:Y:S02]  /*14000*/  MOV R66, 0xffffffff ;  /* 0xffffffff00427802 */ /* 0x000fe40000000f00 */
[----:B------:R-:W-:-:S02]  /*14010*/  MOV R64, 0x14030 ;  /* 0x0001403000407802 */ /* 0x000fc40000000f00 */
[----:B------:R-:W-:Y:S05]  /*14020*/  CALL.REL.NOINC `($__internal_119_$__cuda_sm70_shflsync_up) ;  /* 0x000018b000007944 */ /* 0x000fea0003c00000 */
[----:B0-----:R-:W-:Y:S01]  /*14030*/  HFMA2.MMA R71, -RZ, RZ, 0, 2.384185791015625e-07 ;  /* 0x00000004ff477435 */ /* 0x001fe200000001ff */
[----:B-1----:R-:W-:-:S02]  /*14040*/  MOV R68, R66 ;  /* 0x0000004200447202 */ /* 0x002fc40000000f00 */
[----:B------:R-:W-:Y:S02]  /*14050*/  MOV R220, R70 ;  /* 0x0000004600dc7202 */ /* 0x000fe40000000f00 */
[----:B------:R-:W-:Y:S02]  /*14060*/  MOV R69, RZ ;  /* 0x000000ff00457202 */ /* 0x000fe40000000f00 */
[----:B------:R-:W-:Y:S02]  /*14070*/  MOV R66, 0xffffffff ;  /* 0xffffffff00427802 */ /* 0x000fe40000000f00 */
[----:B------:R-:W-:Y:S02]  /*14080*/  MOV R64, 0x140a0 ;  /* 0x000140a000407802 */ /* 0x000fe40000000f00 */
[----:B------:R-:W-:Y:S05]  /*14090*/  CALL.REL.NOINC `($__internal_119_$__cuda_sm70_shflsync_up) ;  /* 0x0000184000007944 */ /* 0x000fea0003c00000 */
[----:B0-----:R-:W-:Y:S01]  /*140a0*/  HFMA2.MMA R71, -RZ, RZ, 0, 2.384185791015625e-07 ;  /* 0x00000004ff477435 */ /* 0x001fe200000001ff */
[----:B-1----:R-:W-:Y:S02]  /*140b0*/  MOV R224, R66 ;  /* 0x0000004200e07202 */ /* 0x002fe40000000f00 */
[----:B------:R-:W-:Y:S02]  /*140c0*/  MOV R220, R219 ;  /* 0x000000db00dc7202 */ /* 0x000fe40000000f00 */
[----:B------:R-:W-:-:S02]  /*140d0*/  MOV R69, RZ ;  /* 0x000000ff00457202 */ /* 0x000fc40000000f00 */
[----:B------:R-:W-:Y:S02]  /*140e0*/  MOV R66, 0xffffffff ;  /* 0xffffffff00427802 */ /* 0x000fe40000000f00 */
[----:B------:R-:W-:Y:S02]  /*140f0*/  MOV R64, 0x14110 ;  /* 0x0001411000407802 */ /* 0x000fe40000000f00 */
[----:B------:R-:W-:Y:S05]  /*14100*/  CALL.REL.NOINC `($__internal_119_$__cuda_sm70_shflsync_up) ;  /* 0x000017d000007944 */ /* 0x000fea0003c00000 */
        /* <DEDUP_REMOVED lines=15> */
[----:B------:R-:W-:-:S02]  /*14200*/  MOV R67, R219 ;  /* 0x000000db00437202 */ /* 0x000fc40000000f00 */
[----:B------:R-:W-:Y:S02]  /*14210*/  MOV R69, RZ ;  /* 0x000000ff00457202 */ /* 0x000fe40000000f00 */
[----:B------:R-:W-:Y:S02]  /*14220*/  MOV R66, 0xffffffff ;  /* 0xffffffff00427802 */ /* 0x000fe40000000f00 */
[----:B------:R-:W-:Y:S02]  /*14230*/  MOV R220, R223 ;  /* 0x000000df00dc7202 */ /* 0x000fe40000000f00 */
[----:B------:R-:W-:Y:S05]  /*14240*/  CALL.REL.NOINC `($__internal_119_$__cuda_sm70_shflsync_up) ;  /* 0x0000169000007944 */ /* 0x000fea0003c00000 */
[----:B0-----:R-:W-:Y:S01]  /*14250*/  HFMA2.MMA R71, -RZ, RZ, 0, 4.76837158203125e-07 ;  /* 0x00000008ff477435 */ /* 0x001fe200000001ff */
[----:B-1----:R-:W-:Y:S02]  /*14260*/  MOV R222, R66 ;  /* 0x0000004200de7202 */ /* 0x002fe40000000f00 */
[----:B------:R-:W-:Y:S02]  /*14270*/  MOV R220, R221 ;  /* 0x000000dd00dc7202 */ /* 0x000fe40000000f00 */
[----:B------:R-:W-:Y:S02]  /*14280*/  MOV R69, RZ ;  /* 0x000000ff00457202 */ /* 0x000fe40000000f00 */
[----:B------:R-:W-:-:S02]  /*14290*/  MOV R66, 0xffffffff ;  /* 0xffffffff00427802 */ /* 0x000fc40000000f00 */
[----:B------:R-:W-:Y:S02]  /*142a0*/  MOV R64, 0x142c0 ;  /* 0x000142c000407802 */ /* 0x000fe40000000f00 */
[----:B------:R-:W-:Y:S05]  /*142b0*/  CALL.REL.NOINC `($__internal_119_$__cuda_sm70_shflsync_up) ;  /* 0x0000162000007944 */ /* 0x000fea0003c00000 */
[----:B0-----:R-:W-:Y:S01]  /*142c0*/  HFMA2.MMA R71, -RZ, RZ, 0, 4.76837158203125e-07 ;  /* 0x00000008ff477435 */ /* 0x001fe200000001ff */
[----:B-1----:R-:W-:Y:S02]  /*142d0*/  MOV R68, R66 ;  /* 0x0000004200447202 */ /* 0x002fe40000000f00 */
[----:B------:R-:W-:Y:S02]  /*142e0*/  MOV R220, R70 ;  /* 0x0000004600dc7202 */ /* 0x000fe40000000f00 */
[----:B------:R-:W-:Y:S02]  /*142f0*/  MOV R69, RZ ;  /* 0x000000ff00457202 */ /* 0x000fe40000000f00 */
[----:B------:R-:W-:Y:S02]  /*14300*/  MOV R66, 0xffffffff ;  /* 0xffffffff00427802 */ /* 0x000fe40000000f00 */
[----:B------:R-:W-:Y:S02]  /*14310*/  MOV R64, 0x14330 ;  /* 0x0001433000407802 */ /* 0x000fe40000000f00 */
[----:B------:R-:W-:Y:S05]  /*14320*/  CALL.REL.NOINC `($__internal_119_$__cuda_sm70_shflsync_up) ;  /* 0x000015b000007944 */ /* 0x000fea0003c00000 */
[----:B0-----:R-:W-:Y:S01]  /*14330*/  HFMA2.MMA R71, -RZ, RZ, 0, 4.76837158203125e-07 ;  /* 0x00000008ff477435 */ /* 0x001fe200000001ff */
[----:B-1----:R-:W-:-:S02]  /*14340*/  MOV R224, R66 ;  /* 0x0000004200e07202 */ /* 0x002fc40000000f00 */
[----:B------:R-:W-:Y:S02]  /*14350*/  MOV R220, R67 ;  /* 0x0000004300dc7202 */ /* 0x000fe40000000f00 */
[----:B------:R-:W-:Y:S02]  /*14360*/  MOV R69, RZ ;  /* 0x000000ff00457202 */ /* 0x000fe40000000f00 */
[----:B------:R-:W-:Y:S02]  /*14370*/  MOV R66, 0xffffffff ;  /* 0xffffffff00427802 */ /* 0x000fe40000000f00 */
[----:B------:R-:W-:Y:S02]  /*14380*/  MOV R64, 0x143a0 ;  /* 0x000143a000407802 */ /* 0x000fe40000000f00 */
[----:B------:R-:W-:Y:S05]  /*14390*/  CALL.REL.NOINC `($__internal_119_$__cuda_sm70_shflsync_up) ;  /* 0x0000154000007944 */ /* 0x000fea0003c00000 */
[----:B------:R-:W-:Y:S01]  /*143a0*/  ISETP.GE.AND P0, PT, R95, 0x8, PT ;  /* 0x000000085f00780c */ /* 0x000fe20003f06270 */
[----:B------:R-:W-:Y:S01]  /*143b0*/  FMUL.FTZ R65, R224, R221 ;  /* 0x000000dde0417220 */ /* 0x000fe20000410000 */
[----:B0-----:R-:W-:Y:S01]  /*143c0*/  HFMA2.MMA R71, -RZ, RZ, 0, 9.5367431640625e-07 ;  /* 0x00000010ff477435 */ /* 0x001fe200000001ff */
        /* <DEDUP_REMOVED lines=13> */
[----:B------:R-:W-:Y:S02]  /*144a0*/  MOV R69, RZ ;  /* 0x000000ff00457202 */ /* 0x000fe40000000f00 */
[----:B------:R-:W-:Y:S02]  /*144b0*/  MOV R66, 0xffffffff ;  /* 0xffffffff00427802 */ /* 0x000fe40000000f00 */
[----:B------:R-:W-:Y:S05]  /*144c0*/  CALL.REL.NOINC `($__internal_119_$__cuda_sm70_shflsync_up) ;  /* 0x0000141000007944 */ /* 0x000fea0003c00000 */
[----:B0-----:R-:W-:Y:S01]  /*144d0*/  HFMA2.MMA R71, -RZ, RZ, 0, 9.5367431640625e-07 ;  /* 0x00000010ff477435 */ /* 0x001fe200000001ff */
[----:B-1----:R-:W-:Y:S02]  /*144e0*/  MOV R221, R66 ;  /* 0x0000004200dd7202 */ /* 0x002fe40000000f00 */
[----:B------:R-:W-:Y:S02]  /*144f0*/  MOV R220, R68 ;  /* 0x0000004400dc7202 */ /* 0x000fe40000000f00 */
[----:B------:R-:W-:Y:S02]  /*14500*/  MOV R69, RZ ;  /* 0x000000ff00457202 */ /* 0x000fe40000000f00 */
[----:B------:R-:W-:-:S02]  /*14510*/  MOV R66, 0xffffffff ;  /* 0xffffffff00427802 */ /* 0x000fc40000000f00 */
[----:B------:R-:W-:Y:S02]  /*14520*/  MOV R64, 0x14540 ;  /* 0x0001454000407802 */ /* 0x000fe40000000f00 */
[----:B------:R-:W-:Y:S05]  /*14530*/  CALL.REL.NOINC `($__internal_119_$__cuda_sm70_shflsync_up) ;  /* 0x000013a000007944 */ /* 0x000fea0003c00000 */
[----:B0-----:R-:W-:Y:S01]  /*14540*/  HFMA2.MMA R71, -RZ, RZ, 0, 9.5367431640625e-07 ;  /* 0x00000010ff477435 */ /* 0x001fe200000001ff */
[----:B-1----:R-:W-:Y:S02]  /*14550*/  MOV R222, R66 ;  /* 0x0000004200de7202 */ /* 0x002fe40000000f00 */
[----:B------:R-:W-:Y:S02]  /*14560*/  MOV R220, R70 ;  /* 0x0000004600dc7202 */ /* 0x000fe40000000f00 */
[----:B------:R-:W-:Y:S02]  /*14570*/  MOV R69, RZ ;  /* 0x000000ff00457202 */ /* 0x000fe40000000f00 */
[----:B------:R-:W-:Y:S02]  /*14580*/  MOV R66, 0xffffffff ;  /* 0xffffffff00427802 */ /* 0x000fe40000000f00 */
[----:B------:R-:W-:Y:S02]  /*14590*/  MOV R64, 0x145b0 ;  /* 0x000145b000407802 */ /* 0x000fe40000000f00 */
[----:B------:R-:W-:Y:S05]  /*145a0*/  CALL.REL.NOINC `($__internal_119_$__cuda_sm70_shflsync_up) ;  /* 0x0000133000007944 */ /* 0x000fea0003c00000 */
[----:B0-----:R-:W-:Y:S01]  /*145b0*/  HFMA2.MMA R71, -RZ, RZ, 0, 9.5367431640625e-07 ;  /* 0x00000010ff477435 */ /* 0x001fe200000001ff */
[----:B-1----:R-:W-:-:S02]  /*145c0*/  MOV R223, R66 ;  /* 0x0000004200df7202 */ /* 0x002fc40000000f00 */
[----:B------:R-:W-:Y:S02]  /*145d0*/  MOV R220, R67 ;  /* 0x0000004300dc7202 */ /* 0x000fe40000000f00 */
[----:B------:R-:W-:Y:S02]  /*145e0*/  MOV R69, RZ ;  /* 0x000000ff00457202 */ /* 0x000fe40000000f00 */
[----:B------:R-:W-:Y:S02]  /*145f0*/  MOV R66, 0xffffffff ;  /* 0xffffffff00427802 */ /* 0x000fe40000000f00 */
[----:B------:R-:W-:Y:S02]  /*14600*/  MOV R64, 0x14620 ;  /* 0x0001462000407802 */ /* 0x000fe40000000f00 */
[----:B------:R-:W-:Y:S05]  /*14610*/  CALL.REL.NOINC `($__internal_119_$__cuda_sm70_shflsync_up) ;  /* 0x000012c000007944 */ /* 0x000fea0003c00000 */
[----:B01----:R-:W-:Y:S05]  /*14620*/  BRA `(.L_x_4947) ;  /* 0xffff68c000007947 */ /* 0x003fea000383ffff */
.L_x_4844:
[----:B------:R-:W-:Y:S01]  /*14630*/  HFMA2.MMA R71, -RZ, RZ, 0, 5.9604644775390625e-08 ;  /* 0x00000001ff477435 */ /* 0x000fe200000001ff */
[----:B------:R-:W-:Y:S02]  /*14640*/  MOV R220, R69 ;  /* 0x0000004500dc7202 */ /* 0x000fe40000000f00 */
[----:B------:R-:W-:Y:S02]  /*14650*/  MOV R69, RZ ;  /* 0x000000ff00457202 */ /* 0x000fe40000000f00 */
[----:B-1----:R-:W-:-:S02]  /*14660*/  MOV R66, 0xffffffff ;  /* 0xffffffff00427802 */ /* 0x002fc40000000f00 */
[----:B------:R-:W-:Y:S02]  /*14670*/  MOV R64, 0x14690 ;  /* 0x0001469000407802 */ /* 0x000fe40000000f00 */
[----:B0-----:R-:W-:Y:S05]  /*14680*/  CALL.REL.NOINC `($__internal_119_$__cuda_sm70_shflsync_up) ;  /* 0x0000125000007944 */ /* 0x001fea0003c00000 */
        /* <DEDUP_REMOVED lines=14> */
[----:B0-----:R-:W-:Y:S01]  /*14770*/  HFMA2.MMA R71, -RZ, RZ, 0, 5.9604644775390625e-08 ;  /* 0x00000001ff477435 */ /* 0x001fe200000001ff */
[----:B-1----:R-:W-:Y:S02]  /*14780*/  MOV R70, R66 ;  /* 0x0000004200467202 */ /* 0x002fe40000000f00 */
[----:B------:R-:W-:Y:S02]  /*14790*/  MOV R220, R67 ;  /* 0x0000004300dc7202 */ /* 0x000fe40000000f00 */
[----:B------:R-:W-:-:S02]  /*147a0*/  MOV R69, RZ ;  /* 0x000000ff00457202 */ /* 0x000fc40000000f00 */
[----:B------:R-:W-:Y:S02]  /*147b0*/  MOV R66, 0xffffffff ;  /* 0xffffffff00427802 */ /* 0x000fe40000000f00 */
[----:B------:R-:W-:Y:S02]  /*147c0*/  MOV R64, 0x147e0 ;  /* 0x000147e000407802 */ /* 0x000fe40000000f00 */
[----:B------:R-:W-:Y:S05]  /*147d0*/  CALL.REL.NOINC `($__internal_119_$__cuda_sm70_shflsync_up) ;  /* 0x0000110000007944 */ /* 0x000fea0003c00000 */
[----:B01----:R-:W-:Y:S01]  /*147e0*/  MOV R71, R66 ;  /* 0x0000004200477202 */ /* 0x003fe20000000f00 */
[----:B------:R-:W-:Y:S01]  /*147f0*/  HFMA2.MMA R66, -RZ, RZ, 0, 0 ;  /* 0x00000000ff427435 */ /* 0x000fe200000001ff */
[----:B------:R-:W-:Y:S02]  /*14800*/  MOV R64, R60 ;  /* 0x0000003c00407202 */ /* 0x000fe40000000f00 */
[----:B------:R-:W-:Y:S02]  /*14810*/  MOV R69, R219 ;  /* 0x000000db00457202 */ /* 0x000fe40000000f00 */
[----:B------:R-:W-:Y:S02]  /*14820*/  MOV R247, 0xffffffff ;  /* 0xffffffff00f77802 */ /* 0x000fe40000000f00 */
[----:B------:R-:W-:-:S02]  /*14830*/  MOV R65, 0x14850 ;  /* 0x0001485000417802 */ /* 0x000fc40000000f00 */
[----:B------:R-:W-:Y:S05]  /*14840*/  CALL.REL.NOINC `($__internal_118_$__cuda_sm70_shflsync_idx_p) ;  /* 0x0000102000007944 */ /* 0x000fea0003c00000 */
[----:B-1----:R-:W-:Y:S01]  /*14850*/  MOV R60, R66 ;  /* 0x00000042003c7202 */ /* 0x002fe20000000f00 */
[----:B------:R-:W-:Y:S01]  /*14860*/  HFMA2.MMA R66, -RZ, RZ, 0, 0 ;  /* 0x00000000ff427435 */ /* 0x000fe200000001ff */
[----:B------:R-:W-:-:S02]  /*14870*/  MOV R64, R61 ;  /* 0x0000003d00407202 */ /* 0x000fc40000000f00 */
[----:B------:R-:W-:Y:S02]  /*14880*/  MOV R247, 0xffffffff ;  /* 0xffffffff00f77802 */ /* 0x000fe40000000f00 */
[----:B------:R-:W-:Y:S02]  /*14890*/  MOV R65, 0x148b0 ;  /* 0x000148b000417802 */ /* 0x000fe40000000f00 */
[----:B0-----:R-:W-:Y:S05]  /*148a0*/  CALL.REL.NOINC `($__internal_118_$__cuda_sm70_shflsync_idx_p) ;  /* 0x00000fc000007944 */ /* 0x001fea0003c00000 */
[----:B-1----:R-:W-:Y:S01]  /*148b0*/  MOV R61, R66 ;  /* 0x00000042003d7202 */ /* 0x002fe20000000f00 */
[----:B------:R-:W-:Y:S01]  /*148c0*/  HFMA2.MMA R66, -RZ, RZ, 0, 0 ;  /* 0x00000000ff427435 */ /* 0x000fe200000001ff */
[----:B------:R-:W-:Y:S02]  /*148d0*/  MOV R64, R62 ;  /* 0x0000003e00407202 */ /* 0x000fe40000000f00 */
[----:B------:R-:W-:Y:S02]  /*148e0*/  MOV R247, 0xffffffff ;  /* 0xffffffff00f77802 */ /* 0x000fe40000000f00 */
[----:B------:R-:W-:Y:S02]  /*148f0*/  MOV R65, 0x14910 ;  /* 0x0001491000417802 */ /* 0x000fe40000000f00 */
[----:B0-----:R-:W-:Y:S05]  /*14900*/  CALL.REL.NOINC `($__internal_118_$__cuda_sm70_shflsync_idx_p) ;  /* 0x00000f6000007944 */ /* 0x001fea0003c00000 */
[----:B-1----:R-:W-:Y:S01]  /*14910*/  MOV R62, R66 ;  /* 0x00000042003e7202 */ /* 0x002fe20000000f00 */
[----:B------:R-:W-:Y:S01]  /*14920*/  HFMA2.MMA R66, -RZ, RZ, 0, 0 ;  /* 0x00000000ff427435 */ /* 0x000fe200000001ff */
[----:B------:R-:W-:-:S02]  /*14930*/  MOV R64, R63 ;  /* 0x0000003f00407202 */ /* 0x000fc40000000f00 */
[----:B------:R-:W-:Y:S02]  /*14940*/  MOV R247, 0xffffffff ;  /* 0xffffffff00f77802 */ /* 0x000fe40000000f00 */
[----:B------:R-:W-:Y:S02]  /*14950*/  MOV R65, 0x14970 ;  /* 0x0001497000417802 */ /* 0x000fe40000000f00 */
[----:B0-----:R-:W-:Y:S05]  /*14960*/  CALL.REL.NOINC `($__internal_118_$__cuda_sm70_shflsync_idx_p) ;  /* 0x00000f0000007944 */ /* 0x001fea0003c00000 */
[----:B-1----:R-:W-:Y:S01]  /*14970*/  MOV R63, R66 ;  /* 0x00000042003f7202 */ /* 0x002fe20000000f00 */
[----:B0-----:R-:W-:Y:S05]  /*14980*/  BRA `(.L_x_4948) ;  /* 0xffff684000007947 */ /* 0x001fea000383ffff */
.L_x_4847:
[----:B------:R-:W-:Y:S01]  /*14990*/  HFMA2.MMA R66, -RZ, RZ, 0, 5.9604644775390625e-08 ;  /* 0x00000001ff427435 */ /* 0x000fe200000001ff */
[----:B------:R-:W-:Y:S02]  /*149a0*/  MOV R241, R239 ;  /* 0x000000ef00f17202 */ /* 0x000fe40000000f00 */
[----:B------:R-:W-:Y:S02]  /*149b0*/  MOV R242, 0x1f ;  /* 0x0000001f00f27802 */ /* 0x000fe40000000f00 */
[----:B------:R-:W-:Y:S02]  /*149c0*/  MOV R65, 0xffffffff ;  /* 0xffffffff00417802 */ /* 0x000fe40000000f00 */
[----:B------:R-:W-:-:S02]  /*149d0*/  MOV R64, 0x149f0 ;  /* 0x000149f000407802 */ /* 0x000fc40000000f00 */
[----:B------:R-:W-:Y:S05]  /*149e0*/  CALL.REL.NOINC `($__internal_117_$__cuda_sm70_shflsync_down) ;  /* 0x00000e4000007944 */ /* 0x000fea0003c00000 */
[----:B-1----:R-:W-:Y:S01]  /*149f0*/  MOV R67, R66 ;  /* 0x0000004200437202 */ /* 0x002fe20000000f00 */
[----:B------:R-:W-:Y:S05]  /*14a00*/  BRA `(.L_x_4949) ;  /* 0xffff7ad000007947 */ /* 0x000fea000383ffff */
.L_x_4848:
[----:B------:R-:W-:Y:S01]  /*14a10*/  HFMA2.MMA R66, -RZ, RZ, 0, 5.9604644775390625e-08 ;  /* 0x00000001ff427435 */ /* 0x000fe200000001ff */
[----:B------:R-:W-:-:S02]  /*14a20*/  MOV R241, R69 ;  /* 0x0000004500f17202 */ /* 0x000fc40000000f00 */
[----:B------:R-:W-:Y:S02]  /*14a30*/  MOV R242, 0x1f ;  /* 0x0000001f00f27802 */ /* 0x000fe40000000f00 */
[----:B------:R-:W-:Y:S02]  /*14a40*/  MOV R65, 0xffffffff ;  /* 0xffffffff00417802 */ /* 0x000fe40000000f00 */
[----:B------:R-:W-:Y:S02]  /*14a50*/  MOV R64, 0x14a70 ;  /* 0x00014a7000407802 */ /* 0x000fe40000000f00 */
[----:B01----:R-:W-:Y:S05]  /*14a60*/  CALL.REL.NOINC `($__internal_117_$__cuda_sm70_shflsync_down) ;  /* 0x00000dc000007944 */ /* 0x003fea0003c00000 */
[----:B-1----:R-:W-:Y:S01]  /*14a70*/  MOV R69, R66 ;  /* 0x0000004200457202 */ /* 0x002fe20000000f00 */
[----:B------:R-:W-:Y:S01]  /*14a80*/  HFMA2.MMA R66, -RZ, RZ, 0, 5.9604644775390625e-08 ;  /* 0x00000001ff427435 */ /* 0x000fe200000001ff */
[----:B------:R-:W-:Y:S02]  /*14a90*/  MOV R241, R68 ;  /* 0x0000004400f17202 */ /* 0x000fe40000000f00 */
[----:B------:R-:W-:Y:S02]  /*14aa0*/  MOV R242, 0x1f ;  /* 0x0000001f00f27802 */ /* 0x000fe40000000f00 */
[----:B------:R-:W-:-:S02]  /*14ab0*/  MOV R65, 0xffffffff ;  /* 0xffffffff00417802 */ /* 0x000fc40000000f00 */
[----:B------:R-:W-:Y:S02]  /*14ac0*/  MOV R64, 0x14ae0 ;  /* 0x00014ae000407802 */ /* 0x000fe40000000f00 */
[----:B------:R-:W-:Y:S05]  /*14ad0*/  CALL.REL.NOINC `($__internal_117_$__cuda_sm70_shflsync_down) ;  /* 0x00000d5000007944 */ /* 0x000fea0003c00000 */
[----:B-1----:R-:W-:Y:S01]  /*14ae0*/  MOV R239, R66 ;  /* 0x0000004200ef7202 */ /* 0x002fe20000000f00 */
[----:B------:R-:W-:Y:S01]  /*14af0*/  HFMA2.MMA R66, -RZ, RZ, 0, 5.9604644775390625e-08 ;  /* 0x00000001ff427435 */ /* 0x000fe200000001ff */
[----:B------:R-:W-:Y:S02]  /*14b00*/  MOV R241, R70 ;  /* 0x0000004600f17202 */ /* 0x000fe40000000f00 */
[----:B------:R-:W-:Y:S02]  /*14b10*/  MOV R242, 0x1f ;  /* 0x0000001f00f27802 */ /* 0x000fe40000000f00 */
[----:B------:R-:W-:Y:S02]  /*14b20*/  MOV R65, 0xffffffff ;  /* 0xffffffff00417802 */ /* 0x000fe40000000f00 */
[----:B------:R-:W-:Y:S02]  /*14b30*/  MOV R64, 0x14b50 ;  /* 0x00014b5000407802 */ /* 0x000fe40000000f00 */
[----:B------:R-:W-:Y:S05]  /*14b40*/  CALL.REL.NOINC `($__internal_117_$__cuda_sm70_shflsync_down) ;  /* 0x00000ce000007944 */ /* 0x000fea0003c00000 */
[----:B-1----:R-:W-:Y:S01]  /*14b50*/  MOV R64, R66 ;  /* 0x0000004200407202 */ /* 0x002fe20000000f00 */
[----:B------:R-:W-:Y:S05]  /*14b60*/  BRA `(.L_x_4950) ;  /* 0xffff79b000007947 */ /* 0x000fea000383ffff */
.L_x_4851:
[----:B------:R-:W-:Y:S01]  /*14b70*/  HFMA2.MMA R66, -RZ, RZ, 0, 1.1920928955078125e-07 ;  /* 0x00000002ff427435 */ /* 0x000fe200000001ff */
[----:B------:R-:W-:-:S02]  /*14b80*/  MOV R241, R71 ;  /* 0x0000004700f17202 */ /* 0x000fc40000000f00 */
[----:B------:R-:W-:Y:S02]  /*14b90*/  MOV R242, 0x1f ;  /* 0x0000001f00f27802 */ /* 0x000fe40000000f00 */
[----:B------:R-:W-:Y:S02]  /*14ba0*/  MOV R65, 0xffffffff ;  /* 0xffffffff00417802 */ /* 0x000fe40000000f00 */
[----:B----4-:R-:W-:Y:S02]  /*14bb0*/  MOV R64, 0x14bd0 ;  /* 0x00014bd000407802 */ /* 0x010fe40000000f00 */
[----:B0123--:R-:W-:Y:S05]  /*14bc0*/  CALL.REL.NOINC `($__internal_117_$__cuda_sm70_shflsync_down) ;  /* 0x00000c6000007944 */ /* 0x00ffea0003c00000 */
[----:B-1----:R-:W-:Y:S01]  /*14bd0*/  MOV R67, R66 ;  /* 0x0000004200437202 */ /* 0x002fe20000000f00 */
[----:B------:R-:W-:Y:S01]  /*14be0*/  HFMA2.MMA R66, -RZ, RZ, 0, 1.1920928955078125e-07 ;  /* 0x00000002ff427435 */ /* 0x000fe200000001ff */
[----:B------:R-:W-:Y:S02]  /*14bf0*/  MOV R241, R240 ;  /* 0x000000f000f17202 */ /* 0x000fe40000000f00 */
[----:B------:R-:W-:Y:S02]  /*14c00*/  MOV R242, 0x1f ;  /* 0x0000001f00f27802 */ /* 0x000fe40000000f00 */
[----:B------:R-:W-:-:S02]  /*14c10*/  MOV R65, 0xffffffff ;  /* 0xffffffff00417802 */ /* 0x000fc40000000f00 */
[----:B------:R-:W-:Y:S02]  /*14c20*/  MOV R64, 0x14c40 ;  /* 0x00014c4000407802 */ /* 0x000fe40000000f00 */
[----:B------:R-:W-:Y:S05]  /*14c30*/  CALL.REL.NOINC `($__internal_117_$__cuda_sm70_shflsync_down) ;  /* 0x00000bf000007944 */ /* 0x000fea0003c00000 */
[----:B-1----:R-:W-:Y:S01]  /*14c40*/  MOV R69, R66 ;  /* 0x0000004200457202 */ /* 0x002fe20000000f00 */
[----:B------:R-:W-:Y:S01]  /*14c50*/  HFMA2.MMA R66, -RZ, RZ, 0, 1.1920928955078125e-07 ;  /* 0x00000002ff427435 */ /* 0x000fe200000001ff */
[----:B------:R-:W-:Y:S02]  /*14c60*/  MOV R241, R68 ;  /* 0x0000004400f17202 */ /* 0x000fe40000000f00 */
[----:B------:R-:W-:Y:S02]  /*14c70*/  MOV R242, 0x1f ;  /* 0x0000001f00f27802 */ /* 0x000fe40000000f00 */
[----:B------:R-:W-:Y:S02]  /*14c80*/  MOV R65, 0xffffffff ;  /* 0xffffffff00417802 */ /* 0x000fe40000000f00 */
[----:B------:R-:W-:Y:S02]  /*14c90*/  MOV R64, 0x14cb0 ;  /* 0x00014cb000407802 */ /* 0x000fe40000000f00 */
[----:B------:R-:W-:Y:S05]  /*14ca0*/  CALL.REL.NOINC `($__internal_117_$__cuda_sm70_shflsync_down) ;  /* 0x00000b8000007944 */ /* 0x000fea0003c00000 */
[----:B-1----:R-:W-:Y:S01]  /*14cb0*/  MOV R70, R66 ;  /* 0x0000004200467202 */ /* 0x002fe20000000f00 */
[----:B------:R-:W-:Y:S01]  /*14cc0*/  HFMA2.MMA R66, -RZ, RZ, 0, 1.1920928955078125e-07 ;  /* 0x00000002ff427435 */ /* 0x000fe200000001ff */
[----:B------:R-:W-:-:S02]  /*14cd0*/  MOV R241, R238 ;  /* 0x000000ee00f17202 */ /* 0x000fc40000000f00 */
[----:B------:R-:W-:Y:S02]  /*14ce0*/  MOV R242, 0x1f ;  /* 0x0000001f00f27802 */ /* 0x000fe40000000f00 */
[----:B------:R-:W-:Y:S02]  /*14cf0*/  MOV R65, 0xffffffff ;  /* 0xffffffff00417802 */ /* 0x000fe40000000f00 */
[----:B------:R-:W-:Y:S02]  /*14d00*/  MOV R64, 0x14d20 ;  /* 0x00014d2000407802 */ /* 0x000fe40000000f00 */
[----:B------:R-:W-:Y:S05]  /*14d10*/  CALL.REL.NOINC `($__internal_117_$__cuda_sm70_shflsync_down) ;  /* 0x00000b1000007944 */ /* 0x000fea0003c00000 */
[----:B-1----:R-:W-:Y:S01]  /*14d20*/  MOV R64, R66 ;  /* 0x0000004200407202 */ /* 0x002fe20000000f00 */
[----:B------:R-:W-:Y:S05]  /*14d30*/  BRA `(.L_x_4951) ;  /* 0xffff792000007947 */ /* 0x000fea000383ffff */
.L_x_4854:
[----:B------:R-:W-:Y:S01]  /*14d40*/  HFMA2.MMA R66, -RZ, RZ, 0, 2.384185791015625e-07 ;  /* 0x00000004ff427435 */ /* 0x000fe200000001ff */
[----:B------:R-:W-:Y:S02]  /*14d50*/  MOV R241, R71 ;  /* 0x0000004700f17202 */ /* 0x000fe40000000f00 */
[----:B------:R-:W-:Y:S02]  /*14d60*/  MOV R242, 0x1f ;  /* 0x0000001f00f27802 */ /* 0x000fe40000000f00 */
[----:B------:R-:W-:-:S02]  /*14d70*/  MOV R65, 0xffffffff ;  /* 0xffffffff00417802 */ /* 0x000fc40000000f00 */
[----:B----4-:R-:W-:Y:S02]  /*14d80*/  MOV R64, 0x14da0 ;  /* 0x00014da000407802 */ /* 0x010fe40000000f00 */
[----:B0123--:R-:W-:Y:S05]  /*14d90*/  CALL.REL.NOINC `($__internal_117_$__cuda_sm70_shflsync_down) ;  /* 0x00000a9000007944 */ /* 0x00ffea0003c00000 */
[----:B-1----:R-:W-:Y:S01]  /*14da0*/  MOV R67, R66 ;  /* 0x0000004200437202 */ /* 0x002fe20000000f00 */
[----:B------:R-:W-:Y:S05]  /*14db0*/  BRA `(.L_x_4952) ;  /* 0xffff79b000007947 */ /* 0x000fea000383ffff */
.L_x_4855:
[----:B------:R-:W-:Y:S01]  /*14dc0*/  HFMA2.MMA R66, -RZ, RZ, 0, 2.384185791015625e-07 ;  /* 0x00000004ff427435 */ /* 0x000fe200000001ff */
[----:B------:R-:W-:Y:S02]  /*14dd0*/  MOV R241, R240 ;  /* 0x000000f000f17202 */ /* 0x000fe40000000f00 */
[----:B------:R-:W-:Y:S02]  /*14de0*/  MOV R242, 0x1f ;  /* 0x0000001f00f27802 */ /* 0x000fe40000000f00 */
[----:B------:R-:W-:Y:S02]  /*14df0*/  MOV R65, 0xffffffff ;  /* 0xffffffff00417802 */ /* 0x000fe40000000f00 */
[----:B----4-:R-:W-:Y:S02]  /*14e00*/  MOV R64, 0x14e20 ;  /* 0x00014e2000407802 */ /* 0x010fe40000000f00 */
[----:B0123--:R-:W-:Y:S05]  /*14e10*/  CALL.REL.NOINC `($__internal_117_$__cuda_sm70_shflsync_down) ;  /* 0x00000a1000007944 */ /* 0x00ffea0003c00000 */
[----:B-1----:R-:W-:Y:S01]  /*14e20*/  MOV R69, R66 ;  /* 0x0000004200457202 */ /* 0x002fe20000000f00 */
[----:B------:R-:W-:Y:S01]  /*14e30*/  HFMA2.MMA R66, -RZ, RZ, 0, 2.384185791015625e-07 ;  /* 0x00000004ff427435 */ /* 0x000fe200000001ff */
[----:B------:R-:W-:-:S02]  /*14e40*/  MOV R241, R68 ;  /* 0x0000004400f17202 */ /* 0x000fc40000000f00 */
[----:B------:R-:W-:Y:S02]  /*14e50*/  MOV R242, 0x1f ;  /* 0x0000001f00f27802 */ /* 0x000fe40000000f00 */
[----:B------:R-:W-:Y:S02]  /*14e60*/  MOV R65, 0xffffffff ;  /* 0xffffffff00417802 */ /* 0x000fe40000000f00 */
[----:B------:R-:W-:Y:S02]  /*14e70*/  MOV R64, 0x14e90 ;  /* 0x00014e9000407802 */ /* 0x000fe40000000f00 */
[----:B------:R-:W-:Y:S05]  /*14e80*/  CALL.REL.NOINC `($__internal_117_$__cuda_sm70_shflsync_down) ;  /* 0x000009a000007944 */ /* 0x000fea0003c00000 */
[----:B-1----:R-:W-:Y:S01]  /*14e90*/  MOV R70, R66 ;  /* 0x0000004200467202 */ /* 0x002fe20000000f00 */
[----:B------:R-:W-:Y:S01]  /*14ea0*/  HFMA2.MMA R66, -RZ, RZ, 0, 2.384185791015625e-07 ;  /* 0x00000004ff427435 */ /* 0x000fe200000001ff */
[----:B------:R-:W-:Y:S02]  /*14eb0*/  MOV R241, R238 ;  /* 0x000000ee00f17202 */ /* 0x000fe40000000f00 */
[----:B------:R-:W-:Y:S02]  /*14ec0*/  MOV R242, 0x1f ;  /* 0x0000001f00f27802 */ /* 0x000fe40000000f00 */
[----:B------:R-:W-:-:S02]  /*14ed0*/  MOV R65, 0xffffffff ;  /* 0xffffffff00417802 */ /* 0x000fc40000000f00 */
[----:B------:R-:W-:Y:S02]  /*14ee0*/  MOV R64, 0x14f00 ;  /* 0x00014f0000407802 */ /* 0x000fe40000000f00 */
[----:B------:R-:W-:Y:S05]  /*14ef0*/  CALL.REL.NOINC `($__internal_117_$__cuda_sm70_shflsync_down) ;  /* 0x0000093000007944 */ /* 0x000fea0003c00000 */
[----:B-1----:R-:W-:Y:S01]  /*14f00*/  MOV R64, R66 ;  /* 0x0000004200407202 */ /* 0x002fe20000000f00 */
[----:B------:R-:W-:Y:S05]  /*14f10*/  BRA `(.L_x_4953) ;  /* 0xffff789000007947 */ /* 0x000fea000383ffff */
.L_x_4858:
[----:B------:R-:W-:Y:S01]  /*14f20*/  HFMA2.MMA R66, -RZ, RZ, 0, 4.76837158203125e-07 ;  /* 0x00000008ff427435 */ /* 0x000fe200000001ff */
[----:B------:R-:W-:Y:S02]  /*14f30*/  MOV R241, R71 ;  /* 0x0000004700f17202 */ /* 0x000fe40000000f00 */
[----:B------:R-:W-:Y:S02]  /*14f40*/  MOV R242, 0x1f ;  /* 0x0000001f00f27802 */ /* 0x000fe40000000f00 */
[----:B------:R-:W-:Y:S02]  /*14f50*/  MOV R65, 0xffffffff ;  /* 0xffffffff00417802 */ /* 0x000fe40000000f00 */
[----:B----4-:R-:W-:Y:S02]  /*14f60*/  MOV R64, 0x14f80 ;  /* 0x00014f8000407802 */ /* 0x010fe40000000f00 */
[----:B0123--:R-:W-:Y:S05]  /*14f70*/  CALL.REL.NOINC `($__internal_117_$__cuda_sm70_shflsync_down) ;  /* 0x000008b000007944 */ /* 0x00ffea0003c00000 */
[----:B-1----:R-:W-:Y:S01]  /*14f80*/  MOV R67, R66 ;  /* 0x0000004200437202 */ /* 0x002fe20000000f00 */
[----:B------:R-:W-:Y:S01]  /*14f90*/  HFMA2.MMA R66, -RZ, RZ, 0, 4.76837158203125e-07 ;  /* 0x00000008ff427435 */ /* 0x000fe200000001ff */
[----:B------:R-:W-:-:S02]  /*14fa0*/  MOV R241, R240 ;  /* 0x000000f000f17202 */ /* 0x000fc40000000f00 */
[----:B------:R-:W-:Y:S02]  /*14fb0*/  MOV R242, 0x1f ;  /* 0x0000001f00f27802 */ /* 0x000fe40000000f00 */
[----:B------:R-:W-:Y:S02]  /*14fc0*/  MOV R65, 0xffffffff ;  /* 0xffffffff00417802 */ /* 0x000fe40000000f00 */
[----:B------:R-:W-:Y:S02]  /*14fd0*/  MOV R64, 0x14ff0 ;  /* 0x00014ff000407802 */ /* 0x000fe40000000f00 */
[----:B------:R-:W-:Y:S05]  /*14fe0*/  CALL.REL.NOINC `($__internal_117_$__cuda_sm70_shflsync_down) ;  /* 0x0000084000007944 */ /* 0x000fea0003c00000 */
[----:B-1----:R-:W-:Y:S01]  /*14ff0*/  MOV R69, R66 ;  /* 0x0000004200457202 */ /* 0x002fe20000000f00 */
[----:B------:R-:W-:Y:S01]  /*15000*/  HFMA2.MMA R66, -RZ, RZ, 0, 4.76837158203125e-07 ;  /* 0x00000008ff427435 */ /* 0x000fe200000001ff */
[----:B------:R-:W-:Y:S02]  /*15010*/  MOV R241, R68 ;  /* 0x0000004400f17202 */ /* 0x000fe40000000f00 */
[----:B------:R-:W-:Y:S02]  /*15020*/  MOV R242, 0x1f ;  /* 0x0000001f00f27802 */ /* 0x000fe40000000f00 */
[----:B------:R-:W-:-:S02]  /*15030*/  MOV R65, 0xffffffff ;  /* 0xffffffff00417802 */ /* 0x000fc40000000f00 */
[----:B------:R-:W-:Y:S02]  /*15040*/  MOV R64, 0x15060 ;  /* 0x0001506000407802 */ /* 0x000fe40000000f00 */
[----:B------:R-:W-:Y:S05]  /*15050*/  CALL.REL.NOINC `($__internal_117_$__cuda_sm70_shflsync_down) ;  /* 0x000007d000007944 */ /* 0x000fea0003c00000 */
[----:B-1----:R-:W-:Y:S01]  /*15060*/  MOV R70, R66 ;  /* 0x0000004200467202 */ /* 0x002fe20000000f00 */
[----:B------:R-:W-:Y:S01]  /*15070*/  HFMA2.MMA R66, -RZ, RZ, 0, 4.76837158203125e-07 ;  /* 0x00000008ff427435 */ /* 0x000fe200000001ff */
[----:B------:R-:W-:Y:S02]  /*15080*/  MOV R241, R238 ;  /* 0x000000ee00f17202 */ /* 0x000fe40000000f00 */
[----:B------:R-:W-:Y:S02]  /*15090*/  MOV R242, 0x1f ;  /* 0x0000001f00f27802 */ /* 0x000fe40000000f00 */
[----:B------:R-:W-:Y:S02]  /*150a0*/  MOV R65, 0xffffffff ;  /* 0xffffffff00417802 */ /* 0x000fe40000000f00 */
[----:B------:R-:W-:Y:S02]  /*150b0*/  MOV R64, 0x150d0 ;  /* 0x000150d000407802 */ /* 0x000fe40000000f00 */
[----:B------:R-:W-:Y:S05]  /*150c0*/  CALL.REL.NOINC `($__internal_117_$__cuda_sm70_shflsync_down) ;  /* 0x0000076000007944 */ /* 0x000fea0003c00000 */
[----:B-1----:R-:W-:Y:S01]  /*150d0*/  MOV R64, R66 ;  /* 0x0000004200407202 */ /* 0x002fe20000000f00 */
[----:B------:R-:W-:Y:S05]  /*150e0*/  BRA `(.L_x_4954) ;  /* 0xffff780000007947 */ /* 0x000fea000383ffff */
.L_x_4861:
[----:B------:R-:W-:Y:S01]  /*150f0*/  HFMA2.MMA R66, -RZ, RZ, 0, 9.5367431640625e-07 ;  /* 0x00000010ff427435 */ /* 0x000fe200000001ff */
[----:B------:R-:W-:-:S02]  /*15100*/  MOV R241, R71 ;  /* 0x0000004700f17202 */ /* 0x000fc40000000f00 */
[----:B------:R-:W-:Y:S02]  /*15110*/  MOV R242, 0x1f ;  /* 0x0000001f00f27802 */ /* 0x000fe40000000f00 */
[----:B------:R-:W-:Y:S02]  /*15120*/  MOV R65, 0xffffffff ;  /* 0xffffffff00417802 */ /* 0x000fe40000000f00 */
[----:B----4-:R-:W-:Y:S02]  /*15130*/  MOV R64, 0x15150 ;  /* 0x0001515000407802 */ /* 0x010fe40000000f00 */
[----:B0123--:R-:W-:Y:S05]  /*15140*/  CALL.REL.NOINC `($__internal_117_$__cuda_sm70_shflsync_down) ;  /* 0x000006e000007944 */ /* 0x00ffea0003c00000 */
[----:B-1----:R-:W-:Y:S01]  /*15150*/  MOV R67, R66 ;  /* 0x0000004200437202 */ /* 0x002fe20000000f00 */
[----:B------:R-:W-:Y:S05]  /*15160*/  BRA `(.L_x_4955) ;  /* 0xffff789000007947 */ /* 0x000fea000383ffff */
.L_x_4862:
[----:B------:R-:W-:Y:S01]  /*15170*/  HFMA2.MMA R66, -RZ, RZ, 0, 9.5367431640625e-07 ;  /* 0x00000010ff427435 */ /* 0x000fe200000001ff */
[----:B------:R-:W-:Y:S02]  /*15180*/  MOV R241, R240 ;  /* 0x000000f000f17202 */ /* 0x000fe40000000f00 */
[----:B------:R-:W-:Y:S02]  /*15190*/  MOV R242, 0x1f ;  /* 0x0000001f00f27802 */ /* 0x000fe40000000f00 */
[----:B------:R-:W-:-:S02]  /*151a0*/  MOV R65, 0xffffffff ;  /* 0xffffffff00417802 */ /* 0x000fc40000000f00 */
[----:B----4-:R-:W-:Y:S02]  /*151b0*/  MOV R64, 0x151d0 ;  /* 0x000151d000407802 */ /* 0x010fe40000000f00 */
[----:B0123--:R-:W-:Y:S05]  /*151c0*/  CALL.REL.NOINC `($__internal_117_$__cuda_sm70_shflsync_down) ;  /* 0x0000066000007944 */ /* 0x00ffea0003c00000 */
[----:B-1----:R-:W-:Y:S01]  /*151d0*/  MOV R69, R66 ;  /* 0x0000004200457202 */ /* 0x002fe20000000f00 */
[----:B------:R-:W-:Y:S01]  /*151e0*/  HFMA2.MMA R66, -RZ, RZ, 0, 9.5367431640625e-07 ;  /* 0x00000010ff427435 */ /* 0x000fe200000001ff */
[----:B------:R-:W-:Y:S02]  /*151f0*/  MOV R241, R68 ;  /* 0x0000004400f17202 */ /* 0x000fe40000000f00 */
[----:B------:R-:W-:Y:S02]  /*15200*/  MOV R242, 0x1f ;  /* 0x0000001f00f27802 */ /* 0x000fe40000000f00 */
[----:B------:R-:W-:Y:S02]  /*15210*/  MOV R65, 0xffffffff ;  /* 0xffffffff00417802 */ /* 0x000fe40000000f00 */
[----:B------:R-:W-:Y:S02]  /*15220*/  MOV R64, 0x15240 ;  /* 0x0001524000407802 */ /* 0x000fe40000000f00 */
[----:B------:R-:W-:Y:S05]  /*15230*/  CALL.REL.NOINC `($__internal_117_$__cuda_sm70_shflsync_down) ;  /* 0x000005f000007944 */ /* 0x000fea0003c00000 */
[----:B-1----:R-:W-:Y:S01]  /*15240*/  MOV R70, R66 ;  /* 0x0000004200467202 */ /* 0x002fe20000000f00 */
[----:B------:R-:W-:Y:S01]  /*15250*/  HFMA2.MMA R66, -RZ, RZ, 0, 9.5367431640625e-07 ;  /* 0x00000010ff427435 */ /* 0x000fe200000001ff */
[----:B------:R-:W-:-:S02]  /*15260*/  MOV R241, R238 ;  /* 0x000000ee00f17202 */ /* 0x000fc40000000f00 */
[----:B------:R-:W-:Y:S02]  /*15270*/  MOV R242, 0x1f ;  /* 0x0000001f00f27802 */ /* 0x000fe40000000f00 */
[----:B------:R-:W-:Y:S02]  /*15280*/  MOV R65, 0xffffffff ;  /* 0xffffffff00417802 */ /* 0x000fe40000000f00 */
[----:B------:R-:W-:Y:S02]  /*15290*/  MOV R64, 0x152b0 ;  /* 0x000152b000407802 */ /* 0x000fe40000000f00 */
[----:B------:R-:W-:Y:S05]  /*152a0*/  CALL.REL.NOINC `($__internal_117_$__cuda_sm70_shflsync_down) ;  /* 0x0000058000007944 */ /* 0x000fea0003c00000 */
[----:B-1----:R-:W-:Y:S01]  /*152b0*/  MOV R64, R66 ;  /* 0x0000004200407202 */ /* 0x002fe20000000f00 */
[----:B------:R-:W-:Y:S05]  /*152c0*/  BRA `(.L_x_4956) ;  /* 0xffff777000007947 */ /* 0x000fea000383ffff */
.L_x_4865:
[----:B------:R-:W-:Y:S01]  /*152d0*/  HFMA2.MMA R66, -RZ, RZ, 0, 0 ;  /* 0x00000000ff427435 */ /* 0x000fe200000001ff */
[----:B----4-:R-:W-:Y:S02]  /*152e0*/  MOV R64, R71 ;  /* 0x0000004700407202 */ /* 0x010fe40000000f00 */
[----:B------:R-:W-:Y:S02]  /*152f0*/  MOV R247, 0xffffffff ;  /* 0xffffffff00f77802 */ /* 0x000fe40000000f00 */
[----:B------:R-:W-:-:S02]  /*15300*/  MOV R65, 0x15320 ;  /* 0x0001532000417802 */ /* 0x000fc40000000f00 */
[----:B0123--:R-:W-:Y:S05]  /*15310*/  CALL.REL.NOINC `($__internal_118_$__cuda_sm70_shflsync_idx_p) ;  /* 0x0000055000007944 */ /* 0x00ffea0003c00000 */
        /* <DEDUP_REMOVED lines=26> */
[----:B0-----:R-:W-:Y:S05]  /*154c0*/  CALL.REL.NOINC `($__internal_117_$__cuda_sm70_shflsync_down) ;  /* 0x0000036000007944 */ /* 0x001fea0003c00000 */
[----:B-1----:R-:W-:Y:S01]  /*154d0*/  MOV R71, R66 ;  /* 0x0000004200477202 */ /* 0x002fe20000000f00 */
[----:B------:R-:W-:Y:S01]  /*154e0*/  HFMA2.MMA R66, -RZ, RZ, 0, 5.9604644775390625e-08 ;  /* 0x00000001ff427435 */ /* 0x000fe200000001ff */
[----:B------:R-:W-:Y:S02]  /*154f0*/  MOV R241, R240 ;  /* 0x000000f000f17202 */ /* 0x000fe40000000f00 */
[----:B------:R-:W-:Y:S02]  /*15500*/  MOV R242, 0x1f ;  /* 0x0000001f00f27802 */ /* 0x000fe40000000f00 */
[----:B------:R-:W-:Y:S02]  /*15510*/  MOV R65, 0xffffffff ;  /* 0xffffffff00417802 */ /* 0x000fe40000000f00 */
[----:B------:R-:W-:-:S02]  /*15520*/  MOV R64, 0x15540 ;  /* 0x0001554000407802 */ /* 0x000fc40000000f00 */
[----:B------:R-:W-:Y:S05]  /*15530*/  CALL.REL.NOINC `($__internal_117_$__cuda_sm70_shflsync_down) ;  /* 0x000002f000007944 */ /* 0x000fea0003c00000 */
[----:B-1----:R-:W-:Y:S01]  /*15540*/  MOV R240, R66 ;  /* 0x0000004200f07202 */ /* 0x002fe20000000f00 */
[----:B------:R-:W-:Y:S01]  /*15550*/  HFMA2.MMA R66, -RZ, RZ, 0, 5.9604644775390625e-08 ;  /* 0x00000001ff427435 */ /* 0x000fe200000001ff */
[----:B------:R-:W-:-:S02]  /*15560*/  MOV R241, R68 ;  /* 0x0000004400f17202 */ /* 0x000fc40000000f00 */
[----:B------:R-:W-:Y:S02]  /*15570*/  MOV R242, 0x1f ;  /* 0x0000001f00f27802 */ /* 0x000fe40000000f00 */
[----:B------:R-:W-:Y:S02]  /*15580*/  MOV R65, 0xffffffff ;  /* 0xffffffff00417802 */ /* 0x000fe40000000f00 */
[----:B------:R-:W-:Y:S02]  /*15590*/  MOV R64, 0x155b0 ;  /* 0x000155b000407802 */ /* 0x000fe40000000f00 */
[----:B------:R-:W-:Y:S05]  /*155a0*/  CALL.REL.NOINC `($__internal_117_$__cuda_sm70_shflsync_down) ;  /* 0x0000028000007944 */ /* 0x000fea0003c00000 */
[----:B-1----:R-:W-:Y:S01]  /*155b0*/  MOV R68, R66 ;  /* 0x0000004200447202 */ /* 0x002fe20000000f00 */
[----:B------:R-:W-:Y:S01]  /*155c0*/  HFMA2.MMA R66, -RZ, RZ, 0, 5.9604644775390625e-08 ;  /* 0x00000001ff427435 */ /* 0x000fe200000001ff */
[----:B------:R-:W-:Y:S02]  /*155d0*/  MOV R241, R238 ;  /* 0x000000ee00f17202 */ /* 0x000fe40000000f00 */
[----:B------:R-:W-:Y:S02]  /*155e0*/  MOV R242, 0x1f ;  /* 0x0000001f00f27802 */ /* 0x000fe40000000f00 */
[----:B------:R-:W-:-:S02]  /*155f0*/  MOV R65, 0xffffffff ;  /* 0xffffffff00417802 */ /* 0x000fc40000000f00 */
[----:B------:R-:W-:Y:S02]  /*15600*/  MOV R64, 0x15620 ;  /* 0x0001562000407802 */ /* 0x000fe40000000f00 */
[----:B------:R-:W-:Y:S05]  /*15610*/  CALL.REL.NOINC `($__internal_117_$__cuda_sm70_shflsync_down) ;  /* 0x0000021000007944 */ /* 0x000fea0003c00000 */
        /* <DEDUP_REMOVED lines=12> */
[----:B------:R-:W-:Y:S05]  /*156e0*/  CALL.REL.NOINC `($__internal_118_$__cuda_sm70_shflsync_idx_p) ;  /* 0x0000018000007944 */ /* 0x000fea0003c00000 */
        /* <DEDUP_REMOVED lines=8> */
[----:B------:R-:W-:Y:S02]  /*15770*/  MOV R64, R62 ;  /* 0x0000003e00407202 */ /* 0x000fe40000000f00 */
[----:B------:R-:W-:-:S02]  /*15780*/  MOV R247, 0xffffffff ;  /* 0xffffffff00f77802 */ /* 0x000fc40000000f00 */
        /* <DEDUP_REMOVED lines=9> */
[----:B0-----:R-:W-:Y:S05]  /*15820*/  BRA `(.L_x_4957) ;  /* 0xffff743000007947 */ /* 0x001fea000383ffff */
        .weak           $__internal_117_$__cuda_sm70_shflsync_down
        .type           $__internal_117_$__cuda_sm70_shflsync_down,@function
        .size           $__internal_117_$__cuda_sm70_shflsync_down,($__internal_118_$__cuda_sm70_shflsync_idx_p - $__internal_117_$__cuda_sm70_shflsync_down)
$__internal_117_$__cuda_sm70_shflsync_down:
[----:B------:R-:W-:Y:S04]  /*15830*/  WARPSYNC R65 ;  /* 0x0000004100007348 */ /* 0x000fe80003800000 */
[----:B------:R0:W1:Y:S02]  /*15840*/  SHFL.DOWN PT, R66, R241, R66, R242 ;  /* 0x08000042f1427389 */ /* 0x00006400000e00f2 */
[----:B0-----:R-:W-:-:S06]  /*15850*/  HFMA2.MMA R65, -RZ, RZ, 0, 0 ;  /* 0x00000000ff417435 */ /* 0x001fcc00000001ff */
[----:B------:R-:W-:Y:S05]  /*15860*/  RET.REL.NODEC R64 `(_Z25selective_scan_bwd_kernelI32Selective_Scan_bwd_kernel_traitsILi64ELi16ELb0ELb0ELb1ELb1ELb1EN3c104HalfENS1_7complexIfEEEEv12SSMParamsBwd) ;  /* 0xfffea79040007950 */ /* 0x000fea0003c3ffff */
        .weak           $__internal_118_$__cuda_sm70_shflsync_idx_p
        .type           $__internal_118_$__cuda_sm70_shflsync_idx_p,@function
        .size           $__internal_118_$__cuda_sm70_shflsync_idx_p,($__internal_119_$__cuda_sm70_shflsync_up - $__internal_118_$__cuda_sm70_shflsync_idx_p)
$__internal_118_$__cuda_sm70_shflsync_idx_p:
[----:B------:R-:W-:Y:S01]  /*15870*/  MOV R95, 0x1f ;  /* 0x0000001f005f7802 */ /* 0x000fe20000000f00 */
[----:B------:R-:W-:Y:S04]  /*15880*/  WARPSYNC R247 ;  /* 0x000000f700007348 */ /* 0x000fe80003800000 */
[----:B------:R0:W1:Y:S04]  /*15890*/  SHFL.IDX PT, R66, R64, R66, R95 ;  /* 0x0000004240427389 */ /* 0x00006800000e005f */
[----:B0-----:R-:W0:Y:S01]  /*158a0*/  S2R R95, SR_LANEID ;  /* 0x00000000005f7919 */ /* 0x001e220000000000 */
[----:B------:R-:W-:Y:S01]  /*158b0*/  MOV R64, R65 ;  /* 0x0000004100407202 */ /* 0x000fe20000000f00 */
[----:B------:R-:W-:-:S06]  /*158c0*/  HFMA2.MMA R65, -RZ, RZ, 0, 0 ;  /* 0x00000000ff417435 */ /* 0x000fcc00000001ff */
[----:B------:R-:W-:Y:S05]  /*158d0*/  RET.REL.NODEC R64 `(_Z25selective_scan_bwd_kernelI32Selective_Scan_bwd_kernel_traitsILi64ELi16ELb0ELb0ELb1ELb1ELb1EN3c104HalfENS1_7complexIfEEEEv12SSMParamsBwd) ;  /* 0xfffea72040007950 */ /* 0x000fea0003c3ffff */
        .weak           $__internal_119_$__cuda_sm70_shflsync_up
        .type           $__internal_119_$__cuda_sm70_shflsync_up,@function
        .size           $__internal_119_$__cuda_sm70_shflsync_up,(.L_x_14551 - $__internal_119_$__cuda_sm70_shflsync_up)
$__internal_119_$__cuda_sm70_shflsync_up:
[----:B------:R-:W-:Y:S01]  /*158e0*/  MOV R65, 0x0 ;  /* 0x0000000000417802 */ /* 0x000fe20000000f00 */
[----:B------:R-:W-:Y:S04]  /*158f0*/  WARPSYNC R66 ;  /* 0x0000004200007348 */ /* 0x000fe80003800000 */
[----:B------:R0:W1:Y:S01]  /*15900*/  SHFL.UP PT, R66, R220, R71, R69 ;  /* 0x04000047dc427389 */ /* 0x00006200000e0045 */
[----:B------:R-:W-:Y:S05]  /*15910*/  RET.REL.NODEC R64 `(_Z25selective_scan_bwd_kernelI32Selective_Scan_bwd_kernel_traitsILi64ELi16ELb0ELb0ELb1ELb1ELb1EN3c104HalfENS1_7complexIfEEEEv12SSMParamsBwd) ;  /* 0xfffea6e040007950 */ /* 0x000fea0003c3ffff */
.L_x_4958:
        /* <DEDUP_REMOVED lines=14> */
.L_x_14551:


//--------------------- .text._Z25selective_scan_bwd_kernelI32Selective_Scan_bwd_kernel_traitsILi64ELi16ELb0ELb1ELb0ELb0ELb0EN3c104HalfENS1_7complexIfEEEEv12SSMParamsBwd --------------------------
	.section	.text._Z25selective_scan_bwd_kernelI32Selective_Scan_bwd_kernel_traitsILi64ELi16ELb0ELb1ELb0ELb0ELb0EN3c104HalfENS1_7complexIfEEEEv12SSMParamsBwd,"ax",@progbits
	.sectioninfo	@"SHI_REGISTERS=255"
	.align	128
        .global         _Z25selective_scan_bwd_kernelI32Selective_Scan_bwd_kernel_traitsILi64ELi16ELb0ELb1ELb0ELb0ELb0EN3c104HalfENS1_7complexIfEEEEv12SSMParamsBwd
        .type           _Z25selective_scan_bwd_kernelI32Selective_Scan_bwd_kernel_traitsILi64ELi16ELb0ELb1ELb0ELb0ELb0EN3c104HalfENS1_7complexIfEEEEv12SSMParamsBwd,@function
        .size           _Z25selective_scan_bwd_kernelI32Selective_Scan_bwd_kernel_traitsILi64ELi16ELb0ELb1ELb0ELb0ELb0EN3c104HalfENS1_7complexIfEEEEv12SSMParamsBwd,(.L_x_14554 - _Z25selective_scan_bwd_kernelI32Selective_Scan_bwd_kernel_traitsILi64ELi16ELb0ELb1ELb0ELb0ELb0EN3c104HalfENS1_7complexIfEEEEv12SSMParamsBwd)
        .other          _Z25selective_scan_bwd_kernelI32Selective_Scan_bwd_kernel_traitsILi64ELi16ELb0ELb1ELb0ELb0ELb0EN3c104HalfENS1_7complexIfEEEEv12SSMParamsBwd,@"STO_CUDA_ENTRY STV_DEFAULT"
_Z25selective_scan_bwd_kernelI32Selective_Scan_bwd_kernel_traitsILi64ELi16ELb0ELb1ELb0ELb0ELb0EN3c104HalfENS1_7complexIfEEEEv12SSMParamsBwd:
.text._Z25selective_scan_bwd_kernelI32Selective_Scan_bwd_kernel_traitsILi64ELi16ELb0ELb1ELb0ELb0ELb0EN3c104HalfENS1_7complexIfEEEEv12SSMParamsBwd:
        /* <DEDUP_REMOVED lines=165> */
.L_x_5066:
        /* <DEDUP_REMOVED lines=341> */
[----:B------:R-:W-:Y:S02]  /*1fa0*/  FFMA.FTZ R28, R32, R29, R37 ;  /* 0x0000001d201c7223 */ /* 0x000fe40000010025 */
        /* <DEDUP_REMOVED lines=117> */
[----:B------:R-:W-:-:S02]  /*2700*/  FADD.FTZ R7, R62, UR5 ;  /* 0x000000053e077e21 */ /* 0x000fc40008010000 */
[----:B------:R-:W-:Y:S02]  /*2710*/  FADD.FTZ R6, R64, UR5 ;  /* 0x0000000540067e21 */ /* 0x000fe40008010000 */
[----:B------:R-:W-:Y:S02]  /*2720*/  FADD.FTZ R5, R66, UR5 ;  /* 0x0000000542057e21 */ /* 0x000fe40008010000 */
[----:B------:R-:W-:Y:S02]  /*2730*/  FADD.FTZ R4, R68, UR5 ;  /* 0x0000000544047e21 */ /* 0x000fe40008010000 */
[----:B------:R-:W-:Y:S02]  /*2740*/  FADD.FTZ R3, R69, UR5 ;  /* 0x0000000545037e21 */ /* 0x000fe40008010000 */
[----:B------:R-:W-:Y:S02]  /*2750*/  FADD.FTZ R2, R71, UR5 ;  /* 0x0000000547027e21 */ /* 0x000fe40008010000 */
[----:B------:R-:W-:-:S02]  /*2760*/  FADD.FTZ R0, R88, UR5 ;  /* 0x0000000558007e21 */ /* 0x000fc40008010000 */
.L_x_5061:
        /* <DEDUP_REMOVED lines=11> */
[----:B------:R-:W-:Y:S01]  /*2820*/  ULEA UR34, UP0, UR20, UR34, 0x3 ;  /* 0x0000002214227291 */ /* 0x000fe2000f80183f */
[----:B------:R-:W-:Y:S01]  /*2830*/  LOP3.LUT R62, R86, 0x7ffffe0, RZ, 0xc0, !PT ;  /* 0x07ffffe0563e7812 */ /* 0x000fe200078ec0ff */
[----:B------:R-:W-:-:S03]  /*2840*/  UIADD3 UR21, UR21, UR40, URZ ;  /* 0x0000002815157290 */ /* 0x000fc6000fffe03f */
[----:B------:R-:W-:Y:S01]  /*2850*/  SHF.L.U32 R65, R62, 0x5, RZ ;  /* 0x000000053e417819 */ /* 0x000fe200000006ff */
[----:B------:R-:W-:Y:S01]  /*2860*/  ULEA.HI.X UR35, UR20, UR35, UR21, 0x3, UP0 ;  /* 0x0000002314237291 */ /* 0x000fe200080f1c15 */
[----:B------:R-:W-:Y:S01]  /*2870*/  MOV R60, UR34 ;  /* 0x00000022003c7c02 */ /* 0x000fe20008000f00 */
[----:B------:R-:W-:Y:S02]  /*2880*/  ULDC UR34, c[0x0][0x168] ;  /* 0x00005a0000227ab9 */ /* 0x000fe40000000800 */
[----:B------:R-:W-:Y:S01]  /*2890*/  UIADD3 UR34, -UR38, UR34, URZ ;  /* 0x0000002226227290 */ /* 0x000fe2000fffe13f */
[----:B------:R-:W-:Y:S01]  /*28a0*/  LOP3.LUT R64, R65, 0xffffffe0, R228, 0xe2, !PT ;  /* 0xffffffe041407812 */ /* 0x000fe200078ee2e4 */
[----:B------:R-:W-:Y:S01]  /*28b0*/  ULDC.64 UR20, c[0x0][0x1a0] ;  /* 0x0000680000147ab9 */ /* 0x000fe20000000a00 */
[----:B------:R-:W-:Y:S01]  /*28c0*/  MOV R61, UR35 ;  /* 0x00000023003d7c02 */ /* 0x000fe20008000f00 */
[----:B------:R-:W-:Y:S01]  /*28d0*/  USHF.L.U32 UR34, UR34, 0x1, URZ ;  /* 0x0000000122227899 */ /* 0x000fe2000800063f */
[----:B------:R-:W-:Y:S01]  /*28e0*/  LOP3.LUT R62, R64, 0x20, RZ, 0xfc, !PT ;  /* 0x00000020403e7812 */ /* 0x000fe200078efcff */
[----:B------:R-:W-:Y:S01]  /*28f0*/  UIMAD UR20, UR39, UR20, URZ ;  /* 0x00000014271472a4 */ /* 0x000fe2000f8e023f */
[----:B------:R-:W-:-:S02]  /*2900*/  SHF.R.S32.HI R65, RZ, 0x1f, R64 ;  /* 0x0000001fff417819 */ /* 0x000fc40000011440 */
[----:B------:R-:W2:Y:S01]  /*2910*/  LDG.E.64 R60, [R60.64] ;  /* 0x0000001e3c3c7981 */ /* 0x000ea2000c1e1b00 */
[----:B------:R-:W-:Y:S01]  /*2920*/  ISETP.GE.AND P4, PT, R62, UR34, PT ;  /* 0x000000223e007c0c */ /* 0x000fe2000bf86270 */
[----:B------:R-:W-:Y:S01]  /*2930*/  UIMAD UR20, UR7, UR21, UR20 ;  /* 0x00000015071472a4 */ /* 0x000fe2000f8e0214 */
[----:B------:R-:W-:Y:S02]  /*2940*/  LOP3.LUT R62, R64, 0x40, RZ, 0xfc, !PT ;  /* 0x00000040403e7812 */ /* 0x000fe400078efcff */
[----:B------:R-:W-:Y:S02]  /*2950*/  MOV R67, UR7 ;  /* 0x0000000700437c02 */ /* 0x000fe40008000f00 */
[----:B------:R-:W-:Y:S02]  /*2960*/  ISETP.GE.AND P3, PT, R62, UR34, PT ;  /* 0x000000223e007c0c */ /* 0x000fe4000bf66270 */
[C---:B------:R-:W-:Y:S01]  /*2970*/  LOP3.LUT R62, R64.reuse, 0x60, RZ, 0xfc, !PT ;  /* 0x00000060403e7812 */ /* 0x040fe200078efcff */
[----:B------:R-:W-:Y:S01]  /*2980*/  IMAD.WIDE.U32 R66, R67, c[0x0][0x1a0], R64 ;  /* 0x0000680043427a25 */ /* 0x000fe200078e0040 */
[----:B------:R-:W-:-:S02]  /*2990*/  ISETP.GE.AND P0, PT, R64, UR34, PT ;  /* 0x0000002240007c0c */ /* 0x000fc4000bf06270 */
[----:B------:R-:W-:Y:S02]  /*29a0*/  ISETP.GE.AND P2, PT, R62, UR34, PT ;  /* 0x000000223e007c0c */ /* 0x000fe4000bf46270 */
[----:B------:R-:W-:Y:S02]  /*29b0*/  IADD3 R63, R67, UR20, RZ ;  /* 0x00000014433f7c10 */ /* 0x000fe4000fffe0ff */
[----:B------:R-:W-:Y:S02]  /*29c0*/  LEA R62, P5, R66, UR27, 0x1 ;  /* 0x0000001b423e7c11 */ /* 0x000fe4000f8a08ff */
[C---:B------:R-:W-:Y:S02]  /*29d0*/  LOP3.LUT R65, R64.reuse, 0x80, RZ, 0xfc, !PT ;  /* 0x0000008040417812 */ /* 0x040fe400078efcff */
[----:B------:R-:W-:Y:S02]  /*29e0*/  LOP3.LUT R67, R64, 0xc0, RZ, 0xfc, !PT ;  /* 0x000000c040437812 */ /* 0x000fe400078efcff */
[----:B------:R-:W-:-:S02]  /*29f0*/  PRMT R70, RZ, 0x7610, R70 ;  /* 0x00007610ff467816 */ /* 0x000fc40000000046 */
[----:B------:R-:W-:Y:S02]  /*2a00*/  LOP3.LUT R68, R64, 0xa0, RZ, 0xfc, !PT ;  /* 0x000000a040447812 */ /* 0x000fe400078efcff */
[----:B------:R-:W-:Y:S02]  /*2a10*/  LEA.HI.X R63, R66, UR28, R63, 0x1, P5 ;  /* 0x0000001c423f7c11 */ /* 0x000fe4000a8f0c3f */
[----:B------:R-:W-:Y:S02]  /*2a20*/  ISETP.GE.AND P1, PT, R65, UR34, PT ;  /* 0x0000002241007c0c */ /* 0x000fe4000bf26270 */
[----:B------:R-:W-:Y:S01]  /*2a30*/  ISETP.GE.AND P5, PT, R67, UR34, PT ;  /* 0x0000002243007c0c */ /* 0x000fe2000bfa6270 */
[----:B------:R0:W3:Y:S01]  /*2a40*/  @!P0 LDG.E.U16 R70, [R62.64] ;  /* 0x0000001e3e468981 */ /* 0x0000e2000c1e1500 */
[----:B------:R-:W-:Y:S02]  /*2a50*/  PRMT R67, RZ, 0x7610, R67 ;  /* 0x00007610ff437816 */ /* 0x000fe40000000043 */
[----:B------:R-:W-:-:S02]  /*2a60*/  LOP3.LUT R65, R64, 0xe0, RZ, 0xfc, !PT ;  /* 0x000000e040417812 */ /* 0x000fc400078efcff */
[----:B------:R-:W-:Y:S02]  /*2a70*/  ISETP.GE.AND P6, PT, R68, UR34, PT ;  /* 0x0000002244007c0c */ /* 0x000fe4000bfc6270 */
[----:B------:R-:W-:Y:S01]  /*2a80*/  LOP3.LUT R68, R64, 0x100, RZ, 0xfc, !PT ;  /* 0x0000010040447812 */ /* 0x000fe200078efcff */
[----:B------:R0:W4:Y:S01]  /*2a90*/  @!P4 LDG.E.U16 R67, [R62.64+0x40] ;  /* 0x0000401e3e43c981 */ /* 0x000122000c1e1500 */
[----:B------:R-:W-:Y:S02]  /*2aa0*/  ISETP.GE.AND P0, PT, R65, UR34, PT ;  /* 0x0000002241007c0c */ /* 0x000fe4000bf06270 */
[----:B------:R-:W-:Y:S02]  /*2ab0*/  PRMT R66, RZ, 0x7610, R66 ;  /* 0x00007610ff427816 */ /* 0x000fe40000000042 */
[----:B------:R-:W-:Y:S02]  /*2ac0*/  PRMT R65, RZ, 0x7610, R65 ;  /* 0x00007610ff417816 */ /* 0x000fe40000000041 */
[----:B------:R-:W-:-:S02]  /*2ad0*/  ISETP.GE.AND P4, PT, R68, UR34, PT ;  /* 0x0000002244007c0c */ /* 0x000fc4000bf86270 */
[C---:B------:R-:W-:Y:S01]  /*2ae0*/  LOP3.LUT R68, R64.reuse, 0x120, RZ, 0xfc, !PT ;  /* 0x0000012040447812 */ /* 0x040fe200078efcff */
[----:B------:R0:W3:Y:S01]  /*2af0*/  @!P3 LDG.E.U16 R66, [R62.64+0x80] ;  /* 0x0000801e3e42b981 */ /* 0x0000e2000c1e1500 */
[----:B------:R-:W-:Y:S02]  /*2b00*/  LOP3.LUT R71, R64, 0x140, RZ, 0xfc, !PT ;  /* 0x0000014040477812 */ /* 0x000fe400078efcff */
[----:B------:R-:W-:Y:S01]  /*2b10*/  PRMT R69, RZ, 0x7610, R69 ;  /* 0x00007610ff457816 */ /* 0x000fe20000000045 */
[----:B------:R0:W3:Y:S01]  /*2b20*/  @!P2 LDG.E.U16 R65, [R62.64+0xc0] ;  /* 0x0000c01e3e41a981 */ /* 0x0000e2000c1e1500 */
[----:B------:R-:W-:Y:S02]  /*2b30*/  ISETP.GE.AND P3, PT, R68, UR34, PT ;  /* 0x0000002244007c0c */ /* 0x000fe4000bf66270 */
[----:B------:R-:W-:Y:S02]  /*2b40*/  ISETP.GE.AND P2, PT, R71, UR34, PT ;  /* 0x0000002247007c0c */ /* 0x000fe4000bf46270 */
[----:B------:R-:W-:Y:S01]  /*2b50*/  LOP3.LUT R71, R64, 0x160, RZ, 0xfc, !PT ;  /* 0x0000016040477812 */ /* 0x000fe200078efcff */
[----:B------:R0:W3:Y:S01]  /*2b60*/  @!P1 LDG.E.U16 R69, [R62.64+0x100] ;  /* 0x0001001e3e459981 */ /* 0x0000e2000c1e1500 */
[----:B------:R-:W-:-:S02]  /*2b70*/  PRMT R68, RZ, 0x7610, R68 ;  /* 0x00007610ff447816 */ /* 0x000fc40000000044 */
[C---:B------:R-:W-:Y:S02]  /*2b80*/  LOP3.LUT R87, R64.reuse, 0x180, RZ, 0xfc, !PT ;  /* 0x0000018040577812 */ /* 0x040fe400078efcff */
[----:B------:R-:W-:Y:S02]  /*2b90*/  ISETP.GE.AND P1, PT, R71, UR34, PT ;  /* 0x0000002247007c0c */ /* 0x000fe4000bf26270 */
[----:B------:R-:W-:Y:S01]  /*2ba0*/  PRMT R71, RZ, 0x7610, R71 ;  /* 0x00007610ff477816 */ /* 0x000fe20000000047 */
[----:B------:R0:W3:Y:S01]  /*2bb0*/  @!P6 LDG.E.U16 R68, [R62.64+0x140] ;  /* 0x0001401e3e44e981 */ /* 0x0000e2000c1e1500 */
[----:B------:R-:W-:Y:S02]  /*2bc0*/  ISETP.GE.AND P6, PT, R87, UR34, PT ;  /* 0x0000002257007c0c */ /* 0x000fe4000bfc6270 */
[C---:B------:R-:W-:Y:S02]  /*2bd0*/  LOP3.LUT R87, R64.reuse, 0x1a0, RZ, 0xfc, !PT ;  /* 0x000001a040577812 */ /* 0x040fe400078efcff */
[----:B------:R-:W-:Y:S01]  /*2be0*/  PRMT R88, RZ, 0x7610, R88 ;  /* 0x00007610ff587816 */ /* 0x000fe20000000058 */
[----:B------:R0:W3:Y:S01]  /*2bf0*/  @!P5 LDG.E.U16 R71, [R62.64+0x180] ;  /* 0x0001801e3e47d981 */ /* 0x0000e2000c1e1500 */
[----:B------:R-:W-:-:S02]  /*2c00*/  LOP3.LUT R89, R64, 0x1c0, RZ, 0xfc, !PT ;  /* 0x000001c040597812 */ /* 0x000fc400078efcff */
[----:B------:R-:W-:Y:S02]  /*2c10*/  PRMT R90, RZ, 0x7610, R90 ;  /* 0x00007610ff5a7816 */ /* 0x000fe4000000005a */
[----:B------:R-:W-:Y:S01]  /*2c20*/  ISETP.GE.AND P5, PT, R87, UR34, PT ;  /* 0x0000002257007c0c */ /* 0x000fe2000bfa6270 */
[----:B------:R0:W3:Y:S01]  /*2c30*/  @!P0 LDG.E.U16 R88, [R62.64+0x1c0] ;  /* 0x0001c01e3e588981 */ /* 0x0000e2000c1e1500 */
[----:B------:R-:W-:Y:S02]  /*2c40*/  PRMT R87, RZ, 0x7610, R87 ;  /* 0x00007610ff577816 */ /* 0x000fe40000000057 */
[C---:B------:R-:W-:Y:S01]  /*2c50*/  LOP3.LUT R91, R64.reuse, 0x200, RZ, 0xfc, !PT ;  /* 0x00000200405b7812 */ /* 0x040fe200078efcff */
[----:B------:R0:W3:Y:S01]  /*2c60*/  @!P3 LDG.E.U16 R90, [R62.64+0x240] ;  /* 0x0002401e3e5ab981 */ /* 0x0000e2000c1e1500 */
[----:B------:R-:W-:Y:S02]  /*2c70*/  ISETP.GE.AND P0, PT, R89, UR34, PT ;  /* 0x0000002259007c0c */ /* 0x000fe4000bf06270 */
[----:B------:R-:W-:Y:S01]  /*2c80*/  LOP3.LUT R89, R64, 0x1e0, RZ, 0xfc, !PT ;  /* 0x000001e040597812 */ /* 0x000fe200078efcff */
[----:B------:R0:W3:Y:S01]  /*2c90*/  @!P4 LDG.E.U16 R87, [R62.64+0x200] ;  /* 0x0002001e3e57c981 */ /* 0x0000e2000c1e1500 */
[----:B------:R-:W-:-:S02]  /*2ca0*/  ISETP.GE.AND P3, PT, R91, UR34, PT ;  /* 0x000000225b007c0c */ /* 0x000fc4000bf66270 */
[----:B------:R-:W-:Y:S02]  /*2cb0*/  PRMT R91, RZ, 0x7610, R91 ;  /* 0x00007610ff5b7816 */ /* 0x000fe4000000005b */
        /* <DEDUP_REMOVED lines=11> */
[C---:B------:R-:W-:Y:S02]  /*2d70*/  LOP3.LUT R92, R64.reuse, 0x260, RZ, 0xfc, !PT ;  /* 0x00000260405c7812 */ /* 0x040fe400078efcff */
[----:B------:R-:W-:Y:S01]  /*2d80*/  LOP3.LUT R95, R64, 0x280, RZ, 0xfc, !PT ;  /* 0x00000280405f7812 */ /* 0x000fe200078efcff */
[----:B------:R0:W3:Y:S01]  /*2d90*/  @!P5 LDG.E.U16 R93, [R62.64+0x340] ;  /* 0x0003401e3e5dd981 */ /* 0x0000e2000c1e1500 */
[----:B------:R-:W-:Y:S02]  /*2da0*/  PRMT R97, RZ, 0x7610, R97 ;  /* 0x00007610ff617816 */ /* 0x000fe40000000061 */
[----:B------:R-:W-:-:S02]  /*2db0*/  PRMT R96, RZ, 0x7610, R96 ;  /* 0x00007610ff607816 */ /* 0x000fc40000000060 */
[----:B------:R-:W-:Y:S02]  /*2dc0*/  ISETP.GE.AND P6, PT, R92, UR34, PT ;  /* 0x000000225c007c0c */ /* 0x000fe4000bfc6270 */
        /* <DEDUP_REMOVED lines=36> */
[----:B------:R-:W-:Y:S01]  /*3010*/  SHF.L.U32 R105, R86, 0x5, RZ ;  /* 0x0000000556697819 */ /* 0x000fe200000006ff */
[----:B------:R0:W3:Y:S01]  /*3020*/  @!P3 LDG.E.U16 R103, [R62.64+0x5c0] ;  /* 0x0005c01e3e67b981 */ /* 0x0000e2000c1e1500 */
[----:B------:R-:W-:-:S02]  /*3030*/  ISETP.GE.AND P4, PT, R104, UR34, PT ;  /* 0x0000002268007c0c */ /* 0x000fc4000bf86270 */
[----:B------:R-:W-:Y:S02]  /*3040*/  ISETP.GE.AND P3, PT, R64, UR34, PT ;  /* 0x0000002240007c0c */ /* 0x000fe4000bf66270 */
[----:B------:R-:W-:Y:S02]  /*3050*/  PRMT R110, RZ, 0x7610, R110 ;  /* 0x00007610ff6e7816 */ /* 0x000fe4000000006e */
[----:B------:R-:W-:Y:S02]  /*3060*/  LOP3.LUT R104, R105, 0xffffffe0, R228, 0xe2, !PT ;  /* 0xffffffe069687812 */ /* 0x000fe400078ee2e4 */
[----:B------:R-:W-:Y:S02]  /*3070*/  PRMT R132, RZ, 0x7610, R132 ;  /* 0x00007610ff847816 */ /* 0x000fe40000000084 */
[----:B------:R-:W-:Y:S01]  /*3080*/  PRMT R111, RZ, 0x7610, R111 ;  /* 0x00007610ff6f7816 */ /* 0x000fe2000000006f */
[----:B------:R0:W3:Y:S01]  /*3090*/  @!P2 LDG.E.U16 R110, [R62.64+0x600] ;  /* 0x0006001e3e6ea981 */ /* 0x0000e2000c1e1500 */
[----:B------:R-:W-:-:S02]  /*30a0*/  PRMT R131, RZ, 0x7610, R131 ;  /* 0x00007610ff837816 */ /* 0x000fc40000000083 */
[----:B------:R-:W-:Y:S01]  /*30b0*/  PRMT R135, RZ, 0x7610, R135 ;  /* 0x00007610ff877816 */ /* 0x000fe20000000087 */
[----:B------:R0:W3:Y:S01]  /*30c0*/  @!P1 LDG.E.U16 R132, [R62.64+0x640] ;  /* 0x0006401e3e849981 */ /* 0x0000e2000c1e1500 */
[----:B------:R-:W-:Y:S02]  /*30d0*/  LOP3.LUT R104, R104, 0x3e0, RZ, 0xfc, !PT ;  /* 0x000003e068687812 */ /* 0x000fe400078efcff */
[----:B------:R-:W-:Y:S01]  /*30e0*/  PRMT R134, RZ, 0x7610, R134 ;  /* 0x00007610ff867816 */ /* 0x000fe20000000086 */
[----:B------:R0:W3:Y:S01]  /*30f0*/  @!P6 LDG.E.U16 R111, [R62.64+0x680] ;  /* 0x0006801e3e6fe981 */ /* 0x0000e2000c1e1500 */
[----:B------:R-:W-:Y:S02]  /*3100*/  PRMT R133, RZ, 0x7610, R133 ;  /* 0x00007610ff857816 */ /* 0x000fe40000000085 */
[----:B------:R-:W-:Y:S01]  /*3110*/  ISETP.GE.AND P1, PT, R104, UR34, PT ;  /* 0x0000002268007c0c */ /* 0x000fe2000bf26270 */
[----:B------:R0:W3:Y:S01]  /*3120*/  @!P5 LDG.E.U16 R131, [R62.64+0x6c0] ;  /* 0x0006c01e3e83d981 */ /* 0x0000e2000c1e1500 */
[----:B------:R-:W-:Y:S01]  /*3130*/  PRMT R137, RZ, 0x7610, R137 ;  /* 0x00007610ff897816 */ /* 0x000fe20000000089 */
[----:B------:R-:W-:-:S02]  /*3140*/  ULDC.64 UR34, c[0x0][0x1b8] ;  /* 0x00006e0000227ab9 */ /* 0x000fc40000000a00 */
[----:B------:R0:W3:Y:S04]  /*3150*/  @!P0 LDG.E.U16 R135, [R62.64+0x700] ;  /* 0x0007001e3e878981 */ /* 0x0000e8000c1e1500 */
[----:B------:R0:W3:Y:S04]  /*3160*/  @!P4 LDG.E.U16 R134, [R62.64+0x740] ;  /* 0x0007401e3e86c981 */ /* 0x0000e8000c1e1500 */
[----:B------:R0:W3:Y:S04]  /*3170*/  @!P3 LDG.E.U16 R133, [R62.64+0x780] ;  /* 0x0007801e3e85b981 */ /* 0x0000e8000c1e1500 */
[----:B------:R0:W3:Y:S01]  /*3180*/  @!P1 LDG.E.U16 R137, [R62.64+0x7c0] ;  /* 0x0007c01e3e899981 */ /* 0x0000e2000c1e1500 */
[----:B------:R-:W-:-:S02]  /*3190*/  LOP3.LUT P0, RZ, R86, 0x1f, RZ, 0xc0, !PT ;  /* 0x0000001f56ff7812 */ /* 0x000fc4000780c0ff */
[----:B------:R-:W-:Y:S02]  /*31a0*/  SHF.L.U32 R229, R86, 0x5, RZ ;  /* 0x0000000556e57819 */ /* 0x000fe400000006ff */
[----:B------:R-:W-:Y:S01]  /*31b0*/  MOV R109, c[0x0][0x16c] ;  /* 0x00005b00006d7a02 */ /* 0x000fe20000000f00 */
[----:B--2---:R-:W1:Y:S02]  /*31c0*/  R2UR UR42, R61 ;  /* 0x000000003d2a73c2 */ /* 0x004e6400000e0000 */
[----:B-1----:R-:W-:-:S04]  /*31d0*/  FMUL.FTZ R64, R16, UR42 ;  /* 0x0000002a10407c20 */ /* 0x002fc80008410000 */
[----:B------:R-:W-:Y:S02]  /*31e0*/  FMUL.RZ R104, R64, 0.15915493667125701904 ;  /* 0x3e22f98340687820 */ /* 0x000fe4000040c000 */
[----:B------:R-:W-:-:S04]  /*31f0*/  FMUL.FTZ R64, R15, UR42 ;  /* 0x0000002a0f407c20 */ /* 0x000fc80008410000 */
[----:B------:R-:W-:Y:S02]  /*3200*/  FMUL.RZ R105, R64, 0.15915493667125701904 ;  /* 0x3e22f98340697820 */ /* 0x000fe4000040c000 */
[----:B------:R-:W-:Y:S02]  /*3210*/  FMUL.FTZ R64, R14, UR42 ;  /* 0x0000002a0e407c20 */ /* 0x000fe40008410000 */
[----:B0-----:R-:W-:Y:S02]  /*3220*/  FMUL.FTZ R62, R12, UR42 ;  /* 0x0000002a0c3e7c20 */ /* 0x001fe40008410000 */
[----:B------:R-:W-:Y:S01]  /*3230*/  FMUL.RZ R64, R64, 0.15915493667125701904 ;  /* 0x3e22f98340407820 */ /* 0x000fe2000040c000 */
[----:B------:R-:W-:Y:S01]  /*3240*/  MUFU.SIN R121, R104 ;  /* 0x0000006800797308 */ /* 0x000fe20000000400 */
[----:B------:R-:W-:-:S07]  /*3250*/  FMUL.FTZ R61, R13, UR42 ;  /* 0x0000002a0d3d7c20 */ /* 0x000fce0008410000 */
[----:B------:R0:W-:Y:S01]  /*3260*/  MUFU.COS R120, R104 ;  /* 0x0000006800787308 */ /* 0x0001e20000000000 */
[----:B------:R-:W-:-:S07]  /*3270*/  FMUL.RZ R106, R61, 0.15915493667125701904 ;  /* 0x3e22f9833d6a7820 */ /* 0x000fce000040c000 */
[----:B------:R-:W-:Y:S01]  /*3280*/  MUFU.SIN R63, R64 ;  /* 0x00000040003f7308 */ /* 0x000fe20000000400 */
[----:B0-----:R-:W-:Y:S02]  /*3290*/  FMUL.RZ R104, R62, 0.15915493667125701904 ;  /* 0x3e22f9833e687820 */ /* 0x001fe4000040c000 */
[----:B------:R-:W-:-:S05]  /*32a0*/  FMUL.FTZ R62, R11, UR42 ;  /* 0x0000002a0b3e7c20 */ /* 0x000fca0008410000 */
[----:B------:R0:W-:Y:S01]  /*32b0*/  MUFU.COS R140, R64 ;  /* 0x00000040008c7308 */ /* 0x0001e20000000000 */
[----:B------:R-:W-:Y:S02]  /*32c0*/  FMUL.RZ R107, R62, 0.15915493667125701904 ;  /* 0x3e22f9833e6b7820 */ /* 0x000fe4000040c000 */
[----:B------:R-:W-:Y:S01]  /*32d0*/  FMUL.FTZ R62, R10, UR42 ;  /* 0x0000002a0a3e7c20 */ /* 0x000fe20008410000 */
[----:B0-----:R-:W-:-:S04]  /*32e0*/  MOV R64, UR29 ;  /* 0x0000001d00407c02 */ /* 0x001fc80008000f00 */
[----:B------:R-:W-:Y:S01]  /*32f0*/  MUFU.SIN R61, R106 ;  /* 0x0000006a003d7308 */ /* 0x000fe20000000400 */
[----:B------:R-:W-:-:S07]  /*3300*/  ISETP.LT.OR P0, PT, R64, 0x2, P0 ;  /* 0x000000024000780c */ /* 0x000fce0000701670 */
[----:B------:R0:W-:Y:S01]  /*3310*/  MUFU.COS R138, R106 ;  /* 0x0000006a008a7308 */ /* 0x0001e20000000000 */
[----:B------:R-:W1:Y:S01]  /*3320*/  R2UR UR41, R60 ;  /* 0x000000003c2973c2 */ /* 0x000e6200000e0000 */
[----:B0-----:R-:W-:Y:S01]  /*3330*/  FMUL.RZ R106, R62, 0.15915493667125701904 ;  /* 0x3e22f9833e6a7820 */ /* 0x001fe2000040c000 */
[----:B------:R-:W-:-:S05]  /*3340*/  LOP3.LUT R62, R229, 0xfffffc00, RZ, 0xc0, !PT ;  /* 0xfffffc00e53e7812 */ /* 0x000fca00078ec0ff */
[----:B------:R-:W-:Y:S01]  /*3350*/  MUFU.SIN R125, R106 ;  /* 0x0000006a007d7308 */ /* 0x000fe20000000400 */
[----:B------:R-:W-:-:S07]  /*3360*/  @!P0 IADD3 R64, R64, -0x2, RZ ;  /* 0xfffffffe40408810 */ /* 0x000fce0007ffe0ff */
[----:B------:R0:W-:Y:S02]  /*3370*/  MUFU.COS R126, R106 ;  /* 0x0000006a007e7308 */ /* 0x0001e40000000000 */
[----:B0-----:R-:W-:-:S06]  /*3380*/  FMUL.FTZ R106, R8, UR42 ;  /* 0x0000002a086a7c20 */ /* 0x001fcc0008410000 */
[----:B------:R-:W-:Y:S01]  /*3390*/  MUFU.SIN R129, R104 ;  /* 0x0000006800817308 */ /* 0x000fe20000000400 */
[----:B------:R-:W-:-:S07]  /*33a0*/  FMUL.RZ R112, R106, 0.15915493667125701904 ;  /* 0x3e22f9836a707820 */ /* 0x000fce000040c000 */
[----:B------:R0:W-:Y:S01]  /*33b0*/  MUFU.COS R130, R104 ;  /* 0x0000006800827308 */ /* 0x0001e20000000000 */
[----:B------:R-:W-:Y:S02]  /*33c0*/  @!P0 IMAD R64, R64, R109, UR7 ;  /* 0x0000000740408e24 */ /* 0x000fe4000f8e026d */
[----:B------:R-:W-:-:S05]  /*33d0*/  FMUL.FTZ R106, R7, UR42 ;  /* 0x0000002a076a7c20 */ /* 0x000fca0008410000 */
[----:B------:R-:W-:Y:S01]  /*33e0*/  MUFU.SIN R139, R105 ;  /* 0x00000069008b7308 */ /* 0x000fe20000000400 */
[----:B0-----:R-:W-:-:S07]  /*33f0*/  IADD3 R104, R62, R85, RZ ;  /* 0x000000553e687210 */ /* 0x001fce0007ffe0ff */
[----:B------:R0:W-:Y:S01]  /*3400*/  MUFU.COS R136, R105 ;  /* 0x0000006900887308 */ /* 0x0001e20000000000 */
[C---:B------:R-:W-:Y:S02]  /*3410*/  IADD3 R109, R104.reuse, 0x40, RZ ;  /* 0x00000040686d7810 */ /* 0x040fe40007ffe0ff */
[----:B------:R-:W-:-:S05]  /*3420*/  IADD3 R115, R104, 0x80, RZ ;  /* 0x0000008068737810 */ /* 0x000fca0007ffe0ff */
[----:B------:R-:W-:Y:S01]  /*3430*/  MUFU.SIN R119, R112 ;  /* 0x0000007000777308 */ /* 0x000fe20000000400 */
[----:B0-----:R-:W-:Y:S01]  /*3440*/  FMUL.FTZ R105, R9, UR42 ;  /* 0x0000002a09697c20 */ /* 0x001fe20008410000 */
[----:B------:R-:W-:Y:S01]  /*3450*/  IADD3 R113, R104, 0x60, RZ ;  /* 0x0000006068717810 */ /* 0x000fe20007ffe0ff */
[----:B------:R-:W-:Y:S02]  /*3460*/  FMUL.RZ R114, R106, 0.15915493667125701904 ;  /* 0x3e22f9836a727820 */ /* 0x000fe4000040c000 */
[----:B------:R-:W-:-:S03]  /*3470*/  FMUL.RZ R108, R105, 0.15915493667125701904 ;  /* 0x3e22f983696c7820 */ /* 0x000fc6000040c000 */
[----:B------:R0:W-:Y:S01]  /*3480*/  MUFU.COS R122, R112 ;  /* 0x00000070007a7308 */ /* 0x0001e20000000000 */
[C---:B------:R-:W-:Y:S02]  /*3490*/  LEA.HI.SX32 R105, R104.reuse, R104, 0x1b ;  /* 0x0000006868697211 */ /* 0x040fe400078fdaff */
[----:B------:R-:W-:-:S05]  /*34a0*/  IADD3 R141, R104, 0xa0, RZ ;  /* 0x000000a0688d7810 */ /* 0x000fca0007ffe0ff */
[----:B------:R-:W-:Y:S01]  /*34b0*/  MUFU.SIN R127, R107 ;  /* 0x0000006b007f7308 */ /* 0x000fe20000000400 */
[----:B0-----:R-:W-:Y:S01]  /*34c0*/  FMUL.FTZ R112, R6, UR42 ;  /* 0x0000002a06707c20 */ /* 0x001fe20008410000 */
[----:B------:R-:W-:-:S06]  /*34d0*/  LEA.HI.SX32 R106, R109, R104, 0x1b ;  /* 0x000000686d6a7211 */ /* 0x000fcc00078fdaff */
[----:B------:R0:W-:Y:S01]  /*34e0*/  MUFU.COS R128, R107 ;  /* 0x0000006b00807308 */ /* 0x0001e20000000000 */
[----:B------:R-:W-:Y:S01]  /*34f0*/  FMUL.RZ R142, R112, 0.15915493667125701904 ;  /* 0x3e22f983708e7820 */ /* 0x000fe2000040c000 */
[C---:B------:R-:W-:Y:S01]  /*3500*/  IADD3 R143, R104.reuse, 0xc0, RZ ;  /* 0x000000c0688f7810 */ /* 0x040fe20007ffe0ff */
[----:B------:R-:W-:Y:S01]  /*3510*/  FMUL.FTZ R109, R5, UR42 ;  /* 0x0000002a056d7c20 */ /* 0x000fe20008410000 */
[C---:B------:R-:W-:Y:S02]  /*3520*/  IADD3 R145, R104.reuse, 0xe0, RZ ;  /* 0x000000e068917810 */ /* 0x040fe40007ffe0ff */
[C---:B0-----:R-:W-:Y:S02]  /*3530*/  IADD3 R107, R104.reuse, 0x20, RZ ;  /* 0x00000020686b7810 */ /* 0x041fe40007ffe0ff */
[----:B------:R-:W-:Y:S01]  /*3540*/  MUFU.SIN R123, R108 ;  /* 0x0000006c007b7308 */ /* 0x000fe20000000400 */
[----:B------:R-:W-:Y:S02]  /*3550*/  IADD3 R147, R104, 0x100, RZ ;  /* 0x0000010068937810 */ /* 0x000fe40007ffe0ff */
[----:B------:R-:W-:-:S02]  /*3560*/  LEA.HI.SX32 R107, R107, R104, 0x1b ;  /* 0x000000686b6b7211 */ /* 0x000fc400078fdaff */
        /* <DEDUP_REMOVED lines=24> */
[----:B------:R-:W-:Y:S01]  /*36f0*/  MUFU.COS R116, R142 ;  /* 0x0000008e00747308 */ /* 0x000fe20000000000 */
[----:B0-----:R-:W-:-:S02]  /*3700*/  LEA.HI.SX32 R108, R113, R104, 0x1b ;  /* 0x00000068716c7211 */ /* 0x001fc400078fdaff */
[-C--:B------:R-:W-:Y:S02]  /*3710*/  LEA.HI.SX32 R112, R115, R104.reuse, 0x1b ;  /* 0x0000006873707211 */ /* 0x080fe400078fdaff */
[----:B------:R-:W-:Y:S01]  /*3720*/  SHF.L.U32 R105, R105, 0x1, RZ ;  /* 0x0000000169697819 */ /* 0x000fe200000006ff */
[----:B------:R-:W-:Y:S01]  /*3730*/  FMUL.RZ R144, R109, 0.15915493667125701904 ;  /* 0x3e22f9836d907820 */ /* 0x000fe2000040c000 */
[-C--:B------:R-:W-:Y:S01]  /*3740*/  LEA.HI.SX32 R141, R141, R104.reuse, 0x1b ;  /* 0x000000688d8d7211 */ /* 0x080fe200078fdaff */
[----:B------:R0:W-:Y:S01]  /*3750*/  MUFU.SIN R115, R142 ;  /* 0x0000008e00737308 */ /* 0x0001e20000000400 */
[-C--:B------:R-:W-:Y:S02]  /*3760*/  LEA.HI.SX32 R143, R143, R104.reuse, 0x1b ;  /* 0x000000688f8f7211 */ /* 0x080fe400078fdaff */
[-C--:B------:R-:W-:Y:S02]  /*3770*/  LEA.HI.SX32 R145, R145, R104.reuse, 0x1b ;  /* 0x0000006891917211 */ /* 0x080fe400078fdaff */
[----:B------:R-:W-:-:S02]  /*3780*/  LEA.HI.SX32 R147, R147, R104, 0x1b ;  /* 0x0000006893937211 */ /* 0x000fc400078fdaff */
[-C--:B------:R-:W-:Y:S02]  /*3790*/  LEA.HI.SX32 R149, R149, R104.reuse, 0x1b ;  /* 0x0000006895957211 */ /* 0x080fe400078fdaff */
[----:B0-----:R-:W-:Y:S02]  /*37a0*/  SHF.L.U32 R142, R107, 0x1, RZ ;  /* 0x000000016b8e7819 */ /* 0x001fe400000006ff */
        /* <DEDUP_REMOVED lines=23> */
[----:B------:R-:W-:-:S02]  /*3920*/  SHF.L.U32 R195, R106, 0x1, RZ ;  /* 0x000000016ac37819 */ /* 0x000fc400000006ff */
[----:B------:R-:W-:Y:S01]  /*3930*/  SHF.L.U32 R108, R108, 0x1, RZ ;  /* 0x000000016c6c7819 */ /* 0x000fe200000006ff */
[----:B------:R-:W-:Y:S01]  /*3940*/  MUFU.SIN R117, R114 ;  /* 0x0000007200757308 */ /* 0x000fe20000000400 */
[----:B------:R-:W-:Y:S01]  /*3950*/  SHF.L.U32 R106, R112, 0x1, RZ ;  /* 0x00000001706a7819 */ /* 0x000fe200000006ff */
[----:B---3--:R0:W-:Y:S01]  /*3960*/  STS.U16 [R105], R70 ;  /* 0x0000004669007388 */ /* 0x0081e20000000400 */
[----:B------:R-:W-:Y:S02]  /*3970*/  SHF.L.U32 R141, R141, 0x1, RZ ;  /* 0x000000018d8d7819 */ /* 0x000fe400000006ff */
[----:B------:R-:W-:Y:S01]  /*3980*/  SHF.L.U32 R145, R145, 0x1, RZ ;  /* 0x0000000191917819 */ /* 0x000fe200000006ff */
[----:B----4-:R1:W-:Y:S02]  /*3990*/  STS.U16 [R142+0x40], R67 ;  /* 0x000040438e007388 */ /* 0x0103e40000000400 */
[----:B------:R-:W-:Y:S02]  /*39a0*/  MUFU.COS R118, R114 ;  /* 0x0000007200767308 */ /* 0x000fe40000000000 */
[----:B------:R-:W-:Y:S01]  /*39b0*/  STS.U16 [R195+0x80], R66 ;  /* 0x00008042c3007388 */ /* 0x000fe20000000400 */
[----:B0-----:R-:W-:-:S03]  /*39c0*/  SHF.L.U32 R70, R143, 0x1, RZ ;  /* 0x000000018f467819 */ /* 0x001fc600000006ff */
[----:B------:R0:W-:Y:S02]  /*39d0*/  STS.U16 [R108+0xc0], R65 ;  /* 0x0000c0416c007388 */ /* 0x0001e40000000400 */
[----:B------:R-:W-:Y:S01]  /*39e0*/  MUFU.SIN R113, R144 ;  /* 0x0000009000717308 */ /* 0x000fe20000000400 */
[----:B-1----:R-:W-:Y:S01]  /*39f0*/  MOV R67, UR41 ;  /* 0x0000002900437c02 */ /* 0x002fe20008000f00 */
[----:B------:R-:W-:Y:S01]  /*3a00*/  STS.U16 [R106+0x100], R69 ;  /* 0x000100456a007388 */ /* 0x000fe20000000400 */
[----:B------:R-:W-:-:S05]  /*3a10*/  SHF.L.U32 R149, R149, 0x1, RZ ;  /* 0x0000000195957819 */ /* 0x000fca00000006ff */
[----:B------:R1:W-:Y:S01]  /*3a20*/  MUFU.COS R114, R144 ;  /* 0x0000009000727308 */ /* 0x0003e20000000000 */
[----:B------:R2:W-:Y:S01]  /*3a30*/  STS.U16 [R141+0x140], R68 ;  /* 0x000140448d007388 */ /* 0x0005e20000000400 */
[----:B------:R-:W-:Y:S01]  /*3a40*/  SHF.L.U32 R142, R151, 0x1, RZ ;  /* 0x00000001978e7819 */ /* 0x000fe200000006ff */
[----:B0-----:R-:W-:Y:S01]  /*3a50*/  FMUL.FTZ R65, R2, UR42 ;  /* 0x0000002a02417c20 */ /* 0x001fe20008410000 */
[----:B------:R-:W-:Y:S01]  /*3a60*/  SHF.L.U32 R60, R153, 0x1, RZ ;  /* 0x00000001993c7819 */ /* 0x000fe200000006ff */
[----:B------:R0:W-:Y:S01]  /*3a70*/  STS.U16 [R70+0x180], R71 ;  /* 0x0001804746007388 */ /* 0x0001e20000000400 */
[----:B-1----:R-:W-:Y:S01]  /*3a80*/  FMUL.RZ R144, R104, 0.15915493667125701904 ;  /* 0x3e22f98368907820 */ /* 0x002fe2000040c000 */
[----:B------:R-:W-:Y:S02]  /*3a90*/  SHF.L.U32 R104, R147, 0x1, RZ ;  /* 0x0000000193687819 */ /* 0x000fe400000006ff */
[----:B------:R1:W-:Y:S01]  /*3aa0*/  STS.U16 [R145+0x1c0], R88 ;  /* 0x0001c05891007388 */ /* 0x0003e20000000400 */
[----:B------:R-:W-:Y:S01]  /*3ab0*/  SHF.L.U32 R155, R155, 0x1, RZ ;  /* 0x000000019b9b7819 */ /* 0x000fe200000006ff */
[----:B------:R-:W-:Y:S01]  /*3ac0*/  FMUL.FTZ R67, R67, 1.4426950216293334961 ;  /* 0x3fb8aa3b43437820 */ /* 0x000fe20000410000 */
[----:B--2---:R-:W-:Y:S01]  /*3ad0*/  SHF.L.U32 R68, R157, 0x1, RZ ;  /* 0x000000019d447819 */ /* 0x004fe200000006ff */
[----:B------:R-:W-:Y:S01]  /*3ae0*/  STS.U16 [R104+0x200], R87 ;  /* 0x0002005768007388 */ /* 0x000fe20000000400 */
[----:B------:R-:W-:-:S03]  /*3af0*/  FMUL.RZ R65, R65, 0.15915493667125701904 ;  /* 0x3e22f98341417820 */ /* 0x000fc6000040c000 */
[----:B------:R-:W-:Y:S01]  /*3b00*/  STS.U16 [R149+0x240], R90 ;  /* 0x0002405a95007388 */ /* 0x000fe20000000400 */
[----:B------:R-:W-:-:S03]  /*3b10*/  FMUL.FTZ R69, R13, R67 ;  /* 0x000000430d457220 */ /* 0x000fc60000410000 */
[----:B------:R-:W-:Y:S01]  /*3b20*/  STS.U16 [R142+0x280], R89 ;  /* 0x000280598e007388 */ /* 0x000fe20000000400 */
[----:B------:R-:W-:-:S03]  /*3b30*/  UIMAD.WIDE.U32 UR20, UR16, UR34, URZ ;  /* 0x00000022101472a5 */ /* 0x000fc6000f8e003f */
[----:B------:R-:W-:Y:S01]  /*3b40*/  STS.U16 [R60+0x2c0], R91 ;  /* 0x0002c05b3c007388 */ /* 0x000fe20000000400 */
[----:B------:R-:W-:Y:S01]  /*3b50*/  MUFU.SIN R105, R65 ;  /* 0x0000004100697308 */ /* 0x000fe20000000400 */
[----:B0-----:R-:W-:Y:S02]  /*3b60*/  SHF.L.U32 R70, R159, 0x1, RZ ;  /* 0x000000019f467819 */ /* 0x001fe400000006ff */
[----:B------:R-:W-:Y:S01]  /*3b70*/  STS.U16 [R155+0x300], R94 ;  /* 0x0003005e9b007388 */ /* 0x000fe20000000400 */
[----:B------:R-:W-:Y:S01]  /*3b80*/  UIMAD UR34, UR17, UR34, URZ ;  /* 0x00000022112272a4 */ /* 0x000fe2000f8e023f */
[----:B------:R-:W-:Y:S02]  /*3b90*/  SHF.L.U32 R161, R161, 0x1, RZ ;  /* 0x00000001a1a17819 */ /* 0x000fe400000006ff */
[----:B------:R0:W-:Y:S01]  /*3ba0*/  STS.U16 [R68+0x340], R93 ;  /* 0x0003405d44007388 */ /* 0x0001e20000000400 */
[----:B------:R2:W-:Y:S01]  /*3bb0*/  MUFU.COS R106, R65 ;  /* 0x00000041006a7308 */ /* 0x0005e20000000000 */
[----:B------:R-:W-:-:S02]  /*3bc0*/  SHF.L.U32 R163, R163, 0x1, RZ ;  /* 0x00000001a3a37819 */ /* 0x000fc400000006ff */
[----:B-1----:R-:W-:Y:S01]  /*3bd0*/  SHF.L.U32 R88, R165, 0x1, RZ ;  /* 0x00000001a5587819 */ /* 0x002fe200000006ff */
[----:B------:R1:W-:Y:S01]  /*3be0*/  STS.U16 [R70+0x380], R97 ;  /* 0x0003806146007388 */ /* 0x0003e20000000400 */
[----:B------:R-:W-:Y:S01]  /*3bf0*/  SHF.L.U32 R167, R167, 0x1, RZ ;  /* 0x00000001a7a77819 */ /* 0x000fe200000006ff */
[-C--:B0-----:R-:W-:Y:S02]  /*3c00*/  FMUL.FTZ R68, R14, R67.reuse ;  /* 0x000000430e447220 */ /* 0x081fe40000410000 */
[-C--:B--2---:R-:W-:Y:S01]  /*3c10*/  FMUL.FTZ R65, R15, R67.reuse ;  /* 0x000000430f417220 */ /* 0x084fe20000410000 */
[----:B------:R-:W0:Y:S01]  /*3c20*/  MUFU.EX2 R69, R69 ;  /* 0x0000004500457308 */ /* 0x000e220000000800 */
[----:B------:R-:W-:Y:S01]  /*3c30*/  SHF.L.U32 R90, R169, 0x1, RZ ;  /* 0x00000001a95a7819 */ /* 0x000fe200000006ff */
[----:B------:R-:W-:Y:S01]  /*3c40*/  UIMAD UR40, UR16, UR35, UR34 ;  /* 0x00000023102872a4 */ /* 0x000fe2000f8e0222 */
[----:B------:R-:W-:Y:S01]  /*3c50*/  STS.U16 [R161+0x3c0], R96 ;  /* 0x0003c060a1007388 */ /* 0x000fe20000000400 */
[----:B------:R-:W-:Y:S01]  /*3c60*/  SHF.L.U32 R171, R171, 0x1, RZ ;  /* 0x00000001abab7819 */ /* 0x000fe200000006ff */
[----:B------:R-:W-:Y:S01]  /*3c70*/  FMUL.FTZ R60, R16, R67 ;  /* 0x00000043103c7220 */ /* 0x000fe20000410000 */
[----:B-1----:R-:W-:Y:S01]  /*3c80*/  SHF.L.U32 R70, R173, 0x1, RZ ;  /* 0x00000001ad467819 */ /* 0x002fe200000006ff */
[----:B------:R1:W-:Y:S01]  /*3c90*/  STS.U16 [R163+0x400], R92 ;  /* 0x0004005ca3007388 */ /* 0x0003e20000000400 */
[----:B------:R-:W-:Y:S01]  /*3ca0*/  MUFU.EX2 R68, R68 ;  /* 0x0000004400447308 */ /* 0x000fe20000000800 */
[----:B------:R-:W-:Y:S01]  /*3cb0*/  ULDC.64 UR34, c[0x0][0x1c0] ;  /* 0x0000700000227ab9 */ /* 0x000fe20000000a00 */
[----:B------:R-:W-:Y:S01]  /*3cc0*/  SHF.L.U32 R175, R175, 0x1, RZ ;  /* 0x00000001afaf7819 */ /* 0x000fe200000006ff */
[----:B------:R2:W-:Y:S01]  /*3cd0*/  STS.U16 [R88+0x440], R95 ;  /* 0x0004405f58007388 */ /* 0x0005e20000000400 */
[----:B------:R-:W-:Y:S01]  /*3ce0*/  UIMAD UR39, UR39, UR34, URZ ;  /* 0x00000022272772a4 */ /* 0x000fe2000f8e023f */
[----:B------:R-:W-:Y:S01]  /*3cf0*/  SHF.L.U32 R179, R179, 0x1, RZ ;  /* 0x00000001b3b37819 */ /* 0x000fe200000006ff */
[----:B------:R-:W-:-:S02]  /*3d00*/  UIADD3 UR21, UR21, UR40, URZ ;  /* 0x0000002815157290 */ /* 0x000fc4000fffe03f */
[----:B------:R-:W3:Y:S01]  /*3d10*/  MUFU.EX2 R65, R65 ;  /* 0x0000004100417308 */ /* 0x000ee20000000800 */
[----:B------:R-:W-:Y:S01]  /*3d20*/  STS.U16 [R167+0x480], R98 ;  /* 0x00048062a7007388 */ /* 0x000fe20000000400 */
[----:B-1----:R-:W-:Y:S02]  /*3d30*/  SHF.L.U32 R92, R177, 0x1, RZ ;  /* 0x00000001b15c7819 */ /* 0x002fe400000006ff */
[----:B------:R-:W-:Y:S01]  /*3d40*/  SHF.L.U32 R181, R181, 0x1, RZ ;  /* 0x00000001b5b57819 */ /* 0x000fe200000006ff */
[----:B------:R1:W-:Y:S01]  /*3d50*/  STS.U16 [R90+0x4c0], R99 ;  /* 0x0004c0635a007388 */ /* 0x0003e20000000400 */
[----:B--2---:R-:W-:Y:S01]  /*3d60*/  SHF.L.U32 R88, R183, 0x1, RZ ;  /* 0x00000001b7587819 */ /* 0x004fe200000006ff */
[----:B------:R-:W-:Y:S01]  /*3d70*/  UIMAD UR39, UR7, UR35, UR39 ;  /* 0x00000023072772a4 */ /* 0x000fe2000f8e0227 */
[----:B------:R-:W-:Y:S01]  /*3d80*/  ISETP.NE.AND P1, PT, R86, RZ, PT ;  /* 0x000000ff5600720c */ /* 0x000fe20003f25270 */
[----:B------:R-:W-:Y:S01]  /*3d90*/  STS.U16 [R171+0x500], R100 ;  /* 0x00050064ab007388 */ /* 0x000fe20000000400 */
[----:B------:R-:W2:Y:S01]  /*3da0*/  MUFU.EX2 R60, R60 ;  /* 0x0000003c003c7308 */ /* 0x000ea20000000800 */
[----:B------:R-:W-:-:S02]  /*3db0*/  SHF.L.U32 R94, R187, 0x1, RZ ;  /* 0x00000001bb5e7819 */ /* 0x000fc400000006ff */
[----:B------:R-:W-:Y:S01]  /*3dc0*/  STS.U16 [R70+0x540], R101 ;  /* 0x0005406546007388 */ /* 0x000fe20000000400 */
[----:B------:R-:W-:Y:S01]  /*3dd0*/  UIMAD.WIDE.U32 UR34, UR7, UR34, UR20 ;  /* 0x00000022072272a5 */ /* 0x000fe2000f8e0014 */
[----:B-1----:R-:W-:Y:S02]  /*3de0*/  SHF.L.U32 R90, R185, 0x1, RZ ;  /* 0x00000001b95a7819 */ /* 0x002fe400000006ff */
[----:B------:R-:W-:Y:S01]  /*3df0*/  STS.U16 [R175+0x580], R102 ;  /* 0x00058066af007388 */ /* 0x000fe20000000400 */
[----:B------:R-:W-:Y:S01]  /*3e00*/  SHF.L.U32 R189, R189, 0x1, RZ ;  /* 0x00000001bdbd7819 */ /* 0x000fe200000006ff */
[----:B------:R-:W-:Y:S02]  /*3e10*/  ULDC.64 UR20, c[0x0][0x230] ;  /* 0x00008c0000147ab9 */ /* 0x000fe40000000a00 */
[----:B------:R1:W-:Y:S01]  /*3e20*/  STS.U16 [R92+0x5c0], R103 ;  /* 0x0005c0675c007388 */ /* 0x0003e20000000400 */
[----:B------:R-:W-:-:S03]  /*3e30*/  UIADD3 UR35, UR35, UR39, URZ ;  /* 0x0000002723237290 */ /* 0x000fc6000fffe03f */
[----:B------:R-:W-:Y:S01]  /*3e40*/  STS.U16 [R179+0x600], R110 ;  /* 0x0006006eb3007388 */ /* 0x000fe20000000400 */
[----:B------:R-:W-:-:S03]  /*3e50*/  ULEA UR20, UP0, UR34, UR20, 0x3 ;  /* 0x0000001422147291 */ /* 0x000fc6000f80183f */
[----:B------:R-:W-:Y:S01]  /*3e60*/  STS.U16 [R181+0x640], R132 ;  /* 0x00064084b5007388 */ /* 0x000fe20000000400 */
[----:B-1----:R-:W-:-:S03]  /*3e70*/  SHF.L.U32 R92, R191, 0x1, RZ ;  /* 0x00000001bf5c7819 */ /* 0x002fc600000006ff */
[----:B------:R-:W-:Y:S01]  /*3e80*/  STS.U16 [R88+0x680], R111 ;  /* 0x0006806f58007388 */ /* 0x000fe20000000400 */
[----:B------:R-:W-:-:S03]  /*3e90*/  LEA R62, R85, R62, 0x5 ;  /* 0x0000003e553e7211 */ /* 0x000fc600078e28ff */
[----:B------:R0:W-:Y:S01]  /*3ea0*/  STS.U16 [R90+0x6c0], R131 ;  /* 0x0006c0835a007388 */ /* 0x0001e20000000400 */
[----:B------:R-:W-:-:S03]  /*3eb0*/  ULEA.HI.X UR21, UR34, UR21, UR35, 0x3, UP0 ;  /* 0x0000001522157291 */ /* 0x000fc600080f1c23 */
[----:B------:R1:W-:Y:S01]  /*3ec0*/  STS.U16 [R94+0x700], R135 ;  /* 0x000700875e007388 */ /* 0x0003e20000000400 */
[----:B------:R-:W-:-:S03]  /*3ed0*/  FMUL.FTZ R109, R4, UR42 ;  /* 0x0000002a046d7c20 */ /* 0x000fc60008410000 */
[----:B------:R4:W-:Y:S01]  /*3ee0*/  STS.U16 [R189+0x740], R134 ;  /* 0x00074086bd007388 */ /* 0x0009e20000000400 */
[----:B0-----:R-:W-:Y:S01]  /*3ef0*/  FMUL.FTZ R131, R69, R61 ;  /* 0x0000003d45837220 */ /* 0x001fe20000410000 */
[----:B------:R-:W-:Y:S02]  /*3f00*/  MOV R61, UR32 ;  /* 0x00000020003d7c02 */ /* 0x000fe40008000f00 */
[----:B------:R0:W-:Y:S01]  /*3f10*/  STS.U16 [R92+0x780], R133 ;  /* 0x000780855c007388 */ /* 0x0001e20000000400 */
[C---:B---3--:R-:W-:Y:S01]  /*3f20*/  FMUL.FTZ R136, R65.reuse, R136 ;  /* 0x0000008841887220 */ /* 0x048fe20000410000 */
[----:B------:R-:W-:Y:S01]  /*3f30*/  LEA.HI.SX32 R62, R62, R62, 0x1b ;  /* 0x0000003e3e3e7211 */ /* 0x000fe200078fdaff */
[----:B-1----:R-:W-:Y:S01]  /*3f40*/  FMUL.FTZ R135, R65, R139 ;  /* 0x0000008b41877220 */ /* 0x002fe20000410000 */
[----:B------:R-:W-:Y:S01]  /*3f50*/  LEA R61, R61, UR7, 0x8 ;  /* 0x000000073d3d7c11 */ /* 0x000fe2000f8e40ff */
[----:B----4-:R-:W-:Y:S01]  /*3f60*/  FMUL.FTZ R134, R68, R140 ;  /* 0x0000008c44867220 */ /* 0x010fe20000410000 */
[----:B------:R-:W-:Y:S01]  /*3f70*/  @P1 IADD3 R61, R86, 0x200, RZ ;  /* 0x00000200563d1810 */ /* 0x000fe20007ffe0ff */
[----:B------:R-:W-:-:S02]  /*3f80*/  FMUL.FTZ R65, R9, R67 ;  /* 0x0000004309417220 */ /* 0x000fc40000410000 */
[----:B0-----:R-:W-:Y:S02]  /*3f90*/  FMUL.FTZ R133, R68, R63 ;  /* 0x0000003f44857220 */ /* 0x001fe40000410000 */
[-C--:B------:R-:W-:Y:S02]  /*3fa0*/  FMUL.FTZ R63, R10, R67.reuse ;  /* 0x000000430a3f7220 */ /* 0x080fe40000410000 */
[----:B------:R-:W-:Y:S01]  /*3fb0*/  FMUL.FTZ R68, R8, R67 ;  /* 0x0000004308447220 */ /* 0x000fe20000410000 */
[----:B------:R-:W-:Y:S01]  /*3fc0*/  SHF.L.U32 R96, R193, 0x1, RZ ;  /* 0x00000001c1607819 */ /* 0x000fe200000006ff */
[----:B------:R-:W-:Y:S01]  /*3fd0*/  FMUL.RZ R146, R109, 0.15915493667125701904 ;  /* 0x3e22f9836d927820 */ /* 0x000fe2000040c000 */
[----:B------:R0:W-:Y:S01]  /*3fe0*/  MUFU.EX2 R103, R63 ;  /* 0x0000003f00677308 */ /* 0x0001e20000000800 */
[----:B------:R-:W-:Y:S01]  /*3ff0*/  FMUL.FTZ R132, R69, R138 ;  /* 0x0000008a45847220 */ /* 0x000fe20000410000 */
[----:B------:R-:W-:Y:S01]  /*4000*/  MOV R69, UR21 ;  /* 0x0000001500457c02 */ /* 0x000fe20008000f00 */
[----:B--2---:R-:W-:-:S02]  /*4010*/  FMUL.FTZ R120, R60, R120 ;  /* 0x000000783c787220 */ /* 0x004fc40000410000 */
[----:B------:R-:W-:-:S03]  /*4020*/  FMUL.FTZ R121, R60, R121 ;  /* 0x000000793c797220 */ /* 0x000fc60000410000 */
[----:B------:R1:W-:Y:S01]  /*4030*/  MUFU.EX2 R111, R68 ;  /* 0x00000044006f7308 */ /* 0x0003e20000000800 */
[----:B0-----:R-:W-:Y:S01]  /*4040*/  SHF.L.U32 R63, R62, 0x1, RZ ;  /* 0x000000013e3f7819 */ /* 0x001fe200000006ff */
[----:B------:R-:W-:Y:S01]  /*4050*/  STS.U16 [R96+0x7c0], R137 ;  /* 0x0007c08960007388 */ /* 0x000fe20000000400 */
[----:B------:R-:W-:-:S06]  /*4060*/  NOP ;  /* 0x0000000000007918 */ /* 0x000fcc0000000000 */
[----:B------:R0:W-:Y:S01]  /*4070*/  MUFU.EX2 R110, R65 ;  /* 0x00000041006e7308 */ /* 0x0001e20000000800 */
[----:B-1----:R-:W-:Y:S01]  /*4080*/  MOV R68, UR20 ;  /* 0x0000001400447c02 */ /* 0x002fe20008000f00 */
[----:B------:R-:W1:Y:S01]  /*4090*/  LDS.U16 R90, [R63] ;  /* 0x000000003f5a7984 */ /* 0x000e620000000400 */
[----:B------:R-:W-:-:S03]  /*40a0*/  HFMA2.MMA R157, -RZ, RZ, 0, 9.5367431640625e-07 ;  /* 0x00000010ff9d7435 */ /* 0x000fc600000001ff */
[----:B------:R-:W2:Y:S01]  /*40b0*/  LDS.U16 R89, [R63+0x2] ;  /* 0x000002003f597984 */ /* 0x000ea20000000400 */
[----:B0-----:R-:W-:Y:S01]  /*40c0*/  SHF.L.U32 R65, R61, 0x3, RZ ;  /* 0x000000033d417819 */ /* 0x001fe200000006ff */
[----:B------:R-:W-:Y:S02]  /*40d0*/  MUFU.SIN R109, R146 ;  /* 0x00000092006d7308 */ /* 0x000fe40000000400 */
[----:B------:R-:W-:Y:S04]  /*40e0*/  LDS.U16 R87, [R63+0x4] ;  /* 0x000004003f577984 */ /* 0x000fe80000000400 */
[----:B------:R-:W0:Y:S02]  /*40f0*/  LDS.U16 R88, [R63+0x6] ;  /* 0x000006003f587984 */ /* 0x000e240000000400 */
[----:B------:R-:W-:Y:S02]  /*4100*/  MUFU.COS R112, R146 ;  /* 0x0000009200707308 */ /* 0x000fe40000000000 */
[----:B------:R-:W3:Y:S04]  /*4110*/  LDS.U16 R91, [R63+0x8] ;  /* 0x000008003f5b7984 */ /* 0x000ee80000000400 */
[----:B------:R-:W4:Y:S02]  /*4120*/  LDS.U16 R92, [R63+0xa] ;  /* 0x00000a003f5c7984 */ /* 0x000f240000000400 */
[----:B------:R-:W-:Y:S02]  /*4130*/  MUFU.SIN R107, R144 ;  /* 0x00000090006b7308 */ /* 0x000fe40000000400 */
[----:B------:R-:W-:Y:S04]  /*4140*/  LDS.U16 R94, [R63+0xc] ;  /* 0x00000c003f5e7984 */ /* 0x000fe80000000400 */
[----:B------:R-:W0:Y:S02]  /*4150*/  LDS.U16 R93, [R63+0xe] ;  /* 0x00000e003f5d7984 */ /* 0x000e240000000400 */
[----:B------:R0:W-:Y:S02]  /*4160*/  MUFU.COS R108, R144 ;  /* 0x00000090006c7308 */ /* 0x0001e40000000000 */
[----:B------:R-:W0:Y:S04]  /*4170*/  LDS.U16 R95, [R63+0x10] ;  /* 0x000010003f5f7984 */ /* 0x000e280000000400 */
[----:B------:R-:W0:Y:S04]  /*4180*/  LDS.U16 R96, [R63+0x12] ;  /* 0x000012003f607984 */ /* 0x000e280000000400 */
[----:B------:R-:W-:Y:S04]  /*4190*/  LDS.U16 R98, [R63+0x14] ;  /* 0x000014003f627984 */ /* 0x000fe80000000400 */
[----:B------:R-:W0:Y:S04]  /*41a0*/  LDS.U16 R97, [R63+0x16] ;  /* 0x000016003f617984 */ /* 0x000e280000000400 */
[----:B------:R-:W0:Y:S04]  /*41b0*/  LDS.U16 R99, [R63+0x18] ;  /* 0x000018003f637984 */ /* 0x000e280000000400 */
[----:B------:R-:W1:Y:S04]  /*41c0*/  LDS.U16 R100, [R63+0x1a] ;  /* 0x00001a003f647984 */ /* 0x000e680000000400 */
[----:B------:R-:W-:Y:S04]  /*41d0*/  LDS.U16 R102, [R63+0x1c] ;  /* 0x00001c003f667984 */ /* 0x000fe80000000400 */
[----:B------:R-:W1:Y:S04]  /*41e0*/  LDS.U16 R101, [R63+0x1e] ;  /* 0x00001e003f657984 */ /* 0x000e680000000400 */
[----:B------:R-:W1:Y:S04]  /*41f0*/  LDS.U16 R137, [R63+0x20] ;  /* 0x000020003f897984 */ /* 0x000e680000000400 */
[----:B------:R-:W1:Y:S04]  /*4200*/  LDS.U16 R138, [R63+0x22] ;  /* 0x000022003f8a7984 */ /* 0x000e680000000400 */
[----:B------:R-:W-:Y:S04]  /*4210*/  LDS.U16 R140, [R63+0x24] ;  /* 0x000024003f8c7984 */ /* 0x000fe80000000400 */
[----:B------:R-:W1:Y:S04]  /*4220*/  LDS.U16 R139, [R63+0x26] ;  /* 0x000026003f8b7984 */ /* 0x000e680000000400 */
[----:B------:R-:W1:Y:S04]  /*4230*/  LDS.U16 R141, [R63+0x28] ;  /* 0x000028003f8d7984 */ /* 0x000e680000000400 */
[----:B------:R-:W1:Y:S04]  /*4240*/  LDS.U16 R142, [R63+0x2a] ;  /* 0x00002a003f8e7984 */ /* 0x000e680000000400 */
[----:B0-----:R-:W-:Y:S04]  /*4250*/  LDS.U16 R144, [R63+0x2c] ;  /* 0x00002c003f907984 */ /* 0x001fe80000000400 */
        /* <DEDUP_REMOVED lines=9> */
[----:B------:R1:W-:Y:S04]  /*42f0*/  STS.64 [R65+0x39e0], R120 ;  /* 0x0039e07841007388 */ /* 0x0003e80000000a00 */
[----:B------:R-:W5:Y:S01]  /*4300*/  LDG.E.64 R68, [R68.64] ;  /* 0x0000001e44447981 */ /* 0x000f62000c1e1b00 */
[----:B------:R-:W-:-:S02]  /*4310*/  FMUL.FTZ R156, R120, R135 ;  /* 0x00000087789c7220 */ /* 0x000fc40000410000 */
[-C--:B------:R-:W-:Y:S02]  /*4320*/  FMUL.FTZ R60, R7, R67.reuse ;  /* 0x00000043073c7220 */ /* 0x080fe40000410000 */
[----:B------:R-:W-:Y:S02]  /*4330*/  FMUL.FTZ R70, R12, R67 ;  /* 0x000000430c467220 */ /* 0x000fe40000410000 */
[C---:B------:R-:W-:Y:S02]  /*4340*/  FFMA.FTZ R158, R121.reuse, R136, R156 ;  /* 0x00000088799e7223 */ /* 0x040fe4000001009c */
[----:B-1----:R-:W-:Y:S01]  /*4350*/  @!P0 IMAD.WIDE R64, R64, R157, UR10 ;  /* 0x0000000a40408e25 */ /* 0x002fe2000f8e029d */
[----:B------:R1:W-:Y:S03]  /*4360*/  MUFU.EX2 R153, R60 ;  /* 0x0000003c00997308 */ /* 0x0003e60000000800 */
[----:B------:R-:W-:-:S02]  /*4370*/  FMUL.FTZ R157, R121, R135 ;  /* 0x00000087799d7220 */ /* 0x000fc40000410000 */
[----:B------:R-:W-:Y:S02]  /*4380*/  FMUL.FTZ R71, R11, R67 ;  /* 0x000000430b477220 */ /* 0x000fe40000410000 */
[----:B------:R-:W-:Y:S01]  /*4390*/  FFMA.FTZ R157, R120, R136, -R157 ;  /* 0x00000088789d7223 */ /* 0x000fe2000001089d */
[----:B-1----:R-:W-:Y:S01]  /*43a0*/  HFMA2.MMA R60, -RZ, RZ, 1.875, 0 ;  /* 0x3f800000ff3c7435 */ /* 0x002fe200000001ff */
[----:B------:R-:W1:Y:S01]  /*43b0*/  MUFU.EX2 R70, R70 ;  /* 0x0000004600467308 */ /* 0x000e620000000800 */
[C---:B------:R-:W-:Y:S01]  /*43c0*/  FMUL.FTZ R159, R133.reuse, R158 ;  /* 0x0000009e859f7220 */ /* 0x040fe20000410000 */
[----:B------:R-:W-:Y:S01]  /*43d0*/  MOV R61, RZ ;  /* 0x000000ff003d7202 */ /* 0x000fe20000000f00 */
[----:B------:R-:W-:Y:S01]  /*43e0*/  CS2R R62, SRZ ;  /* 0x00000000003e7805 */ /* 0x000fe2000001ff00 */
[----:B------:R-:W-:Y:S01]  /*43f0*/  BAR.SYNC.DEFER_BLOCKING 0x0 ;  /* 0x0000000000007b1d */ /* 0x000fe20000010000 */
[-C--:B------:R-:W-:Y:S02]  /*4400*/  FFMA.FTZ R159, R134, R157.reuse, -R159 ;  /* 0x0000009d869f7223 */ /* 0x080fe4000001089f */
[----:B------:R-:W-:-:S03]  /*4410*/  FMUL.FTZ R157, R133, R157 ;  /* 0x0000009d859d7220 */ /* 0x000fc60000410000 */
[----:B------:R-:W0:Y:S01]  /*4420*/  MUFU.EX2 R71, R71 ;  /* 0x0000004700477308 */ /* 0x000e220000000800 */
[----:B------:R-:W-:Y:S02]  /*4430*/  FFMA.FTZ R157, R134, R158, R157 ;  /* 0x0000009e869d7223 */ /* 0x000fe4000001009d */
[----:B-1----:R-:W-:Y:S01]  /*4440*/  FMUL.FTZ R129, R70, R129 ;  /* 0x0000008146817220 */ /* 0x002fe20000410000 */
[----:B------:R1:W5:Y:S02]  /*4450*/  @!P0 LDG.E.128 R60, [R64.64] ;  /* 0x0000001e403c8981 */ /* 0x000364000c1e1d00 */
[----:B-1----:R-:W-:-:S04]  /*4460*/  FMUL.FTZ R64, R131, R159 ;  /* 0x0000009f83407220 */ /* 0x002fc80000410000 */
[CC--:B------:R-:W-:Y:S02]  /*4470*/  FFMA.FTZ R65, R132.reuse, R157.reuse, R64 ;  /* 0x0000009d84417223 */ /* 0x0c0fe40000010040 */
[----:B------:R-:W-:Y:S02]  /*4480*/  FMUL.FTZ R157, R131, R157 ;  /* 0x0000009d839d7220 */ /* 0x000fe40000410000 */
[C---:B0-----:R-:W-:Y:S02]  /*4490*/  FMUL.FTZ R128, R71.reuse, R128 ;  /* 0x0000008047807220 */ /* 0x041fe40000410000 */
[----:B------:R-:W-:Y:S02]  /*44a0*/  FFMA.FTZ R157, R132, R159, -R157 ;  /* 0x0000009f849d7223 */ /* 0x000fe4000001089d */
[----:B------:R-:W-:Y:S02]  /*44b0*/  FMUL.FTZ R127, R71, R127 ;  /* 0x0000007f477f7220 */ /* 0x000fe40000410000 */
[----:B------:R-:W-:-:S02]  /*44c0*/  FMUL.FTZ R130, R70, R130 ;  /* 0x0000008246827220 */ /* 0x000fc40000410000 */
[----:B------:R-:W-:Y:S02]  /*44d0*/  FMUL.FTZ R71, R129, R65 ;  /* 0x0000004181477220 */ /* 0x000fe40000410000 */
[----:B------:R-:W-:Y:S02]  /*44e0*/  FMUL.FTZ R70, R3, R67 ;  /* 0x0000004303467220 */ /* 0x000fe40000410000 */
[C---:B------:R-:W-:Y:S02]  /*44f0*/  FMUL.FTZ R126, R103.reuse, R126 ;  /* 0x0000007e677e7220 */ /* 0x040fe40000410000 */
[----:B------:R-:W-:Y:S02]  /*4500*/  FMUL.FTZ R125, R103, R125 ;  /* 0x0000007d677d7220 */ /* 0x000fe40000410000 */
[----:B------:R-:W-:Y:S02]  /*4510*/  FMUL.FTZ R103, R129, R157 ;  /* 0x0000009d81677220 */ /* 0x000fe40000410000 */
[----:B------:R-:W-:-:S02]  /*4520*/  FMUL.FTZ R66, R0, UR42 ;  /* 0x0000002a00427c20 */ /* 0x000fc40008410000 */
[----:B------:R-:W-:Y:S01]  /*4530*/  FFMA.FTZ R71, R130, R157, -R71 ;  /* 0x0000009d82477223 */ /* 0x000fe20000010847 */
[----:B------:R-:W0:Y:S01]  /*4540*/  MUFU.EX2 R70, R70 ;  /* 0x0000004600467308 */ /* 0x000e220000000800 */
[-C--:B------:R-:W-:Y:S02]  /*4550*/  FMUL.FTZ R154, R6, R67.reuse ;  /* 0x00000043069a7220 */ /* 0x080fe40000410000 */
[-C--:B------:R-:W-:Y:S02]  /*4560*/  FMUL.FTZ R155, R5, R67.reuse ;  /* 0x00000043059b7220 */ /* 0x080fe40000410000 */
[-C--:B------:R-:W-:Y:S02]  /*4570*/  FMUL.FTZ R156, R4, R67.reuse ;  /* 0x00000043049c7220 */ /* 0x080fe40000410000 */
[----:B------:R-:W-:Y:S02]  /*4580*/  FMUL.FTZ R64, R2, R67 ;  /* 0x0000004302407220 */ /* 0x000fe40000410000 */
[----:B------:R-:W-:-:S02]  /*4590*/  FFMA.FTZ R103, R130, R65, R103 ;  /* 0x0000004182677223 */ /* 0x000fc40000010067 */
[----:B------:R-:W-:Y:S02]  /*45a0*/  FMUL.RZ R66, R66, 0.15915493667125701904 ;  /* 0x3e22f98342427820 */ /* 0x000fe4000040c000 */
[C---:B------:R-:W-:Y:S02]  /*45b0*/  FMUL.FTZ R124, R110.reuse, R124 ;  /* 0x0000007c6e7c7220 */ /* 0x040fe40000410000 */
[----:B------:R-:W-:Y:S02]  /*45c0*/  FMUL.FTZ R123, R110, R123 ;  /* 0x0000007b6e7b7220 */ /* 0x000fe40000410000 */
[----:B------:R-:W-:Y:S02]  /*45d0*/  FMUL.FTZ R67, R0, R67 ;  /* 0x0000004300437220 */ /* 0x000fe40000410000 */
[C---:B------:R-:W-:Y:S02]  /*45e0*/  FMUL.FTZ R110, R127.reuse, R71 ;  /* 0x000000477f6e7220 */ /* 0x040fe40000410000 */
[-C--:B------:R-:W-:Y:S01]  /*45f0*/  FMUL.FTZ R65, R127, R103.reuse ;  /* 0x000000677f417220 */ /* 0x080fe20000410000 */
[----:B------:R-:W-:Y:S01]  /*4600*/  MUFU.COS R104, R66 ;  /* 0x0000004200687308 */ /* 0x000fe20000000000 */
[----:B------:R-:W-:-:S02]  /*4610*/  FFMA.FTZ R110, R128, R103, R110 ;  /* 0x00000067806e7223 */ /* 0x000fc4000001006e */
[----:B------:R-:W-:Y:S02]  /*4620*/  FFMA.FTZ R65, R128, R71, -R65 ;  /* 0x0000004780417223 */ /* 0x000fe40000010841 */
[----:B------:R-:W-:-:S03]  /*4630*/  FMUL.FTZ R71, R125, R110 ;  /* 0x0000006e7d477220 */ /* 0x000fc60000410000 */
[----:B------:R-:W-:Y:S01]  /*4640*/  MUFU.EX2 R67, R67 ;  /* 0x0000004300437308 */ /* 0x000fe20000000800 */
[----:B------:R-:W-:-:S07]  /*4650*/  FMUL.FTZ R103, R125, R65 ;  /* 0x000000417d677220 */ /* 0x000fce0000410000 */
[----:B------:R-:W1:Y:S01]  /*4660*/  MUFU.SIN R66, R66 ;  /* 0x0000004200427308 */ /* 0x000e620000000400 */
[----:B------:R-:W-:-:S07]  /*4670*/  FFMA.FTZ R71, R126, R65, -R71 ;  /* 0x000000417e477223 */ /* 0x000fce0000010847 */
[----:B------:R-:W3:Y:S01]  /*4680*/  MUFU.EX2 R64, R64 ;  /* 0x0000004000407308 */ /* 0x000ee20000000800 */
[----:B------:R-:W-:Y:S02]  /*4690*/  FFMA.FTZ R103, R126, R110, R103 ;  /* 0x0000006e7e677223 */ /* 0x000fe40000010067 */
[C---:B0-----:R-:W-:Y:S02]  /*46a0*/  FMUL.FTZ R108, R70.reuse, R108 ;  /* 0x0000006c466c7220 */ /* 0x041fe40000410000 */
[----:B------:R-:W-:Y:S02]  /*46b0*/  FMUL.FTZ R107, R70, R107 ;  /* 0x0000006b466b7220 */ /* 0x000fe40000410000 */
[C---:B------:R-:W-:Y:S01]  /*46c0*/  FMUL.FTZ R70, R123.reuse, R71 ;  /* 0x000000477b467220 */ /* 0x040fe20000410000 */
[----:B------:R-:W-:Y:S01]  /*46d0*/  HADD2.F32 R90, -RZ, R90.H0_H0 ;  /* 0x2000005aff5a7230 */ /* 0x000fe20000004100 */
[-C--:B------:R-:W-:Y:S02]  /*46e0*/  FMUL.FTZ R65, R123, R103.reuse ;  /* 0x000000677b417220 */ /* 0x080fe40000410000 */
[----:B------:R-:W-:Y:S01]  /*46f0*/  FFMA.FTZ R70, R124, R103, R70 ;  /* 0x000000677c467223 */ /* 0x000fe20000010046 */
[----:B--2---:R-:W-:Y:S01]  /*4700*/  HADD2.F32 R89, -RZ, R89.H0_H0 ;  /* 0x20000059ff597230 */ /* 0x004fe20000004100 */
[----:B------:R-:W-:-:S02]  /*4710*/  FMUL.FTZ R119, R111, R119 ;  /* 0x000000776f777220 */ /* 0x000fc40000410000 */
[----:B-1----:R-:W-:Y:S01]  /*4720*/  FMUL.FTZ R103, R67, R66 ;  /* 0x0000004243677220 */ /* 0x002fe20000410000 */
[----:B------:R-:W-:Y:S01]  /*4730*/  HADD2.F32 R66, -RZ, R82.H0_H0 ;  /* 0x20000052ff427230 */ /* 0x000fe20000004100 */
[----:B------:R-:W-:Y:S02]  /*4740*/  FFMA.FTZ R65, R124, R71, -R65 ;  /* 0x000000477c417223 */ /* 0x000fe40000010841 */
[----:B------:R-:W-:Y:S02]  /*4750*/  FMUL.FTZ R185, R16, R90 ;  /* 0x0000005a10b97220 */ /* 0x000fe40000410000 */
[C---:B---3--:R-:W-:Y:S02]  /*4760*/  FMUL.FTZ R106, R64.reuse, R106 ;  /* 0x0000006a406a7220 */ /* 0x048fe40000410000 */
[----:B------:R-:W-:Y:S01]  /*4770*/  FMUL.FTZ R105, R64, R105 ;  /* 0x0000006940697220 */ /* 0x000fe20000410000 */
[----:B------:R-:W-:Y:S01]  /*4780*/  HADD2.F32 R88, -RZ, R88.H0_H0 ;  /* 0x20000058ff587230 */ /* 0x000fe20000004100 */
[----:B------:R-:W-:-:S02]  /*4790*/  FMUL.FTZ R122, R111, R122 ;  /* 0x0000007a6f7a7220 */ /* 0x000fc40000410000 */
[----:B------:R-:W-:Y:S02]  /*47a0*/  FMUL.FTZ R104, R67, R104 ;  /* 0x0000006843687220 */ /* 0x000fe40000410000 */
[CC--:B------:R-:W-:Y:S02]  /*47b0*/  FMUL.FTZ R64, R119.reuse, R70.reuse ;  /* 0x0000004677407220 */ /* 0x0c0fe40000410000 */
[----:B------:R-:W-:Y:S02]  /*47c0*/  FMUL.FTZ R67, R119, R65 ;  /* 0x0000004177437220 */ /* 0x000fe40000410000 */
[----:B------:R-:W-:Y:S02]  /*47d0*/  FMUL.FTZ R186, R16, R89 ;  /* 0x0000005910ba7220 */ /* 0x000fe40000410000 */
[----:B------:R-:W-:Y:S01]  /*47e0*/  FMUL.FTZ R185, R66, R185 ;  /* 0x000000b942b97220 */ /* 0x000fe20000410000 */
[----:B------:R-:W-:Y:S01]  /*47f0*/  HADD2.F32 R87, -RZ, R87.H0_H0 ;  /* 0x20000057ff577230 */ /* 0x000fe20000004100 */
[C---:B------:R-:W-:Y:S01]  /*4800*/  FFMA.FTZ R65, R122.reuse, R65, -R64 ;  /* 0x000000417a417223 */ /* 0x040fe20000010840 */
[----:B------:R-:W-:Y:S01]  /*4810*/  HADD2.F32 R71, -RZ, R81.H0_H0 ;  /* 0x20000051ff477230 */ /* 0x000fe20000004100 */
[----:B------:R-:W-:-:S02]  /*4820*/  FFMA.FTZ R64, R122, R70, R67 ;  /* 0x000000467a407223 */ /* 0x000fc40000010043 */
[----:B------:R-:W-:Y:S02]  /*4830*/  FMUL.FTZ R186, R66, R186 ;  /* 0x000000ba42ba7220 */ /* 0x000fe40000410000 */
[----:B------:R-:W-:Y:S02]  /*4840*/  FMUL.FTZ R187, R15, R88 ;  /* 0x000000580fbb7220 */ /* 0x000fe40000410000 */
[----:B------:R-:W-:Y:S02]  /*4850*/  FMUL.FTZ R67, R185, R135 ;  /* 0x00000087b9437220 */ /* 0x000fe40000410000 */
[----:B------:R-:W-:Y:S02]  /*4860*/  FMUL.FTZ R188, R15, R87 ;  /* 0x000000570fbc7220 */ /* 0x000fe40000410000 */
[----:B------:R-:W-:Y:S02]  /*4870*/  FMUL.FTZ R66, R186, R135 ;  /* 0x00000087ba427220 */ /* 0x000fe40000410000 */
[----:B------:R-:W-:-:S02]  /*4880*/  FMUL.FTZ R187, R71, R187 ;  /* 0x000000bb47bb7220 */ /* 0x000fc40000410000 */
[----:B------:R-:W-:Y:S01]  /*4890*/  FFMA.FTZ R70, R186, R136, R67 ;  /* 0x00000088ba467223 */ /* 0x000fe20000010043 */
[----:B------:R-:W-:Y:S01]  /*48a0*/  HADD2.F32 R91, -RZ, R91.H0_H0 ;  /* 0x2000005bff5b7230 */ /* 0x000fe20000004100 */
[----:B------:R-:W-:Y:S02]  /*48b0*/  FMUL.FTZ R188, R71, R188 ;  /* 0x000000bc47bc7220 */ /* 0x000fe40000410000 */
[----:B------:R-:W-:Y:S02]  /*48c0*/  FFMA.FTZ R67, R185, R136, -R66 ;  /* 0x00000088b9437223 */ /* 0x000fe40000010842 */
[----:B------:R-:W-:Y:S01]  /*48d0*/  FADD.FTZ R70, R187, R70 ;  /* 0x00000046bb467221 */ /* 0x000fe20000010000 */
[----:B----4-:R-:W-:Y:S01]  /*48e0*/  HADD2.F32 R92, -RZ, R92.H0_H0 ;  /* 0x2000005cff5c7230 */ /* 0x010fe20000004100 */
[----:B------:R-:W-:Y:S01]  /*48f0*/  FADD.FTZ R67, R188, R67 ;  /* 0x00000043bc437221 */ /* 0x000fe20000010000 */
[----:B------:R-:W-:Y:S01]  /*4900*/  HADD2.F32 R110, -RZ, R80.H0_H0 ;  /* 0x20000050ff6e7230 */ /* 0x000fe20000004100 */
[----:B------:R-:W-:-:S02]  /*4910*/  FMUL.FTZ R66, R133, R70 ;  /* 0x0000004685427220 */ /* 0x000fc40000410000 */
[C---:B------:R-:W-:Y:S02]  /*4920*/  FMUL.FTZ R189, R14.reuse, R91 ;  /* 0x0000005b0ebd7220 */ /* 0x040fe40000410000 */
[-C--:B------:R-:W-:Y:S02]  /*4930*/  FMUL.FTZ R71, R133, R67.reuse ;  /* 0x0000004385477220 */ /* 0x080fe40000410000 */
[----:B------:R-:W-:Y:S02]  /*4940*/  FMUL.FTZ R190, R14, R92 ;  /* 0x0000005c0ebe7220 */ /* 0x000fe40000410000 */
[----:B------:R-:W-:Y:S02]  /*4950*/  FFMA.FTZ R66, R134, R67, -R66 ;  /* 0x0000004386427223 */ /* 0x000fe40000010842 */
        /* <DEDUP_REMOVED lines=12> */
[----:B------:R-:W-:Y:S02]  /*4a20*/  FFMA.FTZ R70, R132, R71, R70 ;  /* 0x0000004784467223 */ /* 0x000fe40000010046 */
[----:B------:R-:W-:Y:S01]  /*4a30*/  FMUL.FTZ R191, R110, R191 ;  /* 0x000000bf6ebf7220 */ /* 0x000fe20000410000 */
[----:B------:R-:W-:Y:S01]  /*4a40*/  HADD2.F32 R95, -RZ, R95.H0_H0 ;  /* 0x2000005fff5f7230 */ /* 0x000fe20000004100 */
[----:B------:R-:W-:Y:S02]  /*4a50*/  FFMA.FTZ R67, R132, R66, -R67 ;  /* 0x0000004284437223 */ /* 0x000fe40000010843 */
[----:B------:R-:W-:Y:S02]  /*4a60*/  FMUL.FTZ R192, R110, R192 ;  /* 0x000000c06ec07220 */ /* 0x000fe40000410000 */
[----:B------:R-:W-:Y:S01]  /*4a70*/  FADD.FTZ R70, R191, R70 ;  /* 0x00000046bf467221 */ /* 0x000fe20000010000 */
[----:B------:R-:W-:Y:S01]  /*4a80*/  HADD2.F32 R96, -RZ, R96.H0_H0 ;  /* 0x20000060ff607230 */ /* 0x000fe20000004100 */
        /* <DEDUP_REMOVED lines=55> */
[C---:B------:R-:W-:Y:S01]  /*4e00*/  FMUL.FTZ R201, R8.reuse, R137 ;  /* 0x0000008908c97220 */ /* 0x040fe20000410000 */
[----:B------:R-:W0:Y:S01]  /*4e10*/  MUFU.EX2 R154, R154 ;  /* 0x0000009a009a7308 */ /* 0x000e220000000800 */
[-C--:B------:R-:W-:Y:S02]  /*4e20*/  FMUL.FTZ R71, R119, R67.reuse ;  /* 0x0000004377477220 */ /* 0x080fe40000410000 */
[----:B------:R-:W-:Y:S02]  /*4e30*/  FMUL.FTZ R202, R8, R138 ;  /* 0x0000008a08ca7220 */ /* 0x000fe40000410000 */
[----:B------:R-:W-:Y:S02]  /*4e40*/  FFMA.FTZ R66, R122, R67, -R66 ;  /* 0x000000437a427223 */ /* 0x000fe40000010842 */
[----:B------:R-:W-:Y:S01]  /*4e50*/  FMUL.FTZ R201, R110, R201 ;  /* 0x000000c96ec97220 */ /* 0x000fe20000410000 */
[----:B------:R-:W-:Y:S01]  /*4e60*/  HADD2.F32 R139, -RZ, R139.H0_H0 ;  /* 0x2000008bff8b7230 */ /* 0x000fe20000004100 */
[----:B------:R-:W-:-:S02]  /*4e70*/  FMUL.FTZ R117, R153, R117 ;  /* 0x0000007599757220 */ /* 0x000fc40000410000 */
[----:B------:R-:W-:Y:S02]  /*4e80*/  FFMA.FTZ R71, R122, R70, R71 ;  /* 0x000000467a477223 */ /* 0x000fe40000010047 */
[----:B------:R-:W-:Y:S02]  /*4e90*/  FMUL.FTZ R202, R110, R202 ;  /* 0x000000ca6eca7220 */ /* 0x000fe40000410000 */
[----:B------:R-:W-:Y:S01]  /*4ea0*/  FADD.FTZ R66, R201, R66 ;  /* 0x00000042c9427221 */ /* 0x000fe20000010000 */
[----:B------:R-:W-:Y:S01]  /*4eb0*/  HADD2.F32 R110, -RZ, R73.H0_H0 ;  /* 0x20000049ff6e7230 */ /* 0x000fe20000004100 */
[----:B------:R-:W-:Y:S01]  /*4ec0*/  FMUL.FTZ R118, R153, R118 ;  /* 0x0000007699767220 */ /* 0x000fe20000410000 */
[----:B------:R-:W-:Y:S01]  /*4ed0*/  HADD2.F32 R140, -RZ, R140.H0_H0 ;  /* 0x2000008cff8c7230 */ /* 0x000fe20000004100 */
[----:B------:R-:W-:Y:S02]  /*4ee0*/  FADD.FTZ R71, R202, R71 ;  /* 0x00000047ca477221 */ /* 0x000fe40000010000 */
[----:B------:R-:W-:-:S02]  /*4ef0*/  FMUL.FTZ R70, R117, R66 ;  /* 0x0000004275467220 */ /* 0x000fc40000410000 */
[----:B------:R-:W-:Y:S02]  /*4f00*/  FMUL.FTZ R203, R7, R139 ;  /* 0x0000008b07cb7220 */ /* 0x000fe40000410000 */
[C---:B------:R-:W-:Y:S01]  /*4f10*/  FMUL.FTZ R67, R117.reuse, R64 ;  /* 0x0000004075437220 */ /* 0x040fe20000410000 */
[----:B------:R-:W1:Y:S01]  /*4f20*/  MUFU.EX2 R155, R155 ;  /* 0x0000009b009b7308 */ /* 0x000e620000000800 */
[-C--:B------:R-:W-:Y:S02]  /*4f30*/  FFMA.FTZ R70, R118, R71.reuse, R70 ;  /* 0x0000004776467223 */ /* 0x080fe40000010046 */
[----:B------:R-:W-:Y:S02]  /*4f40*/  FMUL.FTZ R71, R117, R71 ;  /* 0x0000004775477220 */ /* 0x000fe40000410000 */
[----:B------:R-:W-:Y:S02]  /*4f50*/  FMUL.FTZ R204, R7, R140 ;  /* 0x0000008c07cc7220 */ /* 0x000fe40000410000 */
[----:B------:R-:W-:Y:S01]  /*4f60*/  FMUL.FTZ R203, R110, R203 ;  /* 0x000000cb6ecb7220 */ /* 0x000fe20000410000 */
[----:B------:R-:W-:Y:S01]  /*4f70*/  HADD2.F32 R141, -RZ, R141.H0_H0 ;  /* 0x2000008dff8d7230 */ /* 0x000fe20000004100 */
[----:B------:R-:W-:-:S02]  /*4f80*/  FFMA.FTZ R67, R118, R65, -R67 ;  /* 0x0000004176437223 */ /* 0x000fc40000010843 */
[----:B------:R-:W-:Y:S02]  /*4f90*/  FMUL.FTZ R65, R117, R65 ;  /* 0x0000004175417220 */ /* 0x000fe40000410000 */
        /* <DEDUP_REMOVED lines=10> */
[----:B------:R-:W-:Y:S01]  /*5040*/  FMUL.FTZ R205, R6, R141 ;  /* 0x0000008d06cd7220 */ /* 0x000fe20000410000 */
[----:B------:R-:W0:Y:S01]  /*5050*/  MUFU.EX2 R156, R156 ;  /* 0x0000009c009c7308 */ /* 0x000e220000000800 */
[-C--:B------:R-:W-:Y:S02]  /*5060*/  FMUL.FTZ R111, R115, R71.reuse ;  /* 0x00000047736f7220 */ /* 0x080fe40000410000 */
[----:B------:R-:W-:Y:S02]  /*5070*/  FFMA.FTZ R66, R116, R71, -R64 ;  /* 0x0000004774427223 */ /* 0x000fe40000010840 */
[----:B------:R-:W-:-:S02]  /*5080*/  FMUL.FTZ R206, R6, R142 ;  /* 0x0000008e06ce7220 */ /* 0x000fc40000410000 */
[----:B------:R-:W-:Y:S01]  /*5090*/  FMUL.FTZ R205, R110, R205 ;  /* 0x000000cd6ecd7220 */ /* 0x000fe20000410000 */
[----:B------:R-:W-:Y:S01]  /*50a0*/  HADD2.F32 R143, -RZ, R143.H0_H0 ;  /* 0x2000008fff8f7230 */ /* 0x000fe20000004100 */
[----:B-1----:R-:W-:Y:S02]  /*50b0*/  FMUL.FTZ R113, R155, R113 ;  /* 0x000000719b717220 */ /* 0x002fe40000410000 */
[----:B------:R-:W-:Y:S02]  /*50c0*/  FFMA.FTZ R111, R116, R70, R111 ;  /* 0x00000046746f7223 */ /* 0x000fe4000001006f */
[----:B------:R-:W-:Y:S02]  /*50d0*/  FMUL.FTZ R206, R110, R206 ;  /* 0x000000ce6ece7220 */ /* 0x000fe40000410000 */
[----:B------:R-:W-:Y:S01]  /*50e0*/  FADD.FTZ R66, R205, R66 ;  /* 0x00000042cd427221 */ /* 0x000fe20000010000 */
[----:B------:R-:W-:Y:S01]  /*50f0*/  HADD2.F32 R71, -RZ, R59.H0_H0 ;  /* 0x2000003bff477230 */ /* 0x000fe20000004100 */
[----:B------:R-:W-:Y:S01]  /*5100*/  FMUL.FTZ R114, R155, R114 ;  /* 0x000000729b727220 */ /* 0x000fe20000410000 */
[----:B------:R-:W-:Y:S01]  /*5110*/  HADD2.F32 R144, -RZ, R144.H0_H0 ;  /* 0x20000090ff907230 */ /* 0x000fe20000004100 */
[----:B------:R-:W-:-:S02]  /*5120*/  FADD.FTZ R111, R206, R111 ;  /* 0x0000006fce6f7221 */ /* 0x000fc40000010000 */
[----:B------:R-:W-:Y:S02]  /*5130*/  FMUL.FTZ R70, R113, R66 ;  /* 0x0000004271467220 */ /* 0x000fe40000410000 */
[----:B------:R-:W-:Y:S02]  /*5140*/  FMUL.FTZ R207, R5, R143 ;  /* 0x0000008f05cf7220 */ /* 0x000fe40000410000 */
[-C--:B------:R-:W-:Y:S02]  /*5150*/  FFMA.FTZ R70, R114, R111.reuse, R70 ;  /* 0x0000006f72467223 */ /* 0x080fe40000010046 */
[----:B------:R-:W-:Y:S02]  /*5160*/  FMUL.FTZ R111, R113, R111 ;  /* 0x0000006f716f7220 */ /* 0x000fe40000410000 */
[----:B------:R-:W-:Y:S02]  /*5170*/  FMUL.FTZ R208, R5, R144 ;  /* 0x0000009005d07220 */ /* 0x000fe40000410000 */
[----:B------:R-:W-:-:S02]  /*5180*/  FMUL.FTZ R207, R71, R207 ;  /* 0x000000cf47cf7220 */ /* 0x000fc40000410000 */
[----:B------:R-:W-:Y:S02]  /*5190*/  FMUL.FTZ R64, R115, R65 ;  /* 0x0000004173407220 */ /* 0x000fe40000410000 */
[----:B0-----:R-:W-:Y:S02]  /*51a0*/  FMUL.FTZ R109, R156, R109 ;  /* 0x0000006d9c6d7220 */ /* 0x001fe40000410000 */
[----:B------:R-:W-:Y:S02]  /*51b0*/  FFMA.FTZ R111, R114, R66, -R111 ;  /* 0x00000042726f7223 */ /* 0x000fe4000001086f */
[----:B------:R-:W-:Y:S02]  /*51c0*/  FMUL.FTZ R208, R71, R208 ;  /* 0x000000d047d07220 */ /* 0x000fe40000410000 */
[----:B------:R-:W-:Y:S01]  /*51d0*/  FADD.FTZ R70, R207, R70 ;  /* 0x00000046cf467221 */ /* 0x000fe20000010000 */
[----:B------:R-:W-:Y:S01]  /*51e0*/  HADD2.F32 R145, -RZ, R145.H0_H0 ;  /* 0x20000091ff917230 */ /* 0x000fe20000004100 */
[----:B------:R-:W-:Y:S01]  /*51f0*/  FFMA.FTZ R64, R116, R67, -R64 ;  /* 0x0000004374407223 */ /* 0x000fe20000010840 */
[----:B------:R-:W-:Y:S01]  /*5200*/  HADD2.F32 R146, -RZ, R146.H0_H0 ;  /* 0x20000092ff927230 */ /* 0x000fe20000004100 */
[----:B------:R-:W-:-:S02]  /*5210*/  FMUL.FTZ R112, R156, R112 ;  /* 0x000000709c707220 */ /* 0x000fc40000410000 */
[----:B------:R-:W-:Y:S02]  /*5220*/  FMUL.FTZ R67, R115, R67 ;  /* 0x0000004373437220 */ /* 0x000fe40000410000 */
[----:B------:R-:W-:Y:S02]  /*5230*/  FADD.FTZ R111, R208, R111 ;  /* 0x0000006fd06f7221 */ /* 0x000fe40000010000 */
[C---:B------:R-:W-:Y:S01]  /*5240*/  FMUL.FTZ R66, R109.reuse, R70 ;  /* 0x000000466d427220 */ /* 0x040fe20000410000 */
[----:B------:R-:W-:Y:S01]  /*5250*/  HADD2.F32 R110, -RZ, R58.H0_H0 ;  /* 0x2000003aff6e7230 */ /* 0x000fe20000004100 */
[----:B------:R-:W-:Y:S02]  /*5260*/  FFMA.FTZ R67, R116, R65, R67 ;  /* 0x0000004174437223 */ /* 0x000fe40000010043 */
[-C--:B------:R-:W-:Y:S02]  /*5270*/  FFMA.FTZ R71, R112, R111.reuse, -R66 ;  /* 0x0000006f70477223 */ /* 0x080fe40000010842 */
[----:B------:R-:W-:-:S02]  /*5280*/  FMUL.FTZ R111, R109, R111 ;  /* 0x0000006f6d6f7220 */ /* 0x000fc40000410000 */
[C---:B------:R-:W-:Y:S02]  /*5290*/  FMUL.FTZ R209, R4.reuse, R145 ;  /* 0x0000009104d17220 */ /* 0x040fe40000410000 */
[----:B------:R-:W-:Y:S02]  /*52a0*/  FMUL.FTZ R210, R4, R146 ;  /* 0x0000009204d27220 */ /* 0x000fe40000410000 */
[C---:B------:R-:W-:Y:S02]  /*52b0*/  FMUL.FTZ R65, R113.reuse, R67 ;  /* 0x0000004371417220 */ /* 0x040fe40000410000 */
[----:B------:R-:W-:Y:S02]  /*52c0*/  FFMA.FTZ R70, R112, R70, R111 ;  /* 0x0000004670467223 */ /* 0x000fe4000001006f */
[C---:B------:R-:W-:Y:S02]  /*52d0*/  FMUL.FTZ R209, R110.reuse, R209 ;  /* 0x000000d16ed17220 */ /* 0x040fe40000410000 */
[----:B------:R-:W-:Y:S01]  /*52e0*/  FMUL.FTZ R210, R110, R210 ;  /* 0x000000d26ed27220 */ /* 0x000fe20000410000 */
[----:B------:R-:W-:Y:S01]  /*52f0*/  HADD2.F32 R148, -RZ, R148.H0_H0 ;  /* 0x20000094ff947230 */ /* 0x000fe20000004100 */
[-C--:B------:R-:W-:Y:S01]  /*5300*/  FFMA.FTZ R65, R114, R64.reuse, -R65 ;  /* 0x0000004072417223 */ /* 0x080fe20000010841 */
[----:B------:R-:W-:Y:S01]  /*5310*/  HADD2.F32 R147, -RZ, R147.H0_H0 ;  /* 0x20000093ff937230 */ /* 0x000fe20000004100 */
[----:B------:R-:W-:-:S02]  /*5320*/  FMUL.FTZ R64, R113, R64 ;  /* 0x0000004071407220 */ /* 0x000fc40000410000 */
[----:B------:R-:W-:Y:S02]  /*5330*/  FADD.FTZ R70, R209, R70 ;  /* 0x00000046d1467221 */ /* 0x000fe40000010000 */
[----:B------:R-:W-:Y:S01]  /*5340*/  FADD.FTZ R71, R210, R71 ;  /* 0x00000047d2477221 */ /* 0x000fe20000010000 */
[----:B------:R-:W-:Y:S01]  /*5350*/  HADD2.F32 R110, -RZ, R57.H0_H0 ;  /* 0x20000039ff6e7230 */ /* 0x000fe20000004100 */
[----:B------:R-:W-:Y:S02]  /*5360*/  FFMA.FTZ R64, R114, R67, R64 ;  /* 0x0000004372407223 */ /* 0x000fe40000010040 */
[----:B------:R-:W-:Y:S02]  /*5370*/  FMUL.FTZ R66, R107, R70 ;  /* 0x000000466b427220 */ /* 0x000fe40000410000 */
[----:B------:R-:W-:Y:S02]  /*5380*/  FMUL.FTZ R212, R3, R148 ;  /* 0x0000009403d47220 */ /* 0x000fe40000410000 */
[----:B------:R-:W-:-:S02]  /*5390*/  FMUL.FTZ R67, R107, R71 ;  /* 0x000000476b437220 */ /* 0x000fc40000410000 */
[----:B------:R-:W-:Y:S02]  /*53a0*/  FMUL.FTZ R211, R3, R147 ;  /* 0x0000009303d37220 */ /* 0x000fe40000410000 */
[----:B------:R-:W-:Y:S02]  /*53b0*/  FFMA.FTZ R71, R108, R71, -R66 ;  /* 0x000000476c477223 */ /* 0x000fe40000010842 */
[----:B------:R-:W-:Y:S02]  /*53c0*/  FMUL.FTZ R212, R110, R212 ;  /* 0x000000d46ed47220 */ /* 0x000fe40000410000 */
[----:B------:R-:W-:Y:S02]  /*53d0*/  FFMA.FTZ R70, R108, R70, R67 ;  /* 0x000000466c467223 */ /* 0x000fe40000010043 */
[----:B------:R-:W-:Y:S02]  /*53e0*/  FMUL.FTZ R211, R110, R211 ;  /* 0x000000d36ed37220 */ /* 0x000fe40000410000 */
[----:B------:R-:W-:-:S02]  /*53f0*/  FMUL.FTZ R66, R109, R64 ;  /* 0x000000406d427220 */ /* 0x000fc40000410000 */
[-C--:B------:R-:W-:Y:S02]  /*5400*/  FMUL.FTZ R67, R109, R65.reuse ;  /* 0x000000416d437220 */ /* 0x080fe40000410000 */
[----:B------:R-:W-:Y:S02]  /*5410*/  FADD.FTZ R71, R212, R71 ;  /* 0x00000047d4477221 */ /* 0x000fe40000010000 */
[----:B------:R-:W-:Y:S01]  /*5420*/  FADD.FTZ R70, R211, R70 ;  /* 0x00000046d3467221 */ /* 0x000fe20000010000 */
[----:B------:R-:W-:Y:S01]  /*5430*/  HADD2.F32 R149, -RZ, R149.H0_H0 ;  /* 0x20000095ff957230 */ /* 0x000fe20000004100 */
[C---:B------:R-:W-:Y:S01]  /*5440*/  FFMA.FTZ R66, R112.reuse, R65, -R66 ;  /* 0x0000004170427223 */ /* 0x040fe20000010842 */
[----:B------:R-:W-:Y:S01]  /*5450*/  HADD2.F32 R150, -RZ, R150.H0_H0 ;  /* 0x20000096ff967230 */ /* 0x000fe20000004100 */
[----:B------:R-:W-:Y:S02]  /*5460*/  FFMA.FTZ R67, R112, R64, R67 ;  /* 0x0000004070437223 */ /* 0x000fe40000010043 */
[----:B------:R-:W-:-:S02]  /*5470*/  FMUL.FTZ R65, R105, R71 ;  /* 0x0000004769417220 */ /* 0x000fc40000410000 */
[-C--:B------:R-:W-:Y:S01]  /*5480*/  FMUL.FTZ R64, R105, R70.reuse ;  /* 0x0000004669407220 */ /* 0x080fe20000410000 */
[----:B------:R-:W-:Y:S01]  /*5490*/  HADD2.F32 R110, -RZ, R56.H0_H0 ;  /* 0x20000038ff6e7230 */ /* 0x000fe20000004100 */
[C---:B------:R-:W-:Y:S02]  /*54a0*/  FFMA.FTZ R70, R106.reuse, R70, R65 ;  /* 0x000000466a467223 */ /* 0x040fe40000010041 */
[----:B------:R-:W-:Y:S02]  /*54b0*/  FFMA.FTZ R71, R106, R71, -R64 ;  /* 0x000000476a477223 */ /* 0x000fe40000010840 */
[C---:B------:R-:W-:Y:S02]  /*54c0*/  FMUL.FTZ R213, R2.reuse, R149 ;  /* 0x0000009502d57220 */ /* 0x040fe40000410000 */
[----:B------:R-:W-:Y:S02]  /*54d0*/  FMUL.FTZ R65, R107, R67 ;  /* 0x000000436b417220 */ /* 0x000fe40000410000 */
[----:B------:R-:W-:-:S02]  /*54e0*/  FMUL.FTZ R214, R2, R150 ;  /* 0x0000009602d67220 */ /* 0x000fc40000410000 */
[-C--:B------:R-:W-:Y:S02]  /*54f0*/  FMUL.FTZ R64, R107, R66.reuse ;  /* 0x000000426b407220 */ /* 0x080fe40000410000 */
[----:B------:R-:W-:Y:S02]  /*5500*/  FMUL.FTZ R213, R110, R213 ;  /* 0x000000d56ed57220 */ /* 0x000fe40000410000 */
[----:B------:R-:W-:Y:S02]  /*5510*/  FFMA.FTZ R65, R108, R66, -R65 ;  /* 0x000000426c417223 */ /* 0x000fe40000010841 */
[----:B------:R-:W-:Y:S02]  /*5520*/  FMUL.FTZ R214, R110, R214 ;  /* 0x000000d66ed67220 */ /* 0x000fe40000410000 */
[----:B------:R-:W-:Y:S01]  /*5530*/  FFMA.FTZ R64, R108, R67, R64 ;  /* 0x000000436c407223 */ /* 0x000fe20000010040 */
[----:B------:R-:W-:Y:S01]  /*5540*/  HADD2.F32 R151, -RZ, R151.H0_H0 ;  /* 0x20000097ff977230 */ /* 0x000fe20000004100 */
[----:B------:R-:W-:Y:S01]  /*5550*/  FADD.FTZ R70, R213, R70 ;  /* 0x00000046d5467221 */ /* 0x000fe20000010000 */
[----:B------:R-:W-:Y:S01]  /*5560*/  HADD2.F32 R152, -RZ, R152.H0_H0 ;  /* 0x20000098ff987230 */ /* 0x000fe20000004100 */
[----:B------:R-:W-:Y:S01]  /*5570*/  FMUL.FTZ R67, R105, R65 ;  /* 0x0000004169437220 */ /* 0x000fe20000410000 */
[----:B------:R-:W-:Y:S01]  /*5580*/  ISETP.NE.AND P0, PT, R86, 0x3f, PT ;  /* 0x0000003f5600780c */ /* 0x000fe20003f05270 */
[----:B------:R-:W-:-:S02]  /*5590*/  FADD.FTZ R71, R214, R71 ;  /* 0x00000047d6477221 */ /* 0x000fc40000010000 */
[----:B------:R-:W-:Y:S02]  /*55a0*/  FMUL.FTZ R66, R105, R64 ;  /* 0x0000004069427220 */ /* 0x000fe40000410000 */
[C---:B------:R-:W-:Y:S02]  /*55b0*/  FMUL.FTZ R110, R103.reuse, R70 ;  /* 0x00000046676e7220 */ /* 0x040fe40000410000 */
[C---:B------:R-:W-:Y:S01]  /*55c0*/  FFMA.FTZ R67, R106.reuse, R64, R67 ;  /* 0x000000406a437223 */ /* 0x040fe20000010043 */
[----:B------:R-:W-:Y:S01]  /*55d0*/  HADD2.F32 R64, -RZ, R55.H0_H0 ;  /* 0x20000037ff407230 */ /* 0x000fe20000004100 */
[----:B------:R-:W-:Y:S02]  /*55e0*/  FMUL.FTZ R111, R103, R71 ;  /* 0x00000047676f7220 */ /* 0x000fe40000410000 */
[----:B------:R-:W-:Y:S02]  /*55f0*/  FFMA.FTZ R66, R106, R65, -R66 ;  /* 0x000000416a427223 */ /* 0x000fe40000010842 */
[----:B------:R-:W-:-:S02]  /*5600*/  FMUL.FTZ R215, R0, R151 ;  /* 0x0000009700d77220 */ /* 0x000fc40000410000 */
[----:B------:R-:W-:Y:S02]  /*5610*/  FMUL.FTZ R216, R0, R152 ;  /* 0x0000009800d87220 */ /* 0x000fe40000410000 */
[C---:B------:R-:W-:Y:S02]  /*5620*/  FFMA.FTZ R110, R104.reuse, R71, -R110 ;  /* 0x00000047686e7223 */ /* 0x040fe4000001086e */
[----:B------:R-:W-:Y:S02]  /*5630*/  FFMA.FTZ R111, R104, R70, R111 ;  /* 0x00000046686f7223 */ /* 0x000fe4000001006f */
[C---:B------:R-:W-:Y:S02]  /*5640*/  FMUL.FTZ R65, R103.reuse, R66 ;  /* 0x0000004267417220 */ /* 0x040fe40000410000 */
[----:B------:R-:W-:Y:S02]  /*5650*/  FMUL.FTZ R71, R103, R67 ;  /* 0x0000004367477220 */ /* 0x000fe40000410000 */
[----:B------:R-:W-:-:S02]  /*5660*/  FMUL.FTZ R215, R64, R215 ;  /* 0x000000d740d77220 */ /* 0x000fc40000410000 */
[----:B------:R-:W-:Y:S02]  /*5670*/  FMUL.FTZ R216, R64, R216 ;  /* 0x000000d840d87220 */ /* 0x000fe40000410000 */
[C---:B------:R-:W-:Y:S02]  /*5680*/  FFMA.FTZ R65, R104.reuse, R67, R65 ;  /* 0x0000004368417223 */ /* 0x040fe40000010041 */
[----:B------:R-:W-:Y:S02]  /*5690*/  FFMA.FTZ R64, R104, R66, -R71 ;  /* 0x0000004268407223 */ /* 0x000fe40000010847 */
[----:B------:R-:W-:Y:S02]  /*56a0*/  FADD.FTZ R66, R215, R110 ;  /* 0x0000006ed7427221 */ /* 0x000fe40000010000 */
[----:B------:R-:W-:Y:S02]  /*56b0*/  FADD.FTZ R67, R216, R111 ;  /* 0x0000006fd8437221 */ /* 0x000fe40000010000 */
[----:B------:R0:W1:Y:S01]  /*56c0*/  @P0 LDS.64 R110, [R86.X8+0x49e8] ;  /* 0x0049e800566e0984 */ /* 0x0000620000008a00 */
[----:B------:R-:W-:Y:S01]  /*56d0*/  BSSY B0, `(.L_x_4961) ;  /* 0x000000f000007945 */ /* 0x000fe20003800000 */
[----:B------:R-:W-:Y:S01]  /*56e0*/  ISETP.GT.U32.AND P2, PT, R86, 0x1f, PT ;  /* 0x0000001f5600780c */ /* 0x000fe20003f44070 */
[----:B------:R-:W-:Y:S07]  /*56f0*/  @P0 BRA `(.L_x_4962) ;  /* 0x000000c000000947 */ /* 0x000fee0003800000 */
        /* <DEDUP_REMOVED lines=12> */
.L_x_4962:
[----:B------:R-:W-:Y:S05]  /*57c0*/  BSYNC B0 ;  /* 0x0000000000007941 */ /* 0x000fea0003800000 */
.L_x_4961:
        /* <DEDUP_REMOVED lines=36> */
[----:B---3--:R-:W-:Y:S04]  /*5a10*/  LDS.128 R64, [R229+0x31d0] ;  /* 0x0031d000e5407984 */ /* 0x008fe80000000c00 */
[----:B-1----:R-:W1:Y:S02]  /*5a20*/  LDS.128 R68, [R229+0x31e0] ;  /* 0x0031e000e5447984 */ /* 0x002e640000000c00 */
[----:B-1----:R-:W-:-:S02]  /*5a30*/  FMUL.FTZ R241, R65, R69 ;  /* 0x0000004541f17220 */ /* 0x002fc40000410000 */
[CC--:B------:R-:W-:Y:S02]  /*5a40*/  FMUL.FTZ R243, R67.reuse, R69.reuse ;  /* 0x0000004543f37220 */ /* 0x0c0fe40000410000 */
[CC--:B------:R-:W-:Y:S02]  /*5a50*/  FFMA.FTZ R241, R64.reuse, R68.reuse, -R241 ;  /* 0x0000004440f17223 */ /* 0x0c0fe400000108f1 */
[-C--:B------:R-:W-:Y:S02]  /*5a60*/  FMUL.FTZ R64, R64, R69.reuse ;  /* 0x0000004540407220 */ /* 0x080fe40000410000 */
[C---:B------:R-:W-:Y:S02]  /*5a70*/  FMUL.FTZ R69, R66.reuse, R69 ;  /* 0x0000004542457220 */ /* 0x040fe40000410000 */
[-C--:B------:R-:W-:Y:S02]  /*5a80*/  FFMA.FTZ R243, R66, R68.reuse, -R243 ;  /* 0x0000004442f37223 */ /* 0x080fe400000108f3 */
[----:B------:R-:W-:-:S02]  /*5a90*/  FFMA.FTZ R242, R67, R68, R69 ;  /* 0x0000004443f27223 */ /* 0x000fc40000010045 */
[----:B------:R-:W-:Y:S02]  /*5aa0*/  FFMA.FTZ R68, R65, R68, R64 ;  /* 0x0000004441447223 */ /* 0x000fe40000010040 */
[----:B------:R-:W-:Y:S02]  /*5ab0*/  FADD.FTZ R69, R70, R243 ;  /* 0x000000f346457221 */ /* 0x000fe40000010000 */
[----:B------:R-:W-:Y:S01]  /*5ac0*/  FADD.FTZ R242, R71, R242 ;  /* 0x000000f247f27221 */ /* 0x000fe20000010000 */
[----:B------:R-:W-:Y:S05]  /*5ad0*/  BRA.DIV ~URZ, `(.L_x_4965) ;  /* 0x00007cb27f007947 */ /* 0x000fea000b800000 */
[----:B------:R1:W3:Y:S02]  /*5ae0*/  SHFL.UP PT, R67, R241, 0x1, RZ ;  /* 0x04200000f1437989 */ /* 0x0002e400000e00ff */
.L_x_5073:
[----:B------:R-:W-:Y:S05]  /*5af0*/  BRA.DIV ~URZ, `(.L_x_4966) ;  /* 0x00007d127f007947 */ /* 0x000fea000b800000 */
[----:B------:R-:W4:Y:S01]  /*5b00*/  SHFL.UP PT, R65, R69, 0x1, RZ ;  /* 0x0420000045417989 */ /* 0x000f2200000e00ff */
[----:B------:R-:W-:-:S03]  /*5b10*/  ISETP.GE.AND P0, PT, R85, 0x1, PT ;  /* 0x000000015500780c */ /* 0x000fc60003f06270 */
[----:B------:R-:W5:Y:S04]  /*5b20*/  SHFL.UP PT, R66, R242, 0x1, RZ ;  /* 0x04200000f2427989 */ /* 0x000f6800000e00ff */
[----:B------:R-:W0:Y:S01]  /*5b30*/  SHFL.UP PT, R64, R68, 0x1, RZ ;  /* 0x0420000044407989 */ /* 0x000e2200000e00ff */
[CC--:B----4-:R-:W-:Y:S02]  /*5b40*/  FMUL.FTZ R71, R68.reuse, R65.reuse ;  /* 0x0000004144477220 */ /* 0x0d0fe40000410000 */
[-C--:B-----5:R-:W-:Y:S02]  /*5b50*/  FMUL.FTZ R70, R68, R66.reuse ;  /* 0x0000004244467220 */ /* 0x0a0fe40000410000 */
[C---:B------:R-:W-:Y:S02]  /*5b60*/  FFMA.FTZ R71, R241.reuse, R66, R71 ;  /* 0x00000042f1477223 */ /* 0x040fe40000010047 */
[----:B------:R-:W-:-:S02]  /*5b70*/  FFMA.FTZ R70, R241, R65, -R70 ;  /* 0x00000041f1467223 */ /* 0x000fc40000010846 */
[----:B------:R-:W-:Y:S02]  /*5b80*/  @P0 FADD.FTZ R242, R242, R71 ;  /* 0x00000047f2f20221 */ /* 0x000fe40000010000 */
[C---:B---3--:R-:W-:Y:S02]  /*5b90*/  FMUL.FTZ R65, R68.reuse, R67 ;  /* 0x0000004344417220 */ /* 0x048fe40000410000 */
[----:B------:R-:W-:Y:S01]  /*5ba0*/  @P0 FADD.FTZ R69, R69, R70 ;  /* 0x0000004645450221 */ /* 0x000fe20000010000 */
[----:B------:R-:W3:Y:S01]  /*5bb0*/  SHFL.UP PT, R244, R242, 0x2, RZ ;  /* 0x04400000f2f47989 */ /* 0x000ee200000e00ff */
[CC--:B0-----:R-:W-:Y:S02]  /*5bc0*/  FFMA.FTZ R65, R241.reuse, R64.reuse, R65 ;  /* 0x00000040f1417223 */ /* 0x0c1fe40000010041 */
[C---:B------:R-:W-:Y:S01]  /*5bd0*/  FMUL.FTZ R64, R68.reuse, R64 ;  /* 0x0000004044407220 */ /* 0x040fe20000410000 */
[----:B------:R-:W0:Y:S02]  /*5be0*/  SHFL.UP PT, R70, R69, 0x2, RZ ;  /* 0x0440000045467989 */ /* 0x000e2400000e00ff */
[----:B------:R-:W-:Y:S01]  /*5bf0*/  FSEL R65, R68, R65, !P0 ;  /* 0x0000004144417208 */ /* 0x000fe20004000000 */
[----:B-1----:R-:W-:Y:S01]  /*5c00*/  @P0 FFMA.FTZ R241, R241, R67, -R64 ;  /* 0x00000043f1f10223 */ /* 0x002fe20000010840 */
[----:B------:R-:W-:-:S03]  /*5c10*/  ISETP.GE.AND P0, PT, R85, 0x2, PT ;  /* 0x000000025500780c */ /* 0x000fc60003f06270 */
[----:B------:R-:W1:Y:S04]  /*5c20*/  SHFL.UP PT, R64, R65, 0x2, RZ ;  /* 0x0440000041407989 */ /* 0x000e6800000e00ff */
[----:B------:R-:W4:Y:S01]  /*5c30*/  SHFL.UP PT, R66, R241, 0x2, RZ ;  /* 0x04400000f1427989 */ /* 0x000f2200000e00ff */
[C---:B---3--:R-:W-:Y:S02]  /*5c40*/  FMUL.FTZ R67, R65.reuse, R244 ;  /* 0x000000f441437220 */ /* 0x048fe40000410000 */
[-C--:B0-----:R-:W-:Y:S02]  /*5c50*/  FMUL.FTZ R68, R65, R70.reuse ;  /* 0x0000004641447220 */ /* 0x081fe40000410000 */
[C---:B------:R-:W-:Y:S02]  /*5c60*/  FFMA.FTZ R70, R241.reuse, R70, -R67 ;  /* 0x00000046f1467223 */ /* 0x040fe40000010843 */
[----:B------:R-:W-:-:S02]  /*5c70*/  FFMA.FTZ R67, R241, R244, R68 ;  /* 0x000000f4f1437223 */ /* 0x000fc40000010044 */
[----:B------:R-:W-:Y:S02]  /*5c80*/  @P0 FADD.FTZ R69, R69, R70 ;  /* 0x0000004645450221 */ /* 0x000fe40000010000 */
[----:B------:R-:W-:Y:S02]  /*5c90*/  @P0 FADD.FTZ R242, R242, R67 ;  /* 0x00000043f2f20221 */ /* 0x000fe40000010000 */
[C---:B-1----:R-:W-:Y:S01]  /*5ca0*/  FMUL.FTZ R67, R65.reuse, R64 ;  /* 0x0000004041437220 */ /* 0x042fe20000410000 */
[----:B------:R-:W0:Y:S01]  /*5cb0*/  SHFL.UP PT, R70, R69, 0x4, RZ ;  /* 0x0480000045467989 */ /* 0x000e2200000e00ff */
[----:B----4-:R-:W-:-:S03]  /*5cc0*/  FMUL.FTZ R68, R65, R66 ;  /* 0x0000004241447220 */ /* 0x010fc60000410000 */
[----:B------:R-:W1:Y:S01]  /*5cd0*/  SHFL.UP PT, R244, R242, 0x4, RZ ;  /* 0x04800000f2f47989 */ /* 0x000e6200000e00ff */
[C---:B------:R-:W-:Y:S02]  /*5ce0*/  FFMA.FTZ R68, R241.reuse, R64, R68 ;  /* 0x00000040f1447223 */ /* 0x040fe40000010044 */
[----:B------:R-:W-:-:S03]  /*5cf0*/  @P0 FFMA.FTZ R241, R241, R66, -R67 ;  /* 0x00000042f1f10223 */ /* 0x000fc60000010843 */
[----:B------:R-:W-:Y:S02]  /*5d00*/  FSEL R65, R65, R68, !P0 ;  /* 0x0000004441417208 */ /* 0x000fe40004000000 */
[----:B------:R-:W3:Y:S01]  /*5d10*/  SHFL.UP PT, R64, R241, 0x4, RZ ;  /* 0x04800000f1407989 */ /* 0x000ee200000e00ff */
[----:B------:R-:W-:-:S03]  /*5d20*/  ISETP.GE.AND P0, PT, R85, 0x4, PT ;  /* 0x000000045500780c */ /* 0x000fc60003f06270 */
[----:B------:R-:W4:Y:S01]  /*5d30*/  SHFL.UP PT, R66, R65, 0x4, RZ ;  /* 0x0480000041427989 */ /* 0x000f2200000e00ff */
[C---:B0-----:R-:W-:Y:S02]  /*5d40*/  FMUL.FTZ R68, R65.reuse, R70 ;  /* 0x0000004641447220 */ /* 0x041fe40000410000 */
[-C--:B-1----:R-:W-:Y:S02]  /*5d50*/  FMUL.FTZ R67, R65, R244.reuse ;  /* 0x000000f441437220 */ /* 0x082fe40000410000 */
[C---:B------:R-:W-:Y:S02]  /*5d60*/  FFMA.FTZ R71, R241.reuse, R244, R68 ;  /* 0x000000f4f1477223 */ /* 0x040fe40000010044 */
[----:B------:R-:W-:-:S03]  /*5d70*/  FFMA.FTZ R70, R241, R70, -R67 ;  /* 0x00000046f1467223 */ /* 0x000fc60000010843 */
[----:B------:R-:W-:Y:S02]  /*5d80*/  @P0 FADD.FTZ R242, R242, R71 ;  /* 0x00000047f2f20221 */ /* 0x000fe40000010000 */
[----:B---3--:R-:W-:Y:S02]  /*5d90*/  FMUL.FTZ R67, R65, R64 ;  /* 0x0000004041437220 */ /* 0x008fe40000410000 */
[----:B------:R-:W-:Y:S02]  /*5da0*/  @P0 FADD.FTZ R69, R69, R70 ;  /* 0x0000004645450221 */ /* 0x000fe40000010000 */
[-C--:B----4-:R-:W-:Y:S01]  /*5db0*/  FFMA.FTZ R68, R241, R66.reuse, R67 ;  /* 0x00000042f1447223 */ /* 0x090fe20000010043 */
[----:B------:R-:W0:Y:S01]  /*5dc0*/  SHFL.UP PT, R70, R242, 0x8, RZ ;  /* 0x05000000f2467989 */ /* 0x000e2200000e00ff */
[----:B------:R-:W-:-:S03]  /*5dd0*/  FMUL.FTZ R66, R65, R66 ;  /* 0x0000004241427220 */ /* 0x000fc60000410000 */
[----:B------:R-:W-:Y:S01]  /*5de0*/  FSEL R65, R65, R68, !P0 ;  /* 0x0000004441417208 */ /* 0x000fe20004000000 */
[----:B------:R-:W-:Y:S01]  /*5df0*/  @P0 FFMA.FTZ R241, R241, R64, -R66 ;  /* 0x00000040f1f10223 */ /* 0x000fe20000010842 */
[----:B------:R-:W1:Y:S01]  /*5e00*/  SHFL.UP PT, R68, R69, 0x8, RZ ;  /* 0x0500000045447989 */ /* 0x000e6200000e00ff */
[----:B------:R-:W-:-:S03]  /*5e10*/  ISETP.GE.AND P0, PT, R85, 0x8, PT ;  /* 0x000000085500780c */ /* 0x000fc60003f06270 */
[----:B------:R-:W3:Y:S04]  /*5e20*/  SHFL.UP PT, R66, R241, 0x8, RZ ;  /* 0x05000000f1427989 */ /* 0x000ee800000e00ff */
[----:B------:R-:W4:Y:S01]  /*5e30*/  SHFL.UP PT, R64, R65, 0x8, RZ ;  /* 0x0500000041407989 */ /* 0x000f2200000e00ff */
[C---:B0-----:R-:W-:Y:S02]  /*5e40*/  FMUL.FTZ R67, R65.reuse, R70 ;  /* 0x0000004641437220 */ /* 0x041fe40000410000 */
[-C--:B-1----:R-:W-:Y:S02]  /*5e50*/  FMUL.FTZ R71, R65, R68.reuse ;  /* 0x0000004441477220 */ /* 0x082fe40000410000 */
[----:B------:R-:W-:Y:S02]  /*5e60*/  FFMA.FTZ R244, R241, R68, -R67 ;  /* 0x00000044f1f47223 */ /* 0x000fe40000010843 */
[----:B---3--:R-:W-:-:S02]  /*5e70*/  FMUL.FTZ R68, R65, R66 ;  /* 0x0000004241447220 */ /* 0x008fc40000410000 */
[C---:B------:R-:W-:Y:S02]  /*5e80*/  FFMA.FTZ R71, R241.reuse, R70, R71 ;  /* 0x00000046f1477223 */ /* 0x040fe40000010047 */
[-C--:B----4-:R-:W-:Y:S02]  /*5e90*/  FFMA.FTZ R68, R241, R64.reuse, R68 ;  /* 0x00000040f1447223 */ /* 0x090fe40000010044 */
[----:B------:R-:W-:Y:S02]  /*5ea0*/  FMUL.FTZ R67, R65, R64 ;  /* 0x0000004041437220 */ /* 0x000fe40000410000 */
[----:B------:R-:W-:Y:S01]  /*5eb0*/  @P0 FADD.FTZ R69, R69, R244 ;  /* 0x000000f445450221 */ /* 0x000fe20000010000 */
[----:B------:R-:W-:Y:S01]  /*5ec0*/  FSEL R68, R65, R68, !P0 ;  /* 0x0000004441447208 */ /* 0x000fe20004000000 */
[----:B------:R-:W-:Y:S02]  /*5ed0*/  @P0 FFMA.FTZ R241, R241, R66, -R67 ;  /* 0x00000042f1f10223 */ /* 0x000fe40000010843 */
[----:B------:R-:W-:Y:S01]  /*5ee0*/  @P0 FADD.FTZ R242, R242, R71 ;  /* 0x00000047f2f20221 */ /* 0x000fe20000010000 */
[----:B------:R-:W-:Y:S01]  /*5ef0*/  MOV R243, R69 ;  /* 0x0000004500f37202 */ /* 0x000fe20000000f00 */
[----:B------:R0:W1:Y:S04]  /*5f00*/  SHFL.UP PT, R71, R69, 0x10, RZ ;  /* 0x0600000045477989 */ /* 0x00006800000e00ff */
[----:B------:R0:W3:Y:S04]  /*5f10*/  SHFL.UP PT, R67, R241, 0x10, RZ ;  /* 0x06000000f1437989 */ /* 0x0000e800000e00ff */
[----:B------:R0:W4:Y:S04]  /*5f20*/  SHFL.UP PT, R66, R242, 0x10, RZ ;  /* 0x06000000f2427989 */ /* 0x00012800000e00ff */
[----:B------:R0:W2:Y:S02]  /*5f30*/  SHFL.UP PT, R70, R68, 0x10, RZ ;  /* 0x0600000044467989 */ /* 0x0000a400000e00ff */
.L_x_5074:
[----:B0-----:R-:W-:Y:S01]  /*5f40*/  MOV R69, R241 ;  /* 0x000000f100457202 */ /* 0x001fe20000000f00 */
[-C--:B----4-:R-:W-:Y:S01]  /*5f50*/  FMUL.FTZ R64, R66, R68.reuse ;  /* 0x0000004442407220 */ /* 0x090fe20000410000 */
[----:B------:R-:W-:Y:S01]  /*5f60*/  ISETP.GE.AND P0, PT, R85, 0x10, PT ;  /* 0x000000105500780c */ /* 0x000fe20003f06270 */
[----:B---3--:R-:W-:Y:S01]  /*5f70*/  FMUL.FTZ R65, R67, R68 ;  /* 0x0000004443417220 */ /* 0x008fe20000410000 */
[----:B------:R-:W-:Y:S01]  /*5f80*/  MOV R241, R242 ;  /* 0x000000f200f17202 */ /* 0x000fe20000000f00 */
[----:B-1----:R-:W-:-:S02]  /*5f90*/  FFMA.FTZ R64, R71, R69, -R64 ;  /* 0x0000004547407223 */ /* 0x002fc40000010840 */
[-C--:B------:R-:W-:Y:S02]  /*5fa0*/  FMUL.FTZ R71, R71, R68.reuse ;  /* 0x0000004447477220 */ /* 0x080fe40000410000 */
[-C--:B--2---:R-:W-:Y:S02]  /*5fb0*/  FFMA.FTZ R65, R70, R69.reuse, R65 ;  /* 0x0000004546417223 */ /* 0x084fe40000010041 */
[----:B------:R-:W-:Y:S01]  /*5fc0*/  FFMA.FTZ R66, R66, R69, R71 ;  /* 0x0000004542427223 */ /* 0x000fe20000010047 */
[----:B------:R-:W-:Y:S01]  /*5fd0*/  MOV R71, R243 ;  /* 0x000000f300477202 */ /* 0x000fe20000000f00 */
[----:B------:R-:W-:Y:S01]  /*5fe0*/  FMUL.FTZ R70, R70, R68 ;  /* 0x0000004446467220 */ /* 0x000fe20000410000 */
[----:B------:R-:W-:Y:S01]  /*5ff0*/  FSEL R68, R68, R65, !P0 ;  /* 0x0000004144447208 */ /* 0x000fe20004000000 */
[----:B------:R-:W-:Y:S02]  /*6000*/  @P0 FADD.FTZ R241, R66, R241 ;  /* 0x000000f142f10221 */ /* 0x000fe40000010000 */
[----:B------:R-:W-:-:S02]  /*6010*/  @P0 FFMA.FTZ R69, R67, R69, -R70 ;  /* 0x0000004543450223 */ /* 0x000fc40000010846 */
[----:B------:R-:W-:Y:S01]  /*6020*/  @P0 FADD.FTZ R71, R64, R71 ;  /* 0x0000004740470221 */ /* 0x000fe20000010000 */
[----:B------:R-:W-:Y:S05]  /*6030*/  BRA.CONV ~URZ, `(.L_x_4967) ;  /* 0x000000437f007947 */ /* 0x000fea000b800000 */
[----:B------:R-:W-:Y:S01]  /*6040*/  HFMA2.MMA R66, -RZ, RZ, 0, 1.847743988037109375e-06 ;  /* 0x0000001fff427435 */ /* 0x000fe200000001ff */
[----:B------:R-:W-:Y:S02]  /*6050*/  MOV R64, R69 ;  /* 0x0000004500407202 */ /* 0x000fe40000000f00 */
[----:B------:R-:W-:-:S03]  /*6060*/  MOV R65, 0x6080 ;  /* 0x0000608000417802 */ /* 0x000fc60000000f00 */
[----:B------:R-:W-:Y:S05]  /*6070*/  CALL.REL.NOINC `($__internal_121_$__cuda_sm70_shflsync_idx_p) ;  /* 0x0000943000007944 */ /* 0x000fea0003c00000 */
.L_x_4967:
[----:B------:R-:W-:Y:S05]  /*6080*/  BRA.CONV ~URZ, `(.L_x_4968) ;  /* 0x000000437f007947 */ /* 0x000fea000b800000 */
[----:B-1----:R-:W-:Y:S01]  /*6090*/  HFMA2.MMA R66, -RZ, RZ, 0, 1.847743988037109375e-06 ;  /* 0x0000001fff427435 */ /* 0x002fe200000001ff */
[----:B------:R-:W-:Y:S02]  /*60a0*/  MOV R64, R68 ;  /* 0x0000004400407202 */ /* 0x000fe40000000f00 */
[----:B------:R-:W-:-:S03]  /*60b0*/  MOV R65, 0x60d0 ;  /* 0x000060d000417802 */ /* 0x000fc60000000f00 */
[----:B0-2---:R-:W-:Y:S05]  /*60c0*/  CALL.REL.NOINC `($__internal_121_$__cuda_sm70_shflsync_idx_p) ;  /* 0x000093e000007944 */ /* 0x005fea0003c00000 */
.L_x_4968:
[----:B------:R-:W-:Y:S05]  /*60d0*/  BRA.CONV ~URZ, `(.L_x_4969) ;  /* 0x000000437f007947 */ /* 0x000fea000b800000 */
[----:B-1----:R-:W-:Y:S01]  /*60e0*/  HFMA2.MMA R66, -RZ, RZ, 0, 1.847743988037109375e-06 ;  /* 0x0000001fff427435 */ /* 0x002fe200000001ff */
[----:B------:R-:W-:Y:S02]  /*60f0*/  MOV R64, R71 ;  /* 0x0000004700407202 */ /* 0x000fe40000000f00 */
[----:B------:R-:W-:-:S03]  /*6100*/  MOV R65, 0x6120 ;  /* 0x0000612000417802 */ /* 0x000fc60000000f00 */
[----:B0-2---:R-:W-:Y:S05]  /*6110*/  CALL.REL.NOINC `($__internal_121_$__cuda_sm70_shflsync_idx_p) ;  /* 0x0000939000007944 */ /* 0x005fea0003c00000 */
.L_x_4969:
[----:B------:R-:W-:Y:S05]  /*6120*/  BRA.CONV ~URZ, `(.L_x_4970) ;  /* 0x000000437f007947 */ /* 0x000fea000b800000 */
[----:B-1----:R-:W-:Y:S01]  /*6130*/  HFMA2.MMA R66, -RZ, RZ, 0, 1.847743988037109375e-06 ;  /* 0x0000001fff427435 */ /* 0x002fe200000001ff */
[----:B------:R-:W-:-:S02]  /*6140*/  MOV R64, R241 ;  /* 0x000000f100407202 */ /* 0x000fc40000000f00 */
[----:B------:R-:W-:-:S03]  /*6150*/  MOV R65, 0x6170 ;  /* 0x0000617000417802 */ /* 0x000fc60000000f00 */
[----:B0-2---:R-:W-:Y:S05]  /*6160*/  CALL.REL.NOINC `($__internal_121_$__cuda_sm70_shflsync_idx_p) ;  /* 0x0000934000007944 */ /* 0x005fea0003c00000 */
.L_x_4970:
        /* <DEDUP_REMOVED lines=9> */
.L_x_5075:
[----:B--234-:R-:W2:Y:S01]  /*6200*/  LDS.128 R60, [R229+0x31d0] ;  /* 0x0031d000e53c7984 */ /* 0x01cea20000000c00 */
[----:B-1----:R-:W-:Y:S01]  /*6210*/  MOV R66, R243 ;  /* 0x000000f300427202 */ /* 0x002fe20000000f00 */
[----:B0-----:R-:W-:Y:S01]  /*6220*/  FMUL.FTZ R64, R67, R68 ;  /* 0x0000004443407220 */ /* 0x001fe20000410000 */
[----:B------:R-:W-:-:S03]  /*6230*/  MOV R65, R242 ;  /* 0x000000f200417202 */ /* 0x000fc60000000f00 */
[CC--:B------:R-:W-:Y:S02]  /*6240*/  FFMA.FTZ R64, R66.reuse, R69.reuse, -R64 ;  /* 0x0000004542407223 */ /* 0x0c0fe40000010840 */
[----:B------:R-:W-:Y:S02]  /*6250*/  FMUL.FTZ R244, R66, R68 ;  /* 0x0000004442f47220 */ /* 0x000fe40000410000 */
[----:B------:R-:W-:Y:S01]  /*6260*/  @P1 FADD.FTZ R66, R64, R71 ;  /* 0x0000004740421221 */ /* 0x000fe20000010000 */
[----:B------:R-:W-:Y:S01]  /*6270*/  MOV R64, R70 ;  /* 0x0000004600407202 */ /* 0x000fe20000000f00 */
[----:B------:R-:W-:Y:S02]  /*6280*/  FFMA.FTZ R244, R67, R69, R244 ;  /* 0x0000004543f47223 */ /* 0x000fe400000100f4 */
[-C--:B------:R-:W-:Y:S02]  /*6290*/  FMUL.FTZ R70, R65, R68.reuse ;  /* 0x0000004441467220 */ /* 0x080fe40000410000 */
[----:B------:R-:W-:-:S02]  /*62a0*/  FMUL.FTZ R68, R64, R68 ;  /* 0x0000004440447220 */ /* 0x000fc40000410000 */
[----:B------:R-:W-:Y:S02]  /*62b0*/  @P1 FADD.FTZ R67, R244, R241 ;  /* 0x000000f1f4431221 */ /* 0x000fe40000010000 */
[-C--:B------:R-:W-:Y:S02]  /*62c0*/  @P1 FFMA.FTZ R65, R65, R69.reuse, R68 ;  /* 0x0000004541411223 */ /* 0x080fe40000010044 */
[----:B------:R-:W-:-:S05]  /*62d0*/  @P1 FFMA.FTZ R64, R64, R69, -R70 ;  /* 0x0000004540401223 */ /* 0x000fca0000010846 */
[----:B------:R0:W-:Y:S01]  /*62e0*/  STS.128 [R229+0x31d0], R64 ;  /* 0x0031d040e5007388 */ /* 0x0001e20000000c00 */
[CC--:B--2---:R-:W-:Y:S02]  /*62f0*/  FMUL.FTZ R68, R61.reuse, R66.reuse ;  /* 0x000000423d447220 */ /* 0x0c4fe40000410000 */
        /* <DEDUP_REMOVED lines=10> */
.L_x_4964:
[----:B---3--:R-:W-:Y:S05]  /*63a0*/  BSYNC B0 ;  /* 0x0000000000007941 */ /* 0x008fea0003800000 */
.L_x_4963:
[----:B------:R-:W-:Y:S01]  /*63b0*/  WARPSYNC 0xffffffff ;  /* 0xffffffff00007948 */ /* 0x000fe20003800000 */
[----:B------:R-:W-:Y:S02]  /*63c0*/  LOP3.LUT P0, RZ, R86, 0x1f, RZ, 0xc0, !PT ;  /* 0x0000001f56ff7812 */ /* 0x000fe4000780c0ff */
[CC--:B012---:R-:W-:Y:S01]  /*63d0*/  FMUL.FTZ R61, R103.reuse, R111.reuse ;  /* 0x0000006f673d7220 */ /* 0x0c7fe20000410000 */
        /* <DEDUP_REMOVED lines=9> */
[----:B------:R-:W-:Y:S02]  /*6470*/  FFMA.FTZ R63, R106, R61, -R62 ;  /* 0x0000003d6a3f7223 */ /* 0x000fe4000001083e */
[CC--:B------:R-:W-:Y:S02]  /*6480*/  FMUL.FTZ R60, R104.reuse, R184.reuse ;  /* 0x000000b8683c7220 */ /* 0x0c0fe40000410000 */
[C---:B------:R-:W-:Y:S02]  /*6490*/  FMUL.FTZ R61, R103.reuse, R184 ;  /* 0x000000b8673d7220 */ /* 0x040fe40000410000 */
[-C--:B------:R-:W-:Y:S02]  /*64a0*/  FFMA.FTZ R62, -R103, R168.reuse, -R60 ;  /* 0x000000a8673e7223 */ /* 0x080fe4000001093c */
[----:B------:R-:W-:-:S02]  /*64b0*/  FFMA.FTZ R60, R104, R168, -R61 ;  /* 0x000000a8683c7223 */ /* 0x000fc4000001083d */
[----:B------:R-:W-:Y:S02]  /*64c0*/  FADD.FTZ R62, -R183, R62 ;  /* 0x0000003eb73e7221 */ /* 0x000fe40000010100 */
[----:B------:R-:W-:Y:S02]  /*64d0*/  FADD.FTZ R60, R167, R60 ;  /* 0x0000003ca73c7221 */ /* 0x000fe40000010000 */
[C---:B------:R-:W-:Y:S02]  /*64e0*/  FMUL.FTZ R61, R105.reuse, -R62 ;  /* 0x8000003e693d7220 */ /* 0x040fe40000410000 */
[-C--:B------:R-:W-:Y:S02]  /*64f0*/  FMUL.FTZ R67, R105, -R60.reuse ;  /* 0x8000003c69437220 */ /* 0x080fe40000410000 */
[C---:B------:R-:W-:Y:S02]  /*6500*/  FFMA.FTZ R61, R106.reuse, R60, -R61 ;  /* 0x0000003c6a3d7223 */ /* 0x040fe4000001083d */
[----:B------:R-:W-:-:S02]  /*6510*/  FFMA.FTZ R67, R106, R62, R67 ;  /* 0x0000003e6a437223 */ /* 0x000fc40000010043 */
[C---:B------:R-:W-:Y:S02]  /*6520*/  FMUL.FTZ R60, R107.reuse, -R65 ;  /* 0x800000416b3c7220 */ /* 0x040fe40000410000 */
        /* <DEDUP_REMOVED lines=8> */
[----:B------:R-:W-:Y:S02]  /*65b0*/  FFMA.FTZ R66, R108, R67, R65 ;  /* 0x000000436c427223 */ /* 0x000fe40000010041 */
[----:B------:R-:W-:Y:S02]  /*65c0*/  FADD.FTZ R64, R165, R64 ;  /* 0x00000040a5407221 */ /* 0x000fe40000010000 */
        /* <DEDUP_REMOVED lines=9> */
[C---:B------:R-:W-:Y:S02]  /*6660*/  FMUL.FTZ R60, R113.reuse, -R63 ;  /* 0x8000003f713c7220 */ /* 0x040fe40000410000 */
[----:B------:R-:W-:Y:S02]  /*6670*/  FADD.FTZ R67, -R180, R67 ;  /* 0x00000043b4437221 */ /* 0x000fe40000010100 */
[-C--:B------:R-:W-:Y:S02]  /*6680*/  FMUL.FTZ R62, R113, -R61.reuse ;  /* 0x8000003d713e7220 */ /* 0x080fe40000410000 */
[----:B------:R-:W-:-:S02]  /*6690*/  FFMA.FTZ R60, R114, R61, -R60 ;  /* 0x0000003d723c7223 */ /* 0x000fc4000001083c */
[----:B------:R-:W-:Y:S02]  /*66a0*/  FADD.FTZ R65, R164, R65 ;  /* 0x00000041a4417221 */ /* 0x000fe40000010000 */
[C---:B------:R-:W-:Y:S02]  /*66b0*/  FMUL.FTZ R61, R113.reuse, -R67 ;  /* 0x80000043713d7220 */ /* 0x040fe40000410000 */
[C---:B------:R-:W-:Y:S02]  /*66c0*/  FFMA.FTZ R62, R114.reuse, R63, R62 ;  /* 0x0000003f723e7223 */ /* 0x040fe4000001003e */
[-C--:B------:R-:W-:Y:S02]  /*66d0*/  FMUL.FTZ R63, R113, -R65.reuse ;  /* 0x80000041713f7220 */ /* 0x080fe40000410000 */
[C---:B------:R-:W-:Y:S02]  /*66e0*/  FFMA.FTZ R64, R114.reuse, R65, -R61 ;  /* 0x0000004172407223 */ /* 0x040fe4000001083d */
[----:B------:R-:W-:-:S02]  /*66f0*/  FFMA.FTZ R66, R114, R67, R63 ;  /* 0x0000004372427223 */ /* 0x000fc4000001003f */
[----:B------:R-:W-:Y:S02]  /*6700*/  FADD.FTZ R64, R163, R64 ;  /* 0x00000040a3407221 */ /* 0x000fe40000010000 */
[----:B------:R-:W-:Y:S02]  /*6710*/  FMUL.FTZ R63, R115, -R60 ;  /* 0x8000003c733f7220 */ /* 0x000fe40000410000 */
[----:B------:R-:W-:Y:S02]  /*6720*/  FADD.FTZ R66, -R179, R66 ;  /* 0x00000042b3427221 */ /* 0x000fe40000010100 */
[C---:B------:R-:W-:Y:S02]  /*6730*/  FMUL.FTZ R67, R115.reuse, -R64 ;  /* 0x8000004073437220 */ /* 0x040fe40000410000 */
[-C--:B------:R-:W-:Y:S02]  /*6740*/  FMUL.FTZ R61, R115, -R62.reuse ;  /* 0x8000003e733d7220 */ /* 0x080fe40000410000 */
[----:B------:R-:W-:-:S02]  /*6750*/  FFMA.FTZ R63, R116, R62, R63 ;  /* 0x0000003e743f7223 */ /* 0x000fc4000001003f */
[-C--:B------:R-:W-:Y:S02]  /*6760*/  FMUL.FTZ R65, R115, -R66.reuse ;  /* 0x8000004273417220 */ /* 0x080fe40000410000 */
[C---:B------:R-:W-:Y:S02]  /*6770*/  FFMA.FTZ R67, R116.reuse, R66, R67 ;  /* 0x0000004274437223 */ /* 0x040fe40000010043 */
[C---:B------:R-:W-:Y:S02]  /*6780*/  FFMA.FTZ R61, R116.reuse, R60, -R61 ;  /* 0x0000003c743d7223 */ /* 0x040fe4000001083d */
[----:B------:R-:W-:Y:S02]  /*6790*/  FFMA.FTZ R65, R116, R64, -R65 ;  /* 0x0000004074417223 */ /* 0x000fe40000010841 */
[----:B------:R-:W-:Y:S02]  /*67a0*/  FMUL.FTZ R60, R117, -R63 ;  /* 0x8000003f753c7220 */ /* 0x000fe40000410000 */
[----:B------:R-:W-:-:S02]  /*67b0*/  FADD.FTZ R67, -R178, R67 ;  /* 0x00000043b2437221 */ /* 0x000fc40000010100 */
[CC--:B------:R-:W-:Y:S02]  /*67c0*/  FMUL.FTZ R62, R117.reuse, -R61.reuse ;  /* 0x8000003d753e7220 */ /* 0x0c0fe40000410000 */
[----:B------:R-:W-:Y:S02]  /*67d0*/  FFMA.FTZ R60, R118, R61, -R60 ;  /* 0x0000003d763c7223 */ /* 0x000fe4000001083c */
[----:B------:R-:W-:Y:S02]  /*67e0*/  FADD.FTZ R65, R162, R65 ;  /* 0x00000041a2417221 */ /* 0x000fe40000010000 */
[C---:B------:R-:W-:Y:S02]  /*67f0*/  FMUL.FTZ R61, R117.reuse, -R67 ;  /* 0x80000043753d7220 */ /* 0x040fe40000410000 */
[----:B------:R-:W-:Y:S02]  /*6800*/  FFMA.FTZ R62, R118, R63, R62 ;  /* 0x0000003f763e7223 */ /* 0x000fe4000001003e */
[----:B------:R-:W-:-:S02]  /*6810*/  FMUL.FTZ R63, R117, -R65 ;  /* 0x80000041753f7220 */ /* 0x000fc40000410000 */
[C---:B------:R-:W-:Y:S02]  /*6820*/  FFMA.FTZ R64, R118.reuse, R65, -R61 ;  /* 0x0000004176407223 */ /* 0x040fe4000001083d */
[----:B------:R-:W-:Y:S02]  /*6830*/  FFMA.FTZ R66, R118, R67, R63 ;  /* 0x0000004376427223 */ /* 0x000fe4000001003f */
[----:B------:R-:W-:Y:S02]  /*6840*/  FADD.FTZ R64, R161, R64 ;  /* 0x00000040a1407221 */ /* 0x000fe40000010000 */
[----:B------:R-:W-:Y:S02]  /*6850*/  FMUL.FTZ R63, R119, -R60 ;  /* 0x8000003c773f7220 */ /* 0x000fe40000410000 */
[----:B------:R-:W-:Y:S02]  /*6860*/  FADD.FTZ R66, -R177, R66 ;  /* 0x00000042b1427221 */ /* 0x000fe40000010100 */
[----:B------:R-:W-:-:S02]  /*6870*/  FMUL.FTZ R67, R119, -R64 ;  /* 0x8000004077437220 */ /* 0x000fc40000410000 */
[CC--:B------:R-:W-:Y:S02]  /*6880*/  FMUL.FTZ R61, R119.reuse, -R62.reuse ;  /* 0x8000003e773d7220 */ /* 0x0c0fe40000410000 */
[C---:B------:R-:W-:Y:S02]  /*6890*/  FFMA.FTZ R63, R122.reuse, R62, R63 ;  /* 0x0000003e7a3f7223 */ /* 0x040fe4000001003f */
[-C--:B------:R-:W-:Y:S02]  /*68a0*/  FMUL.FTZ R65, R119, -R66.reuse ;  /* 0x8000004277417220 */ /* 0x080fe40000410000 */
[C---:B------:R-:W-:Y:S02]  /*68b0*/  FFMA.FTZ R67, R122.reuse, R66, R67 ;  /* 0x000000427a437223 */ /* 0x040fe40000010043 */
[C---:B------:R-:W-:Y:S02]  /*68c0*/  FFMA.FTZ R61, R122.reuse, R60, -R61 ;  /* 0x0000003c7a3d7223 */ /* 0x040fe4000001083d */
[----:B------:R-:W-:-:S02]  /*68d0*/  FFMA.FTZ R65, R122, R64, -R65 ;  /* 0x000000407a417223 */ /* 0x000fc40000010841 */
        /* <DEDUP_REMOVED lines=54> */
[C---:B------:R-:W-:Y:S02]  /*6c40*/  FFMA.FTZ R64, R134.reuse, R60, -R61 ;  /* 0x0000003c86407223 */ /* 0x040fe4000001083d */
[CC--:B------:R-:W-:Y:S02]  /*6c50*/  FMUL.FTZ R61, R133.reuse, -R68.reuse ;  /* 0x80000044853d7220 */ /* 0x0c0fe40000410000 */
[C---:B------:R-:W-:Y:S02]  /*6c60*/  FFMA.FTZ R63, R134.reuse, R68, R63 ;  /* 0x00000044863f7223 */ /* 0x040fe4000001003f */
[----:B------:R-:W0:Y:S01]  /*6c70*/  LDS.64 R68, [R86.X16+0x31d8] ;  /* 0x0031d80056447984 */ /* 0x000e22000000ca00 */
[----:B------:R-:W-:Y:S02]  /*6c80*/  FFMA.FTZ R61, R134, R66, -R61 ;  /* 0x00000042863d7223 */ /* 0x000fe4000001083d */
[----:B------:R-:W-:Y:S02]  /*6c90*/  FADD.FTZ R63, -R170, R63 ;  /* 0x0000003faa3f7221 */ /* 0x000fe40000010100 */
[----:B------:R-:W-:-:S02]  /*6ca0*/  FMUL.FTZ R65, R133, -R60 ;  /* 0x8000003c85417220 */ /* 0x000fc40000410000 */
[----:B------:R-:W-:Y:S02]  /*6cb0*/  FADD.FTZ R61, R154, R61 ;  /* 0x0000003d9a3d7221 */ /* 0x000fe40000010000 */
[C---:B------:R-:W-:Y:S02]  /*6cc0*/  FMUL.FTZ R60, R135.reuse, -R63 ;  /* 0x8000003f873c7220 */ /* 0x040fe40000410000 */
[----:B------:R-:W-:Y:S02]  /*6cd0*/  FFMA.FTZ R65, R134, R62, R65 ;  /* 0x0000003e86417223 */ /* 0x000fe40000010041 */
[-C--:B------:R-:W-:Y:S01]  /*6ce0*/  FFMA.FTZ R66, R136, R61.reuse, -R60 ;  /* 0x0000003d88427223 */ /* 0x080fe2000001083c */
[----:B------:R-:W-:Y:S01]  /*6cf0*/  MOV R60, UR29 ;  /* 0x0000001d003c7c02 */ /* 0x000fe20008000f00 */
[C---:B------:R-:W-:Y:S02]  /*6d00*/  FMUL.FTZ R62, R135.reuse, -R61 ;  /* 0x8000003d873e7220 */ /* 0x040fe40000410000 */
[C---:B------:R-:W-:Y:S01]  /*6d10*/  FMUL.FTZ R61, R135.reuse, -R65 ;  /* 0x80000041873d7220 */ /* 0x040fe20000410000 */
[----:B------:R-:W-:Y:S01]  /*6d20*/  ISETP.GE.OR P0, PT, R60, c[0x0][0x174], P0 ;  /* 0x00005d003c007a0c */ /* 0x000fe20000706670 */
[----:B------:R-:W-:-:S02]  /*6d30*/  FMUL.FTZ R60, R135, -R64 ;  /* 0x80000040873c7220 */ /* 0x000fc40000410000 */
[C---:B------:R-:W-:Y:S02]  /*6d40*/  FFMA.FTZ R62, R136.reuse, R63, R62 ;  /* 0x0000003f883e7223 */ /* 0x040fe4000001003e */
[C---:B------:R-:W-:Y:S01]  /*6d50*/  FFMA.FTZ R64, R136.reuse, R64, -R61 ;  /* 0x0000004088407223 */ /* 0x040fe2000001083d */
[----:B------:R-:W-:Y:S01]  /*6d60*/  HFMA2.MMA R61, -RZ, RZ, 0, 0 ;  /* 0x00000000ff3d7435 */ /* 0x000fe200000001ff */
[----:B------:R-:W-:Y:S01]  /*6d70*/  FFMA.FTZ R65, R136, R65, R60 ;  /* 0x0000004188417223 */ /* 0x000fe2000001003c */
[----:B------:R-:W-:Y:S01]  /*6d80*/  MOV R60, 0x3f800000 ;  /* 0x3f800000003c7802 */ /* 0x000fe20000000f00 */
[----:B------:R-:W-:Y:S02]  /*6d90*/  FADD.FTZ R67, -R169, R62 ;  /* 0x0000003ea9437221 */ /* 0x000fe40000010100 */
[----:B------:R-:W-:Y:S01]  /*6da0*/  CS2R R62, SRZ ;  /* 0x00000000003e7805 */ /* 0x000fe2000001ff00 */
[----:B------:R-:W-:-:S05]  /*6db0*/  FADD.FTZ R66, R153, R66 ;  /* 0x0000004299427221 */ /* 0x000fca0000010000 */
[----:B------:R-:W1:Y:S01]  /*6dc0*/  @!P0 LDS.128 R60, [UR20+0x4be0] ;  /* 0x004be014ff3c8984 */ /* 0x000e620008000c00 */
[----:B------:R-:W-:-:S03]  /*6dd0*/  ISETP.GT.U32.AND P0, PT, R86, 0x1f, PT ;  /* 0x0000001f5600780c */ /* 0x000fc60003f04070 */
[----:B------:R2:W-:Y:S01]  /*6de0*/  STS.128 [R86.X16+0x35e0], R64 ;  /* 0x0035e04056007388 */ /* 0x0005e2000000cc00 */
[CC--:B0-----:R-:W-:Y:S02]  /*6df0*/  FMUL.FTZ R70, R121.reuse, R68.reuse ;  /* 0x0000004479467220 */ /* 0x0c1fe40000410000 */
[-C--:B------:R-:W-:Y:S02]  /*6e00*/  FMUL.FTZ R121, R121, R69.reuse ;  /* 0x0000004579797220 */ /* 0x080fe40000410000 */
[C---:B------:R-:W-:Y:S02]  /*6e10*/  FFMA.FTZ R69, R120.reuse, R69, R70 ;  /* 0x0000004578457223 */ /* 0x040fe40000010046 */
[----:B------:R-:W-:Y:S02]  /*6e20*/  FFMA.FTZ R68, R120, R68, -R121 ;  /* 0x0000004478447223 */ /* 0x000fe40000010879 */
[----:B------:R-:W-:Y:S02]  /*6e30*/  FADD.FTZ R186, R186, R69 ;  /* 0x00000045baba7221 */ /* 0x000fe40000010000 */
[----:B------:R-:W-:-:S02]  /*6e40*/  FADD.FTZ R185, R185, R68 ;  /* 0x00000044b9b97221 */ /* 0x000fc40000010000 */
[----:B------:R-:W-:-:S04]  /*6e50*/  FMUL.FTZ R68, R135, R186 ;  /* 0x000000ba87447220 */ /* 0x000fc80000410000 */
[----:B------:R-:W-:-:S04]  /*6e60*/  FFMA.FTZ R69, R136, R185, -R68 ;  /* 0x000000b988457223 */ /* 0x000fc80000010844 */
[----:B------:R-:W-:Y:S02]  /*6e70*/  FADD.FTZ R188, R188, R69 ;  /* 0x00000045bcbc7221 */ /* 0x000fe40000010000 */
[----:B------:R-:W-:-:S04]  /*6e80*/  FMUL.FTZ R69, R135, R185 ;  /* 0x000000b987457220 */ /* 0x000fc80000410000 */
        /* <DEDUP_REMOVED lines=88> */
[----:B-1----:R-:W-:Y:S02]  /*7410*/  SHF.L.U32 R120, R86, 0x5, RZ ;  /* 0x0000000556787819 */ /* 0x002fe400000006ff */
[----:B------:R-:W-:-:S03]  /*7420*/  ISETP.NE.AND P0, PT, R228, 0x1f, PT ;  /* 0x0000001fe400780c */ /* 0x000fc60003f05270 */
        /* <DEDUP_REMOVED lines=10> */
[----:B------:R-:W-:-:S02]  /*74d0*/  FADD.FTZ R68, R66, R121 ;  /* 0x0000007942447221 */ /* 0x000fc40000010000 */
[----:B------:R-:W-:Y:S01]  /*74e0*/  FADD.FTZ R67, R67, R70 ;  /* 0x0000004643437221 */ /* 0x000fe20000010000 */
[----:B------:R-:W-:Y:S01]  /*74f0*/  MOV R241, R69 ;  /* 0x0000004500f17202 */ /* 0x000fe20000000f00 */
[----:B------:R-:W-:Y:S05]  /*7500*/  BRA.DIV ~URZ, `(.L_x_4974) ;  /* 0x000071b27f007947 */ /* 0x000fea000b800000 */
[----:B------:R0:W1:Y:S02]  /*7510*/  SHFL.DOWN PT, R70, R71, 0x1, 0x1f ;  /* 0x08201f0047467f89 */ /* 0x00006400000e0000 */
.L_x_5076:
[----:B------:R-:W-:Y:S05]  /*7520*/  BRA.DIV ~URZ, `(.L_x_4975) ;  /* 0x000072127f007947 */ /* 0x000fea000b800000 */
[----:B------:R-:W2:Y:S04]  /*7530*/  SHFL.DOWN PT, R69, R69, 0x1, 0x1f ;  /* 0x08201f0045457f89 */ /* 0x000ea800000e0000 */
[----:B------:R3:W4:Y:S04]  /*7540*/  SHFL.DOWN PT, R121, R68, 0x1, 0x1f ;  /* 0x08201f0044797f89 */ /* 0x00072800000e0000 */
[----:B------:R3:W0:Y:S02]  /*7550*/  SHFL.DOWN PT, R66, R67, 0x1, 0x1f ;  /* 0x08201f0043427f89 */ /* 0x00062400000e0000 */
.L_x_5077:
        /* <DEDUP_REMOVED lines=13> */
.L_x_4977:
[----:B------:R-:W-:Y:S05]  /*7630*/  BSYNC B1 ;  /* 0x0000000000017941 */ /* 0x000fea0003800000 */
.L_x_4976:
[----:B------:R-:W-:Y:S01]  /*7640*/  ISETP.GT.U32.AND P0, PT, R228, 0x1d, PT ;  /* 0x0000001de400780c */ /* 0x000fe20003f04070 */
[----:B------:R-:W-:Y:S05]  /*7650*/  BRA.DIV ~URZ, `(.L_x_4978) ;  /* 0x000072327f007947 */ /* 0x000fea000b800000 */
[----:B--2---:R2:W3:Y:S04]  /*7660*/  SHFL.DOWN PT, R69, R71, 0x2, 0x1f ;  /* 0x08401f0047457f89 */ /* 0x0044e800000e0000 */
[----:B-1----:R2:W1:Y:S04]  /*7670*/  SHFL.DOWN PT, R70, R241, 0x2, 0x1f ;  /* 0x08401f00f1467f89 */ /* 0x00246800000e0000 */
[----:B----4-:R2:W4:Y:S04]  /*7680*/  SHFL.DOWN PT, R121, R68, 0x2, 0x1f ;  /* 0x08401f0044797f89 */ /* 0x01052800000e0000 */
[----:B0-----:R2:W0:Y:S02]  /*7690*/  SHFL.DOWN PT, R66, R67, 0x2, 0x1f ;  /* 0x08401f0043427f89 */ /* 0x00142400000e0000 */
.L_x_5078:
        /* <DEDUP_REMOVED lines=13> */
.L_x_4980:
[----:B------:R-:W-:Y:S05]  /*7770*/  BSYNC B1 ;  /* 0x0000000000017941 */ /* 0x000fea0003800000 */
.L_x_4979:
[----:B------:R-:W-:Y:S01]  /*7780*/  ISETP.GT.U32.AND P0, PT, R228, 0x1b, PT ;  /* 0x0000001be400780c */ /* 0x000fe20003f04070 */
[----:B------:R-:W-:Y:S10]  /*7790*/  BRA.DIV ~URZ, `(.L_x_4981) ;  /* 0x000072b27f007947 */ /* 0x000ff4000b800000 */
[----:B---3--:R3:W2:Y:S02]  /*77a0*/  SHFL.DOWN PT, R69, R71, 0x4, 0x1f ;  /* 0x08801f0047457f89 */ /* 0x0086a400000e0000 */
.L_x_5079:
[----:B------:R-:W-:Y:S05]  /*77b0*/  BRA.DIV ~URZ, `(.L_x_4982) ;  /* 0x000073127f007947 */ /* 0x000fea000b800000 */
[----:B-1----:R1:W3:Y:S04]  /*77c0*/  SHFL.DOWN PT, R70, R241, 0x4, 0x1f ;  /* 0x08801f00f1467f89 */ /* 0x0022e800000e0000 */
[----:B----4-:R1:W4:Y:S04]  /*77d0*/  SHFL.DOWN PT, R121, R68, 0x4, 0x1f ;  /* 0x08801f0044797f89 */ /* 0x01032800000e0000 */
[----:B0-----:R1:W0:Y:S02]  /*77e0*/  SHFL.DOWN PT, R66, R67, 0x4, 0x1f ;  /* 0x08801f0043427f89 */ /* 0x00122400000e0000 */
.L_x_5080:
        /* <DEDUP_REMOVED lines=13> */
.L_x_4984:
[----:B------:R-:W-:Y:S05]  /*78c0*/  BSYNC B1 ;  /* 0x0000000000017941 */ /* 0x000fea0003800000 */
.L_x_4983:
[----:B------:R-:W-:Y:S01]  /*78d0*/  ISETP.GT.U32.AND P0, PT, R228, 0x17, PT ;  /* 0x00000017e400780c */ /* 0x000fe20003f04070 */
[----:B------:R-:W-:Y:S05]  /*78e0*/  BRA.DIV ~URZ, `(.L_x_4985) ;  /* 0x000073327f007947 */ /* 0x000fea000b800000 */
[----:B--2---:R2:W1:Y:S04]  /*78f0*/  SHFL.DOWN PT, R69, R71, 0x8, 0x1f ;  /* 0x09001f0047457f89 */ /* 0x00446800000e0000 */
[----:B---3--:R2:W3:Y:S04]  /*7900*/  SHFL.DOWN PT, R70, R241, 0x8, 0x1f ;  /* 0x09001f00f1467f89 */ /* 0x0084e800000e0000 */
[----:B----4-:R2:W4:Y:S04]  /*7910*/  SHFL.DOWN PT, R121, R68, 0x8, 0x1f ;  /* 0x09001f0044797f89 */ /* 0x01052800000e0000 */
[----:B0-----:R2:W0:Y:S02]  /*7920*/  SHFL.DOWN PT, R66, R67, 0x8, 0x1f ;  /* 0x09001f0043427f89 */ /* 0x00142400000e0000 */
.L_x_5081:
        /* <DEDUP_REMOVED lines=13> */
.L_x_4987:
[----:B------:R-:W-:Y:S05]  /*7a00*/  BSYNC B1 ;  /* 0x0000000000017941 */ /* 0x000fea0003800000 */
.L_x_4986:
[----:B------:R-:W-:Y:S01]  /*7a10*/  ISETP.GT.U32.AND P0, PT, R228, 0xf, PT ;  /* 0x0000000fe400780c */ /* 0x000fe20003f04070 */
[----:B------:R-:W-:Y:S10]  /*7a20*/  BRA.DIV ~URZ, `(.L_x_4988) ;  /* 0x000073b27f007947 */ /* 0x000ff4000b800000 */
[----:B-1----:R1:W2:Y:S02]  /*7a30*/  SHFL.DOWN PT, R69, R71, 0x10, 0x1f ;  /* 0x0a001f0047457f89 */ /* 0x0022a400000e0000 */
.L_x_5082:
[----:B------:R-:W-:Y:S05]  /*7a40*/  BRA.DIV ~URZ, `(.L_x_4989) ;  /* 0x000074127f007947 */ /* 0x000fea000b800000 */
[----:B---3--:R3:W1:Y:S04]  /*7a50*/  SHFL.DOWN PT, R70, R241, 0x10, 0x1f ;  /* 0x0a001f00f1467f89 */ /* 0x00866800000e0000 */
[----:B----4-:R3:W4:Y:S04]  /*7a60*/  SHFL.DOWN PT, R121, R68, 0x10, 0x1f ;  /* 0x0a001f0044797f89 */ /* 0x01072800000e0000 */
[----:B0-----:R3:W0:Y:S02]  /*7a70*/  SHFL.DOWN PT, R66, R67, 0x10, 0x1f ;  /* 0x0a001f0043427f89 */ /* 0x00162400000e0000 */
.L_x_5083:
        /* <DEDUP_REMOVED lines=13> */
.L_x_4991:
[----:B------:R-:W-:Y:S05]  /*7b50*/  BSYNC B1 ;  /* 0x0000000000017941 */ /* 0x000fea0003800000 */
.L_x_4990:
[----:B------:R-:W-:Y:S05]  /*7b60*/  BRA.DIV ~URZ, `(.L_x_4992) ;  /* 0x000074427f007947 */ /* 0x000fea000b800000 */
[----:B------:R-:W5:Y:S04]  /*7b70*/  SHFL.IDX PT, R64, R241, RZ, 0x1f ;  /* 0x00001ffff1407589 */ /* 0x000f6800000e0000 */
[----:B--2---:R-:W2:Y:S04]  /*7b80*/  SHFL.IDX PT, R69, R71, RZ, 0x1f ;  /* 0x00001fff47457589 */ /* 0x004ea800000e0000 */
[----:B-1----:R-:W1:Y:S04]  /*7b90*/  SHFL.IDX PT, R70, R68, RZ, 0x1f ;  /* 0x00001fff44467589 */ /* 0x002e6800000e0000 */
[----:B------:R-:W3:Y:S04]  /*7ba0*/  SHFL.IDX PT, R242, R62, RZ, 0x1f ;  /* 0x00001fff3ef27589 */ /* 0x000ee800000e0000 */
[----:B------:R-:W4:Y:S04]  /*7bb0*/  SHFL.DOWN PT, R71, R71, 0x1, 0x1f ;  /* 0x08201f0047477f89 */ /* 0x000f2800000e0000 */
[----:B---3--:R-:W3:Y:S01]  /*7bc0*/  SHFL.DOWN PT, R241, R241, 0x1, 0x1f ;  /* 0x08201f00f1f17f89 */ /* 0x008ee200000e0000 */
[----:B0----5:R-:W-:-:S03]  /*7bd0*/  FMUL.FTZ R66, R62, R64 ;  /* 0x000000403e427220 */ /* 0x021fc60000410000 */
        /* <DEDUP_REMOVED lines=12> */
.L_x_5084:
        /* <DEDUP_REMOVED lines=20> */
.L_x_4994:
[----:B------:R-:W-:Y:S05]  /*7de0*/  BSYNC B1 ;  /* 0x0000000000017941 */ /* 0x000fea0003800000 */
.L_x_4993:
        /* <DEDUP_REMOVED lines=14> */
.L_x_4973:
[----:B-1----:R-:W-:Y:S05]  /*7ed0*/  BSYNC B0 ;  /* 0x0000000000007941 */ /* 0x002fea0003800000 */
.L_x_4972:
[----:B------:R-:W-:Y:S01]  /*7ee0*/  WARPSYNC 0xffffffff ;  /* 0xffffffff00007948 */ /* 0x000fe20003800000 */
[----:B------:R-:W-:Y:S02]  /*7ef0*/  ISETP.NE.AND P0, PT, R86, RZ, PT ;  /* 0x000000ff5600720c */ /* 0x000fe40003f05270 */
[----:B------:R-:W-:Y:S01]  /*7f00*/  BAR.SYNC.DEFER_BLOCKING 0x0 ;  /* 0x0000000000007b1d */ /* 0x000fe20000010000 */
[----:B------:R-:W-:Y:S01]  /*7f10*/  SHF.L.U32 R68, R86, 0x4, RZ ;  /* 0x0000000456447819 */ /* 0x000fe200000006ff */
[----:B------:R-:W-:Y:S02]  /*7f20*/  HADD2.F32 R71, -RZ, R78.H0_H0 ;  /* 0x2000004eff477230 */ /* 0x000fe40000004100 */
[----:B------:R-:W-:Y:S02]  /*7f30*/  HADD2.F32 R121, -RZ, R76.H0_H0 ;  /* 0x2000004cff797230 */ /* 0x000fe40000004100 */
[----:B------:R-:W-:Y:S01]  /*7f40*/  BSSY B0, `(.L_x_4995) ;  /* 0x00001fe000007945 */ /* 0x000fe20003800000 */
[----:B------:R-:W0:Y:S04]  /*7f50*/  LDS.64 R64, [R68+0x35e8] ;  /* 0x0035e80044407984 */ /* 0x000e280000000a00 */
[----:B------:R1:W-:Y:S01]  /*7f60*/  @!P0 STS.128 [UR20+0x4be0], R60 ;  /* 0x004be03cff008988 */ /* 0x0003e20008000c14 */
[----:B------:R-:W-:-:S02]  /*7f70*/  ULDC UR20, c[0x0][0x168] ;  /* 0x00005a0000147ab9 */ /* 0x000fc40000000800 */
[----:B------:R-:W-:Y:S01]  /*7f80*/  UIADD3 UR20, -UR38, UR20, URZ ;  /* 0x0000001426147290 */ /* 0x000fe2000fffe13f */
[CC--:B0-----:R-:W-:Y:S02]  /*7f90*/  FMUL.FTZ R67, R65.reuse, -R111.reuse ;  /* 0x8000006f41437220 */ /* 0x0c1fe40000410000 */
[C---:B------:R-:W-:Y:S02]  /*7fa0*/  FMUL.FTZ R111, R64.reuse, -R111 ;  /* 0x8000006f406f7220 */ /* 0x040fe40000410000 */
[-C--:B-1----:R-:W-:Y:S01]  /*7fb0*/  FFMA.FTZ R60, R64, R110.reuse, -R67 ;  /* 0x0000006e403c7223 */ /* 0x082fe20000010843 */
[----:B------:R-:W-:Y:S01]  /*7fc0*/  HADD2.F32 R64, -RZ, R81.H0_H0 ;  /* 0x20000051ff407230 */ /* 0x000fe20000004100 */
[----:B------:R-:W-:Y:S01]  /*7fd0*/  FFMA.FTZ R61, R65, R110, R111 ;  /* 0x0000006e413d7223 */ /* 0x000fe2000001006f */
[----:B------:R-:W-:Y:S01]  /*7fe0*/  HADD2.F32 R65, -RZ, R82.H0_H0 ;  /* 0x20000052ff417230 */ /* 0x000fe20000004100 */
[----:B------:R-:W-:Y:S01]  /*7ff0*/  FFMA.FTZ R67, R32, R185, RZ ;  /* 0x000000b920437223 */ /* 0x000fe200000100ff */
[----:B------:R-:W-:Y:S01]  /*8000*/  HADD2.F32 R111, -RZ, R77.H0_H0 ;  /* 0x2000004dff6f7230 */ /* 0x000fe20000004100 */
[----:B------:R-:W-:-:S02]  /*8010*/  FMUL.FTZ R69, R15, R64 ;  /* 0x000000400f457220 */ /* 0x000fc40000410000 */
[----:B------:R-:W-:Y:S02]  /*8020*/  FMUL.FTZ R66, R16, R65 ;  /* 0x0000004110427220 */ /* 0x000fe40000410000 */
[----:B------:R-:W-:Y:S01]  /*8030*/  FFMA.FTZ R62, R31, R188, R67 ;  /* 0x000000bc1f3e7223 */ /* 0x000fe20000010043 */
[----:B------:R-:W-:Y:S01]  /*8040*/  HADD2.F32 R67, -RZ, R80.H0_H0 ;  /* 0x20000050ff437230 */ /* 0x000fe20000004100 */
[-C--:B------:R-:W-:Y:S02]  /*8050*/  FFMA.FTZ R185, R90, -R66.reuse, R185 ;  /* 0x800000425ab97223 */ /* 0x080fe400000100b9 */
[----:B------:R-:W-:Y:S02]  /*8060*/  FFMA.FTZ R66, R89, -R66, R186 ;  /* 0x8000004259427223 */ /* 0x000fe400000100ba */
[----:B------:R-:W-:Y:S02]  /*8070*/  FFMA.FTZ R186, R32, -R186, RZ ;  /* 0x800000ba20ba7223 */ /* 0x000fe400000100ff */
[----:B------:R-:W-:-:S02]  /*8080*/  FFMA.FTZ R188, R87, -R69, R188 ;  /* 0x8000004557bc7223 */ /* 0x000fc400000100bc */
[----:B------:R-:W-:Y:S02]  /*8090*/  FFMA.FTZ R63, R31, -R187, R186 ;  /* 0x800000bb1f3f7223 */ /* 0x000fe400000100ba */
[----:B------:R-:W-:Y:S02]  /*80a0*/  FFMA.FTZ R187, R88, -R69, R187 ;  /* 0x8000004558bb7223 */ /* 0x000fe400000100bb */
[----:B------:R-:W-:Y:S02]  /*80b0*/  FMUL.FTZ R69, R14, R67 ;  /* 0x000000430e457220 */ /* 0x000fe40000410000 */
[C---:B------:R-:W-:Y:S02]  /*80c0*/  FFMA.FTZ R62, R30.reuse, R189, R62 ;  /* 0x000000bd1e3e7223 */ /* 0x040fe4000001003e */
[----:B------:R-:W-:Y:S02]  /*80d0*/  FFMA.FTZ R110, R30, -R190, R63 ;  /* 0x800000be1e6e7223 */ /* 0x000fe4000001003f */
[----:B------:R-:W-:-:S02]  /*80e0*/  FFMA.FTZ R189, R91, -R69, R189 ;  /* 0x800000455bbd7223 */ /* 0x000fc400000100bd */
[----:B------:R-:W-:Y:S01]  /*80f0*/  FFMA.FTZ R190, R92, -R69, R190 ;  /* 0x800000455cbe7223 */ /* 0x000fe200000100be */
[----:B------:R-:W-:Y:S01]  /*8100*/  HADD2.F32 R69, -RZ, R79.H0_H0 ;  /* 0x2000004fff457230 */ /* 0x000fe20000004100 */
[----:B------:R-:W-:Y:S02]  /*8110*/  FFMA.FTZ R62, R29, R192, R62 ;  /* 0x000000c01d3e7223 */ /* 0x000fe4000001003e */
[----:B------:R-:W-:Y:S02]  /*8120*/  FMUL.FTZ R120, R11, R111 ;  /* 0x0000006f0b787220 */ /* 0x000fe40000410000 */
[----:B------:R-:W-:Y:S02]  /*8130*/  FMUL.FTZ R70, R13, R69 ;  /* 0x000000450d467220 */ /* 0x000fe40000410000 */
[----:B------:R-:W-:Y:S02]  /*8140*/  FFMA.FTZ R62, R28, R193, R62 ;  /* 0x000000c11c3e7223 */ /* 0x000fe4000001003e */
[----:B------:R-:W-:-:S02]  /*8150*/  FFMA.FTZ R192, R94, -R70, R192 ;  /* 0x800000465ec07223 */ /* 0x000fc400000100c0 */
[----:B------:R-:W-:Y:S02]  /*8160*/  FFMA.FTZ R70, R93, -R70, R191 ;  /* 0x800000465d467223 */ /* 0x000fe400000100bf */
[----:B------:R-:W-:Y:S02]  /*8170*/  FFMA.FTZ R191, R29, -R191, R110 ;  /* 0x800000bf1dbf7223 */ /* 0x000fe4000001006e */
[----:B------:R-:W-:Y:S02]  /*8180*/  FMUL.FTZ R110, R12, R71 ;  /* 0x000000470c6e7220 */ /* 0x000fe40000410000 */
[----:B------:R-:W-:Y:S02]  /*8190*/  FFMA.FTZ R62, R27, R196, R62 ;  /* 0x000000c41b3e7223 */ /* 0x000fe4000001003e */
[-C--:B------:R-:W-:Y:S02]  /*81a0*/  FFMA.FTZ R193, R95, -R110.reuse, R193 ;  /* 0x8000006e5fc17223 */ /* 0x080fe400000100c1 */
[----:B------:R-:W-:-:S02]  /*81b0*/  FFMA.FTZ R110, R96, -R110, R194 ;  /* 0x8000006e606e7223 */ /* 0x000fc400000100c2 */
[----:B------:R-:W-:Y:S01]  /*81c0*/  FFMA.FTZ R194, R28, -R194, R191 ;  /* 0x800000c21cc27223 */ /* 0x000fe200000100bf */
[----:B------:R-:W-:Y:S01]  /*81d0*/  HADD2.F32 R191, -RZ, R75.H0_H0 ;  /* 0x2000004bffbf7230 */ /* 0x000fe20000004100 */
[-C--:B------:R-:W-:Y:S02]  /*81e0*/  FFMA.FTZ R196, R98, -R120.reuse, R196 ;  /* 0x8000007862c47223 */ /* 0x080fe400000100c4 */
[----:B------:R-:W-:Y:S02]  /*81f0*/  FMUL.FTZ R186, R10, R121 ;  /* 0x000000790aba7220 */ /* 0x000fe40000410000 */
[----:B------:R-:W-:Y:S02]  /*8200*/  FFMA.FTZ R120, R97, -R120, R195 ;  /* 0x8000007861787223 */ /* 0x000fe400000100c3 */
[----:B------:R-:W-:Y:S02]  /*8210*/  FFMA.FTZ R195, R27, -R195, R194 ;  /* 0x800000c31bc37223 */ /* 0x000fe400000100c2 */
[----:B------:R-:W-:-:S02]  /*8220*/  FFMA.FTZ R62, R26, R197, R62 ;  /* 0x000000c51a3e7223 */ /* 0x000fc4000001003e */
[-C--:B------:R-:W-:Y:S02]  /*8230*/  FFMA.FTZ R197, R99, -R186.reuse, R197 ;  /* 0x800000ba63c57223 */ /* 0x080fe400000100c5 */
[----:B------:R-:W-:Y:S02]  /*8240*/  FFMA.FTZ R186, R100, -R186, R198 ;  /* 0x800000ba64ba7223 */ /* 0x000fe400000100c6 */
[----:B------:R-:W-:Y:S02]  /*8250*/  FMUL.FTZ R194, R9, R191 ;  /* 0x000000bf09c27220 */ /* 0x000fe40000410000 */
[----:B------:R-:W-:Y:S01]  /*8260*/  FFMA.FTZ R198, R26, -R198, R195 ;  /* 0x800000c61ac67223 */ /* 0x000fe200000100c3 */
[----:B------:R-:W-:Y:S01]  /*8270*/  HADD2.F32 R195, -RZ, R74.H0_H0 ;  /* 0x2000004affc37230 */ /* 0x000fe20000004100 */
[----:B------:R-:W-:Y:S02]  /*8280*/  FFMA.FTZ R62, R25, R200, R62 ;  /* 0x000000c8193e7223 */ /* 0x000fe4000001003e */
[----:B------:R-:W-:-:S02]  /*8290*/  FFMA.FTZ R200, R102, -R194, R200 ;  /* 0x800000c266c87223 */ /* 0x000fc400000100c8 */
[----:B------:R-:W-:Y:S02]  /*82a0*/  FFMA.FTZ R194, R101, -R194, R199 ;  /* 0x800000c265c27223 */ /* 0x000fe400000100c7 */
[----:B------:R-:W-:Y:S02]  /*82b0*/  FFMA.FTZ R199, R25, -R199, R198 ;  /* 0x800000c719c77223 */ /* 0x000fe400000100c6 */
[----:B------:R-:W-:Y:S02]  /*82c0*/  FMUL.FTZ R198, R8, R195 ;  /* 0x000000c308c67220 */ /* 0x000fe40000410000 */
[----:B------:R-:W-:Y:S02]  /*82d0*/  FFMA.FTZ R63, R24, R201, R62 ;  /* 0x000000c9183f7223 */ /* 0x000fe4000001003e */
[-C--:B------:R-:W-:Y:S02]  /*82e0*/  FFMA.FTZ R201, R137, -R198.reuse, R201 ;  /* 0x800000c689c97223 */ /* 0x080fe400000100c9 */
[----:B------:R-:W-:Y:S01]  /*82f0*/  FFMA.FTZ R62, R138, -R198, R202 ;  /* 0x800000c68a3e7223 */ /* 0x000fe200000100ca */
[----:B------:R-:W-:Y:S01]  /*8300*/  HADD2.F32 R198, -RZ, R73.H0_H0 ;  /* 0x20000049ffc67230 */ /* 0x000fe20000004100 */
[----:B------:R-:W-:Y:S01]  /*8310*/  FADD.FTZ R60, R168, R60 ;  /* 0x0000003ca83c7221 */ /* 0x000fe20000010000 */
[----:B------:R-:W-:Y:S01]  /*8320*/  HADD2.F32 R168, -RZ, R72.H0_H0 ;  /* 0x20000048ffa87230 */ /* 0x000fe20000004100 */
[----:B------:R-:W-:-:S02]  /*8330*/  FFMA.FTZ R202, R24, -R202, R199 ;  /* 0x800000ca18ca7223 */ /* 0x000fc400000100c7 */
[----:B------:R-:W-:Y:S02]  /*8340*/  FMUL.FTZ R229, R7, R198 ;  /* 0x000000c607e57220 */ /* 0x000fe40000410000 */
[----:B------:R-:W-:Y:S02]  /*8350*/  FFMA.FTZ R199, R23, R204, R63 ;  /* 0x000000cc17c77223 */ /* 0x000fe4000001003f */
[----:B------:R-:W-:Y:S02]  /*8360*/  FADD.FTZ R61, -R184, R61 ;  /* 0x0000003db83d7221 */ /* 0x000fe40000010100 */
[----:B------:R-:W-:Y:S02]  /*8370*/  FMUL.FTZ R184, R6, R168 ;  /* 0x000000a806b87220 */ /* 0x000fe40000410000 */
[----:B------:R-:W-:Y:S02]  /*8380*/  FFMA.FTZ R63, R139, -R229, R203 ;  /* 0x800000e58b3f7223 */ /* 0x000fe400000100cb */
[----:B------:R-:W-:-:S02]  /*8390*/  FFMA.FTZ R203, R23, -R203, R202 ;  /* 0x800000cb17cb7223 */ /* 0x000fc400000100ca */
[----:B------:R-:W-:Y:S02]  /*83a0*/  FFMA.FTZ R199, R22, R205, R199 ;  /* 0x000000cd16c77223 */ /* 0x000fe400000100c7 */
[-C--:B------:R-:W-:Y:S02]  /*83b0*/  FFMA.FTZ R205, R141, -R184.reuse, R205 ;  /* 0x800000b88dcd7223 */ /* 0x080fe400000100cd */
[----:B------:R-:W-:Y:S02]  /*83c0*/  FFMA.FTZ R184, R142, -R184, R206 ;  /* 0x800000b88eb87223 */ /* 0x000fe400000100ce */
[----:B------:R-:W-:Y:S02]  /*83d0*/  FFMA.FTZ R206, R22, -R206, R203 ;  /* 0x800000ce16ce7223 */ /* 0x000fe400000100cb */
[C---:B------:R-:W-:Y:S02]  /*83e0*/  FMUL.FTZ R203, R103.reuse, -R61 ;  /* 0x8000003d67cb7220 */ /* 0x040fe40000410000 */
[----:B------:R-:W-:-:S02]  /*83f0*/  FMUL.FTZ R103, R103, -R60 ;  /* 0x8000003c67677220 */ /* 0x000fc40000410000 */
[C---:B------:R-:W-:Y:S02]  /*8400*/  FFMA.FTZ R202, R104.reuse, R60, -R203 ;  /* 0x0000003c68ca7223 */ /* 0x040fe400000108cb */
[----:B------:R-:W-:Y:S01]  /*8410*/  FFMA.FTZ R104, R104, R61, R103 ;  /* 0x0000003d68687223 */ /* 0x000fe20000010067 */
[----:B------:R-:W-:Y:S01]  /*8420*/  HADD2.F32 R103, -RZ, R59.H0_H0 ;  /* 0x2000003bff677230 */ /* 0x000fe20000004100 */
[----:B------:R-:W-:Y:S02]  /*8430*/  FFMA.FTZ R204, R140, -R229, R204 ;  /* 0x800000e58ccc7223 */ /* 0x000fe400000100cc */
[----:B------:R-:W-:Y:S02]  /*8440*/  FFMA.FTZ R229, R21, R208, R199 ;  /* 0x000000d015e57223 */ /* 0x000fe400000100c7 */
[----:B------:R-:W-:Y:S02]  /*8450*/  FMUL.FTZ R203, R5, R103 ;  /* 0x0000006705cb7220 */ /* 0x000fe40000410000 */
[----:B------:R-:W-:-:S02]  /*8460*/  FADD.FTZ R183, -R183, R104 ;  /* 0x00000068b7b77221 */ /* 0x000fc40000010100 */
[-C--:B------:R-:W-:Y:S02]  /*8470*/  FFMA.FTZ R208, R144, -R203.reuse, R208 ;  /* 0x800000cb90d07223 */ /* 0x080fe400000100d0 */
[----:B------:R-:W-:Y:S02]  /*8480*/  FFMA.FTZ R199, R143, -R203, R207 ;  /* 0x800000cb8fc77223 */ /* 0x000fe400000100cf */
[----:B------:R-:W-:Y:S01]  /*8490*/  FADD.FTZ R203, R167, R202 ;  /* 0x000000caa7cb7221 */ /* 0x000fe20000010000 */
[----:B------:R-:W-:Y:S01]  /*84a0*/  HADD2.F32 R167, -RZ, R58.H0_H0 ;  /* 0x2000003affa77230 */ /* 0x000fe20000004100 */
[----:B------:R-:W-:Y:S02]  /*84b0*/  FMUL.FTZ R104, R105, -R183 ;  /* 0x800000b769687220 */ /* 0x000fe40000410000 */
[----:B------:R-:W-:Y:S02]  /*84c0*/  FFMA.FTZ R206, R21, -R207, R206 ;  /* 0x800000cf15ce7223 */ /* 0x000fe400000100ce */
[----:B------:R-:W-:-:S02]  /*84d0*/  FMUL.FTZ R207, R105, -R203 ;  /* 0x800000cb69cf7220 */ /* 0x000fc40000410000 */
[----:B------:R-:W-:Y:S02]  /*84e0*/  FMUL.FTZ R202, R4, R167 ;  /* 0x000000a704ca7220 */ /* 0x000fe40000410000 */
[----:B------:R-:W-:Y:S01]  /*84f0*/  FFMA.FTZ R105, R106, R203, -R104 ;  /* 0x000000cb6a697223 */ /* 0x000fe20000010868 */
[----:B------:R-:W-:Y:S01]  /*8500*/  HADD2.F32 R104, -RZ, R57.H0_H0 ;  /* 0x20000039ff687230 */ /* 0x000fe20000004100 */
[----:B------:R-:W-:Y:S02]  /*8510*/  FFMA.FTZ R229, R20, R210, R229 ;  /* 0x000000d214e57223 */ /* 0x000fe400000100e5 */
[-C--:B------:R-:W-:Y:S02]  /*8520*/  FFMA.FTZ R210, R146, -R202.reuse, R210 ;  /* 0x800000ca92d27223 */ /* 0x080fe400000100d2 */
[----:B------:R-:W-:Y:S02]  /*8530*/  FFMA.FTZ R202, R145, -R202, R209 ;  /* 0x800000ca91ca7223 */ /* 0x000fe400000100d1 */
[----:B------:R-:W-:-:S02]  /*8540*/  FFMA.FTZ R206, R20, -R209, R206 ;  /* 0x800000d114ce7223 */ /* 0x000fc400000100ce */
[----:B------:R-:W-:Y:S02]  /*8550*/  FMUL.FTZ R209, R3, R104 ;  /* 0x0000006803d17220 */ /* 0x000fe40000410000 */
[----:B------:R-:W-:Y:S02]  /*8560*/  FFMA.FTZ R229, R19, R212, R229 ;  /* 0x000000d413e57223 */ /* 0x000fe400000100e5 */
[-C--:B------:R-:W-:Y:S02]  /*8570*/  FFMA.FTZ R212, R148, -R209.reuse, R212 ;  /* 0x800000d194d47223 */ /* 0x080fe400000100d4 */
[----:B------:R-:W-:Y:S02]  /*8580*/  FFMA.FTZ R209, R147, -R209, R211 ;  /* 0x800000d193d17223 */ /* 0x000fe400000100d3 */
[----:B------:R-:W-:Y:S02]  /*8590*/  FFMA.FTZ R206, R19, -R211, R206 ;  /* 0x800000d313ce7223 */ /* 0x000fe400000100ce */
[----:B------:R-:W-:Y:S01]  /*85a0*/  FADD.FTZ R211, R166, R105 ;  /* 0x00000069a6d37221 */ /* 0x000fe20000010000 */
[----:B------:R-:W-:Y:S01]  /*85b0*/  HADD2.F32 R105, -RZ, R56.H0_H0 ;  /* 0x20000038ff697230 */ /* 0x000fe20000004100 */
[----:B------:R-:W-:-:S02]  /*85c0*/  FFMA.FTZ R207, R106, R183, R207 ;  /* 0x000000b76acf7223 */ /* 0x000fc400000100cf */
[----:B------:R-:W-:Y:S02]  /*85d0*/  FFMA.FTZ R166, R18, R214, R229 ;  /* 0x000000d612a67223 */ /* 0x000fe400000100e5 */
[----:B------:R-:W-:Y:S02]  /*85e0*/  FMUL.FTZ R106, R2, R105 ;  /* 0x00000069026a7220 */ /* 0x000fe40000410000 */
[----:B------:R-:W-:Y:S01]  /*85f0*/  FADD.FTZ R242, -R182, R207 ;  /* 0x000000cfb6f27221 */ /* 0x000fe20000010100 */
[----:B------:R-:W-:Y:S01]  /*8600*/  HADD2.F32 R207, -RZ, R55.H0_H0 ;  /* 0x20000037ffcf7230 */ /* 0x000fe20000004100 */
[-C--:B------:R-:W-:Y:S02]  /*8610*/  FFMA.FTZ R214, R150, -R106.reuse, R214 ;  /* 0x8000006a96d67223 */ /* 0x080fe400000100d6 */
[----:B------:R-:W-:Y:S02]  /*8620*/  FFMA.FTZ R229, R149, -R106, R213 ;  /* 0x8000006a95e57223 */ /* 0x000fe400000100d5 */
[----:B------:R-:W-:-:S02]  /*8630*/  FMUL.FTZ R106, R107, -R242 ;  /* 0x800000f26b6a7220 */ /* 0x000fc40000410000 */
[-C--:B------:R-:W-:Y:S02]  /*8640*/  FMUL.FTZ R107, R107, -R211.reuse ;  /* 0x800000d36b6b7220 */ /* 0x080fe40000410000 */
[C---:B------:R-:W-:Y:S02]  /*8650*/  FFMA.FTZ R106, R108.reuse, R211, -R106 ;  /* 0x000000d36c6a7223 */ /* 0x040fe4000001086a */
[----:B------:R-:W-:Y:S02]  /*8660*/  FFMA.FTZ R244, R108, R242, R107 ;  /* 0x000000f26cf47223 */ /* 0x000fe4000001006b */
[----:B------:R-:W-:Y:S02]  /*8670*/  FMUL.FTZ R182, R0, R207 ;  /* 0x000000cf00b67220 */ /* 0x000fe40000410000 */
[----:B------:R-:W-:Y:S02]  /*8680*/  FMUL.FTZ R108, R60, UR42 ;  /* 0x0000002a3c6c7c20 */ /* 0x000fe40008410000 */
[----:B------:R-:W-:-:S02]  /*8690*/  FFMA.FTZ R213, R18, -R213, R206 ;  /* 0x800000d512d57223 */ /* 0x000fc400000100ce */
[C---:B------:R-:W-:Y:S02]  /*86a0*/  FFMA.FTZ R206, R152.reuse, -R182, R216 ;  /* 0x800000b698ce7223 */ /* 0x040fe400000100d8 */
[C---:B------:R-:W-:Y:S02]  /*86b0*/  FFMA.FTZ R241, R61.reuse, UR41, -R108 ;  /* 0x000000293df17c23 */ /* 0x040fe4000801086c */
[----:B------:R-:W-:Y:S02]  /*86c0*/  FMUL.FTZ R107, R61, UR42 ;  /* 0x0000002a3d6b7c20 */ /* 0x000fe40008410000 */
[----:B------:R-:W-:Y:S02]  /*86d0*/  FMUL.FTZ R152, R152, R61 ;  /* 0x0000003d98987220 */ /* 0x000fe40000410000 */
[----:B------:R-:W-:Y:S02]  /*86e0*/  FADD.FTZ R165, R165, R106 ;  /* 0x0000006aa5a57221 */ /* 0x000fe40000010000 */
[----:B------:R-:W-:-:S02]  /*86f0*/  FMUL.FTZ R106, R203, UR42 ;  /* 0x0000002acb6a7c20 */ /* 0x000fc40008410000 */
[C---:B------:R-:W-:Y:S02]  /*8700*/  FFMA.FTZ R182, R151.reuse, -R182, R215 ;  /* 0x800000b697b67223 */ /* 0x040fe400000100d7 */
[----:B------:R-:W-:Y:S02]  /*8710*/  FFMA.FTZ R107, R60, UR41, R107 ;  /* 0x000000293c6b7c23 */ /* 0x000fe4000801006b */
[----:B------:R-:W-:Y:S02]  /*8720*/  FMUL.FTZ R108, R206, R241 ;  /* 0x000000f1ce6c7220 */ /* 0x000fe40000410000 */
[----:B------:R-:W-:Y:S02]  /*8730*/  FFMA.FTZ R151, R151, R60, R152 ;  /* 0x0000003c97977223 */ /* 0x000fe40000010098 */
[C---:B------:R-:W-:Y:S02]  /*8740*/  FFMA.FTZ R152, R183.reuse, UR41, -R106 ;  /* 0x00000029b7987c23 */ /* 0x040fe4000801086a */
[----:B------:R-:W-:-:S02]  /*8750*/  FMUL.FTZ R106, R183, UR42 ;  /* 0x0000002ab76a7c20 */ /* 0x000fc40008410000 */
[----:B------:R-:W-:Y:S02]  /*8760*/  FFMA.FTZ R108, R182, R107, R108 ;  /* 0x0000006bb66c7223 */ /* 0x000fe4000001006c */
[----:B------:R-:W-:Y:S02]  /*8770*/  FMUL.FTZ R107, R149, R183 ;  /* 0x000000b7956b7220 */ /* 0x000fe40000410000 */
[----:B------:R-:W-:Y:S02]  /*8780*/  FFMA.FTZ R149, R203, UR41, R106 ;  /* 0x00000029cb957c23 */ /* 0x000fe4000801006a */
[----:B------:R-:W-:Y:S02]  /*8790*/  FMUL.FTZ R106, R229, R152 ;  /* 0x00000098e56a7220 */ /* 0x000fe40000410000 */
[----:B------:R-:W-:Y:S02]  /*87a0*/  FADD.FTZ R181, -R181, R244 ;  /* 0x000000f4b5b57221 */ /* 0x000fe40000010100 */
[----:B------:R-:W-:-:S02]  /*87b0*/  FFMA.FTZ R106, R214, R149, R106 ;  /* 0x00000095d66a7223 */ /* 0x000fc4000001006a */
[----:B------:R-:W-:Y:S02]  /*87c0*/  FFMA.FTZ R107, R150, R203, R107 ;  /* 0x000000cb966b7223 */ /* 0x000fe4000001006b */
[C---:B------:R-:W-:Y:S02]  /*87d0*/  FMUL.FTZ R149, R109.reuse, -R181 ;  /* 0x800000b56d957220 */ /* 0x040fe40000410000 */
[-C--:B------:R-:W-:Y:S02]  /*87e0*/  FMUL.FTZ R150, R109, -R165.reuse ;  /* 0x800000a56d967220 */ /* 0x080fe40000410000 */
[C---:B------:R-:W-:Y:S02]  /*87f0*/  FFMA.FTZ R109, R112.reuse, R165, -R149 ;  /* 0x000000a5706d7223 */ /* 0x040fe40000010895 */
[----:B------:R-:W-:Y:S02]  /*8800*/  FFMA.FTZ R149, R112, R181, R150 ;  /* 0x000000b570957223 */ /* 0x000fe40000010096 */
[----:B------:R-:W-:-:S02]  /*8810*/  FMUL.FTZ R150, R2, R183 ;  /* 0x000000b702967220 */ /* 0x000fc40000410000 */
[----:B------:R-:W-:Y:S02]  /*8820*/  FMUL.FTZ R152, R2, R203 ;  /* 0x000000cb02987220 */ /* 0x000fe40000410000 */
[----:B------:R-:W-:Y:S01]  /*8830*/  FADD.FTZ R180, -R180, R149 ;  /* 0x00000095b4b47221 */ /* 0x000fe20000010100 */
[----:B------:R-:W-:Y:S01]  /*8840*/  SHF.L.U32 R149, R86, 0x5, RZ ;  /* 0x0000000556957819 */ /* 0x000fe200000006ff */
[----:B------:R-:W-:Y:S02]  /*8850*/  FADD.FTZ R164, R164, R109 ;  /* 0x0000006da4a47221 */ /* 0x000fe40000010000 */
[----:B------:R-:W-:Y:S01]  /*8860*/  FMUL.FTZ R183, R229, R150 ;  /* 0x00000096e5b77220 */ /* 0x000fe20000410000 */
[----:B------:R-:W-:Y:S01]  /*8870*/  LEA.HI.SX32 R149, R149, R149, 0x1b ;  /* 0x0000009595957211 */ /* 0x000fe200078fdaff */
[----:B------:R-:W-:Y:S02]  /*8880*/  FMUL.FTZ R229, R229, R152 ;  /* 0x00000098e5e57220 */ /* 0x000fe40000410000 */
[----:B------:R-:W-:-:S02]  /*8890*/  FMUL.FTZ R109, R113, -R180 ;  /* 0x800000b4716d7220 */ /* 0x000fc40000410000 */
[----:B------:R-:W-:Y:S02]  /*88a0*/  FMUL.FTZ R113, R113, -R164 ;  /* 0x800000a471717220 */ /* 0x000fe40000410000 */
[C---:B------:R-:W-:Y:S02]  /*88b0*/  FFMA.FTZ R112, R214.reuse, R152, R183 ;  /* 0x00000098d6707223 */ /* 0x040fe400000100b7 */
[-C--:B------:R-:W-:Y:S02]  /*88c0*/  FFMA.FTZ R214, R214, R150.reuse, -R229 ;  /* 0x00000096d6d67223 */ /* 0x080fe400000108e5 */
[----:B------:R-:W-:Y:S02]  /*88d0*/  FMUL.FTZ R244, R105, R150 ;  /* 0x0000009669f47220 */ /* 0x000fe40000410000 */
[C---:B------:R-:W-:Y:S02]  /*88e0*/  FFMA.FTZ R150, R114.reuse, R164, -R109 ;  /* 0x000000a472967223 */ /* 0x040fe4000001086d */
[----:B------:R-:W-:Y:S01]  /*88f0*/  FFMA.FTZ R114, R114, R180, R113 ;  /* 0x000000b472727223 */ /* 0x000fe20000010071 */
[----:B------:R-:W-:Y:S01]  /*8900*/  STS [R149.X4+0x10f4], R244 ;  /* 0x0010f4f495007388 */ /* 0x000fe20000004800 */
[----:B------:R-:W-:-:S02]  /*8910*/  FMUL.FTZ R109, R211, UR42 ;  /* 0x0000002ad36d7c20 */ /* 0x000fc40008410000 */
[----:B------:R-:W-:Y:S02]  /*8920*/  FADD.FTZ R179, -R179, R114 ;  /* 0x00000072b3b37221 */ /* 0x000fe40000010100 */
[C---:B------:R-:W-:Y:S02]  /*8930*/  FMUL.FTZ R114, R242.reuse, UR42 ;  /* 0x0000002af2727c20 */ /* 0x040fe40008410000 */
[----:B------:R-:W-:Y:S02]  /*8940*/  FADD.FTZ R163, R163, R150 ;  /* 0x00000096a3a37221 */ /* 0x000fe40000010000 */
[----:B------:R-:W-:Y:S02]  /*8950*/  FFMA.FTZ R150, R242, UR41, -R109 ;  /* 0x00000029f2967c23 */ /* 0x000fe4000801086d */
[----:B------:R-:W-:Y:S02]  /*8960*/  FMUL.FTZ R147, R147, R242 ;  /* 0x000000f293937220 */ /* 0x000fe40000410000 */
[----:B------:R-:W-:-:S02]  /*8970*/  FFMA.FTZ R109, R211, UR41, R114 ;  /* 0x00000029d36d7c23 */ /* 0x000fc40008010072 */
[C---:B------:R-:W-:Y:S02]  /*8980*/  FMUL.FTZ R113, R115.reuse, -R179 ;  /* 0x800000b373717220 */ /* 0x040fe40000410000 */
[----:B------:R-:W-:Y:S02]  /*8990*/  FMUL.FTZ R114, R115, -R163 ;  /* 0x800000a373727220 */ /* 0x000fe40000410000 */
[----:B------:R-:W-:Y:S02]  /*89a0*/  FFMA.FTZ R148, R148, R211, R147 ;  /* 0x000000d394947223 */ /* 0x000fe40000010093 */
        /* <DEDUP_REMOVED lines=16> */
[----:B------:R-:W-:Y:S02]  /*8ab0*/  FMUL.FTZ R143, R143, R180 ;  /* 0x000000b48f8f7220 */ /* 0x000fe40000410000 */
[C---:B------:R-:W-:Y:S02]  /*8ac0*/  FMUL.FTZ R119, R123.reuse, -R176 ;  /* 0x800000b07b777220 */ /* 0x040fe40000410000 */
[-C--:B------:R-:W-:Y:S02]  /*8ad0*/  FMUL.FTZ R123, R123, -R160.reuse ;  /* 0x800000a07b7b7220 */ /* 0x080fe40000410000 */
[C---:B------:R-:W-:Y:S02]  /*8ae0*/  FFMA.FTZ R122, R124.reuse, R160, -R119 ;  /* 0x000000a07c7a7223 */ /* 0x040fe40000010877 */
[----:B------:R-:W-:-:S02]  /*8af0*/  FFMA.FTZ R124, R124, R176, R123 ;  /* 0x000000b07c7c7223 */ /* 0x000fc4000001007b */
[----:B------:R-:W-:Y:S02]  /*8b00*/  FADD.FTZ R159, R159, R122 ;  /* 0x0000007a9f9f7221 */ /* 0x000fe40000010000 */
[----:B------:R-:W-:Y:S02]  /*8b10*/  FADD.FTZ R175, -R175, R124 ;  /* 0x0000007cafaf7221 */ /* 0x000fe40000010100 */
[----:B------:R-:W-:Y:S02]  /*8b20*/  FFMA.FTZ R144, R144, R164, R143 ;  /* 0x000000a490907223 */ /* 0x000fe4000001008f */
[C---:B------:R-:W-:Y:S02]  /*8b30*/  FMUL.FTZ R119, R125.reuse, -R175 ;  /* 0x800000af7d777220 */ /* 0x040fe40000410000 */
[-C--:B------:R-:W-:Y:S02]  /*8b40*/  FMUL.FTZ R125, R125, -R159.reuse ;  /* 0x8000009f7d7d7220 */ /* 0x080fe40000410000 */
[----:B------:R-:W-:-:S02]  /*8b50*/  FFMA.FTZ R119, R126, R159, -R119 ;  /* 0x0000009f7e777223 */ /* 0x000fc40000010877 */
[----:B------:R-:W-:Y:S02]  /*8b60*/  FFMA.FTZ R125, R126, R175, R125 ;  /* 0x000000af7e7d7223 */ /* 0x000fe4000001007d */
[----:B------:R-:W-:Y:S02]  /*8b70*/  FMUL.FTZ R143, R164, UR42 ;  /* 0x0000002aa48f7c20 */ /* 0x000fe40008410000 */
[----:B------:R-:W-:Y:S02]  /*8b80*/  FADD.FTZ R158, R158, R119 ;  /* 0x000000779e9e7221 */ /* 0x000fe40000010000 */
[C---:B------:R-:W-:Y:S02]  /*8b90*/  FMUL.FTZ R113, R3.reuse, R242 ;  /* 0x000000f203717220 */ /* 0x040fe40000410000 */
[----:B------:R-:W-:Y:S02]  /*8ba0*/  FADD.FTZ R174, -R174, R125 ;  /* 0x0000007daeae7221 */ /* 0x000fe40000010100 */
[----:B------:R-:W-:-:S02]  /*8bb0*/  FMUL.FTZ R211, R3, R211 ;  /* 0x000000d303d37220 */ /* 0x000fc40000410000 */
[----:B------:R-:W-:Y:S02]  /*8bc0*/  FFMA.FTZ R122, R180, UR41, -R143 ;  /* 0x00000029b47a7c23 */ /* 0x000fe4000801088f */
[----:B------:R-:W-:Y:S02]  /*8bd0*/  FMUL.FTZ R152, R105, R152 ;  /* 0x0000009869987220 */ /* 0x000fe40000410000 */
[----:B------:R-:W-:Y:S02]  /*8be0*/  FMUL.FTZ R119, R127, -R158 ;  /* 0x8000009e7f777220 */ /* 0x000fe40000410000 */
[C---:B------:R-:W-:Y:S01]  /*8bf0*/  FMUL.FTZ R150, R209.reuse, R150 ;  /* 0x00000096d1967220 */ /* 0x040fe20000410000 */
[----:B------:R0:W-:Y:S01]  /*8c00*/  STS [R149.X4+0x10f0], R152 ;  /* 0x0010f09895007388 */ /* 0x0001e20000004800 */
[----:B------:R-:W-:Y:S02]  /*8c10*/  FMUL.FTZ R116, R209, R113 ;  /* 0x00000071d1747220 */ /* 0x000fe40000410000 */
[----:B------:R-:W-:-:S02]  /*8c20*/  FMUL.FTZ R127, R127, -R174 ;  /* 0x800000ae7f7f7220 */ /* 0x000fc40000410000 */
[----:B------:R-:W-:Y:S02]  /*8c30*/  FMUL.FTZ R209, R209, R211 ;  /* 0x000000d3d1d17220 */ /* 0x000fe40000410000 */
[----:B------:R-:W-:Y:S02]  /*8c40*/  FMUL.FTZ R125, R199, R122 ;  /* 0x0000007ac77d7220 */ /* 0x000fe40000410000 */
[----:B------:R-:W-:Y:S02]  /*8c50*/  FFMA.FTZ R122, R128, R174, R119 ;  /* 0x000000ae807a7223 */ /* 0x000fe40000010077 */
[C---:B------:R-:W-:Y:S02]  /*8c60*/  FFMA.FTZ R109, R212.reuse, R109, R150 ;  /* 0x0000006dd46d7223 */ /* 0x040fe40000010096 */
[----:B------:R-:W-:Y:S02]  /*8c70*/  FFMA.FTZ R116, R212, R211, R116 ;  /* 0x000000d3d4747223 */ /* 0x000fe40000010074 */
[----:B------:R-:W-:-:S02]  /*8c80*/  FFMA.FTZ R128, R128, R158, -R127 ;  /* 0x0000009e80807223 */ /* 0x000fc4000001087f */
[-C--:B------:R-:W-:Y:S02]  /*8c90*/  FFMA.FTZ R212, R212, R113.reuse, -R209 ;  /* 0x00000071d4d47223 */ /* 0x080fe400000108d1 */
[----:B0-----:R-:W-:Y:S02]  /*8ca0*/  FMUL.FTZ R152, R104, R113 ;  /* 0x0000007168987220 */ /* 0x001fe40000410000 */
[----:B------:R-:W-:Y:S02]  /*8cb0*/  FMUL.FTZ R113, R145, R181 ;  /* 0x000000b591717220 */ /* 0x000fe40000410000 */
[----:B------:R-:W-:Y:S01]  /*8cc0*/  FMUL.FTZ R114, R181, UR42 ;  /* 0x0000002ab5727c20 */ /* 0x000fe20008410000 */
[----:B------:R-:W-:Y:S01]  /*8cd0*/  STS [R149.X4+0x10ec], R152 ;  /* 0x0010ec9895007388 */ /* 0x000fe20000004800 */
[----:B------:R-:W-:Y:S02]  /*8ce0*/  FADD.FTZ R173, -R173, R122 ;  /* 0x0000007aadad7221 */ /* 0x000fe40000010100 */
[----:B------:R-:W-:-:S02]  /*8cf0*/  FADD.FTZ R157, R157, R128 ;  /* 0x000000809d9d7221 */ /* 0x000fc40000010000 */
[----:B------:R-:W-:Y:S02]  /*8d00*/  FMUL.FTZ R123, R180, UR42 ;  /* 0x0000002ab47b7c20 */ /* 0x000fe40008410000 */
[-C--:B------:R-:W-:Y:S02]  /*8d10*/  FFMA.FTZ R113, R146, R165.reuse, R113 ;  /* 0x000000a592717223 */ /* 0x080fe40000010071 */
[C---:B------:R-:W-:Y:S02]  /*8d20*/  FMUL.FTZ R118, R165.reuse, UR42 ;  /* 0x0000002aa5767c20 */ /* 0x040fe40008410000 */
[----:B------:R-:W-:Y:S02]  /*8d30*/  FFMA.FTZ R115, R165, UR41, R114 ;  /* 0x00000029a5737c23 */ /* 0x000fe40008010072 */
[----:B------:R-:W-:Y:S02]  /*8d40*/  FMUL.FTZ R165, R4, R165 ;  /* 0x000000a504a57220 */ /* 0x000fe40000410000 */
[----:B------:R-:W-:-:S02]  /*8d50*/  FMUL.FTZ R119, R129, -R173 ;  /* 0x800000ad81777220 */ /* 0x000fc40000410000 */
[----:B------:R-:W-:Y:S02]  /*8d60*/  FMUL.FTZ R129, R129, -R157 ;  /* 0x8000009d81817220 */ /* 0x000fe40000410000 */
[C---:B------:R-:W-:Y:S02]  /*8d70*/  FMUL.FTZ R124, R5.reuse, R180 ;  /* 0x000000b4057c7220 */ /* 0x040fe40000410000 */
[----:B------:R-:W-:Y:S02]  /*8d80*/  FFMA.FTZ R143, R164, UR41, R123 ;  /* 0x00000029a48f7c23 */ /* 0x000fe4000801007b */
[----:B------:R-:W-:Y:S02]  /*8d90*/  FMUL.FTZ R164, R5, R164 ;  /* 0x000000a405a47220 */ /* 0x000fe40000410000 */
[----:B------:R-:W-:Y:S02]  /*8da0*/  FMUL.FTZ R146, R167, R165 ;  /* 0x000000a5a7927220 */ /* 0x000fe40000410000 */
[----:B------:R-:W-:-:S02]  /*8db0*/  FFMA.FTZ R129, R130, R173, R129 ;  /* 0x000000ad82817223 */ /* 0x000fc40000010081 */
[C---:B------:R-:W-:Y:S01]  /*8dc0*/  FMUL.FTZ R123, R199.reuse, R124 ;  /* 0x0000007cc77b7220 */ /* 0x040fe20000410000 */
[----:B------:R0:W-:Y:S01]  /*8dd0*/  STS [R149.X4+0x10e0], R146 ;  /* 0x0010e09295007388 */ /* 0x0001e20000004800 */
[----:B------:R-:W-:Y:S02]  /*8de0*/  FFMA.FTZ R119, R130, R157, -R119 ;  /* 0x0000009d82777223 */ /* 0x000fe40000010877 */
[-C--:B------:R-:W-:Y:S02]  /*8df0*/  FMUL.FTZ R199, R199, R164.reuse ;  /* 0x000000a4c7c77220 */ /* 0x080fe40000410000 */
[----:B------:R-:W-:Y:S02]  /*8e00*/  FADD.FTZ R172, -R172, R129 ;  /* 0x00000081acac7221 */ /* 0x000fe40000010100 */
[----:B------:R-:W-:Y:S02]  /*8e10*/  FADD.FTZ R156, R156, R119 ;  /* 0x000000779c9c7221 */ /* 0x000fe40000010000 */
[----:B------:R-:W-:-:S02]  /*8e20*/  FFMA.FTZ R123, R208, R164, R123 ;  /* 0x000000a4d07b7223 */ /* 0x000fc4000001007b */
[-C--:B0-----:R-:W-:Y:S02]  /*8e30*/  FMUL.FTZ R146, R103, R124.reuse ;  /* 0x0000007c67927220 */ /* 0x081fe40000410000 */
[C---:B------:R-:W-:Y:S02]  /*8e40*/  FFMA.FTZ R124, R208.reuse, R124, -R199 ;  /* 0x0000007cd07c7223 */ /* 0x040fe400000108c7 */
[----:B------:R-:W-:Y:S01]  /*8e50*/  FFMA.FTZ R208, R208, R143, R125 ;  /* 0x0000008fd0d07223 */ /* 0x000fe2000001007d */
[----:B------:R0:W-:Y:S01]  /*8e60*/  STS [R149.X4+0x10dc], R146 ;  /* 0x0010dc9295007388 */ /* 0x0001e20000004800 */
[----:B------:R-:W-:Y:S02]  /*8e70*/  FMUL.FTZ R126, R163, UR42 ;  /* 0x0000002aa37e7c20 */ /* 0x000fe40008410000 */
[C---:B------:R-:W-:Y:S02]  /*8e80*/  FMUL.FTZ R125, R131.reuse, -R172 ;  /* 0x800000ac837d7220 */ /* 0x040fe40000410000 */
[----:B------:R-:W-:-:S02]  /*8e90*/  FMUL.FTZ R131, R131, -R156 ;  /* 0x8000009c83837220 */ /* 0x000fc40000410000 */
[----:B------:R-:W-:Y:S02]  /*8ea0*/  FFMA.FTZ R119, R179, UR41, -R126 ;  /* 0x00000029b3777c23 */ /* 0x000fe4000801087e */
[C---:B------:R-:W-:Y:S02]  /*8eb0*/  FFMA.FTZ R126, R132.reuse, R156, -R125 ;  /* 0x0000009c847e7223 */ /* 0x040fe4000001087d */
[----:B------:R-:W-:Y:S02]  /*8ec0*/  FFMA.FTZ R132, R132, R172, R131 ;  /* 0x000000ac84847223 */ /* 0x000fe40000010083 */
[----:B------:R-:W-:Y:S02]  /*8ed0*/  FADD.FTZ R155, R155, R126 ;  /* 0x0000007e9b9b7221 */ /* 0x000fe40000010000 */
[----:B------:R-:W-:Y:S02]  /*8ee0*/  FADD.FTZ R171, -R171, R132 ;  /* 0x00000084abab7221 */ /* 0x000fe40000010100 */
[----:B------:R-:W-:-:S02]  /*8ef0*/  FMUL.FTZ R142, R142, R179 ;  /* 0x000000b38e8e7220 */ /* 0x000fc40000410000 */
[----:B------:R-:W-:Y:S02]  /*8f00*/  FMUL.FTZ R125, R133, -R171 ;  /* 0x800000ab857d7220 */ /* 0x000fe40000410000 */
[----:B------:R-:W-:Y:S02]  /*8f10*/  FMUL.FTZ R122, R179, UR42 ;  /* 0x0000002ab37a7c20 */ /* 0x000fe40008410000 */
[----:B------:R-:W-:Y:S02]  /*8f20*/  FMUL.FTZ R133, R133, -R155 ;  /* 0x8000009b85857220 */ /* 0x000fe40000410000 */
[----:B------:R-:W-:Y:S02]  /*8f30*/  FMUL.FTZ R179, R6, R179 ;  /* 0x000000b306b37220 */ /* 0x000fe40000410000 */
[----:B------:R-:W-:Y:S02]  /*8f40*/  FMUL.FTZ R129, R162, UR42 ;  /* 0x0000002aa2817c20 */ /* 0x000fe40008410000 */
[----:B------:R-:W-:-:S02]  /*8f50*/  FFMA.FTZ R125, R134, R155, -R125 ;  /* 0x0000009b867d7223 */ /* 0x000fc4000001087d */
[C---:B------:R-:W-:Y:S02]  /*8f60*/  FMUL.FTZ R131, R7.reuse, R178 ;  /* 0x000000b207837220 */ /* 0x040fe40000410000 */
[----:B------:R-:W-:Y:S02]  /*8f70*/  FFMA.FTZ R133, R134, R171, R133 ;  /* 0x000000ab86857223 */ /* 0x000fe40000010085 */
[----:B0-----:R-:W-:Y:S02]  /*8f80*/  FMUL.FTZ R146, R168, R179 ;  /* 0x000000b3a8927220 */ /* 0x001fe40000410000 */
[----:B------:R-:W-:Y:S02]  /*8f90*/  FFMA.FTZ R126, R178, UR41, -R129 ;  /* 0x00000029b27e7c23 */ /* 0x000fe40008010881 */
[----:B------:R-:W-:Y:S01]  /*8fa0*/  FADD.FTZ R154, R154, R125 ;  /* 0x0000007d9a9a7221 */ /* 0x000fe20000010000 */
[----:B------:R0:W-:Y:S01]  /*8fb0*/  STS [R149.X4+0x10d4], R146 ;  /* 0x0010d49295007388 */ /* 0x0001e20000004800 */
[----:B------:R-:W-:-:S02]  /*8fc0*/  FMUL.FTZ R125, R7, R162 ;  /* 0x000000a2077d7220 */ /* 0x000fc40000410000 */
[C---:B------:R-:W-:Y:S02]  /*8fd0*/  FMUL.FTZ R132, R63.reuse, R131 ;  /* 0x000000833f847220 */ /* 0x040fe40000410000 */
[----:B------:R-:W-:Y:S02]  /*8fe0*/  FADD.FTZ R170, -R170, R133 ;  /* 0x00000085aaaa7221 */ /* 0x000fe40000010100 */
[C---:B------:R-:W-:Y:S02]  /*8ff0*/  FMUL.FTZ R129, R63.reuse, R126 ;  /* 0x0000007e3f817220 */ /* 0x040fe40000410000 */
[-C--:B------:R-:W-:Y:S02]  /*9000*/  FMUL.FTZ R126, R63, R125.reuse ;  /* 0x0000007d3f7e7220 */ /* 0x080fe40000410000 */
[-C--:B------:R-:W-:Y:S02]  /*9010*/  FFMA.FTZ R63, R204, R125.reuse, R132 ;  /* 0x0000007dcc3f7223 */ /* 0x080fe40000010084 */
[----:B0-----:R-:W-:-:S02]  /*9020*/  FMUL.FTZ R146, R198, R125 ;  /* 0x0000007dc6927220 */ /* 0x001fc40000410000 */
[C---:B------:R-:W-:Y:S02]  /*9030*/  FMUL.FTZ R125, R135.reuse, -R170 ;  /* 0x800000aa877d7220 */ /* 0x040fe40000410000 */
[-C--:B------:R-:W-:Y:S01]  /*9040*/  FMUL.FTZ R135, R135, -R154.reuse ;  /* 0x8000009a87877220 */ /* 0x080fe20000410000 */
[----:B------:R-:W-:Y:S01]  /*9050*/  STS [R149.X4+0x10c8], R146 ;  /* 0x0010c89295007388 */ /* 0x000fe20000004800 */
[----:B------:R-:W-:Y:S02]  /*9060*/  FFMA.FTZ R132, R204, R131, -R126 ;  /* 0x00000083cc847223 */ /* 0x000fe4000001087e */
[C---:B------:R-:W-:Y:S02]  /*9070*/  FFMA.FTZ R126, R136.reuse, R154, -R125 ;  /* 0x0000009a887e7223 */ /* 0x040fe4000001087d */
[----:B------:R-:W-:Y:S02]  /*9080*/  FFMA.FTZ R136, R136, R170, R135 ;  /* 0x000000aa88887223 */ /* 0x000fe40000010087 */
[----:B------:R-:W-:-:S02]  /*9090*/  FMUL.FTZ R127, R178, UR42 ;  /* 0x0000002ab27f7c20 */ /* 0x000fc40008410000 */
[----:B------:R-:W-:Y:S02]  /*90a0*/  FADD.FTZ R153, R153, R126 ;  /* 0x0000007e99997221 */ /* 0x000fe40000010000 */
[----:B------:R-:W-:Y:S02]  /*90b0*/  FADD.FTZ R169, -R169, R136 ;  /* 0x00000088a9a97221 */ /* 0x000fe40000010100 */
[-C--:B------:R-:W-:Y:S02]  /*90c0*/  FFMA.FTZ R141, R141, R163.reuse, R142 ;  /* 0x000000a38d8d7223 */ /* 0x080fe4000001008e */
[----:B------:R-:W-:Y:S02]  /*90d0*/  FFMA.FTZ R122, R163, UR41, R122 ;  /* 0x00000029a37a7c23 */ /* 0x000fe4000801007a */
[----:B------:R-:W-:Y:S02]  /*90e0*/  FMUL.FTZ R163, R6, R163 ;  /* 0x000000a306a37220 */ /* 0x000fe40000410000 */
[----:B------:R-:W-:-:S02]  /*90f0*/  FMUL.FTZ R150, R104, R211 ;  /* 0x000000d368967220 */ /* 0x000fc40000410000 */
[----:B------:R-:W-:Y:S02]  /*9100*/  FFMA.FTZ R127, R162, UR41, R127 ;  /* 0x00000029a27f7c23 */ /* 0x000fe4000801007f */
[----:B------:R-:W-:Y:S01]  /*9110*/  FFMA.FTZ R117, R181, UR41, -R118 ;  /* 0x00000029b5757c23 */ /* 0x000fe20008010876 */
[----:B------:R0:W-:Y:S01]  /*9120*/  STS [R149.X4+0x10e8], R150 ;  /* 0x0010e89695007388 */ /* 0x0001e20000004800 */
[C---:B------:R-:W-:Y:S02]  /*9130*/  FMUL.FTZ R134, R16.reuse, R169 ;  /* 0x000000a910867220 */ /* 0x040fe40000410000 */
[----:B------:R-:W-:Y:S02]  /*9140*/  FMUL.FTZ R136, R16, R153 ;  /* 0x0000009910887220 */ /* 0x000fe40000410000 */
[----:B------:R-:W-:Y:S02]  /*9150*/  FMUL.FTZ R181, R4, R181 ;  /* 0x000000b504b57220 */ /* 0x000fe40000410000 */
[----:B------:R-:W-:-:S02]  /*9160*/  FMUL.FTZ R142, R168, R163 ;  /* 0x000000a3a88e7220 */ /* 0x000fc40000410000 */
[----:B------:R-:W-:Y:S02]  /*9170*/  FFMA.FTZ R125, R204, R127, R129 ;  /* 0x0000007fcc7d7223 */ /* 0x000fe40000010081 */
[C---:B------:R-:W-:Y:S01]  /*9180*/  FMUL.FTZ R133, R15.reuse, R170 ;  /* 0x000000aa0f857220 */ /* 0x040fe20000410000 */
[----:B------:R1:W-:Y:S01]  /*9190*/  STS [R149.X4+0x10d0], R142 ;  /* 0x0010d08e95007388 */ /* 0x0003e20000004800 */
[C---:B------:R-:W-:Y:S02]  /*91a0*/  FMUL.FTZ R126, R66.reuse, R134 ;  /* 0x00000086427e7220 */ /* 0x040fe40000410000 */
[----:B------:R-:W-:Y:S02]  /*91b0*/  FMUL.FTZ R135, R15, R154 ;  /* 0x0000009a0f877220 */ /* 0x000fe40000410000 */
[----:B------:R-:W-:Y:S02]  /*91c0*/  FMUL.FTZ R127, R66, R136 ;  /* 0x00000088427f7220 */ /* 0x000fe40000410000 */
[----:B0-----:R-:W-:-:S02]  /*91d0*/  FMUL.FTZ R150, R167, R181 ;  /* 0x000000b5a7967220 */ /* 0x001fc40000410000 */
[----:B------:R-:W-:Y:S02]  /*91e0*/  FMUL.FTZ R139, R139, R178 ;  /* 0x000000b28b8b7220 */ /* 0x000fe40000410000 */
[----:B------:R-:W-:Y:S01]  /*91f0*/  FMUL.FTZ R152, R198, R131 ;  /* 0x00000083c6987220 */ /* 0x000fe20000410000 */
[----:B------:R0:W-:Y:S01]  /*9200*/  STS [R149.X4+0x10e4], R150 ;  /* 0x0010e49695007388 */ /* 0x0001e20000004800 */
[----:B-1----:R-:W-:Y:S02]  /*9210*/  FMUL.FTZ R142, R14, R171 ;  /* 0x000000ab0e8e7220 */ /* 0x002fe40000410000 */
[----:B------:R-:W-:Y:S01]  /*9220*/  FMUL.FTZ R129, R187, R133 ;  /* 0x00000085bb817220 */ /* 0x000fe20000410000 */
[----:B------:R-:W-:Y:S01]  /*9230*/  STS [R149.X4+0x10cc], R152 ;  /* 0x0010cc9895007388 */ /* 0x000fe20000004800 */
[----:B------:R-:W-:Y:S02]  /*9240*/  FFMA.FTZ R126, R185, R136, R126 ;  /* 0x00000088b97e7223 */ /* 0x000fe4000001007e */
[----:B------:R-:W-:-:S02]  /*9250*/  FMUL.FTZ R131, R187, R135 ;  /* 0x00000087bb837220 */ /* 0x000fc40000410000 */
[----:B------:R-:W-:Y:S02]  /*9260*/  FFMA.FTZ R127, R185, R134, -R127 ;  /* 0x00000086b97f7223 */ /* 0x000fe4000001087f */
[----:B------:R-:W-:Y:S02]  /*9270*/  FFMA.FTZ R140, R140, R162, R139 ;  /* 0x000000a28c8c7223 */ /* 0x000fe4000001008b */
[----:B0-----:R-:W-:Y:S02]  /*9280*/  FMUL.FTZ R150, R138, R177 ;  /* 0x000000b18a967220 */ /* 0x001fe40000410000 */
[----:B------:R-:W-:Y:S02]  /*9290*/  FMUL.FTZ R138, R14, R155 ;  /* 0x0000009b0e8a7220 */ /* 0x000fe40000410000 */
[----:B------:R-:W-:Y:S02]  /*92a0*/  FMUL.FTZ R139, R190, R142 ;  /* 0x0000008ebe8b7220 */ /* 0x000fe40000410000 */
[----:B------:R-:W-:-:S02]  /*92b0*/  FFMA.FTZ R129, R188, R135, R129 ;  /* 0x00000087bc817223 */ /* 0x000fc40000010081 */
[----:B------:R-:W-:Y:S02]  /*92c0*/  FADD.FTZ R126, RZ, R126 ;  /* 0x0000007eff7e7221 */ /* 0x000fe40000010000 */
[----:B------:R-:W-:Y:S02]  /*92d0*/  FFMA.FTZ R146, R188, R133, -R131 ;  /* 0x00000085bc927223 */ /* 0x000fe40000010883 */
[----:B------:R-:W-:Y:S02]  /*92e0*/  FADD.FTZ R127, RZ, R127 ;  /* 0x0000007fff7f7221 */ /* 0x000fe40000010000 */
[----:B------:R-:W-:Y:S02]  /*92f0*/  FADD.FTZ R126, R126, R129 ;  /* 0x000000817e7e7221 */ /* 0x000fe40000010000 */
[----:B------:R-:W-:Y:S02]  /*9300*/  FFMA.FTZ R139, R189, R138, R139 ;  /* 0x0000008abd8b7223 */ /* 0x000fe4000001008b */
[----:B------:R-:W-:-:S02]  /*9310*/  FADD.FTZ R127, R127, R146 ;  /* 0x000000927f7f7221 */ /* 0x000fc40000010000 */
[----:B------:R-:W-:Y:S02]  /*9320*/  FMUL.FTZ R146, R161, UR42 ;  /* 0x0000002aa1927c20 */ /* 0x000fe40008410000 */
[----:B------:R-:W-:Y:S02]  /*9330*/  FMUL.FTZ R129, R190, R138 ;  /* 0x0000008abe817220 */ /* 0x000fe40000410000 */
[----:B------:R-:W-:Y:S02]  /*9340*/  FADD.FTZ R131, R126, R139 ;  /* 0x0000008b7e837221 */ /* 0x000fe40000010000 */
[----:B------:R-:W-:Y:S02]  /*9350*/  FMUL.FTZ R162, R8, R177 ;  /* 0x000000b108a27220 */ /* 0x000fe40000410000 */
[----:B------:R-:W-:Y:S02]  /*9360*/  FFMA.FTZ R139, R177, UR41, -R146 ;  /* 0x00000029b18b7c23 */ /* 0x000fe40008010892 */
[----:B------:R-:W-:-:S02]  /*9370*/  FFMA.FTZ R146, R189, R142, -R129 ;  /* 0x0000008ebd927223 */ /* 0x000fc40000010881 */
[-C--:B------:R-:W-:Y:S02]  /*9380*/  FFMA.FTZ R137, R137, R161.reuse, R150 ;  /* 0x000000a189897223 */ /* 0x080fe40000010096 */
[----:B------:R-:W-:Y:S02]  /*9390*/  FMUL.FTZ R150, R8, R161 ;  /* 0x000000a108967220 */ /* 0x000fe40000410000 */
[----:B------:R-:W-:Y:S02]  /*93a0*/  FMUL.FTZ R145, R62, R162 ;  /* 0x000000a23e917220 */ /* 0x000fe40000410000 */
[----:B------:R-:W-:Y:S02]  /*93b0*/  FMUL.FTZ R143, R13, R172 ;  /* 0x000000ac0d8f7220 */ /* 0x000fe40000410000 */
[----:B------:R-:W-:Y:S02]  /*93c0*/  FMUL.FTZ R164, R103, R164 ;  /* 0x000000a467a47220 */ /* 0x000fe40000410000 */
[----:B------:R-:W-:-:S02]  /*93d0*/  FADD.FTZ R129, R127, R146 ;  /* 0x000000927f817221 */ /* 0x000fc40000010000 */
[----:B------:R-:W-:Y:S01]  /*93e0*/  FMUL.FTZ R127, R62, R139 ;  /* 0x0000008b3e7f7220 */ /* 0x000fe20000410000 */
[----:B------:R0:W-:Y:S01]  /*93f0*/  STS [R149.X4+0x10d8], R164 ;  /* 0x0010d8a495007388 */ /* 0x0001e20000004800 */
[----:B------:R-:W-:Y:S02]  /*9400*/  FMUL.FTZ R126, R177, UR42 ;  /* 0x0000002ab17e7c20 */ /* 0x000fe40008410000 */
[----:B------:R-:W-:Y:S02]  /*9410*/  FFMA.FTZ R139, R201, R150, R145 ;  /* 0x00000096c98b7223 */ /* 0x000fe40000010091 */
[----:B------:R-:W-:Y:S02]  /*9420*/  FMUL.FTZ R145, R13, R156 ;  /* 0x0000009c0d917220 */ /* 0x000fe40000410000 */
[----:B------:R-:W-:Y:S02]  /*9430*/  FMUL.FTZ R147, R70, R143 ;  /* 0x0000008f46937220 */ /* 0x000fe40000410000 */
[----:B------:R-:W-:-:S02]  /*9440*/  FMUL.FTZ R146, R12, R173 ;  /* 0x000000ad0c927220 */ /* 0x000fc40000410000 */
[----:B------:R-:W-:Y:S02]  /*9450*/  FFMA.FTZ R126, R161, UR41, R126 ;  /* 0x00000029a17e7c23 */ /* 0x000fe4000801007e */
[-C--:B------:R-:W-:Y:S02]  /*9460*/  FMUL.FTZ R62, R62, R150.reuse ;  /* 0x000000963e3e7220 */ /* 0x080fe40000410000 */
[----:B0-----:R-:W-:Y:S02]  /*9470*/  FMUL.FTZ R164, R195, R150 ;  /* 0x00000096c3a47220 */ /* 0x001fe40000410000 */
[----:B------:R-:W-:Y:S02]  /*9480*/  FMUL.FTZ R150, R12, R157 ;  /* 0x0000009d0c967220 */ /* 0x000fe40000410000 */
[----:B------:R-:W-:Y:S01]  /*9490*/  FFMA.FTZ R152, R192, R145, R147 ;  /* 0x00000091c0987223 */ /* 0x000fe20000010093 */
[----:B------:R0:W-:Y:S01]  /*94a0*/  STS [R149.X4+0x10c0], R164 ;  /* 0x0010c0a495007388 */ /* 0x0001e20000004800 */
[----:B------:R-:W-:-:S02]  /*94b0*/  FMUL.FTZ R161, R110, R146 ;  /* 0x000000926ea17220 */ /* 0x000fc40000410000 */
[-C--:B------:R-:W-:Y:S02]  /*94c0*/  FFMA.FTZ R62, R201, R162.reuse, -R62 ;  /* 0x000000a2c93e7223 */ /* 0x080fe4000001083e */
[----:B------:R-:W-:Y:S02]  /*94d0*/  FMUL.FTZ R178, R195, R162 ;  /* 0x000000a2c3b27220 */ /* 0x000fe40000410000 */
[----:B------:R-:W-:Y:S02]  /*94e0*/  FMUL.FTZ R147, R70, R145 ;  /* 0x0000009146937220 */ /* 0x000fe40000410000 */
[----:B------:R-:W-:Y:S01]  /*94f0*/  FADD.FTZ R131, R131, R152 ;  /* 0x0000009883837221 */ /* 0x000fe20000010000 */
[----:B------:R1:W-:Y:S01]  /*9500*/  STS [R149.X4+0x10c4], R178 ;  /* 0x0010c4b295007388 */ /* 0x0003e20000004800 */
[----:B------:R-:W-:Y:S02]  /*9510*/  FFMA.FTZ R162, R193, R150, R161 ;  /* 0x00000096c1a27223 */ /* 0x000fe400000100a1 */
[----:B------:R-:W-:-:S02]  /*9520*/  FFMA.FTZ R152, R192, R143, -R147 ;  /* 0x0000008fc0987223 */ /* 0x000fc40000010893 */
[----:B------:R-:W-:Y:S02]  /*9530*/  FADD.FTZ R162, R131, R162 ;  /* 0x000000a283a27221 */ /* 0x000fe40000010000 */
[----:B------:R-:W-:Y:S02]  /*9540*/  FMUL.FTZ R131, R110, R150 ;  /* 0x000000966e837220 */ /* 0x000fe40000410000 */
[----:B------:R-:W-:Y:S02]  /*9550*/  FMUL.FTZ R147, R11, R174 ;  /* 0x000000ae0b937220 */ /* 0x000fe40000410000 */
[----:B------:R-:W-:Y:S02]  /*9560*/  FADD.FTZ R129, R129, R152 ;  /* 0x0000009881817221 */ /* 0x000fe40000010000 */
[----:B------:R-:W-:Y:S02]  /*9570*/  FMUL.FTZ R118, R202, R181 ;  /* 0x000000b5ca767220 */ /* 0x000fe40000410000 */
[----:B------:R-:W-:-:S02]  /*9580*/  FFMA.FTZ R152, R193, R146, -R131 ;  /* 0x00000092c1987223 */ /* 0x000fc40000010883 */
[----:B------:R-:W-:Y:S02]  /*9590*/  FMUL.FTZ R161, R11, R158 ;  /* 0x0000009e0ba17220 */ /* 0x000fe40000410000 */
[----:B------:R-:W-:Y:S02]  /*95a0*/  FMUL.FTZ R131, R120, R147 ;  /* 0x0000009378837220 */ /* 0x000fe40000410000 */
[C---:B------:R-:W-:Y:S02]  /*95b0*/  FMUL.FTZ R114, R202.reuse, R117 ;  /* 0x00000075ca727220 */ /* 0x040fe40000410000 */
[-C--:B------:R-:W-:Y:S02]  /*95c0*/  FMUL.FTZ R202, R202, R165.reuse ;  /* 0x000000a5caca7220 */ /* 0x080fe40000410000 */
[----:B------:R-:W-:Y:S02]  /*95d0*/  FFMA.FTZ R117, R210, R165, R118 ;  /* 0x000000a5d2757223 */ /* 0x000fe40000010076 */
[----:B------:R-:W-:-:S02]  /*95e0*/  FMUL.FTZ R128, R184, R179 ;  /* 0x000000b3b8807220 */ /* 0x000fc40000410000 */
[----:B------:R-:W-:Y:S02]  /*95f0*/  FMUL.FTZ R165, R9, R176 ;  /* 0x000000b009a57220 */ /* 0x000fe40000410000 */
[----:B------:R-:W-:Y:S02]  /*9600*/  FADD.FTZ R129, R129, R152 ;  /* 0x0000009881817221 */ /* 0x000fe40000010000 */
[-C--:B------:R-:W-:Y:S02]  /*9610*/  FFMA.FTZ R131, R196, R161.reuse, R131 ;  /* 0x000000a1c4837223 */ /* 0x080fe40000010083 */
[----:B------:R-:W-:Y:S02]  /*9620*/  FMUL.FTZ R152, R120, R161 ;  /* 0x000000a178987220 */ /* 0x000fe40000410000 */
[-C--:B------:R-:W-:Y:S02]  /*9630*/  FMUL.FTZ R130, R184, R163.reuse ;  /* 0x000000a3b8827220 */ /* 0x080fe40000410000 */
[----:B------:R-:W-:-:S02]  /*9640*/  FFMA.FTZ R128, R205, R163, R128 ;  /* 0x000000a3cd807223 */ /* 0x000fc40000010080 */
[----:B------:R-:W-:Y:S02]  /*9650*/  FMUL.FTZ R163, R9, R160 ;  /* 0x000000a009a37220 */ /* 0x000fe40000410000 */
[----:B0-----:R-:W-:Y:S02]  /*9660*/  FMUL.FTZ R164, R194, R165 ;  /* 0x000000a5c2a47220 */ /* 0x001fe40000410000 */
[----:B------:R-:W-:Y:S02]  /*9670*/  FADD.FTZ R131, R162, R131 ;  /* 0x00000083a2837221 */ /* 0x000fe40000010000 */
[----:B------:R-:W-:Y:S02]  /*9680*/  FFMA.FTZ R162, R196, R147, -R152 ;  /* 0x00000093c4a27223 */ /* 0x000fe40000010898 */
[----:B-1----:R-:W-:Y:S02]  /*9690*/  FMUL.FTZ R178, R10, R175 ;  /* 0x000000af0ab27220 */ /* 0x002fe40000410000 */
[----:B------:R-:W-:-:S02]  /*96a0*/  FMUL.FTZ R180, R191, R163 ;  /* 0x000000a3bfb47220 */ /* 0x000fc40000410000 */
[-C--:B------:R-:W-:Y:S02]  /*96b0*/  FFMA.FTZ R152, R200, R163.reuse, R164 ;  /* 0x000000a3c8987223 */ /* 0x080fe400000100a4 */
[----:B------:R-:W-:Y:S01]  /*96c0*/  FMUL.FTZ R177, R194, R163 ;  /* 0x000000a3c2b17220 */ /* 0x000fe20000410000 */
[----:B------:R0:W-:Y:S01]  /*96d0*/  STS [R149.X4+0x10b8], R180 ;  /* 0x0010b8b495007388 */ /* 0x0001e20000004800 */
[----:B------:R-:W-:Y:S02]  /*96e0*/  FADD.FTZ R163, R129, R162 ;  /* 0x000000a281a37221 */ /* 0x000fe40000010000 */
[----:B------:R-:W-:Y:S02]  /*96f0*/  FMUL.FTZ R164, R10, R159 ;  /* 0x0000009f0aa47220 */ /* 0x000fe40000410000 */
[----:B------:R-:W-:Y:S02]  /*9700*/  FMUL.FTZ R129, R186, R178 ;  /* 0x000000b2ba817220 */ /* 0x000fe40000410000 */
[----:B------:R-:W-:-:S02]  /*9710*/  FFMA.FTZ R162, R200, R165, -R177 ;  /* 0x000000a5c8a27223 */ /* 0x000fc400000108b1 */
[----:B------:R-:W-:Y:S02]  /*9720*/  FMUL.FTZ R242, R191, R165 ;  /* 0x000000a5bff27220 */ /* 0x000fe40000410000 */
[----:B0-----:R-:W-:Y:S02]  /*9730*/  FFMA.FTZ R180, R197, R164, R129 ;  /* 0x000000a4c5b47223 */ /* 0x001fe40000010081 */
[----:B------:R-:W-:Y:S01]  /*9740*/  FMUL.FTZ R129, R0, R60 ;  /* 0x0000003c00817220 */ /* 0x000fe20000410000 */
[----:B------:R-:W-:Y:S01]  /*9750*/  STS [R149.X4+0x10bc], R242 ;  /* 0x0010bcf295007388 */ /* 0x000fe20000004800 */
[----:B------:R-:W-:Y:S02]  /*9760*/  FADD.FTZ R165, R131, R180 ;  /* 0x000000b483a57221 */ /* 0x000fe40000010000 */
[----:B------:R-:W-:Y:S02]  /*9770*/  FMUL.FTZ R60, R186, R164 ;  /* 0x000000a4ba3c7220 */ /* 0x000fe40000410000 */
[----:B------:R-:W-:-:S02]  /*9780*/  FADD.FTZ R152, R165, R152 ;  /* 0x00000098a5987221 */ /* 0x000fc40000010000 */
[----:B------:R-:W-:Y:S02]  /*9790*/  FMUL.FTZ R119, R184, R119 ;  /* 0x00000077b8777220 */ /* 0x000fe40000410000 */
[----:B------:R-:W-:Y:S02]  /*97a0*/  FADD.FTZ R152, R152, R139 ;  /* 0x0000008b98987221 */ /* 0x000fe40000010000 */
[----:B------:R-:W-:Y:S02]  /*97b0*/  FFMA.FTZ R184, R197, R178, -R60 ;  /* 0x000000b2c5b87223 */ /* 0x000fe4000001083c */
[----:B------:R-:W-:Y:S02]  /*97c0*/  FADD.FTZ R63, R152, R63 ;  /* 0x0000003f983f7221 */ /* 0x000fe40000010000 */
[----:B------:R-:W-:Y:S02]  /*97d0*/  FADD.FTZ R163, R163, R184 ;  /* 0x000000b8a3a37221 */ /* 0x000fe40000010000 */
[----:B------:R-:W-:-:S02]  /*97e0*/  FADD.FTZ R128, R63, R128 ;  /* 0x000000803f807221 */ /* 0x000fc40000010000 */
[----:B------:R-:W-:Y:S02]  /*97f0*/  FMUL.FTZ R60, R71, R150 ;  /* 0x00000096473c7220 */ /* 0x000fe40000410000 */
[----:B------:R-:W-:Y:S02]  /*9800*/  FADD.FTZ R163, R163, R162 ;  /* 0x000000a2a3a37221 */ /* 0x000fe40000010000 */
[----:B------:R-:W-:Y:S01]  /*9810*/  FADD.FTZ R128, R128, R123 ;  /* 0x0000007b80807221 */ /* 0x000fe20000010000 */
[----:B------:R0:W-:Y:S01]  /*9820*/  STS [R149.X4+0x10a0], R60 ;  /* 0x0010a03c95007388 */ /* 0x0001e20000004800 */
[----:B------:R-:W-:Y:S02]  /*9830*/  FMUL.FTZ R131, R0, R61 ;  /* 0x0000003d00837220 */ /* 0x000fe40000410000 */
[----:B------:R-:W-:Y:S02]  /*9840*/  FADD.FTZ R163, R163, R62 ;  /* 0x0000003ea3a37221 */ /* 0x000fe40000010000 */
[----:B------:R-:W-:Y:S01]  /*9850*/  FADD.FTZ R61, R128, R117 ;  /* 0x00000075803d7221 */ /* 0x000fe20000010000 */
[----:B------:R-:W-:Y:S01]  /*9860*/  MOV R117, UR20 ;  /* 0x0000001400757c02 */ /* 0x000fe20008000f00 */
[----:B------:R-:W-:-:S02]  /*9870*/  FFMA.FTZ R130, R205, R179, -R130 ;  /* 0x000000b3cd827223 */ /* 0x000fc40000010882 */
[----:B------:R-:W-:Y:S01]  /*9880*/  FADD.FTZ R163, R163, R132 ;  /* 0x00000084a3a37221 */ /* 0x000fe20000010000 */
[----:B------:R-:W-:Y:S01]  /*9890*/  LEA R128, R117, -R86, 0x1 ;  /* 0x8000005675807211 */ /* 0x000fe200078e08ff */
[----:B0-----:R-:W-:Y:S02]  /*98a0*/  FMUL.FTZ R60, R64, R135 ;  /* 0x00000087403c7220 */ /* 0x001fe40000410000 */
[----:B------:R-:W-:Y:S01]  /*98b0*/  FADD.FTZ R163, R163, R130 ;  /* 0x00000082a3a37221 */ /* 0x000fe20000010000 */
[----:B------:R-:W-:Y:S01]  /*98c0*/  ISETP.GE.AND P0, PT, R128, 0x1, PT ;  /* 0x000000018000780c */ /* 0x000fe20003f06270 */
[----:B------:R-:W-:Y:S01]  /*98d0*/  FFMA.FTZ R118, R210, R181, -R202 ;  /* 0x000000b5d2767223 */ /* 0x000fe200000108ca */
[----:B------:R0:W-:Y:S01]  /*98e0*/  STS [R149.X4+0x1088], R60 ;  /* 0x0010883c95007388 */ /* 0x0001e20000004800 */
[----:B------:R-:W-:Y:S02]  /*98f0*/  FMUL.FTZ R202, R121, R164 ;  /* 0x000000a479ca7220 */ /* 0x000fe40000410000 */
[----:B------:R-:W-:-:S02]  /*9900*/  FADD.FTZ R163, R163, R124 ;  /* 0x0000007ca3a37221 */ /* 0x000fc40000010000 */
[----:B------:R-:W-:Y:S01]  /*9910*/  FMUL.FTZ R164, R71, R146 ;  /* 0x0000009247a47220 */ /* 0x000fe20000410000 */
[----:B------:R-:W-:Y:S01]  /*9920*/  STS [R149.X4+0x10b0], R202 ;  /* 0x0010b0ca95007388 */ /* 0x000fe20000004800 */
[----:B------:R-:W-:Y:S02]  /*9930*/  FMUL.FTZ R204, R121, R178 ;  /* 0x000000b279cc7220 */ /* 0x000fe40000410000 */
[----:B------:R-:W-:Y:S01]  /*9940*/  FMUL.FTZ R146, R69, R145 ;  /* 0x0000009145927220 */ /* 0x000fe20000410000 */
[----:B------:R-:W-:Y:S01]  /*9950*/  STS [R149.X4+0x10a4], R164 ;  /* 0x0010a4a495007388 */ /* 0x000fe20000004800 */
[----:B0-----:R-:W-:Y:S02]  /*9960*/  FMUL.FTZ R60, R159, UR42 ;  /* 0x0000002a9f3c7c20 */ /* 0x001fe40008410000 */
[----:B------:R-:W-:Y:S01]  /*9970*/  FMUL.FTZ R244, R207, R129 ;  /* 0x00000081cff47220 */ /* 0x000fe20000410000 */
[----:B------:R-:W-:Y:S01]  /*9980*/  STS [R149.X4+0x10b4], R204 ;  /* 0x0010b4cc95007388 */ /* 0x000fe20000004800 */
[----:B------:R-:W-:-:S02]  /*9990*/  FFMA.FTZ R165, R175, UR41, -R60 ;  /* 0x00000029afa57c23 */ /* 0x000fc4000801083c */
[----:B------:R-:W-:Y:S01]  /*99a0*/  FMUL.FTZ R60, R157, UR42 ;  /* 0x0000002a9d3c7c20 */ /* 0x000fe20008410000 */
[----:B------:R-:W-:Y:S01]  /*99b0*/  STS [R149.X4+0x10f8], R244 ;  /* 0x0010f8f495007388 */ /* 0x000fe20000004800 */
[----:B------:R-:W-:Y:S02]  /*99c0*/  FMUL.FTZ R246, R207, R131 ;  /* 0x00000083cff67220 */ /* 0x000fe40000410000 */
[C---:B------:R-:W-:Y:S01]  /*99d0*/  FMUL.FTZ R178, R111.reuse, R161 ;  /* 0x000000a16fb27220 */ /* 0x040fe20000410000 */
[----:B------:R-:W-:Y:S01]  /*99e0*/  STS [R149.X4+0x1098], R146 ;  /* 0x0010989295007388 */ /* 0x000fe20000004800 */
[----:B------:R-:W-:Y:S02]  /*99f0*/  FMUL.FTZ R180, R111, R147 ;  /* 0x000000936fb47220 */ /* 0x000fe40000410000 */
[----:B------:R-:W-:Y:S01]  /*9a00*/  FMUL.FTZ R150, R69, R143 ;  /* 0x0000008f45967220 */ /* 0x000fe20000410000 */
[----:B------:R-:W-:Y:S01]  /*9a10*/  STS [R149.X4+0x10fc], R246 ;  /* 0x0010fcf695007388 */ /* 0x000fe20000004800 */
[----:B------:R-:W-:-:S02]  /*9a20*/  FMUL.FTZ R138, R67, R138 ;  /* 0x0000008a438a7220 */ /* 0x000fc40000410000 */
[----:B------:R-:W-:Y:S01]  /*9a30*/  FMUL.FTZ R142, R67, R142 ;  /* 0x0000008e438e7220 */ /* 0x000fe20000410000 */
[----:B------:R-:W-:Y:S01]  /*9a40*/  STS [R149.X4+0x10a8], R178 ;  /* 0x0010a8b295007388 */ /* 0x000fe20000004800 */
[----:B------:R-:W-:Y:S02]  /*9a50*/  FMUL.FTZ R62, R64, R133 ;  /* 0x00000085403e7220 */ /* 0x000fe40000410000 */
[C---:B------:R-:W-:Y:S01]  /*9a60*/  FMUL.FTZ R136, R65.reuse, R136 ;  /* 0x0000008841887220 */ /* 0x040fe20000410000 */
[----:B------:R-:W-:Y:S01]  /*9a70*/  STS [R149.X4+0x10ac], R180 ;  /* 0x0010acb495007388 */ /* 0x000fe20000004800 */
[----:B------:R-:W-:Y:S02]  /*9a80*/  FMUL.FTZ R134, R65, R134 ;  /* 0x0000008641867220 */ /* 0x000fe40000410000 */
[----:B------:R-:W-:Y:S01]  /*9a90*/  FFMA.FTZ R145, R173, UR41, -R60 ;  /* 0x00000029ad917c23 */ /* 0x000fe2000801083c */
[----:B------:R-:W-:Y:S01]  /*9aa0*/  STS [R149.X4+0x109c], R150 ;  /* 0x00109c9695007388 */ /* 0x000fe20000004800 */
[----:B------:R-:W-:-:S02]  /*9ab0*/  FADD.FTZ R163, R163, R118 ;  /* 0x00000076a3a37221 */ /* 0x000fc40000010000 */
[----:B------:R-:W-:Y:S01]  /*9ac0*/  FADD.FTZ R61, R61, R116 ;  /* 0x000000743d3d7221 */ /* 0x000fe20000010000 */
[----:B------:R-:W-:Y:S01]  /*9ad0*/  STS [R149.X4+0x1090], R138 ;  /* 0x0010908a95007388 */ /* 0x000fe20000004800 */
[----:B------:R-:W-:Y:S02]  /*9ae0*/  FMUL.FTZ R60, R155, UR42 ;  /* 0x0000002a9b3c7c20 */ /* 0x000fe40008410000 */
[----:B------:R-:W-:Y:S01]  /*9af0*/  FADD.FTZ R177, R163, R212 ;  /* 0x000000d4a3b17221 */ /* 0x000fe20000010000 */
[----:B------:R-:W-:Y:S01]  /*9b00*/  STS [R149.X4+0x1094], R142 ;  /* 0x0010948e95007388 */ /* 0x000fe20000004800 */
[----:B------:R-:W-:Y:S02]  /*9b10*/  FADD.FTZ R132, R61, R112 ;  /* 0x000000703d847221 */ /* 0x000fe40000010000 */
[----:B------:R-:W-:Y:S01]  /*9b20*/  FFMA.FTZ R135, R171, UR41, -R60 ;  /* 0x00000029ab877c23 */ /* 0x000fe2000801083c */
        /* <DEDUP_REMOVED lines=10> */
[----:B------:R-:W-:Y:S02]  /*9bd0*/  FMUL.FTZ R118, R171, UR42 ;  /* 0x0000002aab767c20 */ /* 0x000fe40008410000 */
[----:B------:R-:W-:Y:S02]  /*9be0*/  FMUL.FTZ R61, R154, UR42 ;  /* 0x0000002a9a3d7c20 */ /* 0x000fe40008410000 */
[----:B0-----:R-:W-:Y:S02]  /*9bf0*/  FMUL.FTZ R149, R158, UR42 ;  /* 0x0000002a9e957c20 */ /* 0x001fe40008410000 */
[----:B------:R-:W-:Y:S02]  /*9c00*/  FMUL.FTZ R123, R170, UR42 ;  /* 0x0000002aaa7b7c20 */ /* 0x000fe40008410000 */
[----:B------:R-:W-:Y:S02]  /*9c10*/  FMUL.FTZ R60, R153, UR42 ;  /* 0x0000002a993c7c20 */ /* 0x000fe40008410000 */
[----:B------:R-:W-:-:S02]  /*9c20*/  FMUL.FTZ R112, R169, UR42 ;  /* 0x0000002aa9707c20 */ /* 0x000fc40008410000 */
[----:B------:R-:W-:Y:S02]  /*9c30*/  FFMA.FTZ R161, R176, UR41, -R161 ;  /* 0x00000029b0a17c23 */ /* 0x000fe400080108a1 */
[----:B------:R-:W-:Y:S02]  /*9c40*/  FFMA.FTZ R163, R160, UR41, R163 ;  /* 0x00000029a0a37c23 */ /* 0x000fe400080100a3 */
[----:B------:R-:W-:Y:S02]  /*9c50*/  FFMA.FTZ R130, R159, UR41, R130 ;  /* 0x000000299f827c23 */ /* 0x000fe40008010082 */
[----:B------:R-:W-:Y:S02]  /*9c60*/  FFMA.FTZ R149, R174, UR41, -R149 ;  /* 0x00000029ae957c23 */ /* 0x000fe40008010895 */
[----:B------:R-:W-:Y:S02]  /*9c70*/  FFMA.FTZ R147, R158, UR41, R147 ;  /* 0x000000299e937c23 */ /* 0x000fe40008010093 */
[----:B------:R-:W-:-:S02]  /*9c80*/  FFMA.FTZ R124, R157, UR41, R124 ;  /* 0x000000299d7c7c23 */ /* 0x000fc4000801007c */
[----:B------:R-:W-:Y:S02]  /*9c90*/  FFMA.FTZ R143, R172, UR41, -R143 ;  /* 0x00000029ac8f7c23 */ /* 0x000fe4000801088f */
[----:B------:R-:W-:Y:S02]  /*9ca0*/  FFMA.FTZ R139, R156, UR41, R139 ;  /* 0x000000299c8b7c23 */ /* 0x000fe4000801008b */
        /* <DEDUP_REMOVED lines=39> */
.L_x_4996:
[----:B------:R-:W-:Y:S05]  /*9f20*/  BSYNC B0 ;  /* 0x0000000000007941 */ /* 0x000fea0003800000 */
.L_x_4995:
[----:B------:R-:W-:Y:S01]  /*9f30*/  ULDC.64 UR20, c[0x0][0x298] ;  /* 0x0000a60000147ab9 */ /* 0x000fe20000000a00 */
[C---:B------:R-:W-:Y:S01]  /*9f40*/  FMUL.FTZ R61, R206.reuse, R131 ;  /* 0x00000083ce3d7220 */ /* 0x040fe20000410000 */
[----:B------:R-:W-:Y:S01]  /*9f50*/  USHF.R.U32.HI UR34, URZ, 0x1, UR21 ;  /* 0x000000013f227899 */ /* 0x000fe20008011615 */
[-C--:B------:R-:W-:Y:S01]  /*9f60*/  FMUL.FTZ R206, R206, R129.reuse ;  /* 0x00000081cece7220 */ /* 0x080fe20000410000 */
[----:B------:R-:W-:Y:S01]  /*9f70*/  USHF.R.U64 UR20, UR20, 0x1, UR21 ;  /* 0x0000000114147899 */ /* 0x000fe20008001215 */
[----:B------:R-:W-:Y:S01]  /*9f80*/  FFMA.FTZ R129, R182, R129, R61 ;  /* 0x00000081b6817223 */ /* 0x000fe2000001003d */
[----:B------:R-:W-:Y:S01]  /*9f90*/  UIMAD UR39, UR34, UR33, URZ ;  /* 0x00000021222772a4 */ /* 0x000fe2000f8e023f */
[-C--:B------:R-:W-:Y:S01]  /*9fa0*/  FFMA.FTZ R33, R0, R151.reuse, R33 ;  /* 0x0000009700217223 */ /* 0x080fe20000010021 */
[----:B------:R-:W-:Y:S01]  /*9fb0*/  UIMAD.WIDE.U32 UR34, UR20, UR33, URZ ;  /* 0x00000021142272a5 */ /* 0x000fe2000f8e003f */
[----:B------:R-:W-:Y:S01]  /*9fc0*/  FFMA.FTZ R151, R207, R151, R108 ;  /* 0x00000097cf977223 */ /* 0x000fe2000001006c */
[----:B------:R-:W-:Y:S01]  /*9fd0*/  UIMAD UR39, UR36, UR20, UR39 ;  /* 0x00000014242772a4 */ /* 0x000fe2000f8e0227 */
[----:B------:R-:W-:Y:S01]  /*9fe0*/  FFMA.FTZ R131, R182, R131, -R206 ;  /* 0x00000083b6837223 */ /* 0x000fe200000108ce */
[----:B------:R-:W-:Y:S01]  /*9ff0*/  ULDC UR40, c[0x0][0x174] ;  /* 0x00005d0000287ab9 */ /* 0x000fe20000000800 */
[----:B------:R-:W-:Y:S01]  /*a000*/  FADD.FTZ R108, R177, R214 ;  /* 0x000000d6b16c7221 */ /* 0x000fe20000010000 */
[----:B------:R-:W-:Y:S01]  /*a010*/  ULDC.64 UR20, c[0x0][0x2a0] ;  /* 0x0000a80000147ab9 */ /* 0x000fe20000000a00 */
[----:B------:R-:W-:Y:S01]  /*a020*/  FADD.FTZ R132, R132, R129 ;  /* 0x0000008184847221 */ /* 0x000fe20000010000 */
[----:B------:R-:W-:Y:S01]  /*a030*/  UIADD3 UR35, UR35, UR39, URZ ;  /* 0x0000002723237290 */ /* 0x000fe2000fffe03f */
[C---:B------:R-:W-:Y:S01]  /*a040*/  FMUL.FTZ R215, R17.reuse, R215 ;  /* 0x000000d711d77220 */ /* 0x040fe20000410000 */
[----:B------:R-:W-:Y:S01]  /*a050*/  UIMAD UR39, UR37, UR20, URZ ;  /* 0x00000014252772a4 */ /* 0x000fe2000f8e023f */
[----:B------:R-:W-:Y:S01]  /*a060*/  FMUL.FTZ R216, R17, R216 ;  /* 0x000000d811d87220 */ /* 0x000fe20000410000 */
[----:B------:R-:W-:Y:S01]  /*a070*/  IADD3 R129, R86, 0x80, RZ ;  /* 0x0000008056817810 */ /* 0x000fe20007ffe0ff */
[----:B------:R-:W-:Y:S01]  /*a080*/  BSSY B0, `(.L_x_4997) ;  /* 0x0000022000007945 */ /* 0x000fe20003800000 */
[----:B------:R-:W-:Y:S01]  /*a090*/  UIMAD UR39, UR18, UR21, UR39 ;  /* 0x00000015122772a4 */ /* 0x000fe2000f8e0227 */
[----:B------:R-:W-:Y:S01]  /*a0a0*/  FADD.FTZ R108, R108, R131 ;  /* 0x000000836c6c7221 */ /* 0x000fe20000010000 */
[----:B------:R-:W-:Y:S01]  /*a0b0*/  UIMAD.WIDE.U32 UR20, UR18, UR20, UR34 ;  /* 0x00000014121472a5 */ /* 0x000fe2000f8e0022 */
        /* <DEDUP_REMOVED lines=16> */
[----:B0-----:R-:W-:Y:S01]  /*a1c0*/  MOV R63, UR20 ;  /* 0x00000014003f7c02 */ /* 0x001fe20008000f00 */
        /* <DEDUP_REMOVED lines=13> */
.L_x_4998:
[----:B------:R-:W-:Y:S05]  /*a2a0*/  BSYNC B0 ;  /* 0x0000000000007941 */ /* 0x000fea0003800000 */
.L_x_4997:
[----:B------:R-:W1:Y:S01]  /*a2b0*/  LDS R129, [R129.X4+0x1280] ;  /* 0x0012800081817984 */ /* 0x000e620000004800 */
[----:B------:R-:W-:Y:S01]  /*a2c0*/  BSSY B0, `(.L_x_4999) ;  /* 0x0000004000007945 */ /* 0x000fe20003800000 */
[----:B------:R-:W-:Y:S01]  /*a2d0*/  LEA.HI.SX32 R131, R131, R86, 0x1b ;  /* 0x0000005683837211 */ /* 0x000fe200078fdaff */
[----:B------:R-:W-:Y:S05]  /*a2e0*/  @!P1 BRA `(.L_x_5000) ;  /* 0x0000001000009947 */ /* 0x000fea0003800000 */
[----:B-1----:R1:W-:Y:S02]  /*a2f0*/  RED.E.ADD.F32.FTZ.RN.STRONG.GPU [R60.64+-0x1e00], R129 ;  /* 0xffe200813c00798e */ /* 0x0023e4000c10e79e */
.L_x_5000:
[----:B------:R-:W-:Y:S05]  /*a300*/  BSYNC B0 ;  /* 0x0000000000007941 */ /* 0x000fea0003800000 */
.L_x_4999:
[----:B------:R-:W2:Y:S01]  /*a310*/  LDS R131, [R131.X4+0x1380] ;  /* 0x0013800083837984 */ /* 0x000ea20000004800 */
[----:B------:R-:W-:Y:S01]  /*a320*/  BSSY B0, `(.L_x_5001) ;  /* 0x0000005000007945 */ /* 0x000fe20003800000 */
[C---:B0-----:R-:W-:Y:S02]  /*a330*/  IADD3 R63, R86.reuse, 0x100, RZ ;  /* 0x00000100563f7810 */ /* 0x041fe40007ffe0ff */
[----:B-1----:R-:W-:Y:S01]  /*a340*/  IADD3 R129, R86, 0x140, RZ ;  /* 0x0000014056817810 */ /* 0x002fe20007ffe0ff */
[----:B------:R-:W-:Y:S05]  /*a350*/  @!P2 BRA `(.L_x_5002) ;  /* 0x000000100000a947 */ /* 0x000fea0003800000 */
[----:B--2---:R0:W-:Y:S02]  /*a360*/  RED.E.ADD.F32.FTZ.RN.STRONG.GPU [R60.64+-0x1d00], R131 ;  /* 0xffe300833c00798e */ /* 0x0041e4000c10e79e */
.L_x_5002:
[----:B------:R-:W-:Y:S05]  /*a370*/  BSYNC B0 ;  /* 0x0000000000007941 */ /* 0x000fea0003800000 */
.L_x_5001:
        /* <DEDUP_REMOVED lines=14> */
.L_x_5004:
[----:B------:R-:W-:Y:S05]  /*a460*/  BSYNC B0 ;  /* 0x0000000000007941 */ /* 0x000fea0003800000 */
.L_x_5003:
[----:B------:R-:W1:Y:S01]  /*a470*/  LDS R129, [R129.X4+0x1580] ;  /* 0x0015800081817984 */ /* 0x000e620000004800 */
[----:B------:R-:W-:Y:S01]  /*a480*/  BSSY B0, `(.L_x_5005) ;  /* 0x0000005000007945 */ /* 0x000fe20003800000 */
[----:B0-----:R-:W-:Y:S02]  /*a490*/  IADD3 R63, R86, 0x1c0, RZ ;  /* 0x000001c0563f7810 */ /* 0x001fe40007ffe0ff */
[----:B------:R-:W-:Y:S01]  /*a4a0*/  LEA.HI.SX32 R131, R131, R86, 0x1b ;  /* 0x0000005683837211 */ /* 0x000fe200078fdaff */
[----:B------:R-:W-:Y:S05]  /*a4b0*/  @!P0 BRA `(.L_x_5006) ;  /* 0x0000001000008947 */ /* 0x000fea0003800000 */
[----:B-1----:R0:W-:Y:S02]  /*a4c0*/  RED.E.ADD.F32.FTZ.RN.STRONG.GPU [R60.64+-0x1b00], R129 ;  /* 0xffe500813c00798e */ /* 0x0021e4000c10e79e */
.L_x_5006:
[----:B------:R-:W-:Y:S05]  /*a4d0*/  BSYNC B0 ;  /* 0x0000000000007941 */ /* 0x000fea0003800000 */
.L_x_5005:
[----:B------:R-:W2:Y:S01]  /*a4e0*/  LDS R131, [R131.X4+0x1680] ;  /* 0x0016800083837984 */ /* 0x000ea20000004800 */
[----:B------:R-:W-:Y:S01]  /*a4f0*/  BSSY B0, `(.L_x_5007) ;  /* 0x0000005000007945 */ /* 0x000fe20003800000 */
[----:B------:R-:W-:-:S02]  /*a500*/  IADD3 R177, R86, 0x200, RZ ;  /* 0x0000020056b17810 */ /* 0x000fc40007ffe0ff */
[----:B------:R-:W-:Y:S01]  /*a510*/  LEA.HI.SX32 R63, R63, R86, 0x1b ;  /* 0x000000563f3f7211 */ /* 0x000fe200078fdaff */
[----:B------:R-:W-:Y:S05]  /*a520*/  @!P1 BRA `(.L_x_5008) ;  /* 0x0000001000009947 */ /* 0x000fea0003800000 */
[----:B--2---:R2:W-:Y:S02]  /*a530*/  RED.E.ADD.F32.FTZ.RN.STRONG.GPU [R60.64+-0x1a00], R131 ;  /* 0xffe600833c00798e */ /* 0x0045e4000c10e79e */
.L_x_5008:
[----:B------:R-:W-:Y:S05]  /*a540*/  BSYNC B0 ;  /* 0x0000000000007941 */ /* 0x000fea0003800000 */
.L_x_5007:
[----:B------:R-:W3:Y:S01]  /*a550*/  LDS R63, [R63.X4+0x1780] ;  /* 0x001780003f3f7984 */ /* 0x000ee20000004800 */
[----:B------:R-:W-:Y:S01]  /*a560*/  BSSY B0, `(.L_x_5009) ;  /* 0x0000005000007945 */ /* 0x000fe20003800000 */
[----:B01----:R-:W-:Y:S02]  /*a570*/  IADD3 R129, R86, 0x240, RZ ;  /* 0x0000024056817810 */ /* 0x003fe40007ffe0ff */
[----:B------:R-:W-:Y:S01]  /*a580*/  LEA.HI.SX32 R62, R177, R86, 0x1b ;  /* 0x00000056b13e7211 */ /* 0x000fe200078fdaff */
[----:B------:R-:W-:Y:S05]  /*a590*/  @!P2 BRA `(.L_x_5010) ;  /* 0x000000100000a947 */ /* 0x000fea0003800000 */
[----:B---3--:R0:W-:Y:S02]  /*a5a0*/  RED.E.ADD.F32.FTZ.RN.STRONG.GPU [R60.64+-0x1900], R63 ;  /* 0xffe7003f3c00798e */ /* 0x0081e4000c10e79e */
.L_x_5010:
[----:B------:R-:W-:Y:S05]  /*a5b0*/  BSYNC B0 ;  /* 0x0000000000007941 */ /* 0x000fea0003800000 */
.L_x_5009:
[----:B0--3--:R0:W1:Y:S01]  /*a5c0*/  LDS R63, [R62.X4+0x1880] ;  /* 0x001880003e3f7984 */ /* 0x0090620000004800 */
[----:B------:R-:W-:Y:S01]  /*a5d0*/  BSSY B0, `(.L_x_5011) ;  /* 0x0000005000007945 */ /* 0x000fe20003800000 */
[----:B--2---:R-:W-:Y:S02]  /*a5e0*/  IADD3 R131, R86, 0x280, RZ ;  /* 0x0000028056837810 */ /* 0x004fe40007ffe0ff */
[----:B------:R-:W-:Y:S01]  /*a5f0*/  LEA.HI.SX32 R129, R129, R86, 0x1b ;  /* 0x0000005681817211 */ /* 0x000fe200078fdaff */
[----:B------:R-:W-:Y:S05]  /*a600*/  @!P3 BRA `(.L_x_5012) ;  /* 0x000000100000b947 */ /* 0x000fea0003800000 */
[----:B-1----:R1:W-:Y:S02]  /*a610*/  RED.E.ADD.F32.FTZ.RN.STRONG.GPU [R60.64+-0x1800], R63 ;  /* 0xffe8003f3c00798e */ /* 0x0023e4000c10e79e */
.L_x_5012:
[----:B------:R-:W-:Y:S05]  /*a620*/  BSYNC B0 ;  /* 0x0000000000007941 */ /* 0x000fea0003800000 */
.L_x_5011:
[----:B------:R-:W2:Y:S01]  /*a630*/  LDS R129, [R129.X4+0x1980] ;  /* 0x0019800081817984 */ /* 0x000ea20000004800 */
[----:B------:R-:W-:Y:S01]  /*a640*/  BSSY B0, `(.L_x_5013) ;  /* 0x0000004000007945 */ /* 0x000fe20003800000 */
[----:B------:R-:W-:Y:S01]  /*a650*/  LEA.HI.SX32 R131, R131, R86, 0x1b ;  /* 0x0000005683837211 */ /* 0x000fe200078fdaff */
[----:B------:R-:W-:Y:S05]  /*a660*/  @!P4 BRA `(.L_x_5014) ;  /* 0x000000100000c947 */ /* 0x000fea0003800000 */
[----:B--2---:R2:W-:Y:S02]  /*a670*/  RED.E.ADD.F32.FTZ.RN.STRONG.GPU [R60.64+-0x1700], R129 ;  /* 0xffe900813c00798e */ /* 0x0045e4000c10e79e */
.L_x_5014:
[----:B------:R-:W-:Y:S05]  /*a680*/  BSYNC B0 ;  /* 0x0000000000007941 */ /* 0x000fea0003800000 */
.L_x_5013:
[----:B------:R-:W3:Y:S01]  /*a690*/  LDS R131, [R131.X4+0x1a80] ;  /* 0x001a800083837984 */ /* 0x000ee20000004800 */
[----:B------:R-:W-:Y:S01]  /*a6a0*/  BSSY B0, `(.L_x_5015) ;  /* 0x0000005000007945 */ /* 0x000fe20003800000 */
[----:B-1----:R-:W-:-:S02]  /*a6b0*/  IADD3 R63, R86, 0x2c0, RZ ;  /* 0x000002c0563f7810 */ /* 0x002fc40007ffe0ff */
[----:B--2---:R-:W-:Y:S01]  /*a6c0*/  IADD3 R129, R86, 0x300, RZ ;  /* 0x0000030056817810 */ /* 0x004fe20007ffe0ff */
[----:B------:R-:W-:Y:S05]  /*a6d0*/  @!P5 BRA `(.L_x_5016) ;  /* 0x000000100000d947 */ /* 0x000fea0003800000 */
[----:B---3--:R1:W-:Y:S02]  /*a6e0*/  RED.E.ADD.F32.FTZ.RN.STRONG.GPU [R60.64+-0x1600], R131 ;  /* 0xffea00833c00798e */ /* 0x0083e4000c10e79e */
.L_x_5016:
[----:B------:R-:W-:Y:S05]  /*a6f0*/  BSYNC B0 ;  /* 0x0000000000007941 */ /* 0x000fea0003800000 */
.L_x_5015:
        /* <DEDUP_REMOVED lines=14> */
.L_x_5018:
[----:B------:R-:W-:Y:S05]  /*a7e0*/  BSYNC B0 ;  /* 0x0000000000007941 */ /* 0x000fea0003800000 */
.L_x_5017:
[----:B------:R-:W2:Y:S01]  /*a7f0*/  LDS R129, [R129.X4+0x1c80] ;  /* 0x001c800081817984 */ /* 0x000ea20000004800 */
[----:B------:R-:W-:Y:S01]  /*a800*/  BSSY B0, `(.L_x_5019) ;  /* 0x0000005000007945 */ /* 0x000fe20003800000 */
[----:B-1----:R-:W-:-:S02]  /*a810*/  IADD3 R63, R86, 0x380, RZ ;  /* 0x00000380563f7810 */ /* 0x002fc40007ffe0ff */
[----:B------:R-:W-:Y:S01]  /*a820*/  LEA.HI.SX32 R131, R131, R86, 0x1b ;  /* 0x0000005683837211 */ /* 0x000fe200078fdaff */
[----:B------:R-:W-:Y:S05]  /*a830*/  @!P0 BRA `(.L_x_5020) ;  /* 0x0000001000008947 */ /* 0x000fea0003800000 */
[----:B--2---:R1:W-:Y:S02]  /*a840*/  RED.E.ADD.F32.FTZ.RN.STRONG.GPU [R60.64+-0x1400], R129 ;  /* 0xffec00813c00798e */ /* 0x0043e4000c10e79e */
.L_x_5020:
[----:B------:R-:W-:Y:S05]  /*a850*/  BSYNC B0 ;  /* 0x0000000000007941 */ /* 0x000fea0003800000 */
.L_x_5019:
[----:B------:R-:W3:Y:S01]  /*a860*/  LDS R131, [R131.X4+0x1d80] ;  /* 0x001d800083837984 */ /* 0x000ee20000004800 */
[----:B------:R-:W-:Y:S01]  /*a870*/  BSSY B0, `(.L_x_5021) ;  /* 0x0000005000007945 */ /* 0x000fe20003800000 */
[----:B-12---:R-:W-:Y:S02]  /*a880*/  IADD3 R129, R86, 0x3c0, RZ ;  /* 0x000003c056817810 */ /* 0x006fe40007ffe0ff */
[----:B------:R-:W-:Y:S01]  /*a890*/  LEA.HI.SX32 R63, R63, R86, 0x1b ;  /* 0x000000563f3f7211 */ /* 0x000fe200078fdaff */
[----:B------:R-:W-:Y:S05]  /*a8a0*/  @!P1 BRA `(.L_x_5022) ;  /* 0x0000001000009947 */ /* 0x000fea0003800000 */
[----:B---3--:R1:W-:Y:S02]  /*a8b0*/  RED.E.ADD.F32.FTZ.RN.STRONG.GPU [R60.64+-0x1300], R131 ;  /* 0xffed00833c00798e */ /* 0x0083e4000c10e79e */
.L_x_5022:
[----:B------:R-:W-:Y:S05]  /*a8c0*/  BSYNC B0 ;  /* 0x0000000000007941 */ /* 0x000fea0003800000 */
.L_x_5021:
[----:B------:R-:W2:Y:S01]  /*a8d0*/  LDS R63, [R63.X4+0x1e80] ;  /* 0x001e80003f3f7984 */ /* 0x000ea20000004800 */
[----:B------:R-:W-:Y:S01]  /*a8e0*/  BSSY B0, `(.L_x_5023) ;  /* 0x0000005000007945 */ /* 0x000fe20003800000 */
[----:B-1-3--:R-:W-:Y:S02]  /*a8f0*/  IADD3 R131, R86, 0x400, RZ ;  /* 0x0000040056837810 */ /* 0x00afe40007ffe0ff */
[----:B------:R-:W-:Y:S01]  /*a900*/  LEA.HI.SX32 R129, R129, R86, 0x1b ;  /* 0x0000005681817211 */ /* 0x000fe200078fdaff */
[----:B------:R-:W-:Y:S05]  /*a910*/  @!P2 BRA `(.L_x_5024) ;  /* 0x000000100000a947 */ /* 0x000fea0003800000 */
[----:B--2---:R1:W-:Y:S02]  /*a920*/  RED.E.ADD.F32.FTZ.RN.STRONG.GPU [R60.64+-0x1200], R63 ;  /* 0xffee003f3c00798e */ /* 0x0043e4000c10e79e */
.L_x_5024:
[----:B------:R-:W-:Y:S05]  /*a930*/  BSYNC B0 ;  /* 0x0000000000007941 */ /* 0x000fea0003800000 */
.L_x_5023:
[----:B------:R-:W3:Y:S01]  /*a940*/  LDS R129, [R129.X4+0x1f80] ;  /* 0x001f800081817984 */ /* 0x000ee20000004800 */
[----:B------:R-:W-:Y:S01]  /*a950*/  BSSY B0, `(.L_x_5025) ;  /* 0x0000005000007945 */ /* 0x000fe20003800000 */
[----:B-12---:R-:W-:-:S02]  /*a960*/  IADD3 R63, R86, 0x440, RZ ;  /* 0x00000440563f7810 */ /* 0x006fc40007ffe0ff */
[----:B------:R-:W-:Y:S01]  /*a970*/  LEA.HI.SX32 R131, R131, R86, 0x1b ;  /* 0x0000005683837211 */ /* 0x000fe200078fdaff */
[----:B------:R-:W-:Y:S05]  /*a980*/  @!P3 BRA `(.L_x_5026) ;  /* 0x000000100000b947 */ /* 0x000fea0003800000 */
[----:B---3--:R1:W-:Y:S02]  /*a990*/  RED.E.ADD.F32.FTZ.RN.STRONG.GPU [R60.64+-0x1100], R129 ;  /* 0xffef00813c00798e */ /* 0x0083e4000c10e79e */
.L_x_5026:
[----:B------:R-:W-:Y:S05]  /*a9a0*/  BSYNC B0 ;  /* 0x0000000000007941 */ /* 0x000fea0003800000 */
.L_x_5025:
[----:B------:R-:W2:Y:S01]  /*a9b0*/  LDS R131, [R131.X4+0x2080] ;  /* 0x0020800083837984 */ /* 0x000ea20000004800 */
[----:B------:R-:W-:Y:S01]  /*a9c0*/  BSSY B0, `(.L_x_5027) ;  /* 0x0000004000007945 */ /* 0x000fe20003800000 */
[----:B------:R-:W-:Y:S01]  /*a9d0*/  LEA.HI.SX32 R63, R63, R86, 0x1b ;  /* 0x000000563f3f7211 */ /* 0x000fe200078fdaff */
[----:B------:R-:W-:Y:S05]  /*a9e0*/  @!P4 BRA `(.L_x_5028) ;  /* 0x000000100000c947 */ /* 0x000fea0003800000 */
[----:B--2---:R2:W-:Y:S02]  /*a9f0*/  RED.E.ADD.F32.FTZ.RN.STRONG.GPU [R60.64+-0x1000], R131 ;  /* 0xfff000833c00798e */ /* 0x0045e4000c10e79e */
.L_x_5028:
[----:B------:R-:W-:Y:S05]  /*aa00*/  BSYNC B0 ;  /* 0x0000000000007941 */ /* 0x000fea0003800000 */
.L_x_5027:
[----:B------:R-:W4:Y:S01]  /*aa10*/  LDS R63, [R63.X4+0x2180] ;  /* 0x002180003f3f7984 */ /* 0x000f220000004800 */
[----:B------:R-:W-:Y:S01]  /*aa20*/  BSSY B0, `(.L_x_5029) ;  /* 0x0000005000007945 */ /* 0x000fe20003800000 */
[C---:B-1-3--:R-:W-:Y:S02]  /*aa30*/  IADD3 R129, R86.reuse, 0x480, RZ ;  /* 0x0000048056817810 */ /* 0x04afe40007ffe0ff */
[----:B--2---:R-:W-:Y:S01]  /*aa40*/  IADD3 R131, R86, 0x4c0, RZ ;  /* 0x000004c056837810 */ /* 0x004fe20007ffe0ff */
[----:B------:R-:W-:Y:S05]  /*aa50*/  @!P5 BRA `(.L_x_5030) ;  /* 0x000000100000d947 */ /* 0x000fea0003800000 */
[----:B----4-:R1:W-:Y:S02]  /*aa60*/  RED.E.ADD.F32.FTZ.RN.STRONG.GPU [R60.64+-0xf00], R63 ;  /* 0xfff1003f3c00798e */ /* 0x0103e4000c10e79e */
.L_x_5030:
[----:B------:R-:W-:Y:S05]  /*aa70*/  BSYNC B0 ;  /* 0x0000000000007941 */ /* 0x000fea0003800000 */
.L_x_5029:
        /* <DEDUP_REMOVED lines=14> */
.L_x_5032:
[----:B------:R-:W-:Y:S05]  /*ab60*/  BSYNC B0 ;  /* 0x0000000000007941 */ /* 0x000fea0003800000 */
.L_x_5031:
[----:B------:R-:W2:Y:S01]  /*ab70*/  LDS R131, [R131.X4+0x2380] ;  /* 0x0023800083837984 */ /* 0x000ea20000004800 */
[----:B------:R-:W-:Y:S01]  /*ab80*/  BSSY B0, `(.L_x_5033) ;  /* 0x0000005000007945 */ /* 0x000fe20003800000 */
[----:B-1----:R-:W-:Y:S02]  /*ab90*/  IADD3 R129, R86, 0x540, RZ ;  /* 0x0000054056817810 */ /* 0x002fe40007ffe0ff */
[----:B------:R-:W-:Y:S01]  /*aba0*/  LEA.HI.SX32 R63, R63, R86, 0x1b ;  /* 0x000000563f3f7211 */ /* 0x000fe200078fdaff */
[----:B------:R-:W-:Y:S05]  /*abb0*/  @!P0 BRA `(.L_x_5034) ;  /* 0x0000001000008947 */ /* 0x000fea0003800000 */
[----:B--2---:R1:W-:Y:S02]  /*abc0*/  RED.E.ADD.F32.FTZ.RN.STRONG.GPU [R60.64+-0xd00], R131 ;  /* 0xfff300833c00798e */ /* 0x0043e4000c10e79e */
.L_x_5034:
[----:B------:R-:W-:Y:S05]  /*abd0*/  BSYNC B0 ;  /* 0x0000000000007941 */ /* 0x000fea0003800000 */
.L_x_5033:
[----:B------:R-:W3:Y:S01]  /*abe0*/  LDS R63, [R63.X4+0x2480] ;  /* 0x002480003f3f7984 */ /* 0x000ee20000004800 */
[----:B------:R-:W-:Y:S01]  /*abf0*/  BSSY B0, `(.L_x_5035) ;  /* 0x0000005000007945 */ /* 0x000fe20003800000 */
[----:B-12---:R-:W-:-:S02]  /*ac00*/  IADD3 R131, R86, 0x580, RZ ;  /* 0x0000058056837810 */ /* 0x006fc40007ffe0ff */
[----:B------:R-:W-:Y:S01]  /*ac10*/  LEA.HI.SX32 R129, R129, R86, 0x1b ;  /* 0x0000005681817211 */ /* 0x000fe200078fdaff */
[----:B------:R-:W-:Y:S05]  /*ac20*/  @!P1 BRA `(.L_x_5036) ;  /* 0x0000001000009947 */ /* 0x000fea0003800000 */
[----:B---3--:R1:W-:Y:S02]  /*ac30*/  RED.E.ADD.F32.FTZ.RN.STRONG.GPU [R60.64+-0xc00], R63 ;  /* 0xfff4003f3c00798e */ /* 0x0083e4000c10e79e */
.L_x_5036:
[----:B------:R-:W-:Y:S05]  /*ac40*/  BSYNC B0 ;  /* 0x0000000000007941 */ /* 0x000fea0003800000 */
.L_x_5035:
[----:B------:R-:W2:Y:S01]  /*ac50*/  LDS R129, [R129.X4+0x2580] ;  /* 0x0025800081817984 */ /* 0x000ea20000004800 */
[----:B------:R-:W-:Y:S01]  /*ac60*/  BSSY B0, `(.L_x_5037) ;  /* 0x0000005000007945 */ /* 0x000fe20003800000 */
[----:B-1-3--:R-:W-:Y:S02]  /*ac70*/  IADD3 R63, R86, 0x5c0, RZ ;  /* 0x000005c0563f7810 */ /* 0x00afe40007ffe0ff */
[----:B------:R-:W-:Y:S01]  /*ac80*/  LEA.HI.SX32 R131, R131, R86, 0x1b ;  /* 0x0000005683837211 */ /* 0x000fe200078fdaff */
[----:B------:R-:W-:Y:S05]  /*ac90*/  @!P2 BRA `(.L_x_5038) ;  /* 0x000000100000a947 */ /* 0x000fea0003800000 */
[----:B--2---:R1:W-:Y:S02]  /*aca0*/  RED.E.ADD.F32.FTZ.RN.STRONG.GPU [R60.64+-0xb00], R129 ;  /* 0xfff500813c00798e */ /* 0x0043e4000c10e79e */
.L_x_5038:
[----:B------:R-:W-:Y:S05]  /*acb0*/  BSYNC B0 ;  /* 0x0000000000007941 */ /* 0x000fea0003800000 */
.L_x_5037:
[----:B------:R-:W3:Y:S01]  /*acc0*/  LDS R131, [R131.X4+0x2680] ;  /* 0x0026800083837984 */ /* 0x000ee20000004800 */
[----:B------:R-:W-:Y:S01]  /*acd0*/  BSSY B0, `(.L_x_5039) ;  /* 0x0000005000007945 */ /* 0x000fe20003800000 */
[----:B-12---:R-:W-:Y:S02]  /*ace0*/  IADD3 R129, R86, 0x600, RZ ;  /* 0x0000060056817810 */ /* 0x006fe40007ffe0ff */
[----:B------:R-:W-:Y:S01]  /*acf0*/  LEA.HI.SX32 R63, R63, R86, 0x1b ;  /* 0x000000563f3f7211 */ /* 0x000fe200078fdaff */
[----:B------:R-:W-:Y:S05]  /*ad00*/  @!P3 BRA `(.L_x_5040) ;  /* 0x000000100000b947 */ /* 0x000fea0003800000 */
[----:B---3--:R1:W-:Y:S02]  /*ad10*/  RED.E.ADD.F32.FTZ.RN.STRONG.GPU [R60.64+-0xa00], R131 ;  /* 0xfff600833c00798e */ /* 0x0083e4000c10e79e */
.L_x_5040:
[----:B------:R-:W-:Y:S05]  /*ad20*/  BSYNC B0 ;  /* 0x0000000000007941 */ /* 0x000fea0003800000 */
.L_x_5039:
[----:B------:R-:W2:Y:S01]  /*ad30*/  LDS R63, [R63.X4+0x2780] ;  /* 0x002780003f3f7984 */ /* 0x000ea20000004800 */
[----:B------:R-:W-:Y:S01]  /*ad40*/  BSSY B0, `(.L_x_5041) ;  /* 0x0000004000007945 */ /* 0x000fe20003800000 */
[----:B------:R-:W-:Y:S01]  /*ad50*/  LEA.HI.SX32 R129, R129, R86, 0x1b ;  /* 0x0000005681817211 */ /* 0x000fe200078fdaff */
[----:B------:R-:W-:Y:S05]  /*ad60*/  @!P4 BRA `(.L_x_5042) ;  /* 0x000000100000c947 */ /* 0x000fea0003800000 */
[----:B--2---:R2:W-:Y:S02]  /*ad70*/  RED.E.ADD.F32.FTZ.RN.STRONG.GPU [R60.64+-0x900], R63 ;  /* 0xfff7003f3c00798e */ /* 0x0045e4000c10e79e */
.L_x_5042:
[----:B------:R-:W-:Y:S05]  /*ad80*/  BSYNC B0 ;  /* 0x0000000000007941 */ /* 0x000fea0003800000 */
.L_x_5041:
[----:B------:R-:W4:Y:S01]  /*ad90*/  LDS R129, [R129.X4+0x2880] ;  /* 0x0028800081817984 */ /* 0x000f220000004800 */
[----:B------:R-:W-:Y:S01]  /*ada0*/  BSSY B0, `(.L_x_5043) ;  /* 0x0000005000007945 */ /* 0x000fe20003800000 */
[----:B--2---:R-:W-:-:S02]  /*adb0*/  IADD3 R63, R86, 0x640, RZ ;  /* 0x00000640563f7810 */ /* 0x004fc40007ffe0ff */
[----:B-1-3--:R-:W-:Y:S01]  /*adc0*/  IADD3 R131, R86, 0x680, RZ ;  /* 0x0000068056837810 */ /* 0x00afe20007ffe0ff */
[----:B------:R-:W-:Y:S05]  /*add0*/  @!P5 BRA `(.L_x_5044) ;  /* 0x000000100000d947 */ /* 0x000fea0003800000 */
[----:B----4-:R1:W-:Y:S02]  /*ade0*/  RED.E.ADD.F32.FTZ.RN.STRONG.GPU [R60.64+-0x800], R129 ;  /* 0xfff800813c00798e */ /* 0x0103e4000c10e79e */
.L_x_5044:
[----:B------:R-:W-:Y:S05]  /*adf0*/  BSYNC B0 ;  /* 0x0000000000007941 */ /* 0x000fea0003800000 */
.L_x_5043:
        /* <DEDUP_REMOVED lines=14> */
.L_x_5046:
[----:B------:R-:W-:Y:S05]  /*aee0*/  BSYNC B0 ;  /* 0x0000000000007941 */ /* 0x000fea0003800000 */
.L_x_5045:
[----:B------:R-:W2:Y:S01]  /*aef0*/  LDS R131, [R131.X4+0x2a80] ;  /* 0x002a800083837984 */ /* 0x000ea20000004800 */
[----:B------:R-:W-:Y:S01]  /*af00*/  BSSY B0, `(.L_x_5047) ;  /* 0x0000005000007945 */ /* 0x000fe20003800000 */
[----:B-1----:R-:W-:-:S02]  /*af10*/  IADD3 R63, R86, 0x700, RZ ;  /* 0x00000700563f7810 */ /* 0x002fc40007ffe0ff */
[----:B------:R-:W-:Y:S01]  /*af20*/  LEA.HI.SX32 R129, R129, R86, 0x1b ;  /* 0x0000005681817211 */ /* 0x000fe200078fdaff */
[----:B------:R-:W-:Y:S05]  /*af30*/  @!P0 BRA `(.L_x_5048) ;  /* 0x0000001000008947 */ /* 0x000fea0003800000 */
[----:B--2---:R1:W-:Y:S02]  /*af40*/  RED.E.ADD.F32.FTZ.RN.STRONG.GPU [R60.64+-0x600], R131 ;  /* 0xfffa00833c00798e */ /* 0x0043e4000c10e79e */
.L_x_5048:
[----:B------:R-:W-:Y:S05]  /*af50*/  BSYNC B0 ;  /* 0x0000000000007941 */ /* 0x000fea0003800000 */
.L_x_5047:
[----:B------:R-:W3:Y:S01]  /*af60*/  LDS R129, [R129.X4+0x2b80] ;  /* 0x002b800081817984 */ /* 0x000ee20000004800 */
[----:B------:R-:W-:Y:S01]  /*af70*/  BSSY B0, `(.L_x_5049) ;  /* 0x0000005000007945 */ /* 0x000fe20003800000 */
[----:B-12---:R-:W-:Y:S02]  /*af80*/  IADD3 R131, R86, 0x740, RZ ;  /* 0x0000074056837810 */ /* 0x006fe40007ffe0ff */
[----:B------:R-:W-:Y:S01]  /*af90*/  LEA.HI.SX32 R63, R63, R86, 0x1b ;  /* 0x000000563f3f7211 */ /* 0x000fe200078fdaff */
[----:B------:R-:W-:Y:S05]  /*afa0*/  @!P1 BRA `(.L_x_5050) ;  /* 0x0000001000009947 */ /* 0x000fea0003800000 */
[----:B---3--:R1:W-:Y:S02]  /*afb0*/  RED.E.ADD.F32.FTZ.RN.STRONG.GPU [R60.64+-0x500], R129 ;  /* 0xfffb00813c00798e */ /* 0x0083e4000c10e79e */
.L_x_5050:
[----:B------:R-:W-:Y:S05]  /*afc0*/  BSYNC B0 ;  /* 0x0000000000007941 */ /* 0x000fea0003800000 */
.L_x_5049:
[----:B------:R-:W2:Y:S01]  /*afd0*/  LDS R63, [R63.X4+0x2c80] ;  /* 0x002c80003f3f7984 */ /* 0x000ea20000004800 */
[----:B------:R-:W-:Y:S01]  /*afe0*/  BSSY B0, `(.L_x_5051) ;  /* 0x0000005000007945 */ /* 0x000fe20003800000 */
[----:B-1-3--:R-:W-:Y:S02]  /*aff0*/  IADD3 R129, R86, 0x780, RZ ;  /* 0x0000078056817810 */ /* 0x00afe40007ffe0ff */
[----:B------:R-:W-:Y:S01]  /*b000*/  LEA.HI.SX32 R131, R131, R86, 0x1b ;  /* 0x0000005683837211 */ /* 0x000fe200078fdaff */
[----:B------:R-:W-:Y:S05]  /*b010*/  @!P2 BRA `(.L_x_5052) ;  /* 0x000000100000a947 */ /* 0x000fea0003800000 */
[----:B--2---:R1:W-:Y:S02]  /*b020*/  RED.E.ADD.F32.FTZ.RN.STRONG.GPU [R60.64+-0x400], R63 ;  /* 0xfffc003f3c00798e */ /* 0x0043e4000c10e79e */
.L_x_5052:
[----:B------:R-:W-:Y:S05]  /*b030*/  BSYNC B0 ;  /* 0x0000000000007941 */ /* 0x000fea0003800000 */
.L_x_5051:
[----:B------:R-:W3:Y:S01]  /*b040*/  LDS R131, [R131.X4+0x2d80] ;  /* 0x002d800083837984 */ /* 0x000ee20000004800 */
[----:B------:R-:W-:Y:S01]  /*b050*/  BSSY B0, `(.L_x_5053) ;  /* 0x0000005000007945 */ /* 0x000fe20003800000 */
[----:B-12---:R-:W-:-:S02]  /*b060*/  IADD3 R63, R86, 0x7c0, RZ ;  /* 0x000007c0563f7810 */ /* 0x006fc40007ffe0ff */
[----:B------:R-:W-:Y:S01]  /*b070*/  LEA.HI.SX32 R129, R129, R86, 0x1b ;  /* 0x0000005681817211 */ /* 0x000fe200078fdaff */
[----:B------:R-:W-:Y:S05]  /*b080*/  @!P3 BRA `(.L_x_5054) ;  /* 0x000000100000b947 */ /* 0x000fea0003800000 */
[----:B---3--:R1:W-:Y:S02]  /*b090*/  RED.E.ADD.F32.FTZ.RN.STRONG.GPU [R60.64+-0x300], R131 ;  /* 0xfffd00833c00798e */ /* 0x0083e4000c10e79e */
.L_x_5054:
[----:B------:R-:W-:Y:S05]  /*b0a0*/  BSYNC B0 ;  /* 0x0000000000007941 */ /* 0x000fea0003800000 */
.L_x_5053:
[----:B------:R-:W2:Y:S01]  /*b0b0*/  LDS R129, [R129.X4+0x2e80] ;  /* 0x002e800081817984 */ /* 0x000ea20000004800 */
[----:B------:R-:W-:Y:S01]  /*b0c0*/  BSSY B0, `(.L_x_5055) ;  /* 0x0000004000007945 */ /* 0x000fe20003800000 */
[----:B------:R-:W-:Y:S01]  /*b0d0*/  LEA.HI.SX32 R63, R63, R86, 0x1b ;  /* 0x000000563f3f7211 */ /* 0x000fe200078fdaff */
[----:B------:R-:W-:Y:S05]  /*b0e0*/  @!P4 BRA `(.L_x_5056) ;  /* 0x000000100000c947 */ /* 0x000fea0003800000 */
[----:B--2---:R2:W-:Y:S02]  /*b0f0*/  RED.E.ADD.F32.FTZ.RN.STRONG.GPU [R60.64+-0x200], R129 ;  /* 0xfffe00813c00798e */ /* 0x0045e4000c10e79e */
.L_x_5056:
[----:B------:R-:W-:Y:S05]  /*b100*/  BSYNC B0 ;  /* 0x0000000000007941 */ /* 0x000fea0003800000 */
.L_x_5055:
[----:B------:R-:W4:Y:S01]  /*b110*/  LDS R63, [R63.X4+0x2f80] ;  /* 0x002f80003f3f7984 */ /* 0x000f220000004800 */
[----:B------:R-:W-:Y:S01]  /*b120*/  BSSY B0, `(.L_x_5057) ;  /* 0x0000003000007945 */ /* 0x000fe20003800000 */
[----:B------:R-:W-:Y:S05]  /*b130*/  @!P5 BRA `(.L_x_5058) ;  /* 0x000000100000d947 */ /* 0x000fea0003800000 */
[----:B----4-:R4:W-:Y:S02]  /*b140*/  RED.E.ADD.F32.FTZ.RN.STRONG.GPU [R60.64+-0x100], R63 ;  /* 0xffff003f3c00798e */ /* 0x0109e4000c10e79e */
.L_x_5058:
[----:B------:R-:W-:Y:S05]  /*b150*/  BSYNC B0 ;  /* 0x0000000000007941 */ /* 0x000fea0003800000 */
.L_x_5057:
[----:B------:R-:W5:Y:S01]  /*b160*/  SHFL.DOWN PT, R128, R108, 0x1, 0x1f ;  /* 0x08201f006c807f89 */ /* 0x000f6200000e0000 */
[----:B------:R-:W-:Y:S01]  /*b170*/  ISETP.GT.AND P0, PT, R85, 0x1e, PT ;  /* 0x0000001e5500780c */ /* 0x000fe20003f04270 */
[-C--:B------:R-:W-:Y:S01]  /*b180*/  FFMA.FTZ R34, R2, R107.reuse, R34 ;  /* 0x0000006b02227223 */ /* 0x080fe20000010022 */
        /* <DEDUP_REMOVED lines=14> */
[----:B------:R-:W-:-:S02]  /*b270*/  FADD.FTZ R50, R103, R50 ;  /* 0x0000003267327221 */ /* 0x000fc40000010000 */
[----:B------:R-:W-:Y:S02]  /*b280*/  FMUL.FTZ R101, R101, R176 ;  /* 0x000000b065657220 */ /* 0x000fe40000410000 */
[----:B------:R-:W-:Y:S02]  /*b290*/  FMUL.FTZ R100, R100, R175 ;  /* 0x000000af64647220 */ /* 0x000fe40000410000 */
[----:B------:R-:W-:Y:S02]  /*b2a0*/  FMUL.FTZ R161, R194, R161 ;  /* 0x000000a1c2a17220 */ /* 0x000fe40000410000 */
[----:B-----5:R-:W-:Y:S02]  /*b2b0*/  @!P0 FADD.FTZ R61, R61, R128 ;  /* 0x000000803d3d8221 */ /* 0x020fe40000010000 */
[----:B------:R-:W-:Y:S02]  /*b2c0*/  FMUL.FTZ R165, R186, R165 ;  /* 0x000000a5baa57220 */ /* 0x000fe40000410000 */
[----:B-1----:R-:W-:Y:S01]  /*b2d0*/  @!P0 FADD.FTZ R62, R62, R131 ;  /* 0x000000833e3e8221 */ /* 0x002fe20000010000 */
[----:B------:R-:W1:Y:S01]  /*b2e0*/  SHFL.DOWN PT, R108, R61, 0x2, 0x1f ;  /* 0x08401f003d6c7f89 */ /* 0x000e6200000e0000 */
[----:B------:R-:W-:-:S02]  /*b2f0*/  FFMA.FTZ R102, R102, R160, R101 ;  /* 0x000000a066667223 */ /* 0x000fc40000010065 */
[----:B0-----:R-:W-:Y:S01]  /*b300*/  @!P0 FADD.FTZ R63, R63, R134 ;  /* 0x000000863f3f8221 */ /* 0x001fe20000010000 */
[----:B------:R-:W0:Y:S01]  /*b310*/  SHFL.DOWN PT, R131, R62, 0x2, 0x1f ;  /* 0x08401f003e837f89 */ /* 0x000e2200000e0000 */
[----:B------:R-:W-:Y:S02]  /*b320*/  FMUL.FTZ R97, R97, R174 ;  /* 0x000000ae61617220 */ /* 0x000fe40000410000 */
[----:B--2---:R-:W-:Y:S01]  /*b330*/  @!P0 FADD.FTZ R60, R60, R129 ;  /* 0x000000813c3c8221 */ /* 0x004fe20000010000 */
[----:B------:R-:W2:Y:S01]  /*b340*/  SHFL.DOWN PT, R128, R63, 0x2, 0x1f ;  /* 0x08401f003f807f89 */ /* 0x000ea200000e0000 */
[----:B------:R-:W-:Y:S01]  /*b350*/  ISETP.GT.AND P0, PT, R85, 0x1d, PT ;  /* 0x0000001d5500780c */ /* 0x000fe20003f04270 */
[----:B------:R-:W-:Y:S02]  /*b360*/  FFMA.FTZ R99, R99, R159, R100 ;  /* 0x0000009f63637223 */ /* 0x000fe40000010064 */
[----:B------:R-:W3:Y:S01]  /*b370*/  SHFL.DOWN PT, R129, R60, 0x2, 0x1f ;  /* 0x08401f003c817f89 */ /* 0x000ee200000e0000 */
[----:B------:R-:W-:-:S02]  /*b380*/  FFMA.FTZ R161, R200, R163, R161 ;  /* 0x000000a3c8a17223 */ /* 0x000fc400000100a1 */
[----:B------:R-:W-:Y:S02]  /*b390*/  FFMA.FTZ R130, R197, R130, R165 ;  /* 0x00000082c5827223 */ /* 0x000fe400000100a5 */
[-C--:B------:R-:W-:Y:S02]  /*b3a0*/  FFMA.FTZ R219, R9, R102.reuse, R219 ;  /* 0x0000006609db7223 */ /* 0x080fe400000100db */
[----:B------:R-:W-:Y:S02]  /*b3b0*/  FFMA.FTZ R161, R191, R102, R161 ;  /* 0x00000066bfa17223 */ /* 0x000fe400000100a1 */
[----:B------:R-:W-:Y:S02]  /*b3c0*/  FFMA.FTZ R98, R98, R158, R97 ;  /* 0x0000009e62627223 */ /* 0x000fe40000010061 */
[----:B------:R-:W-:Y:S02]  /*b3d0*/  FFMA.FTZ R220, R10, R99, R220 ;  /* 0x000000630adc7223 */ /* 0x000fe400000100dc */
[----:B-1----:R-:W-:-:S02]  /*b3e0*/  @!P0 FADD.FTZ R61, R61, R108 ;  /* 0x0000006c3d3d8221 */ /* 0x002fc40000010000 */
[----:B------:R-:W-:Y:S02]  /*b3f0*/  FFMA.FTZ R130, R121, R99, R130 ;  /* 0x0000006379827223 */ /* 0x000fe40000010082 */
[----:B0-----:R-:W-:Y:S01]  /*b400*/  @!P0 FADD.FTZ R62, R62, R131 ;  /* 0x000000833e3e8221 */ /* 0x001fe20000010000 */
        /* <DEDUP_REMOVED lines=11> */
[----:B------:R-:W-:Y:S02]  /*b4c0*/  FMUL.FTZ R143, R70, R143 ;  /* 0x0000008f468f7220 */ /* 0x000fe40000410000 */
[----:B------:R-:W-:Y:S02]  /*b4d0*/  FMUL.FTZ R92, R92, R171 ;  /* 0x000000ab5c5c7220 */ /* 0x000fe40000410000 */
[----:B------:R-:W-:Y:S02]  /*b4e0*/  FMUL.FTZ R135, R190, R135 ;  /* 0x00000087be877220 */ /* 0x000fe40000410000 */
[----:B------:R-:W-:Y:S02]  /*b4f0*/  FMUL.FTZ R88, R88, R170 ;  /* 0x000000aa58587220 */ /* 0x000fe40000410000 */
[----:B------:R-:W-:-:S02]  /*b500*/  FMUL.FTZ R116, R187, R116 ;  /* 0x00000074bb747220 */ /* 0x000fc40000410000 */
[----:B0-----:R-:W-:Y:S02]  /*b510*/  @!P0 FADD.FTZ R61, R61, R108 ;  /* 0x0000006c3d3d8221 */ /* 0x001fe40000010000 */
[----:B------:R-:W-:Y:S02]  /*b520*/  FMUL.FTZ R89, R89, R169 ;  /* 0x000000a959597220 */ /* 0x000fe40000410000 */
[----:B-1----:R-:W-:Y:S01]  /*b530*/  @!P0 FADD.FTZ R62, R62, R107 ;  /* 0x0000006b3e3e8221 */ /* 0x002fe20000010000 */
[----:B------:R-:W0:Y:S01]  /*b540*/  SHFL.DOWN PT, R104, R61, 0x8, 0x1f ;  /* 0x09001f003d687f89 */ /* 0x000e2200000e0000 */
[----:B------:R-:W-:Y:S02]  /*b550*/  FMUL.FTZ R133, R66, R133 ;  /* 0x0000008542857220 */ /* 0x000fe40000410000 */
[----:B--2---:R-:W-:Y:S02]  /*b560*/  @!P0 FADD.FTZ R63, R63, R128 ;  /* 0x000000803f3f8221 */ /* 0x004fe40000010000 */
[----:B------:R-:W-:-:S02]  /*b570*/  FFMA.FTZ R114, R210, R115, R114 ;  /* 0x00000073d2727223 */ /* 0x000fc40000010072 */
[----:B---3--:R-:W-:Y:S01]  /*b580*/  @!P0 FADD.FTZ R60, R60, R105 ;  /* 0x000000693c3c8221 */ /* 0x008fe20000010000 */
[----:B------:R-:W1:Y:S01]  /*b590*/  SHFL.DOWN PT, R106, R63, 0x8, 0x1f ;  /* 0x09001f003f6a7f89 */ /* 0x000e6200000e0000 */
[----:B------:R-:W-:Y:S01]  /*b5a0*/  ISETP.GT.AND P0, PT, R85, 0x17, PT ;  /* 0x000000175500780c */ /* 0x000fe20003f04270 */
[----:B------:R-:W-:Y:S02]  /*b5b0*/  FFMA.FTZ R119, R205, R122, R119 ;  /* 0x0000007acd777223 */ /* 0x000fe40000010077 */
[----:B------:R-:W2:Y:S01]  /*b5c0*/  SHFL.DOWN PT, R105, R62, 0x8, 0x1f ;  /* 0x09001f003e697f89 */ /* 0x000ea200000e0000 */
[----:B------:R-:W-:Y:S02]  /*b5d0*/  FFMA.FTZ R126, R201, R126, R127 ;  /* 0x0000007ec97e7223 */ /* 0x000fe4000001007f */
[----:B------:R-:W-:Y:S01]  /*b5e0*/  FFMA.FTZ R147, R196, R147, R149 ;  /* 0x00000093c4937223 */ /* 0x000fe20000010095 */
[----:B------:R-:W3:Y:S01]  /*b5f0*/  SHFL.DOWN PT, R103, R60, 0x8, 0x1f ;  /* 0x09001f003c677f89 */ /* 0x000ee200000e0000 */
[----:B------:R-:W-:-:S02]  /*b600*/  FFMA.FTZ R95, R95, R157, R96 ;  /* 0x0000009d5f5f7223 */ /* 0x000fc40000010060 */
[----:B------:R-:W-:Y:S02]  /*b610*/  FFMA.FTZ R124, R193, R124, R145 ;  /* 0x0000007cc17c7223 */ /* 0x000fe40000010091 */
[----:B------:R-:W-:Y:S02]  /*b620*/  FFMA.FTZ R94, R94, R156, R93 ;  /* 0x0000009c5e5e7223 */ /* 0x000fe4000001005d */
[----:B------:R-:W-:Y:S02]  /*b630*/  FFMA.FTZ R139, R192, R139, R143 ;  /* 0x0000008bc08b7223 */ /* 0x000fe4000001008f */
[----:B0-----:R-:W-:Y:S02]  /*b640*/  @!P0 FADD.FTZ R61, R61, R104 ;  /* 0x000000683d3d8221 */ /* 0x001fe40000010000 */
[----:B------:R-:W-:Y:S02]  /*b650*/  FFMA.FTZ R91, R91, R155, R92 ;  /* 0x0000009b5b5b7223 */ /* 0x000fe4000001005c */
[----:B------:R-:W-:Y:S01]  /*b660*/  FFMA.FTZ R118, R189, R118, R135 ;  /* 0x00000076bd767223 */ /* 0x000fe20000010087 */
[----:B------:R-:W0:Y:S01]  /*b670*/  SHFL.DOWN PT, R100, R61, 0x10, 0x1f ;  /* 0x0a001f003d647f89 */ /* 0x000e2200000e0000 */
        /* <DEDUP_REMOVED lines=17> */
[----:B------:R-:W-:Y:S02]  /*b790*/  FFMA.FTZ R124, R71, R95, R124 ;  /* 0x0000005f477c7223 */ /* 0x000fe4000001007c */
[----:B------:R-:W-:Y:S02]  /*b7a0*/  FFMA.FTZ R139, R69, R94, R139 ;  /* 0x0000005e458b7223 */ /* 0x000fe4000001008b */
[----:B-1----:R-:W-:Y:S02]  /*b7b0*/  @!P0 FADD.FTZ R63, R63, R102 ;  /* 0x000000663f3f8221 */ /* 0x002fe40000010000 */
[----:B------:R-:W-:Y:S02]  /*b7c0*/  FFMA.FTZ R118, R67, R91, R118 ;  /* 0x0000005b43767223 */ /* 0x000fe40000010076 */
[----:B--2---:R-:W-:Y:S02]  /*b7d0*/  @!P0 FADD.FTZ R62, R62, R99 ;  /* 0x000000633e3e8221 */ /* 0x004fe40000010000 */
[----:B------:R-:W-:-:S02]  /*b7e0*/  FFMA.FTZ R123, R64, R88, R123 ;  /* 0x00000058407b7223 */ /* 0x000fc4000001007b */
[----:B---3--:R-:W-:Y:S02]  /*b7f0*/  @!P0 FADD.FTZ R60, R60, R97 ;  /* 0x000000613c3c8221 */ /* 0x008fe40000010000 */
[----:B------:R-:W-:Y:S02]  /*b800*/  FFMA.FTZ R112, R65, R89, R112 ;  /* 0x0000005941707223 */ /* 0x000fe40000010070 */
[----:B------:R-:W-:Y:S01]  /*b810*/  FADD.FTZ R54, R151, R54 ;  /* 0x0000003697367221 */ /* 0x000fe20000010000 */
[----:B------:R0:W-:Y:S01]  /*b820*/  @!P1 STS.128 [R227.X16+0x3190], R60 ;  /* 0x0031903ce3009388 */ /* 0x0001e2000000cc00 */
[----:B------:R-:W-:Y:S02]  /*b830*/  FFMA.FTZ R35, R3, R148, R35 ;  /* 0x0000009403237223 */ /* 0x000fe40000010023 */
[----:B------:R-:W-:Y:S02]  /*b840*/  FADD.FTZ R52, R109, R52 ;  /* 0x000000346d347221 */ /* 0x000fe40000010000 */
[----:B------:R-:W-:-:S02]  /*b850*/  FFMA.FTZ R36, R4, R113, R36 ;  /* 0x0000007104247223 */ /* 0x000fc40000010024 */
[----:B------:R-:W-:Y:S02]  /*b860*/  FFMA.FTZ R37, R5, R144, R37 ;  /* 0x0000009005257223 */ /* 0x000fe40000010025 */
[----:B------:R-:W-:Y:S02]  /*b870*/  FADD.FTZ R51, R114, R51 ;  /* 0x0000003372337221 */ /* 0x000fe40000010000 */
[----:B------:R-:W-:Y:S02]  /*b880*/  FFMA.FTZ R38, R6, R141, R38 ;  /* 0x0000008d06267223 */ /* 0x000fe40000010026 */
[----:B------:R-:W-:Y:S02]  /*b890*/  FADD.FTZ R49, R168, R49 ;  /* 0x00000031a8317221 */ /* 0x000fe40000010000 */
[----:B------:R-:W-:Y:S02]  /*b8a0*/  FFMA.FTZ R217, R7, R140, R217 ;  /* 0x0000008c07d97223 */ /* 0x000fe400000100d9 */
[----:B------:R-:W-:-:S02]  /*b8b0*/  FFMA.FTZ R218, R8, R137, R218 ;  /* 0x0000008908da7223 */ /* 0x000fc400000100da */
[----:B------:R-:W-:Y:S02]  /*b8c0*/  FADD.FTZ R48, R125, R48 ;  /* 0x000000307d307221 */ /* 0x000fe40000010000 */
[----:B------:R-:W-:Y:S02]  /*b8d0*/  FADD.FTZ R47, R126, R47 ;  /* 0x0000002f7e2f7221 */ /* 0x000fe40000010000 */
[----:B------:R-:W-:Y:S02]  /*b8e0*/  FADD.FTZ R46, R161, R46 ;  /* 0x0000002ea12e7221 */ /* 0x000fe40000010000 */
[----:B------:R-:W-:Y:S02]  /*b8f0*/  FADD.FTZ R45, R130, R45 ;  /* 0x0000002d822d7221 */ /* 0x000fe40000010000 */
[----:B------:R-:W-:Y:S02]  /*b900*/  FFMA.FTZ R221, R11, R98, R221 ;  /* 0x000000620bdd7223 */ /* 0x000fe400000100dd */
[----:B------:R-:W-:-:S02]  /*b910*/  FADD.FTZ R44, R147, R44 ;  /* 0x0000002c932c7221 */ /* 0x000fc40000010000 */
[----:B------:R-:W-:Y:S02]  /*b920*/  FFMA.FTZ R222, R12, R95, R222 ;  /* 0x0000005f0cde7223 */ /* 0x000fe400000100de */
[----:B------:R-:W-:Y:S02]  /*b930*/  FFMA.FTZ R223, R13, R94, R223 ;  /* 0x0000005e0ddf7223 */ /* 0x000fe400000100df */
[----:B------:R-:W-:Y:S02]  /*b940*/  FADD.FTZ R43, R124, R43 ;  /* 0x0000002b7c2b7221 */ /* 0x000fe40000010000 */
[----:B------:R-:W-:Y:S02]  /*b950*/  FADD.FTZ R42, R139, R42 ;  /* 0x0000002a8b2a7221 */ /* 0x000fe40000010000 */
[----:B------:R-:W-:Y:S02]  /*b960*/  FFMA.FTZ R224, R14, R91, R224 ;  /* 0x0000005b0ee07223 */ /* 0x000fe400000100e0 */
        /* <DEDUP_REMOVED lines=24> */
.L_x_5060:
[----:B0-----:R-:W-:Y:S05]  /*baf0*/  BSYNC B0 ;  /* 0x0000000000007941 */ /* 0x001fea0003800000 */
.L_x_5059:
        /* <DEDUP_REMOVED lines=8> */
.L_x_4960:
        /* <DEDUP_REMOVED lines=82> */
.L_x_5063:
[----:B------:R-:W-:Y:S05]  /*c0a0*/  BSYNC B0 ;  /* 0x0000000000007941 */ /* 0x000fea0003800000 */
.L_x_5062:
        /* <DEDUP_REMOVED lines=69> */
[C---:B------:R-:W-:Y:S01]  /*c500*/  IADD3 R10, R61.reuse, 0x4, RZ ;  /* 0x000000043d0a7810 */ /* 0x040fe20007ffe0ff */
[----:B------:R-:W-:Y:S01]  /*c510*/  @!P5 STG.E.U16 [R4.64+-0x480], R37 ;  /* 0xfffb80250400d986 */ /* 0x000fe2000c10151e */
[C---:B0-----:R-:W-:Y:S02]  /*c520*/  IADD3 R11, R61.reuse, 0x5, RZ ;  /* 0x000000053d0b7810 */ /* 0x041fe40007ffe0ff */
[----:B------:R-:W-:Y:S01]  /*c530*/  IADD3 R12, R61, 0x6, RZ ;  /* 0x000000063d0c7810 */ /* 0x000fe20007ffe0ff */
[----:B------:R0:W-:Y:S01]  /*c540*/  @!P6 STG.E.U16 [R4.64+-0x440], R55 ;  /* 0xfffbc0370400e986 */ /* 0x0001e2000c10151e */
[----:B------:R-:W-:-:S02]  /*c550*/  LEA.HI.SX32 R8, R8, R61, 0x1b ;  /* 0x0000003d08087211 */ /* 0x000fc400078fdaff */
[-C--:B------:R-:W-:Y:S02]  /*c560*/  LEA.HI.SX32 R9, R9, R61.reuse, 0x1b ;  /* 0x0000003d09097211 */ /* 0x080fe400078fdaff */
[-C--:B------:R-:W-:Y:S02]  /*c570*/  LEA.HI.SX32 R10, R10, R61.reuse, 0x1b ;  /* 0x0000003d0a0a7211 */ /* 0x080fe400078fdaff */
[-C--:B------:R-:W-:Y:S02]  /*c580*/  LEA.HI.SX32 R11, R11, R61.reuse, 0x1b ;  /* 0x0000003d0b0b7211 */ /* 0x080fe400078fdaff */
[----:B------:R-:W-:Y:S02]  /*c590*/  SHF.L.U32 R6, R6, 0x1, RZ ;  /* 0x0000000106067819 */ /* 0x000fe400000006ff */
[----:B-1----:R-:W-:Y:S02]  /*c5a0*/  IADD3 R13, R61, 0x7, RZ ;  /* 0x000000073d0d7810 */ /* 0x002fe40007ffe0ff */
[----:B------:R-:W-:-:S02]  /*c5b0*/  LEA.HI.SX32 R12, R12, R61, 0x1b ;  /* 0x0000003d0c0c7211 */ /* 0x000fc400078fdaff */
[----:B------:R-:W-:Y:S02]  /*c5c0*/  SHF.L.U32 R8, R8, 0x1, RZ ;  /* 0x0000000108087819 */ /* 0x000fe400000006ff */
[----:B------:R-:W-:Y:S02]  /*c5d0*/  IADD3 R14, R61, 0x8, RZ ;  /* 0x000000083d0e7810 */ /* 0x000fe40007ffe0ff */
[----:B------:R-:W-:Y:S02]  /*c5e0*/  SHF.L.U32 R9, R9, 0x1, RZ ;  /* 0x0000000109097819 */ /* 0x000fe400000006ff */
[C---:B---3--:R-:W-:Y:S02]  /*c5f0*/  IADD3 R15, R61.reuse, 0x9, RZ ;  /* 0x000000093d0f7810 */ /* 0x048fe40007ffe0ff */
[----:B------:R-:W-:Y:S02]  /*c600*/  SHF.L.U32 R10, R10, 0x1, RZ ;  /* 0x000000010a0a7819 */ /* 0x000fe400000006ff */
[----:B------:R-:W-:-:S02]  /*c610*/  IADD3 R16, R61, 0xa, RZ ;  /* 0x0000000a3d107810 */ /* 0x000fc40007ffe0ff */
[----:B------:R-:W-:Y:S02]  /*c620*/  SHF.L.U32 R11, R11, 0x1, RZ ;  /* 0x000000010b0b7819 */ /* 0x000fe400000006ff */
[----:B----4-:R-:W-:Y:S02]  /*c630*/  IADD3 R17, R61, 0xb, RZ ;  /* 0x0000000b3d117810 */ /* 0x010fe40007ffe0ff */
[-C--:B------:R-:W-:Y:S02]  /*c640*/  LEA.HI.SX32 R13, R13, R61.reuse, 0x1b ;  /* 0x0000003d0d0d7211 */ /* 0x080fe400078fdaff */
[----:B------:R-:W-:Y:S02]  /*c650*/  SHF.L.U32 R12, R12, 0x1, RZ ;  /* 0x000000010c0c7819 */ /* 0x000fe400000006ff */
[----:B------:R-:W-:Y:S02]  /*c660*/  IADD3 R18, R61, 0xc, RZ ;  /* 0x0000000c3d127810 */ /* 0x000fe40007ffe0ff */
[----:B------:R-:W-:-:S02]  /*c670*/  LEA.HI.SX32 R14, R14, R61, 0x1b ;  /* 0x0000003d0e0e7211 */ /* 0x000fc400078fdaff */
[----:B0-----:R-:W-:Y:S02]  /*c680*/  F2FP.PACK_AB R4, R48, R47 ;  /* 0x0000002f3004723e */ /* 0x001fe400000000ff */
[----:B------:R-:W-:Y:S02]  /*c690*/  IADD3 R19, R61, 0xd, RZ ;  /* 0x0000000d3d137810 */ /* 0x000fe40007ffe0ff */
[-C--:B------:R-:W-:Y:S02]  /*c6a0*/  LEA.HI.SX32 R15, R15, R61.reuse, 0x1b ;  /* 0x0000003d0f0f7211 */ /* 0x080fe400078fdaff */
[C---:B------:R-:W-:Y:S02]  /*c6b0*/  IADD3 R20, R61.reuse, 0xe, RZ ;  /* 0x0000000e3d147810 */ /* 0x040fe40007ffe0ff */
[----:B------:R-:W-:Y:S02]  /*c6c0*/  LEA.HI.SX32 R16, R16, R61, 0x1b ;  /* 0x0000003d10107211 */ /* 0x000fe400078fdaff */
[----:B------:R-:W-:-:S02]  /*c6d0*/  IADD3 R21, R61, 0xf, RZ ;  /* 0x0000000f3d157810 */ /* 0x000fc40007ffe0ff */
[-C--:B------:R-:W-:Y:S02]  /*c6e0*/  LEA.HI.SX32 R17, R17, R61.reuse, 0x1b ;  /* 0x0000003d11117211 */ /* 0x080fe400078fdaff */
[----:B------:R-:W-:Y:S02]  /*c6f0*/  SHF.L.U32 R13, R13, 0x1, RZ ;  /* 0x000000010d0d7819 */ /* 0x000fe400000006ff */
[-C--:B------:R-:W-:Y:S02]  /*c700*/  LEA.HI.SX32 R18, R18, R61.reuse, 0x1b ;  /* 0x0000003d12127211 */ /* 0x080fe400078fdaff */
[----:B------:R-:W-:Y:S02]  /*c710*/  SHF.L.U32 R14, R14, 0x1, RZ ;  /* 0x000000010e0e7819 */ /* 0x000fe400000006ff */
[----:B------:R-:W-:Y:S02]  /*c720*/  LEA.HI.SX32 R19, R19, R61, 0x1b ;  /* 0x0000003d13137211 */ /* 0x000fe400078fdaff */
[----:B------:R-:W-:-:S02]  /*c730*/  PRMT R27, R4, 0x7632, R27 ;  /* 0x00007632041b7816 */ /* 0x000fc4000000001b */
        /* <DEDUP_REMOVED lines=18> */
[----:B------:R-:W-:Y:S01]  /*c860*/  FADD.FTZ R5, R0, R43 ;  /* 0x0000002b00057221 */ /* 0x000fe20000010000 */
[----:B------:R-:W-:Y:S02]  /*c870*/  F2FP.PACK_AB R43, R44, R43 ;  /* 0x0000002b2c2b723e */ /* 0x000fe400000000ff */
[----:B------:R-:W-:Y:S01]  /*c880*/  F2FP.PACK_AB R0, R46, R45 ;  /* 0x0000002d2e00723e */ /* 0x000fe200000000ff */
[----:B------:R-:W-:Y:S01]  /*c890*/  FADD.FTZ R44, R5, R44 ;  /* 0x0000002c052c7221 */ /* 0x000fe20000010000 */
[----:B------:R-:W-:-:S03]  /*c8a0*/  PRMT R25, R43, 0x7632, R25 ;  /* 0x000076322b197816 */ /* 0x000fc60000000019 */
        /* <DEDUP_REMOVED lines=8> */
[----:B0-----:R-:W-:-:S02]  /*c930*/  F2FP.PACK_AB R6, R50, R49 ;  /* 0x000000313206723e */ /* 0x001fc400000000ff */
[----:B------:R-:W-:Y:S01]  /*c940*/  FADD.FTZ R49, R48, R49 ;  /* 0x0000003130317221 */ /* 0x000fe20000010000 */
[----:B------:R0:W-:Y:S01]  /*c950*/  STS.U16 [R10+0x8], R43 ;  /* 0x0000082b0a007388 */ /* 0x0001e20000000400 */
[----:B------:R-:W-:Y:S02]  /*c960*/  PRMT R7, R0, 0x7632, R7 ;  /* 0x0000763200077816 */ /* 0x000fe40000000007 */
[----:B-1----:R-:W-:Y:S01]  /*c970*/  PRMT R8, R4, 0x7610, R8 ;  /* 0x0000761004087816 */ /* 0x002fe20000000008 */
[----:B------:R-:W-:Y:S01]  /*c980*/  STS.U16 [R11+0xa], R25 ;  /* 0x00000a190b007388 */ /* 0x000fe20000000400 */
[----:B------:R-:W-:Y:S01]  /*c990*/  F2FP.PACK_AB R4, R54, R53 ;  /* 0x000000353604723e */ /* 0x000fe200000000ff */
[----:B------:R-:W-:Y:S02]  /*c9a0*/  FADD.FTZ R50, R49, R50 ;  /* 0x0000003231327221 */ /* 0x000fe40000010000 */
[----:B------:R1:W-:Y:S01]  /*c9b0*/  STS.U16 [R12+0xc], R0 ;  /* 0x00000c000c007388 */ /* 0x0003e20000000400 */
[----:B--2---:R-:W-:-:S02]  /*c9c0*/  PRMT R23, R4, 0x7632, R23 ;  /* 0x0000763204177816 */ /* 0x004fc40000000017 */
[----:B0-----:R-:W-:Y:S01]  /*c9d0*/  PRMT R10, R6, 0x7632, R10 ;  /* 0x00007632060a7816 */ /* 0x001fe2000000000a */
[----:B------:R-:W-:Y:S04]  /*c9e0*/  STS.U16 [R13+0xe], R7 ;  /* 0x00000e070d007388 */ /* 0x000fe80000000400 */
[----:B------:R-:W-:Y:S01]  /*c9f0*/  STS.U16 [R14+0x10], R8 ;  /* 0x000010080e007388 */ /* 0x000fe20000000400 */
[----:B-1----:R-:W-:Y:S01]  /*ca00*/  F2FP.PACK_AB R0, R52, R51 ;  /* 0x000000333400723e */ /* 0x002fe200000000ff */
[----:B------:R-:W-:Y:S02]  /*ca10*/  FADD.FTZ R51, R50, R51 ;  /* 0x0000003332337221 */ /* 0x000fe40000010000 */
[----:B------:R-:W-:Y:S01]  /*ca20*/  STS.U16 [R15+0x12], R27 ;  /* 0x0000121b0f007388 */ /* 0x000fe20000000400 */
[----:B------:R-:W-:Y:S01]  /*ca30*/  PRMT R12, R0, 0x7632, R12 ;  /* 0x00007632000c7816 */ /* 0x000fe2000000000c */
[----:B------:R-:W-:-:S02]  /*ca40*/  FADD.FTZ R52, R51, R52 ;  /* 0x0000003433347221 */ /* 0x000fc40000010000 */
[----:B------:R-:W-:Y:S02]  /*ca50*/  STS.U16 [R16+0x14], R6 ;  /* 0x0000140610007388 */ /* 0x000fe40000000400 */
[----:B------:R-:W-:Y:S02]  /*ca60*/  FADD.FTZ R53, R52, R53 ;  /* 0x0000003534357221 */ /* 0x000fe40000010000 */
        /* <DEDUP_REMOVED lines=43> */
.L_x_5065:
[----:B------:R-:W-:Y:S05]  /*cd20*/  BSYNC B0 ;  /* 0x0000000000007941 */ /* 0x000fea0003800000 */
.L_x_5064:
        /* <DEDUP_REMOVED lines=56> */
.L_x_4959:
        /* <DEDUP_REMOVED lines=32> */
.L_x_5068:
[----:B------:R-:W-:Y:S05]  /*d2b0*/  BSYNC B0 ;  /* 0x0000000000007941 */ /* 0x000fea0003800000 */
.L_x_5067:
        /* <DEDUP_REMOVED lines=31> */
.L_x_5070:
[----:B------:R-:W3:Y:S02]  /*d4b0*/  S2R R11, SR_TID.X ;  /* 0x00000000000b7919 */ /* 0x000ee40000002100 */
.L_x_5071:
[----:B------:R-:W-:Y:S05]  /*d4c0*/  BSYNC B0 ;  /* 0x0000000000007941 */ /* 0x000fea0003800000 */
.L_x_5069:
        /* <DEDUP_REMOVED lines=12> */
.L_x_5072:
        /* <DEDUP_REMOVED lines=32> */
.L_x_4965:
[----:B------:R-:W-:Y:S01]  /*d790*/  HFMA2.MMA R66, -RZ, RZ, 0, 5.9604644775390625e-08 ;  /* 0x00000001ff427435 */ /* 0x000fe200000001ff */
[----:B------:R-:W-:-:S02]  /*d7a0*/  MOV R65, R241 ;  /* 0x000000f100417202 */ /* 0x000fc40000000f00 */
[----:B------:R-:W-:Y:S02]  /*d7b0*/  MOV R245, RZ ;  /* 0x000000ff00f57202 */ /* 0x000fe40000000f00 */
[----:B------:R-:W-:Y:S02]  /*d7c0*/  MOV R244, 0xffffffff ;  /* 0xffffffff00f47802 */ /* 0x000fe40000000f00 */
[----:B------:R-:W-:Y:S02]  /*d7d0*/  MOV R64, 0xd7f0 ;  /* 0x0000d7f000407802 */ /* 0x000fe40000000f00 */
[----:B0-2---:R-:W-:Y:S05]  /*d7e0*/  CALL.REL.NOINC `($__internal_122_$__cuda_sm70_shflsync_up) ;  /* 0x00001d5000007944 */ /* 0x005fea0003c00000 */
[----:B-1----:R-:W-:Y:S01]  /*d7f0*/  MOV R67, R66 ;  /* 0x0000004200437202 */ /* 0x002fe20000000f00 */
[----:B------:R-:W-:Y:S05]  /*d800*/  BRA `(.L_x_5073) ;  /* 0xffff82e000007947 */ /* 0x000fea000383ffff */
.L_x_4966:
[----:B------:R-:W-:Y:S01]  /*d810*/  HFMA2.MMA R66, -RZ, RZ, 0, 5.9604644775390625e-08 ;  /* 0x00000001ff427435 */ /* 0x000fe200000001ff */
[----:B------:R-:W-:Y:S02]  /*d820*/  MOV R65, R68 ;  /* 0x0000004400417202 */ /* 0x000fe40000000f00 */
[----:B------:R-:W-:Y:S02]  /*d830*/  MOV R245, RZ ;  /* 0x000000ff00f57202 */ /* 0x000fe40000000f00 */
[----:B------:R-:W-:-:S02]  /*d840*/  MOV R244, 0xffffffff ;  /* 0xffffffff00f47802 */ /* 0x000fc40000000f00 */
[----:B------:R-:W-:Y:S02]  /*d850*/  MOV R64, 0xd870 ;  /* 0x0000d87000407802 */ /* 0x000fe40000000f00 */
[----:B0123--:R-:W-:Y:S05]  /*d860*/  CALL.REL.NOINC `($__internal_122_$__cuda_sm70_shflsync_up) ;  /* 0x00001cd000007944 */ /* 0x00ffea0003c00000 */
[----:B-1----:R-:W-:Y:S01]  /*d870*/  MOV R70, R66 ;  /* 0x0000004200467202 */ /* 0x002fe20000000f00 */
[----:B------:R-:W-:Y:S01]  /*d880*/  HFMA2.MMA R66, -RZ, RZ, 0, 5.9604644775390625e-08 ;  /* 0x00000001ff427435 */ /* 0x000fe200000001ff */
[----:B------:R-:W-:Y:S02]  /*d890*/  MOV R65, R69 ;  /* 0x0000004500417202 */ /* 0x000fe40000000f00 */
[----:B------:R-:W-:Y:S02]  /*d8a0*/  MOV R245, RZ ;  /* 0x000000ff00f57202 */ /* 0x000fe40000000f00 */
[----:B------:R-:W-:Y:S02]  /*d8b0*/  MOV R244, 0xffffffff ;  /* 0xffffffff00f47802 */ /* 0x000fe40000000f00 */
[----:B------:R-:W-:Y:S02]  /*d8c0*/  MOV R64, 0xd8e0 ;  /* 0x0000d8e000407802 */ /* 0x000fe40000000f00 */
[----:B------:R-:W-:Y:S05]  /*d8d0*/  CALL.REL.NOINC `($__internal_122_$__cuda_sm70_shflsync_up) ;  /* 0x00001c6000007944 */ /* 0x000fea0003c00000 */
[----:B-1----:R-:W-:Y:S01]  /*d8e0*/  MOV R71, R66 ;  /* 0x0000004200477202 */ /* 0x002fe20000000f00 */
[----:B------:R-:W-:Y:S01]  /*d8f0*/  HFMA2.MMA R66, -RZ, RZ, 0, 5.9604644775390625e-08 ;  /* 0x00000001ff427435 */ /* 0x000fe200000001ff */
[----:B------:R-:W-:-:S02]  /*d900*/  MOV R65, R242 ;  /* 0x000000f200417202 */ /* 0x000fc40000000f00 */
[----:B------:R-:W-:Y:S02]  /*d910*/  MOV R245, RZ ;  /* 0x000000ff00f57202 */ /* 0x000fe40000000f00 */
[----:B------:R-:W-:Y:S02]  /*d920*/  MOV R244, 0xffffffff ;  /* 0xffffffff00f47802 */ /* 0x000fe40000000f00 */
[----:B------:R-:W-:Y:S02]  /*d930*/  MOV R64, 0xd950 ;  /* 0x0000d95000407802 */ /* 0x000fe40000000f00 */
[----:B------:R-:W-:Y:S05]  /*d940*/  CALL.REL.NOINC `($__internal_122_$__cuda_sm70_shflsync_up) ;  /* 0x00001bf000007944 */ /* 0x000fea0003c00000 */
[C---:B------:R-:W-:Y:S01]  /*d950*/  FMUL.FTZ R65, R68.reuse, R71 ;  /* 0x0000004744417220 */ /* 0x040fe20000410000 */
[----:B------:R-:W-:Y:S01]  /*d960*/  ISETP.GE.AND P0, PT, R85, 0x1, PT ;  /* 0x000000015500780c */ /* 0x000fe20003f06270 */
[CC--:B-1----:R-:W-:Y:S01]  /*d970*/  FMUL.FTZ R64, R68.reuse, R66.reuse ;  /* 0x0000004244407220 */ /* 0x0c2fe20000410000 */
[----:B------:R-:W-:Y:S01]  /*d980*/  MOV R245, RZ ;  /* 0x000000ff00f57202 */ /* 0x000fe20000000f00 */
[----:B------:R-:W-:Y:S01]  /*d990*/  FFMA.FTZ R65, R241, R66, R65 ;  /* 0x00000042f1417223 */ /* 0x000fe20000010041 */
[----:B------:R-:W-:Y:S01]  /*d9a0*/  MOV R244, 0xffffffff ;  /* 0xffffffff00f47802 */ /* 0x000fe20000000f00 */
[----:B------:R-:W-:-:S02]  /*d9b0*/  FMUL.FTZ R66, R68, R70 ;  /* 0x0000004644427220 */ /* 0x000fc40000410000 */
[C---:B------:R-:W-:Y:S02]  /*d9c0*/  FFMA.FTZ R64, R241.reuse, R71, -R64 ;  /* 0x00000047f1407223 */ /* 0x040fe40000010840 */
[-C--:B------:R-:W-:Y:S02]  /*d9d0*/  FFMA.FTZ R66, R241, R67.reuse, -R66 ;  /* 0x00000043f1427223 */ /* 0x080fe40000010842 */
[----:B------:R-:W-:Y:S02]  /*d9e0*/  FMUL.FTZ R67, R68, R67 ;  /* 0x0000004344437220 */ /* 0x000fe40000410000 */
[C---:B------:R-:W-:Y:S02]  /*d9f0*/  FADD.FTZ R65, R242.reuse, R65 ;  /* 0x00000041f2417221 */ /* 0x040fe40000010000 */
[----:B------:R-:W-:Y:S02]  /*da00*/  FADD.FTZ R64, R69, R64 ;  /* 0x0000004045407221 */ /* 0x000fe40000010000 */
[C---:B------:R-:W-:Y:S01]  /*da10*/  FFMA.FTZ R67, R241.reuse, R70, R67 ;  /* 0x00000046f1437223 */ /* 0x040fe20000010043 */
[----:B------:R-:W-:Y:S01]  /*da20*/  FSEL R241, R241, R66, !P0 ;  /* 0x00000042f1f17208 */ /* 0x000fe20004000000 */
[----:B------:R-:W-:Y:S01]  /*da30*/  HFMA2.MMA R66, -RZ, RZ, 0, 1.1920928955078125e-07 ;  /* 0x00000002ff427435 */ /* 0x000fe200000001ff */
[----:B------:R-:W-:-:S02]  /*da40*/  FSEL R242, R242, R65, !P0 ;  /* 0x00000041f2f27208 */ /* 0x000fc40004000000 */
[----:B------:R-:W-:Y:S02]  /*da50*/  FSEL R69, R69, R64, !P0 ;  /* 0x0000004045457208 */ /* 0x000fe40004000000 */
[----:B------:R-:W-:Y:S02]  /*da60*/  FSEL R68, R68, R67, !P0 ;  /* 0x0000004344447208 */ /* 0x000fe40004000000 */
[----:B------:R-:W-:Y:S02]  /*da70*/  MOV R65, R241 ;  /* 0x000000f100417202 */ /* 0x000fe40000000f00 */
[----:B------:R-:W-:Y:S02]  /*da80*/  MOV R64, 0xdaa0 ;  /* 0x0000daa000407802 */ /* 0x000fe40000000f00 */
[----:B------:R-:W-:Y:S05]  /*da90*/  CALL.REL.NOINC `($__internal_122_$__cuda_sm70_shflsync_up) ;  /* 0x00001aa000007944 */ /* 0x000fea0003c00000 */
[----:B-1----:R-:W-:Y:S01]  /*daa0*/  MOV R67, R66 ;  /* 0x0000004200437202 */ /* 0x002fe20000000f00 */
[----:B------:R-:W-:Y:S01]  /*dab0*/  HFMA2.MMA R66, -RZ, RZ, 0, 1.1920928955078125e-07 ;  /* 0x00000002ff427435 */ /* 0x000fe200000001ff */
[----:B------:R-:W-:Y:S02]  /*dac0*/  MOV R65, R68 ;  /* 0x0000004400417202 */ /* 0x000fe40000000f00 */
[----:B------:R-:W-:-:S02]  /*dad0*/  MOV R245, RZ ;  /* 0x000000ff00f57202 */ /* 0x000fc40000000f00 */
[----:B------:R-:W-:Y:S02]  /*dae0*/  MOV R244, 0xffffffff ;  /* 0xffffffff00f47802 */ /* 0x000fe40000000f00 */
[----:B------:R-:W-:Y:S02]  /*daf0*/  MOV R64, 0xdb10 ;  /* 0x0000db1000407802 */ /* 0x000fe40000000f00 */
[----:B------:R-:W-:Y:S05]  /*db00*/  CALL.REL.NOINC `($__internal_122_$__cuda_sm70_shflsync_up) ;  /* 0x00001a3000007944 */ /* 0x000fea0003c00000 */
[----:B-1----:R-:W-:Y:S01]  /*db10*/  MOV R70, R66 ;  /* 0x0000004200467202 */ /* 0x002fe20000000f00 */
[----:B------:R-:W-:Y:S01]  /*db20*/  HFMA2.MMA R66, -RZ, RZ, 0, 1.1920928955078125e-07 ;  /* 0x00000002ff427435 */ /* 0x000fe200000001ff */
[----:B------:R-:W-:Y:S02]  /*db30*/  MOV R65, R69 ;  /* 0x0000004500417202 */ /* 0x000fe40000000f00 */
[----:B------:R-:W-:Y:S02]  /*db40*/  MOV R245, RZ ;  /* 0x000000ff00f57202 */ /* 0x000fe40000000f00 */
[----:B------:R-:W-:Y:S02]  /*db50*/  MOV R244, 0xffffffff ;  /* 0xffffffff00f47802 */ /* 0x000fe40000000f00 */
[----:B------:R-:W-:-:S02]  /*db60*/  MOV R64, 0xdb80 ;  /* 0x0000db8000407802 */ /* 0x000fc40000000f00 */
[----:B------:R-:W-:Y:S05]  /*db70*/  CALL.REL.NOINC `($__internal_122_$__cuda_sm70_shflsync_up) ;  /* 0x000019c000007944 */ /* 0x000fea0003c00000 */
[----:B-1----:R-:W-:Y:S01]  /*db80*/  MOV R71, R66 ;  /* 0x0000004200477202 */ /* 0x002fe20000000f00 */
[----:B------:R-:W-:Y:S01]  /*db90*/  HFMA2.MMA R66, -RZ, RZ, 0, 1.1920928955078125e-07 ;  /* 0x00000002ff427435 */ /* 0x000fe200000001ff */
[----:B------:R-:W-:-:S02]  /*dba0*/  MOV R65, R242 ;  /* 0x000000f200417202 */ /* 0x000fc40000000f00 */
[----:B------:R-:W-:Y:S02]  /*dbb0*/  MOV R245, RZ ;  /* 0x000000ff00f57202 */ /* 0x000fe40000000f00 */
[----:B------:R-:W-:Y:S02]  /*dbc0*/  MOV R244, 0xffffffff ;  /* 0xffffffff00f47802 */ /* 0x000fe40000000f00 */
[----:B------:R-:W-:Y:S02]  /*dbd0*/  MOV R64, 0xdbf0 ;  /* 0x0000dbf000407802 */ /* 0x000fe40000000f00 */
[----:B------:R-:W-:Y:S05]  /*dbe0*/  CALL.REL.NOINC `($__internal_122_$__cuda_sm70_shflsync_up) ;  /* 0x0000195000007944 */ /* 0x000fea0003c00000 */
[----:B------:R-:W-:Y:S01]  /*dbf0*/  ISETP.GE.AND P0, PT, R85, 0x2, PT ;  /* 0x000000025500780c */ /* 0x000fe20003f06270 */
[----:B-1----:R-:W-:Y:S01]  /*dc00*/  FMUL.FTZ R64, R68, R66 ;  /* 0x0000004244407220 */ /* 0x002fe20000410000 */
[----:B------:R-:W-:Y:S01]  /*dc10*/  MOV R245, RZ ;  /* 0x000000ff00f57202 */ /* 0x000fe20000000f00 */
[CC--:B------:R-:W-:Y:S02]  /*dc20*/  FMUL.FTZ R65, R71.reuse, R68.reuse ;  /* 0x0000004447417220 */ /* 0x0c0fe40000410000 */
[----:B------:R-:W-:Y:S02]  /*dc30*/  FFMA.FTZ R244, R71, R241, -R64 ;  /* 0x000000f147f47223 */ /* 0x000fe40000010840 */
[----:B------:R-:W-:-:S02]  /*dc40*/  FMUL.FTZ R64, R67, R68 ;  /* 0x0000004443407220 */ /* 0x000fc40000410000 */
[----:B------:R-:W-:Y:S01]  /*dc50*/  FFMA.FTZ R65, R241, R66, R65 ;  /* 0x00000042f1417223 */ /* 0x000fe20000010041 */
[----:B------:R-:W-:Y:S01]  /*dc60*/  HFMA2.MMA R66, -RZ, RZ, 0, 2.384185791015625e-07 ;  /* 0x00000004ff427435 */ /* 0x000fe200000001ff */
[C---:B------:R-:W-:Y:S01]  /*dc70*/  FFMA.FTZ R71, R70.reuse, R241, R64 ;  /* 0x000000f146477223 */ /* 0x040fe20000010040 */
[----:B------:R-:W-:Y:S01]  /*dc80*/  MOV R64, 0xdd30 ;  /* 0x0000dd3000407802 */ /* 0x000fe20000000f00 */
[----:B------:R-:W-:Y:S02]  /*dc90*/  FMUL.FTZ R70, R70, R68 ;  /* 0x0000004446467220 */ /* 0x000fe40000410000 */
[----:B------:R-:W-:Y:S01]  /*dca0*/  @P0 FADD.FTZ R69, R69, R244 ;  /* 0x000000f445450221 */ /* 0x000fe20000010000 */
[----:B------:R-:W-:Y:S01]  /*dcb0*/  FSEL R68, R68, R71, !P0 ;  /* 0x0000004744447208 */ /* 0x000fe20004000000 */
[----:B------:R-:W-:Y:S01]  /*dcc0*/  @P0 FFMA.FTZ R241, R67, R241, -R70 ;  /* 0x000000f143f10223 */ /* 0x000fe20000010846 */
[----:B------:R-:W-:Y:S01]  /*dcd0*/  MOV R244, 0xffffffff ;  /* 0xffffffff00f47802 */ /* 0x000fe20000000f00 */
[----:B------:R-:W-:Y:S01]  /*dce0*/  @P0 FADD.FTZ R242, R242, R65 ;  /* 0x00000041f2f20221 */ /* 0x000fe20000010000 */
[----:B------:R-:W-:-:S02]  /*dcf0*/  MOV R71, R69 ;  /* 0x0000004500477202 */ /* 0x000fc40000000f00 */
[----:B------:R-:W-:Y:S02]  /*dd00*/  MOV R65, R241 ;  /* 0x000000f100417202 */ /* 0x000fe40000000f00 */
[----:B------:R-:W-:Y:S02]  /*dd10*/  MOV R69, R242 ;  /* 0x000000f200457202 */ /* 0x000fe40000000f00 */
[----:B------:R-:W-:Y:S05]  /*dd20*/  CALL.REL.NOINC `($__internal_122_$__cuda_sm70_shflsync_up) ;  /* 0x0000181000007944 */ /* 0x000fea0003c00000 */
[----:B-1----:R-:W-:Y:S01]  /*dd30*/  MOV R67, R66 ;  /* 0x0000004200437202 */ /* 0x002fe20000000f00 */
[----:B------:R-:W-:Y:S01]  /*dd40*/  HFMA2.MMA R66, -RZ, RZ, 0, 2.384185791015625e-07 ;  /* 0x00000004ff427435 */ /* 0x000fe200000001ff */
[----:B------:R-:W-:Y:S02]  /*dd50*/  MOV R65, R68 ;  /* 0x0000004400417202 */ /* 0x000fe40000000f00 */
[----:B------:R-:W-:Y:S02]  /*dd60*/  MOV R245, RZ ;  /* 0x000000ff00f57202 */ /* 0x000fe40000000f00 */
[----:B------:R-:W-:Y:S02]  /*dd70*/  MOV R244, 0xffffffff ;  /* 0xffffffff00f47802 */ /* 0x000fe40000000f00 */
[----:B------:R-:W-:-:S02]  /*dd80*/  MOV R64, 0xdda0 ;  /* 0x0000dda000407802 */ /* 0x000fc40000000f00 */
[----:B------:R-:W-:Y:S05]  /*dd90*/  CALL.REL.NOINC `($__internal_122_$__cuda_sm70_shflsync_up) ;  /* 0x000017a000007944 */ /* 0x000fea0003c00000 */
[----:B-1----:R-:W-:Y:S01]  /*dda0*/  MOV R70, R66 ;  /* 0x0000004200467202 */ /* 0x002fe20000000f00 */
[----:B------:R-:W-:Y:S01]  /*ddb0*/  HFMA2.MMA R66, -RZ, RZ, 0, 2.384185791015625e-07 ;  /* 0x00000004ff427435 */ /* 0x000fe200000001ff */
[----:B------:R-:W-:-:S02]  /*ddc0*/  MOV R65, R71 ;  /* 0x0000004700417202 */ /* 0x000fc40000000f00 */
[----:B------:R-:W-:Y:S02]  /*ddd0*/  MOV R245, RZ ;  /* 0x000000ff00f57202 */ /* 0x000fe40000000f00 */
[----:B------:R-:W-:Y:S02]  /*dde0*/  MOV R244, 0xffffffff ;  /* 0xffffffff00f47802 */ /* 0x000fe40000000f00 */
[----:B------:R-:W-:Y:S02]  /*ddf0*/  MOV R64, 0xde10 ;  /* 0x0000de1000407802 */ /* 0x000fe40000000f00 */
[----:B------:R-:W-:Y:S05]  /*de00*/  CALL.REL.NOINC `($__internal_122_$__cuda_sm70_shflsync_up) ;  /* 0x0000173000007944 */ /* 0x000fea0003c00000 */
[----:B-1----:R-:W-:Y:S01]  /*de10*/  MOV R242, R66 ;  /* 0x0000004200f27202 */ /* 0x002fe20000000f00 */
[----:B------:R-:W-:Y:S01]  /*de20*/  HFMA2.MMA R66, -RZ, RZ, 0, 2.384185791015625e-07 ;  /* 0x00000004ff427435 */ /* 0x000fe200000001ff */
[----:B------:R-:W-:Y:S02]  /*de30*/  MOV R65, R69 ;  /* 0x0000004500417202 */ /* 0x000fe40000000f00 */
[----:B------:R-:W-:Y:S02]  /*de40*/  MOV R245, RZ ;  /* 0x000000ff00f57202 */ /* 0x000fe40000000f00 */
[----:B------:R-:W-:-:S02]  /*de50*/  MOV R244, 0xffffffff ;  /* 0xffffffff00f47802 */ /* 0x000fc40000000f00 */
[----:B------:R-:W-:Y:S02]  /*de60*/  MOV R64, 0xde80 ;  /* 0x0000de8000407802 */ /* 0x000fe40000000f00 */
[----:B------:R-:W-:Y:S05]  /*de70*/  CALL.REL.NOINC `($__internal_122_$__cuda_sm70_shflsync_up) ;  /* 0x000016c000007944 */ /* 0x000fea0003c00000 */
[----:B-1----:R-:W-:Y:S01]  /*de80*/  FMUL.FTZ R64, R68, R66 ;  /* 0x0000004244407220 */ /* 0x002fe20000410000 */
[----:B------:R-:W-:Y:S01]  /*de90*/  ISETP.GE.AND P0, PT, R85, 0x4, PT ;  /* 0x000000045500780c */ /* 0x000fe20003f06270 */
[CC--:B------:R-:W-:Y:S01]  /*dea0*/  FMUL.FTZ R65, R242.reuse, R68.reuse ;  /* 0x00000044f2417220 */ /* 0x0c0fe20000410000 */
[----:B------:R-:W-:Y:S01]  /*deb0*/  MOV R245, RZ ;  /* 0x000000ff00f57202 */ /* 0x000fe20000000f00 */
[-C--:B------:R-:W-:Y:S01]  /*dec0*/  FFMA.FTZ R242, R242, R241.reuse, -R64 ;  /* 0x000000f1f2f27223 */ /* 0x080fe20000010840 */
[----:B------:R-:W-:Y:S01]  /*ded0*/  MOV R244, 0xffffffff ;  /* 0xffffffff00f47802 */ /* 0x000fe20000000f00 */
[----:B------:R-:W-:Y:S02]  /*dee0*/  FMUL.FTZ R64, R67, R68 ;  /* 0x0000004443407220 */ /* 0x000fe40000410000 */
[----:B------:R-:W-:Y:S02]  /*def0*/  FFMA.FTZ R66, R241, R66, R65 ;  /* 0x00000042f1427223 */ /* 0x000fe40000010041 */
[C---:B------:R-:W-:Y:S01]  /*df00*/  FFMA.FTZ R65, R70.reuse, R241, R64 ;  /* 0x000000f146417223 */ /* 0x040fe20000010040 */
[----:B------:R-:W-:Y:S01]  /*df10*/  MOV R64, 0xdfa0 ;  /* 0x0000dfa000407802 */ /* 0x000fe20000000f00 */
[----:B------:R-:W-:-:S02]  /*df20*/  FMUL.FTZ R70, R70, R68 ;  /* 0x0000004446467220 */ /* 0x000fc40000410000 */
[----:B------:R-:W-:Y:S01]  /*df30*/  @P0 FADD.FTZ R69, R69, R66 ;  /* 0x0000004245450221 */ /* 0x000fe20000010000 */
[----:B------:R-:W-:Y:S01]  /*df40*/  HFMA2.MMA R66, -RZ, RZ, 0, 4.76837158203125e-07 ;  /* 0x00000008ff427435 */ /* 0x000fe200000001ff */
[----:B------:R-:W-:Y:S01]  /*df50*/  @P0 FFMA.FTZ R241, R67, R241, -R70 ;  /* 0x000000f143f10223 */ /* 0x000fe20000010846 */
[----:B------:R-:W-:Y:S01]  /*df60*/  FSEL R68, R68, R65, !P0 ;  /* 0x0000004144447208 */ /* 0x000fe20004000000 */
[----:B------:R-:W-:-:S03]  /*df70*/  @P0 FADD.FTZ R71, R71, R242 ;  /* 0x000000f247470221 */ /* 0x000fc60000010000 */
[----:B------:R-:W-:Y:S02]  /*df80*/  MOV R65, R241 ;  /* 0x000000f100417202 */ /* 0x000fe40000000f00 */
[----:B------:R-:W-:Y:S05]  /*df90*/  CALL.REL.NOINC `($__internal_122_$__cuda_sm70_shflsync_up) ;  /* 0x000015a000007944 */ /* 0x000fea0003c00000 */
[----:B-1----:R-:W-:Y:S01]  /*dfa0*/  MOV R67, R66 ;  /* 0x0000004200437202 */ /* 0x002fe20000000f00 */
[----:B------:R-:W-:Y:S01]  /*dfb0*/  HFMA2.MMA R66, -RZ, RZ, 0, 4.76837158203125e-07 ;  /* 0x00000008ff427435 */ /* 0x000fe200000001ff */
[----:B------:R-:W-:Y:S02]  /*dfc0*/  MOV R65, R68 ;  /* 0x0000004400417202 */ /* 0x000fe40000000f00 */
[----:B------:R-:W-:Y:S02]  /*dfd0*/  MOV R245, RZ ;  /* 0x000000ff00f57202 */ /* 0x000fe40000000f00 */
[----:B------:R-:W-:Y:S02]  /*dfe0*/  MOV R244, 0xffffffff ;  /* 0xffffffff00f47802 */ /* 0x000fe40000000f00 */
[----:B------:R-:W-:Y:S02]  /*dff0*/  MOV R64, 0xe010 ;  /* 0x0000e01000407802 */ /* 0x000fe40000000f00 */
[----:B------:R-:W-:Y:S05]  /*e000*/  CALL.REL.NOINC `($__internal_122_$__cuda_sm70_shflsync_up) ;  /* 0x0000153000007944 */ /* 0x000fea0003c00000 */
[----:B-1----:R-:W-:Y:S01]  /*e010*/  MOV R70, R66 ;  /* 0x0000004200467202 */ /* 0x002fe20000000f00 */
[----:B------:R-:W-:Y:S01]  /*e020*/  HFMA2.MMA R66, -RZ, RZ, 0, 4.76837158203125e-07 ;  /* 0x00000008ff427435 */ /* 0x000fe200000001ff */
[----:B------:R-:W-:-:S02]  /*e030*/  MOV R65, R71 ;  /* 0x0000004700417202 */ /* 0x000fc40000000f00 */
[----:B------:R-:W-:Y:S02]  /*e040*/  MOV R245, RZ ;  /* 0x000000ff00f57202 */ /* 0x000fe40000000f00 */
[----:B------:R-:W-:Y:S02]  /*e050*/  MOV R244, 0xffffffff ;  /* 0xffffffff00f47802 */ /* 0x000fe40000000f00 */
[----:B------:R-:W-:Y:S02]  /*e060*/  MOV R64, 0xe080 ;  /* 0x0000e08000407802 */ /* 0x000fe40000000f00 */
[----:B------:R-:W-:Y:S05]  /*e070*/  CALL.REL.NOINC `($__internal_122_$__cuda_sm70_shflsync_up) ;  /* 0x000014c000007944 */ /* 0x000fea0003c00000 */
[----:B-1----:R-:W-:Y:S01]  /*e080*/  MOV R242, R66 ;  /* 0x0000004200f27202 */ /* 0x002fe20000000f00 */
[----:B------:R-:W-:Y:S01]  /*e090*/  HFMA2.MMA R66, -RZ, RZ, 0, 4.76837158203125e-07 ;  /* 0x00000008ff427435 */ /* 0x000fe200000001ff */
[----:B------:R-:W-:Y:S02]  /*e0a0*/  MOV R65, R69 ;  /* 0x0000004500417202 */ /* 0x000fe40000000f00 */
[----:B------:R-:W-:Y:S02]  /*e0b0*/  MOV R245, RZ ;  /* 0x000000ff00f57202 */ /* 0x000fe40000000f00 */
[----:B------:R-:W-:-:S02]  /*e0c0*/  MOV R244, 0xffffffff ;  /* 0xffffffff00f47802 */ /* 0x000fc40000000f00 */
[----:B------:R-:W-:Y:S02]  /*e0d0*/  MOV R64, 0xe0f0 ;  /* 0x0000e0f000407802 */ /* 0x000fe40000000f00 */
[----:B------:R-:W-:Y:S05]  /*e0e0*/  CALL.REL.NOINC `($__internal_122_$__cuda_sm70_shflsync_up) ;  /* 0x0000145000007944 */ /* 0x000fea0003c00000 */
[----:B------:R-:W-:Y:S01]  /*e0f0*/  ISETP.GE.AND P0, PT, R85, 0x8, PT ;  /* 0x000000085500780c */ /* 0x000fe20003f06270 */
[----:B-1----:R-:W-:Y:S01]  /*e100*/  FMUL.FTZ R64, R68, R66 ;  /* 0x0000004244407220 */ /* 0x002fe20000410000 */
[----:B------:R-:W-:Y:S01]  /*e110*/  MOV R245, RZ ;  /* 0x000000ff00f57202 */ /* 0x000fe20000000f00 */
[-C--:B------:R-:W-:Y:S01]  /*e120*/  FMUL.FTZ R65, R67, R68.reuse ;  /* 0x0000004443417220 */ /* 0x080fe20000410000 */
[----:B------:R-:W-:Y:S01]  /*e130*/  MOV R244, 0xffffffff ;  /* 0xffffffff00f47802 */ /* 0x000fe20000000f00 */
[CC--:B------:R-:W-:Y:S02]  /*e140*/  FFMA.FTZ R64, R242.reuse, R241.reuse, -R64 ;  /* 0x000000f1f2407223 */ /* 0x0c0fe40000010840 */
[-C--:B------:R-:W-:Y:S02]  /*e150*/  FMUL.FTZ R242, R242, R68.reuse ;  /* 0x00000044f2f27220 */ /* 0x080fe40000410000 */
[C---:B------:R-:W-:Y:S02]  /*e160*/  FFMA.FTZ R65, R70.reuse, R241, R65 ;  /* 0x000000f146417223 */ /* 0x040fe40000010041 */
[----:B------:R-:W-:-:S02]  /*e170*/  FMUL.FTZ R70, R70, R68 ;  /* 0x0000004446467220 */ /* 0x000fc40000410000 */
[----:B------:R-:W-:Y:S01]  /*e180*/  FFMA.FTZ R242, R241, R66, R242 ;  /* 0x00000042f1f27223 */ /* 0x000fe200000100f2 */
[----:B------:R-:W-:Y:S01]  /*e190*/  HFMA2.MMA R66, -RZ, RZ, 0, 9.5367431640625e-07 ;  /* 0x00000010ff427435 */ /* 0x000fe200000001ff */
[----:B------:R-:W-:Y:S01]  /*e1a0*/  @P0 FFMA.FTZ R241, R67, R241, -R70 ;  /* 0x000000f143f10223 */ /* 0x000fe20000010846 */
[----:B------:R-:W-:Y:S01]  /*e1b0*/  FSEL R68, R68, R65, !P0 ;  /* 0x0000004144447208 */ /* 0x000fe20004000000 */
[----:B------:R-:W-:Y:S01]  /*e1c0*/  @P0 FADD.FTZ R71, R71, R64 ;  /* 0x0000004047470221 */ /* 0x000fe20000010000 */
[----:B------:R-:W-:Y:S01]  /*e1d0*/  MOV R64, 0xe230 ;  /* 0x0000e23000407802 */ /* 0x000fe20000000f00 */
[----:B------:R-:W-:Y:S01]  /*e1e0*/  @P0 FADD.FTZ R69, R69, R242 ;  /* 0x000000f245450221 */ /* 0x000fe20000010000 */
[----:B------:R-:W-:Y:S02]  /*e1f0*/  MOV R65, R241 ;  /* 0x000000f100417202 */ /* 0x000fe40000000f00 */
[----:B------:R-:W-:Y:S02]  /*e200*/  MOV R243, R71 ;  /* 0x0000004700f37202 */ /* 0x000fe40000000f00 */
[----:B------:R-:W-:-:S02]  /*e210*/  MOV R242, R69 ;  /* 0x0000004500f27202 */ /* 0x000fc40000000f00 */
[----:B------:R-:W-:Y:S05]  /*e220*/  CALL.REL.NOINC `($__internal_122_$__cuda_sm70_shflsync_up) ;  /* 0x0000131000007944 */ /* 0x000fea0003c00000 */
[----:B-1----:R-:W-:Y:S01]  /*e230*/  MOV R67, R66 ;  /* 0x0000004200437202 */ /* 0x002fe20000000f00 */
[----:B------:R-:W-:Y:S01]  /*e240*/  HFMA2.MMA R66, -RZ, RZ, 0, 9.5367431640625e-07 ;  /* 0x00000010ff427435 */ /* 0x000fe200000001ff */
[----:B------:R-:W-:-:S02]  /*e250*/  MOV R65, R68 ;  /* 0x0000004400417202 */ /* 0x000fc40000000f00 */
[----:B------:R-:W-:Y:S02]  /*e260*/  MOV R245, RZ ;  /* 0x000000ff00f57202 */ /* 0x000fe40000000f00 */
[----:B------:R-:W-:Y:S02]  /*e270*/  MOV R244, 0xffffffff ;  /* 0xffffffff00f47802 */ /* 0x000fe40000000f00 */
[----:B------:R-:W-:Y:S02]  /*e280*/  MOV R64, 0xe2a0 ;  /* 0x0000e2a000407802 */ /* 0x000fe40000000f00 */
[----:B------:R-:W-:Y:S05]  /*e290*/  CALL.REL.NOINC `($__internal_122_$__cuda_sm70_shflsync_up) ;  /* 0x000012a000007944 */ /* 0x000fea0003c00000 */
[----:B-1----:R-:W-:Y:S01]  /*e2a0*/  MOV R70, R66 ;  /* 0x0000004200467202 */ /* 0x002fe20000000f00 */
[----:B------:R-:W-:Y:S01]  /*e2b0*/  HFMA2.MMA R66, -RZ, RZ, 0, 9.5367431640625e-07 ;  /* 0x00000010ff427435 */ /* 0x000fe200000001ff */
[----:B------:R-:W-:Y:S02]  /*e2c0*/  MOV R65, R71 ;  /* 0x0000004700417202 */ /* 0x000fe40000000f00 */
[----:B------:R-:W-:Y:S02]  /*e2d0*/  MOV R245, RZ ;  /* 0x000000ff00f57202 */ /* 0x000fe40000000f00 */
[----:B------:R-:W-:-:S02]  /*e2e0*/  MOV R244, 0xffffffff ;  /* 0xffffffff00f47802 */ /* 0x000fc40000000f00 */
[----:B------:R-:W-:Y:S02]  /*e2f0*/  MOV R64, 0xe310 ;  /* 0x0000e31000407802 */ /* 0x000fe40000000f00 */
[----:B------:R-:W-:Y:S05]  /*e300*/  CALL.REL.NOINC `($__internal_122_$__cuda_sm70_shflsync_up) ;  /* 0x0000123000007944 */ /* 0x000fea0003c00000 */
[----:B-1----:R-:W-:Y:S01]  /*e310*/  MOV R71, R66 ;  /* 0x0000004200477202 */ /* 0x002fe20000000f00 */
[----:B------:R-:W-:Y:S01]  /*e320*/  HFMA2.MMA R66, -RZ, RZ, 0, 9.5367431640625e-07 ;  /* 0x00000010ff427435 */ /* 0x000fe200000001ff */
[----:B------:R-:W-:Y:S02]  /*e330*/  MOV R65, R69 ;  /* 0x0000004500417202 */ /* 0x000fe40000000f00 */
[----:B------:R-:W-:Y:S02]  /*e340*/  MOV R245, RZ ;  /* 0x000000ff00f57202 */ /* 0x000fe40000000f00 */
[----:B------:R-:W-:Y:S02]  /*e350*/  MOV R244, 0xffffffff ;  /* 0xffffffff00f47802 */ /* 0x000fe40000000f00 */
[----:B------:R-:W-:Y:S02]  /*e360*/  MOV R64, 0xe380 ;  /* 0x0000e38000407802 */ /* 0x000fe40000000f00 */
[----:B------:R-:W-:Y:S05]  /*e370*/  CALL.REL.NOINC `($__internal_122_$__cuda_sm70_shflsync_up) ;  /* 0x000011c000007944 */ /* 0x000fea0003c00000 */
[----:B-1----:R-:W-:Y:S05]  /*e380*/  BRA `(.L_x_5074) ;  /* 0xffff7bb000007947 */ /* 0x002fea000383ffff */
.L_x_4971:
[----:B-1----:R-:W-:Y:S01]  /*e390*/  HFMA2.MMA R66, -RZ, RZ, 0, 5.9604644775390625e-08 ;  /* 0x00000001ff427435 */ /* 0x002fe200000001ff */
[----:B------:R-:W-:Y:S02]  /*e3a0*/  MOV R65, R69 ;  /* 0x0000004500417202 */ /* 0x000fe40000000f00 */
[----:B------:R-:W-:-:S02]  /*e3b0*/  MOV R245, RZ ;  /* 0x000000ff00f57202 */ /* 0x000fc40000000f00 */
[----:B------:R-:W-:Y:S02]  /*e3c0*/  MOV R244, 0xffffffff ;  /* 0xffffffff00f47802 */ /* 0x000fe40000000f00 */
[----:B------:R-:W-:Y:S02]  /*e3d0*/  MOV R64, 0xe3f0 ;  /* 0x0000e3f000407802 */ /* 0x000fe40000000f00 */
[----:B0-2---:R-:W-:Y:S05]  /*e3e0*/  CALL.REL.NOINC `($__internal_122_$__cuda_sm70_shflsync_up) ;  /* 0x0000115000007944 */ /* 0x005fea0003c00000 */
[----:B-1----:R-:W-:Y:S01]  /*e3f0*/  MOV R67, R66 ;  /* 0x0000004200437202 */ /* 0x002fe20000000f00 */
[----:B------:R-:W-:Y:S01]  /*e400*/  HFMA2.MMA R66, -RZ, RZ, 0, 5.9604644775390625e-08 ;  /* 0x00000001ff427435 */ /* 0x000fe200000001ff */
[----:B------:R-:W-:Y:S02]  /*e410*/  MOV R65, R68 ;  /* 0x0000004400417202 */ /* 0x000fe40000000f00 */
[----:B------:R-:W-:Y:S02]  /*e420*/  MOV R245, RZ ;  /* 0x000000ff00f57202 */ /* 0x000fe40000000f00 */
[----:B------:R-:W-:Y:S02]  /*e430*/  MOV R244, 0xffffffff ;  /* 0xffffffff00f47802 */ /* 0x000fe40000000f00 */
[----:B------:R-:W-:-:S02]  /*e440*/  MOV R64, 0xe460 ;  /* 0x0000e46000407802 */ /* 0x000fc40000000f00 */
        /* <DEDUP_REMOVED lines=8> */
[----:B-1----:R-:W-:Y:S01]  /*e4d0*/  MOV R70, R66 ;  /* 0x0000004200467202 */ /* 0x002fe20000000f00 */
[----:B------:R-:W-:Y:S01]  /*e4e0*/  HFMA2.MMA R66, -RZ, RZ, 0, 5.9604644775390625e-08 ;  /* 0x00000001ff427435 */ /* 0x000fe200000001ff */
[----:B------:R-:W-:Y:S02]  /*e4f0*/  MOV R65, R241 ;  /* 0x000000f100417202 */ /* 0x000fe40000000f00 */
[----:B------:R-:W-:Y:S02]  /*e500*/  MOV R245, RZ ;  /* 0x000000ff00f57202 */ /* 0x000fe40000000f00 */
[----:B------:R-:W-:-:S02]  /*e510*/  MOV R244, 0xffffffff ;  /* 0xffffffff00f47802 */ /* 0x000fc40000000f00 */
[----:B------:R-:W-:Y:S02]  /*e520*/  MOV R64, 0xe540 ;  /* 0x0000e54000407802 */ /* 0x000fe40000000f00 */
[----:B------:R-:W-:Y:S05]  /*e530*/  CALL.REL.NOINC `($__internal_122_$__cuda_sm70_shflsync_up) ;  /* 0x0000100000007944 */ /* 0x000fea0003c00000 */
[----:B-1----:R-:W-:Y:S01]  /*e540*/  MOV R241, R66 ;  /* 0x0000004200f17202 */ /* 0x002fe20000000f00 */
[----:B------:R-:W-:Y:S01]  /*e550*/  HFMA2.MMA R66, -RZ, RZ, 0, 0 ;  /* 0x00000000ff427435 */ /* 0x000fe200000001ff */
[----:B------:R-:W-:Y:S02]  /*e560*/  MOV R64, R60 ;  /* 0x0000003c00407202 */ /* 0x000fe40000000f00 */
[----:B------:R-:W-:Y:S02]  /*e570*/  MOV R69, R67 ;  /* 0x0000004300457202 */ /* 0x000fe40000000f00 */
[----:B------:R-:W-:Y:S02]  /*e580*/  MOV R71, R70 ;  /* 0x0000004600477202 */ /* 0x000fe40000000f00 */
[----:B------:R-:W-:Y:S02]  /*e590*/  MOV R65, 0xe5b0 ;  /* 0x0000e5b000417802 */ /* 0x000fe40000000f00 */
[----:B------:R-:W-:Y:S05]  /*e5a0*/  CALL.REL.NOINC `($__internal_121_$__cuda_sm70_shflsync_idx_p) ;  /* 0x00000f0000007944 */ /* 0x000fea0003c00000 */
[----:B-1----:R-:W-:Y:S01]  /*e5b0*/  MOV R70, R66 ;  /* 0x0000004200467202 */ /* 0x002fe20000000f00 */
[----:B------:R-:W-:Y:S01]  /*e5c0*/  HFMA2.MMA R66, -RZ, RZ, 0, 0 ;  /* 0x00000000ff427435 */ /* 0x000fe200000001ff */
[----:B------:R-:W-:-:S02]  /*e5d0*/  MOV R64, R61 ;  /* 0x0000003d00407202 */ /* 0x000fc40000000f00 */
[----:B------:R-:W-:-:S03]  /*e5e0*/  MOV R65, 0xe600 ;  /* 0x0000e60000417802 */ /* 0x000fc60000000f00 */
[----:B0-2---:R-:W-:Y:S05]  /*e5f0*/  CALL.REL.NOINC `($__internal_121_$__cuda_sm70_shflsync_idx_p) ;  /* 0x00000eb000007944 */ /* 0x005fea0003c00000 */
[----:B-1----:R-:W-:Y:S01]  /*e600*/  MOV R242, R66 ;  /* 0x0000004200f27202 */ /* 0x002fe20000000f00 */
[----:B------:R-:W-:Y:S01]  /*e610*/  HFMA2.MMA R66, -RZ, RZ, 0, 0 ;  /* 0x00000000ff427435 */ /* 0x000fe200000001ff */
[----:B------:R-:W-:Y:S02]  /*e620*/  MOV R64, R62 ;  /* 0x0000003e00407202 */ /* 0x000fe40000000f00 */
        /* <DEDUP_REMOVED lines=8> */
[----:B0-2---:R-:W-:Y:S05]  /*e6b0*/  BRA `(.L_x_5075) ;  /* 0xffff7b4000007947 */ /* 0x005fea000383ffff */
.L_x_4974:
[----:B------:R-:W-:Y:S01]  /*e6c0*/  HFMA2.MMA R66, -RZ, RZ, 0, 5.9604644775390625e-08 ;  /* 0x00000001ff427435 */ /* 0x000fe200000001ff */
[----:B------:R-:W-:-:S02]  /*e6d0*/  MOV R243, R71 ;  /* 0x0000004700f37202 */ /* 0x000fc40000000f00 */
[----:B------:R-:W-:Y:S02]  /*e6e0*/  MOV R242, 0x1f ;  /* 0x0000001f00f27802 */ /* 0x000fe40000000f00 */
[----:B------:R-:W-:Y:S02]  /*e6f0*/  MOV R65, 0xffffffff ;  /* 0xffffffff00417802 */ /* 0x000fe40000000f00 */
[----:B------:R-:W-:Y:S02]  /*e700*/  MOV R64, 0xe720 ;  /* 0x0000e72000407802 */ /* 0x000fe40000000f00 */
[----:B------:R-:W-:Y:S05]  /*e710*/  CALL.REL.NOINC `($__internal_120_$__cuda_sm70_shflsync_down) ;  /* 0x00000d5000007944 */ /* 0x000fea0003c00000 */
[----:B-1----:R-:W-:Y:S01]  /*e720*/  MOV R70, R66 ;  /* 0x0000004200467202 */ /* 0x002fe20000000f00 */
[----:B------:R-:W-:Y:S05]  /*e730*/  BRA `(.L_x_5076) ;  /* 0xffff8de000007947 */ /* 0x000fea000383ffff */
.L_x_4975:
[----:B------:R-:W-:Y:S01]  /*e740*/  HFMA2.MMA R66, -RZ, RZ, 0, 5.9604644775390625e-08 ;  /* 0x00000001ff427435 */ /* 0x000fe200000001ff */
[----:B------:R-:W-:Y:S02]  /*e750*/  MOV R243, R69 ;  /* 0x0000004500f37202 */ /* 0x000fe40000000f00 */
[----:B------:R-:W-:Y:S02]  /*e760*/  MOV R242, 0x1f ;  /* 0x0000001f00f27802 */ /* 0x000fe40000000f00 */
[----:B------:R-:W-:-:S02]  /*e770*/  MOV R65, 0xffffffff ;  /* 0xffffffff00417802 */ /* 0x000fc40000000f00 */
[----:B------:R-:W-:Y:S02]  /*e780*/  MOV R64, 0xe7a0 ;  /* 0x0000e7a000407802 */ /* 0x000fe40000000f00 */
[----:B01----:R-:W-:Y:S05]  /*e790*/  CALL.REL.NOINC `($__internal_120_$__cuda_sm70_shflsync_down) ;  /* 0x00000cd000007944 */ /* 0x003fea0003c00000 */
[----:B-1----:R-:W-:Y:S01]  /*e7a0*/  MOV R69, R66 ;  /* 0x0000004200457202 */ /* 0x002fe20000000f00 */
[----:B------:R-:W-:Y:S01]  /*e7b0*/  HFMA2.MMA R66, -RZ, RZ, 0, 5.9604644775390625e-08 ;  /* 0x00000001ff427435 */ /* 0x000fe200000001ff */
[----:B------:R-:W-:Y:S02]  /*e7c0*/  MOV R243, R68 ;  /* 0x0000004400f37202 */ /* 0x000fe40000000f00 */
[----:B------:R-:W-:Y:S02]  /*e7d0*/  MOV R242, 0x1f ;  /* 0x0000001f00f27802 */ /* 0x000fe40000000f00 */
[----:B------:R-:W-:Y:S02]  /*e7e0*/  MOV R65, 0xffffffff ;  /* 0xffffffff00417802 */ /* 0x000fe40000000f00 */
[----:B------:R-:W-:Y:S02]  /*e7f0*/  MOV R64, 0xe810 ;  /* 0x0000e81000407802 */ /* 0x000fe40000000f00 */
[----:B------:R-:W-:Y:S05]  /*e800*/  CALL.REL.NOINC `($__internal_120_$__cuda_sm70_shflsync_down) ;  /* 0x00000c6000007944 */ /* 0x000fea0003c00000 */
[----:B-1----:R-:W-:Y:S01]  /*e810*/  MOV R121, R66 ;  /* 0x0000004200797202 */ /* 0x002fe20000000f00 */
[----:B------:R-:W-:Y:S01]  /*e820*/  HFMA2.MMA R66, -RZ, RZ, 0, 5.9604644775390625e-08 ;  /* 0x00000001ff427435 */ /* 0x000fe200000001ff */
[----:B------:R-:W-:-:S02]  /*e830*/  MOV R243, R67 ;  /* 0x0000004300f37202 */ /* 0x000fc40000000f00 */
[----:B------:R-:W-:Y:S02]  /*e840*/  MOV R242, 0x1f ;  /* 0x0000001f00f27802 */ /* 0x000fe40000000f00 */
[----:B------:R-:W-:Y:S02]  /*e850*/  MOV R65, 0xffffffff ;  /* 0xffffffff00417802 */ /* 0x000fe40000000f00 */
[----:B------:R-:W-:Y:S02]  /*e860*/  MOV R64, 0xe880 ;  /* 0x0000e88000407802 */ /* 0x000fe40000000f00 */
[----:B------:R-:W-:Y:S05]  /*e870*/  CALL.REL.NOINC `($__internal_120_$__cuda_sm70_shflsync_down) ;  /* 0x00000bf000007944 */ /* 0x000fea0003c00000 */
[----:B-1----:R-:W-:Y:S05]  /*e880*/  BRA `(.L_x_5077) ;  /* 0xffff8cd000007947 */ /* 0x002fea000383ffff */
.L_x_4978:
[----:B0-----:R-:W-:Y:S01]  /*e890*/  HFMA2.MMA R66, -RZ, RZ, 0, 1.1920928955078125e-07 ;  /* 0x00000002ff427435 */ /* 0x001fe200000001ff */
[----:B------:R-:W-:Y:S02]  /*e8a0*/  MOV R243, R71 ;  /* 0x0000004700f37202 */ /* 0x000fe40000000f00 */
[----:B------:R-:W-:Y:S02]  /*e8b0*/  MOV R242, 0x1f ;  /* 0x0000001f00f27802 */ /* 0x000fe40000000f00 */
[----:B------:R-:W-:Y:S02]  /*e8c0*/  MOV R65, 0xffffffff ;  /* 0xffffffff00417802 */ /* 0x000fe40000000f00 */
[----:B------:R-:W-:-:S02]  /*e8d0*/  MOV R64, 0xe8f0 ;  /* 0x0000e8f000407802 */ /* 0x000fc40000000f00 */
[----:B-1234-:R-:W-:Y:S05]  /*e8e0*/  CALL.REL.NOINC `($__internal_120_$__cuda_sm70_shflsync_down) ;  /* 0x00000b8000007944 */ /* 0x01efea0003c00000 */
[----:B-1----:R-:W-:Y:S01]  /*e8f0*/  MOV R69, R66 ;  /* 0x0000004200457202 */ /* 0x002fe20000000f00 */
[----:B------:R-:W-:Y:S01]  /*e900*/  HFMA2.MMA R66, -RZ, RZ, 0, 1.1920928955078125e-07 ;  /* 0x00000002ff427435 */ /* 0x000fe200000001ff */
[----:B------:R-:W-:-:S02]  /*e910*/  MOV R243, R241 ;  /* 0x000000f100f37202 */ /* 0x000fc40000000f00 */
[----:B------:R-:W-:Y:S02]  /*e920*/  MOV R242, 0x1f ;  /* 0x0000001f00f27802 */ /* 0x000fe40000000f00 */
[----:B------:R-:W-:Y:S02]  /*e930*/  MOV R65, 0xffffffff ;  /* 0xffffffff00417802 */ /* 0x000fe40000000f00 */
[----:B------:R-:W-:Y:S02]  /*e940*/  MOV R64, 0xe960 ;  /* 0x0000e96000407802 */ /* 0x000fe40000000f00 */
[----:B------:R-:W-:Y:S05]  /*e950*/  CALL.REL.NOINC `($__internal_120_$__cuda_sm70_shflsync_down) ;  /* 0x00000b1000007944 */ /* 0x000fea0003c00000 */
[----:B-1----:R-:W-:Y:S01]  /*e960*/  MOV R70, R66 ;  /* 0x0000004200467202 */ /* 0x002fe20000000f00 */
[----:B------:R-:W-:Y:S01]  /*e970*/  HFMA2.MMA R66, -RZ, RZ, 0, 1.1920928955078125e-07 ;  /* 0x00000002ff427435 */ /* 0x000fe200000001ff */
[----:B------:R-:W-:Y:S02]  /*e980*/  MOV R243, R68 ;  /* 0x0000004400f37202 */ /* 0x000fe40000000f00 */
[----:B------:R-:W-:Y:S02]  /*e990*/  MOV R242, 0x1f ;  /* 0x0000001f00f27802 */ /* 0x000fe40000000f00 */
[----:B------:R-:W-:-:S02]  /*e9a0*/  MOV R65, 0xffffffff ;  /* 0xffffffff00417802 */ /* 0x000fc40000000f00 */
[----:B------:R-:W-:Y:S02]  /*e9b0*/  MOV R64, 0xe9d0 ;  /* 0x0000e9d000407802 */ /* 0x000fe40000000f00 */
[----:B------:R-:W-:Y:S05]  /*e9c0*/  CALL.REL.NOINC `($__internal_120_$__cuda_sm70_shflsync_down) ;  /* 0x00000aa000007944 */ /* 0x000fea0003c00000 */
[----:B-1----:R-:W-:Y:S01]  /*e9d0*/  MOV R121, R66 ;  /* 0x0000004200797202 */ /* 0x002fe20000000f00 */
[----:B------:R-:W-:Y:S01]  /*e9e0*/  HFMA2.MMA R66, -RZ, RZ, 0, 1.1920928955078125e-07 ;  /* 0x00000002ff427435 */ /* 0x000fe200000001ff */
[----:B------:R-:W-:Y:S02]  /*e9f0*/  MOV R243, R67 ;  /* 0x0000004300f37202 */ /* 0x000fe40000000f00 */
[----:B------:R-:W-:Y:S02]  /*ea00*/  MOV R242, 0x1f ;  /* 0x0000001f00f27802 */ /* 0x000fe40000000f00 */
[----:B------:R-:W-:Y:S02]  /*ea10*/  MOV R65, 0xffffffff ;  /* 0xffffffff00417802 */ /* 0x000fe40000000f00 */
[----:B------:R-:W-:Y:S02]  /*ea20*/  MOV R64, 0xea40 ;  /* 0x0000ea4000407802 */ /* 0x000fe40000000f00 */
[----:B------:R-:W-:Y:S05]  /*ea30*/  CALL.REL.NOINC `($__internal_120_$__cuda_sm70_shflsync_down) ;  /* 0x00000a3000007944 */ /* 0x000fea0003c00000 */
[----:B-1----:R-:W-:Y:S05]  /*ea40*/  BRA `(.L_x_5078) ;  /* 0xffff8c5000007947 */ /* 0x002fea000383ffff */
.L_x_4981:
[----:B0-----:R-:W-:Y:S01]  /*ea50*/  HFMA2.MMA R66, -RZ, RZ, 0, 2.384185791015625e-07 ;  /* 0x00000004ff427435 */ /* 0x001fe200000001ff */
[----:B------:R-:W-:Y:S02]  /*ea60*/  MOV R243, R71 ;  /* 0x0000004700f37202 */ /* 0x000fe40000000f00 */
[----:B------:R-:W-:-:S02]  /*ea70*/  MOV R242, 0x1f ;  /* 0x0000001f00f27802 */ /* 0x000fc40000000f00 */
[----:B------:R-:W-:Y:S02]  /*ea80*/  MOV R65, 0xffffffff ;  /* 0xffffffff00417802 */ /* 0x000fe40000000f00 */
[----:B------:R-:W-:Y:S02]  /*ea90*/  MOV R64, 0xeab0 ;  /* 0x0000eab000407802 */ /* 0x000fe40000000f00 */
[----:B-1234-:R-:W-:Y:S05]  /*eaa0*/  CALL.REL.NOINC `($__internal_120_$__cuda_sm70_shflsync_down) ;  /* 0x000009c000007944 */ /* 0x01efea0003c00000 */
[----:B-1----:R-:W-:Y:S01]  /*eab0*/  MOV R69, R66 ;  /* 0x0000004200457202 */ /* 0x002fe20000000f00 */
[----:B------:R-:W-:Y:S05]  /*eac0*/  BRA `(.L_x_5079) ;  /* 0xffff8ce000007947 */ /* 0x000fea000383ffff */
.L_x_4982:
[----:B0-----:R-:W-:Y:S01]  /*ead0*/  HFMA2.MMA R66, -RZ, RZ, 0, 2.384185791015625e-07 ;  /* 0x00000004ff427435 */ /* 0x001fe200000001ff */
[----:B------:R-:W-:Y:S02]  /*eae0*/  MOV R243, R241 ;  /* 0x000000f100f37202 */ /* 0x000fe40000000f00 */
[----:B------:R-:W-:Y:S02]  /*eaf0*/  MOV R242, 0x1f ;  /* 0x0000001f00f27802 */ /* 0x000fe40000000f00 */
[----:B------:R-:W-:Y:S02]  /*eb00*/  MOV R65, 0xffffffff ;  /* 0xffffffff00417802 */ /* 0x000fe40000000f00 */
[----:B------:R-:W-:-:S02]  /*eb10*/  MOV R64, 0xeb30 ;  /* 0x0000eb3000407802 */ /* 0x000fc40000000f00 */
[----:B-1234-:R-:W-:Y:S05]  /*eb20*/  CALL.REL.NOINC `($__internal_120_$__cuda_sm70_shflsync_down) ;  /* 0x0000094000007944 */ /* 0x01efea0003c00000 */
[----:B-1----:R-:W-:Y:S01]  /*eb30*/  MOV R70, R66 ;  /* 0x0000004200467202 */ /* 0x002fe20000000f00 */
[----:B------:R-:W-:Y:S01]  /*eb40*/  HFMA2.MMA R66, -RZ, RZ, 0, 2.384185791015625e-07 ;  /* 0x00000004ff427435 */ /* 0x000fe200000001ff */
[----:B------:R-:W-:-:S02]  /*eb50*/  MOV R243, R68 ;  /* 0x0000004400f37202 */ /* 0x000fc40000000f00 */
[----:B------:R-:W-:Y:S02]  /*eb60*/  MOV R242, 0x1f ;  /* 0x0000001f00f27802 */ /* 0x000fe40000000f00 */
[----:B------:R-:W-:Y:S02]  /*eb70*/  MOV R65, 0xffffffff ;  /* 0xffffffff00417802 */ /* 0x000fe40000000f00 */
[----:B------:R-:W-:Y:S02]  /*eb80*/  MOV R64, 0xeba0 ;  /* 0x0000eba000407802 */ /* 0x000fe40000000f00 */
[----:B------:R-:W-:Y:S05]  /*eb90*/  CALL.REL.NOINC `($__internal_120_$__cuda_sm70_shflsync_down) ;  /* 0x000008d000007944 */ /* 0x000fea0003c00000 */
[----:B-1----:R-:W-:Y:S01]  /*eba0*/  MOV R121, R66 ;  /* 0x0000004200797202 */ /* 0x002fe20000000f00 */
[----:B------:R-:W-:Y:S01]  /*ebb0*/  HFMA2.MMA R66, -RZ, RZ, 0, 2.384185791015625e-07 ;  /* 0x00000004ff427435 */ /* 0x000fe200000001ff */
[----:B------:R-:W-:Y:S02]  /*ebc0*/  MOV R243, R67 ;  /* 0x0000004300f37202 */ /* 0x000fe40000000f00 */
[----:B------:R-:W-:Y:S02]  /*ebd0*/  MOV R242, 0x1f ;  /* 0x0000001f00f27802 */ /* 0x000fe40000000f00 */
[----:B------:R-:W-:-:S02]  /*ebe0*/  MOV R65, 0xffffffff ;  /* 0xffffffff00417802 */ /* 0x000fc40000000f00 */
[----:B------:R-:W-:Y:S02]  /*ebf0*/  MOV R64, 0xec10 ;  /* 0x0000ec1000407802 */ /* 0x000fe40000000f00 */
[----:B------:R-:W-:Y:S05]  /*ec00*/  CALL.REL.NOINC `($__internal_120_$__cuda_sm70_shflsync_down) ;  /* 0x0000086000007944 */ /* 0x000fea0003c00000 */
[----:B-1----:R-:W-:Y:S05]  /*ec10*/  BRA `(.L_x_5080) ;  /* 0xffff8bd000007947 */ /* 0x002fea000383ffff */
.L_x_4985:
[----:B0-----:R-:W-:Y:S01]  /*ec20*/  HFMA2.MMA R66, -RZ, RZ, 0, 4.76837158203125e-07 ;  /* 0x00000008ff427435 */ /* 0x001fe200000001ff */
[----:B------:R-:W-:Y:S02]  /*ec30*/  MOV R243, R71 ;  /* 0x0000004700f37202 */ /* 0x000fe40000000f00 */
[----:B------:R-:W-:Y:S02]  /*ec40*/  MOV R242, 0x1f ;  /* 0x0000001f00f27802 */ /* 0x000fe40000000f00 */
[----:B------:R-:W-:Y:S02]  /*ec50*/  MOV R65, 0xffffffff ;  /* 0xffffffff00417802 */ /* 0x000fe40000000f00 */
[----:B------:R-:W-:Y:S02]  /*ec60*/  MOV R64, 0xec80 ;  /* 0x0000ec8000407802 */ /* 0x000fe40000000f00 */
[----:B-1234-:R-:W-:Y:S05]  /*ec70*/  CALL.REL.NOINC `($__internal_120_$__cuda_sm70_shflsync_down) ;  /* 0x000007f000007944 */ /* 0x01efea0003c00000 */
[----:B-1----:R-:W-:Y:S01]  /*ec80*/  MOV R69, R66 ;  /* 0x0000004200457202 */ /* 0x002fe20000000f00 */
[----:B------:R-:W-:Y:S01]  /*ec90*/  HFMA2.MMA R66, -RZ, RZ, 0, 4.76837158203125e-07 ;  /* 0x00000008ff427435 */ /* 0x000fe200000001ff */
[----:B------:R-:W-:Y:S02]  /*eca0*/  MOV R243, R241 ;  /* 0x000000f100f37202 */ /* 0x000fe40000000f00 */
[----:B------:R-:W-:-:S02]  /*ecb0*/  MOV R242, 0x1f ;  /* 0x0000001f00f27802 */ /* 0x000fc40000000f00 */
[----:B------:R-:W-:Y:S02]  /*ecc0*/  MOV R65, 0xffffffff ;  /* 0xffffffff00417802 */ /* 0x000fe40000000f00 */
[----:B------:R-:W-:Y:S02]  /*ecd0*/  MOV R64, 0xecf0 ;  /* 0x0000ecf000407802 */ /* 0x000fe40000000f00 */
[----:B------:R-:W-:Y:S05]  /*ece0*/  CALL.REL.NOINC `($__internal_120_$__cuda_sm70_shflsync_down) ;  /* 0x0000078000007944 */ /* 0x000fea0003c00000 */
[----:B-1----:R-:W-:Y:S01]  /*ecf0*/  MOV R70, R66 ;  /* 0x0000004200467202 */ /* 0x002fe20000000f00 */
[----:B------:R-:W-:Y:S01]  /*ed00*/  HFMA2.MMA R66, -RZ, RZ, 0, 4.76837158203125e-07 ;  /* 0x00000008ff427435 */ /* 0x000fe200000001ff */
[----:B------:R-:W-:Y:S02]  /*ed10*/  MOV R243, R68 ;  /* 0x0000004400f37202 */ /* 0x000fe40000000f00 */
[----:B------:R-:W-:Y:S02]  /*ed20*/  MOV R242, 0x1f ;  /* 0x0000001f00f27802 */ /* 0x000fe40000000f00 */
[----:B------:R-:W-:Y:S02]  /*ed30*/  MOV R65, 0xffffffff ;  /* 0xffffffff00417802 */ /* 0x000fe40000000f00 */
[----:B------:R-:W-:-:S02]  /*ed40*/  MOV R64, 0xed60 ;  /* 0x0000ed6000407802 */ /* 0x000fc40000000f00 */
[----:B------:R-:W-:Y:S05]  /*ed50*/  CALL.REL.NOINC `($__internal_120_$__cuda_sm70_shflsync_down) ;  /* 0x0000071000007944 */ /* 0x000fea0003c00000 */
[----:B-1----:R-:W-:Y:S01]  /*ed60*/  MOV R121, R66 ;  /* 0x0000004200797202 */ /* 0x002fe20000000f00 */
[----:B------:R-:W-:Y:S01]  /*ed70*/  HFMA2.MMA R66, -RZ, RZ, 0, 4.76837158203125e-07 ;  /* 0x00000008ff427435 */ /* 0x000fe200000001ff */
[----:B------:R-:W-:-:S02]  /*ed80*/  MOV R243, R67 ;  /* 0x0000004300f37202 */ /* 0x000fc40000000f00 */
[----:B------:R-:W-:Y:S02]  /*ed90*/  MOV R242, 0x1f ;  /* 0x0000001f00f27802 */ /* 0x000fe40000000f00 */
[----:B------:R-:W-:Y:S02]  /*eda0*/  MOV R65, 0xffffffff ;  /* 0xffffffff00417802 */ /* 0x000fe40000000f00 */
[----:B------:R-:W-:Y:S02]  /*edb0*/  MOV R64, 0xedd0 ;  /* 0x0000edd000407802 */ /* 0x000fe40000000f00 */
[----:B------:R-:W-:Y:S05]  /*edc0*/  CALL.REL.NOINC `($__internal_120_$__cuda_sm70_shflsync_down) ;  /* 0x000006a000007944 */ /* 0x000fea0003c00000 */
[----:B-1----:R-:W-:Y:S05]  /*edd0*/  BRA `(.L_x_5081) ;  /* 0xffff8b5000007947 */ /* 0x002fea000383ffff */
.L_x_4988:
[----:B0-----:R-:W-:Y:S01]  /*ede0*/  HFMA2.MMA R66, -RZ, RZ, 0, 9.5367431640625e-07 ;  /* 0x00000010ff427435 */ /* 0x001fe200000001ff */
[----:B------:R-:W-:Y:S02]  /*edf0*/  MOV R243, R71 ;  /* 0x0000004700f37202 */ /* 0x000fe40000000f00 */
[----:B------:R-:W-:Y:S02]  /*ee00*/  MOV R242, 0x1f ;  /* 0x0000001f00f27802 */ /* 0x000fe40000000f00 */
[----:B------:R-:W-:Y:S02]  /*ee10*/  MOV R65, 0xffffffff ;  /* 0xffffffff00417802 */ /* 0x000fe40000000f00 */
[----:B------:R-:W-:-:S02]  /*ee20*/  MOV R64, 0xee40 ;  /* 0x0000ee4000407802 */ /* 0x000fc40000000f00 */
[----:B-1234-:R-:W-:Y:S05]  /*ee30*/  CALL.REL.NOINC `($__internal_120_$__cuda_sm70_shflsync_down) ;  /* 0x0000063000007944 */ /* 0x01efea0003c00000 */
[----:B-1----:R-:W-:Y:S01]  /*ee40*/  MOV R69, R66 ;  /* 0x0000004200457202 */ /* 0x002fe20000000f00 */
[----:B------:R-:W-:Y:S05]  /*ee50*/  BRA `(.L_x_5082) ;  /* 0xffff8be000007947 */ /* 0x000fea000383ffff */
.L_x_4989:
[----:B0-----:R-:W-:Y:S01]  /*ee60*/  HFMA2.MMA R66, -RZ, RZ, 0, 9.5367431640625e-07 ;  /* 0x00000010ff427435 */ /* 0x001fe200000001ff */
[----:B------:R-:W-:-:S02]  /*ee70*/  MOV R243, R241 ;  /* 0x000000f100f37202 */ /* 0x000fc40000000f00 */
[----:B------:R-:W-:Y:S02]  /*ee80*/  MOV R242, 0x1f ;  /* 0x0000001f00f27802 */ /* 0x000fe40000000f00 */
[----:B------:R-:W-:Y:S02]  /*ee90*/  MOV R65, 0xffffffff ;  /* 0xffffffff00417802 */ /* 0x000fe40000000f00 */
[----:B------:R-:W-:Y:S02]  /*eea0*/  MOV R64, 0xeec0 ;  /* 0x0000eec000407802 */ /* 0x000fe40000000f00 */
[----:B-1234-:R-:W-:Y:S05]  /*eeb0*/  CALL.REL.NOINC `($__internal_120_$__cuda_sm70_shflsync_down) ;  /* 0x000005b000007944 */ /* 0x01efea0003c00000 */
[----:B-1----:R-:W-:Y:S01]  /*eec0*/  MOV R70, R66 ;  /* 0x0000004200467202 */ /* 0x002fe20000000f00 */
[----:B------:R-:W-:Y:S01]  /*eed0*/  HFMA2.MMA R66, -RZ, RZ, 0, 9.5367431640625e-07 ;  /* 0x00000010ff427435 */ /* 0x000fe200000001ff */
[----:B------:R-:W-:Y:S02]  /*eee0*/  MOV R243, R68 ;  /* 0x0000004400f37202 */ /* 0x000fe40000000f00 */
[----:B------:R-:W-:Y:S02]  /*eef0*/  MOV R242, 0x1f ;  /* 0x0000001f00f27802 */ /* 0x000fe40000000f00 */
[----:B------:R-:W-:-:S02]  /*ef00*/  MOV R65, 0xffffffff ;  /* 0xffffffff00417802 */ /* 0x000fc40000000f00 */
[----:B------:R-:W-:Y:S02]  /*ef10*/  MOV R64, 0xef30 ;  /* 0x0000ef3000407802 */ /* 0x000fe40000000f00 */
[----:B------:R-:W-:Y:S05]  /*ef20*/  CALL.REL.NOINC `($__internal_120_$__cuda_sm70_shflsync_down) ;  /* 0x0000054000007944 */ /* 0x000fea0003c00000 */
[----:B-1----:R-:W-:Y:S01]  /*ef30*/  MOV R121, R66 ;  /* 0x0000004200797202 */ /* 0x002fe20000000f00 */
[----:B------:R-:W-:Y:S01]  /*ef40*/  HFMA2.MMA R66, -RZ, RZ, 0, 9.5367431640625e-07 ;  /* 0x00000010ff427435 */ /* 0x000fe200000001ff */
[----:B------:R-:W-:Y:S02]  /*ef50*/  MOV R243, R67 ;  /* 0x0000004300f37202 */ /* 0x000fe40000000f00 */
[----:B------:R-:W-:Y:S02]  /*ef60*/  MOV R242, 0x1f ;  /* 0x0000001f00f27802 */ /* 0x000fe40000000f00 */
[----:B------:R-:W-:Y:S02]  /*ef70*/  MOV R65, 0xffffffff ;  /* 0xffffffff00417802 */ /* 0x000fe40000000f00 */
[----:B------:R-:W-:Y:S02]  /*ef80*/  MOV R64, 0xefa0 ;  /* 0x0000efa000407802 */ /* 0x000fe40000000f00 */
[----:B------:R-:W-:Y:S05]  /*ef90*/  CALL.REL.NOINC `($__internal_120_$__cuda_sm70_shflsync_down) ;  /* 0x000004d000007944 */ /* 0x000fea0003c00000 */
[----:B-1----:R-:W-:Y:S05]  /*efa0*/  BRA `(.L_x_5083) ;  /* 0xffff8ad000007947 */ /* 0x002fea000383ffff */
.L_x_4992:
[----:B0-----:R-:W-:Y:S01]  /*efb0*/  HFMA2.MMA R66, -RZ, RZ, 0, 0 ;  /* 0x00000000ff427435 */ /* 0x001fe200000001ff */
[----:B------:R-:W-:Y:S02]  /*efc0*/  MOV R64, R71 ;  /* 0x0000004700407202 */ /* 0x000fe40000000f00 */
[----:B------:R-:W-:-:S03]  /*efd0*/  MOV R65, 0xeff0 ;  /* 0x0000eff000417802 */ /* 0x000fc60000000f00 */
[----:B-1234-:R-:W-:Y:S05]  /*efe0*/  CALL.REL.NOINC `($__internal_121_$__cuda_sm70_shflsync_idx_p) ;  /* 0x000004c000007944 */ /* 0x01efea0003c00000 */
        /* <DEDUP_REMOVED lines=16> */
[----:B------:R-:W-:Y:S01]  /*f0f0*/  HFMA2.MMA R66, -RZ, RZ, 0, 5.9604644775390625e-08 ;  /* 0x00000001ff427435 */ /* 0x000fe200000001ff */
[----:B------:R-:W-:-:S02]  /*f100*/  MOV R243, R71 ;  /* 0x0000004700f37202 */ /* 0x000fc40000000f00 */
[----:B------:R-:W-:Y:S02]  /*f110*/  MOV R242, 0x1f ;  /* 0x0000001f00f27802 */ /* 0x000fe40000000f00 */
[----:B------:R-:W-:Y:S02]  /*f120*/  MOV R65, 0xffffffff ;  /* 0xffffffff00417802 */ /* 0x000fe40000000f00 */
[----:B------:R-:W-:Y:S02]  /*f130*/  MOV R64, 0xf150 ;  /* 0x0000f15000407802 */ /* 0x000fe40000000f00 */
[----:B0-2---:R-:W-:Y:S05]  /*f140*/  CALL.REL.NOINC `($__internal_120_$__cuda_sm70_shflsync_down) ;  /* 0x0000032000007944 */ /* 0x005fea0003c00000 */
[----:B-1----:R-:W-:Y:S01]  /*f150*/  MOV R71, R66 ;  /* 0x0000004200477202 */ /* 0x002fe20000000f00 */
[----:B------:R-:W-:Y:S01]  /*f160*/  HFMA2.MMA R66, -RZ, RZ, 0, 5.9604644775390625e-08 ;  /* 0x00000001ff427435 */ /* 0x000fe200000001ff */
[----:B------:R-:W-:Y:S02]  /*f170*/  MOV R243, R241 ;  /* 0x000000f100f37202 */ /* 0x000fe40000000f00 */
[----:B------:R-:W-:Y:S02]  /*f180*/  MOV R242, 0x1f ;  /* 0x0000001f00f27802 */ /* 0x000fe40000000f00 */
[----:B------:R-:W-:-:S02]  /*f190*/  MOV R65, 0xffffffff ;  /* 0xffffffff00417802 */ /* 0x000fc40000000f00 */
[----:B------:R-:W-:Y:S02]  /*f1a0*/  MOV R64, 0xf1c0 ;  /* 0x0000f1c000407802 */ /* 0x000fe40000000f00 */
[----:B------:R-:W-:Y:S05]  /*f1b0*/  CALL.REL.NOINC `($__internal_120_$__cuda_sm70_shflsync_down) ;  /* 0x000002b000007944 */ /* 0x000fea0003c00000 */
        /* <DEDUP_REMOVED lines=14> */
[----:B-1----:R-:W-:Y:S01]  /*f2a0*/  MOV R243, R66 ;  /* 0x0000004200f37202 */ /* 0x002fe20000000f00 */
[----:B------:R-:W-:Y:S01]  /*f2b0*/  FMUL.FTZ R66, R62, R229 ;  /* 0x000000e53e427220 */ /* 0x000fe20000410000 */
[----:B------:R-:W-:Y:S01]  /*f2c0*/  MOV R64, R60 ;  /* 0x0000003c00407202 */ /* 0x000fe20000000f00 */
[C---:B------:R-:W-:Y:S01]  /*f2d0*/  FMUL.FTZ R245, R60.reuse, R69 ;  /* 0x000000453cf57220 */ /* 0x040fe20000410000 */
[----:B------:R-:W-:Y:S01]  /*f2e0*/  MOV R65, 0xf360 ;  /* 0x0000f36000417802 */ /* 0x000fe20000000f00 */
[-C--:B------:R-:W-:Y:S02]  /*f2f0*/  FMUL.FTZ R67, R60, R229.reuse ;  /* 0x000000e53c437220 */ /* 0x080fe40000410000 */
[----:B------:R-:W-:-:S02]  /*f300*/  FMUL.FTZ R244, R63, R229 ;  /* 0x000000e53ff47220 */ /* 0x000fc40000410000 */
[----:B------:R-:W-:Y:S02]  /*f310*/  FMUL.FTZ R60, R61, R229 ;  /* 0x000000e53d3c7220 */ /* 0x000fe40000410000 */
[-C--:B------:R-:W-:Y:S01]  /*f320*/  FFMA.FTZ R229, R63, R69.reuse, R66 ;  /* 0x000000453fe57223 */ /* 0x080fe20000010042 */
[----:B------:R-:W-:Y:S01]  /*f330*/  HFMA2.MMA R66, -RZ, RZ, 0, 0 ;  /* 0x00000000ff427435 */ /* 0x000fe200000001ff */
[----:B------:R-:W-:-:S05]  /*f340*/  FFMA.FTZ R244, R62, R69, -R244 ;  /* 0x000000453ef47223 */ /* 0x000fca00000108f4 */
[----:B------:R-:W-:Y:S05]  /*f350*/  CALL.REL.NOINC `($__internal_121_$__cuda_sm70_shflsync_idx_p) ;  /* 0x0000015000007944 */ /* 0x000fea0003c00000 */
[----:B-1----:R-:W-:Y:S01]  /*f360*/  MOV R247, R66 ;  /* 0x0000004200f77202 */ /* 0x002fe20000000f00 */
[----:B------:R-:W-:Y:S01]  /*f370*/  HFMA2.MMA R66, -RZ, RZ, 0, 0 ;  /* 0x00000000ff427435 */ /* 0x000fe200000001ff */
[----:B------:R-:W-:Y:S02]  /*f380*/  MOV R64, R61 ;  /* 0x0000003d00407202 */ /* 0x000fe40000000f00 */
[----:B------:R-:W-:-:S03]  /*f390*/  MOV R65, 0xf3b0 ;  /* 0x0000f3b000417802 */ /* 0x000fc60000000f00 */
[----:B0-2---:R-:W-:Y:S05]  /*f3a0*/  CALL.REL.NOINC `($__internal_121_$__cuda_sm70_shflsync_idx_p) ;  /* 0x0000010000007944 */ /* 0x005fea0003c00000 */
        /* <DEDUP_REMOVED lines=12> */
        .weak           $__internal_120_$__cuda_sm70_shflsync_down
        .type           $__internal_120_$__cuda_sm70_shflsync_down,@function
        .size           $__internal_120_$__cuda_sm70_shflsync_down,($__internal_121_$__cuda_sm70_shflsync_idx_p - $__internal_120_$__cuda_sm70_shflsync_down)
$__internal_120_$__cuda_sm70_shflsync_down:
[----:B------:R-:W-:Y:S04]  /*f470*/  WARPSYNC R65 ;  /* 0x0000004100007348 */ /* 0x000fe80003800000 */
[----:B------:R0:W1:Y:S02]  /*f480*/  SHFL.DOWN PT, R66, R243, R66, R242 ;  /* 0x08000042f3427389 */ /* 0x00006400000e00f2 */
[----:B0-----:R-:W-:-:S06]  /*f490*/  HFMA2.MMA R65, -RZ, RZ, 0, 0 ;  /* 0x00000000ff417435 */ /* 0x001fcc00000001ff */
[----:B------:R-:W-:Y:S05]  /*f4a0*/  RET.REL.NODEC R64 `(_Z25selective_scan_bwd_kernelI32Selective_Scan_bwd_kernel_traitsILi64ELi16ELb0ELb1ELb0ELb0ELb0EN3c104HalfENS1_7complexIfEEEEv12SSMParamsBwd) ;  /* 0xffff0b5040007950 */ /* 0x000fea0003c3ffff */
        .weak           $__internal_121_$__cuda_sm70_shflsync_idx_p
        .type           $__internal_121_$__cuda_sm70_shflsync_idx_p,@function
        .size           $__internal_121_$__cuda_sm70_shflsync_idx_p,($__internal_122_$__cuda_sm70_shflsync_up - $__internal_121_$__cuda_sm70_shflsync_idx_p)
$__internal_121_$__cuda_sm70_shflsync_idx_p:
        /* <DEDUP_REMOVED lines=8> */
[----:B------:R-:W-:Y:S05]  /*f530*/  RET.REL.NODEC R64 `(_Z25selective_scan_bwd_kernelI32Selective_Scan_bwd_kernel_traitsILi64ELi16ELb0ELb1ELb0ELb0ELb0EN3c104HalfENS1_7complexIfEEEEv12SSMParamsBwd) ;  /* 0xffff0ac040007950 */ /* 0x000fea0003c3ffff */
        .weak           $__internal_122_$__cuda_sm70_shflsync_up
        .type           $__internal_122_$__cuda_sm70_shflsync_up,@function
        .size           $__internal_122_$__cuda_sm70_shflsync_up,(.L_x_14554 - $__internal_122_$__cuda_sm70_shflsync_up)
$__internal_122_$__cuda_sm70_shflsync_up:
[----:B------:R-:W-:Y:S04]  /*f540*/  WARPSYNC R244 ;  /* 0x000000f400007348 */ /* 0x000fe80003800000 */
[----:B------:R0:W1:Y:S02]  /*f550*/  SHFL.UP PT, R66, R65, R66, R245 ;  /* 0x0400004241427389 */ /* 0x00006400000e00f5 */
[----:B0-----:R-:W-:-:S04]  /*f560*/  MOV R65, 0x0 ;  /* 0x0000000000417802 */ /* 0x001fc80000000f00 */
[----:B------:R-:W-:Y:S05]  /*f570*/  RET.REL.NODEC R64 `(_Z25selective_scan_bwd_kernelI32Selective_Scan_bwd_kernel_traitsILi64ELi16ELb0ELb1ELb0ELb0ELb0EN3c104HalfENS1_7complexIfEEEEv12SSMParamsBwd) ;  /* 0xffff0a8040007950 */ /* 0x000fea0003c3ffff */
.L_x_5085:
        /* <DEDUP_REMOVED lines=16> */
.L_x_14554:


//--------------------- .text._Z25selective_scan_bwd_kernelI32Selective_Scan_bwd_kernel_traitsILi64ELi16ELb0ELb1ELb0ELb0ELb1EN3c104HalfENS1_7complexIfEEEEv12SSMParamsBwd --------------------------
	.section	.text._Z25selective_scan_bwd_kernelI32Selective_Scan_bwd_kernel_traitsILi64ELi16ELb0ELb1ELb0ELb0ELb1EN3c104HalfENS1_7complexIfEEEEv12SSMParamsBwd,"ax",@progbits
	.sectioninfo	@"SHI_REGISTERS=255"
	.align	128
        .global         _Z25selective_scan_bwd_kernelI32Selective_Scan_bwd_kernel_traitsILi64ELi16ELb0ELb1ELb0ELb0ELb1EN3c104HalfENS1_7complexIfEEEEv12SSMParamsBwd
        .type           _Z25selective_scan_bwd_kernelI32Selective_Scan_bwd_kernel_traitsILi64ELi16ELb0ELb1ELb0ELb0ELb1EN3c104HalfENS1_7complexIfEEEEv12SSMParamsBwd,@function
        .size           _Z25selective_scan_bwd_kernelI32Selective_Scan_bwd_kernel_traitsILi64ELi16ELb0ELb1ELb0ELb0ELb1EN3c104HalfENS1_7complexIfEEEEv12SSMParamsBwd,(.L_x_14557 - _Z25selective_scan_bwd_kernelI32Selective_Scan_bwd_kernel_traitsILi64ELi16ELb0ELb1ELb0ELb0ELb1EN3c104HalfENS1_7complexIfEEEEv12SSMParamsBwd)
        .other          _Z25selective_scan_bwd_kernelI32Selective_Scan_bwd_kernel_traitsILi64ELi16ELb0ELb1ELb0ELb0ELb1EN3c104HalfENS1_7complexIfEEEEv12SSMParamsBwd,@"STO_CUDA_ENTRY STV_DEFAULT"
_Z25selective_scan_bwd_kernelI32Selective_Scan_bwd_kernel_traitsILi64ELi16ELb0ELb1ELb0ELb0ELb1EN3c104HalfENS1_7complexIfEEEEv12SSMParamsBwd:
.text._Z25selective_scan_bwd_kernelI32Selective_Scan_bwd_kernel_traitsILi64ELi16ELb0ELb1ELb0ELb0ELb1EN3c104HalfENS1_7complexIfEEEEv12SSMParamsBwd:
        /* <DEDUP_REMOVED lines=167> */
.L_x_5198:
        /* <DEDUP_REMOVED lines=203> */
[----:B------:R-:W-:Y:S02]  /*1720*/  PRMT R4, RZ, 0x7610, R4 ;  /* 0x00007610ff047816 */ /* 0x000fe40000000004 */
[----:B0-----:R-:W-:Y:S01]  /*1730*/  PRMT R17, RZ, 0x7610, R17 ;  /* 0x00007610ff117816 */ /* 0x001fe20000000011 */
        /* <DEDUP_REMOVED lines=40> */
[----:B-----5:R-:W-:Y:S04]  /*19c0*/  STS.U16 [R235+0x240], R42 ;  /* 0x0002402aeb007388 */ /* 0x020fe80000000400 */
        /* <DEDUP_REMOVED lines=45> */
[----:B---3--:R-:W-:Y:S01]  /*1ca0*/  PRMT R46, RZ, 0x7610, R46 ;  /* 0x00007610ff2e7816 */ /* 0x008fe2000000002e */
[----:B------:R0:W3:Y:S04]  /*1cb0*/  @!P0 LDG.E.U16 R50, [R2.64+0x240] ;  /* 0x0002402002328981 */ /* 0x0000e8000c1e1500 */
[----:B------:R0:W3:Y:S04]  /*1cc0*/  @!P4 LDG.E.U16 R51, [R2.64+0x280] ;  /* 0x000280200233c981 */ /* 0x0000e8000c1e1500 */
[----:B------:R0:W3:Y:S04]  /*1cd0*/  @!P6 LDG.E.U16 R46, [R2.64+0x2c0] ;  /* 0x0002c020022ee981 */ /* 0x0000e8000c1e1500 */
[----:B------:R0:W3:Y:S04]  /*1ce0*/  @!P5 LDG.E.U16 R53, [R2.64+0x300] ;  /* 0x000300200235d981 */ /* 0x0000e8000c1e1500 */
[----:B------:R0:W3:Y:S04]  /*1cf0*/  @!P3 LDG.E.U16 R52, [R2.64+0x340] ;  /* 0x000340200234b981 */ /* 0x0000e8000c1e1500 */
[----:B------:R0:W3:Y:S04]  /*1d00*/  @!P2 LDG.E.U16 R61, [R2.64+0x380] ;  /* 0x00038020023da981 */ /* 0x0000e8000c1e1500 */
[----:B------:R0:W3:Y:S01]  /*1d10*/  @!P1 LDG.E.U16 R54, [R2.64+0x3c0] ;  /* 0x0003c02002369981 */ /* 0x0000e2000c1e1500 */
        /* <DEDUP_REMOVED lines=58> */
[C---:B------:R-:W-:Y:S02]  /*20c0*/  LEA R2, P4, R65.reuse, R2, 0x1 ;  /* 0x0000000241027211 */ /* 0x040fe400078808ff */
[----:B------:R-:W-:Y:S01]  /*20d0*/  MOV R66, UR8 ;  /* 0x0000000800427c02 */ /* 0x000fe20008000f00 */
[----:B------:R-:W-:Y:S01]  /*20e0*/  ULDC.64 UR8, c[0x0][0x2e8] ;  /* 0x0000ba0000087ab9 */ /* 0x000fe20000000a00 */
[----:B------:R-:W-:Y:S02]  /*20f0*/  ISETP.GE.AND P2, PT, R6, R119, PT ;  /* 0x000000770600720c */ /* 0x000fe40003f46270 */
[----:B------:R-:W-:Y:S02]  /*2100*/  LEA.HI.X R3, R65, R3, R66, 0x1, P4 ;  /* 0x0000000341037211 */ /* 0x000fe400020f0c42 */
        /* <DEDUP_REMOVED lines=18> */
[----:B---3--:R-:W-:Y:S04]  /*2230*/  STS.U16 [R235+0x240], R50 ;  /* 0x00024032eb007388 */ /* 0x008fe80000000400 */
        /* <DEDUP_REMOVED lines=26> */
[----:B------:R-:W4:Y:S01]  /*23e0*/  @!P1 LDG.E.U16 R47, [R34.64+-0x780] ;  /* 0xfff88020222f9981 */ /* 0x000f22000c1e1500 */
[----:B------:R-:W-:-:S13]  /*23f0*/  ISETP.GE.AND P1, PT, R12, R119, PT ;  /* 0x000000770c00720c */ /* 0x000fda0003f26270 */
[----:B------:R-:W5:Y:S01]  /*2400*/  @!P1 LDG.E.U16 R60, [R34.64+-0x640] ;  /* 0xfff9c020223c9981 */ /* 0x000f62000c1e1500 */
[-C--:B------:R-:W-:Y:S02]  /*2410*/  ISETP.GE.AND P1, PT, R14, R119.reuse, PT ;  /* 0x000000770e00720c */ /* 0x080fe40003f26270 */
[----:B------:R-:W-:Y:S02]  /*2420*/  PRMT R49, RZ, 0x7610, R49 ;  /* 0x00007610ff317816 */ /* 0x000fe40000000031 */
[----:B------:R-:W-:Y:S02]  /*2430*/  PRMT R50, RZ, 0x7610, R50 ;  /* 0x00007610ff327816 */ /* 0x000fe40000000032 */
[----:B--2---:R-:W-:Y:S02]  /*2440*/  PRMT R52, RZ, 0x7610, R52 ;  /* 0x00007610ff347816 */ /* 0x004fe40000000034 */
[----:B------:R-:W-:Y:S01]  /*2450*/  PRMT R45, RZ, 0x7610, R45 ;  /* 0x00007610ff2d7816 */ /* 0x000fe2000000002d */
[----:B------:R-:W2:Y:S04]  /*2460*/  @!P2 LDG.E.U16 R49, [R34.64+-0x700] ;  /* 0xfff900202231a981 */ /* 0x000ea8000c1e1500 */
[----:B------:R-:W2:Y:S01]  /*2470*/  @!P1 LDG.E.U16 R53, [R34.64+-0x600] ;  /* 0xfffa002022359981 */ /* 0x000ea2000c1e1500 */
[----:B------:R-:W-:-:S02]  /*2480*/  ISETP.GE.AND P1, PT, R16, R119, PT ;  /* 0x000000771000720c */ /* 0x000fc40003f26270 */
[----:B---3--:R-:W-:Y:S01]  /*2490*/  PRMT R54, RZ, 0x7610, R54 ;  /* 0x00007610ff367816 */ /* 0x008fe20000000036 */
[----:B------:R-:W3:Y:S01]  /*24a0*/  @!P3 LDG.E.U16 R50, [R34.64+-0x7c0] ;  /* 0xfff840202232b981 */ /* 0x000ee2000c1e1500 */
        /* <DEDUP_REMOVED lines=8> */
[----:B------:R-:W4:Y:S01]  /*2530*/  @!P5 LDG.E.U16 R54, [R34.64+-0x6c0] ;  /* 0xfff940202236d981 */ /* 0x000f22000c1e1500 */
[----:B------:R-:W-:-:S03]  /*2540*/  ISETP.GE.AND P5, PT, R26, R119, PT ;  /* 0x000000771a00720c */ /* 0x000fc60003fa6270 */
        /* <DEDUP_REMOVED lines=41> */
[----:B------:R-:W2:Y:S04]  /*27e0*/  LDS.U16 R34, [R83] ;  /* 0x0000000053227984 */ /* 0x000ea80000000400 */
[----:B------:R-:W3:Y:S04]  /*27f0*/  LDS.U16 R35, [R83+0x2] ;  /* 0x0000020053237984 */ /* 0x000ee80000000400 */
[----:B------:R-:W4:Y:S04]  /*2800*/  LDS.U16 R45, [R83+0x4] ;  /* 0x00000400532d7984 */ /* 0x000f280000000400 */
[----:B------:R-:W-:Y:S04]  /*2810*/  LDS.U16 R47, [R83+0x6] ;  /* 0x00000600532f7984 */ /* 0x000fe80000000400 */
[----:B------:R-:W-:Y:S04]  /*2820*/  LDS.U16 R49, [R83+0x8] ;  /* 0x0000080053317984 */ /* 0x000fe80000000400 */
[----:B------:R-:W2:Y:S04]  /*2830*/  LDS.U16 R50, [R83+0xa] ;  /* 0x00000a0053327984 */ /* 0x000ea80000000400 */
        /* <DEDUP_REMOVED lines=47> */
[----:B------:R-:W-:Y:S01]  /*2b30*/  FMUL.FTZ R94, R45, -1.4426950216293334961 ;  /* 0xbfb8aa3b2d5e7820 */ /* 0x000fe20000410000 */
[----:B------:R-:W-:Y:S01]  /*2b40*/  HADD2.F32 R54, -RZ, R54.H0_H0 ;  /* 0x20000036ff367230 */ /* 0x000fe20000004100 */
[----:B------:R-:W0:Y:S01]  /*2b50*/  MUFU.EX2 R34, R34 ;  /* 0x0000002200227308 */ /* 0x000e220000000800 */
[----:B------:R-:W-:Y:S01]  /*2b60*/  FMUL.FTZ R97, R50, -1.4426950216293334961 ;  /* 0xbfb8aa3b32617820 */ /* 0x000fe20000410000 */
[----:B------:R-:W-:-:S02]  /*2b70*/  HADD2.F32 R63, -RZ, R63.H0_H0 ;  /* 0x2000003fff3f7230 */ /* 0x000fc40000004100 */
[----:B------:R-:W-:-:S04]  /*2b80*/  HADD2.F32 R66, -RZ, R66.H0_H0 ;  /* 0x20000042ff427230 */ /* 0x000fc80000004100 */
[----:B------:R-:W2:Y:S01]  /*2b90*/  MUFU.EX2 R35, R35 ;  /* 0x0000002300237308 */ /* 0x000ea20000000800 */
[----:B------:R-:W-:-:S07]  /*2ba0*/  HADD2.F32 R87, -RZ, R87.H0_H0 ;  /* 0x20000057ff577230 */ /* 0x000fce0000004100 */
[----:B------:R3:W-:Y:S08]  /*2bb0*/  MUFU.EX2 R104, R94 ;  /* 0x0000005e00687308 */ /* 0x0007f00000000800 */
[----:B------:R4:W-:Y:S01]  /*2bc0*/  MUFU.EX2 R106, R97 ;  /* 0x00000061006a7308 */ /* 0x0009e20000000800 */
[----:B---3--:R-:W-:Y:S02]  /*2bd0*/  FMUL.FTZ R94, R52, -1.4426950216293334961 ;  /* 0xbfb8aa3b345e7820 */ /* 0x008fe40000410000 */
[----:B----4-:R-:W-:-:S05]  /*2be0*/  FMUL.FTZ R97, R54, -1.4426950216293334961 ;  /* 0xbfb8aa3b36617820 */ /* 0x010fca0000410000 */
[----:B------:R3:W-:Y:S08]  /*2bf0*/  MUFU.EX2 R110, R94 ;  /* 0x0000005e006e7308 */ /* 0x0007f00000000800 */
[----:B------:R4:W-:Y:S01]  /*2c00*/  MUFU.EX2 R112, R97 ;  /* 0x0000006100707308 */ /* 0x0009e20000000800 */
[----:B---3--:R-:W-:Y:S02]  /*2c10*/  FMUL.FTZ R94, R63, -1.4426950216293334961 ;  /* 0xbfb8aa3b3f5e7820 */ /* 0x008fe40000410000 */
[----:B----4-:R-:W-:-:S05]  /*2c20*/  FMUL.FTZ R97, R66, -1.4426950216293334961 ;  /* 0xbfb8aa3b42617820 */ /* 0x010fca0000410000 */
[----:B------:R3:W-:Y:S01]  /*2c30*/  MUFU.EX2 R114, R94 ;  /* 0x0000005e00727308 */ /* 0x0007e20000000800 */
[----:B------:R-:W-:-:S07]  /*2c40*/  HADD2.F32 R47, -RZ, R47.H0_H0 ;  /* 0x2000002fff2f7230 */ /* 0x000fce0000004100 */
[----:B------:R0:W-:Y:S01]  /*2c50*/  MUFU.EX2 R117, R97 ;  /* 0x0000006100757308 */ /* 0x0001e20000000800 */
[----:B---3--:R-:W-:Y:S02]  /*2c60*/  FMUL.FTZ R94, R87, -1.4426950216293334961 ;  /* 0xbfb8aa3b575e7820 */ /* 0x008fe40000410000 */
[----:B0-----:R-:W-:-:S05]  /*2c70*/  FADD.FTZ R97, R34, 1 ;  /* 0x3f80000022617421 */ /* 0x001fca0000010000 */
[----:B------:R2:W-:Y:S01]  /*2c80*/  MUFU.EX2 R132, R94 ;  /* 0x0000005e00847308 */ /* 0x0005e20000000800 */
[----:B-1----:R-:W-:Y:S02]  /*2c90*/  FMUL.FTZ R2, R47, -1.4426950216293334961 ;  /* 0xbfb8aa3b2f027820 */ /* 0x002fe40000410000 */
[----:B--2---:R-:W-:Y:S01]  /*2ca0*/  FADD.FTZ R94, R35, 1 ;  /* 0x3f800000235e7421 */ /* 0x004fe20000010000 */
[----:B------:R-:W-:-:S04]  /*2cb0*/  HADD2.F32 R49, -RZ, R49.H0_H0 ;  /* 0x20000031ff317230 */ /* 0x000fc80000004100 */
[----:B------:R-:W0:Y:S01]  /*2cc0*/  MUFU.EX2 R2, R2 ;  /* 0x0000000200027308 */ /* 0x000e220000000800 */
[----:B------:R-:W-:-:S07]  /*2cd0*/  FMUL.FTZ R3, R49, -1.4426950216293334961 ;  /* 0xbfb8aa3b31037820 */ /* 0x000fce0000410000 */
[----:B------:R-:W-:Y:S08]  /*2ce0*/  MUFU.RCP R94, R94 ;  /* 0x0000005e005e7308 */ /* 0x000ff00000001000 */
[----:B------:R-:W1:Y:S01]  /*2cf0*/  MUFU.EX2 R3, R3 ;  /* 0x0000000300037308 */ /* 0x000e620000000800 */
[----:B0-----:R-:W-:-:S07]  /*2d00*/  FADD.FTZ R2, R2, 1 ;  /* 0x3f80000002027421 */ /* 0x001fce0000010000 */
[----:B------:R-:W-:Y:S01]  /*2d10*/  MUFU.RCP R97, R97 ;  /* 0x0000006100617308 */ /* 0x000fe20000001000 */
[----:B------:R-:W-:Y:S02]  /*2d20*/  HADD2.F32 R69, -RZ, R69.H0_H0 ;  /* 0x20000045ff457230 */ /* 0x000fe40000004100 */
[----:B------:R-:W-:Y:S01]  /*2d30*/  HADD2.F32 R51, -RZ, R51.H0_H0 ;  /* 0x20000033ff337230 */ /* 0x000fe20000004100 */
[----:B-1----:R-:W-:Y:S01]  /*2d40*/  FADD.FTZ R3, R3, 1 ;  /* 0x3f80000003037421 */ /* 0x002fe20000010000 */
[----:B------:R-:W-:-:S03]  /*2d50*/  HADD2.F32 R70, -RZ, R70.H0_H0 ;  /* 0x20000046ff467230 */ /* 0x000fc60000004100 */
[----:B------:R-:W-:-:S06]  /*2d60*/  FMUL.FTZ R108, R51, -1.4426950216293334961 ;  /* 0xbfb8aa3b336c7820 */ /* 0x000fcc0000410000 */
[----:B------:R-:W0:Y:S01]  /*2d70*/  MUFU.EX2 R108, R108 ;  /* 0x0000006c006c7308 */ /* 0x000e220000000800 */
[----:B------:R-:W-:Y:S02]  /*2d80*/  HADD2.F32 R67, -RZ, R67.H0_H0 ;  /* 0x20000043ff437230 */ /* 0x000fe40000004100 */
[----:B------:R-:W-:Y:S02]  /*2d90*/  HADD2.F32 R62, -RZ, R62.H0_H0 ;  /* 0x2000003eff3e7230 */ /* 0x000fe40000004100 */
[----:B------:R-:W-:Y:S01]  /*2da0*/  HADD2.F32 R53, -RZ, R53.H0_H0 ;  /* 0x20000035ff357230 */ /* 0x000fe20000004100 */
[----:B------:R-:W-:Y:S01]  /*2db0*/  FMUL.FTZ R118, R67, -1.4426950216293334961 ;  /* 0xbfb8aa3b43767820 */ /* 0x000fe20000410000 */
        /* <DEDUP_REMOVED lines=18> */
[----:B------:R-:W3:Y:S04]  /*2ee0*/  LDS.U16 R34, [R83] ;  /* 0x0000000053227984 */ /* 0x000ee80000000400 */
[----:B------:R-:W4:Y:S04]  /*2ef0*/  LDS.U16 R35, [R83+0x2] ;  /* 0x0000020053237984 */ /* 0x000f280000000400 */
[----:B------:R-:W5:Y:S04]  /*2f00*/  LDS.U16 R60, [R83+0x4] ;  /* 0x00000400533c7984 */ /* 0x000f680000000400 */
[----:B------:R-:W5:Y:S01]  /*2f10*/  LDS.U16 R88, [R83+0x6] ;  /* 0x0000060053587984 */ /* 0x000f620000000400 */
[----:B-1----:R1:W3:Y:S03]  /*2f20*/  MUFU.RCP R98, R2 ;  /* 0x0000000200627308 */ /* 0x0022e60000001000 */
[----:B------:R-:W5:Y:S01]  /*2f30*/  LDS.U16 R89, [R83+0x8] ;  /* 0x0000080053597984 */ /* 0x000f620000000400 */
[----:B------:R-:W-:-:S04]  /*2f40*/  FADD.FTZ R96, R104, 1 ;  /* 0x3f80000068607421 */ /* 0x000fc80000010000 */
[----:B--2---:R2:W-:Y:S01]  /*2f50*/  MUFU.RCP R100, R3 ;  /* 0x0000000300647308 */ /* 0x0045e20000001000 */
[----:B-1----:R-:W-:Y:S01]  /*2f60*/  FADD.FTZ R2, -R94, 1 ;  /* 0x3f8000005e027421 */ /* 0x002fe20000010100 */
[----:B------:R-:W-:Y:S01]  /*2f70*/  HADD2.F32 R93, -RZ, R93.H0_H0 ;  /* 0x2000005dff5d7230 */ /* 0x000fe20000004100 */
[----:B0-----:R-:W-:Y:S01]  /*2f80*/  FADD.FTZ R102, R108, 1 ;  /* 0x3f8000006c667421 */ /* 0x001fe20000010000 */
[----:B------:R-:W-:Y:S01]  /*2f90*/  HADD2.F32 R65, -RZ, R65.H0_H0 ;  /* 0x20000041ff417230 */ /* 0x000fe20000004100 */
[----:B------:R-:W-:Y:S01]  /*2fa0*/  FFMA.FTZ R104, R43, R2, 1 ;  /* 0x3f8000002b687423 */ /* 0x000fe20000010002 */
[----:B------:R-:W-:Y:S01]  /*2fb0*/  LDS.U16 R90, [R83+0xa] ;  /* 0x00000a00535a7984 */ /* 0x000fe20000000400 */
[----:B--2---:R-:W-:-:S03]  /*2fc0*/  FADD.FTZ R3, -R97, 1 ;  /* 0x3f80000061037421 */ /* 0x004fc60000010100 */
[----:B------:R-:W0:Y:S01]  /*2fd0*/  LDS.U16 R2, [R83+0xc] ;  /* 0x00000c0053027984 */ /* 0x000e220000000400 */
[----:B------:R-:W-:Y:S01]  /*2fe0*/  FMUL.FTZ R113, R62, -1.4426950216293334961 ;  /* 0xbfb8aa3b3e717820 */ /* 0x000fe20000410000 */
[----:B------:R1:W-:Y:S01]  /*2ff0*/  MUFU.EX2 R121, R118 ;  /* 0x0000007600797308 */ /* 0x0003e20000000800 */
[----:B------:R-:W-:Y:S01]  /*3000*/  FMUL.FTZ R111, R53, -1.4426950216293334961 ;  /* 0xbfb8aa3b356f7820 */ /* 0x000fe20000410000 */
[----:B------:R-:W-:Y:S01]  /*3010*/  HADD2.F32 R92, -RZ, R92.H0_H0 ;  /* 0x2000005cff5c7230 */ /* 0x000fe20000004100 */
[----:B------:R-:W-:Y:S01]  /*3020*/  FADD.FTZ R99, R106, 1 ;  /* 0x3f8000006a637421 */ /* 0x000fe20000010000 */
[----:B------:R-:W-:Y:S01]  /*3030*/  LDS.U16 R123, [R83+0x1c] ;  /* 0x00001c00537b7984 */ /* 0x000fe20000000400 */
[----:B---3--:R-:W-:Y:S01]  /*3040*/  HADD2.F32 R34, -RZ, R34.H0_H0 ;  /* 0x20000022ff227230 */ /* 0x008fe20000004100 */
[----:B------:R-:W-:Y:S02]  /*3050*/  FADD.FTZ R101, R110, 1 ;  /* 0x3f8000006e657421 */ /* 0x000fe40000010000 */
[----:B------:R-:W-:Y:S01]  /*3060*/  LDS.U16 R122, [R83+0x1e] ;  /* 0x00001e00537a7984 */ /* 0x000fe20000000400 */
[----:B----4-:R-:W-:Y:S01]  /*3070*/  HADD2.F32 R35, -RZ, R35.H0_H0 ;  /* 0x20000023ff237230 */ /* 0x010fe20000004100 */
[----:B------:R-:W-:-:S02]  /*3080*/  FMUL.FTZ R4, R69, R34 ;  /* 0x0000002245047220 */ /* 0x000fc40000410000 */
[----:B------:R-:W-:Y:S02]  /*3090*/  FFMA.FTZ R3, R42, R3, 1 ;  /* 0x3f8000002a037423 */ /* 0x000fe40000010003 */
[----:B------:R-:W-:Y:S02]  /*30a0*/  FMUL.FTZ R5, R70, R35 ;  /* 0x0000002346057220 */ /* 0x000fe40000410000 */
[----:B------:R-:W-:Y:S02]  /*30b0*/  FMUL.FTZ R4, R97, R4 ;  /* 0x0000000461047220 */ /* 0x000fe40000410000 */
[----:B------:R-:W-:Y:S02]  /*30c0*/  FMUL.FTZ R103, R94, R5 ;  /* 0x000000055e677220 */ /* 0x000fe40000410000 */
[----:B------:R-:W-:Y:S02]  /*30d0*/  FMUL.FTZ R5, R4, R3 ;  /* 0x0000000304057220 */ /* 0x000fe40000410000 */
[----:B------:R-:W2:Y:S01]  /*30e0*/  LDS.U16 R3, [R83+0xe] ;  /* 0x00000e0053037984 */ /* 0x000ea20000000400 */
[----:B------:R-:W3:Y:S01]  /*30f0*/  MUFU.RCP R96, R96 ;  /* 0x0000006000607308 */ /* 0x000ee20000001000 */
[----:B-----5:R-:W-:-:S02]  /*3100*/  HADD2.F32 R60, -RZ, R60.H0_H0 ;  /* 0x2000003cff3c7230 */ /* 0x020fc40000004100 */
[----:B------:R-:W4:Y:S01]  /*3110*/  LDS.U16 R4, [R83+0x10] ;  /* 0x0000100053047984 */ /* 0x000f220000000400 */
[----:B------:R-:W-:Y:S01]  /*3120*/  HADD2.F32 R88, -RZ, R88.H0_H0 ;  /* 0x20000058ff587230 */ /* 0x000fe20000004100 */
[----:B-1----:R-:W-:Y:S02]  /*3130*/  FMUL.FTZ R118, R103, R104 ;  /* 0x0000006867767220 */ /* 0x002fe40000410000 */
[----:B------:R-:W-:Y:S01]  /*3140*/  FMUL.FTZ R105, R71, R60 ;  /* 0x0000003c47697220 */ /* 0x000fe20000410000 */
[----:B------:R-:W1:Y:S01]  /*3150*/  MUFU.RCP R102, R102 ;  /* 0x0000006600667308 */ /* 0x000e620000001000 */
[----:B------:R-:W-:Y:S02]  /*3160*/  FADD.FTZ R104, -R98, 1 ;  /* 0x3f80000062687421 */ /* 0x000fe40000010100 */
[----:B------:R-:W-:Y:S02]  /*3170*/  FMUL.FTZ R103, R93, R88 ;  /* 0x000000585d677220 */ /* 0x000fe40000410000 */
[----:B------:R-:W-:-:S02]  /*3180*/  FMUL.FTZ R115, R65, -1.4426950216293334961 ;  /* 0xbfb8aa3b41737820 */ /* 0x000fc40000410000 */
[C---:B---3--:R-:W-:Y:S01]  /*3190*/  FADD.FTZ R106, -R96.reuse, 1 ;  /* 0x3f800000606a7421 */ /* 0x048fe20000010100 */
[----:B------:R-:W3:Y:S01]  /*31a0*/  MUFU.EX2 R113, R113 ;  /* 0x0000007100717308 */ /* 0x000ee20000000800 */
[----:B------:R-:W-:Y:S01]  /*31b0*/  FMUL.FTZ R105, R96, R105 ;  /* 0x0000006960697220 */ /* 0x000fe20000410000 */
[----:B------:R-:W-:Y:S01]  /*31c0*/  HADD2.F32 R89, -RZ, R89.H0_H0 ;  /* 0x20000059ff597230 */ /* 0x000fe20000004100 */
[----:B------:R-:W-:Y:S02]  /*31d0*/  FFMA.FTZ R106, R45, R106, 1 ;  /* 0x3f8000002d6a7423 */ /* 0x000fe4000001006a */
[----:B------:R-:W-:Y:S02]  /*31e0*/  FFMA.FTZ R104, R47, R104, 1 ;  /* 0x3f8000002f687423 */ /* 0x000fe40000010068 */
[----:B------:R-:W-:Y:S01]  /*31f0*/  FMUL.FTZ R103, R98, R103 ;  /* 0x0000006762677220 */ /* 0x000fe20000410000 */
[----:B------:R-:W5:Y:S01]  /*3200*/  MUFU.EX2 R111, R111 ;  /* 0x0000006f006f7308 */ /* 0x000f620000000800 */
[----:B------:R-:W-:-:S02]  /*3210*/  FMUL.FTZ R127, R105, R106 ;  /* 0x0000006a697f7220 */ /* 0x000fc40000410000 */
[----:B------:R-:W-:Y:S02]  /*3220*/  FADD.FTZ R106, -R100, 1 ;  /* 0x3f800000646a7421 */ /* 0x000fe40000010100 */
[----:B------:R-:W-:-:S03]  /*3230*/  FMUL.FTZ R105, R92, R89 ;  /* 0x000000595c697220 */ /* 0x000fc60000410000 */
[----:B------:R3:W2:Y:S01]  /*3240*/  MUFU.EX2 R116, R115 ;  /* 0x0000007300747308 */ /* 0x0006a20000000800 */
[----:B------:R-:W-:Y:S01]  /*3250*/  FMUL.FTZ R128, R103, R104 ;  /* 0x0000006867807220 */ /* 0x000fe20000410000 */
[----:B------:R-:W-:Y:S02]  /*3260*/  HADD2.F32 R104, -RZ, R91.H0_H0 ;  /* 0x2000005bff687230 */ /* 0x000fe40000004100 */
[----:B0-----:R-:W-:Y:S01]  /*3270*/  HADD2.F32 R91, -RZ, R2.H0_H0 ;  /* 0x20000002ff5b7230 */ /* 0x001fe20000004100 */
[----:B------:R-:W-:Y:S02]  /*3280*/  FFMA.FTZ R106, R49, R106, 1 ;  /* 0x3f800000316a7423 */ /* 0x000fe4000001006a */
[----:B------:R-:W-:Y:S01]  /*3290*/  FMUL.FTZ R105, R100, R105 ;  /* 0x0000006964697220 */ /* 0x000fe20000410000 */
[----:B------:R-:W0:Y:S01]  /*32a0*/  MUFU.RCP R101, R101 ;  /* 0x0000006500657308 */ /* 0x000e220000001000 */
[----:B------:R-:W-:Y:S02]  /*32b0*/  FADD.FTZ R112, R112, 1 ;  /* 0x3f80000070707421 */ /* 0x000fe40000010000 */
[----:B------:R-:W-:-:S02]  /*32c0*/  FMUL.FTZ R103, R104, R91 ;  /* 0x0000005b68677220 */ /* 0x000fc40000410000 */
[----:B------:R-:W-:Y:S02]  /*32d0*/  FMUL.FTZ R129, R105, R106 ;  /* 0x0000006a69817220 */ /* 0x000fe40000410000 */
[C---:B-1----:R-:W-:Y:S02]  /*32e0*/  FADD.FTZ R106, -R102.reuse, 1 ;  /* 0x3f800000666a7421 */ /* 0x042fe40000010100 */
[----:B---3--:R-:W-:Y:S02]  /*32f0*/  FADD.FTZ R115, R113, 1 ;  /* 0x3f80000071737421 */ /* 0x008fe40000010000 */
[----:B------:R-:W-:Y:S01]  /*3300*/  FMUL.FTZ R2, R102, R103 ;  /* 0x0000006766027220 */ /* 0x000fe20000410000 */
[----:B------:R1:W-:Y:S01]  /*3310*/  MUFU.RCP R113, R112 ;  /* 0x0000007000717308 */ /* 0x0003e20000001000 */
[----:B-----5:R-:W-:Y:S01]  /*3320*/  FADD.FTZ R108, R111, 1 ;  /* 0x3f8000006f6c7421 */ /* 0x020fe20000010000 */
[----:B------:R-:W-:Y:S01]  /*3330*/  HADD2.F32 R103, -RZ, R64.H0_H0 ;  /* 0x20000040ff677230 */ /* 0x000fe20000004100 */
[----:B------:R-:W-:Y:S01]  /*3340*/  FADD.FTZ R120, R114, 1 ;  /* 0x3f80000072787421 */ /* 0x000fe20000010000 */
[----:B------:R-:W-:Y:S01]  /*3350*/  LDS.U16 R111, [R83+0x18] ;  /* 0x00001800536f7984 */ /* 0x000fe20000000400 */
[----:B--2---:R-:W-:Y:S01]  /*3360*/  FADD.FTZ R124, R116, 1 ;  /* 0x3f800000747c7421 */ /* 0x004fe20000010000 */
[----:B------:R-:W-:Y:S01]  /*3370*/  HADD2.F32 R64, -RZ, R3.H0_H0 ;  /* 0x20000003ff407230 */ /* 0x000fe20000004100 */
[----:B------:R-:W-:Y:S01]  /*3380*/  FFMA.FTZ R105, R51, R106, 1 ;  /* 0x3f80000033697423 */ /* 0x000fe2000001006a */
[----:B------:R-:W-:Y:S04]  /*3390*/  LDS.U16 R114, [R83+0x14] ;  /* 0x0000140053727984 */ /* 0x000fe80000000400 */
[----:B-1----:R-:W1:Y:S01]  /*33a0*/  LDS.U16 R112, [R83+0x12] ;  /* 0x0000120053707984 */ /* 0x002e620000000400 */
[----:B------:R-:W-:-:S03]  /*33b0*/  FMUL.FTZ R3, R2, R105 ;  /* 0x0000006902037220 */ /* 0x000fc60000410000 */
[----:B------:R-:W2:Y:S01]  /*33c0*/  LDS.U16 R116, [R83+0x16] ;  /* 0x0000160053747984 */ /* 0x000ea20000000400 */
[----:B------:R-:W3:Y:S01]  /*33d0*/  MUFU.RCP R99, R99 ;  /* 0x0000006300637308 */ /* 0x000ee20000001000 */
[----:B------:R-:W-:Y:S02]  /*33e0*/  FMUL.FTZ R2, R103, R64 ;  /* 0x0000004067027220 */ /* 0x000fe40000410000 */
[C---:B0-----:R-:W-:Y:S02]  /*33f0*/  FADD.FTZ R105, -R101.reuse, 1 ;  /* 0x3f80000065697421 */ /* 0x041fe40000010100 */
[----:B------:R-:W-:Y:S02]  /*3400*/  FMUL.FTZ R2, R101, R2 ;  /* 0x0000000265027220 */ /* 0x000fe40000410000 */
[----:B------:R-:W-:Y:S01]  /*3410*/  FFMA.FTZ R105, R52, R105, 1 ;  /* 0x3f80000034697423 */ /* 0x000fe20000010069 */
[----:B------:R-:W-:Y:S01]  /*3420*/  HADD2.F32 R106, -RZ, R61.H0_H0 ;  /* 0x2000003dff6a7230 */ /* 0x000fe20000004100 */
[----:B------:R-:W0:Y:S01]  /*3430*/  MUFU.RCP R108, R108 ;  /* 0x0000006c006c7308 */ /* 0x000e220000001000 */
[----:B----4-:R-:W-:Y:S01]  /*3440*/  HADD2.F32 R61, -RZ, R4.H0_H0 ;  /* 0x20000004ff3d7230 */ /* 0x010fe20000004100 */
[----:B------:R-:W-:Y:S01]  /*3450*/  FMUL.FTZ R4, R2, R105 ;  /* 0x0000006902047220 */ /* 0x000fe20000410000 */
[----:B------:R-:W-:Y:S01]  /*3460*/  HADD2.F32 R95, -RZ, R95.H0_H0 ;  /* 0x2000005fff5f7230 */ /* 0x000fe20000004100 */
[----:B------:R-:W4:Y:S01]  /*3470*/  LDS.U16 R2, [R83+0x1a] ;  /* 0x00001a0053027984 */ /* 0x000f220000000400 */
[----:B------:R-:W-:Y:S01]  /*3480*/  HADD2.F32 R90, -RZ, R90.H0_H0 ;  /* 0x2000005aff5a7230 */ /* 0x000fe20000004100 */
[----:B---3--:R-:W-:-:S04]  /*3490*/  FADD.FTZ R107, -R99, 1 ;  /* 0x3f800000636b7421 */ /* 0x008fc80000010100 */
[----:B------:R-:W-:Y:S01]  /*34a0*/  FMUL.FTZ R110, R95, R90 ;  /* 0x0000005a5f6e7220 */ /* 0x000fe20000410000 */
[----:B------:R-:W3:Y:S01]  /*34b0*/  MUFU.RCP R120, R120 ;  /* 0x0000007800787308 */ /* 0x000ee20000001000 */
[----:B------:R-:W-:Y:S02]  /*34c0*/  FFMA.FTZ R107, R50, R107, 1 ;  /* 0x3f800000326b7423 */ /* 0x000fe4000001006b */
[----:B------:R-:W-:-:S05]  /*34d0*/  FMUL.FTZ R110, R99, R110 ;  /* 0x0000006e636e7220 */ /* 0x000fca0000410000 */
[----:B------:R-:W5:Y:S01]  /*34e0*/  MUFU.RCP R124, R124 ;  /* 0x0000007c007c7308 */ /* 0x000f620000001000 */
[----:B------:R-:W-:Y:S02]  /*34f0*/  FMUL.FTZ R130, R110, R107 ;  /* 0x0000006b6e827220 */ /* 0x000fe40000410000 */
[----:B0-----:R-:W-:Y:S02]  /*3500*/  FADD.FTZ R110, -R108, 1 ;  /* 0x3f8000006c6e7421 */ /* 0x001fe40000010100 */
[----:B------:R-:W-:-:S03]  /*3510*/  FMUL.FTZ R107, R106, R61 ;  /* 0x0000003d6a6b7220 */ /* 0x000fc60000410000 */
[----:B------:R-:W0:Y:S01]  /*3520*/  MUFU.RCP R115, R115 ;  /* 0x0000007300737308 */ /* 0x000e220000001000 */
[----:B------:R-:W-:Y:S02]  /*3530*/  FFMA.FTZ R110, R53, R110, 1 ;  /* 0x3f800000356e7423 */ /* 0x000fe4000001006e */
[----:B------:R-:W-:Y:S01]  /*3540*/  FMUL.FTZ R107, R108, R107 ;  /* 0x0000006b6c6b7220 */ /* 0x000fe20000410000 */
[----:B------:R-:W-:Y:S01]  /*3550*/  HADD2.F32 R105, -RZ, R48.H0_H0 ;  /* 0x20000030ff697230 */ /* 0x000fe20000004100 */
[----:B------:R-:W-:Y:S02]  /*3560*/  FADD.FTZ R117, R117, 1 ;  /* 0x3f80000075757421 */ /* 0x000fe40000010000 */
[----:B------:R-:W-:Y:S01]  /*3570*/  FMUL.FTZ R131, R107, R110 ;  /* 0x0000006e6b837220 */ /* 0x000fe20000410000 */
[----:B------:R-:W-:Y:S01]  /*3580*/  HADD2.F32 R107, -RZ, R46.H0_H0 ;  /* 0x2000002eff6b7230 */ /* 0x000fe20000004100 */
[----:B------:R-:W-:Y:S01]  /*3590*/  FADD.FTZ R121, R121, 1 ;  /* 0x3f80000079797421 */ /* 0x000fe20000010000 */
[----:B------:R-:W-:Y:S01]  /*35a0*/  HADD2.F32 R110, -RZ, R41.H0_H0 ;  /* 0x20000029ff6e7230 */ /* 0x000fe20000004100 */
[----:B------:R-:W-:Y:S01]  /*35b0*/  FADD.FTZ R133, R132, 1 ;  /* 0x3f80000084857421 */ /* 0x000fe20000010000 */
[----:B-1----:R-:W-:Y:S01]  /*35c0*/  HADD2.F32 R112, -RZ, R112.H0_H0 ;  /* 0x20000070ff707230 */ /* 0x002fe20000004100 */
[----:B---3--:R-:W-:Y:S01]  /*35d0*/  FADD.FTZ R46, -R120, 1 ;  /* 0x3f800000782e7421 */ /* 0x008fe20000010100 */
[----:B------:R-:W-:Y:S01]  /*35e0*/  HADD2.F32 R114, -RZ, R114.H0_H0 ;  /* 0x20000072ff727230 */ /* 0x000fe20000004100 */
[----:B-----5:R-:W-:Y:S01]  /*35f0*/  FADD.FTZ R48, -R124, 1 ;  /* 0x3f8000007c307421 */ /* 0x020fe20000010100 */
[----:B------:R-:W-:-:S02]  /*3600*/  HADD2.F32 R111, -RZ, R111.H0_H0 ;  /* 0x2000006fff6f7230 */ /* 0x000fc40000004100 */
[----:B------:R-:W-:Y:S02]  /*3610*/  HADD2.F32 R109, -RZ, R44.H0_H0 ;  /* 0x2000002cff6d7230 */ /* 0x000fe40000004100 */
[----:B--2---:R-:W-:Y:S01]  /*3620*/  HADD2.F32 R116, -RZ, R116.H0_H0 ;  /* 0x20000074ff747230 */ /* 0x004fe20000004100 */
[----:B------:R0:W1:Y:S01]  /*3630*/  MUFU.RCP R125, R117 ;  /* 0x00000075007d7308 */ /* 0x0000620000001000 */
[----:B------:R-:W-:Y:S02]  /*3640*/  FFMA.FTZ R132, R63, R46, 1 ;  /* 0x3f8000003f847423 */ /* 0x000fe4000001002e */
[----:B------:R-:W-:Y:S02]  /*3650*/  FFMA.FTZ R134, R65, R48, 1 ;  /* 0x3f80000041867423 */ /* 0x000fe40000010030 */
[----:B------:R-:W-:Y:S02]  /*3660*/  FADD.FTZ R41, -R113, 1 ;  /* 0x3f80000071297421 */ /* 0x000fe40000010100 */
[----:B------:R-:W-:Y:S01]  /*3670*/  FMUL.FTZ R46, R105, R112 ;  /* 0x00000070692e7220 */ /* 0x000fe20000410000 */
[----:B------:R2:W3:Y:S01]  /*3680*/  MUFU.RCP R126, R121 ;  /* 0x00000079007e7308 */ /* 0x0004e20000001000 */
[----:B0-----:R-:W-:-:S02]  /*3690*/  FADD.FTZ R117, -R115, 1 ;  /* 0x3f80000073757421 */ /* 0x001fc40000010100 */
[----:B------:R-:W-:-:S05]  /*36a0*/  FMUL.FTZ R48, R107, R114 ;  /* 0x000000726b307220 */ /* 0x000fca0000410000 */
[----:B------:R0:W5:Y:S01]  /*36b0*/  MUFU.RCP R44, R133 ;  /* 0x00000085002c7308 */ /* 0x0001620000001000 */
[----:B--2---:R-:W-:Y:S02]  /*36c0*/  FMUL.FTZ R121, R109, R116 ;  /* 0x000000746d797220 */ /* 0x004fe40000410000 */
[----:B------:R-:W-:Y:S02]  /*36d0*/  FFMA.FTZ R41, R54, R41, 1 ;  /* 0x3f80000036297423 */ /* 0x000fe40000010029 */
[----:B------:R-:W-:Y:S02]  /*36e0*/  FFMA.FTZ R117, R62, R117, 1 ;  /* 0x3f8000003e757423 */ /* 0x000fe40000010075 */
[----:B0-----:R-:W-:Y:S02]  /*36f0*/  FMUL.FTZ R133, R110, R111 ;  /* 0x0000006f6e857220 */ /* 0x001fe40000410000 */
[----:B------:R-:W-:Y:S02]  /*3700*/  FMUL.FTZ R46, R113, R46 ;  /* 0x0000002e712e7220 */ /* 0x000fe40000410000 */
[----:B------:R-:W-:-:S02]  /*3710*/  FMUL.FTZ R48, R115, R48 ;  /* 0x0000003073307220 */ /* 0x000fc40000410000 */
[----:B------:R-:W-:Y:S02]  /*3720*/  FMUL.FTZ R133, R124, R133 ;  /* 0x000000857c857220 */ /* 0x000fe40000410000 */
[----:B------:R-:W-:Y:S02]  /*3730*/  FMUL.FTZ R121, R120, R121 ;  /* 0x0000007978797220 */ /* 0x000fe40000410000 */
[----:B------:R-:W-:Y:S02]  /*3740*/  FMUL.FTZ R46, R46, R41 ;  /* 0x000000292e2e7220 */ /* 0x000fe40000410000 */
[----:B------:R-:W-:Y:S01]  /*3750*/  FMUL.FTZ R48, R48, R117 ;  /* 0x0000007530307220 */ /* 0x000fe20000410000 */
[----:B------:R-:W-:Y:S01]  /*3760*/  HADD2.F32 R117, -RZ, R38.H0_H0 ;  /* 0x20000026ff757230 */ /* 0x000fe20000004100 */
[----:B------:R-:W-:Y:S01]  /*3770*/  FMUL.FTZ R133, R133, R134 ;  /* 0x0000008685857220 */ /* 0x000fe20000410000 */
[----:B------:R-:W-:Y:S01]  /*3780*/  F2FP.PACK_AB R134, R118, R5 ;  /* 0x000000057686723e */ /* 0x000fe200000000ff */
[----:B------:R-:W-:Y:S01]  /*3790*/  BAR.SYNC.DEFER_BLOCKING 0x0 ;  /* 0x0000000000007b1d */ /* 0x000fe20000010000 */
[----:B------:R-:W-:Y:S01]  /*37a0*/  FMUL.FTZ R41, R121, R132 ;  /* 0x0000008479297220 */ /* 0x000fe20000410000 */
[----:B------:R-:W-:-:S02]  /*37b0*/  HADD2.F32 R121, -RZ, R40.H0_H0 ;  /* 0x20000028ff797230 */ /* 0x000fc40000004100 */
[----:B------:R-:W-:Y:S02]  /*37c0*/  HADD2.F32 R118, -RZ, R39.H0_H0 ;  /* 0x20000027ff767230 */ /* 0x000fe40000004100 */
[----:B----4-:R-:W-:Y:S02]  /*37d0*/  HADD2.F32 R38, -RZ, R2.H0_H0 ;  /* 0x20000002ff267230 */ /* 0x010fe40000004100 */
[----:B------:R-:W-:Y:S02]  /*37e0*/  HADD2.F32 R123, -RZ, R123.H0_H0 ;  /* 0x2000007bff7b7230 */ /* 0x000fe40000004100 */
[----:B------:R-:W-:Y:S01]  /*37f0*/  HADD2.F32 R122, -RZ, R122.H0_H0 ;  /* 0x2000007aff7a7230 */ /* 0x000fe20000004100 */
[----:B-1----:R-:W-:Y:S02]  /*3800*/  FADD.FTZ R5, -R125, 1 ;  /* 0x3f8000007d057421 */ /* 0x002fe40000010100 */
        /* <DEDUP_REMOVED lines=33> */
[C---:B--2---:R-:W-:Y:S02]  /*3a20*/  PRMT R128, R39.reuse, 0x7632, R128 ;  /* 0x0000763227807816 */ /* 0x044fe40000000080 */
        /* <DEDUP_REMOVED lines=55> */
.L_x_5088:
[----:B-1----:R-:W-:Y:S05]  /*3da0*/  BSYNC B0 ;  /* 0x0000000000007941 */ /* 0x002fea0003800000 */
.L_x_5087:
        /* <DEDUP_REMOVED lines=70> */
[----:B------:R0:W-:Y:S01]  /*4210*/  @!P2 STG.E.U16 [R2.64+-0x7c0], R41 ;  /* 0xfff840290200a986 */ /* 0x0001e2000c101520 */
[----:B------:R-:W-:Y:S02]  /*4220*/  FMUL.FTZ R67, R67, R126 ;  /* 0x0000007e43437220 */ /* 0x000fe40000410000 */
[----:B------:R-:W-:Y:S01]  /*4230*/  FMUL.FTZ R87, R87, R44 ;  /* 0x0000002c57577220 */ /* 0x000fe20000410000 */
[----:B------:R-:W-:Y:S01]  /*4240*/  @!P4 STG.E.U16 [R2.64+-0x500], R147 ;  /* 0xfffb00930200c986 */ /* 0x000fe2000c101520 */
[----:B------:R-:W-:-:S02]  /*4250*/  FADD.FTZ R43, R15, UR5 ;  /* 0x000000050f2b7e21 */ /* 0x000fc40008010000 */
[----:B------:R-:W-:Y:S01]  /*4260*/  FADD.FTZ R42, R13, UR5 ;  /* 0x000000050d2a7e21 */ /* 0x000fe20008010000 */
[----:B------:R-:W-:Y:S01]  /*4270*/  @!P5 STG.E.U16 [R2.64+-0x4c0], R149 ;  /* 0xfffb40950200d986 */ /* 0x000fe2000c101520 */
[----:B------:R-:W-:Y:S02]  /*4280*/  FADD.FTZ R40, R9, UR5 ;  /* 0x0000000509287e21 */ /* 0x000fe40008010000 */
[----:B------:R-:W-:Y:S01]  /*4290*/  FADD.FTZ R39, R7, UR5 ;  /* 0x0000000507277e21 */ /* 0x000fe20008010000 */
[----:B------:R-:W-:Y:S01]  /*42a0*/  @!P1 STG.E.U16 [R2.64+-0x480], R151 ;  /* 0xfffb809702009986 */ /* 0x000fe2000c101520 */
[----:B0-----:R-:W-:Y:S02]  /*42b0*/  FADD.FTZ R41, R11, UR5 ;  /* 0x000000050b297e21 */ /* 0x001fe40008010000 */
        /* <DEDUP_REMOVED lines=25> */
[----:B0-----:R-:W-:Y:S02]  /*4450*/  FMUL.FTZ R3, R121, R66 ;  /* 0x0000004279037220 */ /* 0x001fe40000410000 */
        /* <DEDUP_REMOVED lines=27> */
[----:B------:R-:W-:Y:S01]  /*4610*/  STS.U16 [R83], R34 ;  /* 0x0000002253007388 */ /* 0x000fe20000000400 */
[----:B------:R-:W-:Y:S01]  /*4620*/  FMUL.FTZ R38, R66, R38 ;  /* 0x0000002642267220 */ /* 0x000fe20000410000 */
[----:B------:R-:W-:Y:S01]  /*4630*/  F2FP.PACK_AB R62, R63, R62 ;  /* 0x0000003e3f3e723e */ /* 0x000fe200000000ff */
[----:B------:R-:W-:Y:S01]  /*4640*/  FMUL.FTZ R67, R67, R123 ;  /* 0x0000007b43437220 */ /* 0x000fe20000410000 */
[----:B------:R0:W-:Y:S01]  /*4650*/  STS.U16 [R83+0x2], R19 ;  /* 0x0000021353007388 */ /* 0x0001e20000000400 */
[----:B------:R-:W-:Y:S01]  /*4660*/  FMUL.FTZ R122, R87, R122 ;  /* 0x0000007a577a7220 */ /* 0x000fe20000410000 */
[----:B------:R-:W-:Y:S01]  /*4670*/  F2FP.PACK_AB R38, R38, R65 ;  /* 0x000000412626723e */ /* 0x000fe200000000ff */
[----:B------:R-:W-:Y:S01]  /*4680*/  UIMAD.WIDE.U32 UR34, UR12, UR8, URZ ;  /* 0x000000080c2272a5 */ /* 0x000fe2000f8e003f */
[----:B------:R-:W-:Y:S01]  /*4690*/  PRMT R25, R61, 0x7632, R25 ;  /* 0x000076323d197816 */ /* 0x000fe20000000019 */
[----:B------:R-:W-:Y:S01]  /*46a0*/  STS.U16 [R83+0x4], R17 ;  /* 0x0000041153007388 */ /* 0x000fe20000000400 */
[----:B------:R-:W-:Y:S01]  /*46b0*/  F2FP.PACK_AB R67, R122, R67 ;  /* 0x000000437a43723e */ /* 0x000fe200000000ff */
[----:B------:R-:W-:Y:S01]  /*46c0*/  UIMAD UR36, UR12, UR9, UR7 ;  /* 0x000000090c2472a4 */ /* 0x000fe2000f8e0207 */
[----:B------:R-:W-:Y:S01]  /*46d0*/  PRMT R27, R62, 0x7632, R27 ;  /* 0x000076323e1b7816 */ /* 0x000fe2000000001b */
[----:B------:R-:W-:Y:S01]  /*46e0*/  STS.U16 [R83+0x6], R21 ;  /* 0x0000061553007388 */ /* 0x000fe20000000400 */
[----:B0-----:R-:W-:Y:S01]  /*46f0*/  PRMT R19, R64, 0x7632, R19 ;  /* 0x0000763240137816 */ /* 0x001fe20000000013 */
[----:B------:R-:W-:Y:S01]  /*4700*/  UIADD3 UR7, UR35, UR36, URZ ;  /* 0x0000002423077290 */ /* 0x000fe2000fffe03f */
[----:B------:R-:W-:Y:S01]  /*4710*/  PRMT R31, R38, 0x7632, R31 ;  /* 0x00007632261f7816 */ /* 0x000fe2000000001f */
[----:B------:R-:W-:Y:S01]  /*4720*/  STS.U16 [R83+0x8], R89 ;  /* 0x0000085953007388 */ /* 0x000fe20000000400 */
[----:B------:R-:W-:Y:S01]  /*4730*/  PRMT R34, R67, 0x7632, R34 ;  /* 0x0000763243227816 */ /* 0x000fe20000000022 */
[----:B------:R-:W-:Y:S02]  /*4740*/  BSSY B0, `(.L_x_5090) ;  /* 0x0000030000007945 */ /* 0x000fe40003800000 */
        /* <DEDUP_REMOVED lines=47> */
.L_x_5091:
[----:B------:R-:W-:Y:S05]  /*4a40*/  BSYNC B0 ;  /* 0x0000000000007941 */ /* 0x000fea0003800000 */
.L_x_5090:
        /* <DEDUP_REMOVED lines=43> */
.L_x_5089:
[----:B------:R-:W2:Y:S01]  /*4d00*/  LDL.LU R8, [R1+0x10] ;  /* 0x0000100001087983 */ /* 0x000ea20000300800 */
[----:B------:R-:W-:Y:S01]  /*4d10*/  HADD2.F32 R0, -RZ, R82.H0_H0 ;  /* 0x20000052ff007230 */ /* 0x000fe20000004100 */
[----:B------:R-:W-:Y:S01]  /*4d20*/  HFMA2.MMA R32, -RZ, RZ, 0, 0 ;  /* 0x00000000ff207435 */ /* 0x000fe200000001ff */
[----:B------:R-:W-:Y:S01]  /*4d30*/  HADD2.F32 R6, -RZ, R81.H0_H0 ;  /* 0x20000051ff067230 */ /* 0x000fe20000004100 */
[----:B------:R-:W-:Y:S01]  /*4d40*/  FMUL.FTZ R226, R69, UR4 ;  /* 0x0000000445e27c20 */ /* 0x000fe20008410000 */
[----:B0-----:R-:W-:Y:S01]  /*4d50*/  CS2R R30, SRZ ;  /* 0x00000000001e7805 */ /* 0x001fe2000001ff00 */
        /* <DEDUP_REMOVED lines=52> */
[----:B------:R-:W-:Y:S02]  /*50a0*/  MOV R17, RZ ;  /* 0x000000ff00117202 */ /* 0x000fe40000000f00 */
[----:B------:R-:W-:Y:S01]  /*50b0*/  ISETP.GE.AND P0, PT, R6, 0x1, PT ;  /* 0x000000010600780c */ /* 0x000fe20003f06270 */
[----:B------:R-:W-:-:S05]  /*50c0*/  FFMA.FTZ R0, R117, R0, R8 ;  /* 0x0000000075007223 */ /* 0x000fca0000010008 */
[----:B------:R0:W-:Y:S07]  /*50d0*/  STL [R1+0x10], R0 ;  /* 0x0000100001007387 */ /* 0x0001ee0000100800 */
        /* <DEDUP_REMOVED lines=24> */
[----:B0-----:R-:W-:Y:S02]  /*5260*/  FADD.FTZ R0, R117, R117 ;  /* 0x0000007575007221 */ /* 0x001fe40000010000 */
.L_x_5193:
        /* <DEDUP_REMOVED lines=16> */
[----:B------:R-:W-:Y:S01]  /*5370*/  MOV R60, UR34 ;  /* 0x00000022003c7c02 */ /* 0x000fe20008000f00 */
[----:B------:R-:W-:Y:S02]  /*5380*/  ULDC UR36, c[0x0][0x168] ;  /* 0x00005a0000247ab9 */ /* 0x000fe40000000800 */
[----:B------:R-:W-:Y:S01]  /*5390*/  MOV R61, UR35 ;  /* 0x00000023003d7c02 */ /* 0x000fe20008000f00 */
[----:B------:R-:W-:Y:S01]  /*53a0*/  UIADD3 UR36, -UR25, UR36, URZ ;  /* 0x0000002419247290 */ /* 0x000fe2000fffe13f */
[----:B------:R-:W-:Y:S01]  /*53b0*/  LOP3.LUT R62, R63, 0xffffffe0, R228, 0xe2, !PT ;  /* 0xffffffe03f3e7812 */ /* 0x000fe200078ee2e4 */
[----:B------:R-:W-:Y:S02]  /*53c0*/  ULDC.64 UR34, c[0x0][0x1a0] ;  /* 0x0000680000227ab9 */ /* 0x000fe40000000a00 */
[----:B------:R-:W-:Y:S01]  /*53d0*/  USHF.L.U32 UR36, UR36, 0x1, URZ ;  /* 0x0000000124247899 */ /* 0x000fe2000800063f */
[----:B------:R-:W2:Y:S01]  /*53e0*/  LDG.E.64 R60, [R60.64] ;  /* 0x000000203c3c7981 */ /* 0x000ea2000c1e1b00 */
[----:B------:R-:W-:Y:S01]  /*53f0*/  LOP3.LUT R64, R62, 0x20, RZ, 0xfc, !PT ;  /* 0x000000203e407812 */ /* 0x000fe200078efcff */
[----:B------:R-:W-:Y:S01]  /*5400*/  UIMAD UR34, UR39, UR34, URZ ;  /* 0x00000022272272a4 */ /* 0x000fe2000f8e023f */
[----:B------:R-:W-:-:S02]  /*5410*/  SHF.R.S32.HI R63, RZ, 0x1f, R62 ;  /* 0x0000001fff3f7819 */ /* 0x000fc4000001143e */
[----:B------:R-:W-:Y:S01]  /*5420*/  MOV R67, UR7 ;  /* 0x0000000700437c02 */ /* 0x000fe20008000f00 */
        /* <DEDUP_REMOVED lines=10> */
[----:B------:R-:W-:Y:S02]  /*54d0*/  LOP3.LUT R67, R62, 0xa0, RZ, 0xfc, !PT ;  /* 0x000000a03e437812 */ /* 0x000fe400078efcff */
[----:B------:R-:W-:Y:S02]  /*54e0*/  ISETP.GE.AND P2, PT, R65, UR36, PT ;  /* 0x0000002441007c0c */ /* 0x000fe4000bf46270 */
[----:B------:R-:W-:Y:S02]  /*54f0*/  LEA.HI.X R65, R66, UR23, R63, 0x1, P4 ;  /* 0x0000001742417c11 */ /* 0x000fe4000a0f0c3f */
[----:B------:R-:W-:-:S02]  /*5500*/  PRMT R70, RZ, 0x7610, R70 ;  /* 0x00007610ff467816 */ /* 0x000fc40000000046 */
[----:B------:R-:W-:Y:S02]  /*5510*/  PRMT R66, RZ, 0x7610, R66 ;  /* 0x00007610ff427816 */ /* 0x000fe40000000042 */
[C---:B------:R-:W-:Y:S02]  /*5520*/  LOP3.LUT R68, R62.reuse, 0x80, RZ, 0xfc, !PT ;  /* 0x000000803e447812 */ /* 0x040fe400078efcff */
[----:B------:R-:W-:Y:S01]  /*5530*/  ISETP.GE.AND P4, PT, R67, UR36, PT ;  /* 0x0000002443007c0c */ /* 0x000fe2000bf86270 */
[----:B------:R0:W3:Y:S01]  /*5540*/  @!P5 LDG.E.U16 R70, [R64.64] ;  /* 0x000000204046d981 */ /* 0x0000e2000c1e1500 */
[C---:B------:R-:W-:Y:S02]  /*5550*/  LOP3.LUT R63, R62.reuse, 0xc0, RZ, 0xfc, !PT ;  /* 0x000000c03e3f7812 */ /* 0x040fe400078efcff */
[----:B------:R-:W-:Y:S01]  /*5560*/  LOP3.LUT R67, R62, 0xe0, RZ, 0xfc, !PT ;  /* 0x000000e03e437812 */ /* 0x000fe200078efcff */
[----:B------:R0:W4:Y:S01]  /*5570*/  @!P0 LDG.E.U16 R66, [R64.64+0x40] ;  /* 0x0000402040428981 */ /* 0x000122000c1e1500 */
[----:B------:R-:W-:-:S02]  /*5580*/  ISETP.GE.AND P3, PT, R68, UR36, PT ;  /* 0x0000002444007c0c */ /* 0x000fc4000bf66270 */
[----:B------:R-:W-:Y:S02]  /*5590*/  ISETP.GE.AND P5, PT, R63, UR36, PT ;  /* 0x000000243f007c0c */ /* 0x000fe4000bfa6270 */
        /* <DEDUP_REMOVED lines=18> */
[C---:B------:R-:W-:Y:S02]  /*56c0*/  LOP3.LUT R87, R62.reuse, 0x180, RZ, 0xfc, !PT ;  /* 0x000001803e577812 */ /* 0x040fe400078efcff */
[----:B------:R-:W-:Y:S01]  /*56d0*/  PRMT R88, RZ, 0x7610, R88 ;  /* 0x00007610ff587816 */ /* 0x000fe20000000058 */
[----:B------:R0:W3:Y:S01]  /*56e0*/  @!P5 LDG.E.U16 R71, [R64.64+0x180] ;  /* 0x000180204047d981 */ /* 0x0000e2000c1e1500 */
[----:B------:R-:W-:Y:S02]  /*56f0*/  LOP3.LUT R89, R62, 0x1a0, RZ, 0xfc, !PT ;  /* 0x000001a03e597812 */ /* 0x000fe400078efcff */
[----:B------:R-:W-:-:S02]  /*5700*/  ISETP.GE.AND P5, PT, R87, UR36, PT ;  /* 0x0000002457007c0c */ /* 0x000fc4000bfa6270 */
[----:B------:R-:W-:Y:S01]  /*5710*/  PRMT R87, RZ, 0x7610, R87 ;  /* 0x00007610ff577816 */ /* 0x000fe20000000057 */
[----:B------:R0:W3:Y:S01]  /*5720*/  @!P0 LDG.E.U16 R88, [R64.64+0x1c0] ;  /* 0x0001c02040588981 */ /* 0x0000e2000c1e1500 */
[----:B------:R-:W-:Y:S02]  /*5730*/  PRMT R90, RZ, 0x7610, R90 ;  /* 0x00007610ff5a7816 */ /* 0x000fe4000000005a */
[----:B------:R-:W-:Y:S02]  /*5740*/  ISETP.GE.AND P0, PT, R89, UR36, PT ;  /* 0x0000002459007c0c */ /* 0x000fe4000bf06270 */
[C---:B------:R-:W-:Y:S01]  /*5750*/  LOP3.LUT R89, R62.reuse, 0x1c0, RZ, 0xfc, !PT ;  /* 0x000001c03e597812 */ /* 0x040fe200078efcff */
[----:B------:R0:W3:Y:S01]  /*5760*/  @!P1 LDG.E.U16 R87, [R64.64+0x200] ;  /* 0x0002002040579981 */ /* 0x0000e2000c1e1500 */
[----:B------:R-:W-:Y:S02]  /*5770*/  LOP3.LUT R91, R62, 0x1e0, RZ, 0xfc, !PT ;  /* 0x000001e03e5b7812 */ /* 0x000fe400078efcff */
[----:B------:R-:W-:Y:S01]  /*5780*/  ISETP.GE.AND P1, PT, R89, UR36, PT ;  /* 0x0000002459007c0c */ /* 0x000fe2000bf26270 */
[----:B------:R0:W3:Y:S01]  /*5790*/  @!P2 LDG.E.U16 R90, [R64.64+0x240] ;  /* 0x00024020405aa981 */ /* 0x0000e2000c1e1500 */
[----:B------:R-:W-:-:S02]  /*57a0*/  ISETP.GE.AND P2, PT, R91, UR36, PT ;  /* 0x000000245b007c0c */ /* 0x000fc4000bf46270 */
[----:B------:R-:W-:Y:S02]  /*57b0*/  PRMT R89, RZ, 0x7610, R89 ;  /* 0x00007610ff597816 */ /* 0x000fe40000000059 */
[----:B------:R-:W-:Y:S02]  /*57c0*/  PRMT R91, RZ, 0x7610, R91 ;  /* 0x00007610ff5b7816 */ /* 0x000fe4000000005b */
        /* <DEDUP_REMOVED lines=9> */
[----:B------:R-:W-:Y:S02]  /*5860*/  PRMT R92, RZ, 0x7610, R92 ;  /* 0x00007610ff5c7816 */ /* 0x000fe4000000005c */
[----:B------:R-:W-:Y:S02]  /*5870*/  PRMT R95, RZ, 0x7610, R95 ;  /* 0x00007610ff5f7816 */ /* 0x000fe4000000005f */
[----:B------:R-:W-:Y:S02]  /*5880*/  LOP3.LUT R96, R62, 0x260, RZ, 0xfc, !PT ;  /* 0x000002603e607812 */ /* 0x000fe400078efcff */
[----:B------:R-:W-:Y:S01]  /*5890*/  ISETP.GE.AND P5, PT, R94, UR36, PT ;  /* 0x000000245e007c0c */ /* 0x000fe2000bfa6270 */
        /* <DEDUP_REMOVED lines=9> */
[----:B------:R-:W-:-:S02]  /*5930*/  ISETP.GE.AND P2, PT, R96, UR36, PT ;  /* 0x0000002460007c0c */ /* 0x000fc4000bf46270 */
[C---:B------:R-:W-:Y:S02]  /*5940*/  LOP3.LUT R98, R62.reuse, 0x2c0, RZ, 0xfc, !PT ;  /* 0x000002c03e627812 */ /* 0x040fe400078efcff */
[----:B------:R-:W-:Y:S01]  /*5950*/  PRMT R96, RZ, 0x7610, R96 ;  /* 0x00007610ff607816 */ /* 0x000fe20000000060 */
[----:B------:R0:W3:Y:S01]  /*5960*/  @!P3 LDG.E.U16 R94, [R64.64+0x400] ;  /* 0x00040020405eb981 */ /* 0x0000e2000c1e1500 */
[----:B------:R-:W-:Y:S02]  /*5970*/  LOP3.LUT R99, R62, 0x2e0, RZ, 0xfc, !PT ;  /* 0x000002e03e637812 */ /* 0x000fe400078efcff */
[----:B------:R-:W-:Y:S02]  /*5980*/  ISETP.GE.AND P3, PT, R98, UR36, PT ;  /* 0x0000002462007c0c */ /* 0x000fe4000bf66270 */
[----:B------:R-:W-:Y:S01]  /*5990*/  PRMT R98, RZ, 0x7610, R98 ;  /* 0x00007610ff627816 */ /* 0x000fe20000000062 */
[----:B------:R0:W3:Y:S01]  /*59a0*/  @!P4 LDG.E.U16 R96, [R64.64+0x440] ;  /* 0x000440204060c981 */ /* 0x0000e2000c1e1500 */
        /* <DEDUP_REMOVED lines=20> */
[----:B------:R-:W-:Y:S02]  /*5af0*/  LOP3.LUT R105, R62, 0x3a0, RZ, 0xfc, !PT ;  /* 0x000003a03e697812 */ /* 0x000fe400078efcff */
[----:B------:R-:W-:Y:S01]  /*5b00*/  ISETP.GE.AND P3, PT, R103, UR36, PT ;  /* 0x0000002467007c0c */ /* 0x000fe2000bf66270 */
[----:B------:R0:W3:Y:S01]  /*5b10*/  @!P4 LDG.E.U16 R104, [R64.64+0x5c0] ;  /* 0x0005c0204068c981 */ /* 0x0000e2000c1e1500 */
[----:B------:R-:W-:Y:S02]  /*5b20*/  ISETP.GE.AND P4, PT, R105, UR36, PT ;  /* 0x0000002469007c0c */ /* 0x000fe4000bf86270 */
[----:B------:R-:W-:-:S02]  /*5b30*/  PRMT R111, RZ, 0x7610, R111 ;  /* 0x00007610ff6f7816 */ /* 0x000fc4000000006f */
[----:B------:R-:W-:Y:S02]  /*5b40*/  PRMT R110, RZ, 0x7610, R110 ;  /* 0x00007610ff6e7816 */ /* 0x000fe4000000006e */
[----:B------:R-:W-:Y:S02]  /*5b50*/  PRMT R129, RZ, 0x7610, R129 ;  /* 0x00007610ff817816 */ /* 0x000fe40000000081 */
[----:B------:R-:W-:Y:S01]  /*5b60*/  PRMT R130, RZ, 0x7610, R130 ;  /* 0x00007610ff827816 */ /* 0x000fe20000000082 */
[----:B------:R0:W3:Y:S01]  /*5b70*/  @!P5 LDG.E.U16 R111, [R64.64+0x600] ;  /* 0x00060020406fd981 */ /* 0x0000e2000c1e1500 */
[----:B------:R-:W-:Y:S02]  /*5b80*/  PRMT R131, RZ, 0x7610, R131 ;  /* 0x00007610ff837816 */ /* 0x000fe40000000083 */
[----:B------:R-:W-:Y:S01]  /*5b90*/  PRMT R132, RZ, 0x7610, R132 ;  /* 0x00007610ff847816 */ /* 0x000fe20000000084 */
[----:B------:R0:W4:Y:S01]  /*5ba0*/  @!P0 LDG.E.U16 R110, [R64.64+0x640] ;  /* 0x00064020406e8981 */ /* 0x000122000c1e1500 */
[----:B------:R-:W-:-:S03]  /*5bb0*/  SHF.L.U32 R103, R86, 0x5, RZ ;  /* 0x0000000556677819 */ /* 0x000fc600000006ff */
[----:B------:R0:W4:Y:S01]  /*5bc0*/  @!P1 LDG.E.U16 R129, [R64.64+0x680] ;  /* 0x0006802040819981 */ /* 0x000122000c1e1500 */
[----:B------:R-:W-:-:S03]  /*5bd0*/  LOP3.LUT R103, R103, 0xffffffe0, R228, 0xe2, !PT ;  /* 0xffffffe067677812 */ /* 0x000fc600078ee2e4 */
[----:B------:R0:W4:Y:S04]  /*5be0*/  @!P2 LDG.E.U16 R130, [R64.64+0x6c0] ;  /* 0x0006c0204082a981 */ /* 0x000128000c1e1500 */
[----:B------:R0:W4:Y:S04]  /*5bf0*/  @!P3 LDG.E.U16 R131, [R64.64+0x700] ;  /* 0x000700204083b981 */ /* 0x000128000c1e1500 */
[----:B------:R0:W4:Y:S01]  /*5c00*/  @!P4 LDG.E.U16 R132, [R64.64+0x740] ;  /* 0x000740204084c981 */ /* 0x000122000c1e1500 */
[----:B------:R-:W-:Y:S02]  /*5c10*/  LOP3.LUT R62, R62, 0x3c0, RZ, 0xfc, !PT ;  /* 0x000003c03e3e7812 */ /* 0x000fe400078efcff */
[----:B------:R-:W-:-:S02]  /*5c20*/  LOP3.LUT R103, R103, 0x3e0, RZ, 0xfc, !PT ;  /* 0x000003e067677812 */ /* 0x000fc400078efcff */
[----:B------:R-:W-:Y:S02]  /*5c30*/  ISETP.GE.AND P5, PT, R62, UR36, PT ;  /* 0x000000243e007c0c */ /* 0x000fe4000bfa6270 */
[----:B------:R-:W-:Y:S02]  /*5c40*/  ISETP.GE.AND P0, PT, R103, UR36, PT ;  /* 0x0000002467007c0c */ /* 0x000fe4000bf06270 */
[----:B------:R-:W-:Y:S02]  /*5c50*/  PRMT R135, RZ, 0x7610, R135 ;  /* 0x00007610ff877816 */ /* 0x000fe40000000087 */
[----:B------:R-:W-:-:S07]  /*5c60*/  PRMT R136, RZ, 0x7610, R136 ;  /* 0x00007610ff887816 */ /* 0x000fce0000000088 */
        /* <DEDUP_REMOVED lines=8> */
[----:B------:R-:W-:-:S04]  /*5cf0*/  FMUL.FTZ R62, R52, UR43 ;  /* 0x0000002b343e7c20 */ /* 0x000fc80008410000 */
[----:B------:R-:W-:Y:S02]  /*5d00*/  FMUL.RZ R106, R62, 0.15915493667125701904 ;  /* 0x3e22f9833e6a7820 */ /* 0x000fe4000040c000 */
[----:B------:R-:W-:-:S04]  /*5d10*/  FMUL.FTZ R62, R50, UR43 ;  /* 0x0000002b323e7c20 */ /* 0x000fc80008410000 */
[----:B------:R-:W-:Y:S02]  /*5d20*/  FMUL.RZ R108, R62, 0.15915493667125701904 ;  /* 0x3e22f9833e6c7820 */ /* 0x000fe4000040c000 */
[----:B------:R-:W-:Y:S01]  /*5d30*/  FMUL.FTZ R62, R49, UR43 ;  /* 0x0000002b313e7c20 */ /* 0x000fe20008410000 */
[----:B0-----:R-:W-:Y:S01]  /*5d40*/  MUFU.SIN R65, R106 ;  /* 0x0000006a00417308 */ /* 0x001fe20000000400 */
[----:B------:R-:W-:Y:S02]  /*5d50*/  FMUL.FTZ R61, R51, UR43 ;  /* 0x0000002b333d7c20 */ /* 0x000fe40008410000 */
[----:B------:R-:W-:Y:S01]  /*5d60*/  FMUL.RZ R112, R62, 0.15915493667125701904 ;  /* 0x3e22f9833e707820 */ /* 0x000fe2000040c000 */
[----:B------:R-:W-:-:S04]  /*5d70*/  LOP3.LUT R62, R243, 0xfffffc00, RZ, 0xc0, !PT ;  /* 0xfffffc00f33e7812 */ /* 0x000fc800078ec0ff */
[----:B------:R0:W-:Y:S01]  /*5d80*/  MUFU.COS R137, R106 ;  /* 0x0000006a00897308 */ /* 0x0001e20000000000 */
[----:B------:R-:W-:Y:S01]  /*5d90*/  FMUL.RZ R107, R61, 0.15915493667125701904 ;  /* 0x3e22f9833d6b7820 */ /* 0x000fe2000040c000 */
[----:B------:R-:W-:Y:S01]  /*5da0*/  IADD3 R140, R62, R85, RZ ;  /* 0x000000553e8c7210 */ /* 0x000fe20007ffe0ff */
[----:B------:R-:W1:Y:S01]  /*5db0*/  R2UR UR44, R60 ;  /* 0x000000003c2c73c2 */ /* 0x000e6200000e0000 */
[----:B0-----:R-:W-:-:S04]  /*5dc0*/  FMUL.FTZ R106, R47, UR43 ;  /* 0x0000002b2f6a7c20 */ /* 0x001fc80008410000 */
[----:B------:R-:W-:Y:S01]  /*5dd0*/  MUFU.SIN R121, R103 ;  /* 0x0000006700797308 */ /* 0x000fe20000000400 */
[----:B------:R-:W-:-:S07]  /*5de0*/  IADD3 R109, R140, 0x60, RZ ;  /* 0x000000608c6d7810 */ /* 0x000fce0007ffe0ff */
[----:B------:R0:W-:Y:S01]  /*5df0*/  MUFU.COS R120, R103 ;  /* 0x0000006700787308 */ /* 0x0001e20000000000 */
[----:B------:R-:W-:-:S07]  /*5e00*/  IADD3 R139, R140, 0xc0, RZ ;  /* 0x000000c08c8b7810 */ /* 0x000fce0007ffe0ff */
[----:B------:R-:W-:Y:S01]  /*5e10*/  MUFU.SIN R127, R108 ;  /* 0x0000006c007f7308 */ /* 0x000fe20000000400 */
[----:B0-----:R-:W-:-:S07]  /*5e20*/  FMUL.FTZ R103, R48, UR43 ;  /* 0x0000002b30677c20 */ /* 0x001fce0008410000 */
[----:B------:R0:W-:Y:S01]  /*5e30*/  MUFU.COS R128, R108 ;  /* 0x0000006c00807308 */ /* 0x0001e20000000000 */
[----:B------:R-:W-:Y:S01]  /*5e40*/  FMUL.RZ R114, R103, 0.15915493667125701904 ;  /* 0x3e22f98367727820 */ /* 0x000fe2000040c000 */
[----:B------:R-:W-:Y:S01]  /*5e50*/  LEA.HI.SX32 R103, R140, R140, 0x1b ;  /* 0x0000008c8c677211 */ /* 0x000fe200078fdaff */
[----:B0-----:R-:W-:-:S05]  /*5e60*/  FMUL.RZ R108, R106, 0.15915493667125701904 ;  /* 0x3e22f9836a6c7820 */ /* 0x001fca000040c000 */
[----:B------:R-:W-:Y:S01]  /*5e70*/  MUFU.SIN R133, R105 ;  /* 0x0000006900857308 */ /* 0x000fe20000000400 */
[----:B------:R-:W-:Y:S01]  /*5e80*/  FMUL.FTZ R106, R46, UR43 ;  /* 0x0000002b2e6a7c20 */ /* 0x000fe20008410000 */
[C---:B------:R-:W-:Y:S02]  /*5e90*/  IADD3 R113, R140.reuse, 0x80, RZ ;  /* 0x000000808c717810 */ /* 0x040fe40007ffe0ff */
[----:B------:R-:W-:-:S04]  /*5ea0*/  IADD3 R187, R140, 0x3a0, RZ ;  /* 0x000003a08cbb7810 */ /* 0x000fc80007ffe0ff */
[----:B------:R0:W-:Y:S01]  /*5eb0*/  MUFU.COS R134, R105 ;  /* 0x0000006900867308 */ /* 0x0001e20000000000 */
[----:B------:R-:W-:-:S07]  /*5ec0*/  IADD3 R115, R140, 0xa0, RZ ;  /* 0x000000a08c737810 */ /* 0x000fce0007ffe0ff */
[----:B------:R-:W-:Y:S01]  /*5ed0*/  MUFU.SIN R61, R107 ;  /* 0x0000006b003d7308 */ /* 0x000fe20000000400 */
[----:B0-----:R-:W-:-:S07]  /*5ee0*/  IADD3 R105, R140, 0x20, RZ ;  /* 0x000000208c697810 */ /* 0x001fce0007ffe0ff */
[----:B------:R0:W-:Y:S01]  /*5ef0*/  MUFU.COS R64, R107 ;  /* 0x0000006b00407308 */ /* 0x0001e20000000000 */
[----:B------:R-:W-:Y:S02]  /*5f00*/  LEA.HI.SX32 R105, R105, R140, 0x1b ;  /* 0x0000008c69697211 */ /* 0x000fe400078fdaff */
[----:B------:R-:W-:-:S05]  /*5f10*/  IADD3 R143, R140, 0xe0, RZ ;  /* 0x000000e08c8f7810 */ /* 0x000fca0007ffe0ff */
[----:B------:R-:W-:Y:S01]  /*5f20*/  MUFU.SIN R119, R108 ;  /* 0x0000006c00777308 */ /* 0x000fe20000000400 */
[----:B0-----:R-:W-:Y:S02]  /*5f30*/  IADD3 R107, R140, 0x40, RZ ;  /* 0x000000408c6b7810 */ /* 0x001fe40007ffe0ff */
[----:B------:R-:W-:-:S05]  /*5f40*/  LEA.HI.SX32 R142, R139, R140, 0x1b ;  /* 0x0000008c8b8e7211 */ /* 0x000fca00078fdaff */
[----:B------:R0:W-:Y:S01]  /*5f50*/  MUFU.COS R122, R108 ;  /* 0x0000006c007a7308 */ /* 0x0001e20000000000 */
[----:B------:R-:W-:Y:S02]  /*5f60*/  LEA.HI.SX32 R107, R107, R140, 0x1b ;  /* 0x0000008c6b6b7211 */ /* 0x000fe400078fdaff */
[----:B------:R-:W-:Y:S01]  /*5f70*/  IADD3 R145, R140, 0x100, RZ ;  /* 0x000001008c917810 */ /* 0x000fe20007ffe0ff */
[----:B0-----:R-:W-:-:S04]  /*5f80*/  FMUL.FTZ R108, R45, UR43 ;  /* 0x0000002b2d6c7c20 */ /* 0x001fc80008410000 */
[----:B------:R-:W-:Y:S01]  /*5f90*/  MUFU.SIN R125, R112 ;  /* 0x00000070007d7308 */ /* 0x000fe20000000400 */
[----:B------:R-:W-:Y:S02]  /*5fa0*/  SHF.L.U32 R103, R103, 0x1, RZ ;  /* 0x0000000167677819 */ /* 0x000fe400000006ff */
[----:B------:R-:W-:-:S05]  /*5fb0*/  LEA.HI.SX32 R139, R187, R140, 0x1b ;  /* 0x0000008cbb8b7211 */ /* 0x000fca00078fdaff */
[----:B------:R0:W-:Y:S01]  /*5fc0*/  MUFU.COS R126, R112 ;  /* 0x00000070007e7308 */ /* 0x0001e20000000000 */
[----:B------:R-:W-:Y:S02]  /*5fd0*/  LEA.HI.SX32 R141, R115, R140, 0x1b ;  /* 0x0000008c738d7211 */ /* 0x000fe400078fdaff */
[----:B------:R-:W-:-:S05]  /*5fe0*/  SHF.L.U32 R187, R105, 0x1, RZ ;  /* 0x0000000169bb7819 */ /* 0x000fca00000006ff */
[----:B------:R-:W-:Y:S01]  /*5ff0*/  MUFU.SIN R123, R114 ;  /* 0x00000072007b7308 */ /* 0x000fe20000000400 */
[----:B0-----:R-:W-:Y:S01]  /*6000*/  FMUL.RZ R112, R106, 0.15915493667125701904 ;  /* 0x3e22f9836a707820 */ /* 0x001fe2000040c000 */
[----:B------:R-:W-:Y:S02]  /*6010*/  LEA.HI.SX32 R106, R109, R140, 0x1b ;  /* 0x0000008c6d6a7211 */ /* 0x000fe400078fdaff */
[----:B------:R-:W-:-:S04]  /*6020*/  SHF.L.U32 R144, R107, 0x1, RZ ;  /* 0x000000016b907819 */ /* 0x000fc800000006ff */
[----:B------:R0:W-:Y:S01]  /*6030*/  MUFU.COS R124, R114 ;  /* 0x00000072007c7308 */ /* 0x0001e20000000000 */
[-C--:B------:R-:W-:Y:S02]  /*6040*/  LEA.HI.SX32 R143, R143, R140.reuse, 0x1b ;  /* 0x0000008c8f8f7211 */ /* 0x080fe400078fdaff */
[----:B------:R-:W-:Y:S01]  /*6050*/  SHF.L.U32 R106, R106, 0x1, RZ ;  /* 0x000000016a6a7819 */ /* 0x000fe200000006ff */
[----:B0-----:R-:W-:Y:S01]  /*6060*/  FMUL.RZ R114, R108, 0.15915493667125701904 ;  /* 0x3e22f9836c727820 */ /* 0x001fe2000040c000 */
[-C--:B------:R-:W-:Y:S01]  /*6070*/  LEA.HI.SX32 R108, R113, R140.reuse, 0x1b ;  /* 0x0000008c716c7211 */ /* 0x080fe200078fdaff */
[----:B---3--:R-:W-:Y:S01]  /*6080*/  STS.U16 [R103], R70 ;  /* 0x0000004667007388 */ /* 0x008fe20000000400 */
[----:B------:R-:W-:Y:S02]  /*6090*/  LEA.HI.SX32 R145, R145, R140, 0x1b ;  /* 0x0000008c91917211 */ /* 0x000fe400078fdaff */
[----:B------:R-:W-:Y:S01]  /*60a0*/  SHF.L.U32 R108, R108, 0x1, RZ ;  /* 0x000000016c6c7819 */ /* 0x000fe200000006ff */
[----:B----4-:R0:W-:Y:S01]  /*60b0*/  STS.U16 [R187+0x40], R66 ;  /* 0x00004042bb007388 */ /* 0x0101e20000000400 */
[----:B------:R-:W-:-:S02]  /*60c0*/  SHF.L.U32 R141, R141, 0x1, RZ ;  /* 0x000000018d8d7819 */ /* 0x000fc400000006ff */
[----:B------:R-:W-:Y:S01]  /*60d0*/  SHF.L.U32 R142, R142, 0x1, RZ ;  /* 0x000000018e8e7819 */ /* 0x000fe200000006ff */
[----:B------:R2:W-:Y:S01]  /*60e0*/  STS.U16 [R144+0x80], R63 ;  /* 0x0000803f90007388 */ /* 0x0005e20000000400 */
[----:B------:R-:W-:-:S03]  /*60f0*/  SHF.L.U32 R143, R143, 0x1, RZ ;  /* 0x000000018f8f7819 */ /* 0x000fc600000006ff */
[----:B------:R-:W-:Y:S01]  /*6100*/  STS.U16 [R106+0xc0], R67 ;  /* 0x0000c0436a007388 */ /* 0x000fe20000000400 */
[----:B0-----:R-:W-:-:S03]  /*6110*/  SHF.L.U32 R66, R145, 0x1, RZ ;  /* 0x0000000191427819 */ /* 0x001fc600000006ff */
[----:B------:R-:W-:Y:S04]  /*6120*/  STS.U16 [R108+0x100], R69 ;  /* 0x000100456c007388 */ /* 0x000fe80000000400 */
[----:B------:R-:W-:Y:S01]  /*6130*/  STS.U16 [R141+0x140], R68 ;  /* 0x000140448d007388 */ /* 0x000fe20000000400 */
[----:B------:R-:W-:-:S03]  /*6140*/  IADD3 R147, R140, 0x120, RZ ;  /* 0x000001208c937810 */ /* 0x000fc60007ffe0ff */
[----:B------:R-:W-:Y:S01]  /*6150*/  STS.U16 [R142+0x180], R71 ;  /* 0x000180478e007388 */ /* 0x000fe20000000400 */
[----:B--2---:R-:W-:-:S03]  /*6160*/  FMUL.FTZ R63, R41, UR43 ;  /* 0x0000002b293f7c20 */ /* 0x004fc60008410000 */
[----:B------:R-:W-:Y:S01]  /*6170*/  STS.U16 [R143+0x1c0], R88 ;  /* 0x0001c0588f007388 */ /* 0x000fe20000000400 */
[----:B------:R-:W-:-:S03]  /*6180*/  IADD3 R149, R140, 0x140, RZ ;  /* 0x000001408c957810 */ /* 0x000fc60007ffe0ff */
[----:B------:R1:W-:Y:S01]  /*6190*/  STS.U16 [R66+0x200], R87 ;  /* 0x0002005742007388 */ /* 0x0003e20000000400 */
[----:B------:R-:W-:Y:S01]  /*61a0*/  IADD3 R151, R140, 0x160, RZ ;  /* 0x000001608c977810 */ /* 0x000fe20007ffe0ff */
[----:B------:R-:W-:Y:S01]  /*61b0*/  FMUL.FTZ R105, R42, UR43 ;  /* 0x0000002b2a697c20 */ /* 0x000fe20008410000 */
[C---:B------:R-:W-:Y:S01]  /*61c0*/  IADD3 R153, R140.reuse, 0x180, RZ ;  /* 0x000001808c997810 */ /* 0x040fe20007ffe0ff */
[----:B------:R-:W-:Y:S01]  /*61d0*/  FMUL.RZ R63, R63, 0.15915493667125701904 ;  /* 0x3e22f9833f3f7820 */ /* 0x000fe2000040c000 */
[----:B------:R-:W-:Y:S02]  /*61e0*/  IADD3 R155, R140, 0x1a0, RZ ;  /* 0x000001a08c9b7810 */ /* 0x000fe40007ffe0ff */
[----:B-1----:R-:W-:Y:S02]  /*61f0*/  MOV R66, UR44 ;  /* 0x0000002c00427c02 */ /* 0x002fe40008000f00 */
[-C--:B------:R-:W-:Y:S01]  /*6200*/  LEA.HI.SX32 R147, R147, R140.reuse, 0x1b ;  /* 0x0000008c93937211 */ /* 0x080fe200078fdaff */
[----:B------:R-:W-:Y:S01]  /*6210*/  FMUL.FTZ R60, R40, UR43 ;  /* 0x0000002b283c7c20 */ /* 0x000fe20008410000 */
[----:B------:R-:W-:Y:S01]  /*6220*/  IADD3 R157, R140, 0x1c0, RZ ;  /* 0x000001c08c9d7810 */ /* 0x000fe20007ffe0ff */
[----:B------:R-:W-:Y:S01]  /*6230*/  FMUL.FTZ R66, R66, 1.4426950216293334961 ;  /* 0x3fb8aa3b42427820 */ /* 0x000fe20000410000 */
[----:B------:R-:W-:Y:S01]  /*6240*/  LEA.HI.SX32 R149, R149, R140, 0x1b ;  /* 0x0000008c95957211 */ /* 0x000fe200078fdaff */
[----:B------:R-:W-:Y:S01]  /*6250*/  FMUL.RZ R148, R105, 0.15915493667125701904 ;  /* 0x3e22f98369947820 */ /* 0x000fe2000040c000 */
[----:B------:R-:W-:-:S02]  /*6260*/  IADD3 R159, R140, 0x1e0, RZ ;  /* 0x000001e08c9f7810 */ /* 0x000fc40007ffe0ff */
[-C--:B------:R-:W-:Y:S01]  /*6270*/  LEA.HI.SX32 R151, R151, R140.reuse, 0x1b ;  /* 0x0000008c97977211 */ /* 0x080fe200078fdaff */
[----:B------:R-:W-:Y:S01]  /*6280*/  MUFU.SIN R105, R63 ;  /* 0x0000003f00697308 */ /* 0x000fe20000000400 */
[C---:B------:R-:W-:Y:S02]  /*6290*/  IADD3 R161, R140.reuse, 0x200, RZ ;  /* 0x000002008ca17810 */ /* 0x040fe40007ffe0ff */
[-C--:B------:R-:W-:Y:S02]  /*62a0*/  LEA.HI.SX32 R153, R153, R140.reuse, 0x1b ;  /* 0x0000008c99997211 */ /* 0x080fe400078fdaff */
[----:B------:R-:W-:Y:S02]  /*62b0*/  IADD3 R163, R140, 0x220, RZ ;  /* 0x000002208ca37810 */ /* 0x000fe40007ffe0ff */
[----:B------:R-:W-:Y:S01]  /*62c0*/  LEA.HI.SX32 R155, R155, R140, 0x1b ;  /* 0x0000008c9b9b7211 */ /* 0x000fe200078fdaff */
[----:B------:R0:W-:Y:S01]  /*62d0*/  MUFU.COS R106, R63 ;  /* 0x0000003f006a7308 */ /* 0x0001e20000000000 */
[----:B------:R-:W-:Y:S01]  /*62e0*/  SHF.L.U32 R147, R147, 0x1, RZ ;  /* 0x0000000193937819 */ /* 0x000fe200000006ff */
[----:B------:R-:W-:Y:S01]  /*62f0*/  FMUL.RZ R87, R60, 0.15915493667125701904 ;  /* 0x3e22f9833c577820 */ /* 0x000fe2000040c000 */
[----:B------:R-:W-:-:S02]  /*6300*/  IADD3 R165, R140, 0x240, RZ ;  /* 0x000002408ca57810 */ /* 0x000fc40007ffe0ff */
[----:B------:R-:W-:Y:S02]  /*6310*/  LEA.HI.SX32 R157, R157, R140, 0x1b ;  /* 0x0000008c9d9d7211 */ /* 0x000fe400078fdaff */
[----:B------:R-:W-:Y:S01]  /*6320*/  SHF.L.U32 R70, R149, 0x1, RZ ;  /* 0x0000000195467819 */ /* 0x000fe200000006ff */
[-C--:B0-----:R-:W-:Y:S01]  /*6330*/  FMUL.FTZ R63, R53, R66.reuse ;  /* 0x00000042353f7220 */ /* 0x081fe20000410000 */
[----:B------:R-:W-:Y:S01]  /*6340*/  IADD3 R167, R140, 0x260, RZ ;  /* 0x000002608ca77810 */ /* 0x000fe20007ffe0ff */
[----:B------:R-:W-:Y:S01]  /*6350*/  FMUL.FTZ R60, R54, R66 ;  /* 0x00000042363c7220 */ /* 0x000fe20000410000 */
[-C--:B------:R-:W-:Y:S02]  /*6360*/  LEA.HI.SX32 R159, R159, R140.reuse, 0x1b ;  /* 0x0000008c9f9f7211 */ /* 0x080fe400078fdaff */
[----:B------:R-:W-:Y:S02]  /*6370*/  SHF.L.U32 R144, R151, 0x1, RZ ;  /* 0x0000000197907819 */ /* 0x000fe400000006ff */
[----:B------:R-:W-:-:S02]  /*6380*/  LEA.HI.SX32 R161, R161, R140, 0x1b ;  /* 0x0000008ca1a17211 */ /* 0x000fc400078fdaff */
[----:B------:R-:W-:Y:S01]  /*6390*/  SHF.L.U32 R68, R153, 0x1, RZ ;  /* 0x0000000199447819 */ /* 0x000fe200000006ff */
[----:B------:R-:W-:Y:S01]  /*63a0*/  STS.U16 [R147+0x240], R90 ;  /* 0x0002405a93007388 */ /* 0x000fe20000000400 */
[-C--:B------:R-:W-:Y:S02]  /*63b0*/  LEA.HI.SX32 R163, R163, R140.reuse, 0x1b ;  /* 0x0000008ca3a37211 */ /* 0x080fe400078fdaff */
[----:B------:R-:W-:Y:S01]  /*63c0*/  SHF.L.U32 R155, R155, 0x1, RZ ;  /* 0x000000019b9b7819 */ /* 0x000fe200000006ff */
[----:B------:R-:W-:Y:S01]  /*63d0*/  STS.U16 [R70+0x280], R89 ;  /* 0x0002805946007388 */ /* 0x000fe20000000400 */
[-C--:B------:R-:W-:Y:S02]  /*63e0*/  LEA.HI.SX32 R165, R165, R140.reuse, 0x1b ;  /* 0x0000008ca5a57211 */ /* 0x080fe400078fdaff */
[----:B------:R-:W-:Y:S01]  /*63f0*/  SHF.L.U32 R88, R157, 0x1, RZ ;  /* 0x000000019d587819 */ /* 0x000fe200000006ff */
[----:B------:R-:W-:Y:S01]  /*6400*/  STS.U16 [R144+0x2c0], R91 ;  /* 0x0002c05b90007388 */ /* 0x000fe20000000400 */
[----:B------:R-:W-:Y:S01]  /*6410*/  LEA.HI.SX32 R167, R167, R140, 0x1b ;  /* 0x0000008ca7a77211 */ /* 0x000fe200078fdaff */
[----:B------:R-:W0:Y:S01]  /*6420*/  MUFU.EX2 R63, R63 ;  /* 0x0000003f003f7308 */ /* 0x000e220000000800 */
[----:B------:R-:W-:Y:S01]  /*6430*/  SHF.L.U32 R142, R159, 0x1, RZ ;  /* 0x000000019f8e7819 */ /* 0x000fe200000006ff */
[----:B------:R1:W-:Y:S01]  /*6440*/  STS.U16 [R68+0x300], R93 ;  /* 0x0003005d44007388 */ /* 0x0003e20000000400 */
[----:B------:R-:W-:-:S02]  /*6450*/  SHF.L.U32 R161, R161, 0x1, RZ ;  /* 0x00000001a1a17819 */ /* 0x000fc400000006ff */
[----:B------:R-:W-:Y:S01]  /*6460*/  SHF.L.U32 R163, R163, 0x1, RZ ;  /* 0x00000001a3a37819 */ /* 0x000fe200000006ff */
[----:B------:R-:W-:Y:S01]  /*6470*/  STS.U16 [R155+0x340], R92 ;  /* 0x0003405c9b007388 */ /* 0x000fe20000000400 */
[C---:B------:R-:W-:Y:S01]  /*6480*/  IADD3 R169, R140.reuse, 0x280, RZ ;  /* 0x000002808ca97810 */ /* 0x040fe20007ffe0ff */
[----:B------:R-:W2:Y:S01]  /*6490*/  MUFU.EX2 R60, R60 ;  /* 0x0000003c003c7308 */ /* 0x000ea20000000800 */
[----:B------:R-:W-:Y:S01]  /*64a0*/  SHF.L.U32 R165, R165, 0x1, RZ ;  /* 0x00000001a5a57819 */ /* 0x000fe200000006ff */
[----:B------:R-:W-:Y:S01]  /*64b0*/  STS.U16 [R88+0x380], R95 ;  /* 0x0003805f58007388 */ /* 0x000fe20000000400 */
[C---:B------:R-:W-:Y:S02]  /*64c0*/  IADD3 R171, R140.reuse, 0x2a0, RZ ;  /* 0x000002a08cab7810 */ /* 0x040fe40007ffe0ff */
[----:B-1----:R-:W-:Y:S01]  /*64d0*/  SHF.L.U32 R68, R167, 0x1, RZ ;  /* 0x00000001a7447819 */ /* 0x002fe200000006ff */
[----:B------:R-:W-:Y:S01]  /*64e0*/  STS.U16 [R142+0x3c0], R97 ;  /* 0x0003c0618e007388 */ /* 0x000fe20000000400 */
[----:B------:R-:W-:Y:S01]  /*64f0*/  IADD3 R173, R140, 0x2c0, RZ ;  /* 0x000002c08cad7810 */ /* 0x000fe20007ffe0ff */
[-C--:B------:R-:W-:Y:S01]  /*6500*/  FMUL.FTZ R67, R52, R66.reuse ;  /* 0x0000004234437220 */ /* 0x080fe20000410000 */
[C---:B------:R-:W-:Y:S01]  /*6510*/  IADD3 R175, R140.reuse, 0x2e0, RZ ;  /* 0x000002e08caf7810 */ /* 0x040fe20007ffe0ff */
[----:B------:R-:W-:Y:S01]  /*6520*/  STS.U16 [R161+0x400], R94 ;  /* 0x0004005ea1007388 */ /* 0x000fe20000000400 */
[C---:B------:R-:W-:Y:S01]  /*6530*/  IADD3 R177, R140.reuse, 0x300, RZ ;  /* 0x000003008cb17810 */ /* 0x040fe20007ffe0ff */
[----:B------:R-:W-:Y:S01]  /*6540*/  FMUL.FTZ R69, R51, R66 ;  /* 0x0000004233457220 */ /* 0x000fe20000410000 */
        /* <DEDUP_REMOVED lines=8> */
[C---:B------:R-:W-:Y:S02]  /*65d0*/  IADD3 R183, R140.reuse, 0x360, RZ ;  /* 0x000003608cb77810 */ /* 0x040fe40007ffe0ff */
[----:B------:R-:W-:Y:S02]  /*65e0*/  LEA.HI.SX32 R175, R175, R140, 0x1b ;  /* 0x0000008cafaf7211 */ /* 0x000fe400078fdaff */
[----:B------:R-:W-:-:S02]  /*65f0*/  IADD3 R185, R140, 0x380, RZ ;  /* 0x000003808cb97810 */ /* 0x000fc40007ffe0ff */
[-C--:B------:R-:W-:Y:S02]  /*6600*/  LEA.HI.SX32 R177, R177, R140.reuse, 0x1b ;  /* 0x0000008cb1b17211 */ /* 0x080fe400078fdaff */
[----:B------:R-:W-:Y:S01]  /*6610*/  SHF.L.U32 R169, R169, 0x1, RZ ;  /* 0x00000001a9a97819 */ /* 0x000fe200000006ff */
[----:B-1----:R1:W-:Y:S01]  /*6620*/  MUFU.EX2 R68, R67 ;  /* 0x0000004300447308 */ /* 0x0023e20000000800 */
[-C--:B------:R-:W-:Y:S02]  /*6630*/  LEA.HI.SX32 R179, R179, R140.reuse, 0x1b ;  /* 0x0000008cb3b37211 */ /* 0x080fe400078fdaff */
[----:B------:R-:W-:Y:S02]  /*6640*/  SHF.L.U32 R70, R171, 0x1, RZ ;  /* 0x00000001ab467819 */ /* 0x000fe400000006ff */
[-C--:B------:R-:W-:Y:S02]  /*6650*/  LEA.HI.SX32 R181, R181, R140.reuse, 0x1b ;  /* 0x0000008cb5b57211 */ /* 0x080fe400078fdaff */
[----:B------:R-:W-:Y:S01]  /*6660*/  SHF.L.U32 R173, R173, 0x1, RZ ;  /* 0x00000001adad7819 */ /* 0x000fe200000006ff */
[----:B------:R-:W3:Y:S01]  /*6670*/  MUFU.EX2 R69, R69 ;  /* 0x0000004500457308 */ /* 0x000ee20000000800 */
[----:B------:R-:W-:-:S02]  /*6680*/  LEA.HI.SX32 R183, R183, R140, 0x1b ;  /* 0x0000008cb7b77211 */ /* 0x000fc400078fdaff */
[----:B------:R-:W-:Y:S01]  /*6690*/  SHF.L.U32 R175, R175, 0x1, RZ ;  /* 0x00000001afaf7819 */ /* 0x000fe200000006ff */
[----:B------:R-:W-:Y:S01]  /*66a0*/  STS.U16 [R169+0x500], R100 ;  /* 0x00050064a9007388 */ /* 0x000fe20000000400 */
[----:B------:R-:W-:Y:S01]  /*66b0*/  LEA.HI.SX32 R185, R185, R140, 0x1b ;  /* 0x0000008cb9b97211 */ /* 0x000fe200078fdaff */
[----:B------:R-:W-:Y:S01]  /*66c0*/  UIMAD.WIDE.U32 UR36, UR10, UR34, URZ ;  /* 0x000000220a2472a5 */ /* 0x000fe2000f8e003f */
[----:B------:R-:W-:Y:S01]  /*66d0*/  SHF.L.U32 R88, R177, 0x1, RZ ;  /* 0x00000001b1587819 */ /* 0x000fe200000006ff */
[----:B------:R4:W-:Y:S01]  /*66e0*/  STS.U16 [R70+0x540], R101 ;  /* 0x0005406546007388 */ /* 0x0009e20000000400 */
[----:B------:R-:W-:Y:S01]  /*66f0*/  SHF.L.U32 R179, R179, 0x1, RZ ;  /* 0x00000001b3b37819 */ /* 0x000fe200000006ff */
[----:B-1----:R-:W-:Y:S01]  /*6700*/  FMUL.FTZ R67, R50, R66 ;  /* 0x0000004232437220 */ /* 0x002fe20000410000 */
[----:B------:R-:W-:Y:S01]  /*6710*/  SHF.L.U32 R90, R181, 0x1, RZ ;  /* 0x00000001b55a7819 */ /* 0x000fe200000006ff */
[C---:B0-----:R-:W-:Y:S01]  /*6720*/  FMUL.FTZ R134, R63.reuse, R134 ;  /* 0x000000863f867220 */ /* 0x041fe20000410000 */
[----:B------:R-:W-:Y:S01]  /*6730*/  UIMAD UR34, UR11, UR34, URZ ;  /* 0x000000220b2272a4 */ /* 0x000fe2000f8e023f */
[----:B------:R-:W-:Y:S01]  /*6740*/  FMUL.FTZ R133, R63, R133 ;  /* 0x000000853f857220 */ /* 0x000fe20000410000 */
[----:B------:R-:W-:Y:S01]  /*6750*/  STS.U16 [R173+0x580], R102 ;  /* 0x00058066ad007388 */ /* 0x000fe20000000400 */
[----:B------:R-:W-:Y:S01]  /*6760*/  SHF.L.U32 R183, R183, 0x1, RZ ;  /* 0x00000001b7b77819 */ /* 0x000fe200000006ff */
[----:B------:R-:W-:Y:S01]  /*6770*/  FMUL.FTZ R63, R39, UR43 ;  /* 0x0000002b273f7c20 */ /* 0x000fe20008410000 */
[----:B------:R-:W-:Y:S01]  /*6780*/  SHF.L.U32 R92, R185, 0x1, RZ ;  /* 0x00000001b95c7819 */ /* 0x000fe200000006ff */
[----:B------:R-:W-:Y:S01]  /*6790*/  STS.U16 [R175+0x5c0], R104 ;  /* 0x0005c068af007388 */ /* 0x000fe20000000400 */
[C---:B--2---:R-:W-:Y:S01]  /*67a0*/  FMUL.FTZ R120, R60.reuse, R120 ;  /* 0x000000783c787220 */ /* 0x044fe20000410000 */
[----:B------:R-:W-:Y:S01]  /*67b0*/  SHF.L.U32 R139, R139, 0x1, RZ ;  /* 0x000000018b8b7819 */ /* 0x000fe200000006ff */
[----:B----4-:R0:W1:Y:S01]  /*67c0*/  MUFU.EX2 R70, R67 ;  /* 0x0000004300467308 */ /* 0x0100620000000800 */
[----:B------:R-:W-:Y:S01]  /*67d0*/  STS.U16 [R88+0x600], R111 ;  /* 0x0006006f58007388 */ /* 0x000fe20000000400 */
[----:B------:R-:W-:Y:S01]  /*67e0*/  UIMAD UR42, UR10, UR35, UR34 ;  /* 0x000000230a2a72a4 */ /* 0x000fe2000f8e0222 */
[----:B------:R-:W-:-:S02]  /*67f0*/  FMUL.FTZ R121, R60, R121 ;  /* 0x000000793c797220 */ /* 0x000fc40000410000 */
[----:B------:R-:W-:Y:S01]  /*6800*/  STS.U16 [R179+0x640], R110 ;  /* 0x0006406eb3007388 */ /* 0x000fe20000000400 */
[----:B------:R-:W-:-:S03]  /*6810*/  ULDC.64 UR34, c[0x0][0x1c0] ;  /* 0x0000700000227ab9 */ /* 0x000fc60000000a00 */
[----:B------:R-:W-:Y:S01]  /*6820*/  STS.U16 [R90+0x680], R129 ;  /* 0x000680815a007388 */ /* 0x000fe20000000400 */
[----:B0-----:R-:W-:Y:S02]  /*6830*/  FMUL.RZ R67, R63, 0.15915493667125701904 ;  /* 0x3e22f9833f437820 */ /* 0x001fe4000040c000 */
[----:B------:R-:W-:Y:S01]  /*6840*/  FMUL.FTZ R63, R120, R133 ;  /* 0x00000085783f7220 */ /* 0x000fe20000410000 */
[----:B------:R3:W-:Y:S01]  /*6850*/  STS.U16 [R183+0x6c0], R130 ;  /* 0x0006c082b7007388 */ /* 0x0007e20000000400 */
[----:B------:R-:W-:-:S03]  /*6860*/  UIMAD UR39, UR39, UR34, URZ ;  /* 0x00000022272772a4 */ /* 0x000fc6000f8e023f */
[----:B------:R0:W-:Y:S01]  /*6870*/  STS.U16 [R92+0x700], R131 ;  /* 0x000700835c007388 */ /* 0x0001e20000000400 */
[----:B------:R-:W-:-:S03]  /*6880*/  UIADD3 UR37, UR37, UR42, URZ ;  /* 0x0000002a25257290 */ /* 0x000fc6000fffe03f */
[----:B------:R2:W-:Y:S01]  /*6890*/  STS.U16 [R139+0x740], R132 ;  /* 0x000740848b007388 */ /* 0x0005e20000000400 */
[----:B------:R-:W-:Y:S01]  /*68a0*/  ISETP.NE.AND P1, PT, R86, RZ, PT ;  /* 0x000000ff5600720c */ /* 0x000fe20003f25270 */
[----:B---3--:R-:W-:Y:S02]  /*68b0*/  FMUL.FTZ R130, R69, R64 ;  /* 0x0000004045827220 */ /* 0x008fe40000410000 */
[C---:B0-----:R-:W-:Y:S02]  /*68c0*/  FMUL.FTZ R131, R68.reuse, R65 ;  /* 0x0000004144837220 */ /* 0x041fe40000410000 */
[C---:B------:R-:W-:Y:S02]  /*68d0*/  FMUL.FTZ R65, R121.reuse, R133 ;  /* 0x0000008579417220 */ /* 0x040fe40000410000 */
[----:B--2---:R-:W-:Y:S02]  /*68e0*/  FMUL.FTZ R132, R68, R137 ;  /* 0x0000008944847220 */ /* 0x004fe40000410000 */
[-C--:B------:R-:W-:Y:S01]  /*68f0*/  FFMA.FTZ R68, R121, R134.reuse, R63 ;  /* 0x0000008679447223 */ /* 0x080fe2000001003f */
[----:B------:R-:W-:Y:S01]  /*6900*/  UIMAD UR39, UR7, UR35, UR39 ;  /* 0x00000023072772a4 */ /* 0x000fe2000f8e0227 */
[----:B------:R-:W-:Y:S01]  /*6910*/  FMUL.FTZ R129, R69, R61 ;  /* 0x0000003d45817220 */ /* 0x000fe20000410000 */
[----:B------:R-:W-:Y:S01]  /*6920*/  UIMAD.WIDE.U32 UR36, UR7, UR34, UR36 ;  /* 0x00000022072472a5 */ /* 0x000fe2000f8e0024 */
[----:B------:R-:W-:-:S02]  /*6930*/  FFMA.FTZ R65, R120, R134, -R65 ;  /* 0x0000008678417223 */ /* 0x000fc40000010841 */
[----:B------:R-:W-:Y:S01]  /*6940*/  FMUL.FTZ R69, R131, R68 ;  /* 0x0000004483457220 */ /* 0x000fe20000410000 */
[----:B------:R-:W-:Y:S01]  /*6950*/  ULDC.64 UR34, c[0x0][0x230] ;  /* 0x00008c0000227ab9 */ /* 0x000fe20000000a00 */
[----:B------:R-:W-:Y:S01]  /*6960*/  IADD3 R189, R140, 0x3c0, RZ ;  /* 0x000003c08cbd7810 */ /* 0x000fe20007ffe0ff */
[----:B------:R-:W-:Y:S01]  /*6970*/  FMUL.FTZ R109, R44, UR43 ;  /* 0x0000002b2c6d7c20 */ /* 0x000fe20008410000 */
[----:B------:R-:W-:Y:S01]  /*6980*/  IADD3 R191, R140, 0x3e0, RZ ;  /* 0x000003e08cbf7810 */ /* 0x000fe20007ffe0ff */
[----:B------:R-:W-:Y:S01]  /*6990*/  UIADD3 UR37, UR37, UR39, URZ ;  /* 0x0000002725257290 */ /* 0x000fe2000fffe03f */
[----:B------:R-:W-:Y:S01]  /*69a0*/  FMUL.FTZ R60, R48, R66 ;  /* 0x00000042303c7220 */ /* 0x000fe20000410000 */
[----:B------:R-:W-:Y:S01]  /*69b0*/  ULEA UR34, UP0, UR36, UR34, 0x3 ;  /* 0x0000002224227291 */ /* 0x000fe2000f80183f */
[-C--:B------:R-:W-:Y:S01]  /*69c0*/  FFMA.FTZ R101, R132, R65.reuse, -R69 ;  /* 0x0000004184657223 */ /* 0x080fe20000010845 */
[----:B------:R-:W-:Y:S01]  /*69d0*/  MOV R69, UR38 ;  /* 0x0000002600457c02 */ /* 0x000fe20008000f00 */
[----:B------:R-:W-:Y:S01]  /*69e0*/  MUFU.SIN R117, R112 ;  /* 0x0000007000757308 */ /* 0x000fe20000000400 */
[----:B------:R-:W-:Y:S01]  /*69f0*/  LEA R62, R85, R62, 0x5 ;  /* 0x0000003e553e7211 */ /* 0x000fe200078e28ff */
[----:B------:R-:W-:Y:S01]  /*6a00*/  ULEA.HI.X UR35, UR36, UR35, UR37, 0x3, UP0 ;  /* 0x0000002324237291 */ /* 0x000fe200080f1c25 */
[-C--:B------:R-:W-:Y:S01]  /*6a10*/  LEA.HI.SX32 R138, R189, R140.reuse, 0x1b ;  /* 0x0000008cbd8a7211 */ /* 0x080fe200078fdaff */
[----:B------:R-:W-:Y:S01]  /*6a20*/  FMUL.FTZ R65, R131, R65 ;  /* 0x0000004183417220 */ /* 0x000fe20000410000 */
[----:B------:R-:W-:-:S03]  /*6a30*/  LEA.HI.SX32 R140, R191, R140, 0x1b ;  /* 0x0000008cbf8c7211 */ /* 0x000fc600078fdaff */
[----:B------:R0:W-:Y:S01]  /*6a40*/  MUFU.COS R118, R112 ;  /* 0x0000007000767308 */ /* 0x0001e20000000000 */
[----:B------:R-:W-:Y:S02]  /*6a50*/  LEA.HI.SX32 R62, R62, R62, 0x1b ;  /* 0x0000003e3e3e7211 */ /* 0x000fe400078fdaff */
[----:B------:R-:W-:Y:S01]  /*6a60*/  SHF.L.U32 R138, R138, 0x1, RZ ;  /* 0x000000018a8a7819 */ /* 0x000fe200000006ff */
[----:B------:R-:W-:Y:S01]  /*6a70*/  FFMA.FTZ R153, R132, R68, R65 ;  /* 0x0000004484997223 */ /* 0x000fe20000010041 */
[----:B------:R-:W-:-:S03]  /*6a80*/  SHF.L.U32 R71, R140, 0x1, RZ ;  /* 0x000000018c477819 */ /* 0x000fc600000006ff */
[----:B------:R2:W-:Y:S01]  /*6a90*/  MUFU.EX2 R63, R60 ;  /* 0x0000003c003f7308 */ /* 0x0005e20000000800 */
[----:B0-----:R-:W-:Y:S02]  /*6aa0*/  FMUL.RZ R112, R109, 0.15915493667125701904 ;  /* 0x3e22f9836d707820 */ /* 0x001fe4000040c000 */
[----:B------:R-:W-:Y:S01]  /*6ab0*/  FMUL.FTZ R109, R43, UR43 ;  /* 0x0000002b2b6d7c20 */ /* 0x000fe20008410000 */
[----:B------:R-:W-:Y:S02]  /*6ac0*/  SHF.L.U32 R62, R62, 0x1, RZ ;  /* 0x000000013e3e7819 */ /* 0x000fe400000006ff */
[----:B--2---:R-:W-:Y:S02]  /*6ad0*/  LEA R60, R69, UR7, 0x8 ;  /* 0x00000007453c7c11 */ /* 0x004fe4000f8e40ff */
[----:B------:R-:W-:Y:S01]  /*6ae0*/  @P1 IADD3 R60, R86, 0x200, RZ ;  /* 0x00000200563c1810 */ /* 0x000fe20007ffe0ff */
[----:B------:R-:W-:Y:S01]  /*6af0*/  FMUL.RZ R146, R109, 0.15915493667125701904 ;  /* 0x3e22f9836d927820 */ /* 0x000fe2000040c000 */
[----:B------:R-:W-:-:S02]  /*6b00*/  MOV R68, UR34 ;  /* 0x0000002200447c02 */ /* 0x000fc40008000f00 */
[----:B------:R-:W-:Y:S01]  /*6b10*/  MOV R69, UR35 ;  /* 0x0000002300457c02 */ /* 0x000fe20008000f00 */
[----:B------:R-:W-:Y:S01]  /*6b20*/  MUFU.SIN R115, R114 ;  /* 0x0000007200737308 */ /* 0x000fe20000000400 */
[----:B------:R-:W-:Y:S01]  /*6b30*/  SHF.L.U32 R154, R60, 0x3, RZ ;  /* 0x000000033c9a7819 */ /* 0x000fe200000006ff */
[----:B------:R-:W-:Y:S04]  /*6b40*/  STS.U16 [R138+0x780], R135 ;  /* 0x000780878a007388 */ /* 0x000fe80000000400 */
[----:B------:R0:W-:Y:S01]  /*6b50*/  STS.U16 [R71+0x7c0], R136 ;  /* 0x0007c08847007388 */ /* 0x0001e20000000400 */
[----:B------:R-:W-:-:S06]  /*6b60*/  NOP ;  /* 0x0000000000007918 */ /* 0x000fcc0000000000 */
[----:B------:R-:W-:Y:S01]  /*6b70*/  MUFU.COS R116, R114 ;  /* 0x0000007200747308 */ /* 0x000fe20000000000 */
[----:B------:R2:W3:Y:S04]  /*6b80*/  LDS.U16 R89, [R62] ;  /* 0x000000003e597984 */ /* 0x0004e80000000400 */
[----:B------:R2:W4:Y:S03]  /*6b90*/  LDS.U16 R90, [R62+0x2] ;  /* 0x000002003e5a7984 */ /* 0x0005260000000400 */
[----:B------:R-:W-:Y:S01]  /*6ba0*/  MUFU.SIN R113, R112 ;  /* 0x0000007000717308 */ /* 0x000fe20000000400 */
[----:B------:R2:W0:Y:S04]  /*6bb0*/  LDS.U16 R88, [R62+0x4] ;  /* 0x000004003e587984 */ /* 0x0004280000000400 */
[----:B------:R2:W0:Y:S03]  /*6bc0*/  LDS.U16 R92, [R62+0x8] ;  /* 0x000008003e5c7984 */ /* 0x0004260000000400 */
[----:B------:R-:W-:Y:S01]  /*6bd0*/  MUFU.COS R114, R112 ;  /* 0x0000007000727308 */ /* 0x000fe20000000000 */
[----:B------:R2:W0:Y:S04]  /*6be0*/  LDS.U16 R91, [R62+0xa] ;  /* 0x00000a003e5b7984 */ /* 0x0004280000000400 */
[----:B------:R2:W0:Y:S03]  /*6bf0*/  LDS.U16 R93, [R62+0xc] ;  /* 0x00000c003e5d7984 */ /* 0x0004260000000400 */
        /* <DEDUP_REMOVED lines=15> */
[----:B------:R1:W-:Y:S01]  /*6cf0*/  MUFU.COS R104, R87 ;  /* 0x0000005700687308 */ /* 0x0003e20000000000 */
[----:B------:R2:W0:Y:S04]  /*6d00*/  LDS.U16 R137, [R62+0x22] ;  /* 0x000022003e897984 */ /* 0x0004280000000400 */
[----:B------:R2:W0:Y:S04]  /*6d10*/  LDS.U16 R139, [R62+0x24] ;  /* 0x000024003e8b7984 */ /* 0x0004280000000400 */
        /* <DEDUP_REMOVED lines=15> */
[----:B------:R-:W5:Y:S01]  /*6e10*/  LDG.E.64 R68, [R68.64] ;  /* 0x0000002044447981 */ /* 0x000f62000c1e1b00 */
[----:B------:R-:W-:-:S03]  /*6e20*/  ISETP.NE.AND P0, PT, R86, 0x3f, PT ;  /* 0x0000003f5600780c */ /* 0x000fc60003f05270 */
[----:B------:R-:W-:Y:S01]  /*6e30*/  BAR.SYNC.DEFER_BLOCKING 0x0 ;  /* 0x0000000000007b1d */ /* 0x000fe20000010000 */
[-C--:B------:R-:W-:Y:S02]  /*6e40*/  FMUL.FTZ R61, R49, R66.reuse ;  /* 0x00000042313d7220 */ /* 0x080fe40000410000 */
[----:B------:R-:W-:-:S07]  /*6e50*/  FMUL.FTZ R64, R47, R66 ;  /* 0x000000422f407220 */ /* 0x000fce0000410000 */
[----:B------:R2:W1:Y:S01]  /*6e60*/  @P0 LDS.64 R110, [R86.X8+0x49e8] ;  /* 0x0049e800566e0984 */ /* 0x0004620000008a00 */
[----:B------:R-:W0:Y:S01]  /*6e70*/  MUFU.EX2 R61, R61 ;  /* 0x0000003d003d7308 */ /* 0x000e220000000800 */
[----:B------:R-:W-:-:S07]  /*6e80*/  FMUL.FTZ R60, R45, R66 ;  /* 0x000000422d3c7220 */ /* 0x000fce0000410000 */
[----:B------:R-:W0:Y:S01]  /*6e90*/  MUFU.COS R102, R67 ;  /* 0x0000004300667308 */ /* 0x000e220000000000 */
[----:B------:R-:W-:-:S07]  /*6ea0*/  FMUL.FTZ R65, R46, R66 ;  /* 0x000000422e417220 */ /* 0x000fce0000410000 */
[----:B------:R-:W1:Y:S08]  /*6eb0*/  MUFU.EX2 R64, R64 ;  /* 0x0000004000407308 */ /* 0x000e700000000800 */
[----:B0-----:R-:W0:Y:S01]  /*6ec0*/  MUFU.EX2 R71, R60 ;  /* 0x0000003c00477308 */ /* 0x001e220000000800 */
[----:B------:R-:W-:Y:S01]  /*6ed0*/  BSSY B0, `(.L_x_5093) ;  /* 0x0000013000007945 */ /* 0x000fe20003800000 */
[----:B------:R-:W-:-:S02]  /*6ee0*/  FMUL.FTZ R128, R70, R128 ;  /* 0x0000008046807220 */ /* 0x000fc40000410000 */
[----:B------:R-:W-:Y:S02]  /*6ef0*/  FMUL.FTZ R127, R70, R127 ;  /* 0x0000007f467f7220 */ /* 0x000fe40000410000 */
[----:B------:R-:W-:Y:S02]  /*6f00*/  FMUL.FTZ R126, R61, R126 ;  /* 0x0000007e3d7e7220 */ /* 0x000fe40000410000 */
[----:B------:R0:W1:Y:S02]  /*6f10*/  MUFU.EX2 R70, R65 ;  /* 0x0000004100467308 */ /* 0x0000640000000800 */
[----:B0-----:R-:W-:Y:S01]  /*6f20*/  FMUL.FTZ R65, R129, R153 ;  /* 0x0000009981417220 */ /* 0x001fe20000410000 */
[----:B------:R-:W-:Y:S05]  /*6f30*/  @P0 BRA `(.L_x_5094) ;  /* 0x000000c000000947 */ /* 0x000fea0003800000 */
[----:B--234-:R-:W-:Y:S01]  /*6f40*/  ULDC UR35, c[0x0][0x174] ;  /* 0x00005d0000237ab9 */ /* 0x01cfe20000000800 */
[----:B-1----:R-:W-:Y:S01]  /*6f50*/  HFMA2.MMA R110, -RZ, RZ, 1.875, 0 ;  /* 0x3f800000ff6e7435 */ /* 0x002fe200000001ff */
        /* <DEDUP_REMOVED lines=10> */
.L_x_5094:
[----:B--234-:R-:W-:Y:S05]  /*7000*/  BSYNC B0 ;  /* 0x0000000000007941 */ /* 0x01cfea0003800000 */
.L_x_5093:
[----:B------:R-:W-:Y:S01]  /*7010*/  UISETP.GE.AND UP0, UPT, UR24, 0x2, UPT ;  /* 0x000000021800788c */ /* 0x000fe2000bf06270 */
[-C--:B------:R-:W-:Y:S01]  /*7020*/  FMUL.FTZ R62, R129, R101.reuse ;  /* 0x00000065813e7220 */ /* 0x080fe20000410000 */
[----:B------:R-:W-:Y:S01]  /*7030*/  MOV R154, UR24 ;  /* 0x00000018009a7c02 */ /* 0x000fe20008000f00 */
[C---:B------:R-:W-:Y:S01]  /*7040*/  FFMA.FTZ R65, R130.reuse, R101, -R65 ;  /* 0x0000006582417223 */ /* 0x040fe20000010841 */
[----:B------:R-:W-:Y:S01]  /*7050*/  HFMA2.MMA R161, -RZ, RZ, 0, 9.5367431640625e-07 ;  /* 0x00000010ffa17435 */ /* 0x000fe200000001ff */
[----:B------:R-:W-:Y:S01]  /*7060*/  FFMA.FTZ R62, R130, R153, R62 ;  /* 0x00000099823e7223 */ /* 0x000fe2000001003e */
[----:B------:R-:W-:Y:S01]  /*7070*/  PLOP3.LUT P0, PT, PT, PT, UP0, 0x80, 0x0 ;  /* 0x000000000000781c */ /* 0x000fe20003f0f008 */
[C---:B------:R-:W-:Y:S01]  /*7080*/  FMUL.FTZ R155, R127.reuse, R65 ;  /* 0x000000417f9b7220 */ /* 0x040fe20000410000 */
[----:B------:R-:W-:Y:S01]  /*7090*/  MOV R159, c[0x0][0x16c] ;  /* 0x00005b00009f7a02 */ /* 0x000fe20000000f00 */
[----:B------:R-:W-:Y:S01]  /*70a0*/  FMUL.FTZ R153, R127, R62 ;  /* 0x0000003e7f997220 */ /* 0x000fe20000410000 */
[----:B------:R-:W-:Y:S01]  /*70b0*/  ISETP.NE.OR P0, PT, R228, RZ, !P0 ;  /* 0x000000ffe400720c */ /* 0x000fe20004705670 */
[----:B0-----:R-:W-:-:S02]  /*70c0*/  FMUL.FTZ R60, R44, R66 ;  /* 0x000000422c3c7220 */ /* 0x001fc40000410000 */
[C---:B------:R-:W-:Y:S02]  /*70d0*/  FMUL.FTZ R124, R63.reuse, R124 ;  /* 0x0000007c3f7c7220 */ /* 0x040fe40000410000 */
[----:B------:R-:W-:Y:S01]  /*70e0*/  FMUL.FTZ R123, R63, R123 ;  /* 0x0000007b3f7b7220 */ /* 0x000fe20000410000 */
[----:B------:R0:W2:Y:S01]  /*70f0*/  MUFU.EX2 R101, R60 ;  /* 0x0000003c00657308 */ /* 0x0000a20000000800 */
[----:B------:R-:W-:Y:S02]  /*7100*/  FMUL.FTZ R125, R61, R125 ;  /* 0x0000007d3d7d7220 */ /* 0x000fe40000410000 */
[C---:B------:R-:W-:Y:S02]  /*7110*/  FFMA.FTZ R63, R128.reuse, R65, -R153 ;  /* 0x00000041803f7223 */ /* 0x040fe40000010899 */
[----:B------:R-:W-:Y:S02]  /*7120*/  FFMA.FTZ R155, R128, R62, R155 ;  /* 0x0000003e809b7223 */ /* 0x000fe4000001009b */
[C---:B------:R-:W-:Y:S01]  /*7130*/  FMUL.FTZ R156, R125.reuse, R63 ;  /* 0x0000003f7d9c7220 */ /* 0x040fe20000410000 */
[----:B0-----:R-:W-:Y:S01]  /*7140*/  @!P0 IADD3 R60, R154, -0x2, RZ ;  /* 0xfffffffe9a3c8810 */ /* 0x001fe20007ffe0ff */
[----:B------:R-:W-:-:S02]  /*7150*/  FMUL.FTZ R62, R125, R155 ;  /* 0x0000009b7d3e7220 */ /* 0x000fc40000410000 */
[----:B------:R-:W-:Y:S02]  /*7160*/  FMUL.FTZ R65, R42, R66 ;  /* 0x000000422a417220 */ /* 0x000fe40000410000 */
[C---:B-1----:R-:W-:Y:S02]  /*7170*/  FMUL.FTZ R122, R64.reuse, R122 ;  /* 0x0000007a407a7220 */ /* 0x042fe40000410000 */
[----:B------:R-:W-:Y:S01]  /*7180*/  FMUL.FTZ R119, R64, R119 ;  /* 0x0000007740777220 */ /* 0x000fe20000410000 */
[----:B------:R0:W-:Y:S01]  /*7190*/  MUFU.EX2 R154, R65 ;  /* 0x00000041009a7308 */ /* 0x0001e20000000800 */
[----:B------:R-:W-:Y:S02]  /*71a0*/  FFMA.FTZ R158, R126, R155, R156 ;  /* 0x0000009b7e9e7223 */ /* 0x000fe4000001009c */
[----:B------:R-:W-:Y:S01]  /*71b0*/  @!P0 IMAD R64, R60, R159, UR7 ;  /* 0x000000073c408e24 */ /* 0x000fe2000f8e029f */
[----:B------:R-:W-:Y:S01]  /*71c0*/  HFMA2.MMA R60, -RZ, RZ, 1.875, 0 ;  /* 0x3f800000ff3c7435 */ /* 0x000fe200000001ff */
[----:B------:R-:W-:-:S02]  /*71d0*/  FFMA.FTZ R157, R126, R63, -R62 ;  /* 0x0000003f7e9d7223 */ /* 0x000fc4000001083e */
[----:B------:R-:W-:Y:S01]  /*71e0*/  FMUL.FTZ R159, R123, R158 ;  /* 0x0000009e7b9f7220 */ /* 0x000fe20000410000 */
[----:B------:R-:W-:Y:S01]  /*71f0*/  CS2R R62, SRZ ;  /* 0x00000000003e7805 */ /* 0x000fe2000001ff00 */
[----:B0-----:R-:W-:-:S04]  /*7200*/  @!P0 IMAD.WIDE R64, R64, R161, UR40 ;  /* 0x0000002840408e25 */ /* 0x001fc8000f8e02a1 */
[-C--:B------:R-:W-:Y:S02]  /*7210*/  FMUL.FTZ R161, R123, R157.reuse ;  /* 0x0000009d7ba17220 */ /* 0x080fe40000410000 */
[----:B------:R-:W-:Y:S02]  /*7220*/  FMUL.FTZ R61, R43, R66 ;  /* 0x000000422b3d7220 */ /* 0x000fe40000410000 */
[C---:B------:R-:W-:Y:S02]  /*7230*/  FFMA.FTZ R159, R124.reuse, R157, -R159 ;  /* 0x0000009d7c9f7223 */ /* 0x040fe4000001089f */
[----:B------:R-:W-:Y:S01]  /*7240*/  FFMA.FTZ R161, R124, R158, R161 ;  /* 0x0000009e7ca17223 */ /* 0x000fe200000100a1 */
[----:B------:R0:W-:Y:S01]  /*7250*/  MUFU.EX2 R153, R61 ;  /* 0x0000003d00997308 */ /* 0x0001e20000000800 */
[C---:B------:R-:W-:Y:S02]  /*7260*/  FMUL.FTZ R118, R70.reuse, R118 ;  /* 0x0000007646767220 */ /* 0x040fe40000410000 */
[----:B------:R-:W-:-:S02]  /*7270*/  FMUL.FTZ R117, R70, R117 ;  /* 0x0000007546757220 */ /* 0x000fc40000410000 */
[C---:B------:R-:W-:Y:S02]  /*7280*/  FMUL.FTZ R157, R119.reuse, R159 ;  /* 0x0000009f779d7220 */ /* 0x040fe40000410000 */
[-C--:B------:R-:W-:Y:S01]  /*7290*/  FMUL.FTZ R70, R119, R161.reuse ;  /* 0x000000a177467220 */ /* 0x080fe20000410000 */
[----:B0-----:R-:W-:Y:S01]  /*72a0*/  MOV R61, RZ ;  /* 0x000000ff003d7202 */ /* 0x001fe20000000f00 */
[-C--:B------:R-:W-:Y:S02]  /*72b0*/  FMUL.FTZ R155, R41, R66.reuse ;  /* 0x00000042299b7220 */ /* 0x080fe40000410000 */
[-C--:B------:R-:W-:Y:S02]  /*72c0*/  FMUL.FTZ R156, R40, R66.reuse ;  /* 0x00000042289c7220 */ /* 0x080fe40000410000 */
[----:B------:R-:W-:Y:S01]  /*72d0*/  FMUL.FTZ R66, R39, R66 ;  /* 0x0000004227427220 */ /* 0x000fe20000410000 */
[----:B------:R0:W5:Y:S01]  /*72e0*/  @!P0 LDG.E.128 R60, [R64.64] ;  /* 0x00000020403c8981 */ /* 0x000162000c1e1d00 */
[----:B------:R-:W-:-:S02]  /*72f0*/  FFMA.FTZ R157, R122, R161, R157 ;  /* 0x000000a17a9d7223 */ /* 0x000fc4000001009d */
[C---:B------:R-:W-:Y:S02]  /*7300*/  FMUL.FTZ R116, R71.reuse, R116 ;  /* 0x0000007447747220 */ /* 0x040fe40000410000 */
[----:B------:R-:W-:Y:S01]  /*7310*/  FMUL.FTZ R115, R71, R115 ;  /* 0x0000007347737220 */ /* 0x000fe20000410000 */
[----:B------:R-:W-:Y:S01]  /*7320*/  HADD2.F32 R90, -RZ, R90.H0_H0 ;  /* 0x2000005aff5a7230 */ /* 0x000fe20000004100 */
[----:B------:R-:W-:Y:S01]  /*7330*/  FFMA.FTZ R70, R122, R159, -R70 ;  /* 0x0000009f7a467223 */ /* 0x000fe20000010846 */
[----:B------:R1:W-:Y:S01]  /*7340*/  MUFU.EX2 R71, R66 ;  /* 0x0000004200477308 */ /* 0x0003e20000000800 */
[----:B0-----:R-:W-:-:S07]  /*7350*/  FMUL.FTZ R65, R117, R157 ;  /* 0x0000009d75417220 */ /* 0x001fce0000410000 */
[----:B------:R-:W0:Y:S01]  /*7360*/  MUFU.SIN R64, R67 ;  /* 0x0000004300407308 */ /* 0x000e220000000400 */
[-C--:B-1----:R-:W-:Y:S02]  /*7370*/  FMUL.FTZ R66, R117, R70.reuse ;  /* 0x0000004675427220 */ /* 0x082fe40000410000 */
[C---:B------:R-:W-:Y:S02]  /*7380*/  FFMA.FTZ R65, R118.reuse, R70, -R65 ;  /* 0x0000004676417223 */ /* 0x040fe40000010841 */
[----:B------:R-:W-:Y:S02]  /*7390*/  FFMA.FTZ R66, R118, R157, R66 ;  /* 0x0000009d76427223 */ /* 0x000fe40000010042 */
        /* <DEDUP_REMOVED lines=12> */
[----:B0-----:R-:W-:Y:S01]  /*7460*/  FMUL.FTZ R101, R71, R64 ;  /* 0x0000004047657220 */ /* 0x001fe20000410000 */
        /* <DEDUP_REMOVED lines=27> */
[C---:B------:R-:W-:Y:S01]  /*7620*/  FMUL.FTZ R187, R71.reuse, R187 ;  /* 0x000000bb47bb7220 */ /* 0x040fe20000410000 */
[----:B------:R-:W-:Y:S01]  /*7630*/  HADD2.F32 R140, -RZ, R140.H0_H0 ;  /* 0x2000008cff8c7230 */ /* 0x000fe20000004100 */
[----:B------:R-:W-:Y:S01]  /*7640*/  FFMA.FTZ R66, R186, R134, -R67 ;  /* 0x00000086ba427223 */ /* 0x000fe20000010843 */
[----:B------:R-:W-:Y:S01]  /*7650*/  HADD2.F32 R141, -RZ, R141.H0_H0 ;  /* 0x2000008dff8d7230 */ /* 0x000fe20000004100 */
[----:B------:R-:W-:Y:S01]  /*7660*/  FMUL.FTZ R188, R71, R188 ;  /* 0x000000bc47bc7220 */ /* 0x000fe20000410000 */
[----:B------:R-:W-:Y:S01]  /*7670*/  HADD2.F32 R142, -RZ, R142.H0_H0 ;  /* 0x2000008eff8e7230 */ /* 0x000fe20000004100 */
[----:B------:R-:W-:Y:S01]  /*7680*/  FFMA.FTZ R67, R185, R134, R70 ;  /* 0x00000086b9437223 */ /* 0x000fe20000010046 */
[----:B------:R-:W-:Y:S01]  /*7690*/  HADD2.F32 R143, -RZ, R143.H0_H0 ;  /* 0x2000008fff8f7230 */ /* 0x000fe20000004100 */
[----:B------:R-:W-:Y:S01]  /*76a0*/  FADD.FTZ R66, R187, R66 ;  /* 0x00000042bb427221 */ /* 0x000fe20000010000 */
[----:B------:R-:W-:Y:S01]  /*76b0*/  HADD2.F32 R144, -RZ, R144.H0_H0 ;  /* 0x20000090ff907230 */ /* 0x000fe20000004100 */
[C---:B------:R-:W-:Y:S01]  /*76c0*/  FMUL.FTZ R112, R153.reuse, R112 ;  /* 0x0000007099707220 */ /* 0x040fe20000410000 */
[----:B------:R-:W0:Y:S01]  /*76d0*/  MUFU.EX2 R155, R155 ;  /* 0x0000009b009b7308 */ /* 0x000e220000000800 */
[----:B------:R-:W-:Y:S01]  /*76e0*/  FMUL.FTZ R109, R153, R109 ;  /* 0x0000006d996d7220 */ /* 0x000fe20000410000 */
[----:B------:R-:W-:Y:S01]  /*76f0*/  HADD2.F32 R153, -RZ, R80.H0_H0 ;  /* 0x20000050ff997230 */ /* 0x000fe20000004100 */
[----:B------:R-:W-:-:S02]  /*7700*/  FADD.FTZ R67, R188, R67 ;  /* 0x00000043bc437221 */ /* 0x000fc40000010000 */
[C---:B------:R-:W-:Y:S02]  /*7710*/  FMUL.FTZ R70, R131.reuse, R66 ;  /* 0x0000004283467220 */ /* 0x040fe40000410000 */
[C---:B------:R-:W-:Y:S01]  /*7720*/  FMUL.FTZ R189, R52.reuse, R91 ;  /* 0x0000005b34bd7220 */ /* 0x040fe20000410000 */
[----:B------:R-:W-:Y:S01]  /*7730*/  HADD2.F32 R145, -RZ, R145.H0_H0 ;  /* 0x20000091ff917230 */ /* 0x000fe20000004100 */
[-C--:B------:R-:W-:Y:S01]  /*7740*/  FMUL.FTZ R71, R131, R67.reuse ;  /* 0x0000004383477220 */ /* 0x080fe20000410000 */
[----:B------:R-:W-:Y:S01]  /*7750*/  HADD2.F32 R146, -RZ, R146.H0_H0 ;  /* 0x20000092ff927230 */ /* 0x000fe20000004100 */
[----:B------:R-:W-:Y:S01]  /*7760*/  FMUL.FTZ R190, R52, R92 ;  /* 0x0000005c34be7220 */ /* 0x000fe20000410000 */
[----:B------:R-:W1:Y:S01]  /*7770*/  MUFU.EX2 R156, R156 ;  /* 0x0000009c009c7308 */ /* 0x000e620000000800 */
[----:B------:R-:W-:Y:S02]  /*7780*/  FFMA.FTZ R70, R132, R67, R70 ;  /* 0x0000004384467223 */ /* 0x000fe40000010046 */
[----:B------:R-:W-:-:S02]  /*7790*/  FMUL.FTZ R189, R153, R189 ;  /* 0x000000bd99bd7220 */ /* 0x000fc40000410000 */
[----:B------:R-:W-:Y:S02]  /*77a0*/  FFMA.FTZ R71, R132, R66, -R71 ;  /* 0x0000004284477223 */ /* 0x000fe40000010847 */
[----:B------:R-:W-:Y:S02]  /*77b0*/  FMUL.FTZ R190, R153, R190 ;  /* 0x000000be99be7220 */ /* 0x000fe40000410000 */
[----:B------:R-:W-:Y:S01]  /*77c0*/  FADD.FTZ R70, R189, R70 ;  /* 0x00000046bd467221 */ /* 0x000fe20000010000 */
[----:B------:R-:W-:Y:S01]  /*77d0*/  HADD2.F32 R153, -RZ, R79.H0_H0 ;  /* 0x2000004fff997230 */ /* 0x000fe20000004100 */
[----:B------:R-:W-:Y:S02]  /*77e0*/  FADD.FTZ R71, R190, R71 ;  /* 0x00000047be477221 */ /* 0x000fe40000010000 */
[----:B------:R-:W-:Y:S02]  /*77f0*/  FMUL.FTZ R66, R129, R70 ;  /* 0x0000004681427220 */ /* 0x000fe40000410000 */
[----:B------:R-:W-:-:S02]  /*7800*/  FMUL.FTZ R191, R51, R93 ;  /* 0x0000005d33bf7220 */ /* 0x000fc40000410000 */
[-C--:B------:R-:W-:Y:S02]  /*7810*/  FMUL.FTZ R67, R129, R71.reuse ;  /* 0x0000004781437220 */ /* 0x080fe40000410000 */
[----:B------:R-:W-:Y:S02]  /*7820*/  FMUL.FTZ R192, R51, R94 ;  /* 0x0000005e33c07220 */ /* 0x000fe40000410000 */
[C---:B------:R-:W-:Y:S02]  /*7830*/  FFMA.FTZ R66, R130.reuse, R71, -R66 ;  /* 0x0000004782427223 */ /* 0x040fe40000010842 */
[C---:B------:R-:W-:Y:S02]  /*7840*/  FMUL.FTZ R191, R153.reuse, R191 ;  /* 0x000000bf99bf7220 */ /* 0x040fe40000410000 */
[----:B------:R-:W-:Y:S02]  /*7850*/  FFMA.FTZ R67, R130, R70, R67 ;  /* 0x0000004682437223 */ /* 0x000fe40000010043 */
[----:B------:R-:W-:-:S02]  /*7860*/  FMUL.FTZ R192, R153, R192 ;  /* 0x000000c099c07220 */ /* 0x000fc40000410000 */
[----:B------:R-:W-:Y:S01]  /*7870*/  FADD.FTZ R66, R191, R66 ;  /* 0x00000042bf427221 */ /* 0x000fe20000010000 */
[----:B------:R-:W-:Y:S01]  /*7880*/  HADD2.F32 R153, -RZ, R78.H0_H0 ;  /* 0x2000004eff997230 */ /* 0x000fe20000004100 */
[----:B------:R-:W-:Y:S02]  /*7890*/  FADD.FTZ R67, R192, R67 ;  /* 0x00000043c0437221 */ /* 0x000fe40000010000 */
[C---:B------:R-:W-:Y:S02]  /*78a0*/  FMUL.FTZ R70, R127.reuse, R66 ;  /* 0x000000427f467220 */ /* 0x040fe40000410000 */
[C---:B------:R-:W-:Y:S02]  /*78b0*/  FMUL.FTZ R193, R50.reuse, R95 ;  /* 0x0000005f32c17220 */ /* 0x040fe40000410000 */
[----:B------:R-:W-:Y:S02]  /*78c0*/  FMUL.FTZ R71, R127, R67 ;  /* 0x000000437f477220 */ /* 0x000fe40000410000 */
[----:B------:R-:W-:-:S02]  /*78d0*/  FMUL.FTZ R194, R50, R96 ;  /* 0x0000006032c27220 */ /* 0x000fc40000410000 */
[C---:B------:R-:W-:Y:S02]  /*78e0*/  FFMA.FTZ R70, R128.reuse, R67, R70 ;  /* 0x0000004380467223 */ /* 0x040fe40000010046 */
[C---:B------:R-:W-:Y:S02]  /*78f0*/  FMUL.FTZ R193, R153.reuse, R193 ;  /* 0x000000c199c17220 */ /* 0x040fe40000410000 */
[----:B------:R-:W-:Y:S02]  /*7900*/  FFMA.FTZ R71, R128, R66, -R71 ;  /* 0x0000004280477223 */ /* 0x000fe40000010847 */
[----:B------:R-:W-:Y:S02]  /*7910*/  FMUL.FTZ R194, R153, R194 ;  /* 0x000000c299c27220 */ /* 0x000fe40000410000 */
[----:B------:R-:W-:Y:S01]  /*7920*/  FADD.FTZ R70, R193, R70 ;  /* 0x00000046c1467221 */ /* 0x000fe20000010000 */
[----:B------:R-:W-:Y:S01]  /*7930*/  HADD2.F32 R153, -RZ, R77.H0_H0 ;  /* 0x2000004dff997230 */ /* 0x000fe20000004100 */
[----:B------:R-:W-:-:S02]  /*7940*/  FADD.FTZ R71, R194, R71 ;  /* 0x00000047c2477221 */ /* 0x000fc40000010000 */
[----:B------:R-:W-:Y:S02]  /*7950*/  FMUL.FTZ R66, R125, R70 ;  /* 0x000000467d427220 */ /* 0x000fe40000410000 */
[----:B------:R-:W-:Y:S02]  /*7960*/  FMUL.FTZ R195, R49, R97 ;  /* 0x0000006131c37220 */ /* 0x000fe40000410000 */
[-C--:B------:R-:W-:Y:S02]  /*7970*/  FMUL.FTZ R67, R125, R71.reuse ;  /* 0x000000477d437220 */ /* 0x080fe40000410000 */
[----:B------:R-:W-:Y:S02]  /*7980*/  FMUL.FTZ R196, R49, R98 ;  /* 0x0000006231c47220 */ /* 0x000fe40000410000 */
[----:B------:R-:W-:Y:S02]  /*7990*/  FFMA.FTZ R66, R126, R71, -R66 ;  /* 0x000000477e427223 */ /* 0x000fe40000010842 */
[----:B------:R-:W-:-:S02]  /*79a0*/  FMUL.FTZ R195, R153, R195 ;  /* 0x000000c399c37220 */ /* 0x000fc40000410000 */
[----:B------:R-:W-:Y:S02]  /*79b0*/  FFMA.FTZ R67, R126, R70, R67 ;  /* 0x000000467e437223 */ /* 0x000fe40000010043 */
        /* <DEDUP_REMOVED lines=8> */
[C---:B------:R-:W-:Y:S02]  /*7a40*/  FFMA.FTZ R70, R124.reuse, R67, R70 ;  /* 0x000000437c467223 */ /* 0x040fe40000010046 */
[C---:B------:R-:W-:Y:S02]  /*7a50*/  FMUL.FTZ R197, R153.reuse, R197 ;  /* 0x000000c599c57220 */ /* 0x040fe40000410000 */
[----:B------:R-:W-:Y:S02]  /*7a60*/  FFMA.FTZ R71, R124, R66, -R71 ;  /* 0x000000427c477223 */ /* 0x000fe40000010847 */
[----:B------:R-:W-:-:S02]  /*7a70*/  FMUL.FTZ R198, R153, R198 ;  /* 0x000000c699c67220 */ /* 0x000fc40000410000 */
[----:B------:R-:W-:Y:S01]  /*7a80*/  FADD.FTZ R70, R197, R70 ;  /* 0x00000046c5467221 */ /* 0x000fe20000010000 */
[----:B------:R-:W-:Y:S01]  /*7a90*/  HADD2.F32 R153, -RZ, R75.H0_H0 ;  /* 0x2000004bff997230 */ /* 0x000fe20000004100 */
[----:B------:R-:W-:Y:S02]  /*7aa0*/  FADD.FTZ R71, R198, R71 ;  /* 0x00000047c6477221 */ /* 0x000fe40000010000 */
[----:B------:R-:W-:Y:S02]  /*7ab0*/  FMUL.FTZ R66, R119, R70 ;  /* 0x0000004677427220 */ /* 0x000fe40000410000 */
[----:B------:R-:W-:Y:S02]  /*7ac0*/  FMUL.FTZ R199, R47, R135 ;  /* 0x000000872fc77220 */ /* 0x000fe40000410000 */
[----:B------:R-:W-:Y:S02]  /*7ad0*/  FMUL.FTZ R67, R119, R71 ;  /* 0x0000004777437220 */ /* 0x000fe40000410000 */
[----:B------:R-:W-:-:S02]  /*7ae0*/  FMUL.FTZ R200, R47, R136 ;  /* 0x000000882fc87220 */ /* 0x000fc40000410000 */
[C---:B------:R-:W-:Y:S02]  /*7af0*/  FFMA.FTZ R66, R122.reuse, R71, -R66 ;  /* 0x000000477a427223 */ /* 0x040fe40000010842 */
[C---:B------:R-:W-:Y:S02]  /*7b00*/  FMUL.FTZ R199, R153.reuse, R199 ;  /* 0x000000c799c77220 */ /* 0x040fe40000410000 */
[----:B------:R-:W-:Y:S02]  /*7b10*/  FFMA.FTZ R67, R122, R70, R67 ;  /* 0x000000467a437223 */ /* 0x000fe40000010043 */
[----:B------:R-:W-:Y:S02]  /*7b20*/  FMUL.FTZ R200, R153, R200 ;  /* 0x000000c899c87220 */ /* 0x000fe40000410000 */
[----:B------:R-:W-:Y:S01]  /*7b30*/  FADD.FTZ R66, R199, R66 ;  /* 0x00000042c7427221 */ /* 0x000fe20000010000 */
        /* <DEDUP_REMOVED lines=24> */
[----:B------:R-:W-:Y:S02]  /*7cc0*/  FMUL.FTZ R70, R113, R66 ;  /* 0x0000004271467220 */ /* 0x000fe40000410000 */
[----:B------:R-:W-:Y:S02]  /*7cd0*/  FMUL.FTZ R205, R44, R141 ;  /* 0x0000008d2ccd7220 */ /* 0x000fe40000410000 */
[----:B------:R-:W-:Y:S02]  /*7ce0*/  FMUL.FTZ R71, R109, R64 ;  /* 0x000000406d477220 */ /* 0x000fe40000410000 */
[----:B------:R-:W-:-:S02]  /*7cf0*/  FFMA.FTZ R70, R114, R67, R70 ;  /* 0x0000004372467223 */ /* 0x000fc40000010046 */
[----:B------:R-:W-:Y:S02]  /*7d00*/  FMUL.FTZ R67, R113, R67 ;  /* 0x0000004371437220 */ /* 0x000fe40000410000 */
[----:B------:R-:W-:Y:S02]  /*7d10*/  FMUL.FTZ R206, R44, R142 ;  /* 0x0000008e2cce7220 */ /* 0x000fe40000410000 */
[----:B------:R-:W-:Y:S02]  /*7d20*/  FMUL.FTZ R205, R153, R205 ;  /* 0x000000cd99cd7220 */ /* 0x000fe40000410000 */
[-C--:B------:R-:W-:Y:S02]  /*7d30*/  FFMA.FTZ R71, R112, R65.reuse, -R71 ;  /* 0x0000004170477223 */ /* 0x080fe40000010847 */
[----:B------:R-:W-:Y:S02]  /*7d40*/  FMUL.FTZ R65, R109, R65 ;  /* 0x000000416d417220 */ /* 0x000fe40000410000 */
[----:B------:R-:W-:-:S02]  /*7d50*/  FFMA.FTZ R67, R114, R66, -R67 ;  /* 0x0000004272437223 */ /* 0x000fc40000010843 */
[----:B------:R-:W-:Y:S02]  /*7d60*/  FMUL.FTZ R206, R153, R206 ;  /* 0x000000ce99ce7220 */ /* 0x000fe40000410000 */
[----:B------:R-:W-:Y:S02]  /*7d70*/  FADD.FTZ R70, R205, R70 ;  /* 0x00000046cd467221 */ /* 0x000fe40000010000 */
[C---:B------:R-:W-:Y:S02]  /*7d80*/  FMUL.FTZ R108, R154.reuse, R108 ;  /* 0x0000006c9a6c7220 */ /* 0x040fe40000410000 */
[----:B------:R-:W-:Y:S01]  /*7d90*/  FMUL.FTZ R107, R154, R107 ;  /* 0x0000006b9a6b7220 */ /* 0x000fe20000410000 */
[----:B------:R-:W-:Y:S01]  /*7da0*/  HADD2.F32 R154, -RZ, R59.H0_H0 ;  /* 0x2000003bff9a7230 */ /* 0x000fe20000004100 */
[----:B------:R-:W-:Y:S02]  /*7db0*/  FFMA.FTZ R65, R112, R64, R65 ;  /* 0x0000004070417223 */ /* 0x000fe40000010041 */
[----:B------:R-:W-:-:S02]  /*7dc0*/  FADD.FTZ R67, R206, R67 ;  /* 0x00000043ce437221 */ /* 0x000fc40000010000 */
[----:B------:R-:W-:Y:S02]  /*7dd0*/  FMUL.FTZ R64, R109, R70 ;  /* 0x000000466d407220 */ /* 0x000fe40000410000 */
[----:B------:R-:W-:Y:S02]  /*7de0*/  FMUL.FTZ R207, R43, R143 ;  /* 0x0000008f2bcf7220 */ /* 0x000fe40000410000 */
[-C--:B------:R-:W-:Y:S02]  /*7df0*/  FMUL.FTZ R153, R109, R67.reuse ;  /* 0x000000436d997220 */ /* 0x080fe40000410000 */
[----:B------:R-:W-:Y:S02]  /*7e00*/  FFMA.FTZ R64, R112, R67, -R64 ;  /* 0x0000004370407223 */ /* 0x000fe40000010840 */
[----:B------:R-:W-:Y:S02]  /*7e10*/  FMUL.FTZ R208, R43, R144 ;  /* 0x000000902bd07220 */ /* 0x000fe40000410000 */
        /* <DEDUP_REMOVED lines=8> */
[-C--:B------:R-:W-:Y:S02]  /*7ea0*/  FFMA.FTZ R70, R108, R153.reuse, R67 ;  /* 0x000000996c467223 */ /* 0x080fe40000010043 */
[----:B------:R-:W-:Y:S02]  /*7eb0*/  FMUL.FTZ R153, R107, R153 ;  /* 0x000000996b997220 */ /* 0x000fe40000410000 */
[----:B------:R-:W-:Y:S02]  /*7ec0*/  FMUL.FTZ R210, R42, R146 ;  /* 0x000000922ad27220 */ /* 0x000fe40000410000 */
[----:B------:R-:W-:Y:S02]  /*7ed0*/  FMUL.FTZ R209, R154, R209 ;  /* 0x000000d19ad17220 */ /* 0x000fe40000410000 */
[----:B0-----:R-:W-:Y:S02]  /*7ee0*/  FMUL.FTZ R105, R155, R105 ;  /* 0x000000699b697220 */ /* 0x001fe40000410000 */
[----:B------:R-:W-:-:S02]  /*7ef0*/  FFMA.FTZ R153, R108, R64, -R153 ;  /* 0x000000406c997223 */ /* 0x000fc40000010899 */
[----:B------:R-:W-:Y:S02]  /*7f00*/  FMUL.FTZ R210, R154, R210 ;  /* 0x000000d29ad27220 */ /* 0x000fe40000410000 */
[----:B------:R-:W-:Y:S02]  /*7f10*/  FADD.FTZ R70, R209, R70 ;  /* 0x00000046d1467221 */ /* 0x000fe40000010000 */
[----:B------:R-:W-:Y:S01]  /*7f20*/  FMUL.FTZ R66, R107, R65 ;  /* 0x000000416b427220 */ /* 0x000fe20000410000 */
[----:B------:R-:W-:Y:S01]  /*7f30*/  HADD2.F32 R147, -RZ, R147.H0_H0 ;  /* 0x20000093ff937230 */ /* 0x000fe20000004100 */
[----:B------:R-:W-:Y:S02]  /*7f40*/  FMUL.FTZ R106, R155, R106 ;  /* 0x0000006a9b6a7220 */ /* 0x000fe40000410000 */
[----:B------:R-:W-:Y:S02]  /*7f50*/  FADD.FTZ R153, R210, R153 ;  /* 0x00000099d2997221 */ /* 0x000fe40000010000 */
[----:B------:R-:W-:-:S02]  /*7f60*/  FMUL.FTZ R64, R105, R70 ;  /* 0x0000004669407220 */ /* 0x000fc40000410000 */
[-C--:B------:R-:W-:Y:S01]  /*7f70*/  FFMA.FTZ R66, R108, R71.reuse, -R66 ;  /* 0x000000476c427223 */ /* 0x080fe20000010842 */
[----:B------:R-:W-:Y:S01]  /*7f80*/  HADD2.F32 R154, -RZ, R57.H0_H0 ;  /* 0x20000039ff9a7230 */ /* 0x000fe20000004100 */
[----:B------:R-:W-:Y:S01]  /*7f90*/  FMUL.FTZ R71, R107, R71 ;  /* 0x000000476b477220 */ /* 0x000fe20000410000 */
[----:B------:R-:W-:Y:S01]  /*7fa0*/  HADD2.F32 R148, -RZ, R148.H0_H0 ;  /* 0x20000094ff947230 */ /* 0x000fe20000004100 */
[-C--:B------:R-:W-:Y:S02]  /*7fb0*/  FFMA.FTZ R67, R106, R153.reuse, -R64 ;  /* 0x000000996a437223 */ /* 0x080fe40000010840 */
[----:B------:R-:W-:Y:S02]  /*7fc0*/  FMUL.FTZ R153, R105, R153 ;  /* 0x0000009969997220 */ /* 0x000fe40000410000 */
[----:B------:R-:W-:Y:S02]  /*7fd0*/  FMUL.FTZ R211, R41, R147 ;  /* 0x0000009329d37220 */ /* 0x000fe40000410000 */
[----:B------:R-:W-:-:S02]  /*7fe0*/  FFMA.FTZ R71, R108, R65, R71 ;  /* 0x000000416c477223 */ /* 0x000fc40000010047 */
[----:B------:R-:W-:Y:S02]  /*7ff0*/  FMUL.FTZ R212, R41, R148 ;  /* 0x0000009429d47220 */ /* 0x000fe40000410000 */
[----:B------:R-:W-:Y:S02]  /*8000*/  FFMA.FTZ R70, R106, R70, R153 ;  /* 0x000000466a467223 */ /* 0x000fe40000010099 */
[----:B------:R-:W-:Y:S01]  /*8010*/  FMUL.FTZ R211, R154, R211 ;  /* 0x000000d39ad37220 */ /* 0x000fe20000410000 */
[----:B------:R-:W-:Y:S01]  /*8020*/  HADD2.F32 R150, -RZ, R150.H0_H0 ;  /* 0x20000096ff967230 */ /* 0x000fe20000004100 */
[----:B------:R-:W-:Y:S02]  /*8030*/  FMUL.FTZ R65, R105, R71 ;  /* 0x0000004769417220 */ /* 0x000fe40000410000 */
[----:B-1----:R-:W-:Y:S02]  /*8040*/  FMUL.FTZ R103, R156, R103 ;  /* 0x000000679c677220 */ /* 0x002fe40000410000 */
[----:B------:R-:W-:-:S02]  /*8050*/  FMUL.FTZ R212, R154, R212 ;  /* 0x000000d49ad47220 */ /* 0x000fc40000410000 */
[----:B------:R-:W-:Y:S01]  /*8060*/  FADD.FTZ R70, R211, R70 ;  /* 0x00000046d3467221 */ /* 0x000fe20000010000 */
[----:B------:R-:W-:Y:S01]  /*8070*/  HADD2.F32 R149, -RZ, R149.H0_H0 ;  /* 0x20000095ff957230 */ /* 0x000fe20000004100 */
[-C--:B------:R-:W-:Y:S01]  /*8080*/  FFMA.FTZ R65, R106, R66.reuse, -R65 ;  /* 0x000000426a417223 */ /* 0x080fe20000010841 */
[----:B------:R-:W-:Y:S01]  /*8090*/  HADD2.F32 R154, -RZ, R56.H0_H0 ;  /* 0x20000038ff9a7230 */ /* 0x000fe20000004100 */
[----:B------:R-:W-:Y:S02]  /*80a0*/  FMUL.FTZ R66, R105, R66 ;  /* 0x0000004269427220 */ /* 0x000fe40000410000 */
[----:B------:R-:W-:Y:S02]  /*80b0*/  FMUL.FTZ R104, R156, R104 ;  /* 0x000000689c687220 */ /* 0x000fe40000410000 */
[----:B------:R-:W-:Y:S02]  /*80c0*/  FADD.FTZ R67, R212, R67 ;  /* 0x00000043d4437221 */ /* 0x000fe40000010000 */
[----:B------:R-:W-:-:S02]  /*80d0*/  FMUL.FTZ R64, R103, R70 ;  /* 0x0000004667407220 */ /* 0x000fc40000410000 */
[----:B------:R-:W-:Y:S02]  /*80e0*/  FMUL.FTZ R214, R40, R150 ;  /* 0x0000009628d67220 */ /* 0x000fe40000410000 */
[----:B------:R-:W-:Y:S02]  /*80f0*/  FFMA.FTZ R66, R106, R71, R66 ;  /* 0x000000476a427223 */ /* 0x000fe40000010042 */
[----:B------:R-:W-:Y:S02]  /*8100*/  FMUL.FTZ R153, R103, R67 ;  /* 0x0000004367997220 */ /* 0x000fe40000410000 */
[----:B------:R-:W-:Y:S02]  /*8110*/  FMUL.FTZ R213, R40, R149 ;  /* 0x0000009528d57220 */ /* 0x000fe40000410000 */
[----:B------:R-:W-:Y:S02]  /*8120*/  FFMA.FTZ R71, R104, R67, -R64 ;  /* 0x0000004368477223 */ /* 0x000fe40000010840 */
[----:B------:R-:W-:-:S02]  /*8130*/  FMUL.FTZ R214, R154, R214 ;  /* 0x000000d69ad67220 */ /* 0x000fc40000410000 */
[----:B------:R-:W-:Y:S02]  /*8140*/  FFMA.FTZ R70, R104, R70, R153 ;  /* 0x0000004668467223 */ /* 0x000fe40000010099 */
[----:B------:R-:W-:Y:S02]  /*8150*/  FMUL.FTZ R213, R154, R213 ;  /* 0x000000d59ad57220 */ /* 0x000fe40000410000 */
[----:B------:R-:W-:Y:S02]  /*8160*/  FADD.FTZ R71, R214, R71 ;  /* 0x00000047d6477221 */ /* 0x000fe40000010000 */
[----:B------:R-:W-:Y:S01]  /*8170*/  FMUL.FTZ R64, R103, R66 ;  /* 0x0000004267407220 */ /* 0x000fe20000410000 */
[----:B------:R-:W-:Y:S01]  /*8180*/  HADD2.F32 R151, -RZ, R151.H0_H0 ;  /* 0x20000097ff977230 */ /* 0x000fe20000004100 */
[----:B------:R-:W-:Y:S01]  /*8190*/  FADD.FTZ R70, R213, R70 ;  /* 0x00000046d5467221 */ /* 0x000fe20000010000 */
[----:B------:R-:W-:Y:S01]  /*81a0*/  HADD2.F32 R152, -RZ, R152.H0_H0 ;  /* 0x20000098ff987230 */ /* 0x000fe20000004100 */
[----:B------:R-:W-:-:S02]  /*81b0*/  FMUL.FTZ R153, R101, R71 ;  /* 0x0000004765997220 */ /* 0x000fc40000410000 */
[-C--:B------:R-:W-:Y:S02]  /*81c0*/  FMUL.FTZ R67, R103, R65.reuse ;  /* 0x0000004167437220 */ /* 0x080fe40000410000 */
[----:B------:R-:W-:Y:S02]  /*81d0*/  FFMA.FTZ R64, R104, R65, -R64 ;  /* 0x0000004168407223 */ /* 0x000fe40000010840 */
[-C--:B------:R-:W-:Y:S02]  /*81e0*/  FMUL.FTZ R65, R101, R70.reuse ;  /* 0x0000004665417220 */ /* 0x080fe40000410000 */
[----:B------:R-:W-:Y:S01]  /*81f0*/  FFMA.FTZ R153, R102, R70, R153 ;  /* 0x0000004666997223 */ /* 0x000fe20000010099 */
[----:B------:R-:W-:Y:S01]  /*8200*/  HADD2.F32 R70, -RZ, R55.H0_H0 ;  /* 0x20000037ff467230 */ /* 0x000fe20000004100 */
[----:B------:R-:W-:Y:S02]  /*8210*/  FFMA.FTZ R67, R104, R66, R67 ;  /* 0x0000004268437223 */ /* 0x000fe40000010043 */
[----:B------:R-:W-:-:S02]  /*8220*/  FMUL.FTZ R215, R39, R151 ;  /* 0x0000009727d77220 */ /* 0x000fc40000410000 */
[----:B------:R-:W-:Y:S01]  /*8230*/  FMUL.FTZ R216, R39, R152 ;  /* 0x0000009827d87220 */ /* 0x000fe20000410000 */
[----:B------:R-:W-:Y:S01]  /*8240*/  ISETP.GT.U32.AND P0, PT, R86, 0x1f, PT ;  /* 0x0000001f5600780c */ /* 0x000fe20003f04070 */
[----:B------:R-:W-:Y:S02]  /*8250*/  FFMA.FTZ R66, R102, R71, -R65 ;  /* 0x0000004766427223 */ /* 0x000fe40000010841 */
[C---:B------:R-:W-:Y:S02]  /*8260*/  FMUL.FTZ R65, R101.reuse, R64 ;  /* 0x0000004065417220 */ /* 0x040fe40000410000 */
[----:B------:R-:W-:Y:S02]  /*8270*/  FMUL.FTZ R71, R101, R67 ;  /* 0x0000004365477220 */ /* 0x000fe40000410000 */
[C---:B------:R-:W-:Y:S02]  /*8280*/  FMUL.FTZ R215, R70.reuse, R215 ;  /* 0x000000d746d77220 */ /* 0x040fe40000410000 */
[----:B------:R-:W-:-:S02]  /*8290*/  FMUL.FTZ R216, R70, R216 ;  /* 0x000000d846d87220 */ /* 0x000fc40000410000 */
[C---:B------:R-:W-:Y:S02]  /*82a0*/  FFMA.FTZ R65, R102.reuse, R67, R65 ;  /* 0x0000004366417223 */ /* 0x040fe40000010041 */
[----:B------:R-:W-:Y:S02]  /*82b0*/  FFMA.FTZ R64, R102, R64, -R71 ;  /* 0x0000004066407223 */ /* 0x000fe40000010847 */
        /* <DEDUP_REMOVED lines=38> */
[----:B0-----:R-:W-:Y:S04]  /*8520*/  LDS.128 R64, [R243+0x31d0] ;  /* 0x0031d000f3407984 */ /* 0x001fe80000000c00 */
[----:B------:R-:W0:Y:S02]  /*8530*/  LDS.128 R68, [R243+0x31e0] ;  /* 0x0031e000f3447984 */ /* 0x000e240000000c00 */
[----:B0-----:R-:W-:-:S02]  /*8540*/  FMUL.FTZ R241, R67, R69 ;  /* 0x0000004543f17220 */ /* 0x001fc40000410000 */
[-C--:B------:R-:W-:Y:S02]  /*8550*/  FMUL.FTZ R240, R65, R69.reuse ;  /* 0x0000004541f07220 */ /* 0x080fe40000410000 */
[CC--:B------:R-:W-:Y:S02]  /*8560*/  FFMA.FTZ R241, R66.reuse, R68.reuse, -R241 ;  /* 0x0000004442f17223 */ /* 0x0c0fe400000108f1 */
[-C--:B------:R-:W-:Y:S02]  /*8570*/  FMUL.FTZ R66, R66, R69.reuse ;  /* 0x0000004542427220 */ /* 0x080fe40000410000 */
[CC--:B------:R-:W-:Y:S02]  /*8580*/  FFMA.FTZ R240, R64.reuse, R68.reuse, -R240 ;  /* 0x0000004440f07223 */ /* 0x0c0fe400000108f0 */
[----:B------:R-:W-:Y:S02]  /*8590*/  FMUL.FTZ R64, R64, R69 ;  /* 0x0000004540407220 */ /* 0x000fe40000410000 */
[----:B------:R-:W-:-:S02]  /*85a0*/  FFMA.FTZ R67, R67, R68, R66 ;  /* 0x0000004443437223 */ /* 0x000fc40000010042 */
[----:B------:R-:W-:Y:S02]  /*85b0*/  FADD.FTZ R70, R70, R241 ;  /* 0x000000f146467221 */ /* 0x000fe40000010000 */
[----:B------:R-:W-:Y:S02]  /*85c0*/  FFMA.FTZ R68, R65, R68, R64 ;  /* 0x0000004441447223 */ /* 0x000fe40000010040 */
[----:B------:R-:W-:Y:S01]  /*85d0*/  FADD.FTZ R241, R71, R67 ;  /* 0x0000004347f17221 */ /* 0x000fe20000010000 */
[----:B------:R-:W-:Y:S05]  /*85e0*/  BRA.DIV ~URZ, `(.L_x_5097) ;  /* 0x00007d427f007947 */ /* 0x000fea000b800000 */
[----:B------:R0:W1:Y:S02]  /*85f0*/  SHFL.UP PT, R67, R240, 0x1, RZ ;  /* 0x04200000f0437989 */ /* 0x00006400000e00ff */
.L_x_5205:
        /* <DEDUP_REMOVED lines=10> */
[----:B-1----:R-:W-:Y:S02]  /*86a0*/  FMUL.FTZ R66, R68, R67 ;  /* 0x0000004344427220 */ /* 0x002fe40000410000 */
[----:B------:R-:W-:-:S02]  /*86b0*/  @P0 FADD.FTZ R241, R241, R69 ;  /* 0x00000045f1f10221 */ /* 0x000fc40000010000 */
[-C--:B----4-:R-:W-:Y:S02]  /*86c0*/  FFMA.FTZ R66, R240, R64.reuse, R66 ;  /* 0x00000040f0427223 */ /* 0x090fe40000010042 */
[C---:B------:R-:W-:Y:S01]  /*86d0*/  FMUL.FTZ R64, R68.reuse, R64 ;  /* 0x0000004044407220 */ /* 0x040fe20000410000 */
[----:B------:R-:W1:Y:S02]  /*86e0*/  SHFL.UP PT, R65, R241, 0x2, RZ ;  /* 0x04400000f1417989 */ /* 0x000e6400000e00ff */
[----:B------:R-:W-:Y:S01]  /*86f0*/  FSEL R66, R68, R66, !P0 ;  /* 0x0000004244427208 */ /* 0x000fe20004000000 */
[----:B0-----:R-:W-:Y:S01]  /*8700*/  @P0 FFMA.FTZ R240, R240, R67, -R64 ;  /* 0x00000043f0f00223 */ /* 0x001fe20000010840 */
[----:B------:R-:W-:Y:S01]  /*8710*/  ISETP.GE.AND P0, PT, R85, 0x2, PT ;  /* 0x000000025500780c */ /* 0x000fe20003f06270 */
[----:B------:R-:W0:Y:S02]  /*8720*/  SHFL.UP PT, R67, R70, 0x2, RZ ;  /* 0x0440000046437989 */ /* 0x000e2400000e00ff */
[----:B-1----:R-:W-:-:S04]  /*8730*/  FMUL.FTZ R69, R66, R65 ;  /* 0x0000004142457220 */ /* 0x002fc80000410000 */
[-C--:B0-----:R-:W-:Y:S02]  /*8740*/  FFMA.FTZ R69, R240, R67.reuse, -R69 ;  /* 0x00000043f0457223 */ /* 0x081fe40000010845 */
[----:B------:R-:W-:-:S04]  /*8750*/  FMUL.FTZ R67, R66, R67 ;  /* 0x0000004342437220 */ /* 0x000fc80000410000 */
        /* <DEDUP_REMOVED lines=21> */
[----:B------:R-:W-:Y:S01]  /*88b0*/  SHFL.UP PT, R69, R70, 0x8, RZ ;  /* 0x0500000046457989 */ /* 0x000fe200000e00ff */
[----:B0-----:R-:W-:-:S02]  /*88c0*/  FMUL.FTZ R68, R64, R65 ;  /* 0x0000004140447220 */ /* 0x001fc40000410000 */
[-C--:B-1----:R-:W-:Y:S02]  /*88d0*/  FMUL.FTZ R66, R64, R67.reuse ;  /* 0x0000004340427220 */ /* 0x082fe40000410000 */
[C---:B------:R-:W-:Y:S02]  /*88e0*/  FFMA.FTZ R67, R240.reuse, R67, R68 ;  /* 0x00000043f0437223 */ /* 0x040fe40000010044 */
[----:B------:R-:W-:Y:S02]  /*88f0*/  @P0 FFMA.FTZ R240, R240, R65, -R66 ;  /* 0x00000041f0f00223 */ /* 0x000fe40000010842 */
[----:B------:R-:W0:Y:S01]  /*8900*/  SHFL.UP PT, R65, R241, 0x8, RZ ;  /* 0x05000000f1417989 */ /* 0x000e2200000e00ff */
[----:B------:R-:W-:Y:S02]  /*8910*/  FSEL R66, R64, R67, !P0 ;  /* 0x0000004340427208 */ /* 0x000fe40004000000 */
[----:B------:R-:W-:-:S03]  /*8920*/  ISETP.GE.AND P0, PT, R85, 0x8, PT ;  /* 0x000000085500780c */ /* 0x000fc60003f06270 */
[----:B0-----:R-:W-:-:S04]  /*8930*/  FMUL.FTZ R67, R66, R65 ;  /* 0x0000004142437220 */ /* 0x001fc80000410000 */
[-C--:B------:R-:W-:Y:S02]  /*8940*/  FFMA.FTZ R67, R240, R69.reuse, -R67 ;  /* 0x00000045f0437223 */ /* 0x080fe40000010843 */
[----:B------:R-:W-:-:S04]  /*8950*/  FMUL.FTZ R69, R66, R69 ;  /* 0x0000004542457220 */ /* 0x000fc80000410000 */
[----:B------:R-:W-:Y:S02]  /*8960*/  @P0 FADD.FTZ R70, R70, R67 ;  /* 0x0000004346460221 */ /* 0x000fe40000010000 */
[----:B------:R-:W-:Y:S01]  /*8970*/  FFMA.FTZ R64, R240, R65, R69 ;  /* 0x00000041f0407223 */ /* 0x000fe20000010045 */
[----:B------:R-:W0:Y:S03]  /*8980*/  SHFL.UP PT, R67, R66, 0x8, RZ ;  /* 0x0500000042437989 */ /* 0x000e2600000e00ff */
[----:B------:R-:W-:Y:S01]  /*8990*/  @P0 FADD.FTZ R241, R241, R64 ;  /* 0x00000040f1f10221 */ /* 0x000fe20000010000 */
[----:B------:R-:W1:Y:S04]  /*89a0*/  SHFL.UP PT, R65, R240, 0x8, RZ ;  /* 0x05000000f0417989 */ /* 0x000e6800000e00ff */
[----:B------:R-:W2:Y:S01]  /*89b0*/  SHFL.UP PT, R71, R70, 0x10, RZ ;  /* 0x0600000046477989 */ /* 0x000ea200000e00ff */
[----:B0-----:R-:W-:-:S02]  /*89c0*/  FMUL.FTZ R64, R66, R67 ;  /* 0x0000004342407220 */ /* 0x001fc40000410000 */
[----:B-1----:R-:W-:-:S04]  /*89d0*/  FMUL.FTZ R68, R66, R65 ;  /* 0x0000004142447220 */ /* 0x002fc80000410000 */
[C---:B------:R-:W-:Y:S02]  /*89e0*/  FFMA.FTZ R67, R240.reuse, R67, R68 ;  /* 0x00000043f0437223 */ /* 0x040fe40000010044 */
[----:B------:R-:W-:Y:S02]  /*89f0*/  @P0 FFMA.FTZ R240, R240, R65, -R64 ;  /* 0x00000041f0f00223 */ /* 0x000fe40000010840 */
[----:B------:R-:W0:Y:S01]  /*8a00*/  SHFL.UP PT, R64, R241, 0x10, RZ ;  /* 0x06000000f1407989 */ /* 0x000e2200000e00ff */
[----:B------:R-:W-:Y:S02]  /*8a10*/  FSEL R69, R66, R67, !P0 ;  /* 0x0000004342457208 */ /* 0x000fe40004000000 */
[----:B------:R-:W-:Y:S01]  /*8a20*/  MOV R242, R240 ;  /* 0x000000f000f27202 */ /* 0x000fe20000000f00 */
[----:B------:R1:W3:Y:S04]  /*8a30*/  SHFL.UP PT, R67, R240, 0x10, RZ ;  /* 0x06000000f0437989 */ /* 0x0002e800000e00ff */
[----:B------:R4:W0:Y:S01]  /*8a40*/  SHFL.UP PT, R68, R69, 0x10, RZ ;  /* 0x0600000045447989 */ /* 0x00082200000e00ff */
[----:B-1----:R-:W-:-:S03]  /*8a50*/  MOV R240, R70 ;  /* 0x0000004600f07202 */ /* 0x002fc60000000f00 */
.L_x_5206:
[----:B--2---:R-:W-:Y:S01]  /*8a60*/  ISETP.GE.AND P0, PT, R85, 0x10, PT ;  /* 0x000000105500780c */ /* 0x004fe20003f06270 */
[-C--:B0-----:R-:W-:Y:S01]  /*8a70*/  FMUL.FTZ R65, R64, R69.reuse ;  /* 0x0000004540417220 */ /* 0x081fe20000410000 */
[----:B------:R-:W-:Y:S01]  /*8a80*/  MOV R70, R242 ;  /* 0x000000f200467202 */ /* 0x000fe20000000f00 */
[----:B---3--:R-:W-:-:S04]  /*8a90*/  FMUL.FTZ R66, R67, R69 ;  /* 0x0000004543427220 */ /* 0x008fc80000410000 */
[CC--:B------:R-:W-:Y:S02]  /*8aa0*/  FFMA.FTZ R65, R71.reuse, R70.reuse, -R65 ;  /* 0x0000004647417223 */ /* 0x0c0fe40000010841 */
[-C--:B------:R-:W-:Y:S02]  /*8ab0*/  FMUL.FTZ R71, R71, R69.reuse ;  /* 0x0000004547477220 */ /* 0x080fe40000410000 */
[CC--:B------:R-:W-:Y:S02]  /*8ac0*/  FFMA.FTZ R66, R68.reuse, R70.reuse, R66 ;  /* 0x0000004644427223 */ /* 0x0c0fe40000010042 */
[----:B------:R-:W-:Y:S02]  /*8ad0*/  FMUL.FTZ R68, R68, R69 ;  /* 0x0000004544447220 */ /* 0x000fe40000410000 */
[----:B------:R-:W-:Y:S01]  /*8ae0*/  FFMA.FTZ R71, R64, R70, R71 ;  /* 0x0000004640477223 */ /* 0x000fe20000010047 */
[----:B----4-:R-:W-:Y:S01]  /*8af0*/  FSEL R69, R69, R66, !P0 ;  /* 0x0000004245457208 */ /* 0x010fe20004000000 */
[----:B------:R-:W-:Y:S01]  /*8b00*/  @P0 FFMA.FTZ R70, R67, R70, -R68 ;  /* 0x0000004643460223 */ /* 0x000fe20000010844 */
[----:B------:R-:W-:-:S02]  /*8b10*/  MOV R68, R241 ;  /* 0x000000f100447202 */ /* 0x000fc40000000f00 */
[----:B------:R-:W-:-:S03]  /*8b20*/  MOV R67, R240 ;  /* 0x000000f000437202 */ /* 0x000fc60000000f00 */
[----:B------:R-:W-:Y:S02]  /*8b30*/  @P0 FADD.FTZ R68, R71, R68 ;  /* 0x0000004447440221 */ /* 0x000fe40000010000 */
[----:B------:R-:W-:Y:S01]  /*8b40*/  @P0 FADD.FTZ R67, R65, R67 ;  /* 0x0000004341430221 */ /* 0x000fe20000010000 */
[----:B------:R-:W-:Y:S05]  /*8b50*/  BRA.CONV ~URZ, `(.L_x_5099) ;  /* 0x000000537f007947 */ /* 0x000fea000b800000 */
[----:B------:R-:W-:Y:S01]  /*8b60*/  HFMA2.MMA R66, -RZ, RZ, 0, 1.847743988037109375e-06 ;  /* 0x0000001fff427435 */ /* 0x000fe200000001ff */
[----:B------:R-:W-:Y:S02]  /*8b70*/  MOV R64, R70 ;  /* 0x0000004600407202 */ /* 0x000fe40000000f00 */
[----:B------:R-:W-:Y:S02]  /*8b80*/  MOV R247, 0xffffffff ;  /* 0xffffffff00f77802 */ /* 0x000fe40000000f00 */
[----:B------:R-:W-:Y:S02]  /*8b90*/  MOV R65, 0x8bb0 ;  /* 0x00008bb000417802 */ /* 0x000fe40000000f00 */
[----:B------:R-:W-:Y:S05]  /*8ba0*/  CALL.REL.NOINC `($__internal_124_$__cuda_sm70_shflsync_idx_p) ;  /* 0x0000959000007944 */ /* 0x000fea0003c00000 */
.L_x_5099:
[----:B------:R-:W-:Y:S05]  /*8bb0*/  BRA.CONV ~URZ, `(.L_x_5100) ;  /* 0x000000537f007947 */ /* 0x000fea000b800000 */
[----:B-1----:R-:W-:Y:S01]  /*8bc0*/  HFMA2.MMA R66, -RZ, RZ, 0, 1.847743988037109375e-06 ;  /* 0x0000001fff427435 */ /* 0x002fe200000001ff */
[----:B------:R-:W-:Y:S02]  /*8bd0*/  MOV R64, R69 ;  /* 0x0000004500407202 */ /* 0x000fe40000000f00 */
[----:B------:R-:W-:-:S02]  /*8be0*/  MOV R247, 0xffffffff ;  /* 0xffffffff00f77802 */ /* 0x000fc40000000f00 */
[----:B------:R-:W-:Y:S02]  /*8bf0*/  MOV R65, 0x8c10 ;  /* 0x00008c1000417802 */ /* 0x000fe40000000f00 */
[----:B0-----:R-:W-:Y:S05]  /*8c00*/  CALL.REL.NOINC `($__internal_124_$__cuda_sm70_shflsync_idx_p) ;  /* 0x0000953000007944 */ /* 0x001fea0003c00000 */
.L_x_5100:
[----:B------:R-:W-:Y:S05]  /*8c10*/  BRA.CONV ~URZ, `(.L_x_5101) ;  /* 0x000000537f007947 */ /* 0x000fea000b800000 */
[----:B-1----:R-:W-:Y:S01]  /*8c20*/  HFMA2.MMA R66, -RZ, RZ, 0, 1.847743988037109375e-06 ;  /* 0x0000001fff427435 */ /* 0x002fe200000001ff */
[----:B------:R-:W-:Y:S02]  /*8c30*/  MOV R64, R67 ;  /* 0x0000004300407202 */ /* 0x000fe40000000f00 */
[----:B------:R-:W-:Y:S02]  /*8c40*/  MOV R247, 0xffffffff ;  /* 0xffffffff00f77802 */ /* 0x000fe40000000f00 */
[----:B------:R-:W-:Y:S02]  /*8c50*/  MOV R65, 0x8c70 ;  /* 0x00008c7000417802 */ /* 0x000fe40000000f00 */
[----:B0-----:R-:W-:Y:S05]  /*8c60*/  CALL.REL.NOINC `($__internal_124_$__cuda_sm70_shflsync_idx_p) ;  /* 0x000094d000007944 */ /* 0x001fea0003c00000 */
.L_x_5101:
[----:B------:R-:W-:Y:S05]  /*8c70*/  BRA.CONV ~URZ, `(.L_x_5102) ;  /* 0x000000537f007947 */ /* 0x000fea000b800000 */
[----:B-1----:R-:W-:Y:S01]  /*8c80*/  HFMA2.MMA R66, -RZ, RZ, 0, 1.847743988037109375e-06 ;  /* 0x0000001fff427435 */ /* 0x002fe200000001ff */
[----:B------:R-:W-:Y:S02]  /*8c90*/  MOV R64, R68 ;  /* 0x0000004400407202 */ /* 0x000fe40000000f00 */
[----:B------:R-:W-:Y:S02]  /*8ca0*/  MOV R247, 0xffffffff ;  /* 0xffffffff00f77802 */ /* 0x000fe40000000f00 */
[----:B------:R-:W-:-:S02]  /*8cb0*/  MOV R65, 0x8cd0 ;  /* 0x00008cd000417802 */ /* 0x000fc40000000f00 */
[----:B0-----:R-:W-:Y:S05]  /*8cc0*/  CALL.REL.NOINC `($__internal_124_$__cuda_sm70_shflsync_idx_p) ;  /* 0x0000947000007944 */ /* 0x001fea0003c00000 */
.L_x_5102:
        /* <DEDUP_REMOVED lines=8> */
[----:B------:R-:W0:Y:S02]  /*8d50*/  SHFL.UP PT, R68, R68, 0x1, RZ ;  /* 0x0420000044447989 */ /* 0x000e2400000e00ff */
.L_x_5207:
[-C--:B0-23--:R-:W-:Y:S02]  /*8d60*/  FMUL.FTZ R65, R61, R69.reuse ;  /* 0x000000453d417220 */ /* 0x08dfe40000410000 */
[----:B------:R-:W-:-:S02]  /*8d70*/  FMUL.FTZ R64, R60, R69 ;  /* 0x000000453c407220 */ /* 0x000fc40000410000 */
[-C--:B------:R-:W-:Y:S02]  /*8d80*/  @P1 FFMA.FTZ R60, R60, R70.reuse, -R65 ;  /* 0x000000463c3c1223 */ /* 0x080fe40000010841 */
[-C--:B-1----:R-:W-:Y:S02]  /*8d90*/  FMUL.FTZ R65, R63, R69.reuse ;  /* 0x000000453f417220 */ /* 0x082fe40000410000 */
[C---:B----4-:R-:W-:Y:S02]  /*8da0*/  FMUL.FTZ R69, R62.reuse, R69 ;  /* 0x000000453e457220 */ /* 0x050fe40000410000 */
[-C--:B------:R-:W-:Y:S02]  /*8db0*/  FFMA.FTZ R66, R62, R70.reuse, -R65 ;  /* 0x000000463e427223 */ /* 0x080fe40000010841 */
[----:B------:R-:W-:Y:S02]  /*8dc0*/  @P1 FFMA.FTZ R61, R61, R70, R64 ;  /* 0x000000463d3d1223 */ /* 0x000fe40000010040 */
[----:B------:R-:W-:-:S02]  /*8dd0*/  @P1 FADD.FTZ R62, R66, R67 ;  /* 0x00000043423e1221 */ /* 0x000fc40000010000 */
[----:B------:R-:W0:Y:S01]  /*8de0*/  LDS.128 R64, [R243+0x31d0] ;  /* 0x0031d000f3407984 */ /* 0x000e220000000c00 */
[----:B------:R-:W-:-:S04]  /*8df0*/  FFMA.FTZ R69, R63, R70, R69 ;  /* 0x000000463f457223 */ /* 0x000fc80000010045 */
[----:B------:R-:W-:-:S05]  /*8e00*/  @P1 FADD.FTZ R63, R69, R68 ;  /* 0x00000044453f1221 */ /* 0x000fca0000010000 */
        /* <DEDUP_REMOVED lines=12> */
.L_x_5096:
[----:B0-----:R-:W-:Y:S05]  /*8ed0*/  BSYNC B0 ;  /* 0x0000000000007941 */ /* 0x001fea0003800000 */
.L_x_5095:
[----:B------:R-:W-:Y:S02]  /*8ee0*/  WARPSYNC 0xffffffff ;  /* 0xffffffff00007948 */ /* 0x000fe40003800000 */
[CC--:B-1----:R-:W-:Y:S01]  /*8ef0*/  FMUL.FTZ R60, R102.reuse, R184.reuse ;  /* 0x000000b8663c7220 */ /* 0x0c2fe20000410000 */
[----:B------:R-:W-:Y:S01]  /*8f00*/  BAR.SYNC.DEFER_BLOCKING 0x0 ;  /* 0x0000000000007b1d */ /* 0x000fe20000010000 */
[C---:B------:R-:W-:Y:S02]  /*8f10*/  FMUL.FTZ R61, R101.reuse, R184 ;  /* 0x000000b8653d7220 */ /* 0x040fe40000410000 */
[-C--:B------:R-:W-:Y:S02]  /*8f20*/  FFMA.FTZ R62, -R101, R168.reuse, -R60 ;  /* 0x000000a8653e7223 */ /* 0x080fe4000001093c */
[----:B------:R-:W-:Y:S01]  /*8f30*/  FFMA.FTZ R60, R102, R168, -R61 ;  /* 0x000000a8663c7223 */ /* 0x000fe2000001083d */
[----:B------:R-:W-:Y:S01]  /*8f40*/  ULDC UR34, c[0x0][0x174] ;  /* 0x00005d0000227ab9 */ /* 0x000fe20000000800 */
[----:B------:R-:W-:Y:S01]  /*8f50*/  FADD.FTZ R62, -R183, R62 ;  /* 0x0000003eb73e7221 */ /* 0x000fe20000010100 */
[----:B------:R-:W-:Y:S01]  /*8f60*/  UISETP.GE.AND UP0, UPT, UR24, UR34, UPT ;  /* 0x000000221800728c */ /* 0x000fe2000bf06270 */
[----:B------:R-:W-:Y:S01]  /*8f70*/  FADD.FTZ R60, R167, R60 ;  /* 0x0000003ca73c7221 */ /* 0x000fe20000010000 */
[----:B------:R-:W-:Y:S01]  /*8f80*/  USHF.L.U32 UR34, UR7, 0x4, URZ ;  /* 0x0000000407227899 */ /* 0x000fe2000800063f */
[C---:B------:R-:W-:Y:S01]  /*8f90*/  FMUL.FTZ R61, R103.reuse, -R62 ;  /* 0x8000003e673d7220 */ /* 0x040fe20000410000 */
[----:B------:R-:W-:Y:S01]  /*8fa0*/  BSSY B0, `(.L_x_5104) ;  /* 0x00001aa000007945 */ /* 0x000fe20003800000 */
[-C--:B------:R-:W-:Y:S01]  /*8fb0*/  FMUL.FTZ R63, R103, -R60.reuse ;  /* 0x8000003c673f7220 */ /* 0x080fe20000410000 */
[----:B------:R-:W-:Y:S01]  /*8fc0*/  PLOP3.LUT P0, PT, PT, PT, UP0, 0x80, 0x0 ;  /* 0x000000000000781c */ /* 0x000fe20003f0f008 */
[----:B------:R-:W-:-:S02]  /*8fd0*/  FFMA.FTZ R65, R104, R60, -R61 ;  /* 0x0000003c68417223 */ /* 0x000fc4000001083d */
[C---:B------:R-:W-:Y:S01]  /*8fe0*/  FMUL.FTZ R60, R101.reuse, -R110 ;  /* 0x8000006e653c7220 */ /* 0x040fe20000410000 */
[----:B------:R-:W-:Y:S01]  /*8ff0*/  ISETP.NE.OR P0, PT, R228, RZ, P0 ;  /* 0x000000ffe400720c */ /* 0x000fe20000705670 */
[-C--:B------:R-:W-:Y:S02]  /*9000*/  FMUL.FTZ R61, R101, R111.reuse ;  /* 0x0000006f653d7220 */ /* 0x080fe40000410000 */
[----:B------:R-:W-:Y:S02]  /*9010*/  FFMA.FTZ R67, R104, R62, R63 ;  /* 0x0000003e68437223 */ /* 0x000fe4000001003f */
[C---:B------:R-:W-:Y:S01]  /*9020*/  FFMA.FTZ R62, R102.reuse, -R111, R60 ;  /* 0x8000006f663e7223 */ /* 0x040fe2000001003c */
[----:B------:R-:W0:Y:S01]  /*9030*/  LDS.64 R68, [R86.X16+0x31d8] ;  /* 0x0031d80056447984 */ /* 0x000e22000000ca00 */
        /* <DEDUP_REMOVED lines=13> */
[----:B------:R-:W-:-:S02]  /*9110*/  FADD.FTZ R64, R165, R64 ;  /* 0x00000040a5407221 */ /* 0x000fc40000010000 */
[----:B------:R-:W-:Y:S02]  /*9120*/  FADD.FTZ R66, -R181, R66 ;  /* 0x00000042b5427221 */ /* 0x000fe40000010100 */
[C---:B------:R-:W-:Y:S02]  /*9130*/  FFMA.FTZ R62, R106.reuse, R63, R62 ;  /* 0x0000003f6a3e7223 */ /* 0x040fe4000001003e */
[----:B------:R-:W-:Y:S02]  /*9140*/  FFMA.FTZ R60, R106, R60, -R61 ;  /* 0x0000003c6a3c7223 */ /* 0x000fe4000001083d */
[C---:B------:R-:W-:Y:S02]  /*9150*/  FMUL.FTZ R63, R107.reuse, -R64 ;  /* 0x800000406b3f7220 */ /* 0x040fe40000410000 */
[-C--:B------:R-:W-:Y:S02]  /*9160*/  FMUL.FTZ R61, R107, -R66.reuse ;  /* 0x800000426b3d7220 */ /* 0x080fe40000410000 */
        /* <DEDUP_REMOVED lines=8> */
[C---:B------:R-:W-:Y:S02]  /*91f0*/  FMUL.FTZ R61, R109.reuse, -R67 ;  /* 0x800000436d3d7220 */ /* 0x040fe40000410000 */
[CC--:B------:R-:W-:Y:S02]  /*9200*/  FMUL.FTZ R62, R109.reuse, -R65.reuse ;  /* 0x800000416d3e7220 */ /* 0x0c0fe40000410000 */
        /* <DEDUP_REMOVED lines=9> */
[CC--:B------:R-:W-:Y:S02]  /*92a0*/  FMUL.FTZ R61, R113.reuse, -R66.reuse ;  /* 0x80000042713d7220 */ /* 0x0c0fe40000410000 */
        /* <DEDUP_REMOVED lines=14> */
[----:B------:R-:W-:Y:S02]  /*9390*/  FADD.FTZ R64, R161, R64 ;  /* 0x00000040a1407221 */ /* 0x000fe40000010000 */
[----:B------:R-:W-:Y:S02]  /*93a0*/  FADD.FTZ R66, -R177, R66 ;  /* 0x00000042b1427221 */ /* 0x000fe40000010100 */
[----:B------:R-:W-:-:S02]  /*93b0*/  FFMA.FTZ R62, R116, R63, R62 ;  /* 0x0000003f743e7223 */ /* 0x000fc4000001003e */
[----:B------:R-:W-:Y:S02]  /*93c0*/  FFMA.FTZ R60, R116, R60, -R61 ;  /* 0x0000003c743c7223 */ /* 0x000fe4000001083d */
[C---:B------:R-:W-:Y:S02]  /*93d0*/  FMUL.FTZ R63, R117.reuse, -R64 ;  /* 0x80000040753f7220 */ /* 0x040fe40000410000 */
[CC--:B------:R-:W-:Y:S02]  /*93e0*/  FMUL.FTZ R61, R117.reuse, -R66.reuse ;  /* 0x80000042753d7220 */ /* 0x0c0fe40000410000 */
        /* <DEDUP_REMOVED lines=45> */
[C---:B------:R-:W-:Y:S02]  /*96c0*/  FFMA.FTZ R60, R128.reuse, R60, -R61 ;  /* 0x0000003c803c7223 */ /* 0x040fe4000001083d */
[----:B------:R-:W-:Y:S02]  /*96d0*/  FFMA.FTZ R61, R128, R62, R63 ;  /* 0x0000003e803d7223 */ /* 0x000fe4000001003f */
[----:B------:R-:W-:Y:S02]  /*96e0*/  FADD.FTZ R65, R156, R65 ;  /* 0x000000419c417221 */ /* 0x000fe40000010000 */
[C---:B------:R-:W-:Y:S02]  /*96f0*/  FMUL.FTZ R62, R129.reuse, -R67 ;  /* 0x80000043813e7220 */ /* 0x040fe40000410000 */
[-C--:B------:R-:W-:Y:S02]  /*9700*/  FMUL.FTZ R63, R129, -R65.reuse ;  /* 0x80000041813f7220 */ /* 0x080fe40000410000 */
[----:B------:R-:W-:-:S02]  /*9710*/  FFMA.FTZ R64, R130, R65, -R62 ;  /* 0x0000004182407223 */ /* 0x000fc4000001083e */
[----:B------:R-:W-:Y:S02]  /*9720*/  FFMA.FTZ R66, R130, R67, R63 ;  /* 0x0000004382427223 */ /* 0x000fe4000001003f */
[----:B------:R-:W-:Y:S02]  /*9730*/  FADD.FTZ R64, R155, R64 ;  /* 0x000000409b407221 */ /* 0x000fe40000010000 */
[----:B------:R-:W-:Y:S02]  /*9740*/  FMUL.FTZ R63, R129, -R61 ;  /* 0x8000003d813f7220 */ /* 0x000fe40000410000 */
[----:B------:R-:W-:Y:S02]  /*9750*/  FADD.FTZ R66, -R171, R66 ;  /* 0x00000042ab427221 */ /* 0x000fe40000010100 */
[----:B------:R-:W-:Y:S02]  /*9760*/  FMUL.FTZ R67, R131, -R64 ;  /* 0x8000004083437220 */ /* 0x000fe40000410000 */
[----:B0-----:R-:W-:-:S02]  /*9770*/  FMUL.FTZ R70, R121, R68 ;  /* 0x0000004479467220 */ /* 0x001fc40000410000 */
[-C--:B------:R-:W-:Y:S02]  /*9780*/  FMUL.FTZ R62, R129, -R60.reuse ;  /* 0x8000003c813e7220 */ /* 0x080fe40000410000 */
[----:B------:R-:W-:Y:S02]  /*9790*/  FFMA.FTZ R60, R130, R60, -R63 ;  /* 0x0000003c823c7223 */ /* 0x000fe4000001083f */
[-C--:B------:R-:W-:Y:S02]  /*97a0*/  FMUL.FTZ R63, R131, -R66.reuse ;  /* 0x80000042833f7220 */ /* 0x080fe40000410000 */
[----:B------:R-:W-:Y:S02]  /*97b0*/  FFMA.FTZ R67, R132, R66, R67 ;  /* 0x0000004284437223 */ /* 0x000fe40000010043 */
[-C--:B------:R-:W-:Y:S02]  /*97c0*/  FMUL.FTZ R121, R121, R69.reuse ;  /* 0x0000004579797220 */ /* 0x080fe40000410000 */
[----:B------:R-:W-:-:S02]  /*97d0*/  FFMA.FTZ R70, R120, R69, R70 ;  /* 0x0000004578467223 */ /* 0x000fc40000010046 */
[----:B------:R-:W-:Y:S02]  /*97e0*/  FFMA.FTZ R61, R130, R61, R62 ;  /* 0x0000003d823d7223 */ /* 0x000fe4000001003e */
[----:B------:R-:W-:Y:S02]  /*97f0*/  FFMA.FTZ R65, R132, R64, -R63 ;  /* 0x0000004084417223 */ /* 0x000fe4000001083f */
[----:B------:R-:W-:Y:S02]  /*9800*/  FADD.FTZ R67, -R170, R67 ;  /* 0x00000043aa437221 */ /* 0x000fe40000010100 */
[----:B------:R-:W-:Y:S02]  /*9810*/  FFMA.FTZ R121, R120, R68, -R121 ;  /* 0x0000004478797223 */ /* 0x000fe40000010879 */
[----:B------:R-:W-:Y:S02]  /*9820*/  FADD.FTZ R185, R185, R70 ;  /* 0x00000046b9b97221 */ /* 0x000fe40000010000 */
[----:B------:R-:W-:-:S02]  /*9830*/  FMUL.FTZ R63, R131, -R61 ;  /* 0x8000003d833f7220 */ /* 0x000fc40000410000 */
[-C--:B------:R-:W-:Y:S02]  /*9840*/  FMUL.FTZ R62, R131, -R60.reuse ;  /* 0x8000003c833e7220 */ /* 0x080fe40000410000 */
[----:B------:R-:W-:Y:S02]  /*9850*/  FADD.FTZ R65, R154, R65 ;  /* 0x000000419a417221 */ /* 0x000fe40000010000 */
[C---:B------:R-:W-:Y:S02]  /*9860*/  FMUL.FTZ R66, R133.reuse, -R67 ;  /* 0x8000004385427220 */ /* 0x040fe40000410000 */
[----:B------:R-:W-:Y:S02]  /*9870*/  FADD.FTZ R186, R186, R121 ;  /* 0x00000079baba7221 */ /* 0x000fe40000010000 */
[----:B------:R-:W-:Y:S02]  /*9880*/  FMUL.FTZ R69, R133, R185 ;  /* 0x000000b985457220 */ /* 0x000fe40000410000 */
[----:B------:R-:W-:-:S02]  /*9890*/  FFMA.FTZ R60, R132, R60, -R63 ;  /* 0x0000003c843c7223 */ /* 0x000fc4000001083f */
[----:B------:R-:W-:Y:S02]  /*98a0*/  FFMA.FTZ R61, R132, R61, R62 ;  /* 0x0000003d843d7223 */ /* 0x000fe4000001003e */
[CC--:B------:R-:W-:Y:S02]  /*98b0*/  FMUL.FTZ R62, R133.reuse, -R65.reuse ;  /* 0x80000041853e7220 */ /* 0x0c0fe40000410000 */
[C---:B------:R-:W-:Y:S02]  /*98c0*/  FFMA.FTZ R66, R134.reuse, R65, -R66 ;  /* 0x0000004186427223 */ /* 0x040fe40000010842 */
[----:B------:R-:W-:Y:S02]  /*98d0*/  FFMA.FTZ R68, R134, R186, -R69 ;  /* 0x000000ba86447223 */ /* 0x000fe40000010845 */
[----:B------:R-:W-:Y:S02]  /*98e0*/  FMUL.FTZ R65, R133, -R60 ;  /* 0x8000003c85417220 */ /* 0x000fe40000410000 */
[----:B------:R-:W-:-:S02]  /*98f0*/  FADD.FTZ R187, R187, R68 ;  /* 0x00000044bbbb7221 */ /* 0x000fc40000010000 */
[C---:B------:R-:W-:Y:S02]  /*9900*/  FFMA.FTZ R62, R134.reuse, R67, R62 ;  /* 0x00000043863e7223 */ /* 0x040fe4000001003e */
[CC--:B------:R-:W-:Y:S02]  /*9910*/  FMUL.FTZ R63, R133.reuse, -R61.reuse ;  /* 0x8000003d853f7220 */ /* 0x0c0fe40000410000 */
[C---:B------:R-:W-:Y:S01]  /*9920*/  FFMA.FTZ R65, R134.reuse, R61, R65 ;  /* 0x0000003d86417223 */ /* 0x040fe20000010041 */
[----:B------:R-:W-:Y:S01]  /*9930*/  HFMA2.MMA R61, -RZ, RZ, 0, 0 ;  /* 0x00000000ff3d7435 */ /* 0x000fe200000001ff */
[----:B------:R-:W-:Y:S02]  /*9940*/  FMUL.FTZ R68, R133, R186 ;  /* 0x000000ba85447220 */ /* 0x000fe40000410000 */
[----:B------:R-:W-:Y:S01]  /*9950*/  FFMA.FTZ R64, R134, R60, -R63 ;  /* 0x0000003c86407223 */ /* 0x000fe2000001083f */
[----:B------:R-:W-:Y:S01]  /*9960*/  MOV R60, 0x3f800000 ;  /* 0x3f800000003c7802 */ /* 0x000fe20000000f00 */
[----:B------:R-:W-:-:S02]  /*9970*/  FADD.FTZ R67, -R169, R62 ;  /* 0x0000003ea9437221 */ /* 0x000fc40000010100 */
[----:B------:R-:W-:Y:S01]  /*9980*/  FFMA.FTZ R69, R134, R185, R68 ;  /* 0x000000b986457223 */ /* 0x000fe20000010044 */
[----:B------:R-:W-:Y:S01]  /*9990*/  CS2R R62, SRZ ;  /* 0x00000000003e7805 */ /* 0x000fe2000001ff00 */
[----:B------:R-:W-:Y:S02]  /*99a0*/  FADD.FTZ R66, R153, R66 ;  /* 0x0000004299427221 */ /* 0x000fe40000010000 */
[----:B------:R-:W-:Y:S02]  /*99b0*/  FADD.FTZ R188, R188, R69 ;  /* 0x00000045bcbc7221 */ /* 0x000fe40000010000 */
[----:B------:R-:W-:Y:S01]  /*99c0*/  FMUL.FTZ R69, R131, R187 ;  /* 0x000000bb83457220 */ /* 0x000fe20000410000 */
[----:B------:R-:W0:Y:S01]  /*99d0*/  @!P0 LDS.128 R60, [UR34+0x4be0] ;  /* 0x004be022ff3c8984 */ /* 0x000e220008000c00 */
[----:B------:R-:W-:-:S03]  /*99e0*/  ISETP.GT.U32.AND P0, PT, R86, 0x1f, PT ;  /* 0x0000001f5600780c */ /* 0x000fc60003f04070 */
[----:B------:R1:W-:Y:S02]  /*99f0*/  STS.128 [R86.X16+0x35e0], R64 ;  /* 0x0035e04056007388 */ /* 0x0003e4000000cc00 */
[----:B-1----:R-:W-:-:S04]  /*9a00*/  FFMA.FTZ R64, R132, R188, R69 ;  /* 0x000000bc84407223 */ /* 0x002fc80000010045 */
        /* <DEDUP_REMOVED lines=103> */
.L_x_5208:
[----:B------:R-:W-:Y:S05]  /*a080*/  BRA.DIV ~URZ, `(.L_x_5107) ;  /* 0x000072a27f007947 */ /* 0x000fea000b800000 */
[----:B------:R-:W2:Y:S04]  /*a090*/  SHFL.DOWN PT, R69, R69, 0x1, 0x1f ;  /* 0x08201f0045457f89 */ /* 0x000ea800000e0000 */
[----:B0-----:R0:W3:Y:S04]  /*a0a0*/  SHFL.DOWN PT, R121, R68, 0x1, 0x1f ;  /* 0x08201f0044797f89 */ /* 0x0010e800000e0000 */
[----:B------:R0:W4:Y:S02]  /*a0b0*/  SHFL.DOWN PT, R66, R70, 0x1, 0x1f ;  /* 0x08201f0046427f89 */ /* 0x00012400000e0000 */
.L_x_5209:
        /* <DEDUP_REMOVED lines=13> */
.L_x_5109:
[----:B------:R-:W-:Y:S05]  /*a190*/  BSYNC B1 ;  /* 0x0000000000017941 */ /* 0x000fea0003800000 */
.L_x_5108:
[----:B------:R-:W-:Y:S01]  /*a1a0*/  ISETP.GT.U32.AND P0, PT, R228, 0x1d, PT ;  /* 0x0000001de400780c */ /* 0x000fe20003f04070 */
[----:B------:R-:W-:Y:S05]  /*a1b0*/  BRA.DIV ~URZ, `(.L_x_5110) ;  /* 0x000072c27f007947 */ /* 0x000fea000b800000 */
[----:B-1----:R1:W0:Y:S04]  /*a1c0*/  SHFL.DOWN PT, R67, R71, 0x2, 0x1f ;  /* 0x08401f0047437f89 */ /* 0x00222800000e0000 */
[----:B--2---:R1:W2:Y:S04]  /*a1d0*/  SHFL.DOWN PT, R69, R240, 0x2, 0x1f ;  /* 0x08401f00f0457f89 */ /* 0x0042a800000e0000 */
[----:B0-----:R1:W0:Y:S04]  /*a1e0*/  SHFL.DOWN PT, R70, R68, 0x2, 0x1f ;  /* 0x08401f0044467f89 */ /* 0x00122800000e0000 */
[----:B----4-:R1:W4:Y:S02]  /*a1f0*/  SHFL.DOWN PT, R66, R120, 0x2, 0x1f ;  /* 0x08401f0078427f89 */ /* 0x01032400000e0000 */
.L_x_5210:
        /* <DEDUP_REMOVED lines=13> */
.L_x_5112:
[----:B------:R-:W-:Y:S05]  /*a2d0*/  BSYNC B1 ;  /* 0x0000000000017941 */ /* 0x000fea0003800000 */
.L_x_5111:
[----:B------:R-:W-:Y:S01]  /*a2e0*/  ISETP.GT.U32.AND P0, PT, R228, 0x1b, PT ;  /* 0x0000001be400780c */ /* 0x000fe20003f04070 */
[----:B------:R-:W-:Y:S10]  /*a2f0*/  BRA.DIV ~URZ, `(.L_x_5113) ;  /* 0x000073427f007947 */ /* 0x000ff4000b800000 */
[----:B------:R1:W4:Y:S02]  /*a300*/  SHFL.DOWN PT, R67, R71, 0x4, 0x1f ;  /* 0x08801f0047437f89 */ /* 0x00032400000e0000 */
.L_x_5211:
[----:B------:R-:W-:Y:S05]  /*a310*/  BRA.DIV ~URZ, `(.L_x_5114) ;  /* 0x000073a27f007947 */ /* 0x000fea000b800000 */
[----:B--2---:R2:W1:Y:S04]  /*a320*/  SHFL.DOWN PT, R69, R240, 0x4, 0x1f ;  /* 0x08801f00f0457f89 */ /* 0x00446800000e0000 */
[----:B0-----:R2:W0:Y:S04]  /*a330*/  SHFL.DOWN PT, R70, R68, 0x4, 0x1f ;  /* 0x08801f0044467f89 */ /* 0x00142800000e0000 */
[----:B----4-:R2:W4:Y:S02]  /*a340*/  SHFL.DOWN PT, R66, R120, 0x4, 0x1f ;  /* 0x08801f0078427f89 */ /* 0x01052400000e0000 */
.L_x_5212:
        /* <DEDUP_REMOVED lines=13> */
.L_x_5116:
[----:B------:R-:W-:Y:S05]  /*a420*/  BSYNC B1 ;  /* 0x0000000000017941 */ /* 0x000fea0003800000 */
.L_x_5115:
[----:B------:R-:W-:Y:S01]  /*a430*/  ISETP.GT.U32.AND P0, PT, R228, 0x17, PT ;  /* 0x00000017e400780c */ /* 0x000fe20003f04070 */
[----:B------:R-:W-:Y:S05]  /*a440*/  BRA.DIV ~URZ, `(.L_x_5117) ;  /* 0x000073c27f007947 */ /* 0x000fea000b800000 */
[----:B------:R2:W4:Y:S04]  /*a450*/  SHFL.DOWN PT, R67, R71, 0x8, 0x1f ;  /* 0x09001f0047437f89 */ /* 0x00052800000e0000 */
[----:B-1----:R2:W1:Y:S04]  /*a460*/  SHFL.DOWN PT, R69, R240, 0x8, 0x1f ;  /* 0x09001f00f0457f89 */ /* 0x00246800000e0000 */
[----:B0-----:R2:W0:Y:S04]  /*a470*/  SHFL.DOWN PT, R70, R68, 0x8, 0x1f ;  /* 0x09001f0044467f89 */ /* 0x00142800000e0000 */
[----:B----4-:R2:W4:Y:S02]  /*a480*/  SHFL.DOWN PT, R66, R120, 0x8, 0x1f ;  /* 0x09001f0078427f89 */ /* 0x01052400000e0000 */
.L_x_5213:
        /* <DEDUP_REMOVED lines=13> */
.L_x_5119:
[----:B------:R-:W-:Y:S05]  /*a560*/  BSYNC B1 ;  /* 0x0000000000017941 */ /* 0x000fea0003800000 */
.L_x_5118:
[----:B------:R-:W-:Y:S01]  /*a570*/  ISETP.GT.U32.AND P0, PT, R228, 0xf, PT ;  /* 0x0000000fe400780c */ /* 0x000fe20003f04070 */
[----:B------:R-:W-:Y:S10]  /*a580*/  BRA.DIV ~URZ, `(.L_x_5120) ;  /* 0x000074427f007947 */ /* 0x000ff4000b800000 */
[----:B------:R2:W4:Y:S02]  /*a590*/  SHFL.DOWN PT, R67, R71, 0x10, 0x1f ;  /* 0x0a001f0047437f89 */ /* 0x00052400000e0000 */
.L_x_5214:
[----:B------:R-:W-:Y:S05]  /*a5a0*/  BRA.DIV ~URZ, `(.L_x_5121) ;  /* 0x000074a27f007947 */ /* 0x000fea000b800000 */
[----:B-1----:R1:W2:Y:S04]  /*a5b0*/  SHFL.DOWN PT, R69, R240, 0x10, 0x1f ;  /* 0x0a001f00f0457f89 */ /* 0x0022a800000e0000 */
[----:B0-----:R1:W0:Y:S04]  /*a5c0*/  SHFL.DOWN PT, R70, R68, 0x10, 0x1f ;  /* 0x0a001f0044467f89 */ /* 0x00122800000e0000 */
[----:B----4-:R1:W4:Y:S02]  /*a5d0*/  SHFL.DOWN PT, R66, R120, 0x10, 0x1f ;  /* 0x0a001f0078427f89 */ /* 0x01032400000e0000 */
.L_x_5215:
        /* <DEDUP_REMOVED lines=13> */
.L_x_5123:
[----:B------:R-:W-:Y:S05]  /*a6b0*/  BSYNC B1 ;  /* 0x0000000000017941 */ /* 0x000fea0003800000 */
.L_x_5122:
        /* <DEDUP_REMOVED lines=20> */
.L_x_5216:
        /* <DEDUP_REMOVED lines=21> */
.L_x_5126:
[----:B------:R-:W-:Y:S05]  /*a950*/  BSYNC B1 ;  /* 0x0000000000017941 */ /* 0x000fea0003800000 */
.L_x_5125:
        /* <DEDUP_REMOVED lines=14> */
.L_x_5105:
[----:B0-----:R-:W-:Y:S05]  /*aa40*/  BSYNC B0 ;  /* 0x0000000000007941 */ /* 0x001fea0003800000 */
.L_x_5104:
[----:B------:R-:W-:Y:S02]  /*aa50*/  WARPSYNC 0xffffffff ;  /* 0xffffffff00007948 */ /* 0x000fe40003800000 */
[----:B------:R-:W-:Y:S01]  /*aa60*/  BAR.SYNC.DEFER_BLOCKING 0x0 ;  /* 0x0000000000007b1d */ /* 0x000fe20000010000 */
[----:B-1----:R-:W-:Y:S01]  /*aa70*/  SHF.L.U32 R68, R86, 0x4, RZ ;  /* 0x0000000456447819 */ /* 0x002fe200000006ff */
[----:B------:R-:W-:Y:S01]  /*aa80*/  FFMA.FTZ R70, R16, R186, RZ ;  /* 0x000000ba10467223 */ /* 0x000fe200000100ff */
[----:B------:R-:W-:Y:S01]  /*aa90*/  ISETP.NE.AND P0, PT, R86, RZ, PT ;  /* 0x000000ff5600720c */ /* 0x000fe20003f05270 */
[----:B------:R-:W-:Y:S02]  /*aaa0*/  HADD2.F32 R71, -RZ, R78.H0_H0 ;  /* 0x2000004eff477230 */ /* 0x000fe40000004100 */
[----:B------:R-:W-:Y:S01]  /*aab0*/  HADD2.F32 R121, -RZ, R76.H0_H0 ;  /* 0x2000004cff797230 */ /* 0x000fe20000004100 */
[----:B------:R-:W-:Y:S01]  /*aac0*/  BSSY B0, `(.L_x_5127) ;  /* 0x0000201000007945 */ /* 0x000fe20003800000 */
[----:B------:R-:W0:Y:S08]  /*aad0*/  LDS.64 R64, [R68+0x35e8] ;  /* 0x0035e80044407984 */ /* 0x000e300000000a00 */
[----:B------:R1:W-:Y:S01]  /*aae0*/  @!P0 STS.128 [UR34+0x4be0], R60 ;  /* 0x004be03cff008988 */ /* 0x0003e20008000c22 */
[----:B------:R-:W-:-:S02]  /*aaf0*/  ULDC UR34, c[0x0][0x168] ;  /* 0x00005a0000227ab9 */ /* 0x000fc40000000800 */
[----:B------:R-:W-:Y:S01]  /*ab00*/  UIADD3 UR34, -UR25, UR34, URZ ;  /* 0x0000002219227290 */ /* 0x000fe2000fffe13f */
[----:B-1----:R-:W-:Y:S02]  /*ab10*/  FFMA.FTZ R63, R15, R187, R70 ;  /* 0x000000bb0f3f7223 */ /* 0x002fe40000010046 */
[CC--:B0-----:R-:W-:Y:S02]  /*ab20*/  FMUL.FTZ R67, R65.reuse, -R111.reuse ;  /* 0x8000006f41437220 */ /* 0x0c1fe40000410000 */
[C---:B------:R-:W-:Y:S02]  /*ab30*/  FMUL.FTZ R111, R64.reuse, -R111 ;  /* 0x8000006f406f7220 */ /* 0x040fe40000410000 */
[-C--:B------:R-:W-:Y:S01]  /*ab40*/  FFMA.FTZ R60, R64, R110.reuse, -R67 ;  /* 0x0000006e403c7223 */ /* 0x080fe20000010843 */
[----:B------:R-:W-:Y:S01]  /*ab50*/  HADD2.F32 R64, -RZ, R82.H0_H0 ;  /* 0x20000052ff407230 */ /* 0x000fe20000004100 */
[----:B------:R-:W-:Y:S01]  /*ab60*/  FFMA.FTZ R61, R65, R110, R111 ;  /* 0x0000006e413d7223 */ /* 0x000fe2000001006f */
[----:B------:R-:W-:Y:S01]  /*ab70*/  HADD2.F32 R65, -RZ, R81.H0_H0 ;  /* 0x20000051ff417230 */ /* 0x000fe20000004100 */
[----:B------:R-:W-:Y:S01]  /*ab80*/  FMUL.FTZ R110, R50, R71 ;  /* 0x00000047326e7220 */ /* 0x000fe20000410000 */
[----:B------:R-:W-:Y:S01]  /*ab90*/  HADD2.F32 R67, -RZ, R80.H0_H0 ;  /* 0x20000050ff437230 */ /* 0x000fe20000004100 */
[----:B------:R-:W-:Y:S01]  /*aba0*/  FMUL.FTZ R66, R54, R64 ;  /* 0x0000004036427220 */ /* 0x000fe20000410000 */
[----:B------:R-:W-:Y:S01]  /*abb0*/  HADD2.F32 R111, -RZ, R77.H0_H0 ;  /* 0x2000004dff6f7230 */ /* 0x000fe20000004100 */
[----:B------:R-:W-:-:S02]  /*abc0*/  FMUL.FTZ R62, R53, R65 ;  /* 0x00000041353e7220 */ /* 0x000fc40000410000 */
[-C--:B------:R-:W-:Y:S02]  /*abd0*/  FFMA.FTZ R186, R89, -R66.reuse, R186 ;  /* 0x8000004259ba7223 */ /* 0x080fe400000100ba */
[----:B------:R-:W-:Y:S02]  /*abe0*/  FFMA.FTZ R66, R90, -R66, R185 ;  /* 0x800000425a427223 */ /* 0x000fe400000100b9 */
[----:B------:R-:W-:Y:S02]  /*abf0*/  FFMA.FTZ R185, R16, -R185, RZ ;  /* 0x800000b910b97223 */ /* 0x000fe400000100ff */
[----:B------:R-:W-:Y:S02]  /*ac00*/  FFMA.FTZ R187, R88, -R62, R187 ;  /* 0x8000003e58bb7223 */ /* 0x000fe400000100bb */
[----:B------:R-:W-:Y:S02]  /*ac10*/  FFMA.FTZ R185, R15, -R188, R185 ;  /* 0x800000bc0fb97223 */ /* 0x000fe400000100b9 */
[----:B------:R-:W-:-:S02]  /*ac20*/  FFMA.FTZ R188, R87, -R62, R188 ;  /* 0x8000003e57bc7223 */ /* 0x000fc400000100bc */
[----:B------:R-:W-:Y:S02]  /*ac30*/  FFMA.FTZ R62, R14, R190, R63 ;  /* 0x000000be0e3e7223 */ /* 0x000fe4000001003f */
[----:B------:R-:W-:Y:S02]  /*ac40*/  FMUL.FTZ R69, R52, R67 ;  /* 0x0000004334457220 */ /* 0x000fe40000410000 */
[----:B------:R-:W-:Y:S02]  /*ac50*/  FFMA.FTZ R185, R14, -R189, R185 ;  /* 0x800000bd0eb97223 */ /* 0x000fe400000100b9 */
[----:B------:R-:W-:Y:S02]  /*ac60*/  FFMA.FTZ R63, R13, R191, R62 ;  /* 0x000000bf0d3f7223 */ /* 0x000fe4000001003e */
[-C--:B------:R-:W-:Y:S02]  /*ac70*/  FFMA.FTZ R190, R92, -R69.reuse, R190 ;  /* 0x800000455cbe7223 */ /* 0x080fe400000100be */
[----:B------:R-:W-:Y:S01]  /*ac80*/  FFMA.FTZ R189, R91, -R69, R189 ;  /* 0x800000455bbd7223 */ /* 0x000fe200000100bd */
[----:B------:R-:W-:Y:S01]  /*ac90*/  HADD2.F32 R69, -RZ, R79.H0_H0 ;  /* 0x2000004fff457230 */ /* 0x000fe20000004100 */
[----:B------:R-:W-:-:S02]  /*aca0*/  FFMA.FTZ R185, R13, -R192, R185 ;  /* 0x800000c00db97223 */ /* 0x000fc400000100b9 */
[----:B------:R-:W-:Y:S02]  /*acb0*/  FFMA.FTZ R62, R12, R194, R63 ;  /* 0x000000c20c3e7223 */ /* 0x000fe4000001003f */
[----:B------:R-:W-:Y:S02]  /*acc0*/  FMUL.FTZ R120, R49, R111 ;  /* 0x0000006f31787220 */ /* 0x000fe40000410000 */
[----:B------:R-:W-:Y:S02]  /*acd0*/  FADD.FTZ R61, -R184, R61 ;  /* 0x0000003db83d7221 */ /* 0x000fe40000010100 */
[----:B------:R-:W-:Y:S02]  /*ace0*/  FFMA.FTZ R185, R12, -R193, R185 ;  /* 0x800000c10cb97223 */ /* 0x000fe400000100b9 */
[----:B------:R-:W-:Y:S01]  /*acf0*/  FADD.FTZ R60, R168, R60 ;  /* 0x0000003ca83c7221 */ /* 0x000fe20000010000 */
[----:B------:R-:W-:Y:S01]  /*ad00*/  HADD2.F32 R168, -RZ, R75.H0_H0 ;  /* 0x2000004bffa87230 */ /* 0x000fe20000004100 */
[----:B------:R-:W-:-:S02]  /*ad10*/  FMUL.FTZ R70, R51, R69 ;  /* 0x0000004533467220 */ /* 0x000fc40000410000 */
[-C--:B------:R-:W-:Y:S02]  /*ad20*/  FFMA.FTZ R194, R96, -R110.reuse, R194 ;  /* 0x8000006e60c27223 */ /* 0x080fe400000100c2 */
[----:B------:R-:W-:Y:S02]  /*ad30*/  FFMA.FTZ R63, R11, R195, R62 ;  /* 0x000000c30b3f7223 */ /* 0x000fe4000001003e */
[----:B------:R-:W-:Y:S02]  /*ad40*/  FFMA.FTZ R110, R95, -R110, R193 ;  /* 0x8000006e5f6e7223 */ /* 0x000fe400000100c1 */
[-C--:B------:R-:W-:Y:S02]  /*ad50*/  FFMA.FTZ R195, R97, -R120.reuse, R195 ;  /* 0x8000007861c37223 */ /* 0x080fe400000100c3 */
[----:B------:R-:W-:Y:S02]  /*ad60*/  FFMA.FTZ R120, R98, -R120, R196 ;  /* 0x8000007862787223 */ /* 0x000fe400000100c4 */
[----:B------:R-:W-:-:S02]  /*ad70*/  FMUL.FTZ R193, R101, -R61 ;  /* 0x8000003d65c17220 */ /* 0x000fc40000410000 */
[----:B------:R-:W-:Y:S02]  /*ad80*/  FFMA.FTZ R196, R11, -R196, R185 ;  /* 0x800000c40bc47223 */ /* 0x000fe400000100b9 */
[----:B------:R-:W-:Y:S02]  /*ad90*/  FMUL.FTZ R101, R101, -R60 ;  /* 0x8000003c65657220 */ /* 0x000fe40000410000 */
[-C--:B------:R-:W-:Y:S02]  /*ada0*/  FFMA.FTZ R191, R93, -R70.reuse, R191 ;  /* 0x800000465dbf7223 */ /* 0x080fe400000100bf */
[----:B------:R-:W-:Y:S02]  /*adb0*/  FMUL.FTZ R185, R48, R121 ;  /* 0x0000007930b97220 */ /* 0x000fe40000410000 */
[----:B------:R-:W-:Y:S02]  /*adc0*/  FFMA.FTZ R70, R94, -R70, R192 ;  /* 0x800000465e467223 */ /* 0x000fe400000100c0 */
[----:B------:R-:W-:-:S02]  /*add0*/  FFMA.FTZ R192, R102, R60, -R193 ;  /* 0x0000003c66c07223 */ /* 0x000fc400000108c1 */
[----:B------:R-:W-:Y:S02]  /*ade0*/  FFMA.FTZ R62, R10, R198, R63 ;  /* 0x000000c60a3e7223 */ /* 0x000fe4000001003f */
[----:B------:R-:W-:Y:S01]  /*adf0*/  FFMA.FTZ R102, R102, R61, R101 ;  /* 0x0000003d66667223 */ /* 0x000fe20000010065 */
[----:B------:R-:W-:Y:S01]  /*ae00*/  HADD2.F32 R101, -RZ, R74.H0_H0 ;  /* 0x2000004aff657230 */ /* 0x000fe20000004100 */
[-C--:B------:R-:W-:Y:S02]  /*ae10*/  FFMA.FTZ R198, R100, -R185.reuse, R198 ;  /* 0x800000b964c67223 */ /* 0x080fe400000100c6 */
[----:B------:R-:W-:Y:S02]  /*ae20*/  FFMA.FTZ R185, R99, -R185, R197 ;  /* 0x800000b963b97223 */ /* 0x000fe400000100c5 */
[----:B------:R-:W-:Y:S02]  /*ae30*/  FFMA.FTZ R197, R10, -R197, R196 ;  /* 0x800000c50ac57223 */ /* 0x000fe400000100c4 */
[----:B------:R-:W-:-:S02]  /*ae40*/  FMUL.FTZ R184, R47, R168 ;  /* 0x000000a82fb87220 */ /* 0x000fc40000410000 */
[C---:B------:R-:W-:Y:S02]  /*ae50*/  FFMA.FTZ R63, R9.reuse, R199, R62 ;  /* 0x000000c7093f7223 */ /* 0x040fe4000001003e */
[----:B------:R-:W-:Y:S02]  /*ae60*/  FMUL.FTZ R193, R46, R101 ;  /* 0x000000652ec17220 */ /* 0x000fe40000410000 */
[----:B------:R-:W-:Y:S02]  /*ae70*/  FFMA.FTZ R197, R9, -R200, R197 ;  /* 0x800000c809c57223 */ /* 0x000fe400000100c5 */
[----:B------:R-:W-:Y:S01]  /*ae80*/  FADD.FTZ R183, -R183, R102 ;  /* 0x00000066b7b77221 */ /* 0x000fe20000010100 */
[----:B------:R-:W-:Y:S01]  /*ae90*/  HADD2.F32 R102, -RZ, R73.H0_H0 ;  /* 0x20000049ff667230 */ /* 0x000fe20000004100 */
[-C--:B------:R-:W-:Y:S02]  /*aea0*/  FFMA.FTZ R199, R135, -R184.reuse, R199 ;  /* 0x800000b887c77223 */ /* 0x080fe400000100c7 */
[----:B------:R-:W-:-:S02]  /*aeb0*/  FFMA.FTZ R62, R136, -R184, R200 ;  /* 0x800000b8883e7223 */ /* 0x000fc400000100c8 */
[----:B------:R-:W-:Y:S02]  /*aec0*/  FADD.FTZ R167, R167, R192 ;  /* 0x000000c0a7a77221 */ /* 0x000fe40000010000 */
[C---:B------:R-:W-:Y:S02]  /*aed0*/  FFMA.FTZ R184, R8.reuse, R202, R63 ;  /* 0x000000ca08b87223 */ /* 0x040fe4000001003f */
[----:B------:R-:W-:Y:S02]  /*aee0*/  FFMA.FTZ R63, R137, -R193, R201 ;  /* 0x800000c1893f7223 */ /* 0x000fe400000100c9 */
[----:B------:R-:W-:Y:S02]  /*aef0*/  FFMA.FTZ R201, R8, -R201, R197 ;  /* 0x800000c908c97223 */ /* 0x000fe400000100c5 */
[C---:B------:R-:W-:Y:S02]  /*af00*/  FMUL.FTZ R197, R103.reuse, -R183 ;  /* 0x800000b767c57220 */ /* 0x040fe40000410000 */
[----:B------:R-:W-:Y:S01]  /*af10*/  FMUL.FTZ R241, R103, -R167 ;  /* 0x800000a767f17220 */ /* 0x000fe20000410000 */
[----:B------:R-:W-:Y:S01]  /*af20*/  HADD2.F32 R103, -RZ, R72.H0_H0 ;  /* 0x20000048ff677230 */ /* 0x000fe20000004100 */
[----:B------:R-:W-:-:S02]  /*af30*/  FMUL.FTZ R192, R45, R102 ;  /* 0x000000662dc07220 */ /* 0x000fc40000410000 */
[----:B------:R-:W-:Y:S02]  /*af40*/  FFMA.FTZ R202, R138, -R193, R202 ;  /* 0x800000c18aca7223 */ /* 0x000fe400000100ca */
[----:B------:R-:W-:Y:S02]  /*af50*/  FFMA.FTZ R193, R7, R203, R184 ;  /* 0x000000cb07c17223 */ /* 0x000fe400000100b8 */
[-C--:B------:R-:W-:Y:S02]  /*af60*/  FFMA.FTZ R203, R139, -R192.reuse, R203 ;  /* 0x800000c08bcb7223 */ /* 0x080fe400000100cb */
[----:B------:R-:W-:Y:S02]  /*af70*/  FFMA.FTZ R184, R140, -R192, R204 ;  /* 0x800000c08cb87223 */ /* 0x000fe400000100cc */
[C---:B------:R-:W-:Y:S02]  /*af80*/  FFMA.FTZ R241, R104.reuse, R183, R241 ;  /* 0x000000b768f17223 */ /* 0x040fe400000100f1 */
[----:B------:R-:W-:Y:S01]  /*af90*/  FFMA.FTZ R197, R104, R167, -R197 ;  /* 0x000000a768c57223 */ /* 0x000fe200000108c5 */
[----:B------:R-:W-:Y:S01]  /*afa0*/  HADD2.F32 R104, -RZ, R59.H0_H0 ;  /* 0x2000003bff687230 */ /* 0x000fe20000004100 */
[----:B------:R-:W-:-:S02]  /*afb0*/  FMUL.FTZ R192, R44, R103 ;  /* 0x000000672cc07220 */ /* 0x000fc40000410000 */
[----:B------:R-:W-:Y:S02]  /*afc0*/  FFMA.FTZ R201, R7, -R204, R201 ;  /* 0x800000cc07c97223 */ /* 0x000fe400000100c9 */
[----:B------:R-:W-:Y:S02]  /*afd0*/  FFMA.FTZ R196, R6, R206, R193 ;  /* 0x000000ce06c47223 */ /* 0x000fe400000100c1 */
[----:B------:R-:W-:Y:S02]  /*afe0*/  FADD.FTZ R182, -R182, R241 ;  /* 0x000000f1b6b67221 */ /* 0x000fe40000010100 */
[-C--:B------:R-:W-:Y:S02]  /*aff0*/  FFMA.FTZ R206, R142, -R192.reuse, R206 ;  /* 0x800000c08ece7223 */ /* 0x080fe400000100ce */
[----:B------:R-:W-:Y:S02]  /*b000*/  FADD.FTZ R166, R166, R197 ;  /* 0x000000c5a6a67221 */ /* 0x000fe40000010000 */
[----:B------:R-:W-:-:S02]  /*b010*/  FFMA.FTZ R192, R141, -R192, R205 ;  /* 0x800000c08dc07223 */ /* 0x000fc400000100cd */
[----:B------:R-:W-:Y:S02]  /*b020*/  FFMA.FTZ R205, R6, -R205, R201 ;  /* 0x800000cd06cd7223 */ /* 0x000fe400000100c9 */
[C---:B------:R-:W-:Y:S02]  /*b030*/  FMUL.FTZ R201, R105.reuse, -R182 ;  /* 0x800000b669c97220 */ /* 0x040fe40000410000 */
[-C--:B------:R-:W-:Y:S02]  /*b040*/  FMUL.FTZ R105, R105, -R166.reuse ;  /* 0x800000a669697220 */ /* 0x080fe40000410000 */
[C---:B------:R-:W-:Y:S02]  /*b050*/  FFMA.FTZ R204, R106.reuse, R166, -R201 ;  /* 0x000000a66acc7223 */ /* 0x040fe400000108c9 */
[----:B------:R-:W-:Y:S01]  /*b060*/  FFMA.FTZ R106, R106, R182, R105 ;  /* 0x000000b66a6a7223 */ /* 0x000fe20000010069 */
[----:B------:R-:W-:Y:S01]  /*b070*/  HADD2.F32 R105, -RZ, R58.H0_H0 ;  /* 0x2000003aff697230 */ /* 0x000fe20000004100 */
[----:B------:R-:W-:-:S02]  /*b080*/  FFMA.FTZ R197, R5, R207, R196 ;  /* 0x000000cf05c57223 */ /* 0x000fc400000100c4 */
[----:B------:R-:W-:Y:S01]  /*b090*/  FADD.FTZ R181, -R181, R106 ;  /* 0x0000006ab5b57221 */ /* 0x000fe20000010100 */
[----:B------:R-:W-:Y:S01]  /*b0a0*/  HADD2.F32 R106, -RZ, R57.H0_H0 ;  /* 0x20000039ff6a7230 */ /* 0x000fe20000004100 */
[----:B------:R-:W-:Y:S02]  /*b0b0*/  FFMA.FTZ R200, R5, -R208, R205 ;  /* 0x800000d005c87223 */ /* 0x000fe400000100cd */
[C---:B------:R-:W-:Y:S02]  /*b0c0*/  FFMA.FTZ R197, R4.reuse, R210, R197 ;  /* 0x000000d204c57223 */ /* 0x040fe400000100c5 */
[----:B------:R-:W-:Y:S02]  /*b0d0*/  FADD.FTZ R165, R165, R204 ;  /* 0x000000cca5a57221 */ /* 0x000fe40000010000 */
[----:B------:R-:W-:Y:S02]  /*b0e0*/  FMUL.FTZ R204, R41, R106 ;  /* 0x0000006a29cc7220 */ /* 0x000fe40000410000 */
[----:B------:R-:W-:-:S02]  /*b0f0*/  FFMA.FTZ R200, R4, -R209, R200 ;  /* 0x800000d104c87223 */ /* 0x000fc400000100c8 */
[----:B------:R-:W-:Y:S02]  /*b100*/  FMUL.FTZ R196, R42, R105 ;  /* 0x000000692ac47220 */ /* 0x000fe40000410000 */
[----:B------:R-:W-:Y:S02]  /*b110*/  FFMA.FTZ R201, R3, R212, R197 ;  /* 0x000000d403c97223 */ /* 0x000fe400000100c5 */
[----:B------:R-:W-:Y:S02]  /*b120*/  FFMA.FTZ R197, R147, -R204, R211 ;  /* 0x800000cc93c57223 */ /* 0x000fe400000100d3 */
[----:B------:R-:W-:Y:S01]  /*b130*/  FFMA.FTZ R211, R3, -R211, R200 ;  /* 0x800000d303d37223 */ /* 0x000fe200000100c8 */
[----:B------:R-:W-:Y:S01]  /*b140*/  HADD2.F32 R200, -RZ, R56.H0_H0 ;  /* 0x20000038ffc87230 */ /* 0x000fe20000004100 */
[-C--:B------:R-:W-:Y:S02]  /*b150*/  FFMA.FTZ R210, R146, -R196.reuse, R210 ;  /* 0x800000c492d27223 */ /* 0x080fe400000100d2 */
[----:B------:R-:W-:-:S02]  /*b160*/  FFMA.FTZ R196, R145, -R196, R209 ;  /* 0x800000c491c47223 */ /* 0x000fc400000100d1 */
[C---:B------:R-:W-:Y:S02]  /*b170*/  FMUL.FTZ R205, R107.reuse, -R181 ;  /* 0x800000b56bcd7220 */ /* 0x040fe40000410000 */
[-C--:B------:R-:W-:Y:S02]  /*b180*/  FMUL.FTZ R209, R107, -R165.reuse ;  /* 0x800000a56bd17220 */ /* 0x080fe40000410000 */
[----:B------:R-:W-:Y:S02]  /*b190*/  FMUL.FTZ R107, R40, R200 ;  /* 0x000000c8286b7220 */ /* 0x000fe40000410000 */
[C---:B------:R-:W-:Y:S02]  /*b1a0*/  FFMA.FTZ R205, R108.reuse, R165, -R205 ;  /* 0x000000a56ccd7223 */ /* 0x040fe400000108cd */
[----:B------:R-:W-:Y:S02]  /*b1b0*/  FFMA.FTZ R209, R108, R181, R209 ;  /* 0x000000b56cd17223 */ /* 0x000fe400000100d1 */
[----:B------:R-:W-:-:S02]  /*b1c0*/  FFMA.FTZ R108, R2, R214, R201 ;  /* 0x000000d6026c7223 */ /* 0x000fc400000100c9 */
[-C--:B------:R-:W-:Y:S02]  /*b1d0*/  FFMA.FTZ R214, R150, -R107.reuse, R214 ;  /* 0x8000006b96d67223 */ /* 0x080fe400000100d6 */
[C---:B------:R-:W-:Y:S02]  /*b1e0*/  FFMA.FTZ R201, R149.reuse, -R107, R213 ;  /* 0x8000006b95c97223 */ /* 0x040fe400000100d5 */
[----:B------:R-:W-:Y:S02]  /*b1f0*/  FFMA.FTZ R212, R148, -R204, R212 ;  /* 0x800000cc94d47223 */ /* 0x000fe400000100d4 */
[----:B------:R-:W-:Y:S01]  /*b200*/  FMUL.FTZ R107, R149, R183 ;  /* 0x000000b7956b7220 */ /* 0x000fe20000410000 */
[----:B------:R-:W-:Y:S01]  /*b210*/  HADD2.F32 R149, -RZ, R55.H0_H0 ;  /* 0x20000037ff957230 */ /* 0x000fe20000004100 */
[----:B------:R-:W-:Y:S02]  /*b220*/  FMUL.FTZ R204, R167, UR43 ;  /* 0x0000002ba7cc7c20 */ /* 0x000fe40008410000 */
[----:B------:R-:W-:-:S02]  /*b230*/  FFMA.FTZ R107, R150, R167, R107 ;  /* 0x000000a7966b7223 */ /* 0x000fc4000001006b */
[C---:B------:R-:W-:Y:S02]  /*b240*/  FMUL.FTZ R150, R183.reuse, UR43 ;  /* 0x0000002bb7967c20 */ /* 0x040fe40008410000 */
[----:B------:R-:W-:Y:S02]  /*b250*/  FFMA.FTZ R204, R183, UR44, -R204 ;  /* 0x0000002cb7cc7c23 */ /* 0x000fe400080108cc */
[----:B------:R-:W-:Y:S02]  /*b260*/  FMUL.FTZ R193, R43, R104 ;  /* 0x000000682bc17220 */ /* 0x000fe40000410000 */
[----:B------:R-:W-:Y:S02]  /*b270*/  FADD.FTZ R164, R164, R205 ;  /* 0x000000cda4a47221 */ /* 0x000fe40000010000 */
[----:B------:R-:W-:Y:S02]  /*b280*/  FFMA.FTZ R205, R167, UR44, R150 ;  /* 0x0000002ca7cd7c23 */ /* 0x000fe40008010096 */
[----:B------:R-:W-:-:S02]  /*b290*/  FMUL.FTZ R204, R201, R204 ;  /* 0x000000ccc9cc7220 */ /* 0x000fc40000410000 */
[----:B------:R-:W-:Y:S02]  /*b2a0*/  FADD.FTZ R180, -R180, R209 ;  /* 0x000000d1b4b47221 */ /* 0x000fe40000010100 */
[-C--:B------:R-:W-:Y:S02]  /*b2b0*/  FFMA.FTZ R207, R143, -R193.reuse, R207 ;  /* 0x800000c18fcf7223 */ /* 0x080fe400000100cf */
[----:B------:R-:W-:Y:S02]  /*b2c0*/  FFMA.FTZ R193, R144, -R193, R208 ;  /* 0x800000c190c17223 */ /* 0x000fe400000100d0 */
[----:B------:R-:W-:Y:S02]  /*b2d0*/  FMUL.FTZ R150, R152, R61 ;  /* 0x0000003d98967220 */ /* 0x000fe40000410000 */
[----:B------:R-:W-:Y:S02]  /*b2e0*/  FMUL.FTZ R208, R39, R149 ;  /* 0x0000009527d07220 */ /* 0x000fe40000410000 */
[----:B------:R-:W-:-:S02]  /*b2f0*/  FFMA.FTZ R204, R214, R205, R204 ;  /* 0x000000cdd6cc7223 */ /* 0x000fc400000100cc */
[C---:B------:R-:W-:Y:S02]  /*b300*/  FMUL.FTZ R205, R109.reuse, -R180 ;  /* 0x800000b46dcd7220 */ /* 0x040fe40000410000 */
[----:B------:R-:W-:Y:S02]  /*b310*/  FMUL.FTZ R109, R109, -R164 ;  /* 0x800000a46d6d7220 */ /* 0x000fe40000410000 */
[C---:B------:R-:W-:Y:S02]  /*b320*/  FFMA.FTZ R150, R151.reuse, R60, R150 ;  /* 0x0000003c97967223 */ /* 0x040fe40000010096 */
[-C--:B------:R-:W-:Y:S02]  /*b330*/  FFMA.FTZ R151, R151, -R208.reuse, R215 ;  /* 0x800000d097977223 */ /* 0x080fe400000100d7 */
[----:B------:R-:W-:Y:S02]  /*b340*/  FFMA.FTZ R152, R152, -R208, R216 ;  /* 0x800000d098987223 */ /* 0x000fe400000100d8 */
[----:B------:R-:W-:-:S02]  /*b350*/  FFMA.FTZ R208, R112, R164, -R205 ;  /* 0x000000a470d07223 */ /* 0x000fc400000108cd */
[----:B------:R-:W-:Y:S02]  /*b360*/  FFMA.FTZ R112, R112, R180, R109 ;  /* 0x000000b470707223 */ /* 0x000fe4000001006d */
[----:B------:R-:W-:Y:S02]  /*b370*/  FMUL.FTZ R240, R60, UR43 ;  /* 0x0000002b3cf07c20 */ /* 0x000fe40008410000 */
[----:B------:R-:W-:Y:S02]  /*b380*/  FADD.FTZ R163, R163, R208 ;  /* 0x000000d0a3a37221 */ /* 0x000fe40000010000 */
[----:B------:R-:W-:Y:S02]  /*b390*/  FMUL.FTZ R109, R61, UR43 ;  /* 0x0000002b3d6d7c20 */ /* 0x000fe40008410000 */
[----:B------:R-:W-:Y:S02]  /*b3a0*/  FADD.FTZ R179, -R179, R112 ;  /* 0x00000070b3b37221 */ /* 0x000fe40000010100 */
[----:B------:R-:W-:-:S02]  /*b3b0*/  FFMA.FTZ R205, R61, UR44, -R240 ;  /* 0x0000002c3dcd7c23 */ /* 0x000fc400080108f0 */
[C---:B------:R-:W-:Y:S02]  /*b3c0*/  FMUL.FTZ R112, R113.reuse, -R163 ;  /* 0x800000a371707220 */ /* 0x040fe40000410000 */
[----:B------:R-:W-:Y:S02]  /*b3d0*/  FFMA.FTZ R240, R60, UR44, R109 ;  /* 0x0000002c3cf07c23 */ /* 0x000fe4000801006d */
[----:B------:R-:W-:Y:S02]  /*b3e0*/  FMUL.FTZ R113, R113, -R179 ;  /* 0x800000b371717220 */ /* 0x000fe40000410000 */
[----:B------:R-:W-:Y:S02]  /*b3f0*/  FMUL.FTZ R109, R152, R205 ;  /* 0x000000cd986d7220 */ /* 0x000fe40000410000 */
[----:B------:R-:W-:Y:S02]  /*b400*/  FMUL.FTZ R205, R40, R183 ;  /* 0x000000b728cd7220 */ /* 0x000fe40000410000 */
[----:B------:R-:W-:-:S02]  /*b410*/  FFMA.FTZ R183, R114, R179, R112 ;  /* 0x000000b372b77223 */ /* 0x000fc40000010070 */
[----:B------:R-:W-:Y:S02]  /*b420*/  FFMA.FTZ R113, R114, R163, -R113 ;  /* 0x000000a372717223 */ /* 0x000fe40000010871 */
[----:B------:R-:W-:Y:S01]  /*b430*/  FADD.FTZ R183, -R178, R183 ;  /* 0x000000b7b2b77221 */ /* 0x000fe20000010100 */
[----:B------:R-:W-:Y:S01]  /*b440*/  SHF.L.U32 R178, R86, 0x5, RZ ;  /* 0x0000000556b27819 */ /* 0x000fe200000006ff */
[----:B------:R-:W-:Y:S02]  /*b450*/  FADD.FTZ R162, R162, R113 ;  /* 0x00000071a2a27221 */ /* 0x000fe40000010000 */
[----:B------:R-:W-:Y:S01]  /*b460*/  FMUL.FTZ R209, R40, R167 ;  /* 0x000000a728d17220 */ /* 0x000fe20000410000 */
[----:B------:R-:W-:Y:S01]  /*b470*/  LEA.HI.SX32 R178, R178, R178, 0x1b ;  /* 0x000000b2b2b27211 */ /* 0x000fe200078fdaff */
[C---:B------:R-:W-:Y:S02]  /*b480*/  FMUL.FTZ R113, R115.reuse, -R183 ;  /* 0x800000b773717220 */ /* 0x040fe40000410000 */
[----:B------:R-:W-:-:S02]  /*b490*/  FMUL.FTZ R115, R115, -R162 ;  /* 0x800000a273737220 */ /* 0x000fc40000410000 */
[C---:B------:R-:W-:Y:S02]  /*b4a0*/  FMUL.FTZ R167, R201.reuse, R205 ;  /* 0x000000cdc9a77220 */ /* 0x040fe40000410000 */
[----:B------:R-:W-:Y:S02]  /*b4b0*/  FMUL.FTZ R201, R201, R209 ;  /* 0x000000d1c9c97220 */ /* 0x000fe40000410000 */
[C---:B------:R-:W-:Y:S02]  /*b4c0*/  FFMA.FTZ R112, R116.reuse, R162, -R113 ;  /* 0x000000a274707223 */ /* 0x040fe40000010871 */
[----:B------:R-:W-:Y:S02]  /*b4d0*/  FFMA.FTZ R116, R116, R183, R115 ;  /* 0x000000b774747223 */ /* 0x000fe40000010073 */
[C---:B------:R-:W-:Y:S02]  /*b4e0*/  FFMA.FTZ R167, R214.reuse, R209, R167 ;  /* 0x000000d1d6a77223 */ /* 0x040fe400000100a7 */
[----:B------:R-:W-:-:S02]  /*b4f0*/  FFMA.FTZ R214, R214, R205, -R201 ;  /* 0x000000cdd6d67223 */ /* 0x000fc400000108c9 */
[----:B------:R-:W-:Y:S02]  /*b500*/  FMUL.FTZ R115, R166, UR43 ;  /* 0x0000002ba6737c20 */ /* 0x000fe40008410000 */
[-C--:B------:R-:W-:Y:S02]  /*b510*/  FMUL.FTZ R201, R41, R182.reuse ;  /* 0x000000b629c97220 */ /* 0x080fe40000410000 */
[----:B------:R-:W-:Y:S02]  /*b520*/  FADD.FTZ R177, -R177, R116 ;  /* 0x00000074b1b17221 */ /* 0x000fe40000010100 */
[----:B------:R-:W-:Y:S02]  /*b530*/  FMUL.FTZ R205, R200, R205 ;  /* 0x000000cdc8cd7220 */ /* 0x000fe40000410000 */
[----:B------:R-:W-:Y:S02]  /*b540*/  FADD.FTZ R161, R161, R112 ;  /* 0x00000070a1a17221 */ /* 0x000fe40000010000 */
[----:B------:R-:W-:Y:S01]  /*b550*/  FMUL.FTZ R147, R147, R182 ;  /* 0x000000b693937220 */ /* 0x000fe20000410000 */
[----:B------:R0:W-:Y:S01]  /*b560*/  STS [R178.X4+0x10f4], R205 ;  /* 0x0010f4cdb2007388 */ /* 0x0001e20000004800 */
[----:B------:R-:W-:-:S02]  /*b570*/  FFMA.FTZ R112, R182, UR44, -R115 ;  /* 0x0000002cb6707c23 */ /* 0x000fc40008010873 */
[-C--:B------:R-:W-:Y:S02]  /*b580*/  FMUL.FTZ R115, R41, R166.reuse ;  /* 0x000000a629737220 */ /* 0x080fe40000410000 */
[----:B------:R-:W-:Y:S02]  /*b590*/  FMUL.FTZ R116, R197, R201 ;  /* 0x000000c9c5747220 */ /* 0x000fe40000410000 */
[----:B------:R-:W-:Y:S02]  /*b5a0*/  FMUL.FTZ R114, R117, -R177 ;  /* 0x800000b175727220 */ /* 0x000fe40000410000 */
[----:B------:R-:W-:Y:S02]  /*b5b0*/  FFMA.FTZ R148, R148, R166, R147 ;  /* 0x000000a694947223 */ /* 0x000fe40000010093 */
[-C--:B------:R-:W-:Y:S02]  /*b5c0*/  FMUL.FTZ R147, R197, R115.reuse ;  /* 0x00000073c5937220 */ /* 0x080fe40000410000 */
[----:B------:R-:W-:-:S02]  /*b5d0*/  FFMA.FTZ R116, R212, R115, R116 ;  /* 0x00000073d4747223 */ /* 0x000fc40000010074 */
[----:B0-----:R-:W-:Y:S02]  /*b5e0*/  FMUL.FTZ R205, R106, R115 ;  /* 0x000000736acd7220 */ /* 0x001fe40000410000 */
[CC--:B------:R-:W-:Y:S02]  /*b5f0*/  FFMA.FTZ R115, R118.reuse, R161.reuse, -R114 ;  /* 0x000000a176737223 */ /* 0x0c0fe40000010872 */
[----:B------:R-:W-:Y:S01]  /*b600*/  FMUL.FTZ R117, R117, -R161 ;  /* 0x800000a175757220 */ /* 0x000fe20000410000 */
[----:B------:R-:W-:Y:S01]  /*b610*/  STS [R178.X4+0x10e8], R205 ;  /* 0x0010e8cdb2007388 */ /* 0x000fe20000004800 */
[----:B------:R-:W-:Y:S02]  /*b620*/  FMUL.FTZ R114, R165, UR43 ;  /* 0x0000002ba5727c20 */ /* 0x000fe40008410000 */
[----:B------:R-:W-:Y:S02]  /*b630*/  FMUL.FTZ R112, R197, R112 ;  /* 0x00000070c5707220 */ /* 0x000fe40000410000 */
[----:B------:R-:W-:-:S02]  /*b640*/  FFMA.FTZ R117, R118, R177, R117 ;  /* 0x000000b176757223 */ /* 0x000fc40000010075 */
[C---:B------:R-:W-:Y:S02]  /*b650*/  FFMA.FTZ R197, R181.reuse, UR44, -R114 ;  /* 0x0000002cb5c57c23 */ /* 0x040fe40008010872 */
[----:B------:R-:W-:Y:S02]  /*b660*/  FMUL.FTZ R114, R181, UR43 ;  /* 0x0000002bb5727c20 */ /* 0x000fe40008410000 */
[----:B------:R-:W-:Y:S02]  /*b670*/  FADD.FTZ R176, -R176, R117 ;  /* 0x00000075b0b07221 */ /* 0x000fe40000010100 */
[----:B------:R-:W-:Y:S02]  /*b680*/  FFMA.FTZ R117, R165, UR44, R114 ;  /* 0x0000002ca5757c23 */ /* 0x000fe40008010072 */
[----:B------:R-:W-:Y:S02]  /*b690*/  FMUL.FTZ R114, R196, R197 ;  /* 0x000000c5c4727220 */ /* 0x000fe40000410000 */
[----:B------:R-:W-:-:S02]  /*b6a0*/  FADD.FTZ R160, R160, R115 ;  /* 0x00000073a0a07221 */ /* 0x000fc40000010000 */
[----:B------:R-:W-:Y:S02]  /*b6b0*/  FFMA.FTZ R114, R210, R117, R114 ;  /* 0x00000075d2727223 */ /* 0x000fe40000010072 */
        /* <DEDUP_REMOVED lines=16> */
[----:B------:R-:W-:-:S02]  /*b7c0*/  FMUL.FTZ R123, R164, UR43 ;  /* 0x0000002ba47b7c20 */ /* 0x000fc40008410000 */
[C---:B------:R-:W-:Y:S02]  /*b7d0*/  FMUL.FTZ R117, R180.reuse, UR43 ;  /* 0x0000002bb4757c20 */ /* 0x040fe40008410000 */
[----:B------:R-:W-:Y:S02]  /*b7e0*/  FADD.FTZ R173, -R173, R126 ;  /* 0x0000007eadad7221 */ /* 0x000fe40000010100 */
[----:B------:R-:W-:Y:S02]  /*b7f0*/  FFMA.FTZ R124, R180, UR44, -R123 ;  /* 0x0000002cb47c7c23 */ /* 0x000fe4000801087b */
[----:B------:R-:W-:Y:S02]  /*b800*/  FADD.FTZ R157, R157, R122 ;  /* 0x0000007a9d9d7221 */ /* 0x000fe40000010000 */
[----:B------:R-:W-:Y:S02]  /*b810*/  FFMA.FTZ R122, R164, UR44, R117 ;  /* 0x0000002ca47a7c23 */ /* 0x000fe40008010075 */
[----:B------:R-:W-:-:S02]  /*b820*/  FMUL.FTZ R123, R127, -R173 ;  /* 0x800000ad7f7b7220 */ /* 0x000fc40000410000 */
[----:B------:R-:W-:Y:S02]  /*b830*/  FMUL.FTZ R118, R144, R180 ;  /* 0x000000b490767220 */ /* 0x000fe40000410000 */
[----:B------:R-:W-:Y:S02]  /*b840*/  FMUL.FTZ R117, R193, R124 ;  /* 0x0000007cc1757220 */ /* 0x000fe40000410000 */
[----:B------:R-:W-:Y:S02]  /*b850*/  FMUL.FTZ R141, R141, R179 ;  /* 0x000000b38d8d7220 */ /* 0x000fe40000410000 */
[-C--:B------:R-:W-:Y:S02]  /*b860*/  FMUL.FTZ R124, R127, -R157.reuse ;  /* 0x8000009d7f7c7220 */ /* 0x080fe40000410000 */
[----:B------:R-:W-:Y:S02]  /*b870*/  FFMA.FTZ R127, R128, R157, -R123 ;  /* 0x0000009d807f7223 */ /* 0x000fe4000001087b */
[----:B------:R-:W-:-:S02]  /*b880*/  FFMA.FTZ R118, R143, R164, R118 ;  /* 0x000000a48f767223 */ /* 0x000fc40000010076 */
[----:B------:R-:W-:Y:S02]  /*b890*/  FFMA.FTZ R123, R142, R163, R141 ;  /* 0x000000a38e7b7223 */ /* 0x000fe4000001008d */
[----:B------:R-:W-:Y:S02]  /*b8a0*/  FMUL.FTZ R164, R43, R164 ;  /* 0x000000a42ba47220 */ /* 0x000fe40000410000 */
[----:B------:R-:W-:Y:S02]  /*b8b0*/  FFMA.FTZ R141, R128, R173, R124 ;  /* 0x000000ad808d7223 */ /* 0x000fe4000001007c */
[----:B------:R-:W-:Y:S02]  /*b8c0*/  FMUL.FTZ R143, R104, R164 ;  /* 0x000000a4688f7220 */ /* 0x000fe40000410000 */
[----:B------:R-:W-:Y:S02]  /*b8d0*/  FADD.FTZ R172, -R172, R141 ;  /* 0x0000008dacac7221 */ /* 0x000fe40000010100 */
[----:B------:R-:W-:Y:S01]  /*b8e0*/  FADD.FTZ R156, R156, R127 ;  /* 0x0000007f9c9c7221 */ /* 0x000fe20000010000 */
[----:B------:R0:W-:Y:S01]  /*b8f0*/  STS [R178.X4+0x10d8], R143 ;  /* 0x0010d88fb2007388 */ /* 0x0001e20000004800 */
[----:B------:R-:W-:-:S02]  /*b900*/  FMUL.FTZ R128, R163, UR43 ;  /* 0x0000002ba3807c20 */ /* 0x000fc40008410000 */
[----:B------:R-:W-:Y:S02]  /*b910*/  FMUL.FTZ R124, R179, UR43 ;  /* 0x0000002bb37c7c20 */ /* 0x000fe40008410000 */
[C---:B------:R-:W-:Y:S02]  /*b920*/  FMUL.FTZ R127, R129.reuse, -R172 ;  /* 0x800000ac817f7220 */ /* 0x040fe40000410000 */
[----:B------:R-:W-:Y:S02]  /*b930*/  FMUL.FTZ R129, R129, -R156 ;  /* 0x8000009c81817220 */ /* 0x000fe40000410000 */
[----:B------:R-:W-:Y:S02]  /*b940*/  FFMA.FTZ R141, R179, UR44, -R128 ;  /* 0x0000002cb38d7c23 */ /* 0x000fe40008010880 */
[----:B0-----:R-:W-:Y:S02]  /*b950*/  FFMA.FTZ R143, R163, UR44, R124 ;  /* 0x0000002ca38f7c23 */ /* 0x001fe4000801007c */
[----:B------:R-:W-:-:S02]  /*b960*/  FMUL.FTZ R179, R44, R179 ;  /* 0x000000b32cb37220 */ /* 0x000fc40000410000 */
[----:B------:R-:W-:Y:S02]  /*b970*/  FMUL.FTZ R163, R44, R163 ;  /* 0x000000a32ca37220 */ /* 0x000fe40000410000 */
[C---:B------:R-:W-:Y:S02]  /*b980*/  FFMA.FTZ R124, R130.reuse, R156, -R127 ;  /* 0x0000009c827c7223 */ /* 0x040fe4000001087f */
[----:B------:R-:W-:Y:S02]  /*b990*/  FFMA.FTZ R130, R130, R172, R129 ;  /* 0x000000ac82827223 */ /* 0x000fe40000010081 */
[C---:B------:R-:W-:Y:S02]  /*b9a0*/  FMUL.FTZ R127, R192.reuse, R141 ;  /* 0x0000008dc07f7220 */ /* 0x040fe40000410000 */
[C---:B------:R-:W-:Y:S02]  /*b9b0*/  FMUL.FTZ R128, R192.reuse, R179 ;  /* 0x000000b3c0807220 */ /* 0x040fe40000410000 */
[----:B------:R-:W-:-:S02]  /*b9c0*/  FMUL.FTZ R141, R192, R163 ;  /* 0x000000a3c08d7220 */ /* 0x000fc40000410000 */
[----:B------:R-:W-:Y:S02]  /*b9d0*/  FADD.FTZ R155, R155, R124 ;  /* 0x0000007c9b9b7221 */ /* 0x000fe40000010000 */
[----:B------:R-:W-:Y:S02]  /*b9e0*/  FADD.FTZ R171, -R171, R130 ;  /* 0x00000082abab7221 */ /* 0x000fe40000010100 */
[----:B------:R-:W-:Y:S02]  /*b9f0*/  FMUL.FTZ R180, R43, R180 ;  /* 0x000000b42bb47220 */ /* 0x000fe40000410000 */
[C---:B------:R-:W-:Y:S02]  /*ba00*/  FFMA.FTZ R129, R206.reuse, R163, R128 ;  /* 0x000000a3ce817223 */ /* 0x040fe40000010080 */
[C---:B------:R-:W-:Y:S02]  /*ba10*/  FFMA.FTZ R141, R206.reuse, R179, -R141 ;  /* 0x000000b3ce8d7223 */ /* 0x040fe4000001088d */
[----:B------:R-:W-:-:S02]  /*ba20*/  FFMA.FTZ R206, R206, R143, R127 ;  /* 0x0000008fcece7223 */ /* 0x000fc4000001007f */
[C---:B------:R-:W-:Y:S02]  /*ba30*/  FMUL.FTZ R128, R131.reuse, -R155 ;  /* 0x8000009b83807220 */ /* 0x040fe40000410000 */
[----:B------:R-:W-:Y:S02]  /*ba40*/  FMUL.FTZ R127, R131, -R171 ;  /* 0x800000ab837f7220 */ /* 0x000fe40000410000 */
[----:B------:R-:W-:Y:S02]  /*ba50*/  FMUL.FTZ R115, R145, R181 ;  /* 0x000000b591737220 */ /* 0x000fe40000410000 */
[----:B------:R-:W-:Y:S02]  /*ba60*/  FMUL.FTZ R145, R104, R180 ;  /* 0x000000b468917220 */ /* 0x000fe40000410000 */
[----:B------:R-:W-:Y:S02]  /*ba70*/  FMUL.FTZ R130, R137, R177 ;  /* 0x000000b189827220 */ /* 0x000fe40000410000 */
[C---:B------:R-:W-:Y:S01]  /*ba80*/  FFMA.FTZ R137, R132.reuse, R171, R128 ;  /* 0x000000ab84897223 */ /* 0x040fe20000010080 */
[----:B------:R0:W-:Y:S01]  /*ba90*/  STS [R178.X4+0x10dc], R145 ;  /* 0x0010dc91b2007388 */ /* 0x0001e20000004800 */
[----:B------:R-:W-:-:S02]  /*baa0*/  FFMA.FTZ R131, R132, R155, -R127 ;  /* 0x0000009b84837223 */ /* 0x000fc4000001087f */
[----:B------:R-:W-:Y:S02]  /*bab0*/  FADD.FTZ R170, -R170, R137 ;  /* 0x00000089aaaa7221 */ /* 0x000fe40000010100 */
[----:B------:R-:W-:Y:S02]  /*bac0*/  FADD.FTZ R154, R154, R131 ;  /* 0x000000839a9a7221 */ /* 0x000fe40000010000 */
[----:B------:R-:W-:Y:S02]  /*bad0*/  FMUL.FTZ R128, R177, UR43 ;  /* 0x0000002bb1807c20 */ /* 0x000fe40008410000 */
[----:B------:R-:W-:Y:S02]  /*bae0*/  FMUL.FTZ R131, R133, -R170 ;  /* 0x800000aa85837220 */ /* 0x000fe40000410000 */
[----:B0-----:R-:W-:Y:S02]  /*baf0*/  FMUL.FTZ R145, R103, R163 ;  /* 0x000000a367917220 */ /* 0x001fe40000410000 */
[----:B------:R-:W-:-:S02]  /*bb00*/  FMUL.FTZ R133, R133, -R154 ;  /* 0x8000009a85857220 */ /* 0x000fc40000410000 */
[----:B------:R-:W-:Y:S01]  /*bb10*/  FFMA.FTZ R127, R138, R161, R130 ;  /* 0x000000a18a7f7223 */ /* 0x000fe20000010082 */
[----:B------:R0:W-:Y:S01]  /*bb20*/  STS [R178.X4+0x10d0], R145 ;  /* 0x0010d091b2007388 */ /* 0x0001e20000004800 */
[----:B------:R-:W-:Y:S02]  /*bb30*/  FMUL.FTZ R130, R161, UR43 ;  /* 0x0000002ba1827c20 */ /* 0x000fe40008410000 */
[----:B------:R-:W-:Y:S02]  /*bb40*/  FMUL.FTZ R124, R140, R183 ;  /* 0x000000b78c7c7220 */ /* 0x000fe40000410000 */
[----:B------:R-:W-:Y:S02]  /*bb50*/  FFMA.FTZ R130, R177, UR44, -R130 ;  /* 0x0000002cb1827c23 */ /* 0x000fe40008010882 */
[C---:B------:R-:W-:Y:S02]  /*bb60*/  FMUL.FTZ R138, R46.reuse, R177 ;  /* 0x000000b12e8a7220 */ /* 0x040fe40000410000 */
[----:B------:R-:W-:-:S02]  /*bb70*/  FMUL.FTZ R140, R46, R161 ;  /* 0x000000a12e8c7220 */ /* 0x000fc40000410000 */
[----:B0-----:R-:W-:Y:S02]  /*bb80*/  FFMA.FTZ R145, R161, UR44, R128 ;  /* 0x0000002ca1917c23 */ /* 0x001fe40008010080 */
[C---:B------:R-:W-:Y:S02]  /*bb90*/  FFMA.FTZ R128, R134.reuse, R154, -R131 ;  /* 0x0000009a86807223 */ /* 0x040fe40000010883 */
[----:B------:R-:W-:Y:S02]  /*bba0*/  FFMA.FTZ R134, R134, R170, R133 ;  /* 0x000000aa86867223 */ /* 0x000fe40000010085 */
[----:B------:R-:W-:Y:S02]  /*bbb0*/  FFMA.FTZ R115, R146, R165, R115 ;  /* 0x000000a592737223 */ /* 0x000fe40000010073 */
[----:B------:R-:W-:Y:S02]  /*bbc0*/  FADD.FTZ R169, -R169, R134 ;  /* 0x00000086a9a97221 */ /* 0x000fe40000010100 */
[----:B------:R-:W-:-:S02]  /*bbd0*/  FFMA.FTZ R124, R139, R162, R124 ;  /* 0x000000a28b7c7223 */ /* 0x000fc4000001007c */
[C---:B------:R-:W-:Y:S02]  /*bbe0*/  FMUL.FTZ R139, R63.reuse, R138 ;  /* 0x0000008a3f8b7220 */ /* 0x040fe40000410000 */
[C---:B------:R-:W-:Y:S02]  /*bbf0*/  FMUL.FTZ R146, R63.reuse, R130 ;  /* 0x000000823f927220 */ /* 0x040fe40000410000 */
[----:B------:R-:W-:Y:S02]  /*bc00*/  FMUL.FTZ R143, R63, R140 ;  /* 0x0000008c3f8f7220 */ /* 0x000fe40000410000 */
[----:B------:R-:W-:Y:S02]  /*bc10*/  FADD.FTZ R153, R153, R128 ;  /* 0x0000008099997221 */ /* 0x000fe40000010000 */
[C---:B------:R-:W-:Y:S02]  /*bc20*/  FMUL.FTZ R63, R54.reuse, R169 ;  /* 0x000000a9363f7220 */ /* 0x040fe40000410000 */
[----:B------:R-:W-:-:S02]  /*bc30*/  FMUL.FTZ R137, R54, R153 ;  /* 0x0000009936897220 */ /* 0x000fc40000410000 */
[C---:B------:R-:W-:Y:S02]  /*bc40*/  FMUL.FTZ R142, R53.reuse, R170 ;  /* 0x000000aa358e7220 */ /* 0x040fe40000410000 */
[----:B------:R-:W-:Y:S02]  /*bc50*/  FMUL.FTZ R128, R66, R63 ;  /* 0x0000003f42807220 */ /* 0x000fe40000410000 */
[----:B------:R-:W-:Y:S02]  /*bc60*/  FMUL.FTZ R144, R53, R154 ;  /* 0x0000009a35907220 */ /* 0x000fe40000410000 */
[----:B------:R-:W-:Y:S02]  /*bc70*/  FMUL.FTZ R131, R188, R142 ;  /* 0x0000008ebc837220 */ /* 0x000fe40000410000 */
[----:B------:R-:W-:Y:S02]  /*bc80*/  FFMA.FTZ R128, R186, R137, R128 ;  /* 0x00000089ba807223 */ /* 0x000fe40000010080 */
[----:B------:R-:W-:-:S02]  /*bc90*/  FMUL.FTZ R125, R193, R180 ;  /* 0x000000b4c17d7220 */ /* 0x000fc40000410000 */
[C---:B------:R-:W-:Y:S02]  /*bca0*/  FFMA.FTZ R139, R202.reuse, R140, R139 ;  /* 0x0000008cca8b7223 */ /* 0x040fe4000001008b */
[----:B------:R-:W-:Y:S02]  /*bcb0*/  FFMA.FTZ R143, R202, R138, -R143 ;  /* 0x0000008aca8f7223 */ /* 0x000fe4000001088f */
[----:B------:R-:W-:Y:S02]  /*bcc0*/  FMUL.FTZ R113, R182, UR43 ;  /* 0x0000002bb6717c20 */ /* 0x000fe40008410000 */
[----:B------:R-:W-:Y:S02]  /*bcd0*/  FMUL.FTZ R193, R193, R164 ;  /* 0x000000a4c1c17220 */ /* 0x000fe40000410000 */
[----:B------:R-:W-:Y:S02]  /*bce0*/  FFMA.FTZ R131, R187, R144, R131 ;  /* 0x00000090bb837223 */ /* 0x000fe40000010083 */
[----:B------:R-:W-:-:S02]  /*bcf0*/  FADD.FTZ R128, RZ, R128 ;  /* 0x00000080ff807221 */ /* 0x000fc40000010000 */
[----:B------:R-:W-:Y:S02]  /*bd00*/  FFMA.FTZ R202, R202, R145, R146 ;  /* 0x00000091caca7223 */ /* 0x000fe40000010092 */
[----:B------:R-:W-:Y:S02]  /*bd10*/  FMUL.FTZ R130, R66, R137 ;  /* 0x0000008942827220 */ /* 0x000fe40000410000 */
[----:B------:R-:W-:Y:S02]  /*bd20*/  FMUL.FTZ R146, R52, R171 ;  /* 0x000000ab34927220 */ /* 0x000fe40000410000 */
[----:B------:R-:W-:Y:S02]  /*bd30*/  FFMA.FTZ R113, R166, UR44, R113 ;  /* 0x0000002ca6717c23 */ /* 0x000fe40008010071 */
[----:B------:R-:W-:Y:S02]  /*bd40*/  FFMA.FTZ R126, R207, R180, -R193 ;  /* 0x000000b4cf7e7223 */ /* 0x000fe400000108c1 */
[----:B------:R-:W-:-:S02]  /*bd50*/  FMUL.FTZ R132, R188, R144 ;  /* 0x00000090bc847220 */ /* 0x000fc40000410000 */
[----:B------:R-:W-:Y:S02]  /*bd60*/  FADD.FTZ R128, R128, R131 ;  /* 0x0000008380807221 */ /* 0x000fe40000010000 */
[----:B------:R-:W-:Y:S02]  /*bd70*/  FFMA.FTZ R130, R186, R63, -R130 ;  /* 0x0000003fba827223 */ /* 0x000fe40000010882 */
[----:B------:R-:W-:Y:S02]  /*bd80*/  FMUL.FTZ R180, R52, R155 ;  /* 0x0000009b34b47220 */ /* 0x000fe40000410000 */
[----:B------:R-:W-:Y:S02]  /*bd90*/  FMUL.FTZ R131, R189, R146 ;  /* 0x00000092bd837220 */ /* 0x000fe40000410000 */
[----:B------:R-:W-:Y:S02]  /*bda0*/  FMUL.FTZ R166, R51, R172 ;  /* 0x000000ac33a67220 */ /* 0x000fe40000410000 */
[----:B------:R-:W-:-:S02]  /*bdb0*/  FFMA.FTZ R125, R207, R164, R125 ;  /* 0x000000a4cf7d7223 */ /* 0x000fc4000001007d */
[----:B------:R-:W-:Y:S02]  /*bdc0*/  FFMA.FTZ R133, R187, R142, -R132 ;  /* 0x0000008ebb857223 */ /* 0x000fe40000010884 */
[----:B------:R-:W-:Y:S02]  /*bdd0*/  FADD.FTZ R130, RZ, R130 ;  /* 0x00000082ff827221 */ /* 0x000fe40000010000 */
[----:B------:R-:W-:Y:S02]  /*bde0*/  FMUL.FTZ R164, R51, R156 ;  /* 0x0000009c33a47220 */ /* 0x000fe40000410000 */
[----:B------:R-:W-:Y:S02]  /*bdf0*/  FFMA.FTZ R131, R190, R180, R131 ;  /* 0x000000b4be837223 */ /* 0x000fe40000010083 */
[----:B------:R-:W-:Y:S02]  /*be00*/  FMUL.FTZ R132, R70, R166 ;  /* 0x000000a646847220 */ /* 0x000fe40000410000 */
[----:B------:R-:W-:-:S02]  /*be10*/  FADD.FTZ R130, R130, R133 ;  /* 0x0000008582827221 */ /* 0x000fc40000010000 */
[----:B------:R-:W-:Y:S02]  /*be20*/  FADD.FTZ R131, R128, R131 ;  /* 0x0000008380837221 */ /* 0x000fe40000010000 */
[----:B------:R-:W-:Y:S02]  /*be30*/  FFMA.FTZ R132, R191, R164, R132 ;  /* 0x000000a4bf847223 */ /* 0x000fe40000010084 */
[----:B------:R-:W-:Y:S02]  /*be40*/  FMUL.FTZ R133, R189, R180 ;  /* 0x000000b4bd857220 */ /* 0x000fe40000410000 */
[----:B------:R-:W-:Y:S02]  /*be50*/  FMUL.FTZ R136, R136, R176 ;  /* 0x000000b088887220 */ /* 0x000fe40000410000 */
[----:B------:R-:W-:Y:S02]  /*be60*/  FADD.FTZ R132, R131, R132 ;  /* 0x0000008483847221 */ /* 0x000fe40000010000 */
[----:B------:R-:W-:-:S02]  /*be70*/  FFMA.FTZ R133, R190, R146, -R133 ;  /* 0x00000092be857223 */ /* 0x000fc40000010885 */
[----:B------:R-:W-:Y:S02]  /*be80*/  FFMA.FTZ R128, R135, R160, R136 ;  /* 0x000000a087807223 */ /* 0x000fe40000010088 */
[----:B------:R-:W-:Y:S02]  /*be90*/  FMUL.FTZ R131, R70, R164 ;  /* 0x000000a446837220 */ /* 0x000fe40000410000 */
[----:B------:R-:W-:Y:S02]  /*bea0*/  FMUL.FTZ R135, R50, R173 ;  /* 0x000000ad32877220 */ /* 0x000fe40000410000 */
[----:B------:R-:W-:Y:S02]  /*beb0*/  FADD.FTZ R130, R130, R133 ;  /* 0x0000008582827221 */ /* 0x000fe40000010000 */
[----:B------:R-:W-:Y:S02]  /*bec0*/  FFMA.FTZ R131, R191, R166, -R131 ;  /* 0x000000a6bf837223 */ /* 0x000fe40000010883 */
[----:B------:R-:W-:-:S02]  /*bed0*/  FMUL.FTZ R145, R50, R157 ;  /* 0x0000009d32917220 */ /* 0x000fc40000410000 */
[----:B------:R-:W-:Y:S02]  /*bee0*/  FMUL.FTZ R133, R110, R135 ;  /* 0x000000876e857220 */ /* 0x000fe40000410000 */
[----:B------:R-:W-:Y:S02]  /*bef0*/  FADD.FTZ R130, R130, R131 ;  /* 0x0000008382827221 */ /* 0x000fe40000010000 */
[----:B------:R-:W-:Y:S02]  /*bf00*/  FMUL.FTZ R181, R42, R181 ;  /* 0x000000b52ab57220 */ /* 0x000fe40000410000 */
[-C--:B------:R-:W-:Y:S02]  /*bf10*/  FFMA.FTZ R133, R194, R145.reuse, R133 ;  /* 0x00000091c2857223 */ /* 0x080fe40000010085 */
[----:B------:R-:W-:Y:S02]  /*bf20*/  FMUL.FTZ R131, R110, R145 ;  /* 0x000000916e837220 */ /* 0x000fe40000410000 */
[----:B------:R-:W-:-:S02]  /*bf30*/  FMUL.FTZ R165, R42, R165 ;  /* 0x000000a52aa57220 */ /* 0x000fc40000410000 */
[C---:B------:R-:W-:Y:S02]  /*bf40*/  FMUL.FTZ R182, R49.reuse, R174 ;  /* 0x000000ae31b67220 */ /* 0x040fe40000410000 */
[----:B------:R-:W-:Y:S02]  /*bf50*/  FMUL.FTZ R119, R196, R181 ;  /* 0x000000b5c4777220 */ /* 0x000fe40000410000 */
[----:B------:R-:W-:Y:S02]  /*bf60*/  FADD.FTZ R132, R132, R133 ;  /* 0x0000008584847221 */ /* 0x000fe40000010000 */
[----:B------:R-:W-:Y:S02]  /*bf70*/  FFMA.FTZ R131, R194, R135, -R131 ;  /* 0x00000087c2837223 */ /* 0x000fe40000010883 */
[----:B------:R-:W-:Y:S02]  /*bf80*/  FMUL.FTZ R196, R196, R165 ;  /* 0x000000a5c4c47220 */ /* 0x000fe40000410000 */
[----:B------:R-:W-:-:S02]  /*bf90*/  FMUL.FTZ R192, R49, R158 ;  /* 0x0000009e31c07220 */ /* 0x000fc40000410000 */
[----:B------:R-:W-:Y:S02]  /*bfa0*/  FMUL.FTZ R133, R120, R182 ;  /* 0x000000b678857220 */ /* 0x000fe40000410000 */
[----:B------:R-:W-:Y:S02]  /*bfb0*/  FFMA.FTZ R119, R210, R165, R119 ;  /* 0x000000a5d2777223 */ /* 0x000fe40000010077 */
[----:B------:R-:W-:Y:S02]  /*bfc0*/  FADD.FTZ R130, R130, R131 ;  /* 0x0000008382827221 */ /* 0x000fe40000010000 */
[----:B------:R-:W-:Y:S02]  /*bfd0*/  FFMA.FTZ R210, R210, R181, -R196 ;  /* 0x000000b5d2d27223 */ /* 0x000fe400000108c4 */
[-C--:B------:R-:W-:Y:S02]  /*bfe0*/  FFMA.FTZ R133, R195, R192.reuse, R133 ;  /* 0x000000c0c3857223 */ /* 0x080fe40000010085 */
[----:B------:R-:W-:-:S02]  /*bff0*/  FMUL.FTZ R131, R120, R192 ;  /* 0x000000c078837220 */ /* 0x000fc40000410000 */
[----:B------:R-:W-:Y:S02]  /*c000*/  FMUL.FTZ R196, R48, R175 ;  /* 0x000000af30c47220 */ /* 0x000fe40000410000 */
[C---:B------:R-:W-:Y:S02]  /*c010*/  FMUL.FTZ R209, R200.reuse, R209 ;  /* 0x000000d1c8d17220 */ /* 0x040fe40000410000 */
[----:B------:R-:W-:Y:S02]  /*c020*/  FFMA.FTZ R200, R200, R107, R204 ;  /* 0x0000006bc8c87223 */ /* 0x000fe400000100cc */
[----:B------:R-:W-:Y:S01]  /*c030*/  FMUL.FTZ R165, R105, R165 ;  /* 0x000000a569a57220 */ /* 0x000fe20000410000 */
[----:B------:R-:W-:Y:S01]  /*c040*/  STS [R178.X4+0x10f0], R209 ;  /* 0x0010f0d1b2007388 */ /* 0x000fe20000004800 */
[----:B------:R-:W-:Y:S02]  /*c050*/  FADD.FTZ R132, R132, R133 ;  /* 0x0000008584847221 */ /* 0x000fe40000010000 */
[----:B------:R-:W-:Y:S01]  /*c060*/  FFMA.FTZ R131, R195, R182, -R131 ;  /* 0x000000b6c3837223 */ /* 0x000fe20000010883 */
[----:B------:R0:W-:Y:S01]  /*c070*/  STS [R178.X4+0x10e0], R165 ;  /* 0x0010e0a5b2007388 */ /* 0x0001e20000004800 */
[----:B------:R-:W-:-:S02]  /*c080*/  FMUL.FTZ R204, R48, R159 ;  /* 0x0000009f30cc7220 */ /* 0x000fc40000410000 */
[----:B------:R-:W-:Y:S02]  /*c090*/  FMUL.FTZ R133, R185, R196 ;  /* 0x000000c4b9857220 */ /* 0x000fe40000410000 */
[----:B------:R-:W-:Y:S02]  /*c0a0*/  FMUL.FTZ R161, R176, UR43 ;  /* 0x0000002bb0a17c20 */ /* 0x000fe40008410000 */
[----:B------:R-:W-:Y:S02]  /*c0b0*/  FADD.FTZ R131, R130, R131 ;  /* 0x0000008382837221 */ /* 0x000fe40000010000 */
[----:B------:R-:W-:Y:S02]  /*c0c0*/  FFMA.FTZ R133, R198, R204, R133 ;  /* 0x000000ccc6857223 */ /* 0x000fe40000010085 */
[----:B------:R-:W-:Y:S02]  /*c0d0*/  FFMA.FTZ R130, R160, UR44, R161 ;  /* 0x0000002ca0827c23 */ /* 0x000fe400080100a1 */
[----:B0-----:R-:W-:-:S02]  /*c0e0*/  FMUL.FTZ R165, R47, R176 ;  /* 0x000000b02fa57220 */ /* 0x001fc40000410000 */
[----:B------:R-:W-:Y:S02]  /*c0f0*/  FMUL.FTZ R161, R185, R204 ;  /* 0x000000ccb9a17220 */ /* 0x000fe40000410000 */
[----:B------:R-:W-:Y:S02]  /*c100*/  FADD.FTZ R134, R132, R133 ;  /* 0x0000008584867221 */ /* 0x000fe40000010000 */
[----:B------:R-:W-:Y:S02]  /*c110*/  FMUL.FTZ R177, R47, R160 ;  /* 0x000000a02fb17220 */ /* 0x000fe40000410000 */
[----:B------:R-:W-:Y:S02]  /*c120*/  FMUL.FTZ R136, R62, R165 ;  /* 0x000000a53e887220 */ /* 0x000fe40000410000 */
[----:B------:R-:W-:Y:S02]  /*c130*/  FFMA.FTZ R132, R198, R196, -R161 ;  /* 0x000000c4c6847223 */ /* 0x000fe400000108a1 */
[----:B------:R-:W-:-:S02]  /*c140*/  FMUL.FTZ R133, R160, UR43 ;  /* 0x0000002ba0857c20 */ /* 0x000fc40008410000 */
[----:B------:R-:W-:Y:S02]  /*c150*/  FFMA.FTZ R163, R199, R177, R136 ;  /* 0x000000b1c7a37223 */ /* 0x000fe40000010088 */
[----:B------:R-:W-:Y:S02]  /*c160*/  FADD.FTZ R161, R131, R132 ;  /* 0x0000008483a17221 */ /* 0x000fe40000010000 */
[----:B------:R-:W-:Y:S02]  /*c170*/  FFMA.FTZ R133, R176, UR44, -R133 ;  /* 0x0000002cb0857c23 */ /* 0x000fe40008010885 */
[----:B------:R-:W-:Y:S02]  /*c180*/  FMUL.FTZ R132, R162, UR43 ;  /* 0x0000002ba2847c20 */ /* 0x000fe40008410000 */
[----:B------:R-:W-:Y:S02]  /*c190*/  FMUL.FTZ R181, R105, R181 ;  /* 0x000000b569b57220 */ /* 0x000fe40000410000 */
[----:B------:R-:W-:-:S02]  /*c1a0*/  FADD.FTZ R160, R134, R163 ;  /* 0x000000a386a07221 */ /* 0x000fc40000010000 */
[C---:B------:R-:W-:Y:S01]  /*c1b0*/  FMUL.FTZ R131, R183.reuse, UR43 ;  /* 0x0000002bb7837c20 */ /* 0x040fe20008410000 */
[----:B------:R0:W-:Y:S01]  /*c1c0*/  STS [R178.X4+0x10e4], R181 ;  /* 0x0010e4b5b2007388 */ /* 0x0001e20000004800 */
[----:B------:R-:W-:Y:S02]  /*c1d0*/  FFMA.FTZ R163, R183, UR44, -R132 ;  /* 0x0000002cb7a37c23 */ /* 0x000fe40008010884 */
[C---:B------:R-:W-:Y:S02]  /*c1e0*/  FMUL.FTZ R133, R62.reuse, R133 ;  /* 0x000000853e857220 */ /* 0x040fe40000410000 */
[----:B------:R-:W-:Y:S02]  /*c1f0*/  FMUL.FTZ R183, R45, R183 ;  /* 0x000000b72db77220 */ /* 0x000fe40000410000 */
[----:B------:R-:W-:Y:S02]  /*c200*/  FMUL.FTZ R62, R62, R177 ;  /* 0x000000b13e3e7220 */ /* 0x000fe40000410000 */
[----:B------:R-:W-:-:S02]  /*c210*/  FMUL.FTZ R134, R184, R183 ;  /* 0x000000b7b8867220 */ /* 0x000fc40000410000 */
[----:B0-----:R-:W-:Y:S02]  /*c220*/  FMUL.FTZ R181, R45, R162 ;  /* 0x000000a22db57220 */ /* 0x001fe40000410000 */
[----:B------:R-:W-:Y:S02]  /*c230*/  FFMA.FTZ R62, R199, R165, -R62 ;  /* 0x000000a5c73e7223 */ /* 0x000fe4000001083e */
[----:B------:R-:W-:Y:S02]  /*c240*/  FFMA.FTZ R132, R162, UR44, R131 ;  /* 0x0000002ca2847c23 */ /* 0x000fe40008010083 */
[C---:B------:R-:W-:Y:S02]  /*c250*/  FMUL.FTZ R131, R184.reuse, R163 ;  /* 0x000000a3b8837220 */ /* 0x040fe40000410000 */
[-C--:B------:R-:W-:Y:S02]  /*c260*/  FMUL.FTZ R162, R184, R181.reuse ;  /* 0x000000b5b8a27220 */ /* 0x080fe40000410000 */
[----:B------:R-:W-:-:S02]  /*c270*/  FFMA.FTZ R163, R203, R181, R134 ;  /* 0x000000b5cba37223 */ /* 0x000fc40000010086 */
[----:B------:R-:W-:Y:S02]  /*c280*/  FADD.FTZ R62, R161, R62 ;  /* 0x0000003ea13e7221 */ /* 0x000fe40000010000 */
[----:B------:R-:W-:Y:S02]  /*c290*/  FADD.FTZ R160, R160, R139 ;  /* 0x0000008ba0a07221 */ /* 0x000fe40000010000 */
[----:B------:R-:W-:Y:S02]  /*c2a0*/  FMUL.FTZ R136, R39, R61 ;  /* 0x0000003d27887220 */ /* 0x000fe40000410000 */
[----:B------:R-:W-:Y:S02]  /*c2b0*/  FFMA.FTZ R162, R203, R183, -R162 ;  /* 0x000000b7cba27223 */ /* 0x000fe400000108a2 */
[----:B------:R-:W-:Y:S02]  /*c2c0*/  FMUL.FTZ R61, R111, R192 ;  /* 0x000000c06f3d7220 */ /* 0x000fe40000410000 */
[----:B------:R-:W-:-:S02]  /*c2d0*/  FADD.FTZ R143, R62, R143 ;  /* 0x0000008f3e8f7221 */ /* 0x000fc40000010000 */
[----:B------:R-:W-:Y:S01]  /*c2e0*/  FADD.FTZ R160, R160, R163 ;  /* 0x000000a3a0a07221 */ /* 0x000fe20000010000 */
[----:B------:R0:W-:Y:S01]  /*c2f0*/  STS [R178.X4+0x10a8], R61 ;  /* 0x0010a83db2007388 */ /* 0x0001e20000004800 */
[----:B------:R-:W-:Y:S02]  /*c300*/  FADD.FTZ R162, R143, R162 ;  /* 0x000000a28fa27221 */ /* 0x000fe40000010000 */
[----:B------:R-:W-:Y:S02]  /*c310*/  FADD.FTZ R160, R160, R129 ;  /* 0x00000081a0a07221 */ /* 0x000fe40000010000 */
[----:B------:R-:W-:Y:S02]  /*c320*/  FADD.FTZ R141, R162, R141 ;  /* 0x0000008da28d7221 */ /* 0x000fe40000010000 */
[----:B------:R-:W-:Y:S02]  /*c330*/  FADD.FTZ R160, R160, R125 ;  /* 0x0000007da0a07221 */ /* 0x000fe40000010000 */
[----:B------:R-:W-:-:S02]  /*c340*/  FADD.FTZ R141, R141, R126 ;  /* 0x0000007e8d8d7221 */ /* 0x000fc40000010000 */
[----:B0-----:R-:W-:Y:S02]  /*c350*/  FMUL.FTZ R61, R65, R144 ;  /* 0x00000090413d7220 */ /* 0x001fe40000410000 */
[----:B------:R-:W-:Y:S02]  /*c360*/  FMUL.FTZ R161, R67, R146 ;  /* 0x0000009243a17220 */ /* 0x000fe40000410000 */
[----:B------:R-:W-:Y:S01]  /*c370*/  FFMA.FTZ R147, R212, R201, -R147 ;  /* 0x000000c9d4937223 */ /* 0x000fe20000010893 */
[----:B------:R0:W-:Y:S01]  /*c380*/  STS [R178.X4+0x1088], R61 ;  /* 0x0010883db2007388 */ /* 0x0001e20000004800 */
[----:B------:R-:W-:Y:S02]  /*c390*/  FMUL.FTZ R134, R39, R60 ;  /* 0x0000003c27867220 */ /* 0x000fe40000410000 */
[----:B------:R-:W-:Y:S01]  /*c3a0*/  FADD.FTZ R210, R141, R210 ;  /* 0x000000d28dd27221 */ /* 0x000fe20000010000 */
[----:B------:R1:W-:Y:S01]  /*c3b0*/  STS [R178.X4+0x1094], R161 ;  /* 0x001094a1b2007388 */ /* 0x0003e20000004800 */
[----:B------:R-:W-:-:S02]  /*c3c0*/  FMUL.FTZ R60, R175, UR43 ;  /* 0x0000002baf3c7c20 */ /* 0x000fc40008410000 */
[----:B------:R-:W-:Y:S02]  /*c3d0*/  FMUL.FTZ R197, R103, R179 ;  /* 0x000000b367c57220 */ /* 0x000fe40000410000 */
[----:B------:R-:W-:Y:S02]  /*c3e0*/  FMUL.FTZ R193, R102, R181 ;  /* 0x000000b566c17220 */ /* 0x000fe40000410000 */
[----:B0-----:R-:W-:Y:S01]  /*c3f0*/  FADD.FTZ R61, R160, R119 ;  /* 0x00000077a03d7221 */ /* 0x001fe20000010000 */
[----:B------:R-:W-:Y:S01]  /*c400*/  MOV R119, UR34 ;  /* 0x0000002200777c02 */ /* 0x000fe20008000f00 */
[C---:B------:R-:W-:Y:S01]  /*c410*/  FMUL.FTZ R179, R101.reuse, R140 ;  /* 0x0000008c65b37220 */ /* 0x040fe20000410000 */
[----:B------:R-:W-:Y:S01]  /*c420*/  STS [R178.X4+0x10d4], R197 ;  /* 0x0010d4c5b2007388 */ /* 0x000fe20000004800 */
[----:B------:R-:W-:Y:S01]  /*c430*/  FMUL.FTZ R181, R101, R138 ;  /* 0x0000008a65b57220 */ /* 0x000fe20000410000 */
[----:B------:R-:W-:Y:S01]  /*c440*/  LEA R144, R119, -R86, 0x1 ;  /* 0x8000005677907211 */ /* 0x000fe200078e08ff */
[----:B-1----:R-:W-:Y:S01]  /*c450*/  FADD.FTZ R161, R210, R147 ;  /* 0x00000093d2a17221 */ /* 0x002fe20000010000 */
[----:B------:R0:W-:Y:S01]  /*c460*/  STS [R178.X4+0x10c0], R179 ;  /* 0x0010c0b3b2007388 */ /* 0x0001e20000004800 */
[----:B------:R-:W-:Y:S01]  /*c470*/  FMUL.FTZ R201, R106, R201 ;  /* 0x000000c96ac97220 */ /* 0x000fe20000410000 */
[----:B------:R-:W-:Y:S01]  /*c480*/  ISETP.GE.AND P0, PT, R144, 0x1, PT ;  /* 0x000000019000780c */ /* 0x000fe20003f06270 */
[----:B------:R-:W-:Y:S01]  /*c490*/  FMUL.FTZ R183, R102, R183 ;  /* 0x000000b766b77220 */ /* 0x000fe20000410000 */
[----:B------:R1:W-:Y:S01]  /*c4a0*/  STS [R178.X4+0x10c4], R181 ;  /* 0x0010c4b5b2007388 */ /* 0x0003e20000004800 */
[----:B------:R-:W-:-:S02]  /*c4b0*/  FMUL.FTZ R177, R168, R177 ;  /* 0x000000b1a8b17220 */ /* 0x000fc40000410000 */
[----:B------:R-:W-:Y:S01]  /*c4c0*/  FMUL.FTZ R165, R168, R165 ;  /* 0x000000a5a8a57220 */ /* 0x000fe20000410000 */
[----:B------:R2:W-:Y:S01]  /*c4d0*/  STS [R178.X4+0x10ec], R201 ;  /* 0x0010ecc9b2007388 */ /* 0x0005e20000004800 */
[----:B------:R-:W-:Y:S02]  /*c4e0*/  FADD.FTZ R116, R61, R116 ;  /* 0x000000743d747221 */ /* 0x000fe40000010000 */
[----:B------:R-:W-:Y:S01]  /*c4f0*/  FFMA.FTZ R147, R159, UR44, R60 ;  /* 0x0000002c9f937c23 */ /* 0x000fe2000801003c */
[----:B------:R3:W-:Y:S01]  /*c500*/  STS [R178.X4+0x10c8], R193 ;  /* 0x0010c8c1b2007388 */ /* 0x0007e20000004800 */
[----:B------:R-:W-:Y:S02]  /*c510*/  FMUL.FTZ R61, R174, UR43 ;  /* 0x0000002bae3d7c20 */ /* 0x000fe40008410000 */
[----:B------:R-:W-:Y:S01]  /*c520*/  FMUL.FTZ R60, R173, UR43 ;  /* 0x0000002bad3c7c20 */ /* 0x000fe20008410000 */
[----:B------:R4:W-:Y:S01]  /*c530*/  STS [R178.X4+0x10cc], R183 ;  /* 0x0010ccb7b2007388 */ /* 0x0009e20000004800 */
[----:B0-----:R-:W-:-:S02]  /*c540*/  FMUL.FTZ R179, R71, R145 ;  /* 0x0000009147b37220 */ /* 0x001fc40000410000 */
[----:B-1----:R-:W-:Y:S01]  /*c550*/  FMUL.FTZ R181, R71, R135 ;  /* 0x0000008747b57220 */ /* 0x002fe20000410000 */
[----:B------:R-:W-:Y:S01]  /*c560*/  STS [R178.X4+0x10b8], R177 ;  /* 0x0010b8b1b2007388 */ /* 0x000fe20000004800 */
[----:B------:R-:W-:Y:S02]  /*c570*/  FMUL.FTZ R137, R64, R137 ;  /* 0x0000008940897220 */ /* 0x000fe40000410000 */
[----:B------:R-:W-:Y:S01]  /*c580*/  FMUL.FTZ R145, R67, R180 ;  /* 0x000000b443917220 */ /* 0x000fe20000410000 */
[----:B------:R0:W-:Y:S01]  /*c590*/  STS [R178.X4+0x10bc], R165 ;  /* 0x0010bca5b2007388 */ /* 0x0001e20000004800 */
[----:B------:R-:W-:Y:S02]  /*c5a0*/  FMUL.FTZ R135, R65, R142 ;  /* 0x0000008e41877220 */ /* 0x000fe40000410000 */
[----:B------:R-:W-:Y:S01]  /*c5b0*/  FFMA.FTZ R140, R158, UR44, R61 ;  /* 0x0000002c9e8c7c23 */ /* 0x000fe2000801003d */
[----:B------:R1:W-:Y:S01]  /*c5c0*/  STS [R178.X4+0x1080], R137 ;  /* 0x00108089b2007388 */ /* 0x0003e20000004800 */
[----:B------:R-:W-:-:S02]  /*c5d0*/  FFMA.FTZ R139, R157, UR44, R60 ;  /* 0x0000002c9d8b7c23 */ /* 0x000fc4000801003c */
[C---:B--2---:R-:W-:Y:S01]  /*c5e0*/  FMUL.FTZ R201, R149.reuse, R134 ;  /* 0x0000008695c97220 */ /* 0x044fe20000410000 */
[----:B------:R2:W-:Y:S01]  /*c5f0*/  STS [R178.X4+0x1090], R145 ;  /* 0x00109091b2007388 */ /* 0x0005e20000004800 */
[----:B------:R-:W-:Y:S02]  /*c600*/  FMUL.FTZ R205, R149, R136 ;  /* 0x0000008895cd7220 */ /* 0x000fe40000410000 */
[C---:B---3--:R-:W-:Y:S01]  /*c610*/  FMUL.FTZ R193, R121.reuse, R204 ;  /* 0x000000cc79c17220 */ /* 0x048fe20000410000 */
[----:B------:R3:W-:Y:S01]  /*c620*/  STS [R178.X4+0x108c], R135 ;  /* 0x00108c87b2007388 */ /* 0x0007e20000004800 */
[----:B------:R-:W-:Y:S02]  /*c630*/  FMUL.FTZ R197, R121, R196 ;  /* 0x000000c479c57220 */ /* 0x000fe40000410000 */
[----:B----4-:R-:W-:Y:S01]  /*c640*/  FMUL.FTZ R183, R111, R182 ;  /* 0x000000b66fb77220 */ /* 0x010fe20000410000 */
[----:B------:R4:W-:Y:S01]  /*c650*/  STS [R178.X4+0x10f8], R201 ;  /* 0x0010f8c9b2007388 */ /* 0x0009e20000004800 */
[----:B0-----:R-:W-:-:S02]  /*c660*/  FMUL.FTZ R165, R69, R164 ;  /* 0x000000a445a57220 */ /* 0x001fc40000410000 */
[----:B------:R-:W-:Y:S01]  /*c670*/  FMUL.FTZ R177, R69, R166 ;  /* 0x000000a645b17220 */ /* 0x000fe20000410000 */
[----:B------:R4:W-:Y:S01]  /*c680*/  STS [R178.X4+0x10fc], R205 ;  /* 0x0010fccdb2007388 */ /* 0x0009e20000004800 */
[----:B------:R-:W-:Y:S02]  /*c690*/  FMUL.FTZ R63, R64, R63 ;  /* 0x0000003f403f7220 */ /* 0x000fe40000410000 */
[----:B------:R-:W-:Y:S01]  /*c6a0*/  FMUL.FTZ R62, R157, UR43 ;  /* 0x0000002b9d3e7c20 */ /* 0x000fe20008410000 */
[----:B------:R4:W-:Y:S01]  /*c6b0*/  STS [R178.X4+0x10b0], R193 ;  /* 0x0010b0c1b2007388 */ /* 0x0009e20000004800 */
[----:B------:R-:W-:Y:S02]  /*c6c0*/  FMUL.FTZ R61, R172, UR43 ;  /* 0x0000002bac3d7c20 */ /* 0x000fe40008410000 */
[----:B------:R-:W-:Y:S01]  /*c6d0*/  FMUL.FTZ R60, R171, UR43 ;  /* 0x0000002bab3c7c20 */ /* 0x000fe20008410000 */
[----:B------:R4:W-:Y:S01]  /*c6e0*/  STS [R178.X4+0x10b4], R197 ;  /* 0x0010b4c5b2007388 */ /* 0x0009e20000004800 */
[----:B------:R-:W-:-:S02]  /*c6f0*/  FFMA.FTZ R143, R173, UR44, -R62 ;  /* 0x0000002cad8f7c23 */ /* 0x000fc4000801083e */
[----:B------:R-:W-:Y:S01]  /*c700*/  FFMA.FTZ R138, R156, UR44, R61 ;  /* 0x0000002c9c8a7c23 */ /* 0x000fe2000801003d */
[----:B------:R4:W-:Y:S01]  /*c710*/  STS [R178.X4+0x10ac], R183 ;  /* 0x0010acb7b2007388 */ /* 0x0009e20000004800 */
[----:B-1----:R-:W-:Y:S02]  /*c720*/  FFMA.FTZ R137, R155, UR44, R60 ;  /* 0x0000002c9b897c23 */ /* 0x002fe4000801003c */
[----:B------:R-:W-:Y:S01]  /*c730*/  FMUL.FTZ R142, R159, UR43 ;  /* 0x0000002b9f8e7c20 */ /* 0x000fe20008410000 */
[----:B------:R4:W-:Y:S01]  /*c740*/  STS [R178.X4+0x10a0], R179 ;  /* 0x0010a0b3b2007388 */ /* 0x0009e20000004800 */
[----:B--2---:R-:W-:Y:S02]  /*c750*/  FMUL.FTZ R145, R158, UR43 ;  /* 0x0000002b9e917c20 */ /* 0x004fe40008410000 */
[----:B------:R-:W-:Y:S01]  /*c760*/  FMUL.FTZ R141, R156, UR43 ;  /* 0x0000002b9c8d7c20 */ /* 0x000fe20008410000 */
[----:B------:R4:W-:Y:S01]  /*c770*/  STS [R178.X4+0x10a4], R181 ;  /* 0x0010a4b5b2007388 */ /* 0x0009e20000004800 */
[----:B------:R-:W-:-:S02]  /*c780*/  FMUL.FTZ R126, R155, UR43 ;  /* 0x0000002b9b7e7c20 */ /* 0x000fc40008410000 */
[----:B---3--:R-:W-:Y:S01]  /*c790*/  FMUL.FTZ R135, R154, UR43 ;  /* 0x0000002b9a877c20 */ /* 0x008fe20008410000 */
[----:B------:R4:W-:Y:S01]  /*c7a0*/  STS [R178.X4+0x1098], R165 ;  /* 0x001098a5b2007388 */ /* 0x0009e20000004800 */
[----:B------:R-:W-:Y:S02]  /*c7b0*/  FMUL.FTZ R61, R170, UR43 ;  /* 0x0000002baa3d7c20 */ /* 0x000fe40008410000 */
[----:B------:R-:W-:Y:S01]  /*c7c0*/  FMUL.FTZ R62, R153, UR43 ;  /* 0x0000002b993e7c20 */ /* 0x000fe20008410000 */
[----:B------:R4:W-:Y:S01]  /*c7d0*/  STS [R178.X4+0x109c], R177 ;  /* 0x00109cb1b2007388 */ /* 0x0009e20000004800 */
[----:B------:R-:W-:Y:S02]  /*c7e0*/  FMUL.FTZ R60, R169, UR43 ;  /* 0x0000002ba93c7c20 */ /* 0x000fe40008410000 */
[----:B------:R-:W-:Y:S01]  /*c7f0*/  FADD.FTZ R167, R116, R167 ;  /* 0x000000a774a77221 */ /* 0x000fe20000010000 */
[----:B------:R4:W-:Y:S01]  /*c800*/  STS [R178.X4+0x1084], R63 ;  /* 0x0010843fb2007388 */ /* 0x0009e20000004800 */
[----:B------:R-:W-:-:S02]  /*c810*/  FFMA.FTZ R213, R2, -R213, R211 ;  /* 0x800000d502d57223 */ /* 0x000fc400000100d3 */
[----:B------:R-:W-:Y:S02]  /*c820*/  FFMA.FTZ R109, R151, R240, R109 ;  /* 0x000000f0976d7223 */ /* 0x000fe4000001006d */
[----:B------:R-:W-:Y:S02]  /*c830*/  FFMA.FTZ R142, R175, UR44, -R142 ;  /* 0x0000002caf8e7c23 */ /* 0x000fe4000801088e */
[----:B------:R-:W-:Y:S02]  /*c840*/  FFMA.FTZ R145, R174, UR44, -R145 ;  /* 0x0000002cae917c23 */ /* 0x000fe40008010891 */
[----:B------:R-:W-:Y:S02]  /*c850*/  FFMA.FTZ R141, R172, UR44, -R141 ;  /* 0x0000002cac8d7c23 */ /* 0x000fe4000801088d */
[----:B------:R-:W-:Y:S02]  /*c860*/  FFMA.FTZ R126, R171, UR44, -R126 ;  /* 0x0000002cab7e7c23 */ /* 0x000fe4000801087e */
[----:B------:R-:W-:-:S02]  /*c870*/  FFMA.FTZ R135, R170, UR44, -R135 ;  /* 0x0000002caa877c23 */ /* 0x000fc40008010887 */
[----:B------:R-:W-:Y:S02]  /*c880*/  FFMA.FTZ R116, R154, UR44, R61 ;  /* 0x0000002c9a747c23 */ /* 0x000fe4000801003d */
[----:B------:R-:W-:Y:S02]  /*c890*/  FFMA.FTZ R129, R169, UR44, -R62 ;  /* 0x0000002ca9817c23 */ /* 0x000fe4000801083e */
        /* <DEDUP_REMOVED lines=35> */
.L_x_5128:
[----:B----4-:R-:W-:Y:S05]  /*cad0*/  BSYNC B0 ;  /* 0x0000000000007941 */ /* 0x010fea0003800000 */
.L_x_5127:
[----:B------:R-:W-:Y:S01]  /*cae0*/  ULDC.64 UR34, c[0x0][0x298] ;  /* 0x0000a60000227ab9 */ /* 0x000fe20000000a00 */
[C---:B------:R-:W-:Y:S01]  /*caf0*/  FMUL.FTZ R61, R152.reuse, R136 ;  /* 0x00000088983d7220 */ /* 0x040fe20000410000 */
[----:B------:R-:W-:Y:S01]  /*cb00*/  USHF.R.U32.HI UR36, URZ, 0x1, UR35 ;  /* 0x000000013f247899 */ /* 0x000fe20008011623 */
[-C--:B------:R-:W-:Y:S01]  /*cb10*/  FMUL.FTZ R152, R152, R134.reuse ;  /* 0x0000008698987220 */ /* 0x080fe20000410000 */
[----:B------:R-:W-:Y:S01]  /*cb20*/  USHF.R.U64 UR34, UR34, 0x1, UR35 ;  /* 0x0000000122227899 */ /* 0x000fe20008001223 */
[C---:B------:R-:W-:Y:S01]  /*cb30*/  FFMA.FTZ R134, R151.reuse, R134, R61 ;  /* 0x0000008697867223 */ /* 0x040fe2000001003d */
[----:B------:R-:W-:Y:S01]  /*cb40*/  UIMAD UR39, UR36, UR12, URZ ;  /* 0x0000000c242772a4 */ /* 0x000fe2000f8e023f */
[----:B------:R-:W-:Y:S01]  /*cb50*/  FFMA.FTZ R151, R151, R136, -R152 ;  /* 0x0000008897977223 */ /* 0x000fe20000010898 */
[----:B------:R-:W-:Y:S01]  /*cb60*/  UIMAD.WIDE.U32 UR36, UR34, UR12, URZ ;  /* 0x0000000c222472a5 */ /* 0x000fe2000f8e003f */
[----:B------:R-:W-:Y:S01]  /*cb70*/  FFMA.FTZ R109, R149, R150, R109 ;  /* 0x00000096956d7223 */ /* 0x000fe2000001006d */
        /* <DEDUP_REMOVED lines=20> */
[----:B------:R-:W-:Y:S01]  /*ccc0*/  FADD.FTZ R134, R167, R134 ;  /* 0x00000086a7867221 */ /* 0x000fe20000010000 */
[----:B------:R-:W-:Y:S01]  /*ccd0*/  UIADD3 UR34, UR6, -UR42, URZ ;  /* 0x8000002a06227290 */ /* 0x000fe2000fffe03f */
[----:B------:R-:W-:Y:S01]  /*cce0*/  ISETP.GE.AND P2, PT, R144, 0xc1, PT ;  /* 0x000000c19000780c */ /* 0x000fe20003f46270 */
[----:B------:R-:W-:Y:S01]  /*ccf0*/  ULEA.HI.X UR35, UR36, UR35, UR39, 0x3, UP0 ;  /* 0x0000002324237291 */ /* 0x000fe200080f1c27 */
[C---:B------:R-:W-:Y:S01]  /*cd00*/  IADD3 R151, R86.reuse, 0xc0, RZ ;  /* 0x000000c056977810 */ /* 0x040fe20007ffe0ff */
[----:B------:R-:W-:Y:S01]  /*cd10*/  UIMAD UR34, UR34, -0x800, URZ ;  /* 0xfffff800222278a4 */ /* 0x000fe2000f8e023f */
[C---:B------:R-:W-:Y:S01]  /*cd20*/  LEA R60, P0, R86.reuse, UR37, 0x2 ;  /* 0x00000025563c7c11 */ /* 0x040fe2000f8010ff */
[----:B------:R-:W-:Y:S01]  /*cd30*/  USHF.L.U32 UR36, UR8, 0x2, URZ ;  /* 0x0000000208247899 */ /* 0x000fe2000800063f */
[----:B------:R-:W-:Y:S01]  /*cd40*/  LEA.HI.SX32 R149, R149, R86, 0x1b ;  /* 0x0000005695957211 */ /* 0x000fe200078fdaff */
[----:B------:R-:W-:Y:S01]  /*cd50*/  USHF.L.U64.HI UR37, UR8, 0x2, UR9 ;  /* 0x0000000208257899 */ /* 0x000fe20008010209 */
[----:B------:R-:W-:-:S02]  /*cd60*/  LEA.HI.X R61, R86, UR35, RZ, 0x2, P0 ;  /* 0x00000023563d7c11 */ /* 0x000fc400080f14ff */
[----:B0-----:R-:W-:Y:S01]  /*cd70*/  MOV R63, UR34 ;  /* 0x00000022003f7c02 */ /* 0x001fe20008000f00 */
        /* <DEDUP_REMOVED lines=13> */
.L_x_5130:
[----:B------:R-:W-:Y:S05]  /*ce50*/  BSYNC B0 ;  /* 0x0000000000007941 */ /* 0x000fea0003800000 */
.L_x_5129:
[----:B------:R-:W1:Y:S01]  /*ce60*/  LDS R149, [R149.X4+0x1280] ;  /* 0x0012800095957984 */ /* 0x000e620000004800 */
[----:B------:R-:W-:Y:S01]  /*ce70*/  BSSY B0, `(.L_x_5131) ;  /* 0x0000004000007945 */ /* 0x000fe20003800000 */
[----:B------:R-:W-:Y:S01]  /*ce80*/  LEA.HI.SX32 R151, R151, R86, 0x1b ;  /* 0x0000005697977211 */ /* 0x000fe200078fdaff */
[----:B------:R-:W-:Y:S05]  /*ce90*/  @!P1 BRA `(.L_x_5132) ;  /* 0x0000001000009947 */ /* 0x000fea0003800000 */
[----:B-1----:R1:W-:Y:S02]  /*cea0*/  RED.E.ADD.F32.FTZ.RN.STRONG.GPU [R60.64+-0x1e00], R149 ;  /* 0xffe200953c00798e */ /* 0x0023e4000c10e7a0 */
.L_x_5132:
[----:B------:R-:W-:Y:S05]  /*ceb0*/  BSYNC B0 ;  /* 0x0000000000007941 */ /* 0x000fea0003800000 */
.L_x_5131:
[----:B------:R-:W2:Y:S01]  /*cec0*/  LDS R151, [R151.X4+0x1380] ;  /* 0x0013800097977984 */ /* 0x000ea20000004800 */
[----:B------:R-:W-:Y:S01]  /*ced0*/  BSSY B0, `(.L_x_5133) ;  /* 0x0000005000007945 */ /* 0x000fe20003800000 */
[C---:B0-----:R-:W-:Y:S02]  /*cee0*/  IADD3 R63, R86.reuse, 0x100, RZ ;  /* 0x00000100563f7810 */ /* 0x041fe40007ffe0ff */
[----:B-1----:R-:W-:Y:S01]  /*cef0*/  IADD3 R149, R86, 0x140, RZ ;  /* 0x0000014056957810 */ /* 0x002fe20007ffe0ff */
[----:B------:R-:W-:Y:S05]  /*cf00*/  @!P2 BRA `(.L_x_5134) ;  /* 0x000000100000a947 */ /* 0x000fea0003800000 */
[----:B--2---:R0:W-:Y:S02]  /*cf10*/  RED.E.ADD.F32.FTZ.RN.STRONG.GPU [R60.64+-0x1d00], R151 ;  /* 0xffe300973c00798e */ /* 0x0041e4000c10e7a0 */
.L_x_5134:
[----:B------:R-:W-:Y:S05]  /*cf20*/  BSYNC B0 ;  /* 0x0000000000007941 */ /* 0x000fea0003800000 */
.L_x_5133:
        /* <DEDUP_REMOVED lines=14> */
.L_x_5136:
[----:B------:R-:W-:Y:S05]  /*d010*/  BSYNC B0 ;  /* 0x0000000000007941 */ /* 0x000fea0003800000 */
.L_x_5135:
[----:B------:R-:W1:Y:S01]  /*d020*/  LDS R149, [R149.X4+0x1580] ;  /* 0x0015800095957984 */ /* 0x000e620000004800 */
[----:B------:R-:W-:Y:S01]  /*d030*/  BSSY B0, `(.L_x_5137) ;  /* 0x0000005000007945 */ /* 0x000fe20003800000 */
[----:B0-----:R-:W-:Y:S02]  /*d040*/  IADD3 R63, R86, 0x1c0, RZ ;  /* 0x000001c0563f7810 */ /* 0x001fe40007ffe0ff */
[----:B------:R-:W-:Y:S01]  /*d050*/  LEA.HI.SX32 R151, R151, R86, 0x1b ;  /* 0x0000005697977211 */ /* 0x000fe200078fdaff */
[----:B------:R-:W-:Y:S05]  /*d060*/  @!P0 BRA `(.L_x_5138) ;  /* 0x0000001000008947 */ /* 0x000fea0003800000 */
[----:B-1----:R0:W-:Y:S02]  /*d070*/  RED.E.ADD.F32.FTZ.RN.STRONG.GPU [R60.64+-0x1b00], R149 ;  /* 0xffe500953c00798e */ /* 0x0021e4000c10e7a0 */
.L_x_5138:
[----:B------:R-:W-:Y:S05]  /*d080*/  BSYNC B0 ;  /* 0x0000000000007941 */ /* 0x000fea0003800000 */
.L_x_5137:
[----:B------:R-:W2:Y:S01]  /*d090*/  LDS R151, [R151.X4+0x1680] ;  /* 0x0016800097977984 */ /* 0x000ea20000004800 */
[----:B------:R-:W-:Y:S01]  /*d0a0*/  BSSY B0, `(.L_x_5139) ;  /* 0x0000005000007945 */ /* 0x000fe20003800000 */
[----:B------:R-:W-:-:S02]  /*d0b0*/  IADD3 R161, R86, 0x200, RZ ;  /* 0x0000020056a17810 */ /* 0x000fc40007ffe0ff */
[----:B------:R-:W-:Y:S01]  /*d0c0*/  LEA.HI.SX32 R63, R63, R86, 0x1b ;  /* 0x000000563f3f7211 */ /* 0x000fe200078fdaff */
[----:B------:R-:W-:Y:S05]  /*d0d0*/  @!P1 BRA `(.L_x_5140) ;  /* 0x0000001000009947 */ /* 0x000fea0003800000 */
[----:B--2---:R2:W-:Y:S02]  /*d0e0*/  RED.E.ADD.F32.FTZ.RN.STRONG.GPU [R60.64+-0x1a00], R151 ;  /* 0xffe600973c00798e */ /* 0x0045e4000c10e7a0 */
.L_x_5140:
[----:B------:R-:W-:Y:S05]  /*d0f0*/  BSYNC B0 ;  /* 0x0000000000007941 */ /* 0x000fea0003800000 */
.L_x_5139:
[----:B------:R-:W3:Y:S01]  /*d100*/  LDS R63, [R63.X4+0x1780] ;  /* 0x001780003f3f7984 */ /* 0x000ee20000004800 */
[----:B------:R-:W-:Y:S01]  /*d110*/  BSSY B0, `(.L_x_5141) ;  /* 0x0000005000007945 */ /* 0x000fe20003800000 */
[----:B01----:R-:W-:Y:S02]  /*d120*/  IADD3 R149, R86, 0x240, RZ ;  /* 0x0000024056957810 */ /* 0x003fe40007ffe0ff */
[----:B------:R-:W-:Y:S01]  /*d130*/  LEA.HI.SX32 R62, R161, R86, 0x1b ;  /* 0x00000056a13e7211 */ /* 0x000fe200078fdaff */
[----:B------:R-:W-:Y:S05]  /*d140*/  @!P2 BRA `(.L_x_5142) ;  /* 0x000000100000a947 */ /* 0x000fea0003800000 */
[----:B---3--:R0:W-:Y:S02]  /*d150*/  RED.E.ADD.F32.FTZ.RN.STRONG.GPU [R60.64+-0x1900], R63 ;  /* 0xffe7003f3c00798e */ /* 0x0081e4000c10e7a0 */
.L_x_5142:
[----:B------:R-:W-:Y:S05]  /*d160*/  BSYNC B0 ;  /* 0x0000000000007941 */ /* 0x000fea0003800000 */
.L_x_5141:
[----:B0--3--:R0:W1:Y:S01]  /*d170*/  LDS R63, [R62.X4+0x1880] ;  /* 0x001880003e3f7984 */ /* 0x0090620000004800 */
[----:B------:R-:W-:Y:S01]  /*d180*/  BSSY B0, `(.L_x_5143) ;  /* 0x0000005000007945 */ /* 0x000fe20003800000 */
[----:B--2---:R-:W-:Y:S02]  /*d190*/  IADD3 R151, R86, 0x280, RZ ;  /* 0x0000028056977810 */ /* 0x004fe40007ffe0ff */
[----:B------:R-:W-:Y:S01]  /*d1a0*/  LEA.HI.SX32 R149, R149, R86, 0x1b ;  /* 0x0000005695957211 */ /* 0x000fe200078fdaff */
[----:B------:R-:W-:Y:S05]  /*d1b0*/  @!P3 BRA `(.L_x_5144) ;  /* 0x000000100000b947 */ /* 0x000fea0003800000 */
[----:B-1----:R1:W-:Y:S02]  /*d1c0*/  RED.E.ADD.F32.FTZ.RN.STRONG.GPU [R60.64+-0x1800], R63 ;  /* 0xffe8003f3c00798e */ /* 0x0023e4000c10e7a0 */
.L_x_5144:
[----:B------:R-:W-:Y:S05]  /*d1d0*/  BSYNC B0 ;  /* 0x0000000000007941 */ /* 0x000fea0003800000 */
.L_x_5143:
[----:B------:R-:W2:Y:S01]  /*d1e0*/  LDS R149, [R149.X4+0x1980] ;  /* 0x0019800095957984 */ /* 0x000ea20000004800 */
[----:B------:R-:W-:Y:S01]  /*d1f0*/  BSSY B0, `(.L_x_5145) ;  /* 0x0000004000007945 */ /* 0x000fe20003800000 */
[----:B------:R-:W-:Y:S01]  /*d200*/  LEA.HI.SX32 R151, R151, R86, 0x1b ;  /* 0x0000005697977211 */ /* 0x000fe200078fdaff */
[----:B------:R-:W-:Y:S05]  /*d210*/  @!P4 BRA `(.L_x_5146) ;  /* 0x000000100000c947 */ /* 0x000fea0003800000 */
[----:B--2---:R2:W-:Y:S02]  /*d220*/  RED.E.ADD.F32.FTZ.RN.STRONG.GPU [R60.64+-0x1700], R149 ;  /* 0xffe900953c00798e */ /* 0x0045e4000c10e7a0 */
.L_x_5146:
[----:B------:R-:W-:Y:S05]  /*d230*/  BSYNC B0 ;  /* 0x0000000000007941 */ /* 0x000fea0003800000 */
.L_x_5145:
[----:B------:R-:W3:Y:S01]  /*d240*/  LDS R151, [R151.X4+0x1a80] ;  /* 0x001a800097977984 */ /* 0x000ee20000004800 */
[----:B------:R-:W-:Y:S01]  /*d250*/  BSSY B0, `(.L_x_5147) ;  /* 0x0000005000007945 */ /* 0x000fe20003800000 */
[----:B-1----:R-:W-:-:S02]  /*d260*/  IADD3 R63, R86, 0x2c0, RZ ;  /* 0x000002c0563f7810 */ /* 0x002fc40007ffe0ff */
[----:B--2---:R-:W-:Y:S01]  /*d270*/  IADD3 R149, R86, 0x300, RZ ;  /* 0x0000030056957810 */ /* 0x004fe20007ffe0ff */
[----:B------:R-:W-:Y:S05]  /*d280*/  @!P5 BRA `(.L_x_5148) ;  /* 0x000000100000d947 */ /* 0x000fea0003800000 */
[----:B---3--:R1:W-:Y:S02]  /*d290*/  RED.E.ADD.F32.FTZ.RN.STRONG.GPU [R60.64+-0x1600], R151 ;  /* 0xffea00973c00798e */ /* 0x0083e4000c10e7a0 */
.L_x_5148:
[----:B------:R-:W-:Y:S05]  /*d2a0*/  BSYNC B0 ;  /* 0x0000000000007941 */ /* 0x000fea0003800000 */
.L_x_5147:
        /* <DEDUP_REMOVED lines=14> */
.L_x_5150:
[----:B------:R-:W-:Y:S05]  /*d390*/  BSYNC B0 ;  /* 0x0000000000007941 */ /* 0x000fea0003800000 */
.L_x_5149:
[----:B------:R-:W2:Y:S01]  /*d3a0*/  LDS R149, [R149.X4+0x1c80] ;  /* 0x001c800095957984 */ /* 0x000ea20000004800 */
[----:B------:R-:W-:Y:S01]  /*d3b0*/  BSSY B0, `(.L_x_5151) ;  /* 0x0000005000007945 */ /* 0x000fe20003800000 */
[----:B-1----:R-:W-:-:S02]  /*d3c0*/  IADD3 R63, R86, 0x380, RZ ;  /* 0x00000380563f7810 */ /* 0x002fc40007ffe0ff */
[----:B------:R-:W-:Y:S01]  /*d3d0*/  LEA.HI.SX32 R151, R151, R86, 0x1b ;  /* 0x0000005697977211 */ /* 0x000fe200078fdaff */
[----:B------:R-:W-:Y:S05]  /*d3e0*/  @!P0 BRA `(.L_x_5152) ;  /* 0x0000001000008947 */ /* 0x000fea0003800000 */
[----:B--2---:R1:W-:Y:S02]  /*d3f0*/  RED.E.ADD.F32.FTZ.RN.STRONG.GPU [R60.64+-0x1400], R149 ;  /* 0xffec00953c00798e */ /* 0x0043e4000c10e7a0 */
.L_x_5152:
[----:B------:R-:W-:Y:S05]  /*d400*/  BSYNC B0 ;  /* 0x0000000000007941 */ /* 0x000fea0003800000 */
.L_x_5151:
[----:B------:R-:W3:Y:S01]  /*d410*/  LDS R151, [R151.X4+0x1d80] ;  /* 0x001d800097977984 */ /* 0x000ee20000004800 */
[----:B------:R-:W-:Y:S01]  /*d420*/  BSSY B0, `(.L_x_5153) ;  /* 0x0000005000007945 */ /* 0x000fe20003800000 */
[----:B-12---:R-:W-:Y:S02]  /*d430*/  IADD3 R149, R86, 0x3c0, RZ ;  /* 0x000003c056957810 */ /* 0x006fe40007ffe0ff */
[----:B------:R-:W-:Y:S01]  /*d440*/  LEA.HI.SX32 R63, R63, R86, 0x1b ;  /* 0x000000563f3f7211 */ /* 0x000fe200078fdaff */
[----:B------:R-:W-:Y:S05]  /*d450*/  @!P1 BRA `(.L_x_5154) ;  /* 0x0000001000009947 */ /* 0x000fea0003800000 */
[----:B---3--:R1:W-:Y:S02]  /*d460*/  RED.E.ADD.F32.FTZ.RN.STRONG.GPU [R60.64+-0x1300], R151 ;  /* 0xffed00973c00798e */ /* 0x0083e4000c10e7a0 */
.L_x_5154:
[----:B------:R-:W-:Y:S05]  /*d470*/  BSYNC B0 ;  /* 0x0000000000007941 */ /* 0x000fea0003800000 */
.L_x_5153:
[----:B------:R-:W2:Y:S01]  /*d480*/  LDS R63, [R63.X4+0x1e80] ;  /* 0x001e80003f3f7984 */ /* 0x000ea20000004800 */
[----:B------:R-:W-:Y:S01]  /*d490*/  BSSY B0, `(.L_x_5155) ;  /* 0x0000005000007945 */ /* 0x000fe20003800000 */
[----:B-1-3--:R-:W-:Y:S02]  /*d4a0*/  IADD3 R151, R86, 0x400, RZ ;  /* 0x0000040056977810 */ /* 0x00afe40007ffe0ff */
[----:B------:R-:W-:Y:S01]  /*d4b0*/  LEA.HI.SX32 R149, R149, R86, 0x1b ;  /* 0x0000005695957211 */ /* 0x000fe200078fdaff */
[----:B------:R-:W-:Y:S05]  /*d4c0*/  @!P2 BRA `(.L_x_5156) ;  /* 0x000000100000a947 */ /* 0x000fea0003800000 */
[----:B--2---:R1:W-:Y:S02]  /*d4d0*/  RED.E.ADD.F32.FTZ.RN.STRONG.GPU [R60.64+-0x1200], R63 ;  /* 0xffee003f3c00798e */ /* 0x0043e4000c10e7a0 */
.L_x_5156:
[----:B------:R-:W-:Y:S05]  /*d4e0*/  BSYNC B0 ;  /* 0x0000000000007941 */ /* 0x000fea0003800000 */
.L_x_5155:
[----:B------:R-:W3:Y:S01]  /*d4f0*/  LDS R149, [R149.X4+0x1f80] ;  /* 0x001f800095957984 */ /* 0x000ee20000004800 */
[----:B------:R-:W-:Y:S01]  /*d500*/  BSSY B0, `(.L_x_5157) ;  /* 0x0000005000007945 */ /* 0x000fe20003800000 */
[----:B-12---:R-:W-:-:S02]  /*d510*/  IADD3 R63, R86, 0x440, RZ ;  /* 0x00000440563f7810 */ /* 0x006fc40007ffe0ff */
[----:B------:R-:W-:Y:S01]  /*d520*/  LEA.HI.SX32 R151, R151, R86, 0x1b ;  /* 0x0000005697977211 */ /* 0x000fe200078fdaff */
[----:B------:R-:W-:Y:S05]  /*d530*/  @!P3 BRA `(.L_x_5158) ;  /* 0x000000100000b947 */ /* 0x000fea0003800000 */
[----:B---3--:R1:W-:Y:S02]  /*d540*/  RED.E.ADD.F32.FTZ.RN.STRONG.GPU [R60.64+-0x1100], R149 ;  /* 0xffef00953c00798e */ /* 0x0083e4000c10e7a0 */
.L_x_5158:
[----:B------:R-:W-:Y:S05]  /*d550*/  BSYNC B0 ;  /* 0x0000000000007941 */ /* 0x000fea0003800000 */
.L_x_5157:
[----:B------:R-:W2:Y:S01]  /*d560*/  LDS R151, [R151.X4+0x2080] ;  /* 0x0020800097977984 */ /* 0x000ea20000004800 */
[----:B------:R-:W-:Y:S01]  /*d570*/  BSSY B0, `(.L_x_5159) ;  /* 0x0000004000007945 */ /* 0x000fe20003800000 */
[----:B------:R-:W-:Y:S01]  /*d580*/  LEA.HI.SX32 R63, R63, R86, 0x1b ;  /* 0x000000563f3f7211 */ /* 0x000fe200078fdaff */
[----:B------:R-:W-:Y:S05]  /*d590*/  @!P4 BRA `(.L_x_5160) ;  /* 0x000000100000c947 */ /* 0x000fea0003800000 */
[----:B--2---:R2:W-:Y:S02]  /*d5a0*/  RED.E.ADD.F32.FTZ.RN.STRONG.GPU [R60.64+-0x1000], R151 ;  /* 0xfff000973c00798e */ /* 0x0045e4000c10e7a0 */
.L_x_5160:
[----:B------:R-:W-:Y:S05]  /*d5b0*/  BSYNC B0 ;  /* 0x0000000000007941 */ /* 0x000fea0003800000 */
.L_x_5159:
[----:B------:R-:W4:Y:S01]  /*d5c0*/  LDS R63, [R63.X4+0x2180] ;  /* 0x002180003f3f7984 */ /* 0x000f220000004800 */
[----:B------:R-:W-:Y:S01]  /*d5d0*/  BSSY B0, `(.L_x_5161) ;  /* 0x0000005000007945 */ /* 0x000fe20003800000 */
[C---:B-1-3--:R-:W-:Y:S02]  /*d5e0*/  IADD3 R149, R86.reuse, 0x480, RZ ;  /* 0x0000048056957810 */ /* 0x04afe40007ffe0ff */
[----:B--2---:R-:W-:Y:S01]  /*d5f0*/  IADD3 R151, R86, 0x4c0, RZ ;  /* 0x000004c056977810 */ /* 0x004fe20007ffe0ff */
[----:B------:R-:W-:Y:S05]  /*d600*/  @!P5 BRA `(.L_x_5162) ;  /* 0x000000100000d947 */ /* 0x000fea0003800000 */
[----:B----4-:R1:W-:Y:S02]  /*d610*/  RED.E.ADD.F32.FTZ.RN.STRONG.GPU [R60.64+-0xf00], R63 ;  /* 0xfff1003f3c00798e */ /* 0x0103e4000c10e7a0 */
.L_x_5162:
[----:B------:R-:W-:Y:S05]  /*d620*/  BSYNC B0 ;  /* 0x0000000000007941 */ /* 0x000fea0003800000 */
.L_x_5161:
        /* <DEDUP_REMOVED lines=14> */
.L_x_5164:
[----:B------:R-:W-:Y:S05]  /*d710*/  BSYNC B0 ;  /* 0x0000000000007941 */ /* 0x000fea0003800000 */
.L_x_5163:
[----:B------:R-:W2:Y:S01]  /*d720*/  LDS R151, [R151.X4+0x2380] ;  /* 0x0023800097977984 */ /* 0x000ea20000004800 */
[----:B------:R-:W-:Y:S01]  /*d730*/  BSSY B0, `(.L_x_5165) ;  /* 0x0000005000007945 */ /* 0x000fe20003800000 */
[----:B-1----:R-:W-:Y:S02]  /*d740*/  IADD3 R149, R86, 0x540, RZ ;  /* 0x0000054056957810 */ /* 0x002fe40007ffe0ff */
[----:B------:R-:W-:Y:S01]  /*d750*/  LEA.HI.SX32 R63, R63, R86, 0x1b ;  /* 0x000000563f3f7211 */ /* 0x000fe200078fdaff */
[----:B------:R-:W-:Y:S05]  /*d760*/  @!P0 BRA `(.L_x_5166) ;  /* 0x0000001000008947 */ /* 0x000fea0003800000 */
[----:B--2---:R1:W-:Y:S02]  /*d770*/  RED.E.ADD.F32.FTZ.RN.STRONG.GPU [R60.64+-0xd00], R151 ;  /* 0xfff300973c00798e */ /* 0x0043e4000c10e7a0 */
.L_x_5166:
[----:B------:R-:W-:Y:S05]  /*d780*/  BSYNC B0 ;  /* 0x0000000000007941 */ /* 0x000fea0003800000 */
.L_x_5165:
[----:B------:R-:W3:Y:S01]  /*d790*/  LDS R63, [R63.X4+0x2480] ;  /* 0x002480003f3f7984 */ /* 0x000ee20000004800 */
[----:B------:R-:W-:Y:S01]  /*d7a0*/  BSSY B0, `(.L_x_5167) ;  /* 0x0000005000007945 */ /* 0x000fe20003800000 */
[----:B-12---:R-:W-:-:S02]  /*d7b0*/  IADD3 R151, R86, 0x580, RZ ;  /* 0x0000058056977810 */ /* 0x006fc40007ffe0ff */
[----:B------:R-:W-:Y:S01]  /*d7c0*/  LEA.HI.SX32 R149, R149, R86, 0x1b ;  /* 0x0000005695957211 */ /* 0x000fe200078fdaff */
[----:B------:R-:W-:Y:S05]  /*d7d0*/  @!P1 BRA `(.L_x_5168) ;  /* 0x0000001000009947 */ /* 0x000fea0003800000 */
[----:B---3--:R1:W-:Y:S02]  /*d7e0*/  RED.E.ADD.F32.FTZ.RN.STRONG.GPU [R60.64+-0xc00], R63 ;  /* 0xfff4003f3c00798e */ /* 0x0083e4000c10e7a0 */
.L_x_5168:
[----:B------:R-:W-:Y:S05]  /*d7f0*/  BSYNC B0 ;  /* 0x0000000000007941 */ /* 0x000fea0003800000 */
.L_x_5167:
[----:B------:R-:W2:Y:S01]  /*d800*/  LDS R149, [R149.X4+0x2580] ;  /* 0x0025800095957984 */ /* 0x000ea20000004800 */
[----:B------:R-:W-:Y:S01]  /*d810*/  BSSY B0, `(.L_x_5169) ;  /* 0x0000005000007945 */ /* 0x000fe20003800000 */
[----:B-1-3--:R-:W-:Y:S02]  /*d820*/  IADD3 R63, R86, 0x5c0, RZ ;  /* 0x000005c0563f7810 */ /* 0x00afe40007ffe0ff */
[----:B------:R-:W-:Y:S01]  /*d830*/  LEA.HI.SX32 R151, R151, R86, 0x1b ;  /* 0x0000005697977211 */ /* 0x000fe200078fdaff */
[----:B------:R-:W-:Y:S05]  /*d840*/  @!P2 BRA `(.L_x_5170) ;  /* 0x000000100000a947 */ /* 0x000fea0003800000 */
[----:B--2---:R1:W-:Y:S02]  /*d850*/  RED.E.ADD.F32.FTZ.RN.STRONG.GPU [R60.64+-0xb00], R149 ;  /* 0xfff500953c00798e */ /* 0x0043e4000c10e7a0 */
.L_x_5170:
[----:B------:R-:W-:Y:S05]  /*d860*/  BSYNC B0 ;  /* 0x0000000000007941 */ /* 0x000fea0003800000 */
.L_x_5169:
[----:B------:R-:W3:Y:S01]  /*d870*/  LDS R151, [R151.X4+0x2680] ;  /* 0x0026800097977984 */ /* 0x000ee20000004800 */
[----:B------:R-:W-:Y:S01]  /*d880*/  BSSY B0, `(.L_x_5171) ;  /* 0x0000005000007945 */ /* 0x000fe20003800000 */
[----:B-12---:R-:W-:Y:S02]  /*d890*/  IADD3 R149, R86, 0x600, RZ ;  /* 0x0000060056957810 */ /* 0x006fe40007ffe0ff */
[----:B------:R-:W-:Y:S01]  /*d8a0*/  LEA.HI.SX32 R63, R63, R86, 0x1b ;  /* 0x000000563f3f7211 */ /* 0x000fe200078fdaff */
[----:B------:R-:W-:Y:S05]  /*d8b0*/  @!P3 BRA `(.L_x_5172) ;  /* 0x000000100000b947 */ /* 0x000fea0003800000 */
[----:B---3--:R1:W-:Y:S02]  /*d8c0*/  RED.E.ADD.F32.FTZ.RN.STRONG.GPU [R60.64+-0xa00], R151 ;  /* 0xfff600973c00798e */ /* 0x0083e4000c10e7a0 */
.L_x_5172:
[----:B------:R-:W-:Y:S05]  /*d8d0*/  BSYNC B0 ;  /* 0x0000000000007941 */ /* 0x000fea0003800000 */
.L_x_5171:
[----:B------:R-:W2:Y:S01]  /*d8e0*/  LDS R63, [R63.X4+0x2780] ;  /* 0x002780003f3f7984 */ /* 0x000ea20000004800 */
[----:B------:R-:W-:Y:S01]  /*d8f0*/  BSSY B0, `(.L_x_5173) ;  /* 0x0000004000007945 */ /* 0x000fe20003800000 */
[----:B------:R-:W-:Y:S01]  /*d900*/  LEA.HI.SX32 R149, R149, R86, 0x1b ;  /* 0x0000005695957211 */ /* 0x000fe200078fdaff */
[----:B------:R-:W-:Y:S05]  /*d910*/  @!P4 BRA `(.L_x_5174) ;  /* 0x000000100000c947 */ /* 0x000fea0003800000 */
[----:B--2---:R2:W-:Y:S02]  /*d920*/  RED.E.ADD.F32.FTZ.RN.STRONG.GPU [R60.64+-0x900], R63 ;  /* 0xfff7003f3c00798e */ /* 0x0045e4000c10e7a0 */
.L_x_5174:
[----:B------:R-:W-:Y:S05]  /*d930*/  BSYNC B0 ;  /* 0x0000000000007941 */ /* 0x000fea0003800000 */
.L_x_5173:
[----:B------:R-:W4:Y:S01]  /*d940*/  LDS R149, [R149.X4+0x2880] ;  /* 0x0028800095957984 */ /* 0x000f220000004800 */
[----:B------:R-:W-:Y:S01]  /*d950*/  BSSY B0, `(.L_x_5175) ;  /* 0x0000005000007945 */ /* 0x000fe20003800000 */
[----:B--2---:R-:W-:-:S02]  /*d960*/  IADD3 R63, R86, 0x640, RZ ;  /* 0x00000640563f7810 */ /* 0x004fc40007ffe0ff */
[----:B-1-3--:R-:W-:Y:S01]  /*d970*/  IADD3 R151, R86, 0x680, RZ ;  /* 0x0000068056977810 */ /* 0x00afe20007ffe0ff */
[----:B------:R-:W-:Y:S05]  /*d980*/  @!P5 BRA `(.L_x_5176) ;  /* 0x000000100000d947 */ /* 0x000fea0003800000 */
[----:B----4-:R1:W-:Y:S02]  /*d990*/  RED.E.ADD.F32.FTZ.RN.STRONG.GPU [R60.64+-0x800], R149 ;  /* 0xfff800953c00798e */ /* 0x0103e4000c10e7a0 */
.L_x_5176:
[----:B------:R-:W-:Y:S05]  /*d9a0*/  BSYNC B0 ;  /* 0x0000000000007941 */ /* 0x000fea0003800000 */
.L_x_5175:
        /* <DEDUP_REMOVED lines=14> */
.L_x_5178:
[----:B------:R-:W-:Y:S05]  /*da90*/  BSYNC B0 ;  /* 0x0000000000007941 */ /* 0x000fea0003800000 */
.L_x_5177:
[----:B------:R-:W2:Y:S01]  /*daa0*/  LDS R151, [R151.X4+0x2a80] ;  /* 0x002a800097977984 */ /* 0x000ea20000004800 */
[----:B------:R-:W-:Y:S01]  /*dab0*/  BSSY B0, `(.L_x_5179) ;  /* 0x0000005000007945 */ /* 0x000fe20003800000 */
[----:B-1----:R-:W-:-:S02]  /*dac0*/  IADD3 R63, R86, 0x700, RZ ;  /* 0x00000700563f7810 */ /* 0x002fc40007ffe0ff */
[----:B------:R-:W-:Y:S01]  /*dad0*/  LEA.HI.SX32 R149, R149, R86, 0x1b ;  /* 0x0000005695957211 */ /* 0x000fe200078fdaff */
[----:B------:R-:W-:Y:S05]  /*dae0*/  @!P0 BRA `(.L_x_5180) ;  /* 0x0000001000008947 */ /* 0x000fea0003800000 */
[----:B--2---:R1:W-:Y:S02]  /*daf0*/  RED.E.ADD.F32.FTZ.RN.STRONG.GPU [R60.64+-0x600], R151 ;  /* 0xfffa00973c00798e */ /* 0x0043e4000c10e7a0 */
.L_x_5180:
[----:B------:R-:W-:Y:S05]  /*db00*/  BSYNC B0 ;  /* 0x0000000000007941 */ /* 0x000fea0003800000 */
.L_x_5179:
[----:B------:R-:W3:Y:S01]  /*db10*/  LDS R149, [R149.X4+0x2b80] ;  /* 0x002b800095957984 */ /* 0x000ee20000004800 */
[----:B------:R-:W-:Y:S01]  /*db20*/  BSSY B0, `(.L_x_5181) ;  /* 0x0000005000007945 */ /* 0x000fe20003800000 */
[----:B-12---:R-:W-:Y:S02]  /*db30*/  IADD3 R151, R86, 0x740, RZ ;  /* 0x0000074056977810 */ /* 0x006fe40007ffe0ff */
[----:B------:R-:W-:Y:S01]  /*db40*/  LEA.HI.SX32 R63, R63, R86, 0x1b ;  /* 0x000000563f3f7211 */ /* 0x000fe200078fdaff */
[----:B------:R-:W-:Y:S05]  /*db50*/  @!P1 BRA `(.L_x_5182) ;  /* 0x0000001000009947 */ /* 0x000fea0003800000 */
[----:B---3--:R1:W-:Y:S02]  /*db60*/  RED.E.ADD.F32.FTZ.RN.STRONG.GPU [R60.64+-0x500], R149 ;  /* 0xfffb00953c00798e */ /* 0x0083e4000c10e7a0 */
.L_x_5182:
[----:B------:R-:W-:Y:S05]  /*db70*/  BSYNC B0 ;  /* 0x0000000000007941 */ /* 0x000fea0003800000 */
.L_x_5181:
[----:B------:R-:W2:Y:S01]  /*db80*/  LDS R63, [R63.X4+0x2c80] ;  /* 0x002c80003f3f7984 */ /* 0x000ea20000004800 */
[----:B------:R-:W-:Y:S01]  /*db90*/  BSSY B0, `(.L_x_5183) ;  /* 0x0000005000007945 */ /* 0x000fe20003800000 */
[----:B-1-3--:R-:W-:Y:S02]  /*dba0*/  IADD3 R149, R86, 0x780, RZ ;  /* 0x0000078056957810 */ /* 0x00afe40007ffe0ff */
[----:B------:R-:W-:Y:S01]  /*dbb0*/  LEA.HI.SX32 R151, R151, R86, 0x1b ;  /* 0x0000005697977211 */ /* 0x000fe200078fdaff */
[----:B------:R-:W-:Y:S05]  /*dbc0*/  @!P2 BRA `(.L_x_5184) ;  /* 0x000000100000a947 */ /* 0x000fea0003800000 */
[----:B--2---:R1:W-:Y:S02]  /*dbd0*/  RED.E.ADD.F32.FTZ.RN.STRONG.GPU [R60.64+-0x400], R63 ;  /* 0xfffc003f3c00798e */ /* 0x0043e4000c10e7a0 */
.L_x_5184:
[----:B------:R-:W-:Y:S05]  /*dbe0*/  BSYNC B0 ;  /* 0x0000000000007941 */ /* 0x000fea0003800000 */
.L_x_5183:
[----:B------:R-:W3:Y:S01]  /*dbf0*/  LDS R151, [R151.X4+0x2d80] ;  /* 0x002d800097977984 */ /* 0x000ee20000004800 */
[----:B------:R-:W-:Y:S01]  /*dc00*/  BSSY B0, `(.L_x_5185) ;  /* 0x0000005000007945 */ /* 0x000fe20003800000 */
[----:B-12---:R-:W-:-:S02]  /*dc10*/  IADD3 R63, R86, 0x7c0, RZ ;  /* 0x000007c0563f7810 */ /* 0x006fc40007ffe0ff */
[----:B------:R-:W-:Y:S01]  /*dc20*/  LEA.HI.SX32 R149, R149, R86, 0x1b ;  /* 0x0000005695957211 */ /* 0x000fe200078fdaff */
[----:B------:R-:W-:Y:S05]  /*dc30*/  @!P3 BRA `(.L_x_5186) ;  /* 0x000000100000b947 */ /* 0x000fea0003800000 */
[----:B---3--:R1:W-:Y:S02]  /*dc40*/  RED.E.ADD.F32.FTZ.RN.STRONG.GPU [R60.64+-0x300], R151 ;  /* 0xfffd00973c00798e */ /* 0x0083e4000c10e7a0 */
.L_x_5186:
[----:B------:R-:W-:Y:S05]  /*dc50*/  BSYNC B0 ;  /* 0x0000000000007941 */ /* 0x000fea0003800000 */
.L_x_5185:
[----:B------:R-:W2:Y:S01]  /*dc60*/  LDS R149, [R149.X4+0x2e80] ;  /* 0x002e800095957984 */ /* 0x000ea20000004800 */
[----:B------:R-:W-:Y:S01]  /*dc70*/  BSSY B0, `(.L_x_5187) ;  /* 0x0000004000007945 */ /* 0x000fe20003800000 */
[----:B------:R-:W-:Y:S01]  /*dc80*/  LEA.HI.SX32 R63, R63, R86, 0x1b ;  /* 0x000000563f3f7211 */ /* 0x000fe200078fdaff */
[----:B------:R-:W-:Y:S05]  /*dc90*/  @!P4 BRA `(.L_x_5188) ;  /* 0x000000100000c947 */ /* 0x000fea0003800000 */
[----:B--2---:R2:W-:Y:S02]  /*dca0*/  RED.E.ADD.F32.FTZ.RN.STRONG.GPU [R60.64+-0x200], R149 ;  /* 0xfffe00953c00798e */ /* 0x0045e4000c10e7a0 */
.L_x_5188:
[----:B------:R-:W-:Y:S05]  /*dcb0*/  BSYNC B0 ;  /* 0x0000000000007941 */ /* 0x000fea0003800000 */
.L_x_5187:
[----:B------:R-:W4:Y:S01]  /*dcc0*/  LDS R63, [R63.X4+0x2f80] ;  /* 0x002f80003f3f7984 */ /* 0x000f220000004800 */
[----:B------:R-:W-:Y:S01]  /*dcd0*/  BSSY B0, `(.L_x_5189) ;  /* 0x0000003000007945 */ /* 0x000fe20003800000 */
[----:B------:R-:W-:Y:S05]  /*dce0*/  @!P5 BRA `(.L_x_5190) ;  /* 0x000000100000d947 */ /* 0x000fea0003800000 */
[----:B----4-:R4:W-:Y:S02]  /*dcf0*/  RED.E.ADD.F32.FTZ.RN.STRONG.GPU [R60.64+-0x100], R63 ;  /* 0xffff003f3c00798e */ /* 0x0109e4000c10e7a0 */
.L_x_5190:
[----:B------:R-:W-:Y:S05]  /*dd00*/  BSYNC B0 ;  /* 0x0000000000007941 */ /* 0x000fea0003800000 */
.L_x_5189:
        /* <DEDUP_REMOVED lines=18> */
[----:B------:R-:W-:Y:S02]  /*de30*/  FMUL.FTZ R99, R99, R175 ;  /* 0x000000af63637220 */ /* 0x000fe40000410000 */
[----:B------:R-:W-:Y:S02]  /*de40*/  FMUL.FTZ R142, R185, R142 ;  /* 0x0000008eb98e7220 */ /* 0x000fe40000410000 */
[----:B------:R-:W-:Y:S02]  /*de50*/  FFMA.FTZ R99, R100, R159, R99 ;  /* 0x0000009f64637223 */ /* 0x000fe40000010063 */
[----:B-----5:R-:W-:Y:S02]  /*de60*/  @!P0 FADD.FTZ R61, R61, R144 ;  /* 0x000000903d3d8221 */ /* 0x020fe40000010000 */
[----:B------:R-:W-:Y:S02]  /*de70*/  FFMA.FTZ R131, R203, R132, R131 ;  /* 0x00000084cb837223 */ /* 0x000fe40000010083 */
[----:B-1----:R-:W-:Y:S01]  /*de80*/  @!P0 FADD.FTZ R62, R62, R151 ;  /* 0x000000973e3e8221 */ /* 0x002fe20000010000 */
[----:B------:R-:W1:Y:S01]  /*de90*/  SHFL.DOWN PT, R108, R61, 0x2, 0x1f ;  /* 0x08401f003d6c7f89 */ /* 0x000e6200000e0000 */
[----:B------:R-:W-:-:S02]  /*dea0*/  FMUL.FTZ R98, R98, R174 ;  /* 0x000000ae62627220 */ /* 0x000fc40000410000 */
[----:B0-----:R-:W-:Y:S01]  /*deb0*/  @!P0 FADD.FTZ R63, R63, R146 ;  /* 0x000000923f3f8221 */ /* 0x001fe20000010000 */
[----:B------:R-:W0:Y:S01]  /*dec0*/  SHFL.DOWN PT, R151, R62, 0x2, 0x1f ;  /* 0x08401f003e977f89 */ /* 0x000e2200000e0000 */
[----:B------:R-:W-:Y:S02]  /*ded0*/  FFMA.FTZ R142, R198, R147, R142 ;  /* 0x00000093c68e7223 */ /* 0x000fe4000001008e */
[----:B--2---:R-:W-:Y:S01]  /*dee0*/  @!P0 FADD.FTZ R60, R60, R149 ;  /* 0x000000953c3c8221 */ /* 0x004fe20000010000 */
[----:B------:R-:W2:Y:S01]  /*def0*/  SHFL.DOWN PT, R134, R63, 0x2, 0x1f ;  /* 0x08401f003f867f89 */ /* 0x000ea200000e0000 */
[----:B------:R-:W-:Y:S01]  /*df00*/  ISETP.GT.AND P0, PT, R85, 0x1d, PT ;  /* 0x0000001d5500780c */ /* 0x000fe20003f04270 */
[----:B------:R-:W-:Y:S02]  /*df10*/  FFMA.FTZ R131, R102, R124, R131 ;  /* 0x0000007c66837223 */ /* 0x000fe40000010083 */
[----:B------:R-:W3:Y:S01]  /*df20*/  SHFL.DOWN PT, R149, R60, 0x2, 0x1f ;  /* 0x08401f003c957f89 */ /* 0x000ee200000e0000 */
[----:B------:R-:W-:-:S02]  /*df30*/  FFMA.FTZ R98, R97, R158, R98 ;  /* 0x0000009e61627223 */ /* 0x000fc40000010062 */
[-C--:B------:R-:W-:Y:S02]  /*df40*/  FFMA.FTZ R220, R48, R99.reuse, R220 ;  /* 0x0000006330dc7223 */ /* 0x080fe400000100dc */
[----:B------:R-:W-:Y:S02]  /*df50*/  FFMA.FTZ R142, R121, R99, R142 ;  /* 0x00000063798e7223 */ /* 0x000fe4000001008e */
[----:B------:R-:W-:Y:S02]  /*df60*/  FMUL.FTZ R145, R120, R145 ;  /* 0x0000009178917220 */ /* 0x000fe40000410000 */
[----:B------:R-:W-:Y:S02]  /*df70*/  FMUL.FTZ R95, R95, R173 ;  /* 0x000000ad5f5f7220 */ /* 0x000fe40000410000 */
[----:B------:R-:W-:Y:S02]  /*df80*/  FMUL.FTZ R143, R110, R143 ;  /* 0x0000008f6e8f7220 */ /* 0x000fe40000410000 */
[----:B-1----:R-:W-:-:S02]  /*df90*/  @!P0 FADD.FTZ R61, R61, R108 ;  /* 0x0000006c3d3d8221 */ /* 0x002fc40000010000 */
[----:B------:R-:W-:Y:S02]  /*dfa0*/  FMUL.FTZ R94, R94, R172 ;  /* 0x000000ac5e5e7220 */ /* 0x000fe40000410000 */
        /* <DEDUP_REMOVED lines=55> */
[----:B0-----:R-:W-:-:S02]  /*e320*/  @!P0 FADD.FTZ R61, R61, R100 ;  /* 0x000000643d3d8221 */ /* 0x001fc40000010000 */
[----:B------:R-:W-:Y:S02]  /*e330*/  FADD.FTZ R31, R200, R31 ;  /* 0x0000001fc81f7221 */ /* 0x000fe40000010000 */
[----:B-1----:R-:W-:Y:S02]  /*e340*/  @!P0 FADD.FTZ R62, R62, R99 ;  /* 0x000000633e3e8221 */ /* 0x002fe40000010000 */
[----:B------:R-:W-:Y:S02]  /*e350*/  FFMA.FTZ R35, R41, R148, R35 ;  /* 0x0000009429237223 */ /* 0x000fe40000010023 */
[----:B--2---:R-:W-:Y:S02]  /*e360*/  @!P0 FADD.FTZ R63, R63, R102 ;  /* 0x000000663f3f8221 */ /* 0x004fe40000010000 */
[----:B------:R-:W-:Y:S02]  /*e370*/  FFMA.FTZ R36, R42, R115, R36 ;  /* 0x000000732a247223 */ /* 0x000fe40000010024 */
[----:B---3--:R-:W-:-:S02]  /*e380*/  @!P0 FADD.FTZ R60, R60, R97 ;  /* 0x000000613c3c8221 */ /* 0x008fc40000010000 */
[----:B------:R-:W-:Y:S02]  /*e390*/  FADD.FTZ R30, R113, R30 ;  /* 0x0000001e711e7221 */ /* 0x000fe40000010000 */
[----:B------:R-:W-:Y:S01]  /*e3a0*/  FFMA.FTZ R37, R43, R118, R37 ;  /* 0x000000762b257223 */ /* 0x000fe20000010025 */
[----:B------:R0:W-:Y:S01]  /*e3b0*/  @!P1 STS.128 [R227.X16+0x3190], R60 ;  /* 0x0031903ce3009388 */ /* 0x0001e2000000cc00 */
[----:B------:R-:W-:Y:S02]  /*e3c0*/  FADD.FTZ R29, R114, R29 ;  /* 0x0000001d721d7221 */ /* 0x000fe40000010000 */
[----:B------:R-:W-:Y:S02]  /*e3d0*/  FADD.FTZ R28, R117, R28 ;  /* 0x0000001c751c7221 */ /* 0x000fe40000010000 */
[----:B------:R-:W-:Y:S02]  /*e3e0*/  FFMA.FTZ R38, R44, R123, R38 ;  /* 0x0000007b2c267223 */ /* 0x000fe40000010026 */
[----:B------:R-:W-:-:S02]  /*e3f0*/  FFMA.FTZ R217, R45, R124, R217 ;  /* 0x0000007c2dd97223 */ /* 0x000fc400000100d9 */
[----:B------:R-:W-:Y:S02]  /*e400*/  FADD.FTZ R27, R206, R27 ;  /* 0x0000001bce1b7221 */ /* 0x000fe40000010000 */
[----:B------:R-:W-:Y:S02]  /*e410*/  FFMA.FTZ R218, R46, R127, R218 ;  /* 0x0000007f2eda7223 */ /* 0x000fe400000100da */
[----:B------:R-:W-:Y:S02]  /*e420*/  FADD.FTZ R26, R131, R26 ;  /* 0x0000001a831a7221 */ /* 0x000fe40000010000 */
[----:B------:R-:W-:Y:S02]  /*e430*/  FADD.FTZ R25, R202, R25 ;  /* 0x00000019ca197221 */ /* 0x000fe40000010000 */
        /* <DEDUP_REMOVED lines=34> */
.L_x_5192:
[----:B0-----:R-:W-:Y:S05]  /*e660*/  BSYNC B0 ;  /* 0x0000000000007941 */ /* 0x001fea0003800000 */
.L_x_5191:
        /* <DEDUP_REMOVED lines=8> */
.L_x_5092:
        /* <DEDUP_REMOVED lines=25> */
[C---:B------:R-:W-:Y:S01]  /*e880*/  PRMT R5, R33.reuse, 0x7610, R5 ;  /* 0x0000761021057816 */ /* 0x040fe20000000005 */
[----:B------:R0:W-:Y:S01]  /*e890*/  STS.U16 [R83+0x2], R0 ;  /* 0x0000020053007388 */ /* 0x0001e20000000400 */
[----:B------:R-:W-:-:S03]  /*e8a0*/  PRMT R6, R33, 0x7632, R6 ;  /* 0x0000763221067816 */ /* 0x000fc60000000006 */
[----:B------:R2:W-:Y:S04]  /*e8b0*/  STS.U16 [R83+0x6], R2 ;  /* 0x0000060253007388 */ /* 0x0005e80000000400 */
[----:B------:R3:W-:Y:S01]  /*e8c0*/  STS.U16 [R83+0xa], R3 ;  /* 0x00000a0353007388 */ /* 0x0007e20000000400 */
[----:B0-----:R-:W-:-:S03]  /*e8d0*/  PRMT R0, R219, 0x7632, R0 ;  /* 0x00007632db007816 */ /* 0x001fc60000000000 */
        /* <DEDUP_REMOVED lines=51> */
.L_x_5195:
[----:B-1----:R-:W-:Y:S05]  /*ec10*/  BSYNC B0 ;  /* 0x0000000000007941 */ /* 0x002fea0003800000 */
.L_x_5194:
        /* <DEDUP_REMOVED lines=54> */
[----:B------:R-:W-:Y:S01]  /*ef80*/  LOP3.LUT R68, R68, 0xfffffe00, RZ, 0xc0, !PT ;  /* 0xfffffe0044447812 */ /* 0x000fe200078ec0ff */
[----:B------:R-:W-:Y:S04]  /*ef90*/  @!P0 STG.E.U16 [R2.64+-0x580], R43 ;  /* 0xfffa802b02008986 */ /* 0x000fe8000c101520 */
[----:B------:R-:W-:Y:S01]  /*efa0*/  @!P1 STG.E.U16 [R2.64+-0x540], R45 ;  /* 0xfffac02d02009986 */ /* 0x000fe2000c101520 */
[----:B------:R-:W-:-:S03]  /*efb0*/  LEA R57, R85, R68, 0x4 ;  /* 0x0000004455397211 */ /* 0x000fc600078e20ff */
[----:B------:R-:W-:Y:S04]  /*efc0*/  @!P2 STG.E.U16 [R2.64+-0x500], R47 ;  /* 0xfffb002f0200a986 */ /* 0x000fe8000c101520 */
[----:B------:R-:W-:Y:S04]  /*efd0*/  @!P3 STG.E.U16 [R2.64+-0x4c0], R49 ;  /* 0xfffb40310200b986 */ /* 0x000fe8000c101520 */
[----:B------:R-:W-:Y:S04]  /*efe0*/  @!P4 STG.E.U16 [R2.64+-0x480], R51 ;  /* 0xfffb80330200c986 */ /* 0x000fe8000c101520 */
[----:B------:R3:W-:Y:S01]  /*eff0*/  @!P5 STG.E.U16 [R2.64+-0x440], R53 ;  /* 0xfffbc0350200d986 */ /* 0x0007e2000c101520 */
[----:B------:R-:W-:-:S04]  /*f000*/  IADD3 R0, R57, 0x1, RZ ;  /* 0x0000000139007810 */ /* 0x000fc80007ffe0ff */
[----:B------:R-:W-:Y:S02]  /*f010*/  LEA.HI.SX32 R4, R0, R57, 0x1b ;  /* 0x0000003900047211 */ /* 0x000fe400078fdaff */
[C---:B------:R-:W-:Y:S02]  /*f020*/  IADD3 R6, R57.reuse, 0x2, RZ ;  /* 0x0000000239067810 */ /* 0x040fe40007ffe0ff */
[C---:B------:R-:W-:Y:S02]  /*f030*/  IADD3 R7, R57.reuse, 0x3, RZ ;  /* 0x0000000339077810 */ /* 0x040fe40007ffe0ff */
[C---:B------:R-:W-:Y:S02]  /*f040*/  IADD3 R8, R57.reuse, 0x4, RZ ;  /* 0x0000000439087810 */ /* 0x040fe40007ffe0ff */
[C---:B0-----:R-:W-:Y:S02]  /*f050*/  IADD3 R9, R57.reuse, 0x5, RZ ;  /* 0x0000000539097810 */ /* 0x041fe40007ffe0ff */
[----:B------:R-:W-:-:S02]  /*f060*/  IADD3 R10, R57, 0x6, RZ ;  /* 0x00000006390a7810 */ /* 0x000fc40007ffe0ff */
[-C--:B------:R-:W-:Y:S02]  /*f070*/  LEA.HI.SX32 R6, R6, R57.reuse, 0x1b ;  /* 0x0000003906067211 */ /* 0x080fe400078fdaff */
[-C--:B------:R-:W-:Y:S02]  /*f080*/  LEA.HI.SX32 R7, R7, R57.reuse, 0x1b ;  /* 0x0000003907077211 */ /* 0x080fe400078fdaff */
[C---:B-1----:R-:W-:Y:S02]  /*f090*/  IADD3 R11, R57.reuse, 0x7, RZ ;  /* 0x00000007390b7810 */ /* 0x042fe40007ffe0ff */
[----:B------:R-:W-:Y:S02]  /*f0a0*/  LEA.HI.SX32 R8, R8, R57, 0x1b ;  /* 0x0000003908087211 */ /* 0x000fe400078fdaff */
[----:B---3--:R-:W-:Y:S02]  /*f0b0*/  F2FP.PACK_AB R2, R22, R21 ;  /* 0x000000151602723e */ /* 0x008fe400000000ff */
[----:B------:R-:W-:-:S02]  /*f0c0*/  IADD3 R12, R57, 0x8, RZ ;  /* 0x00000008390c7810 */ /* 0x000fc40007ffe0ff */
[-C--:B------:R-:W-:Y:S02]  /*f0d0*/  LEA.HI.SX32 R9, R9, R57.reuse, 0x1b ;  /* 0x0000003909097211 */ /* 0x080fe400078fdaff */
[----:B------:R-:W-:Y:S02]  /*f0e0*/  SHF.L.U32 R4, R4, 0x1, RZ ;  /* 0x0000000104047819 */ /* 0x000fe400000006ff */
[C---:B------:R-:W-:Y:S02]  /*f0f0*/  IADD3 R13, R57.reuse, 0x9, RZ ;  /* 0x00000009390d7810 */ /* 0x040fe40007ffe0ff */
[----:B------:R-:W-:Y:S02]  /*f100*/  LEA.HI.SX32 R10, R10, R57, 0x1b ;  /* 0x000000390a0a7211 */ /* 0x000fe400078fdaff */
[----:B------:R-:W-:Y:S02]  /*f110*/  SHF.L.U32 R6, R6, 0x1, RZ ;  /* 0x0000000106067819 */ /* 0x000fe400000006ff */
[----:B------:R-:W-:-:S02]  /*f120*/  IADD3 R14, R57, 0xa, RZ ;  /* 0x0000000a390e7810 */ /* 0x000fc40007ffe0ff */
[----:B------:R-:W-:Y:S02]  /*f130*/  SHF.L.U32 R7, R7, 0x1, RZ ;  /* 0x0000000107077819 */ /* 0x000fe400000006ff */
[----:B------:R-:W-:Y:S02]  /*f140*/  IADD3 R15, R57, 0xb, RZ ;  /* 0x0000000b390f7810 */ /* 0x000fe40007ffe0ff */
[----:B------:R-:W-:Y:S02]  /*f150*/  LEA.HI.SX32 R11, R11, R57, 0x1b ;  /* 0x000000390b0b7211 */ /* 0x000fe400078fdaff */
[----:B------:R-:W-:Y:S02]  /*f160*/  F2FP.PACK_AB R3, R24, R23 ;  /* 0x000000171803723e */ /* 0x000fe400000000ff */
[----:B------:R-:W-:Y:S02]  /*f170*/  PRMT R37, R2, 0x7632, R37 ;  /* 0x0000763202257816 */ /* 0x000fe40000000025 */
[----:B------:R-:W-:-:S02]  /*f180*/  SHF.L.U32 R8, R8, 0x1, RZ ;  /* 0x0000000108087819 */ /* 0x000fc400000006ff */
[----:B------:R-:W-:Y:S02]  /*f190*/  IADD3 R16, R57, 0xc, RZ ;  /* 0x0000000c39107810 */ /* 0x000fe40007ffe0ff */
[-C--:B------:R-:W-:Y:S02]  /*f1a0*/  LEA.HI.SX32 R12, R12, R57.reuse, 0x1b ;  /* 0x000000390c0c7211 */ /* 0x080fe400078fdaff */
[----:B------:R-:W-:Y:S02]  /*f1b0*/  SHF.L.U32 R9, R9, 0x1, RZ ;  /* 0x0000000109097819 */ /* 0x000fe400000006ff */
[----:B------:R-:W-:Y:S02]  /*f1c0*/  IADD3 R33, R57, 0xd, RZ ;  /* 0x0000000d39217810 */ /* 0x000fe40007ffe0ff */
[----:B------:R-:W-:Y:S02]  /*f1d0*/  LEA.HI.SX32 R13, R13, R57, 0x1b ;  /* 0x000000390d0d7211 */ /* 0x000fe400078fdaff */
[----:B------:R-:W-:-:S02]  /*f1e0*/  SHF.L.U32 R10, R10, 0x1, RZ ;  /* 0x000000010a0a7819 */ /* 0x000fc400000006ff */
[C---:B------:R-:W-:Y:S02]  /*f1f0*/  IADD3 R34, R57.reuse, 0xe, RZ ;  /* 0x0000000e39227810 */ /* 0x040fe40007ffe0ff */
        /* <DEDUP_REMOVED lines=16> */
[----:B--2---:R-:W-:-:S04]  /*f300*/  FADD.FTZ R5, R17, R5 ;  /* 0x0000000511057221 */ /* 0x004fc80000010000 */
[----:B------:R-:W-:Y:S01]  /*f310*/  FADD.FTZ R0, R5, R18 ;  /* 0x0000001205007221 */ /* 0x000fe20000010000 */
[----:B------:R-:W-:Y:S01]  /*f320*/  F2FP.PACK_AB R17, R18, R17 ;  /* 0x000000111211723e */ /* 0x000fe200000000ff */
[----:B------:R-:W-:Y:S02]  /*f330*/  BAR.SYNC.DEFER_BLOCKING 0x0 ;  /* 0x0000000000007b1d */ /* 0x000fe40000010000 */
[----:B------:R-:W-:Y:S01]  /*f340*/  FADD.FTZ R5, R0, R19 ;  /* 0x0000001300057221 */ /* 0x000fe20000010000 */
[----:B------:R-:W-:-:S03]  /*f350*/  F2FP.PACK_AB R19, R20, R19 ;  /* 0x000000131413723e */ /* 0x000fc600000000ff */
[----:B------:R-:W-:Y:S01]  /*f360*/  FADD.FTZ R0, R5, R20 ;  /* 0x0000001405007221 */ /* 0x000fe20000010000 */
[----:B------:R-:W-:Y:S02]  /*f370*/  PRMT R5, R17, 0x7632, R5 ;  /* 0x0000763211057816 */ /* 0x000fe40000000005 */
[----:B------:R-:W-:Y:S02]  /*f380*/  PRMT R18, R19, 0x7632, R18 ;  /* 0x0000763213127816 */ /* 0x000fe40000000012 */
[----:B------:R-:W-:Y:S02]  /*f390*/  PRMT R20, R2, 0x7610, R20 ;  /* 0x0000761002147816 */ /* 0x000fe40000000014 */
[----:B------:R-:W-:Y:S01]  /*f3a0*/  F2FP.PACK_AB R2, R26, R25 ;  /* 0x000000191a02723e */ /* 0x000fe200000000ff */
[----:B------:R0:W-:Y:S04]  /*f3b0*/  STS.U16 [R83], R17 ;  /* 0x0000001153007388 */ /* 0x0001e80000000400 */
[----:B------:R1:W-:Y:S04]  /*f3c0*/  STS.U16 [R4+0x2], R5 ;  /* 0x0000020504007388 */ /* 0x0003e80000000400 */
[----:B------:R2:W-:Y:S01]  /*f3d0*/  STS.U16 [R6+0x4], R19 ;  /* 0x0000041306007388 */ /* 0x0005e20000000400 */
[----:B0-----:R-:W-:-:S03]  /*f3e0*/  PRMT R17, R2, 0x7632, R17 ;  /* 0x0000763202117816 */ /* 0x001fc60000000011 */
[----:B------:R-:W-:Y:S01]  /*f3f0*/  STS.U16 [R7+0x6], R18 ;  /* 0x0000061207007388 */ /* 0x000fe20000000400 */
[----:B-1----:R-:W-:Y:S02]  /*f400*/  F2FP.PACK_AB R4, R28, R27 ;  /* 0x0000001b1c04723e */ /* 0x002fe400000000ff */
[----:B------:R-:W-:Y:S01]  /*f410*/  PRMT R5, R3, 0x7632, R5 ;  /* 0x0000763203057816 */ /* 0x000fe20000000005 */
[----:B------:R0:W-:Y:S01]  /*f420*/  STS.U16 [R8+0x8], R20 ;  /* 0x0000081408007388 */ /* 0x0001e20000000400 */
[----:B--2---:R-:W-:Y:S02]  /*f430*/  PRMT R6, R2, 0x7610, R6 ;  /* 0x0000761002067816 */ /* 0x004fe40000000006 */
        /* <DEDUP_REMOVED lines=67> */
.L_x_5197:
[----:B-1----:R-:W-:Y:S05]  /*f870*/  BSYNC B0 ;  /* 0x0000000000007941 */ /* 0x002fea0003800000 */
.L_x_5196:
        /* <DEDUP_REMOVED lines=61> */
.L_x_5086:
        /* <DEDUP_REMOVED lines=32> */
.L_x_5200:
[----:B------:R-:W-:Y:S05]  /*fe50*/  BSYNC B0 ;  /* 0x0000000000007941 */ /* 0x000fea0003800000 */
.L_x_5199:
        /* <DEDUP_REMOVED lines=31> */
.L_x_5202:
[----:B------:R-:W3:Y:S02]  /*10050*/  S2R R11, SR_TID.X ;  /* 0x00000000000b7919 */ /* 0x000ee40000002100 */
.L_x_5203:
[----:B------:R-:W-:Y:S05]  /*10060*/  BSYNC B0 ;  /* 0x0000000000007941 */ /* 0x000fea0003800000 */
.L_x_5201:
        /* <DEDUP_REMOVED lines=12> */
.L_x_5204:
        /* <DEDUP_REMOVED lines=32> */
.L_x_5097:
[----:B------:R-:W-:Y:S01]  /*10330*/  HFMA2.MMA R66, -RZ, RZ, 0, 5.9604644775390625e-08 ;  /* 0x00000001ff427435 */ /* 0x000fe200000001ff */
[----:B------:R-:W-:-:S02]  /*10340*/  MOV R65, R240 ;  /* 0x000000f000417202 */ /* 0x000fc40000000f00 */
[----:B------:R-:W-:Y:S02]  /*10350*/  MOV R245, RZ ;  /* 0x000000ff00f57202 */ /* 0x000fe40000000f00 */
[----:B------:R-:W-:Y:S02]  /*10360*/  MOV R244, 0xffffffff ;  /* 0xffffffff00f47802 */ /* 0x000fe40000000f00 */
[----:B------:R-:W-:Y:S02]  /*10370*/  MOV R64, 0x10390 ;  /* 0x0001039000407802 */ /* 0x000fe40000000f00 */
[----:B------:R-:W-:Y:S05]  /*10380*/  CALL.REL.NOINC `($__internal_125_$__cuda_sm70_shflsync_up) ;  /* 0x00001e2000007944 */ /* 0x000fea0003c00000 */
[----:B-1----:R-:W-:Y:S01]  /*10390*/  MOV R67, R66 ;  /* 0x0000004200437202 */ /* 0x002fe20000000f00 */
[----:B------:R-:W-:Y:S05]  /*103a0*/  BRA `(.L_x_5205) ;  /* 0xffff825000007947 */ /* 0x000fea000383ffff */
.L_x_5098:
[----:B------:R-:W-:Y:S01]  /*103b0*/  HFMA2.MMA R66, -RZ, RZ, 0, 5.9604644775390625e-08 ;  /* 0x00000001ff427435 */ /* 0x000fe200000001ff */
[----:B------:R-:W-:Y:S02]  /*103c0*/  MOV R65, R68 ;  /* 0x0000004400417202 */ /* 0x000fe40000000f00 */
[----:B------:R-:W-:Y:S02]  /*103d0*/  MOV R245, RZ ;  /* 0x000000ff00f57202 */ /* 0x000fe40000000f00 */
[----:B------:R-:W-:-:S02]  /*103e0*/  MOV R244, 0xffffffff ;  /* 0xffffffff00f47802 */ /* 0x000fc40000000f00 */
[----:B------:R-:W-:Y:S02]  /*103f0*/  MOV R64, 0x10410 ;  /* 0x0001041000407802 */ /* 0x000fe40000000f00 */
[----:B01----:R-:W-:Y:S05]  /*10400*/  CALL.REL.NOINC `($__internal_125_$__cuda_sm70_shflsync_up) ;  /* 0x00001da000007944 */ /* 0x003fea0003c00000 */
[----:B-1----:R-:W-:Y:S01]  /*10410*/  MOV R69, R66 ;  /* 0x0000004200457202 */ /* 0x002fe20000000f00 */
[----:B------:R-:W-:Y:S01]  /*10420*/  HFMA2.MMA R66, -RZ, RZ, 0, 5.9604644775390625e-08 ;  /* 0x00000001ff427435 */ /* 0x000fe200000001ff */
[----:B------:R-:W-:Y:S02]  /*10430*/  MOV R65, R70 ;  /* 0x0000004600417202 */ /* 0x000fe40000000f00 */
[----:B------:R-:W-:Y:S02]  /*10440*/  MOV R245, RZ ;  /* 0x000000ff00f57202 */ /* 0x000fe40000000f00 */
[----:B------:R-:W-:Y:S02]  /*10450*/  MOV R244, 0xffffffff ;  /* 0xffffffff00f47802 */ /* 0x000fe40000000f00 */
[----:B------:R-:W-:Y:S02]  /*10460*/  MOV R64, 0x10480 ;  /* 0x0001048000407802 */ /* 0x000fe40000000f00 */
[----:B------:R-:W-:Y:S05]  /*10470*/  CALL.REL.NOINC `($__internal_125_$__cuda_sm70_shflsync_up) ;  /* 0x00001d3000007944 */ /* 0x000fea0003c00000 */
[----:B-1----:R-:W-:Y:S01]  /*10480*/  MOV R71, R66 ;  /* 0x0000004200477202 */ /* 0x002fe20000000f00 */
[----:B------:R-:W-:Y:S01]  /*10490*/  HFMA2.MMA R66, -RZ, RZ, 0, 5.9604644775390625e-08 ;  /* 0x00000001ff427435 */ /* 0x000fe200000001ff */
[----:B------:R-:W-:-:S02]  /*104a0*/  MOV R65, R241 ;  /* 0x000000f100417202 */ /* 0x000fc40000000f00 */
[----:B------:R-:W-:Y:S02]  /*104b0*/  MOV R245, RZ ;  /* 0x000000ff00f57202 */ /* 0x000fe40000000f00 */
[----:B------:R-:W-:Y:S02]  /*104c0*/  MOV R244, 0xffffffff ;  /* 0xffffffff00f47802 */ /* 0x000fe40000000f00 */
[----:B------:R-:W-:Y:S02]  /*104d0*/  MOV R64, 0x104f0 ;  /* 0x000104f000407802 */ /* 0x000fe40000000f00 */
[----:B------:R-:W-:Y:S05]  /*104e0*/  CALL.REL.NOINC `($__internal_125_$__cuda_sm70_shflsync_up) ;  /* 0x00001cc000007944 */ /* 0x000fea0003c00000 */
[C---:B------:R-:W-:Y:S01]  /*104f0*/  FMUL.FTZ R64, R68.reuse, R69 ;  /* 0x0000004544407220 */ /* 0x040fe20000410000 */
[----:B------:R-:W-:Y:S01]  /*10500*/  ISETP.GE.AND P0, PT, R85, 0x1, PT ;  /* 0x000000015500780c */ /* 0x000fe20003f06270 */
[-C--:B------:R-:W-:Y:S01]  /*10510*/  FMUL.FTZ R65, R68, R67.reuse ;  /* 0x0000004344417220 */ /* 0x080fe20000410000 */
[----:B------:R-:W-:Y:S01]  /*10520*/  MOV R245, RZ ;  /* 0x000000ff00f57202 */ /* 0x000fe20000000f00 */
[C---:B------:R-:W-:Y:S01]  /*10530*/  FFMA.FTZ R67, R240.reuse, R67, -R64 ;  /* 0x00000043f0437223 */ /* 0x040fe20000010840 */
[----:B------:R-:W-:Y:S01]  /*10540*/  MOV R244, 0xffffffff ;  /* 0xffffffff00f47802 */ /* 0x000fe20000000f00 */
[----:B------:R-:W-:-:S02]  /*10550*/  FFMA.FTZ R65, R240, R69, R65 ;  /* 0x00000045f0417223 */ /* 0x000fc40000010041 */
[CC--:B-1----:R-:W-:Y:S02]  /*10560*/  FMUL.FTZ R64, R68.reuse, R66.reuse ;  /* 0x0000004244407220 */ /* 0x0c2fe40000410000 */
[C---:B------:R-:W-:Y:S01]  /*10570*/  FMUL.FTZ R69, R68.reuse, R71 ;  /* 0x0000004744457220 */ /* 0x040fe20000410000 */
[----:B------:R-:W-:Y:S01]  /*10580*/  FSEL R68, R68, R65, !P0 ;  /* 0x0000004144447208 */ /* 0x000fe20004000000 */
[C---:B------:R-:W-:Y:S02]  /*10590*/  FFMA.FTZ R64, R240.reuse, R71, -R64 ;  /* 0x00000047f0407223 */ /* 0x040fe40000010840 */
        /* <DEDUP_REMOVED lines=8> */
[----:B------:R-:W-:Y:S02]  /*10620*/  MOV R64, 0x10640 ;  /* 0x0001064000407802 */ /* 0x000fe40000000f00 */
[----:B------:R-:W-:Y:S05]  /*10630*/  CALL.REL.NOINC `($__internal_125_$__cuda_sm70_shflsync_up) ;  /* 0x00001b7000007944 */ /* 0x000fea0003c00000 */
[----:B-1----:R-:W-:Y:S01]  /*10640*/  MOV R67, R66 ;  /* 0x0000004200437202 */ /* 0x002fe20000000f00 */
[----:B------:R-:W-:Y:S01]  /*10650*/  HFMA2.MMA R66, -RZ, RZ, 0, 1.1920928955078125e-07 ;  /* 0x00000002ff427435 */ /* 0x000fe200000001ff */
[----:B------:R-:W-:Y:S02]  /*10660*/  MOV R65, R68 ;  /* 0x0000004400417202 */ /* 0x000fe40000000f00 */
[----:B------:R-:W-:Y:S02]  /*10670*/  MOV R245, RZ ;  /* 0x000000ff00f57202 */ /* 0x000fe40000000f00 */
[----:B------:R-:W-:-:S02]  /*10680*/  MOV R244, 0xffffffff ;  /* 0xffffffff00f47802 */ /* 0x000fc40000000f00 */
[----:B------:R-:W-:Y:S02]  /*10690*/  MOV R64, 0x106b0 ;  /* 0x000106b000407802 */ /* 0x000fe40000000f00 */
[----:B------:R-:W-:Y:S05]  /*106a0*/  CALL.REL.NOINC `($__internal_125_$__cuda_sm70_shflsync_up) ;  /* 0x00001b0000007944 */ /* 0x000fea0003c00000 */
[----:B-1----:R-:W-:Y:S01]  /*106b0*/  MOV R69, R66 ;  /* 0x0000004200457202 */ /* 0x002fe20000000f00 */
[----:B------:R-:W-:Y:S01]  /*106c0*/  HFMA2.MMA R66, -RZ, RZ, 0, 1.1920928955078125e-07 ;  /* 0x00000002ff427435 */ /* 0x000fe200000001ff */
[----:B------:R-:W-:Y:S02]  /*106d0*/  MOV R65, R70 ;  /* 0x0000004600417202 */ /* 0x000fe40000000f00 */
[----:B------:R-:W-:Y:S02]  /*106e0*/  MOV R245, RZ ;  /* 0x000000ff00f57202 */ /* 0x000fe40000000f00 */
[----:B------:R-:W-:Y:S02]  /*106f0*/  MOV R244, 0xffffffff ;  /* 0xffffffff00f47802 */ /* 0x000fe40000000f00 */
[----:B------:R-:W-:Y:S02]  /*10700*/  MOV R64, 0x10720 ;  /* 0x0001072000407802 */ /* 0x000fe40000000f00 */
[----:B------:R-:W-:Y:S05]  /*10710*/  CALL.REL.NOINC `($__internal_125_$__cuda_sm70_shflsync_up) ;  /* 0x00001a9000007944 */ /* 0x000fea0003c00000 */
[----:B-1----:R-:W-:Y:S01]  /*10720*/  MOV R71, R66 ;  /* 0x0000004200477202 */ /* 0x002fe20000000f00 */
[----:B------:R-:W-:Y:S01]  /*10730*/  HFMA2.MMA R66, -RZ, RZ, 0, 1.1920928955078125e-07 ;  /* 0x00000002ff427435 */ /* 0x000fe200000001ff */
[----:B------:R-:W-:-:S02]  /*10740*/  MOV R65, R241 ;  /* 0x000000f100417202 */ /* 0x000fc40000000f00 */
[----:B------:R-:W-:Y:S02]  /*10750*/  MOV R245, RZ ;  /* 0x000000ff00f57202 */ /* 0x000fe40000000f00 */
[----:B------:R-:W-:Y:S02]  /*10760*/  MOV R244, 0xffffffff ;  /* 0xffffffff00f47802 */ /* 0x000fe40000000f00 */
[----:B------:R-:W-:Y:S02]  /*10770*/  MOV R64, 0x10790 ;  /* 0x0001079000407802 */ /* 0x000fe40000000f00 */
[----:B------:R-:W-:Y:S05]  /*10780*/  CALL.REL.NOINC `($__internal_125_$__cuda_sm70_shflsync_up) ;  /* 0x00001a2000007944 */ /* 0x000fea0003c00000 */
        /* <DEDUP_REMOVED lines=8> */
[C---:B------:R-:W-:Y:S02]  /*10810*/  FFMA.FTZ R66, R69.reuse, R240, R66 ;  /* 0x000000f045427223 */ /* 0x040fe40000010042 */
[----:B------:R-:W-:Y:S02]  /*10820*/  FMUL.FTZ R69, R69, R68 ;  /* 0x0000004445457220 */ /* 0x000fe40000410000 */
[----:B------:R-:W-:Y:S01]  /*10830*/  @P0 FADD.FTZ R70, R70, R64 ;  /* 0x0000004046460221 */ /* 0x000fe20000010000 */
[----:B------:R-:W-:Y:S01]  /*10840*/  FSEL R68, R68, R66, !P0 ;  /* 0x0000004244447208 */ /* 0x000fe20004000000 */
[----:B------:R-:W-:Y:S01]  /*10850*/  @P0 FFMA.FTZ R240, R67, R240, -R69 ;  /* 0x000000f043f00223 */ /* 0x000fe20000010845 */
[----:B------:R-:W-:Y:S01]  /*10860*/  HFMA2.MMA R66, -RZ, RZ, 0, 2.384185791015625e-07 ;  /* 0x00000004ff427435 */ /* 0x000fe200000001ff */
[----:B------:R-:W-:Y:S01]  /*10870*/  @P0 FADD.FTZ R241, R241, R65 ;  /* 0x00000041f1f10221 */ /* 0x000fe20000010000 */
[----:B------:R-:W-:-:S02]  /*10880*/  MOV R71, R70 ;  /* 0x0000004600477202 */ /* 0x000fc40000000f00 */
[----:B------:R-:W-:Y:S02]  /*10890*/  MOV R65, R240 ;  /* 0x000000f000417202 */ /* 0x000fe40000000f00 */
[----:B------:R-:W-:Y:S02]  /*108a0*/  MOV R70, R241 ;  /* 0x000000f100467202 */ /* 0x000fe40000000f00 */
[----:B------:R-:W-:Y:S02]  /*108b0*/  MOV R64, 0x108d0 ;  /* 0x000108d000407802 */ /* 0x000fe40000000f00 */
[----:B------:R-:W-:Y:S05]  /*108c0*/  CALL.REL.NOINC `($__internal_125_$__cuda_sm70_shflsync_up) ;  /* 0x000018e000007944 */ /* 0x000fea0003c00000 */
[----:B-1----:R-:W-:Y:S01]  /*108d0*/  MOV R67, R66 ;  /* 0x0000004200437202 */ /* 0x002fe20000000f00 */
[----:B------:R-:W-:Y:S01]  /*108e0*/  HFMA2.MMA R66, -RZ, RZ, 0, 2.384185791015625e-07 ;  /* 0x00000004ff427435 */ /* 0x000fe200000001ff */
[----:B------:R-:W-:Y:S02]  /*108f0*/  MOV R65, R68 ;  /* 0x0000004400417202 */ /* 0x000fe40000000f00 */
[----:B------:R-:W-:Y:S02]  /*10900*/  MOV R245, RZ ;  /* 0x000000ff00f57202 */ /* 0x000fe40000000f00 */
[----:B------:R-:W-:-:S02]  /*10910*/  MOV R244, 0xffffffff ;  /* 0xffffffff00f47802 */ /* 0x000fc40000000f00 */
[----:B------:R-:W-:Y:S02]  /*10920*/  MOV R64, 0x10940 ;  /* 0x0001094000407802 */ /* 0x000fe40000000f00 */
[----:B------:R-:W-:Y:S05]  /*10930*/  CALL.REL.NOINC `($__internal_125_$__cuda_sm70_shflsync_up) ;  /* 0x0000187000007944 */ /* 0x000fea0003c00000 */
[----:B-1----:R-:W-:Y:S01]  /*10940*/  MOV R69, R66 ;  /* 0x0000004200457202 */ /* 0x002fe20000000f00 */
[----:B------:R-:W-:Y:S01]  /*10950*/  HFMA2.MMA R66, -RZ, RZ, 0, 2.384185791015625e-07 ;  /* 0x00000004ff427435 */ /* 0x000fe200000001ff */
[----:B------:R-:W-:Y:S02]  /*10960*/  MOV R65, R71 ;  /* 0x0000004700417202 */ /* 0x000fe40000000f00 */
[----:B------:R-:W-:Y:S02]  /*10970*/  MOV R245, RZ ;  /* 0x000000ff00f57202 */ /* 0x000fe40000000f00 */
[----:B------:R-:W-:Y:S02]  /*10980*/  MOV R244, 0xffffffff ;  /* 0xffffffff00f47802 */ /* 0x000fe40000000f00 */
[----:B------:R-:W-:Y:S02]  /*10990*/  MOV R64, 0x109b0 ;  /* 0x000109b000407802 */ /* 0x000fe40000000f00 */
[----:B------:R-:W-:Y:S05]  /*109a0*/  CALL.REL.NOINC `($__internal_125_$__cuda_sm70_shflsync_up) ;  /* 0x0000180000007944 */ /* 0x000fea0003c00000 */
[----:B-1----:R-:W-:Y:S01]  /*109b0*/  MOV R241, R66 ;  /* 0x0000004200f17202 */ /* 0x002fe20000000f00 */
[----:B------:R-:W-:Y:S01]  /*109c0*/  HFMA2.MMA R66, -RZ, RZ, 0, 2.384185791015625e-07 ;  /* 0x00000004ff427435 */ /* 0x000fe200000001ff */
        /* <DEDUP_REMOVED lines=18> */
[----:B------:R-:W-:Y:S01]  /*10af0*/  HFMA2.MMA R66, -RZ, RZ, 0, 4.76837158203125e-07 ;  /* 0x00000008ff427435 */ /* 0x000fe200000001ff */
[----:B------:R-:W-:Y:S01]  /*10b00*/  @P0 FADD.FTZ R71, R71, R64 ;  /* 0x0000004047470221 */ /* 0x000fe20000010000 */
[----:B------:R-:W-:-:S02]  /*10b10*/  MOV R64, 0x10b40 ;  /* 0x00010b4000407802 */ /* 0x000fc40000000f00 */
[----:B------:R-:W-:Y:S02]  /*10b20*/  MOV R65, R240 ;  /* 0x000000f000417202 */ /* 0x000fe40000000f00 */
[----:B------:R-:W-:Y:S05]  /*10b30*/  CALL.REL.NOINC `($__internal_125_$__cuda_sm70_shflsync_up) ;  /* 0x0000167000007944 */ /* 0x000fea0003c00000 */
[----:B-1----:R-:W-:Y:S01]  /*10b40*/  MOV R67, R66 ;  /* 0x0000004200437202 */ /* 0x002fe20000000f00 */
[----:B------:R-:W-:Y:S01]  /*10b50*/  HFMA2.MMA R66, -RZ, RZ, 0, 4.76837158203125e-07 ;  /* 0x00000008ff427435 */ /* 0x000fe200000001ff */
[----:B------:R-:W-:Y:S02]  /*10b60*/  MOV R65, R68 ;  /* 0x0000004400417202 */ /* 0x000fe40000000f00 */
[----:B------:R-:W-:Y:S02]  /*10b70*/  MOV R245, RZ ;  /* 0x000000ff00f57202 */ /* 0x000fe40000000f00 */
[----:B------:R-:W-:Y:S02]  /*10b80*/  MOV R244, 0xffffffff ;  /* 0xffffffff00f47802 */ /* 0x000fe40000000f00 */
[----:B------:R-:W-:Y:S02]  /*10b90*/  MOV R64, 0x10bb0 ;  /* 0x00010bb000407802 */ /* 0x000fe40000000f00 */
[----:B------:R-:W-:Y:S05]  /*10ba0*/  CALL.REL.NOINC `($__internal_125_$__cuda_sm70_shflsync_up) ;  /* 0x0000160000007944 */ /* 0x000fea0003c00000 */
[----:B-1----:R-:W-:Y:S01]  /*10bb0*/  MOV R69, R66 ;  /* 0x0000004200457202 */ /* 0x002fe20000000f00 */
[----:B------:R-:W-:Y:S01]  /*10bc0*/  HFMA2.MMA R66, -RZ, RZ, 0, 4.76837158203125e-07 ;  /* 0x00000008ff427435 */ /* 0x000fe200000001ff */
[----:B------:R-:W-:-:S02]  /*10bd0*/  MOV R65, R71 ;  /* 0x0000004700417202 */ /* 0x000fc40000000f00 */
[----:B------:R-:W-:Y:S02]  /*10be0*/  MOV R245, RZ ;  /* 0x000000ff00f57202 */ /* 0x000fe40000000f00 */
[----:B------:R-:W-:Y:S02]  /*10bf0*/  MOV R244, 0xffffffff ;  /* 0xffffffff00f47802 */ /* 0x000fe40000000f00 */
[----:B------:R-:W-:Y:S02]  /*10c00*/  MOV R64, 0x10c20 ;  /* 0x00010c2000407802 */ /* 0x000fe40000000f00 */
[----:B------:R-:W-:Y:S05]  /*10c10*/  CALL.REL.NOINC `($__internal_125_$__cuda_sm70_shflsync_up) ;  /* 0x0000159000007944 */ /* 0x000fea0003c00000 */
[----:B-1----:R-:W-:Y:S01]  /*10c20*/  MOV R241, R66 ;  /* 0x0000004200f17202 */ /* 0x002fe20000000f00 */
[----:B------:R-:W-:Y:S01]  /*10c30*/  HFMA2.MMA R66, -RZ, RZ, 0, 4.76837158203125e-07 ;  /* 0x00000008ff427435 */ /* 0x000fe200000001ff */
[----:B------:R-:W-:Y:S02]  /*10c40*/  MOV R65, R70 ;  /* 0x0000004600417202 */ /* 0x000fe40000000f00 */
[----:B------:R-:W-:Y:S02]  /*10c50*/  MOV R245, RZ ;  /* 0x000000ff00f57202 */ /* 0x000fe40000000f00 */
[----:B------:R-:W-:-:S02]  /*10c60*/  MOV R244, 0xffffffff ;  /* 0xffffffff00f47802 */ /* 0x000fc40000000f00 */
[----:B------:R-:W-:Y:S02]  /*10c70*/  MOV R64, 0x10c90 ;  /* 0x00010c9000407802 */ /* 0x000fe40000000f00 */
[----:B------:R-:W-:Y:S05]  /*10c80*/  CALL.REL.NOINC `($__internal_125_$__cuda_sm70_shflsync_up) ;  /* 0x0000152000007944 */ /* 0x000fea0003c00000 */
[----:B------:R-:W-:Y:S01]  /*10c90*/  ISETP.GE.AND P0, PT, R85, 0x8, PT ;  /* 0x000000085500780c */ /* 0x000fe20003f06270 */
[----:B-1----:R-:W-:Y:S01]  /*10ca0*/  FMUL.FTZ R64, R68, R66 ;  /* 0x0000004244407220 */ /* 0x002fe20000410000 */
[----:B------:R-:W-:Y:S01]  /*10cb0*/  MOV R245, RZ ;  /* 0x000000ff00f57202 */ /* 0x000fe20000000f00 */
[----:B------:R-:W-:Y:S01]  /*10cc0*/  FMUL.FTZ R65, R67, R68 ;  /* 0x0000004443417220 */ /* 0x000fe20000410000 */
[----:B------:R-:W-:Y:S01]  /*10cd0*/  MOV R244, 0xffffffff ;  /* 0xffffffff00f47802 */ /* 0x000fe20000000f00 */
[C---:B------:R-:W-:Y:S02]  /*10ce0*/  FFMA.FTZ R64, R241.reuse, R240, -R64 ;  /* 0x000000f0f1407223 */ /* 0x040fe40000010840 */
[----:B------:R-:W-:Y:S02]  /*10cf0*/  FMUL.FTZ R241, R241, R68 ;  /* 0x00000044f1f17220 */ /* 0x000fe40000410000 */
[C---:B------:R-:W-:Y:S02]  /*10d00*/  FFMA.FTZ R65, R69.reuse, R240, R65 ;  /* 0x000000f045417223 */ /* 0x040fe40000010041 */
[----:B------:R-:W-:-:S02]  /*10d10*/  FMUL.FTZ R69, R69, R68 ;  /* 0x0000004445457220 */ /* 0x000fc40000410000 */
[----:B------:R-:W-:Y:S01]  /*10d20*/  FFMA.FTZ R241, R240, R66, R241 ;  /* 0x00000042f0f17223 */ /* 0x000fe200000100f1 */
[----:B------:R-:W-:Y:S01]  /*10d30*/  FSEL R68, R68, R65, !P0 ;  /* 0x0000004144447208 */ /* 0x000fe20004000000 */
[----:B------:R-:W-:Y:S01]  /*10d40*/  @P0 FFMA.FTZ R240, R67, R240, -R69 ;  /* 0x000000f043f00223 */ /* 0x000fe20000010845 */
[----:B------:R-:W-:Y:S01]  /*10d50*/  HFMA2.MMA R66, -RZ, RZ, 0, 9.5367431640625e-07 ;  /* 0x00000010ff427435 */ /* 0x000fe200000001ff */
[----:B------:R-:W-:Y:S01]  /*10d60*/  @P0 FADD.FTZ R71, R71, R64 ;  /* 0x0000004047470221 */ /* 0x000fe20000010000 */
[----:B------:R-:W-:Y:S01]  /*10d70*/  MOV R69, R68 ;  /* 0x0000004400457202 */ /* 0x000fe20000000f00 */
[----:B------:R-:W-:Y:S01]  /*10d80*/  @P0 FADD.FTZ R70, R70, R241 ;  /* 0x000000f146460221 */ /* 0x000fe20000010000 */
[-C--:B------:R-:W-:Y:S02]  /*10d90*/  MOV R242, R240.reuse ;  /* 0x000000f000f27202 */ /* 0x080fe40000000f00 */
[----:B------:R-:W-:Y:S02]  /*10da0*/  MOV R65, R240 ;  /* 0x000000f000417202 */ /* 0x000fe40000000f00 */
[----:B------:R-:W-:-:S02]  /*10db0*/  MOV R240, R71 ;  /* 0x0000004700f07202 */ /* 0x000fc40000000f00 */
[----:B------:R-:W-:Y:S02]  /*10dc0*/  MOV R241, R70 ;  /* 0x0000004600f17202 */ /* 0x000fe40000000f00 */
[----:B------:R-:W-:Y:S02]  /*10dd0*/  MOV R64, 0x10df0 ;  /* 0x00010df000407802 */ /* 0x000fe40000000f00 */
[----:B------:R-:W-:Y:S05]  /*10de0*/  CALL.REL.NOINC `($__internal_125_$__cuda_sm70_shflsync_up) ;  /* 0x000013c000007944 */ /* 0x000fea0003c00000 */
[----:B-1----:R-:W-:Y:S01]  /*10df0*/  MOV R67, R66 ;  /* 0x0000004200437202 */ /* 0x002fe20000000f00 */
[----:B------:R-:W-:Y:S01]  /*10e00*/  HFMA2.MMA R66, -RZ, RZ, 0, 9.5367431640625e-07 ;  /* 0x00000010ff427435 */ /* 0x000fe200000001ff */
[----:B------:R-:W-:Y:S02]  /*10e10*/  MOV R65, R68 ;  /* 0x0000004400417202 */ /* 0x000fe40000000f00 */
[----:B------:R-:W-:Y:S02]  /*10e20*/  MOV R245, RZ ;  /* 0x000000ff00f57202 */ /* 0x000fe40000000f00 */
[----:B------:R-:W-:Y:S02]  /*10e30*/  MOV R244, 0xffffffff ;  /* 0xffffffff00f47802 */ /* 0x000fe40000000f00 */
[----:B------:R-:W-:-:S02]  /*10e40*/  MOV R64, 0x10e60 ;  /* 0x00010e6000407802 */ /* 0x000fc40000000f00 */
[----:B------:R-:W-:Y:S05]  /*10e50*/  CALL.REL.NOINC `($__internal_125_$__cuda_sm70_shflsync_up) ;  /* 0x0000135000007944 */ /* 0x000fea0003c00000 */
[----:B-1----:R-:W-:Y:S01]  /*10e60*/  MOV R68, R66 ;  /* 0x0000004200447202 */ /* 0x002fe20000000f00 */
[----:B------:R-:W-:Y:S01]  /*10e70*/  HFMA2.MMA R66, -RZ, RZ, 0, 9.5367431640625e-07 ;  /* 0x00000010ff427435 */ /* 0x000fe200000001ff */
[----:B------:R-:W-:-:S02]  /*10e80*/  MOV R65, R71 ;  /* 0x0000004700417202 */ /* 0x000fc40000000f00 */
[----:B------:R-:W-:Y:S02]  /*10e90*/  MOV R245, RZ ;  /* 0x000000ff00f57202 */ /* 0x000fe40000000f00 */
[----:B------:R-:W-:Y:S02]  /*10ea0*/  MOV R244, 0xffffffff ;  /* 0xffffffff00f47802 */ /* 0x000fe40000000f00 */
[----:B------:R-:W-:Y:S02]  /*10eb0*/  MOV R64, 0x10ed0 ;  /* 0x00010ed000407802 */ /* 0x000fe40000000f00 */
[----:B------:R-:W-:Y:S05]  /*10ec0*/  CALL.REL.NOINC `($__internal_125_$__cuda_sm70_shflsync_up) ;  /* 0x000012e000007944 */ /* 0x000fea0003c00000 */
[----:B-1----:R-:W-:Y:S01]  /*10ed0*/  MOV R71, R66 ;  /* 0x0000004200477202 */ /* 0x002fe20000000f00 */
[----:B------:R-:W-:Y:S01]  /*10ee0*/  HFMA2.MMA R66, -RZ, RZ, 0, 9.5367431640625e-07 ;  /* 0x00000010ff427435 */ /* 0x000fe200000001ff */
[----:B------:R-:W-:Y:S02]  /*10ef0*/  MOV R65, R70 ;  /* 0x0000004600417202 */ /* 0x000fe40000000f00 */
[----:B------:R-:W-:Y:S02]  /*10f00*/  MOV R245, RZ ;  /* 0x000000ff00f57202 */ /* 0x000fe40000000f00 */
[----:B------:R-:W-:-:S02]  /*10f10*/  MOV R244, 0xffffffff ;  /* 0xffffffff00f47802 */ /* 0x000fc40000000f00 */
[----:B------:R-:W-:Y:S02]  /*10f20*/  MOV R64, 0x10f40 ;  /* 0x00010f4000407802 */ /* 0x000fe40000000f00 */
[----:B------:R-:W-:Y:S05]  /*10f30*/  CALL.REL.NOINC `($__internal_125_$__cuda_sm70_shflsync_up) ;  /* 0x0000127000007944 */ /* 0x000fea0003c00000 */
[----:B-1----:R-:W-:Y:S01]  /*10f40*/  MOV R64, R66 ;  /* 0x0000004200407202 */ /* 0x002fe20000000f00 */
[----:B------:R-:W-:Y:S05]  /*10f50*/  BRA `(.L_x_5206) ;  /* 0xffff7b0000007947 */ /* 0x000fea000383ffff */
.L_x_5103:
[----:B-1----:R-:W-:Y:S01]  /*10f60*/  HFMA2.MMA R66, -RZ, RZ, 0, 5.9604644775390625e-08 ;  /* 0x00000001ff427435 */ /* 0x002fe200000001ff */
[----:B------:R-:W-:Y:S02]  /*10f70*/  MOV R65, R70 ;  /* 0x0000004600417202 */ /* 0x000fe40000000f00 */
[----:B------:R-:W-:Y:S02]  /*10f80*/  MOV R245, RZ ;  /* 0x000000ff00f57202 */ /* 0x000fe40000000f00 */
[----:B------:R-:W-:Y:S02]  /*10f90*/  MOV R244, 0xffffffff ;  /* 0xffffffff00f47802 */ /* 0x000fe40000000f00 */
[----:B------:R-:W-:Y:S02]  /*10fa0*/  MOV R64, 0x10fc0 ;  /* 0x00010fc000407802 */ /* 0x000fe40000000f00 */
[----:B0-----:R-:W-:Y:S05]  /*10fb0*/  CALL.REL.NOINC `($__internal_125_$__cuda_sm70_shflsync_up) ;  /* 0x000011f000007944 */ /* 0x001fea0003c00000 */
[----:B-1----:R-:W-:Y:S01]  /*10fc0*/  MOV R70, R66 ;  /* 0x0000004200467202 */ /* 0x002fe20000000f00 */
[----:B------:R-:W-:Y:S01]  /*10fd0*/  HFMA2.MMA R66, -RZ, RZ, 0, 5.9604644775390625e-08 ;  /* 0x00000001ff427435 */ /* 0x000fe200000001ff */
[----:B------:R-:W-:-:S02]  /*10fe0*/  MOV R65, R69 ;  /* 0x0000004500417202 */ /* 0x000fc40000000f00 */
[----:B------:R-:W-:Y:S02]  /*10ff0*/  MOV R245, RZ ;  /* 0x000000ff00f57202 */ /* 0x000fe40000000f00 */
[----:B------:R-:W-:Y:S02]  /*11000*/  MOV R244, 0xffffffff ;  /* 0xffffffff00f47802 */ /* 0x000fe40000000f00 */
[----:B------:R-:W-:Y:S02]  /*11010*/  MOV R64, 0x11030 ;  /* 0x0001103000407802 */ /* 0x000fe40000000f00 */
[----:B------:R-:W-:Y:S05]  /*11020*/  CALL.REL.NOINC `($__internal_125_$__cuda_sm70_shflsync_up) ;  /* 0x0000118000007944 */ /* 0x000fea0003c00000 */
[----:B-1----:R-:W-:Y:S01]  /*11030*/  MOV R69, R66 ;  /* 0x0000004200457202 */ /* 0x002fe20000000f00 */
[----:B------:R-:W-:Y:S01]  /*11040*/  HFMA2.MMA R66, -RZ, RZ, 0, 5.9604644775390625e-08 ;  /* 0x00000001ff427435 */ /* 0x000fe200000001ff */
[----:B------:R-:W-:Y:S02]  /*11050*/  MOV R65, R67 ;  /* 0x0000004300417202 */ /* 0x000fe40000000f00 */
[----:B------:R-:W-:Y:S02]  /*11060*/  MOV R245, RZ ;  /* 0x000000ff00f57202 */ /* 0x000fe40000000f00 */
[----:B------:R-:W-:-:S02]  /*11070*/  MOV R244, 0xffffffff ;  /* 0xffffffff00f47802 */ /* 0x000fc40000000f00 */
[----:B------:R-:W-:Y:S02]  /*11080*/  MOV R64, 0x110a0 ;  /* 0x000110a000407802 */ /* 0x000fe40000000f00 */
[----:B------:R-:W-:Y:S05]  /*11090*/  CALL.REL.NOINC `($__internal_125_$__cuda_sm70_shflsync_up) ;  /* 0x0000111000007944 */ /* 0x000fea0003c00000 */
        /* <DEDUP_REMOVED lines=8> */
[----:B------:R-:W-:Y:S01]  /*11120*/  HFMA2.MMA R66, -RZ, RZ, 0, 0 ;  /* 0x00000000ff427435 */ /* 0x000fe200000001ff */
[----:B------:R-:W-:-:S02]  /*11130*/  MOV R64, R60 ;  /* 0x0000003c00407202 */ /* 0x000fc40000000f00 */
[----:B------:R-:W-:Y:S02]  /*11140*/  MOV R247, 0xffffffff ;  /* 0xffffffff00f77802 */ /* 0x000fe40000000f00 */
[----:B------:R-:W-:Y:S02]  /*11150*/  MOV R65, 0x11170 ;  /* 0x0001117000417802 */ /* 0x000fe40000000f00 */
[----:B------:R-:W-:Y:S05]  /*11160*/  CALL.REL.NOINC `($__internal_124_$__cuda_sm70_shflsync_idx_p) ;  /* 0x00000fd000007944 */ /* 0x000fea0003c00000 */
[----:B-1----:R-:W-:Y:S01]  /*11170*/  MOV R60, R66 ;  /* 0x00000042003c7202 */ /* 0x002fe20000000f00 */
[----:B------:R-:W-:Y:S01]  /*11180*/  HFMA2.MMA R66, -RZ, RZ, 0, 0 ;  /* 0x00000000ff427435 */ /* 0x000fe200000001ff */
[----:B------:R-:W-:Y:S02]  /*11190*/  MOV R64, R61 ;  /* 0x0000003d00407202 */ /* 0x000fe40000000f00 */
[----:B------:R-:W-:Y:S02]  /*111a0*/  MOV R247, 0xffffffff ;  /* 0xffffffff00f77802 */ /* 0x000fe40000000f00 */
[----:B------:R-:W-:Y:S02]  /*111b0*/  MOV R65, 0x111d0 ;  /* 0x000111d000417802 */ /* 0x000fe40000000f00 */
[----:B0-----:R-:W-:Y:S05]  /*111c0*/  CALL.REL.NOINC `($__internal_124_$__cuda_sm70_shflsync_idx_p) ;  /* 0x00000f7000007944 */ /* 0x001fea0003c00000 */
[----:B-1----:R-:W-:Y:S01]  /*111d0*/  MOV R61, R66 ;  /* 0x00000042003d7202 */ /* 0x002fe20000000f00 */
[----:B------:R-:W-:Y:S01]  /*111e0*/  HFMA2.MMA R66, -RZ, RZ, 0, 0 ;  /* 0x00000000ff427435 */ /* 0x000fe200000001ff */
[----:B------:R-:W-:-:S02]  /*111f0*/  MOV R64, R62 ;  /* 0x0000003e00407202 */ /* 0x000fc40000000f00 */
[----:B------:R-:W-:Y:S02]  /*11200*/  MOV R247, 0xffffffff ;  /* 0xffffffff00f77802 */ /* 0x000fe40000000f00 */
[----:B------:R-:W-:Y:S02]  /*11210*/  MOV R65, 0x11230 ;  /* 0x0001123000417802 */ /* 0x000fe40000000f00 */
[----:B0-----:R-:W-:Y:S05]  /*11220*/  CALL.REL.NOINC `($__internal_124_$__cuda_sm70_shflsync_idx_p) ;  /* 0x00000f1000007944 */ /* 0x001fea0003c00000 */
[----:B-1----:R-:W-:Y:S01]  /*11230*/  MOV R62, R66 ;  /* 0x00000042003e7202 */ /* 0x002fe20000000f00 */
[----:B------:R-:W-:Y:S01]  /*11240*/  HFMA2.MMA R66, -RZ, RZ, 0, 0 ;  /* 0x00000000ff427435 */ /* 0x000fe200000001ff */
[----:B------:R-:W-:Y:S02]  /*11250*/  MOV R64, R63 ;  /* 0x0000003f00407202 */ /* 0x000fe40000000f00 */
[----:B------:R-:W-:Y:S02]  /*11260*/  MOV R247, 0xffffffff ;  /* 0xffffffff00f77802 */ /* 0x000fe40000000f00 */
[----:B------:R-:W-:Y:S02]  /*11270*/  MOV R65, 0x11290 ;  /* 0x0001129000417802 */ /* 0x000fe40000000f00 */
[----:B0-----:R-:W-:Y:S05]  /*11280*/  CALL.REL.NOINC `($__internal_124_$__cuda_sm70_shflsync_idx_p) ;  /* 0x00000eb000007944 */ /* 0x001fea0003c00000 */
[----:B-1----:R-:W-:Y:S01]  /*11290*/  MOV R63, R66 ;  /* 0x00000042003f7202 */ /* 0x002fe20000000f00 */
[----:B0-----:R-:W-:Y:S05]  /*112a0*/  BRA `(.L_x_5207) ;  /* 0xffff7ab000007947 */ /* 0x001fea000383ffff */
.L_x_5106:
[----:B------:R-:W-:Y:S01]  /*112b0*/  HFMA2.MMA R65, -RZ, RZ, 0, 5.9604644775390625e-08 ;  /* 0x00000001ff417435 */ /* 0x000fe200000001ff */
[----:B------:R-:W-:-:S02]  /*112c0*/  MOV R66, R121 ;  /* 0x0000007900427202 */ /* 0x000fc40000000f00 */
[----:B------:R-:W-:Y:S02]  /*112d0*/  MOV R242, 0x1f ;  /* 0x0000001f00f27802 */ /* 0x000fe40000000f00 */
[----:B------:R-:W-:Y:S02]  /*112e0*/  MOV R241, 0xffffffff ;  /* 0xffffffff00f17802 */ /* 0x000fe40000000f00 */
[----:B------:R-:W-:Y:S02]  /*112f0*/  MOV R64, 0x11310 ;  /* 0x0001131000407802 */ /* 0x000fe40000000f00 */
[----:B------:R-:W-:Y:S05]  /*11300*/  CALL.REL.NOINC `($__internal_123_$__cuda_sm70_shflsync_down) ;  /* 0x00000df000007944 */ /* 0x000fea0003c00000 */
[----:B-1----:R-:W-:Y:S01]  /*11310*/  MOV R67, R66 ;  /* 0x0000004200437202 */ /* 0x002fe20000000f00 */
[----:B------:R-:W-:Y:S05]  /*11320*/  BRA `(.L_x_5208) ;  /* 0xffff8d5000007947 */ /* 0x000fea000383ffff */
.L_x_5107:
[----:B------:R-:W-:Y:S01]  /*11330*/  HFMA2.MMA R65, -RZ, RZ, 0, 5.9604644775390625e-08 ;  /* 0x00000001ff417435 */ /* 0x000fe200000001ff */
[----:B------:R-:W-:Y:S02]  /*11340*/  MOV R66, R69 ;  /* 0x0000004500427202 */ /* 0x000fe40000000f00 */
[----:B------:R-:W-:Y:S02]  /*11350*/  MOV R242, 0x1f ;  /* 0x0000001f00f27802 */ /* 0x000fe40000000f00 */
[----:B------:R-:W-:-:S02]  /*11360*/  MOV R241, 0xffffffff ;  /* 0xffffffff00f17802 */ /* 0x000fc40000000f00 */
[----:B------:R-:W-:Y:S02]  /*11370*/  MOV R64, 0x11390 ;  /* 0x0001139000407802 */ /* 0x000fe40000000f00 */
[----:B01----:R-:W-:Y:S05]  /*11380*/  CALL.REL.NOINC `($__internal_123_$__cuda_sm70_shflsync_down) ;  /* 0x00000d7000007944 */ /* 0x003fea0003c00000 */
[----:B------:R-:W-:Y:S01]  /*11390*/  HFMA2.MMA R65, -RZ, RZ, 0, 5.9604644775390625e-08 ;  /* 0x00000001ff417435 */ /* 0x000fe200000001ff */
[----:B-1----:R-:W-:Y:S02]  /*113a0*/  MOV R69, R66 ;  /* 0x0000004200457202 */ /* 0x002fe40000000f00 */
[----:B------:R-:W-:Y:S02]  /*113b0*/  MOV R66, R68 ;  /* 0x0000004400427202 */ /* 0x000fe40000000f00 */
[----:B------:R-:W-:Y:S02]  /*113c0*/  MOV R242, 0x1f ;  /* 0x0000001f00f27802 */ /* 0x000fe40000000f00 */
[----:B------:R-:W-:Y:S02]  /*113d0*/  MOV R241, 0xffffffff ;  /* 0xffffffff00f17802 */ /* 0x000fe40000000f00 */
[----:B------:R-:W-:Y:S02]  /*113e0*/  MOV R64, 0x11400 ;  /* 0x0001140000407802 */ /* 0x000fe40000000f00 */
[----:B------:R-:W-:Y:S05]  /*113f0*/  CALL.REL.NOINC `($__internal_123_$__cuda_sm70_shflsync_down) ;  /* 0x00000d0000007944 */ /* 0x000fea0003c00000 */
[----:B------:R-:W-:Y:S01]  /*11400*/  HFMA2.MMA R65, -RZ, RZ, 0, 5.9604644775390625e-08 ;  /* 0x00000001ff417435 */ /* 0x000fe200000001ff */
[----:B-1----:R-:W-:-:S02]  /*11410*/  MOV R121, R66 ;  /* 0x0000004200797202 */ /* 0x002fc40000000f00 */
[----:B------:R-:W-:Y:S02]  /*11420*/  MOV R66, R70 ;  /* 0x0000004600427202 */ /* 0x000fe40000000f00 */
[----:B------:R-:W-:Y:S02]  /*11430*/  MOV R242, 0x1f ;  /* 0x0000001f00f27802 */ /* 0x000fe40000000f00 */
[----:B------:R-:W-:Y:S02]  /*11440*/  MOV R241, 0xffffffff ;  /* 0xffffffff00f17802 */ /* 0x000fe40000000f00 */
[----:B------:R-:W-:Y:S02]  /*11450*/  MOV R64, 0x11470 ;  /* 0x0001147000407802 */ /* 0x000fe40000000f00 */
[----:B------:R-:W-:Y:S05]  /*11460*/  CALL.REL.NOINC `($__internal_123_$__cuda_sm70_shflsync_down) ;  /* 0x00000c9000007944 */ /* 0x000fea0003c00000 */
[----:B-1----:R-:W-:Y:S05]  /*11470*/  BRA `(.L_x_5209) ;  /* 0xffff8c4000007947 */ /* 0x002fea000383ffff */
.L_x_5110:
[----:B------:R-:W-:Y:S01]  /*11480*/  HFMA2.MMA R65, -RZ, RZ, 0, 1.1920928955078125e-07 ;  /* 0x00000002ff417435 */ /* 0x000fe200000001ff */
[----:B----4-:R-:W-:Y:S02]  /*11490*/  MOV R66, R71 ;  /* 0x0000004700427202 */ /* 0x010fe40000000f00 */
[----:B------:R-:W-:Y:S02]  /*114a0*/  MOV R242, 0x1f ;  /* 0x0000001f00f27802 */ /* 0x000fe40000000f00 */
[----:B------:R-:W-:-:S02]  /*114b0*/  MOV R241, 0xffffffff ;  /* 0xffffffff00f17802 */ /* 0x000fc40000000f00 */
[----:B------:R-:W-:Y:S02]  /*114c0*/  MOV R64, 0x114e0 ;  /* 0x000114e000407802 */ /* 0x000fe40000000f00 */
[----:B0123--:R-:W-:Y:S05]  /*114d0*/  CALL.REL.NOINC `($__internal_123_$__cuda_sm70_shflsync_down) ;  /* 0x00000c2000007944 */ /* 0x00ffea0003c00000 */
[----:B------:R-:W-:Y:S01]  /*114e0*/  HFMA2.MMA R65, -RZ, RZ, 0, 1.1920928955078125e-07 ;  /* 0x00000002ff417435 */ /* 0x000fe200000001ff */
[----:B-1----:R-:W-:Y:S02]  /*114f0*/  MOV R67, R66 ;  /* 0x0000004200437202 */ /* 0x002fe40000000f00 */
[----:B------:R-:W-:Y:S02]  /*11500*/  MOV R66, R240 ;  /* 0x000000f000427202 */ /* 0x000fe40000000f00 */
[----:B------:R-:W-:Y:S02]  /*11510*/  MOV R242, 0x1f ;  /* 0x0000001f00f27802 */ /* 0x000fe40000000f00 */
[----:B------:R-:W-:Y:S02]  /*11520*/  MOV R241, 0xffffffff ;  /* 0xffffffff00f17802 */ /* 0x000fe40000000f00 */
[----:B------:R-:W-:Y:S02]  /*11530*/  MOV R64, 0x11550 ;  /* 0x0001155000407802 */ /* 0x000fe40000000f00 */
[----:B------:R-:W-:Y:S05]  /*11540*/  CALL.REL.NOINC `($__internal_123_$__cuda_sm70_shflsync_down) ;  /* 0x00000bb000007944 */ /* 0x000fea0003c00000 */
[----:B------:R-:W-:Y:S01]  /*11550*/  HFMA2.MMA R65, -RZ, RZ, 0, 1.1920928955078125e-07 ;  /* 0x00000002ff417435 */ /* 0x000fe200000001ff */
[----:B-1----:R-:W-:-:S02]  /*11560*/  MOV R69, R66 ;  /* 0x0000004200457202 */ /* 0x002fc40000000f00 */
[----:B------:R-:W-:Y:S02]  /*11570*/  MOV R66, R68 ;  /* 0x0000004400427202 */ /* 0x000fe40000000f00 */
[----:B------:R-:W-:Y:S02]  /*11580*/  MOV R242, 0x1f ;  /* 0x0000001f00f27802 */ /* 0x000fe40000000f00 */
[----:B------:R-:W-:Y:S02]  /*11590*/  MOV R241, 0xffffffff ;  /* 0xffffffff00f17802 */ /* 0x000fe40000000f00 */
[----:B------:R-:W-:Y:S02]  /*115a0*/  MOV R64, 0x115c0 ;  /* 0x000115c000407802 */ /* 0x000fe40000000f00 */
[----:B------:R-:W-:Y:S05]  /*115b0*/  CALL.REL.NOINC `($__internal_123_$__cuda_sm70_shflsync_down) ;  /* 0x00000b4000007944 */ /* 0x000fea0003c00000 */
[----:B------:R-:W-:Y:S01]  /*115c0*/  HFMA2.MMA R65, -RZ, RZ, 0, 1.1920928955078125e-07 ;  /* 0x00000002ff417435 */ /* 0x000fe200000001ff */
[----:B-1----:R-:W-:Y:S02]  /*115d0*/  MOV R70, R66 ;  /* 0x0000004200467202 */ /* 0x002fe40000000f00 */
[----:B------:R-:W-:Y:S02]  /*115e0*/  MOV R66, R120 ;  /* 0x0000007800427202 */ /* 0x000fe40000000f00 */
[----:B------:R-:W-:-:S02]  /*115f0*/  MOV R242, 0x1f ;  /* 0x0000001f00f27802 */ /* 0x000fc40000000f00 */
[----:B------:R-:W-:Y:S02]  /*11600*/  MOV R241, 0xffffffff ;  /* 0xffffffff00f17802 */ /* 0x000fe40000000f00 */
[----:B------:R-:W-:Y:S02]  /*11610*/  MOV R64, 0x11630 ;  /* 0x0001163000407802 */ /* 0x000fe40000000f00 */
[----:B------:R-:W-:Y:S05]  /*11620*/  CALL.REL.NOINC `($__internal_123_$__cuda_sm70_shflsync_down) ;  /* 0x00000ad000007944 */ /* 0x000fea0003c00000 */
[----:B-1----:R-:W-:Y:S05]  /*11630*/  BRA `(.L_x_5210) ;  /* 0xffff8bc000007947 */ /* 0x002fea000383ffff */
.L_x_5113:
[----:B------:R-:W-:Y:S01]  /*11640*/  HFMA2.MMA R65, -RZ, RZ, 0, 2.384185791015625e-07 ;  /* 0x00000004ff417435 */ /* 0x000fe200000001ff */
[----:B----4-:R-:W-:Y:S02]  /*11650*/  MOV R66, R71 ;  /* 0x0000004700427202 */ /* 0x010fe40000000f00 */
[----:B------:R-:W-:Y:S02]  /*11660*/  MOV R242, 0x1f ;  /* 0x0000001f00f27802 */ /* 0x000fe40000000f00 */
[----:B------:R-:W-:Y:S02]  /*11670*/  MOV R241, 0xffffffff ;  /* 0xffffffff00f17802 */ /* 0x000fe40000000f00 */
[----:B------:R-:W-:Y:S02]  /*11680*/  MOV R64, 0x116a0 ;  /* 0x000116a000407802 */ /* 0x000fe40000000f00 */
[----:B0123--:R-:W-:Y:S05]  /*11690*/  CALL.REL.NOINC `($__internal_123_$__cuda_sm70_shflsync_down) ;  /* 0x00000a6000007944 */ /* 0x00ffea0003c00000 */
[----:B-1----:R-:W-:Y:S01]  /*116a0*/  MOV R67, R66 ;  /* 0x0000004200437202 */ /* 0x002fe20000000f00 */
[----:B------:R-:W-:Y:S05]  /*116b0*/  BRA `(.L_x_5211) ;  /* 0xffff8c5000007947 */ /* 0x000fea000383ffff */
.L_x_5114:
[----:B------:R-:W-:Y:S01]  /*116c0*/  HFMA2.MMA R65, -RZ, RZ, 0, 2.384185791015625e-07 ;  /* 0x00000004ff417435 */ /* 0x000fe200000001ff */
[----:B----4-:R-:W-:-:S02]  /*116d0*/  MOV R66, R240 ;  /* 0x000000f000427202 */ /* 0x010fc40000000f00 */
[----:B------:R-:W-:Y:S02]  /*116e0*/  MOV R242, 0x1f ;  /* 0x0000001f00f27802 */ /* 0x000fe40000000f00 */
[----:B------:R-:W-:Y:S02]  /*116f0*/  MOV R241, 0xffffffff ;  /* 0xffffffff00f17802 */ /* 0x000fe40000000f00 */
[----:B------:R-:W-:Y:S02]  /*11700*/  MOV R64, 0x11720 ;  /* 0x0001172000407802 */ /* 0x000fe40000000f00 */
[----:B0123--:R-:W-:Y:S05]  /*11710*/  CALL.REL.NOINC `($__internal_123_$__cuda_sm70_shflsync_down) ;  /* 0x000009e000007944 */ /* 0x00ffea0003c00000 */
[----:B------:R-:W-:Y:S01]  /*11720*/  HFMA2.MMA R65, -RZ, RZ, 0, 2.384185791015625e-07 ;  /* 0x00000004ff417435 */ /* 0x000fe200000001ff */
[----:B-1----:R-:W-:Y:S02]  /*11730*/  MOV R69, R66 ;  /* 0x0000004200457202 */ /* 0x002fe40000000f00 */
[----:B------:R-:W-:Y:S02]  /*11740*/  MOV R66, R68 ;  /* 0x0000004400427202 */ /* 0x000fe40000000f00 */
[----:B------:R-:W-:Y:S02]  /*11750*/  MOV R242, 0x1f ;  /* 0x0000001f00f27802 */ /* 0x000fe40000000f00 */
[----:B------:R-:W-:-:S02]  /*11760*/  MOV R241, 0xffffffff ;  /* 0xffffffff00f17802 */ /* 0x000fc40000000f00 */
[----:B------:R-:W-:Y:S02]  /*11770*/  MOV R64, 0x11790 ;  /* 0x0001179000407802 */ /* 0x000fe40000000f00 */
[----:B------:R-:W-:Y:S05]  /*11780*/  CALL.REL.NOINC `($__internal_123_$__cuda_sm70_shflsync_down) ;  /* 0x0000097000007944 */ /* 0x000fea0003c00000 */
[----:B------:R-:W-:Y:S01]  /*11790*/  HFMA2.MMA R65, -RZ, RZ, 0, 2.384185791015625e-07 ;  /* 0x00000004ff417435 */ /* 0x000fe200000001ff */
[----:B-1----:R-:W-:Y:S02]  /*117a0*/  MOV R70, R66 ;  /* 0x0000004200467202 */ /* 0x002fe40000000f00 */
[----:B------:R-:W-:Y:S02]  /*117b0*/  MOV R66, R120 ;  /* 0x0000007800427202 */ /* 0x000fe40000000f00 */
[----:B------:R-:W-:Y:S02]  /*117c0*/  MOV R242, 0x1f ;  /* 0x0000001f00f27802 */ /* 0x000fe40000000f00 */
[----:B------:R-:W-:Y:S02]  /*117d0*/  MOV R241, 0xffffffff ;  /* 0xffffffff00f17802 */ /* 0x000fe40000000f00 */
[----:B------:R-:W-:Y:S02]  /*117e0*/  MOV R64, 0x11800 ;  /* 0x0001180000407802 */ /* 0x000fe40000000f00 */
[----:B------:R-:W-:Y:S05]  /*117f0*/  CALL.REL.NOINC `($__internal_123_$__cuda_sm70_shflsync_down) ;  /* 0x0000090000007944 */ /* 0x000fea0003c00000 */
[----:B-1----:R-:W-:Y:S05]  /*11800*/  BRA `(.L_x_5212) ;  /* 0xffff8b4000007947 */ /* 0x002fea000383ffff */
.L_x_5117:
[----:B------:R-:W-:Y:S01]  /*11810*/  HFMA2.MMA R65, -RZ, RZ, 0, 4.76837158203125e-07 ;  /* 0x00000008ff417435 */ /* 0x000fe200000001ff */
[----:B----4-:R-:W-:-:S02]  /*11820*/  MOV R66, R71 ;  /* 0x0000004700427202 */ /* 0x010fc40000000f00 */
[----:B------:R-:W-:Y:S02]  /*11830*/  MOV R242, 0x1f ;  /* 0x0000001f00f27802 */ /* 0x000fe40000000f00 */
[----:B------:R-:W-:Y:S02]  /*11840*/  MOV R241, 0xffffffff ;  /* 0xffffffff00f17802 */ /* 0x000fe40000000f00 */
[----:B------:R-:W-:Y:S02]  /*11850*/  MOV R64, 0x11870 ;  /* 0x0001187000407802 */ /* 0x000fe40000000f00 */
[----:B0123--:R-:W-:Y:S05]  /*11860*/  CALL.REL.NOINC `($__internal_123_$__cuda_sm70_shflsync_down) ;  /* 0x0000089000007944 */ /* 0x00ffea0003c00000 */
[----:B------:R-:W-:Y:S01]  /*11870*/  HFMA2.MMA R65, -RZ, RZ, 0, 4.76837158203125e-07 ;  /* 0x00000008ff417435 */ /* 0x000fe200000001ff */
[----:B-1----:R-:W-:Y:S02]  /*11880*/  MOV R67, R66 ;  /* 0x0000004200437202 */ /* 0x002fe40000000f00 */
[----:B------:R-:W-:Y:S02]  /*11890*/  MOV R66, R240 ;  /* 0x000000f000427202 */ /* 0x000fe40000000f00 */
[----:B------:R-:W-:Y:S02]  /*118a0*/  MOV R242, 0x1f ;  /* 0x0000001f00f27802 */ /* 0x000fe40000000f00 */
[----:B------:R-:W-:-:S02]  /*118b0*/  MOV R241, 0xffffffff ;  /* 0xffffffff00f17802 */ /* 0x000fc40000000f00 */
[----:B------:R-:W-:Y:S02]  /*118c0*/  MOV R64, 0x118e0 ;  /* 0x000118e000407802 */ /* 0x000fe40000000f00 */
[----:B------:R-:W-:Y:S05]  /*118d0*/  CALL.REL.NOINC `($__internal_123_$__cuda_sm70_shflsync_down) ;  /* 0x0000082000007944 */ /* 0x000fea0003c00000 */
[----:B------:R-:W-:Y:S01]  /*118e0*/  HFMA2.MMA R65, -RZ, RZ, 0, 4.76837158203125e-07 ;  /* 0x00000008ff417435 */ /* 0x000fe200000001ff */
[----:B-1----:R-:W-:Y:S02]  /*118f0*/  MOV R69, R66 ;  /* 0x0000004200457202 */ /* 0x002fe40000000f00 */
[----:B------:R-:W-:Y:S02]  /*11900*/  MOV R66, R68 ;  /* 0x0000004400427202 */ /* 0x000fe40000000f00 */
[----:B------:R-:W-:Y:S02]  /*11910*/  MOV R242, 0x1f ;  /* 0x0000001f00f27802 */ /* 0x000fe40000000f00 */
[----:B------:R-:W-:Y:S02]  /*11920*/  MOV R241, 0xffffffff ;  /* 0xffffffff00f17802 */ /* 0x000fe40000000f00 */
[----:B------:R-:W-:Y:S02]  /*11930*/  MOV R64, 0x11950 ;  /* 0x0001195000407802 */ /* 0x000fe40000000f00 */
[----:B------:R-:W-:Y:S05]  /*11940*/  CALL.REL.NOINC `($__internal_123_$__cuda_sm70_shflsync_down) ;  /* 0x000007b000007944 */ /* 0x000fea0003c00000 */
[----:B------:R-:W-:Y:S01]  /*11950*/  HFMA2.MMA R65, -RZ, RZ, 0, 4.76837158203125e-07 ;  /* 0x00000008ff417435 */ /* 0x000fe200000001ff */
[----:B-1----:R-:W-:-:S02]  /*11960*/  MOV R70, R66 ;  /* 0x0000004200467202 */ /* 0x002fc40000000f00 */
[----:B------:R-:W-:Y:S02]  /*11970*/  MOV R66, R120 ;  /* 0x0000007800427202 */ /* 0x000fe40000000f00 */
[----:B------:R-:W-:Y:S02]  /*11980*/  MOV R242, 0x1f ;  /* 0x0000001f00f27802 */ /* 0x000fe40000000f00 */
[----:B------:R-:W-:Y:S02]  /*11990*/  MOV R241, 0xffffffff ;  /* 0xffffffff00f17802 */ /* 0x000fe40000000f00 */
[----:B------:R-:W-:Y:S02]  /*119a0*/  MOV R64, 0x119c0 ;  /* 0x000119c000407802 */ /* 0x000fe40000000f00 */
[----:B------:R-:W-:Y:S05]  /*119b0*/  CALL.REL.NOINC `($__internal_123_$__cuda_sm70_shflsync_down) ;  /* 0x0000074000007944 */ /* 0x000fea0003c00000 */
[----:B-1----:R-:W-:Y:S05]  /*119c0*/  BRA `(.L_x_5213) ;  /* 0xffff8ac000007947 */ /* 0x002fea000383ffff */
.L_x_5120:
[----:B------:R-:W-:Y:S01]  /*119d0*/  HFMA2.MMA R65, -RZ, RZ, 0, 9.5367431640625e-07 ;  /* 0x00000010ff417435 */ /* 0x000fe200000001ff */
[----:B----4-:R-:W-:Y:S02]  /*119e0*/  MOV R66, R71 ;  /* 0x0000004700427202 */ /* 0x010fe40000000f00 */
[----:B------:R-:W-:Y:S02]  /*119f0*/  MOV R242, 0x1f ;  /* 0x0000001f00f27802 */ /* 0x000fe40000000f00 */
[----:B------:R-:W-:-:S02]  /*11a00*/  MOV R241, 0xffffffff ;  /* 0xffffffff00f17802 */ /* 0x000fc40000000f00 */
[----:B------:R-:W-:Y:S02]  /*11a10*/  MOV R64, 0x11a30 ;  /* 0x00011a3000407802 */ /* 0x000fe40000000f00 */
[----:B0123--:R-:W-:Y:S05]  /*11a20*/  CALL.REL.NOINC `($__internal_123_$__cuda_sm70_shflsync_down) ;  /* 0x000006d000007944 */ /* 0x00ffea0003c00000 */
[----:B-1----:R-:W-:Y:S01]  /*11a30*/  MOV R67, R66 ;  /* 0x0000004200437202 */ /* 0x002fe20000000f00 */
[----:B------:R-:W-:Y:S05]  /*11a40*/  BRA `(.L_x_5214) ;  /* 0xffff8b5000007947 */ /* 0x000fea000383ffff */
.L_x_5121:
[----:B------:R-:W-:Y:S01]  /*11a50*/  HFMA2.MMA R65, -RZ, RZ, 0, 9.5367431640625e-07 ;  /* 0x00000010ff417435 */ /* 0x000fe200000001ff */
[----:B----4-:R-:W-:Y:S02]  /*11a60*/  MOV R66, R240 ;  /* 0x000000f000427202 */ /* 0x010fe40000000f00 */
[----:B------:R-:W-:Y:S02]  /*11a70*/  MOV R242, 0x1f ;  /* 0x0000001f00f27802 */ /* 0x000fe40000000f00 */
[----:B------:R-:W-:Y:S02]  /*11a80*/  MOV R241, 0xffffffff ;  /* 0xffffffff00f17802 */ /* 0x000fe40000000f00 */
[----:B------:R-:W-:Y:S02]  /*11a90*/  MOV R64, 0x11ab0 ;  /* 0x00011ab000407802 */ /* 0x000fe40000000f00 */
[----:B0123--:R-:W-:Y:S05]  /*11aa0*/  CALL.REL.NOINC `($__internal_123_$__cuda_sm70_shflsync_down) ;  /* 0x0000065000007944 */ /* 0x00ffea0003c00000 */
[----:B------:R-:W-:Y:S01]  /*11ab0*/  HFMA2.MMA R65, -RZ, RZ, 0, 9.5367431640625e-07 ;  /* 0x00000010ff417435 */ /* 0x000fe200000001ff */
[----:B-1----:R-:W-:Y:S02]  /*11ac0*/  MOV R69, R66 ;  /* 0x0000004200457202 */ /* 0x002fe40000000f00 */
[----:B------:R-:W-:-:S02]  /*11ad0*/  MOV R66, R68 ;  /* 0x0000004400427202 */ /* 0x000fc40000000f00 */
[----:B------:R-:W-:Y:S02]  /*11ae0*/  MOV R242, 0x1f ;  /* 0x0000001f00f27802 */ /* 0x000fe40000000f00 */
[----:B------:R-:W-:Y:S02]  /*11af0*/  MOV R241, 0xffffffff ;  /* 0xffffffff00f17802 */ /* 0x000fe40000000f00 */
[----:B------:R-:W-:Y:S02]  /*11b00*/  MOV R64, 0x11b20 ;  /* 0x00011b2000407802 */ /* 0x000fe40000000f00 */
[----:B------:R-:W-:Y:S05]  /*11b10*/  CALL.REL.NOINC `($__internal_123_$__cuda_sm70_shflsync_down) ;  /* 0x000005e000007944 */ /* 0x000fea0003c00000 */
[----:B------:R-:W-:Y:S01]  /*11b20*/  HFMA2.MMA R65, -RZ, RZ, 0, 9.5367431640625e-07 ;  /* 0x00000010ff417435 */ /* 0x000fe200000001ff */
[----:B-1----:R-:W-:Y:S02]  /*11b30*/  MOV R70, R66 ;  /* 0x0000004200467202 */ /* 0x002fe40000000f00 */
[----:B------:R-:W-:Y:S02]  /*11b40*/  MOV R66, R120 ;  /* 0x0000007800427202 */ /* 0x000fe40000000f00 */
[----:B------:R-:W-:Y:S02]  /*11b50*/  MOV R242, 0x1f ;  /* 0x0000001f00f27802 */ /* 0x000fe40000000f00 */
[----:B------:R-:W-:-:S02]  /*11b60*/  MOV R241, 0xffffffff ;  /* 0xffffffff00f17802 */ /* 0x000fc40000000f00 */
[----:B------:R-:W-:Y:S02]  /*11b70*/  MOV R64, 0x11b90 ;  /* 0x00011b9000407802 */ /* 0x000fe40000000f00 */
[----:B------:R-:W-:Y:S05]  /*11b80*/  CALL.REL.NOINC `($__internal_123_$__cuda_sm70_shflsync_down) ;  /* 0x0000057000007944 */ /* 0x000fea0003c00000 */
[----:B-1----:R-:W-:Y:S05]  /*11b90*/  BRA `(.L_x_5215) ;  /* 0xffff8a4000007947 */ /* 0x002fea000383ffff */
.L_x_5124:
[----:B----4-:R-:W-:Y:S01]  /*11ba0*/  HFMA2.MMA R66, -RZ, RZ, 0, 0 ;  /* 0x00000000ff427435 */ /* 0x010fe200000001ff */
[----:B------:R-:W-:Y:S02]  /*11bb0*/  MOV R64, R71 ;  /* 0x0000004700407202 */ /* 0x000fe40000000f00 */
[----:B------:R-:W-:Y:S02]  /*11bc0*/  MOV R247, 0xffffffff ;  /* 0xffffffff00f77802 */ /* 0x000fe40000000f00 */
[----:B------:R-:W-:Y:S02]  /*11bd0*/  MOV R65, 0x11bf0 ;  /* 0x00011bf000417802 */ /* 0x000fe40000000f00 */
[----:B0123--:R-:W-:Y:S05]  /*11be0*/  CALL.REL.NOINC `($__internal_124_$__cuda_sm70_shflsync_idx_p) ;  /* 0x0000055000007944 */ /* 0x00ffea0003c00000 */
[----:B-1----:R-:W-:Y:S01]  /*11bf0*/  MOV R69, R66 ;  /* 0x0000004200457202 */ /* 0x002fe20000000f00 */
[----:B------:R-:W-:Y:S01]  /*11c00*/  HFMA2.MMA R66, -RZ, RZ, 0, 0 ;  /* 0x00000000ff427435 */ /* 0x000fe200000001ff */
[----:B------:R-:W-:Y:S02]  /*11c10*/  MOV R64, R240 ;  /* 0x000000f000407202 */ /* 0x000fe40000000f00 */
[----:B------:R-:W-:Y:S02]  /*11c20*/  MOV R247, 0xffffffff ;  /* 0xffffffff00f77802 */ /* 0x000fe40000000f00 */
[----:B------:R-:W-:-:S02]  /*11c30*/  MOV R65, 0x11c50 ;  /* 0x00011c5000417802 */ /* 0x000fc40000000f00 */
        /* <DEDUP_REMOVED lines=13> */
[----:B------:R-:W-:Y:S01]  /*11d10*/  MOV R70, R69 ;  /* 0x0000004500467202 */ /* 0x000fe20000000f00 */
[----:B------:R-:W-:Y:S01]  /*11d20*/  HFMA2.MMA R65, -RZ, RZ, 0, 5.9604644775390625e-08 ;  /* 0x00000001ff417435 */ /* 0x000fe200000001ff */
[----:B------:R-:W-:-:S02]  /*11d30*/  MOV R69, R67 ;  /* 0x0000004300457202 */ /* 0x000fc40000000f00 */
[----:B-1----:R-:W-:Y:S02]  /*11d40*/  MOV R67, R66 ;  /* 0x0000004200437202 */ /* 0x002fe40000000f00 */
[----:B------:R-:W-:Y:S02]  /*11d50*/  MOV R66, R71 ;  /* 0x0000004700427202 */ /* 0x000fe40000000f00 */
[----:B------:R-:W-:Y:S02]  /*11d60*/  MOV R242, 0x1f ;  /* 0x0000001f00f27802 */ /* 0x000fe40000000f00 */
[----:B------:R-:W-:Y:S02]  /*11d70*/  MOV R241, 0xffffffff ;  /* 0xffffffff00f17802 */ /* 0x000fe40000000f00 */
[----:B------:R-:W-:Y:S02]  /*11d80*/  MOV R64, 0x11da0 ;  /* 0x00011da000407802 */ /* 0x000fe40000000f00 */
[----:B0-----:R-:W-:Y:S05]  /*11d90*/  CALL.REL.NOINC `($__internal_123_$__cuda_sm70_shflsync_down) ;  /* 0x0000036000007944 */ /* 0x001fea0003c00000 */
[----:B------:R-:W-:Y:S01]  /*11da0*/  HFMA2.MMA R65, -RZ, RZ, 0, 5.9604644775390625e-08 ;  /* 0x00000001ff417435 */ /* 0x000fe200000001ff */
[----:B-1----:R-:W-:Y:S02]  /*11db0*/  MOV R71, R66 ;  /* 0x0000004200477202 */ /* 0x002fe40000000f00 */
[----:B------:R-:W-:-:S02]  /*11dc0*/  MOV R66, R240 ;  /* 0x000000f000427202 */ /* 0x000fc40000000f00 */
[----:B------:R-:W-:Y:S02]  /*11dd0*/  MOV R242, 0x1f ;  /* 0x0000001f00f27802 */ /* 0x000fe40000000f00 */
[----:B------:R-:W-:Y:S02]  /*11de0*/  MOV R241, 0xffffffff ;  /* 0xffffffff00f17802 */ /* 0x000fe40000000f00 */
[----:B------:R-:W-:Y:S02]  /*11df0*/  MOV R64, 0x11e10 ;  /* 0x00011e1000407802 */ /* 0x000fe40000000f00 */
[----:B------:R-:W-:Y:S05]  /*11e00*/  CALL.REL.NOINC `($__internal_123_$__cuda_sm70_shflsync_down) ;  /* 0x000002f000007944 */ /* 0x000fea0003c00000 */
[----:B------:R-:W-:Y:S01]  /*11e10*/  HFMA2.MMA R65, -RZ, RZ, 0, 5.9604644775390625e-08 ;  /* 0x00000001ff417435 */ /* 0x000fe200000001ff */
[----:B-1----:R-:W-:Y:S02]  /*11e20*/  MOV R240, R66 ;  /* 0x0000004200f07202 */ /* 0x002fe40000000f00 */
[----:B------:R-:W-:Y:S02]  /*11e30*/  MOV R66, R68 ;  /* 0x0000004400427202 */ /* 0x000fe40000000f00 */
[----:B------:R-:W-:Y:S02]  /*11e40*/  MOV R242, 0x1f ;  /* 0x0000001f00f27802 */ /* 0x000fe40000000f00 */
[----:B------:R-:W-:-:S02]  /*11e50*/  MOV R241, 0xffffffff ;  /* 0xffffffff00f17802 */ /* 0x000fc40000000f00 */
[----:B------:R-:W-:Y:S02]  /*11e60*/  MOV R64, 0x11e80 ;  /* 0x00011e8000407802 */ /* 0x000fe40000000f00 */
[----:B------:R-:W-:Y:S05]  /*11e70*/  CALL.REL.NOINC `($__internal_123_$__cuda_sm70_shflsync_down) ;  /* 0x0000028000007944 */ /* 0x000fea0003c00000 */
[----:B------:R-:W-:Y:S01]  /*11e80*/  HFMA2.MMA R65, -RZ, RZ, 0, 5.9604644775390625e-08 ;  /* 0x00000001ff417435 */ /* 0x000fe200000001ff */
[----:B-1----:R-:W-:Y:S02]  /*11e90*/  MOV R68, R66 ;  /* 0x0000004200447202 */ /* 0x002fe40000000f00 */
[----:B------:R-:W-:Y:S02]  /*11ea0*/  MOV R66, R120 ;  /* 0x0000007800427202 */ /* 0x000fe40000000f00 */
[----:B------:R-:W-:Y:S02]  /*11eb0*/  MOV R242, 0x1f ;  /* 0x0000001f00f27802 */ /* 0x000fe40000000f00 */
[----:B------:R-:W-:Y:S02]  /*11ec0*/  MOV R241, 0xffffffff ;  /* 0xffffffff00f17802 */ /* 0x000fe40000000f00 */
[----:B------:R-:W-:Y:S02]  /*11ed0*/  MOV R64, 0x11ef0 ;  /* 0x00011ef000407802 */ /* 0x000fe40000000f00 */
[----:B------:R-:W-:Y:S05]  /*11ee0*/  CALL.REL.NOINC `($__internal_123_$__cuda_sm70_shflsync_down) ;  /* 0x0000021000007944 */ /* 0x000fea0003c00000 */
        /* <DEDUP_REMOVED lines=21> */
[----:B------:R-:W-:Y:S02]  /*12040*/  MOV R64, R62 ;  /* 0x0000003e00407202 */ /* 0x000fe40000000f00 */
[----:B------:R-:W-:-:S02]  /*12050*/  MOV R247, 0xffffffff ;  /* 0xffffffff00f77802 */ /* 0x000fc40000000f00 */
        /* <DEDUP_REMOVED lines=10> */
        .weak           $__internal_123_$__cuda_sm70_shflsync_down
        .type           $__internal_123_$__cuda_sm70_shflsync_down,@function
        .size           $__internal_123_$__cuda_sm70_shflsync_down,($__internal_124_$__cuda_sm70_shflsync_idx_p - $__internal_123_$__cuda_sm70_shflsync_down)
$__internal_123_$__cuda_sm70_shflsync_down:
[----:B------:R-:W-:Y:S04]  /*12100*/  WARPSYNC R241 ;  /* 0x000000f100007348 */ /* 0x000fe80003800000 */
[----:B------:R0:W1:Y:S02]  /*12110*/  SHFL.DOWN PT, R66, R66, R65, R242 ;  /* 0x0800004142427389 */ /* 0x00006400000e00f2 */
[----:B0-----:R-:W-:-:S06]  /*12120*/  HFMA2.MMA R65, -RZ, RZ, 0, 0 ;  /* 0x00000000ff417435 */ /* 0x001fcc00000001ff */
[----:B------:R-:W-:Y:S05]  /*12130*/  RET.REL.NODEC R64 `(_Z25selective_scan_bwd_kernelI32Selective_Scan_bwd_kernel_traitsILi64ELi16ELb0ELb1ELb0ELb0ELb1EN3c104HalfENS1_7complexIfEEEEv12SSMParamsBwd) ;  /* 0xfffedec040007950 */ /* 0x000fea0003c3ffff */
        .weak           $__internal_124_$__cuda_sm70_shflsync_idx_p
        .type           $__internal_124_$__cuda_sm70_shflsync_idx_p,@function
        .size           $__internal_124_$__cuda_sm70_shflsync_idx_p,($__internal_125_$__cuda_sm70_shflsync_up - $__internal_124_$__cuda_sm70_shflsync_idx_p)
$__internal_124_$__cuda_sm70_shflsync_idx_p:
[----:B------:R-:W-:Y:S01]  /*12140*/  MOV R85, 0x1f ;  /* 0x0000001f00557802 */ /* 0x000fe20000000f00 */
[----:B------:R-:W-:Y:S04]  /*12150*/  WARPSYNC R247 ;  /* 0x000000f700007348 */ /* 0x000fe80003800000 */
[----:B------:R0:W1:Y:S04]  /*12160*/  SHFL.IDX PT, R66, R64, R66, R85 ;  /* 0x0000004240427389 */ /* 0x00006800000e0055 */
[----:B0-----:R-:W0:Y:S01]  /*12170*/  S2R R85, SR_LANEID ;  /* 0x0000000000557919 */ /* 0x001e220000000000 */
[----:B------:R-:W-:Y:S01]  /*12180*/  MOV R64, R65 ;  /* 0x0000004100407202 */ /* 0x000fe20000000f00 */
[----:B------:R-:W-:-:S06]  /*12190*/  HFMA2.MMA R65, -RZ, RZ, 0, 0 ;  /* 0x00000000ff417435 */ /* 0x000fcc00000001ff */
[----:B------:R-:W-:Y:S05]  /*121a0*/  RET.REL.NODEC R64 `(_Z25selective_scan_bwd_kernelI32Selective_Scan_bwd_kernel_traitsILi64ELi16ELb0ELb1ELb0ELb0ELb1EN3c104HalfENS1_7complexIfEEEEv12SSMParamsBwd) ;  /* 0xfffede5040007950 */ /* 0x000fea0003c3ffff */
        .weak           $__internal_125_$__cuda_sm70_shflsync_up
        .type           $__internal_125_$__cuda_sm70_shflsync_up,@function
        .size           $__internal_125_$__cuda_sm70_shflsync_up,(.L_x_14557 - $__internal_125_$__cuda_sm70_shflsync_up)
$__internal_125_$__cuda_sm70_shflsync_up:
[----:B------:R-:W-:Y:S04]  /*121b0*/  WARPSYNC R244 ;  /* 0x000000f400007348 */ /* 0x000fe80003800000 */
[----:B------:R0:W1:Y:S02]  /*121c0*/  SHFL.UP PT, R66, R65, R66, R245 ;  /* 0x0400004241427389 */ /* 0x00006400000e00f5 */
[----:B0-----:R-:W-:-:S04]  /*121d0*/  MOV R65, 0x0 ;  /* 0x0000000000417802 */ /* 0x001fc80000000f00 */
[----:B------:R-:W-:Y:S05]  /*121e0*/  RET.REL.NODEC R64 `(_Z25selective_scan_bwd_kernelI32Selective_Scan_bwd_kernel_traitsILi64ELi16ELb0ELb1ELb0ELb0ELb1EN3c104HalfENS1_7complexIfEEEEv12SSMParamsBwd) ;  /* 0xfffede1040007950 */ /* 0x000fea0003c3ffff */
.L_x_5217:
        /* <DEDUP_REMOVED lines=9> */
.L_x_14557:


//--------------------- .text._Z25selective_scan_bwd_kernelI32Selective_Scan_bwd_kernel_traitsILi64ELi16ELb0ELb1ELb0ELb1ELb0EN3c104HalfENS1_7complexIfEEEEv12SSMParamsBwd --------------------------
	.section	.text._Z25selective_scan_bwd_kernelI32Selective_Scan_bwd_kernel_traitsILi64ELi16ELb0ELb1ELb0ELb1ELb0EN3c104HalfENS1_7complexIfEEEEv12SSMParamsBwd,"ax",@progbits
	.sectioninfo	@"SHI_REGISTERS=255"
	.align	128
        .global         _Z25selective_scan_bwd_kernelI32Selective_Scan_bwd_kernel_traitsILi64ELi16ELb0ELb1ELb0ELb1ELb0EN3c104HalfENS1_7complexIfEEEEv12SSMParamsBwd
        .type           _Z25selective_scan_bwd_kernelI32Selective_Scan_bwd_kernel_traitsILi64ELi16ELb0ELb1ELb0ELb1ELb0EN3c104HalfENS1_7complexIfEEEEv12SSMParamsBwd,@function
        .size           _Z25selective_scan_bwd_kernelI32Selective_Scan_bwd_kernel_traitsILi64ELi16ELb0ELb1ELb0ELb1ELb0EN3c104HalfENS1_7complexIfEEEEv12SSMParamsBwd,(.L_x_14560 - _Z25selective_scan_bwd_kernelI32Selective_Scan_bwd_kernel_traitsILi64ELi16ELb0ELb1ELb0ELb1ELb0EN3c104HalfENS1_7complexIfEEEEv12SSMParamsBwd)
        .other          _Z25selective_scan_bwd_kernelI32Selective_Scan_bwd_kernel_traitsILi64ELi16ELb0ELb1ELb0ELb1ELb0EN3c104HalfENS1_7complexIfEEEEv12SSMParamsBwd,@"STO_CUDA_ENTRY STV_DEFAULT"
_Z25selective_scan_bwd_kernelI32Selective_Scan_bwd_kernel_traitsILi64ELi16ELb0ELb1ELb0ELb1ELb0EN3c104HalfENS1_7complexIfEEEEv12SSMParamsBwd:
.text._Z25selective_scan_bwd_kernelI32Selective_Scan_bwd_kernel_traitsILi64ELi16ELb0ELb1ELb0ELb1ELb0EN3c104HalfENS1_7complexIfEEEEv12SSMParamsBwd:
        /* <DEDUP_REMOVED lines=165> */
.L_x_5357:
        /* <DEDUP_REMOVED lines=221> */
[----:B------:R-:W-:Y:S01]  /*1820*/  PRMT R43, RZ, 0x7610, R43 ;  /* 0x00007610ff2b7816 */ /* 0x000fe2000000002b */
[----:B---3--:R0:W-:Y:S04]  /*1830*/  STS.U16 [R51], R2 ;  /* 0x0000000233007388 */ /* 0x0081e80000000400 */
[----:B--2---:R1:W-:Y:S04]  /*1840*/  STS.U16 [R49+0x40], R3 ;  /* 0x0000400331007388 */ /* 0x0043e80000000400 */
[----:B------:R-:W-:Y:S01]  /*1850*/  STS.U16 [R47+0x80], R4 ;  /* 0x000080042f007388 */ /* 0x000fe20000000400 */
[----:B0-----:R-:W-:-:S02]  /*1860*/  MOV R2, UR25 ;  /* 0x0000001900027c02 */ /* 0x001fc40008000f00 */
[----:B-1----:R-:W-:Y:S01]  /*1870*/  MOV R3, UR26 ;  /* 0x0000001a00037c02 */ /* 0x002fe20008000f00 */
[----:B------:R0:W-:Y:S04]  /*1880*/  STS.U16 [R252+0xc0], R5 ;  /* 0x0000c005fc007388 */ /* 0x0001e80000000400 */
[----:B------:R-:W-:Y:S04]  /*1890*/  STS.U16 [R251+0x100], R6 ;  /* 0x00010006fb007388 */ /* 0x000fe80000000400 */
[----:B------:R-:W-:Y:S04]  /*18a0*/  STS.U16 [R250+0x140], R7 ;  /* 0x00014007fa007388 */ /* 0x000fe80000000400 */
[----:B------:R-:W-:Y:S04]  /*18b0*/  STS.U16 [R249+0x180], R8 ;  /* 0x00018008f9007388 */ /* 0x000fe80000000400 */
[----:B------:R-:W-:Y:S04]  /*18c0*/  STS.U16 [R240+0x1c0], R9 ;  /* 0x0001c009f0007388 */ /* 0x000fe80000000400 */
[----:B------:R1:W-:Y:S04]  /*18d0*/  STS.U16 [R239+0x200], R10 ;  /* 0x0002000aef007388 */ /* 0x0003e80000000400 */
[----:B----4-:R-:W-:Y:S04]  /*18e0*/  STS.U16 [R238+0x240], R11 ;  /* 0x0002400bee007388 */ /* 0x010fe80000000400 */
[----:B-----5:R2:W-:Y:S04]  /*18f0*/  STS.U16 [R237+0x280], R12 ;  /* 0x0002800ced007388 */ /* 0x0205e80000000400 */
[----:B------:R-:W-:Y:S04]  /*1900*/  STS.U16 [R236+0x2c0], R13 ;  /* 0x0002c00dec007388 */ /* 0x000fe80000000400 */
[----:B------:R3:W-:Y:S01]  /*1910*/  STS.U16 [R235+0x300], R14 ;  /* 0x0003000eeb007388 */ /* 0x0007e20000000400 */
[----:B0-----:R-:W-:-:S03]  /*1920*/  IMAD.WIDE R4, R82, 0x2, R2 ;  /* 0x0000000252047825 */ /* 0x001fc600078e0202 */
[----:B------:R-:W-:Y:S04]  /*1930*/  STS.U16 [R234+0x340], R15 ;  /* 0x0003400fea007388 */ /* 0x000fe80000000400 */
[----:B------:R0:W-:Y:S04]  /*1940*/  STS.U16 [R233+0x380], R16 ;  /* 0x00038010e9007388 */ /* 0x0001e80000000400 */
[----:B------:R-:W-:Y:S01]  /*1950*/  STS.U16 [R232+0x3c0], R17 ;  /* 0x0003c011e8007388 */ /* 0x000fe20000000400 */
[----:B------:R-:W-:-:S06]  /*1960*/  NOP ;  /* 0x0000000000007918 */ /* 0x000fcc0000000000 */
[----:B------:R-:W4:Y:S04]  /*1970*/  LDS.U16 R6, [R81] ;  /* 0x0000000051067984 */ /* 0x000f280000000400 */
[----:B------:R-:W-:Y:S04]  /*1980*/  LDS.U16 R7, [R81+0x2] ;  /* 0x0000020051077984 */ /* 0x000fe80000000400 */
[----:B------:R-:W2:Y:S04]  /*1990*/  LDS.U16 R8, [R81+0x4] ;  /* 0x0000040051087984 */ /* 0x000ea80000000400 */
        /* <DEDUP_REMOVED lines=15> */
[----:B------:R-:W-:-:S03]  /*1a90*/  PRMT R9, RZ, 0x7610, R9 ;  /* 0x00007610ff097816 */ /* 0x000fc60000000009 */
[----:B------:R1:W5:Y:S01]  /*1aa0*/  @!P0 LDG.E.U16 R35, [R4.64] ;  /* 0x0000001e04238981 */ /* 0x000362000c1e1500 */
[----:B------:R-:W-:-:S03]  /*1ab0*/  ISETP.GE.AND P0, PT, R22, R117, PT ;  /* 0x000000751600720c */ /* 0x000fc60003f06270 */
[----:B------:R1:W5:Y:S01]  /*1ac0*/  @!P1 LDG.E.U16 R9, [R4.64+0x40] ;  /* 0x0000401e04099981 */ /* 0x000362000c1e1500 */
[-C--:B------:R-:W-:Y:S02]  /*1ad0*/  ISETP.GE.AND P1, PT, R24, R117.reuse, PT ;  /* 0x000000751800720c */ /* 0x080fe40003f26270 */
[----:B--2---:R-:W-:Y:S01]  /*1ae0*/  PRMT R12, RZ, 0x7610, R12 ;  /* 0x00007610ff0c7816 */ /* 0x004fe2000000000c */
[----:B------:R1:W2:Y:S01]  /*1af0*/  @!P2 LDG.E.U16 R39, [R4.64+0x2c0] ;  /* 0x0002c01e0427a981 */ /* 0x0002a2000c1e1500 */
[----:B------:R-:W-:Y:S02]  /*1b00*/  PRMT R11, RZ, 0x7610, R11 ;  /* 0x00007610ff0b7816 */ /* 0x000fe4000000000b */
[----:B---3--:R-:W-:Y:S01]  /*1b10*/  PRMT R14, RZ, 0x7610, R14 ;  /* 0x00007610ff0e7816 */ /* 0x008fe2000000000e */
[----:B------:R1:W3:Y:S04]  /*1b20*/  @!P4 LDG.E.U16 R41, [R4.64+0x340] ;  /* 0x0003401e0429c981 */ /* 0x0002e8000c1e1500 */
[----:B------:R1:W2:Y:S01]  /*1b30*/  @!P0 LDG.E.U16 R10, [R4.64+0x80] ;  /* 0x0000801e040a8981 */ /* 0x0002a2000c1e1500 */
[----:B------:R-:W-:-:S03]  /*1b40*/  ISETP.GE.AND P0, PT, R26, R117, PT ;  /* 0x000000751a00720c */ /* 0x000fc60003f06270 */
[----:B------:R1:W3:Y:S01]  /*1b50*/  @!P1 LDG.E.U16 R11, [R4.64+0xc0] ;  /* 0x0000c01e040b9981 */ /* 0x0002e2000c1e1500 */
[-C--:B------:R-:W-:Y:S02]  /*1b60*/  ISETP.GE.AND P1, PT, R28, R117.reuse, PT ;  /* 0x000000751c00720c */ /* 0x080fe40003f26270 */
[----:B------:R-:W-:Y:S01]  /*1b70*/  PRMT R13, RZ, 0x7610, R13 ;  /* 0x00007610ff0d7816 */ /* 0x000fe2000000000d */
[----:B------:R1:W3:Y:S06]  /*1b80*/  @!P6 LDG.E.U16 R43, [R4.64+0x3c0] ;  /* 0x0003c01e042be981 */ /* 0x0002ec000c1e1500 */
[----:B------:R1:W3:Y:S01]  /*1b90*/  @!P0 LDG.E.U16 R12, [R4.64+0x100] ;  /* 0x0001001e040c8981 */ /* 0x0002e2000c1e1500 */
[----:B------:R-:W-:-:S03]  /*1ba0*/  ISETP.GE.AND P0, PT, R30, R117, PT ;  /* 0x000000751e00720c */ /* 0x000fc60003f06270 */
[----:B------:R1:W3:Y:S01]  /*1bb0*/  @!P1 LDG.E.U16 R13, [R4.64+0x140] ;  /* 0x0001401e040d9981 */ /* 0x0002e2000c1e1500 */
[----:B------:R-:W-:-:S09]  /*1bc0*/  ISETP.GE.AND P1, PT, R32, R117, PT ;  /* 0x000000752000720c */ /* 0x000fd20003f26270 */
[----:B------:R1:W3:Y:S01]  /*1bd0*/  @!P0 LDG.E.U16 R14, [R4.64+0x180] ;  /* 0x0001801e040e8981 */ /* 0x0002e2000c1e1500 */
[----:B------:R-:W-:Y:S02]  /*1be0*/  ISETP.GE.AND P0, PT, R34, R117, PT ;  /* 0x000000752200720c */ /* 0x000fe40003f06270 */
[----:B0-----:R-:W-:Y:S02]  /*1bf0*/  PRMT R16, RZ, 0x7610, R16 ;  /* 0x00007610ff107816 */ /* 0x001fe40000000010 */
[----:B------:R-:W-:-:S06]  /*1c00*/  PRMT R15, RZ, 0x7610, R15 ;  /* 0x00007610ff0f7816 */ /* 0x000fcc000000000f */
[----:B------:R1:W3:Y:S01]  /*1c10*/  @!P1 LDG.E.U16 R15, [R4.64+0x1c0] ;  /* 0x0001c01e040f9981 */ /* 0x0002e2000c1e1500 */
[----:B------:R-:W-:-:S03]  /*1c20*/  ISETP.NE.AND P1, PT, R36, RZ, PT ;  /* 0x000000ff2400720c */ /* 0x000fc60003f25270 */
[----:B------:R1:W3:Y:S01]  /*1c30*/  @!P0 LDG.E.U16 R16, [R4.64+0x200] ;  /* 0x0002001e04108981 */ /* 0x0002e2000c1e1500 */
[----:B------:R-:W-:Y:S02]  /*1c40*/  ISETP.NE.AND P0, PT, R37, RZ, PT ;  /* 0x000000ff2500720c */ /* 0x000fe40003f05270 */
[----:B------:R-:W-:Y:S02]  /*1c50*/  PRMT R37, RZ, 0x7610, R37 ;  /* 0x00007610ff257816 */ /* 0x000fe40000000025 */
[----:B------:R-:W-:Y:S02]  /*1c60*/  PRMT R22, RZ, 0x7610, R22 ;  /* 0x00007610ff167816 */ /* 0x000fe40000000016 */
[----:B------:R-:W-:-:S03]  /*1c70*/  PRMT R24, RZ, 0x7610, R24 ;  /* 0x00007610ff187816 */ /* 0x000fc60000000018 */
[----:B------:R1:W3:Y:S04]  /*1c80*/  @!P1 LDG.E.U16 R20, [R4.64+0x280] ;  /* 0x0002801e04149981 */ /* 0x0002e8000c1e1500 */
[----:B------:R1:W3:Y:S04]  /*1c90*/  @!P0 LDG.E.U16 R37, [R4.64+0x240] ;  /* 0x0002401e04258981 */ /* 0x0002e8000c1e1500 */
[----:B------:R1:W3:Y:S04]  /*1ca0*/  @!P3 LDG.E.U16 R22, [R4.64+0x300] ;  /* 0x0003001e0416b981 */ /* 0x0002e8000c1e1500 */
[----:B------:R1:W3:Y:S02]  /*1cb0*/  @!P5 LDG.E.U16 R24, [R4.64+0x380] ;  /* 0x0003801e0418d981 */ /* 0x0002e4000c1e1500 */
[----:B-1----:R-:W-:-:S02]  /*1cc0*/  HADD2.F32 R5, -RZ, R80.H0_H0 ;  /* 0x20000050ff057230 */ /* 0x002fc40000004100 */
[----:B----4-:R-:W-:-:S05]  /*1cd0*/  HADD2.F32 R6, -RZ, R6.H0_H0 ;  /* 0x20000006ff067230 */ /* 0x010fca0000004100 */
[----:B------:R-:W-:Y:S01]  /*1ce0*/  FADD.FTZ R52, R6, UR5 ;  /* 0x0000000506347e21 */ /* 0x000fe20008010000 */
[----:B------:R-:W-:-:S04]  /*1cf0*/  HADD2.F32 R26, -RZ, R74.H0_H0 ;  /* 0x2000004aff1a7230 */ /* 0x000fc80000004100 */
[----:B------:R-:W-:Y:S01]  /*1d00*/  FSETP.GTU.FTZ.AND P4, PT, R52, 20, PT ;  /* 0x41a000003400780b */ /* 0x000fe20003f9c000 */
[----:B------:R-:W-:Y:S02]  /*1d10*/  HADD2.F32 R28, -RZ, R73.H0_H0 ;  /* 0x20000049ff1c7230 */ /* 0x000fe40000004100 */
[----:B------:R-:W-:Y:S02]  /*1d20*/  HADD2.F32 R8, -RZ, R8.H0_H0 ;  /* 0x20000008ff087230 */ /* 0x000fe40000004100 */
[----:B------:R-:W-:Y:S02]  /*1d30*/  HADD2.F32 R7, -RZ, R7.H0_H0 ;  /* 0x20000007ff077230 */ /* 0x000fe40000004100 */
[----:B------:R-:W-:Y:S02]  /*1d40*/  HADD2.F32 R19, -RZ, R19.H0_H0 ;  /* 0x20000013ff137230 */ /* 0x000fe40000004100 */
[----:B------:R-:W-:Y:S02]  /*1d50*/  HADD2.F32 R21, -RZ, R21.H0_H0 ;  /* 0x20000015ff157230 */ /* 0x000fe40000004100 */
[----:B------:R-:W-:Y:S01]  /*1d60*/  HADD2.F32 R23, -RZ, R23.H0_H0 ;  /* 0x20000017ff177230 */ /* 0x000fe20000004100 */
[----:B------:R-:W-:Y:S01]  /*1d70*/  STL [R1+0x8], R51 ;  /* 0x0000083301007387 */ /* 0x000fe20000100800 */
[----:B------:R-:W-:Y:S01]  /*1d80*/  FADD.FTZ R50, R8, UR5 ;  /* 0x0000000508327e21 */ /* 0x000fe20008010000 */
[----:B------:R-:W-:-:S02]  /*1d90*/  HADD2.F32 R25, -RZ, R25.H0_H0 ;  /* 0x20000019ff197230 */ /* 0x000fc40000004100 */
[----:B------:R-:W-:Y:S01]  /*1da0*/  STL [R1+0x4], R49 ;  /* 0x0000043101007387 */ /* 0x000fe20000100800 */
[----:B------:R-:W-:Y:S01]  /*1db0*/  FADD.FTZ R48, R21, UR5 ;  /* 0x0000000515307e21 */ /* 0x000fe20008010000 */
[----:B------:R-:W-:Y:S02]  /*1dc0*/  MOV R30, c[0x0][0x16c] ;  /* 0x00005b00001e7a02 */ /* 0x000fe40000000f00 */
[----:B------:R-:W-:Y:S01]  /*1dd0*/  STL [R1], R47 ;  /* 0x0000002f01007387 */ /* 0x000fe20000100800 */
[----:B------:R-:W-:Y:S01]  /*1de0*/  BSSY B0, `(.L_x_5219) ;  /* 0x0000067000007945 */ /* 0x000fe20003800000 */
[----:B------:R-:W-:Y:S01]  /*1df0*/  ISETP.GE.AND P5, PT, R30, 0x1, PT ;  /* 0x000000011e00780c */ /* 0x000fe20003fa6270 */
[----:B------:R-:W-:Y:S01]  /*1e00*/  HADD2.F32 R27, -RZ, R27.H0_H0 ;  /* 0x2000001bff1b7230 */ /* 0x000fe20000004100 */
[----:B------:R-:W-:Y:S01]  /*1e10*/  FSETP.GTU.FTZ.AND P2, PT, R50, 20, PT ;  /* 0x41a000003200780b */ /* 0x000fe20003f5c000 */
[----:B------:R-:W-:Y:S01]  /*1e20*/  FADD.FTZ R46, R25, UR5 ;  /* 0x00000005192e7e21 */ /* 0x000fe20008010000 */
[----:B------:R-:W-:Y:S01]  /*1e30*/  FSETP.GTU.FTZ.AND P0, PT, R48, 20, PT ;  /* 0x41a000003000780b */ /* 0x000fe20003f1c000 */
[----:B-----5:R-:W-:Y:S04]  /*1e40*/  STS.U16 [R51], R35 ;  /* 0x0000002333007388 */ /* 0x020fe80000000400 */
[----:B------:R-:W-:Y:S04]  /*1e50*/  STS.U16 [R49+0x40], R9 ;  /* 0x0000400931007388 */ /* 0x000fe80000000400 */
[----:B--2---:R-:W-:Y:S04]  /*1e60*/  STS.U16 [R47+0x80], R10 ;  /* 0x0000800a2f007388 */ /* 0x004fe80000000400 */
[----:B---3--:R-:W-:Y:S04]  /*1e70*/  STS.U16 [R252+0xc0], R11 ;  /* 0x0000c00bfc007388 */ /* 0x008fe80000000400 */
        /* <DEDUP_REMOVED lines=19> */
[----:B0-----:R-:W-:-:S02]  /*1fb0*/  HADD2.F32 R20, -RZ, R79.H0_H0 ;  /* 0x2000004fff147230 */ /* 0x001fc40000004100 */
[----:B-1----:R-:W-:Y:S01]  /*1fc0*/  HADD2.F32 R22, -RZ, R78.H0_H0 ;  /* 0x2000004eff167230 */ /* 0x002fe20000004100 */
[----:B------:R-:W0:Y:S04]  /*1fd0*/  LDS.U16 R10, [R81+0xc] ;  /* 0x00000c00510a7984 */ /* 0x000e280000000400 */
[----:B------:R-:W1:Y:S04]  /*1fe0*/  LDS.U16 R9, [R81+0xe] ;  /* 0x00000e0051097984 */ /* 0x000e680000000400 */
[----:B------:R-:W-:Y:S04]  /*1ff0*/  LDS.U16 R24, [R81+0x18] ;  /* 0x0000180051187984 */ /* 0x000fe80000000400 */
[----:B------:R-:W-:Y:S01]  /*2000*/  LDS.U16 R60, [R81+0x1a] ;  /* 0x00001a00513c7984 */ /* 0x000fe20000000400 */
[----:B--2---:R-:W-:-:S03]  /*2010*/  HADD2.F32 R16, -RZ, R4.H0_H0 ;  /* 0x20000004ff107230 */ /* 0x004fc60000004100 */
[----:B------:R-:W-:Y:S01]  /*2020*/  LDS.U16 R61, [R81+0x1c] ;  /* 0x00001c00513d7984 */ /* 0x000fe20000000400 */
[----:B---3--:R-:W-:Y:S01]  /*2030*/  HADD2.F32 R15, -RZ, R15.H0_H0 ;  /* 0x2000000fff0f7230 */ /* 0x008fe20000004100 */
[----:B------:R-:W-:Y:S02]  /*2040*/  FFMA.FTZ R4, R16, R5, R45 ;  /* 0x0000000510047223 */ /* 0x000fe4000001002d */
[----:B------:R-:W-:Y:S01]  /*2050*/  LDS.U16 R62, [R81+0x1e] ;  /* 0x00001e00513e7984 */ /* 0x000fe20000000400 */
[----:B----4-:R-:W-:Y:S01]  /*2060*/  HADD2.F32 R14, -RZ, R14.H0_H0 ;  /* 0x2000000eff0e7230 */ /* 0x010fe20000004100 */
[----:B------:R-:W-:Y:S01]  /*2070*/  FFMA.FTZ R5, R15, R20, R4 ;  /* 0x000000140f057223 */ /* 0x000fe20000010004 */
[----:B------:R-:W-:Y:S02]  /*2080*/  HADD2.F32 R4, -RZ, R77.H0_H0 ;  /* 0x2000004dff047230 */ /* 0x000fe40000004100 */
[----:B-----5:R-:W-:Y:S01]  /*2090*/  HADD2.F32 R13, -RZ, R13.H0_H0 ;  /* 0x2000000dff0d7230 */ /* 0x020fe20000004100 */
[----:B------:R-:W-:Y:S01]  /*20a0*/  FFMA.FTZ R22, R14, R22, R5 ;  /* 0x000000160e167223 */ /* 0x000fe20000010005 */
[----:B------:R-:W-:-:S02]  /*20b0*/  HADD2.F32 R20, -RZ, R76.H0_H0 ;  /* 0x2000004cff147230 */ /* 0x000fc40000004100 */
[----:B------:R-:W-:Y:S01]  /*20c0*/  HADD2.F32 R12, -RZ, R12.H0_H0 ;  /* 0x2000000cff0c7230 */ /* 0x000fe20000004100 */
[----:B------:R-:W-:Y:S02]  /*20d0*/  FFMA.FTZ R5, R13, R4, R22 ;  /* 0x000000040d057223 */ /* 0x000fe40000010016 */
[----:B------:R-:W2:Y:S01]  /*20e0*/  LDS.U16 R4, [R81+0x10] ;  /* 0x0000100051047984 */ /* 0x000ea20000000400 */
[----:B------:R-:W-:Y:S01]  /*20f0*/  HADD2.F32 R22, -RZ, R75.H0_H0 ;  /* 0x2000004bff167230 */ /* 0x000fe20000004100 */
[----:B------:R-:W-:Y:S01]  /*2100*/  FFMA.FTZ R20, R12, R20, R5 ;  /* 0x000000140c147223 */ /* 0x000fe20000010005 */
[----:B------:R-:W-:Y:S01]  /*2110*/  HADD2.F32 R11, -RZ, R11.H0_H0 ;  /* 0x2000000bff0b7230 */ /* 0x000fe20000004100 */
[----:B------:R-:W3:Y:S04]  /*2120*/  LDS.U16 R5, [R81+0x12] ;  /* 0x0000120051057984 */ /* 0x000ee80000000400 */
[----:B------:R-:W-:-:S02]  /*2130*/  FFMA.FTZ R35, R11, R22, R20 ;  /* 0x000000160b237223 */ /* 0x000fc40000010014 */
[----:B------:R4:W4:Y:S04]  /*2140*/  LDS.U16 R20, [R81+0x14] ;  /* 0x0000140051147984 */ /* 0x0009280000000400 */
[----:B------:R2:W4:Y:S01]  /*2150*/  LDS.U16 R22, [R81+0x16] ;  /* 0x0000160051167984 */ /* 0x0005220000000400 */
[----:B0-----:R-:W-:Y:S02]  /*2160*/  HADD2.F32 R10, -RZ, R10.H0_H0 ;  /* 0x2000000aff0a7230 */ /* 0x001fe40000004100 */
[----:B-1----:R-:W-:-:S03]  /*2170*/  HADD2.F32 R9, -RZ, R9.H0_H0 ;  /* 0x20000009ff097230 */ /* 0x002fc60000004100 */
[----:B------:R-:W-:Y:S02]  /*2180*/  FFMA.FTZ R26, R10, R26, R35 ;  /* 0x0000001a0a1a7223 */ /* 0x000fe40000010023 */
[----:B------:R-:W-:Y:S02]  /*2190*/  FADD.FTZ R51, R7, UR5 ;  /* 0x0000000507337e21 */ /* 0x000fe40008010000 */
[----:B------:R-:W-:Y:S01]  /*21a0*/  FFMA.FTZ R35, R9, R28, R26 ;  /* 0x0000001c09237223 */ /* 0x000fe2000001001a */
[----:B------:R-:W-:Y:S01]  /*21b0*/  HADD2.F32 R26, -RZ, R72.H0_H0 ;  /* 0x20000048ff1a7230 */ /* 0x000fe20000004100 */
[----:B------:R-:W-:Y:S02]  /*21c0*/  FADD.FTZ R49, R19, UR5 ;  /* 0x0000000513317e21 */ /* 0x000fe40008010000 */
[----:B------:R-:W-:Y:S01]  /*21d0*/  FADD.FTZ R47, R23, UR5 ;  /* 0x00000005172f7e21 */ /* 0x000fe20008010000 */
[----:B------:R-:W-:Y:S01]  /*21e0*/  FSETP.GTU.FTZ.AND P3, PT, R51, 20, PT ;  /* 0x41a000003300780b */ /* 0x000fe20003f7c000 */
[----:B------:R-:W-:Y:S01]  /*21f0*/  HADD2.F32 R19, -RZ, R59.H0_H0 ;  /* 0x2000003bff137230 */ /* 0x000fe20000004100 */
[----:B------:R-:W-:-:S02]  /*2200*/  FSETP.GTU.FTZ.AND P1, PT, R49, 20, PT ;  /* 0x41a000003100780b */ /* 0x000fc40003f3c000 */
[----:B------:R-:W-:Y:S01]  /*2210*/  FSETP.GTU.FTZ.AND P6, PT, R47, 20, PT ;  /* 0x41a000002f00780b */ /* 0x000fe20003fdc000 */
[----:B--2---:R-:W-:Y:S02]  /*2220*/  HADD2.F32 R8, -RZ, R4.H0_H0 ;  /* 0x20000004ff087230 */ /* 0x004fe40000004100 */
[----:B---3--:R-:W-:-:S03]  /*2230*/  HADD2.F32 R7, -RZ, R5.H0_H0 ;  /* 0x20000005ff077230 */ /* 0x008fc60000004100 */
        /* <DEDUP_REMOVED lines=33> */
.L_x_5220:
[----:B------:R-:W-:Y:S05]  /*2450*/  BSYNC B0 ;  /* 0x0000000000007941 */ /* 0x000fea0003800000 */
.L_x_5219:
        /* <DEDUP_REMOVED lines=39> */
.L_x_5222:
[----:B------:R-:W-:Y:S05]  /*26d0*/  BSYNC B0 ;  /* 0x0000000000007941 */ /* 0x000fea0003800000 */
.L_x_5221:
        /* <DEDUP_REMOVED lines=39> */
.L_x_5224:
[----:B------:R-:W-:Y:S05]  /*2950*/  BSYNC B0 ;  /* 0x0000000000007941 */ /* 0x000fea0003800000 */
.L_x_5223:
        /* <DEDUP_REMOVED lines=39> */
.L_x_5226:
[----:B------:R-:W-:Y:S05]  /*2bd0*/  BSYNC B0 ;  /* 0x0000000000007941 */ /* 0x000fea0003800000 */
.L_x_5225:
        /* <DEDUP_REMOVED lines=39> */
.L_x_5228:
[----:B------:R-:W-:Y:S05]  /*2e50*/  BSYNC B0 ;  /* 0x0000000000007941 */ /* 0x000fea0003800000 */
.L_x_5227:
        /* <DEDUP_REMOVED lines=39> */
.L_x_5230:
[----:B------:R-:W-:Y:S05]  /*30d0*/  BSYNC B0 ;  /* 0x0000000000007941 */ /* 0x000fea0003800000 */
.L_x_5229:
        /* <DEDUP_REMOVED lines=38> */
.L_x_5232:
[----:B------:R-:W-:Y:S05]  /*3340*/  BSYNC B0 ;  /* 0x0000000000007941 */ /* 0x000fea0003800000 */
.L_x_5231:
        /* <DEDUP_REMOVED lines=40> */
.L_x_5234:
[----:B------:R-:W-:Y:S05]  /*35d0*/  BSYNC B0 ;  /* 0x0000000000007941 */ /* 0x000fea0003800000 */
.L_x_5233:
        /* <DEDUP_REMOVED lines=38> */
.L_x_5236:
[----:B------:R-:W-:Y:S05]  /*3840*/  BSYNC B0 ;  /* 0x0000000000007941 */ /* 0x000fea0003800000 */
.L_x_5235:
        /* <DEDUP_REMOVED lines=11> */
[----:B0-----:R-:W0:Y:S02]  /*3900*/  MUFU.EX2 R17, R43 ;  /* 0x0000002b00117308 */ /* 0x001e240000000800 */
        /* <DEDUP_REMOVED lines=27> */
.L_x_5238:
[----:B------:R-:W-:Y:S05]  /*3ac0*/  BSYNC B0 ;  /* 0x0000000000007941 */ /* 0x000fea0003800000 */
.L_x_5237:
        /* <DEDUP_REMOVED lines=37> */
.L_x_5240:
[----:B------:R-:W-:Y:S05]  /*3d20*/  BSYNC B0 ;  /* 0x0000000000007941 */ /* 0x000fea0003800000 */
.L_x_5239:
[----:B------:R-:W-:Y:S01]  /*3d30*/  BSSY B0, `(.L_x_5241) ;  /* 0x0000021000007945 */ /* 0x000fe20003800000 */
        /* <DEDUP_REMOVED lines=32> */
.L_x_5242:
[----:B------:R-:W-:Y:S05]  /*3f40*/  BSYNC B0 ;  /* 0x0000000000007941 */ /* 0x000fea0003800000 */
.L_x_5241:
        /* <DEDUP_REMOVED lines=33> */
.L_x_5244:
[----:B------:R-:W-:Y:S05]  /*4160*/  BSYNC B0 ;  /* 0x0000000000007941 */ /* 0x000fea0003800000 */
.L_x_5243:
        /* <DEDUP_REMOVED lines=33> */
.L_x_5246:
[----:B------:R-:W-:Y:S05]  /*4380*/  BSYNC B0 ;  /* 0x0000000000007941 */ /* 0x000fea0003800000 */
.L_x_5245:
        /* <DEDUP_REMOVED lines=33> */
.L_x_5248:
[----:B------:R-:W-:Y:S05]  /*45a0*/  BSYNC B0 ;  /* 0x0000000000007941 */ /* 0x000fea0003800000 */
.L_x_5247:
        /* <DEDUP_REMOVED lines=33> */
.L_x_5250:
[----:B------:R-:W-:Y:S05]  /*47c0*/  BSYNC B0 ;  /* 0x0000000000007941 */ /* 0x000fea0003800000 */
.L_x_5249:
        /* <DEDUP_REMOVED lines=17> */
[----:B0-----:R-:W-:Y:S01]  /*48e0*/  FMUL.FTZ R17, R62, UR4 ;  /* 0x000000043e117c20 */ /* 0x001fe20008410000 */
        /* <DEDUP_REMOVED lines=34> */
.L_x_5352:
        /* <DEDUP_REMOVED lines=39> */
[----:B------:R-:W-:Y:S02]  /*4d80*/  PRMT R70, RZ, 0x7610, R70 ;  /* 0x00007610ff467816 */ /* 0x000fe40000000046 */
[----:B------:R-:W-:-:S02]  /*4d90*/  LOP3.LUT R68, R64, 0xa0, RZ, 0xfc, !PT ;  /* 0x000000a040447812 */ /* 0x000fc400078efcff */
[----:B------:R-:W-:Y:S02]  /*4da0*/  LEA.HI.X R63, R66, UR28, R63, 0x1, P5 ;  /* 0x0000001c423f7c11 */ /* 0x000fe4000a8f0c3f */
[----:B------:R-:W-:Y:S02]  /*4db0*/  ISETP.GE.AND P1, PT, R65, UR34, PT ;  /* 0x0000002241007c0c */ /* 0x000fe4000bf26270 */
[C---:B------:R-:W-:Y:S01]  /*4dc0*/  LOP3.LUT R67, R64.reuse, 0xc0, RZ, 0xfc, !PT ;  /* 0x000000c040437812 */ /* 0x040fe200078efcff */
[----:B------:R0:W3:Y:S01]  /*4dd0*/  @!P0 LDG.E.U16 R70, [R62.64] ;  /* 0x0000001e3e468981 */ /* 0x0000e2000c1e1500 */
[----:B------:R-:W-:Y:S02]  /*4de0*/  PRMT R65, RZ, 0x7610, R65 ;  /* 0x00007610ff417816 */ /* 0x000fe40000000041 */
[----:B------:R-:W-:Y:S02]  /*4df0*/  LOP3.LUT R66, R64, 0xe0, RZ, 0xfc, !PT ;  /* 0x000000e040427812 */ /* 0x000fe400078efcff */
[----:B------:R-:W-:-:S02]  /*4e00*/  ISETP.GE.AND P6, PT, R68, UR34, PT ;  /* 0x0000002244007c0c */ /* 0x000fc4000bfc6270 */
[----:B------:R-:W-:Y:S01]  /*4e10*/  LOP3.LUT R68, R64, 0x100, RZ, 0xfc, !PT ;  /* 0x0000010040447812 */ /* 0x000fe200078efcff */
[----:B------:R0:W4:Y:S01]  /*4e20*/  @!P4 LDG.E.U16 R65, [R62.64+0x40] ;  /* 0x0000401e3e41c981 */ /* 0x000122000c1e1500 */
[----:B------:R-:W-:Y:S02]  /*4e30*/  ISETP.GE.AND P5, PT, R67, UR34, PT ;  /* 0x0000002243007c0c */ /* 0x000fe4000bfa6270 */
        /* <DEDUP_REMOVED lines=120> */
[----:B0-----:R-:W-:Y:S01]  /*55c0*/  FMUL.FTZ R62, R48, UR42 ;  /* 0x0000002a303e7c20 */ /* 0x001fe20008410000 */
[----:B------:R-:W-:Y:S01]  /*55d0*/  MUFU.SIN R123, R102 ;  /* 0x00000066007b7308 */ /* 0x000fe20000000400 */
[----:B------:R-:W-:Y:S02]  /*55e0*/  FMUL.RZ R64, R64, 0.15915493667125701904 ;  /* 0x3e22f98340407820 */ /* 0x000fe4000040c000 */
[----:B------:R-:W-:-:S05]  /*55f0*/  FMUL.FTZ R61, R49, UR42 ;  /* 0x0000002a313d7c20 */ /* 0x000fca0008410000 */
[----:B------:R0:W-:Y:S01]  /*5600*/  MUFU.COS R122, R102 ;  /* 0x00000066007a7308 */ /* 0x0001e20000000000 */
[----:B------:R-:W-:Y:S02]  /*5610*/  FMUL.RZ R104, R61, 0.15915493667125701904 ;  /* 0x3e22f9833d687820 */ /* 0x000fe4000040c000 */
[----:B0-----:R-:W-:-:S05]  /*5620*/  FMUL.RZ R102, R62, 0.15915493667125701904 ;  /* 0x3e22f9833e667820 */ /* 0x001fca000040c000 */
[----:B------:R-:W-:Y:S01]  /*5630*/  MUFU.SIN R63, R64 ;  /* 0x00000040003f7308 */ /* 0x000fe20000000400 */
[----:B------:R-:W-:-:S07]  /*5640*/  FMUL.FTZ R62, R47, UR42 ;  /* 0x0000002a2f3e7c20 */ /* 0x000fce0008410000 */
        /* <DEDUP_REMOVED lines=8> */
[----:B------:R0:W-:Y:S08]  /*56d0*/  MUFU.COS R137, R104 ;  /* 0x0000006800897308 */ /* 0x0001f00000000000 */
[----:B------:R-:W-:Y:S01]  /*56e0*/  MUFU.SIN R128, R102 ;  /* 0x0000006600807308 */ /* 0x000fe20000000400 */
[----:B0-----:R-:W-:Y:S01]  /*56f0*/  FMUL.RZ R104, R62, 0.15915493667125701904 ;  /* 0x3e22f9833e687820 */ /* 0x001fe2000040c000 */
[----:B------:R-:W-:-:S06]  /*5700*/  LOP3.LUT R62, R231, 0xfffffc00, RZ, 0xc0, !PT ;  /* 0xfffffc00e73e7812 */ /* 0x000fcc00078ec0ff */
[----:B------:R0:W-:Y:S01]  /*5710*/  MUFU.COS R129, R102 ;  /* 0x0000006600817308 */ /* 0x0001e20000000000 */
[----:B------:R-:W-:-:S07]  /*5720*/  IADD3 R142, R62, R83, RZ ;  /* 0x000000533e8e7210 */ /* 0x000fce0007ffe0ff */
[----:B------:R-:W-:Y:S01]  /*5730*/  MUFU.SIN R126, R103 ;  /* 0x00000067007e7308 */ /* 0x000fe20000000400 */
[----:B0-----:R-:W-:-:S07]  /*5740*/  FMUL.FTZ R102, R45, UR42 ;  /* 0x0000002a2d667c20 */ /* 0x001fce0008410000 */
[----:B------:R0:W-:Y:S01]  /*5750*/  MUFU.COS R127, R103 ;  /* 0x00000067007f7308 */ /* 0x0001e20000000000 */
[----:B------:R-:W-:Y:S02]  /*5760*/  FMUL.RZ R108, R102, 0.15915493667125701904 ;  /* 0x3e22f983666c7820 */ /* 0x000fe4000040c000 */
[----:B0-----:R-:W-:-:S05]  /*5770*/  FMUL.FTZ R103, R44, UR42 ;  /* 0x0000002a2c677c20 */ /* 0x001fca0008410000 */
[----:B------:R-:W-:Y:S01]  /*5780*/  MUFU.SIN R124, R104 ;  /* 0x00000068007c7308 */ /* 0x000fe20000000400 */
[----:B------:R-:W-:-:S07]  /*5790*/  @!P0 IADD3 R64, R64, -0x2, RZ ;  /* 0xfffffffe40408810 */ /* 0x000fce0007ffe0ff */
[----:B------:R0:W-:Y:S01]  /*57a0*/  MUFU.COS R125, R104 ;  /* 0x00000068007d7308 */ /* 0x0001e20000000000 */
[----:B------:R-:W-:Y:S01]  /*57b0*/  LEA.HI.SX32 R102, R142, R142, 0x1b ;  /* 0x0000008e8e667211 */ /* 0x000fe200078fdaff */
[----:B0-----:R-:W-:Y:S02]  /*57c0*/  FMUL.RZ R104, R103, 0.15915493667125701904 ;  /* 0x3e22f98367687820 */ /* 0x001fe4000040c000 */
[----:B------:R-:W-:-:S04]  /*57d0*/  FMUL.FTZ R103, R43, UR42 ;  /* 0x0000002a2b677c20 */ /* 0x000fc80008410000 */
[----:B------:R-:W-:Y:S01]  /*57e0*/  MUFU.SIN R120, R108 ;  /* 0x0000006c00787308 */ /* 0x000fe20000000400 */
[----:B------:R-:W-:Y:S01]  /*57f0*/  IADD3 R113, R142, 0x60, RZ ;  /* 0x000000608e717810 */ /* 0x000fe20007ffe0ff */
[----:B------:R0:W1:Y:S06]  /*5800*/  R2UR UR41, R60 ;  /* 0x000000003c2973c2 */ /* 0x00006c00000e0000 */
[----:B------:R2:W-:Y:S01]  /*5810*/  MUFU.COS R121, R108 ;  /* 0x0000006c00797308 */ /* 0x0005e20000000000 */
[----:B------:R-:W-:Y:S01]  /*5820*/  @!P0 IMAD R64, R64, R105, UR7 ;  /* 0x0000000740408e24 */ /* 0x000fe2000f8e0269 */
[----:B------:R-:W-:Y:S01]  /*5830*/  IADD3 R105, R142, 0x20, RZ ;  /* 0x000000208e697810 */ /* 0x000fe20007ffe0ff */
[----:B--2---:R-:W-:-:S05]  /*5840*/  FMUL.RZ R108, R103, 0.15915493667125701904 ;  /* 0x3e22f983676c7820 */ /* 0x004fca000040c000 */
[----:B------:R-:W-:Y:S01]  /*5850*/  MUFU.SIN R118, R104 ;  /* 0x0000006800767308 */ /* 0x000fe20000000400 */
[----:B------:R-:W-:Y:S02]  /*5860*/  SHF.L.U32 R103, R102, 0x1, RZ ;  /* 0x0000000166677819 */ /* 0x000fe400000006ff */
[----:B------:R-:W-:-:S05]  /*5870*/  IADD3 R115, R142, 0x80, RZ ;  /* 0x000000808e737810 */ /* 0x000fca0007ffe0ff */
[----:B------:R2:W-:Y:S01]  /*5880*/  MUFU.COS R119, R104 ;  /* 0x0000006800777308 */ /* 0x0005e20000000000 */
[----:B------:R-:W-:Y:S02]  /*5890*/  LEA.HI.SX32 R102, R113, R142, 0x1b ;  /* 0x0000008e71667211 */ /* 0x000fe400078fdaff */
[----:B------:R-:W-:-:S05]  /*58a0*/  IADD3 R109, R142, 0x40, RZ ;  /* 0x000000408e6d7810 */ /* 0x000fca0007ffe0ff */
[----:B------:R-:W-:Y:S01]  /*58b0*/  MUFU.SIN R116, R108 ;  /* 0x0000006c00747308 */ /* 0x000fe20000000400 */
[----:B--2---:R-:W-:Y:S01]  /*58c0*/  FMUL.FTZ R104, R42, UR42 ;  /* 0x0000002a2a687c20 */ /* 0x004fe20008410000 */
[----:B------:R-:W-:-:S03]  /*58d0*/  IADD3 R141, R142, 0xa0, RZ ;  /* 0x000000a08e8d7810 */ /* 0x000fc60007ffe0ff */
[----:B------:R-:W-:-:S03]  /*58e0*/  FMUL.RZ R113, R104, 0.15915493667125701904 ;  /* 0x3e22f98368717820 */ /* 0x000fc6000040c000 */
[----:B------:R2:W-:Y:S01]  /*58f0*/  MUFU.COS R117, R108 ;  /* 0x0000006c00757308 */ /* 0x0005e20000000000 */
[-C--:B------:R-:W-:Y:S02]  /*5900*/  LEA.HI.SX32 R105, R105, R142.reuse, 0x1b ;  /* 0x0000008e69697211 */ /* 0x080fe400078fdaff */
[----:B------:R-:W-:Y:S01]  /*5910*/  IADD3 R145, R142, 0xc0, RZ ;  /* 0x000000c08e917810 */ /* 0x000fe20007ffe0ff */
[----:B--2---:R-:W-:Y:S01]  /*5920*/  FMUL.FTZ R108, R41, UR42 ;  /* 0x0000002a296c7c20 */ /* 0x004fe20008410000 */
[----:B------:R-:W-:-:S03]  /*5930*/  LEA.HI.SX32 R109, R109, R142, 0x1b ;  /* 0x0000008e6d6d7211 */ /* 0x000fc600078fdaff */
[----:B------:R-:W-:Y:S01]  /*5940*/  FMUL.RZ R144, R108, 0.15915493667125701904 ;  /* 0x3e22f9836c907820 */ /* 0x000fe2000040c000 */
[----:B------:R-:W-:Y:S01]  /*5950*/  LEA.HI.SX32 R104, R115, R142, 0x1b ;  /* 0x0000008e73687211 */ /* 0x000fe200078fdaff */
[----:B------:R-:W-:Y:S01]  /*5960*/  MUFU.SIN R114, R113 ;  /* 0x0000007100727308 */ /* 0x000fe20000000400 */
[C---:B------:R-:W-:Y:S02]  /*5970*/  IADD3 R147, R142.reuse, 0xe0, RZ ;  /* 0x000000e08e937810 */ /* 0x040fe40007ffe0ff */
[C---:B------:R-:W-:Y:S02]  /*5980*/  IADD3 R149, R142.reuse, 0x100, RZ ;  /* 0x000001008e957810 */ /* 0x040fe40007ffe0ff */
[----:B------:R-:W-:-:S03]  /*5990*/  IADD3 R151, R142, 0x120, RZ ;  /* 0x000001208e977810 */ /* 0x000fc60007ffe0ff */
[----:B------:R-:W-:Y:S01]  /*59a0*/  MUFU.COS R115, R113 ;  /* 0x0000007100737308 */ /* 0x000fe20000000000 */
[-C--:B------:R-:W-:Y:S02]  /*59b0*/  LEA.HI.SX32 R143, R141, R142.reuse, 0x1b ;  /* 0x0000008e8d8f7211 */ /* 0x080fe400078fdaff */
[----:B------:R-:W-:Y:S02]  /*59c0*/  IADD3 R153, R142, 0x140, RZ ;  /* 0x000001408e997810 */ /* 0x000fe40007ffe0ff */
[----:B------:R-:W-:-:S03]  /*59d0*/  LEA.HI.SX32 R145, R145, R142, 0x1b ;  /* 0x0000008e91917211 */ /* 0x000fc600078fdaff */
[----:B------:R-:W-:Y:S01]  /*59e0*/  MUFU.SIN R112, R144 ;  /* 0x0000009000707308 */ /* 0x000fe20000000400 */
[----:B------:R-:W-:Y:S02]  /*59f0*/  SHF.L.U32 R146, R109, 0x1, RZ ;  /* 0x000000016d927819 */ /* 0x000fe400000006ff */
[----:B------:R-:W-:Y:S02]  /*5a00*/  IADD3 R155, R142, 0x160, RZ ;  /* 0x000001608e9b7810 */ /* 0x000fe40007ffe0ff */
[----:B------:R-:W-:-:S03]  /*5a10*/  LEA.HI.SX32 R147, R147, R142, 0x1b ;  /* 0x0000008e93937211 */ /* 0x000fc600078fdaff */
[----:B------:R2:W-:Y:S01]  /*5a20*/  MUFU.COS R113, R144 ;  /* 0x0000009000717308 */ /* 0x0005e20000000000 */
[----:B------:R-:W-:Y:S01]  /*5a30*/  IADD3 R157, R142, 0x180, RZ ;  /* 0x000001808e9d7810 */ /* 0x000fe20007ffe0ff */
[----:B---3--:R3:W-:Y:S01]  /*5a40*/  STS.U16 [R103], R70 ;  /* 0x0000004667007388 */ /* 0x0087e20000000400 */
[-C--:B------:R-:W-:Y:S02]  /*5a50*/  LEA.HI.SX32 R149, R149, R142.reuse, 0x1b ;  /* 0x0000008e95957211 */ /* 0x080fe400078fdaff */
[----:B------:R-:W-:Y:S02]  /*5a60*/  SHF.L.U32 R148, R104, 0x1, RZ ;  /* 0x0000000168947819 */ /* 0x000fe400000006ff */
[----:B--2---:R-:W-:Y:S02]  /*5a70*/  SHF.L.U32 R144, R105, 0x1, RZ ;  /* 0x0000000169907819 */ /* 0x004fe400000006ff */
[----:B------:R-:W-:Y:S02]  /*5a80*/  SHF.L.U32 R105, R102, 0x1, RZ ;  /* 0x0000000166697819 */ /* 0x000fe400000006ff */
[----:B------:R-:W-:Y:S01]  /*5a90*/  IADD3 R159, R142, 0x1a0, RZ ;  /* 0x000001a08e9f7810 */ /* 0x000fe20007ffe0ff */
[----:B----4-:R2:W-:Y:S01]  /*5aa0*/  STS.U16 [R144+0x40], R65 ;  /* 0x0000404190007388 */ /* 0x0105e20000000400 */
[----:B------:R-:W-:-:S02]  /*5ab0*/  LEA.HI.SX32 R151, R151, R142, 0x1b ;  /* 0x0000008e97977211 */ /* 0x000fc400078fdaff */
[----:B------:R-:W-:Y:S01]  /*5ac0*/  SHF.L.U32 R143, R143, 0x1, RZ ;  /* 0x000000018f8f7819 */ /* 0x000fe200000006ff */
[----:B------:R-:W-:Y:S01]  /*5ad0*/  STS.U16 [R146+0x80], R67 ;  /* 0x0000804392007388 */ /* 0x000fe20000000400 */
[C---:B------:R-:W-:Y:S02]  /*5ae0*/  IADD3 R161, R142.reuse, 0x1c0, RZ ;  /* 0x000001c08ea17810 */ /* 0x040fe40007ffe0ff */
[-C--:B------:R-:W-:Y:S02]  /*5af0*/  LEA.HI.SX32 R153, R153, R142.reuse, 0x1b ;  /* 0x0000008e99997211 */ /* 0x080fe400078fdaff */
[----:B---3--:R-:W-:Y:S01]  /*5b00*/  SHF.L.U32 R70, R145, 0x1, RZ ;  /* 0x0000000191467819 */ /* 0x008fe200000006ff */
[----:B------:R3:W-:Y:S01]  /*5b10*/  STS.U16 [R105+0xc0], R66 ;  /* 0x0000c04269007388 */ /* 0x0007e20000000400 */
[----:B------:R-:W-:Y:S02]  /*5b20*/  IADD3 R163, R142, 0x1e0, RZ ;  /* 0x000001e08ea37810 */ /* 0x000fe40007ffe0ff */
[----:B------:R-:W-:-:S02]  /*5b30*/  LEA.HI.SX32 R155, R155, R142, 0x1b ;  /* 0x0000008e9b9b7211 */ /* 0x000fc400078fdaff */
[----:B------:R-:W-:Y:S01]  /*5b40*/  SHF.L.U32 R147, R147, 0x1, RZ ;  /* 0x0000000193937819 */ /* 0x000fe200000006ff */
[----:B------:R-:W-:Y:S01]  /*5b50*/  STS.U16 [R148+0x100], R69 ;  /* 0x0001004594007388 */ /* 0x000fe20000000400 */
[C---:B------:R-:W-:Y:S02]  /*5b60*/  IADD3 R165, R142.reuse, 0x200, RZ ;  /* 0x000002008ea57810 */ /* 0x040fe40007ffe0ff */
[-C--:B------:R-:W-:Y:S02]  /*5b70*/  LEA.HI.SX32 R157, R157, R142.reuse, 0x1b ;  /* 0x0000008e9d9d7211 */ /* 0x080fe400078fdaff */
[----:B--2---:R-:W-:Y:S01]  /*5b80*/  SHF.L.U32 R144, R149, 0x1, RZ ;  /* 0x0000000195907819 */ /* 0x004fe200000006ff */
[----:B------:R2:W-:Y:S01]  /*5b90*/  STS.U16 [R143+0x140], R68 ;  /* 0x000140448f007388 */ /* 0x0005e20000000400 */
[----:B------:R-:W-:Y:S02]  /*5ba0*/  IADD3 R167, R142, 0x220, RZ ;  /* 0x000002208ea77810 */ /* 0x000fe40007ffe0ff */
[----:B------:R-:W-:-:S02]  /*5bb0*/  LEA.HI.SX32 R159, R159, R142, 0x1b ;  /* 0x0000008e9f9f7211 */ /* 0x000fc400078fdaff */
[----:B------:R-:W-:Y:S01]  /*5bc0*/  SHF.L.U32 R151, R151, 0x1, RZ ;  /* 0x0000000197977819 */ /* 0x000fe200000006ff */
[----:B------:R4:W-:Y:S01]  /*5bd0*/  STS.U16 [R70+0x180], R71 ;  /* 0x0001804746007388 */ /* 0x0009e20000000400 */
[C---:B------:R-:W-:Y:S02]  /*5be0*/  IADD3 R169, R142.reuse, 0x240, RZ ;  /* 0x000002408ea97810 */ /* 0x040fe40007ffe0ff */
[-C--:B------:R-:W-:Y:S02]  /*5bf0*/  LEA.HI.SX32 R161, R161, R142.reuse, 0x1b ;  /* 0x0000008ea1a17211 */ /* 0x080fe400078fdaff */
[----:B---3--:R-:W-:Y:S01]  /*5c00*/  SHF.L.U32 R66, R153, 0x1, RZ ;  /* 0x0000000199427819 */ /* 0x008fe200000006ff */
[----:B------:R3:W-:Y:S01]  /*5c10*/  STS.U16 [R147+0x1c0], R86 ;  /* 0x0001c05693007388 */ /* 0x0007e20000000400 */
[----:B------:R-:W-:Y:S02]  /*5c20*/  IADD3 R171, R142, 0x260, RZ ;  /* 0x000002608eab7810 */ /* 0x000fe40007ffe0ff */
[----:B------:R-:W-:-:S02]  /*5c30*/  LEA.HI.SX32 R163, R163, R142, 0x1b ;  /* 0x0000008ea3a37211 */ /* 0x000fc400078fdaff */
[----:B0-----:R-:W-:Y:S01]  /*5c40*/  SHF.L.U32 R60, R155, 0x1, RZ ;  /* 0x000000019b3c7819 */ /* 0x001fe200000006ff */
[----:B------:R-:W-:Y:S01]  /*5c50*/  STS.U16 [R144+0x200], R85 ;  /* 0x0002005590007388 */ /* 0x000fe20000000400 */
[C---:B------:R-:W-:Y:S02]  /*5c60*/  IADD3 R173, R142.reuse, 0x280, RZ ;  /* 0x000002808ead7810 */ /* 0x040fe40007ffe0ff */
[-C--:B------:R-:W-:Y:S02]  /*5c70*/  LEA.HI.SX32 R165, R165, R142.reuse, 0x1b ;  /* 0x0000008ea5a57211 */ /* 0x080fe400078fdaff */
[----:B------:R-:W-:Y:S01]  /*5c80*/  SHF.L.U32 R157, R157, 0x1, RZ ;  /* 0x000000019d9d7819 */ /* 0x000fe200000006ff */
[----:B------:R0:W-:Y:S01]  /*5c90*/  STS.U16 [R151+0x240], R88 ;  /* 0x0002405897007388 */ /* 0x0001e20000000400 */
[----:B------:R-:W-:Y:S02]  /*5ca0*/  IADD3 R175, R142, 0x2a0, RZ ;  /* 0x000002a08eaf7810 */ /* 0x000fe40007ffe0ff */
[----:B------:R-:W-:-:S02]  /*5cb0*/  LEA.HI.SX32 R167, R167, R142, 0x1b ;  /* 0x0000008ea7a77211 */ /* 0x000fc400078fdaff */
[----:B--2---:R-:W-:Y:S01]  /*5cc0*/  SHF.L.U32 R68, R159, 0x1, RZ ;  /* 0x000000019f447819 */ /* 0x004fe200000006ff */
[----:B------:R-:W-:Y:S01]  /*5cd0*/  STS.U16 [R66+0x280], R87 ;  /* 0x0002805742007388 */ /* 0x000fe20000000400 */
[-C--:B------:R-:W-:Y:S02]  /*5ce0*/  LEA.HI.SX32 R169, R169, R142.reuse, 0x1b ;  /* 0x0000008ea9a97211 */ /* 0x080fe400078fdaff */
[----:B----4-:R-:W-:Y:S02]  /*5cf0*/  SHF.L.U32 R70, R161, 0x1, RZ ;  /* 0x00000001a1467819 */ /* 0x010fe400000006ff */
[----:B-1----:R-:W-:Y:S01]  /*5d00*/  MOV R71, UR41 ;  /* 0x0000002900477c02 */ /* 0x002fe20008000f00 */
[----:B------:R-:W-:Y:S01]  /*5d10*/  FMUL.FTZ R65, R33, UR42 ;  /* 0x0000002a21417c20 */ /* 0x000fe20008410000 */
[----:B------:R-:W-:Y:S01]  /*5d20*/  LEA.HI.SX32 R171, R171, R142, 0x1b ;  /* 0x0000008eabab7211 */ /* 0x000fe200078fdaff */
[----:B------:R-:W-:Y:S01]  /*5d30*/  STS.U16 [R60+0x2c0], R89 ;  /* 0x0002c0593c007388 */ /* 0x000fe20000000400 */
[----:B------:R-:W-:-:S02]  /*5d40*/  SHF.L.U32 R163, R163, 0x1, RZ ;  /* 0x00000001a3a37819 */ /* 0x000fc400000006ff */
[-C--:B------:R-:W-:Y:S01]  /*5d50*/  LEA.HI.SX32 R173, R173, R142.reuse, 0x1b ;  /* 0x0000008eadad7211 */ /* 0x080fe200078fdaff */
[----:B------:R-:W-:Y:S01]  /*5d60*/  STS.U16 [R157+0x300], R92 ;  /* 0x0003005c9d007388 */ /* 0x000fe20000000400 */
[----:B------:R-:W-:Y:S01]  /*5d70*/  SHF.L.U32 R165, R165, 0x1, RZ ;  /* 0x00000001a5a57819 */ /* 0x000fe200000006ff */
[----:B------:R-:W-:Y:S01]  /*5d80*/  FMUL.FTZ R102, R38, UR42 ;  /* 0x0000002a26667c20 */ /* 0x000fe20008410000 */
[----:B------:R-:W-:Y:S01]  /*5d90*/  LEA.HI.SX32 R175, R175, R142, 0x1b ;  /* 0x0000008eafaf7211 */ /* 0x000fe200078fdaff */
[----:B------:R-:W-:Y:S01]  /*5da0*/  STS.U16 [R68+0x340], R91 ;  /* 0x0003405b44007388 */ /* 0x000fe20000000400 */
[----:B---3--:R-:W-:Y:S01]  /*5db0*/  SHF.L.U32 R86, R167, 0x1, RZ ;  /* 0x00000001a7567819 */ /* 0x008fe200000006ff */
[----:B------:R-:W-:Y:S01]  /*5dc0*/  FMUL.FTZ R71, R71, 1.4426950216293334961 ;  /* 0x3fb8aa3b47477820 */ /* 0x000fe20000410000 */
[----:B------:R-:W-:Y:S01]  /*5dd0*/  SHF.L.U32 R169, R169, 0x1, RZ ;  /* 0x00000001a9a97819 */ /* 0x000fe200000006ff */
[----:B------:R1:W-:Y:S01]  /*5de0*/  STS.U16 [R70+0x380], R95 ;  /* 0x0003805f46007388 */ /* 0x0003e20000000400 */
[----:B0-----:R-:W-:Y:S01]  /*5df0*/  SHF.L.U32 R88, R171, 0x1, RZ ;  /* 0x00000001ab587819 */ /* 0x001fe200000006ff */
[----:B------:R-:W-:Y:S01]  /*5e00*/  FMUL.RZ R65, R65, 0.15915493667125701904 ;  /* 0x3e22f98341417820 */ /* 0x000fe2000040c000 */
[----:B------:R-:W-:Y:S01]  /*5e10*/  SHF.L.U32 R173, R173, 0x1, RZ ;  /* 0x00000001adad7819 */ /* 0x000fe200000006ff */
[----:B------:R-:W-:Y:S01]  /*5e20*/  STS.U16 [R163+0x3c0], R94 ;  /* 0x0003c05ea3007388 */ /* 0x000fe20000000400 */
[----:B------:R-:W-:Y:S01]  /*5e30*/  FMUL.RZ R152, R102, 0.15915493667125701904 ;  /* 0x3e22f98366987820 */ /* 0x000fe2000040c000 */
[----:B------:R-:W-:-:S02]  /*5e40*/  UIMAD.WIDE.U32 UR20, UR16, UR34, URZ ;  /* 0x00000022101472a5 */ /* 0x000fc4000f8e003f */
[----:B------:R-:W-:Y:S01]  /*5e50*/  STS.U16 [R165+0x400], R90 ;  /* 0x0004005aa5007388 */ /* 0x000fe20000000400 */
[----:B-1----:R-:W-:Y:S01]  /*5e60*/  SHF.L.U32 R70, R175, 0x1, RZ ;  /* 0x00000001af467819 */ /* 0x002fe200000006ff */
[C---:B------:R-:W-:Y:S02]  /*5e70*/  FMUL.FTZ R69, R71.reuse, R49 ;  /* 0x0000003147457220 */ /* 0x040fe40000410000 */
[----:B------:R-:W-:Y:S01]  /*5e80*/  STS.U16 [R86+0x440], R93 ;  /* 0x0004405d56007388 */ /* 0x000fe20000000400 */
[C---:B------:R-:W-:Y:S01]  /*5e90*/  IADD3 R177, R142.reuse, 0x2c0, RZ ;  /* 0x000002c08eb17810 */ /* 0x040fe20007ffe0ff */
[----:B------:R-:W-:Y:S01]  /*5ea0*/  MUFU.SIN R102, R65 ;  /* 0x0000004100667308 */ /* 0x000fe20000000400 */
[----:B------:R-:W-:Y:S01]  /*5eb0*/  FMUL.FTZ R68, R71, R50 ;  /* 0x0000003247447220 */ /* 0x000fe20000410000 */
[----:B------:R-:W-:Y:S01]  /*5ec0*/  STS.U16 [R169+0x480], R96 ;  /* 0x00048060a9007388 */ /* 0x000fe20000000400 */
[----:B------:R-:W-:Y:S01]  /*5ed0*/  UIMAD UR34, UR17, UR34, URZ ;  /* 0x00000022112272a4 */ /* 0x000fe2000f8e023f */
[----:B------:R-:W-:-:S02]  /*5ee0*/  IADD3 R179, R142, 0x2e0, RZ ;  /* 0x000002e08eb37810 */ /* 0x000fc40007ffe0ff */
[----:B------:R-:W-:Y:S02]  /*5ef0*/  STS.U16 [R88+0x4c0], R97 ;  /* 0x0004c06158007388 */ /* 0x000fe40000000400 */
[----:B------:R0:W-:Y:S01]  /*5f00*/  MUFU.COS R103, R65 ;  /* 0x0000004100677308 */ /* 0x0001e20000000000 */
[C---:B------:R-:W-:Y:S01]  /*5f10*/  IADD3 R181, R142.reuse, 0x300, RZ ;  /* 0x000003008eb57810 */ /* 0x040fe20007ffe0ff */
[----:B------:R-:W-:Y:S01]  /*5f20*/  STS.U16 [R173+0x500], R98 ;  /* 0x00050062ad007388 */ /* 0x000fe20000000400 */
[----:B------:R-:W-:-:S03]  /*5f30*/  IADD3 R183, R142, 0x320, RZ ;  /* 0x000003208eb77810 */ /* 0x000fc60007ffe0ff */
[----:B------:R1:W-:Y:S01]  /*5f40*/  STS.U16 [R70+0x540], R99 ;  /* 0x0005406346007388 */ /* 0x0003e20000000400 */
[----:B0-----:R-:W-:Y:S01]  /*5f50*/  FMUL.FTZ R65, R71, R51 ;  /* 0x0000003347417220 */ /* 0x001fe20000410000 */
[C---:B------:R-:W-:Y:S01]  /*5f60*/  IADD3 R185, R142.reuse, 0x340, RZ ;  /* 0x000003408eb97810 */ /* 0x040fe20007ffe0ff */
[----:B------:R-:W-:Y:S01]  /*5f70*/  UIMAD UR40, UR16, UR35, UR34 ;  /* 0x00000023102872a4 */ /* 0x000fe2000f8e0222 */
[----:B------:R-:W-:Y:S01]  /*5f80*/  LEA.HI.SX32 R177, R177, R142, 0x1b ;  /* 0x0000008eb1b17211 */ /* 0x000fe200078fdaff */
[----:B------:R-:W-:Y:S01]  /*5f90*/  MUFU.EX2 R68, R68 ;  /* 0x0000004400447308 */ /* 0x000fe20000000800 */
[C---:B------:R-:W-:Y:S01]  /*5fa0*/  IADD3 R187, R142.reuse, 0x360, RZ ;  /* 0x000003608ebb7810 */ /* 0x040fe20007ffe0ff */
[----:B------:R-:W-:Y:S01]  /*5fb0*/  FMUL.FTZ R60, R71, R52 ;  /* 0x00000034473c7220 */ /* 0x000fe20000410000 */
[----:B------:R-:W-:Y:S01]  /*5fc0*/  LEA.HI.SX32 R179, R179, R142, 0x1b ;  /* 0x0000008eb3b37211 */ /* 0x000fe200078fdaff */
[----:B------:R-:W-:Y:S01]  /*5fd0*/  ULDC.64 UR34, c[0x0][0x1c0] ;  /* 0x0000700000227ab9 */ /* 0x000fe20000000a00 */
[----:B------:R-:W-:-:S03]  /*5fe0*/  IADD3 R189, R142, 0x380, RZ ;  /* 0x000003808ebd7810 */ /* 0x000fc60007ffe0ff */
[----:B-1----:R-:W0:Y:S01]  /*5ff0*/  MUFU.EX2 R70, R69 ;  /* 0x0000004500467308 */ /* 0x002e220000000800 */
[-C--:B------:R-:W-:Y:S02]  /*6000*/  LEA.HI.SX32 R181, R181, R142.reuse, 0x1b ;  /* 0x0000008eb5b57211 */ /* 0x080fe400078fdaff */
[C---:B------:R-:W-:Y:S02]  /*6010*/  IADD3 R191, R142.reuse, 0x3a0, RZ ;  /* 0x000003a08ebf7810 */ /* 0x040fe40007ffe0ff */
[-C--:B------:R-:W-:Y:S01]  /*6020*/  LEA.HI.SX32 R183, R183, R142.reuse, 0x1b ;  /* 0x0000008eb7b77211 */ /* 0x080fe200078fdaff */
[----:B------:R-:W-:Y:S01]  /*6030*/  UIMAD UR39, UR39, UR34, URZ ;  /* 0x00000022272772a4 */ /* 0x000fe2000f8e023f */
[----:B------:R-:W-:Y:S01]  /*6040*/  IADD3 R193, R142, 0x3c0, RZ ;  /* 0x000003c08ec17810 */ /* 0x000fe20007ffe0ff */
[----:B------:R-:W1:Y:S01]  /*6050*/  MUFU.EX2 R65, R65 ;  /* 0x0000004100417308 */ /* 0x000e620000000800 */
[----:B------:R-:W-:Y:S01]  /*6060*/  LEA.HI.SX32 R185, R185, R142, 0x1b ;  /* 0x0000008eb9b97211 */ /* 0x000fe200078fdaff */
[----:B------:R-:W-:Y:S01]  /*6070*/  UIADD3 UR21, UR21, UR40, URZ ;  /* 0x0000002815157290 */ /* 0x000fe2000fffe03f */
[----:B------:R-:W-:-:S02]  /*6080*/  SHF.L.U32 R177, R177, 0x1, RZ ;  /* 0x00000001b1b17819 */ /* 0x000fc400000006ff */
[-C--:B------:R-:W-:Y:S02]  /*6090*/  LEA.HI.SX32 R187, R187, R142.reuse, 0x1b ;  /* 0x0000008ebbbb7211 */ /* 0x080fe400078fdaff */
[----:B------:R-:W-:Y:S02]  /*60a0*/  SHF.L.U32 R90, R179, 0x1, RZ ;  /* 0x00000001b35a7819 */ /* 0x000fe400000006ff */
[-C--:B------:R-:W-:Y:S02]  /*60b0*/  LEA.HI.SX32 R189, R189, R142.reuse, 0x1b ;  /* 0x0000008ebdbd7211 */ /* 0x080fe400078fdaff */
[----:B------:R-:W-:Y:S02]  /*60c0*/  SHF.L.U32 R181, R181, 0x1, RZ ;  /* 0x00000001b5b57819 */ /* 0x000fe400000006ff */
[-C--:B------:R-:W-:Y:S02]  /*60d0*/  LEA.HI.SX32 R140, R191, R142.reuse, 0x1b ;  /* 0x0000008ebf8c7211 */ /* 0x080fe400078fdaff */
[----:B------:R-:W-:Y:S01]  /*60e0*/  SHF.L.U32 R86, R183, 0x1, RZ ;  /* 0x00000001b7567819 */ /* 0x000fe200000006ff */
[----:B------:R-:W2:Y:S01]  /*60f0*/  MUFU.EX2 R60, R60 ;  /* 0x0000003c003c7308 */ /* 0x000ea20000000800 */
[----:B------:R-:W-:Y:S01]  /*6100*/  LEA.HI.SX32 R141, R193, R142, 0x1b ;  /* 0x0000008ec18d7211 */ /* 0x000fe200078fdaff */
[----:B------:R-:W-:Y:S01]  /*6110*/  STS.U16 [R177+0x580], R100 ;  /* 0x00058064b1007388 */ /* 0x000fe20000000400 */
[----:B------:R-:W-:Y:S01]  /*6120*/  SHF.L.U32 R185, R185, 0x1, RZ ;  /* 0x00000001b9b97819 */ /* 0x000fe200000006ff */
[----:B------:R-:W-:Y:S01]  /*6130*/  UIMAD UR39, UR7, UR35, UR39 ;  /* 0x00000023072772a4 */ /* 0x000fe2000f8e0227 */
[----:B------:R-:W-:Y:S01]  /*6140*/  ISETP.NE.AND P1, PT, R84, RZ, PT ;  /* 0x000000ff5400720c */ /* 0x000fe20003f25270 */
[----:B------:R-:W-:Y:S01]  /*6150*/  STS.U16 [R90+0x5c0], R101 ;  /* 0x0005c0655a007388 */ /* 0x000fe20000000400 */
[----:B------:R-:W-:Y:S01]  /*6160*/  SHF.L.U32 R88, R187, 0x1, RZ ;  /* 0x00000001bb587819 */ /* 0x000fe200000006ff */
[----:B------:R-:W-:Y:S01]  /*6170*/  UIMAD.WIDE.U32 UR34, UR7, UR34, UR20 ;  /* 0x00000022072272a5 */ /* 0x000fe2000f8e0014 */
[----:B------:R-:W-:Y:S01]  /*6180*/  SHF.L.U32 R189, R189, 0x1, RZ ;  /* 0x00000001bdbd7819 */ /* 0x000fe200000006ff */
[----:B------:R-:W-:Y:S01]  /*6190*/  STS.U16 [R181+0x600], R110 ;  /* 0x0006006eb5007388 */ /* 0x000fe20000000400 */
[----:B------:R-:W-:Y:S01]  /*61a0*/  SHF.L.U32 R140, R140, 0x1, RZ ;  /* 0x000000018c8c7819 */ /* 0x000fe200000006ff */
[----:B------:R-:W-:Y:S01]  /*61b0*/  ULDC.64 UR20, c[0x0][0x230] ;  /* 0x00008c0000147ab9 */ /* 0x000fe20000000a00 */
[----:B------:R-:W-:Y:S01]  /*61c0*/  SHF.L.U32 R141, R141, 0x1, RZ ;  /* 0x000000018d8d7819 */ /* 0x000fe200000006ff */
[----:B------:R-:W-:Y:S01]  /*61d0*/  STS.U16 [R86+0x640], R111 ;  /* 0x0006406f56007388 */ /* 0x000fe20000000400 */
[----:B------:R-:W-:Y:S01]  /*61e0*/  IADD3 R195, R142, 0x3e0, RZ ;  /* 0x000003e08ec37810 */ /* 0x000fe20007ffe0ff */
[----:B------:R-:W-:-:S02]  /*61f0*/  UIADD3 UR35, UR35, UR39, URZ ;  /* 0x0000002723237290 */ /* 0x000fc4000fffe03f */
[----:B------:R0:W-:Y:S01]  /*6200*/  STS.U16 [R185+0x680], R130 ;  /* 0x00068082b9007388 */ /* 0x0001e20000000400 */
[----:B------:R-:W-:Y:S01]  /*6210*/  ULEA UR20, UP0, UR34, UR20, 0x3 ;  /* 0x0000001422147291 */ /* 0x000fe2000f80183f */
[----:B------:R-:W-:Y:S02]  /*6220*/  LEA R62, R83, R62, 0x5 ;  /* 0x0000003e533e7211 */ /* 0x000fe400078e28ff */
[----:B------:R-:W-:Y:S01]  /*6230*/  STS.U16 [R88+0x6c0], R131 ;  /* 0x0006c08358007388 */ /* 0x000fe20000000400 */
[----:B------:R-:W-:-:S03]  /*6240*/  LEA.HI.SX32 R142, R195, R142, 0x1b ;  /* 0x0000008ec38e7211 */ /* 0x000fc600078fdaff */
[----:B------:R3:W-:Y:S01]  /*6250*/  STS.U16 [R189+0x700], R134 ;  /* 0x00070086bd007388 */ /* 0x0007e20000000400 */
[----:B0-----:R-:W-:Y:S01]  /*6260*/  FMUL.FTZ R130, R70, R61 ;  /* 0x0000003d46827220 */ /* 0x001fe20000410000 */
[----:B------:R-:W-:Y:S02]  /*6270*/  MOV R61, UR32 ;  /* 0x00000020003d7c02 */ /* 0x000fe40008000f00 */
[----:B------:R0:W-:Y:S01]  /*6280*/  STS.U16 [R140+0x740], R133 ;  /* 0x000740858c007388 */ /* 0x0001e20000000400 */
[----:B------:R-:W-:Y:S01]  /*6290*/  ULEA.HI.X UR21, UR34, UR21, UR35, 0x3, UP0 ;  /* 0x0000001522157291 */ /* 0x000fe200080f1c23 */
[----:B------:R-:W-:Y:S02]  /*62a0*/  FMUL.FTZ R108, R40, UR42 ;  /* 0x0000002a286c7c20 */ /* 0x000fe40008410000 */
[----:B------:R4:W-:Y:S01]  /*62b0*/  STS.U16 [R141+0x780], R132 ;  /* 0x000780848d007388 */ /* 0x0009e20000000400 */
[----:B------:R-:W-:Y:S01]  /*62c0*/  FMUL.FTZ R69, R71, R47 ;  /* 0x0000002f47457220 */ /* 0x000fe20000410000 */
[----:B------:R-:W-:Y:S01]  /*62d0*/  LEA R61, R61, UR7, 0x8 ;  /* 0x000000073d3d7c11 */ /* 0x000fe2000f8e40ff */
[C---:B-1----:R-:W-:Y:S01]  /*62e0*/  FMUL.FTZ R135, R65.reuse, R135 ;  /* 0x0000008741877220 */ /* 0x042fe20000410000 */
[----:B------:R-:W-:Y:S01]  /*62f0*/  LEA.HI.SX32 R62, R62, R62, 0x1b ;  /* 0x0000003e3e3e7211 */ /* 0x000fe200078fdaff */
[----:B---3--:R-:W-:-:S02]  /*6300*/  FMUL.FTZ R134, R65, R138 ;  /* 0x0000008a41867220 */ /* 0x008fc40000410000 */
[C---:B0-----:R-:W-:Y:S02]  /*6310*/  FMUL.FTZ R133, R68.reuse, R139 ;  /* 0x0000008b44857220 */ /* 0x041fe40000410000 */
[----:B----4-:R-:W-:Y:S02]  /*6320*/  FMUL.FTZ R132, R68, R63 ;  /* 0x0000003f44847220 */ /* 0x010fe40000410000 */
[C---:B------:R-:W-:Y:S02]  /*6330*/  FMUL.FTZ R63, R71.reuse, R46 ;  /* 0x0000002e473f7220 */ /* 0x040fe40000410000 */
[C---:B------:R-:W-:Y:S01]  /*6340*/  FMUL.FTZ R68, R71.reuse, R44 ;  /* 0x0000002c47447220 */ /* 0x040fe20000410000 */
[----:B------:R-:W-:Y:S01]  /*6350*/  @P1 IADD3 R61, R84, 0x200, RZ ;  /* 0x00000200543d1810 */ /* 0x000fe20007ffe0ff */
[C---:B------:R-:W-:Y:S01]  /*6360*/  FMUL.FTZ R65, R71.reuse, R45 ;  /* 0x0000002d47417220 */ /* 0x040fe20000410000 */
[----:B------:R-:W-:Y:S01]  /*6370*/  SHF.L.U32 R87, R142, 0x1, RZ ;  /* 0x000000018e577819 */ /* 0x000fe200000006ff */
[----:B------:R-:W-:Y:S01]  /*6380*/  FMUL.RZ R150, R108, 0.15915493667125701904 ;  /* 0x3e22f9836c967820 */ /* 0x000fe2000040c000 */
[----:B------:R0:W-:Y:S01]  /*6390*/  MUFU.EX2 R101, R69 ;  /* 0x0000004500657308 */ /* 0x0001e20000000800 */
[----:B------:R-:W-:-:S02]  /*63a0*/  FMUL.FTZ R85, R71, R48 ;  /* 0x0000003047557220 */ /* 0x000fc40000410000 */
[----:B------:R-:W-:Y:S02]  /*63b0*/  FMUL.FTZ R131, R70, R137 ;  /* 0x0000008946837220 */ /* 0x000fe40000410000 */
[----:B--2---:R-:W-:-:S03]  /*63c0*/  FMUL.FTZ R122, R60, R122 ;  /* 0x0000007a3c7a7220 */ /* 0x004fc60000410000 */
[----:B------:R1:W-:Y:S01]  /*63d0*/  MUFU.EX2 R110, R63 ;  /* 0x0000003f006e7308 */ /* 0x0003e20000000800 */
[----:B0-----:R-:W-:Y:S01]  /*63e0*/  MOV R69, UR21 ;  /* 0x0000001500457c02 */ /* 0x001fe20008000f00 */
[----:B------:R-:W-:Y:S01]  /*63f0*/  FMUL.FTZ R123, R60, R123 ;  /* 0x0000007b3c7b7220 */ /* 0x000fe20000410000 */
[----:B------:R-:W-:Y:S05]  /*6400*/  STS.U16 [R87+0x7c0], R136 ;  /* 0x0007c08857007388 */ /* 0x000fea0000000400 */
[----:B------:R0:W-:Y:S01]  /*6410*/  MUFU.EX2 R111, R68 ;  /* 0x00000044006f7308 */ /* 0x0001e20000000800 */
[----:B-1----:R-:W-:Y:S01]  /*6420*/  SHF.L.U32 R63, R62, 0x1, RZ ;  /* 0x000000013e3f7819 */ /* 0x002fe200000006ff */
[----:B------:R-:W-:-:S06]  /*6430*/  NOP ;  /* 0x0000000000007918 */ /* 0x000fcc0000000000 */
[----:B------:R1:W-:Y:S01]  /*6440*/  MUFU.EX2 R70, R65 ;  /* 0x0000004100467308 */ /* 0x0003e20000000800 */
[----:B0-----:R-:W-:Y:S01]  /*6450*/  MOV R68, UR20 ;  /* 0x0000001400447c02 */ /* 0x001fe20008000f00 */
[----:B------:R-:W0:Y:S01]  /*6460*/  LDS.U16 R88, [R63] ;  /* 0x000000003f587984 */ /* 0x000e220000000400 */
[----:B------:R-:W-:-:S03]  /*6470*/  HFMA2.MMA R157, -RZ, RZ, 0, 9.5367431640625e-07 ;  /* 0x00000010ff9d7435 */ /* 0x000fc600000001ff */
[----:B------:R-:W2:Y:S01]  /*6480*/  LDS.U16 R87, [R63+0x2] ;  /* 0x000002003f577984 */ /* 0x000ea20000000400 */
[----:B-1----:R-:W-:Y:S01]  /*6490*/  SHF.L.U32 R65, R61, 0x3, RZ ;  /* 0x000000033d417819 */ /* 0x002fe200000006ff */
[----:B------:R-:W-:Y:S02]  /*64a0*/  MUFU.SIN R108, R150 ;  /* 0x00000096006c7308 */ /* 0x000fe40000000400 */
[----:B------:R-:W1:Y:S04]  /*64b0*/  LDS.U16 R86, [R63+0x6] ;  /* 0x000006003f567984 */ /* 0x000e680000000400 */
[----:B------:R-:W-:Y:S02]  /*64c0*/  LDS.U16 R89, [R63+0x8] ;  /* 0x000008003f597984 */ /* 0x000fe40000000400 */
[----:B------:R-:W-:Y:S02]  /*64d0*/  MUFU.COS R109, R150 ;  /* 0x00000096006d7308 */ /* 0x000fe40000000000 */
[----:B------:R-:W-:Y:S04]  /*64e0*/  LDS.U16 R90, [R63+0xa] ;  /* 0x00000a003f5a7984 */ /* 0x000fe80000000400 */
[----:B------:R-:W-:Y:S02]  /*64f0*/  LDS.U16 R92, [R63+0xc] ;  /* 0x00000c003f5c7984 */ /* 0x000fe40000000400 */
[----:B------:R-:W-:Y:S02]  /*6500*/  MUFU.SIN R104, R152 ;  /* 0x0000009800687308 */ /* 0x000fe40000000400 */
[----:B------:R-:W-:Y:S04]  /*6510*/  LDS.U16 R91, [R63+0xe] ;  /* 0x00000e003f5b7984 */ /* 0x000fe80000000400 */
[----:B------:R-:W-:Y:S02]  /*6520*/  LDS.U16 R93, [R63+0x10] ;  /* 0x000010003f5d7984 */ /* 0x000fe40000000400 */
[----:B------:R-:W-:Y:S02]  /*6530*/  MUFU.COS R105, R152 ;  /* 0x0000009800697308 */ /* 0x000fe40000000000 */
[----:B------:R-:W-:Y:S04]  /*6540*/  LDS.U16 R94, [R63+0x12] ;  /* 0x000012003f5e7984 */ /* 0x000fe80000000400 */
[----:B------:R-:W-:Y:S02]  /*6550*/  LDS.U16 R96, [R63+0x14] ;  /* 0x000014003f607984 */ /* 0x000fe40000000400 */
[----:B------:R3:W4:Y:S02]  /*6560*/  MUFU.EX2 R100, R85 ;  /* 0x0000005500647308 */ /* 0x0007240000000800 */
[----:B------:R-:W-:Y:S04]  /*6570*/  LDS.U16 R95, [R63+0x16] ;  /* 0x000016003f5f7984 */ /* 0x000fe80000000400 */
[----:B------:R-:W-:Y:S04]  /*6580*/  LDS.U16 R97, [R63+0x18] ;  /* 0x000018003f617984 */ /* 0x000fe80000000400 */
[----:B---3--:R-:W3:Y:S04]  /*6590*/  LDS.U16 R85, [R63+0x4] ;  /* 0x000004003f557984 */ /* 0x008ee80000000400 */
        /* <DEDUP_REMOVED lines=22> */
[----:B------:R-:W-:Y:S02]  /*6700*/  FMUL.FTZ R60, R71, R43 ;  /* 0x0000002b473c7220 */ /* 0x000fe40000410000 */
[C---:B------:R-:W-:Y:S02]  /*6710*/  FFMA.FTZ R158, R123.reuse, R135, R156 ;  /* 0x000000877b9e7223 */ /* 0x040fe4000001009c */
[----:B-1----:R-:W-:Y:S01]  /*6720*/  @!P0 IMAD.WIDE R64, R64, R157, UR10 ;  /* 0x0000000a40408e25 */ /* 0x002fe2000f8e029d */
[----:B------:R1:W-:Y:S03]  /*6730*/  MUFU.EX2 R153, R60 ;  /* 0x0000003c00997308 */ /* 0x0003e60000000800 */
[----:B------:R-:W-:Y:S02]  /*6740*/  FMUL.FTZ R157, R123, R134 ;  /* 0x000000867b9d7220 */ /* 0x000fe40000410000 */
[----:B------:R-:W-:-:S02]  /*6750*/  FMUL.FTZ R160, R132, R158 ;  /* 0x0000009e84a07220 */ /* 0x000fc40000410000 */
[----:B------:R-:W-:Y:S01]  /*6760*/  FFMA.FTZ R157, R122, R135, -R157 ;  /* 0x000000877a9d7223 */ /* 0x000fe2000001089d */
[----:B-1----:R-:W-:Y:S01]  /*6770*/  HFMA2.MMA R60, -RZ, RZ, 1.875, 0 ;  /* 0x3f800000ff3c7435 */ /* 0x002fe200000001ff */
[----:B------:R-:W-:Y:S01]  /*6780*/  MOV R61, RZ ;  /* 0x000000ff003d7202 */ /* 0x000fe20000000f00 */
[----:B------:R-:W-:Y:S01]  /*6790*/  CS2R R62, SRZ ;  /* 0x00000000003e7805 */ /* 0x000fe2000001ff00 */
[----:B------:R-:W-:Y:S01]  /*67a0*/  BAR.SYNC.DEFER_BLOCKING 0x0 ;  /* 0x0000000000007b1d */ /* 0x000fe20000010000 */
[-C--:B------:R-:W-:Y:S02]  /*67b0*/  FFMA.FTZ R160, R133, R157.reuse, -R160 ;  /* 0x0000009d85a07223 */ /* 0x080fe400000108a0 */
[----:B------:R-:W-:-:S04]  /*67c0*/  FMUL.FTZ R157, R132, R157 ;  /* 0x0000009d849d7220 */ /* 0x000fc80000410000 */
[----:B------:R-:W-:Y:S02]  /*67d0*/  FFMA.FTZ R157, R133, R158, R157 ;  /* 0x0000009e859d7223 */ /* 0x000fe4000001009d */
[----:B------:R-:W-:Y:S02]  /*67e0*/  FMUL.FTZ R154, R71, R42 ;  /* 0x0000002a479a7220 */ /* 0x000fe40000410000 */
[----:B----4-:R-:W-:Y:S02]  /*67f0*/  FMUL.FTZ R128, R100, R128 ;  /* 0x0000008064807220 */ /* 0x010fe40000410000 */
[C---:B------:R-:W-:Y:S01]  /*6800*/  FMUL.FTZ R121, R70.reuse, R121 ;  /* 0x0000007946797220 */ /* 0x040fe20000410000 */
[----:B------:R1:W5:Y:S01]  /*6810*/  @!P0 LDG.E.128 R60, [R64.64] ;  /* 0x0000001e403c8981 */ /* 0x000362000c1e1d00 */
[----:B------:R-:W-:Y:S02]  /*6820*/  FMUL.FTZ R120, R70, R120 ;  /* 0x0000007846787220 */ /* 0x000fe40000410000 */
[----:B-1----:R-:W-:-:S04]  /*6830*/  FMUL.FTZ R64, R130, R160 ;  /* 0x000000a082407220 */ /* 0x002fc80000410000 */
[CC--:B------:R-:W-:Y:S02]  /*6840*/  FFMA.FTZ R65, R131.reuse, R157.reuse, R64 ;  /* 0x0000009d83417223 */ /* 0x0c0fe40000010040 */
[----:B------:R-:W-:Y:S02]  /*6850*/  FMUL.FTZ R157, R130, R157 ;  /* 0x0000009d829d7220 */ /* 0x000fe40000410000 */
[----:B------:R-:W-:Y:S02]  /*6860*/  FMUL.FTZ R129, R100, R129 ;  /* 0x0000008164817220 */ /* 0x000fe40000410000 */
[----:B------:R-:W-:Y:S02]  /*6870*/  FFMA.FTZ R157, R131, R160, -R157 ;  /* 0x000000a0839d7223 */ /* 0x000fe4000001089d */
[----:B------:R-:W-:Y:S01]  /*6880*/  FMUL.FTZ R70, R128, R65 ;  /* 0x0000004180467220 */ /* 0x000fe20000410000 */
[----:B------:R-:W1:Y:S01]  /*6890*/  MUFU.EX2 R154, R154 ;  /* 0x0000009a009a7308 */ /* 0x000e620000000800 */
[----:B------:R-:W-:-:S02]  /*68a0*/  FMUL.FTZ R100, R71, R38 ;  /* 0x0000002647647220 */ /* 0x000fc40000410000 */
[C---:B------:R-:W-:Y:S02]  /*68b0*/  FMUL.FTZ R125, R110.reuse, R125 ;  /* 0x0000007d6e7d7220 */ /* 0x040fe40000410000 */
[----:B------:R-:W-:Y:S02]  /*68c0*/  FMUL.FTZ R124, R110, R124 ;  /* 0x0000007c6e7c7220 */ /* 0x000fe40000410000 */
[-C--:B------:R-:W-:Y:S02]  /*68d0*/  FMUL.FTZ R110, R128, R157.reuse ;  /* 0x0000009d806e7220 */ /* 0x080fe40000410000 */
[----:B------:R-:W-:Y:S02]  /*68e0*/  FMUL.FTZ R126, R101, R126 ;  /* 0x0000007e657e7220 */ /* 0x000fe40000410000 */
[----:B------:R-:W-:Y:S02]  /*68f0*/  FFMA.FTZ R70, R129, R157, -R70 ;  /* 0x0000009d81467223 */ /* 0x000fe40000010846 */
[----:B------:R-:W-:Y:S01]  /*6900*/  FMUL.FTZ R64, R71, R33 ;  /* 0x0000002147407220 */ /* 0x000fe20000410000 */
[----:B------:R-:W4:Y:S01]  /*6910*/  MUFU.EX2 R100, R100 ;  /* 0x0000006400647308 */ /* 0x000f220000000800 */
[----:B------:R-:W-:-:S02]  /*6920*/  FMUL.FTZ R67, R28, UR42 ;  /* 0x0000002a1c437c20 */ /* 0x000fc40008410000 */
[----:B------:R-:W-:Y:S02]  /*6930*/  FMUL.FTZ R127, R101, R127 ;  /* 0x0000007f657f7220 */ /* 0x000fe40000410000 */
[----:B------:R-:W-:Y:S02]  /*6940*/  FFMA.FTZ R110, R129, R65, R110 ;  /* 0x00000041816e7223 */ /* 0x000fe4000001006e */
[C---:B------:R-:W-:Y:S02]  /*6950*/  FMUL.FTZ R155, R71.reuse, R41 ;  /* 0x00000029479b7220 */ /* 0x040fe40000410000 */
[C---:B------:R-:W-:Y:S02]  /*6960*/  FMUL.FTZ R156, R71.reuse, R40 ;  /* 0x00000028479c7220 */ /* 0x040fe40000410000 */
[----:B------:R-:W-:Y:S02]  /*6970*/  FMUL.FTZ R101, R126, R70 ;  /* 0x000000467e657220 */ /* 0x000fe40000410000 */
[----:B------:R-:W-:Y:S01]  /*6980*/  FMUL.FTZ R71, R71, R28 ;  /* 0x0000001c47477220 */ /* 0x000fe20000410000 */
[----:B------:R-:W0:Y:S01]  /*6990*/  MUFU.EX2 R64, R64 ;  /* 0x0000004000407308 */ /* 0x000e220000000800 */
[----:B------:R-:W-:-:S02]  /*69a0*/  FMUL.RZ R67, R67, 0.15915493667125701904 ;  /* 0x3e22f98343437820 */ /* 0x000fc4000040c000 */
[-C--:B------:R-:W-:Y:S02]  /*69b0*/  FMUL.FTZ R65, R126, R110.reuse ;  /* 0x0000006e7e417220 */ /* 0x080fe40000410000 */
[C---:B------:R-:W-:Y:S02]  /*69c0*/  FFMA.FTZ R101, R127.reuse, R110, R101 ;  /* 0x0000006e7f657223 */ /* 0x040fe40000010065 */
[----:B------:R-:W-:Y:S01]  /*69d0*/  FFMA.FTZ R65, R127, R70, -R65 ;  /* 0x000000467f417223 */ /* 0x000fe20000010841 */
[----:B------:R-:W-:Y:S01]  /*69e0*/  MUFU.COS R66, R67 ;  /* 0x0000004300427308 */ /* 0x000fe20000000000 */
[----:B------:R-:W-:Y:S02]  /*69f0*/  FMUL.FTZ R110, R124, R101 ;  /* 0x000000657c6e7220 */ /* 0x000fe40000410000 */
[C---:B-1----:R-:W-:Y:S02]  /*6a00*/  FMUL.FTZ R115, R154.reuse, R115 ;  /* 0x000000739a737220 */ /* 0x042fe40000410000 */
[----:B------:R-:W-:-:S03]  /*6a10*/  FMUL.FTZ R114, R154, R114 ;  /* 0x000000729a727220 */ /* 0x000fc60000410000 */
[----:B------:R-:W1:Y:S01]  /*6a20*/  MUFU.EX2 R71, R71 ;  /* 0x0000004700477308 */ /* 0x000e620000000800 */
[-C--:B------:R-:W-:Y:S02]  /*6a30*/  FMUL.FTZ R154, R124, R65.reuse ;  /* 0x000000417c9a7220 */ /* 0x080fe40000410000 */
[C---:B------:R-:W-:Y:S02]  /*6a40*/  FFMA.FTZ R110, R125.reuse, R65, -R110 ;  /* 0x000000417d6e7223 */ /* 0x040fe4000001086e */
[----:B------:R-:W-:Y:S02]  /*6a50*/  FFMA.FTZ R154, R125, R101, R154 ;  /* 0x000000657d9a7223 */ /* 0x000fe4000001009a */
[C---:B----4-:R-:W-:Y:S02]  /*6a60*/  FMUL.FTZ R105, R100.reuse, R105 ;  /* 0x0000006964697220 */ /* 0x050fe40000410000 */
[----:B------:R-:W-:Y:S02]  /*6a70*/  FMUL.FTZ R104, R100, R104 ;  /* 0x0000006864687220 */ /* 0x000fe40000410000 */
[C---:B------:R-:W-:Y:S01]  /*6a80*/  FMUL.FTZ R100, R120.reuse, R110 ;  /* 0x0000006e78647220 */ /* 0x040fe20000410000 */
[----:B------:R4:W2:Y:S01]  /*6a90*/  MUFU.SIN R70, R67 ;  /* 0x0000004300467308 */ /* 0x0008a20000000400 */
[----:B------:R-:W-:-:S02]  /*6aa0*/  FMUL.FTZ R65, R120, R154 ;  /* 0x0000009a78417220 */ /* 0x000fc40000410000 */
[C---:B0-----:R-:W-:Y:S02]  /*6ab0*/  FMUL.FTZ R103, R64.reuse, R103 ;  /* 0x0000006740677220 */ /* 0x041fe40000410000 */
[----:B------:R-:W-:Y:S02]  /*6ac0*/  FMUL.FTZ R102, R64, R102 ;  /* 0x0000006640667220 */ /* 0x000fe40000410000 */
[----:B------:R-:W-:Y:S02]  /*6ad0*/  FMUL.FTZ R118, R111, R118 ;  /* 0x000000766f767220 */ /* 0x000fe40000410000 */
[C---:B------:R-:W-:Y:S02]  /*6ae0*/  FFMA.FTZ R64, R121.reuse, R154, R100 ;  /* 0x0000009a79407223 */ /* 0x040fe40000010064 */
[----:B------:R-:W-:Y:S02]  /*6af0*/  FFMA.FTZ R65, R121, R110, -R65 ;  /* 0x0000006e79417223 */ /* 0x000fe40000010841 */
[----:B-1----:R-:W-:Y:S01]  /*6b00*/  FMUL.FTZ R101, R71, R66 ;  /* 0x0000004247657220 */ /* 0x002fe20000410000 */
[----:B------:R-:W-:Y:S01]  /*6b10*/  HADD2.F32 R88, -RZ, R88.H0_H0 ;  /* 0x20000058ff587230 */ /* 0x000fe20000004100 */
[----:B------:R-:W-:-:S02]  /*6b20*/  FMUL.FTZ R119, R111, R119 ;  /* 0x000000776f777220 */ /* 0x000fc40000410000 */
[C---:B------:R-:W-:Y:S02]  /*6b30*/  FMUL.FTZ R66, R118.reuse, R64 ;  /* 0x0000004076427220 */ /* 0x040fe40000410000 */
[-C--:B----4-:R-:W-:Y:S01]  /*6b40*/  FMUL.FTZ R67, R118, R65.reuse ;  /* 0x0000004176437220 */ /* 0x090fe20000410000 */
[----:B--2---:R-:W-:Y:S01]  /*6b50*/  HADD2.F32 R87, -RZ, R87.H0_H0 ;  /* 0x20000057ff577230 */ /* 0x004fe20000004100 */
[----:B------:R-:W-:Y:S01]  /*6b60*/  FFMA.FTZ R65, R119, R65, -R66 ;  /* 0x0000004177417223 */ /* 0x000fe20000010842 */
[----:B------:R-:W-:Y:S01]  /*6b70*/  HADD2.F32 R66, -RZ, R80.H0_H0 ;  /* 0x20000050ff427230 */ /* 0x000fe20000004100 */
[-C--:B------:R-:W-:Y:S01]  /*6b80*/  FMUL.FTZ R185, R88, R52.reuse ;  /* 0x0000003458b97220 */ /* 0x080fe20000410000 */
[----:B------:R-:W-:Y:S01]  /*6b90*/  HADD2.F32 R86, -RZ, R86.H0_H0 ;  /* 0x20000056ff567230 */ /* 0x000fe20000004100 */
[----:B------:R-:W-:Y:S02]  /*6ba0*/  FMUL.FTZ R186, R87, R52 ;  /* 0x0000003457ba7220 */ /* 0x000fe40000410000 */
[----:B------:R-:W-:Y:S01]  /*6bb0*/  FMUL.FTZ R185, R66, R185 ;  /* 0x000000b942b97220 */ /* 0x000fe20000410000 */
[----:B---3--:R-:W-:Y:S01]  /*6bc0*/  HADD2.F32 R85, -RZ, R85.H0_H0 ;  /* 0x20000055ff557230 */ /* 0x008fe20000004100 */
[----:B------:R-:W-:Y:S01]  /*6bd0*/  FMUL.FTZ R100, R71, R70 ;  /* 0x0000004647647220 */ /* 0x000fe20000410000 */
[----:B------:R-:W-:Y:S01]  /*6be0*/  HADD2.F32 R71, -RZ, R79.H0_H0 ;  /* 0x2000004fff477230 */ /* 0x000fe20000004100 */
[----:B------:R-:W-:-:S02]  /*6bf0*/  FFMA.FTZ R64, R119, R64, R67 ;  /* 0x0000004077407223 */ /* 0x000fc40000010043 */
[----:B------:R-:W-:Y:S02]  /*6c00*/  FMUL.FTZ R186, R66, R186 ;  /* 0x000000ba42ba7220 */ /* 0x000fe40000410000 */
[-C--:B------:R-:W-:Y:S02]  /*6c10*/  FMUL.FTZ R187, R86, R51.reuse ;  /* 0x0000003356bb7220 */ /* 0x080fe40000410000 */
[-C--:B------:R-:W-:Y:S02]  /*6c20*/  FMUL.FTZ R67, R185, R134.reuse ;  /* 0x00000086b9437220 */ /* 0x080fe40000410000 */
[----:B------:R-:W-:Y:S02]  /*6c30*/  FMUL.FTZ R188, R85, R51 ;  /* 0x0000003355bc7220 */ /* 0x000fe40000410000 */
[----:B------:R-:W-:Y:S02]  /*6c40*/  FMUL.FTZ R66, R186, R134 ;  /* 0x00000086ba427220 */ /* 0x000fe40000410000 */
[----:B------:R-:W-:-:S02]  /*6c50*/  FMUL.FTZ R187, R71, R187 ;  /* 0x000000bb47bb7220 */ /* 0x000fc40000410000 */
[-C--:B------:R-:W-:Y:S01]  /*6c60*/  FFMA.FTZ R70, R186, R135.reuse, R67 ;  /* 0x00000087ba467223 */ /* 0x080fe20000010043 */
[----:B------:R-:W-:Y:S01]  /*6c70*/  HADD2.F32 R89, -RZ, R89.H0_H0 ;  /* 0x20000059ff597230 */ /* 0x000fe20000004100 */
[----:B------:R-:W-:Y:S02]  /*6c80*/  FMUL.FTZ R188, R71, R188 ;  /* 0x000000bc47bc7220 */ /* 0x000fe40000410000 */
[----:B------:R-:W-:Y:S02]  /*6c90*/  FFMA.FTZ R67, R185, R135, -R66 ;  /* 0x00000087b9437223 */ /* 0x000fe40000010842 */
        /* <DEDUP_REMOVED lines=8> */
[C---:B------:R-:W-:Y:S02]  /*6d20*/  FFMA.FTZ R66, R133.reuse, R67, -R66 ;  /* 0x0000004385427223 */ /* 0x040fe40000010842 */
        /* <DEDUP_REMOVED lines=12> */
[C---:B------:R-:W-:Y:S02]  /*6df0*/  FFMA.FTZ R70, R131.reuse, R71, R70 ;  /* 0x0000004783467223 */ /* 0x040fe40000010046 */
[C---:B------:R-:W-:Y:S01]  /*6e00*/  FMUL.FTZ R191, R110.reuse, R191 ;  /* 0x000000bf6ebf7220 */ /* 0x040fe20000410000 */
        /* <DEDUP_REMOVED lines=77> */
[----:B------:R-:W0:Y:S01]  /*72e0*/  MUFU.EX2 R155, R155 ;  /* 0x0000009b009b7308 */ /* 0x000e220000000800 */
        /* <DEDUP_REMOVED lines=15> */
[-C--:B------:R-:W-:Y:S01]  /*73e0*/  FMUL.FTZ R205, R141, R42.reuse ;  /* 0x0000002a8dcd7220 */ /* 0x080fe20000410000 */
[----:B------:R-:W1:Y:S01]  /*73f0*/  MUFU.EX2 R156, R156 ;  /* 0x0000009c009c7308 */ /* 0x000e620000000800 */
[-C--:B------:R-:W-:Y:S02]  /*7400*/  FMUL.FTZ R67, R114, R71.reuse ;  /* 0x0000004772437220 */ /* 0x080fe40000410000 */
[----:B------:R-:W-:Y:S02]  /*7410*/  FFMA.FTZ R66, R115, R71, -R64 ;  /* 0x0000004773427223 */ /* 0x000fe40000010840 */
[----:B------:R-:W-:Y:S02]  /*7420*/  FMUL.FTZ R206, R142, R42 ;  /* 0x0000002a8ece7220 */ /* 0x000fe40000410000 */
[----:B------:R-:W-:Y:S01]  /*7430*/  FMUL.FTZ R205, R111, R205 ;  /* 0x000000cd6fcd7220 */ /* 0x000fe20000410000 */
[----:B------:R-:W-:Y:S01]  /*7440*/  HADD2.F32 R143, -RZ, R143.H0_H0 ;  /* 0x2000008fff8f7230 */ /* 0x000fe20000004100 */
[----:B0-----:R-:W-:-:S02]  /*7450*/  FMUL.FTZ R112, R155, R112 ;  /* 0x000000709b707220 */ /* 0x001fc40000410000 */
        /* <DEDUP_REMOVED lines=9> */
[-C--:B------:R-:W-:Y:S02]  /*74f0*/  FFMA.FTZ R110, R113, R67.reuse, R110 ;  /* 0x00000043716e7223 */ /* 0x080fe4000001006e */
[----:B------:R-:W-:Y:S02]  /*7500*/  FMUL.FTZ R67, R112, R67 ;  /* 0x0000004370437220 */ /* 0x000fe40000410000 */
[----:B------:R-:W-:Y:S02]  /*7510*/  FMUL.FTZ R208, R144, R41 ;  /* 0x0000002990d07220 */ /* 0x000fe40000410000 */
[----:B------:R-:W-:Y:S02]  /*7520*/  FMUL.FTZ R207, R71, R207 ;  /* 0x000000cf47cf7220 */ /* 0x000fe40000410000 */
[----:B------:R-:W-:-:S02]  /*7530*/  FMUL.FTZ R64, R114, R65 ;  /* 0x0000004172407220 */ /* 0x000fc40000410000 */
[----:B-1----:R-:W-:Y:S02]  /*7540*/  FMUL.FTZ R108, R156, R108 ;  /* 0x0000006c9c6c7220 */ /* 0x002fe40000410000 */
[----:B------:R-:W-:Y:S02]  /*7550*/  FFMA.FTZ R67, R113, R66, -R67 ;  /* 0x0000004271437223 */ /* 0x000fe40000010843 */
[----:B------:R-:W-:Y:S02]  /*7560*/  FMUL.FTZ R208, R71, R208 ;  /* 0x000000d047d07220 */ /* 0x000fe40000410000 */
[----:B------:R-:W-:Y:S02]  /*7570*/  FADD.FTZ R110, R207, R110 ;  /* 0x0000006ecf6e7221 */ /* 0x000fe40000010000 */
[-C--:B------:R-:W-:Y:S02]  /*7580*/  FFMA.FTZ R64, R115, R70.reuse, -R64 ;  /* 0x0000004673407223 */ /* 0x080fe40000010840 */
[----:B------:R-:W-:Y:S01]  /*7590*/  FMUL.FTZ R70, R114, R70 ;  /* 0x0000004672467220 */ /* 0x000fe20000410000 */
[----:B------:R-:W-:Y:S01]  /*75a0*/  HADD2.F32 R145, -RZ, R145.H0_H0 ;  /* 0x20000091ff917230 */ /* 0x000fe20000004100 */
[----:B------:R-:W-:-:S02]  /*75b0*/  FMUL.FTZ R109, R156, R109 ;  /* 0x0000006d9c6d7220 */ /* 0x000fc40000410000 */
[----:B------:R-:W-:Y:S02]  /*75c0*/  FADD.FTZ R67, R208, R67 ;  /* 0x00000043d0437221 */ /* 0x000fe40000010000 */
[C---:B------:R-:W-:Y:S01]  /*75d0*/  FMUL.FTZ R66, R108.reuse, R110 ;  /* 0x0000006e6c427220 */ /* 0x040fe20000410000 */
[----:B------:R-:W-:Y:S01]  /*75e0*/  HADD2.F32 R146, -RZ, R146.H0_H0 ;  /* 0x20000092ff927230 */ /* 0x000fe20000004100 */
[----:B------:R-:W-:Y:S01]  /*75f0*/  FFMA.FTZ R70, R115, R65, R70 ;  /* 0x0000004173467223 */ /* 0x000fe20000010046 */
[----:B------:R-:W-:Y:S01]  /*7600*/  HADD2.F32 R111, -RZ, R56.H0_H0 ;  /* 0x20000038ff6f7230 */ /* 0x000fe20000004100 */
[-C--:B------:R-:W-:Y:S02]  /*7610*/  FFMA.FTZ R71, R109, R67.reuse, -R66 ;  /* 0x000000436d477223 */ /* 0x080fe40000010842 */
[----:B------:R-:W-:Y:S02]  /*7620*/  FMUL.FTZ R67, R108, R67 ;  /* 0x000000436c437220 */ /* 0x000fe40000410000 */
[----:B------:R-:W-:-:S02]  /*7630*/  FMUL.FTZ R209, R145, R40 ;  /* 0x0000002891d17220 */ /* 0x000fc40000410000 */
[----:B------:R-:W-:Y:S02]  /*7640*/  FMUL.FTZ R65, R112, R70 ;  /* 0x0000004670417220 */ /* 0x000fe40000410000 */
[----:B------:R-:W-:Y:S02]  /*7650*/  FMUL.FTZ R210, R146, R40 ;  /* 0x0000002892d27220 */ /* 0x000fe40000410000 */
[----:B------:R-:W-:Y:S02]  /*7660*/  FFMA.FTZ R110, R109, R110, R67 ;  /* 0x0000006e6d6e7223 */ /* 0x000fe40000010043 */
[----:B------:R-:W-:Y:S02]  /*7670*/  FMUL.FTZ R209, R111, R209 ;  /* 0x000000d16fd17220 */ /* 0x000fe40000410000 */
[-C--:B------:R-:W-:Y:S01]  /*7680*/  FFMA.FTZ R65, R113, R64.reuse, -R65 ;  /* 0x0000004071417223 */ /* 0x080fe20000010841 */
[----:B------:R-:W-:Y:S01]  /*7690*/  HADD2.F32 R148, -RZ, R148.H0_H0 ;  /* 0x20000094ff947230 */ /* 0x000fe20000004100 */
[----:B------:R-:W-:-:S02]  /*76a0*/  FMUL.FTZ R64, R112, R64 ;  /* 0x0000004070407220 */ /* 0x000fc40000410000 */
[----:B------:R-:W-:Y:S02]  /*76b0*/  FMUL.FTZ R210, R111, R210 ;  /* 0x000000d26fd27220 */ /* 0x000fe40000410000 */
[----:B------:R-:W-:Y:S01]  /*76c0*/  FADD.FTZ R110, R209, R110 ;  /* 0x0000006ed16e7221 */ /* 0x000fe20000010000 */
[----:B------:R-:W-:Y:S01]  /*76d0*/  HADD2.F32 R147, -RZ, R147.H0_H0 ;  /* 0x20000093ff937230 */ /* 0x000fe20000004100 */
[----:B------:R-:W-:Y:S01]  /*76e0*/  FFMA.FTZ R64, R113, R70, R64 ;  /* 0x0000004671407223 */ /* 0x000fe20000010040 */
        /* <DEDUP_REMOVED lines=10> */
[-C--:B------:R-:W-:Y:S02]  /*7790*/  FMUL.FTZ R66, R108, R64.reuse ;  /* 0x000000406c427220 */ /* 0x080fe40000410000 */
[----:B------:R-:W-:Y:S02]  /*77a0*/  FADD.FTZ R71, R212, R71 ;  /* 0x00000047d4477221 */ /* 0x000fe40000010000 */
[-C--:B------:R-:W-:Y:S02]  /*77b0*/  FMUL.FTZ R67, R108, R65.reuse ;  /* 0x000000416c437220 */ /* 0x080fe40000410000 */
[----:B------:R-:W-:Y:S02]  /*77c0*/  FADD.FTZ R110, R211, R110 ;  /* 0x0000006ed36e7221 */ /* 0x000fe40000010000 */
[C---:B------:R-:W-:Y:S01]  /*77d0*/  FFMA.FTZ R66, R109.reuse, R65, -R66 ;  /* 0x000000416d427223 */ /* 0x040fe20000010842 */
[----:B------:R-:W-:Y:S01]  /*77e0*/  HADD2.F32 R149, -RZ, R149.H0_H0 ;  /* 0x20000095ff957230 */ /* 0x000fe20000004100 */
[----:B------:R-:W-:Y:S01]  /*77f0*/  FMUL.FTZ R65, R102, R71 ;  /* 0x0000004766417220 */ /* 0x000fe20000410000 */
[----:B------:R-:W-:Y:S01]  /*7800*/  HADD2.F32 R150, -RZ, R150.H0_H0 ;  /* 0x20000096ff967230 */ /* 0x000fe20000004100 */
[----:B------:R-:W-:-:S02]  /*7810*/  FFMA.FTZ R67, R109, R64, R67 ;  /* 0x000000406d437223 */ /* 0x000fc40000010043 */
[-C--:B------:R-:W-:Y:S02]  /*7820*/  FMUL.FTZ R64, R102, R110.reuse ;  /* 0x0000006e66407220 */ /* 0x080fe40000410000 */
[----:B------:R-:W-:Y:S01]  /*7830*/  FFMA.FTZ R110, R103, R110, R65 ;  /* 0x0000006e676e7223 */ /* 0x000fe20000010041 */
[----:B------:R-:W-:Y:S01]  /*7840*/  HADD2.F32 R65, -RZ, R54.H0_H0 ;  /* 0x20000036ff417230 */ /* 0x000fe20000004100 */
[-C--:B------:R-:W-:Y:S02]  /*7850*/  FMUL.FTZ R213, R149, R33.reuse ;  /* 0x0000002195d57220 */ /* 0x080fe40000410000 */
[----:B------:R-:W-:Y:S01]  /*7860*/  FMUL.FTZ R214, R150, R33 ;  /* 0x0000002196d67220 */ /* 0x000fe20000410000 */
[----:B------:R-:W-:Y:S01]  /*7870*/  ISETP.NE.AND P0, PT, R84, 0x3f, PT ;  /* 0x0000003f5400780c */ /* 0x000fe20003f05270 */
[----:B------:R-:W-:Y:S02]  /*7880*/  FMUL.FTZ R213, R65, R213 ;  /* 0x000000d541d57220 */ /* 0x000fe40000410000 */
[----:B------:R-:W-:-:S02]  /*7890*/  FFMA.FTZ R71, R103, R71, -R64 ;  /* 0x0000004767477223 */ /* 0x000fc40000010840 */
[----:B------:R-:W-:Y:S02]  /*78a0*/  FMUL.FTZ R214, R65, R214 ;  /* 0x000000d641d67220 */ /* 0x000fe40000410000 */
[----:B------:R-:W-:Y:S02]  /*78b0*/  FMUL.FTZ R70, R104, R66 ;  /* 0x0000004268467220 */ /* 0x000fe40000410000 */
[----:B------:R-:W-:Y:S02]  /*78c0*/  FADD.FTZ R110, R213, R110 ;  /* 0x0000006ed56e7221 */ /* 0x000fe40000010000 */
[----:B------:R-:W-:Y:S02]  /*78d0*/  FADD.FTZ R71, R214, R71 ;  /* 0x00000047d6477221 */ /* 0x000fe40000010000 */
[-C--:B------:R-:W-:Y:S02]  /*78e0*/  FMUL.FTZ R64, R104, R67.reuse ;  /* 0x0000004368407220 */ /* 0x080fe40000410000 */
[----:B------:R-:W-:-:S02]  /*78f0*/  FFMA.FTZ R70, R105, R67, R70 ;  /* 0x0000004369467223 */ /* 0x000fc40000010046 */
[CC--:B------:R-:W-:Y:S02]  /*7900*/  FMUL.FTZ R154, R100.reuse, R110.reuse ;  /* 0x0000006e649a7220 */ /* 0x0c0fe40000410000 */
[-C--:B------:R-:W-:Y:S02]  /*7910*/  FMUL.FTZ R67, R100, R71.reuse ;  /* 0x0000004764437220 */ /* 0x080fe40000410000 */
[C---:B------:R-:W-:Y:S02]  /*7920*/  FFMA.FTZ R154, R101.reuse, R71, -R154 ;  /* 0x00000047659a7223 */ /* 0x040fe4000001089a */
[----:B------:R-:W-:Y:S02]  /*7930*/  FFMA.FTZ R71, R101, R110, R67 ;  /* 0x0000006e65477223 */ /* 0x000fe40000010043 */
[----:B------:R0:W1:Y:S01]  /*7940*/  @P0 LDS.64 R110, [R84.X8+0x49e8] ;  /* 0x0049e800546e0984 */ /* 0x0000620000008a00 */
[----:B------:R-:W-:Y:S01]  /*7950*/  FFMA.FTZ R64, R105, R66, -R64 ;  /* 0x0000004269407223 */ /* 0x000fe20000010840 */
[----:B------:R-:W-:Y:S01]  /*7960*/  HADD2.F32 R151, -RZ, R151.H0_H0 ;  /* 0x20000097ff977230 */ /* 0x000fe20000004100 */
[C---:B------:R-:W-:Y:S01]  /*7970*/  FMUL.FTZ R65, R102.reuse, R70 ;  /* 0x0000004666417220 */ /* 0x040fe20000410000 */
[----:B------:R-:W-:Y:S01]  /*7980*/  HADD2.F32 R152, -RZ, R152.H0_H0 ;  /* 0x20000098ff987230 */ /* 0x000fe20000004100 */
[----:B------:R-:W-:-:S02]  /*7990*/  FMUL.FTZ R66, R102, R64 ;  /* 0x0000004066427220 */ /* 0x000fc40000410000 */
[C---:B------:R-:W-:Y:S02]  /*79a0*/  FFMA.FTZ R64, R103.reuse, R64, -R65 ;  /* 0x0000004067407223 */ /* 0x040fe40000010841 */
[----:B------:R-:W-:Y:S01]  /*79b0*/  FFMA.FTZ R66, R103, R70, R66 ;  /* 0x0000004667427223 */ /* 0x000fe20000010042 */
[----:B------:R-:W-:Y:S01]  /*79c0*/  HADD2.F32 R70, -RZ, R53.H0_H0 ;  /* 0x20000035ff467230 */ /* 0x000fe20000004100 */
[-C--:B------:R-:W-:Y:S02]  /*79d0*/  FMUL.FTZ R215, R151, R28.reuse ;  /* 0x0000001c97d77220 */ /* 0x080fe40000410000 */
[----:B------:R-:W-:Y:S02]  /*79e0*/  FMUL.FTZ R216, R152, R28 ;  /* 0x0000001c98d87220 */ /* 0x000fe40000410000 */
[C---:B------:R-:W-:Y:S02]  /*79f0*/  FMUL.FTZ R65, R100.reuse, R64 ;  /* 0x0000004064417220 */ /* 0x040fe40000410000 */
[----:B------:R-:W-:Y:S01]  /*7a00*/  FMUL.FTZ R67, R100, R66 ;  /* 0x0000004264437220 */ /* 0x000fe20000410000 */
[----:B------:R-:W-:Y:S01]  /*7a10*/  BSSY B0, `(.L_x_5252) ;  /* 0x0000015000007945 */ /* 0x000fe20003800000 */
[----:B------:R-:W-:-:S02]  /*7a20*/  FMUL.FTZ R215, R70, R215 ;  /* 0x000000d746d77220 */ /* 0x000fc40000410000 */
[----:B------:R-:W-:Y:S01]  /*7a30*/  FMUL.FTZ R216, R70, R216 ;  /* 0x000000d846d87220 */ /* 0x000fe20000410000 */
[----:B------:R-:W-:Y:S01]  /*7a40*/  ISETP.GT.U32.AND P2, PT, R84, 0x1f, PT ;  /* 0x0000001f5400780c */ /* 0x000fe20003f44070 */
[C---:B------:R-:W-:Y:S02]  /*7a50*/  FFMA.FTZ R65, R101.reuse, R66, R65 ;  /* 0x0000004265417223 */ /* 0x040fe40000010041 */
[----:B------:R-:W-:Y:S02]  /*7a60*/  FFMA.FTZ R64, R101, R64, -R67 ;  /* 0x0000004065407223 */ /* 0x000fe40000010843 */
[----:B------:R-:W-:Y:S02]  /*7a70*/  FADD.FTZ R66, R215, R154 ;  /* 0x0000009ad7427221 */ /* 0x000fe40000010000 */
[----:B------:R-:W-:Y:S01]  /*7a80*/  FADD.FTZ R67, R216, R71 ;  /* 0x00000047d8437221 */ /* 0x000fe20000010000 */
[----:B------:R-:W-:Y:S05]  /*7a90*/  @P0 BRA `(.L_x_5253) ;  /* 0x000000c000000947 */ /* 0x000fea0003800000 */
[----:B0-----:R-:W-:Y:S01]  /*7aa0*/  ULDC UR21, c[0x0][0x174] ;  /* 0x00005d0000157ab9 */ /* 0x001fe20000000800 */
        /* <DEDUP_REMOVED lines=11> */
.L_x_5253:
[----:B0-----:R-:W-:Y:S05]  /*7b60*/  BSYNC B0 ;  /* 0x0000000000007941 */ /* 0x001fea0003800000 */
.L_x_5252:
        /* <DEDUP_REMOVED lines=45> */
[----:B------:R-:W-:Y:S02]  /*7e40*/  FFMA.FTZ R67, R65, R68, R64 ;  /* 0x0000004441437223 */ /* 0x000fe40000010040 */
[----:B------:R-:W-:Y:S02]  /*7e50*/  FADD.FTZ R68, R70, R243 ;  /* 0x000000f346447221 */ /* 0x000fe40000010000 */
[----:B------:R-:W-:Y:S01]  /*7e60*/  FADD.FTZ R242, R71, R66 ;  /* 0x0000004247f27221 */ /* 0x000fe20000010000 */
[----:B------:R-:W-:Y:S05]  /*7e70*/  BRA.DIV ~URZ, `(.L_x_5256) ;  /* 0x00008ac27f007947 */ /* 0x000fea000b800000 */
[----:B------:R0:W2:Y:S02]  /*7e80*/  SHFL.UP PT, R69, R241, 0x1, RZ ;  /* 0x04200000f1457989 */ /* 0x0000a400000e00ff */
.L_x_5364:
[----:B------:R-:W-:Y:S05]  /*7e90*/  BRA.DIV ~URZ, `(.L_x_5257) ;  /* 0x00008b227f007947 */ /* 0x000fea000b800000 */
[----:B------:R-:W3:Y:S01]  /*7ea0*/  SHFL.UP PT, R70, R242, 0x1, RZ ;  /* 0x04200000f2467989 */ /* 0x000ee200000e00ff */
[----:B------:R-:W-:-:S03]  /*7eb0*/  ISETP.GE.AND P0, PT, R83, 0x1, PT ;  /* 0x000000015300780c */ /* 0x000fc60003f06270 */
[----:B------:R-:W4:Y:S04]  /*7ec0*/  SHFL.UP PT, R66, R68, 0x1, RZ ;  /* 0x0420000044427989 */ /* 0x000f2800000e00ff */
[----:B------:R-:W5:Y:S01]  /*7ed0*/  SHFL.UP PT, R64, R67, 0x1, RZ ;  /* 0x0420000043407989 */ /* 0x000f6200000e00ff */
[----:B---3--:R-:W-:-:S04]  /*7ee0*/  FMUL.FTZ R65, R67, R70 ;  /* 0x0000004643417220 */ /* 0x008fc80000410000 */
[-C--:B----4-:R-:W-:Y:S02]  /*7ef0*/  FFMA.FTZ R65, R241, R66.reuse, -R65 ;  /* 0x00000042f1417223 */ /* 0x090fe40000010841 */
[----:B------:R-:W-:Y:S02]  /*7f00*/  FMUL.FTZ R66, R67, R66 ;  /* 0x0000004243427220 */ /* 0x000fe40000410000 */
[----:B------:R-:W-:Y:S02]  /*7f10*/  @P0 FADD.FTZ R68, R68, R65 ;  /* 0x0000004144440221 */ /* 0x000fe40000010000 */
[----:B------:R-:W-:Y:S02]  /*7f20*/  FFMA.FTZ R71, R241, R70, R66 ;  /* 0x00000046f1477223 */ /* 0x000fe40000010042 */
[----:B--2---:R-:W-:Y:S02]  /*7f30*/  FMUL.FTZ R66, R67, R69 ;  /* 0x0000004543427220 */ /* 0x004fe40000410000 */
[----:B------:R-:W-:-:S02]  /*7f40*/  @P0 FADD.FTZ R242, R242, R71 ;  /* 0x00000047f2f20221 */ /* 0x000fc40000010000 */
[-C--:B-----5:R-:W-:Y:S02]  /*7f50*/  FFMA.FTZ R66, R241, R64.reuse, R66 ;  /* 0x00000040f1427223 */ /* 0x0a0fe40000010042 */
[C---:B------:R-:W-:Y:S01]  /*7f60*/  FMUL.FTZ R64, R67.reuse, R64 ;  /* 0x0000004043407220 */ /* 0x040fe20000410000 */
[----:B------:R-:W2:Y:S02]  /*7f70*/  SHFL.UP PT, R70, R242, 0x2, RZ ;  /* 0x04400000f2467989 */ /* 0x000ea400000e00ff */
[----:B------:R-:W-:Y:S01]  /*7f80*/  FSEL R67, R67, R66, !P0 ;  /* 0x0000004243437208 */ /* 0x000fe20004000000 */
[----:B0-----:R-:W-:Y:S01]  /*7f90*/  @P0 FFMA.FTZ R241, R241, R69, -R64 ;  /* 0x00000045f1f10223 */ /* 0x001fe20000010840 */
[----:B------:R-:W0:Y:S01]  /*7fa0*/  SHFL.UP PT, R66, R68, 0x2, RZ ;  /* 0x0440000044427989 */ /* 0x000e2200000e00ff */
[----:B------:R-:W-:Y:S02]  /*7fb0*/  ISETP.GE.AND P0, PT, R83, 0x2, PT ;  /* 0x000000025300780c */ /* 0x000fe40003f06270 */
[----:B--2---:R-:W-:-:S04]  /*7fc0*/  FMUL.FTZ R64, R67, R70 ;  /* 0x0000004643407220 */ /* 0x004fc80000410000 */
[-C--:B0-----:R-:W-:Y:S02]  /*7fd0*/  FFMA.FTZ R65, R241, R66.reuse, -R64 ;  /* 0x00000042f1417223 */ /* 0x081fe40000010840 */
[----:B------:R-:W0:Y:S01]  /*7fe0*/  SHFL.UP PT, R64, R241, 0x2, RZ ;  /* 0x04400000f1407989 */ /* 0x000e2200000e00ff */
[----:B------:R-:W-:-:S04]  /*7ff0*/  FMUL.FTZ R69, R67, R66 ;  /* 0x0000004243457220 */ /* 0x000fc80000410000 */
[----:B------:R-:W-:Y:S01]  /*8000*/  @P0 FADD.FTZ R68, R68, R65 ;  /* 0x0000004144440221 */ /* 0x000fe20000010000 */
[----:B------:R-:W2:Y:S01]  /*8010*/  SHFL.UP PT, R66, R67, 0x2, RZ ;  /* 0x0440000043427989 */ /* 0x000ea200000e00ff */
[----:B------:R-:W-:-:S04]  /*8020*/  FFMA.FTZ R69, R241, R70, R69 ;  /* 0x00000046f1457223 */ /* 0x000fc80000010045 */
[----:B------:R-:W-:-:S05]  /*8030*/  @P0 FADD.FTZ R242, R242, R69 ;  /* 0x00000045f2f20221 */ /* 0x000fca0000010000 */
[----:B------:R-:W3:Y:S01]  /*8040*/  SHFL.UP PT, R244, R242, 0x4, RZ ;  /* 0x04800000f2f47989 */ /* 0x000ee200000e00ff */
[----:B0-----:R-:W-:-:S04]  /*8050*/  FMUL.FTZ R65, R67, R64 ;  /* 0x0000004043417220 */ /* 0x001fc80000410000 */
[-C--:B--2---:R-:W-:Y:S02]  /*8060*/  FFMA.FTZ R70, R241, R66.reuse, R65 ;  /* 0x00000042f1467223 */ /* 0x084fe40000010041 */
[----:B------:R-:W-:-:S03]  /*8070*/  FMUL.FTZ R66, R67, R66 ;  /* 0x0000004243427220 */ /* 0x000fc60000410000 */
[----:B------:R-:W-:Y:S01]  /*8080*/  FSEL R65, R67, R70, !P0 ;  /* 0x0000004643417208 */ /* 0x000fe20004000000 */
[----:B------:R-:W-:Y:S01]  /*8090*/  @P0 FFMA.FTZ R241, R241, R64, -R66 ;  /* 0x00000040f1f10223 */ /* 0x000fe20000010842 */
[----:B------:R-:W0:Y:S01]  /*80a0*/  SHFL.UP PT, R70, R68, 0x4, RZ ;  /* 0x0480000044467989 */ /* 0x000e2200000e00ff */
[----:B------:R-:W-:Y:S02]  /*80b0*/  ISETP.GE.AND P0, PT, R83, 0x4, PT ;  /* 0x000000045300780c */ /* 0x000fe40003f06270 */
[C---:B---3--:R-:W-:Y:S02]  /*80c0*/  FMUL.FTZ R64, R65.reuse, R244 ;  /* 0x000000f441407220 */ /* 0x048fe40000410000 */
[-C--:B0-----:R-:W-:Y:S02]  /*80d0*/  FMUL.FTZ R66, R65, R70.reuse ;  /* 0x0000004641427220 */ /* 0x081fe40000410000 */
[C---:B------:R-:W-:Y:S02]  /*80e0*/  FFMA.FTZ R67, R241.reuse, R70, -R64 ;  /* 0x00000046f1437223 */ /* 0x040fe40000010840 */
[----:B------:R-:W0:Y:S01]  /*80f0*/  SHFL.UP PT, R64, R241, 0x4, RZ ;  /* 0x04800000f1407989 */ /* 0x000e2200000e00ff */
[----:B------:R-:W-:-:S04]  /*8100*/  FFMA.FTZ R69, R241, R244, R66 ;  /* 0x000000f4f1457223 */ /* 0x000fc80000010042 */
[----:B------:R-:W-:Y:S01]  /*8110*/  @P0 FADD.FTZ R68, R68, R67 ;  /* 0x0000004344440221 */ /* 0x000fe20000010000 */
[----:B------:R-:W2:Y:S01]  /*8120*/  SHFL.UP PT, R66, R65, 0x4, RZ ;  /* 0x0480000041427989 */ /* 0x000ea200000e00ff */
[----:B------:R-:W-:-:S03]  /*8130*/  @P0 FADD.FTZ R242, R242, R69 ;  /* 0x00000045f2f20221 */ /* 0x000fc60000010000 */
        /* <DEDUP_REMOVED lines=8> */
[CC--:B---3--:R-:W-:Y:S02]  /*81c0*/  FMUL.FTZ R65, R66.reuse, R69.reuse ;  /* 0x0000004542417220 */ /* 0x0c8fe40000410000 */
[-C--:B0-----:R-:W-:Y:S02]  /*81d0*/  FMUL.FTZ R64, R66, R70.reuse ;  /* 0x0000004642407220 */ /* 0x081fe40000410000 */
[C---:B------:R-:W-:Y:S02]  /*81e0*/  FFMA.FTZ R67, R241.reuse, R70, R65 ;  /* 0x00000046f1437223 */ /* 0x040fe40000010041 */
[----:B------:R-:W-:Y:S01]  /*81f0*/  FFMA.FTZ R69, R241, R69, -R64 ;  /* 0x00000045f1457223 */ /* 0x000fe20000010840 */
[----:B------:R-:W0:Y:S04]  /*8200*/  SHFL.UP PT, R65, R66, 0x8, RZ ;  /* 0x0500000042417989 */ /* 0x000e2800000e00ff */
[----:B------:R-:W-:-:S02]  /*8210*/  @P0 FADD.FTZ R242, R242, R67 ;  /* 0x00000043f2f20221 */ /* 0x000fc40000010000 */
[----:B------:R-:W-:Y:S01]  /*8220*/  @P0 FADD.FTZ R68, R68, R69 ;  /* 0x0000004544440221 */ /* 0x000fe20000010000 */
[----:B------:R-:W2:Y:S04]  /*8230*/  SHFL.UP PT, R64, R241, 0x8, RZ ;  /* 0x05000000f1407989 */ /* 0x000ea800000e00ff */
[----:B------:R-:W3:Y:S01]  /*8240*/  SHFL.UP PT, R71, R68, 0x10, RZ ;  /* 0x0600000044477989 */ /* 0x000ee200000e00ff */
[C---:B0-----:R-:W-:Y:S02]  /*8250*/  FMUL.FTZ R67, R66.reuse, R65 ;  /* 0x0000004142437220 */ /* 0x041fe40000410000 */
[----:B--2---:R-:W-:-:S04]  /*8260*/  FMUL.FTZ R70, R66, R64 ;  /* 0x0000004042467220 */ /* 0x004fc80000410000 */
[C---:B------:R-:W-:Y:S02]  /*8270*/  FFMA.FTZ R65, R241.reuse, R65, R70 ;  /* 0x00000041f1417223 */ /* 0x040fe40000010046 */
[----:B------:R-:W-:Y:S02]  /*8280*/  @P0 FFMA.FTZ R241, R241, R64, -R67 ;  /* 0x00000040f1f10223 */ /* 0x000fe40000010843 */
[----:B------:R-:W0:Y:S01]  /*8290*/  SHFL.UP PT, R64, R242, 0x10, RZ ;  /* 0x06000000f2407989 */ /* 0x000e2200000e00ff */
[----:B------:R-:W-:Y:S02]  /*82a0*/  FSEL R69, R66, R65, !P0 ;  /* 0x0000004142457208 */ /* 0x000fe40004000000 */
[----:B------:R-:W-:Y:S01]  /*82b0*/  MOV R243, R241 ;  /* 0x000000f100f37202 */ /* 0x000fe20000000f00 */
[----:B------:R2:W4:Y:S04]  /*82c0*/  SHFL.UP PT, R67, R241, 0x10, RZ ;  /* 0x06000000f1437989 */ /* 0x00052800000e00ff */
[----:B------:R1:W0:Y:S01]  /*82d0*/  SHFL.UP PT, R70, R69, 0x10, RZ ;  /* 0x0600000045467989 */ /* 0x00022200000e00ff */
[----:B--2---:R-:W-:-:S03]  /*82e0*/  MOV R241, R68 ;  /* 0x0000004400f17202 */ /* 0x004fc60000000f00 */
.L_x_5365:
[----:B---3--:R-:W-:Y:S01]  /*82f0*/  ISETP.GE.AND P0, PT, R83, 0x10, PT ;  /* 0x000000105300780c */ /* 0x008fe20003f06270 */
[----:B0-----:R-:W-:Y:S01]  /*8300*/  FMUL.FTZ R66, R64, R69 ;  /* 0x0000004540427220 */ /* 0x001fe20000410000 */
[----:B------:R-:W-:Y:S01]  /*8310*/  MOV R68, R243 ;  /* 0x000000f300447202 */ /* 0x000fe20000000f00 */
[----:B----4-:R-:W-:-:S04]  /*8320*/  FMUL.FTZ R65, R67, R69 ;  /* 0x0000004543417220 */ /* 0x010fc80000410000 */
[CC--:B------:R-:W-:Y:S02]  /*8330*/  FFMA.FTZ R66, R71.reuse, R68.reuse, -R66 ;  /* 0x0000004447427223 */ /* 0x0c0fe40000010842 */
[-C--:B------:R-:W-:Y:S02]  /*8340*/  FMUL.FTZ R71, R71, R69.reuse ;  /* 0x0000004547477220 */ /* 0x080fe40000410000 */
[CC--:B------:R-:W-:Y:S02]  /*8350*/  FFMA.FTZ R244, R70.reuse, R68.reuse, R65 ;  /* 0x0000004446f47223 */ /* 0x0c0fe40000010041 */
[----:B------:R-:W-:Y:S02]  /*8360*/  FMUL.FTZ R70, R70, R69 ;  /* 0x0000004546467220 */ /* 0x000fe40000410000 */
[----:B------:R-:W-:Y:S01]  /*8370*/  FFMA.FTZ R64, R64, R68, R71 ;  /* 0x0000004440407223 */ /* 0x000fe20000010047 */
[----:B------:R-:W-:Y:S01]  /*8380*/  MOV R71, R242 ;  /* 0x000000f200477202 */ /* 0x000fe20000000f00 */
[----:B------:R-:W-:Y:S01]  /*8390*/  @P0 FFMA.FTZ R68, R67, R68, -R70 ;  /* 0x0000004443440223 */ /* 0x000fe20000010846 */
[----:B------:R-:W-:-:S02]  /*83a0*/  MOV R67, R241 ;  /* 0x000000f100437202 */ /* 0x000fc40000000f00 */
[----:B-1----:R-:W-:Y:S01]  /*83b0*/  FSEL R69, R69, R244, !P0 ;  /* 0x000000f445457208 */ /* 0x002fe20004000000 */
[----:B------:R-:W-:Y:S02]  /*83c0*/  @P0 FADD.FTZ R71, R64, R71 ;  /* 0x0000004740470221 */ /* 0x000fe40000010000 */
[----:B------:R-:W-:Y:S01]  /*83d0*/  @P0 FADD.FTZ R67, R66, R67 ;  /* 0x0000004342430221 */ /* 0x000fe20000010000 */
[----:B------:R-:W-:Y:S05]  /*83e0*/  BRA.CONV ~URZ, `(.L_x_5258) ;  /* 0x000000537f007947 */ /* 0x000fea000b800000 */
[----:B------:R-:W-:Y:S01]  /*83f0*/  HFMA2.MMA R66, -RZ, RZ, 0, 1.847743988037109375e-06 ;  /* 0x0000001fff427435 */ /* 0x000fe200000001ff */
[----:B------:R-:W-:Y:S02]  /*8400*/  MOV R64, R68 ;  /* 0x0000004400407202 */ /* 0x000fe40000000f00 */
[----:B------:R-:W-:Y:S02]  /*8410*/  MOV R247, 0xffffffff ;  /* 0xffffffff00f77802 */ /* 0x000fe40000000f00 */
[----:B------:R-:W-:Y:S02]  /*8420*/  MOV R65, 0x8440 ;  /* 0x0000844000417802 */ /* 0x000fe40000000f00 */
[----:B------:R-:W-:Y:S05]  /*8430*/  CALL.REL.NOINC `($__internal_127_$__cuda_sm70_shflsync_idx_p) ;  /* 0x0000a30000007944 */ /* 0x000fea0003c00000 */
.L_x_5258:
[----:B------:R-:W-:Y:S05]  /*8440*/  BRA.CONV ~URZ, `(.L_x_5259) ;  /* 0x000000537f007947 */ /* 0x000fea000b800000 */
[----:B-1----:R-:W-:Y:S01]  /*8450*/  HFMA2.MMA R66, -RZ, RZ, 0, 1.847743988037109375e-06 ;  /* 0x0000001fff427435 */ /* 0x002fe200000001ff */
[----:B------:R-:W-:-:S02]  /*8460*/  MOV R64, R69 ;  /* 0x0000004500407202 */ /* 0x000fc40000000f00 */
[----:B------:R-:W-:Y:S02]  /*8470*/  MOV R247, 0xffffffff ;  /* 0xffffffff00f77802 */ /* 0x000fe40000000f00 */
[----:B------:R-:W-:Y:S02]  /*8480*/  MOV R65, 0x84a0 ;  /* 0x000084a000417802 */ /* 0x000fe40000000f00 */
[----:B0-----:R-:W-:Y:S05]  /*8490*/  CALL.REL.NOINC `($__internal_127_$__cuda_sm70_shflsync_idx_p) ;  /* 0x0000a2a000007944 */ /* 0x001fea0003c00000 */
.L_x_5259:
[----:B------:R-:W-:Y:S05]  /*84a0*/  BRA.CONV ~URZ, `(.L_x_5260) ;  /* 0x000000537f007947 */ /* 0x000fea000b800000 */
[----:B-1----:R-:W-:Y:S01]  /*84b0*/  HFMA2.MMA R66, -RZ, RZ, 0, 1.847743988037109375e-06 ;  /* 0x0000001fff427435 */ /* 0x002fe200000001ff */
[----:B------:R-:W-:Y:S02]  /*84c0*/  MOV R64, R67 ;  /* 0x0000004300407202 */ /* 0x000fe40000000f00 */
[----:B------:R-:W-:Y:S02]  /*84d0*/  MOV R247, 0xffffffff ;  /* 0xffffffff00f77802 */ /* 0x000fe40000000f00 */
[----:B------:R-:W-:Y:S02]  /*84e0*/  MOV R65, 0x8500 ;  /* 0x0000850000417802 */ /* 0x000fe40000000f00 */
[----:B0-----:R-:W-:Y:S05]  /*84f0*/  CALL.REL.NOINC `($__internal_127_$__cuda_sm70_shflsync_idx_p) ;  /* 0x0000a24000007944 */ /* 0x001fea0003c00000 */
.L_x_5260:
[----:B------:R-:W-:Y:S05]  /*8500*/  BRA.CONV ~URZ, `(.L_x_5261) ;  /* 0x000000537f007947 */ /* 0x000fea000b800000 */
[----:B-1----:R-:W-:Y:S01]  /*8510*/  HFMA2.MMA R66, -RZ, RZ, 0, 1.847743988037109375e-06 ;  /* 0x0000001fff427435 */ /* 0x002fe200000001ff */
[----:B------:R-:W-:Y:S02]  /*8520*/  MOV R64, R71 ;  /* 0x0000004700407202 */ /* 0x000fe40000000f00 */
[----:B------:R-:W-:-:S02]  /*8530*/  MOV R247, 0xffffffff ;  /* 0xffffffff00f77802 */ /* 0x000fc40000000f00 */
[----:B------:R-:W-:Y:S02]  /*8540*/  MOV R65, 0x8560 ;  /* 0x0000856000417802 */ /* 0x000fe40000000f00 */
[----:B0-----:R-:W-:Y:S05]  /*8550*/  CALL.REL.NOINC `($__internal_127_$__cuda_sm70_shflsync_idx_p) ;  /* 0x0000a1e000007944 */ /* 0x001fea0003c00000 */
.L_x_5261:
[----:B------:R-:W-:Y:S05]  /*8560*/  BRA.DIV ~URZ, `(.L_x_5262) ;  /* 0x00008ff27f007947 */ /* 0x000fea000b800000 */
[----:B------:R2:W3:Y:S04]  /*8570*/  SHFL.IDX PT, R70, R60, RZ, 0x1f ;  /* 0x00001fff3c467589 */ /* 0x0004e800000e0000 */
[----:B------:R2:W4:Y:S04]  /*8580*/  SHFL.IDX PT, R241, R61, RZ, 0x1f ;  /* 0x00001fff3df17589 */ /* 0x00052800000e0000 */
[----:B------:R-:W1:Y:S04]  /*8590*/  SHFL.IDX PT, R62, R62, RZ, 0x1f ;  /* 0x00001fff3e3e7589 */ /* 0x000e6800000e0000 */
[----:B-1----:R2:W1:Y:S04]  /*85a0*/  SHFL.IDX PT, R66, R63, RZ, 0x1f ;  /* 0x00001fff3f427589 */ /* 0x00246800000e0000 */
[----:B------:R-:W0:Y:S04]  /*85b0*/  SHFL.UP PT, R68, R68, 0x1, RZ ;  /* 0x0420000044447989 */ /* 0x000e2800000e00ff */
[----:B------:R-:W0:Y:S04]  /*85c0*/  SHFL.UP PT, R69, R69, 0x1, RZ ;  /* 0x0420000045457989 */ /* 0x000e2800000e00ff */
[----:B------:R2:W0:Y:S04]  /*85d0*/  SHFL.UP PT, R60, R67, 0x1, RZ ;  /* 0x04200000433c7989 */ /* 0x00042800000e00ff */
[----:B------:R-:W0:Y:S02]  /*85e0*/  SHFL.UP PT, R71, R71, 0x1, RZ ;  /* 0x0420000047477989 */ /* 0x000e2400000e00ff */
.L_x_5366:
[----:B-1234-:R-:W-:Y:S02]  /*85f0*/  MOV R67, R66 ;  /* 0x0000004200437202 */ /* 0x01efe40000000f00 */
[----:B------:R-:W-:-:S02]  /*8600*/  MOV R66, R62 ;  /* 0x0000003e00427202 */ /* 0x000fc40000000f00 */
[----:B------:R-:W-:Y:S01]  /*8610*/  MOV R65, R241 ;  /* 0x000000f100417202 */ /* 0x000fe20000000f00 */
[CC--:B0-----:R-:W-:Y:S02]  /*8620*/  FMUL.FTZ R61, R67.reuse, R69.reuse ;  /* 0x00000045433d7220 */ /* 0x0c1fe40000410000 */
[CC--:B------:R-:W-:Y:S02]  /*8630*/  FMUL.FTZ R64, R66.reuse, R69.reuse ;  /* 0x0000004542407220 */ /* 0x0c0fe40000410000 */
[-C--:B------:R-:W-:Y:S02]  /*8640*/  FFMA.FTZ R61, R66, R68.reuse, -R61 ;  /* 0x00000044423d7223 */ /* 0x080fe4000001083d */
[----:B------:R-:W-:Y:S02]  /*8650*/  FFMA.FTZ R64, R67, R68, R64 ;  /* 0x0000004443407223 */ /* 0x000fe40000010040 */
[----:B------:R-:W-:Y:S02]  /*8660*/  @P1 FADD.FTZ R66, R61, R60 ;  /* 0x0000003c3d421221 */ /* 0x000fe40000010000 */
[----:B------:R-:W0:Y:S01]  /*8670*/  LDS.128 R60, [R231+0x31d0] ;  /* 0x0031d000e73c7984 */ /* 0x000e220000000c00 */
[----:B------:R-:W-:Y:S01]  /*8680*/  @P1 FADD.FTZ R67, R64, R71 ;  /* 0x0000004740431221 */ /* 0x000fe20000010000 */
[----:B------:R-:W-:Y:S01]  /*8690*/  MOV R64, R70 ;  /* 0x0000004600407202 */ /* 0x000fe20000000f00 */
[----:B------:R-:W-:-:S04]  /*86a0*/  FMUL.FTZ R71, R65, R69 ;  /* 0x0000004541477220 */ /* 0x000fc80000410000 */
[C---:B------:R-:W-:Y:S02]  /*86b0*/  FMUL.FTZ R69, R64.reuse, R69 ;  /* 0x0000004540457220 */ /* 0x040fe40000410000 */
[-C--:B------:R-:W-:Y:S02]  /*86c0*/  @P1 FFMA.FTZ R64, R64, R68.reuse, -R71 ;  /* 0x0000004440401223 */ /* 0x080fe40000010847 */
[----:B------:R-:W-:-:S05]  /*86d0*/  @P1 FFMA.FTZ R65, R65, R68, R69 ;  /* 0x0000004441411223 */ /* 0x000fca0000010045 */
        /* <DEDUP_REMOVED lines=12> */
.L_x_5255:
[----:B0-----:R-:W-:Y:S05]  /*87a0*/  BSYNC B0 ;  /* 0x0000000000007941 */ /* 0x001fea0003800000 */
.L_x_5254:
[----:B------:R-:W-:Y:S01]  /*87b0*/  WARPSYNC 0xffffffff ;  /* 0xffffffff00007948 */ /* 0x000fe20003800000 */
[----:B------:R-:W-:Y:S02]  /*87c0*/  LOP3.LUT P0, RZ, R84, 0x1f, RZ, 0xc0, !PT ;  /* 0x0000001f54ff7812 */ /* 0x000fe4000780c0ff */
[CC--:B-1----:R-:W-:Y:S01]  /*87d0*/  FMUL.FTZ R62, R100.reuse, -R110.reuse ;  /* 0x8000006e643e7220 */ /* 0x0c2fe20000410000 */
[----:B------:R-:W-:Y:S01]  /*87e0*/  BAR.SYNC.DEFER_BLOCKING 0x0 ;  /* 0x0000000000007b1d */ /* 0x000fe20000010000 */
[-C--:B------:R-:W-:Y:S01]  /*87f0*/  FMUL.FTZ R60, R100, R111.reuse ;  /* 0x0000006f643c7220 */ /* 0x080fe20000410000 */
[----:B------:R-:W-:Y:S01]  /*8800*/  USHF.L.U32 UR20, UR7, 0x4, URZ ;  /* 0x0000000407147899 */ /* 0x000fe2000800063f */
[C---:B------:R-:W-:Y:S02]  /*8810*/  FFMA.FTZ R62, R101.reuse, -R111, R62 ;  /* 0x8000006f653e7223 */ /* 0x040fe4000001003e */
[----:B------:R-:W-:Y:S01]  /*8820*/  FFMA.FTZ R60, R101, R110, -R60 ;  /* 0x0000006e653c7223 */ /* 0x000fe2000001083c */
[----:B------:R-:W-:Y:S01]  /*8830*/  BSSY B0, `(.L_x_5263) ;  /* 0x00001ac000007945 */ /* 0x000fe20003800000 */
[C---:B------:R-:W-:Y:S02]  /*8840*/  FMUL.FTZ R61, R102.reuse, -R62 ;  /* 0x8000003e663d7220 */ /* 0x040fe40000410000 */
[----:B------:R-:W-:-:S02]  /*8850*/  FMUL.FTZ R64, R102, -R60 ;  /* 0x8000003c66407220 */ /* 0x000fc40000410000 */
[----:B------:R-:W-:Y:S02]  /*8860*/  FFMA.FTZ R63, R103, R60, -R61 ;  /* 0x0000003c673f7223 */ /* 0x000fe4000001083d */
[CC--:B------:R-:W-:Y:S02]  /*8870*/  FMUL.FTZ R60, R100.reuse, R184.reuse ;  /* 0x000000b8643c7220 */ /* 0x0c0fe40000410000 */
[C---:B------:R-:W-:Y:S02]  /*8880*/  FMUL.FTZ R61, R101.reuse, R184 ;  /* 0x000000b8653d7220 */ /* 0x040fe40000410000 */
[----:B------:R-:W-:Y:S02]  /*8890*/  FFMA.FTZ R60, R101, R168, -R60 ;  /* 0x000000a8653c7223 */ /* 0x000fe4000001083c */
[----:B------:R-:W-:Y:S02]  /*88a0*/  FFMA.FTZ R64, R103, R62, R64 ;  /* 0x0000003e67407223 */ /* 0x000fe40000010040 */
[----:B------:R-:W-:-:S02]  /*88b0*/  FFMA.FTZ R62, -R100, R168, -R61 ;  /* 0x000000a8643e7223 */ /* 0x000fc4000001093d */
[----:B------:R-:W-:Y:S02]  /*88c0*/  FADD.FTZ R60, R167, R60 ;  /* 0x0000003ca73c7221 */ /* 0x000fe40000010000 */
[----:B------:R-:W-:Y:S02]  /*88d0*/  FADD.FTZ R62, -R183, R62 ;  /* 0x0000003eb73e7221 */ /* 0x000fe40000010100 */
[C---:B------:R-:W-:Y:S02]  /*88e0*/  FMUL.FTZ R65, R102.reuse, -R60 ;  /* 0x8000003c66417220 */ /* 0x040fe40000410000 */
[-C--:B------:R-:W-:Y:S02]  /*88f0*/  FMUL.FTZ R61, R102, -R62.reuse ;  /* 0x8000003e663d7220 */ /* 0x080fe40000410000 */
[C---:B------:R-:W-:Y:S02]  /*8900*/  FFMA.FTZ R65, R103.reuse, R62, R65 ;  /* 0x0000003e67417223 */ /* 0x040fe40000010041 */
[----:B------:R-:W-:-:S02]  /*8910*/  FFMA.FTZ R61, R103, R60, -R61 ;  /* 0x0000003c673d7223 */ /* 0x000fc4000001083d */
[----:B------:R-:W-:Y:S02]  /*8920*/  FMUL.FTZ R62, R104, -R63 ;  /* 0x8000003f683e7220 */ /* 0x000fe40000410000 */
[----:B------:R-:W-:Y:S02]  /*8930*/  FADD.FTZ R65, -R182, R65 ;  /* 0x00000041b6417221 */ /* 0x000fe40000010100 */
[-C--:B------:R-:W-:Y:S02]  /*8940*/  FMUL.FTZ R60, R104, -R64.reuse ;  /* 0x80000040683c7220 */ /* 0x080fe40000410000 */
[----:B------:R-:W-:Y:S02]  /*8950*/  FFMA.FTZ R62, R105, R64, R62 ;  /* 0x00000040693e7223 */ /* 0x000fe4000001003e */
[----:B------:R-:W-:Y:S02]  /*8960*/  FADD.FTZ R61, R166, R61 ;  /* 0x0000003da63d7221 */ /* 0x000fe40000010000 */
        /* <DEDUP_REMOVED lines=8> */
[----:B------:R-:W-:Y:S02]  /*89f0*/  FFMA.FTZ R63, R109, R62, R63 ;  /* 0x0000003e6d3f7223 */ /* 0x000fe4000001003f */
[----:B------:R-:W-:Y:S02]  /*8a00*/  FADD.FTZ R66, -R181, R66 ;  /* 0x00000042b5427221 */ /* 0x000fe40000010100 */
[C---:B------:R-:W-:Y:S02]  /*8a10*/  FMUL.FTZ R62, R108.reuse, -R64 ;  /* 0x800000406c3e7220 */ /* 0x040fe40000410000 */
[----:B------:R-:W-:Y:S02]  /*8a20*/  FFMA.FTZ R61, R109, R60, -R61 ;  /* 0x0000003c6d3d7223 */ /* 0x000fe4000001083d */
[----:B------:R-:W-:-:S02]  /*8a30*/  FMUL.FTZ R60, R108, -R66 ;  /* 0x800000426c3c7220 */ /* 0x000fc40000410000 */
[C---:B------:R-:W-:Y:S02]  /*8a40*/  FFMA.FTZ R67, R109.reuse, R66, R62 ;  /* 0x000000426d437223 */ /* 0x040fe4000001003e */
[----:B------:R-:W-:Y:S02]  /*8a50*/  FFMA.FTZ R65, R109, R64, -R60 ;  /* 0x000000406d417223 */ /* 0x000fe4000001083c */
[----:B------:R-:W-:Y:S02]  /*8a60*/  FADD.FTZ R67, -R180, R67 ;  /* 0x00000043b4437221 */ /* 0x000fe40000010100 */
[----:B------:R-:W-:Y:S02]  /*8a70*/  FMUL.FTZ R60, R112, -R63 ;  /* 0x8000003f703c7220 */ /* 0x000fe40000410000 */
[----:B------:R-:W-:Y:S02]  /*8a80*/  FADD.FTZ R65, R164, R65 ;  /* 0x00000041a4417221 */ /* 0x000fe40000010000 */
[----:B------:R-:W-:-:S02]  /*8a90*/  FMUL.FTZ R64, R112, -R67 ;  /* 0x8000004370407220 */ /* 0x000fc40000410000 */
[CC--:B------:R-:W-:Y:S02]  /*8aa0*/  FMUL.FTZ R62, R112.reuse, -R61.reuse ;  /* 0x8000003d703e7220 */ /* 0x0c0fe40000410000 */
[C---:B------:R-:W-:Y:S02]  /*8ab0*/  FFMA.FTZ R60, R113.reuse, R61, -R60 ;  /* 0x0000003d713c7223 */ /* 0x040fe4000001083c */
[-C--:B------:R-:W-:Y:S02]  /*8ac0*/  FMUL.FTZ R66, R112, -R65.reuse ;  /* 0x8000004170427220 */ /* 0x080fe40000410000 */
[C---:B------:R-:W-:Y:S02]  /*8ad0*/  FFMA.FTZ R64, R113.reuse, R65, -R64 ;  /* 0x0000004171407223 */ /* 0x040fe40000010840 */
[C---:B------:R-:W-:Y:S02]  /*8ae0*/  FFMA.FTZ R62, R113.reuse, R63, R62 ;  /* 0x0000003f713e7223 */ /* 0x040fe4000001003e */
[----:B------:R-:W-:-:S02]  /*8af0*/  FFMA.FTZ R66, R113, R67, R66 ;  /* 0x0000004371427223 */ /* 0x000fc40000010042 */
[C---:B------:R-:W-:Y:S02]  /*8b00*/  FMUL.FTZ R63, R114.reuse, -R60 ;  /* 0x8000003c723f7220 */ /* 0x040fe40000410000 */
[----:B------:R-:W-:Y:S02]  /*8b10*/  FADD.FTZ R64, R163, R64 ;  /* 0x00000040a3407221 */ /* 0x000fe40000010000 */
[CC--:B------:R-:W-:Y:S02]  /*8b20*/  FMUL.FTZ R61, R114.reuse, -R62.reuse ;  /* 0x8000003e723d7220 */ /* 0x0c0fe40000410000 */
[----:B------:R-:W-:Y:S02]  /*8b30*/  FFMA.FTZ R63, R115, R62, R63 ;  /* 0x0000003e733f7223 */ /* 0x000fe4000001003f */
[----:B------:R-:W-:Y:S02]  /*8b40*/  FADD.FTZ R66, -R179, R66 ;  /* 0x00000042b3427221 */ /* 0x000fe40000010100 */
[----:B------:R-:W-:-:S02]  /*8b50*/  FMUL.FTZ R62, R114, -R64 ;  /* 0x80000040723e7220 */ /* 0x000fc40000410000 */
[C---:B------:R-:W-:Y:S02]  /*8b60*/  FFMA.FTZ R61, R115.reuse, R60, -R61 ;  /* 0x0000003c733d7223 */ /* 0x040fe4000001083d */
[-C--:B------:R-:W-:Y:S02]  /*8b70*/  FMUL.FTZ R60, R114, -R66.reuse ;  /* 0x80000042723c7220 */ /* 0x080fe40000410000 */
[C---:B------:R-:W-:Y:S02]  /*8b80*/  FFMA.FTZ R67, R115.reuse, R66, R62 ;  /* 0x0000004273437223 */ /* 0x040fe4000001003e */
[----:B------:R-:W-:Y:S02]  /*8b90*/  FFMA.FTZ R65, R115, R64, -R60 ;  /* 0x0000004073417223 */ /* 0x000fe4000001083c */
[----:B------:R-:W-:Y:S02]  /*8ba0*/  FADD.FTZ R67, -R178, R67 ;  /* 0x00000043b2437221 */ /* 0x000fe40000010100 */
[----:B------:R-:W-:-:S02]  /*8bb0*/  FMUL.FTZ R60, R116, -R63 ;  /* 0x8000003f743c7220 */ /* 0x000fc40000410000 */
[----:B------:R-:W-:Y:S02]  /*8bc0*/  FADD.FTZ R65, R162, R65 ;  /* 0x00000041a2417221 */ /* 0x000fe40000010000 */
[C---:B------:R-:W-:Y:S02]  /*8bd0*/  FMUL.FTZ R64, R116.reuse, -R67 ;  /* 0x8000004374407220 */ /* 0x040fe40000410000 */
[CC--:B------:R-:W-:Y:S02]  /*8be0*/  FMUL.FTZ R62, R116.reuse, -R61.reuse ;  /* 0x8000003d743e7220 */ /* 0x0c0fe40000410000 */
[C---:B------:R-:W-:Y:S02]  /*8bf0*/  FFMA.FTZ R60, R117.reuse, R61, -R60 ;  /* 0x0000003d753c7223 */ /* 0x040fe4000001083c */
[-C--:B------:R-:W-:Y:S02]  /*8c00*/  FMUL.FTZ R66, R116, -R65.reuse ;  /* 0x8000004174427220 */ /* 0x080fe40000410000 */
[----:B------:R-:W-:-:S02]  /*8c10*/  FFMA.FTZ R64, R117, R65, -R64 ;  /* 0x0000004175407223 */ /* 0x000fc40000010840 */
[C---:B------:R-:W-:Y:S02]  /*8c20*/  FFMA.FTZ R62, R117.reuse, R63, R62 ;  /* 0x0000003f753e7223 */ /* 0x040fe4000001003e */
[----:B------:R-:W-:Y:S02]  /*8c30*/  FFMA.FTZ R66, R117, R67, R66 ;  /* 0x0000004375427223 */ /* 0x000fe40000010042 */
[C---:B------:R-:W-:Y:S02]  /*8c40*/  FMUL.FTZ R63, R118.reuse, -R60 ;  /* 0x8000003c763f7220 */ /* 0x040fe40000410000 */
[----:B------:R-:W-:Y:S02]  /*8c50*/  FADD.FTZ R64, R161, R64 ;  /* 0x00000040a1407221 */ /* 0x000fe40000010000 */
[-C--:B------:R-:W-:Y:S02]  /*8c60*/  FMUL.FTZ R61, R118, -R62.reuse ;  /* 0x8000003e763d7220 */ /* 0x080fe40000410000 */
[----:B------:R-:W-:-:S02]  /*8c70*/  FFMA.FTZ R63, R119, R62, R63 ;  /* 0x0000003e773f7223 */ /* 0x000fc4000001003f */
[----:B------:R-:W-:Y:S02]  /*8c80*/  FADD.FTZ R66, -R177, R66 ;  /* 0x00000042b1427221 */ /* 0x000fe40000010100 */
[C---:B------:R-:W-:Y:S02]  /*8c90*/  FMUL.FTZ R62, R118.reuse, -R64 ;  /* 0x80000040763e7220 */ /* 0x040fe40000410000 */
[C---:B------:R-:W-:Y:S02]  /*8ca0*/  FFMA.FTZ R61, R119.reuse, R60, -R61 ;  /* 0x0000003c773d7223 */ /* 0x040fe4000001083d */
[-C--:B------:R-:W-:Y:S02]  /*8cb0*/  FMUL.FTZ R60, R118, -R66.reuse ;  /* 0x80000042763c7220 */ /* 0x080fe40000410000 */
[C---:B------:R-:W-:Y:S02]  /*8cc0*/  FFMA.FTZ R67, R119.reuse, R66, R62 ;  /* 0x0000004277437223 */ /* 0x040fe4000001003e */
[----:B------:R-:W-:-:S02]  /*8cd0*/  FFMA.FTZ R65, R119, R64, -R60 ;  /* 0x0000004077417223 */ /* 0x000fc4000001083c */
[----:B------:R-:W-:Y:S02]  /*8ce0*/  FADD.FTZ R67, -R176, R67 ;  /* 0x00000043b0437221 */ /* 0x000fe40000010100 */
[----:B------:R-:W-:Y:S02]  /*8cf0*/  FMUL.FTZ R60, R120, -R63 ;  /* 0x8000003f783c7220 */ /* 0x000fe40000410000 */
[----:B------:R-:W-:Y:S02]  /*8d00*/  FADD.FTZ R65, R160, R65 ;  /* 0x00000041a0417221 */ /* 0x000fe40000010000 */
[C---:B------:R-:W-:Y:S02]  /*8d10*/  FMUL.FTZ R64, R120.reuse, -R67 ;  /* 0x8000004378407220 */ /* 0x040fe40000410000 */
[-C--:B------:R-:W-:Y:S02]  /*8d20*/  FMUL.FTZ R62, R120, -R61.reuse ;  /* 0x8000003d783e7220 */ /* 0x080fe40000410000 */
[----:B------:R-:W-:-:S02]  /*8d30*/  FFMA.FTZ R60, R121, R61, -R60 ;  /* 0x0000003d793c7223 */ /* 0x000fc4000001083c */
[-C--:B------:R-:W-:Y:S02]  /*8d40*/  FMUL.FTZ R66, R120, -R65.reuse ;  /* 0x8000004178427220 */ /* 0x080fe40000410000 */
[C---:B------:R-:W-:Y:S02]  /*8d50*/  FFMA.FTZ R64, R121.reuse, R65, -R64 ;  /* 0x0000004179407223 */ /* 0x040fe40000010840 */
[C---:B------:R-:W-:Y:S02]  /*8d60*/  FFMA.FTZ R62, R121.reuse, R63, R62 ;  /* 0x0000003f793e7223 */ /* 0x040fe4000001003e */
        /* <DEDUP_REMOVED lines=50> */
[----:B------:R-:W0:Y:S01]  /*9090*/  LDS.64 R68, [R84.X16+0x31d8] ;  /* 0x0031d80054447984 */ /* 0x000e22000000ca00 */
[----:B------:R-:W-:-:S02]  /*90a0*/  FFMA.FTZ R61, R133, R66, -R60 ;  /* 0x00000042853d7223 */ /* 0x000fc4000001083c */
[----:B------:R-:W-:Y:S02]  /*90b0*/  FADD.FTZ R63, -R170, R63 ;  /* 0x0000003faa3f7221 */ /* 0x000fe40000010100 */
[----:B------:R-:W-:Y:S02]  /*90c0*/  FADD.FTZ R61, R154, R61 ;  /* 0x0000003d9a3d7221 */ /* 0x000fe40000010000 */
[C---:B------:R-:W-:Y:S02]  /*90d0*/  FMUL.FTZ R60, R134.reuse, -R63 ;  /* 0x8000003f863c7220 */ /* 0x040fe40000410000 */
[CC--:B------:R-:W-:Y:S02]  /*90e0*/  FMUL.FTZ R62, R134.reuse, -R61.reuse ;  /* 0x8000003d863e7220 */ /* 0x0c0fe40000410000 */
[C---:B------:R-:W-:Y:S01]  /*90f0*/  FFMA.FTZ R66, R135.reuse, R61, -R60 ;  /* 0x0000003d87427223 */ /* 0x040fe2000001083c */
[----:B------:R-:W-:Y:S01]  /*9100*/  MOV R60, UR29 ;  /* 0x0000001d003c7c02 */ /* 0x000fe20008000f00 */
[----:B------:R-:W-:Y:S01]  /*9110*/  FFMA.FTZ R70, R135, R63, R62 ;  /* 0x0000003f87467223 */ /* 0x000fe2000001003e */
[----:B------:R-:W-:Y:S01]  /*9120*/  HFMA2.MMA R61, -RZ, RZ, 0, 0 ;  /* 0x00000000ff3d7435 */ /* 0x000fe200000001ff */
[----:B------:R-:W-:Y:S01]  /*9130*/  FMUL.FTZ R62, R134, -R64 ;  /* 0x80000040863e7220 */ /* 0x000fe20000410000 */
[----:B------:R-:W-:Y:S01]  /*9140*/  ISETP.GE.OR P0, PT, R60, c[0x0][0x174], P0 ;  /* 0x00005d003c007a0c */ /* 0x000fe20000706670 */
[----:B------:R-:W-:-:S02]  /*9150*/  FADD.FTZ R67, -R169, R70 ;  /* 0x00000046a9437221 */ /* 0x000fc40000010100 */
[-C--:B------:R-:W-:Y:S02]  /*9160*/  FMUL.FTZ R60, R134, -R65.reuse ;  /* 0x80000041863c7220 */ /* 0x080fe40000410000 */
[C---:B------:R-:W-:Y:S02]  /*9170*/  FFMA.FTZ R65, R135.reuse, R65, R62 ;  /* 0x0000004187417223 */ /* 0x040fe4000001003e */
[----:B------:R-:W-:Y:S01]  /*9180*/  FFMA.FTZ R64, R135, R64, -R60 ;  /* 0x0000004087407223 */ /* 0x000fe2000001083c */
[----:B------:R-:W-:Y:S01]  /*9190*/  MOV R60, 0x3f800000 ;  /* 0x3f800000003c7802 */ /* 0x000fe20000000f00 */
        /* <DEDUP_REMOVED lines=12> */
[CC--:B------:R-:W-:Y:S02]  /*9260*/  FFMA.FTZ R69, R135.reuse, R185.reuse, -R68 ;  /* 0x000000b987457223 */ /* 0x0c0fe40000010844 */
[----:B------:R-:W-:Y:S02]  /*9270*/  FMUL.FTZ R68, R134, R185 ;  /* 0x000000b986447220 */ /* 0x000fe40000410000 */
[----:B------:R-:W-:Y:S02]  /*9280*/  FADD.FTZ R188, R188, R69 ;  /* 0x00000045bcbc7221 */ /* 0x000fe40000010000 */
[----:B------:R-:W-:Y:S02]  /*9290*/  FFMA.FTZ R68, R135, R186, R68 ;  /* 0x000000ba87447223 */ /* 0x000fe40000010044 */
[----:B--2---:R-:W-:Y:S02]  /*92a0*/  FMUL.FTZ R64, R132, R188 ;  /* 0x000000bc84407220 */ /* 0x004fe40000410000 */
[----:B------:R-:W-:-:S04]  /*92b0*/  FADD.FTZ R187, R187, R68 ;  /* 0x00000044bbbb7221 */ /* 0x000fc80000010000 */
[CC--:B------:R-:W-:Y:S02]  /*92c0*/  FFMA.FTZ R65, R133.reuse, R187.reuse, R64 ;  /* 0x000000bb85417223 */ /* 0x0c0fe40000010040 */
[----:B------:R-:W-:Y:S02]  /*92d0*/  FMUL.FTZ R64, R132, R187 ;  /* 0x000000bb84407220 */ /* 0x000fe40000410000 */
[----:B------:R-:W-:Y:S02]  /*92e0*/  FADD.FTZ R190, R190, R65 ;  /* 0x00000041bebe7221 */ /* 0x000fe40000010000 */
[----:B------:R-:W-:-:S04]  /*92f0*/  FFMA.FTZ R64, R133, R188, -R64 ;  /* 0x000000bc85407223 */ /* 0x000fc80000010840 */
[----:B------:R-:W-:Y:S02]  /*9300*/  FADD.FTZ R189, R189, R64 ;  /* 0x00000040bdbd7221 */ /* 0x000fe40000010000 */
[----:B------:R-:W-:-:S04]  /*9310*/  FMUL.FTZ R64, R130, R190 ;  /* 0x000000be82407220 */ /* 0x000fc80000410000 */
[CC--:B------:R-:W-:Y:S02]  /*9320*/  FFMA.FTZ R65, R131.reuse, R189.reuse, -R64 ;  /* 0x000000bd83417223 */ /* 0x0c0fe40000010840 */
[----:B------:R-:W-:Y:S02]  /*9330*/  FMUL.FTZ R64, R130, R189 ;  /* 0x000000bd82407220 */ /* 0x000fe40000410000 */
[----:B------:R-:W-:Y:S02]  /*9340*/  FADD.FTZ R192, R192, R65 ;  /* 0x00000041c0c07221 */ /* 0x000fe40000010000 */
[----:B------:R-:W-:-:S04]  /*9350*/  FFMA.FTZ R64, R131, R190, R64 ;  /* 0x000000be83407223 */ /* 0x000fc80000010040 */
        /* <DEDUP_REMOVED lines=50> */
[----:B------:R-:W-:-:S04]  /*9680*/  FFMA.FTZ R64, R109, R207, R64 ;  /* 0x000000cf6d407223 */ /* 0x000fc80000010040 */
[----:B------:R-:W-:Y:S02]  /*9690*/  FADD.FTZ R209, R209, R64 ;  /* 0x00000040d1d17221 */ /* 0x000fe40000010000 */
[----:B------:R-:W-:-:S04]  /*96a0*/  FMUL.FTZ R64, R108, R207 ;  /* 0x000000cf6c407220 */ /* 0x000fc80000410000 */
[----:B------:R-:W-:Y:S02]  /*96b0*/  FFMA.FTZ R65, R109, R208, -R64 ;  /* 0x000000d06d417223 */ /* 0x000fe40000010840 */
[----:B------:R-:W-:Y:S02]  /*96c0*/  FMUL.FTZ R64, R104, R209 ;  /* 0x000000d168407220 */ /* 0x000fe40000410000 */
[----:B------:R-:W-:-:S04]  /*96d0*/  FADD.FTZ R210, R210, R65 ;  /* 0x00000041d2d27221 */ /* 0x000fc80000010000 */
[CC--:B------:R-:W-:Y:S02]  /*96e0*/  FFMA.FTZ R65, R105.reuse, R210.reuse, -R64 ;  /* 0x000000d269417223 */ /* 0x0c0fe40000010840 */
[----:B------:R-:W-:Y:S02]  /*96f0*/  FMUL.FTZ R64, R104, R210 ;  /* 0x000000d268407220 */ /* 0x000fe40000410000 */
[----:B------:R-:W-:Y:S02]  /*9700*/  FADD.FTZ R212, R212, R65 ;  /* 0x00000041d4d47221 */ /* 0x000fe40000010000 */
[----:B------:R-:W-:Y:S02]  /*9710*/  FFMA.FTZ R64, R105, R209, R64 ;  /* 0x000000d169407223 */ /* 0x000fe40000010040 */
[----:B------:R-:W-:Y:S02]  /*9720*/  FMUL.FTZ R66, R102, R212 ;  /* 0x000000d466427220 */ /* 0x000fe40000410000 */
[----:B------:R-:W-:-:S04]  /*9730*/  FADD.FTZ R211, R211, R64 ;  /* 0x00000040d3d37221 */ /* 0x000fc80000010000 */
        /* <DEDUP_REMOVED lines=32> */
.L_x_5367:
[----:B------:R-:W-:Y:S05]  /*9940*/  BRA.DIV ~URZ, `(.L_x_5266) ;  /* 0x00007fe27f007947 */ /* 0x000fea000b800000 */
[----:B------:R-:W2:Y:S04]  /*9950*/  SHFL.DOWN PT, R69, R69, 0x1, 0x1f ;  /* 0x08201f0045457f89 */ /* 0x000ea800000e0000 */
[----:B0-----:R0:W3:Y:S04]  /*9960*/  SHFL.DOWN PT, R123, R68, 0x1, 0x1f ;  /* 0x08201f00447b7f89 */ /* 0x0010e800000e0000 */
[----:B------:R0:W4:Y:S02]  /*9970*/  SHFL.DOWN PT, R66, R70, 0x1, 0x1f ;  /* 0x08201f0046427f89 */ /* 0x00012400000e0000 */
.L_x_5368:
[----:B------:R-:W-:Y:S01]  /*9980*/  BSSY B1, `(.L_x_5267) ;  /* 0x000000d000017945 */ /* 0x000fe20003800000 */
[----:B------:R-:W-:Y:S05]  /*9990*/  @!P0 BRA `(.L_x_5268) ;  /* 0x000000b000008947 */ /* 0x000fea0003800000 */
[C---:B----4-:R-:W-:Y:S02]  /*99a0*/  FMUL.FTZ R64, R231.reuse, R66 ;  /* 0x00000042e7407220 */ /* 0x050fe40000410000 */
[----:B---3--:R-:W-:-:S02]  /*99b0*/  FMUL.FTZ R65, R231, R123 ;  /* 0x0000007be7417220 */ /* 0x008fc40000410000 */
[----:B------:R-:W-:Y:S02]  /*99c0*/  FFMA.FTZ R123, R71, R123, -R64 ;  /* 0x0000007b477b7223 */ /* 0x000fe40000010840 */
[----:B--2---:R-:W-:Y:S02]  /*99d0*/  FMUL.FTZ R64, R231, R69 ;  /* 0x00000045e7407220 */ /* 0x004fe40000410000 */
[----:B------:R-:W-:Y:S02]  /*99e0*/  FFMA.FTZ R65, R71, R66, R65 ;  /* 0x0000004247417223 */ /* 0x000fe40000010041 */
[-C--:B-1----:R-:W-:Y:S02]  /*99f0*/  FMUL.FTZ R66, R231, R67.reuse ;  /* 0x00000043e7427220 */ /* 0x082fe40000410000 */
[C---:B------:R-:W-:Y:S02]  /*9a00*/  FFMA.FTZ R64, R71.reuse, R67, -R64 ;  /* 0x0000004347407223 */ /* 0x040fe40000010840 */
[----:B------:R-:W-:-:S02]  /*9a10*/  FFMA.FTZ R231, R71, R69, R66 ;  /* 0x0000004547e77223 */ /* 0x000fc40000010042 */
[----:B0-----:R-:W-:Y:S01]  /*9a20*/  FADD.FTZ R68, R68, R123 ;  /* 0x0000007b44447221 */ /* 0x001fe20000010000 */
[----:B------:R-:W-:Y:S01]  /*9a30*/  MOV R71, R64 ;  /* 0x0000004000477202 */ /* 0x000fe20000000f00 */
[----:B------:R-:W-:Y:S02]  /*9a40*/  FADD.FTZ R122, R122, R65 ;  /* 0x000000417a7a7221 */ /* 0x000fe40000010000 */
.L_x_5268:
[----:B------:R-:W-:Y:S05]  /*9a50*/  BSYNC B1 ;  /* 0x0000000000017941 */ /* 0x000fea0003800000 */
.L_x_5267:
[----:B------:R-:W-:Y:S01]  /*9a60*/  ISETP.GT.U32.AND P0, PT, R230, 0x1d, PT ;  /* 0x0000001de600780c */ /* 0x000fe20003f04070 */
[----:B------:R-:W-:Y:S05]  /*9a70*/  BRA.DIV ~URZ, `(.L_x_5269) ;  /* 0x000080027f007947 */ /* 0x000fea000b800000 */
[----:B-1----:R1:W0:Y:S04]  /*9a80*/  SHFL.DOWN PT, R67, R71, 0x2, 0x1f ;  /* 0x08401f0047437f89 */ /* 0x00222800000e0000 */
[----:B--2---:R1:W2:Y:S04]  /*9a90*/  SHFL.DOWN PT, R69, R231, 0x2, 0x1f ;  /* 0x08401f00e7457f89 */ /* 0x0042a800000e0000 */
[----:B0-----:R1:W0:Y:S04]  /*9aa0*/  SHFL.DOWN PT, R70, R68, 0x2, 0x1f ;  /* 0x08401f0044467f89 */ /* 0x00122800000e0000 */
[----:B----4-:R1:W4:Y:S02]  /*9ab0*/  SHFL.DOWN PT, R66, R122, 0x2, 0x1f ;  /* 0x08401f007a427f89 */ /* 0x01032400000e0000 */
.L_x_5369:
[----:B------:R-:W-:Y:S01]  /*9ac0*/  BSSY B1, `(.L_x_5270) ;  /* 0x000000d000017945 */ /* 0x000fe20003800000 */
[----:B------:R-:W-:Y:S05]  /*9ad0*/  @P0 BRA `(.L_x_5271) ;  /* 0x000000b000000947 */ /* 0x000fea0003800000 */
[C---:B----4-:R-:W-:Y:S02]  /*9ae0*/  FMUL.FTZ R64, R231.reuse, R66 ;  /* 0x00000042e7407220 */ /* 0x050fe40000410000 */
[----:B0--3--:R-:W-:-:S02]  /*9af0*/  FMUL.FTZ R123, R231, R70 ;  /* 0x00000046e77b7220 */ /* 0x009fc40000410000 */
[----:B------:R-:W-:Y:S02]  /*9b00*/  FFMA.FTZ R65, R71, R70, -R64 ;  /* 0x0000004647417223 */ /* 0x000fe40000010840 */
[----:B--2---:R-:W-:Y:S02]  /*9b10*/  FMUL.FTZ R64, R231, R69 ;  /* 0x00000045e7407220 */ /* 0x004fe40000410000 */
[----:B------:R-:W-:Y:S02]  /*9b20*/  FFMA.FTZ R123, R71, R66, R123 ;  /* 0x00000042477b7223 */ /* 0x000fe4000001007b */
[-C--:B------:R-:W-:Y:S02]  /*9b30*/  FMUL.FTZ R66, R231, R67.reuse ;  /* 0x00000043e7427220 */ /* 0x080fe40000410000 */
[C---:B------:R-:W-:Y:S02]  /*9b40*/  FFMA.FTZ R64, R71.reuse, R67, -R64 ;  /* 0x0000004347407223 */ /* 0x040fe40000010840 */
[----:B-1----:R-:W-:-:S02]  /*9b50*/  FFMA.FTZ R231, R71, R69, R66 ;  /* 0x0000004547e77223 */ /* 0x002fc40000010042 */
[----:B------:R-:W-:Y:S01]  /*9b60*/  FADD.FTZ R68, R68, R65 ;  /* 0x0000004144447221 */ /* 0x000fe20000010000 */
[----:B------:R-:W-:Y:S01]  /*9b70*/  MOV R71, R64 ;  /* 0x0000004000477202 */ /* 0x000fe20000000f00 */
[----:B------:R-:W-:Y:S02]  /*9b80*/  FADD.FTZ R122, R122, R123 ;  /* 0x0000007b7a7a7221 */ /* 0x000fe40000010000 */
.L_x_5271:
[----:B------:R-:W-:Y:S05]  /*9b90*/  BSYNC B1 ;  /* 0x0000000000017941 */ /* 0x000fea0003800000 */
.L_x_5270:
[----:B------:R-:W-:Y:S01]  /*9ba0*/  ISETP.GT.U32.AND P0, PT, R230, 0x1b, PT ;  /* 0x0000001be600780c */ /* 0x000fe20003f04070 */
[----:B------:R-:W-:Y:S10]  /*9bb0*/  BRA.DIV ~URZ, `(.L_x_5272) ;  /* 0x000080827f007947 */ /* 0x000ff4000b800000 */
[----:B------:R1:W4:Y:S02]  /*9bc0*/  SHFL.DOWN PT, R67, R71, 0x4, 0x1f ;  /* 0x08801f0047437f89 */ /* 0x00032400000e0000 */
.L_x_5370:
[----:B------:R-:W-:Y:S05]  /*9bd0*/  BRA.DIV ~URZ, `(.L_x_5273) ;  /* 0x000080e27f007947 */ /* 0x000fea000b800000 */
[----:B--2---:R2:W1:Y:S04]  /*9be0*/  SHFL.DOWN PT, R69, R231, 0x4, 0x1f ;  /* 0x08801f00e7457f89 */ /* 0x00446800000e0000 */
[----:B0-----:R2:W0:Y:S04]  /*9bf0*/  SHFL.DOWN PT, R70, R68, 0x4, 0x1f ;  /* 0x08801f0044467f89 */ /* 0x00142800000e0000 */
[----:B----4-:R2:W4:Y:S02]  /*9c00*/  SHFL.DOWN PT, R66, R122, 0x4, 0x1f ;  /* 0x08801f007a427f89 */ /* 0x01052400000e0000 */
.L_x_5371:
[----:B------:R-:W-:Y:S01]  /*9c10*/  BSSY B1, `(.L_x_5274) ;  /* 0x000000d000017945 */ /* 0x000fe20003800000 */
[----:B------:R-:W-:Y:S05]  /*9c20*/  @P0 BRA `(.L_x_5275) ;  /* 0x000000b000000947 */ /* 0x000fea0003800000 */
[C---:B----4-:R-:W-:Y:S02]  /*9c30*/  FMUL.FTZ R64, R231.reuse, R66 ;  /* 0x00000042e7407220 */ /* 0x050fe40000410000 */
[----:B0--3--:R-:W-:-:S02]  /*9c40*/  FMUL.FTZ R123, R231, R70 ;  /* 0x00000046e77b7220 */ /* 0x009fc40000410000 */
[----:B------:R-:W-:Y:S02]  /*9c50*/  FFMA.FTZ R65, R71, R70, -R64 ;  /* 0x0000004647417223 */ /* 0x000fe40000010840 */
[----:B-1----:R-:W-:Y:S02]  /*9c60*/  FMUL.FTZ R64, R231, R69 ;  /* 0x00000045e7407220 */ /* 0x002fe40000410000 */
[----:B------:R-:W-:Y:S02]  /*9c70*/  FFMA.FTZ R123, R71, R66, R123 ;  /* 0x00000042477b7223 */ /* 0x000fe4000001007b */
[-C--:B------:R-:W-:Y:S02]  /*9c80*/  FMUL.FTZ R66, R231, R67.reuse ;  /* 0x00000043e7427220 */ /* 0x080fe40000410000 */
[C---:B------:R-:W-:Y:S02]  /*9c90*/  FFMA.FTZ R64, R71.reuse, R67, -R64 ;  /* 0x0000004347407223 */ /* 0x040fe40000010840 */
[----:B--2---:R-:W-:-:S02]  /*9ca0*/  FFMA.FTZ R231, R71, R69, R66 ;  /* 0x0000004547e77223 */ /* 0x004fc40000010042 */
[----:B------:R-:W-:Y:S01]  /*9cb0*/  FADD.FTZ R68, R68, R65 ;  /* 0x0000004144447221 */ /* 0x000fe20000010000 */
[----:B------:R-:W-:Y:S01]  /*9cc0*/  MOV R71, R64 ;  /* 0x0000004000477202 */ /* 0x000fe20000000f00 */
[----:B------:R-:W-:Y:S02]  /*9cd0*/  FADD.FTZ R122, R122, R123 ;  /* 0x0000007b7a7a7221 */ /* 0x000fe40000010000 */
.L_x_5275:
[----:B------:R-:W-:Y:S05]  /*9ce0*/  BSYNC B1 ;  /* 0x0000000000017941 */ /* 0x000fea0003800000 */
.L_x_5274:
[----:B------:R-:W-:Y:S01]  /*9cf0*/  ISETP.GT.U32.AND P0, PT, R230, 0x17, PT ;  /* 0x00000017e600780c */ /* 0x000fe20003f04070 */
[----:B------:R-:W-:Y:S05]  /*9d00*/  BRA.DIV ~URZ, `(.L_x_5276) ;  /* 0x000081027f007947 */ /* 0x000fea000b800000 */
[----:B------:R2:W4:Y:S04]  /*9d10*/  SHFL.DOWN PT, R67, R71, 0x8, 0x1f ;  /* 0x09001f0047437f89 */ /* 0x00052800000e0000 */
[----:B-1----:R2:W1:Y:S04]  /*9d20*/  SHFL.DOWN PT, R69, R231, 0x8, 0x1f ;  /* 0x09001f00e7457f89 */ /* 0x00246800000e0000 */
[----:B0-----:R2:W0:Y:S04]  /*9d30*/  SHFL.DOWN PT, R70, R68, 0x8, 0x1f ;  /* 0x09001f0044467f89 */ /* 0x00142800000e0000 */
[----:B----4-:R2:W4:Y:S02]  /*9d40*/  SHFL.DOWN PT, R66, R122, 0x8, 0x1f ;  /* 0x09001f007a427f89 */ /* 0x01052400000e0000 */
.L_x_5372:
        /* <DEDUP_REMOVED lines=13> */
.L_x_5278:
[----:B------:R-:W-:Y:S05]  /*9e20*/  BSYNC B1 ;  /* 0x0000000000017941 */ /* 0x000fea0003800000 */
.L_x_5277:
[----:B------:R-:W-:Y:S01]  /*9e30*/  ISETP.GT.U32.AND P0, PT, R230, 0xf, PT ;  /* 0x0000000fe600780c */ /* 0x000fe20003f04070 */
[----:B------:R-:W-:Y:S10]  /*9e40*/  BRA.DIV ~URZ, `(.L_x_5279) ;  /* 0x000081827f007947 */ /* 0x000ff4000b800000 */
[----:B------:R2:W4:Y:S02]  /*9e50*/  SHFL.DOWN PT, R67, R71, 0x10, 0x1f ;  /* 0x0a001f0047437f89 */ /* 0x00052400000e0000 */
.L_x_5373:
[----:B------:R-:W-:Y:S05]  /*9e60*/  BRA.DIV ~URZ, `(.L_x_5280) ;  /* 0x000081e27f007947 */ /* 0x000fea000b800000 */
[----:B-1----:R1:W2:Y:S04]  /*9e70*/  SHFL.DOWN PT, R69, R231, 0x10, 0x1f ;  /* 0x0a001f00e7457f89 */ /* 0x0022a800000e0000 */
[----:B0-----:R1:W0:Y:S04]  /*9e80*/  SHFL.DOWN PT, R70, R68, 0x10, 0x1f ;  /* 0x0a001f0044467f89 */ /* 0x00122800000e0000 */
[----:B----4-:R1:W4:Y:S02]  /*9e90*/  SHFL.DOWN PT, R66, R122, 0x10, 0x1f ;  /* 0x0a001f007a427f89 */ /* 0x01032400000e0000 */
.L_x_5374:
        /* <DEDUP_REMOVED lines=13> */
.L_x_5282:
[----:B------:R-:W-:Y:S05]  /*9f70*/  BSYNC B1 ;  /* 0x0000000000017941 */ /* 0x000fea0003800000 */
.L_x_5281:
        /* <DEDUP_REMOVED lines=20> */
.L_x_5375:
        /* <DEDUP_REMOVED lines=11> */
[CC--:B------:R-:W-:Y:S02]  /*a170*/  FMUL.FTZ R69, R67.reuse, R231.reuse ;  /* 0x000000e743457220 */ /* 0x0c0fe40000410000 */
        /* <DEDUP_REMOVED lines=9> */
.L_x_5285:
[----:B------:R-:W-:Y:S05]  /*a210*/  BSYNC B1 ;  /* 0x0000000000017941 */ /* 0x000fea0003800000 */
.L_x_5284:
[----:B------:R-:W0:Y:S04]  /*a220*/  LDS.128 R68, [R248+0x35f0] ;  /* 0x0035f000f8447984 */ /* 0x000e280000000c00 */
[----:B------:R1:W-:Y:S01]  /*a230*/  STS.128 [R248+0x35f0], R64 ;  /* 0x0035f040f8007388 */ /* 0x0003e20000000c00 */
[----:B0-----:R-:W-:-:S02]  /*a240*/  FMUL.FTZ R123, R69, R67 ;  /* 0x00000043457b7220 */ /* 0x001fc40000410000 */
[CC--:B------:R-:W-:Y:S02]  /*a250*/  FMUL.FTZ R122, R69.reuse, R66.reuse ;  /* 0x00000042457a7220 */ /* 0x0c0fe40000410000 */
[C---:B------:R-:W-:Y:S02]  /*a260*/  FFMA.FTZ R123, R68.reuse, R66, -R123 ;  /* 0x00000042447b7223 */ /* 0x040fe4000001087b */
[----:B------:R-:W-:Y:S02]  /*a270*/  FFMA.FTZ R242, R68, R67, R122 ;  /* 0x0000004344f27223 */ /* 0x000fe4000001007a */
[----:B------:R-:W-:Y:S02]  /*a280*/  FADD.FTZ R70, R70, R123 ;  /* 0x0000007b46467221 */ /* 0x000fe40000010000 */
[C---:B------:R-:W-:Y:S02]  /*a290*/  FMUL.FTZ R122, R69.reuse, R64 ;  /* 0x00000040457a7220 */ /* 0x040fe40000410000 */
[----:B------:R-:W-:-:S02]  /*a2a0*/  FMUL.FTZ R123, R69, R65 ;  /* 0x00000041457b7220 */ /* 0x000fc40000410000 */
[C---:B------:R-:W-:Y:S02]  /*a2b0*/  FFMA.FTZ R69, R68.reuse, R65, R122 ;  /* 0x0000004144457223 */ /* 0x040fe4000001007a */
[----:B------:R-:W-:Y:S02]  /*a2c0*/  FFMA.FTZ R68, R68, R64, -R123 ;  /* 0x0000004044447223 */ /* 0x000fe4000001087b */
[----:B------:R-:W-:-:S05]  /*a2d0*/  FADD.FTZ R71, R71, R242 ;  /* 0x000000f247477221 */ /* 0x000fca0000010000 */
[----:B------:R1:W-:Y:S02]  /*a2e0*/  STS.128 [R248+0x35e0], R68 ;  /* 0x0035e044f8007388 */ /* 0x0003e40000000c00 */
.L_x_5264:
[----:B-1----:R-:W-:Y:S05]  /*a2f0*/  BSYNC B0 ;  /* 0x0000000000007941 */ /* 0x002fea0003800000 */
.L_x_5263:
        /* <DEDUP_REMOVED lines=20> */
[----:B------:R-:W-:Y:S01]  /*a440*/  FFMA.FTZ R62, R15, R188, R67 ;  /* 0x000000bc0f3e7223 */ /* 0x000fe20000010043 */
[----:B------:R-:W-:Y:S01]  /*a450*/  HADD2.F32 R67, -RZ, R78.H0_H0 ;  /* 0x2000004eff437230 */ /* 0x000fe20000004100 */
[-C--:B------:R-:W-:Y:S02]  /*a460*/  FFMA.FTZ R185, R88, -R66.reuse, R185 ;  /* 0x8000004258b97223 */ /* 0x080fe400000100b9 */
[----:B------:R-:W-:Y:S02]  /*a470*/  FFMA.FTZ R66, R87, -R66, R186 ;  /* 0x8000004257427223 */ /* 0x000fe400000100ba */
[----:B------:R-:W-:Y:S02]  /*a480*/  FFMA.FTZ R186, R16, -R186, RZ ;  /* 0x800000ba10ba7223 */ /* 0x000fe400000100ff */
[----:B------:R-:W-:Y:S02]  /*a490*/  FMUL.FTZ R69, R65, R51 ;  /* 0x0000003341457220 */ /* 0x000fe40000410000 */
[----:B------:R-:W-:-:S02]  /*a4a0*/  FFMA.FTZ R63, R15, -R187, R186 ;  /* 0x800000bb0f3f7223 */ /* 0x000fc400000100ba */
[-C--:B------:R-:W-:Y:S02]  /*a4b0*/  FFMA.FTZ R188, R85, -R69.reuse, R188 ;  /* 0x8000004555bc7223 */ /* 0x080fe400000100bc */
        /* <DEDUP_REMOVED lines=20> */
[----:B------:R-:W-:Y:S02]  /*a600*/  FFMA.FTZ R196, R96, -R122, R196 ;  /* 0x8000007a60c47223 */ /* 0x000fe400000100c4 */
        /* <DEDUP_REMOVED lines=18> */
[----:B------:R-:W-:-:S02]  /*a730*/  FFMA.FTZ R242, R8, -R202, R199 ;  /* 0x800000ca08f27223 */ /* 0x000fc400000100c7 */
[----:B------:R-:W-:Y:S02]  /*a740*/  FFMA.FTZ R202, R7, R204, R63 ;  /* 0x000000cc07ca7223 */ /* 0x000fe4000001003f */
[----:B------:R-:W-:Y:S02]  /*a750*/  FMUL.FTZ R199, R198, R43 ;  /* 0x0000002bc6c77220 */ /* 0x000fe40000410000 */
[----:B------:R-:W-:Y:S01]  /*a760*/  FADD.FTZ R60, R168, R60 ;  /* 0x0000003ca83c7221 */ /* 0x000fe20000010000 */
[----:B------:R-:W-:Y:S01]  /*a770*/  HADD2.F32 R168, -RZ, R57.H0_H0 ;  /* 0x20000039ffa87230 */ /* 0x000fe20000004100 */
[-C--:B------:R-:W-:Y:S02]  /*a780*/  FFMA.FTZ R204, R140, -R199.reuse, R204 ;  /* 0x800000c78ccc7223 */ /* 0x080fe400000100cc */
[----:B------:R-:W-:Y:S01]  /*a790*/  FFMA.FTZ R63, R139, -R199, R203 ;  /* 0x800000c78b3f7223 */ /* 0x000fe200000100cb */
[----:B------:R-:W-:Y:S01]  /*a7a0*/  HADD2.F32 R199, -RZ, R58.H0_H0 ;  /* 0x2000003affc77230 */ /* 0x000fe20000004100 */
[----:B------:R-:W-:-:S02]  /*a7b0*/  FFMA.FTZ R231, R7, -R203, R242 ;  /* 0x800000cb07e77223 */ /* 0x000fc400000100f2 */
[----:B------:R-:W-:Y:S02]  /*a7c0*/  FFMA.FTZ R203, R6, R205, R202 ;  /* 0x000000cd06cb7223 */ /* 0x000fe400000100ca */
[----:B------:R-:W-:Y:S02]  /*a7d0*/  FMUL.FTZ R241, R199, R42 ;  /* 0x0000002ac7f17220 */ /* 0x000fe40000410000 */
        /* <DEDUP_REMOVED lines=9> */
[-C--:B------:R-:W-:Y:S01]  /*a870*/  FMUL.FTZ R206, R100, -R61.reuse ;  /* 0x8000003d64ce7220 */ /* 0x080fe20000410000 */
[----:B------:R-:W-:Y:S01]  /*a880*/  HADD2.F32 R100, -RZ, R56.H0_H0 ;  /* 0x20000038ff647230 */ /* 0x000fe20000004100 */
[----:B------:R-:W-:-:S02]  /*a890*/  FFMA.FTZ R244, R101, R61, R244 ;  /* 0x0000003d65f47223 */ /* 0x000fc400000100f4 */
[----:B------:R-:W-:Y:S02]  /*a8a0*/  FFMA.FTZ R206, R101, R60, -R206 ;  /* 0x0000003c65ce7223 */ /* 0x000fe400000108ce */
[----:B------:R-:W-:Y:S02]  /*a8b0*/  FFMA.FTZ R242, R4, -R209, R207 ;  /* 0x800000d104f27223 */ /* 0x000fe400000100cf */
[----:B------:R-:W-:Y:S02]  /*a8c0*/  FMUL.FTZ R101, R100, R40 ;  /* 0x0000002864657220 */ /* 0x000fe40000410000 */
[----:B------:R-:W-:Y:S02]  /*a8d0*/  FADD.FTZ R207, -R183, R244 ;  /* 0x000000f4b7cf7221 */ /* 0x000fe40000010100 */
[----:B------:R-:W-:Y:S02]  /*a8e0*/  FADD.FTZ R167, R167, R206 ;  /* 0x000000cea7a77221 */ /* 0x000fe40000010000 */
[----:B------:R-:W-:-:S02]  /*a8f0*/  FFMA.FTZ R231, R4, R210, R203 ;  /* 0x000000d204e77223 */ /* 0x000fc400000100cb */
[-C--:B------:R-:W-:Y:S02]  /*a900*/  FFMA.FTZ R210, R146, -R101.reuse, R210 ;  /* 0x8000006592d27223 */ /* 0x080fe400000100d2 */
[----:B------:R-:W-:Y:S01]  /*a910*/  FFMA.FTZ R203, R145, -R101, R209 ;  /* 0x8000006591cb7223 */ /* 0x000fe200000100d1 */
[----:B------:R-:W-:Y:S01]  /*a920*/  HADD2.F32 R101, -RZ, R55.H0_H0 ;  /* 0x20000037ff657230 */ /* 0x000fe20000004100 */
[C---:B------:R-:W-:Y:S02]  /*a930*/  FMUL.FTZ R206, R102.reuse, -R207 ;  /* 0x800000cf66ce7220 */ /* 0x040fe40000410000 */
[-C--:B------:R-:W-:Y:S02]  /*a940*/  FMUL.FTZ R102, R102, -R167.reuse ;  /* 0x800000a766667220 */ /* 0x080fe40000410000 */
[----:B------:R-:W-:Y:S02]  /*a950*/  FFMA.FTZ R209, R3, R212, R231 ;  /* 0x000000d403d17223 */ /* 0x000fe400000100e7 */
[----:B------:R-:W-:-:S02]  /*a960*/  FFMA.FTZ R231, R103, R167, -R206 ;  /* 0x000000a767e77223 */ /* 0x000fc400000108ce */
[----:B------:R-:W-:Y:S01]  /*a970*/  FFMA.FTZ R103, R103, R207, R102 ;  /* 0x000000cf67677223 */ /* 0x000fe20000010066 */
[----:B------:R-:W-:Y:S01]  /*a980*/  HADD2.F32 R102, -RZ, R54.H0_H0 ;  /* 0x20000036ff667230 */ /* 0x000fe20000004100 */
[----:B------:R-:W-:Y:S02]  /*a990*/  FMUL.FTZ R183, R101, R38 ;  /* 0x0000002665b77220 */ /* 0x000fe40000410000 */
[----:B------:R-:W-:Y:S02]  /*a9a0*/  FADD.FTZ R206, R166, R231 ;  /* 0x000000e7a6ce7221 */ /* 0x000fe40000010000 */
[-C--:B------:R-:W-:Y:S02]  /*a9b0*/  FFMA.FTZ R212, R148, -R183.reuse, R212 ;  /* 0x800000b794d47223 */ /* 0x080fe400000100d4 */
[----:B------:R-:W-:Y:S02]  /*a9c0*/  FFMA.FTZ R183, R147, -R183, R211 ;  /* 0x800000b793b77223 */ /* 0x000fe400000100d3 */
[----:B------:R-:W-:-:S02]  /*a9d0*/  FMUL.FTZ R231, R102, R33 ;  /* 0x0000002166e77220 */ /* 0x000fc40000410000 */
[----:B------:R-:W-:Y:S02]  /*a9e0*/  FFMA.FTZ R211, R3, -R211, R242 ;  /* 0x800000d303d37223 */ /* 0x000fe400000100f2 */
[----:B------:R-:W-:Y:S02]  /*a9f0*/  FMUL.FTZ R242, R167, UR42 ;  /* 0x0000002aa7f27c20 */ /* 0x000fe40008410000 */
[----:B------:R-:W-:Y:S02]  /*aa00*/  FFMA.FTZ R166, R2, R214, R209 ;  /* 0x000000d602a67223 */ /* 0x000fe400000100d1 */
[-C--:B------:R-:W-:Y:S02]  /*aa10*/  FFMA.FTZ R214, R150, -R231.reuse, R214 ;  /* 0x800000e796d67223 */ /* 0x080fe400000100d6 */
[C---:B------:R-:W-:Y:S02]  /*aa20*/  FFMA.FTZ R231, R149.reuse, -R231, R213 ;  /* 0x800000e795e77223 */ /* 0x040fe400000100d5 */
[----:B------:R-:W-:-:S02]  /*aa30*/  FMUL.FTZ R149, R149, R207 ;  /* 0x000000cf95957220 */ /* 0x000fc40000410000 */
[C---:B------:R-:W-:Y:S02]  /*aa40*/  FFMA.FTZ R244, R207.reuse, UR41, -R242 ;  /* 0x00000029cff47c23 */ /* 0x040fe400080108f2 */
[----:B------:R-:W-:Y:S02]  /*aa50*/  FMUL.FTZ R242, R207, UR42 ;  /* 0x0000002acff27c20 */ /* 0x000fe40008410000 */
[----:B------:R-:W-:Y:S02]  /*aa60*/  FFMA.FTZ R150, R150, R167, R149 ;  /* 0x000000a796967223 */ /* 0x000fe40000010095 */
[----:B------:R-:W-:Y:S02]  /*aa70*/  FFMA.FTZ R213, R2, -R213, R211 ;  /* 0x800000d502d57223 */ /* 0x000fe400000100d3 */
[----:B------:R-:W-:Y:S02]  /*aa80*/  FFMA.FTZ R149, R167, UR41, R242 ;  /* 0x00000029a7957c23 */ /* 0x000fe400080100f2 */
[----:B------:R-:W-:-:S02]  /*aa90*/  FMUL.FTZ R244, R231, R244 ;  /* 0x000000f4e7f47220 */ /* 0x000fc40000410000 */
[-C--:B------:R-:W-:Y:S02]  /*aaa0*/  FMUL.FTZ R207, R207, R33.reuse ;  /* 0x00000021cfcf7220 */ /* 0x080fe40000410000 */
[----:B------:R-:W-:Y:S02]  /*aab0*/  FMUL.FTZ R211, R167, R33 ;  /* 0x00000021a7d37220 */ /* 0x000fe40000410000 */
[----:B------:R-:W-:Y:S02]  /*aac0*/  FADD.FTZ R209, -R182, R103 ;  /* 0x00000067b6d17221 */ /* 0x000fe40000010100 */
[----:B------:R-:W-:Y:S02]  /*aad0*/  FFMA.FTZ R103, R214, R149, R244 ;  /* 0x00000095d6677223 */ /* 0x000fe400000100f4 */
[C---:B------:R-:W-:Y:S02]  /*aae0*/  FMUL.FTZ R149, R231.reuse, R207 ;  /* 0x000000cfe7957220 */ /* 0x040fe40000410000 */
[----:B------:R-:W-:-:S02]  /*aaf0*/  FMUL.FTZ R167, R231, R211 ;  /* 0x000000d3e7a77220 */ /* 0x000fc40000410000 */
[C---:B------:R-:W-:Y:S02]  /*ab00*/  FFMA.FTZ R149, R214.reuse, R211, R149 ;  /* 0x000000d3d6957223 */ /* 0x040fe40000010095 */
[----:B------:R-:W-:Y:S02]  /*ab10*/  FFMA.FTZ R167, R214, R207, -R167 ;  /* 0x000000cfd6a77223 */ /* 0x000fe400000108a7 */
[CC--:B------:R-:W-:Y:S02]  /*ab20*/  FMUL.FTZ R214, R104.reuse, -R209.reuse ;  /* 0x800000d168d67220 */ /* 0x0c0fe40000410000 */
[-C--:B------:R-:W-:Y:S02]  /*ab30*/  FMUL.FTZ R242, R104, -R206.reuse ;  /* 0x800000ce68f27220 */ /* 0x080fe40000410000 */
[C---:B------:R-:W-:Y:S02]  /*ab40*/  FFMA.FTZ R214, R105.reuse, R206, -R214 ;  /* 0x000000ce69d67223 */ /* 0x040fe400000108d6 */
[----:B------:R-:W-:Y:S01]  /*ab50*/  FFMA.FTZ R242, R105, R209, R242 ;  /* 0x000000d169f27223 */ /* 0x000fe200000100f2 */
[----:B------:R-:W-:Y:S01]  /*ab60*/  HADD2.F32 R105, -RZ, R53.H0_H0 ;  /* 0x20000035ff697230 */ /* 0x000fe20000004100 */
[----:B------:R-:W-:-:S02]  /*ab70*/  FADD.FTZ R165, R165, R214 ;  /* 0x000000d6a5a57221 */ /* 0x000fc40000010000 */
[----:B------:R-:W-:Y:S01]  /*ab80*/  FADD.FTZ R214, -R181, R242 ;  /* 0x000000f2b5d67221 */ /* 0x000fe20000010100 */
[----:B------:R-:W-:Y:S01]  /*ab90*/  SHF.L.U32 R181, R84, 0x5, RZ ;  /* 0x0000000554b57819 */ /* 0x000fe200000006ff */
[----:B------:R-:W-:Y:S02]  /*aba0*/  FMUL.FTZ R147, R147, R209 ;  /* 0x000000d193937220 */ /* 0x000fe40000410000 */
[C---:B------:R-:W-:Y:S01]  /*abb0*/  FMUL.FTZ R242, R108.reuse, -R214 ;  /* 0x800000d66cf27220 */ /* 0x040fe20000410000 */
[----:B------:R-:W-:Y:S01]  /*abc0*/  LEA.HI.SX32 R181, R181, R181, 0x1b ;  /* 0x000000b5b5b57211 */ /* 0x000fe200078fdaff */
[-C--:B------:R-:W-:Y:S02]  /*abd0*/  FMUL.FTZ R108, R108, -R165.reuse ;  /* 0x800000a56c6c7220 */ /* 0x080fe40000410000 */
[----:B------:R-:W-:Y:S02]  /*abe0*/  FFMA.FTZ R148, R148, R206, R147 ;  /* 0x000000ce94947223 */ /* 0x000fe40000010093 */
[----:B------:R-:W-:-:S02]  /*abf0*/  FFMA.FTZ R147, R109, R165, -R242 ;  /* 0x000000a56d937223 */ /* 0x000fc400000108f2 */
[----:B------:R-:W-:Y:S02]  /*ac00*/  FMUL.FTZ R244, R102, R211 ;  /* 0x000000d366f47220 */ /* 0x000fe40000410000 */
[----:B------:R-:W-:Y:S02]  /*ac10*/  FFMA.FTZ R109, R109, R214, R108 ;  /* 0x000000d66d6d7223 */ /* 0x000fe4000001006c */
[C---:B------:R-:W-:Y:S01]  /*ac20*/  FMUL.FTZ R108, R206.reuse, UR42 ;  /* 0x0000002ace6c7c20 */ /* 0x040fe20008410000 */
[----:B------:R0:W-:Y:S01]  /*ac30*/  STS [R181.X4+0x10f0], R244 ;  /* 0x0010f0f4b5007388 */ /* 0x0001e20000004800 */
[C---:B------:R-:W-:Y:S02]  /*ac40*/  FMUL.FTZ R211, R209.reuse, UR42 ;  /* 0x0000002ad1d37c20 */ /* 0x040fe40008410000 */
[----:B------:R-:W-:Y:S02]  /*ac50*/  FFMA.FTZ R108, R209, UR41, -R108 ;  /* 0x00000029d16c7c23 */ /* 0x000fe4000801086c */
[----:B------:R-:W-:-:S02]  /*ac60*/  FFMA.FTZ R211, R206, UR41, R211 ;  /* 0x00000029ced37c23 */ /* 0x000fc400080100d3 */
[-C--:B------:R-:W-:Y:S02]  /*ac70*/  FMUL.FTZ R242, R209, R38.reuse ;  /* 0x00000026d1f27220 */ /* 0x080fe40000410000 */
[----:B------:R-:W-:Y:S02]  /*ac80*/  FMUL.FTZ R206, R206, R38 ;  /* 0x00000026cece7220 */ /* 0x000fe40000410000 */
[----:B------:R-:W-:Y:S02]  /*ac90*/  FADD.FTZ R164, R164, R147 ;  /* 0x00000093a4a47221 */ /* 0x000fe40000010000 */
[C---:B------:R-:W-:Y:S02]  /*aca0*/  FMUL.FTZ R108, R183.reuse, R108 ;  /* 0x0000006cb76c7220 */ /* 0x040fe40000410000 */
[----:B------:R-:W-:Y:S02]  /*acb0*/  FADD.FTZ R180, -R180, R109 ;  /* 0x0000006db4b47221 */ /* 0x000fe40000010100 */
[----:B------:R-:W-:-:S02]  /*acc0*/  FMUL.FTZ R147, R183, R242 ;  /* 0x000000f2b7937220 */ /* 0x000fc40000410000 */
[-C--:B------:R-:W-:Y:S02]  /*acd0*/  FMUL.FTZ R183, R183, R206.reuse ;  /* 0x000000ceb7b77220 */ /* 0x080fe40000410000 */
[C---:B------:R-:W-:Y:S02]  /*ace0*/  FFMA.FTZ R108, R212.reuse, R211, R108 ;  /* 0x000000d3d46c7223 */ /* 0x040fe4000001006c */
[----:B------:R-:W-:Y:S02]  /*acf0*/  FFMA.FTZ R147, R212, R206, R147 ;  /* 0x000000ced4937223 */ /* 0x000fe40000010093 */
[----:B------:R-:W-:Y:S02]  /*ad00*/  FMUL.FTZ R109, R112, -R180 ;  /* 0x800000b4706d7220 */ /* 0x000fe40000410000 */
[----:B------:R-:W-:Y:S02]  /*ad10*/  FFMA.FTZ R212, R212, R242, -R183 ;  /* 0x000000f2d4d47223 */ /* 0x000fe400000108b7 */
[----:B------:R-:W-:-:S02]  /*ad20*/  FMUL.FTZ R183, R112, -R164 ;  /* 0x800000a470b77220 */ /* 0x000fc40000410000 */
[----:B------:R-:W-:Y:S02]  /*ad30*/  FFMA.FTZ R112, R113, R164, -R109 ;  /* 0x000000a471707223 */ /* 0x000fe4000001086d */
[----:B0-----:R-:W-:Y:S02]  /*ad40*/  FMUL.FTZ R244, R101, R206 ;  /* 0x000000ce65f47220 */ /* 0x001fe40000410000 */
[----:B------:R-:W-:Y:S02]  /*ad50*/  FFMA.FTZ R206, R113, R180, R183 ;  /* 0x000000b471ce7223 */ /* 0x000fe400000100b7 */
[----:B------:R-:W-:Y:S01]  /*ad60*/  FADD.FTZ R163, R163, R112 ;  /* 0x00000070a3a37221 */ /* 0x000fe20000010000 */
[----:B------:R-:W-:Y:S01]  /*ad70*/  STS [R181.X4+0x10e8], R244 ;  /* 0x0010e8f4b5007388 */ /* 0x000fe20000004800 */
[----:B------:R-:W-:Y:S02]  /*ad80*/  FMUL.FTZ R109, R165, UR42 ;  /* 0x0000002aa56d7c20 */ /* 0x000fe40008410000 */
[----:B------:R-:W-:-:S02]  /*ad90*/  FMUL.FTZ R112, R214, UR42 ;  /* 0x0000002ad6707c20 */ /* 0x000fc40008410000 */
[----:B------:R-:W-:Y:S02]  /*ada0*/  FADD.FTZ R179, -R179, R206 ;  /* 0x000000ceb3b37221 */ /* 0x000fe40000010100 */
[----:B------:R-:W-:Y:S02]  /*adb0*/  FFMA.FTZ R206, R214, UR41, -R109 ;  /* 0x00000029d6ce7c23 */ /* 0x000fe4000801086d */
[----:B------:R-:W-:Y:S02]  /*adc0*/  FFMA.FTZ R109, R165, UR41, R112 ;  /* 0x00000029a56d7c23 */ /* 0x000fe40008010070 */
[C---:B------:R-:W-:Y:S02]  /*add0*/  FMUL.FTZ R112, R114.reuse, -R179 ;  /* 0x800000b372707220 */ /* 0x040fe40000410000 */
[----:B------:R-:W-:Y:S02]  /*ade0*/  FMUL.FTZ R114, R114, -R163 ;  /* 0x800000a372727220 */ /* 0x000fe40000410000 */
[----:B------:R-:W-:-:S02]  /*adf0*/  FMUL.FTZ R113, R145, R214 ;  /* 0x000000d691717220 */ /* 0x000fc40000410000 */
        /* <DEDUP_REMOVED lines=8> */
[----:B------:R-:W-:Y:S02]  /*ae80*/  FFMA.FTZ R113, R146, R165, R113 ;  /* 0x000000a592717223 */ /* 0x000fe40000010071 */
[-C--:B------:R-:W-:Y:S02]  /*ae90*/  FMUL.FTZ R115, R214, R40.reuse ;  /* 0x00000028d6737220 */ /* 0x080fe40000410000 */
[----:B------:R-:W-:Y:S02]  /*aea0*/  FMUL.FTZ R165, R165, R40 ;  /* 0x00000028a5a57220 */ /* 0x000fe40000410000 */
[----:B------:R-:W-:-:S02]  /*aeb0*/  FADD.FTZ R177, -R177, R112 ;  /* 0x00000070b1b17221 */ /* 0x000fc40000010100 */
[----:B------:R-:W-:Y:S02]  /*aec0*/  FADD.FTZ R161, R161, R116 ;  /* 0x00000074a1a17221 */ /* 0x000fe40000010000 */
[C---:B------:R-:W-:Y:S02]  /*aed0*/  FMUL.FTZ R206, R203.reuse, R206 ;  /* 0x000000cecbce7220 */ /* 0x040fe40000410000 */
[C---:B------:R-:W-:Y:S02]  /*aee0*/  FMUL.FTZ R114, R203.reuse, R115 ;  /* 0x00000073cb727220 */ /* 0x040fe40000410000 */
[----:B------:R-:W-:Y:S02]  /*aef0*/  FMUL.FTZ R203, R203, R165 ;  /* 0x000000a5cbcb7220 */ /* 0x000fe40000410000 */
[C---:B------:R-:W-:Y:S02]  /*af00*/  FMUL.FTZ R112, R118.reuse, -R177 ;  /* 0x800000b176707220 */ /* 0x040fe40000410000 */
[----:B------:R-:W-:-:S02]  /*af10*/  FMUL.FTZ R118, R118, -R161 ;  /* 0x800000a176767220 */ /* 0x000fc40000410000 */
[C---:B------:R-:W-:Y:S02]  /*af20*/  FFMA.FTZ R109, R210.reuse, R109, R206 ;  /* 0x0000006dd26d7223 */ /* 0x040fe400000100ce */
[C---:B------:R-:W-:Y:S02]  /*af30*/  FFMA.FTZ R114, R210.reuse, R165, R114 ;  /* 0x000000a5d2727223 */ /* 0x040fe40000010072 */
[-C--:B------:R-:W-:Y:S02]  /*af40*/  FFMA.FTZ R210, R210, R115.reuse, -R203 ;  /* 0x00000073d2d27223 */ /* 0x080fe400000108cb */
[----:B------:R-:W-:Y:S02]  /*af50*/  FMUL.FTZ R206, R100, R115 ;  /* 0x0000007364ce7220 */ /* 0x000fe40000410000 */
[----:B------:R-:W-:Y:S02]  /*af60*/  FMUL.FTZ R143, R143, R180 ;  /* 0x000000b48f8f7220 */ /* 0x000fe40000410000 */
[----:B------:R-:W-:Y:S01]  /*af70*/  FMUL.FTZ R117, R164, UR42 ;  /* 0x0000002aa4757c20 */ /* 0x000fe20008410000 */
[----:B------:R-:W-:Y:S01]  /*af80*/  STS [R181.X4+0x10e4], R206 ;  /* 0x0010e4ceb5007388 */ /* 0x000fe20000004800 */
[----:B------:R-:W-:-:S02]  /*af90*/  FFMA.FTZ R115, R119, R161, -R112 ;  /* 0x000000a177737223 */ /* 0x000fc40000010870 */
[----:B------:R-:W-:Y:S02]  /*afa0*/  FMUL.FTZ R145, R180, R41 ;  /* 0x00000029b4917220 */ /* 0x000fe40000410000 */
[----:B------:R-:W-:Y:S02]  /*afb0*/  FFMA.FTZ R119, R119, R177, R118 ;  /* 0x000000b177777223 */ /* 0x000fe40000010076 */
[----:B------:R-:W-:Y:S02]  /*afc0*/  FFMA.FTZ R144, R144, R164, R143 ;  /* 0x000000a490907223 */ /* 0x000fe4000001008f */
[----:B------:R-:W-:Y:S02]  /*afd0*/  FFMA.FTZ R117, R180, UR41, -R117 ;  /* 0x00000029b4757c23 */ /* 0x000fe40008010875 */
[----:B------:R-:W-:Y:S02]  /*afe0*/  FMUL.FTZ R143, R164, R41 ;  /* 0x00000029a48f7220 */ /* 0x000fe40000410000 */
[----:B------:R-:W-:-:S02]  /*aff0*/  FMUL.FTZ R116, R184, R145 ;  /* 0x00000091b8747220 */ /* 0x000fc40000410000 */
[----:B------:R-:W-:Y:S02]  /*b000*/  FADD.FTZ R176, -R176, R119 ;  /* 0x00000077b0b07221 */ /* 0x000fe40000010100 */
[----:B------:R-:W-:Y:S02]  /*b010*/  FADD.FTZ R160, R160, R115 ;  /* 0x00000073a0a07221 */ /* 0x000fe40000010000 */
[----:B------:R-:W-:Y:S02]  /*b020*/  FMUL.FTZ R112, R184, R117 ;  /* 0x00000075b8707220 */ /* 0x000fe40000410000 */
[----:B------:R-:W-:Y:S02]  /*b030*/  FFMA.FTZ R117, R208, R143, R116 ;  /* 0x0000008fd0757223 */ /* 0x000fe40000010074 */
[C---:B------:R-:W-:Y:S02]  /*b040*/  FMUL.FTZ R116, R120.reuse, -R176 ;  /* 0x800000b078747220 */ /* 0x040fe40000410000 */
[----:B------:R-:W-:-:S02]  /*b050*/  FMUL.FTZ R120, R120, -R160 ;  /* 0x800000a078787220 */ /* 0x000fc40000410000 */
[C---:B------:R-:W-:Y:S02]  /*b060*/  FFMA.FTZ R116, R121.reuse, R160, -R116 ;  /* 0x000000a079747223 */ /* 0x040fe40000010874 */
[----:B------:R-:W-:Y:S02]  /*b070*/  FFMA.FTZ R120, R121, R176, R120 ;  /* 0x000000b079787223 */ /* 0x000fe40000010078 */
[----:B------:R-:W-:Y:S02]  /*b080*/  FADD.FTZ R159, R159, R116 ;  /* 0x000000749f9f7221 */ /* 0x000fe40000010000 */
[----:B------:R-:W-:Y:S02]  /*b090*/  FADD.FTZ R175, -R175, R120 ;  /* 0x00000078afaf7221 */ /* 0x000fe40000010100 */
[----:B------:R-:W-:Y:S02]  /*b0a0*/  FMUL.FTZ R142, R142, R179 ;  /* 0x000000b38e8e7220 */ /* 0x000fe40000410000 */
[----:B------:R-:W-:-:S02]  /*b0b0*/  FMUL.FTZ R116, R124, -R175 ;  /* 0x800000af7c747220 */ /* 0x000fc40000410000 */
[-C--:B------:R-:W-:Y:S02]  /*b0c0*/  FMUL.FTZ R124, R124, -R159.reuse ;  /* 0x8000009f7c7c7220 */ /* 0x080fe40000410000 */
[----:B------:R-:W-:Y:S02]  /*b0d0*/  FFMA.FTZ R119, R125, R159, -R116 ;  /* 0x0000009f7d777223 */ /* 0x000fe40000010874 */
[----:B------:R-:W-:Y:S02]  /*b0e0*/  FMUL.FTZ R120, R163, UR42 ;  /* 0x0000002aa3787c20 */ /* 0x000fe40008410000 */
[----:B------:R-:W-:Y:S02]  /*b0f0*/  FFMA.FTZ R125, R125, R175, R124 ;  /* 0x000000af7d7d7223 */ /* 0x000fe4000001007c */
[C---:B------:R-:W-:Y:S02]  /*b100*/  FMUL.FTZ R116, R179.reuse, UR42 ;  /* 0x0000002ab3747c20 */ /* 0x040fe40008410000 */
[----:B------:R-:W-:-:S02]  /*b110*/  FMUL.FTZ R124, R179, R42 ;  /* 0x0000002ab37c7220 */ /* 0x000fc40000410000 */
[C---:B------:R-:W-:Y:S02]  /*b120*/  FFMA.FTZ R205, R141.reuse, -R241, R205 ;  /* 0x800000f18dcd7223 */ /* 0x040fe400000100cd */
[----:B------:R-:W-:Y:S02]  /*b130*/  FFMA.FTZ R141, R141, R163, R142 ;  /* 0x000000a38d8d7223 */ /* 0x000fe4000001008e */
[----:B------:R-:W-:Y:S02]  /*b140*/  FFMA.FTZ R121, R179, UR41, -R120 ;  /* 0x00000029b3797c23 */ /* 0x000fe40008010878 */
[C---:B------:R-:W-:Y:S02]  /*b150*/  FFMA.FTZ R142, R163.reuse, UR41, R116 ;  /* 0x00000029a38e7c23 */ /* 0x040fe40008010074 */
[----:B------:R-:W-:Y:S02]  /*b160*/  FMUL.FTZ R120, R163, R42 ;  /* 0x0000002aa3787220 */ /* 0x000fe40000410000 */
[----:B------:R-:W-:-:S02]  /*b170*/  FMUL.FTZ R116, R202, R124 ;  /* 0x0000007cca747220 */ /* 0x000fc40000410000 */
[----:B------:R-:W-:Y:S02]  /*b180*/  FADD.FTZ R158, R158, R119 ;  /* 0x000000779e9e7221 */ /* 0x000fe40000010000 */
[----:B------:R-:W-:Y:S02]  /*b190*/  FADD.FTZ R174, -R174, R125 ;  /* 0x0000007daeae7221 */ /* 0x000fe40000010100 */
[----:B------:R-:W-:Y:S02]  /*b1a0*/  FMUL.FTZ R119, R202, R121 ;  /* 0x00000079ca777220 */ /* 0x000fe40000410000 */
[----:B------:R-:W-:Y:S02]  /*b1b0*/  FMUL.FTZ R146, R100, R165 ;  /* 0x000000a564927220 */ /* 0x000fe40000410000 */
[----:B------:R-:W-:Y:S02]  /*b1c0*/  FFMA.FTZ R121, R205, R120, R116 ;  /* 0x00000078cd797223 */ /* 0x000fe40000010074 */
[C---:B------:R-:W-:Y:S01]  /*b1d0*/  FMUL.FTZ R116, R126.reuse, -R158 ;  /* 0x8000009e7e747220 */ /* 0x040fe20000410000 */
[----:B------:R0:W-:Y:S01]  /*b1e0*/  STS [R181.X4+0x10e0], R146 ;  /* 0x0010e092b5007388 */ /* 0x0001e20000004800 */
[----:B------:R-:W-:-:S02]  /*b1f0*/  FMUL.FTZ R126, R126, -R174 ;  /* 0x800000ae7e7e7220 */ /* 0x000fc40000410000 */
[C---:B------:R-:W-:Y:S02]  /*b200*/  FFMA.FTZ R116, R127.reuse, R174, R116 ;  /* 0x000000ae7f747223 */ /* 0x040fe40000010074 */
[----:B------:R-:W-:Y:S02]  /*b210*/  FFMA.FTZ R126, R127, R158, -R126 ;  /* 0x0000009e7f7e7223 */ /* 0x000fe4000001087e */
[----:B------:R-:W-:Y:S02]  /*b220*/  FADD.FTZ R173, -R173, R116 ;  /* 0x00000074adad7221 */ /* 0x000fe40000010100 */
[----:B------:R-:W-:Y:S02]  /*b230*/  FADD.FTZ R157, R157, R126 ;  /* 0x0000007e9d9d7221 */ /* 0x000fe40000010000 */
[----:B0-----:R-:W-:Y:S02]  /*b240*/  FMUL.FTZ R146, R168, R143 ;  /* 0x0000008fa8927220 */ /* 0x001fe40000410000 */
[----:B------:R-:W-:-:S02]  /*b250*/  FMUL.FTZ R202, R202, R120 ;  /* 0x00000078caca7220 */ /* 0x000fc40000410000 */
[----:B------:R-:W-:Y:S01]  /*b260*/  FFMA.FTZ R116, R205, R142, R119 ;  /* 0x0000008ecd747223 */ /* 0x000fe20000010077 */
[----:B------:R0:W-:Y:S01]  /*b270*/  STS [R181.X4+0x10d8], R146 ;  /* 0x0010d892b5007388 */ /* 0x0001e20000004800 */
[----:B------:R-:W-:Y:S02]  /*b280*/  FMUL.FTZ R139, R139, R178 ;  /* 0x000000b28b8b7220 */ /* 0x000fe40000410000 */
[----:B------:R-:W-:Y:S02]  /*b290*/  FMUL.FTZ R127, R162, UR42 ;  /* 0x0000002aa27f7c20 */ /* 0x000fe40008410000 */
[----:B------:R-:W-:Y:S02]  /*b2a0*/  FMUL.FTZ R125, R178, UR42 ;  /* 0x0000002ab27d7c20 */ /* 0x000fe40008410000 */
[----:B------:R-:W-:Y:S02]  /*b2b0*/  FFMA.FTZ R140, R140, R162, R139 ;  /* 0x000000a28c8c7223 */ /* 0x000fe4000001008b */
[----:B------:R-:W-:-:S02]  /*b2c0*/  FMUL.FTZ R139, R178, R43 ;  /* 0x0000002bb28b7220 */ /* 0x000fc40000410000 */
[----:B0-----:R-:W-:Y:S02]  /*b2d0*/  FMUL.FTZ R146, R199, R120 ;  /* 0x00000078c7927220 */ /* 0x001fe40000410000 */
[C---:B------:R-:W-:Y:S02]  /*b2e0*/  FMUL.FTZ R120, R128.reuse, -R173 ;  /* 0x800000ad80787220 */ /* 0x040fe40000410000 */
[-C--:B------:R-:W-:Y:S01]  /*b2f0*/  FMUL.FTZ R128, R128, -R157.reuse ;  /* 0x8000009d80807220 */ /* 0x080fe20000410000 */
[----:B------:R0:W-:Y:S01]  /*b300*/  STS [R181.X4+0x10d0], R146 ;  /* 0x0010d092b5007388 */ /* 0x0001e20000004800 */
[C---:B------:R-:W-:Y:S02]  /*b310*/  FFMA.FTZ R119, R129.reuse, R157, -R120 ;  /* 0x0000009d81777223 */ /* 0x040fe40000010878 */
[----:B------:R-:W-:Y:S02]  /*b320*/  FFMA.FTZ R129, R129, R173, R128 ;  /* 0x000000ad81817223 */ /* 0x000fe40000010080 */
[----:B------:R-:W-:-:S02]  /*b330*/  FADD.FTZ R156, R156, R119 ;  /* 0x000000779c9c7221 */ /* 0x000fc40000010000 */
[----:B------:R-:W-:Y:S02]  /*b340*/  FADD.FTZ R172, -R172, R129 ;  /* 0x00000081acac7221 */ /* 0x000fe40000010100 */
[----:B------:R-:W-:Y:S02]  /*b350*/  FFMA.FTZ R120, R178, UR41, -R127 ;  /* 0x00000029b2787c23 */ /* 0x000fe4000801087f */
[C---:B------:R-:W-:Y:S02]  /*b360*/  FFMA.FTZ R119, R162.reuse, UR41, R125 ;  /* 0x00000029a2777c23 */ /* 0x040fe4000801007d */
[----:B------:R-:W-:Y:S02]  /*b370*/  FMUL.FTZ R127, R162, R43 ;  /* 0x0000002ba27f7220 */ /* 0x000fe40000410000 */
[----:B------:R-:W-:Y:S02]  /*b380*/  FMUL.FTZ R125, R130, -R172 ;  /* 0x800000ac827d7220 */ /* 0x000fe40000410000 */
[----:B------:R-:W-:-:S02]  /*b390*/  FMUL.FTZ R126, R63, R139 ;  /* 0x0000008b3f7e7220 */ /* 0x000fc40000410000 */
[----:B------:R-:W-:Y:S02]  /*b3a0*/  FMUL.FTZ R130, R130, -R156 ;  /* 0x8000009c82827220 */ /* 0x000fe40000410000 */
[C---:B------:R-:W-:Y:S02]  /*b3b0*/  FMUL.FTZ R120, R63.reuse, R120 ;  /* 0x000000783f787220 */ /* 0x040fe40000410000 */
[-C--:B------:R-:W-:Y:S02]  /*b3c0*/  FMUL.FTZ R128, R63, R127.reuse ;  /* 0x0000007f3f807220 */ /* 0x080fe40000410000 */
[----:B------:R-:W-:Y:S02]  /*b3d0*/  FFMA.FTZ R63, R204, R127, R126 ;  /* 0x0000007fcc3f7223 */ /* 0x000fe4000001007e */
[C---:B------:R-:W-:Y:S02]  /*b3e0*/  FFMA.FTZ R130, R131.reuse, R172, R130 ;  /* 0x000000ac83827223 */ /* 0x040fe40000010082 */
[----:B------:R-:W-:-:S02]  /*b3f0*/  FFMA.FTZ R126, R131, R156, -R125 ;  /* 0x0000009c837e7223 */ /* 0x000fc4000001087d */
[----:B------:R-:W-:Y:S02]  /*b400*/  FADD.FTZ R171, -R171, R130 ;  /* 0x00000082abab7221 */ /* 0x000fe40000010100 */
[----:B------:R-:W-:Y:S02]  /*b410*/  FADD.FTZ R155, R155, R126 ;  /* 0x0000007e9b9b7221 */ /* 0x000fe40000010000 */
[C---:B------:R-:W-:Y:S02]  /*b420*/  FMUL.FTZ R126, R132.reuse, -R171 ;  /* 0x800000ab847e7220 */ /* 0x040fe40000410000 */
[----:B------:R-:W-:Y:S02]  /*b430*/  FMUL.FTZ R132, R132, -R155 ;  /* 0x8000009b84847220 */ /* 0x000fe40000410000 */
[----:B------:R-:W-:Y:S02]  /*b440*/  FMUL.FTZ R142, R198, R127 ;  /* 0x0000007fc68e7220 */ /* 0x000fe40000410000 */
[----:B------:R-:W-:-:S02]  /*b450*/  FFMA.FTZ R127, R133, R155, -R126 ;  /* 0x0000009b857f7223 */ /* 0x000fc4000001087e */
[----:B------:R-:W-:Y:S01]  /*b460*/  FMUL.FTZ R130, R161, UR42 ;  /* 0x0000002aa1827c20 */ /* 0x000fe20008410000 */
[----:B------:R-:W-:Y:S01]  /*b470*/  STS [R181.X4+0x10c8], R142 ;  /* 0x0010c88eb5007388 */ /* 0x000fe20000004800 */
[----:B------:R-:W-:Y:S02]  /*b480*/  FFMA.FTZ R133, R133, R171, R132 ;  /* 0x000000ab85857223 */ /* 0x000fe40000010084 */
[C---:B------:R-:W-:Y:S02]  /*b490*/  FMUL.FTZ R132, R177.reuse, R44 ;  /* 0x0000002cb1847220 */ /* 0x040fe40000410000 */
[----:B------:R-:W-:Y:S02]  /*b4a0*/  FMUL.FTZ R138, R138, R177 ;  /* 0x000000b18a8a7220 */ /* 0x000fe40000410000 */
[----:B------:R-:W-:Y:S02]  /*b4b0*/  FFMA.FTZ R129, R177, UR41, -R130 ;  /* 0x00000029b1817c23 */ /* 0x000fe40008010882 */
[----:B------:R-:W-:-:S02]  /*b4c0*/  FADD.FTZ R154, R154, R127 ;  /* 0x0000007f9a9a7221 */ /* 0x000fc40000010000 */
[----:B------:R-:W-:Y:S02]  /*b4d0*/  FMUL.FTZ R126, R161, R44 ;  /* 0x0000002ca17e7220 */ /* 0x000fe40000410000 */
[C---:B------:R-:W-:Y:S02]  /*b4e0*/  FMUL.FTZ R127, R62.reuse, R132 ;  /* 0x000000843e7f7220 */ /* 0x040fe40000410000 */
[----:B------:R-:W-:Y:S02]  /*b4f0*/  FFMA.FTZ R137, R137, R161, R138 ;  /* 0x000000a189897223 */ /* 0x000fe4000001008a */
[C---:B------:R-:W-:Y:S02]  /*b500*/  FMUL.FTZ R130, R62.reuse, R129 ;  /* 0x000000813e827220 */ /* 0x040fe40000410000 */
[-C--:B------:R-:W-:Y:S02]  /*b510*/  FMUL.FTZ R62, R62, R126.reuse ;  /* 0x0000007e3e3e7220 */ /* 0x080fe40000410000 */
[----:B------:R-:W-:-:S02]  /*b520*/  FFMA.FTZ R127, R201, R126, R127 ;  /* 0x0000007ec97f7223 */ /* 0x000fc4000001007f */
[----:B------:R-:W-:Y:S02]  /*b530*/  FMUL.FTZ R138, R195, R126 ;  /* 0x0000007ec38a7220 */ /* 0x000fe40000410000 */
[----:B------:R-:W-:Y:S02]  /*b540*/  FADD.FTZ R170, -R170, R133 ;  /* 0x00000085aaaa7221 */ /* 0x000fe40000010100 */
[C---:B------:R-:W-:Y:S01]  /*b550*/  FMUL.FTZ R126, R134.reuse, -R154 ;  /* 0x8000009a867e7220 */ /* 0x040fe20000410000 */
[----:B------:R-:W-:Y:S01]  /*b560*/  STS [R181.X4+0x10c0], R138 ;  /* 0x0010c08ab5007388 */ /* 0x000fe20000004800 */
[-C--:B------:R-:W-:Y:S02]  /*b570*/  FMUL.FTZ R134, R134, -R170.reuse ;  /* 0x800000aa86867220 */ /* 0x080fe40000410000 */
[----:B------:R-:W-:Y:S02]  /*b580*/  FFMA.FTZ R126, R135, R170, R126 ;  /* 0x000000aa877e7223 */ /* 0x000fe4000001007e */
[----:B------:R-:W-:-:S02]  /*b590*/  FFMA.FTZ R125, R204, R139, -R128 ;  /* 0x0000008bcc7d7223 */ /* 0x000fc40000010880 */
[----:B------:R-:W-:Y:S02]  /*b5a0*/  FMUL.FTZ R128, R177, UR42 ;  /* 0x0000002ab1807c20 */ /* 0x000fe40008410000 */
[----:B------:R-:W-:Y:S02]  /*b5b0*/  FFMA.FTZ R134, R135, R154, -R134 ;  /* 0x0000009a87867223 */ /* 0x000fe40000010886 */
[----:B------:R-:W-:Y:S02]  /*b5c0*/  FADD.FTZ R169, -R169, R126 ;  /* 0x0000007ea9a97221 */ /* 0x000fe40000010100 */
[----:B0-----:R-:W-:Y:S02]  /*b5d0*/  FMUL.FTZ R146, R198, R139 ;  /* 0x0000008bc6927220 */ /* 0x001fe40000410000 */
[----:B------:R-:W-:Y:S02]  /*b5e0*/  FFMA.FTZ R128, R161, UR41, R128 ;  /* 0x00000029a1807c23 */ /* 0x000fe40008010080 */
[----:B------:R-:W-:Y:S01]  /*b5f0*/  FADD.FTZ R153, R153, R134 ;  /* 0x0000008699997221 */ /* 0x000fe20000010000 */
[----:B------:R0:W-:Y:S01]  /*b600*/  STS [R181.X4+0x10cc], R146 ;  /* 0x0010cc92b5007388 */ /* 0x0001e20000004800 */
[----:B------:R-:W-:-:S02]  /*b610*/  FMUL.FTZ R131, R169, R52 ;  /* 0x00000034a9837220 */ /* 0x000fc40000410000 */
[C---:B------:R-:W-:Y:S02]  /*b620*/  FFMA.FTZ R62, R201.reuse, R132, -R62 ;  /* 0x00000084c93e7223 */ /* 0x040fe4000001083e */
[----:B------:R-:W-:Y:S02]  /*b630*/  FMUL.FTZ R129, R160, R45 ;  /* 0x0000002da0817220 */ /* 0x000fe40000410000 */
[----:B------:R-:W-:Y:S02]  /*b640*/  FFMA.FTZ R126, R201, R128, R130 ;  /* 0x00000080c97e7223 */ /* 0x000fe40000010082 */
[----:B------:R-:W-:Y:S02]  /*b650*/  FMUL.FTZ R133, R153, R52 ;  /* 0x0000003499857220 */ /* 0x000fe40000410000 */
[----:B0-----:R-:W-:Y:S02]  /*b660*/  FMUL.FTZ R146, R195, R132 ;  /* 0x00000084c3927220 */ /* 0x001fe40000410000 */
[----:B------:R-:W-:-:S02]  /*b670*/  FMUL.FTZ R132, R170, R51 ;  /* 0x00000033aa847220 */ /* 0x000fc40000410000 */
[----:B------:R-:W-:Y:S01]  /*b680*/  FMUL.FTZ R128, R66, R131 ;  /* 0x0000008342807220 */ /* 0x000fe20000410000 */
[----:B------:R-:W-:Y:S01]  /*b690*/  STS [R181.X4+0x10c4], R146 ;  /* 0x0010c492b5007388 */ /* 0x000fe20000004800 */
[----:B------:R-:W-:Y:S02]  /*b6a0*/  FMUL.FTZ R142, R191, R129 ;  /* 0x00000081bf8e7220 */ /* 0x000fe40000410000 */
[----:B------:R-:W-:Y:S02]  /*b6b0*/  FMUL.FTZ R134, R154, R51 ;  /* 0x000000339a867220 */ /* 0x000fe40000410000 */
[----:B------:R-:W-:Y:S01]  /*b6c0*/  FMUL.FTZ R135, R187, R132 ;  /* 0x00000084bb877220 */ /* 0x000fe20000410000 */
[----:B------:R0:W-:Y:S01]  /*b6d0*/  STS [R181.X4+0x10b8], R142 ;  /* 0x0010b88eb5007388 */ /* 0x0001e20000004800 */
[-C--:B------:R-:W-:Y:S02]  /*b6e0*/  FMUL.FTZ R130, R66, R133.reuse ;  /* 0x0000008542827220 */ /* 0x080fe40000410000 */
[----:B------:R-:W-:-:S02]  /*b6f0*/  FFMA.FTZ R128, R185, R133, R128 ;  /* 0x00000085b9807223 */ /* 0x000fc40000010080 */
[-C--:B------:R-:W-:Y:S02]  /*b700*/  FMUL.FTZ R139, R187, R134.reuse ;  /* 0x00000086bb8b7220 */ /* 0x080fe40000410000 */
[----:B------:R-:W-:Y:S02]  /*b710*/  FFMA.FTZ R135, R188, R134, R135 ;  /* 0x00000086bc877223 */ /* 0x000fe40000010087 */
[----:B------:R-:W-:Y:S02]  /*b720*/  FFMA.FTZ R130, R185, R131, -R130 ;  /* 0x00000083b9827223 */ /* 0x000fe40000010882 */
[----:B------:R-:W-:Y:S02]  /*b730*/  FADD.FTZ R128, RZ, R128 ;  /* 0x00000080ff807221 */ /* 0x000fe40000010000 */
[----:B0-----:R-:W-:Y:S02]  /*b740*/  FMUL.FTZ R142, R171, R50 ;  /* 0x00000032ab8e7220 */ /* 0x001fe40000410000 */
[----:B------:R-:W-:-:S02]  /*b750*/  FMUL.FTZ R115, R180, UR42 ;  /* 0x0000002ab4737c20 */ /* 0x000fc40008410000 */
[----:B------:R-:W-:Y:S02]  /*b760*/  FMUL.FTZ R118, R184, R143 ;  /* 0x0000008fb8767220 */ /* 0x000fe40000410000 */
[----:B------:R-:W-:Y:S02]  /*b770*/  FMUL.FTZ R138, R155, R50 ;  /* 0x000000329b8a7220 */ /* 0x000fe40000410000 */
[----:B------:R-:W-:Y:S02]  /*b780*/  FFMA.FTZ R139, R188, R132, -R139 ;  /* 0x00000084bc8b7223 */ /* 0x000fe4000001088b */
[----:B------:R-:W-:Y:S02]  /*b790*/  FADD.FTZ R130, RZ, R130 ;  /* 0x00000082ff827221 */ /* 0x000fe40000010000 */
[----:B------:R-:W-:Y:S02]  /*b7a0*/  FADD.FTZ R128, R128, R135 ;  /* 0x0000008780807221 */ /* 0x000fe40000010000 */
[----:B------:R-:W-:-:S02]  /*b7b0*/  FMUL.FTZ R143, R190, R142 ;  /* 0x0000008ebe8f7220 */ /* 0x000fc40000410000 */
[----:B------:R-:W-:Y:S02]  /*b7c0*/  FMUL.FTZ R135, R172, R49 ;  /* 0x00000031ac877220 */ /* 0x000fe40000410000 */
[----:B------:R-:W-:Y:S02]  /*b7d0*/  FFMA.FTZ R115, R164, UR41, R115 ;  /* 0x00000029a4737c23 */ /* 0x000fe40008010073 */
[-C--:B------:R-:W-:Y:S02]  /*b7e0*/  FFMA.FTZ R118, R208, R145.reuse, -R118 ;  /* 0x00000091d0767223 */ /* 0x080fe40000010876 */
[----:B------:R-:W-:Y:S02]  /*b7f0*/  FMUL.FTZ R164, R168, R145 ;  /* 0x00000091a8a47220 */ /* 0x000fe40000410000 */
[-C--:B------:R-:W-:Y:S02]  /*b800*/  FMUL.FTZ R145, R190, R138.reuse ;  /* 0x0000008abe917220 */ /* 0x080fe40000410000 */
[----:B------:R-:W-:Y:S01]  /*b810*/  FADD.FTZ R130, R130, R139 ;  /* 0x0000008b82827221 */ /* 0x000fe20000010000 */
[----:B------:R0:W-:Y:S01]  /*b820*/  STS [R181.X4+0x10dc], R164 ;  /* 0x0010dca4b5007388 */ /* 0x0001e20000004800 */
[----:B------:R-:W-:-:S02]  /*b830*/  FFMA.FTZ R143, R189, R138, R143 ;  /* 0x0000008abd8f7223 */ /* 0x000fc4000001008f */
[----:B------:R-:W-:Y:S02]  /*b840*/  FMUL.FTZ R139, R156, R49 ;  /* 0x000000319c8b7220 */ /* 0x000fe40000410000 */
[----:B------:R-:W-:Y:S02]  /*b850*/  FMUL.FTZ R161, R70, R135 ;  /* 0x0000008746a17220 */ /* 0x000fe40000410000 */
[----:B------:R-:W-:Y:S02]  /*b860*/  FFMA.FTZ R145, R189, R142, -R145 ;  /* 0x0000008ebd917223 */ /* 0x000fe40000010891 */
[----:B------:R-:W-:Y:S02]  /*b870*/  FADD.FTZ R128, R128, R143 ;  /* 0x0000008f80807221 */ /* 0x000fe40000010000 */
[----:B------:R-:W-:Y:S02]  /*b880*/  FMUL.FTZ R146, R173, R48 ;  /* 0x00000030ad927220 */ /* 0x000fe40000410000 */
[----:B------:R-:W-:-:S02]  /*b890*/  FFMA.FTZ R161, R192, R139, R161 ;  /* 0x0000008bc0a17223 */ /* 0x000fc400000100a1 */
[----:B------:R-:W-:Y:S02]  /*b8a0*/  FMUL.FTZ R162, R157, R48 ;  /* 0x000000309da27220 */ /* 0x000fe40000410000 */
[----:B------:R-:W-:Y:S02]  /*b8b0*/  FMUL.FTZ R143, R70, R139 ;  /* 0x0000008b468f7220 */ /* 0x000fe40000410000 */
[----:B------:R-:W-:Y:S02]  /*b8c0*/  FADD.FTZ R130, R130, R145 ;  /* 0x0000009182827221 */ /* 0x000fe40000010000 */
[----:B------:R-:W-:Y:S02]  /*b8d0*/  FMUL.FTZ R145, R110, R146 ;  /* 0x000000926e917220 */ /* 0x000fe40000410000 */
[----:B------:R-:W-:Y:S02]  /*b8e0*/  FADD.FTZ R128, R128, R161 ;  /* 0x000000a180807221 */ /* 0x000fe40000010000 */
[----:B------:R-:W-:-:S02]  /*b8f0*/  FFMA.FTZ R143, R192, R135, -R143 ;  /* 0x00000087c08f7223 */ /* 0x000fc4000001088f */
[-C--:B------:R-:W-:Y:S02]  /*b900*/  FMUL.FTZ R161, R110, R162.reuse ;  /* 0x000000a26ea17220 */ /* 0x080fe40000410000 */
[----:B------:R-:W-:Y:S02]  /*b910*/  FMUL.FTZ R165, R176, R45 ;  /* 0x0000002db0a57220 */ /* 0x000fe40000410000 */
[C---:B------:R-:W-:Y:S02]  /*b920*/  FFMA.FTZ R145, R193.reuse, R162, R145 ;  /* 0x000000a2c1917223 */ /* 0x040fe40000010091 */
[----:B------:R-:W-:Y:S02]  /*b930*/  FADD.FTZ R130, R130, R143 ;  /* 0x0000008f82827221 */ /* 0x000fe40000010000 */
[----:B------:R-:W-:Y:S02]  /*b940*/  FFMA.FTZ R161, R193, R146, -R161 ;  /* 0x00000092c1a17223 */ /* 0x000fe400000108a1 */
[----:B0-----:R-:W-:-:S02]  /*b950*/  FMUL.FTZ R164, R199, R124 ;  /* 0x0000007cc7a47220 */ /* 0x001fc40000410000 */
[----:B------:R-:W-:Y:S02]  /*b960*/  FMUL.FTZ R163, R194, R165 ;  /* 0x000000a5c2a37220 */ /* 0x000fe40000410000 */
[----:B------:R-:W-:Y:S01]  /*b970*/  FADD.FTZ R128, R128, R145 ;  /* 0x0000009180807221 */ /* 0x000fe20000010000 */
[----:B------:R0:W-:Y:S01]  /*b980*/  STS [R181.X4+0x10d4], R164 ;  /* 0x0010d4a4b5007388 */ /* 0x0001e20000004800 */
[----:B------:R-:W-:Y:S02]  /*b990*/  FMUL.FTZ R145, R174, R47 ;  /* 0x0000002fae917220 */ /* 0x000fe40000410000 */
[----:B------:R-:W-:Y:S02]  /*b9a0*/  FADD.FTZ R130, R130, R161 ;  /* 0x000000a182827221 */ /* 0x000fe40000010000 */
[----:B------:R-:W-:Y:S02]  /*b9b0*/  FMUL.FTZ R104, R152, R61 ;  /* 0x0000003d98687220 */ /* 0x000fe40000410000 */
[----:B------:R-:W-:-:S02]  /*b9c0*/  FMUL.FTZ R161, R158, R47 ;  /* 0x0000002f9ea17220 */ /* 0x000fc40000410000 */
[----:B------:R-:W-:Y:S02]  /*b9d0*/  FMUL.FTZ R182, R105, R28 ;  /* 0x0000001c69b67220 */ /* 0x000fe40000410000 */
[-C--:B------:R-:W-:Y:S02]  /*b9e0*/  FFMA.FTZ R143, R200, R129.reuse, R163 ;  /* 0x00000081c88f7223 */ /* 0x080fe400000100a3 */
[----:B------:R-:W-:Y:S02]  /*b9f0*/  FMUL.FTZ R129, R194, R129 ;  /* 0x00000081c2817220 */ /* 0x000fe40000410000 */
[C---:B------:R-:W-:Y:S02]  /*ba00*/  FMUL.FTZ R163, R122.reuse, R145 ;  /* 0x000000917aa37220 */ /* 0x040fe40000410000 */
[----:B------:R-:W-:Y:S02]  /*ba10*/  FFMA.FTZ R104, R151, R60, R104 ;  /* 0x0000003c97687223 */ /* 0x000fe40000010068 */
[----:B0-----:R-:W-:-:S02]  /*ba20*/  FMUL.FTZ R164, R122, R161 ;  /* 0x000000a17aa47220 */ /* 0x001fc40000410000 */
[-C--:B------:R-:W-:Y:S02]  /*ba30*/  FFMA.FTZ R151, R151, -R182.reuse, R215 ;  /* 0x800000b697977223 */ /* 0x080fe400000100d7 */
[----:B------:R-:W-:Y:S02]  /*ba40*/  FFMA.FTZ R182, R152, -R182, R216 ;  /* 0x800000b698b67223 */ /* 0x000fe400000100d8 */
[----:B------:R-:W-:Y:S02]  /*ba50*/  FMUL.FTZ R152, R60, UR42 ;  /* 0x0000002a3c987c20 */ /* 0x000fe40008410000 */
[-C--:B------:R-:W-:Y:S02]  /*ba60*/  FFMA.FTZ R129, R200, R165.reuse, -R129 ;  /* 0x000000a5c8817223 */ /* 0x080fe40000010881 */
[----:B------:R-:W-:Y:S02]  /*ba70*/  FMUL.FTZ R180, R191, R165 ;  /* 0x000000a5bfb47220 */ /* 0x000fe40000410000 */
[----:B------:R-:W-:-:S02]  /*ba80*/  FFMA.FTZ R163, R196, R161, R163 ;  /* 0x000000a1c4a37223 */ /* 0x000fc400000100a3 */
[----:B------:R-:W-:Y:S01]  /*ba90*/  FMUL.FTZ R231, R61, UR42 ;  /* 0x0000002a3de77c20 */ /* 0x000fe20008410000 */
[----:B------:R-:W-:Y:S01]  /*baa0*/  STS [R181.X4+0x10bc], R180 ;  /* 0x0010bcb4b5007388 */ /* 0x000fe20000004800 */
[----:B------:R-:W-:Y:S02]  /*bab0*/  FFMA.FTZ R165, R196, R145, -R164 ;  /* 0x00000091c4a57223 */ /* 0x000fe400000108a4 */
[----:B------:R-:W-:Y:S02]  /*bac0*/  FMUL.FTZ R164, R175, R46 ;  /* 0x0000002eafa47220 */ /* 0x000fe40000410000 */
[----:B------:R-:W-:Y:S02]  /*bad0*/  FFMA.FTZ R241, R61, UR41, -R152 ;  /* 0x000000293df17c23 */ /* 0x000fe40008010898 */
[----:B------:R-:W-:Y:S02]  /*bae0*/  FADD.FTZ R163, R128, R163 ;  /* 0x000000a380a37221 */ /* 0x000fe40000010000 */
[----:B------:R-:W-:-:S02]  /*baf0*/  FFMA.FTZ R152, R60, UR41, R231 ;  /* 0x000000293c987c23 */ /* 0x000fc400080100e7 */
[----:B------:R-:W-:Y:S02]  /*bb00*/  FADD.FTZ R165, R130, R165 ;  /* 0x000000a582a57221 */ /* 0x000fe40000010000 */
[----:B------:R-:W-:Y:S02]  /*bb10*/  FMUL.FTZ R128, R60, R28 ;  /* 0x0000001c3c807220 */ /* 0x000fe40000410000 */
[----:B------:R-:W-:Y:S02]  /*bb20*/  FMUL.FTZ R60, R159, R46 ;  /* 0x0000002e9f3c7220 */ /* 0x000fe40000410000 */
[----:B------:R-:W-:Y:S02]  /*bb30*/  FMUL.FTZ R130, R186, R164 ;  /* 0x000000a4ba827220 */ /* 0x000fe40000410000 */
[----:B------:R-:W-:Y:S02]  /*bb40*/  FFMA.FTZ R124, R205, R124, -R202 ;  /* 0x0000007ccd7c7223 */ /* 0x000fe400000108ca */
[----:B------:R-:W-:-:S02]  /*bb50*/  FFMA.FTZ R178, R197, R60, R130 ;  /* 0x0000003cc5b27223 */ /* 0x000fc40000010082 */
[-C--:B------:R-:W-:Y:S02]  /*bb60*/  FMUL.FTZ R206, R123, R60.reuse ;  /* 0x0000003c7bce7220 */ /* 0x080fe40000410000 */
[----:B------:R-:W-:Y:S02]  /*bb70*/  FADD.FTZ R202, R163, R178 ;  /* 0x000000b2a3ca7221 */ /* 0x000fe40000010000 */
[----:B------:R-:W-:Y:S01]  /*bb80*/  FMUL.FTZ R60, R186, R60 ;  /* 0x0000003cba3c7220 */ /* 0x000fe20000410000 */
[----:B------:R-:W-:Y:S01]  /*bb90*/  STS [R181.X4+0x10b0], R206 ;  /* 0x0010b0ceb5007388 */ /* 0x000fe20000004800 */
[----:B------:R-:W-:Y:S02]  /*bba0*/  FADD.FTZ R202, R202, R143 ;  /* 0x0000008fcaca7221 */ /* 0x000fe40000010000 */
[----:B------:R-:W-:Y:S02]  /*bbb0*/  FFMA.FTZ R184, R197, R164, -R60 ;  /* 0x000000a4c5b87223 */ /* 0x000fe4000001083c */
[----:B------:R-:W-:-:S02]  /*bbc0*/  FADD.FTZ R202, R202, R127 ;  /* 0x0000007fcaca7221 */ /* 0x000fc40000010000 */
[----:B------:R-:W-:Y:S02]  /*bbd0*/  FMUL.FTZ R60, R69, R139 ;  /* 0x0000008b453c7220 */ /* 0x000fe40000410000 */
[----:B------:R-:W-:Y:S02]  /*bbe0*/  FADD.FTZ R202, R202, R63 ;  /* 0x0000003fcaca7221 */ /* 0x000fe40000010000 */
[----:B------:R-:W-:Y:S01]  /*bbf0*/  FADD.FTZ R184, R165, R184 ;  /* 0x000000b8a5b87221 */ /* 0x000fe20000010000 */
[----:B------:R0:W-:Y:S01]  /*bc00*/  STS [R181.X4+0x1098], R60 ;  /* 0x0010983cb5007388 */ /* 0x0001e20000004800 */
[----:B------:R-:W-:Y:S02]  /*bc10*/  FADD.FTZ R202, R202, R121 ;  /* 0x00000079caca7221 */ /* 0x000fe40000010000 */
[----:B------:R-:W-:Y:S02]  /*bc20*/  FMUL.FTZ R138, R67, R138 ;  /* 0x0000008a438a7220 */ /* 0x000fe40000410000 */
[----:B------:R-:W-:-:S02]  /*bc30*/  FADD.FTZ R117, R202, R117 ;  /* 0x00000075ca757221 */ /* 0x000fc40000010000 */
[----:B------:R-:W-:Y:S01]  /*bc40*/  FADD.FTZ R129, R184, R129 ;  /* 0x00000081b8817221 */ /* 0x000fe20000010000 */
[----:B------:R1:W-:Y:S01]  /*bc50*/  STS [R181.X4+0x1090], R138 ;  /* 0x0010908ab5007388 */ /* 0x0003e20000004800 */
[----:B------:R-:W-:Y:S01]  /*bc60*/  FADD.FTZ R114, R117, R114 ;  /* 0x0000007275727221 */ /* 0x000fe20000010000 */
[----:B------:R-:W-:Y:S01]  /*bc70*/  MOV R117, UR20 ;  /* 0x0000001400757c02 */ /* 0x000fe20008000f00 */
[----:B0-----:R-:W-:Y:S02]  /*bc80*/  FMUL.FTZ R60, R64, R133 ;  /* 0x00000085403c7220 */ /* 0x001fe40000410000 */
[----:B------:R-:W-:Y:S02]  /*bc90*/  FMUL.FTZ R142, R67, R142 ;  /* 0x0000008e438e7220 */ /* 0x000fe40000410000 */
[----:B------:R-:W-:Y:S01]  /*bca0*/  FADD.FTZ R62, R129, R62 ;  /* 0x0000003e813e7221 */ /* 0x000fe20000010000 */
[----:B------:R0:W-:Y:S01]  /*bcb0*/  STS [R181.X4+0x1080], R60 ;  /* 0x0010803cb5007388 */ /* 0x0001e20000004800 */
[----:B------:R-:W-:Y:S01]  /*bcc0*/  FMUL.FTZ R242, R101, R242 ;  /* 0x000000f265f27220 */ /* 0x000fe20000410000 */
[----:B-1----:R-:W-:Y:S01]  /*bcd0*/  LEA R138, R117, -R84, 0x1 ;  /* 0x80000054758a7211 */ /* 0x002fe200078e08ff */
[----:B------:R-:W-:Y:S01]  /*bce0*/  FADD.FTZ R125, R62, R125 ;  /* 0x0000007d3e7d7221 */ /* 0x000fe20000010000 */
[----:B------:R1:W-:Y:S01]  /*bcf0*/  STS [R181.X4+0x1094], R142 ;  /* 0x0010948eb5007388 */ /* 0x0003e20000004800 */
[----:B------:R-:W-:Y:S01]  /*bd00*/  FMUL.FTZ R130, R61, R28 ;  /* 0x0000001c3d827220 */ /* 0x000fe20000410000 */
[----:B------:R-:W-:Y:S01]  /*bd10*/  ISETP.GE.AND P0, PT, R138, 0x1, PT ;  /* 0x000000018a00780c */ /* 0x000fe20003f06270 */
[----:B------:R-:W-:Y:S01]  /*bd20*/  FADD.FTZ R125, R125, R124 ;  /* 0x0000007c7d7d7221 */ /* 0x000fe20000010000 */
[----:B------:R2:W-:Y:S01]  /*bd30*/  STS [R181.X4+0x10ec], R242 ;  /* 0x0010ecf2b5007388 */ /* 0x0005e20000004800 */
[----:B------:R-:W-:-:S02]  /*bd40*/  FMUL.FTZ R214, R123, R164 ;  /* 0x000000a47bd67220 */ /* 0x000fc40000410000 */
[----:B0-----:R-:W-:Y:S02]  /*bd50*/  FMUL.FTZ R60, R159, UR42 ;  /* 0x0000002a9f3c7c20 */ /* 0x001fe40008410000 */
[----:B------:R-:W-:Y:S01]  /*bd60*/  FMUL.FTZ R164, R71, R146 ;  /* 0x0000009247a47220 */ /* 0x000fe20000410000 */
[----:B------:R-:W-:Y:S01]  /*bd70*/  STS [R181.X4+0x10b4], R214 ;  /* 0x0010b4d6b5007388 */ /* 0x000fe20000004800 */
[----:B-1----:R-:W-:Y:S02]  /*bd80*/  FADD.FTZ R142, R114, R147 ;  /* 0x00000093728e7221 */ /* 0x002fe40000010000 */
[----:B------:R-:W-:Y:S01]  /*bd90*/  FFMA.FTZ R147, R175, UR41, -R60 ;  /* 0x00000029af937c23 */ /* 0x000fe2000801083c */
[----:B------:R-:W-:Y:S01]  /*bda0*/  STS [R181.X4+0x10a4], R164 ;  /* 0x0010a4a4b5007388 */ /* 0x000fe20000004800 */
[----:B------:R-:W-:Y:S02]  /*bdb0*/  FMUL.FTZ R60, R157, UR42 ;  /* 0x0000002a9d3c7c20 */ /* 0x000fe40008410000 */
[----:B------:R-:W-:-:S02]  /*bdc0*/  FMUL.FTZ R134, R65, R134 ;  /* 0x0000008641867220 */ /* 0x000fc40000410000 */
[----:B------:R-:W-:Y:S02]  /*bdd0*/  FMUL.FTZ R132, R65, R132 ;  /* 0x0000008441847220 */ /* 0x000fe40000410000 */
[----:B------:R-:W-:Y:S01]  /*bde0*/  FFMA.FTZ R133, R173, UR41, -R60 ;  /* 0x00000029ad857c23 */ /* 0x000fe2000801083c */
[----:B------:R0:W-:Y:S01]  /*bdf0*/  STS [R181.X4+0x1088], R134 ;  /* 0x00108886b5007388 */ /* 0x0001e20000004800 */
[----:B------:R-:W-:Y:S02]  /*be00*/  FMUL.FTZ R246, R102, R207 ;  /* 0x000000cf66f67220 */ /* 0x000fe40000410000 */
[C---:B--2---:R-:W-:Y:S01]  /*be10*/  FMUL.FTZ R242, R105.reuse, R128 ;  /* 0x0000008069f27220 */ /* 0x044fe20000410000 */
[----:B------:R1:W-:Y:S01]  /*be20*/  STS [R181.X4+0x108c], R132 ;  /* 0x00108c84b5007388 */ /* 0x0003e20000004800 */
[----:B------:R-:W-:Y:S02]  /*be30*/  FMUL.FTZ R244, R105, R130 ;  /* 0x0000008269f47220 */ /* 0x000fe40000410000 */
[C---:B------:R-:W-:Y:S01]  /*be40*/  FMUL.FTZ R178, R111.reuse, R161 ;  /* 0x000000a16fb27220 */ /* 0x040fe20000410000 */
[----:B------:R2:W-:Y:S01]  /*be50*/  STS [R181.X4+0x10f4], R246 ;  /* 0x0010f4f6b5007388 */ /* 0x0005e20000004800 */
[----:B------:R-:W-:-:S02]  /*be60*/  FMUL.FTZ R180, R111, R145 ;  /* 0x000000916fb47220 */ /* 0x000fc40000410000 */
[----:B------:R-:W-:Y:S01]  /*be70*/  FMUL.FTZ R162, R71, R162 ;  /* 0x000000a247a27220 */ /* 0x000fe20000410000 */
[----:B------:R2:W-:Y:S01]  /*be80*/  STS [R181.X4+0x10f8], R242 ;  /* 0x0010f8f2b5007388 */ /* 0x0005e20000004800 */
[----:B------:R-:W-:Y:S02]  /*be90*/  FMUL.FTZ R146, R69, R135 ;  /* 0x0000008745927220 */ /* 0x000fe40000410000 */
[----:B------:R-:W-:Y:S01]  /*bea0*/  FMUL.FTZ R62, R64, R131 ;  /* 0x00000083403e7220 */ /* 0x000fe20000410000 */
[----:B------:R2:W-:Y:S01]  /*beb0*/  STS [R181.X4+0x10fc], R244 ;  /* 0x0010fcf4b5007388 */ /* 0x0005e20000004800 */
[----:B------:R-:W-:Y:S02]  /*bec0*/  FADD.FTZ R125, R125, R118 ;  /* 0x000000767d7d7221 */ /* 0x000fe40000010000 */
[----:B------:R-:W-:Y:S01]  /*bed0*/  FMUL.FTZ R60, R155, UR42 ;  /* 0x0000002a9b3c7c20 */ /* 0x000fe20008410000 */
[----:B------:R2:W-:Y:S01]  /*bee0*/  STS [R181.X4+0x10a8], R178 ;  /* 0x0010a8b2b5007388 */ /* 0x0005e20000004800 */
[----:B------:R-:W-:-:S02]  /*bef0*/  FADD.FTZ R125, R125, R210 ;  /* 0x000000d27d7d7221 */ /* 0x000fc40000010000 */
[----:B------:R-:W-:Y:S01]  /*bf00*/  FFMA.FTZ R127, R171, UR41, -R60 ;  /* 0x00000029ab7f7c23 */ /* 0x000fe2000801083c */
[----:B------:R2:W-:Y:S01]  /*bf10*/  STS [R181.X4+0x10ac], R180 ;  /* 0x0010acb4b5007388 */ /* 0x0005e20000004800 */
[----:B------:R-:W-:Y:S02]  /*bf20*/  FMUL.FTZ R241, R182, R241 ;  /* 0x000000f1b6f17220 */ /* 0x000fe40000410000 */
[----:B------:R-:W-:Y:S01]  /*bf30*/  FMUL.FTZ R139, R160, UR42 ;  /* 0x0000002aa08b7c20 */ /* 0x000fe20008410000 */
[----:B------:R2:W-:Y:S01]  /*bf40*/  STS [R181.X4+0x10a0], R162 ;  /* 0x0010a0a2b5007388 */ /* 0x0005e20000004800 */
[----:B------:R-:W-:Y:S02]  /*bf50*/  FMUL.FTZ R145, R176, UR42 ;  /* 0x0000002ab0917c20 */ /* 0x000fe40008410000 */
[----:B0-----:R-:W-:Y:S01]  /*bf60*/  FMUL.FTZ R134, R175, UR42 ;  /* 0x0000002aaf867c20 */ /* 0x001fe20008410000 */
[----:B------:R2:W-:Y:S01]  /*bf70*/  STS [R181.X4+0x109c], R146 ;  /* 0x00109c92b5007388 */ /* 0x0005e20000004800 */
[----:B------:R-:W-:-:S02]  /*bf80*/  FMUL.FTZ R143, R158, UR42 ;  /* 0x0000002a9e8f7c20 */ /* 0x000fc40008410000 */
[----:B------:R-:W-:Y:S01]  /*bf90*/  FMUL.FTZ R135, R174, UR42 ;  /* 0x0000002aae877c20 */ /* 0x000fe20008410000 */
[----:B------:R2:W-:Y:S01]  /*bfa0*/  STS [R181.X4+0x1084], R62 ;  /* 0x0010843eb5007388 */ /* 0x0005e20000004800 */
        /* <DEDUP_REMOVED lines=8> */
[----:B------:R-:W-:Y:S02]  /*c030*/  FADD.FTZ R212, R125, R212 ;  /* 0x000000d47dd47221 */ /* 0x000fe40000010000 */
[----:B------:R-:W-:Y:S02]  /*c040*/  FFMA.FTZ R152, R151, R152, R241 ;  /* 0x0000009897987223 */ /* 0x000fe400000100f1 */
[----:B------:R-:W-:-:S02]  /*c050*/  FMUL.FTZ R136, R136, R176 ;  /* 0x000000b088887220 */ /* 0x000fc40000410000 */
        /* <DEDUP_REMOVED lines=15> */
[----:B--2---:R-:W-:Y:S01]  /*c150*/  LEA.HI.SX32 R62, R84, R84, 0x1b ;  /* 0x00000054543e7211 */ /* 0x004fe200078fdaff */
        /* <DEDUP_REMOVED lines=31> */
.L_x_5287:
[----:B--2---:R-:W-:Y:S05]  /*c350*/  BSYNC B0 ;  /* 0x0000000000007941 */ /* 0x004fea0003800000 */
.L_x_5286:
[----:B------:R-:W-:Y:S01]  /*c360*/  ULDC.64 UR20, c[0x0][0x298] ;  /* 0x0000a60000147ab9 */ /* 0x000fe20000000a00 */
[C---:B------:R-:W-:Y:S01]  /*c370*/  FMUL.FTZ R61, R182.reuse, R130 ;  /* 0x00000082b63d7220 */ /* 0x040fe20000410000 */
[----:B------:R-:W-:Y:S01]  /*c380*/  USHF.R.U32.HI UR34, URZ, 0x1, UR21 ;  /* 0x000000013f227899 */ /* 0x000fe20008011615 */
[-C--:B------:R-:W-:Y:S01]  /*c390*/  FMUL.FTZ R182, R182, R128.reuse ;  /* 0x00000080b6b67220 */ /* 0x080fe20000410000 */
[----:B------:R-:W-:Y:S01]  /*c3a0*/  USHF.R.U64 UR20, UR20, 0x1, UR21 ;  /* 0x0000000114147899 */ /* 0x000fe20008001215 */
[----:B0-----:R-:W-:Y:S01]  /*c3b0*/  FFMA.FTZ R62, R151, R128, R61 ;  /* 0x00000080973e7223 */ /* 0x001fe2000001003d */
[----:B------:R-:W-:Y:S01]  /*c3c0*/  UIMAD UR39, UR34, UR33, URZ ;  /* 0x00000021222772a4 */ /* 0x000fe2000f8e023f */
[----:B------:R-:W-:Y:S01]  /*c3d0*/  FFMA.FTZ R152, R105, R104, R152 ;  /* 0x0000006869987223 */ /* 0x000fe20000010098 */
[----:B------:R-:W-:Y:S01]  /*c3e0*/  UIMAD.WIDE.U32 UR34, UR20, UR33, URZ ;  /* 0x00000021142272a5 */ /* 0x000fe2000f8e003f */
[----:B------:R-:W-:Y:S01]  /*c3f0*/  FFMA.FTZ R151, R151, R130, -R182 ;  /* 0x0000008297977223 */ /* 0x000fe200000108b6 */
[----:B------:R-:W-:Y:S01]  /*c400*/  UIMAD UR39, UR36, UR20, UR39 ;  /* 0x00000014242772a4 */ /* 0x000fe2000f8e0227 */
[----:B------:R-:W-:Y:S01]  /*c410*/  FADD.FTZ R105, R142, R149 ;  /* 0x000000958e697221 */ /* 0x000fe20000010000 */
[----:B------:R-:W-:Y:S01]  /*c420*/  ULDC UR40, c[0x0][0x174] ;  /* 0x00005d0000287ab9 */ /* 0x000fe20000000800 */
[----:B------:R-:W-:Y:S01]  /*c430*/  FADD.FTZ R128, R212, R167 ;  /* 0x000000a7d4807221 */ /* 0x000fe20000010000 */
[----:B------:R-:W-:Y:S01]  /*c440*/  ULDC.64 UR20, c[0x0][0x2a0] ;  /* 0x0000a80000147ab9 */ /* 0x000fe20000000a00 */
[C---:B------:R-:W-:Y:S01]  /*c450*/  FMUL.FTZ R215, R0.reuse, R215 ;  /* 0x000000d700d77220 */ /* 0x040fe20000410000 */
[----:B------:R-:W-:Y:S01]  /*c460*/  UIADD3 UR35, UR35, UR39, URZ ;  /* 0x0000002723237290 */ /* 0x000fe2000fffe03f */
[----:B------:R-:W-:Y:S01]  /*c470*/  FMUL.FTZ R216, R0, R216 ;  /* 0x000000d800d87220 */ /* 0x000fe20000410000 */
[----:B------:R-:W-:Y:S01]  /*c480*/  UIMAD UR39, UR37, UR20, URZ ;  /* 0x00000014252772a4 */ /* 0x000fe2000f8e023f */
[----:B------:R-:W-:Y:S01]  /*c490*/  IADD3 R149, R84, 0x80, RZ ;  /* 0x0000008054957810 */ /* 0x000fe20007ffe0ff */
[----:B------:R-:W-:Y:S01]  /*c4a0*/  BSSY B0, `(.L_x_5288) ;  /* 0x0000023000007945 */ /* 0x000fe20003800000 */
[----:B------:R-:W-:Y:S01]  /*c4b0*/  FADD.FTZ R128, R128, R151 ;  /* 0x0000009780807221 */ /* 0x000fe20000010000 */
[----:B------:R-:W-:Y:S01]  /*c4c0*/  UIMAD UR39, UR18, UR21, UR39 ;  /* 0x00000015122772a4 */ /* 0x000fe2000f8e0227 */
[----:B------:R-:W-:Y:S01]  /*c4d0*/  FADD.FTZ R166, R166, R215 ;  /* 0x000000d7a6a67221 */ /* 0x000fe20000010000 */
[----:B------:R-:W-:Y:S01]  /*c4e0*/  UIMAD.WIDE.U32 UR20, UR18, UR20, UR34 ;  /* 0x00000014121472a5 */ /* 0x000fe2000f8e0022 */
[----:B------:R-:W-:Y:S01]  /*c4f0*/  FADD.FTZ R213, R213, -R216 ;  /* 0x800000d8d5d57221 */ /* 0x000fe20000010000 */
[C---:B------:R-:W-:Y:S01]  /*c500*/  ISETP.GE.AND P1, PT, R138.reuse, 0x81, PT ;  /* 0x000000818a00780c */ /* 0x040fe20003f26270 */
[----:B------:R-:W-:Y:S01]  /*c510*/  ULDC.64 UR34, c[0x0][0x318] ;  /* 0x0000c60000227ab9 */ /* 0x000fe20000000a00 */
[----:B------:R-:W-:Y:S01]  /*c520*/  FADD.FTZ R105, R105, R62 ;  /* 0x0000003e69697221 */ /* 0x000fe20000010000 */
        /* <DEDUP_REMOVED lines=26> */
.L_x_5289:
[----:B------:R-:W-:Y:S05]  /*c6d0*/  BSYNC B0 ;  /* 0x0000000000007941 */ /* 0x000fea0003800000 */
.L_x_5288:
[----:B------:R-:W1:Y:S01]  /*c6e0*/  LDS R149, [R149.X4+0x1280] ;  /* 0x0012800095957984 */ /* 0x000e620000004800 */
[----:B------:R-:W-:Y:S01]  /*c6f0*/  BSSY B0, `(.L_x_5290) ;  /* 0x0000004000007945 */ /* 0x000fe20003800000 */
[----:B------:R-:W-:Y:S01]  /*c700*/  LEA.HI.SX32 R151, R151, R84, 0x1b ;  /* 0x0000005497977211 */ /* 0x000fe200078fdaff */
[----:B------:R-:W-:Y:S05]  /*c710*/  @!P1 BRA `(.L_x_5291) ;  /* 0x0000001000009947 */ /* 0x000fea0003800000 */
[----:B-1----:R1:W-:Y:S02]  /*c720*/  RED.E.ADD.F32.FTZ.RN.STRONG.GPU [R60.64+-0x1e00], R149 ;  /* 0xffe200953c00798e */ /* 0x0023e4000c10e79e */
.L_x_5291:
[----:B------:R-:W-:Y:S05]  /*c730*/  BSYNC B0 ;  /* 0x0000000000007941 */ /* 0x000fea0003800000 */
.L_x_5290:
[----:B------:R-:W2:Y:S01]  /*c740*/  LDS R151, [R151.X4+0x1380] ;  /* 0x0013800097977984 */ /* 0x000ea20000004800 */
[----:B------:R-:W-:Y:S01]  /*c750*/  BSSY B0, `(.L_x_5292) ;  /* 0x0000005000007945 */ /* 0x000fe20003800000 */
[C---:B0-----:R-:W-:Y:S02]  /*c760*/  IADD3 R63, R84.reuse, 0x100, RZ ;  /* 0x00000100543f7810 */ /* 0x041fe40007ffe0ff */
[----:B-1----:R-:W-:Y:S01]  /*c770*/  IADD3 R149, R84, 0x140, RZ ;  /* 0x0000014054957810 */ /* 0x002fe20007ffe0ff */
[----:B------:R-:W-:Y:S05]  /*c780*/  @!P2 BRA `(.L_x_5293) ;  /* 0x000000100000a947 */ /* 0x000fea0003800000 */
[----:B--2---:R0:W-:Y:S02]  /*c790*/  RED.E.ADD.F32.FTZ.RN.STRONG.GPU [R60.64+-0x1d00], R151 ;  /* 0xffe300973c00798e */ /* 0x0041e4000c10e79e */
.L_x_5293:
[----:B------:R-:W-:Y:S05]  /*c7a0*/  BSYNC B0 ;  /* 0x0000000000007941 */ /* 0x000fea0003800000 */
.L_x_5292:
        /* <DEDUP_REMOVED lines=14> */
.L_x_5295:
[----:B------:R-:W-:Y:S05]  /*c890*/  BSYNC B0 ;  /* 0x0000000000007941 */ /* 0x000fea0003800000 */
.L_x_5294:
[----:B------:R-:W1:Y:S01]  /*c8a0*/  LDS R149, [R149.X4+0x1580] ;  /* 0x0015800095957984 */ /* 0x000e620000004800 */
[----:B------:R-:W-:Y:S01]  /*c8b0*/  BSSY B0, `(.L_x_5296) ;  /* 0x0000005000007945 */ /* 0x000fe20003800000 */
[----:B0-----:R-:W-:Y:S02]  /*c8c0*/  IADD3 R63, R84, 0x1c0, RZ ;  /* 0x000001c0543f7810 */ /* 0x001fe40007ffe0ff */
[----:B------:R-:W-:Y:S01]  /*c8d0*/  LEA.HI.SX32 R151, R151, R84, 0x1b ;  /* 0x0000005497977211 */ /* 0x000fe200078fdaff */
[----:B------:R-:W-:Y:S05]  /*c8e0*/  @!P0 BRA `(.L_x_5297) ;  /* 0x0000001000008947 */ /* 0x000fea0003800000 */
[----:B-1----:R0:W-:Y:S02]  /*c8f0*/  RED.E.ADD.F32.FTZ.RN.STRONG.GPU [R60.64+-0x1b00], R149 ;  /* 0xffe500953c00798e */ /* 0x0021e4000c10e79e */
.L_x_5297:
[----:B------:R-:W-:Y:S05]  /*c900*/  BSYNC B0 ;  /* 0x0000000000007941 */ /* 0x000fea0003800000 */
.L_x_5296:
[----:B------:R-:W2:Y:S01]  /*c910*/  LDS R151, [R151.X4+0x1680] ;  /* 0x0016800097977984 */ /* 0x000ea20000004800 */
[----:B------:R-:W-:Y:S01]  /*c920*/  BSSY B0, `(.L_x_5298) ;  /* 0x0000005000007945 */ /* 0x000fe20003800000 */
[----:B------:R-:W-:-:S02]  /*c930*/  IADD3 R161, R84, 0x200, RZ ;  /* 0x0000020054a17810 */ /* 0x000fc40007ffe0ff */
[----:B------:R-:W-:Y:S01]  /*c940*/  LEA.HI.SX32 R63, R63, R84, 0x1b ;  /* 0x000000543f3f7211 */ /* 0x000fe200078fdaff */
[----:B------:R-:W-:Y:S05]  /*c950*/  @!P1 BRA `(.L_x_5299) ;  /* 0x0000001000009947 */ /* 0x000fea0003800000 */
[----:B--2---:R2:W-:Y:S02]  /*c960*/  RED.E.ADD.F32.FTZ.RN.STRONG.GPU [R60.64+-0x1a00], R151 ;  /* 0xffe600973c00798e */ /* 0x0045e4000c10e79e */
.L_x_5299:
[----:B------:R-:W-:Y:S05]  /*c970*/  BSYNC B0 ;  /* 0x0000000000007941 */ /* 0x000fea0003800000 */
.L_x_5298:
[----:B------:R-:W3:Y:S01]  /*c980*/  LDS R63, [R63.X4+0x1780] ;  /* 0x001780003f3f7984 */ /* 0x000ee20000004800 */
[----:B------:R-:W-:Y:S01]  /*c990*/  BSSY B0, `(.L_x_5300) ;  /* 0x0000005000007945 */ /* 0x000fe20003800000 */
[----:B01----:R-:W-:Y:S02]  /*c9a0*/  IADD3 R149, R84, 0x240, RZ ;  /* 0x0000024054957810 */ /* 0x003fe40007ffe0ff */
[----:B------:R-:W-:Y:S01]  /*c9b0*/  LEA.HI.SX32 R62, R161, R84, 0x1b ;  /* 0x00000054a13e7211 */ /* 0x000fe200078fdaff */
[----:B------:R-:W-:Y:S05]  /*c9c0*/  @!P2 BRA `(.L_x_5301) ;  /* 0x000000100000a947 */ /* 0x000fea0003800000 */
[----:B---3--:R0:W-:Y:S02]  /*c9d0*/  RED.E.ADD.F32.FTZ.RN.STRONG.GPU [R60.64+-0x1900], R63 ;  /* 0xffe7003f3c00798e */ /* 0x0081e4000c10e79e */
.L_x_5301:
[----:B------:R-:W-:Y:S05]  /*c9e0*/  BSYNC B0 ;  /* 0x0000000000007941 */ /* 0x000fea0003800000 */
.L_x_5300:
[----:B0--3--:R0:W1:Y:S01]  /*c9f0*/  LDS R63, [R62.X4+0x1880] ;  /* 0x001880003e3f7984 */ /* 0x0090620000004800 */
[----:B------:R-:W-:Y:S01]  /*ca00*/  BSSY B0, `(.L_x_5302) ;  /* 0x0000005000007945 */ /* 0x000fe20003800000 */
[----:B--2---:R-:W-:Y:S02]  /*ca10*/  IADD3 R151, R84, 0x280, RZ ;  /* 0x0000028054977810 */ /* 0x004fe40007ffe0ff */
[----:B------:R-:W-:Y:S01]  /*ca20*/  LEA.HI.SX32 R149, R149, R84, 0x1b ;  /* 0x0000005495957211 */ /* 0x000fe200078fdaff */
[----:B------:R-:W-:Y:S05]  /*ca30*/  @!P3 BRA `(.L_x_5303) ;  /* 0x000000100000b947 */ /* 0x000fea0003800000 */
[----:B-1----:R1:W-:Y:S02]  /*ca40*/  RED.E.ADD.F32.FTZ.RN.STRONG.GPU [R60.64+-0x1800], R63 ;  /* 0xffe8003f3c00798e */ /* 0x0023e4000c10e79e */
.L_x_5303:
[----:B------:R-:W-:Y:S05]  /*ca50*/  BSYNC B0 ;  /* 0x0000000000007941 */ /* 0x000fea0003800000 */
.L_x_5302:
[----:B------:R-:W2:Y:S01]  /*ca60*/  LDS R149, [R149.X4+0x1980] ;  /* 0x0019800095957984 */ /* 0x000ea20000004800 */
[----:B------:R-:W-:Y:S01]  /*ca70*/  BSSY B0, `(.L_x_5304) ;  /* 0x0000004000007945 */ /* 0x000fe20003800000 */
[----:B------:R-:W-:Y:S01]  /*ca80*/  LEA.HI.SX32 R151, R151, R84, 0x1b ;  /* 0x0000005497977211 */ /* 0x000fe200078fdaff */
[----:B------:R-:W-:Y:S05]  /*ca90*/  @!P4 BRA `(.L_x_5305) ;  /* 0x000000100000c947 */ /* 0x000fea0003800000 */
[----:B--2---:R2:W-:Y:S02]  /*caa0*/  RED.E.ADD.F32.FTZ.RN.STRONG.GPU [R60.64+-0x1700], R149 ;  /* 0xffe900953c00798e */ /* 0x0045e4000c10e79e */
.L_x_5305:
[----:B------:R-:W-:Y:S05]  /*cab0*/  BSYNC B0 ;  /* 0x0000000000007941 */ /* 0x000fea0003800000 */
.L_x_5304:
[----:B------:R-:W3:Y:S01]  /*cac0*/  LDS R151, [R151.X4+0x1a80] ;  /* 0x001a800097977984 */ /* 0x000ee20000004800 */
[----:B------:R-:W-:Y:S01]  /*cad0*/  BSSY B0, `(.L_x_5306) ;  /* 0x0000005000007945 */ /* 0x000fe20003800000 */
[----:B-1----:R-:W-:-:S02]  /*cae0*/  IADD3 R63, R84, 0x2c0, RZ ;  /* 0x000002c0543f7810 */ /* 0x002fc40007ffe0ff */
[----:B--2---:R-:W-:Y:S01]  /*caf0*/  IADD3 R149, R84, 0x300, RZ ;  /* 0x0000030054957810 */ /* 0x004fe20007ffe0ff */
[----:B------:R-:W-:Y:S05]  /*cb00*/  @!P5 BRA `(.L_x_5307) ;  /* 0x000000100000d947 */ /* 0x000fea0003800000 */
[----:B---3--:R1:W-:Y:S02]  /*cb10*/  RED.E.ADD.F32.FTZ.RN.STRONG.GPU [R60.64+-0x1600], R151 ;  /* 0xffea00973c00798e */ /* 0x0083e4000c10e79e */
.L_x_5307:
[----:B------:R-:W-:Y:S05]  /*cb20*/  BSYNC B0 ;  /* 0x0000000000007941 */ /* 0x000fea0003800000 */
.L_x_5306:
        /* <DEDUP_REMOVED lines=14> */
.L_x_5309:
[----:B------:R-:W-:Y:S05]  /*cc10*/  BSYNC B0 ;  /* 0x0000000000007941 */ /* 0x000fea0003800000 */
.L_x_5308:
[----:B------:R-:W2:Y:S01]  /*cc20*/  LDS R149, [R149.X4+0x1c80] ;  /* 0x001c800095957984 */ /* 0x000ea20000004800 */
[----:B------:R-:W-:Y:S01]  /*cc30*/  BSSY B0, `(.L_x_5310) ;  /* 0x0000005000007945 */ /* 0x000fe20003800000 */
[----:B-1----:R-:W-:-:S02]  /*cc40*/  IADD3 R63, R84, 0x380, RZ ;  /* 0x00000380543f7810 */ /* 0x002fc40007ffe0ff */
[----:B------:R-:W-:Y:S01]  /*cc50*/  LEA.HI.SX32 R151, R151, R84, 0x1b ;  /* 0x0000005497977211 */ /* 0x000fe200078fdaff */
[----:B------:R-:W-:Y:S05]  /*cc60*/  @!P0 BRA `(.L_x_5311) ;  /* 0x0000001000008947 */ /* 0x000fea0003800000 */
[----:B--2---:R1:W-:Y:S02]  /*cc70*/  RED.E.ADD.F32.FTZ.RN.STRONG.GPU [R60.64+-0x1400], R149 ;  /* 0xffec00953c00798e */ /* 0x0043e4000c10e79e */
.L_x_5311:
[----:B------:R-:W-:Y:S05]  /*cc80*/  BSYNC B0 ;  /* 0x0000000000007941 */ /* 0x000fea0003800000 */
.L_x_5310:
[----:B------:R-:W3:Y:S01]  /*cc90*/  LDS R151, [R151.X4+0x1d80] ;  /* 0x001d800097977984 */ /* 0x000ee20000004800 */
[----:B------:R-:W-:Y:S01]  /*cca0*/  BSSY B0, `(.L_x_5312) ;  /* 0x0000005000007945 */ /* 0x000fe20003800000 */
[----:B-12---:R-:W-:Y:S02]  /*ccb0*/  IADD3 R149, R84, 0x3c0, RZ ;  /* 0x000003c054957810 */ /* 0x006fe40007ffe0ff */
[----:B------:R-:W-:Y:S01]  /*ccc0*/  LEA.HI.SX32 R63, R63, R84, 0x1b ;  /* 0x000000543f3f7211 */ /* 0x000fe200078fdaff */
[----:B------:R-:W-:Y:S05]  /*ccd0*/  @!P1 BRA `(.L_x_5313) ;  /* 0x0000001000009947 */ /* 0x000fea0003800000 */
[----:B---3--:R1:W-:Y:S02]  /*cce0*/  RED.E.ADD.F32.FTZ.RN.STRONG.GPU [R60.64+-0x1300], R151 ;  /* 0xffed00973c00798e */ /* 0x0083e4000c10e79e */
.L_x_5313:
[----:B------:R-:W-:Y:S05]  /*ccf0*/  BSYNC B0 ;  /* 0x0000000000007941 */ /* 0x000fea0003800000 */
.L_x_5312:
[----:B------:R-:W2:Y:S01]  /*cd00*/  LDS R63, [R63.X4+0x1e80] ;  /* 0x001e80003f3f7984 */ /* 0x000ea20000004800 */
[----:B------:R-:W-:Y:S01]  /*cd10*/  BSSY B0, `(.L_x_5314) ;  /* 0x0000005000007945 */ /* 0x000fe20003800000 */
[----:B-1-3--:R-:W-:Y:S02]  /*cd20*/  IADD3 R151, R84, 0x400, RZ ;  /* 0x0000040054977810 */ /* 0x00afe40007ffe0ff */
[----:B------:R-:W-:Y:S01]  /*cd30*/  LEA.HI.SX32 R149, R149, R84, 0x1b ;  /* 0x0000005495957211 */ /* 0x000fe200078fdaff */
[----:B------:R-:W-:Y:S05]  /*cd40*/  @!P2 BRA `(.L_x_5315) ;  /* 0x000000100000a947 */ /* 0x000fea0003800000 */
[----:B--2---:R1:W-:Y:S02]  /*cd50*/  RED.E.ADD.F32.FTZ.RN.STRONG.GPU [R60.64+-0x1200], R63 ;  /* 0xffee003f3c00798e */ /* 0x0043e4000c10e79e */
.L_x_5315:
[----:B------:R-:W-:Y:S05]  /*cd60*/  BSYNC B0 ;  /* 0x0000000000007941 */ /* 0x000fea0003800000 */
.L_x_5314:
[----:B------:R-:W3:Y:S01]  /*cd70*/  LDS R149, [R149.X4+0x1f80] ;  /* 0x001f800095957984 */ /* 0x000ee20000004800 */
[----:B------:R-:W-:Y:S01]  /*cd80*/  BSSY B0, `(.L_x_5316) ;  /* 0x0000005000007945 */ /* 0x000fe20003800000 */
[----:B-12---:R-:W-:-:S02]  /*cd90*/  IADD3 R63, R84, 0x440, RZ ;  /* 0x00000440543f7810 */ /* 0x006fc40007ffe0ff */
[----:B------:R-:W-:Y:S01]  /*cda0*/  LEA.HI.SX32 R151, R151, R84, 0x1b ;  /* 0x0000005497977211 */ /* 0x000fe200078fdaff */
[----:B------:R-:W-:Y:S05]  /*cdb0*/  @!P3 BRA `(.L_x_5317) ;  /* 0x000000100000b947 */ /* 0x000fea0003800000 */
[----:B---3--:R1:W-:Y:S02]  /*cdc0*/  RED.E.ADD.F32.FTZ.RN.STRONG.GPU [R60.64+-0x1100], R149 ;  /* 0xffef00953c00798e */ /* 0x0083e4000c10e79e */
.L_x_5317:
[----:B------:R-:W-:Y:S05]  /*cdd0*/  BSYNC B0 ;  /* 0x0000000000007941 */ /* 0x000fea0003800000 */
.L_x_5316:
[----:B------:R-:W2:Y:S01]  /*cde0*/  LDS R151, [R151.X4+0x2080] ;  /* 0x0020800097977984 */ /* 0x000ea20000004800 */
[----:B------:R-:W-:Y:S01]  /*cdf0*/  BSSY B0, `(.L_x_5318) ;  /* 0x0000004000007945 */ /* 0x000fe20003800000 */
[----:B------:R-:W-:Y:S01]  /*ce00*/  LEA.HI.SX32 R63, R63, R84, 0x1b ;  /* 0x000000543f3f7211 */ /* 0x000fe200078fdaff */
[----:B------:R-:W-:Y:S05]  /*ce10*/  @!P4 BRA `(.L_x_5319) ;  /* 0x000000100000c947 */ /* 0x000fea0003800000 */
[----:B--2---:R2:W-:Y:S02]  /*ce20*/  RED.E.ADD.F32.FTZ.RN.STRONG.GPU [R60.64+-0x1000], R151 ;  /* 0xfff000973c00798e */ /* 0x0045e4000c10e79e */
.L_x_5319:
[----:B------:R-:W-:Y:S05]  /*ce30*/  BSYNC B0 ;  /* 0x0000000000007941 */ /* 0x000fea0003800000 */
.L_x_5318:
[----:B------:R-:W4:Y:S01]  /*ce40*/  LDS R63, [R63.X4+0x2180] ;  /* 0x002180003f3f7984 */ /* 0x000f220000004800 */
[----:B------:R-:W-:Y:S01]  /*ce50*/  BSSY B0, `(.L_x_5320) ;  /* 0x0000005000007945 */ /* 0x000fe20003800000 */
[C---:B-1-3--:R-:W-:Y:S02]  /*ce60*/  IADD3 R149, R84.reuse, 0x480, RZ ;  /* 0x0000048054957810 */ /* 0x04afe40007ffe0ff */
[----:B--2---:R-:W-:Y:S01]  /*ce70*/  IADD3 R151, R84, 0x4c0, RZ ;  /* 0x000004c054977810 */ /* 0x004fe20007ffe0ff */
[----:B------:R-:W-:Y:S05]  /*ce80*/  @!P5 BRA `(.L_x_5321) ;  /* 0x000000100000d947 */ /* 0x000fea0003800000 */
[----:B----4-:R1:W-:Y:S02]  /*ce90*/  RED.E.ADD.F32.FTZ.RN.STRONG.GPU [R60.64+-0xf00], R63 ;  /* 0xfff1003f3c00798e */ /* 0x0103e4000c10e79e */
.L_x_5321:
[----:B------:R-:W-:Y:S05]  /*cea0*/  BSYNC B0 ;  /* 0x0000000000007941 */ /* 0x000fea0003800000 */
.L_x_5320:
        /* <DEDUP_REMOVED lines=14> */
.L_x_5323:
[----:B------:R-:W-:Y:S05]  /*cf90*/  BSYNC B0 ;  /* 0x0000000000007941 */ /* 0x000fea0003800000 */
.L_x_5322:
[----:B------:R-:W2:Y:S01]  /*cfa0*/  LDS R151, [R151.X4+0x2380] ;  /* 0x0023800097977984 */ /* 0x000ea20000004800 */
[----:B------:R-:W-:Y:S01]  /*cfb0*/  BSSY B0, `(.L_x_5324) ;  /* 0x0000005000007945 */ /* 0x000fe20003800000 */
[----:B-1----:R-:W-:Y:S02]  /*cfc0*/  IADD3 R149, R84, 0x540, RZ ;  /* 0x0000054054957810 */ /* 0x002fe40007ffe0ff */
[----:B------:R-:W-:Y:S01]  /*cfd0*/  LEA.HI.SX32 R63, R63, R84, 0x1b ;  /* 0x000000543f3f7211 */ /* 0x000fe200078fdaff */
[----:B------:R-:W-:Y:S05]  /*cfe0*/  @!P0 BRA `(.L_x_5325) ;  /* 0x0000001000008947 */ /* 0x000fea0003800000 */
[----:B--2---:R1:W-:Y:S02]  /*cff0*/  RED.E.ADD.F32.FTZ.RN.STRONG.GPU [R60.64+-0xd00], R151 ;  /* 0xfff300973c00798e */ /* 0x0043e4000c10e79e */
.L_x_5325:
[----:B------:R-:W-:Y:S05]  /*d000*/  BSYNC B0 ;  /* 0x0000000000007941 */ /* 0x000fea0003800000 */
.L_x_5324:
[----:B------:R-:W3:Y:S01]  /*d010*/  LDS R63, [R63.X4+0x2480] ;  /* 0x002480003f3f7984 */ /* 0x000ee20000004800 */
[----:B------:R-:W-:Y:S01]  /*d020*/  BSSY B0, `(.L_x_5326) ;  /* 0x0000005000007945 */ /* 0x000fe20003800000 */
[----:B-12---:R-:W-:-:S02]  /*d030*/  IADD3 R151, R84, 0x580, RZ ;  /* 0x0000058054977810 */ /* 0x006fc40007ffe0ff */
[----:B------:R-:W-:Y:S01]  /*d040*/  LEA.HI.SX32 R149, R149, R84, 0x1b ;  /* 0x0000005495957211 */ /* 0x000fe200078fdaff */
[----:B------:R-:W-:Y:S05]  /*d050*/  @!P1 BRA `(.L_x_5327) ;  /* 0x0000001000009947 */ /* 0x000fea0003800000 */
[----:B---3--:R1:W-:Y:S02]  /*d060*/  RED.E.ADD.F32.FTZ.RN.STRONG.GPU [R60.64+-0xc00], R63 ;  /* 0xfff4003f3c00798e */ /* 0x0083e4000c10e79e */
.L_x_5327:
[----:B------:R-:W-:Y:S05]  /*d070*/  BSYNC B0 ;  /* 0x0000000000007941 */ /* 0x000fea0003800000 */
.L_x_5326:
[----:B------:R-:W2:Y:S01]  /*d080*/  LDS R149, [R149.X4+0x2580] ;  /* 0x0025800095957984 */ /* 0x000ea20000004800 */
[----:B------:R-:W-:Y:S01]  /*d090*/  BSSY B0, `(.L_x_5328) ;  /* 0x0000005000007945 */ /* 0x000fe20003800000 */
[----:B-1-3--:R-:W-:Y:S02]  /*d0a0*/  IADD3 R63, R84, 0x5c0, RZ ;  /* 0x000005c0543f7810 */ /* 0x00afe40007ffe0ff */
[----:B------:R-:W-:Y:S01]  /*d0b0*/  LEA.HI.SX32 R151, R151, R84, 0x1b ;  /* 0x0000005497977211 */ /* 0x000fe200078fdaff */
[----:B------:R-:W-:Y:S05]  /*d0c0*/  @!P2 BRA `(.L_x_5329) ;  /* 0x000000100000a947 */ /* 0x000fea0003800000 */
[----:B--2---:R1:W-:Y:S02]  /*d0d0*/  RED.E.ADD.F32.FTZ.RN.STRONG.GPU [R60.64+-0xb00], R149 ;  /* 0xfff500953c00798e */ /* 0x0043e4000c10e79e */
.L_x_5329:
[----:B------:R-:W-:Y:S05]  /*d0e0*/  BSYNC B0 ;  /* 0x0000000000007941 */ /* 0x000fea0003800000 */
.L_x_5328:
[----:B------:R-:W3:Y:S01]  /*d0f0*/  LDS R151, [R151.X4+0x2680] ;  /* 0x0026800097977984 */ /* 0x000ee20000004800 */
[----:B------:R-:W-:Y:S01]  /*d100*/  BSSY B0, `(.L_x_5330) ;  /* 0x0000005000007945 */ /* 0x000fe20003800000 */
[----:B-12---:R-:W-:Y:S02]  /*d110*/  IADD3 R149, R84, 0x600, RZ ;  /* 0x0000060054957810 */ /* 0x006fe40007ffe0ff */
[----:B------:R-:W-:Y:S01]  /*d120*/  LEA.HI.SX32 R63, R63, R84, 0x1b ;  /* 0x000000543f3f7211 */ /* 0x000fe200078fdaff */
[----:B------:R-:W-:Y:S05]  /*d130*/  @!P3 BRA `(.L_x_5331) ;  /* 0x000000100000b947 */ /* 0x000fea0003800000 */
[----:B---3--:R1:W-:Y:S02]  /*d140*/  RED.E.ADD.F32.FTZ.RN.STRONG.GPU [R60.64+-0xa00], R151 ;  /* 0xfff600973c00798e */ /* 0x0083e4000c10e79e */
.L_x_5331:
[----:B------:R-:W-:Y:S05]  /*d150*/  BSYNC B0 ;  /* 0x0000000000007941 */ /* 0x000fea0003800000 */
.L_x_5330:
[----:B------:R-:W2:Y:S01]  /*d160*/  LDS R63, [R63.X4+0x2780] ;  /* 0x002780003f3f7984 */ /* 0x000ea20000004800 */
[----:B------:R-:W-:Y:S01]  /*d170*/  BSSY B0, `(.L_x_5332) ;  /* 0x0000004000007945 */ /* 0x000fe20003800000 */
[----:B------:R-:W-:Y:S01]  /*d180*/  LEA.HI.SX32 R149, R149, R84, 0x1b ;  /* 0x0000005495957211 */ /* 0x000fe200078fdaff */
[----:B------:R-:W-:Y:S05]  /*d190*/  @!P4 BRA `(.L_x_5333) ;  /* 0x000000100000c947 */ /* 0x000fea0003800000 */
[----:B--2---:R2:W-:Y:S02]  /*d1a0*/  RED.E.ADD.F32.FTZ.RN.STRONG.GPU [R60.64+-0x900], R63 ;  /* 0xfff7003f3c00798e */ /* 0x0045e4000c10e79e */
.L_x_5333:
[----:B------:R-:W-:Y:S05]  /*d1b0*/  BSYNC B0 ;  /* 0x0000000000007941 */ /* 0x000fea0003800000 */
.L_x_5332:
[----:B------:R-:W4:Y:S01]  /*d1c0*/  LDS R149, [R149.X4+0x2880] ;  /* 0x0028800095957984 */ /* 0x000f220000004800 */
[----:B------:R-:W-:Y:S01]  /*d1d0*/  BSSY B0, `(.L_x_5334) ;  /* 0x0000005000007945 */ /* 0x000fe20003800000 */
[----:B--2---:R-:W-:-:S02]  /*d1e0*/  IADD3 R63, R84, 0x640, RZ ;  /* 0x00000640543f7810 */ /* 0x004fc40007ffe0ff */
[----:B-1-3--:R-:W-:Y:S01]  /*d1f0*/  IADD3 R151, R84, 0x680, RZ ;  /* 0x0000068054977810 */ /* 0x00afe20007ffe0ff */
[----:B------:R-:W-:Y:S05]  /*d200*/  @!P5 BRA `(.L_x_5335) ;  /* 0x000000100000d947 */ /* 0x000fea0003800000 */
[----:B----4-:R1:W-:Y:S02]  /*d210*/  RED.E.ADD.F32.FTZ.RN.STRONG.GPU [R60.64+-0x800], R149 ;  /* 0xfff800953c00798e */ /* 0x0103e4000c10e79e */
.L_x_5335:
[----:B------:R-:W-:Y:S05]  /*d220*/  BSYNC B0 ;  /* 0x0000000000007941 */ /* 0x000fea0003800000 */
.L_x_5334:
        /* <DEDUP_REMOVED lines=14> */
.L_x_5337:
[----:B------:R-:W-:Y:S05]  /*d310*/  BSYNC B0 ;  /* 0x0000000000007941 */ /* 0x000fea0003800000 */
.L_x_5336:
[----:B------:R-:W2:Y:S01]  /*d320*/  LDS R151, [R151.X4+0x2a80] ;  /* 0x002a800097977984 */ /* 0x000ea20000004800 */
[----:B------:R-:W-:Y:S01]  /*d330*/  BSSY B0, `(.L_x_5338) ;  /* 0x0000005000007945 */ /* 0x000fe20003800000 */
[----:B-1----:R-:W-:-:S02]  /*d340*/  IADD3 R63, R84, 0x700, RZ ;  /* 0x00000700543f7810 */ /* 0x002fc40007ffe0ff */
[----:B------:R-:W-:Y:S01]  /*d350*/  LEA.HI.SX32 R149, R149, R84, 0x1b ;  /* 0x0000005495957211 */ /* 0x000fe200078fdaff */
[----:B------:R-:W-:Y:S05]  /*d360*/  @!P0 BRA `(.L_x_5339) ;  /* 0x0000001000008947 */ /* 0x000fea0003800000 */
[----:B--2---:R1:W-:Y:S02]  /*d370*/  RED.E.ADD.F32.FTZ.RN.STRONG.GPU [R60.64+-0x600], R151 ;  /* 0xfffa00973c00798e */ /* 0x0043e4000c10e79e */
.L_x_5339:
[----:B------:R-:W-:Y:S05]  /*d380*/  BSYNC B0 ;  /* 0x0000000000007941 */ /* 0x000fea0003800000 */
.L_x_5338:
[----:B------:R-:W3:Y:S01]  /*d390*/  LDS R149, [R149.X4+0x2b80] ;  /* 0x002b800095957984 */ /* 0x000ee20000004800 */
[----:B------:R-:W-:Y:S01]  /*d3a0*/  BSSY B0, `(.L_x_5340) ;  /* 0x0000005000007945 */ /* 0x000fe20003800000 */
[----:B-12---:R-:W-:Y:S02]  /*d3b0*/  IADD3 R151, R84, 0x740, RZ ;  /* 0x0000074054977810 */ /* 0x006fe40007ffe0ff */
[----:B------:R-:W-:Y:S01]  /*d3c0*/  LEA.HI.SX32 R63, R63, R84, 0x1b ;  /* 0x000000543f3f7211 */ /* 0x000fe200078fdaff */
[----:B------:R-:W-:Y:S05]  /*d3d0*/  @!P1 BRA `(.L_x_5341) ;  /* 0x0000001000009947 */ /* 0x000fea0003800000 */
[----:B---3--:R1:W-:Y:S02]  /*d3e0*/  RED.E.ADD.F32.FTZ.RN.STRONG.GPU [R60.64+-0x500], R149 ;  /* 0xfffb00953c00798e */ /* 0x0083e4000c10e79e */
.L_x_5341:
[----:B------:R-:W-:Y:S05]  /*d3f0*/  BSYNC B0 ;  /* 0x0000000000007941 */ /* 0x000fea0003800000 */
.L_x_5340:
[----:B------:R-:W2:Y:S01]  /*d400*/  LDS R63, [R63.X4+0x2c80] ;  /* 0x002c80003f3f7984 */ /* 0x000ea20000004800 */
[----:B------:R-:W-:Y:S01]  /*d410*/  BSSY B0, `(.L_x_5342) ;  /* 0x0000005000007945 */ /* 0x000fe20003800000 */
[----:B-1-3--:R-:W-:Y:S02]  /*d420*/  IADD3 R149, R84, 0x780, RZ ;  /* 0x0000078054957810 */ /* 0x00afe40007ffe0ff */
[----:B------:R-:W-:Y:S01]  /*d430*/  LEA.HI.SX32 R151, R151, R84, 0x1b ;  /* 0x0000005497977211 */ /* 0x000fe200078fdaff */
[----:B------:R-:W-:Y:S05]  /*d440*/  @!P2 BRA `(.L_x_5343) ;  /* 0x000000100000a947 */ /* 0x000fea0003800000 */
[----:B--2---:R1:W-:Y:S02]  /*d450*/  RED.E.ADD.F32.FTZ.RN.STRONG.GPU [R60.64+-0x400], R63 ;  /* 0xfffc003f3c00798e */ /* 0x0043e4000c10e79e */
.L_x_5343:
[----:B------:R-:W-:Y:S05]  /*d460*/  BSYNC B0 ;  /* 0x0000000000007941 */ /* 0x000fea0003800000 */
.L_x_5342:
[----:B------:R-:W3:Y:S01]  /*d470*/  LDS R151, [R151.X4+0x2d80] ;  /* 0x002d800097977984 */ /* 0x000ee20000004800 */
[----:B------:R-:W-:Y:S01]  /*d480*/  BSSY B0, `(.L_x_5344) ;  /* 0x0000005000007945 */ /* 0x000fe20003800000 */
[----:B-12---:R-:W-:-:S02]  /*d490*/  IADD3 R63, R84, 0x7c0, RZ ;  /* 0x000007c0543f7810 */ /* 0x006fc40007ffe0ff */
[----:B------:R-:W-:Y:S01]  /*d4a0*/  LEA.HI.SX32 R149, R149, R84, 0x1b ;  /* 0x0000005495957211 */ /* 0x000fe200078fdaff */
[----:B------:R-:W-:Y:S05]  /*d4b0*/  @!P3 BRA `(.L_x_5345) ;  /* 0x000000100000b947 */ /* 0x000fea0003800000 */
[----:B---3--:R1:W-:Y:S02]  /*d4c0*/  RED.E.ADD.F32.FTZ.RN.STRONG.GPU [R60.64+-0x300], R151 ;  /* 0xfffd00973c00798e */ /* 0x0083e4000c10e79e */
.L_x_5345:
[----:B------:R-:W-:Y:S05]  /*d4d0*/  BSYNC B0 ;  /* 0x0000000000007941 */ /* 0x000fea0003800000 */
.L_x_5344:
[----:B------:R-:W2:Y:S01]  /*d4e0*/  LDS R149, [R149.X4+0x2e80] ;  /* 0x002e800095957984 */ /* 0x000ea20000004800 */
[----:B------:R-:W-:Y:S01]  /*d4f0*/  BSSY B0, `(.L_x_5346) ;  /* 0x0000004000007945 */ /* 0x000fe20003800000 */
[----:B------:R-:W-:Y:S01]  /*d500*/  LEA.HI.SX32 R63, R63, R84, 0x1b ;  /* 0x000000543f3f7211 */ /* 0x000fe200078fdaff */
[----:B------:R-:W-:Y:S05]  /*d510*/  @!P4 BRA `(.L_x_5347) ;  /* 0x000000100000c947 */ /* 0x000fea0003800000 */
[----:B--2---:R2:W-:Y:S02]  /*d520*/  RED.E.ADD.F32.FTZ.RN.STRONG.GPU [R60.64+-0x200], R149 ;  /* 0xfffe00953c00798e */ /* 0x0045e4000c10e79e */
.L_x_5347:
[----:B------:R-:W-:Y:S05]  /*d530*/  BSYNC B0 ;  /* 0x0000000000007941 */ /* 0x000fea0003800000 */
.L_x_5346:
[----:B------:R-:W4:Y:S01]  /*d540*/  LDS R63, [R63.X4+0x2f80] ;  /* 0x002f80003f3f7984 */ /* 0x000f220000004800 */
[----:B------:R-:W-:Y:S01]  /*d550*/  BSSY B0, `(.L_x_5348) ;  /* 0x0000003000007945 */ /* 0x000fe20003800000 */
[----:B------:R-:W-:Y:S05]  /*d560*/  @!P5 BRA `(.L_x_5349) ;  /* 0x000000100000d947 */ /* 0x000fea0003800000 */
[----:B----4-:R4:W-:Y:S02]  /*d570*/  RED.E.ADD.F32.FTZ.RN.STRONG.GPU [R60.64+-0x100], R63 ;  /* 0xffff003f3c00798e */ /* 0x0109e4000c10e79e */
.L_x_5349:
[----:B------:R-:W-:Y:S05]  /*d580*/  BSYNC B0 ;  /* 0x0000000000007941 */ /* 0x000fea0003800000 */
.L_x_5348:
        /* <DEDUP_REMOVED lines=22> */
[----:B------:R-:W-:Y:S02]  /*d6f0*/  FFMA.FTZ R97, R97, R159, R98 ;  /* 0x0000009f61617223 */ /* 0x000fe40000010062 */
[----:B-1----:R-:W-:Y:S01]  /*d700*/  @!P0 FADD.FTZ R62, R62, R151 ;  /* 0x000000973e3e8221 */ /* 0x002fe20000010000 */
[----:B------:R-:W1:Y:S01]  /*d710*/  SHFL.DOWN PT, R128, R61, 0x2, 0x1f ;  /* 0x08401f003d807f89 */ /* 0x000e6200000e0000 */
[----:B------:R-:W-:-:S02]  /*d720*/  FFMA.FTZ R134, R197, R134, R147 ;  /* 0x00000086c5867223 */ /* 0x000fc40000010093 */
[----:B0-----:R-:W-:Y:S02]  /*d730*/  @!P0 FADD.FTZ R63, R63, R138 ;  /* 0x0000008a3f3f8221 */ /* 0x001fe40000010000 */
[----:B------:R-:W-:Y:S02]  /*d740*/  FFMA.FTZ R96, R96, R158, R95 ;  /* 0x0000009e60607223 */ /* 0x000fe4000001005f */
[----:B--2---:R-:W-:Y:S01]  /*d750*/  @!P0 FADD.FTZ R60, R60, R149 ;  /* 0x000000953c3c8221 */ /* 0x004fe20000010000 */
[----:B------:R-:W0:Y:S01]  /*d760*/  SHFL.DOWN PT, R130, R63, 0x2, 0x1f ;  /* 0x08401f003f827f89 */ /* 0x000e2200000e0000 */
[----:B------:R-:W-:Y:S01]  /*d770*/  ISETP.GT.AND P0, PT, R83, 0x1d, PT ;  /* 0x0000001d5300780c */ /* 0x000fe20003f04270 */
[----:B------:R-:W-:Y:S02]  /*d780*/  FFMA.FTZ R222, R97, R46, R222 ;  /* 0x0000002e61de7223 */ /* 0x000fe400000100de */
[----:B------:R-:W2:Y:S01]  /*d790*/  SHFL.DOWN PT, R149, R62, 0x2, 0x1f ;  /* 0x08401f003e957f89 */ /* 0x000ea200000e0000 */
[----:B------:R-:W-:-:S02]  /*d7a0*/  FFMA.FTZ R134, R123, R97, R134 ;  /* 0x000000617b867223 */ /* 0x000fc40000010086 */
[----:B------:R-:W-:Y:S01]  /*d7b0*/  FMUL.FTZ R139, R194, R139 ;  /* 0x0000008bc28b7220 */ /* 0x000fe20000410000 */
[----:B------:R-:W3:Y:S01]  /*d7c0*/  SHFL.DOWN PT, R105, R60, 0x2, 0x1f ;  /* 0x08401f003c697f89 */ /* 0x000ee200000e0000 */
[----:B------:R-:W-:Y:S02]  /*d7d0*/  FMUL.FTZ R143, R122, R143 ;  /* 0x0000008f7a8f7220 */ /* 0x000fe40000410000 */
[----:B------:R-:W-:Y:S02]  /*d7e0*/  FMUL.FTZ R94, R94, R173 ;  /* 0x000000ad5e5e7220 */ /* 0x000fe40000410000 */
[----:B------:R-:W-:Y:S02]  /*d7f0*/  FMUL.FTZ R133, R110, R133 ;  /* 0x000000856e857220 */ /* 0x000fe40000410000 */
[----:B------:R-:W-:Y:S02]  /*d800*/  FMUL.FTZ R91, R91, R172 ;  /* 0x000000ac5b5b7220 */ /* 0x000fe40000410000 */
[----:B-1----:R-:W-:-:S02]  /*d810*/  @!P0 FADD.FTZ R61, R61, R128 ;  /* 0x000000803d3d8221 */ /* 0x002fc40000010000 */
[----:B------:R-:W-:Y:S02]  /*d820*/  FMUL.FTZ R131, R70, R131 ;  /* 0x0000008346837220 */ /* 0x000fe40000410000 */
[----:B------:R-:W-:Y:S01]  /*d830*/  FMUL.FTZ R90, R90, R171 ;  /* 0x000000ab5a5a7220 */ /* 0x000fe20000410000 */
[----:B------:R-:W1:Y:S01]  /*d840*/  SHFL.DOWN PT, R128, R61, 0x4, 0x1f ;  /* 0x08801f003d807f89 */ /* 0x000e6200000e0000 */
[----:B------:R-:W-:Y:S02]  /*d850*/  FMUL.FTZ R127, R190, R127 ;  /* 0x0000007fbe7f7220 */ /* 0x000fe40000410000 */
[----:B0-----:R-:W-:Y:S02]  /*d860*/  @!P0 FADD.FTZ R63, R63, R130 ;  /* 0x000000823f3f8221 */ /* 0x001fe40000010000 */
[----:B------:R-:W-:Y:S02]  /*d870*/  FMUL.FTZ R86, R86, R170 ;  /* 0x000000aa56567220 */ /* 0x000fe40000410000 */
[----:B--2---:R-:W-:Y:S01]  /*d880*/  @!P0 FADD.FTZ R62, R62, R149 ;  /* 0x000000953e3e8221 */ /* 0x004fe20000010000 */
[----:B------:R-:W0:Y:S01]  /*d890*/  SHFL.DOWN PT, R130, R63, 0x4, 0x1f ;  /* 0x08801f003f827f89 */ /* 0x000e2200000e0000 */
[----:B------:R-:W-:-:S02]  /*d8a0*/  FMUL.FTZ R118, R187, R118 ;  /* 0x00000076bb767220 */ /* 0x000fc40000410000 */
[----:B---3--:R-:W-:Y:S01]  /*d8b0*/  @!P0 FADD.FTZ R60, R60, R105 ;  /* 0x000000693c3c8221 */ /* 0x008fe20000010000 */
[----:B------:R-:W2:Y:S01]  /*d8c0*/  SHFL.DOWN PT, R149, R62, 0x4, 0x1f ;  /* 0x08801f003e957f89 */ /* 0x000ea200000e0000 */
[----:B------:R-:W-:Y:S01]  /*d8d0*/  ISETP.GT.AND P0, PT, R83, 0x1b, PT ;  /* 0x0000001b5300780c */ /* 0x000fe20003f04270 */
[----:B------:R-:W-:Y:S02]  /*d8e0*/  FMUL.FTZ R87, R87, R169 ;  /* 0x000000a957577220 */ /* 0x000fe40000410000 */
[----:B------:R-:W3:Y:S01]  /*d8f0*/  SHFL.DOWN PT, R105, R60, 0x4, 0x1f ;  /* 0x08801f003c697f89 */ /* 0x000ee200000e0000 */
[----:B------:R-:W-:Y:S02]  /*d900*/  FMUL.FTZ R125, R66, R125 ;  /* 0x0000007d427d7220 */ /* 0x000fe40000410000 */
        /* <DEDUP_REMOVED lines=28> */
[----:B------:R-:W-:Y:S02]  /*dad0*/  FFMA.FTZ R220, R137, R44, R220 ;  /* 0x0000002c89dc7223 */ /* 0x000fe400000100dc */
[----:B--2---:R-:W-:Y:S01]  /*dae0*/  @!P0 FADD.FTZ R62, R62, R103 ;  /* 0x000000673e3e8221 */ /* 0x004fe20000010000 */
[----:B------:R-:W0:Y:S01]  /*daf0*/  SHFL.DOWN PT, R100, R63, 0x10, 0x1f ;  /* 0x0a001f003f647f89 */ /* 0x000e2200000e0000 */
        /* <DEDUP_REMOVED lines=11> */
[----:B-1----:R-:W-:-:S02]  /*dbb0*/  @!P0 FADD.FTZ R61, R61, R98 ;  /* 0x000000623d3d8221 */ /* 0x002fc40000010000 */
[----:B------:R-:W-:Y:S02]  /*dbc0*/  FFMA.FTZ R132, R71, R93, R132 ;  /* 0x0000005d47847223 */ /* 0x000fe40000010084 */
[----:B------:R-:W-:Y:S02]  /*dbd0*/  FFMA.FTZ R129, R69, R92, R129 ;  /* 0x0000005c45817223 */ /* 0x000fe40000010081 */
[----:B0-----:R-:W-:Y:S02]  /*dbe0*/  @!P0 FADD.FTZ R63, R63, R100 ;  /* 0x000000643f3f8221 */ /* 0x001fe40000010000 */
[----:B------:R-:W-:Y:S02]  /*dbf0*/  FFMA.FTZ R124, R67, R89, R124 ;  /* 0x00000059437c7223 */ /* 0x000fe4000001007c */
[----:B--2---:R-:W-:Y:S02]  /*dc00*/  @!P0 FADD.FTZ R62, R62, R97 ;  /* 0x000000613e3e8221 */ /* 0x004fe40000010000 */
[----:B------:R-:W-:-:S02]  /*dc10*/  FFMA.FTZ R65, R65, R86, R118 ;  /* 0x0000005641417223 */ /* 0x000fc40000010076 */
[----:B---3--:R-:W-:Y:S02]  /*dc20*/  @!P0 FADD.FTZ R60, R60, R95 ;  /* 0x0000005f3c3c8221 */ /* 0x008fe40000010000 */
[----:B------:R-:W-:Y:S02]  /*dc30*/  FFMA.FTZ R114, R64, R87, R114 ;  /* 0x0000005740727223 */ /* 0x000fe40000010072 */
[----:B------:R-:W-:Y:S01]  /*dc40*/  FFMA.FTZ R17, R104, R28, R17 ;  /* 0x0000001c68117223 */ /* 0x000fe20000010011 */
[----:B------:R0:W-:Y:S01]  /*dc50*/  @!P1 STS.128 [R229.X16+0x3190], R60 ;  /* 0x0031903ce5009388 */ /* 0x0001e2000000cc00 */
[----:B------:R-:W-:Y:S02]  /*dc60*/  FFMA.FTZ R18, R150, R33, R18 ;  /* 0x0000002196127223 */ /* 0x000fe40000010012 */
[----:B------:R-:W-:Y:S02]  /*dc70*/  FADD.FTZ R39, R152, R39 ;  /* 0x0000002798277221 */ /* 0x000fe40000010000 */
        /* <DEDUP_REMOVED lines=41> */
.L_x_5351:
[----:B0-----:R-:W-:Y:S05]  /*df10*/  BSYNC B0 ;  /* 0x0000000000007941 */ /* 0x001fea0003800000 */
.L_x_5350:
        /* <DEDUP_REMOVED lines=8> */
.L_x_5251:
        /* <DEDUP_REMOVED lines=14> */
[C---:B------:R-:W-:Y:S02]  /*e080*/  LOP3.LUT R38, R82.reuse, 0xa0, RZ, 0xfc, !PT ;  /* 0x000000a052267812 */ /* 0x040fe400078efcff */
        /* <DEDUP_REMOVED lines=54> */
[----:B------:R-:W-:-:S04]  /*e3f0*/  LOP3.LUT R68, R68, 0xfffffe00, RZ, 0xc0, !PT ;  /* 0xfffffe0044447812 */ /* 0x000fc800078ec0ff */
[----:B------:R-:W-:-:S04]  /*e400*/  LEA R60, R83, R68, 0x4 ;  /* 0x00000044533c7211 */ /* 0x000fc800078e20ff */
[C---:B------:R-:W-:Y:S02]  /*e410*/  IADD3 R45, R60.reuse, 0x5, RZ ;  /* 0x000000053c2d7810 */ /* 0x040fe40007ffe0ff */
[C---:B------:R-:W-:Y:S02]  /*e420*/  IADD3 R49, R60.reuse, 0x8, RZ ;  /* 0x000000083c317810 */ /* 0x040fe40007ffe0ff */
[C---:B------:R-:W-:Y:S02]  /*e430*/  IADD3 R51, R60.reuse, 0xa, RZ ;  /* 0x0000000a3c337810 */ /* 0x040fe40007ffe0ff */
[C---:B------:R-:W-:Y:S02]  /*e440*/  IADD3 R53, R60.reuse, 0xc, RZ ;  /* 0x0000000c3c357810 */ /* 0x040fe40007ffe0ff */
[----:B------:R-:W-:Y:S02]  /*e450*/  IADD3 R55, R60, 0xe, RZ ;  /* 0x0000000e3c377810 */ /* 0x000fe40007ffe0ff */
[----:B------:R-:W-:-:S02]  /*e460*/  LEA.HI.SX32 R45, R45, R60, 0x1b ;  /* 0x0000003c2d2d7211 */ /* 0x000fc400078fdaff */
[-C--:B------:R-:W-:Y:S02]  /*e470*/  LEA.HI.SX32 R49, R49, R60.reuse, 0x1b ;  /* 0x0000003c31317211 */ /* 0x080fe400078fdaff */
[-C--:B------:R-:W-:Y:S02]  /*e480*/  LEA.HI.SX32 R51, R51, R60.reuse, 0x1b ;  /* 0x0000003c33337211 */ /* 0x080fe400078fdaff */
[-C--:B------:R-:W-:Y:S02]  /*e490*/  LEA.HI.SX32 R57, R53, R60.reuse, 0x1b ;  /* 0x0000003c35397211 */ /* 0x080fe400078fdaff */
[----:B------:R-:W-:Y:S01]  /*e4a0*/  LEA.HI.SX32 R59, R55, R60, 0x1b ;  /* 0x0000003c373b7211 */ /* 0x000fe200078fdaff */
        /* <DEDUP_REMOVED lines=34> */
[----:B------:R-:W1:Y:S05]  /*e6d0*/  LDS.U16 R7, [R81+0xc] ;  /* 0x00000c0051077984 */ /* 0x000e6a0000000400 */
[----:B------:R-:W-:Y:S01]  /*e6e0*/  @!P6 FMUL.FTZ R33, R33, -1.4426950216293334961 ;  /* 0xbfb8aa3b2121e820 */ /* 0x000fe20000410000 */
[----:B------:R-:W-:-:S05]  /*e6f0*/  FSETP.GTU.FTZ.AND P5, PT, R41, 20, PT ;  /* 0x41a000002900780b */ /* 0x000fca0003fbc000 */
[----:B------:R-:W2:Y:S01]  /*e700*/  @!P6 MUFU.EX2 R33, R33 ;  /* 0x000000210021e308 */ /* 0x000ea20000000800 */
[----:B------:R-:W-:Y:S02]  /*e710*/  FADD.FTZ R43, R9, UR5 ;  /* 0x00000005092b7e21 */ /* 0x000fe40008010000 */
[----:B------:R-:W3:Y:S01]  /*e720*/  LDS.U16 R9, [R81+0xe] ;  /* 0x00000e0051097984 */ /* 0x000ee20000000400 */
[----:B------:R-:W-:-:S04]  /*e730*/  @!P1 FMUL.FTZ R15, R15, -1.4426950216293334961 ;  /* 0xbfb8aa3b0f0f9820 */ /* 0x000fc80000410000 */
[----:B------:R-:W-:Y:S02]  /*e740*/  @!P5 FMUL.FTZ R41, R41, -1.4426950216293334961 ;  /* 0xbfb8aa3b2929d820 */ /* 0x000fe40000410000 */
[----:B------:R-:W5:Y:S01]  /*e750*/  @!P1 MUFU.EX2 R15, R15 ;  /* 0x0000000f000f9308 */ /* 0x000f620000000800 */
[----:B--2---:R-:W-:-:S07]  /*e760*/  @!P6 FADD.FTZ R33, R33, 1 ;  /* 0x3f8000002121e421 */ /* 0x004fce0000010000 */
[----:B------:R-:W2:Y:S01]  /*e770*/  @!P5 MUFU.EX2 R41, R41 ;  /* 0x000000290029d308 */ /* 0x000ea20000000800 */
[----:B----4-:R-:W-:-:S07]  /*e780*/  HADD2.F32 R11, -RZ, R11.H0_H0 ;  /* 0x2000000bff0b7230 */ /* 0x010fce0000004100 */
[----:B------:R-:W4:Y:S01]  /*e790*/  @!P6 MUFU.RCP R33, R33 ;  /* 0x000000210021e308 */ /* 0x000f220000001000 */
[----:B------:R-:W-:Y:S02]  /*e7a0*/  FADD.FTZ R11, R11, UR5 ;  /* 0x000000050b0b7e21 */ /* 0x000fe40008010000 */
[----:B-----5:R-:W-:Y:S02]  /*e7b0*/  @!P1 FADD.FTZ R15, R15, 1 ;  /* 0x3f8000000f0f9421 */ /* 0x020fe40000010000 */
[----:B--2---:R-:W-:-:S03]  /*e7c0*/  @!P5 FADD.FTZ R41, R41, 1 ;  /* 0x3f8000002929d421 */ /* 0x004fc60000010000 */
[----:B------:R-:W2:Y:S01]  /*e7d0*/  @!P1 MUFU.RCP R48, R15 ;  /* 0x0000000f00309308 */ /* 0x000ea20000001000 */
[----:B0-----:R-:W-:Y:S02]  /*e7e0*/  HADD2.F32 R3, -RZ, R3.H0_H0 ;  /* 0x20000003ff037230 */ /* 0x001fe40000004100 */
[----:B------:R-:W-:Y:S01]  /*e7f0*/  HADD2.F32 R5, -RZ, R5.H0_H0 ;  /* 0x20000005ff057230 */ /* 0x000fe20000004100 */
[----:B----4-:R-:W-:-:S04]  /*e800*/  @!P6 FMUL.FTZ R22, R22, R33 ;  /* 0x000000211616e220 */ /* 0x010fc80000410000 */
[----:B------:R-:W0:Y:S01]  /*e810*/  @!P5 MUFU.RCP R50, R41 ;  /* 0x000000290032d308 */ /* 0x000e220000001000 */
[----:B------:R-:W-:Y:S01]  /*e820*/  FSETP.GTU.FTZ.AND P6, PT, R11, 20, PT ;  /* 0x41a000000b00780b */ /* 0x000fe20003fdc000 */
[----:B-1----:R-:W-:Y:S01]  /*e830*/  HADD2.F32 R7, -RZ, R7.H0_H0 ;  /* 0x20000007ff077230 */ /* 0x002fe20000004100 */
[----:B------:R-:W-:Y:S01]  /*e840*/  FADD.FTZ R3, R3, UR5 ;  /* 0x0000000503037e21 */ /* 0x000fe20008010000 */
[----:B---3--:R-:W-:Y:S01]  /*e850*/  HADD2.F32 R9, -RZ, R9.H0_H0 ;  /* 0x20000009ff097230 */ /* 0x008fe20000004100 */
        /* <DEDUP_REMOVED lines=10> */
[----:B--2---:R-:W-:Y:S01]  /*e900*/  @!P1 FMUL.FTZ R21, R21, R48 ;  /* 0x0000003015159220 */ /* 0x004fe20000410000 */
[----:B------:R-:W-:Y:S01]  /*e910*/  FSETP.GTU.FTZ.AND P1, PT, R9, 20, PT ;  /* 0x41a000000900780b */ /* 0x000fe20003f3c000 */
[----:B0-----:R-:W-:Y:S01]  /*e920*/  @!P5 FMUL.FTZ R23, R23, R50 ;  /* 0x000000321717d220 */ /* 0x001fe20000410000 */
        /* <DEDUP_REMOVED lines=12> */
[----:B------:R-:W3:Y:S08]  /*e9f0*/  @!P2 MUFU.EX2 R7, R7 ;  /* 0x000000070007a308 */ /* 0x000ef00000000800 */
[----:B------:R-:W4:Y:S08]  /*ea00*/  @!P1 MUFU.EX2 R9, R9 ;  /* 0x0000000900099308 */ /* 0x000f300000000800 */
[----:B------:R-:W5:Y:S01]  /*ea10*/  @!P5 MUFU.EX2 R13, R13 ;  /* 0x0000000d000dd308 */ /* 0x000f620000000800 */
[----:B-1----:R-:W-:-:S07]  /*ea20*/  @!P0 FADD.FTZ R43, R43, 1 ;  /* 0x3f8000002b2b8421 */ /* 0x002fce0000010000 */
[----:B------:R-:W1:Y:S01]  /*ea30*/  @!P6 MUFU.RCP R11, R11 ;  /* 0x0000000b000be308 */ /* 0x000e620000001000 */
[----:B--2---:R-:W-:Y:S02]  /*ea40*/  @!P4 FADD.FTZ R3, R3, 1 ;  /* 0x3f8000000303c421 */ /* 0x004fe40000010000 */
        /* <DEDUP_REMOVED lines=12> */
[----:B------:R-:W-:-:S05]  /*eb10*/  IADD3 R54, R60, 0xd, RZ ;  /* 0x0000000d3c367810 */ /* 0x000fca0007ffe0ff */
[----:B------:R0:W5:Y:S01]  /*eb20*/  @!P3 MUFU.RCP R63, R5 ;  /* 0x00000005003fb308 */ /* 0x0001620000001000 */
[----:B---3--:R-:W-:Y:S01]  /*eb30*/  IADD3 R3, R60, 0x6, RZ ;  /* 0x000000063c037810 */ /* 0x008fe20007ffe0ff */
[----:B-1----:R-:W-:Y:S01]  /*eb40*/  @!P6 FMUL.FTZ R30, R30, R11 ;  /* 0x0000000b1e1ee220 */ /* 0x002fe20000410000 */
[-C--:B------:R-:W-:Y:S01]  /*eb50*/  LEA.HI.SX32 R15, R15, R60.reuse, 0x1b ;  /* 0x0000003c0f0f7211 */ /* 0x080fe200078fdaff */
[----:B------:R-:W-:Y:S04]  /*eb60*/  LDS.U16 R11, [R81+0x1c] ;  /* 0x00001c00510b7984 */ /* 0x000fe80000000400 */
[----:B------:R1:W-:Y:S01]  /*eb70*/  @!P2 MUFU.RCP R64, R7 ;  /* 0x000000070040a308 */ /* 0x0003e20000001000 */
[----:B0-----:R-:W-:Y:S02]  /*eb80*/  IADD3 R5, R60, 0x9, RZ ;  /* 0x000000093c057810 */ /* 0x001fe40007ffe0ff */
[----:B------:R-:W-:-:S02]  /*eb90*/  LEA.HI.SX32 R33, R33, R60, 0x1b ;  /* 0x0000003c21217211 */ /* 0x000fc400078fdaff */
[-C--:B------:R-:W-:Y:S02]  /*eba0*/  LEA.HI.SX32 R41, R41, R60.reuse, 0x1b ;  /* 0x0000003c29297211 */ /* 0x080fe400078fdaff */
[----:B-1----:R-:W-:Y:S01]  /*ebb0*/  IADD3 R7, R60, 0xf, RZ ;  /* 0x0000000f3c077810 */ /* 0x002fe20007ffe0ff */
[----:B------:R0:W1:Y:S01]  /*ebc0*/  @!P1 MUFU.RCP R66, R9 ;  /* 0x0000000900429308 */ /* 0x0000620000001000 */
[-C--:B------:R-:W-:Y:S02]  /*ebd0*/  LEA.HI.SX32 R43, R43, R60.reuse, 0x1b ;  /* 0x0000003c2b2b7211 */ /* 0x080fe400078fdaff */
[-C--:B------:R-:W-:Y:S02]  /*ebe0*/  LEA.HI.SX32 R47, R3, R60.reuse, 0x1b ;  /* 0x0000003c032f7211 */ /* 0x080fe400078fdaff */
[-C--:B------:R-:W-:Y:S01]  /*ebf0*/  LEA.HI.SX32 R48, R48, R60.reuse, 0x1b ;  /* 0x0000003c30307211 */ /* 0x080fe200078fdaff */
[----:B------:R-:W3:Y:S01]  /*ec00*/  LDS.U16 R3, [R81+0x14] ;  /* 0x0000140051037984 */ /* 0x000ee20000000400 */
[-C--:B------:R-:W-:Y:S01]  /*ec10*/  LEA.HI.SX32 R50, R5, R60.reuse, 0x1b ;  /* 0x0000003c05327211 */ /* 0x080fe200078fdaff */
[----:B------:R1:W2:Y:S01]  /*ec20*/  @!P5 MUFU.RCP R68, R13 ;  /* 0x0000000d0044d308 */ /* 0x0002a20000001000 */
[-C--:B------:R-:W-:Y:S01]  /*ec30*/  LEA.HI.SX32 R56, R52, R60.reuse, 0x1b ;  /* 0x0000003c34387211 */ /* 0x080fe200078fdaff */
[----:B------:R-:W3:Y:S01]  /*ec40*/  LDS.U16 R5, [R81+0x16] ;  /* 0x0000160051057984 */ /* 0x000ee20000000400 */
[----:B------:R-:W-:-:S02]  /*ec50*/  LEA.HI.SX32 R58, R54, R60, 0x1b ;  /* 0x0000003c363a7211 */ /* 0x000fc400078fdaff */
[----:B------:R-:W-:Y:S01]  /*ec60*/  LEA.HI.SX32 R60, R7, R60, 0x1b ;  /* 0x0000003c073c7211 */ /* 0x000fe200078fdaff */
[----:B0-----:R-:W0:Y:S04]  /*ec70*/  LDS.U16 R9, [R81+0x1a] ;  /* 0x00001a0051097984 */ /* 0x001e280000000400 */
[----:B------:R-:W0:Y:S04]  /*ec80*/  LDS.U16 R7, [R81+0x18] ;  /* 0x0000180051077984 */ /* 0x000e280000000400 */
[----:B-1----:R-:W1:Y:S01]  /*ec90*/  LDS.U16 R13, [R81+0x1e] ;  /* 0x00001e00510d7984 */ /* 0x002e620000000400 */
[----:B------:R-:W-:-:S03]  /*eca0*/  F2FP.PACK_AB R227, R227, R228 ;  /* 0x000000e4e3e3723e */ /* 0x000fc600000000ff */
[----:B------:R-:W-:Y:S01]  /*ecb0*/  BAR.SYNC.DEFER_BLOCKING 0x0 ;  /* 0x0000000000007b1d */ /* 0x000fe20000010000 */
[----:B------:R-:W-:Y:S02]  /*ecc0*/  F2FP.PACK_AB R225, R225, R226 ;  /* 0x000000e2e1e1723e */ /* 0x000fe400000000ff */
[----:B------:R-:W-:Y:S02]  /*ecd0*/  PRMT R52, R227, 0x7632, R52 ;  /* 0x00007632e3347816 */ /* 0x000fe40000000034 */
[----:B------:R-:W-:Y:S02]  /*ece0*/  SHF.L.U32 R15, R15, 0x1, RZ ;  /* 0x000000010f0f7819 */ /* 0x000fe400000006ff */
[----:B------:R-:W-:Y:S02]  /*ecf0*/  F2FP.PACK_AB R223, R223, R224 ;  /* 0x000000e0dfdf723e */ /* 0x000fe400000000ff */
[----:B------:R-:W-:Y:S02]  /*ed00*/  SHF.L.U32 R33, R33, 0x1, RZ ;  /* 0x0000000121217819 */ /* 0x000fe400000006ff */
[----:B------:R-:W-:-:S02]  /*ed10*/  PRMT R53, R225, 0x7632, R53 ;  /* 0x00007632e1357816 */ /* 0x000fc40000000035 */
[----:B------:R-:W-:Y:S02]  /*ed20*/  SHF.L.U32 R41, R41, 0x1, RZ ;  /* 0x0000000129297819 */ /* 0x000fe400000006ff */
[----:B------:R-:W-:Y:S02]  /*ed30*/  F2FP.PACK_AB R221, R221, R222 ;  /* 0x000000dedddd723e */ /* 0x000fe400000000ff */
[----:B------:R-:W-:Y:S02]  /*ed40*/  SHF.L.U32 R43, R43, 0x1, RZ ;  /* 0x000000012b2b7819 */ /* 0x000fe400000006ff */
[----:B------:R-:W-:Y:S02]  /*ed50*/  PRMT R55, R223, 0x7632, R55 ;  /* 0x00007632df377816 */ /* 0x000fe40000000037 */
[----:B------:R-:W-:Y:S01]  /*ed60*/  SHF.L.U32 R45, R45, 0x1, RZ ;  /* 0x000000012d2d7819 */ /* 0x000fe200000006ff */
[----:B--2---:R-:W-:Y:S01]  /*ed70*/  @!P0 FMUL.FTZ R24, R24, R61 ;  /* 0x0000003d18188220 */ /* 0x004fe20000410000 */
[----:B------:R-:W-:Y:S01]  /*ed80*/  F2FP.PACK_AB R219, R219, R220 ;  /* 0x000000dcdbdb723e */ /* 0x000fe200000000ff */
[----:B------:R-:W-:Y:S01]  /*ed90*/  STS.U16 [R81], R227 ;  /* 0x000000e351007388 */ /* 0x000fe20000000400 */
[----:B------:R-:W-:-:S03]  /*eda0*/  SHF.L.U32 R47, R47, 0x1, RZ ;  /* 0x000000012f2f7819 */ /* 0x000fc600000006ff */
[----:B------:R2:W-:Y:S01]  /*edb0*/  STS.U16 [R15+0x2], R52 ;  /* 0x000002340f007388 */ /* 0x0005e20000000400 */
[----:B------:R-:W-:Y:S01]  /*edc0*/  F2FP.PACK_AB R217, R217, R218 ;  /* 0x000000dad9d9723e */ /* 0x000fe200000000ff */
[----:B----4-:R-:W-:Y:S01]  /*edd0*/  @!P4 FMUL.FTZ R25, R25, R62 ;  /* 0x0000003e1919c220 */ /* 0x010fe20000410000 */
[----:B------:R-:W-:Y:S01]  /*ede0*/  PRMT R61, R221, 0x7632, R61 ;  /* 0x00007632dd3d7816 */ /* 0x000fe2000000003d */
[----:B------:R-:W-:Y:S01]  /*edf0*/  STS.U16 [R33+0x4], R225 ;  /* 0x000004e121007388 */ /* 0x000fe20000000400 */
[----:B------:R-:W-:-:S03]  /*ee00*/  PRMT R62, R219, 0x7632, R62 ;  /* 0x00007632db3e7816 */ /* 0x000fc6000000003e */
[----:B------:R4:W-:Y:S01]  /*ee10*/  STS.U16 [R41+0x6], R53 ;  /* 0x0000063529007388 */ /* 0x0009e20000000400 */
[----:B--2---:R-:W-:-:S03]  /*ee20*/  SHF.L.U32 R52, R48, 0x1, RZ ;  /* 0x0000000130347819 */ /* 0x004fc600000006ff */
[----:B------:R-:W-:Y:S01]  /*ee30*/  STS.U16 [R43+0x8], R223 ;  /* 0x000008df2b007388 */ /* 0x000fe20000000400 */
[----:B------:R-:W-:Y:S02]  /*ee40*/  SHF.L.U32 R54, R50, 0x1, RZ ;  /* 0x0000000132367819 */ /* 0x000fe400000006ff */
[----:B------:R-:W-:Y:S01]  /*ee50*/  F2FP.PACK_AB R19, R19, R20 ;  /* 0x000000141313723e */ /* 0x000fe200000000ff */
[----:B------:R2:W-:Y:S01]  /*ee60*/  STS.U16 [R45+0xa], R55 ;  /* 0x00000a372d007388 */ /* 0x0005e20000000400 */
[----:B----4-:R-:W-:Y:S02]  /*ee70*/  SHF.L.U32 R53, R49, 0x1, RZ ;  /* 0x0000000131357819 */ /* 0x010fe400000006ff */
[----:B------:R-:W-:Y:S01]  /*ee80*/  ISETP.NE.AND P6, PT, R84, RZ, PT ;  /* 0x000000ff5400720c */ /* 0x000fe20003fc5270 */
[----:B------:R-:W-:Y:S01]  /*ee90*/  STS.U16 [R47+0xc], R221 ;  /* 0x00000cdd2f007388 */ /* 0x000fe20000000400 */
[----:B------:R-:W-:Y:S02]  /*eea0*/  PRMT R20, R217, 0x7632, R20 ;  /* 0x00007632d9147816 */ /* 0x000fe40000000014 */
[----:B------:R-:W-:-:S02]  /*eeb0*/  SHF.L.U32 R56, R56, 0x1, RZ ;  /* 0x0000000138387819 */ /* 0x000fc400000006ff */
[----:B--2---:R-:W-:Y:S01]  /*eec0*/  SHF.L.U32 R55, R51, 0x1, RZ ;  /* 0x0000000133377819 */ /* 0x004fe200000006ff */
[----:B------:R-:W-:Y:S01]  /*eed0*/  STS.U16 [R52+0xe], R61 ;  /* 0x00000e3d34007388 */ /* 0x000fe20000000400 */
[----:B------:R-:W-:Y:S02]  /*eee0*/  F2FP.PACK_AB R17, R17, R18 ;  /* 0x000000121111723e */ /* 0x000fe400000000ff */
[----:B------:R-:W-:Y:S01]  /*eef0*/  SHF.L.U32 R57, R57, 0x1, RZ ;  /* 0x0000000139397819 */ /* 0x000fe200000006ff */
[----:B------:R-:W-:Y:S01]  /*ef00*/  STS.U16 [R53+0x10], R219 ;  /* 0x000010db35007388 */ /* 0x000fe20000000400 */
[----:B------:R-:W-:Y:S02]  /*ef10*/  PRMT R48, R19, 0x7632, R48 ;  /* 0x0000763213307816 */ /* 0x000fe40000000030 */
[----:B------:R-:W-:Y:S01]  /*ef20*/  SHF.L.U32 R58, R58, 0x1, RZ ;  /* 0x000000013a3a7819 */ /* 0x000fe200000006ff */
[----:B------:R-:W-:Y:S01]  /*ef30*/  STS.U16 [R54+0x12], R62 ;  /* 0x0000123e36007388 */ /* 0x000fe20000000400 */
[----:B------:R-:W-:-:S02]  /*ef40*/  SHF.L.U32 R59, R59, 0x1, RZ ;  /* 0x000000013b3b7819 */ /* 0x000fc400000006ff */
[----:B------:R-:W-:Y:S01]  /*ef50*/  PRMT R49, R17, 0x7632, R49 ;  /* 0x0000763211317816 */ /* 0x000fe20000000031 */
[----:B------:R-:W-:Y:S01]  /*ef60*/  STS.U16 [R55+0x14], R217 ;  /* 0x000014d937007388 */ /* 0x000fe20000000400 */
[----:B------:R-:W-:-:S03]  /*ef70*/  SHF.L.U32 R60, R60, 0x1, RZ ;  /* 0x000000013c3c7819 */ /* 0x000fc600000006ff */
[----:B------:R2:W-:Y:S04]  /*ef80*/  STS.U16 [R56+0x16], R20 ;  /* 0x0000161438007388 */ /* 0x0005e80000000400 */
[----:B------:R4:W-:Y:S01]  /*ef90*/  STS.U16 [R57+0x18], R19 ;  /* 0x0000181339007388 */ /* 0x0009e20000000400 */
[----:B-----5:R-:W-:-:S03]  /*efa0*/  @!P3 FMUL.FTZ R26, R26, R63 ;  /* 0x0000003f1a1ab220 */ /* 0x020fc60000410000 */
        /* <DEDUP_REMOVED lines=22> */
[----:B---3--:R-:W-:-:S02]  /*f110*/  HADD2.F32 R3, -RZ, R3.H0_H0 ;  /* 0x20000003ff037230 */ /* 0x008fc40000004100 */
[----:B------:R-:W-:Y:S02]  /*f120*/  HADD2.F32 R5, -RZ, R5.H0_H0 ;  /* 0x20000005ff057230 */ /* 0x000fe40000004100 */
[----:B0-----:R-:W-:Y:S02]  /*f130*/  HADD2.F32 R9, -RZ, R9.H0_H0 ;  /* 0x20000009ff097230 */ /* 0x001fe40000004100 */
[----:B------:R-:W-:Y:S01]  /*f140*/  HADD2.F32 R7, -RZ, R7.H0_H0 ;  /* 0x20000007ff077230 */ /* 0x000fe20000004100 */
[----:B------:R-:W-:Y:S02]  /*f150*/  FADD.FTZ R3, R3, UR5 ;  /* 0x0000000503037e21 */ /* 0x000fe40008010000 */
[----:B------:R-:W-:Y:S02]  /*f160*/  FADD.FTZ R5, R5, UR5 ;  /* 0x0000000505057e21 */ /* 0x000fe40008010000 */
[----:B------:R-:W-:Y:S02]  /*f170*/  FADD.FTZ R9, R9, UR5 ;  /* 0x0000000509097e21 */ /* 0x000fe40008010000 */
[----:B------:R-:W-:Y:S01]  /*f180*/  FADD.FTZ R7, R7, UR5 ;  /* 0x0000000507077e21 */ /* 0x000fe20008010000 */
[----:B------:R-:W-:Y:S01]  /*f190*/  FSETP.GTU.FTZ.AND P0, PT, R3, 20, PT ;  /* 0x41a000000300780b */ /* 0x000fe20003f1c000 */
[----:B------:R-:W-:Y:S01]  /*f1a0*/  @!P1 FMUL.FTZ R29, R29, R66 ;  /* 0x000000421d1d9220 */ /* 0x000fe20000410000 */
[----:B------:R-:W-:Y:S01]  /*f1b0*/  FSETP.GTU.FTZ.AND P1, PT, R5, 20, PT ;  /* 0x41a000000500780b */ /* 0x000fe20003f3c000 */
[----:B------:R-:W-:Y:S01]  /*f1c0*/  @!P2 FMUL.FTZ R27, R27, R64 ;  /* 0x000000401b1ba220 */ /* 0x000fe20000410000 */
[----:B------:R-:W-:Y:S01]  /*f1d0*/  FSETP.GTU.FTZ.AND P3, PT, R9, 20, PT ;  /* 0x41a000000900780b */ /* 0x000fe20003f7c000 */
[----:B------:R-:W0:Y:S01]  /*f1e0*/  LDS R95, [0x840] ;  /* 0x00084000ff5f7984 */ /* 0x000e220000000800 */
[----:B------:R-:W-:Y:S01]  /*f1f0*/  FSETP.GTU.FTZ.AND P2, PT, R7, 20, PT ;  /* 0x41a000000700780b */ /* 0x000fe20003f5c000 */
[----:B------:R-:W-:-:S02]  /*f200*/  HADD2.F32 R11, -RZ, R11.H0_H0 ;  /* 0x2000000bff0b7230 */ /* 0x000fc40000004100 */
[----:B-1----:R-:W-:-:S04]  /*f210*/  HADD2.F32 R13, -RZ, R13.H0_H0 ;  /* 0x2000000dff0d7230 */ /* 0x002fc80000004100 */
[----:B------:R-:W-:Y:S02]  /*f220*/  @!P0 FMUL.FTZ R3, R3, -1.4426950216293334961 ;  /* 0xbfb8aa3b03038820 */ /* 0x000fe40000410000 */
[----:B------:R-:W-:Y:S02]  /*f230*/  @!P1 FMUL.FTZ R5, R5, -1.4426950216293334961 ;  /* 0xbfb8aa3b05059820 */ /* 0x000fe40000410000 */
[----:B------:R-:W-:Y:S01]  /*f240*/  @!P3 FMUL.FTZ R9, R9, -1.4426950216293334961 ;  /* 0xbfb8aa3b0909b820 */ /* 0x000fe20000410000 */
[----:B------:R-:W-:Y:S01]  /*f250*/  SHF.R.S32.HI R97, RZ, 0x1f, R82 ;  /* 0x0000001fff617819 */ /* 0x000fe20000011452 */
[----:B------:R-:W-:Y:S01]  /*f260*/  FADD.FTZ R11, R11, UR5 ;  /* 0x000000050b0b7e21 */ /* 0x000fe20008010000 */
[----:B------:R-:W-:Y:S01]  /*f270*/  IADD3 R18, P4, R82, UR38, RZ ;  /* 0x0000002652127c10 */ /* 0x000fe2000ff9e0ff */
[----:B------:R-:W-:Y:S01]  /*f280*/  @!P2 FMUL.FTZ R7, R7, -1.4426950216293334961 ;  /* 0xbfb8aa3b0707a820 */ /* 0x000fe20000410000 */
[----:B--2---:R-:W-:Y:S01]  /*f290*/  MOV R20, UR38 ;  /* 0x0000002600147c02 */ /* 0x004fe20008000f00 */
[----:B------:R-:W-:Y:S01]  /*f2a0*/  FADD.FTZ R13, R13, UR5 ;  /* 0x000000050d0d7e21 */ /* 0x000fe20008010000 */
[----:B------:R-:W1:Y:S01]  /*f2b0*/  @!P0 MUFU.EX2 R3, R3 ;  /* 0x0000000300038308 */ /* 0x000e620000000800 */
[----:B------:R-:W-:Y:S01]  /*f2c0*/  @!P5 FMUL.FTZ R31, R31, R68 ;  /* 0x000000441f1fd220 */ /* 0x000fe20000410000 */
[----:B----4-:R-:W-:-:S02]  /*f2d0*/  LEA.HI.X.SX32 R19, R20, R97, 0x1, P4 ;  /* 0x0000006114137211 */ /* 0x010fc400020f0eff */
        /* <DEDUP_REMOVED lines=8> */
[----:B--2---:R-:W-:Y:S02]  /*f360*/  @!P1 FADD.FTZ R5, R5, 1 ;  /* 0x3f80000005059421 */ /* 0x004fe40000010000 */
[----:B---3--:R-:W-:Y:S01]  /*f370*/  @!P3 FADD.FTZ R9, R9, 1 ;  /* 0x3f8000000909b421 */ /* 0x008fe20000010000 */
[----:B0-----:R-:W-:Y:S01]  /*f380*/  ISETP.GE.AND P6, PT, R82, R95, PT ;  /* 0x0000005f5200720c */ /* 0x001fe20003fc6270 */
[----:B------:R-:W-:Y:S01]  /*f390*/  UIMAD UR7, UR36, UR8, URZ ;  /* 0x00000008240772a4 */ /* 0x000fe2000f8e023f */
[----:B------:R-:W0:Y:S01]  /*f3a0*/  @!P4 MUFU.EX2 R11, R11 ;  /* 0x0000000b000bc308 */ /* 0x000e220000000800 */
[----:B----4-:R-:W-:Y:S02]  /*f3b0*/  @!P2 FADD.FTZ R7, R7, 1 ;  /* 0x3f8000000707a421 */ /* 0x010fe40000010000 */
[----:B------:R-:W-:-:S05]  /*f3c0*/  UIMAD UR32, UR33, UR9, UR7 ;  /* 0x00000009212072a4 */ /* 0x000fca000f8e0207 */
[----:B------:R-:W1:Y:S01]  /*f3d0*/  @!P5 MUFU.EX2 R13, R13 ;  /* 0x0000000d000dd308 */ /* 0x000e620000000800 */
[----:B------:R-:W-:Y:S02]  /*f3e0*/  UIMAD UR7, UR36, UR34, URZ ;  /* 0x00000022240772a4 */ /* 0x000fe4000f8e023f */
[----:B------:R-:W-:-:S05]  /*f3f0*/  UIMAD.WIDE.U32 UR20, UR33, UR8, URZ ;  /* 0x00000008211472a5 */ /* 0x000fca000f8e003f */
[----:B------:R-:W2:Y:S08]  /*f400*/  @!P0 MUFU.RCP R3, R3 ;  /* 0x0000000300038308 */ /* 0x000eb00000001000 */
[----:B------:R-:W3:Y:S08]  /*f410*/  @!P1 MUFU.RCP R5, R5 ;  /* 0x0000000500059308 */ /* 0x000ef00000001000 */
        /* <DEDUP_REMOVED lines=19> */
.L_x_5354:
[----:B-1234-:R-:W-:Y:S05]  /*f550*/  BSYNC B0 ;  /* 0x0000000000007941 */ /* 0x01efea0003800000 */
.L_x_5353:
        /* <DEDUP_REMOVED lines=43> */
[-C--:B------:R-:W-:Y:S02]  /*f810*/  ISETP.GE.AND P1, PT, R10, R95.reuse, PT ;  /* 0x0000005f0a00720c */ /* 0x080fe40003f26270 */
        /* <DEDUP_REMOVED lines=19> */
[----:B------:R-:W-:Y:S04]  /*f950*/  @!P1 STG.E.U16 [R48.64+-0x440], R93 ;  /* 0xfffbc05d30009986 */ /* 0x000fe8000c10151e */
[----:B------:R-:W-:Y:S01]  /*f960*/  BAR.SYNC.DEFER_BLOCKING 0x0 ;  /* 0x0000000000007b1d */ /* 0x000fe20000010000 */
[----:B--2---:R-:W-:Y:S01]  /*f970*/  FADD.FTZ R3, R21, R51 ;  /* 0x0000003315037221 */ /* 0x004fe20000010000 */
[----:B------:R-:W-:-:S03]  /*f980*/  F2FP.PACK_AB R21, R22, R21 ;  /* 0x000000151615723e */ /* 0x000fc600000000ff */
[----:B------:R-:W-:Y:S01]  /*f990*/  FADD.FTZ R20, R3, R22 ;  /* 0x0000001603147221 */ /* 0x000fe20000010000 */
[----:B------:R-:W-:Y:S01]  /*f9a0*/  PRMT R11, R21, 0x7632, R11 ;  /* 0x00007632150b7816 */ /* 0x000fe2000000000b */
[----:B------:R-:W-:Y:S02]  /*f9b0*/  STS.U16 [R81], R21 ;  /* 0x0000001551007388 */ /* 0x000fe40000000400 */
[----:B------:R-:W-:Y:S01]  /*f9c0*/  FADD.FTZ R3, R20, R23 ;  /* 0x0000001714037221 */ /* 0x000fe20000010000 */
[----:B------:R-:W-:Y:S01]  /*f9d0*/  F2FP.PACK_AB R23, R24, R23 ;  /* 0x000000171817723e */ /* 0x000fe200000000ff */
[----:B------:R0:W-:Y:S02]  /*f9e0*/  STS.U16 [R15+0x2], R11 ;  /* 0x0000020b0f007388 */ /* 0x0001e40000000400 */
[----:B------:R-:W-:Y:S01]  /*f9f0*/  FADD.FTZ R20, R3, R24 ;  /* 0x0000001803147221 */ /* 0x000fe20000010000 */
[----:B------:R-:W-:Y:S01]  /*fa00*/  PRMT R13, R23, 0x7632, R13 ;  /* 0x00007632170d7816 */ /* 0x000fe2000000000d */
[----:B------:R-:W-:Y:S02]  /*fa10*/  STS.U16 [R33+0x4], R23 ;  /* 0x0000041721007388 */ /* 0x000fe40000000400 */
[----:B------:R-:W-:Y:S01]  /*fa20*/  FADD.FTZ R3, R20, R25 ;  /* 0x0000001914037221 */ /* 0x000fe20000010000 */
[----:B------:R-:W-:Y:S01]  /*fa30*/  F2FP.PACK_AB R25, R26, R25 ;  /* 0x000000191a19723e */ /* 0x000fe200000000ff */
[----:B------:R1:W-:Y:S01]  /*fa40*/  STS.U16 [R41+0x6], R13 ;  /* 0x0000060d29007388 */ /* 0x0003e20000000400 */
[----:B------:R-:W-:Y:S01]  /*fa50*/  PRMT R20, R5, 0x7610, R20 ;  /* 0x0000761005147816 */ /* 0x000fe20000000014 */
[----:B------:R-:W-:Y:S01]  /*fa60*/  FADD.FTZ R26, R3, R26 ;  /* 0x0000001a031a7221 */ /* 0x000fe20000010000 */
[----:B------:R-:W-:Y:S01]  /*fa70*/  PRMT R17, R25, 0x7632, R17 ;  /* 0x0000763219117816 */ /* 0x000fe20000000011 */
[----:B------:R-:W-:Y:S01]  /*fa80*/  STS.U16 [R43+0x8], R25 ;  /* 0x000008192b007388 */ /* 0x000fe20000000400 */
[----:B0-----:R-:W-:Y:S01]  /*fa90*/  PRMT R11, R5, 0x7632, R11 ;  /* 0x00007632050b7816 */ /* 0x001fe2000000000b */
        /* <DEDUP_REMOVED lines=9> */
[----:B-1----:R-:W-:Y:S01]  /*fb30*/  PRMT R13, R9, 0x7632, R13 ;  /* 0x00007632090d7816 */ /* 0x002fe2000000000d */
[----:B------:R-:W-:Y:S01]  /*fb40*/  STS.U16 [R52+0xe], R11 ;  /* 0x00000e0b34007388 */ /* 0x000fe20000000400 */
[C---:B------:R-:W-:Y:S01]  /*fb50*/  PRMT R22, R5.reuse, 0x7632, R22 ;  /* 0x0000763205167816 */ /* 0x040fe20000000016 */
[----:B------:R-:W-:Y:S01]  /*fb60*/  FADD.FTZ R31, R30, R31 ;  /* 0x0000001f1e1f7221 */ /* 0x000fe20000010000 */
[----:B0-----:R-:W-:Y:S01]  /*fb70*/  PRMT R17, R5, 0x7610, R17 ;  /* 0x0000761005117816 */ /* 0x001fe20000000011 */
[----:B------:R-:W-:Y:S01]  /*fb80*/  STS.U16 [R53+0x10], R15 ;  /* 0x0000100f35007388 */ /* 0x000fe20000000400 */
[----:B------:R-:W-:Y:S01]  /*fb90*/  PRMT R23, R7, 0x7632, R23 ;  /* 0x0000763207177816 */ /* 0x000fe20000000017 */
[----:B------:R-:W-:Y:S01]  /*fba0*/  FADD.FTZ R31, R31, R32 ;  /* 0x000000201f1f7221 */ /* 0x000fe20000010000 */
[----:B--2---:R-:W-:Y:S01]  /*fbb0*/  PRMT R20, R7, 0x7610, R20 ;  /* 0x0000761007147816 */ /* 0x004fe20000000014 */
[----:B------:R-:W-:Y:S02]  /*fbc0*/  STS.U16 [R54+0x12], R21 ;  /* 0x0000121536007388 */ /* 0x000fe40000000400 */
[----:B------:R-:W-:-:S02]  /*fbd0*/  FADD.FTZ R34, R31, R34 ;  /* 0x000000221f227221 */ /* 0x000fc40000010000 */
[----:B------:R-:W-:Y:S02]  /*fbe0*/  STS.U16 [R55+0x14], R9 ;  /* 0x0000140937007388 */ /* 0x000fe40000000400 */
[----:B------:R-:W-:Y:S02]  /*fbf0*/  FADD.FTZ R35, R34, R35 ;  /* 0x0000002322237221 */ /* 0x000fe40000010000 */
[----:B------:R-:W-:Y:S02]  /*fc00*/  STS.U16 [R56+0x16], R13 ;  /* 0x0000160d38007388 */ /* 0x000fe40000000400 */
[----:B------:R-:W-:Y:S02]  /*fc10*/  FADD.FTZ R36, R35, R36 ;  /* 0x0000002423247221 */ /* 0x000fe40000010000 */
[----:B------:R-:W-:Y:S02]  /*fc20*/  STS.U16 [R57+0x18], R17 ;  /* 0x0000181139007388 */ /* 0x000fe40000000400 */
[----:B------:R-:W-:-:S02]  /*fc30*/  FADD.FTZ R36, R36, R37 ;  /* 0x0000002524247221 */ /* 0x000fc40000010000 */
[----:B------:R0:W-:Y:S02]  /*fc40*/  STS.U16 [R58+0x1a], R22 ;  /* 0x00001a163a007388 */ /* 0x0001e40000000400 */
[----:B------:R-:W-:Y:S02]  /*fc50*/  FADD.FTZ R3, R36, R39 ;  /* 0x0000002724037221 */ /* 0x000fe40000010000 */
[----:B------:R-:W-:Y:S04]  /*fc60*/  STS.U16 [R59+0x1c], R20 ;  /* 0x00001c143b007388 */ /* 0x000fe80000000400 */
[----:B------:R-:W-:Y:S01]  /*fc70*/  STS.U16 [R60+0x1e], R23 ;  /* 0x00001e173c007388 */ /* 0x000fe20000000400 */
[----:B------:R-:W-:-:S06]  /*fc80*/  NOP ;  /* 0x0000000000007918 */ /* 0x000fcc0000000000 */
[----:B------:R-:W-:Y:S01]  /*fc90*/  LDS.U16 R5, [R88] ;  /* 0x0000000058057984 */ /* 0x000fe20000000400 */
[----:B0-----:R-:W-:-:S03]  /*fca0*/  IADD3 R22, P1, R82, -0x3e0, RZ ;  /* 0xfffffc2052167810 */ /* 0x001fc60007f3e0ff */
        /* <DEDUP_REMOVED lines=34> */
.L_x_5356:
[----:B------:R-:W-:Y:S05]  /*fed0*/  BSYNC B0 ;  /* 0x0000000000007941 */ /* 0x000fea0003800000 */
.L_x_5355:
        /* <DEDUP_REMOVED lines=15> */
[----:B0-----:R-:W-:Y:S01]  /*ffd0*/  MOV R5, UR7 ;  /* 0x0000000700057c02 */ /* 0x001fe20008000f00 */
        /* <DEDUP_REMOVED lines=40> */
.L_x_5218:
        /* <DEDUP_REMOVED lines=32> */
.L_x_5359:
[----:B------:R-:W-:Y:S05]  /*10460*/  BSYNC B0 ;  /* 0x0000000000007941 */ /* 0x000fea0003800000 */
.L_x_5358:
        /* <DEDUP_REMOVED lines=31> */
.L_x_5361:
[----:B------:R-:W3:Y:S02]  /*10660*/  S2R R11, SR_TID.X ;  /* 0x00000000000b7919 */ /* 0x000ee40000002100 */
.L_x_5362:
[----:B------:R-:W-:Y:S05]  /*10670*/  BSYNC B0 ;  /* 0x0000000000007941 */ /* 0x000fea0003800000 */
.L_x_5360:
        /* <DEDUP_REMOVED lines=12> */
.L_x_5363:
        /* <DEDUP_REMOVED lines=32> */
.L_x_5256:
[----:B------:R-:W-:Y:S01]  /*10940*/  HFMA2.MMA R66, -RZ, RZ, 0, 5.9604644775390625e-08 ;  /* 0x00000001ff427435 */ /* 0x000fe200000001ff */
[----:B------:R-:W-:-:S02]  /*10950*/  MOV R65, R241 ;  /* 0x000000f100417202 */ /* 0x000fc40000000f00 */
[----:B------:R-:W-:Y:S02]  /*10960*/  MOV R245, RZ ;  /* 0x000000ff00f57202 */ /* 0x000fe40000000f00 */
[----:B------:R-:W-:Y:S02]  /*10970*/  MOV R244, 0xffffffff ;  /* 0xffffffff00f47802 */ /* 0x000fe40000000f00 */
[----:B------:R-:W-:Y:S02]  /*10980*/  MOV R64, 0x109a0 ;  /* 0x000109a000407802 */ /* 0x000fe40000000f00 */
[----:B-1----:R-:W-:Y:S05]  /*10990*/  CALL.REL.NOINC `($__internal_128_$__cuda_sm70_shflsync_up) ;  /* 0x00001e1000007944 */ /* 0x002fea0003c00000 */
[----:B-1----:R-:W-:Y:S01]  /*109a0*/  MOV R69, R66 ;  /* 0x0000004200457202 */ /* 0x002fe20000000f00 */
[----:B------:R-:W-:Y:S05]  /*109b0*/  BRA `(.L_x_5364) ;  /* 0xffff74d000007947 */ /* 0x000fea000383ffff */
.L_x_5257:
[----:B------:R-:W-:Y:S01]  /*109c0*/  HFMA2.MMA R66, -RZ, RZ, 0, 5.9604644775390625e-08 ;  /* 0x00000001ff427435 */ /* 0x000fe200000001ff */
[----:B------:R-:W-:Y:S02]  /*109d0*/  MOV R65, R67 ;  /* 0x0000004300417202 */ /* 0x000fe40000000f00 */
[----:B------:R-:W-:Y:S02]  /*109e0*/  MOV R245, RZ ;  /* 0x000000ff00f57202 */ /* 0x000fe40000000f00 */
[----:B------:R-:W-:-:S02]  /*109f0*/  MOV R244, 0xffffffff ;  /* 0xffffffff00f47802 */ /* 0x000fc40000000f00 */
[----:B------:R-:W-:Y:S02]  /*10a00*/  MOV R64, 0x10a20 ;  /* 0x00010a2000407802 */ /* 0x000fe40000000f00 */
[----:B012---:R-:W-:Y:S05]  /*10a10*/  CALL.REL.NOINC `($__internal_128_$__cuda_sm70_shflsync_up) ;  /* 0x00001d9000007944 */ /* 0x007fea0003c00000 */
[----:B-1----:R-:W-:Y:S01]  /*10a20*/  MOV R70, R66 ;  /* 0x0000004200467202 */ /* 0x002fe20000000f00 */
[----:B------:R-:W-:Y:S01]  /*10a30*/  HFMA2.MMA R66, -RZ, RZ, 0, 5.9604644775390625e-08 ;  /* 0x00000001ff427435 */ /* 0x000fe200000001ff */
[----:B------:R-:W-:Y:S02]  /*10a40*/  MOV R65, R68 ;  /* 0x0000004400417202 */ /* 0x000fe40000000f00 */
[----:B------:R-:W-:Y:S02]  /*10a50*/  MOV R245, RZ ;  /* 0x000000ff00f57202 */ /* 0x000fe40000000f00 */
[----:B------:R-:W-:Y:S02]  /*10a60*/  MOV R244, 0xffffffff ;  /* 0xffffffff00f47802 */ /* 0x000fe40000000f00 */
[----:B------:R-:W-:Y:S02]  /*10a70*/  MOV R64, 0x10a90 ;  /* 0x00010a9000407802 */ /* 0x000fe40000000f00 */
[----:B------:R-:W-:Y:S05]  /*10a80*/  CALL.REL.NOINC `($__internal_128_$__cuda_sm70_shflsync_up) ;  /* 0x00001d2000007944 */ /* 0x000fea0003c00000 */
[----:B-1----:R-:W-:Y:S01]  /*10a90*/  MOV R71, R66 ;  /* 0x0000004200477202 */ /* 0x002fe20000000f00 */
[----:B------:R-:W-:Y:S01]  /*10aa0*/  HFMA2.MMA R66, -RZ, RZ, 0, 5.9604644775390625e-08 ;  /* 0x00000001ff427435 */ /* 0x000fe200000001ff */
[----:B------:R-:W-:-:S02]  /*10ab0*/  MOV R65, R242 ;  /* 0x000000f200417202 */ /* 0x000fc40000000f00 */
[----:B------:R-:W-:Y:S02]  /*10ac0*/  MOV R245, RZ ;  /* 0x000000ff00f57202 */ /* 0x000fe40000000f00 */
[----:B------:R-:W-:Y:S02]  /*10ad0*/  MOV R244, 0xffffffff ;  /* 0xffffffff00f47802 */ /* 0x000fe40000000f00 */
[----:B------:R-:W-:Y:S02]  /*10ae0*/  MOV R64, 0x10b00 ;  /* 0x00010b0000407802 */ /* 0x000fe40000000f00 */
[----:B------:R-:W-:Y:S05]  /*10af0*/  CALL.REL.NOINC `($__internal_128_$__cuda_sm70_shflsync_up) ;  /* 0x00001cb000007944 */ /* 0x000fea0003c00000 */
[-C--:B------:R-:W-:Y:S01]  /*10b00*/  FMUL.FTZ R64, R67, R69.reuse ;  /* 0x0000004543407220 */ /* 0x080fe20000410000 */
[----:B------:R-:W-:Y:S01]  /*10b10*/  ISETP.GE.AND P0, PT, R83, 0x1, PT ;  /* 0x000000015300780c */ /* 0x000fe20003f06270 */
[-C--:B------:R-:W-:Y:S01]  /*10b20*/  FMUL.FTZ R244, R67, R70.reuse ;  /* 0x0000004643f47220 */ /* 0x080fe20000410000 */
[----:B------:R-:W-:Y:S01]  /*10b30*/  MOV R245, RZ ;  /* 0x000000ff00f57202 */ /* 0x000fe20000000f00 */
[C---:B------:R-:W-:Y:S02]  /*10b40*/  FFMA.FTZ R64, R241.reuse, R70, R64 ;  /* 0x00000046f1407223 */ /* 0x040fe40000010040 */
[----:B------:R-:W-:-:S02]  /*10b50*/  FFMA.FTZ R70, R241, R69, -R244 ;  /* 0x00000045f1467223 */ /* 0x000fc400000108f4 */
[C---:B-1----:R-:W-:Y:S02]  /*10b60*/  FMUL.FTZ R244, R67.reuse, R66 ;  /* 0x0000004243f47220 */ /* 0x042fe40000410000 */
[CC--:B------:R-:W-:Y:S01]  /*10b70*/  FMUL.FTZ R69, R67.reuse, R71.reuse ;  /* 0x0000004743457220 */ /* 0x0c0fe20000410000 */
[----:B------:R-:W-:Y:S01]  /*10b80*/  FSEL R67, R67, R64, !P0 ;  /* 0x0000004043437208 */ /* 0x000fe20004000000 */
[C---:B------:R-:W-:Y:S01]  /*10b90*/  FFMA.FTZ R65, R241.reuse, R71, -R244 ;  /* 0x00000047f1417223 */ /* 0x040fe200000108f4 */
[----:B------:R-:W-:Y:S01]  /*10ba0*/  MOV R244, 0xffffffff ;  /* 0xffffffff00f47802 */ /* 0x000fe20000000f00 */
[C---:B------:R-:W-:Y:S01]  /*10bb0*/  FFMA.FTZ R69, R241.reuse, R66, R69 ;  /* 0x00000042f1457223 */ /* 0x040fe20000010045 */
[----:B------:R-:W-:Y:S01]  /*10bc0*/  FSEL R241, R241, R70, !P0 ;  /* 0x00000046f1f17208 */ /* 0x000fe20004000000 */
[----:B------:R-:W-:Y:S01]  /*10bd0*/  FADD.FTZ R65, R68, R65 ;  /* 0x0000004144417221 */ /* 0x000fe20000010000 */
[----:B------:R-:W-:Y:S01]  /*10be0*/  HFMA2.MMA R66, -RZ, RZ, 0, 1.1920928955078125e-07 ;  /* 0x00000002ff427435 */ /* 0x000fe200000001ff */
[----:B------:R-:W-:Y:S01]  /*10bf0*/  FADD.FTZ R69, R242, R69 ;  /* 0x00000045f2457221 */ /* 0x000fe20000010000 */
[----:B------:R-:W-:-:S02]  /*10c00*/  MOV R64, 0x10c50 ;  /* 0x00010c5000407802 */ /* 0x000fc40000000f00 */
[----:B------:R-:W-:Y:S02]  /*10c10*/  FSEL R68, R68, R65, !P0 ;  /* 0x0000004144447208 */ /* 0x000fe40004000000 */
[----:B------:R-:W-:Y:S02]  /*10c20*/  FSEL R242, R242, R69, !P0 ;  /* 0x00000045f2f27208 */ /* 0x000fe40004000000 */
[----:B------:R-:W-:Y:S02]  /*10c30*/  MOV R65, R241 ;  /* 0x000000f100417202 */ /* 0x000fe40000000f00 */
[----:B------:R-:W-:Y:S05]  /*10c40*/  CALL.REL.NOINC `($__internal_128_$__cuda_sm70_shflsync_up) ;  /* 0x00001b6000007944 */ /* 0x000fea0003c00000 */
[----:B-1----:R-:W-:Y:S01]  /*10c50*/  MOV R69, R66 ;  /* 0x0000004200457202 */ /* 0x002fe20000000f00 */
[----:B------:R-:W-:Y:S01]  /*10c60*/  HFMA2.MMA R66, -RZ, RZ, 0, 1.1920928955078125e-07 ;  /* 0x00000002ff427435 */ /* 0x000fe200000001ff */
[----:B------:R-:W-:Y:S02]  /*10c70*/  MOV R65, R67 ;  /* 0x0000004300417202 */ /* 0x000fe40000000f00 */
[----:B------:R-:W-:Y:S02]  /*10c80*/  MOV R245, RZ ;  /* 0x000000ff00f57202 */ /* 0x000fe40000000f00 */
[----:B------:R-:W-:-:S02]  /*10c90*/  MOV R244, 0xffffffff ;  /* 0xffffffff00f47802 */ /* 0x000fc40000000f00 */
[----:B------:R-:W-:Y:S02]  /*10ca0*/  MOV R64, 0x10cc0 ;  /* 0x00010cc000407802 */ /* 0x000fe40000000f00 */
[----:B------:R-:W-:Y:S05]  /*10cb0*/  CALL.REL.NOINC `($__internal_128_$__cuda_sm70_shflsync_up) ;  /* 0x00001af000007944 */ /* 0x000fea0003c00000 */
[----:B-1----:R-:W-:Y:S01]  /*10cc0*/  MOV R70, R66 ;  /* 0x0000004200467202 */ /* 0x002fe20000000f00 */
[----:B------:R-:W-:Y:S01]  /*10cd0*/  HFMA2.MMA R66, -RZ, RZ, 0, 1.1920928955078125e-07 ;  /* 0x00000002ff427435 */ /* 0x000fe200000001ff */
[----:B------:R-:W-:Y:S02]  /*10ce0*/  MOV R65, R68 ;  /* 0x0000004400417202 */ /* 0x000fe40000000f00 */
[----:B------:R-:W-:Y:S02]  /*10cf0*/  MOV R245, RZ ;  /* 0x000000ff00f57202 */ /* 0x000fe40000000f00 */
[----:B------:R-:W-:Y:S02]  /*10d00*/  MOV R244, 0xffffffff ;  /* 0xffffffff00f47802 */ /* 0x000fe40000000f00 */
[----:B------:R-:W-:Y:S02]  /*10d10*/  MOV R64, 0x10d30 ;  /* 0x00010d3000407802 */ /* 0x000fe40000000f00 */
[----:B------:R-:W-:Y:S05]  /*10d20*/  CALL.REL.NOINC `($__internal_128_$__cuda_sm70_shflsync_up) ;  /* 0x00001a8000007944 */ /* 0x000fea0003c00000 */
[----:B-1----:R-:W-:Y:S01]  /*10d30*/  MOV R71, R66 ;  /* 0x0000004200477202 */ /* 0x002fe20000000f00 */
[----:B------:R-:W-:Y:S01]  /*10d40*/  HFMA2.MMA R66, -RZ, RZ, 0, 1.1920928955078125e-07 ;  /* 0x00000002ff427435 */ /* 0x000fe200000001ff */
[----:B------:R-:W-:-:S02]  /*10d50*/  MOV R65, R242 ;  /* 0x000000f200417202 */ /* 0x000fc40000000f00 */
[----:B------:R-:W-:Y:S02]  /*10d60*/  MOV R245, RZ ;  /* 0x000000ff00f57202 */ /* 0x000fe40000000f00 */
[----:B------:R-:W-:Y:S02]  /*10d70*/  MOV R244, 0xffffffff ;  /* 0xffffffff00f47802 */ /* 0x000fe40000000f00 */
[----:B------:R-:W-:Y:S02]  /*10d80*/  MOV R64, 0x10da0 ;  /* 0x00010da000407802 */ /* 0x000fe40000000f00 */
[----:B------:R-:W-:Y:S05]  /*10d90*/  CALL.REL.NOINC `($__internal_128_$__cuda_sm70_shflsync_up) ;  /* 0x00001a1000007944 */ /* 0x000fea0003c00000 */
        /* <DEDUP_REMOVED lines=8> */
[----:B------:R-:W-:Y:S02]  /*10e20*/  FMUL.FTZ R64, R69, R67 ;  /* 0x0000004345407220 */ /* 0x000fe40000410000 */
[----:B------:R-:W-:Y:S02]  /*10e30*/  @P0 FADD.FTZ R68, R68, R65 ;  /* 0x0000004144440221 */ /* 0x000fe40000010000 */
[C---:B------:R-:W-:Y:S02]  /*10e40*/  FFMA.FTZ R64, R70.reuse, R241, R64 ;  /* 0x000000f146407223 */ /* 0x040fe40000010040 */
[----:B------:R-:W-:Y:S02]  /*10e50*/  FMUL.FTZ R70, R70, R67 ;  /* 0x0000004346467220 */ /* 0x000fe40000410000 */
[----:B------:R-:W-:Y:S01]  /*10e60*/  @P0 FADD.FTZ R242, R242, R71 ;  /* 0x00000047f2f20221 */ /* 0x000fe20000010000 */
[----:B------:R-:W-:Y:S01]  /*10e70*/  FSEL R67, R67, R64, !P0 ;  /* 0x0000004043437208 */ /* 0x000fe20004000000 */
[----:B------:R-:W-:Y:S01]  /*10e80*/  @P0 FFMA.FTZ R241, R69, R241, -R70 ;  /* 0x000000f145f10223 */ /* 0x000fe20000010846 */
[----:B------:R-:W-:-:S02]  /*10e90*/  MOV R71, R68 ;  /* 0x0000004400477202 */ /* 0x000fc40000000f00 */
[----:B------:R-:W-:Y:S02]  /*10ea0*/  MOV R68, R242 ;  /* 0x000000f200447202 */ /* 0x000fe40000000f00 */
[----:B------:R-:W-:Y:S02]  /*10eb0*/  MOV R65, R241 ;  /* 0x000000f100417202 */ /* 0x000fe40000000f00 */
[----:B------:R-:W-:Y:S02]  /*10ec0*/  MOV R64, 0x10ee0 ;  /* 0x00010ee000407802 */ /* 0x000fe40000000f00 */
[----:B------:R-:W-:Y:S05]  /*10ed0*/  CALL.REL.NOINC `($__internal_128_$__cuda_sm70_shflsync_up) ;  /* 0x000018d000007944 */ /* 0x000fea0003c00000 */
[----:B-1----:R-:W-:Y:S01]  /*10ee0*/  MOV R69, R66 ;  /* 0x0000004200457202 */ /* 0x002fe20000000f00 */
[----:B------:R-:W-:Y:S01]  /*10ef0*/  HFMA2.MMA R66, -RZ, RZ, 0, 2.384185791015625e-07 ;  /* 0x00000004ff427435 */ /* 0x000fe200000001ff */
[----:B------:R-:W-:Y:S02]  /*10f00*/  MOV R65, R67 ;  /* 0x0000004300417202 */ /* 0x000fe40000000f00 */
[----:B------:R-:W-:Y:S02]  /*10f10*/  MOV R245, RZ ;  /* 0x000000ff00f57202 */ /* 0x000fe40000000f00 */
[----:B------:R-:W-:-:S02]  /*10f20*/  MOV R244, 0xffffffff ;  /* 0xffffffff00f47802 */ /* 0x000fc40000000f00 */
[----:B------:R-:W-:Y:S02]  /*10f30*/  MOV R64, 0x10f50 ;  /* 0x00010f5000407802 */ /* 0x000fe40000000f00 */
[----:B------:R-:W-:Y:S05]  /*10f40*/  CALL.REL.NOINC `($__internal_128_$__cuda_sm70_shflsync_up) ;  /* 0x0000186000007944 */ /* 0x000fea0003c00000 */
[----:B-1----:R-:W-:Y:S01]  /*10f50*/  MOV R70, R66 ;  /* 0x0000004200467202 */ /* 0x002fe20000000f00 */
[----:B------:R-:W-:Y:S01]  /*10f60*/  HFMA2.MMA R66, -RZ, RZ, 0, 2.384185791015625e-07 ;  /* 0x00000004ff427435 */ /* 0x000fe200000001ff */
[----:B------:R-:W-:Y:S02]  /*10f70*/  MOV R65, R71 ;  /* 0x0000004700417202 */ /* 0x000fe40000000f00 */
[----:B------:R-:W-:Y:S02]  /*10f80*/  MOV R245, RZ ;  /* 0x000000ff00f57202 */ /* 0x000fe40000000f00 */
[----:B------:R-:W-:Y:S02]  /*10f90*/  MOV R244, 0xffffffff ;  /* 0xffffffff00f47802 */ /* 0x000fe40000000f00 */
[----:B------:R-:W-:Y:S02]  /*10fa0*/  MOV R64, 0x10fc0 ;  /* 0x00010fc000407802 */ /* 0x000fe40000000f00 */
[----:B------:R-:W-:Y:S05]  /*10fb0*/  CALL.REL.NOINC `($__internal_128_$__cuda_sm70_shflsync_up) ;  /* 0x000017f000007944 */ /* 0x000fea0003c00000 */
[----:B-1----:R-:W-:Y:S01]  /*10fc0*/  MOV R242, R66 ;  /* 0x0000004200f27202 */ /* 0x002fe20000000f00 */
[----:B------:R-:W-:Y:S01]  /*10fd0*/  HFMA2.MMA R66, -RZ, RZ, 0, 2.384185791015625e-07 ;  /* 0x00000004ff427435 */ /* 0x000fe200000001ff */
[----:B------:R-:W-:-:S02]  /*10fe0*/  MOV R65, R68 ;  /* 0x0000004400417202 */ /* 0x000fc40000000f00 */
[----:B------:R-:W-:Y:S02]  /*10ff0*/  MOV R245, RZ ;  /* 0x000000ff00f57202 */ /* 0x000fe40000000f00 */
[----:B------:R-:W-:Y:S02]  /*11000*/  MOV R244, 0xffffffff ;  /* 0xffffffff00f47802 */ /* 0x000fe40000000f00 */
[----:B------:R-:W-:Y:S02]  /*11010*/  MOV R64, 0x11030 ;  /* 0x0001103000407802 */ /* 0x000fe40000000f00 */
[----:B------:R-:W-:Y:S05]  /*11020*/  CALL.REL.NOINC `($__internal_128_$__cuda_sm70_shflsync_up) ;  /* 0x0000178000007944 */ /* 0x000fea0003c00000 */
[-C--:B------:R-:W-:Y:S01]  /*11030*/  FMUL.FTZ R65, R242, R67.reuse ;  /* 0x00000043f2417220 */ /* 0x080fe20000410000 */
        /* <DEDUP_REMOVED lines=16> */
[----:B------:R-:W-:Y:S05]  /*11140*/  CALL.REL.NOINC `($__internal_128_$__cuda_sm70_shflsync_up) ;  /* 0x0000166000007944 */ /* 0x000fea0003c00000 */
[----:B-1----:R-:W-:Y:S01]  /*11150*/  MOV R69, R66 ;  /* 0x0000004200457202 */ /* 0x002fe20000000f00 */
[----:B------:R-:W-:Y:S01]  /*11160*/  HFMA2.MMA R66, -RZ, RZ, 0, 4.76837158203125e-07 ;  /* 0x00000008ff427435 */ /* 0x000fe200000001ff */
[----:B------:R-:W-:Y:S02]  /*11170*/  MOV R65, R67 ;  /* 0x0000004300417202 */ /* 0x000fe40000000f00 */
[----:B------:R-:W-:Y:S02]  /*11180*/  MOV R245, RZ ;  /* 0x000000ff00f57202 */ /* 0x000fe40000000f00 */
[----:B------:R-:W-:Y:S02]  /*11190*/  MOV R244, 0xffffffff ;  /* 0xffffffff00f47802 */ /* 0x000fe40000000f00 */
[----:B------:R-:W-:Y:S02]  /*111a0*/  MOV R64, 0x111c0 ;  /* 0x000111c000407802 */ /* 0x000fe40000000f00 */
[----:B------:R-:W-:Y:S05]  /*111b0*/  CALL.REL.NOINC `($__internal_128_$__cuda_sm70_shflsync_up) ;  /* 0x000015f000007944 */ /* 0x000fea0003c00000 */
[----:B-1----:R-:W-:Y:S01]  /*111c0*/  MOV R70, R66 ;  /* 0x0000004200467202 */ /* 0x002fe20000000f00 */
[----:B------:R-:W-:Y:S01]  /*111d0*/  HFMA2.MMA R66, -RZ, RZ, 0, 4.76837158203125e-07 ;  /* 0x00000008ff427435 */ /* 0x000fe200000001ff */
[----:B------:R-:W-:-:S02]  /*111e0*/  MOV R65, R71 ;  /* 0x0000004700417202 */ /* 0x000fc40000000f00 */
[----:B------:R-:W-:Y:S02]  /*111f0*/  MOV R245, RZ ;  /* 0x000000ff00f57202 */ /* 0x000fe40000000f00 */
[----:B------:R-:W-:Y:S02]  /*11200*/  MOV R244, 0xffffffff ;  /* 0xffffffff00f47802 */ /* 0x000fe40000000f00 */
[----:B------:R-:W-:Y:S02]  /*11210*/  MOV R64, 0x11230 ;  /* 0x0001123000407802 */ /* 0x000fe40000000f00 */
[----:B------:R-:W-:Y:S05]  /*11220*/  CALL.REL.NOINC `($__internal_128_$__cuda_sm70_shflsync_up) ;  /* 0x0000158000007944 */ /* 0x000fea0003c00000 */
[----:B-1----:R-:W-:Y:S01]  /*11230*/  MOV R242, R66 ;  /* 0x0000004200f27202 */ /* 0x002fe20000000f00 */
[----:B------:R-:W-:Y:S01]  /*11240*/  HFMA2.MMA R66, -RZ, RZ, 0, 4.76837158203125e-07 ;  /* 0x00000008ff427435 */ /* 0x000fe200000001ff */
[----:B------:R-:W-:Y:S02]  /*11250*/  MOV R65, R68 ;  /* 0x0000004400417202 */ /* 0x000fe40000000f00 */
[----:B------:R-:W-:Y:S02]  /*11260*/  MOV R245, RZ ;  /* 0x000000ff00f57202 */ /* 0x000fe40000000f00 */
[----:B------:R-:W-:-:S02]  /*11270*/  MOV R244, 0xffffffff ;  /* 0xffffffff00f47802 */ /* 0x000fc40000000f00 */
[----:B------:R-:W-:Y:S02]  /*11280*/  MOV R64, 0x112a0 ;  /* 0x000112a000407802 */ /* 0x000fe40000000f00 */
[----:B------:R-:W-:Y:S05]  /*11290*/  CALL.REL.NOINC `($__internal_128_$__cuda_sm70_shflsync_up) ;  /* 0x0000151000007944 */ /* 0x000fea0003c00000 */
[----:B------:R-:W-:Y:S01]  /*112a0*/  ISETP.GE.AND P0, PT, R83, 0x8, PT ;  /* 0x000000085300780c */ /* 0x000fe20003f06270 */
[----:B-1----:R-:W-:Y:S01]  /*112b0*/  FMUL.FTZ R64, R67, R66 ;  /* 0x0000004243407220 */ /* 0x002fe20000410000 */
[----:B------:R-:W-:Y:S01]  /*112c0*/  MOV R245, RZ ;  /* 0x000000ff00f57202 */ /* 0x000fe20000000f00 */
[-C--:B------:R-:W-:Y:S01]  /*112d0*/  FMUL.FTZ R243, R69, R67.reuse ;  /* 0x0000004345f37220 */ /* 0x080fe20000410000 */
[----:B------:R-:W-:Y:S01]  /*112e0*/  MOV R244, 0xffffffff ;  /* 0xffffffff00f47802 */ /* 0x000fe20000000f00 */
[C---:B------:R-:W-:Y:S02]  /*112f0*/  FMUL.FTZ R65, R242.reuse, R67 ;  /* 0x00000043f2417220 */ /* 0x040fe40000410000 */
[-C--:B------:R-:W-:Y:S02]  /*11300*/  FFMA.FTZ R64, R242, R241.reuse, -R64 ;  /* 0x000000f1f2407223 */ /* 0x080fe40000010840 */
        /* <DEDUP_REMOVED lines=9> */
[-C--:B------:R-:W-:Y:S02]  /*113a0*/  MOV R243, R241.reuse ;  /* 0x000000f100f37202 */ /* 0x080fe40000000f00 */
[----:B------:R-:W-:Y:S02]  /*113b0*/  MOV R65, R241 ;  /* 0x000000f100417202 */ /* 0x000fe40000000f00 */
[----:B------:R-:W-:-:S02]  /*113c0*/  MOV R241, R71 ;  /* 0x0000004700f17202 */ /* 0x000fc40000000f00 */
[----:B------:R-:W-:Y:S02]  /*113d0*/  MOV R242, R68 ;  /* 0x0000004400f27202 */ /* 0x000fe40000000f00 */
[----:B------:R-:W-:Y:S05]  /*113e0*/  CALL.REL.NOINC `($__internal_128_$__cuda_sm70_shflsync_up) ;  /* 0x000013c000007944 */ /* 0x000fea0003c00000 */
[----:B-1----:R-:W-:Y:S01]  /*113f0*/  MOV R67, R66 ;  /* 0x0000004200437202 */ /* 0x002fe20000000f00 */
[----:B------:R-:W-:Y:S01]  /*11400*/  HFMA2.MMA R66, -RZ, RZ, 0, 9.5367431640625e-07 ;  /* 0x00000010ff427435 */ /* 0x000fe200000001ff */
[----:B------:R-:W-:Y:S02]  /*11410*/  MOV R65, R69 ;  /* 0x0000004500417202 */ /* 0x000fe40000000f00 */
[----:B------:R-:W-:Y:S02]  /*11420*/  MOV R245, RZ ;  /* 0x000000ff00f57202 */ /* 0x000fe40000000f00 */
[----:B------:R-:W-:Y:S02]  /*11430*/  MOV R244, 0xffffffff ;  /* 0xffffffff00f47802 */ /* 0x000fe40000000f00 */
[----:B------:R-:W-:Y:S02]  /*11440*/  MOV R64, 0x11460 ;  /* 0x0001146000407802 */ /* 0x000fe40000000f00 */
[----:B------:R-:W-:Y:S05]  /*11450*/  CALL.REL.NOINC `($__internal_128_$__cuda_sm70_shflsync_up) ;  /* 0x0000135000007944 */ /* 0x000fea0003c00000 */
[----:B-1----:R-:W-:Y:S01]  /*11460*/  MOV R70, R66 ;  /* 0x0000004200467202 */ /* 0x002fe20000000f00 */
[----:B------:R-:W-:Y:S01]  /*11470*/  HFMA2.MMA R66, -RZ, RZ, 0, 9.5367431640625e-07 ;  /* 0x00000010ff427435 */ /* 0x000fe200000001ff */
[----:B------:R-:W-:-:S02]  /*11480*/  MOV R65, R71 ;  /* 0x0000004700417202 */ /* 0x000fc40000000f00 */
[----:B------:R-:W-:Y:S02]  /*11490*/  MOV R245, RZ ;  /* 0x000000ff00f57202 */ /* 0x000fe40000000f00 */
[----:B------:R-:W-:Y:S02]  /*114a0*/  MOV R244, 0xffffffff ;  /* 0xffffffff00f47802 */ /* 0x000fe40000000f00 */
[----:B------:R-:W-:Y:S02]  /*114b0*/  MOV R64, 0x114d0 ;  /* 0x000114d000407802 */ /* 0x000fe40000000f00 */
[----:B------:R-:W-:Y:S05]  /*114c0*/  CALL.REL.NOINC `($__internal_128_$__cuda_sm70_shflsync_up) ;  /* 0x000012e000007944 */ /* 0x000fea0003c00000 */
[----:B-1----:R-:W-:Y:S01]  /*114d0*/  MOV R71, R66 ;  /* 0x0000004200477202 */ /* 0x002fe20000000f00 */
[----:B------:R-:W-:Y:S01]  /*114e0*/  HFMA2.MMA R66, -RZ, RZ, 0, 9.5367431640625e-07 ;  /* 0x00000010ff427435 */ /* 0x000fe200000001ff */
[----:B------:R-:W-:Y:S02]  /*114f0*/  MOV R65, R68 ;  /* 0x0000004400417202 */ /* 0x000fe40000000f00 */
[----:B------:R-:W-:Y:S02]  /*11500*/  MOV R245, RZ ;  /* 0x000000ff00f57202 */ /* 0x000fe40000000f00 */
[----:B------:R-:W-:-:S02]  /*11510*/  MOV R244, 0xffffffff ;  /* 0xffffffff00f47802 */ /* 0x000fc40000000f00 */
[----:B------:R-:W-:Y:S02]  /*11520*/  MOV R64, 0x11540 ;  /* 0x0001154000407802 */ /* 0x000fe40000000f00 */
[----:B------:R-:W-:Y:S05]  /*11530*/  CALL.REL.NOINC `($__internal_128_$__cuda_sm70_shflsync_up) ;  /* 0x0000127000007944 */ /* 0x000fea0003c00000 */
[----:B-1----:R-:W-:Y:S01]  /*11540*/  MOV R64, R66 ;  /* 0x0000004200407202 */ /* 0x002fe20000000f00 */
[----:B------:R-:W-:Y:S05]  /*11550*/  BRA `(.L_x_5365) ;  /* 0xffff6d9000007947 */ /* 0x000fea000383ffff */
.L_x_5262:
[----:B-1----:R-:W-:Y:S01]  /*11560*/  HFMA2.MMA R66, -RZ, RZ, 0, 5.9604644775390625e-08 ;  /* 0x00000001ff427435 */ /* 0x002fe200000001ff */
[----:B------:R-:W-:Y:S02]  /*11570*/  MOV R65, R68 ;  /* 0x0000004400417202 */ /* 0x000fe40000000f00 */
[----:B------:R-:W-:Y:S02]  /*11580*/  MOV R245, RZ ;  /* 0x000000ff00f57202 */ /* 0x000fe40000000f00 */
[----:B------:R-:W-:Y:S02]  /*11590*/  MOV R244, 0xffffffff ;  /* 0xffffffff00f47802 */ /* 0x000fe40000000f00 */
[----:B------:R-:W-:Y:S02]  /*115a0*/  MOV R64, 0x115c0 ;  /* 0x000115c000407802 */ /* 0x000fe40000000f00 */
[----:B0-----:R-:W-:Y:S05]  /*115b0*/  CALL.REL.NOINC `($__internal_128_$__cuda_sm70_shflsync_up) ;  /* 0x000011f000007944 */ /* 0x001fea0003c00000 */
[----:B-1----:R-:W-:Y:S01]  /*115c0*/  MOV R68, R66 ;  /* 0x0000004200447202 */ /* 0x002fe20000000f00 */
[----:B------:R-:W-:Y:S01]  /*115d0*/  HFMA2.MMA R66, -RZ, RZ, 0, 5.9604644775390625e-08 ;  /* 0x00000001ff427435 */ /* 0x000fe200000001ff */
[----:B------:R-:W-:-:S02]  /*115e0*/  MOV R65, R69 ;  /* 0x0000004500417202 */ /* 0x000fc40000000f00 */
[----:B------:R-:W-:Y:S02]  /*115f0*/  MOV R245, RZ ;  /* 0x000000ff00f57202 */ /* 0x000fe40000000f00 */
[----:B------:R-:W-:Y:S02]  /*11600*/  MOV R244, 0xffffffff ;  /* 0xffffffff00f47802 */ /* 0x000fe40000000f00 */
[----:B------:R-:W-:Y:S02]  /*11610*/  MOV R64, 0x11630 ;  /* 0x0001163000407802 */ /* 0x000fe40000000f00 */
[----:B------:R-:W-:Y:S05]  /*11620*/  CALL.REL.NOINC `($__internal_128_$__cuda_sm70_shflsync_up) ;  /* 0x0000118000007944 */ /* 0x000fea0003c00000 */
[----:B-1----:R-:W-:Y:S01]  /*11630*/  MOV R69, R66 ;  /* 0x0000004200457202 */ /* 0x002fe20000000f00 */
[----:B------:R-:W-:Y:S01]  /*11640*/  HFMA2.MMA R66, -RZ, RZ, 0, 5.9604644775390625e-08 ;  /* 0x00000001ff427435 */ /* 0x000fe200000001ff */
[----:B------:R-:W-:Y:S02]  /*11650*/  MOV R65, R67 ;  /* 0x0000004300417202 */ /* 0x000fe40000000f00 */
[----:B------:R-:W-:Y:S02]  /*11660*/  MOV R245, RZ ;  /* 0x000000ff00f57202 */ /* 0x000fe40000000f00 */
[----:B------:R-:W-:-:S02]  /*11670*/  MOV R244, 0xffffffff ;  /* 0xffffffff00f47802 */ /* 0x000fc40000000f00 */
[----:B------:R-:W-:Y:S02]  /*11680*/  MOV R64, 0x116a0 ;  /* 0x000116a000407802 */ /* 0x000fe40000000f00 */
[----:B------:R-:W-:Y:S05]  /*11690*/  CALL.REL.NOINC `($__internal_128_$__cuda_sm70_shflsync_up) ;  /* 0x0000111000007944 */ /* 0x000fea0003c00000 */
        /* <DEDUP_REMOVED lines=8> */
[----:B------:R-:W-:Y:S01]  /*11720*/  HFMA2.MMA R66, -RZ, RZ, 0, 0 ;  /* 0x00000000ff427435 */ /* 0x000fe200000001ff */
[----:B------:R-:W-:-:S02]  /*11730*/  MOV R64, R60 ;  /* 0x0000003c00407202 */ /* 0x000fc40000000f00 */
[----:B------:R-:W-:Y:S02]  /*11740*/  MOV R60, R67 ;  /* 0x00000043003c7202 */ /* 0x000fe40000000f00 */
[----:B------:R-:W-:Y:S02]  /*11750*/  MOV R247, 0xffffffff ;  /* 0xffffffff00f77802 */ /* 0x000fe40000000f00 */
[----:B------:R-:W-:Y:S02]  /*11760*/  MOV R65, 0x11780 ;  /* 0x0001178000417802 */ /* 0x000fe40000000f00 */
[----:B------:R-:W-:Y:S05]  /*11770*/  CALL.REL.NOINC `($__internal_127_$__cuda_sm70_shflsync_idx_p) ;  /* 0x00000fc000007944 */ /* 0x000fea0003c00000 */
[----:B-1----:R-:W-:Y:S01]  /*11780*/  MOV R70, R66 ;  /* 0x0000004200467202 */ /* 0x002fe20000000f00 */
[----:B------:R-:W-:Y:S01]  /*11790*/  HFMA2.MMA R66, -RZ, RZ, 0, 0 ;  /* 0x00000000ff427435 */ /* 0x000fe200000001ff */
[----:B------:R-:W-:Y:S02]  /*117a0*/  MOV R64, R61 ;  /* 0x0000003d00407202 */ /* 0x000fe40000000f00 */
[----:B------:R-:W-:Y:S02]  /*117b0*/  MOV R247, 0xffffffff ;  /* 0xffffffff00f77802 */ /* 0x000fe40000000f00 */
[----:B------:R-:W-:-:S02]  /*117c0*/  MOV R65, 0x117e0 ;  /* 0x000117e000417802 */ /* 0x000fc40000000f00 */
[----:B0-----:R-:W-:Y:S05]  /*117d0*/  CALL.REL.NOINC `($__internal_127_$__cuda_sm70_shflsync_idx_p) ;  /* 0x00000f6000007944 */ /* 0x001fea0003c00000 */
[----:B-1----:R-:W-:Y:S01]  /*117e0*/  MOV R241, R66 ;  /* 0x0000004200f17202 */ /* 0x002fe20000000f00 */
[----:B------:R-:W-:Y:S01]  /*117f0*/  HFMA2.MMA R66, -RZ, RZ, 0, 0 ;  /* 0x00000000ff427435 */ /* 0x000fe200000001ff */
[----:B------:R-:W-:-:S02]  /*11800*/  MOV R64, R62 ;  /* 0x0000003e00407202 */ /* 0x000fc40000000f00 */
[----:B------:R-:W-:Y:S02]  /*11810*/  MOV R247, 0xffffffff ;  /* 0xffffffff00f77802 */ /* 0x000fe40000000f00 */
[----:B------:R-:W-:Y:S02]  /*11820*/  MOV R65, 0x11840 ;  /* 0x0001184000417802 */ /* 0x000fe40000000f00 */
[----:B0-----:R-:W-:Y:S05]  /*11830*/  CALL.REL.NOINC `($__internal_127_$__cuda_sm70_shflsync_idx_p) ;  /* 0x00000f0000007944 */ /* 0x001fea0003c00000 */
[----:B-1----:R-:W-:Y:S01]  /*11840*/  MOV R62, R66 ;  /* 0x00000042003e7202 */ /* 0x002fe20000000f00 */
[----:B------:R-:W-:Y:S01]  /*11850*/  HFMA2.MMA R66, -RZ, RZ, 0, 0 ;  /* 0x00000000ff427435 */ /* 0x000fe200000001ff */
[----:B------:R-:W-:Y:S02]  /*11860*/  MOV R64, R63 ;  /* 0x0000003f00407202 */ /* 0x000fe40000000f00 */
[----:B------:R-:W-:Y:S02]  /*11870*/  MOV R247, 0xffffffff ;  /* 0xffffffff00f77802 */ /* 0x000fe40000000f00 */
[----:B------:R-:W-:Y:S02]  /*11880*/  MOV R65, 0x118a0 ;  /* 0x000118a000417802 */ /* 0x000fe40000000f00 */
[----:B0-----:R-:W-:Y:S05]  /*11890*/  CALL.REL.NOINC `($__internal_127_$__cuda_sm70_shflsync_idx_p) ;  /* 0x00000ea000007944 */ /* 0x001fea0003c00000 */
[----:B01----:R-:W-:Y:S05]  /*118a0*/  BRA `(.L_x_5366) ;  /* 0xffff6d4000007947 */ /* 0x003fea000383ffff */
.L_x_5265:
[----:B------:R-:W-:Y:S01]  /*118b0*/  HFMA2.MMA R66, -RZ, RZ, 0, 5.9604644775390625e-08 ;  /* 0x00000001ff427435 */ /* 0x000fe200000001ff */
[----:B------:R-:W-:Y:S02]  /*118c0*/  MOV R241, R123 ;  /* 0x0000007b00f17202 */ /* 0x000fe40000000f00 */
[----:B------:R-:W-:-:S02]  /*118d0*/  MOV R242, 0x1f ;  /* 0x0000001f00f27802 */ /* 0x000fc40000000f00 */
[----:B------:R-:W-:Y:S02]  /*118e0*/  MOV R65, 0xffffffff ;  /* 0xffffffff00417802 */ /* 0x000fe40000000f00 */
[----:B------:R-:W-:Y:S02]  /*118f0*/  MOV R64, 0x11910 ;  /* 0x0001191000407802 */ /* 0x000fe40000000f00 */
[----:B------:R-:W-:Y:S05]  /*11900*/  CALL.REL.NOINC `($__internal_126_$__cuda_sm70_shflsync_down) ;  /* 0x00000df000007944 */ /* 0x000fea0003c00000 */
[----:B-1----:R-:W-:Y:S01]  /*11910*/  MOV R67, R66 ;  /* 0x0000004200437202 */ /* 0x002fe20000000f00 */
[----:B------:R-:W-:Y:S05]  /*11920*/  BRA `(.L_x_5367) ;  /* 0xffff801000007947 */ /* 0x000fea000383ffff */
.L_x_5266:
[----:B------:R-:W-:Y:S01]  /*11930*/  HFMA2.MMA R66, -RZ, RZ, 0, 5.9604644775390625e-08 ;  /* 0x00000001ff427435 */ /* 0x000fe200000001ff */
[----:B------:R-:W-:Y:S02]  /*11940*/  MOV R241, R69 ;  /* 0x0000004500f17202 */ /* 0x000fe40000000f00 */
[----:B------:R-:W-:Y:S02]  /*11950*/  MOV R242, 0x1f ;  /* 0x0000001f00f27802 */ /* 0x000fe40000000f00 */
[----:B------:R-:W-:Y:S02]  /*11960*/  MOV R65, 0xffffffff ;  /* 0xffffffff00417802 */ /* 0x000fe40000000f00 */
[----:B------:R-:W-:-:S02]  /*11970*/  MOV R64, 0x11990 ;  /* 0x0001199000407802 */ /* 0x000fc40000000f00 */
[----:B01----:R-:W-:Y:S05]  /*11980*/  CALL.REL.NOINC `($__internal_126_$__cuda_sm70_shflsync_down) ;  /* 0x00000d7000007944 */ /* 0x003fea0003c00000 */
[----:B-1----:R-:W-:Y:S01]  /*11990*/  MOV R69, R66 ;  /* 0x0000004200457202 */ /* 0x002fe20000000f00 */
[----:B------:R-:W-:Y:S01]  /*119a0*/  HFMA2.MMA R66, -RZ, RZ, 0, 5.9604644775390625e-08 ;  /* 0x00000001ff427435 */ /* 0x000fe200000001ff */
[----:B------:R-:W-:-:S02]  /*119b0*/  MOV R241, R68 ;  /* 0x0000004400f17202 */ /* 0x000fc40000000f00 */
[----:B------:R-:W-:Y:S02]  /*119c0*/  MOV R242, 0x1f ;  /* 0x0000001f00f27802 */ /* 0x000fe40000000f00 */
[----:B------:R-:W-:Y:S02]  /*119d0*/  MOV R65, 0xffffffff ;  /* 0xffffffff00417802 */ /* 0x000fe40000000f00 */
[----:B------:R-:W-:Y:S02]  /*119e0*/  MOV R64, 0x11a00 ;  /* 0x00011a0000407802 */ /* 0x000fe40000000f00 */
[----:B------:R-:W-:Y:S05]  /*119f0*/  CALL.REL.NOINC `($__internal_126_$__cuda_sm70_shflsync_down) ;  /* 0x00000d0000007944 */ /* 0x000fea0003c00000 */
[----:B-1----:R-:W-:Y:S01]  /*11a00*/  MOV R123, R66 ;  /* 0x00000042007b7202 */ /* 0x002fe20000000f00 */
[----:B------:R-:W-:Y:S01]  /*11a10*/  HFMA2.MMA R66, -RZ, RZ, 0, 5.9604644775390625e-08 ;  /* 0x00000001ff427435 */ /* 0x000fe200000001ff */
[----:B------:R-:W-:Y:S02]  /*11a20*/  MOV R241, R70 ;  /* 0x0000004600f17202 */ /* 0x000fe40000000f00 */
[----:B------:R-:W-:Y:S02]  /*11a30*/  MOV R242, 0x1f ;  /* 0x0000001f00f27802 */ /* 0x000fe40000000f00 */
[----:B------:R-:W-:-:S02]  /*11a40*/  MOV R65, 0xffffffff ;  /* 0xffffffff00417802 */ /* 0x000fc40000000f00 */
[----:B------:R-:W-:Y:S02]  /*11a50*/  MOV R64, 0x11a70 ;  /* 0x00011a7000407802 */ /* 0x000fe40000000f00 */
[----:B------:R-:W-:Y:S05]  /*11a60*/  CALL.REL.NOINC `($__internal_126_$__cuda_sm70_shflsync_down) ;  /* 0x00000c9000007944 */ /* 0x000fea0003c00000 */
[----:B-1----:R-:W-:Y:S05]  /*11a70*/  BRA `(.L_x_5368) ;  /* 0xffff7f0000007947 */ /* 0x002fea000383ffff */
.L_x_5269:
[----:B----4-:R-:W-:Y:S01]  /*11a80*/  HFMA2.MMA R66, -RZ, RZ, 0, 1.1920928955078125e-07 ;  /* 0x00000002ff427435 */ /* 0x010fe200000001ff */
[----:B------:R-:W-:Y:S02]  /*11a90*/  MOV R241, R71 ;  /* 0x0000004700f17202 */ /* 0x000fe40000000f00 */
[----:B------:R-:W-:Y:S02]  /*11aa0*/  MOV R242, 0x1f ;  /* 0x0000001f00f27802 */ /* 0x000fe40000000f00 */
[----:B------:R-:W-:Y:S02]  /*11ab0*/  MOV R65, 0xffffffff ;  /* 0xffffffff00417802 */ /* 0x000fe40000000f00 */
[----:B------:R-:W-:Y:S02]  /*11ac0*/  MOV R64, 0x11ae0 ;  /* 0x00011ae000407802 */ /* 0x000fe40000000f00 */
[----:B0123--:R-:W-:Y:S05]  /*11ad0*/  CALL.REL.NOINC `($__internal_126_$__cuda_sm70_shflsync_down) ;  /* 0x00000c2000007944 */ /* 0x00ffea0003c00000 */
[----:B-1----:R-:W-:Y:S01]  /*11ae0*/  MOV R67, R66 ;  /* 0x0000004200437202 */ /* 0x002fe20000000f00 */
[----:B------:R-:W-:Y:S01]  /*11af0*/  HFMA2.MMA R66, -RZ, RZ, 0, 1.1920928955078125e-07 ;  /* 0x00000002ff427435 */ /* 0x000fe200000001ff */
[----:B------:R-:W-:Y:S02]  /*11b00*/  MOV R241, R231 ;  /* 0x000000e700f17202 */ /* 0x000fe40000000f00 */
[----:B------:R-:W-:-:S02]  /*11b10*/  MOV R242, 0x1f ;  /* 0x0000001f00f27802 */ /* 0x000fc40000000f00 */
[----:B------:R-:W-:Y:S02]  /*11b20*/  MOV R65, 0xffffffff ;  /* 0xffffffff00417802 */ /* 0x000fe40000000f00 */
[----:B------:R-:W-:Y:S02]  /*11b30*/  MOV R64, 0x11b50 ;  /* 0x00011b5000407802 */ /* 0x000fe40000000f00 */
[----:B------:R-:W-:Y:S05]  /*11b40*/  CALL.REL.NOINC `($__internal_126_$__cuda_sm70_shflsync_down) ;  /* 0x00000bb000007944 */ /* 0x000fea0003c00000 */
[----:B-1----:R-:W-:Y:S01]  /*11b50*/  MOV R69, R66 ;  /* 0x0000004200457202 */ /* 0x002fe20000000f00 */
[----:B------:R-:W-:Y:S01]  /*11b60*/  HFMA2.MMA R66, -RZ, RZ, 0, 1.1920928955078125e-07 ;  /* 0x00000002ff427435 */ /* 0x000fe200000001ff */
[----:B------:R-:W-:Y:S02]  /*11b70*/  MOV R241, R68 ;  /* 0x0000004400f17202 */ /* 0x000fe40000000f00 */
[----:B------:R-:W-:Y:S02]  /*11b80*/  MOV R242, 0x1f ;  /* 0x0000001f00f27802 */ /* 0x000fe40000000f00 */
[----:B------:R-:W-:Y:S02]  /*11b90*/  MOV R65, 0xffffffff ;  /* 0xffffffff00417802 */ /* 0x000fe40000000f00 */
[----:B------:R-:W-:-:S02]  /*11ba0*/  MOV R64, 0x11bc0 ;  /* 0x00011bc000407802 */ /* 0x000fc40000000f00 */
[----:B------:R-:W-:Y:S05]  /*11bb0*/  CALL.REL.NOINC `($__internal_126_$__cuda_sm70_shflsync_down) ;  /* 0x00000b4000007944 */ /* 0x000fea0003c00000 */
[----:B-1----:R-:W-:Y:S01]  /*11bc0*/  MOV R70, R66 ;  /* 0x0000004200467202 */ /* 0x002fe20000000f00 */
[----:B------:R-:W-:Y:S01]  /*11bd0*/  HFMA2.MMA R66, -RZ, RZ, 0, 1.1920928955078125e-07 ;  /* 0x00000002ff427435 */ /* 0x000fe200000001ff */
[----:B------:R-:W-:-:S02]  /*11be0*/  MOV R241, R122 ;  /* 0x0000007a00f17202 */ /* 0x000fc40000000f00 */
[----:B------:R-:W-:Y:S02]  /*11bf0*/  MOV R242, 0x1f ;  /* 0x0000001f00f27802 */ /* 0x000fe40000000f00 */
[----:B------:R-:W-:Y:S02]  /*11c00*/  MOV R65, 0xffffffff ;  /* 0xffffffff00417802 */ /* 0x000fe40000000f00 */
[----:B------:R-:W-:Y:S02]  /*11c10*/  MOV R64, 0x11c30 ;  /* 0x00011c3000407802 */ /* 0x000fe40000000f00 */
[----:B------:R-:W-:Y:S05]  /*11c20*/  CALL.REL.NOINC `($__internal_126_$__cuda_sm70_shflsync_down) ;  /* 0x00000ad000007944 */ /* 0x000fea0003c00000 */
[----:B-1----:R-:W-:Y:S05]  /*11c30*/  BRA `(.L_x_5369) ;  /* 0xffff7e8000007947 */ /* 0x002fea000383ffff */
.L_x_5272:
[----:B----4-:R-:W-:Y:S01]  /*11c40*/  HFMA2.MMA R66, -RZ, RZ, 0, 2.384185791015625e-07 ;  /* 0x00000004ff427435 */ /* 0x010fe200000001ff */
[----:B------:R-:W-:Y:S02]  /*11c50*/  MOV R241, R71 ;  /* 0x0000004700f17202 */ /* 0x000fe40000000f00 */
[----:B------:R-:W-:Y:S02]  /*11c60*/  MOV R242, 0x1f ;  /* 0x0000001f00f27802 */ /* 0x000fe40000000f00 */
[----:B------:R-:W-:Y:S02]  /*11c70*/  MOV R65, 0xffffffff ;  /* 0xffffffff00417802 */ /* 0x000fe40000000f00 */
[----:B------:R-:W-:-:S02]  /*11c80*/  MOV R64, 0x11ca0 ;  /* 0x00011ca000407802 */ /* 0x000fc40000000f00 */
[----:B0123--:R-:W-:Y:S05]  /*11c90*/  CALL.REL.NOINC `($__internal_126_$__cuda_sm70_shflsync_down) ;  /* 0x00000a6000007944 */ /* 0x00ffea0003c00000 */
[----:B-1----:R-:W-:Y:S01]  /*11ca0*/  MOV R67, R66 ;  /* 0x0000004200437202 */ /* 0x002fe20000000f00 */
[----:B------:R-:W-:Y:S05]  /*11cb0*/  BRA `(.L_x_5370) ;  /* 0xffff7f1000007947 */ /* 0x000fea000383ffff */
.L_x_5273:
[----:B----4-:R-:W-:Y:S01]  /*11cc0*/  HFMA2.MMA R66, -RZ, RZ, 0, 2.384185791015625e-07 ;  /* 0x00000004ff427435 */ /* 0x010fe200000001ff */
[----:B------:R-:W-:-:S02]  /*11cd0*/  MOV R241, R231 ;  /* 0x000000e700f17202 */ /* 0x000fc40000000f00 */
[----:B------:R-:W-:Y:S02]  /*11ce0*/  MOV R242, 0x1f ;  /* 0x0000001f00f27802 */ /* 0x000fe40000000f00 */
[----:B------:R-:W-:Y:S02]  /*11cf0*/  MOV R65, 0xffffffff ;  /* 0xffffffff00417802 */ /* 0x000fe40000000f00 */
[----:B------:R-:W-:Y:S02]  /*11d00*/  MOV R64, 0x11d20 ;  /* 0x00011d2000407802 */ /* 0x000fe40000000f00 */
[----:B0123--:R-:W-:Y:S05]  /*11d10*/  CALL.REL.NOINC `($__internal_126_$__cuda_sm70_shflsync_down) ;  /* 0x000009e000007944 */ /* 0x00ffea0003c00000 */
[----:B-1----:R-:W-:Y:S01]  /*11d20*/  MOV R69, R66 ;  /* 0x0000004200457202 */ /* 0x002fe20000000f00 */
[----:B------:R-:W-:Y:S01]  /*11d30*/  HFMA2.MMA R66, -RZ, RZ, 0, 2.384185791015625e-07 ;  /* 0x00000004ff427435 */ /* 0x000fe200000001ff */
[----:B------:R-:W-:Y:S02]  /*11d40*/  MOV R241, R68 ;  /* 0x0000004400f17202 */ /* 0x000fe40000000f00 */
[----:B------:R-:W-:Y:S02]  /*11d50*/  MOV R242, 0x1f ;  /* 0x0000001f00f27802 */ /* 0x000fe40000000f00 */
[----:B------:R-:W-:-:S02]  /*11d60*/  MOV R65, 0xffffffff ;  /* 0xffffffff00417802 */ /* 0x000fc40000000f00 */
[----:B------:R-:W-:Y:S02]  /*11d70*/  MOV R64, 0x11d90 ;  /* 0x00011d9000407802 */ /* 0x000fe40000000f00 */
[----:B------:R-:W-:Y:S05]  /*11d80*/  CALL.REL.NOINC `($__internal_126_$__cuda_sm70_shflsync_down) ;  /* 0x0000097000007944 */ /* 0x000fea0003c00000 */
[----:B-1----:R-:W-:Y:S01]  /*11d90*/  MOV R70, R66 ;  /* 0x0000004200467202 */ /* 0x002fe20000000f00 */
[----:B------:R-:W-:Y:S01]  /*11da0*/  HFMA2.MMA R66, -RZ, RZ, 0, 2.384185791015625e-07 ;  /* 0x00000004ff427435 */ /* 0x000fe200000001ff */
[----:B------:R-:W-:Y:S02]  /*11db0*/  MOV R241, R122 ;  /* 0x0000007a00f17202 */ /* 0x000fe40000000f00 */
[----:B------:R-:W-:Y:S02]  /*11dc0*/  MOV R242, 0x1f ;  /* 0x0000001f00f27802 */ /* 0x000fe40000000f00 */
[----:B------:R-:W-:Y:S02]  /*11dd0*/  MOV R65, 0xffffffff ;  /* 0xffffffff00417802 */ /* 0x000fe40000000f00 */
[----:B------:R-:W-:Y:S02]  /*11de0*/  MOV R64, 0x11e00 ;  /* 0x00011e0000407802 */ /* 0x000fe40000000f00 */
[----:B------:R-:W-:Y:S05]  /*11df0*/  CALL.REL.NOINC `($__internal_126_$__cuda_sm70_shflsync_down) ;  /* 0x0000090000007944 */ /* 0x000fea0003c00000 */
[----:B-1----:R-:W-:Y:S05]  /*11e00*/  BRA `(.L_x_5371) ;  /* 0xffff7e0000007947 */ /* 0x002fea000383ffff */
.L_x_5276:
[----:B----4-:R-:W-:Y:S01]  /*11e10*/  HFMA2.MMA R66, -RZ, RZ, 0, 4.76837158203125e-07 ;  /* 0x00000008ff427435 */ /* 0x010fe200000001ff */
[----:B------:R-:W-:Y:S02]  /*11e20*/  MOV R241, R71 ;  /* 0x0000004700f17202 */ /* 0x000fe40000000f00 */
[----:B------:R-:W-:-:S02]  /*11e30*/  MOV R242, 0x1f ;  /* 0x0000001f00f27802 */ /* 0x000fc40000000f00 */
[----:B------:R-:W-:Y:S02]  /*11e40*/  MOV R65, 0xffffffff ;  /* 0xffffffff00417802 */ /* 0x000fe40000000f00 */
[----:B------:R-:W-:Y:S02]  /*11e50*/  MOV R64, 0x11e70 ;  /* 0x00011e7000407802 */ /* 0x000fe40000000f00 */
[----:B0123--:R-:W-:Y:S05]  /*11e60*/  CALL.REL.NOINC `($__internal_126_$__cuda_sm70_shflsync_down) ;  /* 0x0000089000007944 */ /* 0x00ffea0003c00000 */
[----:B-1----:R-:W-:Y:S01]  /*11e70*/  MOV R67, R66 ;  /* 0x0000004200437202 */ /* 0x002fe20000000f00 */
[----:B------:R-:W-:Y:S01]  /*11e80*/  HFMA2.MMA R66, -RZ, RZ, 0, 4.76837158203125e-07 ;  /* 0x00000008ff427435 */ /* 0x000fe200000001ff */
[----:B------:R-:W-:Y:S02]  /*11e90*/  MOV R241, R231 ;  /* 0x000000e700f17202 */ /* 0x000fe40000000f00 */
[----:B------:R-:W-:Y:S02]  /*11ea0*/  MOV R242, 0x1f ;  /* 0x0000001f00f27802 */ /* 0x000fe40000000f00 */
[----:B------:R-:W-:Y:S02]  /*11eb0*/  MOV R65, 0xffffffff ;  /* 0xffffffff00417802 */ /* 0x000fe40000000f00 */
[----:B------:R-:W-:-:S02]  /*11ec0*/  MOV R64, 0x11ee0 ;  /* 0x00011ee000407802 */ /* 0x000fc40000000f00 */
[----:B------:R-:W-:Y:S05]  /*11ed0*/  CALL.REL.NOINC `($__internal_126_$__cuda_sm70_shflsync_down) ;  /* 0x0000082000007944 */ /* 0x000fea0003c00000 */
[----:B-1----:R-:W-:Y:S01]  /*11ee0*/  MOV R69, R66 ;  /* 0x0000004200457202 */ /* 0x002fe20000000f00 */
[----:B------:R-:W-:Y:S01]  /*11ef0*/  HFMA2.MMA R66, -RZ, RZ, 0, 4.76837158203125e-07 ;  /* 0x00000008ff427435 */ /* 0x000fe200000001ff */
[----:B------:R-:W-:-:S02]  /*11f00*/  MOV R241, R68 ;  /* 0x0000004400f17202 */ /* 0x000fc40000000f00 */
[----:B------:R-:W-:Y:S02]  /*11f10*/  MOV R242, 0x1f ;  /* 0x0000001f00f27802 */ /* 0x000fe40000000f00 */
[----:B------:R-:W-:Y:S02]  /*11f20*/  MOV R65, 0xffffffff ;  /* 0xffffffff00417802 */ /* 0x000fe40000000f00 */
[----:B------:R-:W-:Y:S02]  /*11f30*/  MOV R64, 0x11f50 ;  /* 0x00011f5000407802 */ /* 0x000fe40000000f00 */
[----:B------:R-:W-:Y:S05]  /*11f40*/  CALL.REL.NOINC `($__internal_126_$__cuda_sm70_shflsync_down) ;  /* 0x000007b000007944 */ /* 0x000fea0003c00000 */
[----:B-1----:R-:W-:Y:S01]  /*11f50*/  MOV R70, R66 ;  /* 0x0000004200467202 */ /* 0x002fe20000000f00 */
[----:B------:R-:W-:Y:S01]  /*11f60*/  HFMA2.MMA R66, -RZ, RZ, 0, 4.76837158203125e-07 ;  /* 0x00000008ff427435 */ /* 0x000fe200000001ff */
[----:B------:R-:W-:Y:S02]  /*11f70*/  MOV R241, R122 ;  /* 0x0000007a00f17202 */ /* 0x000fe40000000f00 */
[----:B------:R-:W-:Y:S02]  /*11f80*/  MOV R242, 0x1f ;  /* 0x0000001f00f27802 */ /* 0x000fe40000000f00 */
[----:B------:R-:W-:-:S02]  /*11f90*/  MOV R65, 0xffffffff ;  /* 0xffffffff00417802 */ /* 0x000fc40000000f00 */
[----:B------:R-:W-:Y:S02]  /*11fa0*/  MOV R64, 0x11fc0 ;  /* 0x00011fc000407802 */ /* 0x000fe40000000f00 */
[----:B------:R-:W-:Y:S05]  /*11fb0*/  CALL.REL.NOINC `($__internal_126_$__cuda_sm70_shflsync_down) ;  /* 0x0000074000007944 */ /* 0x000fea0003c00000 */
[----:B-1----:R-:W-:Y:S05]  /*11fc0*/  BRA `(.L_x_5372) ;  /* 0xffff7d8000007947 */ /* 0x002fea000383ffff */
.L_x_5279:
[----:B----4-:R-:W-:Y:S01]  /*11fd0*/  HFMA2.MMA R66, -RZ, RZ, 0, 9.5367431640625e-07 ;  /* 0x00000010ff427435 */ /* 0x010fe200000001ff */
[----:B------:R-:W-:Y:S02]  /*11fe0*/  MOV R241, R71 ;  /* 0x0000004700f17202 */ /* 0x000fe40000000f00 */
[----:B------:R-:W-:Y:S02]  /*11ff0*/  MOV R242, 0x1f ;  /* 0x0000001f00f27802 */ /* 0x000fe40000000f00 */
[----:B------:R-:W-:Y:S02]  /*12000*/  MOV R65, 0xffffffff ;  /* 0xffffffff00417802 */ /* 0x000fe40000000f00 */
[----:B------:R-:W-:Y:S02]  /*12010*/  MOV R64, 0x12030 ;  /* 0x0001203000407802 */ /* 0x000fe40000000f00 */
[----:B0123--:R-:W-:Y:S05]  /*12020*/  CALL.REL.NOINC `($__internal_126_$__cuda_sm70_shflsync_down) ;  /* 0x000006d000007944 */ /* 0x00ffea0003c00000 */
[----:B-1----:R-:W-:Y:S01]  /*12030*/  MOV R67, R66 ;  /* 0x0000004200437202 */ /* 0x002fe20000000f00 */
[----:B------:R-:W-:Y:S05]  /*12040*/  BRA `(.L_x_5373) ;  /* 0xffff7e1000007947 */ /* 0x000fea000383ffff */
.L_x_5280:
[----:B----4-:R-:W-:Y:S01]  /*12050*/  HFMA2.MMA R66, -RZ, RZ, 0, 9.5367431640625e-07 ;  /* 0x00000010ff427435 */ /* 0x010fe200000001ff */
[----:B------:R-:W-:Y:S02]  /*12060*/  MOV R241, R231 ;  /* 0x000000e700f17202 */ /* 0x000fe40000000f00 */
[----:B------:R-:W-:-:S02]  /*12070*/  MOV R242, 0x1f ;  /* 0x0000001f00f27802 */ /* 0x000fc40000000f00 */
[----:B------:R-:W-:Y:S02]  /*12080*/  MOV R65, 0xffffffff ;  /* 0xffffffff00417802 */ /* 0x000fe40000000f00 */
[----:B------:R-:W-:Y:S02]  /*12090*/  MOV R64, 0x120b0 ;  /* 0x000120b000407802 */ /* 0x000fe40000000f00 */
[----:B0123--:R-:W-:Y:S05]  /*120a0*/  CALL.REL.NOINC `($__internal_126_$__cuda_sm70_shflsync_down) ;  /* 0x0000065000007944 */ /* 0x00ffea0003c00000 */
[----:B-1----:R-:W-:Y:S01]  /*120b0*/  MOV R69, R66 ;  /* 0x0000004200457202 */ /* 0x002fe20000000f00 */
[----:B------:R-:W-:Y:S01]  /*120c0*/  HFMA2.MMA R66, -RZ, RZ, 0, 9.5367431640625e-07 ;  /* 0x00000010ff427435 */ /* 0x000fe200000001ff */
[----:B------:R-:W-:Y:S02]  /*120d0*/  MOV R241, R68 ;  /* 0x0000004400f17202 */ /* 0x000fe40000000f00 */
[----:B------:R-:W-:Y:S02]  /*120e0*/  MOV R242, 0x1f ;  /* 0x0000001f00f27802 */ /* 0x000fe40000000f00 */
[----:B------:R-:W-:Y:S02]  /*120f0*/  MOV R65, 0xffffffff ;  /* 0xffffffff00417802 */ /* 0x000fe40000000f00 */
[----:B------:R-:W-:-:S02]  /*12100*/  MOV R64, 0x12120 ;  /* 0x0001212000407802 */ /* 0x000fc40000000f00 */
[----:B------:R-:W-:Y:S05]  /*12110*/  CALL.REL.NOINC `($__internal_126_$__cuda_sm70_shflsync_down) ;  /* 0x000005e000007944 */ /* 0x000fea0003c00000 */
[----:B-1----:R-:W-:Y:S01]  /*12120*/  MOV R70, R66 ;  /* 0x0000004200467202 */ /* 0x002fe20000000f00 */
[----:B------:R-:W-:Y:S01]  /*12130*/  HFMA2.MMA R66, -RZ, RZ, 0, 9.5367431640625e-07 ;  /* 0x00000010ff427435 */ /* 0x000fe200000001ff */
[----:B------:R-:W-:-:S02]  /*12140*/  MOV R241, R122 ;  /* 0x0000007a00f17202 */ /* 0x000fc40000000f00 */
[----:B------:R-:W-:Y:S02]  /*12150*/  MOV R242, 0x1f ;  /* 0x0000001f00f27802 */ /* 0x000fe40000000f00 */
[----:B------:R-:W-:Y:S02]  /*12160*/  MOV R65, 0xffffffff ;  /* 0xffffffff00417802 */ /* 0x000fe40000000f00 */
[----:B------:R-:W-:Y:S02]  /*12170*/  MOV R64, 0x12190 ;  /* 0x0001219000407802 */ /* 0x000fe40000000f00 */
[----:B------:R-:W-:Y:S05]  /*12180*/  CALL.REL.NOINC `($__internal_126_$__cuda_sm70_shflsync_down) ;  /* 0x0000057000007944 */ /* 0x000fea0003c00000 */
[----:B-1----:R-:W-:Y:S05]  /*12190*/  BRA `(.L_x_5374) ;  /* 0xffff7d0000007947 */ /* 0x002fea000383ffff */
.L_x_5283:
[----:B----4-:R-:W-:Y:S01]  /*121a0*/  HFMA2.MMA R66, -RZ, RZ, 0, 0 ;  /* 0x00000000ff427435 */ /* 0x010fe200000001ff */
[----:B------:R-:W-:Y:S02]  /*121b0*/  MOV R64, R71 ;  /* 0x0000004700407202 */ /* 0x000fe40000000f00 */
[----:B------:R-:W-:Y:S02]  /*121c0*/  MOV R247, 0xffffffff ;  /* 0xffffffff00f77802 */ /* 0x000fe40000000f00 */
[----:B------:R-:W-:Y:S02]  /*121d0*/  MOV R65, 0x121f0 ;  /* 0x000121f000417802 */ /* 0x000fe40000000f00 */
[----:B0123--:R-:W-:Y:S05]  /*121e0*/  CALL.REL.NOINC `($__internal_127_$__cuda_sm70_shflsync_idx_p) ;  /* 0x0000055000007944 */ /* 0x00ffea0003c00000 */
        /* <DEDUP_REMOVED lines=12> */
[----:B-1----:R-:W-:Y:S01]  /*122b0*/  MOV R67, R66 ;  /* 0x0000004200437202 */ /* 0x002fe20000000f00 */
[----:B------:R-:W-:Y:S01]  /*122c0*/  HFMA2.MMA R66, -RZ, RZ, 0, 0 ;  /* 0x00000000ff427435 */ /* 0x000fe200000001ff */
[----:B------:R-:W-:-:S02]  /*122d0*/  MOV R64, R122 ;  /* 0x0000007a00407202 */ /* 0x000fc40000000f00 */
[----:B------:R-:W-:Y:S02]  /*122e0*/  MOV R247, 0xffffffff ;  /* 0xffffffff00f77802 */ /* 0x000fe40000000f00 */
[----:B------:R-:W-:Y:S02]  /*122f0*/  MOV R65, 0x12310 ;  /* 0x0001231000417802 */ /* 0x000fe40000000f00 */
[----:B0-----:R-:W-:Y:S05]  /*12300*/  CALL.REL.NOINC `($__internal_127_$__cuda_sm70_shflsync_idx_p) ;  /* 0x0000043000007944 */ /* 0x001fea0003c00000 */
        /* <DEDUP_REMOVED lines=8> */
[----:B0-----:R-:W-:Y:S05]  /*12390*/  CALL.REL.NOINC `($__internal_126_$__cuda_sm70_shflsync_down) ;  /* 0x0000036000007944 */ /* 0x001fea0003c00000 */
[----:B-1----:R-:W-:Y:S01]  /*123a0*/  MOV R71, R66 ;  /* 0x0000004200477202 */ /* 0x002fe20000000f00 */
[----:B------:R-:W-:Y:S01]  /*123b0*/  HFMA2.MMA R66, -RZ, RZ, 0, 5.9604644775390625e-08 ;  /* 0x00000001ff427435 */ /* 0x000fe200000001ff */
[----:B------:R-:W-:Y:S02]  /*123c0*/  MOV R241, R231 ;  /* 0x000000e700f17202 */ /* 0x000fe40000000f00 */
[----:B------:R-:W-:Y:S02]  /*123d0*/  MOV R242, 0x1f ;  /* 0x0000001f00f27802 */ /* 0x000fe40000000f00 */
[----:B------:R-:W-:Y:S02]  /*123e0*/  MOV R65, 0xffffffff ;  /* 0xffffffff00417802 */ /* 0x000fe40000000f00 */
[----:B------:R-:W-:-:S02]  /*123f0*/  MOV R64, 0x12410 ;  /* 0x0001241000407802 */ /* 0x000fc40000000f00 */
[----:B------:R-:W-:Y:S05]  /*12400*/  CALL.REL.NOINC `($__internal_126_$__cuda_sm70_shflsync_down) ;  /* 0x000002f000007944 */ /* 0x000fea0003c00000 */
        /* <DEDUP_REMOVED lines=26> */
[----:B------:R-:W-:Y:S05]  /*125b0*/  CALL.REL.NOINC `($__internal_127_$__cuda_sm70_shflsync_idx_p) ;  /* 0x0000018000007944 */ /* 0x000fea0003c00000 */
        /* <DEDUP_REMOVED lines=8> */
[----:B------:R-:W-:Y:S02]  /*12640*/  MOV R64, R62 ;  /* 0x0000003e00407202 */ /* 0x000fe40000000f00 */
[----:B------:R-:W-:-:S02]  /*12650*/  MOV R247, 0xffffffff ;  /* 0xffffffff00f77802 */ /* 0x000fc40000000f00 */
        /* <DEDUP_REMOVED lines=9> */
[----:B0-----:R-:W-:Y:S05]  /*126f0*/  BRA `(.L_x_5375) ;  /* 0xffff79c000007947 */ /* 0x001fea000383ffff */
        .weak           $__internal_126_$__cuda_sm70_shflsync_down
        .type           $__internal_126_$__cuda_sm70_shflsync_down,@function
        .size           $__internal_126_$__cuda_sm70_shflsync_down,($__internal_127_$__cuda_sm70_shflsync_idx_p - $__internal_126_$__cuda_sm70_shflsync_down)
$__internal_126_$__cuda_sm70_shflsync_down:
[----:B------:R-:W-:Y:S04]  /*12700*/  WARPSYNC R65 ;  /* 0x0000004100007348 */ /* 0x000fe80003800000 */
[----:B------:R0:W1:Y:S02]  /*12710*/  SHFL.DOWN PT, R66, R241, R66, R242 ;  /* 0x08000042f1427389 */ /* 0x00006400000e00f2 */
[----:B0-----:R-:W-:-:S06]  /*12720*/  HFMA2.MMA R65, -RZ, RZ, 0, 0 ;  /* 0x00000000ff417435 */ /* 0x001fcc00000001ff */
[----:B------:R-:W-:Y:S05]  /*12730*/  RET.REL.NODEC R64 `(_Z25selective_scan_bwd_kernelI32Selective_Scan_bwd_kernel_traitsILi64ELi16ELb0ELb1ELb0ELb1ELb0EN3c104HalfENS1_7complexIfEEEEv12SSMParamsBwd) ;  /* 0xfffed8c040007950 */ /* 0x000fea0003c3ffff */
        .weak           $__internal_127_$__cuda_sm70_shflsync_idx_p
        .type           $__internal_127_$__cuda_sm70_shflsync_idx_p,@function
        .size           $__internal_127_$__cuda_sm70_shflsync_idx_p,($__internal_128_$__cuda_sm70_shflsync_up - $__internal_127_$__cuda_sm70_shflsync_idx_p)
$__internal_127_$__cuda_sm70_shflsync_idx_p:
[----:B------:R-:W-:Y:S01]  /*12740*/  MOV R83, 0x1f ;  /* 0x0000001f00537802 */ /* 0x000fe20000000f00 */
[----:B------:R-:W-:Y:S04]  /*12750*/  WARPSYNC R247 ;  /* 0x000000f700007348 */ /* 0x000fe80003800000 */
[----:B------:R0:W1:Y:S04]  /*12760*/  SHFL.IDX PT, R66, R64, R66, R83 ;  /* 0x0000004240427389 */ /* 0x00006800000e0053 */
[----:B0-----:R-:W0:Y:S01]  /*12770*/  S2R R83, SR_LANEID ;  /* 0x0000000000537919 */ /* 0x001e220000000000 */
[----:B------:R-:W-:Y:S01]  /*12780*/  MOV R64, R65 ;  /* 0x0000004100407202 */ /* 0x000fe20000000f00 */
[----:B------:R-:W-:-:S06]  /*12790*/  HFMA2.MMA R65, -RZ, RZ, 0, 0 ;  /* 0x00000000ff417435 */ /* 0x000fcc00000001ff */
[----:B------:R-:W-:Y:S05]  /*127a0*/  RET.REL.NODEC R64 `(_Z25selective_scan_bwd_kernelI32Selective_Scan_bwd_kernel_traitsILi64ELi16ELb0ELb1ELb0ELb1ELb0EN3c104HalfENS1_7complexIfEEEEv12SSMParamsBwd) ;  /* 0xfffed85040007950 */ /* 0x000fea0003c3ffff */
        .weak           $__internal_128_$__cuda_sm70_shflsync_up
        .type           $__internal_128_$__cuda_sm70_shflsync_up,@function
        .size           $__internal_128_$__cuda_sm70_shflsync_up,(.L_x_14560 - $__internal_128_$__cuda_sm70_shflsync_up)
$__internal_128_$__cuda_sm70_shflsync_up:
[----:B------:R-:W-:Y:S04]  /*127b0*/  WARPSYNC R244 ;  /* 0x000000f400007348 */ /* 0x000fe80003800000 */
[----:B------:R0:W1:Y:S02]  /*127c0*/  SHFL.UP PT, R66, R65, R66, R245 ;  /* 0x0400004241427389 */ /* 0x00006400000e00f5 */
[----:B0-----:R-:W-:-:S04]  /*127d0*/  MOV R65, 0x0 ;  /* 0x0000000000417802 */ /* 0x001fc80000000f00 */
[----:B------:R-:W-:Y:S05]  /*127e0*/  RET.REL.NODEC R64 `(_Z25selective_scan_bwd_kernelI32Selective_Scan_bwd_kernel_traitsILi64ELi16ELb0ELb1ELb0ELb1ELb0EN3c104HalfENS1_7complexIfEEEEv12SSMParamsBwd) ;  /* 0xfffed81040007950 */ /* 0x000fea0003c3ffff */
.L_x_5376:
        /* <DEDUP_REMOVED lines=9> */
.L_x_14560:


//--------------------- .text._Z25selective_scan_bwd_kernelI32Selective_Scan_bwd_kernel_traitsILi64ELi16ELb0ELb1ELb0ELb1ELb1EN3c104HalfENS1_7complexIfEEEEv12SSMParamsBwd --------------------------
	.section	.text._Z25selective_scan_bwd_kernelI32Selective_Scan_bwd_kernel_traitsILi64ELi16ELb0ELb1ELb0ELb1ELb1EN3c104HalfENS1_7complexIfEEEEv12SSMParamsBwd,"ax",@progbits
	.sectioninfo	@"SHI_REGISTERS=255"
	.align	128
        .global         _Z25selective_scan_bwd_kernelI32Selective_Scan_bwd_kernel_traitsILi64ELi16ELb0ELb1ELb0ELb1ELb1EN3c104HalfENS1_7complexIfEEEEv12SSMParamsBwd
        .type           _Z25selective_scan_bwd_kernelI32Selective_Scan_bwd_kernel_traitsILi64ELi16ELb0ELb1ELb0ELb1ELb1EN3c104HalfENS1_7complexIfEEEEv12SSMParamsBwd,@function
        .size           _Z25selective_scan_bwd_kernelI32Selective_Scan_bwd_kernel_traitsILi64ELi16ELb0ELb1ELb0ELb1ELb1EN3c104HalfENS1_7complexIfEEEEv12SSMParamsBwd,(.L_x_14563 - _Z25selective_scan_bwd_kernelI32Selective_Scan_bwd_kernel_traitsILi64ELi16ELb0ELb1ELb0ELb1ELb1EN3c104HalfENS1_7complexIfEEEEv12SSMParamsBwd)
        .other          _Z25selective_scan_bwd_kernelI32Selective_Scan_bwd_kernel_traitsILi64ELi16ELb0ELb1ELb0ELb1ELb1EN3c104HalfENS1_7complexIfEEEEv12SSMParamsBwd,@"STO_CUDA_ENTRY STV_DEFAULT"
_Z25selective_scan_bwd_kernelI32Selective_Scan_bwd_kernel_traitsILi64ELi16ELb0ELb1ELb0ELb1ELb1EN3c104HalfENS1_7complexIfEEEEv12SSMParamsBwd:
.text._Z25selective_scan_bwd_kernelI32Selective_Scan_bwd_kernel_traitsILi64ELi16ELb0ELb1ELb0ELb1ELb1EN3c104HalfENS1_7complexIfEEEEv12SSMParamsBwd:
        /* <DEDUP_REMOVED lines=167> */
.L_x_5521:
        /* <DEDUP_REMOVED lines=258> */
[----:B------:R-:W4:Y:S04]  /*1a90*/  LDS.U16 R2, [R81+0x1e] ;  /* 0x00001e0051027984 */ /* 0x000f280000000400 */
        /* <DEDUP_REMOVED lines=8> */
[----:B0-----:R-:W-:Y:S02]  /*1b20*/  PRMT R40, RZ, 0x7610, R40 ;  /* 0x00007610ff287816 */ /* 0x001fe40000000028 */
[----:B---3--:R-:W-:Y:S01]  /*1b30*/  PRMT R42, RZ, 0x7610, R42 ;  /* 0x00007610ff2a7816 */ /* 0x008fe2000000002a */
[----:B------:R-:W3:Y:S04]  /*1b40*/  @!P5 LDG.E.U16 R49, [R34.64+0x380] ;  /* 0x000380202231d981 */ /* 0x000ee8000c1e1500 */
[----:B------:R-:W2:Y:S01]  /*1b50*/  @!P0 LDG.E.U16 R37, [R34.64+0x80] ;  /* 0x0000802022258981 */ /* 0x000ea2000c1e1500 */
[----:B------:R-:W-:-:S03]  /*1b60*/  ISETP.GE.AND P0, PT, R6, R123, PT ;  /* 0x0000007b0600720c */ /* 0x000fc60003f06270 */
[----:B------:R-:W3:Y:S01]  /*1b70*/  @!P1 LDG.E.U16 R36, [R34.64+0xc0] ;  /* 0x0000c02022249981 */ /* 0x000ee2000c1e1500 */
[----:B------:R-:W-:Y:S02]  /*1b80*/  ISETP.GE.AND P1, PT, R8, R123, PT ;  /* 0x0000007b0800720c */ /* 0x000fe40003f26270 */
[----:B----4-:R-:W-:Y:S01]  /*1b90*/  PRMT R44, RZ, 0x7610, R44 ;  /* 0x00007610ff2c7816 */ /* 0x010fe2000000002c */
[----:B------:R-:W4:Y:S01]  /*1ba0*/  @!P6 LDG.E.U16 R48, [R34.64+0x3c0] ;  /* 0x0003c0202230e981 */ /* 0x000f22000c1e1500 */
[----:B------:R-:W-:-:S04]  /*1bb0*/  PRMT R46, RZ, 0x7610, R46 ;  /* 0x00007610ff2e7816 */ /* 0x000fc8000000002e */
        /* <DEDUP_REMOVED lines=16> */
[----:B------:R-:W-:-:S03]  /*1cc0*/  HADD2.F32 R5, -RZ, R5.H0_H0 ;  /* 0x20000005ff057230 */ /* 0x000fc60000004100 */
[----:B------:R-:W-:Y:S02]  /*1cd0*/  STL [R1+0x4], R149 ;  /* 0x0000049501007387 */ /* 0x000fe40000100800 */
[----:B------:R-:W-:Y:S02]  /*1ce0*/  FADD.FTZ R52, R5, UR5 ;  /* 0x0000000505347e21 */ /* 0x000fe40008010000 */
[----:B------:R-:W-:Y:S03]  /*1cf0*/  STL [R1], R147 ;  /* 0x0000009301007387 */ /* 0x000fe60000100800 */
        /* <DEDUP_REMOVED lines=9> */
[----:B------:R-:W-:Y:S01]  /*1d90*/  FADD.FTZ R50, R9, UR5 ;  /* 0x0000000509327e21 */ /* 0x000fe20008010000 */
[----:B------:R-:W-:Y:S02]  /*1da0*/  BSSY B0, `(.L_x_5378) ;  /* 0x000003d000007945 */ /* 0x000fe40003800000 */
[----:B------:R-:W-:-:S02]  /*1db0*/  FSETP.GTU.FTZ.AND P3, PT, R51, 20, PT ;  /* 0x41a000003300780b */ /* 0x000fc40003f7c000 */
[----:B------:R-:W-:Y:S01]  /*1dc0*/  FSETP.GTU.FTZ.AND P4, PT, R50, 20, PT ;  /* 0x41a000003200780b */ /* 0x000fe20003f9c000 */
[----:B-----5:R-:W-:Y:S04]  /*1dd0*/  STS.U16 [R149], R31 ;  /* 0x0000001f95007388 */ /* 0x020fe80000000400 */
[----:B------:R-:W-:Y:S04]  /*1de0*/  STS.U16 [R147+0x40], R33 ;  /* 0x0000402193007388 */ /* 0x000fe80000000400 */
[----:B--2---:R-:W-:Y:S04]  /*1df0*/  STS.U16 [R252+0x80], R37 ;  /* 0x00008025fc007388 */ /* 0x004fe80000000400 */
        /* <DEDUP_REMOVED lines=11> */
[----:B------:R2:W-:Y:S01]  /*1eb0*/  STS.U16 [R232+0x380], R49 ;  /* 0x00038031e8007388 */ /* 0x0005e20000000400 */
[----:B0-----:R-:W-:-:S03]  /*1ec0*/  FADD.FTZ R47, R15, UR5 ;  /* 0x000000050f2f7e21 */ /* 0x001fc60008010000 */
[----:B------:R0:W-:Y:S01]  /*1ed0*/  STS.U16 [R231+0x3c0], R48 ;  /* 0x0003c030e7007388 */ /* 0x0001e20000000400 */
[----:B-1----:R-:W-:Y:S02]  /*1ee0*/  FADD.FTZ R46, R19, UR5 ;  /* 0x00000005132e7e21 */ /* 0x002fe40008010000 */
[----:B--2---:R-:W-:Y:S02]  /*1ef0*/  FADD.FTZ R49, R11, UR5 ;  /* 0x000000050b317e21 */ /* 0x004fe40008010000 */
[----:B0-----:R-:W-:-:S03]  /*1f00*/  FADD.FTZ R48, R13, UR5 ;  /* 0x000000050d307e21 */ /* 0x001fc60008010000 */
[----:B------:R-:W-:Y:S01]  /*1f10*/  FSETP.GTU.FTZ.AND P5, PT, R49, 20, PT ;  /* 0x41a000003100780b */ /* 0x000fe20003fbc000 */
[----:B------:R-:W-:Y:S01]  /*1f20*/  FADD.FTZ R45, R17, UR5 ;  /* 0x00000005112d7e21 */ /* 0x000fe20008010000 */
[----:B------:R-:W-:Y:S02]  /*1f30*/  FSETP.GTU.FTZ.AND P0, PT, R47, 20, PT ;  /* 0x41a000002f00780b */ /* 0x000fe40003f1c000 */
[----:B------:R-:W-:Y:S02]  /*1f40*/  FSETP.GTU.FTZ.AND P6, PT, R48, 20, PT ;  /* 0x41a000003000780b */ /* 0x000fe40003fdc000 */
[----:B------:R-:W-:Y:S01]  /*1f50*/  FSETP.GTU.FTZ.AND P1, PT, R46, 20, PT ;  /* 0x41a000002e00780b */ /* 0x000fe20003f3c000 */
        /* <DEDUP_REMOVED lines=33> */
.L_x_5379:
[----:B------:R-:W-:Y:S05]  /*2170*/  BSYNC B0 ;  /* 0x0000000000007941 */ /* 0x000fea0003800000 */
.L_x_5378:
        /* <DEDUP_REMOVED lines=36> */
.L_x_5381:
[----:B------:R-:W-:Y:S05]  /*23c0*/  BSYNC B0 ;  /* 0x0000000000007941 */ /* 0x000fea0003800000 */
.L_x_5380:
        /* <DEDUP_REMOVED lines=36> */
.L_x_5383:
[----:B------:R-:W-:Y:S05]  /*2610*/  BSYNC B0 ;  /* 0x0000000000007941 */ /* 0x000fea0003800000 */
.L_x_5382:
        /* <DEDUP_REMOVED lines=36> */
.L_x_5385:
[----:B------:R-:W-:Y:S05]  /*2860*/  BSYNC B0 ;  /* 0x0000000000007941 */ /* 0x000fea0003800000 */
.L_x_5384:
        /* <DEDUP_REMOVED lines=36> */
.L_x_5387:
[----:B------:R-:W-:Y:S05]  /*2ab0*/  BSYNC B0 ;  /* 0x0000000000007941 */ /* 0x000fea0003800000 */
.L_x_5386:
        /* <DEDUP_REMOVED lines=36> */
.L_x_5389:
[----:B------:R-:W-:Y:S05]  /*2d00*/  BSYNC B0 ;  /* 0x0000000000007941 */ /* 0x000fea0003800000 */
.L_x_5388:
        /* <DEDUP_REMOVED lines=36> */
.L_x_5391:
[----:B------:R-:W-:Y:S05]  /*2f50*/  BSYNC B0 ;  /* 0x0000000000007941 */ /* 0x000fea0003800000 */
.L_x_5390:
        /* <DEDUP_REMOVED lines=36> */
.L_x_5393:
[----:B------:R-:W-:Y:S05]  /*31a0*/  BSYNC B0 ;  /* 0x0000000000007941 */ /* 0x000fea0003800000 */
.L_x_5392:
        /* <DEDUP_REMOVED lines=36> */
.L_x_5395:
[----:B------:R-:W-:Y:S05]  /*33f0*/  BSYNC B0 ;  /* 0x0000000000007941 */ /* 0x000fea0003800000 */
.L_x_5394:
        /* <DEDUP_REMOVED lines=34> */
.L_x_5397:
[----:B------:R-:W-:Y:S05]  /*3620*/  BSYNC B0 ;  /* 0x0000000000007941 */ /* 0x000fea0003800000 */
.L_x_5396:
        /* <DEDUP_REMOVED lines=33> */
.L_x_5399:
[----:B------:R-:W-:Y:S05]  /*3840*/  BSYNC B0 ;  /* 0x0000000000007941 */ /* 0x000fea0003800000 */
.L_x_5398:
        /* <DEDUP_REMOVED lines=33> */
.L_x_5401:
[----:B------:R-:W-:Y:S05]  /*3a60*/  BSYNC B0 ;  /* 0x0000000000007941 */ /* 0x000fea0003800000 */
.L_x_5400:
        /* <DEDUP_REMOVED lines=33> */
.L_x_5403:
[----:B------:R-:W-:Y:S05]  /*3c80*/  BSYNC B0 ;  /* 0x0000000000007941 */ /* 0x000fea0003800000 */
.L_x_5402:
        /* <DEDUP_REMOVED lines=33> */
.L_x_5405:
[----:B------:R-:W-:Y:S05]  /*3ea0*/  BSYNC B0 ;  /* 0x0000000000007941 */ /* 0x000fea0003800000 */
.L_x_5404:
        /* <DEDUP_REMOVED lines=33> */
.L_x_5407:
[----:B------:R-:W-:Y:S05]  /*40c0*/  BSYNC B0 ;  /* 0x0000000000007941 */ /* 0x000fea0003800000 */
.L_x_5406:
        /* <DEDUP_REMOVED lines=33> */
.L_x_5409:
[----:B------:R-:W-:Y:S05]  /*42e0*/  BSYNC B0 ;  /* 0x0000000000007941 */ /* 0x000fea0003800000 */
.L_x_5408:
        /* <DEDUP_REMOVED lines=15> */
[----:B------:R-:W0:Y:S01]  /*43e0*/  LDS.U16 R94, [R81] ;  /* 0x00000000515e7984 */ /* 0x000e220000000400 */
        /* <DEDUP_REMOVED lines=13> */
[----:B------:R-:W1:Y:S01]  /*44c0*/  LDS.U16 R96, [R81+0x2] ;  /* 0x0000020051607984 */ /* 0x000e620000000400 */
[----:B------:R-:W-:Y:S01]  /*44d0*/  UIADD3 UR26, UR6, -UR26, URZ ;  /* 0x8000001a061a7290 */ /* 0x000fe2000fffe03f */
[----:B------:R-:W-:Y:S01]  /*44e0*/  @!P0 IMAD.WIDE.U32 R4, R9, c[0x0][0x208], R4 ;  /* 0x0000820009048a25 */ /* 0x000fe200078e0004 */
[----:B------:R-:W-:Y:S01]  /*44f0*/  ULDC.64 UR36, c[0x0][0x208] ;  /* 0x0000820000247ab9 */ /* 0x000fe20000000a00 */
[----:B------:R-:W2:Y:S01]  /*4500*/  LDS.U16 R87, [R81+0x4] ;  /* 0x0000040051577984 */ /* 0x000ea20000000400 */
[----:B------:R-:W-:Y:S01]  /*4510*/  UIADD3 UR9, UR9, UR27, URZ ;  /* 0x0000001b09097290 */ /* 0x000fe2000fffe03f */
[----:B------:R-:W-:Y:S01]  /*4520*/  @!P0 IMAD.WIDE.U32 R2, R7, c[0x0][0x1f8], R2 ;  /* 0x00007e0007028a25 */ /* 0x000fe200078e0002 */
[----:B------:R-:W-:Y:S01]  /*4530*/  UIMAD UR7, UR11, UR36, URZ ;  /* 0x000000240b0772a4 */ /* 0x000fe2000f8e023f */
[C---:B------:R-:W-:Y:S01]  /*4540*/  @!P0 IADD3 R7, P2, R82.reuse, R4, RZ ;  /* 0x0000000452078210 */ /* 0x040fe20007f5e0ff */
[----:B------:R-:W-:Y:S01]  /*4550*/  UIMAD UR26, UR26, -0x400, URZ ;  /* 0xfffffc001a1a78a4 */ /* 0x000fe2000f8e023f */
[----:B------:R-:W3:Y:S01]  /*4560*/  LDS.U16 R104, [R81+0x6] ;  /* 0x0000060051687984 */ /* 0x000ee20000000400 */
        /* <DEDUP_REMOVED lines=14> */
[----:B------:R-:W4:Y:S01]  /*4650*/  LDS.U16 R108, [R81+0x8] ;  /* 0x00000800516c7984 */ /* 0x000f220000000400 */
        /* <DEDUP_REMOVED lines=24> */
[-C--:B------:R-:W-:Y:S01]  /*47e0*/  ISETP.GE.AND P5, PT, R10, R123.reuse, PT ;  /* 0x0000007b0a00720c */ /* 0x080fe20003fa6270 */
[----:B------:R-:W-:Y:S01]  /*47f0*/  LDS.U16 R11, [R81+0x1a] ;  /* 0x00001a00510b7984 */ /* 0x000fe20000000400 */
[----:B------:R-:W-:Y:S02]  /*4800*/  ISETP.GE.AND P6, PT, R8, R123, PT ;  /* 0x0000007b0800720c */ /* 0x000fe40003fc6270 */
[----:B------:R-:W-:Y:S01]  /*4810*/  PRMT R86, RZ, 0x7610, R86 ;  /* 0x00007610ff567816 */ /* 0x000fe20000000056 */
[----:B------:R-:W-:Y:S01]  /*4820*/  LDS.U16 R9, [R81+0x1c] ;  /* 0x00001c0051097984 */ /* 0x000fe20000000400 */
[----:B------:R-:W-:Y:S02]  /*4830*/  PRMT R25, RZ, 0x7610, R25 ;  /* 0x00007610ff197816 */ /* 0x000fe40000000019 */
[----:B------:R-:W-:Y:S01]  /*4840*/  PRMT R17, RZ, 0x7610, R17 ;  /* 0x00007610ff117816 */ /* 0x000fe20000000011 */
[----:B------:R-:W-:Y:S01]  /*4850*/  LDS.U16 R7, [R81+0x1e] ;  /* 0x00001e0051077984 */ /* 0x000fe20000000400 */
[----:B------:R-:W-:-:S02]  /*4860*/  PRMT R29, RZ, 0x7610, R29 ;  /* 0x00007610ff1d7816 */ /* 0x000fc4000000001d */
[----:B------:R-:W-:Y:S01]  /*4870*/  PRMT R33, RZ, 0x7610, R33 ;  /* 0x00007610ff217816 */ /* 0x000fe20000000021 */
[----:B------:R-:W-:Y:S01]  /*4880*/  BAR.SYNC.DEFER_BLOCKING 0x0 ;  /* 0x0000000000007b1d */ /* 0x000fe20000010000 */
        /* <DEDUP_REMOVED lines=12> */
[----:B------:R-:W5:Y:S01]  /*4950*/  @!P1 LDG.E.U16 R21, [R62.64+-0x780] ;  /* 0xfff880203e159981 */ /* 0x000f62000c1e1500 */
[-C--:B------:R-:W-:Y:S02]  /*4960*/  ISETP.GE.AND P1, PT, R12, R123.reuse, PT ;  /* 0x0000007b0c00720c */ /* 0x080fe40003f26270 */
[----:B------:R-:W-:Y:S01]  /*4970*/  PRMT R100, RZ, 0x7610, R100 ;  /* 0x00007610ff647816 */ /* 0x000fe20000000064 */
[----:B------:R3:W5:Y:S01]  /*4980*/  @!P0 LDG.E.U16 R15, [R34.64] ;  /* 0x00000020220f8981 */ /* 0x000762000c1e1500 */
[-C--:B------:R-:W-:Y:S01]  /*4990*/  ISETP.GE.AND P2, PT, R6, R123.reuse, PT ;  /* 0x0000007b0600720c */ /* 0x080fe20003f46270 */
[----:B0-----:R-:W-:Y:S01]  /*49a0*/  HADD2.F32 R94, -RZ, R94.H0_H0 ;  /* 0x2000005eff5e7230 */ /* 0x001fe20000004100 */
[-C--:B------:R-:W-:Y:S01]  /*49b0*/  ISETP.GE.AND P3, PT, R30, R123.reuse, PT ;  /* 0x0000007b1e00720c */ /* 0x080fe20003f66270 */
[----:B------:R-:W5:Y:S01]  /*49c0*/  @!P5 LDG.E.U16 R29, [R62.64+-0x680] ;  /* 0xfff980203e1dd981 */ /* 0x000f62000c1e1500 */
[-C--:B------:R-:W-:Y:S01]  /*49d0*/  ISETP.GE.AND P4, PT, R0, R123.reuse, PT ;  /* 0x0000007b0000720c */ /* 0x080fe20003f86270 */
[----:B-1----:R-:W-:Y:S01]  /*49e0*/  HADD2.F32 R96, -RZ, R96.H0_H0 ;  /* 0x20000060ff607230 */ /* 0x002fe20000004100 */
[----:B------:R-:W-:Y:S01]  /*49f0*/  PRMT R36, RZ, 0x7610, R36 ;  /* 0x00007610ff247816 */ /* 0x000fe20000000024 */
[----:B--2---:R-:W-:Y:S01]  /*4a00*/  HADD2.F32 R87, -RZ, R87.H0_H0 ;  /* 0x20000057ff577230 */ /* 0x004fe20000004100 */
[----:B------:R-:W-:Y:S01]  /*4a10*/  PRMT R66, RZ, 0x7610, R66 ;  /* 0x00007610ff427816 */ /* 0x000fe20000000042 */
[----:B------:R-:W2:Y:S01]  /*4a20*/  @!P1 LDG.E.U16 R70, [R62.64+-0x640] ;  /* 0xfff9c0203e469981 */ /* 0x000ea2000c1e1500 */
[-C--:B------:R-:W-:Y:S01]  /*4a30*/  ISETP.GE.AND P1, PT, R14, R123.reuse, PT ;  /* 0x0000007b0e00720c */ /* 0x080fe20003f26270 */
[----:B---3--:R-:W-:Y:S01]  /*4a40*/  HADD2.F32 R104, -RZ, R104.H0_H0 ;  /* 0x20000068ff687230 */ /* 0x008fe20000004100 */
[----:B------:R-:W-:Y:S01]  /*4a50*/  PRMT R34, RZ, 0x7610, R34 ;  /* 0x00007610ff227816 */ /* 0x000fe20000000022 */
[----:B------:R-:W3:Y:S01]  /*4a60*/  @!P2 LDG.E.U16 R25, [R62.64+-0x700] ;  /* 0xfff900203e19a981 */ /* 0x000ee2000c1e1500 */
[----:B------:R-:W-:Y:S01]  /*4a70*/  ISETP.GE.AND P5, PT, R26, R123, PT ;  /* 0x0000007b1a00720c */ /* 0x000fe20003fa6270 */
[----:B----4-:R-:W-:Y:S01]  /*4a80*/  HADD2.F32 R108, -RZ, R108.H0_H0 ;  /* 0x2000006cff6c7230 */ /* 0x010fe20000004100 */
[----:B------:R-:W-:Y:S01]  /*4a90*/  PRMT R35, RZ, 0x7610, R35 ;  /* 0x00007610ff237816 */ /* 0x000fe20000000023 */
[----:B------:R-:W4:Y:S01]  /*4aa0*/  @!P3 LDG.E.U16 R17, [R62.64+-0x7c0] ;  /* 0xfff840203e11b981 */ /* 0x000f22000c1e1500 */
[----:B------:R-:W-:Y:S01]  /*4ab0*/  HADD2.F32 R110, -RZ, R110.H0_H0 ;  /* 0x2000006eff6e7230 */ /* 0x000fe20000004100 */
[----:B------:R-:W-:-:S02]  /*4ac0*/  ULDC.64 UR8, c[0x0][0x2e8] ;  /* 0x0000ba0000087ab9 */ /* 0x000fc40000000a00 */
[----:B------:R-:W2:Y:S04]  /*4ad0*/  @!P4 LDG.E.U16 R36, [R62.64+-0x740] ;  /* 0xfff8c0203e24c981 */ /* 0x000ea8000c1e1500 */
[----:B------:R-:W2:Y:S01]  /*4ae0*/  @!P1 LDG.E.U16 R31, [R62.64+-0x600] ;  /* 0xfffa00203e1f9981 */ /* 0x000ea2000c1e1500 */
[-C--:B------:R-:W-:Y:S02]  /*4af0*/  ISETP.GE.AND P1, PT, R16, R123.reuse, PT ;  /* 0x0000007b1000720c */ /* 0x080fe40003f26270 */
[-C--:B------:R-:W-:Y:S01]  /*4b00*/  ISETP.GE.AND P2, PT, R20, R123.reuse, PT ;  /* 0x0000007b1400720c */ /* 0x080fe20003f46270 */
[----:B------:R-:W3:Y:S01]  /*4b10*/  @!P6 LDG.E.U16 R66, [R62.64+-0x6c0] ;  /* 0xfff940203e42e981 */ /* 0x000ee2000c1e1500 */
[-C--:B------:R-:W-:Y:S02]  /*4b20*/  ISETP.GE.AND P3, PT, R22, R123.reuse, PT ;  /* 0x0000007b1600720c */ /* 0x080fe40003f66270 */
[-C--:B------:R-:W-:Y:S01]  /*4b30*/  ISETP.GE.AND P4, PT, R24, R123.reuse, PT ;  /* 0x0000007b1800720c */ /* 0x080fe20003f86270 */
[----:B------:R-:W3:Y:S06]  /*4b40*/  @!P5 LDG.E.U16 R61, [R62.64+-0x480] ;  /* 0xfffb80203e3dd981 */ /* 0x000eec000c1e1500 */
[----:B------:R-:W3:Y:S01]  /*4b50*/  @!P1 LDG.E.U16 R86, [R62.64+-0x5c0] ;  /* 0xfffa40203e569981 */ /* 0x000ee2000c1e1500 */
[----:B------:R-:W-:-:S02]  /*4b60*/  ISETP.GE.AND P1, PT, R18, R123, PT ;  /* 0x0000007b1200720c */ /* 0x000fc40003f26270 */
[----:B------:R-:W-:Y:S01]  /*4b70*/  ISETP.GE.AND P6, PT, R28, R123, PT ;  /* 0x0000007b1c00720c */ /* 0x000fe20003fc6270 */
        /* <DEDUP_REMOVED lines=8> */
[----:B----4-:R-:W-:Y:S04]  /*4c00*/  STS.U16 [R147+0x40], R17 ;  /* 0x0000401193007388 */ /* 0x010fe80000000400 */
[----:B------:R-:W-:Y:S04]  /*4c10*/  STS.U16 [R252+0x80], R21 ;  /* 0x00008015fc007388 */ /* 0x000fe80000000400 */
[----:B--2---:R-:W-:Y:S04]  /*4c20*/  STS.U16 [R251+0xc0], R36 ;  /* 0x0000c024fb007388 */ /* 0x004fe80000000400 */
[----:B---3--:R-:W-:Y:S04]  /*4c30*/  STS.U16 [R250+0x100], R25 ;  /* 0x00010019fa007388 */ /* 0x008fe80000000400 */
        /* <DEDUP_REMOVED lines=12> */
[----:B------:R-:W4:Y:S04]  /*4d00*/  LDS.U16 R15, [R81] ;  /* 0x00000000510f7984 */ /* 0x000f280000000400 */
[----:B------:R-:W-:Y:S04]  /*4d10*/  LDS.U16 R17, [R81+0x2] ;  /* 0x0000020051117984 */ /* 0x000fe80000000400 */
[----:B------:R-:W-:Y:S04]  /*4d20*/  LDS.U16 R21, [R81+0x4] ;  /* 0x0000040051157984 */ /* 0x000fe80000000400 */
[----:B------:R-:W2:Y:S04]  /*4d30*/  LDS.U16 R25, [R81+0x6] ;  /* 0x0000060051197984 */ /* 0x000ea80000000400 */
[----:B------:R-:W0:Y:S04]  /*4d40*/  LDS.U16 R29, [R81+0x8] ;  /* 0x00000800511d7984 */ /* 0x000e280000000400 */
[----:B------:R-:W-:Y:S04]  /*4d50*/  LDS.U16 R31, [R81+0xa] ;  /* 0x00000a00511f7984 */ /* 0x000fe80000000400 */
[----:B------:R-:W0:Y:S04]  /*4d60*/  LDS.U16 R33, [R81+0xc] ;  /* 0x00000c0051217984 */ /* 0x000e280000000400 */
[----:B------:R-:W2:Y:S04]  /*4d70*/  LDS.U16 R34, [R81+0xe] ;  /* 0x00000e0051227984 */ /* 0x000ea80000000400 */
[----:B------:R-:W-:Y:S04]  /*4d80*/  LDS.U16 R35, [R81+0x10] ;  /* 0x0000100051237984 */ /* 0x000fe80000000400 */
[----:B------:R-:W-:Y:S04]  /*4d90*/  LDS.U16 R36, [R81+0x12] ;  /* 0x0000120051247984 */ /* 0x000fe80000000400 */
[----:B------:R-:W2:Y:S04]  /*4da0*/  LDS.U16 R61, [R81+0x14] ;  /* 0x00001400513d7984 */ /* 0x000ea80000000400 */
[----:B------:R-:W-:Y:S04]  /*4db0*/  LDS.U16 R62, [R81+0x16] ;  /* 0x00001600513e7984 */ /* 0x000fe80000000400 */
[----:B------:R-:W-:Y:S04]  /*4dc0*/  LDS.U16 R63, [R81+0x18] ;  /* 0x00001800513f7984 */ /* 0x000fe80000000400 */
[----:B------:R-:W-:Y:S04]  /*4dd0*/  LDS.U16 R65, [R81+0x1a] ;  /* 0x00001a0051417984 */ /* 0x000fe80000000400 */
[----:B------:R-:W-:Y:S04]  /*4de0*/  LDS.U16 R66, [R81+0x1c] ;  /* 0x00001c0051427984 */ /* 0x000fe80000000400 */
[----:B------:R-:W4:Y:S04]  /*4df0*/  LDS.U16 R67, [R81+0x1e] ;  /* 0x00001e0051437984 */ /* 0x000f280000000400 */
[----:B------:R-:W-:Y:S01]  /*4e00*/  BAR.SYNC.DEFER_BLOCKING 0x0 ;  /* 0x0000000000007b1d */ /* 0x000fe20000010000 */
[----:B0-----:R-:W-:-:S02]  /*4e10*/  PRMT R70, RZ, 0x7610, R70 ;  /* 0x00007610ff467816 */ /* 0x001fc40000000046 */
[----:B-1----:R-:W-:-:S03]  /*4e20*/  PRMT R86, RZ, 0x7610, R86 ;  /* 0x00007610ff567816 */ /* 0x002fc60000000056 */
[----:B------:R0:W5:Y:S01]  /*4e30*/  @!P0 LDG.E.U16 R71, [R4.64] ;  /* 0x0000002004478981 */ /* 0x000162000c1e1500 */
[----:B------:R-:W-:-:S03]  /*4e40*/  ISETP.GE.AND P0, PT, R32, R123, PT ;  /* 0x0000007b2000720c */ /* 0x000fc60003f06270 */
[----:B------:R1:W5:Y:S01]  /*4e50*/  @!P1 LDG.E.U16 R70, [R2.64+-0x7c0] ;  /* 0xfff8402002469981 */ /* 0x000362000c1e1500 */
[----:B------:R-:W-:Y:S02]  /*4e60*/  ISETP.GE.AND P1, PT, R0, R123, PT ;  /* 0x0000007b0000720c */ /* 0x000fe40003f26270 */
[----:B--2---:R-:W-:Y:S01]  /*4e70*/  PRMT R88, RZ, 0x7610, R88 ;  /* 0x00007610ff587816 */ /* 0x004fe20000000058 */
[----:B------:R1:W2:Y:S01]  /*4e80*/  @!P2 LDG.E.U16 R92, [R2.64+-0x540] ;  /* 0xfffac020025ca981 */ /* 0x0002a2000c1e1500 */
[----:B---3--:R-:W-:-:S03]  /*4e90*/  PRMT R90, RZ, 0x7610, R90 ;  /* 0x00007610ff5a7816 */ /* 0x008fc6000000005a */
[----:B------:R1:W3:Y:S04]  /*4ea0*/  @!P3 LDG.E.U16 R95, [R2.64+-0x500] ;  /* 0xfffb0020025fb981 */ /* 0x0002e8000c1e1500 */
[----:B------:R1:W2:Y:S01]  /*4eb0*/  @!P0 LDG.E.U16 R85, [R2.64+-0x780] ;  /* 0xfff8802002558981 */ /* 0x0002a2000c1e1500 */
        /* <DEDUP_REMOVED lines=8> */
[----:B------:R-:W-:Y:S02]  /*4f40*/  ISETP.GE.AND P1, PT, R12, R123, PT ;  /* 0x0000007b0c00720c */ /* 0x000fe40003f26270 */
[----:B0-----:R-:W-:Y:S01]  /*4f50*/  PRMT R5, RZ, 0x7610, R5 ;  /* 0x00007610ff057816 */ /* 0x001fe20000000005 */
[----:B------:R1:W3:Y:S01]  /*4f60*/  @!P6 LDG.E.U16 R100, [R2.64+-0x440] ;  /* 0xfffbc0200264e981 */ /* 0x0002e2000c1e1500 */
[----:B------:R-:W-:-:S05]  /*4f70*/  PRMT R4, RZ, 0x7610, R4 ;  /* 0x00007610ff047816 */ /* 0x000fca0000000004 */
[----:B------:R1:W3:Y:S01]  /*4f80*/  @!P0 LDG.E.U16 R5, [R2.64+-0x680] ;  /* 0xfff9802002058981 */ /* 0x0002e2000c1e1500 */
[----:B------:R-:W-:-:S03]  /*4f90*/  ISETP.GE.AND P0, PT, R14, R123, PT ;  /* 0x0000007b0e00720c */ /* 0x000fc60003f06270 */
[----:B------:R1:W3:Y:S01]  /*4fa0*/  @!P1 LDG.E.U16 R4, [R2.64+-0x640] ;  /* 0xfff9c02002049981 */ /* 0x0002e2000c1e1500 */
[----:B------:R-:W-:Y:S02]  /*4fb0*/  ISETP.NE.AND P1, PT, R91, RZ, PT ;  /* 0x000000ff5b00720c */ /* 0x000fe40003f25270 */
[----:B------:R-:W-:-:S07]  /*4fc0*/  PRMT R91, RZ, 0x7610, R91 ;  /* 0x00007610ff5b7816 */ /* 0x000fce000000005b */
[----:B------:R1:W3:Y:S01]  /*4fd0*/  @!P0 LDG.E.U16 R91, [R2.64+-0x600] ;  /* 0xfffa0020025b8981 */ /* 0x0002e2000c1e1500 */
[----:B------:R-:W-:-:S03]  /*4fe0*/  ISETP.GE.AND P0, PT, R16, R123, PT ;  /* 0x0000007b1000720c */ /* 0x000fc60003f06270 */
[----:B------:R1:W3:Y:S10]  /*4ff0*/  @!P1 LDG.E.U16 R93, [R2.64+-0x580] ;  /* 0xfffa8020025d9981 */ /* 0x0002f4000c1e1500 */
[----:B------:R1:W3:Y:S01]  /*5000*/  @!P0 LDG.E.U16 R90, [R2.64+-0x5c0] ;  /* 0xfffa4020025a8981 */ /* 0x0002e2000c1e1500 */
[----:B----4-:R-:W-:-:S05]  /*5010*/  HADD2.F32 R15, -RZ, R15.H0_H0 ;  /* 0x2000000fff0f7230 */ /* 0x010fca0000004100 */
[----:B------:R-:W-:Y:S01]  /*5020*/  FMUL.FTZ R99, R15, -1.4426950216293334961 ;  /* 0xbfb8aa3b0f637820 */ /* 0x000fe20000410000 */
[----:B------:R-:W-:-:S05]  /*5030*/  HADD2.F32 R25, -RZ, R25.H0_H0 ;  /* 0x20000019ff197230 */ /* 0x000fca0000004100 */
[----:B------:R-:W0:Y:S01]  /*5040*/  MUFU.EX2 R99, R99 ;  /* 0x0000006300637308 */ /* 0x000e220000000800 */
[----:B------:R-:W-:Y:S01]  /*5050*/  HADD2.F32 R17, -RZ, R17.H0_H0 ;  /* 0x20000011ff117230 */ /* 0x000fe20000004100 */
[----:B-1----:R-:W-:Y:S01]  /*5060*/  FMUL.FTZ R2, R25, -1.4426950216293334961 ;  /* 0xbfb8aa3b19027820 */ /* 0x002fe20000410000 */
[----:B------:R-:W-:-:S03]  /*5070*/  HADD2.F32 R21, -RZ, R21.H0_H0 ;  /* 0x20000015ff157230 */ /* 0x000fc60000004100 */
[----:B------:R-:W-:Y:S01]  /*5080*/  FMUL.FTZ R101, R17, -1.4426950216293334961 ;  /* 0xbfb8aa3b11657820 */ /* 0x000fe20000410000 */
[----:B------:R-:W-:Y:S01]  /*5090*/  HADD2.F32 R29, -RZ, R29.H0_H0 ;  /* 0x2000001dff1d7230 */ /* 0x000fe20000004100 */
        /* <DEDUP_REMOVED lines=10> */
[----:B------:R-:W-:-:S03]  /*5140*/  HADD2.F32 R34, -RZ, R34.H0_H0 ;  /* 0x20000022ff227230 */ /* 0x000fc60000004100 */
[----:B------:R-:W-:Y:S01]  /*5150*/  FMUL.FTZ R105, R33, -1.4426950216293334961 ;  /* 0xbfb8aa3b21697820 */ /* 0x000fe20000410000 */
[----:B------:R-:W-:Y:S01]  /*5160*/  HADD2.F32 R61, -RZ, R61.H0_H0 ;  /* 0x2000003dff3d7230 */ /* 0x000fe20000004100 */
[----:B------:R-:W-:Y:S02]  /*5170*/  FMUL.FTZ R109, R34, -1.4426950216293334961 ;  /* 0xbfb8aa3b226d7820 */ /* 0x000fe40000410000 */
[----:B-1----:R-:W-:Y:S02]  /*5180*/  FADD.FTZ R3, R3, 1 ;  /* 0x3f80000003037421 */ /* 0x002fe40000010000 */
[----:B------:R-:W-:Y:S01]  /*5190*/  MUFU.EX2 R105, R105 ;  /* 0x0000006900697308 */ /* 0x000fe20000000800 */
[----:B------:R-:W-:Y:S01]  /*51a0*/  FMUL.FTZ R114, R61, -1.4426950216293334961 ;  /* 0xbfb8aa3b3d727820 */ /* 0x000fe20000410000 */
[----:B------:R-:W-:Y:S02]  /*51b0*/  HADD2.F32 R67, -RZ, R67.H0_H0 ;  /* 0x20000043ff437230 */ /* 0x000fe40000004100 */
[----:B------:R-:W-:-:S04]  /*51c0*/  HADD2.F32 R35, -RZ, R35.H0_H0 ;  /* 0x20000023ff237230 */ /* 0x000fc80000004100 */
[----:B------:R-:W-:Y:S01]  /*51d0*/  MUFU.EX2 R109, R109 ;  /* 0x0000006d006d7308 */ /* 0x000fe20000000800 */
[----:B------:R-:W-:Y:S01]  /*51e0*/  HADD2.F32 R31, -RZ, R31.H0_H0 ;  /* 0x2000001fff1f7230 */ /* 0x000fe20000004100 */
[----:B------:R-:W-:Y:S01]  /*51f0*/  FMUL.FTZ R111, R35, -1.4426950216293334961 ;  /* 0xbfb8aa3b236f7820 */ /* 0x000fe20000410000 */
[----:B------:R-:W-:-:S05]  /*5200*/  HADD2.F32 R36, -RZ, R36.H0_H0 ;  /* 0x20000024ff247230 */ /* 0x000fca0000004100 */
[----:B------:R0:W-:Y:S01]  /*5210*/  MUFU.EX2 R115, R114 ;  /* 0x0000007200737308 */ /* 0x0001e20000000800 */
[----:B------:R-:W-:Y:S01]  /*5220*/  FMUL.FTZ R103, R31, -1.4426950216293334961 ;  /* 0xbfb8aa3b1f677820 */ /* 0x000fe20000410000 */
[----:B------:R-:W-:Y:S01]  /*5230*/  HADD2.F32 R65, -RZ, R65.H0_H0 ;  /* 0x20000041ff417230 */ /* 0x000fe20000004100 */
[----:B0-----:R-:W-:-:S05]  /*5240*/  FMUL.FTZ R114, R67, -1.4426950216293334961 ;  /* 0xbfb8aa3b43727820 */ /* 0x001fca0000410000 */
[----:B------:R-:W0:Y:S01]  /*5250*/  MUFU.EX2 R111, R111 ;  /* 0x0000006f006f7308 */ /* 0x000e220000000800 */
[----:B------:R-:W-:Y:S01]  /*5260*/  FMUL.FTZ R112, R36, -1.4426950216293334961 ;  /* 0xbfb8aa3b24707820 */ /* 0x000fe20000410000 */
[----:B------:R-:W-:-:S06]  /*5270*/  HADD2.F32 R62, -RZ, R62.H0_H0 ;  /* 0x2000003eff3e7230 */ /* 0x000fcc0000004100 */
[----:B------:R-:W-:Y:S01]  /*5280*/  MUFU.EX2 R127, R114 ;  /* 0x00000072007f7308 */ /* 0x000fe20000000800 */
[----:B------:R-:W-:Y:S01]  /*5290*/  HADD2.F32 R63, -RZ, R63.H0_H0 ;  /* 0x2000003fff3f7230 */ /* 0x000fe20000004100 */
[----:B------:R-:W-:-:S06]  /*52a0*/  FMUL.FTZ R116, R62, -1.4426950216293334961 ;  /* 0xbfb8aa3b3e747820 */ /* 0x000fcc0000410000 */
[----:B------:R-:W-:Y:S08]  /*52b0*/  MUFU.EX2 R103, R103 ;  /* 0x0000006700677308 */ /* 0x000ff00000000800 */
[----:B------:R1:W-:Y:S01]  /*52c0*/  MUFU.EX2 R113, R112 ;  /* 0x0000007000717308 */ /* 0x0003e20000000800 */
[----:B------:R-:W-:Y:S02]  /*52d0*/  FMUL.FTZ R118, R63, -1.4426950216293334961 ;  /* 0xbfb8aa3b3f767820 */ /* 0x000fe40000410000 */
[----:B-1----:R-:W-:-:S05]  /*52e0*/  FMUL.FTZ R112, R65, -1.4426950216293334961 ;  /* 0xbfb8aa3b41707820 */ /* 0x002fca0000410000 */
[----:B------:R-:W-:Y:S01]  /*52f0*/  MUFU.EX2 R117, R116 ;  /* 0x0000007400757308 */ /* 0x000fe20000000800 */
[----:B0-----:R-:W-:-:S07]  /*5300*/  FADD.FTZ R111, R111, 1 ;  /* 0x3f8000006f6f7421 */ /* 0x001fce0000010000 */
[----:B------:R-:W-:Y:S01]  /*5310*/  MUFU.EX2 R121, R112 ;  /* 0x0000007000797308 */ /* 0x000fe20000000800 */
[----:B-----5:R-:W-:Y:S04]  /*5320*/  STS.U16 [R149], R71 ;  /* 0x0000004795007388 */ /* 0x020fe80000000400 */
[----:B------:R0:W-:Y:S04]  /*5330*/  STS.U16 [R147+0x40], R70 ;  /* 0x0000404693007388 */ /* 0x0001e80000000400 */
        /* <DEDUP_REMOVED lines=17> */
[----:B0-----:R-:W0:Y:S03]  /*5450*/  MUFU.RCP R70, R99 ;  /* 0x0000006300467308 */ /* 0x001e260000001000 */
[----:B------:R-:W5:Y:S04]  /*5460*/  LDS.U16 R86, [R81+0x4] ;  /* 0x0000040051567984 */ /* 0x000f680000000400 */
[----:B------:R-:W5:Y:S01]  /*5470*/  LDS.U16 R91, [R81+0x6] ;  /* 0x00000600515b7984 */ /* 0x000f620000000400 */
[----:B-1----:R0:W-:Y:S03]  /*5480*/  MUFU.RCP R92, R2 ;  /* 0x00000002005c7308 */ /* 0x0021e60000001000 */
[----:B------:R-:W1:Y:S01]  /*5490*/  LDS.U16 R93, [R81+0x8] ;  /* 0x00000800515d7984 */ /* 0x000e620000000400 */
[----:B------:R-:W-:-:S03]  /*54a0*/  FADD.FTZ R90, R102, 1 ;  /* 0x3f800000665a7421 */ /* 0x000fc60000010000 */
[----:B------:R-:W-:Y:S01]  /*54b0*/  LDS.U16 R95, [R81+0xa] ;  /* 0x00000a00515f7984 */ /* 0x000fe20000000400 */
[----:B0-----:R-:W-:Y:S01]  /*54c0*/  FADD.FTZ R2, -R70, 1 ;  /* 0x3f80000046027421 */ /* 0x001fe20000010100 */
[----:B------:R-:W0:Y:S08]  /*54d0*/  MUFU.RCP R88, R101 ;  /* 0x0000006500587308 */ /* 0x000e300000001000 */
[----:B--2---:R2:W-:Y:S01]  /*54e0*/  MUFU.RCP R98, R3 ;  /* 0x0000000300627308 */ /* 0x0045e20000001000 */
[----:B------:R-:W-:Y:S01]  /*54f0*/  FFMA.FTZ R4, R15, R2, 1 ;  /* 0x3f8000000f047423 */ /* 0x000fe20000010002 */
[----:B------:R-:W-:Y:S01]  /*5500*/  HADD2.F32 R66, -RZ, R66.H0_H0 ;  /* 0x20000042ff427230 */ /* 0x000fe20000004100 */
[----:B------:R-:W1:Y:S01]  /*5510*/  LDS.U16 R2, [R81+0xc] ;  /* 0x00000c0051027984 */ /* 0x000e620000000400 */
[----:B------:R-:W-:-:S04]  /*5520*/  FADD.FTZ R89, R109, 1 ;  /* 0x3f8000006d597421 */ /* 0x000fc80000010000 */
[----:B------:R-:W-:Y:S01]  /*5530*/  MUFU.EX2 R119, R118 ;  /* 0x0000007600777308 */ /* 0x000fe20000000800 */
[----:B---3--:R-:W-:Y:S01]  /*5540*/  HADD2.F32 R71, -RZ, R71.H0_H0 ;  /* 0x20000047ff477230 */ /* 0x008fe20000004100 */
[----:B------:R-:W-:Y:S01]  /*5550*/  FADD.FTZ R100, R103, 1 ;  /* 0x3f80000067647421 */ /* 0x000fe20000010000 */
[----:B------:R-:W-:Y:S01]  /*5560*/  LDS.U16 R126, [R81+0x16] ;  /* 0x00001600517e7984 */ /* 0x000fe20000000400 */
[----:B----4-:R-:W-:Y:S02]  /*5570*/  HADD2.F32 R85, -RZ, R85.H0_H0 ;  /* 0x20000055ff557230 */ /* 0x010fe40000004100 */
[----:B--2---:R-:W-:Y:S01]  /*5580*/  FMUL.FTZ R3, R94, R71 ;  /* 0x000000475e037220 */ /* 0x004fe20000410000 */
[----:B------:R-:W-:Y:S01]  /*5590*/  LDS.U16 R122, [R81+0x12] ;  /* 0x00001200517a7984 */ /* 0x000fe20000000400 */
[----:B------:R-:W2:Y:S01]  /*55a0*/  MUFU.RCP R90, R90 ;  /* 0x0000005a005a7308 */ /* 0x000ea20000001000 */
[----:B------:R-:W-:Y:S02]  /*55b0*/  FMUL.FTZ R5, R96, R85 ;  /* 0x0000005560057220 */ /* 0x000fe40000410000 */
[----:B------:R-:W-:Y:S01]  /*55c0*/  LDS.U16 R124, [R81+0x14] ;  /* 0x00001400517c7984 */ /* 0x000fe20000000400 */
[----:B------:R-:W-:-:S02]  /*55d0*/  FMUL.FTZ R3, R70, R3 ;  /* 0x0000000346037220 */ /* 0x000fc40000410000 */
[----:B0-----:R-:W-:Y:S01]  /*55e0*/  FMUL.FTZ R97, R88, R5 ;  /* 0x0000000558617220 */ /* 0x001fe20000410000 */
[----:B------:R-:W-:Y:S01]  /*55f0*/  LDS.U16 R128, [R81+0x18] ;  /* 0x0000180051807984 */ /* 0x000fe20000000400 */
[----:B------:R-:W-:Y:S01]  /*5600*/  FMUL.FTZ R5, R3, R4 ;  /* 0x0000000403057220 */ /* 0x000fe20000410000 */
[----:B-----5:R-:W-:Y:S02]  /*5610*/  HADD2.F32 R86, -RZ, R86.H0_H0 ;  /* 0x20000056ff567230 */ /* 0x020fe40000004100 */
[----:B------:R-:W0:Y:S04]  /*5620*/  LDS.U16 R3, [R81+0xe] ;  /* 0x00000e0051037984 */ /* 0x000e280000000400 */
[----:B------:R-:W3:Y:S01]  /*5630*/  LDS.U16 R4, [R81+0x10] ;  /* 0x0000100051047984 */ /* 0x000ee20000000400 */
[----:B--2---:R-:W-:-:S02]  /*5640*/  FADD.FTZ R114, -R90, 1 ;  /* 0x3f8000005a727421 */ /* 0x004fc40000010100 */
[----:B------:R-:W-:Y:S02]  /*5650*/  FMUL.FTZ R99, R87, R86 ;  /* 0x0000005657637220 */ /* 0x000fe40000410000 */
[----:B------:R-:W-:Y:S01]  /*5660*/  FADD.FTZ R102, R105, 1 ;  /* 0x3f80000069667421 */ /* 0x000fe20000010000 */
[----:B------:R-:W-:Y:S01]  /*5670*/  HADD2.F32 R91, -RZ, R91.H0_H0 ;  /* 0x2000005bff5b7230 */ /* 0x000fe20000004100 */
[----:B------:R-:W-:Y:S02]  /*5680*/  FFMA.FTZ R114, R21, R114, 1 ;  /* 0x3f80000015727423 */ /* 0x000fe40000010072 */
[----:B------:R-:W-:Y:S02]  /*5690*/  FMUL.FTZ R99, R90, R99 ;  /* 0x000000635a637220 */ /* 0x000fe40000410000 */
[----:B------:R-:W2:Y:S02]  /*56a0*/  MUFU.RCP R102, R102 ;  /* 0x0000006600667308 */ /* 0x000ea40000001000 */
[----:B------:R-:W-:Y:S01]  /*56b0*/  FMUL.FTZ R109, R99, R114 ;  /* 0x00000072636d7220 */ /* 0x000fe20000410000 */
[----:B-1----:R-:W-:Y:S01]  /*56c0*/  HADD2.F32 R93, -RZ, R93.H0_H0 ;  /* 0x2000005dff5d7230 */ /* 0x002fe20000004100 */
[----:B------:R-:W-:-:S02]  /*56d0*/  FADD.FTZ R114, -R92, 1 ;  /* 0x3f8000005c727421 */ /* 0x000fc40000010100 */
[----:B------:R-:W-:Y:S02]  /*56e0*/  FMUL.FTZ R99, R104, R91 ;  /* 0x0000005b68637220 */ /* 0x000fe40000410000 */
[----:B------:R-:W-:Y:S02]  /*56f0*/  FADD.FTZ R112, -R88, 1 ;  /* 0x3f80000058707421 */ /* 0x000fe40000010100 */
[----:B------:R-:W-:Y:S02]  /*5700*/  FFMA.FTZ R114, R25, R114, 1 ;  /* 0x3f80000019727423 */ /* 0x000fe40000010072 */
[----:B------:R-:W-:Y:S02]  /*5710*/  FMUL.FTZ R99, R92, R99 ;  /* 0x000000635c637220 */ /* 0x000fe40000410000 */
[----:B------:R-:W-:Y:S02]  /*5720*/  FADD.FTZ R116, -R98, 1 ;  /* 0x3f80000062747421 */ /* 0x000fe40000010100 */
[----:B------:R-:W-:-:S02]  /*5730*/  FMUL.FTZ R101, R108, R93 ;  /* 0x0000005d6c657220 */ /* 0x000fc40000410000 */
[----:B------:R-:W-:Y:S02]  /*5740*/  FFMA.FTZ R112, R17, R112, 1 ;  /* 0x3f80000011707423 */ /* 0x000fe40000010070 */
[----:B------:R-:W-:Y:S01]  /*5750*/  FMUL.FTZ R138, R99, R114 ;  /* 0x00000072638a7220 */ /* 0x000fe20000410000 */
[----:B------:R-:W-:Y:S01]  /*5760*/  HADD2.F32 R114, -RZ, R69.H0_H0 ;  /* 0x20000045ff727230 */ /* 0x000fe20000004100 */
[----:B------:R-:W-:Y:S01]  /*5770*/  FFMA.FTZ R118, R29, R116, 1 ;  /* 0x3f8000001d767423 */ /* 0x000fe20000010074 */
[----:B------:R-:W-:Y:S01]  /*5780*/  HADD2.F32 R69, -RZ, R2.H0_H0 ;  /* 0x20000002ff457230 */ /* 0x000fe20000004100 */
[----:B------:R-:W-:Y:S02]  /*5790*/  FMUL.FTZ R101, R98, R101 ;  /* 0x0000006562657220 */ /* 0x000fe40000410000 */
[----:B------:R-:W-:Y:S01]  /*57a0*/  FMUL.FTZ R132, R97, R112 ;  /* 0x0000007061847220 */ /* 0x000fe20000410000 */
[----:B------:R-:W-:Y:S01]  /*57b0*/  MUFU.RCP R89, R89 ;  /* 0x0000005900597308 */ /* 0x000fe20000001000 */
[----:B------:R-:W-:-:S07]  /*57c0*/  FMUL.FTZ R99, R114, R69 ;  /* 0x0000004572637220 */ /* 0x000fce0000410000 */
[----:B------:R1:W4:Y:S01]  /*57d0*/  MUFU.RCP R112, R111 ;  /* 0x0000006f00707308 */ /* 0x0003220000001000 */
[C---:B--2---:R-:W-:Y:S02]  /*57e0*/  FMUL.FTZ R2, R102.reuse, R99 ;  /* 0x0000006366027220 */ /* 0x044fe40000410000 */
[----:B-1----:R-:W-:Y:S02]  /*57f0*/  FMUL.FTZ R111, R101, R118 ;  /* 0x00000076656f7220 */ /* 0x002fe40000410000 */
[----:B------:R-:W-:-:S03]  /*5800*/  FADD.FTZ R118, -R102, 1 ;  /* 0x3f80000066767421 */ /* 0x000fc60000010100 */
[----:B------:R-:W1:Y:S01]  /*5810*/  MUFU.RCP R100, R100 ;  /* 0x0000006400647308 */ /* 0x000e620000001000 */
[----:B------:R-:W-:Y:S02]  /*5820*/  FFMA.FTZ R101, R33, R118, 1 ;  /* 0x3f80000021657423 */ /* 0x000fe40000010076 */
[----:B------:R-:W-:Y:S01]  /*5830*/  FADD.FTZ R97, R113, 1 ;  /* 0x3f80000071617421 */ /* 0x000fe20000010000 */
[----:B------:R-:W-:Y:S01]  /*5840*/  HADD2.F32 R99, -RZ, R64.H0_H0 ;  /* 0x20000040ff637230 */ /* 0x000fe20000004100 */
[----:B------:R-:W-:Y:S01]  /*5850*/  FMUL.FTZ R113, R2, R101 ;  /* 0x0000006502717220 */ /* 0x000fe20000410000 */
[----:B------:R-:W-:Y:S02]  /*5860*/  HADD2.F32 R101, -RZ, R60.H0_H0 ;  /* 0x2000003cff657230 */ /* 0x000fe40000004100 */
[----:B0-----:R-:W-:Y:S02]  /*5870*/  HADD2.F32 R64, -RZ, R3.H0_H0 ;  /* 0x20000003ff407230 */ /* 0x001fe40000004100 */
[----:B---3--:R-:W-:Y:S01]  /*5880*/  HADD2.F32 R60, -RZ, R4.H0_H0 ;  /* 0x20000004ff3c7230 */ /* 0x008fe20000004100 */
[----:B------:R-:W-:Y:S01]  /*5890*/  FADD.FTZ R115, R115, 1 ;  /* 0x3f80000073737421 */ /* 0x000fe20000010000 */
[----:B------:R-:W-:Y:S01]  /*58a0*/  HADD2.F32 R95, -RZ, R95.H0_H0 ;  /* 0x2000005fff5f7230 */ /* 0x000fe20000004100 */
[----:B------:R-:W-:-:S02]  /*58b0*/  FMUL.FTZ R120, R66, -1.4426950216293334961 ;  /* 0xbfb8aa3b42787820 */ /* 0x000fc40000410000 */
[----:B----4-:R-:W-:Y:S02]  /*58c0*/  FADD.FTZ R4, -R112, 1 ;  /* 0x3f80000070047421 */ /* 0x010fe40000010100 */
[----:B------:R-:W-:Y:S02]  /*58d0*/  FADD.FTZ R3, -R89, 1 ;  /* 0x3f80000059037421 */ /* 0x000fe40000010100 */
[----:B------:R-:W-:Y:S02]  /*58e0*/  FMUL.FTZ R2, R99, R64 ;  /* 0x0000004063027220 */ /* 0x000fe40000410000 */
[----:B------:R-:W-:Y:S01]  /*58f0*/  FMUL.FTZ R105, R101, R60 ;  /* 0x0000003c65697220 */ /* 0x000fe20000410000 */
[----:B------:R0:W-:Y:S01]  /*5900*/  MUFU.RCP R116, R115 ;  /* 0x0000007300747308 */ /* 0x0001e20000001000 */
[----:B------:R-:W-:Y:S02]  /*5910*/  FMUL.FTZ R103, R110, R95 ;  /* 0x0000005f6e677220 */ /* 0x000fe40000410000 */
[----:B------:R-:W-:-:S02]  /*5920*/  FFMA.FTZ R3, R34, R3, 1 ;  /* 0x3f80000022037423 */ /* 0x000fc40000010003 */
[----:B------:R-:W-:-:S03]  /*5930*/  FMUL.FTZ R2, R89, R2 ;  /* 0x0000000259027220 */ /* 0x000fc60000410000 */
[----:B------:R2:W-:Y:S01]  /*5940*/  MUFU.EX2 R125, R120 ;  /* 0x00000078007d7308 */ /* 0x0005e20000000800 */
[----:B0-----:R-:W-:Y:S02]  /*5950*/  FFMA.FTZ R115, R35, R4, 1 ;  /* 0x3f80000023737423 */ /* 0x001fe40000010004 */
[----:B------:R-:W-:Y:S02]  /*5960*/  FMUL.FTZ R4, R112, R105 ;  /* 0x0000006970047220 */ /* 0x000fe40000410000 */
[C---:B-1----:R-:W-:Y:S02]  /*5970*/  FMUL.FTZ R103, R100.reuse, R103 ;  /* 0x0000006764677220 */ /* 0x042fe40000410000 */
[----:B--2---:R-:W-:Y:S02]  /*5980*/  FADD.FTZ R120, -R100, 1 ;  /* 0x3f80000064787421 */ /* 0x004fe40000010100 */
[----:B------:R-:W-:Y:S02]  /*5990*/  FMUL.FTZ R142, R2, R3 ;  /* 0x00000003028e7220 */ /* 0x000fe40000410000 */
[----:B------:R-:W-:Y:S01]  /*59a0*/  FFMA.FTZ R120, R31, R120, 1 ;  /* 0x3f8000001f787423 */ /* 0x000fe20000010078 */
[----:B------:R-:W0:Y:S01]  /*59b0*/  LDS.U16 R2, [R81+0x1a] ;  /* 0x00001a0051027984 */ /* 0x000e220000000400 */
[----:B------:R-:W-:-:S03]  /*59c0*/  FMUL.FTZ R115, R4, R115 ;  /* 0x0000007304737220 */ /* 0x000fc60000410000 */
[----:B------:R-:W1:Y:S01]  /*59d0*/  LDS.U16 R3, [R81+0x1c] ;  /* 0x00001c0051037984 */ /* 0x000e620000000400 */
[----:B------:R-:W-:-:S03]  /*59e0*/  FMUL.FTZ R140, R103, R120 ;  /* 0x00000078678c7220 */ /* 0x000fc60000410000 */
[----:B------:R-:W2:Y:S01]  /*59f0*/  LDS.U16 R4, [R81+0x1e] ;  /* 0x00001e0051047984 */ /* 0x000ea20000000400 */
[----:B------:R-:W-:Y:S02]  /*5a00*/  FADD.FTZ R103, R117, 1 ;  /* 0x3f80000075677421 */ /* 0x000fe40000010000 */
[----:B------:R-:W-:-:S04]  /*5a10*/  FADD.FTZ R119, R119, 1 ;  /* 0x3f80000077777421 */ /* 0x000fc80000010000 */
[----:B------:R-:W3:Y:S08]  /*5a20*/  MUFU.RCP R118, R119 ;  /* 0x0000007700767308 */ /* 0x000ef00000001000 */
[----:B------:R-:W4:Y:S08]  /*5a30*/  MUFU.RCP R103, R103 ;  /* 0x0000006700677308 */ /* 0x000f300000001000 */
[----:B------:R-:W5:Y:S01]  /*5a40*/  MUFU.RCP R97, R97 ;  /* 0x0000006100617308 */ /* 0x000f620000001000 */
[----:B------:R-:W-:Y:S01]  /*5a50*/  FADD.FTZ R120, R121, 1 ;  /* 0x3f80000079787421 */ /* 0x000fe20000010000 */
[----:B------:R-:W-:Y:S01]  /*5a60*/  HADD2.F32 R19, -RZ, R19.H0_H0 ;  /* 0x20000013ff137230 */ /* 0x000fe20000004100 */
[----:B---3--:R-:W-:Y:S01]  /*5a70*/  FADD.FTZ R144, -R118, 1 ;  /* 0x3f80000076907421 */ /* 0x008fe20000010100 */
[----:B------:R-:W-:Y:S01]  /*5a80*/  HADD2.F32 R126, -RZ, R126.H0_H0 ;  /* 0x2000007eff7e7230 */ /* 0x000fe20000004100 */
[----:B------:R-:W-:Y:S01]  /*5a90*/  FADD.FTZ R125, R125, 1 ;  /* 0x3f8000007d7d7421 */ /* 0x000fe20000010000 */
[----:B------:R-:W-:Y:S01]  /*5aa0*/  HADD2.F32 R27, -RZ, R27.H0_H0 ;  /* 0x2000001bff1b7230 */ /* 0x000fe20000004100 */
[----:B------:R-:W-:Y:S01]  /*5ab0*/  FADD.FTZ R127, R127, 1 ;  /* 0x3f8000007f7f7421 */ /* 0x000fe20000010000 */
[----:B------:R-:W-:Y:S01]  /*5ac0*/  HADD2.F32 R23, -RZ, R23.H0_H0 ;  /* 0x20000017ff177230 */ /* 0x000fe20000004100 */
[----:B------:R-:W-:Y:S01]  /*5ad0*/  FADD.FTZ R134, -R116, 1 ;  /* 0x3f80000074867421 */ /* 0x000fe20000010100 */
[----:B------:R-:W-:Y:S01]  /*5ae0*/  HADD2.F32 R122, -RZ, R122.H0_H0 ;  /* 0x2000007aff7a7230 */ /* 0x000fe20000004100 */
[----:B----4-:R-:W-:Y:S01]  /*5af0*/  FADD.FTZ R119, -R103, 1 ;  /* 0x3f80000067777421 */ /* 0x010fe20000010100 */
[----:B------:R-:W-:Y:S01]  /*5b00*/  HADD2.F32 R124, -RZ, R124.H0_H0 ;  /* 0x2000007cff7c7230 */ /* 0x000fe20000004100 */
[----:B------:R-:W-:Y:S01]  /*5b10*/  FFMA.FTZ R148, R63, R144, 1 ;  /* 0x3f8000003f947423 */ /* 0x000fe20000010090 */
[----:B------:R-:W3:Y:S01]  /*5b20*/  MUFU.RCP R120, R120 ;  /* 0x0000007800787308 */ /* 0x000ee20000001000 */
[----:B------:R-:W-:-:S02]  /*5b30*/  FFMA.FTZ R136, R61, R134, 1 ;  /* 0x3f8000003d887423 */ /* 0x000fc40000010086 */
[----:B------:R-:W-:Y:S02]  /*5b40*/  FFMA.FTZ R146, R62, R119, 1 ;  /* 0x3f8000003e927423 */ /* 0x000fe40000010077 */
[----:B------:R-:W-:Y:S01]  /*5b50*/  FMUL.FTZ R144, R19, R126 ;  /* 0x0000007e13907220 */ /* 0x000fe20000410000 */
[----:B------:R-:W-:Y:S01]  /*5b60*/  HADD2.F32 R13, -RZ, R13.H0_H0 ;  /* 0x2000000dff0d7230 */ /* 0x000fe20000004100 */
[----:B-----5:R-:W-:Y:S01]  /*5b70*/  FADD.FTZ R117, -R97, 1 ;  /* 0x3f80000061757421 */ /* 0x020fe20000010100 */
[----:B------:R4:W5:Y:S01]  /*5b80*/  MUFU.RCP R105, R125 ;  /* 0x0000007d00697308 */ /* 0x0009620000001000 */
[----:B------:R-:W-:Y:S01]  /*5b90*/  FMUL.FTZ R134, R27, R122 ;  /* 0x0000007a1b867220 */ /* 0x000fe20000410000 */
[----:B------:R-:W-:Y:S01]  /*5ba0*/  HADD2.F32 R128, -RZ, R128.H0_H0 ;  /* 0x20000080ff807230 */ /* 0x000fe20000004100 */
[----:B------:R-:W-:-:S05]  /*5bb0*/  FMUL.FTZ R119, R23, R124 ;  /* 0x0000007c17777220 */ /* 0x000fca0000410000 */
[----:B------:R-:W0:Y:S01]  /*5bc0*/  MUFU.RCP R130, R127 ;  /* 0x0000007f00827308 */ /* 0x000e220000001000 */
[----:B------:R-:W-:Y:S02]  /*5bd0*/  FMUL.FTZ R121, R103, R144 ;  /* 0x0000009067797220 */ /* 0x000fe40000410000 */
[----:B------:R-:W-:Y:S02]  /*5be0*/  FFMA.FTZ R117, R36, R117, 1 ;  /* 0x3f80000024757423 */ /* 0x000fe40000010075 */
[----:B------:R-:W-:Y:S02]  /*5bf0*/  FMUL.FTZ R134, R97, R134 ;  /* 0x0000008661867220 */ /* 0x000fe40000410000 */
[----:B------:R-:W-:Y:S02]  /*5c00*/  FMUL.FTZ R119, R116, R119 ;  /* 0x0000007774777220 */ /* 0x000fe40000410000 */
[----:B----4-:R-:W-:Y:S02]  /*5c10*/  FMUL.FTZ R125, R13, R128 ;  /* 0x000000800d7d7220 */ /* 0x010fe40000410000 */
        /* <DEDUP_REMOVED lines=9> */
[----:B0-----:R-:W-:Y:S02]  /*5cb0*/  HADD2.F32 R7, -RZ, R2.H0_H0 ;  /* 0x20000002ff077230 */ /* 0x001fe40000004100 */
[----:B-1----:R-:W-:Y:S02]  /*5cc0*/  HADD2.F32 R9, -RZ, R3.H0_H0 ;  /* 0x20000003ff097230 */ /* 0x002fe40000004100 */
[----:B--2---:R-:W-:Y:S01]  /*5cd0*/  HADD2.F32 R11, -RZ, R4.H0_H0 ;  /* 0x20000004ff0b7230 */ /* 0x004fe20000004100 */
[----:B------:R-:W-:Y:S02]  /*5ce0*/  FMUL.FTZ R125, R125, R148 ;  /* 0x000000947d7d7220 */ /* 0x000fe40000410000 */
[----:B---3--:R-:W-:Y:S02]  /*5cf0*/  FADD.FTZ R148, -R120, 1 ;  /* 0x3f80000078947421 */ /* 0x008fe40000010100 */
[----:B-----5:R-:W-:Y:S02]  /*5d00*/  FADD.FTZ R5, -R105, 1 ;  /* 0x3f80000069057421 */ /* 0x020fe40000010100 */
[----:B------:R-:W-:-:S02]  /*5d10*/  FADD.FTZ R150, -R130, 1 ;  /* 0x3f80000082967421 */ /* 0x000fc40000010100 */
        /* <DEDUP_REMOVED lines=17> */
[----:B------:R-:W-:Y:S02]  /*5e30*/  ISETP.NE.AND P6, PT, R84, RZ, PT ;  /* 0x000000ff5400720c */ /* 0x000fe40003fc5270 */
[----:B------:R-:W-:Y:S02]  /*5e40*/  F2FP.PACK_AB R113, R142, R113 ;  /* 0x000000718e71723e */ /* 0x000fe400000000ff */
[----:B------:R-:W-:Y:S02]  /*5e50*/  F2FP.PACK_AB R115, R144, R115 ;  /* 0x000000739073723e */ /* 0x000fe400000000ff */
[----:B------:R-:W-:-:S02]  /*5e60*/  F2FP.PACK_AB R119, R146, R119 ;  /* 0x000000779277723e */ /* 0x000fc400000000ff */
        /* <DEDUP_REMOVED lines=65> */
.L_x_5411:
[----:B-1----:R-:W-:Y:S05]  /*6280*/  BSYNC B0 ;  /* 0x0000000000007941 */ /* 0x002fea0003800000 */
.L_x_5410:
        /* <DEDUP_REMOVED lines=37> */
[----:B------:R-:W-:Y:S01]  /*64e0*/  ISETP.GE.AND P1, PT, R18, R143, PT ;  /* 0x0000008f1200720c */ /* 0x000fe20003f26270 */
[----:B------:R-:W-:Y:S02]  /*64f0*/  FMUL.FTZ R103, R62, R103 ;  /* 0x000000673e677220 */ /* 0x000fe40000410000 */
[----:B------:R-:W-:Y:S01]  /*6500*/  @!P0 STG.E.U16 [R2.64+-0x6c0], R119 ;  /* 0xfff9407702008986 */ /* 0x000fe2000c101520 */
[-C--:B------:R-:W-:Y:S01]  /*6510*/  ISETP.GE.AND P0, PT, R20, R143.reuse, PT ;  /* 0x0000008f1400720c */ /* 0x080fe20003f06270 */
        /* <DEDUP_REMOVED lines=67> */
[----:B------:R-:W-:Y:S01]  /*6950*/  PRMT R11, R17, 0x7632, R11 ;  /* 0x00007632110b7816 */ /* 0x000fe2000000000b */
[----:B------:R-:W-:Y:S01]  /*6960*/  UIMAD UR36, UR12, UR9, UR7 ;  /* 0x000000090c2472a4 */ /* 0x000fe2000f8e0207 */
[----:B------:R-:W-:Y:S01]  /*6970*/  F2FP.PACK_AB R7, R7, R118 ;  /* 0x000000760707723e */ /* 0x000fe200000000ff */
[----:B------:R2:W-:Y:S01]  /*6980*/  STS.U16 [R81+0xa], R19 ;  /* 0x00000a1351007388 */ /* 0x0005e20000000400 */
[----:B------:R-:W-:Y:S01]  /*6990*/  F2FP.PACK_AB R9, R60, R9 ;  /* 0x000000093c09723e */ /* 0x000fe200000000ff */
[----:B------:R-:W-:Y:S01]  /*69a0*/  UIADD3 UR7, UR35, UR36, URZ ;  /* 0x0000002423077290 */ /* 0x000fe2000fffe03f */
[----:B0-----:R-:W-:Y:S01]  /*69b0*/  PRMT R17, R35, 0x7632, R17 ;  /* 0x0000763223117816 */ /* 0x001fe20000000011 */
[----:B------:R0:W-:Y:S01]  /*69c0*/  STS.U16 [R81+0x2], R11 ;  /* 0x0000020b51007388 */ /* 0x0001e20000000400 */
[C---:B-1----:R-:W-:Y:S01]  /*69d0*/  PRMT R21, R7.reuse, 0x7610, R21 ;  /* 0x0000761007157816 */ /* 0x042fe20000000015 */
[----:B------:R-:W-:Y:S01]  /*69e0*/  BSSY B0, `(.L_x_5413) ;  /* 0x0000036000007945 */ /* 0x000fe20003800000 */
[----:B------:R-:W-:Y:S01]  /*69f0*/  PRMT R23, R7, 0x7632, R23 ;  /* 0x0000763207177816 */ /* 0x000fe20000000017 */
[----:B------:R-:W-:Y:S01]  /*6a00*/  STS.U16 [R81+0x6], R13 ;  /* 0x0000060d51007388 */ /* 0x000fe20000000400 */
[----:B------:R-:W-:-:S02]  /*6a10*/  PRMT R25, R9, 0x7610, R25 ;  /* 0x0000761009197816 */ /* 0x000fc40000000019 */
[----:B--2---:R-:W-:Y:S01]  /*6a20*/  PRMT R19, R103, 0x7632, R19 ;  /* 0x0000763267137816 */ /* 0x004fe20000000013 */
[----:B------:R-:W-:Y:S01]  /*6a30*/  STS.U16 [R81+0x8], R29 ;  /* 0x0000081d51007388 */ /* 0x000fe20000000400 */
[----:B------:R-:W-:Y:S02]  /*6a40*/  PRMT R27, R9, 0x7632, R27 ;  /* 0x00007632091b7816 */ /* 0x000fe4000000001b */
        /* <DEDUP_REMOVED lines=47> */
.L_x_5414:
[----:B------:R-:W-:Y:S05]  /*6d40*/  BSYNC B0 ;  /* 0x0000000000007941 */ /* 0x000fea0003800000 */
.L_x_5413:
        /* <DEDUP_REMOVED lines=43> */
.L_x_5412:
[----:B------:R-:W2:Y:S01]  /*7000*/  LDL.LU R0, [R1+0x18] ;  /* 0x0000180001007983 */ /* 0x000ea20000300800 */
[----:B------:R-:W-:Y:S01]  /*7010*/  HADD2.F32 R7, -RZ, R80.H0_H0 ;  /* 0x20000050ff077230 */ /* 0x000fe20000004100 */
[----:B------:R-:W-:Y:S01]  /*7020*/  MOV R8, c[0x0][0x16c] ;  /* 0x00005b0000087a02 */ /* 0x000fe20000000f00 */
[----:B------:R-:W-:Y:S01]  /*7030*/  HADD2.F32 R6, -RZ, R79.H0_H0 ;  /* 0x2000004fff067230 */ /* 0x000fe20000004100 */
[----:B------:R-:W-:Y:S01]  /*7040*/  HFMA2.MMA R32, -RZ, RZ, 0, 0 ;  /* 0x00000000ff207435 */ /* 0x000fe200000001ff */
[----:B------:R-:W-:Y:S01]  /*7050*/  FMUL.FTZ R228, R94, UR4 ;  /* 0x000000045ee47c20 */ /* 0x000fe20008410000 */
[----:B------:R-:W-:Y:S01]  /*7060*/  ISETP.GE.AND P0, PT, R8, 0x1, PT ;  /* 0x000000010800780c */ /* 0x000fe20003f06270 */
        /* <DEDUP_REMOVED lines=87> */
[----:B0-----:R-:W-:-:S02]  /*75e0*/  FADD.FTZ R0, R61, R61 ;  /* 0x0000003d3d007221 */ /* 0x001fc40000010000 */
.L_x_5516:
        /* <DEDUP_REMOVED lines=38> */
[----:B------:R-:W-:Y:S02]  /*7850*/  PRMT R70, RZ, 0x7610, R70 ;  /* 0x00007610ff467816 */ /* 0x000fe40000000046 */
[----:B------:R-:W-:Y:S02]  /*7860*/  LOP3.LUT R68, R64, 0x80, RZ, 0xfc, !PT ;  /* 0x0000008040447812 */ /* 0x000fe400078efcff */
[----:B------:R-:W-:Y:S02]  /*7870*/  ISETP.GE.AND P2, PT, R65, UR36, PT ;  /* 0x0000002441007c0c */ /* 0x000fe4000bf46270 */
[----:B------:R-:W-:Y:S02]  /*7880*/  LEA.HI.X R63, R66, UR23, R63, 0x1, P4 ;  /* 0x00000017423f7c11 */ /* 0x000fe4000a0f0c3f */
[C---:B------:R-:W-:Y:S02]  /*7890*/  LOP3.LUT R67, R64.reuse, 0xa0, RZ, 0xfc, !PT ;  /* 0x000000a040437812 */ /* 0x040fe400078efcff */
[----:B------:R-:W-:Y:S01]  /*78a0*/  PRMT R65, RZ, 0x7610, R65 ;  /* 0x00007610ff417816 */ /* 0x000fe20000000041 */
[----:B------:R0:W3:Y:S01]  /*78b0*/  @!P5 LDG.E.U16 R70, [R62.64] ;  /* 0x000000203e46d981 */ /* 0x0000e2000c1e1500 */
[----:B------:R-:W-:-:S02]  /*78c0*/  LOP3.LUT R66, R64, 0xc0, RZ, 0xfc, !PT ;  /* 0x000000c040427812 */ /* 0x000fc400078efcff */
[----:B------:R-:W-:Y:S02]  /*78d0*/  ISETP.GE.AND P3, PT, R68, UR36, PT ;  /* 0x0000002444007c0c */ /* 0x000fe4000bf66270 */
[----:B------:R-:W-:Y:S01]  /*78e0*/  LOP3.LUT R68, R64, 0xe0, RZ, 0xfc, !PT ;  /* 0x000000e040447812 */ /* 0x000fe200078efcff */
[----:B------:R0:W4:Y:S01]  /*78f0*/  @!P0 LDG.E.U16 R65, [R62.64+0x40] ;  /* 0x000040203e418981 */ /* 0x000122000c1e1500 */
[----:B------:R-:W-:Y:S02]  /*7900*/  ISETP.GE.AND P4, PT, R67, UR36, PT ;  /* 0x0000002443007c0c */ /* 0x000fe4000bf86270 */
[----:B------:R-:W-:Y:S02]  /*7910*/  ISETP.GE.AND P5, PT, R66, UR36, PT ;  /* 0x0000002442007c0c */ /* 0x000fe4000bfa6270 */
[----:B------:R-:W-:Y:S02]  /*7920*/  PRMT R67, RZ, 0x7610, R67 ;  /* 0x00007610ff437816 */ /* 0x000fe40000000043 */
[----:B------:R-:W-:-:S02]  /*7930*/  PRMT R66, RZ, 0x7610, R66 ;  /* 0x00007610ff427816 */ /* 0x000fc40000000042 */
[----:B------:R-:W-:Y:S02]  /*7940*/  ISETP.GE.AND P0, PT, R68, UR36, PT ;  /* 0x0000002444007c0c */ /* 0x000fe4000bf06270 */
[C---:B------:R-:W-:Y:S01]  /*7950*/  LOP3.LUT R68, R64.reuse, 0x100, RZ, 0xfc, !PT ;  /* 0x0000010040447812 */ /* 0x040fe200078efcff */
[----:B------:R0:W3:Y:S01]  /*7960*/  @!P1 LDG.E.U16 R67, [R62.64+0x80] ;  /* 0x000080203e439981 */ /* 0x0000e2000c1e1500 */
[----:B------:R-:W-:Y:S02]  /*7970*/  LOP3.LUT R71, R64, 0x120, RZ, 0xfc, !PT ;  /* 0x0000012040477812 */ /* 0x000fe400078efcff */
[----:B------:R-:W-:Y:S01]  /*7980*/  PRMT R69, RZ, 0x7610, R69 ;  /* 0x00007610ff457816 */ /* 0x000fe20000000045 */
[----:B------:R0:W3:Y:S01]  /*7990*/  @!P2 LDG.E.U16 R66, [R62.64+0xc0] ;  /* 0x0000c0203e42a981 */ /* 0x0000e2000c1e1500 */
[----:B------:R-:W-:Y:S02]  /*79a0*/  ISETP.GE.AND P1, PT, R68, UR36, PT ;  /* 0x0000002444007c0c */ /* 0x000fe4000bf26270 */
[----:B------:R-:W-:-:S02]  /*79b0*/  ISETP.GE.AND P2, PT, R71, UR36, PT ;  /* 0x0000002447007c0c */ /* 0x000fc4000bf46270 */
[C---:B------:R-:W-:Y:S01]  /*79c0*/  LOP3.LUT R71, R64.reuse, 0x140, RZ, 0xfc, !PT ;  /* 0x0000014040477812 */ /* 0x040fe200078efcff */
[----:B------:R0:W3:Y:S01]  /*79d0*/  @!P3 LDG.E.U16 R69, [R62.64+0x100] ;  /* 0x000100203e45b981 */ /* 0x0000e2000c1e1500 */
[----:B------:R-:W-:Y:S02]  /*79e0*/  PRMT R68, RZ, 0x7610, R68 ;  /* 0x00007610ff447816 */ /* 0x000fe40000000044 */
        /* <DEDUP_REMOVED lines=64> */
[----:B------:R-:W-:Y:S02]  /*7df0*/  PRMT R101, RZ, 0x7610, R101 ;  /* 0x00007610ff657816 */ /* 0x000fe40000000065 */
[----:B------:R-:W-:Y:S02]  /*7e00*/  LOP3.LUT R102, R64, 0x360, RZ, 0xfc, !PT ;  /* 0x0000036040667812 */ /* 0x000fe400078efcff */
[----:B------:R-:W-:Y:S01]  /*7e10*/  ISETP.GE.AND P1, PT, R100, UR36, PT ;  /* 0x0000002464007c0c */ /* 0x000fe2000bf26270 */
[----:B------:R0:W3:Y:S01]  /*7e20*/  @!P2 LDG.E.U16 R99, [R62.64+0x540] ;  /* 0x000540203e63a981 */ /* 0x0000e2000c1e1500 */
[----:B------:R-:W-:-:S02]  /*7e30*/  LOP3.LUT R100, R64, 0x380, RZ, 0xfc, !PT ;  /* 0x0000038040647812 */ /* 0x000fc400078efcff */
[----:B------:R-:W-:Y:S01]  /*7e40*/  PRMT R110, RZ, 0x7610, R110 ;  /* 0x00007610ff6e7816 */ /* 0x000fe2000000006e */
[----:B------:R0:W3:Y:S01]  /*7e50*/  @!P3 LDG.E.U16 R101, [R62.64+0x580] ;  /* 0x000580203e65b981 */ /* 0x0000e2000c1e1500 */
[----:B------:R-:W-:Y:S02]  /*7e60*/  PRMT R128, RZ, 0x7610, R128 ;  /* 0x00007610ff807816 */ /* 0x000fe40000000080 */
[----:B------:R-:W-:Y:S02]  /*7e70*/  ISETP.GE.AND P2, PT, R102, UR36, PT ;  /* 0x0000002466007c0c */ /* 0x000fe4000bf46270 */
[----:B------:R-:W-:Y:S01]  /*7e80*/  LOP3.LUT R102, R64, 0x3a0, RZ, 0xfc, !PT ;  /* 0x000003a040667812 */ /* 0x000fe200078efcff */
[----:B------:R0:W3:Y:S01]  /*7e90*/  @!P4 LDG.E.U16 R110, [R62.64+0x5c0] ;  /* 0x0005c0203e6ec981 */ /* 0x0000e2000c1e1500 */
[----:B------:R-:W-:Y:S02]  /*7ea0*/  ISETP.GE.AND P3, PT, R100, UR36, PT ;  /* 0x0000002464007c0c */ /* 0x000fe4000bf66270 */
[----:B------:R-:W-:Y:S01]  /*7eb0*/  LOP3.LUT R100, R64, 0x3c0, RZ, 0xfc, !PT ;  /* 0x000003c040647812 */ /* 0x000fe200078efcff */
[----:B------:R0:W3:Y:S01]  /*7ec0*/  @!P5 LDG.E.U16 R128, [R62.64+0x600] ;  /* 0x000600203e80d981 */ /* 0x0000e2000c1e1500 */
[----:B------:R-:W-:-:S02]  /*7ed0*/  ISETP.GE.AND P4, PT, R102, UR36, PT ;  /* 0x0000002466007c0c */ /* 0x000fc4000bf86270 */
        /* <DEDUP_REMOVED lines=9> */
[----:B------:R-:W-:-:S03]  /*7f70*/  SHF.L.U32 R103, R84, 0x5, RZ ;  /* 0x0000000554677819 */ /* 0x000fc600000006ff */
[----:B------:R0:W3:Y:S01]  /*7f80*/  @!P2 LDG.E.U16 R129, [R62.64+0x6c0] ;  /* 0x0006c0203e81a981 */ /* 0x0000e2000c1e1500 */
[----:B------:R-:W-:-:S03]  /*7f90*/  LOP3.LUT R102, R103, 0xffffffe0, R230, 0xe2, !PT ;  /* 0xffffffe067667812 */ /* 0x000fc600078ee2e6 */
[----:B------:R0:W4:Y:S04]  /*7fa0*/  @!P3 LDG.E.U16 R135, [R62.64+0x700] ;  /* 0x000700203e87b981 */ /* 0x000128000c1e1500 */
[----:B------:R0:W4:Y:S01]  /*7fb0*/  @!P4 LDG.E.U16 R131, [R62.64+0x740] ;  /* 0x000740203e83c981 */ /* 0x000122000c1e1500 */
[----:B------:R-:W-:-:S03]  /*7fc0*/  LOP3.LUT R102, R102, 0x3e0, RZ, 0xfc, !PT ;  /* 0x000003e066667812 */ /* 0x000fc600078efcff */
[----:B------:R0:W4:Y:S01]  /*7fd0*/  @!P5 LDG.E.U16 R130, [R62.64+0x780] ;  /* 0x000780203e82d981 */ /* 0x000122000c1e1500 */
[----:B------:R-:W-:Y:S02]  /*7fe0*/  ISETP.GE.AND P0, PT, R102, UR36, PT ;  /* 0x0000002466007c0c */ /* 0x000fe4000bf06270 */
[----:B------:R-:W-:-:S11]  /*7ff0*/  PRMT R134, RZ, 0x7610, R134 ;  /* 0x00007610ff867816 */ /* 0x000fd60000000086 */
[----:B------:R0:W4:Y:S01]  /*8000*/  @!P0 LDG.E.U16 R134, [R62.64+0x7c0] ;  /* 0x0007c0203e868981 */ /* 0x000122000c1e1500 */
[----:B------:R-:W-:Y:S01]  /*8010*/  SHF.L.U32 R243, R84, 0x5, RZ ;  /* 0x0000000554f37819 */ /* 0x000fe200000006ff */
[----:B--2---:R-:W1:Y:S02]  /*8020*/  R2UR UR43, R61 ;  /* 0x000000003d2b73c2 */ /* 0x004e6400000e0000 */
[----:B-1----:R-:W-:Y:S02]  /*8030*/  FMUL.FTZ R100, R52, UR43 ;  /* 0x0000002b34647c20 */ /* 0x002fe40008410000 */
[----:B0-----:R-:W-:Y:S02]  /*8040*/  FMUL.FTZ R62, R48, UR43 ;  /* 0x0000002b303e7c20 */ /* 0x001fe40008410000 */
[----:B------:R-:W-:Y:S02]  /*8050*/  FMUL.RZ R102, R100, 0.15915493667125701904 ;  /* 0x3e22f98364667820 */ /* 0x000fe4000040c000 */
[----:B------:R-:W-:-:S02]  /*8060*/  FMUL.FTZ R100, R51, UR43 ;  /* 0x0000002b33647c20 */ /* 0x000fc40008410000 */
[----:B------:R-:W-:Y:S02]  /*8070*/  MUFU.SIN R127, R102 ;  /* 0x00000066007f7308 */ /* 0x000fe40000000400 */
[----:B------:R-:W-:Y:S02]  /*8080*/  FMUL.RZ R103, R100, 0.15915493667125701904 ;  /* 0x3e22f98364677820 */ /* 0x000fe4000040c000 */
[----:B------:R-:W-:-:S04]  /*8090*/  FMUL.FTZ R100, R50, UR43 ;  /* 0x0000002b32647c20 */ /* 0x000fc80008410000 */
[----:B------:R0:W-:Y:S01]  /*80a0*/  MUFU.COS R126, R102 ;  /* 0x00000066007e7308 */ /* 0x0001e20000000000 */
[----:B------:R-:W-:Y:S02]  /*80b0*/  FMUL.RZ R100, R100, 0.15915493667125701904 ;  /* 0x3e22f98364647820 */ /* 0x000fe4000040c000 */
[----:B------:R-:W-:Y:S02]  /*80c0*/  FMUL.FTZ R61, R49, UR43 ;  /* 0x0000002b313d7c20 */ /* 0x000fe40008410000 */
[----:B0-----:R-:W-:Y:S02]  /*80d0*/  FMUL.RZ R102, R62, 0.15915493667125701904 ;  /* 0x3e22f9833e667820 */ /* 0x001fe4000040c000 */
[----:B------:R-:W-:Y:S01]  /*80e0*/  FMUL.FTZ R62, R47, UR43 ;  /* 0x0000002b2f3e7c20 */ /* 0x000fe20008410000 */
[----:B------:R-:W-:Y:S01]  /*80f0*/  MUFU.SIN R132, R103 ;  /* 0x0000006700847308 */ /* 0x000fe20000000400 */
[----:B------:R-:W-:-:S07]  /*8100*/  FMUL.RZ R104, R61, 0.15915493667125701904 ;  /* 0x3e22f9833d687820 */ /* 0x000fce000040c000 */
[----:B------:R0:W-:Y:S08]  /*8110*/  MUFU.COS R133, R103 ;  /* 0x0000006700857308 */ /* 0x0001f00000000000 */
[----:B------:R-:W-:Y:S01]  /*8120*/  MUFU.SIN R124, R102 ;  /* 0x00000066007c7308 */ /* 0x000fe20000000400 */
[----:B0-----:R-:W-:Y:S01]  /*8130*/  FMUL.RZ R103, R62, 0.15915493667125701904 ;  /* 0x3e22f9833e677820 */ /* 0x001fe2000040c000 */
[----:B------:R-:W-:-:S06]  /*8140*/  LOP3.LUT R62, R243, 0xfffffc00, RZ, 0xc0, !PT ;  /* 0xfffffc00f33e7812 */ /* 0x000fcc00078ec0ff */
[----:B------:R0:W-:Y:S01]  /*8150*/  MUFU.COS R125, R102 ;  /* 0x00000066007d7308 */ /* 0x0001e20000000000 */
[----:B------:R-:W-:Y:S01]  /*8160*/  IADD3 R140, R62, R83, RZ ;  /* 0x000000533e8c7210 */ /* 0x000fe20007ffe0ff */
[----:B0-----:R-:W-:-:S06]  /*8170*/  FMUL.FTZ R102, R45, UR43 ;  /* 0x0000002b2d667c20 */ /* 0x001fcc0008410000 */
[----:B------:R-:W-:Y:S08]  /*8180*/  MUFU.SIN R122, R103 ;  /* 0x00000067007a7308 */ /* 0x000ff00000000400 */
[----:B------:R0:W-:Y:S01]  /*8190*/  MUFU.COS R123, R103 ;  /* 0x00000067007b7308 */ /* 0x0001e20000000000 */
[----:B------:R-:W-:-:S07]  /*81a0*/  IADD3 R113, R140, 0x60, RZ ;  /* 0x000000608c717810 */ /* 0x000fce0007ffe0ff */
[----:B------:R-:W-:Y:S01]  /*81b0*/  MUFU.SIN R136, R100 ;  /* 0x0000006400887308 */ /* 0x000fe20000000400 */
[----:B0-----:R-:W-:Y:S02]  /*81c0*/  FMUL.RZ R103, R102, 0.15915493667125701904 ;  /* 0x3e22f98366677820 */ /* 0x001fe4000040c000 */
[----:B------:R-:W-:-:S05]  /*81d0*/  FMUL.FTZ R102, R44, UR43 ;  /* 0x0000002b2c667c20 */ /* 0x000fca0008410000 */
[----:B------:R0:W-:Y:S01]  /*81e0*/  MUFU.COS R137, R100 ;  /* 0x0000006400897308 */ /* 0x0001e20000000000 */
[----:B------:R-:W-:Y:S01]  /*81f0*/  FMUL.RZ R108, R102, 0.15915493667125701904 ;  /* 0x3e22f983666c7820 */ /* 0x000fe2000040c000 */
[----:B------:R-:W1:Y:S01]  /*8200*/  R2UR UR44, R60 ;  /* 0x000000003c2c73c2 */ /* 0x000e6200000e0000 */
[----:B0-----:R-:W-:-:S05]  /*8210*/  FMUL.FTZ R100, R46, UR43 ;  /* 0x0000002b2e647c20 */ /* 0x001fca0008410000 */
[----:B------:R-:W-:Y:S01]  /*8220*/  MUFU.SIN R61, R104 ;  /* 0x00000068003d7308 */ /* 0x000fe20000000400 */
[----:B------:R-:W-:-:S07]  /*8230*/  FMUL.FTZ R102, R43, UR43 ;  /* 0x0000002b2b667c20 */ /* 0x000fce0008410000 */
[----:B------:R0:W-:Y:S01]  /*8240*/  MUFU.COS R63, R104 ;  /* 0x00000068003f7308 */ /* 0x0001e20000000000 */
[C---:B------:R-:W-:Y:S02]  /*8250*/  IADD3 R105, R140.reuse, 0x20, RZ ;  /* 0x000000208c697810 */ /* 0x040fe40007ffe0ff */
[----:B------:R-:W-:Y:S01]  /*8260*/  IADD3 R115, R140, 0x80, RZ ;  /* 0x000000808c737810 */ /* 0x000fe20007ffe0ff */
[----:B0-----:R-:W-:Y:S01]  /*8270*/  FMUL.RZ R104, R100, 0.15915493667125701904 ;  /* 0x3e22f98364687820 */ /* 0x001fe2000040c000 */
[----:B------:R-:W-:-:S03]  /*8280*/  LEA.HI.SX32 R100, R140, R140, 0x1b ;  /* 0x0000008c8c647211 */ /* 0x000fc600078fdaff */
[----:B------:R-:W-:Y:S01]  /*8290*/  MUFU.SIN R118, R103 ;  /* 0x0000006700767308 */ /* 0x000fe20000000400 */
[----:B------:R-:W-:-:S07]  /*82a0*/  IADD3 R109, R140, 0x40, RZ ;  /* 0x000000408c6d7810 */ /* 0x000fce0007ffe0ff */
[----:B------:R0:W-:Y:S01]  /*82b0*/  MUFU.COS R119, R103 ;  /* 0x0000006700777308 */ /* 0x0001e20000000000 */
[----:B------:R-:W-:-:S07]  /*82c0*/  IADD3 R139, R140, 0xa0, RZ ;  /* 0x000000a08c8b7810 */ /* 0x000fce0007ffe0ff */
[----:B------:R-:W-:Y:S01]  /*82d0*/  MUFU.SIN R116, R108 ;  /* 0x0000006c00747308 */ /* 0x000fe20000000400 */
[----:B0-----:R-:W-:Y:S02]  /*82e0*/  SHF.L.U32 R103, R100, 0x1, RZ ;  /* 0x0000000164677819 */ /* 0x001fe400000006ff */
[----:B------:R-:W-:Y:S01]  /*82f0*/  LEA.HI.SX32 R100, R113, R140, 0x1b ;  /* 0x0000008c71647211 */ /* 0x000fe200078fdaff */
[----:B------:R-:W-:-:S04]  /*8300*/  FMUL.RZ R113, R102, 0.15915493667125701904 ;  /* 0x3e22f98366717820 */ /* 0x000fc8000040c000 */
[----:B------:R0:W-:Y:S01]  /*8310*/  MUFU.COS R117, R108 ;  /* 0x0000006c00757308 */ /* 0x0001e20000000000 */
[-C--:B------:R-:W-:Y:S02]  /*8320*/  LEA.HI.SX32 R105, R105, R140.reuse, 0x1b ;  /* 0x0000008c69697211 */ /* 0x080fe400078fdaff */
[----:B------:R-:W-:Y:S01]  /*8330*/  IADD3 R141, R140, 0xc0, RZ ;  /* 0x000000c08c8d7810 */ /* 0x000fe20007ffe0ff */
[----:B0-----:R-:W-:Y:S01]  /*8340*/  FMUL.FTZ R108, R42, UR43 ;  /* 0x0000002b2a6c7c20 */ /* 0x001fe20008410000 */
        /* <DEDUP_REMOVED lines=8> */
[----:B------:R-:W-:Y:S02]  /*83d0*/  IADD3 R151, R140, 0x140, RZ ;  /* 0x000001408c977810 */ /* 0x000fe40007ffe0ff */
[----:B------:R-:W-:Y:S02]  /*83e0*/  LEA.HI.SX32 R146, R141, R140, 0x1b ;  /* 0x0000008c8d927211 */ /* 0x000fe400078fdaff */
[----:B------:R-:W-:-:S03]  /*83f0*/  SHF.L.U32 R152, R109, 0x1, RZ ;  /* 0x000000016d987819 */ /* 0x000fc600000006ff */
[----:B------:R-:W-:Y:S01]  /*8400*/  MUFU.SIN R120, R104 ;  /* 0x0000006800787308 */ /* 0x000fe20000000400 */
[----:B------:R-:W-:Y:S01]  /*8410*/  IADD3 R153, R140, 0x160, RZ ;  /* 0x000001608c997810 */ /* 0x000fe20007ffe0ff */
[----:B---3--:R0:W-:Y:S01]  /*8420*/  STS.U16 [R103], R70 ;  /* 0x0000004667007388 */ /* 0x0081e20000000400 */
[----:B------:R-:W-:-:S05]  /*8430*/  LEA.HI.SX32 R147, R143, R140, 0x1b ;  /* 0x0000008c8f937211 */ /* 0x000fca00078fdaff */
[----:B------:R2:W-:Y:S01]  /*8440*/  MUFU.COS R121, R104 ;  /* 0x0000006800797308 */ /* 0x0005e20000000000 */
[----:B------:R-:W-:Y:S02]  /*8450*/  IADD3 R155, R140, 0x180, RZ ;  /* 0x000001808c9b7810 */ /* 0x000fe40007ffe0ff */
[----:B------:R-:W-:-:S05]  /*8460*/  LEA.HI.SX32 R148, R145, R140, 0x1b ;  /* 0x0000008c91947211 */ /* 0x000fca00078fdaff */
[----:B------:R-:W-:Y:S01]  /*8470*/  MUFU.SIN R112, R150 ;  /* 0x0000009600707308 */ /* 0x000fe20000000400 */
[----:B--2---:R-:W-:Y:S02]  /*8480*/  LEA.HI.SX32 R104, R139, R140, 0x1b ;  /* 0x0000008c8b687211 */ /* 0x004fe400078fdaff */
[----:B------:R-:W-:-:S05]  /*8490*/  SHF.L.U32 R102, R102, 0x1, RZ ;  /* 0x0000000166667819 */ /* 0x000fca00000006ff */
[----:B------:R2:W-:Y:S01]  /*84a0*/  MUFU.COS R113, R150 ;  /* 0x0000009600717308 */ /* 0x0005e20000000000 */
[----:B------:R-:W-:Y:S02]  /*84b0*/  IADD3 R157, R140, 0x1a0, RZ ;  /* 0x000001a08c9d7810 */ /* 0x000fe40007ffe0ff */
[-C--:B------:R-:W-:Y:S02]  /*84c0*/  LEA.HI.SX32 R149, R149, R140.reuse, 0x1b ;  /* 0x0000008c95957211 */ /* 0x080fe400078fdaff */
[----:B0-----:R-:W-:Y:S02]  /*84d0*/  SHF.L.U32 R103, R104, 0x1, RZ ;  /* 0x0000000168677819 */ /* 0x001fe400000006ff */
[----:B--2---:R-:W-:Y:S02]  /*84e0*/  SHF.L.U32 R150, R105, 0x1, RZ ;  /* 0x0000000169967819 */ /* 0x004fe400000006ff */
[----:B------:R-:W-:Y:S01]  /*84f0*/  SHF.L.U32 R105, R100, 0x1, RZ ;  /* 0x0000000164697819 */ /* 0x000fe200000006ff */
[----:B------:R-:W-:Y:S01]  /*8500*/  FMUL.FTZ R100, R40, UR43 ;  /* 0x0000002b28647c20 */ /* 0x000fe20008410000 */
[----:B------:R-:W-:Y:S01]  /*8510*/  IADD3 R159, R140, 0x1c0, RZ ;  /* 0x000001c08c9f7810 */ /* 0x000fe20007ffe0ff */
[----:B----4-:R-:W-:Y:S01]  /*8520*/  STS.U16 [R150+0x40], R65 ;  /* 0x0000404196007388 */ /* 0x010fe20000000400 */
[----:B------:R-:W-:-:S02]  /*8530*/  LEA.HI.SX32 R151, R151, R140, 0x1b ;  /* 0x0000008c97977211 */ /* 0x000fc400078fdaff */
[----:B------:R-:W-:Y:S01]  /*8540*/  SHF.L.U32 R146, R146, 0x1, RZ ;  /* 0x0000000192927819 */ /* 0x000fe200000006ff */
[----:B------:R-:W-:Y:S01]  /*8550*/  STS.U16 [R152+0x80], R67 ;  /* 0x0000804398007388 */ /* 0x000fe20000000400 */
[C---:B------:R-:W-:Y:S02]  /*8560*/  IADD3 R161, R140.reuse, 0x1e0, RZ ;  /* 0x000001e08ca17810 */ /* 0x040fe40007ffe0ff */
[-C--:B------:R-:W-:Y:S01]  /*8570*/  LEA.HI.SX32 R153, R153, R140.reuse, 0x1b ;  /* 0x0000008c99997211 */ /* 0x080fe200078fdaff */
[----:B------:R0:W-:Y:S01]  /*8580*/  STS.U16 [R105+0xc0], R66 ;  /* 0x0000c04269007388 */ /* 0x0001e20000000400 */
[----:B------:R-:W-:Y:S02]  /*8590*/  SHF.L.U32 R70, R147, 0x1, RZ ;  /* 0x0000000193467819 */ /* 0x000fe400000006ff */
[----:B------:R-:W-:Y:S01]  /*85a0*/  IADD3 R163, R140, 0x200, RZ ;  /* 0x000002008ca37810 */ /* 0x000fe20007ffe0ff */
[----:B------:R-:W-:Y:S01]  /*85b0*/  STS.U16 [R102+0x100], R69 ;  /* 0x0001004566007388 */ /* 0x000fe20000000400 */
[----:B------:R-:W-:-:S02]  /*85c0*/  LEA.HI.SX32 R155, R155, R140, 0x1b ;  /* 0x0000008c9b9b7211 */ /* 0x000fc400078fdaff */
[----:B------:R-:W-:Y:S01]  /*85d0*/  SHF.L.U32 R147, R148, 0x1, RZ ;  /* 0x0000000194937819 */ /* 0x000fe200000006ff */
[----:B------:R-:W-:Y:S01]  /*85e0*/  FMUL.RZ R156, R100, 0.15915493667125701904 ;  /* 0x3e22f983649c7820 */ /* 0x000fe2000040c000 */
[C---:B------:R-:W-:Y:S01]  /*85f0*/  IADD3 R165, R140.reuse, 0x220, RZ ;  /* 0x000002208ca57810 */ /* 0x040fe20007ffe0ff */
[----:B------:R2:W-:Y:S01]  /*8600*/  STS.U16 [R103+0x140], R68 ;  /* 0x0001404467007388 */ /* 0x0005e20000000400 */
[-C--:B------:R-:W-:Y:S02]  /*8610*/  LEA.HI.SX32 R157, R157, R140.reuse, 0x1b ;  /* 0x0000008c9d9d7211 */ /* 0x080fe400078fdaff */
[----:B------:R-:W-:Y:S01]  /*8620*/  SHF.L.U32 R149, R149, 0x1, RZ ;  /* 0x0000000195957819 */ /* 0x000fe200000006ff */
[----:B------:R-:W-:Y:S01]  /*8630*/  STS.U16 [R146+0x180], R71 ;  /* 0x0001804792007388 */ /* 0x000fe20000000400 */
[----:B------:R-:W-:Y:S02]  /*8640*/  IADD3 R167, R140, 0x240, RZ ;  /* 0x000002408ca77810 */ /* 0x000fe40007ffe0ff */
[----:B------:R-:W-:-:S02]  /*8650*/  LEA.HI.SX32 R159, R159, R140, 0x1b ;  /* 0x0000008c9f9f7211 */ /* 0x000fc400078fdaff */
[----:B0-----:R-:W-:Y:S01]  /*8660*/  SHF.L.U32 R66, R151, 0x1, RZ ;  /* 0x0000000197427819 */ /* 0x001fe200000006ff */
[----:B------:R0:W-:Y:S01]  /*8670*/  STS.U16 [R70+0x1c0], R85 ;  /* 0x0001c05546007388 */ /* 0x0001e20000000400 */
[----:B------:R-:W-:Y:S02]  /*8680*/  IADD3 R169, R140, 0x260, RZ ;  /* 0x000002608ca97810 */ /* 0x000fe40007ffe0ff */
[-C--:B------:R-:W-:Y:S02]  /*8690*/  LEA.HI.SX32 R161, R161, R140.reuse, 0x1b ;  /* 0x0000008ca1a17211 */ /* 0x080fe400078fdaff */
[----:B------:R-:W-:Y:S01]  /*86a0*/  SHF.L.U32 R100, R153, 0x1, RZ ;  /* 0x0000000199647819 */ /* 0x000fe200000006ff */
[----:B------:R-:W-:Y:S01]  /*86b0*/  FMUL.FTZ R65, R39, UR43 ;  /* 0x0000002b27417c20 */ /* 0x000fe20008410000 */
[----:B------:R-:W-:Y:S01]  /*86c0*/  LEA.HI.SX32 R163, R163, R140, 0x1b ;  /* 0x0000008ca3a37211 */ /* 0x000fe200078fdaff */
[----:B------:R3:W-:Y:S01]  /*86d0*/  STS.U16 [R147+0x200], R86 ;  /* 0x0002005693007388 */ /* 0x0007e20000000400 */
[----:B--2---:R-:W-:-:S02]  /*86e0*/  SHF.L.U32 R68, R155, 0x1, RZ ;  /* 0x000000019b447819 */ /* 0x004fc400000006ff */
[-C--:B------:R-:W-:Y:S01]  /*86f0*/  LEA.HI.SX32 R165, R165, R140.reuse, 0x1b ;  /* 0x0000008ca5a57211 */ /* 0x080fe200078fdaff */
[----:B------:R-:W-:Y:S01]  /*8700*/  STS.U16 [R149+0x240], R88 ;  /* 0x0002405895007388 */ /* 0x000fe20000000400 */
[----:B------:R-:W-:Y:S02]  /*8710*/  SHF.L.U32 R157, R157, 0x1, RZ ;  /* 0x000000019d9d7819 */ /* 0x000fe400000006ff */
[----:B-1----:R-:W-:Y:S01]  /*8720*/  MOV R67, UR44 ;  /* 0x0000002c00437c02 */ /* 0x002fe20008000f00 */
[----:B------:R1:W-:Y:S01]  /*8730*/  STS.U16 [R66+0x280], R87 ;  /* 0x0002805742007388 */ /* 0x0003e20000000400 */
[-C--:B------:R-:W-:Y:S02]  /*8740*/  LEA.HI.SX32 R167, R167, R140.reuse, 0x1b ;  /* 0x0000008ca7a77211 */ /* 0x080fe400078fdaff */
[----:B0-----:R-:W-:Y:S01]  /*8750*/  SHF.L.U32 R70, R159, 0x1, RZ ;  /* 0x000000019f467819 */ /* 0x001fe200000006ff */
[----:B------:R-:W-:Y:S01]  /*8760*/  STS.U16 [R100+0x2c0], R89 ;  /* 0x0002c05964007388 */ /* 0x000fe20000000400 */
[----:B------:R-:W-:-:S02]  /*8770*/  LEA.HI.SX32 R169, R169, R140, 0x1b ;  /* 0x0000008ca9a97211 */ /* 0x000fc400078fdaff */
[----:B---3--:R-:W-:Y:S01]  /*8780*/  SHF.L.U32 R86, R161, 0x1, RZ ;  /* 0x00000001a1567819 */ /* 0x008fe200000006ff */
[----:B------:R-:W-:Y:S01]  /*8790*/  FMUL.RZ R65, R65, 0.15915493667125701904 ;  /* 0x3e22f98341417820 */ /* 0x000fe2000040c000 */
[----:B------:R-:W-:Y:S01]  /*87a0*/  SHF.L.U32 R163, R163, 0x1, RZ ;  /* 0x00000001a3a37819 */ /* 0x000fe200000006ff */
[----:B------:R0:W-:Y:S01]  /*87b0*/  STS.U16 [R68+0x300], R91 ;  /* 0x0003005b44007388 */ /* 0x0001e20000000400 */
[----:B------:R-:W-:Y:S01]  /*87c0*/  FMUL.FTZ R60, R38, UR43 ;  /* 0x0000002b263c7c20 */ /* 0x000fe20008410000 */
[----:B------:R-:W-:Y:S01]  /*87d0*/  SHF.L.U32 R165, R165, 0x1, RZ ;  /* 0x00000001a5a57819 */ /* 0x000fe200000006ff */
[----:B-1----:R-:W-:Y:S01]  /*87e0*/  FMUL.FTZ R66, R67, 1.4426950216293334961 ;  /* 0x3fb8aa3b43427820 */ /* 0x002fe20000410000 */
[----:B------:R-:W-:Y:S01]  /*87f0*/  STS.U16 [R157+0x340], R90 ;  /* 0x0003405a9d007388 */ /* 0x000fe20000000400 */
[----:B------:R-:W-:Y:S01]  /*8800*/  SHF.L.U32 R167, R167, 0x1, RZ ;  /* 0x00000001a7a77819 */ /* 0x000fe200000006ff */
[----:B------:R-:W-:Y:S02]  /*8810*/  MUFU.SIN R102, R65 ;  /* 0x0000004100667308 */ /* 0x000fe40000000400 */
[----:B------:R-:W-:Y:S01]  /*8820*/  STS.U16 [R70+0x380], R93 ;  /* 0x0003805d46007388 */ /* 0x000fe20000000400 */
[----:B0-----:R-:W-:Y:S01]  /*8830*/  SHF.L.U32 R68, R169, 0x1, RZ ;  /* 0x00000001a9447819 */ /* 0x001fe200000006ff */
[----:B------:R-:W-:-:S02]  /*8840*/  FMUL.RZ R87, R60, 0.15915493667125701904 ;  /* 0x3e22f9833c577820 */ /* 0x000fc4000040c000 */
[----:B------:R-:W-:Y:S01]  /*8850*/  STS.U16 [R86+0x3c0], R95 ;  /* 0x0003c05f56007388 */ /* 0x000fe20000000400 */
[C---:B------:R-:W-:Y:S01]  /*8860*/  FMUL.FTZ R60, R66.reuse, R52 ;  /* 0x00000034423c7220 */ /* 0x040fe20000410000 */
[----:B------:R0:W-:Y:S02]  /*8870*/  MUFU.COS R103, R65 ;  /* 0x0000004100677308 */ /* 0x0001e40000000000 */
[----:B------:R-:W-:Y:S04]  /*8880*/  STS.U16 [R163+0x400], R92 ;  /* 0x0004005ca3007388 */ /* 0x000fe80000000400 */
[----:B------:R-:W-:Y:S01]  /*8890*/  STS.U16 [R165+0x440], R94 ;  /* 0x0004405ea5007388 */ /* 0x000fe20000000400 */
[----:B0-----:R-:W-:-:S03]  /*88a0*/  FMUL.FTZ R65, R66, R51 ;  /* 0x0000003342417220 */ /* 0x001fc60000410000 */
[----:B------:R-:W-:Y:S01]  /*88b0*/  STS.U16 [R167+0x480], R96 ;  /* 0x00048060a7007388 */ /* 0x000fe20000000400 */
[----:B------:R-:W-:-:S03]  /*88c0*/  IADD3 R171, R140, 0x280, RZ ;  /* 0x000002808cab7810 */ /* 0x000fc60007ffe0ff */
[----:B------:R0:W-:Y:S01]  /*88d0*/  STS.U16 [R68+0x4c0], R97 ;  /* 0x0004c06144007388 */ /* 0x0001e20000000400 */
[C---:B------:R-:W-:Y:S01]  /*88e0*/  IADD3 R173, R140.reuse, 0x2a0, RZ ;  /* 0x000002a08cad7810 */ /* 0x040fe20007ffe0ff */
[----:B------:R-:W-:Y:S01]  /*88f0*/  MUFU.EX2 R60, R60 ;  /* 0x0000003c003c7308 */ /* 0x000fe20000000800 */
[----:B------:R-:W-:Y:S01]  /*8900*/  IADD3 R175, R140, 0x2c0, RZ ;  /* 0x000002c08caf7810 */ /* 0x000fe20007ffe0ff */
[----:B------:R-:W-:Y:S01]  /*8910*/  FMUL.FTZ R67, R66, R50 ;  /* 0x0000003242437220 */ /* 0x000fe20000410000 */
[----:B------:R-:W-:Y:S01]  /*8920*/  IADD3 R177, R140, 0x2e0, RZ ;  /* 0x000002e08cb17810 */ /* 0x000fe20007ffe0ff */
[----:B0-----:R-:W-:-:S04]  /*8930*/  FMUL.FTZ R68, R66, R49 ;  /* 0x0000003142447220 */ /* 0x001fc80000410000 */
[----:B------:R-:W0:Y:S01]  /*8940*/  MUFU.EX2 R65, R65 ;  /* 0x0000004100417308 */ /* 0x000e220000000800 */
[C---:B------:R-:W-:Y:S02]  /*8950*/  IADD3 R179, R140.reuse, 0x300, RZ ;  /* 0x000003008cb37810 */ /* 0x040fe40007ffe0ff */
[-C--:B------:R-:W-:Y:S02]  /*8960*/  LEA.HI.SX32 R171, R171, R140.reuse, 0x1b ;  /* 0x0000008cabab7211 */ /* 0x080fe400078fdaff */
[C---:B------:R-:W-:Y:S02]  /*8970*/  IADD3 R181, R140.reuse, 0x320, RZ ;  /* 0x000003208cb57810 */ /* 0x040fe40007ffe0ff */
[-C--:B------:R-:W-:Y:S01]  /*8980*/  LEA.HI.SX32 R173, R173, R140.reuse, 0x1b ;  /* 0x0000008cadad7211 */ /* 0x080fe200078fdaff */
[----:B------:R-:W1:Y:S01]  /*8990*/  MUFU.EX2 R68, R68 ;  /* 0x0000004400447308 */ /* 0x000e620000000800 */
[----:B------:R-:W-:Y:S02]  /*89a0*/  IADD3 R183, R140, 0x340, RZ ;  /* 0x000003408cb77810 */ /* 0x000fe40007ffe0ff */
[----:B------:R-:W-:-:S02]  /*89b0*/  LEA.HI.SX32 R175, R175, R140, 0x1b ;  /* 0x0000008cafaf7211 */ /* 0x000fc400078fdaff */
[C---:B------:R-:W-:Y:S02]  /*89c0*/  IADD3 R185, R140.reuse, 0x360, RZ ;  /* 0x000003608cb97810 */ /* 0x040fe40007ffe0ff */
[----:B------:R-:W-:Y:S01]  /*89d0*/  LEA.HI.SX32 R177, R177, R140, 0x1b ;  /* 0x0000008cb1b17211 */ /* 0x000fe200078fdaff */
[----:B------:R-:W2:Y:S01]  /*89e0*/  MUFU.EX2 R67, R67 ;  /* 0x0000004300437308 */ /* 0x000ea20000000800 */
[----:B------:R-:W-:Y:S01]  /*89f0*/  IADD3 R187, R140, 0x380, RZ ;  /* 0x000003808cbb7810 */ /* 0x000fe20007ffe0ff */
[----:B------:R-:W-:Y:S01]  /*8a00*/  FMUL.FTZ R69, R66, R48 ;  /* 0x0000003042457220 */ /* 0x000fe20000410000 */
[----:B------:R-:W-:Y:S02]  /*8a10*/  LEA.HI.SX32 R145, R179, R140, 0x1b ;  /* 0x0000008cb3917211 */ /* 0x000fe400078fdaff */
[----:B------:R-:W-:Y:S02]  /*8a20*/  SHF.L.U32 R171, R171, 0x1, RZ ;  /* 0x00000001abab7819 */ /* 0x000fe400000006ff */
[----:B------:R-:W-:-:S02]  /*8a30*/  IADD3 R189, R140, 0x3a0, RZ ;  /* 0x000003a08cbd7810 */ /* 0x000fc40007ffe0ff */
[-C--:B------:R-:W-:Y:S02]  /*8a40*/  LEA.HI.SX32 R144, R181, R140.reuse, 0x1b ;  /* 0x0000008cb5907211 */ /* 0x080fe400078fdaff */
[----:B------:R-:W-:Y:S02]  /*8a50*/  SHF.L.U32 R70, R173, 0x1, RZ ;  /* 0x00000001ad467819 */ /* 0x000fe400000006ff */
[----:B------:R-:W-:Y:S02]  /*8a60*/  IADD3 R191, R140, 0x3c0, RZ ;  /* 0x000003c08cbf7810 */ /* 0x000fe40007ffe0ff */
[-C--:B------:R-:W-:Y:S02]  /*8a70*/  LEA.HI.SX32 R143, R183, R140.reuse, 0x1b ;  /* 0x0000008cb78f7211 */ /* 0x080fe400078fdaff */
[----:B------:R-:W-:Y:S01]  /*8a80*/  SHF.L.U32 R86, R175, 0x1, RZ ;  /* 0x00000001af567819 */ /* 0x000fe200000006ff */
[----:B------:R-:W-:Y:S01]  /*8a90*/  UIMAD.WIDE.U32 UR36, UR10, UR34, URZ ;  /* 0x000000220a2472a5 */ /* 0x000fe2000f8e003f */
[----:B------:R-:W-:-:S02]  /*8aa0*/  LEA.HI.SX32 R142, R185, R140, 0x1b ;  /* 0x0000008cb98e7211 */ /* 0x000fc400078fdaff */
[----:B------:R-:W-:Y:S01]  /*8ab0*/  SHF.L.U32 R177, R177, 0x1, RZ ;  /* 0x00000001b1b17819 */ /* 0x000fe200000006ff */
[----:B------:R-:W-:Y:S01]  /*8ac0*/  STS.U16 [R171+0x500], R98 ;  /* 0x00050062ab007388 */ /* 0x000fe20000000400 */
[-C--:B------:R-:W-:Y:S01]  /*8ad0*/  LEA.HI.SX32 R141, R187, R140.reuse, 0x1b ;  /* 0x0000008cbb8d7211 */ /* 0x080fe200078fdaff */
[----:B------:R-:W-:Y:S01]  /*8ae0*/  UIMAD UR34, UR11, UR34, URZ ;  /* 0x000000220b2272a4 */ /* 0x000fe2000f8e023f */
[----:B------:R-:W-:Y:S01]  /*8af0*/  SHF.L.U32 R145, R145, 0x1, RZ ;  /* 0x0000000191917819 */ /* 0x000fe200000006ff */
[----:B------:R3:W-:Y:S01]  /*8b00*/  STS.U16 [R70+0x540], R99 ;  /* 0x0005406346007388 */ /* 0x0007e20000000400 */
[-C--:B------:R-:W-:Y:S02]  /*8b10*/  LEA.HI.SX32 R139, R189, R140.reuse, 0x1b ;  /* 0x0000008cbd8b7211 */ /* 0x080fe400078fdaff */
[----:B------:R-:W-:Y:S01]  /*8b20*/  SHF.L.U32 R144, R144, 0x1, RZ ;  /* 0x0000000190907819 */ /* 0x000fe200000006ff */
[----:B------:R4:W-:Y:S01]  /*8b30*/  STS.U16 [R86+0x580], R101 ;  /* 0x0005806556007388 */ /* 0x0009e20000000400 */
[----:B------:R-:W-:Y:S01]  /*8b40*/  LEA.HI.SX32 R138, R191, R140, 0x1b ;  /* 0x0000008cbf8a7211 */ /* 0x000fe200078fdaff */
[----:B------:R-:W1:Y:S01]  /*8b50*/  MUFU.EX2 R69, R69 ;  /* 0x0000004500457308 */ /* 0x000e620000000800 */
[----:B------:R-:W-:Y:S01]  /*8b60*/  SHF.L.U32 R143, R143, 0x1, RZ ;  /* 0x000000018f8f7819 */ /* 0x000fe200000006ff */
[----:B------:R-:W-:Y:S01]  /*8b70*/  STS.U16 [R177+0x5c0], R110 ;  /* 0x0005c06eb1007388 */ /* 0x000fe20000000400 */
[----:B------:R-:W-:-:S02]  /*8b80*/  SHF.L.U32 R142, R142, 0x1, RZ ;  /* 0x000000018e8e7819 */ /* 0x000fc400000006ff */
[----:B---3--:R-:W-:Y:S01]  /*8b90*/  SHF.L.U32 R70, R141, 0x1, RZ ;  /* 0x000000018d467819 */ /* 0x008fe200000006ff */
[----:B------:R1:W-:Y:S01]  /*8ba0*/  STS.U16 [R145+0x600], R128 ;  /* 0x0006008091007388 */ /* 0x0003e20000000400 */
[----:B------:R-:W-:Y:S01]  /*8bb0*/  SHF.L.U32 R71, R138, 0x1, RZ ;  /* 0x000000018a477819 */ /* 0x000fe200000006ff */
[----:B0-----:R-:W-:Y:S01]  /*8bc0*/  FMUL.FTZ R132, R65, R132 ;  /* 0x0000008441847220 */ /* 0x001fe20000410000 */
[----:B----4-:R-:W-:Y:S01]  /*8bd0*/  SHF.L.U32 R86, R139, 0x1, RZ ;  /* 0x000000018b567819 */ /* 0x010fe200000006ff */
[----:B------:R-:W-:Y:S01]  /*8be0*/  STS.U16 [R144+0x640], R111 ;  /* 0x0006406f90007388 */ /* 0x000fe20000000400 */
[----:B------:R-:W-:Y:S01]  /*8bf0*/  UIMAD UR42, UR10, UR35, UR34 ;  /* 0x000000230a2a72a4 */ /* 0x000fe2000f8e0222 */
[----:B------:R-:W-:Y:S02]  /*8c00*/  FMUL.FTZ R126, R60, R126 ;  /* 0x0000007e3c7e7220 */ /* 0x000fe40000410000 */
[----:B------:R0:W-:Y:S01]  /*8c10*/  STS.U16 [R143+0x680], R64 ;  /* 0x000680408f007388 */ /* 0x0001e20000000400 */
[----:B------:R-:W-:Y:S01]  /*8c20*/  ULDC.64 UR34, c[0x0][0x1c0] ;  /* 0x0000700000227ab9 */ /* 0x000fe20000000a00 */
[----:B-1----:R-:W-:-:S02]  /*8c30*/  FMUL.FTZ R128, R68, R61 ;  /* 0x0000003d44807220 */ /* 0x002fc40000410000 */
[----:B------:R1:W-:Y:S01]  /*8c40*/  STS.U16 [R142+0x6c0], R129 ;  /* 0x0006c0818e007388 */ /* 0x0003e20000000400 */
[----:B------:R-:W-:Y:S01]  /*8c50*/  FMUL.FTZ R133, R65, R133 ;  /* 0x0000008541857220 */ /* 0x000fe20000410000 */
[----:B------:R-:W-:Y:S01]  /*8c60*/  UIMAD UR39, UR39, UR34, URZ ;  /* 0x00000022272772a4 */ /* 0x000fe2000f8e023f */
[----:B------:R-:W-:Y:S01]  /*8c70*/  FMUL.FTZ R127, R60, R127 ;  /* 0x0000007f3c7f7220 */ /* 0x000fe20000410000 */
[----:B------:R-:W-:Y:S01]  /*8c80*/  STS.U16 [R70+0x700], R135 ;  /* 0x0007008746007388 */ /* 0x000fe20000000400 */
[----:B------:R-:W-:Y:S01]  /*8c90*/  UIADD3 UR37, UR37, UR42, URZ ;  /* 0x0000002a25257290 */ /* 0x000fe2000fffe03f */
[----:B0-----:R-:W-:Y:S02]  /*8ca0*/  FMUL.FTZ R64, R37, UR43 ;  /* 0x0000002b25407c20 */ /* 0x001fe40008410000 */
[----:B------:R2:W-:Y:S01]  /*8cb0*/  STS.U16 [R86+0x740], R131 ;  /* 0x0007408356007388 */ /* 0x0005e20000000400 */
[----:B-1----:R-:W-:Y:S02]  /*8cc0*/  FMUL.FTZ R129, R68, R63 ;  /* 0x0000003f44817220 */ /* 0x002fe40000410000 */
[----:B------:R-:W-:Y:S01]  /*8cd0*/  FMUL.FTZ R68, R126, R132 ;  /* 0x000000847e447220 */ /* 0x000fe20000410000 */
[----:B------:R0:W-:Y:S01]  /*8ce0*/  STS.U16 [R71+0x780], R130 ;  /* 0x0007808247007388 */ /* 0x0001e20000000400 */
[----:B------:R-:W-:Y:S01]  /*8cf0*/  ISETP.NE.AND P1, PT, R84, RZ, PT ;  /* 0x000000ff5400720c */ /* 0x000fe20003f25270 */
[----:B------:R-:W-:Y:S01]  /*8d00*/  UIMAD UR39, UR7, UR35, UR39 ;  /* 0x00000023072772a4 */ /* 0x000fe2000f8e0227 */
[----:B------:R-:W-:-:S02]  /*8d10*/  FFMA.FTZ R68, R127, R133, R68 ;  /* 0x000000857f447223 */ /* 0x000fc40000010044 */
[C---:B--2---:R-:W-:Y:S01]  /*8d20*/  FMUL.FTZ R131, R67.reuse, R137 ;  /* 0x0000008943837220 */ /* 0x044fe20000410000 */
[----:B------:R-:W-:Y:S01]  /*8d30*/  UIMAD.WIDE.U32 UR36, UR7, UR34, UR36 ;  /* 0x00000022072472a5 */ /* 0x000fe2000f8e0024 */
[----:B------:R-:W-:Y:S02]  /*8d40*/  IADD3 R193, R140, 0x3e0, RZ ;  /* 0x000003e08cc17810 */ /* 0x000fe40007ffe0ff */
[----:B------:R-:W-:Y:S01]  /*8d50*/  ULDC.64 UR34, c[0x0][0x230] ;  /* 0x00008c0000227ab9 */ /* 0x000fe20000000a00 */
[----:B0-----:R-:W-:Y:S02]  /*8d60*/  FMUL.FTZ R130, R67, R136 ;  /* 0x0000008843827220 */ /* 0x001fe40000410000 */
[----:B------:R-:W-:Y:S02]  /*8d70*/  FMUL.RZ R67, R64, 0.15915493667125701904 ;  /* 0x3e22f98340437820 */ /* 0x000fe4000040c000 */
[----:B------:R-:W-:Y:S01]  /*8d80*/  FMUL.FTZ R64, R127, R132 ;  /* 0x000000847f407220 */ /* 0x000fe20000410000 */
[----:B------:R-:W-:Y:S01]  /*8d90*/  UIADD3 UR37, UR37, UR39, URZ ;  /* 0x0000002725257290 */ /* 0x000fe2000fffe03f */
[----:B------:R-:W-:Y:S01]  /*8da0*/  FMUL.FTZ R70, R130, R68 ;  /* 0x0000004482467220 */ /* 0x000fe20000410000 */
[----:B------:R-:W-:Y:S01]  /*8db0*/  ULEA UR34, UP0, UR36, UR34, 0x3 ;  /* 0x0000002224227291 */ /* 0x000fe2000f80183f */
[----:B------:R-:W-:Y:S01]  /*8dc0*/  FFMA.FTZ R65, R126, R133, -R64 ;  /* 0x000000857e417223 */ /* 0x000fe20000010840 */
[----:B------:R-:W-:Y:S01]  /*8dd0*/  LEA R62, R83, R62, 0x5 ;  /* 0x0000003e533e7211 */ /* 0x000fe200078e28ff */
[----:B------:R-:W-:-:S02]  /*8de0*/  FMUL.FTZ R125, R69, R125 ;  /* 0x0000007d457d7220 */ /* 0x000fc40000410000 */
[----:B------:R-:W-:Y:S01]  /*8df0*/  FMUL.FTZ R124, R69, R124 ;  /* 0x0000007c457c7220 */ /* 0x000fe20000410000 */
[----:B------:R-:W-:Y:S01]  /*8e00*/  MOV R69, UR38 ;  /* 0x0000002600457c02 */ /* 0x000fe20008000f00 */
[----:B------:R-:W-:Y:S02]  /*8e10*/  FMUL.FTZ R60, R66, R46 ;  /* 0x0000002e423c7220 */ /* 0x000fe40000410000 */
[----:B------:R-:W-:Y:S01]  /*8e20*/  FMUL.FTZ R108, R41, UR43 ;  /* 0x0000002b296c7c20 */ /* 0x000fe20008410000 */
[----:B------:R-:W-:Y:S01]  /*8e30*/  LEA.HI.SX32 R140, R193, R140, 0x1b ;  /* 0x0000008cc18c7211 */ /* 0x000fe200078fdaff */
[CC--:B------:R-:W-:Y:S01]  /*8e40*/  FFMA.FTZ R98, R131.reuse, R65.reuse, -R70 ;  /* 0x0000004183627223 */ /* 0x0c0fe20000010846 */
[----:B------:R-:W-:Y:S01]  /*8e50*/  ULEA.HI.X UR35, UR36, UR35, UR37, 0x3, UP0 ;  /* 0x0000002324237291 */ /* 0x000fe200080f1c25 */
[----:B------:R0:W-:Y:S01]  /*8e60*/  MUFU.EX2 R63, R60 ;  /* 0x0000003c003f7308 */ /* 0x0001e20000000800 */
[----:B------:R-:W-:Y:S01]  /*8e70*/  FMUL.FTZ R65, R130, R65 ;  /* 0x0000004182417220 */ /* 0x000fe20000410000 */
[----:B------:R-:W-:Y:S01]  /*8e80*/  LEA.HI.SX32 R62, R62, R62, 0x1b ;  /* 0x0000003e3e3e7211 */ /* 0x000fe200078fdaff */
[----:B------:R-:W-:Y:S01]  /*8e90*/  FMUL.RZ R154, R108, 0.15915493667125701904 ;  /* 0x3e22f9836c9a7820 */ /* 0x000fe2000040c000 */
[----:B------:R-:W-:Y:S01]  /*8ea0*/  SHF.L.U32 R85, R140, 0x1, RZ ;  /* 0x000000018c557819 */ /* 0x000fe200000006ff */
[----:B------:R-:W-:Y:S01]  /*8eb0*/  FFMA.FTZ R153, R131, R68, R65 ;  /* 0x0000004483997223 */ /* 0x000fe20000010041 */
[----:B0-----:R-:W-:-:S02]  /*8ec0*/  LEA R60, R69, UR7, 0x8 ;  /* 0x00000007453c7c11 */ /* 0x001fc4000f8e40ff */
[----:B------:R-:W-:Y:S01]  /*8ed0*/  @P1 IADD3 R60, R84, 0x200, RZ ;  /* 0x00000200543c1810 */ /* 0x000fe20007ffe0ff */
[----:B------:R-:W-:Y:S01]  /*8ee0*/  MUFU.SIN R108, R154 ;  /* 0x0000009a006c7308 */ /* 0x000fe20000000400 */
[----:B------:R-:W-:Y:S02]  /*8ef0*/  SHF.L.U32 R62, R62, 0x1, RZ ;  /* 0x000000013e3e7819 */ /* 0x000fe400000006ff */
[----:B------:R-:W-:Y:S02]  /*8f00*/  MOV R68, UR34 ;  /* 0x0000002200447c02 */ /* 0x000fe40008000f00 */
[----:B------:R-:W-:-:S03]  /*8f10*/  MOV R69, UR35 ;  /* 0x0000002300457c02 */ /* 0x000fc60008000f00 */
[----:B------:R0:W-:Y:S01]  /*8f20*/  MUFU.COS R109, R154 ;  /* 0x0000009a006d7308 */ /* 0x0001e20000000000 */
[----:B------:R1:W-:Y:S01]  /*8f30*/  STS.U16 [R85+0x7c0], R134 ;  /* 0x0007c08655007388 */ /* 0x0003e20000000400 */
[----:B------:R-:W-:-:S06]  /*8f40*/  NOP ;  /* 0x0000000000007918 */ /* 0x000fcc0000000000 */
[----:B------:R-:W-:Y:S01]  /*8f50*/  MUFU.SIN R100, R87 ;  /* 0x0000005700647308 */ /* 0x000fe20000000400 */
[----:B0-----:R-:W-:Y:S01]  /*8f60*/  SHF.L.U32 R154, R60, 0x3, RZ ;  /* 0x000000033c9a7819 */ /* 0x001fe200000006ff */
[----:B------:R1:W0:Y:S04]  /*8f70*/  LDS.U16 R88, [R62+0x2] ;  /* 0x000002003e587984 */ /* 0x0002280000000400 */
[----:B------:R1:W2:Y:S02]  /*8f80*/  LDS.U16 R86, [R62+0x4] ;  /* 0x000004003e567984 */ /* 0x0002a40000000400 */
[----:B------:R3:W-:Y:S02]  /*8f90*/  MUFU.COS R101, R87 ;  /* 0x0000005700657308 */ /* 0x0007e40000000000 */
[----:B------:R1:W4:Y:S04]  /*8fa0*/  LDS.U16 R85, [R62+0x6] ;  /* 0x000006003e557984 */ /* 0x0003280000000400 */
[----:B------:R1:W0:Y:S04]  /*8fb0*/  LDS.U16 R90, [R62+0x8] ;  /* 0x000008003e5a7984 */ /* 0x0002280000000400 */
[----:B---3--:R1:W3:Y:S04]  /*8fc0*/  LDS.U16 R87, [R62] ;  /* 0x000000003e577984 */ /* 0x0082e80000000400 */
        /* <DEDUP_REMOVED lines=31> */
[C---:B------:R-:W-:Y:S02]  /*91c0*/  FMUL.FTZ R61, R66.reuse, R47 ;  /* 0x0000002f423d7220 */ /* 0x040fe40000410000 */
[----:B------:R-:W-:-:S07]  /*91d0*/  FMUL.FTZ R64, R66, R45 ;  /* 0x0000002d42407220 */ /* 0x000fce0000410000 */
[----:B------:R1:W0:Y:S01]  /*91e0*/  @P0 LDS.64 R110, [R84.X8+0x49e8] ;  /* 0x0049e800546e0984 */ /* 0x0002220000008a00 */
[----:B------:R-:W0:Y:S01]  /*91f0*/  MUFU.EX2 R61, R61 ;  /* 0x0000003d003d7308 */ /* 0x000e220000000800 */
[----:B------:R-:W-:-:S07]  /*9200*/  FMUL.FTZ R60, R66, R43 ;  /* 0x0000002b423c7220 */ /* 0x000fce0000410000 */
[----:B------:R-:W0:Y:S01]  /*9210*/  MUFU.SIN R104, R156 ;  /* 0x0000009c00687308 */ /* 0x000e220000000400 */
[----:B------:R-:W-:-:S07]  /*9220*/  FMUL.FTZ R65, R66, R44 ;  /* 0x0000002c42417220 */ /* 0x000fce0000410000 */
[----:B------:R-:W0:Y:S08]  /*9230*/  MUFU.COS R105, R156 ;  /* 0x0000009c00697308 */ /* 0x000e300000000000 */
[----:B------:R-:W0:Y:S08]  /*9240*/  MUFU.COS R99, R67 ;  /* 0x0000004300637308 */ /* 0x000e300000000000 */
[----:B------:R-:W1:Y:S08]  /*9250*/  MUFU.EX2 R64, R64 ;  /* 0x0000004000407308 */ /* 0x000e700000000800 */
[----:B------:R-:W1:Y:S01]  /*9260*/  MUFU.EX2 R71, R60 ;  /* 0x0000003c00477308 */ /* 0x000e620000000800 */
[----:B------:R-:W-:Y:S01]  /*9270*/  BSSY B0, `(.L_x_5416) ;  /* 0x0000011000007945 */ /* 0x000fe20003800000 */
[----:B0-----:R-:W-:-:S06]  /*9280*/  FMUL.FTZ R123, R61, R123 ;  /* 0x0000007b3d7b7220 */ /* 0x001fcc0000410000 */
[----:B------:R0:W1:Y:S02]  /*9290*/  MUFU.EX2 R70, R65 ;  /* 0x0000004100467308 */ /* 0x0000640000000800 */
[----:B0-----:R-:W-:Y:S01]  /*92a0*/  FMUL.FTZ R65, R128, R153 ;  /* 0x0000009980417220 */ /* 0x001fe20000410000 */
[----:B------:R-:W-:Y:S05]  /*92b0*/  @P0 BRA `(.L_x_5417) ;  /* 0x000000c000000947 */ /* 0x000fea0003800000 */
[----:B--234-:R-:W-:Y:S01]  /*92c0*/  ULDC UR35, c[0x0][0x174] ;  /* 0x00005d0000237ab9 */ /* 0x01cfe20000000800 */
        /* <DEDUP_REMOVED lines=11> */
.L_x_5417:
[----:B--234-:R-:W-:Y:S05]  /*9380*/  BSYNC B0 ;  /* 0x0000000000007941 */ /* 0x01cfea0003800000 */
.L_x_5416:
[----:B------:R-:W-:Y:S01]  /*9390*/  UISETP.GE.AND UP0, UPT, UR24, 0x2, UPT ;  /* 0x000000021800788c */ /* 0x000fe2000bf06270 */
[-C--:B-1----:R-:W-:Y:S01]  /*93a0*/  FMUL.FTZ R62, R128, R98.reuse ;  /* 0x00000062803e7220 */ /* 0x082fe20000410000 */
[----:B------:R-:W-:Y:S01]  /*93b0*/  MOV R159, c[0x0][0x16c] ;  /* 0x00005b00009f7a02 */ /* 0x000fe20000000f00 */
[C---:B------:R-:W-:Y:S02]  /*93c0*/  FFMA.FTZ R65, R129.reuse, R98, -R65 ;  /* 0x0000006281417223 */ /* 0x040fe40000010841 */
[----:B------:R-:W-:Y:S01]  /*93d0*/  FFMA.FTZ R62, R129, R153, R62 ;  /* 0x00000099813e7223 */ /* 0x000fe2000001003e */
[----:B------:R-:W-:Y:S01]  /*93e0*/  PLOP3.LUT P0, PT, PT, PT, UP0, 0x80, 0x0 ;  /* 0x000000000000781c */ /* 0x000fe20003f0f008 */
[C---:B------:R-:W-:Y:S02]  /*93f0*/  FMUL.FTZ R153, R124.reuse, R65 ;  /* 0x000000417c997220 */ /* 0x040fe40000410000 */
[----:B------:R-:W-:Y:S01]  /*9400*/  FMUL.FTZ R154, R124, R62 ;  /* 0x0000003e7c9a7220 */ /* 0x000fe20000410000 */
[----:B------:R-:W-:Y:S01]  /*9410*/  ISETP.NE.OR P0, PT, R230, RZ, !P0 ;  /* 0x000000ffe600720c */ /* 0x000fe20004705670 */
[----:B------:R-:W-:-:S02]  /*9420*/  FMUL.FTZ R121, R63, R121 ;  /* 0x000000793f797220 */ /* 0x000fc40000410000 */
[----:B------:R-:W-:Y:S02]  /*9430*/  FMUL.FTZ R120, R63, R120 ;  /* 0x000000783f787220 */ /* 0x000fe40000410000 */
[----:B------:R-:W-:Y:S02]  /*9440*/  FMUL.FTZ R122, R61, R122 ;  /* 0x0000007a3d7a7220 */ /* 0x000fe40000410000 */
[C---:B------:R-:W-:Y:S01]  /*9450*/  FFMA.FTZ R63, R125.reuse, R65, -R154 ;  /* 0x000000417d3f7223 */ /* 0x040fe2000001089a */
[----:B------:R-:W-:Y:S01]  /*9460*/  MOV R154, UR24 ;  /* 0x00000018009a7c02 */ /* 0x000fe20008000f00 */
[----:B0-----:R-:W-:Y:S02]  /*9470*/  FMUL.FTZ R60, R66, R42 ;  /* 0x0000002a423c7220 */ /* 0x001fe40000410000 */
[----:B------:R-:W-:Y:S02]  /*9480*/  FFMA.FTZ R62, R125, R62, R153 ;  /* 0x0000003e7d3e7223 */ /* 0x000fe40000010099 */
[C---:B------:R-:W-:Y:S01]  /*9490*/  FMUL.FTZ R155, R122.reuse, R63 ;  /* 0x0000003f7a9b7220 */ /* 0x040fe20000410000 */
[----:B------:R0:W1:Y:S01]  /*94a0*/  MUFU.EX2 R98, R60 ;  /* 0x0000003c00627308 */ /* 0x0000620000000800 */
[----:B------:R-:W-:-:S02]  /*94b0*/  FMUL.FTZ R156, R122, R62 ;  /* 0x0000003e7a9c7220 */ /* 0x000fc40000410000 */
[C---:B------:R-:W-:Y:S02]  /*94c0*/  FFMA.FTZ R158, R123.reuse, R62, R155 ;  /* 0x0000003e7b9e7223 */ /* 0x040fe4000001009b */
[----:B------:R-:W-:Y:S02]  /*94d0*/  FFMA.FTZ R157, R123, R63, -R156 ;  /* 0x0000003f7b9d7223 */ /* 0x000fe4000001089c */
[----:B------:R-:W-:Y:S01]  /*94e0*/  FMUL.FTZ R119, R64, R119 ;  /* 0x0000007740777220 */ /* 0x000fe20000410000 */
[----:B------:R-:W-:Y:S01]  /*94f0*/  CS2R R62, SRZ ;  /* 0x00000000003e7805 */ /* 0x000fe2000001ff00 */
[----:B0-----:R-:W-:Y:S01]  /*9500*/  @!P0 IADD3 R60, R154, -0x2, RZ ;  /* 0xfffffffe9a3c8810 */ /* 0x001fe20007ffe0ff */
[----:B------:R-:W-:Y:S02]  /*9510*/  FMUL.FTZ R118, R64, R118 ;  /* 0x0000007640767220 */ /* 0x000fe40000410000 */
[----:B------:R-:W-:Y:S02]  /*9520*/  FMUL.FTZ R117, R70, R117 ;  /* 0x0000007546757220 */ /* 0x000fe40000410000 */
[----:B------:R-:W-:Y:S01]  /*9530*/  @!P0 IMAD R64, R60, R159, UR7 ;  /* 0x000000073c408e24 */ /* 0x000fe2000f8e029f */
[----:B------:R-:W-:Y:S01]  /*9540*/  HFMA2.MMA R159, -RZ, RZ, 0, 9.5367431640625e-07 ;  /* 0x00000010ff9f7435 */ /* 0x000fe200000001ff */
[----:B------:R-:W-:Y:S01]  /*9550*/  FMUL.FTZ R160, R120, R158 ;  /* 0x0000009e78a07220 */ /* 0x000fe20000410000 */
[----:B------:R-:W-:Y:S01]  /*9560*/  HFMA2.MMA R60, -RZ, RZ, 1.875, 0 ;  /* 0x3f800000ff3c7435 */ /* 0x000fe200000001ff */
[----:B------:R-:W-:-:S02]  /*9570*/  FMUL.FTZ R116, R70, R116 ;  /* 0x0000007446747220 */ /* 0x000fc40000410000 */
[----:B------:R-:W-:Y:S02]  /*9580*/  FMUL.FTZ R70, R120, R157 ;  /* 0x0000009d78467220 */ /* 0x000fe40000410000 */
[C---:B------:R-:W-:Y:S02]  /*9590*/  FMUL.FTZ R61, R66.reuse, R41 ;  /* 0x00000029423d7220 */ /* 0x040fe40000410000 */
[C---:B------:R-:W-:Y:S02]  /*95a0*/  FFMA.FTZ R160, R121.reuse, R157, -R160 ;  /* 0x0000009d79a07223 */ /* 0x040fe400000108a0 */
[----:B------:R-:W-:Y:S01]  /*95b0*/  FMUL.FTZ R65, R66, R40 ;  /* 0x0000002842417220 */ /* 0x000fe20000410000 */
[----:B------:R0:W-:Y:S01]  /*95c0*/  MUFU.EX2 R153, R61 ;  /* 0x0000003d00997308 */ /* 0x0001e20000000800 */
[----:B------:R-:W-:Y:S02]  /*95d0*/  FFMA.FTZ R70, R121, R158, R70 ;  /* 0x0000009e79467223 */ /* 0x000fe40000010046 */
[----:B------:R-:W-:-:S02]  /*95e0*/  FMUL.FTZ R115, R71, R115 ;  /* 0x0000007347737220 */ /* 0x000fc40000410000 */
[----:B------:R-:W-:Y:S02]  /*95f0*/  FMUL.FTZ R114, R71, R114 ;  /* 0x0000007247727220 */ /* 0x000fe40000410000 */
[----:B------:R-:W-:Y:S01]  /*9600*/  FMUL.FTZ R157, R118, R160 ;  /* 0x000000a0769d7220 */ /* 0x000fe20000410000 */
[----:B------:R2:W-:Y:S01]  /*9610*/  MUFU.EX2 R154, R65 ;  /* 0x00000041009a7308 */ /* 0x0005e20000000800 */
[C---:B------:R-:W-:Y:S01]  /*9620*/  FMUL.FTZ R155, R66.reuse, R39 ;  /* 0x00000027429b7220 */ /* 0x040fe20000410000 */
[----:B0-----:R-:W-:Y:S01]  /*9630*/  MOV R61, RZ ;  /* 0x000000ff003d7202 */ /* 0x001fe20000000f00 */
[----:B------:R-:W-:Y:S02]  /*9640*/  FMUL.FTZ R156, R66, R38 ;  /* 0x00000026429c7220 */ /* 0x000fe40000410000 */
[----:B------:R-:W-:Y:S02]  /*9650*/  FMUL.FTZ R71, R118, R70 ;  /* 0x0000004676477220 */ /* 0x000fe40000410000 */
[----:B------:R-:W-:Y:S01]  /*9660*/  FMUL.FTZ R66, R66, R37 ;  /* 0x0000002542427220 */ /* 0x000fe20000410000 */
[----:B------:R-:W-:Y:S01]  /*9670*/  MUFU.SIN R67, R67 ;  /* 0x0000004300437308 */ /* 0x000fe20000000400 */
[----:B--2---:R-:W-:-:S04]  /*9680*/  @!P0 IMAD.WIDE R64, R64, R159, UR40 ;  /* 0x0000002840408e25 */ /* 0x004fc8000f8e029f */
[C---:B------:R-:W-:Y:S01]  /*9690*/  FFMA.FTZ R157, R119.reuse, R70, R157 ;  /* 0x00000046779d7223 */ /* 0x040fe2000001009d */
[----:B------:R0:W5:Y:S01]  /*96a0*/  @!P0 LDG.E.128 R60, [R64.64] ;  /* 0x00000020403c8981 */ /* 0x000162000c1e1d00 */
[----:B------:R-:W-:Y:S01]  /*96b0*/  FFMA.FTZ R71, R119, R160, -R71 ;  /* 0x000000a077477223 */ /* 0x000fe20000010847 */
[----:B------:R-:W2:Y:S03]  /*96c0*/  MUFU.EX2 R66, R66 ;  /* 0x0000004200427308 */ /* 0x000ea60000000800 */
[C---:B------:R-:W-:Y:S02]  /*96d0*/  FMUL.FTZ R70, R116.reuse, R71 ;  /* 0x0000004774467220 */ /* 0x040fe40000410000 */
[-C--:B0-----:R-:W-:Y:S01]  /*96e0*/  FMUL.FTZ R64, R116, R157.reuse ;  /* 0x0000009d74407220 */ /* 0x081fe20000410000 */
[----:B------:R-:W-:Y:S01]  /*96f0*/  HADD2.F32 R88, -RZ, R88.H0_H0 ;  /* 0x20000058ff587230 */ /* 0x000fe20000004100 */
[C---:B------:R-:W-:Y:S01]  /*9700*/  FFMA.FTZ R70, R117.reuse, R157, R70 ;  /* 0x0000009d75467223 */ /* 0x040fe20000010046 */
[----:B------:R-:W-:Y:S01]  /*9710*/  HADD2.F32 R87, -RZ, R87.H0_H0 ;  /* 0x20000057ff577230 */ /* 0x000fe20000004100 */
[----:B------:R-:W-:Y:S01]  /*9720*/  FFMA.FTZ R64, R117, R71, -R64 ;  /* 0x0000004775407223 */ /* 0x000fe20000010840 */
[----:B------:R-:W-:Y:S01]  /*9730*/  HADD2.F32 R86, -RZ, R86.H0_H0 ;  /* 0x20000056ff567230 */ /* 0x000fe20000004100 */
[C---:B------:R-:W-:Y:S01]  /*9740*/  FMUL.FTZ R65, R114.reuse, R70 ;  /* 0x0000004672417220 */ /* 0x040fe20000410000 */
[----:B------:R-:W-:Y:S01]  /*9750*/  HADD2.F32 R85, -RZ, R85.H0_H0 ;  /* 0x20000055ff557230 */ /* 0x000fe20000004100 */
[----:B------:R-:W-:Y:S01]  /*9760*/  FMUL.FTZ R71, R114, R64 ;  /* 0x0000004072477220 */ /* 0x000fe20000410000 */
[----:B------:R-:W-:Y:S01]  /*9770*/  HADD2.F32 R89, -RZ, R89.H0_H0 ;  /* 0x20000059ff597230 */ /* 0x000fe20000004100 */
[C---:B-1----:R-:W-:Y:S01]  /*9780*/  FMUL.FTZ R112, R98.reuse, R112 ;  /* 0x0000007062707220 */ /* 0x042fe20000410000 */
[----:B------:R-:W-:Y:S01]  /*9790*/  HADD2.F32 R90, -RZ, R90.H0_H0 ;  /* 0x2000005aff5a7230 */ /* 0x000fe20000004100 */
[C---:B------:R-:W-:Y:S01]  /*97a0*/  FFMA.FTZ R71, R115.reuse, R70, R71 ;  /* 0x0000004673477223 */ /* 0x040fe20000010047 */
[----:B------:R-:W-:Y:S01]  /*97b0*/  HADD2.F32 R91, -RZ, R91.H0_H0 ;  /* 0x2000005bff5b7230 */ /* 0x000fe20000004100 */
[----:B------:R-:W-:Y:S01]  /*97c0*/  FFMA.FTZ R65, R115, R64, -R65 ;  /* 0x0000004073417223 */ /* 0x000fe20000010841 */
[----:B------:R-:W-:Y:S01]  /*97d0*/  HADD2.F32 R92, -RZ, R92.H0_H0 ;  /* 0x2000005cff5c7230 */ /* 0x000fe20000004100 */
[----:B------:R-:W-:Y:S01]  /*97e0*/  FMUL.FTZ R113, R98, R113 ;  /* 0x0000007162717220 */ /* 0x000fe20000410000 */
[----:B------:R-:W-:Y:S01]  /*97f0*/  HADD2.F32 R93, -RZ, R93.H0_H0 ;  /* 0x2000005dff5d7230 */ /* 0x000fe20000004100 */
[C---:B--2---:R-:W-:Y:S01]  /*9800*/  FMUL.FTZ R99, R66.reuse, R99 ;  /* 0x0000006342637220 */ /* 0x044fe20000410000 */
[----:B------:R-:W-:Y:S01]  /*9810*/  HADD2.F32 R94, -RZ, R94.H0_H0 ;  /* 0x2000005eff5e7230 */ /* 0x000fe20000004100 */
[----:B------:R-:W-:Y:S01]  /*9820*/  FMUL.FTZ R98, R66, R67 ;  /* 0x0000004342627220 */ /* 0x000fe20000410000 */
[----:B------:R-:W-:Y:S01]  /*9830*/  HADD2.F32 R95, -RZ, R95.H0_H0 ;  /* 0x2000005fff5f7230 */ /* 0x000fe20000004100 */
[C---:B------:R-:W-:Y:S01]  /*9840*/  FMUL.FTZ R64, R112.reuse, R71 ;  /* 0x0000004770407220 */ /* 0x040fe20000410000 */
[----:B------:R-:W-:Y:S01]  /*9850*/  HADD2.F32 R96, -RZ, R96.H0_H0 ;  /* 0x20000060ff607230 */ /* 0x000fe20000004100 */
[-C--:B------:R-:W-:Y:S01]  /*9860*/  FMUL.FTZ R66, R112, R65.reuse ;  /* 0x0000004170427220 */ /* 0x080fe20000410000 */
[----:B------:R-:W-:Y:S01]  /*9870*/  HADD2.F32 R134, -RZ, R134.H0_H0 ;  /* 0x20000086ff867230 */ /* 0x000fe20000004100 */
[C---:B------:R-:W-:Y:S01]  /*9880*/  FFMA.FTZ R65, R113.reuse, R65, -R64 ;  /* 0x0000004171417223 */ /* 0x040fe20000010840 */
[----:B------:R-:W-:Y:S01]  /*9890*/  HADD2.F32 R97, -RZ, R97.H0_H0 ;  /* 0x20000061ff617230 */ /* 0x000fe20000004100 */
[----:B------:R-:W-:Y:S01]  /*98a0*/  FFMA.FTZ R64, R113, R71, R66 ;  /* 0x0000004771407223 */ /* 0x000fe20000010042 */
[----:B------:R-:W-:Y:S01]  /*98b0*/  HADD2.F32 R66, -RZ, R80.H0_H0 ;  /* 0x20000050ff427230 */ /* 0x000fe20000004100 */
[-C--:B------:R-:W-:Y:S01]  /*98c0*/  FMUL.FTZ R185, R88, R52.reuse ;  /* 0x0000003458b97220 */ /* 0x080fe20000410000 */
        /* <DEDUP_REMOVED lines=9> */
[-C--:B------:R-:W-:Y:S01]  /*9960*/  FMUL.FTZ R66, R185, R132.reuse ;  /* 0x00000084b9427220 */ /* 0x080fe20000410000 */
[----:B------:R-:W-:Y:S01]  /*9970*/  HADD2.F32 R139, -RZ, R139.H0_H0 ;  /* 0x2000008bff8b7230 */ /* 0x000fe20000004100 */
[----:B------:R-:W-:Y:S01]  /*9980*/  FMUL.FTZ R188, R85, R51 ;  /* 0x0000003355bc7220 */ /* 0x000fe20000410000 */
[----:B------:R-:W-:Y:S01]  /*9990*/  HADD2.F32 R140, -RZ, R140.H0_H0 ;  /* 0x2000008cff8c7230 */ /* 0x000fe20000004100 */
[C---:B------:R-:W-:Y:S01]  /*99a0*/  FMUL.FTZ R70, R186.reuse, R132 ;  /* 0x00000084ba467220 */ /* 0x040fe20000410000 */
[----:B------:R-:W-:Y:S01]  /*99b0*/  HADD2.F32 R141, -RZ, R141.H0_H0 ;  /* 0x2000008dff8d7230 */ /* 0x000fe20000004100 */
[C---:B------:R-:W-:Y:S01]  /*99c0*/  FMUL.FTZ R187, R67.reuse, R187 ;  /* 0x000000bb43bb7220 */ /* 0x040fe20000410000 */
[----:B------:R-:W-:Y:S01]  /*99d0*/  HADD2.F32 R142, -RZ, R142.H0_H0 ;  /* 0x2000008eff8e7230 */ /* 0x000fe20000004100 */
[-C--:B------:R-:W-:Y:S01]  /*99e0*/  FFMA.FTZ R66, R186, R133.reuse, -R66 ;  /* 0x00000085ba427223 */ /* 0x080fe20000010842 */
[----:B------:R-:W-:Y:S01]  /*99f0*/  HADD2.F32 R143, -RZ, R143.H0_H0 ;  /* 0x2000008fff8f7230 */ /* 0x000fe20000004100 */
[----:B------:R-:W-:Y:S01]  /*9a00*/  FMUL.FTZ R188, R67, R188 ;  /* 0x000000bc43bc7220 */ /* 0x000fe20000410000 */
[----:B------:R-:W-:Y:S01]  /*9a10*/  HADD2.F32 R144, -RZ, R144.H0_H0 ;  /* 0x20000090ff907230 */ /* 0x000fe20000004100 */
[----:B------:R-:W-:Y:S01]  /*9a20*/  FFMA.FTZ R67, R185, R133, R70 ;  /* 0x00000085b9437223 */ /* 0x000fe20000010046 */
[----:B------:R-:W0:Y:S01]  /*9a30*/  MUFU.EX2 R155, R155 ;  /* 0x0000009b009b7308 */ /* 0x000e220000000800 */
[----:B------:R-:W-:Y:S01]  /*9a40*/  FADD.FTZ R66, R187, R66 ;  /* 0x00000042bb427221 */ /* 0x000fe20000010000 */
[----:B------:R-:W-:Y:S01]  /*9a50*/  HADD2.F32 R71, -RZ, R78.H0_H0 ;  /* 0x2000004eff477230 */ /* 0x000fe20000004100 */
[----:B------:R-:W-:-:S02]  /*9a60*/  FMUL.FTZ R105, R154, R105 ;  /* 0x000000699a697220 */ /* 0x000fc40000410000 */
[----:B------:R-:W-:Y:S02]  /*9a70*/  FMUL.FTZ R104, R154, R104 ;  /* 0x000000689a687220 */ /* 0x000fe40000410000 */
[----:B------:R-:W-:Y:S01]  /*9a80*/  FADD.FTZ R67, R188, R67 ;  /* 0x00000043bc437221 */ /* 0x000fe20000010000 */
[----:B------:R-:W1:Y:S01]  /*9a90*/  MUFU.EX2 R156, R156 ;  /* 0x0000009c009c7308 */ /* 0x000e620000000800 */
[C---:B------:R-:W-:Y:S02]  /*9aa0*/  FMUL.FTZ R154, R130.reuse, R66 ;  /* 0x00000042829a7220 */ /* 0x040fe40000410000 */
[-C--:B------:R-:W-:Y:S02]  /*9ab0*/  FMUL.FTZ R189, R89, R50.reuse ;  /* 0x0000003259bd7220 */ /* 0x080fe40000410000 */
[----:B------:R-:W-:Y:S02]  /*9ac0*/  FMUL.FTZ R70, R130, R67 ;  /* 0x0000004382467220 */ /* 0x000fe40000410000 */
[----:B------:R-:W-:-:S02]  /*9ad0*/  FMUL.FTZ R190, R90, R50 ;  /* 0x000000325abe7220 */ /* 0x000fc40000410000 */
[----:B------:R-:W-:Y:S02]  /*9ae0*/  FFMA.FTZ R154, R131, R67, R154 ;  /* 0x00000043839a7223 */ /* 0x000fe4000001009a */
[----:B------:R-:W-:Y:S02]  /*9af0*/  FMUL.FTZ R189, R71, R189 ;  /* 0x000000bd47bd7220 */ /* 0x000fe40000410000 */
[----:B------:R-:W-:Y:S02]  /*9b00*/  FFMA.FTZ R67, R131, R66, -R70 ;  /* 0x0000004283437223 */ /* 0x000fe40000010846 */
[----:B------:R-:W-:Y:S02]  /*9b10*/  FMUL.FTZ R190, R71, R190 ;  /* 0x000000be47be7220 */ /* 0x000fe40000410000 */
[----:B------:R-:W-:Y:S01]  /*9b20*/  FADD.FTZ R154, R189, R154 ;  /* 0x0000009abd9a7221 */ /* 0x000fe20000010000 */
[----:B------:R-:W-:Y:S01]  /*9b30*/  HADD2.F32 R71, -RZ, R77.H0_H0 ;  /* 0x2000004dff477230 */ /* 0x000fe20000004100 */
[----:B------:R-:W-:-:S02]  /*9b40*/  FADD.FTZ R67, R190, R67 ;  /* 0x00000043be437221 */ /* 0x000fc40000010000 */
[C---:B------:R-:W-:Y:S02]  /*9b50*/  FMUL.FTZ R66, R128.reuse, R154 ;  /* 0x0000009a80427220 */ /* 0x040fe40000410000 */
[----:B------:R-:W-:Y:S02]  /*9b60*/  FMUL.FTZ R191, R91, R49 ;  /* 0x000000315bbf7220 */ /* 0x000fe40000410000 */
[----:B------:R-:W-:Y:S02]  /*9b70*/  FMUL.FTZ R70, R128, R67 ;  /* 0x0000004380467220 */ /* 0x000fe40000410000 */
        /* <DEDUP_REMOVED lines=13> */
[----:B------:R-:W-:Y:S02]  /*9c50*/  FMUL.FTZ R193, R71, R193 ;  /* 0x000000c147c17220 */ /* 0x000fe40000410000 */
[----:B------:R-:W-:Y:S02]  /*9c60*/  FFMA.FTZ R67, R125, R66, -R70 ;  /* 0x000000427d437223 */ /* 0x000fe40000010846 */
[----:B------:R-:W-:-:S02]  /*9c70*/  FMUL.FTZ R194, R71, R194 ;  /* 0x000000c247c27220 */ /* 0x000fc40000410000 */
[----:B------:R-:W-:Y:S01]  /*9c80*/  FADD.FTZ R154, R193, R154 ;  /* 0x0000009ac19a7221 */ /* 0x000fe20000010000 */
[----:B------:R-:W-:Y:S01]  /*9c90*/  HADD2.F32 R71, -RZ, R75.H0_H0 ;  /* 0x2000004bff477230 */ /* 0x000fe20000004100 */
[----:B------:R-:W-:Y:S02]  /*9ca0*/  FADD.FTZ R67, R194, R67 ;  /* 0x00000043c2437221 */ /* 0x000fe40000010000 */
[C---:B------:R-:W-:Y:S02]  /*9cb0*/  FMUL.FTZ R66, R122.reuse, R154 ;  /* 0x0000009a7a427220 */ /* 0x040fe40000410000 */
[----:B------:R-:W-:Y:S02]  /*9cc0*/  FMUL.FTZ R195, R95, R47 ;  /* 0x0000002f5fc37220 */ /* 0x000fe40000410000 */
[----:B------:R-:W-:Y:S02]  /*9cd0*/  FMUL.FTZ R70, R122, R67 ;  /* 0x000000437a467220 */ /* 0x000fe40000410000 */
[----:B------:R-:W-:-:S02]  /*9ce0*/  FMUL.FTZ R196, R96, R47 ;  /* 0x0000002f60c47220 */ /* 0x000fc40000410000 */
[----:B------:R-:W-:Y:S02]  /*9cf0*/  FFMA.FTZ R66, R123, R67, -R66 ;  /* 0x000000437b427223 */ /* 0x000fe40000010842 */
[----:B------:R-:W-:Y:S02]  /*9d00*/  FMUL.FTZ R195, R71, R195 ;  /* 0x000000c347c37220 */ /* 0x000fe40000410000 */
[----:B------:R-:W-:Y:S02]  /*9d10*/  FFMA.FTZ R67, R123, R154, R70 ;  /* 0x0000009a7b437223 */ /* 0x000fe40000010046 */
[----:B------:R-:W-:Y:S02]  /*9d20*/  FMUL.FTZ R196, R71, R196 ;  /* 0x000000c447c47220 */ /* 0x000fe40000410000 */
[----:B------:R-:W-:Y:S01]  /*9d30*/  FADD.FTZ R66, R195, R66 ;  /* 0x00000042c3427221 */ /* 0x000fe20000010000 */
[----:B------:R-:W-:Y:S01]  /*9d40*/  HADD2.F32 R71, -RZ, R74.H0_H0 ;  /* 0x2000004aff477230 */ /* 0x000fe20000004100 */
[----:B------:R-:W-:-:S02]  /*9d50*/  FADD.FTZ R67, R196, R67 ;  /* 0x00000043c4437221 */ /* 0x000fc40000010000 */
[----:B------:R-:W-:Y:S02]  /*9d60*/  FMUL.FTZ R154, R120, R66 ;  /* 0x00000042789a7220 */ /* 0x000fe40000410000 */
[-C--:B------:R-:W-:Y:S02]  /*9d70*/  FMUL.FTZ R197, R134, R46.reuse ;  /* 0x0000002e86c57220 */ /* 0x080fe40000410000 */
        /* <DEDUP_REMOVED lines=11> */
[----:B------:R-:W-:Y:S02]  /*9e30*/  FMUL.FTZ R70, R118, R67 ;  /* 0x0000004376467220 */ /* 0x000fe40000410000 */
[----:B------:R-:W-:Y:S02]  /*9e40*/  FMUL.FTZ R200, R136, R45 ;  /* 0x0000002d88c87220 */ /* 0x000fe40000410000 */
[----:B------:R-:W-:Y:S02]  /*9e50*/  FFMA.FTZ R66, R119, R67, -R66 ;  /* 0x0000004377427223 */ /* 0x000fe40000010842 */
[----:B------:R-:W-:Y:S02]  /*9e60*/  FMUL.FTZ R199, R71, R199 ;  /* 0x000000c747c77220 */ /* 0x000fe40000410000 */
[----:B------:R-:W-:Y:S02]  /*9e70*/  FFMA.FTZ R67, R119, R154, R70 ;  /* 0x0000009a77437223 */ /* 0x000fe40000010046 */
[----:B------:R-:W-:-:S02]  /*9e80*/  FMUL.FTZ R200, R71, R200 ;  /* 0x000000c847c87220 */ /* 0x000fc40000410000 */
[----:B------:R-:W-:Y:S01]  /*9e90*/  FADD.FTZ R66, R199, R66 ;  /* 0x00000042c7427221 */ /* 0x000fe20000010000 */
[----:B------:R-:W-:Y:S01]  /*9ea0*/  HADD2.F32 R71, -RZ, R72.H0_H0 ;  /* 0x20000048ff477230 */ /* 0x000fe20000004100 */
[----:B------:R-:W-:Y:S02]  /*9eb0*/  FADD.FTZ R67, R200, R67 ;  /* 0x00000043c8437221 */ /* 0x000fe40000010000 */
        /* <DEDUP_REMOVED lines=21> */
[----:B------:R-:W-:Y:S02]  /*a010*/  FMUL.FTZ R108, R153, R108 ;  /* 0x0000006c996c7220 */ /* 0x000fe40000410000 */
[----:B------:R-:W-:Y:S02]  /*a020*/  FADD.FTZ R67, R204, R67 ;  /* 0x00000043cc437221 */ /* 0x000fe40000010000 */
[----:B------:R-:W-:-:S02]  /*a030*/  FMUL.FTZ R70, R112, R66 ;  /* 0x0000004270467220 */ /* 0x000fc40000410000 */
[----:B------:R-:W-:Y:S02]  /*a040*/  FMUL.FTZ R205, R141, R42 ;  /* 0x0000002a8dcd7220 */ /* 0x000fe40000410000 */
[----:B------:R-:W-:Y:S02]  /*a050*/  FMUL.FTZ R109, R153, R109 ;  /* 0x0000006d996d7220 */ /* 0x000fe40000410000 */
[----:B------:R-:W-:Y:S02]  /*a060*/  FMUL.FTZ R154, R108, R64 ;  /* 0x000000406c9a7220 */ /* 0x000fe40000410000 */
[-C--:B------:R-:W-:Y:S02]  /*a070*/  FFMA.FTZ R70, R113, R67.reuse, R70 ;  /* 0x0000004371467223 */ /* 0x080fe40000010046 */
[----:B------:R-:W-:Y:S02]  /*a080*/  FMUL.FTZ R67, R112, R67 ;  /* 0x0000004370437220 */ /* 0x000fe40000410000 */
[----:B------:R-:W-:-:S02]  /*a090*/  FMUL.FTZ R206, R142, R42 ;  /* 0x0000002a8ece7220 */ /* 0x000fc40000410000 */
[----:B------:R-:W-:Y:S02]  /*a0a0*/  FMUL.FTZ R205, R71, R205 ;  /* 0x000000cd47cd7220 */ /* 0x000fe40000410000 */
[-C--:B------:R-:W-:Y:S02]  /*a0b0*/  FFMA.FTZ R154, R109, R65.reuse, -R154 ;  /* 0x000000416d9a7223 */ /* 0x080fe4000001089a */
[----:B------:R-:W-:Y:S02]  /*a0c0*/  FMUL.FTZ R65, R108, R65 ;  /* 0x000000416c417220 */ /* 0x000fe40000410000 */
[----:B------:R-:W-:Y:S02]  /*a0d0*/  FFMA.FTZ R67, R113, R66, -R67 ;  /* 0x0000004271437223 */ /* 0x000fe40000010843 */
[----:B------:R-:W-:Y:S02]  /*a0e0*/  FMUL.FTZ R206, R71, R206 ;  /* 0x000000ce47ce7220 */ /* 0x000fe40000410000 */
[----:B------:R-:W-:Y:S01]  /*a0f0*/  FADD.FTZ R70, R205, R70 ;  /* 0x00000046cd467221 */ /* 0x000fe20000010000 */
[----:B------:R-:W-:Y:S01]  /*a100*/  HADD2.F32 R71, -RZ, R57.H0_H0 ;  /* 0x20000039ff477230 */ /* 0x000fe20000004100 */
[----:B------:R-:W-:-:S02]  /*a110*/  FFMA.FTZ R65, R109, R64, R65 ;  /* 0x000000406d417223 */ /* 0x000fc40000010041 */
        /* <DEDUP_REMOVED lines=16> */
[-C--:B------:R-:W-:Y:S02]  /*a220*/  FFMA.FTZ R70, R105, R67.reuse, R70 ;  /* 0x0000004369467223 */ /* 0x080fe40000010046 */
[----:B------:R-:W-:Y:S02]  /*a230*/  FMUL.FTZ R67, R104, R67 ;  /* 0x0000004368437220 */ /* 0x000fe40000410000 */
[----:B------:R-:W-:Y:S02]  /*a240*/  FMUL.FTZ R210, R146, R40 ;  /* 0x0000002892d27220 */ /* 0x000fe40000410000 */
[----:B------:R-:W-:Y:S02]  /*a250*/  FMUL.FTZ R209, R71, R209 ;  /* 0x000000d147d17220 */ /* 0x000fe40000410000 */
[----:B------:R-:W-:-:S02]  /*a260*/  FMUL.FTZ R66, R104, R65 ;  /* 0x0000004168427220 */ /* 0x000fc40000410000 */
[----:B0-----:R-:W-:Y:S02]  /*a270*/  FMUL.FTZ R102, R155, R102 ;  /* 0x000000669b667220 */ /* 0x001fe40000410000 */
[----:B------:R-:W-:Y:S02]  /*a280*/  FFMA.FTZ R67, R105, R64, -R67 ;  /* 0x0000004069437223 */ /* 0x000fe40000010843 */
[----:B------:R-:W-:Y:S02]  /*a290*/  FMUL.FTZ R210, R71, R210 ;  /* 0x000000d247d27220 */ /* 0x000fe40000410000 */
[----:B------:R-:W-:Y:S01]  /*a2a0*/  FADD.FTZ R70, R209, R70 ;  /* 0x00000046d1467221 */ /* 0x000fe20000010000 */
[----:B------:R-:W-:Y:S01]  /*a2b0*/  HADD2.F32 R148, -RZ, R148.H0_H0 ;  /* 0x20000094ff947230 */ /* 0x000fe20000004100 */
[----:B------:R-:W-:Y:S01]  /*a2c0*/  FFMA.FTZ R66, R105, R154, -R66 ;  /* 0x0000009a69427223 */ /* 0x000fe20000010842 */
[----:B------:R-:W-:Y:S01]  /*a2d0*/  HADD2.F32 R147, -RZ, R147.H0_H0 ;  /* 0x20000093ff937230 */ /* 0x000fe20000004100 */
[----:B-1----:R-:W-:-:S02]  /*a2e0*/  FMUL.FTZ R101, R156, R101 ;  /* 0x000000659c657220 */ /* 0x002fc40000410000 */
[----:B------:R-:W-:Y:S02]  /*a2f0*/  FMUL.FTZ R100, R156, R100 ;  /* 0x000000649c647220 */ /* 0x000fe40000410000 */
[----:B------:R-:W-:Y:S02]  /*a300*/  FMUL.FTZ R154, R104, R154 ;  /* 0x0000009a689a7220 */ /* 0x000fe40000410000 */
[----:B------:R-:W-:Y:S02]  /*a310*/  FMUL.FTZ R103, R155, R103 ;  /* 0x000000679b677220 */ /* 0x000fe40000410000 */
[----:B------:R-:W-:Y:S02]  /*a320*/  FADD.FTZ R67, R210, R67 ;  /* 0x00000043d2437221 */ /* 0x000fe40000010000 */
[----:B------:R-:W-:Y:S01]  /*a330*/  FMUL.FTZ R156, R102, R70 ;  /* 0x00000046669c7220 */ /* 0x000fe20000410000 */
[----:B------:R-:W-:Y:S01]  /*a340*/  HADD2.F32 R71, -RZ, R55.H0_H0 ;  /* 0x20000037ff477230 */ /* 0x000fe20000004100 */
[----:B------:R-:W-:-:S02]  /*a350*/  FFMA.FTZ R154, R105, R65, R154 ;  /* 0x00000041699a7223 */ /* 0x000fc4000001009a */
[----:B------:R-:W-:Y:S02]  /*a360*/  FFMA.FTZ R65, R103, R67, -R156 ;  /* 0x0000004367417223 */ /* 0x000fe4000001089c */
        /* <DEDUP_REMOVED lines=10> */
[----:B------:R-:W-:Y:S02]  /*a410*/  FMUL.FTZ R66, R102, R66 ;  /* 0x0000004266427220 */ /* 0x000fe40000410000 */
[----:B------:R-:W-:Y:S02]  /*a420*/  FADD.FTZ R65, R212, R65 ;  /* 0x00000041d4417221 */ /* 0x000fe40000010000 */
[----:B------:R-:W-:Y:S01]  /*a430*/  FADD.FTZ R70, R211, R70 ;  /* 0x00000046d3467221 */ /* 0x000fe20000010000 */
[----:B------:R-:W-:Y:S01]  /*a440*/  HADD2.F32 R153, -RZ, R54.H0_H0 ;  /* 0x20000036ff997230 */ /* 0x000fe20000004100 */
        /* <DEDUP_REMOVED lines=9> */
[C---:B------:R-:W-:Y:S02]  /*a4e0*/  FMUL.FTZ R67, R100.reuse, R64 ;  /* 0x0000004064437220 */ /* 0x040fe40000410000 */
[----:B------:R-:W-:Y:S02]  /*a4f0*/  FMUL.FTZ R65, R100, R66 ;  /* 0x0000004264417220 */ /* 0x000fe40000410000 */
[----:B------:R-:W-:Y:S02]  /*a500*/  FADD.FTZ R70, R213, R70 ;  /* 0x00000046d5467221 */ /* 0x000fe40000010000 */
[----:B------:R-:W-:-:S02]  /*a510*/  FADD.FTZ R71, R214, R71 ;  /* 0x00000047d6477221 */ /* 0x000fc40000010000 */
[C---:B------:R-:W-:Y:S02]  /*a520*/  FFMA.FTZ R67, R101.reuse, R66, R67 ;  /* 0x0000004265437223 */ /* 0x040fe40000010043 */
[----:B------:R-:W-:Y:S02]  /*a530*/  FFMA.FTZ R64, R101, R64, -R65 ;  /* 0x0000004065407223 */ /* 0x000fe40000010841 */
[CC--:B------:R-:W-:Y:S01]  /*a540*/  FMUL.FTZ R66, R98.reuse, R70.reuse ;  /* 0x0000004662427220 */ /* 0x0c0fe20000410000 */
[----:B------:R-:W-:Y:S01]  /*a550*/  HADD2.F32 R151, -RZ, R151.H0_H0 ;  /* 0x20000097ff977230 */ /* 0x000fe20000004100 */
[-C--:B------:R-:W-:Y:S01]  /*a560*/  FMUL.FTZ R65, R98, R71.reuse ;  /* 0x0000004762417220 */ /* 0x080fe20000410000 */
[----:B------:R-:W-:Y:S01]  /*a570*/  HADD2.F32 R152, -RZ, R152.H0_H0 ;  /* 0x20000098ff987230 */ /* 0x000fe20000004100 */
[C---:B------:R-:W-:Y:S02]  /*a580*/  FFMA.FTZ R154, R99.reuse, R71, -R66 ;  /* 0x00000047639a7223 */ /* 0x040fe40000010842 */
[----:B------:R-:W-:Y:S01]  /*a590*/  FFMA.FTZ R71, R99, R70, R65 ;  /* 0x0000004663477223 */ /* 0x000fe20000010041 */
[----:B------:R-:W-:Y:S01]  /*a5a0*/  HADD2.F32 R65, -RZ, R53.H0_H0 ;  /* 0x20000035ff417230 */ /* 0x000fe20000004100 */
[----:B------:R-:W-:-:S02]  /*a5b0*/  FMUL.FTZ R215, R151, R37 ;  /* 0x0000002597d77220 */ /* 0x000fc40000410000 */
[----:B------:R-:W-:Y:S01]  /*a5c0*/  FMUL.FTZ R216, R152, R37 ;  /* 0x0000002598d87220 */ /* 0x000fe20000410000 */
[----:B------:R-:W-:Y:S01]  /*a5d0*/  ISETP.GT.U32.AND P0, PT, R84, 0x1f, PT ;  /* 0x0000001f5400780c */ /* 0x000fe20003f04070 */
[C---:B------:R-:W-:Y:S02]  /*a5e0*/  FMUL.FTZ R70, R98.reuse, R64 ;  /* 0x0000004062467220 */ /* 0x040fe40000410000 */
[----:B------:R-:W-:Y:S02]  /*a5f0*/  FMUL.FTZ R66, R98, R67 ;  /* 0x0000004362427220 */ /* 0x000fe40000410000 */
[C---:B------:R-:W-:Y:S02]  /*a600*/  FMUL.FTZ R215, R65.reuse, R215 ;  /* 0x000000d741d77220 */ /* 0x040fe40000410000 */
[----:B------:R-:W-:Y:S02]  /*a610*/  FMUL.FTZ R216, R65, R216 ;  /* 0x000000d841d87220 */ /* 0x000fe40000410000 */
[----:B------:R-:W-:-:S02]  /*a620*/  FFMA.FTZ R65, R99, R67, R70 ;  /* 0x0000004363417223 */ /* 0x000fc40000010046 */
        /* <DEDUP_REMOVED lines=53> */
.L_x_5528:
        /* <DEDUP_REMOVED lines=68> */
[----:B------:R3:W4:Y:S02]  /*adc0*/  SHFL.UP PT, R67, R240, 0x10, RZ ;  /* 0x06000000f0437989 */ /* 0x00072400000e00ff */
[----:B---3--:R-:W-:Y:S02]  /*add0*/  MOV R240, R70 ;  /* 0x0000004600f07202 */ /* 0x008fe40000000f00 */
.L_x_5529:
[----:B--2---:R-:W-:Y:S01]  /*ade0*/  ISETP.GE.AND P0, PT, R83, 0x10, PT ;  /* 0x000000105300780c */ /* 0x004fe20003f06270 */
[-C--:B0-----:R-:W-:Y:S01]  /*adf0*/  FMUL.FTZ R65, R64, R69.reuse ;  /* 0x0000004540417220 */ /* 0x081fe20000410000 */
[----:B------:R-:W-:Y:S01]  /*ae00*/  MOV R70, R242 ;  /* 0x000000f200467202 */ /* 0x000fe20000000f00 */
[----:B----4-:R-:W-:-:S04]  /*ae10*/  FMUL.FTZ R66, R67, R69 ;  /* 0x0000004543427220 */ /* 0x010fc80000410000 */
[CC--:B------:R-:W-:Y:S02]  /*ae20*/  FFMA.FTZ R65, R71.reuse, R70.reuse, -R65 ;  /* 0x0000004647417223 */ /* 0x0c0fe40000010841 */
[-C--:B------:R-:W-:Y:S02]  /*ae30*/  FMUL.FTZ R71, R71, R69.reuse ;  /* 0x0000004547477220 */ /* 0x080fe40000410000 */
[CC--:B-1----:R-:W-:Y:S02]  /*ae40*/  FFMA.FTZ R66, R68.reuse, R70.reuse, R66 ;  /* 0x0000004644427223 */ /* 0x0c2fe40000010042 */
[----:B------:R-:W-:Y:S02]  /*ae50*/  FMUL.FTZ R68, R68, R69 ;  /* 0x0000004544447220 */ /* 0x000fe40000410000 */
[----:B------:R-:W-:Y:S01]  /*ae60*/  FFMA.FTZ R71, R64, R70, R71 ;  /* 0x0000004640477223 */ /* 0x000fe20000010047 */
[----:B------:R-:W-:Y:S01]  /*ae70*/  FSEL R69, R69, R66, !P0 ;  /* 0x0000004245457208 */ /* 0x000fe20004000000 */
        /* <DEDUP_REMOVED lines=10> */
[----:B------:R-:W-:Y:S05]  /*af20*/  CALL.REL.NOINC `($__internal_130_$__cuda_sm70_shflsync_idx_p) ;  /* 0x0000a35000007944 */ /* 0x000fea0003c00000 */
.L_x_5422:
[----:B------:R-:W-:Y:S05]  /*af30*/  BRA.CONV ~URZ, `(.L_x_5423) ;  /* 0x000000537f007947 */ /* 0x000fea000b800000 */
[----:B-1----:R-:W-:Y:S01]  /*af40*/  HFMA2.MMA R66, -RZ, RZ, 0, 1.847743988037109375e-06 ;  /* 0x0000001fff427435 */ /* 0x002fe200000001ff */
[----:B------:R-:W-:Y:S02]  /*af50*/  MOV R64, R69 ;  /* 0x0000004500407202 */ /* 0x000fe40000000f00 */
[----:B------:R-:W-:-:S02]  /*af60*/  MOV R247, 0xffffffff ;  /* 0xffffffff00f77802 */ /* 0x000fc40000000f00 */
[----:B------:R-:W-:Y:S02]  /*af70*/  MOV R65, 0xaf90 ;  /* 0x0000af9000417802 */ /* 0x000fe40000000f00 */
[----:B0-----:R-:W-:Y:S05]  /*af80*/  CALL.REL.NOINC `($__internal_130_$__cuda_sm70_shflsync_idx_p) ;  /* 0x0000a2f000007944 */ /* 0x001fea0003c00000 */
.L_x_5423:
[----:B------:R-:W-:Y:S05]  /*af90*/  BRA.CONV ~URZ, `(.L_x_5424) ;  /* 0x000000537f007947 */ /* 0x000fea000b800000 */
[----:B-1----:R-:W-:Y:S01]  /*afa0*/  HFMA2.MMA R66, -RZ, RZ, 0, 1.847743988037109375e-06 ;  /* 0x0000001fff427435 */ /* 0x002fe200000001ff */
[----:B------:R-:W-:Y:S02]  /*afb0*/  MOV R64, R67 ;  /* 0x0000004300407202 */ /* 0x000fe40000000f00 */
[----:B------:R-:W-:Y:S02]  /*afc0*/  MOV R247, 0xffffffff ;  /* 0xffffffff00f77802 */ /* 0x000fe40000000f00 */
[----:B------:R-:W-:Y:S02]  /*afd0*/  MOV R65, 0xaff0 ;  /* 0x0000aff000417802 */ /* 0x000fe40000000f00 */
[----:B0-----:R-:W-:Y:S05]  /*afe0*/  CALL.REL.NOINC `($__internal_130_$__cuda_sm70_shflsync_idx_p) ;  /* 0x0000a29000007944 */ /* 0x001fea0003c00000 */
.L_x_5424:
[----:B------:R-:W-:Y:S05]  /*aff0*/  BRA.CONV ~URZ, `(.L_x_5425) ;  /* 0x000000537f007947 */ /* 0x000fea000b800000 */
[----:B-1----:R-:W-:Y:S01]  /*b000*/  HFMA2.MMA R66, -RZ, RZ, 0, 1.847743988037109375e-06 ;  /* 0x0000001fff427435 */ /* 0x002fe200000001ff */
[----:B------:R-:W-:Y:S02]  /*b010*/  MOV R64, R68 ;  /* 0x0000004400407202 */ /* 0x000fe40000000f00 */
[----:B------:R-:W-:Y:S02]  /*b020*/  MOV R247, 0xffffffff ;  /* 0xffffffff00f77802 */ /* 0x000fe40000000f00 */
[----:B------:R-:W-:-:S02]  /*b030*/  MOV R65, 0xb050 ;  /* 0x0000b05000417802 */ /* 0x000fc40000000f00 */
[----:B0-----:R-:W-:Y:S05]  /*b040*/  CALL.REL.NOINC `($__internal_130_$__cuda_sm70_shflsync_idx_p) ;  /* 0x0000a23000007944 */ /* 0x001fea0003c00000 */
.L_x_5425:
        /* <DEDUP_REMOVED lines=9> */
.L_x_5530:
        /* <DEDUP_REMOVED lines=23> */
.L_x_5419:
[----:B0-----:R-:W-:Y:S05]  /*b250*/  BSYNC B0 ;  /* 0x0000000000007941 */ /* 0x001fea0003800000 */
.L_x_5418:
[----:B------:R-:W-:Y:S02]  /*b260*/  WARPSYNC 0xffffffff ;  /* 0xffffffff00007948 */ /* 0x000fe40003800000 */
[----:B------:R-:W-:Y:S06]  /*b270*/  BAR.SYNC.DEFER_BLOCKING 0x0 ;  /* 0x0000000000007b1d */ /* 0x000fec0000010000 */
[----:B------:R-:W-:Y:S01]  /*b280*/  ULDC UR34, c[0x0][0x174] ;  /* 0x00005d0000227ab9 */ /* 0x000fe20000000800 */
[----:B------:R-:W-:Y:S01]  /*b290*/  BSSY B0, `(.L_x_5427) ;  /* 0x00001b3000007945 */ /* 0x000fe20003800000 */
[----:B------:R-:W-:Y:S02]  /*b2a0*/  UISETP.GE.AND UP0, UPT, UR24, UR34, UPT ;  /* 0x000000221800728c */ /* 0x000fe4000bf06270 */
[----:B------:R-:W-:-:S04]  /*b2b0*/  USHF.L.U32 UR34, UR7, 0x4, URZ ;  /* 0x0000000407227899 */ /* 0x000fc8000800063f */
[----:B------:R-:W-:-:S04]  /*b2c0*/  PLOP3.LUT P0, PT, PT, PT, UP0, 0x80, 0x0 ;  /* 0x000000000000781c */ /* 0x000fc80003f0f008 */
[----:B------:R-:W-:Y:S01]  /*b2d0*/  ISETP.NE.OR P0, PT, R230, RZ, P0 ;  /* 0x000000ffe600720c */ /* 0x000fe20000705670 */
[----:B-1----:R-:W0:Y:S02]  /*b2e0*/  LDS.64 R60, [R84.X16+0x31d8] ;  /* 0x0031d800543c7984 */ /* 0x002e24000000ca00 */
[CC--:B0-----:R-:W-:Y:S02]  /*b2f0*/  FMUL.FTZ R69, R127.reuse, R61.reuse ;  /* 0x0000003d7f457220 */ /* 0x0c1fe40000410000 */
[-C--:B------:R-:W-:Y:S02]  /*b300*/  FMUL.FTZ R127, R127, R60.reuse ;  /* 0x0000003c7f7f7220 */ /* 0x080fe40000410000 */
[C---:B------:R-:W-:Y:S02]  /*b310*/  FFMA.FTZ R69, R126.reuse, R60, -R69 ;  /* 0x0000003c7e457223 */ /* 0x040fe40000010845 */
[----:B------:R-:W-:Y:S02]  /*b320*/  FFMA.FTZ R126, R126, R61, R127 ;  /* 0x0000003d7e7e7223 */ /* 0x000fe4000001007f */
[----:B------:R-:W-:-:S02]  /*b330*/  FMUL.FTZ R61, R99, R184 ;  /* 0x000000b8633d7220 */ /* 0x000fc40000410000 */
[C---:B------:R-:W-:Y:S02]  /*b340*/  FMUL.FTZ R60, R98.reuse, R184 ;  /* 0x000000b8623c7220 */ /* 0x040fe40000410000 */
[-C--:B------:R-:W-:Y:S02]  /*b350*/  FFMA.FTZ R62, -R98, R168.reuse, -R61 ;  /* 0x000000a8623e7223 */ /* 0x080fe4000001093d */
[----:B------:R-:W-:Y:S02]  /*b360*/  FFMA.FTZ R60, R99, R168, -R60 ;  /* 0x000000a8633c7223 */ /* 0x000fe4000001083c */
[----:B------:R-:W-:Y:S02]  /*b370*/  FADD.FTZ R62, -R183, R62 ;  /* 0x0000003eb73e7221 */ /* 0x000fe40000010100 */
[----:B------:R-:W-:Y:S02]  /*b380*/  FADD.FTZ R60, R167, R60 ;  /* 0x0000003ca73c7221 */ /* 0x000fe40000010000 */
[----:B------:R-:W-:-:S02]  /*b390*/  FMUL.FTZ R61, R100, -R62 ;  /* 0x8000003e643d7220 */ /* 0x000fc40000410000 */
[-C--:B------:R-:W-:Y:S02]  /*b3a0*/  FMUL.FTZ R63, R100, -R60.reuse ;  /* 0x8000003c643f7220 */ /* 0x080fe40000410000 */
[C---:B------:R-:W-:Y:S02]  /*b3b0*/  FFMA.FTZ R61, R101.reuse, R60, -R61 ;  /* 0x0000003c653d7223 */ /* 0x040fe4000001083d */
[C---:B------:R-:W-:Y:S02]  /*b3c0*/  FMUL.FTZ R60, R98.reuse, R111 ;  /* 0x0000006f623c7220 */ /* 0x040fe40000410000 */
[----:B------:R-:W-:Y:S02]  /*b3d0*/  FFMA.FTZ R65, R101, R62, R63 ;  /* 0x0000003e65417223 */ /* 0x000fe4000001003f */
[-C--:B------:R-:W-:Y:S02]  /*b3e0*/  FMUL.FTZ R62, R98, -R110.reuse ;  /* 0x8000006e623e7220 */ /* 0x080fe40000410000 */
[----:B------:R-:W-:-:S02]  /*b3f0*/  FFMA.FTZ R60, R99, R110, -R60 ;  /* 0x0000006e633c7223 */ /* 0x000fc4000001083c */
[----:B------:R-:W-:Y:S02]  /*b400*/  FFMA.FTZ R62, R99, -R111, R62 ;  /* 0x8000006f633e7223 */ /* 0x000fe4000001003e */
[----:B------:R-:W-:Y:S02]  /*b410*/  FADD.FTZ R61, R166, R61 ;  /* 0x0000003da63d7221 */ /* 0x000fe40000010000 */
[----:B------:R-:W-:Y:S02]  /*b420*/  FMUL.FTZ R64, R100, -R60 ;  /* 0x8000003c64407220 */ /* 0x000fe40000410000 */
[----:B------:R-:W-:Y:S02]  /*b430*/  FADD.FTZ R65, -R182, R65 ;  /* 0x00000041b6417221 */ /* 0x000fe40000010100 */
[----:B------:R-:W-:Y:S02]  /*b440*/  FMUL.FTZ R63, R100, -R62 ;  /* 0x8000003e643f7220 */ /* 0x000fe40000410000 */
[----:B------:R-:W-:-:S02]  /*b450*/  FMUL.FTZ R66, R102, -R61 ;  /* 0x8000003d66427220 */ /* 0x000fc40000410000 */
[----:B------:R-:W-:Y:S02]  /*b460*/  FFMA.FTZ R62, R101, R62, R64 ;  /* 0x0000003e653e7223 */ /* 0x000fe40000010040 */
[CC--:B------:R-:W-:Y:S02]  /*b470*/  FMUL.FTZ R64, R102.reuse, -R65.reuse ;  /* 0x8000004166407220 */ /* 0x0c0fe40000410000 */
        /* <DEDUP_REMOVED lines=10> */
[-C--:B------:R-:W-:Y:S02]  /*b520*/  FMUL.FTZ R63, R104, -R64.reuse ;  /* 0x80000040683f7220 */ /* 0x080fe40000410000 */
[C---:B------:R-:W-:Y:S02]  /*b530*/  FFMA.FTZ R65, R105.reuse, R64, -R61 ;  /* 0x0000004069417223 */ /* 0x040fe4000001083d */
[----:B------:R-:W-:Y:S02]  /*b540*/  FFMA.FTZ R67, R105, R66, R63 ;  /* 0x0000004269437223 */ /* 0x000fe4000001003f */
[----:B------:R-:W-:Y:S02]  /*b550*/  FADD.FTZ R65, R164, R65 ;  /* 0x00000041a4417221 */ /* 0x000fe40000010000 */
[----:B------:R-:W-:Y:S02]  /*b560*/  FMUL.FTZ R63, R104, -R60 ;  /* 0x8000003c683f7220 */ /* 0x000fe40000410000 */
[----:B------:R-:W-:-:S02]  /*b570*/  FADD.FTZ R67, -R180, R67 ;  /* 0x00000043b4437221 */ /* 0x000fc40000010100 */
[----:B------:R-:W-:Y:S02]  /*b580*/  FMUL.FTZ R66, R108, -R65 ;  /* 0x800000416c427220 */ /* 0x000fe40000410000 */
[-C--:B------:R-:W-:Y:S02]  /*b590*/  FMUL.FTZ R61, R104, -R62.reuse ;  /* 0x8000003e683d7220 */ /* 0x080fe40000410000 */
[----:B------:R-:W-:Y:S02]  /*b5a0*/  FFMA.FTZ R62, R105, R62, R63 ;  /* 0x0000003e693e7223 */ /* 0x000fe4000001003f */
[-C--:B------:R-:W-:Y:S02]  /*b5b0*/  FMUL.FTZ R64, R108, -R67.reuse ;  /* 0x800000436c407220 */ /* 0x080fe40000410000 */
[----:B------:R-:W-:Y:S02]  /*b5c0*/  FFMA.FTZ R66, R109, R67, R66 ;  /* 0x000000436d427223 */ /* 0x000fe40000010042 */
[----:B------:R-:W-:-:S02]  /*b5d0*/  FFMA.FTZ R60, R105, R60, -R61 ;  /* 0x0000003c693c7223 */ /* 0x000fc4000001083d */
[C---:B------:R-:W-:Y:S02]  /*b5e0*/  FMUL.FTZ R61, R108.reuse, -R62 ;  /* 0x8000003e6c3d7220 */ /* 0x040fe40000410000 */
[----:B------:R-:W-:Y:S02]  /*b5f0*/  FFMA.FTZ R64, R109, R65, -R64 ;  /* 0x000000416d407223 */ /* 0x000fe40000010840 */
[----:B------:R-:W-:Y:S02]  /*b600*/  FADD.FTZ R66, -R179, R66 ;  /* 0x00000042b3427221 */ /* 0x000fe40000010100 */
[-C--:B------:R-:W-:Y:S02]  /*b610*/  FMUL.FTZ R63, R108, -R60.reuse ;  /* 0x8000003c6c3f7220 */ /* 0x080fe40000410000 */
[----:B------:R-:W-:Y:S02]  /*b620*/  FFMA.FTZ R60, R109, R60, -R61 ;  /* 0x0000003c6d3c7223 */ /* 0x000fe4000001083d */
[----:B------:R-:W-:-:S02]  /*b630*/  FADD.FTZ R64, R163, R64 ;  /* 0x00000040a3407221 */ /* 0x000fc40000010000 */
[C---:B------:R-:W-:Y:S02]  /*b640*/  FMUL.FTZ R61, R112.reuse, -R66 ;  /* 0x80000042703d7220 */ /* 0x040fe40000410000 */
[----:B------:R-:W-:Y:S02]  /*b650*/  FFMA.FTZ R62, R109, R62, R63 ;  /* 0x0000003e6d3e7223 */ /* 0x000fe4000001003f */
[-C--:B------:R-:W-:Y:S02]  /*b660*/  FMUL.FTZ R63, R112, -R64.reuse ;  /* 0x80000040703f7220 */ /* 0x080fe40000410000 */
[C---:B------:R-:W-:Y:S02]  /*b670*/  FFMA.FTZ R65, R113.reuse, R64, -R61 ;  /* 0x0000004071417223 */ /* 0x040fe4000001083d */
[----:B------:R-:W-:Y:S02]  /*b680*/  FFMA.FTZ R67, R113, R66, R63 ;  /* 0x0000004271437223 */ /* 0x000fe4000001003f */
[----:B------:R-:W-:-:S02]  /*b690*/  FADD.FTZ R65, R162, R65 ;  /* 0x00000041a2417221 */ /* 0x000fc40000010000 */
[----:B------:R-:W-:Y:S02]  /*b6a0*/  FMUL.FTZ R63, R112, -R60 ;  /* 0x8000003c703f7220 */ /* 0x000fe40000410000 */
[----:B------:R-:W-:Y:S02]  /*b6b0*/  FADD.FTZ R67, -R178, R67 ;  /* 0x00000043b2437221 */ /* 0x000fe40000010100 */
[----:B------:R-:W-:Y:S02]  /*b6c0*/  FMUL.FTZ R66, R114, -R65 ;  /* 0x8000004172427220 */ /* 0x000fe40000410000 */
[-C--:B------:R-:W-:Y:S02]  /*b6d0*/  FMUL.FTZ R61, R112, -R62.reuse ;  /* 0x8000003e703d7220 */ /* 0x080fe40000410000 */
[----:B------:R-:W-:Y:S02]  /*b6e0*/  FFMA.FTZ R62, R113, R62, R63 ;  /* 0x0000003e713e7223 */ /* 0x000fe4000001003f */
[----:B------:R-:W-:-:S02]  /*b6f0*/  FMUL.FTZ R64, R114, -R67 ;  /* 0x8000004372407220 */ /* 0x000fc40000410000 */
[----:B------:R-:W-:Y:S02]  /*b700*/  FFMA.FTZ R66, R115, R67, R66 ;  /* 0x0000004373427223 */ /* 0x000fe40000010042 */
[----:B------:R-:W-:Y:S02]  /*b710*/  FFMA.FTZ R60, R113, R60, -R61 ;  /* 0x0000003c713c7223 */ /* 0x000fe4000001083d */
[C---:B------:R-:W-:Y:S02]  /*b720*/  FMUL.FTZ R61, R114.reuse, -R62 ;  /* 0x8000003e723d7220 */ /* 0x040fe40000410000 */
[----:B------:R-:W-:Y:S02]  /*b730*/  FFMA.FTZ R64, R115, R65, -R64 ;  /* 0x0000004173407223 */ /* 0x000fe40000010840 */
[----:B------:R-:W-:Y:S02]  /*b740*/  FADD.FTZ R66, -R177, R66 ;  /* 0x00000042b1427221 */ /* 0x000fe40000010100 */
[----:B------:R-:W-:-:S02]  /*b750*/  FMUL.FTZ R63, R114, -R60 ;  /* 0x8000003c723f7220 */ /* 0x000fc40000410000 */
[----:B------:R-:W-:Y:S02]  /*b760*/  FFMA.FTZ R60, R115, R60, -R61 ;  /* 0x0000003c733c7223 */ /* 0x000fe4000001083d */
[----:B------:R-:W-:Y:S02]  /*b770*/  FADD.FTZ R64, R161, R64 ;  /* 0x00000040a1407221 */ /* 0x000fe40000010000 */
[C---:B------:R-:W-:Y:S02]  /*b780*/  FMUL.FTZ R61, R116.reuse, -R66 ;  /* 0x80000042743d7220 */ /* 0x040fe40000410000 */
[----:B------:R-:W-:Y:S02]  /*b790*/  FFMA.FTZ R62, R115, R62, R63 ;  /* 0x0000003e733e7223 */ /* 0x000fe4000001003f */
[-C--:B------:R-:W-:Y:S02]  /*b7a0*/  FMUL.FTZ R63, R116, -R64.reuse ;  /* 0x80000040743f7220 */ /* 0x080fe40000410000 */
[----:B------:R-:W-:-:S02]  /*b7b0*/  FFMA.FTZ R65, R117, R64, -R61 ;  /* 0x0000004075417223 */ /* 0x000fc4000001083d */
[----:B------:R-:W-:Y:S02]  /*b7c0*/  FFMA.FTZ R67, R117, R66, R63 ;  /* 0x0000004275437223 */ /* 0x000fe4000001003f */
        /* <DEDUP_REMOVED lines=9> */
[----:B------:R-:W-:Y:S02]  /*b860*/  FMUL.FTZ R61, R118, -R62 ;  /* 0x8000003e763d7220 */ /* 0x000fe40000410000 */
[----:B------:R-:W-:-:S02]  /*b870*/  FFMA.FTZ R64, R119, R65, -R64 ;  /* 0x0000004177407223 */ /* 0x000fc40000010840 */
        /* <DEDUP_REMOVED lines=50> */
[----:B------:R-:W-:Y:S02]  /*bba0*/  FADD.FTZ R67, -R170, R67 ;  /* 0x00000043aa437221 */ /* 0x000fe40000010100 */
[----:B------:R-:W-:Y:S02]  /*bbb0*/  FMUL.FTZ R68, R132, -R65 ;  /* 0x8000004184447220 */ /* 0x000fe40000410000 */
[----:B------:R-:W-:Y:S02]  /*bbc0*/  FADD.FTZ R185, R185, R126 ;  /* 0x0000007eb9b97221 */ /* 0x000fe40000010000 */
[----:B------:R-:W-:-:S02]  /*bbd0*/  FFMA.FTZ R68, R133, R67, R68 ;  /* 0x0000004385447223 */ /* 0x000fc40000010044 */
[----:B------:R-:W-:Y:S02]  /*bbe0*/  FMUL.FTZ R64, R132, -R67 ;  /* 0x8000004384407220 */ /* 0x000fe40000410000 */
[----:B------:R-:W-:Y:S02]  /*bbf0*/  FADD.FTZ R67, -R169, R68 ;  /* 0x00000044a9437221 */ /* 0x000fe40000010100 */
[C---:B------:R-:W-:Y:S02]  /*bc00*/  FMUL.FTZ R61, R130.reuse, -R62 ;  /* 0x8000003e823d7220 */ /* 0x040fe40000410000 */
[----:B------:R-:W-:Y:S02]  /*bc10*/  FMUL.FTZ R63, R130, -R60 ;  /* 0x8000003c823f7220 */ /* 0x000fe40000410000 */
[----:B------:R-:W-:Y:S02]  /*bc20*/  FADD.FTZ R186, R186, R69 ;  /* 0x00000045baba7221 */ /* 0x000fe40000010000 */
[----:B------:R-:W-:-:S02]  /*bc30*/  FMUL.FTZ R68, R132, R185 ;  /* 0x000000b984447220 */ /* 0x000fc40000410000 */
[C---:B------:R-:W-:Y:S01]  /*bc40*/  FFMA.FTZ R60, R131.reuse, R60, -R61 ;  /* 0x0000003c833c7223 */ /* 0x040fe2000001083d */
[----:B------:R-:W-:Y:S01]  /*bc50*/  HFMA2.MMA R61, -RZ, RZ, 0, 0 ;  /* 0x00000000ff3d7435 */ /* 0x000fe200000001ff */
[----:B------:R-:W-:Y:S02]  /*bc60*/  FFMA.FTZ R62, R131, R62, R63 ;  /* 0x0000003e833e7223 */ /* 0x000fe4000001003f */
[C---:B------:R-:W-:Y:S02]  /*bc70*/  FFMA.FTZ R68, R133.reuse, R186, -R68 ;  /* 0x000000ba85447223 */ /* 0x040fe40000010844 */
[----:B------:R-:W-:Y:S02]  /*bc80*/  FFMA.FTZ R66, R133, R65, -R64 ;  /* 0x0000004185427223 */ /* 0x000fe40000010840 */
[C---:B------:R-:W-:Y:S02]  /*bc90*/  FMUL.FTZ R65, R132.reuse, -R60 ;  /* 0x8000003c84417220 */ /* 0x040fe40000410000 */
[----:B------:R-:W-:-:S02]  /*bca0*/  FMUL.FTZ R64, R132, -R62 ;  /* 0x8000003e84407220 */ /* 0x000fc40000410000 */
[----:B------:R-:W-:Y:S02]  /*bcb0*/  FADD.FTZ R187, R187, R68 ;  /* 0x00000044bbbb7221 */ /* 0x000fe40000010000 */
[----:B------:R-:W-:Y:S02]  /*bcc0*/  FMUL.FTZ R68, R132, R186 ;  /* 0x000000ba84447220 */ /* 0x000fe40000410000 */
[C---:B------:R-:W-:Y:S02]  /*bcd0*/  FFMA.FTZ R65, R133.reuse, R62, R65 ;  /* 0x0000003e85417223 */ /* 0x040fe40000010041 */
[C---:B------:R-:W-:Y:S01]  /*bce0*/  FFMA.FTZ R64, R133.reuse, R60, -R64 ;  /* 0x0000003c85407223 */ /* 0x040fe20000010840 */
[----:B------:R-:W-:Y:S01]  /*bcf0*/  MOV R60, 0x3f800000 ;  /* 0x3f800000003c7802 */ /* 0x000fe20000000f00 */
[----:B------:R-:W-:Y:S01]  /*bd00*/  CS2R R62, SRZ ;  /* 0x00000000003e7805 */ /* 0x000fe2000001ff00 */
[----:B------:R-:W-:Y:S02]  /*bd10*/  FFMA.FTZ R69, R133, R185, R68 ;  /* 0x000000b985457223 */ /* 0x000fe40000010044 */
[----:B------:R-:W-:-:S02]  /*bd20*/  FADD.FTZ R66, R153, R66 ;  /* 0x0000004299427221 */ /* 0x000fc40000010000 */
[----:B------:R-:W-:Y:S01]  /*bd30*/  FADD.FTZ R188, R188, R69 ;  /* 0x00000045bcbc7221 */ /* 0x000fe20000010000 */
[----:B------:R-:W0:Y:S01]  /*bd40*/  @!P0 LDS.128 R60, [UR34+0x4be0] ;  /* 0x004be022ff3c8984 */ /* 0x000e220008000c00 */
[----:B------:R-:W-:Y:S01]  /*bd50*/  FMUL.FTZ R68, R130, R187 ;  /* 0x000000bb82447220 */ /* 0x000fe20000410000 */
[----:B------:R-:W-:Y:S02]  /*bd60*/  ISETP.GT.U32.AND P0, PT, R84, 0x1f, PT ;  /* 0x0000001f5400780c */ /* 0x000fe40003f04070 */
[----:B------:R1:W-:Y:S01]  /*bd70*/  STS.128 [R84.X16+0x35e0], R64 ;  /* 0x0035e04054007388 */ /* 0x0003e2000000cc00 */
[----:B------:R-:W-:-:S04]  /*bd80*/  FFMA.FTZ R68, R131, R188, R68 ;  /* 0x000000bc83447223 */ /* 0x000fc80000010044 */
[----:B------:R-:W-:Y:S02]  /*bd90*/  FADD.FTZ R189, R189, R68 ;  /* 0x00000044bdbd7221 */ /* 0x000fe40000010000 */
[----:B-1----:R-:W-:-:S04]  /*bda0*/  FMUL.FTZ R64, R130, R188 ;  /* 0x000000bc82407220 */ /* 0x002fc80000410000 */
[----:B------:R-:W-:Y:S02]  /*bdb0*/  FFMA.FTZ R65, R131, R187, -R64 ;  /* 0x000000bb83417223 */ /* 0x000fe40000010840 */
[----:B------:R-:W-:Y:S02]  /*bdc0*/  FMUL.FTZ R64, R128, R189 ;  /* 0x000000bd80407220 */ /* 0x000fe40000410000 */
[----:B------:R-:W-:-:S04]  /*bdd0*/  FADD.FTZ R190, R190, R65 ;  /* 0x00000041bebe7221 */ /* 0x000fc80000010000 */
[----:B------:R-:W-:-:S04]  /*bde0*/  FFMA.FTZ R64, R129, R190, -R64 ;  /* 0x000000be81407223 */ /* 0x000fc80000010840 */
[----:B------:R-:W-:Y:S02]  /*bdf0*/  FADD.FTZ R191, R191, R64 ;  /* 0x00000040bfbf7221 */ /* 0x000fe40000010000 */
[----:B------:R-:W-:-:S04]  /*be00*/  FMUL.FTZ R64, R128, R190 ;  /* 0x000000be80407220 */ /* 0x000fc80000410000 */
[----:B------:R-:W-:Y:S02]  /*be10*/  FFMA.FTZ R65, R129, R189, R64 ;  /* 0x000000bd81417223 */ /* 0x000fe40000010040 */
[----:B------:R-:W-:Y:S02]  /*be20*/  FMUL.FTZ R64, R124, R191 ;  /* 0x000000bf7c407220 */ /* 0x000fe40000410000 */
[----:B------:R-:W-:-:S04]  /*be30*/  FADD.FTZ R192, R192, R65 ;  /* 0x00000041c0c07221 */ /* 0x000fc80000010000 */
[----:B------:R-:W-:-:S04]  /*be40*/  FFMA.FTZ R64, R125, R192, R64 ;  /* 0x000000c07d407223 */ /* 0x000fc80000010040 */
[----:B------:R-:W-:Y:S02]  /*be50*/  FADD.FTZ R193, R193, R64 ;  /* 0x00000040c1c17221 */ /* 0x000fe40000010000 */
[----:B------:R-:W-:-:S04]  /*be60*/  FMUL.FTZ R64, R124, R192 ;  /* 0x000000c07c407220 */ /* 0x000fc80000410000 */
        /* <DEDUP_REMOVED lines=89> */
.L_x_5531:
[----:B------:R-:W-:Y:S05]  /*c400*/  BRA.DIV ~URZ, `(.L_x_5430) ;  /* 0x000080127f007947 */ /* 0x000fea000b800000 */
[----:B------:R-:W2:Y:S04]  /*c410*/  SHFL.DOWN PT, R69, R69, 0x1, 0x1f ;  /* 0x08201f0045457f89 */ /* 0x000ea800000e0000 */
[----:B0-----:R0:W3:Y:S04]  /*c420*/  SHFL.DOWN PT, R127, R68, 0x1, 0x1f ;  /* 0x08201f00447f7f89 */ /* 0x0010e800000e0000 */
[----:B------:R0:W4:Y:S02]  /*c430*/  SHFL.DOWN PT, R65, R70, 0x1, 0x1f ;  /* 0x08201f0046417f89 */ /* 0x00012400000e0000 */
.L_x_5532:
[----:B------:R-:W-:Y:S01]  /*c440*/  BSSY B1, `(.L_x_5431) ;  /* 0x000000d000017945 */ /* 0x000fe20003800000 */
[----:B------:R-:W-:Y:S05]  /*c450*/  @!P0 BRA `(.L_x_5432) ;  /* 0x000000b000008947 */ /* 0x000fea0003800000 */
[----:B----4-:R-:W-:-:S04]  /*c460*/  FMUL.FTZ R64, R240, R65 ;  /* 0x00000041f0407220 */ /* 0x010fc80000410000 */
[CC--:B---3--:R-:W-:Y:S02]  /*c470*/  FFMA.FTZ R64, R71.reuse, R127.reuse, -R64 ;  /* 0x0000007f47407223 */ /* 0x0c8fe40000010840 */
[----:B------:R-:W-:Y:S02]  /*c480*/  FMUL.FTZ R127, R240, R127 ;  /* 0x0000007ff07f7220 */ /* 0x000fe40000410000 */
[----:B0-----:R-:W-:Y:S02]  /*c490*/  FADD.FTZ R68, R68, R64 ;  /* 0x0000004044447221 */ /* 0x001fe40000010000 */
[C---:B--2---:R-:W-:Y:S02]  /*c4a0*/  FMUL.FTZ R64, R240.reuse, R69 ;  /* 0x00000045f0407220 */ /* 0x044fe40000410000 */
[-C--:B-1----:R-:W-:Y:S02]  /*c4b0*/  FMUL.FTZ R240, R240, R67.reuse ;  /* 0x00000043f0f07220 */ /* 0x082fe40000410000 */
[----:B------:R-:W-:-:S02]  /*c4c0*/  FFMA.FTZ R64, R71, R67, -R64 ;  /* 0x0000004347407223 */ /* 0x000fc40000010840 */
[C---:B------:R-:W-:Y:S02]  /*c4d0*/  FFMA.FTZ R127, R71.reuse, R65, R127 ;  /* 0x00000041477f7223 */ /* 0x040fe4000001007f */
[----:B------:R-:W-:Y:S01]  /*c4e0*/  FFMA.FTZ R240, R71, R69, R240 ;  /* 0x0000004547f07223 */ /* 0x000fe200000100f0 */
[----:B------:R-:W-:Y:S01]  /*c4f0*/  MOV R71, R64 ;  /* 0x0000004000477202 */ /* 0x000fe20000000f00 */
[----:B------:R-:W-:Y:S02]  /*c500*/  FADD.FTZ R126, R126, R127 ;  /* 0x0000007f7e7e7221 */ /* 0x000fe40000010000 */
.L_x_5432:
[----:B------:R-:W-:Y:S05]  /*c510*/  BSYNC B1 ;  /* 0x0000000000017941 */ /* 0x000fea0003800000 */
.L_x_5431:
[----:B------:R-:W-:Y:S01]  /*c520*/  ISETP.GT.U32.AND P0, PT, R230, 0x1d, PT ;  /* 0x0000001de600780c */ /* 0x000fe20003f04070 */
[----:B------:R-:W-:Y:S05]  /*c530*/  BRA.DIV ~URZ, `(.L_x_5433) ;  /* 0x000080427f007947 */ /* 0x000fea000b800000 */
[----:B-1----:R1:W0:Y:S04]  /*c540*/  SHFL.DOWN PT, R67, R71, 0x2, 0x1f ;  /* 0x08401f0047437f89 */ /* 0x00222800000e0000 */
[----:B--2---:R1:W2:Y:S04]  /*c550*/  SHFL.DOWN PT, R69, R240, 0x2, 0x1f ;  /* 0x08401f00f0457f89 */ /* 0x0042a800000e0000 */
[----:B0-----:R1:W0:Y:S04]  /*c560*/  SHFL.DOWN PT, R70, R68, 0x2, 0x1f ;  /* 0x08401f0044467f89 */ /* 0x00122800000e0000 */
[----:B----4-:R1:W4:Y:S02]  /*c570*/  SHFL.DOWN PT, R65, R126, 0x2, 0x1f ;  /* 0x08401f007e417f89 */ /* 0x01032400000e0000 */
.L_x_5533:
[----:B------:R-:W-:Y:S01]  /*c580*/  BSSY B1, `(.L_x_5434) ;  /* 0x000000d000017945 */ /* 0x000fe20003800000 */
[----:B------:R-:W-:Y:S05]  /*c590*/  @P0 BRA `(.L_x_5435) ;  /* 0x000000b000000947 */ /* 0x000fea0003800000 */
[----:B----4-:R-:W-:-:S04]  /*c5a0*/  FMUL.FTZ R64, R240, R65 ;  /* 0x00000041f0407220 */ /* 0x010fc80000410000 */
[CC--:B0-----:R-:W-:Y:S02]  /*c5b0*/  FFMA.FTZ R64, R71.reuse, R70.reuse, -R64 ;  /* 0x0000004647407223 */ /* 0x0c1fe40000010840 */
[----:B------:R-:W-:Y:S02]  /*c5c0*/  FMUL.FTZ R70, R240, R70 ;  /* 0x00000046f0467220 */ /* 0x000fe40000410000 */
[----:B-1----:R-:W-:Y:S02]  /*c5d0*/  FADD.FTZ R68, R68, R64 ;  /* 0x0000004044447221 */ /* 0x002fe40000010000 */
[C---:B--2---:R-:W-:Y:S02]  /*c5e0*/  FMUL.FTZ R64, R240.reuse, R69 ;  /* 0x00000045f0407220 */ /* 0x044fe40000410000 */
[-C--:B------:R-:W-:Y:S02]  /*c5f0*/  FMUL.FTZ R240, R240, R67.reuse ;  /* 0x00000043f0f07220 */ /* 0x080fe40000410000 */
[----:B------:R-:W-:-:S02]  /*c600*/  FFMA.FTZ R64, R71, R67, -R64 ;  /* 0x0000004347407223 */ /* 0x000fc40000010840 */
[C---:B------:R-:W-:Y:S02]  /*c610*/  FFMA.FTZ R65, R71.reuse, R65, R70 ;  /* 0x0000004147417223 */ /* 0x040fe40000010046 */
[----:B------:R-:W-:Y:S01]  /*c620*/  FFMA.FTZ R240, R71, R69, R240 ;  /* 0x0000004547f07223 */ /* 0x000fe200000100f0 */
[----:B------:R-:W-:Y:S01]  /*c630*/  MOV R71, R64 ;  /* 0x0000004000477202 */ /* 0x000fe20000000f00 */
[----:B------:R-:W-:Y:S02]  /*c640*/  FADD.FTZ R126, R126, R65 ;  /* 0x000000417e7e7221 */ /* 0x000fe40000010000 */
.L_x_5435:
[----:B------:R-:W-:Y:S05]  /*c650*/  BSYNC B1 ;  /* 0x0000000000017941 */ /* 0x000fea0003800000 */
.L_x_5434:
[----:B------:R-:W-:Y:S01]  /*c660*/  ISETP.GT.U32.AND P0, PT, R230, 0x1b, PT ;  /* 0x0000001be600780c */ /* 0x000fe20003f04070 */
[----:B------:R-:W-:Y:S10]  /*c670*/  BRA.DIV ~URZ, `(.L_x_5436) ;  /* 0x000080d27f007947 */ /* 0x000ff4000b800000 */
[----:B------:R1:W4:Y:S02]  /*c680*/  SHFL.DOWN PT, R67, R71, 0x4, 0x1f ;  /* 0x08801f0047437f89 */ /* 0x00032400000e0000 */
.L_x_5534:
[----:B------:R-:W-:Y:S05]  /*c690*/  BRA.DIV ~URZ, `(.L_x_5437) ;  /* 0x000081327f007947 */ /* 0x000fea000b800000 */
[----:B--2---:R2:W1:Y:S04]  /*c6a0*/  SHFL.DOWN PT, R69, R240, 0x4, 0x1f ;  /* 0x08801f00f0457f89 */ /* 0x00446800000e0000 */
[----:B0-----:R2:W0:Y:S04]  /*c6b0*/  SHFL.DOWN PT, R70, R68, 0x4, 0x1f ;  /* 0x08801f0044467f89 */ /* 0x00142800000e0000 */
[----:B----4-:R2:W4:Y:S02]  /*c6c0*/  SHFL.DOWN PT, R65, R126, 0x4, 0x1f ;  /* 0x08801f007e417f89 */ /* 0x01052400000e0000 */
.L_x_5535:
[----:B------:R-:W-:Y:S01]  /*c6d0*/  BSSY B1, `(.L_x_5438) ;  /* 0x000000d000017945 */ /* 0x000fe20003800000 */
[----:B------:R-:W-:Y:S05]  /*c6e0*/  @P0 BRA `(.L_x_5439) ;  /* 0x000000b000000947 */ /* 0x000fea0003800000 */
[----:B----4-:R-:W-:-:S04]  /*c6f0*/  FMUL.FTZ R64, R240, R65 ;  /* 0x00000041f0407220 */ /* 0x010fc80000410000 */
[CC--:B0-----:R-:W-:Y:S02]  /*c700*/  FFMA.FTZ R64, R71.reuse, R70.reuse, -R64 ;  /* 0x0000004647407223 */ /* 0x0c1fe40000010840 */
[----:B------:R-:W-:Y:S02]  /*c710*/  FMUL.FTZ R70, R240, R70 ;  /* 0x00000046f0467220 */ /* 0x000fe40000410000 */
[----:B-12---:R-:W-:Y:S02]  /*c720*/  FADD.FTZ R68, R68, R64 ;  /* 0x0000004044447221 */ /* 0x006fe40000010000 */
[C---:B------:R-:W-:Y:S02]  /*c730*/  FMUL.FTZ R64, R240.reuse, R69 ;  /* 0x00000045f0407220 */ /* 0x040fe40000410000 */
[-C--:B------:R-:W-:Y:S02]  /*c740*/  FMUL.FTZ R240, R240, R67.reuse ;  /* 0x00000043f0f07220 */ /* 0x080fe40000410000 */
[----:B------:R-:W-:-:S02]  /*c750*/  FFMA.FTZ R64, R71, R67, -R64 ;  /* 0x0000004347407223 */ /* 0x000fc40000010840 */
[C---:B------:R-:W-:Y:S02]  /*c760*/  FFMA.FTZ R65, R71.reuse, R65, R70 ;  /* 0x0000004147417223 */ /* 0x040fe40000010046 */
[----:B------:R-:W-:Y:S01]  /*c770*/  FFMA.FTZ R240, R71, R69, R240 ;  /* 0x0000004547f07223 */ /* 0x000fe200000100f0 */
[----:B------:R-:W-:Y:S01]  /*c780*/  MOV R71, R64 ;  /* 0x0000004000477202 */ /* 0x000fe20000000f00 */
[----:B------:R-:W-:Y:S02]  /*c790*/  FADD.FTZ R126, R126, R65 ;  /* 0x000000417e7e7221 */ /* 0x000fe40000010000 */
.L_x_5439:
[----:B------:R-:W-:Y:S05]  /*c7a0*/  BSYNC B1 ;  /* 0x0000000000017941 */ /* 0x000fea0003800000 */
.L_x_5438:
[----:B------:R-:W-:Y:S01]  /*c7b0*/  ISETP.GT.U32.AND P0, PT, R230, 0x17, PT ;  /* 0x00000017e600780c */ /* 0x000fe20003f04070 */
[----:B------:R-:W-:Y:S05]  /*c7c0*/  BRA.DIV ~URZ, `(.L_x_5440) ;  /* 0x000081627f007947 */ /* 0x000fea000b800000 */
[----:B------:R2:W4:Y:S04]  /*c7d0*/  SHFL.DOWN PT, R67, R71, 0x8, 0x1f ;  /* 0x09001f0047437f89 */ /* 0x00052800000e0000 */
[----:B-1----:R2:W1:Y:S04]  /*c7e0*/  SHFL.DOWN PT, R69, R240, 0x8, 0x1f ;  /* 0x09001f00f0457f89 */ /* 0x00246800000e0000 */
[----:B0-----:R2:W0:Y:S04]  /*c7f0*/  SHFL.DOWN PT, R70, R68, 0x8, 0x1f ;  /* 0x09001f0044467f89 */ /* 0x00142800000e0000 */
[----:B----4-:R2:W4:Y:S02]  /*c800*/  SHFL.DOWN PT, R65, R126, 0x8, 0x1f ;  /* 0x09001f007e417f89 */ /* 0x01052400000e0000 */
.L_x_5536:
[----:B------:R-:W-:Y:S01]  /*c810*/  BSSY B1, `(.L_x_5441) ;  /* 0x000000d000017945 */ /* 0x000fe20003800000 */
[----:B------:R-:W-:Y:S05]  /*c820*/  @P0 BRA `(.L_x_5442) ;  /* 0x000000b000000947 */ /* 0x000fea0003800000 */
[----:B----4-:R-:W-:-:S04]  /*c830*/  FMUL.FTZ R64, R240, R65 ;  /* 0x00000041f0407220 */ /* 0x010fc80000410000 */
[CC--:B0-----:R-:W-:Y:S02]  /*c840*/  FFMA.FTZ R64, R71.reuse, R70.reuse, -R64 ;  /* 0x0000004647407223 */ /* 0x0c1fe40000010840 */
[----:B------:R-:W-:Y:S02]  /*c850*/  FMUL.FTZ R70, R240, R70 ;  /* 0x00000046f0467220 */ /* 0x000fe40000410000 */
[----:B--2---:R-:W-:Y:S02]  /*c860*/  FADD.FTZ R68, R68, R64 ;  /* 0x0000004044447221 */ /* 0x004fe40000010000 */
[C---:B-1----:R-:W-:Y:S02]  /*c870*/  FMUL.FTZ R64, R240.reuse, R69 ;  /* 0x00000045f0407220 */ /* 0x042fe40000410000 */
[-C--:B------:R-:W-:Y:S02]  /*c880*/  FMUL.FTZ R240, R240, R67.reuse ;  /* 0x00000043f0f07220 */ /* 0x080fe40000410000 */
[----:B------:R-:W-:-:S02]  /*c890*/  FFMA.FTZ R64, R71, R67, -R64 ;  /* 0x0000004347407223 */ /* 0x000fc40000010840 */
[C---:B------:R-:W-:Y:S02]  /*c8a0*/  FFMA.FTZ R65, R71.reuse, R65, R70 ;  /* 0x0000004147417223 */ /* 0x040fe40000010046 */
[----:B------:R-:W-:Y:S01]  /*c8b0*/  FFMA.FTZ R240, R71, R69, R240 ;  /* 0x0000004547f07223 */ /* 0x000fe200000100f0 */
[----:B------:R-:W-:Y:S01]  /*c8c0*/  MOV R71, R64 ;  /* 0x0000004000477202 */ /* 0x000fe20000000f00 */
[----:B------:R-:W-:Y:S02]  /*c8d0*/  FADD.FTZ R126, R126, R65 ;  /* 0x000000417e7e7221 */ /* 0x000fe40000010000 */
.L_x_5442:
[----:B------:R-:W-:Y:S05]  /*c8e0*/  BSYNC B1 ;  /* 0x0000000000017941 */ /* 0x000fea0003800000 */
.L_x_5441:
[----:B------:R-:W-:Y:S01]  /*c8f0*/  ISETP.GT.U32.AND P0, PT, R230, 0xf, PT ;  /* 0x0000000fe600780c */ /* 0x000fe20003f04070 */
[----:B------:R-:W-:Y:S10]  /*c900*/  BRA.DIV ~URZ, `(.L_x_5443) ;  /* 0x000081f27f007947 */ /* 0x000ff4000b800000 */
[----:B------:R2:W4:Y:S02]  /*c910*/  SHFL.DOWN PT, R67, R71, 0x10, 0x1f ;  /* 0x0a001f0047437f89 */ /* 0x00052400000e0000 */
.L_x_5537:
[----:B------:R-:W-:Y:S05]  /*c920*/  BRA.DIV ~URZ, `(.L_x_5444) ;  /* 0x000082527f007947 */ /* 0x000fea000b800000 */
[----:B-1----:R1:W2:Y:S04]  /*c930*/  SHFL.DOWN PT, R69, R240, 0x10, 0x1f ;  /* 0x0a001f00f0457f89 */ /* 0x0022a800000e0000 */
[----:B0-----:R1:W0:Y:S04]  /*c940*/  SHFL.DOWN PT, R70, R68, 0x10, 0x1f ;  /* 0x0a001f0044467f89 */ /* 0x00122800000e0000 */
[----:B----4-:R1:W4:Y:S02]  /*c950*/  SHFL.DOWN PT, R65, R126, 0x10, 0x1f ;  /* 0x0a001f007e417f89 */ /* 0x01032400000e0000 */
.L_x_5538:
        /* <DEDUP_REMOVED lines=13> */
.L_x_5446:
[----:B------:R-:W-:Y:S05]  /*ca30*/  BSYNC B1 ;  /* 0x0000000000017941 */ /* 0x000fea0003800000 */
.L_x_5445:
        /* <DEDUP_REMOVED lines=20> */
.L_x_5539:
        /* <DEDUP_REMOVED lines=21> */
.L_x_5449:
[----:B------:R-:W-:Y:S05]  /*ccd0*/  BSYNC B1 ;  /* 0x0000000000017941 */ /* 0x000fea0003800000 */
.L_x_5448:
[----:B------:R-:W-:-:S05]  /*cce0*/  SHF.L.U32 R127, R84, 0x5, RZ ;  /* 0x00000005547f7819 */ /* 0x000fca00000006ff */
[----:B------:R-:W0:Y:S04]  /*ccf0*/  LDS.128 R68, [R127+0x35f0] ;  /* 0x0035f0007f447984 */ /* 0x000e280000000c00 */
[----:B------:R1:W-:Y:S01]  /*cd00*/  STS.128 [R127+0x35f0], R64 ;  /* 0x0035f0407f007388 */ /* 0x0003e20000000c00 */
[----:B0-----:R-:W-:-:S04]  /*cd10*/  FMUL.FTZ R126, R69, R67 ;  /* 0x00000043457e7220 */ /* 0x001fc80000410000 */
        /* <DEDUP_REMOVED lines=10> */
.L_x_5428:
[----:B0-----:R-:W-:Y:S05]  /*cdc0*/  BSYNC B0 ;  /* 0x0000000000007941 */ /* 0x001fea0003800000 */
.L_x_5427:
[----:B------:R-:W-:Y:S02]  /*cdd0*/  WARPSYNC 0xffffffff ;  /* 0xffffffff00007948 */ /* 0x000fe40003800000 */
[----:B------:R-:W-:Y:S01]  /*cde0*/  BAR.SYNC.DEFER_BLOCKING 0x0 ;  /* 0x0000000000007b1d */ /* 0x000fe20000010000 */
[----:B------:R-:W-:Y:S01]  /*cdf0*/  SHF.L.U32 R68, R84, 0x4, RZ ;  /* 0x0000000454447819 */ /* 0x000fe200000006ff */
[----:B------:R-:W-:Y:S01]  /*ce00*/  FFMA.FTZ R70, R16, R186, RZ ;  /* 0x000000ba10467223 */ /* 0x000fe200000100ff */
[----:B------:R-:W-:Y:S01]  /*ce10*/  ISETP.NE.AND P0, PT, R84, RZ, PT ;  /* 0x000000ff5400720c */ /* 0x000fe20003f05270 */
[----:B------:R-:W-:Y:S02]  /*ce20*/  HADD2.F32 R127, -RZ, R74.H0_H0 ;  /* 0x2000004aff7f7230 */ /* 0x000fe40000004100 */
[----:B------:R-:W-:Y:S01]  /*ce30*/  BSSY B0, `(.L_x_5450) ;  /* 0x0000203000007945 */ /* 0x000fe20003800000 */
[----:B------:R-:W0:Y:S09]  /*ce40*/  LDS.64 R64, [R68+0x35e8] ;  /* 0x0035e80044407984 */ /* 0x000e320000000a00 */
[----:B------:R1:W-:Y:S01]  /*ce50*/  @!P0 STS.128 [UR34+0x4be0], R60 ;  /* 0x004be03cff008988 */ /* 0x0003e20008000c22 */
[----:B------:R-:W-:-:S02]  /*ce60*/  ULDC UR34, c[0x0][0x168] ;  /* 0x00005a0000227ab9 */ /* 0x000fc40000000800 */
[----:B------:R-:W-:Y:S01]  /*ce70*/  UIADD3 UR34, -UR25, UR34, URZ ;  /* 0x0000002219227290 */ /* 0x000fe2000fffe13f */
[----:B-1----:R-:W-:-:S04]  /*ce80*/  FFMA.FTZ R63, R15, R187, R70 ;  /* 0x000000bb0f3f7223 */ /* 0x002fc80000010046 */
[----:B------:R-:W-:-:S04]  /*ce90*/  FFMA.FTZ R70, R14, R190, R63 ;  /* 0x000000be0e467223 */ /* 0x000fc8000001003f */
[----:B------:R-:W-:Y:S02]  /*cea0*/  FFMA.FTZ R63, R13, R191, R70 ;  /* 0x000000bf0d3f7223 */ /* 0x000fe40000010046 */
[CC--:B0-----:R-:W-:Y:S02]  /*ceb0*/  FMUL.FTZ R67, R65.reuse, -R111.reuse ;  /* 0x8000006f41437220 */ /* 0x0c1fe40000410000 */
[C---:B------:R-:W-:Y:S02]  /*cec0*/  FMUL.FTZ R111, R64.reuse, -R111 ;  /* 0x8000006f406f7220 */ /* 0x040fe40000410000 */
[-C--:B------:R-:W-:Y:S01]  /*ced0*/  FFMA.FTZ R60, R64, R110.reuse, -R67 ;  /* 0x0000006e403c7223 */ /* 0x080fe20000010843 */
[----:B------:R-:W-:Y:S01]  /*cee0*/  HADD2.F32 R64, -RZ, R80.H0_H0 ;  /* 0x20000050ff407230 */ /* 0x000fe20000004100 */
[----:B------:R-:W-:Y:S01]  /*cef0*/  FFMA.FTZ R61, R65, R110, R111 ;  /* 0x0000006e413d7223 */ /* 0x000fe2000001006f */
[----:B------:R-:W-:Y:S01]  /*cf00*/  HADD2.F32 R65, -RZ, R79.H0_H0 ;  /* 0x2000004fff417230 */ /* 0x000fe20000004100 */
[----:B------:R-:W-:Y:S01]  /*cf10*/  FADD.FTZ R60, R168, R60 ;  /* 0x0000003ca83c7221 */ /* 0x000fe20000010000 */
[----:B------:R-:W-:Y:S01]  /*cf20*/  HADD2.F32 R111, -RZ, R75.H0_H0 ;  /* 0x2000004bff6f7230 */ /* 0x000fe20000004100 */
[----:B------:R-:W-:-:S02]  /*cf30*/  FMUL.FTZ R66, R64, R52 ;  /* 0x0000003440427220 */ /* 0x000fc40000410000 */
[----:B------:R-:W-:Y:S02]  /*cf40*/  FMUL.FTZ R67, R65, R51 ;  /* 0x0000003341437220 */ /* 0x000fe40000410000 */
[-C--:B------:R-:W-:Y:S02]  /*cf50*/  FFMA.FTZ R186, R87, -R66.reuse, R186 ;  /* 0x8000004257ba7223 */ /* 0x080fe400000100ba */
[----:B------:R-:W-:Y:S02]  /*cf60*/  FFMA.FTZ R66, R88, -R66, R185 ;  /* 0x8000004258427223 */ /* 0x000fe400000100b9 */
[----:B------:R-:W-:Y:S02]  /*cf70*/  FFMA.FTZ R185, R16, -R185, RZ ;  /* 0x800000b910b97223 */ /* 0x000fe400000100ff */
[----:B------:R-:W-:Y:S02]  /*cf80*/  FFMA.FTZ R187, R86, -R67, R187 ;  /* 0x8000004356bb7223 */ /* 0x000fe400000100bb */
[----:B------:R-:W-:-:S02]  /*cf90*/  FFMA.FTZ R62, R15, -R188, R185 ;  /* 0x800000bc0f3e7223 */ /* 0x000fc400000100b9 */
[----:B------:R-:W-:Y:S01]  /*cfa0*/  FFMA.FTZ R188, R85, -R67, R188 ;  /* 0x8000004355bc7223 */ /* 0x000fe200000100bc */
[----:B------:R-:W-:Y:S01]  /*cfb0*/  HADD2.F32 R67, -RZ, R78.H0_H0 ;  /* 0x2000004eff437230 */ /* 0x000fe20000004100 */
[----:B------:R-:W-:Y:S02]  /*cfc0*/  FFMA.FTZ R62, R14, -R189, R62 ;  /* 0x800000bd0e3e7223 */ /* 0x000fe4000001003e */
[----:B------:R-:W-:Y:S02]  /*cfd0*/  FADD.FTZ R61, -R184, R61 ;  /* 0x0000003db83d7221 */ /* 0x000fe40000010100 */
[----:B------:R-:W-:Y:S02]  /*cfe0*/  FMUL.FTZ R69, R67, R50 ;  /* 0x0000003243457220 */ /* 0x000fe40000410000 */
[----:B------:R-:W-:Y:S02]  /*cff0*/  FMUL.FTZ R126, R111, R47 ;  /* 0x0000002f6f7e7220 */ /* 0x000fe40000410000 */
[----:B------:R-:W-:-:S02]  /*d000*/  FFMA.FTZ R190, R90, -R69, R190 ;  /* 0x800000455abe7223 */ /* 0x000fc400000100be */
[----:B------:R-:W-:Y:S01]  /*d010*/  FFMA.FTZ R189, R89, -R69, R189 ;  /* 0x8000004559bd7223 */ /* 0x000fe200000100bd */
[----:B------:R-:W-:Y:S01]  /*d020*/  HADD2.F32 R69, -RZ, R77.H0_H0 ;  /* 0x2000004dff457230 */ /* 0x000fe20000004100 */
[----:B------:R-:W-:-:S04]  /*d030*/  FMUL.FTZ R168, R127, R46 ;  /* 0x0000002e7fa87220 */ /* 0x000fc80000410000 */
[----:B------:R-:W-:-:S04]  /*d040*/  FMUL.FTZ R71, R69, R49 ;  /* 0x0000003145477220 */ /* 0x000fc80000410000 */
[----:B------:R-:W-:Y:S02]  /*d050*/  FFMA.FTZ R70, R92, -R71, R192 ;  /* 0x800000475c467223 */ /* 0x000fe400000100c0 */
[----:B------:R-:W-:Y:S02]  /*d060*/  FFMA.FTZ R192, R13, -R192, R62 ;  /* 0x800000c00dc07223 */ /* 0x000fe4000001003e */
[----:B------:R-:W-:Y:S02]  /*d070*/  FFMA.FTZ R62, R12, R194, R63 ;  /* 0x000000c20c3e7223 */ /* 0x000fe4000001003f */
[C---:B------:R-:W-:Y:S02]  /*d080*/  FMUL.FTZ R63, R98.reuse, -R61 ;  /* 0x8000003d623f7220 */ /* 0x040fe40000410000 */
[-C--:B------:R-:W-:Y:S02]  /*d090*/  FMUL.FTZ R98, R98, -R60.reuse ;  /* 0x8000003c62627220 */ /* 0x080fe40000410000 */
[----:B------:R-:W-:-:S02]  /*d0a0*/  FFMA.FTZ R63, R99, R60, -R63 ;  /* 0x0000003c633f7223 */ /* 0x000fc4000001083f */
[----:B------:R-:W-:Y:S01]  /*d0b0*/  FFMA.FTZ R99, R99, R61, R98 ;  /* 0x0000003d63637223 */ /* 0x000fe20000010062 */
[----:B------:R-:W-:Y:S01]  /*d0c0*/  HADD2.F32 R98, -RZ, R73.H0_H0 ;  /* 0x20000049ff627230 */ /* 0x000fe20000004100 */
[----:B------:R-:W-:Y:S02]  /*d0d0*/  FFMA.FTZ R62, R11, R195, R62 ;  /* 0x000000c30b3e7223 */ /* 0x000fe4000001003e */
[----:B------:R-:W-:Y:S02]  /*d0e0*/  FFMA.FTZ R192, R12, -R193, R192 ;  /* 0x800000c10cc07223 */ /* 0x000fe400000100c0 */
[----:B------:R-:W-:Y:S01]  /*d0f0*/  FADD.FTZ R183, -R183, R99 ;  /* 0x00000063b7b77221 */ /* 0x000fe20000010100 */
[----:B------:R-:W-:Y:S01]  /*d100*/  HADD2.F32 R99, -RZ, R72.H0_H0 ;  /* 0x20000048ff637230 */ /* 0x000fe20000004100 */
[----:B------:R-:W-:Y:S02]  /*d110*/  FFMA.FTZ R195, R95, -R126, R195 ;  /* 0x8000007e5fc37223 */ /* 0x000fe400000100c3 */
[----:B------:R-:W-:-:S02]  /*d120*/  FADD.FTZ R167, R167, R63 ;  /* 0x0000003fa7a77221 */ /* 0x000fc40000010000 */
[----:B------:R-:W-:Y:S02]  /*d130*/  FFMA.FTZ R126, R96, -R126, R196 ;  /* 0x8000007e607e7223 */ /* 0x000fe400000100c4 */
[----:B------:R-:W-:Y:S02]  /*d140*/  FFMA.FTZ R62, R10, R198, R62 ;  /* 0x000000c60a3e7223 */ /* 0x000fe4000001003e */
[----:B------:R-:W-:Y:S01]  /*d150*/  FFMA.FTZ R191, R91, -R71, R191 ;  /* 0x800000475bbf7223 */ /* 0x000fe200000100bf */
[----:B------:R-:W-:Y:S01]  /*d160*/  HADD2.F32 R71, -RZ, R76.H0_H0 ;  /* 0x2000004cff477230 */ /* 0x000fe20000004100 */
[----:B------:R-:W-:Y:S02]  /*d170*/  FFMA.FTZ R196, R11, -R196, R192 ;  /* 0x800000c40bc47223 */ /* 0x000fe400000100c0 */
[----:B------:R-:W-:Y:S02]  /*d180*/  FMUL.FTZ R185, R98, R45 ;  /* 0x0000002d62b97220 */ /* 0x000fe40000410000 */
[----:B------:R-:W-:-:S02]  /*d190*/  FMUL.FTZ R192, R100, -R183 ;  /* 0x800000b764c07220 */ /* 0x000fc40000410000 */
[----:B------:R-:W-:Y:S02]  /*d1a0*/  FMUL.FTZ R100, R100, -R167 ;  /* 0x800000a764647220 */ /* 0x000fe40000410000 */
[----:B------:R-:W-:Y:S02]  /*d1b0*/  FFMA.FTZ R184, R9, R199, R62 ;  /* 0x000000c709b87223 */ /* 0x000fe4000001003e */
[-C--:B------:R-:W-:Y:S02]  /*d1c0*/  FFMA.FTZ R199, R135, -R185.reuse, R199 ;  /* 0x800000b987c77223 */ /* 0x080fe400000100c7 */
[----:B------:R-:W-:Y:S02]  /*d1d0*/  FFMA.FTZ R62, R136, -R185, R200 ;  /* 0x800000b9883e7223 */ /* 0x000fe400000100c8 */
[----:B------:R-:W-:Y:S02]  /*d1e0*/  FFMA.FTZ R185, R101, R167, -R192 ;  /* 0x000000a765b97223 */ /* 0x000fe400000108c0 */
[----:B------:R-:W-:-:S02]  /*d1f0*/  FMUL.FTZ R110, R71, R48 ;  /* 0x00000030476e7220 */ /* 0x000fc40000410000 */
[----:B------:R-:W-:Y:S01]  /*d200*/  FFMA.FTZ R101, R101, R183, R100 ;  /* 0x000000b765657223 */ /* 0x000fe20000010064 */
[----:B------:R-:W-:Y:S01]  /*d210*/  HADD2.F32 R100, -RZ, R59.H0_H0 ;  /* 0x2000003bff647230 */ /* 0x000fe20000004100 */
[-C--:B------:R-:W-:Y:S02]  /*d220*/  FFMA.FTZ R194, R94, -R110.reuse, R194 ;  /* 0x8000006e5ec27223 */ /* 0x080fe400000100c2 */
[----:B------:R-:W-:Y:S02]  /*d230*/  FFMA.FTZ R110, R93, -R110, R193 ;  /* 0x8000006e5d6e7223 */ /* 0x000fe400000100c1 */
[----:B------:R-:W-:Y:S02]  /*d240*/  FFMA.FTZ R184, R8, R202, R184 ;  /* 0x000000ca08b87223 */ /* 0x000fe400000100b8 */
[----:B------:R-:W-:Y:S02]  /*d250*/  FMUL.FTZ R193, R100, R43 ;  /* 0x0000002b64c17220 */ /* 0x000fe40000410000 */
[----:B------:R-:W-:Y:S01]  /*d260*/  FADD.FTZ R182, -R182, R101 ;  /* 0x00000065b6b67221 */ /* 0x000fe20000010100 */
[----:B------:R-:W-:Y:S01]  /*d270*/  HADD2.F32 R101, -RZ, R58.H0_H0 ;  /* 0x2000003aff657230 */ /* 0x000fe20000004100 */
[----:B------:R-:W-:-:S02]  /*d280*/  FADD.FTZ R166, R166, R185 ;  /* 0x000000b9a6a67221 */ /* 0x000fc40000010000 */
[----:B------:R-:W-:Y:S02]  /*d290*/  FFMA.FTZ R192, R7, R203, R184 ;  /* 0x000000cb07c07223 */ /* 0x000fe400000100b8 */
[-C--:B------:R-:W-:Y:S02]  /*d2a0*/  FFMA.FTZ R203, R139, -R193.reuse, R203 ;  /* 0x800000c18bcb7223 */ /* 0x080fe400000100cb */
[----:B------:R-:W-:Y:S02]  /*d2b0*/  FFMA.FTZ R184, R140, -R193, R204 ;  /* 0x800000c18cb87223 */ /* 0x000fe400000100cc */
[C---:B------:R-:W-:Y:S02]  /*d2c0*/  FMUL.FTZ R193, R102.reuse, -R182 ;  /* 0x800000b666c17220 */ /* 0x040fe40000410000 */
[-C--:B------:R-:W-:Y:S02]  /*d2d0*/  FMUL.FTZ R102, R102, -R166.reuse ;  /* 0x800000a666667220 */ /* 0x080fe40000410000 */
[----:B------:R-:W-:-:S02]  /*d2e0*/  FFMA.FTZ R193, R103, R166, -R193 ;  /* 0x000000a667c17223 */ /* 0x000fc400000108c1 */
[----:B------:R-:W-:Y:S01]  /*d2f0*/  FFMA.FTZ R103, R103, R182, R102 ;  /* 0x000000b667677223 */ /* 0x000fe20000010066 */
[----:B------:R-:W-:Y:S01]  /*d300*/  HADD2.F32 R102, -RZ, R57.H0_H0 ;  /* 0x20000039ff667230 */ /* 0x000fe20000004100 */
[----:B------:R-:W-:Y:S02]  /*d310*/  FFMA.FTZ R196, R10, -R197, R196 ;  /* 0x800000c50ac47223 */ /* 0x000fe400000100c4 */
[----:B------:R-:W-:Y:S02]  /*d320*/  FFMA.FTZ R192, R6, R206, R192 ;  /* 0x000000ce06c07223 */ /* 0x000fe400000100c0 */
[----:B------:R-:W-:Y:S02]  /*d330*/  FFMA.FTZ R196, R9, -R200, R196 ;  /* 0x800000c809c47223 */ /* 0x000fe400000100c4 */
[----:B------:R-:W-:Y:S02]  /*d340*/  FMUL.FTZ R200, R102, R41 ;  /* 0x0000002966c87220 */ /* 0x000fe40000410000 */
[----:B------:R-:W-:-:S02]  /*d350*/  FFMA.FTZ R198, R97, -R168, R198 ;  /* 0x800000a861c67223 */ /* 0x000fc400000100c6 */
[----:B------:R-:W-:Y:S01]  /*d360*/  FADD.FTZ R181, -R181, R103 ;  /* 0x00000067b5b57221 */ /* 0x000fe20000010100 */
[----:B------:R-:W-:Y:S01]  /*d370*/  HADD2.F32 R103, -RZ, R56.H0_H0 ;  /* 0x20000038ff677230 */ /* 0x000fe20000004100 */
[----:B------:R-:W-:Y:S02]  /*d380*/  FFMA.FTZ R168, R134, -R168, R197 ;  /* 0x800000a886a87223 */ /* 0x000fe400000100c5 */
[----:B------:R-:W-:Y:S02]  /*d390*/  FADD.FTZ R165, R165, R193 ;  /* 0x000000c1a5a57221 */ /* 0x000fe40000010000 */
[----:B------:R-:W-:Y:S02]  /*d3a0*/  FFMA.FTZ R197, R5, R207, R192 ;  /* 0x000000cf05c57223 */ /* 0x000fe400000100c0 */
[-C--:B------:R-:W-:Y:S02]  /*d3b0*/  FFMA.FTZ R207, R143, -R200.reuse, R207 ;  /* 0x800000c88fcf7223 */ /* 0x080fe400000100cf */
[----:B------:R-:W-:-:S02]  /*d3c0*/  FFMA.FTZ R192, R144, -R200, R208 ;  /* 0x800000c890c07223 */ /* 0x000fc400000100d0 */
[C---:B------:R-:W-:Y:S02]  /*d3d0*/  FMUL.FTZ R200, R104.reuse, -R181 ;  /* 0x800000b568c87220 */ /* 0x040fe40000410000 */
[-C--:B------:R-:W-:Y:S02]  /*d3e0*/  FMUL.FTZ R104, R104, -R165.reuse ;  /* 0x800000a568687220 */ /* 0x080fe40000410000 */
[----:B------:R-:W-:Y:S02]  /*d3f0*/  FMUL.FTZ R63, R99, R44 ;  /* 0x0000002c633f7220 */ /* 0x000fe40000410000 */
[----:B------:R-:W-:Y:S02]  /*d400*/  FFMA.FTZ R197, R4, R210, R197 ;  /* 0x000000d204c57223 */ /* 0x000fe400000100c5 */
[C---:B------:R-:W-:Y:S02]  /*d410*/  FFMA.FTZ R200, R105.reuse, R165, -R200 ;  /* 0x000000a569c87223 */ /* 0x040fe400000108c8 */
[----:B------:R-:W-:Y:S01]  /*d420*/  FFMA.FTZ R105, R105, R181, R104 ;  /* 0x000000b569697223 */ /* 0x000fe20000010068 */
[----:B------:R-:W-:Y:S01]  /*d430*/  HADD2.F32 R104, -RZ, R55.H0_H0 ;  /* 0x20000037ff687230 */ /* 0x000fe20000004100 */
[----:B------:R-:W-:-:S02]  /*d440*/  FFMA.FTZ R202, R138, -R63, R202 ;  /* 0x8000003f8aca7223 */ /* 0x000fc400000100ca */
[----:B------:R-:W-:Y:S02]  /*d450*/  FFMA.FTZ R63, R137, -R63, R201 ;  /* 0x8000003f893f7223 */ /* 0x000fe400000100c9 */
[----:B------:R-:W-:Y:S02]  /*d460*/  FFMA.FTZ R196, R8, -R201, R196 ;  /* 0x800000c908c47223 */ /* 0x000fe400000100c4 */
[----:B------:R-:W-:Y:S02]  /*d470*/  FFMA.FTZ R201, R3, R212, R197 ;  /* 0x000000d403c97223 */ /* 0x000fe400000100c5 */
[----:B------:R-:W-:Y:S02]  /*d480*/  FADD.FTZ R197, R164, R200 ;  /* 0x000000c8a4c57221 */ /* 0x000fe40000010000 */
[----:B------:R-:W-:Y:S01]  /*d490*/  FADD.FTZ R180, -R180, R105 ;  /* 0x00000069b4b47221 */ /* 0x000fe20000010100 */
[----:B------:R-:W-:Y:S01]  /*d4a0*/  HADD2.F32 R105, -RZ, R54.H0_H0 ;  /* 0x20000036ff697230 */ /* 0x000fe20000004100 */
[----:B------:R-:W-:-:S02]  /*d4b0*/  FFMA.FTZ R196, R7, -R204, R196 ;  /* 0x800000cc07c47223 */ /* 0x000fc400000100c4 */
[----:B------:R-:W-:Y:S02]  /*d4c0*/  FMUL.FTZ R185, R101, R42 ;  /* 0x0000002a65b97220 */ /* 0x000fe40000410000 */
[----:B------:R-:W-:Y:S02]  /*d4d0*/  FFMA.FTZ R164, R2, R214, R201 ;  /* 0x000000d602a47223 */ /* 0x000fe400000100c9 */
[C---:B------:R-:W-:Y:S02]  /*d4e0*/  FMUL.FTZ R204, R108.reuse, -R180 ;  /* 0x800000b46ccc7220 */ /* 0x040fe40000410000 */
[----:B------:R-:W-:Y:S02]  /*d4f0*/  FMUL.FTZ R201, R108, -R197 ;  /* 0x800000c56cc97220 */ /* 0x000fe40000410000 */
[----:B------:R-:W-:Y:S02]  /*d500*/  FMUL.FTZ R108, R167, UR43 ;  /* 0x0000002ba76c7c20 */ /* 0x000fe40008410000 */
[----:B------:R-:W-:-:S02]  /*d510*/  FMUL.FTZ R200, R105, R38 ;  /* 0x0000002669c87220 */ /* 0x000fc40000410000 */
[-C--:B------:R-:W-:Y:S02]  /*d520*/  FFMA.FTZ R206, R142, -R185.reuse, R206 ;  /* 0x800000b98ece7223 */ /* 0x080fe400000100ce */
[----:B------:R-:W-:Y:S02]  /*d530*/  FFMA.FTZ R185, R141, -R185, R205 ;  /* 0x800000b98db97223 */ /* 0x000fe400000100cd */
[----:B------:R-:W-:Y:S02]  /*d540*/  FFMA.FTZ R196, R6, -R205, R196 ;  /* 0x800000cd06c47223 */ /* 0x000fe400000100c4 */
[C---:B------:R-:W-:Y:S02]  /*d550*/  FFMA.FTZ R205, R183.reuse, UR44, -R108 ;  /* 0x0000002cb7cd7c23 */ /* 0x040fe4000801086c */
[----:B------:R-:W-:Y:S02]  /*d560*/  FFMA.FTZ R214, R150, -R200, R214 ;  /* 0x800000c896d67223 */ /* 0x000fe400000100d6 */
[----:B------:R-:W-:-:S02]  /*d570*/  FMUL.FTZ R108, R183, UR43 ;  /* 0x0000002bb76c7c20 */ /* 0x000fc40008410000 */
[----:B------:R-:W-:Y:S02]  /*d580*/  FFMA.FTZ R200, R149, -R200, R213 ;  /* 0x800000c895c87223 */ /* 0x000fe400000100d5 */
[C---:B------:R-:W-:Y:S02]  /*d590*/  FFMA.FTZ R204, R109.reuse, R197, -R204 ;  /* 0x000000c56dcc7223 */ /* 0x040fe400000108cc */
[----:B------:R-:W-:Y:S02]  /*d5a0*/  FFMA.FTZ R201, R109, R180, R201 ;  /* 0x000000b46dc97223 */ /* 0x000fe400000100c9 */
[----:B------:R-:W-:Y:S02]  /*d5b0*/  FMUL.FTZ R149, R149, R183 ;  /* 0x000000b795957220 */ /* 0x000fe40000410000 */
[----:B------:R-:W-:Y:S02]  /*d5c0*/  FFMA.FTZ R109, R167, UR44, R108 ;  /* 0x0000002ca76d7c23 */ /* 0x000fe4000801006c */
[----:B------:R-:W-:-:S02]  /*d5d0*/  FMUL.FTZ R108, R200, R205 ;  /* 0x000000cdc86c7220 */ /* 0x000fc40000410000 */
[-C--:B------:R-:W-:Y:S02]  /*d5e0*/  FMUL.FTZ R183, R183, R38.reuse ;  /* 0x00000026b7b77220 */ /* 0x080fe40000410000 */
[----:B------:R-:W-:Y:S02]  /*d5f0*/  FMUL.FTZ R205, R167, R38 ;  /* 0x00000026a7cd7220 */ /* 0x000fe40000410000 */
[----:B------:R-:W-:Y:S02]  /*d600*/  FMUL.FTZ R193, R103, R40 ;  /* 0x0000002867c17220 */ /* 0x000fe40000410000 */
[----:B------:R-:W-:Y:S01]  /*d610*/  FFMA.FTZ R150, R150, R167, R149 ;  /* 0x000000a796967223 */ /* 0x000fe20000010095 */
[----:B------:R-:W-:Y:S01]  /*d620*/  HADD2.F32 R149, -RZ, R53.H0_H0 ;  /* 0x20000035ff957230 */ /* 0x000fe20000004100 */
[----:B------:R-:W-:Y:S02]  /*d630*/  FFMA.FTZ R196, R5, -R208, R196 ;  /* 0x800000d005c47223 */ /* 0x000fe400000100c4 */
[----:B------:R-:W-:-:S02]  /*d640*/  FMUL.FTZ R167, R200, R183 ;  /* 0x000000b7c8a77220 */ /* 0x000fc40000410000 */
[----:B------:R-:W-:Y:S02]  /*d650*/  FMUL.FTZ R200, R200, R205 ;  /* 0x000000cdc8c87220 */ /* 0x000fe40000410000 */
[-C--:B------:R-:W-:Y:S02]  /*d660*/  FFMA.FTZ R210, R146, -R193.reuse, R210 ;  /* 0x800000c192d27223 */ /* 0x080fe400000100d2 */
[----:B------:R-:W-:Y:S02]  /*d670*/  FADD.FTZ R201, -R179, R201 ;  /* 0x000000c9b3c97221 */ /* 0x000fe40000010100 */
[----:B------:R-:W-:Y:S02]  /*d680*/  FFMA.FTZ R193, R145, -R193, R209 ;  /* 0x800000c191c17223 */ /* 0x000fe400000100d1 */
[----:B------:R-:W-:Y:S02]  /*d690*/  FADD.FTZ R163, R163, R204 ;  /* 0x000000cca3a37221 */ /* 0x000fe40000010000 */
[----:B------:R-:W-:-:S02]  /*d6a0*/  FFMA.FTZ R209, R4, -R209, R196 ;  /* 0x800000d104d17223 */ /* 0x000fc400000100c4 */
[C---:B------:R-:W-:Y:S02]  /*d6b0*/  FFMA.FTZ R108, R214.reuse, R109, R108 ;  /* 0x0000006dd66c7223 */ /* 0x040fe4000001006c */
[----:B------:R-:W-:Y:S02]  /*d6c0*/  FFMA.FTZ R167, R214, R205, R167 ;  /* 0x000000cdd6a77223 */ /* 0x000fe400000100a7 */
[----:B------:R-:W-:Y:S02]  /*d6d0*/  FMUL.FTZ R196, R104, R39 ;  /* 0x0000002768c47220 */ /* 0x000fe40000410000 */
[----:B------:R-:W-:Y:S02]  /*d6e0*/  FFMA.FTZ R214, R214, R183, -R200 ;  /* 0x000000b7d6d67223 */ /* 0x000fe400000108c8 */
[C---:B------:R-:W-:Y:S02]  /*d6f0*/  FMUL.FTZ R200, R112.reuse, -R201 ;  /* 0x800000c970c87220 */ /* 0x040fe40000410000 */
[----:B------:R-:W-:-:S02]  /*d700*/  FMUL.FTZ R112, R112, -R163 ;  /* 0x800000a370707220 */ /* 0x000fc40000410000 */
[-C--:B------:R-:W-:Y:S02]  /*d710*/  FFMA.FTZ R212, R148, -R196.reuse, R212 ;  /* 0x800000c494d47223 */ /* 0x080fe400000100d4 */
[----:B------:R-:W-:Y:S02]  /*d720*/  FFMA.FTZ R209, R3, -R211, R209 ;  /* 0x800000d303d17223 */ /* 0x000fe400000100d1 */
[----:B------:R-:W-:Y:S02]  /*d730*/  FFMA.FTZ R196, R147, -R196, R211 ;  /* 0x800000c493c47223 */ /* 0x000fe400000100d3 */
[----:B------:R-:W-:Y:S02]  /*d740*/  FFMA.FTZ R211, R113, R201, R112 ;  /* 0x000000c971d37223 */ /* 0x000fe40000010070 */
[----:B------:R-:W-:Y:S02]  /*d750*/  FMUL.FTZ R204, R149, R37 ;  /* 0x0000002595cc7220 */ /* 0x000fe40000410000 */
[----:B------:R-:W-:-:S02]  /*d760*/  FMUL.FTZ R112, R60, UR43 ;  /* 0x0000002b3c707c20 */ /* 0x000fc40008410000 */
[----:B------:R-:W-:Y:S02]  /*d770*/  FFMA.FTZ R213, R2, -R213, R209 ;  /* 0x800000d502d57223 */ /* 0x000fe400000100d1 */
[----:B------:R-:W-:Y:S02]  /*d780*/  FFMA.FTZ R209, R113, R163, -R200 ;  /* 0x000000a371d17223 */ /* 0x000fe400000108c8 */
[C---:B------:R-:W-:Y:S02]  /*d790*/  FMUL.FTZ R109, R152.reuse, R61 ;  /* 0x0000003d986d7220 */ /* 0x040fe40000410000 */
[C---:B------:R-:W-:Y:S02]  /*d7a0*/  FMUL.FTZ R113, R61.reuse, UR43 ;  /* 0x0000002b3d717c20 */ /* 0x040fe40008410000 */
[----:B------:R-:W-:Y:S02]  /*d7b0*/  FFMA.FTZ R152, R152, -R204, R216 ;  /* 0x800000cc98987223 */ /* 0x000fe400000100d8 */
[----:B------:R-:W-:-:S02]  /*d7c0*/  FFMA.FTZ R179, R61, UR44, -R112 ;  /* 0x0000002c3db37c23 */ /* 0x000fc40008010870 */
[C---:B------:R-:W-:Y:S02]  /*d7d0*/  FFMA.FTZ R109, R151.reuse, R60, R109 ;  /* 0x0000003c976d7223 */ /* 0x040fe4000001006d */
[----:B------:R-:W-:Y:S02]  /*d7e0*/  FFMA.FTZ R112, R60, UR44, R113 ;  /* 0x0000002c3c707c23 */ /* 0x000fe40008010071 */
[----:B------:R-:W-:Y:S02]  /*d7f0*/  FFMA.FTZ R151, R151, -R204, R215 ;  /* 0x800000cc97977223 */ /* 0x000fe400000100d7 */
[----:B------:R-:W-:Y:S01]  /*d800*/  FMUL.FTZ R113, R152, R179 ;  /* 0x000000b398717220 */ /* 0x000fe20000410000 */
[----:B------:R-:W-:Y:S01]  /*d810*/  SHF.L.U32 R179, R84, 0x5, RZ ;  /* 0x0000000554b37819 */ /* 0x000fe200000006ff */
[----:B------:R-:W-:Y:S02]  /*d820*/  FADD.FTZ R178, -R178, R211 ;  /* 0x000000d3b2b27221 */ /* 0x000fe40000010100 */
[----:B------:R-:W-:Y:S01]  /*d830*/  FADD.FTZ R162, R162, R209 ;  /* 0x000000d1a2a27221 */ /* 0x000fe20000010000 */
[----:B------:R-:W-:Y:S01]  /*d840*/  LEA.HI.SX32 R179, R179, R179, 0x1b ;  /* 0x000000b3b3b37211 */ /* 0x000fe200078fdaff */
[----:B------:R-:W-:-:S02]  /*d850*/  FFMA.FTZ R113, R151, R112, R113 ;  /* 0x0000007097717223 */ /* 0x000fc40000010071 */
[C---:B------:R-:W-:Y:S02]  /*d860*/  FMUL.FTZ R112, R114.reuse, -R178 ;  /* 0x800000b272707220 */ /* 0x040fe40000410000 */
[-C--:B------:R-:W-:Y:S02]  /*d870*/  FMUL.FTZ R114, R114, -R162.reuse ;  /* 0x800000a272727220 */ /* 0x080fe40000410000 */
[C---:B------:R-:W-:Y:S02]  /*d880*/  FFMA.FTZ R112, R115.reuse, R162, -R112 ;  /* 0x000000a273707223 */ /* 0x040fe40000010870 */
[----:B------:R-:W-:Y:S02]  /*d890*/  FFMA.FTZ R114, R115, R178, R114 ;  /* 0x000000b273727223 */ /* 0x000fe40000010072 */
[----:B------:R-:W-:Y:S02]  /*d8a0*/  FMUL.FTZ R115, R166, UR43 ;  /* 0x0000002ba6737c20 */ /* 0x000fe40008410000 */
[----:B------:R-:W-:-:S02]  /*d8b0*/  FMUL.FTZ R204, R105, R183 ;  /* 0x000000b769cc7220 */ /* 0x000fc40000410000 */
[C---:B------:R-:W-:Y:S02]  /*d8c0*/  FFMA.FTZ R183, R182.reuse, UR44, -R115 ;  /* 0x0000002cb6b77c23 */ /* 0x040fe40008010873 */
[----:B------:R-:W-:Y:S01]  /*d8d0*/  FMUL.FTZ R115, R182, UR43 ;  /* 0x0000002bb6737c20 */ /* 0x000fe20008410000 */
[----:B------:R-:W-:Y:S01]  /*d8e0*/  STS [R179.X4+0x10f4], R204 ;  /* 0x0010f4ccb3007388 */ /* 0x000fe20000004800 */
[----:B------:R-:W-:Y:S02]  /*d8f0*/  FADD.FTZ R161, R161, R112 ;  /* 0x00000070a1a17221 */ /* 0x000fe40000010000 */
[----:B------:R-:W-:Y:S02]  /*d900*/  FFMA.FTZ R115, R166, UR44, R115 ;  /* 0x0000002ca6737c23 */ /* 0x000fe40008010073 */
[----:B------:R-:W-:Y:S02]  /*d910*/  FMUL.FTZ R112, R196, R183 ;  /* 0x000000b7c4707220 */ /* 0x000fe40000410000 */
[----:B------:R-:W-:-:S02]  /*d920*/  FADD.FTZ R177, -R177, R114 ;  /* 0x00000072b1b17221 */ /* 0x000fc40000010100 */
[----:B------:R-:W-:Y:S02]  /*d930*/  FMUL.FTZ R114, R116, -R161 ;  /* 0x800000a174727220 */ /* 0x000fe40000410000 */
[----:B------:R-:W-:Y:S02]  /*d940*/  FFMA.FTZ R112, R212, R115, R112 ;  /* 0x00000073d4707223 */ /* 0x000fe40000010070 */
[-C--:B------:R-:W-:Y:S02]  /*d950*/  FFMA.FTZ R115, R117, R177.reuse, R114 ;  /* 0x000000b175737223 */ /* 0x080fe40000010072 */
[----:B------:R-:W-:Y:S02]  /*d960*/  FMUL.FTZ R116, R116, -R177 ;  /* 0x800000b174747220 */ /* 0x000fe40000410000 */
[----:B------:R-:W-:Y:S02]  /*d970*/  FMUL.FTZ R147, R147, R182 ;  /* 0x000000b693937220 */ /* 0x000fe40000410000 */
[----:B------:R-:W-:-:S02]  /*d980*/  FADD.FTZ R176, -R176, R115 ;  /* 0x00000073b0b07221 */ /* 0x000fc40000010100 */
[----:B------:R-:W-:Y:S02]  /*d990*/  FFMA.FTZ R117, R117, R161, -R116 ;  /* 0x000000a175757223 */ /* 0x000fe40000010874 */
[-C--:B------:R-:W-:Y:S02]  /*d9a0*/  FMUL.FTZ R115, R182, R39.reuse ;  /* 0x00000027b6737220 */ /* 0x080fe40000410000 */
[----:B------:R-:W-:Y:S02]  /*d9b0*/  FMUL.FTZ R183, R166, R39 ;  /* 0x00000027a6b77220 */ /* 0x000fe40000410000 */
[----:B------:R-:W-:Y:S02]  /*d9c0*/  FFMA.FTZ R148, R148, R166, R147 ;  /* 0x000000a694947223 */ /* 0x000fe40000010093 */
[----:B------:R-:W-:Y:S02]  /*d9d0*/  FMUL.FTZ R147, R196, R115 ;  /* 0x00000073c4937220 */ /* 0x000fe40000410000 */
[----:B------:R-:W-:-:S02]  /*d9e0*/  FADD.FTZ R160, R160, R117 ;  /* 0x00000075a0a07221 */ /* 0x000fc40000010000 */
[-C--:B------:R-:W-:Y:S02]  /*d9f0*/  FMUL.FTZ R196, R196, R183.reuse ;  /* 0x000000b7c4c47220 */ /* 0x080fe40000410000 */
[-C--:B------:R-:W-:Y:S02]  /*da00*/  FMUL.FTZ R116, R104, R183.reuse ;  /* 0x000000b768747220 */ /* 0x080fe40000410000 */
[----:B------:R-:W-:Y:S02]  /*da10*/  FMUL.FTZ R114, R118, -R176 ;  /* 0x800000b076727220 */ /* 0x000fe40000410000 */
[----:B------:R-:W-:Y:S01]  /*da20*/  FFMA.FTZ R147, R212, R183, R147 ;  /* 0x000000b7d4937223 */ /* 0x000fe20000010093 */
[----:B------:R0:W-:Y:S01]  /*da30*/  STS [R179.X4+0x10e8], R116 ;  /* 0x0010e874b3007388 */ /* 0x0001e20000004800 */
[----:B------:R-:W-:Y:S02]  /*da40*/  FMUL.FTZ R118, R118, -R160 ;  /* 0x800000a076767220 */ /* 0x000fe40000410000 */
[----:B------:R-:W-:-:S02]  /*da50*/  FFMA.FTZ R212, R212, R115, -R196 ;  /* 0x00000073d4d47223 */ /* 0x000fc400000108c4 */
[----:B------:R-:W-:Y:S02]  /*da60*/  FFMA.FTZ R114, R119, R160, -R114 ;  /* 0x000000a077727223 */ /* 0x000fe40000010872 */
[----:B------:R-:W-:Y:S02]  /*da70*/  FMUL.FTZ R166, R104, R115 ;  /* 0x0000007368a67220 */ /* 0x000fe40000410000 */
[----:B------:R-:W-:Y:S02]  /*da80*/  FMUL.FTZ R115, R145, R181 ;  /* 0x000000b591737220 */ /* 0x000fe40000410000 */
[----:B0-----:R-:W-:Y:S01]  /*da90*/  FMUL.FTZ R116, R165, UR43 ;  /* 0x0000002ba5747c20 */ /* 0x001fe20008410000 */
[----:B------:R0:W-:Y:S01]  /*daa0*/  STS [R179.X4+0x10ec], R166 ;  /* 0x0010eca6b3007388 */ /* 0x0001e20000004800 */
[----:B------:R-:W-:Y:S02]  /*dab0*/  FFMA.FTZ R118, R119, R176, R118 ;  /* 0x000000b077767223 */ /* 0x000fe40000010076 */
[----:B------:R-:W-:-:S02]  /*dac0*/  FADD.FTZ R159, R159, R114 ;  /* 0x000000729f9f7221 */ /* 0x000fc40000010000 */
[----:B------:R-:W-:Y:S02]  /*dad0*/  FFMA.FTZ R115, R146, R165, R115 ;  /* 0x000000a592737223 */ /* 0x000fe40000010073 */
[C---:B------:R-:W-:Y:S02]  /*dae0*/  FMUL.FTZ R114, R181.reuse, UR43 ;  /* 0x0000002bb5727c20 */ /* 0x040fe40008410000 */
[C---:B------:R-:W-:Y:S02]  /*daf0*/  FFMA.FTZ R116, R181.reuse, UR44, -R116 ;  /* 0x0000002cb5747c23 */ /* 0x040fe40008010874 */
[----:B------:R-:W-:Y:S02]  /*db00*/  FMUL.FTZ R146, R181, R40 ;  /* 0x00000028b5927220 */ /* 0x000fe40000410000 */
[----:B------:R-:W-:Y:S02]  /*db10*/  FADD.FTZ R175, -R175, R118 ;  /* 0x00000076afaf7221 */ /* 0x000fe40000010100 */
[----:B------:R-:W-:-:S02]  /*db20*/  FFMA.FTZ R117, R165, UR44, R114 ;  /* 0x0000002ca5757c23 */ /* 0x000fc40008010072 */
[----:B------:R-:W-:Y:S02]  /*db30*/  FMUL.FTZ R118, R165, R40 ;  /* 0x00000028a5767220 */ /* 0x000fe40000410000 */
[C---:B------:R-:W-:Y:S02]  /*db40*/  FMUL.FTZ R119, R193.reuse, R146 ;  /* 0x00000092c1777220 */ /* 0x040fe40000410000 */
[----:B------:R-:W-:Y:S02]  /*db50*/  FMUL.FTZ R114, R193, R116 ;  /* 0x00000074c1727220 */ /* 0x000fe40000410000 */
[----:B------:R-:W-:Y:S02]  /*db60*/  FMUL.FTZ R116, R120, -R175 ;  /* 0x800000af78747220 */ /* 0x000fe40000410000 */
[-C--:B0-----:R-:W-:Y:S02]  /*db70*/  FMUL.FTZ R166, R103, R118.reuse ;  /* 0x0000007667a67220 */ /* 0x081fe40000410000 */
[----:B------:R-:W-:-:S02]  /*db80*/  FMUL.FTZ R193, R193, R118 ;  /* 0x00000076c1c17220 */ /* 0x000fc40000410000 */
[----:B------:R-:W-:Y:S01]  /*db90*/  FFMA.FTZ R118, R210, R118, R119 ;  /* 0x00000076d2767223 */ /* 0x000fe20000010077 */
[----:B------:R0:W-:Y:S01]  /*dba0*/  STS [R179.X4+0x10e0], R166 ;  /* 0x0010e0a6b3007388 */ /* 0x0001e20000004800 */
[-C--:B------:R-:W-:Y:S02]  /*dbb0*/  FFMA.FTZ R119, R121, R159.reuse, -R116 ;  /* 0x0000009f79777223 */ /* 0x080fe40000010874 */
[----:B------:R-:W-:Y:S02]  /*dbc0*/  FMUL.FTZ R120, R120, -R159 ;  /* 0x8000009f78787220 */ /* 0x000fe40000410000 */
[----:B------:R-:W-:Y:S02]  /*dbd0*/  FADD.FTZ R158, R158, R119 ;  /* 0x000000779e9e7221 */ /* 0x000fe40000010000 */
[----:B------:R-:W-:Y:S02]  /*dbe0*/  FMUL.FTZ R119, R197, UR43 ;  /* 0x0000002bc5777c20 */ /* 0x000fe40008410000 */
[----:B------:R-:W-:-:S02]  /*dbf0*/  FFMA.FTZ R145, R121, R175, R120 ;  /* 0x000000af79917223 */ /* 0x000fc40000010078 */
[----:B------:R-:W-:Y:S02]  /*dc00*/  FMUL.FTZ R116, R144, R180 ;  /* 0x000000b490747220 */ /* 0x000fe40000410000 */
[C---:B------:R-:W-:Y:S02]  /*dc10*/  FMUL.FTZ R120, R180.reuse, UR43 ;  /* 0x0000002bb4787c20 */ /* 0x040fe40008410000 */
[C---:B------:R-:W-:Y:S02]  /*dc20*/  FFMA.FTZ R119, R180.reuse, UR44, -R119 ;  /* 0x0000002cb4777c23 */ /* 0x040fe40008010877 */
[----:B------:R-:W-:Y:S02]  /*dc30*/  FMUL.FTZ R165, R180, R41 ;  /* 0x00000029b4a57220 */ /* 0x000fe40000410000 */
[-C--:B------:R-:W-:Y:S02]  /*dc40*/  FFMA.FTZ R121, R210, R146.reuse, -R193 ;  /* 0x00000092d2797223 */ /* 0x080fe400000108c1 */
[----:B------:R-:W-:-:S02]  /*dc50*/  FMUL.FTZ R182, R103, R146 ;  /* 0x0000009267b67220 */ /* 0x000fc40000410000 */
[----:B------:R-:W-:Y:S02]  /*dc60*/  FADD.FTZ R174, -R174, R145 ;  /* 0x00000091aeae7221 */ /* 0x000fe40000010100 */
[----:B------:R-:W-:Y:S01]  /*dc70*/  FFMA.FTZ R116, R143, R197, R116 ;  /* 0x000000c58f747223 */ /* 0x000fe20000010074 */
[----:B------:R1:W-:Y:S01]  /*dc80*/  STS [R179.X4+0x10e4], R182 ;  /* 0x0010e4b6b3007388 */ /* 0x0003e20000004800 */
[C---:B------:R-:W-:Y:S02]  /*dc90*/  FFMA.FTZ R146, R197.reuse, UR44, R120 ;  /* 0x0000002cc5927c23 */ /* 0x040fe40008010078 */
[----:B------:R-:W-:Y:S02]  /*dca0*/  FMUL.FTZ R197, R197, R41 ;  /* 0x00000029c5c57220 */ /* 0x000fe40000410000 */
[C---:B------:R-:W-:Y:S02]  /*dcb0*/  FMUL.FTZ R145, R192.reuse, R119 ;  /* 0x00000077c0917220 */ /* 0x040fe40000410000 */
[----:B------:R-:W-:-:S02]  /*dcc0*/  FMUL.FTZ R120, R192, R165 ;  /* 0x000000a5c0787220 */ /* 0x000fc40000410000 */
[C---:B------:R-:W-:Y:S02]  /*dcd0*/  FMUL.FTZ R119, R122.reuse, -R158 ;  /* 0x8000009e7a777220 */ /* 0x040fe40000410000 */
[-C--:B------:R-:W-:Y:S02]  /*dce0*/  FMUL.FTZ R122, R122, -R174.reuse ;  /* 0x800000ae7a7a7220 */ /* 0x080fe40000410000 */
[----:B------:R-:W-:Y:S02]  /*dcf0*/  FFMA.FTZ R143, R207, R197, R120 ;  /* 0x000000c5cf8f7223 */ /* 0x000fe40000010078 */
        /* <DEDUP_REMOVED lines=9> */
[----:B------:R-:W-:Y:S02]  /*dd90*/  FADD.FTZ R172, -R172, R125 ;  /* 0x0000007dacac7221 */ /* 0x000fe40000010100 */
[----:B------:R-:W-:Y:S02]  /*dda0*/  FADD.FTZ R156, R156, R123 ;  /* 0x0000007b9c9c7221 */ /* 0x000fe40000010000 */
[C---:B------:R-:W-:Y:S02]  /*ddb0*/  FMUL.FTZ R122, R128.reuse, -R172 ;  /* 0x800000ac807a7220 */ /* 0x040fe40000410000 */
[----:B------:R-:W-:Y:S02]  /*ddc0*/  FFMA.FTZ R120, R139, R162, R140 ;  /* 0x000000a28b787223 */ /* 0x000fe4000001008c */
[----:B------:R-:W-:Y:S02]  /*ddd0*/  FMUL.FTZ R128, R128, -R156 ;  /* 0x8000009c80807220 */ /* 0x000fe40000410000 */
[----:B------:R-:W-:-:S02]  /*dde0*/  FMUL.FTZ R139, R162, UR43 ;  /* 0x0000002ba28b7c20 */ /* 0x000fc40008410000 */
[C---:B------:R-:W-:Y:S02]  /*ddf0*/  FMUL.FTZ R125, R178.reuse, UR43 ;  /* 0x0000002bb27d7c20 */ /* 0x040fe40008410000 */
[----:B------:R-:W-:Y:S02]  /*de00*/  FFMA.FTZ R128, R129, R172, R128 ;  /* 0x000000ac81807223 */ /* 0x000fe40000010080 */
[----:B------:R-:W-:Y:S02]  /*de10*/  FMUL.FTZ R119, R141, R201 ;  /* 0x000000c98d777220 */ /* 0x000fe40000410000 */
[C---:B------:R-:W-:Y:S02]  /*de20*/  FFMA.FTZ R139, R178.reuse, UR44, -R139 ;  /* 0x0000002cb28b7c23 */ /* 0x040fe4000801088b */
[----:B------:R-:W-:Y:S02]  /*de30*/  FMUL.FTZ R123, R178, R43 ;  /* 0x0000002bb27b7220 */ /* 0x000fe40000410000 */
[----:B------:R-:W-:-:S02]  /*de40*/  FFMA.FTZ R122, R129, R156, -R122 ;  /* 0x0000009c817a7223 */ /* 0x000fc4000001087a */
[C---:B------:R-:W-:Y:S02]  /*de50*/  FMUL.FTZ R141, R162.reuse, R43 ;  /* 0x0000002ba28d7220 */ /* 0x040fe40000410000 */
[----:B------:R-:W-:Y:S02]  /*de60*/  FFMA.FTZ R124, R162, UR44, R125 ;  /* 0x0000002ca27c7c23 */ /* 0x000fe4000801007d */
[----:B------:R-:W-:Y:S02]  /*de70*/  FADD.FTZ R171, -R171, R128 ;  /* 0x00000080abab7221 */ /* 0x000fe40000010100 */
[C---:B------:R-:W-:Y:S02]  /*de80*/  FMUL.FTZ R140, R184.reuse, R123 ;  /* 0x0000007bb88c7220 */ /* 0x040fe40000410000 */
[----:B------:R-:W-:Y:S02]  /*de90*/  FMUL.FTZ R125, R184, R139 ;  /* 0x0000008bb87d7220 */ /* 0x000fe40000410000 */
[----:B------:R-:W-:-:S02]  /*dea0*/  FADD.FTZ R155, R155, R122 ;  /* 0x0000007a9b9b7221 */ /* 0x000fc40000010000 */
[----:B------:R-:W-:Y:S02]  /*deb0*/  FMUL.FTZ R184, R184, R141 ;  /* 0x0000008db8b87220 */ /* 0x000fe40000410000 */
[C---:B------:R-:W-:Y:S02]  /*dec0*/  FMUL.FTZ R122, R130.reuse, -R171 ;  /* 0x800000ab827a7220 */ /* 0x040fe40000410000 */
[----:B------:R-:W-:Y:S02]  /*ded0*/  FMUL.FTZ R130, R130, -R155 ;  /* 0x8000009b82827220 */ /* 0x000fe40000410000 */
[C---:B------:R-:W-:Y:S02]  /*dee0*/  FFMA.FTZ R140, R203.reuse, R141, R140 ;  /* 0x0000008dcb8c7223 */ /* 0x040fe4000001008c */
[C---:B------:R-:W-:Y:S02]  /*def0*/  FFMA.FTZ R139, R203.reuse, R123, -R184 ;  /* 0x0000007bcb8b7223 */ /* 0x040fe400000108b8 */
[----:B------:R-:W-:-:S02]  /*df00*/  FFMA.FTZ R203, R203, R124, R125 ;  /* 0x0000007ccbcb7223 */ /* 0x000fc4000001007d */
[C---:B------:R-:W-:Y:S02]  /*df10*/  FFMA.FTZ R125, R131.reuse, R155, -R122 ;  /* 0x0000009b837d7223 */ /* 0x040fe4000001087a */
[----:B------:R-:W-:Y:S02]  /*df20*/  FFMA.FTZ R131, R131, R171, R130 ;  /* 0x000000ab83837223 */ /* 0x000fe40000010082 */
[----:B------:R-:W-:Y:S02]  /*df30*/  FADD.FTZ R154, R154, R125 ;  /* 0x0000007d9a9a7221 */ /* 0x000fe40000010000 */
[----:B------:R-:W-:Y:S02]  /*df40*/  FADD.FTZ R170, -R170, R131 ;  /* 0x00000083aaaa7221 */ /* 0x000fe40000010100 */
[----:B------:R-:W-:Y:S02]  /*df50*/  FMUL.FTZ R144, R192, R197 ;  /* 0x000000c5c0907220 */ /* 0x000fe40000410000 */
[----:B------:R-:W-:-:S02]  /*df60*/  FMUL.FTZ R124, R132, -R170 ;  /* 0x800000aa847c7220 */ /* 0x000fc40000410000 */
[----:B------:R-:W-:Y:S02]  /*df70*/  FMUL.FTZ R132, R132, -R154 ;  /* 0x8000009a84847220 */ /* 0x000fe40000410000 */
[----:B------:R-:W-:Y:S02]  /*df80*/  FMUL.FTZ R136, R136, R176 ;  /* 0x000000b088887220 */ /* 0x000fe40000410000 */
[----:B------:R-:W-:Y:S02]  /*df90*/  FFMA.FTZ R132, R133, R170, R132 ;  /* 0x000000aa85847223 */ /* 0x000fe40000010084 */
[----:B------:R-:W-:Y:S02]  /*dfa0*/  FMUL.FTZ R129, R160, UR43 ;  /* 0x0000002ba0817c20 */ /* 0x000fe40008410000 */
[----:B------:R-:W-:Y:S02]  /*dfb0*/  FFMA.FTZ R144, R207, R165, -R144 ;  /* 0x000000a5cf907223 */ /* 0x000fe40000010890 */
[----:B------:R-:W-:-:S02]  /*dfc0*/  FFMA.FTZ R124, R133, R154, -R124 ;  /* 0x0000009a857c7223 */ /* 0x000fc4000001087c */
[----:B------:R-:W-:Y:S02]  /*dfd0*/  FADD.FTZ R169, -R169, R132 ;  /* 0x00000084a9a97221 */ /* 0x000fe40000010100 */
[----:B------:R-:W-:Y:S02]  /*dfe0*/  FFMA.FTZ R207, R207, R146, R145 ;  /* 0x00000092cfcf7223 */ /* 0x000fe40000010091 */
[----:B------:R-:W-:Y:S02]  /*dff0*/  FFMA.FTZ R122, R135, R160, R136 ;  /* 0x000000a0877a7223 */ /* 0x000fe40000010088 */
[-C--:B------:R-:W-:Y:S02]  /*e000*/  FMUL.FTZ R135, R176, R45.reuse ;  /* 0x0000002db0877220 */ /* 0x080fe40000410000 */
[----:B------:R-:W-:Y:S02]  /*e010*/  FMUL.FTZ R145, R160, R45 ;  /* 0x0000002da0917220 */ /* 0x000fe40000410000 */
[----:B------:R-:W-:-:S02]  /*e020*/  FMUL.FTZ R125, R176, UR43 ;  /* 0x0000002bb07d7c20 */ /* 0x000fc40008410000 */
[----:B------:R-:W-:Y:S02]  /*e030*/  FFMA.FTZ R129, R176, UR44, -R129 ;  /* 0x0000002cb0817c23 */ /* 0x000fe40008010881 */
[----:B------:R-:W-:Y:S02]  /*e040*/  FADD.FTZ R153, R153, R124 ;  /* 0x0000007c99997221 */ /* 0x000fe40000010000 */
[----:B------:R-:W-:Y:S02]  /*e050*/  FMUL.FTZ R133, R169, R52 ;  /* 0x00000034a9857220 */ /* 0x000fe40000410000 */
[C---:B------:R-:W-:Y:S02]  /*e060*/  FMUL.FTZ R130, R62.reuse, R135 ;  /* 0x000000873e827220 */ /* 0x040fe40000410000 */
[----:B------:R-:W-:Y:S02]  /*e070*/  FMUL.FTZ R128, R62, R145 ;  /* 0x000000913e807220 */ /* 0x000fe40000410000 */
[----:B------:R-:W-:-:S02]  /*e080*/  FMUL.FTZ R180, R102, R165 ;  /* 0x000000a566b47220 */ /* 0x000fc40000410000 */
[----:B------:R-:W-:Y:S02]  /*e090*/  FFMA.FTZ R136, R160, UR44, R125 ;  /* 0x0000002ca0887c23 */ /* 0x000fe4000801007d */
[----:B------:R-:W-:Y:S01]  /*e0a0*/  FMUL.FTZ R129, R62, R129 ;  /* 0x000000813e817220 */ /* 0x000fe20000410000 */
[----:B------:R2:W-:Y:S01]  /*e0b0*/  STS [R179.X4+0x10dc], R180 ;  /* 0x0010dcb4b3007388 */ /* 0x0005e20000004800 */
[----:B------:R-:W-:Y:S02]  /*e0c0*/  FMUL.FTZ R62, R170, R51 ;  /* 0x00000033aa3e7220 */ /* 0x000fe40000410000 */
[----:B------:R-:W-:Y:S02]  /*e0d0*/  FMUL.FTZ R165, R153, R52 ;  /* 0x0000003499a57220 */ /* 0x000fe40000410000 */
[----:B------:R-:W-:Y:S02]  /*e0e0*/  FMUL.FTZ R124, R66, R133 ;  /* 0x00000085427c7220 */ /* 0x000fe40000410000 */
[----:B------:R-:W-:-:S02]  /*e0f0*/  FFMA.FTZ R130, R199, R145, R130 ;  /* 0x00000091c7827223 */ /* 0x000fc40000010082 */
[C---:B------:R-:W-:Y:S02]  /*e100*/  FFMA.FTZ R128, R199.reuse, R135, -R128 ;  /* 0x00000087c7807223 */ /* 0x040fe40000010880 */
[----:B------:R-:W-:Y:S02]  /*e110*/  FFMA.FTZ R199, R199, R136, R129 ;  /* 0x00000088c7c77223 */ /* 0x000fe40000010081 */
[----:B------:R-:W-:Y:S02]  /*e120*/  FMUL.FTZ R136, R154, R51 ;  /* 0x000000339a887220 */ /* 0x000fe40000410000 */
[----:B------:R-:W-:Y:S02]  /*e130*/  FMUL.FTZ R129, R188, R62 ;  /* 0x0000003ebc817220 */ /* 0x000fe40000410000 */
[-C--:B------:R-:W-:Y:S02]  /*e140*/  FFMA.FTZ R124, R186, R165.reuse, R124 ;  /* 0x000000a5ba7c7223 */ /* 0x080fe4000001007c */
[----:B------:R-:W-:-:S02]  /*e150*/  FMUL.FTZ R125, R66, R165 ;  /* 0x000000a5427d7220 */ /* 0x000fc40000410000 */
[-C--:B------:R-:W-:Y:S02]  /*e160*/  FFMA.FTZ R129, R187, R136.reuse, R129 ;  /* 0x00000088bb817223 */ /* 0x080fe40000010081 */
[----:B------:R-:W-:Y:S02]  /*e170*/  FADD.FTZ R124, RZ, R124 ;  /* 0x0000007cff7c7221 */ /* 0x000fe40000010000 */
[----:B------:R-:W-:Y:S02]  /*e180*/  FFMA.FTZ R119, R142, R163, R119 ;  /* 0x000000a38e777223 */ /* 0x000fe40000010077 */
[----:B------:R-:W-:Y:S02]  /*e190*/  FMUL.FTZ R131, R188, R136 ;  /* 0x00000088bc837220 */ /* 0x000fe40000410000 */
[----:B------:R-:W-:Y:S02]  /*e1a0*/  FMUL.FTZ R142, R155, R50 ;  /* 0x000000329b8e7220 */ /* 0x000fe40000410000 */
[----:B------:R-:W-:-:S02]  /*e1b0*/  FFMA.FTZ R125, R186, R133, -R125 ;  /* 0x00000085ba7d7223 */ /* 0x000fc4000001087d */
[----:B------:R-:W-:Y:S02]  /*e1c0*/  FADD.FTZ R129, R124, R129 ;  /* 0x000000817c817221 */ /* 0x000fe40000010000 */
[----:B------:R-:W-:Y:S02]  /*e1d0*/  FFMA.FTZ R124, R187, R62, -R131 ;  /* 0x0000003ebb7c7223 */ /* 0x000fe40000010883 */
[----:B------:R-:W-:Y:S02]  /*e1e0*/  FMUL.FTZ R146, R171, R50 ;  /* 0x00000032ab927220 */ /* 0x000fe40000410000 */
[----:B------:R-:W-:Y:S02]  /*e1f0*/  FADD.FTZ R125, RZ, R125 ;  /* 0x0000007dff7d7221 */ /* 0x000fe40000010000 */
[----:B------:R-:W-:Y:S02]  /*e200*/  FMUL.FTZ R131, R189, R142 ;  /* 0x0000008ebd837220 */ /* 0x000fe40000410000 */
[----:B------:R-:W-:-:S02]  /*e210*/  FADD.FTZ R124, R125, R124 ;  /* 0x0000007c7d7c7221 */ /* 0x000fc40000010000 */
[----:B------:R-:W-:Y:S02]  /*e220*/  FFMA.FTZ R131, R190, R146, -R131 ;  /* 0x00000092be837223 */ /* 0x000fe40000010883 */
[-C--:B------:R-:W-:Y:S02]  /*e230*/  FMUL.FTZ R162, R156, R49.reuse ;  /* 0x000000319ca27220 */ /* 0x080fe40000410000 */
[----:B------:R-:W-:Y:S02]  /*e240*/  FADD.FTZ R124, R124, R131 ;  /* 0x000000837c7c7221 */ /* 0x000fe40000010000 */
[----:B------:R-:W-:Y:S02]  /*e250*/  FMUL.FTZ R160, R172, R49 ;  /* 0x00000031aca07220 */ /* 0x000fe40000410000 */
[----:B------:R-:W-:Y:S02]  /*e260*/  FMUL.FTZ R131, R70, R162 ;  /* 0x000000a246837220 */ /* 0x000fe40000410000 */
[----:B------:R-:W-:-:S02]  /*e270*/  FMUL.FTZ R181, R189, R146 ;  /* 0x00000092bdb57220 */ /* 0x000fc40000410000 */
[----:B------:R-:W-:Y:S02]  /*e280*/  FFMA.FTZ R131, R191, R160, -R131 ;  /* 0x000000a0bf837223 */ /* 0x000fe40000010883 */
[----:B------:R-:W-:Y:S02]  /*e290*/  FMUL.FTZ R183, R157, R48 ;  /* 0x000000309db77220 */ /* 0x000fe40000410000 */
[----:B------:R-:W-:Y:S02]  /*e2a0*/  FFMA.FTZ R132, R190, R142, R181 ;  /* 0x0000008ebe847223 */ /* 0x000fe400000100b5 */
[----:B------:R-:W-:Y:S02]  /*e2b0*/  FADD.FTZ R124, R124, R131 ;  /* 0x000000837c7c7221 */ /* 0x000fe40000010000 */
[----:B------:R-:W-:Y:S02]  /*e2c0*/  FMUL.FTZ R181, R173, R48 ;  /* 0x00000030adb57220 */ /* 0x000fe40000410000 */
[----:B------:R-:W-:-:S02]  /*e2d0*/  FMUL.FTZ R131, R110, R183 ;  /* 0x000000b76e837220 */ /* 0x000fc40000410000 */
[----:B------:R-:W-:Y:S02]  /*e2e0*/  FMUL.FTZ R178, R158, R47 ;  /* 0x0000002f9eb27220 */ /* 0x000fe40000410000 */
[----:B------:R-:W-:Y:S02]  /*e2f0*/  FFMA.FTZ R131, R194, R181, -R131 ;  /* 0x000000b5c2837223 */ /* 0x000fe40000010883 */
[----:B------:R-:W-:Y:S02]  /*e300*/  FMUL.FTZ R125, R70, R160 ;  /* 0x000000a0467d7220 */ /* 0x000fe40000410000 */
[----:B------:R-:W-:Y:S02]  /*e310*/  FADD.FTZ R124, R124, R131 ;  /* 0x000000837c7c7221 */ /* 0x000fe40000010000 */
[----:B------:R-:W-:Y:S02]  /*e320*/  FADD.FTZ R129, R129, R132 ;  /* 0x0000008481817221 */ /* 0x000fe40000010000 */
[----:B------:R-:W-:-:S02]  /*e330*/  FMUL.FTZ R176, R174, R47 ;  /* 0x0000002faeb07220 */ /* 0x000fc40000410000 */
[----:B------:R-:W-:Y:S02]  /*e340*/  FMUL.FTZ R131, R126, R178 ;  /* 0x000000b27e837220 */ /* 0x000fe40000410000 */
[----:B------:R-:W-:Y:S02]  /*e350*/  FFMA.FTZ R132, R191, R162, R125 ;  /* 0x000000a2bf847223 */ /* 0x000fe4000001007d */
[----:B------:R-:W-:Y:S02]  /*e360*/  FMUL.FTZ R125, R110, R181 ;  /* 0x000000b56e7d7220 */ /* 0x000fe40000410000 */
[----:B0-----:R-:W-:Y:S02]  /*e370*/  FMUL.FTZ R166, R102, R197 ;  /* 0x000000c566a67220 */ /* 0x001fe40000410000 */
[----:B------:R-:W-:Y:S02]  /*e380*/  FFMA.FTZ R131, R195, R176, -R131 ;  /* 0x000000b0c3837223 */ /* 0x000fe40000010883 */
[----:B------:R-:W-:Y:S01]  /*e390*/  FADD.FTZ R129, R129, R132 ;  /* 0x0000008481817221 */ /* 0x000fe20000010000 */
[----:B------:R0:W-:Y:S01]  /*e3a0*/  STS [R179.X4+0x10d8], R166 ;  /* 0x0010d8a6b3007388 */ /* 0x0001e20000004800 */
[----:B------:R-:W-:-:S02]  /*e3b0*/  FMUL.FTZ R197, R159, R46 ;  /* 0x0000002e9fc57220 */ /* 0x000fc40000410000 */
[----:B------:R-:W-:Y:S02]  /*e3c0*/  FFMA.FTZ R132, R194, R183, R125 ;  /* 0x000000b7c2847223 */ /* 0x000fe4000001007d */
[----:B------:R-:W-:Y:S02]  /*e3d0*/  FMUL.FTZ R125, R126, R176 ;  /* 0x000000b07e7d7220 */ /* 0x000fe40000410000 */
[----:B------:R-:W-:Y:S02]  /*e3e0*/  FADD.FTZ R124, R124, R131 ;  /* 0x000000837c7c7221 */ /* 0x000fe40000010000 */
[----:B------:R-:W-:Y:S02]  /*e3f0*/  FMUL.FTZ R193, R175, R46 ;  /* 0x0000002eafc17220 */ /* 0x000fe40000410000 */
[----:B------:R-:W-:Y:S02]  /*e400*/  FMUL.FTZ R131, R168, R197 ;  /* 0x000000c5a8837220 */ /* 0x000fe40000410000 */
[----:B------:R-:W-:-:S02]  /*e410*/  FADD.FTZ R129, R129, R132 ;  /* 0x0000008481817221 */ /* 0x000fc40000010000 */
[----:B------:R-:W-:Y:S02]  /*e420*/  FFMA.FTZ R132, R195, R178, R125 ;  /* 0x000000b2c3847223 */ /* 0x000fe4000001007d */
[----:B------:R-:W-:Y:S02]  /*e430*/  FMUL.FTZ R200, R105, R205 ;  /* 0x000000cd69c87220 */ /* 0x000fe40000410000 */
[-C--:B------:R-:W-:Y:S02]  /*e440*/  FMUL.FTZ R125, R168, R193.reuse ;  /* 0x000000c1a87d7220 */ /* 0x080fe40000410000 */
[C---:B------:R-:W-:Y:S01]  /*e450*/  FFMA.FTZ R205, R198.reuse, R193, -R131 ;  /* 0x000000c1c6cd7223 */ /* 0x040fe20000010883 */
[----:B------:R-:W-:Y:S01]  /*e460*/  STS [R179.X4+0x10f0], R200 ;  /* 0x0010f0c8b3007388 */ /* 0x000fe20000004800 */
[----:B------:R-:W-:Y:S02]  /*e470*/  FADD.FTZ R129, R129, R132 ;  /* 0x0000008481817221 */ /* 0x000fe40000010000 */
[----:B------:R-:W-:-:S02]  /*e480*/  FFMA.FTZ R132, R198, R197, R125 ;  /* 0x000000c5c6847223 */ /* 0x000fc4000001007d */
[----:B------:R-:W-:Y:S02]  /*e490*/  FADD.FTZ R205, R124, R205 ;  /* 0x000000cd7ccd7221 */ /* 0x000fe40000010000 */
[CC--:B-1----:R-:W-:Y:S02]  /*e4a0*/  FMUL.FTZ R182, R201.reuse, R42.reuse ;  /* 0x0000002ac9b67220 */ /* 0x0c2fe40000410000 */
[----:B------:R-:W-:Y:S02]  /*e4b0*/  FMUL.FTZ R124, R201, UR43 ;  /* 0x0000002bc97c7c20 */ /* 0x000fe40008410000 */
[----:B--2---:R-:W-:Y:S02]  /*e4c0*/  FMUL.FTZ R180, R163, R42 ;  /* 0x0000002aa3b47220 */ /* 0x004fe40000410000 */
[----:B------:R-:W-:Y:S02]  /*e4d0*/  FADD.FTZ R131, R129, R132 ;  /* 0x0000008481837221 */ /* 0x000fe40000010000 */
[----:B------:R-:W-:-:S02]  /*e4e0*/  FMUL.FTZ R129, R185, R182 ;  /* 0x000000b6b9817220 */ /* 0x000fc40000410000 */
[C---:B------:R-:W-:Y:S02]  /*e4f0*/  FMUL.FTZ R132, R163.reuse, UR43 ;  /* 0x0000002ba3847c20 */ /* 0x040fe40008410000 */
[----:B------:R-:W-:Y:S02]  /*e500*/  FFMA.FTZ R125, R163, UR44, R124 ;  /* 0x0000002ca37d7c23 */ /* 0x000fe4000801007c */
[-C--:B------:R-:W-:Y:S02]  /*e510*/  FMUL.FTZ R163, R185, R180.reuse ;  /* 0x000000b4b9a37220 */ /* 0x080fe40000410000 */
[-C--:B0-----:R-:W-:Y:S02]  /*e520*/  FFMA.FTZ R166, R206, R180.reuse, R129 ;  /* 0x000000b4cea67223 */ /* 0x081fe40000010081 */
[----:B------:R-:W-:Y:S02]  /*e530*/  FMUL.FTZ R184, R101, R180 ;  /* 0x000000b465b87220 */ /* 0x000fe40000410000 */
[----:B------:R-:W-:-:S02]  /*e540*/  FMUL.FTZ R180, R100, R123 ;  /* 0x0000007b64b47220 */ /* 0x000fc40000410000 */
[----:B------:R-:W-:Y:S01]  /*e550*/  FFMA.FTZ R132, R201, UR44, -R132 ;  /* 0x0000002cc9847c23 */ /* 0x000fe20008010884 */
[----:B------:R-:W-:Y:S01]  /*e560*/  STS [R179.X4+0x10d0], R184 ;  /* 0x0010d0b8b3007388 */ /* 0x000fe20000004800 */
[-C--:B------:R-:W-:Y:S02]  /*e570*/  FFMA.FTZ R163, R206, R182.reuse, -R163 ;  /* 0x000000b6cea37223 */ /* 0x080fe400000108a3 */
[----:B------:R-:W-:Y:S01]  /*e580*/  FADD.FTZ R123, R131, R130 ;  /* 0x00000082837b7221 */ /* 0x000fe20000010000 */
[----:B------:R-:W-:Y:S01]  /*e590*/  STS [R179.X4+0x10cc], R180 ;  /* 0x0010ccb4b3007388 */ /* 0x000fe20000004800 */
[----:B------:R-:W-:Y:S02]  /*e5a0*/  FMUL.FTZ R182, R101, R182 ;  /* 0x000000b665b67220 */ /* 0x000fe40000410000 */
[----:B------:R-:W-:Y:S02]  /*e5b0*/  FMUL.FTZ R130, R161, UR43 ;  /* 0x0000002ba1827c20 */ /* 0x000fe40008410000 */
[----:B------:R-:W-:Y:S01]  /*e5c0*/  FMUL.FTZ R129, R137, R177 ;  /* 0x000000b189817220 */ /* 0x000fe20000410000 */
[----:B------:R0:W-:Y:S01]  /*e5d0*/  STS [R179.X4+0x10d4], R182 ;  /* 0x0010d4b6b3007388 */ /* 0x0001e20000004800 */
[----:B------:R-:W-:-:S02]  /*e5e0*/  FADD.FTZ R137, R205, R128 ;  /* 0x00000080cd897221 */ /* 0x000fc40000010000 */
[----:B------:R-:W-:Y:S02]  /*e5f0*/  FMUL.FTZ R124, R185, R132 ;  /* 0x00000084b97c7220 */ /* 0x000fe40000410000 */
[C---:B------:R-:W-:Y:S02]  /*e600*/  FMUL.FTZ R128, R177.reuse, UR43 ;  /* 0x0000002bb1807c20 */ /* 0x040fe40008410000 */
[----:B------:R-:W-:Y:S02]  /*e610*/  FMUL.FTZ R132, R100, R141 ;  /* 0x0000008d64847220 */ /* 0x000fe40000410000 */
[C---:B------:R-:W-:Y:S02]  /*e620*/  FFMA.FTZ R130, R177.reuse, UR44, -R130 ;  /* 0x0000002cb1827c23 */ /* 0x040fe40008010882 */
[----:B0-----:R-:W-:Y:S01]  /*e630*/  FMUL.FTZ R182, R177, R44 ;  /* 0x0000002cb1b67220 */ /* 0x001fe20000410000 */
[----:B------:R0:W-:Y:S01]  /*e640*/  STS [R179.X4+0x10c8], R132 ;  /* 0x0010c884b3007388 */ /* 0x0001e20000004800 */
[----:B------:R-:W-:-:S02]  /*e650*/  FFMA.FTZ R131, R161, UR44, R128 ;  /* 0x0000002ca1837c23 */ /* 0x000fc40008010080 */
[C---:B------:R-:W-:Y:S02]  /*e660*/  FMUL.FTZ R128, R63.reuse, R130 ;  /* 0x000000823f807220 */ /* 0x040fe40000410000 */
[----:B------:R-:W-:Y:S02]  /*e670*/  FMUL.FTZ R130, R60, R37 ;  /* 0x000000253c827220 */ /* 0x000fe40000410000 */
[----:B------:R-:W-:Y:S02]  /*e680*/  FMUL.FTZ R141, R63, R182 ;  /* 0x000000b63f8d7220 */ /* 0x000fe40000410000 */
[----:B------:R-:W-:Y:S02]  /*e690*/  FFMA.FTZ R129, R138, R161, R129 ;  /* 0x000000a18a817223 */ /* 0x000fe40000010081 */
[----:B0-----:R-:W-:Y:S02]  /*e6a0*/  FMUL.FTZ R132, R161, R44 ;  /* 0x0000002ca1847220 */ /* 0x001fe40000410000 */
[----:B------:R-:W-:-:S02]  /*e6b0*/  FMUL.FTZ R60, R149, R130 ;  /* 0x00000082953c7220 */ /* 0x000fc40000410000 */
[CC--:B------:R-:W-:Y:S02]  /*e6c0*/  FFMA.FTZ R138, R202.reuse, R132.reuse, R141 ;  /* 0x00000084ca8a7223 */ /* 0x0c0fe4000001008d */
[----:B------:R-:W-:Y:S01]  /*e6d0*/  FMUL.FTZ R63, R63, R132 ;  /* 0x000000843f3f7220 */ /* 0x000fe20000410000 */
[----:B------:R0:W-:Y:S01]  /*e6e0*/  STS [R179.X4+0x10f8], R60 ;  /* 0x0010f83cb3007388 */ /* 0x0001e20000004800 */
[----:B------:R-:W-:Y:S02]  /*e6f0*/  FADD.FTZ R123, R123, R138 ;  /* 0x0000008a7b7b7221 */ /* 0x000fe40000010000 */
[----:B------:R-:W-:Y:S02]  /*e700*/  FFMA.FTZ R180, R202, R182, -R63 ;  /* 0x000000b6cab47223 */ /* 0x000fe4000001083f */
[----:B------:R-:W-:Y:S02]  /*e710*/  FADD.FTZ R123, R123, R140 ;  /* 0x0000008c7b7b7221 */ /* 0x000fe40000010000 */
[----:B------:R-:W-:-:S02]  /*e720*/  FMUL.FTZ R142, R67, R142 ;  /* 0x0000008e438e7220 */ /* 0x000fc40000410000 */
[----:B------:R-:W-:Y:S01]  /*e730*/  FADD.FTZ R166, R123, R166 ;  /* 0x000000a67ba67221 */ /* 0x000fe20000010000 */
[----:B------:R-:W-:Y:S01]  /*e740*/  MOV R123, UR34 ;  /* 0x00000022007b7c02 */ /* 0x000fe20008000f00 */
[----:B0-----:R-:W-:Y:S01]  /*e750*/  FMUL.FTZ R60, R71, R183 ;  /* 0x000000b7473c7220 */ /* 0x001fe20000410000 */
[----:B------:R0:W-:Y:S01]  /*e760*/  STS [R179.X4+0x1090], R142 ;  /* 0x0010908eb3007388 */ /* 0x0001e20000004800 */
[----:B------:R-:W-:Y:S02]  /*e770*/  FADD.FTZ R180, R137, R180 ;  /* 0x000000b489b47221 */ /* 0x000fe40000010000 */
[----:B------:R-:W-:Y:S01]  /*e780*/  FMUL.FTZ R136, R65, R136 ;  /* 0x0000008841887220 */ /* 0x000fe20000410000 */
[----:B------:R1:W-:Y:S01]  /*e790*/  STS [R179.X4+0x10a0], R60 ;  /* 0x0010a03cb3007388 */ /* 0x0003e20000004800 */
[----:B------:R-:W-:Y:S02]  /*e7a0*/  FMUL.FTZ R200, R99, R182 ;  /* 0x000000b663c87220 */ /* 0x000fe40000410000 */
[----:B------:R-:W-:Y:S01]  /*e7b0*/  FADD.FTZ R180, R180, R139 ;  /* 0x0000008bb4b47221 */ /* 0x000fe20000010000 */
[----:B------:R2:W-:Y:S01]  /*e7c0*/  STS [R179.X4+0x1088], R136 ;  /* 0x00108888b3007388 */ /* 0x0005e20000004800 */
[----:B------:R-:W-:Y:S01]  /*e7d0*/  FADD.FTZ R143, R166, R143 ;  /* 0x0000008fa68f7221 */ /* 0x000fe20000010000 */
[----:B0-----:R-:W-:Y:S01]  /*e7e0*/  LEA R142, R123, -R84, 0x1 ;  /* 0x800000547b8e7211 */ /* 0x001fe200078e08ff */
[----:B------:R-:W-:Y:S01]  /*e7f0*/  FMUL.FTZ R192, R99, R132 ;  /* 0x0000008463c07220 */ /* 0x000fe20000410000 */
[----:B------:R-:W-:Y:S01]  /*e800*/  STS [R179.X4+0x10c4], R200 ;  /* 0x0010c4c8b3007388 */ /* 0x000fe20000004800 */
[----:B------:R-:W-:Y:S01]  /*e810*/  FMUL.FTZ R182, R98, R145 ;  /* 0x0000009162b67220 */ /* 0x000fe20000410000 */
[----:B------:R-:W-:Y:S01]  /*e820*/  ISETP.GE.AND P0, PT, R142, 0x1, PT ;  /* 0x000000018e00780c */ /* 0x000fe20003f06270 */
[----:B-1----:R-:W-:Y:S01]  /*e830*/  FMUL.FTZ R60, R64, R165 ;  /* 0x000000a5403c7220 */ /* 0x002fe20000410000 */
[----:B------:R-:W-:Y:S01]  /*e840*/  STS [R179.X4+0x10c0], R192 ;  /* 0x0010c0c0b3007388 */ /* 0x000fe20000004800 */
[----:B------:R-:W-:-:S02]  /*e850*/  FMUL.FTZ R138, R65, R62 ;  /* 0x0000003e418a7220 */ /* 0x000fc40000410000 */
[----:B------:R-:W-:Y:S01]  /*e860*/  FMUL.FTZ R132, R61, R37 ;  /* 0x000000253d847220 */ /* 0x000fe20000410000 */
[----:B------:R0:W-:Y:S01]  /*e870*/  STS [R179.X4+0x1080], R60 ;  /* 0x0010803cb3007388 */ /* 0x0001e20000004800 */
[----:B------:R-:W-:Y:S02]  /*e880*/  FMUL.FTZ R62, R64, R133 ;  /* 0x00000085403e7220 */ /* 0x000fe40000410000 */
[----:B------:R-:W-:Y:S01]  /*e890*/  FMUL.FTZ R61, R174, UR43 ;  /* 0x0000002bae3d7c20 */ /* 0x000fe20008410000 */
[----:B------:R1:W-:Y:S01]  /*e8a0*/  STS [R179.X4+0x10b8], R182 ;  /* 0x0010b8b6b3007388 */ /* 0x0003e20000004800 */
[----:B------:R-:W-:Y:S02]  /*e8b0*/  FADD.FTZ R163, R180, R163 ;  /* 0x000000a3b4a37221 */ /* 0x000fe40000010000 */
[----:B--2---:R-:W-:Y:S01]  /*e8c0*/  FADD.FTZ R136, R143, R118 ;  /* 0x000000768f887221 */ /* 0x004fe20000010000 */
[----:B------:R2:W-:Y:S01]  /*e8d0*/  STS [R179.X4+0x1084], R62 ;  /* 0x0010843eb3007388 */ /* 0x0005e20000004800 */
[----:B------:R-:W-:-:S02]  /*e8e0*/  FFMA.FTZ R140, R158, UR44, R61 ;  /* 0x0000002c9e8c7c23 */ /* 0x000fc4000801003d */
[----:B0-----:R-:W-:Y:S01]  /*e8f0*/  FMUL.FTZ R60, R175, UR43 ;  /* 0x0000002baf3c7c20 */ /* 0x001fe20008410000 */
[----:B------:R0:W-:Y:S01]  /*e900*/  STS [R179.X4+0x108c], R138 ;  /* 0x00108c8ab3007388 */ /* 0x0001e20000004800 */
[----:B------:R-:W-:Y:S02]  /*e910*/  FMUL.FTZ R196, R98, R135 ;  /* 0x0000008762c47220 */ /* 0x000fe40000410000 */
[----:B------:R-:W-:Y:S02]  /*e920*/  FFMA.FTZ R161, R159, UR44, R60 ;  /* 0x0000002c9fa17c23 */ /* 0x000fe4000801003c */
[----:B------:R-:W-:Y:S01]  /*e930*/  FMUL.FTZ R60, R173, UR43 ;  /* 0x0000002bad3c7c20 */ /* 0x000fe20008410000 */
[----:B------:R3:W-:Y:S01]  /*e940*/  STS [R179.X4+0x10bc], R196 ;  /* 0x0010bcc4b3007388 */ /* 0x0007e20000004800 */
[----:B-1----:R-:W-:Y:S02]  /*e950*/  FMUL.FTZ R182, R111, R176 ;  /* 0x000000b06fb67220 */ /* 0x002fe40000410000 */
[----:B------:R-:W-:-:S02]  /*e960*/  FFMA.FTZ R141, R157, UR44, R60 ;  /* 0x0000002c9d8d7c23 */ /* 0x000fc4000801003c */
[----:B------:R-:W-:Y:S01]  /*e970*/  FMUL.FTZ R204, R149, R132 ;  /* 0x0000008495cc7220 */ /* 0x000fe20000410000 */
[----:B------:R3:W-:Y:S01]  /*e980*/  STS [R179.X4+0x10ac], R182 ;  /* 0x0010acb6b3007388 */ /* 0x0007e20000004800 */
[C---:B------:R-:W-:Y:S02]  /*e990*/  FMUL.FTZ R184, R127.reuse, R197 ;  /* 0x000000c57fb87220 */ /* 0x040fe40000410000 */
[----:B------:R-:W-:Y:S01]  /*e9a0*/  FMUL.FTZ R192, R127, R193 ;  /* 0x000000c17fc07220 */ /* 0x000fe20000410000 */
[----:B------:R3:W-:Y:S01]  /*e9b0*/  STS [R179.X4+0x10fc], R204 ;  /* 0x0010fcccb3007388 */ /* 0x0007e20000004800 */
[----:B------:R-:W-:Y:S02]  /*e9c0*/  FMUL.FTZ R178, R111, R178 ;  /* 0x000000b26fb27220 */ /* 0x000fe40000410000 */
[----:B------:R-:W-:Y:S01]  /*e9d0*/  FMUL.FTZ R176, R71, R181 ;  /* 0x000000b547b07220 */ /* 0x000fe20000410000 */
[----:B------:R3:W-:Y:S01]  /*e9e0*/  STS [R179.X4+0x10b0], R184 ;  /* 0x0010b0b8b3007388 */ /* 0x0007e20000004800 */
[----:B------:R-:W-:-:S02]  /*e9f0*/  FMUL.FTZ R162, R69, R162 ;  /* 0x000000a245a27220 */ /* 0x000fc40000410000 */
[----:B------:R-:W-:Y:S01]  /*ea00*/  FMUL.FTZ R160, R69, R160 ;  /* 0x000000a045a07220 */ /* 0x000fe20000410000 */
[----:B------:R3:W-:Y:S01]  /*ea10*/  STS [R179.X4+0x10b4], R192 ;  /* 0x0010b4c0b3007388 */ /* 0x0007e20000004800 */
[----:B------:R-:W-:Y:S02]  /*ea20*/  FMUL.FTZ R146, R67, R146 ;  /* 0x0000009243927220 */ /* 0x000fe40000410000 */
[----:B------:R-:W-:Y:S01]  /*ea30*/  FADD.FTZ R144, R163, R144 ;  /* 0x00000090a3907221 */ /* 0x000fe20000010000 */
[----:B------:R3:W-:Y:S01]  /*ea40*/  STS [R179.X4+0x10a8], R178 ;  /* 0x0010a8b2b3007388 */ /* 0x0007e20000004800 */
[----:B------:R-:W-:Y:S02]  /*ea50*/  FADD.FTZ R136, R136, R147 ;  /* 0x0000009388887221 */ /* 0x000fe40000010000 */
[----:B--2---:R-:W-:Y:S01]  /*ea60*/  FMUL.FTZ R62, R157, UR43 ;  /* 0x0000002b9d3e7c20 */ /* 0x004fe20008410000 */
[----:B------:R3:W-:Y:S01]  /*ea70*/  STS [R179.X4+0x10a4], R176 ;  /* 0x0010a4b0b3007388 */ /* 0x0007e20000004800 */
[----:B------:R-:W-:-:S02]  /*ea80*/  FMUL.FTZ R61, R172, UR43 ;  /* 0x0000002bac3d7c20 */ /* 0x000fc40008410000 */
[----:B------:R-:W-:Y:S01]  /*ea90*/  FMUL.FTZ R60, R171, UR43 ;  /* 0x0000002bab3c7c20 */ /* 0x000fe20008410000 */
[----:B------:R3:W-:Y:S01]  /*eaa0*/  STS [R179.X4+0x1098], R162 ;  /* 0x001098a2b3007388 */ /* 0x0007e20000004800 */
[----:B------:R-:W-:Y:S02]  /*eab0*/  FADD.FTZ R121, R144, R121 ;  /* 0x0000007990797221 */ /* 0x000fe40000010000 */
[----:B------:R-:W-:Y:S01]  /*eac0*/  FMUL.FTZ R118, R159, UR43 ;  /* 0x0000002b9f767c20 */ /* 0x000fe20008410000 */
[----:B------:R3:W-:Y:S01]  /*ead0*/  STS [R179.X4+0x109c], R160 ;  /* 0x00109ca0b3007388 */ /* 0x0007e20000004800 */
[----:B------:R-:W-:Y:S02]  /*eae0*/  FADD.FTZ R167, R136, R167 ;  /* 0x000000a788a77221 */ /* 0x000fe40000010000 */
[----:B------:R-:W-:Y:S01]  /*eaf0*/  FFMA.FTZ R145, R173, UR44, -R62 ;  /* 0x0000002cad917c23 */ /* 0x000fe2000801083e */
[----:B------:R3:W-:Y:S01]  /*eb00*/  STS [R179.X4+0x1094], R146 ;  /* 0x00109492b3007388 */ /* 0x0007e20000004800 */
[----:B0-----:R-:W-:-:S02]  /*eb10*/  FFMA.FTZ R138, R156, UR44, R61 ;  /* 0x0000002c9c8a7c23 */ /* 0x001fc4000801003d */
[C---:B------:R-:W-:Y:S02]  /*eb20*/  FFMA.FTZ R139, R155.reuse, UR44, R60 ;  /* 0x0000002c9b8b7c23 */ /* 0x040fe4000801003c */
[----:B------:R-:W-:Y:S02]  /*eb30*/  FMUL.FTZ R147, R158, UR43 ;  /* 0x0000002b9e937c20 */ /* 0x000fe40008410000 */
[----:B------:R-:W-:Y:S02]  /*eb40*/  FMUL.FTZ R143, R156, UR43 ;  /* 0x0000002b9c8f7c20 */ /* 0x000fe40008410000 */
[----:B------:R-:W-:Y:S02]  /*eb50*/  FMUL.FTZ R136, R155, UR43 ;  /* 0x0000002b9b887c20 */ /* 0x000fe40008410000 */
[----:B------:R-:W-:Y:S02]  /*eb60*/  FMUL.FTZ R135, R154, UR43 ;  /* 0x0000002b9a877c20 */ /* 0x000fe40008410000 */
[----:B------:R-:W-:-:S02]  /*eb70*/  FMUL.FTZ R61, R170, UR43 ;  /* 0x0000002baa3d7c20 */ /* 0x000fc40008410000 */
[----:B------:R-:W-:Y:S02]  /*eb80*/  FMUL.FTZ R62, R153, UR43 ;  /* 0x0000002b993e7c20 */ /* 0x000fe40008410000 */
[----:B------:R-:W-:Y:S02]  /*eb90*/  FMUL.FTZ R60, R169, UR43 ;  /* 0x0000002ba93c7c20 */ /* 0x000fe40008410000 */
[----:B------:R-:W-:Y:S02]  /*eba0*/  FFMA.FTZ R137, R175, UR44, -R118 ;  /* 0x0000002caf897c23 */ /* 0x000fe40008010876 */
[----:B------:R-:W-:Y:S02]  /*ebb0*/  FADD.FTZ R163, R121, R212 ;  /* 0x000000d479a37221 */ /* 0x000fe40000010000 */
[----:B------:R-:W-:Y:S02]  /*ebc0*/  FMUL.FTZ R134, R134, R175 ;  /* 0x000000af86867220 */ /* 0x000fe40000410000 */
[----:B------:R-:W-:-:S02]  /*ebd0*/  FFMA.FTZ R147, R174, UR44, -R147 ;  /* 0x0000002cae937c23 */ /* 0x000fc40008010893 */
[----:B------:R-:W-:Y:S02]  /*ebe0*/  FFMA.FTZ R143, R172, UR44, -R143 ;  /* 0x0000002cac8f7c23 */ /* 0x000fe4000801088f */
[----:B------:R-:W-:Y:S02]  /*ebf0*/  FFMA.FTZ R136, R171, UR44, -R136 ;  /* 0x0000002cab887c23 */ /* 0x000fe40008010888 */
[----:B------:R-:W-:Y:S02]  /*ec00*/  FFMA.FTZ R135, R170, UR44, -R135 ;  /* 0x0000002caa877c23 */ /* 0x000fe40008010887 */
[----:B------:R-:W-:Y:S02]  /*ec10*/  FFMA.FTZ R118, R154, UR44, R61 ;  /* 0x0000002c9a767c23 */ /* 0x000fe4000801003d */
[----:B------:R-:W-:Y:S02]  /*ec20*/  FFMA.FTZ R133, R169, UR44, -R62 ;  /* 0x0000002ca9857c23 */ /* 0x000fe4000801083e */
[----:B------:R-:W-:Y:S01]  /*ec30*/  FFMA.FTZ R121, R153, UR44, R60 ;  /* 0x0000002c99797c23 */ /* 0x000fe2000801003c */
[----:B------:R-:W-:Y:S06]  /*ec40*/  BAR.SYNC.DEFER_BLOCKING 0x0 ;  /* 0x0000000000007b1d */ /* 0x000fec0000010000 */
[----:B------:R-:W-:Y:S05]  /*ec50*/  @!P0 BRA `(.L_x_5451) ;  /* 0x0000020000008947 */ /* 0x000fea0003800000 */
[----:B---3--:R-:W-:Y:S01]  /*ec60*/  LEA.HI.SX32 R62, R84, R84, 0x1b ;  /* 0x00000054543e7211 */ /* 0x008fe200078fdaff */
        /* <DEDUP_REMOVED lines=31> */
.L_x_5451:
[----:B---3--:R-:W-:Y:S05]  /*ee60*/  BSYNC B0 ;  /* 0x0000000000007941 */ /* 0x008fea0003800000 */
.L_x_5450:
[----:B------:R-:W-:Y:S01]  /*ee70*/  ULDC.64 UR34, c[0x0][0x298] ;  /* 0x0000a60000227ab9 */ /* 0x000fe20000000a00 */
[C---:B------:R-:W-:Y:S01]  /*ee80*/  FMUL.FTZ R61, R152.reuse, R132 ;  /* 0x00000084983d7220 */ /* 0x040fe20000410000 */
[----:B------:R-:W-:Y:S01]  /*ee90*/  USHF.R.U32.HI UR36, URZ, 0x1, UR35 ;  /* 0x000000013f247899 */ /* 0x000fe20008011623 */
[-C--:B------:R-:W-:Y:S01]  /*eea0*/  FMUL.FTZ R152, R152, R130.reuse ;  /* 0x0000008298987220 */ /* 0x080fe20000410000 */
[----:B------:R-:W-:Y:S01]  /*eeb0*/  USHF.R.U64 UR34, UR34, 0x1, UR35 ;  /* 0x0000000122227899 */ /* 0x000fe20008001223 */
[C---:B0-----:R-:W-:Y:S01]  /*eec0*/  FFMA.FTZ R62, R151.reuse, R130, R61 ;  /* 0x00000082973e7223 */ /* 0x041fe2000001003d */
        /* <DEDUP_REMOVED lines=22> */
[----:B------:R-:W-:Y:S01]  /*f030*/  FADD.FTZ R213, R213, -R216 ;  /* 0x800000d8d5d57221 */ /* 0x000fe20000010000 */
        /* <DEDUP_REMOVED lines=26> */
.L_x_5453:
[----:B------:R-:W-:Y:S05]  /*f1e0*/  BSYNC B0 ;  /* 0x0000000000007941 */ /* 0x000fea0003800000 */
.L_x_5452:
[----:B------:R-:W1:Y:S01]  /*f1f0*/  LDS R149, [R149.X4+0x1280] ;  /* 0x0012800095957984 */ /* 0x000e620000004800 */
[----:B------:R-:W-:Y:S01]  /*f200*/  BSSY B0, `(.L_x_5454) ;  /* 0x0000004000007945 */ /* 0x000fe20003800000 */
[----:B------:R-:W-:Y:S01]  /*f210*/  LEA.HI.SX32 R151, R151, R84, 0x1b ;  /* 0x0000005497977211 */ /* 0x000fe200078fdaff */
[----:B------:R-:W-:Y:S05]  /*f220*/  @!P1 BRA `(.L_x_5455) ;  /* 0x0000001000009947 */ /* 0x000fea0003800000 */
[----:B-1----:R1:W-:Y:S02]  /*f230*/  RED.E.ADD.F32.FTZ.RN.STRONG.GPU [R60.64+-0x1e00], R149 ;  /* 0xffe200953c00798e */ /* 0x0023e4000c10e7a0 */
.L_x_5455:
[----:B------:R-:W-:Y:S05]  /*f240*/  BSYNC B0 ;  /* 0x0000000000007941 */ /* 0x000fea0003800000 */
.L_x_5454:
[----:B------:R-:W2:Y:S01]  /*f250*/  LDS R151, [R151.X4+0x1380] ;  /* 0x0013800097977984 */ /* 0x000ea20000004800 */
[----:B------:R-:W-:Y:S01]  /*f260*/  BSSY B0, `(.L_x_5456) ;  /* 0x0000005000007945 */ /* 0x000fe20003800000 */
[C---:B0-----:R-:W-:Y:S02]  /*f270*/  IADD3 R63, R84.reuse, 0x100, RZ ;  /* 0x00000100543f7810 */ /* 0x041fe40007ffe0ff */
[----:B-1----:R-:W-:Y:S01]  /*f280*/  IADD3 R149, R84, 0x140, RZ ;  /* 0x0000014054957810 */ /* 0x002fe20007ffe0ff */
[----:B------:R-:W-:Y:S05]  /*f290*/  @!P2 BRA `(.L_x_5457) ;  /* 0x000000100000a947 */ /* 0x000fea0003800000 */
[----:B--2---:R0:W-:Y:S02]  /*f2a0*/  RED.E.ADD.F32.FTZ.RN.STRONG.GPU [R60.64+-0x1d00], R151 ;  /* 0xffe300973c00798e */ /* 0x0041e4000c10e7a0 */
.L_x_5457:
[----:B------:R-:W-:Y:S05]  /*f2b0*/  BSYNC B0 ;  /* 0x0000000000007941 */ /* 0x000fea0003800000 */
.L_x_5456:
        /* <DEDUP_REMOVED lines=14> */
.L_x_5459:
[----:B------:R-:W-:Y:S05]  /*f3a0*/  BSYNC B0 ;  /* 0x0000000000007941 */ /* 0x000fea0003800000 */
.L_x_5458:
[----:B------:R-:W1:Y:S01]  /*f3b0*/  LDS R149, [R149.X4+0x1580] ;  /* 0x0015800095957984 */ /* 0x000e620000004800 */
[----:B------:R-:W-:Y:S01]  /*f3c0*/  BSSY B0, `(.L_x_5460) ;  /* 0x0000005000007945 */ /* 0x000fe20003800000 */
[----:B0-----:R-:W-:Y:S02]  /*f3d0*/  IADD3 R63, R84, 0x1c0, RZ ;  /* 0x000001c0543f7810 */ /* 0x001fe40007ffe0ff */
[----:B------:R-:W-:Y:S01]  /*f3e0*/  LEA.HI.SX32 R151, R151, R84, 0x1b ;  /* 0x0000005497977211 */ /* 0x000fe200078fdaff */
[----:B------:R-:W-:Y:S05]  /*f3f0*/  @!P0 BRA `(.L_x_5461) ;  /* 0x0000001000008947 */ /* 0x000fea0003800000 */
[----:B-1----:R0:W-:Y:S02]  /*f400*/  RED.E.ADD.F32.FTZ.RN.STRONG.GPU [R60.64+-0x1b00], R149 ;  /* 0xffe500953c00798e */ /* 0x0021e4000c10e7a0 */
.L_x_5461:
[----:B------:R-:W-:Y:S05]  /*f410*/  BSYNC B0 ;  /* 0x0000000000007941 */ /* 0x000fea0003800000 */
.L_x_5460:
[----:B------:R-:W2:Y:S01]  /*f420*/  LDS R151, [R151.X4+0x1680] ;  /* 0x0016800097977984 */ /* 0x000ea20000004800 */
[----:B------:R-:W-:Y:S01]  /*f430*/  BSSY B0, `(.L_x_5462) ;  /* 0x0000005000007945 */ /* 0x000fe20003800000 */
[----:B------:R-:W-:-:S02]  /*f440*/  IADD3 R163, R84, 0x200, RZ ;  /* 0x0000020054a37810 */ /* 0x000fc40007ffe0ff */
[----:B------:R-:W-:Y:S01]  /*f450*/  LEA.HI.SX32 R63, R63, R84, 0x1b ;  /* 0x000000543f3f7211 */ /* 0x000fe200078fdaff */
[----:B------:R-:W-:Y:S05]  /*f460*/  @!P1 BRA `(.L_x_5463) ;  /* 0x0000001000009947 */ /* 0x000fea0003800000 */
[----:B--2---:R2:W-:Y:S02]  /*f470*/  RED.E.ADD.F32.FTZ.RN.STRONG.GPU [R60.64+-0x1a00], R151 ;  /* 0xffe600973c00798e */ /* 0x0045e4000c10e7a0 */
.L_x_5463:
[----:B------:R-:W-:Y:S05]  /*f480*/  BSYNC B0 ;  /* 0x0000000000007941 */ /* 0x000fea0003800000 */
.L_x_5462:
[----:B------:R-:W3:Y:S01]  /*f490*/  LDS R63, [R63.X4+0x1780] ;  /* 0x001780003f3f7984 */ /* 0x000ee20000004800 */
[----:B------:R-:W-:Y:S01]  /*f4a0*/  BSSY B0, `(.L_x_5464) ;  /* 0x0000005000007945 */ /* 0x000fe20003800000 */
[----:B01----:R-:W-:Y:S02]  /*f4b0*/  IADD3 R149, R84, 0x240, RZ ;  /* 0x0000024054957810 */ /* 0x003fe40007ffe0ff */
[----:B------:R-:W-:Y:S01]  /*f4c0*/  LEA.HI.SX32 R62, R163, R84, 0x1b ;  /* 0x00000054a33e7211 */ /* 0x000fe200078fdaff */
[----:B------:R-:W-:Y:S05]  /*f4d0*/  @!P2 BRA `(.L_x_5465) ;  /* 0x000000100000a947 */ /* 0x000fea0003800000 */
[----:B---3--:R0:W-:Y:S02]  /*f4e0*/  RED.E.ADD.F32.FTZ.RN.STRONG.GPU [R60.64+-0x1900], R63 ;  /* 0xffe7003f3c00798e */ /* 0x0081e4000c10e7a0 */
.L_x_5465:
[----:B------:R-:W-:Y:S05]  /*f4f0*/  BSYNC B0 ;  /* 0x0000000000007941 */ /* 0x000fea0003800000 */
.L_x_5464:
[----:B0--3--:R0:W1:Y:S01]  /*f500*/  LDS R63, [R62.X4+0x1880] ;  /* 0x001880003e3f7984 */ /* 0x0090620000004800 */
[----:B------:R-:W-:Y:S01]  /*f510*/  BSSY B0, `(.L_x_5466) ;  /* 0x0000005000007945 */ /* 0x000fe20003800000 */
[----:B--2---:R-:W-:Y:S02]  /*f520*/  IADD3 R151, R84, 0x280, RZ ;  /* 0x0000028054977810 */ /* 0x004fe40007ffe0ff */
[----:B------:R-:W-:Y:S01]  /*f530*/  LEA.HI.SX32 R149, R149, R84, 0x1b ;  /* 0x0000005495957211 */ /* 0x000fe200078fdaff */
[----:B------:R-:W-:Y:S05]  /*f540*/  @!P3 BRA `(.L_x_5467) ;  /* 0x000000100000b947 */ /* 0x000fea0003800000 */
[----:B-1----:R1:W-:Y:S02]  /*f550*/  RED.E.ADD.F32.FTZ.RN.STRONG.GPU [R60.64+-0x1800], R63 ;  /* 0xffe8003f3c00798e */ /* 0x0023e4000c10e7a0 */
.L_x_5467:
[----:B------:R-:W-:Y:S05]  /*f560*/  BSYNC B0 ;  /* 0x0000000000007941 */ /* 0x000fea0003800000 */
.L_x_5466:
[----:B------:R-:W2:Y:S01]  /*f570*/  LDS R149, [R149.X4+0x1980] ;  /* 0x0019800095957984 */ /* 0x000ea20000004800 */
[----:B------:R-:W-:Y:S01]  /*f580*/  BSSY B0, `(.L_x_5468) ;  /* 0x0000004000007945 */ /* 0x000fe20003800000 */
[----:B------:R-:W-:Y:S01]  /*f590*/  LEA.HI.SX32 R151, R151, R84, 0x1b ;  /* 0x0000005497977211 */ /* 0x000fe200078fdaff */
[----:B------:R-:W-:Y:S05]  /*f5a0*/  @!P4 BRA `(.L_x_5469) ;  /* 0x000000100000c947 */ /* 0x000fea0003800000 */
[----:B--2---:R2:W-:Y:S02]  /*f5b0*/  RED.E.ADD.F32.FTZ.RN.STRONG.GPU [R60.64+-0x1700], R149 ;  /* 0xffe900953c00798e */ /* 0x0045e4000c10e7a0 */
.L_x_5469:
[----:B------:R-:W-:Y:S05]  /*f5c0*/  BSYNC B0 ;  /* 0x0000000000007941 */ /* 0x000fea0003800000 */
.L_x_5468:
[----:B------:R-:W3:Y:S01]  /*f5d0*/  LDS R151, [R151.X4+0x1a80] ;  /* 0x001a800097977984 */ /* 0x000ee20000004800 */
[----:B------:R-:W-:Y:S01]  /*f5e0*/  BSSY B0, `(.L_x_5470) ;  /* 0x0000005000007945 */ /* 0x000fe20003800000 */
[----:B-1----:R-:W-:-:S02]  /*f5f0*/  IADD3 R63, R84, 0x2c0, RZ ;  /* 0x000002c0543f7810 */ /* 0x002fc40007ffe0ff */
[----:B--2---:R-:W-:Y:S01]  /*f600*/  IADD3 R149, R84, 0x300, RZ ;  /* 0x0000030054957810 */ /* 0x004fe20007ffe0ff */
[----:B------:R-:W-:Y:S05]  /*f610*/  @!P5 BRA `(.L_x_5471) ;  /* 0x000000100000d947 */ /* 0x000fea0003800000 */
[----:B---3--:R1:W-:Y:S02]  /*f620*/  RED.E.ADD.F32.FTZ.RN.STRONG.GPU [R60.64+-0x1600], R151 ;  /* 0xffea00973c00798e */ /* 0x0083e4000c10e7a0 */
.L_x_5471:
[----:B------:R-:W-:Y:S05]  /*f630*/  BSYNC B0 ;  /* 0x0000000000007941 */ /* 0x000fea0003800000 */
.L_x_5470:
        /* <DEDUP_REMOVED lines=14> */
.L_x_5473:
[----:B------:R-:W-:Y:S05]  /*f720*/  BSYNC B0 ;  /* 0x0000000000007941 */ /* 0x000fea0003800000 */
.L_x_5472:
[----:B------:R-:W2:Y:S01]  /*f730*/  LDS R149, [R149.X4+0x1c80] ;  /* 0x001c800095957984 */ /* 0x000ea20000004800 */
[----:B------:R-:W-:Y:S01]  /*f740*/  BSSY B0, `(.L_x_5474) ;  /* 0x0000005000007945 */ /* 0x000fe20003800000 */
[----:B-1----:R-:W-:-:S02]  /*f750*/  IADD3 R63, R84, 0x380, RZ ;  /* 0x00000380543f7810 */ /* 0x002fc40007ffe0ff */
[----:B------:R-:W-:Y:S01]  /*f760*/  LEA.HI.SX32 R151, R151, R84, 0x1b ;  /* 0x0000005497977211 */ /* 0x000fe200078fdaff */
[----:B------:R-:W-:Y:S05]  /*f770*/  @!P0 BRA `(.L_x_5475) ;  /* 0x0000001000008947 */ /* 0x000fea0003800000 */
[----:B--2---:R1:W-:Y:S02]  /*f780*/  RED.E.ADD.F32.FTZ.RN.STRONG.GPU [R60.64+-0x1400], R149 ;  /* 0xffec00953c00798e */ /* 0x0043e4000c10e7a0 */
.L_x_5475:
[----:B------:R-:W-:Y:S05]  /*f790*/  BSYNC B0 ;  /* 0x0000000000007941 */ /* 0x000fea0003800000 */
.L_x_5474:
[----:B------:R-:W3:Y:S01]  /*f7a0*/  LDS R151, [R151.X4+0x1d80] ;  /* 0x001d800097977984 */ /* 0x000ee20000004800 */
[----:B------:R-:W-:Y:S01]  /*f7b0*/  BSSY B0, `(.L_x_5476) ;  /* 0x0000005000007945 */ /* 0x000fe20003800000 */
[----:B-12---:R-:W-:Y:S02]  /*f7c0*/  IADD3 R149, R84, 0x3c0, RZ ;  /* 0x000003c054957810 */ /* 0x006fe40007ffe0ff */
[----:B------:R-:W-:Y:S01]  /*f7d0*/  LEA.HI.SX32 R63, R63, R84, 0x1b ;  /* 0x000000543f3f7211 */ /* 0x000fe200078fdaff */
[----:B------:R-:W-:Y:S05]  /*f7e0*/  @!P1 BRA `(.L_x_5477) ;  /* 0x0000001000009947 */ /* 0x000fea0003800000 */
[----:B---3--:R1:W-:Y:S02]  /*f7f0*/  RED.E.ADD.F32.FTZ.RN.STRONG.GPU [R60.64+-0x1300], R151 ;  /* 0xffed00973c00798e */ /* 0x0083e4000c10e7a0 */
.L_x_5477:
[----:B------:R-:W-:Y:S05]  /*f800*/  BSYNC B0 ;  /* 0x0000000000007941 */ /* 0x000fea0003800000 */
.L_x_5476:
[----:B------:R-:W2:Y:S01]  /*f810*/  LDS R63, [R63.X4+0x1e80] ;  /* 0x001e80003f3f7984 */ /* 0x000ea20000004800 */
[----:B------:R-:W-:Y:S01]  /*f820*/  BSSY B0, `(.L_x_5478) ;  /* 0x0000005000007945 */ /* 0x000fe20003800000 */
[----:B-1-3--:R-:W-:Y:S02]  /*f830*/  IADD3 R151, R84, 0x400, RZ ;  /* 0x0000040054977810 */ /* 0x00afe40007ffe0ff */
[----:B------:R-:W-:Y:S01]  /*f840*/  LEA.HI.SX32 R149, R149, R84, 0x1b ;  /* 0x0000005495957211 */ /* 0x000fe200078fdaff */
[----:B------:R-:W-:Y:S05]  /*f850*/  @!P2 BRA `(.L_x_5479) ;  /* 0x000000100000a947 */ /* 0x000fea0003800000 */
[----:B--2---:R1:W-:Y:S02]  /*f860*/  RED.E.ADD.F32.FTZ.RN.STRONG.GPU [R60.64+-0x1200], R63 ;  /* 0xffee003f3c00798e */ /* 0x0043e4000c10e7a0 */
.L_x_5479:
[----:B------:R-:W-:Y:S05]  /*f870*/  BSYNC B0 ;  /* 0x0000000000007941 */ /* 0x000fea0003800000 */
.L_x_5478:
[----:B------:R-:W3:Y:S01]  /*f880*/  LDS R149, [R149.X4+0x1f80] ;  /* 0x001f800095957984 */ /* 0x000ee20000004800 */
[----:B------:R-:W-:Y:S01]  /*f890*/  BSSY B0, `(.L_x_5480) ;  /* 0x0000005000007945 */ /* 0x000fe20003800000 */
[----:B-12---:R-:W-:-:S02]  /*f8a0*/  IADD3 R63, R84, 0x440, RZ ;  /* 0x00000440543f7810 */ /* 0x006fc40007ffe0ff */
[----:B------:R-:W-:Y:S01]  /*f8b0*/  LEA.HI.SX32 R151, R151, R84, 0x1b ;  /* 0x0000005497977211 */ /* 0x000fe200078fdaff */
[----:B------:R-:W-:Y:S05]  /*f8c0*/  @!P3 BRA `(.L_x_5481) ;  /* 0x000000100000b947 */ /* 0x000fea0003800000 */
[----:B---3--:R1:W-:Y:S02]  /*f8d0*/  RED.E.ADD.F32.FTZ.RN.STRONG.GPU [R60.64+-0x1100], R149 ;  /* 0xffef00953c00798e */ /* 0x0083e4000c10e7a0 */
.L_x_5481:
[----:B------:R-:W-:Y:S05]  /*f8e0*/  BSYNC B0 ;  /* 0x0000000000007941 */ /* 0x000fea0003800000 */
.L_x_5480:
[----:B------:R-:W2:Y:S01]  /*f8f0*/  LDS R151, [R151.X4+0x2080] ;  /* 0x0020800097977984 */ /* 0x000ea20000004800 */
[----:B------:R-:W-:Y:S01]  /*f900*/  BSSY B0, `(.L_x_5482) ;  /* 0x0000004000007945 */ /* 0x000fe20003800000 */
[----:B------:R-:W-:Y:S01]  /*f910*/  LEA.HI.SX32 R63, R63, R84, 0x1b ;  /* 0x000000543f3f7211 */ /* 0x000fe200078fdaff */
[----:B------:R-:W-:Y:S05]  /*f920*/  @!P4 BRA `(.L_x_5483) ;  /* 0x000000100000c947 */ /* 0x000fea0003800000 */
[----:B--2---:R2:W-:Y:S02]  /*f930*/  RED.E.ADD.F32.FTZ.RN.STRONG.GPU [R60.64+-0x1000], R151 ;  /* 0xfff000973c00798e */ /* 0x0045e4000c10e7a0 */
.L_x_5483:
[----:B------:R-:W-:Y:S05]  /*f940*/  BSYNC B0 ;  /* 0x0000000000007941 */ /* 0x000fea0003800000 */
.L_x_5482:
[----:B------:R-:W4:Y:S01]  /*f950*/  LDS R63, [R63.X4+0x2180] ;  /* 0x002180003f3f7984 */ /* 0x000f220000004800 */
[----:B------:R-:W-:Y:S01]  /*f960*/  BSSY B0, `(.L_x_5484) ;  /* 0x0000005000007945 */ /* 0x000fe20003800000 */
[C---:B-1-3--:R-:W-:Y:S02]  /*f970*/  IADD3 R149, R84.reuse, 0x480, RZ ;  /* 0x0000048054957810 */ /* 0x04afe40007ffe0ff */
[----:B--2---:R-:W-:Y:S01]  /*f980*/  IADD3 R151, R84, 0x4c0, RZ ;  /* 0x000004c054977810 */ /* 0x004fe20007ffe0ff */
[----:B------:R-:W-:Y:S05]  /*f990*/  @!P5 BRA `(.L_x_5485) ;  /* 0x000000100000d947 */ /* 0x000fea0003800000 */
[----:B----4-:R1:W-:Y:S02]  /*f9a0*/  RED.E.ADD.F32.FTZ.RN.STRONG.GPU [R60.64+-0xf00], R63 ;  /* 0xfff1003f3c00798e */ /* 0x0103e4000c10e7a0 */
.L_x_5485:
[----:B------:R-:W-:Y:S05]  /*f9b0*/  BSYNC B0 ;  /* 0x0000000000007941 */ /* 0x000fea0003800000 */
.L_x_5484:
        /* <DEDUP_REMOVED lines=14> */
.L_x_5487:
[----:B------:R-:W-:Y:S05]  /*faa0*/  BSYNC B0 ;  /* 0x0000000000007941 */ /* 0x000fea0003800000 */
.L_x_5486:
[----:B------:R-:W2:Y:S01]  /*fab0*/  LDS R151, [R151.X4+0x2380] ;  /* 0x0023800097977984 */ /* 0x000ea20000004800 */
[----:B------:R-:W-:Y:S01]  /*fac0*/  BSSY B0, `(.L_x_5488) ;  /* 0x0000005000007945 */ /* 0x000fe20003800000 */
[----:B-1----:R-:W-:Y:S02]  /*fad0*/  IADD3 R149, R84, 0x540, RZ ;  /* 0x0000054054957810 */ /* 0x002fe40007ffe0ff */
[----:B------:R-:W-:Y:S01]  /*fae0*/  LEA.HI.SX32 R63, R63, R84, 0x1b ;  /* 0x000000543f3f7211 */ /* 0x000fe200078fdaff */
[----:B------:R-:W-:Y:S05]  /*faf0*/  @!P0 BRA `(.L_x_5489) ;  /* 0x0000001000008947 */ /* 0x000fea0003800000 */
[----:B--2---:R1:W-:Y:S02]  /*fb00*/  RED.E.ADD.F32.FTZ.RN.STRONG.GPU [R60.64+-0xd00], R151 ;  /* 0xfff300973c00798e */ /* 0x0043e4000c10e7a0 */
.L_x_5489:
[----:B------:R-:W-:Y:S05]  /*fb10*/  BSYNC B0 ;  /* 0x0000000000007941 */ /* 0x000fea0003800000 */
.L_x_5488:
[----:B------:R-:W3:Y:S01]  /*fb20*/  LDS R63, [R63.X4+0x2480] ;  /* 0x002480003f3f7984 */ /* 0x000ee20000004800 */
[----:B------:R-:W-:Y:S01]  /*fb30*/  BSSY B0, `(.L_x_5490) ;  /* 0x0000005000007945 */ /* 0x000fe20003800000 */
[----:B-12---:R-:W-:-:S02]  /*fb40*/  IADD3 R151, R84, 0x580, RZ ;  /* 0x0000058054977810 */ /* 0x006fc40007ffe0ff */
[----:B------:R-:W-:Y:S01]  /*fb50*/  LEA.HI.SX32 R149, R149, R84, 0x1b ;  /* 0x0000005495957211 */ /* 0x000fe200078fdaff */
[----:B------:R-:W-:Y:S05]  /*fb60*/  @!P1 BRA `(.L_x_5491) ;  /* 0x0000001000009947 */ /* 0x000fea0003800000 */
[----:B---3--:R1:W-:Y:S02]  /*fb70*/  RED.E.ADD.F32.FTZ.RN.STRONG.GPU [R60.64+-0xc00], R63 ;  /* 0xfff4003f3c00798e */ /* 0x0083e4000c10e7a0 */
.L_x_5491:
[----:B------:R-:W-:Y:S05]  /*fb80*/  BSYNC B0 ;  /* 0x0000000000007941 */ /* 0x000fea0003800000 */
.L_x_5490:
[----:B------:R-:W2:Y:S01]  /*fb90*/  LDS R149, [R149.X4+0x2580] ;  /* 0x0025800095957984 */ /* 0x000ea20000004800 */
[----:B------:R-:W-:Y:S01]  /*fba0*/  BSSY B0, `(.L_x_5492) ;  /* 0x0000005000007945 */ /* 0x000fe20003800000 */
[----:B-1-3--:R-:W-:Y:S02]  /*fbb0*/  IADD3 R63, R84, 0x5c0, RZ ;  /* 0x000005c0543f7810 */ /* 0x00afe40007ffe0ff */
[----:B------:R-:W-:Y:S01]  /*fbc0*/  LEA.HI.SX32 R151, R151, R84, 0x1b ;  /* 0x0000005497977211 */ /* 0x000fe200078fdaff */
[----:B------:R-:W-:Y:S05]  /*fbd0*/  @!P2 BRA `(.L_x_5493) ;  /* 0x000000100000a947 */ /* 0x000fea0003800000 */
[----:B--2---:R1:W-:Y:S02]  /*fbe0*/  RED.E.ADD.F32.FTZ.RN.STRONG.GPU [R60.64+-0xb00], R149 ;  /* 0xfff500953c00798e */ /* 0x0043e4000c10e7a0 */
.L_x_5493:
[----:B------:R-:W-:Y:S05]  /*fbf0*/  BSYNC B0 ;  /* 0x0000000000007941 */ /* 0x000fea0003800000 */
.L_x_5492:
[----:B------:R-:W3:Y:S01]  /*fc00*/  LDS R151, [R151.X4+0x2680] ;  /* 0x0026800097977984 */ /* 0x000ee20000004800 */
[----:B------:R-:W-:Y:S01]  /*fc10*/  BSSY B0, `(.L_x_5494) ;  /* 0x0000005000007945 */ /* 0x000fe20003800000 */
[----:B-12---:R-:W-:Y:S02]  /*fc20*/  IADD3 R149, R84, 0x600, RZ ;  /* 0x0000060054957810 */ /* 0x006fe40007ffe0ff */
[----:B------:R-:W-:Y:S01]  /*fc30*/  LEA.HI.SX32 R63, R63, R84, 0x1b ;  /* 0x000000543f3f7211 */ /* 0x000fe200078fdaff */
[----:B------:R-:W-:Y:S05]  /*fc40*/  @!P3 BRA `(.L_x_5495) ;  /* 0x000000100000b947 */ /* 0x000fea0003800000 */
[----:B---3--:R1:W-:Y:S02]  /*fc50*/  RED.E.ADD.F32.FTZ.RN.STRONG.GPU [R60.64+-0xa00], R151 ;  /* 0xfff600973c00798e */ /* 0x0083e4000c10e7a0 */
.L_x_5495:
[----:B------:R-:W-:Y:S05]  /*fc60*/  BSYNC B0 ;  /* 0x0000000000007941 */ /* 0x000fea0003800000 */
.L_x_5494:
[----:B------:R-:W2:Y:S01]  /*fc70*/  LDS R63, [R63.X4+0x2780] ;  /* 0x002780003f3f7984 */ /* 0x000ea20000004800 */
[----:B------:R-:W-:Y:S01]  /*fc80*/  BSSY B0, `(.L_x_5496) ;  /* 0x0000004000007945 */ /* 0x000fe20003800000 */
[----:B------:R-:W-:Y:S01]  /*fc90*/  LEA.HI.SX32 R149, R149, R84, 0x1b ;  /* 0x0000005495957211 */ /* 0x000fe200078fdaff */
[----:B------:R-:W-:Y:S05]  /*fca0*/  @!P4 BRA `(.L_x_5497) ;  /* 0x000000100000c947 */ /* 0x000fea0003800000 */
[----:B--2---:R2:W-:Y:S02]  /*fcb0*/  RED.E.ADD.F32.FTZ.RN.STRONG.GPU [R60.64+-0x900], R63 ;  /* 0xfff7003f3c00798e */ /* 0x0045e4000c10e7a0 */
.L_x_5497:
[----:B------:R-:W-:Y:S05]  /*fcc0*/  BSYNC B0 ;  /* 0x0000000000007941 */ /* 0x000fea0003800000 */
.L_x_5496:
[----:B------:R-:W4:Y:S01]  /*fcd0*/  LDS R149, [R149.X4+0x2880] ;  /* 0x0028800095957984 */ /* 0x000f220000004800 */
[----:B------:R-:W-:Y:S01]  /*fce0*/  BSSY B0, `(.L_x_5498) ;  /* 0x0000005000007945 */ /* 0x000fe20003800000 */
[----:B--2---:R-:W-:-:S02]  /*fcf0*/  IADD3 R63, R84, 0x640, RZ ;  /* 0x00000640543f7810 */ /* 0x004fc40007ffe0ff */
[----:B-1-3--:R-:W-:Y:S01]  /*fd00*/  IADD3 R151, R84, 0x680, RZ ;  /* 0x0000068054977810 */ /* 0x00afe20007ffe0ff */
[----:B------:R-:W-:Y:S05]  /*fd10*/  @!P5 BRA `(.L_x_5499) ;  /* 0x000000100000d947 */ /* 0x000fea0003800000 */
[----:B----4-:R1:W-:Y:S02]  /*fd20*/  RED.E.ADD.F32.FTZ.RN.STRONG.GPU [R60.64+-0x800], R149 ;  /* 0xfff800953c00798e */ /* 0x0103e4000c10e7a0 */
.L_x_5499:
[----:B------:R-:W-:Y:S05]  /*fd30*/  BSYNC B0 ;  /* 0x0000000000007941 */ /* 0x000fea0003800000 */
.L_x_5498:
        /* <DEDUP_REMOVED lines=14> */
.L_x_5501:
[----:B------:R-:W-:Y:S05]  /*fe20*/  BSYNC B0 ;  /* 0x0000000000007941 */ /* 0x000fea0003800000 */
.L_x_5500:
[----:B------:R-:W2:Y:S01]  /*fe30*/  LDS R151, [R151.X4+0x2a80] ;  /* 0x002a800097977984 */ /* 0x000ea20000004800 */
[----:B------:R-:W-:Y:S01]  /*fe40*/  BSSY B0, `(.L_x_5502) ;  /* 0x0000005000007945 */ /* 0x000fe20003800000 */
[----:B-1----:R-:W-:-:S02]  /*fe50*/  IADD3 R63, R84, 0x700, RZ ;  /* 0x00000700543f7810 */ /* 0x002fc40007ffe0ff */
[----:B------:R-:W-:Y:S01]  /*fe60*/  LEA.HI.SX32 R149, R149, R84, 0x1b ;  /* 0x0000005495957211 */ /* 0x000fe200078fdaff */
[----:B------:R-:W-:Y:S05]  /*fe70*/  @!P0 BRA `(.L_x_5503) ;  /* 0x0000001000008947 */ /* 0x000fea0003800000 */
[----:B--2---:R1:W-:Y:S02]  /*fe80*/  RED.E.ADD.F32.FTZ.RN.STRONG.GPU [R60.64+-0x600], R151 ;  /* 0xfffa00973c00798e */ /* 0x0043e4000c10e7a0 */
.L_x_5503:
[----:B------:R-:W-:Y:S05]  /*fe90*/  BSYNC B0 ;  /* 0x0000000000007941 */ /* 0x000fea0003800000 */
.L_x_5502:
[----:B------:R-:W3:Y:S01]  /*fea0*/  LDS R149, [R149.X4+0x2b80] ;  /* 0x002b800095957984 */ /* 0x000ee20000004800 */
[----:B------:R-:W-:Y:S01]  /*feb0*/  BSSY B0, `(.L_x_5504) ;  /* 0x0000005000007945 */ /* 0x000fe20003800000 */
[----:B-12---:R-:W-:Y:S02]  /*fec0*/  IADD3 R151, R84, 0x740, RZ ;  /* 0x0000074054977810 */ /* 0x006fe40007ffe0ff */
[----:B------:R-:W-:Y:S01]  /*fed0*/  LEA.HI.SX32 R63, R63, R84, 0x1b ;  /* 0x000000543f3f7211 */ /* 0x000fe200078fdaff */
[----:B------:R-:W-:Y:S05]  /*fee0*/  @!P1 BRA `(.L_x_5505) ;  /* 0x0000001000009947 */ /* 0x000fea0003800000 */
[----:B---3--:R1:W-:Y:S02]  /*fef0*/  RED.E.ADD.F32.FTZ.RN.STRONG.GPU [R60.64+-0x500], R149 ;  /* 0xfffb00953c00798e */ /* 0x0083e4000c10e7a0 */
.L_x_5505:
[----:B------:R-:W-:Y:S05]  /*ff00*/  BSYNC B0 ;  /* 0x0000000000007941 */ /* 0x000fea0003800000 */
.L_x_5504:
[----:B------:R-:W2:Y:S01]  /*ff10*/  LDS R63, [R63.X4+0x2c80] ;  /* 0x002c80003f3f7984 */ /* 0x000ea20000004800 */
[----:B------:R-:W-:Y:S01]  /*ff20*/  BSSY B0, `(.L_x_5506) ;  /* 0x0000005000007945 */ /* 0x000fe20003800000 */
[----:B-1-3--:R-:W-:Y:S02]  /*ff30*/  IADD3 R149, R84, 0x780, RZ ;  /* 0x0000078054957810 */ /* 0x00afe40007ffe0ff */
[----:B------:R-:W-:Y:S01]  /*ff40*/  LEA.HI.SX32 R151, R151, R84, 0x1b ;  /* 0x0000005497977211 */ /* 0x000fe200078fdaff */
[----:B------:R-:W-:Y:S05]  /*ff50*/  @!P2 BRA `(.L_x_5507) ;  /* 0x000000100000a947 */ /* 0x000fea0003800000 */
[----:B--2---:R1:W-:Y:S02]  /*ff60*/  RED.E.ADD.F32.FTZ.RN.STRONG.GPU [R60.64+-0x400], R63 ;  /* 0xfffc003f3c00798e */ /* 0x0043e4000c10e7a0 */
.L_x_5507:
[----:B------:R-:W-:Y:S05]  /*ff70*/  BSYNC B0 ;  /* 0x0000000000007941 */ /* 0x000fea0003800000 */
.L_x_5506:
[----:B------:R-:W3:Y:S01]  /*ff80*/  LDS R151, [R151.X4+0x2d80] ;  /* 0x002d800097977984 */ /* 0x000ee20000004800 */
[----:B------:R-:W-:Y:S01]  /*ff90*/  BSSY B0, `(.L_x_5508) ;  /* 0x0000005000007945 */ /* 0x000fe20003800000 */
[----:B-12---:R-:W-:-:S02]  /*ffa0*/  IADD3 R63, R84, 0x7c0, RZ ;  /* 0x000007c0543f7810 */ /* 0x006fc40007ffe0ff */
[----:B------:R-:W-:Y:S01]  /*ffb0*/  LEA.HI.SX32 R149, R149, R84, 0x1b ;  /* 0x0000005495957211 */ /* 0x000fe200078fdaff */
[----:B------:R-:W-:Y:S05]  /*ffc0*/  @!P3 BRA `(.L_x_5509) ;  /* 0x000000100000b947 */ /* 0x000fea0003800000 */
[----:B---3--:R1:W-:Y:S02]  /*ffd0*/  RED.E.ADD.F32.FTZ.RN.STRONG.GPU [R60.64+-0x300], R151 ;  /* 0xfffd00973c00798e */ /* 0x0083e4000c10e7a0 */
.L_x_5509:
[----:B------:R-:W-:Y:S05]  /*ffe0*/  BSYNC B0 ;  /* 0x0000000000007941 */ /* 0x000fea0003800000 */
.L_x_5508:
[----:B------:R-:W2:Y:S01]  /*fff0*/  LDS R149, [R149.X4+0x2e80] ;  /* 0x002e800095957984 */ /* 0x000ea20000004800 */
[----:B------:R-:W-:Y:S01]  /*10000*/  BSSY B0, `(.L_x_5510) ;  /* 0x0000004000007945 */ /* 0x000fe20003800000 */
[----:B------:R-:W-:Y:S01]  /*10010*/  LEA.HI.SX32 R63, R63, R84, 0x1b ;  /* 0x000000543f3f7211 */ /* 0x000fe200078fdaff */
[----:B------:R-:W-:Y:S05]  /*10020*/  @!P4 BRA `(.L_x_5511) ;  /* 0x000000100000c947 */ /* 0x000fea0003800000 */
[----:B--2---:R2:W-:Y:S02]  /*10030*/  RED.E.ADD.F32.FTZ.RN.STRONG.GPU [R60.64+-0x200], R149 ;  /* 0xfffe00953c00798e */ /* 0x0045e4000c10e7a0 */
.L_x_5511:
[----:B------:R-:W-:Y:S05]  /*10040*/  BSYNC B0 ;  /* 0x0000000000007941 */ /* 0x000fea0003800000 */
.L_x_5510:
[----:B------:R-:W4:Y:S01]  /*10050*/  LDS R63, [R63.X4+0x2f80] ;  /* 0x002f80003f3f7984 */ /* 0x000f220000004800 */
[----:B------:R-:W-:Y:S01]  /*10060*/  BSSY B0, `(.L_x_5512) ;  /* 0x0000003000007945 */ /* 0x000fe20003800000 */
[----:B------:R-:W-:Y:S05]  /*10070*/  @!P5 BRA `(.L_x_5513) ;  /* 0x000000100000d947 */ /* 0x000fea0003800000 */
[----:B----4-:R4:W-:Y:S02]  /*10080*/  RED.E.ADD.F32.FTZ.RN.STRONG.GPU [R60.64+-0x100], R63 ;  /* 0xffff003f3c00798e */ /* 0x0109e4000c10e7a0 */
.L_x_5513:
[----:B------:R-:W-:Y:S05]  /*10090*/  BSYNC B0 ;  /* 0x0000000000007941 */ /* 0x000fea0003800000 */
.L_x_5512:
        /* <DEDUP_REMOVED lines=18> */
[----:B------:R-:W-:Y:S02]  /*101c0*/  FFMA.FTZ R124, R101, R119, R124 ;  /* 0x00000077657c7223 */ /* 0x000fe4000001007c */
[----:B------:R-:W-:Y:S02]  /*101d0*/  FMUL.FTZ R137, R168, R137 ;  /* 0x00000089a8897220 */ /* 0x000fe40000410000 */
[----:B------:R-:W-:Y:S02]  /*101e0*/  FFMA.FTZ R97, R97, R159, R134 ;  /* 0x0000009f61617223 */ /* 0x000fe40000010086 */
[----:B-----5:R-:W-:Y:S02]  /*101f0*/  @!P0 FADD.FTZ R61, R61, R132 ;  /* 0x000000843d3d8221 */ /* 0x020fe40000010000 */
[----:B------:R-:W-:Y:S02]  /*10200*/  FMUL.FTZ R96, R96, R174 ;  /* 0x000000ae60607220 */ /* 0x000fe40000410000 */
        /* <DEDUP_REMOVED lines=11> */
[----:B------:R-:W-:Y:S01]  /*102c0*/  FFMA.FTZ R222, R97, R46, R222 ;  /* 0x0000002e61de7223 */ /* 0x000fe200000100de */
[----:B------:R-:W3:Y:S01]  /*102d0*/  SHFL.DOWN PT, R109, R60, 0x2, 0x1f ;  /* 0x08401f003c6d7f89 */ /* 0x000ee200000e0000 */
[----:B------:R-:W-:Y:S02]  /*102e0*/  FFMA.FTZ R198, R127, R97, R198 ;  /* 0x000000617fc67223 */ /* 0x000fe400000100c6 */
        /* <DEDUP_REMOVED lines=19> */
[----:B------:R-:W-:Y:S02]  /*10420*/  FMUL.FTZ R133, R66, R133 ;  /* 0x0000008542857220 */ /* 0x000fe40000410000 */
        /* <DEDUP_REMOVED lines=38> */
[----:B------:R-:W-:Y:S02]  /*10690*/  FADD.FTZ R32, R113, R32 ;  /* 0x0000002071207221 */ /* 0x000fe40000010000 */
[----:B------:R-:W-:Y:S02]  /*106a0*/  FADD.FTZ R31, R108, R31 ;  /* 0x0000001f6c1f7221 */ /* 0x000fe40000010000 */
[----:B------:R-:W-:Y:S02]  /*106b0*/  FFMA.FTZ R35, R148, R39, R35 ;  /* 0x0000002794237223 */ /* 0x000fe40000010023 */
[----:B-1----:R-:W-:-:S02]  /*106c0*/  @!P0 FADD.FTZ R61, R61, R98 ;  /* 0x000000623d3d8221 */ /* 0x002fc40000010000 */
[----:B------:R-:W-:Y:S02]  /*106d0*/  FFMA.FTZ R36, R115, R40, R36 ;  /* 0x0000002873247223 */ /* 0x000fe40000010024 */
[----:B------:R-:W-:Y:S02]  /*106e0*/  FADD.FTZ R30, R105, R30 ;  /* 0x0000001e691e7221 */ /* 0x000fe40000010000 */
[----:B0-----:R-:W-:Y:S02]  /*106f0*/  @!P0 FADD.FTZ R63, R63, R100 ;  /* 0x000000643f3f8221 */ /* 0x001fe40000010000 */
[----:B------:R-:W-:Y:S02]  /*10700*/  FFMA.FTZ R217, R116, R41, R217 ;  /* 0x0000002974d97223 */ /* 0x000fe400000100d9 */
[----:B--2---:R-:W-:Y:S02]  /*10710*/  @!P0 FADD.FTZ R62, R62, R97 ;  /* 0x000000613e3e8221 */ /* 0x004fe40000010000 */
[----:B------:R-:W-:-:S02]  /*10720*/  FADD.FTZ R29, R114, R29 ;  /* 0x0000001d721d7221 */ /* 0x000fc40000010000 */
[----:B---3--:R-:W-:Y:S02]  /*10730*/  @!P0 FADD.FTZ R60, R60, R95 ;  /* 0x0000005f3c3c8221 */ /* 0x008fe40000010000 */
[----:B------:R-:W-:Y:S02]  /*10740*/  FADD.FTZ R28, R207, R28 ;  /* 0x0000001ccf1c7221 */ /* 0x000fe40000010000 */
[----:B------:R-:W-:Y:S01]  /*10750*/  FFMA.FTZ R218, R119, R42, R218 ;  /* 0x0000002a77da7223 */ /* 0x000fe200000100da */
[----:B------:R0:W-:Y:S01]  /*10760*/  @!P1 STS.128 [R229.X16+0x3190], R60 ;  /* 0x0031903ce5009388 */ /* 0x0001e2000000cc00 */
[----:B------:R-:W-:Y:S02]  /*10770*/  FFMA.FTZ R219, R120, R43, R219 ;  /* 0x0000002b78db7223 */ /* 0x000fe400000100db */
[----:B------:R-:W-:Y:S02]  /*10780*/  FADD.FTZ R27, R124, R27 ;  /* 0x0000001b7c1b7221 */ /* 0x000fe40000010000 */
[----:B------:R-:W-:-:S02]  /*10790*/  FFMA.FTZ R220, R129, R44, R220 ;  /* 0x0000002c81dc7223 */ /* 0x000fc400000100dc */
        /* <DEDUP_REMOVED lines=36> */
.L_x_5515:
[----:B0-----:R-:W-:Y:S05]  /*109e0*/  BSYNC B0 ;  /* 0x0000000000007941 */ /* 0x001fea0003800000 */
.L_x_5514:
        /* <DEDUP_REMOVED lines=8> */
.L_x_5415:
        /* <DEDUP_REMOVED lines=50> */
[----:B0-----:R-:W-:Y:S02]  /*10d90*/  LOP3.LUT R0, R82, 0x1e0, RZ, 0xfc, !PT ;  /* 0x000001e052007812 */ /* 0x001fe400078efcff */
        /* <DEDUP_REMOVED lines=18> */
[----:B------:R-:W-:-:S04]  /*10ec0*/  LOP3.LUT R68, R68, 0xfffffe00, RZ, 0xc0, !PT ;  /* 0xfffffe0044447812 */ /* 0x000fc800078ec0ff */
[----:B------:R-:W-:Y:S01]  /*10ed0*/  LEA R68, R83, R68, 0x4 ;  /* 0x0000004453447211 */ /* 0x000fe200078e20ff */
        /* <DEDUP_REMOVED lines=18> */
[----:B------:R-:W2:Y:S04]  /*11000*/  LDS.U16 R5, [R81+0x2] ;  /* 0x0000020051057984 */ /* 0x000ea80000000400 */
[----:B------:R-:W3:Y:S04]  /*11010*/  LDS.U16 R9, [R81+0x6] ;  /* 0x0000060051097984 */ /* 0x000ee80000000400 */
[----:B------:R-:W4:Y:S04]  /*11020*/  LDS.U16 R7, [R81+0x4] ;  /* 0x0000040051077984 */ /* 0x000f280000000400 */
[----:B------:R-:W-:Y:S01]  /*11030*/  LDS.U16 R11, [R81+0x10] ;  /* 0x00001000510b7984 */ /* 0x000fe20000000400 */
[----:B0-----:R-:W-:-:S05]  /*11040*/  HADD2.F32 R3, -RZ, R3.H0_H0 ;  /* 0x20000003ff037230 */ /* 0x001fca0000004100 */
        /* <DEDUP_REMOVED lines=8> */
[----:B------:R-:W0:Y:S01]  /*110d0*/  LDS.U16 R9, [R81+0xe] ;  /* 0x00000e0051097984 */ /* 0x000e220000000400 */
        /* <DEDUP_REMOVED lines=18> */
[----:B0-----:R-:W-:-:S07]  /*11200*/  HADD2.F32 R9, -RZ, R9.H0_H0 ;  /* 0x20000009ff097230 */ /* 0x001fce0000004100 */
[----:B------:R-:W0:Y:S01]  /*11210*/  @!P1 MUFU.RCP R41, R41 ;  /* 0x0000002900299308 */ /* 0x000e220000001000 */
        /* <DEDUP_REMOVED lines=9> */
[----:B0-----:R-:W-:Y:S02]  /*112b0*/  @!P1 FMUL.FTZ R20, R20, R41 ;  /* 0x0000002914149220 */ /* 0x001fe40000410000 */
[----:B------:R-:W0:Y:S01]  /*112c0*/  @!P0 MUFU.RCP R52, R39 ;  /* 0x0000002700348308 */ /* 0x000e220000001000 */
        /* <DEDUP_REMOVED lines=14> */
[----:B0-----:R-:W-:Y:S01]  /*113b0*/  @!P0 FMUL.FTZ R19, R19, R52 ;  /* 0x0000003413138220 */ /* 0x001fe20000410000 */
[----:B------:R-:W-:Y:S01]  /*113c0*/  FSETP.GTU.FTZ.AND P0, PT, R11, 20, PT ;  /* 0x41a000000b00780b */ /* 0x000fe20003f1c000 */
[----:B------:R-:W0:Y:S02]  /*113d0*/  @!P5 MUFU.EX2 R9, R9 ;  /* 0x000000090009d308 */ /* 0x000e240000000800 */
[----:B------:R-:W-:-:S06]  /*113e0*/  @!P2 FMUL.FTZ R3, R3, -1.4426950216293334961 ;  /* 0xbfb8aa3b0303a820 */ /* 0x000fcc0000410000 */
[----:B------:R-:W2:Y:S01]  /*113f0*/  @!P1 MUFU.EX2 R13, R13 ;  /* 0x0000000d000d9308 */ /* 0x000ea20000000800 */
[----:B------:R-:W-:Y:S02]  /*11400*/  @!P3 FMUL.FTZ R5, R5, -1.4426950216293334961 ;  /* 0xbfb8aa3b0505b820 */ /* 0x000fe40000410000 */
[----:B------:R-:W-:Y:S02]  /*11410*/  @!P4 FMUL.FTZ R7, R7, -1.4426950216293334961 ;  /* 0xbfb8aa3b0707c820 */ /* 0x000fe40000410000 */
[----:B------:R-:W-:-:S03]  /*11420*/  @!P0 FMUL.FTZ R11, R11, -1.4426950216293334961 ;  /* 0xbfb8aa3b0b0b8820 */ /* 0x000fc60000410000 */
[----:B------:R-:W3:Y:S01]  /*11430*/  @!P2 MUFU.EX2 R3, R3 ;  /* 0x000000030003a308 */ /* 0x000ee20000000800 */
[----:B0-----:R-:W-:-:S07]  /*11440*/  @!P5 FADD.FTZ R9, R9, 1 ;  /* 0x3f8000000909d421 */ /* 0x001fce0000010000 */
[----:B------:R-:W0:Y:S01]  /*11450*/  @!P3 MUFU.EX2 R5, R5 ;  /* 0x000000050005b308 */ /* 0x000e220000000800 */
[----:B--2---:R-:W-:-:S07]  /*11460*/  @!P1 FADD.FTZ R13, R13, 1 ;  /* 0x3f8000000d0d9421 */ /* 0x004fce0000010000 */
[----:B------:R-:W2:Y:S08]  /*11470*/  @!P4 MUFU.EX2 R7, R7 ;  /* 0x000000070007c308 */ /* 0x000eb00000000800 */
[----:B------:R-:W4:Y:S01]  /*11480*/  @!P0 MUFU.EX2 R11, R11 ;  /* 0x0000000b000b8308 */ /* 0x000f220000000800 */
[----:B---3--:R-:W-:-:S07]  /*11490*/  @!P2 FADD.FTZ R3, R3, 1 ;  /* 0x3f8000000303a421 */ /* 0x008fce0000010000 */
[----:B------:R-:W3:Y:S01]  /*114a0*/  @!P5 MUFU.RCP R9, R9 ;  /* 0x000000090009d308 */ /* 0x000ee20000001000 */
[----:B0-----:R-:W-:-:S07]  /*114b0*/  @!P3 FADD.FTZ R5, R5, 1 ;  /* 0x3f8000000505b421 */ /* 0x001fce0000010000 */
[----:B------:R-:W0:Y:S01]  /*114c0*/  @!P1 MUFU.RCP R13, R13 ;  /* 0x0000000d000d9308 */ /* 0x000e220000001000 */
[----:B--2---:R-:W-:Y:S02]  /*114d0*/  @!P4 FADD.FTZ R7, R7, 1 ;  /* 0x3f8000000707c421 */ /* 0x004fe40000010000 */
[----:B----4-:R-:W-:-:S05]  /*114e0*/  @!P0 FADD.FTZ R11, R11, 1 ;  /* 0x3f8000000b0b8421 */ /* 0x010fca0000010000 */
[----:B------:R2:W4:Y:S01]  /*114f0*/  @!P2 MUFU.RCP R58, R3 ;  /* 0x00000003003aa308 */ /* 0x0005220000001000 */
[----:B---3--:R-:W-:Y:S02]  /*11500*/  @!P5 FMUL.FTZ R24, R24, R9 ;  /* 0x000000091818d220 */ /* 0x008fe40000410000 */
[----:B------:R-:W-:Y:S05]  /*11510*/  LDS.U16 R9, [R81+0x1a] ;  /* 0x00001a0051097984 */ /* 0x000fea0000000400 */
[----:B------:R3:W1:Y:S01]  /*11520*/  @!P3 MUFU.RCP R59, R5 ;  /* 0x00000005003bb308 */ /* 0x0006620000001000 */
[----:B--2---:R-:W-:Y:S01]  /*11530*/  IADD3 R3, R68, 0x5, RZ ;  /* 0x0000000544037810 */ /* 0x004fe20007ffe0ff */
[----:B0-----:R-:W-:-:S02]  /*11540*/  @!P1 FMUL.FTZ R26, R26, R13 ;  /* 0x0000000d1a1a9220 */ /* 0x001fc40000410000 */
[----:B------:R-:W-:Y:S04]  /*11550*/  LDS.U16 R13, [R81+0x1e] ;  /* 0x00001e00510d7984 */ /* 0x000fe80000000400 */
[----:B------:R0:W2:Y:S01]  /*11560*/  @!P4 MUFU.RCP R60, R7 ;  /* 0x00000007003cc308 */ /* 0x0000a20000001000 */
[C---:B---3--:R-:W-:Y:S02]  /*11570*/  IADD3 R5, R68.reuse, 0x8, RZ ;  /* 0x0000000844057810 */ /* 0x048fe40007ffe0ff */
[----:B------:R-:W-:Y:S02]  /*11580*/  LEA.HI.SX32 R45, R3, R68, 0x1b ;  /* 0x00000044032d7211 */ /* 0x000fe400078fdaff */
[----:B0-----:R-:W-:-:S03]  /*11590*/  IADD3 R7, R68, 0xd, RZ ;  /* 0x0000000d44077810 */ /* 0x001fc60007ffe0ff */
[----:B------:R0:W3:Y:S01]  /*115a0*/  @!P0 MUFU.RCP R62, R11 ;  /* 0x0000000b003e8308 */ /* 0x0000e20000001000 */
[-C--:B------:R-:W-:Y:S01]  /*115b0*/  LEA.HI.SX32 R50, R5, R68.reuse, 0x1b ;  /* 0x0000004405327211 */ /* 0x080fe200078fdaff */
[----:B------:R-:W1:Y:S01]  /*115c0*/  LDS.U16 R3, [R81+0x14] ;  /* 0x0000140051037984 */ /* 0x000e620000000400 */
[----:B------:R-:W-:-:S03]  /*115d0*/  LEA.HI.SX32 R55, R7, R68, 0x1b ;  /* 0x0000004407377211 */ /* 0x000fc600078fdaff */
[----:B------:R-:W1:Y:S04]  /*115e0*/  LDS.U16 R5, [R81+0x16] ;  /* 0x0000160051057984 */ /* 0x000e680000000400 */
[----:B------:R-:W1:Y:S04]  /*115f0*/  LDS.U16 R7, [R81+0x18] ;  /* 0x0000180051077984 */ /* 0x000e680000000400 */
[----:B0-----:R-:W0:Y:S01]  /*11600*/  LDS.U16 R11, [R81+0x1c] ;  /* 0x00001c00510b7984 */ /* 0x001e220000000400 */
[C---:B------:R-:W-:Y:S02]  /*11610*/  IADD3 R15, R68.reuse, 0x1, RZ ;  /* 0x00000001440f7810 */ /* 0x040fe40007ffe0ff */
[----:B------:R-:W-:-:S02]  /*11620*/  IADD3 R37, R68, 0x2, RZ ;  /* 0x0000000244257810 */ /* 0x000fc40007ffe0ff */
[C---:B------:R-:W-:Y:S02]  /*11630*/  IADD3 R39, R68.reuse, 0x3, RZ ;  /* 0x0000000344277810 */ /* 0x040fe40007ffe0ff */
[C---:B------:R-:W-:Y:S02]  /*11640*/  IADD3 R43, R68.reuse, 0x4, RZ ;  /* 0x00000004442b7810 */ /* 0x040fe40007ffe0ff */
[----:B------:R-:W-:Y:S02]  /*11650*/  LEA.HI.SX32 R15, R15, R68, 0x1b ;  /* 0x000000440f0f7211 */ /* 0x000fe400078fdaff */
[----:B------:R-:W-:Y:S01]  /*11660*/  F2FP.PACK_AB R227, R227, R228 ;  /* 0x000000e4e3e3723e */ /* 0x000fe200000000ff */
[----:B------:R-:W-:Y:S01]  /*11670*/  BAR.SYNC.DEFER_BLOCKING 0x0 ;  /* 0x0000000000007b1d */ /* 0x000fe20000010000 */
[C---:B------:R-:W-:Y:S02]  /*11680*/  IADD3 R47, R68.reuse, 0x6, RZ ;  /* 0x00000006442f7810 */ /* 0x040fe40007ffe0ff */
[----:B------:R-:W-:Y:S01]  /*11690*/  LEA.HI.SX32 R37, R37, R68, 0x1b ;  /* 0x0000004425257211 */ /* 0x000fe200078fdaff */
[----:B----4-:R-:W-:Y:S01]  /*116a0*/  @!P2 FMUL.FTZ R21, R21, R58 ;  /* 0x0000003a1515a220 */ /* 0x010fe20000410000 */
[----:B------:R-:W-:-:S02]  /*116b0*/  IADD3 R49, R68, 0x7, RZ ;  /* 0x0000000744317810 */ /* 0x000fc40007ffe0ff */
[----:B------:R-:W-:Y:S02]  /*116c0*/  LEA.HI.SX32 R41, R39, R68, 0x1b ;  /* 0x0000004427297211 */ /* 0x000fe400078fdaff */
[----:B------:R-:W-:Y:S02]  /*116d0*/  F2FP.PACK_AB R225, R225, R226 ;  /* 0x000000e2e1e1723e */ /* 0x000fe400000000ff */
[----:B------:R-:W-:Y:S02]  /*116e0*/  LEA.HI.SX32 R43, R43, R68, 0x1b ;  /* 0x000000442b2b7211 */ /* 0x000fe400078fdaff */
[----:B------:R-:W-:Y:S02]  /*116f0*/  IADD3 R51, R68, 0x9, RZ ;  /* 0x0000000944337810 */ /* 0x000fe40007ffe0ff */
[----:B------:R-:W-:Y:S02]  /*11700*/  PRMT R58, R227, 0x7632, R58 ;  /* 0x00007632e33a7816 */ /* 0x000fe4000000003a */
[----:B------:R-:W-:-:S02]  /*11710*/  SHF.L.U32 R15, R15, 0x1, RZ ;  /* 0x000000010f0f7819 */ /* 0x000fc400000006ff */
[----:B------:R-:W-:Y:S02]  /*11720*/  F2FP.PACK_AB R223, R223, R224 ;  /* 0x000000e0dfdf723e */ /* 0x000fe400000000ff */
[----:B------:R-:W-:Y:S02]  /*11730*/  IADD3 R52, R68, 0xa, RZ ;  /* 0x0000000a44347810 */ /* 0x000fe40007ffe0ff */
[-C--:B------:R-:W-:Y:S02]  /*11740*/  LEA.HI.SX32 R47, R47, R68.reuse, 0x1b ;  /* 0x000000442f2f7211 */ /* 0x080fe400078fdaff */
[----:B------:R-:W-:Y:S01]  /*11750*/  SHF.L.U32 R39, R37, 0x1, RZ ;  /* 0x0000000125277819 */ /* 0x000fe200000006ff */
[----:B-1----:R-:W-:Y:S01]  /*11760*/  @!P3 FMUL.FTZ R22, R22, R59 ;  /* 0x0000003b1616b220 */ /* 0x002fe20000410000 */
[----:B------:R-:W-:Y:S02]  /*11770*/  IADD3 R53, R68, 0xb, RZ ;  /* 0x0000000b44357810 */ /* 0x000fe40007ffe0ff */
[----:B------:R-:W-:-:S02]  /*11780*/  LEA.HI.SX32 R49, R49, R68, 0x1b ;  /* 0x0000004431317211 */ /* 0x000fc400078fdaff */
[----:B------:R-:W-:Y:S02]  /*11790*/  F2FP.PACK_AB R221, R221, R222 ;  /* 0x000000dedddd723e */ /* 0x000fe400000000ff */
[----:B------:R-:W-:Y:S02]  /*117a0*/  PRMT R37, R225, 0x7632, R37 ;  /* 0x00007632e1257816 */ /* 0x000fe40000000025 */
[----:B------:R-:W-:Y:S01]  /*117b0*/  SHF.L.U32 R41, R41, 0x1, RZ ;  /* 0x0000000129297819 */ /* 0x000fe200000006ff */
[----:B------:R-:W-:Y:S01]  /*117c0*/  STS.U16 [R81], R227 ;  /* 0x000000e351007388 */ /* 0x000fe20000000400 */
[----:B------:R-:W-:Y:S02]  /*117d0*/  SHF.L.U32 R43, R43, 0x1, RZ ;  /* 0x000000012b2b7819 */ /* 0x000fe400000006ff */
[----:B------:R-:W-:Y:S01]  /*117e0*/  LEA.HI.SX32 R51, R51, R68, 0x1b ;  /* 0x0000004433337211 */ /* 0x000fe200078fdaff */
[----:B------:R1:W-:Y:S01]  /*117f0*/  STS.U16 [R15+0x2], R58 ;  /* 0x0000023a0f007388 */ /* 0x0003e20000000400 */
[----:B------:R-:W-:-:S02]  /*11800*/  PRMT R59, R223, 0x7632, R59 ;  /* 0x00007632df3b7816 */ /* 0x000fc4000000003b */
[----:B------:R-:W-:Y:S02]  /*11810*/  SHF.L.U32 R45, R45, 0x1, RZ ;  /* 0x000000012d2d7819 */ /* 0x000fe400000006ff */
[----:B------:R-:W-:Y:S01]  /*11820*/  F2FP.PACK_AB R219, R219, R220 ;  /* 0x000000dcdbdb723e */ /* 0x000fe200000000ff */
[----:B------:R-:W-:Y:S01]  /*11830*/  STS.U16 [R39+0x4], R225 ;  /* 0x000004e127007388 */ /* 0x000fe20000000400 */
[----:B------:R-:W-:Y:S02]  /*11840*/  IADD3 R54, R68, 0xc, RZ ;  /* 0x0000000c44367810 */ /* 0x000fe40007ffe0ff */
[----:B------:R-:W-:Y:S02]  /*11850*/  LEA.HI.SX32 R52, R52, R68, 0x1b ;  /* 0x0000004434347211 */ /* 0x000fe400078fdaff */
[----:B------:R-:W-:Y:S01]  /*11860*/  SHF.L.U32 R47, R47, 0x1, RZ ;  /* 0x000000012f2f7819 */ /* 0x000fe200000006ff */
[----:B--2---:R-:W-:Y:S01]  /*11870*/  @!P4 FMUL.FTZ R23, R23, R60 ;  /* 0x0000003c1717c220 */ /* 0x004fe20000410000 */
[----:B------:R-:W-:Y:S01]  /*11880*/  LEA.HI.SX32 R53, R53, R68, 0x1b ;  /* 0x0000004435357211 */ /* 0x000fe200078fdaff */
[----:B------:R2:W-:Y:S01]  /*11890*/  STS.U16 [R41+0x6], R37 ;  /* 0x0000062529007388 */ /* 0x0005e20000000400 */
[----:B-1----:R-:W-:-:S02]  /*118a0*/  PRMT R58, R221, 0x7632, R58 ;  /* 0x00007632dd3a7816 */ /* 0x002fc4000000003a */
[----:B------:R-:W-:Y:S02]  /*118b0*/  SHF.L.U32 R49, R49, 0x1, RZ ;  /* 0x0000000131317819 */ /* 0x000fe400000006ff */
[----:B------:R-:W-:Y:S01]  /*118c0*/  F2FP.PACK_AB R217, R217, R218 ;  /* 0x000000dad9d9723e */ /* 0x000fe200000000ff */
[----:B------:R-:W-:Y:S01]  /*118d0*/  STS.U16 [R43+0x8], R223 ;  /* 0x000008df2b007388 */ /* 0x000fe20000000400 */
[----:B------:R-:W-:Y:S02]  /*118e0*/  IADD3 R56, R68, 0xe, RZ ;  /* 0x0000000e44387810 */ /* 0x000fe40007ffe0ff */
[----:B------:R-:W-:Y:S01]  /*118f0*/  SHF.L.U32 R50, R50, 0x1, RZ ;  /* 0x0000000132327819 */ /* 0x000fe200000006ff */
[----:B------:R-:W-:Y:S01]  /*11900*/  STS.U16 [R45+0xa], R59 ;  /* 0x00000a3b2d007388 */ /* 0x000fe20000000400 */
[----:B------:R-:W-:Y:S02]  /*11910*/  IADD3 R57, R68, 0xf, RZ ;  /* 0x0000000f44397810 */ /* 0x000fe40007ffe0ff */
[----:B------:R-:W-:-:S02]  /*11920*/  PRMT R60, R219, 0x7632, R60 ;  /* 0x00007632db3c7816 */ /* 0x000fc4000000003c */
[----:B------:R-:W-:Y:S01]  /*11930*/  SHF.L.U32 R51, R51, 0x1, RZ ;  /* 0x0000000133337819 */ /* 0x000fe200000006ff */
[----:B------:R-:W-:Y:S01]  /*11940*/  STS.U16 [R47+0xc], R221 ;  /* 0x00000cdd2f007388 */ /* 0x000fe20000000400 */
[----:B------:R-:W-:Y:S02]  /*11950*/  LEA.HI.SX32 R54, R54, R68, 0x1b ;  /* 0x0000004436367211 */ /* 0x000fe400078fdaff */
[----:B------:R-:W-:Y:S01]  /*11960*/  SHF.L.U32 R52, R52, 0x1, RZ ;  /* 0x0000000134347819 */ /* 0x000fe200000006ff */
[----:B------:R-:W-:Y:S01]  /*11970*/  STS.U16 [R49+0xe], R58 ;  /* 0x00000e3a31007388 */ /* 0x000fe20000000400 */
[----:B--2---:R-:W-:Y:S02]  /*11980*/  PRMT R37, R217, 0x7632, R37 ;  /* 0x00007632d9257816 */ /* 0x004fe40000000025 */
[----:B------:R-:W-:Y:S02]  /*11990*/  SHF.L.U32 R53, R53, 0x1, RZ ;  /* 0x0000000135357819 */ /* 0x000fe400000006ff */
[----:B------:R-:W-:Y:S01]  /*119a0*/  F2FP.PACK_AB R35, R35, R36 ;  /* 0x000000242323723e */ /* 0x000fe200000000ff */
[----:B------:R-:W-:Y:S01]  /*119b0*/  STS.U16 [R50+0x10], R219 ;  /* 0x000010db32007388 */ /* 0x000fe20000000400 */
[----:B------:R-:W-:-:S02]  /*119c0*/  LEA.HI.SX32 R56, R56, R68, 0x1b ;  /* 0x0000004438387211 */ /* 0x000fc400078fdaff */
[----:B------:R-:W-:Y:S02]  /*119d0*/  F2FP.PACK_AB R33, R33, R34 ;  /* 0x000000222121723e */ /* 0x000fe400000000ff */
[----:B------:R-:W-:Y:S01]  /*119e0*/  ISETP.NE.AND P6, PT, R84, RZ, PT ;  /* 0x000000ff5400720c */ /* 0x000fe20003fc5270 */
[----:B------:R-:W-:Y:S01]  /*119f0*/  STS.U16 [R51+0x12], R60 ;  /* 0x0000123c33007388 */ /* 0x000fe20000000400 */
[----:B------:R-:W-:Y:S02]  /*11a00*/  LEA.HI.SX32 R57, R57, R68, 0x1b ;  /* 0x0000004439397211 */ /* 0x000fe400078fdaff */
[----:B------:R-:W-:Y:S01]  /*11a10*/  SHF.L.U32 R54, R54, 0x1, RZ ;  /* 0x0000000136367819 */ /* 0x000fe200000006ff */
[----:B------:R-:W-:Y:S01]  /*11a20*/  STS.U16 [R52+0x14], R217 ;  /* 0x000014d934007388 */ /* 0x000fe20000000400 */
[----:B------:R-:W-:Y:S02]  /*11a30*/  PRMT R36, R35, 0x7632, R36 ;  /* 0x0000763223247816 */ /* 0x000fe40000000024 */
[----:B------:R-:W-:Y:S01]  /*11a40*/  SHF.L.U32 R55, R55, 0x1, RZ ;  /* 0x0000000137377819 */ /* 0x000fe200000006ff */
[----:B------:R1:W-:Y:S01]  /*11a50*/  STS.U16 [R53+0x16], R37 ;  /* 0x0000162535007388 */ /* 0x0003e20000000400 */
[----:B------:R-:W-:-:S02]  /*11a60*/  PRMT R34, R33, 0x7610, R34 ;  /* 0x0000761021227816 */ /* 0x000fc40000000022 */
[----:B------:R-:W-:Y:S02]  /*11a70*/  SHF.L.U32 R56, R56, 0x1, RZ ;  /* 0x0000000138387819 */ /* 0x000fe400000006ff */
[----:B------:R-:W-:Y:S01]  /*11a80*/  SHF.L.U32 R57, R57, 0x1, RZ ;  /* 0x0000000139397819 */ /* 0x000fe200000006ff */
[----:B------:R-:W-:Y:S01]  /*11a90*/  STS.U16 [R54+0x18], R35 ;  /* 0x0000182336007388 */ /* 0x000fe20000000400 */
[----:B-1----:R-:W-:-:S03]  /*11aa0*/  PRMT R37, R33, 0x7632, R37 ;  /* 0x0000763221257816 */ /* 0x002fc60000000025 */
[----:B------:R-:W-:Y:S01]  /*11ab0*/  STS.U16 [R55+0x1a], R36 ;  /* 0x00001a2437007388 */ /* 0x000fe20000000400 */
[----:B------:R-:W-:-:S03]  /*11ac0*/  HADD2.F32 R3, -RZ, R3.H0_H0 ;  /* 0x20000003ff037230 */ /* 0x000fc60000004100 */
        /* <DEDUP_REMOVED lines=27> */
[----:B0-----:R-:W-:Y:S01]  /*11c80*/  HADD2.F32 R11, -RZ, R11.H0_H0 ;  /* 0x2000000bff0b7230 */ /* 0x001fe20000004100 */
[----:B------:R-:W-:-:S02]  /*11c90*/  FADD.FTZ R7, R7, UR5 ;  /* 0x0000000507077e21 */ /* 0x000fc40008010000 */
[----:B------:R-:W-:Y:S01]  /*11ca0*/  FADD.FTZ R9, R9, UR5 ;  /* 0x0000000509097e21 */ /* 0x000fe20008010000 */
[----:B------:R-:W-:Y:S02]  /*11cb0*/  FSETP.GTU.FTZ.AND P4, PT, R5, 20, PT ;  /* 0x41a000000500780b */ /* 0x000fe40003f9c000 */
[----:B------:R-:W-:Y:S01]  /*11cc0*/  @!P5 FMUL.FTZ R3, R3, -1.4426950216293334961 ;  /* 0xbfb8aa3b0303d820 */ /* 0x000fe20000410000 */
[----:B------:R-:W-:Y:S01]  /*11cd0*/  FSETP.GTU.FTZ.AND P3, PT, R7, 20, PT ;  /* 0x41a000000700780b */ /* 0x000fe20003f7c000 */
[----:B------:R-:W-:Y:S02]  /*11ce0*/  FADD.FTZ R11, R11, UR5 ;  /* 0x000000050b0b7e21 */ /* 0x000fe40008010000 */
[----:B---3--:R-:W-:Y:S01]  /*11cf0*/  @!P0 FMUL.FTZ R25, R25, R62 ;  /* 0x0000003e19198220 */ /* 0x008fe20000410000 */
[----:B------:R-:W-:Y:S01]  /*11d00*/  FSETP.GTU.FTZ.AND P0, PT, R9, 20, PT ;  /* 0x41a000000900780b */ /* 0x000fe20003f1c000 */
[----:B------:R-:W0:Y:S01]  /*11d10*/  @!P5 MUFU.EX2 R3, R3 ;  /* 0x000000030003d308 */ /* 0x000e220000000800 */
[----:B------:R-:W2:Y:S01]  /*11d20*/  LDS R93, [0x840] ;  /* 0x00084000ff5d7984 */ /* 0x000ea20000000800 */
[----:B------:R-:W-:-:S03]  /*11d30*/  FSETP.GTU.FTZ.AND P1, PT, R11, 20, PT ;  /* 0x41a000000b00780b */ /* 0x000fc60003f3c000 */
[----:B------:R-:W-:Y:S01]  /*11d40*/  @!P4 FMUL.FTZ R5, R5, -1.4426950216293334961 ;  /* 0xbfb8aa3b0505c820 */ /* 0x000fe20000410000 */
[----:B------:R-:W-:Y:S02]  /*11d50*/  HADD2.F32 R13, -RZ, R13.H0_H0 ;  /* 0x2000000dff0d7230 */ /* 0x000fe40000004100 */
[----:B------:R-:W-:-:S04]  /*11d60*/  @!P3 FMUL.FTZ R7, R7, -1.4426950216293334961 ;  /* 0xbfb8aa3b0707b820 */ /* 0x000fc80000410000 */
[----:B------:R-:W-:Y:S01]  /*11d70*/  @!P0 FMUL.FTZ R9, R9, -1.4426950216293334961 ;  /* 0xbfb8aa3b09098820 */ /* 0x000fe20000410000 */
[----:B------:R-:W3:Y:S01]  /*11d80*/  @!P4 MUFU.EX2 R5, R5 ;  /* 0x000000050005c308 */ /* 0x000ee20000000800 */
[----:B------:R-:W-:Y:S02]  /*11d90*/  FADD.FTZ R13, R13, UR5 ;  /* 0x000000050d0d7e21 */ /* 0x000fe40008010000 */
[----:B------:R-:W-:Y:S02]  /*11da0*/  @!P1 FMUL.FTZ R11, R11, -1.4426950216293334961 ;  /* 0xbfb8aa3b0b0b9820 */ /* 0x000fe40000410000 */
[----:B0-----:R-:W-:-:S03]  /*11db0*/  @!P5 FADD.FTZ R3, R3, 1 ;  /* 0x3f8000000303d421 */ /* 0x001fc60000010000 */
[----:B------:R-:W0:Y:S01]  /*11dc0*/  @!P3 MUFU.EX2 R7, R7 ;  /* 0x000000070007b308 */ /* 0x000e220000000800 */
[----:B------:R-:W-:-:S07]  /*11dd0*/  FSETP.GTU.FTZ.AND P2, PT, R13, 20, PT ;  /* 0x41a000000d00780b */ /* 0x000fce0003f5c000 */
[----:B------:R-:W4:Y:S08]  /*11de0*/  @!P0 MUFU.EX2 R9, R9 ;  /* 0x0000000900098308 */ /* 0x000f300000000800 */
[----:B------:R-:W2:Y:S08]  /*11df0*/  @!P1 MUFU.EX2 R11, R11 ;  /* 0x0000000b000b9308 */ /* 0x000eb00000000800 */
[----:B-1----:R-:W1:Y:S01]  /*11e00*/  @!P5 MUFU.RCP R34, R3 ;  /* 0x000000030022d308 */ /* 0x002e620000001000 */
[----:B---3--:R-:W-:-:S02]  /*11e10*/  @!P4 FADD.FTZ R5, R5, 1 ;  /* 0x3f8000000505c421 */ /* 0x008fc40000010000 */
[----:B0-----:R-:W-:Y:S02]  /*11e20*/  @!P3 FADD.FTZ R7, R7, 1 ;  /* 0x3f8000000707b421 */ /* 0x001fe40000010000 */
[----:B------:R-:W-:Y:S02]  /*11e30*/  @!P2 FMUL.FTZ R13, R13, -1.4426950216293334961 ;  /* 0xbfb8aa3b0d0da820 */ /* 0x000fe40000410000 */
[----:B----4-:R-:W-:Y:S01]  /*11e40*/  @!P0 FADD.FTZ R9, R9, 1 ;  /* 0x3f80000009098421 */ /* 0x010fe20000010000 */
[----:B------:R-:W0:Y:S01]  /*11e50*/  @!P4 MUFU.RCP R5, R5 ;  /* 0x000000050005c308 */ /* 0x000e220000001000 */
[----:B--2---:R-:W-:Y:S01]  /*11e60*/  @!P1 FADD.FTZ R11, R11, 1 ;  /* 0x3f8000000b0b9421 */ /* 0x004fe20000010000 */
[----:B------:R-:W-:-:S06]  /*11e70*/  UIMAD UR7, UR13, UR8, URZ ;  /* 0x000000080d0772a4 */ /* 0x000fcc000f8e023f */
[----:B------:R-:W2:Y:S01]  /*11e80*/  @!P3 MUFU.RCP R36, R7 ;  /* 0x000000070024b308 */ /* 0x000ea20000001000 */
[----:B-1----:R-:W-:Y:S01]  /*11e90*/  @!P5 FMUL.FTZ R27, R27, R34 ;  /* 0x000000221b1bd220 */ /* 0x002fe20000410000 */
[----:B------:R-:W-:Y:S01]  /*11ea0*/  ISETP.GE.AND P5, PT, R82, R93, PT ;  /* 0x0000005d5200720c */ /* 0x000fe20003fa6270 */
[----:B------:R-:W-:-:S05]  /*11eb0*/  UIMAD UR25, UR12, UR9, UR7 ;  /* 0x000000090c1972a4 */ /* 0x000fca000f8e0207 */
[----:B------:R-:W1:Y:S01]  /*11ec0*/  @!P2 MUFU.EX2 R13, R13 ;  /* 0x0000000d000da308 */ /* 0x000e620000000800 */
[----:B------:R-:W-:Y:S02]  /*11ed0*/  UIMAD UR7, UR13, UR34, URZ ;  /* 0x000000220d0772a4 */ /* 0x000fe4000f8e023f */
[----:B------:R-:W-:-:S05]  /*11ee0*/  UIMAD.WIDE.U32 UR36, UR12, UR8, URZ ;  /* 0x000000080c2472a5 */ /* 0x000fca000f8e003f */
[----:B------:R-:W3:Y:S08]  /*11ef0*/  @!P0 MUFU.RCP R9, R9 ;  /* 0x0000000900098308 */ /* 0x000ef00000001000 */
[----:B------:R4:W1:Y:S01]  /*11f00*/  @!P1 MUFU.RCP R58, R11 ;  /* 0x0000000b003a9308 */ /* 0x0008620000001000 */
[----:B------:R-:W-:Y:S01]  /*11f10*/  UIMAD UR38, UR12, UR35, UR7 ;  /* 0x000000230c2672a4 */ /* 0x000fe2000f8e0207 */
[----:B------:R-:W-:Y:S01]  /*11f20*/  BSSY B0, `(.L_x_5517) ;  /* 0x0000014000007945 */ /* 0x000fe20003800000 */
[----:B------:R-:W-:-:S02]  /*11f30*/  UIMAD.WIDE.U32 UR8, UR12, UR34, URZ ;  /* 0x000000220c0872a5 */ /* 0x000fc4000f8e003f */
[----:B------:R-:W-:Y:S01]  /*11f40*/  UIADD3 UR7, UR37, UR25, URZ ;  /* 0x0000001925077290 */ /* 0x000fe2000fffe03f */
[----:B0-----:R-:W-:Y:S02]  /*11f50*/  @!P4 FMUL.FTZ R28, R28, R5 ;  /* 0x000000051c1cc220 */ /* 0x001fe40000410000 */
[----:B--2---:R-:W-:Y:S01]  /*11f60*/  @!P3 FMUL.FTZ R29, R29, R36 ;  /* 0x000000241d1db220 */ /* 0x004fe20000410000 */
        /* <DEDUP_REMOVED lines=15> */
.L_x_5518:
[----:B---34-:R-:W-:Y:S05]  /*12060*/  BSYNC B0 ;  /* 0x0000000000007941 */ /* 0x018fea0003800000 */
.L_x_5517:
[----:B0-----:R-:W2:Y:S01]  /*12070*/  LDL.LU R37, [R1+0xc] ;  /* 0x00000c0001257983 */ /* 0x001ea20000300800 */
[----:B------:R-:W-:Y:S01]  /*12080*/  ULDC.64 UR34, c[0x0][0x2e0] ;  /* 0x0000b80000227ab9 */ /* 0x000fe20000000a00 */
[----:B-1----:R-:W-:Y:S01]  /*12090*/  @!P2 FADD.FTZ R13, R13, 1 ;  /* 0x3f8000000d0da421 */ /* 0x002fe20000010000 */
        /* <DEDUP_REMOVED lines=46> */
[----:B------:R-:W-:Y:S01]  /*12380*/  @!P1 STG.E.U16 [R34.64+-0x440], R91 ;  /* 0xfffbc05b22009986 */ /* 0x000fe2000c101520 */
[----:B------:R-:W-:-:S02]  /*12390*/  F2FP.PACK_AB R5, R26, R25 ;  /* 0x000000191a05723e */ /* 0x000fc400000000ff */
[----:B------:R-:W-:Y:S02]  /*123a0*/  F2FP.PACK_AB R7, R28, R27 ;  /* 0x0000001b1c07723e */ /* 0x000fe400000000ff */
[----:B------:R-:W-:Y:S01]  /*123b0*/  PRMT R33, R5, 0x7632, R33 ;  /* 0x0000763205217816 */ /* 0x000fe20000000021 */
[----:B------:R-:W-:Y:S01]  /*123c0*/  UIADD3 UR7, UR9, UR38, URZ ;  /* 0x0000002609077290 */ /* 0x000fe2000fffe03f */
[----:B------:R-:W-:Y:S01]  /*123d0*/  BSSY B0, `(.L_x_5519) ;  /* 0x0000059000007945 */ /* 0x000fe20003800000 */
[----:B------:R-:W-:Y:S01]  /*123e0*/  BAR.SYNC.DEFER_BLOCKING 0x0 ;  /* 0x0000000000007b1d */ /* 0x000fe20000010000 */
[----:B--2---:R-:W-:-:S04]  /*123f0*/  FADD.FTZ R3, R17, R37 ;  /* 0x0000002511037221 */ /* 0x004fc80000010000 */
[----:B------:R-:W-:Y:S01]  /*12400*/  FADD.FTZ R36, R3, R18 ;  /* 0x0000001203247221 */ /* 0x000fe20000010000 */
[----:B------:R-:W-:-:S03]  /*12410*/  F2FP.PACK_AB R17, R18, R17 ;  /* 0x000000111211723e */ /* 0x000fc600000000ff */
[----:B------:R-:W-:Y:S01]  /*12420*/  FADD.FTZ R3, R36, R19 ;  /* 0x0000001324037221 */ /* 0x000fe20000010000 */
[----:B------:R-:W-:-:S03]  /*12430*/  F2FP.PACK_AB R19, R20, R19 ;  /* 0x000000131413723e */ /* 0x000fc600000000ff */
[--C-:B------:R-:W-:Y:S01]  /*12440*/  FADD.FTZ R18, R3, R20.reuse ;  /* 0x0000001403127221 */ /* 0x100fe20000010000 */
[----:B------:R-:W-:Y:S02]  /*12450*/  F2FP.PACK_AB R3, R22, R21 ;  /* 0x000000151603723e */ /* 0x000fe400000000ff */
[----:B------:R-:W-:Y:S02]  /*12460*/  PRMT R9, R17, 0x7632, R9 ;  /* 0x0000763211097816 */ /* 0x000fe40000000009 */
[C---:B------:R-:W-:Y:S02]  /*12470*/  PRMT R13, R3.reuse, 0x7610, R13 ;  /* 0x00007610030d7816 */ /* 0x040fe4000000000d */
[----:B------:R-:W-:Y:S02]  /*12480*/  PRMT R20, R3, 0x7632, R20 ;  /* 0x0000763203147816 */ /* 0x000fe40000000014 */
[----:B------:R-:W-:Y:S02]  /*12490*/  F2FP.PACK_AB R3, R24, R23 ;  /* 0x000000171803723e */ /* 0x000fe400000000ff */
[----:B------:R-:W-:Y:S01]  /*124a0*/  PRMT R11, R19, 0x7632, R11 ;  /* 0x00007632130b7816 */ /* 0x000fe2000000000b */
[----:B------:R0:W-:Y:S04]  /*124b0*/  STS.U16 [R81], R17 ;  /* 0x0000001151007388 */ /* 0x0001e80000000400 */
[----:B------:R1:W-:Y:S04]  /*124c0*/  STS.U16 [R15+0x2], R9 ;  /* 0x000002090f007388 */ /* 0x0003e80000000400 */
[----:B------:R-:W-:Y:S01]  /*124d0*/  STS.U16 [R39+0x4], R19 ;  /* 0x0000041327007388 */ /* 0x000fe20000000400 */
[----:B0-----:R-:W-:-:S03]  /*124e0*/  PRMT R17, R3, 0x7610, R17 ;  /* 0x0000761003117816 */ /* 0x001fc60000000011 */
[----:B------:R0:W-:Y:S01]  /*124f0*/  STS.U16 [R41+0x6], R11 ;  /* 0x0000060b29007388 */ /* 0x0001e20000000400 */
[----:B-1----:R-:W-:Y:S02]  /*12500*/  PRMT R9, R3, 0x7632, R9 ;  /* 0x0000763203097816 */ /* 0x002fe40000000009 */
[----:B------:R-:W-:Y:S01]  /*12510*/  PRMT R15, R5, 0x7610, R15 ;  /* 0x00007610050f7816 */ /* 0x000fe2000000000f */
[----:B------:R1:W-:Y:S01]  /*12520*/  STS.U16 [R43+0x8], R13 ;  /* 0x0000080d2b007388 */ /* 0x0003e20000000400 */
[----:B------:R-:W-:Y:S02]  /*12530*/  F2FP.PACK_AB R3, R30, R29 ;  /* 0x0000001d1e03723e */ /* 0x000fe400000000ff */
[----:B------:R-:W-:Y:S01]  /*12540*/  F2FP.PACK_AB R5, R32, R31 ;  /* 0x0000001f2005723e */ /* 0x000fe200000000ff */
[----:B------:R2:W-:Y:S01]  /*12550*/  STS.U16 [R45+0xa], R20 ;  /* 0x00000a142d007388 */ /* 0x0005e20000000400 */
[----:B0-----:R-:W-:-:S03]  /*12560*/  PRMT R11, R7, 0x7632, R11 ;  /* 0x00007632070b7816 */ /* 0x001fc6000000000b */
[----:B------:R0:W-:Y:S01]  /*12570*/  STS.U16 [R47+0xc], R17 ;  /* 0x00000c112f007388 */ /* 0x0001e20000000400 */
[C---:B------:R-:W-:Y:S02]  /*12580*/  PRMT R19, R3.reuse, 0x7632, R19 ;  /* 0x0000763203137816 */ /* 0x040fe40000000013 */
[----:B-1----:R-:W-:Y:S01]  /*12590*/  PRMT R13, R3, 0x7610, R13 ;  /* 0x00007610030d7816 */ /* 0x002fe2000000000d */
[----:B------:R-:W-:Y:S01]  /*125a0*/  STS.U16 [R49+0xe], R9 ;  /* 0x00000e0931007388 */ /* 0x000fe20000000400 */
[----:B--2---:R-:W-:-:S03]  /*125b0*/  PRMT R20, R5, 0x7632, R20 ;  /* 0x0000763205147816 */ /* 0x004fc60000000014 */
        /* <DEDUP_REMOVED lines=58> */
.L_x_5520:
[----:B-1----:R-:W-:Y:S05]  /*12960*/  BSYNC B0 ;  /* 0x0000000000007941 */ /* 0x002fea0003800000 */
.L_x_5519:
[----:B------:R-:W-:Y:S01]  /*12970*/  ULDC.64 UR34, c[0x0][0x300] ;  /* 0x0000c00000227ab9 */ /* 0x000fe20000000a00 */
[----:B------:R-:W-:Y:S01]  /*12980*/  SHF.L.U32 R18, R82, 0x1, RZ ;  /* 0x0000000152127819 */ /* 0x000fe200000006ff */
[----:B------:R-:W-:Y:S01]  /*12990*/  UMOV UR9, UR7 ;  /* 0x0000000700097c82 */ /* 0x000fe20008000000 */
[----:B0-----:R-:W-:Y:S01]  /*129a0*/  SHF.R.S32.HI R3, RZ, 0x1f, R82 ;  /* 0x0000001fff037819 */ /* 0x001fe20000011452 */
        /* <DEDUP_REMOVED lines=57> */
.L_x_5377:
        /* <DEDUP_REMOVED lines=32> */
.L_x_5523:
[----:B------:R-:W-:Y:S05]  /*12f40*/  BSYNC B0 ;  /* 0x0000000000007941 */ /* 0x000fea0003800000 */
.L_x_5522:
        /* <DEDUP_REMOVED lines=31> */
.L_x_5525:
[----:B------:R-:W3:Y:S02]  /*13140*/  S2R R11, SR_TID.X ;  /* 0x00000000000b7919 */ /* 0x000ee40000002100 */
.L_x_5526:
[----:B------:R-:W-:Y:S05]  /*13150*/  BSYNC B0 ;  /* 0x0000000000007941 */ /* 0x000fea0003800000 */
.L_x_5524:
        /* <DEDUP_REMOVED lines=12> */
.L_x_5527:
        /* <DEDUP_REMOVED lines=32> */
.L_x_5420:
[----:B------:R-:W-:Y:S01]  /*13420*/  HFMA2.MMA R66, -RZ, RZ, 0, 5.9604644775390625e-08 ;  /* 0x00000001ff427435 */ /* 0x000fe200000001ff */
[----:B------:R-:W-:-:S02]  /*13430*/  MOV R65, R240 ;  /* 0x000000f000417202 */ /* 0x000fc40000000f00 */
[----:B------:R-:W-:Y:S02]  /*13440*/  MOV R245, RZ ;  /* 0x000000ff00f57202 */ /* 0x000fe40000000f00 */
[----:B------:R-:W-:Y:S02]  /*13450*/  MOV R244, 0xffffffff ;  /* 0xffffffff00f47802 */ /* 0x000fe40000000f00 */
[----:B------:R-:W-:Y:S02]  /*13460*/  MOV R64, 0x13480 ;  /* 0x0001348000407802 */ /* 0x000fe40000000f00 */
[----:B------:R-:W-:Y:S05]  /*13470*/  CALL.REL.NOINC `($__internal_131_$__cuda_sm70_shflsync_up) ;  /* 0x00001e7000007944 */ /* 0x000fea0003c00000 */
[----:B-1----:R-:W-:Y:S01]  /*13480*/  MOV R67, R66 ;  /* 0x0000004200437202 */ /* 0x002fe20000000f00 */
[----:B------:R-:W-:Y:S05]  /*13490*/  BRA `(.L_x_5528) ;  /* 0xffff74e000007947 */ /* 0x000fea000383ffff */
.L_x_5421:
[----:B------:R-:W-:Y:S01]  /*134a0*/  HFMA2.MMA R66, -RZ, RZ, 0, 5.9604644775390625e-08 ;  /* 0x00000001ff427435 */ /* 0x000fe200000001ff */
[----:B------:R-:W-:Y:S02]  /*134b0*/  MOV R65, R68 ;  /* 0x0000004400417202 */ /* 0x000fe40000000f00 */
[----:B------:R-:W-:Y:S02]  /*134c0*/  MOV R245, RZ ;  /* 0x000000ff00f57202 */ /* 0x000fe40000000f00 */
[----:B------:R-:W-:-:S02]  /*134d0*/  MOV R244, 0xffffffff ;  /* 0xffffffff00f47802 */ /* 0x000fc40000000f00 */
[----:B------:R-:W-:Y:S02]  /*134e0*/  MOV R64, 0x13500 ;  /* 0x0001350000407802 */ /* 0x000fe40000000f00 */
[----:B01----:R-:W-:Y:S05]  /*134f0*/  CALL.REL.NOINC `($__internal_131_$__cuda_sm70_shflsync_up) ;  /* 0x00001df000007944 */ /* 0x003fea0003c00000 */
[----:B-1----:R-:W-:Y:S01]  /*13500*/  MOV R69, R66 ;  /* 0x0000004200457202 */ /* 0x002fe20000000f00 */
[----:B------:R-:W-:Y:S01]  /*13510*/  HFMA2.MMA R66, -RZ, RZ, 0, 5.9604644775390625e-08 ;  /* 0x00000001ff427435 */ /* 0x000fe200000001ff */
[----:B------:R-:W-:Y:S02]  /*13520*/  MOV R65, R70 ;  /* 0x0000004600417202 */ /* 0x000fe40000000f00 */
[----:B------:R-:W-:Y:S02]  /*13530*/  MOV R245, RZ ;  /* 0x000000ff00f57202 */ /* 0x000fe40000000f00 */
[----:B------:R-:W-:Y:S02]  /*13540*/  MOV R244, 0xffffffff ;  /* 0xffffffff00f47802 */ /* 0x000fe40000000f00 */
[----:B------:R-:W-:Y:S02]  /*13550*/  MOV R64, 0x13570 ;  /* 0x0001357000407802 */ /* 0x000fe40000000f00 */
[----:B------:R-:W-:Y:S05]  /*13560*/  CALL.REL.NOINC `($__internal_131_$__cuda_sm70_shflsync_up) ;  /* 0x00001d8000007944 */ /* 0x000fea0003c00000 */
[----:B-1----:R-:W-:Y:S01]  /*13570*/  MOV R71, R66 ;  /* 0x0000004200477202 */ /* 0x002fe20000000f00 */
[----:B------:R-:W-:Y:S01]  /*13580*/  HFMA2.MMA R66, -RZ, RZ, 0, 5.9604644775390625e-08 ;  /* 0x00000001ff427435 */ /* 0x000fe200000001ff */
[----:B------:R-:W-:-:S02]  /*13590*/  MOV R65, R241 ;  /* 0x000000f100417202 */ /* 0x000fc40000000f00 */
[----:B------:R-:W-:Y:S02]  /*135a0*/  MOV R245, RZ ;  /* 0x000000ff00f57202 */ /* 0x000fe40000000f00 */
[----:B------:R-:W-:Y:S02]  /*135b0*/  MOV R244, 0xffffffff ;  /* 0xffffffff00f47802 */ /* 0x000fe40000000f00 */
[----:B------:R-:W-:Y:S02]  /*135c0*/  MOV R64, 0x135e0 ;  /* 0x000135e000407802 */ /* 0x000fe40000000f00 */
[----:B------:R-:W-:Y:S05]  /*135d0*/  CALL.REL.NOINC `($__internal_131_$__cuda_sm70_shflsync_up) ;  /* 0x00001d1000007944 */ /* 0x000fea0003c00000 */
        /* <DEDUP_REMOVED lines=20> */
[----:B------:R-:W-:Y:S05]  /*13720*/  CALL.REL.NOINC `($__internal_131_$__cuda_sm70_shflsync_up) ;  /* 0x00001bc000007944 */ /* 0x000fea0003c00000 */
[----:B-1----:R-:W-:Y:S01]  /*13730*/  MOV R67, R66 ;  /* 0x0000004200437202 */ /* 0x002fe20000000f00 */
[----:B------:R-:W-:Y:S01]  /*13740*/  HFMA2.MMA R66, -RZ, RZ, 0, 1.1920928955078125e-07 ;  /* 0x00000002ff427435 */ /* 0x000fe200000001ff */
[----:B------:R-:W-:Y:S02]  /*13750*/  MOV R65, R68 ;  /* 0x0000004400417202 */ /* 0x000fe40000000f00 */
[----:B------:R-:W-:Y:S02]  /*13760*/  MOV R245, RZ ;  /* 0x000000ff00f57202 */ /* 0x000fe40000000f00 */
[----:B------:R-:W-:-:S02]  /*13770*/  MOV R244, 0xffffffff ;  /* 0xffffffff00f47802 */ /* 0x000fc40000000f00 */
[----:B------:R-:W-:Y:S02]  /*13780*/  MOV R64, 0x137a0 ;  /* 0x000137a000407802 */ /* 0x000fe40000000f00 */
[----:B------:R-:W-:Y:S05]  /*13790*/  CALL.REL.NOINC `($__internal_131_$__cuda_sm70_shflsync_up) ;  /* 0x00001b5000007944 */ /* 0x000fea0003c00000 */
[----:B-1----:R-:W-:Y:S01]  /*137a0*/  MOV R69, R66 ;  /* 0x0000004200457202 */ /* 0x002fe20000000f00 */
[----:B------:R-:W-:Y:S01]  /*137b0*/  HFMA2.MMA R66, -RZ, RZ, 0, 1.1920928955078125e-07 ;  /* 0x00000002ff427435 */ /* 0x000fe200000001ff */
[----:B------:R-:W-:Y:S02]  /*137c0*/  MOV R65, R70 ;  /* 0x0000004600417202 */ /* 0x000fe40000000f00 */
[----:B------:R-:W-:Y:S02]  /*137d0*/  MOV R245, RZ ;  /* 0x000000ff00f57202 */ /* 0x000fe40000000f00 */
[----:B------:R-:W-:Y:S02]  /*137e0*/  MOV R244, 0xffffffff ;  /* 0xffffffff00f47802 */ /* 0x000fe40000000f00 */
[----:B------:R-:W-:Y:S02]  /*137f0*/  MOV R64, 0x13810 ;  /* 0x0001381000407802 */ /* 0x000fe40000000f00 */
[----:B------:R-:W-:Y:S05]  /*13800*/  CALL.REL.NOINC `($__internal_131_$__cuda_sm70_shflsync_up) ;  /* 0x00001ae000007944 */ /* 0x000fea0003c00000 */
[----:B-1----:R-:W-:Y:S01]  /*13810*/  MOV R71, R66 ;  /* 0x0000004200477202 */ /* 0x002fe20000000f00 */
[----:B------:R-:W-:Y:S01]  /*13820*/  HFMA2.MMA R66, -RZ, RZ, 0, 1.1920928955078125e-07 ;  /* 0x00000002ff427435 */ /* 0x000fe200000001ff */
[----:B------:R-:W-:-:S02]  /*13830*/  MOV R65, R241 ;  /* 0x000000f100417202 */ /* 0x000fc40000000f00 */
[----:B------:R-:W-:Y:S02]  /*13840*/  MOV R245, RZ ;  /* 0x000000ff00f57202 */ /* 0x000fe40000000f00 */
[----:B------:R-:W-:Y:S02]  /*13850*/  MOV R244, 0xffffffff ;  /* 0xffffffff00f47802 */ /* 0x000fe40000000f00 */
[----:B------:R-:W-:Y:S02]  /*13860*/  MOV R64, 0x13880 ;  /* 0x0001388000407802 */ /* 0x000fe40000000f00 */
[----:B------:R-:W-:Y:S05]  /*13870*/  CALL.REL.NOINC `($__internal_131_$__cuda_sm70_shflsync_up) ;  /* 0x00001a7000007944 */ /* 0x000fea0003c00000 */
        /* <DEDUP_REMOVED lines=19> */
[----:B------:R-:W-:Y:S05]  /*139b0*/  CALL.REL.NOINC `($__internal_131_$__cuda_sm70_shflsync_up) ;  /* 0x0000193000007944 */ /* 0x000fea0003c00000 */
[----:B-1----:R-:W-:Y:S01]  /*139c0*/  MOV R67, R66 ;  /* 0x0000004200437202 */ /* 0x002fe20000000f00 */
[----:B------:R-:W-:Y:S01]  /*139d0*/  HFMA2.MMA R66, -RZ, RZ, 0, 2.384185791015625e-07 ;  /* 0x00000004ff427435 */ /* 0x000fe200000001ff */
[----:B------:R-:W-:Y:S02]  /*139e0*/  MOV R65, R68 ;  /* 0x0000004400417202 */ /* 0x000fe40000000f00 */
[----:B------:R-:W-:Y:S02]  /*139f0*/  MOV R245, RZ ;  /* 0x000000ff00f57202 */ /* 0x000fe40000000f00 */
[----:B------:R-:W-:-:S02]  /*13a00*/  MOV R244, 0xffffffff ;  /* 0xffffffff00f47802 */ /* 0x000fc40000000f00 */
[----:B------:R-:W-:Y:S02]  /*13a10*/  MOV R64, 0x13a30 ;  /* 0x00013a3000407802 */ /* 0x000fe40000000f00 */
[----:B------:R-:W-:Y:S05]  /*13a20*/  CALL.REL.NOINC `($__internal_131_$__cuda_sm70_shflsync_up) ;  /* 0x000018c000007944 */ /* 0x000fea0003c00000 */
[----:B-1----:R-:W-:Y:S01]  /*13a30*/  MOV R69, R66 ;  /* 0x0000004200457202 */ /* 0x002fe20000000f00 */
[----:B------:R-:W-:Y:S01]  /*13a40*/  HFMA2.MMA R66, -RZ, RZ, 0, 2.384185791015625e-07 ;  /* 0x00000004ff427435 */ /* 0x000fe200000001ff */
[----:B------:R-:W-:Y:S02]  /*13a50*/  MOV R65, R71 ;  /* 0x0000004700417202 */ /* 0x000fe40000000f00 */
[----:B------:R-:W-:Y:S02]  /*13a60*/  MOV R245, RZ ;  /* 0x000000ff00f57202 */ /* 0x000fe40000000f00 */
[----:B------:R-:W-:Y:S02]  /*13a70*/  MOV R244, 0xffffffff ;  /* 0xffffffff00f47802 */ /* 0x000fe40000000f00 */
[----:B------:R-:W-:Y:S02]  /*13a80*/  MOV R64, 0x13aa0 ;  /* 0x00013aa000407802 */ /* 0x000fe40000000f00 */
[----:B------:R-:W-:Y:S05]  /*13a90*/  CALL.REL.NOINC `($__internal_131_$__cuda_sm70_shflsync_up) ;  /* 0x0000185000007944 */ /* 0x000fea0003c00000 */
[----:B-1----:R-:W-:Y:S01]  /*13aa0*/  MOV R241, R66 ;  /* 0x0000004200f17202 */ /* 0x002fe20000000f00 */
[----:B------:R-:W-:Y:S01]  /*13ab0*/  HFMA2.MMA R66, -RZ, RZ, 0, 2.384185791015625e-07 ;  /* 0x00000004ff427435 */ /* 0x000fe200000001ff */
        /* <DEDUP_REMOVED lines=22> */
[----:B------:R-:W-:Y:S05]  /*13c20*/  CALL.REL.NOINC `($__internal_131_$__cuda_sm70_shflsync_up) ;  /* 0x000016c000007944 */ /* 0x000fea0003c00000 */
[----:B-1----:R-:W-:Y:S01]  /*13c30*/  MOV R67, R66 ;  /* 0x0000004200437202 */ /* 0x002fe20000000f00 */
[----:B------:R-:W-:Y:S01]  /*13c40*/  HFMA2.MMA R66, -RZ, RZ, 0, 4.76837158203125e-07 ;  /* 0x00000008ff427435 */ /* 0x000fe200000001ff */
[----:B------:R-:W-:Y:S02]  /*13c50*/  MOV R65, R68 ;  /* 0x0000004400417202 */ /* 0x000fe40000000f00 */
[----:B------:R-:W-:Y:S02]  /*13c60*/  MOV R245, RZ ;  /* 0x000000ff00f57202 */ /* 0x000fe40000000f00 */
[----:B------:R-:W-:Y:S02]  /*13c70*/  MOV R244, 0xffffffff ;  /* 0xffffffff00f47802 */ /* 0x000fe40000000f00 */
[----:B------:R-:W-:Y:S02]  /*13c80*/  MOV R64, 0x13ca0 ;  /* 0x00013ca000407802 */ /* 0x000fe40000000f00 */
[----:B------:R-:W-:Y:S05]  /*13c90*/  CALL.REL.NOINC `($__internal_131_$__cuda_sm70_shflsync_up) ;  /* 0x0000165000007944 */ /* 0x000fea0003c00000 */
[----:B-1----:R-:W-:Y:S01]  /*13ca0*/  MOV R69, R66 ;  /* 0x0000004200457202 */ /* 0x002fe20000000f00 */
[----:B------:R-:W-:Y:S01]  /*13cb0*/  HFMA2.MMA R66, -RZ, RZ, 0, 4.76837158203125e-07 ;  /* 0x00000008ff427435 */ /* 0x000fe200000001ff */
[----:B------:R-:W-:-:S02]  /*13cc0*/  MOV R65, R71 ;  /* 0x0000004700417202 */ /* 0x000fc40000000f00 */
[----:B------:R-:W-:Y:S02]  /*13cd0*/  MOV R245, RZ ;  /* 0x000000ff00f57202 */ /* 0x000fe40000000f00 */
[----:B------:R-:W-:Y:S02]  /*13ce0*/  MOV R244, 0xffffffff ;  /* 0xffffffff00f47802 */ /* 0x000fe40000000f00 */
[----:B------:R-:W-:Y:S02]  /*13cf0*/  MOV R64, 0x13d10 ;  /* 0x00013d1000407802 */ /* 0x000fe40000000f00 */
[----:B------:R-:W-:Y:S05]  /*13d00*/  CALL.REL.NOINC `($__internal_131_$__cuda_sm70_shflsync_up) ;  /* 0x000015e000007944 */ /* 0x000fea0003c00000 */
[----:B-1----:R-:W-:Y:S01]  /*13d10*/  MOV R241, R66 ;  /* 0x0000004200f17202 */ /* 0x002fe20000000f00 */
[----:B------:R-:W-:Y:S01]  /*13d20*/  HFMA2.MMA R66, -RZ, RZ, 0, 4.76837158203125e-07 ;  /* 0x00000008ff427435 */ /* 0x000fe200000001ff */
[----:B------:R-:W-:Y:S02]  /*13d30*/  MOV R65, R70 ;  /* 0x0000004600417202 */ /* 0x000fe40000000f00 */
[----:B------:R-:W-:Y:S02]  /*13d40*/  MOV R245, RZ ;  /* 0x000000ff00f57202 */ /* 0x000fe40000000f00 */
[----:B------:R-:W-:-:S02]  /*13d50*/  MOV R244, 0xffffffff ;  /* 0xffffffff00f47802 */ /* 0x000fc40000000f00 */
[----:B------:R-:W-:Y:S02]  /*13d60*/  MOV R64, 0x13d80 ;  /* 0x00013d8000407802 */ /* 0x000fe40000000f00 */
[----:B------:R-:W-:Y:S05]  /*13d70*/  CALL.REL.NOINC `($__internal_131_$__cuda_sm70_shflsync_up) ;  /* 0x0000157000007944 */ /* 0x000fea0003c00000 */
        /* <DEDUP_REMOVED lines=21> */
[----:B------:R-:W-:Y:S05]  /*13ed0*/  CALL.REL.NOINC `($__internal_131_$__cuda_sm70_shflsync_up) ;  /* 0x0000141000007944 */ /* 0x000fea0003c00000 */
[----:B-1----:R-:W-:Y:S01]  /*13ee0*/  MOV R67, R66 ;  /* 0x0000004200437202 */ /* 0x002fe20000000f00 */
[----:B------:R-:W-:Y:S01]  /*13ef0*/  HFMA2.MMA R66, -RZ, RZ, 0, 9.5367431640625e-07 ;  /* 0x00000010ff427435 */ /* 0x000fe200000001ff */
[----:B------:R-:W-:Y:S02]  /*13f00*/  MOV R65, R68 ;  /* 0x0000004400417202 */ /* 0x000fe40000000f00 */
[----:B------:R-:W-:Y:S02]  /*13f10*/  MOV R245, RZ ;  /* 0x000000ff00f57202 */ /* 0x000fe40000000f00 */
[----:B------:R-:W-:Y:S02]  /*13f20*/  MOV R244, 0xffffffff ;  /* 0xffffffff00f47802 */ /* 0x000fe40000000f00 */
[----:B------:R-:W-:-:S02]  /*13f30*/  MOV R64, 0x13f50 ;  /* 0x00013f5000407802 */ /* 0x000fc40000000f00 */
[----:B------:R-:W-:Y:S05]  /*13f40*/  CALL.REL.NOINC `($__internal_131_$__cuda_sm70_shflsync_up) ;  /* 0x000013a000007944 */ /* 0x000fea0003c00000 */
[----:B-1----:R-:W-:Y:S01]  /*13f50*/  MOV R68, R66 ;  /* 0x0000004200447202 */ /* 0x002fe20000000f00 */
[----:B------:R-:W-:Y:S01]  /*13f60*/  HFMA2.MMA R66, -RZ, RZ, 0, 9.5367431640625e-07 ;  /* 0x00000010ff427435 */ /* 0x000fe200000001ff */
[----:B------:R-:W-:-:S02]  /*13f70*/  MOV R65, R71 ;  /* 0x0000004700417202 */ /* 0x000fc40000000f00 */
[----:B------:R-:W-:Y:S02]  /*13f80*/  MOV R245, RZ ;  /* 0x000000ff00f57202 */ /* 0x000fe40000000f00 */
[----:B------:R-:W-:Y:S02]  /*13f90*/  MOV R244, 0xffffffff ;  /* 0xffffffff00f47802 */ /* 0x000fe40000000f00 */
[----:B------:R-:W-:Y:S02]  /*13fa0*/  MOV R64, 0x13fc0 ;  /* 0x00013fc000407802 */ /* 0x000fe40000000f00 */
[----:B------:R-:W-:Y:S05]  /*13fb0*/  CALL.REL.NOINC `($__internal_131_$__cuda_sm70_shflsync_up) ;  /* 0x0000133000007944 */ /* 0x000fea0003c00000 */
[----:B-1----:R-:W-:Y:S01]  /*13fc0*/  MOV R71, R66 ;  /* 0x0000004200477202 */ /* 0x002fe20000000f00 */
[----:B------:R-:W-:Y:S01]  /*13fd0*/  HFMA2.MMA R66, -RZ, RZ, 0, 9.5367431640625e-07 ;  /* 0x00000010ff427435 */ /* 0x000fe200000001ff */
[----:B------:R-:W-:Y:S02]  /*13fe0*/  MOV R65, R70 ;  /* 0x0000004600417202 */ /* 0x000fe40000000f00 */
[----:B------:R-:W-:Y:S02]  /*13ff0*/  MOV R245, RZ ;  /* 0x000000ff00f57202 */ /* 0x000fe40000000f00 */
[----:B------:R-:W-:-:S02]  /*14000*/  MOV R244, 0xffffffff ;  /* 0xffffffff00f47802 */ /* 0x000fc40000000f00 */
[----:B------:R-:W-:Y:S02]  /*14010*/  MOV R64, 0x14030 ;  /* 0x0001403000407802 */ /* 0x000fe40000000f00 */
[----:B------:R-:W-:Y:S05]  /*14020*/  CALL.REL.NOINC `($__internal_131_$__cuda_sm70_shflsync_up) ;  /* 0x000012c000007944 */ /* 0x000fea0003c00000 */
[----:B-1----:R-:W-:Y:S01]  /*14030*/  MOV R64, R66 ;  /* 0x0000004200407202 */ /* 0x002fe20000000f00 */
[----:B------:R-:W-:Y:S05]  /*14040*/  BRA `(.L_x_5529) ;  /* 0xffff6d9000007947 */ /* 0x000fea000383ffff */
.L_x_5426:
[----:B-1----:R-:W-:Y:S01]  /*14050*/  HFMA2.MMA R66, -RZ, RZ, 0, 5.9604644775390625e-08 ;  /* 0x00000001ff427435 */ /* 0x002fe200000001ff */
[----:B------:R-:W-:Y:S02]  /*14060*/  MOV R65, R70 ;  /* 0x0000004600417202 */ /* 0x000fe40000000f00 */
[----:B------:R-:W-:Y:S02]  /*14070*/  MOV R245, RZ ;  /* 0x000000ff00f57202 */ /* 0x000fe40000000f00 */
[----:B------:R-:W-:Y:S02]  /*14080*/  MOV R244, 0xffffffff ;  /* 0xffffffff00f47802 */ /* 0x000fe40000000f00 */
[----:B------:R-:W-:Y:S02]  /*14090*/  MOV R64, 0x140b0 ;  /* 0x000140b000407802 */ /* 0x000fe40000000f00 */
[----:B0-----:R-:W-:Y:S05]  /*140a0*/  CALL.REL.NOINC `($__internal_131_$__cuda_sm70_shflsync_up) ;  /* 0x0000124000007944 */ /* 0x001fea0003c00000 */
[----:B-1----:R-:W-:Y:S01]  /*140b0*/  MOV R70, R66 ;  /* 0x0000004200467202 */ /* 0x002fe20000000f00 */
[----:B------:R-:W-:Y:S01]  /*140c0*/  HFMA2.MMA R66, -RZ, RZ, 0, 5.9604644775390625e-08 ;  /* 0x00000001ff427435 */ /* 0x000fe200000001ff */
[----:B------:R-:W-:-:S02]  /*140d0*/  MOV R65, R69 ;  /* 0x0000004500417202 */ /* 0x000fc40000000f00 */
[----:B------:R-:W-:Y:S02]  /*140e0*/  MOV R245, RZ ;  /* 0x000000ff00f57202 */ /* 0x000fe40000000f00 */
[----:B------:R-:W-:Y:S02]  /*140f0*/  MOV R244, 0xffffffff ;  /* 0xffffffff00f47802 */ /* 0x000fe40000000f00 */
[----:B------:R-:W-:Y:S02]  /*14100*/  MOV R64, 0x14120 ;  /* 0x0001412000407802 */ /* 0x000fe40000000f00 */
[----:B------:R-:W-:Y:S05]  /*14110*/  CALL.REL.NOINC `($__internal_131_$__cuda_sm70_shflsync_up) ;  /* 0x000011d000007944 */ /* 0x000fea0003c00000 */
[----:B-1----:R-:W-:Y:S01]  /*14120*/  MOV R69, R66 ;  /* 0x0000004200457202 */ /* 0x002fe20000000f00 */
[----:B------:R-:W-:Y:S01]  /*14130*/  HFMA2.MMA R66, -RZ, RZ, 0, 5.9604644775390625e-08 ;  /* 0x00000001ff427435 */ /* 0x000fe200000001ff */
[----:B------:R-:W-:Y:S02]  /*14140*/  MOV R65, R67 ;  /* 0x0000004300417202 */ /* 0x000fe40000000f00 */
[----:B------:R-:W-:Y:S02]  /*14150*/  MOV R245, RZ ;  /* 0x000000ff00f57202 */ /* 0x000fe40000000f00 */
[----:B------:R-:W-:-:S02]  /*14160*/  MOV R244, 0xffffffff ;  /* 0xffffffff00f47802 */ /* 0x000fc40000000f00 */
[----:B------:R-:W-:Y:S02]  /*14170*/  MOV R64, 0x14190 ;  /* 0x0001419000407802 */ /* 0x000fe40000000f00 */
[----:B------:R-:W-:Y:S05]  /*14180*/  CALL.REL.NOINC `($__internal_131_$__cuda_sm70_shflsync_up) ;  /* 0x0000116000007944 */ /* 0x000fea0003c00000 */
        /* <DEDUP_REMOVED lines=8> */
[----:B------:R-:W-:Y:S01]  /*14210*/  HFMA2.MMA R66, -RZ, RZ, 0, 0 ;  /* 0x00000000ff427435 */ /* 0x000fe200000001ff */
[----:B------:R-:W-:-:S02]  /*14220*/  MOV R64, R60 ;  /* 0x0000003c00407202 */ /* 0x000fc40000000f00 */
[----:B------:R-:W-:Y:S02]  /*14230*/  MOV R247, 0xffffffff ;  /* 0xffffffff00f77802 */ /* 0x000fe40000000f00 */
[----:B------:R-:W-:Y:S02]  /*14240*/  MOV R65, 0x14260 ;  /* 0x0001426000417802 */ /* 0x000fe40000000f00 */
[----:B------:R-:W-:Y:S05]  /*14250*/  CALL.REL.NOINC `($__internal_130_$__cuda_sm70_shflsync_idx_p) ;  /* 0x0000102000007944 */ /* 0x000fea0003c00000 */
[----:B-1----:R-:W-:Y:S01]  /*14260*/  MOV R60, R66 ;  /* 0x00000042003c7202 */ /* 0x002fe20000000f00 */
[----:B------:R-:W-:Y:S01]  /*14270*/  HFMA2.MMA R66, -RZ, RZ, 0, 0 ;  /* 0x00000000ff427435 */ /* 0x000fe200000001ff */
[----:B------:R-:W-:Y:S02]  /*14280*/  MOV R64, R61 ;  /* 0x0000003d00407202 */ /* 0x000fe40000000f00 */
[----:B------:R-:W-:Y:S02]  /*14290*/  MOV R247, 0xffffffff ;  /* 0xffffffff00f77802 */ /* 0x000fe40000000f00 */
[----:B------:R-:W-:Y:S02]  /*142a0*/  MOV R65, 0x142c0 ;  /* 0x000142c000417802 */ /* 0x000fe40000000f00 */
[----:B0-----:R-:W-:Y:S05]  /*142b0*/  CALL.REL.NOINC `($__internal_130_$__cuda_sm70_shflsync_idx_p) ;  /* 0x00000fc000007944 */ /* 0x001fea0003c00000 */
[----:B-1----:R-:W-:Y:S01]  /*142c0*/  MOV R61, R66 ;  /* 0x00000042003d7202 */ /* 0x002fe20000000f00 */
[----:B------:R-:W-:Y:S01]  /*142d0*/  HFMA2.MMA R66, -RZ, RZ, 0, 0 ;  /* 0x00000000ff427435 */ /* 0x000fe200000001ff */
[----:B------:R-:W-:-:S02]  /*142e0*/  MOV R64, R62 ;  /* 0x0000003e00407202 */ /* 0x000fc40000000f00 */
[----:B------:R-:W-:Y:S02]  /*142f0*/  MOV R247, 0xffffffff ;  /* 0xffffffff00f77802 */ /* 0x000fe40000000f00 */
[----:B------:R-:W-:Y:S02]  /*14300*/  MOV R65, 0x14320 ;  /* 0x0001432000417802 */ /* 0x000fe40000000f00 */
[----:B0-----:R-:W-:Y:S05]  /*14310*/  CALL.REL.NOINC `($__internal_130_$__cuda_sm70_shflsync_idx_p) ;  /* 0x00000f6000007944 */ /* 0x001fea0003c00000 */
[----:B-1----:R-:W-:Y:S01]  /*14320*/  MOV R62, R66 ;  /* 0x00000042003e7202 */ /* 0x002fe20000000f00 */
[----:B------:R-:W-:Y:S01]  /*14330*/  HFMA2.MMA R66, -RZ, RZ, 0, 0 ;  /* 0x00000000ff427435 */ /* 0x000fe200000001ff */
[----:B------:R-:W-:Y:S02]  /*14340*/  MOV R64, R63 ;  /* 0x0000003f00407202 */ /* 0x000fe40000000f00 */
[----:B------:R-:W-:Y:S02]  /*14350*/  MOV R247, 0xffffffff ;  /* 0xffffffff00f77802 */ /* 0x000fe40000000f00 */
[----:B------:R-:W-:Y:S02]  /*14360*/  MOV R65, 0x14380 ;  /* 0x0001438000417802 */ /* 0x000fe40000000f00 */
[----:B0-----:R-:W-:Y:S05]  /*14370*/  CALL.REL.NOINC `($__internal_130_$__cuda_sm70_shflsync_idx_p) ;  /* 0x00000f0000007944 */ /* 0x001fea0003c00000 */
[----:B-1----:R-:W-:Y:S01]  /*14380*/  MOV R63, R66 ;  /* 0x00000042003f7202 */ /* 0x002fe20000000f00 */
[----:B0-----:R-:W-:Y:S05]  /*14390*/  BRA `(.L_x_5530) ;  /* 0xffff6d4000007947 */ /* 0x001fea000383ffff */
.L_x_5429:
[----:B------:R-:W-:Y:S01]  /*143a0*/  HFMA2.MMA R66, -RZ, RZ, 0, 5.9604644775390625e-08 ;  /* 0x00000001ff427435 */ /* 0x000fe200000001ff */
[----:B------:R-:W-:-:S02]  /*143b0*/  MOV R241, R127 ;  /* 0x0000007f00f17202 */ /* 0x000fc40000000f00 */
[----:B------:R-:W-:Y:S02]  /*143c0*/  MOV R242, 0x1f ;  /* 0x0000001f00f27802 */ /* 0x000fe40000000f00 */
[----:B------:R-:W-:Y:S02]  /*143d0*/  MOV R65, 0xffffffff ;  /* 0xffffffff00417802 */ /* 0x000fe40000000f00 */
[----:B------:R-:W-:Y:S02]  /*143e0*/  MOV R64, 0x14400 ;  /* 0x0001440000407802 */ /* 0x000fe40000000f00 */
[----:B------:R-:W-:Y:S05]  /*143f0*/  CALL.REL.NOINC `($__internal_129_$__cuda_sm70_shflsync_down) ;  /* 0x00000e4000007944 */ /* 0x000fea0003c00000 */
[----:B-1----:R-:W-:Y:S01]  /*14400*/  MOV R67, R66 ;  /* 0x0000004200437202 */ /* 0x002fe20000000f00 */
[----:B------:R-:W-:Y:S05]  /*14410*/  BRA `(.L_x_5531) ;  /* 0xffff7fe000007947 */ /* 0x000fea000383ffff */
.L_x_5430:
[----:B------:R-:W-:Y:S01]  /*14420*/  HFMA2.MMA R66, -RZ, RZ, 0, 5.9604644775390625e-08 ;  /* 0x00000001ff427435 */ /* 0x000fe200000001ff */
[----:B------:R-:W-:Y:S02]  /*14430*/  MOV R241, R69 ;  /* 0x0000004500f17202 */ /* 0x000fe40000000f00 */
[----:B------:R-:W-:Y:S02]  /*14440*/  MOV R242, 0x1f ;  /* 0x0000001f00f27802 */ /* 0x000fe40000000f00 */
[----:B------:R-:W-:-:S02]  /*14450*/  MOV R65, 0xffffffff ;  /* 0xffffffff00417802 */ /* 0x000fc40000000f00 */
[----:B------:R-:W-:Y:S02]  /*14460*/  MOV R64, 0x14480 ;  /* 0x0001448000407802 */ /* 0x000fe40000000f00 */
[----:B01----:R-:W-:Y:S05]  /*14470*/  CALL.REL.NOINC `($__internal_129_$__cuda_sm70_shflsync_down) ;  /* 0x00000dc000007944 */ /* 0x003fea0003c00000 */
[----:B-1----:R-:W-:Y:S01]  /*14480*/  MOV R69, R66 ;  /* 0x0000004200457202 */ /* 0x002fe20000000f00 */
[----:B------:R-:W-:Y:S01]  /*14490*/  HFMA2.MMA R66, -RZ, RZ, 0, 5.9604644775390625e-08 ;  /* 0x00000001ff427435 */ /* 0x000fe200000001ff */
[----:B------:R-:W-:Y:S02]  /*144a0*/  MOV R241, R68 ;  /* 0x0000004400f17202 */ /* 0x000fe40000000f00 */
[----:B------:R-:W-:Y:S02]  /*144b0*/  MOV R242, 0x1f ;  /* 0x0000001f00f27802 */ /* 0x000fe40000000f00 */
[----:B------:R-:W-:Y:S02]  /*144c0*/  MOV R65, 0xffffffff ;  /* 0xffffffff00417802 */ /* 0x000fe40000000f00 */
[----:B------:R-:W-:Y:S02]  /*144d0*/  MOV R64, 0x144f0 ;  /* 0x000144f000407802 */ /* 0x000fe40000000f00 */
[----:B------:R-:W-:Y:S05]  /*144e0*/  CALL.REL.NOINC `($__internal_129_$__cuda_sm70_shflsync_down) ;  /* 0x00000d5000007944 */ /* 0x000fea0003c00000 */
[----:B-1----:R-:W-:Y:S01]  /*144f0*/  MOV R127, R66 ;  /* 0x00000042007f7202 */ /* 0x002fe20000000f00 */
        /* <DEDUP_REMOVED lines=8> */
.L_x_5433:
[----:B------:R-:W-:Y:S01]  /*14580*/  HFMA2.MMA R66, -RZ, RZ, 0, 1.1920928955078125e-07 ;  /* 0x00000002ff427435 */ /* 0x000fe200000001ff */
[----:B------:R-:W-:Y:S02]  /*14590*/  MOV R241, R71 ;  /* 0x0000004700f17202 */ /* 0x000fe40000000f00 */
[----:B------:R-:W-:Y:S02]  /*145a0*/  MOV R242, 0x1f ;  /* 0x0000001f00f27802 */ /* 0x000fe40000000f00 */
[----:B----4-:R-:W-:-:S02]  /*145b0*/  MOV R65, 0xffffffff ;  /* 0xffffffff00417802 */ /* 0x010fc40000000f00 */
[----:B------:R-:W-:Y:S02]  /*145c0*/  MOV R64, 0x145e0 ;  /* 0x000145e000407802 */ /* 0x000fe40000000f00 */
[----:B0123--:R-:W-:Y:S05]  /*145d0*/  CALL.REL.NOINC `($__internal_129_$__cuda_sm70_shflsync_down) ;  /* 0x00000c6000007944 */ /* 0x00ffea0003c00000 */
[----:B-1----:R-:W-:Y:S01]  /*145e0*/  MOV R67, R66 ;  /* 0x0000004200437202 */ /* 0x002fe20000000f00 */
[----:B------:R-:W-:Y:S01]  /*145f0*/  HFMA2.MMA R66, -RZ, RZ, 0, 1.1920928955078125e-07 ;  /* 0x00000002ff427435 */ /* 0x000fe200000001ff */
[----:B------:R-:W-:Y:S02]  /*14600*/  MOV R241, R240 ;  /* 0x000000f000f17202 */ /* 0x000fe40000000f00 */
[----:B------:R-:W-:Y:S02]  /*14610*/  MOV R242, 0x1f ;  /* 0x0000001f00f27802 */ /* 0x000fe40000000f00 */
[----:B------:R-:W-:Y:S02]  /*14620*/  MOV R65, 0xffffffff ;  /* 0xffffffff00417802 */ /* 0x000fe40000000f00 */
[----:B------:R-:W-:Y:S02]  /*14630*/  MOV R64, 0x14650 ;  /* 0x0001465000407802 */ /* 0x000fe40000000f00 */
[----:B------:R-:W-:Y:S05]  /*14640*/  CALL.REL.NOINC `($__internal_129_$__cuda_sm70_shflsync_down) ;  /* 0x00000bf000007944 */ /* 0x000fea0003c00000 */
[----:B-1----:R-:W-:Y:S01]  /*14650*/  MOV R69, R66 ;  /* 0x0000004200457202 */ /* 0x002fe20000000f00 */
[----:B------:R-:W-:Y:S01]  /*14660*/  HFMA2.MMA R66, -RZ, RZ, 0, 1.1920928955078125e-07 ;  /* 0x00000002ff427435 */ /* 0x000fe200000001ff */
[----:B------:R-:W-:-:S02]  /*14670*/  MOV R241, R68 ;  /* 0x0000004400f17202 */ /* 0x000fc40000000f00 */
[----:B------:R-:W-:Y:S02]  /*14680*/  MOV R242, 0x1f ;  /* 0x0000001f00f27802 */ /* 0x000fe40000000f00 */
[----:B------:R-:W-:Y:S02]  /*14690*/  MOV R65, 0xffffffff ;  /* 0xffffffff00417802 */ /* 0x000fe40000000f00 */
[----:B------:R-:W-:Y:S02]  /*146a0*/  MOV R64, 0x146c0 ;  /* 0x000146c000407802 */ /* 0x000fe40000000f00 */
[----:B------:R-:W-:Y:S05]  /*146b0*/  CALL.REL.NOINC `($__internal_129_$__cuda_sm70_shflsync_down) ;  /* 0x00000b8000007944 */ /* 0x000fea0003c00000 */
[----:B-1----:R-:W-:Y:S01]  /*146c0*/  MOV R70, R66 ;  /* 0x0000004200467202 */ /* 0x002fe20000000f00 */
[----:B------:R-:W-:Y:S01]  /*146d0*/  HFMA2.MMA R66, -RZ, RZ, 0, 1.1920928955078125e-07 ;  /* 0x00000002ff427435 */ /* 0x000fe200000001ff */
[----:B------:R-:W-:Y:S02]  /*146e0*/  MOV R241, R126 ;  /* 0x0000007e00f17202 */ /* 0x000fe40000000f00 */
[----:B------:R-:W-:Y:S02]  /*146f0*/  MOV R242, 0x1f ;  /* 0x0000001f00f27802 */ /* 0x000fe40000000f00 */
[----:B------:R-:W-:-:S02]  /*14700*/  MOV R65, 0xffffffff ;  /* 0xffffffff00417802 */ /* 0x000fc40000000f00 */
[----:B------:R-:W-:Y:S02]  /*14710*/  MOV R64, 0x14730 ;  /* 0x0001473000407802 */ /* 0x000fe40000000f00 */
[----:B------:R-:W-:Y:S05]  /*14720*/  CALL.REL.NOINC `($__internal_129_$__cuda_sm70_shflsync_down) ;  /* 0x00000b1000007944 */ /* 0x000fea0003c00000 */
[----:B-1----:R-:W-:Y:S01]  /*14730*/  MOV R65, R66 ;  /* 0x0000004200417202 */ /* 0x002fe20000000f00 */
[----:B------:R-:W-:Y:S05]  /*14740*/  BRA `(.L_x_5533) ;  /* 0xffff7e3000007947 */ /* 0x000fea000383ffff */
.L_x_5436:
[----:B------:R-:W-:Y:S01]  /*14750*/  HFMA2.MMA R66, -RZ, RZ, 0, 2.384185791015625e-07 ;  /* 0x00000004ff427435 */ /* 0x000fe200000001ff */
[----:B------:R-:W-:Y:S02]  /*14760*/  MOV R241, R71 ;  /* 0x0000004700f17202 */ /* 0x000fe40000000f00 */
[----:B------:R-:W-:Y:S02]  /*14770*/  MOV R242, 0x1f ;  /* 0x0000001f00f27802 */ /* 0x000fe40000000f00 */
[----:B----4-:R-:W-:Y:S02]  /*14780*/  MOV R65, 0xffffffff ;  /* 0xffffffff00417802 */ /* 0x010fe40000000f00 */
[----:B------:R-:W-:Y:S02]  /*14790*/  MOV R64, 0x147b0 ;  /* 0x000147b000407802 */ /* 0x000fe40000000f00 */
[----:B0123--:R-:W-:Y:S05]  /*147a0*/  CALL.REL.NOINC `($__internal_129_$__cuda_sm70_shflsync_down) ;  /* 0x00000a9000007944 */ /* 0x00ffea0003c00000 */
[----:B-1----:R-:W-:Y:S01]  /*147b0*/  MOV R67, R66 ;  /* 0x0000004200437202 */ /* 0x002fe20000000f00 */
[----:B------:R-:W-:Y:S05]  /*147c0*/  BRA `(.L_x_5534) ;  /* 0xffff7ec000007947 */ /* 0x000fea000383ffff */
.L_x_5437:
[----:B------:R-:W-:Y:S01]  /*147d0*/  HFMA2.MMA R66, -RZ, RZ, 0, 2.384185791015625e-07 ;  /* 0x00000004ff427435 */ /* 0x000fe200000001ff */
[----:B------:R-:W-:-:S02]  /*147e0*/  MOV R241, R240 ;  /* 0x000000f000f17202 */ /* 0x000fc40000000f00 */
[----:B------:R-:W-:Y:S02]  /*147f0*/  MOV R242, 0x1f ;  /* 0x0000001f00f27802 */ /* 0x000fe40000000f00 */
[----:B----4-:R-:W-:Y:S02]  /*14800*/  MOV R65, 0xffffffff ;  /* 0xffffffff00417802 */ /* 0x010fe40000000f00 */
[----:B------:R-:W-:Y:S02]  /*14810*/  MOV R64, 0x14830 ;  /* 0x0001483000407802 */ /* 0x000fe40000000f00 */
[----:B0123--:R-:W-:Y:S05]  /*14820*/  CALL.REL.NOINC `($__internal_129_$__cuda_sm70_shflsync_down) ;  /* 0x00000a1000007944 */ /* 0x00ffea0003c00000 */
[----:B-1----:R-:W-:Y:S01]  /*14830*/  MOV R69, R66 ;  /* 0x0000004200457202 */ /* 0x002fe20000000f00 */
[----:B------:R-:W-:Y:S01]  /*14840*/  HFMA2.MMA R66, -RZ, RZ, 0, 2.384185791015625e-07 ;  /* 0x00000004ff427435 */ /* 0x000fe200000001ff */
[----:B------:R-:W-:Y:S02]  /*14850*/  MOV R241, R68 ;  /* 0x0000004400f17202 */ /* 0x000fe40000000f00 */
[----:B------:R-:W-:Y:S02]  /*14860*/  MOV R242, 0x1f ;  /* 0x0000001f00f27802 */ /* 0x000fe40000000f00 */
[----:B------:R-:W-:-:S02]  /*14870*/  MOV R65, 0xffffffff ;  /* 0xffffffff00417802 */ /* 0x000fc40000000f00 */
[----:B------:R-:W-:Y:S02]  /*14880*/  MOV R64, 0x148a0 ;  /* 0x000148a000407802 */ /* 0x000fe40000000f00 */
[----:B------:R-:W-:Y:S05]  /*14890*/  CALL.REL.NOINC `($__internal_129_$__cuda_sm70_shflsync_down) ;  /* 0x000009a000007944 */ /* 0x000fea0003c00000 */
[----:B-1----:R-:W-:Y:S01]  /*148a0*/  MOV R70, R66 ;  /* 0x0000004200467202 */ /* 0x002fe20000000f00 */
[----:B------:R-:W-:Y:S01]  /*148b0*/  HFMA2.MMA R66, -RZ, RZ, 0, 2.384185791015625e-07 ;  /* 0x00000004ff427435 */ /* 0x000fe200000001ff */
[----:B------:R-:W-:Y:S02]  /*148c0*/  MOV R241, R126 ;  /* 0x0000007e00f17202 */ /* 0x000fe40000000f00 */
[----:B------:R-:W-:Y:S02]  /*148d0*/  MOV R242, 0x1f ;  /* 0x0000001f00f27802 */ /* 0x000fe40000000f00 */
[----:B------:R-:W-:Y:S02]  /*148e0*/  MOV R65, 0xffffffff ;  /* 0xffffffff00417802 */ /* 0x000fe40000000f00 */
[----:B------:R-:W-:Y:S02]  /*148f0*/  MOV R64, 0x14910 ;  /* 0x0001491000407802 */ /* 0x000fe40000000f00 */
[----:B------:R-:W-:Y:S05]  /*14900*/  CALL.REL.NOINC `($__internal_129_$__cuda_sm70_shflsync_down) ;  /* 0x0000093000007944 */ /* 0x000fea0003c00000 */
[----:B-1----:R-:W-:Y:S01]  /*14910*/  MOV R65, R66 ;  /* 0x0000004200417202 */ /* 0x002fe20000000f00 */
[----:B------:R-:W-:Y:S05]  /*14920*/  BRA `(.L_x_5535) ;  /* 0xffff7da000007947 */ /* 0x000fea000383ffff */
.L_x_5440:
[----:B------:R-:W-:Y:S01]  /*14930*/  HFMA2.MMA R66, -RZ, RZ, 0, 4.76837158203125e-07 ;  /* 0x00000008ff427435 */ /* 0x000fe200000001ff */
[----:B------:R-:W-:-:S02]  /*14940*/  MOV R241, R71 ;  /* 0x0000004700f17202 */ /* 0x000fc40000000f00 */
[----:B------:R-:W-:Y:S02]  /*14950*/  MOV R242, 0x1f ;  /* 0x0000001f00f27802 */ /* 0x000fe40000000f00 */
[----:B----4-:R-:W-:Y:S02]  /*14960*/  MOV R65, 0xffffffff ;  /* 0xffffffff00417802 */ /* 0x010fe40000000f00 */
[----:B------:R-:W-:Y:S02]  /*14970*/  MOV R64, 0x14990 ;  /* 0x0001499000407802 */ /* 0x000fe40000000f00 */
[----:B0123--:R-:W-:Y:S05]  /*14980*/  CALL.REL.NOINC `($__internal_129_$__cuda_sm70_shflsync_down) ;  /* 0x000008b000007944 */ /* 0x00ffea0003c00000 */
[----:B-1----:R-:W-:Y:S01]  /*14990*/  MOV R67, R66 ;  /* 0x0000004200437202 */ /* 0x002fe20000000f00 */
[----:B------:R-:W-:Y:S01]  /*149a0*/  HFMA2.MMA R66, -RZ, RZ, 0, 4.76837158203125e-07 ;  /* 0x00000008ff427435 */ /* 0x000fe200000001ff */
[----:B------:R-:W-:Y:S02]  /*149b0*/  MOV R241, R240 ;  /* 0x000000f000f17202 */ /* 0x000fe40000000f00 */
[----:B------:R-:W-:Y:S02]  /*149c0*/  MOV R242, 0x1f ;  /* 0x0000001f00f27802 */ /* 0x000fe40000000f00 */
[----:B------:R-:W-:-:S02]  /*149d0*/  MOV R65, 0xffffffff ;  /* 0xffffffff00417802 */ /* 0x000fc40000000f00 */
[----:B------:R-:W-:Y:S02]  /*149e0*/  MOV R64, 0x14a00 ;  /* 0x00014a0000407802 */ /* 0x000fe40000000f00 */
[----:B------:R-:W-:Y:S05]  /*149f0*/  CALL.REL.NOINC `($__internal_129_$__cuda_sm70_shflsync_down) ;  /* 0x0000084000007944 */ /* 0x000fea0003c00000 */
[----:B-1----:R-:W-:Y:S01]  /*14a00*/  MOV R69, R66 ;  /* 0x0000004200457202 */ /* 0x002fe20000000f00 */
[----:B------:R-:W-:Y:S01]  /*14a10*/  HFMA2.MMA R66, -RZ, RZ, 0, 4.76837158203125e-07 ;  /* 0x00000008ff427435 */ /* 0x000fe200000001ff */
[----:B------:R-:W-:Y:S02]  /*14a20*/  MOV R241, R68 ;  /* 0x0000004400f17202 */ /* 0x000fe40000000f00 */
[----:B------:R-:W-:Y:S02]  /*14a30*/  MOV R242, 0x1f ;  /* 0x0000001f00f27802 */ /* 0x000fe40000000f00 */
[----:B------:R-:W-:Y:S02]  /*14a40*/  MOV R65, 0xffffffff ;  /* 0xffffffff00417802 */ /* 0x000fe40000000f00 */
[----:B------:R-:W-:Y:S02]  /*14a50*/  MOV R64, 0x14a70 ;  /* 0x00014a7000407802 */ /* 0x000fe40000000f00 */
[----:B------:R-:W-:Y:S05]  /*14a60*/  CALL.REL.NOINC `($__internal_129_$__cuda_sm70_shflsync_down) ;  /* 0x000007d000007944 */ /* 0x000fea0003c00000 */
[----:B-1----:R-:W-:Y:S01]  /*14a70*/  MOV R70, R66 ;  /* 0x0000004200467202 */ /* 0x002fe20000000f00 */
[----:B------:R-:W-:Y:S01]  /*14a80*/  HFMA2.MMA R66, -RZ, RZ, 0, 4.76837158203125e-07 ;  /* 0x00000008ff427435 */ /* 0x000fe200000001ff */
[----:B------:R-:W-:-:S02]  /*14a90*/  MOV R241, R126 ;  /* 0x0000007e00f17202 */ /* 0x000fc40000000f00 */
[----:B------:R-:W-:Y:S02]  /*14aa0*/  MOV R242, 0x1f ;  /* 0x0000001f00f27802 */ /* 0x000fe40000000f00 */
[----:B------:R-:W-:Y:S02]  /*14ab0*/  MOV R65, 0xffffffff ;  /* 0xffffffff00417802 */ /* 0x000fe40000000f00 */
[----:B------:R-:W-:Y:S02]  /*14ac0*/  MOV R64, 0x14ae0 ;  /* 0x00014ae000407802 */ /* 0x000fe40000000f00 */
[----:B------:R-:W-:Y:S05]  /*14ad0*/  CALL.REL.NOINC `($__internal_129_$__cuda_sm70_shflsync_down) ;  /* 0x0000076000007944 */ /* 0x000fea0003c00000 */
[----:B-1----:R-:W-:Y:S01]  /*14ae0*/  MOV R65, R66 ;  /* 0x0000004200417202 */ /* 0x002fe20000000f00 */
[----:B------:R-:W-:Y:S05]  /*14af0*/  BRA `(.L_x_5536) ;  /* 0xffff7d1000007947 */ /* 0x000fea000383ffff */
.L_x_5443:
[----:B------:R-:W-:Y:S01]  /*14b00*/  HFMA2.MMA R66, -RZ, RZ, 0, 9.5367431640625e-07 ;  /* 0x00000010ff427435 */ /* 0x000fe200000001ff */
[----:B------:R-:W-:Y:S02]  /*14b10*/  MOV R241, R71 ;  /* 0x0000004700f17202 */ /* 0x000fe40000000f00 */
[----:B------:R-:W-:Y:S02]  /*14b20*/  MOV R242, 0x1f ;  /* 0x0000001f00f27802 */ /* 0x000fe40000000f00 */
[----:B----4-:R-:W-:-:S02]  /*14b30*/  MOV R65, 0xffffffff ;  /* 0xffffffff00417802 */ /* 0x010fc40000000f00 */
[----:B------:R-:W-:Y:S02]  /*14b40*/  MOV R64, 0x14b60 ;  /* 0x00014b6000407802 */ /* 0x000fe40000000f00 */
[----:B0123--:R-:W-:Y:S05]  /*14b50*/  CALL.REL.NOINC `($__internal_129_$__cuda_sm70_shflsync_down) ;  /* 0x000006e000007944 */ /* 0x00ffea0003c00000 */
[----:B-1----:R-:W-:Y:S01]  /*14b60*/  MOV R67, R66 ;  /* 0x0000004200437202 */ /* 0x002fe20000000f00 */
[----:B------:R-:W-:Y:S05]  /*14b70*/  BRA `(.L_x_5537) ;  /* 0xffff7da000007947 */ /* 0x000fea000383ffff */
.L_x_5444:
[----:B------:R-:W-:Y:S01]  /*14b80*/  HFMA2.MMA R66, -RZ, RZ, 0, 9.5367431640625e-07 ;  /* 0x00000010ff427435 */ /* 0x000fe200000001ff */
[----:B------:R-:W-:Y:S02]  /*14b90*/  MOV R241, R240 ;  /* 0x000000f000f17202 */ /* 0x000fe40000000f00 */
[----:B------:R-:W-:Y:S02]  /*14ba0*/  MOV R242, 0x1f ;  /* 0x0000001f00f27802 */ /* 0x000fe40000000f00 */
[----:B----4-:R-:W-:Y:S02]  /*14bb0*/  MOV R65, 0xffffffff ;  /* 0xffffffff00417802 */ /* 0x010fe40000000f00 */
[----:B------:R-:W-:Y:S02]  /*14bc0*/  MOV R64, 0x14be0 ;  /* 0x00014be000407802 */ /* 0x000fe40000000f00 */
[----:B0123--:R-:W-:Y:S05]  /*14bd0*/  CALL.REL.NOINC `($__internal_129_$__cuda_sm70_shflsync_down) ;  /* 0x0000066000007944 */ /* 0x00ffea0003c00000 */
[----:B-1----:R-:W-:Y:S01]  /*14be0*/  MOV R69, R66 ;  /* 0x0000004200457202 */ /* 0x002fe20000000f00 */
[----:B------:R-:W-:Y:S01]  /*14bf0*/  HFMA2.MMA R66, -RZ, RZ, 0, 9.5367431640625e-07 ;  /* 0x00000010ff427435 */ /* 0x000fe200000001ff */
[----:B------:R-:W-:-:S02]  /*14c00*/  MOV R241, R68 ;  /* 0x0000004400f17202 */ /* 0x000fc40000000f00 */
[----:B------:R-:W-:Y:S02]  /*14c10*/  MOV R242, 0x1f ;  /* 0x0000001f00f27802 */ /* 0x000fe40000000f00 */
[----:B------:R-:W-:Y:S02]  /*14c20*/  MOV R65, 0xffffffff ;  /* 0xffffffff00417802 */ /* 0x000fe40000000f00 */
[----:B------:R-:W-:Y:S02]  /*14c30*/  MOV R64, 0x14c50 ;  /* 0x00014c5000407802 */ /* 0x000fe40000000f00 */
[----:B------:R-:W-:Y:S05]  /*14c40*/  CALL.REL.NOINC `($__internal_129_$__cuda_sm70_shflsync_down) ;  /* 0x000005f000007944 */ /* 0x000fea0003c00000 */
[----:B-1----:R-:W-:Y:S01]  /*14c50*/  MOV R70, R66 ;  /* 0x0000004200467202 */ /* 0x002fe20000000f00 */
[----:B------:R-:W-:Y:S01]  /*14c60*/  HFMA2.MMA R66, -RZ, RZ, 0, 9.5367431640625e-07 ;  /* 0x00000010ff427435 */ /* 0x000fe200000001ff */
[----:B------:R-:W-:Y:S02]  /*14c70*/  MOV R241, R126 ;  /* 0x0000007e00f17202 */ /* 0x000fe40000000f00 */
[----:B------:R-:W-:Y:S02]  /*14c80*/  MOV R242, 0x1f ;  /* 0x0000001f00f27802 */ /* 0x000fe40000000f00 */
[----:B------:R-:W-:-:S02]  /*14c90*/  MOV R65, 0xffffffff ;  /* 0xffffffff00417802 */ /* 0x000fc40000000f00 */
[----:B------:R-:W-:Y:S02]  /*14ca0*/  MOV R64, 0x14cc0 ;  /* 0x00014cc000407802 */ /* 0x000fe40000000f00 */
[----:B------:R-:W-:Y:S05]  /*14cb0*/  CALL.REL.NOINC `($__internal_129_$__cuda_sm70_shflsync_down) ;  /* 0x0000058000007944 */ /* 0x000fea0003c00000 */
[----:B-1----:R-:W-:Y:S01]  /*14cc0*/  MOV R65, R66 ;  /* 0x0000004200417202 */ /* 0x002fe20000000f00 */
[----:B------:R-:W-:Y:S05]  /*14cd0*/  BRA `(.L_x_5538) ;  /* 0xffff7c8000007947 */ /* 0x000fea000383ffff */
.L_x_5447:
[----:B------:R-:W-:Y:S01]  /*14ce0*/  HFMA2.MMA R66, -RZ, RZ, 0, 0 ;  /* 0x00000000ff427435 */ /* 0x000fe200000001ff */
[----:B------:R-:W-:Y:S02]  /*14cf0*/  MOV R64, R71 ;  /* 0x0000004700407202 */ /* 0x000fe40000000f00 */
[----:B------:R-:W-:Y:S02]  /*14d00*/  MOV R247, 0xffffffff ;  /* 0xffffffff00f77802 */ /* 0x000fe40000000f00 */
[----:B----4-:R-:W-:Y:S02]  /*14d10*/  MOV R65, 0x14d30 ;  /* 0x00014d3000417802 */ /* 0x010fe40000000f00 */
[----:B0123--:R-:W-:Y:S05]  /*14d20*/  CALL.REL.NOINC `($__internal_130_$__cuda_sm70_shflsync_idx_p) ;  /* 0x0000055000007944 */ /* 0x00ffea0003c00000 */
[----:B-1----:R-:W-:Y:S01]  /*14d30*/  MOV R69, R66 ;  /* 0x0000004200457202 */ /* 0x002fe20000000f00 */
[----:B------:R-:W-:Y:S01]  /*14d40*/  HFMA2.MMA R66, -RZ, RZ, 0, 0 ;  /* 0x00000000ff427435 */ /* 0x000fe200000001ff */
[----:B------:R-:W-:Y:S02]  /*14d50*/  MOV R64, R240 ;  /* 0x000000f000407202 */ /* 0x000fe40000000f00 */
[----:B------:R-:W-:-:S02]  /*14d60*/  MOV R247, 0xffffffff ;  /* 0xffffffff00f77802 */ /* 0x000fc40000000f00 */
        /* <DEDUP_REMOVED lines=10> */
[----:B------:R-:W-:Y:S02]  /*14e10*/  MOV R64, R126 ;  /* 0x0000007e00407202 */ /* 0x000fe40000000f00 */
[----:B------:R-:W-:-:S02]  /*14e20*/  MOV R247, 0xffffffff ;  /* 0xffffffff00f77802 */ /* 0x000fc40000000f00 */
[----:B------:R-:W-:Y:S02]  /*14e30*/  MOV R65, 0x14e50 ;  /* 0x00014e5000417802 */ /* 0x000fe40000000f00 */
[----:B0-----:R-:W-:Y:S05]  /*14e40*/  CALL.REL.NOINC `($__internal_130_$__cuda_sm70_shflsync_idx_p) ;  /* 0x0000043000007944 */ /* 0x001fea0003c00000 */
[----:B------:R-:W-:Y:S02]  /*14e50*/  MOV R70, R69 ;  /* 0x0000004500467202 */ /* 0x000fe40000000f00 */
[----:B------:R-:W-:Y:S02]  /*14e60*/  MOV R69, R67 ;  /* 0x0000004300457202 */ /* 0x000fe40000000f00 */
[----:B-1----:R-:W-:Y:S01]  /*14e70*/  MOV R67, R66 ;  /* 0x0000004200437202 */ /* 0x002fe20000000f00 */
[----:B------:R-:W-:Y:S01]  /*14e80*/  HFMA2.MMA R66, -RZ, RZ, 0, 5.9604644775390625e-08 ;  /* 0x00000001ff427435 */ /* 0x000fe200000001ff */
[----:B------:R-:W-:Y:S02]  /*14e90*/  MOV R241, R71 ;  /* 0x0000004700f17202 */ /* 0x000fe40000000f00 */
[----:B------:R-:W-:Y:S02]  /*14ea0*/  MOV R242, 0x1f ;  /* 0x0000001f00f27802 */ /* 0x000fe40000000f00 */
[----:B------:R-:W-:-:S02]  /*14eb0*/  MOV R65, 0xffffffff ;  /* 0xffffffff00417802 */ /* 0x000fc40000000f00 */
[----:B------:R-:W-:Y:S02]  /*14ec0*/  MOV R64, 0x14ee0 ;  /* 0x00014ee000407802 */ /* 0x000fe40000000f00 */
[----:B0-----:R-:W-:Y:S05]  /*14ed0*/  CALL.REL.NOINC `($__internal_129_$__cuda_sm70_shflsync_down) ;  /* 0x0000036000007944 */ /* 0x001fea0003c00000 */
        /* <DEDUP_REMOVED lines=15> */
[----:B------:R-:W-:Y:S01]  /*14fd0*/  HFMA2.MMA R66, -RZ, RZ, 0, 5.9604644775390625e-08 ;  /* 0x00000001ff427435 */ /* 0x000fe200000001ff */
[----:B------:R-:W-:Y:S02]  /*14fe0*/  MOV R241, R126 ;  /* 0x0000007e00f17202 */ /* 0x000fe40000000f00 */
[----:B------:R-:W-:Y:S02]  /*14ff0*/  MOV R242, 0x1f ;  /* 0x0000001f00f27802 */ /* 0x000fe40000000f00 */
[----:B------:R-:W-:-:S02]  /*15000*/  MOV R65, 0xffffffff ;  /* 0xffffffff00417802 */ /* 0x000fc40000000f00 */
[----:B------:R-:W-:Y:S02]  /*15010*/  MOV R64, 0x15030 ;  /* 0x0001503000407802 */ /* 0x000fe40000000f00 */
[----:B------:R-:W-:Y:S05]  /*15020*/  CALL.REL.NOINC `($__internal_129_$__cuda_sm70_shflsync_down) ;  /* 0x0000021000007944 */ /* 0x000fea0003c00000 */
        /* <DEDUP_REMOVED lines=33> */
        .weak           $__internal_129_$__cuda_sm70_shflsync_down
        .type           $__internal_129_$__cuda_sm70_shflsync_down,@function
        .size           $__internal_129_$__cuda_sm70_shflsync_down,($__internal_130_$__cuda_sm70_shflsync_idx_p - $__internal_129_$__cuda_sm70_shflsync_down)
$__internal_129_$__cuda_sm70_shflsync_down:
[----:B------:R-:W-:Y:S04]  /*15240*/  WARPSYNC R65 ;  /* 0x0000004100007348 */ /* 0x000fe80003800000 */
[----:B------:R0:W1:Y:S02]  /*15250*/  SHFL.DOWN PT, R66, R241, R66, R242 ;  /* 0x08000042f1427389 */ /* 0x00006400000e00f2 */
[----:B0-----:R-:W-:-:S06]  /*15260*/  HFMA2.MMA R65, -RZ, RZ, 0, 0 ;  /* 0x00000000ff417435 */ /* 0x001fcc00000001ff */
[----:B------:R-:W-:Y:S05]  /*15270*/  RET.REL.NODEC R64 `(_Z25selective_scan_bwd_kernelI32Selective_Scan_bwd_kernel_traitsILi64ELi16ELb0ELb1ELb0ELb1ELb1EN3c104HalfENS1_7complexIfEEEEv12SSMParamsBwd) ;  /* 0xfffead8040007950 */ /* 0x000fea0003c3ffff */
        .weak           $__internal_130_$__cuda_sm70_shflsync_idx_p
        .type           $__internal_130_$__cuda_sm70_shflsync_idx_p,@function
        .size           $__internal_130_$__cuda_sm70_shflsync_idx_p,($__internal_131_$__cuda_sm70_shflsync_up - $__internal_130_$__cuda_sm70_shflsync_idx_p)
$__internal_130_$__cuda_sm70_shflsync_idx_p:
[----:B------:R-:W-:Y:S01]  /*15280*/  MOV R83, 0x1f ;  /* 0x0000001f00537802 */ /* 0x000fe20000000f00 */
[----:B------:R-:W-:Y:S04]  /*15290*/  WARPSYNC R247 ;  /* 0x000000f700007348 */ /* 0x000fe80003800000 */
[----:B------:R0:W1:Y:S04]  /*152a0*/  SHFL.IDX PT, R66, R64, R66, R83 ;  /* 0x0000004240427389 */ /* 0x00006800000e0053 */
[----:B0-----:R-:W0:Y:S01]  /*152b0*/  S2R R83, SR_LANEID ;  /* 0x0000000000537919 */ /* 0x001e220000000000 */
[----:B------:R-:W-:Y:S01]  /*152c0*/  MOV R64, R65 ;  /* 0x0000004100407202 */ /* 0x000fe20000000f00 */
[----:B------:R-:W-:-:S06]  /*152d0*/  HFMA2.MMA R65, -RZ, RZ, 0, 0 ;  /* 0x00000000ff417435 */ /* 0x000fcc00000001ff */
[----:B------:R-:W-:Y:S05]  /*152e0*/  RET.REL.NODEC R64 `(_Z25selective_scan_bwd_kernelI32Selective_Scan_bwd_kernel_traitsILi64ELi16ELb0ELb1ELb0ELb1ELb1EN3c104HalfENS1_7complexIfEEEEv12SSMParamsBwd) ;  /* 0xfffead1040007950 */ /* 0x000fea0003c3ffff */
        .weak           $__internal_131_$__cuda_sm70_shflsync_up
        .type           $__internal_131_$__cuda_sm70_shflsync_up,@function
        .size           $__internal_131_$__cuda_sm70_shflsync_up,(.L_x_14563 - $__internal_131_$__cuda_sm70_shflsync_up)
$__internal_131_$__cuda_sm70_shflsync_up:
[----:B------:R-:W-:Y:S04]  /*152f0*/  WARPSYNC R244 ;  /* 0x000000f400007348 */ /* 0x000fe80003800000 */
[----:B------:R0:W1:Y:S02]  /*15300*/  SHFL.UP PT, R66, R65, R66, R245 ;  /* 0x0400004241427389 */ /* 0x00006400000e00f5 */
[----:B0-----:R-:W-:-:S04]  /*15310*/  MOV R65, 0x0 ;  /* 0x0000000000417802 */ /* 0x001fc80000000f00 */
[----:B------:R-:W-:Y:S05]  /*15320*/  RET.REL.NODEC R64 `(_Z25selective_scan_bwd_kernelI32Selective_Scan_bwd_kernel_traitsILi64ELi16ELb0ELb1ELb0ELb1ELb1EN3c104HalfENS1_7complexIfEEEEv12SSMParamsBwd) ;  /* 0xfffeacd040007950 */ /* 0x000fea0003c3ffff */
.L_x_5540:
        /* <DEDUP_REMOVED lines=13> */
.L_x_14563:


//--------------------- .text._Z25selective_scan_bwd_kernelI32Selective_Scan_bwd_kernel_traitsILi64ELi16ELb0ELb1ELb1ELb0ELb0EN3c104HalfENS1_7complexIfEEEEv12SSMParamsBwd --------------------------
	.section	.text._Z25selective_scan_bwd_kernelI32Selective_Scan_bwd_kernel_traitsILi64ELi16ELb0ELb1ELb1ELb0ELb0EN3c104HalfENS1_7complexIfEEEEv12SSMParamsBwd,"ax",@progbits
	.sectioninfo	@"SHI_REGISTERS=255"
	.align	128
        .global         _Z25selective_scan_bwd_kernelI32Selective_Scan_bwd_kernel_traitsILi64ELi16ELb0ELb1ELb1ELb0ELb0EN3c104HalfENS1_7complexIfEEEEv12SSMParamsBwd
        .type           _Z25selective_scan_bwd_kernelI32Selective_Scan_bwd_kernel_traitsILi64ELi16ELb0ELb1ELb1ELb0ELb0EN3c104HalfENS1_7complexIfEEEEv12SSMParamsBwd,@function
        .size           _Z25selective_scan_bwd_kernelI32Selective_Scan_bwd_kernel_traitsILi64ELi16ELb0ELb1ELb1ELb0ELb0EN3c104HalfENS1_7complexIfEEEEv12SSMParamsBwd,(.L_x_14566 - _Z25selective_scan_bwd_kernelI32Selective_Scan_bwd_kernel_traitsILi64ELi16ELb0ELb1ELb1ELb0ELb0EN3c104HalfENS1_7complexIfEEEEv12SSMParamsBwd)
        .other          _Z25selective_scan_bwd_kernelI32Selective_Scan_bwd_kernel_traitsILi64ELi16ELb0ELb1ELb1ELb0ELb0EN3c104HalfENS1_7complexIfEEEEv12SSMParamsBwd,@"STO_CUDA_ENTRY STV_DEFAULT"
_Z25selective_scan_bwd_kernelI32Selective_Scan_bwd_kernel_traitsILi64ELi16ELb0ELb1ELb1ELb0ELb0EN3c104HalfENS1_7complexIfEEEEv12SSMParamsBwd:
.text._Z25selective_scan_bwd_kernelI32Selective_Scan_bwd_kernel_traitsILi64ELi16ELb0ELb1ELb1ELb0ELb0EN3c104HalfENS1_7complexIfEEEEv12SSMParamsBwd:
        /* <DEDUP_REMOVED lines=37> */
[----:B------:R1:W-:Y:S01]  /*0250*/  STL [R1], RZ ;  /* 0x000000ff01007387 */ /* 0x0003e20000100800 */
        /* <DEDUP_REMOVED lines=130> */
[----:B------:R4:W-:Y:S04]  /*0a80*/  STL [R1], RZ ;  /* 0x000000ff01007387 */ /* 0x0009e80000100800 */
[----:B------:R-:W1:Y:S04]  /*0a90*/  S2R R129, SR_LANEID ;  /* 0x0000000000817919 */ /* 0x000e680000000000 */
[----:B------:R4:W-:Y:S01]  /*0aa0*/  STL [R1+0x4], RZ ;  /* 0x000004ff01007387 */ /* 0x0009e20000100800 */
[----:B---3--:R-:W-:-:S04]  /*0ab0*/  SHF.R.S32.HI R3, RZ, 0x1f, R130 ;  /* 0x0000001fff037819 */ /* 0x008fc80000011482 */
[----:B------:R-:W-:-:S04]  /*0ac0*/  LEA.HI R3, R3, R130, RZ, 0x5 ;  /* 0x0000008203037211 */ /* 0x000fc800078f28ff */
[----:B-1--4-:R-:W-:Y:S02]  /*0ad0*/  SHF.R.S32.HI R227, RZ, 0x5, R3 ;  /* 0x00000005ffe37819 */ /* 0x012fe40000011403 */
.L_x_5648:
        /* <DEDUP_REMOVED lines=217> */
[----:B------:R-:W-:-:S03]  /*1870*/  ISETP.GE.AND P4, PT, R22, UR11, PT ;  /* 0x0000000b16007c0c */ /* 0x000fc6000bf86270 */
[----:B------:R-:W-:Y:S01]  /*1880*/  IMAD.WIDE R2, R128, 0x2, R2 ;  /* 0x0000000280027825 */ /* 0x000fe200078e0202 */
        /* <DEDUP_REMOVED lines=246> */
.L_x_5643:
[----:B------:R-:W-:Y:S01]  /*27f0*/  LOP3.LUT R0, R130, 0x7ffffe0, RZ, 0xc0, !PT ;  /* 0x07ffffe082007812 */ /* 0x000fe200078ec0ff */
        /* <DEDUP_REMOVED lines=23> */
[----:B------:R-:W-:Y:S02]  /*2970*/  LOP3.LUT R4, R6, 0x20, RZ, 0xfc, !PT ;  /* 0x0000002006047812 */ /* 0x000fe400078efcff */
[----:B------:R-:W-:Y:S02]  /*2980*/  ISETP.GE.AND P2, PT, R11, UR11, PT ;  /* 0x0000000b0b007c0c */ /* 0x000fe4000bf46270 */
[----:B------:R-:W-:Y:S02]  /*2990*/  ISETP.GE.AND P3, PT, R4, UR11, PT ;  /* 0x0000000b04007c0c */ /* 0x000fe4000bf66270 */
[----:B------:R-:W-:-:S02]  /*29a0*/  ISETP.GE.AND P1, PT, R12, UR11, PT ;  /* 0x0000000b0c007c0c */ /* 0x000fc4000bf26270 */
[----:B------:R-:W-:Y:S01]  /*29b0*/  PRMT R64, RZ, 0x7610, R64 ;  /* 0x00007610ff407816 */ /* 0x000fe20000000040 */
[----:B------:R0:W2:Y:S01]  /*29c0*/  @!P4 LDG.E.U16 R60, [R2.64] ;  /* 0x00000028023cc981 */ /* 0x0000a2000c1e1500 */
[C---:B------:R-:W-:Y:S02]  /*29d0*/  LOP3.LUT R180, R6.reuse, 0xc0, RZ, 0xfc, !PT ;  /* 0x000000c006b47812 */ /* 0x040fe400078efcff */
[----:B------:R-:W-:Y:S02]  /*29e0*/  PRMT R37, RZ, 0x7610, R37 ;  /* 0x00007610ff257816 */ /* 0x000fe40000000025 */
[C---:B------:R-:W-:Y:S01]  /*29f0*/  LOP3.LUT R184, R6.reuse, 0xe0, RZ, 0xfc, !PT ;  /* 0x000000e006b87812 */ /* 0x040fe200078efcff */
[----:B------:R0:W3:Y:S01]  /*2a00*/  @!P2 LDG.E.U16 R64, [R2.64+0x80] ;  /* 0x000080280240a981 */ /* 0x0000e2000c1e1500 */
[----:B------:R-:W-:Y:S02]  /*2a10*/  LOP3.LUT R183, R6, 0x100, RZ, 0xfc, !PT ;  /* 0x0000010006b77812 */ /* 0x000fe400078efcff */
[----:B------:R-:W-:Y:S01]  /*2a20*/  ISETP.GE.AND P0, PT, R62, UR11, PT ;  /* 0x0000000b3e007c0c */ /* 0x000fe2000bf06270 */
[----:B------:R0:W4:Y:S01]  /*2a30*/  @!P3 LDG.E.U16 R61, [R2.64+0x40] ;  /* 0x00004028023db981 */ /* 0x000122000c1e1500 */
[----:B------:R-:W-:-:S02]  /*2a40*/  LOP3.LUT R181, R6, 0x120, RZ, 0xfc, !PT ;  /* 0x0000012006b57812 */ /* 0x000fc400078efcff */
[----:B------:R-:W-:Y:S01]  /*2a50*/  ISETP.GE.AND P6, PT, R63, UR11, PT ;  /* 0x0000000b3f007c0c */ /* 0x000fe2000bfc6270 */
[----:B------:R0:W3:Y:S01]  /*2a60*/  @!P1 LDG.E.U16 R37, [R2.64+0xc0] ;  /* 0x0000c02802259981 */ /* 0x0000e2000c1e1500 */
        /* <DEDUP_REMOVED lines=21> */
[C---:B------:R-:W-:Y:S01]  /*2bc0*/  LOP3.LUT R175, R6.reuse, 0x1e0, RZ, 0xfc, !PT ;  /* 0x000001e006af7812 */ /* 0x040fe200078efcff */
[----:B------:R0:W3:Y:S01]  /*2bd0*/  @!P3 LDG.E.U16 R36, [R2.64+0x200] ;  /* 0x000200280224b981 */ /* 0x0000e2000c1e1500 */
        /* <DEDUP_REMOVED lines=23> */
[----:B------:R-:W-:Y:S01]  /*2d50*/  PRMT R21, RZ, 0x7610, R21 ;  /* 0x00007610ff157816 */ /* 0x000fe20000000015 */
[----:B------:R0:W3:Y:S01]  /*2d60*/  @!P4 LDG.E.U16 R28, [R2.64+0x380] ;  /* 0x00038028021cc981 */ /* 0x0000e2000c1e1500 */
[C---:B------:R-:W-:Y:S02]  /*2d70*/  LOP3.LUT R143, R6.reuse, 0x2a0, RZ, 0xfc, !PT ;  /* 0x000002a0068f7812 */ /* 0x040fe400078efcff */
[C---:B------:R-:W-:Y:S01]  /*2d80*/  LOP3.LUT R145, R6.reuse, 0x2c0, RZ, 0xfc, !PT ;  /* 0x000002c006917812 */ /* 0x040fe200078efcff */
[----:B------:R0:W3:Y:S01]  /*2d90*/  @!P3 LDG.E.U16 R27, [R2.64+0x3c0] ;  /* 0x0003c028021bb981 */ /* 0x0000e2000c1e1500 */
[----:B------:R-:W-:Y:S02]  /*2da0*/  ISETP.GE.AND P0, PT, R153, UR11, PT ;  /* 0x0000000b99007c0c */ /* 0x000fe4000bf06270 */
[----:B------:R-:W-:Y:S01]  /*2db0*/  LOP3.LUT R141, R6, 0x2e0, RZ, 0xfc, !PT ;  /* 0x000002e0068d7812 */ /* 0x000fe200078efcff */
[----:B------:R0:W3:Y:S01]  /*2dc0*/  @!P2 LDG.E.U16 R26, [R2.64+0x400] ;  /* 0x00040028021aa981 */ /* 0x0000e2000c1e1500 */
[----:B------:R-:W-:-:S02]  /*2dd0*/  ISETP.GE.AND P6, PT, R149, UR11, PT ;  /* 0x0000000b95007c0c */ /* 0x000fc4000bfc6270 */
[----:B------:R-:W-:Y:S01]  /*2de0*/  LOP3.LUT R137, R6, 0x300, RZ, 0xfc, !PT ;  /* 0x0000030006897812 */ /* 0x000fe200078efcff */
[----:B------:R0:W3:Y:S01]  /*2df0*/  @!P1 LDG.E.U16 R21, [R2.64+0x440] ;  /* 0x0004402802159981 */ /* 0x0000e2000c1e1500 */
[----:B------:R-:W-:Y:S02]  /*2e00*/  ISETP.GE.AND P5, PT, R147, UR11, PT ;  /* 0x0000000b93007c0c */ /* 0x000fe4000bfa6270 */
[----:B------:R-:W-:Y:S02]  /*2e10*/  ISETP.GE.AND P4, PT, R143, UR11, PT ;  /* 0x0000000b8f007c0c */ /* 0x000fe4000bf86270 */
[----:B------:R-:W-:Y:S02]  /*2e20*/  ISETP.GE.AND P3, PT, R145, UR11, PT ;  /* 0x0000000b91007c0c */ /* 0x000fe4000bf66270 */
[----:B------:R-:W-:Y:S02]  /*2e30*/  ISETP.GE.AND P2, PT, R141, UR11, PT ;  /* 0x0000000b8d007c0c */ /* 0x000fe4000bf46270 */
[----:B------:R-:W-:-:S02]  /*2e40*/  ISETP.GE.AND P1, PT, R137, UR11, PT ;  /* 0x0000000b89007c0c */ /* 0x000fc4000bf26270 */
[----:B------:R-:W-:Y:S02]  /*2e50*/  PRMT R23, RZ, 0x7610, R23 ;  /* 0x00007610ff177816 */ /* 0x000fe40000000017 */
[----:B------:R-:W-:Y:S02]  /*2e60*/  PRMT R24, RZ, 0x7610, R24 ;  /* 0x00007610ff187816 */ /* 0x000fe40000000018 */
[----:B------:R-:W-:Y:S02]  /*2e70*/  SHF.L.U32 R5, R130, 0x5, RZ ;  /* 0x0000000582057819 */ /* 0x000fe400000006ff */
[----:B------:R-:W-:Y:S01]  /*2e80*/  PRMT R22, RZ, 0x7610, R22 ;  /* 0x00007610ff167816 */ /* 0x000fe20000000016 */
[----:B------:R0:W3:Y:S01]  /*2e90*/  @!P0 LDG.E.U16 R23, [R2.64+0x480] ;  /* 0x0004802802178981 */ /* 0x0000e2000c1e1500 */
[----:B------:R-:W-:Y:S02]  /*2ea0*/  PRMT R20, RZ, 0x7610, R20 ;  /* 0x00007610ff147816 */ /* 0x000fe40000000014 */
[----:B------:R-:W-:Y:S01]  /*2eb0*/  LOP3.LUT R139, R6, 0x320, RZ, 0xfc, !PT ;  /* 0x00000320068b7812 */ /* 0x000fe200078efcff */
[----:B------:R0:W3:Y:S01]  /*2ec0*/  @!P6 LDG.E.U16 R24, [R2.64+0x4c0] ;  /* 0x0004c0280218e981 */ /* 0x0000e2000c1e1500 */
[----:B------:R-:W-:-:S02]  /*2ed0*/  PRMT R15, RZ, 0x7610, R15 ;  /* 0x00007610ff0f7816 */ /* 0x000fc4000000000f */
[C---:B------:R-:W-:Y:S01]  /*2ee0*/  LOP3.LUT R135, R6.reuse, 0x340, RZ, 0xfc, !PT ;  /* 0x0000034006877812 */ /* 0x040fe200078efcff */
[----:B------:R0:W3:Y:S01]  /*2ef0*/  @!P5 LDG.E.U16 R22, [R2.64+0x500] ;  /* 0x000500280216d981 */ /* 0x0000e2000c1e1500 */
[----:B------:R-:W-:Y:S02]  /*2f00*/  PRMT R18, RZ, 0x7610, R18 ;  /* 0x00007610ff127816 */ /* 0x000fe40000000012 */
[----:B------:R-:W-:Y:S01]  /*2f10*/  LOP3.LUT R0, R5, 0xffffffe0, R228, 0xe2, !PT ;  /* 0xffffffe005007812 */ /* 0x000fe200078ee2e4 */
        /* <DEDUP_REMOVED lines=11> */
[----:B------:R-:W-:Y:S02]  /*2fd0*/  LOP3.LUT R0, R0, 0x3e0, RZ, 0xfc, !PT ;  /* 0x000003e000007812 */ /* 0x000fe400078efcff */
        /* <DEDUP_REMOVED lines=34> */
[----:B------:R-:W3:Y:S01]  /*3200*/  LDG.E.64 R2, [R2.64] ;  /* 0x0000002802027981 */ /* 0x000ee2000c1e1b00 */
[----:B------:R-:W-:Y:S01]  /*3210*/  MOV R5, UR6 ;  /* 0x0000000600057c02 */ /* 0x000fe20008000f00 */
[----:B------:R-:W-:Y:S01]  /*3220*/  UIMAD UR34, UR38, UR34, URZ ;  /* 0x00000022262272a4 */ /* 0x000fe2000f8e023f */
[----:B------:R-:W-:Y:S02]  /*3230*/  SHF.L.U32 R229, R130, 0x5, RZ ;  /* 0x0000000582e57819 */ /* 0x000fe400000006ff */
[----:B------:R-:W-:Y:S01]  /*3240*/  ISETP.GE.AND P6, PT, R6, UR11, PT ;  /* 0x0000000b06007c0c */ /* 0x000fe2000bfc6270 */
[----:B------:R-:W-:Y:S01]  /*3250*/  UIMAD UR34, UR6, UR35, UR34 ;  /* 0x00000023062272a4 */ /* 0x000fe2000f8e0222 */
[----:B------:R-:W-:Y:S01]  /*3260*/  IMAD.WIDE.U32 R6, R5, c[0x0][0x1c0], R6 ;  /* 0x0000700005067a25 */ /* 0x000fe200078e0006 */
[----:B------:R-:W-:Y:S02]  /*3270*/  ISETP.GE.AND P0, PT, R0, UR11, PT ;  /* 0x0000000b00007c0c */ /* 0x000fe4000bf06270 */
[----:B------:R-:W-:-:S02]  /*3280*/  LOP3.LUT R0, R229, 0xfffffc00, RZ, 0xc0, !PT ;  /* 0xfffffc00e5007812 */ /* 0x000fc400078ec0ff */
[----:B------:R-:W-:Y:S02]  /*3290*/  ISETP.GE.AND P5, PT, R4, UR11, PT ;  /* 0x0000000b04007c0c */ /* 0x000fe4000bfa6270 */
[----:B------:R-:W-:Y:S02]  /*32a0*/  IADD3 R5, R7, UR34, RZ ;  /* 0x0000002207057c10 */ /* 0x000fe4000fffe0ff */
[----:B------:R-:W-:Y:S02]  /*32b0*/  LEA R4, P3, R6, UR15, 0x1 ;  /* 0x0000000f06047c11 */ /* 0x000fe4000f8608ff */
[----:B------:R-:W-:Y:S02]  /*32c0*/  IADD3 R7, R0, R129, RZ ;  /* 0x0000008100077210 */ /* 0x000fe40007ffe0ff */
[----:B------:R-:W-:Y:S02]  /*32d0*/  LEA.HI.X R5, R6, UR14, R5, 0x1, P3 ;  /* 0x0000000e06057c11 */ /* 0x000fe400098f0c05 */
[----:B------:R-:W-:-:S02]  /*32e0*/  ISETP.GE.AND P1, PT, R12, UR11, PT ;  /* 0x0000000b0c007c0c */ /* 0x000fc4000bf26270 */
[C---:B------:R-:W-:Y:S02]  /*32f0*/  IADD3 R6, R7.reuse, 0x20, RZ ;  /* 0x0000002007067810 */ /* 0x040fe40007ffe0ff */
[----:B------:R-:W-:Y:S02]  /*3300*/  ISETP.GE.AND P4, PT, R62, UR11, PT ;  /* 0x0000000b3e007c0c */ /* 0x000fe4000bf86270 */
[----:B------:R-:W-:Y:S02]  /*3310*/  IADD3 R12, R7, 0x40, RZ ;  /* 0x00000040070c7810 */ /* 0x000fe40007ffe0ff */
[----:B------:R-:W-:Y:S02]  /*3320*/  ISETP.GE.AND P2, PT, R11, UR11, PT ;  /* 0x0000000b0b007c0c */ /* 0x000fe4000bf46270 */
[C---:B------:R-:W-:Y:S02]  /*3330*/  IADD3 R62, R7.reuse, 0x60, RZ ;  /* 0x00000060073e7810 */ /* 0x040fe40007ffe0ff */
[----:B------:R-:W-:-:S02]  /*3340*/  LEA.HI.SX32 R11, R7, R7, 0x1b ;  /* 0x00000007070b7211 */ /* 0x000fc400078fdaff */
[C---:B------:R-:W-:Y:S02]  /*3350*/  IADD3 R66, R7.reuse, 0x80, RZ ;  /* 0x0000008007427810 */ /* 0x040fe40007ffe0ff */
[C---:B------:R-:W-:Y:S02]  /*3360*/  IADD3 R68, R7.reuse, 0xa0, RZ ;  /* 0x000000a007447810 */ /* 0x040fe40007ffe0ff */
[-C--:B------:R-:W-:Y:S02]  /*3370*/  LEA.HI.SX32 R6, R6, R7.reuse, 0x1b ;  /* 0x0000000706067211 */ /* 0x080fe400078fdaff */
[C---:B------:R-:W-:Y:S02]  /*3380*/  IADD3 R70, R7.reuse, 0xc0, RZ ;  /* 0x000000c007467810 */ /* 0x040fe40007ffe0ff */
[----:B------:R-:W-:Y:S02]  /*3390*/  LEA.HI.SX32 R12, R12, R7, 0x1b ;  /* 0x000000070c0c7211 */ /* 0x000fe400078fdaff */
[----:B------:R-:W-:-:S02]  /*33a0*/  IADD3 R120, R7, 0xe0, RZ ;  /* 0x000000e007787810 */ /* 0x000fc40007ffe0ff */
[-C--:B------:R-:W-:Y:S02]  /*33b0*/  LEA.HI.SX32 R62, R62, R7.reuse, 0x1b ;  /* 0x000000073e3e7211 */ /* 0x080fe400078fdaff */
[----:B------:R-:W-:Y:S02]  /*33c0*/  IADD3 R132, R7, 0x100, RZ ;  /* 0x0000010007847810 */ /* 0x000fe40007ffe0ff */
[----:B------:R-:W-:Y:S02]  /*33d0*/  SHF.L.U32 R11, R11, 0x1, RZ ;  /* 0x000000010b0b7819 */ /* 0x000fe400000006ff */
[-C--:B------:R-:W-:Y:S02]  /*33e0*/  LEA.HI.SX32 R66, R66, R7.reuse, 0x1b ;  /* 0x0000000742427211 */ /* 0x080fe400078fdaff */
[----:B------:R-:W-:Y:S02]  /*33f0*/  LEA.HI.SX32 R110, R68, R7, 0x1b ;  /* 0x00000007446e7211 */ /* 0x000fe400078fdaff */
[----:B------:R-:W-:-:S02]  /*3400*/  ISETP.GE.AND P3, PT, R63, UR11, PT ;  /* 0x0000000b3f007c0c */ /* 0x000fc4000bf66270 */
[C---:B------:R-:W-:Y:S02]  /*3410*/  IADD3 R134, R7.reuse, 0x120, RZ ;  /* 0x0000012007867810 */ /* 0x040fe40007ffe0ff */
[----:B------:R-:W-:Y:S02]  /*3420*/  SHF.L.U32 R68, R6, 0x1, RZ ;  /* 0x0000000106447819 */ /* 0x000fe400000006ff */
[C---:B------:R-:W-:Y:S02]  /*3430*/  IADD3 R136, R7.reuse, 0x140, RZ ;  /* 0x0000014007887810 */ /* 0x040fe40007ffe0ff */
[----:B------:R-:W-:Y:S02]  /*3440*/  LEA.HI.SX32 R63, R70, R7, 0x1b ;  /* 0x00000007463f7211 */ /* 0x000fe400078fdaff */
[----:B------:R-:W-:Y:S02]  /*3450*/  SHF.L.U32 R69, R12, 0x1, RZ ;  /* 0x000000010c457819 */ /* 0x000fe400000006ff */
[----:B------:R-:W-:-:S02]  /*3460*/  IADD3 R138, R7, 0x160, RZ ;  /* 0x00000160078a7810 */ /* 0x000fc40007ffe0ff */
[-C--:B------:R-:W-:Y:S02]  /*3470*/  LEA.HI.SX32 R120, R120, R7.reuse, 0x1b ;  /* 0x0000000778787211 */ /* 0x080fe400078fdaff */
[----:B------:R-:W-:Y:S01]  /*3480*/  SHF.L.U32 R70, R62, 0x1, RZ ;  /* 0x000000013e467819 */ /* 0x000fe200000006ff */
[----:B--2---:R0:W-:Y:S01]  /*3490*/  STS.U16 [R11], R60 ;  /* 0x0000003c0b007388 */ /* 0x0041e20000000400 */
[C---:B------:R-:W-:Y:S02]  /*34a0*/  IADD3 R140, R7.reuse, 0x180, RZ ;  /* 0x00000180078c7810 */ /* 0x040fe40007ffe0ff */
[-C--:B------:R-:W-:Y:S02]  /*34b0*/  LEA.HI.SX32 R132, R132, R7.reuse, 0x1b ;  /* 0x0000000784847211 */ /* 0x080fe400078fdaff */
[----:B------:R-:W-:Y:S02]  /*34c0*/  SHF.L.U32 R71, R66, 0x1, RZ ;  /* 0x0000000142477819 */ /* 0x000fe400000006ff */
[----:B------:R-:W-:Y:S01]  /*34d0*/  IADD3 R142, R7, 0x1a0, RZ ;  /* 0x000001a0078e7810 */ /* 0x000fe20007ffe0ff */
[----:B----4-:R1:W-:Y:S01]  /*34e0*/  STS.U16 [R68+0x40], R61 ;  /* 0x0000403d44007388 */ /* 0x0103e20000000400 */
[----:B------:R-:W-:-:S02]  /*34f0*/  LEA.HI.SX32 R134, R134, R7, 0x1b ;  /* 0x0000000786867211 */ /* 0x000fc400078fdaff */
[----:B------:R-:W-:Y:S01]  /*3500*/  SHF.L.U32 R110, R110, 0x1, RZ ;  /* 0x000000016e6e7819 */ /* 0x000fe200000006ff */
[----:B---3--:R-:W-:Y:S01]  /*3510*/  STS.U16 [R69+0x80], R64 ;  /* 0x0000804045007388 */ /* 0x008fe20000000400 */
[----:B------:R-:W-:Y:S02]  /*3520*/  IADD3 R144, R7, 0x1c0, RZ ;  /* 0x000001c007907810 */ /* 0x000fe40007ffe0ff */
[----:B------:R-:W-:Y:S02]  /*3530*/  LEA.HI.SX32 R136, R136, R7, 0x1b ;  /* 0x0000000788887211 */ /* 0x000fe400078fdaff */
[----:B------:R-:W-:Y:S01]  /*3540*/  SHF.L.U32 R12, R63, 0x1, RZ ;  /* 0x000000013f0c7819 */ /* 0x000fe200000006ff */
[----:B------:R-:W-:Y:S01]  /*3550*/  STS.U16 [R70+0xc0], R37 ;  /* 0x0000c02546007388 */ /* 0x000fe20000000400 */
[C---:B------:R-:W-:Y:S02]  /*3560*/  IADD3 R146, R7.reuse, 0x1e0, RZ ;  /* 0x000001e007927810 */ /* 0x040fe40007ffe0ff */
[----:B------:R-:W-:-:S02]  /*3570*/  IADD3 R156, R7, 0x280, RZ ;  /* 0x00000280079c7810 */ /* 0x000fc40007ffe0ff */
[-C--:B------:R-:W-:Y:S02]  /*3580*/  LEA.HI.SX32 R67, R138, R7.reuse, 0x1b ;  /* 0x000000078a437211 */ /* 0x080fe400078fdaff */
[----:B0-----:R-:W-:Y:S02]  /*3590*/  SHF.L.U32 R60, R120, 0x1, RZ ;  /* 0x00000001783c7819 */ /* 0x001fe400000006ff */
[C---:B------:R-:W-:Y:S02]  /*35a0*/  IADD3 R148, R7.reuse, 0x200, RZ ;  /* 0x0000020007947810 */ /* 0x040fe40007ffe0ff */
[----:B------:R-:W-:Y:S02]  /*35b0*/  LEA.HI.SX32 R140, R140, R7, 0x1b ;  /* 0x000000078c8c7211 */ /* 0x000fe400078fdaff */
[----:B-1----:R-:W-:Y:S01]  /*35c0*/  SHF.L.U32 R61, R132, 0x1, RZ ;  /* 0x00000001843d7819 */ /* 0x002fe200000006ff */
[----:B------:R-:W-:Y:S01]  /*35d0*/  STS.U16 [R71+0x100], R38 ;  /* 0x0001002647007388 */ /* 0x000fe20000000400 */
[----:B------:R-:W-:-:S02]  /*35e0*/  IADD3 R150, R7, 0x220, RZ ;  /* 0x0000022007967810 */ /* 0x000fc40007ffe0ff */
[-C--:B------:R-:W-:Y:S01]  /*35f0*/  LEA.HI.SX32 R111, R142, R7.reuse, 0x1b ;  /* 0x000000078e6f7211 */ /* 0x080fe200078fdaff */
[----:B------:R-:W-:Y:S01]  /*3600*/  STS.U16 [R110+0x140], R35 ;  /* 0x000140236e007388 */ /* 0x000fe20000000400 */
[----:B------:R-:W-:Y:S02]  /*3610*/  SHF.L.U32 R62, R134, 0x1, RZ ;  /* 0x00000001863e7819 */ /* 0x000fe400000006ff */
[C---:B------:R-:W-:Y:S01]  /*3620*/  IADD3 R152, R7.reuse, 0x240, RZ ;  /* 0x0000024007987810 */ /* 0x040fe20007ffe0ff */
[----:B------:R-:W-:Y:S01]  /*3630*/  STS.U16 [R12+0x180], R33 ;  /* 0x000180210c007388 */ /* 0x000fe20000000400 */
[C---:B------:R-:W-:Y:S02]  /*3640*/  IADD3 R158, R7.reuse, 0x2a0, RZ ;  /* 0x000002a0079e7810 */ /* 0x040fe40007ffe0ff */
[----:B------:R-:W-:Y:S02]  /*3650*/  LEA.HI.SX32 R144, R144, R7, 0x1b ;  /* 0x0000000790907211 */ /* 0x000fe400078fdaff */
[----:B------:R-:W-:Y:S01]  /*3660*/  SHF.L.U32 R63, R136, 0x1, RZ ;  /* 0x00000001883f7819 */ /* 0x000fe200000006ff */
[----:B------:R-:W-:Y:S01]  /*3670*/  STS.U16 [R60+0x1c0], R29 ;  /* 0x0001c01d3c007388 */ /* 0x000fe20000000400 */
[----:B------:R-:W-:-:S02]  /*3680*/  IADD3 R154, R7, 0x260, RZ ;  /* 0x00000260079a7810 */ /* 0x000fc40007ffe0ff */
[-C--:B------:R-:W-:Y:S02]  /*3690*/  LEA.HI.SX32 R146, R146, R7.reuse, 0x1b ;  /* 0x0000000792927211 */ /* 0x080fe400078fdaff */
        /* <DEDUP_REMOVED lines=9> */
[----:B------:R-:W-:Y:S01]  /*3730*/  SHF.L.U32 R111, R111, 0x1, RZ ;  /* 0x000000016f6f7819 */ /* 0x000fe200000006ff */
[----:B------:R-:W-:Y:S01]  /*3740*/  STS.U16 [R63+0x280], R34 ;  /* 0x000280223f007388 */ /* 0x000fe20000000400 */
[-C--:B------:R-:W-:Y:S02]  /*3750*/  LEA.HI.SX32 R152, R152, R7.reuse, 0x1b ;  /* 0x0000000798987211 */ /* 0x080fe400078fdaff */
[-C--:B------:R-:W-:Y:S02]  /*3760*/  LEA.HI.SX32 R161, R158, R7.reuse, 0x1b ;  /* 0x000000079ea17211 */ /* 0x080fe400078fdaff */
[----:B------:R-:W-:Y:S02]  /*3770*/  SHF.L.U32 R155, R144, 0x1, RZ ;  /* 0x00000001909b7819 */ /* 0x000fe400000006ff */
[----:B------:R-:W-:Y:S01]  /*3780*/  LEA.HI.SX32 R154, R154, R7, 0x1b ;  /* 0x000000079a9a7211 */ /* 0x000fe200078fdaff */
[----:B------:R-:W-:Y:S01]  /*3790*/  STS.U16 [R67+0x2c0], R32 ;  /* 0x0002c02043007388 */ /* 0x000fe20000000400 */
[----:B------:R-:W-:-:S02]  /*37a0*/  SHF.L.U32 R158, R146, 0x1, RZ ;  /* 0x00000001929e7819 */ /* 0x000fc400000006ff */
[C---:B------:R-:W-:Y:S01]  /*37b0*/  IADD3 R164, R7.reuse, 0x300, RZ ;  /* 0x0000030007a47810 */ /* 0x040fe20007ffe0ff */
[----:B------:R-:W-:Y:S01]  /*37c0*/  STS.U16 [R156+0x300], R25 ;  /* 0x000300199c007388 */ /* 0x000fe20000000400 */
        /* <DEDUP_REMOVED lines=8> */
[----:B------:R-:W-:Y:S01]  /*3850*/  SHF.L.U32 R160, R152, 0x1, RZ ;  /* 0x0000000198a07819 */ /* 0x000fe200000006ff */
[----:B------:R-:W-:Y:S01]  /*3860*/  STS.U16 [R158+0x3c0], R27 ;  /* 0x0003c01b9e007388 */ /* 0x000fe20000000400 */
[C---:B------:R-:W-:Y:S02]  /*3870*/  IADD3 R172, R7.reuse, 0x360, RZ ;  /* 0x0000036007ac7810 */ /* 0x040fe40007ffe0ff */
[----:B------:R-:W-:Y:S01]  /*3880*/  SHF.L.U32 R163, R154, 0x1, RZ ;  /* 0x000000019aa37819 */ /* 0x000fe200000006ff */
[----:B------:R-:W-:Y:S01]  /*3890*/  STS.U16 [R157+0x400], R26 ;  /* 0x0004001a9d007388 */ /* 0x000fe20000000400 */
[----:B------:R-:W-:Y:S02]  /*38a0*/  IADD3 R186, R7, 0x380, RZ ;  /* 0x0000038007ba7810 */ /* 0x000fe40007ffe0ff */
        /* <DEDUP_REMOVED lines=23> */
[----:B------:R-:W-:Y:S02]  /*3a20*/  LEA.HI.SX32 R173, R192, R7, 0x1b ;  /* 0x00000007c0ad7211 */ /* 0x000fe400078fdaff */
[----:B------:R-:W-:Y:S01]  /*3a30*/  SHF.L.U32 R171, R171, 0x1, RZ ;  /* 0x00000001abab7819 */ /* 0x000fe200000006ff */
[----:B------:R-:W-:Y:S01]  /*3a40*/  STS.U16 [R167+0x5c0], R18 ;  /* 0x0005c012a7007388 */ /* 0x000fe20000000400 */
[----:B------:R-:W-:Y:S02]  /*3a50*/  SHF.L.U32 R169, R169, 0x1, RZ ;  /* 0x00000001a9a97819 */ /* 0x000fe400000006ff */
[----:B------:R-:W-:Y:S01]  /*3a60*/  SHF.L.U32 R170, R170, 0x1, RZ ;  /* 0x00000001aaaa7819 */ /* 0x000fe200000006ff */
[----:B------:R-:W-:Y:S01]  /*3a70*/  STS.U16 [R166+0x600], R19 ;  /* 0x00060013a6007388 */ /* 0x000fe20000000400 */
[----:B------:R-:W-:-:S02]  /*3a80*/  SHF.L.U32 R172, R172, 0x1, RZ ;  /* 0x00000001acac7819 */ /* 0x000fc400000006ff */
[----:B------:R-:W-:Y:S02]  /*3a90*/  SHF.L.U32 R173, R173, 0x1, RZ ;  /* 0x00000001adad7819 */ /* 0x000fe400000006ff */
[----:B------:R-:W-:Y:S02]  /*3aa0*/  PRMT R198, RZ, 0x7610, R198 ;  /* 0x00007610ffc67816 */ /* 0x000fe400000000c6 */
[----:B------:R-:W-:Y:S01]  /*3ab0*/  PRMT R191, RZ, 0x7610, R191 ;  /* 0x00007610ffbf7816 */ /* 0x000fe200000000bf */
        /* <DEDUP_REMOVED lines=8> */
[----:B------:R2:W3:Y:S01]  /*3b40*/  @!P6 LDG.E.U16 R198, [R4.64] ;  /* 0x0000002804c6e981 */ /* 0x0004e2000c1e1500 */
[----:B------:R-:W-:Y:S02]  /*3b50*/  ISETP.GE.AND P6, PT, R180, UR11, PT ;  /* 0x0000000bb4007c0c */ /* 0x000fe4000bfc6270 */
[----:B------:R-:W-:Y:S01]  /*3b60*/  PRMT R180, RZ, 0x7610, R180 ;  /* 0x00007610ffb47816 */ /* 0x000fe200000000b4 */
[----:B------:R2:W4:Y:S01]  /*3b70*/  @!P5 LDG.E.U16 R191, [R4.64+0x40] ;  /* 0x0000402804bfd981 */ /* 0x000522000c1e1500 */
[----:B------:R-:W-:Y:S02]  /*3b80*/  PRMT R193, RZ, 0x7610, R193 ;  /* 0x00007610ffc17816 */ /* 0x000fe400000000c1 */
[----:B------:R-:W-:Y:S02]  /*3b90*/  PRMT R196, RZ, 0x7610, R196 ;  /* 0x00007610ffc47816 */ /* 0x000fe400000000c4 */
[----:B------:R2:W3:Y:S01]  /*3ba0*/  @!P2 LDG.E.U16 R180, [R4.64+0x80] ;  /* 0x0000802804b4a981 */ /* 0x0004e2000c1e1500 */
[----:B------:R-:W-:-:S02]  /*3bb0*/  ISETP.GE.AND P2, PT, R183, UR11, PT ;  /* 0x0000000bb7007c0c */ /* 0x000fc4000bf46270 */
[----:B------:R-:W-:Y:S01]  /*3bc0*/  PRMT R195, RZ, 0x7610, R195 ;  /* 0x00007610ffc37816 */ /* 0x000fe200000000c3 */
[----:B------:R2:W3:Y:S01]  /*3bd0*/  @!P1 LDG.E.U16 R193, [R4.64+0xc0] ;  /* 0x0000c02804c19981 */ /* 0x0004e2000c1e1500 */
[----:B------:R-:W-:Y:S02]  /*3be0*/  PRMT R185, RZ, 0x7610, R185 ;  /* 0x00007610ffb97816 */ /* 0x000fe400000000b9 */
[----:B------:R-:W-:Y:S01]  /*3bf0*/  ISETP.GE.AND P5, PT, R184, UR11, PT ;  /* 0x0000000bb8007c0c */ /* 0x000fe2000bfa6270 */
[----:B------:R2:W3:Y:S01]  /*3c00*/  @!P4 LDG.E.U16 R196, [R4.64+0x100] ;  /* 0x0001002804c4c981 */ /* 0x0004e2000c1e1500 */
[----:B------:R-:W-:Y:S02]  /*3c10*/  ISETP.GE.AND P1, PT, R181, UR11, PT ;  /* 0x0000000bb5007c0c */ /* 0x000fe4000bf26270 */
[----:B------:R-:W-:Y:S01]  /*3c20*/  ISETP.GE.AND P4, PT, R182, UR11, PT ;  /* 0x0000000bb6007c0c */ /* 0x000fe2000bf86270 */
[----:B------:R2:W3:Y:S01]  /*3c30*/  @!P3 LDG.E.U16 R195, [R4.64+0x140] ;  /* 0x0001402804c3b981 */ /* 0x0004e2000c1e1500 */
[----:B------:R-:W-:-:S02]  /*3c40*/  ISETP.GE.AND P3, PT, R179, UR11, PT ;  /* 0x0000000bb3007c0c */ /* 0x000fc4000bf66270 */
[----:B------:R-:W-:Y:S01]  /*3c50*/  PRMT R190, RZ, 0x7610, R190 ;  /* 0x00007610ffbe7816 */ /* 0x000fe200000000be */
[----:B------:R2:W3:Y:S01]  /*3c60*/  @!P6 LDG.E.U16 R185, [R4.64+0x180] ;  /* 0x0001802804b9e981 */ /* 0x0004e2000c1e1500 */
[----:B------:R-:W-:Y:S02]  /*3c70*/  ISETP.GE.AND P6, PT, R178, UR11, PT ;  /* 0x0000000bb2007c0c */ /* 0x000fe4000bfc6270 */
[----:B------:R-:W-:Y:S02]  /*3c80*/  PRMT R187, RZ, 0x7610, R187 ;  /* 0x00007610ffbb7816 */ /* 0x000fe400000000bb */
[----:B------:R-:W-:Y:S01]  /*3c90*/  PRMT R189, RZ, 0x7610, R189 ;  /* 0x00007610ffbd7816 */ /* 0x000fe200000000bd */
[----:B------:R2:W3:Y:S01]  /*3ca0*/  @!P2 LDG.E.U16 R190, [R4.64+0x200] ;  /* 0x0002002804bea981 */ /* 0x0004e2000c1e1500 */
[----:B------:R-:W-:Y:S02]  /*3cb0*/  PRMT R192, RZ, 0x7610, R192 ;  /* 0x00007610ffc07816 */ /* 0x000fe400000000c0 */
[----:B------:R-:W-:Y:S01]  /*3cc0*/  ISETP.GE.AND P2, PT, R177, UR11, PT ;  /* 0x0000000bb1007c0c */ /* 0x000fe2000bf46270 */
        /* <DEDUP_REMOVED lines=32> */
[----:B------:R-:W-:Y:S01]  /*3ed0*/  PRMT R186, RZ, 0x7610, R186 ;  /* 0x00007610ffba7816 */ /* 0x000fe200000000ba */
[----:B------:R0:W1:Y:S01]  /*3ee0*/  R2UR UR36, R3 ;  /* 0x00000000032473c2 */ /* 0x00006200000e0000 */
[----:B------:R-:W-:Y:S01]  /*3ef0*/  PRMT R183, RZ, 0x7610, R183 ;  /* 0x00007610ffb77816 */ /* 0x000fe200000000b7 */
[----:B------:R2:W3:Y:S01]  /*3f00*/  @!P5 LDG.E.U16 R174, [R4.64+0x4c0] ;  /* 0x0004c02804aed981 */ /* 0x0004e2000c1e1500 */
[----:B------:R-:W-:-:S02]  /*3f10*/  PRMT R188, RZ, 0x7610, R188 ;  /* 0x00007610ffbc7816 */ /* 0x000fc400000000bc */
[----:B------:R-:W-:Y:S01]  /*3f20*/  ISETP.GE.AND P5, PT, R139, UR11, PT ;  /* 0x0000000b8b007c0c */ /* 0x000fe2000bfa6270 */
[----:B------:R2:W3:Y:S01]  /*3f30*/  @!P2 LDG.E.U16 R184, [R4.64+0x500] ;  /* 0x0005002804b8a981 */ /* 0x0004e2000c1e1500 */
[----:B0-----:R-:W-:Y:S02]  /*3f40*/  PRMT R3, RZ, 0x7610, R3 ;  /* 0x00007610ff037816 */ /* 0x001fe40000000003 */
        /* <DEDUP_REMOVED lines=23> */
[----:B-1----:R-:W-:-:S02]  /*40c0*/  FMUL.FTZ R6, R54, UR36 ;  /* 0x0000002436067c20 */ /* 0x002fc40008410000 */
[----:B------:R-:W-:Y:S02]  /*40d0*/  FMUL.FTZ R7, R52, UR36 ;  /* 0x0000002434077c20 */ /* 0x000fe40008410000 */
[----:B------:R-:W-:Y:S02]  /*40e0*/  FMUL.RZ R9, R6, 0.15915493667125701904 ;  /* 0x3e22f98306097820 */ /* 0x000fe4000040c000 */
[----:B--2---:R-:W-:Y:S02]  /*40f0*/  FMUL.FTZ R4, R50, UR36 ;  /* 0x0000002432047c20 */ /* 0x004fe40008410000 */
[----:B------:R-:W-:Y:S02]  /*4100*/  FMUL.FTZ R6, R53, UR36 ;  /* 0x0000002435067c20 */ /* 0x000fe40008410000 */
[----:B------:R-:W-:Y:S02]  /*4110*/  FMUL.RZ R5, R4, 0.15915493667125701904 ;  /* 0x3e22f98304057820 */ /* 0x000fe4000040c000 */
[----:B------:R-:W-:Y:S01]  /*4120*/  FMUL.FTZ R4, R49, UR36 ;  /* 0x0000002431047c20 */ /* 0x000fe20008410000 */
[----:B------:R-:W-:Y:S01]  /*4130*/  MUFU.SIN R121, R9 ;  /* 0x0000000900797308 */ /* 0x000fe20000000400 */
[----:B------:R-:W-:-:S02]  /*4140*/  FMUL.RZ R13, R6, 0.15915493667125701904 ;  /* 0x3e22f983060d7820 */ /* 0x000fc4000040c000 */
[----:B------:R-:W-:Y:S02]  /*4150*/  FMUL.RZ R15, R7, 0.15915493667125701904 ;  /* 0x3e22f983070f7820 */ /* 0x000fe4000040c000 */
[----:B------:R-:W-:-:S03]  /*4160*/  FMUL.FTZ R7, R51, UR36 ;  /* 0x0000002433077c20 */ /* 0x000fc60008410000 */
[----:B------:R0:W-:Y:S01]  /*4170*/  MUFU.COS R120, R9 ;  /* 0x0000000900787308 */ /* 0x0001e20000000000 */
[----:B------:R-:W-:Y:S01]  /*4180*/  FMUL.RZ R7, R7, 0.15915493667125701904 ;  /* 0x3e22f98307077820 */ /* 0x000fe2000040c000 */
[----:B------:R1:W2:Y:S01]  /*4190*/  R2UR UR35, R2 ;  /* 0x00000000022373c2 */ /* 0x0002a200000e0000 */
        /* <DEDUP_REMOVED lines=19> */
[----:B-1----:R-:W-:-:S07]  /*42d0*/  FMUL.FTZ R2, R42, UR36 ;  /* 0x000000242a027c20 */ /* 0x002fce0008410000 */
[----:B------:R0:W-:Y:S02]  /*42e0*/  MUFU.COS R28, R13 ;  /* 0x0000000d001c7308 */ /* 0x0001e40000000000 */
[----:B0-----:R-:W-:Y:S02]  /*42f0*/  FMUL.RZ R13, R4, 0.15915493667125701904 ;  /* 0x3e22f983040d7820 */ /* 0x001fe4000040c000 */
[----:B------:R-:W-:-:S04]  /*4300*/  FMUL.FTZ R4, R43, UR36 ;  /* 0x000000242b047c20 */ /* 0x000fc80008410000 */
[----:B------:R-:W-:Y:S01]  /*4310*/  MUFU.SIN R8, R15 ;  /* 0x0000000f00087308 */ /* 0x000fe20000000400 */
[----:B------:R-:W-:-:S07]  /*4320*/  FMUL.RZ R135, R2, 0.15915493667125701904 ;  /* 0x3e22f98302877820 */ /* 0x000fce000040c000 */
[----:B------:R0:W-:Y:S02]  /*4330*/  MUFU.COS R36, R15 ;  /* 0x0000000f00247308 */ /* 0x0001e40000000000 */
[----:B0-----:R-:W-:Y:S01]  /*4340*/  FMUL.RZ R15, R4, 0.15915493667125701904 ;  /* 0x3e22f983040f7820 */ /* 0x001fe2000040c000 */
[----:B--2---:R-:W-:-:S05]  /*4350*/  MOV R4, UR35 ;  /* 0x0000002300047c02 */ /* 0x004fca0008000f00 */
[----:B------:R-:W-:Y:S01]  /*4360*/  MUFU.SIN R23, R5 ;  /* 0x0000000500177308 */ /* 0x000fe20000000400 */
[----:B------:R-:W-:-:S07]  /*4370*/  FMUL.FTZ R2, R4, 1.4426950216293334961 ;  /* 0x3fb8aa3b04027820 */ /* 0x000fce0000410000 */
[----:B------:R0:W-:Y:S01]  /*4380*/  MUFU.COS R133, R5 ;  /* 0x0000000500857308 */ /* 0x0001e20000000000 */
[-C--:B------:R-:W-:Y:S02]  /*4390*/  FMUL.FTZ R4, R54, R2.reuse ;  /* 0x0000000236047220 */ /* 0x080fe40000410000 */
[----:B0-----:R-:W-:-:S05]  /*43a0*/  FMUL.FTZ R5, R53, R2 ;  /* 0x0000000235057220 */ /* 0x001fca0000410000 */
[----:B------:R-:W-:Y:S08]  /*43b0*/  MUFU.SIN R65, R7 ;  /* 0x0000000700417308 */ /* 0x000ff00000000400 */
[----:B------:R0:W-:Y:S08]  /*43c0*/  MUFU.COS R131, R7 ;  /* 0x0000000700837308 */ /* 0x0001f00000000000 */
[----:B------:R-:W-:Y:S01]  /*43d0*/  MUFU.EX2 R4, R4 ;  /* 0x0000000400047308 */ /* 0x000fe20000000800 */
[----:B0-----:R-:W-:-:S07]  /*43e0*/  FMUL.FTZ R7, R52, R2 ;  /* 0x0000000234077220 */ /* 0x001fce0000410000 */
[----:B------:R-:W0:Y:S08]  /*43f0*/  MUFU.EX2 R5, R5 ;  /* 0x0000000500057308 */ /* 0x000e300000000800 */
[----:B------:R-:W-:Y:S08]  /*4400*/  MUFU.SIN R21, R9 ;  /* 0x0000000900157308 */ /* 0x000ff00000000400 */
[----:B------:R1:W-:Y:S08]  /*4410*/  MUFU.COS R22, R9 ;  /* 0x0000000900167308 */ /* 0x0003f00000000000 */
[----:B------:R-:W-:Y:S01]  /*4420*/  MUFU.SIN R17, R15 ;  /* 0x0000000f00117308 */ /* 0x000fe20000000400 */
[----:B-1----:R-:W-:-:S07]  /*4430*/  FMUL.FTZ R9, R51, R2 ;  /* 0x0000000233097220 */ /* 0x002fce0000410000 */
[----:B------:R1:W-:Y:S08]  /*4440*/  MUFU.COS R18, R15 ;  /* 0x0000000f00127308 */ /* 0x0003f00000000000 */
[----:B------:R-:W2:Y:S01]  /*4450*/  MUFU.EX2 R7, R7 ;  /* 0x0000000700077308 */ /* 0x000ea20000000800 */
[-C--:B-1----:R-:W-:Y:S02]  /*4460*/  FMUL.FTZ R15, R49, R2.reuse ;  /* 0x00000002310f7220 */ /* 0x082fe40000410000 */
[----:B------:R-:W-:-:S05]  /*4470*/  FMUL.FTZ R29, R46, R2 ;  /* 0x000000022e1d7220 */ /* 0x000fca0000410000 */
[----:B------:R-:W1:Y:S01]  /*4480*/  MUFU.EX2 R9, R9 ;  /* 0x0000000900097308 */ /* 0x000e620000000800 */
[----:B0-----:R-:W-:Y:S02]  /*4490*/  FMUL.FTZ R37, R5, R6 ;  /* 0x0000000605257220 */ /* 0x001fe40000410000 */
[----:B------:R-:W-:-:S05]  /*44a0*/  FMUL.FTZ R120, R4, R120 ;  /* 0x0000007804787220 */ /* 0x000fca0000410000 */
[----:B------:R-:W0:Y:S01]  /*44b0*/  MUFU.EX2 R15, R15 ;  /* 0x0000000f000f7308 */ /* 0x000e220000000800 */
[----:B------:R-:W-:Y:S02]  /*44c0*/  FMUL.FTZ R38, R5, R38 ;  /* 0x0000002605267220 */ /* 0x000fe40000410000 */
[----:B------:R-:W-:Y:S02]  /*44d0*/  FMUL.FTZ R121, R4, R121 ;  /* 0x0000007904797220 */ /* 0x000fe40000410000 */
[----:B------:R-:W-:-:S03]  /*44e0*/  FMUL.FTZ R6, R120, R37 ;  /* 0x0000002578067220 */ /* 0x000fc60000410000 */
[----:B------:R-:W-:Y:S01]  /*44f0*/  MUFU.SIN R19, R13 ;  /* 0x0000000d00137308 */ /* 0x000fe20000000400 */
[----:B------:R-:W-:Y:S01]  /*4500*/  LOP3.LUT P0, RZ, R130, 0x1f, RZ, 0xc0, !PT ;  /* 0x0000001f82ff7812 */ /* 0x000fe2000780c0ff */
[----:B--2---:R-:W-:Y:S01]  /*4510*/  FMUL.FTZ R36, R7, R36 ;  /* 0x0000002407247220 */ /* 0x004fe20000410000 */
[----:B------:R-:W-:-:S05]  /*4520*/  MOV R33, UR13 ;  /* 0x0000000d00217c02 */ /* 0x000fca0008000f00 */
[----:B------:R2:W-:Y:S01]  /*4530*/  MUFU.COS R20, R13 ;  /* 0x0000000d00147308 */ /* 0x0005e20000000000 */
[----:B------:R-:W-:Y:S02]  /*4540*/  FMUL.FTZ R35, R7, R8 ;  /* 0x0000000807237220 */ /* 0x000fe40000410000 */
[----:B------:R-:W-:-:S05]  /*4550*/  FMUL.FTZ R25, R48, R2 ;  /* 0x0000000230197220 */ /* 0x000fca0000410000 */
[----:B------:R0:W0:Y:S01]  /*4560*/  MUFU.EX2 R66, R29 ;  /* 0x0000001d00427308 */ /* 0x0000220000000800 */
[----:B--2---:R-:W-:Y:S02]  /*4570*/  FMUL.FTZ R13, R50, R2 ;  /* 0x00000002320d7220 */ /* 0x004fe40000410000 */
[C---:B------:R-:W-:Y:S02]  /*4580*/  FMUL.FTZ R7, R121.reuse, R37 ;  /* 0x0000002579077220 */ /* 0x040fe40000410000 */
[----:B------:R-:W-:Y:S01]  /*4590*/  FFMA.FTZ R8, R121, R38, R6 ;  /* 0x0000002679087223 */ /* 0x000fe20000010006 */
[----:B------:R-:W-:Y:S01]  /*45a0*/  ISETP.LT.OR P0, PT, R33, 0x2, P0 ;  /* 0x000000022100780c */ /* 0x000fe20000701670 */
[-C--:B------:R-:W-:Y:S01]  /*45b0*/  FMUL.FTZ R134, R44, R2.reuse ;  /* 0x000000022c867220 */ /* 0x080fe20000410000 */
[----:B------:R-:W2:Y:S01]  /*45c0*/  MUFU.EX2 R13, R13 ;  /* 0x0000000d000d7308 */ /* 0x000ea20000000800 */
[-C--:B------:R-:W-:Y:S02]  /*45d0*/  FMUL.FTZ R5, R43, R2.reuse ;  /* 0x000000022b057220 */ /* 0x080fe40000410000 */
[----:B------:R-:W-:-:S02]  /*45e0*/  FMUL.FTZ R4, R42, R2 ;  /* 0x000000022a047220 */ /* 0x000fc40000410000 */
[-C--:B------:R-:W-:Y:S02]  /*45f0*/  FMUL.FTZ R27, R47, R2.reuse ;  /* 0x000000022f1b7220 */ /* 0x080fe40000410000 */
[----:B------:R-:W-:Y:S02]  /*4600*/  FMUL.FTZ R31, R45, R2 ;  /* 0x000000022d1f7220 */ /* 0x000fe40000410000 */
[C---:B-1----:R-:W-:Y:S02]  /*4610*/  FMUL.FTZ R34, R9.reuse, R34 ;  /* 0x0000002209227220 */ /* 0x042fe40000410000 */
[----:B------:R-:W-:Y:S02]  /*4620*/  FMUL.FTZ R33, R9, R10 ;  /* 0x0000000a09217220 */ /* 0x000fe40000410000 */
[----:B------:R-:W-:Y:S02]  /*4630*/  FFMA.FTZ R7, R120, R38, -R7 ;  /* 0x0000002678077223 */ /* 0x000fe40000010807 */
[----:B------:R-:W-:Y:S01]  /*4640*/  FMUL.FTZ R9, R35, R8 ;  /* 0x0000000823097220 */ /* 0x000fe20000410000 */
[----:B------:R-:W-:Y:S01]  /*4650*/  MUFU.COS R16, R135 ;  /* 0x0000008700107308 */ /* 0x000fe20000000000 */
[----:B0-----:R-:W-:-:S02]  /*4660*/  FMUL.FTZ R30, R15, R30 ;  /* 0x0000001e0f1e7220 */ /* 0x001fc40000410000 */
[----:B------:R-:W-:Y:S01]  /*4670*/  FMUL.FTZ R29, R15, R24 ;  /* 0x000000180f1d7220 */ /* 0x000fe20000410000 */
[----:B------:R-:W-:Y:S01]  /*4680*/  LEA R0, R129, R0, 0x5 ;  /* 0x0000000081007211 */ /* 0x000fe200078e28ff */
[----:B------:R-:W-:-:S03]  /*4690*/  FFMA.FTZ R9, R36, R7, -R9 ;  /* 0x0000000724097223 */ /* 0x000fc60000010809 */
[----:B------:R-:W0:Y:S01]  /*46a0*/  MUFU.EX2 R25, R25 ;  /* 0x0000001900197308 */ /* 0x000e220000000800 */
[----:B------:R-:W-:Y:S02]  /*46b0*/  FMUL.FTZ R7, R35, R7 ;  /* 0x0000000723077220 */ /* 0x000fe40000410000 */
[----:B------:R-:W-:-:S05]  /*46c0*/  FMUL.FTZ R24, R66, R133 ;  /* 0x0000008542187220 */ /* 0x000fca0000410000 */
[----:B------:R-:W1:Y:S01]  /*46d0*/  MUFU.EX2 R15, R4 ;  /* 0x00000004000f7308 */ /* 0x000e620000000800 */
[----:B------:R-:W-:Y:S01]  /*46e0*/  FMUL.FTZ R23, R66, R23 ;  /* 0x0000001742177220 */ /* 0x000fe20000410000 */
[----:B------:R-:W-:-:S06]  /*46f0*/  LEA.HI.SX32 R66, R0, R0, 0x1b ;  /* 0x0000000000427211 */ /* 0x000fcc00078fdaff */
[----:B------:R-:W0:Y:S01]  /*4700*/  MUFU.EX2 R64, R27 ;  /* 0x0000001b00407308 */ /* 0x000e220000000800 */
[----:B------:R-:W-:-:S07]  /*4710*/  FFMA.FTZ R7, R36, R8, R7 ;  /* 0x0000000824077223 */ /* 0x000fce0000010007 */
[----:B------:R2:W0:Y:S01]  /*4720*/  MUFU.EX2 R132, R31 ;  /* 0x0000001f00847308 */ /* 0x0004220000000800 */
[----:B------:R-:W-:-:S07]  /*4730*/  FMUL.FTZ R0, R33, R9 ;  /* 0x0000000921007220 */ /* 0x000fce0000410000 */
[----:B------:R-:W0:Y:S08]  /*4740*/  MUFU.EX2 R134, R134 ;  /* 0x0000008600867308 */ /* 0x000e300000000800 */
[----:B------:R-:W0:Y:S08]  /*4750*/  MUFU.EX2 R5, R5 ;  /* 0x0000000500057308 */ /* 0x000e300000000800 */
[----:B------:R-:W3:Y:S01]  /*4760*/  MUFU.SIN R6, R135 ;  /* 0x0000008700067308 */ /* 0x000ee20000000400 */
[----:B--2---:R-:W-:-:S02]  /*4770*/  FMUL.FTZ R31, R13, R14 ;  /* 0x0000000e0d1f7220 */ /* 0x004fc40000410000 */
[-C--:B------:R-:W-:Y:S01]  /*4780*/  FFMA.FTZ R14, R34, R7.reuse, R0 ;  /* 0x00000007220e7223 */ /* 0x080fe20000010000 */
[----:B------:R-:W-:Y:S01]  /*4790*/  SHF.L.U32 R66, R66, 0x1, RZ ;  /* 0x0000000142427819 */ /* 0x000fe200000006ff */
[----:B------:R-:W-:Y:S02]  /*47a0*/  FMUL.FTZ R7, R33, R7 ;  /* 0x0000000721077220 */ /* 0x000fe40000410000 */
[----:B------:R-:W-:Y:S02]  /*47b0*/  FMUL.FTZ R0, R41, UR36 ;  /* 0x0000002429007c20 */ /* 0x000fe40008410000 */
[C---:B0-----:R-:W-:Y:S01]  /*47c0*/  FMUL.FTZ R28, R25.reuse, R28 ;  /* 0x0000001c191c7220 */ /* 0x041fe20000410000 */
[----:B------:R-:W0:Y:S01]  /*47d0*/  LDS.U16 R8, [R66+0x2] ;  /* 0x0000020042087984 */ /* 0x000e220000000400 */
[----:B------:R-:W-:Y:S02]  /*47e0*/  FMUL.FTZ R27, R25, R26 ;  /* 0x0000001a191b7220 */ /* 0x000fe40000410000 */
[----:B-1----:R-:W-:Y:S01]  /*47f0*/  FMUL.FTZ R16, R15, R16 ;  /* 0x000000100f107220 */ /* 0x002fe20000410000 */
[----:B------:R-:W-:Y:S01]  /*4800*/  LDS.U16 R4, [R66+0xa] ;  /* 0x00000a0042047984 */ /* 0x000fe20000000400 */
[----:B------:R-:W-:-:S02]  /*4810*/  FMUL.FTZ R26, R64, R131 ;  /* 0x00000083401a7220 */ /* 0x000fc40000410000 */
[----:B------:R-:W-:Y:S01]  /*4820*/  FMUL.FTZ R25, R64, R65 ;  /* 0x0000004140197220 */ /* 0x000fe20000410000 */
[----:B------:R-:W-:Y:S01]  /*4830*/  LDS.U16 R131, [R66+0x12] ;  /* 0x0000120042837984 */ /* 0x000fe20000000400 */
[C---:B------:R-:W-:Y:S02]  /*4840*/  FMUL.FTZ R22, R132.reuse, R22 ;  /* 0x0000001684167220 */ /* 0x040fe40000410000 */
[----:B------:R-:W-:Y:S01]  /*4850*/  FMUL.FTZ R21, R132, R21 ;  /* 0x0000001584157220 */ /* 0x000fe20000410000 */
[----:B------:R-:W-:Y:S01]  /*4860*/  LDS.U16 R65, [R66+0x8] ;  /* 0x0000080042417984 */ /* 0x000fe20000000400 */
[C---:B------:R-:W-:Y:S02]  /*4870*/  FMUL.FTZ R20, R134.reuse, R20 ;  /* 0x0000001486147220 */ /* 0x040fe40000410000 */
[----:B------:R-:W-:Y:S01]  /*4880*/  FMUL.FTZ R19, R134, R19 ;  /* 0x0000001386137220 */ /* 0x000fe20000410000 */
[----:B------:R-:W-:Y:S01]  /*4890*/  LDS.U16 R64, [R66+0xc] ;  /* 0x00000c0042407984 */ /* 0x000fe20000000400 */
[----:B------:R-:W-:-:S02]  /*48a0*/  FMUL.FTZ R18, R5, R18 ;  /* 0x0000001205127220 */ /* 0x000fc40000410000 */
[----:B------:R-:W-:Y:S01]  /*48b0*/  FMUL.FTZ R17, R5, R17 ;  /* 0x0000001105117220 */ /* 0x000fe20000410000 */
[----:B------:R-:W-:Y:S01]  /*48c0*/  LDS.U16 R132, [R66+0x10] ;  /* 0x0000100042847984 */ /* 0x000fe20000000400 */
[----:B---3--:R-:W-:Y:S02]  /*48d0*/  FMUL.FTZ R15, R15, R6 ;  /* 0x000000060f0f7220 */ /* 0x008fe40000410000 */
[----:B------:R-:W-:Y:S01]  /*48e0*/  FFMA.FTZ R10, R34, R9, -R7 ;  /* 0x00000009220a7223 */ /* 0x000fe20000010807 */
[----:B------:R-:W-:Y:S01]  /*48f0*/  LDS.U16 R6, [R66+0x4] ;  /* 0x0000040042067984 */ /* 0x000fe20000000400 */
[----:B------:R-:W-:-:S03]  /*4900*/  FMUL.RZ R207, R0, 0.15915493667125701904 ;  /* 0x3e22f98300cf7820 */ /* 0x000fc6000040c000 */
[----:B------:R-:W1:Y:S04]  /*4910*/  LDS.U16 R7, [R66] ;  /* 0x0000000042077984 */ /* 0x000e680000000400 */
[----:B------:R-:W2:Y:S04]  /*4920*/  LDS.U16 R5, [R66+0x6] ;  /* 0x0000060042057984 */ /* 0x000ea80000000400 */
[----:B------:R-:W3:Y:S04]  /*4930*/  LDS.U16 R0, [R66+0xe] ;  /* 0x00000e0042007984 */ /* 0x000ee80000000400 */
        /* <DEDUP_REMOVED lines=20> */
[----:B------:R-:W0:Y:S04]  /*4a80*/  LDS.U16 R153, [R66+0x3c] ;  /* 0x00003c0042997984 */ /* 0x000e280000000400 */
[----:B------:R-:W0:Y:S04]  /*4a90*/  LDS.U16 R154, [R66+0x3e] ;  /* 0x00003e00429a7984 */ /* 0x000e280000000400 */
[----:B------:R-:W-:Y:S04]  /*4aa0*/  STS.U16 [R11+0x1080], R198 ;  /* 0x001080c60b007388 */ /* 0x000fe80000000400 */
[----:B----4-:R4:W-:Y:S04]  /*4ab0*/  STS.U16 [R68+0x10c0], R191 ;  /* 0x0010c0bf44007388 */ /* 0x0109e80000000400 */
        /* <DEDUP_REMOVED lines=12> */
[----:B------:R-:W-:-:S03]  /*4b80*/  ISETP.NE.AND P1, PT, R130, RZ, PT ;  /* 0x000000ff8200720c */ /* 0x000fc60003f25270 */
[----:B------:R-:W-:Y:S04]  /*4b90*/  STS.U16 [R155+0x1400], R178 ;  /* 0x001400b29b007388 */ /* 0x000fe80000000400 */
[----:B------:R-:W-:Y:S04]  /*4ba0*/  STS.U16 [R158+0x1440], R179 ;  /* 0x001440b39e007388 */ /* 0x000fe80000000400 */
[----:B------:R-:W-:Y:S04]  /*4bb0*/  STS.U16 [R157+0x1480], R182 ;  /* 0x001480b69d007388 */ /* 0x000fe80000000400 */
[----:B------:R-:W-:Y:S04]  /*4bc0*/  STS.U16 [R162+0x14c0], R181 ;  /* 0x0014c0b5a2007388 */ /* 0x000fe80000000400 */
[----:B------:R-:W-:Y:S04]  /*4bd0*/  STS.U16 [R160+0x1500], R175 ;  /* 0x001500afa0007388 */ /* 0x000fe80000000400 */
[----:B------:R-:W-:Y:S01]  /*4be0*/  STS.U16 [R163+0x1540], R174 ;  /* 0x001540aea3007388 */ /* 0x000fe20000000400 */
[----:B----4-:R-:W-:-:S03]  /*4bf0*/  FMUL.FTZ R68, R39, UR36 ;  /* 0x0000002427447c20 */ /* 0x010fc60008410000 */
[----:B------:R-:W-:Y:S01]  /*4c00*/  STS.U16 [R159+0x1580], R184 ;  /* 0x001580b89f007388 */ /* 0x000fe20000000400 */
[----:B------:R-:W-:-:S03]  /*4c10*/  MOV R203, UR13 ;  /* 0x0000000d00cb7c02 */ /* 0x000fc60008000f00 */
[----:B------:R-:W-:Y:S04]  /*4c20*/  STS.U16 [R161+0x15c0], R186 ;  /* 0x0015c0baa1007388 */ /* 0x000fe80000000400 */
[----:B------:R-:W-:Y:S04]  /*4c30*/  STS.U16 [R168+0x1600], R183 ;  /* 0x001600b7a8007388 */ /* 0x000fe80000000400 */
[----:B------:R-:W-:Y:S01]  /*4c40*/  STS.U16 [R167+0x1640], R188 ;  /* 0x001640bca7007388 */ /* 0x000fe20000000400 */
[----:B------:R-:W-:-:S03]  /*4c50*/  FMUL.RZ R68, R68, 0.15915493667125701904 ;  /* 0x3e22f98344447820 */ /* 0x000fc6000040c000 */
[----:B------:R4:W-:Y:S01]  /*4c60*/  STS.U16 [R166+0x1680], R3 ;  /* 0x00168003a6007388 */ /* 0x0009e20000000400 */
[----:B0-----:R-:W-:Y:S01]  /*4c70*/  HFMA2.MMA R70, -RZ, RZ, 0, 9.5367431640625e-07 ;  /* 0x00000010ff467435 */ /* 0x001fe200000001ff */
[----:B------:R-:W-:Y:S02]  /*4c80*/  @!P0 IADD3 R203, R203, -0x2, RZ ;  /* 0xfffffffecbcb8810 */ /* 0x000fe40007ffe0ff */
[----:B------:R-:W-:Y:S01]  /*4c90*/  MOV R208, c[0x0][0x16c] ;  /* 0x00005b0000d07a02 */ /* 0x000fe20000000f00 */
[----:B------:R-:W-:Y:S01]  /*4ca0*/  STS.U16 [R164+0x16c0], R201 ;  /* 0x0016c0c9a4007388 */ /* 0x000fe20000000400 */
[----:B----4-:R-:W-:Y:S01]  /*4cb0*/  MOV R3, UR10 ;  /* 0x0000000a00037c02 */ /* 0x010fe20008000f00 */
[----:B------:R-:W-:Y:S02]  /*4cc0*/  MUFU.SIN R110, R68 ;  /* 0x00000044006e7308 */ /* 0x000fe40000000400 */
[----:B------:R-:W-:Y:S01]  /*4cd0*/  STS.U16 [R165+0x1700], R206 ;  /* 0x001700cea5007388 */ /* 0x000fe20000000400 */
[----:B------:R-:W-:-:S02]  /*4ce0*/  LEA R3, R3, UR6, 0x8 ;  /* 0x0000000603037c11 */ /* 0x000fc4000f8e40ff */
[----:B------:R-:W-:Y:S01]  /*4cf0*/  @P1 IADD3 R3, R130, 0x200, RZ ;  /* 0x0000020082031810 */ /* 0x000fe20007ffe0ff */
[----:B------:R-:W-:Y:S02]  /*4d00*/  STS.U16 [R171+0x1740], R204 ;  /* 0x001740ccab007388 */ /* 0x000fe40000000400 */
[----:B------:R0:W-:Y:S01]  /*4d10*/  MUFU.COS R190, R68 ;  /* 0x0000004400be7308 */ /* 0x0001e20000000000 */
[----:B------:R-:W-:Y:S01]  /*4d20*/  @!P0 IMAD R203, R203, R208, UR6 ;  /* 0x00000006cbcb8e24 */ /* 0x000fe2000f8e02d0 */
[----:B------:R-:W-:Y:S01]  /*4d30*/  STS.U16 [R169+0x1780], R202 ;  /* 0x001780caa9007388 */ /* 0x000fe20000000400 */
[----:B------:R-:W-:Y:S01]  /*4d40*/  SHF.L.U32 R184, R3, 0x3, RZ ;  /* 0x0000000303b87819 */ /* 0x000fe200000006ff */
[-C--:B------:R-:W-:Y:S02]  /*4d50*/  FMUL.FTZ R12, R41, R2.reuse ;  /* 0x00000002290c7220 */ /* 0x080fe40000410000 */
[----:B------:R-:W-:Y:S01]  /*4d60*/  STS.U16 [R170+0x17c0], R199 ;  /* 0x0017c0c7aa007388 */ /* 0x000fe20000000400 */
[----:B0-----:R-:W-:-:S03]  /*4d70*/  FMUL.FTZ R68, R39, R2 ;  /* 0x0000000227447220 */ /* 0x001fc60000410000 */
[----:B------:R0:W-:Y:S01]  /*4d80*/  STS.U16 [R172+0x1800], R197 ;  /* 0x001800c5ac007388 */ /* 0x0001e20000000400 */
[----:B------:R-:W-:Y:S02]  /*4d90*/  FMUL.FTZ R67, R40, R2 ;  /* 0x0000000228437220 */ /* 0x000fe40000410000 */
[----:B------:R-:W-:Y:S01]  /*4da0*/  @!P0 IMAD.WIDE R2, R203, R70, UR42 ;  /* 0x0000002acb028e25 */ /* 0x000fe2000f8e0246 */
[----:B------:R-:W-:Y:S01]  /*4db0*/  STS.U16 [R173+0x1840], R200 ;  /* 0x001840c8ad007388 */ /* 0x000fe20000000400 */
[----:B------:R4:W0:Y:S01]  /*4dc0*/  MUFU.EX2 R111, R68 ;  /* 0x00000044006f7308 */ /* 0x0008220000000800 */
[----:B------:R-:W-:-:S06]  /*4dd0*/  NOP ;  /* 0x0000000000007918 */ /* 0x000fcc0000000000 */
        /* <DEDUP_REMOVED lines=22> */
[----:B----4-:R-:W4:Y:S04]  /*4f40*/  LDS.U16 R68, [R66+0x10ac] ;  /* 0x0010ac0042447984 */ /* 0x010f280000000400 */
        /* <DEDUP_REMOVED lines=10> */
[----:B------:R-:W-:Y:S01]  /*4ff0*/  FMUL.FTZ R32, R13, R32 ;  /* 0x000000200d207220 */ /* 0x000fe20000410000 */
[----:B------:R-:W-:Y:S01]  /*5000*/  HFMA2.MMA R60, -RZ, RZ, 1.875, 0 ;  /* 0x3f800000ff3c7435 */ /* 0x000fe200000001ff */
[----:B------:R-:W-:-:S02]  /*5010*/  FMUL.FTZ R9, R31, R14 ;  /* 0x0000000e1f097220 */ /* 0x000fc40000410000 */
[-C--:B------:R-:W-:Y:S01]  /*5020*/  FMUL.FTZ R205, R31, R10.reuse ;  /* 0x0000000a1fcd7220 */ /* 0x080fe20000410000 */
[----:B------:R-:W-:Y:S01]  /*5030*/  MOV R61, RZ ;  /* 0x000000ff003d7202 */ /* 0x000fe20000000f00 */
[C---:B------:R-:W-:Y:S01]  /*5040*/  FFMA.FTZ R9, R32.reuse, R10, -R9 ;  /* 0x0000000a20097223 */ /* 0x040fe20000010809 */
[----:B------:R-:W-:Y:S01]  /*5050*/  CS2R R62, SRZ ;  /* 0x00000000003e7805 */ /* 0x000fe2000001ff00 */
[----:B------:R-:W-:Y:S01]  /*5060*/  BAR.SYNC.DEFER_BLOCKING 0x0 ;  /* 0x0000000000007b1d */ /* 0x000fe20000010000 */
[----:B------:R-:W-:Y:S01]  /*5070*/  FFMA.FTZ R10, R32, R14, R205 ;  /* 0x0000000e200a7223 */ /* 0x000fe200000100cd */
[----:B------:R-:W-:Y:S01]  /*5080*/  HADD2.F32 R8, -RZ, R8.H0_H0 ;  /* 0x20000008ff087230 */ /* 0x000fe20000004100 */
[----:B------:R-:W-:Y:S01]  /*5090*/  FMUL.FTZ R205, R40, UR36 ;  /* 0x0000002428cd7c20 */ /* 0x000fe20008410000 */
[----:B-1----:R-:W-:-:S03]  /*50a0*/  HADD2.F32 R7, -RZ, R7.H0_H0 ;  /* 0x20000007ff077230 */ /* 0x002fc60000004100 */
[----:B------:R-:W-:Y:S01]  /*50b0*/  FMUL.RZ R205, R205, 0.15915493667125701904 ;  /* 0x3e22f983cdcd7820 */ /* 0x000fe2000040c000 */
[----:B------:R-:W-:Y:S01]  /*50c0*/  MUFU.SIN R13, R207 ;  /* 0x000000cf000d7308 */ /* 0x000fe20000000400 */
[C---:B------:R-:W-:Y:S02]  /*50d0*/  FMUL.FTZ R187, R54.reuse, R8 ;  /* 0x0000000836bb7220 */ /* 0x040fe40000410000 */
[C---:B------:R-:W-:Y:S02]  /*50e0*/  FMUL.FTZ R185, R29.reuse, R9 ;  /* 0x000000091db97220 */ /* 0x040fe40000410000 */
[-C--:B------:R-:W-:Y:S01]  /*50f0*/  FMUL.FTZ R181, R29, R10.reuse ;  /* 0x0000000a1db57220 */ /* 0x080fe20000410000 */
[----:B------:R-:W-:Y:S01]  /*5100*/  HADD2.F32 R6, -RZ, R6.H0_H0 ;  /* 0x20000006ff067230 */ /* 0x000fe20000004100 */
[----:B------:R-:W-:Y:S01]  /*5110*/  FMUL.FTZ R188, R54, R7 ;  /* 0x0000000736bc7220 */ /* 0x000fe20000410000 */
[----:B------:R-:W-:Y:S01]  /*5120*/  MUFU.COS R14, R207 ;  /* 0x000000cf000e7308 */ /* 0x000fe20000000000 */
[----:B--2---:R-:W-:Y:S01]  /*5130*/  HADD2.F32 R5, -RZ, R5.H0_H0 ;  /* 0x20000005ff057230 */ /* 0x004fe20000004100 */
[----:B------:R1:W5:Y:S06]  /*5140*/  @!P0 LDG.E.128 R60, [R2.64] ;  /* 0x00000028023c8981 */ /* 0x00036c000c1e1d00 */
[----:B------:R-:W2:Y:S01]  /*5150*/  MUFU.EX2 R12, R12 ;  /* 0x0000000c000c7308 */ /* 0x000ea20000000800 */
[----:B------:R-:W-:-:S02]  /*5160*/  FFMA.FTZ R185, R30, R10, R185 ;  /* 0x0000000a1eb97223 */ /* 0x000fc400000100b9 */
[----:B------:R-:W-:Y:S01]  /*5170*/  FFMA.FTZ R181, R30, R9, -R181 ;  /* 0x000000091eb57223 */ /* 0x000fe200000108b5 */
[----:B-1----:R-:W-:-:S04]  /*5180*/  HADD2.F32 R2, -RZ, R126.H0_H0 ;  /* 0x2000007eff027230 */ /* 0x002fc80000004100 */
[----:B------:R-:W-:Y:S01]  /*5190*/  MUFU.COS R180, R205 ;  /* 0x000000cd00b47308 */ /* 0x000fe20000000000 */
[----:B0-----:R-:W-:Y:S02]  /*51a0*/  FMUL.FTZ R10, R111, R190 ;  /* 0x000000be6f0a7220 */ /* 0x001fe40000410000 */
[----:B------:R-:W-:-:S05]  /*51b0*/  FMUL.FTZ R187, R2, R187 ;  /* 0x000000bb02bb7220 */ /* 0x000fca0000410000 */
[----:B------:R-:W0:Y:S01]  /*51c0*/  MUFU.EX2 R67, R67 ;  /* 0x0000004300437308 */ /* 0x000e220000000800 */
[----:B------:R-:W-:Y:S01]  /*51d0*/  FMUL.FTZ R9, R111, R110 ;  /* 0x0000006e6f097220 */ /* 0x000fe20000410000 */
[----:B------:R-:W-:Y:S01]  /*51e0*/  HADD2.F32 R111, -RZ, R125.H0_H0 ;  /* 0x2000007dff6f7230 */ /* 0x000fe20000004100 */
[----:B------:R-:W-:Y:S02]  /*51f0*/  FMUL.FTZ R188, R2, R188 ;  /* 0x000000bc02bc7220 */ /* 0x000fe40000410000 */
[----:B------:R-:W-:Y:S02]  /*5200*/  FMUL.FTZ R189, R53, R6 ;  /* 0x0000000635bd7220 */ /* 0x000fe40000410000 */
[----:B------:R-:W-:Y:S02]  /*5210*/  FMUL.FTZ R3, R187, R37 ;  /* 0x00000025bb037220 */ /* 0x000fe40000410000 */
[----:B------:R-:W-:Y:S02]  /*5220*/  FMUL.FTZ R190, R53, R5 ;  /* 0x0000000535be7220 */ /* 0x000fe40000410000 */
[----:B------:R-:W-:-:S02]  /*5230*/  FMUL.FTZ R110, R188, R37 ;  /* 0x00000025bc6e7220 */ /* 0x000fc40000410000 */
[C---:B------:R-:W-:Y:S02]  /*5240*/  FMUL.FTZ R189, R111.reuse, R189 ;  /* 0x000000bd6fbd7220 */ /* 0x040fe40000410000 */
[----:B------:R-:W-:Y:S02]  /*5250*/  FFMA.FTZ R2, R188, R38, -R3 ;  /* 0x00000026bc027223 */ /* 0x000fe40000010803 */
[----:B------:R-:W-:Y:S01]  /*5260*/  FMUL.FTZ R190, R111, R190 ;  /* 0x000000be6fbe7220 */ /* 0x000fe20000410000 */
[----:B------:R-:W-:Y:S01]  /*5270*/  HADD2.F32 R4, -RZ, R4.H0_H0 ;  /* 0x20000004ff047230 */ /* 0x000fe20000004100 */
[----:B------:R-:W-:Y:S02]  /*5280*/  FFMA.FTZ R111, R187, R38, R110 ;  /* 0x00000026bb6f7223 */ /* 0x000fe4000001006e */
[----:B------:R-:W-:Y:S02]  /*5290*/  FADD.FTZ R2, R189, R2 ;  /* 0x00000002bd027221 */ /* 0x000fe40000010000 */
[----:B--2---:R-:W-:-:S02]  /*52a0*/  FMUL.FTZ R14, R12, R14 ;  /* 0x0000000e0c0e7220 */ /* 0x004fc40000410000 */
[----:B------:R-:W-:Y:S01]  /*52b0*/  FMUL.FTZ R13, R12, R13 ;  /* 0x0000000d0c0d7220 */ /* 0x000fe20000410000 */
[----:B------:R-:W-:Y:S01]  /*52c0*/  HADD2.F32 R3, -RZ, R65.H0_H0 ;  /* 0x20000041ff037230 */ /* 0x000fe20000004100 */
[----:B0-----:R-:W-:Y:S01]  /*52d0*/  FMUL.FTZ R12, R67, R180 ;  /* 0x000000b4430c7220 */ /* 0x001fe20000410000 */
[----:B------:R-:W-:Y:S01]  /*52e0*/  HADD2.F32 R180, -RZ, R124.H0_H0 ;  /* 0x2000007cffb47230 */ /* 0x000fe20000004100 */
[----:B------:R-:W-:Y:S02]  /*52f0*/  FADD.FTZ R111, R190, R111 ;  /* 0x0000006fbe6f7221 */ /* 0x000fe40000010000 */
[C---:B------:R-:W-:Y:S02]  /*5300*/  FMUL.FTZ R110, R35.reuse, R2 ;  /* 0x00000002236e7220 */ /* 0x040fe40000410000 */
[----:B------:R-:W-:Y:S02]  /*5310*/  FMUL.FTZ R191, R52, R4 ;  /* 0x0000000434bf7220 */ /* 0x000fe40000410000 */
[----:B------:R-:W-:-:S02]  /*5320*/  FMUL.FTZ R65, R35, R111 ;  /* 0x0000006f23417220 */ /* 0x000fc40000410000 */
[----:B------:R-:W-:Y:S02]  /*5330*/  FMUL.FTZ R192, R52, R3 ;  /* 0x0000000334c07220 */ /* 0x000fe40000410000 */
[----:B------:R-:W-:Y:S02]  /*5340*/  FFMA.FTZ R110, R36, R111, R110 ;  /* 0x0000006f246e7223 */ /* 0x000fe4000001006e */
[----:B------:R-:W-:Y:S02]  /*5350*/  FMUL.FTZ R191, R180, R191 ;  /* 0x000000bfb4bf7220 */ /* 0x000fe40000410000 */
[----:B------:R-:W-:Y:S01]  /*5360*/  FFMA.FTZ R65, R36, R2, -R65 ;  /* 0x0000000224417223 */ /* 0x000fe20000010841 */
[----:B------:R-:W-:Y:S01]  /*5370*/  HADD2.F32 R2, -RZ, R64.H0_H0 ;  /* 0x20000040ff027230 */ /* 0x000fe20000004100 */
[----:B------:R-:W-:Y:S02]  /*5380*/  FMUL.FTZ R192, R180, R192 ;  /* 0x000000c0b4c07220 */ /* 0x000fe40000410000 */
[----:B------:R-:W-:Y:S01]  /*5390*/  FADD.FTZ R110, R191, R110 ;  /* 0x0000006ebf6e7221 */ /* 0x000fe20000010000 */
[----:B---3--:R-:W-:Y:S01]  /*53a0*/  HADD2.F32 R0, -RZ, R0.H0_H0 ;  /* 0x20000000ff007230 */ /* 0x008fe20000004100 */
[----:B------:R-:W-:Y:S01]  /*53b0*/  FADD.FTZ R65, R192, R65 ;  /* 0x00000041c0417221 */ /* 0x000fe20000010000 */
[----:B------:R-:W-:Y:S01]  /*53c0*/  HADD2.F32 R180, -RZ, R123.H0_H0 ;  /* 0x2000007bffb47230 */ /* 0x000fe20000004100 */
[----:B------:R-:W-:-:S02]  /*53d0*/  FMUL.FTZ R64, R33, R110 ;  /* 0x0000006e21407220 */ /* 0x000fc40000410000 */
[----:B------:R-:W-:Y:S02]  /*53e0*/  FMUL.FTZ R193, R51, R2 ;  /* 0x0000000233c17220 */ /* 0x000fe40000410000 */
        /* <DEDUP_REMOVED lines=21> */
[----:B------:R-:W0:Y:S01]  /*5540*/  MUFU.SIN R11, R205 ;  /* 0x000000cd000b7308 */ /* 0x000e220000000400 */
[----:B------:R-:W-:Y:S01]  /*5550*/  HADD2.F32 R134, -RZ, R134.H0_H0 ;  /* 0x20000086ff867230 */ /* 0x000fe20000004100 */
        /* <DEDUP_REMOVED lines=13> */
[C---:B------:R-:W-:Y:S01]  /*5630*/  FMUL.FTZ R66, R27.reuse, R181 ;  /* 0x000000b51b427220 */ /* 0x040fe20000410000 */
[----:B------:R-:W-:Y:S01]  /*5640*/  HADD2.F32 R136, -RZ, R136.H0_H0 ;  /* 0x20000088ff887230 */ /* 0x000fe20000004100 */
[----:B------:R-:W-:Y:S02]  /*5650*/  FADD.FTZ R111, R198, R111 ;  /* 0x0000006fc66f7221 */ /* 0x000fe40000010000 */
[----:B------:R-:W-:Y:S02]  /*5660*/  FMUL.FTZ R110, R27, R65 ;  /* 0x000000411b6e7220 */ /* 0x000fe40000410000 */
[----:B------:R-:W-:-:S02]  /*5670*/  FMUL.FTZ R199, R48, R135 ;  /* 0x0000008730c77220 */ /* 0x000fc40000410000 */
[----:B0-----:R-:W-:Y:S02]  /*5680*/  FMUL.FTZ R11, R67, R11 ;  /* 0x0000000b430b7220 */ /* 0x001fe40000410000 */
[CC--:B------:R-:W-:Y:S02]  /*5690*/  FMUL.FTZ R67, R27.reuse, R185.reuse ;  /* 0x000000b91b437220 */ /* 0x0c0fe40000410000 */
[C---:B------:R-:W-:Y:S02]  /*56a0*/  FFMA.FTZ R66, R28.reuse, R185, R66 ;  /* 0x000000b91c427223 */ /* 0x040fe40000010042 */
[-C--:B------:R-:W-:Y:S02]  /*56b0*/  FFMA.FTZ R110, R28, R111.reuse, R110 ;  /* 0x0000006f1c6e7223 */ /* 0x080fe4000001006e */
[----:B------:R-:W-:Y:S02]  /*56c0*/  FMUL.FTZ R111, R27, R111 ;  /* 0x0000006f1b6f7220 */ /* 0x000fe40000410000 */
[----:B------:R-:W-:-:S02]  /*56d0*/  FMUL.FTZ R200, R48, R136 ;  /* 0x0000008830c87220 */ /* 0x000fc40000410000 */
[----:B------:R-:W-:Y:S01]  /*56e0*/  FMUL.FTZ R199, R180, R199 ;  /* 0x000000c7b4c77220 */ /* 0x000fe20000410000 */
[----:B------:R-:W-:Y:S01]  /*56f0*/  HADD2.F32 R137, -RZ, R137.H0_H0 ;  /* 0x20000089ff897230 */ /* 0x000fe20000004100 */
[C---:B------:R-:W-:Y:S02]  /*5700*/  FFMA.FTZ R67, R28.reuse, R181, -R67 ;  /* 0x000000b51c437223 */ /* 0x040fe40000010843 */
[----:B------:R-:W-:Y:S02]  /*5710*/  FMUL.FTZ R64, R25, R66 ;  /* 0x0000004219407220 */ /* 0x000fe40000410000 */
[----:B------:R-:W-:Y:S02]  /*5720*/  FFMA.FTZ R111, R28, R65, -R111 ;  /* 0x000000411c6f7223 */ /* 0x000fe4000001086f */
[----:B------:R-:W-:Y:S02]  /*5730*/  FMUL.FTZ R200, R180, R200 ;  /* 0x000000c8b4c87220 */ /* 0x000fe40000410000 */
[----:B------:R-:W-:Y:S01]  /*5740*/  FADD.FTZ R110, R199, R110 ;  /* 0x0000006ec76e7221 */ /* 0x000fe20000010000 */
[----:B------:R-:W-:Y:S01]  /*5750*/  HADD2.F32 R138, -RZ, R138.H0_H0 ;  /* 0x2000008aff8a7230 */ /* 0x000fe20000004100 */
[-C--:B------:R-:W-:Y:S01]  /*5760*/  FFMA.FTZ R64, R26, R67.reuse, -R64 ;  /* 0x000000431a407223 */ /* 0x080fe20000010840 */
[----:B------:R-:W-:Y:S01]  /*5770*/  HADD2.F32 R180, -RZ, R117.H0_H0 ;  /* 0x20000075ffb47230 */ /* 0x000fe20000004100 */
[----:B------:R-:W-:-:S02]  /*5780*/  FMUL.FTZ R67, R25, R67 ;  /* 0x0000004319437220 */ /* 0x000fc40000410000 */
[----:B------:R-:W-:Y:S02]  /*5790*/  FADD.FTZ R111, R200, R111 ;  /* 0x0000006fc86f7221 */ /* 0x000fe40000010000 */
[----:B------:R-:W-:Y:S02]  /*57a0*/  FMUL.FTZ R65, R25, R110 ;  /* 0x0000006e19417220 */ /* 0x000fe40000410000 */
[----:B------:R-:W-:Y:S02]  /*57b0*/  FMUL.FTZ R201, R47, R137 ;  /* 0x000000892fc97220 */ /* 0x000fe40000410000 */
[C---:B------:R-:W-:Y:S02]  /*57c0*/  FFMA.FTZ R67, R26.reuse, R66, R67 ;  /* 0x000000421a437223 */ /* 0x040fe40000010043 */
[-C--:B------:R-:W-:Y:S02]  /*57d0*/  FMUL.FTZ R181, R25, R111.reuse ;  /* 0x0000006f19b57220 */ /* 0x080fe40000410000 */
[----:B------:R-:W-:-:S02]  /*57e0*/  FFMA.FTZ R66, R26, R111, -R65 ;  /* 0x0000006f1a427223 */ /* 0x000fc40000010841 */
[----:B------:R-:W-:Y:S02]  /*57f0*/  FMUL.FTZ R202, R47, R138 ;  /* 0x0000008a2fca7220 */ /* 0x000fe40000410000 */
        /* <DEDUP_REMOVED lines=10> */
[-C--:B------:R-:W-:Y:S02]  /*58a0*/  FFMA.FTZ R110, R24, R181.reuse, R110 ;  /* 0x000000b5186e7223 */ /* 0x080fe4000001006e */
[----:B------:R-:W-:Y:S02]  /*58b0*/  FMUL.FTZ R181, R23, R181 ;  /* 0x000000b517b57220 */ /* 0x000fe40000410000 */
[----:B------:R-:W-:Y:S02]  /*58c0*/  FMUL.FTZ R204, R46, R140 ;  /* 0x0000008c2ecc7220 */ /* 0x000fe40000410000 */
[----:B------:R-:W-:Y:S02]  /*58d0*/  FMUL.FTZ R203, R111, R203 ;  /* 0x000000cb6fcb7220 */ /* 0x000fe40000410000 */
[----:B------:R-:W-:-:S02]  /*58e0*/  FFMA.FTZ R181, R24, R66, -R181 ;  /* 0x0000004218b57223 */ /* 0x000fc400000108b5 */
[----:B------:R-:W-:Y:S02]  /*58f0*/  FMUL.FTZ R204, R111, R204 ;  /* 0x000000cc6fcc7220 */ /* 0x000fe40000410000 */
[----:B------:R-:W-:Y:S02]  /*5900*/  FADD.FTZ R110, R203, R110 ;  /* 0x0000006ecb6e7221 */ /* 0x000fe40000010000 */
[----:B------:R-:W-:Y:S01]  /*5910*/  FMUL.FTZ R65, R23, R67 ;  /* 0x0000004317417220 */ /* 0x000fe20000410000 */
[----:B------:R-:W-:Y:S01]  /*5920*/  HADD2.F32 R141, -RZ, R141.H0_H0 ;  /* 0x2000008dff8d7230 */ /* 0x000fe20000004100 */
[----:B------:R-:W-:Y:S02]  /*5930*/  FADD.FTZ R181, R204, R181 ;  /* 0x000000b5ccb57221 */ /* 0x000fe40000010000 */
[----:B------:R-:W-:Y:S02]  /*5940*/  FMUL.FTZ R66, R21, R110 ;  /* 0x0000006e15427220 */ /* 0x000fe40000410000 */
[-C--:B------:R-:W-:Y:S01]  /*5950*/  FFMA.FTZ R65, R24, R64.reuse, -R65 ;  /* 0x0000004018417223 */ /* 0x080fe20000010841 */
[----:B------:R-:W-:Y:S01]  /*5960*/  HADD2.F32 R142, -RZ, R142.H0_H0 ;  /* 0x2000008eff8e7230 */ /* 0x000fe20000004100 */
[----:B------:R-:W-:Y:S01]  /*5970*/  FMUL.FTZ R64, R23, R64 ;  /* 0x0000004017407220 */ /* 0x000fe20000410000 */
[----:B------:R-:W-:Y:S01]  /*5980*/  HADD2.F32 R180, -RZ, R115.H0_H0 ;  /* 0x20000073ffb47230 */ /* 0x000fe20000004100 */
[----:B------:R-:W-:-:S02]  /*5990*/  FFMA.FTZ R111, R22, R181, -R66 ;  /* 0x000000b5166f7223 */ /* 0x000fc40000010842 */
[----:B------:R-:W-:Y:S02]  /*59a0*/  FMUL.FTZ R181, R21, R181 ;  /* 0x000000b515b57220 */ /* 0x000fe40000410000 */
[C---:B------:R-:W-:Y:S02]  /*59b0*/  FMUL.FTZ R205, R45.reuse, R141 ;  /* 0x0000008d2dcd7220 */ /* 0x040fe40000410000 */
[----:B------:R-:W-:Y:S02]  /*59c0*/  FFMA.FTZ R67, R24, R67, R64 ;  /* 0x0000004318437223 */ /* 0x000fe40000010040 */
[----:B------:R-:W-:Y:S02]  /*59d0*/  FMUL.FTZ R206, R45, R142 ;  /* 0x0000008e2dce7220 */ /* 0x000fe40000410000 */
[----:B------:R-:W-:Y:S02]  /*59e0*/  FFMA.FTZ R110, R22, R110, R181 ;  /* 0x0000006e166e7223 */ /* 0x000fe400000100b5 */
[----:B------:R-:W-:-:S02]  /*59f0*/  FMUL.FTZ R205, R180, R205 ;  /* 0x000000cdb4cd7220 */ /* 0x000fc40000410000 */
[----:B------:R-:W-:Y:S01]  /*5a00*/  FMUL.FTZ R64, R21, R67 ;  /* 0x0000004315407220 */ /* 0x000fe20000410000 */
[----:B------:R-:W-:Y:S01]  /*5a10*/  HADD2.F32 R144, -RZ, R144.H0_H0 ;  /* 0x20000090ff907230 */ /* 0x000fe20000004100 */
[----:B------:R-:W-:Y:S02]  /*5a20*/  FMUL.FTZ R206, R180, R206 ;  /* 0x000000ceb4ce7220 */ /* 0x000fe40000410000 */
[----:B------:R-:W-:Y:S02]  /*5a30*/  FADD.FTZ R110, R205, R110 ;  /* 0x0000006ecd6e7221 */ /* 0x000fe40000010000 */
[-C--:B------:R-:W-:Y:S01]  /*5a40*/  FFMA.FTZ R64, R22, R65.reuse, -R64 ;  /* 0x0000004116407223 */ /* 0x080fe20000010840 */
[----:B------:R-:W-:Y:S01]  /*5a50*/  HADD2.F32 R143, -RZ, R143.H0_H0 ;  /* 0x2000008fff8f7230 */ /* 0x000fe20000004100 */
[----:B------:R-:W-:Y:S01]  /*5a60*/  FMUL.FTZ R65, R21, R65 ;  /* 0x0000004115417220 */ /* 0x000fe20000410000 */
[----:B------:R-:W-:Y:S01]  /*5a70*/  HADD2.F32 R180, -RZ, R114.H0_H0 ;  /* 0x20000072ffb47230 */ /* 0x000fe20000004100 */
[----:B------:R-:W-:-:S02]  /*5a80*/  FADD.FTZ R111, R206, R111 ;  /* 0x0000006fce6f7221 */ /* 0x000fc40000010000 */
[C---:B------:R-:W-:Y:S02]  /*5a90*/  FMUL.FTZ R66, R19.reuse, R110 ;  /* 0x0000006e13427220 */ /* 0x040fe40000410000 */
[----:B------:R-:W-:Y:S02]  /*5aa0*/  FMUL.FTZ R208, R44, R144 ;  /* 0x000000902cd07220 */ /* 0x000fe40000410000 */
[----:B------:R-:W-:Y:S02]  /*5ab0*/  FFMA.FTZ R65, R22, R67, R65 ;  /* 0x0000004316417223 */ /* 0x000fe40000010041 */
[----:B------:R-:W-:Y:S02]  /*5ac0*/  FMUL.FTZ R67, R19, R111 ;  /* 0x0000006f13437220 */ /* 0x000fe40000410000 */
[----:B------:R-:W-:Y:S02]  /*5ad0*/  FMUL.FTZ R207, R44, R143 ;  /* 0x0000008f2ccf7220 */ /* 0x000fe40000410000 */
[----:B------:R-:W-:-:S02]  /*5ae0*/  FFMA.FTZ R111, R20, R111, -R66 ;  /* 0x0000006f146f7223 */ /* 0x000fc40000010842 */
[----:B------:R-:W-:Y:S02]  /*5af0*/  FMUL.FTZ R208, R180, R208 ;  /* 0x000000d0b4d07220 */ /* 0x000fe40000410000 */
[C---:B------:R-:W-:Y:S02]  /*5b00*/  FMUL.FTZ R66, R19.reuse, R64 ;  /* 0x0000004013427220 */ /* 0x040fe40000410000 */
[----:B------:R-:W-:Y:S02]  /*5b10*/  FFMA.FTZ R110, R20, R110, R67 ;  /* 0x0000006e146e7223 */ /* 0x000fe40000010043 */
[----:B------:R-:W-:Y:S02]  /*5b20*/  FMUL.FTZ R207, R180, R207 ;  /* 0x000000cfb4cf7220 */ /* 0x000fe40000410000 */
[----:B------:R-:W-:Y:S02]  /*5b30*/  FADD.FTZ R111, R208, R111 ;  /* 0x0000006fd06f7221 */ /* 0x000fe40000010000 */
[----:B------:R-:W-:-:S02]  /*5b40*/  FMUL.FTZ R67, R19, R65 ;  /* 0x0000004113437220 */ /* 0x000fc40000410000 */
[C---:B------:R-:W-:Y:S01]  /*5b50*/  FFMA.FTZ R66, R20.reuse, R65, R66 ;  /* 0x0000004114427223 */ /* 0x040fe20000010042 */
[----:B------:R-:W-:Y:S01]  /*5b60*/  HADD2.F32 R146, -RZ, R146.H0_H0 ;  /* 0x20000092ff927230 */ /* 0x000fe20000004100 */
[----:B------:R-:W-:Y:S02]  /*5b70*/  FADD.FTZ R110, R207, R110 ;  /* 0x0000006ecf6e7221 */ /* 0x000fe40000010000 */
[C---:B------:R-:W-:Y:S02]  /*5b80*/  FMUL.FTZ R65, R17.reuse, R111 ;  /* 0x0000006f11417220 */ /* 0x040fe40000410000 */
[----:B------:R-:W-:Y:S01]  /*5b90*/  FFMA.FTZ R67, R20, R64, -R67 ;  /* 0x0000004014437223 */ /* 0x000fe20000010843 */
[----:B------:R-:W-:Y:S01]  /*5ba0*/  HADD2.F32 R145, -RZ, R145.H0_H0 ;  /* 0x20000091ff917230 */ /* 0x000fe20000004100 */
[-C--:B------:R-:W-:Y:S02]  /*5bb0*/  FMUL.FTZ R64, R17, R110.reuse ;  /* 0x0000006e11407220 */ /* 0x080fe40000410000 */
[----:B------:R-:W-:Y:S01]  /*5bc0*/  FFMA.FTZ R65, R18, R110, R65 ;  /* 0x0000006e12417223 */ /* 0x000fe20000010041 */
[----:B------:R-:W-:Y:S01]  /*5bd0*/  HADD2.F32 R110, -RZ, R113.H0_H0 ;  /* 0x20000071ff6e7230 */ /* 0x000fe20000004100 */
[----:B------:R-:W-:-:S02]  /*5be0*/  FMUL.FTZ R210, R43, R146 ;  /* 0x000000922bd27220 */ /* 0x000fc40000410000 */
[----:B------:R-:W-:Y:S02]  /*5bf0*/  FMUL.FTZ R209, R43, R145 ;  /* 0x000000912bd17220 */ /* 0x000fe40000410000 */
[----:B------:R-:W-:Y:S02]  /*5c00*/  FMUL.FTZ R210, R110, R210 ;  /* 0x000000d26ed27220 */ /* 0x000fe40000410000 */
[----:B------:R-:W-:Y:S02]  /*5c10*/  FFMA.FTZ R180, R18, R111, -R64 ;  /* 0x0000006f12b47223 */ /* 0x000fe40000010840 */
[----:B------:R-:W-:Y:S02]  /*5c20*/  FMUL.FTZ R209, R110, R209 ;  /* 0x000000d16ed17220 */ /* 0x000fe40000410000 */
[----:B------:R-:W-:Y:S02]  /*5c30*/  FADD.FTZ R65, R210, R65 ;  /* 0x00000041d2417221 */ /* 0x000fe40000010000 */
[----:B------:R-:W-:-:S02]  /*5c40*/  FADD.FTZ R180, R209, R180 ;  /* 0x000000b4d1b47221 */ /* 0x000fc40000010000 */
[----:B------:R-:W-:Y:S01]  /*5c50*/  FMUL.FTZ R111, R15, R65 ;  /* 0x000000410f6f7220 */ /* 0x000fe20000410000 */
[----:B------:R-:W-:Y:S01]  /*5c60*/  HADD2.F32 R148, -RZ, R148.H0_H0 ;  /* 0x20000094ff947230 */ /* 0x000fe20000004100 */
[----:B------:R-:W-:Y:S02]  /*5c70*/  FMUL.FTZ R64, R17, R66 ;  /* 0x0000004211407220 */ /* 0x000fe40000410000 */
[-C--:B------:R-:W-:Y:S02]  /*5c80*/  FFMA.FTZ R110, R16, R180.reuse, -R111 ;  /* 0x000000b4106e7223 */ /* 0x080fe4000001086f */
[----:B------:R-:W-:Y:S01]  /*5c90*/  FMUL.FTZ R180, R15, R180 ;  /* 0x000000b40fb47220 */ /* 0x000fe20000410000 */
[----:B------:R-:W-:Y:S01]  /*5ca0*/  HADD2.F32 R147, -RZ, R147.H0_H0 ;  /* 0x20000093ff937230 */ /* 0x000fe20000004100 */
[----:B------:R-:W-:Y:S02]  /*5cb0*/  FFMA.FTZ R64, R18, R67, -R64 ;  /* 0x0000004312407223 */ /* 0x000fe40000010840 */
[----:B------:R-:W-:Y:S01]  /*5cc0*/  FFMA.FTZ R111, R16, R65, R180 ;  /* 0x00000041106f7223 */ /* 0x000fe200000100b4 */
[----:B------:R-:W-:Y:S01]  /*5cd0*/  HADD2.F32 R65, -RZ, R112.H0_H0 ;  /* 0x20000070ff417230 */ /* 0x000fe20000004100 */
        /* <DEDUP_REMOVED lines=18> */
[C---:B------:R-:W-:Y:S02]  /*5e00*/  FMUL.FTZ R213, R41.reuse, R149 ;  /* 0x0000009529d57220 */ /* 0x040fe40000410000 */
[----:B------:R-:W-:Y:S02]  /*5e10*/  FMUL.FTZ R214, R41, R150 ;  /* 0x0000009629d67220 */ /* 0x000fe40000410000 */
[C---:B------:R-:W-:Y:S02]  /*5e20*/  FMUL.FTZ R213, R65.reuse, R213 ;  /* 0x000000d541d57220 */ /* 0x040fe40000410000 */
[----:B------:R-:W-:-:S02]  /*5e30*/  FMUL.FTZ R214, R65, R214 ;  /* 0x000000d641d67220 */ /* 0x000fc40000410000 */
[C---:B------:R-:W-:Y:S02]  /*5e40*/  FFMA.FTZ R111, R14.reuse, R111, R67 ;  /* 0x0000006f0e6f7223 */ /* 0x040fe40000010043 */
[C---:B------:R-:W-:Y:S02]  /*5e50*/  FMUL.FTZ R65, R13.reuse, R66 ;  /* 0x000000420d417220 */ /* 0x040fe40000410000 */
[-C--:B------:R-:W-:Y:S02]  /*5e60*/  FMUL.FTZ R67, R13, R64.reuse ;  /* 0x000000400d437220 */ /* 0x080fe40000410000 */
[----:B------:R-:W-:Y:S02]  /*5e70*/  FADD.FTZ R110, R213, R110 ;  /* 0x0000006ed56e7221 */ /* 0x000fe40000010000 */
[C---:B------:R-:W-:Y:S02]  /*5e80*/  FFMA.FTZ R64, R14.reuse, R64, -R65 ;  /* 0x000000400e407223 */ /* 0x040fe40000010841 */
[----:B------:R-:W-:-:S02]  /*5e90*/  FFMA.FTZ R65, R14, R66, R67 ;  /* 0x000000420e417223 */ /* 0x000fc40000010043 */
[----:B------:R-:W-:Y:S01]  /*5ea0*/  FADD.FTZ R111, R214, R111 ;  /* 0x0000006fd66f7221 */ /* 0x000fe20000010000 */
[----:B------:R-:W-:Y:S01]  /*5eb0*/  HADD2.F32 R151, -RZ, R151.H0_H0 ;  /* 0x20000097ff977230 */ /* 0x000fe20000004100 */
[C---:B------:R-:W-:Y:S01]  /*5ec0*/  FMUL.FTZ R66, R11.reuse, R110 ;  /* 0x0000006e0b427220 */ /* 0x040fe20000410000 */
[----:B------:R-:W-:Y:S01]  /*5ed0*/  HADD2.F32 R152, -RZ, R152.H0_H0 ;  /* 0x20000098ff987230 */ /* 0x000fe20000004100 */
[-C--:B------:R-:W-:Y:S02]  /*5ee0*/  FMUL.FTZ R67, R11, R111.reuse ;  /* 0x0000006f0b437220 */ /* 0x080fe40000410000 */
[----:B------:R-:W-:Y:S01]  /*5ef0*/  FFMA.FTZ R111, R12, R111, R66 ;  /* 0x0000006f0c6f7223 */ /* 0x000fe20000010042 */
[----:B------:R-:W-:Y:S01]  /*5f00*/  HADD2.F32 R66, -RZ, R108.H0_H0 ;  /* 0x2000006cff427230 */ /* 0x000fe20000004100 */
[C---:B------:R-:W-:Y:S02]  /*5f10*/  FMUL.FTZ R215, R40.reuse, R151 ;  /* 0x0000009728d77220 */ /* 0x040fe40000410000 */
[----:B------:R-:W-:-:S02]  /*5f20*/  FMUL.FTZ R216, R40, R152 ;  /* 0x0000009828d87220 */ /* 0x000fc40000410000 */
[----:B------:R-:W-:Y:S02]  /*5f30*/  FFMA.FTZ R110, R12, R110, -R67 ;  /* 0x0000006e0c6e7223 */ /* 0x000fe40000010843 */
[C---:B------:R-:W-:Y:S02]  /*5f40*/  FMUL.FTZ R215, R66.reuse, R215 ;  /* 0x000000d742d77220 */ /* 0x040fe40000410000 */
[----:B------:R-:W-:Y:S02]  /*5f50*/  FMUL.FTZ R216, R66, R216 ;  /* 0x000000d842d87220 */ /* 0x000fe40000410000 */
[----:B------:R-:W-:Y:S02]  /*5f60*/  FMUL.FTZ R66, R11, R64 ;  /* 0x000000400b427220 */ /* 0x000fe40000410000 */
[----:B------:R-:W-:Y:S02]  /*5f70*/  FADD.FTZ R110, R215, R110 ;  /* 0x0000006ed76e7221 */ /* 0x000fe40000010000 */
[----:B------:R-:W-:-:S02]  /*5f80*/  FMUL.FTZ R67, R11, R65 ;  /* 0x000000410b437220 */ /* 0x000fc40000410000 */
[----:B------:R-:W-:Y:S02]  /*5f90*/  FFMA.FTZ R65, R12, R65, R66 ;  /* 0x000000410c417223 */ /* 0x000fe40000010042 */
[----:B------:R-:W-:Y:S01]  /*5fa0*/  FADD.FTZ R111, R216, R111 ;  /* 0x0000006fd86f7221 */ /* 0x000fe20000010000 */
[----:B------:R-:W-:Y:S01]  /*5fb0*/  HADD2.F32 R153, -RZ, R153.H0_H0 ;  /* 0x20000099ff997230 */ /* 0x000fe20000004100 */
[C---:B------:R-:W-:Y:S01]  /*5fc0*/  FMUL.FTZ R66, R9.reuse, R110 ;  /* 0x0000006e09427220 */ /* 0x040fe20000410000 */
[----:B------:R-:W-:Y:S01]  /*5fd0*/  HADD2.F32 R154, -RZ, R154.H0_H0 ;  /* 0x2000009aff9a7230 */ /* 0x000fe20000004100 */
[----:B------:R-:W-:Y:S01]  /*5fe0*/  FFMA.FTZ R64, R12, R64, -R67 ;  /* 0x000000400c407223 */ /* 0x000fe20000010843 */
[----:B------:R-:W-:Y:S01]  /*5ff0*/  ISETP.NE.AND P0, PT, R130, 0x3f, PT ;  /* 0x0000003f8200780c */ /* 0x000fe20003f05270 */
[-C--:B------:R-:W-:Y:S02]  /*6000*/  FMUL.FTZ R67, R9, R111.reuse ;  /* 0x0000006f09437220 */ /* 0x080fe40000410000 */
[----:B------:R-:W-:Y:S01]  /*6010*/  FFMA.FTZ R111, R10, R111, R66 ;  /* 0x0000006f0a6f7223 */ /* 0x000fe20000010042 */
[----:B------:R-:W-:Y:S01]  /*6020*/  HADD2.F32 R66, -RZ, R107.H0_H0 ;  /* 0x2000006bff427230 */ /* 0x000fe20000004100 */
[----:B------:R-:W-:-:S02]  /*6030*/  FMUL.FTZ R217, R39, R153 ;  /* 0x0000009927d97220 */ /* 0x000fc40000410000 */
[----:B------:R-:W-:Y:S02]  /*6040*/  FMUL.FTZ R218, R39, R154 ;  /* 0x0000009a27da7220 */ /* 0x000fe40000410000 */
        /* <DEDUP_REMOVED lines=8> */
[----:B------:R-:W-:Y:S02]  /*60d0*/  FADD.FTZ R67, R218, R111 ;  /* 0x0000006fda437221 */ /* 0x000fe40000010000 */
[----:B------:R0:W1:Y:S01]  /*60e0*/  @P0 LDS.64 R110, [R130.X8+0x7b68] ;  /* 0x007b6800826e0984 */ /* 0x0000620000008a00 */
[----:B------:R-:W-:Y:S01]  /*60f0*/  BSSY B0, `(.L_x_5543) ;  /* 0x000000e000007945 */ /* 0x000fe20003800000 */
        /* <DEDUP_REMOVED lines=13> */
.L_x_5544:
[----:B----4-:R-:W-:Y:S05]  /*61d0*/  BSYNC B0 ;  /* 0x0000000000007941 */ /* 0x010fea0003800000 */
.L_x_5543:
        /* <DEDUP_REMOVED lines=60> */
[----:B-1----:R-:W-:Y:S02]  /*65a0*/  FMUL.FTZ R180, R58, R67 ;  /* 0x000000433ab47220 */ /* 0x002fe40000410000 */
        /* <DEDUP_REMOVED lines=8> */
[----:B------:R-:W-:Y:S04]  /*6630*/  LDS.128 R64, [R229+0x6350] ;  /* 0x00635000e5407984 */ /* 0x000fe80000000c00 */
[----:B------:R-:W1:Y:S02]  /*6640*/  LDS.128 R68, [R229+0x6360] ;  /* 0x00636000e5447984 */ /* 0x000e640000000c00 */
        /* <DEDUP_REMOVED lines=12> */
.L_x_5655:
[----:B------:R-:W-:Y:S05]  /*6710*/  BRA.DIV ~URZ, `(.L_x_5548) ;  /* 0x000083927f007947 */ /* 0x000fea000b800000 */
[----:B------:R-:W4:Y:S01]  /*6720*/  SHFL.UP PT, R65, R69, 0x1, RZ ;  /* 0x0420000045417989 */ /* 0x000f2200000e00ff */
[----:B------:R-:W-:-:S03]  /*6730*/  ISETP.GE.AND P0, PT, R129, 0x1, PT ;  /* 0x000000018100780c */ /* 0x000fc60003f06270 */
[----:B------:R-:W0:Y:S04]  /*6740*/  SHFL.UP PT, R66, R242, 0x1, RZ ;  /* 0x04200000f2427989 */ /* 0x000e2800000e00ff */
[----:B------:R-:W1:Y:S01]  /*6750*/  SHFL.UP PT, R64, R68, 0x1, RZ ;  /* 0x0420000044407989 */ /* 0x000e6200000e00ff */
[CC--:B----4-:R-:W-:Y:S02]  /*6760*/  FMUL.FTZ R71, R68.reuse, R65.reuse ;  /* 0x0000004144477220 */ /* 0x0d0fe40000410000 */
[-C--:B0-----:R-:W-:Y:S02]  /*6770*/  FMUL.FTZ R70, R68, R66.reuse ;  /* 0x0000004244467220 */ /* 0x081fe40000410000 */
[C---:B------:R-:W-:Y:S02]  /*6780*/  FFMA.FTZ R71, R241.reuse, R66, R71 ;  /* 0x00000042f1477223 */ /* 0x040fe40000010047 */
[----:B------:R-:W-:-:S02]  /*6790*/  FFMA.FTZ R70, R241, R65, -R70 ;  /* 0x00000041f1467223 */ /* 0x000fc40000010846 */
[----:B------:R-:W-:Y:S02]  /*67a0*/  @P0 FADD.FTZ R242, R242, R71 ;  /* 0x00000047f2f20221 */ /* 0x000fe40000010000 */
[C---:B---3--:R-:W-:Y:S02]  /*67b0*/  FMUL.FTZ R65, R68.reuse, R67 ;  /* 0x0000004344417220 */ /* 0x048fe40000410000 */
[----:B------:R-:W-:Y:S01]  /*67c0*/  @P0 FADD.FTZ R69, R69, R70 ;  /* 0x0000004645450221 */ /* 0x000fe20000010000 */
[----:B------:R-:W0:Y:S01]  /*67d0*/  SHFL.UP PT, R244, R242, 0x2, RZ ;  /* 0x04400000f2f47989 */ /* 0x000e2200000e00ff */
[CC--:B-1----:R-:W-:Y:S02]  /*67e0*/  FFMA.FTZ R65, R241.reuse, R64.reuse, R65 ;  /* 0x00000040f1417223 */ /* 0x0c2fe40000010041 */
[C---:B------:R-:W-:Y:S01]  /*67f0*/  FMUL.FTZ R64, R68.reuse, R64 ;  /* 0x0000004044407220 */ /* 0x040fe20000410000 */
[----:B------:R-:W1:Y:S02]  /*6800*/  SHFL.UP PT, R70, R69, 0x2, RZ ;  /* 0x0440000045467989 */ /* 0x000e6400000e00ff */
[----:B------:R-:W-:Y:S01]  /*6810*/  FSEL R65, R68, R65, !P0 ;  /* 0x0000004144417208 */ /* 0x000fe20004000000 */
[----:B------:R-:W-:Y:S01]  /*6820*/  @P0 FFMA.FTZ R241, R241, R67, -R64 ;  /* 0x00000043f1f10223 */ /* 0x000fe20000010840 */
[----:B------:R-:W-:-:S03]  /*6830*/  ISETP.GE.AND P0, PT, R129, 0x2, PT ;  /* 0x000000028100780c */ /* 0x000fc60003f06270 */
[----:B------:R-:W3:Y:S04]  /*6840*/  SHFL.UP PT, R64, R65, 0x2, RZ ;  /* 0x0440000041407989 */ /* 0x000ee800000e00ff */
[----:B------:R-:W4:Y:S01]  /*6850*/  SHFL.UP PT, R66, R241, 0x2, RZ ;  /* 0x04400000f1427989 */ /* 0x000f2200000e00ff */
[C---:B0-----:R-:W-:Y:S02]  /*6860*/  FMUL.FTZ R67, R65.reuse, R244 ;  /* 0x000000f441437220 */ /* 0x041fe40000410000 */
[-C--:B-1----:R-:W-:Y:S02]  /*6870*/  FMUL.FTZ R68, R65, R70.reuse ;  /* 0x0000004641447220 */ /* 0x082fe40000410000 */
[C---:B------:R-:W-:Y:S02]  /*6880*/  FFMA.FTZ R70, R241.reuse, R70, -R67 ;  /* 0x00000046f1467223 */ /* 0x040fe40000010843 */
[----:B------:R-:W-:-:S02]  /*6890*/  FFMA.FTZ R67, R241, R244, R68 ;  /* 0x000000f4f1437223 */ /* 0x000fc40000010044 */
[----:B------:R-:W-:Y:S02]  /*68a0*/  @P0 FADD.FTZ R69, R69, R70 ;  /* 0x0000004645450221 */ /* 0x000fe40000010000 */
[----:B------:R-:W-:Y:S02]  /*68b0*/  @P0 FADD.FTZ R242, R242, R67 ;  /* 0x00000043f2f20221 */ /* 0x000fe40000010000 */
[C---:B---3--:R-:W-:Y:S01]  /*68c0*/  FMUL.FTZ R67, R65.reuse, R64 ;  /* 0x0000004041437220 */ /* 0x048fe20000410000 */
        /* <DEDUP_REMOVED lines=41> */
.L_x_5656:
        /* <DEDUP_REMOVED lines=19> */
[----:B-----5:R-:W-:Y:S05]  /*6c90*/  CALL.REL.NOINC `($__internal_133_$__cuda_sm70_shflsync_idx_p) ;  /* 0x00009ab000007944 */ /* 0x020fea0003c00000 */
.L_x_5549:
[----:B------:R-:W-:Y:S05]  /*6ca0*/  BRA.CONV ~URZ, `(.L_x_5550) ;  /* 0x000000437f007947 */ /* 0x000fea000b800000 */
[----:B-1----:R-:W-:Y:S01]  /*6cb0*/  HFMA2.MMA R66, -RZ, RZ, 0, 1.847743988037109375e-06 ;  /* 0x0000001fff427435 */ /* 0x002fe200000001ff */
[----:B------:R-:W-:Y:S02]  /*6cc0*/  MOV R64, R68 ;  /* 0x0000004400407202 */ /* 0x000fe40000000f00 */
[----:B------:R-:W-:-:S03]  /*6cd0*/  MOV R65, 0x6cf0 ;  /* 0x00006cf000417802 */ /* 0x000fc60000000f00 */
[----:B0-2--5:R-:W-:Y:S05]  /*6ce0*/  CALL.REL.NOINC `($__internal_133_$__cuda_sm70_shflsync_idx_p) ;  /* 0x00009a6000007944 */ /* 0x025fea0003c00000 */
.L_x_5550:
[----:B------:R-:W-:Y:S05]  /*6cf0*/  BRA.CONV ~URZ, `(.L_x_5551) ;  /* 0x000000437f007947 */ /* 0x000fea000b800000 */
[----:B-1----:R-:W-:Y:S01]  /*6d00*/  HFMA2.MMA R66, -RZ, RZ, 0, 1.847743988037109375e-06 ;  /* 0x0000001fff427435 */ /* 0x002fe200000001ff */
[----:B------:R-:W-:Y:S02]  /*6d10*/  MOV R64, R71 ;  /* 0x0000004700407202 */ /* 0x000fe40000000f00 */
[----:B------:R-:W-:-:S03]  /*6d20*/  MOV R65, 0x6d40 ;  /* 0x00006d4000417802 */ /* 0x000fc60000000f00 */
[----:B0-2--5:R-:W-:Y:S05]  /*6d30*/  CALL.REL.NOINC `($__internal_133_$__cuda_sm70_shflsync_idx_p) ;  /* 0x00009a1000007944 */ /* 0x025fea0003c00000 */
.L_x_5551:
[----:B------:R-:W-:Y:S05]  /*6d40*/  BRA.CONV ~URZ, `(.L_x_5552) ;  /* 0x000000437f007947 */ /* 0x000fea000b800000 */
[----:B-1----:R-:W-:Y:S01]  /*6d50*/  HFMA2.MMA R66, -RZ, RZ, 0, 1.847743988037109375e-06 ;  /* 0x0000001fff427435 */ /* 0x002fe200000001ff */
[----:B------:R-:W-:-:S02]  /*6d60*/  MOV R64, R241 ;  /* 0x000000f100407202 */ /* 0x000fc40000000f00 */
[----:B------:R-:W-:-:S03]  /*6d70*/  MOV R65, 0x6d90 ;  /* 0x00006d9000417802 */ /* 0x000fc60000000f00 */
[----:B0-2--5:R-:W-:Y:S05]  /*6d80*/  CALL.REL.NOINC `($__internal_133_$__cuda_sm70_shflsync_idx_p) ;  /* 0x000099c000007944 */ /* 0x025fea0003c00000 */
.L_x_5552:
[----:B------:R-:W-:Y:S05]  /*6d90*/  BRA.DIV ~URZ, `(.L_x_5553) ;  /* 0x000088927f007947 */ /* 0x000fea000b800000 */
[----:B-----5:R3:W4:Y:S04]  /*6da0*/  SHFL.IDX PT, R70, R60, RZ, 0x1f ;  /* 0x00001fff3c467589 */ /* 0x02072800000e0000 */
[----:B------:R3:W2:Y:S04]  /*6db0*/  SHFL.IDX PT, R242, R61, RZ, 0x1f ;  /* 0x00001fff3df27589 */ /* 0x0006a800000e0000 */
[----:B------:R3:W1:Y:S04]  /*6dc0*/  SHFL.IDX PT, R243, R62, RZ, 0x1f ;  /* 0x00001fff3ef37589 */ /* 0x00066800000e0000 */
[----:B------:R3:W0:Y:S04]  /*6dd0*/  SHFL.IDX PT, R67, R63, RZ, 0x1f ;  /* 0x00001fff3f437589 */ /* 0x00062800000e0000 */
[----:B------:R-:W0:Y:S04]  /*6de0*/  SHFL.UP PT, R69, R69, 0x1, RZ ;  /* 0x0420000045457989 */ /* 0x000e2800000e00ff */
[----:B------:R-:W0:Y:S04]  /*6df0*/  SHFL.UP PT, R68, R68, 0x1, RZ ;  /* 0x0420000044447989 */ /* 0x000e2800000e00ff */
[----:B------:R-:W0:Y:S04]  /*6e00*/  SHFL.UP PT, R71, R71, 0x1, RZ ;  /* 0x0420000047477989 */ /* 0x000e2800000e00ff */
[----:B------:R-:W0:Y:S02]  /*6e10*/  SHFL.UP PT, R241, R241, 0x1, RZ ;  /* 0x04200000f1f17989 */ /* 0x000e2400000e00ff */
.L_x_5657:
        /* <DEDUP_REMOVED lines=26> */
.L_x_5546:
[----:B------:R-:W-:Y:S05]  /*6fc0*/  BSYNC B0 ;  /* 0x0000000000007941 */ /* 0x000fea0003800000 */
.L_x_5545:
[----:B------:R-:W-:Y:S01]  /*6fd0*/  WARPSYNC 0xffffffff ;  /* 0xffffffff00007948 */ /* 0x000fe20003800000 */
[----:B------:R-:W-:Y:S02]  /*6fe0*/  LOP3.LUT P0, RZ, R130, 0x1f, RZ, 0xc0, !PT ;  /* 0x0000001f82ff7812 */ /* 0x000fe4000780c0ff */
[CC--:B0-2--5:R-:W-:Y:S01]  /*6ff0*/  FMUL.FTZ R61, R9.reuse, R111.reuse ;  /* 0x0000006f093d7220 */ /* 0x0e5fe20000410000 */
        /* <DEDUP_REMOVED lines=276> */
.L_x_5658:
[----:B------:R-:W-:Y:S05]  /*8140*/  BRA.DIV ~URZ, `(.L_x_5557) ;  /* 0x000078927f007947 */ /* 0x000fea000b800000 */
[----:B------:R-:W2:Y:S04]  /*8150*/  SHFL.DOWN PT, R69, R69, 0x1, 0x1f ;  /* 0x08201f0045457f89 */ /* 0x000ea800000e0000 */
[----:B------:R3:W4:Y:S04]  /*8160*/  SHFL.DOWN PT, R121, R68, 0x1, 0x1f ;  /* 0x08201f0044797f89 */ /* 0x00072800000e0000 */
[----:B------:R3:W0:Y:S02]  /*8170*/  SHFL.DOWN PT, R66, R67, 0x1, 0x1f ;  /* 0x08201f0043427f89 */ /* 0x00062400000e0000 */
.L_x_5659:
        /* <DEDUP_REMOVED lines=13> */
.L_x_5559:
[----:B------:R-:W-:Y:S05]  /*8250*/  BSYNC B1 ;  /* 0x0000000000017941 */ /* 0x000fea0003800000 */
.L_x_5558:
[----:B------:R-:W-:Y:S01]  /*8260*/  ISETP.GT.U32.AND P0, PT, R228, 0x1d, PT ;  /* 0x0000001de400780c */ /* 0x000fe20003f04070 */
[----:B------:R-:W-:Y:S05]  /*8270*/  BRA.DIV ~URZ, `(.L_x_5560) ;  /* 0x000078b27f007947 */ /* 0x000fea000b800000 */
[----:B--2---:R2:W3:Y:S04]  /*8280*/  SHFL.DOWN PT, R69, R71, 0x2, 0x1f ;  /* 0x08401f0047457f89 */ /* 0x0044e800000e0000 */
[----:B-1----:R2:W1:Y:S04]  /*8290*/  SHFL.DOWN PT, R70, R241, 0x2, 0x1f ;  /* 0x08401f00f1467f89 */ /* 0x00246800000e0000 */
[----:B----4-:R2:W4:Y:S04]  /*82a0*/  SHFL.DOWN PT, R121, R68, 0x2, 0x1f ;  /* 0x08401f0044797f89 */ /* 0x01052800000e0000 */
[----:B0-----:R2:W0:Y:S02]  /*82b0*/  SHFL.DOWN PT, R66, R67, 0x2, 0x1f ;  /* 0x08401f0043427f89 */ /* 0x00142400000e0000 */
.L_x_5660:
        /* <DEDUP_REMOVED lines=13> */
.L_x_5562:
[----:B------:R-:W-:Y:S05]  /*8390*/  BSYNC B1 ;  /* 0x0000000000017941 */ /* 0x000fea0003800000 */
.L_x_5561:
[----:B------:R-:W-:Y:S01]  /*83a0*/  ISETP.GT.U32.AND P0, PT, R228, 0x1b, PT ;  /* 0x0000001be400780c */ /* 0x000fe20003f04070 */
[----:B------:R-:W-:Y:S10]  /*83b0*/  BRA.DIV ~URZ, `(.L_x_5563) ;  /* 0x000079327f007947 */ /* 0x000ff4000b800000 */
[----:B---3--:R3:W2:Y:S02]  /*83c0*/  SHFL.DOWN PT, R69, R71, 0x4, 0x1f ;  /* 0x08801f0047457f89 */ /* 0x0086a400000e0000 */
.L_x_5661:
[----:B------:R-:W-:Y:S05]  /*83d0*/  BRA.DIV ~URZ, `(.L_x_5564) ;  /* 0x000079927f007947 */ /* 0x000fea000b800000 */
[----:B-1----:R1:W3:Y:S04]  /*83e0*/  SHFL.DOWN PT, R70, R241, 0x4, 0x1f ;  /* 0x08801f00f1467f89 */ /* 0x0022e800000e0000 */
[----:B----4-:R1:W4:Y:S04]  /*83f0*/  SHFL.DOWN PT, R121, R68, 0x4, 0x1f ;  /* 0x08801f0044797f89 */ /* 0x01032800000e0000 */
[----:B0-----:R1:W0:Y:S02]  /*8400*/  SHFL.DOWN PT, R66, R67, 0x4, 0x1f ;  /* 0x08801f0043427f89 */ /* 0x00122400000e0000 */
.L_x_5662:
        /* <DEDUP_REMOVED lines=13> */
.L_x_5566:
[----:B------:R-:W-:Y:S05]  /*84e0*/  BSYNC B1 ;  /* 0x0000000000017941 */ /* 0x000fea0003800000 */
.L_x_5565:
[----:B------:R-:W-:Y:S01]  /*84f0*/  ISETP.GT.U32.AND P0, PT, R228, 0x17, PT ;  /* 0x00000017e400780c */ /* 0x000fe20003f04070 */
[----:B------:R-:W-:Y:S05]  /*8500*/  BRA.DIV ~URZ, `(.L_x_5567) ;  /* 0x000079b27f007947 */ /* 0x000fea000b800000 */
[----:B--2---:R2:W1:Y:S04]  /*8510*/  SHFL.DOWN PT, R69, R71, 0x8, 0x1f ;  /* 0x09001f0047457f89 */ /* 0x00446800000e0000 */
[----:B---3--:R2:W3:Y:S04]  /*8520*/  SHFL.DOWN PT, R70, R241, 0x8, 0x1f ;  /* 0x09001f00f1467f89 */ /* 0x0084e800000e0000 */
[----:B----4-:R2:W4:Y:S04]  /*8530*/  SHFL.DOWN PT, R121, R68, 0x8, 0x1f ;  /* 0x09001f0044797f89 */ /* 0x01052800000e0000 */
[----:B0-----:R2:W0:Y:S02]  /*8540*/  SHFL.DOWN PT, R66, R67, 0x8, 0x1f ;  /* 0x09001f0043427f89 */ /* 0x00142400000e0000 */
.L_x_5663:
        /* <DEDUP_REMOVED lines=13> */
.L_x_5569:
[----:B------:R-:W-:Y:S05]  /*8620*/  BSYNC B1 ;  /* 0x0000000000017941 */ /* 0x000fea0003800000 */
.L_x_5568:
[----:B------:R-:W-:Y:S01]  /*8630*/  ISETP.GT.U32.AND P0, PT, R228, 0xf, PT ;  /* 0x0000000fe400780c */ /* 0x000fe20003f04070 */
[----:B------:R-:W-:Y:S10]  /*8640*/  BRA.DIV ~URZ, `(.L_x_5570) ;  /* 0x00007a327f007947 */ /* 0x000ff4000b800000 */
[----:B-1----:R1:W2:Y:S02]  /*8650*/  SHFL.DOWN PT, R69, R71, 0x10, 0x1f ;  /* 0x0a001f0047457f89 */ /* 0x0022a400000e0000 */
.L_x_5664:
[----:B------:R-:W-:Y:S05]  /*8660*/  BRA.DIV ~URZ, `(.L_x_5571) ;  /* 0x00007a927f007947 */ /* 0x000fea000b800000 */
[----:B---3--:R3:W1:Y:S04]  /*8670*/  SHFL.DOWN PT, R70, R241, 0x10, 0x1f ;  /* 0x0a001f00f1467f89 */ /* 0x00866800000e0000 */
[----:B----4-:R3:W4:Y:S04]  /*8680*/  SHFL.DOWN PT, R121, R68, 0x10, 0x1f ;  /* 0x0a001f0044797f89 */ /* 0x01072800000e0000 */
[----:B0-----:R3:W0:Y:S02]  /*8690*/  SHFL.DOWN PT, R66, R67, 0x10, 0x1f ;  /* 0x0a001f0043427f89 */ /* 0x00162400000e0000 */
.L_x_5665:
        /* <DEDUP_REMOVED lines=13> */
.L_x_5573:
[----:B------:R-:W-:Y:S05]  /*8770*/  BSYNC B1 ;  /* 0x0000000000017941 */ /* 0x000fea0003800000 */
.L_x_5572:
        /* <DEDUP_REMOVED lines=20> */
.L_x_5666:
        /* <DEDUP_REMOVED lines=20> */
.L_x_5576:
[----:B------:R-:W-:Y:S05]  /*8a00*/  BSYNC B1 ;  /* 0x0000000000017941 */ /* 0x000fea0003800000 */
.L_x_5575:
        /* <DEDUP_REMOVED lines=14> */
.L_x_5555:
[----:B0-----:R-:W-:Y:S05]  /*8af0*/  BSYNC B0 ;  /* 0x0000000000007941 */ /* 0x001fea0003800000 */
.L_x_5554:
[----:B------:R-:W-:Y:S01]  /*8b00*/  WARPSYNC 0xffffffff ;  /* 0xffffffff00007948 */ /* 0x000fe20003800000 */
[----:B------:R-:W-:Y:S02]  /*8b10*/  ISETP.NE.AND P0, PT, R130, RZ, PT ;  /* 0x000000ff8200720c */ /* 0x000fe40003f05270 */
[----:B------:R-:W-:Y:S01]  /*8b20*/  BAR.SYNC.DEFER_BLOCKING 0x0 ;  /* 0x0000000000007b1d */ /* 0x000fe20000010000 */
[----:B-1----:R-:W-:Y:S01]  /*8b30*/  SHF.L.U32 R66, R130, 0x4, RZ ;  /* 0x0000000482427819 */ /* 0x002fe200000006ff */
[----:B------:R-:W-:Y:S02]  /*8b40*/  FMUL.FTZ R241, R79, R193 ;  /* 0x000000c14ff17220 */ /* 0x000fe40000410000 */
[----:B------:R-:W-:Y:S02]  /*8b50*/  FMUL.FTZ R229, R80, R192 ;  /* 0x000000c050e57220 */ /* 0x000fe40000410000 */
[----:B------:R-:W-:Y:S01]  /*8b60*/  BSSY B0, `(.L_x_5577) ;  /* 0x00002cc000007945 */ /* 0x000fe20003800000 */
[----:B------:R-:W0:Y:S04]  /*8b70*/  LDS.64 R64, [R66+0x6768] ;  /* 0x0067680042407984 */ /* 0x000e280000000a00 */
[----:B------:R1:W-:Y:S01]  /*8b80*/  @!P0 STS.128 [UR11+0x7d60], R60 ;  /* 0x007d603cff008988 */ /* 0x0003e20008000c0b */
[----:B------:R-:W-:-:S02]  /*8b90*/  ULDC UR11, c[0x0][0x168] ;  /* 0x00005a00000b7ab9 */ /* 0x000fc40000000800 */
[----:B------:R-:W-:Y:S01]  /*8ba0*/  UIADD3 UR11, -UR12, UR11, URZ ;  /* 0x0000000b0c0b7290 */ /* 0x000fe2000fffe13f */
[----:B-1----:R-:W-:-:S04]  /*8bb0*/  SHF.L.U32 R60, R130, 0x5, RZ ;  /* 0x00000005823c7819 */ /* 0x002fc800000006ff */
[----:B------:R-:W-:Y:S01]  /*8bc0*/  LEA.HI.SX32 R60, R60, R60, 0x1b ;  /* 0x0000003c3c3c7211 */ /* 0x000fe200078fdaff */
[CC--:B0-----:R-:W-:Y:S02]  /*8bd0*/  FMUL.FTZ R67, R64.reuse, -R111.reuse ;  /* 0x8000006f40437220 */ /* 0x0c1fe40000410000 */
[C---:B------:R-:W-:Y:S02]  /*8be0*/  FMUL.FTZ R111, R65.reuse, -R111 ;  /* 0x8000006f416f7220 */ /* 0x040fe40000410000 */
[-C--:B------:R-:W-:Y:S02]  /*8bf0*/  FFMA.FTZ R67, R65, R110.reuse, R67 ;  /* 0x0000006e41437223 */ /* 0x080fe40000010043 */
[----:B------:R-:W-:Y:S02]  /*8c00*/  FFMA.FTZ R64, R64, R110, -R111 ;  /* 0x0000006e40407223 */ /* 0x000fe4000001086f */
[----:B------:R-:W-:Y:S02]  /*8c10*/  FADD.FTZ R67, -R186, R67 ;  /* 0x00000043ba437221 */ /* 0x000fe40000010100 */
[----:B------:R-:W-:Y:S01]  /*8c20*/  FADD.FTZ R70, R185, R64 ;  /* 0x00000040b9467221 */ /* 0x000fe20000010000 */
[----:B------:R-:W-:Y:S01]  /*8c30*/  HADD2.F32 R64, -RZ, R107.H0_H0 ;  /* 0x2000006bff407230 */ /* 0x000fe20000004100 */
[----:B------:R-:W-:-:S02]  /*8c40*/  FMUL.FTZ R65, R9, -R67 ;  /* 0x8000004309417220 */ /* 0x000fc40000410000 */
[-C--:B------:R-:W-:Y:S02]  /*8c50*/  FMUL.FTZ R9, R9, -R70.reuse ;  /* 0x8000004609097220 */ /* 0x080fe40000410000 */
[C---:B------:R-:W-:Y:S02]  /*8c60*/  FFMA.FTZ R68, R10.reuse, R70, -R65 ;  /* 0x000000460a447223 */ /* 0x040fe40000010841 */
[-C--:B------:R-:W-:Y:S02]  /*8c70*/  FFMA.FTZ R9, R10, R67.reuse, R9 ;  /* 0x000000430a097223 */ /* 0x080fe40000010009 */
[----:B------:R-:W-:Y:S02]  /*8c80*/  FMUL.FTZ R10, R39, R64 ;  /* 0x00000040270a7220 */ /* 0x000fe40000410000 */
[C---:B------:R-:W-:Y:S02]  /*8c90*/  FMUL.FTZ R62, R154.reuse, R67 ;  /* 0x000000439a3e7220 */ /* 0x040fe40000410000 */
[----:B------:R-:W-:-:S02]  /*8ca0*/  FFMA.FTZ R154, R154, -R10, R218 ;  /* 0x8000000a9a9a7223 */ /* 0x000fc400000100da */
[----:B------:R-:W-:Y:S02]  /*8cb0*/  FFMA.FTZ R63, R153, -R10, R217 ;  /* 0x8000000a993f7223 */ /* 0x000fe400000100d9 */
[----:B------:R-:W-:Y:S02]  /*8cc0*/  FMUL.FTZ R10, R70, UR36 ;  /* 0x00000024460a7c20 */ /* 0x000fe40008410000 */
[----:B------:R-:W-:Y:S02]  /*8cd0*/  FADD.FTZ R61, -R184, R9 ;  /* 0x00000009b83d7221 */ /* 0x000fe40000010100 */
[----:B------:R-:W-:Y:S02]  /*8ce0*/  FMUL.FTZ R9, R67, UR36 ;  /* 0x0000002443097c20 */ /* 0x000fe40008410000 */
[----:B------:R-:W-:Y:S02]  /*8cf0*/  FADD.FTZ R183, R183, R68 ;  /* 0x00000044b7b77221 */ /* 0x000fe40000010000 */
[----:B------:R-:W-:-:S02]  /*8d00*/  FFMA.FTZ R65, R67, UR35, -R10 ;  /* 0x0000002343417c23 */ /* 0x000fc4000801080a */
[C---:B------:R-:W-:Y:S02]  /*8d10*/  FMUL.FTZ R67, R39.reuse, R67 ;  /* 0x0000004327437220 */ /* 0x040fe40000410000 */
[----:B------:R-:W-:Y:S02]  /*8d20*/  FFMA.FTZ R68, R70, UR35, R9 ;  /* 0x0000002346447c23 */ /* 0x000fe40008010009 */
[----:B------:R-:W-:Y:S02]  /*8d30*/  FMUL.FTZ R9, R39, R70 ;  /* 0x0000004627097220 */ /* 0x000fe40000410000 */
[C---:B------:R-:W-:Y:S02]  /*8d40*/  FMUL.FTZ R10, R154.reuse, R67 ;  /* 0x000000439a0a7220 */ /* 0x040fe40000410000 */
[C---:B------:R-:W-:Y:S02]  /*8d50*/  FMUL.FTZ R65, R154.reuse, R65 ;  /* 0x000000419a417220 */ /* 0x040fe40000410000 */
[----:B------:R-:W-:-:S02]  /*8d60*/  FMUL.FTZ R154, R154, R9 ;  /* 0x000000099a9a7220 */ /* 0x000fc40000410000 */
[CC--:B------:R-:W-:Y:S02]  /*8d70*/  FFMA.FTZ R10, R63.reuse, R9.reuse, R10 ;  /* 0x000000093f0a7223 */ /* 0x0c0fe4000001000a */
[C---:B------:R-:W-:Y:S02]  /*8d80*/  FMUL.FTZ R71, R64.reuse, R9 ;  /* 0x0000000940477220 */ /* 0x040fe40000410000 */
[CC--:B------:R-:W-:Y:S02]  /*8d90*/  FFMA.FTZ R9, R63.reuse, R67.reuse, -R154 ;  /* 0x000000433f097223 */ /* 0x0c0fe4000001089a */
[----:B------:R-:W-:Y:S01]  /*8da0*/  FFMA.FTZ R69, R63, R68, R65 ;  /* 0x000000443f457223 */ /* 0x000fe20000010041 */
[----:B------:R-:W-:Y:S01]  /*8db0*/  HADD2.F32 R63, -RZ, R108.H0_H0 ;  /* 0x2000006cff3f7230 */ /* 0x000fe20000004100 */
[----:B------:R-:W-:Y:S01]  /*8dc0*/  FFMA.FTZ R62, R153, R70, R62 ;  /* 0x00000046993e7223 */ /* 0x000fe2000001003e */
[----:B------:R0:W-:Y:S01]  /*8dd0*/  STS [R60.X4+0x2178], R71 ;  /* 0x002178473c007388 */ /* 0x0001e20000004800 */
[----:B------:R-:W-:Y:S01]  /*8de0*/  FMUL.FTZ R111, R64, R67 ;  /* 0x00000043406f7220 */ /* 0x000fe20000410000 */
[----:B------:R-:W-:Y:S01]  /*8df0*/  IADD3 R153, R130, 0x580, RZ ;  /* 0x0000058082997810 */ /* 0x000fe20007ffe0ff */
[----:B------:R-:W-:-:S02]  /*8e00*/  FMUL.FTZ R65, R11, -R61 ;  /* 0x8000003d0b417220 */ /* 0x000fc40000410000 */
[----:B------:R-:W-:Y:S01]  /*8e10*/  FMUL.FTZ R67, R11, -R183 ;  /* 0x800000b70b437220 */ /* 0x000fe20000410000 */
[----:B------:R-:W-:Y:S01]  /*8e20*/  STS [R60.X4+0x217c], R111 ;  /* 0x00217c6f3c007388 */ /* 0x000fe20000004800 */
[-C--:B------:R-:W-:Y:S02]  /*8e30*/  FFMA.FTZ R83, R39, R62.reuse, R83 ;  /* 0x0000003e27537223 */ /* 0x080fe40000010053 */
[----:B------:R-:W-:Y:S02]  /*8e40*/  FFMA.FTZ R11, R64, R62, R69 ;  /* 0x0000003e400b7223 */ /* 0x000fe40000010045 */
[----:B------:R-:W-:Y:S02]  /*8e50*/  FMUL.FTZ R62, R40, R63 ;  /* 0x0000003f283e7220 */ /* 0x000fe40000410000 */
[C---:B------:R-:W-:Y:S02]  /*8e60*/  FFMA.FTZ R64, R12.reuse, R183, -R65 ;  /* 0x000000b70c407223 */ /* 0x040fe40000010841 */
[----:B------:R-:W-:-:S02]  /*8e70*/  FFMA.FTZ R67, R12, R61, R67 ;  /* 0x0000003d0c437223 */ /* 0x000fc40000010043 */
[C---:B------:R-:W-:Y:S02]  /*8e80*/  FMUL.FTZ R12, R152.reuse, R61 ;  /* 0x0000003d980c7220 */ /* 0x040fe40000410000 */
[----:B------:R-:W-:Y:S02]  /*8e90*/  FMUL.FTZ R68, R183, UR36 ;  /* 0x00000024b7447c20 */ /* 0x000fe40008410000 */
[CC--:B------:R-:W-:Y:S02]  /*8ea0*/  FFMA.FTZ R65, R151.reuse, -R62.reuse, R215 ;  /* 0x8000003e97417223 */ /* 0x0c0fe400000100d7 */
[----:B------:R-:W-:Y:S02]  /*8eb0*/  FFMA.FTZ R152, R152, -R62, R216 ;  /* 0x8000003e98987223 */ /* 0x000fe400000100d8 */
[----:B------:R-:W-:Y:S02]  /*8ec0*/  FFMA.FTZ R151, R151, R183, R12 ;  /* 0x000000b797977223 */ /* 0x000fe4000001000c */
[----:B------:R-:W-:-:S02]  /*8ed0*/  FMUL.FTZ R70, R40, R61 ;  /* 0x0000003d28467220 */ /* 0x000fc40000410000 */
[C---:B------:R-:W-:Y:S02]  /*8ee0*/  FMUL.FTZ R12, R61.reuse, UR36 ;  /* 0x000000243d0c7c20 */ /* 0x040fe40008410000 */
[----:B------:R-:W-:Y:S02]  /*8ef0*/  FFMA.FTZ R69, R61, UR35, -R68 ;  /* 0x000000233d457c23 */ /* 0x000fe40008010844 */
[----:B------:R-:W-:Y:S02]  /*8f00*/  FMUL.FTZ R68, R40, R183 ;  /* 0x000000b728447220 */ /* 0x000fe40000410000 */
[C---:B------:R-:W-:Y:S02]  /*8f10*/  FMUL.FTZ R62, R152.reuse, R70 ;  /* 0x00000046983e7220 */ /* 0x040fe40000410000 */
[----:B------:R-:W-:Y:S02]  /*8f20*/  FFMA.FTZ R12, R183, UR35, R12 ;  /* 0x00000023b70c7c23 */ /* 0x000fe4000801000c */
[----:B------:R-:W-:-:S02]  /*8f30*/  FMUL.FTZ R69, R152, R69 ;  /* 0x0000004598457220 */ /* 0x000fc40000410000 */
[----:B------:R-:W-:Y:S02]  /*8f40*/  FADD.FTZ R182, -R182, R67 ;  /* 0x00000043b6b67221 */ /* 0x000fe40000010100 */
[-C--:B------:R-:W-:Y:S02]  /*8f50*/  FMUL.FTZ R61, R152, R68.reuse ;  /* 0x00000044983d7220 */ /* 0x080fe40000410000 */
[-C--:B------:R-:W-:Y:S02]  /*8f60*/  FFMA.FTZ R62, R65, R68.reuse, R62 ;  /* 0x00000044413e7223 */ /* 0x080fe4000001003e */
[----:B------:R-:W-:Y:S02]  /*8f70*/  FMUL.FTZ R67, R63, R68 ;  /* 0x000000443f437220 */ /* 0x000fe40000410000 */
[----:B------:R-:W-:Y:S01]  /*8f80*/  FFMA.FTZ R68, R65, R12, R69 ;  /* 0x0000000c41447223 */ /* 0x000fe20000010045 */
[----:B------:R-:W-:Y:S01]  /*8f90*/  HADD2.F32 R12, -RZ, R109.H0_H0 ;  /* 0x2000006dff0c7230 */ /* 0x000fe20000004100 */
[----:B------:R-:W-:Y:S01]  /*8fa0*/  FADD.FTZ R106, R11, R106 ;  /* 0x0000006a0b6a7221 */ /* 0x000fe20000010000 */
[----:B------:R1:W-:Y:S01]  /*8fb0*/  STS [R60.X4+0x2170], R67 ;  /* 0x002170433c007388 */ /* 0x0003e20000004800 */
[----:B------:R-:W-:Y:S01]  /*8fc0*/  FADD.FTZ R64, R181, R64 ;  /* 0x00000040b5407221 */ /* 0x000fe20000010000 */
[----:B------:R-:W-:Y:S01]  /*8fd0*/  IADD3 R181, R130, 0x200, RZ ;  /* 0x0000020082b57810 */ /* 0x000fe20007ffe0ff */
[----:B0-----:R-:W-:-:S02]  /*8fe0*/  FMUL.FTZ R71, R63, R70 ;  /* 0x000000463f477220 */ /* 0x001fc40000410000 */
[----:B------:R-:W-:Y:S02]  /*8ff0*/  FFMA.FTZ R61, R65, R70, -R61 ;  /* 0x00000046413d7223 */ /* 0x000fe4000001083d */
[----:B------:R-:W-:Y:S01]  /*9000*/  FMUL.FTZ R11, R13, -R182 ;  /* 0x800000b60d0b7220 */ /* 0x000fe20000410000 */
[----:B------:R0:W-:Y:S01]  /*9010*/  STS [R60.X4+0x2174], R71 ;  /* 0x002174473c007388 */ /* 0x0001e20000004800 */
[----:B------:R-:W-:Y:S02]  /*9020*/  FFMA.FTZ R70, R63, R151, R68 ;  /* 0x000000973f467223 */ /* 0x000fe40000010044 */
[----:B------:R-:W-:Y:S02]  /*9030*/  FMUL.FTZ R63, R41, R12 ;  /* 0x0000000c293f7220 */ /* 0x000fe40000410000 */
[-C--:B------:R-:W-:Y:S02]  /*9040*/  FMUL.FTZ R13, R13, -R64.reuse ;  /* 0x800000400d0d7220 */ /* 0x080fe40000410000 */
[----:B------:R-:W-:-:S02]  /*9050*/  FFMA.FTZ R68, R14, R64, -R11 ;  /* 0x000000400e447223 */ /* 0x000fc4000001080b */
[CC--:B------:R-:W-:Y:S02]  /*9060*/  FMUL.FTZ R11, R150.reuse, R182.reuse ;  /* 0x000000b6960b7220 */ /* 0x0c0fe40000410000 */
[-C--:B------:R-:W-:Y:S02]  /*9070*/  FFMA.FTZ R150, R150, -R63.reuse, R214 ;  /* 0x8000003f96967223 */ /* 0x080fe400000100d6 */
[C---:B------:R-:W-:Y:S02]  /*9080*/  FFMA.FTZ R65, R149.reuse, -R63, R213 ;  /* 0x8000003f95417223 */ /* 0x040fe400000100d5 */
[----:B------:R-:W-:Y:S02]  /*9090*/  FMUL.FTZ R63, R64, UR36 ;  /* 0x00000024403f7c20 */ /* 0x000fe40008410000 */
[----:B------:R-:W-:Y:S02]  /*90a0*/  FFMA.FTZ R13, R14, R182, R13 ;  /* 0x000000b60e0d7223 */ /* 0x000fe4000001000d */
[----:B------:R-:W-:-:S02]  /*90b0*/  FFMA.FTZ R14, R149, R64, R11 ;  /* 0x00000040950e7223 */ /* 0x000fc4000001000b */
[C---:B------:R-:W-:Y:S02]  /*90c0*/  FMUL.FTZ R11, R182.reuse, UR36 ;  /* 0x00000024b60b7c20 */ /* 0x040fe40008410000 */
[----:B------:R-:W-:Y:S02]  /*90d0*/  FFMA.FTZ R63, R182, UR35, -R63 ;  /* 0x00000023b63f7c23 */ /* 0x000fe4000801083f */
[C---:B------:R-:W-:Y:S02]  /*90e0*/  FMUL.FTZ R69, R41.reuse, R182 ;  /* 0x000000b629457220 */ /* 0x040fe40000410000 */
[----:B-1----:R-:W-:Y:S02]  /*90f0*/  FMUL.FTZ R67, R41, R64 ;  /* 0x0000004029437220 */ /* 0x002fe40000410000 */
[----:B------:R-:W-:Y:S02]  /*9100*/  FADD.FTZ R179, R179, R68 ;  /* 0x00000044b3b37221 */ /* 0x000fe40000010000 */
[----:B------:R-:W-:-:S02]  /*9110*/  FFMA.FTZ R68, R64, UR35, R11 ;  /* 0x0000002340447c23 */ /* 0x000fc4000801000b */
[C---:B------:R-:W-:Y:S02]  /*9120*/  FMUL.FTZ R64, R150.reuse, R69 ;  /* 0x0000004596407220 */ /* 0x040fe40000410000 */
[C---:B------:R-:W-:Y:S02]  /*9130*/  FMUL.FTZ R11, R150.reuse, R63 ;  /* 0x0000003f960b7220 */ /* 0x040fe40000410000 */
[-C--:B------:R-:W-:Y:S02]  /*9140*/  FMUL.FTZ R150, R150, R67.reuse ;  /* 0x0000004396967220 */ /* 0x080fe40000410000 */
[----:B------:R-:W-:Y:S02]  /*9150*/  FADD.FTZ R149, -R180, R13 ;  /* 0x0000000db4957221 */ /* 0x000fe40000010100 */
[C---:B------:R-:W-:Y:S02]  /*9160*/  FFMA.FTZ R64, R65.reuse, R67, R64 ;  /* 0x0000004341407223 */ /* 0x040fe40000010040 */
[----:B------:R-:W-:-:S02]  /*9170*/  FFMA.FTZ R63, R65, R69, -R150 ;  /* 0x00000045413f7223 */ /* 0x000fc40000010896 */
[----:B------:R-:W-:Y:S01]  /*9180*/  FFMA.FTZ R65, R65, R68, R11 ;  /* 0x0000004441417223 */ /* 0x000fe2000001000b */
[----:B------:R-:W-:Y:S01]  /*9190*/  HADD2.F32 R11, -RZ, R112.H0_H0 ;  /* 0x20000070ff0b7230 */ /* 0x000fe20000004100 */
[C---:B------:R-:W-:Y:S02]  /*91a0*/  FMUL.FTZ R13, R15.reuse, -R149 ;  /* 0x800000950f0d7220 */ /* 0x040fe40000410000 */
[----:B------:R-:W-:Y:S02]  /*91b0*/  FMUL.FTZ R15, R15, -R179 ;  /* 0x800000b30f0f7220 */ /* 0x000fe40000410000 */
[C---:B0-----:R-:W-:Y:S02]  /*91c0*/  FMUL.FTZ R71, R12.reuse, R67 ;  /* 0x000000430c477220 */ /* 0x041fe40000410000 */
[C---:B------:R-:W-:Y:S02]  /*91d0*/  FMUL.FTZ R121, R12.reuse, R69 ;  /* 0x000000450c797220 */ /* 0x040fe40000410000 */
[-C--:B------:R-:W-:Y:S01]  /*91e0*/  FFMA.FTZ R111, R12, R14.reuse, R65 ;  /* 0x0000000e0c6f7223 */ /* 0x080fe20000010041 */
[----:B------:R-:W-:Y:S01]  /*91f0*/  STS [R60.X4+0x2168], R71 ;  /* 0x002168473c007388 */ /* 0x000fe20000004800 */
[----:B------:R-:W-:-:S02]  /*9200*/  FFMA.FTZ R85, R41, R14, R85 ;  /* 0x0000000e29557223 */ /* 0x000fc40000010055 */
[----:B------:R-:W-:Y:S01]  /*9210*/  FMUL.FTZ R65, R42, R11 ;  /* 0x0000000b2a417220 */ /* 0x000fe20000410000 */
[----:B------:R0:W-:Y:S01]  /*9220*/  STS [R60.X4+0x216c], R121 ;  /* 0x00216c793c007388 */ /* 0x0001e20000004800 */
[C---:B------:R-:W-:Y:S02]  /*9230*/  FFMA.FTZ R12, R16.reuse, R179, -R13 ;  /* 0x000000b3100c7223 */ /* 0x040fe4000001080d */
[-C--:B------:R-:W-:Y:S02]  /*9240*/  FFMA.FTZ R15, R16, R149.reuse, R15 ;  /* 0x00000095100f7223 */ /* 0x080fe4000001000f */
[C---:B------:R-:W-:Y:S02]  /*9250*/  FMUL.FTZ R14, R148.reuse, R149 ;  /* 0x00000095940e7220 */ /* 0x040fe40000410000 */
[----:B------:R-:W-:Y:S02]  /*9260*/  FMUL.FTZ R16, R179, UR36 ;  /* 0x00000024b3107c20 */ /* 0x000fe40008410000 */
[-C--:B------:R-:W-:Y:S01]  /*9270*/  FFMA.FTZ R148, R148, -R65.reuse, R212 ;  /* 0x8000004194947223 */ /* 0x080fe200000100d4 */
[----:B0-----:R-:W-:Y:S01]  /*9280*/  HADD2.F32 R121, -RZ, R114.H0_H0 ;  /* 0x20000072ff797230 */ /* 0x001fe20000004100 */
[----:B------:R-:W-:-:S02]  /*9290*/  FFMA.FTZ R13, R147, -R65, R211 ;  /* 0x80000041930d7223 */ /* 0x000fc400000100d3 */
[----:B------:R-:W-:Y:S02]  /*92a0*/  FFMA.FTZ R147, R147, R179, R14 ;  /* 0x000000b393937223 */ /* 0x000fe4000001000e */
[C---:B------:R-:W-:Y:S02]  /*92b0*/  FFMA.FTZ R65, R149.reuse, UR35, -R16 ;  /* 0x0000002395417c23 */ /* 0x040fe40008010810 */
[C---:B------:R-:W-:Y:S02]  /*92c0*/  FMUL.FTZ R68, R42.reuse, R149 ;  /* 0x000000952a447220 */ /* 0x040fe40000410000 */
[----:B------:R-:W-:Y:S01]  /*92d0*/  FMUL.FTZ R14, R149, UR36 ;  /* 0x00000024950e7c20 */ /* 0x000fe20008410000 */
[----:B------:R-:W-:Y:S01]  /*92e0*/  HADD2.F32 R149, -RZ, R113.H0_H0 ;  /* 0x20000071ff957230 */ /* 0x000fe20000004100 */
[----:B------:R-:W-:Y:S02]  /*92f0*/  FMUL.FTZ R16, R42, R179 ;  /* 0x000000b32a107220 */ /* 0x000fe40000410000 */
[----:B------:R-:W-:-:S02]  /*9300*/  FADD.FTZ R178, -R178, R15 ;  /* 0x0000000fb2b27221 */ /* 0x000fc40000010100 */
[C---:B------:R-:W-:Y:S02]  /*9310*/  FMUL.FTZ R67, R148.reuse, R68 ;  /* 0x0000004494437220 */ /* 0x040fe40000410000 */
[----:B------:R-:W-:Y:S02]  /*9320*/  FMUL.FTZ R15, R148, R65 ;  /* 0x00000041940f7220 */ /* 0x000fe40000410000 */
[----:B------:R-:W-:Y:S01]  /*9330*/  FFMA.FTZ R14, R179, UR35, R14 ;  /* 0x00000023b30e7c23 */ /* 0x000fe2000801000e */
[----:B------:R-:W-:Y:S01]  /*9340*/  IADD3 R179, R130, 0x7c0, RZ ;  /* 0x000007c082b37810 */ /* 0x000fe20007ffe0ff */
[-C--:B------:R-:W-:Y:S02]  /*9350*/  FMUL.FTZ R148, R148, R16.reuse ;  /* 0x0000001094947220 */ /* 0x080fe40000410000 */
[C---:B------:R-:W-:Y:S02]  /*9360*/  FFMA.FTZ R65, R13.reuse, R16, R67 ;  /* 0x000000100d417223 */ /* 0x040fe40000010043 */
[----:B------:R-:W-:Y:S01]  /*9370*/  FFMA.FTZ R67, R13, R68, -R148 ;  /* 0x000000440d437223 */ /* 0x000fe20000010894 */
[----:B------:R-:W-:Y:S01]  /*9380*/  LEA.HI.SX32 R148, R179, R130, 0x1b ;  /* 0x00000082b3947211 */ /* 0x000fe200078fdaff */
[----:B------:R-:W-:-:S02]  /*9390*/  FFMA.FTZ R14, R13, R14, R15 ;  /* 0x0000000e0d0e7223 */ /* 0x000fc4000001000f */
[----:B------:R-:W-:Y:S01]  /*93a0*/  FADD.FTZ R12, R177, R12 ;  /* 0x0000000cb10c7221 */ /* 0x000fe20000010000 */
[----:B------:R-:W-:Y:S01]  /*93b0*/  IADD3 R177, R130, 0x780, RZ ;  /* 0x0000078082b17810 */ /* 0x000fe20007ffe0ff */
[----:B------:R-:W-:Y:S02]  /*93c0*/  FMUL.FTZ R13, R17, -R178 ;  /* 0x800000b2110d7220 */ /* 0x000fe40000410000 */
[----:B------:R-:W-:Y:S02]  /*93d0*/  FADD.FTZ R105, R70, R105 ;  /* 0x0000006946697221 */ /* 0x000fe40000010000 */
[C---:B------:R-:W-:Y:S02]  /*93e0*/  FMUL.FTZ R69, R11.reuse, R16 ;  /* 0x000000100b457220 */ /* 0x040fe40000410000 */
[C---:B------:R-:W-:Y:S02]  /*93f0*/  FMUL.FTZ R71, R11.reuse, R68 ;  /* 0x000000440b477220 */ /* 0x040fe40000410000 */
[----:B------:R-:W-:Y:S01]  /*9400*/  FFMA.FTZ R70, R11, R147, R14 ;  /* 0x000000930b467223 */ /* 0x000fe2000001000e */
[----:B------:R0:W-:Y:S01]  /*9410*/  STS [R60.X4+0x2160], R69 ;  /* 0x002160453c007388 */ /* 0x0001e20000004800 */
[----:B------:R-:W-:-:S02]  /*9420*/  FFMA.FTZ R14, R18, R12, -R13 ;  /* 0x0000000c120e7223 */ /* 0x000fc4000001080d */
[----:B------:R-:W-:Y:S01]  /*9430*/  FMUL.FTZ R11, R146, R178 ;  /* 0x000000b2920b7220 */ /* 0x000fe20000410000 */
[----:B------:R1:W-:Y:S01]  /*9440*/  STS [R60.X4+0x2164], R71 ;  /* 0x002164473c007388 */ /* 0x0003e20000004800 */
[----:B------:R-:W-:Y:S02]  /*9450*/  FMUL.FTZ R15, R43, R149 ;  /* 0x000000952b0f7220 */ /* 0x000fe40000410000 */
[----:B------:R-:W-:Y:S02]  /*9460*/  FMUL.FTZ R13, R12, UR36 ;  /* 0x000000240c0d7c20 */ /* 0x000fe40008410000 */
[-C--:B------:R-:W-:Y:S02]  /*9470*/  FMUL.FTZ R17, R17, -R12.reuse ;  /* 0x8000000c11117220 */ /* 0x080fe40000410000 */
[----:B------:R-:W-:Y:S02]  /*9480*/  FFMA.FTZ R16, R145, R12, R11 ;  /* 0x0000000c91107223 */ /* 0x000fe4000001000b */
[----:B------:R-:W-:-:S02]  /*9490*/  FFMA.FTZ R146, R146, -R15, R210 ;  /* 0x8000000f92927223 */ /* 0x000fc400000100d2 */
[C---:B------:R-:W-:Y:S02]  /*94a0*/  FMUL.FTZ R11, R178.reuse, UR36 ;  /* 0x00000024b20b7c20 */ /* 0x040fe40008410000 */
[----:B------:R-:W-:Y:S02]  /*94b0*/  FFMA.FTZ R13, R178, UR35, -R13 ;  /* 0x00000023b20d7c23 */ /* 0x000fe4000801080d */
[-C--:B------:R-:W-:Y:S02]  /*94c0*/  FFMA.FTZ R17, R18, R178.reuse, R17 ;  /* 0x000000b212117223 */ /* 0x080fe40000010011 */
[----:B------:R-:W-:Y:S01]  /*94d0*/  FADD.FTZ R18, R175, R14 ;  /* 0x0000000eaf127221 */ /* 0x000fe20000010000 */
[C---:B------:R-:W-:Y:S01]  /*94e0*/  IADD3 R175, R130.reuse, 0x740, RZ ;  /* 0x0000074082af7810 */ /* 0x040fe20007ffe0ff */
[----:B------:R-:W-:Y:S01]  /*94f0*/  FFMA.FTZ R15, R145, -R15, R209 ;  /* 0x8000000f910f7223 */ /* 0x000fe200000100d1 */
[----:B------:R-:W-:Y:S01]  /*9500*/  IADD3 R145, R130, 0x480, RZ ;  /* 0x0000048082917810 */ /* 0x000fe20007ffe0ff */
[----:B------:R-:W-:-:S02]  /*9510*/  FMUL.FTZ R68, R43, R178 ;  /* 0x000000b22b447220 */ /* 0x000fc40000410000 */
[----:B------:R-:W-:Y:S02]  /*9520*/  FFMA.FTZ R14, R12, UR35, R11 ;  /* 0x000000230c0e7c23 */ /* 0x000fe4000801000b */
[----:B------:R-:W-:Y:S02]  /*9530*/  FMUL.FTZ R13, R146, R13 ;  /* 0x0000000d920d7220 */ /* 0x000fe40000410000 */
[----:B------:R-:W-:Y:S02]  /*9540*/  FADD.FTZ R176, -R176, R17 ;  /* 0x00000011b0b07221 */ /* 0x000fe40000010100 */
[----:B------:R-:W-:Y:S02]  /*9550*/  FMUL.FTZ R12, R43, R12 ;  /* 0x0000000c2b0c7220 */ /* 0x000fe40000410000 */
[----:B0-----:R-:W-:Y:S02]  /*9560*/  FMUL.FTZ R69, R146, R68 ;  /* 0x0000004492457220 */ /* 0x001fe40000410000 */
[----:B------:R-:W-:-:S02]  /*9570*/  FFMA.FTZ R13, R15, R14, R13 ;  /* 0x0000000e0f0d7223 */ /* 0x000fc4000001000d */
[----:B------:R-:W-:Y:S02]  /*9580*/  FMUL.FTZ R11, R19, -R176 ;  /* 0x800000b0130b7220 */ /* 0x000fe40000410000 */
[-C--:B------:R-:W-:Y:S02]  /*9590*/  FMUL.FTZ R146, R146, R12.reuse ;  /* 0x0000000c92927220 */ /* 0x080fe40000410000 */
[----:B------:R-:W-:Y:S02]  /*95a0*/  FADD.FTZ R104, R111, R104 ;  /* 0x000000686f687221 */ /* 0x000fe40000010000 */
[-C--:B------:R-:W-:Y:S02]  /*95b0*/  FMUL.FTZ R17, R149, R12.reuse ;  /* 0x0000000c95117220 */ /* 0x080fe40000410000 */
[----:B------:R-:W-:Y:S02]  /*95c0*/  FFMA.FTZ R69, R15, R12, R69 ;  /* 0x0000000c0f457223 */ /* 0x000fe40000010045 */
[C---:B-1----:R-:W-:Y:S01]  /*95d0*/  FFMA.FTZ R71, R149.reuse, R16, R13 ;  /* 0x0000001095477223 */ /* 0x042fe2000001000d */
[----:B------:R-:W-:Y:S01]  /*95e0*/  STS [R60.X4+0x2158], R17 ;  /* 0x002158113c007388 */ /* 0x000fe20000004800 */
[----:B------:R-:W-:Y:S01]  /*95f0*/  FMUL.FTZ R111, R149, R68 ;  /* 0x00000044956f7220 */ /* 0x000fe20000410000 */
[----:B------:R-:W-:Y:S01]  /*9600*/  IADD3 R149, R130, 0x500, RZ ;  /* 0x0000050082957810 */ /* 0x000fe20007ffe0ff */
[----:B------:R-:W-:-:S02]  /*9610*/  FMUL.FTZ R13, R44, R121 ;  /* 0x000000792c0d7220 */ /* 0x000fc40000410000 */
[----:B------:R-:W-:Y:S01]  /*9620*/  FFMA.FTZ R12, R20, R18, -R11 ;  /* 0x00000012140c7223 */ /* 0x000fe2000001080b */
[----:B------:R0:W-:Y:S01]  /*9630*/  STS [R60.X4+0x215c], R111 ;  /* 0x00215c6f3c007388 */ /* 0x0001e20000004800 */
[----:B------:R-:W-:Y:S01]  /*9640*/  FFMA.FTZ R68, R15, R68, -R146 ;  /* 0x000000440f447223 */ /* 0x000fe20000010892 */
[----:B------:R-:W-:Y:S01]  /*9650*/  LEA.HI.SX32 R146, R175, R130, 0x1b ;  /* 0x00000082af927211 */ /* 0x000fe200078fdaff */
[----:B------:R-:W-:Y:S02]  /*9660*/  FMUL.FTZ R11, R143, R176 ;  /* 0x000000b08f0b7220 */ /* 0x000fe40000410000 */
[----:B------:R-:W-:Y:S02]  /*9670*/  FMUL.FTZ R15, R18, UR36 ;  /* 0x00000024120f7c20 */ /* 0x000fe40008410000 */
[----:B------:R-:W-:Y:S02]  /*9680*/  FMUL.FTZ R19, R19, -R18 ;  /* 0x8000001213137220 */ /* 0x000fe40000410000 */
[-C--:B------:R-:W-:Y:S01]  /*9690*/  FFMA.FTZ R143, R143, -R13.reuse, R207 ;  /* 0x8000000d8f8f7223 */ /* 0x080fe200000100cf */
[----:B0-----:R-:W-:Y:S01]  /*96a0*/  HADD2.F32 R111, -RZ, R115.H0_H0 ;  /* 0x20000073ff6f7230 */ /* 0x001fe20000004100 */
[----:B------:R-:W-:-:S02]  /*96b0*/  FFMA.FTZ R14, R144, -R13, R208 ;  /* 0x8000000d900e7223 */ /* 0x000fc400000100d0 */
[----:B------:R-:W-:Y:S02]  /*96c0*/  FFMA.FTZ R13, R144, R18, R11 ;  /* 0x00000012900d7223 */ /* 0x000fe4000001000b */
[----:B------:R-:W-:Y:S01]  /*96d0*/  FADD.FTZ R110, R173, R12 ;  /* 0x0000000cad6e7221 */ /* 0x000fe20000010000 */
[----:B------:R-:W-:Y:S01]  /*96e0*/  IADD3 R173, R130, 0x700, RZ ;  /* 0x0000070082ad7810 */ /* 0x000fe20007ffe0ff */
[C---:B------:R-:W-:Y:S02]  /*96f0*/  FMUL.FTZ R11, R176.reuse, UR36 ;  /* 0x00000024b00b7c20 */ /* 0x040fe40008410000 */
[----:B------:R-:W-:Y:S02]  /*9700*/  FFMA.FTZ R12, R176, UR35, -R15 ;  /* 0x00000023b00c7c23 */ /* 0x000fe4000801080f */
[----:B------:R-:W-:Y:S02]  /*9710*/  FFMA.FTZ R19, R20, R176, R19 ;  /* 0x000000b014137223 */ /* 0x000fe40000010013 */
[----:B------:R-:W-:-:S02]  /*9720*/  FFMA.FTZ R11, R18, UR35, R11 ;  /* 0x00000023120b7c23 */ /* 0x000fc4000801000b */
[----:B------:R-:W-:Y:S02]  /*9730*/  FMUL.FTZ R12, R143, R12 ;  /* 0x0000000c8f0c7220 */ /* 0x000fe40000410000 */
[----:B------:R-:W-:Y:S02]  /*9740*/  FFMA.FTZ R87, R43, R16, R87 ;  /* 0x000000102b577223 */ /* 0x000fe40000010057 */
[----:B------:R-:W-:Y:S02]  /*9750*/  FADD.FTZ R103, R70, R103 ;  /* 0x0000006746677221 */ /* 0x000fe40000010000 */
[----:B------:R-:W-:Y:S02]  /*9760*/  FMUL.FTZ R20, R44, R176 ;  /* 0x000000b02c147220 */ /* 0x000fe40000410000 */
[----:B------:R-:W-:Y:S02]  /*9770*/  FADD.FTZ R16, -R174, R19 ;  /* 0x00000013ae107221 */ /* 0x000fe40000010100 */
[----:B------:R-:W-:-:S02]  /*9780*/  FMUL.FTZ R70, R44, R18 ;  /* 0x000000122c467220 */ /* 0x000fc40000410000 */
[----:B------:R-:W-:Y:S02]  /*9790*/  FFMA.FTZ R12, R14, R11, R12 ;  /* 0x0000000b0e0c7223 */ /* 0x000fe4000001000c */
[----:B------:R-:W-:Y:S02]  /*97a0*/  FMUL.FTZ R15, R143, R20 ;  /* 0x000000148f0f7220 */ /* 0x000fe40000410000 */
[----:B------:R-:W-:Y:S02]  /*97b0*/  FMUL.FTZ R11, R21, -R16 ;  /* 0x80000010150b7220 */ /* 0x000fe40000410000 */
[----:B------:R-:W-:Y:S02]  /*97c0*/  FMUL.FTZ R143, R143, R70 ;  /* 0x000000468f8f7220 */ /* 0x000fe40000410000 */
[-C--:B------:R-:W-:Y:S02]  /*97d0*/  FFMA.FTZ R88, R44, R13.reuse, R88 ;  /* 0x0000000d2c587223 */ /* 0x080fe40000010058 */
[----:B------:R-:W-:-:S02]  /*97e0*/  FFMA.FTZ R18, R121, R13, R12 ;  /* 0x0000000d79127223 */ /* 0x000fc4000001000c */
[----:B------:R-:W-:Y:S02]  /*97f0*/  FMUL.FTZ R13, R45, R111 ;  /* 0x0000006f2d0d7220 */ /* 0x000fe40000410000 */
[C---:B------:R-:W-:Y:S02]  /*9800*/  FMUL.FTZ R17, R121.reuse, R70 ;  /* 0x0000004679117220 */ /* 0x040fe40000410000 */
[----:B------:R-:W-:Y:S01]  /*9810*/  FMUL.FTZ R19, R121, R20 ;  /* 0x0000001479137220 */ /* 0x000fe20000410000 */
[----:B------:R-:W-:Y:S01]  /*9820*/  HADD2.F32 R121, -RZ, R116.H0_H0 ;  /* 0x20000074ff797230 */ /* 0x000fe20000004100 */
[----:B------:R-:W-:Y:S01]  /*9830*/  FFMA.FTZ R12, R22, R110, -R11 ;  /* 0x0000006e160c7223 */ /* 0x000fe2000001080b */
[----:B------:R0:W-:Y:S01]  /*9840*/  STS [R60.X4+0x2150], R17 ;  /* 0x002150113c007388 */ /* 0x0001e20000004800 */
[C---:B------:R-:W-:Y:S02]  /*9850*/  FFMA.FTZ R70, R14.reuse, R70, R15 ;  /* 0x000000460e467223 */ /* 0x040fe4000001000f */
[----:B------:R-:W-:Y:S01]  /*9860*/  FFMA.FTZ R20, R14, R20, -R143 ;  /* 0x000000140e147223 */ /* 0x000fe2000001088f */
[----:B------:R-:W-:Y:S01]  /*9870*/  STS [R60.X4+0x2154], R19 ;  /* 0x002154133c007388 */ /* 0x000fe20000004800 */
[----:B------:R-:W-:-:S02]  /*9880*/  FMUL.FTZ R11, R141, R16 ;  /* 0x000000108d0b7220 */ /* 0x000fc40000410000 */
[-C--:B------:R-:W-:Y:S02]  /*9890*/  FMUL.FTZ R21, R21, -R110.reuse ;  /* 0x8000006e15157220 */ /* 0x080fe40000410000 */
[----:B------:R-:W-:Y:S02]  /*98a0*/  FMUL.FTZ R14, R110, UR36 ;  /* 0x000000246e0e7c20 */ /* 0x000fe40008410000 */
[-C--:B------:R-:W-:Y:S02]  /*98b0*/  FFMA.FTZ R141, R141, -R13.reuse, R205 ;  /* 0x8000000d8d8d7223 */ /* 0x080fe400000100cd */
[C---:B------:R-:W-:Y:S02]  /*98c0*/  FFMA.FTZ R13, R142.reuse, -R13, R206 ;  /* 0x8000000d8e0d7223 */ /* 0x040fe400000100ce */
[----:B------:R-:W-:Y:S02]  /*98d0*/  FFMA.FTZ R142, R142, R110, R11 ;  /* 0x0000006e8e8e7223 */ /* 0x000fe4000001000b */
[----:B------:R-:W-:-:S02]  /*98e0*/  FFMA.FTZ R21, R22, R16, R21 ;  /* 0x0000001016157223 */ /* 0x000fc40000010015 */
[C---:B------:R-:W-:Y:S02]  /*98f0*/  FMUL.FTZ R11, R16.reuse, UR36 ;  /* 0x00000024100b7c20 */ /* 0x040fe40008410000 */
[----:B------:R-:W-:Y:S02]  /*9900*/  FFMA.FTZ R14, R16, UR35, -R14 ;  /* 0x00000023100e7c23 */ /* 0x000fe4000801080e */
[C---:B------:R-:W-:Y:S02]  /*9910*/  FMUL.FTZ R16, R45.reuse, R16 ;  /* 0x000000102d107220 */ /* 0x040fe40000410000 */
[----:B------:R-:W-:Y:S02]  /*9920*/  FMUL.FTZ R22, R45, R110 ;  /* 0x0000006e2d167220 */ /* 0x000fe40000410000 */
[----:B------:R-:W-:Y:S01]  /*9930*/  FADD.FTZ R120, R171, R12 ;  /* 0x0000000cab787221 */ /* 0x000fe20000010000 */
[----:B------:R-:W-:Y:S01]  /*9940*/  IADD3 R171, R130, 0x6c0, RZ ;  /* 0x000006c082ab7810 */ /* 0x000fe20007ffe0ff */
[----:B------:R-:W-:-:S02]  /*9950*/  FFMA.FTZ R12, R110, UR35, R11 ;  /* 0x000000236e0c7c23 */ /* 0x000fc4000801000b */
[----:B------:R-:W-:Y:S01]  /*9960*/  FADD.FTZ R172, -R172, R21 ;  /* 0x00000015acac7221 */ /* 0x000fe20000010100 */
[----:B------:R-:W-:Y:S01]  /*9970*/  LEA.HI.SX32 R144, R171, R130, 0x1b ;  /* 0x00000082ab907211 */ /* 0x000fe200078fdaff */
[C---:B------:R-:W-:Y:S02]  /*9980*/  FMUL.FTZ R11, R141.reuse, R16 ;  /* 0x000000108d0b7220 */ /* 0x040fe40000410000 */
[C---:B------:R-:W-:Y:S02]  /*9990*/  FMUL.FTZ R21, R141.reuse, R22 ;  /* 0x000000168d157220 */ /* 0x040fe40000410000 */
[----:B------:R-:W-:Y:S02]  /*99a0*/  FMUL.FTZ R14, R141, R14 ;  /* 0x0000000e8d0e7220 */ /* 0x000fe40000410000 */
[-C--:B------:R-:W-:Y:S02]  /*99b0*/  FMUL.FTZ R15, R111, R22.reuse ;  /* 0x000000166f0f7220 */ /* 0x080fe40000410000 */
[----:B------:R-:W-:-:S02]  /*99c0*/  FFMA.FTZ R22, R13, R22, R11 ;  /* 0x000000160d167223 */ /* 0x000fc4000001000b */
[C---:B------:R-:W-:Y:S01]  /*99d0*/  FFMA.FTZ R21, R13.reuse, R16, -R21 ;  /* 0x000000100d157223 */ /* 0x040fe20000010815 */
[----:B------:R1:W-:Y:S01]  /*99e0*/  STS [R60.X4+0x2148], R15 ;  /* 0x0021480f3c007388 */ /* 0x0003e20000004800 */
[----:B------:R-:W-:Y:S02]  /*99f0*/  FFMA.FTZ R13, R13, R12, R14 ;  /* 0x0000000c0d0d7223 */ /* 0x000fe4000001000e */
[----:B------:R-:W-:Y:S02]  /*9a00*/  FMUL.FTZ R11, R23, -R172 ;  /* 0x800000ac170b7220 */ /* 0x000fe40000410000 */
[C---:B0-----:R-:W-:Y:S02]  /*9a10*/  FMUL.FTZ R17, R111.reuse, R16 ;  /* 0x000000106f117220 */ /* 0x041fe40000410000 */
[----:B------:R-:W-:Y:S02]  /*9a20*/  FFMA.FTZ R111, R111, R142, R13 ;  /* 0x0000008e6f6f7223 */ /* 0x000fe4000001000d */
[----:B------:R-:W-:Y:S01]  /*9a30*/  FMUL.FTZ R13, R46, R121 ;  /* 0x000000792e0d7220 */ /* 0x000fe20000410000 */
[----:B------:R0:W-:Y:S01]  /*9a40*/  STS [R60.X4+0x214c], R17 ;  /* 0x00214c113c007388 */ /* 0x0001e20000004800 */
[----:B------:R-:W-:-:S02]  /*9a50*/  FFMA.FTZ R12, R24, R120, -R11 ;  /* 0x00000078180c7223 */ /* 0x000fc4000001080b */
[----:B------:R-:W-:Y:S02]  /*9a60*/  FMUL.FTZ R11, R139, R172 ;  /* 0x000000ac8b0b7220 */ /* 0x000fe40000410000 */
[----:B-1----:R-:W-:Y:S02]  /*9a70*/  FMUL.FTZ R15, R120, UR36 ;  /* 0x00000024780f7c20 */ /* 0x002fe40008410000 */
[----:B------:R-:W-:Y:S02]  /*9a80*/  FADD.FTZ R101, R18, R101 ;  /* 0x0000006512657221 */ /* 0x000fe40000010000 */
[----:B------:R-:W-:Y:S02]  /*9a90*/  FMUL.FTZ R23, R23, -R120 ;  /* 0x8000007817177220 */ /* 0x000fe40000410000 */
[-C--:B------:R-:W-:Y:S02]  /*9aa0*/  FFMA.FTZ R139, R139, -R13.reuse, R203 ;  /* 0x8000000d8b8b7223 */ /* 0x080fe400000100cb */
[----:B------:R-:W-:-:S02]  /*9ab0*/  FFMA.FTZ R14, R140, -R13, R204 ;  /* 0x8000000d8c0e7223 */ /* 0x000fc400000100cc */
[----:B------:R-:W-:Y:S01]  /*9ac0*/  FFMA.FTZ R13, R140, R120, R11 ;  /* 0x000000788c0d7223 */ /* 0x000fe2000001000b */
[----:B------:R-:W-:Y:S01]  /*9ad0*/  HADD2.F32 R140, -RZ, R117.H0_H0 ;  /* 0x20000075ff8c7230 */ /* 0x000fe20000004100 */
[----:B------:R-:W-:Y:S01]  /*9ae0*/  FADD.FTZ R18, R169, R12 ;  /* 0x0000000ca9127221 */ /* 0x000fe20000010000 */
[----:B------:R-:W-:Y:S01]  /*9af0*/  IADD3 R169, R130, 0x680, RZ ;  /* 0x0000068082a97810 */ /* 0x000fe20007ffe0ff */
[C---:B------:R-:W-:Y:S02]  /*9b00*/  FMUL.FTZ R11, R172.reuse, UR36 ;  /* 0x00000024ac0b7c20 */ /* 0x040fe40008410000 */
[----:B------:R-:W-:Y:S02]  /*9b10*/  FFMA.FTZ R12, R172, UR35, -R15 ;  /* 0x00000023ac0c7c23 */ /* 0x000fe4000801080f */
[----:B------:R-:W-:Y:S02]  /*9b20*/  FFMA.FTZ R23, R24, R172, R23 ;  /* 0x000000ac18177223 */ /* 0x000fe40000010017 */
[----:B------:R-:W-:-:S02]  /*9b30*/  FMUL.FTZ R24, R46, R120 ;  /* 0x000000782e187220 */ /* 0x000fc40000410000 */
[----:B------:R-:W-:Y:S02]  /*9b40*/  FFMA.FTZ R11, R120, UR35, R11 ;  /* 0x00000023780b7c23 */ /* 0x000fe4000801000b */
[C---:B------:R-:W-:Y:S02]  /*9b50*/  FMUL.FTZ R12, R139.reuse, R12 ;  /* 0x0000000c8b0c7220 */ /* 0x040fe40000410000 */
[----:B------:R-:W-:Y:S02]  /*9b60*/  FADD.FTZ R16, -R170, R23 ;  /* 0x00000017aa107221 */ /* 0x000fe40000010100 */
[----:B------:R-:W-:Y:S02]  /*9b70*/  FMUL.FTZ R15, R46, R172 ;  /* 0x000000ac2e0f7220 */ /* 0x000fe40000410000 */
[----:B------:R-:W-:Y:S02]  /*9b80*/  FMUL.FTZ R23, R139, R24 ;  /* 0x000000188b177220 */ /* 0x000fe40000410000 */
[----:B------:R-:W-:-:S02]  /*9b90*/  FFMA.FTZ R12, R14, R11, R12 ;  /* 0x0000000b0e0c7223 */ /* 0x000fc4000001000c */
[----:B------:R-:W-:Y:S02]  /*9ba0*/  FADD.FTZ R102, R71, R102 ;  /* 0x0000006647667221 */ /* 0x000fe40000010000 */
[----:B------:R-:W-:Y:S02]  /*9bb0*/  FMUL.FTZ R11, R25, -R16 ;  /* 0x80000010190b7220 */ /* 0x000fe40000410000 */
[-C--:B0-----:R-:W-:Y:S02]  /*9bc0*/  FMUL.FTZ R17, R139, R15.reuse ;  /* 0x0000000f8b117220 */ /* 0x081fe40000410000 */
[-C--:B------:R-:W-:Y:S02]  /*9bd0*/  FMUL.FTZ R71, R121, R15.reuse ;  /* 0x0000000f79477220 */ /* 0x080fe40000410000 */
[----:B------:R-:W-:Y:S02]  /*9be0*/  FFMA.FTZ R23, R14, R15, -R23 ;  /* 0x0000000f0e177223 */ /* 0x000fe40000010817 */
[----:B------:R-:W-:Y:S01]  /*9bf0*/  FFMA.FTZ R90, R46, R13, R90 ;  /* 0x0000000d2e5a7223 */ /* 0x000fe2000001005a */
[----:B------:R-:W-:Y:S01]  /*9c00*/  STS [R60.X4+0x2144], R71 ;  /* 0x002144473c007388 */ /* 0x000fe20000004800 */
[----:B------:R-:W-:-:S02]  /*9c10*/  FMUL.FTZ R25, R25, -R18 ;  /* 0x8000001219197220 */ /* 0x000fc40000410000 */
[----:B------:R-:W-:Y:S02]  /*9c20*/  FFMA.FTZ R110, R121, R13, R12 ;  /* 0x0000000d796e7223 */ /* 0x000fe4000001000c */
[----:B------:R-:W-:Y:S02]  /*9c30*/  FMUL.FTZ R15, R18, UR36 ;  /* 0x00000024120f7c20 */ /* 0x000fe40008410000 */
[----:B------:R-:W-:Y:S02]  /*9c40*/  FMUL.FTZ R13, R47, R140 ;  /* 0x0000008c2f0d7220 */ /* 0x000fe40000410000 */
[----:B------:R-:W-:Y:S02]  /*9c50*/  FMUL.FTZ R19, R121, R24 ;  /* 0x0000001879137220 */ /* 0x000fe40000410000 */
[----:B------:R-:W-:Y:S02]  /*9c60*/  FFMA.FTZ R12, R26, R18, -R11 ;  /* 0x000000121a0c7223 */ /* 0x000fe4000001080b */
[----:B------:R-:W-:Y:S01]  /*9c70*/  FFMA.FTZ R24, R14, R24, R17 ;  /* 0x000000180e187223 */ /* 0x000fe20000010011 */
[----:B------:R-:W-:Y:S01]  /*9c80*/  STS [R60.X4+0x2140], R19 ;  /* 0x002140133c007388 */ /* 0x000fe20000004800 */
[----:B------:R-:W-:-:S02]  /*9c90*/  FMUL.FTZ R11, R16, UR36 ;  /* 0x00000024100b7c20 */ /* 0x000fc40008410000 */
[-C--:B------:R-:W-:Y:S02]  /*9ca0*/  FFMA.FTZ R25, R26, R16.reuse, R25 ;  /* 0x000000101a197223 */ /* 0x080fe40000010019 */
[-C--:B------:R-:W-:Y:S02]  /*9cb0*/  FMUL.FTZ R14, R138, R16.reuse ;  /* 0x000000108a0e7220 */ /* 0x080fe40000410000 */
[----:B------:R-:W-:Y:S02]  /*9cc0*/  FFMA.FTZ R15, R16, UR35, -R15 ;  /* 0x00000023100f7c23 */ /* 0x000fe4000801080f */
[----:B------:R-:W-:Y:S02]  /*9cd0*/  FFMA.FTZ R138, R138, -R13, R202 ;  /* 0x8000000d8a8a7223 */ /* 0x000fe400000100ca */
[----:B------:R-:W-:Y:S02]  /*9ce0*/  FMUL.FTZ R16, R47, R16 ;  /* 0x000000102f107220 */ /* 0x000fe40000410000 */
[----:B------:R-:W-:Y:S01]  /*9cf0*/  FADD.FTZ R120, R167, R12 ;  /* 0x0000000ca7787221 */ /* 0x000fe20000010000 */
[----:B------:R-:W-:Y:S01]  /*9d00*/  IADD3 R167, R130, 0x640, RZ ;  /* 0x0000064082a77810 */ /* 0x000fe20007ffe0ff */
[----:B------:R-:W-:-:S02]  /*9d10*/  FFMA.FTZ R12, R18, UR35, R11 ;  /* 0x00000023120c7c23 */ /* 0x000fc4000801000b */
[-C--:B------:R-:W-:Y:S02]  /*9d20*/  FFMA.FTZ R14, R137, R18.reuse, R14 ;  /* 0x00000012890e7223 */ /* 0x080fe4000001000e */
[----:B------:R-:W-:Y:S02]  /*9d30*/  FMUL.FTZ R11, R47, R18 ;  /* 0x000000122f0b7220 */ /* 0x000fe40000410000 */
[----:B------:R-:W-:Y:S02]  /*9d40*/  FFMA.FTZ R13, R137, -R13, R201 ;  /* 0x8000000d890d7223 */ /* 0x000fe400000100c9 */
[----:B------:R-:W-:Y:S02]  /*9d50*/  FMUL.FTZ R18, R138, R16 ;  /* 0x000000108a127220 */ /* 0x000fe40000410000 */
[----:B------:R-:W-:Y:S02]  /*9d60*/  FADD.FTZ R168, -R168, R25 ;  /* 0x00000019a8a87221 */ /* 0x000fe40000010100 */
[----:B------:R-:W-:-:S02]  /*9d70*/  FMUL.FTZ R26, R138, R11 ;  /* 0x0000000b8a1a7220 */ /* 0x000fc40000410000 */
[-C--:B------:R-:W-:Y:S02]  /*9d80*/  FMUL.FTZ R17, R140, R11.reuse ;  /* 0x0000000b8c117220 */ /* 0x080fe40000410000 */
[----:B------:R-:W-:Y:S02]  /*9d90*/  FFMA.FTZ R25, R13, R11, R18 ;  /* 0x0000000b0d197223 */ /* 0x000fe40000010012 */
[C---:B------:R-:W-:Y:S01]  /*9da0*/  FMUL.FTZ R11, R27.reuse, -R168 ;  /* 0x800000a81b0b7220 */ /* 0x040fe20000410000 */
[----:B------:R0:W-:Y:S01]  /*9db0*/  STS [R60.X4+0x2138], R17 ;  /* 0x002138113c007388 */ /* 0x0001e20000004800 */
[----:B------:R-:W-:Y:S02]  /*9dc0*/  FMUL.FTZ R15, R138, R15 ;  /* 0x0000000f8a0f7220 */ /* 0x000fe40000410000 */
[----:B------:R-:W-:Y:S02]  /*9dd0*/  FMUL.FTZ R27, R27, -R120 ;  /* 0x800000781b1b7220 */ /* 0x000fe40000410000 */
[----:B------:R-:W-:-:S02]  /*9de0*/  FFMA.FTZ R15, R13, R12, R15 ;  /* 0x0000000c0d0f7223 */ /* 0x000fc4000001000f */
[C---:B------:R-:W-:Y:S02]  /*9df0*/  FFMA.FTZ R27, R28.reuse, R168, R27 ;  /* 0x000000a81c1b7223 */ /* 0x040fe4000001001b */
[----:B------:R-:W-:Y:S02]  /*9e00*/  FFMA.FTZ R12, R28, R120, -R11 ;  /* 0x000000781c0c7223 */ /* 0x000fe4000001080b */
[----:B------:R-:W-:Y:S02]  /*9e10*/  FADD.FTZ R166, -R166, R27 ;  /* 0x0000001ba6a67221 */ /* 0x000fe40000010100 */
[----:B------:R-:W-:Y:S01]  /*9e20*/  FADD.FTZ R28, R165, R12 ;  /* 0x0000000ca51c7221 */ /* 0x000fe20000010000 */
[----:B------:R-:W-:Y:S01]  /*9e30*/  IADD3 R165, R130, 0x600, RZ ;  /* 0x0000060082a57810 */ /* 0x000fe20007ffe0ff */
[C---:B------:R-:W-:Y:S02]  /*9e40*/  FMUL.FTZ R11, R29.reuse, -R166 ;  /* 0x800000a61d0b7220 */ /* 0x040fe40000410000 */
[----:B------:R-:W-:-:S02]  /*9e50*/  FMUL.FTZ R29, R29, -R28 ;  /* 0x8000001c1d1d7220 */ /* 0x000fc40000410000 */
[C---:B------:R-:W-:Y:S02]  /*9e60*/  FFMA.FTZ R12, R30.reuse, R28, -R11 ;  /* 0x0000001c1e0c7223 */ /* 0x040fe4000001080b */
[----:B------:R-:W-:Y:S02]  /*9e70*/  FFMA.FTZ R29, R30, R166, R29 ;  /* 0x000000a61e1d7223 */ /* 0x000fe4000001001d */
[----:B------:R-:W-:Y:S02]  /*9e80*/  FMUL.FTZ R11, R168, UR36 ;  /* 0x00000024a80b7c20 */ /* 0x000fe40008410000 */
[----:B------:R-:W-:Y:S02]  /*9e90*/  FADD.FTZ R164, -R164, R29 ;  /* 0x0000001da4a47221 */ /* 0x000fe40000010100 */
[----:B------:R-:W-:Y:S02]  /*9ea0*/  FADD.FTZ R163, R163, R12 ;  /* 0x0000000ca3a37221 */ /* 0x000fe40000010000 */
[----:B------:R-:W-:-:S02]  /*9eb0*/  FFMA.FTZ R18, R120, UR35, R11 ;  /* 0x0000002378127c23 */ /* 0x000fc4000801000b */
[----:B------:R-:W-:Y:S02]  /*9ec0*/  FMUL.FTZ R11, R31, -R164 ;  /* 0x800000a41f0b7220 */ /* 0x000fe40000410000 */
[----:B------:R-:W-:Y:S01]  /*9ed0*/  FADD.FTZ R100, R111, R100 ;  /* 0x000000646f647221 */ /* 0x000fe20000010000 */
[----:B------:R-:W-:Y:S01]  /*9ee0*/  HADD2.F32 R111, -RZ, R118.H0_H0 ;  /* 0x20000076ff6f7230 */ /* 0x000fe20000004100 */
[----:B------:R-:W-:Y:S02]  /*9ef0*/  FMUL.FTZ R31, R31, -R163 ;  /* 0x800000a31f1f7220 */ /* 0x000fe40000410000 */
[----:B------:R-:W-:Y:S02]  /*9f00*/  FFMA.FTZ R15, R140, R14, R15 ;  /* 0x0000000e8c0f7223 */ /* 0x000fe4000001000f */
[----:B------:R-:W-:Y:S02]  /*9f10*/  FFMA.FTZ R31, R32, R164, R31 ;  /* 0x000000a4201f7223 */ /* 0x000fe4000001001f */
[----:B------:R-:W-:-:S02]  /*9f20*/  FFMA.FTZ R26, R13, R16, -R26 ;  /* 0x000000100d1a7223 */ /* 0x000fc4000001081a */
[----:B------:R-:W-:Y:S02]  /*9f30*/  FFMA.FTZ R12, R32, R163, -R11 ;  /* 0x000000a3200c7223 */ /* 0x000fe4000001080b */
[----:B------:R-:W-:Y:S02]  /*9f40*/  FMUL.FTZ R13, R48, R111 ;  /* 0x0000006f300d7220 */ /* 0x000fe40000410000 */
[----:B------:R-:W-:Y:S02]  /*9f50*/  FADD.FTZ R98, R15, R98 ;  /* 0x000000620f627221 */ /* 0x000fe40000010000 */
[----:B------:R-:W-:Y:S02]  /*9f60*/  FADD.FTZ R162, -R162, R31 ;  /* 0x0000001fa2a27221 */ /* 0x000fe40000010100 */
[----:B------:R-:W-:Y:S02]  /*9f70*/  FFMA.FTZ R219, R47, R14, R219 ;  /* 0x0000000e2fdb7223 */ /* 0x000fe400000100db */
[----:B------:R-:W-:-:S02]  /*9f80*/  FMUL.FTZ R15, R120, UR36 ;  /* 0x00000024780f7c20 */ /* 0x000fc40008410000 */
[----:B------:R-:W-:Y:S02]  /*9f90*/  FADD.FTZ R161, R161, R12 ;  /* 0x0000000ca1a17221 */ /* 0x000fe40000010000 */
[----:B------:R-:W-:Y:S02]  /*9fa0*/  FFMA.FTZ R14, R135, -R13, R199 ;  /* 0x8000000d870e7223 */ /* 0x000fe400000100c7 */
[----:B0-----:R-:W-:Y:S02]  /*9fb0*/  FMUL.FTZ R17, R48, R168 ;  /* 0x000000a830117220 */ /* 0x001fe40000410000 */
[----:B------:R-:W-:Y:S02]  /*9fc0*/  FMUL.FTZ R19, R140, R16 ;  /* 0x000000108c137220 */ /* 0x000fe40000410000 */
[C---:B------:R-:W-:Y:S02]  /*9fd0*/  FMUL.FTZ R11, R33.reuse, -R162 ;  /* 0x800000a2210b7220 */ /* 0x040fe40000410000 */
[----:B------:R-:W-:Y:S01]  /*9fe0*/  FFMA.FTZ R15, R168, UR35, -R15 ;  /* 0x00000023a80f7c23 */ /* 0x000fe2000801080f */
[----:B------:R0:W-:Y:S01]  /*9ff0*/  STS [R60.X4+0x213c], R19 ;  /* 0x00213c133c007388 */ /* 0x0001e20000004800 */
[----:B------:R-:W-:-:S02]  /*a000*/  FMUL.FTZ R33, R33, -R161 ;  /* 0x800000a121217220 */ /* 0x000fc40000410000 */
[----:B------:R-:W-:Y:S02]  /*a010*/  FFMA.FTZ R13, R136, -R13, R200 ;  /* 0x8000000d880d7223 */ /* 0x000fe400000100c8 */
[----:B------:R-:W-:Y:S02]  /*a020*/  FMUL.FTZ R16, R48, R120 ;  /* 0x0000007830107220 */ /* 0x000fe40000410000 */
[C---:B------:R-:W-:Y:S02]  /*a030*/  FMUL.FTZ R27, R14.reuse, R17 ;  /* 0x000000110e1b7220 */ /* 0x040fe40000410000 */
[----:B------:R-:W-:Y:S02]  /*a040*/  FMUL.FTZ R15, R14, R15 ;  /* 0x0000000f0e0f7220 */ /* 0x000fe40000410000 */
[----:B------:R-:W-:Y:S02]  /*a050*/  FFMA.FTZ R33, R34, R162, R33 ;  /* 0x000000a222217223 */ /* 0x000fe40000010021 */
[----:B------:R-:W-:-:S02]  /*a060*/  FMUL.FTZ R14, R14, R16 ;  /* 0x000000100e0e7220 */ /* 0x000fc40000410000 */
[-C--:B------:R-:W-:Y:S02]  /*a070*/  FFMA.FTZ R27, R13, R16.reuse, R27 ;  /* 0x000000100d1b7223 */ /* 0x080fe4000001001b */
[----:B0-----:R-:W-:Y:S01]  /*a080*/  FMUL.FTZ R19, R111, R16 ;  /* 0x000000106f137220 */ /* 0x001fe20000410000 */
[----:B------:R-:W-:Y:S01]  /*a090*/  HADD2.F32 R16, -RZ, R119.H0_H0 ;  /* 0x20000077ff107230 */ /* 0x000fe20000004100 */
[----:B------:R-:W-:Y:S01]  /*a0a0*/  FFMA.FTZ R12, R34, R161, -R11 ;  /* 0x000000a1220c7223 */ /* 0x000fe2000001080b */
[----:B------:R-:W-:Y:S01]  /*a0b0*/  HADD2.F32 R34, -RZ, R123.H0_H0 ;  /* 0x2000007bff227230 */ /* 0x000fe20000004100 */
[----:B------:R-:W-:Y:S01]  /*a0c0*/  FADD.FTZ R160, -R160, R33 ;  /* 0x00000021a0a07221 */ /* 0x000fe20000010100 */
[----:B------:R0:W-:Y:S01]  /*a0d0*/  STS [R60.X4+0x2130], R19 ;  /* 0x002130133c007388 */ /* 0x0001e20000004800 */
[C---:B------:R-:W-:Y:S02]  /*a0e0*/  FFMA.FTZ R71, R13.reuse, R17, -R14 ;  /* 0x000000110d477223 */ /* 0x040fe4000001080e */
[----:B------:R-:W-:-:S02]  /*a0f0*/  FFMA.FTZ R18, R13, R18, R15 ;  /* 0x000000120d127223 */ /* 0x000fc4000001000f */
[----:B------:R-:W-:Y:S02]  /*a100*/  FADD.FTZ R159, R159, R12 ;  /* 0x0000000c9f9f7221 */ /* 0x000fe40000010000 */
[----:B------:R-:W-:Y:S02]  /*a110*/  FMUL.FTZ R17, R111, R17 ;  /* 0x000000116f117220 */ /* 0x000fe40000410000 */
[----:B------:R-:W-:Y:S02]  /*a120*/  FMUL.FTZ R13, R49, R16 ;  /* 0x00000010310d7220 */ /* 0x000fe40000410000 */
[C---:B------:R-:W-:Y:S01]  /*a130*/  FMUL.FTZ R12, R35.reuse, -R160 ;  /* 0x800000a0230c7220 */ /* 0x040fe20000410000 */
[----:B------:R1:W-:Y:S01]  /*a140*/  STS [R60.X4+0x2134], R17 ;  /* 0x002134113c007388 */ /* 0x0003e20000004800 */
[----:B------:R-:W-:Y:S02]  /*a150*/  FMUL.FTZ R35, R35, -R159 ;  /* 0x8000009f23237220 */ /* 0x000fe40000410000 */
[----:B------:R-:W-:-:S02]  /*a160*/  FFMA.FTZ R14, R134, -R13, R198 ;  /* 0x8000000d860e7223 */ /* 0x000fc400000100c6 */
[----:B0-----:R-:W-:Y:S02]  /*a170*/  FFMA.FTZ R19, R133, -R13, R197 ;  /* 0x8000000d85137223 */ /* 0x001fe400000100c5 */
[----:B------:R-:W-:Y:S02]  /*a180*/  FFMA.FTZ R12, R36, R159, -R12 ;  /* 0x0000009f240c7223 */ /* 0x000fe4000001080c */
[----:B------:R-:W-:Y:S02]  /*a190*/  FMUL.FTZ R13, R166, UR36 ;  /* 0x00000024a60d7c20 */ /* 0x000fe40008410000 */
[----:B-1----:R-:W-:Y:S02]  /*a1a0*/  FMUL.FTZ R17, R49, R166 ;  /* 0x000000a631117220 */ /* 0x002fe40000410000 */
[----:B------:R-:W-:Y:S02]  /*a1b0*/  FFMA.FTZ R35, R36, R160, R35 ;  /* 0x000000a024237223 */ /* 0x000fe40000010023 */
[----:B------:R-:W-:-:S02]  /*a1c0*/  FADD.FTZ R157, R157, R12 ;  /* 0x0000000c9d9d7221 */ /* 0x000fc40000010000 */
[C---:B------:R-:W-:Y:S02]  /*a1d0*/  FFMA.FTZ R138, R28.reuse, UR35, R13 ;  /* 0x000000231c8a7c23 */ /* 0x040fe4000801000d */
[----:B------:R-:W-:Y:S02]  /*a1e0*/  FMUL.FTZ R15, R28, UR36 ;  /* 0x000000241c0f7c20 */ /* 0x000fe40008410000 */
[----:B------:R-:W-:Y:S02]  /*a1f0*/  FMUL.FTZ R13, R49, R28 ;  /* 0x0000001c310d7220 */ /* 0x000fe40000410000 */
[----:B------:R-:W-:Y:S02]  /*a200*/  FMUL.FTZ R12, R14, R17 ;  /* 0x000000110e0c7220 */ /* 0x000fe40000410000 */
[----:B------:R-:W-:Y:S02]  /*a210*/  FADD.FTZ R158, -R158, R35 ;  /* 0x000000239e9e7221 */ /* 0x000fe40000010100 */
[----:B------:R-:W-:-:S02]  /*a220*/  FFMA.FTZ R15, R166, UR35, -R15 ;  /* 0x00000023a60f7c23 */ /* 0x000fc4000801080f */
[----:B------:R-:W-:Y:S02]  /*a230*/  FFMA.FTZ R35, R19, R13, R12 ;  /* 0x0000000d13237223 */ /* 0x000fe4000001000c */
[C---:B------:R-:W-:Y:S02]  /*a240*/  FMUL.FTZ R12, R37.reuse, -R158 ;  /* 0x8000009e250c7220 */ /* 0x040fe40000410000 */
[C---:B------:R-:W-:Y:S02]  /*a250*/  FMUL.FTZ R137, R14.reuse, R15 ;  /* 0x0000000f0e897220 */ /* 0x040fe40000410000 */
[----:B------:R-:W-:Y:S02]  /*a260*/  FMUL.FTZ R36, R14, R13 ;  /* 0x0000000d0e247220 */ /* 0x000fe40000410000 */
[-C--:B------:R-:W-:Y:S02]  /*a270*/  FMUL.FTZ R37, R37, -R157.reuse ;  /* 0x8000009d25257220 */ /* 0x080fe40000410000 */
[----:B------:R-:W-:Y:S01]  /*a280*/  FFMA.FTZ R14, R38, R157, -R12 ;  /* 0x0000009d260e7223 */ /* 0x000fe2000001080c */
[----:B------:R-:W-:Y:S01]  /*a290*/  HADD2.F32 R12, -RZ, R126.H0_H0 ;  /* 0x2000007eff0c7230 */ /* 0x000fe20000004100 */
[----:B------:R-:W-:-:S02]  /*a2a0*/  FMUL.FTZ R135, R135, R168 ;  /* 0x000000a887877220 */ /* 0x000fc40000410000 */
[----:B------:R-:W-:Y:S02]  /*a2b0*/  FFMA.FTZ R37, R38, R158, R37 ;  /* 0x0000009e26257223 */ /* 0x000fe40000010025 */
[----:B------:R-:W-:Y:S01]  /*a2c0*/  FADD.FTZ R155, R155, R14 ;  /* 0x0000000e9b9b7221 */ /* 0x000fe20000010000 */
[----:B------:R-:W-:Y:S01]  /*a2d0*/  HADD2.F32 R14, -RZ, R125.H0_H0 ;  /* 0x2000007dff0e7230 */ /* 0x000fe20000004100 */
[----:B------:R-:W-:Y:S02]  /*a2e0*/  FFMA.FTZ R135, R136, R120, R135 ;  /* 0x0000007888877223 */ /* 0x000fe40000010087 */
[----:B------:R-:W-:Y:S02]  /*a2f0*/  FMUL.FTZ R32, R54, R12 ;  /* 0x0000000c36207220 */ /* 0x000fe40000410000 */
[----:B------:R-:W-:Y:S02]  /*a300*/  FADD.FTZ R156, -R156, R37 ;  /* 0x000000259c9c7221 */ /* 0x000fe40000010100 */
[----:B------:R-:W-:Y:S01]  /*a310*/  FMUL.FTZ R15, R16, R13 ;  /* 0x0000000d100f7220 */ /* 0x000fe20000410000 */
[----:B------:R-:W-:Y:S01]  /*a320*/  HADD2.F32 R13, -RZ, R124.H0_H0 ;  /* 0x2000007cff0d7230 */ /* 0x000fe20000004100 */
[----:B------:R-:W-:-:S02]  /*a330*/  FMUL.FTZ R134, R134, R166 ;  /* 0x000000a686867220 */ /* 0x000fc40000410000 */
[----:B------:R-:W-:Y:S01]  /*a340*/  FFMA.FTZ R11, R111, R135, R18 ;  /* 0x000000876f0b7223 */ /* 0x000fe20000010012 */
[----:B------:R-:W-:Y:S01]  /*a350*/  STS [R60.X4+0x2128], R15 ;  /* 0x0021280f3c007388 */ /* 0x000fe20000004800 */
[----:B------:R-:W-:Y:S02]  /*a360*/  FMUL.FTZ R30, R53, R14 ;  /* 0x0000000e351e7220 */ /* 0x000fe40000410000 */
[-C--:B------:R-:W-:Y:S02]  /*a370*/  FFMA.FTZ R33, R7, -R32.reuse, R188 ;  /* 0x8000002007217223 */ /* 0x080fe400000100bc */
[----:B------:R-:W-:Y:S02]  /*a380*/  FFMA.FTZ R32, R8, -R32, R187 ;  /* 0x8000002008207223 */ /* 0x000fe400000100bb */
[----:B------:R-:W-:Y:S02]  /*a390*/  FMUL.FTZ R111, R54, R156 ;  /* 0x0000009c366f7220 */ /* 0x000fe40000410000 */
[----:B------:R-:W-:-:S02]  /*a3a0*/  FMUL.FTZ R29, R16, R17 ;  /* 0x00000011101d7220 */ /* 0x000fc40000410000 */
[----:B------:R-:W-:Y:S02]  /*a3b0*/  FFMA.FTZ R134, R133, R28, R134 ;  /* 0x0000001c85867223 */ /* 0x000fe40000010086 */
[----:B------:R-:W-:Y:S01]  /*a3c0*/  FMUL.FTZ R28, R52, R13 ;  /* 0x0000000d341c7220 */ /* 0x000fe20000410000 */
[----:B------:R0:W-:Y:S01]  /*a3d0*/  STS [R60.X4+0x212c], R29 ;  /* 0x00212c1d3c007388 */ /* 0x0001e20000004800 */
[-C--:B------:R-:W-:Y:S02]  /*a3e0*/  FFMA.FTZ R31, R6, -R30.reuse, R189 ;  /* 0x8000001e061f7223 */ /* 0x080fe400000100bd */
[----:B------:R-:W-:Y:S02]  /*a3f0*/  FFMA.FTZ R30, R5, -R30, R190 ;  /* 0x8000001e051e7223 */ /* 0x000fe400000100be */
[----:B------:R-:W-:Y:S02]  /*a400*/  FMUL.FTZ R133, R53, R158 ;  /* 0x0000009e35857220 */ /* 0x000fe40000410000 */
[----:B------:R-:W-:-:S02]  /*a410*/  FMUL.FTZ R121, R54, R155 ;  /* 0x0000009b36797220 */ /* 0x000fc40000410000 */
[----:B------:R-:W-:Y:S02]  /*a420*/  FMUL.FTZ R18, R32, R111 ;  /* 0x0000006f20127220 */ /* 0x000fe40000410000 */
[----:B------:R-:W-:Y:S02]  /*a430*/  FFMA.FTZ R220, R48, R135, R220 ;  /* 0x0000008730dc7223 */ /* 0x000fe400000100dc */
[-C--:B0-----:R-:W-:Y:S02]  /*a440*/  FFMA.FTZ R29, R3, -R28.reuse, R192 ;  /* 0x8000001c031d7223 */ /* 0x081fe400000100c0 */
[----:B------:R-:W-:Y:S02]  /*a450*/  FFMA.FTZ R28, R4, -R28, R191 ;  /* 0x8000001c041c7223 */ /* 0x000fe400000100bf */
[----:B------:R-:W-:Y:S02]  /*a460*/  FMUL.FTZ R135, R53, R157 ;  /* 0x0000009d35877220 */ /* 0x000fe40000410000 */
[----:B------:R-:W-:-:S02]  /*a470*/  FMUL.FTZ R136, R30, R133 ;  /* 0x000000851e887220 */ /* 0x000fc40000410000 */
[----:B------:R-:W-:Y:S02]  /*a480*/  FFMA.FTZ R18, R33, R121, R18 ;  /* 0x0000007921127223 */ /* 0x000fe40000010012 */
[----:B------:R-:W-:Y:S02]  /*a490*/  FMUL.FTZ R120, R52, R160 ;  /* 0x000000a034787220 */ /* 0x000fe40000410000 */
[----:B------:R-:W-:Y:S02]  /*a4a0*/  FADD.FTZ R99, R110, R99 ;  /* 0x000000636e637221 */ /* 0x000fe40000010000 */
[----:B------:R-:W-:Y:S02]  /*a4b0*/  FFMA.FTZ R36, R19, R17, -R36 ;  /* 0x0000001113247223 */ /* 0x000fe40000010824 */
[----:B------:R-:W-:Y:S02]  /*a4c0*/  FMUL.FTZ R110, R52, R159 ;  /* 0x0000009f346e7220 */ /* 0x000fe40000410000 */
[----:B------:R-:W-:-:S02]  /*a4d0*/  FFMA.FTZ R15, R31, R135, R136 ;  /* 0x000000871f0f7223 */ /* 0x000fc40000010088 */
[----:B------:R-:W-:Y:S02]  /*a4e0*/  FADD.FTZ R18, RZ, R18 ;  /* 0x00000012ff127221 */ /* 0x000fe40000010000 */
[----:B------:R-:W-:Y:S02]  /*a4f0*/  FMUL.FTZ R17, R28, R120 ;  /* 0x000000781c117220 */ /* 0x000fe40000410000 */
[----:B------:R-:W-:Y:S02]  /*a500*/  FMUL.FTZ R38, R32, R121 ;  /* 0x0000007920267220 */ /* 0x000fe40000410000 */
[----:B------:R-:W-:Y:S02]  /*a510*/  FMUL.FTZ R136, R30, R135 ;  /* 0x000000871e887220 */ /* 0x000fe40000410000 */
[----:B------:R-:W-:Y:S02]  /*a520*/  FADD.FTZ R18, R18, R15 ;  /* 0x0000000f12127221 */ /* 0x000fe40000010000 */
[----:B------:R-:W-:-:S02]  /*a530*/  FFMA.FTZ R17, R29, R110, R17 ;  /* 0x0000006e1d117223 */ /* 0x000fc40000010011 */
[----:B------:R-:W-:Y:S02]  /*a540*/  FFMA.FTZ R38, R33, R111, -R38 ;  /* 0x0000006f21267223 */ /* 0x000fe40000010826 */
[----:B------:R-:W-:Y:S02]  /*a550*/  FMUL.FTZ R37, R51, R34 ;  /* 0x0000002233257220 */ /* 0x000fe40000410000 */
[----:B------:R-:W-:Y:S02]  /*a560*/  FFMA.FTZ R15, R31, R133, -R136 ;  /* 0x000000851f0f7223 */ /* 0x000fe40000010888 */
[----:B------:R-:W-:Y:S02]  /*a570*/  FFMA.FTZ R141, R19, R138, R137 ;  /* 0x0000008a138d7223 */ /* 0x000fe40000010089 */
[----:B------:R-:W-:Y:S01]  /*a580*/  FADD.FTZ R136, R18, R17 ;  /* 0x0000001112887221 */ /* 0x000fe20000010000 */
[----:B------:R-:W-:Y:S01]  /*a590*/  HADD2.F32 R17, -RZ, R122.H0_H0 ;  /* 0x2000007aff117230 */ /* 0x000fe20000004100 */
[----:B------:R-:W-:-:S02]  /*a5a0*/  FADD.FTZ R38, RZ, R38 ;  /* 0x00000026ff267221 */ /* 0x000fc40000010000 */
[-C--:B------:R-:W-:Y:S02]  /*a5b0*/  FFMA.FTZ R19, R0, -R37.reuse, R194 ;  /* 0x8000002500137223 */ /* 0x080fe400000100c2 */
[----:B------:R-:W-:Y:S02]  /*a5c0*/  FFMA.FTZ R18, R2, -R37, R193 ;  /* 0x8000002502127223 */ /* 0x000fe400000100c1 */
[C---:B------:R-:W-:Y:S02]  /*a5d0*/  FMUL.FTZ R139, R51.reuse, R162 ;  /* 0x000000a2338b7220 */ /* 0x040fe40000410000 */
[----:B------:R-:W-:Y:S02]  /*a5e0*/  FMUL.FTZ R37, R28, R110 ;  /* 0x0000006e1c257220 */ /* 0x000fe40000410000 */
[----:B------:R-:W-:Y:S02]  /*a5f0*/  FADD.FTZ R15, R38, R15 ;  /* 0x0000000f260f7221 */ /* 0x000fe40000010000 */
[----:B------:R-:W-:-:S02]  /*a600*/  FMUL.FTZ R137, R51, R161 ;  /* 0x000000a133897220 */ /* 0x000fc40000410000 */
[----:B------:R-:W-:Y:S02]  /*a610*/  FMUL.FTZ R138, R19, R139 ;  /* 0x0000008b138a7220 */ /* 0x000fe40000410000 */
[----:B------:R-:W-:Y:S02]  /*a620*/  FFMA.FTZ R38, R29, R120, -R37 ;  /* 0x000000781d267223 */ /* 0x000fe40000010825 */
[-C--:B------:R-:W-:Y:S02]  /*a630*/  FFMA.FTZ R221, R49, R134.reuse, R221 ;  /* 0x0000008631dd7223 */ /* 0x080fe400000100dd */
[----:B------:R-:W-:Y:S02]  /*a640*/  FFMA.FTZ R16, R16, R134, R141 ;  /* 0x0000008610107223 */ /* 0x000fe4000001008d */
[----:B------:R-:W-:Y:S02]  /*a650*/  FMUL.FTZ R134, R50, R17 ;  /* 0x0000001132867220 */ /* 0x000fe40000410000 */
[----:B------:R-:W-:-:S02]  /*a660*/  FFMA.FTZ R37, R18, R137, R138 ;  /* 0x0000008912257223 */ /* 0x000fc4000001008a */
[----:B------:R-:W-:Y:S02]  /*a670*/  FADD.FTZ R38, R15, R38 ;  /* 0x000000260f267221 */ /* 0x000fe40000010000 */
[----:B------:R-:W-:Y:S02]  /*a680*/  FMUL.FTZ R15, R19, R137 ;  /* 0x00000089130f7220 */ /* 0x000fe40000410000 */
[----:B------:R-:W-:Y:S02]  /*a690*/  FFMA.FTZ R89, R45, R142, R89 ;  /* 0x0000008e2d597223 */ /* 0x000fe40000010059 */
[----:B------:R-:W-:Y:S02]  /*a6a0*/  FFMA.FTZ R138, R131, -R134, R195 ;  /* 0x80000086838a7223 */ /* 0x000fe400000100c3 */
[----:B------:R-:W-:Y:S02]  /*a6b0*/  FMUL.FTZ R142, R50, R164 ;  /* 0x000000a4328e7220 */ /* 0x000fe40000410000 */
[----:B------:R-:W-:-:S02]  /*a6c0*/  FADD.FTZ R136, R136, R37 ;  /* 0x0000002588887221 */ /* 0x000fc40000010000 */
[----:B------:R-:W-:Y:S02]  /*a6d0*/  FMUL.FTZ R140, R50, R163 ;  /* 0x000000a3328c7220 */ /* 0x000fe40000410000 */
[----:B------:R-:W-:Y:S02]  /*a6e0*/  FFMA.FTZ R37, R18, R139, -R15 ;  /* 0x0000008b12257223 */ /* 0x000fe4000001080f */
[----:B------:R-:W-:Y:S02]  /*a6f0*/  FFMA.FTZ R15, R132, -R134, R196 ;  /* 0x80000086840f7223 */ /* 0x000fe400000100c4 */
[C---:B------:R-:W-:Y:S02]  /*a700*/  FMUL.FTZ R134, R138.reuse, R142 ;  /* 0x0000008e8a867220 */ /* 0x040fe40000410000 */
[-C--:B------:R-:W-:Y:S02]  /*a710*/  FMUL.FTZ R141, R138, R140.reuse ;  /* 0x0000008c8a8d7220 */ /* 0x080fe40000410000 */
[----:B------:R-:W-:-:S02]  /*a720*/  FFMA.FTZ R143, R15, R140, R134 ;  /* 0x0000008c0f8f7223 */ /* 0x000fc40000010086 */
[----:B------:R-:W-:Y:S02]  /*a730*/  FADD.FTZ R37, R38, R37 ;  /* 0x0000002526257221 */ /* 0x000fe40000010000 */
[----:B------:R-:W-:Y:S02]  /*a740*/  FMUL.FTZ R131, R131, R164 ;  /* 0x000000a483837220 */ /* 0x000fe40000410000 */
[----:B------:R-:W-:Y:S02]  /*a750*/  FFMA.FTZ R38, R15, R142, -R141 ;  /* 0x0000008e0f267223 */ /* 0x000fe4000001088d */
[----:B------:R-:W-:Y:S01]  /*a760*/  FADD.FTZ R136, R136, R143 ;  /* 0x0000008f88887221 */ /* 0x000fe20000010000 */
[----:B------:R-:W-:Y:S01]  /*a770*/  IADD3 R143, R130, 0x440, RZ ;  /* 0x00000440828f7810 */ /* 0x000fe20007ffe0ff */
[----:B------:R-:W-:Y:S02]  /*a780*/  FFMA.FTZ R132, R132, R163, R131 ;  /* 0x000000a384847223 */ /* 0x000fe40000010083 */
[----:B------:R-:W-:Y:S01]  /*a790*/  FADD.FTZ R131, R37, R38 ;  /* 0x0000002625837221 */ /* 0x000fe20000010000 */
[-C--:B------:R-:W-:Y:S01]  /*a7a0*/  LEA.HI.SX32 R134, R143, R130.reuse, 0x1b ;  /* 0x000000828f867211 */ /* 0x080fe200078fdaff */
[----:B------:R-:W-:Y:S01]  /*a7b0*/  FADD.FTZ R136, R136, R35 ;  /* 0x0000002388887221 */ /* 0x000fe20000010000 */
[----:B------:R-:W-:Y:S01]  /*a7c0*/  LEA.HI.SX32 R143, R169, R130, 0x1b ;  /* 0x00000082a98f7211 */ /* 0x000fe200078fdaff */
[----:B------:R-:W-:Y:S01]  /*a7d0*/  FADD.FTZ R36, R131, R36 ;  /* 0x0000002483247221 */ /* 0x000fe20000010000 */
[----:B------:R-:W-:Y:S01]  /*a7e0*/  IADD3 R131, R130, 0x2c0, RZ ;  /* 0x000002c082837810 */ /* 0x000fe20007ffe0ff */
[----:B------:R-:W-:-:S02]  /*a7f0*/  FADD.FTZ R136, R136, R27 ;  /* 0x0000001b88887221 */ /* 0x000fc40000010000 */
[----:B------:R-:W-:Y:S02]  /*a800*/  FADD.FTZ R71, R36, R71 ;  /* 0x0000004724477221 */ /* 0x000fe40000010000 */
[----:B------:R-:W-:Y:S02]  /*a810*/  FADD.FTZ R25, R136, R25 ;  /* 0x0000001988197221 */ /* 0x000fe40000010000 */
[----:B------:R-:W-:Y:S01]  /*a820*/  FADD.FTZ R26, R71, R26 ;  /* 0x0000001a471a7221 */ /* 0x000fe20000010000 */
[----:B------:R-:W-:Y:S01]  /*a830*/  IADD3 R71, R130, 0x1c0, RZ ;  /* 0x000001c082477810 */ /* 0x000fe20007ffe0ff */
[----:B------:R-:W-:Y:S02]  /*a840*/  FMUL.FTZ R35, R17, R140 ;  /* 0x0000008c11237220 */ /* 0x000fe40000410000 */
[----:B------:R-:W-:Y:S02]  /*a850*/  FADD.FTZ R25, R25, R24 ;  /* 0x0000001819197221 */ /* 0x000fe40000010000 */
[----:B------:R-:W-:Y:S01]  /*a860*/  FADD.FTZ R26, R26, R23 ;  /* 0x000000171a1a7221 */ /* 0x000fe20000010000 */
[----:B------:R0:W-:Y:S01]  /*a870*/  STS [R60.X4+0x2120], R35 ;  /* 0x002120233c007388 */ /* 0x0001e20000004800 */
[----:B------:R-:W-:-:S02]  /*a880*/  FADD.FTZ R25, R25, R22 ;  /* 0x0000001619197221 */ /* 0x000fc40000010000 */
[----:B------:R-:W-:Y:S01]  /*a890*/  FMUL.FTZ R27, R17, R142 ;  /* 0x0000008e111b7220 */ /* 0x000fe20000410000 */
[----:B------:R-:W-:Y:S01]  /*a8a0*/  LEA.HI.SX32 R142, R167, R130, 0x1b ;  /* 0x00000082a78e7211 */ /* 0x000fe200078fdaff */
[C---:B------:R-:W-:Y:S02]  /*a8b0*/  FMUL.FTZ R137, R34.reuse, R137 ;  /* 0x0000008922897220 */ /* 0x040fe40000410000 */
[----:B------:R-:W-:Y:S01]  /*a8c0*/  FMUL.FTZ R139, R34, R139 ;  /* 0x0000008b228b7220 */ /* 0x000fe20000410000 */
[----:B------:R1:W-:Y:S01]  /*a8d0*/  STS [R60.X4+0x2124], R27 ;  /* 0x0021241b3c007388 */ /* 0x0003e20000004800 */
[C---:B------:R-:W-:Y:S02]  /*a8e0*/  FMUL.FTZ R23, R13.reuse, R120 ;  /* 0x000000780d177220 */ /* 0x040fe40000410000 */
[----:B0-----:R-:W-:Y:S01]  /*a8f0*/  FADD.FTZ R35, R26, R21 ;  /* 0x000000151a237221 */ /* 0x001fe20000010000 */
[----:B------:R0:W-:Y:S01]  /*a900*/  STS [R60.X4+0x2118], R137 ;  /* 0x002118893c007388 */ /* 0x0001e20000004800 */
[----:B------:R-:W-:Y:S01]  /*a910*/  FMUL.FTZ R21, R13, R110 ;  /* 0x0000006e0d157220 */ /* 0x000fe20000410000 */
[----:B------:R-:W-:Y:S01]  /*a920*/  LEA.HI.SX32 R110, R131, R130, 0x1b ;  /* 0x00000082836e7211 */ /* 0x000fe200078fdaff */
[C---:B------:R-:W-:Y:S01]  /*a930*/  FMUL.FTZ R135, R14.reuse, R135 ;  /* 0x000000870e877220 */ /* 0x040fe20000410000 */
[----:B------:R2:W-:Y:S01]  /*a940*/  STS [R60.X4+0x211c], R139 ;  /* 0x00211c8b3c007388 */ /* 0x0005e20000004800 */
[----:B------:R-:W-:Y:S01]  /*a950*/  FMUL.FTZ R133, R14, R133 ;  /* 0x000000850e857220 */ /* 0x000fe20000410000 */
[----:B-1----:R-:W-:Y:S01]  /*a960*/  IADD3 R27, R130, 0x80, RZ ;  /* 0x00000080821b7810 */ /* 0x002fe20007ffe0ff */
[C---:B------:R-:W-:Y:S01]  /*a970*/  FMUL.FTZ R121, R12.reuse, R121 ;  /* 0x000000790c797220 */ /* 0x040fe20000410000 */
[----:B------:R-:W-:Y:S01]  /*a980*/  STS [R60.X4+0x2110], R21 ;  /* 0x002110153c007388 */ /* 0x000fe20000004800 */
[----:B------:R-:W-:Y:S01]  /*a990*/  FMUL.FTZ R111, R12, R111 ;  /* 0x0000006f0c6f7220 */ /* 0x000fe20000410000 */
[C---:B0-----:R-:W-:Y:S01]  /*a9a0*/  IADD3 R137, R130.reuse, 0x380, RZ ;  /* 0x0000038082897810 */ /* 0x041fe20007ffe0ff */
[----:B------:R-:W-:Y:S01]  /*a9b0*/  FADD.FTZ R70, R25, R70 ;  /* 0x0000004619467221 */ /* 0x000fe20000010000 */
[----:B------:R-:W-:Y:S01]  /*a9c0*/  STS [R60.X4+0x2114], R23 ;  /* 0x002114173c007388 */ /* 0x000fe20000004800 */
[----:B------:R-:W-:Y:S01]  /*a9d0*/  FADD.FTZ R35, R35, R20 ;  /* 0x0000001423237221 */ /* 0x000fe20000010000 */
[----:B--2---:R-:W-:Y:S01]  /*a9e0*/  IADD3 R139, R130, 0x3c0, RZ ;  /* 0x000003c0828b7810 */ /* 0x004fe20007ffe0ff */
[----:B------:R-:W-:Y:S01]  /*a9f0*/  FADD.FTZ R70, R70, R69 ;  /* 0x0000004546467221 */ /* 0x000fe20000010000 */
[----:B------:R0:W-:Y:S01]  /*aa00*/  STS [R60.X4+0x2108], R135 ;  /* 0x002108873c007388 */ /* 0x0001e20000004800 */
[----:B------:R-:W-:Y:S01]  /*aa10*/  FADD.FTZ R68, R35, R68 ;  /* 0x0000004423447221 */ /* 0x000fe20000010000 */
[----:B------:R-:W-:Y:S01]  /*aa20*/  IADD3 R69, R130, 0x180, RZ ;  /* 0x0000018082457810 */ /* 0x000fe20007ffe0ff */
[----:B------:R-:W-:Y:S01]  /*aa30*/  FADD.FTZ R65, R70, R65 ;  /* 0x0000004146417221 */ /* 0x000fe20000010000 */
[----:B------:R1:W-:Y:S01]  /*aa40*/  STS [R60.X4+0x210c], R133 ;  /* 0x00210c853c007388 */ /* 0x0003e20000004800 */
[----:B------:R-:W-:Y:S01]  /*aa50*/  FADD.FTZ R68, R68, R67 ;  /* 0x0000004344447221 */ /* 0x000fe20000010000 */
[C---:B------:R-:W-:Y:S01]  /*aa60*/  IADD3 R67, R130.reuse, 0x140, RZ ;  /* 0x0000014082437810 */ /* 0x040fe20007ffe0ff */
[----:B------:R-:W-:Y:S01]  /*aa70*/  FADD.FTZ R65, R65, R64 ;  /* 0x0000004041417221 */ /* 0x000fe20000010000 */
[----:B------:R2:W-:Y:S01]  /*aa80*/  STS [R60.X4+0x2100], R121 ;  /* 0x002100793c007388 */ /* 0x0005e20000004800 */
[----:B------:R-:W-:Y:S01]  /*aa90*/  FMUL.FTZ R141, R163, UR36 ;  /* 0x00000024a38d7c20 */ /* 0x000fe20008410000 */
[----:B0-----:R-:W-:Y:S01]  /*aaa0*/  IADD3 R135, R130, 0x340, RZ ;  /* 0x0000034082877810 */ /* 0x001fe20007ffe0ff */
[----:B------:R-:W-:Y:S01]  /*aab0*/  FMUL.FTZ R38, R164, UR36 ;  /* 0x00000024a4267c20 */ /* 0x000fe20008410000 */
[----:B------:R0:W-:Y:S01]  /*aac0*/  STS [R60.X4+0x2104], R111 ;  /* 0x0021046f3c007388 */ /* 0x0001e20000004800 */
[----:B------:R-:W-:Y:S01]  /*aad0*/  FADD.FTZ R68, R68, R63 ;  /* 0x0000003f44447221 */ /* 0x000fe20000010000 */
[C---:B-1----:R-:W-:Y:S01]  /*aae0*/  IADD3 R133, R130.reuse, 0x300, RZ ;  /* 0x0000030082857810 */ /* 0x042fe20007ffe0ff */
[----:B------:R-:W-:Y:S01]  /*aaf0*/  FADD.FTZ R36, R65, R62 ;  /* 0x0000003e41247221 */ /* 0x000fe20000010000 */
[----:B------:R-:W-:Y:S01]  /*ab00*/  BAR.SYNC.DEFER_BLOCKING 0x0 ;  /* 0x0000000000007b1d */ /* 0x000fe20000010000 */
[----:B------:R-:W-:Y:S01]  /*ab10*/  IADD3 R65, R130, 0x100, RZ ;  /* 0x0000010082417810 */ /* 0x000fe20007ffe0ff */
[----:B------:R-:W-:Y:S01]  /*ab20*/  FFMA.FTZ R86, R42, R147, R86 ;  /* 0x000000932a567223 */ /* 0x000fe20000010056 */
[----:B--2---:R-:W-:Y:S01]  /*ab30*/  IADD3 R121, R130, 0x280, RZ ;  /* 0x0000028082797810 */ /* 0x004fe20007ffe0ff */
[----:B------:R-:W-:Y:S01]  /*ab40*/  FFMA.FTZ R37, R164, UR35, -R141 ;  /* 0x00000023a4257c23 */ /* 0x000fe2000801088d */
[----:B------:R-:W-:Y:S01]  /*ab50*/  IADD3 R141, R130, 0x400, RZ ;  /* 0x00000400828d7810 */ /* 0x000fe20007ffe0ff */
[----:B------:R-:W-:Y:S01]  /*ab60*/  FFMA.FTZ R84, R40, R151, R84 ;  /* 0x0000009728547223 */ /* 0x000fe20000010054 */
[C---:B0-----:R-:W-:Y:S01]  /*ab70*/  IADD3 R111, R130.reuse, 0x240, RZ ;  /* 0x00000240826f7810 */ /* 0x041fe20007ffe0ff */
[----:B------:R-:W-:Y:S01]  /*ab80*/  FFMA.FTZ R38, R163, UR35, R38 ;  /* 0x00000023a3267c23 */ /* 0x000fe20008010026 */
[----:B------:R-:W-:Y:S01]  /*ab90*/  IADD3 R147, R130, 0x4c0, RZ ;  /* 0x000004c082937810 */ /* 0x000fe20007ffe0ff */
[----:B------:R-:W-:Y:S01]  /*aba0*/  FADD.FTZ R35, R68, R61 ;  /* 0x0000003d44237221 */ /* 0x000fe20000010000 */
[----:B------:R-:W-:Y:S01]  /*abb0*/  IADD3 R61, R130, 0x40, RZ ;  /* 0x00000040823d7810 */ /* 0x000fe20007ffe0ff */
[----:B------:R-:W-:Y:S01]  /*abc0*/  FMUL.FTZ R37, R138, R37 ;  /* 0x000000258a257220 */ /* 0x000fe20000410000 */
[----:B------:R-:W-:Y:S01]  /*abd0*/  IADD3 R63, R130, 0xc0, RZ ;  /* 0x000000c0823f7810 */ /* 0x000fe20007ffe0ff */
[----:B------:R-:W-:Y:S01]  /*abe0*/  FFMA.FTZ R21, -R82, R187, -RZ ;  /* 0x000000bb52157223 */ /* 0x000fe200000109ff */
[C---:B------:R-:W-:Y:S01]  /*abf0*/  IADD3 R151, R130.reuse, 0x540, RZ ;  /* 0x0000054082977810 */ /* 0x040fe20007ffe0ff */
[----:B------:R-:W-:Y:S01]  /*ac00*/  FMUL.FTZ R25, R81, R189 ;  /* 0x000000bd51197220 */ /* 0x000fe20000410000 */
[----:B------:R-:W-:Y:S01]  /*ac10*/  IADD3 R163, R130, 0x5c0, RZ ;  /* 0x000005c082a37810 */ /* 0x000fe20007ffe0ff */
[----:B------:R-:W-:Y:S01]  /*ac20*/  FMUL.FTZ R23, R82, R188 ;  /* 0x000000bc52177220 */ /* 0x000fe20000410000 */
[-C--:B------:R-:W-:Y:S01]  /*ac30*/  LEA.HI.SX32 R64, R65, R130.reuse, 0x1b ;  /* 0x0000008241407211 */ /* 0x080fe200078fdaff */
[----:B------:R-:W-:Y:S01]  /*ac40*/  FFMA.FTZ R191, -R80, R191, -RZ ;  /* 0x000000bf50bf7223 */ /* 0x000fe200000109ff */
[----:B------:R-:W-:Y:S01]  /*ac50*/  LEA.HI.SX32 R68, R71, R130, 0x1b ;  /* 0x0000008247447211 */ /* 0x000fe200078fdaff */
[----:B------:R-:W-:Y:S01]  /*ac60*/  FFMA.FTZ R193, -R79, R194, -RZ ;  /* 0x000000c24fc17223 */ /* 0x000fe200000109ff */
[-C--:B------:R-:W-:Y:S01]  /*ac70*/  LEA.HI.SX32 R70, R111, R130.reuse, 0x1b ;  /* 0x000000826f467211 */ /* 0x080fe200078fdaff */
[----:B------:R-:W0:Y:S01]  /*ac80*/  LDS R152, [R64.X4+0x2500] ;  /* 0x0025000040987984 */ /* 0x000e220000004800 */
[-C--:B------:R-:W-:Y:S01]  /*ac90*/  LEA.HI.SX32 R65, R67, R130.reuse, 0x1b ;  /* 0x0000008243417211 */ /* 0x080fe200078fdaff */
[----:B------:R-:W-:Y:S01]  /*aca0*/  FFMA.FTZ R195, -R78, R195, -RZ ;  /* 0x000000c34ec37223 */ /* 0x000fe200000109ff */
[-C--:B------:R-:W-:Y:S01]  /*acb0*/  LEA.HI.SX32 R71, R121, R130.reuse, 0x1b ;  /* 0x0000008279477211 */ /* 0x080fe200078fdaff */
[----:B------:R-:W1:Y:S01]  /*acc0*/  LDS R167, [R110.X4+0x2c00] ;  /* 0x002c00006ea77984 */ /* 0x000e620000004800 */
[-C--:B------:R-:W-:Y:S01]  /*acd0*/  LEA.HI.SX32 R111, R133, R130.reuse, 0x1b ;  /* 0x00000082856f7211 */ /* 0x080fe200078fdaff */
[----:B------:R-:W-:Y:S01]  /*ace0*/  FMUL.FTZ R197, R77, R197 ;  /* 0x000000c54dc57220 */ /* 0x000fe20000410000 */
[-C--:B------:R-:W-:Y:S01]  /*acf0*/  LEA.HI.SX32 R120, R135, R130.reuse, 0x1b ;  /* 0x0000008287787211 */ /* 0x080fe200078fdaff */
[----:B------:R-:W2:Y:S01]  /*ad00*/  LDS R166, [R71.X4+0x2b00] ;  /* 0x002b000047a67984 */ /* 0x000ea20000004800 */
[-C--:B------:R-:W-:Y:S01]  /*ad10*/  LEA.HI.SX32 R67, R69, R130.reuse, 0x1b ;  /* 0x0000008245437211 */ /* 0x080fe200078fdaff */
[----:B------:R-:W-:Y:S01]  /*ad20*/  FFMA.FTZ R199, -R76, R199, -RZ ;  /* 0x000000c74cc77223 */ /* 0x000fe200000109ff */
[-C--:B------:R-:W-:Y:S01]  /*ad30*/  LEA.HI.SX32 R121, R137, R130.reuse, 0x1b ;  /* 0x0000008289797211 */ /* 0x080fe200078fdaff */
[----:B------:R-:W3:Y:S01]  /*ad40*/  LDS R168, [R111.X4+0x2d00] ;  /* 0x002d00006fa87984 */ /* 0x000ee20000004800 */
[-C--:B------:R-:W-:Y:S01]  /*ad50*/  LEA.HI.SX32 R131, R139, R130.reuse, 0x1b ;  /* 0x000000828b837211 */ /* 0x080fe200078fdaff */
[----:B------:R-:W-:Y:S01]  /*ad60*/  FMUL.FTZ R201, R75, R201 ;  /* 0x000000c94bc97220 */ /* 0x000fe20000410000 */
[-C--:B------:R-:W-:Y:S01]  /*ad70*/  LEA.HI.SX32 R133, R141, R130.reuse, 0x1b ;  /* 0x000000828d857211 */ /* 0x080fe200078fdaff */
[----:B------:R-:W4:Y:S01]  /*ad80*/  LDS R154, [R67.X4+0x2700] ;  /* 0x00270000439a7984 */ /* 0x000f220000004800 */
[-C--:B------:R-:W-:Y:S01]  /*ad90*/  LEA.HI.SX32 R135, R145, R130.reuse, 0x1b ;  /* 0x0000008291877211 */ /* 0x080fe200078fdaff */
[----:B------:R-:W-:Y:S01]  /*ada0*/  FFMA.FTZ R203, -R74, R203, -RZ ;  /* 0x000000cb4acb7223 */ /* 0x000fe200000109ff */
[-C--:B------:R-:W-:Y:S01]  /*adb0*/  LEA.HI.SX32 R136, R147, R130.reuse, 0x1b ;  /* 0x0000008293887211 */ /* 0x080fe200078fdaff */
[----:B------:R-:W0:Y:S01]  /*adc0*/  LDS R169, [R120.X4+0x2e00] ;  /* 0x002e000078a97984 */ /* 0x000e220000004800 */
[-C--:B------:R-:W-:Y:S01]  /*add0*/  LEA.HI.SX32 R20, R130, R130.reuse, 0x1b ;  /* 0x0000008282147211 */ /* 0x080fe200078fdaff */
[----:B------:R-:W-:Y:S01]  /*ade0*/  FFMA.FTZ R205, -R73, R205, -RZ ;  /* 0x000000cd49cd7223 */ /* 0x000fe200000109ff */
[-C--:B------:R-:W-:Y:S01]  /*adf0*/  LEA.HI.SX32 R61, R61, R130.reuse, 0x1b ;  /* 0x000000823d3d7211 */ /* 0x080fe200078fdaff */
[----:B------:R-:W0:Y:S01]  /*ae00*/  LDS R170, [R121.X4+0x2f00] ;  /* 0x002f000079aa7984 */ /* 0x000e220000004800 */
[----:B------:R-:W-:Y:S01]  /*ae10*/  LEA.HI.SX32 R62, R27, R130, 0x1b ;  /* 0x000000821b3e7211 */ /* 0x000fe200078fdaff */
[----:B------:R-:W-:Y:S01]  /*ae20*/  FFMA.FTZ R27, -R81, R190, -RZ ;  /* 0x000000be511b7223 */ /* 0x000fe200000109ff */
[-C--:B------:R-:W-:Y:S01]  /*ae30*/  LEA.HI.SX32 R63, R63, R130.reuse, 0x1b ;  /* 0x000000823f3f7211 */ /* 0x080fe200078fdaff */
[----:B------:R-:W0:Y:S01]  /*ae40*/  LDS R189, [R20.X4+0x2100] ;  /* 0x0021000014bd7984 */ /* 0x000e220000004800 */
[-C--:B------:R-:W-:Y:S01]  /*ae50*/  LEA.HI.SX32 R69, R181, R130.reuse, 0x1b ;  /* 0x00000082b5457211 */ /* 0x080fe200078fdaff */
[----:B------:R-:W-:Y:S01]  /*ae60*/  FFMA.FTZ R207, -R72, R207, -RZ ;  /* 0x000000cf48cf7223 */ /* 0x000fe200000109ff */
[-C--:B------:R-:W-:Y:S01]  /*ae70*/  LEA.HI.SX32 R137, R149, R130.reuse, 0x1b ;  /* 0x0000008295897211 */ /* 0x080fe200078fdaff */
[----:B------:R-:W0:Y:S01]  /*ae80*/  LDS R150, [R62.X4+0x2300] ;  /* 0x002300003e967984 */ /* 0x000e220000004800 */
[-C--:B------:R-:W-:Y:S01]  /*ae90*/  LEA.HI.SX32 R138, R151, R130.reuse, 0x1b ;  /* 0x00000082978a7211 */ /* 0x080fe200078fdaff */
[----:B------:R-:W-:Y:S01]  /*aea0*/  FMUL.FTZ R209, R59, R209 ;  /* 0x000000d13bd17220 */ /* 0x000fe20000410000 */
        /* <DEDUP_REMOVED lines=8> */
[----:B------:R-:W-:Y:S01]  /*af30*/  LEA.HI.SX32 R147, R177, R130, 0x1b ;  /* 0x00000082b1937211 */ /* 0x000fe200078fdaff */
        /* <DEDUP_REMOVED lines=47> */
[----:B--2---:R-:W-:-:S03]  /*b230*/  MOV R21, UR11 ;  /* 0x0000000b00157c02 */ /* 0x004fc60008000f00 */
[----:B------:R2:W-:Y:S01]  /*b240*/  STS [R60.X4+0x4240], R27 ;  /* 0x0042401b3c007388 */ /* 0x0005e20000004800 */
[----:B------:R-:W-:Y:S01]  /*b250*/  LEA R194, R21, -R130, 0x1 ;  /* 0x8000008215c27211 */ /* 0x000fe200078e08ff */
[----:B-----5:R-:W-:Y:S02]  /*b260*/  FFMA.FTZ R25, -R57, R214, -RZ ;  /* 0x000000d639197223 */ /* 0x020fe400000109ff */
[----:B------:R5:W-:Y:S01]  /*b270*/  STS [R60.X4+0x4248], R191 ;  /* 0x004248bf3c007388 */ /* 0x000be20000004800 */
[----:B------:R-:W-:Y:S01]  /*b280*/  FMUL.FTZ R21, R161, UR36 ;  /* 0x00000024a1157c20 */ /* 0x000fe20008410000 */
[----:B------:R-:W-:Y:S01]  /*b290*/  ISETP.GE.AND P0, PT, R194, 0x1, PT ;  /* 0x00000001c200780c */ /* 0x000fe20003f06270 */
[----:B-1----:R-:W-:Y:S01]  /*b2a0*/  FFMA.FTZ R23, -R58, R212, -RZ ;  /* 0x000000d43a177223 */ /* 0x002fe200000109ff */
[----:B------:R-:W-:Y:S01]  /*b2b0*/  STS [R60.X4+0x4210], R229 ;  /* 0x004210e53c007388 */ /* 0x000fe20000004800 */
[----:B------:R-:W-:Y:S02]  /*b2c0*/  FFMA.FTZ R192, R162, UR35, -R21 ;  /* 0x00000023a2c07c23 */ /* 0x000fe40008010815 */
[----:B--2---:R-:W-:Y:S01]  /*b2d0*/  FFMA.FTZ R27, -R56, R216, -RZ ;  /* 0x000000d8381b7223 */ /* 0x004fe200000109ff */
[----:B------:R-:W-:Y:S01]  /*b2e0*/  STS [R60.X4+0x4218], R241 ;  /* 0x004218f13c007388 */ /* 0x000fe20000004800 */
[----:B-----5:R-:W-:-:S03]  /*b2f0*/  FFMA.FTZ R191, -R55, R218, -RZ ;  /* 0x000000da37bf7223 */ /* 0x020fc600000109ff */
[----:B------:R1:W-:Y:S04]  /*b300*/  STS [R60.X4+0x4224], R195 ;  /* 0x004224c33c007388 */ /* 0x0003e80000004800 */
[----:B------:R2:W-:Y:S04]  /*b310*/  STS [R60.X4+0x4228], R197 ;  /* 0x004228c53c007388 */ /* 0x0005e80000004800 */
[----:B------:R-:W-:Y:S01]  /*b320*/  STS [R60.X4+0x4234], R199 ;  /* 0x004234c73c007388 */ /* 0x000fe20000004800 */
[----:B-1----:R-:W-:-:S03]  /*b330*/  FMUL.FTZ R195, R159, UR36 ;  /* 0x000000249fc37c20 */ /* 0x002fc60008410000 */
[----:B------:R-:W-:Y:S01]  /*b340*/  STS [R60.X4+0x4238], R201 ;  /* 0x004238c93c007388 */ /* 0x000fe20000004800 */
[----:B--2---:R-:W-:-:S03]  /*b350*/  FFMA.FTZ R197, R161, UR35, R22 ;  /* 0x00000023a1c57c23 */ /* 0x004fc60008010016 */
[----:B------:R-:W-:Y:S01]  /*b360*/  STS [R60.X4+0x4244], R203 ;  /* 0x004244cb3c007388 */ /* 0x000fe20000004800 */
[----:B------:R-:W-:-:S03]  /*b370*/  FFMA.FTZ R195, R160, UR35, -R195 ;  /* 0x00000023a0c37c23 */ /* 0x000fc600080108c3 */
[----:B------:R-:W-:Y:S04]  /*b380*/  STS [R60.X4+0x424c], R205 ;  /* 0x00424ccd3c007388 */ /* 0x000fe80000004800 */
[----:B------:R1:W-:Y:S04]  /*b390*/  STS [R60.X4+0x4250], R193 ;  /* 0x004250c13c007388 */ /* 0x0003e80000004800 */
[----:B------:R-:W-:Y:S04]  /*b3a0*/  STS [R60.X4+0x4254], R207 ;  /* 0x004254cf3c007388 */ /* 0x000fe80000004800 */
[----:B------:R-:W-:Y:S01]  /*b3b0*/  STS [R60.X4+0x4258], R209 ;  /* 0x004258d13c007388 */ /* 0x000fe20000004800 */
[----:B-1----:R-:W-:-:S03]  /*b3c0*/  FMUL.FTZ R193, R157, UR36 ;  /* 0x000000249dc17c20 */ /* 0x002fc60008410000 */
[----:B------:R-:W-:Y:S01]  /*b3d0*/  STS [R60.X4+0x4260], R211 ;  /* 0x004260d33c007388 */ /* 0x000fe20000004800 */
[----:B------:R-:W-:-:S03]  /*b3e0*/  FFMA.FTZ R193, R158, UR35, -R193 ;  /* 0x000000239ec17c23 */ /* 0x000fc600080108c1 */
[----:B------:R-:W-:Y:S04]  /*b3f0*/  STS [R60.X4+0x4264], R23 ;  /* 0x004264173c007388 */ /* 0x000fe80000004800 */
[----:B------:R-:W-:Y:S04]  /*b400*/  STS [R60.X4+0x4268], R213 ;  /* 0x004268d53c007388 */ /* 0x000fe80000004800 */
[----:B------:R-:W-:Y:S04]  /*b410*/  STS [R60.X4+0x426c], R25 ;  /* 0x00426c193c007388 */ /* 0x000fe80000004800 */
[----:B------:R-:W-:Y:S04]  /*b420*/  STS [R60.X4+0x4270], R215 ;  /* 0x004270d73c007388 */ /* 0x000fe80000004800 */
[----:B------:R-:W-:Y:S04]  /*b430*/  STS [R60.X4+0x4274], R27 ;  /* 0x0042741b3c007388 */ /* 0x000fe80000004800 */
[----:B------:R-:W-:Y:S04]  /*b440*/  STS [R60.X4+0x4278], R217 ;  /* 0x004278d93c007388 */ /* 0x000fe80000004800 */
[----:B------:R1:W-:Y:S02]  /*b450*/  STS [R60.X4+0x427c], R191 ;  /* 0x00427cbf3c007388 */ /* 0x0003e40000004800 */
[----:B-1----:R-:W-:-:S02]  /*b460*/  FMUL.FTZ R60, R158, UR36 ;  /* 0x000000249e3c7c20 */ /* 0x002fc40008410000 */
[----:B------:R-:W-:Y:S02]  /*b470*/  FMUL.FTZ R191, R155, UR36 ;  /* 0x000000249bbf7c20 */ /* 0x000fe40008410000 */
[----:B------:R-:W-:Y:S02]  /*b480*/  FFMA.FTZ R60, R157, UR35, R60 ;  /* 0x000000239d3c7c23 */ /* 0x000fe4000801003c */
[----:B------:R-:W-:Y:S01]  /*b490*/  FFMA.FTZ R191, R156, UR35, -R191 ;  /* 0x000000239cbf7c23 */ /* 0x000fe200080108bf */
[----:B------:R-:W-:Y:S06]  /*b4a0*/  BAR.SYNC.DEFER_BLOCKING 0x0 ;  /* 0x0000000000007b1d */ /* 0x000fec0000010000 */
[----:B------:R-:W-:Y:S05]  /*b4b0*/  @!P0 BRA `(.L_x_5578) ;  /* 0x0000036000008947 */ /* 0x000fea0003800000 */
[----:B0--34-:R-:W-:Y:S01]  /*b4c0*/  UMOV UR48, 0x1 ;  /* 0x0000000100307882 */ /* 0x019fe20000000000 */
        /* <DEDUP_REMOVED lines=53> */
.L_x_5578:
[----:B0--34-:R-:W-:Y:S05]  /*b820*/  BSYNC B0 ;  /* 0x0000000000007941 */ /* 0x019fea0003800000 */
.L_x_5577:
[----:B------:R-:W-:Y:S01]  /*b830*/  ULDC.64 UR34, c[0x0][0x298] ;  /* 0x0000a60000227ab9 */ /* 0x000fe20000000a00 */
[----:B------:R-:W0:Y:S01]  /*b840*/  LDS R61, [R61.X4+0x4300] ;  /* 0x004300003d3d7984 */ /* 0x000e220000004800 */
[----:B------:R-:W-:Y:S01]  /*b850*/  USHF.R.U64 UR44, UR34, 0x1, UR35 ;  /* 0x00000001222c7899 */ /* 0x000fe20008001223 */
[----:B------:R-:W-:Y:S01]  /*b860*/  SHF.L.U32 R22, R130, 0x2, RZ ;  /* 0x0000000282167819 */ /* 0x000fe200000006ff */
[----:B------:R-:W-:Y:S01]  /*b870*/  USHF.R.U32.HI UR38, URZ, 0x1, UR35 ;  /* 0x000000013f267899 */ /* 0x000fe20008011623 */
[----:B------:R-:W-:Y:S01]  /*b880*/  SHF.R.U32.HI R23, RZ, 0x1e, R130 ;  /* 0x0000001eff177819 */ /* 0x000fe20000011682 */
[----:B------:R-:W-:Y:S01]  /*b890*/  ULDC.64 UR36, c[0x0][0x2c0] ;  /* 0x0000b00000247ab9 */ /* 0x000fe20000000a00 */
        /* <DEDUP_REMOVED lines=39> */
[----:B------:R-:W-:Y:S01]  /*bb10*/  MOV R25, UR36 ;  /* 0x0000002400197c02 */ /* 0x000fe20008000f00 */
        /* <DEDUP_REMOVED lines=18> */
[----:B0-----:R0:W-:Y:S04]  /*bc40*/  RED.E.ADD.F32.FTZ.RN.STRONG.GPU [R20.64+-0x1f00], R149 ;  /* 0xffe100951400798e */ /* 0x0011e8000c10e7a8 */
[----:B------:R0:W-:Y:S02]  /*bc50*/  RED.E.ADD.F32.FTZ.RN.STRONG.GPU [R22.64+-0x1f00], R61 ;  /* 0xffe1003d1600798e */ /* 0x0001e4000c10e7a8 */
.L_x_5580:
[----:B0-----:R-:W-:Y:S05]  /*bc60*/  BSYNC B0 ;  /* 0x0000000000007941 */ /* 0x001fea0003800000 */
.L_x_5579:
[----:B------:R0:W1:Y:S01]  /*bc70*/  LDS R25, [R62.X4+0x4400] ;  /* 0x004400003e197984 */ /* 0x0000620000004800 */
[----:B------:R-:W-:Y:S01]  /*bc80*/  BSSY B0, `(.L_x_5581) ;  /* 0x0000004000007945 */ /* 0x000fe20003800000 */
[----:B------:R-:W-:Y:S05]  /*bc90*/  @!P1 BRA `(.L_x_5582) ;  /* 0x0000002000009947 */ /* 0x000fea0003800000 */
[----:B------:R2:W-:Y:S04]  /*bca0*/  RED.E.ADD.F32.FTZ.RN.STRONG.GPU [R20.64+-0x1e00], R150 ;  /* 0xffe200961400798e */ /* 0x0005e8000c10e7a8 */
[----:B-1----:R2:W-:Y:S02]  /*bcb0*/  RED.E.ADD.F32.FTZ.RN.STRONG.GPU [R22.64+-0x1e00], R25 ;  /* 0xffe200191600798e */ /* 0x0025e4000c10e7a8 */
.L_x_5582:
[----:B------:R-:W-:Y:S05]  /*bcc0*/  BSYNC B0 ;  /* 0x0000000000007941 */ /* 0x000fea0003800000 */
.L_x_5581:
[----:B------:R-:W3:Y:S01]  /*bcd0*/  LDS R63, [R63.X4+0x4500] ;  /* 0x004500003f3f7984 */ /* 0x000ee20000004800 */
[----:B------:R-:W-:Y:S01]  /*bce0*/  BSSY B0, `(.L_x_5583) ;  /* 0x0000004000007945 */ /* 0x000fe20003800000 */
[----:B------:R-:W-:Y:S05]  /*bcf0*/  @!P2 BRA `(.L_x_5584) ;  /* 0x000000200000a947 */ /* 0x000fea0003800000 */
[----:B------:R4:W-:Y:S04]  /*bd00*/  RED.E.ADD.F32.FTZ.RN.STRONG.GPU [R20.64+-0x1d00], R151 ;  /* 0xffe300971400798e */ /* 0x0009e8000c10e7a8 */
[----:B---3--:R4:W-:Y:S02]  /*bd10*/  RED.E.ADD.F32.FTZ.RN.STRONG.GPU [R22.64+-0x1d00], R63 ;  /* 0xffe3003f1600798e */ /* 0x0089e4000c10e7a8 */
.L_x_5584:
[----:B------:R-:W-:Y:S05]  /*bd20*/  BSYNC B0 ;  /* 0x0000000000007941 */ /* 0x000fea0003800000 */
.L_x_5583:
        /* <DEDUP_REMOVED lines=12> */
.L_x_5586:
[----:B-1----:R-:W-:Y:S05]  /*bdf0*/  BSYNC B0 ;  /* 0x0000000000007941 */ /* 0x002fea0003800000 */
.L_x_5585:
[----:B------:R-:W1:Y:S01]  /*be00*/  LDS R65, [R65.X4+0x4700] ;  /* 0x0047000041417984 */ /* 0x000e620000004800 */
[----:B------:R-:W-:Y:S01]  /*be10*/  BSSY B0, `(.L_x_5587) ;  /* 0x0000004000007945 */ /* 0x000fe20003800000 */
[----:B------:R-:W-:Y:S05]  /*be20*/  @!P0 BRA `(.L_x_5588) ;  /* 0x0000002000008947 */ /* 0x000fea0003800000 */
[----:B------:R0:W-:Y:S04]  /*be30*/  RED.E.ADD.F32.FTZ.RN.STRONG.GPU [R20.64+-0x1b00], R153 ;  /* 0xffe500991400798e */ /* 0x0001e8000c10e7a8 */
[----:B-1----:R0:W-:Y:S02]  /*be40*/  RED.E.ADD.F32.FTZ.RN.STRONG.GPU [R22.64+-0x1b00], R65 ;  /* 0xffe500411600798e */ /* 0x0021e4000c10e7a8 */
.L_x_5588:
[----:B------:R-:W-:Y:S05]  /*be50*/  BSYNC B0 ;  /* 0x0000000000007941 */ /* 0x000fea0003800000 */
.L_x_5587:
[----:B------:R-:W0:Y:S01]  /*be60*/  LDS R67, [R67.X4+0x4800] ;  /* 0x0048000043437984 */ /* 0x000e220000004800 */
[----:B------:R-:W-:Y:S01]  /*be70*/  BSSY B0, `(.L_x_5589) ;  /* 0x0000004000007945 */ /* 0x000fe20003800000 */
[----:B------:R-:W-:Y:S05]  /*be80*/  @!P1 BRA `(.L_x_5590) ;  /* 0x0000002000009947 */ /* 0x000fea0003800000 */
[----:B------:R4:W-:Y:S04]  /*be90*/  RED.E.ADD.F32.FTZ.RN.STRONG.GPU [R20.64+-0x1a00], R154 ;  /* 0xffe6009a1400798e */ /* 0x0009e8000c10e7a8 */
[----:B0-----:R4:W-:Y:S02]  /*bea0*/  RED.E.ADD.F32.FTZ.RN.STRONG.GPU [R22.64+-0x1a00], R67 ;  /* 0xffe600431600798e */ /* 0x0019e4000c10e7a8 */
.L_x_5590:
[----:B------:R-:W-:Y:S05]  /*beb0*/  BSYNC B0 ;  /* 0x0000000000007941 */ /* 0x000fea0003800000 */
.L_x_5589:
[----:B--2---:R2:W4:Y:S01]  /*bec0*/  LDS R25, [R68.X4+0x4900] ;  /* 0x0049000044197984 */ /* 0x0045220000004800 */
[----:B------:R-:W-:Y:S01]  /*bed0*/  BSSY B0, `(.L_x_5591) ;  /* 0x0000004000007945 */ /* 0x000fe20003800000 */
[----:B------:R-:W-:Y:S05]  /*bee0*/  @!P2 BRA `(.L_x_5592) ;  /* 0x000000200000a947 */ /* 0x000fea0003800000 */
[----:B------:R2:W-:Y:S04]  /*bef0*/  RED.E.ADD.F32.FTZ.RN.STRONG.GPU [R20.64+-0x1900], R163 ;  /* 0xffe700a31400798e */ /* 0x0005e8000c10e7a8 */
[----:B----4-:R2:W-:Y:S02]  /*bf00*/  RED.E.ADD.F32.FTZ.RN.STRONG.GPU [R22.64+-0x1900], R25 ;  /* 0xffe700191600798e */ /* 0x0105e4000c10e7a8 */
.L_x_5592:
[----:B------:R-:W-:Y:S05]  /*bf10*/  BSYNC B0 ;  /* 0x0000000000007941 */ /* 0x000fea0003800000 */
.L_x_5591:
[----:B------:R-:W2:Y:S01]  /*bf20*/  LDS R69, [R69.X4+0x4a00] ;  /* 0x004a000045457984 */ /* 0x000ea20000004800 */
[----:B------:R-:W-:Y:S01]  /*bf30*/  BSSY B0, `(.L_x_5593) ;  /* 0x0000004000007945 */ /* 0x000fe20003800000 */
[----:B------:R-:W-:Y:S05]  /*bf40*/  @!P3 BRA `(.L_x_5594) ;  /* 0x000000200000b947 */ /* 0x000fea0003800000 */
[----:B------:R4:W-:Y:S04]  /*bf50*/  RED.E.ADD.F32.FTZ.RN.STRONG.GPU [R20.64+-0x1800], R164 ;  /* 0xffe800a41400798e */ /* 0x0009e8000c10e7a8 */
[----:B--2---:R4:W-:Y:S02]  /*bf60*/  RED.E.ADD.F32.FTZ.RN.STRONG.GPU [R22.64+-0x1800], R69 ;  /* 0xffe800451600798e */ /* 0x0049e4000c10e7a8 */
.L_x_5594:
[----:B------:R-:W-:Y:S05]  /*bf70*/  BSYNC B0 ;  /* 0x0000000000007941 */ /* 0x000fea0003800000 */
.L_x_5593:
[----:B--2-4-:R2:W4:Y:S01]  /*bf80*/  LDS R25, [R70.X4+0x4b00] ;  /* 0x004b000046197984 */ /* 0x0145220000004800 */
[----:B------:R-:W-:Y:S01]  /*bf90*/  BSSY B0, `(.L_x_5595) ;  /* 0x0000004000007945 */ /* 0x000fe20003800000 */
[----:B------:R-:W-:Y:S05]  /*bfa0*/  @!P4 BRA `(.L_x_5596) ;  /* 0x000000200000c947 */ /* 0x000fea0003800000 */
[----:B------:R2:W-:Y:S04]  /*bfb0*/  RED.E.ADD.F32.FTZ.RN.STRONG.GPU [R20.64+-0x1700], R165 ;  /* 0xffe900a51400798e */ /* 0x0005e8000c10e7a8 */
[----:B----4-:R2:W-:Y:S02]  /*bfc0*/  RED.E.ADD.F32.FTZ.RN.STRONG.GPU [R22.64+-0x1700], R25 ;  /* 0xffe900191600798e */ /* 0x0105e4000c10e7a8 */
.L_x_5596:
[----:B------:R-:W-:Y:S05]  /*bfd0*/  BSYNC B0 ;  /* 0x0000000000007941 */ /* 0x000fea0003800000 */
.L_x_5595:
[----:B------:R-:W2:Y:S01]  /*bfe0*/  LDS R71, [R71.X4+0x4c00] ;  /* 0x004c000047477984 */ /* 0x000ea20000004800 */
[----:B------:R-:W-:Y:S01]  /*bff0*/  BSSY B0, `(.L_x_5597) ;  /* 0x0000004000007945 */ /* 0x000fe20003800000 */
[----:B------:R-:W-:Y:S05]  /*c000*/  @!P5 BRA `(.L_x_5598) ;  /* 0x000000200000d947 */ /* 0x000fea0003800000 */
[----:B------:R4:W-:Y:S04]  /*c010*/  RED.E.ADD.F32.FTZ.RN.STRONG.GPU [R20.64+-0x1600], R166 ;  /* 0xffea00a61400798e */ /* 0x0009e8000c10e7a8 */
[----:B--2---:R4:W-:Y:S02]  /*c020*/  RED.E.ADD.F32.FTZ.RN.STRONG.GPU [R22.64+-0x1600], R71 ;  /* 0xffea00471600798e */ /* 0x0049e4000c10e7a8 */
.L_x_5598:
[----:B------:R-:W-:Y:S05]  /*c030*/  BSYNC B0 ;  /* 0x0000000000007941 */ /* 0x000fea0003800000 */
.L_x_5597:
        /* <DEDUP_REMOVED lines=12> */
.L_x_5600:
[----:B--2---:R-:W-:Y:S05]  /*c100*/  BSYNC B0 ;  /* 0x0000000000007941 */ /* 0x004fea0003800000 */
.L_x_5599:
[----:B------:R-:W2:Y:S01]  /*c110*/  LDS R111, [R111.X4+0x4e00] ;  /* 0x004e00006f6f7984 */ /* 0x000ea20000004800 */
[----:B------:R-:W-:Y:S01]  /*c120*/  BSSY B0, `(.L_x_5601) ;  /* 0x0000004000007945 */ /* 0x000fe20003800000 */
[----:B------:R-:W-:Y:S05]  /*c130*/  @!P0 BRA `(.L_x_5602) ;  /* 0x0000002000008947 */ /* 0x000fea0003800000 */
[----:B------:R4:W-:Y:S04]  /*c140*/  RED.E.ADD.F32.FTZ.RN.STRONG.GPU [R20.64+-0x1400], R168 ;  /* 0xffec00a81400798e */ /* 0x0009e8000c10e7a8 */
[----:B--2---:R4:W-:Y:S02]  /*c150*/  RED.E.ADD.F32.FTZ.RN.STRONG.GPU [R22.64+-0x1400], R111 ;  /* 0xffec006f1600798e */ /* 0x0049e4000c10e7a8 */
.L_x_5602:
[----:B------:R-:W-:Y:S05]  /*c160*/  BSYNC B0 ;  /* 0x0000000000007941 */ /* 0x000fea0003800000 */
.L_x_5601:
[----:B----4-:R4:W3:Y:S01]  /*c170*/  LDS R25, [R120.X4+0x4f00] ;  /* 0x004f000078197984 */ /* 0x0108e20000004800 */
[----:B------:R-:W-:Y:S01]  /*c180*/  BSSY B0, `(.L_x_5603) ;  /* 0x0000004000007945 */ /* 0x000fe20003800000 */
[----:B------:R-:W-:Y:S05]  /*c190*/  @!P1 BRA `(.L_x_5604) ;  /* 0x0000002000009947 */ /* 0x000fea0003800000 */
[----:B------:R4:W-:Y:S04]  /*c1a0*/  RED.E.ADD.F32.FTZ.RN.STRONG.GPU [R20.64+-0x1300], R169 ;  /* 0xffed00a91400798e */ /* 0x0009e8000c10e7a8 */
[----:B---3--:R4:W-:Y:S02]  /*c1b0*/  RED.E.ADD.F32.FTZ.RN.STRONG.GPU [R22.64+-0x1300], R25 ;  /* 0xffed00191600798e */ /* 0x0089e4000c10e7a8 */
.L_x_5604:
[----:B------:R-:W-:Y:S05]  /*c1c0*/  BSYNC B0 ;  /* 0x0000000000007941 */ /* 0x000fea0003800000 */
.L_x_5603:
[----:B------:R-:W4:Y:S01]  /*c1d0*/  LDS R121, [R121.X4+0x5000] ;  /* 0x0050000079797984 */ /* 0x000f220000004800 */
[----:B------:R-:W-:Y:S01]  /*c1e0*/  BSSY B0, `(.L_x_5605) ;  /* 0x0000004000007945 */ /* 0x000fe20003800000 */
[----:B------:R-:W-:Y:S05]  /*c1f0*/  @!P2 BRA `(.L_x_5606) ;  /* 0x000000200000a947 */ /* 0x000fea0003800000 */
[----:B------:R4:W-:Y:S04]  /*c200*/  RED.E.ADD.F32.FTZ.RN.STRONG.GPU [R20.64+-0x1200], R170 ;  /* 0xffee00aa1400798e */ /* 0x0009e8000c10e7a8 */
[----:B----4-:R4:W-:Y:S02]  /*c210*/  RED.E.ADD.F32.FTZ.RN.STRONG.GPU [R22.64+-0x1200], R121 ;  /* 0xffee00791600798e */ /* 0x0109e4000c10e7a8 */
.L_x_5606:
[----:B------:R-:W-:Y:S05]  /*c220*/  BSYNC B0 ;  /* 0x0000000000007941 */ /* 0x000fea0003800000 */
.L_x_5605:
[----:B------:R-:W4:Y:S01]  /*c230*/  LDS R131, [R131.X4+0x5100] ;  /* 0x0051000083837984 */ /* 0x000f220000004800 */
[----:B------:R-:W-:Y:S01]  /*c240*/  BSSY B0, `(.L_x_5607) ;  /* 0x0000004000007945 */ /* 0x000fe20003800000 */
[----:B------:R-:W-:Y:S05]  /*c250*/  @!P3 BRA `(.L_x_5608) ;  /* 0x000000200000b947 */ /* 0x000fea0003800000 */
[----:B------:R4:W-:Y:S04]  /*c260*/  RED.E.ADD.F32.FTZ.RN.STRONG.GPU [R20.64+-0x1100], R171 ;  /* 0xffef00ab1400798e */ /* 0x0009e8000c10e7a8 */
[----:B----4-:R4:W-:Y:S02]  /*c270*/  RED.E.ADD.F32.FTZ.RN.STRONG.GPU [R22.64+-0x1100], R131 ;  /* 0xffef00831600798e */ /* 0x0109e4000c10e7a8 */
.L_x_5608:
[----:B------:R-:W-:Y:S05]  /*c280*/  BSYNC B0 ;  /* 0x0000000000007941 */ /* 0x000fea0003800000 */
.L_x_5607:
[----:B------:R-:W4:Y:S01]  /*c290*/  LDS R133, [R133.X4+0x5200] ;  /* 0x0052000085857984 */ /* 0x000f220000004800 */
[----:B------:R-:W-:Y:S01]  /*c2a0*/  BSSY B0, `(.L_x_5609) ;  /* 0x0000004000007945 */ /* 0x000fe20003800000 */
[----:B------:R-:W-:Y:S05]  /*c2b0*/  @!P4 BRA `(.L_x_5610) ;  /* 0x000000200000c947 */ /* 0x000fea0003800000 */
[----:B------:R4:W-:Y:S04]  /*c2c0*/  RED.E.ADD.F32.FTZ.RN.STRONG.GPU [R20.64+-0x1000], R172 ;  /* 0xfff000ac1400798e */ /* 0x0009e8000c10e7a8 */
[----:B----4-:R4:W-:Y:S02]  /*c2d0*/  RED.E.ADD.F32.FTZ.RN.STRONG.GPU [R22.64+-0x1000], R133 ;  /* 0xfff000851600798e */ /* 0x0109e4000c10e7a8 */
.L_x_5610:
[----:B------:R-:W-:Y:S05]  /*c2e0*/  BSYNC B0 ;  /* 0x0000000000007941 */ /* 0x000fea0003800000 */
.L_x_5609:
[----:B---34-:R3:W4:Y:S01]  /*c2f0*/  LDS R25, [R134.X4+0x5300] ;  /* 0x0053000086197984 */ /* 0x0187220000004800 */
[----:B------:R-:W-:Y:S01]  /*c300*/  BSSY B0, `(.L_x_5611) ;  /* 0x0000004000007945 */ /* 0x000fe20003800000 */
[----:B------:R-:W-:Y:S05]  /*c310*/  @!P5 BRA `(.L_x_5612) ;  /* 0x000000200000d947 */ /* 0x000fea0003800000 */
[----:B------:R3:W-:Y:S04]  /*c320*/  RED.E.ADD.F32.FTZ.RN.STRONG.GPU [R20.64+-0xf00], R173 ;  /* 0xfff100ad1400798e */ /* 0x0007e8000c10e7a8 */
[----:B----4-:R3:W-:Y:S02]  /*c330*/  RED.E.ADD.F32.FTZ.RN.STRONG.GPU [R22.64+-0xf00], R25 ;  /* 0xfff100191600798e */ /* 0x0107e4000c10e7a8 */
.L_x_5612:
[----:B------:R-:W-:Y:S05]  /*c340*/  BSYNC B0 ;  /* 0x0000000000007941 */ /* 0x000fea0003800000 */
.L_x_5611:
        /* <DEDUP_REMOVED lines=12> */
.L_x_5614:
[----:B------:R-:W-:Y:S05]  /*c410*/  BSYNC B0 ;  /* 0x0000000000007941 */ /* 0x000fea0003800000 */
.L_x_5613:
[----:B---34-:R3:W4:Y:S01]  /*c420*/  LDS R25, [R136.X4+0x5500] ;  /* 0x0055000088197984 */ /* 0x0187220000004800 */
[----:B------:R-:W-:Y:S01]  /*c430*/  BSSY B0, `(.L_x_5615) ;  /* 0x0000004000007945 */ /* 0x000fe20003800000 */
[----:B------:R-:W-:Y:S05]  /*c440*/  @!P0 BRA `(.L_x_5616) ;  /* 0x0000002000008947 */ /* 0x000fea0003800000 */
[----:B------:R3:W-:Y:S04]  /*c450*/  RED.E.ADD.F32.FTZ.RN.STRONG.GPU [R20.64+-0xd00], R175 ;  /* 0xfff300af1400798e */ /* 0x0007e8000c10e7a8 */
[----:B----4-:R3:W-:Y:S02]  /*c460*/  RED.E.ADD.F32.FTZ.RN.STRONG.GPU [R22.64+-0xd00], R25 ;  /* 0xfff300191600798e */ /* 0x0107e4000c10e7a8 */
.L_x_5616:
[----:B------:R-:W-:Y:S05]  /*c470*/  BSYNC B0 ;  /* 0x0000000000007941 */ /* 0x000fea0003800000 */
.L_x_5615:
[----:B------:R-:W3:Y:S01]  /*c480*/  LDS R137, [R137.X4+0x5600] ;  /* 0x0056000089897984 */ /* 0x000ee20000004800 */
[----:B------:R-:W-:Y:S01]  /*c490*/  BSSY B0, `(.L_x_5617) ;  /* 0x0000004000007945 */ /* 0x000fe20003800000 */
[----:B------:R-:W-:Y:S05]  /*c4a0*/  @!P1 BRA `(.L_x_5618) ;  /* 0x0000002000009947 */ /* 0x000fea0003800000 */
[----:B------:R4:W-:Y:S04]  /*c4b0*/  RED.E.ADD.F32.FTZ.RN.STRONG.GPU [R20.64+-0xc00], R176 ;  /* 0xfff400b01400798e */ /* 0x0009e8000c10e7a8 */
[----:B---3--:R4:W-:Y:S02]  /*c4c0*/  RED.E.ADD.F32.FTZ.RN.STRONG.GPU [R22.64+-0xc00], R137 ;  /* 0xfff400891600798e */ /* 0x0089e4000c10e7a8 */
.L_x_5618:
[----:B------:R-:W-:Y:S05]  /*c4d0*/  BSYNC B0 ;  /* 0x0000000000007941 */ /* 0x000fea0003800000 */
.L_x_5617:
[----:B---34-:R3:W4:Y:S01]  /*c4e0*/  LDS R25, [R138.X4+0x5700] ;  /* 0x005700008a197984 */ /* 0x0187220000004800 */
[----:B------:R-:W-:Y:S01]  /*c4f0*/  BSSY B0, `(.L_x_5619) ;  /* 0x0000004000007945 */ /* 0x000fe20003800000 */
[----:B------:R-:W-:Y:S05]  /*c500*/  @!P2 BRA `(.L_x_5620) ;  /* 0x000000200000a947 */ /* 0x000fea0003800000 */
[----:B------:R3:W-:Y:S04]  /*c510*/  RED.E.ADD.F32.FTZ.RN.STRONG.GPU [R20.64+-0xb00], R177 ;  /* 0xfff500b11400798e */ /* 0x0007e8000c10e7a8 */
[----:B----4-:R3:W-:Y:S02]  /*c520*/  RED.E.ADD.F32.FTZ.RN.STRONG.GPU [R22.64+-0xb00], R25 ;  /* 0xfff500191600798e */ /* 0x0107e4000c10e7a8 */
.L_x_5620:
[----:B------:R-:W-:Y:S05]  /*c530*/  BSYNC B0 ;  /* 0x0000000000007941 */ /* 0x000fea0003800000 */
.L_x_5619:
[----:B------:R-:W3:Y:S01]  /*c540*/  LDS R139, [R139.X4+0x5800] ;  /* 0x005800008b8b7984 */ /* 0x000ee20000004800 */
[----:B------:R-:W-:Y:S01]  /*c550*/  BSSY B0, `(.L_x_5621) ;  /* 0x0000004000007945 */ /* 0x000fe20003800000 */
[----:B------:R-:W-:Y:S05]  /*c560*/  @!P3 BRA `(.L_x_5622) ;  /* 0x000000200000b947 */ /* 0x000fea0003800000 */
[----:B------:R4:W-:Y:S04]  /*c570*/  RED.E.ADD.F32.FTZ.RN.STRONG.GPU [R20.64+-0xa00], R178 ;  /* 0xfff600b21400798e */ /* 0x0009e8000c10e7a8 */
[----:B---3--:R4:W-:Y:S02]  /*c580*/  RED.E.ADD.F32.FTZ.RN.STRONG.GPU [R22.64+-0xa00], R139 ;  /* 0xfff6008b1600798e */ /* 0x0089e4000c10e7a8 */
.L_x_5622:
[----:B------:R-:W-:Y:S05]  /*c590*/  BSYNC B0 ;  /* 0x0000000000007941 */ /* 0x000fea0003800000 */
.L_x_5621:
[----:B---34-:R3:W4:Y:S01]  /*c5a0*/  LDS R25, [R140.X4+0x5900] ;  /* 0x005900008c197984 */ /* 0x0187220000004800 */
[----:B------:R-:W-:Y:S01]  /*c5b0*/  BSSY B0, `(.L_x_5623) ;  /* 0x0000004000007945 */ /* 0x000fe20003800000 */
[----:B------:R-:W-:Y:S05]  /*c5c0*/  @!P4 BRA `(.L_x_5624) ;  /* 0x000000200000c947 */ /* 0x000fea0003800000 */
[----:B------:R3:W-:Y:S04]  /*c5d0*/  RED.E.ADD.F32.FTZ.RN.STRONG.GPU [R20.64+-0x900], R179 ;  /* 0xfff700b31400798e */ /* 0x0007e8000c10e7a8 */
[----:B----4-:R3:W-:Y:S02]  /*c5e0*/  RED.E.ADD.F32.FTZ.RN.STRONG.GPU [R22.64+-0x900], R25 ;  /* 0xfff700191600798e */ /* 0x0107e4000c10e7a8 */
.L_x_5624:
[----:B------:R-:W-:Y:S05]  /*c5f0*/  BSYNC B0 ;  /* 0x0000000000007941 */ /* 0x000fea0003800000 */
.L_x_5623:
[----:B------:R-:W3:Y:S01]  /*c600*/  LDS R141, [R141.X4+0x5a00] ;  /* 0x005a00008d8d7984 */ /* 0x000ee20000004800 */
[----:B------:R-:W-:Y:S01]  /*c610*/  BSSY B0, `(.L_x_5625) ;  /* 0x0000004000007945 */ /* 0x000fe20003800000 */
[----:B------:R-:W-:Y:S05]  /*c620*/  @!P5 BRA `(.L_x_5626) ;  /* 0x000000200000d947 */ /* 0x000fea0003800000 */
[----:B------:R4:W-:Y:S04]  /*c630*/  RED.E.ADD.F32.FTZ.RN.STRONG.GPU [R20.64+-0x800], R180 ;  /* 0xfff800b41400798e */ /* 0x0009e8000c10e7a8 */
[----:B---3--:R4:W-:Y:S02]  /*c640*/  RED.E.ADD.F32.FTZ.RN.STRONG.GPU [R22.64+-0x800], R141 ;  /* 0xfff8008d1600798e */ /* 0x0089e4000c10e7a8 */
.L_x_5626:
[----:B------:R-:W-:Y:S05]  /*c650*/  BSYNC B0 ;  /* 0x0000000000007941 */ /* 0x000fea0003800000 */
.L_x_5625:
        /* <DEDUP_REMOVED lines=12> */
.L_x_5628:
[----:B---3--:R-:W-:Y:S05]  /*c720*/  BSYNC B0 ;  /* 0x0000000000007941 */ /* 0x008fea0003800000 */
.L_x_5627:
[----:B------:R-:W3:Y:S01]  /*c730*/  LDS R143, [R143.X4+0x5c00] ;  /* 0x005c00008f8f7984 */ /* 0x000ee20000004800 */
[----:B------:R-:W-:Y:S01]  /*c740*/  BSSY B0, `(.L_x_5629) ;  /* 0x0000004000007945 */ /* 0x000fe20003800000 */
[----:B------:R-:W-:Y:S05]  /*c750*/  @!P0 BRA `(.L_x_5630) ;  /* 0x0000002000008947 */ /* 0x000fea0003800000 */
[----:B------:R4:W-:Y:S04]  /*c760*/  RED.E.ADD.F32.FTZ.RN.STRONG.GPU [R20.64+-0x600], R182 ;  /* 0xfffa00b61400798e */ /* 0x0009e8000c10e7a8 */
[----:B---3--:R4:W-:Y:S02]  /*c770*/  RED.E.ADD.F32.FTZ.RN.STRONG.GPU [R22.64+-0x600], R143 ;  /* 0xfffa008f1600798e */ /* 0x0089e4000c10e7a8 */
.L_x_5630:
[----:B------:R-:W-:Y:S05]  /*c780*/  BSYNC B0 ;  /* 0x0000000000007941 */ /* 0x000fea0003800000 */
.L_x_5629:
[----:B----4-:R4:W3:Y:S01]  /*c790*/  LDS R25, [R144.X4+0x5d00] ;  /* 0x005d000090197984 */ /* 0x0108e20000004800 */
[----:B------:R-:W-:Y:S01]  /*c7a0*/  BSSY B0, `(.L_x_5631) ;  /* 0x0000004000007945 */ /* 0x000fe20003800000 */
[----:B------:R-:W-:Y:S05]  /*c7b0*/  @!P1 BRA `(.L_x_5632) ;  /* 0x0000002000009947 */ /* 0x000fea0003800000 */
[----:B------:R4:W-:Y:S04]  /*c7c0*/  RED.E.ADD.F32.FTZ.RN.STRONG.GPU [R20.64+-0x500], R183 ;  /* 0xfffb00b71400798e */ /* 0x0009e8000c10e7a8 */
[----:B---3--:R4:W-:Y:S02]  /*c7d0*/  RED.E.ADD.F32.FTZ.RN.STRONG.GPU [R22.64+-0x500], R25 ;  /* 0xfffb00191600798e */ /* 0x0089e4000c10e7a8 */
.L_x_5632:
[----:B------:R-:W-:Y:S05]  /*c7e0*/  BSYNC B0 ;  /* 0x0000000000007941 */ /* 0x000fea0003800000 */
.L_x_5631:
[----:B------:R-:W4:Y:S01]  /*c7f0*/  LDS R145, [R145.X4+0x5e00] ;  /* 0x005e000091917984 */ /* 0x000f220000004800 */
[----:B------:R-:W-:Y:S01]  /*c800*/  BSSY B0, `(.L_x_5633) ;  /* 0x0000004000007945 */ /* 0x000fe20003800000 */
[----:B------:R-:W-:Y:S05]  /*c810*/  @!P2 BRA `(.L_x_5634) ;  /* 0x000000200000a947 */ /* 0x000fea0003800000 */
[----:B------:R4:W-:Y:S04]  /*c820*/  RED.E.ADD.F32.FTZ.RN.STRONG.GPU [R20.64+-0x400], R184 ;  /* 0xfffc00b81400798e */ /* 0x0009e8000c10e7a8 */
[----:B----4-:R4:W-:Y:S02]  /*c830*/  RED.E.ADD.F32.FTZ.RN.STRONG.GPU [R22.64+-0x400], R145 ;  /* 0xfffc00911600798e */ /* 0x0109e4000c10e7a8 */
.L_x_5634:
[----:B------:R-:W-:Y:S05]  /*c840*/  BSYNC B0 ;  /* 0x0000000000007941 */ /* 0x000fea0003800000 */
.L_x_5633:
[----:B---34-:R3:W4:Y:S01]  /*c850*/  LDS R25, [R146.X4+0x5f00] ;  /* 0x005f000092197984 */ /* 0x0187220000004800 */
[----:B------:R-:W-:Y:S01]  /*c860*/  BSSY B0, `(.L_x_5635) ;  /* 0x0000004000007945 */ /* 0x000fe20003800000 */
[----:B------:R-:W-:Y:S05]  /*c870*/  @!P3 BRA `(.L_x_5636) ;  /* 0x000000200000b947 */ /* 0x000fea0003800000 */
[----:B------:R3:W-:Y:S04]  /*c880*/  RED.E.ADD.F32.FTZ.RN.STRONG.GPU [R20.64+-0x300], R185 ;  /* 0xfffd00b91400798e */ /* 0x0007e8000c10e7a8 */
[----:B----4-:R3:W-:Y:S02]  /*c890*/  RED.E.ADD.F32.FTZ.RN.STRONG.GPU [R22.64+-0x300], R25 ;  /* 0xfffd00191600798e */ /* 0x0107e4000c10e7a8 */
.L_x_5636:
[----:B------:R-:W-:Y:S05]  /*c8a0*/  BSYNC B0 ;  /* 0x0000000000007941 */ /* 0x000fea0003800000 */
.L_x_5635:
[----:B------:R-:W3:Y:S01]  /*c8b0*/  LDS R147, [R147.X4+0x6000] ;  /* 0x0060000093937984 */ /* 0x000ee20000004800 */
[----:B------:R-:W-:Y:S01]  /*c8c0*/  BSSY B0, `(.L_x_5637) ;  /* 0x0000004000007945 */ /* 0x000fe20003800000 */
[----:B------:R-:W-:Y:S05]  /*c8d0*/  @!P4 BRA `(.L_x_5638) ;  /* 0x000000200000c947 */ /* 0x000fea0003800000 */
[----:B------:R4:W-:Y:S04]  /*c8e0*/  RED.E.ADD.F32.FTZ.RN.STRONG.GPU [R20.64+-0x200], R186 ;  /* 0xfffe00ba1400798e */ /* 0x0009e8000c10e7a8 */
[----:B---3--:R4:W-:Y:S02]  /*c8f0*/  RED.E.ADD.F32.FTZ.RN.STRONG.GPU [R22.64+-0x200], R147 ;  /* 0xfffe00931600798e */ /* 0x0089e4000c10e7a8 */
.L_x_5638:
[----:B------:R-:W-:Y:S05]  /*c900*/  BSYNC B0 ;  /* 0x0000000000007941 */ /* 0x000fea0003800000 */
.L_x_5637:
[----:B---34-:R3:W4:Y:S01]  /*c910*/  LDS R25, [R148.X4+0x6100] ;  /* 0x0061000094197984 */ /* 0x0187220000004800 */
[----:B------:R-:W-:Y:S01]  /*c920*/  BSSY B0, `(.L_x_5639) ;  /* 0x0000004000007945 */ /* 0x000fe20003800000 */
[----:B------:R-:W-:Y:S05]  /*c930*/  @!P5 BRA `(.L_x_5640) ;  /* 0x000000200000d947 */ /* 0x000fea0003800000 */
[----:B------:R3:W-:Y:S04]  /*c940*/  RED.E.ADD.F32.FTZ.RN.STRONG.GPU [R20.64+-0x100], R187 ;  /* 0xffff00bb1400798e */ /* 0x0007e8000c10e7a8 */
[----:B----4-:R3:W-:Y:S02]  /*c950*/  RED.E.ADD.F32.FTZ.RN.STRONG.GPU [R22.64+-0x100], R25 ;  /* 0xffff00191600798e */ /* 0x0107e4000c10e7a8 */
.L_x_5640:
[----:B------:R-:W-:Y:S05]  /*c960*/  BSYNC B0 ;  /* 0x0000000000007941 */ /* 0x000fea0003800000 */
.L_x_5639:
[----:B0--3--:R-:W0:Y:S01]  /*c970*/  SHFL.DOWN PT, R20, R9, 0x1, 0x1f ;  /* 0x08201f0009147f89 */ /* 0x009e2200000e0000 */
[C---:B------:R-:W-:Y:S01]  /*c980*/  ISETP.GT.AND P0, PT, R129.reuse, 0x1e, PT ;  /* 0x0000001e8100780c */ /* 0x040fe20003f04270 */
[----:B------:R-:W-:Y:S01]  /*c990*/  FMUL.FTZ R0, R0, R162 ;  /* 0x000000a200007220 */ /* 0x000fe20000410000 */
        /* <DEDUP_REMOVED lines=11> */
[----:B------:R-:W-:-:S02]  /*ca50*/  FADD.FTZ R97, R11, R97 ;  /* 0x000000610b617221 */ /* 0x000fc40000010000 */
[----:B------:R-:W-:Y:S02]  /*ca60*/  FFMA.FTZ R37, R15, R38, R37 ;  /* 0x000000260f257223 */ /* 0x000fe40000010025 */
[----:B0-----:R-:W-:Y:S02]  /*ca70*/  @!P0 FADD.FTZ R9, R9, R20 ;  /* 0x0000001409098221 */ /* 0x001fe40000010000 */
[----:B------:R-:W-:Y:S02]  /*ca80*/  FFMA.FTZ R0, R2, R161, R0 ;  /* 0x000000a102007223 */ /* 0x000fe40000010000 */
[----:B---3--:R-:W-:Y:S01]  /*ca90*/  @!P0 FADD.FTZ R10, R10, R21 ;  /* 0x000000150a0a8221 */ /* 0x008fe20000010000 */
[----:B------:R-:W0:Y:S01]  /*caa0*/  SHFL.DOWN PT, R20, R9, 0x2, 0x1f ;  /* 0x08401f0009147f89 */ /* 0x000e2200000e0000 */
        /* <DEDUP_REMOVED lines=15> */
[----:B---3--:R-:W-:Y:S01]  /*cba0*/  @!P0 FADD.FTZ R10, R10, R21 ;  /* 0x000000150a0a8221 */ /* 0x008fe20000010000 */
[----:B------:R-:W0:Y:S01]  /*cbb0*/  SHFL.DOWN PT, R20, R9, 0x4, 0x1f ;  /* 0x08801f0009147f89 */ /* 0x000e2200000e0000 */
[----:B------:R-:W-:Y:S01]  /*cbc0*/  ISETP.GT.AND P0, PT, R129, 0x1b, PT ;  /* 0x0000001b8100780c */ /* 0x000fe20003f04270 */
[----:B------:R-:W-:-:S02]  /*cbd0*/  FFMA.FTZ R188, R12, R7, R188 ;  /* 0x000000070cbc7223 */ /* 0x000fc400000100bc */
[----:B------:R-:W3:Y:S01]  /*cbe0*/  SHFL.DOWN PT, R21, R10, 0x4, 0x1f ;  /* 0x08801f000a157f89 */ /* 0x000ee200000e0000 */
[----:B------:R-:W-:Y:S02]  /*cbf0*/  FADD.FTZ R96, R16, R96 ;  /* 0x0000006010607221 */ /* 0x000fe40000010000 */
        /* <DEDUP_REMOVED lines=9> */
[----:B0-----:R-:W-:Y:S02]  /*cc90*/  @!P0 FADD.FTZ R9, R9, R20 ;  /* 0x0000001409098221 */ /* 0x001fe40000010000 */
[----:B---3--:R-:W-:Y:S01]  /*cca0*/  @!P0 FADD.FTZ R10, R10, R21 ;  /* 0x000000150a0a8221 */ /* 0x008fe20000010000 */
[----:B------:R-:W-:-:S02]  /*ccb0*/  ISETP.GT.AND P0, PT, R129, 0x17, PT ;  /* 0x000000178100780c */ /* 0x000fc40003f04270 */
[----:B------:R-:W0:Y:S04]  /*ccc0*/  SHFL.DOWN PT, R20, R9, 0x8, 0x1f ;  /* 0x09001f0009147f89 */ /* 0x000e2800000e0000 */
[----:B------:R-:W3:Y:S07]  /*ccd0*/  SHFL.DOWN PT, R21, R10, 0x8, 0x1f ;  /* 0x09001f000a157f89 */ /* 0x000eee00000e0000 */
[----:B0-----:R-:W-:-:S02]  /*cce0*/  @!P0 FADD.FTZ R9, R9, R20 ;  /* 0x0000001409098221 */ /* 0x001fc40000010000 */
[----:B---3--:R-:W-:-:S03]  /*ccf0*/  @!P0 FADD.FTZ R10, R10, R21 ;  /* 0x000000150a0a8221 */ /* 0x008fc60000010000 */
[----:B------:R-:W0:Y:S01]  /*cd00*/  SHFL.DOWN PT, R20, R9, 0x10, 0x1f ;  /* 0x0a001f0009147f89 */ /* 0x000e2200000e0000 */
[----:B------:R-:W-:-:S03]  /*cd10*/  ISETP.GT.AND P0, PT, R129, 0xf, PT ;  /* 0x0000000f8100780c */ /* 0x000fc60003f04270 */
[----:B------:R-:W3:Y:S10]  /*cd20*/  SHFL.DOWN PT, R21, R10, 0x10, 0x1f ;  /* 0x0a001f000a157f89 */ /* 0x000ef400000e0000 */
[----:B0-----:R-:W-:-:S02]  /*cd30*/  @!P0 FADD.FTZ R9, R9, R20 ;  /* 0x0000001409098221 */ /* 0x001fc40000010000 */
[----:B---3--:R-:W-:-:S03]  /*cd40*/  @!P0 FADD.FTZ R10, R10, R21 ;  /* 0x000000150a0a8221 */ /* 0x008fc60000010000 */
[----:B------:R-:W-:-:S05]  /*cd50*/  MOV R11, R9 ;  /* 0x00000009000b7202 */ /* 0x000fca0000000f00 */
[----:B------:R0:W-:Y:S04]  /*cd60*/  @!P1 STS.64 [R227.X8+0x6308], R10 ;  /* 0x0063080ae3009388 */ /* 0x0001e80000008a00 */
[----:B------:R-:W-:Y:S06]  /*cd70*/  BAR.SYNC.DEFER_BLOCKING 0x0 ;  /* 0x0000000000007b1d */ /* 0x000fec0000010000 */
[----:B------:R-:W-:Y:S05]  /*cd80*/  @P2 BRA `(.L_x_5642) ;  /* 0x000000b000002947 */ /* 0x000fea0003800000 */
[----:B------:R-:W-:Y:S01]  /*cd90*/  ULDC UR34, c[0x0][0x174] ;  /* 0x00005d0000227ab9 */ /* 0x000fe20000000800 */
[----:B------:R-:W3:Y:S01]  /*cda0*/  LDS.64 R2, [0x6310] ;  /* 0x00631000ff027984 */ /* 0x000ee20000000a00 */
[----:B------:R-:W-:-:S02]  /*cdb0*/  UISETP.NE.AND UP0, UPT, UR13, UR34, UPT ;  /* 0x000000220d00728c */ /* 0x000fc4000bf05270 */
[----:B------:R-:W-:-:S04]  /*cdc0*/  USHF.L.U32 UR34, UR6, 0x3, URZ ;  /* 0x0000000306227899 */ /* 0x000fc8000800063f */
[----:B------:R-:W-:-:S13]  /*cdd0*/  PLOP3.LUT P0, PT, PT, PT, UP0, 0x80, 0x0 ;  /* 0x000000000000781c */ /* 0x000fda0003f0f008 */
[----:B------:R-:W5:Y:S01]  /*cde0*/  @P0 LDS.64 R4, [UR34+0x8d60] ;  /* 0x008d6022ff040984 */ /* 0x000f620008000a00 */
[----:B0--3--:R-:W-:Y:S02]  /*cdf0*/  FADD.FTZ R11, R11, R3 ;  /* 0x000000030b0b7221 */ /* 0x009fe40000010000 */
[----:B------:R-:W-:Y:S02]  /*ce00*/  FADD.FTZ R10, R10, R2 ;  /* 0x000000020a0a7221 */ /* 0x000fe40000010000 */
[----:B-----5:R-:W-:Y:S02]  /*ce10*/  @P0 FADD.FTZ R11, R11, R5 ;  /* 0x000000050b0b0221 */ /* 0x020fe40000010000 */
[----:B------:R-:W-:-:S05]  /*ce20*/  @P0 FADD.FTZ R10, R10, R4 ;  /* 0x000000040a0a0221 */ /* 0x000fca0000010000 */
[----:B------:R0:W-:Y:S02]  /*ce30*/  STS.64 [UR34+0x8d60], R10 ;  /* 0x008d600aff007988 */ /* 0x0001e40008000a22 */
.L_x_5642:
[----:B------:R-:W-:Y:S05]  /*ce40*/  BSYNC B0 ;  /* 0x0000000000007941 */ /* 0x000fea0003800000 */
.L_x_5641:
[----:B------:R-:W-:Y:S02]  /*ce50*/  UIADD3 UR6, UR6, 0x1, URZ ;  /* 0x0000000106067890 */ /* 0x000fe4000fffe03f */
[----:B------:R-:W-:Y:S02]  /*ce60*/  ULDC UR34, c[0x0][0x16c] ;  /* 0x00005b0000227ab9 */ /* 0x000fe40000000800 */
[----:B------:R-:W-:Y:S02]  /*ce70*/  UISETP.GE.AND UP0, UPT, UR6, UR34, UPT ;  /* 0x000000220600728c */ /* 0x000fe4000bf06270 */
[----:B------:R-:W-:-:S04]  /*ce80*/  UIADD3 UR5, UP1, UR5, 0x1, URZ ;  /* 0x0000000105057890 */ /* 0x000fc8000ff3e03f */
[----:B------:R-:W-:Y:S01]  /*ce90*/  PLOP3.LUT P0, PT, PT, PT, UP0, 0x80, 0x0 ;  /* 0x000000000000781c */ /* 0x000fe20003f0f008 */
[----:B------:R-:W-:-:S12]  /*cea0*/  UIADD3.X UR4, URZ, UR4, URZ, UP1, !UPT ;  /* 0x000000043f047290 */ /* 0x000fd80008ffe43f */
[----:B012-4-:R-:W-:Y:S01]  /*ceb0*/  @P0 CALL.REL.NOINC `(.L_x_5542) ;  /* 0x0000001000000944 */ /* 0x017fe20003c00000 */
[----:B------:R-:W-:Y:S05]  /*cec0*/  BRA `(.L_x_5643) ;  /* 0xffff592000007947 */ /* 0x000fea000383ffff */
.L_x_5542:
[----:B0-----:R-:W-:Y:S01]  /*ced0*/  BAR.SYNC.DEFER_BLOCKING 0x0 ;  /* 0x0000000000007b1d */ /* 0x001fe20000010000 */
[----:B------:R-:W-:Y:S02]  /*cee0*/  F2FP.PACK_AB R225, R225, R226 ;  /* 0x000000e2e1e1723e */ /* 0x000fe400000000ff */
[----:B------:R-:W-:Y:S02]  /*cef0*/  F2FP.PACK_AB R223, R223, R224 ;  /* 0x000000e0dfdf723e */ /* 0x000fe400000000ff */
[----:B------:R-:W-:Y:S01]  /*cf00*/  F2FP.PACK_AB R221, R221, R222 ;  /* 0x000000dedddd723e */ /* 0x000fe200000000ff */
[----:B------:R-:W-:Y:S01]  /*cf10*/  ULDC.64 UR34, c[0x0][0x2d8] ;  /* 0x0000b60000227ab9 */ /* 0x000fe20000000a00 */
[----:B------:R-:W-:Y:S01]  /*cf20*/  PRMT R0, R225, 0x7632, R0 ;  /* 0x00007632e1007816 */ /* 0x000fe20000000000 */
[----:B------:R-:W-:Y:S01]  /*cf30*/  UIMAD UR6, UR26, UR34, URZ ;  /* 0x000000221a0672a4 */ /* 0x000fe2000f8e023f */
[----:B------:R-:W-:Y:S01]  /*cf40*/  F2FP.PACK_AB R219, R219, R220 ;  /* 0x000000dcdbdb723e */ /* 0x000fe200000000ff */
[----:B------:R-:W-:Y:S01]  /*cf50*/  ULDC.64 UR36, c[0x0][0x2f8] ;  /* 0x0000be0000247ab9 */ /* 0x000fe20000000a00 */
[----:B------:R-:W-:Y:S01]  /*cf60*/  PRMT R2, R223, 0x7632, R2 ;  /* 0x00007632df027816 */ /* 0x000fe20000000002 */
[----:B------:R-:W-:Y:S01]  /*cf70*/  UIMAD UR38, UR27, UR35, UR6 ;  /* 0x000000231b2672a4 */ /* 0x000fe2000f8e0206 */
[----:B------:R-:W-:Y:S01]  /*cf80*/  PRMT R3, R221, 0x7632, R3 ;  /* 0x00007632dd037816 */ /* 0x000fe20000000003 */
[----:B------:R-:W-:Y:S01]  /*cf90*/  UIMAD.WIDE.U32 UR4, UR27, UR34, URZ ;  /* 0x000000221b0472a5 */ /* 0x000fe2000f8e003f */
[----:B------:R-:W-:Y:S01]  /*cfa0*/  ISETP.NE.AND P0, PT, R130, RZ, PT ;  /* 0x000000ff8200720c */ /* 0x000fe20003f05270 */
[----:B------:R-:W-:Y:S01]  /*cfb0*/  UIMAD UR6, UR26, UR36, URZ ;  /* 0x000000241a0672a4 */ /* 0x000fe2000f8e023f */
[----:B------:R-:W-:Y:S01]  /*cfc0*/  F2FP.PACK_AB R89, R89, R90 ;  /* 0x0000005a5959723e */ /* 0x000fe200000000ff */
[----:B------:R-:W-:Y:S01]  /*cfd0*/  UIMAD.WIDE.U32 UR34, UR27, UR36, URZ ;  /* 0x000000241b2272a5 */ /* 0x000fe2000f8e003f */
[----:B------:R-:W-:Y:S01]  /*cfe0*/  F2FP.PACK_AB R87, R87, R88 ;  /* 0x000000585757723e */ /* 0x000fe200000000ff */
[----:B------:R-:W-:Y:S01]  /*cff0*/  UIMAD UR6, UR27, UR37, UR6 ;  /* 0x000000251b0672a4 */ /* 0x000fe2000f8e0206 */
        /* <DEDUP_REMOVED lines=13> */
[----:B------:R0:W-:Y:S01]  /*d0d0*/  STS.U16 [R127+0xe], R0 ;  /* 0x00000e007f007388 */ /* 0x0001e20000000400 */
[----:B--2---:R-:W-:-:S03]  /*d0e0*/  PRMT R3, R85, 0x7632, R3 ;  /* 0x0000763255037816 */ /* 0x004fc60000000003 */
        /* <DEDUP_REMOVED lines=49> */
.L_x_5645:
[----:B------:R-:W-:Y:S05]  /*d400*/  BSYNC B0 ;  /* 0x0000000000007941 */ /* 0x000fea0003800000 */
.L_x_5644:
        /* <DEDUP_REMOVED lines=74> */
[----:B-1----:R-:W-:Y:S02]  /*d8b0*/  IADD3 R13, R45, 0x7, RZ ;  /* 0x000000072d0d7810 */ /* 0x002fe40007ffe0ff */
[-C--:B------:R-:W-:Y:S02]  /*d8c0*/  LEA.HI.SX32 R9, R9, R45.reuse, 0x1b ;  /* 0x0000002d09097211 */ /* 0x080fe400078fdaff */
[----:B------:R-:W-:Y:S02]  /*d8d0*/  IADD3 R14, R45, 0x8, RZ ;  /* 0x000000082d0e7810 */ /* 0x000fe40007ffe0ff */
[-C--:B------:R-:W-:Y:S02]  /*d8e0*/  LEA.HI.SX32 R10, R10, R45.reuse, 0x1b ;  /* 0x0000002d0a0a7211 */ /* 0x080fe400078fdaff */
[----:B------:R-:W-:Y:S02]  /*d8f0*/  LEA.HI.SX32 R11, R11, R45, 0x1b ;  /* 0x0000002d0b0b7211 */ /* 0x000fe400078fdaff */
[----:B------:R-:W-:-:S02]  /*d900*/  SHF.L.U32 R6, R6, 0x1, RZ ;  /* 0x0000000106067819 */ /* 0x000fc400000006ff */
[-C--:B------:R-:W-:Y:S02]  /*d910*/  LEA.HI.SX32 R12, R12, R45.reuse, 0x1b ;  /* 0x0000002d0c0c7211 */ /* 0x080fe400078fdaff */
[----:B------:R-:W-:Y:S02]  /*d920*/  SHF.L.U32 R8, R8, 0x1, RZ ;  /* 0x0000000108087819 */ /* 0x000fe400000006ff */
[----:B---3--:R-:W-:Y:S02]  /*d930*/  IADD3 R15, R45, 0x9, RZ ;  /* 0x000000092d0f7810 */ /* 0x008fe40007ffe0ff */
[----:B------:R-:W-:Y:S02]  /*d940*/  LEA.HI.SX32 R13, R13, R45, 0x1b ;  /* 0x0000002d0d0d7211 */ /* 0x000fe400078fdaff */
[----:B------:R-:W-:Y:S02]  /*d950*/  SHF.L.U32 R9, R9, 0x1, RZ ;  /* 0x0000000109097819 */ /* 0x000fe400000006ff */
[----:B------:R-:W-:-:S02]  /*d960*/  IADD3 R16, R45, 0xa, RZ ;  /* 0x0000000a2d107810 */ /* 0x000fc40007ffe0ff */
[----:B------:R-:W-:Y:S02]  /*d970*/  LEA.HI.SX32 R14, R14, R45, 0x1b ;  /* 0x0000002d0e0e7211 */ /* 0x000fe400078fdaff */
[----:B------:R-:W-:Y:S02]  /*d980*/  SHF.L.U32 R10, R10, 0x1, RZ ;  /* 0x000000010a0a7819 */ /* 0x000fe400000006ff */
[----:B0-----:R-:W-:Y:S02]  /*d990*/  F2FP.PACK_AB R4, R100, R99 ;  /* 0x000000636404723e */ /* 0x001fe400000000ff */
[----:B------:R-:W-:Y:S02]  /*d9a0*/  IADD3 R17, R45, 0xb, RZ ;  /* 0x0000000b2d117810 */ /* 0x000fe40007ffe0ff */
[----:B------:R-:W-:Y:S02]  /*d9b0*/  SHF.L.U32 R11, R11, 0x1, RZ ;  /* 0x000000010b0b7819 */ /* 0x000fe400000006ff */
[----:B------:R-:W-:-:S02]  /*d9c0*/  IADD3 R18, R45, 0xc, RZ ;  /* 0x0000000c2d127810 */ /* 0x000fc40007ffe0ff */
[----:B------:R-:W-:Y:S02]  /*d9d0*/  SHF.L.U32 R12, R12, 0x1, RZ ;  /* 0x000000010c0c7819 */ /* 0x000fe400000006ff */
[----:B------:R-:W-:Y:S02]  /*d9e0*/  IADD3 R19, R45, 0xd, RZ ;  /* 0x0000000d2d137810 */ /* 0x000fe40007ffe0ff */
[-C--:B------:R-:W-:Y:S02]  /*d9f0*/  LEA.HI.SX32 R15, R15, R45.reuse, 0x1b ;  /* 0x0000002d0f0f7211 */ /* 0x080fe400078fdaff */
[----:B------:R-:W-:Y:S02]  /*da00*/  SHF.L.U32 R13, R13, 0x1, RZ ;  /* 0x000000010d0d7819 */ /* 0x000fe400000006ff */
[----:B------:R-:W-:Y:S02]  /*da10*/  IADD3 R20, R45, 0xe, RZ ;  /* 0x0000000e2d147810 */ /* 0x000fe40007ffe0ff */
[----:B------:R-:W-:-:S02]  /*da20*/  LEA.HI.SX32 R16, R16, R45, 0x1b ;  /* 0x0000002d10107211 */ /* 0x000fc400078fdaff */
[----:B------:R-:W-:Y:S02]  /*da30*/  SHF.L.U32 R14, R14, 0x1, RZ ;  /* 0x000000010e0e7819 */ /* 0x000fe400000006ff */
[----:B------:R-:W-:Y:S02]  /*da40*/  IADD3 R21, R45, 0xf, RZ ;  /* 0x0000000f2d157810 */ /* 0x000fe40007ffe0ff */
[-C--:B------:R-:W-:Y:S02]  /*da50*/  LEA.HI.SX32 R17, R17, R45.reuse, 0x1b ;  /* 0x0000002d11117211 */ /* 0x080fe400078fdaff */
[-C--:B------:R-:W-:Y:S02]  /*da60*/  LEA.HI.SX32 R18, R18, R45.reuse, 0x1b ;  /* 0x0000002d12127211 */ /* 0x080fe400078fdaff */
[----:B------:R-:W-:Y:S02]  /*da70*/  LEA.HI.SX32 R19, R19, R45, 0x1b ;  /* 0x0000002d13137211 */ /* 0x000fe400078fdaff */
[----:B------:R-:W-:-:S02]  /*da80*/  SHF.L.U32 R15, R15, 0x1, RZ ;  /* 0x000000010f0f7819 */ /* 0x000fc400000006ff */
[-C--:B------:R-:W-:Y:S02]  /*da90*/  LEA.HI.SX32 R20, R20, R45.reuse, 0x1b ;  /* 0x0000002d14147211 */ /* 0x080fe400078fdaff */
[----:B------:R-:W-:Y:S02]  /*daa0*/  SHF.L.U32 R16, R16, 0x1, RZ ;  /* 0x0000000110107819 */ /* 0x000fe400000006ff */
[----:B------:R-:W-:Y:S02]  /*dab0*/  LEA.HI.SX32 R21, R21, R45, 0x1b ;  /* 0x0000002d15157211 */ /* 0x000fe400078fdaff */
[----:B------:R-:W-:Y:S02]  /*dac0*/  SHF.L.U32 R17, R17, 0x1, RZ ;  /* 0x0000000111117819 */ /* 0x000fe400000006ff */
[----:B------:R-:W-:Y:S02]  /*dad0*/  SHF.L.U32 R18, R18, 0x1, RZ ;  /* 0x0000000112127819 */ /* 0x000fe400000006ff */
[----:B------:R-:W-:-:S02]  /*dae0*/  SHF.L.U32 R19, R19, 0x1, RZ ;  /* 0x0000000113137819 */ /* 0x000fc400000006ff */
[----:B------:R-:W-:Y:S02]  /*daf0*/  SHF.L.U32 R20, R20, 0x1, RZ ;  /* 0x0000000114147819 */ /* 0x000fe400000006ff */
[----:B------:R-:W-:Y:S01]  /*db00*/  SHF.L.U32 R21, R21, 0x1, RZ ;  /* 0x0000000115157819 */ /* 0x000fe200000006ff */
        /* <DEDUP_REMOVED lines=13> */
[C---:B------:R-:W-:Y:S02]  /*dbe0*/  PRMT R27, R0.reuse, 0x7610, R27 ;  /* 0x00007610001b7816 */ /* 0x040fe4000000001b */
[----:B------:R-:W-:Y:S01]  /*dbf0*/  PRMT R29, R0, 0x7632, R29 ;  /* 0x00007632001d7816 */ /* 0x000fe2000000001d */
[----:B------:R-:W-:Y:S01]  /*dc00*/  FADD.FTZ R97, R96, R97 ;  /* 0x0000006160617221 */ /* 0x000fe20000010000 */
[----:B------:R-:W-:Y:S01]  /*dc10*/  PRMT R25, R95, 0x7632, R25 ;  /* 0x000076325f197816 */ /* 0x000fe20000000019 */
[----:B------:R-:W-:Y:S01]  /*dc20*/  STS.U16 [R127], R91 ;  /* 0x0000005b7f007388 */ /* 0x000fe20000000400 */
[----:B------:R-:W-:Y:S01]  /*dc30*/  F2FP.PACK_AB R0, R102, R101 ;  /* 0x000000656600723e */ /* 0x000fe200000000ff */
        /* <DEDUP_REMOVED lines=15> */
[----:B------:R-:W-:Y:S01]  /*dd30*/  STS.U16 [R12+0xc], R27 ;  /* 0x00000c1b0c007388 */ /* 0x000fe20000000400 */
[----:B------:R-:W-:Y:S01]  /*dd40*/  F2FP.PACK_AB R0, R104, R103 ;  /* 0x000000676800723e */ /* 0x000fe200000000ff */
[----:B------:R-:W-:-:S02]  /*dd50*/  FADD.FTZ R103, R102, R103 ;  /* 0x0000006766677221 */ /* 0x000fc40000010000 */
[----:B------:R-:W-:Y:S01]  /*dd60*/  STS.U16 [R13+0xe], R29 ;  /* 0x00000e1d0d007388 */ /* 0x000fe20000000400 */
[----:B0-----:R-:W-:Y:S01]  /*dd70*/  PRMT R10, R0, 0x7632, R10 ;  /* 0x00007632000a7816 */ /* 0x001fe2000000000a */
[----:B------:R-:W-:Y:S02]  /*dd80*/  FADD.FTZ R104, R103, R104 ;  /* 0x0000006867687221 */ /* 0x000fe40000010000 */
[----:B------:R0:W-:Y:S02]  /*dd90*/  STS.U16 [R14+0x10], R5 ;  /* 0x000010050e007388 */ /* 0x0001e40000000400 */
[----:B------:R-:W-:Y:S02]  /*dda0*/  FADD.FTZ R105, R104, R105 ;  /* 0x0000006968697221 */ /* 0x000fe40000010000 */
[----:B------:R1:W-:Y:S04]  /*ddb0*/  STS.U16 [R15+0x12], R6 ;  /* 0x000012060f007388 */ /* 0x0003e80000000400 */
[----:B------:R-:W-:Y:S01]  /*ddc0*/  STS.U16 [R16+0x14], R8 ;  /* 0x0000140810007388 */ /* 0x000fe20000000400 */
[----:B0-----:R-:W-:-:S03]  /*ddd0*/  PRMT R5, R0, 0x7610, R5 ;  /* 0x0000761000057816 */ /* 0x001fc60000000005 */
[----:B------:R-:W-:Y:S01]  /*dde0*/  STS.U16 [R17+0x16], R9 ;  /* 0x0000160911007388 */ /* 0x000fe20000000400 */
[----:B------:R-:W-:Y:S01]  /*ddf0*/  MOV R0, UR11 ;  /* 0x0000000b00007c02 */ /* 0x000fe20008000f00 */
[----:B------:R-:W-:Y:S01]  /*de00*/  UIADD3 UR11, UR35, UR6, URZ ;  /* 0x00000006230b7290 */ /* 0x000fe2000fffe03f */
[----:B-1----:R-:W-:Y:S01]  /*de10*/  PRMT R6, R4, 0x7632, R6 ;  /* 0x0000763204067816 */ /* 0x002fe20000000006 */
[----:B------:R-:W-:Y:S04]  /*de20*/  STS.U16 [R18+0x18], R5 ;  /* 0x0000180512007388 */ /* 0x000fe80000000400 */
[----:B------:R-:W-:Y:S04]  /*de30*/  STS.U16 [R19+0x1a], R10 ;  /* 0x00001a0a13007388 */ /* 0x000fe80000000400 */
[----:B------:R0:W-:Y:S04]  /*de40*/  STS.U16 [R20+0x1c], R4 ;  /* 0x00001c0414007388 */ /* 0x0001e80000000400 */
[----:B------:R-:W-:Y:S01]  /*de50*/  STS.U16 [R21+0x1e], R6 ;  /* 0x00001e0615007388 */ /* 0x000fe20000000400 */
[----:B------:R-:W-:-:S06]  /*de60*/  NOP ;  /* 0x0000000000007918 */ /* 0x000fcc0000000000 */
[----:B------:R-:W-:Y:S01]  /*de70*/  LDS.U16 R9, [R252] ;  /* 0x00000000fc097984 */ /* 0x000fe20000000400 */
[----:B0-----:R-:W-:-:S03]  /*de80*/  FADD.FTZ R4, R105, R106 ;  /* 0x0000006a69047221 */ /* 0x001fc60000010000 */
        /* <DEDUP_REMOVED lines=17> */
[----:B0-----:R-:W-:-:S05]  /*dfa0*/  IADD3 R0, P1, R128, -0x3e0, RZ ;  /* 0xfffffc2080007810 */ /* 0x001fca0007f3e0ff */
[----:B------:R-:W-:Y:S01]  /*dfb0*/  STL [R1], R4 ;  /* 0x0000000401007387 */ /* 0x000fe20000100800 */
[----:B------:R-:W-:-:S03]  /*dfc0*/  IADD3.X R43, R43, -0x1, RZ, P1, !PT ;  /* 0xffffffff2b2b7810 */ /* 0x000fc60000ffe4ff */
        /* <DEDUP_REMOVED lines=15> */
.L_x_5647:
[----:B------:R-:W-:Y:S05]  /*e0c0*/  BSYNC B0 ;  /* 0x0000000000007941 */ /* 0x000fea0003800000 */
.L_x_5646:
        /* <DEDUP_REMOVED lines=58> */
.L_x_5541:
        /* <DEDUP_REMOVED lines=9> */
[----:B-1----:R-:W-:Y:S02]  /*e500*/  ISETP.NE.AND P2, PT, R6, RZ, PT ;  /* 0x000000ff0600720c */ /* 0x002fe40003f45270 */
[----:B----4-:R-:W-:-:S11]  /*e510*/  ISETP.NE.AND P3, PT, R7, RZ, PT ;  /* 0x000000ff0700720c */ /* 0x010fd60003f65270 */
[----:B------:R-:W-:-:S04]  /*e520*/  @!P2 SHF.R.S32.HI R6, RZ, 0x1f, R7 ;  /* 0x0000001fff06a819 */ /* 0x000fc80000011407 */
        /* <DEDUP_REMOVED lines=20> */
.L_x_5650:
[----:B------:R-:W-:Y:S05]  /*e670*/  BSYNC B0 ;  /* 0x0000000000007941 */ /* 0x000fea0003800000 */
.L_x_5649:
        /* <DEDUP_REMOVED lines=31> */
.L_x_5652:
[----:B------:R-:W3:Y:S02]  /*e870*/  S2R R7, SR_TID.X ;  /* 0x0000000000077919 */ /* 0x000ee40000002100 */
.L_x_5653:
[----:B------:R-:W-:Y:S05]  /*e880*/  BSYNC B0 ;  /* 0x0000000000007941 */ /* 0x000fea0003800000 */
.L_x_5651:
[----:B---3--:R-:W-:-:S13]  /*e890*/  ISETP.GE.AND P0, PT, R7, c[0x0][0x16c], PT ;  /* 0x00005b0007007a0c */ /* 0x008fda0003f06270 */
[----:B------:R-:W-:Y:S05]  /*e8a0*/  @P0 EXIT ;  /* 0x000000000000094d */ /* 0x000fea0003800000 */
[----:B------:R-:W-:Y:S02]  /*e8b0*/  ULDC.64 UR6, c[0x0][0x288] ;  /* 0x0000a20000067ab9 */ /* 0x000fe40000000a00 */
[----:B------:R-:W-:Y:S02]  /*e8c0*/  UIMAD UR28, UR28, UR6, URZ ;  /* 0x000000061c1c72a4 */ /* 0x000fe4000f8e023f */
[----:B------:R-:W-:Y:S02]  /*e8d0*/  UIMAD.WIDE.U32 UR4, UR29, UR6, URZ ;  /* 0x000000061d0472a5 */ /* 0x000fe4000f8e003f */
[----:B------:R-:W-:-:S04]  /*e8e0*/  UIMAD UR6, UR29, UR7, UR28 ;  /* 0x000000071d0672a4 */ /* 0x000fc8000f8e021c */
[----:B------:R-:W-:Y:S02]  /*e8f0*/  UIADD3 UR6, UR5, UR6, URZ ;  /* 0x0000000605067290 */ /* 0x000fe4000fffe03f */
.L_x_5654:
[----:B-1----:R3:W4:Y:S01]  /*e900*/  LDS.64 R8, [R7.X8+0x8d60] ;  /* 0x008d600007087984 */ /* 0x0027220000008a00 */
[----:B------:R-:W-:Y:S02]  /*e910*/  SHF.R.S32.HI R0, RZ, 0x1f, R7 ;  /* 0x0000001fff007819 */ /* 0x000fe40000011407 */
[----:B-1----:R-:W-:Y:S02]  /*e920*/  MOV R2, UR4 ;  /* 0x0000000400027c02 */ /* 0x002fe40008000f00 */
[----:B------:R-:W-:Y:S01]  /*e930*/  MOV R5, UR6 ;  /* 0x0000000600057c02 */ /* 0x000fe20008000f00 */
[----:B------:R-:W-:Y:S01]  /*e940*/  IMAD R0, R0, c[0x0][0x290], RZ ;  /* 0x0000a40000007a24 */ /* 0x000fe200078e02ff */
[----:B------:R-:W-:Y:S02]  /*e950*/  MOV R4, R2 ;  /* 0x0000000200047202 */ /* 0x000fe40000000f00 */
[----:B------:R-:W-:Y:S01]  /*e960*/  MOV R3, UR5 ;  /* 0x0000000500037c02 */ /* 0x000fe20008000f00 */
[C---:B------:R-:W-:Y:S01]  /*e970*/  IMAD R3, R7.reuse, c[0x0][0x294], R0 ;  /* 0x0000a50007037a24 */ /* 0x040fe200078e0200 */
[----:B------:R-:W-:Y:S01]  /*e980*/  YIELD ;  /* 0x0000000000007946 */ /* 0x000fe20003800000 */
[C---:B------:R-:W-:Y:S01]  /*e990*/  IMAD.WIDE.U32 R4, R7.reuse, c[0x0][0x290], R4 ;  /* 0x0000a40007047a25 */ /* 0x040fe200078e0004 */
[----:B---3--:R-:W-:-:S04]  /*e9a0*/  IADD3 R7, R7, c[0x0][0x0], RZ ;  /* 0x0000000007077a10 */ /* 0x008fc80007ffe0ff */
[----:B------:R-:W-:Y:S02]  /*e9b0*/  IADD3 R3, R5, R3, RZ ;  /* 0x0000000305037210 */ /* 0x000fe40007ffe0ff */
[----:B------:R-:W-:-:S04]  /*e9c0*/  LEA R2, P0, R4, c[0x0][0x310], 0x3 ;  /* 0x0000c40004027a11 */ /* 0x000fc800078018ff */
[----:B------:R-:W-:Y:S02]  /*e9d0*/  LEA.HI.X R3, R4, c[0x0][0x314], R3, 0x3, P0 ;  /* 0x0000c50004037a11 */ /* 0x000fe400000f1c03 */
[----:B------:R-:W-:-:S03]  /*e9e0*/  ISETP.GE.AND P0, PT, R7, c[0x0][0x16c], PT ;  /* 0x00005b0007007a0c */ /* 0x000fc60003f06270 */
[----:B----4-:R1:W-:Y:S04]  /*e9f0*/  RED.E.ADD.F32.FTZ.RN.STRONG.GPU [R2.64], R8 ;  /* 0x000000080200798e */ /* 0x0103e8000c10e7a8 */
[----:B------:R1:W-:Y:S06]  /*ea00*/  RED.E.ADD.F32.FTZ.RN.STRONG.GPU [R2.64+0x4], R9 ;  /* 0x000004090200798e */ /* 0x0003ec000c10e7a8 */
[----:B------:R-:W-:Y:S05]  /*ea10*/  @!P0 BRA `(.L_x_5654) ;  /* 0xfffffee000008947 */ /* 0x000fea000383ffff */
[----:B------:R-:W-:Y:S05]  /*ea20*/  EXIT ;  /* 0x000000000000794d */ /* 0x000fea0003800000 */
.L_x_5547:
[----:B------:R-:W-:Y:S01]  /*ea30*/  HFMA2.MMA R66, -RZ, RZ, 0, 5.9604644775390625e-08 ;  /* 0x00000001ff427435 */ /* 0x000fe200000001ff */
[----:B------:R-:W-:-:S02]  /*ea40*/  MOV R65, R241 ;  /* 0x000000f100417202 */ /* 0x000fc40000000f00 */
[----:B------:R-:W-:Y:S02]  /*ea50*/  MOV R245, RZ ;  /* 0x000000ff00f57202 */ /* 0x000fe40000000f00 */
[----:B------:R-:W-:Y:S02]  /*ea60*/  MOV R244, 0xffffffff ;  /* 0xffffffff00f47802 */ /* 0x000fe40000000f00 */
[----:B------:R-:W-:Y:S02]  /*ea70*/  MOV R64, 0xea90 ;  /* 0x0000ea9000407802 */ /* 0x000fe40000000f00 */
[----:B0-2--5:R-:W-:Y:S05]  /*ea80*/  CALL.REL.NOINC `($__internal_134_$__cuda_sm70_shflsync_up) ;  /* 0x00001d5000007944 */ /* 0x025fea0003c00000 */
[----:B-1----:R-:W-:Y:S01]  /*ea90*/  MOV R67, R66 ;  /* 0x0000004200437202 */ /* 0x002fe20000000f00 */
[----:B------:R-:W-:Y:S05]  /*eaa0*/  BRA `(.L_x_5655) ;  /* 0xffff7c6000007947 */ /* 0x000fea000383ffff */
.L_x_5548:
[----:B------:R-:W-:Y:S01]  /*eab0*/  HFMA2.MMA R66, -RZ, RZ, 0, 5.9604644775390625e-08 ;  /* 0x00000001ff427435 */ /* 0x000fe200000001ff */
[----:B------:R-:W-:Y:S02]  /*eac0*/  MOV R65, R68 ;  /* 0x0000004400417202 */ /* 0x000fe40000000f00 */
[----:B------:R-:W-:Y:S02]  /*ead0*/  MOV R245, RZ ;  /* 0x000000ff00f57202 */ /* 0x000fe40000000f00 */
[----:B------:R-:W-:-:S02]  /*eae0*/  MOV R244, 0xffffffff ;  /* 0xffffffff00f47802 */ /* 0x000fc40000000f00 */
[----:B------:R-:W-:Y:S02]  /*eaf0*/  MOV R64, 0xeb10 ;  /* 0x0000eb1000407802 */ /* 0x000fe40000000f00 */
[----:B0123-5:R-:W-:Y:S05]  /*eb00*/  CALL.REL.NOINC `($__internal_134_$__cuda_sm70_shflsync_up) ;  /* 0x00001cd000007944 */ /* 0x02ffea0003c00000 */
[----:B-1----:R-:W-:Y:S01]  /*eb10*/  MOV R70, R66 ;  /* 0x0000004200467202 */ /* 0x002fe20000000f00 */
[----:B------:R-:W-:Y:S01]  /*eb20*/  HFMA2.MMA R66, -RZ, RZ, 0, 5.9604644775390625e-08 ;  /* 0x00000001ff427435 */ /* 0x000fe200000001ff */
[----:B------:R-:W-:Y:S02]  /*eb30*/  MOV R65, R69 ;  /* 0x0000004500417202 */ /* 0x000fe40000000f00 */
[----:B------:R-:W-:Y:S02]  /*eb40*/  MOV R245, RZ ;  /* 0x000000ff00f57202 */ /* 0x000fe40000000f00 */
[----:B------:R-:W-:Y:S02]  /*eb50*/  MOV R244, 0xffffffff ;  /* 0xffffffff00f47802 */ /* 0x000fe40000000f00 */
[----:B------:R-:W-:Y:S02]  /*eb60*/  MOV R64, 0xeb80 ;  /* 0x0000eb8000407802 */ /* 0x000fe40000000f00 */
[----:B------:R-:W-:Y:S05]  /*eb70*/  CALL.REL.NOINC `($__internal_134_$__cuda_sm70_shflsync_up) ;  /* 0x00001c6000007944 */ /* 0x000fea0003c00000 */
[----:B-1----:R-:W-:Y:S01]  /*eb80*/  MOV R71, R66 ;  /* 0x0000004200477202 */ /* 0x002fe20000000f00 */
[----:B------:R-:W-:Y:S01]  /*eb90*/  HFMA2.MMA R66, -RZ, RZ, 0, 5.9604644775390625e-08 ;  /* 0x00000001ff427435 */ /* 0x000fe200000001ff */
[----:B------:R-:W-:-:S02]  /*eba0*/  MOV R65, R242 ;  /* 0x000000f200417202 */ /* 0x000fc40000000f00 */
[----:B------:R-:W-:Y:S02]  /*ebb0*/  MOV R245, RZ ;  /* 0x000000ff00f57202 */ /* 0x000fe40000000f00 */
[----:B------:R-:W-:Y:S02]  /*ebc0*/  MOV R244, 0xffffffff ;  /* 0xffffffff00f47802 */ /* 0x000fe40000000f00 */
[----:B------:R-:W-:Y:S02]  /*ebd0*/  MOV R64, 0xebf0 ;  /* 0x0000ebf000407802 */ /* 0x000fe40000000f00 */
[----:B------:R-:W-:Y:S05]  /*ebe0*/  CALL.REL.NOINC `($__internal_134_$__cuda_sm70_shflsync_up) ;  /* 0x00001bf000007944 */ /* 0x000fea0003c00000 */
        /* <DEDUP_REMOVED lines=20> */
[----:B------:R-:W-:Y:S05]  /*ed30*/  CALL.REL.NOINC `($__internal_134_$__cuda_sm70_shflsync_up) ;  /* 0x00001aa000007944 */ /* 0x000fea0003c00000 */
[----:B-1----:R-:W-:Y:S01]  /*ed40*/  MOV R67, R66 ;  /* 0x0000004200437202 */ /* 0x002fe20000000f00 */
[----:B------:R-:W-:Y:S01]  /*ed50*/  HFMA2.MMA R66, -RZ, RZ, 0, 1.1920928955078125e-07 ;  /* 0x00000002ff427435 */ /* 0x000fe200000001ff */
[----:B------:R-:W-:Y:S02]  /*ed60*/  MOV R65, R68 ;  /* 0x0000004400417202 */ /* 0x000fe40000000f00 */
[----:B------:R-:W-:-:S02]  /*ed70*/  MOV R245, RZ ;  /* 0x000000ff00f57202 */ /* 0x000fc40000000f00 */
[----:B------:R-:W-:Y:S02]  /*ed80*/  MOV R244, 0xffffffff ;  /* 0xffffffff00f47802 */ /* 0x000fe40000000f00 */
[----:B------:R-:W-:Y:S02]  /*ed90*/  MOV R64, 0xedb0 ;  /* 0x0000edb000407802 */ /* 0x000fe40000000f00 */
[----:B------:R-:W-:Y:S05]  /*eda0*/  CALL.REL.NOINC `($__internal_134_$__cuda_sm70_shflsync_up) ;  /* 0x00001a3000007944 */ /* 0x000fea0003c00000 */
[----:B-1----:R-:W-:Y:S01]  /*edb0*/  MOV R70, R66 ;  /* 0x0000004200467202 */ /* 0x002fe20000000f00 */
[----:B------:R-:W-:Y:S01]  /*edc0*/  HFMA2.MMA R66, -RZ, RZ, 0, 1.1920928955078125e-07 ;  /* 0x00000002ff427435 */ /* 0x000fe200000001ff */
[----:B------:R-:W-:Y:S02]  /*edd0*/  MOV R65, R69 ;  /* 0x0000004500417202 */ /* 0x000fe40000000f00 */
[----:B------:R-:W-:Y:S02]  /*ede0*/  MOV R245, RZ ;  /* 0x000000ff00f57202 */ /* 0x000fe40000000f00 */
[----:B------:R-:W-:Y:S02]  /*edf0*/  MOV R244, 0xffffffff ;  /* 0xffffffff00f47802 */ /* 0x000fe40000000f00 */
[----:B------:R-:W-:-:S02]  /*ee00*/  MOV R64, 0xee20 ;  /* 0x0000ee2000407802 */ /* 0x000fc40000000f00 */
[----:B------:R-:W-:Y:S05]  /*ee10*/  CALL.REL.NOINC `($__internal_134_$__cuda_sm70_shflsync_up) ;  /* 0x000019c000007944 */ /* 0x000fea0003c00000 */
[----:B-1----:R-:W-:Y:S01]  /*ee20*/  MOV R71, R66 ;  /* 0x0000004200477202 */ /* 0x002fe20000000f00 */
[----:B------:R-:W-:Y:S01]  /*ee30*/  HFMA2.MMA R66, -RZ, RZ, 0, 1.1920928955078125e-07 ;  /* 0x00000002ff427435 */ /* 0x000fe200000001ff */
[----:B------:R-:W-:-:S02]  /*ee40*/  MOV R65, R242 ;  /* 0x000000f200417202 */ /* 0x000fc40000000f00 */
[----:B------:R-:W-:Y:S02]  /*ee50*/  MOV R245, RZ ;  /* 0x000000ff00f57202 */ /* 0x000fe40000000f00 */
[----:B------:R-:W-:Y:S02]  /*ee60*/  MOV R244, 0xffffffff ;  /* 0xffffffff00f47802 */ /* 0x000fe40000000f00 */
[----:B------:R-:W-:Y:S02]  /*ee70*/  MOV R64, 0xee90 ;  /* 0x0000ee9000407802 */ /* 0x000fe40000000f00 */
[----:B------:R-:W-:Y:S05]  /*ee80*/  CALL.REL.NOINC `($__internal_134_$__cuda_sm70_shflsync_up) ;  /* 0x0000195000007944 */ /* 0x000fea0003c00000 */
        /* <DEDUP_REMOVED lines=19> */
[----:B------:R-:W-:Y:S05]  /*efc0*/  CALL.REL.NOINC `($__internal_134_$__cuda_sm70_shflsync_up) ;  /* 0x0000181000007944 */ /* 0x000fea0003c00000 */
[----:B-1----:R-:W-:Y:S01]  /*efd0*/  MOV R67, R66 ;  /* 0x0000004200437202 */ /* 0x002fe20000000f00 */
[----:B------:R-:W-:Y:S01]  /*efe0*/  HFMA2.MMA R66, -RZ, RZ, 0, 2.384185791015625e-07 ;  /* 0x00000004ff427435 */ /* 0x000fe200000001ff */
[----:B------:R-:W-:Y:S02]  /*eff0*/  MOV R65, R68 ;  /* 0x0000004400417202 */ /* 0x000fe40000000f00 */
[----:B------:R-:W-:Y:S02]  /*f000*/  MOV R245, RZ ;  /* 0x000000ff00f57202 */ /* 0x000fe40000000f00 */
[----:B------:R-:W-:Y:S02]  /*f010*/  MOV R244, 0xffffffff ;  /* 0xffffffff00f47802 */ /* 0x000fe40000000f00 */
[----:B------:R-:W-:-:S02]  /*f020*/  MOV R64, 0xf040 ;  /* 0x0000f04000407802 */ /* 0x000fc40000000f00 */
[----:B------:R-:W-:Y:S05]  /*f030*/  CALL.REL.NOINC `($__internal_134_$__cuda_sm70_shflsync_up) ;  /* 0x000017a000007944 */ /* 0x000fea0003c00000 */
[----:B-1----:R-:W-:Y:S01]  /*f040*/  MOV R70, R66 ;  /* 0x0000004200467202 */ /* 0x002fe20000000f00 */
[----:B------:R-:W-:Y:S01]  /*f050*/  HFMA2.MMA R66, -RZ, RZ, 0, 2.384185791015625e-07 ;  /* 0x00000004ff427435 */ /* 0x000fe200000001ff */
[----:B------:R-:W-:-:S02]  /*f060*/  MOV R65, R71 ;  /* 0x0000004700417202 */ /* 0x000fc40000000f00 */
[----:B------:R-:W-:Y:S02]  /*f070*/  MOV R245, RZ ;  /* 0x000000ff00f57202 */ /* 0x000fe40000000f00 */
[----:B------:R-:W-:Y:S02]  /*f080*/  MOV R244, 0xffffffff ;  /* 0xffffffff00f47802 */ /* 0x000fe40000000f00 */
[----:B------:R-:W-:Y:S02]  /*f090*/  MOV R64, 0xf0b0 ;  /* 0x0000f0b000407802 */ /* 0x000fe40000000f00 */
[----:B------:R-:W-:Y:S05]  /*f0a0*/  CALL.REL.NOINC `($__internal_134_$__cuda_sm70_shflsync_up) ;  /* 0x0000173000007944 */ /* 0x000fea0003c00000 */
[----:B-1----:R-:W-:Y:S01]  /*f0b0*/  MOV R242, R66 ;  /* 0x0000004200f27202 */ /* 0x002fe20000000f00 */
[----:B------:R-:W-:Y:S01]  /*f0c0*/  HFMA2.MMA R66, -RZ, RZ, 0, 2.384185791015625e-07 ;  /* 0x00000004ff427435 */ /* 0x000fe200000001ff */
[----:B------:R-:W-:Y:S02]  /*f0d0*/  MOV R65, R69 ;  /* 0x0000004500417202 */ /* 0x000fe40000000f00 */
[----:B------:R-:W-:Y:S02]  /*f0e0*/  MOV R245, RZ ;  /* 0x000000ff00f57202 */ /* 0x000fe40000000f00 */
[----:B------:R-:W-:-:S02]  /*f0f0*/  MOV R244, 0xffffffff ;  /* 0xffffffff00f47802 */ /* 0x000fc40000000f00 */
[----:B------:R-:W-:Y:S02]  /*f100*/  MOV R64, 0xf120 ;  /* 0x0000f12000407802 */ /* 0x000fe40000000f00 */
[----:B------:R-:W-:Y:S05]  /*f110*/  CALL.REL.NOINC `($__internal_134_$__cuda_sm70_shflsync_up) ;  /* 0x000016c000007944 */ /* 0x000fea0003c00000 */
        /* <DEDUP_REMOVED lines=17> */
[----:B------:R-:W-:Y:S05]  /*f230*/  CALL.REL.NOINC `($__internal_134_$__cuda_sm70_shflsync_up) ;  /* 0x000015a000007944 */ /* 0x000fea0003c00000 */
[----:B-1----:R-:W-:Y:S01]  /*f240*/  MOV R67, R66 ;  /* 0x0000004200437202 */ /* 0x002fe20000000f00 */
[----:B------:R-:W-:Y:S01]  /*f250*/  HFMA2.MMA R66, -RZ, RZ, 0, 4.76837158203125e-07 ;  /* 0x00000008ff427435 */ /* 0x000fe200000001ff */
[----:B------:R-:W-:Y:S02]  /*f260*/  MOV R65, R68 ;  /* 0x0000004400417202 */ /* 0x000fe40000000f00 */
[----:B------:R-:W-:Y:S02]  /*f270*/  MOV R245, RZ ;  /* 0x000000ff00f57202 */ /* 0x000fe40000000f00 */
[----:B------:R-:W-:Y:S02]  /*f280*/  MOV R244, 0xffffffff ;  /* 0xffffffff00f47802 */ /* 0x000fe40000000f00 */
[----:B------:R-:W-:Y:S02]  /*f290*/  MOV R64, 0xf2b0 ;  /* 0x0000f2b000407802 */ /* 0x000fe40000000f00 */
[----:B------:R-:W-:Y:S05]  /*f2a0*/  CALL.REL.NOINC `($__internal_134_$__cuda_sm70_shflsync_up) ;  /* 0x0000153000007944 */ /* 0x000fea0003c00000 */
[----:B-1----:R-:W-:Y:S01]  /*f2b0*/  MOV R70, R66 ;  /* 0x0000004200467202 */ /* 0x002fe20000000f00 */
[----:B------:R-:W-:Y:S01]  /*f2c0*/  HFMA2.MMA R66, -RZ, RZ, 0, 4.76837158203125e-07 ;  /* 0x00000008ff427435 */ /* 0x000fe200000001ff */
[----:B------:R-:W-:-:S02]  /*f2d0*/  MOV R65, R71 ;  /* 0x0000004700417202 */ /* 0x000fc40000000f00 */
[----:B------:R-:W-:Y:S02]  /*f2e0*/  MOV R245, RZ ;  /* 0x000000ff00f57202 */ /* 0x000fe40000000f00 */
[----:B------:R-:W-:Y:S02]  /*f2f0*/  MOV R244, 0xffffffff ;  /* 0xffffffff00f47802 */ /* 0x000fe40000000f00 */
[----:B------:R-:W-:Y:S02]  /*f300*/  MOV R64, 0xf320 ;  /* 0x0000f32000407802 */ /* 0x000fe40000000f00 */
[----:B------:R-:W-:Y:S05]  /*f310*/  CALL.REL.NOINC `($__internal_134_$__cuda_sm70_shflsync_up) ;  /* 0x000014c000007944 */ /* 0x000fea0003c00000 */
[----:B-1----:R-:W-:Y:S01]  /*f320*/  MOV R242, R66 ;  /* 0x0000004200f27202 */ /* 0x002fe20000000f00 */
[----:B------:R-:W-:Y:S01]  /*f330*/  HFMA2.MMA R66, -RZ, RZ, 0, 4.76837158203125e-07 ;  /* 0x00000008ff427435 */ /* 0x000fe200000001ff */
[----:B------:R-:W-:Y:S02]  /*f340*/  MOV R65, R69 ;  /* 0x0000004500417202 */ /* 0x000fe40000000f00 */
[----:B------:R-:W-:Y:S02]  /*f350*/  MOV R245, RZ ;  /* 0x000000ff00f57202 */ /* 0x000fe40000000f00 */
[----:B------:R-:W-:-:S02]  /*f360*/  MOV R244, 0xffffffff ;  /* 0xffffffff00f47802 */ /* 0x000fc40000000f00 */
[----:B------:R-:W-:Y:S02]  /*f370*/  MOV R64, 0xf390 ;  /* 0x0000f39000407802 */ /* 0x000fe40000000f00 */
[----:B------:R-:W-:Y:S05]  /*f380*/  CALL.REL.NOINC `($__internal_134_$__cuda_sm70_shflsync_up) ;  /* 0x0000145000007944 */ /* 0x000fea0003c00000 */
        /* <DEDUP_REMOVED lines=19> */
[----:B------:R-:W-:Y:S05]  /*f4c0*/  CALL.REL.NOINC `($__internal_134_$__cuda_sm70_shflsync_up) ;  /* 0x0000131000007944 */ /* 0x000fea0003c00000 */
[----:B-1----:R-:W-:Y:S01]  /*f4d0*/  MOV R67, R66 ;  /* 0x0000004200437202 */ /* 0x002fe20000000f00 */
[----:B------:R-:W-:Y:S01]  /*f4e0*/  HFMA2.MMA R66, -RZ, RZ, 0, 9.5367431640625e-07 ;  /* 0x00000010ff427435 */ /* 0x000fe200000001ff */
[----:B------:R-:W-:-:S02]  /*f4f0*/  MOV R65, R68 ;  /* 0x0000004400417202 */ /* 0x000fc40000000f00 */
[----:B------:R-:W-:Y:S02]  /*f500*/  MOV R245, RZ ;  /* 0x000000ff00f57202 */ /* 0x000fe40000000f00 */
[----:B------:R-:W-:Y:S02]  /*f510*/  MOV R244, 0xffffffff ;  /* 0xffffffff00f47802 */ /* 0x000fe40000000f00 */
[----:B------:R-:W-:Y:S02]  /*f520*/  MOV R64, 0xf540 ;  /* 0x0000f54000407802 */ /* 0x000fe40000000f00 */
[----:B------:R-:W-:Y:S05]  /*f530*/  CALL.REL.NOINC `($__internal_134_$__cuda_sm70_shflsync_up) ;  /* 0x000012a000007944 */ /* 0x000fea0003c00000 */
[----:B-1----:R-:W-:Y:S01]  /*f540*/  MOV R70, R66 ;  /* 0x0000004200467202 */ /* 0x002fe20000000f00 */
[----:B------:R-:W-:Y:S01]  /*f550*/  HFMA2.MMA R66, -RZ, RZ, 0, 9.5367431640625e-07 ;  /* 0x00000010ff427435 */ /* 0x000fe200000001ff */
[----:B------:R-:W-:Y:S02]  /*f560*/  MOV R65, R71 ;  /* 0x0000004700417202 */ /* 0x000fe40000000f00 */
[----:B------:R-:W-:Y:S02]  /*f570*/  MOV R245, RZ ;  /* 0x000000ff00f57202 */ /* 0x000fe40000000f00 */
[----:B------:R-:W-:-:S02]  /*f580*/  MOV R244, 0xffffffff ;  /* 0xffffffff00f47802 */ /* 0x000fc40000000f00 */
[----:B------:R-:W-:Y:S02]  /*f590*/  MOV R64, 0xf5b0 ;  /* 0x0000f5b000407802 */ /* 0x000fe40000000f00 */
[----:B------:R-:W-:Y:S05]  /*f5a0*/  CALL.REL.NOINC `($__internal_134_$__cuda_sm70_shflsync_up) ;  /* 0x0000123000007944 */ /* 0x000fea0003c00000 */
[----:B-1----:R-:W-:Y:S01]  /*f5b0*/  MOV R71, R66 ;  /* 0x0000004200477202 */ /* 0x002fe20000000f00 */
[----:B------:R-:W-:Y:S01]  /*f5c0*/  HFMA2.MMA R66, -RZ, RZ, 0, 9.5367431640625e-07 ;  /* 0x00000010ff427435 */ /* 0x000fe200000001ff */
[----:B------:R-:W-:Y:S02]  /*f5d0*/  MOV R65, R69 ;  /* 0x0000004500417202 */ /* 0x000fe40000000f00 */
[----:B------:R-:W-:Y:S02]  /*f5e0*/  MOV R245, RZ ;  /* 0x000000ff00f57202 */ /* 0x000fe40000000f00 */
[----:B------:R-:W-:Y:S02]  /*f5f0*/  MOV R244, 0xffffffff ;  /* 0xffffffff00f47802 */ /* 0x000fe40000000f00 */
[----:B------:R-:W-:Y:S02]  /*f600*/  MOV R64, 0xf620 ;  /* 0x0000f62000407802 */ /* 0x000fe40000000f00 */
[----:B------:R-:W-:Y:S05]  /*f610*/  CALL.REL.NOINC `($__internal_134_$__cuda_sm70_shflsync_up) ;  /* 0x000011c000007944 */ /* 0x000fea0003c00000 */
[----:B-1----:R-:W-:Y:S05]  /*f620*/  BRA `(.L_x_5656) ;  /* 0xffff753000007947 */ /* 0x002fea000383ffff */
.L_x_5553:
[----:B-1----:R-:W-:Y:S01]  /*f630*/  HFMA2.MMA R66, -RZ, RZ, 0, 5.9604644775390625e-08 ;  /* 0x00000001ff427435 */ /* 0x002fe200000001ff */
[----:B------:R-:W-:Y:S02]  /*f640*/  MOV R65, R69 ;  /* 0x0000004500417202 */ /* 0x000fe40000000f00 */
[----:B------:R-:W-:-:S02]  /*f650*/  MOV R245, RZ ;  /* 0x000000ff00f57202 */ /* 0x000fc40000000f00 */
[----:B------:R-:W-:Y:S02]  /*f660*/  MOV R244, 0xffffffff ;  /* 0xffffffff00f47802 */ /* 0x000fe40000000f00 */
[----:B------:R-:W-:Y:S02]  /*f670*/  MOV R64, 0xf690 ;  /* 0x0000f69000407802 */ /* 0x000fe40000000f00 */
[----:B0-2--5:R-:W-:Y:S05]  /*f680*/  CALL.REL.NOINC `($__internal_134_$__cuda_sm70_shflsync_up) ;  /* 0x0000115000007944 */ /* 0x025fea0003c00000 */
[----:B-1----:R-:W-:Y:S01]  /*f690*/  MOV R67, R66 ;  /* 0x0000004200437202 */ /* 0x002fe20000000f00 */
[----:B------:R-:W-:Y:S01]  /*f6a0*/  HFMA2.MMA R66, -RZ, RZ, 0, 5.9604644775390625e-08 ;  /* 0x00000001ff427435 */ /* 0x000fe200000001ff */
[----:B------:R-:W-:Y:S02]  /*f6b0*/  MOV R65, R68 ;  /* 0x0000004400417202 */ /* 0x000fe40000000f00 */
[----:B------:R-:W-:Y:S02]  /*f6c0*/  MOV R245, RZ ;  /* 0x000000ff00f57202 */ /* 0x000fe40000000f00 */
[----:B------:R-:W-:Y:S02]  /*f6d0*/  MOV R244, 0xffffffff ;  /* 0xffffffff00f47802 */ /* 0x000fe40000000f00 */
[----:B------:R-:W-:-:S02]  /*f6e0*/  MOV R64, 0xf700 ;  /* 0x0000f70000407802 */ /* 0x000fc40000000f00 */
        /* <DEDUP_REMOVED lines=8> */
[----:B-1----:R-:W-:Y:S01]  /*f770*/  MOV R70, R66 ;  /* 0x0000004200467202 */ /* 0x002fe20000000f00 */
[----:B------:R-:W-:Y:S01]  /*f780*/  HFMA2.MMA R66, -RZ, RZ, 0, 5.9604644775390625e-08 ;  /* 0x00000001ff427435 */ /* 0x000fe200000001ff */
[----:B------:R-:W-:Y:S02]  /*f790*/  MOV R65, R241 ;  /* 0x000000f100417202 */ /* 0x000fe40000000f00 */
[----:B------:R-:W-:Y:S02]  /*f7a0*/  MOV R245, RZ ;  /* 0x000000ff00f57202 */ /* 0x000fe40000000f00 */
[----:B------:R-:W-:-:S02]  /*f7b0*/  MOV R244, 0xffffffff ;  /* 0xffffffff00f47802 */ /* 0x000fc40000000f00 */
[----:B------:R-:W-:Y:S02]  /*f7c0*/  MOV R64, 0xf7e0 ;  /* 0x0000f7e000407802 */ /* 0x000fe40000000f00 */
[----:B------:R-:W-:Y:S05]  /*f7d0*/  CALL.REL.NOINC `($__internal_134_$__cuda_sm70_shflsync_up) ;  /* 0x0000100000007944 */ /* 0x000fea0003c00000 */
[----:B-1----:R-:W-:Y:S01]  /*f7e0*/  MOV R241, R66 ;  /* 0x0000004200f17202 */ /* 0x002fe20000000f00 */
[----:B------:R-:W-:Y:S01]  /*f7f0*/  HFMA2.MMA R66, -RZ, RZ, 0, 0 ;  /* 0x00000000ff427435 */ /* 0x000fe200000001ff */
[----:B------:R-:W-:Y:S02]  /*f800*/  MOV R64, R60 ;  /* 0x0000003c00407202 */ /* 0x000fe40000000f00 */
[----:B------:R-:W-:Y:S02]  /*f810*/  MOV R69, R67 ;  /* 0x0000004300457202 */ /* 0x000fe40000000f00 */
[----:B------:R-:W-:Y:S02]  /*f820*/  MOV R71, R70 ;  /* 0x0000004600477202 */ /* 0x000fe40000000f00 */
[----:B------:R-:W-:Y:S02]  /*f830*/  MOV R65, 0xf850 ;  /* 0x0000f85000417802 */ /* 0x000fe40000000f00 */
[----:B------:R-:W-:Y:S05]  /*f840*/  CALL.REL.NOINC `($__internal_133_$__cuda_sm70_shflsync_idx_p) ;  /* 0x00000f0000007944 */ /* 0x000fea0003c00000 */
[----:B-1----:R-:W-:Y:S01]  /*f850*/  MOV R70, R66 ;  /* 0x0000004200467202 */ /* 0x002fe20000000f00 */
[----:B------:R-:W-:Y:S01]  /*f860*/  HFMA2.MMA R66, -RZ, RZ, 0, 0 ;  /* 0x00000000ff427435 */ /* 0x000fe200000001ff */
[----:B------:R-:W-:-:S02]  /*f870*/  MOV R64, R61 ;  /* 0x0000003d00407202 */ /* 0x000fc40000000f00 */
[----:B------:R-:W-:-:S03]  /*f880*/  MOV R65, 0xf8a0 ;  /* 0x0000f8a000417802 */ /* 0x000fc60000000f00 */
[----:B0-2---:R-:W-:Y:S05]  /*f890*/  CALL.REL.NOINC `($__internal_133_$__cuda_sm70_shflsync_idx_p) ;  /* 0x00000eb000007944 */ /* 0x005fea0003c00000 */
[----:B-1----:R-:W-:Y:S01]  /*f8a0*/  MOV R242, R66 ;  /* 0x0000004200f27202 */ /* 0x002fe20000000f00 */
[----:B------:R-:W-:Y:S01]  /*f8b0*/  HFMA2.MMA R66, -RZ, RZ, 0, 0 ;  /* 0x00000000ff427435 */ /* 0x000fe200000001ff */
[----:B------:R-:W-:Y:S02]  /*f8c0*/  MOV R64, R62 ;  /* 0x0000003e00407202 */ /* 0x000fe40000000f00 */
        /* <DEDUP_REMOVED lines=8> */
[----:B0-2---:R-:W-:Y:S05]  /*f950*/  BRA `(.L_x_5657) ;  /* 0xffff74c000007947 */ /* 0x005fea000383ffff */
.L_x_5556:
[----:B------:R-:W-:Y:S01]  /*f960*/  HFMA2.MMA R66, -RZ, RZ, 0, 5.9604644775390625e-08 ;  /* 0x00000001ff427435 */ /* 0x000fe200000001ff */
[----:B------:R-:W-:-:S02]  /*f970*/  MOV R243, R71 ;  /* 0x0000004700f37202 */ /* 0x000fc40000000f00 */
[----:B------:R-:W-:Y:S02]  /*f980*/  MOV R242, 0x1f ;  /* 0x0000001f00f27802 */ /* 0x000fe40000000f00 */
[----:B------:R-:W-:Y:S02]  /*f990*/  MOV R65, 0xffffffff ;  /* 0xffffffff00417802 */ /* 0x000fe40000000f00 */
[----:B------:R-:W-:Y:S02]  /*f9a0*/  MOV R64, 0xf9c0 ;  /* 0x0000f9c000407802 */ /* 0x000fe40000000f00 */
[----:B------:R-:W-:Y:S05]  /*f9b0*/  CALL.REL.NOINC `($__internal_132_$__cuda_sm70_shflsync_down) ;  /* 0x00000d5000007944 */ /* 0x000fea0003c00000 */
[----:B-1----:R-:W-:Y:S01]  /*f9c0*/  MOV R70, R66 ;  /* 0x0000004200467202 */ /* 0x002fe20000000f00 */
[----:B------:R-:W-:Y:S05]  /*f9d0*/  BRA `(.L_x_5658) ;  /* 0xffff876000007947 */ /* 0x000fea000383ffff */
.L_x_5557:
[----:B------:R-:W-:Y:S01]  /*f9e0*/  HFMA2.MMA R66, -RZ, RZ, 0, 5.9604644775390625e-08 ;  /* 0x00000001ff427435 */ /* 0x000fe200000001ff */
[----:B------:R-:W-:Y:S02]  /*f9f0*/  MOV R243, R69 ;  /* 0x0000004500f37202 */ /* 0x000fe40000000f00 */
[----:B------:R-:W-:Y:S02]  /*fa00*/  MOV R242, 0x1f ;  /* 0x0000001f00f27802 */ /* 0x000fe40000000f00 */
[----:B------:R-:W-:-:S02]  /*fa10*/  MOV R65, 0xffffffff ;  /* 0xffffffff00417802 */ /* 0x000fc40000000f00 */
[----:B------:R-:W-:Y:S02]  /*fa20*/  MOV R64, 0xfa40 ;  /* 0x0000fa4000407802 */ /* 0x000fe40000000f00 */
[----:B01----:R-:W-:Y:S05]  /*fa30*/  CALL.REL.NOINC `($__internal_132_$__cuda_sm70_shflsync_down) ;  /* 0x00000cd000007944 */ /* 0x003fea0003c00000 */
[----:B-1----:R-:W-:Y:S01]  /*fa40*/  MOV R69, R66 ;  /* 0x0000004200457202 */ /* 0x002fe20000000f00 */
[----:B------:R-:W-:Y:S01]  /*fa50*/  HFMA2.MMA R66, -RZ, RZ, 0, 5.9604644775390625e-08 ;  /* 0x00000001ff427435 */ /* 0x000fe200000001ff */
[----:B------:R-:W-:Y:S02]  /*fa60*/  MOV R243, R68 ;  /* 0x0000004400f37202 */ /* 0x000fe40000000f00 */
[----:B------:R-:W-:Y:S02]  /*fa70*/  MOV R242, 0x1f ;  /* 0x0000001f00f27802 */ /* 0x000fe40000000f00 */
[----:B------:R-:W-:Y:S02]  /*fa80*/  MOV R65, 0xffffffff ;  /* 0xffffffff00417802 */ /* 0x000fe40000000f00 */
[----:B------:R-:W-:Y:S02]  /*fa90*/  MOV R64, 0xfab0 ;  /* 0x0000fab000407802 */ /* 0x000fe40000000f00 */
[----:B------:R-:W-:Y:S05]  /*faa0*/  CALL.REL.NOINC `($__internal_132_$__cuda_sm70_shflsync_down) ;  /* 0x00000c6000007944 */ /* 0x000fea0003c00000 */
[----:B-1----:R-:W-:Y:S01]  /*fab0*/  MOV R121, R66 ;  /* 0x0000004200797202 */ /* 0x002fe20000000f00 */
[----:B------:R-:W-:Y:S01]  /*fac0*/  HFMA2.MMA R66, -RZ, RZ, 0, 5.9604644775390625e-08 ;  /* 0x00000001ff427435 */ /* 0x000fe200000001ff */
[----:B------:R-:W-:-:S02]  /*fad0*/  MOV R243, R67 ;  /* 0x0000004300f37202 */ /* 0x000fc40000000f00 */
[----:B------:R-:W-:Y:S02]  /*fae0*/  MOV R242, 0x1f ;  /* 0x0000001f00f27802 */ /* 0x000fe40000000f00 */
[----:B------:R-:W-:Y:S02]  /*faf0*/  MOV R65, 0xffffffff ;  /* 0xffffffff00417802 */ /* 0x000fe40000000f00 */
[----:B------:R-:W-:Y:S02]  /*fb00*/  MOV R64, 0xfb20 ;  /* 0x0000fb2000407802 */ /* 0x000fe40000000f00 */
[----:B------:R-:W-:Y:S05]  /*fb10*/  CALL.REL.NOINC `($__internal_132_$__cuda_sm70_shflsync_down) ;  /* 0x00000bf000007944 */ /* 0x000fea0003c00000 */
[----:B-1----:R-:W-:Y:S05]  /*fb20*/  BRA `(.L_x_5659) ;  /* 0xffff865000007947 */ /* 0x002fea000383ffff */
.L_x_5560:
[----:B0-----:R-:W-:Y:S01]  /*fb30*/  HFMA2.MMA R66, -RZ, RZ, 0, 1.1920928955078125e-07 ;  /* 0x00000002ff427435 */ /* 0x001fe200000001ff */
[----:B------:R-:W-:Y:S02]  /*fb40*/  MOV R243, R71 ;  /* 0x0000004700f37202 */ /* 0x000fe40000000f00 */
[----:B------:R-:W-:Y:S02]  /*fb50*/  MOV R242, 0x1f ;  /* 0x0000001f00f27802 */ /* 0x000fe40000000f00 */
[----:B------:R-:W-:Y:S02]  /*fb60*/  MOV R65, 0xffffffff ;  /* 0xffffffff00417802 */ /* 0x000fe40000000f00 */
[----:B------:R-:W-:-:S02]  /*fb70*/  MOV R64, 0xfb90 ;  /* 0x0000fb9000407802 */ /* 0x000fc40000000f00 */
[----:B-1234-:R-:W-:Y:S05]  /*fb80*/  CALL.REL.NOINC `($__internal_132_$__cuda_sm70_shflsync_down) ;  /* 0x00000b8000007944 */ /* 0x01efea0003c00000 */
[----:B-1----:R-:W-:Y:S01]  /*fb90*/  MOV R69, R66 ;  /* 0x0000004200457202 */ /* 0x002fe20000000f00 */
[----:B------:R-:W-:Y:S01]  /*fba0*/  HFMA2.MMA R66, -RZ, RZ, 0, 1.1920928955078125e-07 ;  /* 0x00000002ff427435 */ /* 0x000fe200000001ff */
[----:B------:R-:W-:-:S02]  /*fbb0*/  MOV R243, R241 ;  /* 0x000000f100f37202 */ /* 0x000fc40000000f00 */
[----:B------:R-:W-:Y:S02]  /*fbc0*/  MOV R242, 0x1f ;  /* 0x0000001f00f27802 */ /* 0x000fe40000000f00 */
[----:B------:R-:W-:Y:S02]  /*fbd0*/  MOV R65, 0xffffffff ;  /* 0xffffffff00417802 */ /* 0x000fe40000000f00 */
[----:B------:R-:W-:Y:S02]  /*fbe0*/  MOV R64, 0xfc00 ;  /* 0x0000fc0000407802 */ /* 0x000fe40000000f00 */
[----:B------:R-:W-:Y:S05]  /*fbf0*/  CALL.REL.NOINC `($__internal_132_$__cuda_sm70_shflsync_down) ;  /* 0x00000b1000007944 */ /* 0x000fea0003c00000 */
[----:B-1----:R-:W-:Y:S01]  /*fc00*/  MOV R70, R66 ;  /* 0x0000004200467202 */ /* 0x002fe20000000f00 */
[----:B------:R-:W-:Y:S01]  /*fc10*/  HFMA2.MMA R66, -RZ, RZ, 0, 1.1920928955078125e-07 ;  /* 0x00000002ff427435 */ /* 0x000fe200000001ff */
[----:B------:R-:W-:Y:S02]  /*fc20*/  MOV R243, R68 ;  /* 0x0000004400f37202 */ /* 0x000fe40000000f00 */
[----:B------:R-:W-:Y:S02]  /*fc30*/  MOV R242, 0x1f ;  /* 0x0000001f00f27802 */ /* 0x000fe40000000f00 */
[----:B------:R-:W-:-:S02]  /*fc40*/  MOV R65, 0xffffffff ;  /* 0xffffffff00417802 */ /* 0x000fc40000000f00 */
[----:B------:R-:W-:Y:S02]  /*fc50*/  MOV R64, 0xfc70 ;  /* 0x0000fc7000407802 */ /* 0x000fe40000000f00 */
[----:B------:R-:W-:Y:S05]  /*fc60*/  CALL.REL.NOINC `($__internal_132_$__cuda_sm70_shflsync_down) ;  /* 0x00000aa000007944 */ /* 0x000fea0003c00000 */
[----:B-1----:R-:W-:Y:S01]  /*fc70*/  MOV R121, R66 ;  /* 0x0000004200797202 */ /* 0x002fe20000000f00 */
[----:B------:R-:W-:Y:S01]  /*fc80*/  HFMA2.MMA R66, -RZ, RZ, 0, 1.1920928955078125e-07 ;  /* 0x00000002ff427435 */ /* 0x000fe200000001ff */
[----:B------:R-:W-:Y:S02]  /*fc90*/  MOV R243, R67 ;  /* 0x0000004300f37202 */ /* 0x000fe40000000f00 */
[----:B------:R-:W-:Y:S02]  /*fca0*/  MOV R242, 0x1f ;  /* 0x0000001f00f27802 */ /* 0x000fe40000000f00 */
[----:B------:R-:W-:Y:S02]  /*fcb0*/  MOV R65, 0xffffffff ;  /* 0xffffffff00417802 */ /* 0x000fe40000000f00 */
[----:B------:R-:W-:Y:S02]  /*fcc0*/  MOV R64, 0xfce0 ;  /* 0x0000fce000407802 */ /* 0x000fe40000000f00 */
[----:B------:R-:W-:Y:S05]  /*fcd0*/  CALL.REL.NOINC `($__internal_132_$__cuda_sm70_shflsync_down) ;  /* 0x00000a3000007944 */ /* 0x000fea0003c00000 */
[----:B-1----:R-:W-:Y:S05]  /*fce0*/  BRA `(.L_x_5660) ;  /* 0xffff85d000007947 */ /* 0x002fea000383ffff */
.L_x_5563:
[----:B0-----:R-:W-:Y:S01]  /*fcf0*/  HFMA2.MMA R66, -RZ, RZ, 0, 2.384185791015625e-07 ;  /* 0x00000004ff427435 */ /* 0x001fe200000001ff */
[----:B------:R-:W-:Y:S02]  /*fd00*/  MOV R243, R71 ;  /* 0x0000004700f37202 */ /* 0x000fe40000000f00 */
[----:B------:R-:W-:-:S02]  /*fd10*/  MOV R242, 0x1f ;  /* 0x0000001f00f27802 */ /* 0x000fc40000000f00 */
[----:B------:R-:W-:Y:S02]  /*fd20*/  MOV R65, 0xffffffff ;  /* 0xffffffff00417802 */ /* 0x000fe40000000f00 */
[----:B------:R-:W-:Y:S02]  /*fd30*/  MOV R64, 0xfd50 ;  /* 0x0000fd5000407802 */ /* 0x000fe40000000f00 */
[----:B-1234-:R-:W-:Y:S05]  /*fd40*/  CALL.REL.NOINC `($__internal_132_$__cuda_sm70_shflsync_down) ;  /* 0x000009c000007944 */ /* 0x01efea0003c00000 */
[----:B-1----:R-:W-:Y:S01]  /*fd50*/  MOV R69, R66 ;  /* 0x0000004200457202 */ /* 0x002fe20000000f00 */
[----:B------:R-:W-:Y:S05]  /*fd60*/  BRA `(.L_x_5661) ;  /* 0xffff866000007947 */ /* 0x000fea000383ffff */
.L_x_5564:
[----:B0-----:R-:W-:Y:S01]  /*fd70*/  HFMA2.MMA R66, -RZ, RZ, 0, 2.384185791015625e-07 ;  /* 0x00000004ff427435 */ /* 0x001fe200000001ff */
[----:B------:R-:W-:Y:S02]  /*fd80*/  MOV R243, R241 ;  /* 0x000000f100f37202 */ /* 0x000fe40000000f00 */
[----:B------:R-:W-:Y:S02]  /*fd90*/  MOV R242, 0x1f ;  /* 0x0000001f00f27802 */ /* 0x000fe40000000f00 */
[----:B------:R-:W-:Y:S02]  /*fda0*/  MOV R65, 0xffffffff ;  /* 0xffffffff00417802 */ /* 0x000fe40000000f00 */
[----:B------:R-:W-:-:S02]  /*fdb0*/  MOV R64, 0xfdd0 ;  /* 0x0000fdd000407802 */ /* 0x000fc40000000f00 */
[----:B-1234-:R-:W-:Y:S05]  /*fdc0*/  CALL.REL.NOINC `($__internal_132_$__cuda_sm70_shflsync_down) ;  /* 0x0000094000007944 */ /* 0x01efea0003c00000 */
[----:B-1----:R-:W-:Y:S01]  /*fdd0*/  MOV R70, R66 ;  /* 0x0000004200467202 */ /* 0x002fe20000000f00 */
[----:B------:R-:W-:Y:S01]  /*fde0*/  HFMA2.MMA R66, -RZ, RZ, 0, 2.384185791015625e-07 ;  /* 0x00000004ff427435 */ /* 0x000fe200000001ff */
[----:B------:R-:W-:-:S02]  /*fdf0*/  MOV R243, R68 ;  /* 0x0000004400f37202 */ /* 0x000fc40000000f00 */
[----:B------:R-:W-:Y:S02]  /*fe00*/  MOV R242, 0x1f ;  /* 0x0000001f00f27802 */ /* 0x000fe40000000f00 */
[----:B------:R-:W-:Y:S02]  /*fe10*/  MOV R65, 0xffffffff ;  /* 0xffffffff00417802 */ /* 0x000fe40000000f00 */
[----:B------:R-:W-:Y:S02]  /*fe20*/  MOV R64, 0xfe40 ;  /* 0x0000fe4000407802 */ /* 0x000fe40000000f00 */
[----:B------:R-:W-:Y:S05]  /*fe30*/  CALL.REL.NOINC `($__internal_132_$__cuda_sm70_shflsync_down) ;  /* 0x000008d000007944 */ /* 0x000fea0003c00000 */
[----:B-1----:R-:W-:Y:S01]  /*fe40*/  MOV R121, R66 ;  /* 0x0000004200797202 */ /* 0x002fe20000000f00 */
[----:B------:R-:W-:Y:S01]  /*fe50*/  HFMA2.MMA R66, -RZ, RZ, 0, 2.384185791015625e-07 ;  /* 0x00000004ff427435 */ /* 0x000fe200000001ff */
[----:B------:R-:W-:Y:S02]  /*fe60*/  MOV R243, R67 ;  /* 0x0000004300f37202 */ /* 0x000fe40000000f00 */
[----:B------:R-:W-:Y:S02]  /*fe70*/  MOV R242, 0x1f ;  /* 0x0000001f00f27802 */ /* 0x000fe40000000f00 */
[----:B------:R-:W-:-:S02]  /*fe80*/  MOV R65, 0xffffffff ;  /* 0xffffffff00417802 */ /* 0x000fc40000000f00 */
[----:B------:R-:W-:Y:S02]  /*fe90*/  MOV R64, 0xfeb0 ;  /* 0x0000feb000407802 */ /* 0x000fe40000000f00 */
[----:B------:R-:W-:Y:S05]  /*fea0*/  CALL.REL.NOINC `($__internal_132_$__cuda_sm70_shflsync_down) ;  /* 0x0000086000007944 */ /* 0x000fea0003c00000 */
[----:B-1----:R-:W-:Y:S05]  /*feb0*/  BRA `(.L_x_5662) ;  /* 0xffff855000007947 */ /* 0x002fea000383ffff */
.L_x_5567:
[----:B0-----:R-:W-:Y:S01]  /*fec0*/  HFMA2.MMA R66, -RZ, RZ, 0, 4.76837158203125e-07 ;  /* 0x00000008ff427435 */ /* 0x001fe200000001ff */
[----:B------:R-:W-:Y:S02]  /*fed0*/  MOV R243, R71 ;  /* 0x0000004700f37202 */ /* 0x000fe40000000f00 */
[----:B------:R-:W-:Y:S02]  /*fee0*/  MOV R242, 0x1f ;  /* 0x0000001f00f27802 */ /* 0x000fe40000000f00 */
[----:B------:R-:W-:Y:S02]  /*fef0*/  MOV R65, 0xffffffff ;  /* 0xffffffff00417802 */ /* 0x000fe40000000f00 */
[----:B------:R-:W-:Y:S02]  /*ff00*/  MOV R64, 0xff20 ;  /* 0x0000ff2000407802 */ /* 0x000fe40000000f00 */
[----:B-1234-:R-:W-:Y:S05]  /*ff10*/  CALL.REL.NOINC `($__internal_132_$__cuda_sm70_shflsync_down) ;  /* 0x000007f000007944 */ /* 0x01efea0003c00000 */
[----:B-1----:R-:W-:Y:S01]  /*ff20*/  MOV R69, R66 ;  /* 0x0000004200457202 */ /* 0x002fe20000000f00 */
[----:B------:R-:W-:Y:S01]  /*ff30*/  HFMA2.MMA R66, -RZ, RZ, 0, 4.76837158203125e-07 ;  /* 0x00000008ff427435 */ /* 0x000fe200000001ff */
[----:B------:R-:W-:Y:S02]  /*ff40*/  MOV R243, R241 ;  /* 0x000000f100f37202 */ /* 0x000fe40000000f00 */
[----:B------:R-:W-:-:S02]  /*ff50*/  MOV R242, 0x1f ;  /* 0x0000001f00f27802 */ /* 0x000fc40000000f00 */
[----:B------:R-:W-:Y:S02]  /*ff60*/  MOV R65, 0xffffffff ;  /* 0xffffffff00417802 */ /* 0x000fe40000000f00 */
[----:B------:R-:W-:Y:S02]  /*ff70*/  MOV R64, 0xff90 ;  /* 0x0000ff9000407802 */ /* 0x000fe40000000f00 */
[----:B------:R-:W-:Y:S05]  /*ff80*/  CALL.REL.NOINC `($__internal_132_$__cuda_sm70_shflsync_down) ;  /* 0x0000078000007944 */ /* 0x000fea0003c00000 */
[----:B-1----:R-:W-:Y:S01]  /*ff90*/  MOV R70, R66 ;  /* 0x0000004200467202 */ /* 0x002fe20000000f00 */
[----:B------:R-:W-:Y:S01]  /*ffa0*/  HFMA2.MMA R66, -RZ, RZ, 0, 4.76837158203125e-07 ;  /* 0x00000008ff427435 */ /* 0x000fe200000001ff */
[----:B------:R-:W-:Y:S02]  /*ffb0*/  MOV R243, R68 ;  /* 0x0000004400f37202 */ /* 0x000fe40000000f00 */
[----:B------:R-:W-:Y:S02]  /*ffc0*/  MOV R242, 0x1f ;  /* 0x0000001f00f27802 */ /* 0x000fe40000000f00 */
[----:B------:R-:W-:Y:S02]  /*ffd0*/  MOV R65, 0xffffffff ;  /* 0xffffffff00417802 */ /* 0x000fe40000000f00 */
[----:B------:R-:W-:-:S02]  /*ffe0*/  MOV R64, 0x10000 ;  /* 0x0001000000407802 */ /* 0x000fc40000000f00 */
[----:B------:R-:W-:Y:S05]  /*fff0*/  CALL.REL.NOINC `($__internal_132_$__cuda_sm70_shflsync_down) ;  /* 0x0000071000007944 */ /* 0x000fea0003c00000 */
[----:B-1----:R-:W-:Y:S01]  /*10000*/  MOV R121, R66 ;  /* 0x0000004200797202 */ /* 0x002fe20000000f00 */
[----:B------:R-:W-:Y:S01]  /*10010*/  HFMA2.MMA R66, -RZ, RZ, 0, 4.76837158203125e-07 ;  /* 0x00000008ff427435 */ /* 0x000fe200000001ff */
[----:B------:R-:W-:-:S02]  /*10020*/  MOV R243, R67 ;  /* 0x0000004300f37202 */ /* 0x000fc40000000f00 */
[----:B------:R-:W-:Y:S02]  /*10030*/  MOV R242, 0x1f ;  /* 0x0000001f00f27802 */ /* 0x000fe40000000f00 */
[----:B------:R-:W-:Y:S02]  /*10040*/  MOV R65, 0xffffffff ;  /* 0xffffffff00417802 */ /* 0x000fe40000000f00 */
[----:B------:R-:W-:Y:S02]  /*10050*/  MOV R64, 0x10070 ;  /* 0x0001007000407802 */ /* 0x000fe40000000f00 */
[----:B------:R-:W-:Y:S05]  /*10060*/  CALL.REL.NOINC `($__internal_132_$__cuda_sm70_shflsync_down) ;  /* 0x000006a000007944 */ /* 0x000fea0003c00000 */
[----:B-1----:R-:W-:Y:S05]  /*10070*/  BRA `(.L_x_5663) ;  /* 0xffff84d000007947 */ /* 0x002fea000383ffff */
.L_x_5570:
[----:B0-----:R-:W-:Y:S01]  /*10080*/  HFMA2.MMA R66, -RZ, RZ, 0, 9.5367431640625e-07 ;  /* 0x00000010ff427435 */ /* 0x001fe200000001ff */
[----:B------:R-:W-:Y:S02]  /*10090*/  MOV R243, R71 ;  /* 0x0000004700f37202 */ /* 0x000fe40000000f00 */
[----:B------:R-:W-:Y:S02]  /*100a0*/  MOV R242, 0x1f ;  /* 0x0000001f00f27802 */ /* 0x000fe40000000f00 */
[----:B------:R-:W-:Y:S02]  /*100b0*/  MOV R65, 0xffffffff ;  /* 0xffffffff00417802 */ /* 0x000fe40000000f00 */
[----:B------:R-:W-:-:S02]  /*100c0*/  MOV R64, 0x100e0 ;  /* 0x000100e000407802 */ /* 0x000fc40000000f00 */
[----:B-1234-:R-:W-:Y:S05]  /*100d0*/  CALL.REL.NOINC `($__internal_132_$__cuda_sm70_shflsync_down) ;  /* 0x0000063000007944 */ /* 0x01efea0003c00000 */
[----:B-1----:R-:W-:Y:S01]  /*100e0*/  MOV R69, R66 ;  /* 0x0000004200457202 */ /* 0x002fe20000000f00 */
[----:B------:R-:W-:Y:S05]  /*100f0*/  BRA `(.L_x_5664) ;  /* 0xffff856000007947 */ /* 0x000fea000383ffff */
.L_x_5571:
[----:B0-----:R-:W-:Y:S01]  /*10100*/  HFMA2.MMA R66, -RZ, RZ, 0, 9.5367431640625e-07 ;  /* 0x00000010ff427435 */ /* 0x001fe200000001ff */
[----:B------:R-:W-:-:S02]  /*10110*/  MOV R243, R241 ;  /* 0x000000f100f37202 */ /* 0x000fc40000000f00 */
[----:B------:R-:W-:Y:S02]  /*10120*/  MOV R242, 0x1f ;  /* 0x0000001f00f27802 */ /* 0x000fe40000000f00 */
[----:B------:R-:W-:Y:S02]  /*10130*/  MOV R65, 0xffffffff ;  /* 0xffffffff00417802 */ /* 0x000fe40000000f00 */
[----:B------:R-:W-:Y:S02]  /*10140*/  MOV R64, 0x10160 ;  /* 0x0001016000407802 */ /* 0x000fe40000000f00 */
[----:B-1234-:R-:W-:Y:S05]  /*10150*/  CALL.REL.NOINC `($__internal_132_$__cuda_sm70_shflsync_down) ;  /* 0x000005b000007944 */ /* 0x01efea0003c00000 */
[----:B-1----:R-:W-:Y:S01]  /*10160*/  MOV R70, R66 ;  /* 0x0000004200467202 */ /* 0x002fe20000000f00 */
[----:B------:R-:W-:Y:S01]  /*10170*/  HFMA2.MMA R66, -RZ, RZ, 0, 9.5367431640625e-07 ;  /* 0x00000010ff427435 */ /* 0x000fe200000001ff */
[----:B------:R-:W-:Y:S02]  /*10180*/  MOV R243, R68 ;  /* 0x0000004400f37202 */ /* 0x000fe40000000f00 */
[----:B------:R-:W-:Y:S02]  /*10190*/  MOV R242, 0x1f ;  /* 0x0000001f00f27802 */ /* 0x000fe40000000f00 */
[----:B------:R-:W-:-:S02]  /*101a0*/  MOV R65, 0xffffffff ;  /* 0xffffffff00417802 */ /* 0x000fc40000000f00 */
[----:B------:R-:W-:Y:S02]  /*101b0*/  MOV R64, 0x101d0 ;  /* 0x000101d000407802 */ /* 0x000fe40000000f00 */
[----:B------:R-:W-:Y:S05]  /*101c0*/  CALL.REL.NOINC `($__internal_132_$__cuda_sm70_shflsync_down) ;  /* 0x0000054000007944 */ /* 0x000fea0003c00000 */
[----:B-1----:R-:W-:Y:S01]  /*101d0*/  MOV R121, R66 ;  /* 0x0000004200797202 */ /* 0x002fe20000000f00 */
[----:B------:R-:W-:Y:S01]  /*101e0*/  HFMA2.MMA R66, -RZ, RZ, 0, 9.5367431640625e-07 ;  /* 0x00000010ff427435 */ /* 0x000fe200000001ff */
[----:B------:R-:W-:Y:S02]  /*101f0*/  MOV R243, R67 ;  /* 0x0000004300f37202 */ /* 0x000fe40000000f00 */
[----:B------:R-:W-:Y:S02]  /*10200*/  MOV R242, 0x1f ;  /* 0x0000001f00f27802 */ /* 0x000fe40000000f00 */
[----:B------:R-:W-:Y:S02]  /*10210*/  MOV R65, 0xffffffff ;  /* 0xffffffff00417802 */ /* 0x000fe40000000f00 */
[----:B------:R-:W-:Y:S02]  /*10220*/  MOV R64, 0x10240 ;  /* 0x0001024000407802 */ /* 0x000fe40000000f00 */
[----:B------:R-:W-:Y:S05]  /*10230*/  CALL.REL.NOINC `($__internal_132_$__cuda_sm70_shflsync_down) ;  /* 0x000004d000007944 */ /* 0x000fea0003c00000 */
[----:B-1----:R-:W-:Y:S05]  /*10240*/  BRA `(.L_x_5665) ;  /* 0xffff845000007947 */ /* 0x002fea000383ffff */
.L_x_5574:
[----:B0-----:R-:W-:Y:S01]  /*10250*/  HFMA2.MMA R66, -RZ, RZ, 0, 0 ;  /* 0x00000000ff427435 */ /* 0x001fe200000001ff */
[----:B------:R-:W-:Y:S02]  /*10260*/  MOV R64, R71 ;  /* 0x0000004700407202 */ /* 0x000fe40000000f00 */
[----:B------:R-:W-:-:S03]  /*10270*/  MOV R65, 0x10290 ;  /* 0x0001029000417802 */ /* 0x000fc60000000f00 */
[----:B-1234-:R-:W-:Y:S05]  /*10280*/  CALL.REL.NOINC `($__internal_133_$__cuda_sm70_shflsync_idx_p) ;  /* 0x000004c000007944 */ /* 0x01efea0003c00000 */
        /* <DEDUP_REMOVED lines=16> */
[----:B------:R-:W-:Y:S01]  /*10390*/  HFMA2.MMA R66, -RZ, RZ, 0, 5.9604644775390625e-08 ;  /* 0x00000001ff427435 */ /* 0x000fe200000001ff */
[----:B------:R-:W-:-:S02]  /*103a0*/  MOV R243, R71 ;  /* 0x0000004700f37202 */ /* 0x000fc40000000f00 */
[----:B------:R-:W-:Y:S02]  /*103b0*/  MOV R242, 0x1f ;  /* 0x0000001f00f27802 */ /* 0x000fe40000000f00 */
[----:B------:R-:W-:Y:S02]  /*103c0*/  MOV R65, 0xffffffff ;  /* 0xffffffff00417802 */ /* 0x000fe40000000f00 */
[----:B------:R-:W-:Y:S02]  /*103d0*/  MOV R64, 0x103f0 ;  /* 0x000103f000407802 */ /* 0x000fe40000000f00 */
[----:B0-2---:R-:W-:Y:S05]  /*103e0*/  CALL.REL.NOINC `($__internal_132_$__cuda_sm70_shflsync_down) ;  /* 0x0000032000007944 */ /* 0x005fea0003c00000 */
[----:B-1----:R-:W-:Y:S01]  /*103f0*/  MOV R71, R66 ;  /* 0x0000004200477202 */ /* 0x002fe20000000f00 */
[----:B------:R-:W-:Y:S01]  /*10400*/  HFMA2.MMA R66, -RZ, RZ, 0, 5.9604644775390625e-08 ;  /* 0x00000001ff427435 */ /* 0x000fe200000001ff */
[----:B------:R-:W-:Y:S02]  /*10410*/  MOV R243, R241 ;  /* 0x000000f100f37202 */ /* 0x000fe40000000f00 */
[----:B------:R-:W-:Y:S02]  /*10420*/  MOV R242, 0x1f ;  /* 0x0000001f00f27802 */ /* 0x000fe40000000f00 */
[----:B------:R-:W-:-:S02]  /*10430*/  MOV R65, 0xffffffff ;  /* 0xffffffff00417802 */ /* 0x000fc40000000f00 */
[----:B------:R-:W-:Y:S02]  /*10440*/  MOV R64, 0x10460 ;  /* 0x0001046000407802 */ /* 0x000fe40000000f00 */
[----:B------:R-:W-:Y:S05]  /*10450*/  CALL.REL.NOINC `($__internal_132_$__cuda_sm70_shflsync_down) ;  /* 0x000002b000007944 */ /* 0x000fea0003c00000 */
        /* <DEDUP_REMOVED lines=25> */
[----:B------:R-:W-:Y:S05]  /*105f0*/  CALL.REL.NOINC `($__internal_133_$__cuda_sm70_shflsync_idx_p) ;  /* 0x0000015000007944 */ /* 0x000fea0003c00000 */
[----:B-1----:R-:W-:Y:S01]  /*10600*/  MOV R247, R66 ;  /* 0x0000004200f77202 */ /* 0x002fe20000000f00 */
[----:B------:R-:W-:Y:S01]  /*10610*/  HFMA2.MMA R66, -RZ, RZ, 0, 0 ;  /* 0x00000000ff427435 */ /* 0x000fe200000001ff */
[----:B------:R-:W-:Y:S02]  /*10620*/  MOV R64, R61 ;  /* 0x0000003d00407202 */ /* 0x000fe40000000f00 */
[----:B------:R-:W-:-:S03]  /*10630*/  MOV R65, 0x10650 ;  /* 0x0001065000417802 */ /* 0x000fc60000000f00 */
[----:B0-2---:R-:W-:Y:S05]  /*10640*/  CALL.REL.NOINC `($__internal_133_$__cuda_sm70_shflsync_idx_p) ;  /* 0x0000010000007944 */ /* 0x005fea0003c00000 */
        /* <DEDUP_REMOVED lines=12> */
        .weak           $__internal_132_$__cuda_sm70_shflsync_down
        .type           $__internal_132_$__cuda_sm70_shflsync_down,@function
        .size           $__internal_132_$__cuda_sm70_shflsync_down,($__internal_133_$__cuda_sm70_shflsync_idx_p - $__internal_132_$__cuda_sm70_shflsync_down)
$__internal_132_$__cuda_sm70_shflsync_down:
[----:B------:R-:W-:Y:S04]  /*10710*/  WARPSYNC R65 ;  /* 0x0000004100007348 */ /* 0x000fe80003800000 */
[----:B------:R0:W1:Y:S02]  /*10720*/  SHFL.DOWN PT, R66, R243, R66, R242 ;  /* 0x08000042f3427389 */ /* 0x00006400000e00f2 */
[----:B0-----:R-:W-:-:S06]  /*10730*/  HFMA2.MMA R65, -RZ, RZ, 0, 0 ;  /* 0x00000000ff417435 */ /* 0x001fcc00000001ff */
[----:B------:R-:W-:Y:S05]  /*10740*/  RET.REL.NODEC R64 `(_Z25selective_scan_bwd_kernelI32Selective_Scan_bwd_kernel_traitsILi64ELi16ELb0ELb1ELb1ELb0ELb0EN3c104HalfENS1_7complexIfEEEEv12SSMParamsBwd) ;  /* 0xfffef8b040007950 */ /* 0x000fea0003c3ffff */
        .weak           $__internal_133_$__cuda_sm70_shflsync_idx_p
        .type           $__internal_133_$__cuda_sm70_shflsync_idx_p,@function
        .size           $__internal_133_$__cuda_sm70_shflsync_idx_p,($__internal_134_$__cuda_sm70_shflsync_up - $__internal_133_$__cuda_sm70_shflsync_idx_p)
$__internal_133_$__cuda_sm70_shflsync_idx_p:
        /* <DEDUP_REMOVED lines=8> */
[----:B------:R-:W-:Y:S05]  /*107d0*/  RET.REL.NODEC R64 `(_Z25selective_scan_bwd_kernelI32Selective_Scan_bwd_kernel_traitsILi64ELi16ELb0ELb1ELb1ELb0ELb0EN3c104HalfENS1_7complexIfEEEEv12SSMParamsBwd) ;  /* 0xfffef82040007950 */ /* 0x000fea0003c3ffff */
        .weak           $__internal_134_$__cuda_sm70_shflsync_up
        .type           $__internal_134_$__cuda_sm70_shflsync_up,@function
        .size           $__internal_134_$__cuda_sm70_shflsync_up,(.L_x_14566 - $__internal_134_$__cuda_sm70_shflsync_up)
$__internal_134_$__cuda_sm70_shflsync_up:
[----:B------:R-:W-:Y:S04]  /*107e0*/  WARPSYNC R244 ;  /* 0x000000f400007348 */ /* 0x000fe80003800000 */
[----:B------:R0:W1:Y:S02]  /*107f0*/  SHFL.UP PT, R66, R65, R66, R245 ;  /* 0x0400004241427389 */ /* 0x00006400000e00f5 */
[----:B0-----:R-:W-:-:S04]  /*10800*/  MOV R65, 0x0 ;  /* 0x0000000000417802 */ /* 0x001fc80000000f00 */
[----:B------:R-:W-:Y:S05]  /*10810*/  RET.REL.NODEC R64 `(_Z25selective_scan_bwd_kernelI32Selective_Scan_bwd_kernel_traitsILi64ELi16ELb0ELb1ELb1ELb0ELb0EN3c104HalfENS1_7complexIfEEEEv12SSMParamsBwd) ;  /* 0xfffef7e040007950 */ /* 0x000fea0003c3ffff */
.L_x_5667:
        /* <DEDUP_REMOVED lines=14> */
.L_x_14566:


//--------------------- .text._Z25selective_scan_bwd_kernelI32Selective_Scan_bwd_kernel_traitsILi64ELi16ELb0ELb1ELb1ELb0ELb1EN3c104HalfENS1_7complexIfEEEEv12SSMParamsBwd --------------------------
	.section	.text._Z25selective_scan_bwd_kernelI32Selective_Scan_bwd_kernel_traitsILi64ELi16ELb0ELb1ELb1ELb0ELb1EN3c104HalfENS1_7complexIfEEEEv12SSMParamsBwd,"ax",@progbits
	.sectioninfo	@"SHI_REGISTERS=255"
	.align	128
        .global         _Z25selective_scan_bwd_kernelI32Selective_Scan_bwd_kernel_traitsILi64ELi16ELb0ELb1ELb1ELb0ELb1EN3c104HalfENS1_7complexIfEEEEv12SSMParamsBwd
        .type           _Z25selective_scan_bwd_kernelI32Selective_Scan_bwd_kernel_traitsILi64ELi16ELb0ELb1ELb1ELb0ELb1EN3c104HalfENS1_7complexIfEEEEv12SSMParamsBwd,@function
        .size           _Z25selective_scan_bwd_kernelI32Selective_Scan_bwd_kernel_traitsILi64ELi16ELb0ELb1ELb1ELb0ELb1EN3c104HalfENS1_7complexIfEEEEv12SSMParamsBwd,(.L_x_14569 - _Z25selective_scan_bwd_kernelI32Selective_Scan_bwd_kernel_traitsILi64ELi16ELb0ELb1ELb1ELb0ELb1EN3c104HalfENS1_7complexIfEEEEv12SSMParamsBwd)
        .other          _Z25selective_scan_bwd_kernelI32Selective_Scan_bwd_kernel_traitsILi64ELi16ELb0ELb1ELb1ELb0ELb1EN3c104HalfENS1_7complexIfEEEEv12SSMParamsBwd,@"STO_CUDA_ENTRY STV_DEFAULT"
_Z25selective_scan_bwd_kernelI32Selective_Scan_bwd_kernel_traitsILi64ELi16ELb0ELb1ELb1ELb0ELb1EN3c104HalfENS1_7complexIfEEEEv12SSMParamsBwd:
.text._Z25selective_scan_bwd_kernelI32Selective_Scan_bwd_kernel_traitsILi64ELi16ELb0ELb1ELb1ELb0ELb1EN3c104HalfENS1_7complexIfEEEEv12SSMParamsBwd:
        /* <DEDUP_REMOVED lines=189> */
.L_x_5780:
        /* <DEDUP_REMOVED lines=135> */
[----:B---3--:R-:W-:Y:S04]  /*1440*/  STS.U16 [R252], R5 ;  /* 0x00000005fc007388 */ /* 0x008fe80000000400 */
[----:B----4-:R1:W-:Y:S02]  /*1450*/  STS.U16 [R251+0x40], R4 ;  /* 0x00004004fb007388 */ /* 0x0103e40000000400 */
        /* <DEDUP_REMOVED lines=45> */
[----:B------:R-:W-:-:S03]  /*1730*/  ISETP.GE.AND P2, PT, R9, UR28, PT ;  /* 0x0000001c09007c0c */ /* 0x000fc6000bf46270 */
[----:B------:R1:W3:Y:S01]  /*1740*/  @!P1 LDG.E.U16 R20, [R2.64+0x40] ;  /* 0x0000402a02149981 */ /* 0x0002e2000c1e1500 */
[----:B------:R-:W-:-:S03]  /*1750*/  ISETP.GE.AND P1, PT, R10, UR28, PT ;  /* 0x0000001c0a007c0c */ /* 0x000fc6000bf26270 */
[----:B------:R1:W4:Y:S01]  /*1760*/  @!P0 LDG.E.U16 R21, [R2.64+0x80] ;  /* 0x0000802a02158981 */ /* 0x000322000c1e1500 */
        /* <DEDUP_REMOVED lines=12> */
[----:B------:R-:W-:Y:S02]  /*1830*/  ISETP.GE.AND P1, PT, R17, UR28, PT ;  /* 0x0000001c11007c0c */ /* 0x000fe4000bf26270 */
        /* <DEDUP_REMOVED lines=122> */
[----:B------:R-:W-:Y:S02]  /*1fe0*/  ULDC UR29, c[0x0][0x174] ;  /* 0x00005d00001d7ab9 */ /* 0x000fe40000000800 */
[----:B------:R-:W-:Y:S02]  /*1ff0*/  UIADD3 UR29, UR6, -UR29, URZ ;  /* 0x8000001d061d7290 */ /* 0x000fe4000fffe03f */
[----:B------:R-:W-:Y:S01]  /*2000*/  UIADD3 UR33, UR33, UR39, URZ ;  /* 0x0000002721217290 */ /* 0x000fe2000fffe03f */
[----:B------:R-:W-:Y:S01]  /*2010*/  MOV R21, UR10 ;  /* 0x0000000a00157c02 */ /* 0x000fe20008000f00 */
[----:B------:R-:W-:Y:S01]  /*2020*/  UIMAD.WIDE.U32 UR8, UR10, UR8, UR34 ;  /* 0x000000080a0872a5 */ /* 0x000fe2000f8e0022 */
[----:B------:R-:W-:Y:S01]  /*2030*/  @!P0 IMAD.WIDE.U32 R4, R43, c[0x0][0x208], R4 ;  /* 0x000082002b048a25 */ /* 0x000fe200078e0004 */
[----:B------:R-:W-:-:S02]  /*2040*/  UIMAD UR34, UR11, UR30, URZ ;  /* 0x0000001e0b2272a4 */ /* 0x000fc4000f8e023f */
[----:B------:R-:W-:Y:S02]  /*2050*/  UIMAD UR29, UR29, -0x400, URZ ;  /* 0xfffffc001d1d78a4 */ /* 0x000fe4000f8e023f */
[----:B------:R-:W-:Y:S01]  /*2060*/  UIMAD.WIDE.U32 UR32, UR10, UR30, UR32 ;  /* 0x0000001e0a2072a5 */ /* 0x000fe2000f8e0020 */
[----:B------:R-:W-:Y:S01]  /*2070*/  @!P0 IMAD.WIDE.U32 R2, R21, c[0x0][0x1f8], R2 ;  /* 0x00007e0015028a25 */ /* 0x000fe200078e0002 */
[----:B------:R-:W-:Y:S01]  /*2080*/  UIMAD UR31, UR10, UR31, UR34 ;  /* 0x0000001f0a1f72a4 */ /* 0x000fe2000f8e0222 */
[C---:B------:R-:W-:Y:S01]  /*2090*/  @!P0 IADD3 R56, P2, R126.reuse, R4, RZ ;  /* 0x000000047e388210 */ /* 0x040fe20007f5e0ff */
[----:B------:R-:W-:Y:S02]  /*20a0*/  USHF.R.S32.HI UR30, URZ, 0x1f, UR29 ;  /* 0x0000001f3f1e7899 */ /* 0x000fe4000801141d */
[----:B------:R-:W-:Y:S01]  /*20b0*/  UIADD3 UR34, UP1, UR29, UR32, URZ ;  /* 0x000000201d227290 */ /* 0x000fe2000ff3e03f */
[----:B------:R-:W-:Y:S02]  /*20c0*/  @!P0 IADD3 R43, P1, R126, R2, RZ ;  /* 0x000000027e2b8210 */ /* 0x000fe40007f3e0ff */
[----:B------:R-:W-:Y:S01]  /*20d0*/  @!P0 IADD3.X R5, R136, UR31, R5, P2, !PT ;  /* 0x0000001f88058c10 */ /* 0x000fe200097fe405 */
[----:B------:R-:W-:Y:S01]  /*20e0*/  UIADD3.X UR32, UR30, UR31, UR33, UP1, !UPT ;  /* 0x0000001f1e207290 */ /* 0x000fe20008ffe421 */
[----:B------:R-:W-:-:S02]  /*20f0*/  LEA R2, P2, R126, c[0x0][0x258], 0x1 ;  /* 0x000096007e027a11 */ /* 0x000fc400078408ff */
[----:B------:R-:W-:Y:S02]  /*2100*/  MOV R59, UR34 ;  /* 0x00000022003b7c02 */ /* 0x000fe40008000f00 */
[----:B------:R-:W-:Y:S02]  /*2110*/  @!P0 IADD3.X R58, R136, UR7, R3, P1, !PT ;  /* 0x00000007883a8c10 */ /* 0x000fe40008ffe403 */
[----:B------:R-:W-:Y:S02]  /*2120*/  LEA.HI.X R3, R126, c[0x0][0x25c], R136, 0x1, P2 ;  /* 0x000097007e037a11 */ /* 0x000fe400010f0c88 */
[----:B------:R-:W-:Y:S02]  /*2130*/  LEA R2, P4, R59, R2, 0x1 ;  /* 0x000000023b027211 */ /* 0x000fe400078808ff */
[----:B------:R-:W-:Y:S02]  /*2140*/  MOV R62, UR32 ;  /* 0x00000020003e7c02 */ /* 0x000fe40008000f00 */
[----:B------:R-:W-:-:S02]  /*2150*/  @!P0 LEA R4, P3, R56, c[0x0][0x258], 0x1 ;  /* 0x0000960038048a11 */ /* 0x000fc400078608ff */
[----:B------:R-:W-:Y:S02]  /*2160*/  LEA.HI.X R3, R59, R3, R62, 0x1, P4 ;  /* 0x000000033b037211 */ /* 0x000fe400020f0c3e */
[----:B------:R-:W-:Y:S02]  /*2170*/  @!P0 LEA.HI.X R5, R56, c[0x0][0x25c], R5, 0x1, P3 ;  /* 0x0000970038058a11 */ /* 0x000fe400018f0c05 */
[----:B------:R-:W-:Y:S01]  /*2180*/  LEA R20, P1, R126, c[0x0][0x268], 0x1 ;  /* 0x00009a007e147a11 */ /* 0x000fe200078208ff */
[----:B------:R-:W-:-:S03]  /*2190*/  UIADD3 UR35, UP0, UR29, UR8, URZ ;  /* 0x000000081d237290 */ /* 0x000fc6000ff1e03f */
[----:B------:R-:W-:Y:S02]  /*21a0*/  LEA.HI.X R21, R126, c[0x0][0x26c], R136, 0x1, P1 ;  /* 0x00009b007e157a11 */ /* 0x000fe400008f0c88 */
[C---:B------:R-:W-:Y:S01]  /*21b0*/  @!P0 LEA R42, P1, R43.reuse, c[0x0][0x268], 0x1 ;  /* 0x00009a002b2a8a11 */ /* 0x040fe200078208ff */
[----:B------:R-:W-:Y:S01]  /*21c0*/  UIADD3.X UR8, UR30, UR7, UR9, UP0, !UPT ;  /* 0x000000071e087290 */ /* 0x000fe200087fe409 */
[----:B------:R-:W-:Y:S02]  /*21d0*/  MOV R57, UR35 ;  /* 0x0000002300397c02 */ /* 0x000fe40008000f00 */
[----:B------:R-:W-:Y:S02]  /*21e0*/  @!P0 LEA.HI.X R43, R43, c[0x0][0x26c], R58, 0x1, P1 ;  /* 0x00009b002b2b8a11 */ /* 0x000fe400008f0c3a */
[----:B------:R-:W-:Y:S02]  /*21f0*/  ISETP.GE.AND P1, PT, R19, UR28, PT ;  /* 0x0000001c13007c0c */ /* 0x000fe4000bf26270 */
[----:B------:R-:W-:-:S02]  /*2200*/  LEA R20, P2, R57, R20, 0x1 ;  /* 0x0000001439147211 */ /* 0x000fc400078408ff */
[----:B------:R-:W-:Y:S01]  /*2210*/  MOV R60, UR8 ;  /* 0x00000008003c7c02 */ /* 0x000fe20008000f00 */
[----:B------:R-:W-:-:S03]  /*2220*/  ULDC.64 UR8, c[0x0][0x2e8] ;  /* 0x0000ba0000087ab9 */ /* 0x000fc60000000a00 */
[----:B------:R-:W-:Y:S02]  /*2230*/  LEA.HI.X R21, R57, R21, R60, 0x1, P2 ;  /* 0x0000001539157211 */ /* 0x000fe400010f0c3c */
[----:B------:R-:W-:Y:S02]  /*2240*/  PRMT R61, RZ, 0x7610, R61 ;  /* 0x00007610ff3d7816 */ /* 0x000fe4000000003d */
        /* <DEDUP_REMOVED lines=45> */
[----:B------:R-:W5:Y:S01]  /*2520*/  @!P1 LDG.E.U16 R51, [R20.64+-0x780] ;  /* 0xfff8802a14339981 */ /* 0x000f62000c1e1500 */
[----:B------:R-:W-:Y:S02]  /*2530*/  ISETP.GE.AND P1, PT, R9, UR28, PT ;  /* 0x0000001c09007c0c */ /* 0x000fe4000bf26270 */
[----:B--2---:R-:W-:Y:S01]  /*2540*/  PRMT R52, RZ, 0x7610, R52 ;  /* 0x00007610ff347816 */ /* 0x004fe20000000034 */
[----:B------:R0:W2:Y:S10]  /*2550*/  @!P0 LDG.E.U16 R57, [R42.64] ;  /* 0x0000002a2a398981 */ /* 0x0000b4000c1e1500 */
[----:B------:R-:W5:Y:S01]  /*2560*/  @!P1 LDG.E.U16 R50, [R20.64+-0x640] ;  /* 0xfff9c02a14329981 */ /* 0x000f62000c1e1500 */
[----:B------:R-:W-:-:S02]  /*2570*/  ISETP.GE.AND P1, PT, R10, UR28, PT ;  /* 0x0000001c0a007c0c */ /* 0x000fc4000bf26270 */
[----:B------:R-:W-:Y:S02]  /*2580*/  PRMT R53, RZ, 0x7610, R53 ;  /* 0x00007610ff357816 */ /* 0x000fe40000000035 */
[----:B------:R-:W-:Y:S02]  /*2590*/  PRMT R44, RZ, 0x7610, R44 ;  /* 0x00007610ff2c7816 */ /* 0x000fe4000000002c */
[----:B------:R-:W-:Y:S02]  /*25a0*/  PRMT R46, RZ, 0x7610, R46 ;  /* 0x00007610ff2e7816 */ /* 0x000fe4000000002e */
[----:B------:R-:W-:Y:S01]  /*25b0*/  PRMT R48, RZ, 0x7610, R48 ;  /* 0x00007610ff307816 */ /* 0x000fe20000000030 */
[----:B------:R-:W5:Y:S04]  /*25c0*/  @!P2 LDG.E.U16 R53, [R20.64+-0x700] ;  /* 0xfff9002a1435a981 */ /* 0x000f68000c1e1500 */
[----:B------:R-:W5:Y:S01]  /*25d0*/  @!P1 LDG.E.U16 R61, [R20.64+-0x600] ;  /* 0xfffa002a143d9981 */ /* 0x000f62000c1e1500 */
[----:B------:R-:W-:-:S02]  /*25e0*/  ISETP.GE.AND P1, PT, R11, UR28, PT ;  /* 0x0000001c0b007c0c */ /* 0x000fc4000bf26270 */
[----:B---3--:R-:W-:Y:S01]  /*25f0*/  PRMT R55, RZ, 0x7610, R55 ;  /* 0x00007610ff377816 */ /* 0x008fe20000000037 */
[----:B------:R-:W3:Y:S01]  /*2600*/  @!P3 LDG.E.U16 R44, [R20.64+-0x7c0] ;  /* 0xfff8402a142cb981 */ /* 0x000ee2000c1e1500 */
[----:B------:R-:W-:Y:S02]  /*2610*/  ISETP.GE.AND P2, PT, R13, UR28, PT ;  /* 0x0000001c0d007c0c */ /* 0x000fe4000bf46270 */
[----:B------:R-:W-:Y:S01]  /*2620*/  ISETP.GE.AND P3, PT, R14, UR28, PT ;  /* 0x0000001c0e007c0c */ /* 0x000fe2000bf66270 */
[----:B------:R-:W5:Y:S01]  /*2630*/  @!P4 LDG.E.U16 R46, [R20.64+-0x740] ;  /* 0xfff8c02a142ec981 */ /* 0x000f62000c1e1500 */
[----:B------:R-:W-:-:S03]  /*2640*/  ISETP.GE.AND P4, PT, R15, UR28, PT ;  /* 0x0000001c0f007c0c */ /* 0x000fc6000bf86270 */
[----:B------:R-:W5:Y:S04]  /*2650*/  @!P5 LDG.E.U16 R48, [R20.64+-0x6c0] ;  /* 0xfff9402a1430d981 */ /* 0x000f68000c1e1500 */
[----:B------:R-:W5:Y:S01]  /*2660*/  @!P1 LDG.E.U16 R52, [R20.64+-0x5c0] ;  /* 0xfffa402a14349981 */ /* 0x000f62000c1e1500 */
[----:B------:R-:W-:Y:S02]  /*2670*/  ISETP.GE.AND P1, PT, R12, UR28, PT ;  /* 0x0000001c0c007c0c */ /* 0x000fe4000bf26270 */
[----:B------:R-:W-:Y:S01]  /*2680*/  ISETP.GE.AND P5, PT, R16, UR28, PT ;  /* 0x0000001c10007c0c */ /* 0x000fe2000bfa6270 */
[----:B------:R-:W5:Y:S01]  /*2690*/  @!P6 LDG.E.U16 R55, [R20.64+-0x680] ;  /* 0xfff9802a1437e981 */ /* 0x000f62000c1e1500 */
[----:B------:R-:W-:Y:S02]  /*26a0*/  ISETP.GE.AND P6, PT, R17, UR28, PT ;  /* 0x0000001c11007c0c */ /* 0x000fe4000bfc6270 */
[----:B0-----:R-:W-:Y:S01]  /*26b0*/  PRMT R43, RZ, 0x7610, R43 ;  /* 0x00007610ff2b7816 */ /* 0x001fe2000000002b */
[----:B------:R-:W5:Y:S01]  /*26c0*/  @!P3 LDG.E.U16 R67, [R20.64+-0x500] ;  /* 0xfffb002a1443b981 */ /* 0x000f62000c1e1500 */
[----:B------:R-:W-:-:S02]  /*26d0*/  PRMT R42, RZ, 0x7610, R42 ;  /* 0x00007610ff2a7816 */ /* 0x000fc4000000002a */
[----:B----4-:R-:W-:-:S03]  /*26e0*/  PRMT R54, RZ, 0x7610, R54 ;  /* 0x00007610ff367816 */ /* 0x010fc60000000036 */
[----:B------:R-:W4:Y:S04]  /*26f0*/  @!P1 LDG.E.U16 R43, [R20.64+-0x580] ;  /* 0xfffa802a142b9981 */ /* 0x000f28000c1e1500 */
[----:B------:R-:W4:Y:S04]  /*2700*/  @!P2 LDG.E.U16 R42, [R20.64+-0x540] ;  /* 0xfffac02a142aa981 */ /* 0x000f28000c1e1500 */
[----:B------:R-:W4:Y:S04]  /*2710*/  @!P4 LDG.E.U16 R54, [R20.64+-0x4c0] ;  /* 0xfffb402a1436c981 */ /* 0x000f28000c1e1500 */
[----:B------:R-:W4:Y:S04]  /*2720*/  @!P5 LDG.E.U16 R69, [R20.64+-0x480] ;  /* 0xfffb802a1445d981 */ /* 0x000f28000c1e1500 */
[----:B------:R-:W4:Y:S01]  /*2730*/  @!P6 LDG.E.U16 R58, [R20.64+-0x440] ;  /* 0xfffbc02a143ae981 */ /* 0x000f22000c1e1500 */
[----:B------:R-:W-:-:S02]  /*2740*/  PRMT R75, RZ, 0x7610, R75 ;  /* 0x00007610ff4b7816 */ /* 0x000fc4000000004b */
[----:B------:R-:W-:Y:S02]  /*2750*/  P2R R76, PR, RZ, 0x2 ;  /* 0x00000002ff4c7803 */ /* 0x000fe40000000000 */
        /* <DEDUP_REMOVED lines=22> */
[----:B----4-:R-:W-:Y:S04]  /*28c0*/  STS.U16 [R234+0x280], R43 ;  /* 0x0002802bea007388 */ /* 0x010fe80000000400 */
[----:B------:R-:W-:Y:S04]  /*28d0*/  STS.U16 [R233+0x2c0], R42 ;  /* 0x0002c02ae9007388 */ /* 0x000fe80000000400 */
[----:B------:R-:W-:Y:S04]  /*28e0*/  STS.U16 [R232+0x300], R67 ;  /* 0x00030043e8007388 */ /* 0x000fe80000000400 */
[----:B------:R-:W-:Y:S04]  /*28f0*/  STS.U16 [R231+0x340], R54 ;  /* 0x00034036e7007388 */ /* 0x000fe80000000400 */
[----:B------:R0:W-:Y:S04]  /*2900*/  STS.U16 [R230+0x380], R69 ;  /* 0x00038045e6007388 */ /* 0x0001e80000000400 */
[----:B------:R-:W-:Y:S01]  /*2910*/  STS.U16 [R229+0x3c0], R58 ;  /* 0x0003c03ae5007388 */ /* 0x000fe20000000400 */
[----:B------:R-:W-:-:S06]  /*2920*/  NOP ;  /* 0x0000000000007918 */ /* 0x000fcc0000000000 */
[----:B------:R-:W1:Y:S04]  /*2930*/  LDS.U16 R20, [R125] ;  /* 0x000000007d147984 */ /* 0x000e680000000400 */
[----:B------:R-:W2:Y:S04]  /*2940*/  LDS.U16 R21, [R125+0x2] ;  /* 0x000002007d157984 */ /* 0x000ea80000000400 */
[----:B------:R-:W-:Y:S04]  /*2950*/  LDS.U16 R46, [R125+0x4] ;  /* 0x000004007d2e7984 */ /* 0x000fe80000000400 */
[----:B------:R-:W3:Y:S04]  /*2960*/  LDS.U16 R48, [R125+0x6] ;  /* 0x000006007d307984 */ /* 0x000ee80000000400 */
[----:B------:R-:W-:Y:S04]  /*2970*/  LDS.U16 R50, [R125+0x8] ;  /* 0x000008007d327984 */ /* 0x000fe80000000400 */
[----:B------:R-:W-:Y:S04]  /*2980*/  LDS.U16 R51, [R125+0xa] ;  /* 0x00000a007d337984 */ /* 0x000fe80000000400 */
[----:B------:R-:W-:Y:S04]  /*2990*/  LDS.U16 R52, [R125+0xc] ;  /* 0x00000c007d347984 */ /* 0x000fe80000000400 */
[----:B------:R-:W4:Y:S04]  /*29a0*/  LDS.U16 R53, [R125+0xe] ;  /* 0x00000e007d357984 */ /* 0x000f280000000400 */
[----:B------:R-:W2:Y:S04]  /*29b0*/  LDS.U16 R54, [R125+0x10] ;  /* 0x000010007d367984 */ /* 0x000ea80000000400 */
[----:B------:R-:W-:Y:S04]  /*29c0*/  LDS.U16 R55, [R125+0x12] ;  /* 0x000012007d377984 */ /* 0x000fe80000000400 */
[----:B------:R-:W-:Y:S04]  /*29d0*/  LDS.U16 R57, [R125+0x14] ;  /* 0x000014007d397984 */ /* 0x000fe80000000400 */
[----:B------:R-:W1:Y:S04]  /*29e0*/  LDS.U16 R58, [R125+0x16] ;  /* 0x000016007d3a7984 */ /* 0x000e680000000400 */
[----:B------:R-:W-:Y:S04]  /*29f0*/  LDS.U16 R60, [R125+0x18] ;  /* 0x000018007d3c7984 */ /* 0x000fe80000000400 */
[----:B------:R-:W1:Y:S04]  /*2a00*/  LDS.U16 R61, [R125+0x1a] ;  /* 0x00001a007d3d7984 */ /* 0x000e680000000400 */
[----:B------:R-:W-:Y:S04]  /*2a10*/  LDS.U16 R62, [R125+0x1c] ;  /* 0x00001c007d3e7984 */ /* 0x000fe80000000400 */
[----:B------:R-:W1:Y:S04]  /*2a20*/  LDS.U16 R67, [R125+0x1e] ;  /* 0x00001e007d437984 */ /* 0x000e680000000400 */
[----:B------:R-:W-:Y:S01]  /*2a30*/  BAR.SYNC.DEFER_BLOCKING 0x0 ;  /* 0x0000000000007b1d */ /* 0x000fe20000010000 */
[----:B0-----:R-:W-:-:S02]  /*2a40*/  PRMT R69, RZ, 0x7610, R69 ;  /* 0x00007610ff457816 */ /* 0x001fc40000000045 */
[----:B------:R-:W-:-:S03]  /*2a50*/  PRMT R44, RZ, 0x7610, R44 ;  /* 0x00007610ff2c7816 */ /* 0x000fc6000000002c */
        /* <DEDUP_REMOVED lines=27> */
[----:B-1----:R-:W-:Y:S02]  /*2c10*/  HADD2.F32 R42, -RZ, R20.H0_H0 ;  /* 0x20000014ff2a7230 */ /* 0x002fe40000004100 */
[----:B--2---:R-:W-:-:S03]  /*2c20*/  HADD2.F32 R43, -RZ, R21.H0_H0 ;  /* 0x20000015ff2b7230 */ /* 0x004fc60000004100 */
[----:B------:R-:W-:Y:S01]  /*2c30*/  FMUL.FTZ R20, R42, -1.4426950216293334961 ;  /* 0xbfb8aa3b2a147820 */ /* 0x000fe20000410000 */
[----:B---3--:R-:W-:Y:S01]  /*2c40*/  HADD2.F32 R48, -RZ, R48.H0_H0 ;  /* 0x20000030ff307230 */ /* 0x008fe20000004100 */
[----:B------:R-:W-:Y:S01]  /*2c50*/  FMUL.FTZ R21, R43, -1.4426950216293334961 ;  /* 0xbfb8aa3b2b157820 */ /* 0x000fe20000410000 */
[----:B------:R-:W-:Y:S02]  /*2c60*/  HADD2.F32 R46, -RZ, R46.H0_H0 ;  /* 0x2000002eff2e7230 */ /* 0x000fe40000004100 */
[----:B----4-:R-:W-:Y:S01]  /*2c70*/  HADD2.F32 R53, -RZ, R53.H0_H0 ;  /* 0x20000035ff357230 */ /* 0x010fe20000004100 */
[----:B------:R-:W1:Y:S01]  /*2c80*/  MUFU.EX2 R20, R20 ;  /* 0x0000001400147308 */ /* 0x000e620000000800 */
[----:B0-----:R-:W-:Y:S01]  /*2c90*/  FMUL.FTZ R2, R48, -1.4426950216293334961 ;  /* 0xbfb8aa3b30027820 */ /* 0x001fe20000410000 */
[----:B------:R-:W-:Y:S01]  /*2ca0*/  HADD2.F32 R54, -RZ, R54.H0_H0 ;  /* 0x20000036ff367230 */ /* 0x000fe20000004100 */
[----:B------:R-:W-:Y:S01]  /*2cb0*/  FMUL.FTZ R76, R46, -1.4426950216293334961 ;  /* 0xbfb8aa3b2e4c7820 */ /* 0x000fe20000410000 */
[----:B------:R-:W-:-:S04]  /*2cc0*/  HADD2.F32 R58, -RZ, R58.H0_H0 ;  /* 0x2000003aff3a7230 */ /* 0x000fc80000004100 */
[----:B------:R-:W0:Y:S01]  /*2cd0*/  MUFU.EX2 R21, R21 ;  /* 0x0000001500157308 */ /* 0x000e220000000800 */
[----:B------:R-:W-:-:S07]  /*2ce0*/  HADD2.F32 R61, -RZ, R61.H0_H0 ;  /* 0x2000003dff3d7230 */ /* 0x000fce0000004100 */
[----:B------:R2:W3:Y:S02]  /*2cf0*/  MUFU.EX2 R3, R2 ;  /* 0x0000000200037308 */ /* 0x0004e40000000800 */
[----:B--2---:R-:W-:-:S06]  /*2d00*/  FMUL.FTZ R2, R53, -1.4426950216293334961 ;  /* 0xbfb8aa3b35027820 */ /* 0x004fcc0000410000 */
[----:B------:R2:W-:Y:S08]  /*2d10*/  MUFU.EX2 R86, R76 ;  /* 0x0000004c00567308 */ /* 0x0005f00000000800 */
[----:B------:R4:W-:Y:S01]  /*2d20*/  MUFU.EX2 R90, R2 ;  /* 0x00000002005a7308 */ /* 0x0009e20000000800 */
[----:B--2---:R-:W-:Y:S02]  /*2d30*/  FMUL.FTZ R76, R54, -1.4426950216293334961 ;  /* 0xbfb8aa3b364c7820 */ /* 0x004fe40000410000 */
[----:B----4-:R-:W-:-:S05]  /*2d40*/  FMUL.FTZ R2, R58, -1.4426950216293334961 ;  /* 0xbfb8aa3b3a027820 */ /* 0x010fca0000410000 */
[----:B------:R2:W-:Y:S08]  /*2d50*/  MUFU.EX2 R91, R76 ;  /* 0x0000004c005b7308 */ /* 0x0005f00000000800 */
[----:B------:R1:W-:Y:S01]  /*2d60*/  MUFU.EX2 R94, R2 ;  /* 0x00000002005e7308 */ /* 0x0003e20000000800 */
[----:B--2---:R-:W-:Y:S02]  /*2d70*/  FMUL.FTZ R76, R61, -1.4426950216293334961 ;  /* 0xbfb8aa3b3d4c7820 */ /* 0x004fe40000410000 */
[----:B-1----:R-:W-:-:S05]  /*2d80*/  FADD.FTZ R2, R20, 1 ;  /* 0x3f80000014027421 */ /* 0x002fca0000010000 */
[----:B------:R0:W-:Y:S02]  /*2d90*/  MUFU.EX2 R96, R76 ;  /* 0x0000004c00607308 */ /* 0x0001e40000000800 */
[----:B0-----:R-:W-:-:S06]  /*2da0*/  FADD.FTZ R76, R21, 1 ;  /* 0x3f800000154c7421 */ /* 0x001fcc0000010000 */
[----:B------:R-:W0:Y:S01]  /*2db0*/  MUFU.RCP R76, R76 ;  /* 0x0000004c004c7308 */ /* 0x000e220000001000 */
[----:B------:R-:W-:Y:S02]  /*2dc0*/  HADD2.F32 R50, -RZ, R50.H0_H0 ;  /* 0x20000032ff327230 */ /* 0x000fe40000004100 */
[----:B------:R-:W-:-:S03]  /*2dd0*/  HADD2.F32 R51, -RZ, R51.H0_H0 ;  /* 0x20000033ff337230 */ /* 0x000fc60000004100 */
[----:B------:R-:W-:Y:S02]  /*2de0*/  FMUL.FTZ R87, R50, -1.4426950216293334961 ;  /* 0xbfb8aa3b32577820 */ /* 0x000fe40000410000 */
[----:B------:R-:W-:Y:S01]  /*2df0*/  FMUL.FTZ R88, R51, -1.4426950216293334961 ;  /* 0xbfb8aa3b33587820 */ /* 0x000fe20000410000 */
[----:B------:R-:W-:Y:S01]  /*2e00*/  HADD2.F32 R52, -RZ, R52.H0_H0 ;  /* 0x20000034ff347230 */ /* 0x000fe20000004100 */
[----:B---3--:R-:W-:Y:S01]  /*2e10*/  FADD.FTZ R3, R3, 1 ;  /* 0x3f80000003037421 */ /* 0x008fe20000010000 */
[----:B------:R-:W-:Y:S01]  /*2e20*/  HADD2.F32 R63, -RZ, R63.H0_H0 ;  /* 0x2000003fff3f7230 */ /* 0x000fe20000004100 */
[----:B------:R-:W1:Y:S01]  /*2e30*/  MUFU.EX2 R87, R87 ;  /* 0x0000005700577308 */ /* 0x000e620000000800 */
[----:B------:R-:W-:Y:S01]  /*2e40*/  HADD2.F32 R64, -RZ, R64.H0_H0 ;  /* 0x20000040ff407230 */ /* 0x000fe20000004100 */
[----:B------:R-:W-:-:S06]  /*2e50*/  FMUL.FTZ R89, R52, -1.4426950216293334961 ;  /* 0xbfb8aa3b34597820 */ /* 0x000fcc0000410000 */
[----:B------:R-:W2:Y:S08]  /*2e60*/  MUFU.EX2 R88, R88 ;  /* 0x0000005800587308 */ /* 0x000eb00000000800 */
[----:B------:R-:W-:Y:S01]  /*2e70*/  MUFU.EX2 R89, R89 ;  /* 0x0000005900597308 */ /* 0x000fe20000000800 */
[----:B------:R-:W-:Y:S02]  /*2e80*/  HADD2.F32 R67, -RZ, R67.H0_H0 ;  /* 0x20000043ff437230 */ /* 0x000fe40000004100 */
[----:B------:R-:W-:-:S02]  /*2e90*/  HADD2.F32 R65, -RZ, R65.H0_H0 ;  /* 0x20000041ff417230 */ /* 0x000fc40000004100 */
[----:B------:R-:W-:Y:S01]  /*2ea0*/  HADD2.F32 R55, -RZ, R55.H0_H0 ;  /* 0x20000037ff377230 */ /* 0x000fe20000004100 */
[----:B------:R-:W-:Y:S01]  /*2eb0*/  FMUL.FTZ R98, R67, -1.4426950216293334961 ;  /* 0xbfb8aa3b43627820 */ /* 0x000fe20000410000 */
[----:B------:R-:W-:Y:S02]  /*2ec0*/  HADD2.F32 R62, -RZ, R62.H0_H0 ;  /* 0x2000003eff3e7230 */ /* 0x000fe40000004100 */
[----:B------:R-:W-:Y:S02]  /*2ed0*/  HADD2.F32 R71, -RZ, R71.H0_H0 ;  /* 0x20000047ff477230 */ /* 0x000fe40000004100 */
[----:B------:R-:W-:Y:S01]  /*2ee0*/  HADD2.F32 R57, -RZ, R57.H0_H0 ;  /* 0x20000039ff397230 */ /* 0x000fe20000004100 */
[----:B------:R-:W-:Y:S01]  /*2ef0*/  MUFU.EX2 R104, R98 ;  /* 0x0000006200687308 */ /* 0x000fe20000000800 */
[----:B------:R-:W-:Y:S01]  /*2f00*/  HADD2.F32 R60, -RZ, R60.H0_H0 ;  /* 0x2000003cff3c7230 */ /* 0x000fe20000004100 */
[----:B------:R-:W-:Y:S01]  /*2f10*/  FMUL.FTZ R92, R55, -1.4426950216293334961 ;  /* 0xbfb8aa3b375c7820 */ /* 0x000fe20000410000 */
[----:B------:R-:W-:Y:S01]  /*2f20*/  HADD2.F32 R72, -RZ, R72.H0_H0 ;  /* 0x20000048ff487230 */ /* 0x000fe20000004100 */
[----:B------:R-:W-:Y:S01]  /*2f30*/  FMUL.FTZ R97, R62, -1.4426950216293334961 ;  /* 0xbfb8aa3b3e617820 */ /* 0x000fe20000410000 */
        /* <DEDUP_REMOVED lines=18> */
[----:B------:R-:W2:Y:S01]  /*3060*/  LDS.U16 R21, [R125+0x2] ;  /* 0x000002007d157984 */ /* 0x000ea20000000400 */
[----:B---3--:R0:W3:Y:S03]  /*3070*/  MUFU.RCP R75, R2 ;  /* 0x00000002004b7308 */ /* 0x0080e60000001000 */
[----:B------:R-:W2:Y:S04]  /*3080*/  LDS.U16 R44, [R125+0x4] ;  /* 0x000004007d2c7984 */ /* 0x000ea80000000400 */
[----:B------:R-:W2:Y:S04]  /*3090*/  LDS.U16 R68, [R125+0x6] ;  /* 0x000006007d447984 */ /* 0x000ea80000000400 */
[----:B------:R-:W2:Y:S01]  /*30a0*/  LDS.U16 R69, [R125+0x8] ;  /* 0x000008007d457984 */ /* 0x000ea20000000400 */
[----:B0-----:R-:W-:-:S03]  /*30b0*/  FADD.FTZ R2, -R76, 1 ;  /* 0x3f8000004c027421 */ /* 0x001fc60000010100 */
[----:B------:R-:W0:Y:S01]  /*30c0*/  LDS.U16 R70, [R125+0xa] ;  /* 0x00000a007d467984 */ /* 0x000e220000000400 */
[----:B----4-:R3:W-:Y:S01]  /*30d0*/  MUFU.RCP R79, R3 ;  /* 0x00000003004f7308 */ /* 0x0107e20000001000 */
[----:B-----5:R-:W-:Y:S02]  /*30e0*/  FFMA.FTZ R85, R43, R2, 1 ;  /* 0x3f8000002b557423 */ /* 0x020fe40000010002 */
[----:B------:R-:W4:Y:S01]  /*30f0*/  LDS.U16 R2, [R125+0xc] ;  /* 0x00000c007d027984 */ /* 0x000f220000000400 */
[----:B------:R-:W-:Y:S02]  /*3100*/  FADD.FTZ R77, R86, 1 ;  /* 0x3f800000564d7421 */ /* 0x000fe40000010000 */
[----:B-1----:R-:W-:Y:S01]  /*3110*/  FADD.FTZ R81, R87, 1 ;  /* 0x3f80000057517421 */ /* 0x002fe20000010000 */
[----:B------:R-:W-:Y:S01]  /*3120*/  HADD2.F32 R73, -RZ, R73.H0_H0 ;  /* 0x20000049ff497230 */ /* 0x000fe20000004100 */
[----:B--2---:R-:W-:Y:S02]  /*3130*/  FADD.FTZ R78, R88, 1 ;  /* 0x3f800000584e7421 */ /* 0x004fe40000010000 */
[----:B------:R-:W-:-:S02]  /*3140*/  FMUL.FTZ R93, R57, -1.4426950216293334961 ;  /* 0xbfb8aa3b395d7820 */ /* 0x000fc40000410000 */
[----:B------:R-:W-:Y:S01]  /*3150*/  FMUL.FTZ R95, R60, -1.4426950216293334961 ;  /* 0xbfb8aa3b3c5f7820 */ /* 0x000fe20000410000 */
[----:B------:R-:W-:Y:S01]  /*3160*/  MUFU.EX2 R103, R97 ;  /* 0x0000006100677308 */ /* 0x000fe20000000800 */
[----:B---3--:R-:W-:Y:S01]  /*3170*/  FADD.FTZ R3, -R75, 1 ;  /* 0x3f8000004b037421 */ /* 0x008fe20000010100 */
[----:B------:R-:W-:Y:S01]  /*3180*/  LDS.U16 R110, [R125+0x18] ;  /* 0x000018007d6e7984 */ /* 0x000fe20000000400 */
[----:B------:R-:W-:Y:S01]  /*3190*/  HADD2.F32 R20, -RZ, R20.H0_H0 ;  /* 0x20000014ff147230 */ /* 0x000fe20000004100 */
[----:B------:R-:W-:-:S04]  /*31a0*/  FADD.FTZ R83, R89, 1 ;  /* 0x3f80000059537421 */ /* 0x000fc80000010000 */
[----:B------:R-:W-:Y:S01]  /*31b0*/  MUFU.EX2 R92, R92 ;  /* 0x0000005c005c7308 */ /* 0x000fe20000000800 */
[----:B------:R-:W-:Y:S01]  /*31c0*/  FADD.FTZ R80, R90, 1 ;  /* 0x3f8000005a507421 */ /* 0x000fe20000010000 */
[----:B------:R-:W-:Y:S01]  /*31d0*/  HADD2.F32 R21, -RZ, R21.H0_H0 ;  /* 0x20000015ff157230 */ /* 0x000fe20000004100 */
[----:B------:R-:W-:Y:S01]  /*31e0*/  FMUL.FTZ R4, R63, R20 ;  /* 0x000000143f047220 */ /* 0x000fe20000410000 */
[----:B------:R-:W-:Y:S01]  /*31f0*/  LDS.U16 R88, [R125+0x16] ;  /* 0x000016007d587984 */ /* 0x000fe20000000400 */
[----:B------:R-:W-:Y:S02]  /*3200*/  FFMA.FTZ R3, R42, R3, 1 ;  /* 0x3f8000002a037423 */ /* 0x000fe40000010003 */
[----:B------:R-:W-:Y:S01]  /*3210*/  FMUL.FTZ R5, R64, R21 ;  /* 0x0000001540057220 */ /* 0x000fe20000410000 */
[----:B------:R-:W-:Y:S01]  /*3220*/  LDS.U16 R121, [R125+0x1c] ;  /* 0x00001c007d797984 */ /* 0x000fe20000000400 */
[----:B------:R-:W-:Y:S02]  /*3230*/  FMUL.FTZ R4, R75, R4 ;  /* 0x000000044b047220 */ /* 0x000fe40000410000 */
[----:B------:R-:W-:Y:S01]  /*3240*/  FMUL.FTZ R82, R76, R5 ;  /* 0x000000054c527220 */ /* 0x000fe20000410000 */
[----:B------:R-:W-:Y:S01]  /*3250*/  LDS.U16 R120, [R125+0x1e] ;  /* 0x00001e007d787984 */ /* 0x000fe20000000400 */
[----:B------:R-:W-:Y:S01]  /*3260*/  FMUL.FTZ R5, R4, R3 ;  /* 0x0000000304057220 */ /* 0x000fe20000410000 */
[----:B------:R-:W1:Y:S02]  /*3270*/  MUFU.RCP R77, R77 ;  /* 0x0000004d004d7308 */ /* 0x000e640000001000 */
[----:B------:R-:W2:Y:S01]  /*3280*/  LDS.U16 R3, [R125+0xe] ;  /* 0x00000e007d037984 */ /* 0x000ea20000000400 */
[----:B------:R-:W-:-:S03]  /*3290*/  HADD2.F32 R44, -RZ, R44.H0_H0 ;  /* 0x2000002cff2c7230 */ /* 0x000fc60000004100 */
[----:B------:R-:W3:Y:S02]  /*32a0*/  LDS.U16 R4, [R125+0x10] ;  /* 0x000010007d047984 */ /* 0x000ee40000000400 */
[----:B------:R-:W5:Y:S01]  /*32b0*/  MUFU.RCP R81, R81 ;  /* 0x0000005100517308 */ /* 0x000f620000001000 */
[----:B------:R-:W-:Y:S01]  /*32c0*/  HADD2.F32 R68, -RZ, R68.H0_H0 ;  /* 0x20000044ff447230 */ /* 0x000fe20000004100 */
[----:B------:R-:W-:-:S06]  /*32d0*/  FMUL.FTZ R84, R65, R44 ;  /* 0x0000002c41547220 */ /* 0x000fcc0000410000 */
[----:B------:R-:W4:Y:S01]  /*32e0*/  MUFU.RCP R78, R78 ;  /* 0x0000004e004e7308 */ /* 0x000f220000001000 */
[----:B-1----:R-:W-:Y:S02]  /*32f0*/  FADD.FTZ R87, -R77, 1 ;  /* 0x3f8000004d577421 */ /* 0x002fe40000010100 */
[----:B------:R-:W-:Y:S01]  /*3300*/  FMUL.FTZ R98, R82, R85 ;  /* 0x0000005552627220 */ /* 0x000fe20000410000 */
[----:B------:R-:W-:Y:S01]  /*3310*/  HADD2.F32 R69, -RZ, R69.H0_H0 ;  /* 0x20000045ff457230 */ /* 0x000fe20000004100 */
[----:B------:R-:W-:Y:S02]  /*3320*/  FADD.FTZ R85, -R79, 1 ;  /* 0x3f8000004f557421 */ /* 0x000fe40000010100 */
[----:B------:R-:W-:Y:S01]  /*3330*/  FMUL.FTZ R82, R71, R68 ;  /* 0x0000004447527220 */ /* 0x000fe20000410000 */
[----:B------:R-:W1:Y:S01]  /*3340*/  MUFU.RCP R83, R83 ;  /* 0x0000005300537308 */ /* 0x000e620000001000 */
[----:B------:R-:W-:Y:S02]  /*3350*/  FFMA.FTZ R87, R46, R87, 1 ;  /* 0x3f8000002e577423 */ /* 0x000fe40000010057 */
[----:B------:R-:W-:Y:S01]  /*3360*/  FMUL.FTZ R84, R77, R84 ;  /* 0x000000544d547220 */ /* 0x000fe20000410000 */
[----:B0-----:R-:W-:Y:S01]  /*3370*/  HADD2.F32 R70, -RZ, R70.H0_H0 ;  /* 0x20000046ff467230 */ /* 0x001fe20000004100 */
[----:B------:R-:W-:-:S02]  /*3380*/  FFMA.FTZ R85, R48, R85, 1 ;  /* 0x3f80000030557423 */ /* 0x000fc40000010055 */
[----:B------:R-:W-:Y:S02]  /*3390*/  FMUL.FTZ R82, R79, R82 ;  /* 0x000000524f527220 */ /* 0x000fe40000410000 */
[----:B------:R-:W-:Y:S01]  /*33a0*/  FMUL.FTZ R97, R84, R87 ;  /* 0x0000005754617220 */ /* 0x000fe20000410000 */
[----:B------:R-:W0:Y:S01]  /*33b0*/  MUFU.EX2 R93, R93 ;  /* 0x0000005d005d7308 */ /* 0x000e220000000800 */
[----:B-----5:R-:W-:Y:S02]  /*33c0*/  FADD.FTZ R87, -R81, 1 ;  /* 0x3f80000051577421 */ /* 0x020fe40000010100 */
[----:B------:R-:W-:Y:S02]  /*33d0*/  FMUL.FTZ R84, R72, R69 ;  /* 0x0000004548547220 */ /* 0x000fe40000410000 */
[----:B------:R-:W-:Y:S02]  /*33e0*/  FADD.FTZ R89, R91, 1 ;  /* 0x3f8000005b597421 */ /* 0x000fe40000010000 */
[----:B----4-:R-:W-:Y:S01]  /*33f0*/  FADD.FTZ R86, -R78, 1 ;  /* 0x3f8000004e567421 */ /* 0x010fe20000010100 */
[----:B------:R-:W4:Y:S01]  /*3400*/  MUFU.EX2 R95, R95 ;  /* 0x0000005f005f7308 */ /* 0x000f220000000800 */
[----:B------:R-:W-:-:S02]  /*3410*/  FMUL.FTZ R91, R73, R70 ;  /* 0x00000046495b7220 */ /* 0x000fc40000410000 */
[----:B------:R-:W-:Y:S01]  /*3420*/  FMUL.FTZ R100, R82, R85 ;  /* 0x0000005552647220 */ /* 0x000fe20000410000 */
[----:B------:R-:W-:Y:S01]  /*3430*/  HADD2.F32 R85, -RZ, R74.H0_H0 ;  /* 0x2000004aff557230 */ /* 0x000fe20000004100 */
[----:B------:R-:W-:Y:S01]  /*3440*/  FFMA.FTZ R87, R50, R87, 1 ;  /* 0x3f80000032577423 */ /* 0x000fe20000010057 */
[----:B------:R-:W-:Y:S02]  /*3450*/  HADD2.F32 R74, -RZ, R2.H0_H0 ;  /* 0x20000002ff4a7230 */ /* 0x000fe40000004100 */
[----:B------:R-:W5:Y:S01]  /*3460*/  MUFU.RCP R80, R80 ;  /* 0x0000005000507308 */ /* 0x000f620000001000 */
[----:B------:R-:W-:Y:S02]  /*3470*/  FMUL.FTZ R84, R81, R84 ;  /* 0x0000005451547220 */ /* 0x000fe40000410000 */
[----:B------:R-:W-:Y:S02]  /*3480*/  FFMA.FTZ R86, R51, R86, 1 ;  /* 0x3f80000033567423 */ /* 0x000fe40000010056 */
[----:B------:R-:W-:-:S02]  /*3490*/  FMUL.FTZ R91, R78, R91 ;  /* 0x0000005b4e5b7220 */ /* 0x000fc40000410000 */
[----:B------:R-:W-:Y:S02]  /*34a0*/  FMUL.FTZ R99, R84, R87 ;  /* 0x0000005754637220 */ /* 0x000fe40000410000 */
[----:B-1----:R-:W-:Y:S01]  /*34b0*/  FADD.FTZ R87, -R83, 1 ;  /* 0x3f80000053577421 */ /* 0x002fe20000010100 */
[----:B------:R-:W-:Y:S01]  /*34c0*/  HADD2.F32 R82, -RZ, R59.H0_H0 ;  /* 0x2000003bff527230 */ /* 0x000fe20000004100 */
[----:B------:R-:W-:Y:S02]  /*34d0*/  FMUL.FTZ R2, R85, R74 ;  /* 0x0000004a55027220 */ /* 0x000fe40000410000 */
[----:B------:R-:W-:Y:S01]  /*34e0*/  FMUL.FTZ R102, R91, R86 ;  /* 0x000000565b667220 */ /* 0x000fe20000410000 */
[----:B------:R-:W-:Y:S01]  /*34f0*/  LDS.U16 R84, [R125+0x12] ;  /* 0x000012007d547984 */ /* 0x000fe20000000400 */
[----:B------:R-:W-:-:S03]  /*3500*/  FFMA.FTZ R87, R52, R87, 1 ;  /* 0x3f80000034577423 */ /* 0x000fc60000010057 */
[----:B------:R-:W1:Y:S01]  /*3510*/  LDS.U16 R86, [R125+0x14] ;  /* 0x000014007d567984 */ /* 0x000e620000000400 */
[----:B------:R-:W-:Y:S01]  /*3520*/  FMUL.FTZ R2, R83, R2 ;  /* 0x0000000253027220 */ /* 0x000fe20000410000 */
[----:B--2---:R-:W-:Y:S01]  /*3530*/  HADD2.F32 R59, -RZ, R3.H0_H0 ;  /* 0x20000003ff3b7230 */ /* 0x004fe20000004100 */
[----:B------:R-:W-:Y:S02]  /*3540*/  FADD.FTZ R90, R92, 1 ;  /* 0x3f8000005c5a7421 */ /* 0x000fe40000010000 */
[----:B0-----:R-:W-:Y:S02]  /*3550*/  FADD.FTZ R92, R93, 1 ;  /* 0x3f8000005d5c7421 */ /* 0x001fe40000010000 */
[----:B------:R-:W-:Y:S02]  /*3560*/  FMUL.FTZ R3, R2, R87 ;  /* 0x0000005702037220 */ /* 0x000fe40000410000 */
[----:B----4-:R-:W-:Y:S02]  /*3570*/  FADD.FTZ R93, R95, 1 ;  /* 0x3f8000005f5d7421 */ /* 0x010fe40000010000 */
[----:B-----5:R-:W-:-:S02]  /*3580*/  FADD.FTZ R2, -R80, 1 ;  /* 0x3f80000050027421 */ /* 0x020fc40000010100 */
[----:B------:R-:W-:Y:S02]  /*3590*/  FMUL.FTZ R95, R82, R59 ;  /* 0x0000003b525f7220 */ /* 0x000fe40000410000 */
[----:B------:R-:W-:Y:S02]  /*35a0*/  FFMA.FTZ R2, R53, R2, 1 ;  /* 0x3f80000035027423 */ /* 0x000fe40000010002 */
[----:B------:R-:W-:Y:S01]  /*35b0*/  FMUL.FTZ R95, R80, R95 ;  /* 0x0000005f505f7220 */ /* 0x000fe20000410000 */
[----:B------:R-:W-:Y:S01]  /*35c0*/  HADD2.F32 R87, -RZ, R56.H0_H0 ;  /* 0x20000038ff577230 */ /* 0x000fe20000004100 */
[----:B------:R-:W0:Y:S01]  /*35d0*/  MUFU.RCP R89, R89 ;  /* 0x0000005900597308 */ /* 0x000e220000001000 */
[----:B---3--:R-:W-:Y:S01]  /*35e0*/  HADD2.F32 R56, -RZ, R4.H0_H0 ;  /* 0x20000004ff387230 */ /* 0x008fe20000004100 */
[----:B------:R-:W-:Y:S02]  /*35f0*/  FMUL.FTZ R4, R95, R2 ;  /* 0x000000025f047220 */ /* 0x000fe40000410000 */
[----:B------:R-:W2:Y:S01]  /*3600*/  LDS.U16 R2, [R125+0x1a] ;  /* 0x00001a007d027984 */ /* 0x000ea20000000400 */
[----:B------:R-:W-:-:S03]  /*3610*/  FADD.FTZ R91, R94, 1 ;  /* 0x3f8000005e5b7421 */ /* 0x000fc60000010000 */
[----:B------:R-:W3:Y:S01]  /*3620*/  MUFU.RCP R93, R93 ;  /* 0x0000005d005d7308 */ /* 0x000ee20000001000 */
[----:B------:R-:W-:Y:S02]  /*3630*/  FADD.FTZ R94, R96, 1 ;  /* 0x3f800000605e7421 */ /* 0x000fe40000010000 */
[----:B------:R-:W-:-:S05]  /*3640*/  FMUL.FTZ R96, R87, R56 ;  /* 0x0000003857607220 */ /* 0x000fca0000410000 */
[----:B------:R-:W4:Y:S01]  /*3650*/  MUFU.RCP R92, R92 ;  /* 0x0000005c005c7308 */ /* 0x000f220000001000 */
[C---:B0-----:R-:W-:Y:S02]  /*3660*/  FADD.FTZ R101, -R89.reuse, 1 ;  /* 0x3f80000059657421 */ /* 0x041fe40000010100 */
[----:B------:R-:W-:Y:S02]  /*3670*/  FMUL.FTZ R96, R89, R96 ;  /* 0x0000006059607220 */ /* 0x000fe40000410000 */
[----:B------:R-:W-:-:S03]  /*3680*/  FFMA.FTZ R101, R54, R101, 1 ;  /* 0x3f80000036657423 */ /* 0x000fc60000010065 */
[----:B------:R-:W0:Y:S01]  /*3690*/  MUFU.RCP R91, R91 ;  /* 0x0000005b005b7308 */ /* 0x000e220000001000 */
[----:B------:R-:W-:Y:S01]  /*36a0*/  FMUL.FTZ R101, R96, R101 ;  /* 0x0000006560657220 */ /* 0x000fe20000410000 */
[----:B------:R-:W-:Y:S01]  /*36b0*/  HADD2.F32 R47, -RZ, R47.H0_H0 ;  /* 0x2000002fff2f7230 */ /* 0x000fe20000004100 */
[----:B------:R-:W-:Y:S01]  /*36c0*/  FADD.FTZ R96, R104, 1 ;  /* 0x3f80000068607421 */ /* 0x000fe20000010000 */
[----:B-1----:R-:W-:Y:S01]  /*36d0*/  HADD2.F32 R86, -RZ, R86.H0_H0 ;  /* 0x20000056ff567230 */ /* 0x002fe20000004100 */
[----:B---3--:R-:W-:-:S03]  /*36e0*/  FADD.FTZ R111, -R93, 1 ;  /* 0x3f8000005d6f7421 */ /* 0x008fc60000010100 */
[----:B------:R-:W1:Y:S01]  /*36f0*/  MUFU.RCP R90, R90 ;  /* 0x0000005a005a7308 */ /* 0x000e620000001000 */
[----:B------:R-:W-:Y:S02]  /*3700*/  FADD.FTZ R103, R103, 1 ;  /* 0x3f80000067677421 */ /* 0x000fe40000010000 */
[----:B------:R-:W-:Y:S02]  /*3710*/  FFMA.FTZ R131, R60, R111, 1 ;  /* 0x3f8000003c837423 */ /* 0x000fe4000001006f */
[----:B----4-:R-:W-:Y:S02]  /*3720*/  FADD.FTZ R130, -R92, 1 ;  /* 0x3f8000005c827421 */ /* 0x010fe40000010100 */
[----:B------:R-:W-:Y:S01]  /*3730*/  FMUL.FTZ R111, R47, R86 ;  /* 0x000000562f6f7220 */ /* 0x000fe20000410000 */
[----:B------:R-:W3:Y:S01]  /*3740*/  MUFU.RCP R94, R94 ;  /* 0x0000005e005e7308 */ /* 0x000ee20000001000 */
[----:B------:R-:W-:Y:S02]  /*3750*/  HADD2.F32 R41, -RZ, R41.H0_H0 ;  /* 0x20000029ff297230 */ /* 0x000fe40000004100 */
[----:B------:R-:W-:Y:S01]  /*3760*/  HADD2.F32 R110, -RZ, R110.H0_H0 ;  /* 0x2000006eff6e7230 */ /* 0x000fe20000004100 */
[----:B------:R-:W-:Y:S01]  /*3770*/  FFMA.FTZ R130, R57, R130, 1 ;  /* 0x3f80000039827423 */ /* 0x000fe20000010082 */
[----:B------:R-:W-:-:S03]  /*3780*/  HADD2.F32 R49, -RZ, R49.H0_H0 ;  /* 0x20000031ff317230 */ /* 0x000fc60000004100 */
[----:B------:R0:W4:Y:S01]  /*3790*/  MUFU.RCP R95, R103 ;  /* 0x00000067005f7308 */ /* 0x0001220000001000 */
[----:B------:R-:W-:Y:S01]  /*37a0*/  HADD2.F32 R45, -RZ, R45.H0_H0 ;  /* 0x2000002dff2d7230 */ /* 0x000fe20000004100 */
[----:B------:R-:W-:Y:S01]  /*37b0*/  FMUL.FTZ R111, R92, R111 ;  /* 0x0000006f5c6f7220 */ /* 0x000fe20000410000 */
[----:B------:R-:W-:Y:S02]  /*37c0*/  HADD2.F32 R84, -RZ, R84.H0_H0 ;  /* 0x20000054ff547230 */ /* 0x000fe40000004100 */
[----:B------:R-:W-:-:S03]  /*37d0*/  HADD2.F32 R88, -RZ, R88.H0_H0 ;  /* 0x20000058ff587230 */ /* 0x000fc60000004100 */
[----:B------:R-:W5:Y:S01]  /*37e0*/  MUFU.RCP R96, R96 ;  /* 0x0000006000607308 */ /* 0x000f620000001000 */
[----:B0-----:R-:W-:Y:S02]  /*37f0*/  FADD.FTZ R103, -R91, 1 ;  /* 0x3f8000005b677421 */ /* 0x001fe40000010100 */
[----:B------:R-:W-:Y:S02]  /*3800*/  FMUL.FTZ R134, R41, R110 ;  /* 0x0000006e29867220 */ /* 0x000fe40000410000 */
[----:B------:R-:W-:Y:S02]  /*3810*/  FFMA.FTZ R129, R58, R103, 1 ;  /* 0x3f8000003a817423 */ /* 0x000fe40000010067 */
[----:B-1----:R-:W-:Y:S02]  /*3820*/  FADD.FTZ R104, -R90, 1 ;  /* 0x3f8000005a687421 */ /* 0x002fe40000010100 */
[----:B------:R-:W-:Y:S02]  /*3830*/  FMUL.FTZ R103, R49, R84 ;  /* 0x0000005431677220 */ /* 0x000fe40000410000 */
[----:B------:R-:W-:-:S02]  /*3840*/  FMUL.FTZ R132, R45, R88 ;  /* 0x000000582d847220 */ /* 0x000fc40000410000 */
[----:B------:R-:W-:Y:S01]  /*3850*/  FMUL.FTZ R130, R111, R130 ;  /* 0x000000826f827220 */ /* 0x000fe20000410000 */
[----:B------:R-:W-:Y:S01]  /*3860*/  HADD2.F32 R111, -RZ, R40.H0_H0 ;  /* 0x20000028ff6f7230 */ /* 0x000fe20000004100 */
[----:B------:R-:W-:Y:S01]  /*3870*/  FMUL.FTZ R134, R93, R134 ;  /* 0x000000865d867220 */ /* 0x000fe20000410000 */
[----:B------:R-:W-:Y:S01]  /*3880*/  HADD2.F32 R40, -RZ, R39.H0_H0 ;  /* 0x20000027ff287230 */ /* 0x000fe20000004100 */
[----:B------:R-:W-:Y:S01]  /*3890*/  FFMA.FTZ R104, R55, R104, 1 ;  /* 0x3f80000037687423 */ /* 0x000fe20000010068 */
[----:B------:R-:W-:Y:S01]  /*38a0*/  HADD2.F32 R39, -RZ, R38.H0_H0 ;  /* 0x20000026ff277230 */ /* 0x000fe20000004100 */
[----:B------:R-:W-:Y:S01]  /*38b0*/  FMUL.FTZ R103, R90, R103 ;  /* 0x000000675a677220 */ /* 0x000fe20000410000 */
[----:B--2---:R-:W-:Y:S01]  /*38c0*/  HADD2.F32 R38, -RZ, R2.H0_H0 ;  /* 0x20000002ff267230 */ /* 0x004fe20000004100 */
[----:B------:R-:W-:Y:S01]  /*38d0*/  FMUL.FTZ R132, R91, R132 ;  /* 0x000000845b847220 */ /* 0x000fe20000410000 */
[----:B------:R-:W-:Y:S02]  /*38e0*/  HADD2.F32 R121, -RZ, R121.H0_H0 ;  /* 0x20000079ff797230 */ /* 0x000fe40000004100 */
[----:B------:R-:W-:Y:S01]  /*38f0*/  HADD2.F32 R120, -RZ, R120.H0_H0 ;  /* 0x20000078ff787230 */ /* 0x000fe20000004100 */
[----:B------:R-:W-:Y:S01]  /*3900*/  FMUL.FTZ R131, R134, R131 ;  /* 0x0000008386837220 */ /* 0x000fe20000410000 */
[----:B------:R-:W-:Y:S01]  /*3910*/  F2FP.PACK_AB R134, R98, R5 ;  /* 0x000000056286723e */ /* 0x000fe200000000ff */
[----:B------:R-:W-:Y:S01]  /*3920*/  BAR.SYNC.DEFER_BLOCKING 0x0 ;  /* 0x0000000000007b1d */ /* 0x000fe20000010000 */
[----:B------:R-:W-:-:S02]  /*3930*/  FMUL.FTZ R104, R103, R104 ;  /* 0x0000006867687220 */ /* 0x000fc40000410000 */
[----:B------:R-:W-:Y:S02]  /*3940*/  FMUL.FTZ R129, R132, R129 ;  /* 0x0000008184817220 */ /* 0x000fe40000410000 */
[----:B---3--:R-:W-:Y:S02]  /*3950*/  FADD.FTZ R98, -R94, 1 ;  /* 0x3f8000005e627421 */ /* 0x008fe40000010100 */
[----:B----4-:R-:W-:Y:S02]  /*3960*/  FADD.FTZ R103, -R95, 1 ;  /* 0x3f8000005f677421 */ /* 0x010fe40000010100 */
[----:B-----5:R-:W-:Y:S02]  /*3970*/  FADD.FTZ R132, -R96, 1 ;  /* 0x3f80000060847421 */ /* 0x020fe40000010100 */
        /* <DEDUP_REMOVED lines=17> */
[----:B------:R-:W-:Y:S02]  /*3a90*/  F2FP.PACK_AB R3, R4, R3 ;  /* 0x000000030403723e */ /* 0x000fe400000000ff */
[----:B------:R-:W-:Y:S02]  /*3aa0*/  ISETP.NE.AND P6, PT, R128, RZ, PT ;  /* 0x000000ff8000720c */ /* 0x000fe40003fc5270 */
[----:B------:R-:W-:Y:S02]  /*3ab0*/  F2FP.PACK_AB R101, R104, R101 ;  /* 0x000000656865723e */ /* 0x000fe400000000ff */
[----:B------:R-:W-:Y:S02]  /*3ac0*/  F2FP.PACK_AB R129, R129, R130 ;  /* 0x000000828181723e */ /* 0x000fe400000000ff */
[----:B------:R-:W-:Y:S02]  /*3ad0*/  F2FP.PACK_AB R98, R98, R131 ;  /* 0x000000836262723e */ /* 0x000fe400000000ff */
[----:B------:R-:W-:Y:S01]  /*3ae0*/  F2FP.PACK_AB R2, R133, R2 ;  /* 0x000000028502723e */ /* 0x000fe200000000ff */
[----:B------:R0:W-:Y:S01]  /*3af0*/  STS.U16 [R125+0x2], R5 ;  /* 0x000002057d007388 */ /* 0x0001e20000000400 */
[----:B------:R-:W-:-:S02]  /*3b00*/  PRMT R4, R3, 0x7632, R4 ;  /* 0x0000763203047816 */ /* 0x000fc40000000004 */
[----:B------:R-:W-:Y:S01]  /*3b10*/  PRMT R104, R2, 0x7632, R104 ;  /* 0x0000763202687816 */ /* 0x000fe20000000068 */
[----:B------:R1:W-:Y:S04]  /*3b20*/  STS.U16 [R125+0x6], R100 ;  /* 0x000006647d007388 */ /* 0x0003e80000000400 */
[----:B------:R2:W-:Y:S01]  /*3b30*/  STS.U16 [R125+0xa], R102 ;  /* 0x00000a667d007388 */ /* 0x0005e20000000400 */
[----:B0-----:R-:W-:-:S03]  /*3b40*/  PRMT R5, R101, 0x7632, R5 ;  /* 0x0000763265057816 */ /* 0x001fc60000000005 */
[----:B------:R0:W-:Y:S01]  /*3b50*/  STS.U16 [R125+0xc], R3 ;  /* 0x00000c037d007388 */ /* 0x0001e20000000400 */
[----:B-1----:R-:W-:Y:S02]  /*3b60*/  PRMT R100, R129, 0x7632, R100 ;  /* 0x0000763281647816 */ /* 0x002fe40000000064 */
[----:B--2---:R-:W-:Y:S02]  /*3b70*/  PRMT R102, R98, 0x7632, R102 ;  /* 0x0000763262667816 */ /* 0x004fe40000000066 */
[----:B0-----:R-:W-:Y:S02]  /*3b80*/  PRMT R3, R2, 0x7610, R3 ;  /* 0x0000761002037816 */ /* 0x001fe40000000003 */
        /* <DEDUP_REMOVED lines=55> */
.L_x_5670:
[----:B-1----:R-:W-:Y:S05]  /*3f00*/  BSYNC B0 ;  /* 0x0000000000007941 */ /* 0x002fea0003800000 */
.L_x_5669:
        /* <DEDUP_REMOVED lines=68> */
[----:B------:R-:W-:Y:S01]  /*4350*/  FMUL.FTZ R61, R61, R94 ;  /* 0x0000005e3d3d7220 */ /* 0x000fe20000410000 */
[----:B------:R-:W-:Y:S01]  /*4360*/  ISETP.GE.AND P1, PT, R16, R153, PT ;  /* 0x000000991000720c */ /* 0x000fe20003f26270 */
[----:B------:R-:W-:Y:S01]  /*4370*/  FMUL.FTZ R62, R62, R95 ;  /* 0x0000005f3e3e7220 */ /* 0x000fe20000410000 */
[----:B------:R-:W-:Y:S01]  /*4380*/  @!P4 STG.E.U16 [R2.64+-0x500], R145 ;  /* 0xfffb00910200c986 */ /* 0x000fe2000c10152a */
[----:B------:R-:W-:-:S02]  /*4390*/  FMUL.FTZ R67, R67, R96 ;  /* 0x0000006043437220 */ /* 0x000fc40000410000 */
[----:B------:R-:W-:Y:S01]  /*43a0*/  FADD.FTZ R104, R37, UR5 ;  /* 0x0000000525687e21 */ /* 0x000fe20008010000 */
[----:B------:R-:W-:Y:S01]  /*43b0*/  @!P5 STG.E.U16 [R2.64+-0x4c0], R147 ;  /* 0xfffb40930200d986 */ /* 0x000fe2000c10152a */
[----:B0-----:R-:W-:Y:S02]  /*43c0*/  FADD.FTZ R103, R36, UR5 ;  /* 0x0000000524677e21 */ /* 0x001fe40008010000 */
[----:B------:R-:W-:Y:S01]  /*43d0*/  FADD.FTZ R102, R35, UR5 ;  /* 0x0000000523667e21 */ /* 0x000fe20008010000 */
[----:B------:R0:W-:Y:S01]  /*43e0*/  @!P2 STG.E.U16 [R2.64+-0x7c0], R99 ;  /* 0xfff840630200a986 */ /* 0x0001e2000c10152a */
[----:B------:R-:W-:Y:S02]  /*43f0*/  FADD.FTZ R101, R34, UR5 ;  /* 0x0000000522657e21 */ /* 0x000fe40008010000 */
[----:B------:R-:W-:Y:S01]  /*4400*/  FADD.FTZ R100, R33, UR5 ;  /* 0x0000000521647e21 */ /* 0x000fe20008010000 */
[----:B------:R-:W-:Y:S01]  /*4410*/  @!P1 STG.E.U16 [R2.64+-0x480], R149 ;  /* 0xfffb809502009986 */ /* 0x000fe2000c10152a */
[----:B------:R-:W-:-:S02]  /*4420*/  FADD.FTZ R98, R31, UR5 ;  /* 0x000000051f627e21 */ /* 0x000fc40008010000 */
[----:B------:R-:W-:Y:S01]  /*4430*/  FADD.FTZ R97, R30, UR5 ;  /* 0x000000051e617e21 */ /* 0x000fe20008010000 */
[----:B------:R1:W-:Y:S01]  /*4440*/  @!P3 STG.E.U16 [R2.64+-0x440], R151 ;  /* 0xfffbc0970200b986 */ /* 0x0003e2000c10152a */
[----:B------:R-:W-:Y:S02]  /*4450*/  FADD.FTZ R96, R29, UR5 ;  /* 0x000000051d607e21 */ /* 0x000fe40008010000 */
[----:B------:R-:W-:Y:S02]  /*4460*/  FADD.FTZ R95, R28, UR5 ;  /* 0x000000051c5f7e21 */ /* 0x000fe40008010000 */
[----:B0-----:R-:W-:Y:S02]  /*4470*/  FADD.FTZ R99, R32, UR5 ;  /* 0x0000000520637e21 */ /* 0x001fe40008010000 */
[----:B------:R-:W-:Y:S02]  /*4480*/  FADD.FTZ R94, R27, UR5 ;  /* 0x000000051b5e7e21 */ /* 0x000fe40008010000 */
[----:B------:R-:W-:-:S02]  /*4490*/  FADD.FTZ R93, R26, UR5 ;  /* 0x000000051a5d7e21 */ /* 0x000fc40008010000 */
[----:B------:R-:W-:Y:S02]  /*44a0*/  FADD.FTZ R92, R25, UR5 ;  /* 0x00000005195c7e21 */ /* 0x000fe40008010000 */
[----:B------:R-:W-:Y:S02]  /*44b0*/  FADD.FTZ R91, R24, UR5 ;  /* 0x00000005185b7e21 */ /* 0x000fe40008010000 */
[----:B------:R-:W-:Y:S02]  /*44c0*/  FADD.FTZ R90, R23, UR5 ;  /* 0x00000005175a7e21 */ /* 0x000fe40008010000 */
[----:B------:R-:W-:Y:S02]  /*44d0*/  FADD.FTZ R89, R22, UR5 ;  /* 0x0000000516597e21 */ /* 0x000fe40008010000 */
[----:B------:R-:W-:Y:S02]  /*44e0*/  FMUL.FTZ R54, R63, R42 ;  /* 0x0000002a3f367220 */ /* 0x000fe40000410000 */
[----:B------:R-:W-:-:S02]  /*44f0*/  FMUL.FTZ R53, R64, R76 ;  /* 0x0000004c40357220 */ /* 0x000fc40000410000 */
[----:B------:R-:W-:Y:S02]  /*4500*/  FMUL.FTZ R52, R65, R77 ;  /* 0x0000004d41347220 */ /* 0x000fe40000410000 */
[----:B------:R-:W-:Y:S02]  /*4510*/  FMUL.FTZ R51, R71, R79 ;  /* 0x0000004f47337220 */ /* 0x000fe40000410000 */
[----:B------:R-:W-:Y:S02]  /*4520*/  FMUL.FTZ R50, R72, R81 ;  /* 0x0000005148327220 */ /* 0x000fe40000410000 */
[----:B-1----:R-:W-:Y:S02]  /*4530*/  FMUL.FTZ R2, R73, R78 ;  /* 0x0000004e49027220 */ /* 0x002fe40000410000 */
        /* <DEDUP_REMOVED lines=33> */
[----:B------:R0:W-:Y:S01]  /*4750*/  STS.U16 [R125], R20 ;  /* 0x000000147d007388 */ /* 0x0001e20000000400 */
        /* <DEDUP_REMOVED lines=17> */
[----:B------:R-:W-:Y:S01]  /*4870*/  PRMT R24, R62, 0x7632, R24 ;  /* 0x000076323e187816 */ /* 0x000fe20000000018 */
[----:B------:R1:W-:Y:S01]  /*4880*/  STS.U16 [R125+0xe], R20 ;  /* 0x00000e147d007388 */ /* 0x0003e20000000400 */
[----:B0-----:R-:W-:-:S03]  /*4890*/  PRMT R22, R57, 0x7632, R22 ;  /* 0x0000763239167816 */ /* 0x001fc60000000016 */
        /* <DEDUP_REMOVED lines=49> */
.L_x_5673:
[----:B------:R-:W-:Y:S05]  /*4bb0*/  BSYNC B0 ;  /* 0x0000000000007941 */ /* 0x000fea0003800000 */
.L_x_5672:
        /* <DEDUP_REMOVED lines=43> */
.L_x_5671:
[----:B------:R-:W2:Y:S01]  /*4e70*/  LDL.LU R0, [R1+0x10] ;  /* 0x0000100001007983 */ /* 0x000ea20000300800 */
        /* <DEDUP_REMOVED lines=16> */
[----:B-1----:R-:W-:Y:S01]  /*4f80*/  CS2R R58, SRZ ;  /* 0x00000000003a7805 */ /* 0x002fe2000001ff00 */
        /* <DEDUP_REMOVED lines=69> */
.L_x_5775:
[----:B-1----:R-:W-:Y:S01]  /*53e0*/  LOP3.LUT R0, R128, 0x7ffffe0, RZ, 0xc0, !PT ;  /* 0x07ffffe080007812 */ /* 0x002fe200078ec0ff */
        /* <DEDUP_REMOVED lines=112> */
[----:B0-----:R-:W-:Y:S02]  /*5af0*/  PRMT R25, RZ, 0x7610, R25 ;  /* 0x00007610ff197816 */ /* 0x001fe40000000019 */
        /* <DEDUP_REMOVED lines=49> */
[----:B------:R-:W-:Y:S02]  /*5e10*/  LOP3.LUT R14, R240, 0xfffffc00, RZ, 0xc0, !PT ;  /* 0xfffffc00f00e7812 */ /* 0x000fe400078ec0ff */
[----:B------:R-:W-:Y:S02]  /*5e20*/  MOV R9, UR7 ;  /* 0x0000000700097c02 */ /* 0x000fe40008000f00 */
[----:B-1----:R-:W-:Y:S02]  /*5e30*/  IADD3 R3, R14, R127, RZ ;  /* 0x0000007f0e037210 */ /* 0x002fe40007ffe0ff */
[----:B------:R-:W-:Y:S02]  /*5e40*/  ISETP.GE.AND P1, PT, R10, UR28, PT ;  /* 0x0000001c0a007c0c */ /* 0x000fe4000bf26270 */
[C---:B------:R-:W-:Y:S02]  /*5e50*/  IADD3 R2, R3.reuse, 0x20, RZ ;  /* 0x0000002003027810 */ /* 0x040fe40007ffe0ff */
[----:B------:R-:W-:-:S02]  /*5e60*/  IADD3 R10, R3, 0x40, RZ ;  /* 0x00000040030a7810 */ /* 0x000fc40007ffe0ff */
[----:B------:R-:W-:Y:S01]  /*5e70*/  ISETP.GE.AND P0, PT, R6, UR28, PT ;  /* 0x0000001c06007c0c */ /* 0x000fe2000bf06270 */
[----:B------:R-:W-:Y:S01]  /*5e80*/  IMAD.WIDE.U32 R6, R9, c[0x0][0x1c0], R6 ;  /* 0x0000700009067a25 */ /* 0x000fe200078e0006 */
[C---:B------:R-:W-:Y:S02]  /*5e90*/  IADD3 R120, R3.reuse, 0x60, RZ ;  /* 0x0000006003787810 */ /* 0x040fe40007ffe0ff */
[CC--:B------:R-:W-:Y:S02]  /*5ea0*/  LEA.HI.SX32 R12, R3.reuse, R3.reuse, 0x1b ;  /* 0x00000003030c7211 */ /* 0x0c0fe400078fdaff */
[C---:B------:R-:W-:Y:S02]  /*5eb0*/  IADD3 R140, R3.reuse, 0x80, RZ ;  /* 0x00000080038c7810 */ /* 0x040fe40007ffe0ff */
[----:B------:R-:W-:Y:S02]  /*5ec0*/  IADD3 R142, R3, 0xa0, RZ ;  /* 0x000000a0038e7810 */ /* 0x000fe40007ffe0ff */
[----:B------:R-:W-:-:S02]  /*5ed0*/  LEA.HI.SX32 R9, R2, R3, 0x1b ;  /* 0x0000000302097211 */ /* 0x000fc400078fdaff */
[C---:B------:R-:W-:Y:S02]  /*5ee0*/  IADD3 R144, R3.reuse, 0xc0, RZ ;  /* 0x000000c003907810 */ /* 0x040fe40007ffe0ff */
[-C--:B------:R-:W-:Y:S02]  /*5ef0*/  LEA.HI.SX32 R10, R10, R3.reuse, 0x1b ;  /* 0x000000030a0a7211 */ /* 0x080fe400078fdaff */
[C---:B------:R-:W-:Y:S02]  /*5f00*/  IADD3 R146, R3.reuse, 0xe0, RZ ;  /* 0x000000e003927810 */ /* 0x040fe40007ffe0ff */
[----:B------:R-:W-:Y:S02]  /*5f10*/  LEA.HI.SX32 R120, R120, R3, 0x1b ;  /* 0x0000000378787211 */ /* 0x000fe400078fdaff */
[----:B------:R-:W-:Y:S02]  /*5f20*/  IADD3 R148, R3, 0x100, RZ ;  /* 0x0000010003947810 */ /* 0x000fe40007ffe0ff */
[----:B------:R-:W-:-:S02]  /*5f30*/  SHF.L.U32 R12, R12, 0x1, RZ ;  /* 0x000000010c0c7819 */ /* 0x000fc400000006ff */
[-C--:B------:R-:W-:Y:S02]  /*5f40*/  LEA.HI.SX32 R121, R140, R3.reuse, 0x1b ;  /* 0x000000038c797211 */ /* 0x080fe400078fdaff */
[C---:B------:R-:W-:Y:S02]  /*5f50*/  IADD3 R152, R3.reuse, 0x120, RZ ;  /* 0x0000012003987810 */ /* 0x040fe40007ffe0ff */
[----:B------:R-:W-:Y:S02]  /*5f60*/  IADD3 R190, R3, 0x2a0, RZ ;  /* 0x000002a003be7810 */ /* 0x000fe40007ffe0ff */
        /* <DEDUP_REMOVED lines=13> */
[----:B------:R-:W-:Y:S01]  /*6040*/  LEA.HI.SX32 R65, R190, R3, 0x1b ;  /* 0x00000003be417211 */ /* 0x000fe200078fdaff */
[----:B--2---:R-:W-:Y:S01]  /*6050*/  STS.U16 [R12], R61 ;  /* 0x0000003d0c007388 */ /* 0x004fe20000000400 */
[----:B------:R-:W-:-:S02]  /*6060*/  SHF.L.U32 R185, R142, 0x1, RZ ;  /* 0x000000018eb97819 */ /* 0x000fc400000006ff */
[C---:B------:R-:W-:Y:S01]  /*6070*/  IADD3 R176, R3.reuse, 0x1c0, RZ ;  /* 0x000001c003b07810 */ /* 0x040fe20007ffe0ff */
[----:B---3--:R-:W-:Y:S01]  /*6080*/  STS.U16 [R9+0x40], R138 ;  /* 0x0000408a09007388 */ /* 0x008fe20000000400 */
[-C--:B------:R-:W-:Y:S02]  /*6090*/  LEA.HI.SX32 R133, R154, R3.reuse, 0x1b ;  /* 0x000000039a857211 */ /* 0x080fe400078fdaff */
[----:B------:R-:W-:Y:S02]  /*60a0*/  SHF.L.U32 R190, R144, 0x1, RZ ;  /* 0x0000000190be7819 */ /* 0x000fe400000006ff */
[----:B------:R-:W-:Y:S02]  /*60b0*/  IADD3 R178, R3, 0x1e0, RZ ;  /* 0x000001e003b27810 */ /* 0x000fe40007ffe0ff */
[----:B------:R-:W-:Y:S02]  /*60c0*/  LEA.HI.SX32 R135, R170, R3, 0x1b ;  /* 0x00000003aa877211 */ /* 0x000fe400078fdaff */
[----:B------:R-:W-:-:S02]  /*60d0*/  SHF.L.U32 R189, R146, 0x1, RZ ;  /* 0x0000000192bd7819 */ /* 0x000fc400000006ff */
[----:B------:R-:W-:Y:S02]  /*60e0*/  IADD3 R180, R3, 0x200, RZ ;  /* 0x0000020003b47810 */ /* 0x000fe40007ffe0ff */
[-C--:B------:R-:W-:Y:S01]  /*60f0*/  LEA.HI.SX32 R137, R172, R3.reuse, 0x1b ;  /* 0x00000003ac897211 */ /* 0x080fe200078fdaff */
[----:B----4-:R-:W-:Y:S01]  /*6100*/  STS.U16 [R10+0x80], R33 ;  /* 0x000080210a007388 */ /* 0x010fe20000000400 */
[----:B------:R-:W-:Y:S02]  /*6110*/  SHF.L.U32 R129, R129, 0x1, RZ ;  /* 0x0000000181817819 */ /* 0x000fe400000006ff */
[----:B------:R-:W-:Y:S01]  /*6120*/  IADD3 R182, R3, 0x220, RZ ;  /* 0x0000022003b67810 */ /* 0x000fe20007ffe0ff */
[----:B-----5:R-:W-:Y:S01]  /*6130*/  STS.U16 [R120+0xc0], R37 ;  /* 0x0000c02578007388 */ /* 0x020fe20000000400 */
[----:B------:R-:W-:Y:S02]  /*6140*/  LEA.HI.SX32 R139, R174, R3, 0x1b ;  /* 0x00000003ae8b7211 */ /* 0x000fe400078fdaff */
[----:B------:R-:W-:Y:S01]  /*6150*/  SHF.L.U32 R131, R131, 0x1, RZ ;  /* 0x0000000183837819 */ /* 0x000fe200000006ff */
[----:B------:R-:W-:Y:S01]  /*6160*/  STS.U16 [R121+0x100], R136 ;  /* 0x0001008879007388 */ /* 0x000fe20000000400 */
[----:B------:R-:W-:-:S02]  /*6170*/  IADD3 R184, R3, 0x240, RZ ;  /* 0x0000024003b87810 */ /* 0x000fc40007ffe0ff */
[-C--:B------:R-:W-:Y:S01]  /*6180*/  LEA.HI.SX32 R141, R176, R3.reuse, 0x1b ;  /* 0x00000003b08d7211 */ /* 0x080fe200078fdaff */
[----:B------:R-:W-:Y:S01]  /*6190*/  STS.U16 [R185+0x140], R134 ;  /* 0x00014086b9007388 */ /* 0x000fe20000000400 */
[----:B------:R-:W-:Y:S02]  /*61a0*/  SHF.L.U32 R133, R133, 0x1, RZ ;  /* 0x0000000185857819 */ /* 0x000fe400000006ff */
[----:B------:R-:W-:Y:S01]  /*61b0*/  IADD3 R186, R3, 0x260, RZ ;  /* 0x0000026003ba7810 */ /* 0x000fe20007ffe0ff */
[----:B------:R-:W-:Y:S01]  /*61c0*/  STS.U16 [R190+0x180], R35 ;  /* 0x00018023be007388 */ /* 0x000fe20000000400 */
[----:B------:R-:W-:Y:S02]  /*61d0*/  LEA.HI.SX32 R143, R178, R3, 0x1b ;  /* 0x00000003b28f7211 */ /* 0x000fe400078fdaff */
[----:B------:R-:W-:Y:S01]  /*61e0*/  SHF.L.U32 R135, R135, 0x1, RZ ;  /* 0x0000000187877819 */ /* 0x000fe200000006ff */
[----:B------:R0:W-:Y:S01]  /*61f0*/  STS.U16 [R189+0x1c0], R60 ;  /* 0x0001c03cbd007388 */ /* 0x0001e20000000400 */
[----:B------:R-:W-:-:S02]  /*6200*/  IADD3 R188, R3, 0x280, RZ ;  /* 0x0000028003bc7810 */ /* 0x000fc40007ffe0ff */
[-C--:B------:R-:W-:Y:S02]  /*6210*/  LEA.HI.SX32 R145, R180, R3.reuse, 0x1b ;  /* 0x00000003b4917211 */ /* 0x080fe400078fdaff */
[----:B------:R-:W-:Y:S02]  /*6220*/  SHF.L.U32 R137, R137, 0x1, RZ ;  /* 0x0000000189897819 */ /* 0x000fe400000006ff */
[-C--:B------:R-:W-:Y:S02]  /*6230*/  LEA.HI.SX32 R147, R182, R3.reuse, 0x1b ;  /* 0x00000003b6937211 */ /* 0x080fe400078fdaff */
[----:B------:R-:W-:Y:S02]  /*6240*/  SHF.L.U32 R139, R139, 0x1, RZ ;  /* 0x000000018b8b7819 */ /* 0x000fe400000006ff */
[----:B------:R-:W-:Y:S02]  /*6250*/  IADD3 R192, R3, 0x2c0, RZ ;  /* 0x000002c003c07810 */ /* 0x000fe40007ffe0ff */
[----:B------:R-:W-:-:S02]  /*6260*/  LEA.HI.SX32 R184, R184, R3, 0x1b ;  /* 0x00000003b8b87211 */ /* 0x000fc400078fdaff */
[----:B------:R-:W-:Y:S01]  /*6270*/  SHF.L.U32 R141, R141, 0x1, RZ ;  /* 0x000000018d8d7819 */ /* 0x000fe200000006ff */
[----:B------:R-:W-:Y:S01]  /*6280*/  STS.U16 [R129+0x200], R132 ;  /* 0x0002008481007388 */ /* 0x000fe20000000400 */
[----:B------:R-:W-:Y:S02]  /*6290*/  IADD3 R194, R3, 0x2e0, RZ ;  /* 0x000002e003c27810 */ /* 0x000fe40007ffe0ff */
[-C--:B------:R-:W-:Y:S01]  /*62a0*/  LEA.HI.SX32 R186, R186, R3.reuse, 0x1b ;  /* 0x00000003baba7211 */ /* 0x080fe200078fdaff */
[----:B------:R-:W-:Y:S01]  /*62b0*/  STS.U16 [R131+0x240], R130 ;  /* 0x0002408283007388 */ /* 0x000fe20000000400 */
[----:B------:R-:W-:Y:S02]  /*62c0*/  SHF.L.U32 R143, R143, 0x1, RZ ;  /* 0x000000018f8f7819 */ /* 0x000fe400000006ff */
[----:B------:R-:W-:Y:S01]  /*62d0*/  IADD3 R196, R3, 0x300, RZ ;  /* 0x0000030003c47810 */ /* 0x000fe20007ffe0ff */
[----:B------:R-:W-:Y:S01]  /*62e0*/  STS.U16 [R133+0x280], R68 ;  /* 0x0002804485007388 */ /* 0x000fe20000000400 */
[----:B------:R-:W-:-:S02]  /*62f0*/  LEA.HI.SX32 R188, R188, R3, 0x1b ;  /* 0x00000003bcbc7211 */ /* 0x000fc400078fdaff */
[----:B------:R-:W-:Y:S01]  /*6300*/  SHF.L.U32 R145, R145, 0x1, RZ ;  /* 0x0000000191917819 */ /* 0x000fe200000006ff */
[----:B------:R1:W-:Y:S01]  /*6310*/  STS.U16 [R135+0x2c0], R66 ;  /* 0x0002c04287007388 */ /* 0x0003e20000000400 */
[----:B------:R-:W-:Y:S02]  /*6320*/  IADD3 R198, R3, 0x320, RZ ;  /* 0x0000032003c67810 */ /* 0x000fe40007ffe0ff */
[----:B------:R-:W-:Y:S01]  /*6330*/  SHF.L.U32 R147, R147, 0x1, RZ ;  /* 0x0000000193937819 */ /* 0x000fe200000006ff */
[----:B------:R-:W-:Y:S01]  /*6340*/  STS.U16 [R137+0x300], R38 ;  /* 0x0003002689007388 */ /* 0x000fe20000000400 */
[----:B------:R-:W-:Y:S01]  /*6350*/  IADD3 R200, R3, 0x340, RZ ;  /* 0x0000034003c87810 */ /* 0x000fe20007ffe0ff */
[----:B------:R-:W-:Y:S01]  /*6360*/  UIMAD UR32, UR38, UR32, URZ ;  /* 0x00000020262072a4 */ /* 0x000fe2000f8e023f */
[----:B------:R-:W-:Y:S01]  /*6370*/  LEA.HI.SX32 R67, R192, R3, 0x1b ;  /* 0x00000003c0437211 */ /* 0x000fe200078fdaff */
[----:B------:R2:W-:Y:S01]  /*6380*/  STS.U16 [R139+0x340], R110 ;  /* 0x0003406e8b007388 */ /* 0x0005e20000000400 */
[----:B0-----:R-:W-:-:S02]  /*6390*/  SHF.L.U32 R60, R184, 0x1, RZ ;  /* 0x00000001b83c7819 */ /* 0x001fc400000006ff */
[C---:B------:R-:W-:Y:S02]  /*63a0*/  IADD3 R202, R3.reuse, 0x360, RZ ;  /* 0x0000036003ca7810 */ /* 0x040fe40007ffe0ff */
[-C--:B------:R-:W-:Y:S02]  /*63b0*/  LEA.HI.SX32 R154, R194, R3.reuse, 0x1b ;  /* 0x00000003c29a7211 */ /* 0x080fe400078fdaff */
[----:B------:R-:W-:Y:S02]  /*63c0*/  SHF.L.U32 R61, R186, 0x1, RZ ;  /* 0x00000001ba3d7819 */ /* 0x000fe400000006ff */
[C---:B------:R-:W-:Y:S02]  /*63d0*/  IADD3 R204, R3.reuse, 0x380, RZ ;  /* 0x0000038003cc7810 */ /* 0x040fe40007ffe0ff */
[----:B------:R-:W-:Y:S02]  /*63e0*/  LEA.HI.SX32 R196, R196, R3, 0x1b ;  /* 0x00000003c4c47211 */ /* 0x000fe400078fdaff */
[----:B-1----:R-:W-:Y:S01]  /*63f0*/  SHF.L.U32 R66, R188, 0x1, RZ ;  /* 0x00000001bc427819 */ /* 0x002fe200000006ff */
[----:B------:R0:W-:Y:S01]  /*6400*/  STS.U16 [R141+0x380], R70 ;  /* 0x000380468d007388 */ /* 0x0001e20000000400 */
[----:B------:R-:W-:-:S02]  /*6410*/  IADD3 R206, R3, 0x3a0, RZ ;  /* 0x000003a003ce7810 */ /* 0x000fc40007ffe0ff */
[-C--:B------:R-:W-:Y:S01]  /*6420*/  LEA.HI.SX32 R155, R198, R3.reuse, 0x1b ;  /* 0x00000003c69b7211 */ /* 0x080fe200078fdaff */
[----:B------:R-:W-:Y:S01]  /*6430*/  STS.U16 [R143+0x3c0], R64 ;  /* 0x0003c0408f007388 */ /* 0x000fe20000000400 */
[----:B------:R-:W-:Y:S01]  /*6440*/  SHF.L.U32 R68, R65, 0x1, RZ ;  /* 0x0000000141447819 */ /* 0x000fe200000006ff */
[----:B------:R-:W-:Y:S01]  /*6450*/  UIMAD UR32, UR7, UR33, UR32 ;  /* 0x00000021072072a4 */ /* 0x000fe2000f8e0220 */
[----:B------:R-:W-:Y:S01]  /*6460*/  IADD3 R208, R3, 0x3c0, RZ ;  /* 0x000003c003d07810 */ /* 0x000fe20007ffe0ff */
[----:B------:R-:W-:Y:S01]  /*6470*/  STS.U16 [R145+0x400], R62 ;  /* 0x0004003e91007388 */ /* 0x000fe20000000400 */
[----:B------:R-:W-:Y:S02]  /*6480*/  LEA.HI.SX32 R69, R200, R3, 0x1b ;  /* 0x00000003c8457211 */ /* 0x000fe400078fdaff */
[----:B------:R-:W-:Y:S01]  /*6490*/  SHF.L.U32 R67, R67, 0x1, RZ ;  /* 0x0000000143437819 */ /* 0x000fe200000006ff */
[----:B------:R-:W-:Y:S01]  /*64a0*/  STS.U16 [R147+0x440], R34 ;  /* 0x0004402293007388 */ /* 0x000fe20000000400 */
[----:B------:R-:W-:-:S02]  /*64b0*/  IADD3 R210, R3, 0x3e0, RZ ;  /* 0x000003e003d27810 */ /* 0x000fc40007ffe0ff */
[-C--:B------:R-:W-:Y:S01]  /*64c0*/  LEA.HI.SX32 R153, R202, R3.reuse, 0x1b ;  /* 0x00000003ca997211 */ /* 0x080fe200078fdaff */
[----:B------:R-:W-:Y:S01]  /*64d0*/  STS.U16 [R60+0x480], R31 ;  /* 0x0004801f3c007388 */ /* 0x000fe20000000400 */
[----:B------:R-:W-:Y:S02]  /*64e0*/  SHF.L.U32 R154, R154, 0x1, RZ ;  /* 0x000000019a9a7819 */ /* 0x000fe400000006ff */
[-C--:B------:R-:W-:Y:S01]  /*64f0*/  LEA.HI.SX32 R111, R204, R3.reuse, 0x1b ;  /* 0x00000003cc6f7211 */ /* 0x080fe200078fdaff */
[----:B------:R-:W-:Y:S01]  /*6500*/  STS.U16 [R61+0x4c0], R36 ;  /* 0x0004c0243d007388 */ /* 0x000fe20000000400 */
[----:B------:R-:W-:Y:S02]  /*6510*/  SHF.L.U32 R65, R196, 0x1, RZ ;  /* 0x00000001c4417819 */ /* 0x000fe400000006ff */
[----:B------:R-:W-:Y:S02]  /*6520*/  LEA.HI.SX32 R206, R206, R3, 0x1b ;  /* 0x00000003cece7211 */ /* 0x000fe400078fdaff */
[----:B------:R-:W-:-:S02]  /*6530*/  SHF.L.U32 R155, R155, 0x1, RZ ;  /* 0x000000019b9b7819 */ /* 0x000fc400000006ff */
[-C--:B------:R-:W-:Y:S02]  /*6540*/  LEA.HI.SX32 R71, R208, R3.reuse, 0x1b ;  /* 0x00000003d0477211 */ /* 0x080fe400078fdaff */
[----:B------:R-:W-:Y:S02]  /*6550*/  SHF.L.U32 R69, R69, 0x1, RZ ;  /* 0x0000000145457819 */ /* 0x000fe400000006ff */
[----:B------:R-:W-:Y:S02]  /*6560*/  LEA.HI.SX32 R210, R210, R3, 0x1b ;  /* 0x00000003d2d27211 */ /* 0x000fe400078fdaff */
[----:B------:R-:W-:Y:S01]  /*6570*/  SHF.L.U32 R153, R153, 0x1, RZ ;  /* 0x0000000199997819 */ /* 0x000fe200000006ff */
[----:B------:R-:W-:Y:S01]  /*6580*/  STS.U16 [R66+0x500], R29 ;  /* 0x0005001d42007388 */ /* 0x000fe20000000400 */
[----:B------:R-:W-:-:S03]  /*6590*/  SHF.L.U32 R111, R111, 0x1, RZ ;  /* 0x000000016f6f7819 */ /* 0x000fc600000006ff */
[----:B------:R-:W-:Y:S01]  /*65a0*/  STS.U16 [R68+0x540], R27 ;  /* 0x0005401b44007388 */ /* 0x000fe20000000400 */
[----:B------:R-:W-:-:S03]  /*65b0*/  IADD3 R7, R7, UR32, RZ ;  /* 0x0000002007077c10 */ /* 0x000fc6000fffe0ff */
[----:B------:R-:W-:Y:S01]  /*65c0*/  STS.U16 [R67+0x580], R26 ;  /* 0x0005801a43007388 */ /* 0x000fe20000000400 */
[----:B------:R-:W-:Y:S02]  /*65d0*/  LEA R2, P2, R6, UR24, 0x1 ;  /* 0x0000001806027c11 */ /* 0x000fe4000f8408ff */
[----:B--2---:R-:W-:Y:S01]  /*65e0*/  SHF.L.U32 R110, R206, 0x1, RZ ;  /* 0x00000001ce6e7819 */ /* 0x004fe200000006ff */
[----:B------:R-:W-:Y:S01]  /*65f0*/  STS.U16 [R154+0x5c0], R25 ;  /* 0x0005c0199a007388 */ /* 0x000fe20000000400 */
[----:B------:R-:W-:-:S03]  /*6600*/  SHF.L.U32 R71, R71, 0x1, RZ ;  /* 0x0000000147477819 */ /* 0x000fc600000006ff */
[----:B------:R-:W-:Y:S01]  /*6610*/  STS.U16 [R65+0x600], R32 ;  /* 0x0006002041007388 */ /* 0x000fe20000000400 */
[----:B0-----:R-:W-:-:S03]  /*6620*/  SHF.L.U32 R70, R210, 0x1, RZ ;  /* 0x00000001d2467819 */ /* 0x001fc600000006ff */
[----:B------:R-:W-:Y:S01]  /*6630*/  STS.U16 [R155+0x640], R30 ;  /* 0x0006401e9b007388 */ /* 0x000fe20000000400 */
[----:B------:R-:W-:Y:S02]  /*6640*/  PRMT R203, RZ, 0x7610, R203 ;  /* 0x00007610ffcb7816 */ /* 0x000fe400000000cb */
[----:B------:R-:W-:Y:S02]  /*6650*/  LEA.HI.X R3, R6, UR25, R7, 0x1, P2 ;  /* 0x0000001906037c11 */ /* 0x000fe400090f0c07 */
[----:B------:R-:W-:Y:S01]  /*6660*/  PRMT R198, RZ, 0x7610, R198 ;  /* 0x00007610ffc67816 */ /* 0x000fe200000000c6 */
        /* <DEDUP_REMOVED lines=8> */
[----:B------:R-:W-:-:S03]  /*66f0*/  ISETP.GE.AND P0, PT, R175, UR28, PT ;  /* 0x0000001caf007c0c */ /* 0x000fc6000bf06270 */
[----:B------:R2:W4:Y:S01]  /*6700*/  @!P1 LDG.E.U16 R198, [R2.64+0x40] ;  /* 0x0000402a02c69981 */ /* 0x000522000c1e1500 */
[----:B------:R-:W-:-:S09]  /*6710*/  PRMT R201, RZ, 0x7610, R201 ;  /* 0x00007610ffc97816 */ /* 0x000fd200000000c9 */
[----:B------:R2:W5:Y:S01]  /*6720*/  @!P0 LDG.E.U16 R201, [R2.64+0x80] ;  /* 0x0000802a02c98981 */ /* 0x000562000c1e1500 */
[----:B------:R-:W-:Y:S02]  /*6730*/  ISETP.GE.AND P0, PT, R171, UR28, PT ;  /* 0x0000001cab007c0c */ /* 0x000fe4000bf06270 */
[----:B------:R-:W-:Y:S02]  /*6740*/  ISETP.GE.AND P1, PT, R173, UR28, PT ;  /* 0x0000001cad007c0c */ /* 0x000fe4000bf26270 */
[----:B------:R-:W-:Y:S02]  /*6750*/  ISETP.GE.AND P2, PT, R169, UR28, PT ;  /* 0x0000001ca9007c0c */ /* 0x000fe4000bf46270 */
        /* <DEDUP_REMOVED lines=12> */
[----:B------:R-:W-:Y:S02]  /*6820*/  ISETP.GE.AND P1, PT, R164, UR28, PT ;  /* 0x0000001ca4007c0c */ /* 0x000fe4000bf26270 */
[----:B------:R-:W-:Y:S02]  /*6830*/  PRMT R130, RZ, 0x7610, R130 ;  /* 0x00007610ff827816 */ /* 0x000fe40000000082 */
[----:B------:R-:W-:-:S09]  /*6840*/  ISETP.GE.AND P3, PT, R165, UR28, PT ;  /* 0x0000001ca5007c0c */ /* 0x000fd2000bf66270 */
[----:B------:R2:W3:Y:S01]  /*6850*/  @!P1 LDG.E.U16 R130, [R2.64+0x200] ;  /* 0x0002002a02829981 */ /* 0x0004e2000c1e1500 */
[----:B------:R-:W-:-:S06]  /*6860*/  PRMT R132, RZ, 0x7610, R132 ;  /* 0x00007610ff847816 */ /* 0x000fcc0000000084 */
        /* <DEDUP_REMOVED lines=11> */
[----:B------:R-:W0:Y:S01]  /*6920*/  R2UR UR34, R5 ;  /* 0x00000000052273c2 */ /* 0x000e2200000e0000 */
[----:B------:R-:W-:-:S06]  /*6930*/  PRMT R140, RZ, 0x7610, R140 ;  /* 0x00007610ff8c7816 */ /* 0x000fcc000000008c */
[----:B------:R2:W3:Y:S01]  /*6940*/  @!P1 LDG.E.U16 R140, [R2.64+0x340] ;  /* 0x0003402a028c9981 */ /* 0x0004e2000c1e1500 */
[----:B------:R-:W-:Y:S02]  /*6950*/  ISETP.GE.AND P3, PT, R160, UR28, PT ;  /* 0x0000001ca0007c0c */ /* 0x000fe4000bf66270 */
[----:B------:R-:W-:Y:S02]  /*6960*/  ISETP.GE.AND P2, PT, R159, UR28, PT ;  /* 0x0000001c9f007c0c */ /* 0x000fe4000bf46270 */
[----:B------:R-:W-:Y:S02]  /*6970*/  PRMT R142, RZ, 0x7610, R142 ;  /* 0x00007610ff8e7816 */ /* 0x000fe4000000008e */
[----:B------:R-:W-:Y:S02]  /*6980*/  ISETP.GE.AND P5, PT, R158, UR28, PT ;  /* 0x0000001c9e007c0c */ /* 0x000fe4000bfa6270 */
[----:B------:R-:W-:Y:S02]  /*6990*/  PRMT R144, RZ, 0x7610, R144 ;  /* 0x00007610ff907816 */ /* 0x000fe40000000090 */
[----:B------:R-:W-:-:S03]  /*69a0*/  PRMT R146, RZ, 0x7610, R146 ;  /* 0x00007610ff927816 */ /* 0x000fc60000000092 */
[----:B------:R2:W4:Y:S01]  /*69b0*/  @!P3 LDG.E.U16 R142, [R2.64+0x380] ;  /* 0x0003802a028eb981 */ /* 0x000522000c1e1500 */
[----:B0-----:R-:W-:-:S03]  /*69c0*/  FMUL.FTZ R6, R103, UR34 ;  /* 0x0000002267067c20 */ /* 0x001fc60008410000 */
[----:B------:R2:W4:Y:S01]  /*69d0*/  @!P2 LDG.E.U16 R144, [R2.64+0x3c0] ;  /* 0x0003c02a0290a981 */ /* 0x000522000c1e1500 */
[----:B------:R-:W-:Y:S01]  /*69e0*/  FMUL.RZ R7, R6, 0.15915493667125701904 ;  /* 0x3e22f98306077820 */ /* 0x000fe2000040c000 */
[----:B------:R-:W-:Y:S01]  /*69f0*/  ISETP.GE.AND P4, PT, R157, UR28, PT ;  /* 0x0000001c9d007c0c */ /* 0x000fe2000bf86270 */
[----:B------:R-:W-:Y:S01]  /*6a00*/  FMUL.FTZ R6, R102, UR34 ;  /* 0x0000002266067c20 */ /* 0x000fe20008410000 */
[----:B------:R-:W-:Y:S01]  /*6a10*/  ISETP.GE.AND P1, PT, R156, UR28, PT ;  /* 0x0000001c9c007c0c */ /* 0x000fe2000bf26270 */
[----:B------:R-:W-:Y:S01]  /*6a20*/  FMUL.FTZ R5, R100, UR34 ;  /* 0x0000002264057c20 */ /* 0x000fe20008410000 */
[----:B------:R-:W-:Y:S01]  /*6a30*/  ISETP.GE.AND P3, PT, R151, UR28, PT ;  /* 0x0000001c97007c0c */ /* 0x000fe2000bf66270 */
[----:B------:R-:W-:Y:S01]  /*6a40*/  FMUL.RZ R20, R6, 0.15915493667125701904 ;  /* 0x3e22f98306147820 */ /* 0x000fe2000040c000 */
[----:B------:R-:W-:Y:S01]  /*6a50*/  ISETP.GE.AND P2, PT, R150, UR28, PT ;  /* 0x0000001c96007c0c */ /* 0x000fe2000bf46270 */
[----:B------:R-:W-:Y:S01]  /*6a60*/  FMUL.FTZ R6, R101, UR34 ;  /* 0x0000002265067c20 */ /* 0x000fe20008410000 */
[----:B------:R-:W-:Y:S01]  /*6a70*/  MUFU.SIN R37, R7 ;  /* 0x0000000700257308 */ /* 0x000fe20000000400 */
[----:B------:R2:W5:Y:S02]  /*6a80*/  @!P5 LDG.E.U16 R146, [R2.64+0x400] ;  /* 0x0004002a0292d981 */ /* 0x000564000c1e1500 */
[----:B------:R-:W-:Y:S01]  /*6a90*/  FMUL.RZ R6, R6, 0.15915493667125701904 ;  /* 0x3e22f98306067820 */ /* 0x000fe2000040c000 */
[----:B------:R-:W-:-:S04]  /*6aa0*/  ISETP.GE.AND P5, PT, R63, UR28, PT ;  /* 0x0000001c3f007c0c */ /* 0x000fc8000bfa6270 */
[----:B------:R0:W-:Y:S01]  /*6ab0*/  MUFU.COS R38, R7 ;  /* 0x0000000700267308 */ /* 0x0001e20000000000 */
[----:B------:R-:W-:Y:S02]  /*6ac0*/  PRMT R148, RZ, 0x7610, R148 ;  /* 0x00007610ff947816 */ /* 0x000fe40000000094 */
[----:B------:R-:W-:Y:S02]  /*6ad0*/  PRMT R63, RZ, 0x7610, R63 ;  /* 0x00007610ff3f7816 */ /* 0x000fe4000000003f */
[----:B------:R-:W-:Y:S02]  /*6ae0*/  PRMT R62, RZ, 0x7610, R62 ;  /* 0x00007610ff3e7816 */ /* 0x000fe4000000003e */
[----:B------:R-:W-:Y:S01]  /*6af0*/  PRMT R161, RZ, 0x7610, R161 ;  /* 0x00007610ffa17816 */ /* 0x000fe200000000a1 */
[----:B------:R-:W-:Y:S01]  /*6b00*/  MUFU.SIN R33, R6 ;  /* 0x0000000600217308 */ /* 0x000fe20000000400 */
[----:B0-----:R-:W-:Y:S01]  /*6b10*/  FMUL.RZ R7, R5, 0.15915493667125701904 ;  /* 0x3e22f98305077820 */ /* 0x001fe2000040c000 */
[----:B------:R2:W5:Y:S01]  /*6b20*/  @!P4 LDG.E.U16 R148, [R2.64+0x440] ;  /* 0x0004402a0294c981 */ /* 0x000562000c1e1500 */
[----:B------:R-:W-:-:S05]  /*6b30*/  FMUL.FTZ R5, R99, UR34 ;  /* 0x0000002263057c20 */ /* 0x000fca0008410000 */
[----:B------:R0:W-:Y:S01]  /*6b40*/  MUFU.COS R34, R6 ;  /* 0x0000000600227308 */ /* 0x0001e20000000000 */
[----:B------:R2:W5:Y:S01]  /*6b50*/  @!P1 LDG.E.U16 R63, [R2.64+0x480] ;  /* 0x0004802a023f9981 */ /* 0x000562000c1e1500 */
[----:B------:R-:W-:Y:S02]  /*6b60*/  ISETP.GE.AND P4, PT, R149, UR28, PT ;  /* 0x0000001c95007c0c */ /* 0x000fe4000bf86270 */
[----:B------:R-:W-:Y:S01]  /*6b70*/  ISETP.GE.AND P1, PT, R18, UR28, PT ;  /* 0x0000001c12007c0c */ /* 0x000fe2000bf26270 */
[----:B------:R2:W5:Y:S01]  /*6b80*/  @!P3 LDG.E.U16 R62, [R2.64+0x4c0] ;  /* 0x0004c02a023eb981 */ /* 0x000562000c1e1500 */
[----:B0-----:R-:W-:Y:S02]  /*6b90*/  FMUL.RZ R6, R5, 0.15915493667125701904 ;  /* 0x3e22f98305067820 */ /* 0x001fe4000040c000 */
[----:B------:R-:W-:Y:S01]  /*6ba0*/  MUFU.SIN R35, R20 ;  /* 0x0000001400237308 */ /* 0x000fe20000000400 */
[----:B------:R-:W-:Y:S01]  /*6bb0*/  FMUL.FTZ R5, R98, UR34 ;  /* 0x0000002262057c20 */ /* 0x000fe20008410000 */
[----:B------:R2:W5:Y:S01]  /*6bc0*/  @!P2 LDG.E.U16 R161, [R2.64+0x500] ;  /* 0x0005002a02a1a981 */ /* 0x000562000c1e1500 */
[----:B------:R-:W-:-:S02]  /*6bd0*/  ISETP.GE.AND P3, PT, R17, UR28, PT ;  /* 0x0000001c11007c0c */ /* 0x000fc4000bf66270 */
[----:B------:R-:W-:-:S03]  /*6be0*/  ISETP.GE.AND P2, PT, R13, UR28, PT ;  /* 0x0000001c0d007c0c */ /* 0x000fc6000bf46270 */
[----:B------:R0:W-:Y:S01]  /*6bf0*/  MUFU.COS R36, R20 ;  /* 0x0000001400247308 */ /* 0x0001e20000000000 */
[----:B------:R-:W2:Y:S01]  /*6c00*/  R2UR UR33, R4 ;  /* 0x00000000042173c2 */ /* 0x000ea200000e0000 */
[----:B------:R-:W-:Y:S02]  /*6c10*/  PRMT R157, RZ, 0x7610, R157 ;  /* 0x00007610ff9d7816 */ /* 0x000fe4000000009d */
[----:B------:R-:W-:Y:S02]  /*6c20*/  PRMT R156, RZ, 0x7610, R156 ;  /* 0x00007610ff9c7816 */ /* 0x000fe4000000009c */
[----:B------:R-:W-:Y:S02]  /*6c30*/  PRMT R159, RZ, 0x7610, R159 ;  /* 0x00007610ff9f7816 */ /* 0x000fe4000000009f */
[----:B------:R-:W-:Y:S01]  /*6c40*/  PRMT R160, RZ, 0x7610, R160 ;  /* 0x00007610ffa07816 */ /* 0x000fe200000000a0 */
[----:B0-----:R-:W-:Y:S01]  /*6c50*/  FMUL.RZ R20, R5, 0.15915493667125701904 ;  /* 0x3e22f98305147820 */ /* 0x001fe2000040c000 */
[----:B------:R-:W-:Y:S01]  /*6c60*/  PRMT R158, RZ, 0x7610, R158 ;  /* 0x00007610ff9e7816 */ /* 0x000fe2000000009e */
[----:B------:R-:W-:Y:S01]  /*6c70*/  FMUL.FTZ R5, R97, UR34 ;  /* 0x0000002261057c20 */ /* 0x000fe20008410000 */
[----:B------:R-:W-:Y:S01]  /*6c80*/  MUFU.SIN R29, R6 ;  /* 0x00000006001d7308 */ /* 0x000fe20000000400 */
[----:B------:R2:W5:Y:S02]  /*6c90*/  @!P5 LDG.E.U16 R157, [R2.64+0x540] ;  /* 0x0005402a029dd981 */ /* 0x000564000c1e1500 */
[----:B-1----:R-:W-:-:S02]  /*6ca0*/  FMUL.RZ R21, R5, 0.15915493667125701904 ;  /* 0x3e22f98305157820 */ /* 0x002fc4000040c000 */
[----:B------:R-:W-:Y:S01]  /*6cb0*/  FMUL.FTZ R5, R96, UR34 ;  /* 0x0000002260057c20 */ /* 0x000fe20008410000 */
[----:B------:R2:W5:Y:S02]  /*6cc0*/  @!P4 LDG.E.U16 R156, [R2.64+0x580] ;  /* 0x0005802a029cc981 */ /* 0x000564000c1e1500 */
[----:B------:R0:W-:Y:S01]  /*6cd0*/  MUFU.COS R30, R6 ;  /* 0x00000006001e7308 */ /* 0x0001e20000000000 */
[----:B------:R-:W-:Y:S01]  /*6ce0*/  ISETP.GE.AND P0, PT, R19, UR28, PT ;  /* 0x0000001c13007c0c */ /* 0x000fe2000bf06270 */
[----:B------:R2:W5:Y:S01]  /*6cf0*/  @!P1 LDG.E.U16 R159, [R2.64+0x5c0] ;  /* 0x0005c02a029f9981 */ /* 0x000562000c1e1500 */
[----:B------:R-:W-:Y:S02]  /*6d00*/  ISETP.GE.AND P5, PT, R16, UR28, PT ;  /* 0x0000001c10007c0c */ /* 0x000fe4000bfa6270 */
[----:B------:R-:W-:Y:S01]  /*6d10*/  ISETP.GE.AND P4, PT, R15, UR28, PT ;  /* 0x0000001c0f007c0c */ /* 0x000fe2000bf86270 */
[----:B------:R2:W5:Y:S01]  /*6d20*/  @!P3 LDG.E.U16 R160, [R2.64+0x600] ;  /* 0x0006002a02a0b981 */ /* 0x000562000c1e1500 */
[----:B0-----:R-:W-:-:S03]  /*6d30*/  FMUL.RZ R6, R5, 0.15915493667125701904 ;  /* 0x3e22f98305067820 */ /* 0x001fc6000040c000 */
[----:B------:R2:W5:Y:S01]  /*6d40*/  @!P2 LDG.E.U16 R158, [R2.64+0x640] ;  /* 0x0006402a029ea981 */ /* 0x000562000c1e1500 */
[----:B------:R-:W-:Y:S01]  /*6d50*/  FMUL.FTZ R5, R95, UR34 ;  /* 0x000000225f057c20 */ /* 0x000fe20008410000 */
[----:B------:R-:W-:Y:S01]  /*6d60*/  MUFU.SIN R31, R7 ;  /* 0x00000007001f7308 */ /* 0x000fe20000000400 */
[----:B------:R-:W-:Y:S02]  /*6d70*/  ISETP.GE.AND P1, PT, R11, UR28, PT ;  /* 0x0000001c0b007c0c */ /* 0x000fe4000bf26270 */
[----:B------:R-:W-:Y:S02]  /*6d80*/  ISETP.GE.AND P3, PT, R8, UR28, PT ;  /* 0x0000001c08007c0c */ /* 0x000fe4000bf66270 */
[----:B------:R-:W-:-:S03]  /*6d90*/  ISETP.GE.AND P2, PT, R0, UR28, PT ;  /* 0x0000001c00007c0c */ /* 0x000fc6000bf46270 */
[----:B------:R0:W-:Y:S01]  /*6da0*/  MUFU.COS R32, R7 ;  /* 0x0000000700207308 */ /* 0x0001e20000000000 */
[----:B------:R-:W-:Y:S02]  /*6db0*/  PRMT R168, RZ, 0x7610, R168 ;  /* 0x00007610ffa87816 */ /* 0x000fe400000000a8 */
[----:B------:R-:W-:Y:S02]  /*6dc0*/  PRMT R166, RZ, 0x7610, R166 ;  /* 0x00007610ffa67816 */ /* 0x000fe400000000a6 */
[----:B------:R-:W-:-:S03]  /*6dd0*/  PRMT R162, RZ, 0x7610, R162 ;  /* 0x00007610ffa27816 */ /* 0x000fc600000000a2 */
[----:B------:R-:W-:Y:S01]  /*6de0*/  MUFU.SIN R23, R6 ;  /* 0x0000000600177308 */ /* 0x000fe20000000400 */
[----:B0-----:R-:W-:Y:S01]  /*6df0*/  FMUL.RZ R7, R5, 0.15915493667125701904 ;  /* 0x3e22f98305077820 */ /* 0x001fe2000040c000 */
[----:B------:R-:W-:Y:S01]  /*6e00*/  PRMT R165, RZ, 0x7610, R165 ;  /* 0x00007610ffa57816 */ /* 0x000fe200000000a5 */
[----:B------:R-:W-:Y:S01]  /*6e10*/  FMUL.FTZ R5, R94, UR34 ;  /* 0x000000225e057c20 */ /* 0x000fe20008410000 */
[----:B------:R-:W-:Y:S02]  /*6e20*/  PRMT R164, RZ, 0x7610, R164 ;  /* 0x00007610ffa47816 */ /* 0x000fe400000000a4 */
[----:B------:R-:W-:Y:S02]  /*6e30*/  PRMT R163, RZ, 0x7610, R163 ;  /* 0x00007610ffa37816 */ /* 0x000fe400000000a3 */
[----:B------:R0:W-:Y:S01]  /*6e40*/  MUFU.COS R24, R6 ;  /* 0x0000000600187308 */ /* 0x0001e20000000000 */
[----:B------:R-:W-:Y:S01]  /*6e50*/  LEA R14, R127, R14, 0x5 ;  /* 0x0000000e7f0e7211 */ /* 0x000fe200078e28ff */
[----:B------:R-:W-:Y:S01]  /*6e60*/  FMUL.FTZ R0, R91, UR34 ;  /* 0x000000225b007c20 */ /* 0x000fe20008410000 */
[----:B------:R2:W5:Y:S04]  /*6e70*/  @!P5 LDG.E.U16 R168, [R2.64+0x680] ;  /* 0x0006802a02a8d981 */ /* 0x000568000c1e1500 */
[----:B------:R2:W5:Y:S01]  /*6e80*/  @!P4 LDG.E.U16 R166, [R2.64+0x6c0] ;  /* 0x0006c02a02a6c981 */ /* 0x000562000c1e1500 */
[----:B0-----:R-:W-:-:S02]  /*6e90*/  FMUL.RZ R6, R5, 0.15915493667125701904 ;  /* 0x3e22f98305067820 */ /* 0x001fc4000040c000 */
[----:B------:R-:W-:Y:S01]  /*6ea0*/  FMUL.FTZ R5, R93, UR34 ;  /* 0x000000225d057c20 */ /* 0x000fe20008410000 */
[----:B------:R-:W-:Y:S01]  /*6eb0*/  MUFU.SIN R25, R21 ;  /* 0x0000001500197308 */ /* 0x000fe20000000400 */
[----:B------:R-:W-:Y:S01]  /*6ec0*/  LEA.HI.SX32 R64, R14, R14, 0x1b ;  /* 0x0000000e0e407211 */ /* 0x000fe200078fdaff */
[----:B------:R2:W5:Y:S06]  /*6ed0*/  @!P1 LDG.E.U16 R162, [R2.64+0x700] ;  /* 0x0007002a02a29981 */ /* 0x00056c000c1e1500 */
[----:B------:R-:W-:Y:S01]  /*6ee0*/  MUFU.COS R26, R21 ;  /* 0x00000015001a7308 */ /* 0x000fe20000000000 */
[----:B------:R2:W5:Y:S01]  /*6ef0*/  @!P3 LDG.E.U16 R165, [R2.64+0x740] ;  /* 0x0007402a02a5b981 */ /* 0x000562000c1e1500 */
[----:B------:R-:W-:-:S03]  /*6f00*/  FMUL.RZ R11, R0, 0.15915493667125701904 ;  /* 0x3e22f983000b7820 */ /* 0x000fc6000040c000 */
[----:B------:R2:W5:Y:S03]  /*6f10*/  @!P2 LDG.E.U16 R164, [R2.64+0x780] ;  /* 0x0007802a02a4a981 */ /* 0x000566000c1e1500 */
[----:B------:R-:W-:Y:S01]  /*6f20*/  MUFU.SIN R21, R7 ;  /* 0x0000000700157308 */ /* 0x000fe20000000400 */
[----:B------:R2:W5:Y:S01]  /*6f30*/  @!P0 LDG.E.U16 R163, [R2.64+0x7c0] ;  /* 0x0007c02a02a38981 */ /* 0x000562000c1e1500 */
[----:B------:R-:W-:-:S06]  /*6f40*/  FMUL.FTZ R0, R90, UR34 ;  /* 0x000000225a007c20 */ /* 0x000fcc0008410000 */
[----:B------:R0:W-:Y:S01]  /*6f50*/  MUFU.COS R22, R7 ;  /* 0x0000000700167308 */ /* 0x0001e20000000000 */
[----:B--2---:R-:W-:Y:S01]  /*6f60*/  MOV R2, UR33 ;  /* 0x0000002100027c02 */ /* 0x004fe20008000f00 */
[----:B0-----:R-:W-:Y:S02]  /*6f70*/  FMUL.RZ R7, R5, 0.15915493667125701904 ;  /* 0x3e22f98305077820 */ /* 0x001fe4000040c000 */
[----:B------:R-:W-:Y:S01]  /*6f80*/  FMUL.FTZ R5, R92, UR34 ;  /* 0x000000225c057c20 */ /* 0x000fe20008410000 */
[----:B------:R-:W-:-:S03]  /*6f90*/  SHF.L.U32 R64, R64, 0x1, RZ ;  /* 0x0000000140407819 */ /* 0x000fc600000006ff */
[----:B------:R-:W-:Y:S01]  /*6fa0*/  FMUL.RZ R5, R5, 0.15915493667125701904 ;  /* 0x3e22f98305057820 */ /* 0x000fe2000040c000 */
[----:B------:R-:W-:Y:S01]  /*6fb0*/  MUFU.SIN R27, R20 ;  /* 0x00000014001b7308 */ /* 0x000fe20000000400 */
[----:B------:R-:W-:Y:S01]  /*6fc0*/  FMUL.FTZ R2, R2, 1.4426950216293334961 ;  /* 0x3fb8aa3b02027820 */ /* 0x000fe20000410000 */
[----:B------:R-:W0:Y:S01]  /*6fd0*/  LDS.U16 R8, [R64] ;  /* 0x0000000040087984 */ /* 0x000e220000000400 */
[----:B------:R-:W-:Y:S02]  /*6fe0*/  FMUL.RZ R204, R0, 0.15915493667125701904 ;  /* 0x3e22f98300cc7820 */ /* 0x000fe4000040c000 */
[-C--:B------:R-:W-:Y:S01]  /*6ff0*/  FMUL.FTZ R14, R101, R2.reuse ;  /* 0x00000002650e7220 */ /* 0x080fe20000410000 */
[----:B------:R-:W-:Y:S02]  /*7000*/  LDS.U16 R196, [R64+0x8] ;  /* 0x0000080040c47984 */ /* 0x000fe40000000400 */
[----:B------:R-:W-:Y:S02]  /*7010*/  MUFU.COS R28, R20 ;  /* 0x00000014001c7308 */ /* 0x000fe40000000000 */
[----:B------:R-:W-:Y:S04]  /*7020*/  LDS.U16 R4, [R64+0xa] ;  /* 0x00000a0040047984 */ /* 0x000fe80000000400 */
[----:B------:R-:W-:Y:S02]  /*7030*/  LDS.U16 R0, [R64+0xc] ;  /* 0x00000c0040007984 */ /* 0x000fe40000000400 */
[----:B------:R-:W-:Y:S02]  /*7040*/  MUFU.SIN R19, R6 ;  /* 0x0000000600137308 */ /* 0x000fe40000000400 */
[----:B------:R-:W-:Y:S04]  /*7050*/  LDS.U16 R191, [R64+0xe] ;  /* 0x00000e0040bf7984 */ /* 0x000fe80000000400 */
[----:B------:R-:W-:Y:S02]  /*7060*/  LDS.U16 R193, [R64+0x10] ;  /* 0x0000100040c17984 */ /* 0x000fe40000000400 */
[----:B------:R1:W-:Y:S02]  /*7070*/  MUFU.COS R20, R6 ;  /* 0x0000000600147308 */ /* 0x0003e40000000000 */
[----:B------:R-:W-:Y:S04]  /*7080*/  LDS.U16 R194, [R64+0x12] ;  /* 0x0000120040c27984 */ /* 0x000fe80000000400 */
[----:B------:R-:W-:Y:S02]  /*7090*/  LDS.U16 R184, [R64+0x14] ;  /* 0x0000140040b87984 */ /* 0x000fe40000000400 */
[----:B------:R-:W-:Y:S02]  /*70a0*/  MUFU.SIN R17, R7 ;  /* 0x0000000700117308 */ /* 0x000fe40000000400 */
[----:B-1----:R-:W-:Y:S04]  /*70b0*/  LDS.U16 R6, [R64+0x4] ;  /* 0x0000040040067984 */ /* 0x002fe80000000400 */
[----:B------:R-:W-:Y:S02]  /*70c0*/  LDS.U16 R195, [R64+0x16] ;  /* 0x0000160040c37984 */ /* 0x000fe40000000400 */
[----:B------:R1:W-:Y:S02]  /*70d0*/  MUFU.COS R18, R7 ;  /* 0x0000000700127308 */ /* 0x0003e40000000000 */
[----:B------:R-:W-:Y:S04]  /*70e0*/  LDS.U16 R182, [R64+0x18] ;  /* 0x0000180040b67984 */ /* 0x000fe80000000400 */
[----:B------:R-:W-:Y:S02]  /*70f0*/  LDS.U16 R183, [R64+0x1a] ;  /* 0x00001a0040b77984 */ /* 0x000fe40000000400 */
[----:B------:R-:W-:Y:S02]  /*7100*/  MUFU.SIN R15, R5 ;  /* 0x00000005000f7308 */ /* 0x000fe40000000400 */
[----:B-1----:R-:W1:Y:S04]  /*7110*/  LDS.U16 R7, [R64+0x2] ;  /* 0x0000020040077984 */ /* 0x002e680000000400 */
[----:B------:R-:W-:Y:S02]  /*7120*/  LDS.U16 R180, [R64+0x1c] ;  /* 0x00001c0040b47984 */ /* 0x000fe40000000400 */
[----:B------:R2:W-:Y:S02]  /*7130*/  MUFU.COS R16, R5 ;  /* 0x0000000500107308 */ /* 0x0005e40000000000 */
[----:B------:R-:W-:Y:S04]  /*7140*/  LDS.U16 R181, [R64+0x1e] ;  /* 0x00001e0040b57984 */ /* 0x000fe80000000400 */
[----:B------:R-:W-:Y:S04]  /*7150*/  LDS.U16 R178, [R64+0x20] ;  /* 0x0000200040b27984 */ /* 0x000fe80000000400 */
[----:B--2---:R-:W2:Y:S04]  /*7160*/  LDS.U16 R5, [R64+0x6] ;  /* 0x0000060040057984 */ /* 0x004ea80000000400 */
        /* <DEDUP_REMOVED lines=13> */
[----:B------:R-:W0:Y:S04]  /*7240*/  LDS.U16 R151, [R64+0x3c] ;  /* 0x00003c0040977984 */ /* 0x000e280000000400 */
[----:B------:R-:W0:Y:S04]  /*7250*/  LDS.U16 R152, [R64+0x3e] ;  /* 0x00003e0040987984 */ /* 0x000e280000000400 */
[----:B---3--:R3:W-:Y:S01]  /*7260*/  STS.U16 [R12+0x1080], R203 ;  /* 0x001080cb0c007388 */ /* 0x0087e20000000400 */
[----:B------:R-:W-:Y:S01]  /*7270*/  MUFU.SIN R13, R11 ;  /* 0x0000000b000d7308 */ /* 0x000fe20000000400 */
[----:B---3--:R-:W-:-:S07]  /*7280*/  FMUL.FTZ R12, R100, R2 ;  /* 0x00000002640c7220 */ /* 0x008fce0000410000 */
[----:B------:R-:W-:Y:S01]  /*7290*/  MUFU.COS R199, R11 ;  /* 0x0000000b00c77308 */ /* 0x000fe20000000000 */
[----:B----4-:R3:W-:Y:S07]  /*72a0*/  STS.U16 [R9+0x10c0], R198 ;  /* 0x0010c0c609007388 */ /* 0x0107ee0000000400 */
[----:B------:R-:W4:Y:S01]  /*72b0*/  MUFU.EX2 R14, R14 ;  /* 0x0000000e000e7308 */ /* 0x000f220000000800 */
[----:B---3--:R-:W-:-:S07]  /*72c0*/  FMUL.FTZ R9, R98, R2 ;  /* 0x0000000262097220 */ /* 0x008fce0000410000 */
[----:B------:R-:W-:Y:S08]  /*72d0*/  MUFU.SIN R11, R204 ;  /* 0x000000cc000b7308 */ /* 0x000ff00000000400 */
[----:B------:R3:W-:Y:S08]  /*72e0*/  MUFU.COS R3, R204 ;  /* 0x000000cc00037308 */ /* 0x0007f00000000000 */
[----:B------:R-:W0:Y:S01]  /*72f0*/  MUFU.EX2 R12, R12 ;  /* 0x0000000c000c7308 */ /* 0x000e220000000800 */
[----:B---3--:R-:W-:-:S02]  /*7300*/  FMUL.FTZ R204, R99, R2 ;  /* 0x0000000263cc7220 */ /* 0x008fc40000410000 */
[----:B------:R-:W-:-:S05]  /*7310*/  FMUL.FTZ R198, R97, R2 ;  /* 0x0000000261c67220 */ /* 0x000fca0000410000 */
[----:B------:R-:W3:Y:S01]  /*7320*/  MUFU.EX2 R204, R204 ;  /* 0x000000cc00cc7308 */ /* 0x000ee20000000800 */
[----:B----4-:R-:W-:-:S07]  /*7330*/  FMUL.FTZ R34, R14, R34 ;  /* 0x000000220e227220 */ /* 0x010fce0000410000 */
[----:B------:R-:W4:Y:S01]  /*7340*/  MUFU.EX2 R9, R9 ;  /* 0x0000000900097308 */ /* 0x000f220000000800 */
[----:B------:R-:W-:Y:S01]  /*7350*/  FMUL.FTZ R33, R14, R33 ;  /* 0x000000210e217220 */ /* 0x000fe20000410000 */
[----:B-----5:R5:W-:Y:S01]  /*7360*/  STS.U16 [R10+0x1100], R201 ;  /* 0x001100c90a007388 */ /* 0x020be20000000400 */
[----:B------:R-:W-:Y:S02]  /*7370*/  FMUL.FTZ R14, R92, R2 ;  /* 0x000000025c0e7220 */ /* 0x000fe40000410000 */
[C---:B0-----:R-:W-:Y:S02]  /*7380*/  FMUL.FTZ R32, R12.reuse, R32 ;  /* 0x000000200c207220 */ /* 0x041fe40000410000 */
[----:B------:R-:W-:Y:S01]  /*7390*/  FMUL.FTZ R31, R12, R31 ;  /* 0x0000001f0c1f7220 */ /* 0x000fe20000410000 */
[----:B------:R-:W0:Y:S01]  /*73a0*/  MUFU.EX2 R198, R198 ;  /* 0x000000c600c67308 */ /* 0x000e220000000800 */
[-C--:B------:R-:W-:Y:S02]  /*73b0*/  FMUL.FTZ R12, R91, R2.reuse ;  /* 0x000000025b0c7220 */ /* 0x080fe40000410000 */
[----:B-----5:R-:W-:-:S02]  /*73c0*/  FMUL.FTZ R10, R90, R2 ;  /* 0x000000025a0a7220 */ /* 0x020fc40000410000 */
[-C--:B------:R-:W-:Y:S02]  /*73d0*/  FMUL.FTZ R200, R102, R2.reuse ;  /* 0x0000000266c87220 */ /* 0x080fe40000410000 */
[----:B------:R-:W-:Y:S01]  /*73e0*/  FMUL.FTZ R201, R94, R2 ;  /* 0x000000025ec97220 */ /* 0x000fe20000410000 */
[----:B------:R-:W5:Y:S01]  /*73f0*/  MUFU.EX2 R14, R14 ;  /* 0x0000000e000e7308 */ /* 0x000f620000000800 */
[C---:B---3--:R-:W-:Y:S02]  /*7400*/  FMUL.FTZ R30, R204.reuse, R30 ;  /* 0x0000001ecc1e7220 */ /* 0x048fe40000410000 */
[----:B------:R-:W-:Y:S02]  /*7410*/  FMUL.FTZ R29, R204, R29 ;  /* 0x0000001dcc1d7220 */ /* 0x000fe40000410000 */
[----:B------:R-:W-:-:S03]  /*7420*/  FMUL.FTZ R204, R89, UR34 ;  /* 0x0000002259cc7c20 */ /* 0x000fc60008410000 */
[----:B------:R-:W3:Y:S01]  /*7430*/  MUFU.EX2 R12, R12 ;  /* 0x0000000c000c7308 */ /* 0x000ee20000000800 */
[C---:B----4-:R-:W-:Y:S02]  /*7440*/  FMUL.FTZ R28, R9.reuse, R28 ;  /* 0x0000001c091c7220 */ /* 0x050fe40000410000 */
[----:B------:R-:W-:Y:S02]  /*7450*/  FMUL.FTZ R27, R9, R27 ;  /* 0x0000001b091b7220 */ /* 0x000fe40000410000 */
[----:B------:R-:W-:-:S03]  /*7460*/  FMUL.FTZ R202, R103, R2 ;  /* 0x0000000267ca7220 */ /* 0x000fc60000410000 */
[----:B------:R-:W4:Y:S01]  /*7470*/  MUFU.EX2 R10, R10 ;  /* 0x0000000a000a7308 */ /* 0x000f220000000800 */
[----:B------:R-:W-:Y:S02]  /*7480*/  FMUL.FTZ R9, R89, R2 ;  /* 0x0000000259097220 */ /* 0x000fe40000410000 */
[----:B------:R-:W-:-:S05]  /*7490*/  FMUL.RZ R204, R204, 0.15915493667125701904 ;  /* 0x3e22f983cccc7820 */ /* 0x000fca000040c000 */
[----:B------:R-:W1:Y:S01]  /*74a0*/  MUFU.EX2 R200, R200 ;  /* 0x000000c800c87308 */ /* 0x000e620000000800 */
[C---:B0-----:R-:W-:Y:S02]  /*74b0*/  FMUL.FTZ R26, R198.reuse, R26 ;  /* 0x0000001ac61a7220 */ /* 0x041fe40000410000 */
[----:B------:R-:W-:-:S05]  /*74c0*/  FMUL.FTZ R25, R198, R25 ;  /* 0x00000019c6197220 */ /* 0x000fca0000410000 */
[----:B------:R-:W0:Y:S01]  /*74d0*/  MUFU.EX2 R201, R201 ;  /* 0x000000c900c97308 */ /* 0x000e220000000800 */
[----:B------:R-:W-:-:S07]  /*74e0*/  HADD2.F32 R8, -RZ, R8.H0_H0 ;  /* 0x20000008ff087230 */ /* 0x000fce0000004100 */
[----:B------:R0:W0:Y:S01]  /*74f0*/  MUFU.EX2 R205, R202 ;  /* 0x000000ca00cd7308 */ /* 0x0000220000000800 */
[----:B-----5:R-:W-:-:S07]  /*7500*/  FMUL.FTZ R16, R14, R16 ;  /* 0x000000100e107220 */ /* 0x020fce0000410000 */
[----:B------:R-:W-:Y:S01]  /*7510*/  MUFU.EX2 R9, R9 ;  /* 0x0000000900097308 */ /* 0x000fe20000000800 */
[----:B------:R-:W-:-:S07]  /*7520*/  FMUL.FTZ R15, R14, R15 ;  /* 0x0000000f0e0f7220 */ /* 0x000fce0000410000 */
[----:B------:R-:W5:Y:S01]  /*7530*/  MUFU.COS R198, R204 ;  /* 0x000000cc00c67308 */ /* 0x000f620000000000 */
[C---:B---3--:R-:W-:Y:S01]  /*7540*/  FMUL.FTZ R14, R12.reuse, R199 ;  /* 0x000000c70c0e7220 */ /* 0x048fe20000410000 */
[----:B-1----:R-:W-:Y:S01]  /*7550*/  HADD2.F32 R7, -RZ, R7.H0_H0 ;  /* 0x20000007ff077230 */ /* 0x002fe20000004100 */
[----:B------:R-:W-:Y:S01]  /*7560*/  FMUL.FTZ R13, R12, R13 ;  /* 0x0000000d0c0d7220 */ /* 0x000fe20000410000 */
[----:B------:R1:W-:Y:S01]  /*7570*/  STS.U16 [R120+0x1140], R187 ;  /* 0x001140bb78007388 */ /* 0x0003e20000000400 */
[----:B----4-:R-:W-:Y:S01]  /*7580*/  FMUL.FTZ R12, R10, R3 ;  /* 0x000000030a0c7220 */ /* 0x010fe20000410000 */
[----:B------:R-:W-:Y:S01]  /*7590*/  HADD2.F32 R199, -RZ, R124.H0_H0 ;  /* 0x2000007cffc77230 */ /* 0x000fe20000004100 */
[----:B------:R-:W-:Y:S01]  /*75a0*/  FMUL.FTZ R3, R104, UR34 ;  /* 0x0000002268037c20 */ /* 0x000fe20008410000 */
[----:B------:R-:W-:Y:S01]  /*75b0*/  STS.U16 [R121+0x1180], R188 ;  /* 0x001180bc79007388 */ /* 0x000fe20000000400 */
[C---:B------:R-:W-:Y:S02]  /*75c0*/  FMUL.FTZ R36, R200.reuse, R36 ;  /* 0x00000024c8247220 */ /* 0x040fe40000410000 */
[----:B------:R-:W-:Y:S01]  /*75d0*/  FMUL.FTZ R35, R200, R35 ;  /* 0x00000023c8237220 */ /* 0x000fe20000410000 */
[----:B------:R3:W-:Y:S01]  /*75e0*/  STS.U16 [R185+0x11c0], R186 ;  /* 0x0011c0bab9007388 */ /* 0x0007e20000000400 */
[----:B-1----:R-:W-:Y:S01]  /*75f0*/  FMUL.FTZ R120, R104, R8 ;  /* 0x0000000868787220 */ /* 0x002fe20000410000 */
[----:B--2---:R-:W-:Y:S01]  /*7600*/  HADD2.F32 R5, -RZ, R5.H0_H0 ;  /* 0x20000005ff057230 */ /* 0x004fe20000004100 */
[----:B------:R-:W-:-:S02]  /*7610*/  FMUL.FTZ R203, R96, R2 ;  /* 0x0000000260cb7220 */ /* 0x000fc40000410000 */
[-C--:B0-----:R-:W-:Y:S02]  /*7620*/  FMUL.FTZ R202, R95, R2.reuse ;  /* 0x000000025fca7220 */ /* 0x081fe40000410000 */
[----:B------:R-:W-:Y:S02]  /*7630*/  FMUL.FTZ R200, R93, R2 ;  /* 0x000000025dc87220 */ /* 0x000fe40000410000 */
[C---:B------:R-:W-:Y:S02]  /*7640*/  FMUL.FTZ R20, R201.reuse, R20 ;  /* 0x00000014c9147220 */ /* 0x040fe40000410000 */
[----:B------:R-:W-:Y:S02]  /*7650*/  FMUL.FTZ R19, R201, R19 ;  /* 0x00000013c9137220 */ /* 0x000fe40000410000 */
[----:B------:R-:W-:Y:S02]  /*7660*/  FMUL.RZ R201, R3, 0.15915493667125701904 ;  /* 0x3e22f98303c97820 */ /* 0x000fe4000040c000 */
[----:B------:R-:W-:-:S02]  /*7670*/  FMUL.FTZ R2, R104, R2 ;  /* 0x0000000268027220 */ /* 0x000fc40000410000 */
[----:B---3--:R-:W-:Y:S02]  /*7680*/  FMUL.FTZ R186, R104, R7 ;  /* 0x0000000768ba7220 */ /* 0x008fe40000410000 */
[----:B------:R-:W-:Y:S02]  /*7690*/  FMUL.FTZ R37, R205, R37 ;  /* 0x00000025cd257220 */ /* 0x000fe40000410000 */
[----:B------:R-:W-:Y:S01]  /*76a0*/  FMUL.FTZ R185, R199, R120 ;  /* 0x00000078c7b97220 */ /* 0x000fe20000410000 */
[----:B------:R-:W-:Y:S01]  /*76b0*/  HADD2.F32 R6, -RZ, R6.H0_H0 ;  /* 0x20000006ff067230 */ /* 0x000fe20000004100 */
[----:B------:R-:W-:Y:S02]  /*76c0*/  FMUL.FTZ R11, R10, R11 ;  /* 0x0000000b0a0b7220 */ /* 0x000fe40000410000 */
[----:B-----5:R-:W-:Y:S01]  /*76d0*/  FMUL.FTZ R10, R9, R198 ;  /* 0x000000c6090a7220 */ /* 0x020fe20000410000 */
[----:B------:R-:W-:Y:S01]  /*76e0*/  HADD2.F32 R198, -RZ, R123.H0_H0 ;  /* 0x2000007bffc67230 */ /* 0x000fe20000004100 */
[----:B------:R-:W-:Y:S01]  /*76f0*/  FMUL.FTZ R186, R199, R186 ;  /* 0x000000bac7ba7220 */ /* 0x000fe20000410000 */
[----:B------:R-:W-:Y:S01]  /*7700*/  MUFU.SIN R3, R201 ;  /* 0x000000c900037308 */ /* 0x000fe20000000400 */
[----:B------:R-:W-:-:S02]  /*7710*/  FMUL.FTZ R38, R205, R38 ;  /* 0x00000026cd267220 */ /* 0x000fc40000410000 */
[----:B------:R-:W-:Y:S02]  /*7720*/  FMUL.FTZ R188, R103, R5 ;  /* 0x0000000567bc7220 */ /* 0x000fe40000410000 */
[----:B------:R-:W-:-:S03]  /*7730*/  FMUL.FTZ R121, R185, R37 ;  /* 0x00000025b9797220 */ /* 0x000fc60000410000 */
[----:B------:R-:W-:Y:S01]  /*7740*/  MUFU.EX2 R2, R2 ;  /* 0x0000000200027308 */ /* 0x000fe20000000800 */
[----:B------:R-:W-:Y:S02]  /*7750*/  FMUL.FTZ R187, R103, R6 ;  /* 0x0000000667bb7220 */ /* 0x000fe40000410000 */
[----:B------:R-:W-:Y:S02]  /*7760*/  FMUL.FTZ R120, R186, R37 ;  /* 0x00000025ba787220 */ /* 0x000fe40000410000 */
[----:B------:R-:W-:-:S03]  /*7770*/  FMUL.FTZ R188, R198, R188 ;  /* 0x000000bcc6bc7220 */ /* 0x000fc60000410000 */
[----:B------:R-:W0:Y:S01]  /*7780*/  MUFU.COS R201, R201 ;  /* 0x000000c900c97308 */ /* 0x000e220000000000 */
[----:B------:R-:W-:Y:S02]  /*7790*/  FFMA.FTZ R121, R186, R38, R121 ;  /* 0x00000026ba797223 */ /* 0x000fe40000010079 */
[----:B------:R-:W-:-:S05]  /*77a0*/  FMUL.FTZ R187, R198, R187 ;  /* 0x000000bbc6bb7220 */ /* 0x000fca0000410000 */
[----:B------:R-:W1:Y:S01]  /*77b0*/  MUFU.EX2 R200, R200 ;  /* 0x000000c800c87308 */ /* 0x000e620000000800 */
[----:B------:R-:W-:Y:S02]  /*77c0*/  FFMA.FTZ R120, R185, R38, -R120 ;  /* 0x00000026b9787223 */ /* 0x000fe40000010878 */
[----:B------:R-:W-:-:S05]  /*77d0*/  FADD.FTZ R121, R188, R121 ;  /* 0x00000079bc797221 */ /* 0x000fca0000010000 */
[----:B------:R-:W2:Y:S01]  /*77e0*/  MUFU.EX2 R203, R203 ;  /* 0x000000cb00cb7308 */ /* 0x000ea20000000800 */
[----:B------:R-:W-:Y:S02]  /*77f0*/  FADD.FTZ R120, R187, R120 ;  /* 0x00000078bb787221 */ /* 0x000fe40000010000 */
[C---:B------:R-:W-:Y:S02]  /*7800*/  FMUL.FTZ R199, R35.reuse, R121 ;  /* 0x0000007923c77220 */ /* 0x040fe40000410000 */
[-C--:B------:R-:W-:Y:S02]  /*7810*/  FMUL.FTZ R198, R35, R120.reuse ;  /* 0x0000007823c67220 */ /* 0x080fe40000410000 */
[----:B------:R-:W-:Y:S01]  /*7820*/  FFMA.FTZ R199, R36, R120, -R199 ;  /* 0x0000007824c77223 */ /* 0x000fe200000108c7 */
[----:B------:R-:W-:Y:S01]  /*7830*/  HADD2.F32 R4, -RZ, R4.H0_H0 ;  /* 0x20000004ff047230 */ /* 0x000fe20000004100 */
[----:B0-----:R-:W-:Y:S02]  /*7840*/  FMUL.FTZ R120, R2, R201 ;  /* 0x000000c902787220 */ /* 0x001fe40000410000 */
[----:B-1----:R-:W-:-:S02]  /*7850*/  FMUL.FTZ R18, R200, R18 ;  /* 0x00000012c8127220 */ /* 0x002fc40000410000 */
[----:B------:R-:W-:Y:S02]  /*7860*/  FMUL.FTZ R17, R200, R17 ;  /* 0x00000011c8117220 */ /* 0x000fe40000410000 */
[----:B------:R-:W-:Y:S02]  /*7870*/  FFMA.FTZ R200, R36, R121, R198 ;  /* 0x0000007924c87223 */ /* 0x000fe400000100c6 */
[----:B------:R-:W-:Y:S01]  /*7880*/  FMUL.FTZ R121, R2, R3 ;  /* 0x0000000302797220 */ /* 0x000fe20000410000 */
[----:B------:R-:W-:Y:S01]  /*7890*/  HADD2.F32 R3, -RZ, R196.H0_H0 ;  /* 0x200000c4ff037230 */ /* 0x000fe20000004100 */
[C---:B--2---:R-:W-:Y:S02]  /*78a0*/  FMUL.FTZ R24, R203.reuse, R24 ;  /* 0x00000018cb187220 */ /* 0x044fe40000410000 */
[----:B------:R-:W-:Y:S01]  /*78b0*/  FMUL.FTZ R23, R203, R23 ;  /* 0x00000017cb177220 */ /* 0x000fe20000410000 */
[----:B------:R-:W-:Y:S01]  /*78c0*/  HADD2.F32 R203, -RZ, R122.H0_H0 ;  /* 0x2000007affcb7230 */ /* 0x000fe20000004100 */
[----:B------:R-:W-:-:S02]  /*78d0*/  FMUL.FTZ R2, R120, R37 ;  /* 0x0000002578027220 */ /* 0x000fc40000410000 */
[C---:B------:R-:W-:Y:S01]  /*78e0*/  FMUL.FTZ R196, R102.reuse, R4 ;  /* 0x0000000466c47220 */ /* 0x040fe20000410000 */
[----:B------:R0:W-:Y:S01]  /*78f0*/  STS.U16 [R190+0x1200], R197 ;  /* 0x001200c5be007388 */ /* 0x0001e20000000400 */
[C---:B------:R-:W-:Y:S02]  /*7900*/  FFMA.FTZ R198, R121.reuse, R38, R2 ;  /* 0x0000002679c67223 */ /* 0x040fe40000010002 */
[----:B------:R-:W-:Y:S01]  /*7910*/  FMUL.FTZ R2, R102, R3 ;  /* 0x0000000366027220 */ /* 0x000fe20000410000 */
[----:B------:R1:W-:Y:S01]  /*7920*/  STS.U16 [R189+0x1240], R192 ;  /* 0x001240c0bd007388 */ /* 0x0003e20000000400 */
[----:B------:R-:W-:Y:S02]  /*7930*/  FMUL.FTZ R201, R121, R37 ;  /* 0x0000002579c97220 */ /* 0x000fe40000410000 */
[C---:B0-----:R-:W-:Y:S02]  /*7940*/  FMUL.FTZ R190, R203.reuse, R2 ;  /* 0x00000002cbbe7220 */ /* 0x041fe40000410000 */
[----:B-1----:R-:W-:-:S04]  /*7950*/  FMUL.FTZ R189, R203, R196 ;  /* 0x000000c4cbbd7220 */ /* 0x002fc80000410000 */
[----:B------:R-:W-:Y:S02]  /*7960*/  FADD.FTZ R200, R189, R200 ;  /* 0x000000c8bdc87221 */ /* 0x000fe40000010000 */
[----:B------:R-:W-:Y:S02]  /*7970*/  FFMA.FTZ R201, R120, R38, -R201 ;  /* 0x0000002678c97223 */ /* 0x000fe400000108c9 */
[----:B------:R-:W-:Y:S02]  /*7980*/  FMUL.FTZ R197, R35, R198 ;  /* 0x000000c623c57220 */ /* 0x000fe40000410000 */
[----:B------:R-:W-:Y:S02]  /*7990*/  FADD.FTZ R199, R190, R199 ;  /* 0x000000c7bec77221 */ /* 0x000fe40000010000 */
[----:B------:R-:W-:Y:S02]  /*79a0*/  FMUL.FTZ R2, R33, R200 ;  /* 0x000000c821027220 */ /* 0x000fe40000410000 */
[----:B------:R-:W-:-:S02]  /*79b0*/  FFMA.FTZ R197, R36, R201, -R197 ;  /* 0x000000c924c57223 */ /* 0x000fc400000108c5 */
[----:B------:R-:W-:Y:S02]  /*79c0*/  FMUL.FTZ R203, R33, R199 ;  /* 0x000000c721cb7220 */ /* 0x000fe40000410000 */
[----:B------:R-:W-:Y:S02]  /*79d0*/  FMUL.FTZ R201, R35, R201 ;  /* 0x000000c923c97220 */ /* 0x000fe40000410000 */
[----:B------:R-:W-:Y:S01]  /*79e0*/  FFMA.FTZ R199, R34, R199, -R2 ;  /* 0x000000c722c77223 */ /* 0x000fe20000010802 */
[----:B------:R-:W-:Y:S01]  /*79f0*/  HADD2.F32 R2, -RZ, R191.H0_H0 ;  /* 0x200000bfff027230 */ /* 0x000fe20000004100 */
[----:B------:R-:W-:Y:S01]  /*7a00*/  FFMA.FTZ R201, R36, R198, R201 ;  /* 0x000000c624c97223 */ /* 0x000fe200000100c9 */
[----:B------:R-:W-:Y:S02]  /*7a10*/  HADD2.F32 R0, -RZ, R0.H0_H0 ;  /* 0x20000000ff007230 */ /* 0x000fe40000004100 */
[----:B------:R-:W-:Y:S01]  /*7a20*/  HADD2.F32 R198, -RZ, R119.H0_H0 ;  /* 0x20000077ffc67230 */ /* 0x000fe20000004100 */
[----:B------:R-:W-:-:S02]  /*7a30*/  FMUL.FTZ R191, R101, R2 ;  /* 0x0000000265bf7220 */ /* 0x000fc40000410000 */
[----:B------:R-:W-:Y:S02]  /*7a40*/  FFMA.FTZ R200, R34, R200, R203 ;  /* 0x000000c822c87223 */ /* 0x000fe400000100cb */
[----:B------:R-:W-:Y:S02]  /*7a50*/  FMUL.FTZ R192, R101, R0 ;  /* 0x0000000065c07220 */ /* 0x000fe40000410000 */
[C---:B------:R-:W-:Y:S02]  /*7a60*/  FMUL.FTZ R191, R198.reuse, R191 ;  /* 0x000000bfc6bf7220 */ /* 0x040fe40000410000 */
[----:B------:R-:W-:Y:S02]  /*7a70*/  FMUL.FTZ R196, R33, R201 ;  /* 0x000000c921c47220 */ /* 0x000fe40000410000 */
[----:B------:R-:W-:Y:S02]  /*7a80*/  FMUL.FTZ R192, R198, R192 ;  /* 0x000000c0c6c07220 */ /* 0x000fe40000410000 */
[----:B------:R-:W-:Y:S01]  /*7a90*/  FADD.FTZ R200, R191, R200 ;  /* 0x000000c8bfc87221 */ /* 0x000fe20000010000 */
[----:B------:R0:W-:Y:S01]  /*7aa0*/  STS.U16 [R129+0x1280], R130 ;  /* 0x0012808281007388 */ /* 0x0001e20000000400 */
[----:B------:R-:W-:-:S02]  /*7ab0*/  FFMA.FTZ R196, R34, R197, -R196 ;  /* 0x000000c522c47223 */ /* 0x000fc400000108c4 */
[----:B------:R-:W-:Y:S02]  /*7ac0*/  FMUL.FTZ R197, R33, R197 ;  /* 0x000000c521c57220 */ /* 0x000fe40000410000 */
[----:B------:R-:W-:Y:S02]  /*7ad0*/  FADD.FTZ R199, R192, R199 ;  /* 0x000000c7c0c77221 */ /* 0x000fe40000010000 */
[----:B------:R-:W-:Y:S02]  /*7ae0*/  FFMA.FTZ R197, R34, R201, R197 ;  /* 0x000000c922c57223 */ /* 0x000fe400000100c5 */
[----:B0-----:R-:W-:-:S04]  /*7af0*/  FMUL.FTZ R129, R31, R200 ;  /* 0x000000c81f817220 */ /* 0x001fc80000410000 */
[-C--:B------:R-:W-:Y:S01]  /*7b00*/  FFMA.FTZ R201, R32, R199.reuse, -R129 ;  /* 0x000000c720c97223 */ /* 0x080fe20000010881 */
[----:B------:R-:W-:Y:S02]  /*7b10*/  HADD2.F32 R129, -RZ, R194.H0_H0 ;  /* 0x200000c2ff817230 */ /* 0x000fe40000004100 */
[----:B------:R-:W-:Y:S01]  /*7b20*/  HADD2.F32 R130, -RZ, R193.H0_H0 ;  /* 0x200000c1ff827230 */ /* 0x000fe20000004100 */
[----:B------:R-:W-:Y:S01]  /*7b30*/  FMUL.FTZ R203, R31, R199 ;  /* 0x000000c71fcb7220 */ /* 0x000fe20000410000 */
[----:B------:R-:W-:Y:S01]  /*7b40*/  HADD2.F32 R198, -RZ, R118.H0_H0 ;  /* 0x20000076ffc67230 */ /* 0x000fe20000004100 */
[C---:B------:R-:W-:Y:S02]  /*7b50*/  FMUL.FTZ R193, R100.reuse, R129 ;  /* 0x0000008164c17220 */ /* 0x040fe40000410000 */
[----:B------:R-:W-:Y:S02]  /*7b60*/  FMUL.FTZ R194, R100, R130 ;  /* 0x0000008264c27220 */ /* 0x000fe40000410000 */
[----:B------:R-:W-:-:S02]  /*7b70*/  FFMA.FTZ R200, R32, R200, R203 ;  /* 0x000000c820c87223 */ /* 0x000fc400000100cb */
[C---:B------:R-:W-:Y:S02]  /*7b80*/  FMUL.FTZ R193, R198.reuse, R193 ;  /* 0x000000c1c6c17220 */ /* 0x040fe40000410000 */
[----:B------:R-:W-:Y:S02]  /*7b90*/  FMUL.FTZ R194, R198, R194 ;  /* 0x000000c2c6c27220 */ /* 0x000fe40000410000 */
[----:B------:R-:W-:Y:S01]  /*7ba0*/  FADD.FTZ R200, R193, R200 ;  /* 0x000000c8c1c87221 */ /* 0x000fe20000010000 */
[----:B------:R0:W-:Y:S01]  /*7bb0*/  STS.U16 [R131+0x12c0], R132 ;  /* 0x0012c08483007388 */ /* 0x0001e20000000400 */
[----:B------:R-:W-:Y:S02]  /*7bc0*/  FADD.FTZ R201, R194, R201 ;  /* 0x000000c9c2c97221 */ /* 0x000fe40000010000 */
[----:B------:R-:W-:Y:S02]  /*7bd0*/  FMUL.FTZ R199, R31, R197 ;  /* 0x000000c51fc77220 */ /* 0x000fe40000410000 */
[----:B------:R-:W-:-:S02]  /*7be0*/  FMUL.FTZ R203, R29, R201 ;  /* 0x000000c91dcb7220 */ /* 0x000fc40000410000 */
[----:B0-----:R-:W-:Y:S02]  /*7bf0*/  FMUL.FTZ R131, R29, R200 ;  /* 0x000000c81d837220 */ /* 0x001fe40000410000 */
[-C--:B------:R-:W-:Y:S02]  /*7c00*/  FFMA.FTZ R199, R32, R196.reuse, -R199 ;  /* 0x000000c420c77223 */ /* 0x080fe400000108c7 */
[----:B------:R-:W-:Y:S01]  /*7c10*/  FFMA.FTZ R201, R30, R201, -R131 ;  /* 0x000000c91ec97223 */ /* 0x000fe20000010883 */
[----:B------:R-:W-:Y:S01]  /*7c20*/  HADD2.F32 R131, -RZ, R195.H0_H0 ;  /* 0x200000c3ff837230 */ /* 0x000fe20000004100 */
[----:B------:R-:W-:Y:S01]  /*7c30*/  FMUL.FTZ R196, R31, R196 ;  /* 0x000000c41fc47220 */ /* 0x000fe20000410000 */
[----:B------:R-:W-:Y:S02]  /*7c40*/  HADD2.F32 R132, -RZ, R184.H0_H0 ;  /* 0x200000b8ff847230 */ /* 0x000fe40000004100 */
[----:B------:R-:W-:Y:S01]  /*7c50*/  HADD2.F32 R198, -RZ, R117.H0_H0 ;  /* 0x20000075ffc67230 */ /* 0x000fe20000004100 */
[----:B------:R-:W-:-:S02]  /*7c60*/  FMUL.FTZ R195, R99, R131 ;  /* 0x0000008363c37220 */ /* 0x000fc40000410000 */
[----:B------:R-:W-:Y:S02]  /*7c70*/  FFMA.FTZ R197, R32, R197, R196 ;  /* 0x000000c520c57223 */ /* 0x000fe400000100c4 */
[----:B------:R-:W-:Y:S02]  /*7c80*/  FMUL.FTZ R196, R99, R132 ;  /* 0x0000008463c47220 */ /* 0x000fe40000410000 */
[----:B------:R-:W-:Y:S02]  /*7c90*/  FFMA.FTZ R200, R30, R200, R203 ;  /* 0x000000c81ec87223 */ /* 0x000fe400000100cb */
[C---:B------:R-:W-:Y:S02]  /*7ca0*/  FMUL.FTZ R195, R198.reuse, R195 ;  /* 0x000000c3c6c37220 */ /* 0x040fe40000410000 */
[----:B------:R-:W-:Y:S02]  /*7cb0*/  FMUL.FTZ R184, R29, R197 ;  /* 0x000000c51db87220 */ /* 0x000fe40000410000 */
[----:B------:R-:W-:-:S02]  /*7cc0*/  FMUL.FTZ R196, R198, R196 ;  /* 0x000000c4c6c47220 */ /* 0x000fc40000410000 */
[----:B------:R-:W-:Y:S02]  /*7cd0*/  FADD.FTZ R200, R195, R200 ;  /* 0x000000c8c3c87221 */ /* 0x000fe40000010000 */
[-C--:B------:R-:W-:Y:S01]  /*7ce0*/  FFMA.FTZ R184, R30, R199.reuse, -R184 ;  /* 0x000000c71eb87223 */ /* 0x080fe200000108b8 */
[----:B------:R0:W-:Y:S01]  /*7cf0*/  STS.U16 [R133+0x1300], R134 ;  /* 0x0013008685007388 */ /* 0x0001e20000000400 */
[----:B------:R-:W-:Y:S02]  /*7d00*/  FMUL.FTZ R199, R29, R199 ;  /* 0x000000c71dc77220 */ /* 0x000fe40000410000 */
[----:B------:R-:W-:Y:S02]  /*7d10*/  FADD.FTZ R201, R196, R201 ;  /* 0x000000c9c4c97221 */ /* 0x000fe40000010000 */
[----:B------:R-:W-:Y:S02]  /*7d20*/  FFMA.FTZ R199, R30, R197, R199 ;  /* 0x000000c51ec77223 */ /* 0x000fe400000100c7 */
[----:B------:R-:W-:-:S02]  /*7d30*/  FMUL.FTZ R197, R27, R201 ;  /* 0x000000c91bc57220 */ /* 0x000fc40000410000 */
[----:B0-----:R-:W-:-:S04]  /*7d40*/  FMUL.FTZ R133, R27, R200 ;  /* 0x000000c81b857220 */ /* 0x001fc80000410000 */
[C---:B------:R-:W-:Y:S01]  /*7d50*/  FFMA.FTZ R201, R28.reuse, R201, -R133 ;  /* 0x000000c91cc97223 */ /* 0x040fe20000010885 */
[----:B------:R-:W-:Y:S01]  /*7d60*/  HADD2.F32 R133, -RZ, R183.H0_H0 ;  /* 0x200000b7ff857230 */ /* 0x000fe20000004100 */
[----:B------:R-:W-:Y:S01]  /*7d70*/  FFMA.FTZ R200, R28, R200, R197 ;  /* 0x000000c81cc87223 */ /* 0x000fe200000100c5 */
[----:B------:R-:W-:Y:S02]  /*7d80*/  HADD2.F32 R134, -RZ, R182.H0_H0 ;  /* 0x200000b6ff867230 */ /* 0x000fe40000004100 */
[----:B------:R-:W-:Y:S01]  /*7d90*/  HADD2.F32 R182, -RZ, R116.H0_H0 ;  /* 0x20000074ffb67230 */ /* 0x000fe20000004100 */
[C---:B------:R-:W-:Y:S02]  /*7da0*/  FMUL.FTZ R197, R98.reuse, R133 ;  /* 0x0000008562c57220 */ /* 0x040fe40000410000 */
[----:B------:R-:W-:Y:S02]  /*7db0*/  FMUL.FTZ R198, R98, R134 ;  /* 0x0000008662c67220 */ /* 0x000fe40000410000 */
[----:B------:R-:W-:-:S02]  /*7dc0*/  FMUL.FTZ R197, R182, R197 ;  /* 0x000000c5b6c57220 */ /* 0x000fc40000410000 */
[-C--:B------:R-:W-:Y:S02]  /*7dd0*/  FMUL.FTZ R183, R27, R199.reuse ;  /* 0x000000c71bb77220 */ /* 0x080fe40000410000 */
[----:B------:R-:W-:Y:S02]  /*7de0*/  FMUL.FTZ R198, R182, R198 ;  /* 0x000000c6b6c67220 */ /* 0x000fe40000410000 */
[----:B------:R-:W-:Y:S02]  /*7df0*/  FADD.FTZ R200, R197, R200 ;  /* 0x000000c8c5c87221 */ /* 0x000fe40000010000 */
[-C--:B------:R-:W-:Y:S01]  /*7e00*/  FFMA.FTZ R183, R28, R184.reuse, -R183 ;  /* 0x000000b81cb77223 */ /* 0x080fe200000108b7 */
[----:B------:R0:W-:Y:S01]  /*7e10*/  STS.U16 [R135+0x1340], R136 ;  /* 0x0013408887007388 */ /* 0x0001e20000000400 */
[----:B------:R-:W-:Y:S02]  /*7e20*/  FMUL.FTZ R184, R27, R184 ;  /* 0x000000b81bb87220 */ /* 0x000fe40000410000 */
[----:B------:R-:W-:Y:S01]  /*7e30*/  FADD.FTZ R201, R198, R201 ;  /* 0x000000c9c6c97221 */ /* 0x000fe20000010000 */
[----:B------:R-:W1:Y:S01]  /*7e40*/  MUFU.EX2 R202, R202 ;  /* 0x000000ca00ca7308 */ /* 0x000e620000000800 */
[----:B------:R-:W-:-:S02]  /*7e50*/  FFMA.FTZ R184, R28, R199, R184 ;  /* 0x000000c71cb87223 */ /* 0x000fc400000100b8 */
[C---:B------:R-:W-:Y:S02]  /*7e60*/  FMUL.FTZ R199, R25.reuse, R201 ;  /* 0x000000c919c77220 */ /* 0x040fe40000410000 */
        /* <DEDUP_REMOVED lines=9> */
[C---:B-1----:R-:W-:Y:S02]  /*7f00*/  FMUL.FTZ R22, R202.reuse, R22 ;  /* 0x00000016ca167220 */ /* 0x042fe40000410000 */
[----:B------:R-:W-:Y:S02]  /*7f10*/  FMUL.FTZ R21, R202, R21 ;  /* 0x00000015ca157220 */ /* 0x000fe40000410000 */
[----:B------:R-:W0:Y:S01]  /*7f20*/  MUFU.SIN R202, R204 ;  /* 0x000000cc00ca7308 */ /* 0x000e220000000400 */
[----:B------:R-:W-:Y:S02]  /*7f30*/  FMUL.FTZ R200, R181, R200 ;  /* 0x000000c8b5c87220 */ /* 0x000fe40000410000 */
[----:B------:R-:W-:Y:S01]  /*7f40*/  FADD.FTZ R182, R199, R182 ;  /* 0x000000b6c7b67221 */ /* 0x000fe20000010000 */
[----:B------:R1:W-:Y:S01]  /*7f50*/  STS.U16 [R137+0x1380], R138 ;  /* 0x0013808a89007388 */ /* 0x0003e20000000400 */
[----:B------:R-:W-:Y:S02]  /*7f60*/  FADD.FTZ R201, R200, R201 ;  /* 0x000000c9c8c97221 */ /* 0x000fe40000010000 */
[----:B------:R-:W-:-:S02]  /*7f70*/  FMUL.FTZ R180, R25, R184 ;  /* 0x000000b819b47220 */ /* 0x000fc40000410000 */
[----:B-1----:R-:W-:Y:S02]  /*7f80*/  FMUL.FTZ R137, R23, R182 ;  /* 0x000000b617897220 */ /* 0x002fe40000410000 */
[----:B------:R-:W-:Y:S02]  /*7f90*/  FFMA.FTZ R180, R26, R183, -R180 ;  /* 0x000000b71ab47223 */ /* 0x000fe400000108b4 */
[----:B------:R-:W-:Y:S01]  /*7fa0*/  FFMA.FTZ R181, R24, R201, -R137 ;  /* 0x000000c918b57223 */ /* 0x000fe20000010889 */
[----:B------:R-:W-:Y:S01]  /*7fb0*/  HADD2.F32 R137, -RZ, R179.H0_H0 ;  /* 0x200000b3ff897230 */ /* 0x000fe20000004100 */
[----:B------:R-:W-:Y:S01]  /*7fc0*/  FMUL.FTZ R183, R25, R183 ;  /* 0x000000b719b77220 */ /* 0x000fe20000410000 */
[----:B------:R-:W-:Y:S01]  /*7fd0*/  HADD2.F32 R138, -RZ, R178.H0_H0 ;  /* 0x200000b2ff8a7230 */ /* 0x000fe20000004100 */
[----:B------:R-:W-:Y:S01]  /*7fe0*/  FMUL.FTZ R203, R23, R201 ;  /* 0x000000c917cb7220 */ /* 0x000fe20000410000 */
[----:B------:R-:W-:Y:S01]  /*7ff0*/  HADD2.F32 R178, -RZ, R114.H0_H0 ;  /* 0x20000072ffb27230 */ /* 0x000fe20000004100 */
[----:B------:R-:W-:-:S02]  /*8000*/  FMUL.FTZ R201, R96, R137 ;  /* 0x0000008960c97220 */ /* 0x000fc40000410000 */
[----:B------:R-:W-:Y:S02]  /*8010*/  FFMA.FTZ R183, R26, R184, R183 ;  /* 0x000000b81ab77223 */ /* 0x000fe400000100b7 */
[----:B0-----:R-:W-:Y:S02]  /*8020*/  FMUL.FTZ R9, R9, R202 ;  /* 0x000000ca09097220 */ /* 0x001fe40000410000 */
[----:B------:R-:W-:Y:S02]  /*8030*/  FMUL.FTZ R202, R96, R138 ;  /* 0x0000008a60ca7220 */ /* 0x000fe40000410000 */
[----:B------:R-:W-:Y:S02]  /*8040*/  FFMA.FTZ R182, R24, R182, R203 ;  /* 0x000000b618b67223 */ /* 0x000fe400000100cb */
[----:B------:R-:W-:Y:S02]  /*8050*/  FMUL.FTZ R201, R178, R201 ;  /* 0x000000c9b2c97220 */ /* 0x000fe40000410000 */
[----:B------:R-:W-:-:S02]  /*8060*/  FMUL.FTZ R179, R23, R183 ;  /* 0x000000b717b37220 */ /* 0x000fc40000410000 */
[----:B------:R-:W-:Y:S02]  /*8070*/  FMUL.FTZ R202, R178, R202 ;  /* 0x000000cab2ca7220 */ /* 0x000fe40000410000 */
[----:B------:R-:W-:Y:S02]  /*8080*/  FADD.FTZ R182, R201, R182 ;  /* 0x000000b6c9b67221 */ /* 0x000fe40000010000 */
[-C--:B------:R-:W-:Y:S01]  /*8090*/  FFMA.FTZ R179, R24, R180.reuse, -R179 ;  /* 0x000000b418b37223 */ /* 0x080fe200000108b3 */
[----:B------:R0:W-:Y:S01]  /*80a0*/  STS.U16 [R139+0x13c0], R140 ;  /* 0x0013c08c8b007388 */ /* 0x0001e20000000400 */
[----:B------:R-:W-:Y:S02]  /*80b0*/  FMUL.FTZ R180, R23, R180 ;  /* 0x000000b417b47220 */ /* 0x000fe40000410000 */
[----:B------:R-:W-:Y:S02]  /*80c0*/  FADD.FTZ R181, R202, R181 ;  /* 0x000000b5cab57221 */ /* 0x000fe40000010000 */
[----:B------:R-:W-:-:S02]  /*80d0*/  FFMA.FTZ R180, R24, R183, R180 ;  /* 0x000000b718b47223 */ /* 0x000fc400000100b4 */
[C---:B------:R-:W-:Y:S02]  /*80e0*/  FMUL.FTZ R183, R21.reuse, R181 ;  /* 0x000000b515b77220 */ /* 0x040fe40000410000 */
[----:B0-----:R-:W-:-:S04]  /*80f0*/  FMUL.FTZ R139, R21, R182 ;  /* 0x000000b6158b7220 */ /* 0x001fc80000410000 */
[C---:B------:R-:W-:Y:S01]  /*8100*/  FFMA.FTZ R181, R22.reuse, R181, -R139 ;  /* 0x000000b516b57223 */ /* 0x040fe2000001088b */
[----:B------:R-:W-:Y:S02]  /*8110*/  HADD2.F32 R139, -RZ, R177.H0_H0 ;  /* 0x200000b1ff8b7230 */ /* 0x000fe40000004100 */
[----:B------:R-:W-:Y:S02]  /*8120*/  HADD2.F32 R140, -RZ, R176.H0_H0 ;  /* 0x200000b0ff8c7230 */ /* 0x000fe40000004100 */
        /* <DEDUP_REMOVED lines=8> */
[----:B------:R-:W-:-:S04]  /*81b0*/  FADD.FTZ R181, R204, R181 ;  /* 0x000000b5ccb57221 */ /* 0x000fc80000010000 */
[C---:B------:R-:W-:Y:S02]  /*81c0*/  FMUL.FTZ R177, R19.reuse, R181 ;  /* 0x000000b513b17220 */ /* 0x040fe40000410000 */
[----:B0-----:R-:W-:-:S04]  /*81d0*/  FMUL.FTZ R141, R19, R182 ;  /* 0x000000b6138d7220 */ /* 0x001fc80000410000 */
[----:B------:R-:W-:Y:S01]  /*81e0*/  FFMA.FTZ R181, R20, R181, -R141 ;  /* 0x000000b514b57223 */ /* 0x000fe2000001088d */
        /* <DEDUP_REMOVED lines=11> */
[CC--:B------:R-:W-:Y:S02]  /*82a0*/  FMUL.FTZ R177, R17.reuse, R181.reuse ;  /* 0x000000b511b17220 */ /* 0x0c0fe40000410000 */
[----:B0-----:R-:W-:Y:S02]  /*82b0*/  FMUL.FTZ R143, R17, R182 ;  /* 0x000000b6118f7220 */ /* 0x001fe40000410000 */
[----:B------:R-:W-:Y:S02]  /*82c0*/  FMUL.FTZ R176, R21, R180 ;  /* 0x000000b415b07220 */ /* 0x000fe40000410000 */
[----:B------:R-:W-:Y:S01]  /*82d0*/  FFMA.FTZ R181, R18, R181, -R143 ;  /* 0x000000b512b57223 */ /* 0x000fe2000001088f */
[----:B------:R-:W-:Y:S02]  /*82e0*/  HADD2.F32 R143, -RZ, R173.H0_H0 ;  /* 0x200000adff8f7230 */ /* 0x000fe40000004100 */
[----:B------:R-:W-:Y:S01]  /*82f0*/  HADD2.F32 R144, -RZ, R172.H0_H0 ;  /* 0x200000acff907230 */ /* 0x000fe20000004100 */
[----:B------:R-:W-:Y:S01]  /*8300*/  FFMA.FTZ R176, R22, R179, -R176 ;  /* 0x000000b316b07223 */ /* 0x000fe200000108b0 */
[----:B------:R-:W-:Y:S01]  /*8310*/  HADD2.F32 R173, -RZ, R109.H0_H0 ;  /* 0x2000006dffad7230 */ /* 0x000fe20000004100 */
[----:B------:R-:W-:-:S02]  /*8320*/  FMUL.FTZ R207, R93, R143 ;  /* 0x0000008f5dcf7220 */ /* 0x000fc40000410000 */
[----:B------:R-:W-:Y:S02]  /*8330*/  FMUL.FTZ R179, R21, R179 ;  /* 0x000000b315b37220 */ /* 0x000fe40000410000 */
[----:B------:R-:W-:Y:S02]  /*8340*/  FMUL.FTZ R208, R93, R144 ;  /* 0x000000905dd07220 */ /* 0x000fe40000410000 */
[----:B------:R-:W-:Y:S02]  /*8350*/  FFMA.FTZ R182, R18, R182, R177 ;  /* 0x000000b612b67223 */ /* 0x000fe400000100b1 */
[C---:B------:R-:W-:Y:S02]  /*8360*/  FMUL.FTZ R207, R173.reuse, R207 ;  /* 0x000000cfadcf7220 */ /* 0x040fe40000410000 */
[----:B------:R-:W-:Y:S02]  /*8370*/  FFMA.FTZ R179, R22, R180, R179 ;  /* 0x000000b416b37223 */ /* 0x000fe400000100b3 */
[----:B------:R-:W-:-:S02]  /*8380*/  FMUL.FTZ R208, R173, R208 ;  /* 0x000000d0add07220 */ /* 0x000fc40000410000 */
[----:B------:R-:W-:Y:S02]  /*8390*/  FADD.FTZ R182, R207, R182 ;  /* 0x000000b6cfb67221 */ /* 0x000fe40000010000 */
[C---:B------:R-:W-:Y:S01]  /*83a0*/  FMUL.FTZ R175, R19.reuse, R179 ;  /* 0x000000b313af7220 */ /* 0x040fe20000410000 */
[----:B------:R0:W-:Y:S01]  /*83b0*/  STS.U16 [R145+0x1480], R146 ;  /* 0x0014809291007388 */ /* 0x0001e20000000400 */
[----:B------:R-:W-:Y:S02]  /*83c0*/  FADD.FTZ R181, R208, R181 ;  /* 0x000000b5d0b57221 */ /* 0x000fe40000010000 */
[-C--:B------:R-:W-:Y:S02]  /*83d0*/  FFMA.FTZ R175, R20, R176.reuse, -R175 ;  /* 0x000000b014af7223 */ /* 0x080fe400000108af */
[----:B------:R-:W-:Y:S02]  /*83e0*/  FMUL.FTZ R176, R19, R176 ;  /* 0x000000b013b07220 */ /* 0x000fe40000410000 */
[----:B------:R-:W-:-:S02]  /*83f0*/  FMUL.FTZ R173, R15, R181 ;  /* 0x000000b50fad7220 */ /* 0x000fc40000410000 */
[----:B0-----:R-:W-:Y:S02]  /*8400*/  FMUL.FTZ R145, R15, R182 ;  /* 0x000000b60f917220 */ /* 0x001fe40000410000 */
[----:B------:R-:W-:Y:S02]  /*8410*/  FFMA.FTZ R176, R20, R179, R176 ;  /* 0x000000b314b07223 */ /* 0x000fe400000100b0 */
[----:B------:R-:W-:Y:S01]  /*8420*/  FFMA.FTZ R181, R16, R181, -R145 ;  /* 0x000000b510b57223 */ /* 0x000fe20000010891 */
[----:B------:R-:W-:Y:S02]  /*8430*/  HADD2.F32 R145, -RZ, R171.H0_H0 ;  /* 0x200000abff917230 */ /* 0x000fe40000004100 */
[----:B------:R-:W-:Y:S01]  /*8440*/  HADD2.F32 R146, -RZ, R170.H0_H0 ;  /* 0x200000aaff927230 */ /* 0x000fe20000004100 */
[----:B------:R-:W-:Y:S01]  /*8450*/  FMUL.FTZ R172, R17, R176 ;  /* 0x000000b011ac7220 */ /* 0x000fe20000410000 */
[----:B------:R-:W-:Y:S01]  /*8460*/  HADD2.F32 R170, -RZ, R108.H0_H0 ;  /* 0x2000006cffaa7230 */ /* 0x000fe20000004100 */
[----:B------:R-:W-:-:S02]  /*8470*/  FMUL.FTZ R209, R92, R145 ;  /* 0x000000915cd17220 */ /* 0x000fc40000410000 */
[----:B------:R-:W-:Y:S02]  /*8480*/  FMUL.FTZ R210, R92, R146 ;  /* 0x000000925cd27220 */ /* 0x000fe40000410000 */
[----:B------:R-:W-:Y:S02]  /*8490*/  FFMA.FTZ R172, R18, R175, -R172 ;  /* 0x000000af12ac7223 */ /* 0x000fe400000108ac */
[----:B------:R-:W-:Y:S02]  /*84a0*/  FFMA.FTZ R182, R16, R182, R173 ;  /* 0x000000b610b67223 */ /* 0x000fe400000100ad */
[C---:B------:R-:W-:Y:S02]  /*84b0*/  FMUL.FTZ R209, R170.reuse, R209 ;  /* 0x000000d1aad17220 */ /* 0x040fe40000410000 */
[----:B------:R-:W-:Y:S02]  /*84c0*/  FMUL.FTZ R175, R17, R175 ;  /* 0x000000af11af7220 */ /* 0x000fe40000410000 */
[----:B------:R-:W-:-:S02]  /*84d0*/  FMUL.FTZ R210, R170, R210 ;  /* 0x000000d2aad27220 */ /* 0x000fc40000410000 */
[----:B------:R-:W-:Y:S02]  /*84e0*/  FADD.FTZ R182, R209, R182 ;  /* 0x000000b6d1b67221 */ /* 0x000fe40000010000 */
[----:B------:R-:W-:Y:S01]  /*84f0*/  FFMA.FTZ R175, R18, R176, R175 ;  /* 0x000000b012af7223 */ /* 0x000fe200000100af */
[----:B------:R0:W-:Y:S01]  /*8500*/  STS.U16 [R147+0x14c0], R148 ;  /* 0x0014c09493007388 */ /* 0x0001e20000000400 */
[----:B------:R-:W-:Y:S02]  /*8510*/  FADD.FTZ R181, R210, R181 ;  /* 0x000000b5d2b57221 */ /* 0x000fe40000010000 */
[----:B------:R-:W-:Y:S02]  /*8520*/  FMUL.FTZ R171, R15, R175 ;  /* 0x000000af0fab7220 */ /* 0x000fe40000410000 */
[C---:B------:R-:W-:Y:S02]  /*8530*/  FMUL.FTZ R173, R13.reuse, R181 ;  /* 0x000000b50dad7220 */ /* 0x040fe40000410000 */
[----:B0-----:R-:W-:-:S02]  /*8540*/  FMUL.FTZ R147, R13, R182 ;  /* 0x000000b60d937220 */ /* 0x001fc40000410000 */
[-C--:B------:R-:W-:Y:S02]  /*8550*/  FFMA.FTZ R171, R16, R172.reuse, -R171 ;  /* 0x000000ac10ab7223 */ /* 0x080fe400000108ab */
[----:B------:R-:W-:Y:S01]  /*8560*/  FFMA.FTZ R181, R14, R181, -R147 ;  /* 0x000000b50eb57223 */ /* 0x000fe20000010893 */
[----:B------:R-:W-:Y:S01]  /*8570*/  HADD2.F32 R147, -RZ, R169.H0_H0 ;  /* 0x200000a9ff937230 */ /* 0x000fe20000004100 */
[----:B------:R-:W-:Y:S01]  /*8580*/  FMUL.FTZ R172, R15, R172 ;  /* 0x000000ac0fac7220 */ /* 0x000fe20000410000 */
[----:B------:R-:W-:Y:S02]  /*8590*/  HADD2.F32 R148, -RZ, R167.H0_H0 ;  /* 0x200000a7ff947230 */ /* 0x000fe40000004100 */
[----:B------:R-:W-:Y:S01]  /*85a0*/  HADD2.F32 R169, -RZ, R107.H0_H0 ;  /* 0x2000006bffa97230 */ /* 0x000fe20000004100 */
[----:B------:R-:W-:Y:S02]  /*85b0*/  FFMA.FTZ R172, R16, R175, R172 ;  /* 0x000000af10ac7223 */ /* 0x000fe400000100ac */
[----:B------:R-:W-:-:S02]  /*85c0*/  FMUL.FTZ R211, R91, R147 ;  /* 0x000000935bd37220 */ /* 0x000fc40000410000 */
[----:B------:R-:W-:Y:S02]  /*85d0*/  FMUL.FTZ R212, R91, R148 ;  /* 0x000000945bd47220 */ /* 0x000fe40000410000 */
[C---:B------:R-:W-:Y:S02]  /*85e0*/  FFMA.FTZ R182, R14.reuse, R182, R173 ;  /* 0x000000b60eb67223 */ /* 0x040fe400000100ad */
[----:B------:R-:W-:Y:S02]  /*85f0*/  FMUL.FTZ R167, R13, R172 ;  /* 0x000000ac0da77220 */ /* 0x000fe40000410000 */
[C---:B------:R-:W-:Y:S02]  /*8600*/  FMUL.FTZ R211, R169.reuse, R211 ;  /* 0x000000d3a9d37220 */ /* 0x040fe40000410000 */
[----:B------:R-:W-:Y:S02]  /*8610*/  FMUL.FTZ R212, R169, R212 ;  /* 0x000000d4a9d47220 */ /* 0x000fe40000410000 */
[----:B------:R-:W-:-:S02]  /*8620*/  FFMA.FTZ R167, R14, R171, -R167 ;  /* 0x000000ab0ea77223 */ /* 0x000fc400000108a7 */
[----:B------:R-:W-:Y:S02]  /*8630*/  FADD.FTZ R182, R211, R182 ;  /* 0x000000b6d3b67221 */ /* 0x000fe40000010000 */
[----:B------:R-:W-:Y:S01]  /*8640*/  FMUL.FTZ R171, R13, R171 ;  /* 0x000000ab0dab7220 */ /* 0x000fe20000410000 */
[----:B------:R0:W-:Y:S01]  /*8650*/  STS.U16 [R60+0x1500], R63 ;  /* 0x0015003f3c007388 */ /* 0x0001e20000000400 */
[----:B------:R-:W-:Y:S02]  /*8660*/  FADD.FTZ R181, R212, R181 ;  /* 0x000000b5d4b57221 */ /* 0x000fe40000010000 */
[----:B------:R-:W-:Y:S01]  /*8670*/  FFMA.FTZ R171, R14, R172, R171 ;  /* 0x000000ac0eab7223 */ /* 0x000fe200000100ab */
[----:B------:R-:W-:Y:S01]  /*8680*/  HADD2.F32 R149, -RZ, R149.H0_H0 ;  /* 0x20000095ff957230 */ /* 0x000fe20000004100 */
[C---:B0-----:R-:W-:Y:S02]  /*8690*/  FMUL.FTZ R60, R11.reuse, R182 ;  /* 0x000000b60b3c7220 */ /* 0x041fe40000410000 */
[----:B------:R-:W-:-:S02]  /*86a0*/  FMUL.FTZ R63, R11, R181 ;  /* 0x000000b50b3f7220 */ /* 0x000fc40000410000 */
[----:B------:R-:W-:Y:S02]  /*86b0*/  FFMA.FTZ R181, R12, R181, -R60 ;  /* 0x000000b50cb57223 */ /* 0x000fe4000001083c */
[C---:B------:R-:W-:Y:S01]  /*86c0*/  FMUL.FTZ R60, R11.reuse, R171 ;  /* 0x000000ab0b3c7220 */ /* 0x040fe20000410000 */
[----:B------:R-:W-:Y:S01]  /*86d0*/  ISETP.NE.AND P1, PT, R128, RZ, PT ;  /* 0x000000ff8000720c */ /* 0x000fe20003f25270 */
[C---:B------:R-:W-:Y:S01]  /*86e0*/  FFMA.FTZ R182, R12.reuse, R182, R63 ;  /* 0x000000b60cb67223 */ /* 0x040fe2000001003f */
[----:B------:R-:W-:Y:S01]  /*86f0*/  HADD2.F32 R150, -RZ, R150.H0_H0 ;  /* 0x20000096ff967230 */ /* 0x000fe20000004100 */
[-C--:B------:R-:W-:Y:S01]  /*8700*/  FFMA.FTZ R60, R12, R167.reuse, -R60 ;  /* 0x000000a70c3c7223 */ /* 0x080fe2000001083c */
[----:B------:R-:W-:Y:S01]  /*8710*/  HADD2.F32 R63, -RZ, R106.H0_H0 ;  /* 0x2000006aff3f7230 */ /* 0x000fe20000004100 */
[----:B------:R-:W-:Y:S02]  /*8720*/  FMUL.FTZ R167, R11, R167 ;  /* 0x000000a70ba77220 */ /* 0x000fe40000410000 */
[C---:B------:R-:W-:Y:S01]  /*8730*/  FMUL.FTZ R213, R90.reuse, R149 ;  /* 0x000000955ad57220 */ /* 0x040fe20000410000 */
[----:B------:R0:W-:Y:S01]  /*8740*/  STS.U16 [R61+0x1540], R62 ;  /* 0x0015403e3d007388 */ /* 0x0001e20000000400 */
[----:B------:R-:W-:-:S02]  /*8750*/  FMUL.FTZ R214, R90, R150 ;  /* 0x000000965ad67220 */ /* 0x000fc40000410000 */
[C---:B------:R-:W-:Y:S01]  /*8760*/  FMUL.FTZ R213, R63.reuse, R213 ;  /* 0x000000d53fd57220 */ /* 0x040fe20000410000 */
[----:B------:R-:W-:Y:S01]  /*8770*/  STS.U16 [R66+0x1580], R161 ;  /* 0x001580a142007388 */ /* 0x000fe20000000400 */
[----:B------:R-:W-:-:S03]  /*8780*/  FMUL.FTZ R214, R63, R214 ;  /* 0x000000d63fd67220 */ /* 0x000fc60000410000 */
[----:B------:R-:W-:Y:S01]  /*8790*/  STS.U16 [R68+0x15c0], R157 ;  /* 0x0015c09d44007388 */ /* 0x000fe20000000400 */
[----:B0-----:R-:W-:Y:S01]  /*87a0*/  FFMA.FTZ R61, R12, R171, R167 ;  /* 0x000000ab0c3d7223 */ /* 0x001fe200000100a7 */
[----:B------:R-:W-:Y:S02]  /*87b0*/  MOV R167, UR31 ;  /* 0x0000001f00a77c02 */ /* 0x000fe40008000f00 */
[----:B------:R-:W-:Y:S01]  /*87c0*/  STS.U16 [R67+0x1600], R156 ;  /* 0x0016009c43007388 */ /* 0x000fe20000000400 */
[----:B------:R-:W-:Y:S01]  /*87d0*/  FADD.FTZ R182, R213, R182 ;  /* 0x000000b6d5b67221 */ /* 0x000fe20000010000 */
[----:B------:R-:W-:Y:S02]  /*87e0*/  LEA R167, R167, UR7, 0x8 ;  /* 0x00000007a7a77c11 */ /* 0x000fe4000f8e40ff */
[----:B------:R-:W-:Y:S01]  /*87f0*/  STS.U16 [R154+0x1640], R159 ;  /* 0x0016409f9a007388 */ /* 0x000fe20000000400 */
[----:B------:R-:W-:-:S03]  /*8800*/  @P1 IADD3 R167, R128, 0x200, RZ ;  /* 0x0000020080a71810 */ /* 0x000fc60007ffe0ff */
[----:B------:R0:W-:Y:S01]  /*8810*/  STS.U16 [R65+0x1680], R160 ;  /* 0x001680a041007388 */ /* 0x0001e20000000400 */
[----:B------:R-:W-:-:S03]  /*8820*/  FADD.FTZ R181, R214, R181 ;  /* 0x000000b5d6b57221 */ /* 0x000fc60000010000 */
[----:B------:R-:W-:Y:S01]  /*8830*/  STS.U16 [R155+0x16c0], R158 ;  /* 0x0016c09e9b007388 */ /* 0x000fe20000000400 */
[----:B------:R-:W-:-:S03]  /*8840*/  FMUL.FTZ R62, R9, R182 ;  /* 0x000000b6093e7220 */ /* 0x000fc60000410000 */
[----:B------:R-:W-:Y:S01]  /*8850*/  STS.U16 [R69+0x1700], R168 ;  /* 0x001700a845007388 */ /* 0x000fe20000000400 */
[----:B------:R-:W-:-:S03]  /*8860*/  SHF.L.U32 R174, R167, 0x3, RZ ;  /* 0x00000003a7ae7819 */ /* 0x000fc600000006ff */
[----:B------:R-:W-:Y:S04]  /*8870*/  STS.U16 [R153+0x1740], R166 ;  /* 0x001740a699007388 */ /* 0x000fe80000000400 */
[----:B------:R-:W-:Y:S01]  /*8880*/  STS.U16 [R111+0x1780], R162 ;  /* 0x001780a26f007388 */ /* 0x000fe20000000400 */
[----:B------:R-:W-:-:S03]  /*8890*/  FMUL.FTZ R63, R9, R181 ;  /* 0x000000b5093f7220 */ /* 0x000fc60000410000 */
[----:B------:R1:W-:Y:S01]  /*88a0*/  STS.U16 [R110+0x17c0], R165 ;  /* 0x0017c0a56e007388 */ /* 0x0003e20000000400 */
[----:B------:R-:W-:-:S03]  /*88b0*/  FFMA.FTZ R62, R10, R181, -R62 ;  /* 0x000000b50a3e7223 */ /* 0x000fc6000001083e */
        /* <DEDUP_REMOVED lines=41> */
[C---:B------:R-:W-:Y:S02]  /*8b50*/  FMUL.FTZ R215, R89.reuse, R151 ;  /* 0x0000009759d77220 */ /* 0x040fe40000410000 */
[----:B------:R-:W-:Y:S02]  /*8b60*/  FMUL.FTZ R216, R89, R152 ;  /* 0x0000009859d87220 */ /* 0x000fe40000410000 */
[----:B-1----:R-:W-:Y:S02]  /*8b70*/  FMUL.FTZ R110, R9, R60 ;  /* 0x0000003c096e7220 */ /* 0x002fe40000410000 */
[C---:B------:R-:W-:Y:S02]  /*8b80*/  FMUL.FTZ R215, R65.reuse, R215 ;  /* 0x000000d741d77220 */ /* 0x040fe40000410000 */
[----:B------:R-:W-:-:S02]  /*8b90*/  FMUL.FTZ R216, R65, R216 ;  /* 0x000000d841d87220 */ /* 0x000fc40000410000 */
[-C--:B------:R-:W-:Y:S02]  /*8ba0*/  FMUL.FTZ R65, R9, R61.reuse ;  /* 0x0000003d09417220 */ /* 0x080fe40000410000 */
[C---:B------:R-:W-:Y:S02]  /*8bb0*/  FFMA.FTZ R61, R10.reuse, R61, R110 ;  /* 0x0000003d0a3d7223 */ /* 0x040fe4000001006e */
[----:B------:R0:W1:Y:S01]  /*8bc0*/  @P0 LDS.64 R110, [R128.X8+0x7b68] ;  /* 0x007b6800806e0984 */ /* 0x0000620000008a00 */
[C---:B------:R-:W-:Y:S01]  /*8bd0*/  FFMA.FTZ R63, R10.reuse, R182, R63 ;  /* 0x000000b60a3f7223 */ /* 0x040fe2000001003f */
[----:B------:R-:W-:Y:S01]  /*8be0*/  BSSY B0, `(.L_x_5675) ;  /* 0x0000011000007945 */ /* 0x000fe20003800000 */
[----:B------:R-:W-:Y:S02]  /*8bf0*/  FFMA.FTZ R60, R10, R60, -R65 ;  /* 0x0000003c0a3c7223 */ /* 0x000fe40000010841 */
[----:B------:R-:W-:Y:S02]  /*8c00*/  FADD.FTZ R62, R215, R62 ;  /* 0x0000003ed73e7221 */ /* 0x000fe40000010000 */
[----:B------:R-:W-:Y:S01]  /*8c10*/  FADD.FTZ R63, R216, R63 ;  /* 0x0000003fd83f7221 */ /* 0x000fe20000010000 */
[----:B------:R-:W-:Y:S05]  /*8c20*/  @P0 BRA `(.L_x_5676) ;  /* 0x000000c000000947 */ /* 0x000fea0003800000 */
[----:B0-234-:R-:W-:Y:S01]  /*8c30*/  ULDC UR32, c[0x0][0x174] ;  /* 0x00005d0000207ab9 */ /* 0x01dfe20000000800 */
        /* <DEDUP_REMOVED lines=11> */
.L_x_5676:
[----:B0-234-:R-:W-:Y:S05]  /*8cf0*/  BSYNC B0 ;  /* 0x0000000000007941 */ /* 0x01dfea0003800000 */
.L_x_5675:
[----:B------:R-:W-:Y:S01]  /*8d00*/  UISETP.GE.AND UP0, UPT, UR26, 0x2, UPT ;  /* 0x000000021a00788c */ /* 0x000fe2000bf06270 */
[----:B------:R-:W-:Y:S01]  /*8d10*/  MOV R64, UR26 ;  /* 0x0000001a00407c02 */ /* 0x000fe20008000f00 */
[----:B------:R0:W-:Y:S01]  /*8d20*/  STS.128 [R128.X16+0x6350], R60 ;  /* 0x0063503c80007388 */ /* 0x0001e2000000cc00 */
[----:B------:R-:W-:-:S03]  /*8d30*/  MOV R65, c[0x0][0x16c] ;  /* 0x00005b0000417a02 */ /* 0x000fc60000000f00 */
[----:B------:R-:W-:-:S04]  /*8d40*/  PLOP3.LUT P0, PT, PT, PT, UP0, 0x80, 0x0 ;  /* 0x000000000000781c */ /* 0x000fc80003f0f008 */
[----:B------:R-:W-:Y:S01]  /*8d50*/  ISETP.NE.OR P0, PT, R228, RZ, !P0 ;  /* 0x000000ffe400720c */ /* 0x000fe20004705670 */
[----:B0-----:R-:W-:Y:S01]  /*8d60*/  HFMA2.MMA R60, -RZ, RZ, 1.875, 0 ;  /* 0x3f800000ff3c7435 */ /* 0x001fe200000001ff */
        /* <DEDUP_REMOVED lines=75> */
[----:B------:R-:W-:Y:S04]  /*9220*/  LDS.128 R64, [R240+0x6350] ;  /* 0x00635000f0407984 */ /* 0x000fe80000000c00 */
        /* <DEDUP_REMOVED lines=12> */
[----:B------:R0:W2:Y:S02]  /*92f0*/  SHFL.UP PT, R67, R241, 0x1, RZ ;  /* 0x04200000f1437989 */ /* 0x0000a400000e00ff */
.L_x_5787:
        /* <DEDUP_REMOVED lines=16> */
[----:B------:R-:W-:Y:S01]  /*9400*/  @P0 FFMA.FTZ R241, R241, R67, -R64 ;  /* 0x00000043f1f10223 */ /* 0x000fe20000010840 */
        /* <DEDUP_REMOVED lines=9> */
[----:B------:R-:W2:Y:S01]  /*94a0*/  SHFL.UP PT, R65, R66, 0x2, RZ ;  /* 0x0440000042417989 */ /* 0x000ea200000e00ff */
[C---:B0-----:R-:W-:Y:S02]  /*94b0*/  FMUL.FTZ R68, R66.reuse, R64 ;  /* 0x0000004042447220 */ /* 0x041fe40000410000 */
[----:B--2---:R-:W-:-:S02]  /*94c0*/  FMUL.FTZ R67, R66, R65 ;  /* 0x0000004142437220 */ /* 0x004fc40000410000 */
[C---:B------:R-:W-:Y:S02]  /*94d0*/  FFMA.FTZ R65, R241.reuse, R65, R68 ;  /* 0x00000041f1417223 */ /* 0x040fe40000010044 */
[----:B------:R-:W-:Y:S01]  /*94e0*/  @P0 FFMA.FTZ R241, R241, R64, -R67 ;  /* 0x00000040f1f10223 */ /* 0x000fe20000010843 */
[----:B------:R-:W-:Y:S02]  /*94f0*/  SHFL.UP PT, R68, R70, 0x4, RZ ;  /* 0x0480000046447989 */ /* 0x000fe400000e00ff */
[----:B------:R-:W-:Y:S02]  /*9500*/  FSEL R65, R66, R65, !P0 ;  /* 0x0000004142417208 */ /* 0x000fe40004000000 */
[----:B------:R-:W0:Y:S01]  /*9510*/  SHFL.UP PT, R64, R242, 0x4, RZ ;  /* 0x04800000f2407989 */ /* 0x000e2200000e00ff */
[----:B------:R-:W-:-:S03]  /*9520*/  ISETP.GE.AND P0, PT, R127, 0x4, PT ;  /* 0x000000047f00780c */ /* 0x000fc60003f06270 */
[----:B------:R-:W2:Y:S01]  /*9530*/  SHFL.UP PT, R66, R65, 0x4, RZ ;  /* 0x0480000041427989 */ /* 0x000ea200000e00ff */
[----:B0-----:R-:W-:-:S04]  /*9540*/  FMUL.FTZ R67, R65, R64 ;  /* 0x0000004041437220 */ /* 0x001fc80000410000 */
[-C--:B------:R-:W-:Y:S02]  /*9550*/  FFMA.FTZ R67, R241, R68.reuse, -R67 ;  /* 0x00000044f1437223 */ /* 0x080fe40000010843 */
[----:B------:R-:W-:-:S03]  /*9560*/  FMUL.FTZ R68, R65, R68 ;  /* 0x0000004441447220 */ /* 0x000fc60000410000 */
[----:B------:R-:W-:Y:S02]  /*9570*/  @P0 FADD.FTZ R70, R70, R67 ;  /* 0x0000004346460221 */ /* 0x000fe40000010000 */
[----:B------:R-:W-:Y:S02]  /*9580*/  FFMA.FTZ R69, R241, R64, R68 ;  /* 0x00000040f1457223 */ /* 0x000fe40000010044 */
[----:B------:R-:W0:Y:S01]  /*9590*/  SHFL.UP PT, R64, R241, 0x4, RZ ;  /* 0x04800000f1407989 */ /* 0x000e2200000e00ff */
[C---:B--2---:R-:W-:Y:S02]  /*95a0*/  FMUL.FTZ R67, R65.reuse, R66 ;  /* 0x0000004241437220 */ /* 0x044fe40000410000 */
[----:B------:R-:W-:Y:S02]  /*95b0*/  @P0 FADD.FTZ R242, R242, R69 ;  /* 0x00000045f2f20221 */ /* 0x000fe40000010000 */
[----:B0-----:R-:W-:-:S04]  /*95c0*/  FMUL.FTZ R68, R65, R64 ;  /* 0x0000004041447220 */ /* 0x001fc80000410000 */
        /* <DEDUP_REMOVED lines=8> */
[----:B------:R-:W-:Y:S01]  /*9650*/  FMUL.FTZ R68, R243, R68 ;  /* 0x00000044f3447220 */ /* 0x000fe20000410000 */
[----:B------:R-:W0:Y:S04]  /*9660*/  SHFL.UP PT, R66, R243, 0x8, RZ ;  /* 0x05000000f3427989 */ /* 0x000e2800000e00ff */
[----:B------:R-:W-:Y:S02]  /*9670*/  @P0 FADD.FTZ R70, R70, R65 ;  /* 0x0000004146460221 */ /* 0x000fe40000010000 */
[----:B------:R-:W-:Y:S02]  /*9680*/  FFMA.FTZ R67, R241, R64, R68 ;  /* 0x00000040f1437223 */ /* 0x000fe40000010044 */
[----:B------:R-:W2:Y:S02]  /*9690*/  SHFL.UP PT, R64, R241, 0x8, RZ ;  /* 0x05000000f1407989 */ /* 0x000ea400000e00ff */
[----:B------:R-:W-:-:S02]  /*96a0*/  @P0 FADD.FTZ R242, R242, R67 ;  /* 0x00000043f2f20221 */ /* 0x000fc40000010000 */
        /* <DEDUP_REMOVED lines=11> */
.L_x_5788:
        /* <DEDUP_REMOVED lines=9> */
[----:B-1----:R-:W-:Y:S01]  /*97f0*/  FSEL R69, R69, R66, !P0 ;  /* 0x0000004245457208 */ /* 0x002fe20004000000 */
        /* <DEDUP_REMOVED lines=10> */
[----:B-----5:R-:W-:Y:S05]  /*98a0*/  CALL.REL.NOINC `($__internal_136_$__cuda_sm70_shflsync_idx_p) ;  /* 0x00009bf000007944 */ /* 0x020fea0003c00000 */
.L_x_5681:
[----:B------:R-:W-:Y:S05]  /*98b0*/  BRA.CONV ~URZ, `(.L_x_5682) ;  /* 0x000000537f007947 */ /* 0x000fea000b800000 */
[----:B-1----:R-:W-:Y:S01]  /*98c0*/  HFMA2.MMA R66, -RZ, RZ, 0, 1.847743988037109375e-06 ;  /* 0x0000001fff427435 */ /* 0x002fe200000001ff */
[----:B------:R-:W-:Y:S02]  /*98d0*/  MOV R64, R69 ;  /* 0x0000004500407202 */ /* 0x000fe40000000f00 */
[----:B------:R-:W-:-:S02]  /*98e0*/  MOV R247, 0xffffffff ;  /* 0xffffffff00f77802 */ /* 0x000fc40000000f00 */
[----:B------:R-:W-:Y:S02]  /*98f0*/  MOV R65, 0x9910 ;  /* 0x0000991000417802 */ /* 0x000fe40000000f00 */
[----:B0----5:R-:W-:Y:S05]  /*9900*/  CALL.REL.NOINC `($__internal_136_$__cuda_sm70_shflsync_idx_p) ;  /* 0x00009b9000007944 */ /* 0x021fea0003c00000 */
.L_x_5682:
[----:B------:R-:W-:Y:S05]  /*9910*/  BRA.CONV ~URZ, `(.L_x_5683) ;  /* 0x000000537f007947 */ /* 0x000fea000b800000 */
[----:B-1----:R-:W-:Y:S01]  /*9920*/  HFMA2.MMA R66, -RZ, RZ, 0, 1.847743988037109375e-06 ;  /* 0x0000001fff427435 */ /* 0x002fe200000001ff */
[----:B------:R-:W-:Y:S02]  /*9930*/  MOV R64, R67 ;  /* 0x0000004300407202 */ /* 0x000fe40000000f00 */
[----:B------:R-:W-:Y:S02]  /*9940*/  MOV R247, 0xffffffff ;  /* 0xffffffff00f77802 */ /* 0x000fe40000000f00 */
[----:B------:R-:W-:Y:S02]  /*9950*/  MOV R65, 0x9970 ;  /* 0x0000997000417802 */ /* 0x000fe40000000f00 */
[----:B0----5:R-:W-:Y:S05]  /*9960*/  CALL.REL.NOINC `($__internal_136_$__cuda_sm70_shflsync_idx_p) ;  /* 0x00009b3000007944 */ /* 0x021fea0003c00000 */
.L_x_5683:
[----:B------:R-:W-:Y:S05]  /*9970*/  BRA.CONV ~URZ, `(.L_x_5684) ;  /* 0x000000537f007947 */ /* 0x000fea000b800000 */
[----:B-1----:R-:W-:Y:S01]  /*9980*/  HFMA2.MMA R66, -RZ, RZ, 0, 1.847743988037109375e-06 ;  /* 0x0000001fff427435 */ /* 0x002fe200000001ff */
[----:B------:R-:W-:Y:S02]  /*9990*/  MOV R64, R68 ;  /* 0x0000004400407202 */ /* 0x000fe40000000f00 */
[----:B------:R-:W-:Y:S02]  /*99a0*/  MOV R247, 0xffffffff ;  /* 0xffffffff00f77802 */ /* 0x000fe40000000f00 */
[----:B------:R-:W-:-:S02]  /*99b0*/  MOV R65, 0x99d0 ;  /* 0x000099d000417802 */ /* 0x000fc40000000f00 */
[----:B0----5:R-:W-:Y:S05]  /*99c0*/  CALL.REL.NOINC `($__internal_136_$__cuda_sm70_shflsync_idx_p) ;  /* 0x00009ad000007944 */ /* 0x021fea0003c00000 */
.L_x_5684:
        /* <DEDUP_REMOVED lines=8> */
[----:B------:R-:W0:Y:S02]  /*9a50*/  SHFL.UP PT, R68, R68, 0x1, RZ ;  /* 0x0420000044447989 */ /* 0x000e2400000e00ff */
.L_x_5789:
        /* <DEDUP_REMOVED lines=23> */
.L_x_5678:
[----:B------:R-:W-:Y:S05]  /*9bd0*/  BSYNC B0 ;  /* 0x0000000000007941 */ /* 0x000fea0003800000 */
.L_x_5677:
[----:B------:R-:W-:Y:S02]  /*9be0*/  WARPSYNC 0xffffffff ;  /* 0xffffffff00007948 */ /* 0x000fe40003800000 */
[CC--:B-1---5:R-:W-:Y:S01]  /*9bf0*/  FMUL.FTZ R60, R9.reuse, R184.reuse ;  /* 0x000000b8093c7220 */ /* 0x0e2fe20000410000 */
[----:B------:R-:W-:Y:S01]  /*9c00*/  BAR.SYNC.DEFER_BLOCKING 0x0 ;  /* 0x0000000000007b1d */ /* 0x000fe20000010000 */
[C---:B------:R-:W-:Y:S02]  /*9c10*/  FMUL.FTZ R62, R10.reuse, R184 ;  /* 0x000000b80a3e7220 */ /* 0x040fe40000410000 */
[-C--:B------:R-:W-:Y:S02]  /*9c20*/  FFMA.FTZ R60, R10, R183.reuse, -R60 ;  /* 0x000000b70a3c7223 */ /* 0x080fe4000001083c */
[----:B------:R-:W-:Y:S01]  /*9c30*/  FFMA.FTZ R61, -R9, R183, -R62 ;  /* 0x000000b7093d7223 */ /* 0x000fe2000001093e */
[----:B------:R-:W-:Y:S01]  /*9c40*/  ULDC UR28, c[0x0][0x174] ;  /* 0x00005d00001c7ab9 */ /* 0x000fe20000000800 */
[----:B------:R-:W-:Y:S01]  /*9c50*/  FADD.FTZ R60, R181, R60 ;  /* 0x0000003cb53c7221 */ /* 0x000fe20000010000 */
[----:B------:R-:W-:Y:S01]  /*9c60*/  UISETP.GE.AND UP0, UPT, UR26, UR28, UPT ;  /* 0x0000001c1a00728c */ /* 0x000fe2000bf06270 */
[----:B------:R-:W-:Y:S01]  /*9c70*/  FADD.FTZ R61, -R182, R61 ;  /* 0x0000003db63d7221 */ /* 0x000fe20000010100 */
[----:B------:R-:W-:Y:S01]  /*9c80*/  USHF.L.U32 UR28, UR7, 0x4, URZ ;  /* 0x00000004071c7899 */ /* 0x000fe2000800063f */
[C---:B------:R-:W-:Y:S01]  /*9c90*/  FMUL.FTZ R62, R11.reuse, -R60 ;  /* 0x8000003c0b3e7220 */ /* 0x040fe20000410000 */
[----:B------:R-:W-:Y:S01]  /*9ca0*/  BSSY B0, `(.L_x_5686) ;  /* 0x00001aa000007945 */ /* 0x000fe20003800000 */
[-C--:B------:R-:W-:Y:S01]  /*9cb0*/  FMUL.FTZ R63, R11, -R61.reuse ;  /* 0x8000003d0b3f7220 */ /* 0x080fe20000410000 */
[----:B------:R-:W-:Y:S01]  /*9cc0*/  PLOP3.LUT P0, PT, PT, PT, UP0, 0x80, 0x0 ;  /* 0x000000000000781c */ /* 0x000fe20003f0f008 */
[----:B------:R-:W-:-:S02]  /*9cd0*/  FFMA.FTZ R65, R12, R61, R62 ;  /* 0x0000003d0c417223 */ /* 0x000fc4000001003e */
[CC--:B------:R-:W-:Y:S01]  /*9ce0*/  FMUL.FTZ R61, R9.reuse, R111.reuse ;  /* 0x0000006f093d7220 */ /* 0x0c0fe20000410000 */
[----:B------:R-:W-:Y:S01]  /*9cf0*/  ISETP.NE.OR P0, PT, R228, RZ, P0 ;  /* 0x000000ffe400720c */ /* 0x000fe20000705670 */
[----:B------:R-:W-:Y:S02]  /*9d00*/  FFMA.FTZ R64, R12, R60, -R63 ;  /* 0x0000003c0c407223 */ /* 0x000fe4000001083f */
[-C--:B------:R-:W-:Y:S02]  /*9d10*/  FMUL.FTZ R60, R9, -R110.reuse ;  /* 0x8000006e093c7220 */ /* 0x080fe40000410000 */
[C---:B------:R-:W-:Y:S01]  /*9d20*/  FFMA.FTZ R61, R10.reuse, R110, -R61 ;  /* 0x0000006e0a3d7223 */ /* 0x040fe2000001083d */
[----:B------:R-:W0:Y:S01]  /*9d30*/  LDS.64 R68, [R128.X16+0x6358] ;  /* 0x0063580080447984 */ /* 0x000e22000000ca00 */
[----:B------:R-:W-:Y:S02]  /*9d40*/  FFMA.FTZ R62, R10, -R111, R60 ;  /* 0x8000006f0a3e7223 */ /* 0x000fe4000001003c */
[----:B------:R-:W-:-:S02]  /*9d50*/  FMUL.FTZ R63, R11, -R61 ;  /* 0x8000003d0b3f7220 */ /* 0x000fc40000410000 */
[----:B------:R-:W-:Y:S02]  /*9d60*/  FADD.FTZ R64, R179, R64 ;  /* 0x00000040b3407221 */ /* 0x000fe40000010000 */
[-C--:B------:R-:W-:Y:S02]  /*9d70*/  FMUL.FTZ R60, R11, -R62.reuse ;  /* 0x8000003e0b3c7220 */ /* 0x080fe40000410000 */
[----:B------:R-:W-:Y:S02]  /*9d80*/  FADD.FTZ R65, -R180, R65 ;  /* 0x00000041b4417221 */ /* 0x000fe40000010100 */
[C---:B------:R-:W-:Y:S02]  /*9d90*/  FFMA.FTZ R63, R12.reuse, R62, R63 ;  /* 0x0000003e0c3f7223 */ /* 0x040fe4000001003f */
[----:B------:R-:W-:Y:S02]  /*9da0*/  FMUL.FTZ R62, R13, -R64 ;  /* 0x800000400d3e7220 */ /* 0x000fe40000410000 */
[----:B------:R-:W-:-:S02]  /*9db0*/  FFMA.FTZ R60, R12, R61, -R60 ;  /* 0x0000003d0c3c7223 */ /* 0x000fc4000001083c */
[CC--:B------:R-:W-:Y:S02]  /*9dc0*/  FMUL.FTZ R61, R13.reuse, -R65.reuse ;  /* 0x800000410d3d7220 */ /* 0x0c0fe40000410000 */
[C---:B------:R-:W-:Y:S02]  /*9dd0*/  FFMA.FTZ R65, R14.reuse, R65, R62 ;  /* 0x000000410e417223 */ /* 0x040fe4000001003e */
[----:B------:R-:W-:Y:S02]  /*9de0*/  FFMA.FTZ R64, R14, R64, -R61 ;  /* 0x000000400e407223 */ /* 0x000fe4000001083d */
[C---:B------:R-:W-:Y:S02]  /*9df0*/  FMUL.FTZ R61, R13.reuse, -R63 ;  /* 0x8000003f0d3d7220 */ /* 0x040fe40000410000 */
[----:B------:R-:W-:Y:S02]  /*9e00*/  FADD.FTZ R65, -R178, R65 ;  /* 0x00000041b2417221 */ /* 0x000fe40000010100 */
[----:B------:R-:W-:-:S02]  /*9e10*/  FMUL.FTZ R62, R13, -R60 ;  /* 0x8000003c0d3e7220 */ /* 0x000fc40000410000 */
[----:B------:R-:W-:Y:S02]  /*9e20*/  FADD.FTZ R64, R177, R64 ;  /* 0x00000040b1407221 */ /* 0x000fe40000010000 */
[C---:B------:R-:W-:Y:S02]  /*9e30*/  FFMA.FTZ R60, R14.reuse, R60, -R61 ;  /* 0x0000003c0e3c7223 */ /* 0x040fe4000001083d */
[C---:B------:R-:W-:Y:S02]  /*9e40*/  FMUL.FTZ R61, R15.reuse, -R65 ;  /* 0x800000410f3d7220 */ /* 0x040fe40000410000 */
[----:B------:R-:W-:Y:S02]  /*9e50*/  FFMA.FTZ R62, R14, R63, R62 ;  /* 0x0000003f0e3e7223 */ /* 0x000fe4000001003e */
[-C--:B------:R-:W-:Y:S02]  /*9e60*/  FMUL.FTZ R63, R15, -R64.reuse ;  /* 0x800000400f3f7220 */ /* 0x080fe40000410000 */
[----:B------:R-:W-:-:S02]  /*9e70*/  FFMA.FTZ R64, R16, R64, -R61 ;  /* 0x0000004010407223 */ /* 0x000fc4000001083d */
[----:B------:R-:W-:Y:S02]  /*9e80*/  FFMA.FTZ R65, R16, R65, R63 ;  /* 0x0000004110417223 */ /* 0x000fe4000001003f */
[----:B------:R-:W-:Y:S02]  /*9e90*/  FMUL.FTZ R63, R15, -R60 ;  /* 0x8000003c0f3f7220 */ /* 0x000fe40000410000 */
[----:B------:R-:W-:Y:S02]  /*9ea0*/  FADD.FTZ R64, R175, R64 ;  /* 0x00000040af407221 */ /* 0x000fe40000010000 */
[-C--:B------:R-:W-:Y:S02]  /*9eb0*/  FMUL.FTZ R61, R15, -R62.reuse ;  /* 0x8000003e0f3d7220 */ /* 0x080fe40000410000 */
[----:B------:R-:W-:Y:S02]  /*9ec0*/  FADD.FTZ R65, -R176, R65 ;  /* 0x00000041b0417221 */ /* 0x000fe40000010100 */
[----:B------:R-:W-:-:S02]  /*9ed0*/  FFMA.FTZ R63, R16, R62, R63 ;  /* 0x0000003e103f7223 */ /* 0x000fc4000001003f */
[C---:B------:R-:W-:Y:S02]  /*9ee0*/  FMUL.FTZ R62, R17.reuse, -R64 ;  /* 0x80000040113e7220 */ /* 0x040fe40000410000 */
[----:B------:R-:W-:Y:S02]  /*9ef0*/  FFMA.FTZ R60, R16, R60, -R61 ;  /* 0x0000003c103c7223 */ /* 0x000fe4000001083d */
[CC--:B------:R-:W-:Y:S02]  /*9f00*/  FMUL.FTZ R61, R17.reuse, -R65.reuse ;  /* 0x80000041113d7220 */ /* 0x0c0fe40000410000 */
[C---:B------:R-:W-:Y:S02]  /*9f10*/  FFMA.FTZ R65, R18.reuse, R65, R62 ;  /* 0x0000004112417223 */ /* 0x040fe4000001003e */
[----:B------:R-:W-:Y:S02]  /*9f20*/  FFMA.FTZ R64, R18, R64, -R61 ;  /* 0x0000004012407223 */ /* 0x000fe4000001083d */
[----:B------:R-:W-:-:S02]  /*9f30*/  FMUL.FTZ R61, R17, -R63 ;  /* 0x8000003f113d7220 */ /* 0x000fc40000410000 */
[----:B------:R-:W-:Y:S02]  /*9f40*/  FADD.FTZ R65, -R174, R65 ;  /* 0x00000041ae417221 */ /* 0x000fe40000010100 */
[-C--:B------:R-:W-:Y:S02]  /*9f50*/  FMUL.FTZ R62, R17, -R60.reuse ;  /* 0x8000003c113e7220 */ /* 0x080fe40000410000 */
[----:B------:R-:W-:Y:S02]  /*9f60*/  FADD.FTZ R64, R173, R64 ;  /* 0x00000040ad407221 */ /* 0x000fe40000010000 */
[C---:B------:R-:W-:Y:S02]  /*9f70*/  FFMA.FTZ R60, R18.reuse, R60, -R61 ;  /* 0x0000003c123c7223 */ /* 0x040fe4000001083d */
[----:B------:R-:W-:Y:S02]  /*9f80*/  FMUL.FTZ R61, R19, -R65 ;  /* 0x80000041133d7220 */ /* 0x000fe40000410000 */
[----:B------:R-:W-:-:S02]  /*9f90*/  FFMA.FTZ R62, R18, R63, R62 ;  /* 0x0000003f123e7223 */ /* 0x000fc4000001003e */
[CC--:B------:R-:W-:Y:S02]  /*9fa0*/  FMUL.FTZ R63, R19.reuse, -R64.reuse ;  /* 0x80000040133f7220 */ /* 0x0c0fe40000410000 */
[C---:B------:R-:W-:Y:S02]  /*9fb0*/  FFMA.FTZ R64, R20.reuse, R64, -R61 ;  /* 0x0000004014407223 */ /* 0x040fe4000001083d */
[----:B------:R-:W-:Y:S02]  /*9fc0*/  FFMA.FTZ R65, R20, R65, R63 ;  /* 0x0000004114417223 */ /* 0x000fe4000001003f */
[----:B------:R-:W-:Y:S02]  /*9fd0*/  FMUL.FTZ R63, R19, -R60 ;  /* 0x8000003c133f7220 */ /* 0x000fe40000410000 */
[----:B------:R-:W-:Y:S02]  /*9fe0*/  FADD.FTZ R64, R171, R64 ;  /* 0x00000040ab407221 */ /* 0x000fe40000010000 */
[----:B------:R-:W-:-:S02]  /*9ff0*/  FMUL.FTZ R61, R19, -R62 ;  /* 0x8000003e133d7220 */ /* 0x000fc40000410000 */
[----:B------:R-:W-:Y:S02]  /*a000*/  FADD.FTZ R65, -R172, R65 ;  /* 0x00000041ac417221 */ /* 0x000fe40000010100 */
[C---:B------:R-:W-:Y:S02]  /*a010*/  FFMA.FTZ R63, R20.reuse, R62, R63 ;  /* 0x0000003e143f7223 */ /* 0x040fe4000001003f */
[C---:B------:R-:W-:Y:S02]  /*a020*/  FMUL.FTZ R62, R21.reuse, -R64 ;  /* 0x80000040153e7220 */ /* 0x040fe40000410000 */
[----:B------:R-:W-:Y:S02]  /*a030*/  FFMA.FTZ R60, R20, R60, -R61 ;  /* 0x0000003c143c7223 */ /* 0x000fe4000001083d */
[-C--:B------:R-:W-:Y:S02]  /*a040*/  FMUL.FTZ R61, R21, -R65.reuse ;  /* 0x80000041153d7220 */ /* 0x080fe40000410000 */
[----:B------:R-:W-:-:S02]  /*a050*/  FFMA.FTZ R65, R22, R65, R62 ;  /* 0x0000004116417223 */ /* 0x000fc4000001003e */
[----:B------:R-:W-:Y:S02]  /*a060*/  FFMA.FTZ R64, R22, R64, -R61 ;  /* 0x0000004016407223 */ /* 0x000fe4000001083d */
[C---:B------:R-:W-:Y:S02]  /*a070*/  FMUL.FTZ R61, R21.reuse, -R63 ;  /* 0x8000003f153d7220 */ /* 0x040fe40000410000 */
[----:B------:R-:W-:Y:S02]  /*a080*/  FADD.FTZ R65, -R170, R65 ;  /* 0x00000041aa417221 */ /* 0x000fe40000010100 */
[-C--:B------:R-:W-:Y:S02]  /*a090*/  FMUL.FTZ R62, R21, -R60.reuse ;  /* 0x8000003c153e7220 */ /* 0x080fe40000410000 */
[----:B------:R-:W-:Y:S02]  /*a0a0*/  FADD.FTZ R64, R169, R64 ;  /* 0x00000040a9407221 */ /* 0x000fe40000010000 */
[----:B------:R-:W-:-:S02]  /*a0b0*/  FFMA.FTZ R60, R22, R60, -R61 ;  /* 0x0000003c163c7223 */ /* 0x000fc4000001083d */
[C---:B------:R-:W-:Y:S02]  /*a0c0*/  FMUL.FTZ R61, R23.reuse, -R65 ;  /* 0x80000041173d7220 */ /* 0x040fe40000410000 */
[----:B------:R-:W-:Y:S02]  /*a0d0*/  FFMA.FTZ R62, R22, R63, R62 ;  /* 0x0000003f163e7223 */ /* 0x000fe4000001003e */
[CC--:B------:R-:W-:Y:S02]  /*a0e0*/  FMUL.FTZ R63, R23.reuse, -R64.reuse ;  /* 0x80000040173f7220 */ /* 0x0c0fe40000410000 */
[C---:B------:R-:W-:Y:S02]  /*a0f0*/  FFMA.FTZ R64, R24.reuse, R64, -R61 ;  /* 0x0000004018407223 */ /* 0x040fe4000001083d */
[----:B------:R-:W-:Y:S02]  /*a100*/  FFMA.FTZ R65, R24, R65, R63 ;  /* 0x0000004118417223 */ /* 0x000fe4000001003f */
        /* <DEDUP_REMOVED lines=40> */
[C---:B------:R-:W-:Y:S02]  /*a390*/  FMUL.FTZ R61, R31.reuse, -R62 ;  /* 0x8000003e1f3d7220 */ /* 0x040fe40000410000 */
[----:B------:R-:W-:Y:S02]  /*a3a0*/  FMUL.FTZ R63, R31, -R60 ;  /* 0x8000003c1f3f7220 */ /* 0x000fe40000410000 */
[----:B------:R-:W-:-:S02]  /*a3b0*/  FADD.FTZ R64, R159, R64 ;  /* 0x000000409f407221 */ /* 0x000fc40000010000 */
[----:B------:R-:W-:Y:S02]  /*a3c0*/  FFMA.FTZ R60, R32, R60, -R61 ;  /* 0x0000003c203c7223 */ /* 0x000fe4000001083d */
[----:B------:R-:W-:Y:S02]  /*a3d0*/  FADD.FTZ R65, -R160, R65 ;  /* 0x00000041a0417221 */ /* 0x000fe40000010100 */
[----:B------:R-:W-:Y:S02]  /*a3e0*/  FFMA.FTZ R61, R32, R62, R63 ;  /* 0x0000003e203d7223 */ /* 0x000fe4000001003f */
[C---:B------:R-:W-:Y:S02]  /*a3f0*/  FMUL.FTZ R62, R33.reuse, -R64 ;  /* 0x80000040213e7220 */ /* 0x040fe40000410000 */
        /* <DEDUP_REMOVED lines=16> */
[----:B------:R-:W-:Y:S02]  /*a500*/  FFMA.FTZ R61, R36, R61, R62 ;  /* 0x0000003d243d7223 */ /* 0x000fe4000001003e */
[----:B------:R-:W-:Y:S02]  /*a510*/  FADD.FTZ R65, -R156, R65 ;  /* 0x000000419c417221 */ /* 0x000fe40000010100 */
[----:B------:R-:W-:Y:S02]  /*a520*/  FMUL.FTZ R62, R37, -R64 ;  /* 0x80000040253e7220 */ /* 0x000fe40000410000 */
[----:B------:R-:W-:-:S02]  /*a530*/  FFMA.FTZ R60, R36, R60, -R63 ;  /* 0x0000003c243c7223 */ /* 0x000fc4000001083f */
[----:B------:R-:W-:Y:S02]  /*a540*/  FFMA.FTZ R67, R38, R65, R62 ;  /* 0x0000004126437223 */ /* 0x000fe4000001003e */
[CC--:B0-----:R-:W-:Y:S02]  /*a550*/  FMUL.FTZ R62, R121.reuse, R68.reuse ;  /* 0x00000044793e7220 */ /* 0x0c1fe40000410000 */
[-C--:B------:R-:W-:Y:S02]  /*a560*/  FMUL.FTZ R121, R121, R69.reuse ;  /* 0x0000004579797220 */ /* 0x080fe40000410000 */
[C---:B------:R-:W-:Y:S02]  /*a570*/  FFMA.FTZ R69, R120.reuse, R69, R62 ;  /* 0x0000004578457223 */ /* 0x040fe4000001003e */
[----:B------:R-:W-:Y:S02]  /*a580*/  FFMA.FTZ R68, R120, R68, -R121 ;  /* 0x0000004478447223 */ /* 0x000fe40000010879 */
[----:B------:R-:W-:-:S02]  /*a590*/  FADD.FTZ R186, R186, R69 ;  /* 0x00000045baba7221 */ /* 0x000fc40000010000 */
[C---:B------:R-:W-:Y:S02]  /*a5a0*/  FMUL.FTZ R63, R37.reuse, -R65 ;  /* 0x80000041253f7220 */ /* 0x040fe40000410000 */
[----:B------:R-:W-:Y:S02]  /*a5b0*/  FMUL.FTZ R65, R37, -R60 ;  /* 0x8000003c25417220 */ /* 0x000fe40000410000 */
[----:B------:R-:W-:Y:S02]  /*a5c0*/  FADD.FTZ R185, R185, R68 ;  /* 0x00000044b9b97221 */ /* 0x000fe40000010000 */
[C---:B------:R-:W-:Y:S02]  /*a5d0*/  FMUL.FTZ R68, R37.reuse, R186 ;  /* 0x000000ba25447220 */ /* 0x040fe40000410000 */
[----:B------:R-:W-:Y:S02]  /*a5e0*/  FFMA.FTZ R66, R38, R64, -R63 ;  /* 0x0000004026427223 */ /* 0x000fe4000001083f */
[----:B------:R-:W-:-:S02]  /*a5f0*/  FMUL.FTZ R63, R37, -R61 ;  /* 0x8000003d253f7220 */ /* 0x000fc40000410000 */
[C---:B------:R-:W-:Y:S01]  /*a600*/  FFMA.FTZ R65, R38.reuse, R61, R65 ;  /* 0x0000003d26417223 */ /* 0x040fe20000010041 */
[----:B------:R-:W-:Y:S01]  /*a610*/  HFMA2.MMA R61, -RZ, RZ, 0, 0 ;  /* 0x00000000ff3d7435 */ /* 0x000fe200000001ff */
[-C--:B------:R-:W-:Y:S02]  /*a620*/  FMUL.FTZ R69, R37, R185.reuse ;  /* 0x000000b925457220 */ /* 0x080fe40000410000 */
[C---:B------:R-:W-:Y:S02]  /*a630*/  FFMA.FTZ R68, R38.reuse, R185, -R68 ;  /* 0x000000b926447223 */ /* 0x040fe40000010844 */
[C---:B------:R-:W-:Y:S01]  /*a640*/  FFMA.FTZ R64, R38.reuse, R60, -R63 ;  /* 0x0000003c26407223 */ /* 0x040fe2000001083f */
[----:B------:R-:W-:Y:S01]  /*a650*/  MOV R60, 0x3f800000 ;  /* 0x3f800000003c7802 */ /* 0x000fe20000000f00 */
[----:B------:R-:W-:Y:S01]  /*a660*/  FFMA.FTZ R69, R38, R186, R69 ;  /* 0x000000ba26457223 */ /* 0x000fe20000010045 */
[----:B------:R-:W-:Y:S01]  /*a670*/  CS2R R62, SRZ ;  /* 0x00000000003e7805 */ /* 0x000fe2000001ff00 */
[----:B------:R-:W-:-:S02]  /*a680*/  FADD.FTZ R187, R187, R68 ;  /* 0x00000044bbbb7221 */ /* 0x000fc40000010000 */
        /* <DEDUP_REMOVED lines=111> */
.L_x_5790:
[----:B------:R-:W-:Y:S05]  /*ad80*/  BRA.DIV ~URZ, `(.L_x_5689) ;  /* 0x000079027f007947 */ /* 0x000fea000b800000 */
[----:B------:R-:W2:Y:S04]  /*ad90*/  SHFL.DOWN PT, R69, R69, 0x1, 0x1f ;  /* 0x08201f0045457f89 */ /* 0x000ea800000e0000 */
[----:B0-----:R0:W3:Y:S04]  /*ada0*/  SHFL.DOWN PT, R121, R68, 0x1, 0x1f ;  /* 0x08201f0044797f89 */ /* 0x0010e800000e0000 */
[----:B------:R0:W4:Y:S02]  /*adb0*/  SHFL.DOWN PT, R66, R70, 0x1, 0x1f ;  /* 0x08201f0046427f89 */ /* 0x00012400000e0000 */
.L_x_5791:
        /* <DEDUP_REMOVED lines=13> */
.L_x_5691:
[----:B------:R-:W-:Y:S05]  /*ae90*/  BSYNC B1 ;  /* 0x0000000000017941 */ /* 0x000fea0003800000 */
.L_x_5690:
[----:B------:R-:W-:Y:S01]  /*aea0*/  ISETP.GT.U32.AND P0, PT, R228, 0x1d, PT ;  /* 0x0000001de400780c */ /* 0x000fe20003f04070 */
[----:B------:R-:W-:Y:S05]  /*aeb0*/  BRA.DIV ~URZ, `(.L_x_5692) ;  /* 0x000079227f007947 */ /* 0x000fea000b800000 */
[----:B-1----:R1:W0:Y:S04]  /*aec0*/  SHFL.DOWN PT, R67, R71, 0x2, 0x1f ;  /* 0x08401f0047437f89 */ /* 0x00222800000e0000 */
[----:B--2---:R1:W2:Y:S04]  /*aed0*/  SHFL.DOWN PT, R69, R240, 0x2, 0x1f ;  /* 0x08401f00f0457f89 */ /* 0x0042a800000e0000 */
[----:B0-----:R1:W0:Y:S04]  /*aee0*/  SHFL.DOWN PT, R70, R68, 0x2, 0x1f ;  /* 0x08401f0044467f89 */ /* 0x00122800000e0000 */
[----:B----4-:R1:W4:Y:S02]  /*aef0*/  SHFL.DOWN PT, R66, R120, 0x2, 0x1f ;  /* 0x08401f0078427f89 */ /* 0x01032400000e0000 */
.L_x_5792:
        /* <DEDUP_REMOVED lines=13> */
.L_x_5694:
[----:B------:R-:W-:Y:S05]  /*afd0*/  BSYNC B1 ;  /* 0x0000000000017941 */ /* 0x000fea0003800000 */
.L_x_5693:
[----:B------:R-:W-:Y:S01]  /*afe0*/  ISETP.GT.U32.AND P0, PT, R228, 0x1b, PT ;  /* 0x0000001be400780c */ /* 0x000fe20003f04070 */
[----:B------:R-:W-:Y:S10]  /*aff0*/  BRA.DIV ~URZ, `(.L_x_5695) ;  /* 0x000079a27f007947 */ /* 0x000ff4000b800000 */
[----:B------:R1:W4:Y:S02]  /*b000*/  SHFL.DOWN PT, R67, R71, 0x4, 0x1f ;  /* 0x08801f0047437f89 */ /* 0x00032400000e0000 */
.L_x_5793:
[----:B------:R-:W-:Y:S05]  /*b010*/  BRA.DIV ~URZ, `(.L_x_5696) ;  /* 0x00007a027f007947 */ /* 0x000fea000b800000 */
[----:B--2---:R2:W1:Y:S04]  /*b020*/  SHFL.DOWN PT, R69, R240, 0x4, 0x1f ;  /* 0x08801f00f0457f89 */ /* 0x00446800000e0000 */
[----:B0-----:R2:W0:Y:S04]  /*b030*/  SHFL.DOWN PT, R70, R68, 0x4, 0x1f ;  /* 0x08801f0044467f89 */ /* 0x00142800000e0000 */
[----:B----4-:R2:W4:Y:S02]  /*b040*/  SHFL.DOWN PT, R66, R120, 0x4, 0x1f ;  /* 0x08801f0078427f89 */ /* 0x01052400000e0000 */
.L_x_5794:
        /* <DEDUP_REMOVED lines=13> */
.L_x_5698:
[----:B------:R-:W-:Y:S05]  /*b120*/  BSYNC B1 ;  /* 0x0000000000017941 */ /* 0x000fea0003800000 */
.L_x_5697:
[----:B------:R-:W-:Y:S01]  /*b130*/  ISETP.GT.U32.AND P0, PT, R228, 0x17, PT ;  /* 0x00000017e400780c */ /* 0x000fe20003f04070 */
[----:B------:R-:W-:Y:S05]  /*b140*/  BRA.DIV ~URZ, `(.L_x_5699) ;  /* 0x00007a227f007947 */ /* 0x000fea000b800000 */
[----:B------:R2:W4:Y:S04]  /*b150*/  SHFL.DOWN PT, R67, R71, 0x8, 0x1f ;  /* 0x09001f0047437f89 */ /* 0x00052800000e0000 */
[----:B-1----:R2:W1:Y:S04]  /*b160*/  SHFL.DOWN PT, R69, R240, 0x8, 0x1f ;  /* 0x09001f00f0457f89 */ /* 0x00246800000e0000 */
[----:B0-----:R2:W0:Y:S04]  /*b170*/  SHFL.DOWN PT, R70, R68, 0x8, 0x1f ;  /* 0x09001f0044467f89 */ /* 0x00142800000e0000 */
[----:B----4-:R2:W4:Y:S02]  /*b180*/  SHFL.DOWN PT, R66, R120, 0x8, 0x1f ;  /* 0x09001f0078427f89 */ /* 0x01052400000e0000 */
.L_x_5795:
        /* <DEDUP_REMOVED lines=13> */
.L_x_5701:
[----:B------:R-:W-:Y:S05]  /*b260*/  BSYNC B1 ;  /* 0x0000000000017941 */ /* 0x000fea0003800000 */
.L_x_5700:
[----:B------:R-:W-:Y:S01]  /*b270*/  ISETP.GT.U32.AND P0, PT, R228, 0xf, PT ;  /* 0x0000000fe400780c */ /* 0x000fe20003f04070 */
[----:B------:R-:W-:Y:S10]  /*b280*/  BRA.DIV ~URZ, `(.L_x_5702) ;  /* 0x00007aa27f007947 */ /* 0x000ff4000b800000 */
[----:B------:R2:W4:Y:S02]  /*b290*/  SHFL.DOWN PT, R67, R71, 0x10, 0x1f ;  /* 0x0a001f0047437f89 */ /* 0x00052400000e0000 */
.L_x_5796:
[----:B------:R-:W-:Y:S05]  /*b2a0*/  BRA.DIV ~URZ, `(.L_x_5703) ;  /* 0x00007b027f007947 */ /* 0x000fea000b800000 */
[----:B-1----:R1:W2:Y:S04]  /*b2b0*/  SHFL.DOWN PT, R69, R240, 0x10, 0x1f ;  /* 0x0a001f00f0457f89 */ /* 0x0022a800000e0000 */
[----:B0-----:R1:W0:Y:S04]  /*b2c0*/  SHFL.DOWN PT, R70, R68, 0x10, 0x1f ;  /* 0x0a001f0044467f89 */ /* 0x00122800000e0000 */
[----:B----4-:R1:W4:Y:S02]  /*b2d0*/  SHFL.DOWN PT, R66, R120, 0x10, 0x1f ;  /* 0x0a001f0078427f89 */ /* 0x01032400000e0000 */
.L_x_5797:
        /* <DEDUP_REMOVED lines=13> */
.L_x_5705:
[----:B------:R-:W-:Y:S05]  /*b3b0*/  BSYNC B1 ;  /* 0x0000000000017941 */ /* 0x000fea0003800000 */
.L_x_5704:
        /* <DEDUP_REMOVED lines=20> */
.L_x_5798:
        /* <DEDUP_REMOVED lines=21> */
.L_x_5708:
[----:B------:R-:W-:Y:S05]  /*b650*/  BSYNC B1 ;  /* 0x0000000000017941 */ /* 0x000fea0003800000 */
.L_x_5707:
        /* <DEDUP_REMOVED lines=14> */
.L_x_5687:
[----:B0-----:R-:W-:Y:S05]  /*b740*/  BSYNC B0 ;  /* 0x0000000000007941 */ /* 0x001fea0003800000 */
.L_x_5686:
[----:B------:R-:W-:Y:S02]  /*b750*/  WARPSYNC 0xffffffff ;  /* 0xffffffff00007948 */ /* 0x000fe40003800000 */
[----:B------:R-:W-:Y:S01]  /*b760*/  BAR.SYNC.DEFER_BLOCKING 0x0 ;  /* 0x0000000000007b1d */ /* 0x000fe20000010000 */
[C---:B-1----:R-:W-:Y:S01]  /*b770*/  SHF.L.U32 R66, R128.reuse, 0x4, RZ ;  /* 0x0000000480427819 */ /* 0x042fe200000006ff */
[----:B------:R-:W-:Y:S01]  /*b780*/  HADD2.F32 R120, -RZ, R116.H0_H0 ;  /* 0x20000074ff787230 */ /* 0x000fe20000004100 */
[----:B------:R-:W-:-:S03]  /*b790*/  ISETP.NE.AND P0, PT, R128, RZ, PT ;  /* 0x000000ff8000720c */ /* 0x000fc60003f05270 */
[----:B------:R-:W-:Y:S01]  /*b7a0*/  BSSY B0, `(.L_x_5709) ;  /* 0x00002d1000007945 */ /* 0x000fe20003800000 */
[----:B------:R-:W0:Y:S09]  /*b7b0*/  LDS.64 R64, [R66+0x6768] ;  /* 0x0067680042407984 */ /* 0x000e320000000a00 */
[----:B------:R1:W-:Y:S01]  /*b7c0*/  @!P0 STS.128 [UR28+0x7d60], R60 ;  /* 0x007d603cff008988 */ /* 0x0003e20008000c1c */
[----:B------:R-:W-:-:S02]  /*b7d0*/  ULDC UR28, c[0x0][0x168] ;  /* 0x00005a00001c7ab9 */ /* 0x000fc40000000800 */
[----:B------:R-:W-:Y:S01]  /*b7e0*/  UIADD3 UR28, -UR27, UR28, URZ ;  /* 0x0000001c1b1c7290 */ /* 0x000fe2000fffe13f */
[----:B-1----:R-:W-:Y:S01]  /*b7f0*/  HADD2.F32 R62, -RZ, R105.H0_H0 ;  /* 0x20000069ff3e7230 */ /* 0x002fe20000004100 */
[----:B------:R-:W-:-:S04]  /*b800*/  SHF.L.U32 R60, R128, 0x5, RZ ;  /* 0x00000005803c7819 */ /* 0x000fc800000006ff */
[----:B------:R-:W-:Y:S01]  /*b810*/  LEA.HI.SX32 R60, R60, R60, 0x1b ;  /* 0x0000003c3c3c7211 */ /* 0x000fe200078fdaff */
[CC--:B0-----:R-:W-:Y:S02]  /*b820*/  FMUL.FTZ R67, R64.reuse, -R111.reuse ;  /* 0x8000006f40437220 */ /* 0x0c1fe40000410000 */
[C---:B------:R-:W-:Y:S02]  /*b830*/  FMUL.FTZ R111, R65.reuse, -R111 ;  /* 0x8000006f416f7220 */ /* 0x040fe40000410000 */
[-C--:B------:R-:W-:Y:S02]  /*b840*/  FFMA.FTZ R67, R65, R110.reuse, R67 ;  /* 0x0000006e41437223 */ /* 0x080fe40000010043 */
[----:B------:R-:W-:Y:S02]  /*b850*/  FFMA.FTZ R64, R64, R110, -R111 ;  /* 0x0000006e40407223 */ /* 0x000fe4000001086f */
[----:B------:R-:W-:Y:S02]  /*b860*/  FADD.FTZ R184, -R184, R67 ;  /* 0x00000043b8b87221 */ /* 0x000fe40000010100 */
[----:B------:R-:W-:-:S02]  /*b870*/  FADD.FTZ R64, R183, R64 ;  /* 0x00000040b7407221 */ /* 0x000fc40000010000 */
[C---:B------:R-:W-:Y:S02]  /*b880*/  FMUL.FTZ R65, R9.reuse, -R184 ;  /* 0x800000b809417220 */ /* 0x040fe40000410000 */
[-C--:B------:R-:W-:Y:S02]  /*b890*/  FMUL.FTZ R9, R9, -R64.reuse ;  /* 0x8000004009097220 */ /* 0x080fe40000410000 */
[C---:B------:R-:W-:Y:S02]  /*b8a0*/  FFMA.FTZ R70, R10.reuse, R64, -R65 ;  /* 0x000000400a467223 */ /* 0x040fe40000010841 */
[----:B------:R-:W-:Y:S02]  /*b8b0*/  FFMA.FTZ R65, R10, R184, R9 ;  /* 0x000000b80a417223 */ /* 0x000fe40000010009 */
[----:B------:R-:W-:Y:S02]  /*b8c0*/  FMUL.FTZ R61, R64, UR34 ;  /* 0x00000022403d7c20 */ /* 0x000fe40008410000 */
[----:B------:R-:W-:-:S02]  /*b8d0*/  FMUL.FTZ R9, R89, R62 ;  /* 0x0000003e59097220 */ /* 0x000fc40000410000 */
[----:B------:R-:W-:Y:S02]  /*b8e0*/  FMUL.FTZ R68, R152, R184 ;  /* 0x000000b898447220 */ /* 0x000fe40000410000 */
[----:B------:R-:W-:Y:S02]  /*b8f0*/  FFMA.FTZ R63, R184, UR33, -R61 ;  /* 0x00000021b83f7c23 */ /* 0x000fe4000801083d */
[-C--:B------:R-:W-:Y:S02]  /*b900*/  FFMA.FTZ R152, R152, -R9.reuse, R216 ;  /* 0x8000000998987223 */ /* 0x080fe400000100d8 */
[----:B------:R-:W-:Y:S02]  /*b910*/  FMUL.FTZ R61, R184, UR34 ;  /* 0x00000022b83d7c20 */ /* 0x000fe40008410000 */
[----:B------:R-:W-:Y:S02]  /*b920*/  FFMA.FTZ R9, R151, -R9, R215 ;  /* 0x8000000997097223 */ /* 0x000fe400000100d7 */
[----:B------:R-:W-:-:S02]  /*b930*/  FFMA.FTZ R10, R64, UR33, R61 ;  /* 0x00000021400a7c23 */ /* 0x000fc4000801003d */
[----:B------:R-:W-:Y:S02]  /*b940*/  FMUL.FTZ R63, R152, R63 ;  /* 0x0000003f983f7220 */ /* 0x000fe40000410000 */
[----:B------:R-:W-:Y:S02]  /*b950*/  FADD.FTZ R182, -R182, R65 ;  /* 0x00000041b6b67221 */ /* 0x000fe40000010100 */
[----:B------:R-:W-:Y:S02]  /*b960*/  FMUL.FTZ R65, R89, R184 ;  /* 0x000000b859417220 */ /* 0x000fe40000410000 */
[----:B------:R-:W-:Y:S02]  /*b970*/  FFMA.FTZ R63, R9, R10, R63 ;  /* 0x0000000a093f7223 */ /* 0x000fe4000001003f */
[----:B------:R-:W-:Y:S02]  /*b980*/  FMUL.FTZ R61, R89, R64 ;  /* 0x00000040593d7220 */ /* 0x000fe40000410000 */
[----:B------:R-:W-:-:S02]  /*b990*/  FMUL.FTZ R10, R152, R65 ;  /* 0x00000041980a7220 */ /* 0x000fc40000410000 */
[----:B------:R-:W-:Y:S02]  /*b9a0*/  FADD.FTZ R181, R181, R70 ;  /* 0x00000046b5b57221 */ /* 0x000fe40000010000 */
[----:B------:R-:W-:Y:S01]  /*b9b0*/  FFMA.FTZ R68, R151, R64, R68 ;  /* 0x0000004097447223 */ /* 0x000fe20000010044 */
[----:B------:R-:W-:Y:S01]  /*b9c0*/  IADD3 R151, R128, 0x640, RZ ;  /* 0x0000064080977810 */ /* 0x000fe20007ffe0ff */
[-C--:B------:R-:W-:Y:S02]  /*b9d0*/  FMUL.FTZ R152, R152, R61.reuse ;  /* 0x0000003d98987220 */ /* 0x080fe40000410000 */
[-C--:B------:R-:W-:Y:S02]  /*b9e0*/  FFMA.FTZ R10, R9, R61.reuse, R10 ;  /* 0x0000003d090a7223 */ /* 0x080fe4000001000a */
[----:B------:R-:W-:Y:S02]  /*b9f0*/  FMUL.FTZ R67, R62, R61 ;  /* 0x0000003d3e437220 */ /* 0x000fe40000410000 */
[----:B------:R-:W-:-:S02]  /*ba00*/  FMUL.FTZ R61, R11, -R182 ;  /* 0x800000b60b3d7220 */ /* 0x000fc40000410000 */
[----:B------:R-:W-:Y:S01]  /*ba10*/  FMUL.FTZ R11, R11, -R181 ;  /* 0x800000b50b0b7220 */ /* 0x000fe20000410000 */
[----:B------:R0:W-:Y:S01]  /*ba20*/  STS [R60.X4+0x2178], R67 ;  /* 0x002178433c007388 */ /* 0x0001e20000004800 */
[C---:B------:R-:W-:Y:S02]  /*ba30*/  FMUL.FTZ R69, R62.reuse, R65 ;  /* 0x000000413e457220 */ /* 0x040fe40000410000 */
[----:B------:R-:W-:Y:S02]  /*ba40*/  FFMA.FTZ R63, R62, R68, R63 ;  /* 0x000000443e3f7223 */ /* 0x000fe4000001003f */
[C---:B------:R-:W-:Y:S01]  /*ba50*/  FFMA.FTZ R62, R12.reuse, R181, -R61 ;  /* 0x000000b50c3e7223 */ /* 0x040fe2000001083d */
[----:B------:R1:W-:Y:S01]  /*ba60*/  STS [R60.X4+0x217c], R69 ;  /* 0x00217c453c007388 */ /* 0x0003e20000004800 */
[----:B------:R-:W-:Y:S01]  /*ba70*/  FFMA.FTZ R61, R12, R182, R11 ;  /* 0x000000b60c3d7223 */ /* 0x000fe2000001000b */
[----:B------:R-:W-:Y:S01]  /*ba80*/  HADD2.F32 R11, -RZ, R106.H0_H0 ;  /* 0x2000006aff0b7230 */ /* 0x000fe20000004100 */
[----:B------:R-:W-:-:S02]  /*ba90*/  FFMA.FTZ R9, R9, R65, -R152 ;  /* 0x0000004109097223 */ /* 0x000fc40000010898 */
[----:B0-----:R-:W-:Y:S02]  /*baa0*/  FMUL.FTZ R67, R181, UR34 ;  /* 0x00000022b5437c20 */ /* 0x001fe40008410000 */
[----:B------:R-:W-:Y:S02]  /*bab0*/  FMUL.FTZ R12, R90, R11 ;  /* 0x0000000b5a0c7220 */ /* 0x000fe40000410000 */
[----:B------:R-:W-:Y:S02]  /*bac0*/  FMUL.FTZ R65, R149, R182 ;  /* 0x000000b695417220 */ /* 0x000fe40000410000 */
[----:B------:R-:W-:Y:S02]  /*bad0*/  FADD.FTZ R179, R179, R62 ;  /* 0x0000003eb3b37221 */ /* 0x000fe40000010000 */
[----:B------:R-:W-:Y:S02]  /*bae0*/  FFMA.FTZ R149, R149, -R12, R213 ;  /* 0x8000000c95957223 */ /* 0x000fe400000100d5 */
[----:B------:R-:W-:-:S02]  /*baf0*/  FFMA.FTZ R64, R182, UR33, -R67 ;  /* 0x00000021b6407c23 */ /* 0x000fc40008010843 */
[----:B------:R-:W-:Y:S02]  /*bb00*/  FMUL.FTZ R62, R182, UR34 ;  /* 0x00000022b63e7c20 */ /* 0x000fe40008410000 */
[----:B------:R-:W-:Y:S02]  /*bb10*/  FFMA.FTZ R83, R89, R68, R83 ;  /* 0x0000004459537223 */ /* 0x000fe40000010053 */
[C---:B------:R-:W-:Y:S02]  /*bb20*/  FMUL.FTZ R182, R90.reuse, R182 ;  /* 0x000000b65ab67220 */ /* 0x040fe40000410000 */
[----:B------:R-:W-:Y:S02]  /*bb30*/  FMUL.FTZ R68, R90, R181 ;  /* 0x000000b55a447220 */ /* 0x000fe40000410000 */
[----:B------:R-:W-:Y:S02]  /*bb40*/  FFMA.FTZ R12, R150, -R12, R214 ;  /* 0x8000000c960c7223 */ /* 0x000fe400000100d6 */
[----:B------:R-:W-:-:S02]  /*bb50*/  FFMA.FTZ R67, R181, UR33, R62 ;  /* 0x00000021b5437c23 */ /* 0x000fc4000801003e */
[C---:B------:R-:W-:Y:S02]  /*bb60*/  FMUL.FTZ R64, R149.reuse, R64 ;  /* 0x0000004095407220 */ /* 0x040fe40000410000 */
[----:B------:R-:W-:Y:S02]  /*bb70*/  FADD.FTZ R180, -R180, R61 ;  /* 0x0000003db4b47221 */ /* 0x000fe40000010100 */
[C---:B------:R-:W-:Y:S02]  /*bb80*/  FMUL.FTZ R61, R149.reuse, R182 ;  /* 0x000000b6953d7220 */ /* 0x040fe40000410000 */
[----:B------:R-:W-:Y:S02]  /*bb90*/  FMUL.FTZ R149, R149, R68 ;  /* 0x0000004495957220 */ /* 0x000fe40000410000 */
[----:B------:R-:W-:Y:S02]  /*bba0*/  FFMA.FTZ R65, R150, R181, R65 ;  /* 0x000000b596417223 */ /* 0x000fe40000010041 */
[----:B------:R-:W-:-:S02]  /*bbb0*/  FFMA.FTZ R64, R12, R67, R64 ;  /* 0x000000430c407223 */ /* 0x000fc40000010040 */
[C---:B------:R-:W-:Y:S02]  /*bbc0*/  FFMA.FTZ R62, R12.reuse, R68, R61 ;  /* 0x000000440c3e7223 */ /* 0x040fe4000001003d */
[----:B------:R-:W-:Y:S01]  /*bbd0*/  FFMA.FTZ R61, R12, R182, -R149 ;  /* 0x000000b60c3d7223 */ /* 0x000fe20000010895 */
[----:B------:R-:W-:Y:S01]  /*bbe0*/  HADD2.F32 R12, -RZ, R107.H0_H0 ;  /* 0x2000006bff0c7230 */ /* 0x000fe20000004100 */
[C---:B------:R-:W-:Y:S01]  /*bbf0*/  FMUL.FTZ R67, R11.reuse, R68 ;  /* 0x000000440b437220 */ /* 0x040fe20000410000 */
[----:B------:R-:W-:Y:S01]  /*bc00*/  IADD3 R149, R128, 0x600, RZ ;  /* 0x0000060080957810 */ /* 0x000fe20007ffe0ff */
[C---:B-1----:R-:W-:Y:S02]  /*bc10*/  FMUL.FTZ R69, R11.reuse, R182 ;  /* 0x000000b60b457220 */ /* 0x042fe40000410000 */
[----:B------:R-:W-:Y:S01]  /*bc20*/  FFMA.FTZ R68, R11, R65, R64 ;  /* 0x000000410b447223 */ /* 0x000fe20000010040 */
[----:B------:R0:W-:Y:S01]  /*bc30*/  STS [R60.X4+0x2170], R67 ;  /* 0x002170433c007388 */ /* 0x0001e20000004800 */
[----:B------:R-:W-:-:S02]  /*bc40*/  FMUL.FTZ R11, R13, -R180 ;  /* 0x800000b40d0b7220 */ /* 0x000fc40000410000 */
[----:B------:R-:W-:Y:S01]  /*bc50*/  FADD.FTZ R82, R63, R82 ;  /* 0x000000523f527221 */ /* 0x000fe20000010000 */
[----:B------:R1:W-:Y:S01]  /*bc60*/  STS [R60.X4+0x2174], R69 ;  /* 0x002174453c007388 */ /* 0x0003e20000004800 */
[-C--:B------:R-:W-:Y:S02]  /*bc70*/  FMUL.FTZ R13, R13, -R179.reuse ;  /* 0x800000b30d0d7220 */ /* 0x080fe40000410000 */
[----:B------:R-:W-:Y:S02]  /*bc80*/  FMUL.FTZ R63, R91, R12 ;  /* 0x0000000c5b3f7220 */ /* 0x000fe40000410000 */
[C---:B------:R-:W-:Y:S02]  /*bc90*/  FFMA.FTZ R64, R14.reuse, R179, -R11 ;  /* 0x000000b30e407223 */ /* 0x040fe4000001080b */
[-C--:B------:R-:W-:Y:S02]  /*bca0*/  FMUL.FTZ R11, R147, R180.reuse ;  /* 0x000000b4930b7220 */ /* 0x080fe40000410000 */
[----:B------:R-:W-:-:S02]  /*bcb0*/  FFMA.FTZ R13, R14, R180, R13 ;  /* 0x000000b40e0d7223 */ /* 0x000fc4000001000d */
[C---:B------:R-:W-:Y:S02]  /*bcc0*/  FFMA.FTZ R14, R148.reuse, -R63, R212 ;  /* 0x8000003f940e7223 */ /* 0x040fe400000100d4 */
[----:B------:R-:W-:Y:S02]  /*bcd0*/  FFMA.FTZ R148, R148, R179, R11 ;  /* 0x000000b394947223 */ /* 0x000fe4000001000b */
[----:B------:R-:W-:Y:S02]  /*bce0*/  FMUL.FTZ R11, R179, UR34 ;  /* 0x00000022b30b7c20 */ /* 0x000fe40008410000 */
[----:B------:R-:W-:Y:S02]  /*bcf0*/  FADD.FTZ R177, R177, R64 ;  /* 0x00000040b1b17221 */ /* 0x000fe40000010000 */
[----:B------:R-:W-:Y:S02]  /*bd00*/  FFMA.FTZ R147, R147, -R63, R211 ;  /* 0x8000003f93937223 */ /* 0x000fe400000100d3 */
[----:B------:R-:W-:-:S02]  /*bd10*/  FMUL.FTZ R64, R180, UR34 ;  /* 0x00000022b4407c20 */ /* 0x000fc40008410000 */
[----:B------:R-:W-:Y:S02]  /*bd20*/  FFMA.FTZ R70, R180, UR33, -R11 ;  /* 0x00000021b4467c23 */ /* 0x000fe4000801080b */
[----:B------:R-:W-:Y:S02]  /*bd30*/  FMUL.FTZ R63, R91, R180 ;  /* 0x000000b45b3f7220 */ /* 0x000fe40000410000 */
[----:B------:R-:W-:Y:S02]  /*bd40*/  FFMA.FTZ R11, R179, UR33, R64 ;  /* 0x00000021b30b7c23 */ /* 0x000fe40008010040 */
[----:B------:R-:W-:Y:S02]  /*bd50*/  FMUL.FTZ R70, R147, R70 ;  /* 0x0000004693467220 */ /* 0x000fe40000410000 */
[----:B------:R-:W-:Y:S02]  /*bd60*/  FADD.FTZ R178, -R178, R13 ;  /* 0x0000000db2b27221 */ /* 0x000fe40000010100 */
[----:B------:R-:W-:-:S02]  /*bd70*/  FFMA.FTZ R84, R90, R65, R84 ;  /* 0x000000415a547223 */ /* 0x000fc40000010054 */
[----:B------:R-:W-:Y:S02]  /*bd80*/  FMUL.FTZ R179, R91, R179 ;  /* 0x000000b35bb37220 */ /* 0x000fe40000410000 */
[----:B------:R-:W-:Y:S02]  /*bd90*/  FMUL.FTZ R64, R147, R63 ;  /* 0x0000003f93407220 */ /* 0x000fe40000410000 */
[----:B------:R-:W-:Y:S01]  /*bda0*/  FFMA.FTZ R65, R14, R11, R70 ;  /* 0x0000000b0e417223 */ /* 0x000fe20000010046 */
[----:B------:R-:W-:Y:S01]  /*bdb0*/  HADD2.F32 R11, -RZ, R108.H0_H0 ;  /* 0x2000006cff0b7230 */ /* 0x000fe20000004100 */
[C---:B------:R-:W-:Y:S02]  /*bdc0*/  FMUL.FTZ R13, R15.reuse, -R178 ;  /* 0x800000b20f0d7220 */ /* 0x040fe40000410000 */
[----:B------:R-:W-:Y:S02]  /*bdd0*/  FMUL.FTZ R15, R15, -R177 ;  /* 0x800000b10f0f7220 */ /* 0x000fe40000410000 */
[----:B------:R-:W-:-:S02]  /*bde0*/  FMUL.FTZ R147, R147, R179 ;  /* 0x000000b393937220 */ /* 0x000fc40000410000 */
[-C--:B------:R-:W-:Y:S02]  /*bdf0*/  FFMA.FTZ R64, R14, R179.reuse, R64 ;  /* 0x000000b30e407223 */ /* 0x080fe40000010040 */
[C---:B------:R-:W-:Y:S02]  /*be00*/  FMUL.FTZ R179, R12.reuse, R179 ;  /* 0x000000b30cb37220 */ /* 0x040fe40000410000 */
[C---:B0-----:R-:W-:Y:S02]  /*be10*/  FMUL.FTZ R67, R12.reuse, R63 ;  /* 0x0000003f0c437220 */ /* 0x041fe40000410000 */
[----:B------:R-:W-:Y:S01]  /*be20*/  FFMA.FTZ R121, R12, R148, R65 ;  /* 0x000000940c797223 */ /* 0x000fe20000010041 */
[----:B------:R-:W-:Y:S01]  /*be30*/  STS [R60.X4+0x2168], R179 ;  /* 0x002168b33c007388 */ /* 0x000fe20000004800 */
[C---:B------:R-:W-:Y:S02]  /*be40*/  FFMA.FTZ R12, R16.reuse, R177, -R13 ;  /* 0x000000b1100c7223 */ /* 0x040fe4000001080d */
[-C--:B------:R-:W-:Y:S01]  /*be50*/  FFMA.FTZ R15, R16, R178.reuse, R15 ;  /* 0x000000b2100f7223 */ /* 0x080fe2000001000f */
[----:B------:R0:W-:Y:S01]  /*be60*/  STS [R60.X4+0x216c], R67 ;  /* 0x00216c433c007388 */ /* 0x0001e20000004800 */
[----:B------:R-:W-:-:S02]  /*be70*/  FMUL.FTZ R13, R145, R178 ;  /* 0x000000b2910d7220 */ /* 0x000fc40000410000 */
[----:B------:R-:W-:Y:S01]  /*be80*/  FFMA.FTZ R63, R14, R63, -R147 ;  /* 0x0000003f0e3f7223 */ /* 0x000fe20000010893 */
[----:B------:R-:W-:Y:S01]  /*be90*/  IADD3 R147, R128, 0x5c0, RZ ;  /* 0x000005c080937810 */ /* 0x000fe20007ffe0ff */
[----:B------:R-:W-:Y:S02]  /*bea0*/  FMUL.FTZ R65, R177, UR34 ;  /* 0x00000022b1417c20 */ /* 0x000fe40008410000 */
[----:B------:R-:W-:Y:S02]  /*beb0*/  FMUL.FTZ R16, R178, UR34 ;  /* 0x00000022b2107c20 */ /* 0x000fe40008410000 */
[----:B------:R-:W-:Y:S02]  /*bec0*/  FMUL.FTZ R14, R92, R11 ;  /* 0x0000000b5c0e7220 */ /* 0x000fe40000410000 */
[----:B-1----:R-:W-:Y:S02]  /*bed0*/  FFMA.FTZ R69, R146, R177, R13 ;  /* 0x000000b192457223 */ /* 0x002fe4000001000d */
[----:B------:R-:W-:-:S02]  /*bee0*/  FADD.FTZ R175, R175, R12 ;  /* 0x0000000cafaf7221 */ /* 0x000fc40000010000 */
[----:B------:R-:W-:Y:S02]  /*bef0*/  FFMA.FTZ R12, R178, UR33, -R65 ;  /* 0x00000021b20c7c23 */ /* 0x000fe40008010841 */
[----:B------:R-:W-:Y:S02]  /*bf00*/  FFMA.FTZ R13, R177, UR33, R16 ;  /* 0x00000021b10d7c23 */ /* 0x000fe40008010010 */
[----:B------:R-:W-:Y:S02]  /*bf10*/  FFMA.FTZ R145, R145, -R14, R209 ;  /* 0x8000000e91917223 */ /* 0x000fe400000100d1 */
[C---:B------:R-:W-:Y:S02]  /*bf20*/  FMUL.FTZ R178, R92.reuse, R178 ;  /* 0x000000b25cb27220 */ /* 0x040fe40000410000 */
[----:B------:R-:W-:Y:S02]  /*bf30*/  FMUL.FTZ R16, R92, R177 ;  /* 0x000000b15c107220 */ /* 0x000fe40000410000 */
[----:B------:R-:W-:-:S02]  /*bf40*/  FFMA.FTZ R14, R146, -R14, R210 ;  /* 0x8000000e920e7223 */ /* 0x000fc400000100d2 */
[C---:B------:R-:W-:Y:S02]  /*bf50*/  FMUL.FTZ R65, R145.reuse, R178 ;  /* 0x000000b291417220 */ /* 0x040fe40000410000 */
[C---:B0-----:R-:W-:Y:S02]  /*bf60*/  FMUL.FTZ R67, R145.reuse, R16 ;  /* 0x0000001091437220 */ /* 0x041fe40000410000 */
[----:B------:R-:W-:Y:S02]  /*bf70*/  FADD.FTZ R81, R68, R81 ;  /* 0x0000005144517221 */ /* 0x000fe40000010000 */
[----:B------:R-:W-:Y:S01]  /*bf80*/  FMUL.FTZ R12, R145, R12 ;  /* 0x0000000c910c7220 */ /* 0x000fe20000410000 */
[----:B------:R-:W-:Y:S01]  /*bf90*/  IADD3 R145, R128, 0x580, RZ ;  /* 0x0000058080917810 */ /* 0x000fe20007ffe0ff */
[----:B------:R-:W-:Y:S02]  /*bfa0*/  FADD.FTZ R68, -R176, R15 ;  /* 0x0000000fb0447221 */ /* 0x000fe40000010100 */
[----:B------:R-:W-:-:S02]  /*bfb0*/  FFMA.FTZ R65, R14, R16, R65 ;  /* 0x000000100e417223 */ /* 0x000fc40000010041 */
[C---:B------:R-:W-:Y:S02]  /*bfc0*/  FFMA.FTZ R67, R14.reuse, R178, -R67 ;  /* 0x000000b20e437223 */ /* 0x040fe40000010843 */
[----:B------:R-:W-:Y:S01]  /*bfd0*/  FFMA.FTZ R14, R14, R13, R12 ;  /* 0x0000000d0e0e7223 */ /* 0x000fe2000001000c */
[----:B------:R-:W-:Y:S01]  /*bfe0*/  HADD2.F32 R12, -RZ, R109.H0_H0 ;  /* 0x2000006dff0c7230 */ /* 0x000fe20000004100 */
[----:B------:R-:W-:Y:S02]  /*bff0*/  FMUL.FTZ R13, R17, -R68 ;  /* 0x80000044110d7220 */ /* 0x000fe40000410000 */
[----:B------:R-:W-:Y:S02]  /*c000*/  FFMA.FTZ R70, R11, R69, R14 ;  /* 0x000000450b467223 */ /* 0x000fe4000001000e */
[-C--:B------:R-:W-:Y:S02]  /*c010*/  FFMA.FTZ R14, R18, R175.reuse, -R13 ;  /* 0x000000af120e7223 */ /* 0x080fe4000001080d */
[----:B------:R-:W-:-:S02]  /*c020*/  FMUL.FTZ R17, R17, -R175 ;  /* 0x800000af11117220 */ /* 0x000fc40000410000 */
[----:B------:R-:W-:Y:S02]  /*c030*/  FMUL.FTZ R13, R175, UR34 ;  /* 0x00000022af0d7c20 */ /* 0x000fe40008410000 */
[----:B------:R-:W-:Y:S02]  /*c040*/  FMUL.FTZ R15, R93, R12 ;  /* 0x0000000c5d0f7220 */ /* 0x000fe40000410000 */
[C---:B------:R-:W-:Y:S02]  /*c050*/  FMUL.FTZ R71, R11.reuse, R16 ;  /* 0x000000100b477220 */ /* 0x040fe40000410000 */
[----:B------:R-:W-:Y:S02]  /*c060*/  FMUL.FTZ R111, R11, R178 ;  /* 0x000000b20b6f7220 */ /* 0x000fe40000410000 */
[----:B------:R-:W-:Y:S01]  /*c070*/  FADD.FTZ R173, R173, R14 ;  /* 0x0000000eadad7221 */ /* 0x000fe20000010000 */
[----:B------:R0:W-:Y:S01]  /*c080*/  STS [R60.X4+0x2160], R71 ;  /* 0x002160473c007388 */ /* 0x0001e20000004800 */
[----:B------:R-:W-:-:S02]  /*c090*/  FFMA.FTZ R17, R18, R68, R17 ;  /* 0x0000004412117223 */ /* 0x000fc40000010011 */
[CC--:B------:R-:W-:Y:S01]  /*c0a0*/  FMUL.FTZ R11, R143.reuse, R68.reuse ;  /* 0x000000448f0b7220 */ /* 0x0c0fe20000410000 */
[----:B------:R-:W-:Y:S01]  /*c0b0*/  STS [R60.X4+0x2164], R111 ;  /* 0x0021646f3c007388 */ /* 0x000fe20000004800 */
[C---:B------:R-:W-:Y:S02]  /*c0c0*/  FMUL.FTZ R16, R68.reuse, UR34 ;  /* 0x0000002244107c20 */ /* 0x040fe40008410000 */
[----:B------:R-:W-:Y:S02]  /*c0d0*/  FFMA.FTZ R14, R68, UR33, -R13 ;  /* 0x00000021440e7c23 */ /* 0x000fe4000801080d */
[----:B------:R-:W-:Y:S02]  /*c0e0*/  FFMA.FTZ R143, R143, -R15, R207 ;  /* 0x8000000f8f8f7223 */ /* 0x000fe400000100cf */
[C---:B------:R-:W-:Y:S02]  /*c0f0*/  FMUL.FTZ R68, R93.reuse, R68 ;  /* 0x000000445d447220 */ /* 0x040fe40000410000 */
[----:B------:R-:W-:-:S02]  /*c100*/  FMUL.FTZ R18, R93, R175 ;  /* 0x000000af5d127220 */ /* 0x000fc40000410000 */
[----:B------:R-:W-:Y:S02]  /*c110*/  FFMA.FTZ R86, R92, R69, R86 ;  /* 0x000000455c567223 */ /* 0x000fe40000010056 */
[C---:B------:R-:W-:Y:S02]  /*c120*/  FMUL.FTZ R69, R143.reuse, R68 ;  /* 0x000000448f457220 */ /* 0x040fe40000410000 */
[C---:B------:R-:W-:Y:S02]  /*c130*/  FMUL.FTZ R14, R143.reuse, R14 ;  /* 0x0000000e8f0e7220 */ /* 0x040fe40000410000 */
[----:B------:R-:W-:Y:S02]  /*c140*/  FFMA.FTZ R15, R144, -R15, R208 ;  /* 0x8000000f900f7223 */ /* 0x000fe400000100d0 */
[----:B------:R-:W-:Y:S02]  /*c150*/  FMUL.FTZ R143, R143, R18 ;  /* 0x000000128f8f7220 */ /* 0x000fe40000410000 */
[----:B------:R-:W-:-:S02]  /*c160*/  FFMA.FTZ R16, R175, UR33, R16 ;  /* 0x00000021af107c23 */ /* 0x000fc40008010010 */
[----:B------:R-:W-:Y:S02]  /*c170*/  FADD.FTZ R174, -R174, R17 ;  /* 0x00000011aeae7221 */ /* 0x000fe40000010100 */
[----:B0-----:R-:W-:Y:S02]  /*c180*/  FMUL.FTZ R71, R12, R68 ;  /* 0x000000440c477220 */ /* 0x001fe40000410000 */
[C---:B------:R-:W-:Y:S02]  /*c190*/  FFMA.FTZ R69, R15.reuse, R18, R69 ;  /* 0x000000120f457223 */ /* 0x040fe40000010045 */
[C---:B------:R-:W-:Y:S01]  /*c1a0*/  FFMA.FTZ R68, R15.reuse, R68, -R143 ;  /* 0x000000440f447223 */ /* 0x040fe2000001088f */
[----:B------:R-:W-:Y:S01]  /*c1b0*/  HADD2.F32 R143, -RZ, R112.H0_H0 ;  /* 0x20000070ff8f7230 */ /* 0x000fe20000004100 */
[----:B------:R-:W-:Y:S01]  /*c1c0*/  FFMA.FTZ R144, R144, R175, R11 ;  /* 0x000000af90907223 */ /* 0x000fe2000001000b */
[----:B------:R-:W-:Y:S01]  /*c1d0*/  STS [R60.X4+0x215c], R71 ;  /* 0x00215c473c007388 */ /* 0x000fe20000004800 */
[----:B------:R-:W-:-:S02]  /*c1e0*/  FFMA.FTZ R15, R15, R16, R14 ;  /* 0x000000100f0f7223 */ /* 0x000fc4000001000e */
[----:B------:R-:W-:Y:S02]  /*c1f0*/  FMUL.FTZ R11, R19, -R174 ;  /* 0x800000ae130b7220 */ /* 0x000fe40000410000 */
[----:B------:R-:W-:Y:S02]  /*c200*/  FADD.FTZ R80, R121, R80 ;  /* 0x0000005079507221 */ /* 0x000fe40000010000 */
[C---:B------:R-:W-:Y:S02]  /*c210*/  FMUL.FTZ R17, R12.reuse, R18 ;  /* 0x000000120c117220 */ /* 0x040fe40000410000 */
[----:B------:R-:W-:Y:S02]  /*c220*/  FFMA.FTZ R121, R12, R144, R15 ;  /* 0x000000900c797223 */ /* 0x000fe4000001000f */
[----:B------:R-:W-:Y:S01]  /*c230*/  FFMA.FTZ R12, R20, R173, -R11 ;  /* 0x000000ad140c7223 */ /* 0x000fe2000001080b */
[----:B------:R0:W-:Y:S01]  /*c240*/  STS [R60.X4+0x2158], R17 ;  /* 0x002158113c007388 */ /* 0x0001e20000004800 */
[----:B------:R-:W-:-:S02]  /*c250*/  FMUL.FTZ R13, R94, R143 ;  /* 0x0000008f5e0d7220 */ /* 0x000fc40000410000 */
[----:B------:R-:W-:Y:S02]  /*c260*/  FMUL.FTZ R15, R173, UR34 ;  /* 0x00000022ad0f7c20 */ /* 0x000fe40008410000 */
[----:B------:R-:W-:Y:S02]  /*c270*/  FADD.FTZ R79, R70, R79 ;  /* 0x0000004f464f7221 */ /* 0x000fe40000010000 */
[----:B------:R-:W-:Y:S02]  /*c280*/  FMUL.FTZ R19, R19, -R173 ;  /* 0x800000ad13137220 */ /* 0x000fe40000410000 */
[----:B------:R-:W-:Y:S02]  /*c290*/  FMUL.FTZ R11, R141, R174 ;  /* 0x000000ae8d0b7220 */ /* 0x000fe40000410000 */
[----:B------:R-:W-:Y:S01]  /*c2a0*/  FADD.FTZ R70, R171, R12 ;  /* 0x0000000cab467221 */ /* 0x000fe20000010000 */
[----:B------:R-:W-:Y:S01]  /*c2b0*/  IADD3 R171, R128, 0x7c0, RZ ;  /* 0x000007c080ab7810 */ /* 0x000fe20007ffe0ff */
[----:B------:R-:W-:-:S02]  /*c2c0*/  FFMA.FTZ R141, R141, -R13, R205 ;  /* 0x8000000d8d8d7223 */ /* 0x000fc400000100cd */
[C---:B------:R-:W-:Y:S02]  /*c2d0*/  FMUL.FTZ R16, R174.reuse, UR34 ;  /* 0x00000022ae107c20 */ /* 0x040fe40008410000 */
[----:B------:R-:W-:Y:S02]  /*c2e0*/  FFMA.FTZ R12, R174, UR33, -R15 ;  /* 0x00000021ae0c7c23 */ /* 0x000fe4000801080f */
[----:B------:R-:W-:Y:S02]  /*c2f0*/  FFMA.FTZ R19, R20, R174, R19 ;  /* 0x000000ae14137223 */ /* 0x000fe40000010013 */
[C---:B------:R-:W-:Y:S02]  /*c300*/  FFMA.FTZ R14, R142.reuse, -R13, R206 ;  /* 0x8000000d8e0e7223 */ /* 0x040fe400000100ce */
[----:B------:R-:W-:Y:S02]  /*c310*/  FFMA.FTZ R13, R142, R173, R11 ;  /* 0x000000ad8e0d7223 */ /* 0x000fe4000001000b */
[----:B------:R-:W-:-:S02]  /*c320*/  FFMA.FTZ R11, R173, UR33, R16 ;  /* 0x00000021ad0b7c23 */ /* 0x000fc40008010010 */
[----:B------:R-:W-:Y:S02]  /*c330*/  FMUL.FTZ R12, R141, R12 ;  /* 0x0000000c8d0c7220 */ /* 0x000fe40000410000 */
[----:B------:R-:W-:Y:S02]  /*c340*/  FADD.FTZ R16, -R172, R19 ;  /* 0x00000013ac107221 */ /* 0x000fe40000010100 */
[C---:B------:R-:W-:Y:S02]  /*c350*/  FMUL.FTZ R15, R94.reuse, R174 ;  /* 0x000000ae5e0f7220 */ /* 0x040fe40000410000 */
[----:B------:R-:W-:Y:S01]  /*c360*/  FMUL.FTZ R20, R94, R173 ;  /* 0x000000ad5e147220 */ /* 0x000fe20000410000 */
[----:B------:R-:W-:Y:S01]  /*c370*/  IADD3 R173, R128, 0x200, RZ ;  /* 0x0000020080ad7810 */ /* 0x000fe20007ffe0ff */
[----:B------:R-:W-:Y:S01]  /*c380*/  FADD.FTZ R78, R121, R78 ;  /* 0x0000004e794e7221 */ /* 0x000fe20000010000 */
[----:B------:R-:W-:Y:S01]  /*c390*/  HADD2.F32 R121, -RZ, R113.H0_H0 ;  /* 0x20000071ff797230 */ /* 0x000fe20000004100 */
[----:B------:R-:W-:-:S02]  /*c3a0*/  FFMA.FTZ R12, R14, R11, R12 ;  /* 0x0000000b0e0c7223 */ /* 0x000fc4000001000c */
[----:B------:R-:W-:Y:S02]  /*c3b0*/  FMUL.FTZ R11, R21, -R16 ;  /* 0x80000010150b7220 */ /* 0x000fe40000410000 */
[C---:B0-----:R-:W-:Y:S02]  /*c3c0*/  FMUL.FTZ R17, R141.reuse, R15 ;  /* 0x0000000f8d117220 */ /* 0x041fe40000410000 */
[----:B------:R-:W-:Y:S01]  /*c3d0*/  FMUL.FTZ R19, R141, R20 ;  /* 0x000000148d137220 */ /* 0x000fe20000410000 */
[----:B------:R-:W-:Y:S01]  /*c3e0*/  IADD3 R141, R128, 0x500, RZ ;  /* 0x00000500808d7810 */ /* 0x000fe20007ffe0ff */
[-C--:B------:R-:W-:Y:S02]  /*c3f0*/  FFMA.FTZ R88, R94, R13.reuse, R88 ;  /* 0x0000000d5e587223 */ /* 0x080fe40000010058 */
[----:B------:R-:W-:Y:S02]  /*c400*/  FFMA.FTZ R18, R143, R13, R12 ;  /* 0x0000000d8f127223 */ /* 0x000fe4000001000c */
[----:B------:R-:W-:-:S02]  /*c410*/  FMUL.FTZ R13, R95, R121 ;  /* 0x000000795f0d7220 */ /* 0x000fc40000410000 */
[----:B------:R-:W-:Y:S02]  /*c420*/  FMUL.FTZ R71, R143, R20 ;  /* 0x000000148f477220 */ /* 0x000fe40000410000 */
[----:B------:R-:W-:Y:S02]  /*c430*/  FFMA.FTZ R12, R22, R70, -R11 ;  /* 0x00000046160c7223 */ /* 0x000fe4000001080b */
[C---:B------:R-:W-:Y:S01]  /*c440*/  FFMA.FTZ R20, R14.reuse, R20, R17 ;  /* 0x000000140e147223 */ /* 0x040fe20000010011 */
[----:B------:R-:W-:Y:S01]  /*c450*/  STS [R60.X4+0x2150], R71 ;  /* 0x002150473c007388 */ /* 0x000fe20000004800 */
[----:B------:R-:W-:Y:S02]  /*c460*/  FFMA.FTZ R19, R14, R15, -R19 ;  /* 0x0000000f0e137223 */ /* 0x000fe40000010813 */
[----:B------:R-:W-:Y:S02]  /*c470*/  FMUL.FTZ R11, R139, R16 ;  /* 0x000000108b0b7220 */ /* 0x000fe40000410000 */
[----:B------:R-:W-:-:S02]  /*c480*/  FMUL.FTZ R21, R21, -R70 ;  /* 0x8000004615157220 */ /* 0x000fc40000410000 */
[----:B------:R-:W-:Y:S02]  /*c490*/  FMUL.FTZ R14, R70, UR34 ;  /* 0x00000022460e7c20 */ /* 0x000fe40008410000 */
[-C--:B------:R-:W-:Y:S02]  /*c4a0*/  FFMA.FTZ R139, R139, -R13.reuse, R203 ;  /* 0x8000000d8b8b7223 */ /* 0x080fe400000100cb */
[C---:B------:R-:W-:Y:S02]  /*c4b0*/  FFMA.FTZ R13, R140.reuse, -R13, R204 ;  /* 0x8000000d8c0d7223 */ /* 0x040fe400000100cc */
[----:B------:R-:W-:Y:S02]  /*c4c0*/  FFMA.FTZ R140, R140, R70, R11 ;  /* 0x000000468c8c7223 */ /* 0x000fe4000001000b */
[----:B------:R-:W-:Y:S02]  /*c4d0*/  FFMA.FTZ R21, R22, R16, R21 ;  /* 0x0000001016157223 */ /* 0x000fe40000010015 */
[----:B------:R-:W-:-:S02]  /*c4e0*/  FMUL.FTZ R11, R16, UR34 ;  /* 0x00000022100b7c20 */ /* 0x000fc40008410000 */
[----:B------:R-:W-:Y:S02]  /*c4f0*/  FFMA.FTZ R14, R16, UR33, -R14 ;  /* 0x00000021100e7c23 */ /* 0x000fe4000801080e */
[C---:B------:R-:W-:Y:S02]  /*c500*/  FMUL.FTZ R16, R95.reuse, R16 ;  /* 0x000000105f107220 */ /* 0x040fe40000410000 */
[----:B------:R-:W-:Y:S02]  /*c510*/  FMUL.FTZ R22, R95, R70 ;  /* 0x000000465f167220 */ /* 0x000fe40000410000 */
[----:B------:R-:W-:Y:S01]  /*c520*/  FADD.FTZ R110, R169, R12 ;  /* 0x0000000ca96e7221 */ /* 0x000fe20000010000 */
[----:B------:R-:W-:Y:S01]  /*c530*/  IADD3 R169, R128, 0x780, RZ ;  /* 0x0000078080a97810 */ /* 0x000fe20007ffe0ff */
[----:B------:R-:W-:Y:S02]  /*c540*/  FFMA.FTZ R12, R70, UR33, R11 ;  /* 0x00000021460c7c23 */ /* 0x000fe4000801000b */
[----:B------:R-:W-:-:S02]  /*c550*/  FADD.FTZ R170, -R170, R21 ;  /* 0x00000015aaaa7221 */ /* 0x000fc40000010100 */
[C---:B------:R-:W-:Y:S02]  /*c560*/  FMUL.FTZ R11, R139.reuse, R16 ;  /* 0x000000108b0b7220 */ /* 0x040fe40000410000 */
[C---:B------:R-:W-:Y:S02]  /*c570*/  FMUL.FTZ R21, R139.reuse, R22 ;  /* 0x000000168b157220 */ /* 0x040fe40000410000 */
[----:B------:R-:W-:Y:S01]  /*c580*/  FMUL.FTZ R14, R139, R14 ;  /* 0x0000000e8b0e7220 */ /* 0x000fe20000410000 */
[----:B------:R-:W-:Y:S01]  /*c590*/  HADD2.F32 R139, -RZ, R114.H0_H0 ;  /* 0x20000072ff8b7230 */ /* 0x000fe20000004100 */
[----:B------:R-:W-:Y:S01]  /*c5a0*/  FMUL.FTZ R111, R143, R15 ;  /* 0x0000000f8f6f7220 */ /* 0x000fe20000410000 */
[----:B------:R-:W-:Y:S01]  /*c5b0*/  IADD3 R143, R128, 0x540, RZ ;  /* 0x00000540808f7810 */ /* 0x000fe20007ffe0ff */
[-C--:B------:R-:W-:Y:S02]  /*c5c0*/  FMUL.FTZ R15, R121, R22.reuse ;  /* 0x00000016790f7220 */ /* 0x080fe40000410000 */
[C---:B------:R-:W-:Y:S01]  /*c5d0*/  FFMA.FTZ R22, R13.reuse, R22, R11 ;  /* 0x000000160d167223 */ /* 0x040fe2000001000b */
[----:B------:R-:W-:Y:S01]  /*c5e0*/  STS [R60.X4+0x2154], R111 ;  /* 0x0021546f3c007388 */ /* 0x000fe20000004800 */
[----:B------:R-:W-:-:S02]  /*c5f0*/  FFMA.FTZ R21, R13, R16, -R21 ;  /* 0x000000100d157223 */ /* 0x000fc40000010815 */
[----:B------:R-:W-:Y:S01]  /*c600*/  FFMA.FTZ R13, R13, R12, R14 ;  /* 0x0000000c0d0d7223 */ /* 0x000fe2000001000e */
[----:B------:R0:W-:Y:S01]  /*c610*/  STS [R60.X4+0x2148], R15 ;  /* 0x0021480f3c007388 */ /* 0x0001e20000004800 */
[----:B------:R-:W-:Y:S02]  /*c620*/  FMUL.FTZ R11, R23, -R170 ;  /* 0x800000aa170b7220 */ /* 0x000fe40000410000 */
[C---:B------:R-:W-:Y:S02]  /*c630*/  FMUL.FTZ R17, R121.reuse, R16 ;  /* 0x0000001079117220 */ /* 0x040fe40000410000 */
[----:B------:R-:W-:Y:S02]  /*c640*/  FFMA.FTZ R121, R121, R140, R13 ;  /* 0x0000008c79797223 */ /* 0x000fe4000001000d */
[----:B------:R-:W-:Y:S01]  /*c650*/  FMUL.FTZ R13, R96, R139 ;  /* 0x0000008b600d7220 */ /* 0x000fe20000410000 */
[----:B------:R1:W-:Y:S01]  /*c660*/  STS [R60.X4+0x214c], R17 ;  /* 0x00214c113c007388 */ /* 0x0003e20000004800 */
[----:B------:R-:W-:-:S02]  /*c670*/  FFMA.FTZ R12, R24, R110, -R11 ;  /* 0x0000006e180c7223 */ /* 0x000fc4000001080b */
[----:B------:R-:W-:Y:S02]  /*c680*/  FMUL.FTZ R11, R137, R170 ;  /* 0x000000aa890b7220 */ /* 0x000fe40000410000 */
[----:B0-----:R-:W-:Y:S02]  /*c690*/  FMUL.FTZ R15, R110, UR34 ;  /* 0x000000226e0f7c20 */ /* 0x001fe40008410000 */
[-C--:B------:R-:W-:Y:S02]  /*c6a0*/  FMUL.FTZ R23, R23, -R110.reuse ;  /* 0x8000006e17177220 */ /* 0x080fe40000410000 */
[-C--:B------:R-:W-:Y:S02]  /*c6b0*/  FFMA.FTZ R137, R137, -R13.reuse, R201 ;  /* 0x8000000d89897223 */ /* 0x080fe400000100c9 */
[C---:B------:R-:W-:Y:S02]  /*c6c0*/  FFMA.FTZ R14, R138.reuse, -R13, R202 ;  /* 0x8000000d8a0e7223 */ /* 0x040fe400000100ca */
[----:B------:R-:W-:-:S02]  /*c6d0*/  FFMA.FTZ R13, R138, R110, R11 ;  /* 0x0000006e8a0d7223 */ /* 0x000fc4000001000b */
[----:B------:R-:W-:Y:S01]  /*c6e0*/  FADD.FTZ R70, R167, R12 ;  /* 0x0000000ca7467221 */ /* 0x000fe20000010000 */
[----:B------:R-:W-:Y:S01]  /*c6f0*/  IADD3 R167, R128, 0x740, RZ ;  /* 0x0000074080a77810 */ /* 0x000fe20007ffe0ff */
[C---:B------:R-:W-:Y:S02]  /*c700*/  FMUL.FTZ R11, R170.reuse, UR34 ;  /* 0x00000022aa0b7c20 */ /* 0x040fe40008410000 */
[----:B------:R-:W-:Y:S02]  /*c710*/  FFMA.FTZ R12, R170, UR33, -R15 ;  /* 0x00000021aa0c7c23 */ /* 0x000fe4000801080f */
[----:B------:R-:W-:Y:S02]  /*c720*/  FFMA.FTZ R23, R24, R170, R23 ;  /* 0x000000aa18177223 */ /* 0x000fe40000010017 */
[----:B------:R-:W-:Y:S02]  /*c730*/  FFMA.FTZ R11, R110, UR33, R11 ;  /* 0x000000216e0b7c23 */ /* 0x000fe4000801000b */
[----:B------:R-:W-:-:S02]  /*c740*/  FMUL.FTZ R12, R137, R12 ;  /* 0x0000000c890c7220 */ /* 0x000fc40000410000 */
[----:B------:R-:W-:Y:S02]  /*c750*/  FADD.FTZ R16, -R168, R23 ;  /* 0x00000017a8107221 */ /* 0x000fe40000010100 */
[----:B------:R-:W-:Y:S01]  /*c760*/  FADD.FTZ R76, R121, R76 ;  /* 0x0000004c794c7221 */ /* 0x000fe20000010000 */
[----:B------:R-:W-:Y:S01]  /*c770*/  HADD2.F32 R121, -RZ, R115.H0_H0 ;  /* 0x20000073ff797230 */ /* 0x000fe20000004100 */
[----:B------:R-:W-:Y:S02]  /*c780*/  FFMA.FTZ R12, R14, R11, R12 ;  /* 0x0000000b0e0c7223 */ /* 0x000fe4000001000c */
[C---:B------:R-:W-:Y:S02]  /*c790*/  FMUL.FTZ R15, R96.reuse, R170 ;  /* 0x000000aa600f7220 */ /* 0x040fe40000410000 */
[----:B------:R-:W-:Y:S01]  /*c7a0*/  FMUL.FTZ R24, R96, R110 ;  /* 0x0000006e60187220 */ /* 0x000fe20000410000 */
[----:B------:R-:W-:Y:S01]  /*c7b0*/  HADD2.F32 R110, -RZ, R117.H0_H0 ;  /* 0x20000075ff6e7230 */ /* 0x000fe20000004100 */
[----:B------:R-:W-:-:S02]  /*c7c0*/  FMUL.FTZ R11, R25, -R16 ;  /* 0x80000010190b7220 */ /* 0x000fc40000410000 */
[----:B------:R-:W-:Y:S02]  /*c7d0*/  FADD.FTZ R77, R18, R77 ;  /* 0x0000004d124d7221 */ /* 0x000fe40000010000 */
[-C--:B------:R-:W-:Y:S02]  /*c7e0*/  FFMA.FTZ R218, R96, R13.reuse, R218 ;  /* 0x0000000d60da7223 */ /* 0x080fe400000100da */
[----:B------:R-:W-:Y:S02]  /*c7f0*/  FFMA.FTZ R18, R139, R13, R12 ;  /* 0x0000000d8b127223 */ /* 0x000fe4000001000c */
[C---:B-1----:R-:W-:Y:S02]  /*c800*/  FMUL.FTZ R17, R137.reuse, R15 ;  /* 0x0000000f89117220 */ /* 0x042fe40000410000 */
[----:B------:R-:W-:Y:S02]  /*c810*/  FMUL.FTZ R23, R137, R24 ;  /* 0x0000001889177220 */ /* 0x000fe40000410000 */
[----:B------:R-:W-:-:S02]  /*c820*/  FMUL.FTZ R13, R97, R121 ;  /* 0x00000079610d7220 */ /* 0x000fc40000410000 */
[----:B------:R-:W-:Y:S02]  /*c830*/  FFMA.FTZ R12, R26, R70, -R11 ;  /* 0x000000461a0c7223 */ /* 0x000fe4000001080b */
[----:B------:R-:W-:Y:S02]  /*c840*/  FMUL.FTZ R11, R135, R16 ;  /* 0x00000010870b7220 */ /* 0x000fe40000410000 */
[-C--:B------:R-:W-:Y:S02]  /*c850*/  FMUL.FTZ R71, R139, R24.reuse ;  /* 0x000000188b477220 */ /* 0x080fe40000410000 */
[C---:B------:R-:W-:Y:S02]  /*c860*/  FFMA.FTZ R24, R14.reuse, R24, R17 ;  /* 0x000000180e187223 */ /* 0x040fe40000010011 */
[----:B------:R-:W-:Y:S01]  /*c870*/  FFMA.FTZ R23, R14, R15, -R23 ;  /* 0x0000000f0e177223 */ /* 0x000fe20000010817 */
[----:B------:R0:W-:Y:S01]  /*c880*/  STS [R60.X4+0x2140], R71 ;  /* 0x002140473c007388 */ /* 0x0001e20000004800 */
[----:B------:R-:W-:-:S02]  /*c890*/  FFMA.FTZ R135, R135, -R13, R199 ;  /* 0x8000000d87877223 */ /* 0x000fc400000100c7 */
[-C--:B------:R-:W-:Y:S02]  /*c8a0*/  FMUL.FTZ R25, R25, -R70.reuse ;  /* 0x8000004619197220 */ /* 0x080fe40000410000 */
[----:B------:R-:W-:Y:S02]  /*c8b0*/  FFMA.FTZ R13, R136, -R13, R200 ;  /* 0x8000000d880d7223 */ /* 0x000fe400000100c8 */
[----:B------:R-:W-:Y:S02]  /*c8c0*/  FMUL.FTZ R14, R70, UR34 ;  /* 0x00000022460e7c20 */ /* 0x000fe40008410000 */
[----:B------:R-:W-:Y:S02]  /*c8d0*/  FFMA.FTZ R136, R136, R70, R11 ;  /* 0x0000004688887223 */ /* 0x000fe4000001000b */
[----:B------:R-:W-:Y:S02]  /*c8e0*/  FMUL.FTZ R11, R16, UR34 ;  /* 0x00000022100b7c20 */ /* 0x000fe40008410000 */
[----:B------:R-:W-:-:S02]  /*c8f0*/  FFMA.FTZ R25, R26, R16, R25 ;  /* 0x000000101a197223 */ /* 0x000fc40000010019 */
[----:B------:R-:W-:Y:S02]  /*c900*/  FFMA.FTZ R14, R16, UR33, -R14 ;  /* 0x00000021100e7c23 */ /* 0x000fe4000801080e */
[----:B------:R-:W-:Y:S01]  /*c910*/  FADD.FTZ R26, R165, R12 ;  /* 0x0000000ca51a7221 */ /* 0x000fe20000010000 */
[----:B------:R-:W-:Y:S01]  /*c920*/  IADD3 R165, R128, 0x700, RZ ;  /* 0x0000070080a57810 */ /* 0x000fe20007ffe0ff */
[C---:B------:R-:W-:Y:S02]  /*c930*/  FMUL.FTZ R16, R97.reuse, R16 ;  /* 0x0000001061107220 */ /* 0x040fe40000410000 */
[----:B------:R-:W-:Y:S02]  /*c940*/  FFMA.FTZ R12, R70, UR33, R11 ;  /* 0x00000021460c7c23 */ /* 0x000fe4000801000b */
[----:B------:R-:W-:Y:S02]  /*c950*/  FMUL.FTZ R70, R97, R70 ;  /* 0x0000004661467220 */ /* 0x000fe40000410000 */
[----:B------:R-:W-:-:S02]  /*c960*/  FMUL.FTZ R11, R135, R16 ;  /* 0x00000010870b7220 */ /* 0x000fc40000410000 */
[----:B------:R-:W-:Y:S02]  /*c970*/  FADD.FTZ R166, -R166, R25 ;  /* 0x00000019a6a67221 */ /* 0x000fe40000010100 */
[----:B------:R-:W-:Y:S01]  /*c980*/  FMUL.FTZ R111, R139, R15 ;  /* 0x0000000f8b6f7220 */ /* 0x000fe20000410000 */
[----:B------:R-:W-:Y:S01]  /*c990*/  IADD3 R139, R128, 0x4c0, RZ ;  /* 0x000004c0808b7810 */ /* 0x000fe20007ffe0ff */
[C---:B------:R-:W-:Y:S02]  /*c9a0*/  FMUL.FTZ R25, R135.reuse, R70 ;  /* 0x0000004687197220 */ /* 0x040fe40000410000 */
[----:B------:R-:W-:Y:S01]  /*c9b0*/  FMUL.FTZ R14, R135, R14 ;  /* 0x0000000e870e7220 */ /* 0x000fe20000410000 */
[----:B------:R-:W-:Y:S01]  /*c9c0*/  STS [R60.X4+0x2144], R111 ;  /* 0x0021446f3c007388 */ /* 0x000fe20000004800 */
[-C--:B------:R-:W-:Y:S02]  /*c9d0*/  FMUL.FTZ R15, R121, R70.reuse ;  /* 0x00000046790f7220 */ /* 0x080fe40000410000 */
[----:B------:R-:W-:-:S02]  /*c9e0*/  FFMA.FTZ R70, R13, R70, R11 ;  /* 0x000000460d467223 */ /* 0x000fc4000001000b */
[----:B------:R-:W-:Y:S01]  /*c9f0*/  FMUL.FTZ R11, R27, -R166 ;  /* 0x800000a61b0b7220 */ /* 0x000fe20000410000 */
[----:B------:R-:W-:Y:S01]  /*ca00*/  STS [R60.X4+0x2138], R15 ;  /* 0x0021380f3c007388 */ /* 0x000fe20000004800 */
[----:B------:R-:W-:Y:S02]  /*ca10*/  FFMA.FTZ R25, R13, R16, -R25 ;  /* 0x000000100d197223 */ /* 0x000fe40000010819 */
[----:B------:R-:W-:Y:S02]  /*ca20*/  FMUL.FTZ R27, R27, -R26 ;  /* 0x8000001a1b1b7220 */ /* 0x000fe40000410000 */
[----:B------:R-:W-:Y:S02]  /*ca30*/  FFMA.FTZ R13, R13, R12, R14 ;  /* 0x0000000c0d0d7223 */ /* 0x000fe4000001000e */
[C---:B------:R-:W-:Y:S02]  /*ca40*/  FFMA.FTZ R27, R28.reuse, R166, R27 ;  /* 0x000000a61c1b7223 */ /* 0x040fe4000001001b */
[----:B------:R-:W-:-:S02]  /*ca50*/  FFMA.FTZ R12, R28, R26, -R11 ;  /* 0x0000001a1c0c7223 */ /* 0x000fc4000001080b */
[----:B0-----:R-:W-:Y:S02]  /*ca60*/  FFMA.FTZ R71, R121, R136, R13 ;  /* 0x0000008879477223 */ /* 0x001fe4000001000d */
[----:B------:R-:W-:Y:S02]  /*ca70*/  FMUL.FTZ R13, R98, R120 ;  /* 0x00000078620d7220 */ /* 0x000fe40000410000 */
[----:B------:R-:W-:Y:S02]  /*ca80*/  FMUL.FTZ R11, R133, R166 ;  /* 0x000000a6850b7220 */ /* 0x000fe40000410000 */
[----:B------:R-:W-:Y:S02]  /*ca90*/  FADD.FTZ R164, -R164, R27 ;  /* 0x0000001ba4a47221 */ /* 0x000fe40000010100 */
[----:B------:R-:W-:Y:S02]  /*caa0*/  FADD.FTZ R163, R163, R12 ;  /* 0x0000000ca3a37221 */ /* 0x000fe40000010000 */
[----:B------:R-:W-:-:S02]  /*cab0*/  FMUL.FTZ R17, R121, R16 ;  /* 0x0000001079117220 */ /* 0x000fc40000410000 */
[-C--:B------:R-:W-:Y:S02]  /*cac0*/  FFMA.FTZ R133, R133, -R13.reuse, R197 ;  /* 0x8000000d85857223 */ /* 0x080fe400000100c5 */
[C---:B------:R-:W-:Y:S01]  /*cad0*/  FFMA.FTZ R14, R134.reuse, -R13, R198 ;  /* 0x8000000d860e7223 */ /* 0x040fe200000100c6 */
[----:B------:R0:W-:Y:S01]  /*cae0*/  STS [R60.X4+0x213c], R17 ;  /* 0x00213c113c007388 */ /* 0x0001e20000004800 */
[----:B------:R-:W-:Y:S02]  /*caf0*/  FFMA.FTZ R13, R134, R26, R11 ;  /* 0x0000001a860d7223 */ /* 0x000fe4000001000b */
[C---:B------:R-:W-:Y:S02]  /*cb00*/  FMUL.FTZ R11, R29.reuse, -R164 ;  /* 0x800000a41d0b7220 */ /* 0x040fe40000410000 */
[----:B------:R-:W-:Y:S02]  /*cb10*/  FMUL.FTZ R29, R29, -R163 ;  /* 0x800000a31d1d7220 */ /* 0x000fe40000410000 */
[----:B------:R-:W-:-:S02]  /*cb20*/  FMUL.FTZ R16, R26, UR34 ;  /* 0x000000221a107c20 */ /* 0x000fc40008410000 */
[----:B------:R-:W-:Y:S02]  /*cb30*/  FFMA.FTZ R29, R30, R164, R29 ;  /* 0x000000a41e1d7223 */ /* 0x000fe4000001001d */
[----:B0-----:R-:W-:Y:S02]  /*cb40*/  FMUL.FTZ R17, R98, R166 ;  /* 0x000000a662117220 */ /* 0x001fe40000410000 */
[----:B------:R-:W-:Y:S02]  /*cb50*/  FFMA.FTZ R12, R30, R163, -R11 ;  /* 0x000000a31e0c7223 */ /* 0x000fe4000001080b */
[----:B------:R-:W-:Y:S02]  /*cb60*/  FFMA.FTZ R16, R166, UR33, -R16 ;  /* 0x00000021a6107c23 */ /* 0x000fe40008010810 */
[----:B------:R-:W-:Y:S02]  /*cb70*/  FMUL.FTZ R11, R98, R26 ;  /* 0x0000001a620b7220 */ /* 0x000fe40000410000 */
[----:B------:R-:W-:-:S02]  /*cb80*/  FMUL.FTZ R28, R133, R17 ;  /* 0x00000011851c7220 */ /* 0x000fc40000410000 */
[----:B------:R-:W-:Y:S02]  /*cb90*/  FADD.FTZ R162, -R162, R29 ;  /* 0x0000001da2a27221 */ /* 0x000fe40000010100 */
[----:B------:R-:W-:Y:S02]  /*cba0*/  FADD.FTZ R161, R161, R12 ;  /* 0x0000000ca1a17221 */ /* 0x000fe40000010000 */
[C---:B------:R-:W-:Y:S02]  /*cbb0*/  FMUL.FTZ R16, R133.reuse, R16 ;  /* 0x0000001085107220 */ /* 0x040fe40000410000 */
[-C--:B------:R-:W-:Y:S02]  /*cbc0*/  FMUL.FTZ R133, R133, R11.reuse ;  /* 0x0000000b85857220 */ /* 0x080fe40000410000 */
[-C--:B------:R-:W-:Y:S02]  /*cbd0*/  FFMA.FTZ R28, R14, R11.reuse, R28 ;  /* 0x0000000b0e1c7223 */ /* 0x080fe4000001001c */
[----:B------:R-:W-:-:S02]  /*cbe0*/  FMUL.FTZ R27, R120, R11 ;  /* 0x0000000b781b7220 */ /* 0x000fc40000410000 */
[CC--:B------:R-:W-:Y:S02]  /*cbf0*/  FMUL.FTZ R11, R31.reuse, -R162.reuse ;  /* 0x800000a21f0b7220 */ /* 0x0c0fe40000410000 */
[-C--:B------:R-:W-:Y:S01]  /*cc00*/  FMUL.FTZ R31, R31, -R161.reuse ;  /* 0x800000a11f1f7220 */ /* 0x080fe20000410000 */
[----:B------:R0:W-:Y:S01]  /*cc10*/  STS [R60.X4+0x2130], R27 ;  /* 0x0021301b3c007388 */ /* 0x0001e20000004800 */
[C---:B------:R-:W-:Y:S02]  /*cc20*/  FFMA.FTZ R12, R32.reuse, R161, -R11 ;  /* 0x000000a1200c7223 */ /* 0x040fe4000001080b */
[----:B------:R-:W-:Y:S02]  /*cc30*/  FFMA.FTZ R31, R32, R162, R31 ;  /* 0x000000a2201f7223 */ /* 0x000fe4000001001f */
[----:B------:R-:W-:Y:S02]  /*cc40*/  FADD.FTZ R75, R18, R75 ;  /* 0x0000004b124b7221 */ /* 0x000fe40000010000 */
[----:B------:R-:W-:-:S02]  /*cc50*/  FADD.FTZ R18, -R160, R31 ;  /* 0x0000001fa0127221 */ /* 0x000fc40000010100 */
[----:B------:R-:W-:Y:S01]  /*cc60*/  FADD.FTZ R159, R159, R12 ;  /* 0x0000000c9f9f7221 */ /* 0x000fe20000010000 */
[----:B0-----:R-:W-:Y:S01]  /*cc70*/  HADD2.F32 R27, -RZ, R123.H0_H0 ;  /* 0x2000007bff1b7230 */ /* 0x001fe20000004100 */
[CC--:B------:R-:W-:Y:S02]  /*cc80*/  FMUL.FTZ R11, R33.reuse, -R18.reuse ;  /* 0x80000012210b7220 */ /* 0x0c0fe40000410000 */
[-C--:B------:R-:W-:Y:S02]  /*cc90*/  FMUL.FTZ R33, R33, -R159.reuse ;  /* 0x8000009f21217220 */ /* 0x080fe40000410000 */
[----:B------:R-:W-:Y:S02]  /*cca0*/  FMUL.FTZ R15, R166, UR34 ;  /* 0x00000022a60f7c20 */ /* 0x000fe40008410000 */
[C---:B------:R-:W-:Y:S02]  /*ccb0*/  FFMA.FTZ R33, R34.reuse, R18, R33 ;  /* 0x0000001222217223 */ /* 0x040fe40000010021 */
[----:B------:R-:W-:-:S02]  /*ccc0*/  FFMA.FTZ R12, R34, R159, -R11 ;  /* 0x0000009f220c7223 */ /* 0x000fc4000001080b */
[----:B------:R-:W-:Y:S02]  /*ccd0*/  FFMA.FTZ R15, R26, UR33, R15 ;  /* 0x000000211a0f7c23 */ /* 0x000fe4000801000f */
[----:B------:R-:W-:Y:S02]  /*cce0*/  FADD.FTZ R158, -R158, R33 ;  /* 0x000000219e9e7221 */ /* 0x000fe40000010100 */
[----:B------:R-:W-:Y:S02]  /*ccf0*/  FADD.FTZ R157, R157, R12 ;  /* 0x0000000c9d9d7221 */ /* 0x000fe40000010000 */
[C---:B------:R-:W-:Y:S02]  /*cd00*/  FFMA.FTZ R16, R14.reuse, R15, R16 ;  /* 0x0000000f0e107223 */ /* 0x040fe40000010010 */
[----:B------:R-:W-:Y:S02]  /*cd10*/  FMUL.FTZ R11, R35, -R158 ;  /* 0x8000009e230b7220 */ /* 0x000fe40000410000 */
[----:B------:R-:W-:-:S02]  /*cd20*/  FFMA.FTZ R29, R14, R17, -R133 ;  /* 0x000000110e1d7223 */ /* 0x000fc40000010885 */
[----:B------:R-:W-:Y:S02]  /*cd30*/  FMUL.FTZ R35, R35, -R157 ;  /* 0x8000009d23237220 */ /* 0x000fe40000410000 */
[----:B------:R-:W-:Y:S02]  /*cd40*/  FMUL.FTZ R14, R99, R110 ;  /* 0x0000006e630e7220 */ /* 0x000fe40000410000 */
[-C--:B------:R-:W-:Y:S02]  /*cd50*/  FFMA.FTZ R220, R98, R13.reuse, R220 ;  /* 0x0000000d62dc7223 */ /* 0x080fe400000100dc */
[----:B------:R-:W-:Y:S02]  /*cd60*/  FFMA.FTZ R32, R120, R13, R16 ;  /* 0x0000000d78207223 */ /* 0x000fe40000010010 */
[----:B------:R-:W-:Y:S02]  /*cd70*/  FMUL.FTZ R12, R163, UR34 ;  /* 0x00000022a30c7c20 */ /* 0x000fe40008410000 */
[----:B------:R-:W-:-:S02]  /*cd80*/  FMUL.FTZ R13, R131, R164 ;  /* 0x000000a4830d7220 */ /* 0x000fc40000410000 */
[----:B------:R-:W-:Y:S02]  /*cd90*/  FMUL.FTZ R16, R164, UR34 ;  /* 0x00000022a4107c20 */ /* 0x000fe40008410000 */
[----:B------:R-:W-:Y:S02]  /*cda0*/  FFMA.FTZ R35, R36, R158, R35 ;  /* 0x0000009e24237223 */ /* 0x000fe40000010023 */
[-C--:B------:R-:W-:Y:S02]  /*cdb0*/  FFMA.FTZ R131, R131, -R14.reuse, R195 ;  /* 0x8000000e83837223 */ /* 0x080fe400000100c3 */
[----:B------:R-:W-:Y:S02]  /*cdc0*/  FFMA.FTZ R14, R132, -R14, R196 ;  /* 0x8000000e840e7223 */ /* 0x000fe400000100c4 */
[----:B------:R-:W-:Y:S02]  /*cdd0*/  FFMA.FTZ R26, R164, UR33, -R12 ;  /* 0x00000021a41a7c23 */ /* 0x000fe4000801080c */
[----:B------:R-:W-:-:S02]  /*cde0*/  FFMA.FTZ R132, R132, R163, R13 ;  /* 0x000000a384847223 */ /* 0x000fc4000001000d */
[----:B------:R-:W-:Y:S02]  /*cdf0*/  FFMA.FTZ R12, R36, R157, -R11 ;  /* 0x0000009d240c7223 */ /* 0x000fe4000001080b */
[----:B------:R-:W-:Y:S02]  /*ce00*/  FMUL.FTZ R15, R99, R164 ;  /* 0x000000a4630f7220 */ /* 0x000fe40000410000 */
[----:B------:R-:W-:Y:S01]  /*ce10*/  FFMA.FTZ R13, R163, UR33, R16 ;  /* 0x00000021a30d7c23 */ /* 0x000fe20008010010 */
[----:B------:R-:W-:Y:S01]  /*ce20*/  HADD2.F32 R16, -RZ, R119.H0_H0 ;  /* 0x20000077ff107230 */ /* 0x000fe20000004100 */
[----:B------:R-:W-:Y:S02]  /*ce30*/  FADD.FTZ R156, -R156, R35 ;  /* 0x000000239c9c7221 */ /* 0x000fe40000010100 */
[----:B------:R-:W-:Y:S02]  /*ce40*/  FMUL.FTZ R163, R99, R163 ;  /* 0x000000a363a37220 */ /* 0x000fe40000410000 */
[----:B------:R-:W-:-:S02]  /*ce50*/  FMUL.FTZ R17, R120, R17 ;  /* 0x0000001178117220 */ /* 0x000fc40000410000 */
[----:B------:R-:W-:Y:S02]  /*ce60*/  FADD.FTZ R155, R155, R12 ;  /* 0x0000000c9b9b7221 */ /* 0x000fe40000010000 */
[C---:B------:R-:W-:Y:S01]  /*ce70*/  FMUL.FTZ R30, R131.reuse, R15 ;  /* 0x0000000f831e7220 */ /* 0x040fe20000410000 */
[----:B------:R0:W-:Y:S01]  /*ce80*/  STS [R60.X4+0x2134], R17 ;  /* 0x002134113c007388 */ /* 0x0001e20000004800 */
[----:B------:R-:W-:Y:S02]  /*ce90*/  FMUL.FTZ R26, R131, R26 ;  /* 0x0000001a831a7220 */ /* 0x000fe40000410000 */
[----:B------:R-:W-:Y:S02]  /*cea0*/  FMUL.FTZ R11, R37, -R156 ;  /* 0x8000009c250b7220 */ /* 0x000fe40000410000 */
[----:B------:R-:W-:Y:S02]  /*ceb0*/  FMUL.FTZ R131, R131, R163 ;  /* 0x000000a383837220 */ /* 0x000fe40000410000 */
[----:B------:R-:W-:-:S02]  /*cec0*/  FMUL.FTZ R37, R37, -R155 ;  /* 0x8000009b25257220 */ /* 0x000fc40000410000 */
[----:B------:R-:W-:Y:S01]  /*ced0*/  FFMA.FTZ R12, R38, R155, -R11 ;  /* 0x0000009b260c7223 */ /* 0x000fe2000001080b */
[----:B------:R-:W-:Y:S01]  /*cee0*/  HADD2.F32 R11, -RZ, R124.H0_H0 ;  /* 0x2000007cff0b7230 */ /* 0x000fe20000004100 */
[-C--:B------:R-:W-:Y:S02]  /*cef0*/  FFMA.FTZ R35, R14, R15.reuse, -R131 ;  /* 0x0000000f0e237223 */ /* 0x080fe40000010883 */
[----:B0-----:R-:W-:Y:S02]  /*cf00*/  FMUL.FTZ R17, R110, R15 ;  /* 0x0000000f6e117220 */ /* 0x001fe40000410000 */
[----:B------:R-:W-:Y:S01]  /*cf10*/  FFMA.FTZ R15, R14, R13, R26 ;  /* 0x0000000d0e0f7223 */ /* 0x000fe2000001001a */
[----:B------:R-:W-:Y:S01]  /*cf20*/  HADD2.F32 R26, -RZ, R118.H0_H0 ;  /* 0x20000076ff1a7230 */ /* 0x000fe20000004100 */
[----:B------:R-:W-:Y:S01]  /*cf30*/  FFMA.FTZ R13, R38, R156, R37 ;  /* 0x0000009c260d7223 */ /* 0x000fe20000010025 */
[----:B------:R0:W-:Y:S01]  /*cf40*/  STS [R60.X4+0x212c], R17 ;  /* 0x00212c113c007388 */ /* 0x0001e20000004800 */
[----:B------:R-:W-:-:S02]  /*cf50*/  FFMA.FTZ R30, R14, R163, R30 ;  /* 0x000000a30e1e7223 */ /* 0x000fc4000001001e */
[----:B------:R-:W-:Y:S02]  /*cf60*/  FMUL.FTZ R14, R104, R11 ;  /* 0x0000000b680e7220 */ /* 0x000fe40000410000 */
[----:B------:R-:W-:Y:S02]  /*cf70*/  FADD.FTZ R154, -R154, R13 ;  /* 0x0000000d9a9a7221 */ /* 0x000fe40000010100 */
[----:B------:R-:W-:Y:S02]  /*cf80*/  FFMA.FTZ R37, R110, R132, R15 ;  /* 0x000000846e257223 */ /* 0x000fe4000001000f */
[----:B------:R-:W-:Y:S01]  /*cf90*/  FADD.FTZ R153, R153, R12 ;  /* 0x0000000c99997221 */ /* 0x000fe20000010000 */
[----:B0-----:R-:W-:Y:S01]  /*cfa0*/  HADD2.F32 R17, -RZ, R122.H0_H0 ;  /* 0x2000007aff117230 */ /* 0x001fe20000004100 */
[----:B------:R-:W-:Y:S02]  /*cfb0*/  FMUL.FTZ R12, R103, R27 ;  /* 0x0000001b670c7220 */ /* 0x000fe40000410000 */
[----:B------:R-:W-:-:S02]  /*cfc0*/  FMUL.FTZ R31, R100, R26 ;  /* 0x0000001a641f7220 */ /* 0x000fc40000410000 */
[-C--:B------:R-:W-:Y:S02]  /*cfd0*/  FFMA.FTZ R15, R8, -R14.reuse, R185 ;  /* 0x8000000e080f7223 */ /* 0x080fe400000100b9 */
[----:B------:R-:W-:Y:S02]  /*cfe0*/  FFMA.FTZ R14, R7, -R14, R186 ;  /* 0x8000000e070e7223 */ /* 0x000fe400000100ba */
[----:B------:R-:W-:Y:S02]  /*cff0*/  FMUL.FTZ R36, R104, R154 ;  /* 0x0000009a68247220 */ /* 0x000fe40000410000 */
[----:B------:R-:W-:Y:S02]  /*d000*/  FADD.FTZ R74, R71, R74 ;  /* 0x0000004a474a7221 */ /* 0x000fe40000010000 */
[----:B------:R-:W-:Y:S02]  /*d010*/  FMUL.FTZ R163, R110, R163 ;  /* 0x000000a36ea37220 */ /* 0x000fe40000410000 */
[----:B------:R-:W-:-:S02]  /*d020*/  FFMA.FTZ R13, R6, -R12, R187 ;  /* 0x8000000c060d7223 */ /* 0x000fc400000100bb */
[-C--:B------:R-:W-:Y:S01]  /*d030*/  FFMA.FTZ R71, R130, -R31.reuse, R194 ;  /* 0x8000001f82477223 */ /* 0x080fe200000100c2 */
[----:B------:R0:W-:Y:S01]  /*d040*/  STS [R60.X4+0x2128], R163 ;  /* 0x002128a33c007388 */ /* 0x0001e20000004800 */
[----:B------:R-:W-:Y:S02]  /*d050*/  FFMA.FTZ R137, R129, -R31, R193 ;  /* 0x8000001f81897223 */ /* 0x000fe400000100c1 */
[----:B------:R-:W-:Y:S02]  /*d060*/  FFMA.FTZ R12, R5, -R12, R188 ;  /* 0x8000000c050c7223 */ /* 0x000fe400000100bc */
[----:B------:R-:W-:Y:S02]  /*d070*/  FMUL.FTZ R38, R104, R153 ;  /* 0x0000009968267220 */ /* 0x000fe40000410000 */
[----:B------:R-:W-:Y:S02]  /*d080*/  FMUL.FTZ R110, R103, R156 ;  /* 0x0000009c676e7220 */ /* 0x000fe40000410000 */
[----:B------:R-:W-:Y:S01]  /*d090*/  FMUL.FTZ R31, R14, R36 ;  /* 0x000000240e1f7220 */ /* 0x000fe20000410000 */
[----:B0-----:R-:W-:Y:S01]  /*d0a0*/  IADD3 R163, R128, 0x6c0, RZ ;  /* 0x000006c080a37810 */ /* 0x001fe20007ffe0ff */
[----:B------:R-:W-:-:S02]  /*d0b0*/  FADD.FTZ R73, R32, R73 ;  /* 0x0000004920497221 */ /* 0x000fc40000010000 */
[----:B------:R-:W-:Y:S02]  /*d0c0*/  FMUL.FTZ R120, R103, R155 ;  /* 0x0000009b67787220 */ /* 0x000fe40000410000 */
[----:B------:R-:W-:Y:S02]  /*d0d0*/  FMUL.FTZ R32, R14, R38 ;  /* 0x000000260e207220 */ /* 0x000fe40000410000 */
[C---:B------:R-:W-:Y:S02]  /*d0e0*/  FMUL.FTZ R33, R12.reuse, R110 ;  /* 0x0000006e0c217220 */ /* 0x040fe40000410000 */
[C---:B------:R-:W-:Y:S02]  /*d0f0*/  FFMA.FTZ R31, R15.reuse, R38, R31 ;  /* 0x000000260f1f7223 */ /* 0x040fe4000001001f */
[----:B------:R-:W-:Y:S02]  /*d100*/  FMUL.FTZ R111, R12, R120 ;  /* 0x000000780c6f7220 */ /* 0x000fe40000410000 */
[----:B------:R-:W-:-:S02]  /*d110*/  FFMA.FTZ R32, R15, R36, -R32 ;  /* 0x000000240f207223 */ /* 0x000fc40000010820 */
[----:B------:R-:W-:Y:S02]  /*d120*/  FFMA.FTZ R34, R13, R120, R33 ;  /* 0x000000780d227223 */ /* 0x000fe40000010021 */
[----:B------:R-:W-:Y:S02]  /*d130*/  FADD.FTZ R31, RZ, R31 ;  /* 0x0000001fff1f7221 */ /* 0x000fe40000010000 */
[----:B------:R-:W-:Y:S02]  /*d140*/  FMUL.FTZ R33, R102, R17 ;  /* 0x0000001166217220 */ /* 0x000fe40000410000 */
[----:B------:R-:W-:Y:S02]  /*d150*/  FFMA.FTZ R221, R99, R132, R221 ;  /* 0x0000008463dd7223 */ /* 0x000fe400000100dd */
[----:B------:R-:W-:Y:S02]  /*d160*/  FMUL.FTZ R129, R129, R162 ;  /* 0x000000a281817220 */ /* 0x000fe40000410000 */
[----:B------:R-:W-:-:S02]  /*d170*/  FFMA.FTZ R111, R13, R110, -R111 ;  /* 0x0000006e0d6f7223 */ /* 0x000fc4000001086f */
[----:B------:R-:W-:Y:S02]  /*d180*/  FADD.FTZ R32, RZ, R32 ;  /* 0x00000020ff207221 */ /* 0x000fe40000010000 */
[----:B------:R-:W-:Y:S02]  /*d190*/  FADD.FTZ R121, R31, R34 ;  /* 0x000000221f797221 */ /* 0x000fe40000010000 */
[----:B------:R-:W-:Y:S02]  /*d1a0*/  FMUL.FTZ R31, R101, R16 ;  /* 0x00000010651f7220 */ /* 0x000fe40000410000 */
[----:B------:R-:W-:Y:S02]  /*d1b0*/  FFMA.FTZ R34, R4, -R33, R189 ;  /* 0x8000002104227223 */ /* 0x000fe400000100bd */
[C---:B------:R-:W-:Y:S02]  /*d1c0*/  FMUL.FTZ R132, R102.reuse, R158 ;  /* 0x0000009e66847220 */ /* 0x040fe40000410000 */
[----:B------:R-:W-:-:S02]  /*d1d0*/  FMUL.FTZ R134, R102, R157 ;  /* 0x0000009d66867220 */ /* 0x000fc40000410000 */
[----:B------:R-:W-:Y:S02]  /*d1e0*/  FFMA.FTZ R130, R130, R161, R129 ;  /* 0x000000a182827223 */ /* 0x000fe40000010081 */
[----:B------:R-:W-:Y:S02]  /*d1f0*/  FADD.FTZ R111, R32, R111 ;  /* 0x0000006f206f7221 */ /* 0x000fe40000010000 */
[----:B------:R-:W-:Y:S02]  /*d200*/  FFMA.FTZ R33, R3, -R33, R190 ;  /* 0x8000002103217223 */ /* 0x000fe400000100be */
[----:B------:R-:W-:Y:S02]  /*d210*/  FFMA.FTZ R32, R0, -R31, R192 ;  /* 0x8000001f00207223 */ /* 0x000fe400000100c0 */
[C---:B------:R-:W-:Y:S02]  /*d220*/  FMUL.FTZ R129, R34.reuse, R132 ;  /* 0x0000008422817220 */ /* 0x040fe40000410000 */
[----:B------:R-:W-:-:S02]  /*d230*/  FMUL.FTZ R131, R34, R134 ;  /* 0x0000008622837220 */ /* 0x000fc40000410000 */
[----:B------:R-:W-:Y:S02]  /*d240*/  FFMA.FTZ R31, R2, -R31, R191 ;  /* 0x8000001f021f7223 */ /* 0x000fe400000100bf */
[----:B------:R-:W-:Y:S02]  /*d250*/  FMUL.FTZ R133, R101, R18 ;  /* 0x0000001265857220 */ /* 0x000fe40000410000 */
[----:B------:R-:W-:Y:S02]  /*d260*/  FFMA.FTZ R219, R97, R136, R219 ;  /* 0x0000008861db7223 */ /* 0x000fe400000100db */
[C---:B------:R-:W-:Y:S02]  /*d270*/  FFMA.FTZ R136, R33.reuse, R134, R129 ;  /* 0x0000008621887223 */ /* 0x040fe40000010081 */
[----:B------:R-:W-:Y:S02]  /*d280*/  FFMA.FTZ R138, R33, R132, -R131 ;  /* 0x00000084218a7223 */ /* 0x000fe40000010883 */
[----:B------:R-:W-:-:S02]  /*d290*/  FMUL.FTZ R129, R101, R159 ;  /* 0x0000009f65817220 */ /* 0x000fc40000410000 */
[----:B------:R-:W-:Y:S02]  /*d2a0*/  FMUL.FTZ R131, R31, R133 ;  /* 0x000000851f837220 */ /* 0x000fe40000410000 */
[----:B------:R-:W-:Y:S02]  /*d2b0*/  FADD.FTZ R121, R121, R136 ;  /* 0x0000008879797221 */ /* 0x000fe40000010000 */
[----:B------:R-:W-:Y:S02]  /*d2c0*/  FFMA.FTZ R217, R95, R140, R217 ;  /* 0x0000008c5fd97223 */ /* 0x000fe400000100d9 */
[-C--:B------:R-:W-:Y:S02]  /*d2d0*/  FFMA.FTZ R136, R32, R129.reuse, R131 ;  /* 0x0000008120887223 */ /* 0x080fe40000010083 */
[----:B------:R-:W-:Y:S02]  /*d2e0*/  FMUL.FTZ R135, R31, R129 ;  /* 0x000000811f877220 */ /* 0x000fe40000410000 */
[----:B------:R-:W-:-:S02]  /*d2f0*/  FMUL.FTZ R140, R100, R161 ;  /* 0x000000a1648c7220 */ /* 0x000fc40000410000 */
[----:B------:R-:W-:Y:S02]  /*d300*/  FADD.FTZ R111, R111, R138 ;  /* 0x0000008a6f6f7221 */ /* 0x000fe40000010000 */
[----:B------:R-:W-:Y:S02]  /*d310*/  FADD.FTZ R121, R121, R136 ;  /* 0x0000008879797221 */ /* 0x000fe40000010000 */
[----:B------:R-:W-:Y:S02]  /*d320*/  FMUL.FTZ R142, R100, R162 ;  /* 0x000000a2648e7220 */ /* 0x000fe40000410000 */
[----:B------:R-:W-:Y:S02]  /*d330*/  FFMA.FTZ R138, R32, R133, -R135 ;  /* 0x00000085208a7223 */ /* 0x000fe40000010887 */
[----:B------:R-:W-:Y:S02]  /*d340*/  FMUL.FTZ R136, R137, R140 ;  /* 0x0000008c89887220 */ /* 0x000fe40000410000 */
[----:B------:R-:W-:-:S02]  /*d350*/  FFMA.FTZ R87, R93, R144, R87 ;  /* 0x000000905d577223 */ /* 0x000fc40000010057 */
[----:B------:R-:W-:Y:S02]  /*d360*/  FADD.FTZ R111, R111, R138 ;  /* 0x0000008a6f6f7221 */ /* 0x000fe40000010000 */
[-C--:B------:R-:W-:Y:S02]  /*d370*/  FFMA.FTZ R144, R71, R142.reuse, -R136 ;  /* 0x0000008e47907223 */ /* 0x080fe40000010888 */
[----:B------:R-:W-:Y:S02]  /*d380*/  FMUL.FTZ R135, R137, R142 ;  /* 0x0000008e89877220 */ /* 0x000fe40000410000 */
[----:B------:R-:W-:Y:S02]  /*d390*/  FADD.FTZ R144, R111, R144 ;  /* 0x000000906f907221 */ /* 0x000fe40000010000 */
[----:B------:R-:W-:Y:S01]  /*d3a0*/  FFMA.FTZ R138, R71, R140, R135 ;  /* 0x0000008c478a7223 */ /* 0x000fe20000010087 */
[----:B------:R-:W-:Y:S01]  /*d3b0*/  IADD3 R135, R128, 0x440, RZ ;  /* 0x0000044080877810 */ /* 0x000fe20007ffe0ff */
[----:B------:R-:W-:-:S02]  /*d3c0*/  FADD.FTZ R144, R144, R35 ;  /* 0x0000002390907221 */ /* 0x000fc40000010000 */
[----:B------:R-:W-:Y:S01]  /*d3d0*/  FADD.FTZ R121, R121, R138 ;  /* 0x0000008a79797221 */ /* 0x000fe20000010000 */
[----:B------:R-:W-:Y:S01]  /*d3e0*/  LEA.HI.SX32 R138, R163, R128, 0x1b ;  /* 0x00000080a38a7211 */ /* 0x000fe200078fdaff */
[----:B------:R-:W-:Y:S02]  /*d3f0*/  FADD.FTZ R144, R144, R29 ;  /* 0x0000001d90907221 */ /* 0x000fe40000010000 */
[----:B------:R-:W-:Y:S02]  /*d400*/  FADD.FTZ R121, R121, R30 ;  /* 0x0000001e79797221 */ /* 0x000fe40000010000 */
[----:B------:R-:W-:Y:S02]  /*d410*/  FADD.FTZ R144, R144, R25 ;  /* 0x0000001990907221 */ /* 0x000fe40000010000 */
[----:B------:R-:W-:Y:S02]  /*d420*/  FADD.FTZ R121, R121, R28 ;  /* 0x0000001c79797221 */ /* 0x000fe40000010000 */
[----:B------:R-:W-:-:S02]  /*d430*/  FADD.FTZ R144, R144, R23 ;  /* 0x0000001790907221 */ /* 0x000fc40000010000 */
[----:B------:R-:W-:Y:S02]  /*d440*/  FADD.FTZ R121, R121, R70 ;  /* 0x0000004679797221 */ /* 0x000fe40000010000 */
[----:B------:R-:W-:Y:S02]  /*d450*/  FADD.FTZ R144, R144, R21 ;  /* 0x0000001590907221 */ /* 0x000fe40000010000 */
[----:B------:R-:W-:Y:S01]  /*d460*/  FMUL.FTZ R35, R26, R140 ;  /* 0x0000008c1a237220 */ /* 0x000fe20000410000 */
[----:B------:R-:W-:Y:S01]  /*d470*/  LEA.HI.SX32 R140, R167, R128, 0x1b ;  /* 0x00000080a78c7211 */ /* 0x000fe200078fdaff */
[----:B------:R-:W-:Y:S02]  /*d480*/  FADD.FTZ R121, R121, R24 ;  /* 0x0000001879797221 */ /* 0x000fe40000010000 */
[----:B------:R-:W-:Y:S01]  /*d490*/  FADD.FTZ R19, R144, R19 ;  /* 0x0000001390137221 */ /* 0x000fe20000010000 */
[----:B------:R0:W-:Y:S01]  /*d4a0*/  STS [R60.X4+0x2120], R35 ;  /* 0x002120233c007388 */ /* 0x0001e20000004800 */
[----:B------:R-:W-:-:S02]  /*d4b0*/  FADD.FTZ R121, R121, R22 ;  /* 0x0000001679797221 */ /* 0x000fc40000010000 */
[----:B------:R-:W-:Y:S02]  /*d4c0*/  FADD.FTZ R68, R19, R68 ;  /* 0x0000004413447221 */ /* 0x000fe40000010000 */
[----:B------:R-:W-:Y:S01]  /*d4d0*/  FMUL.FTZ R111, R26, R142 ;  /* 0x0000008e1a6f7220 */ /* 0x000fe20000410000 */
[----:B------:R-:W-:Y:S01]  /*d4e0*/  LEA.HI.SX32 R142, R171, R128, 0x1b ;  /* 0x00000080ab8e7211 */ /* 0x000fe200078fdaff */
[C---:B------:R-:W-:Y:S02]  /*d4f0*/  FMUL.FTZ R129, R16.reuse, R129 ;  /* 0x0000008110817220 */ /* 0x040fe40000410000 */
[----:B------:R-:W-:Y:S01]  /*d500*/  FMUL.FTZ R133, R16, R133 ;  /* 0x0000008510857220 */ /* 0x000fe20000410000 */
[----:B------:R1:W-:Y:S01]  /*d510*/  STS [R60.X4+0x2124], R111 ;  /* 0x0021246f3c007388 */ /* 0x0003e20000004800 */
[----:B------:R-:W-:Y:S01]  /*d520*/  FMUL.FTZ R29, R17, R134 ;  /* 0x00000086111d7220 */ /* 0x000fe20000410000 */
[----:B------:R-:W-:Y:S01]  /*d530*/  LEA.HI.SX32 R134, R147, R128, 0x1b ;  /* 0x0000008093867211 */ /* 0x000fe200078fdaff */
[----:B0-----:R-:W-:Y:S01]  /*d540*/  FMUL.FTZ R35, R17, R132 ;  /* 0x0000008411237220 */ /* 0x001fe20000410000 */
[----:B------:R0:W-:Y:S01]  /*d550*/  STS [R60.X4+0x2118], R129 ;  /* 0x002118813c007388 */ /* 0x0001e20000004800 */
[----:B------:R-:W-:Y:S01]  /*d560*/  FMUL.FTZ R21, R27, R120 ;  /* 0x000000781b157220 */ /* 0x000fe20000410000 */
[----:B------:R-:W-:Y:S01]  /*d570*/  LEA.HI.SX32 R120, R135, R128, 0x1b ;  /* 0x0000008087787211 */ /* 0x000fe200078fdaff */
[----:B------:R-:W-:Y:S01]  /*d580*/  FMUL.FTZ R25, R27, R110 ;  /* 0x0000006e1b197220 */ /* 0x000fe20000410000 */
[----:B------:R-:W-:Y:S01]  /*d590*/  STS [R60.X4+0x211c], R133 ;  /* 0x00211c853c007388 */ /* 0x000fe20000004800 */
[C---:B------:R-:W-:Y:S01]  /*d5a0*/  FMUL.FTZ R19, R11.reuse, R38 ;  /* 0x000000260b137220 */ /* 0x040fe20000410000 */
[C---:B-1----:R-:W-:Y:S01]  /*d5b0*/  IADD3 R111, R128.reuse, 0x300, RZ ;  /* 0x00000300806f7810 */ /* 0x042fe20007ffe0ff */
[----:B------:R-:W-:Y:S01]  /*d5c0*/  FMUL.FTZ R23, R11, R36 ;  /* 0x000000240b177220 */ /* 0x000fe20000410000 */
[----:B------:R1:W-:Y:S01]  /*d5d0*/  STS [R60.X4+0x2110], R29 ;  /* 0x0021101d3c007388 */ /* 0x0003e20000004800 */
[----:B------:R-:W-:Y:S01]  /*d5e0*/  FADD.FTZ R20, R121, R20 ;  /* 0x0000001479147221 */ /* 0x000fe20000010000 */
[----:B------:R-:W-:Y:S01]  /*d5f0*/  IADD3 R121, R128, 0x340, RZ ;  /* 0x0000034080797810 */ /* 0x000fe20007ffe0ff */
[C---:B------:R-:W-:Y:S01]  /*d600*/  FMUL.FTZ R131, R161.reuse, UR34 ;  /* 0x00000022a1837c20 */ /* 0x040fe20008410000 */
[----:B------:R-:W-:Y:S01]  /*d610*/  STS [R60.X4+0x2114], R35 ;  /* 0x002114233c007388 */ /* 0x000fe20000004800 */
[----:B------:R-:W-:Y:S01]  /*d620*/  FADD.FTZ R20, R20, R69 ;  /* 0x0000004514147221 */ /* 0x000fe20000010000 */
[----:B------:R-:W-:Y:S01]  /*d630*/  IADD3 R69, R128, 0x280, RZ ;  /* 0x0000028080457810 */ /* 0x000fe20007ffe0ff */
[C---:B------:R-:W-:Y:S01]  /*d640*/  FMUL.FTZ R136, R162.reuse, UR34 ;  /* 0x00000022a2887c20 */ /* 0x040fe20008410000 */
[----:B------:R2:W-:Y:S01]  /*d650*/  STS [R60.X4+0x2108], R21 ;  /* 0x002108153c007388 */ /* 0x0005e20000004800 */
[----:B------:R-:W-:Y:S01]  /*d660*/  FFMA.FTZ R162, R162, UR33, -R131 ;  /* 0x00000021a2a27c23 */ /* 0x000fe20008010883 */
[----:B0-----:R-:W-:Y:S01]  /*d670*/  IADD3 R129, R128, 0x380, RZ ;  /* 0x0000038080817810 */ /* 0x001fe20007ffe0ff */
[----:B------:R-:W-:Y:S01]  /*d680*/  FADD.FTZ R68, R68, R67 ;  /* 0x0000004344447221 */ /* 0x000fe20000010000 */
[----:B------:R0:W-:Y:S01]  /*d690*/  STS [R60.X4+0x210c], R25 ;  /* 0x00210c193c007388 */ /* 0x0001e20000004800 */
[----:B------:R-:W-:Y:S01]  /*d6a0*/  FADD.FTZ R65, R20, R65 ;  /* 0x0000004114417221 */ /* 0x000fe20000010000 */
[C---:B------:R-:W-:Y:S01]  /*d6b0*/  IADD3 R67, R128.reuse, 0x240, RZ ;  /* 0x0000024080437810 */ /* 0x040fe20007ffe0ff */
[----:B------:R-:W-:Y:S01]  /*d6c0*/  FFMA.FTZ R136, R161, UR33, R136 ;  /* 0x00000021a1887c23 */ /* 0x000fe20008010088 */
[----:B------:R-:W-:Y:S01]  /*d6d0*/  STS [R60.X4+0x2100], R19 ;  /* 0x002100133c007388 */ /* 0x000fe20000004800 */
[----:B------:R-:W-:Y:S01]  /*d6e0*/  FMUL.FTZ R162, R137, R162 ;  /* 0x000000a289a27220 */ /* 0x000fe20000410000 */
[----:B------:R-:W-:Y:S01]  /*d6f0*/  IADD3 R131, R128, 0x3c0, RZ ;  /* 0x000003c080837810 */ /* 0x000fe20007ffe0ff */
[----:B------:R-:W-:Y:S01]  /*d700*/  FADD.FTZ R28, R68, R63 ;  /* 0x0000003f441c7221 */ /* 0x000fe20000010000 */
[----:B------:R3:W-:Y:S01]  /*d710*/  STS [R60.X4+0x2104], R23 ;  /* 0x002104173c007388 */ /* 0x0007e20000004800 */
[----:B-1----:R-:W-:Y:S01]  /*d720*/  FADD.FTZ R29, R65, R64 ;  /* 0x00000040411d7221 */ /* 0x002fe20000010000 */
[----:B------:R-:W-:Y:S01]  /*d730*/  IADD3 R65, R128, 0x180, RZ ;  /* 0x0000018080417810 */ /* 0x000fe20007ffe0ff */
[----:B------:R-:W-:Y:S01]  /*d740*/  FFMA.FTZ R30, R71, R136, R162 ;  /* 0x00000088471e7223 */ /* 0x000fe200000100a2 */
[----:B------:R-:W-:Y:S01]  /*d750*/  BAR.SYNC.DEFER_BLOCKING 0x0 ;  /* 0x0000000000007b1d */ /* 0x000fe20000010000 */
[----:B------:R-:W-:Y:S01]  /*d760*/  FADD.FTZ R28, R28, R61 ;  /* 0x0000003d1c1c7221 */ /* 0x000fe20000010000 */
[C---:B------:R-:W-:Y:S01]  /*d770*/  IADD3 R71, R128.reuse, 0x2c0, RZ ;  /* 0x000002c080477810 */ /* 0x040fe20007ffe0ff */
[----:B------:R-:W-:Y:S01]  /*d780*/  FADD.FTZ R72, R37, R72 ;  /* 0x0000004825487221 */ /* 0x000fe20000010000 */
[C---:B------:R-:W-:Y:S01]  /*d790*/  IADD3 R61, R128.reuse, 0x100, RZ ;  /* 0x00000100803d7810 */ /* 0x040fe20007ffe0ff */
[----:B------:R-:W-:Y:S01]  /*d7a0*/  FADD.FTZ R29, R29, R62 ;  /* 0x0000003e1d1d7221 */ /* 0x000fe20000010000 */
[C---:B------:R-:W-:Y:S01]  /*d7b0*/  IADD3 R37, R128.reuse, 0x80, RZ ;  /* 0x0000008080257810 */ /* 0x040fe20007ffe0ff */
[----:B------:R-:W-:Y:S01]  /*d7c0*/  FFMA.FTZ R85, R91, R148, R85 ;  /* 0x000000945b557223 */ /* 0x000fe20000010055 */
[----:B------:R-:W-:Y:S01]  /*d7d0*/  IADD3 R63, R128, 0x140, RZ ;  /* 0x00000140803f7810 */ /* 0x000fe20007ffe0ff */
[----:B------:R-:W-:Y:S01]  /*d7e0*/  FMUL.FTZ R185, R54, R185 ;  /* 0x000000b936b97220 */ /* 0x000fe20000410000 */
[----:B------:R-:W-:Y:S01]  /*d7f0*/  IADD3 R133, R128, 0x400, RZ ;  /* 0x0000040080857810 */ /* 0x000fe20007ffe0ff */
[----:B--2---:R-:W-:Y:S01]  /*d800*/  FFMA.FTZ R21, -R54, R186, -RZ ;  /* 0x000000ba36157223 */ /* 0x004fe200000109ff */
[C---:B------:R-:W-:Y:S01]  /*d810*/  IADD3 R137, R128.reuse, 0x480, RZ ;  /* 0x0000048080897810 */ /* 0x040fe20007ffe0ff */
[----:B------:R-:W-:Y:S01]  /*d820*/  FMUL.FTZ R183, R51, R192 ;  /* 0x000000c033b77220 */ /* 0x000fe20000410000 */
[-C--:B------:R-:W-:Y:S01]  /*d830*/  LEA.HI.SX32 R62, R65, R128.reuse, 0x1b ;  /* 0x00000080413e7211 */ /* 0x080fe200078fdaff */
[----:B------:R-:W-:Y:S01]  /*d840*/  FMUL.FTZ R187, R53, R187 ;  /* 0x000000bb35bb7220 */ /* 0x000fe20000410000 */
[----:B------:R-:W-:Y:S01]  /*d850*/  IADD3 R35, R128, 0x40, RZ ;  /* 0x0000004080237810 */ /* 0x000fe20007ffe0ff */
[----:B------:R-:W-:Y:S01]  /*d860*/  FFMA.FTZ R189, -R52, R189, -RZ ;  /* 0x000000bd34bd7223 */ /* 0x000fe200000109ff */
[C---:B0-----:R-:W-:Y:S01]  /*d870*/  IADD3 R25, R128.reuse, 0xc0, RZ ;  /* 0x000000c080197810 */ /* 0x041fe20007ffe0ff */
[----:B------:R-:W-:Y:S01]  /*d880*/  FFMA.FTZ R191, -R51, R191, -RZ ;  /* 0x000000bf33bf7223 */ /* 0x000fe200000109ff */
[----:B---3--:R-:W-:Y:S01]  /*d890*/  IADD3 R23, R128, 0x1c0, RZ ;  /* 0x000001c080177810 */ /* 0x008fe20007ffe0ff */
[----:B------:R-:W-:Y:S01]  /*d8a0*/  FFMA.FTZ R193, -R50, R193, -RZ ;  /* 0x000000c132c17223 */ /* 0x000fe200000109ff */
[----:B------:R-:W-:Y:S01]  /*d8b0*/  IADD3 R161, R128, 0x680, RZ ;  /* 0x0000068080a17810 */ /* 0x000fe20007ffe0ff */
        /* <DEDUP_REMOVED lines=8> */
[----:B------:R-:W-:Y:S01]  /*d940*/  FFMA.FTZ R199, -R47, R199, -RZ ;  /* 0x000000c72fc77223 */ /* 0x000fe200000109ff */
[-C--:B------:R-:W-:Y:S01]  /*d950*/  LEA.HI.SX32 R69, R111, R128.reuse, 0x1b ;  /* 0x000000806f457211 */ /* 0x080fe200078fdaff */
[----:B------:R-:W2:Y:S01]  /*d960*/  LDS R152, [R67.X4+0x2b00] ;  /* 0x002b000043987984 */ /* 0x000ea20000004800 */
[-C--:B------:R-:W-:Y:S01]  /*d970*/  LEA.HI.SX32 R70, R121, R128.reuse, 0x1b ;  /* 0x0000008079467211 */ /* 0x080fe200078fdaff */
[----:B------:R-:W-:Y:S01]  /*d980*/  FFMA.FTZ R201, -R46, R201, -RZ ;  /* 0x000000c92ec97223 */ /* 0x000fe200000109ff */
[-C--:B------:R-:W-:Y:S01]  /*d990*/  LEA.HI.SX32 R71, R129, R128.reuse, 0x1b ;  /* 0x0000008081477211 */ /* 0x080fe200078fdaff */
[----:B------:R-:W3:Y:S01]  /*d9a0*/  LDS R146, [R38.X4+0x2500] ;  /* 0x0025000026927984 */ /* 0x000ee20000004800 */
[-C--:B------:R-:W-:Y:S01]  /*d9b0*/  LEA.HI.SX32 R110, R131, R128.reuse, 0x1b ;  /* 0x00000080836e7211 */ /* 0x080fe200078fdaff */
[----:B------:R-:W-:Y:S01]  /*d9c0*/  FFMA.FTZ R203, -R45, R203, -RZ ;  /* 0x000000cb2dcb7223 */ /* 0x000fe200000109ff */
        /* <DEDUP_REMOVED lines=34> */
[----:B------:R-:W-:Y:S01]  /*dbf0*/  LEA.HI.SX32 R141, R169, R128, 0x1b ;  /* 0x00000080a98d7211 */ /* 0x000fe200078fdaff */
[----:B------:R-:W0:Y:S01]  /*dc00*/  LDS R149, [R63.X4+0x2800] ;  /* 0x002800003f957984 */ /* 0x000e220000004800 */
[----:B------:R-:W-:-:S02]  /*dc10*/  FMUL.FTZ R182, R158, UR34 ;  /* 0x000000229eb67c20 */ /* 0x000fc40008410000 */
[----:B------:R-:W-:Y:S01]  /*dc20*/  FMUL.FTZ R2, R156, UR34 ;  /* 0x000000229c027c20 */ /* 0x000fe20008410000 */
        /* <DEDUP_REMOVED lines=24> */
[----:B-----5:R-:W-:-:S03]  /*ddb0*/  FMUL.FTZ R25, R47, R200 ;  /* 0x000000c82f197220 */ /* 0x020fc60000410000 */
[----:B------:R5:W-:Y:S01]  /*ddc0*/  STS [R60.X4+0x4204], R21 ;  /* 0x004204153c007388 */ /* 0x000be20000004800 */
[----:B-1----:R-:W-:-:S03]  /*ddd0*/  FMUL.FTZ R185, R49, R196 ;  /* 0x000000c431b97220 */ /* 0x002fc60000410000 */
[----:B------:R1:W-:Y:S01]  /*dde0*/  STS [R60.X4+0x4238], R25 ;  /* 0x004238193c007388 */ /* 0x0003e20000004800 */
[----:B--2---:R-:W-:-:S03]  /*ddf0*/  FMUL.FTZ R23, R48, R198 ;  /* 0x000000c630177220 */ /* 0x004fc60000410000 */
        /* <DEDUP_REMOVED lines=11> */
[----:B--2---:R-:W-:-:S03]  /*deb0*/  MOV R25, UR28 ;  /* 0x0000001c00197c02 */ /* 0x004fc60008000f00 */
[----:B------:R2:W-:Y:S01]  /*dec0*/  STS [R60.X4+0x4250], R185 ;  /* 0x004250b93c007388 */ /* 0x0005e20000004800 */
[----:B------:R-:W-:Y:S01]  /*ded0*/  LEA R184, R25, -R128, 0x1 ;  /* 0x8000008019b87211 */ /* 0x000fe200078e08ff */
[----:B-----5:R-:W-:Y:S02]  /*dee0*/  FMUL.FTZ R21, R45, R204 ;  /* 0x000000cc2d157220 */ /* 0x020fe40000410000 */
[----:B------:R5:W-:Y:S01]  /*def0*/  STS [R60.X4+0x4258], R23 ;  /* 0x004258173c007388 */ /* 0x000be20000004800 */
[----:B------:R-:W-:Y:S01]  /*df00*/  ISETP.GE.AND P0, PT, R184, 0x1, PT ;  /* 0x00000001b800780c */ /* 0x000fe20003f06270 */
[----:B-1----:R-:W-:Y:S02]  /*df10*/  FMUL.FTZ R183, R41, R212 ;  /* 0x000000d429b77220 */ /* 0x002fe40000410000 */
[----:B------:R1:W-:Y:S01]  /*df20*/  STS [R60.X4+0x4248], R21 ;  /* 0x004248153c007388 */ /* 0x0003e20000004800 */
[----:B--2---:R-:W-:-:S03]  /*df30*/  FMUL.FTZ R185, R40, R214 ;  /* 0x000000d628b97220 */ /* 0x004fc60000410000 */
[----:B------:R2:W-:Y:S01]  /*df40*/  STS [R60.X4+0x4208], R187 ;  /* 0x004208bb3c007388 */ /* 0x0005e20000004800 */
[----:B-----5:R-:W-:-:S03]  /*df50*/  FFMA.FTZ R23, -R39, R216, -RZ ;  /* 0x000000d827177223 */ /* 0x020fc600000109ff */
[----:B------:R5:W-:Y:S01]  /*df60*/  STS [R60.X4+0x4214], R189 ;  /* 0x004214bd3c007388 */ /* 0x000be20000004800 */
[----:B-1----:R-:W-:-:S03]  /*df70*/  FMUL.FTZ R21, R159, UR34 ;  /* 0x000000229f157c20 */ /* 0x002fc60008410000 */
[----:B------:R-:W-:Y:S01]  /*df80*/  STS [R60.X4+0x421c], R191 ;  /* 0x00421cbf3c007388 */ /* 0x000fe20000004800 */
[----:B------:R-:W-:-:S03]  /*df90*/  FFMA.FTZ R188, R18, UR33, -R21 ;  /* 0x0000002112bc7c23 */ /* 0x000fc60008010815 */
[----:B------:R-:W-:Y:S01]  /*dfa0*/  STS [R60.X4+0x4224], R193 ;  /* 0x004224c13c007388 */ /* 0x000fe20000004800 */
[----:B------:R-:W-:Y:S02]  /*dfb0*/  FMUL.FTZ R18, R18, UR34 ;  /* 0x0000002212127c20 */ /* 0x000fe40008410000 */
[----:B--2---:R-:W-:Y:S01]  /*dfc0*/  FMUL.FTZ R187, R157, UR34 ;  /* 0x000000229dbb7c20 */ /* 0x004fe20008410000 */
[----:B------:R-:W-:Y:S01]  /*dfd0*/  STS [R60.X4+0x422c], R195 ;  /* 0x00422cc33c007388 */ /* 0x000fe20000004800 */
[----:B-----5:R-:W-:Y:S02]  /*dfe0*/  FFMA.FTZ R189, R159, UR33, R18 ;  /* 0x000000219fbd7c23 */ /* 0x020fe40008010012 */
[----:B------:R-:W-:Y:S01]  /*dff0*/  FFMA.FTZ R187, R158, UR33, -R187 ;  /* 0x000000219ebb7c23 */ /* 0x000fe200080108bb */
[----:B------:R-:W-:Y:S04]  /*e000*/  STS [R60.X4+0x4234], R197 ;  /* 0x004234c53c007388 */ /* 0x000fe80000004800 */
        /* <DEDUP_REMOVED lines=8> */
[----:B------:R2:W-:Y:S01]  /*e090*/  STS [R60.X4+0x4270], R185 ;  /* 0x004270b93c007388 */ /* 0x0005e20000004800 */
[----:B-1----:R-:W-:-:S03]  /*e0a0*/  FMUL.FTZ R183, R153, UR34 ;  /* 0x0000002299b77c20 */ /* 0x002fc60008410000 */
[----:B------:R-:W-:Y:S01]  /*e0b0*/  STS [R60.X4+0x4274], R213 ;  /* 0x004274d53c007388 */ /* 0x000fe20000004800 */
[----:B------:R-:W-:-:S03]  /*e0c0*/  FFMA.FTZ R183, R154, UR33, -R183 ;  /* 0x000000219ab77c23 */ /* 0x000fc600080108b7 */
[----:B------:R-:W-:Y:S01]  /*e0d0*/  STS [R60.X4+0x4278], R215 ;  /* 0x004278d73c007388 */ /* 0x000fe20000004800 */
[----:B--2---:R-:W-:-:S03]  /*e0e0*/  FMUL.FTZ R185, R155, UR34 ;  /* 0x000000229bb97c20 */ /* 0x004fc60008410000 */
[----:B------:R1:W-:Y:S01]  /*e0f0*/  STS [R60.X4+0x427c], R23 ;  /* 0x00427c173c007388 */ /* 0x0003e20000004800 */
[----:B------:R-:W-:Y:S02]  /*e100*/  FFMA.FTZ R185, R156, UR33, -R185 ;  /* 0x000000219cb97c23 */ /* 0x000fe400080108b9 */
[----:B-1----:R-:W-:-:S04]  /*e110*/  FMUL.FTZ R60, R154, UR34 ;  /* 0x000000229a3c7c20 */ /* 0x002fc80008410000 */
[----:B------:R-:W-:Y:S01]  /*e120*/  FFMA.FTZ R60, R153, UR33, R60 ;  /* 0x00000021993c7c23 */ /* 0x000fe2000801003c */
        /* <DEDUP_REMOVED lines=8> */
[----:B------:R-:W-:Y:S01]  /*e1b0*/  USHF.R.U64 UR50, UR34, UR50, UR35 ;  /* 0x0000003222327299 */ /* 0x000fe20008001223 */
[----:B0-----:R-:W-:Y:S01]  /*e1c0*/  MOV R19, UR7 ;  /* 0x0000000700137c02 */ /* 0x001fe20008000f00 */
        /* <DEDUP_REMOVED lines=18> */
[----:B------:R-:W-:-:S02]  /*e2f0*/  UIMAD UR32, UR38, UR32, URZ ;  /* 0x00000020262072a4 */ /* 0x000fc4000f8e023f */
[----:B------:R-:W-:Y:S02]  /*e300*/  UIMAD UR51, UR51, UR12, URZ ;  /* 0x0000000c333372a4 */ /* 0x000fe4000f8e023f */
[----:B------:R-:W-:Y:S01]  /*e310*/  UIADD3 UR47, UR47, UR55, URZ ;  /* 0x000000372f2f7290 */ /* 0x000fe2000fffe03f */
[--C-:B------:R-:W-:Y:S01]  /*e320*/  IMAD.WIDE.U32 R18, R19, c[0x0][0x2b0], R20.reuse ;  /* 0x0000ac0013127a25 */ /* 0x100fe200078e0014 */
[----:B------:R-:W-:Y:S02]  /*e330*/  UIMAD UR56, UR53, UR12, URZ ;  /* 0x0000000c353872a4 */ /* 0x000fe4000f8e023f */
[----:B------:R-:W-:Y:S01]  /*e340*/  UIADD3 UR49, UR49, UR57, URZ ;  /* 0x0000003931317290 */ /* 0x000fe2000fffe03f */
[----:B------:R-:W-:Y:S01]  /*e350*/  IMAD.WIDE.U32 R20, R23, c[0x0][0x2d0], R20 ;  /* 0x0000b40017147a25 */ /* 0x000fe200078e0014 */
[----:B------:R-:W-:Y:S01]  /*e360*/  UIMAD UR53, UR13, UR39, UR51 ;  /* 0x000000270d3572a4 */ /* 0x000fe2000f8e0233 */
[----:B------:R-:W-:Y:S01]  /*e370*/  IADD3 R23, R19, UR52, RZ ;  /* 0x0000003413177c10 */ /* 0x000fe2000fffe0ff */
[----:B------:R-:W-:-:S02]  /*e380*/  UIMAD.WIDE.U32 UR46, UR12, UR39, UR46 ;  /* 0x000000270c2e72a5 */ /* 0x000fc4000f8e002e */
[----:B------:R-:W-:Y:S02]  /*e390*/  UIMAD UR54, UR7, UR33, UR32 ;  /* 0x00000021073672a4 */ /* 0x000fe4000f8e0220 */
[----:B------:R-:W-:Y:S02]  /*e3a0*/  UIMAD UR51, UR13, UR50, UR56 ;  /* 0x000000320d3372a4 */ /* 0x000fe4000f8e0238 */
[----:B------:R-:W-:Y:S02]  /*e3b0*/  UIMAD.WIDE.U32 UR48, UR12, UR50, UR48 ;  /* 0x000000320c3072a5 */ /* 0x000fe4000f8e0030 */
[----:B------:R-:W-:Y:S01]  /*e3c0*/  ULDC.64 UR32, c[0x0][0x318] ;  /* 0x0000c60000207ab9 */ /* 0x000fe20000000a00 */
[----:B------:R-:W-:Y:S01]  /*e3d0*/  IADD3 R19, R21, UR54, RZ ;  /* 0x0000003615137c10 */ /* 0x000fe2000fffe0ff */
[----:B------:R-:W-:Y:S02]  /*e3e0*/  ULDC.64 UR34, c[0x0][0x320] ;  /* 0x0000c80000227ab9 */ /* 0x000fe40000000a00 */
[----:B------:R-:W-:-:S02]  /*e3f0*/  UIADD3 UR53, UR47, UR53, URZ ;  /* 0x000000352f357290 */ /* 0x000fc4000fffe03f */
[----:B------:R-:W-:Y:S02]  /*e400*/  ULEA UR32, UP0, UR46, UR32, 0x3 ;  /* 0x000000202e207291 */ /* 0x000fe4000f80183f */
[----:B------:R-:W-:Y:S02]  /*e410*/  UIADD3 UR51, UR49, UR51, URZ ;  /* 0x0000003331337290 */ /* 0x000fe4000fffe03f */
[----:B------:R-:W-:Y:S02]  /*e420*/  ULEA UR34, UP1, UR48, UR34, 0x3 ;  /* 0x0000002230227291 */ /* 0x000fe4000f82183f */
[----:B------:R-:W-:Y:S01]  /*e430*/  ULEA.HI.X UR33, UR46, UR33, UR53, 0x3, UP0 ;  /* 0x000000212e217291 */ /* 0x000fe200080f1c35 */
[----:B------:R-:W-:Y:S01]  /*e440*/  LEA R22, P0, R18, UR32, 0x2 ;  /* 0x0000002012167c11 */ /* 0x000fe2000f8010ff */
[----:B------:R-:W-:Y:S02]  /*e450*/  ULEA.HI.X UR35, UR48, UR35, UR51, 0x3, UP1 ;  /* 0x0000002330237291 */ /* 0x000fe400088f1c33 */
[----:B------:R-:W-:-:S02]  /*e460*/  LEA R24, P1, R20, UR34, 0x2 ;  /* 0x0000002214187c11 */ /* 0x000fc4000f8210ff */
[----:B------:R-:W-:Y:S02]  /*e470*/  LEA.HI.X R23, R18, UR33, R23, 0x2, P0 ;  /* 0x0000002112177c11 */ /* 0x000fe400080f1417 */
[----:B------:R-:W-:-:S03]  /*e480*/  LEA.HI.X R25, R20, UR35, R19, 0x2, P1 ;  /* 0x0000002314197c11 */ /* 0x000fc600088f1413 */
[----:B------:R0:W-:Y:S04]  /*e490*/  RED.E.ADD.F32.FTZ.RN.STRONG.GPU [R22.64], R181 ;  /* 0x000000b51600798e */ /* 0x0001e8000c10e7aa */
[----:B-1----:R0:W-:Y:S02]  /*e4a0*/  RED.E.ADD.F32.FTZ.RN.STRONG.GPU [R24.64], R191 ;  /* 0x000000bf1800798e */ /* 0x0021e4000c10e7aa */
.L_x_5710:
[----:B0--34-:R-:W-:Y:S05]  /*e4b0*/  BSYNC B0 ;  /* 0x0000000000007941 */ /* 0x019fea0003800000 */
.L_x_5709:
        /* <DEDUP_REMOVED lines=67> */
.L_x_5712:
[----:B0-----:R-:W-:Y:S05]  /*e8f0*/  BSYNC B0 ;  /* 0x0000000000007941 */ /* 0x001fea0003800000 */
.L_x_5711:
[----:B------:R0:W1:Y:S01]  /*e900*/  LDS R23, [R36.X4+0x4400] ;  /* 0x0044000024177984 */ /* 0x0000620000004800 */
[----:B------:R-:W-:Y:S01]  /*e910*/  BSSY B0, `(.L_x_5713) ;  /* 0x0000004000007945 */ /* 0x000fe20003800000 */
[----:B------:R-:W-:Y:S05]  /*e920*/  @!P1 BRA `(.L_x_5714) ;  /* 0x0000002000009947 */ /* 0x000fea0003800000 */
[----:B------:R2:W-:Y:S04]  /*e930*/  RED.E.ADD.F32.FTZ.RN.STRONG.GPU [R18.64+-0x1e00], R144 ;  /* 0xffe200901200798e */ /* 0x0005e8000c10e7aa */
[----:B-1----:R2:W-:Y:S02]  /*e940*/  RED.E.ADD.F32.FTZ.RN.STRONG.GPU [R20.64+-0x1e00], R23 ;  /* 0xffe200171400798e */ /* 0x0025e4000c10e7aa */
.L_x_5714:
[----:B------:R-:W-:Y:S05]  /*e950*/  BSYNC B0 ;  /* 0x0000000000007941 */ /* 0x000fea0003800000 */
.L_x_5713:
[----:B------:R-:W3:Y:S01]  /*e960*/  LDS R37, [R37.X4+0x4500] ;  /* 0x0045000025257984 */ /* 0x000ee20000004800 */
[----:B------:R-:W-:Y:S01]  /*e970*/  BSSY B0, `(.L_x_5715) ;  /* 0x0000004000007945 */ /* 0x000fe20003800000 */
[----:B------:R-:W-:Y:S05]  /*e980*/  @!P2 BRA `(.L_x_5716) ;  /* 0x000000200000a947 */ /* 0x000fea0003800000 */
[----:B------:R4:W-:Y:S04]  /*e990*/  RED.E.ADD.F32.FTZ.RN.STRONG.GPU [R18.64+-0x1d00], R145 ;  /* 0xffe300911200798e */ /* 0x0009e8000c10e7aa */
[----:B---3--:R4:W-:Y:S02]  /*e9a0*/  RED.E.ADD.F32.FTZ.RN.STRONG.GPU [R20.64+-0x1d00], R37 ;  /* 0xffe300251400798e */ /* 0x0089e4000c10e7aa */
.L_x_5716:
[----:B------:R-:W-:Y:S05]  /*e9b0*/  BSYNC B0 ;  /* 0x0000000000007941 */ /* 0x000fea0003800000 */
.L_x_5715:
        /* <DEDUP_REMOVED lines=12> */
.L_x_5718:
[----:B-1----:R-:W-:Y:S05]  /*ea80*/  BSYNC B0 ;  /* 0x0000000000007941 */ /* 0x002fea0003800000 */
.L_x_5717:
[----:B------:R-:W1:Y:S01]  /*ea90*/  LDS R61, [R61.X4+0x4700] ;  /* 0x004700003d3d7984 */ /* 0x000e620000004800 */
[----:B------:R-:W-:Y:S01]  /*eaa0*/  BSSY B0, `(.L_x_5719) ;  /* 0x0000004000007945 */ /* 0x000fe20003800000 */
[----:B------:R-:W-:Y:S05]  /*eab0*/  @!P0 BRA `(.L_x_5720) ;  /* 0x0000002000008947 */ /* 0x000fea0003800000 */
[----:B------:R0:W-:Y:S04]  /*eac0*/  RED.E.ADD.F32.FTZ.RN.STRONG.GPU [R18.64+-0x1b00], R147 ;  /* 0xffe500931200798e */ /* 0x0001e8000c10e7aa */
[----:B-1----:R0:W-:Y:S02]  /*ead0*/  RED.E.ADD.F32.FTZ.RN.STRONG.GPU [R20.64+-0x1b00], R61 ;  /* 0xffe5003d1400798e */ /* 0x0021e4000c10e7aa */
.L_x_5720:
[----:B------:R-:W-:Y:S05]  /*eae0*/  BSYNC B0 ;  /* 0x0000000000007941 */ /* 0x000fea0003800000 */
.L_x_5719:
[----:B--2---:R2:W0:Y:S01]  /*eaf0*/  LDS R23, [R62.X4+0x4800] ;  /* 0x004800003e177984 */ /* 0x0044220000004800 */
[----:B------:R-:W-:Y:S01]  /*eb00*/  BSSY B0, `(.L_x_5721) ;  /* 0x0000004000007945 */ /* 0x000fe20003800000 */
[----:B------:R-:W-:Y:S05]  /*eb10*/  @!P1 BRA `(.L_x_5722) ;  /* 0x0000002000009947 */ /* 0x000fea0003800000 */
[----:B------:R2:W-:Y:S04]  /*eb20*/  RED.E.ADD.F32.FTZ.RN.STRONG.GPU [R18.64+-0x1a00], R148 ;  /* 0xffe600941200798e */ /* 0x0005e8000c10e7aa */
[----:B0-----:R2:W-:Y:S02]  /*eb30*/  RED.E.ADD.F32.FTZ.RN.STRONG.GPU [R20.64+-0x1a00], R23 ;  /* 0xffe600171400798e */ /* 0x0015e4000c10e7aa */
.L_x_5722:
[----:B------:R-:W-:Y:S05]  /*eb40*/  BSYNC B0 ;  /* 0x0000000000007941 */ /* 0x000fea0003800000 */
.L_x_5721:
[----:B------:R-:W2:Y:S01]  /*eb50*/  LDS R63, [R63.X4+0x4900] ;  /* 0x004900003f3f7984 */ /* 0x000ea20000004800 */
[----:B------:R-:W-:Y:S01]  /*eb60*/  BSSY B0, `(.L_x_5723) ;  /* 0x0000004000007945 */ /* 0x000fe20003800000 */
[----:B------:R-:W-:Y:S05]  /*eb70*/  @!P2 BRA `(.L_x_5724) ;  /* 0x000000200000a947 */ /* 0x000fea0003800000 */
[----:B------:R4:W-:Y:S04]  /*eb80*/  RED.E.ADD.F32.FTZ.RN.STRONG.GPU [R18.64+-0x1900], R149 ;  /* 0xffe700951200798e */ /* 0x0009e8000c10e7aa */
[----:B--2---:R4:W-:Y:S02]  /*eb90*/  RED.E.ADD.F32.FTZ.RN.STRONG.GPU [R20.64+-0x1900], R63 ;  /* 0xffe7003f1400798e */ /* 0x0049e4000c10e7aa */
.L_x_5724:
[----:B------:R-:W-:Y:S05]  /*eba0*/  BSYNC B0 ;  /* 0x0000000000007941 */ /* 0x000fea0003800000 */
.L_x_5723:
[----:B0-2---:R0:W2:Y:S01]  /*ebb0*/  LDS R23, [R64.X4+0x4a00] ;  /* 0x004a000040177984 */ /* 0x0050a20000004800 */
[----:B------:R-:W-:Y:S01]  /*ebc0*/  BSSY B0, `(.L_x_5725) ;  /* 0x0000004000007945 */ /* 0x000fe20003800000 */
[----:B------:R-:W-:Y:S05]  /*ebd0*/  @!P3 BRA `(.L_x_5726) ;  /* 0x000000200000b947 */ /* 0x000fea0003800000 */
[----:B------:R0:W-:Y:S04]  /*ebe0*/  RED.E.ADD.F32.FTZ.RN.STRONG.GPU [R18.64+-0x1800], R150 ;  /* 0xffe800961200798e */ /* 0x0001e8000c10e7aa */
[----:B--2---:R0:W-:Y:S02]  /*ebf0*/  RED.E.ADD.F32.FTZ.RN.STRONG.GPU [R20.64+-0x1800], R23 ;  /* 0xffe800171400798e */ /* 0x0041e4000c10e7aa */
.L_x_5726:
[----:B------:R-:W-:Y:S05]  /*ec00*/  BSYNC B0 ;  /* 0x0000000000007941 */ /* 0x000fea0003800000 */
.L_x_5725:
[----:B------:R-:W0:Y:S01]  /*ec10*/  LDS R65, [R65.X4+0x4b00] ;  /* 0x004b000041417984 */ /* 0x000e220000004800 */
[----:B------:R-:W-:Y:S01]  /*ec20*/  BSSY B0, `(.L_x_5727) ;  /* 0x0000004000007945 */ /* 0x000fe20003800000 */
[----:B------:R-:W-:Y:S05]  /*ec30*/  @!P4 BRA `(.L_x_5728) ;  /* 0x000000200000c947 */ /* 0x000fea0003800000 */
[----:B------:R4:W-:Y:S04]  /*ec40*/  RED.E.ADD.F32.FTZ.RN.STRONG.GPU [R18.64+-0x1700], R151 ;  /* 0xffe900971200798e */ /* 0x0009e8000c10e7aa */
[----:B0-----:R4:W-:Y:S02]  /*ec50*/  RED.E.ADD.F32.FTZ.RN.STRONG.GPU [R20.64+-0x1700], R65 ;  /* 0xffe900411400798e */ /* 0x0019e4000c10e7aa */
.L_x_5728:
[----:B------:R-:W-:Y:S05]  /*ec60*/  BSYNC B0 ;  /* 0x0000000000007941 */ /* 0x000fea0003800000 */
.L_x_5727:
[----:B------:R-:W4:Y:S01]  /*ec70*/  LDS R67, [R67.X4+0x4c00] ;  /* 0x004c000043437984 */ /* 0x000f220000004800 */
[----:B------:R-:W-:Y:S01]  /*ec80*/  BSSY B0, `(.L_x_5729) ;  /* 0x0000004000007945 */ /* 0x000fe20003800000 */
[----:B------:R-:W-:Y:S05]  /*ec90*/  @!P5 BRA `(.L_x_5730) ;  /* 0x000000200000d947 */ /* 0x000fea0003800000 */
[----:B------:R4:W-:Y:S04]  /*eca0*/  RED.E.ADD.F32.FTZ.RN.STRONG.GPU [R18.64+-0x1600], R152 ;  /* 0xffea00981200798e */ /* 0x0009e8000c10e7aa */
[----:B----4-:R4:W-:Y:S02]  /*ecb0*/  RED.E.ADD.F32.FTZ.RN.STRONG.GPU [R20.64+-0x1600], R67 ;  /* 0xffea00431400798e */ /* 0x0109e4000c10e7aa */
.L_x_5730:
[----:B------:R-:W-:Y:S05]  /*ecc0*/  BSYNC B0 ;  /* 0x0000000000007941 */ /* 0x000fea0003800000 */
.L_x_5729:
[----:B0-2---:R0:W2:Y:S01]  /*ecd0*/  LDS R23, [R68.X4+0x4d00] ;  /* 0x004d000044177984 */ /* 0x0050a20000004800 */
        /* <DEDUP_REMOVED lines=9> */
[----:B0-----:R0:W-:Y:S04]  /*ed70*/  RED.E.ADD.F32.FTZ.RN.STRONG.GPU [R18.64+-0x1500], R160 ;  /* 0xffeb00a01200798e */ /* 0x0011e8000c10e7aa */
[----:B--2---:R0:W-:Y:S02]  /*ed80*/  RED.E.ADD.F32.FTZ.RN.STRONG.GPU [R20.64+-0x1500], R23 ;  /* 0xffeb00171400798e */ /* 0x0041e4000c10e7aa */
.L_x_5732:
[----:B0-----:R-:W-:Y:S05]  /*ed90*/  BSYNC B0 ;  /* 0x0000000000007941 */ /* 0x001fea0003800000 */
.L_x_5731:
[----:B------:R-:W0:Y:S01]  /*eda0*/  LDS R69, [R69.X4+0x4e00] ;  /* 0x004e000045457984 */ /* 0x000e220000004800 */
[----:B------:R-:W-:Y:S01]  /*edb0*/  BSSY B0, `(.L_x_5733) ;  /* 0x0000004000007945 */ /* 0x000fe20003800000 */
[----:B------:R-:W-:Y:S05]  /*edc0*/  @!P0 BRA `(.L_x_5734) ;  /* 0x0000002000008947 */ /* 0x000fea0003800000 */
[----:B------:R4:W-:Y:S04]  /*edd0*/  RED.E.ADD.F32.FTZ.RN.STRONG.GPU [R18.64+-0x1400], R161 ;  /* 0xffec00a11200798e */ /* 0x0009e8000c10e7aa */
[----:B0-----:R4:W-:Y:S02]  /*ede0*/  RED.E.ADD.F32.FTZ.RN.STRONG.GPU [R20.64+-0x1400], R69 ;  /* 0xffec00451400798e */ /* 0x0019e4000c10e7aa */
.L_x_5734:
[----:B------:R-:W-:Y:S05]  /*edf0*/  BSYNC B0 ;  /* 0x0000000000007941 */ /* 0x000fea0003800000 */
.L_x_5733:
[----:B--2---:R2:W4:Y:S01]  /*ee00*/  LDS R23, [R70.X4+0x4f00] ;  /* 0x004f000046177984 */ /* 0x0045220000004800 */
[----:B------:R-:W-:Y:S01]  /*ee10*/  BSSY B0, `(.L_x_5735) ;  /* 0x0000004000007945 */ /* 0x000fe20003800000 */
[----:B------:R-:W-:Y:S05]  /*ee20*/  @!P1 BRA `(.L_x_5736) ;  /* 0x0000002000009947 */ /* 0x000fea0003800000 */
[----:B------:R2:W-:Y:S04]  /*ee30*/  RED.E.ADD.F32.FTZ.RN.STRONG.GPU [R18.64+-0x1300], R162 ;  /* 0xffed00a21200798e */ /* 0x0005e8000c10e7aa */
[----:B----4-:R2:W-:Y:S02]  /*ee40*/  RED.E.ADD.F32.FTZ.RN.STRONG.GPU [R20.64+-0x1300], R23 ;  /* 0xffed00171400798e */ /* 0x0105e4000c10e7aa */
.L_x_5736:
[----:B------:R-:W-:Y:S05]  /*ee50*/  BSYNC B0 ;  /* 0x0000000000007941 */ /* 0x000fea0003800000 */
.L_x_5735:
[----:B------:R-:W2:Y:S01]  /*ee60*/  LDS R71, [R71.X4+0x5000] ;  /* 0x0050000047477984 */ /* 0x000ea20000004800 */
[----:B------:R-:W-:Y:S01]  /*ee70*/  BSSY B0, `(.L_x_5737) ;  /* 0x0000004000007945 */ /* 0x000fe20003800000 */
[----:B------:R-:W-:Y:S05]  /*ee80*/  @!P2 BRA `(.L_x_5738) ;  /* 0x000000200000a947 */ /* 0x000fea0003800000 */
[----:B------:R4:W-:Y:S04]  /*ee90*/  RED.E.ADD.F32.FTZ.RN.STRONG.GPU [R18.64+-0x1200], R163 ;  /* 0xffee00a31200798e */ /* 0x0009e8000c10e7aa */
[----:B--2---:R4:W-:Y:S02]  /*eea0*/  RED.E.ADD.F32.FTZ.RN.STRONG.GPU [R20.64+-0x1200], R71 ;  /* 0xffee00471400798e */ /* 0x0049e4000c10e7aa */
.L_x_5738:
[----:B------:R-:W-:Y:S05]  /*eeb0*/  BSYNC B0 ;  /* 0x0000000000007941 */ /* 0x000fea0003800000 */
.L_x_5737:
[----:B--2-4-:R2:W4:Y:S01]  /*eec0*/  LDS R23, [R110.X4+0x5100] ;  /* 0x005100006e177984 */ /* 0x0145220000004800 */
[----:B------:R-:W-:Y:S01]  /*eed0*/  BSSY B0, `(.L_x_5739) ;  /* 0x0000004000007945 */ /* 0x000fe20003800000 */
[----:B------:R-:W-:Y:S05]  /*eee0*/  @!P3 BRA `(.L_x_5740) ;  /* 0x000000200000b947 */ /* 0x000fea0003800000 */
[----:B------:R2:W-:Y:S04]  /*eef0*/  RED.E.ADD.F32.FTZ.RN.STRONG.GPU [R18.64+-0x1100], R164 ;  /* 0xffef00a41200798e */ /* 0x0005e8000c10e7aa */
[----:B----4-:R2:W-:Y:S02]  /*ef00*/  RED.E.ADD.F32.FTZ.RN.STRONG.GPU [R20.64+-0x1100], R23 ;  /* 0xffef00171400798e */ /* 0x0105e4000c10e7aa */
.L_x_5740:
[----:B------:R-:W-:Y:S05]  /*ef10*/  BSYNC B0 ;  /* 0x0000000000007941 */ /* 0x000fea0003800000 */
.L_x_5739:
[----:B------:R-:W2:Y:S01]  /*ef20*/  LDS R111, [R111.X4+0x5200] ;  /* 0x005200006f6f7984 */ /* 0x000ea20000004800 */
[----:B------:R-:W-:Y:S01]  /*ef30*/  BSSY B0, `(.L_x_5741) ;  /* 0x0000004000007945 */ /* 0x000fe20003800000 */
[----:B------:R-:W-:Y:S05]  /*ef40*/  @!P4 BRA `(.L_x_5742) ;  /* 0x000000200000c947 */ /* 0x000fea0003800000 */
[----:B------:R4:W-:Y:S04]  /*ef50*/  RED.E.ADD.F32.FTZ.RN.STRONG.GPU [R18.64+-0x1000], R165 ;  /* 0xfff000a51200798e */ /* 0x0009e8000c10e7aa */
[----:B--2---:R4:W-:Y:S02]  /*ef60*/  RED.E.ADD.F32.FTZ.RN.STRONG.GPU [R20.64+-0x1000], R111 ;  /* 0xfff0006f1400798e */ /* 0x0049e4000c10e7aa */
.L_x_5742:
[----:B------:R-:W-:Y:S05]  /*ef70*/  BSYNC B0 ;  /* 0x0000000000007941 */ /* 0x000fea0003800000 */
.L_x_5741:
[----:B--2-4-:R2:W4:Y:S01]  /*ef80*/  LDS R23, [R120.X4+0x5300] ;  /* 0x0053000078177984 */ /* 0x0145220000004800 */
[----:B------:R-:W-:Y:S01]  /*ef90*/  BSSY B0, `(.L_x_5743) ;  /* 0x0000004000007945 */ /* 0x000fe20003800000 */
[----:B------:R-:W-:Y:S05]  /*efa0*/  @!P5 BRA `(.L_x_5744) ;  /* 0x000000200000d947 */ /* 0x000fea0003800000 */
[----:B------:R2:W-:Y:S04]  /*efb0*/  RED.E.ADD.F32.FTZ.RN.STRONG.GPU [R18.64+-0xf00], R166 ;  /* 0xfff100a61200798e */ /* 0x0005e8000c10e7aa */
[----:B----4-:R2:W-:Y:S02]  /*efc0*/  RED.E.ADD.F32.FTZ.RN.STRONG.GPU [R20.64+-0xf00], R23 ;  /* 0xfff100171400798e */ /* 0x0105e4000c10e7aa */
.L_x_5744:
[----:B------:R-:W-:Y:S05]  /*efd0*/  BSYNC B0 ;  /* 0x0000000000007941 */ /* 0x000fea0003800000 */
.L_x_5743:
        /* <DEDUP_REMOVED lines=12> */
.L_x_5746:
[----:B------:R-:W-:Y:S05]  /*f0a0*/  BSYNC B0 ;  /* 0x0000000000007941 */ /* 0x000fea0003800000 */
.L_x_5745:
[----:B------:R-:W4:Y:S01]  /*f0b0*/  LDS R129, [R129.X4+0x5500] ;  /* 0x0055000081817984 */ /* 0x000f220000004800 */
[----:B------:R-:W-:Y:S01]  /*f0c0*/  BSSY B0, `(.L_x_5747) ;  /* 0x0000004000007945 */ /* 0x000fe20003800000 */
[----:B------:R-:W-:Y:S05]  /*f0d0*/  @!P0 BRA `(.L_x_5748) ;  /* 0x0000002000008947 */ /* 0x000fea0003800000 */
[----:B------:R4:W-:Y:S04]  /*f0e0*/  RED.E.ADD.F32.FTZ.RN.STRONG.GPU [R18.64+-0xd00], R168 ;  /* 0xfff300a81200798e */ /* 0x0009e8000c10e7aa */
[----:B----4-:R4:W-:Y:S02]  /*f0f0*/  RED.E.ADD.F32.FTZ.RN.STRONG.GPU [R20.64+-0xd00], R129 ;  /* 0xfff300811400798e */ /* 0x0109e4000c10e7aa */
.L_x_5748:
[----:B------:R-:W-:Y:S05]  /*f100*/  BSYNC B0 ;  /* 0x0000000000007941 */ /* 0x000fea0003800000 */
.L_x_5747:
[----:B------:R-:W4:Y:S01]  /*f110*/  LDS R131, [R131.X4+0x5600] ;  /* 0x0056000083837984 */ /* 0x000f220000004800 */
[----:B------:R-:W-:Y:S01]  /*f120*/  BSSY B0, `(.L_x_5749) ;  /* 0x0000004000007945 */ /* 0x000fe20003800000 */
[----:B------:R-:W-:Y:S05]  /*f130*/  @!P1 BRA `(.L_x_5750) ;  /* 0x0000002000009947 */ /* 0x000fea0003800000 */
[----:B------:R4:W-:Y:S04]  /*f140*/  RED.E.ADD.F32.FTZ.RN.STRONG.GPU [R18.64+-0xc00], R169 ;  /* 0xfff400a91200798e */ /* 0x0009e8000c10e7aa */
[----:B----4-:R4:W-:Y:S02]  /*f150*/  RED.E.ADD.F32.FTZ.RN.STRONG.GPU [R20.64+-0xc00], R131 ;  /* 0xfff400831400798e */ /* 0x0109e4000c10e7aa */
.L_x_5750:
[----:B------:R-:W-:Y:S05]  /*f160*/  BSYNC B0 ;  /* 0x0000000000007941 */ /* 0x000fea0003800000 */
.L_x_5749:
[----:B--2-4-:R2:W4:Y:S01]  /*f170*/  LDS R23, [R132.X4+0x5700] ;  /* 0x0057000084177984 */ /* 0x0145220000004800 */
[----:B------:R-:W-:Y:S01]  /*f180*/  BSSY B0, `(.L_x_5751) ;  /* 0x0000004000007945 */ /* 0x000fe20003800000 */
[----:B------:R-:W-:Y:S05]  /*f190*/  @!P2 BRA `(.L_x_5752) ;  /* 0x000000200000a947 */ /* 0x000fea0003800000 */
[----:B------:R2:W-:Y:S04]  /*f1a0*/  RED.E.ADD.F32.FTZ.RN.STRONG.GPU [R18.64+-0xb00], R170 ;  /* 0xfff500aa1200798e */ /* 0x0005e8000c10e7aa */
[----:B----4-:R2:W-:Y:S02]  /*f1b0*/  RED.E.ADD.F32.FTZ.RN.STRONG.GPU [R20.64+-0xb00], R23 ;  /* 0xfff500171400798e */ /* 0x0105e4000c10e7aa */
.L_x_5752:
[----:B------:R-:W-:Y:S05]  /*f1c0*/  BSYNC B0 ;  /* 0x0000000000007941 */ /* 0x000fea0003800000 */
.L_x_5751:
[----:B------:R-:W2:Y:S01]  /*f1d0*/  LDS R133, [R133.X4+0x5800] ;  /* 0x0058000085857984 */ /* 0x000ea20000004800 */
[----:B------:R-:W-:Y:S01]  /*f1e0*/  BSSY B0, `(.L_x_5753) ;  /* 0x0000004000007945 */ /* 0x000fe20003800000 */
[----:B------:R-:W-:Y:S05]  /*f1f0*/  @!P3 BRA `(.L_x_5754) ;  /* 0x000000200000b947 */ /* 0x000fea0003800000 */
[----:B------:R4:W-:Y:S04]  /*f200*/  RED.E.ADD.F32.FTZ.RN.STRONG.GPU [R18.64+-0xa00], R171 ;  /* 0xfff600ab1200798e */ /* 0x0009e8000c10e7aa */
[----:B--2---:R4:W-:Y:S02]  /*f210*/  RED.E.ADD.F32.FTZ.RN.STRONG.GPU [R20.64+-0xa00], R133 ;  /* 0xfff600851400798e */ /* 0x0049e4000c10e7aa */
.L_x_5754:
[----:B------:R-:W-:Y:S05]  /*f220*/  BSYNC B0 ;  /* 0x0000000000007941 */ /* 0x000fea0003800000 */
.L_x_5753:
[----:B--2-4-:R2:W4:Y:S01]  /*f230*/  LDS R23, [R134.X4+0x5900] ;  /* 0x0059000086177984 */ /* 0x0145220000004800 */
[----:B------:R-:W-:Y:S01]  /*f240*/  BSSY B0, `(.L_x_5755) ;  /* 0x0000004000007945 */ /* 0x000fe20003800000 */
[----:B------:R-:W-:Y:S05]  /*f250*/  @!P4 BRA `(.L_x_5756) ;  /* 0x000000200000c947 */ /* 0x000fea0003800000 */
[----:B------:R2:W-:Y:S04]  /*f260*/  RED.E.ADD.F32.FTZ.RN.STRONG.GPU [R18.64+-0x900], R172 ;  /* 0xfff700ac1200798e */ /* 0x0005e8000c10e7aa */
[----:B----4-:R2:W-:Y:S02]  /*f270*/  RED.E.ADD.F32.FTZ.RN.STRONG.GPU [R20.64+-0x900], R23 ;  /* 0xfff700171400798e */ /* 0x0105e4000c10e7aa */
.L_x_5756:
[----:B------:R-:W-:Y:S05]  /*f280*/  BSYNC B0 ;  /* 0x0000000000007941 */ /* 0x000fea0003800000 */
.L_x_5755:
[----:B------:R-:W2:Y:S01]  /*f290*/  LDS R135, [R135.X4+0x5a00] ;  /* 0x005a000087877984 */ /* 0x000ea20000004800 */
[----:B------:R-:W-:Y:S01]  /*f2a0*/  BSSY B0, `(.L_x_5757) ;  /* 0x0000004000007945 */ /* 0x000fe20003800000 */
[----:B------:R-:W-:Y:S05]  /*f2b0*/  @!P5 BRA `(.L_x_5758) ;  /* 0x000000200000d947 */ /* 0x000fea0003800000 */
[----:B------:R4:W-:Y:S04]  /*f2c0*/  RED.E.ADD.F32.FTZ.RN.STRONG.GPU [R18.64+-0x800], R173 ;  /* 0xfff800ad1200798e */ /* 0x0009e8000c10e7aa */
[----:B--2---:R4:W-:Y:S02]  /*f2d0*/  RED.E.ADD.F32.FTZ.RN.STRONG.GPU [R20.64+-0x800], R135 ;  /* 0xfff800871400798e */ /* 0x0049e4000c10e7aa */
.L_x_5758:
[----:B------:R-:W-:Y:S05]  /*f2e0*/  BSYNC B0 ;  /* 0x0000000000007941 */ /* 0x000fea0003800000 */
.L_x_5757:
        /* <DEDUP_REMOVED lines=12> */
.L_x_5760:
[----:B--2---:R-:W-:Y:S05]  /*f3b0*/  BSYNC B0 ;  /* 0x0000000000007941 */ /* 0x004fea0003800000 */
.L_x_5759:
[----:B------:R-:W2:Y:S01]  /*f3c0*/  LDS R137, [R137.X4+0x5c00] ;  /* 0x005c000089897984 */ /* 0x000ea20000004800 */
[----:B------:R-:W-:Y:S01]  /*f3d0*/  BSSY B0, `(.L_x_5761) ;  /* 0x0000004000007945 */ /* 0x000fe20003800000 */
[----:B------:R-:W-:Y:S05]  /*f3e0*/  @!P0 BRA `(.L_x_5762) ;  /* 0x0000002000008947 */ /* 0x000fea0003800000 */
[----:B------:R4:W-:Y:S04]  /*f3f0*/  RED.E.ADD.F32.FTZ.RN.STRONG.GPU [R18.64+-0x600], R175 ;  /* 0xfffa00af1200798e */ /* 0x0009e8000c10e7aa */
[----:B--2---:R4:W-:Y:S02]  /*f400*/  RED.E.ADD.F32.FTZ.RN.STRONG.GPU [R20.64+-0x600], R137 ;  /* 0xfffa00891400798e */ /* 0x0049e4000c10e7aa */
.L_x_5762:
[----:B------:R-:W-:Y:S05]  /*f410*/  BSYNC B0 ;  /* 0x0000000000007941 */ /* 0x000fea0003800000 */
.L_x_5761:
[----:B----4-:R4:W3:Y:S01]  /*f420*/  LDS R23, [R138.X4+0x5d00] ;  /* 0x005d00008a177984 */ /* 0x0108e20000004800 */
[----:B------:R-:W-:Y:S01]  /*f430*/  BSSY B0, `(.L_x_5763) ;  /* 0x0000004000007945 */ /* 0x000fe20003800000 */
[----:B------:R-:W-:Y:S05]  /*f440*/  @!P1 BRA `(.L_x_5764) ;  /* 0x0000002000009947 */ /* 0x000fea0003800000 */
[----:B------:R4:W-:Y:S04]  /*f450*/  RED.E.ADD.F32.FTZ.RN.STRONG.GPU [R18.64+-0x500], R176 ;  /* 0xfffb00b01200798e */ /* 0x0009e8000c10e7aa */
[----:B---3--:R4:W-:Y:S02]  /*f460*/  RED.E.ADD.F32.FTZ.RN.STRONG.GPU [R20.64+-0x500], R23 ;  /* 0xfffb00171400798e */ /* 0x0089e4000c10e7aa */
.L_x_5764:
[----:B------:R-:W-:Y:S05]  /*f470*/  BSYNC B0 ;  /* 0x0000000000007941 */ /* 0x000fea0003800000 */
.L_x_5763:
[----:B------:R-:W4:Y:S01]  /*f480*/  LDS R139, [R139.X4+0x5e00] ;  /* 0x005e00008b8b7984 */ /* 0x000f220000004800 */
[----:B------:R-:W-:Y:S01]  /*f490*/  BSSY B0, `(.L_x_5765) ;  /* 0x0000004000007945 */ /* 0x000fe20003800000 */
[----:B------:R-:W-:Y:S05]  /*f4a0*/  @!P2 BRA `(.L_x_5766) ;  /* 0x000000200000a947 */ /* 0x000fea0003800000 */
[----:B------:R4:W-:Y:S04]  /*f4b0*/  RED.E.ADD.F32.FTZ.RN.STRONG.GPU [R18.64+-0x400], R177 ;  /* 0xfffc00b11200798e */ /* 0x0009e8000c10e7aa */
[----:B----4-:R4:W-:Y:S02]  /*f4c0*/  RED.E.ADD.F32.FTZ.RN.STRONG.GPU [R20.64+-0x400], R139 ;  /* 0xfffc008b1400798e */ /* 0x0109e4000c10e7aa */
.L_x_5766:
[----:B------:R-:W-:Y:S05]  /*f4d0*/  BSYNC B0 ;  /* 0x0000000000007941 */ /* 0x000fea0003800000 */
.L_x_5765:
[----:B---34-:R3:W4:Y:S01]  /*f4e0*/  LDS R23, [R140.X4+0x5f00] ;  /* 0x005f00008c177984 */ /* 0x0187220000004800 */
[----:B------:R-:W-:Y:S01]  /*f4f0*/  BSSY B0, `(.L_x_5767) ;  /* 0x0000004000007945 */ /* 0x000fe20003800000 */
[----:B------:R-:W-:Y:S05]  /*f500*/  @!P3 BRA `(.L_x_5768) ;  /* 0x000000200000b947 */ /* 0x000fea0003800000 */
[----:B------:R3:W-:Y:S04]  /*f510*/  RED.E.ADD.F32.FTZ.RN.STRONG.GPU [R18.64+-0x300], R178 ;  /* 0xfffd00b21200798e */ /* 0x0007e8000c10e7aa */
[----:B----4-:R3:W-:Y:S02]  /*f520*/  RED.E.ADD.F32.FTZ.RN.STRONG.GPU [R20.64+-0x300], R23 ;  /* 0xfffd00171400798e */ /* 0x0107e4000c10e7aa */
.L_x_5768:
[----:B------:R-:W-:Y:S05]  /*f530*/  BSYNC B0 ;  /* 0x0000000000007941 */ /* 0x000fea0003800000 */
.L_x_5767:
[----:B------:R-:W3:Y:S01]  /*f540*/  LDS R141, [R141.X4+0x6000] ;  /* 0x006000008d8d7984 */ /* 0x000ee20000004800 */
[----:B------:R-:W-:Y:S01]  /*f550*/  BSSY B0, `(.L_x_5769) ;  /* 0x0000004000007945 */ /* 0x000fe20003800000 */
[----:B------:R-:W-:Y:S05]  /*f560*/  @!P4 BRA `(.L_x_5770) ;  /* 0x000000200000c947 */ /* 0x000fea0003800000 */
[----:B------:R4:W-:Y:S04]  /*f570*/  RED.E.ADD.F32.FTZ.RN.STRONG.GPU [R18.64+-0x200], R179 ;  /* 0xfffe00b31200798e */ /* 0x0009e8000c10e7aa */
[----:B---3--:R4:W-:Y:S02]  /*f580*/  RED.E.ADD.F32.FTZ.RN.STRONG.GPU [R20.64+-0x200], R141 ;  /* 0xfffe008d1400798e */ /* 0x0089e4000c10e7aa */
.L_x_5770:
[----:B------:R-:W-:Y:S05]  /*f590*/  BSYNC B0 ;  /* 0x0000000000007941 */ /* 0x000fea0003800000 */
.L_x_5769:
[----:B---34-:R3:W4:Y:S01]  /*f5a0*/  LDS R23, [R142.X4+0x6100] ;  /* 0x006100008e177984 */ /* 0x0187220000004800 */
[----:B------:R-:W-:Y:S01]  /*f5b0*/  BSSY B0, `(.L_x_5771) ;  /* 0x0000004000007945 */ /* 0x000fe20003800000 */
[----:B------:R-:W-:Y:S05]  /*f5c0*/  @!P5 BRA `(.L_x_5772) ;  /* 0x000000200000d947 */ /* 0x000fea0003800000 */
[----:B------:R3:W-:Y:S04]  /*f5d0*/  RED.E.ADD.F32.FTZ.RN.STRONG.GPU [R18.64+-0x100], R180 ;  /* 0xffff00b41200798e */ /* 0x0007e8000c10e7aa */
[----:B----4-:R3:W-:Y:S02]  /*f5e0*/  RED.E.ADD.F32.FTZ.RN.STRONG.GPU [R20.64+-0x100], R23 ;  /* 0xffff00171400798e */ /* 0x0107e4000c10e7aa */
.L_x_5772:
[----:B------:R-:W-:Y:S05]  /*f5f0*/  BSYNC B0 ;  /* 0x0000000000007941 */ /* 0x000fea0003800000 */
.L_x_5771:
        /* <DEDUP_REMOVED lines=16> */
[----:B---3--:R-:W-:Y:S02]  /*f700*/  @!P0 FADD.FTZ R10, R10, R19 ;  /* 0x000000130a0a8221 */ /* 0x008fe40000010000 */
[----:B------:R-:W-:Y:S02]  /*f710*/  FFMA.FTZ R182, R33, R182, R187 ;  /* 0x000000b621b67223 */ /* 0x000fe400000100bb */
[----:B-----5:R-:W-:Y:S01]  /*f720*/  @!P0 FADD.FTZ R9, R9, R18 ;  /* 0x0000001209098221 */ /* 0x020fe20000010000 */
[----:B------:R-:W3:Y:S01]  /*f730*/  SHFL.DOWN PT, R19, R10, 0x2, 0x1f ;  /* 0x08401f000a137f89 */ /* 0x000ee200000e0000 */
[----:B------:R-:W-:Y:S01]  /*f740*/  ISETP.GT.AND P0, PT, R127, 0x1d, PT ;  /* 0x0000001d7f00780c */ /* 0x000fe20003f04270 */
[----:B------:R-:W-:Y:S02]  /*f750*/  FFMA.FTZ R6, R6, R155, R5 ;  /* 0x0000009b06067223 */ /* 0x000fe40000010005 */
[----:B------:R-:W5:Y:S01]  /*f760*/  SHFL.DOWN PT, R18, R9, 0x2, 0x1f ;  /* 0x08401f0009127f89 */ /* 0x000f6200000e0000 */
        /* <DEDUP_REMOVED lines=11> */
[----:B------:R-:W-:Y:S02]  /*f820*/  FADD.FTZ R59, R30, R59 ;  /* 0x0000003b1e3b7221 */ /* 0x000fe40000010000 */
[----:B-----5:R-:W-:Y:S01]  /*f830*/  @!P0 FADD.FTZ R9, R9, R18 ;  /* 0x0000001209098221 */ /* 0x020fe20000010000 */
[----:B------:R-:W3:Y:S01]  /*f840*/  SHFL.DOWN PT, R19, R10, 0x4, 0x1f ;  /* 0x08801f000a137f89 */ /* 0x000ee200000e0000 */
[----:B------:R-:W-:Y:S01]  /*f850*/  ISETP.GT.AND P0, PT, R127, 0x1b, PT ;  /* 0x0000001b7f00780c */ /* 0x000fe20003f04270 */
[----:B------:R-:W-:-:S02]  /*f860*/  FADD.FTZ R58, R189, R58 ;  /* 0x0000003abd3a7221 */ /* 0x000fc40000010000 */
[----:B------:R-:W5:Y:S01]  /*f870*/  SHFL.DOWN PT, R18, R9, 0x4, 0x1f ;  /* 0x08801f0009127f89 */ /* 0x000f6200000e0000 */
[----:B------:R-:W-:Y:S02]  /*f880*/  FFMA.FTZ R224, R102, R3, R224 ;  /* 0x0000000366e07223 */ /* 0x000fe400000100e0 */
[----:B------:R-:W-:Y:S02]  /*f890*/  FFMA.FTZ R225, R103, R6, R225 ;  /* 0x0000000667e17223 */ /* 0x000fe400000100e1 */
[----:B------:R-:W-:Y:S02]  /*f8a0*/  FADD.FTZ R57, R182, R57 ;  /* 0x00000039b6397221 */ /* 0x000fe40000010000 */
[----:B------:R-:W-:Y:S02]  /*f8b0*/  FFMA.FTZ R226, R104, R7, R226 ;  /* 0x0000000768e27223 */ /* 0x000fe400000100e2 */
[----:B------:R-:W-:Y:S02]  /*f8c0*/  FADD.FTZ R56, R27, R56 ;  /* 0x000000381b387221 */ /* 0x000fe40000010000 */
[----:B------:R-:W-:-:S02]  /*f8d0*/  FADD.FTZ R55, R60, R55 ;  /* 0x000000373c377221 */ /* 0x000fc40000010000 */
[----:B---3--:R-:W-:Y:S02]  /*f8e0*/  @!P0 FADD.FTZ R10, R10, R19 ;  /* 0x000000130a0a8221 */ /* 0x008fe40000010000 */
[----:B-----5:R-:W-:-:S03]  /*f8f0*/  @!P0 FADD.FTZ R9, R9, R18 ;  /* 0x0000001209098221 */ /* 0x020fc60000010000 */
[----:B------:R-:W3:Y:S01]  /*f900*/  SHFL.DOWN PT, R19, R10, 0x8, 0x1f ;  /* 0x09001f000a137f89 */ /* 0x000ee200000e0000 */
[----:B------:R-:W-:-:S03]  /*f910*/  ISETP.GT.AND P0, PT, R127, 0x17, PT ;  /* 0x000000177f00780c */ /* 0x000fc60003f04270 */
[----:B------:R-:W5:Y:S10]  /*f920*/  SHFL.DOWN PT, R18, R9, 0x8, 0x1f ;  /* 0x09001f0009127f89 */ /* 0x000f7400000e0000 */
[----:B---3--:R-:W-:-:S02]  /*f930*/  @!P0 FADD.FTZ R10, R10, R19 ;  /* 0x000000130a0a8221 */ /* 0x008fc40000010000 */
[----:B-----5:R-:W-:-:S03]  /*f940*/  @!P0 FADD.FTZ R9, R9, R18 ;  /* 0x0000001209098221 */ /* 0x020fc60000010000 */
[----:B------:R-:W3:Y:S01]  /*f950*/  SHFL.DOWN PT, R19, R10, 0x10, 0x1f ;  /* 0x0a001f000a137f89 */ /* 0x000ee200000e0000 */
[----:B------:R-:W-:-:S03]  /*f960*/  ISETP.GT.AND P0, PT, R127, 0xf, PT ;  /* 0x0000000f7f00780c */ /* 0x000fc60003f04270 */
[----:B------:R-:W5:Y:S10]  /*f970*/  SHFL.DOWN PT, R18, R9, 0x10, 0x1f ;  /* 0x0a001f0009127f89 */ /* 0x000f7400000e0000 */
[----:B---3--:R-:W-:-:S02]  /*f980*/  @!P0 FADD.FTZ R10, R10, R19 ;  /* 0x000000130a0a8221 */ /* 0x008fc40000010000 */
[----:B-----5:R-:W-:-:S03]  /*f990*/  @!P0 FADD.FTZ R9, R9, R18 ;  /* 0x0000001209098221 */ /* 0x020fc60000010000 */
[----:B------:R-:W-:Y:S02]  /*f9a0*/  MOV R18, R10 ;  /* 0x0000000a00127202 */ /* 0x000fe40000000f00 */
[----:B------:R-:W-:-:S05]  /*f9b0*/  MOV R19, R9 ;  /* 0x0000000900137202 */ /* 0x000fca0000000f00 */
[----:B------:R3:W-:Y:S04]  /*f9c0*/  @!P1 STS.64 [R227.X8+0x6308], R18 ;  /* 0x00630812e3009388 */ /* 0x0007e80000008a00 */
[----:B------:R-:W-:Y:S06]  /*f9d0*/  BAR.SYNC.DEFER_BLOCKING 0x0 ;  /* 0x0000000000007b1d */ /* 0x000fec0000010000 */
[----:B------:R-:W-:Y:S05]  /*f9e0*/  @P2 BRA `(.L_x_5774) ;  /* 0x000000b000002947 */ /* 0x000fea0003800000 */
[----:B------:R-:W-:Y:S01]  /*f9f0*/  ULDC UR32, c[0x0][0x174] ;  /* 0x00005d0000207ab9 */ /* 0x000fe20000000800 */
[----:B------:R-:W5:Y:S01]  /*fa00*/  LDS.64 R2, [0x6310] ;  /* 0x00631000ff027984 */ /* 0x000f620000000a00 */
[----:B------:R-:W-:-:S02]  /*fa10*/  UISETP.NE.AND UP0, UPT, UR26, UR32, UPT ;  /* 0x000000201a00728c */ /* 0x000fc4000bf05270 */
[----:B------:R-:W-:-:S04]  /*fa20*/  USHF.L.U32 UR32, UR7, 0x3, URZ ;  /* 0x0000000307207899 */ /* 0x000fc8000800063f */
[----:B------:R-:W-:-:S13]  /*fa30*/  PLOP3.LUT P0, PT, PT, PT, UP0, 0x80, 0x0 ;  /* 0x000000000000781c */ /* 0x000fda0003f0f008 */
[----:B------:R-:W3:Y:S02]  /*fa40*/  @P0 LDS.64 R4, [UR32+0x8d60] ;  /* 0x008d6020ff040984 */ /* 0x000ee40008000a00 */
[----:B---3-5:R-:W-:Y:S02]  /*fa50*/  FADD.FTZ R19, R19, R3 ;  /* 0x0000000313137221 */ /* 0x028fe40000010000 */
[----:B------:R-:W-:Y:S02]  /*fa60*/  FADD.FTZ R18, R18, R2 ;  /* 0x0000000212127221 */ /* 0x000fe40000010000 */
[----:B------:R-:W-:Y:S02]  /*fa70*/  @P0 FADD.FTZ R19, R19, R5 ;  /* 0x0000000513130221 */ /* 0x000fe40000010000 */
[----:B------:R-:W-:-:S05]  /*fa80*/  @P0 FADD.FTZ R18, R18, R4 ;  /* 0x0000000412120221 */ /* 0x000fca0000010000 */
[----:B------:R3:W-:Y:S02]  /*fa90*/  STS.64 [UR32+0x8d60], R18 ;  /* 0x008d6012ff007988 */ /* 0x0007e40008000a20 */
.L_x_5774:
[----:B------:R-:W-:Y:S05]  /*faa0*/  BSYNC B0 ;  /* 0x0000000000007941 */ /* 0x000fea0003800000 */
.L_x_5773:
        /* <DEDUP_REMOVED lines=8> */
.L_x_5674:
[----:B------:R2:W5:Y:S01]  /*fb30*/  LDL.64 R60, [R1+0x8] ;  /* 0x00000800013c7983 */ /* 0x0005620000100a00 */
[----:B------:R-:W-:Y:S01]  /*fb40*/  F2FP.PACK_AB R225, R225, R226 ;  /* 0x000000e2e1e1723e */ /* 0x000fe200000000ff */
[----:B------:R-:W-:Y:S01]  /*fb50*/  ULDC.64 UR8, c[0x0][0x2d8] ;  /* 0x0000b60000087ab9 */ /* 0x000fe20000000a00 */
[----:B------:R-:W-:Y:S01]  /*fb60*/  F2FP.PACK_AB R223, R223, R224 ;  /* 0x000000e0dfdf723e */ /* 0x000fe200000000ff */
[----:B------:R-:W-:Y:S01]  /*fb70*/  BAR.SYNC.DEFER_BLOCKING 0x0 ;  /* 0x0000000000007b1d */ /* 0x000fe20000010000 */
[----:B------:R-:W-:Y:S01]  /*fb80*/  F2FP.PACK_AB R221, R221, R222 ;  /* 0x000000dedddd723e */ /* 0x000fe200000000ff */
[----:B------:R-:W-:Y:S01]  /*fb90*/  UIMAD UR7, UR13, UR8, URZ ;  /* 0x000000080d0772a4 */ /* 0x000fe2000f8e023f */
[----:B-1----:R-:W-:Y:S01]  /*fba0*/  PRMT R0, R225, 0x7632, R0 ;  /* 0x00007632e1007816 */ /* 0x002fe20000000000 */
        /* <DEDUP_REMOVED lines=21> */
[----:B-1----:R-:W-:-:S03]  /*fd00*/  PRMT R0, R219, 0x7632, R0 ;  /* 0x00007632db007816 */ /* 0x002fc60000000000 */
[----:B------:R-:W-:Y:S01]  /*fd10*/  STS.U16 [R125], R225 ;  /* 0x000000e17d007388 */ /* 0x000fe20000000400 */
[----:B---3--:R-:W-:-:S03]  /*fd20*/  PRMT R2, R87, 0x7632, R2 ;  /* 0x0000763257027816 */ /* 0x008fc60000000002 */
[----:B------:R1:W-:Y:S01]  /*fd30*/  STS.U16 [R125+0xe], R0 ;  /* 0x00000e007d007388 */ /* 0x0003e20000000400 */
[----:B----4-:R-:W-:-:S03]  /*fd40*/  PRMT R3, R85, 0x7632, R3 ;  /* 0x0000763255037816 */ /* 0x010fc60000000003 */
[----:B------:R-:W-:Y:S04]  /*fd50*/  STS.U16 [R125+0x4], R223 ;  /* 0x000004df7d007388 */ /* 0x000fe80000000400 */
        /* <DEDUP_REMOVED lines=20> */
[----:B0-----:R-:W-:Y:S04]  /*fea0*/  LDS.U16 R23, [R236+0x200] ;  /* 0x00020000ec177984 */ /* 0x001fe80000000400 */
        /* <DEDUP_REMOVED lines=12> */
[----:B--2---:R-:W-:Y:S01]  /*ff70*/  MOV R5, UR12 ;  /* 0x0000000c00057c02 */ /* 0x004fe20008000f00 */
        /* <DEDUP_REMOVED lines=13> */
.L_x_5777:
[----:B--2---:R-:W-:Y:S05]  /*10050*/  BSYNC B0 ;  /* 0x0000000000007941 */ /* 0x004fea0003800000 */
.L_x_5776:
        /* <DEDUP_REMOVED lines=63> */
[-C--:B------:R-:W-:Y:S02]  /*10450*/  LEA.HI.SX32 R4, R0, R41.reuse, 0x1b ;  /* 0x0000002900047211 */ /* 0x080fe400078fdaff */
[C---:B------:R-:W-:Y:S02]  /*10460*/  IADD3 R6, R41.reuse, 0x2, RZ ;  /* 0x0000000229067810 */ /* 0x040fe40007ffe0ff */
[C---:B------:R-:W-:Y:S02]  /*10470*/  IADD3 R7, R41.reuse, 0x3, RZ ;  /* 0x0000000329077810 */ /* 0x040fe40007ffe0ff */
[C---:B------:R-:W-:Y:S02]  /*10480*/  IADD3 R8, R41.reuse, 0x4, RZ ;  /* 0x0000000429087810 */ /* 0x040fe40007ffe0ff */
[----:B0-----:R-:W-:Y:S02]  /*10490*/  IADD3 R9, R41, 0x5, RZ ;  /* 0x0000000529097810 */ /* 0x001fe40007ffe0ff */
[----:B------:R-:W-:-:S02]  /*104a0*/  LEA.HI.SX32 R6, R6, R41, 0x1b ;  /* 0x0000002906067211 */ /* 0x000fc400078fdaff */
[----:B------:R-:W-:Y:S02]  /*104b0*/  IADD3 R10, R41, 0x6, RZ ;  /* 0x00000006290a7810 */ /* 0x000fe40007ffe0ff */
[----:B------:R-:W-:Y:S02]  /*104c0*/  LEA.HI.SX32 R7, R7, R41, 0x1b ;  /* 0x0000002907077211 */ /* 0x000fe400078fdaff */
[C---:B-1----:R-:W-:Y:S02]  /*104d0*/  IADD3 R11, R41.reuse, 0x7, RZ ;  /* 0x00000007290b7810 */ /* 0x042fe40007ffe0ff */
[----:B---3--:R-:W-:Y:S02]  /*104e0*/  F2FP.PACK_AB R2, R74, R73 ;  /* 0x000000494a02723e */ /* 0x008fe400000000ff */
[----:B------:R-:W-:Y:S02]  /*104f0*/  IADD3 R12, R41, 0x8, RZ ;  /* 0x00000008290c7810 */ /* 0x000fe40007ffe0ff */
[----:B------:R-:W-:-:S02]  /*10500*/  LEA.HI.SX32 R8, R8, R41, 0x1b ;  /* 0x0000002908087211 */ /* 0x000fc400078fdaff */
[----:B------:R-:W-:Y:S02]  /*10510*/  LEA.HI.SX32 R9, R9, R41, 0x1b ;  /* 0x0000002909097211 */ /* 0x000fe400078fdaff */
[----:B------:R-:W-:Y:S02]  /*10520*/  F2FP.PACK_AB R3, R72, R59 ;  /* 0x0000003b4803723e */ /* 0x000fe400000000ff */
[----:B------:R-:W-:Y:S02]  /*10530*/  SHF.L.U32 R6, R6, 0x1, RZ ;  /* 0x0000000106067819 */ /* 0x000fe400000006ff */
[----:B------:R-:W-:Y:S02]  /*10540*/  IADD3 R13, R41, 0x9, RZ ;  /* 0x00000009290d7810 */ /* 0x000fe40007ffe0ff */
[----:B------:R-:W-:Y:S02]  /*10550*/  LEA.HI.SX32 R10, R10, R41, 0x1b ;  /* 0x000000290a0a7211 */ /* 0x000fe400078fdaff */
[----:B------:R-:W-:-:S02]  /*10560*/  SHF.L.U32 R7, R7, 0x1, RZ ;  /* 0x0000000107077819 */ /* 0x000fc400000006ff */
[----:B------:R-:W-:Y:S02]  /*10570*/  IADD3 R14, R41, 0xa, RZ ;  /* 0x0000000a290e7810 */ /* 0x000fe40007ffe0ff */
[-C--:B------:R-:W-:Y:S02]  /*10580*/  LEA.HI.SX32 R11, R11, R41.reuse, 0x1b ;  /* 0x000000290b0b7211 */ /* 0x080fe400078fdaff */
[C---:B------:R-:W-:Y:S02]  /*10590*/  PRMT R27, R2.reuse, 0x7610, R27 ;  /* 0x00007610021b7816 */ /* 0x040fe4000000001b */
[----:B------:R-:W-:Y:S02]  /*105a0*/  PRMT R29, R2, 0x7632, R29 ;  /* 0x00007632021d7816 */ /* 0x000fe4000000001d */
[----:B------:R-:W-:Y:S02]  /*105b0*/  IADD3 R15, R41, 0xb, RZ ;  /* 0x0000000b290f7810 */ /* 0x000fe40007ffe0ff */
[----:B------:R-:W-:-:S02]  /*105c0*/  LEA.HI.SX32 R12, R12, R41, 0x1b ;  /* 0x000000290c0c7211 */ /* 0x000fc400078fdaff */
[----:B------:R-:W-:Y:S02]  /*105d0*/  SHF.L.U32 R8, R8, 0x1, RZ ;  /* 0x0000000108087819 */ /* 0x000fe400000006ff */
[----:B------:R-:W-:Y:S02]  /*105e0*/  F2FP.PACK_AB R2, R78, R77 ;  /* 0x0000004d4e02723e */ /* 0x000fe400000000ff */
[----:B------:R-:W-:Y:S02]  /*105f0*/  IADD3 R16, R41, 0xc, RZ ;  /* 0x0000000c29107810 */ /* 0x000fe40007ffe0ff */
[----:B------:R-:W-:Y:S02]  /*10600*/  PRMT R25, R3, 0x7632, R25 ;  /* 0x0000763203197816 */ /* 0x000fe40000000019 */
[----:B------:R-:W-:Y:S02]  /*10610*/  SHF.L.U32 R9, R9, 0x1, RZ ;  /* 0x0000000109097819 */ /* 0x000fe400000006ff */
[----:B------:R-:W-:-:S02]  /*10620*/  IADD3 R17, R41, 0xd, RZ ;  /* 0x0000000d29117810 */ /* 0x000fc40007ffe0ff */
[-C--:B------:R-:W-:Y:S02]  /*10630*/  LEA.HI.SX32 R13, R13, R41.reuse, 0x1b ;  /* 0x000000290d0d7211 */ /* 0x080fe400078fdaff */
[----:B------:R-:W-:Y:S02]  /*10640*/  SHF.L.U32 R10, R10, 0x1, RZ ;  /* 0x000000010a0a7819 */ /* 0x000fe400000006ff */
[----:B------:R-:W-:Y:S02]  /*10650*/  IADD3 R18, R41, 0xe, RZ ;  /* 0x0000000e29127810 */ /* 0x000fe40007ffe0ff */
[----:B------:R-:W-:Y:S02]  /*10660*/  LEA.HI.SX32 R14, R14, R41, 0x1b ;  /* 0x000000290e0e7211 */ /* 0x000fe400078fdaff */
[----:B------:R-:W-:Y:S02]  /*10670*/  SHF.L.U32 R11, R11, 0x1, RZ ;  /* 0x000000010b0b7819 */ /* 0x000fe400000006ff */
[----:B------:R-:W-:-:S02]  /*10680*/  IADD3 R19, R41, 0xf, RZ ;  /* 0x0000000f29137810 */ /* 0x000fc40007ffe0ff */
[-C--:B------:R-:W-:Y:S02]  /*10690*/  LEA.HI.SX32 R15, R15, R41.reuse, 0x1b ;  /* 0x000000290f0f7211 */ /* 0x080fe400078fdaff */
[----:B------:R-:W-:Y:S02]  /*106a0*/  SHF.L.U32 R12, R12, 0x1, RZ ;  /* 0x000000010c0c7819 */ /* 0x000fe400000006ff */
[-C--:B------:R-:W-:Y:S02]  /*106b0*/  LEA.HI.SX32 R16, R16, R41.reuse, 0x1b ;  /* 0x0000002910107211 */ /* 0x080fe400078fdaff */
[-C--:B------:R-:W-:Y:S02]  /*106c0*/  LEA.HI.SX32 R17, R17, R41.reuse, 0x1b ;  /* 0x0000002911117211 */ /* 0x080fe400078fdaff */
[----:B------:R-:W-:Y:S02]  /*106d0*/  SHF.L.U32 R13, R13, 0x1, RZ ;  /* 0x000000010d0d7819 */ /* 0x000fe400000006ff */
[----:B------:R-:W-:-:S02]  /*106e0*/  LEA.HI.SX32 R18, R18, R41, 0x1b ;  /* 0x0000002912127211 */ /* 0x000fc400078fdaff */
[----:B------:R-:W-:Y:S02]  /*106f0*/  SHF.L.U32 R14, R14, 0x1, RZ ;  /* 0x000000010e0e7819 */ /* 0x000fe400000006ff */
[----:B------:R-:W-:Y:S02]  /*10700*/  LEA.HI.SX32 R19, R19, R41, 0x1b ;  /* 0x0000002913137211 */ /* 0x000fe400078fdaff */
[----:B------:R-:W-:Y:S02]  /*10710*/  SHF.L.U32 R15, R15, 0x1, RZ ;  /* 0x000000010f0f7819 */ /* 0x000fe400000006ff */
[----:B------:R-:W-:Y:S02]  /*10720*/  SHF.L.U32 R16, R16, 0x1, RZ ;  /* 0x0000000110107819 */ /* 0x000fe400000006ff */
[----:B------:R-:W-:Y:S02]  /*10730*/  SHF.L.U32 R17, R17, 0x1, RZ ;  /* 0x0000000111117819 */ /* 0x000fe400000006ff */
[----:B------:R-:W-:-:S02]  /*10740*/  SHF.L.U32 R18, R18, 0x1, RZ ;  /* 0x0000000112127819 */ /* 0x000fc400000006ff */
[----:B------:R-:W-:Y:S01]  /*10750*/  SHF.L.U32 R19, R19, 0x1, RZ ;  /* 0x0000000113137819 */ /* 0x000fe200000006ff */
[----:B--2---:R-:W-:-:S04]  /*10760*/  FADD.FTZ R5, R55, R5 ;  /* 0x0000000537057221 */ /* 0x004fc80000010000 */
[----:B------:R-:W-:Y:S01]  /*10770*/  FADD.FTZ R0, R5, R56 ;  /* 0x0000003805007221 */ /* 0x000fe20000010000 */
[----:B------:R-:W-:Y:S01]  /*10780*/  F2FP.PACK_AB R55, R56, R55 ;  /* 0x000000373837723e */ /* 0x000fe200000000ff */
[----:B------:R-:W-:Y:S02]  /*10790*/  BAR.SYNC.DEFER_BLOCKING 0x0 ;  /* 0x0000000000007b1d */ /* 0x000fe40000010000 */
[----:B------:R-:W-:Y:S01]  /*107a0*/  FADD.FTZ R5, R0, R57 ;  /* 0x0000003900057221 */ /* 0x000fe20000010000 */
[----:B------:R-:W-:Y:S02]  /*107b0*/  F2FP.PACK_AB R57, R58, R57 ;  /* 0x000000393a39723e */ /* 0x000fe400000000ff */
[----:B------:R-:W-:Y:S01]  /*107c0*/  PRMT R21, R55, 0x7632, R21 ;  /* 0x0000763237157816 */ /* 0x000fe20000000015 */
[----:B------:R-:W-:Y:S01]  /*107d0*/  FADD.FTZ R0, R5, R58 ;  /* 0x0000003a05007221 */ /* 0x000fe20000010000 */
[----:B------:R-:W-:Y:S02]  /*107e0*/  SHF.L.U32 R5, R4, 0x1, RZ ;  /* 0x0000000104057819 */ /* 0x000fe400000006ff */
[----:B------:R-:W-:-:S02]  /*107f0*/  PRMT R23, R57, 0x7632, R23 ;  /* 0x0000763239177816 */ /* 0x000fc40000000017 */
[----:B------:R-:W-:Y:S01]  /*10800*/  F2FP.PACK_AB R4, R76, R75 ;  /* 0x0000004b4c04723e */ /* 0x000fe200000000ff */
[----:B------:R-:W-:Y:S04]  /*10810*/  STS.U16 [R125], R55 ;  /* 0x000000377d007388 */ /* 0x000fe80000000400 */
[----:B------:R0:W-:Y:S04]  /*10820*/  STS.U16 [R5+0x2], R21 ;  /* 0x0000021505007388 */ /* 0x0001e80000000400 */
[----:B------:R1:W-:Y:S04]  /*10830*/  STS.U16 [R6+0x4], R57 ;  /* 0x0000043906007388 */ /* 0x0003e80000000400 */
[----:B------:R2:W-:Y:S01]  /*10840*/  STS.U16 [R7+0x6], R23 ;  /* 0x0000061707007388 */ /* 0x0005e20000000400 */
[----:B0-----:R-:W-:-:S03]  /*10850*/  PRMT R5, R4, 0x7632, R5 ;  /* 0x0000763204057816 */ /* 0x001fc60000000005 */
[----:B------:R0:W-:Y:S01]  /*10860*/  STS.U16 [R8+0x8], R3 ;  /* 0x0000080308007388 */ /* 0x0001e20000000400 */
[----:B-1----:R-:W-:-:S03]  /*10870*/  PRMT R6, R2, 0x7632, R6 ;  /* 0x0000763202067816 */ /* 0x002fc60000000006 */
[----:B------:R-:W-:Y:S01]  /*10880*/  STS.U16 [R9+0xa], R25 ;  /* 0x00000a1909007388 */ /* 0x000fe20000000400 */
[----:B--2---:R-:W-:Y:S02]  /*10890*/  PRMT R7, R2, 0x7610, R7 ;  /* 0x0000761002077816 */ /* 0x004fe40000000007 */
[----:B------:R-:W-:Y:S01]  /*108a0*/  F2FP.PACK_AB R2, R80, R79 ;  /* 0x0000004f5002723e */ /* 0x000fe200000000ff */
[----:B------:R-:W-:Y:S01]  /*108b0*/  STS.U16 [R10+0xc], R27 ;  /* 0x00000c1b0a007388 */ /* 0x000fe20000000400 */
[----:B0-----:R-:W-:Y:S02]  /*108c0*/  F2FP.PACK_AB R3, R82, R81 ;  /* 0x000000515203723e */ /* 0x001fe400000000ff */
[C---:B------:R-:W-:Y:S01]  /*108d0*/  PRMT R8, R2.reuse, 0x7610, R8 ;  /* 0x0000761002087816 */ /* 0x040fe20000000008 */
[----:B------:R-:W-:Y:S04]  /*108e0*/  STS.U16 [R11+0xe], R29 ;  /* 0x00000e1d0b007388 */ /* 0x000fe80000000400 */
[----:B------:R0:W-:Y:S04]  /*108f0*/  STS.U16 [R12+0x10], R4 ;  /* 0x000010040c007388 */ /* 0x0001e80000000400 */
        /* <DEDUP_REMOVED lines=61> */
.L_x_5779:
[----:B-1----:R-:W-:Y:S05]  /*10cd0*/  BSYNC B0 ;  /* 0x0000000000007941 */ /* 0x002fea0003800000 */
.L_x_5778:
        /* <DEDUP_REMOVED lines=63> */
.L_x_5668:
        /* <DEDUP_REMOVED lines=32> */
.L_x_5782:
[----:B------:R-:W-:Y:S05]  /*112d0*/  BSYNC B0 ;  /* 0x0000000000007941 */ /* 0x000fea0003800000 */
.L_x_5781:
        /* <DEDUP_REMOVED lines=31> */
.L_x_5784:
[----:B------:R-:W3:Y:S02]  /*114d0*/  S2R R7, SR_TID.X ;  /* 0x0000000000077919 */ /* 0x000ee40000002100 */
.L_x_5785:
[----:B------:R-:W-:Y:S05]  /*114e0*/  BSYNC B0 ;  /* 0x0000000000007941 */ /* 0x000fea0003800000 */
.L_x_5783:
[----:B---3--:R-:W-:-:S13]  /*114f0*/  ISETP.GE.AND P0, PT, R7, c[0x0][0x16c], PT ;  /* 0x00005b0007007a0c */ /* 0x008fda0003f06270 */
[----:B------:R-:W-:Y:S05]  /*11500*/  @P0 EXIT ;  /* 0x000000000000094d */ /* 0x000fea0003800000 */
[----:B------:R-:W-:Y:S02]  /*11510*/  ULDC.64 UR6, c[0x0][0x288] ;  /* 0x0000a20000067ab9 */ /* 0x000fe40000000a00 */
[----:B------:R-:W-:Y:S02]  /*11520*/  UIMAD UR11, UR11, UR6, URZ ;  /* 0x000000060b0b72a4 */ /* 0x000fe4000f8e023f */
[----:B0-2---:R-:W-:Y:S02]  /*11530*/  UIMAD.WIDE.U32 UR4, UR10, UR6, URZ ;  /* 0x000000060a0472a5 */ /* 0x005fe4000f8e003f */
[----:B------:R-:W-:-:S04]  /*11540*/  UIMAD UR6, UR10, UR7, UR11 ;  /* 0x000000070a0672a4 */ /* 0x000fc8000f8e020b */
[----:B------:R-:W-:Y:S02]  /*11550*/  UIADD3 UR6, UR5, UR6, URZ ;  /* 0x0000000605067290 */ /* 0x000fe4000fffe03f */
.L_x_5786:
[----:B0-----:R0:W2:Y:S01]  /*11560*/  LDS.64 R8, [R7.X8+0x8d60] ;  /* 0x008d600007087984 */ /* 0x0010a20000008a00 */
        /* <DEDUP_REMOVED lines=14> */
[----:B--2---:R0:W-:Y:S04]  /*11650*/  RED.E.ADD.F32.FTZ.RN.STRONG.GPU [R2.64], R8 ;  /* 0x000000080200798e */ /* 0x0041e8000c10e7aa */
[----:B------:R0:W-:Y:S06]  /*11660*/  RED.E.ADD.F32.FTZ.RN.STRONG.GPU [R2.64+0x4], R9 ;  /* 0x000004090200798e */ /* 0x0001ec000c10e7aa */
[----:B------:R-:W-:Y:S05]  /*11670*/  @!P0 BRA `(.L_x_5786) ;  /* 0xfffffee000008947 */ /* 0x000fea000383ffff */
[----:B------:R-:W-:Y:S05]  /*11680*/  EXIT ;  /* 0x000000000000794d */ /* 0x000fea0003800000 */
.L_x_5679:
[----:B------:R-:W-:Y:S01]  /*11690*/  HFMA2.MMA R66, -RZ, RZ, 0, 5.9604644775390625e-08 ;  /* 0x00000001ff427435 */ /* 0x000fe200000001ff */
[----:B------:R-:W-:-:S02]  /*116a0*/  MOV R65, R241 ;  /* 0x000000f100417202 */ /* 0x000fc40000000f00 */
[----:B------:R-:W-:Y:S02]  /*116b0*/  MOV R245, RZ ;  /* 0x000000ff00f57202 */ /* 0x000fe40000000f00 */
[----:B------:R-:W-:Y:S02]  /*116c0*/  MOV R244, 0xffffffff ;  /* 0xffffffff00f47802 */ /* 0x000fe40000000f00 */
[----:B------:R-:W-:Y:S02]  /*116d0*/  MOV R64, 0x116f0 ;  /* 0x000116f000407802 */ /* 0x000fe40000000f00 */
[----:B-1---5:R-:W-:Y:S05]  /*116e0*/  CALL.REL.NOINC `($__internal_137_$__cuda_sm70_shflsync_up) ;  /* 0x00001e2000007944 */ /* 0x022fea0003c00000 */
[----:B-1----:R-:W-:Y:S01]  /*116f0*/  MOV R67, R66 ;  /* 0x0000004200437202 */ /* 0x002fe20000000f00 */
[----:B------:R-:W-:Y:S05]  /*11700*/  BRA `(.L_x_5787) ;  /* 0xffff7bf000007947 */ /* 0x000fea000383ffff */
.L_x_5680:
[----:B------:R-:W-:Y:S01]  /*11710*/  HFMA2.MMA R66, -RZ, RZ, 0, 5.9604644775390625e-08 ;  /* 0x00000001ff427435 */ /* 0x000fe200000001ff */
[----:B------:R-:W-:Y:S02]  /*11720*/  MOV R65, R68 ;  /* 0x0000004400417202 */ /* 0x000fe40000000f00 */
[----:B------:R-:W-:Y:S02]  /*11730*/  MOV R245, RZ ;  /* 0x000000ff00f57202 */ /* 0x000fe40000000f00 */
[----:B------:R-:W-:-:S02]  /*11740*/  MOV R244, 0xffffffff ;  /* 0xffffffff00f47802 */ /* 0x000fc40000000f00 */
[----:B------:R-:W-:Y:S02]  /*11750*/  MOV R64, 0x11770 ;  /* 0x0001177000407802 */ /* 0x000fe40000000f00 */
[----:B012--5:R-:W-:Y:S05]  /*11760*/  CALL.REL.NOINC `($__internal_137_$__cuda_sm70_shflsync_up) ;  /* 0x00001da000007944 */ /* 0x027fea0003c00000 */
[----:B-1----:R-:W-:Y:S01]  /*11770*/  MOV R69, R66 ;  /* 0x0000004200457202 */ /* 0x002fe20000000f00 */
[----:B------:R-:W-:Y:S01]  /*11780*/  HFMA2.MMA R66, -RZ, RZ, 0, 5.9604644775390625e-08 ;  /* 0x00000001ff427435 */ /* 0x000fe200000001ff */
[----:B------:R-:W-:Y:S02]  /*11790*/  MOV R65, R70 ;  /* 0x0000004600417202 */ /* 0x000fe40000000f00 */
[----:B------:R-:W-:Y:S02]  /*117a0*/  MOV R245, RZ ;  /* 0x000000ff00f57202 */ /* 0x000fe40000000f00 */
[----:B------:R-:W-:Y:S02]  /*117b0*/  MOV R244, 0xffffffff ;  /* 0xffffffff00f47802 */ /* 0x000fe40000000f00 */
[----:B------:R-:W-:Y:S02]  /*117c0*/  MOV R64, 0x117e0 ;  /* 0x000117e000407802 */ /* 0x000fe40000000f00 */
[----:B------:R-:W-:Y:S05]  /*117d0*/  CALL.REL.NOINC `($__internal_137_$__cuda_sm70_shflsync_up) ;  /* 0x00001d3000007944 */ /* 0x000fea0003c00000 */
[----:B-1----:R-:W-:Y:S01]  /*117e0*/  MOV R71, R66 ;  /* 0x0000004200477202 */ /* 0x002fe20000000f00 */
[----:B------:R-:W-:Y:S01]  /*117f0*/  HFMA2.MMA R66, -RZ, RZ, 0, 5.9604644775390625e-08 ;  /* 0x00000001ff427435 */ /* 0x000fe200000001ff */
[----:B------:R-:W-:-:S02]  /*11800*/  MOV R65, R242 ;  /* 0x000000f200417202 */ /* 0x000fc40000000f00 */
[----:B------:R-:W-:Y:S02]  /*11810*/  MOV R245, RZ ;  /* 0x000000ff00f57202 */ /* 0x000fe40000000f00 */
[----:B------:R-:W-:Y:S02]  /*11820*/  MOV R244, 0xffffffff ;  /* 0xffffffff00f47802 */ /* 0x000fe40000000f00 */
[----:B------:R-:W-:Y:S02]  /*11830*/  MOV R64, 0x11850 ;  /* 0x0001185000407802 */ /* 0x000fe40000000f00 */
[----:B------:R-:W-:Y:S05]  /*11840*/  CALL.REL.NOINC `($__internal_137_$__cuda_sm70_shflsync_up) ;  /* 0x00001cc000007944 */ /* 0x000fea0003c00000 */
        /* <DEDUP_REMOVED lines=20> */
[----:B------:R-:W-:Y:S05]  /*11990*/  CALL.REL.NOINC `($__internal_137_$__cuda_sm70_shflsync_up) ;  /* 0x00001b7000007944 */ /* 0x000fea0003c00000 */
[----:B-1----:R-:W-:Y:S01]  /*119a0*/  MOV R67, R66 ;  /* 0x0000004200437202 */ /* 0x002fe20000000f00 */
[----:B------:R-:W-:Y:S01]  /*119b0*/  HFMA2.MMA R66, -RZ, RZ, 0, 1.1920928955078125e-07 ;  /* 0x00000002ff427435 */ /* 0x000fe200000001ff */
[----:B------:R-:W-:Y:S02]  /*119c0*/  MOV R65, R68 ;  /* 0x0000004400417202 */ /* 0x000fe40000000f00 */
[----:B------:R-:W-:Y:S02]  /*119d0*/  MOV R245, RZ ;  /* 0x000000ff00f57202 */ /* 0x000fe40000000f00 */
[----:B------:R-:W-:-:S02]  /*119e0*/  MOV R244, 0xffffffff ;  /* 0xffffffff00f47802 */ /* 0x000fc40000000f00 */
[----:B------:R-:W-:Y:S02]  /*119f0*/  MOV R64, 0x11a10 ;  /* 0x00011a1000407802 */ /* 0x000fe40000000f00 */
[----:B------:R-:W-:Y:S05]  /*11a00*/  CALL.REL.NOINC `($__internal_137_$__cuda_sm70_shflsync_up) ;  /* 0x00001b0000007944 */ /* 0x000fea0003c00000 */
[----:B-1----:R-:W-:Y:S01]  /*11a10*/  MOV R69, R66 ;  /* 0x0000004200457202 */ /* 0x002fe20000000f00 */
[----:B------:R-:W-:Y:S01]  /*11a20*/  HFMA2.MMA R66, -RZ, RZ, 0, 1.1920928955078125e-07 ;  /* 0x00000002ff427435 */ /* 0x000fe200000001ff */
[----:B------:R-:W-:Y:S02]  /*11a30*/  MOV R65, R70 ;  /* 0x0000004600417202 */ /* 0x000fe40000000f00 */
[----:B------:R-:W-:Y:S02]  /*11a40*/  MOV R245, RZ ;  /* 0x000000ff00f57202 */ /* 0x000fe40000000f00 */
[----:B------:R-:W-:Y:S02]  /*11a50*/  MOV R244, 0xffffffff ;  /* 0xffffffff00f47802 */ /* 0x000fe40000000f00 */
[----:B------:R-:W-:Y:S02]  /*11a60*/  MOV R64, 0x11a80 ;  /* 0x00011a8000407802 */ /* 0x000fe40000000f00 */
[----:B------:R-:W-:Y:S05]  /*11a70*/  CALL.REL.NOINC `($__internal_137_$__cuda_sm70_shflsync_up) ;  /* 0x00001a9000007944 */ /* 0x000fea0003c00000 */
[----:B-1----:R-:W-:Y:S01]  /*11a80*/  MOV R71, R66 ;  /* 0x0000004200477202 */ /* 0x002fe20000000f00 */
[----:B------:R-:W-:Y:S01]  /*11a90*/  HFMA2.MMA R66, -RZ, RZ, 0, 1.1920928955078125e-07 ;  /* 0x00000002ff427435 */ /* 0x000fe200000001ff */
[----:B------:R-:W-:-:S02]  /*11aa0*/  MOV R65, R242 ;  /* 0x000000f200417202 */ /* 0x000fc40000000f00 */
[----:B------:R-:W-:Y:S02]  /*11ab0*/  MOV R245, RZ ;  /* 0x000000ff00f57202 */ /* 0x000fe40000000f00 */
[----:B------:R-:W-:Y:S02]  /*11ac0*/  MOV R244, 0xffffffff ;  /* 0xffffffff00f47802 */ /* 0x000fe40000000f00 */
[----:B------:R-:W-:Y:S02]  /*11ad0*/  MOV R64, 0x11af0 ;  /* 0x00011af000407802 */ /* 0x000fe40000000f00 */
[----:B------:R-:W-:Y:S05]  /*11ae0*/  CALL.REL.NOINC `($__internal_137_$__cuda_sm70_shflsync_up) ;  /* 0x00001a2000007944 */ /* 0x000fea0003c00000 */
        /* <DEDUP_REMOVED lines=19> */
[----:B------:R-:W-:Y:S05]  /*11c20*/  CALL.REL.NOINC `($__internal_137_$__cuda_sm70_shflsync_up) ;  /* 0x000018e000007944 */ /* 0x000fea0003c00000 */
[----:B-1----:R-:W-:Y:S01]  /*11c30*/  MOV R67, R66 ;  /* 0x0000004200437202 */ /* 0x002fe20000000f00 */
[----:B------:R-:W-:Y:S01]  /*11c40*/  HFMA2.MMA R66, -RZ, RZ, 0, 2.384185791015625e-07 ;  /* 0x00000004ff427435 */ /* 0x000fe200000001ff */
[----:B------:R-:W-:Y:S02]  /*11c50*/  MOV R65, R68 ;  /* 0x0000004400417202 */ /* 0x000fe40000000f00 */
[----:B------:R-:W-:Y:S02]  /*11c60*/  MOV R245, RZ ;  /* 0x000000ff00f57202 */ /* 0x000fe40000000f00 */
[----:B------:R-:W-:-:S02]  /*11c70*/  MOV R244, 0xffffffff ;  /* 0xffffffff00f47802 */ /* 0x000fc40000000f00 */
[----:B------:R-:W-:Y:S02]  /*11c80*/  MOV R64, 0x11ca0 ;  /* 0x00011ca000407802 */ /* 0x000fe40000000f00 */
[----:B------:R-:W-:Y:S05]  /*11c90*/  CALL.REL.NOINC `($__internal_137_$__cuda_sm70_shflsync_up) ;  /* 0x0000187000007944 */ /* 0x000fea0003c00000 */
[----:B-1----:R-:W-:Y:S01]  /*11ca0*/  MOV R69, R66 ;  /* 0x0000004200457202 */ /* 0x002fe20000000f00 */
[----:B------:R-:W-:Y:S01]  /*11cb0*/  HFMA2.MMA R66, -RZ, RZ, 0, 2.384185791015625e-07 ;  /* 0x00000004ff427435 */ /* 0x000fe200000001ff */
[----:B------:R-:W-:Y:S02]  /*11cc0*/  MOV R65, R71 ;  /* 0x0000004700417202 */ /* 0x000fe40000000f00 */
[----:B------:R-:W-:Y:S02]  /*11cd0*/  MOV R245, RZ ;  /* 0x000000ff00f57202 */ /* 0x000fe40000000f00 */
[----:B------:R-:W-:Y:S02]  /*11ce0*/  MOV R244, 0xffffffff ;  /* 0xffffffff00f47802 */ /* 0x000fe40000000f00 */
[----:B------:R-:W-:Y:S02]  /*11cf0*/  MOV R64, 0x11d10 ;  /* 0x00011d1000407802 */ /* 0x000fe40000000f00 */
[----:B------:R-:W-:Y:S05]  /*11d00*/  CALL.REL.NOINC `($__internal_137_$__cuda_sm70_shflsync_up) ;  /* 0x0000180000007944 */ /* 0x000fea0003c00000 */
[----:B-1----:R-:W-:Y:S01]  /*11d10*/  MOV R242, R66 ;  /* 0x0000004200f27202 */ /* 0x002fe20000000f00 */
[----:B------:R-:W-:Y:S01]  /*11d20*/  HFMA2.MMA R66, -RZ, RZ, 0, 2.384185791015625e-07 ;  /* 0x00000004ff427435 */ /* 0x000fe200000001ff */
        /* <DEDUP_REMOVED lines=22> */
[----:B------:R-:W-:Y:S05]  /*11e90*/  CALL.REL.NOINC `($__internal_137_$__cuda_sm70_shflsync_up) ;  /* 0x0000167000007944 */ /* 0x000fea0003c00000 */
[----:B-1----:R-:W-:Y:S01]  /*11ea0*/  MOV R67, R66 ;  /* 0x0000004200437202 */ /* 0x002fe20000000f00 */
[----:B------:R-:W-:Y:S01]  /*11eb0*/  HFMA2.MMA R66, -RZ, RZ, 0, 4.76837158203125e-07 ;  /* 0x00000008ff427435 */ /* 0x000fe200000001ff */
[----:B------:R-:W-:Y:S02]  /*11ec0*/  MOV R65, R68 ;  /* 0x0000004400417202 */ /* 0x000fe40000000f00 */
[----:B------:R-:W-:Y:S02]  /*11ed0*/  MOV R245, RZ ;  /* 0x000000ff00f57202 */ /* 0x000fe40000000f00 */
[----:B------:R-:W-:Y:S02]  /*11ee0*/  MOV R244, 0xffffffff ;  /* 0xffffffff00f47802 */ /* 0x000fe40000000f00 */
[----:B------:R-:W-:Y:S02]  /*11ef0*/  MOV R64, 0x11f10 ;  /* 0x00011f1000407802 */ /* 0x000fe40000000f00 */
[----:B------:R-:W-:Y:S05]  /*11f00*/  CALL.REL.NOINC `($__internal_137_$__cuda_sm70_shflsync_up) ;  /* 0x0000160000007944 */ /* 0x000fea0003c00000 */
[----:B-1----:R-:W-:Y:S01]  /*11f10*/  MOV R69, R66 ;  /* 0x0000004200457202 */ /* 0x002fe20000000f00 */
[----:B------:R-:W-:Y:S01]  /*11f20*/  HFMA2.MMA R66, -RZ, RZ, 0, 4.76837158203125e-07 ;  /* 0x00000008ff427435 */ /* 0x000fe200000001ff */
[----:B------:R-:W-:-:S02]  /*11f30*/  MOV R65, R71 ;  /* 0x0000004700417202 */ /* 0x000fc40000000f00 */
[----:B------:R-:W-:Y:S02]  /*11f40*/  MOV R245, RZ ;  /* 0x000000ff00f57202 */ /* 0x000fe40000000f00 */
[----:B------:R-:W-:Y:S02]  /*11f50*/  MOV R244, 0xffffffff ;  /* 0xffffffff00f47802 */ /* 0x000fe40000000f00 */
[----:B------:R-:W-:Y:S02]  /*11f60*/  MOV R64, 0x11f80 ;  /* 0x00011f8000407802 */ /* 0x000fe40000000f00 */
[----:B------:R-:W-:Y:S05]  /*11f70*/  CALL.REL.NOINC `($__internal_137_$__cuda_sm70_shflsync_up) ;  /* 0x0000159000007944 */ /* 0x000fea0003c00000 */
[----:B-1----:R-:W-:Y:S01]  /*11f80*/  MOV R242, R66 ;  /* 0x0000004200f27202 */ /* 0x002fe20000000f00 */
[----:B------:R-:W-:Y:S01]  /*11f90*/  HFMA2.MMA R66, -RZ, RZ, 0, 4.76837158203125e-07 ;  /* 0x00000008ff427435 */ /* 0x000fe200000001ff */
[----:B------:R-:W-:Y:S02]  /*11fa0*/  MOV R65, R70 ;  /* 0x0000004600417202 */ /* 0x000fe40000000f00 */
[----:B------:R-:W-:Y:S02]  /*11fb0*/  MOV R245, RZ ;  /* 0x000000ff00f57202 */ /* 0x000fe40000000f00 */
[----:B------:R-:W-:-:S02]  /*11fc0*/  MOV R244, 0xffffffff ;  /* 0xffffffff00f47802 */ /* 0x000fc40000000f00 */
[----:B------:R-:W-:Y:S02]  /*11fd0*/  MOV R64, 0x11ff0 ;  /* 0x00011ff000407802 */ /* 0x000fe40000000f00 */
[----:B------:R-:W-:Y:S05]  /*11fe0*/  CALL.REL.NOINC `($__internal_137_$__cuda_sm70_shflsync_up) ;  /* 0x0000152000007944 */ /* 0x000fea0003c00000 */
        /* <DEDUP_REMOVED lines=21> */
[----:B------:R-:W-:Y:S05]  /*12140*/  CALL.REL.NOINC `($__internal_137_$__cuda_sm70_shflsync_up) ;  /* 0x000013c000007944 */ /* 0x000fea0003c00000 */
[----:B-1----:R-:W-:Y:S01]  /*12150*/  MOV R67, R66 ;  /* 0x0000004200437202 */ /* 0x002fe20000000f00 */
[----:B------:R-:W-:Y:S01]  /*12160*/  HFMA2.MMA R66, -RZ, RZ, 0, 9.5367431640625e-07 ;  /* 0x00000010ff427435 */ /* 0x000fe200000001ff */
[----:B------:R-:W-:Y:S02]  /*12170*/  MOV R65, R68 ;  /* 0x0000004400417202 */ /* 0x000fe40000000f00 */
[----:B------:R-:W-:Y:S02]  /*12180*/  MOV R245, RZ ;  /* 0x000000ff00f57202 */ /* 0x000fe40000000f00 */
[----:B------:R-:W-:Y:S02]  /*12190*/  MOV R244, 0xffffffff ;  /* 0xffffffff00f47802 */ /* 0x000fe40000000f00 */
[----:B------:R-:W-:-:S02]  /*121a0*/  MOV R64, 0x121c0 ;  /* 0x000121c000407802 */ /* 0x000fc40000000f00 */
[----:B------:R-:W-:Y:S05]  /*121b0*/  CALL.REL.NOINC `($__internal_137_$__cuda_sm70_shflsync_up) ;  /* 0x0000135000007944 */ /* 0x000fea0003c00000 */
[----:B-1----:R-:W-:Y:S01]  /*121c0*/  MOV R68, R66 ;  /* 0x0000004200447202 */ /* 0x002fe20000000f00 */
[----:B------:R-:W-:Y:S01]  /*121d0*/  HFMA2.MMA R66, -RZ, RZ, 0, 9.5367431640625e-07 ;  /* 0x00000010ff427435 */ /* 0x000fe200000001ff */
[----:B------:R-:W-:-:S02]  /*121e0*/  MOV R65, R71 ;  /* 0x0000004700417202 */ /* 0x000fc40000000f00 */
[----:B------:R-:W-:Y:S02]  /*121f0*/  MOV R245, RZ ;  /* 0x000000ff00f57202 */ /* 0x000fe40000000f00 */
[----:B------:R-:W-:Y:S02]  /*12200*/  MOV R244, 0xffffffff ;  /* 0xffffffff00f47802 */ /* 0x000fe40000000f00 */
[----:B------:R-:W-:Y:S02]  /*12210*/  MOV R64, 0x12230 ;  /* 0x0001223000407802 */ /* 0x000fe40000000f00 */
[----:B------:R-:W-:Y:S05]  /*12220*/  CALL.REL.NOINC `($__internal_137_$__cuda_sm70_shflsync_up) ;  /* 0x000012e000007944 */ /* 0x000fea0003c00000 */
[----:B-1----:R-:W-:Y:S01]  /*12230*/  MOV R71, R66 ;  /* 0x0000004200477202 */ /* 0x002fe20000000f00 */
[----:B------:R-:W-:Y:S01]  /*12240*/  HFMA2.MMA R66, -RZ, RZ, 0, 9.5367431640625e-07 ;  /* 0x00000010ff427435 */ /* 0x000fe200000001ff */
[----:B------:R-:W-:Y:S02]  /*12250*/  MOV R65, R70 ;  /* 0x0000004600417202 */ /* 0x000fe40000000f00 */
[----:B------:R-:W-:Y:S02]  /*12260*/  MOV R245, RZ ;  /* 0x000000ff00f57202 */ /* 0x000fe40000000f00 */
[----:B------:R-:W-:-:S02]  /*12270*/  MOV R244, 0xffffffff ;  /* 0xffffffff00f47802 */ /* 0x000fc40000000f00 */
[----:B------:R-:W-:Y:S02]  /*12280*/  MOV R64, 0x122a0 ;  /* 0x000122a000407802 */ /* 0x000fe40000000f00 */
[----:B------:R-:W-:Y:S05]  /*12290*/  CALL.REL.NOINC `($__internal_137_$__cuda_sm70_shflsync_up) ;  /* 0x0000127000007944 */ /* 0x000fea0003c00000 */
[----:B-1----:R-:W-:Y:S01]  /*122a0*/  MOV R64, R66 ;  /* 0x0000004200407202 */ /* 0x002fe20000000f00 */
[----:B------:R-:W-:Y:S05]  /*122b0*/  BRA `(.L_x_5788) ;  /* 0xffff74a000007947 */ /* 0x000fea000383ffff */
.L_x_5685:
[----:B-1----:R-:W-:Y:S01]  /*122c0*/  HFMA2.MMA R66, -RZ, RZ, 0, 5.9604644775390625e-08 ;  /* 0x00000001ff427435 */ /* 0x002fe200000001ff */
[----:B------:R-:W-:Y:S02]  /*122d0*/  MOV R65, R70 ;  /* 0x0000004600417202 */ /* 0x000fe40000000f00 */
[----:B------:R-:W-:Y:S02]  /*122e0*/  MOV R245, RZ ;  /* 0x000000ff00f57202 */ /* 0x000fe40000000f00 */
[----:B------:R-:W-:Y:S02]  /*122f0*/  MOV R244, 0xffffffff ;  /* 0xffffffff00f47802 */ /* 0x000fe40000000f00 */
[----:B------:R-:W-:Y:S02]  /*12300*/  MOV R64, 0x12320 ;  /* 0x0001232000407802 */ /* 0x000fe40000000f00 */
[----:B0----5:R-:W-:Y:S05]  /*12310*/  CALL.REL.NOINC `($__internal_137_$__cuda_sm70_shflsync_up) ;  /* 0x000011f000007944 */ /* 0x021fea0003c00000 */
[----:B-1----:R-:W-:Y:S01]  /*12320*/  MOV R70, R66 ;  /* 0x0000004200467202 */ /* 0x002fe20000000f00 */
[----:B------:R-:W-:Y:S01]  /*12330*/  HFMA2.MMA R66, -RZ, RZ, 0, 5.9604644775390625e-08 ;  /* 0x00000001ff427435 */ /* 0x000fe200000001ff */
[----:B------:R-:W-:-:S02]  /*12340*/  MOV R65, R69 ;  /* 0x0000004500417202 */ /* 0x000fc40000000f00 */
[----:B------:R-:W-:Y:S02]  /*12350*/  MOV R245, RZ ;  /* 0x000000ff00f57202 */ /* 0x000fe40000000f00 */
[----:B------:R-:W-:Y:S02]  /*12360*/  MOV R244, 0xffffffff ;  /* 0xffffffff00f47802 */ /* 0x000fe40000000f00 */
[----:B------:R-:W-:Y:S02]  /*12370*/  MOV R64, 0x12390 ;  /* 0x0001239000407802 */ /* 0x000fe40000000f00 */
[----:B------:R-:W-:Y:S05]  /*12380*/  CALL.REL.NOINC `($__internal_137_$__cuda_sm70_shflsync_up) ;  /* 0x0000118000007944 */ /* 0x000fea0003c00000 */
[----:B-1----:R-:W-:Y:S01]  /*12390*/  MOV R69, R66 ;  /* 0x0000004200457202 */ /* 0x002fe20000000f00 */
[----:B------:R-:W-:Y:S01]  /*123a0*/  HFMA2.MMA R66, -RZ, RZ, 0, 5.9604644775390625e-08 ;  /* 0x00000001ff427435 */ /* 0x000fe200000001ff */
[----:B------:R-:W-:Y:S02]  /*123b0*/  MOV R65, R67 ;  /* 0x0000004300417202 */ /* 0x000fe40000000f00 */
[----:B------:R-:W-:Y:S02]  /*123c0*/  MOV R245, RZ ;  /* 0x000000ff00f57202 */ /* 0x000fe40000000f00 */
[----:B------:R-:W-:-:S02]  /*123d0*/  MOV R244, 0xffffffff ;  /* 0xffffffff00f47802 */ /* 0x000fc40000000f00 */
[----:B------:R-:W-:Y:S02]  /*123e0*/  MOV R64, 0x12400 ;  /* 0x0001240000407802 */ /* 0x000fe40000000f00 */
[----:B------:R-:W-:Y:S05]  /*123f0*/  CALL.REL.NOINC `($__internal_137_$__cuda_sm70_shflsync_up) ;  /* 0x0000111000007944 */ /* 0x000fea0003c00000 */
        /* <DEDUP_REMOVED lines=8> */
[----:B------:R-:W-:Y:S01]  /*12480*/  HFMA2.MMA R66, -RZ, RZ, 0, 0 ;  /* 0x00000000ff427435 */ /* 0x000fe200000001ff */
[----:B------:R-:W-:-:S02]  /*12490*/  MOV R64, R60 ;  /* 0x0000003c00407202 */ /* 0x000fc40000000f00 */
[----:B------:R-:W-:Y:S02]  /*124a0*/  MOV R247, 0xffffffff ;  /* 0xffffffff00f77802 */ /* 0x000fe40000000f00 */
[----:B------:R-:W-:Y:S02]  /*124b0*/  MOV R65, 0x124d0 ;  /* 0x000124d000417802 */ /* 0x000fe40000000f00 */
[----:B------:R-:W-:Y:S05]  /*124c0*/  CALL.REL.NOINC `($__internal_136_$__cuda_sm70_shflsync_idx_p) ;  /* 0x00000fd000007944 */ /* 0x000fea0003c00000 */
[----:B-1----:R-:W-:Y:S01]  /*124d0*/  MOV R60, R66 ;  /* 0x00000042003c7202 */ /* 0x002fe20000000f00 */
[----:B------:R-:W-:Y:S01]  /*124e0*/  HFMA2.MMA R66, -RZ, RZ, 0, 0 ;  /* 0x00000000ff427435 */ /* 0x000fe200000001ff */
[----:B------:R-:W-:Y:S02]  /*124f0*/  MOV R64, R61 ;  /* 0x0000003d00407202 */ /* 0x000fe40000000f00 */
[----:B------:R-:W-:Y:S02]  /*12500*/  MOV R247, 0xffffffff ;  /* 0xffffffff00f77802 */ /* 0x000fe40000000f00 */
[----:B------:R-:W-:Y:S02]  /*12510*/  MOV R65, 0x12530 ;  /* 0x0001253000417802 */ /* 0x000fe40000000f00 */
[----:B0-----:R-:W-:Y:S05]  /*12520*/  CALL.REL.NOINC `($__internal_136_$__cuda_sm70_shflsync_idx_p) ;  /* 0x00000f7000007944 */ /* 0x001fea0003c00000 */
[----:B-1----:R-:W-:Y:S01]  /*12530*/  MOV R61, R66 ;  /* 0x00000042003d7202 */ /* 0x002fe20000000f00 */
[----:B------:R-:W-:Y:S01]  /*12540*/  HFMA2.MMA R66, -RZ, RZ, 0, 0 ;  /* 0x00000000ff427435 */ /* 0x000fe200000001ff */
[----:B------:R-:W-:-:S02]  /*12550*/  MOV R64, R62 ;  /* 0x0000003e00407202 */ /* 0x000fc40000000f00 */
[----:B------:R-:W-:Y:S02]  /*12560*/  MOV R247, 0xffffffff ;  /* 0xffffffff00f77802 */ /* 0x000fe40000000f00 */
[----:B------:R-:W-:Y:S02]  /*12570*/  MOV R65, 0x12590 ;  /* 0x0001259000417802 */ /* 0x000fe40000000f00 */
[----:B0-----:R-:W-:Y:S05]  /*12580*/  CALL.REL.NOINC `($__internal_136_$__cuda_sm70_shflsync_idx_p) ;  /* 0x00000f1000007944 */ /* 0x001fea0003c00000 */
[----:B-1----:R-:W-:Y:S01]  /*12590*/  MOV R62, R66 ;  /* 0x00000042003e7202 */ /* 0x002fe20000000f00 */
[----:B------:R-:W-:Y:S01]  /*125a0*/  HFMA2.MMA R66, -RZ, RZ, 0, 0 ;  /* 0x00000000ff427435 */ /* 0x000fe200000001ff */
[----:B------:R-:W-:Y:S02]  /*125b0*/  MOV R64, R63 ;  /* 0x0000003f00407202 */ /* 0x000fe40000000f00 */
[----:B------:R-:W-:Y:S02]  /*125c0*/  MOV R247, 0xffffffff ;  /* 0xffffffff00f77802 */ /* 0x000fe40000000f00 */
[----:B------:R-:W-:Y:S02]  /*125d0*/  MOV R65, 0x125f0 ;  /* 0x000125f000417802 */ /* 0x000fe40000000f00 */
[----:B0-----:R-:W-:Y:S05]  /*125e0*/  CALL.REL.NOINC `($__internal_136_$__cuda_sm70_shflsync_idx_p) ;  /* 0x00000eb000007944 */ /* 0x001fea0003c00000 */
[----:B-1----:R-:W-:Y:S01]  /*125f0*/  MOV R63, R66 ;  /* 0x00000042003f7202 */ /* 0x002fe20000000f00 */
[----:B0-----:R-:W-:Y:S05]  /*12600*/  BRA `(.L_x_5789) ;  /* 0xffff745000007947 */ /* 0x001fea000383ffff */
.L_x_5688:
[----:B------:R-:W-:Y:S01]  /*12610*/  HFMA2.MMA R65, -RZ, RZ, 0, 5.9604644775390625e-08 ;  /* 0x00000001ff417435 */ /* 0x000fe200000001ff */
[----:B------:R-:W-:-:S02]  /*12620*/  MOV R66, R121 ;  /* 0x0000007900427202 */ /* 0x000fc40000000f00 */
[----:B------:R-:W-:Y:S02]  /*12630*/  MOV R242, 0x1f ;  /* 0x0000001f00f27802 */ /* 0x000fe40000000f00 */
[----:B------:R-:W-:Y:S02]  /*12640*/  MOV R241, 0xffffffff ;  /* 0xffffffff00f17802 */ /* 0x000fe40000000f00 */
[----:B------:R-:W-:Y:S02]  /*12650*/  MOV R64, 0x12670 ;  /* 0x0001267000407802 */ /* 0x000fe40000000f00 */
[----:B------:R-:W-:Y:S05]  /*12660*/  CALL.REL.NOINC `($__internal_135_$__cuda_sm70_shflsync_down) ;  /* 0x00000df000007944 */ /* 0x000fea0003c00000 */
[----:B-1----:R-:W-:Y:S01]  /*12670*/  MOV R67, R66 ;  /* 0x0000004200437202 */ /* 0x002fe20000000f00 */
[----:B------:R-:W-:Y:S05]  /*12680*/  BRA `(.L_x_5790) ;  /* 0xffff86f000007947 */ /* 0x000fea000383ffff */
.L_x_5689:
[----:B------:R-:W-:Y:S01]  /*12690*/  HFMA2.MMA R65, -RZ, RZ, 0, 5.9604644775390625e-08 ;  /* 0x00000001ff417435 */ /* 0x000fe200000001ff */
[----:B------:R-:W-:Y:S02]  /*126a0*/  MOV R66, R69 ;  /* 0x0000004500427202 */ /* 0x000fe40000000f00 */
[----:B------:R-:W-:Y:S02]  /*126b0*/  MOV R242, 0x1f ;  /* 0x0000001f00f27802 */ /* 0x000fe40000000f00 */
[----:B------:R-:W-:-:S02]  /*126c0*/  MOV R241, 0xffffffff ;  /* 0xffffffff00f17802 */ /* 0x000fc40000000f00 */
[----:B------:R-:W-:Y:S02]  /*126d0*/  MOV R64, 0x126f0 ;  /* 0x000126f000407802 */ /* 0x000fe40000000f00 */
[----:B01----:R-:W-:Y:S05]  /*126e0*/  CALL.REL.NOINC `($__internal_135_$__cuda_sm70_shflsync_down) ;  /* 0x00000d7000007944 */ /* 0x003fea0003c00000 */
[----:B------:R-:W-:Y:S01]  /*126f0*/  HFMA2.MMA R65, -RZ, RZ, 0, 5.9604644775390625e-08 ;  /* 0x00000001ff417435 */ /* 0x000fe200000001ff */
[----:B-1----:R-:W-:Y:S02]  /*12700*/  MOV R69, R66 ;  /* 0x0000004200457202 */ /* 0x002fe40000000f00 */
[----:B------:R-:W-:Y:S02]  /*12710*/  MOV R66, R68 ;  /* 0x0000004400427202 */ /* 0x000fe40000000f00 */
[----:B------:R-:W-:Y:S02]  /*12720*/  MOV R242, 0x1f ;  /* 0x0000001f00f27802 */ /* 0x000fe40000000f00 */
[----:B------:R-:W-:Y:S02]  /*12730*/  MOV R241, 0xffffffff ;  /* 0xffffffff00f17802 */ /* 0x000fe40000000f00 */
[----:B------:R-:W-:Y:S02]  /*12740*/  MOV R64, 0x12760 ;  /* 0x0001276000407802 */ /* 0x000fe40000000f00 */
[----:B------:R-:W-:Y:S05]  /*12750*/  CALL.REL.NOINC `($__internal_135_$__cuda_sm70_shflsync_down) ;  /* 0x00000d0000007944 */ /* 0x000fea0003c00000 */
[----:B------:R-:W-:Y:S01]  /*12760*/  HFMA2.MMA R65, -RZ, RZ, 0, 5.9604644775390625e-08 ;  /* 0x00000001ff417435 */ /* 0x000fe200000001ff */
[----:B-1----:R-:W-:-:S02]  /*12770*/  MOV R121, R66 ;  /* 0x0000004200797202 */ /* 0x002fc40000000f00 */
[----:B------:R-:W-:Y:S02]  /*12780*/  MOV R66, R70 ;  /* 0x0000004600427202 */ /* 0x000fe40000000f00 */
[----:B------:R-:W-:Y:S02]  /*12790*/  MOV R242, 0x1f ;  /* 0x0000001f00f27802 */ /* 0x000fe40000000f00 */
[----:B------:R-:W-:Y:S02]  /*127a0*/  MOV R241, 0xffffffff ;  /* 0xffffffff00f17802 */ /* 0x000fe40000000f00 */
[----:B------:R-:W-:Y:S02]  /*127b0*/  MOV R64, 0x127d0 ;  /* 0x000127d000407802 */ /* 0x000fe40000000f00 */
[----:B------:R-:W-:Y:S05]  /*127c0*/  CALL.REL.NOINC `($__internal_135_$__cuda_sm70_shflsync_down) ;  /* 0x00000c9000007944 */ /* 0x000fea0003c00000 */
[----:B-1----:R-:W-:Y:S05]  /*127d0*/  BRA `(.L_x_5791) ;  /* 0xffff85e000007947 */ /* 0x002fea000383ffff */
.L_x_5692:
[----:B------:R-:W-:Y:S01]  /*127e0*/  HFMA2.MMA R65, -RZ, RZ, 0, 1.1920928955078125e-07 ;  /* 0x00000002ff417435 */ /* 0x000fe200000001ff */
[----:B----4-:R-:W-:Y:S02]  /*127f0*/  MOV R66, R71 ;  /* 0x0000004700427202 */ /* 0x010fe40000000f00 */
[----:B------:R-:W-:Y:S02]  /*12800*/  MOV R242, 0x1f ;  /* 0x0000001f00f27802 */ /* 0x000fe40000000f00 */
[----:B------:R-:W-:-:S02]  /*12810*/  MOV R241, 0xffffffff ;  /* 0xffffffff00f17802 */ /* 0x000fc40000000f00 */
[----:B------:R-:W-:Y:S02]  /*12820*/  MOV R64, 0x12840 ;  /* 0x0001284000407802 */ /* 0x000fe40000000f00 */
[----:B0123--:R-:W-:Y:S05]  /*12830*/  CALL.REL.NOINC `($__internal_135_$__cuda_sm70_shflsync_down) ;  /* 0x00000c2000007944 */ /* 0x00ffea0003c00000 */
[----:B------:R-:W-:Y:S01]  /*12840*/  HFMA2.MMA R65, -RZ, RZ, 0, 1.1920928955078125e-07 ;  /* 0x00000002ff417435 */ /* 0x000fe200000001ff */
[----:B-1----:R-:W-:Y:S02]  /*12850*/  MOV R67, R66 ;  /* 0x0000004200437202 */ /* 0x002fe40000000f00 */
[----:B------:R-:W-:Y:S02]  /*12860*/  MOV R66, R240 ;  /* 0x000000f000427202 */ /* 0x000fe40000000f00 */
[----:B------:R-:W-:Y:S02]  /*12870*/  MOV R242, 0x1f ;  /* 0x0000001f00f27802 */ /* 0x000fe40000000f00 */
[----:B------:R-:W-:Y:S02]  /*12880*/  MOV R241, 0xffffffff ;  /* 0xffffffff00f17802 */ /* 0x000fe40000000f00 */
[----:B------:R-:W-:Y:S02]  /*12890*/  MOV R64, 0x128b0 ;  /* 0x000128b000407802 */ /* 0x000fe40000000f00 */
[----:B------:R-:W-:Y:S05]  /*128a0*/  CALL.REL.NOINC `($__internal_135_$__cuda_sm70_shflsync_down) ;  /* 0x00000bb000007944 */ /* 0x000fea0003c00000 */
[----:B------:R-:W-:Y:S01]  /*128b0*/  HFMA2.MMA R65, -RZ, RZ, 0, 1.1920928955078125e-07 ;  /* 0x00000002ff417435 */ /* 0x000fe200000001ff */
[----:B-1----:R-:W-:-:S02]  /*128c0*/  MOV R69, R66 ;  /* 0x0000004200457202 */ /* 0x002fc40000000f00 */
[----:B------:R-:W-:Y:S02]  /*128d0*/  MOV R66, R68 ;  /* 0x0000004400427202 */ /* 0x000fe40000000f00 */
[----:B------:R-:W-:Y:S02]  /*128e0*/  MOV R242, 0x1f ;  /* 0x0000001f00f27802 */ /* 0x000fe40000000f00 */
[----:B------:R-:W-:Y:S02]  /*128f0*/  MOV R241, 0xffffffff ;  /* 0xffffffff00f17802 */ /* 0x000fe40000000f00 */
[----:B------:R-:W-:Y:S02]  /*12900*/  MOV R64, 0x12920 ;  /* 0x0001292000407802 */ /* 0x000fe40000000f00 */
[----:B------:R-:W-:Y:S05]  /*12910*/  CALL.REL.NOINC `($__internal_135_$__cuda_sm70_shflsync_down) ;  /* 0x00000b4000007944 */ /* 0x000fea0003c00000 */
[----:B------:R-:W-:Y:S01]  /*12920*/  HFMA2.MMA R65, -RZ, RZ, 0, 1.1920928955078125e-07 ;  /* 0x00000002ff417435 */ /* 0x000fe200000001ff */
[----:B-1----:R-:W-:Y:S02]  /*12930*/  MOV R70, R66 ;  /* 0x0000004200467202 */ /* 0x002fe40000000f00 */
[----:B------:R-:W-:Y:S02]  /*12940*/  MOV R66, R120 ;  /* 0x0000007800427202 */ /* 0x000fe40000000f00 */
[----:B------:R-:W-:-:S02]  /*12950*/  MOV R242, 0x1f ;  /* 0x0000001f00f27802 */ /* 0x000fc40000000f00 */
[----:B------:R-:W-:Y:S02]  /*12960*/  MOV R241, 0xffffffff ;  /* 0xffffffff00f17802 */ /* 0x000fe40000000f00 */
[----:B------:R-:W-:Y:S02]  /*12970*/  MOV R64, 0x12990 ;  /* 0x0001299000407802 */ /* 0x000fe40000000f00 */
[----:B------:R-:W-:Y:S05]  /*12980*/  CALL.REL.NOINC `($__internal_135_$__cuda_sm70_shflsync_down) ;  /* 0x00000ad000007944 */ /* 0x000fea0003c00000 */
[----:B-1----:R-:W-:Y:S05]  /*12990*/  BRA `(.L_x_5792) ;  /* 0xffff856000007947 */ /* 0x002fea000383ffff */
.L_x_5695:
[----:B------:R-:W-:Y:S01]  /*129a0*/  HFMA2.MMA R65, -RZ, RZ, 0, 2.384185791015625e-07 ;  /* 0x00000004ff417435 */ /* 0x000fe200000001ff */
[----:B----4-:R-:W-:Y:S02]  /*129b0*/  MOV R66, R71 ;  /* 0x0000004700427202 */ /* 0x010fe40000000f00 */
[----:B------:R-:W-:Y:S02]  /*129c0*/  MOV R242, 0x1f ;  /* 0x0000001f00f27802 */ /* 0x000fe40000000f00 */
[----:B------:R-:W-:Y:S02]  /*129d0*/  MOV R241, 0xffffffff ;  /* 0xffffffff00f17802 */ /* 0x000fe40000000f00 */
[----:B------:R-:W-:Y:S02]  /*129e0*/  MOV R64, 0x12a00 ;  /* 0x00012a0000407802 */ /* 0x000fe40000000f00 */
[----:B0123--:R-:W-:Y:S05]  /*129f0*/  CALL.REL.NOINC `($__internal_135_$__cuda_sm70_shflsync_down) ;  /* 0x00000a6000007944 */ /* 0x00ffea0003c00000 */
[----:B-1----:R-:W-:Y:S01]  /*12a00*/  MOV R67, R66 ;  /* 0x0000004200437202 */ /* 0x002fe20000000f00 */
[----:B------:R-:W-:Y:S05]  /*12a10*/  BRA `(.L_x_5793) ;  /* 0xffff85f000007947 */ /* 0x000fea000383ffff */
.L_x_5696:
[----:B------:R-:W-:Y:S01]  /*12a20*/  HFMA2.MMA R65, -RZ, RZ, 0, 2.384185791015625e-07 ;  /* 0x00000004ff417435 */ /* 0x000fe200000001ff */
[----:B----4-:R-:W-:-:S02]  /*12a30*/  MOV R66, R240 ;  /* 0x000000f000427202 */ /* 0x010fc40000000f00 */
[----:B------:R-:W-:Y:S02]  /*12a40*/  MOV R242, 0x1f ;  /* 0x0000001f00f27802 */ /* 0x000fe40000000f00 */
[----:B------:R-:W-:Y:S02]  /*12a50*/  MOV R241, 0xffffffff ;  /* 0xffffffff00f17802 */ /* 0x000fe40000000f00 */
[----:B------:R-:W-:Y:S02]  /*12a60*/  MOV R64, 0x12a80 ;  /* 0x00012a8000407802 */ /* 0x000fe40000000f00 */
[----:B0123--:R-:W-:Y:S05]  /*12a70*/  CALL.REL.NOINC `($__internal_135_$__cuda_sm70_shflsync_down) ;  /* 0x000009e000007944 */ /* 0x00ffea0003c00000 */
[----:B------:R-:W-:Y:S01]  /*12a80*/  HFMA2.MMA R65, -RZ, RZ, 0, 2.384185791015625e-07 ;  /* 0x00000004ff417435 */ /* 0x000fe200000001ff */
[----:B-1----:R-:W-:Y:S02]  /*12a90*/  MOV R69, R66 ;  /* 0x0000004200457202 */ /* 0x002fe40000000f00 */
[----:B------:R-:W-:Y:S02]  /*12aa0*/  MOV R66, R68 ;  /* 0x0000004400427202 */ /* 0x000fe40000000f00 */
[----:B------:R-:W-:Y:S02]  /*12ab0*/  MOV R242, 0x1f ;  /* 0x0000001f00f27802 */ /* 0x000fe40000000f00 */
[----:B------:R-:W-:-:S02]  /*12ac0*/  MOV R241, 0xffffffff ;  /* 0xffffffff00f17802 */ /* 0x000fc40000000f00 */
[----:B------:R-:W-:Y:S02]  /*12ad0*/  MOV R64, 0x12af0 ;  /* 0x00012af000407802 */ /* 0x000fe40000000f00 */
[----:B------:R-:W-:Y:S05]  /*12ae0*/  CALL.REL.NOINC `($__internal_135_$__cuda_sm70_shflsync_down) ;  /* 0x0000097000007944 */ /* 0x000fea0003c00000 */
[----:B------:R-:W-:Y:S01]  /*12af0*/  HFMA2.MMA R65, -RZ, RZ, 0, 2.384185791015625e-07 ;  /* 0x00000004ff417435 */ /* 0x000fe200000001ff */
[----:B-1----:R-:W-:Y:S02]  /*12b00*/  MOV R70, R66 ;  /* 0x0000004200467202 */ /* 0x002fe40000000f00 */
[----:B------:R-:W-:Y:S02]  /*12b10*/  MOV R66, R120 ;  /* 0x0000007800427202 */ /* 0x000fe40000000f00 */
[----:B------:R-:W-:Y:S02]  /*12b20*/  MOV R242, 0x1f ;  /* 0x0000001f00f27802 */ /* 0x000fe40000000f00 */
[----:B------:R-:W-:Y:S02]  /*12b30*/  MOV R241, 0xffffffff ;  /* 0xffffffff00f17802 */ /* 0x000fe40000000f00 */
[----:B------:R-:W-:Y:S02]  /*12b40*/  MOV R64, 0x12b60 ;  /* 0x00012b6000407802 */ /* 0x000fe40000000f00 */
[----:B------:R-:W-:Y:S05]  /*12b50*/  CALL.REL.NOINC `($__internal_135_$__cuda_sm70_shflsync_down) ;  /* 0x0000090000007944 */ /* 0x000fea0003c00000 */
[----:B-1----:R-:W-:Y:S05]  /*12b60*/  BRA `(.L_x_5794) ;  /* 0xffff84e000007947 */ /* 0x002fea000383ffff */
.L_x_5699:
[----:B------:R-:W-:Y:S01]  /*12b70*/  HFMA2.MMA R65, -RZ, RZ, 0, 4.76837158203125e-07 ;  /* 0x00000008ff417435 */ /* 0x000fe200000001ff */
[----:B----4-:R-:W-:-:S02]  /*12b80*/  MOV R66, R71 ;  /* 0x0000004700427202 */ /* 0x010fc40000000f00 */
[----:B------:R-:W-:Y:S02]  /*12b90*/  MOV R242, 0x1f ;  /* 0x0000001f00f27802 */ /* 0x000fe40000000f00 */
[----:B------:R-:W-:Y:S02]  /*12ba0*/  MOV R241, 0xffffffff ;  /* 0xffffffff00f17802 */ /* 0x000fe40000000f00 */
[----:B------:R-:W-:Y:S02]  /*12bb0*/  MOV R64, 0x12bd0 ;  /* 0x00012bd000407802 */ /* 0x000fe40000000f00 */
[----:B0123--:R-:W-:Y:S05]  /*12bc0*/  CALL.REL.NOINC `($__internal_135_$__cuda_sm70_shflsync_down) ;  /* 0x0000089000007944 */ /* 0x00ffea0003c00000 */
[----:B------:R-:W-:Y:S01]  /*12bd0*/  HFMA2.MMA R65, -RZ, RZ, 0, 4.76837158203125e-07 ;  /* 0x00000008ff417435 */ /* 0x000fe200000001ff */
[----:B-1----:R-:W-:Y:S02]  /*12be0*/  MOV R67, R66 ;  /* 0x0000004200437202 */ /* 0x002fe40000000f00 */
[----:B------:R-:W-:Y:S02]  /*12bf0*/  MOV R66, R240 ;  /* 0x000000f000427202 */ /* 0x000fe40000000f00 */
[----:B------:R-:W-:Y:S02]  /*12c00*/  MOV R242, 0x1f ;  /* 0x0000001f00f27802 */ /* 0x000fe40000000f00 */
[----:B------:R-:W-:-:S02]  /*12c10*/  MOV R241, 0xffffffff ;  /* 0xffffffff00f17802 */ /* 0x000fc40000000f00 */
[----:B------:R-:W-:Y:S02]  /*12c20*/  MOV R64, 0x12c40 ;  /* 0x00012c4000407802 */ /* 0x000fe40000000f00 */
[----:B------:R-:W-:Y:S05]  /*12c30*/  CALL.REL.NOINC `($__internal_135_$__cuda_sm70_shflsync_down) ;  /* 0x0000082000007944 */ /* 0x000fea0003c00000 */
[----:B------:R-:W-:Y:S01]  /*12c40*/  HFMA2.MMA R65, -RZ, RZ, 0, 4.76837158203125e-07 ;  /* 0x00000008ff417435 */ /* 0x000fe200000001ff */
[----:B-1----:R-:W-:Y:S02]  /*12c50*/  MOV R69, R66 ;  /* 0x0000004200457202 */ /* 0x002fe40000000f00 */
[----:B------:R-:W-:Y:S02]  /*12c60*/  MOV R66, R68 ;  /* 0x0000004400427202 */ /* 0x000fe40000000f00 */
[----:B------:R-:W-:Y:S02]  /*12c70*/  MOV R242, 0x1f ;  /* 0x0000001f00f27802 */ /* 0x000fe40000000f00 */
[----:B------:R-:W-:Y:S02]  /*12c80*/  MOV R241, 0xffffffff ;  /* 0xffffffff00f17802 */ /* 0x000fe40000000f00 */
[----:B------:R-:W-:Y:S02]  /*12c90*/  MOV R64, 0x12cb0 ;  /* 0x00012cb000407802 */ /* 0x000fe40000000f00 */
[----:B------:R-:W-:Y:S05]  /*12ca0*/  CALL.REL.NOINC `($__internal_135_$__cuda_sm70_shflsync_down) ;  /* 0x000007b000007944 */ /* 0x000fea0003c00000 */
[----:B------:R-:W-:Y:S01]  /*12cb0*/  HFMA2.MMA R65, -RZ, RZ, 0, 4.76837158203125e-07 ;  /* 0x00000008ff417435 */ /* 0x000fe200000001ff */
[----:B-1----:R-:W-:-:S02]  /*12cc0*/  MOV R70, R66 ;  /* 0x0000004200467202 */ /* 0x002fc40000000f00 */
[----:B------:R-:W-:Y:S02]  /*12cd0*/  MOV R66, R120 ;  /* 0x0000007800427202 */ /* 0x000fe40000000f00 */
[----:B------:R-:W-:Y:S02]  /*12ce0*/  MOV R242, 0x1f ;  /* 0x0000001f00f27802 */ /* 0x000fe40000000f00 */
[----:B------:R-:W-:Y:S02]  /*12cf0*/  MOV R241, 0xffffffff ;  /* 0xffffffff00f17802 */ /* 0x000fe40000000f00 */
[----:B------:R-:W-:Y:S02]  /*12d00*/  MOV R64, 0x12d20 ;  /* 0x00012d2000407802 */ /* 0x000fe40000000f00 */
[----:B------:R-:W-:Y:S05]  /*12d10*/  CALL.REL.NOINC `($__internal_135_$__cuda_sm70_shflsync_down) ;  /* 0x0000074000007944 */ /* 0x000fea0003c00000 */
[----:B-1----:R-:W-:Y:S05]  /*12d20*/  BRA `(.L_x_5795) ;  /* 0xffff846000007947 */ /* 0x002fea000383ffff */
.L_x_5702:
[----:B------:R-:W-:Y:S01]  /*12d30*/  HFMA2.MMA R65, -RZ, RZ, 0, 9.5367431640625e-07 ;  /* 0x00000010ff417435 */ /* 0x000fe200000001ff */
[----:B----4-:R-:W-:Y:S02]  /*12d40*/  MOV R66, R71 ;  /* 0x0000004700427202 */ /* 0x010fe40000000f00 */
[----:B------:R-:W-:Y:S02]  /*12d50*/  MOV R242, 0x1f ;  /* 0x0000001f00f27802 */ /* 0x000fe40000000f00 */
[----:B------:R-:W-:-:S02]  /*12d60*/  MOV R241, 0xffffffff ;  /* 0xffffffff00f17802 */ /* 0x000fc40000000f00 */
[----:B------:R-:W-:Y:S02]  /*12d70*/  MOV R64, 0x12d90 ;  /* 0x00012d9000407802 */ /* 0x000fe40000000f00 */
[----:B0123--:R-:W-:Y:S05]  /*12d80*/  CALL.REL.NOINC `($__internal_135_$__cuda_sm70_shflsync_down) ;  /* 0x000006d000007944 */ /* 0x00ffea0003c00000 */
[----:B-1----:R-:W-:Y:S01]  /*12d90*/  MOV R67, R66 ;  /* 0x0000004200437202 */ /* 0x002fe20000000f00 */
[----:B------:R-:W-:Y:S05]  /*12da0*/  BRA `(.L_x_5796) ;  /* 0xffff84f000007947 */ /* 0x000fea000383ffff */
.L_x_5703:
[----:B------:R-:W-:Y:S01]  /*12db0*/  HFMA2.MMA R65, -RZ, RZ, 0, 9.5367431640625e-07 ;  /* 0x00000010ff417435 */ /* 0x000fe200000001ff */
[----:B----4-:R-:W-:Y:S02]  /*12dc0*/  MOV R66, R240 ;  /* 0x000000f000427202 */ /* 0x010fe40000000f00 */
[----:B------:R-:W-:Y:S02]  /*12dd0*/  MOV R242, 0x1f ;  /* 0x0000001f00f27802 */ /* 0x000fe40000000f00 */
[----:B------:R-:W-:Y:S02]  /*12de0*/  MOV R241, 0xffffffff ;  /* 0xffffffff00f17802 */ /* 0x000fe40000000f00 */
[----:B------:R-:W-:Y:S02]  /*12df0*/  MOV R64, 0x12e10 ;  /* 0x00012e1000407802 */ /* 0x000fe40000000f00 */
[----:B0123--:R-:W-:Y:S05]  /*12e00*/  CALL.REL.NOINC `($__internal_135_$__cuda_sm70_shflsync_down) ;  /* 0x0000065000007944 */ /* 0x00ffea0003c00000 */
[----:B------:R-:W-:Y:S01]  /*12e10*/  HFMA2.MMA R65, -RZ, RZ, 0, 9.5367431640625e-07 ;  /* 0x00000010ff417435 */ /* 0x000fe200000001ff */
[----:B-1----:R-:W-:Y:S02]  /*12e20*/  MOV R69, R66 ;  /* 0x0000004200457202 */ /* 0x002fe40000000f00 */
[----:B------:R-:W-:-:S02]  /*12e30*/  MOV R66, R68 ;  /* 0x0000004400427202 */ /* 0x000fc40000000f00 */
[----:B------:R-:W-:Y:S02]  /*12e40*/  MOV R242, 0x1f ;  /* 0x0000001f00f27802 */ /* 0x000fe40000000f00 */
[----:B------:R-:W-:Y:S02]  /*12e50*/  MOV R241, 0xffffffff ;  /* 0xffffffff00f17802 */ /* 0x000fe40000000f00 */
[----:B------:R-:W-:Y:S02]  /*12e60*/  MOV R64, 0x12e80 ;  /* 0x00012e8000407802 */ /* 0x000fe40000000f00 */
[----:B------:R-:W-:Y:S05]  /*12e70*/  CALL.REL.NOINC `($__internal_135_$__cuda_sm70_shflsync_down) ;  /* 0x000005e000007944 */ /* 0x000fea0003c00000 */
[----:B------:R-:W-:Y:S01]  /*12e80*/  HFMA2.MMA R65, -RZ, RZ, 0, 9.5367431640625e-07 ;  /* 0x00000010ff417435 */ /* 0x000fe200000001ff */
[----:B-1----:R-:W-:Y:S02]  /*12e90*/  MOV R70, R66 ;  /* 0x0000004200467202 */ /* 0x002fe40000000f00 */
[----:B------:R-:W-:Y:S02]  /*12ea0*/  MOV R66, R120 ;  /* 0x0000007800427202 */ /* 0x000fe40000000f00 */
[----:B------:R-:W-:Y:S02]  /*12eb0*/  MOV R242, 0x1f ;  /* 0x0000001f00f27802 */ /* 0x000fe40000000f00 */
[----:B------:R-:W-:-:S02]  /*12ec0*/  MOV R241, 0xffffffff ;  /* 0xffffffff00f17802 */ /* 0x000fc40000000f00 */
[----:B------:R-:W-:Y:S02]  /*12ed0*/  MOV R64, 0x12ef0 ;  /* 0x00012ef000407802 */ /* 0x000fe40000000f00 */
[----:B------:R-:W-:Y:S05]  /*12ee0*/  CALL.REL.NOINC `($__internal_135_$__cuda_sm70_shflsync_down) ;  /* 0x0000057000007944 */ /* 0x000fea0003c00000 */
[----:B-1----:R-:W-:Y:S05]  /*12ef0*/  BRA `(.L_x_5797) ;  /* 0xffff83e000007947 */ /* 0x002fea000383ffff */
.L_x_5706:
[----:B----4-:R-:W-:Y:S01]  /*12f00*/  HFMA2.MMA R66, -RZ, RZ, 0, 0 ;  /* 0x00000000ff427435 */ /* 0x010fe200000001ff */
[----:B------:R-:W-:Y:S02]  /*12f10*/  MOV R64, R71 ;  /* 0x0000004700407202 */ /* 0x000fe40000000f00 */
[----:B------:R-:W-:Y:S02]  /*12f20*/  MOV R247, 0xffffffff ;  /* 0xffffffff00f77802 */ /* 0x000fe40000000f00 */
[----:B------:R-:W-:Y:S02]  /*12f30*/  MOV R65, 0x12f50 ;  /* 0x00012f5000417802 */ /* 0x000fe40000000f00 */
[----:B0123--:R-:W-:Y:S05]  /*12f40*/  CALL.REL.NOINC `($__internal_136_$__cuda_sm70_shflsync_idx_p) ;  /* 0x0000055000007944 */ /* 0x00ffea0003c00000 */
[----:B-1----:R-:W-:Y:S01]  /*12f50*/  MOV R69, R66 ;  /* 0x0000004200457202 */ /* 0x002fe20000000f00 */
[----:B------:R-:W-:Y:S01]  /*12f60*/  HFMA2.MMA R66, -RZ, RZ, 0, 0 ;  /* 0x00000000ff427435 */ /* 0x000fe200000001ff */
[----:B------:R-:W-:Y:S02]  /*12f70*/  MOV R64, R240 ;  /* 0x000000f000407202 */ /* 0x000fe40000000f00 */
[----:B------:R-:W-:Y:S02]  /*12f80*/  MOV R247, 0xffffffff ;  /* 0xffffffff00f77802 */ /* 0x000fe40000000f00 */
[----:B------:R-:W-:-:S02]  /*12f90*/  MOV R65, 0x12fb0 ;  /* 0x00012fb000417802 */ /* 0x000fc40000000f00 */
        /* <DEDUP_REMOVED lines=21> */
[----:B0-----:R-:W-:Y:S05]  /*130f0*/  CALL.REL.NOINC `($__internal_135_$__cuda_sm70_shflsync_down) ;  /* 0x0000036000007944 */ /* 0x001fea0003c00000 */
[----:B------:R-:W-:Y:S01]  /*13100*/  HFMA2.MMA R65, -RZ, RZ, 0, 5.9604644775390625e-08 ;  /* 0x00000001ff417435 */ /* 0x000fe200000001ff */
[----:B-1----:R-:W-:Y:S02]  /*13110*/  MOV R71, R66 ;  /* 0x0000004200477202 */ /* 0x002fe40000000f00 */
[----:B------:R-:W-:-:S02]  /*13120*/  MOV R66, R240 ;  /* 0x000000f000427202 */ /* 0x000fc40000000f00 */
[----:B------:R-:W-:Y:S02]  /*13130*/  MOV R242, 0x1f ;  /* 0x0000001f00f27802 */ /* 0x000fe40000000f00 */
[----:B------:R-:W-:Y:S02]  /*13140*/  MOV R241, 0xffffffff ;  /* 0xffffffff00f17802 */ /* 0x000fe40000000f00 */
[----:B------:R-:W-:Y:S02]  /*13150*/  MOV R64, 0x13170 ;  /* 0x0001317000407802 */ /* 0x000fe40000000f00 */
[----:B------:R-:W-:Y:S05]  /*13160*/  CALL.REL.NOINC `($__internal_135_$__cuda_sm70_shflsync_down) ;  /* 0x000002f000007944 */ /* 0x000fea0003c00000 */
[----:B------:R-:W-:Y:S01]  /*13170*/  HFMA2.MMA R65, -RZ, RZ, 0, 5.9604644775390625e-08 ;  /* 0x00000001ff417435 */ /* 0x000fe200000001ff */
[----:B-1----:R-:W-:Y:S02]  /*13180*/  MOV R240, R66 ;  /* 0x0000004200f07202 */ /* 0x002fe40000000f00 */
[----:B------:R-:W-:Y:S02]  /*13190*/  MOV R66, R68 ;  /* 0x0000004400427202 */ /* 0x000fe40000000f00 */
[----:B------:R-:W-:Y:S02]  /*131a0*/  MOV R242, 0x1f ;  /* 0x0000001f00f27802 */ /* 0x000fe40000000f00 */
[----:B------:R-:W-:-:S02]  /*131b0*/  MOV R241, 0xffffffff ;  /* 0xffffffff00f17802 */ /* 0x000fc40000000f00 */
[----:B------:R-:W-:Y:S02]  /*131c0*/  MOV R64, 0x131e0 ;  /* 0x000131e000407802 */ /* 0x000fe40000000f00 */
[----:B------:R-:W-:Y:S05]  /*131d0*/  CALL.REL.NOINC `($__internal_135_$__cuda_sm70_shflsync_down) ;  /* 0x0000028000007944 */ /* 0x000fea0003c00000 */
[----:B------:R-:W-:Y:S01]  /*131e0*/  HFMA2.MMA R65, -RZ, RZ, 0, 5.9604644775390625e-08 ;  /* 0x00000001ff417435 */ /* 0x000fe200000001ff */
[----:B-1----:R-:W-:Y:S02]  /*131f0*/  MOV R68, R66 ;  /* 0x0000004200447202 */ /* 0x002fe40000000f00 */
[----:B------:R-:W-:Y:S02]  /*13200*/  MOV R66, R120 ;  /* 0x0000007800427202 */ /* 0x000fe40000000f00 */
[----:B------:R-:W-:Y:S02]  /*13210*/  MOV R242, 0x1f ;  /* 0x0000001f00f27802 */ /* 0x000fe40000000f00 */
[----:B------:R-:W-:Y:S02]  /*13220*/  MOV R241, 0xffffffff ;  /* 0xffffffff00f17802 */ /* 0x000fe40000000f00 */
[----:B------:R-:W-:Y:S02]  /*13230*/  MOV R64, 0x13250 ;  /* 0x0001325000407802 */ /* 0x000fe40000000f00 */
[----:B------:R-:W-:Y:S05]  /*13240*/  CALL.REL.NOINC `($__internal_135_$__cuda_sm70_shflsync_down) ;  /* 0x0000021000007944 */ /* 0x000fea0003c00000 */
        /* <DEDUP_REMOVED lines=21> */
[----:B------:R-:W-:Y:S02]  /*133a0*/  MOV R64, R62 ;  /* 0x0000003e00407202 */ /* 0x000fe40000000f00 */
[----:B------:R-:W-:-:S02]  /*133b0*/  MOV R247, 0xffffffff ;  /* 0xffffffff00f77802 */ /* 0x000fc40000000f00 */
        /* <DEDUP_REMOVED lines=10> */
        .weak           $__internal_135_$__cuda_sm70_shflsync_down
        .type           $__internal_135_$__cuda_sm70_shflsync_down,@function
        .size           $__internal_135_$__cuda_sm70_shflsync_down,($__internal_136_$__cuda_sm70_shflsync_idx_p - $__internal_135_$__cuda_sm70_shflsync_down)
$__internal_135_$__cuda_sm70_shflsync_down:
[----:B------:R-:W-:Y:S04]  /*13460*/  WARPSYNC R241 ;  /* 0x000000f100007348 */ /* 0x000fe80003800000 */
[----:B------:R0:W1:Y:S02]  /*13470*/  SHFL.DOWN PT, R66, R66, R65, R242 ;  /* 0x0800004142427389 */ /* 0x00006400000e00f2 */
[----:B0-----:R-:W-:-:S06]  /*13480*/  HFMA2.MMA R65, -RZ, RZ, 0, 0 ;  /* 0x00000000ff417435 */ /* 0x001fcc00000001ff */
[----:B------:R-:W-:Y:S05]  /*13490*/  RET.REL.NODEC R64 `(_Z25selective_scan_bwd_kernelI32Selective_Scan_bwd_kernel_traitsILi64ELi16ELb0ELb1ELb1ELb0ELb1EN3c104HalfENS1_7complexIfEEEEv12SSMParamsBwd) ;  /* 0xfffecb6040007950 */ /* 0x000fea0003c3ffff */
        .weak           $__internal_136_$__cuda_sm70_shflsync_idx_p
        .type           $__internal_136_$__cuda_sm70_shflsync_idx_p,@function
        .size           $__internal_136_$__cuda_sm70_shflsync_idx_p,($__internal_137_$__cuda_sm70_shflsync_up - $__internal_136_$__cuda_sm70_shflsync_idx_p)
$__internal_136_$__cuda_sm70_shflsync_idx_p:
[----:B------:R-:W-:Y:S01]  /*134a0*/  MOV R127, 0x1f ;  /* 0x0000001f007f7802 */ /* 0x000fe20000000f00 */
[----:B------:R-:W-:Y:S04]  /*134b0*/  WARPSYNC R247 ;  /* 0x000000f700007348 */ /* 0x000fe80003800000 */
[----:B------:R0:W1:Y:S04]  /*134c0*/  SHFL.IDX PT, R66, R64, R66, R127 ;  /* 0x0000004240427389 */ /* 0x00006800000e007f */
[----:B0-----:R-:W0:Y:S01]  /*134d0*/  S2R R127, SR_LANEID ;  /* 0x00000000007f7919 */ /* 0x001e220000000000 */
[----:B------:R-:W-:Y:S01]  /*134e0*/  MOV R64, R65 ;  /* 0x0000004100407202 */ /* 0x000fe20000000f00 */
[----:B------:R-:W-:-:S06]  /*134f0*/  HFMA2.MMA R65, -RZ, RZ, 0, 0 ;  /* 0x00000000ff417435 */ /* 0x000fcc00000001ff */
[----:B------:R-:W-:Y:S05]  /*13500*/  RET.REL.NODEC R64 `(_Z25selective_scan_bwd_kernelI32Selective_Scan_bwd_kernel_traitsILi64ELi16ELb0ELb1ELb1ELb0ELb1EN3c104HalfENS1_7complexIfEEEEv12SSMParamsBwd) ;  /* 0xfffecaf040007950 */ /* 0x000fea0003c3ffff */
        .weak           $__internal_137_$__cuda_sm70_shflsync_up
        .type           $__internal_137_$__cuda_sm70_shflsync_up,@function
        .size           $__internal_137_$__cuda_sm70_shflsync_up,(.L_x_14569 - $__internal_137_$__cuda_sm70_shflsync_up)
$__internal_137_$__cuda_sm70_shflsync_up:
[----:B------:R-:W-:Y:S04]  /*13510*/  WARPSYNC R244 ;  /* 0x000000f400007348 */ /* 0x000fe80003800000 */
[----:B------:R0:W1:Y:S02]  /*13520*/  SHFL.UP PT, R66, R65, R66, R245 ;  /* 0x0400004241427389 */ /* 0x00006400000e00f5 */
[----:B0-----:R-:W-:-:S04]  /*13530*/  MOV R65, 0x0 ;  /* 0x0000000000417802 */ /* 0x001fc80000000f00 */
[----:B------:R-:W-:Y:S05]  /*13540*/  RET.REL.NODEC R64 `(_Z25selective_scan_bwd_kernelI32Selective_Scan_bwd_kernel_traitsILi64ELi16ELb0ELb1ELb1ELb0ELb1EN3c104HalfENS1_7complexIfEEEEv12SSMParamsBwd) ;  /* 0xfffecab040007950 */ /* 0x000fea0003c3ffff */
.L_x_5799:
        /* <DEDUP_REMOVED lines=11> */
.L_x_14569:


//--------------------- .text._Z25selective_scan_bwd_kernelI32Selective_Scan_bwd_kernel_traitsILi64ELi16ELb0ELb1ELb1ELb1ELb0EN3c104HalfENS1_7complexIfEEEEv12SSMParamsBwd --------------------------
	.section	.text._Z25selective_scan_bwd_kernelI32Selective_Scan_bwd_kernel_traitsILi64ELi16ELb0ELb1ELb1ELb1ELb0EN3c104HalfENS1_7complexIfEEEEv12SSMParamsBwd,"ax",@progbits
	.sectioninfo	@"SHI_REGISTERS=255"
	.align	128
        .global         _Z25selective_scan_bwd_kernelI32Selective_Scan_bwd_kernel_traitsILi64ELi16ELb0ELb1ELb1ELb1ELb0EN3c104HalfENS1_7complexIfEEEEv12SSMParamsBwd
        .type           _Z25selective_scan_bwd_kernelI32Selective_Scan_bwd_kernel_traitsILi64ELi16ELb0ELb1ELb1ELb1ELb0EN3c104HalfENS1_7complexIfEEEEv12SSMParamsBwd,@function
        .size           _Z25selective_scan_bwd_kernelI32Selective_Scan_bwd_kernel_traitsILi64ELi16ELb0ELb1ELb1ELb1ELb0EN3c104HalfENS1_7complexIfEEEEv12SSMParamsBwd,(.L_x_14572 - _Z25selective_scan_bwd_kernelI32Selective_Scan_bwd_kernel_traitsILi64ELi16ELb0ELb1ELb1ELb1ELb0EN3c104HalfENS1_7complexIfEEEEv12SSMParamsBwd)
        .other          _Z25selective_scan_bwd_kernelI32Selective_Scan_bwd_kernel_traitsILi64ELi16ELb0ELb1ELb1ELb1ELb0EN3c104HalfENS1_7complexIfEEEEv12SSMParamsBwd,@"STO_CUDA_ENTRY STV_DEFAULT"
_Z25selective_scan_bwd_kernelI32Selective_Scan_bwd_kernel_traitsILi64ELi16ELb0ELb1ELb1ELb1ELb0EN3c104HalfENS1_7complexIfEEEEv12SSMParamsBwd:
.text._Z25selective_scan_bwd_kernelI32Selective_Scan_bwd_kernel_traitsILi64ELi16ELb0ELb1ELb1ELb1ELb0EN3c104HalfENS1_7complexIfEEEEv12SSMParamsBwd:
        /* <DEDUP_REMOVED lines=174> */
.L_x_5939:
        /* <DEDUP_REMOVED lines=273> */
[----:B------:R-:W-:-:S03]  /*1bf0*/  ISETP.GE.AND P1, PT, R34, UR11, PT ;  /* 0x0000000b22007c0c */ /* 0x000fc6000bf26270 */
[----:B------:R0:W5:Y:S06]  /*1c00*/  @!P6 LDG.E.U16 R35, [R6.64+0x3c0] ;  /* 0x0003c0280623e981 */ /* 0x00016c000c1e1500 */
        /* <DEDUP_REMOVED lines=15> */
[----:B------:R0:W5:Y:S04]  /*1d00*/  @!P1 LDG.E.U16 R28, [R6.64+0x280] ;  /* 0x00028028061c9981 */ /* 0x000168000c1e1500 */
[----:B------:R0:W5:Y:S04]  /*1d10*/  @!P3 LDG.E.U16 R30, [R6.64+0x300] ;  /* 0x00030028061eb981 */ /* 0x000168000c1e1500 */
[----:B------:R0:W5:Y:S04]  /*1d20*/  @!P0 LDG.E.U16 R29, [R6.64+0x240] ;  /* 0x00024028061d8981 */ /* 0x000168000c1e1500 */
[----:B------:R0:W5:Y:S04]  /*1d30*/  @!P5 LDG.E.U16 R32, [R6.64+0x380] ;  /* 0x000380280620d981 */ /* 0x000168000c1e1500 */
[----:B------:R-:W-:Y:S04]  /*1d40*/  STL [R1+0x8], R54 ;  /* 0x0000083601007387 */ /* 0x000fe80000100800 */
[----:B------:R-:W-:Y:S04]  /*1d50*/  STL [R1+0x4], R53 ;  /* 0x0000043501007387 */ /* 0x000fe80000100800 */
[----:B------:R-:W-:Y:S01]  /*1d60*/  STL [R1], R52 ;  /* 0x0000003401007387 */ /* 0x000fe20000100800 */
[----:B0-----:R-:W-:-:S02]  /*1d70*/  HADD2.F32 R7, -RZ, R126.H0_H0 ;  /* 0x2000007eff077230 */ /* 0x001fc40000004100 */
[----:B------:R-:W-:-:S05]  /*1d80*/  HADD2.F32 R8, -RZ, R8.H0_H0 ;  /* 0x20000008ff087230 */ /* 0x000fca0000004100 */
        /* <DEDUP_REMOVED lines=116> */
.L_x_5802:
[----:B--23--:R-:W-:Y:S05]  /*24d0*/  BSYNC B0 ;  /* 0x0000000000007941 */ /* 0x00cfea0003800000 */
.L_x_5801:
        /* <DEDUP_REMOVED lines=39> */
.L_x_5804:
[----:B------:R-:W-:Y:S05]  /*2750*/  BSYNC B0 ;  /* 0x0000000000007941 */ /* 0x000fea0003800000 */
.L_x_5803:
        /* <DEDUP_REMOVED lines=39> */
.L_x_5806:
[----:B------:R-:W-:Y:S05]  /*29d0*/  BSYNC B0 ;  /* 0x0000000000007941 */ /* 0x000fea0003800000 */
.L_x_5805:
        /* <DEDUP_REMOVED lines=39> */
.L_x_5808:
[----:B------:R-:W-:Y:S05]  /*2c50*/  BSYNC B0 ;  /* 0x0000000000007941 */ /* 0x000fea0003800000 */
.L_x_5807:
        /* <DEDUP_REMOVED lines=39> */
.L_x_5810:
[----:B------:R-:W-:Y:S05]  /*2ed0*/  BSYNC B0 ;  /* 0x0000000000007941 */ /* 0x000fea0003800000 */
.L_x_5809:
        /* <DEDUP_REMOVED lines=39> */
.L_x_5812:
[----:B------:R-:W-:Y:S05]  /*3150*/  BSYNC B0 ;  /* 0x0000000000007941 */ /* 0x000fea0003800000 */
.L_x_5811:
        /* <DEDUP_REMOVED lines=38> */
.L_x_5814:
[----:B------:R-:W-:Y:S05]  /*33c0*/  BSYNC B0 ;  /* 0x0000000000007941 */ /* 0x000fea0003800000 */
.L_x_5813:
        /* <DEDUP_REMOVED lines=40> */
.L_x_5816:
[----:B------:R-:W-:Y:S05]  /*3650*/  BSYNC B0 ;  /* 0x0000000000007941 */ /* 0x000fea0003800000 */
.L_x_5815:
        /* <DEDUP_REMOVED lines=38> */
.L_x_5818:
[----:B------:R-:W-:Y:S05]  /*38c0*/  BSYNC B0 ;  /* 0x0000000000007941 */ /* 0x000fea0003800000 */
.L_x_5817:
        /* <DEDUP_REMOVED lines=39> */
.L_x_5820:
[----:B------:R-:W-:Y:S05]  /*3b40*/  BSYNC B0 ;  /* 0x0000000000007941 */ /* 0x000fea0003800000 */
.L_x_5819:
        /* <DEDUP_REMOVED lines=37> */
.L_x_5822:
[----:B------:R-:W-:Y:S05]  /*3da0*/  BSYNC B0 ;  /* 0x0000000000007941 */ /* 0x000fea0003800000 */
.L_x_5821:
        /* <DEDUP_REMOVED lines=33> */
.L_x_5824:
[----:B------:R-:W-:Y:S05]  /*3fc0*/  BSYNC B0 ;  /* 0x0000000000007941 */ /* 0x000fea0003800000 */
.L_x_5823:
        /* <DEDUP_REMOVED lines=33> */
.L_x_5826:
[----:B------:R-:W-:Y:S05]  /*41e0*/  BSYNC B0 ;  /* 0x0000000000007941 */ /* 0x000fea0003800000 */
.L_x_5825:
        /* <DEDUP_REMOVED lines=33> */
.L_x_5828:
[----:B------:R-:W-:Y:S05]  /*4400*/  BSYNC B0 ;  /* 0x0000000000007941 */ /* 0x000fea0003800000 */
.L_x_5827:
        /* <DEDUP_REMOVED lines=33> */
.L_x_5830:
[----:B------:R-:W-:Y:S05]  /*4620*/  BSYNC B0 ;  /* 0x0000000000007941 */ /* 0x000fea0003800000 */
.L_x_5829:
        /* <DEDUP_REMOVED lines=33> */
.L_x_5832:
[----:B------:R-:W-:Y:S05]  /*4840*/  BSYNC B0 ;  /* 0x0000000000007941 */ /* 0x000fea0003800000 */
.L_x_5831:
        /* <DEDUP_REMOVED lines=52> */
.L_x_5934:
        /* <DEDUP_REMOVED lines=183> */
[----:B------:R-:W-:Y:S02]  /*5700*/  IADD3 R136, R3, 0x120, RZ ;  /* 0x0000012003887810 */ /* 0x000fe40007ffe0ff */
[-C--:B------:R-:W-:Y:S02]  /*5710*/  LEA.HI.SX32 R110, R110, R3.reuse, 0x1b ;  /* 0x000000036e6e7211 */ /* 0x080fe400078fdaff */
[----:B------:R-:W-:Y:S02]  /*5720*/  SHF.L.U32 R31, R31, 0x1, RZ ;  /* 0x000000011f1f7819 */ /* 0x000fe400000006ff */
[----:B------:R-:W-:Y:S02]  /*5730*/  IADD3 R138, R3, 0x140, RZ ;  /* 0x00000140038a7810 */ /* 0x000fe40007ffe0ff */
[----:B------:R-:W-:Y:S02]  /*5740*/  LEA.HI.SX32 R71, R122, R3, 0x1b ;  /* 0x000000037a477211 */ /* 0x000fe400078fdaff */
[----:B------:R-:W-:-:S02]  /*5750*/  SHF.L.U32 R9, R9, 0x1, RZ ;  /* 0x0000000109097819 */ /* 0x000fc400000006ff */
[C---:B------:R-:W-:Y:S02]  /*5760*/  IADD3 R140, R3.reuse, 0x160, RZ ;  /* 0x00000160038c7810 */ /* 0x040fe40007ffe0ff */
[C---:B------:R-:W-:Y:S02]  /*5770*/  IADD3 R162, R3.reuse, 0x2a0, RZ ;  /* 0x000002a003a27810 */ /* 0x040fe40007ffe0ff */
[-C--:B------:R-:W-:Y:S02]  /*5780*/  LEA.HI.SX32 R132, R132, R3.reuse, 0x1b ;  /* 0x0000000384847211 */ /* 0x080fe400078fdaff */
[----:B------:R-:W-:Y:S02]  /*5790*/  SHF.L.U32 R69, R68, 0x1, RZ ;  /* 0x0000000144457819 */ /* 0x000fe400000006ff */
[----:B------:R-:W-:Y:S02]  /*57a0*/  IADD3 R142, R3, 0x180, RZ ;  /* 0x00000180038e7810 */ /* 0x000fe40007ffe0ff */
[----:B------:R-:W-:-:S02]  /*57b0*/  LEA.HI.SX32 R134, R134, R3, 0x1b ;  /* 0x0000000386867211 */ /* 0x000fc400078fdaff */
[----:B------:R-:W-:Y:S02]  /*57c0*/  SHF.L.U32 R63, R63, 0x1, RZ ;  /* 0x000000013f3f7819 */ /* 0x000fe400000006ff */
[C---:B------:R-:W-:Y:S02]  /*57d0*/  IADD3 R144, R3.reuse, 0x1a0, RZ ;  /* 0x000001a003907810 */ /* 0x040fe40007ffe0ff */
[----:B------:R-:W-:Y:S01]  /*57e0*/  LEA.HI.SX32 R111, R136, R3, 0x1b ;  /* 0x00000003886f7211 */ /* 0x000fe200078fdaff */
[----:B--2---:R-:W-:Y:S01]  /*57f0*/  STS.U16 [R30], R65 ;  /* 0x000000411e007388 */ /* 0x004fe20000000400 */
[----:B------:R-:W-:Y:S02]  /*5800*/  SHF.L.U32 R163, R110, 0x1, RZ ;  /* 0x000000016ea37819 */ /* 0x000fe400000006ff */
[C---:B------:R-:W-:Y:S01]  /*5810*/  IADD3 R146, R3.reuse, 0x1c0, RZ ;  /* 0x000001c003927810 */ /* 0x040fe20007ffe0ff */
[----:B---3--:R-:W-:Y:S01]  /*5820*/  STS.U16 [R31+0x40], R64 ;  /* 0x000040401f007388 */ /* 0x008fe20000000400 */
[----:B------:R-:W-:-:S02]  /*5830*/  IADD3 R158, R3, 0x260, RZ ;  /* 0x00000260039e7810 */ /* 0x000fc40007ffe0ff */
[-C--:B------:R-:W-:Y:S01]  /*5840*/  LEA.HI.SX32 R138, R138, R3.reuse, 0x1b ;  /* 0x000000038a8a7211 */ /* 0x080fe200078fdaff */
[----:B----4-:R-:W-:Y:S01]  /*5850*/  STS.U16 [R9+0x80], R34 ;  /* 0x0000802209007388 */ /* 0x010fe20000000400 */
[----:B------:R-:W-:Y:S02]  /*5860*/  SHF.L.U32 R71, R71, 0x1, RZ ;  /* 0x0000000147477819 */ /* 0x000fe400000006ff */
[C---:B------:R-:W-:Y:S01]  /*5870*/  IADD3 R148, R3.reuse, 0x1e0, RZ ;  /* 0x000001e003947810 */ /* 0x040fe20007ffe0ff */
[----:B------:R0:W-:Y:S01]  /*5880*/  STS.U16 [R69+0xc0], R62 ;  /* 0x0000c03e45007388 */ /* 0x0001e20000000400 */
[----:B------:R-:W-:Y:S02]  /*5890*/  IADD3 R164, R3, 0x2c0, RZ ;  /* 0x000002c003a47810 */ /* 0x000fe40007ffe0ff */
[-C--:B------:R-:W-:Y:S02]  /*58a0*/  LEA.HI.SX32 R140, R140, R3.reuse, 0x1b ;  /* 0x000000038c8c7211 */ /* 0x080fe400078fdaff */
[----:B------:R-:W-:-:S02]  /*58b0*/  LEA.HI.SX32 R70, R162, R3, 0x1b ;  /* 0x00000003a2467211 */ /* 0x000fc400078fdaff */
[----:B------:R-:W-:Y:S02]  /*58c0*/  SHF.L.U32 R159, R132, 0x1, RZ ;  /* 0x00000001849f7819 */ /* 0x000fe400000006ff */
[C---:B------:R-:W-:Y:S02]  /*58d0*/  IADD3 R150, R3.reuse, 0x200, RZ ;  /* 0x0000020003967810 */ /* 0x040fe40007ffe0ff */
[C---:B------:R-:W-:Y:S02]  /*58e0*/  IADD3 R160, R3.reuse, 0x280, RZ ;  /* 0x0000028003a07810 */ /* 0x040fe40007ffe0ff */
[----:B------:R-:W-:Y:S02]  /*58f0*/  LEA.HI.SX32 R142, R142, R3, 0x1b ;  /* 0x000000038e8e7211 */ /* 0x000fe400078fdaff */
[----:B------:R-:W-:Y:S02]  /*5900*/  SHF.L.U32 R162, R134, 0x1, RZ ;  /* 0x0000000186a27819 */ /* 0x000fe400000006ff */
[----:B------:R-:W-:-:S02]  /*5910*/  IADD3 R152, R3, 0x220, RZ ;  /* 0x0000022003987810 */ /* 0x000fc40007ffe0ff */
[----:B------:R-:W-:Y:S02]  /*5920*/  IADD3 R156, R3, 0x240, RZ ;  /* 0x00000240039c7810 */ /* 0x000fe40007ffe0ff */
[-C--:B------:R-:W-:Y:S01]  /*5930*/  LEA.HI.SX32 R144, R144, R3.reuse, 0x1b ;  /* 0x0000000390907211 */ /* 0x080fe200078fdaff */
[----:B------:R-:W-:Y:S01]  /*5940*/  STS.U16 [R63+0x100], R60 ;  /* 0x0001003c3f007388 */ /* 0x000fe20000000400 */
[----:B------:R-:W-:Y:S02]  /*5950*/  SHF.L.U32 R111, R111, 0x1, RZ ;  /* 0x000000016f6f7819 */ /* 0x000fe400000006ff */
[-C--:B------:R-:W-:Y:S01]  /*5960*/  LEA.HI.SX32 R146, R146, R3.reuse, 0x1b ;  /* 0x0000000392927211 */ /* 0x080fe200078fdaff */
[----:B------:R-:W-:Y:S01]  /*5970*/  STS.U16 [R163+0x140], R38 ;  /* 0x00014026a3007388 */ /* 0x000fe20000000400 */
[-C--:B------:R-:W-:Y:S02]  /*5980*/  LEA.HI.SX32 R166, R158, R3.reuse, 0x1b ;  /* 0x000000039ea67211 */ /* 0x080fe400078fdaff */
[----:B------:R-:W-:Y:S01]  /*5990*/  SHF.L.U32 R165, R138, 0x1, RZ ;  /* 0x000000018aa57819 */ /* 0x000fe200000006ff */
[----:B------:R-:W-:Y:S01]  /*59a0*/  STS.U16 [R71+0x180], R36 ;  /* 0x0001802447007388 */ /* 0x000fe20000000400 */
[----:B------:R-:W-:-:S02]  /*59b0*/  LEA.HI.SX32 R148, R148, R3, 0x1b ;  /* 0x0000000394947211 */ /* 0x000fc400078fdaff */
[-C--:B------:R-:W-:Y:S01]  /*59c0*/  LEA.HI.SX32 R122, R164, R3.reuse, 0x1b ;  /* 0x00000003a47a7211 */ /* 0x080fe200078fdaff */
[----:B------:R-:W-:Y:S01]  /*59d0*/  STS.U16 [R159+0x1c0], R26 ;  /* 0x0001c01a9f007388 */ /* 0x000fe20000000400 */
[----:B------:R-:W-:Y:S02]  /*59e0*/  SHF.L.U32 R158, R140, 0x1, RZ ;  /* 0x000000018c9e7819 */ /* 0x000fe400000006ff */
[-C--:B------:R-:W-:Y:S01]  /*59f0*/  LEA.HI.SX32 R150, R150, R3.reuse, 0x1b ;  /* 0x0000000396967211 */ /* 0x080fe200078fdaff */
[----:B------:R1:W-:Y:S01]  /*5a00*/  STS.U16 [R162+0x200], R61 ;  /* 0x0002003da2007388 */ /* 0x0003e20000000400 */
[-C--:B------:R-:W-:Y:S02]  /*5a10*/  LEA.HI.SX32 R66, R160, R3.reuse, 0x1b ;  /* 0x00000003a0427211 */ /* 0x080fe400078fdaff */
[----:B------:R-:W-:Y:S01]  /*5a20*/  SHF.L.U32 R164, R142, 0x1, RZ ;  /* 0x000000018ea47819 */ /* 0x000fe200000006ff */
[----:B------:R-:W-:Y:S01]  /*5a30*/  STS.U16 [R111+0x240], R32 ;  /* 0x000240206f007388 */ /* 0x000fe20000000400 */
[----:B------:R-:W-:-:S02]  /*5a40*/  LEA.HI.SX32 R152, R152, R3, 0x1b ;  /* 0x0000000398987211 */ /* 0x000fc400078fdaff */
[----:B------:R-:W-:Y:S02]  /*5a50*/  LEA.HI.SX32 R161, R156, R3, 0x1b ;  /* 0x000000039ca17211 */ /* 0x000fe400078fdaff */
[----:B------:R-:W-:Y:S01]  /*5a60*/  SHF.L.U32 R160, R144, 0x1, RZ ;  /* 0x0000000190a07819 */ /* 0x000fe200000006ff */
[----:B------:R-:W-:Y:S01]  /*5a70*/  STS.U16 [R165+0x280], R28 ;  /* 0x0002801ca5007388 */ /* 0x000fe20000000400 */
[----:B------:R-:W-:Y:S02]  /*5a80*/  SHF.L.U32 R156, R146, 0x1, RZ ;  /* 0x00000001929c7819 */ /* 0x000fe400000006ff */
[C---:B------:R-:W-:Y:S02]  /*5a90*/  IADD3 R168, R3.reuse, 0x2e0, RZ ;  /* 0x000002e003a87810 */ /* 0x040fe40007ffe0ff */
[----:B------:R-:W-:Y:S02]  /*5aa0*/  SHF.L.U32 R157, R148, 0x1, RZ ;  /* 0x00000001949d7819 */ /* 0x000fe400000006ff */
[----:B------:R-:W-:-:S02]  /*5ab0*/  IADD3 R170, R3, 0x300, RZ ;  /* 0x0000030003aa7810 */ /* 0x000fc40007ffe0ff */
[----:B------:R-:W-:Y:S02]  /*5ac0*/  SHF.L.U32 R155, R150, 0x1, RZ ;  /* 0x00000001969b7819 */ /* 0x000fe400000006ff */
[C---:B------:R-:W-:Y:S02]  /*5ad0*/  IADD3 R172, R3.reuse, 0x320, RZ ;  /* 0x0000032003ac7810 */ /* 0x040fe40007ffe0ff */
[----:B------:R-:W-:Y:S01]  /*5ae0*/  SHF.L.U32 R68, R152, 0x1, RZ ;  /* 0x0000000198447819 */ /* 0x000fe200000006ff */
[----:B------:R-:W-:Y:S01]  /*5af0*/  STS.U16 [R158+0x2c0], R37 ;  /* 0x0002c0259e007388 */ /* 0x000fe20000000400 */
[----:B------:R-:W-:Y:S01]  /*5b00*/  IADD3 R174, R3, 0x340, RZ ;  /* 0x0000034003ae7810 */ /* 0x000fe20007ffe0ff */
[----:B------:R-:W-:Y:S01]  /*5b10*/  UIMAD UR34, UR38, UR34, URZ ;  /* 0x00000022262272a4 */ /* 0x000fe2000f8e023f */
[----:B------:R-:W-:Y:S01]  /*5b20*/  SHF.L.U32 R161, R161, 0x1, RZ ;  /* 0x00000001a1a17819 */ /* 0x000fe200000006ff */
[----:B------:R-:W-:Y:S01]  /*5b30*/  STS.U16 [R164+0x300], R29 ;  /* 0x0003001da4007388 */ /* 0x000fe20000000400 */
[----:B------:R-:W-:-:S02]  /*5b40*/  IADD3 R190, R3, 0x360, RZ ;  /* 0x0000036003be7810 */ /* 0x000fc40007ffe0ff */
[-C--:B------:R-:W-:Y:S01]  /*5b50*/  LEA.HI.SX32 R168, R168, R3.reuse, 0x1b ;  /* 0x00000003a8a87211 */ /* 0x080fe200078fdaff */
[----:B------:R-:W-:Y:S01]  /*5b60*/  STS.U16 [R160+0x340], R35 ;  /* 0x00034023a0007388 */ /* 0x000fe20000000400 */
[----:B------:R-:W-:Y:S02]  /*5b70*/  SHF.L.U32 R166, R166, 0x1, RZ ;  /* 0x00000001a6a67819 */ /* 0x000fe400000006ff */
[C---:B------:R-:W-:Y:S01]  /*5b80*/  IADD3 R192, R3.reuse, 0x380, RZ ;  /* 0x0000038003c07810 */ /* 0x040fe20007ffe0ff */
[----:B------:R-:W-:Y:S01]  /*5b90*/  STS.U16 [R156+0x380], R33 ;  /* 0x000380219c007388 */ /* 0x000fe20000000400 */
[----:B------:R-:W-:Y:S02]  /*5ba0*/  LEA.HI.SX32 R170, R170, R3, 0x1b ;  /* 0x00000003aaaa7211 */ /* 0x000fe400078fdaff */
[----:B0-----:R-:W-:Y:S01]  /*5bb0*/  SHF.L.U32 R62, R66, 0x1, RZ ;  /* 0x00000001423e7819 */ /* 0x001fe200000006ff */
[----:B------:R-:W-:Y:S01]  /*5bc0*/  STS.U16 [R157+0x3c0], R24 ;  /* 0x0003c0189d007388 */ /* 0x000fe20000000400 */
[----:B------:R-:W-:-:S02]  /*5bd0*/  IADD3 R194, R3, 0x3a0, RZ ;  /* 0x000003a003c27810 */ /* 0x000fc40007ffe0ff */
[-C--:B------:R-:W-:Y:S01]  /*5be0*/  LEA.HI.SX32 R172, R172, R3.reuse, 0x1b ;  /* 0x00000003acac7211 */ /* 0x080fe200078fdaff */
[----:B------:R-:W-:Y:S01]  /*5bf0*/  STS.U16 [R155+0x400], R22 ;  /* 0x000400169b007388 */ /* 0x000fe20000000400 */
[----:B-1----:R-:W-:Y:S01]  /*5c00*/  SHF.L.U32 R61, R70, 0x1, RZ ;  /* 0x00000001463d7819 */ /* 0x002fe200000006ff */
[----:B------:R-:W-:Y:S01]  /*5c10*/  UIMAD UR34, UR6, UR35, UR34 ;  /* 0x00000023062272a4 */ /* 0x000fe2000f8e0222 */
[C---:B------:R-:W-:Y:S01]  /*5c20*/  IADD3 R196, R3.reuse, 0x3c0, RZ ;  /* 0x000003c003c47810 */ /* 0x040fe20007ffe0ff */
[----:B------:R-:W-:Y:S01]  /*5c30*/  STS.U16 [R68+0x440], R23 ;  /* 0x0004401744007388 */ /* 0x000fe20000000400 */
[----:B------:R-:W-:Y:S02]  /*5c40*/  LEA.HI.SX32 R171, R174, R3, 0x1b ;  /* 0x00000003aeab7211 */ /* 0x000fe400078fdaff */
[----:B------:R-:W-:Y:S02]  /*5c50*/  SHF.L.U32 R60, R122, 0x1, RZ ;  /* 0x000000017a3c7819 */ /* 0x000fe400000006ff */
[----:B------:R-:W-:-:S02]  /*5c60*/  IADD3 R198, R3, 0x3e0, RZ ;  /* 0x000003e003c67810 */ /* 0x000fc40007ffe0ff */
[-C--:B------:R-:W-:Y:S02]  /*5c70*/  LEA.HI.SX32 R190, R190, R3.reuse, 0x1b ;  /* 0x00000003bebe7211 */ /* 0x080fe400078fdaff */
[----:B------:R-:W-:Y:S02]  /*5c80*/  SHF.L.U32 R174, R168, 0x1, RZ ;  /* 0x00000001a8ae7819 */ /* 0x000fe400000006ff */
[-C--:B------:R-:W-:Y:S02]  /*5c90*/  LEA.HI.SX32 R167, R192, R3.reuse, 0x1b ;  /* 0x00000003c0a77211 */ /* 0x080fe400078fdaff */
[----:B------:R-:W-:Y:S02]  /*5ca0*/  SHF.L.U32 R173, R170, 0x1, RZ ;  /* 0x00000001aaad7819 */ /* 0x000fe400000006ff */
        /* <DEDUP_REMOVED lines=21> */
[----:B------:R-:W-:Y:S02]  /*5e00*/  PRMT R122, RZ, 0x7610, R122 ;  /* 0x00007610ff7a7816 */ /* 0x000fe4000000007a */
[----:B------:R-:W-:Y:S01]  /*5e10*/  ISETP.GE.AND P5, PT, R185, UR11, PT ;  /* 0x0000000bb9007c0c */ /* 0x000fe2000bfa6270 */
[----:B------:R-:W-:Y:S04]  /*5e20*/  STS.U16 [R172+0x640], R19 ;  /* 0x00064013ac007388 */ /* 0x000fe80000000400 */
[----:B------:R-:W-:Y:S04]  /*5e30*/  STS.U16 [R171+0x680], R14 ;  /* 0x0006800eab007388 */ /* 0x000fe80000000400 */
[----:B------:R-:W-:Y:S04]  /*5e40*/  STS.U16 [R170+0x6c0], R11 ;  /* 0x0006c00baa007388 */ /* 0x000fe80000000400 */
[----:B------:R-:W-:Y:S04]  /*5e50*/  STS.U16 [R167+0x700], R12 ;  /* 0x0007000ca7007388 */ /* 0x000fe80000000400 */
[----:B------:R0:W-:Y:S04]  /*5e60*/  STS.U16 [R169+0x740], R10 ;  /* 0x0007400aa9007388 */ /* 0x0001e80000000400 */
[----:B------:R1:W-:Y:S04]  /*5e70*/  STS.U16 [R168+0x780], R15 ;  /* 0x0007800fa8007388 */ /* 0x0003e80000000400 */
[----:B------:R2:W-:Y:S01]  /*5e80*/  STS.U16 [R70+0x7c0], R13 ;  /* 0x0007c00d46007388 */ /* 0x0005e20000000400 */
[----:B------:R-:W-:-:S06]  /*5e90*/  NOP ;  /* 0x0000000000007918 */ /* 0x000fcc0000000000 */
[----:B------:R3:W4:Y:S04]  /*5ea0*/  @!P0 LDG.E.U16 R203, [R2.64] ;  /* 0x0000002802cb8981 */ /* 0x000728000c1e1500 */
[----:B------:R3:W2:Y:S01]  /*5eb0*/  @!P1 LDG.E.U16 R122, [R2.64+0x40] ;  /* 0x00004028027a9981 */ /* 0x0006a2000c1e1500 */
[----:B------:R-:W-:Y:S02]  /*5ec0*/  ISETP.GE.AND P1, PT, R188, UR11, PT ;  /* 0x0000000bbc007c0c */ /* 0x000fe4000bf26270 */
[----:B0-----:R-:W-:Y:S02]  /*5ed0*/  PRMT R10, RZ, 0x7610, R10 ;  /* 0x00007610ff0a7816 */ /* 0x001fe4000000000a */
[----:B------:R-:W-:Y:S02]  /*5ee0*/  ISETP.GE.AND P4, PT, R186, UR11, PT ;  /* 0x0000000bba007c0c */ /* 0x000fe4000bf86270 */
[----:B------:R-:W-:-:S02]  /*5ef0*/  ISETP.GE.AND P3, PT, R187, UR11, PT ;  /* 0x0000000bbb007c0c */ /* 0x000fc4000bf66270 */
[----:B------:R-:W-:Y:S01]  /*5f00*/  ISETP.GE.AND P2, PT, R183, UR11, PT ;  /* 0x0000000bb7007c0c */ /* 0x000fe2000bf46270 */
[----:B------:R3:W2:Y:S01]  /*5f10*/  @!P5 LDG.E.U16 R10, [R2.64+0x80] ;  /* 0x00008028020ad981 */ /* 0x0006a2000c1e1500 */
[----:B------:R-:W-:Y:S02]  /*5f20*/  PRMT R196, RZ, 0x7610, R196 ;  /* 0x00007610ffc47816 */ /* 0x000fe400000000c4 */
[----:B------:R-:W-:Y:S02]  /*5f30*/  ISETP.GE.AND P5, PT, R180, UR11, PT ;  /* 0x0000000bb4007c0c */ /* 0x000fe4000bfa6270 */
[----:B------:R-:W-:Y:S02]  /*5f40*/  PRMT R180, RZ, 0x7610, R180 ;  /* 0x00007610ffb47816 */ /* 0x000fe400000000b4 */
[----:B------:R-:W-:Y:S01]  /*5f50*/  PRMT R192, RZ, 0x7610, R192 ;  /* 0x00007610ffc07816 */ /* 0x000fe200000000c0 */
[----:B------:R3:W2:Y:S01]  /*5f60*/  @!P1 LDG.E.U16 R196, [R2.64+0xc0] ;  /* 0x0000c02802c49981 */ /* 0x0006a2000c1e1500 */
[----:B------:R-:W-:-:S02]  /*5f70*/  PRMT R190, RZ, 0x7610, R190 ;  /* 0x00007610ffbe7816 */ /* 0x000fc400000000be */
[----:B------:R-:W-:Y:S01]  /*5f80*/  ISETP.GE.AND P6, PT, R184, UR11, PT ;  /* 0x0000000bb8007c0c */ /* 0x000fe2000bfc6270 */
[----:B------:R3:W2:Y:S01]  /*5f90*/  @!P4 LDG.E.U16 R180, [R2.64+0x100] ;  /* 0x0001002802b4c981 */ /* 0x0006a2000c1e1500 */
[----:B------:R-:W-:Y:S02]  /*5fa0*/  ISETP.GE.AND P1, PT, R182, UR11, PT ;  /* 0x0000000bb6007c0c */ /* 0x000fe4000bf26270 */
[----:B------:R-:W-:Y:S01]  /*5fb0*/  ISETP.GE.AND P4, PT, R181, UR11, PT ;  /* 0x0000000bb5007c0c */ /* 0x000fe2000bf86270 */
        /* <DEDUP_REMOVED lines=73> */
[----:B------:R-:W0:Y:S08]  /*6450*/  R2UR UR36, R5 ;  /* 0x00000000052473c2 */ /* 0x000e3000000e0000 */
[----:B------:R-:W1:Y:S01]  /*6460*/  R2UR UR35, R4 ;  /* 0x00000000042373c2 */ /* 0x000e6200000e0000 */
[----:B0-----:R-:W-:-:S02]  /*6470*/  FMUL.FTZ R6, R103, UR36 ;  /* 0x0000002467067c20 */ /* 0x001fc40008410000 */
[----:B------:R-:W-:Y:S02]  /*6480*/  FMUL.FTZ R5, R102, UR36 ;  /* 0x0000002466057c20 */ /* 0x000fe40008410000 */
[----:B------:R-:W-:Y:S02]  /*6490*/  FMUL.RZ R6, R6, 0.15915493667125701904 ;  /* 0x3e22f98306067820 */ /* 0x000fe4000040c000 */
        /* <DEDUP_REMOVED lines=11> */
[----:B---3--:R-:W-:-:S07]  /*6550*/  FMUL.FTZ R2, R93, UR36 ;  /* 0x000000245d027c20 */ /* 0x008fce0008410000 */
[----:B------:R0:W-:Y:S02]  /*6560*/  MUFU.COS R34, R6 ;  /* 0x0000000600227308 */ /* 0x0001e40000000000 */
[----:B0-----:R-:W-:Y:S02]  /*6570*/  FMUL.RZ R6, R5, 0.15915493667125701904 ;  /* 0x3e22f98305067820 */ /* 0x001fe4000040c000 */
[----:B------:R-:W-:-:S04]  /*6580*/  FMUL.FTZ R5, R98, UR36 ;  /* 0x0000002462057c20 */ /* 0x000fc80008410000 */
[----:B------:R-:W-:Y:S01]  /*6590*/  MUFU.SIN R67, R7 ;  /* 0x0000000700437308 */ /* 0x000fe20000000400 */
[----:B------:R-:W-:-:S07]  /*65a0*/  FMUL.RZ R3, R2, 0.15915493667125701904 ;  /* 0x3e22f98302037820 */ /* 0x000fce000040c000 */
[----:B------:R0:W-:Y:S01]  /*65b0*/  MUFU.COS R32, R7 ;  /* 0x0000000700207308 */ /* 0x0001e20000000000 */
[----:B------:R-:W-:Y:S02]  /*65c0*/  FMUL.FTZ R2, R92, UR36 ;  /* 0x000000245c027c20 */ /* 0x000fe40008410000 */
[----:B0-----:R-:W-:Y:S02]  /*65d0*/  FMUL.RZ R7, R5, 0.15915493667125701904 ;  /* 0x3e22f98305077820 */ /* 0x001fe4000040c000 */
[----:B------:R-:W-:-:S03]  /*65e0*/  FMUL.FTZ R5, R97, UR36 ;  /* 0x0000002461057c20 */ /* 0x000fc60008410000 */
[----:B------:R-:W-:Y:S08]  /*65f0*/  MUFU.SIN R29, R6 ;  /* 0x00000006001d7308 */ /* 0x000ff00000000400 */
[----:B------:R0:W-:Y:S02]  /*6600*/  MUFU.COS R66, R6 ;  /* 0x0000000600427308 */ /* 0x0001e40000000000 */
[----:B0-----:R-:W-:-:S02]  /*6610*/  FMUL.RZ R6, R5, 0.15915493667125701904 ;  /* 0x3e22f98305067820 */ /* 0x001fc4000040c000 */
[----:B------:R-:W-:-:S04]  /*6620*/  FMUL.FTZ R5, R96, UR36 ;  /* 0x0000002460057c20 */ /* 0x000fc80008410000 */
[----:B------:R-:W-:Y:S08]  /*6630*/  MUFU.SIN R27, R7 ;  /* 0x00000007001b7308 */ /* 0x000ff00000000400 */
[----:B------:R0:W-:Y:S08]  /*6640*/  MUFU.COS R28, R7 ;  /* 0x00000007001c7308 */ /* 0x0001f00000000000 */
[----:B------:R-:W-:Y:S01]  /*6650*/  MUFU.SIN R25, R6 ;  /* 0x0000000600197308 */ /* 0x000fe20000000400 */
[----:B0-----:R-:W-:-:S07]  /*6660*/  FMUL.RZ R7, R5, 0.15915493667125701904 ;  /* 0x3e22f98305077820 */ /* 0x001fce000040c000 */
[----:B------:R0:W-:Y:S08]  /*6670*/  MUFU.COS R26, R6 ;  /* 0x00000006001a7308 */ /* 0x0001f00000000000 */
[----:B------:R-:W-:Y:S01]  /*6680*/  MUFU.SIN R17, R3 ;  /* 0x0000000300117308 */ /* 0x000fe20000000400 */
[----:B0-----:R-:W-:Y:S02]  /*6690*/  FMUL.RZ R6, R2, 0.15915493667125701904 ;  /* 0x3e22f98302067820 */ /* 0x001fe4000040c000 */
[----:B------:R-:W-:-:S05]  /*66a0*/  FMUL.FTZ R2, R90, UR36 ;  /* 0x000000245a027c20 */ /* 0x000fca0008410000 */
[----:B------:R1:W-:Y:S02]  /*66b0*/  MUFU.COS R18, R3 ;  /* 0x0000000300127308 */ /* 0x0003e40000000000 */
[----:B-1----:R-:W-:-:S06]  /*66c0*/  MOV R3, UR35 ;  /* 0x0000002300037c02 */ /* 0x002fcc0008000f00 */
[----:B------:R-:W-:Y:S01]  /*66d0*/  MUFU.SIN R23, R7 ;  /* 0x0000000700177308 */ /* 0x000fe20000000400 */
[----:B------:R-:W-:-:S07]  /*66e0*/  FMUL.FTZ R3, R3, 1.4426950216293334961 ;  /* 0x3fb8aa3b03037820 */ /* 0x000fce0000410000 */
[----:B------:R0:W-:Y:S01]  /*66f0*/  MUFU.COS R24, R7 ;  /* 0x0000000700187308 */ /* 0x0001e20000000000 */
[----:B------:R-:W-:Y:S02]  /*6700*/  FMUL.FTZ R208, R3, R98 ;  /* 0x0000006203d07220 */ /* 0x000fe40000410000 */
[----:B0-----:R-:W-:Y:S02]  /*6710*/  FMUL.RZ R7, R2, 0.15915493667125701904 ;  /* 0x3e22f98302077820 */ /* 0x001fe4000040c000 */
[----:B------:R-:W-:-:S04]  /*6720*/  FMUL.FTZ R2, R85, UR36 ;  /* 0x0000002455027c20 */ /* 0x000fc80008410000 */
[----:B------:R-:W-:Y:S02]  /*6730*/  FMUL.RZ R2, R2, 0.15915493667125701904 ;  /* 0x3e22f98302027820 */ /* 0x000fe4000040c000 */
[C---:B------:R-:W-:Y:S02]  /*6740*/  FMUL.FTZ R206, R3.reuse, R102 ;  /* 0x0000006603ce7220 */ /* 0x040fe40000410000 */
[----:B------:R-:W-:Y:S01]  /*6750*/  MUFU.SIN R11, R2 ;  /* 0x00000002000b7308 */ /* 0x000fe20000000400 */
[----:B------:R-:W-:Y:S02]  /*6760*/  FMUL.FTZ R209, R3, R99 ;  /* 0x0000006303d17220 */ /* 0x000fe40000410000 */
[----:B------:R-:W-:-:S05]  /*6770*/  FMUL.FTZ R5, R95, UR36 ;  /* 0x000000245f057c20 */ /* 0x000fca0008410000 */
[----:B------:R0:W-:Y:S01]  /*6780*/  MUFU.COS R12, R2 ;  /* 0x00000002000c7308 */ /* 0x0001e20000000000 */
[----:B------:R-:W-:Y:S01]  /*6790*/  LEA R0, R129, R0, 0x5 ;  /* 0x0000000081007211 */ /* 0x000fe200078e28ff */
[----:B------:R-:W-:Y:S02]  /*67a0*/  FMUL.RZ R8, R5, 0.15915493667125701904 ;  /* 0x3e22f98305087820 */ /* 0x000fe4000040c000 */
[----:B0-----:R-:W-:-:S04]  /*67b0*/  FMUL.FTZ R2, R3, R100 ;  /* 0x0000006403027220 */ /* 0x001fc80000410000 */
[----:B------:R-:W0:Y:S01]  /*67c0*/  MUFU.EX2 R208, R208 ;  /* 0x000000d000d07308 */ /* 0x000e220000000800 */
[----:B------:R-:W-:Y:S01]  /*67d0*/  FMUL.FTZ R5, R94, UR36 ;  /* 0x000000245e057c20 */ /* 0x000fe20008410000 */
[----:B------:R-:W-:-:S06]  /*67e0*/  LEA.HI.SX32 R110, R0, R0, 0x1b ;  /* 0x00000000006e7211 */ /* 0x000fcc00078fdaff */
[----:B------:R1:W-:Y:S01]  /*67f0*/  MUFU.EX2 R210, R206 ;  /* 0x000000ce00d27308 */ /* 0x0003e20000000800 */
[----:B------:R-:W-:Y:S01]  /*6800*/  FMUL.FTZ R205, R3, R103 ;  /* 0x0000006703cd7220 */ /* 0x000fe20000410000 */
[----:B------:R-:W-:Y:S01]  /*6810*/  SHF.L.U32 R110, R110, 0x1, RZ ;  /* 0x000000016e6e7819 */ /* 0x000fe200000006ff */
[----:B------:R-:W-:-:S04]  /*6820*/  FMUL.RZ R5, R5, 0.15915493667125701904 ;  /* 0x3e22f98305057820 */ /* 0x000fc8000040c000 */
[----:B------:R-:W-:Y:S01]  /*6830*/  LDS.U16 R4, [R110+0x8] ;  /* 0x000008006e047984 */ /* 0x000fe20000000400 */
[----:B------:R-:W3:Y:S01]  /*6840*/  MUFU.EX2 R2, R2 ;  /* 0x0000000200027308 */ /* 0x000ee20000000800 */
[----:B-1----:R-:W-:Y:S02]  /*6850*/  FMUL.FTZ R206, R3, R96 ;  /* 0x0000006003ce7220 */ /* 0x002fe40000410000 */
[----:B------:R-:W-:Y:S05]  /*6860*/  LDS.U16 R65, [R110+0xa] ;  /* 0x00000a006e417984 */ /* 0x000fea0000000400 */
[----:B------:R-:W1:Y:S01]  /*6870*/  MUFU.EX2 R209, R209 ;  /* 0x000000d100d17308 */ /* 0x000e620000000800 */
[----:B------:R-:W-:Y:S01]  /*6880*/  LDS.U16 R0, [R110+0xc] ;  /* 0x00000c006e007984 */ /* 0x000fe20000000400 */
[----:B0-----:R-:W-:-:S02]  /*6890*/  FMUL.FTZ R28, R208, R28 ;  /* 0x0000001cd01c7220 */ /* 0x001fc40000410000 */
[----:B------:R-:W-:Y:S01]  /*68a0*/  FMUL.FTZ R27, R208, R27 ;  /* 0x0000001bd01b7220 */ /* 0x000fe20000410000 */
[----:B------:R-:W-:Y:S03]  /*68b0*/  LDS.U16 R64, [R110+0xe] ;  /* 0x00000e006e407984 */ /* 0x000fe60000000400 */
[----:B------:R-:W0:Y:S01]  /*68c0*/  MUFU.EX2 R206, R206 ;  /* 0x000000ce00ce7308 */ /* 0x000e220000000800 */
[----:B------:R-:W-:Y:S01]  /*68d0*/  LDS.U16 R131, [R110+0x10] ;  /* 0x000010006e837984 */ /* 0x000fe20000000400 */
[----:B------:R-:W-:-:S03]  /*68e0*/  FMUL.FTZ R208, R104, UR36 ;  /* 0x0000002468d07c20 */ /* 0x000fc60008410000 */
[----:B------:R-:W-:Y:S03]  /*68f0*/  LDS.U16 R132, [R110+0x12] ;  /* 0x000012006e847984 */ /* 0x000fe60000000400 */
[----:B------:R-:W-:Y:S01]  /*6900*/  MUFU.SIN R21, R8 ;  /* 0x0000000800157308 */ /* 0x000fe20000000400 */
[----:B------:R-:W-:Y:S04]  /*6910*/  LDS.U16 R134, [R110+0x14] ;  /* 0x000014006e867984 */ /* 0x000fe80000000400 */
[----:B------:R-:W-:Y:S03]  /*6920*/  LDS.U16 R133, [R110+0x16] ;  /* 0x000016006e857984 */ /* 0x000fe60000000400 */
[----:B------:R0:W-:Y:S01]  /*6930*/  MUFU.COS R22, R8 ;  /* 0x0000000800167308 */ /* 0x0001e20000000000 */
[----:B------:R-:W-:Y:S04]  /*6940*/  LDS.U16 R135, [R110+0x18] ;  /* 0x000018006e877984 */ /* 0x000fe80000000400 */
[----:B------:R-:W-:Y:S03]  /*6950*/  LDS.U16 R136, [R110+0x1a] ;  /* 0x00001a006e887984 */ /* 0x000fe60000000400 */
[----:B------:R-:W-:Y:S01]  /*6960*/  MUFU.SIN R19, R5 ;  /* 0x0000000500137308 */ /* 0x000fe20000000400 */
[----:B0-----:R-:W0:Y:S04]  /*6970*/  LDS.U16 R8, [R110] ;  /* 0x000000006e087984 */ /* 0x001e280000000400 */
[----:B------:R-:W-:Y:S03]  /*6980*/  LDS.U16 R138, [R110+0x1c] ;  /* 0x00001c006e8a7984 */ /* 0x000fe60000000400 */
[----:B------:R1:W-:Y:S01]  /*6990*/  MUFU.COS R20, R5 ;  /* 0x0000000500147308 */ /* 0x0003e20000000000 */
[----:B------:R-:W-:Y:S04]  /*69a0*/  LDS.U16 R137, [R110+0x1e] ;  /* 0x00001e006e897984 */ /* 0x000fe80000000400 */
[----:B------:R-:W-:Y:S03]  /*69b0*/  LDS.U16 R140, [R110+0x20] ;  /* 0x000020006e8c7984 */ /* 0x000fe60000000400 */
[----:B------:R-:W-:Y:S01]  /*69c0*/  MUFU.SIN R15, R6 ;  /* 0x00000006000f7308 */ /* 0x000fe20000000400 */
[----:B-1----:R-:W-:Y:S04]  /*69d0*/  LDS.U16 R5, [R110+0x4] ;  /* 0x000004006e057984 */ /* 0x002fe80000000400 */
[----:B------:R-:W-:Y:S03]  /*69e0*/  LDS.U16 R139, [R110+0x22] ;  /* 0x000022006e8b7984 */ /* 0x000fe60000000400 */
[----:B------:R1:W-:Y:S01]  /*69f0*/  MUFU.COS R16, R6 ;  /* 0x0000000600107308 */ /* 0x0003e20000000000 */
[----:B------:R-:W-:Y:S04]  /*6a00*/  LDS.U16 R142, [R110+0x24] ;  /* 0x000024006e8e7984 */ /* 0x000fe80000000400 */
[----:B------:R-:W-:Y:S03]  /*6a10*/  LDS.U16 R141, [R110+0x26] ;  /* 0x000026006e8d7984 */ /* 0x000fe60000000400 */
[----:B--2---:R-:W-:Y:S01]  /*6a20*/  MUFU.SIN R13, R7 ;  /* 0x00000007000d7308 */ /* 0x004fe20000000400 */
[----:B-1----:R-:W-:Y:S04]  /*6a30*/  LDS.U16 R6, [R110+0x6] ;  /* 0x000006006e067984 */ /* 0x002fe80000000400 */
[----:B------:R-:W-:Y:S03]  /*6a40*/  LDS.U16 R143, [R110+0x28] ;  /* 0x000028006e8f7984 */ /* 0x000fe60000000400 */
[----:B------:R1:W-:Y:S01]  /*6a50*/  MUFU.COS R14, R7 ;  /* 0x00000007000e7308 */ /* 0x0003e20000000000 */
[----:B------:R-:W-:Y:S04]  /*6a60*/  LDS.U16 R144, [R110+0x2a] ;  /* 0x00002a006e907984 */ /* 0x000fe80000000400 */
[----:B------:R-:W-:Y:S03]  /*6a70*/  LDS.U16 R145, [R110+0x2c] ;  /* 0x00002c006e917984 */ /* 0x000fe60000000400 */
[----:B------:R-:W2:Y:S01]  /*6a80*/  MUFU.EX2 R205, R205 ;  /* 0x000000cd00cd7308 */ /* 0x000ea20000000800 */
[----:B-1----:R-:W1:Y:S04]  /*6a90*/  LDS.U16 R7, [R110+0x2] ;  /* 0x000002006e077984 */ /* 0x002e680000000400 */
        /* <DEDUP_REMOVED lines=8> */
[----:B------:R-:W0:Y:S01]  /*6b20*/  LDS.U16 R154, [R110+0x3e] ;  /* 0x00003e006e9a7984 */ /* 0x000e220000000400 */
[----:B------:R-:W-:-:S03]  /*6b30*/  FMUL.FTZ R123, R3, R104 ;  /* 0x00000068037b7220 */ /* 0x000fc60000410000 */
[----:B----4-:R4:W-:Y:S01]  /*6b40*/  STS.U16 [R30+0x1080], R203 ;  /* 0x001080cb1e007388 */ /* 0x0109e20000000400 */
[----:B---3--:R-:W-:-:S03]  /*6b50*/  FMUL.FTZ R32, R2, R32 ;  /* 0x0000002002207220 */ /* 0x008fc60000410000 */
[----:B------:R3:W-:Y:S01]  /*6b60*/  STS.U16 [R31+0x10c0], R122 ;  /* 0x0010c07a1f007388 */ /* 0x0007e20000000400 */
[C---:B------:R-:W-:Y:S02]  /*6b70*/  FMUL.FTZ R29, R209.reuse, R29 ;  /* 0x0000001dd11d7220 */ /* 0x040fe40000410000 */
[----:B----4-:R-:W-:Y:S02]  /*6b80*/  FMUL.FTZ R30, R209, R66 ;  /* 0x00000042d11e7220 */ /* 0x010fe40000410000 */
[C---:B---3--:R-:W-:Y:S02]  /*6b90*/  FMUL.FTZ R122, R3.reuse, R93 ;  /* 0x0000005d037a7220 */ /* 0x048fe40000410000 */
[----:B------:R-:W-:Y:S02]  /*6ba0*/  FMUL.FTZ R31, R2, R67 ;  /* 0x00000043021f7220 */ /* 0x000fe40000410000 */
[C---:B------:R-:W-:Y:S02]  /*6bb0*/  FMUL.FTZ R2, R3.reuse, R92 ;  /* 0x0000005c03027220 */ /* 0x040fe40000410000 */
[----:B------:R-:W-:Y:S01]  /*6bc0*/  FMUL.RZ R209, R208, 0.15915493667125701904 ;  /* 0x3e22f983d0d17820 */ /* 0x000fe2000040c000 */
[----:B------:R-:W3:Y:S01]  /*6bd0*/  MUFU.EX2 R122, R122 ;  /* 0x0000007a007a7308 */ /* 0x000ee20000000800 */
[----:B------:R-:W-:-:S02]  /*6be0*/  FMUL.FTZ R67, R3, R85 ;  /* 0x0000005503437220 */ /* 0x000fc40000410000 */
[----:B------:R-:W-:Y:S02]  /*6bf0*/  FMUL.FTZ R207, R3, R97 ;  /* 0x0000006103cf7220 */ /* 0x000fe40000410000 */
[C---:B------:R-:W-:Y:S02]  /*6c00*/  FMUL.FTZ R24, R206.reuse, R24 ;  /* 0x00000018ce187220 */ /* 0x040fe40000410000 */
[----:B------:R-:W-:Y:S01]  /*6c10*/  FMUL.FTZ R23, R206, R23 ;  /* 0x00000017ce177220 */ /* 0x000fe20000410000 */
[----:B------:R-:W-:Y:S01]  /*6c20*/  MUFU.EX2 R123, R123 ;  /* 0x0000007b007b7308 */ /* 0x000fe20000000800 */
[C---:B--2---:R-:W-:Y:S02]  /*6c30*/  FMUL.FTZ R38, R205.reuse, R38 ;  /* 0x00000026cd267220 */ /* 0x044fe40000410000 */
[----:B------:R-:W-:-:S05]  /*6c40*/  FMUL.FTZ R37, R205, R37 ;  /* 0x00000025cd257220 */ /* 0x000fca0000410000 */
[----:B------:R-:W2:Y:S01]  /*6c50*/  MUFU.COS R208, R209 ;  /* 0x000000d100d07308 */ /* 0x000ea20000000000 */
[----:B------:R-:W-:-:S07]  /*6c60*/  FMUL.FTZ R205, R3, R95 ;  /* 0x0000005f03cd7220 */ /* 0x000fce0000410000 */
[----:B------:R-:W4:Y:S08]  /*6c70*/  MUFU.SIN R206, R209 ;  /* 0x000000d100ce7308 */ /* 0x000f300000000400 */
[----:B------:R-:W0:Y:S01]  /*6c80*/  MUFU.EX2 R2, R2 ;  /* 0x0000000200027308 */ /* 0x000e220000000800 */
[----:B------:R-:W-:-:S07]  /*6c90*/  FMUL.FTZ R203, R3, R94 ;  /* 0x0000005e03cb7220 */ /* 0x000fce0000410000 */
[----:B------:R-:W0:Y:S08]  /*6ca0*/  MUFU.EX2 R67, R67 ;  /* 0x0000004300437308 */ /* 0x000e300000000800 */
[----:B------:R-:W1:Y:S01]  /*6cb0*/  MUFU.EX2 R207, R207 ;  /* 0x000000cf00cf7308 */ /* 0x000e620000000800 */
[----:B------:R-:W-:Y:S02]  /*6cc0*/  FMUL.FTZ R66, R3, R90 ;  /* 0x0000005a03427220 */ /* 0x000fe40000410000 */
[----:B---3--:R-:W-:-:S02]  /*6cd0*/  FMUL.FTZ R18, R122, R18 ;  /* 0x000000127a127220 */ /* 0x008fc40000410000 */
[----:B------:R-:W-:-:S03]  /*6ce0*/  FMUL.FTZ R17, R122, R17 ;  /* 0x000000117a117220 */ /* 0x000fc60000410000 */
[----:B------:R-:W3:Y:S01]  /*6cf0*/  MUFU.EX2 R205, R205 ;  /* 0x000000cd00cd7308 */ /* 0x000ee20000000800 */
[C---:B--2---:R-:W-:Y:S02]  /*6d00*/  FMUL.FTZ R122, R123.reuse, R208 ;  /* 0x000000d07b7a7220 */ /* 0x044fe40000410000 */
[----:B----4-:R-:W-:Y:S02]  /*6d10*/  FMUL.FTZ R123, R123, R206 ;  /* 0x000000ce7b7b7220 */ /* 0x010fe40000410000 */
[----:B0-----:R-:W-:-:S03]  /*6d20*/  FMUL.FTZ R16, R2, R16 ;  /* 0x0000001002107220 */ /* 0x001fc60000410000 */
[----:B------:R-:W0:Y:S01]  /*6d30*/  MUFU.EX2 R203, R203 ;  /* 0x000000cb00cb7308 */ /* 0x000e220000000800 */
[----:B------:R-:W-:Y:S02]  /*6d40*/  FMUL.FTZ R15, R2, R15 ;  /* 0x0000000f020f7220 */ /* 0x000fe40000410000 */
[----:B------:R-:W-:Y:S02]  /*6d50*/  FMUL.FTZ R211, R3, R101 ;  /* 0x0000006503d37220 */ /* 0x000fe40000410000 */
[----:B------:R-:W-:Y:S02]  /*6d60*/  FMUL.FTZ R2, R80, UR36 ;  /* 0x0000002450027c20 */ /* 0x000fe40008410000 */
[C---:B------:R-:W-:Y:S01]  /*6d70*/  FMUL.FTZ R12, R67.reuse, R12 ;  /* 0x0000000c430c7220 */ /* 0x040fe20000410000 */
[----:B------:R-:W2:Y:S01]  /*6d80*/  MUFU.EX2 R66, R66 ;  /* 0x0000004200427308 */ /* 0x000ea20000000800 */
[----:B------:R-:W-:Y:S02]  /*6d90*/  FMUL.FTZ R11, R67, R11 ;  /* 0x0000000b430b7220 */ /* 0x000fe40000410000 */
[----:B------:R-:W-:-:S02]  /*6da0*/  FMUL.FTZ R67, R123, R37 ;  /* 0x000000257b437220 */ /* 0x000fc40000410000 */
[C---:B-1----:R-:W-:Y:S02]  /*6db0*/  FMUL.FTZ R26, R207.reuse, R26 ;  /* 0x0000001acf1a7220 */ /* 0x042fe40000410000 */
[----:B------:R-:W-:Y:S02]  /*6dc0*/  FMUL.FTZ R25, R207, R25 ;  /* 0x00000019cf197220 */ /* 0x000fe40000410000 */
[----:B------:R-:W-:Y:S01]  /*6dd0*/  FMUL.RZ R207, R2, 0.15915493667125701904 ;  /* 0x3e22f98302cf7820 */ /* 0x000fe2000040c000 */
[----:B------:R-:W1:Y:S01]  /*6de0*/  MUFU.EX2 R211, R211 ;  /* 0x000000d300d37308 */ /* 0x000e620000000800 */
[----:B------:R-:W-:Y:S02]  /*6df0*/  FMUL.FTZ R2, R122, R37 ;  /* 0x000000257a027220 */ /* 0x000fe40000410000 */
[----:B------:R-:W-:Y:S02]  /*6e00*/  FMUL.FTZ R35, R210, R35 ;  /* 0x00000023d2237220 */ /* 0x000fe40000410000 */
[----:B------:R-:W-:-:S02]  /*6e10*/  FFMA.FTZ R67, R122, R38, -R67 ;  /* 0x000000267a437223 */ /* 0x000fc40000010843 */
[C---:B---3--:R-:W-:Y:S02]  /*6e20*/  FMUL.FTZ R22, R205.reuse, R22 ;  /* 0x00000016cd167220 */ /* 0x048fe40000410000 */
[----:B------:R-:W-:Y:S02]  /*6e30*/  FMUL.FTZ R21, R205, R21 ;  /* 0x00000015cd157220 */ /* 0x000fe40000410000 */
[----:B------:R-:W-:Y:S02]  /*6e40*/  FMUL.FTZ R3, R3, R80 ;  /* 0x0000005003037220 */ /* 0x000fe40000410000 */
[----:B------:R-:W-:Y:S02]  /*6e50*/  FFMA.FTZ R2, R123, R38, R2 ;  /* 0x000000267b027223 */ /* 0x000fe40000010002 */
[----:B------:R-:W-:Y:S02]  /*6e60*/  FMUL.FTZ R36, R210, R36 ;  /* 0x00000024d2247220 */ /* 0x000fe40000410000 */
[----:B------:R-:W-:-:S02]  /*6e70*/  FMUL.FTZ R205, R35, R67 ;  /* 0x0000004323cd7220 */ /* 0x000fc40000410000 */
[C---:B0-----:R-:W-:Y:S02]  /*6e80*/  FMUL.FTZ R20, R203.reuse, R20 ;  /* 0x00000014cb147220 */ /* 0x041fe40000410000 */
[----:B------:R-:W-:Y:S01]  /*6e90*/  FMUL.FTZ R19, R203, R19 ;  /* 0x00000013cb137220 */ /* 0x000fe20000410000 */
[----:B------:R-:W-:Y:S01]  /*6ea0*/  MUFU.EX2 R3, R3 ;  /* 0x0000000300037308 */ /* 0x000fe20000000800 */
[-C--:B------:R-:W-:Y:S02]  /*6eb0*/  FMUL.FTZ R203, R35, R2.reuse ;  /* 0x0000000223cb7220 */ /* 0x080fe40000410000 */
[----:B------:R-:W-:Y:S01]  /*6ec0*/  FFMA.FTZ R205, R36, R2, R205 ;  /* 0x0000000224cd7223 */ /* 0x000fe200000100cd */
[----:B------:R0:W-:Y:S01]  /*6ed0*/  STS.U16 [R9+0x1100], R10 ;  /* 0x0011000a09007388 */ /* 0x0001e20000000400 */
[----:B--2---:R-:W-:-:S03]  /*6ee0*/  FMUL.FTZ R14, R66, R14 ;  /* 0x0000000e420e7220 */ /* 0x004fc60000410000 */
[----:B------:R-:W2:Y:S01]  /*6ef0*/  MUFU.SIN R2, R207 ;  /* 0x000000cf00027308 */ /* 0x000ea20000000400 */
[----:B------:R-:W-:Y:S01]  /*6f00*/  FMUL.FTZ R13, R66, R13 ;  /* 0x0000000d420d7220 */ /* 0x000fe20000410000 */
[----:B------:R-:W-:Y:S01]  /*6f10*/  LOP3.LUT P0, RZ, R130, 0x1f, RZ, 0xc0, !PT ;  /* 0x0000001f82ff7812 */ /* 0x000fe2000780c0ff */
[----:B-1----:R-:W-:Y:S01]  /*6f20*/  FMUL.FTZ R33, R211, R33 ;  /* 0x00000021d3217220 */ /* 0x002fe20000410000 */
[----:B0-----:R-:W-:-:S04]  /*6f30*/  MOV R9, UR13 ;  /* 0x0000000d00097c02 */ /* 0x001fc80008000f00 */
[----:B------:R-:W0:Y:S01]  /*6f40*/  MUFU.COS R66, R207 ;  /* 0x000000cf00427308 */ /* 0x000e220000000000 */
[----:B------:R-:W-:Y:S01]  /*6f50*/  FFMA.FTZ R203, R36, R67, -R203 ;  /* 0x0000004324cb7223 */ /* 0x000fe200000108cb */
[----:B------:R-:W-:Y:S01]  /*6f60*/  ISETP.LT.OR P0, PT, R9, 0x2, P0 ;  /* 0x000000020900780c */ /* 0x000fe20000701670 */
[----:B------:R-:W-:Y:S01]  /*6f70*/  STS.U16 [R69+0x1140], R196 ;  /* 0x001140c445007388 */ /* 0x000fe20000000400 */
[----:B------:R-:W-:Y:S02]  /*6f80*/  FMUL.FTZ R34, R211, R34 ;  /* 0x00000022d3227220 */ /* 0x000fe40000410000 */
[----:B------:R-:W-:Y:S01]  /*6f90*/  FMUL.FTZ R9, R33, R203 ;  /* 0x000000cb21097220 */ /* 0x000fe20000410000 */
[----:B------:R-:W-:Y:S04]  /*6fa0*/  STS.U16 [R63+0x1180], R180 ;  /* 0x001180b43f007388 */ /* 0x000fe80000000400 */
[----:B------:R-:W-:Y:S01]  /*6fb0*/  STS.U16 [R163+0x11c0], R192 ;  /* 0x0011c0c0a3007388 */ /* 0x000fe20000000400 */
[----:B------:R-:W-:-:S03]  /*6fc0*/  FFMA.FTZ R67, R34, R205, R9 ;  /* 0x000000cd22437223 */ /* 0x000fc60000010009 */
[----:B------:R-:W-:Y:S01]  /*6fd0*/  STS.U16 [R71+0x1200], R190 ;  /* 0x001200be47007388 */ /* 0x000fe20000000400 */
[----:B--2---:R-:W-:-:S03]  /*6fe0*/  FMUL.FTZ R9, R3, R2 ;  /* 0x0000000203097220 */ /* 0x004fc60000410000 */
[----:B------:R-:W-:Y:S01]  /*6ff0*/  STS.U16 [R159+0x1240], R184 ;  /* 0x001240b89f007388 */ /* 0x000fe20000000400 */
[----:B------:R-:W-:-:S03]  /*7000*/  MOV R2, UR13 ;  /* 0x0000000d00027c02 */ /* 0x000fc60008000f00 */
[----:B------:R-:W-:Y:S01]  /*7010*/  STS.U16 [R162+0x1280], R183 ;  /* 0x001280b7a2007388 */ /* 0x000fe20000000400 */
[----:B------:R-:W-:-:S03]  /*7020*/  ISETP.NE.AND P1, PT, R130, RZ, PT ;  /* 0x000000ff8200720c */ /* 0x000fc60003f25270 */
[----:B------:R-:W-:Y:S01]  /*7030*/  STS.U16 [R111+0x12c0], R186 ;  /* 0x0012c0ba6f007388 */ /* 0x000fe20000000400 */
[----:B0-----:R-:W-:-:S03]  /*7040*/  FMUL.FTZ R10, R3, R66 ;  /* 0x00000042030a7220 */ /* 0x001fc60000410000 */
[----:B------:R-:W-:Y:S01]  /*7050*/  STS.U16 [R165+0x1300], R178 ;  /* 0x001300b2a5007388 */ /* 0x000fe20000000400 */
[----:B------:R-:W-:-:S03]  /*7060*/  @!P0 IADD3 R2, R2, -0x2, RZ ;  /* 0xfffffffe02028810 */ /* 0x000fc60007ffe0ff */
[----:B------:R-:W-:Y:S01]  /*7070*/  STS.U16 [R158+0x1340], R191 ;  /* 0x001340bf9e007388 */ /* 0x000fe20000000400 */
[----:B------:R-:W-:-:S03]  /*7080*/  MOV R3, c[0x0][0x16c] ;  /* 0x00005b0000037a02 */ /* 0x000fc60000000f00 */
[----:B------:R-:W-:Y:S04]  /*7090*/  STS.U16 [R164+0x1380], R187 ;  /* 0x001380bba4007388 */ /* 0x000fe80000000400 */
[----:B------:R-:W-:Y:S04]  /*70a0*/  STS.U16 [R160+0x13c0], R189 ;  /* 0x0013c0bda0007388 */ /* 0x000fe80000000400 */
[----:B------:R-:W-:Y:S04]  /*70b0*/  STS.U16 [R156+0x1400], R185 ;  /* 0x001400b99c007388 */ /* 0x000fe80000000400 */
[----:B------:R-:W-:Y:S01]  /*70c0*/  STS.U16 [R157+0x1440], R182 ;  /* 0x001440b69d007388 */ /* 0x000fe20000000400 */
[----:B------:R-:W-:-:S03]  /*70d0*/  @!P0 IMAD R3, R2, R3, UR6 ;  /* 0x0000000602038e24 */ /* 0x000fc6000f8e0203 */
[----:B------:R-:W-:Y:S01]  /*70e0*/  STS.U16 [R155+0x1480], R194 ;  /* 0x001480c29b007388 */ /* 0x000fe20000000400 */
[----:B------:R-:W-:-:S03]  /*70f0*/  MOV R2, UR10 ;  /* 0x0000000a00027c02 */ /* 0x000fc60008000f00 */
[----:B------:R0:W-:Y:S04]  /*7100*/  STS.U16 [R68+0x14c0], R193 ;  /* 0x0014c0c144007388 */ /* 0x0001e80000000400 */
[----:B------:R-:W-:Y:S04]  /*7110*/  STS.U16 [R161+0x1500], R188 ;  /* 0x001500bca1007388 */ /* 0x000fe80000000400 */
[----:B------:R-:W-:Y:S01]  /*7120*/  STS.U16 [R166+0x1540], R179 ;  /* 0x001540b3a6007388 */ /* 0x000fe20000000400 */
[----:B0-----:R-:W-:-:S03]  /*7130*/  HFMA2.MMA R68, -RZ, RZ, 0, 9.5367431640625e-07 ;  /* 0x00000010ff447435 */ /* 0x001fc600000001ff */
[----:B------:R-:W-:Y:S01]  /*7140*/  STS.U16 [R62+0x1580], R177 ;  /* 0x001580b13e007388 */ /* 0x000fe20000000400 */
[----:B------:R-:W-:-:S03]  /*7150*/  LEA R2, R2, UR6, 0x8 ;  /* 0x0000000602027c11 */ /* 0x000fc6000f8e40ff */
[----:B------:R-:W-:Y:S01]  /*7160*/  STS.U16 [R61+0x15c0], R176 ;  /* 0x0015c0b03d007388 */ /* 0x000fe20000000400 */
[----:B------:R-:W-:-:S03]  /*7170*/  @P1 IADD3 R2, R130, 0x200, RZ ;  /* 0x0000020082021810 */ /* 0x000fc60007ffe0ff */
[----:B------:R-:W-:Y:S04]  /*7180*/  STS.U16 [R60+0x1600], R175 ;  /* 0x001600af3c007388 */ /* 0x000fe80000000400 */
[----:B------:R0:W-:Y:S04]  /*7190*/  STS.U16 [R174+0x1640], R181 ;  /* 0x001640b5ae007388 */ /* 0x0001e80000000400 */
[----:B------:R-:W-:Y:S04]  /*71a0*/  STS.U16 [R173+0x1680], R204 ;  /* 0x001680ccad007388 */ /* 0x000fe80000000400 */
[----:B------:R-:W-:Y:S01]  /*71b0*/  STS.U16 [R172+0x16c0], R201 ;  /* 0x0016c0c9ac007388 */ /* 0x000fe20000000400 */
[----:B------:R-:W-:-:S03]  /*71c0*/  FMUL.FTZ R205, R33, R205 ;  /* 0x000000cd21cd7220 */ /* 0x000fc60000410000 */
[----:B------:R-:W-:Y:S01]  /*71d0*/  STS.U16 [R171+0x1700], R202 ;  /* 0x001700caab007388 */ /* 0x000fe20000000400 */
[----:B0-----:R-:W-:-:S03]  /*71e0*/  SHF.L.U32 R181, R2, 0x3, RZ ;  /* 0x0000000302b57819 */ /* 0x001fc600000006ff */
[----:B------:R-:W-:Y:S04]  /*71f0*/  STS.U16 [R170+0x1740], R199 ;  /* 0x001740c7aa007388 */ /* 0x000fe80000000400 */
[----:B------:R-:W-:Y:S01]  /*7200*/  STS.U16 [R167+0x1780], R200 ;  /* 0x001780c8a7007388 */ /* 0x000fe20000000400 */
[----:B------:R-:W-:-:S03]  /*7210*/  @!P0 IMAD.WIDE R2, R3, R68, UR42 ;  /* 0x0000002a03028e25 */ /* 0x000fc6000f8e0244 */
[----:B------:R-:W-:Y:S01]  /*7220*/  STS.U16 [R169+0x17c0], R198 ;  /* 0x0017c0c6a9007388 */ /* 0x000fe20000000400 */
[----:B------:R-:W-:-:S03]  /*7230*/  FFMA.FTZ R205, R34, R203, -R205 ;  /* 0x000000cb22cd7223 */ /* 0x000fc600000108cd */
[----:B------:R-:W-:Y:S01]  /*7240*/  STS.U16 [R168+0x1800], R197 ;  /* 0x001800c5a8007388 */ /* 0x000fe20000000400 */
[----:B------:R-:W-:-:S03]  /*7250*/  FMUL.FTZ R66, R31, R67 ;  /* 0x000000431f427220 */ /* 0x000fc60000410000 */
[----:B------:R-:W-:Y:S01]  /*7260*/  STS.U16 [R70+0x1840], R195 ;  /* 0x001840c346007388 */ /* 0x000fe20000000400 */
[----:B------:R-:W-:-:S06]  /*7270*/  NOP ;  /* 0x0000000000007918 */ /* 0x000fcc0000000000 */
[----:B------:R-:W0:Y:S04]  /*7280*/  LDS.U16 R177, [R110+0x1080] ;  /* 0x001080006eb17984 */ /* 0x000e280000000400 */
[----:B------:R-:W1:Y:S04]  /*7290*/  LDS.U16 R157, [R110+0x1082] ;  /* 0x001082006e9d7984 */ /* 0x000e680000000400 */
[----:B------:R-:W2:Y:S04]  /*72a0*/  LDS.U16 R160, [R110+0x1084] ;  /* 0x001084006ea07984 */ /* 0x000ea80000000400 */
[----:B------:R-:W3:Y:S04]  /*72b0*/  LDS.U16 R158, [R110+0x1086] ;  /* 0x001086006e9e7984 */ /* 0x000ee80000000400 */
        /* <DEDUP_REMOVED lines=27> */
[----:B------:R0:W0:Y:S01]  /*7470*/  LDS.U16 R186, [R110+0x10be] ;  /* 0x0010be006eba7984 */ /* 0x0000220000000400 */
[----:B------:R-:W-:-:S03]  /*7480*/  FFMA.FTZ R66, R32, R205, -R66 ;  /* 0x000000cd20427223 */ /* 0x000fc60000010842 */
[----:B------:R0:W-:Y:S01]  /*7490*/  STS.64 [R181+0x6b60], R122 ;  /* 0x006b607ab5007388 */ /* 0x0001e20000000a00 */
[----:B------:R-:W-:-:S04]  /*74a0*/  FMUL.FTZ R205, R31, R205 ;  /* 0x000000cd1fcd7220 */ /* 0x000fc80000410000 */
[----:B------:R-:W-:Y:S01]  /*74b0*/  FFMA.FTZ R67, R32, R67, R205 ;  /* 0x0000004320437223 */ /* 0x000fe200000100cd */
[----:B------:R-:W-:-:S03]  /*74c0*/  HADD2.F32 R8, -RZ, R8.H0_H0 ;  /* 0x20000008ff087230 */ /* 0x000fc60000004100 */
[C---:B------:R-:W-:Y:S01]  /*74d0*/  FMUL.FTZ R111, R29.reuse, R67 ;  /* 0x000000431d6f7220 */ /* 0x040fe20000410000 */
[----:B------:R-:W-:Y:S01]  /*74e0*/  HFMA2.MMA R60, -RZ, RZ, 1.875, 0 ;  /* 0x3f800000ff3c7435 */ /* 0x000fe200000001ff */
[-C--:B------:R-:W-:Y:S01]  /*74f0*/  FMUL.FTZ R180, R29, R66.reuse ;  /* 0x000000421db47220 */ /* 0x080fe20000410000 */
[----:B------:R-:W-:Y:S01]  /*7500*/  HADD2.F32 R7, -RZ, R7.H0_H0 ;  /* 0x20000007ff077230 */ /* 0x000fe20000004100 */
[----:B------:R-:W-:Y:S01]  /*7510*/  FFMA.FTZ R66, R30, R66, -R111 ;  /* 0x000000421e427223 */ /* 0x000fe2000001086f */
[----:B------:R-:W-:Y:S01]  /*7520*/  HADD2.F32 R111, -RZ, R126.H0_H0 ;  /* 0x2000007eff6f7230 */ /* 0x000fe20000004100 */
[-C--:B------:R-:W-:Y:S01]  /*7530*/  FMUL.FTZ R187, R8, R104.reuse ;  /* 0x0000006808bb7220 */ /* 0x080fe20000410000 */
[----:B------:R-:W-:Y:S01]  /*7540*/  MOV R61, RZ ;  /* 0x000000ff003d7202 */ /* 0x000fe20000000f00 */
[----:B------:R-:W-:Y:S01]  /*7550*/  CS2R R62, SRZ ;  /* 0x00000000003e7805 */ /* 0x000fe2000001ff00 */
[----:B------:R-:W-:Y:S01]  /*7560*/  BAR.SYNC.DEFER_BLOCKING 0x0 ;  /* 0x0000000000007b1d */ /* 0x000fe20000010000 */
[----:B------:R-:W-:Y:S01]  /*7570*/  FMUL.FTZ R188, R7, R104 ;  /* 0x0000006807bc7220 */ /* 0x000fe20000410000 */
[----:B------:R-:W-:Y:S01]  /*7580*/  HADD2.F32 R6, -RZ, R6.H0_H0 ;  /* 0x20000006ff067230 */ /* 0x000fe20000004100 */
[C---:B------:R-:W-:Y:S01]  /*7590*/  FMUL.FTZ R187, R111.reuse, R187 ;  /* 0x000000bb6fbb7220 */ /* 0x040fe20000410000 */
[----:B------:R-:W-:Y:S01]  /*75a0*/  HADD2.F32 R5, -RZ, R5.H0_H0 ;  /* 0x20000005ff057230 */ /* 0x000fe20000004100 */
[----:B------:R-:W-:Y:S01]  /*75b0*/  FMUL.FTZ R188, R111, R188 ;  /* 0x000000bc6fbc7220 */ /* 0x000fe20000410000 */
[----:B------:R-:W-:Y:S01]  /*75c0*/  HADD2.F32 R111, -RZ, R125.H0_H0 ;  /* 0x2000007dff6f7230 */ /* 0x000fe20000004100 */
[----:B------:R-:W-:-:S02]  /*75d0*/  FMUL.FTZ R189, R6, R103 ;  /* 0x0000006706bd7220 */ /* 0x000fc40000410000 */
[----:B------:R-:W-:Y:S02]  /*75e0*/  FMUL.FTZ R190, R5, R103 ;  /* 0x0000006705be7220 */ /* 0x000fe40000410000 */
[C---:B------:R-:W-:Y:S01]  /*75f0*/  FMUL.FTZ R189, R111.reuse, R189 ;  /* 0x000000bd6fbd7220 */ /* 0x040fe20000410000 */
[----:B------:R-:W-:Y:S01]  /*7600*/  HADD2.F32 R4, -RZ, R4.H0_H0 ;  /* 0x20000004ff047230 */ /* 0x000fe20000004100 */
[----:B------:R-:W-:Y:S01]  /*7610*/  FMUL.FTZ R190, R111, R190 ;  /* 0x000000be6fbe7220 */ /* 0x000fe20000410000 */
[----:B------:R0:W5:Y:S02]  /*7620*/  @!P0 LDG.E.128 R60, [R2.64] ;  /* 0x00000028023c8981 */ /* 0x000164000c1e1d00 */
[-C--:B0-----:R-:W-:Y:S02]  /*7630*/  FMUL.FTZ R3, R187, R37.reuse ;  /* 0x00000025bb037220 */ /* 0x081fe40000410000 */
[C---:B------:R-:W-:Y:S02]  /*7640*/  FMUL.FTZ R2, R188.reuse, R37 ;  /* 0x00000025bc027220 */ /* 0x040fe40000410000 */
[----:B------:R-:W-:-:S02]  /*7650*/  FFMA.FTZ R110, R188, R38, R3 ;  /* 0x00000026bc6e7223 */ /* 0x000fc40000010003 */
[----:B------:R-:W-:Y:S02]  /*7660*/  FFMA.FTZ R111, R187, R38, -R2 ;  /* 0x00000026bb6f7223 */ /* 0x000fe40000010802 */
[----:B------:R-:W-:Y:S01]  /*7670*/  FADD.FTZ R110, R189, R110 ;  /* 0x0000006ebd6e7221 */ /* 0x000fe20000010000 */
[----:B------:R-:W-:Y:S01]  /*7680*/  HADD2.F32 R3, -RZ, R65.H0_H0 ;  /* 0x20000041ff037230 */ /* 0x000fe20000004100 */
[----:B------:R-:W-:Y:S01]  /*7690*/  FADD.FTZ R111, R190, R111 ;  /* 0x0000006fbe6f7221 */ /* 0x000fe20000010000 */
[----:B------:R-:W-:Y:S01]  /*76a0*/  HADD2.F32 R181, -RZ, R124.H0_H0 ;  /* 0x2000007cffb57230 */ /* 0x000fe20000004100 */
[----:B------:R-:W-:Y:S02]  /*76b0*/  FMUL.FTZ R2, R35, R110 ;  /* 0x0000006e23027220 */ /* 0x000fe40000410000 */
[----:B------:R-:W-:Y:S02]  /*76c0*/  FMUL.FTZ R191, R4, R102 ;  /* 0x0000006604bf7220 */ /* 0x000fe40000410000 */
[----:B------:R-:W-:-:S02]  /*76d0*/  FFMA.FTZ R67, R30, R67, R180 ;  /* 0x000000431e437223 */ /* 0x000fc400000100b4 */
[-C--:B------:R-:W-:Y:S02]  /*76e0*/  FMUL.FTZ R65, R35, R111.reuse ;  /* 0x0000006f23417220 */ /* 0x080fe40000410000 */
[----:B------:R-:W-:Y:S02]  /*76f0*/  FMUL.FTZ R192, R3, R102 ;  /* 0x0000006603c07220 */ /* 0x000fe40000410000 */
[C---:B------:R-:W-:Y:S02]  /*7700*/  FFMA.FTZ R180, R36.reuse, R111, -R2 ;  /* 0x0000006f24b47223 */ /* 0x040fe40000010802 */
[C---:B------:R-:W-:Y:S01]  /*7710*/  FMUL.FTZ R191, R181.reuse, R191 ;  /* 0x000000bfb5bf7220 */ /* 0x040fe20000410000 */
[----:B------:R-:W-:Y:S01]  /*7720*/  HADD2.F32 R2, -RZ, R64.H0_H0 ;  /* 0x20000040ff027230 */ /* 0x000fe20000004100 */
[----:B------:R-:W-:Y:S02]  /*7730*/  FFMA.FTZ R65, R36, R110, R65 ;  /* 0x0000006e24417223 */ /* 0x000fe40000010041 */
[----:B------:R-:W-:-:S02]  /*7740*/  FMUL.FTZ R192, R181, R192 ;  /* 0x000000c0b5c07220 */ /* 0x000fc40000410000 */
[----:B------:R-:W-:Y:S01]  /*7750*/  FADD.FTZ R180, R191, R180 ;  /* 0x000000b4bfb47221 */ /* 0x000fe20000010000 */
[----:B------:R-:W-:Y:S01]  /*7760*/  HADD2.F32 R0, -RZ, R0.H0_H0 ;  /* 0x20000000ff007230 */ /* 0x000fe20000004100 */
[----:B------:R-:W-:Y:S01]  /*7770*/  FADD.FTZ R65, R192, R65 ;  /* 0x00000041c0417221 */ /* 0x000fe20000010000 */
[----:B------:R-:W-:Y:S01]  /*7780*/  HADD2.F32 R110, -RZ, R121.H0_H0 ;  /* 0x20000079ff6e7230 */ /* 0x000fe20000004100 */
        /* <DEDUP_REMOVED lines=31> */
[----:B------:R-:W-:Y:S01]  /*7980*/  FMUL.FTZ R197, R184, R197 ;  /* 0x000000c5b8c57220 */ /* 0x000fe20000410000 */
[----:B------:R-:W-:Y:S01]  /*7990*/  HADD2.F32 R135, -RZ, R135.H0_H0 ;  /* 0x20000087ff877230 */ /* 0x000fe20000004100 */
[----:B------:R-:W-:Y:S02]  /*79a0*/  FMUL.FTZ R111, R27, R67 ;  /* 0x000000431b6f7220 */ /* 0x000fe40000410000 */
[----:B------:R-:W-:Y:S02]  /*79b0*/  FFMA.FTZ R181, R30, R110, -R181 ;  /* 0x0000006e1eb57223 */ /* 0x000fe400000108b5 */
[----:B------:R-:W-:-:S02]  /*79c0*/  FMUL.FTZ R198, R184, R198 ;  /* 0x000000c6b8c67220 */ /* 0x000fc40000410000 */
[----:B------:R-:W-:Y:S01]  /*79d0*/  FADD.FTZ R180, R197, R180 ;  /* 0x000000b4c5b47221 */ /* 0x000fe20000010000 */
[----:B------:R-:W-:Y:S01]  /*79e0*/  HADD2.F32 R136, -RZ, R136.H0_H0 ;  /* 0x20000088ff887230 */ /* 0x000fe20000004100 */
[-C--:B------:R-:W-:Y:S01]  /*79f0*/  FFMA.FTZ R64, R28, R66.reuse, -R111 ;  /* 0x000000421c407223 */ /* 0x080fe2000001086f */
[----:B------:R-:W-:Y:S01]  /*7a00*/  HADD2.F32 R111, -RZ, R118.H0_H0 ;  /* 0x20000076ff6f7230 */ /* 0x000fe20000004100 */
[C---:B------:R-:W-:Y:S02]  /*7a10*/  FMUL.FTZ R66, R27.reuse, R66 ;  /* 0x000000421b427220 */ /* 0x040fe40000410000 */
[----:B------:R-:W-:Y:S02]  /*7a20*/  FADD.FTZ R181, R198, R181 ;  /* 0x000000b5c6b57221 */ /* 0x000fe40000010000 */
[----:B------:R-:W-:Y:S02]  /*7a30*/  FMUL.FTZ R65, R27, R180 ;  /* 0x000000b41b417220 */ /* 0x000fe40000410000 */
[----:B------:R-:W-:-:S02]  /*7a40*/  FMUL.FTZ R199, R135, R98 ;  /* 0x0000006287c77220 */ /* 0x000fc40000410000 */
[C---:B------:R-:W-:Y:S02]  /*7a50*/  FFMA.FTZ R66, R28.reuse, R67, R66 ;  /* 0x000000431c427223 */ /* 0x040fe40000010042 */
        /* <DEDUP_REMOVED lines=20> */
[----:B------:R-:W-:Y:S01]  /*7ba0*/  FADD.FTZ R180, R201, R180 ;  /* 0x000000b4c9b47221 */ /* 0x000fe20000010000 */
[----:B------:R-:W-:Y:S01]  /*7bb0*/  HADD2.F32 R139, -RZ, R139.H0_H0 ;  /* 0x2000008bff8b7230 */ /* 0x000fe20000004100 */
[-C--:B------:R-:W-:Y:S02]  /*7bc0*/  FMUL.FTZ R65, R25, R66.reuse ;  /* 0x0000004219417220 */ /* 0x080fe40000410000 */
[----:B------:R-:W-:Y:S02]  /*7bd0*/  FFMA.FTZ R111, R26, R66, R111 ;  /* 0x000000421a6f7223 */ /* 0x000fe4000001006f */
[----:B------:R-:W-:Y:S02]  /*7be0*/  FADD.FTZ R67, R202, R67 ;  /* 0x00000043ca437221 */ /* 0x000fe40000010000 */
[----:B------:R-:W-:Y:S01]  /*7bf0*/  FMUL.FTZ R66, R23, R180 ;  /* 0x000000b417427220 */ /* 0x000fe20000410000 */
[----:B------:R-:W-:Y:S01]  /*7c00*/  HADD2.F32 R140, -RZ, R140.H0_H0 ;  /* 0x2000008cff8c7230 */ /* 0x000fe20000004100 */
[----:B------:R-:W-:Y:S01]  /*7c10*/  FMUL.FTZ R203, R139, R96 ;  /* 0x000000608bcb7220 */ /* 0x000fe20000410000 */
[----:B------:R-:W-:Y:S01]  /*7c20*/  HADD2.F32 R110, -RZ, R116.H0_H0 ;  /* 0x20000074ff6e7230 */ /* 0x000fe20000004100 */
[----:B------:R-:W-:-:S02]  /*7c30*/  FFMA.FTZ R181, R24, R67, -R66 ;  /* 0x0000004318b57223 */ /* 0x000fc40000010842 */
[----:B------:R-:W-:Y:S02]  /*7c40*/  FMUL.FTZ R67, R23, R67 ;  /* 0x0000004317437220 */ /* 0x000fe40000410000 */
[----:B------:R-:W-:Y:S02]  /*7c50*/  FMUL.FTZ R204, R140, R96 ;  /* 0x000000608ccc7220 */ /* 0x000fe40000410000 */
[----:B------:R-:W-:Y:S02]  /*7c60*/  FFMA.FTZ R180, R24, R180, R67 ;  /* 0x000000b418b47223 */ /* 0x000fe40000010043 */
[C---:B------:R-:W-:Y:S01]  /*7c70*/  FMUL.FTZ R203, R110.reuse, R203 ;  /* 0x000000cb6ecb7220 */ /* 0x040fe20000410000 */
[----:B------:R-:W-:Y:S01]  /*7c80*/  HADD2.F32 R142, -RZ, R142.H0_H0 ;  /* 0x2000008eff8e7230 */ /* 0x000fe20000004100 */
[----:B------:R-:W-:Y:S02]  /*7c90*/  FMUL.FTZ R204, R110, R204 ;  /* 0x000000cc6ecc7220 */ /* 0x000fe40000410000 */
[----:B------:R-:W-:-:S02]  /*7ca0*/  FADD.FTZ R180, R203, R180 ;  /* 0x000000b4cbb47221 */ /* 0x000fc40000010000 */
[----:B------:R-:W-:Y:S01]  /*7cb0*/  FFMA.FTZ R65, R26, R64, -R65 ;  /* 0x000000401a417223 */ /* 0x000fe20000010841 */
[----:B------:R-:W-:Y:S01]  /*7cc0*/  HADD2.F32 R141, -RZ, R141.H0_H0 ;  /* 0x2000008dff8d7230 */ /* 0x000fe20000004100 */
[----:B------:R-:W-:Y:S01]  /*7cd0*/  FMUL.FTZ R64, R23, R111 ;  /* 0x0000006f17407220 */ /* 0x000fe20000410000 */
[----:B------:R-:W-:Y:S01]  /*7ce0*/  HADD2.F32 R110, -RZ, R115.H0_H0 ;  /* 0x20000073ff6e7230 */ /* 0x000fe20000004100 */
[----:B------:R-:W-:Y:S02]  /*7cf0*/  FADD.FTZ R181, R204, R181 ;  /* 0x000000b5ccb57221 */ /* 0x000fe40000010000 */
[----:B------:R-:W-:Y:S02]  /*7d00*/  FMUL.FTZ R66, R21, R180 ;  /* 0x000000b415427220 */ /* 0x000fe40000410000 */
[----:B------:R-:W-:Y:S02]  /*7d10*/  FMUL.FTZ R206, R142, R95 ;  /* 0x0000005f8ece7220 */ /* 0x000fe40000410000 */
[----:B------:R-:W-:-:S02]  /*7d20*/  FFMA.FTZ R64, R24, R65, -R64 ;  /* 0x0000004118407223 */ /* 0x000fc40000010840 */
[----:B------:R-:W-:Y:S02]  /*7d30*/  FMUL.FTZ R65, R23, R65 ;  /* 0x0000004117417220 */ /* 0x000fe40000410000 */
[----:B------:R-:W-:Y:S02]  /*7d40*/  FMUL.FTZ R67, R21, R181 ;  /* 0x000000b515437220 */ /* 0x000fe40000410000 */
[----:B------:R-:W-:Y:S02]  /*7d50*/  FMUL.FTZ R205, R141, R95 ;  /* 0x0000005f8dcd7220 */ /* 0x000fe40000410000 */
[----:B------:R-:W-:Y:S02]  /*7d60*/  FFMA.FTZ R181, R22, R181, -R66 ;  /* 0x000000b516b57223 */ /* 0x000fe40000010842 */
[----:B------:R-:W-:Y:S01]  /*7d70*/  FMUL.FTZ R206, R110, R206 ;  /* 0x000000ce6ece7220 */ /* 0x000fe20000410000 */
[----:B------:R-:W-:Y:S01]  /*7d80*/  HADD2.F32 R144, -RZ, R144.H0_H0 ;  /* 0x20000090ff907230 */ /* 0x000fe20000004100 */
[----:B------:R-:W-:-:S02]  /*7d90*/  FFMA.FTZ R65, R24, R111, R65 ;  /* 0x0000006f18417223 */ /* 0x000fc40000010041 */
[C---:B------:R-:W-:Y:S02]  /*7da0*/  FMUL.FTZ R66, R21.reuse, R64 ;  /* 0x0000004015427220 */ /* 0x040fe40000410000 */
[----:B------:R-:W-:Y:S02]  /*7db0*/  FFMA.FTZ R180, R22, R180, R67 ;  /* 0x000000b416b47223 */ /* 0x000fe40000010043 */
[----:B------:R-:W-:Y:S02]  /*7dc0*/  FMUL.FTZ R205, R110, R205 ;  /* 0x000000cd6ecd7220 */ /* 0x000fe40000410000 */
[----:B------:R-:W-:Y:S01]  /*7dd0*/  FADD.FTZ R181, R206, R181 ;  /* 0x000000b5ceb57221 */ /* 0x000fe20000010000 */
[----:B------:R-:W-:Y:S01]  /*7de0*/  HADD2.F32 R143, -RZ, R143.H0_H0 ;  /* 0x2000008fff8f7230 */ /* 0x000fe20000004100 */
[-C--:B------:R-:W-:Y:S01]  /*7df0*/  FMUL.FTZ R67, R21, R65.reuse ;  /* 0x0000004115437220 */ /* 0x080fe20000410000 */
[----:B------:R-:W-:Y:S01]  /*7e00*/  HADD2.F32 R111, -RZ, R114.H0_H0 ;  /* 0x20000072ff6f7230 */ /* 0x000fe20000004100 */
[----:B------:R-:W-:-:S02]  /*7e10*/  FFMA.FTZ R66, R22, R65, R66 ;  /* 0x0000004116427223 */ /* 0x000fc40000010042 */
[----:B------:R-:W-:Y:S02]  /*7e20*/  FADD.FTZ R180, R205, R180 ;  /* 0x000000b4cdb47221 */ /* 0x000fe40000010000 */
[C---:B------:R-:W-:Y:S02]  /*7e30*/  FMUL.FTZ R65, R19.reuse, R181 ;  /* 0x000000b513417220 */ /* 0x040fe40000410000 */
[----:B------:R-:W-:Y:S02]  /*7e40*/  FMUL.FTZ R208, R144, R94 ;  /* 0x0000005e90d07220 */ /* 0x000fe40000410000 */
[----:B------:R-:W-:Y:S02]  /*7e50*/  FFMA.FTZ R67, R22, R64, -R67 ;  /* 0x0000004016437223 */ /* 0x000fe40000010843 */
[-C--:B------:R-:W-:Y:S02]  /*7e60*/  FMUL.FTZ R64, R19, R180.reuse ;  /* 0x000000b413407220 */ /* 0x080fe40000410000 */
[----:B------:R-:W-:-:S02]  /*7e70*/  FFMA.FTZ R65, R20, R180, R65 ;  /* 0x000000b414417223 */ /* 0x000fc40000010041 */
[----:B------:R-:W-:Y:S02]  /*7e80*/  FMUL.FTZ R207, R143, R94 ;  /* 0x0000005e8fcf7220 */ /* 0x000fe40000410000 */
[C---:B------:R-:W-:Y:S02]  /*7e90*/  FMUL.FTZ R208, R111.reuse, R208 ;  /* 0x000000d06fd07220 */ /* 0x040fe40000410000 */
        /* <DEDUP_REMOVED lines=14> */
[-C--:B------:R-:W-:Y:S02]  /*7f80*/  FMUL.FTZ R210, R146, R93.reuse ;  /* 0x0000005d92d27220 */ /* 0x080fe40000410000 */
        /* <DEDUP_REMOVED lines=28> */
[C---:B------:R-:W-:Y:S02]  /*8150*/  FMUL.FTZ R66, R13.reuse, R180 ;  /* 0x000000b40d427220 */ /* 0x040fe40000410000 */
[-C--:B------:R-:W-:Y:S01]  /*8160*/  FMUL.FTZ R67, R13, R111.reuse ;  /* 0x0000006f0d437220 */ /* 0x080fe20000410000 */
[----:B------:R-:W-:Y:S01]  /*8170*/  HADD2.F32 R149, -RZ, R149.H0_H0 ;  /* 0x20000095ff957230 */ /* 0x000fe20000004100 */
[----:B------:R-:W-:Y:S01]  /*8180*/  FFMA.FTZ R111, R14, R111, R66 ;  /* 0x0000006f0e6f7223 */ /* 0x000fe20000010042 */
[----:B------:R-:W-:Y:S01]  /*8190*/  HADD2.F32 R66, -RZ, R107.H0_H0 ;  /* 0x2000006bff427230 */ /* 0x000fe20000004100 */
[-C--:B------:R-:W-:Y:S02]  /*81a0*/  FMUL.FTZ R214, R150, R90.reuse ;  /* 0x0000005a96d67220 */ /* 0x080fe40000410000 */
[----:B------:R-:W-:-:S02]  /*81b0*/  FMUL.FTZ R213, R149, R90 ;  /* 0x0000005a95d57220 */ /* 0x000fc40000410000 */
[----:B------:R-:W-:Y:S02]  /*81c0*/  FMUL.FTZ R214, R66, R214 ;  /* 0x000000d642d67220 */ /* 0x000fe40000410000 */
[----:B------:R-:W-:Y:S02]  /*81d0*/  FFMA.FTZ R180, R14, R180, -R67 ;  /* 0x000000b40eb47223 */ /* 0x000fe40000010843 */
[C---:B------:R-:W-:Y:S02]  /*81e0*/  FMUL.FTZ R67, R13.reuse, R65 ;  /* 0x000000410d437220 */ /* 0x040fe40000410000 */
[----:B------:R-:W-:Y:S02]  /*81f0*/  FMUL.FTZ R213, R66, R213 ;  /* 0x000000d542d57220 */ /* 0x000fe40000410000 */
[----:B------:R-:W-:Y:S02]  /*8200*/  FADD.FTZ R111, R214, R111 ;  /* 0x0000006fd66f7221 */ /* 0x000fe40000010000 */
[----:B------:R-:W-:-:S02]  /*8210*/  FMUL.FTZ R66, R13, R64 ;  /* 0x000000400d427220 */ /* 0x000fc40000410000 */
[C---:B------:R-:W-:Y:S01]  /*8220*/  FFMA.FTZ R64, R14.reuse, R64, -R67 ;  /* 0x000000400e407223 */ /* 0x040fe20000010843 */
[----:B------:R-:W-:Y:S01]  /*8230*/  HADD2.F32 R152, -RZ, R152.H0_H0 ;  /* 0x20000098ff987230 */ /* 0x000fe20000004100 */
[----:B------:R-:W-:Y:S02]  /*8240*/  FADD.FTZ R180, R213, R180 ;  /* 0x000000b4d5b47221 */ /* 0x000fe40000010000 */
[C---:B------:R-:W-:Y:S01]  /*8250*/  FMUL.FTZ R67, R11.reuse, R111 ;  /* 0x0000006f0b437220 */ /* 0x040fe20000410000 */
[----:B------:R-:W-:Y:S01]  /*8260*/  HADD2.F32 R151, -RZ, R151.H0_H0 ;  /* 0x20000097ff977230 */ /* 0x000fe20000004100 */
[----:B------:R-:W-:Y:S02]  /*8270*/  FFMA.FTZ R65, R14, R65, R66 ;  /* 0x000000410e417223 */ /* 0x000fe40000010042 */
[-C--:B------:R-:W-:Y:S01]  /*8280*/  FFMA.FTZ R66, R12, R180.reuse, -R67 ;  /* 0x000000b40c427223 */ /* 0x080fe20000010843 */
        /* <DEDUP_REMOVED lines=8> */
[-C--:B------:R-:W-:Y:S02]  /*8310*/  FMUL.FTZ R110, R11, R64.reuse ;  /* 0x000000400b6e7220 */ /* 0x080fe40000410000 */
[----:B------:R-:W-:Y:S02]  /*8320*/  FADD.FTZ R111, R216, R111 ;  /* 0x0000006fd86f7221 */ /* 0x000fe40000010000 */
[----:B------:R-:W-:Y:S02]  /*8330*/  FADD.FTZ R66, R215, R66 ;  /* 0x00000042d7427221 */ /* 0x000fe40000010000 */
[C---:B------:R-:W-:Y:S02]  /*8340*/  FFMA.FTZ R64, R12.reuse, R64, -R67 ;  /* 0x000000400c407223 */ /* 0x040fe40000010843 */
[----:B------:R-:W-:Y:S02]  /*8350*/  FFMA.FTZ R65, R12, R65, R110 ;  /* 0x000000410c417223 */ /* 0x000fe4000001006e */
[CC--:B------:R-:W-:Y:S01]  /*8360*/  FMUL.FTZ R67, R9.reuse, R111.reuse ;  /* 0x0000006f09437220 */ /* 0x0c0fe20000410000 */
[----:B------:R-:W-:Y:S01]  /*8370*/  HADD2.F32 R153, -RZ, R153.H0_H0 ;  /* 0x20000099ff997230 */ /* 0x000fe20000004100 */
[-C--:B------:R-:W-:Y:S01]  /*8380*/  FMUL.FTZ R110, R9, R66.reuse ;  /* 0x00000042096e7220 */ /* 0x080fe20000410000 */
[----:B------:R-:W-:Y:S01]  /*8390*/  HADD2.F32 R154, -RZ, R154.H0_H0 ;  /* 0x2000009aff9a7230 */ /* 0x000fe20000004100 */
[----:B------:R-:W-:Y:S01]  /*83a0*/  FFMA.FTZ R66, R10, R66, -R67 ;  /* 0x000000420a427223 */ /* 0x000fe20000010843 */
[----:B------:R-:W-:Y:S01]  /*83b0*/  ISETP.NE.AND P0, PT, R130, 0x3f, PT ;  /* 0x0000003f8200780c */ /* 0x000fe20003f05270 */
[----:B------:R-:W-:Y:S01]  /*83c0*/  FFMA.FTZ R67, R10, R111, R110 ;  /* 0x0000006f0a437223 */ /* 0x000fe2000001006e */
[----:B------:R-:W-:Y:S01]  /*83d0*/  HADD2.F32 R110, -RZ, R105.H0_H0 ;  /* 0x20000069ff6e7230 */ /* 0x000fe20000004100 */
[----:B------:R-:W-:-:S02]  /*83e0*/  FMUL.FTZ R217, R153, R80 ;  /* 0x0000005099d97220 */ /* 0x000fc40000410000 */
[----:B------:R-:W-:Y:S02]  /*83f0*/  FMUL.FTZ R218, R154, R80 ;  /* 0x000000509ada7220 */ /* 0x000fe40000410000 */
[C---:B------:R-:W-:Y:S02]  /*8400*/  FMUL.FTZ R217, R110.reuse, R217 ;  /* 0x000000d96ed97220 */ /* 0x040fe40000410000 */
[----:B------:R-:W-:Y:S02]  /*8410*/  FMUL.FTZ R218, R110, R218 ;  /* 0x000000da6eda7220 */ /* 0x000fe40000410000 */
[C---:B------:R-:W-:Y:S02]  /*8420*/  FMUL.FTZ R110, R9.reuse, R64 ;  /* 0x00000040096e7220 */ /* 0x040fe40000410000 */
[-C--:B------:R-:W-:Y:S02]  /*8430*/  FMUL.FTZ R111, R9, R65.reuse ;  /* 0x00000041096f7220 */ /* 0x080fe40000410000 */
[----:B------:R-:W-:-:S02]  /*8440*/  FFMA.FTZ R65, R10, R65, R110 ;  /* 0x000000410a417223 */ /* 0x000fc4000001006e */
[----:B------:R-:W-:Y:S02]  /*8450*/  FFMA.FTZ R64, R10, R64, -R111 ;  /* 0x000000400a407223 */ /* 0x000fe4000001086f */
[----:B------:R0:W0:Y:S01]  /*8460*/  @P0 LDS.64 R110, [R130.X8+0x7b68] ;  /* 0x007b6800826e0984 */ /* 0x0000220000008a00 */
[----:B------:R-:W-:Y:S01]  /*8470*/  BSSY B0, `(.L_x_5834) ;  /* 0x0000010000007945 */ /* 0x000fe20003800000 */
[----:B------:R-:W-:Y:S02]  /*8480*/  FADD.FTZ R66, R217, R66 ;  /* 0x00000042d9427221 */ /* 0x000fe40000010000 */
[----:B------:R-:W-:Y:S01]  /*8490*/  FADD.FTZ R67, R218, R67 ;  /* 0x00000043da437221 */ /* 0x000fe20000010000 */
[----:B------:R-:W-:Y:S05]  /*84a0*/  @P0 BRA `(.L_x_5835) ;  /* 0x000000c000000947 */ /* 0x000fea0003800000 */
[----:B-1234-:R-:W-:Y:S01]  /*84b0*/  ULDC UR34, c[0x0][0x174] ;  /* 0x00005d0000227ab9 */ /* 0x01efe20000000800 */
[----:B0-----:R-:W-:Y:S01]  /*84c0*/  MOV R111, RZ ;  /* 0x000000ff006f7202 */ /* 0x001fe20000000f00 */
        /* <DEDUP_REMOVED lines=10> */
.L_x_5835:
[----:B-1234-:R-:W-:Y:S05]  /*8570*/  BSYNC B0 ;  /* 0x0000000000007941 */ /* 0x01efea0003800000 */
.L_x_5834:
        /* <DEDUP_REMOVED lines=60> */
[----:B0-----:R-:W-:Y:S02]  /*8940*/  FMUL.FTZ R180, R42, R67 ;  /* 0x000000432ab47220 */ /* 0x001fe40000410000 */
        /* <DEDUP_REMOVED lines=21> */
[----:B------:R0:W1:Y:S02]  /*8aa0*/  SHFL.UP PT, R69, R240, 0x1, RZ ;  /* 0x04200000f0457989 */ /* 0x00006400000e00ff */
.L_x_5946:
        /* <DEDUP_REMOVED lines=9> */
[----:B------:R-:W-:Y:S02]  /*8b40*/  FFMA.FTZ R66, R240, R66, R65 ;  /* 0x00000042f0427223 */ /* 0x000fe40000010041 */
[----:B-1----:R-:W-:Y:S02]  /*8b50*/  FMUL.FTZ R65, R67, R69 ;  /* 0x0000004543417220 */ /* 0x002fe40000410000 */
[----:B------:R-:W-:-:S02]  /*8b60*/  @P0 FADD.FTZ R241, R241, R66 ;  /* 0x00000042f1f10221 */ /* 0x000fc40000010000 */
[CC--:B----4-:R-:W-:Y:S02]  /*8b70*/  FFMA.FTZ R66, R240.reuse, R64.reuse, R65 ;  /* 0x00000040f0427223 */ /* 0x0d0fe40000010041 */
[C---:B------:R-:W-:Y:S01]  /*8b80*/  FMUL.FTZ R64, R67.reuse, R64 ;  /* 0x0000004043407220 */ /* 0x040fe20000410000 */
[----:B------:R-:W1:Y:S02]  /*8b90*/  SHFL.UP PT, R65, R68, 0x2, RZ ;  /* 0x0440000044417989 */ /* 0x000e6400000e00ff */
[----:B------:R-:W-:Y:S01]  /*8ba0*/  FSEL R67, R67, R66, !P0 ;  /* 0x0000004243437208 */ /* 0x000fe20004000000 */
[----:B0-----:R-:W-:Y:S01]  /*8bb0*/  @P0 FFMA.FTZ R240, R240, R69, -R64 ;  /* 0x00000045f0f00223 */ /* 0x001fe20000010840 */
[----:B------:R-:W0:Y:S01]  /*8bc0*/  SHFL.UP PT, R66, R241, 0x2, RZ ;  /* 0x04400000f1427989 */ /* 0x000e2200000e00ff */
[----:B------:R-:W-:Y:S02]  /*8bd0*/  ISETP.GE.AND P0, PT, R129, 0x2, PT ;  /* 0x000000028100780c */ /* 0x000fe40003f06270 */
[----:B-1----:R-:W-:-:S02]  /*8be0*/  FMUL.FTZ R71, R67, R65 ;  /* 0x0000004143477220 */ /* 0x002fc40000410000 */
[-C--:B0-----:R-:W-:Y:S02]  /*8bf0*/  FMUL.FTZ R64, R67, R66.reuse ;  /* 0x0000004243407220 */ /* 0x081fe40000410000 */
[C---:B------:R-:W-:Y:S02]  /*8c00*/  FFMA.FTZ R66, R240.reuse, R66, R71 ;  /* 0x00000042f0427223 */ /* 0x040fe40000010047 */
[----:B------:R-:W-:Y:S02]  /*8c10*/  FFMA.FTZ R69, R240, R65, -R64 ;  /* 0x00000041f0457223 */ /* 0x000fe40000010840 */
[----:B------:R-:W0:Y:S03]  /*8c20*/  SHFL.UP PT, R64, R240, 0x2, RZ ;  /* 0x04400000f0407989 */ /* 0x000e2600000e00ff */
[----:B------:R-:W-:Y:S02]  /*8c30*/  @P0 FADD.FTZ R241, R241, R66 ;  /* 0x00000042f1f10221 */ /* 0x000fe40000010000 */
[----:B------:R-:W-:Y:S01]  /*8c40*/  @P0 FADD.FTZ R68, R68, R69 ;  /* 0x0000004544440221 */ /* 0x000fe20000010000 */
[----:B------:R-:W1:Y:S04]  /*8c50*/  SHFL.UP PT, R65, R67, 0x2, RZ ;  /* 0x0440000043417989 */ /* 0x000e6800000e00ff */
[----:B------:R-:W2:Y:S01]  /*8c60*/  SHFL.UP PT, R70, R241, 0x4, RZ ;  /* 0x04800000f1467989 */ /* 0x000ea200000e00ff */
[----:B0-----:R-:W-:-:S04]  /*8c70*/  FMUL.FTZ R66, R67, R64 ;  /* 0x0000004043427220 */ /* 0x001fc80000410000 */
[-C--:B-1----:R-:W-:Y:S02]  /*8c80*/  FFMA.FTZ R66, R240, R65.reuse, R66 ;  /* 0x00000041f0427223 */ /* 0x082fe40000010042 */
[----:B------:R-:W-:-:S03]  /*8c90*/  FMUL.FTZ R69, R67, R65 ;  /* 0x0000004143457220 */ /* 0x000fc60000410000 */
[----:B------:R-:W-:Y:S01]  /*8ca0*/  FSEL R65, R67, R66, !P0 ;  /* 0x0000004243417208 */ /* 0x000fe20004000000 */
[----:B------:R-:W-:Y:S01]  /*8cb0*/  @P0 FFMA.FTZ R240, R240, R64, -R69 ;  /* 0x00000040f0f00223 */ /* 0x000fe20000010845 */
[----:B------:R-:W0:Y:S01]  /*8cc0*/  SHFL.UP PT, R66, R68, 0x4, RZ ;  /* 0x0480000044427989 */ /* 0x000e2200000e00ff */
[----:B------:R-:W-:Y:S02]  /*8cd0*/  ISETP.GE.AND P0, PT, R129, 0x4, PT ;  /* 0x000000048100780c */ /* 0x000fe40003f06270 */
[C---:B--2---:R-:W-:Y:S01]  /*8ce0*/  FMUL.FTZ R67, R65.reuse, R70 ;  /* 0x0000004641437220 */ /* 0x044fe20000410000 */
[----:B------:R-:W1:Y:S01]  /*8cf0*/  SHFL.UP PT, R64, R240, 0x4, RZ ;  /* 0x04800000f0407989 */ /* 0x000e6200000e00ff */
[-C--:B0-----:R-:W-:Y:S02]  /*8d00*/  FMUL.FTZ R69, R65, R66.reuse ;  /* 0x0000004241457220 */ /* 0x081fe40000410000 */
[C---:B------:R-:W-:Y:S02]  /*8d10*/  FFMA.FTZ R67, R240.reuse, R66, -R67 ;  /* 0x00000042f0437223 */ /* 0x040fe40000010843 */
[----:B------:R-:W0:Y:S01]  /*8d20*/  SHFL.UP PT, R66, R65, 0x4, RZ ;  /* 0x0480000041427989 */ /* 0x000e2200000e00ff */
[----:B------:R-:W-:-:S04]  /*8d30*/  FFMA.FTZ R70, R240, R70, R69 ;  /* 0x00000046f0467223 */ /* 0x000fc80000010045 */
[----:B------:R-:W-:Y:S02]  /*8d40*/  @P0 FADD.FTZ R68, R68, R67 ;  /* 0x0000004344440221 */ /* 0x000fe40000010000 */
[----:B------:R-:W-:Y:S02]  /*8d50*/  @P0 FADD.FTZ R241, R241, R70 ;  /* 0x00000046f1f10221 */ /* 0x000fe40000010000 */
[----:B-1----:R-:W-:Y:S01]  /*8d60*/  FMUL.FTZ R67, R65, R64 ;  /* 0x0000004041437220 */ /* 0x002fe20000410000 */
[----:B------:R-:W1:Y:S04]  /*8d70*/  SHFL.UP PT, R69, R68, 0x8, RZ ;  /* 0x0500000044457989 */ /* 0x000e6800000e00ff */
[----:B------:R-:W2:Y:S01]  /*8d80*/  SHFL.UP PT, R71, R241, 0x8, RZ ;  /* 0x05000000f1477989 */ /* 0x000ea200000e00ff */
[----:B0-----:R-:W-:-:S02]  /*8d90*/  FFMA.FTZ R70, R240, R66, R67 ;  /* 0x00000042f0467223 */ /* 0x001fc40000010043 */
[----:B------:R-:W-:-:S03]  /*8da0*/  FMUL.FTZ R67, R65, R66 ;  /* 0x0000004241437220 */ /* 0x000fc60000410000 */
[----:B------:R-:W-:Y:S01]  /*8db0*/  FSEL R66, R65, R70, !P0 ;  /* 0x0000004641427208 */ /* 0x000fe20004000000 */
[----:B------:R-:W-:Y:S01]  /*8dc0*/  @P0 FFMA.FTZ R240, R240, R64, -R67 ;  /* 0x00000040f0f00223 */ /* 0x000fe20000010843 */
[----:B------:R-:W-:-:S03]  /*8dd0*/  ISETP.GE.AND P0, PT, R129, 0x8, PT ;  /* 0x000000088100780c */ /* 0x000fc60003f06270 */
[C---:B-1----:R-:W-:Y:S01]  /*8de0*/  FMUL.FTZ R65, R66.reuse, R69 ;  /* 0x0000004542417220 */ /* 0x042fe20000410000 */
[----:B------:R-:W0:Y:S01]  /*8df0*/  SHFL.UP PT, R67, R66, 0x8, RZ ;  /* 0x0500000042437989 */ /* 0x000e2200000e00ff */
[----:B--2---:R-:W-:-:S04]  /*8e00*/  FMUL.FTZ R64, R66, R71 ;  /* 0x0000004742407220 */ /* 0x004fc80000410000 */
[C---:B------:R-:W-:Y:S02]  /*8e10*/  FFMA.FTZ R69, R240.reuse, R69, -R64 ;  /* 0x00000045f0457223 */ /* 0x040fe40000010840 */
[----:B------:R-:W-:Y:S02]  /*8e20*/  FFMA.FTZ R64, R240, R71, R65 ;  /* 0x00000047f0407223 */ /* 0x000fe40000010041 */
[----:B------:R-:W1:Y:S01]  /*8e30*/  SHFL.UP PT, R65, R240, 0x8, RZ ;  /* 0x05000000f0417989 */ /* 0x000e6200000e00ff */
[----:B------:R-:W-:Y:S02]  /*8e40*/  @P0 FADD.FTZ R68, R68, R69 ;  /* 0x0000004544440221 */ /* 0x000fe40000010000 */
[----:B------:R-:W-:-:S03]  /*8e50*/  @P0 FADD.FTZ R241, R241, R64 ;  /* 0x00000040f1f10221 */ /* 0x000fc60000010000 */
[----:B------:R-:W2:Y:S01]  /*8e60*/  SHFL.UP PT, R71, R68, 0x10, RZ ;  /* 0x0600000044477989 */ /* 0x000ea200000e00ff */
[C---:B0-----:R-:W-:Y:S02]  /*8e70*/  FMUL.FTZ R64, R66.reuse, R67 ;  /* 0x0000004342407220 */ /* 0x041fe40000410000 */
        /* <DEDUP_REMOVED lines=9> */
.L_x_5947:
        /* <DEDUP_REMOVED lines=8> */
[-C--:B------:R-:W-:Y:S01]  /*8f90*/  FFMA.FTZ R64, R64, R68.reuse, R71 ;  /* 0x0000004440407223 */ /* 0x080fe20000010047 */
[----:B------:R-:W-:Y:S01]  /*8fa0*/  MOV R71, R241 ;  /* 0x000000f100477202 */ /* 0x000fe20000000f00 */
[----:B------:R-:W-:Y:S01]  /*8fb0*/  @P0 FFMA.FTZ R68, R67, R68, -R70 ;  /* 0x0000004443440223 */ /* 0x000fe20000010846 */
[----:B------:R-:W-:-:S02]  /*8fc0*/  MOV R67, R240 ;  /* 0x000000f000437202 */ /* 0x000fc40000000f00 */
[----:B----4-:R-:W-:Y:S01]  /*8fd0*/  FSEL R69, R69, R242, !P0 ;  /* 0x000000f245457208 */ /* 0x010fe20004000000 */
[----:B------:R-:W-:Y:S02]  /*8fe0*/  @P0 FADD.FTZ R71, R64, R71 ;  /* 0x0000004740470221 */ /* 0x000fe40000010000 */
[----:B------:R-:W-:Y:S01]  /*8ff0*/  @P0 FADD.FTZ R67, R66, R67 ;  /* 0x0000004342430221 */ /* 0x000fe20000010000 */
[----:B------:R-:W-:Y:S05]  /*9000*/  BRA.CONV ~URZ, `(.L_x_5840) ;  /* 0x000000537f007947 */ /* 0x000fea000b800000 */
[----:B------:R-:W-:Y:S01]  /*9010*/  HFMA2.MMA R66, -RZ, RZ, 0, 1.847743988037109375e-06 ;  /* 0x0000001fff427435 */ /* 0x000fe200000001ff */
[----:B------:R-:W-:Y:S02]  /*9020*/  MOV R64, R68 ;  /* 0x0000004400407202 */ /* 0x000fe40000000f00 */
[----:B------:R-:W-:Y:S02]  /*9030*/  MOV R247, 0xffffffff ;  /* 0xffffffff00f77802 */ /* 0x000fe40000000f00 */
[----:B------:R-:W-:Y:S02]  /*9040*/  MOV R65, 0x9060 ;  /* 0x0000906000417802 */ /* 0x000fe40000000f00 */
[----:B-----5:R-:W-:Y:S05]  /*9050*/  CALL.REL.NOINC `($__internal_139_$__cuda_sm70_shflsync_idx_p) ;  /* 0x0000a95000007944 */ /* 0x020fea0003c00000 */
.L_x_5840:
[----:B------:R-:W-:Y:S05]  /*9060*/  BRA.CONV ~URZ, `(.L_x_5841) ;  /* 0x000000537f007947 */ /* 0x000fea000b800000 */
[----:B-1----:R-:W-:Y:S01]  /*9070*/  HFMA2.MMA R66, -RZ, RZ, 0, 1.847743988037109375e-06 ;  /* 0x0000001fff427435 */ /* 0x002fe200000001ff */
[----:B------:R-:W-:-:S02]  /*9080*/  MOV R64, R69 ;  /* 0x0000004500407202 */ /* 0x000fc40000000f00 */
[----:B------:R-:W-:Y:S02]  /*9090*/  MOV R247, 0xffffffff ;  /* 0xffffffff00f77802 */ /* 0x000fe40000000f00 */
[----:B------:R-:W-:Y:S02]  /*90a0*/  MOV R65, 0x90c0 ;  /* 0x000090c000417802 */ /* 0x000fe40000000f00 */
[----:B0----5:R-:W-:Y:S05]  /*90b0*/  CALL.REL.NOINC `($__internal_139_$__cuda_sm70_shflsync_idx_p) ;  /* 0x0000a8f000007944 */ /* 0x021fea0003c00000 */
.L_x_5841:
[----:B------:R-:W-:Y:S05]  /*90c0*/  BRA.CONV ~URZ, `(.L_x_5842) ;  /* 0x000000537f007947 */ /* 0x000fea000b800000 */
[----:B-1----:R-:W-:Y:S01]  /*90d0*/  HFMA2.MMA R66, -RZ, RZ, 0, 1.847743988037109375e-06 ;  /* 0x0000001fff427435 */ /* 0x002fe200000001ff */
[----:B------:R-:W-:Y:S02]  /*90e0*/  MOV R64, R67 ;  /* 0x0000004300407202 */ /* 0x000fe40000000f00 */
[----:B------:R-:W-:Y:S02]  /*90f0*/  MOV R247, 0xffffffff ;  /* 0xffffffff00f77802 */ /* 0x000fe40000000f00 */
[----:B------:R-:W-:Y:S02]  /*9100*/  MOV R65, 0x9120 ;  /* 0x0000912000417802 */ /* 0x000fe40000000f00 */
[----:B0----5:R-:W-:Y:S05]  /*9110*/  CALL.REL.NOINC `($__internal_139_$__cuda_sm70_shflsync_idx_p) ;  /* 0x0000a89000007944 */ /* 0x021fea0003c00000 */
.L_x_5842:
[----:B------:R-:W-:Y:S05]  /*9120*/  BRA.CONV ~URZ, `(.L_x_5843) ;  /* 0x000000537f007947 */ /* 0x000fea000b800000 */
[----:B-1----:R-:W-:Y:S01]  /*9130*/  HFMA2.MMA R66, -RZ, RZ, 0, 1.847743988037109375e-06 ;  /* 0x0000001fff427435 */ /* 0x002fe200000001ff */
[----:B------:R-:W-:Y:S02]  /*9140*/  MOV R64, R71 ;  /* 0x0000004700407202 */ /* 0x000fe40000000f00 */
[----:B------:R-:W-:-:S02]  /*9150*/  MOV R247, 0xffffffff ;  /* 0xffffffff00f77802 */ /* 0x000fc40000000f00 */
[----:B------:R-:W-:Y:S02]  /*9160*/  MOV R65, 0x9180 ;  /* 0x0000918000417802 */ /* 0x000fe40000000f00 */
[----:B0----5:R-:W-:Y:S05]  /*9170*/  CALL.REL.NOINC `($__internal_139_$__cuda_sm70_shflsync_idx_p) ;  /* 0x0000a83000007944 */ /* 0x021fea0003c00000 */
.L_x_5843:
[----:B------:R-:W-:Y:S05]  /*9180*/  BRA.DIV ~URZ, `(.L_x_5844) ;  /* 0x000096427f007947 */ /* 0x000fea000b800000 */
[----:B-----5:R2:W3:Y:S04]  /*9190*/  SHFL.IDX PT, R70, R60, RZ, 0x1f ;  /* 0x00001fff3c467589 */ /* 0x0204e800000e0000 */
[----:B------:R2:W4:Y:S04]  /*91a0*/  SHFL.IDX PT, R240, R61, RZ, 0x1f ;  /* 0x00001fff3df07589 */ /* 0x00052800000e0000 */
[----:B------:R-:W1:Y:S04]  /*91b0*/  SHFL.IDX PT, R62, R62, RZ, 0x1f ;  /* 0x00001fff3e3e7589 */ /* 0x000e6800000e0000 */
[----:B-1----:R2:W1:Y:S04]  /*91c0*/  SHFL.IDX PT, R66, R63, RZ, 0x1f ;  /* 0x00001fff3f427589 */ /* 0x00246800000e0000 */
[----:B------:R-:W0:Y:S04]  /*91d0*/  SHFL.UP PT, R68, R68, 0x1, RZ ;  /* 0x0420000044447989 */ /* 0x000e2800000e00ff */
[----:B------:R-:W0:Y:S04]  /*91e0*/  SHFL.UP PT, R69, R69, 0x1, RZ ;  /* 0x0420000045457989 */ /* 0x000e2800000e00ff */
[----:B------:R2:W0:Y:S04]  /*91f0*/  SHFL.UP PT, R60, R67, 0x1, RZ ;  /* 0x04200000433c7989 */ /* 0x00042800000e00ff */
[----:B------:R-:W0:Y:S02]  /*9200*/  SHFL.UP PT, R71, R71, 0x1, RZ ;  /* 0x0420000047477989 */ /* 0x000e2400000e00ff */
.L_x_5948:
        /* <DEDUP_REMOVED lines=27> */
.L_x_5837:
[----:B------:R-:W-:Y:S05]  /*93c0*/  BSYNC B0 ;  /* 0x0000000000007941 */ /* 0x000fea0003800000 */
.L_x_5836:
[----:B------:R-:W-:Y:S01]  /*93d0*/  WARPSYNC 0xffffffff ;  /* 0xffffffff00007948 */ /* 0x000fe20003800000 */
[----:B------:R-:W-:Y:S02]  /*93e0*/  LOP3.LUT P0, RZ, R130, 0x1f, RZ, 0xc0, !PT ;  /* 0x0000001f82ff7812 */ /* 0x000fe4000780c0ff */
[CC--:B-1---5:R-:W-:Y:S01]  /*93f0*/  FMUL.FTZ R61, R9.reuse, R111.reuse ;  /* 0x0000006f093d7220 */ /* 0x0e2fe20000410000 */
        /* <DEDUP_REMOVED lines=151> */
[----:B------:R-:W-:Y:S01]  /*9d70*/  FFMA.FTZ R68, R122, R68, -R123 ;  /* 0x000000447a447223 */ /* 0x000fe2000001087b */
[----:B------:R-:W-:Y:S01]  /*9d80*/  ISETP.GE.OR P0, PT, R60, c[0x0][0x174], P0 ;  /* 0x00005d003c007a0c */ /* 0x000fe20000706670 */
[----:B------:R-:W-:Y:S01]  /*9d90*/  FMUL.FTZ R61, R37, -R65 ;  /* 0x80000041253d7220 */ /* 0x000fe20000410000 */
[----:B------:R-:W-:Y:S01]  /*9da0*/  CS2R R62, SRZ ;  /* 0x00000000003e7805 */ /* 0x000fe2000001ff00 */
[----:B------:R-:W-:-:S02]  /*9db0*/  FADD.FTZ R188, R188, R69 ;  /* 0x00000045bcbc7221 */ /* 0x000fc40000010000 */
[-C--:B------:R-:W-:Y:S02]  /*9dc0*/  FMUL.FTZ R60, R37, -R64.reuse ;  /* 0x80000040253c7220 */ /* 0x080fe40000410000 */
[----:B------:R-:W-:Y:S02]  /*9dd0*/  FADD.FTZ R187, R187, R68 ;  /* 0x00000044bbbb7221 */ /* 0x000fe40000010000 */
[C---:B------:R-:W-:Y:S01]  /*9de0*/  FFMA.FTZ R64, R38.reuse, R64, -R61 ;  /* 0x0000004026407223 */ /* 0x040fe2000001083d */
[----:B------:R-:W-:Y:S01]  /*9df0*/  HFMA2.MMA R61, -RZ, RZ, 0, 0 ;  /* 0x00000000ff3d7435 */ /* 0x000fe200000001ff */
        /* <DEDUP_REMOVED lines=118> */
.L_x_5949:
[----:B------:R-:W-:Y:S05]  /*a560*/  BRA.DIV ~URZ, `(.L_x_5848) ;  /* 0x000086327f007947 */ /* 0x000fea000b800000 */
[----:B------:R-:W2:Y:S04]  /*a570*/  SHFL.DOWN PT, R69, R69, 0x1, 0x1f ;  /* 0x08201f0045457f89 */ /* 0x000ea800000e0000 */
[----:B0-----:R0:W3:Y:S04]  /*a580*/  SHFL.DOWN PT, R231, R68, 0x1, 0x1f ;  /* 0x08201f0044e77f89 */ /* 0x0010e800000e0000 */
[----:B------:R0:W4:Y:S02]  /*a590*/  SHFL.DOWN PT, R66, R70, 0x1, 0x1f ;  /* 0x08201f0046427f89 */ /* 0x00012400000e0000 */
.L_x_5950:
        /* <DEDUP_REMOVED lines=13> */
.L_x_5850:
[----:B------:R-:W-:Y:S05]  /*a670*/  BSYNC B1 ;  /* 0x0000000000017941 */ /* 0x000fea0003800000 */
.L_x_5849:
[----:B------:R-:W-:Y:S01]  /*a680*/  ISETP.GT.U32.AND P0, PT, R230, 0x1d, PT ;  /* 0x0000001de600780c */ /* 0x000fe20003f04070 */
[----:B------:R-:W-:Y:S05]  /*a690*/  BRA.DIV ~URZ, `(.L_x_5851) ;  /* 0x000086527f007947 */ /* 0x000fea000b800000 */
[----:B-1----:R1:W0:Y:S04]  /*a6a0*/  SHFL.DOWN PT, R67, R71, 0x2, 0x1f ;  /* 0x08401f0047437f89 */ /* 0x00222800000e0000 */
[----:B--2---:R1:W2:Y:S04]  /*a6b0*/  SHFL.DOWN PT, R69, R240, 0x2, 0x1f ;  /* 0x08401f00f0457f89 */ /* 0x0042a800000e0000 */
[----:B0-----:R1:W0:Y:S04]  /*a6c0*/  SHFL.DOWN PT, R70, R68, 0x2, 0x1f ;  /* 0x08401f0044467f89 */ /* 0x00122800000e0000 */
[----:B----4-:R1:W4:Y:S02]  /*a6d0*/  SHFL.DOWN PT, R66, R123, 0x2, 0x1f ;  /* 0x08401f007b427f89 */ /* 0x01032400000e0000 */
.L_x_5951:
        /* <DEDUP_REMOVED lines=13> */
.L_x_5853:
[----:B------:R-:W-:Y:S05]  /*a7b0*/  BSYNC B1 ;  /* 0x0000000000017941 */ /* 0x000fea0003800000 */
.L_x_5852:
[----:B------:R-:W-:Y:S01]  /*a7c0*/  ISETP.GT.U32.AND P0, PT, R230, 0x1b, PT ;  /* 0x0000001be600780c */ /* 0x000fe20003f04070 */
[----:B------:R-:W-:Y:S10]  /*a7d0*/  BRA.DIV ~URZ, `(.L_x_5854) ;  /* 0x000086d27f007947 */ /* 0x000ff4000b800000 */
[----:B------:R1:W4:Y:S02]  /*a7e0*/  SHFL.DOWN PT, R67, R71, 0x4, 0x1f ;  /* 0x08801f0047437f89 */ /* 0x00032400000e0000 */
.L_x_5952:
[----:B------:R-:W-:Y:S05]  /*a7f0*/  BRA.DIV ~URZ, `(.L_x_5855) ;  /* 0x000087327f007947 */ /* 0x000fea000b800000 */
[----:B--2---:R2:W1:Y:S04]  /*a800*/  SHFL.DOWN PT, R69, R240, 0x4, 0x1f ;  /* 0x08801f00f0457f89 */ /* 0x00446800000e0000 */
[----:B0-----:R2:W0:Y:S04]  /*a810*/  SHFL.DOWN PT, R70, R68, 0x4, 0x1f ;  /* 0x08801f0044467f89 */ /* 0x00142800000e0000 */
[----:B----4-:R2:W4:Y:S02]  /*a820*/  SHFL.DOWN PT, R66, R123, 0x4, 0x1f ;  /* 0x08801f007b427f89 */ /* 0x01052400000e0000 */
.L_x_5953:
        /* <DEDUP_REMOVED lines=13> */
.L_x_5857:
[----:B------:R-:W-:Y:S05]  /*a900*/  BSYNC B1 ;  /* 0x0000000000017941 */ /* 0x000fea0003800000 */
.L_x_5856:
[----:B------:R-:W-:Y:S01]  /*a910*/  ISETP.GT.U32.AND P0, PT, R230, 0x17, PT ;  /* 0x00000017e600780c */ /* 0x000fe20003f04070 */
[----:B------:R-:W-:Y:S05]  /*a920*/  BRA.DIV ~URZ, `(.L_x_5858) ;  /* 0x000087527f007947 */ /* 0x000fea000b800000 */
[----:B------:R2:W4:Y:S04]  /*a930*/  SHFL.DOWN PT, R67, R71, 0x8, 0x1f ;  /* 0x09001f0047437f89 */ /* 0x00052800000e0000 */
[----:B-1----:R2:W1:Y:S04]  /*a940*/  SHFL.DOWN PT, R69, R240, 0x8, 0x1f ;  /* 0x09001f00f0457f89 */ /* 0x00246800000e0000 */
[----:B0-----:R2:W0:Y:S04]  /*a950*/  SHFL.DOWN PT, R70, R68, 0x8, 0x1f ;  /* 0x09001f0044467f89 */ /* 0x00142800000e0000 */
[----:B----4-:R2:W4:Y:S02]  /*a960*/  SHFL.DOWN PT, R66, R123, 0x8, 0x1f ;  /* 0x09001f007b427f89 */ /* 0x01052400000e0000 */
.L_x_5954:
        /* <DEDUP_REMOVED lines=13> */
.L_x_5860:
[----:B------:R-:W-:Y:S05]  /*aa40*/  BSYNC B1 ;  /* 0x0000000000017941 */ /* 0x000fea0003800000 */
.L_x_5859:
[----:B------:R-:W-:Y:S01]  /*aa50*/  ISETP.GT.U32.AND P0, PT, R230, 0xf, PT ;  /* 0x0000000fe600780c */ /* 0x000fe20003f04070 */
[----:B------:R-:W-:Y:S10]  /*aa60*/  BRA.DIV ~URZ, `(.L_x_5861) ;  /* 0x000087d27f007947 */ /* 0x000ff4000b800000 */
[----:B------:R2:W4:Y:S02]  /*aa70*/  SHFL.DOWN PT, R67, R71, 0x10, 0x1f ;  /* 0x0a001f0047437f89 */ /* 0x00052400000e0000 */
.L_x_5955:
[----:B------:R-:W-:Y:S05]  /*aa80*/  BRA.DIV ~URZ, `(.L_x_5862) ;  /* 0x000088327f007947 */ /* 0x000fea000b800000 */
[----:B-1----:R1:W2:Y:S04]  /*aa90*/  SHFL.DOWN PT, R69, R240, 0x10, 0x1f ;  /* 0x0a001f00f0457f89 */ /* 0x0022a800000e0000 */
[----:B0-----:R1:W0:Y:S04]  /*aaa0*/  SHFL.DOWN PT, R70, R68, 0x10, 0x1f ;  /* 0x0a001f0044467f89 */ /* 0x00122800000e0000 */
[----:B----4-:R1:W4:Y:S02]  /*aab0*/  SHFL.DOWN PT, R66, R123, 0x10, 0x1f ;  /* 0x0a001f007b427f89 */ /* 0x01032400000e0000 */
.L_x_5956:
        /* <DEDUP_REMOVED lines=13> */
.L_x_5864:
[----:B------:R-:W-:Y:S05]  /*ab90*/  BSYNC B1 ;  /* 0x0000000000017941 */ /* 0x000fea0003800000 */
.L_x_5863:
        /* <DEDUP_REMOVED lines=20> */
.L_x_5957:
        /* <DEDUP_REMOVED lines=21> */
.L_x_5867:
[----:B------:R-:W-:Y:S05]  /*ae30*/  BSYNC B1 ;  /* 0x0000000000017941 */ /* 0x000fea0003800000 */
.L_x_5866:
        /* <DEDUP_REMOVED lines=13> */
.L_x_5846:
[----:B0-----:R-:W-:Y:S05]  /*af10*/  BSYNC B0 ;  /* 0x0000000000007941 */ /* 0x001fea0003800000 */
.L_x_5845:
        /* <DEDUP_REMOVED lines=11> */
[CC--:B0-----:R-:W-:Y:S02]  /*afd0*/  FMUL.FTZ R67, R64.reuse, -R111.reuse ;  /* 0x8000006f40437220 */ /* 0x0c1fe40000410000 */
[C---:B------:R-:W-:Y:S02]  /*afe0*/  FMUL.FTZ R111, R65.reuse, -R111 ;  /* 0x8000006f416f7220 */ /* 0x040fe40000410000 */
[-C--:B------:R-:W-:Y:S01]  /*aff0*/  FFMA.FTZ R67, R65, R110.reuse, R67 ;  /* 0x0000006e41437223 */ /* 0x080fe20000010043 */
[----:B------:R-:W-:Y:S01]  /*b000*/  HADD2.F32 R65, -RZ, R105.H0_H0 ;  /* 0x20000069ff417230 */ /* 0x000fe20000004100 */
[----:B------:R-:W-:Y:S01]  /*b010*/  FFMA.FTZ R64, R64, R110, -R111 ;  /* 0x0000006e40407223 */ /* 0x000fe2000001086f */
[----:B------:R-:W-:Y:S01]  /*b020*/  HADD2.F32 R110, -RZ, R113.H0_H0 ;  /* 0x20000071ff6e7230 */ /* 0x000fe20000004100 */
[----:B------:R-:W-:Y:S02]  /*b030*/  FADD.FTZ R67, -R186, R67 ;  /* 0x00000043ba437221 */ /* 0x000fe40000010100 */
[----:B------:R-:W-:-:S02]  /*b040*/  FADD.FTZ R185, R185, R64 ;  /* 0x00000040b9b97221 */ /* 0x000fc40000010000 */
[C---:B------:R-:W-:Y:S02]  /*b050*/  FMUL.FTZ R69, R9.reuse, -R67 ;  /* 0x8000004309457220 */ /* 0x040fe40000410000 */
[-C--:B------:R-:W-:Y:S02]  /*b060*/  FMUL.FTZ R9, R9, -R185.reuse ;  /* 0x800000b909097220 */ /* 0x080fe40000410000 */
[C---:B------:R-:W-:Y:S02]  /*b070*/  FFMA.FTZ R68, R10.reuse, R185, -R69 ;  /* 0x000000b90a447223 */ /* 0x040fe40000010845 */
[-C--:B------:R-:W-:Y:S02]  /*b080*/  FFMA.FTZ R9, R10, R67.reuse, R9 ;  /* 0x000000430a097223 */ /* 0x080fe40000010009 */
[----:B------:R-:W-:Y:S02]  /*b090*/  FMUL.FTZ R10, R65, R80 ;  /* 0x00000050410a7220 */ /* 0x000fe40000410000 */
[----:B------:R-:W-:-:S02]  /*b0a0*/  FMUL.FTZ R64, R154, R67 ;  /* 0x000000439a407220 */ /* 0x000fc40000410000 */
[-C--:B------:R-:W-:Y:S02]  /*b0b0*/  FFMA.FTZ R154, R154, -R10.reuse, R218 ;  /* 0x8000000a9a9a7223 */ /* 0x080fe400000100da */
[----:B-1----:R-:W-:Y:S02]  /*b0c0*/  FFMA.FTZ R60, R153, -R10, R217 ;  /* 0x8000000a993c7223 */ /* 0x002fe400000100d9 */
[----:B------:R-:W-:Y:S02]  /*b0d0*/  FMUL.FTZ R10, R185, UR36 ;  /* 0x00000024b90a7c20 */ /* 0x000fe40008410000 */
[----:B------:R-:W-:Y:S01]  /*b0e0*/  FFMA.FTZ R64, R153, R185, R64 ;  /* 0x000000b999407223 */ /* 0x000fe20000010040 */
[----:B------:R-:W-:Y:S01]  /*b0f0*/  IADD3 R153, R130, 0x540, RZ ;  /* 0x0000054082997810 */ /* 0x000fe20007ffe0ff */
[C---:B------:R-:W-:Y:S02]  /*b100*/  FFMA.FTZ R63, R67.reuse, UR35, -R10 ;  /* 0x00000023433f7c23 */ /* 0x040fe4000801080a */
[----:B------:R-:W-:-:S02]  /*b110*/  FMUL.FTZ R10, R67, UR36 ;  /* 0x00000024430a7c20 */ /* 0x000fc40008410000 */
[----:B------:R-:W-:Y:S02]  /*b120*/  FMUL.FTZ R63, R154, R63 ;  /* 0x0000003f9a3f7220 */ /* 0x000fe40000410000 */
[----:B------:R-:W-:Y:S02]  /*b130*/  FFMA.FTZ R61, R185, UR35, R10 ;  /* 0x00000023b93d7c23 */ /* 0x000fe4000801000a */
[-C--:B------:R-:W-:Y:S02]  /*b140*/  FMUL.FTZ R67, R67, R80.reuse ;  /* 0x0000005043437220 */ /* 0x080fe40000410000 */
[----:B------:R-:W-:Y:S02]  /*b150*/  FFMA.FTZ R61, R60, R61, R63 ;  /* 0x0000003d3c3d7223 */ /* 0x000fe4000001003f */
[----:B------:R-:W-:Y:S02]  /*b160*/  FMUL.FTZ R63, R185, R80 ;  /* 0x00000050b93f7220 */ /* 0x000fe40000410000 */
[----:B------:R-:W-:-:S02]  /*b170*/  FADD.FTZ R184, -R184, R9 ;  /* 0x00000009b8b87221 */ /* 0x000fc40000010100 */
[C---:B------:R-:W-:Y:S02]  /*b180*/  FMUL.FTZ R10, R154.reuse, R67 ;  /* 0x000000439a0a7220 */ /* 0x040fe40000410000 */
[----:B------:R-:W-:Y:S02]  /*b190*/  FMUL.FTZ R9, R154, R63 ;  /* 0x0000003f9a097220 */ /* 0x000fe40000410000 */
[----:B------:R-:W-:Y:S01]  /*b1a0*/  FADD.FTZ R62, R183, R68 ;  /* 0x00000044b73e7221 */ /* 0x000fe20000010000 */
[----:B------:R-:W-:Y:S01]  /*b1b0*/  IADD3 R183, R130, 0x200, RZ ;  /* 0x0000020082b77810 */ /* 0x000fe20007ffe0ff */
[----:B------:R-:W-:Y:S02]  /*b1c0*/  FFMA.FTZ R68, R65, R64, R61 ;  /* 0x0000004041447223 */ /* 0x000fe4000001003d */
[----:B------:R-:W-:Y:S01]  /*b1d0*/  FFMA.FTZ R55, R64, R80, R55 ;  /* 0x0000005040377223 */ /* 0x000fe20000010037 */
[----:B------:R-:W-:Y:S01]  /*b1e0*/  HADD2.F32 R64, -RZ, R106.H0_H0 ;  /* 0x2000006aff407230 */ /* 0x000fe20000004100 */
[----:B------:R-:W-:-:S02]  /*b1f0*/  FMUL.FTZ R61, R11, -R184 ;  /* 0x800000b80b3d7220 */ /* 0x000fc40000410000 */
[C---:B------:R-:W-:Y:S02]  /*b200*/  FFMA.FTZ R10, R60.reuse, R63, R10 ;  /* 0x0000003f3c0a7223 */ /* 0x040fe4000001000a */
[----:B------:R-:W-:Y:S01]  /*b210*/  FFMA.FTZ R9, R60, R67, -R9 ;  /* 0x000000433c097223 */ /* 0x000fe20000010809 */
[----:B------:R-:W-:Y:S01]  /*b220*/  SHF.L.U32 R60, R130, 0x5, RZ ;  /* 0x00000005823c7819 */ /* 0x000fe200000006ff */
[-C--:B------:R-:W-:Y:S02]  /*b230*/  FMUL.FTZ R11, R11, -R62.reuse ;  /* 0x8000003e0b0b7220 */ /* 0x080fe40000410000 */
[----:B------:R-:W-:Y:S01]  /*b240*/  FFMA.FTZ R70, R12, R62, -R61 ;  /* 0x0000003e0c467223 */ /* 0x000fe2000001083d */
[----:B------:R-:W-:Y:S01]  /*b250*/  LEA.HI.SX32 R60, R60, R60, 0x1b ;  /* 0x0000003c3c3c7211 */ /* 0x000fe200078fdaff */
[----:B------:R-:W-:Y:S02]  /*b260*/  FMUL.FTZ R61, R64, R85 ;  /* 0x00000055403d7220 */ /* 0x000fe40000410000 */
[----:B------:R-:W-:-:S02]  /*b270*/  FMUL.FTZ R63, R65, R63 ;  /* 0x0000003f413f7220 */ /* 0x000fc40000410000 */
[-C--:B------:R-:W-:Y:S02]  /*b280*/  FFMA.FTZ R11, R12, R184.reuse, R11 ;  /* 0x000000b80c0b7223 */ /* 0x080fe4000001000b */
[----:B------:R-:W-:Y:S01]  /*b290*/  FMUL.FTZ R67, R65, R67 ;  /* 0x0000004341437220 */ /* 0x000fe20000410000 */
[----:B------:R0:W-:Y:S01]  /*b2a0*/  STS [R60.X4+0x2178], R63 ;  /* 0x0021783f3c007388 */ /* 0x0001e20000004800 */
[C---:B------:R-:W-:Y:S02]  /*b2b0*/  FMUL.FTZ R12, R152.reuse, R184 ;  /* 0x000000b8980c7220 */ /* 0x040fe40000410000 */
[-C--:B------:R-:W-:Y:S01]  /*b2c0*/  FFMA.FTZ R152, R152, -R61.reuse, R216 ;  /* 0x8000003d98987223 */ /* 0x080fe200000100d8 */
[----:B------:R1:W-:Y:S01]  /*b2d0*/  STS [R60.X4+0x217c], R67 ;  /* 0x00217c433c007388 */ /* 0x0003e20000004800 */
[----:B------:R-:W-:Y:S02]  /*b2e0*/  FFMA.FTZ R65, R151, -R61, R215 ;  /* 0x8000003d97417223 */ /* 0x000fe400000100d7 */
[----:B------:R-:W-:-:S02]  /*b2f0*/  FMUL.FTZ R61, R62, UR36 ;  /* 0x000000243e3d7c20 */ /* 0x000fc40008410000 */
[-C--:B------:R-:W-:Y:S02]  /*b300*/  FMUL.FTZ R69, R184, R85.reuse ;  /* 0x00000055b8457220 */ /* 0x080fe40000410000 */
[----:B0-----:R-:W-:Y:S02]  /*b310*/  FADD.FTZ R63, -R182, R11 ;  /* 0x0000000bb63f7221 */ /* 0x001fe40000010100 */
[C---:B------:R-:W-:Y:S02]  /*b320*/  FMUL.FTZ R11, R184.reuse, UR36 ;  /* 0x00000024b80b7c20 */ /* 0x040fe40008410000 */
[----:B------:R-:W-:Y:S02]  /*b330*/  FFMA.FTZ R61, R184, UR35, -R61 ;  /* 0x00000023b83d7c23 */ /* 0x000fe4000801083d */
[----:B-1----:R-:W-:Y:S02]  /*b340*/  FMUL.FTZ R67, R62, R85 ;  /* 0x000000553e437220 */ /* 0x002fe40000410000 */
[----:B------:R-:W-:-:S02]  /*b350*/  FFMA.FTZ R151, R151, R62, R12 ;  /* 0x0000003e97977223 */ /* 0x000fc4000001000c */
[----:B------:R-:W-:Y:S02]  /*b360*/  FFMA.FTZ R12, R62, UR35, R11 ;  /* 0x000000233e0c7c23 */ /* 0x000fe4000801000b */
[C---:B------:R-:W-:Y:S02]  /*b370*/  FMUL.FTZ R62, R152.reuse, R69 ;  /* 0x00000045983e7220 */ /* 0x040fe40000410000 */
[C---:B------:R-:W-:Y:S02]  /*b380*/  FMUL.FTZ R11, R152.reuse, R61 ;  /* 0x0000003d980b7220 */ /* 0x040fe40000410000 */
[-C--:B------:R-:W-:Y:S02]  /*b390*/  FMUL.FTZ R152, R152, R67.reuse ;  /* 0x0000004398987220 */ /* 0x080fe40000410000 */
[C---:B------:R-:W-:Y:S02]  /*b3a0*/  FFMA.FTZ R62, R65.reuse, R67, R62 ;  /* 0x00000043413e7223 */ /* 0x040fe4000001003e */
[----:B------:R-:W-:-:S02]  /*b3b0*/  FFMA.FTZ R61, R65, R69, -R152 ;  /* 0x00000045413d7223 */ /* 0x000fc40000010898 */
[----:B------:R-:W-:Y:S02]  /*b3c0*/  FADD.FTZ R181, R181, R70 ;  /* 0x00000046b5b57221 */ /* 0x000fe40000010000 */
[----:B------:R-:W-:Y:S01]  /*b3d0*/  FFMA.FTZ R65, R65, R12, R11 ;  /* 0x0000000c41417223 */ /* 0x000fe2000001000b */
[----:B------:R-:W-:Y:S01]  /*b3e0*/  HADD2.F32 R11, -RZ, R107.H0_H0 ;  /* 0x2000006bff0b7230 */ /* 0x000fe20000004100 */
[C---:B------:R-:W-:Y:S02]  /*b3f0*/  FMUL.FTZ R12, R13.reuse, -R63 ;  /* 0x8000003f0d0c7220 */ /* 0x040fe40000410000 */
[----:B------:R-:W-:Y:S02]  /*b400*/  FMUL.FTZ R13, R13, -R181 ;  /* 0x800000b50d0d7220 */ /* 0x000fe40000410000 */
[C---:B------:R-:W-:Y:S02]  /*b410*/  FMUL.FTZ R67, R64.reuse, R67 ;  /* 0x0000004340437220 */ /* 0x040fe40000410000 */
[----:B------:R-:W-:-:S02]  /*b420*/  FMUL.FTZ R69, R64, R69 ;  /* 0x0000004540457220 */ /* 0x000fc40000410000 */
[----:B------:R-:W-:Y:S01]  /*b430*/  FFMA.FTZ R70, R64, R151, R65 ;  /* 0x0000009740467223 */ /* 0x000fe20000010041 */
[----:B------:R0:W-:Y:S01]  /*b440*/  STS [R60.X4+0x2170], R67 ;  /* 0x002170433c007388 */ /* 0x0001e20000004800 */
[----:B------:R-:W-:Y:S02]  /*b450*/  FMUL.FTZ R64, R11, R90 ;  /* 0x0000005a0b407220 */ /* 0x000fe40000410000 */
[----:B------:R-:W-:Y:S01]  /*b460*/  FADD.FTZ R91, R68, R91 ;  /* 0x0000005b445b7221 */ /* 0x000fe20000010000 */
[----:B------:R1:W-:Y:S01]  /*b470*/  STS [R60.X4+0x2174], R69 ;  /* 0x002174453c007388 */ /* 0x0003e20000004800 */
[C---:B------:R-:W-:Y:S02]  /*b480*/  FFMA.FTZ R12, R14.reuse, R181, -R12 ;  /* 0x000000b50e0c7223 */ /* 0x040fe4000001080c */
[----:B------:R-:W-:Y:S02]  /*b490*/  FFMA.FTZ R13, R14, R63, R13 ;  /* 0x0000003f0e0d7223 */ /* 0x000fe4000001000d */
[----:B------:R-:W-:-:S02]  /*b4a0*/  FMUL.FTZ R68, R181, UR36 ;  /* 0x00000024b5447c20 */ /* 0x000fc40008410000 */
[C---:B------:R-:W-:Y:S02]  /*b4b0*/  FMUL.FTZ R14, R150.reuse, R63 ;  /* 0x0000003f960e7220 */ /* 0x040fe40000410000 */
[-C--:B------:R-:W-:Y:S02]  /*b4c0*/  FFMA.FTZ R150, R150, -R64.reuse, R214 ;  /* 0x8000004096967223 */ /* 0x080fe400000100d6 */
[----:B------:R-:W-:Y:S02]  /*b4d0*/  FFMA.FTZ R65, R149, -R64, R213 ;  /* 0x8000004095417223 */ /* 0x000fe400000100d5 */
[C---:B------:R-:W-:Y:S02]  /*b4e0*/  FMUL.FTZ R64, R63.reuse, UR36 ;  /* 0x000000243f407c20 */ /* 0x040fe40008410000 */
[C---:B0-----:R-:W-:Y:S02]  /*b4f0*/  FFMA.FTZ R67, R63.reuse, UR35, -R68 ;  /* 0x000000233f437c23 */ /* 0x041fe40008010844 */
[----:B------:R-:W-:-:S02]  /*b500*/  FMUL.FTZ R68, R63, R90 ;  /* 0x0000005a3f447220 */ /* 0x000fc40000410000 */
[----:B------:R-:W-:Y:S02]  /*b510*/  FADD.FTZ R179, R179, R12 ;  /* 0x0000000cb3b37221 */ /* 0x000fe40000010000 */
[C---:B------:R-:W-:Y:S02]  /*b520*/  FFMA.FTZ R12, R181.reuse, UR35, R64 ;  /* 0x00000023b50c7c23 */ /* 0x040fe40008010040 */
[----:B------:R-:W-:Y:S02]  /*b530*/  FMUL.FTZ R64, R181, R90 ;  /* 0x0000005ab5407220 */ /* 0x000fe40000410000 */
[----:B------:R-:W-:Y:S02]  /*b540*/  FADD.FTZ R123, -R180, R13 ;  /* 0x0000000db47b7221 */ /* 0x000fe40000010100 */
[C---:B------:R-:W-:Y:S02]  /*b550*/  FMUL.FTZ R13, R150.reuse, R68 ;  /* 0x00000044960d7220 */ /* 0x040fe40000410000 */
[----:B------:R-:W-:-:S02]  /*b560*/  FMUL.FTZ R67, R150, R67 ;  /* 0x0000004396437220 */ /* 0x000fc40000410000 */
[-C--:B------:R-:W-:Y:S02]  /*b570*/  FMUL.FTZ R63, R150, R64.reuse ;  /* 0x00000040963f7220 */ /* 0x080fe40000410000 */
[-C--:B-1----:R-:W-:Y:S02]  /*b580*/  FMUL.FTZ R69, R11, R64.reuse ;  /* 0x000000400b457220 */ /* 0x082fe40000410000 */
[----:B------:R-:W-:Y:S01]  /*b590*/  FFMA.FTZ R64, R65, R64, R13 ;  /* 0x0000004041407223 */ /* 0x000fe2000001000d */
[----:B------:R-:W-:Y:S01]  /*b5a0*/  HADD2.F32 R13, -RZ, R112.H0_H0 ;  /* 0x20000070ff0d7230 */ /* 0x000fe20000004100 */
[----:B------:R-:W-:Y:S01]  /*b5b0*/  FFMA.FTZ R14, R149, R181, R14 ;  /* 0x000000b5950e7223 */ /* 0x000fe2000001000e */
[----:B------:R0:W-:Y:S01]  /*b5c0*/  STS [R60.X4+0x2168], R69 ;  /* 0x002168453c007388 */ /* 0x0001e20000004800 */
[----:B------:R-:W-:Y:S01]  /*b5d0*/  FFMA.FTZ R67, R65, R12, R67 ;  /* 0x0000000c41437223 */ /* 0x000fe20000010043 */
[C---:B------:R-:W-:Y:S01]  /*b5e0*/  IADD3 R149, R130.reuse, 0x4c0, RZ ;  /* 0x000004c082957810 */ /* 0x040fe20007ffe0ff */
[C---:B------:R-:W-:Y:S01]  /*b5f0*/  FMUL.FTZ R12, R15.reuse, -R123 ;  /* 0x8000007b0f0c7220 */ /* 0x040fe20000410000 */
[----:B------:R-:W-:Y:S01]  /*b600*/  IADD3 R181, R130, 0x7c0, RZ ;  /* 0x000007c082b57810 */ /* 0x000fe20007ffe0ff */
[----:B------:R-:W-:-:S02]  /*b610*/  FMUL.FTZ R15, R15, -R179 ;  /* 0x800000b30f0f7220 */ /* 0x000fc40000410000 */
[C---:B------:R-:W-:Y:S02]  /*b620*/  FMUL.FTZ R71, R11.reuse, R68 ;  /* 0x000000440b477220 */ /* 0x040fe40000410000 */
[----:B------:R-:W-:Y:S02]  /*b630*/  FFMA.FTZ R111, R11, R14, R67 ;  /* 0x0000000e0b6f7223 */ /* 0x000fe40000010043 */
[----:B------:R-:W-:Y:S01]  /*b640*/  FMUL.FTZ R11, R13, R92 ;  /* 0x0000005c0d0b7220 */ /* 0x000fe20000410000 */
[----:B------:R1:W-:Y:S01]  /*b650*/  STS [R60.X4+0x216c], R71 ;  /* 0x00216c473c007388 */ /* 0x0003e20000004800 */
[----:B------:R-:W-:Y:S02]  /*b660*/  FFMA.FTZ R57, R14, R90, R57 ;  /* 0x0000005a0e397223 */ /* 0x000fe40000010039 */
[C---:B------:R-:W-:Y:S02]  /*b670*/  FFMA.FTZ R12, R16.reuse, R179, -R12 ;  /* 0x000000b3100c7223 */ /* 0x040fe4000001080c */
[----:B------:R-:W-:-:S02]  /*b680*/  FFMA.FTZ R15, R16, R123, R15 ;  /* 0x0000007b100f7223 */ /* 0x000fc4000001000f */
[C---:B------:R-:W-:Y:S02]  /*b690*/  FMUL.FTZ R14, R148.reuse, R123 ;  /* 0x0000007b940e7220 */ /* 0x040fe40000410000 */
[----:B------:R-:W-:Y:S02]  /*b6a0*/  FMUL.FTZ R16, R179, UR36 ;  /* 0x00000024b3107c20 */ /* 0x000fe40008410000 */
[-C--:B------:R-:W-:Y:S02]  /*b6b0*/  FFMA.FTZ R148, R148, -R11.reuse, R212 ;  /* 0x8000000b94947223 */ /* 0x080fe400000100d4 */
[----:B------:R-:W-:Y:S02]  /*b6c0*/  FFMA.FTZ R63, R65, R68, -R63 ;  /* 0x00000044413f7223 */ /* 0x000fe4000001083f */
[C---:B------:R-:W-:Y:S02]  /*b6d0*/  FFMA.FTZ R11, R147.reuse, -R11, R211 ;  /* 0x8000000b930b7223 */ /* 0x040fe400000100d3 */
[----:B------:R-:W-:-:S02]  /*b6e0*/  FFMA.FTZ R147, R147, R179, R14 ;  /* 0x000000b393937223 */ /* 0x000fc4000001000e */
[C---:B------:R-:W-:Y:S02]  /*b6f0*/  FFMA.FTZ R65, R123.reuse, UR35, -R16 ;  /* 0x000000237b417c23 */ /* 0x040fe40008010810 */
[CC--:B------:R-:W-:Y:S02]  /*b700*/  FMUL.FTZ R68, R123.reuse, R92.reuse ;  /* 0x0000005c7b447220 */ /* 0x0c0fe40000410000 */
[----:B------:R-:W-:Y:S01]  /*b710*/  FMUL.FTZ R14, R123, UR36 ;  /* 0x000000247b0e7c20 */ /* 0x000fe20008410000 */
[----:B------:R-:W-:Y:S01]  /*b720*/  HADD2.F32 R123, -RZ, R115.H0_H0 ;  /* 0x20000073ff7b7230 */ /* 0x000fe20000004100 */
[----:B------:R-:W-:Y:S02]  /*b730*/  FMUL.FTZ R16, R179, R92 ;  /* 0x0000005cb3107220 */ /* 0x000fe40000410000 */
[----:B------:R-:W-:Y:S02]  /*b740*/  FADD.FTZ R178, -R178, R15 ;  /* 0x0000000fb2b27221 */ /* 0x000fe40000010100 */
[----:B------:R-:W-:-:S02]  /*b750*/  FMUL.FTZ R67, R148, R68 ;  /* 0x0000004494437220 */ /* 0x000fc40000410000 */
[----:B------:R-:W-:Y:S02]  /*b760*/  FMUL.FTZ R15, R148, R65 ;  /* 0x00000041940f7220 */ /* 0x000fe40000410000 */
[----:B------:R-:W-:Y:S01]  /*b770*/  FFMA.FTZ R14, R179, UR35, R14 ;  /* 0x00000023b30e7c23 */ /* 0x000fe2000801000e */
[----:B------:R-:W-:Y:S01]  /*b780*/  IADD3 R179, R130, 0x780, RZ ;  /* 0x0000078082b37810 */ /* 0x000fe20007ffe0ff */
[-C--:B------:R-:W-:Y:S02]  /*b790*/  FMUL.FTZ R148, R148, R16.reuse ;  /* 0x0000001094947220 */ /* 0x080fe40000410000 */
[C---:B------:R-:W-:Y:S02]  /*b7a0*/  FFMA.FTZ R65, R11.reuse, R16, R67 ;  /* 0x000000100b417223 */ /* 0x040fe40000010043 */
[C---:B------:R-:W-:Y:S02]  /*b7b0*/  FFMA.FTZ R67, R11.reuse, R68, -R148 ;  /* 0x000000440b437223 */ /* 0x040fe40000010894 */
[----:B------:R-:W-:-:S02]  /*b7c0*/  FFMA.FTZ R14, R11, R14, R15 ;  /* 0x0000000e0b0e7223 */ /* 0x000fc4000001000f */
[----:B------:R-:W-:Y:S01]  /*b7d0*/  FADD.FTZ R12, R177, R12 ;  /* 0x0000000cb10c7221 */ /* 0x000fe20000010000 */
[----:B------:R-:W-:Y:S01]  /*b7e0*/  IADD3 R177, R130, 0x740, RZ ;  /* 0x0000074082b17810 */ /* 0x000fe20007ffe0ff */
[----:B------:R-:W-:Y:S02]  /*b7f0*/  FMUL.FTZ R11, R17, -R178 ;  /* 0x800000b2110b7220 */ /* 0x000fe40000410000 */
[----:B------:R-:W-:Y:S02]  /*b800*/  FADD.FTZ R89, R70, R89 ;  /* 0x0000005946597221 */ /* 0x000fe40000010000 */
[----:B------:R-:W-:Y:S02]  /*b810*/  FFMA.FTZ R70, R13, R147, R14 ;  /* 0x000000930d467223 */ /* 0x000fe4000001000e */
[----:B------:R-:W-:Y:S02]  /*b820*/  FFMA.FTZ R14, R18, R12, -R11 ;  /* 0x0000000c120e7223 */ /* 0x000fe4000001080b */
[----:B------:R-:W-:-:S02]  /*b830*/  FMUL.FTZ R11, R146, R178 ;  /* 0x000000b2920b7220 */ /* 0x000fc40000410000 */
[C---:B0-----:R-:W-:Y:S02]  /*b840*/  FMUL.FTZ R69, R13.reuse, R16 ;  /* 0x000000100d457220 */ /* 0x041fe40000410000 */
[----:B-1----:R-:W-:Y:S02]  /*b850*/  FMUL.FTZ R71, R13, R68 ;  /* 0x000000440d477220 */ /* 0x002fe40000410000 */
[----:B------:R-:W-:Y:S01]  /*b860*/  FMUL.FTZ R13, R110, R93 ;  /* 0x0000005d6e0d7220 */ /* 0x000fe20000410000 */
[----:B------:R0:W-:Y:S01]  /*b870*/  STS [R60.X4+0x2160], R69 ;  /* 0x002160453c007388 */ /* 0x0001e20000004800 */
[----:B------:R-:W-:Y:S02]  /*b880*/  FMUL.FTZ R15, R12, UR36 ;  /* 0x000000240c0f7c20 */ /* 0x000fe40008410000 */
[-C--:B------:R-:W-:Y:S01]  /*b890*/  FMUL.FTZ R17, R17, -R12.reuse ;  /* 0x8000000c11117220 */ /* 0x080fe20000410000 */
[----:B------:R1:W-:Y:S01]  /*b8a0*/  STS [R60.X4+0x2164], R71 ;  /* 0x002164473c007388 */ /* 0x0003e20000004800 */
[----:B------:R-:W-:-:S02]  /*b8b0*/  FFMA.FTZ R16, R145, R12, R11 ;  /* 0x0000000c91107223 */ /* 0x000fc4000001000b */
[----:B------:R-:W-:Y:S02]  /*b8c0*/  FMUL.FTZ R11, R178, UR36 ;  /* 0x00000024b20b7c20 */ /* 0x000fe40008410000 */
[----:B------:R-:W-:Y:S02]  /*b8d0*/  FFMA.FTZ R146, R146, -R13, R210 ;  /* 0x8000000d92927223 */ /* 0x000fe400000100d2 */
[----:B------:R-:W-:Y:S02]  /*b8e0*/  FFMA.FTZ R15, R178, UR35, -R15 ;  /* 0x00000023b20f7c23 */ /* 0x000fe4000801080f */
[----:B------:R-:W-:Y:S02]  /*b8f0*/  FFMA.FTZ R17, R18, R178, R17 ;  /* 0x000000b212117223 */ /* 0x000fe40000010011 */
[----:B------:R-:W-:Y:S01]  /*b900*/  FADD.FTZ R18, R175, R14 ;  /* 0x0000000eaf127221 */ /* 0x000fe20000010000 */
[----:B------:R-:W-:Y:S01]  /*b910*/  IADD3 R175, R130, 0x700, RZ ;  /* 0x0000070082af7810 */ /* 0x000fe20007ffe0ff */
[----:B0-----:R-:W-:-:S02]  /*b920*/  FMUL.FTZ R69, R178, R93 ;  /* 0x0000005db2457220 */ /* 0x001fc40000410000 */
[C---:B------:R-:W-:Y:S02]  /*b930*/  FFMA.FTZ R14, R12.reuse, UR35, R11 ;  /* 0x000000230c0e7c23 */ /* 0x040fe4000801000b */
[----:B------:R-:W-:Y:S01]  /*b940*/  FFMA.FTZ R13, R145, -R13, R209 ;  /* 0x8000000d910d7223 */ /* 0x000fe200000100d1 */
[----:B------:R-:W-:Y:S01]  /*b950*/  HADD2.F32 R145, -RZ, R114.H0_H0 ;  /* 0x20000072ff917230 */ /* 0x000fe20000004100 */
[----:B------:R-:W-:Y:S02]  /*b960*/  FMUL.FTZ R12, R12, R93 ;  /* 0x0000005d0c0c7220 */ /* 0x000fe40000410000 */
[C---:B------:R-:W-:Y:S02]  /*b970*/  FMUL.FTZ R15, R146.reuse, R15 ;  /* 0x0000000f920f7220 */ /* 0x040fe40000410000 */
[----:B------:R-:W-:Y:S02]  /*b980*/  FMUL.FTZ R68, R146, R69 ;  /* 0x0000004592447220 */ /* 0x000fe40000410000 */
[----:B------:R-:W-:-:S02]  /*b990*/  FADD.FTZ R176, -R176, R17 ;  /* 0x00000011b0b07221 */ /* 0x000fc40000010100 */
[----:B------:R-:W-:Y:S02]  /*b9a0*/  FMUL.FTZ R146, R146, R12 ;  /* 0x0000000c92927220 */ /* 0x000fe40000410000 */
[----:B------:R-:W-:Y:S02]  /*b9b0*/  FFMA.FTZ R15, R13, R14, R15 ;  /* 0x0000000e0d0f7223 */ /* 0x000fe4000001000f */
[----:B------:R-:W-:Y:S02]  /*b9c0*/  FADD.FTZ R88, R111, R88 ;  /* 0x000000586f587221 */ /* 0x000fe40000010000 */
[-C--:B-1----:R-:W-:Y:S02]  /*b9d0*/  FMUL.FTZ R71, R110, R69.reuse ;  /* 0x000000456e477220 */ /* 0x082fe40000410000 */
[C---:B------:R-:W-:Y:S02]  /*b9e0*/  FFMA.FTZ R68, R13.reuse, R12, R68 ;  /* 0x0000000c0d447223 */ /* 0x040fe40000010044 */
[----:B------:R-:W-:Y:S01]  /*b9f0*/  FFMA.FTZ R69, R13, R69, -R146 ;  /* 0x000000450d457223 */ /* 0x000fe20000010892 */
[----:B------:R0:W-:Y:S01]  /*ba00*/  STS [R60.X4+0x215c], R71 ;  /* 0x00215c473c007388 */ /* 0x0001e20000004800 */
[----:B------:R-:W-:-:S02]  /*ba10*/  FMUL.FTZ R11, R19, -R176 ;  /* 0x800000b0130b7220 */ /* 0x000fc40000410000 */
[----:B------:R-:W-:Y:S02]  /*ba20*/  FFMA.FTZ R111, R110, R16, R15 ;  /* 0x000000106e6f7223 */ /* 0x000fe4000001000f */
[----:B------:R-:W-:Y:S02]  /*ba30*/  FMUL.FTZ R13, R145, R94 ;  /* 0x0000005e910d7220 */ /* 0x000fe40000410000 */
[----:B------:R-:W-:Y:S02]  /*ba40*/  FMUL.FTZ R15, R18, UR36 ;  /* 0x00000024120f7c20 */ /* 0x000fe40008410000 */
[----:B------:R-:W-:Y:S02]  /*ba50*/  FMUL.FTZ R19, R19, -R18 ;  /* 0x8000001213137220 */ /* 0x000fe40000410000 */
[----:B------:R-:W-:Y:S02]  /*ba60*/  FMUL.FTZ R17, R110, R12 ;  /* 0x0000000c6e117220 */ /* 0x000fe40000410000 */
[----:B------:R-:W-:-:S02]  /*ba70*/  FFMA.FTZ R12, R20, R18, -R11 ;  /* 0x00000012140c7223 */ /* 0x000fc4000001080b */
[CC--:B------:R-:W-:Y:S01]  /*ba80*/  FMUL.FTZ R14, R144.reuse, R176.reuse ;  /* 0x000000b0900e7220 */ /* 0x0c0fe20000410000 */
[----:B------:R1:W-:Y:S01]  /*ba90*/  STS [R60.X4+0x2158], R17 ;  /* 0x002158113c007388 */ /* 0x0003e20000004800 */
[----:B------:R-:W-:Y:S02]  /*baa0*/  FFMA.FTZ R144, R144, -R13, R208 ;  /* 0x8000000d90907223 */ /* 0x000fe400000100d0 */
[C---:B------:R-:W-:Y:S02]  /*bab0*/  FMUL.FTZ R11, R176.reuse, UR36 ;  /* 0x00000024b00b7c20 */ /* 0x040fe40008410000 */
[----:B------:R-:W-:Y:S02]  /*bac0*/  FFMA.FTZ R15, R176, UR35, -R15 ;  /* 0x00000023b00f7c23 */ /* 0x000fe4000801080f */
[----:B------:R-:W-:Y:S02]  /*bad0*/  FADD.FTZ R87, R70, R87 ;  /* 0x0000005746577221 */ /* 0x000fe40000010000 */
[----:B------:R-:W-:-:S02]  /*bae0*/  FFMA.FTZ R19, R20, R176, R19 ;  /* 0x000000b014137223 */ /* 0x000fc40000010013 */
[----:B------:R-:W-:Y:S02]  /*baf0*/  FFMA.FTZ R59, R16, R93, R59 ;  /* 0x0000005d103b7223 */ /* 0x000fe4000001003b */
[-C--:B------:R-:W-:Y:S02]  /*bb00*/  FMUL.FTZ R70, R176, R94.reuse ;  /* 0x0000005eb0467220 */ /* 0x080fe40000410000 */
[----:B------:R-:W-:Y:S01]  /*bb10*/  FADD.FTZ R16, R173, R12 ;  /* 0x0000000cad107221 */ /* 0x000fe20000010000 */
[----:B------:R-:W-:Y:S01]  /*bb20*/  IADD3 R173, R130, 0x6c0, RZ ;  /* 0x000006c082ad7810 */ /* 0x000fe20007ffe0ff */
[C---:B0-----:R-:W-:Y:S02]  /*bb30*/  FMUL.FTZ R71, R18.reuse, R94 ;  /* 0x0000005e12477220 */ /* 0x041fe40000410000 */
[----:B------:R-:W-:Y:S02]  /*bb40*/  FFMA.FTZ R13, R143, -R13, R207 ;  /* 0x8000000d8f0d7223 */ /* 0x000fe400000100cf */
[----:B------:R-:W-:-:S02]  /*bb50*/  FFMA.FTZ R12, R18, UR35, R11 ;  /* 0x00000023120c7c23 */ /* 0x000fc4000801000b */
[----:B------:R-:W-:Y:S02]  /*bb60*/  FMUL.FTZ R15, R144, R15 ;  /* 0x0000000f900f7220 */ /* 0x000fe40000410000 */
[----:B------:R-:W-:Y:S02]  /*bb70*/  FFMA.FTZ R143, R143, R18, R14 ;  /* 0x000000128f8f7223 */ /* 0x000fe4000001000e */
[----:B------:R-:W-:Y:S02]  /*bb80*/  FADD.FTZ R110, -R174, R19 ;  /* 0x00000013ae6e7221 */ /* 0x000fe40000010100 */
[C---:B------:R-:W-:Y:S02]  /*bb90*/  FMUL.FTZ R14, R144.reuse, R70 ;  /* 0x00000046900e7220 */ /* 0x040fe40000410000 */
[----:B------:R-:W-:Y:S02]  /*bba0*/  FMUL.FTZ R144, R144, R71 ;  /* 0x0000004790907220 */ /* 0x000fe40000410000 */
[----:B------:R-:W-:-:S02]  /*bbb0*/  FFMA.FTZ R12, R13, R12, R15 ;  /* 0x0000000c0d0c7223 */ /* 0x000fc4000001000f */
[----:B------:R-:W-:Y:S02]  /*bbc0*/  FMUL.FTZ R11, R21, -R110 ;  /* 0x8000006e150b7220 */ /* 0x000fe40000410000 */
[CC--:B-1----:R-:W-:Y:S02]  /*bbd0*/  FMUL.FTZ R17, R145.reuse, R71.reuse ;  /* 0x0000004791117220 */ /* 0x0c2fe40000410000 */
[-C--:B------:R-:W-:Y:S02]  /*bbe0*/  FMUL.FTZ R19, R145, R70.reuse ;  /* 0x0000004691137220 */ /* 0x080fe40000410000 */
[C---:B------:R-:W-:Y:S01]  /*bbf0*/  FFMA.FTZ R71, R13.reuse, R71, R14 ;  /* 0x000000470d477223 */ /* 0x040fe2000001000e */
[----:B------:R0:W-:Y:S01]  /*bc00*/  STS [R60.X4+0x2150], R17 ;  /* 0x002150113c007388 */ /* 0x0001e20000004800 */
[----:B------:R-:W-:Y:S02]  /*bc10*/  FFMA.FTZ R70, R13, R70, -R144 ;  /* 0x000000460d467223 */ /* 0x000fe40000010890 */
[----:B------:R-:W-:Y:S01]  /*bc20*/  FFMA.FTZ R72, R143, R94, R72 ;  /* 0x0000005e8f487223 */ /* 0x000fe20000010048 */
[----:B------:R-:W-:Y:S01]  /*bc30*/  STS [R60.X4+0x2154], R19 ;  /* 0x002154133c007388 */ /* 0x000fe20000004800 */
[----:B------:R-:W-:Y:S01]  /*bc40*/  FFMA.FTZ R143, R145, R143, R12 ;  /* 0x0000008f918f7223 */ /* 0x000fe2000001000c */
[----:B------:R-:W-:Y:S01]  /*bc50*/  IADD3 R145, R130, 0x440, RZ ;  /* 0x0000044082917810 */ /* 0x000fe20007ffe0ff */
[----:B------:R-:W-:-:S02]  /*bc60*/  FMUL.FTZ R13, R123, R95 ;  /* 0x0000005f7b0d7220 */ /* 0x000fc40000410000 */
[----:B------:R-:W-:Y:S02]  /*bc70*/  FFMA.FTZ R12, R22, R16, -R11 ;  /* 0x00000010160c7223 */ /* 0x000fe4000001080b */
[C---:B------:R-:W-:Y:S02]  /*bc80*/  FMUL.FTZ R11, R141.reuse, R110 ;  /* 0x0000006e8d0b7220 */ /* 0x040fe40000410000 */
[-C--:B------:R-:W-:Y:S02]  /*bc90*/  FFMA.FTZ R141, R141, -R13.reuse, R205 ;  /* 0x8000000d8d8d7223 */ /* 0x080fe400000100cd */
[----:B------:R-:W-:Y:S02]  /*bca0*/  FFMA.FTZ R13, R142, -R13, R206 ;  /* 0x8000000d8e0d7223 */ /* 0x000fe400000100ce */
[----:B------:R-:W-:Y:S02]  /*bcb0*/  FMUL.FTZ R21, R21, -R16 ;  /* 0x8000001015157220 */ /* 0x000fe40000410000 */
[----:B------:R-:W-:-:S02]  /*bcc0*/  FMUL.FTZ R14, R16, UR36 ;  /* 0x00000024100e7c20 */ /* 0x000fc40008410000 */
[----:B------:R-:W-:Y:S02]  /*bcd0*/  FFMA.FTZ R142, R142, R16, R11 ;  /* 0x000000108e8e7223 */ /* 0x000fe4000001000b */
[----:B------:R-:W-:Y:S02]  /*bce0*/  FMUL.FTZ R11, R110, UR36 ;  /* 0x000000246e0b7c20 */ /* 0x000fe40008410000 */
[----:B------:R-:W-:Y:S02]  /*bcf0*/  FFMA.FTZ R21, R22, R110, R21 ;  /* 0x0000006e16157223 */ /* 0x000fe40000010015 */
[----:B------:R-:W-:Y:S01]  /*bd00*/  FADD.FTZ R18, R171, R12 ;  /* 0x0000000cab127221 */ /* 0x000fe20000010000 */
[----:B------:R-:W-:Y:S01]  /*bd10*/  IADD3 R171, R130, 0x680, RZ ;  /* 0x0000068082ab7810 */ /* 0x000fe20007ffe0ff */
[C---:B------:R-:W-:Y:S02]  /*bd20*/  FFMA.FTZ R14, R110.reuse, UR35, -R14 ;  /* 0x000000236e0e7c23 */ /* 0x040fe4000801080e */
[----:B------:R-:W-:-:S02]  /*bd30*/  FMUL.FTZ R110, R110, R95 ;  /* 0x0000005f6e6e7220 */ /* 0x000fc40000410000 */
[C---:B------:R-:W-:Y:S02]  /*bd40*/  FFMA.FTZ R12, R16.reuse, UR35, R11 ;  /* 0x00000023100c7c23 */ /* 0x040fe4000801000b */
[----:B------:R-:W-:Y:S02]  /*bd50*/  FMUL.FTZ R16, R16, R95 ;  /* 0x0000005f10107220 */ /* 0x000fe40000410000 */
[----:B------:R-:W-:Y:S02]  /*bd60*/  FADD.FTZ R86, R111, R86 ;  /* 0x000000566f567221 */ /* 0x000fe40000010000 */
[C---:B------:R-:W-:Y:S02]  /*bd70*/  FMUL.FTZ R111, R141.reuse, R110 ;  /* 0x0000006e8d6f7220 */ /* 0x040fe40000410000 */
[C---:B------:R-:W-:Y:S02]  /*bd80*/  FMUL.FTZ R14, R141.reuse, R14 ;  /* 0x0000000e8d0e7220 */ /* 0x040fe40000410000 */
[----:B------:R-:W-:-:S02]  /*bd90*/  FMUL.FTZ R141, R141, R16 ;  /* 0x000000108d8d7220 */ /* 0x000fc40000410000 */
[----:B------:R-:W-:Y:S02]  /*bda0*/  FADD.FTZ R172, -R172, R21 ;  /* 0x00000015acac7221 */ /* 0x000fe40000010100 */
[----:B0-----:R-:W-:Y:S02]  /*bdb0*/  FMUL.FTZ R17, R123, R110 ;  /* 0x0000006e7b117220 */ /* 0x001fe40000410000 */
[C---:B------:R-:W-:Y:S02]  /*bdc0*/  FFMA.FTZ R111, R13.reuse, R16, R111 ;  /* 0x000000100d6f7223 */ /* 0x040fe4000001006f */
[C---:B------:R-:W-:Y:S01]  /*bdd0*/  FFMA.FTZ R110, R13.reuse, R110, -R141 ;  /* 0x0000006e0d6e7223 */ /* 0x040fe2000001088d */
[----:B------:R-:W-:Y:S01]  /*bde0*/  HADD2.F32 R141, -RZ, R116.H0_H0 ;  /* 0x20000074ff8d7230 */ /* 0x000fe20000004100 */
[----:B------:R-:W-:Y:S01]  /*bdf0*/  FFMA.FTZ R13, R13, R12, R14 ;  /* 0x0000000c0d0d7223 */ /* 0x000fe2000001000e */
[----:B------:R-:W-:Y:S01]  /*be00*/  STS [R60.X4+0x214c], R17 ;  /* 0x00214c113c007388 */ /* 0x000fe20000004800 */
[----:B------:R-:W-:-:S02]  /*be10*/  FMUL.FTZ R15, R123, R16 ;  /* 0x000000107b0f7220 */ /* 0x000fc40000410000 */
[----:B------:R-:W-:Y:S02]  /*be20*/  FMUL.FTZ R11, R23, -R172 ;  /* 0x800000ac170b7220 */ /* 0x000fe40000410000 */
[----:B------:R-:W-:Y:S01]  /*be30*/  FFMA.FTZ R219, R142, R95, R219 ;  /* 0x0000005f8edb7223 */ /* 0x000fe200000100db */
[----:B------:R0:W-:Y:S01]  /*be40*/  STS [R60.X4+0x2148], R15 ;  /* 0x0021480f3c007388 */ /* 0x0001e20000004800 */
[----:B------:R-:W-:Y:S01]  /*be50*/  FFMA.FTZ R142, R123, R142, R13 ;  /* 0x0000008e7b8e7223 */ /* 0x000fe2000001000d */
[----:B------:R-:W-:Y:S01]  /*be60*/  HADD2.F32 R123, -RZ, R117.H0_H0 ;  /* 0x20000075ff7b7230 */ /* 0x000fe20000004100 */
[----:B------:R-:W-:Y:S02]  /*be70*/  FMUL.FTZ R13, R141, R96 ;  /* 0x000000608d0d7220 */ /* 0x000fe40000410000 */
[----:B------:R-:W-:Y:S02]  /*be80*/  FFMA.FTZ R12, R24, R18, -R11 ;  /* 0x00000012180c7223 */ /* 0x000fe4000001080b */
[----:B------:R-:W-:-:S02]  /*be90*/  FMUL.FTZ R11, R139, R172 ;  /* 0x000000ac8b0b7220 */ /* 0x000fc40000410000 */
[-C--:B------:R-:W-:Y:S02]  /*bea0*/  FMUL.FTZ R23, R23, -R18.reuse ;  /* 0x8000001217177220 */ /* 0x080fe40000410000 */
[----:B0-----:R-:W-:Y:S02]  /*beb0*/  FMUL.FTZ R15, R18, UR36 ;  /* 0x00000024120f7c20 */ /* 0x001fe40008410000 */
[-C--:B------:R-:W-:Y:S02]  /*bec0*/  FFMA.FTZ R139, R139, -R13.reuse, R203 ;  /* 0x8000000d8b8b7223 */ /* 0x080fe400000100cb */
[C---:B------:R-:W-:Y:S02]  /*bed0*/  FFMA.FTZ R14, R140.reuse, -R13, R204 ;  /* 0x8000000d8c0e7223 */ /* 0x040fe400000100cc */
[----:B------:R-:W-:Y:S02]  /*bee0*/  FFMA.FTZ R13, R140, R18, R11 ;  /* 0x000000128c0d7223 */ /* 0x000fe4000001000b */
[----:B------:R-:W-:Y:S01]  /*bef0*/  FADD.FTZ R16, R169, R12 ;  /* 0x0000000ca9107221 */ /* 0x000fe20000010000 */
[----:B------:R-:W-:Y:S01]  /*bf00*/  IADD3 R169, R130, 0x640, RZ ;  /* 0x0000064082a97810 */ /* 0x000fe20007ffe0ff */
[----:B------:R-:W-:-:S02]  /*bf10*/  FMUL.FTZ R11, R172, UR36 ;  /* 0x00000024ac0b7c20 */ /* 0x000fc40008410000 */
[----:B------:R-:W-:Y:S02]  /*bf20*/  FFMA.FTZ R12, R172, UR35, -R15 ;  /* 0x00000023ac0c7c23 */ /* 0x000fe4000801080f */
[----:B------:R-:W-:Y:S02]  /*bf30*/  FFMA.FTZ R23, R24, R172, R23 ;  /* 0x000000ac18177223 */ /* 0x000fe40000010017 */
[----:B------:R-:W-:Y:S02]  /*bf40*/  FMUL.FTZ R15, R172, R96 ;  /* 0x00000060ac0f7220 */ /* 0x000fe40000410000 */
[C---:B------:R-:W-:Y:S02]  /*bf50*/  FFMA.FTZ R11, R18.reuse, UR35, R11 ;  /* 0x00000023120b7c23 */ /* 0x040fe4000801000b */
[----:B------:R-:W-:Y:S02]  /*bf60*/  FMUL.FTZ R12, R139, R12 ;  /* 0x0000000c8b0c7220 */ /* 0x000fe40000410000 */
[----:B------:R-:W-:-:S02]  /*bf70*/  FMUL.FTZ R24, R18, R96 ;  /* 0x0000006012187220 */ /* 0x000fc40000410000 */
[----:B------:R-:W-:Y:S02]  /*bf80*/  FADD.FTZ R18, -R170, R23 ;  /* 0x00000017aa127221 */ /* 0x000fe40000010100 */
[C---:B------:R-:W-:Y:S02]  /*bf90*/  FMUL.FTZ R17, R139.reuse, R15 ;  /* 0x0000000f8b117220 */ /* 0x040fe40000410000 */
[----:B------:R-:W-:Y:S02]  /*bfa0*/  FFMA.FTZ R12, R14, R11, R12 ;  /* 0x0000000b0e0c7223 */ /* 0x000fe4000001000c */
[-C--:B------:R-:W-:Y:S02]  /*bfb0*/  FMUL.FTZ R23, R139, R24.reuse ;  /* 0x000000188b177220 */ /* 0x080fe40000410000 */
[----:B------:R-:W-:Y:S02]  /*bfc0*/  FMUL.FTZ R19, R141, R24 ;  /* 0x000000188d137220 */ /* 0x000fe40000410000 */
[----:B------:R-:W-:-:S02]  /*bfd0*/  FMUL.FTZ R11, R25, -R18 ;  /* 0x80000012190b7220 */ /* 0x000fc40000410000 */
[----:B------:R-:W-:Y:S01]  /*bfe0*/  FFMA.FTZ R24, R14, R24, R17 ;  /* 0x000000180e187223 */ /* 0x000fe20000010011 */
[----:B------:R-:W-:Y:S01]  /*bff0*/  STS [R60.X4+0x2140], R19 ;  /* 0x002140133c007388 */ /* 0x000fe20000004800 */
[----:B------:R-:W-:Y:S02]  /*c000*/  FFMA.FTZ R220, R13, R96, R220 ;  /* 0x000000600ddc7223 */ /* 0x000fe400000100dc */
[----:B------:R-:W-:Y:S02]  /*c010*/  FFMA.FTZ R17, R141, R13, R12 ;  /* 0x0000000d8d117223 */ /* 0x000fe4000001000c */
[----:B------:R-:W-:Y:S02]  /*c020*/  FMUL.FTZ R13, R123, R97 ;  /* 0x000000617b0d7220 */ /* 0x000fe40000410000 */
[----:B------:R-:W-:Y:S02]  /*c030*/  FFMA.FTZ R12, R26, R16, -R11 ;  /* 0x000000101a0c7223 */ /* 0x000fe4000001080b */
[----:B------:R-:W-:-:S02]  /*c040*/  FMUL.FTZ R11, R137, R18 ;  /* 0x00000012890b7220 */ /* 0x000fc40000410000 */
[-C--:B------:R-:W-:Y:S02]  /*c050*/  FMUL.FTZ R25, R25, -R16.reuse ;  /* 0x8000001019197220 */ /* 0x080fe40000410000 */
[-C--:B------:R-:W-:Y:S02]  /*c060*/  FFMA.FTZ R137, R137, -R13.reuse, R201 ;  /* 0x8000000d89897223 */ /* 0x080fe400000100c9 */
[----:B------:R-:W-:Y:S02]  /*c070*/  FFMA.FTZ R13, R138, -R13, R202 ;  /* 0x8000000d8a0d7223 */ /* 0x000fe400000100ca */
[----:B------:R-:W-:Y:S02]  /*c080*/  FFMA.FTZ R23, R14, R15, -R23 ;  /* 0x0000000f0e177223 */ /* 0x000fe40000010817 */
[----:B------:R-:W-:Y:S02]  /*c090*/  FFMA.FTZ R138, R138, R16, R11 ;  /* 0x000000108a8a7223 */ /* 0x000fe4000001000b */
[----:B------:R-:W-:-:S02]  /*c0a0*/  FFMA.FTZ R25, R26, R18, R25 ;  /* 0x000000121a197223 */ /* 0x000fc40000010019 */
[----:B------:R-:W-:Y:S02]  /*c0b0*/  FMUL.FTZ R14, R16, UR36 ;  /* 0x00000024100e7c20 */ /* 0x000fe40008410000 */
[----:B------:R-:W-:Y:S02]  /*c0c0*/  FMUL.FTZ R11, R18, UR36 ;  /* 0x00000024120b7c20 */ /* 0x000fe40008410000 */
[----:B------:R-:W-:Y:S01]  /*c0d0*/  FADD.FTZ R20, R167, R12 ;  /* 0x0000000ca7147221 */ /* 0x000fe20000010000 */
[----:B------:R-:W-:Y:S01]  /*c0e0*/  IADD3 R167, R130, 0x600, RZ ;  /* 0x0000060082a77810 */ /* 0x000fe20007ffe0ff */
[----:B------:R-:W-:Y:S02]  /*c0f0*/  FFMA.FTZ R14, R18, UR35, -R14 ;  /* 0x00000023120e7c23 */ /* 0x000fe4000801080e */
[----:B------:R-:W-:Y:S02]  /*c100*/  FFMA.FTZ R12, R16, UR35, R11 ;  /* 0x00000023100c7c23 */ /* 0x000fe4000801000b */
[----:B------:R-:W-:-:S02]  /*c110*/  FADD.FTZ R168, -R168, R25 ;  /* 0x00000019a8a87221 */ /* 0x000fc40000010100 */
[----:B------:R-:W-:Y:S02]  /*c120*/  FMUL.FTZ R21, R141, R15 ;  /* 0x0000000f8d157220 */ /* 0x000fe40000410000 */
[-C--:B------:R-:W-:Y:S02]  /*c130*/  FMUL.FTZ R18, R18, R97.reuse ;  /* 0x0000006112127220 */ /* 0x080fe40000410000 */
[----:B------:R-:W-:Y:S01]  /*c140*/  FMUL.FTZ R16, R16, R97 ;  /* 0x0000006110107220 */ /* 0x000fe20000410000 */
[----:B------:R0:W-:Y:S01]  /*c150*/  STS [R60.X4+0x2144], R21 ;  /* 0x002144153c007388 */ /* 0x0001e20000004800 */
[----:B------:R-:W-:Y:S02]  /*c160*/  FMUL.FTZ R11, R27, -R168 ;  /* 0x800000a81b0b7220 */ /* 0x000fe40000410000 */
[C---:B------:R-:W-:Y:S02]  /*c170*/  FMUL.FTZ R25, R137.reuse, R18 ;  /* 0x0000001289197220 */ /* 0x040fe40000410000 */
[----:B------:R-:W-:-:S02]  /*c180*/  FMUL.FTZ R26, R137, R16 ;  /* 0x00000010891a7220 */ /* 0x000fc40000410000 */
[----:B------:R-:W-:Y:S02]  /*c190*/  FMUL.FTZ R27, R27, -R20 ;  /* 0x800000141b1b7220 */ /* 0x000fe40000410000 */
[----:B------:R-:W-:Y:S01]  /*c1a0*/  FMUL.FTZ R14, R137, R14 ;  /* 0x0000000e890e7220 */ /* 0x000fe20000410000 */
[----:B0-----:R-:W-:Y:S01]  /*c1b0*/  HADD2.F32 R21, -RZ, R118.H0_H0 ;  /* 0x20000076ff157230 */ /* 0x001fe20000004100 */
[C---:B------:R-:W-:Y:S02]  /*c1c0*/  FFMA.FTZ R25, R13.reuse, R16, R25 ;  /* 0x000000100d197223 */ /* 0x040fe40000010019 */
[C---:B------:R-:W-:Y:S02]  /*c1d0*/  FFMA.FTZ R26, R13.reuse, R18, -R26 ;  /* 0x000000120d1a7223 */ /* 0x040fe4000001081a */
[----:B------:R-:W-:Y:S02]  /*c1e0*/  FFMA.FTZ R27, R28, R168, R27 ;  /* 0x000000a81c1b7223 */ /* 0x000fe4000001001b */
[----:B------:R-:W-:-:S02]  /*c1f0*/  FFMA.FTZ R13, R13, R12, R14 ;  /* 0x0000000c0d0d7223 */ /* 0x000fc4000001000e */
[----:B------:R-:W-:Y:S02]  /*c200*/  FFMA.FTZ R12, R28, R20, -R11 ;  /* 0x000000141c0c7223 */ /* 0x000fe4000001080b */
[----:B------:R-:W-:Y:S02]  /*c210*/  FMUL.FTZ R11, R21, R98 ;  /* 0x00000062150b7220 */ /* 0x000fe40000410000 */
[----:B------:R-:W-:Y:S02]  /*c220*/  FADD.FTZ R166, -R166, R27 ;  /* 0x0000001ba6a67221 */ /* 0x000fe40000010100 */
[----:B------:R-:W-:Y:S02]  /*c230*/  FFMA.FTZ R221, R138, R97, R221 ;  /* 0x000000618add7223 */ /* 0x000fe400000100dd */
[----:B------:R-:W-:Y:S02]  /*c240*/  FFMA.FTZ R138, R123, R138, R13 ;  /* 0x0000008a7b8a7223 */ /* 0x000fe4000001000d */
[----:B------:R-:W-:-:S02]  /*c250*/  FFMA.FTZ R14, R136, -R11, R200 ;  /* 0x8000000b880e7223 */ /* 0x000fc400000100c8 */
[----:B------:R-:W-:Y:S02]  /*c260*/  FFMA.FTZ R13, R135, -R11, R199 ;  /* 0x8000000b870d7223 */ /* 0x000fe400000100c7 */
[----:B------:R-:W-:Y:S02]  /*c270*/  FADD.FTZ R165, R165, R12 ;  /* 0x0000000ca5a57221 */ /* 0x000fe40000010000 */
[C---:B------:R-:W-:Y:S02]  /*c280*/  FMUL.FTZ R11, R29.reuse, -R166 ;  /* 0x800000a61d0b7220 */ /* 0x040fe40000410000 */
[-C--:B------:R-:W-:Y:S02]  /*c290*/  FMUL.FTZ R29, R29, -R165.reuse ;  /* 0x800000a51d1d7220 */ /* 0x080fe40000410000 */
[----:B------:R-:W-:Y:S02]  /*c2a0*/  FFMA.FTZ R12, R30, R165, -R11 ;  /* 0x000000a51e0c7223 */ /* 0x000fe4000001080b */
[----:B------:R-:W-:-:S02]  /*c2b0*/  FMUL.FTZ R15, R123, R16 ;  /* 0x000000107b0f7220 */ /* 0x000fc40000410000 */
[C---:B------:R-:W-:Y:S02]  /*c2c0*/  FMUL.FTZ R11, R168.reuse, UR36 ;  /* 0x00000024a80b7c20 */ /* 0x040fe40008410000 */
[----:B------:R-:W-:Y:S01]  /*c2d0*/  FMUL.FTZ R16, R168, R98 ;  /* 0x00000062a8107220 */ /* 0x000fe20000410000 */
[----:B------:R-:W-:Y:S01]  /*c2e0*/  STS [R60.X4+0x2138], R15 ;  /* 0x0021380f3c007388 */ /* 0x000fe20000004800 */
[----:B------:R-:W-:Y:S02]  /*c2f0*/  FADD.FTZ R82, R17, R82 ;  /* 0x0000005211527221 */ /* 0x000fe40000010000 */
[----:B------:R-:W-:Y:S02]  /*c300*/  FMUL.FTZ R17, R123, R18 ;  /* 0x000000127b117220 */ /* 0x000fe40000410000 */
[----:B------:R-:W-:Y:S02]  /*c310*/  FFMA.FTZ R29, R30, R166, R29 ;  /* 0x000000a61e1d7223 */ /* 0x000fe4000001001d */
[----:B------:R-:W-:Y:S01]  /*c320*/  FADD.FTZ R163, R163, R12 ;  /* 0x0000000ca3a37221 */ /* 0x000fe20000010000 */
[----:B------:R0:W-:Y:S01]  /*c330*/  STS [R60.X4+0x213c], R17 ;  /* 0x00213c113c007388 */ /* 0x0001e20000004800 */
[----:B------:R-:W-:-:S02]  /*c340*/  FFMA.FTZ R12, R20, UR35, R11 ;  /* 0x00000023140c7c23 */ /* 0x000fc4000801000b */
[----:B------:R-:W-:Y:S02]  /*c350*/  FMUL.FTZ R11, R20, R98 ;  /* 0x00000062140b7220 */ /* 0x000fe40000410000 */
[----:B------:R-:W-:Y:S02]  /*c360*/  FMUL.FTZ R18, R14, R16 ;  /* 0x000000100e127220 */ /* 0x000fe40000410000 */
[----:B------:R-:W-:Y:S02]  /*c370*/  FADD.FTZ R29, -R164, R29 ;  /* 0x0000001da41d7221 */ /* 0x000fe40000010100 */
[-C--:B------:R-:W-:Y:S02]  /*c380*/  FMUL.FTZ R28, R14, R11.reuse ;  /* 0x0000000b0e1c7220 */ /* 0x080fe40000410000 */
[-C--:B------:R-:W-:Y:S02]  /*c390*/  FFMA.FTZ R27, R13, R11.reuse, R18 ;  /* 0x0000000b0d1b7223 */ /* 0x080fe40000010012 */
[----:B0-----:R-:W-:-:S02]  /*c3a0*/  FMUL.FTZ R17, R21, R11 ;  /* 0x0000000b15117220 */ /* 0x001fc40000410000 */
[C---:B------:R-:W-:Y:S02]  /*c3b0*/  FMUL.FTZ R11, R31.reuse, -R163 ;  /* 0x800000a31f0b7220 */ /* 0x040fe40000410000 */
[-C--:B------:R-:W-:Y:S01]  /*c3c0*/  FMUL.FTZ R31, R31, -R29.reuse ;  /* 0x8000001d1f1f7220 */ /* 0x080fe20000410000 */
[----:B------:R-:W-:Y:S01]  /*c3d0*/  STS [R60.X4+0x2130], R17 ;  /* 0x002130113c007388 */ /* 0x000fe20000004800 */
[----:B------:R-:W-:Y:S02]  /*c3e0*/  FFMA.FTZ R11, R32, R29, R11 ;  /* 0x0000001d200b7223 */ /* 0x000fe4000001000b */
[----:B------:R-:W-:Y:S02]  /*c3f0*/  FMUL.FTZ R15, R20, UR36 ;  /* 0x00000024140f7c20 */ /* 0x000fe40008410000 */
[----:B------:R-:W-:Y:S02]  /*c400*/  FFMA.FTZ R32, R32, R163, -R31 ;  /* 0x000000a320207223 */ /* 0x000fe4000001081f */
[----:B------:R-:W-:-:S02]  /*c410*/  FADD.FTZ R22, -R162, R11 ;  /* 0x0000000ba2167221 */ /* 0x000fc40000010100 */
[----:B------:R-:W-:Y:S02]  /*c420*/  FFMA.FTZ R15, R168, UR35, -R15 ;  /* 0x00000023a80f7c23 */ /* 0x000fe4000801080f */
[----:B------:R-:W-:Y:S02]  /*c430*/  FADD.FTZ R161, R161, R32 ;  /* 0x00000020a1a17221 */ /* 0x000fe40000010000 */
[C---:B------:R-:W-:Y:S02]  /*c440*/  FMUL.FTZ R11, R33.reuse, -R22 ;  /* 0x80000016210b7220 */ /* 0x040fe40000410000 */
[----:B------:R-:W-:Y:S01]  /*c450*/  FMUL.FTZ R15, R14, R15 ;  /* 0x0000000f0e0f7220 */ /* 0x000fe20000410000 */
[----:B------:R-:W-:Y:S01]  /*c460*/  HADD2.F32 R14, -RZ, R119.H0_H0 ;  /* 0x20000077ff0e7230 */ /* 0x000fe20000004100 */
[----:B------:R-:W-:Y:S02]  /*c470*/  FMUL.FTZ R33, R33, -R161 ;  /* 0x800000a121217220 */ /* 0x000fe40000410000 */
[----:B------:R-:W-:-:S02]  /*c480*/  FMUL.FTZ R136, R136, R168 ;  /* 0x000000a888887220 */ /* 0x000fc40000410000 */
[-C--:B------:R-:W-:Y:S02]  /*c490*/  FFMA.FTZ R28, R13, R16.reuse, -R28 ;  /* 0x000000100d1c7223 */ /* 0x080fe4000001081c */
[----:B------:R-:W-:Y:S02]  /*c4a0*/  FMUL.FTZ R19, R21, R16 ;  /* 0x0000001015137220 */ /* 0x000fe40000410000 */
[----:B------:R-:W-:Y:S02]  /*c4b0*/  FFMA.FTZ R16, R13, R12, R15 ;  /* 0x0000000c0d107223 */ /* 0x000fe4000001000f */
[C---:B------:R-:W-:Y:S01]  /*c4c0*/  FFMA.FTZ R33, R34.reuse, R22, R33 ;  /* 0x0000001622217223 */ /* 0x040fe20000010021 */
[----:B------:R0:W-:Y:S01]  /*c4d0*/  STS [R60.X4+0x2134], R19 ;  /* 0x002134133c007388 */ /* 0x0001e20000004800 */
[----:B------:R-:W-:Y:S02]  /*c4e0*/  FFMA.FTZ R12, R34, R161, -R11 ;  /* 0x000000a1220c7223 */ /* 0x000fe4000001080b */
[----:B------:R-:W-:-:S02]  /*c4f0*/  FFMA.FTZ R135, R135, R20, R136 ;  /* 0x0000001487877223 */ /* 0x000fc40000010088 */
[----:B------:R-:W-:Y:S02]  /*c500*/  FMUL.FTZ R11, R14, R99 ;  /* 0x000000630e0b7220 */ /* 0x000fe40000410000 */
[----:B------:R-:W-:Y:S01]  /*c510*/  FADD.FTZ R160, -R160, R33 ;  /* 0x00000021a0a07221 */ /* 0x000fe20000010100 */
[----:B------:R-:W-:Y:S01]  /*c520*/  HADD2.F32 R33, -RZ, R121.H0_H0 ;  /* 0x20000079ff217230 */ /* 0x000fe20000004100 */
[----:B------:R-:W-:Y:S02]  /*c530*/  FADD.FTZ R81, R138, R81 ;  /* 0x000000518a517221 */ /* 0x000fe40000010000 */
[----:B------:R-:W-:Y:S02]  /*c540*/  FADD.FTZ R159, R159, R12 ;  /* 0x0000000c9f9f7221 */ /* 0x000fe40000010000 */
[----:B------:R-:W-:Y:S02]  /*c550*/  FFMA.FTZ R222, R135, R98, R222 ;  /* 0x0000006287de7223 */ /* 0x000fe400000100de */
[----:B------:R-:W-:-:S02]  /*c560*/  FFMA.FTZ R30, R21, R135, R16 ;  /* 0x00000087151e7223 */ /* 0x000fc40000010010 */
[C---:B------:R-:W-:Y:S02]  /*c570*/  FMUL.FTZ R138, R133.reuse, R166 ;  /* 0x000000a6858a7220 */ /* 0x040fe40000410000 */
[-C--:B------:R-:W-:Y:S02]  /*c580*/  FFMA.FTZ R133, R133, -R11.reuse, R197 ;  /* 0x8000000b85857223 */ /* 0x080fe400000100c5 */
[----:B------:R-:W-:Y:S02]  /*c590*/  FFMA.FTZ R135, R134, -R11, R198 ;  /* 0x8000000b86877223 */ /* 0x000fe400000100c6 */
[C---:B------:R-:W-:Y:S02]  /*c5a0*/  FMUL.FTZ R11, R35.reuse, -R160 ;  /* 0x800000a0230b7220 */ /* 0x040fe40000410000 */
[-C--:B------:R-:W-:Y:S02]  /*c5b0*/  FMUL.FTZ R35, R35, -R159.reuse ;  /* 0x8000009f23237220 */ /* 0x080fe40000410000 */
[----:B------:R-:W-:-:S02]  /*c5c0*/  FFMA.FTZ R12, R36, R159, -R11 ;  /* 0x0000009f240c7223 */ /* 0x000fc4000001080b */
[----:B------:R-:W-:Y:S02]  /*c5d0*/  FFMA.FTZ R35, R36, R160, R35 ;  /* 0x000000a024237223 */ /* 0x000fe40000010023 */
[----:B------:R-:W-:Y:S02]  /*c5e0*/  FADD.FTZ R157, R157, R12 ;  /* 0x0000000c9d9d7221 */ /* 0x000fe40000010000 */
[----:B------:R-:W-:Y:S02]  /*c5f0*/  FADD.FTZ R158, -R158, R35 ;  /* 0x000000239e9e7221 */ /* 0x000fe40000010100 */
[----:B------:R-:W-:Y:S02]  /*c600*/  FMUL.FTZ R13, R165, UR36 ;  /* 0x00000024a50d7c20 */ /* 0x000fe40008410000 */
[C---:B------:R-:W-:Y:S02]  /*c610*/  FMUL.FTZ R11, R37.reuse, -R158 ;  /* 0x8000009e250b7220 */ /* 0x040fe40000410000 */
[----:B------:R-:W-:-:S02]  /*c620*/  FMUL.FTZ R37, R37, -R157 ;  /* 0x8000009d25257220 */ /* 0x000fc40000410000 */
[----:B------:R-:W-:Y:S02]  /*c630*/  FMUL.FTZ R16, R166, UR36 ;  /* 0x00000024a6107c20 */ /* 0x000fe40008410000 */
[C---:B------:R-:W-:Y:S01]  /*c640*/  FFMA.FTZ R12, R38.reuse, R157, -R11 ;  /* 0x0000009d260c7223 */ /* 0x040fe2000001080b */
[----:B------:R-:W-:Y:S01]  /*c650*/  HADD2.F32 R11, -RZ, R126.H0_H0 ;  /* 0x2000007eff0b7230 */ /* 0x000fe20000004100 */
[----:B------:R-:W-:Y:S02]  /*c660*/  FFMA.FTZ R37, R38, R158, R37 ;  /* 0x0000009e26257223 */ /* 0x000fe40000010025 */
[----:B------:R-:W-:Y:S01]  /*c670*/  FFMA.FTZ R18, R166, UR35, -R13 ;  /* 0x00000023a6127c23 */ /* 0x000fe2000801080d */
[----:B------:R-:W-:Y:S01]  /*c680*/  HADD2.F32 R13, -RZ, R125.H0_H0 ;  /* 0x2000007dff0d7230 */ /* 0x000fe20000004100 */
[C---:B------:R-:W-:Y:S02]  /*c690*/  FFMA.FTZ R36, R165.reuse, UR35, R16 ;  /* 0x00000023a5247c23 */ /* 0x040fe40008010010 */
[----:B------:R-:W-:-:S02]  /*c6a0*/  FMUL.FTZ R16, R165, R99 ;  /* 0x00000063a5107220 */ /* 0x000fc40000410000 */
[----:B------:R-:W-:Y:S02]  /*c6b0*/  FMUL.FTZ R31, R11, R104 ;  /* 0x000000680b1f7220 */ /* 0x000fe40000410000 */
[----:B------:R-:W-:Y:S02]  /*c6c0*/  FADD.FTZ R156, -R156, R37 ;  /* 0x000000259c9c7221 */ /* 0x000fe40000010100 */
[----:B------:R-:W-:Y:S02]  /*c6d0*/  FMUL.FTZ R20, R166, R99 ;  /* 0x00000063a6147220 */ /* 0x000fe40000410000 */
[----:B------:R-:W-:Y:S02]  /*c6e0*/  FMUL.FTZ R15, R14, R16 ;  /* 0x000000100e0f7220 */ /* 0x000fe40000410000 */
[----:B------:R-:W-:Y:S01]  /*c6f0*/  FADD.FTZ R155, R155, R12 ;  /* 0x0000000c9b9b7221 */ /* 0x000fe20000010000 */
[----:B------:R-:W-:Y:S01]  /*c700*/  HADD2.F32 R12, -RZ, R124.H0_H0 ;  /* 0x2000007cff0c7230 */ /* 0x000fe20000004100 */
[----:B------:R-:W-:Y:S01]  /*c710*/  FMUL.FTZ R21, R13, R103 ;  /* 0x000000670d157220 */ /* 0x000fe20000410000 */
[----:B------:R1:W-:Y:S01]  /*c720*/  STS [R60.X4+0x2128], R15 ;  /* 0x0021280f3c007388 */ /* 0x0003e20000004800 */
[----:B------:R-:W-:-:S02]  /*c730*/  FFMA.FTZ R32, R8, -R31, R187 ;  /* 0x8000001f08207223 */ /* 0x000fc400000100bb */
[----:B------:R-:W-:Y:S02]  /*c740*/  FFMA.FTZ R31, R7, -R31, R188 ;  /* 0x8000001f071f7223 */ /* 0x000fe400000100bc */
[----:B------:R-:W-:Y:S02]  /*c750*/  FMUL.FTZ R38, R156, R104 ;  /* 0x000000689c267220 */ /* 0x000fe40000410000 */
[C---:B------:R-:W-:Y:S02]  /*c760*/  FMUL.FTZ R34, R133.reuse, R20 ;  /* 0x0000001485227220 */ /* 0x040fe40000410000 */
[C---:B------:R-:W-:Y:S02]  /*c770*/  FMUL.FTZ R137, R133.reuse, R18 ;  /* 0x0000001285897220 */ /* 0x040fe40000410000 */
[----:B------:R-:W-:Y:S02]  /*c780*/  FADD.FTZ R79, R30, R79 ;  /* 0x0000004f1e4f7221 */ /* 0x000fe40000010000 */
[----:B------:R-:W-:Y:S01]  /*c790*/  FFMA.FTZ R138, R134, R165, R138 ;  /* 0x000000a5868a7223 */ /* 0x000fe2000001008a */
[----:B------:R-:W-:Y:S01]  /*c7a0*/  IADD3 R165, R130, 0x5c0, RZ ;  /* 0x000005c082a57810 */ /* 0x000fe20007ffe0ff */
[----:B------:R-:W-:-:S02]  /*c7b0*/  FMUL.FTZ R133, R133, R16 ;  /* 0x0000001085857220 */ /* 0x000fc40000410000 */
[-C--:B------:R-:W-:Y:S02]  /*c7c0*/  FFMA.FTZ R30, R5, -R21.reuse, R190 ;  /* 0x80000015051e7223 */ /* 0x080fe400000100be */
[----:B0-----:R-:W-:Y:S02]  /*c7d0*/  FMUL.FTZ R19, R12, R102 ;  /* 0x000000660c137220 */ /* 0x001fe40000410000 */
[----:B------:R-:W-:Y:S02]  /*c7e0*/  FFMA.FTZ R21, R6, -R21, R189 ;  /* 0x8000001506157223 */ /* 0x000fe400000100bd */
[----:B------:R-:W-:Y:S02]  /*c7f0*/  FMUL.FTZ R134, R158, R103 ;  /* 0x000000679e867220 */ /* 0x000fe40000410000 */
[----:B------:R-:W-:Y:S02]  /*c800*/  FMUL.FTZ R122, R155, R104 ;  /* 0x000000689b7a7220 */ /* 0x000fe40000410000 */
[----:B-1----:R-:W-:-:S02]  /*c810*/  FMUL.FTZ R15, R31, R38 ;  /* 0x000000261f0f7220 */ /* 0x002fc40000410000 */
[-C--:B------:R-:W-:Y:S02]  /*c820*/  FFMA.FTZ R35, R135, R20.reuse, -R133 ;  /* 0x0000001487237223 */ /* 0x080fe40000010885 */
[----:B------:R-:W-:Y:S02]  /*c830*/  FMUL.FTZ R17, R14, R20 ;  /* 0x000000140e117220 */ /* 0x000fe40000410000 */
[----:B------:R-:W-:Y:S02]  /*c840*/  FFMA.FTZ R20, R4, -R19, R191 ;  /* 0x8000001304147223 */ /* 0x000fe400000100bf */
[----:B------:R-:W-:Y:S01]  /*c850*/  FMUL.FTZ R136, R157, R103 ;  /* 0x000000679d887220 */ /* 0x000fe20000410000 */
[----:B------:R0:W-:Y:S01]  /*c860*/  STS [R60.X4+0x212c], R17 ;  /* 0x00212c113c007388 */ /* 0x0001e20000004800 */
[----:B------:R-:W-:Y:S02]  /*c870*/  FMUL.FTZ R37, R21, R134 ;  /* 0x0000008615257220 */ /* 0x000fe40000410000 */
[----:B------:R-:W-:-:S02]  /*c880*/  FFMA.FTZ R15, R32, R122, R15 ;  /* 0x0000007a200f7223 */ /* 0x000fc4000001000f */
[----:B------:R-:W-:Y:S02]  /*c890*/  FFMA.FTZ R19, R3, -R19, R192 ;  /* 0x8000001303137223 */ /* 0x000fe400000100c0 */
[----:B------:R-:W-:Y:S02]  /*c8a0*/  FMUL.FTZ R123, R160, R102 ;  /* 0x00000066a07b7220 */ /* 0x000fe40000410000 */
[----:B------:R-:W-:Y:S02]  /*c8b0*/  FFMA.FTZ R34, R135, R16, R34 ;  /* 0x0000001087227223 */ /* 0x000fe40000010022 */
[----:B------:R-:W-:Y:S02]  /*c8c0*/  FFMA.FTZ R16, R30, R136, R37 ;  /* 0x000000881e107223 */ /* 0x000fe40000010025 */
[----:B------:R-:W-:Y:S02]  /*c8d0*/  FADD.FTZ R15, RZ, R15 ;  /* 0x0000000fff0f7221 */ /* 0x000fe40000010000 */
[----:B------:R-:W-:-:S02]  /*c8e0*/  FMUL.FTZ R133, R159, R102 ;  /* 0x000000669f857220 */ /* 0x000fc40000410000 */
[----:B0-----:R-:W-:Y:S02]  /*c8f0*/  FMUL.FTZ R17, R31, R122 ;  /* 0x0000007a1f117220 */ /* 0x001fe40000410000 */
[----:B------:R-:W-:Y:S02]  /*c900*/  FMUL.FTZ R37, R21, R136 ;  /* 0x0000008815257220 */ /* 0x000fe40000410000 */
[----:B------:R-:W-:Y:S02]  /*c910*/  FMUL.FTZ R18, R19, R123 ;  /* 0x0000007b13127220 */ /* 0x000fe40000410000 */
[----:B------:R-:W-:Y:S02]  /*c920*/  FADD.FTZ R15, R15, R16 ;  /* 0x000000100f0f7221 */ /* 0x000fe40000010000 */
[----:B------:R-:W-:Y:S02]  /*c930*/  FFMA.FTZ R17, R32, R38, -R17 ;  /* 0x0000002620117223 */ /* 0x000fe40000010811 */
[----:B------:R-:W-:-:S02]  /*c940*/  FFMA.FTZ R16, R30, R134, -R37 ;  /* 0x000000861e107223 */ /* 0x000fc40000010825 */
[----:B------:R-:W-:Y:S02]  /*c950*/  FFMA.FTZ R18, R20, R133, R18 ;  /* 0x0000008514127223 */ /* 0x000fe40000010012 */
[----:B------:R-:W-:Y:S02]  /*c960*/  FMUL.FTZ R37, R33, R101 ;  /* 0x0000006521257220 */ /* 0x000fe40000410000 */
[----:B------:R-:W-:Y:S02]  /*c970*/  FFMA.FTZ R139, R135, R36, R137 ;  /* 0x00000024878b7223 */ /* 0x000fe40000010089 */
[----:B------:R-:W-:Y:S02]  /*c980*/  FADD.FTZ R83, R142, R83 ;  /* 0x000000538e537221 */ /* 0x000fe40000010000 */
[----:B------:R-:W-:Y:S02]  /*c990*/  FADD.FTZ R17, RZ, R17 ;  /* 0x00000011ff117221 */ /* 0x000fe40000010000 */
[----:B------:R-:W-:-:S02]  /*c9a0*/  FADD.FTZ R135, R15, R18 ;  /* 0x000000120f877221 */ /* 0x000fc40000010000 */
[----:B------:R-:W-:Y:S02]  /*c9b0*/  FFMA.FTZ R18, R2, -R37, R193 ;  /* 0x8000002502127223 */ /* 0x000fe400000100c1 */
[----:B------:R-:W-:Y:S02]  /*c9c0*/  FMUL.FTZ R142, R22, R101 ;  /* 0x00000065168e7220 */ /* 0x000fe40000410000 */
[----:B------:R-:W-:Y:S01]  /*c9d0*/  FADD.FTZ R36, R17, R16 ;  /* 0x0000001011247221 */ /* 0x000fe20000010000 */
[----:B------:R-:W-:Y:S01]  /*c9e0*/  HADD2.F32 R16, -RZ, R120.H0_H0 ;  /* 0x20000078ff107230 */ /* 0x000fe20000004100 */
[----:B------:R-:W-:Y:S02]  /*c9f0*/  FFMA.FTZ R17, R0, -R37, R194 ;  /* 0x8000002500117223 */ /* 0x000fe400000100c2 */
[----:B------:R-:W-:Y:S02]  /*ca00*/  FMUL.FTZ R140, R161, R101 ;  /* 0x00000065a18c7220 */ /* 0x000fe40000410000 */
[----:B------:R-:W-:-:S02]  /*ca10*/  FMUL.FTZ R137, R18, R142 ;  /* 0x0000008e12897220 */ /* 0x000fc40000410000 */
[----:B------:R-:W-:Y:S02]  /*ca20*/  FMUL.FTZ R15, R19, R133 ;  /* 0x00000085130f7220 */ /* 0x000fe40000410000 */
[----:B------:R-:W-:Y:S02]  /*ca30*/  FFMA.FTZ R144, R17, R140, R137 ;  /* 0x0000008c11907223 */ /* 0x000fe40000010089 */
[----:B------:R-:W-:Y:S02]  /*ca40*/  FMUL.FTZ R137, R16, R100 ;  /* 0x0000006410897220 */ /* 0x000fe40000410000 */
[----:B------:R-:W-:Y:S02]  /*ca50*/  FFMA.FTZ R37, R20, R123, -R15 ;  /* 0x0000007b14257223 */ /* 0x000fe4000001080f */
[----:B------:R-:W-:Y:S02]  /*ca60*/  FFMA.FTZ R15, R14, R138, R139 ;  /* 0x0000008a0e0f7223 */ /* 0x000fe4000001008b */
[----:B------:R-:W-:-:S02]  /*ca70*/  FFMA.FTZ R223, R138, R99, R223 ;  /* 0x000000638adf7223 */ /* 0x000fc400000100df */
[----:B------:R-:W-:Y:S02]  /*ca80*/  FMUL.FTZ R14, R18, R140 ;  /* 0x0000008c120e7220 */ /* 0x000fe40000410000 */
[----:B------:R-:W-:Y:S02]  /*ca90*/  FFMA.FTZ R138, R132, -R137, R196 ;  /* 0x80000089848a7223 */ /* 0x000fe400000100c4 */
[----:B------:R-:W-:Y:S02]  /*caa0*/  FMUL.FTZ R139, R163, R100 ;  /* 0x00000064a38b7220 */ /* 0x000fe40000410000 */
[----:B------:R-:W-:Y:S02]  /*cab0*/  FADD.FTZ R36, R36, R37 ;  /* 0x0000002524247221 */ /* 0x000fe40000010000 */
[----:B------:R-:W-:Y:S02]  /*cac0*/  FADD.FTZ R84, R143, R84 ;  /* 0x000000548f547221 */ /* 0x000fe40000010000 */
[----:B------:R-:W-:-:S02]  /*cad0*/  FFMA.FTZ R37, R17, R142, -R14 ;  /* 0x0000008e11257223 */ /* 0x000fc4000001080e */
[----:B------:R-:W-:Y:S02]  /*cae0*/  FMUL.FTZ R141, R29, R100 ;  /* 0x000000641d8d7220 */ /* 0x000fe40000410000 */
[----:B------:R-:W-:Y:S02]  /*caf0*/  FFMA.FTZ R14, R131, -R137, R195 ;  /* 0x80000089830e7223 */ /* 0x000fe400000100c3 */
[----:B------:R-:W-:Y:S02]  /*cb00*/  FMUL.FTZ R143, R138, R139 ;  /* 0x0000008b8a8f7220 */ /* 0x000fe40000410000 */
[----:B------:R-:W-:Y:S02]  /*cb10*/  FMUL.FTZ R132, R132, R29 ;  /* 0x0000001d84847220 */ /* 0x000fe40000410000 */
[----:B------:R-:W-:Y:S02]  /*cb20*/  FADD.FTZ R36, R36, R37 ;  /* 0x0000002524247221 */ /* 0x000fe40000010000 */
[----:B------:R-:W-:-:S02]  /*cb30*/  FFMA.FTZ R143, R14, R141, -R143 ;  /* 0x0000008d0e8f7223 */ /* 0x000fc4000001088f */
[----:B------:R-:W-:Y:S02]  /*cb40*/  FFMA.FTZ R131, R131, R163, R132 ;  /* 0x000000a383837223 */ /* 0x000fe40000010084 */
[----:B------:R-:W-:Y:S01]  /*cb50*/  FADD.FTZ R132, R36, R143 ;  /* 0x0000008f24847221 */ /* 0x000fe20000010000 */
[----:B------:R-:W-:Y:S01]  /*cb60*/  IADD3 R143, R130, 0x400, RZ ;  /* 0x00000400828f7810 */ /* 0x000fe20007ffe0ff */
[----:B------:R-:W-:Y:S02]  /*cb70*/  FMUL.FTZ R137, R138, R141 ;  /* 0x0000008d8a897220 */ /* 0x000fe40000410000 */
[----:B------:R-:W-:Y:S01]  /*cb80*/  FADD.FTZ R35, R132, R35 ;  /* 0x0000002384237221 */ /* 0x000fe20000010000 */
[-C--:B------:R-:W-:Y:S01]  /*cb90*/  LEA.HI.SX32 R132, R143, R130.reuse, 0x1b ;  /* 0x000000828f847211 */ /* 0x080fe200078fdaff */
[----:B------:R-:W-:Y:S01]  /*cba0*/  FADD.FTZ R135, R135, R144 ;  /* 0x0000009087877221 */ /* 0x000fe20000010000 */
[----:B------:R-:W-:Y:S01]  /*cbb0*/  LEA.HI.SX32 R143, R173, R130, 0x1b ;  /* 0x00000082ad8f7211 */ /* 0x000fe200078fdaff */
        /* <DEDUP_REMOVED lines=9> */
[----:B------:R-:W-:-:S02]  /*cc50*/  FMUL.FTZ R144, R163, UR36 ;  /* 0x00000024a3907c20 */ /* 0x000fc40008410000 */
[----:B------:R-:W-:Y:S02]  /*cc60*/  FADD.FTZ R23, R23, R110 ;  /* 0x0000006e17177221 */ /* 0x000fe40000010000 */
[----:B------:R-:W-:Y:S02]  /*cc70*/  FADD.FTZ R25, R34, R25 ;  /* 0x0000001922197221 */ /* 0x000fe40000010000 */
[----:B------:R-:W-:Y:S01]  /*cc80*/  FFMA.FTZ R135, R29, UR35, -R144 ;  /* 0x000000231d877c23 */ /* 0x000fe20008010890 */
[----:B------:R-:W-:Y:S01]  /*cc90*/  LEA.HI.SX32 R144, R175, R130, 0x1b ;  /* 0x00000082af907211 */ /* 0x000fe200078fdaff */
[----:B------:R-:W-:Y:S02]  /*cca0*/  FMUL.FTZ R36, R29, UR36 ;  /* 0x000000241d247c20 */ /* 0x000fe40008410000 */
[----:B------:R-:W-:Y:S01]  /*ccb0*/  FMUL.FTZ R29, R33, R142 ;  /* 0x0000008e211d7220 */ /* 0x000fe20000410000 */
[----:B------:R-:W-:Y:S01]  /*ccc0*/  LEA.HI.SX32 R142, R171, R130, 0x1b ;  /* 0x00000082ab8e7211 */ /* 0x000fe200078fdaff */
[----:B------:R-:W-:-:S02]  /*ccd0*/  FADD.FTZ R70, R23, R70 ;  /* 0x0000004617467221 */ /* 0x000fc40000010000 */
[----:B------:R-:W-:Y:S01]  /*cce0*/  FADD.FTZ R24, R25, R24 ;  /* 0x0000001819187221 */ /* 0x000fe20000010000 */
[----:B------:R-:W-:Y:S01]  /*ccf0*/  STS [R60.X4+0x211c], R29 ;  /* 0x00211c1d3c007388 */ /* 0x000fe20000004800 */
[----:B------:R-:W-:Y:S02]  /*cd00*/  FADD.FTZ R70, R70, R69 ;  /* 0x0000004546467221 */ /* 0x000fe40000010000 */
[C---:B------:R-:W-:Y:S02]  /*cd10*/  FMUL.FTZ R139, R16.reuse, R139 ;  /* 0x0000008b108b7220 */ /* 0x040fe40000410000 */
[----:B------:R-:W-:Y:S02]  /*cd20*/  FMUL.FTZ R141, R16, R141 ;  /* 0x0000008d108d7220 */ /* 0x000fe40000410000 */
[----:B------:R-:W-:Y:S01]  /*cd30*/  FMUL.FTZ R27, R33, R140 ;  /* 0x0000008c211b7220 */ /* 0x000fe20000410000 */
[----:B------:R0:W-:Y:S01]  /*cd40*/  STS [R60.X4+0x2120], R139 ;  /* 0x0021208b3c007388 */ /* 0x0001e20000004800 */
[----:B------:R-:W-:Y:S01]  /*cd50*/  FADD.FTZ R24, R24, R111 ;  /* 0x0000006f18187221 */ /* 0x000fe20000010000 */
[----:B------:R-:W-:Y:S01]  /*cd60*/  IADD3 R111, R130, 0x240, RZ ;  /* 0x00000240826f7810 */ /* 0x000fe20007ffe0ff */
[C---:B------:R-:W-:Y:S01]  /*cd70*/  FMUL.FTZ R133, R12.reuse, R133 ;  /* 0x000000850c857220 */ /* 0x040fe20000410000 */
[----:B------:R1:W-:Y:S01]  /*cd80*/  STS [R60.X4+0x2124], R141 ;  /* 0x0021248d3c007388 */ /* 0x0003e20000004800 */
[----:B------:R-:W-:Y:S01]  /*cd90*/  FMUL.FTZ R123, R12, R123 ;  /* 0x0000007b0c7b7220 */ /* 0x000fe20000410000 */
[----:B------:R-:W-:Y:S01]  /*cda0*/  LEA.HI.SX32 R140, R167, R130, 0x1b ;  /* 0x00000082a78c7211 */ /* 0x000fe200078fdaff */
[C---:B------:R-:W-:Y:S01]  /*cdb0*/  FMUL.FTZ R25, R13.reuse, R136 ;  /* 0x000000880d197220 */ /* 0x040fe20000410000 */
[----:B------:R-:W-:Y:S01]  /*cdc0*/  STS [R60.X4+0x2118], R27 ;  /* 0x0021181b3c007388 */ /* 0x000fe20000004800 */
[----:B------:R-:W-:Y:S01]  /*cdd0*/  FMUL.FTZ R69, R13, R134 ;  /* 0x000000860d457220 */ /* 0x000fe20000410000 */
[C---:B0-----:R-:W-:Y:S01]  /*cde0*/  IADD3 R139, R130.reuse, 0x380, RZ ;  /* 0x00000380828b7810 */ /* 0x041fe20007ffe0ff */
[C---:B------:R-:W-:Y:S01]  /*cdf0*/  FMUL.FTZ R23, R11.reuse, R122 ;  /* 0x0000007a0b177220 */ /* 0x040fe20000410000 */
[----:B------:R-:W-:Y:S01]  /*ce00*/  STS [R60.X4+0x2110], R133 ;  /* 0x002110853c007388 */ /* 0x000fe20000004800 */
[----:B------:R-:W-:Y:S01]  /*ce10*/  FMUL.FTZ R29, R11, R38 ;  /* 0x000000260b1d7220 */ /* 0x000fe20000410000 */
[----:B-1----:R-:W-:Y:S01]  /*ce20*/  IADD3 R141, R130, 0x3c0, RZ ;  /* 0x000003c0828d7810 */ /* 0x002fe20007ffe0ff */
        /* <DEDUP_REMOVED lines=10> */
[----:B------:R-:W-:Y:S01]  /*ced0*/  FADD.FTZ R34, R34, R61 ;  /* 0x0000003d22227221 */ /* 0x000fe20000010000 */
[C---:B------:R-:W-:Y:S01]  /*cee0*/  IADD3 R61, R130.reuse, 0x40, RZ ;  /* 0x00000040823d7810 */ /* 0x040fe20007ffe0ff */
[----:B------:R-:W-:Y:S01]  /*cef0*/  FADD.FTZ R35, R65, R64 ;  /* 0x0000004041237221 */ /* 0x000fe20000010000 */
[----:B------:R-:W-:Y:S01]  /*cf00*/  STS [R60.X4+0x2100], R23 ;  /* 0x002100173c007388 */ /* 0x000fe20000004800 */
[C---:B------:R-:W-:Y:S01]  /*cf10*/  IADD3 R65, R130.reuse, 0xc0, RZ ;  /* 0x000000c082417810 */ /* 0x040fe20007ffe0ff */
[----:B------:R-:W-:Y:S01]  /*cf20*/  FFMA.FTZ R37, R163, UR35, R36 ;  /* 0x00000023a3257c23 */ /* 0x000fe20008010024 */
[C---:B------:R-:W-:Y:S01]  /*cf30*/  IADD3 R63, R130.reuse, 0x80, RZ ;  /* 0x00000080823f7810 */ /* 0x040fe20007ffe0ff */
[----:B------:R1:W-:Y:S01]  /*cf40*/  STS [R60.X4+0x2104], R29 ;  /* 0x0021041d3c007388 */ /* 0x0003e20000004800 */
[----:B------:R-:W-:Y:S01]  /*cf50*/  FFMA.FTZ R58, R147, R92, R58 ;  /* 0x0000005c933a7223 */ /* 0x000fe2000001003a */
[----:B0-----:R-:W-:Y:S01]  /*cf60*/  IADD3 R69, R130, 0x140, RZ ;  /* 0x0000014082457810 */ /* 0x001fe20007ffe0ff */
[----:B------:R-:W-:Y:S01]  /*cf70*/  FMUL.FTZ R36, R138, R135 ;  /* 0x000000878a247220 */ /* 0x000fe20000410000 */
[----:B------:R-:W-:Y:S01]  /*cf80*/  BAR.SYNC.DEFER_BLOCKING 0x0 ;  /* 0x0000000000007b1d */ /* 0x000fe20000010000 */
[C---:B------:R-:W-:Y:S01]  /*cf90*/  IADD3 R123, R130.reuse, 0x280, RZ ;  /* 0x00000280827b7810 */ /* 0x040fe20007ffe0ff */
[----:B------:R-:W-:Y:S01]  /*cfa0*/  FFMA.FTZ R56, R151, R85, R56 ;  /* 0x0000005597387223 */ /* 0x000fe20000010038 */
[C---:B------:R-:W-:Y:S01]  /*cfb0*/  IADD3 R133, R130.reuse, 0x2c0, RZ ;  /* 0x000002c082857810 */ /* 0x040fe20007ffe0ff */
[----:B------:R-:W-:Y:S01]  /*cfc0*/  FADD.FTZ R35, R35, R62 ;  /* 0x0000003e23237221 */ /* 0x000fe20000010000 */
[----:B------:R-:W-:Y:S01]  /*cfd0*/  IADD3 R135, R130, 0x300, RZ ;  /* 0x0000030082877810 */ /* 0x000fe20007ffe0ff */
[----:B------:R-:W-:Y:S01]  /*cfe0*/  FMUL.FTZ R27, R54, R187 ;  /* 0x000000bb361b7220 */ /* 0x000fe20000410000 */
[----:B------:R-:W-:Y:S01]  /*cff0*/  IADD3 R147, R130, 0x480, RZ ;  /* 0x0000048082937810 */ /* 0x000fe20007ffe0ff */
[----:B------:R-:W-:Y:S01]  /*d000*/  FFMA.FTZ R25, -R54, R188, -RZ ;  /* 0x000000bc36197223 */ /* 0x000fe200000109ff */
[C---:B-1----:R-:W-:Y:S01]  /*d010*/  IADD3 R29, R130.reuse, 0x1c0, RZ ;  /* 0x000001c0821d7810 */ /* 0x042fe20007ffe0ff */
[----:B------:R-:W-:Y:S01]  /*d020*/  FFMA.FTZ R189, -R53, R189, -RZ ;  /* 0x000000bd35bd7223 */ /* 0x000fe200000109ff */
[----:B------:R-:W-:Y:S01]  /*d030*/  IADD3 R151, R130, 0x500, RZ ;  /* 0x0000050082977810 */ /* 0x000fe20007ffe0ff */
[----:B------:R-:W-:Y:S01]  /*d040*/  FMUL.FTZ R195, R50, R195 ;  /* 0x000000c332c37220 */ /* 0x000fe20000410000 */
[----:B------:R-:W-:Y:S01]  /*d050*/  IADD3 R163, R130, 0x580, RZ ;  /* 0x0000058082a37810 */ /* 0x000fe20007ffe0ff */
[----:B------:R-:W-:Y:S01]  /*d060*/  FMUL.FTZ R191, R52, R191 ;  /* 0x000000bf34bf7220 */ /* 0x000fe20000410000 */
[-C--:B------:R-:W-:Y:S01]  /*d070*/  LEA.HI.SX32 R62, R65, R130.reuse, 0x1b ;  /* 0x00000082413e7211 */ /* 0x080fe200078fdaff */
[----:B------:R-:W-:Y:S01]  /*d080*/  FFMA.FTZ R193, -R51, R193, -RZ ;  /* 0x000000c133c17223 */ /* 0x000fe200000109ff */
[----:B------:R-:W-:Y:S01]  /*d090*/  LEA.HI.SX32 R38, R61, R130, 0x1b ;  /* 0x000000823d267211 */ /* 0x000fe200078fdaff */
[----:B------:R-:W-:Y:S01]  /*d0a0*/  FMUL.FTZ R2, R2, R22 ;  /* 0x0000001602027220 */ /* 0x000fe20000410000 */
[-C--:B------:R-:W-:Y:S01]  /*d0b0*/  LEA.HI.SX32 R64, R69, R130.reuse, 0x1b ;  /* 0x0000008245407211 */ /* 0x080fe200078fdaff */
[----:B------:R-:W-:Y:S01]  /*d0c0*/  FFMA.FTZ R197, -R49, R197, -RZ ;  /* 0x000000c531c57223 */ /* 0x000fe200000109ff */
[-C--:B------:R-:W-:Y:S01]  /*d0d0*/  LEA.HI.SX32 R65, R71, R130.reuse, 0x1b ;  /* 0x0000008247417211 */ /* 0x080fe200078fdaff */
[----:B------:R-:W-:Y:S01]  /*d0e0*/  FMUL.FTZ R199, R48, R199 ;  /* 0x000000c730c77220 */ /* 0x000fe20000410000 */
        /* <DEDUP_REMOVED lines=19> */
[----:B------:R-:W-:Y:S01]  /*d220*/  FMUL.FTZ R209, R43, R209 ;  /* 0x000000d12bd17220 */ /* 0x000fe20000410000 */
[-C--:B------:R-:W-:Y:S01]  /*d230*/  LEA.HI.SX32 R134, R147, R130.reuse, 0x1b ;  /* 0x0000008293867211 */ /* 0x080fe200078fdaff */
[----:B------:R-:W0:Y:S01]  /*d240*/  LDS R167, [R111.X4+0x2e00] ;  /* 0x002e00006fa77984 */ /* 0x000e220000004800 */
[-C--:B------:R-:W-:Y:S01]  /*d250*/  LEA.HI.SX32 R23, R130, R130.reuse, 0x1b ;  /* 0x0000008282177211 */ /* 0x080fe200078fdaff */
[----:B------:R-:W-:Y:S01]  /*d260*/  FMUL.FTZ R211, R42, R211 ;  /* 0x000000d32ad37220 */ /* 0x000fe20000410000 */
[----:B------:R-:W-:Y:S01]  /*d270*/  LEA.HI.SX32 R67, R29, R130, 0x1b ;  /* 0x000000821d437211 */ /* 0x000fe200078fdaff */
[----:B------:R-:W-:Y:S01]  /*d280*/  FFMA.FTZ R29, -R52, R192, -RZ ;  /* 0x000000c0341d7223 */ /* 0x000fe200000109ff */
[-C--:B------:R-:W-:Y:S01]  /*d290*/  LEA.HI.SX32 R68, R183, R130.reuse, 0x1b ;  /* 0x00000082b7447211 */ /* 0x080fe200078fdaff */
[----:B------:R-:W0:Y:S01]  /*d2a0*/  LDS R187, [R23.X4+0x2100] ;  /* 0x0021000017bb7984 */ /* 0x000e220000004800 */
[-C--:B------:R-:W-:Y:S01]  /*d2b0*/  LEA.HI.SX32 R135, R149, R130.reuse, 0x1b ;  /* 0x0000008295877211 */ /* 0x080fe200078fdaff */
[----:B------:R-:W-:Y:S01]  /*d2c0*/  FMUL.FTZ R192, R22, UR36 ;  /* 0x0000002416c07c20 */ /* 0x000fe20008410000 */
        /* <DEDUP_REMOVED lines=14> */
[----:B------:R-:W-:-:S02]  /*d3b0*/  FMUL.FTZ R24, R158, UR36 ;  /* 0x000000249e187c20 */ /* 0x000fc40008410000 */
        /* <DEDUP_REMOVED lines=39> */
[----:B-1----:R-:W-:-:S03]  /*d630*/  FMUL.FTZ R195, R161, UR36 ;  /* 0x00000024a1c37c20 */ /* 0x002fc60008410000 */
[----:B------:R1:W-:Y:S01]  /*d640*/  STS [R60.X4+0x425c], R27 ;  /* 0x00425c1b3c007388 */ /* 0x0003e20000004800 */
[----:B--2---:R-:W-:Y:S01]  /*d650*/  MOV R29, UR11 ;  /* 0x0000000b001d7c02 */ /* 0x004fe20008000f00 */
[----:B------:R-:W-:Y:S02]  /*d660*/  FFMA.FTZ R195, R22, UR35, -R195 ;  /* 0x0000002316c37c23 */ /* 0x000fe400080108c3 */
[----:B------:R2:W-:Y:S01]  /*d670*/  STS [R60.X4+0x4208], R231 ;  /* 0x004208e73c007388 */ /* 0x0005e20000004800 */
[----:B------:R-:W-:Y:S01]  /*d680*/  FMUL.FTZ R22, R160, UR36 ;  /* 0x00000024a0167c20 */ /* 0x000fe20008410000 */
[----:B------:R-:W-:Y:S01]  /*d690*/  LEA R188, R29, -R130, 0x1 ;  /* 0x800000821dbc7211 */ /* 0x000fe200078e08ff */
[----:B-----5:R-:W-:Y:S01]  /*d6a0*/  FFMA.FTZ R25, -R41, R214, -RZ ;  /* 0x000000d629197223 */ /* 0x020fe200000109ff */
[----:B------:R5:W-:Y:S02]  /*d6b0*/  STS [R60.X4+0x4210], R191 ;  /* 0x004210bf3c007388 */ /* 0x000be40000004800 */
[----:B------:R-:W-:Y:S01]  /*d6c0*/  ISETP.GE.AND P0, PT, R188, 0x1, PT ;  /* 0x00000001bc00780c */ /* 0x000fe20003f06270 */
[----:B-1----:R-:W-:Y:S01]  /*d6d0*/  FFMA.FTZ R27, -R39, R218, -RZ ;  /* 0x000000da271b7223 */ /* 0x002fe200000109ff */
[----:B------:R1:W-:Y:S01]  /*d6e0*/  STS [R60.X4+0x4240], R189 ;  /* 0x004240bd3c007388 */ /* 0x0003e20000004800 */
[----:B--2---:R-:W-:-:S03]  /*d6f0*/  FMUL.FTZ R231, R49, R198 ;  /* 0x000000c631e77220 */ /* 0x004fc60000410000 */
[----:B------:R2:W-:Y:S01]  /*d700*/  STS [R60.X4+0x426c], R25 ;  /* 0x00426c193c007388 */ /* 0x0005e20000004800 */
[----:B-----5:R-:W-:-:S03]  /*d710*/  FMUL.FTZ R191, R45, R206 ;  /* 0x000000ce2dbf7220 */ /* 0x020fc60000410000 */
[----:B------:R5:W-:Y:S01]  /*d720*/  STS [R60.X4+0x421c], R193 ;  /* 0x00421cc13c007388 */ /* 0x000be20000004800 */
[----:B-1----:R-:W-:-:S03]  /*d730*/  FFMA.FTZ R189, -R40, R216, -RZ ;  /* 0x000000d828bd7223 */ /* 0x002fc600000109ff */
[----:B------:R1:W-:Y:S01]  /*d740*/  STS [R60.X4+0x427c], R27 ;  /* 0x00427c1b3c007388 */ /* 0x0003e20000004800 */
[----:B--2---:R-:W-:-:S03]  /*d750*/  FMUL.FTZ R25, R159, UR36 ;  /* 0x000000249f197c20 */ /* 0x004fc60008410000 */
[----:B------:R-:W-:Y:S01]  /*d760*/  STS [R60.X4+0x4218], R241 ;  /* 0x004218f13c007388 */ /* 0x000fe20000004800 */
[----:B------:R-:W-:Y:S02]  /*d770*/  FFMA.FTZ R190, R160, UR35, -R25 ;  /* 0x00000023a0be7c23 */ /* 0x000fe40008010819 */
[----:B-----5:R-:W-:Y:S01]  /*d780*/  FFMA.FTZ R193, R159, UR35, R22 ;  /* 0x000000239fc17c23 */ /* 0x020fe20008010016 */
[----:B------:R-:W-:Y:S01]  /*d790*/  STS [R60.X4+0x4228], R231 ;  /* 0x004228e73c007388 */ /* 0x000fe20000004800 */
[----:B-1----:R-:W-:Y:S02]  /*d7a0*/  FMUL.FTZ R27, R157, UR36 ;  /* 0x000000249d1b7c20 */ /* 0x002fe40008410000 */
[C---:B------:R-:W-:Y:S01]  /*d7b0*/  FMUL.FTZ R25, R155.reuse, UR36 ;  /* 0x000000249b197c20 */ /* 0x040fe20008410000 */
[----:B------:R-:W-:Y:S01]  /*d7c0*/  STS [R60.X4+0x422c], R197 ;  /* 0x00422cc53c007388 */ /* 0x000fe20000004800 */
[----:B------:R-:W-:Y:S02]  /*d7d0*/  FMUL.FTZ R22, R156, UR36 ;  /* 0x000000249c167c20 */ /* 0x000fe40008410000 */
[----:B------:R-:W-:Y:S01]  /*d7e0*/  FFMA.FTZ R186, R158, UR35, -R27 ;  /* 0x000000239eba7c23 */ /* 0x000fe2000801081b */
[----:B------:R-:W-:Y:S04]  /*d7f0*/  STS [R60.X4+0x4230], R199 ;  /* 0x004230c73c007388 */ /* 0x000fe80000004800 */
[----:B------:R-:W-:Y:S04]  /*d800*/  STS [R60.X4+0x423c], R201 ;  /* 0x00423cc93c007388 */ /* 0x000fe80000004800 */
[----:B------:R-:W-:Y:S04]  /*d810*/  STS [R60.X4+0x4244], R203 ;  /* 0x004244cb3c007388 */ /* 0x000fe80000004800 */
[----:B------:R1:W-:Y:S04]  /*d820*/  STS [R60.X4+0x4248], R191 ;  /* 0x004248bf3c007388 */ /* 0x0003e80000004800 */
[----:B------:R-:W-:Y:S04]  /*d830*/  STS [R60.X4+0x424c], R205 ;  /* 0x00424ccd3c007388 */ /* 0x000fe80000004800 */
[----:B------:R-:W-:Y:S01]  /*d840*/  STS [R60.X4+0x4250], R207 ;  /* 0x004250cf3c007388 */ /* 0x000fe20000004800 */
[----:B-1----:R-:W-:-:S03]  /*d850*/  FFMA.FTZ R191, R155, UR35, R22 ;  /* 0x000000239bbf7c23 */ /* 0x002fc60008010016 */
[----:B------:R-:W-:Y:S04]  /*d860*/  STS [R60.X4+0x4258], R209 ;  /* 0x004258d13c007388 */ /* 0x000fe80000004800 */
[----:B------:R-:W-:Y:S04]  /*d870*/  STS [R60.X4+0x4260], R211 ;  /* 0x004260d33c007388 */ /* 0x000fe80000004800 */
[----:B------:R-:W-:Y:S04]  /*d880*/  STS [R60.X4+0x4268], R213 ;  /* 0x004268d53c007388 */ /* 0x000fe80000004800 */
[----:B------:R-:W-:Y:S04]  /*d890*/  STS [R60.X4+0x4270], R215 ;  /* 0x004270d73c007388 */ /* 0x000fe80000004800 */
[----:B------:R1:W-:Y:S04]  /*d8a0*/  STS [R60.X4+0x4274], R189 ;  /* 0x004274bd3c007388 */ /* 0x0003e80000004800 */
[----:B------:R2:W-:Y:S01]  /*d8b0*/  STS [R60.X4+0x4278], R217 ;  /* 0x004278d93c007388 */ /* 0x0005e20000004800 */
[----:B-1----:R-:W-:-:S02]  /*d8c0*/  FFMA.FTZ R189, R157, UR35, R24 ;  /* 0x000000239dbd7c23 */ /* 0x002fc40008010018 */
[----:B--2---:R-:W-:Y:S01]  /*d8d0*/  FFMA.FTZ R60, R156, UR35, -R25 ;  /* 0x000000239c3c7c23 */ /* 0x004fe20008010819 */
        /* <DEDUP_REMOVED lines=56> */
.L_x_5869:
[----:B0--34-:R-:W-:Y:S05]  /*dc60*/  BSYNC B0 ;  /* 0x0000000000007941 */ /* 0x019fea0003800000 */
.L_x_5868:
        /* <DEDUP_REMOVED lines=19> */
[----:B------:R-:W-:Y:S02]  /*dda0*/  ULDC.64 UR34, c[0x0][0x2a0] ;  /* 0x0000a80000227ab9 */ /* 0x000fe40000000a00 */
[----:B------:R-:W-:Y:S02]  /*ddb0*/  UIADD3 UR39, UR39, UR47, URZ ;  /* 0x0000002f27277290 */ /* 0x000fe4000fffe03f */
[----:B------:R-:W-:Y:S02]  /*ddc0*/  UIMAD UR48, UR24, UR34, URZ ;  /* 0x00000022183072a4 */ /* 0x000fe4000f8e023f */
[----:B------:R-:W-:Y:S02]  /*ddd0*/  UIADD3 UR45, UR45, UR46, URZ ;  /* 0x0000002e2d2d7290 */ /* 0x000fe4000fffe03f */
[----:B------:R-:W-:Y:S02]  /*dde0*/  UIMAD UR49, UR24, UR36, URZ ;  /* 0x00000024183172a4 */ /* 0x000fe4000f8e023f */
[----:B------:R-:W-:-:S02]  /*ddf0*/  UIMAD.WIDE.U32 UR38, UR25, UR34, UR38 ;  /* 0x00000022192672a5 */ /* 0x000fc4000f8e0026 */
[----:B------:R-:W-:Y:S02]  /*de00*/  UIMAD UR47, UR25, UR35, UR48 ;  /* 0x00000023192f72a4 */ /* 0x000fe4000f8e0230 */
[----:B------:R-:W-:Y:S02]  /*de10*/  UIMAD.WIDE.U32 UR44, UR25, UR36, UR44 ;  /* 0x00000024192c72a5 */ /* 0x000fe4000f8e002c */
[----:B------:R-:W-:Y:S02]  /*de20*/  UIMAD UR49, UR25, UR37, UR49 ;  /* 0x00000025193172a4 */ /* 0x000fe4000f8e0231 */
[----:B------:R-:W-:Y:S02]  /*de30*/  ULDC.64 UR34, c[0x0][0x318] ;  /* 0x0000c60000227ab9 */ /* 0x000fe40000000a00 */
[----:B------:R-:W-:Y:S02]  /*de40*/  ULDC.64 UR36, c[0x0][0x320] ;  /* 0x0000c80000247ab9 */ /* 0x000fe40000000a00 */
[----:B------:R-:W-:-:S02]  /*de50*/  ULEA UR46, UP0, UR38, UR34, 0x3 ;  /* 0x00000022262e7291 */ /* 0x000fc4000f80183f */
[----:B------:R-:W-:Y:S02]  /*de60*/  ULEA UR34, UP1, UR44, UR36, 0x3 ;  /* 0x000000242c227291 */ /* 0x000fe4000f82183f */
[----:B------:R-:W-:Y:S02]  /*de70*/  UIADD3 UR47, UR47, UR39, URZ ;  /* 0x000000272f2f7290 */ /* 0x000fe4000fffe03f */
[----:B------:R-:W-:Y:S01]  /*de80*/  ULDC UR36, c[0x0][0x174] ;  /* 0x00005d0000247ab9 */ /* 0x000fe20000000800 */
[C---:B------:R-:W-:Y:S01]  /*de90*/  IADD3 R22, P0, R24.reuse, UR46, RZ ;  /* 0x0000002e18167c10 */ /* 0x040fe2000ff1e0ff */
[----:B------:R-:W-:Y:S01]  /*dea0*/  UIADD3 UR36, UR7, -UR36, URZ ;  /* 0x8000002407247290 */ /* 0x000fe2000fffe03f */
[----:B------:R-:W-:Y:S01]  /*deb0*/  IADD3 R24, P1, R24, UR34, RZ ;  /* 0x0000002218187c10 */ /* 0x000fe2000ff3e0ff */
[----:B------:R-:W-:Y:S02]  /*dec0*/  ULEA.HI.X UR35, UR38, UR35, UR47, 0x3, UP0 ;  /* 0x0000002326237291 */ /* 0x000fe400080f1c2f */
[----:B------:R-:W-:-:S02]  /*ded0*/  UIMAD UR36, UR36, -0x800, URZ ;  /* 0xfffff800242478a4 */ /* 0x000fc4000f8e023f */
[----:B------:R-:W-:Y:S02]  /*dee0*/  USHF.L.U32 UR38, UR5, 0x2, URZ ;  /* 0x0000000205267899 */ /* 0x000fe4000800063f */
[----:B------:R-:W-:Y:S01]  /*def0*/  IADD3.X R23, R25, UR35, RZ, P0, !PT ;  /* 0x0000002319177c10 */ /* 0x000fe200087fe4ff */
[----:B------:R-:W-:Y:S01]  /*df00*/  UIADD3 UR39, UR49, UR45, URZ ;  /* 0x0000002d31277290 */ /* 0x000fe2000fffe03f */
[----:B------:R-:W-:Y:S01]  /*df10*/  MOV R27, UR36 ;  /* 0x00000024001b7c02 */ /* 0x000fe20008000f00 */
[----:B------:R-:W-:Y:S01]  /*df20*/  ULDC.64 UR34, c[0x0][0x2b0] ;  /* 0x0000ac0000227ab9 */ /* 0x000fe20000000a00 */
[----:B------:R-:W-:Y:S01]  /*df30*/  MOV R29, UR36 ;  /* 0x00000024001d7c02 */ /* 0x000fe20008000f00 */
[----:B------:R-:W-:Y:S01]  /*df40*/  ULEA.HI.X UR37, UR44, UR37, UR39, 0x3, UP1 ;  /* 0x000000252c257291 */ /* 0x000fe200088f1c27 */
[----:B------:R-:W-:Y:S01]  /*df50*/  ISETP.GE.AND P0, PT, R188, 0x41, PT ;  /* 0x00000041bc00780c */ /* 0x000fe20003f06270 */
[----:B------:R-:W-:Y:S01]  /*df60*/  IMAD.WIDE R22, R27, 0x4, R22 ;  /* 0x000000041b167825 */ /* 0x000fe200078e0216 */
[----:B------:R-:W-:Y:S01]  /*df70*/  MOV R27, UR38 ;  /* 0x00000026001b7c02 */ /* 0x000fe20008000f00 */
[----:B------:R-:W-:-:S02]  /*df80*/  USHF.L.U64.HI UR39, UR5, 0x2, UR4 ;  /* 0x0000000205277899 */ /* 0x000fc40008010204 */
[----:B------:R-:W-:Y:S01]  /*df90*/  IADD3.X R25, R25, UR37, RZ, P1, !PT ;  /* 0x0000002519197c10 */ /* 0x000fe20008ffe4ff */
[----:B------:R-:W-:Y:S01]  /*dfa0*/  ULDC.64 UR36, c[0x0][0x2d0] ;  /* 0x0000b40000247ab9 */ /* 0x000fe20000000a00 */
[----:B------:R-:W-:Y:S01]  /*dfb0*/  IMAD.WIDE.U32 R22, R27, c[0x0][0x2b0], R22 ;  /* 0x0000ac001b167a25 */ /* 0x000fe200078e0016 */
[----:B------:R-:W-:Y:S01]  /*dfc0*/  UIMAD UR34, UR39, UR34, URZ ;  /* 0x00000022272272a4 */ /* 0x000fe2000f8e023f */
[----:B------:R0:W1:Y:S01]  /*dfd0*/  LDS R27, [R38.X4+0x4300] ;  /* 0x00430000261b7984 */ /* 0x0000620000004800 */
[----:B------:R-:W-:Y:S01]  /*dfe0*/  UIMAD UR36, UR39, UR36, URZ ;  /* 0x00000024272472a4 */ /* 0x000fe2000f8e023f */
[----:B------:R-:W-:Y:S01]  /*dff0*/  IMAD.WIDE R24, R29, 0x4, R24 ;  /* 0x000000041d187825 */ /* 0x000fe200078e0218 */
[----:B------:R-:W-:Y:S01]  /*e000*/  MOV R29, UR38 ;  /* 0x00000026001d7c02 */ /* 0x000fe20008000f00 */
[----:B------:R-:W-:Y:S01]  /*e010*/  UIMAD UR34, UR38, UR35, UR34 ;  /* 0x00000023262272a4 */ /* 0x000fe2000f8e0222 */
[----:B------:R-:W-:Y:S01]  /*e020*/  ISETP.GE.AND P1, PT, R188, 0x81, PT ;  /* 0x00000081bc00780c */ /* 0x000fe20003f26270 */
[----:B------:R-:W-:-:S02]  /*e030*/  UIMAD UR36, UR38, UR37, UR36 ;  /* 0x00000025262472a4 */ /* 0x000fc4000f8e0224 */
[----:B------:R-:W-:Y:S02]  /*e040*/  IMAD.WIDE.U32 R24, R29, c[0x0][0x2d0], R24 ;  /* 0x0000b4001d187a25 */ /* 0x000fe400078e0018 */
[----:B------:R-:W-:-:S03]  /*e050*/  IADD3 R23, R23, UR34, RZ ;  /* 0x0000002217177c10 */ /* 0x000fc6000fffe0ff */
[----:B------:R-:W-:Y:S01]  /*e060*/  IADD3 R25, R25, UR36, RZ ;  /* 0x0000002419197c10 */ /* 0x000fe2000fffe0ff */
[----:B------:R-:W-:Y:S05]  /*e070*/  @!P0 BRA `(.L_x_5871) ;  /* 0x0000002000008947 */ /* 0x000fea0003800000 */
[----:B0-----:R0:W-:Y:S04]  /*e080*/  RED.E.ADD.F32.FTZ.RN.STRONG.GPU [R22.64+-0x1f00], R148 ;  /* 0xffe100941600798e */ /* 0x0011e8000c10e7a8 */
[----:B-1----:R0:W-:Y:S02]  /*e090*/  RED.E.ADD.F32.FTZ.RN.STRONG.GPU [R24.64+-0x1f00], R27 ;  /* 0xffe1001b1800798e */ /* 0x0021e4000c10e7a8 */
.L_x_5871:
[----:B0-----:R-:W-:Y:S05]  /*e0a0*/  BSYNC B0 ;  /* 0x0000000000007941 */ /* 0x001fea0003800000 */
.L_x_5870:
[----:B------:R-:W0:Y:S01]  /*e0b0*/  LDS R61, [R61.X4+0x4400] ;  /* 0x004400003d3d7984 */ /* 0x000e220000004800 */
[----:B------:R-:W-:Y:S01]  /*e0c0*/  BSSY B0, `(.L_x_5872) ;  /* 0x0000004000007945 */ /* 0x000fe20003800000 */
[----:B------:R-:W-:Y:S05]  /*e0d0*/  @!P1 BRA `(.L_x_5873) ;  /* 0x0000002000009947 */ /* 0x000fea0003800000 */
[----:B------:R2:W-:Y:S04]  /*e0e0*/  RED.E.ADD.F32.FTZ.RN.STRONG.GPU [R22.64+-0x1e00], R149 ;  /* 0xffe200951600798e */ /* 0x0005e8000c10e7a8 */
[----:B0-----:R2:W-:Y:S02]  /*e0f0*/  RED.E.ADD.F32.FTZ.RN.STRONG.GPU [R24.64+-0x1e00], R61 ;  /* 0xffe2003d1800798e */ /* 0x0015e4000c10e7a8 */
.L_x_5873:
[----:B------:R-:W-:Y:S05]  /*e100*/  BSYNC B0 ;  /* 0x0000000000007941 */ /* 0x000fea0003800000 */
.L_x_5872:
[----:B-1----:R1:W3:Y:S01]  /*e110*/  LDS R27, [R62.X4+0x4500] ;  /* 0x004500003e1b7984 */ /* 0x0022e20000004800 */
[----:B------:R-:W-:Y:S01]  /*e120*/  BSSY B0, `(.L_x_5874) ;  /* 0x0000004000007945 */ /* 0x000fe20003800000 */
[----:B------:R-:W-:Y:S05]  /*e130*/  @!P2 BRA `(.L_x_5875) ;  /* 0x000000200000a947 */ /* 0x000fea0003800000 */
[----:B------:R4:W-:Y:S04]  /*e140*/  RED.E.ADD.F32.FTZ.RN.STRONG.GPU [R22.64+-0x1d00], R150 ;  /* 0xffe300961600798e */ /* 0x0009e8000c10e7a8 */
[----:B---3--:R4:W-:Y:S02]  /*e150*/  RED.E.ADD.F32.FTZ.RN.STRONG.GPU [R24.64+-0x1d00], R27 ;  /* 0xffe3001b1800798e */ /* 0x0089e4000c10e7a8 */
.L_x_5875:
[----:B------:R-:W-:Y:S05]  /*e160*/  BSYNC B0 ;  /* 0x0000000000007941 */ /* 0x000fea0003800000 */
.L_x_5874:
        /* <DEDUP_REMOVED lines=12> */
.L_x_5877:
[----:B------:R-:W-:Y:S05]  /*e230*/  BSYNC B0 ;  /* 0x0000000000007941 */ /* 0x000fea0003800000 */
.L_x_5876:
[----:B---34-:R3:W4:Y:S01]  /*e240*/  LDS R27, [R64.X4+0x4700] ;  /* 0x00470000401b7984 */ /* 0x0187220000004800 */
[----:B------:R-:W-:Y:S01]  /*e250*/  BSSY B0, `(.L_x_5878) ;  /* 0x0000004000007945 */ /* 0x000fe20003800000 */
[----:B------:R-:W-:Y:S05]  /*e260*/  @!P0 BRA `(.L_x_5879) ;  /* 0x0000002000008947 */ /* 0x000fea0003800000 */
[----:B------:R2:W-:Y:S04]  /*e270*/  RED.E.ADD.F32.FTZ.RN.STRONG.GPU [R22.64+-0x1b00], R152 ;  /* 0xffe500981600798e */ /* 0x0005e8000c10e7a8 */
[----:B----4-:R2:W-:Y:S02]  /*e280*/  RED.E.ADD.F32.FTZ.RN.STRONG.GPU [R24.64+-0x1b00], R27 ;  /* 0xffe5001b1800798e */ /* 0x0105e4000c10e7a8 */
.L_x_5879:
[----:B------:R-:W-:Y:S05]  /*e290*/  BSYNC B0 ;  /* 0x0000000000007941 */ /* 0x000fea0003800000 */
.L_x_5878:
[----:B------:R-:W2:Y:S01]  /*e2a0*/  LDS R65, [R65.X4+0x4800] ;  /* 0x0048000041417984 */ /* 0x000ea20000004800 */
[----:B------:R-:W-:Y:S01]  /*e2b0*/  BSSY B0, `(.L_x_5880) ;  /* 0x0000004000007945 */ /* 0x000fe20003800000 */
[----:B------:R-:W-:Y:S05]  /*e2c0*/  @!P1 BRA `(.L_x_5881) ;  /* 0x0000002000009947 */ /* 0x000fea0003800000 */
[----:B------:R3:W-:Y:S04]  /*e2d0*/  RED.E.ADD.F32.FTZ.RN.STRONG.GPU [R22.64+-0x1a00], R153 ;  /* 0xffe600991600798e */ /* 0x0007e8000c10e7a8 */
[----:B--2---:R3:W-:Y:S02]  /*e2e0*/  RED.E.ADD.F32.FTZ.RN.STRONG.GPU [R24.64+-0x1a00], R65 ;  /* 0xffe600411800798e */ /* 0x0047e4000c10e7a8 */
.L_x_5881:
[----:B------:R-:W-:Y:S05]  /*e2f0*/  BSYNC B0 ;  /* 0x0000000000007941 */ /* 0x000fea0003800000 */
.L_x_5880:
[----:B------:R-:W3:Y:S01]  /*e300*/  LDS R67, [R67.X4+0x4900] ;  /* 0x0049000043437984 */ /* 0x000ee20000004800 */
[----:B------:R-:W-:Y:S01]  /*e310*/  BSSY B0, `(.L_x_5882) ;  /* 0x0000004000007945 */ /* 0x000fe20003800000 */
[----:B------:R-:W-:Y:S05]  /*e320*/  @!P2 BRA `(.L_x_5883) ;  /* 0x000000200000a947 */ /* 0x000fea0003800000 */
[----:B------:R4:W-:Y:S04]  /*e330*/  RED.E.ADD.F32.FTZ.RN.STRONG.GPU [R22.64+-0x1900], R154 ;  /* 0xffe7009a1600798e */ /* 0x0009e8000c10e7a8 */
[----:B---3--:R4:W-:Y:S02]  /*e340*/  RED.E.ADD.F32.FTZ.RN.STRONG.GPU [R24.64+-0x1900], R67 ;  /* 0xffe700431800798e */ /* 0x0089e4000c10e7a8 */
.L_x_5883:
[----:B------:R-:W-:Y:S05]  /*e350*/  BSYNC B0 ;  /* 0x0000000000007941 */ /* 0x000fea0003800000 */
.L_x_5882:
[----:B--2-4-:R2:W4:Y:S01]  /*e360*/  LDS R27, [R68.X4+0x4a00] ;  /* 0x004a0000441b7984 */ /* 0x0145220000004800 */
[----:B------:R-:W-:Y:S01]  /*e370*/  BSSY B0, `(.L_x_5884) ;  /* 0x0000004000007945 */ /* 0x000fe20003800000 */
[----:B------:R-:W-:Y:S05]  /*e380*/  @!P3 BRA `(.L_x_5885) ;  /* 0x000000200000b947 */ /* 0x000fea0003800000 */
[----:B------:R2:W-:Y:S04]  /*e390*/  RED.E.ADD.F32.FTZ.RN.STRONG.GPU [R22.64+-0x1800], R162 ;  /* 0xffe800a21600798e */ /* 0x0005e8000c10e7a8 */
[----:B----4-:R2:W-:Y:S02]  /*e3a0*/  RED.E.ADD.F32.FTZ.RN.STRONG.GPU [R24.64+-0x1800], R27 ;  /* 0xffe8001b1800798e */ /* 0x0105e4000c10e7a8 */
.L_x_5885:
[----:B------:R-:W-:Y:S05]  /*e3b0*/  BSYNC B0 ;  /* 0x0000000000007941 */ /* 0x000fea0003800000 */
.L_x_5884:
[----:B------:R-:W2:Y:S01]  /*e3c0*/  LDS R69, [R69.X4+0x4b00] ;  /* 0x004b000045457984 */ /* 0x000ea20000004800 */
[----:B------:R-:W-:Y:S01]  /*e3d0*/  BSSY B0, `(.L_x_5886) ;  /* 0x0000004000007945 */ /* 0x000fe20003800000 */
[----:B------:R-:W-:Y:S05]  /*e3e0*/  @!P4 BRA `(.L_x_5887) ;  /* 0x000000200000c947 */ /* 0x000fea0003800000 */
[----:B------:R4:W-:Y:S04]  /*e3f0*/  RED.E.ADD.F32.FTZ.RN.STRONG.GPU [R22.64+-0x1700], R163 ;  /* 0xffe900a31600798e */ /* 0x0009e8000c10e7a8 */
[----:B--2---:R4:W-:Y:S02]  /*e400*/  RED.E.ADD.F32.FTZ.RN.STRONG.GPU [R24.64+-0x1700], R69 ;  /* 0xffe900451800798e */ /* 0x0049e4000c10e7a8 */
.L_x_5887:
[----:B------:R-:W-:Y:S05]  /*e410*/  BSYNC B0 ;  /* 0x0000000000007941 */ /* 0x000fea0003800000 */
.L_x_5886:
[----:B--2-4-:R2:W4:Y:S01]  /*e420*/  LDS R27, [R70.X4+0x4c00] ;  /* 0x004c0000461b7984 */ /* 0x0145220000004800 */
[----:B------:R-:W-:Y:S01]  /*e430*/  BSSY B0, `(.L_x_5888) ;  /* 0x0000004000007945 */ /* 0x000fe20003800000 */
[----:B------:R-:W-:Y:S05]  /*e440*/  @!P5 BRA `(.L_x_5889) ;  /* 0x000000200000d947 */ /* 0x000fea0003800000 */
[----:B------:R2:W-:Y:S04]  /*e450*/  RED.E.ADD.F32.FTZ.RN.STRONG.GPU [R22.64+-0x1600], R164 ;  /* 0xffea00a41600798e */ /* 0x0005e8000c10e7a8 */
[----:B----4-:R2:W-:Y:S02]  /*e460*/  RED.E.ADD.F32.FTZ.RN.STRONG.GPU [R24.64+-0x1600], R27 ;  /* 0xffea001b1800798e */ /* 0x0105e4000c10e7a8 */
.L_x_5889:
[----:B------:R-:W-:Y:S05]  /*e470*/  BSYNC B0 ;  /* 0x0000000000007941 */ /* 0x000fea0003800000 */
.L_x_5888:
        /* <DEDUP_REMOVED lines=12> */
.L_x_5891:
[----:B------:R-:W-:Y:S05]  /*e540*/  BSYNC B0 ;  /* 0x0000000000007941 */ /* 0x000fea0003800000 */
.L_x_5890:
[----:B--2-4-:R2:W4:Y:S01]  /*e550*/  LDS R27, [R110.X4+0x4e00] ;  /* 0x004e00006e1b7984 */ /* 0x0145220000004800 */
[----:B------:R-:W-:Y:S01]  /*e560*/  BSSY B0, `(.L_x_5892) ;  /* 0x0000004000007945 */ /* 0x000fe20003800000 */
[----:B------:R-:W-:Y:S05]  /*e570*/  @!P0 BRA `(.L_x_5893) ;  /* 0x0000002000008947 */ /* 0x000fea0003800000 */
[----:B------:R2:W-:Y:S04]  /*e580*/  RED.E.ADD.F32.FTZ.RN.STRONG.GPU [R22.64+-0x1400], R166 ;  /* 0xffec00a61600798e */ /* 0x0005e8000c10e7a8 */
[----:B----4-:R2:W-:Y:S02]  /*e590*/  RED.E.ADD.F32.FTZ.RN.STRONG.GPU [R24.64+-0x1400], R27 ;  /* 0xffec001b1800798e */ /* 0x0105e4000c10e7a8 */
.L_x_5893:
[----:B------:R-:W-:Y:S05]  /*e5a0*/  BSYNC B0 ;  /* 0x0000000000007941 */ /* 0x000fea0003800000 */
.L_x_5892:
[----:B------:R-:W2:Y:S01]  /*e5b0*/  LDS R111, [R111.X4+0x4f00] ;  /* 0x004f00006f6f7984 */ /* 0x000ea20000004800 */
[----:B------:R-:W-:Y:S01]  /*e5c0*/  BSSY B0, `(.L_x_5894) ;  /* 0x0000004000007945 */ /* 0x000fe20003800000 */
[----:B------:R-:W-:Y:S05]  /*e5d0*/  @!P1 BRA `(.L_x_5895) ;  /* 0x0000002000009947 */ /* 0x000fea0003800000 */
[----:B------:R4:W-:Y:S04]  /*e5e0*/  RED.E.ADD.F32.FTZ.RN.STRONG.GPU [R22.64+-0x1300], R167 ;  /* 0xffed00a71600798e */ /* 0x0009e8000c10e7a8 */
[----:B--2---:R4:W-:Y:S02]  /*e5f0*/  RED.E.ADD.F32.FTZ.RN.STRONG.GPU [R24.64+-0x1300], R111 ;  /* 0xffed006f1800798e */ /* 0x0049e4000c10e7a8 */
.L_x_5895:
[----:B------:R-:W-:Y:S05]  /*e600*/  BSYNC B0 ;  /* 0x0000000000007941 */ /* 0x000fea0003800000 */
.L_x_5894:
[----:B--2-4-:R2:W4:Y:S01]  /*e610*/  LDS R27, [R122.X4+0x5000] ;  /* 0x005000007a1b7984 */ /* 0x0145220000004800 */
[----:B------:R-:W-:Y:S01]  /*e620*/  BSSY B0, `(.L_x_5896) ;  /* 0x0000004000007945 */ /* 0x000fe20003800000 */
[----:B------:R-:W-:Y:S05]  /*e630*/  @!P2 BRA `(.L_x_5897) ;  /* 0x000000200000a947 */ /* 0x000fea0003800000 */
[----:B------:R2:W-:Y:S04]  /*e640*/  RED.E.ADD.F32.FTZ.RN.STRONG.GPU [R22.64+-0x1200], R168 ;  /* 0xffee00a81600798e */ /* 0x0005e8000c10e7a8 */
[----:B----4-:R2:W-:Y:S02]  /*e650*/  RED.E.ADD.F32.FTZ.RN.STRONG.GPU [R24.64+-0x1200], R27 ;  /* 0xffee001b1800798e */ /* 0x0105e4000c10e7a8 */
.L_x_5897:
[----:B------:R-:W-:Y:S05]  /*e660*/  BSYNC B0 ;  /* 0x0000000000007941 */ /* 0x000fea0003800000 */
.L_x_5896:
[----:B------:R-:W2:Y:S01]  /*e670*/  LDS R123, [R123.X4+0x5100] ;  /* 0x005100007b7b7984 */ /* 0x000ea20000004800 */
[----:B------:R-:W-:Y:S01]  /*e680*/  BSSY B0, `(.L_x_5898) ;  /* 0x0000004000007945 */ /* 0x000fe20003800000 */
[----:B------:R-:W-:Y:S05]  /*e690*/  @!P3 BRA `(.L_x_5899) ;  /* 0x000000200000b947 */ /* 0x000fea0003800000 */
[----:B------:R4:W-:Y:S04]  /*e6a0*/  RED.E.ADD.F32.FTZ.RN.STRONG.GPU [R22.64+-0x1100], R169 ;  /* 0xffef00a91600798e */ /* 0x0009e8000c10e7a8 */
[----:B--2---:R4:W-:Y:S02]  /*e6b0*/  RED.E.ADD.F32.FTZ.RN.STRONG.GPU [R24.64+-0x1100], R123 ;  /* 0xffef007b1800798e */ /* 0x0049e4000c10e7a8 */
.L_x_5899:
[----:B------:R-:W-:Y:S05]  /*e6c0*/  BSYNC B0 ;  /* 0x0000000000007941 */ /* 0x000fea0003800000 */
.L_x_5898:
[----:B--2-4-:R2:W4:Y:S01]  /*e6d0*/  LDS R27, [R132.X4+0x5200] ;  /* 0x00520000841b7984 */ /* 0x0145220000004800 */
[----:B------:R-:W-:Y:S01]  /*e6e0*/  BSSY B0, `(.L_x_5900) ;  /* 0x0000004000007945 */ /* 0x000fe20003800000 */
[----:B------:R-:W-:Y:S05]  /*e6f0*/  @!P4 BRA `(.L_x_5901) ;  /* 0x000000200000c947 */ /* 0x000fea0003800000 */
[----:B------:R2:W-:Y:S04]  /*e700*/  RED.E.ADD.F32.FTZ.RN.STRONG.GPU [R22.64+-0x1000], R170 ;  /* 0xfff000aa1600798e */ /* 0x0005e8000c10e7a8 */
[----:B----4-:R2:W-:Y:S02]  /*e710*/  RED.E.ADD.F32.FTZ.RN.STRONG.GPU [R24.64+-0x1000], R27 ;  /* 0xfff0001b1800798e */ /* 0x0105e4000c10e7a8 */
.L_x_5901:
[----:B------:R-:W-:Y:S05]  /*e720*/  BSYNC B0 ;  /* 0x0000000000007941 */ /* 0x000fea0003800000 */
.L_x_5900:
[----:B------:R-:W2:Y:S01]  /*e730*/  LDS R133, [R133.X4+0x5300] ;  /* 0x0053000085857984 */ /* 0x000ea20000004800 */
[----:B------:R-:W-:Y:S01]  /*e740*/  BSSY B0, `(.L_x_5902) ;  /* 0x0000004000007945 */ /* 0x000fe20003800000 */
[----:B------:R-:W-:Y:S05]  /*e750*/  @!P5 BRA `(.L_x_5903) ;  /* 0x000000200000d947 */ /* 0x000fea0003800000 */
[----:B------:R4:W-:Y:S04]  /*e760*/  RED.E.ADD.F32.FTZ.RN.STRONG.GPU [R22.64+-0xf00], R171 ;  /* 0xfff100ab1600798e */ /* 0x0009e8000c10e7a8 */
[----:B--2---:R4:W-:Y:S02]  /*e770*/  RED.E.ADD.F32.FTZ.RN.STRONG.GPU [R24.64+-0xf00], R133 ;  /* 0xfff100851800798e */ /* 0x0049e4000c10e7a8 */
.L_x_5903:
[----:B------:R-:W-:Y:S05]  /*e780*/  BSYNC B0 ;  /* 0x0000000000007941 */ /* 0x000fea0003800000 */
.L_x_5902:
        /* <DEDUP_REMOVED lines=12> */
.L_x_5905:
[----:B--2---:R-:W-:Y:S05]  /*e850*/  BSYNC B0 ;  /* 0x0000000000007941 */ /* 0x004fea0003800000 */
.L_x_5904:
[----:B------:R-:W2:Y:S01]  /*e860*/  LDS R135, [R135.X4+0x5500] ;  /* 0x0055000087877984 */ /* 0x000ea20000004800 */
[----:B------:R-:W-:Y:S01]  /*e870*/  BSSY B0, `(.L_x_5906) ;  /* 0x0000004000007945 */ /* 0x000fe20003800000 */
[----:B------:R-:W-:Y:S05]  /*e880*/  @!P0 BRA `(.L_x_5907) ;  /* 0x0000002000008947 */ /* 0x000fea0003800000 */
[----:B------:R4:W-:Y:S04]  /*e890*/  RED.E.ADD.F32.FTZ.RN.STRONG.GPU [R22.64+-0xd00], R173 ;  /* 0xfff300ad1600798e */ /* 0x0009e8000c10e7a8 */
[----:B--2---:R4:W-:Y:S02]  /*e8a0*/  RED.E.ADD.F32.FTZ.RN.STRONG.GPU [R24.64+-0xd00], R135 ;  /* 0xfff300871800798e */ /* 0x0049e4000c10e7a8 */
.L_x_5907:
[----:B------:R-:W-:Y:S05]  /*e8b0*/  BSYNC B0 ;  /* 0x0000000000007941 */ /* 0x000fea0003800000 */
.L_x_5906:
[----:B----4-:R4:W3:Y:S01]  /*e8c0*/  LDS R27, [R136.X4+0x5600] ;  /* 0x00560000881b7984 */ /* 0x0108e20000004800 */
[----:B------:R-:W-:Y:S01]  /*e8d0*/  BSSY B0, `(.L_x_5908) ;  /* 0x0000004000007945 */ /* 0x000fe20003800000 */
[----:B------:R-:W-:Y:S05]  /*e8e0*/  @!P1 BRA `(.L_x_5909) ;  /* 0x0000002000009947 */ /* 0x000fea0003800000 */
[----:B------:R4:W-:Y:S04]  /*e8f0*/  RED.E.ADD.F32.FTZ.RN.STRONG.GPU [R22.64+-0xc00], R174 ;  /* 0xfff400ae1600798e */ /* 0x0009e8000c10e7a8 */
[----:B---3--:R4:W-:Y:S02]  /*e900*/  RED.E.ADD.F32.FTZ.RN.STRONG.GPU [R24.64+-0xc00], R27 ;  /* 0xfff4001b1800798e */ /* 0x0089e4000c10e7a8 */
.L_x_5909:
[----:B------:R-:W-:Y:S05]  /*e910*/  BSYNC B0 ;  /* 0x0000000000007941 */ /* 0x000fea0003800000 */
.L_x_5908:
[----:B------:R-:W4:Y:S01]  /*e920*/  LDS R137, [R137.X4+0x5700] ;  /* 0x0057000089897984 */ /* 0x000f220000004800 */
[----:B------:R-:W-:Y:S01]  /*e930*/  BSSY B0, `(.L_x_5910) ;  /* 0x0000004000007945 */ /* 0x000fe20003800000 */
[----:B------:R-:W-:Y:S05]  /*e940*/  @!P2 BRA `(.L_x_5911) ;  /* 0x000000200000a947 */ /* 0x000fea0003800000 */
[----:B------:R4:W-:Y:S04]  /*e950*/  RED.E.ADD.F32.FTZ.RN.STRONG.GPU [R22.64+-0xb00], R175 ;  /* 0xfff500af1600798e */ /* 0x0009e8000c10e7a8 */
[----:B----4-:R4:W-:Y:S02]  /*e960*/  RED.E.ADD.F32.FTZ.RN.STRONG.GPU [R24.64+-0xb00], R137 ;  /* 0xfff500891800798e */ /* 0x0109e4000c10e7a8 */
.L_x_5911:
[----:B------:R-:W-:Y:S05]  /*e970*/  BSYNC B0 ;  /* 0x0000000000007941 */ /* 0x000fea0003800000 */
.L_x_5910:
[----:B---34-:R3:W4:Y:S01]  /*e980*/  LDS R27, [R138.X4+0x5800] ;  /* 0x005800008a1b7984 */ /* 0x0187220000004800 */
[----:B------:R-:W-:Y:S01]  /*e990*/  BSSY B0, `(.L_x_5912) ;  /* 0x0000004000007945 */ /* 0x000fe20003800000 */
[----:B------:R-:W-:Y:S05]  /*e9a0*/  @!P3 BRA `(.L_x_5913) ;  /* 0x000000200000b947 */ /* 0x000fea0003800000 */
[----:B------:R3:W-:Y:S04]  /*e9b0*/  RED.E.ADD.F32.FTZ.RN.STRONG.GPU [R22.64+-0xa00], R176 ;  /* 0xfff600b01600798e */ /* 0x0007e8000c10e7a8 */
[----:B----4-:R3:W-:Y:S02]  /*e9c0*/  RED.E.ADD.F32.FTZ.RN.STRONG.GPU [R24.64+-0xa00], R27 ;  /* 0xfff6001b1800798e */ /* 0x0107e4000c10e7a8 */
.L_x_5913:
[----:B------:R-:W-:Y:S05]  /*e9d0*/  BSYNC B0 ;  /* 0x0000000000007941 */ /* 0x000fea0003800000 */
.L_x_5912:
[----:B------:R-:W3:Y:S01]  /*e9e0*/  LDS R139, [R139.X4+0x5900] ;  /* 0x005900008b8b7984 */ /* 0x000ee20000004800 */
[----:B------:R-:W-:Y:S01]  /*e9f0*/  BSSY B0, `(.L_x_5914) ;  /* 0x0000004000007945 */ /* 0x000fe20003800000 */
[----:B------:R-:W-:Y:S05]  /*ea00*/  @!P4 BRA `(.L_x_5915) ;  /* 0x000000200000c947 */ /* 0x000fea0003800000 */
[----:B------:R4:W-:Y:S04]  /*ea10*/  RED.E.ADD.F32.FTZ.RN.STRONG.GPU [R22.64+-0x900], R177 ;  /* 0xfff700b11600798e */ /* 0x0009e8000c10e7a8 */
[----:B---3--:R4:W-:Y:S02]  /*ea20*/  RED.E.ADD.F32.FTZ.RN.STRONG.GPU [R24.64+-0x900], R139 ;  /* 0xfff7008b1800798e */ /* 0x0089e4000c10e7a8 */
.L_x_5915:
[----:B------:R-:W-:Y:S05]  /*ea30*/  BSYNC B0 ;  /* 0x0000000000007941 */ /* 0x000fea0003800000 */
.L_x_5914:
[----:B---34-:R3:W4:Y:S01]  /*ea40*/  LDS R27, [R140.X4+0x5a00] ;  /* 0x005a00008c1b7984 */ /* 0x0187220000004800 */
[----:B------:R-:W-:Y:S01]  /*ea50*/  BSSY B0, `(.L_x_5916) ;  /* 0x0000004000007945 */ /* 0x000fe20003800000 */
[----:B------:R-:W-:Y:S05]  /*ea60*/  @!P5 BRA `(.L_x_5917) ;  /* 0x000000200000d947 */ /* 0x000fea0003800000 */
[----:B------:R3:W-:Y:S04]  /*ea70*/  RED.E.ADD.F32.FTZ.RN.STRONG.GPU [R22.64+-0x800], R178 ;  /* 0xfff800b21600798e */ /* 0x0007e8000c10e7a8 */
[----:B----4-:R3:W-:Y:S02]  /*ea80*/  RED.E.ADD.F32.FTZ.RN.STRONG.GPU [R24.64+-0x800], R27 ;  /* 0xfff8001b1800798e */ /* 0x0107e4000c10e7a8 */
.L_x_5917:
[----:B------:R-:W-:Y:S05]  /*ea90*/  BSYNC B0 ;  /* 0x0000000000007941 */ /* 0x000fea0003800000 */
.L_x_5916:
        /* <DEDUP_REMOVED lines=12> */
.L_x_5919:
[----:B------:R-:W-:Y:S05]  /*eb60*/  BSYNC B0 ;  /* 0x0000000000007941 */ /* 0x000fea0003800000 */
.L_x_5918:
[----:B---34-:R3:W4:Y:S01]  /*eb70*/  LDS R27, [R142.X4+0x5c00] ;  /* 0x005c00008e1b7984 */ /* 0x0187220000004800 */
[----:B------:R-:W-:Y:S01]  /*eb80*/  BSSY B0, `(.L_x_5920) ;  /* 0x0000004000007945 */ /* 0x000fe20003800000 */
[----:B------:R-:W-:Y:S05]  /*eb90*/  @!P0 BRA `(.L_x_5921) ;  /* 0x0000002000008947 */ /* 0x000fea0003800000 */
[----:B------:R3:W-:Y:S04]  /*eba0*/  RED.E.ADD.F32.FTZ.RN.STRONG.GPU [R22.64+-0x600], R180 ;  /* 0xfffa00b41600798e */ /* 0x0007e8000c10e7a8 */
[----:B----4-:R3:W-:Y:S02]  /*ebb0*/  RED.E.ADD.F32.FTZ.RN.STRONG.GPU [R24.64+-0x600], R27 ;  /* 0xfffa001b1800798e */ /* 0x0107e4000c10e7a8 */
.L_x_5921:
[----:B------:R-:W-:Y:S05]  /*ebc0*/  BSYNC B0 ;  /* 0x0000000000007941 */ /* 0x000fea0003800000 */
.L_x_5920:
[----:B------:R-:W3:Y:S01]  /*ebd0*/  LDS R143, [R143.X4+0x5d00] ;  /* 0x005d00008f8f7984 */ /* 0x000ee20000004800 */
[----:B------:R-:W-:Y:S01]  /*ebe0*/  BSSY B0, `(.L_x_5922) ;  /* 0x0000004000007945 */ /* 0x000fe20003800000 */
[----:B------:R-:W-:Y:S05]  /*ebf0*/  @!P1 BRA `(.L_x_5923) ;  /* 0x0000002000009947 */ /* 0x000fea0003800000 */
[----:B------:R4:W-:Y:S04]  /*ec00*/  RED.E.ADD.F32.FTZ.RN.STRONG.GPU [R22.64+-0x500], R181 ;  /* 0xfffb00b51600798e */ /* 0x0009e8000c10e7a8 */
[----:B---3--:R4:W-:Y:S02]  /*ec10*/  RED.E.ADD.F32.FTZ.RN.STRONG.GPU [R24.64+-0x500], R143 ;  /* 0xfffb008f1800798e */ /* 0x0089e4000c10e7a8 */
.L_x_5923:
[----:B------:R-:W-:Y:S05]  /*ec20*/  BSYNC B0 ;  /* 0x0000000000007941 */ /* 0x000fea0003800000 */
.L_x_5922:
[----:B---34-:R3:W4:Y:S01]  /*ec30*/  LDS R27, [R144.X4+0x5e00] ;  /* 0x005e0000901b7984 */ /* 0x0187220000004800 */
[----:B------:R-:W-:Y:S01]  /*ec40*/  BSSY B0, `(.L_x_5924) ;  /* 0x0000004000007945 */ /* 0x000fe20003800000 */
[----:B------:R-:W-:Y:S05]  /*ec50*/  @!P2 BRA `(.L_x_5925) ;  /* 0x000000200000a947 */ /* 0x000fea0003800000 */
[----:B------:R3:W-:Y:S04]  /*ec60*/  RED.E.ADD.F32.FTZ.RN.STRONG.GPU [R22.64+-0x400], R182 ;  /* 0xfffc00b61600798e */ /* 0x0007e8000c10e7a8 */
[----:B----4-:R3:W-:Y:S02]  /*ec70*/  RED.E.ADD.F32.FTZ.RN.STRONG.GPU [R24.64+-0x400], R27 ;  /* 0xfffc001b1800798e */ /* 0x0107e4000c10e7a8 */
.L_x_5925:
[----:B------:R-:W-:Y:S05]  /*ec80*/  BSYNC B0 ;  /* 0x0000000000007941 */ /* 0x000fea0003800000 */
.L_x_5924:
[----:B------:R-:W3:Y:S01]  /*ec90*/  LDS R145, [R145.X4+0x5f00] ;  /* 0x005f000091917984 */ /* 0x000ee20000004800 */
[----:B------:R-:W-:Y:S01]  /*eca0*/  BSSY B0, `(.L_x_5926) ;  /* 0x0000004000007945 */ /* 0x000fe20003800000 */
[----:B------:R-:W-:Y:S05]  /*ecb0*/  @!P3 BRA `(.L_x_5927) ;  /* 0x000000200000b947 */ /* 0x000fea0003800000 */
[----:B------:R4:W-:Y:S04]  /*ecc0*/  RED.E.ADD.F32.FTZ.RN.STRONG.GPU [R22.64+-0x300], R183 ;  /* 0xfffd00b71600798e */ /* 0x0009e8000c10e7a8 */
[----:B---3--:R4:W-:Y:S02]  /*ecd0*/  RED.E.ADD.F32.FTZ.RN.STRONG.GPU [R24.64+-0x300], R145 ;  /* 0xfffd00911800798e */ /* 0x0089e4000c10e7a8 */
.L_x_5927:
[----:B------:R-:W-:Y:S05]  /*ece0*/  BSYNC B0 ;  /* 0x0000000000007941 */ /* 0x000fea0003800000 */
.L_x_5926:
[----:B---34-:R3:W4:Y:S01]  /*ecf0*/  LDS R27, [R146.X4+0x6000] ;  /* 0x00600000921b7984 */ /* 0x0187220000004800 */
[----:B------:R-:W-:Y:S01]  /*ed00*/  BSSY B0, `(.L_x_5928) ;  /* 0x0000004000007945 */ /* 0x000fe20003800000 */
[----:B------:R-:W-:Y:S05]  /*ed10*/  @!P4 BRA `(.L_x_5929) ;  /* 0x000000200000c947 */ /* 0x000fea0003800000 */
[----:B------:R3:W-:Y:S04]  /*ed20*/  RED.E.ADD.F32.FTZ.RN.STRONG.GPU [R22.64+-0x200], R184 ;  /* 0xfffe00b81600798e */ /* 0x0007e8000c10e7a8 */
[----:B----4-:R3:W-:Y:S02]  /*ed30*/  RED.E.ADD.F32.FTZ.RN.STRONG.GPU [R24.64+-0x200], R27 ;  /* 0xfffe001b1800798e */ /* 0x0107e4000c10e7a8 */
.L_x_5929:
[----:B------:R-:W-:Y:S05]  /*ed40*/  BSYNC B0 ;  /* 0x0000000000007941 */ /* 0x000fea0003800000 */
.L_x_5928:
[----:B------:R-:W3:Y:S01]  /*ed50*/  LDS R147, [R147.X4+0x6100] ;  /* 0x0061000093937984 */ /* 0x000ee20000004800 */
[----:B------:R-:W-:Y:S01]  /*ed60*/  BSSY B0, `(.L_x_5930) ;  /* 0x0000004000007945 */ /* 0x000fe20003800000 */
[----:B------:R-:W-:Y:S05]  /*ed70*/  @!P5 BRA `(.L_x_5931) ;  /* 0x000000200000d947 */ /* 0x000fea0003800000 */
[----:B------:R4:W-:Y:S04]  /*ed80*/  RED.E.ADD.F32.FTZ.RN.STRONG.GPU [R22.64+-0x100], R185 ;  /* 0xffff00b91600798e */ /* 0x0009e8000c10e7a8 */
[----:B---3--:R4:W-:Y:S02]  /*ed90*/  RED.E.ADD.F32.FTZ.RN.STRONG.GPU [R24.64+-0x100], R147 ;  /* 0xffff00931800798e */ /* 0x0089e4000c10e7a8 */
.L_x_5931:
[----:B------:R-:W-:Y:S05]  /*eda0*/  BSYNC B0 ;  /* 0x0000000000007941 */ /* 0x000fea0003800000 */
.L_x_5930:
[----:B---34-:R-:W3:Y:S01]  /*edb0*/  SHFL.DOWN PT, R23, R10, 0x1, 0x1f ;  /* 0x08201f000a177f89 */ /* 0x018ee200000e0000 */
[C---:B------:R-:W-:Y:S01]  /*edc0*/  ISETP.GT.AND P0, PT, R129.reuse, 0x1e, PT ;  /* 0x0000001e8100780c */ /* 0x040fe20003f04270 */
[----:B------:R-:W-:Y:S01]  /*edd0*/  FMUL.FTZ R195, R18, R195 ;  /* 0x000000c312c37220 */ /* 0x000fe20000410000 */
[----:B------:R-:W-:Y:S01]  /*ede0*/  ISETP.NE.AND P1, PT, R129, RZ, PT ;  /* 0x000000ff8100720c */ /* 0x000fe20003f25270 */
[----:B------:R-:W4:Y:S01]  /*edf0*/  SHFL.DOWN PT, R22, R9, 0x1, 0x1f ;  /* 0x08201f0009167f89 */ /* 0x000f2200000e0000 */
[----:B------:R-:W-:Y:S01]  /*ee00*/  ISETP.NE.AND P2, PT, R130, RZ, PT ;  /* 0x000000ff8200720c */ /* 0x000fe20003f45270 */
[----:B------:R-:W-:Y:S01]  /*ee10*/  FFMA.FTZ R2, R0, R161, R2 ;  /* 0x000000a100027223 */ /* 0x000fe20000010002 */
[----:B------:R-:W-:Y:S01]  /*ee20*/  BSSY B0, `(.L_x_5932) ;  /* 0x0000045000007945 */ /* 0x000fe20003800000 */
[----:B------:R-:W-:-:S02]  /*ee30*/  FFMA.FTZ R192, R17, R192, R195 ;  /* 0x000000c011c07223 */ /* 0x000fc400000100c3 */
[----:B------:R-:W-:Y:S02]  /*ee40*/  FMUL.FTZ R160, R3, R160 ;  /* 0x000000a003a07220 */ /* 0x000fe40000410000 */
[----:B------:R-:W-:Y:S02]  /*ee50*/  FMUL.FTZ R190, R19, R190 ;  /* 0x000000be13be7220 */ /* 0x000fe40000410000 */
[----:B------:R-:W-:Y:S02]  /*ee60*/  FMUL.FTZ R6, R6, R158 ;  /* 0x0000009e06067220 */ /* 0x000fe40000410000 */
[----:B------:R-:W-:Y:S02]  /*ee70*/  FMUL.FTZ R186, R21, R186 ;  /* 0x000000ba15ba7220 */ /* 0x000fe40000410000 */
[----:B------:R-:W-:Y:S02]  /*ee80*/  FMUL.FTZ R7, R7, R156 ;  /* 0x0000009c07077220 */ /* 0x000fe40000410000 */
[----:B------:R-:W-:-:S02]  /*ee90*/  FMUL.FTZ R60, R31, R60 ;  /* 0x0000003c1f3c7220 */ /* 0x000fc40000410000 */
[----:B------:R-:W-:Y:S02]  /*eea0*/  FFMA.FTZ R225, R2, R101, R225 ;  /* 0x0000006502e17223 */ /* 0x000fe400000100e1 */
[----:B---3--:R-:W-:Y:S02]  /*eeb0*/  @!P0 FADD.FTZ R10, R10, R23 ;  /* 0x000000170a0a8221 */ /* 0x008fe40000010000 */
        /* <DEDUP_REMOVED lines=18> */
[----:B----4-:R-:W-:Y:S01]  /*efe0*/  @!P0 FADD.FTZ R9, R9, R22 ;  /* 0x0000001609098221 */ /* 0x010fe20000010000 */
[----:B------:R-:W3:Y:S01]  /*eff0*/  SHFL.DOWN PT, R23, R10, 0x4, 0x1f ;  /* 0x08801f000a177f89 */ /* 0x000ee200000e0000 */
[----:B------:R-:W-:Y:S01]  /*f000*/  ISETP.GT.AND P0, PT, R129, 0x1b, PT ;  /* 0x0000001b8100780c */ /* 0x000fe20003f04270 */
[----:B------:R-:W-:-:S02]  /*f010*/  FFMA.FTZ R224, R131, R100, R224 ;  /* 0x0000006483e07223 */ /* 0x000fc400000100e0 */
[----:B------:R-:W4:Y:S01]  /*f020*/  SHFL.DOWN PT, R22, R9, 0x4, 0x1f ;  /* 0x08801f0009167f89 */ /* 0x000f2200000e0000 */
[----:B------:R-:W-:Y:S02]  /*f030*/  FADD.FTZ R77, R36, R77 ;  /* 0x0000004d244d7221 */ /* 0x000fe40000010000 */
[----:B------:R-:W-:Y:S02]  /*f040*/  FADD.FTZ R76, R33, R76 ;  /* 0x0000004c214c7221 */ /* 0x000fe40000010000 */
[----:B------:R-:W-:Y:S02]  /*f050*/  FFMA.FTZ R226, R159, R102, R226 ;  /* 0x000000669fe27223 */ /* 0x000fe400000100e2 */
[----:B------:R-:W-:Y:S02]  /*f060*/  FFMA.FTZ R227, R6, R103, R227 ;  /* 0x0000006706e37223 */ /* 0x000fe400000100e3 */
[----:B------:R-:W-:Y:S02]  /*f070*/  FADD.FTZ R75, R190, R75 ;  /* 0x0000004bbe4b7221 */ /* 0x000fe40000010000 */
[----:B------:R-:W-:-:S02]  /*f080*/  FFMA.FTZ R228, R7, R104, R228 ;  /* 0x0000006807e47223 */ /* 0x000fc400000100e4 */
[----:B------:R-:W-:Y:S02]  /*f090*/  FADD.FTZ R74, R13, R74 ;  /* 0x0000004a0d4a7221 */ /* 0x000fe40000010000 */
[----:B------:R-:W-:Y:S02]  /*f0a0*/  FADD.FTZ R73, R60, R73 ;  /* 0x000000493c497221 */ /* 0x000fe40000010000 */
[----:B---3--:R-:W-:Y:S02]  /*f0b0*/  @!P0 FADD.FTZ R10, R10, R23 ;  /* 0x000000170a0a8221 */ /* 0x008fe40000010000 */
[----:B----4-:R-:W-:-:S03]  /*f0c0*/  @!P0 FADD.FTZ R9, R9, R22 ;  /* 0x0000001609098221 */ /* 0x010fc60000010000 */
[----:B------:R-:W3:Y:S01]  /*f0d0*/  SHFL.DOWN PT, R23, R10, 0x8, 0x1f ;  /* 0x09001f000a177f89 */ /* 0x000ee200000e0000 */
[----:B------:R-:W-:-:S03]  /*f0e0*/  ISETP.GT.AND P0, PT, R129, 0x17, PT ;  /* 0x000000178100780c */ /* 0x000fc60003f04270 */
[----:B------:R-:W4:Y:S10]  /*f0f0*/  SHFL.DOWN PT, R22, R9, 0x8, 0x1f ;  /* 0x09001f0009167f89 */ /* 0x000f3400000e0000 */
[----:B---3--:R-:W-:-:S02]  /*f100*/  @!P0 FADD.FTZ R10, R10, R23 ;  /* 0x000000170a0a8221 */ /* 0x008fc40000010000 */
[----:B----4-:R-:W-:-:S03]  /*f110*/  @!P0 FADD.FTZ R9, R9, R22 ;  /* 0x0000001609098221 */ /* 0x010fc60000010000 */
[----:B------:R-:W3:Y:S01]  /*f120*/  SHFL.DOWN PT, R23, R10, 0x10, 0x1f ;  /* 0x0a001f000a177f89 */ /* 0x000ee200000e0000 */
[----:B------:R-:W-:-:S03]  /*f130*/  ISETP.GT.AND P0, PT, R129, 0xf, PT ;  /* 0x0000000f8100780c */ /* 0x000fc60003f04270 */
[----:B------:R-:W4:Y:S10]  /*f140*/  SHFL.DOWN PT, R22, R9, 0x10, 0x1f ;  /* 0x0a001f0009167f89 */ /* 0x000f3400000e0000 */
[----:B---3--:R-:W-:-:S02]  /*f150*/  @!P0 FADD.FTZ R10, R10, R23 ;  /* 0x000000170a0a8221 */ /* 0x008fc40000010000 */
[----:B----4-:R-:W-:-:S03]  /*f160*/  @!P0 FADD.FTZ R9, R9, R22 ;  /* 0x0000001609098221 */ /* 0x010fc60000010000 */
[----:B------:R-:W-:Y:S02]  /*f170*/  MOV R2, R10 ;  /* 0x0000000a00027202 */ /* 0x000fe40000000f00 */
[----:B------:R-:W-:-:S05]  /*f180*/  MOV R3, R9 ;  /* 0x0000000900037202 */ /* 0x000fca0000000f00 */
[----:B------:R3:W-:Y:S04]  /*f190*/  @!P1 STS.64 [R229.X8+0x6308], R2 ;  /* 0x00630802e5009388 */ /* 0x0007e80000008a00 */
[----:B------:R-:W-:Y:S06]  /*f1a0*/  BAR.SYNC.DEFER_BLOCKING 0x0 ;  /* 0x0000000000007b1d */ /* 0x000fec0000010000 */
[----:B------:R-:W-:Y:S05]  /*f1b0*/  @P2 BRA `(.L_x_5933) ;  /* 0x000000b000002947 */ /* 0x000fea0003800000 */
[----:B------:R-:W-:Y:S01]  /*f1c0*/  ULDC UR34, c[0x0][0x174] ;  /* 0x00005d0000227ab9 */ /* 0x000fe20000000800 */
[----:B------:R-:W4:Y:S01]  /*f1d0*/  LDS.64 R4, [0x6310] ;  /* 0x00631000ff047984 */ /* 0x000f220000000a00 */
[----:B------:R-:W-:-:S02]  /*f1e0*/  UISETP.NE.AND UP0, UPT, UR13, UR34, UPT ;  /* 0x000000220d00728c */ /* 0x000fc4000bf05270 */
[----:B------:R-:W-:-:S04]  /*f1f0*/  USHF.L.U32 UR34, UR6, 0x3, URZ ;  /* 0x0000000306227899 */ /* 0x000fc8000800063f */
[----:B------:R-:W-:-:S13]  /*f200*/  PLOP3.LUT P0, PT, PT, PT, UP0, 0x80, 0x0 ;  /* 0x000000000000781c */ /* 0x000fda0003f0f008 */
[----:B------:R-:W5:Y:S01]  /*f210*/  @P0 LDS.64 R6, [UR34+0x8d60] ;  /* 0x008d6022ff060984 */ /* 0x000f620008000a00 */
[----:B---34-:R-:W-:Y:S02]  /*f220*/  FADD.FTZ R3, R3, R5 ;  /* 0x0000000503037221 */ /* 0x018fe40000010000 */
[----:B------:R-:W-:Y:S02]  /*f230*/  FADD.FTZ R2, R2, R4 ;  /* 0x0000000402027221 */ /* 0x000fe40000010000 */
[----:B-----5:R-:W-:Y:S02]  /*f240*/  @P0 FADD.FTZ R3, R3, R7 ;  /* 0x0000000703030221 */ /* 0x020fe40000010000 */
[----:B------:R-:W-:-:S05]  /*f250*/  @P0 FADD.FTZ R2, R2, R6 ;  /* 0x0000000602020221 */ /* 0x000fca0000010000 */
[----:B------:R3:W-:Y:S02]  /*f260*/  STS.64 [UR34+0x8d60], R2 ;  /* 0x008d6002ff007988 */ /* 0x0007e40008000a22 */
.L_x_5933:
[----:B------:R-:W-:Y:S05]  /*f270*/  BSYNC B0 ;  /* 0x0000000000007941 */ /* 0x000fea0003800000 */
.L_x_5932:
        /* <DEDUP_REMOVED lines=8> */
.L_x_5833:
[----:B------:R-:W-:Y:S01]  /*f300*/  BAR.SYNC.DEFER_BLOCKING 0x0 ;  /* 0x0000000000007b1d */ /* 0x000fe20000010000 */
[C---:B------:R-:W-:Y:S02]  /*f310*/  LOP3.LUT R15, R128.reuse, 0x20, RZ, 0xfc, !PT ;  /* 0x00000020800f7812 */ /* 0x040fe400078efcff */
[C---:B------:R-:W-:Y:S02]  /*f320*/  ISETP.GE.AND P2, PT, R128.reuse, UR11, PT ;  /* 0x0000000b80007c0c */ /* 0x040fe4000bf46270 */
        /* <DEDUP_REMOVED lines=10> */
[C---:B------:R-:W-:Y:S02]  /*f3d0*/  LOP3.LUT R3, R128.reuse, 0xa0, RZ, 0xfc, !PT ;  /* 0x000000a080037812 */ /* 0x040fe400078efcff */
[----:B0-----:R-:W-:Y:S02]  /*f3e0*/  LOP3.LUT R4, R128, 0xc0, RZ, 0xfc, !PT ;  /* 0x000000c080047812 */ /* 0x001fe400078efcff */
        /* <DEDUP_REMOVED lines=54> */
[----:B------:R-:W-:Y:S02]  /*f750*/  LEA R47, R129, R66, 0x4 ;  /* 0x00000042812f7211 */ /* 0x000fe400078e20ff */
        /* <DEDUP_REMOVED lines=77> */
[----:B------:R-:W-:Y:S01]  /*fc30*/  FSETP.GTU.FTZ.AND P0, PT, R25, 20, PT ;  /* 0x41a000001900780b */ /* 0x000fe20003f1c000 */
[----:B------:R-:W-:Y:S02]  /*fc40*/  @!P3 FMUL.FTZ R17, R17, -1.4426950216293334961 ;  /* 0xbfb8aa3b1111b820 */ /* 0x000fe40000410000 */
[----:B------:R-:W-:Y:S02]  /*fc50*/  @!P2 FMUL.FTZ R18, R18, -1.4426950216293334961 ;  /* 0xbfb8aa3b1212a820 */ /* 0x000fe40000410000 */
[----:B-1----:R-:W-:-:S02]  /*fc60*/  @!P4 FADD.FTZ R16, R16, 1 ;  /* 0x3f8000001010c421 */ /* 0x002fc40000010000 */
[----:B------:R-:W1:Y:S01]  /*fc70*/  @!P3 MUFU.EX2 R17, R17 ;  /* 0x000000110011b308 */ /* 0x000e620000000800 */
[----:B------:R-:W-:Y:S02]  /*fc80*/  @!P1 FMUL.FTZ R19, R19, -1.4426950216293334961 ;  /* 0xbfb8aa3b13139820 */ /* 0x000fe40000410000 */
[----:B------:R-:W-:-:S05]  /*fc90*/  @!P6 FMUL.FTZ R20, R20, -1.4426950216293334961 ;  /* 0xbfb8aa3b1414e820 */ /* 0x000fca0000410000 */
[----:B------:R-:W2:Y:S01]  /*fca0*/  @!P2 MUFU.EX2 R18, R18 ;  /* 0x000000120012a308 */ /* 0x000ea20000000800 */
[----:B0-----:R-:W-:Y:S02]  /*fcb0*/  @!P5 FADD.FTZ R21, R21, 1 ;  /* 0x3f8000001515d421 */ /* 0x001fe40000010000 */
[----:B------:R-:W-:-:S05]  /*fcc0*/  @!P0 FMUL.FTZ R25, R25, -1.4426950216293334961 ;  /* 0xbfb8aa3b19198820 */ /* 0x000fca0000410000 */
        /* <DEDUP_REMOVED lines=16> */
[C---:B0-----:R-:W-:Y:S02]  /*fdd0*/  IADD3 R17, R47.reuse, 0x8, RZ ;  /* 0x000000082f117810 */ /* 0x041fe40007ffe0ff */
[----:B---3--:R-:W-:-:S05]  /*fde0*/  IADD3 R18, R47, 0xd, RZ ;  /* 0x0000000d2f127810 */ /* 0x008fca0007ffe0ff */
[----:B------:R0:W-:Y:S01]  /*fdf0*/  @!P1 MUFU.RCP R44, R19 ;  /* 0x00000013002c9308 */ /* 0x0001e20000001000 */
[-C--:B------:R-:W-:Y:S02]  /*fe00*/  LEA.HI.SX32 R32, R17, R47.reuse, 0x1b ;  /* 0x0000002f11207211 */ /* 0x080fe400078fdaff */
[----:B------:R-:W-:Y:S01]  /*fe10*/  LEA.HI.SX32 R37, R18, R47, 0x1b ;  /* 0x0000002f12257211 */ /* 0x000fe200078fdaff */
[----:B------:R-:W3:Y:S01]  /*fe20*/  LDS.U16 R17, [R127+0x16] ;  /* 0x000016007f117984 */ /* 0x000ee20000000400 */
[----:B--2---:R-:W-:-:S03]  /*fe30*/  @!P0 FADD.FTZ R25, R25, 1 ;  /* 0x3f80000019198421 */ /* 0x004fc60000010000 */
[----:B------:R2:W-:Y:S01]  /*fe40*/  @!P6 MUFU.RCP R45, R20 ;  /* 0x00000014002de308 */ /* 0x0005e20000001000 */
[----:B------:R-:W4:Y:S04]  /*fe50*/  LDS.U16 R18, [R127+0x18] ;  /* 0x000018007f127984 */ /* 0x000f280000000400 */
[----:B0-----:R-:W0:Y:S04]  /*fe60*/  LDS.U16 R19, [R127+0x1a] ;  /* 0x00001a007f137984 */ /* 0x001e280000000400 */
[----:B--2---:R-:W2:Y:S04]  /*fe70*/  LDS.U16 R20, [R127+0x1c] ;  /* 0x00001c007f147984 */ /* 0x004ea80000000400 */
[----:B------:R-:W-:Y:S06]  /*fe80*/  BAR.SYNC.DEFER_BLOCKING 0x0 ;  /* 0x0000000000007b1d */ /* 0x000fec0000010000 */
[----:B------:R5:W1:Y:S01]  /*fe90*/  @!P0 MUFU.RCP R41, R25 ;  /* 0x0000001900298308 */ /* 0x000a620000001000 */
[----:B------:R-:W-:-:S02]  /*fea0*/  IADD3 R22, R47, 0x1, RZ ;  /* 0x000000012f167810 */ /* 0x000fc40007ffe0ff */
[C---:B------:R-:W-:Y:S02]  /*feb0*/  IADD3 R23, R47.reuse, 0x2, RZ ;  /* 0x000000022f177810 */ /* 0x040fe40007ffe0ff */
[C---:B------:R-:W-:Y:S02]  /*fec0*/  IADD3 R24, R47.reuse, 0x3, RZ ;  /* 0x000000032f187810 */ /* 0x040fe40007ffe0ff */
[C---:B------:R-:W-:Y:S02]  /*fed0*/  IADD3 R26, R47.reuse, 0x6, RZ ;  /* 0x000000062f1a7810 */ /* 0x040fe40007ffe0ff */
[C---:B-----5:R-:W-:Y:S02]  /*fee0*/  IADD3 R25, R47.reuse, 0x4, RZ ;  /* 0x000000042f197810 */ /* 0x060fe40007ffe0ff */
[----:B------:R-:W-:Y:S02]  /*fef0*/  LEA.HI.SX32 R22, R22, R47, 0x1b ;  /* 0x0000002f16167211 */ /* 0x000fe400078fdaff */
[----:B------:R-:W-:-:S02]  /*ff00*/  IADD3 R27, R47, 0x7, RZ ;  /* 0x000000072f1b7810 */ /* 0x000fc40007ffe0ff */
[-C--:B------:R-:W-:Y:S01]  /*ff10*/  LEA.HI.SX32 R23, R23, R47.reuse, 0x1b ;  /* 0x0000002f17177211 */ /* 0x080fe200078fdaff */
[----:B------:R-:W-:Y:S01]  /*ff20*/  @!P4 FMUL.FTZ R77, R77, R40 ;  /* 0x000000284d4dc220 */ /* 0x000fe20000410000 */
[-C--:B------:R-:W-:Y:S02]  /*ff30*/  LEA.HI.SX32 R24, R24, R47.reuse, 0x1b ;  /* 0x0000002f18187211 */ /* 0x080fe400078fdaff */
[----:B------:R-:W-:Y:S01]  /*ff40*/  LEA.HI.SX32 R28, R25, R47, 0x1b ;  /* 0x0000002f191c7211 */ /* 0x000fe200078fdaff */
[----:B-1----:R-:W-:Y:S01]  /*ff50*/  @!P0 FMUL.FTZ R76, R76, R41 ;  /* 0x000000294c4c8220 */ /* 0x002fe20000410000 */
[----:B------:R-:W-:Y:S02]  /*ff60*/  IADD3 R33, R47, 0x9, RZ ;  /* 0x000000092f217810 */ /* 0x000fe40007ffe0ff */
[----:B------:R-:W-:Y:S02]  /*ff70*/  LEA.HI.SX32 R30, R26, R47, 0x1b ;  /* 0x0000002f1a1e7211 */ /* 0x000fe400078fdaff */
[----:B------:R-:W-:-:S02]  /*ff80*/  F2FP.PACK_AB R223, R223, R224 ;  /* 0x000000e0dfdf723e */ /* 0x000fc400000000ff */
[----:B------:R-:W-:Y:S02]  /*ff90*/  PRMT R40, R227, 0x7632, R40 ;  /* 0x00007632e3287816 */ /* 0x000fe40000000028 */
[----:B------:R-:W-:Y:S02]  /*ffa0*/  SHF.L.U32 R25, R22, 0x1, RZ ;  /* 0x0000000116197819 */ /* 0x000fe400000006ff */
[----:B------:R-:W-:Y:S02]  /*ffb0*/  IADD3 R34, R47, 0xa, RZ ;  /* 0x0000000a2f227810 */ /* 0x000fe40007ffe0ff */
[----:B------:R-:W-:Y:S02]  /*ffc0*/  LEA.HI.SX32 R31, R27, R47, 0x1b ;  /* 0x0000002f1b1f7211 */ /* 0x000fe400078fdaff */
[----:B------:R-:W-:Y:S02]  /*ffd0*/  SHF.L.U32 R26, R23, 0x1, RZ ;  /* 0x00000001171a7819 */ /* 0x000fe400000006ff */
[----:B------:R-:W-:-:S02]  /*ffe0*/  IADD3 R35, R47, 0xb, RZ ;  /* 0x0000000b2f237810 */ /* 0x000fc40007ffe0ff */
[----:B------:R-:W-:Y:S02]  /*fff0*/  PRMT R41, R225, 0x7632, R41 ;  /* 0x00007632e1297816 */ /* 0x000fe40000000029 */
[----:B------:R-:W-:Y:S02]  /*10000*/  SHF.L.U32 R27, R24, 0x1, RZ ;  /* 0x00000001181b7819 */ /* 0x000fe400000006ff */
[----:B------:R-:W-:Y:S01]  /*10010*/  F2FP.PACK_AB R221, R221, R222 ;  /* 0x000000dedddd723e */ /* 0x000fe200000000ff */
[----:B------:R-:W-:Y:S01]  /*10020*/  STS.U16 [R127], R227 ;  /* 0x000000e37f007388 */ /* 0x000fe20000000400 */
[----:B------:R-:W-:Y:S02]  /*10030*/  IADD3 R36, R47, 0xc, RZ ;  /* 0x0000000c2f247810 */ /* 0x000fe40007ffe0ff */
[----:B------:R-:W-:Y:S01]  /*10040*/  SHF.L.U32 R28, R28, 0x1, RZ ;  /* 0x000000011c1c7819 */ /* 0x000fe200000006ff */
[----:B------:R1:W-:Y:S01]  /*10050*/  STS.U16 [R25+0x2], R40 ;  /* 0x0000022819007388 */ /* 0x0003e20000000400 */
[----:B------:R-:W-:-:S02]  /*10060*/  LEA.HI.SX32 R33, R33, R47, 0x1b ;  /* 0x0000002f21217211 */ /* 0x000fc400078fdaff */
[----:B------:R-:W-:Y:S02]  /*10070*/  F2FP.PACK_AB R219, R219, R220 ;  /* 0x000000dcdbdb723e */ /* 0x000fe400000000ff */
[----:B------:R-:W-:Y:S02]  /*10080*/  PRMT R22, R223, 0x7632, R22 ;  /* 0x00007632df167816 */ /* 0x000fe40000000016 */
        /* <DEDUP_REMOVED lines=65> */
[----:B---3--:R-:W-:Y:S02]  /*104a0*/  HADD2.F32 R17, -RZ, R17.H0_H0 ;  /* 0x20000011ff117230 */ /* 0x008fe40000004100 */
        /* <DEDUP_REMOVED lines=8> */
[----:B------:R-:W3:Y:S01]  /*10530*/  LDS R85, [0x840] ;  /* 0x00084000ff557984 */ /* 0x000ee20000000800 */
[----:B0-----:R-:W-:Y:S02]  /*10540*/  HADD2.F32 R19, -RZ, R19.H0_H0 ;  /* 0x20000013ff137230 */ /* 0x001fe40000004100 */
[----:B--2---:R-:W-:Y:S02]  /*10550*/  HADD2.F32 R20, -RZ, R20.H0_H0 ;  /* 0x20000014ff147230 */ /* 0x004fe40000004100 */
        /* <DEDUP_REMOVED lines=16> */
[----:B------:R-:W2:Y:S01]  /*10660*/  @!P2 MUFU.EX2 R20, R20 ;  /* 0x000000140014a308 */ /* 0x000ea20000000800 */
[----:B------:R-:W-:Y:S02]  /*10670*/  @!P3 FMUL.FTZ R21, R23, -1.4426950216293334961 ;  /* 0xbfb8aa3b1715b820 */ /* 0x000fe40000410000 */
[----:B------:R-:W-:-:S02]  /*10680*/  @!P4 FMUL.FTZ R22, R24, -1.4426950216293334961 ;  /* 0xbfb8aa3b1816c820 */ /* 0x000fc40000410000 */
[----:B------:R-:W-:Y:S01]  /*10690*/  @!P5 FMUL.FTZ R24, R40, -1.4426950216293334961 ;  /* 0xbfb8aa3b2818d820 */ /* 0x000fe20000410000 */
[----:B---3--:R-:W-:Y:S01]  /*106a0*/  ISETP.GE.AND P6, PT, R128, R85, PT ;  /* 0x000000558000720c */ /* 0x008fe20003fc6270 */
[----:B0-----:R-:W-:Y:S01]  /*106b0*/  @!P0 FADD.FTZ R18, R18, 1 ;  /* 0x3f80000012128421 */ /* 0x001fe20000010000 */
[----:B------:R-:W0:Y:S01]  /*106c0*/  @!P3 MUFU.EX2 R21, R21 ;  /* 0x000000150015b308 */ /* 0x000e220000000800 */
[----:B-1----:R-:W-:Y:S01]  /*106d0*/  @!P1 FADD.FTZ R19, R19, 1 ;  /* 0x3f80000013139421 */ /* 0x002fe20000010000 */
[----:B------:R-:W-:Y:S01]  /*106e0*/  UIMAD UR4, UR26, UR36, URZ ;  /* 0x000000241a0472a4 */ /* 0x000fe2000f8e023f */
[----:B--2---:R-:W-:-:S05]  /*106f0*/  @!P2 FADD.FTZ R20, R20, 1 ;  /* 0x3f8000001414a421 */ /* 0x004fca0000010000 */
        /* <DEDUP_REMOVED lines=27> */
.L_x_5936:
[----:B--234-:R-:W-:Y:S05]  /*108b0*/  BSYNC B0 ;  /* 0x0000000000007941 */ /* 0x01cfea0003800000 */
.L_x_5935:
[----:B------:R-:W2:Y:S01]  /*108c0*/  LDL.LU R42, [R1+0xc] ;  /* 0x00000c00012a7983 */ /* 0x000ea20000300800 */
[----:B------:R-:W-:Y:S01]  /*108d0*/  ULDC UR12, c[0x0][0x174] ;  /* 0x00005d00000c7ab9 */ /* 0x000fe20000000800 */
[----:B------:R-:W-:Y:S01]  /*108e0*/  @!P0 FMUL.FTZ R84, R84, R93 ;  /* 0x0000005d54548220 */ /* 0x000fe20000410000 */
[----:B------:R-:W-:Y:S01]  /*108f0*/  UIADD3 UR12, UR7, -UR12, URZ ;  /* 0x8000000c070c7290 */ /* 0x000fe2000fffe03f */
[----:B0-----:R-:W0:Y:S01]  /*10900*/  @!P3 MUFU.RCP R21, R22 ;  /* 0x000000160015b308 */ /* 0x001e220000001000 */
[----:B------:R-:W-:Y:S01]  /*10910*/  ULDC.64 UR36, c[0x0][0x2e0] ;  /* 0x0000b80000247ab9 */ /* 0x000fe20000000a00 */
[----:B-1----:R-:W-:Y:S01]  /*10920*/  @!P4 FADD.FTZ R23, R23, 1 ;  /* 0x3f8000001717c421 */ /* 0x002fe20000010000 */
[----:B------:R-:W-:Y:S01]  /*10930*/  UMOV UR35, UR10 ;  /* 0x0000000a00237c82 */ /* 0x000fe20008000000 */
[----:B------:R-:W-:Y:S01]  /*10940*/  LEA R18, P0, R128, c[0x0][0x330], 0x1 ;  /* 0x0000cc0080127a11 */ /* 0x000fe200078008ff */
[----:B------:R-:W-:Y:S01]  /*10950*/  UIMAD.WIDE.U32 UR34, UR29, UR36, UR34 ;  /* 0x000000241d2272a5 */ /* 0x000fe2000f8e0022 */
[----:B------:R-:W-:Y:S01]  /*10960*/  @!P5 FADD.FTZ R24, R24, 1 ;  /* 0x3f8000001818d421 */ /* 0x000fe20000010000 */
[----:B------:R-:W-:Y:S01]  /*10970*/  UIMAD UR10, UR28, UR36, URZ ;  /* 0x000000241c0a72a4 */ /* 0x000fe2000f8e023f */
[----:B------:R-:W1:Y:S01]  /*10980*/  @!P4 MUFU.RCP R20, R23 ;  /* 0x000000170014c308 */ /* 0x000e620000001000 */
[----:B------:R-:W-:Y:S01]  /*10990*/  UIMAD UR36, UR12, -0x400, URZ ;  /* 0xfffffc000c2478a4 */ /* 0x000fe2000f8e023f */
[----:B------:R-:W-:Y:S01]  /*109a0*/  LEA.HI.X R19, R128, c[0x0][0x334], R97, 0x1, P0 ;  /* 0x0000cd0080137a11 */ /* 0x000fe200000f0c61 */
[----:B------:R-:W-:Y:S01]  /*109b0*/  UIMAD UR10, UR29, UR37, UR10 ;  /* 0x000000251d0a72a4 */ /* 0x000fe2000f8e020a */
[----:B------:R-:W-:Y:S01]  /*109c0*/  @!P1 FMUL.FTZ R86, R86, R95 ;  /* 0x0000005f56569220 */ /* 0x000fe20000410000 */
[----:B------:R-:W-:Y:S01]  /*109d0*/  UIADD3 UR12, UP0, UR36, UR34, URZ ;  /* 0x00000022240c7290 */ /* 0x000fe2000ff1e03f */
[----:B------:R-:W-:Y:S01]  /*109e0*/  @!P2 FMUL.FTZ R87, R87, R40 ;  /* 0x000000285757a220 */ /* 0x000fe20000410000 */
[----:B------:R-:W-:Y:S01]  /*109f0*/  USHF.R.S32.HI UR37, URZ, 0x1f, UR36 ;  /* 0x0000001f3f257899 */ /* 0x000fe20008011424 */
[----:B------:R-:W3:Y:S01]  /*10a00*/  @!P5 MUFU.RCP R24, R24 ;  /* 0x000000180018d308 */ /* 0x000ee20000001000 */
[----:B------:R-:W-:Y:S01]  /*10a10*/  ISETP.GE.AND P2, PT, R14, R85, PT ;  /* 0x000000550e00720c */ /* 0x000fe20003f46270 */
[----:B0-----:R-:W-:Y:S01]  /*10a20*/  @!P3 FMUL.FTZ R88, R88, R21 ;  /* 0x000000155858b220 */ /* 0x001fe20000410000 */
[----:B------:R-:W-:Y:S01]  /*10a30*/  UIADD3.X UR34, UR37, UR10, UR35, UP0, !UPT ;  /* 0x0000000a25227290 */ /* 0x000fe200087fe423 */
[----:B------:R-:W-:Y:S01]  /*10a40*/  MOV R22, UR12 ;  /* 0x0000000c00167c02 */ /* 0x000fe20008000f00 */
[----:B------:R-:W-:Y:S01]  /*10a50*/  UIADD3 UR12, UR5, UR6, URZ ;  /* 0x00000006050c7290 */ /* 0x000fe2000fffe03f */
[----:B------:R-:W-:Y:S01]  /*10a60*/  ISETP.GE.AND P1, PT, R2, R85, PT ;  /* 0x000000550200720c */ /* 0x000fe20003f26270 */
[----:B------:R-:W-:Y:S01]  /*10a70*/  BSSY B0, `(.L_x_5937) ;  /* 0x000007d000007945 */ /* 0x000fe20003800000 */
[----:B------:R-:W-:Y:S01]  /*10a80*/  LEA R18, P0, R22, R18, 0x1 ;  /* 0x0000001216127211 */ /* 0x000fe200078008ff */
[----:B-1----:R-:W-:Y:S01]  /*10a90*/  @!P4 FMUL.FTZ R89, R89, R20 ;  /* 0x000000145959c220 */ /* 0x002fe20000410000 */
[----:B------:R-:W-:-:S02]  /*10aa0*/  MOV R23, UR34 ;  /* 0x0000002200177c02 */ /* 0x000fc40008000f00 */
[----:B------:R-:W-:Y:S02]  /*10ab0*/  ISETP.GE.AND P4, PT, R5, R85, PT ;  /* 0x000000550500720c */ /* 0x000fe40003f86270 */
[----:B------:R-:W-:Y:S02]  /*10ac0*/  LEA.HI.X R19, R22, R19, R23, 0x1, P0 ;  /* 0x0000001316137211 */ /* 0x000fe400000f0c17 */
[-C--:B------:R-:W-:Y:S01]  /*10ad0*/  ISETP.GE.AND P0, PT, R0, R85.reuse, PT ;  /* 0x000000550000720c */ /* 0x080fe20003f06270 */
[----:B---3--:R-:W-:Y:S01]  /*10ae0*/  @!P5 FMUL.FTZ R91, R91, R24 ;  /* 0x000000185b5bd220 */ /* 0x008fe20000410000 */
[-C--:B------:R-:W-:Y:S01]  /*10af0*/  ISETP.GE.AND P5, PT, R4, R85.reuse, PT ;  /* 0x000000550400720c */ /* 0x080fe20003fa6270 */
[----:B------:R-:W-:Y:S01]  /*10b00*/  @!P2 STG.E.U16 [R18.64+-0x780], R45 ;  /* 0xfff8802d1200a986 */ /* 0x000fe2000c101528 */
[-C--:B------:R-:W-:Y:S02]  /*10b10*/  ISETP.GE.AND P2, PT, R3, R85.reuse, PT ;  /* 0x000000550300720c */ /* 0x080fe40003f46270 */
        /* <DEDUP_REMOVED lines=58> */
[----:B--2---:R-:W-:Y:S01]  /*10ec0*/  PRMT R22, R18, 0x7610, R22 ;  /* 0x0000761012167816 */ /* 0x004fe20000000016 */
        /* <DEDUP_REMOVED lines=55> */
.L_x_5938:
[----:B------:R-:W-:Y:S05]  /*11240*/  BSYNC B0 ;  /* 0x0000000000007941 */ /* 0x000fea0003800000 */
.L_x_5937:
        /* <DEDUP_REMOVED lines=58> */
.L_x_5800:
        /* <DEDUP_REMOVED lines=32> */
.L_x_5941:
[----:B------:R-:W-:Y:S05]  /*117f0*/  BSYNC B0 ;  /* 0x0000000000007941 */ /* 0x000fea0003800000 */
.L_x_5940:
        /* <DEDUP_REMOVED lines=31> */
.L_x_5943:
[----:B------:R-:W3:Y:S02]  /*119f0*/  S2R R7, SR_TID.X ;  /* 0x0000000000077919 */ /* 0x000ee40000002100 */
.L_x_5944:
[----:B------:R-:W-:Y:S05]  /*11a00*/  BSYNC B0 ;  /* 0x0000000000007941 */ /* 0x000fea0003800000 */
.L_x_5942:
[----:B---3--:R-:W-:-:S13]  /*11a10*/  ISETP.GE.AND P0, PT, R7, c[0x0][0x16c], PT ;  /* 0x00005b0007007a0c */ /* 0x008fda0003f06270 */
[----:B------:R-:W-:Y:S05]  /*11a20*/  @P0 EXIT ;  /* 0x000000000000094d */ /* 0x000fea0003800000 */
[----:B------:R-:W-:Y:S02]  /*11a30*/  ULDC.64 UR6, c[0x0][0x288] ;  /* 0x0000a20000067ab9 */ /* 0x000fe40000000a00 */
[----:B------:R-:W-:Y:S02]  /*11a40*/  UIMAD UR28, UR28, UR6, URZ ;  /* 0x000000061c1c72a4 */ /* 0x000fe4000f8e023f */
[----:B------:R-:W-:Y:S02]  /*11a50*/  UIMAD.WIDE.U32 UR4, UR29, UR6, URZ ;  /* 0x000000061d0472a5 */ /* 0x000fe4000f8e003f */
[----:B------:R-:W-:-:S04]  /*11a60*/  UIMAD UR6, UR29, UR7, UR28 ;  /* 0x000000071d0672a4 */ /* 0x000fc8000f8e021c */
[----:B------:R-:W-:Y:S02]  /*11a70*/  UIADD3 UR6, UR5, UR6, URZ ;  /* 0x0000000605067290 */ /* 0x000fe4000fffe03f */
.L_x_5945:
        /* <DEDUP_REMOVED lines=19> */
.L_x_5838:
[----:B------:R-:W-:Y:S01]  /*11bb0*/  HFMA2.MMA R66, -RZ, RZ, 0, 5.9604644775390625e-08 ;  /* 0x00000001ff427435 */ /* 0x000fe200000001ff */
[----:B------:R-:W-:-:S02]  /*11bc0*/  MOV R65, R240 ;  /* 0x000000f000417202 */ /* 0x000fc40000000f00 */
[----:B------:R-:W-:Y:S02]  /*11bd0*/  MOV R244, RZ ;  /* 0x000000ff00f47202 */ /* 0x000fe40000000f00 */
[----:B------:R-:W-:Y:S02]  /*11be0*/  MOV R243, 0xffffffff ;  /* 0xffffffff00f37802 */ /* 0x000fe40000000f00 */
[----:B------:R-:W-:Y:S02]  /*11bf0*/  MOV R64, 0x11c10 ;  /* 0x00011c1000407802 */ /* 0x000fe40000000f00 */
[----:B-----5:R-:W-:Y:S05]  /*11c00*/  CALL.REL.NOINC `($__internal_140_$__cuda_sm70_shflsync_up) ;  /* 0x00001e1000007944 */ /* 0x020fea0003c00000 */
[----:B-1----:R-:W-:Y:S01]  /*11c10*/  MOV R69, R66 ;  /* 0x0000004200457202 */ /* 0x002fe20000000f00 */
[----:B------:R-:W-:Y:S05]  /*11c20*/  BRA `(.L_x_5946) ;  /* 0xffff6e8000007947 */ /* 0x000fea000383ffff */
.L_x_5839:
[----:B------:R-:W-:Y:S01]  /*11c30*/  HFMA2.MMA R66, -RZ, RZ, 0, 5.9604644775390625e-08 ;  /* 0x00000001ff427435 */ /* 0x000fe200000001ff */
[----:B------:R-:W-:Y:S02]  /*11c40*/  MOV R65, R67 ;  /* 0x0000004300417202 */ /* 0x000fe40000000f00 */
[----:B------:R-:W-:Y:S02]  /*11c50*/  MOV R244, RZ ;  /* 0x000000ff00f47202 */ /* 0x000fe40000000f00 */
[----:B------:R-:W-:-:S02]  /*11c60*/  MOV R243, 0xffffffff ;  /* 0xffffffff00f37802 */ /* 0x000fc40000000f00 */
[----:B------:R-:W-:Y:S02]  /*11c70*/  MOV R64, 0x11c90 ;  /* 0x00011c9000407802 */ /* 0x000fe40000000f00 */
[----:B01---5:R-:W-:Y:S05]  /*11c80*/  CALL.REL.NOINC `($__internal_140_$__cuda_sm70_shflsync_up) ;  /* 0x00001d9000007944 */ /* 0x023fea0003c00000 */
[----:B-1----:R-:W-:Y:S01]  /*11c90*/  MOV R70, R66 ;  /* 0x0000004200467202 */ /* 0x002fe20000000f00 */
[----:B------:R-:W-:Y:S01]  /*11ca0*/  HFMA2.MMA R66, -RZ, RZ, 0, 5.9604644775390625e-08 ;  /* 0x00000001ff427435 */ /* 0x000fe200000001ff */
[----:B------:R-:W-:Y:S02]  /*11cb0*/  MOV R65, R68 ;  /* 0x0000004400417202 */ /* 0x000fe40000000f00 */
[----:B------:R-:W-:Y:S02]  /*11cc0*/  MOV R244, RZ ;  /* 0x000000ff00f47202 */ /* 0x000fe40000000f00 */
[----:B------:R-:W-:Y:S02]  /*11cd0*/  MOV R243, 0xffffffff ;  /* 0xffffffff00f37802 */ /* 0x000fe40000000f00 */
[----:B------:R-:W-:Y:S02]  /*11ce0*/  MOV R64, 0x11d00 ;  /* 0x00011d0000407802 */ /* 0x000fe40000000f00 */
[----:B------:R-:W-:Y:S05]  /*11cf0*/  CALL.REL.NOINC `($__internal_140_$__cuda_sm70_shflsync_up) ;  /* 0x00001d2000007944 */ /* 0x000fea0003c00000 */
[----:B-1----:R-:W-:Y:S01]  /*11d00*/  MOV R71, R66 ;  /* 0x0000004200477202 */ /* 0x002fe20000000f00 */
[----:B------:R-:W-:Y:S01]  /*11d10*/  HFMA2.MMA R66, -RZ, RZ, 0, 5.9604644775390625e-08 ;  /* 0x00000001ff427435 */ /* 0x000fe200000001ff */
[----:B------:R-:W-:-:S02]  /*11d20*/  MOV R65, R241 ;  /* 0x000000f100417202 */ /* 0x000fc40000000f00 */
[----:B------:R-:W-:Y:S02]  /*11d30*/  MOV R244, RZ ;  /* 0x000000ff00f47202 */ /* 0x000fe40000000f00 */
[----:B------:R-:W-:Y:S02]  /*11d40*/  MOV R243, 0xffffffff ;  /* 0xffffffff00f37802 */ /* 0x000fe40000000f00 */
[----:B------:R-:W-:Y:S02]  /*11d50*/  MOV R64, 0x11d70 ;  /* 0x00011d7000407802 */ /* 0x000fe40000000f00 */
[----:B------:R-:W-:Y:S05]  /*11d60*/  CALL.REL.NOINC `($__internal_140_$__cuda_sm70_shflsync_up) ;  /* 0x00001cb000007944 */ /* 0x000fea0003c00000 */
[----:B------:R-:W-:Y:S01]  /*11d70*/  FMUL.FTZ R65, R67, R70 ;  /* 0x0000004643417220 */ /* 0x000fe20000410000 */
[----:B------:R-:W-:Y:S01]  /*11d80*/  ISETP.GE.AND P0, PT, R129, 0x1, PT ;  /* 0x000000018100780c */ /* 0x000fe20003f06270 */
[CC--:B------:R-:W-:Y:S01]  /*11d90*/  FMUL.FTZ R243, R67.reuse, R69.reuse ;  /* 0x0000004543f37220 */ /* 0x0c0fe20000410000 */
[----:B------:R-:W-:Y:S01]  /*11da0*/  MOV R244, RZ ;  /* 0x000000ff00f47202 */ /* 0x000fe20000000f00 */
[----:B------:R-:W-:Y:S02]  /*11db0*/  FFMA.FTZ R69, R240, R69, -R65 ;  /* 0x00000045f0457223 */ /* 0x000fe40000010841 */
[----:B-1----:R-:W-:-:S02]  /*11dc0*/  FMUL.FTZ R65, R67, R66 ;  /* 0x0000004243417220 */ /* 0x002fc40000410000 */
[C---:B------:R-:W-:Y:S01]  /*11dd0*/  FFMA.FTZ R64, R240.reuse, R70, R243 ;  /* 0x00000046f0407223 */ /* 0x040fe200000100f3 */
[----:B------:R-:W-:Y:S01]  /*11de0*/  MOV R243, 0xffffffff ;  /* 0xffffffff00f37802 */ /* 0x000fe20000000f00 */
[-C--:B------:R-:W-:Y:S02]  /*11df0*/  FFMA.FTZ R65, R240, R71.reuse, -R65 ;  /* 0x00000047f0417223 */ /* 0x080fe40000010841 */
[C---:B------:R-:W-:Y:S01]  /*11e00*/  FMUL.FTZ R71, R67.reuse, R71 ;  /* 0x0000004743477220 */ /* 0x040fe20000410000 */
[----:B------:R-:W-:Y:S01]  /*11e10*/  FSEL R67, R67, R64, !P0 ;  /* 0x0000004043437208 */ /* 0x000fe20004000000 */
[----:B------:R-:W-:Y:S01]  /*11e20*/  FADD.FTZ R65, R68, R65 ;  /* 0x0000004144417221 */ /* 0x000fe20000010000 */
[----:B------:R-:W-:Y:S01]  /*11e30*/  MOV R64, 0x11ec0 ;  /* 0x00011ec000407802 */ /* 0x000fe20000000f00 */
[C---:B------:R-:W-:Y:S01]  /*11e40*/  FFMA.FTZ R66, R240.reuse, R66, R71 ;  /* 0x00000042f0427223 */ /* 0x040fe20000010047 */
[----:B------:R-:W-:Y:S02]  /*11e50*/  FSEL R240, R240, R69, !P0 ;  /* 0x00000045f0f07208 */ /* 0x000fe40004000000 */
[----:B------:R-:W-:Y:S01]  /*11e60*/  FSEL R68, R68, R65, !P0 ;  /* 0x0000004144447208 */ /* 0x000fe20004000000 */
[----:B------:R-:W-:Y:S01]  /*11e70*/  FADD.FTZ R66, R241, R66 ;  /* 0x00000042f1427221 */ /* 0x000fe20000010000 */
[----:B------:R-:W-:-:S04]  /*11e80*/  MOV R65, R240 ;  /* 0x000000f000417202 */ /* 0x000fc80000000f00 */
[----:B------:R-:W-:Y:S01]  /*11e90*/  FSEL R241, R241, R66, !P0 ;  /* 0x00000042f1f17208 */ /* 0x000fe20004000000 */
[----:B------:R-:W-:-:S06]  /*11ea0*/  HFMA2.MMA R66, -RZ, RZ, 0, 1.1920928955078125e-07 ;  /* 0x00000002ff427435 */ /* 0x000fcc00000001ff */
[----:B------:R-:W-:Y:S05]  /*11eb0*/  CALL.REL.NOINC `($__internal_140_$__cuda_sm70_shflsync_up) ;  /* 0x00001b6000007944 */ /* 0x000fea0003c00000 */
[----:B-1----:R-:W-:Y:S01]  /*11ec0*/  MOV R69, R66 ;  /* 0x0000004200457202 */ /* 0x002fe20000000f00 */
[----:B------:R-:W-:Y:S01]  /*11ed0*/  HFMA2.MMA R66, -RZ, RZ, 0, 1.1920928955078125e-07 ;  /* 0x00000002ff427435 */ /* 0x000fe200000001ff */
[----:B------:R-:W-:Y:S02]  /*11ee0*/  MOV R65, R67 ;  /* 0x0000004300417202 */ /* 0x000fe40000000f00 */
[----:B------:R-:W-:Y:S02]  /*11ef0*/  MOV R244, RZ ;  /* 0x000000ff00f47202 */ /* 0x000fe40000000f00 */
[----:B------:R-:W-:Y:S02]  /*11f00*/  MOV R243, 0xffffffff ;  /* 0xffffffff00f37802 */ /* 0x000fe40000000f00 */
[----:B------:R-:W-:Y:S02]  /*11f10*/  MOV R64, 0x11f30 ;  /* 0x00011f3000407802 */ /* 0x000fe40000000f00 */
[----:B------:R-:W-:Y:S05]  /*11f20*/  CALL.REL.NOINC `($__internal_140_$__cuda_sm70_shflsync_up) ;  /* 0x00001af000007944 */ /* 0x000fea0003c00000 */
[----:B-1----:R-:W-:Y:S01]  /*11f30*/  MOV R70, R66 ;  /* 0x0000004200467202 */ /* 0x002fe20000000f00 */
[----:B------:R-:W-:Y:S01]  /*11f40*/  HFMA2.MMA R66, -RZ, RZ, 0, 1.1920928955078125e-07 ;  /* 0x00000002ff427435 */ /* 0x000fe200000001ff */
[----:B------:R-:W-:-:S02]  /*11f50*/  MOV R65, R68 ;  /* 0x0000004400417202 */ /* 0x000fc40000000f00 */
[----:B------:R-:W-:Y:S02]  /*11f60*/  MOV R244, RZ ;  /* 0x000000ff00f47202 */ /* 0x000fe40000000f00 */
[----:B------:R-:W-:Y:S02]  /*11f70*/  MOV R243, 0xffffffff ;  /* 0xffffffff00f37802 */ /* 0x000fe40000000f00 */
[----:B------:R-:W-:Y:S02]  /*11f80*/  MOV R64, 0x11fa0 ;  /* 0x00011fa000407802 */ /* 0x000fe40000000f00 */
[----:B------:R-:W-:Y:S05]  /*11f90*/  CALL.REL.NOINC `($__internal_140_$__cuda_sm70_shflsync_up) ;  /* 0x00001a8000007944 */ /* 0x000fea0003c00000 */
[----:B-1----:R-:W-:Y:S01]  /*11fa0*/  MOV R71, R66 ;  /* 0x0000004200477202 */ /* 0x002fe20000000f00 */
[----:B------:R-:W-:Y:S01]  /*11fb0*/  HFMA2.MMA R66, -RZ, RZ, 0, 1.1920928955078125e-07 ;  /* 0x00000002ff427435 */ /* 0x000fe200000001ff */
[----:B------:R-:W-:Y:S02]  /*11fc0*/  MOV R65, R241 ;  /* 0x000000f100417202 */ /* 0x000fe40000000f00 */
[----:B------:R-:W-:Y:S02]  /*11fd0*/  MOV R244, RZ ;  /* 0x000000ff00f47202 */ /* 0x000fe40000000f00 */
[----:B------:R-:W-:-:S02]  /*11fe0*/  MOV R243, 0xffffffff ;  /* 0xffffffff00f37802 */ /* 0x000fc40000000f00 */
[----:B------:R-:W-:Y:S02]  /*11ff0*/  MOV R64, 0x12010 ;  /* 0x0001201000407802 */ /* 0x000fe40000000f00 */
[----:B------:R-:W-:Y:S05]  /*12000*/  CALL.REL.NOINC `($__internal_140_$__cuda_sm70_shflsync_up) ;  /* 0x00001a1000007944 */ /* 0x000fea0003c00000 */
[----:B-1----:R-:W-:Y:S01]  /*12010*/  FMUL.FTZ R65, R67, R66 ;  /* 0x0000004243417220 */ /* 0x002fe20000410000 */
[----:B------:R-:W-:Y:S02]  /*12020*/  ISETP.GE.AND P0, PT, R129, 0x2, PT ;  /* 0x000000028100780c */ /* 0x000fe40003f06270 */
[----:B------:R-:W-:Y:S01]  /*12030*/  MOV R244, RZ ;  /* 0x000000ff00f47202 */ /* 0x000fe20000000f00 */
[C---:B------:R-:W-:Y:S01]  /*12040*/  FFMA.FTZ R65, R71.reuse, R240, -R65 ;  /* 0x000000f047417223 */ /* 0x040fe20000010841 */
[----:B------:R-:W-:Y:S01]  /*12050*/  MOV R243, 0xffffffff ;  /* 0xffffffff00f37802 */ /* 0x000fe20000000f00 */
[----:B------:R-:W-:-:S04]  /*12060*/  FMUL.FTZ R71, R71, R67 ;  /* 0x0000004347477220 */ /* 0x000fc80000410000 */
[----:B------:R-:W-:Y:S02]  /*12070*/  FFMA.FTZ R64, R240, R66, R71 ;  /* 0x00000042f0407223 */ /* 0x000fe40000010047 */
[-C--:B------:R-:W-:Y:S02]  /*12080*/  FMUL.FTZ R71, R69, R67.reuse ;  /* 0x0000004345477220 */ /* 0x080fe40000410000 */
[----:B------:R-:W-:Y:S02]  /*12090*/  @P0 FADD.FTZ R68, R68, R65 ;  /* 0x0000004144440221 */ /* 0x000fe40000010000 */
[C---:B------:R-:W-:Y:S02]  /*120a0*/  FFMA.FTZ R66, R70.reuse, R240, R71 ;  /* 0x000000f046427223 */ /* 0x040fe40000010047 */
[----:B------:R-:W-:Y:S01]  /*120b0*/  FMUL.FTZ R70, R70, R67 ;  /* 0x0000004346467220 */ /* 0x000fe20000410000 */
[----:B------:R-:W-:Y:S01]  /*120c0*/  MOV R71, R68 ;  /* 0x0000004400477202 */ /* 0x000fe20000000f00 */
[----:B------:R-:W-:Y:S01]  /*120d0*/  @P0 FADD.FTZ R241, R241, R64 ;  /* 0x00000040f1f10221 */ /* 0x000fe20000010000 */
[----:B------:R-:W-:Y:S01]  /*120e0*/  FSEL R67, R67, R66, !P0 ;  /* 0x0000004243437208 */ /* 0x000fe20004000000 */
[----:B------:R-:W-:Y:S01]  /*120f0*/  @P0 FFMA.FTZ R240, R69, R240, -R70 ;  /* 0x000000f045f00223 */ /* 0x000fe20000010846 */
[----:B------:R-:W-:Y:S01]  /*12100*/  HFMA2.MMA R66, -RZ, RZ, 0, 2.384185791015625e-07 ;  /* 0x00000004ff427435 */ /* 0x000fe200000001ff */
[----:B------:R-:W-:-:S02]  /*12110*/  MOV R64, 0x12150 ;  /* 0x0001215000407802 */ /* 0x000fc40000000f00 */
[----:B------:R-:W-:Y:S02]  /*12120*/  MOV R68, R241 ;  /* 0x000000f100447202 */ /* 0x000fe40000000f00 */
[----:B------:R-:W-:Y:S02]  /*12130*/  MOV R65, R240 ;  /* 0x000000f000417202 */ /* 0x000fe40000000f00 */
[----:B------:R-:W-:Y:S05]  /*12140*/  CALL.REL.NOINC `($__internal_140_$__cuda_sm70_shflsync_up) ;  /* 0x000018d000007944 */ /* 0x000fea0003c00000 */
[----:B-1----:R-:W-:Y:S01]  /*12150*/  MOV R69, R66 ;  /* 0x0000004200457202 */ /* 0x002fe20000000f00 */
[----:B------:R-:W-:Y:S01]  /*12160*/  HFMA2.MMA R66, -RZ, RZ, 0, 2.384185791015625e-07 ;  /* 0x00000004ff427435 */ /* 0x000fe200000001ff */
[----:B------:R-:W-:Y:S02]  /*12170*/  MOV R65, R67 ;  /* 0x0000004300417202 */ /* 0x000fe40000000f00 */
[----:B------:R-:W-:Y:S02]  /*12180*/  MOV R244, RZ ;  /* 0x000000ff00f47202 */ /* 0x000fe40000000f00 */
[----:B------:R-:W-:Y:S02]  /*12190*/  MOV R243, 0xffffffff ;  /* 0xffffffff00f37802 */ /* 0x000fe40000000f00 */
[----:B------:R-:W-:-:S02]  /*121a0*/  MOV R64, 0x121c0 ;  /* 0x000121c000407802 */ /* 0x000fc40000000f00 */
[----:B------:R-:W-:Y:S05]  /*121b0*/  CALL.REL.NOINC `($__internal_140_$__cuda_sm70_shflsync_up) ;  /* 0x0000186000007944 */ /* 0x000fea0003c00000 */
[----:B-1----:R-:W-:Y:S01]  /*121c0*/  MOV R70, R66 ;  /* 0x0000004200467202 */ /* 0x002fe20000000f00 */
[----:B------:R-:W-:Y:S01]  /*121d0*/  HFMA2.MMA R66, -RZ, RZ, 0, 2.384185791015625e-07 ;  /* 0x00000004ff427435 */ /* 0x000fe200000001ff */
[----:B------:R-:W-:-:S02]  /*121e0*/  MOV R65, R71 ;  /* 0x0000004700417202 */ /* 0x000fc40000000f00 */
[----:B------:R-:W-:Y:S02]  /*121f0*/  MOV R244, RZ ;  /* 0x000000ff00f47202 */ /* 0x000fe40000000f00 */
[----:B------:R-:W-:Y:S02]  /*12200*/  MOV R243, 0xffffffff ;  /* 0xffffffff00f37802 */ /* 0x000fe40000000f00 */
[----:B------:R-:W-:Y:S02]  /*12210*/  MOV R64, 0x12230 ;  /* 0x0001223000407802 */ /* 0x000fe40000000f00 */
[----:B------:R-:W-:Y:S05]  /*12220*/  CALL.REL.NOINC `($__internal_140_$__cuda_sm70_shflsync_up) ;  /* 0x000017f000007944 */ /* 0x000fea0003c00000 */
[----:B-1----:R-:W-:Y:S01]  /*12230*/  MOV R241, R66 ;  /* 0x0000004200f17202 */ /* 0x002fe20000000f00 */
[----:B------:R-:W-:Y:S01]  /*12240*/  HFMA2.MMA R66, -RZ, RZ, 0, 2.384185791015625e-07 ;  /* 0x00000004ff427435 */ /* 0x000fe200000001ff */
[----:B------:R-:W-:Y:S02]  /*12250*/  MOV R65, R68 ;  /* 0x0000004400417202 */ /* 0x000fe40000000f00 */
[----:B------:R-:W-:Y:S02]  /*12260*/  MOV R244, RZ ;  /* 0x000000ff00f47202 */ /* 0x000fe40000000f00 */
[----:B------:R-:W-:-:S02]  /*12270*/  MOV R243, 0xffffffff ;  /* 0xffffffff00f37802 */ /* 0x000fc40000000f00 */
[----:B------:R-:W-:Y:S02]  /*12280*/  MOV R64, 0x122a0 ;  /* 0x000122a000407802 */ /* 0x000fe40000000f00 */
[----:B------:R-:W-:Y:S05]  /*12290*/  CALL.REL.NOINC `($__internal_140_$__cuda_sm70_shflsync_up) ;  /* 0x0000178000007944 */ /* 0x000fea0003c00000 */
[----:B-1----:R-:W-:Y:S01]  /*122a0*/  FMUL.FTZ R64, R67, R66 ;  /* 0x0000004243407220 */ /* 0x002fe20000410000 */
[----:B------:R-:W-:Y:S01]  /*122b0*/  ISETP.GE.AND P0, PT, R129, 0x4, PT ;  /* 0x000000048100780c */ /* 0x000fe20003f06270 */
[CC--:B------:R-:W-:Y:S01]  /*122c0*/  FMUL.FTZ R65, R241.reuse, R67.reuse ;  /* 0x00000043f1417220 */ /* 0x0c0fe20000410000 */
[----:B------:R-:W-:Y:S01]  /*122d0*/  MOV R244, RZ ;  /* 0x000000ff00f47202 */ /* 0x000fe20000000f00 */
[----:B------:R-:W-:Y:S01]  /*122e0*/  FFMA.FTZ R64, R241, R240, -R64 ;  /* 0x000000f0f1407223 */ /* 0x000fe20000010840 */
[----:B------:R-:W-:Y:S01]  /*122f0*/  MOV R243, 0xffffffff ;  /* 0xffffffff00f37802 */ /* 0x000fe20000000f00 */
[----:B------:R-:W-:Y:S02]  /*12300*/  FFMA.FTZ R241, R240, R66, R65 ;  /* 0x00000042f0f17223 */ /* 0x000fe40000010041 */
[----:B------:R-:W-:-:S04]  /*12310*/  FMUL.FTZ R65, R69, R67 ;  /* 0x0000004345417220 */ /* 0x000fc80000410000 */
[C---:B------:R-:W-:Y:S02]  /*12320*/  FFMA.FTZ R66, R70.reuse, R240, R65 ;  /* 0x000000f046427223 */ /* 0x040fe40000010041 */
[----:B------:R-:W-:Y:S02]  /*12330*/  FMUL.FTZ R70, R70, R67 ;  /* 0x0000004346467220 */ /* 0x000fe40000410000 */
[----:B------:R-:W-:Y:S01]  /*12340*/  @P0 FADD.FTZ R71, R71, R64 ;  /* 0x0000004047470221 */ /* 0x000fe20000010000 */
[----:B------:R-:W-:Y:S01]  /*12350*/  FSEL R67, R67, R66, !P0 ;  /* 0x0000004243437208 */ /* 0x000fe20004000000 */
[----:B------:R-:W-:Y:S01]  /*12360*/  @P0 FFMA.FTZ R240, R69, R240, -R70 ;  /* 0x000000f045f00223 */ /* 0x000fe20000010846 */
[----:B------:R-:W-:Y:S01]  /*12370*/  HFMA2.MMA R66, -RZ, RZ, 0, 4.76837158203125e-07 ;  /* 0x00000008ff427435 */ /* 0x000fe200000001ff */
[----:B------:R-:W-:Y:S01]  /*12380*/  @P0 FADD.FTZ R68, R68, R241 ;  /* 0x000000f144440221 */ /* 0x000fe20000010000 */
[----:B------:R-:W-:Y:S02]  /*12390*/  MOV R64, 0x123c0 ;  /* 0x000123c000407802 */ /* 0x000fe40000000f00 */
[----:B------:R-:W-:-:S02]  /*123a0*/  MOV R65, R240 ;  /* 0x000000f000417202 */ /* 0x000fc40000000f00 */
[----:B------:R-:W-:Y:S05]  /*123b0*/  CALL.REL.NOINC `($__internal_140_$__cuda_sm70_shflsync_up) ;  /* 0x0000166000007944 */ /* 0x000fea0003c00000 */
[----:B-1----:R-:W-:Y:S01]  /*123c0*/  MOV R69, R66 ;  /* 0x0000004200457202 */ /* 0x002fe20000000f00 */
[----:B------:R-:W-:Y:S01]  /*123d0*/  HFMA2.MMA R66, -RZ, RZ, 0, 4.76837158203125e-07 ;  /* 0x00000008ff427435 */ /* 0x000fe200000001ff */
[----:B------:R-:W-:-:S02]  /*123e0*/  MOV R65, R67 ;  /* 0x0000004300417202 */ /* 0x000fc40000000f00 */
[----:B------:R-:W-:Y:S02]  /*123f0*/  MOV R244, RZ ;  /* 0x000000ff00f47202 */ /* 0x000fe40000000f00 */
[----:B------:R-:W-:Y:S02]  /*12400*/  MOV R243, 0xffffffff ;  /* 0xffffffff00f37802 */ /* 0x000fe40000000f00 */
[----:B------:R-:W-:Y:S02]  /*12410*/  MOV R64, 0x12430 ;  /* 0x0001243000407802 */ /* 0x000fe40000000f00 */
[----:B------:R-:W-:Y:S05]  /*12420*/  CALL.REL.NOINC `($__internal_140_$__cuda_sm70_shflsync_up) ;  /* 0x000015f000007944 */ /* 0x000fea0003c00000 */
[----:B-1----:R-:W-:Y:S01]  /*12430*/  MOV R70, R66 ;  /* 0x0000004200467202 */ /* 0x002fe20000000f00 */
[----:B------:R-:W-:Y:S01]  /*12440*/  HFMA2.MMA R66, -RZ, RZ, 0, 4.76837158203125e-07 ;  /* 0x00000008ff427435 */ /* 0x000fe200000001ff */
[----:B------:R-:W-:Y:S02]  /*12450*/  MOV R65, R71 ;  /* 0x0000004700417202 */ /* 0x000fe40000000f00 */
[----:B------:R-:W-:Y:S02]  /*12460*/  MOV R244, RZ ;  /* 0x000000ff00f47202 */ /* 0x000fe40000000f00 */
[----:B------:R-:W-:-:S02]  /*12470*/  MOV R243, 0xffffffff ;  /* 0xffffffff00f37802 */ /* 0x000fc40000000f00 */
[----:B------:R-:W-:Y:S02]  /*12480*/  MOV R64, 0x124a0 ;  /* 0x000124a000407802 */ /* 0x000fe40000000f00 */
[----:B------:R-:W-:Y:S05]  /*12490*/  CALL.REL.NOINC `($__internal_140_$__cuda_sm70_shflsync_up) ;  /* 0x0000158000007944 */ /* 0x000fea0003c00000 */
[----:B-1----:R-:W-:Y:S01]  /*124a0*/  MOV R241, R66 ;  /* 0x0000004200f17202 */ /* 0x002fe20000000f00 */
[----:B------:R-:W-:Y:S01]  /*124b0*/  HFMA2.MMA R66, -RZ, RZ, 0, 4.76837158203125e-07 ;  /* 0x00000008ff427435 */ /* 0x000fe200000001ff */
[----:B------:R-:W-:Y:S02]  /*124c0*/  MOV R65, R68 ;  /* 0x0000004400417202 */ /* 0x000fe40000000f00 */
[----:B------:R-:W-:Y:S02]  /*124d0*/  MOV R244, RZ ;  /* 0x000000ff00f47202 */ /* 0x000fe40000000f00 */
[----:B------:R-:W-:Y:S02]  /*124e0*/  MOV R243, 0xffffffff ;  /* 0xffffffff00f37802 */ /* 0x000fe40000000f00 */
[----:B------:R-:W-:Y:S02]  /*124f0*/  MOV R64, 0x12510 ;  /* 0x0001251000407802 */ /* 0x000fe40000000f00 */
[----:B------:R-:W-:Y:S05]  /*12500*/  CALL.REL.NOINC `($__internal_140_$__cuda_sm70_shflsync_up) ;  /* 0x0000151000007944 */ /* 0x000fea0003c00000 */
[----:B------:R-:W-:Y:S01]  /*12510*/  ISETP.GE.AND P0, PT, R129, 0x8, PT ;  /* 0x000000088100780c */ /* 0x000fe20003f06270 */
[----:B------:R-:W-:Y:S01]  /*12520*/  FMUL.FTZ R243, R69, R67 ;  /* 0x0000004345f37220 */ /* 0x000fe20000410000 */
[----:B------:R-:W-:Y:S01]  /*12530*/  MOV R244, RZ ;  /* 0x000000ff00f47202 */ /* 0x000fe20000000f00 */
[----:B-1----:R-:W-:-:S02]  /*12540*/  FMUL.FTZ R64, R67, R66 ;  /* 0x0000004243407220 */ /* 0x002fc40000410000 */
[CC--:B------:R-:W-:Y:S02]  /*12550*/  FMUL.FTZ R65, R241.reuse, R67.reuse ;  /* 0x00000043f1417220 */ /* 0x0c0fe40000410000 */
[CC--:B------:R-:W-:Y:S01]  /*12560*/  FFMA.FTZ R242, R70.reuse, R240.reuse, R243 ;  /* 0x000000f046f27223 */ /* 0x0c0fe200000100f3 */
[----:B------:R-:W-:Y:S01]  /*12570*/  MOV R243, 0xffffffff ;  /* 0xffffffff00f37802 */ /* 0x000fe20000000f00 */
[----:B------:R-:W-:Y:S02]  /*12580*/  FMUL.FTZ R70, R70, R67 ;  /* 0x0000004346467220 */ /* 0x000fe40000410000 */
[----:B------:R-:W-:Y:S02]  /*12590*/  FFMA.FTZ R64, R241, R240, -R64 ;  /* 0x000000f0f1407223 */ /* 0x000fe40000010840 */
[----:B------:R-:W-:Y:S01]  /*125a0*/  FFMA.FTZ R65, R240, R66, R65 ;  /* 0x00000042f0417223 */ /* 0x000fe20000010041 */
[----:B------:R-:W-:Y:S01]  /*125b0*/  HFMA2.MMA R66, -RZ, RZ, 0, 9.5367431640625e-07 ;  /* 0x00000010ff427435 */ /* 0x000fe200000001ff */
[----:B------:R-:W-:Y:S01]  /*125c0*/  @P0 FFMA.FTZ R240, R69, R240, -R70 ;  /* 0x000000f045f00223 */ /* 0x000fe20000010846 */
[----:B------:R-:W-:Y:S01]  /*125d0*/  FSEL R69, R67, R242, !P0 ;  /* 0x000000f243457208 */ /* 0x000fe20004000000 */
[----:B------:R-:W-:Y:S01]  /*125e0*/  @P0 FADD.FTZ R71, R71, R64 ;  /* 0x0000004047470221 */ /* 0x000fe20000010000 */
[----:B------:R-:W-:Y:S01]  /*125f0*/  MOV R64, 0x12660 ;  /* 0x0001266000407802 */ /* 0x000fe20000000f00 */
[----:B------:R-:W-:Y:S01]  /*12600*/  @P0 FADD.FTZ R68, R68, R65 ;  /* 0x0000004144440221 */ /* 0x000fe20000010000 */
[----:B------:R-:W-:-:S02]  /*12610*/  MOV R242, R240 ;  /* 0x000000f000f27202 */ /* 0x000fc40000000f00 */
[----:B------:R-:W-:Y:S02]  /*12620*/  MOV R65, R240 ;  /* 0x000000f000417202 */ /* 0x000fe40000000f00 */
[----:B------:R-:W-:Y:S02]  /*12630*/  MOV R240, R71 ;  /* 0x0000004700f07202 */ /* 0x000fe40000000f00 */
[----:B------:R-:W-:Y:S02]  /*12640*/  MOV R241, R68 ;  /* 0x0000004400f17202 */ /* 0x000fe40000000f00 */
[----:B------:R-:W-:Y:S05]  /*12650*/  CALL.REL.NOINC `($__internal_140_$__cuda_sm70_shflsync_up) ;  /* 0x000013c000007944 */ /* 0x000fea0003c00000 */
[----:B-1----:R-:W-:Y:S01]  /*12660*/  MOV R67, R66 ;  /* 0x0000004200437202 */ /* 0x002fe20000000f00 */
[----:B------:R-:W-:Y:S01]  /*12670*/  HFMA2.MMA R66, -RZ, RZ, 0, 9.5367431640625e-07 ;  /* 0x00000010ff427435 */ /* 0x000fe200000001ff */
[----:B------:R-:W-:Y:S02]  /*12680*/  MOV R65, R69 ;  /* 0x0000004500417202 */ /* 0x000fe40000000f00 */
[----:B------:R-:W-:Y:S02]  /*12690*/  MOV R244, RZ ;  /* 0x000000ff00f47202 */ /* 0x000fe40000000f00 */
[----:B------:R-:W-:-:S02]  /*126a0*/  MOV R243, 0xffffffff ;  /* 0xffffffff00f37802 */ /* 0x000fc40000000f00 */
[----:B------:R-:W-:Y:S02]  /*126b0*/  MOV R64, 0x126d0 ;  /* 0x000126d000407802 */ /* 0x000fe40000000f00 */
[----:B------:R-:W-:Y:S05]  /*126c0*/  CALL.REL.NOINC `($__internal_140_$__cuda_sm70_shflsync_up) ;  /* 0x0000135000007944 */ /* 0x000fea0003c00000 */
[----:B-1----:R-:W-:Y:S01]  /*126d0*/  MOV R70, R66 ;  /* 0x0000004200467202 */ /* 0x002fe20000000f00 */
[----:B------:R-:W-:Y:S01]  /*126e0*/  HFMA2.MMA R66, -RZ, RZ, 0, 9.5367431640625e-07 ;  /* 0x00000010ff427435 */ /* 0x000fe200000001ff */
[----:B------:R-:W-:Y:S02]  /*126f0*/  MOV R65, R71 ;  /* 0x0000004700417202 */ /* 0x000fe40000000f00 */
[----:B------:R-:W-:Y:S02]  /*12700*/  MOV R244, RZ ;  /* 0x000000ff00f47202 */ /* 0x000fe40000000f00 */
[----:B------:R-:W-:Y:S02]  /*12710*/  MOV R243, 0xffffffff ;  /* 0xffffffff00f37802 */ /* 0x000fe40000000f00 */
[----:B------:R-:W-:Y:S02]  /*12720*/  MOV R64, 0x12740 ;  /* 0x0001274000407802 */ /* 0x000fe40000000f00 */
[----:B------:R-:W-:Y:S05]  /*12730*/  CALL.REL.NOINC `($__internal_140_$__cuda_sm70_shflsync_up) ;  /* 0x000012e000007944 */ /* 0x000fea0003c00000 */
[----:B-1----:R-:W-:Y:S01]  /*12740*/  MOV R71, R66 ;  /* 0x0000004200477202 */ /* 0x002fe20000000f00 */
[----:B------:R-:W-:Y:S01]  /*12750*/  HFMA2.MMA R66, -RZ, RZ, 0, 9.5367431640625e-07 ;  /* 0x00000010ff427435 */ /* 0x000fe200000001ff */
[----:B------:R-:W-:-:S02]  /*12760*/  MOV R65, R68 ;  /* 0x0000004400417202 */ /* 0x000fc40000000f00 */
[----:B------:R-:W-:Y:S02]  /*12770*/  MOV R244, RZ ;  /* 0x000000ff00f47202 */ /* 0x000fe40000000f00 */
[----:B------:R-:W-:Y:S02]  /*12780*/  MOV R243, 0xffffffff ;  /* 0xffffffff00f37802 */ /* 0x000fe40000000f00 */
[----:B------:R-:W-:Y:S02]  /*12790*/  MOV R64, 0x127b0 ;  /* 0x000127b000407802 */ /* 0x000fe40000000f00 */
[----:B------:R-:W-:Y:S05]  /*127a0*/  CALL.REL.NOINC `($__internal_140_$__cuda_sm70_shflsync_up) ;  /* 0x0000127000007944 */ /* 0x000fea0003c00000 */
[----:B-1----:R-:W-:Y:S01]  /*127b0*/  MOV R64, R66 ;  /* 0x0000004200407202 */ /* 0x002fe20000000f00 */
[----:B------:R-:W-:Y:S05]  /*127c0*/  BRA `(.L_x_5947) ;  /* 0xffff674000007947 */ /* 0x000fea000383ffff */
.L_x_5844:
[----:B-1----:R-:W-:Y:S01]  /*127d0*/  HFMA2.MMA R66, -RZ, RZ, 0, 5.9604644775390625e-08 ;  /* 0x00000001ff427435 */ /* 0x002fe200000001ff */
[----:B------:R-:W-:Y:S02]  /*127e0*/  MOV R65, R68 ;  /* 0x0000004400417202 */ /* 0x000fe40000000f00 */
[----:B------:R-:W-:Y:S02]  /*127f0*/  MOV R244, RZ ;  /* 0x000000ff00f47202 */ /* 0x000fe40000000f00 */
[----:B------:R-:W-:-:S02]  /*12800*/  MOV R243, 0xffffffff ;  /* 0xffffffff00f37802 */ /* 0x000fc40000000f00 */
[----:B------:R-:W-:Y:S02]  /*12810*/  MOV R64, 0x12830 ;  /* 0x0001283000407802 */ /* 0x000fe40000000f00 */
[----:B0----5:R-:W-:Y:S05]  /*12820*/  CALL.REL.NOINC `($__internal_140_$__cuda_sm70_shflsync_up) ;  /* 0x000011f000007944 */ /* 0x021fea0003c00000 */
        /* <DEDUP_REMOVED lines=14> */
[----:B-1----:R-:W-:Y:S01]  /*12910*/  MOV R67, R66 ;  /* 0x0000004200437202 */ /* 0x002fe20000000f00 */
[----:B------:R-:W-:Y:S01]  /*12920*/  HFMA2.MMA R66, -RZ, RZ, 0, 5.9604644775390625e-08 ;  /* 0x00000001ff427435 */ /* 0x000fe200000001ff */
[----:B------:R-:W-:Y:S02]  /*12930*/  MOV R65, R71 ;  /* 0x0000004700417202 */ /* 0x000fe40000000f00 */
[----:B------:R-:W-:Y:S02]  /*12940*/  MOV R244, RZ ;  /* 0x000000ff00f47202 */ /* 0x000fe40000000f00 */
[----:B------:R-:W-:-:S02]  /*12950*/  MOV R243, 0xffffffff ;  /* 0xffffffff00f37802 */ /* 0x000fc40000000f00 */
[----:B------:R-:W-:Y:S02]  /*12960*/  MOV R64, 0x12980 ;  /* 0x0001298000407802 */ /* 0x000fe40000000f00 */
[----:B------:R-:W-:Y:S05]  /*12970*/  CALL.REL.NOINC `($__internal_140_$__cuda_sm70_shflsync_up) ;  /* 0x000010a000007944 */ /* 0x000fea0003c00000 */
[----:B-1----:R-:W-:Y:S01]  /*12980*/  MOV R71, R66 ;  /* 0x0000004200477202 */ /* 0x002fe20000000f00 */
[----:B------:R-:W-:Y:S01]  /*12990*/  HFMA2.MMA R66, -RZ, RZ, 0, 0 ;  /* 0x00000000ff427435 */ /* 0x000fe200000001ff */
[----:B------:R-:W-:Y:S02]  /*129a0*/  MOV R64, R60 ;  /* 0x0000003c00407202 */ /* 0x000fe40000000f00 */
[----:B------:R-:W-:Y:S02]  /*129b0*/  MOV R60, R67 ;  /* 0x00000043003c7202 */ /* 0x000fe40000000f00 */
[----:B------:R-:W-:Y:S02]  /*129c0*/  MOV R247, 0xffffffff ;  /* 0xffffffff00f77802 */ /* 0x000fe40000000f00 */
[----:B------:R-:W-:Y:S02]  /*129d0*/  MOV R65, 0x129f0 ;  /* 0x000129f000417802 */ /* 0x000fe40000000f00 */
[----:B------:R-:W-:Y:S05]  /*129e0*/  CALL.REL.NOINC `($__internal_139_$__cuda_sm70_shflsync_idx_p) ;  /* 0x00000fc000007944 */ /* 0x000fea0003c00000 */
[----:B-1----:R-:W-:Y:S01]  /*129f0*/  MOV R70, R66 ;  /* 0x0000004200467202 */ /* 0x002fe20000000f00 */
[----:B------:R-:W-:Y:S01]  /*12a00*/  HFMA2.MMA R66, -RZ, RZ, 0, 0 ;  /* 0x00000000ff427435 */ /* 0x000fe200000001ff */
[----:B------:R-:W-:-:S02]  /*12a10*/  MOV R64, R61 ;  /* 0x0000003d00407202 */ /* 0x000fc40000000f00 */
[----:B------:R-:W-:Y:S02]  /*12a20*/  MOV R247, 0xffffffff ;  /* 0xffffffff00f77802 */ /* 0x000fe40000000f00 */
[----:B------:R-:W-:Y:S02]  /*12a30*/  MOV R65, 0x12a50 ;  /* 0x00012a5000417802 */ /* 0x000fe40000000f00 */
[----:B0-----:R-:W-:Y:S05]  /*12a40*/  CALL.REL.NOINC `($__internal_139_$__cuda_sm70_shflsync_idx_p) ;  /* 0x00000f6000007944 */ /* 0x001fea0003c00000 */
[----:B-1----:R-:W-:Y:S01]  /*12a50*/  MOV R240, R66 ;  /* 0x0000004200f07202 */ /* 0x002fe20000000f00 */
[----:B------:R-:W-:Y:S01]  /*12a60*/  HFMA2.MMA R66, -RZ, RZ, 0, 0 ;  /* 0x00000000ff427435 */ /* 0x000fe200000001ff */
[----:B------:R-:W-:Y:S02]  /*12a70*/  MOV R64, R62 ;  /* 0x0000003e00407202 */ /* 0x000fe40000000f00 */
[----:B------:R-:W-:Y:S02]  /*12a80*/  MOV R247, 0xffffffff ;  /* 0xffffffff00f77802 */ /* 0x000fe40000000f00 */
[----:B------:R-:W-:Y:S02]  /*12a90*/  MOV R65, 0x12ab0 ;  /* 0x00012ab000417802 */ /* 0x000fe40000000f00 */
[----:B0-----:R-:W-:Y:S05]  /*12aa0*/  CALL.REL.NOINC `($__internal_139_$__cuda_sm70_shflsync_idx_p) ;  /* 0x00000f0000007944 */ /* 0x001fea0003c00000 */
[----:B-1----:R-:W-:Y:S01]  /*12ab0*/  MOV R62, R66 ;  /* 0x00000042003e7202 */ /* 0x002fe20000000f00 */
[----:B------:R-:W-:Y:S01]  /*12ac0*/  HFMA2.MMA R66, -RZ, RZ, 0, 0 ;  /* 0x00000000ff427435 */ /* 0x000fe200000001ff */
[----:B------:R-:W-:-:S02]  /*12ad0*/  MOV R64, R63 ;  /* 0x0000003f00407202 */ /* 0x000fc40000000f00 */
[----:B------:R-:W-:Y:S02]  /*12ae0*/  MOV R247, 0xffffffff ;  /* 0xffffffff00f77802 */ /* 0x000fe40000000f00 */
[----:B------:R-:W-:Y:S02]  /*12af0*/  MOV R65, 0x12b10 ;  /* 0x00012b1000417802 */ /* 0x000fe40000000f00 */
[----:B0-----:R-:W-:Y:S05]  /*12b00*/  CALL.REL.NOINC `($__internal_139_$__cuda_sm70_shflsync_idx_p) ;  /* 0x00000ea000007944 */ /* 0x001fea0003c00000 */
[----:B01----:R-:W-:Y:S05]  /*12b10*/  BRA `(.L_x_5948) ;  /* 0xffff66f000007947 */ /* 0x003fea000383ffff */
.L_x_5847:
[----:B------:R-:W-:Y:S01]  /*12b20*/  HFMA2.MMA R66, -RZ, RZ, 0, 5.9604644775390625e-08 ;  /* 0x00000001ff427435 */ /* 0x000fe200000001ff */
[----:B------:R-:W-:Y:S02]  /*12b30*/  MOV R241, R231 ;  /* 0x000000e700f17202 */ /* 0x000fe40000000f00 */
[----:B------:R-:W-:Y:S02]  /*12b40*/  MOV R242, 0x1f ;  /* 0x0000001f00f27802 */ /* 0x000fe40000000f00 */
[----:B------:R-:W-:Y:S02]  /*12b50*/  MOV R65, 0xffffffff ;  /* 0xffffffff00417802 */ /* 0x000fe40000000f00 */
[----:B------:R-:W-:Y:S02]  /*12b60*/  MOV R64, 0x12b80 ;  /* 0x00012b8000407802 */ /* 0x000fe40000000f00 */
[----:B------:R-:W-:Y:S05]  /*12b70*/  CALL.REL.NOINC `($__internal_138_$__cuda_sm70_shflsync_down) ;  /* 0x00000df000007944 */ /* 0x000fea0003c00000 */
[----:B-1----:R-:W-:Y:S01]  /*12b80*/  MOV R67, R66 ;  /* 0x0000004200437202 */ /* 0x002fe20000000f00 */
[----:B------:R-:W-:Y:S05]  /*12b90*/  BRA `(.L_x_5949) ;  /* 0xffff79c000007947 */ /* 0x000fea000383ffff */
.L_x_5848:
[----:B------:R-:W-:Y:S01]  /*12ba0*/  HFMA2.MMA R66, -RZ, RZ, 0, 5.9604644775390625e-08 ;  /* 0x00000001ff427435 */ /* 0x000fe200000001ff */
[----:B------:R-:W-:-:S02]  /*12bb0*/  MOV R241, R69 ;  /* 0x0000004500f17202 */ /* 0x000fc40000000f00 */
[----:B------:R-:W-:Y:S02]  /*12bc0*/  MOV R242, 0x1f ;  /* 0x0000001f00f27802 */ /* 0x000fe40000000f00 */
[----:B------:R-:W-:Y:S02]  /*12bd0*/  MOV R65, 0xffffffff ;  /* 0xffffffff00417802 */ /* 0x000fe40000000f00 */
[----:B------:R-:W-:Y:S02]  /*12be0*/  MOV R64, 0x12c00 ;  /* 0x00012c0000407802 */ /* 0x000fe40000000f00 */
[----:B01----:R-:W-:Y:S05]  /*12bf0*/  CALL.REL.NOINC `($__internal_138_$__cuda_sm70_shflsync_down) ;  /* 0x00000d7000007944 */ /* 0x003fea0003c00000 */
[----:B-1----:R-:W-:Y:S01]  /*12c00*/  MOV R69, R66 ;  /* 0x0000004200457202 */ /* 0x002fe20000000f00 */
[----:B------:R-:W-:Y:S01]  /*12c10*/  HFMA2.MMA R66, -RZ, RZ, 0, 5.9604644775390625e-08 ;  /* 0x00000001ff427435 */ /* 0x000fe200000001ff */
[----:B------:R-:W-:Y:S02]  /*12c20*/  MOV R241, R68 ;  /* 0x0000004400f17202 */ /* 0x000fe40000000f00 */
[----:B------:R-:W-:Y:S02]  /*12c30*/  MOV R242, 0x1f ;  /* 0x0000001f00f27802 */ /* 0x000fe40000000f00 */
[----:B------:R-:W-:-:S02]  /*12c40*/  MOV R65, 0xffffffff ;  /* 0xffffffff00417802 */ /* 0x000fc40000000f00 */
[----:B------:R-:W-:Y:S02]  /*12c50*/  MOV R64, 0x12c70 ;  /* 0x00012c7000407802 */ /* 0x000fe40000000f00 */
[----:B------:R-:W-:Y:S05]  /*12c60*/  CALL.REL.NOINC `($__internal_138_$__cuda_sm70_shflsync_down) ;  /* 0x00000d0000007944 */ /* 0x000fea0003c00000 */
[----:B-1----:R-:W-:Y:S01]  /*12c70*/  MOV R231, R66 ;  /* 0x0000004200e77202 */ /* 0x002fe20000000f00 */
[----:B------:R-:W-:Y:S01]  /*12c80*/  HFMA2.MMA R66, -RZ, RZ, 0, 5.9604644775390625e-08 ;  /* 0x00000001ff427435 */ /* 0x000fe200000001ff */
[----:B------:R-:W-:Y:S02]  /*12c90*/  MOV R241, R70 ;  /* 0x0000004600f17202 */ /* 0x000fe40000000f00 */
[----:B------:R-:W-:Y:S02]  /*12ca0*/  MOV R242, 0x1f ;  /* 0x0000001f00f27802 */ /* 0x000fe40000000f00 */
[----:B------:R-:W-:Y:S02]  /*12cb0*/  MOV R65, 0xffffffff ;  /* 0xffffffff00417802 */ /* 0x000fe40000000f00 */
[----:B------:R-:W-:Y:S02]  /*12cc0*/  MOV R64, 0x12ce0 ;  /* 0x00012ce000407802 */ /* 0x000fe40000000f00 */
[----:B------:R-:W-:Y:S05]  /*12cd0*/  CALL.REL.NOINC `($__internal_138_$__cuda_sm70_shflsync_down) ;  /* 0x00000c9000007944 */ /* 0x000fea0003c00000 */
[----:B-1----:R-:W-:Y:S05]  /*12ce0*/  BRA `(.L_x_5950) ;  /* 0xffff78b000007947 */ /* 0x002fea000383ffff */
.L_x_5851:
[----:B----4-:R-:W-:Y:S01]  /*12cf0*/  HFMA2.MMA R66, -RZ, RZ, 0, 1.1920928955078125e-07 ;  /* 0x00000002ff427435 */ /* 0x010fe200000001ff */
[----:B------:R-:W-:Y:S02]  /*12d00*/  MOV R241, R71 ;  /* 0x0000004700f17202 */ /* 0x000fe40000000f00 */
[----:B------:R-:W-:-:S02]  /*12d10*/  MOV R242, 0x1f ;  /* 0x0000001f00f27802 */ /* 0x000fc40000000f00 */
[----:B------:R-:W-:Y:S02]  /*12d20*/  MOV R65, 0xffffffff ;  /* 0xffffffff00417802 */ /* 0x000fe40000000f00 */
[----:B------:R-:W-:Y:S02]  /*12d30*/  MOV R64, 0x12d50 ;  /* 0x00012d5000407802 */ /* 0x000fe40000000f00 */
[----:B0123--:R-:W-:Y:S05]  /*12d40*/  CALL.REL.NOINC `($__internal_138_$__cuda_sm70_shflsync_down) ;  /* 0x00000c2000007944 */ /* 0x00ffea0003c00000 */
[----:B-1----:R-:W-:Y:S01]  /*12d50*/  MOV R67, R66 ;  /* 0x0000004200437202 */ /* 0x002fe20000000f00 */
[----:B------:R-:W-:Y:S01]  /*12d60*/  HFMA2.MMA R66, -RZ, RZ, 0, 1.1920928955078125e-07 ;  /* 0x00000002ff427435 */ /* 0x000fe200000001ff */
[----:B------:R-:W-:Y:S02]  /*12d70*/  MOV R241, R240 ;  /* 0x000000f000f17202 */ /* 0x000fe40000000f00 */
[----:B------:R-:W-:Y:S02]  /*12d80*/  MOV R242, 0x1f ;  /* 0x0000001f00f27802 */ /* 0x000fe40000000f00 */
[----:B------:R-:W-:Y:S02]  /*12d90*/  MOV R65, 0xffffffff ;  /* 0xffffffff00417802 */ /* 0x000fe40000000f00 */
[----:B------:R-:W-:-:S02]  /*12da0*/  MOV R64, 0x12dc0 ;  /* 0x00012dc000407802 */ /* 0x000fc40000000f00 */
[----:B------:R-:W-:Y:S05]  /*12db0*/  CALL.REL.NOINC `($__internal_138_$__cuda_sm70_shflsync_down) ;  /* 0x00000bb000007944 */ /* 0x000fea0003c00000 */
[----:B-1----:R-:W-:Y:S01]  /*12dc0*/  MOV R69, R66 ;  /* 0x0000004200457202 */ /* 0x002fe20000000f00 */
[----:B------:R-:W-:Y:S01]  /*12dd0*/  HFMA2.MMA R66, -RZ, RZ, 0, 1.1920928955078125e-07 ;  /* 0x00000002ff427435 */ /* 0x000fe200000001ff */
[----:B------:R-:W-:-:S02]  /*12de0*/  MOV R241, R68 ;  /* 0x0000004400f17202 */ /* 0x000fc40000000f00 */
[----:B------:R-:W-:Y:S02]  /*12df0*/  MOV R242, 0x1f ;  /* 0x0000001f00f27802 */ /* 0x000fe40000000f00 */
[----:B------:R-:W-:Y:S02]  /*12e00*/  MOV R65, 0xffffffff ;  /* 0xffffffff00417802 */ /* 0x000fe40000000f00 */
[----:B------:R-:W-:Y:S02]  /*12e10*/  MOV R64, 0x12e30 ;  /* 0x00012e3000407802 */ /* 0x000fe40000000f00 */
[----:B------:R-:W-:Y:S05]  /*12e20*/  CALL.REL.NOINC `($__internal_138_$__cuda_sm70_shflsync_down) ;  /* 0x00000b4000007944 */ /* 0x000fea0003c00000 */
[----:B-1----:R-:W-:Y:S01]  /*12e30*/  MOV R70, R66 ;  /* 0x0000004200467202 */ /* 0x002fe20000000f00 */
[----:B------:R-:W-:Y:S01]  /*12e40*/  HFMA2.MMA R66, -RZ, RZ, 0, 1.1920928955078125e-07 ;  /* 0x00000002ff427435 */ /* 0x000fe200000001ff */
[----:B------:R-:W-:Y:S02]  /*12e50*/  MOV R241, R123 ;  /* 0x0000007b00f17202 */ /* 0x000fe40000000f00 */
[----:B------:R-:W-:Y:S02]  /*12e60*/  MOV R242, 0x1f ;  /* 0x0000001f00f27802 */ /* 0x000fe40000000f00 */
[----:B------:R-:W-:-:S02]  /*12e70*/  MOV R65, 0xffffffff ;  /* 0xffffffff00417802 */ /* 0x000fc40000000f00 */
[----:B------:R-:W-:Y:S02]  /*12e80*/  MOV R64, 0x12ea0 ;  /* 0x00012ea000407802 */ /* 0x000fe40000000f00 */
[----:B------:R-:W-:Y:S05]  /*12e90*/  CALL.REL.NOINC `($__internal_138_$__cuda_sm70_shflsync_down) ;  /* 0x00000ad000007944 */ /* 0x000fea0003c00000 */
[----:B-1----:R-:W-:Y:S05]  /*12ea0*/  BRA `(.L_x_5951) ;  /* 0xffff783000007947 */ /* 0x002fea000383ffff */
.L_x_5854:
[----:B----4-:R-:W-:Y:S01]  /*12eb0*/  HFMA2.MMA R66, -RZ, RZ, 0, 2.384185791015625e-07 ;  /* 0x00000004ff427435 */ /* 0x010fe200000001ff */
[----:B------:R-:W-:Y:S02]  /*12ec0*/  MOV R241, R71 ;  /* 0x0000004700f17202 */ /* 0x000fe40000000f00 */
[----:B------:R-:W-:Y:S02]  /*12ed0*/  MOV R242, 0x1f ;  /* 0x0000001f00f27802 */ /* 0x000fe40000000f00 */
[----:B------:R-:W-:Y:S02]  /*12ee0*/  MOV R65, 0xffffffff ;  /* 0xffffffff00417802 */ /* 0x000fe40000000f00 */
[----:B------:R-:W-:Y:S02]  /*12ef0*/  MOV R64, 0x12f10 ;  /* 0x00012f1000407802 */ /* 0x000fe40000000f00 */
[----:B0123--:R-:W-:Y:S05]  /*12f00*/  CALL.REL.NOINC `($__internal_138_$__cuda_sm70_shflsync_down) ;  /* 0x00000a6000007944 */ /* 0x00ffea0003c00000 */
[----:B-1----:R-:W-:Y:S01]  /*12f10*/  MOV R67, R66 ;  /* 0x0000004200437202 */ /* 0x002fe20000000f00 */
[----:B------:R-:W-:Y:S05]  /*12f20*/  BRA `(.L_x_5952) ;  /* 0xffff78c000007947 */ /* 0x000fea000383ffff */
.L_x_5855:
[----:B----4-:R-:W-:Y:S01]  /*12f30*/  HFMA2.MMA R66, -RZ, RZ, 0, 2.384185791015625e-07 ;  /* 0x00000004ff427435 */ /* 0x010fe200000001ff */
[----:B------:R-:W-:Y:S02]  /*12f40*/  MOV R241, R240 ;  /* 0x000000f000f17202 */ /* 0x000fe40000000f00 */
[----:B------:R-:W-:-:S02]  /*12f50*/  MOV R242, 0x1f ;  /* 0x0000001f00f27802 */ /* 0x000fc40000000f00 */
[----:B------:R-:W-:Y:S02]  /*12f60*/  MOV R65, 0xffffffff ;  /* 0xffffffff00417802 */ /* 0x000fe40000000f00 */
[----:B------:R-:W-:Y:S02]  /*12f70*/  MOV R64, 0x12f90 ;  /* 0x00012f9000407802 */ /* 0x000fe40000000f00 */
[----:B0123--:R-:W-:Y:S05]  /*12f80*/  CALL.REL.NOINC `($__internal_138_$__cuda_sm70_shflsync_down) ;  /* 0x000009e000007944 */ /* 0x00ffea0003c00000 */
[----:B-1----:R-:W-:Y:S01]  /*12f90*/  MOV R69, R66 ;  /* 0x0000004200457202 */ /* 0x002fe20000000f00 */
[----:B------:R-:W-:Y:S01]  /*12fa0*/  HFMA2.MMA R66, -RZ, RZ, 0, 2.384185791015625e-07 ;  /* 0x00000004ff427435 */ /* 0x000fe200000001ff */
[----:B------:R-:W-:Y:S02]  /*12fb0*/  MOV R241, R68 ;  /* 0x0000004400f17202 */ /* 0x000fe40000000f00 */
[----:B------:R-:W-:Y:S02]  /*12fc0*/  MOV R242, 0x1f ;  /* 0x0000001f00f27802 */ /* 0x000fe40000000f00 */
[----:B------:R-:W-:Y:S02]  /*12fd0*/  MOV R65, 0xffffffff ;  /* 0xffffffff00417802 */ /* 0x000fe40000000f00 */
[----:B------:R-:W-:-:S02]  /*12fe0*/  MOV R64, 0x13000 ;  /* 0x0001300000407802 */ /* 0x000fc40000000f00 */
[----:B------:R-:W-:Y:S05]  /*12ff0*/  CALL.REL.NOINC `($__internal_138_$__cuda_sm70_shflsync_down) ;  /* 0x0000097000007944 */ /* 0x000fea0003c00000 */
[----:B-1----:R-:W-:Y:S01]  /*13000*/  MOV R70, R66 ;  /* 0x0000004200467202 */ /* 0x002fe20000000f00 */
[----:B------:R-:W-:Y:S01]  /*13010*/  HFMA2.MMA R66, -RZ, RZ, 0, 2.384185791015625e-07 ;  /* 0x00000004ff427435 */ /* 0x000fe200000001ff */
[----:B------:R-:W-:-:S02]  /*13020*/  MOV R241, R123 ;  /* 0x0000007b00f17202 */ /* 0x000fc40000000f00 */
[----:B------:R-:W-:Y:S02]  /*13030*/  MOV R242, 0x1f ;  /* 0x0000001f00f27802 */ /* 0x000fe40000000f00 */
[----:B------:R-:W-:Y:S02]  /*13040*/  MOV R65, 0xffffffff ;  /* 0xffffffff00417802 */ /* 0x000fe40000000f00 */
[----:B------:R-:W-:Y:S02]  /*13050*/  MOV R64, 0x13070 ;  /* 0x0001307000407802 */ /* 0x000fe40000000f00 */
[----:B------:R-:W-:Y:S05]  /*13060*/  CALL.REL.NOINC `($__internal_138_$__cuda_sm70_shflsync_down) ;  /* 0x0000090000007944 */ /* 0x000fea0003c00000 */
[----:B-1----:R-:W-:Y:S05]  /*13070*/  BRA `(.L_x_5953) ;  /* 0xffff77b000007947 */ /* 0x002fea000383ffff */
.L_x_5858:
[----:B----4-:R-:W-:Y:S01]  /*13080*/  HFMA2.MMA R66, -RZ, RZ, 0, 4.76837158203125e-07 ;  /* 0x00000008ff427435 */ /* 0x010fe200000001ff */
[----:B------:R-:W-:Y:S02]  /*13090*/  MOV R241, R71 ;  /* 0x0000004700f17202 */ /* 0x000fe40000000f00 */
[----:B------:R-:W-:Y:S02]  /*130a0*/  MOV R242, 0x1f ;  /* 0x0000001f00f27802 */ /* 0x000fe40000000f00 */
[----:B------:R-:W-:Y:S02]  /*130b0*/  MOV R65, 0xffffffff ;  /* 0xffffffff00417802 */ /* 0x000fe40000000f00 */
[----:B------:R-:W-:-:S02]  /*130c0*/  MOV R64, 0x130e0 ;  /* 0x000130e000407802 */ /* 0x000fc40000000f00 */
[----:B0123--:R-:W-:Y:S05]  /*130d0*/  CALL.REL.NOINC `($__internal_138_$__cuda_sm70_shflsync_down) ;  /* 0x0000089000007944 */ /* 0x00ffea0003c00000 */
[----:B-1----:R-:W-:Y:S01]  /*130e0*/  MOV R67, R66 ;  /* 0x0000004200437202 */ /* 0x002fe20000000f00 */
[----:B------:R-:W-:Y:S01]  /*130f0*/  HFMA2.MMA R66, -RZ, RZ, 0, 4.76837158203125e-07 ;  /* 0x00000008ff427435 */ /* 0x000fe200000001ff */
[----:B------:R-:W-:-:S02]  /*13100*/  MOV R241, R240 ;  /* 0x000000f000f17202 */ /* 0x000fc40000000f00 */
[----:B------:R-:W-:Y:S02]  /*13110*/  MOV R242, 0x1f ;  /* 0x0000001f00f27802 */ /* 0x000fe40000000f00 */
[----:B------:R-:W-:Y:S02]  /*13120*/  MOV R65, 0xffffffff ;  /* 0xffffffff00417802 */ /* 0x000fe40000000f00 */
[----:B------:R-:W-:Y:S02]  /*13130*/  MOV R64, 0x13150 ;  /* 0x0001315000407802 */ /* 0x000fe40000000f00 */
[----:B------:R-:W-:Y:S05]  /*13140*/  CALL.REL.NOINC `($__internal_138_$__cuda_sm70_shflsync_down) ;  /* 0x0000082000007944 */ /* 0x000fea0003c00000 */
[----:B-1----:R-:W-:Y:S01]  /*13150*/  MOV R69, R66 ;  /* 0x0000004200457202 */ /* 0x002fe20000000f00 */
[----:B------:R-:W-:Y:S01]  /*13160*/  HFMA2.MMA R66, -RZ, RZ, 0, 4.76837158203125e-07 ;  /* 0x00000008ff427435 */ /* 0x000fe200000001ff */
[----:B------:R-:W-:Y:S02]  /*13170*/  MOV R241, R68 ;  /* 0x0000004400f17202 */ /* 0x000fe40000000f00 */
[----:B------:R-:W-:Y:S02]  /*13180*/  MOV R242, 0x1f ;  /* 0x0000001f00f27802 */ /* 0x000fe40000000f00 */
[----:B------:R-:W-:-:S02]  /*13190*/  MOV R65, 0xffffffff ;  /* 0xffffffff00417802 */ /* 0x000fc40000000f00 */
[----:B------:R-:W-:Y:S02]  /*131a0*/  MOV R64, 0x131c0 ;  /* 0x000131c000407802 */ /* 0x000fe40000000f00 */
[----:B------:R-:W-:Y:S05]  /*131b0*/  CALL.REL.NOINC `($__internal_138_$__cuda_sm70_shflsync_down) ;  /* 0x000007b000007944 */ /* 0x000fea0003c00000 */
[----:B-1----:R-:W-:Y:S01]  /*131c0*/  MOV R70, R66 ;  /* 0x0000004200467202 */ /* 0x002fe20000000f00 */
[----:B------:R-:W-:Y:S01]  /*131d0*/  HFMA2.MMA R66, -RZ, RZ, 0, 4.76837158203125e-07 ;  /* 0x00000008ff427435 */ /* 0x000fe200000001ff */
[----:B------:R-:W-:Y:S02]  /*131e0*/  MOV R241, R123 ;  /* 0x0000007b00f17202 */ /* 0x000fe40000000f00 */
[----:B------:R-:W-:Y:S02]  /*131f0*/  MOV R242, 0x1f ;  /* 0x0000001f00f27802 */ /* 0x000fe40000000f00 */
[----:B------:R-:W-:Y:S02]  /*13200*/  MOV R65, 0xffffffff ;  /* 0xffffffff00417802 */ /* 0x000fe40000000f00 */
[----:B------:R-:W-:Y:S02]  /*13210*/  MOV R64, 0x13230 ;  /* 0x0001323000407802 */ /* 0x000fe40000000f00 */
[----:B------:R-:W-:Y:S05]  /*13220*/  CALL.REL.NOINC `($__internal_138_$__cuda_sm70_shflsync_down) ;  /* 0x0000074000007944 */ /* 0x000fea0003c00000 */
[----:B-1----:R-:W-:Y:S05]  /*13230*/  BRA `(.L_x_5954) ;  /* 0xffff773000007947 */ /* 0x002fea000383ffff */
.L_x_5861:
[----:B----4-:R-:W-:Y:S01]  /*13240*/  HFMA2.MMA R66, -RZ, RZ, 0, 9.5367431640625e-07 ;  /* 0x00000010ff427435 */ /* 0x010fe200000001ff */
[----:B------:R-:W-:Y:S02]  /*13250*/  MOV R241, R71 ;  /* 0x0000004700f17202 */ /* 0x000fe40000000f00 */
[----:B------:R-:W-:-:S02]  /*13260*/  MOV R242, 0x1f ;  /* 0x0000001f00f27802 */ /* 0x000fc40000000f00 */
[----:B------:R-:W-:Y:S02]  /*13270*/  MOV R65, 0xffffffff ;  /* 0xffffffff00417802 */ /* 0x000fe40000000f00 */
[----:B------:R-:W-:Y:S02]  /*13280*/  MOV R64, 0x132a0 ;  /* 0x000132a000407802 */ /* 0x000fe40000000f00 */
[----:B0123--:R-:W-:Y:S05]  /*13290*/  CALL.REL.NOINC `($__internal_138_$__cuda_sm70_shflsync_down) ;  /* 0x000006d000007944 */ /* 0x00ffea0003c00000 */
[----:B-1----:R-:W-:Y:S01]  /*132a0*/  MOV R67, R66 ;  /* 0x0000004200437202 */ /* 0x002fe20000000f00 */
[----:B------:R-:W-:Y:S05]  /*132b0*/  BRA `(.L_x_5955) ;  /* 0xffff77c000007947 */ /* 0x000fea000383ffff */
.L_x_5862:
[----:B----4-:R-:W-:Y:S01]  /*132c0*/  HFMA2.MMA R66, -RZ, RZ, 0, 9.5367431640625e-07 ;  /* 0x00000010ff427435 */ /* 0x010fe200000001ff */
[----:B------:R-:W-:Y:S02]  /*132d0*/  MOV R241, R240 ;  /* 0x000000f000f17202 */ /* 0x000fe40000000f00 */
[----:B------:R-:W-:Y:S02]  /*132e0*/  MOV R242, 0x1f ;  /* 0x0000001f00f27802 */ /* 0x000fe40000000f00 */
[----:B------:R-:W-:Y:S02]  /*132f0*/  MOV R65, 0xffffffff ;  /* 0xffffffff00417802 */ /* 0x000fe40000000f00 */
[----:B------:R-:W-:-:S02]  /*13300*/  MOV R64, 0x13320 ;  /* 0x0001332000407802 */ /* 0x000fc40000000f00 */
[----:B0123--:R-:W-:Y:S05]  /*13310*/  CALL.REL.NOINC `($__internal_138_$__cuda_sm70_shflsync_down) ;  /* 0x0000065000007944 */ /* 0x00ffea0003c00000 */
[----:B-1----:R-:W-:Y:S01]  /*13320*/  MOV R69, R66 ;  /* 0x0000004200457202 */ /* 0x002fe20000000f00 */
[----:B------:R-:W-:Y:S01]  /*13330*/  HFMA2.MMA R66, -RZ, RZ, 0, 9.5367431640625e-07 ;  /* 0x00000010ff427435 */ /* 0x000fe200000001ff */
[----:B------:R-:W-:-:S02]  /*13340*/  MOV R241, R68 ;  /* 0x0000004400f17202 */ /* 0x000fc40000000f00 */
[----:B------:R-:W-:Y:S02]  /*13350*/  MOV R242, 0x1f ;  /* 0x0000001f00f27802 */ /* 0x000fe40000000f00 */
[----:B------:R-:W-:Y:S02]  /*13360*/  MOV R65, 0xffffffff ;  /* 0xffffffff00417802 */ /* 0x000fe40000000f00 */
[----:B------:R-:W-:Y:S02]  /*13370*/  MOV R64, 0x13390 ;  /* 0x0001339000407802 */ /* 0x000fe40000000f00 */
[----:B------:R-:W-:Y:S05]  /*13380*/  CALL.REL.NOINC `($__internal_138_$__cuda_sm70_shflsync_down) ;  /* 0x000005e000007944 */ /* 0x000fea0003c00000 */
[----:B-1----:R-:W-:Y:S01]  /*13390*/  MOV R70, R66 ;  /* 0x0000004200467202 */ /* 0x002fe20000000f00 */
[----:B------:R-:W-:Y:S01]  /*133a0*/  HFMA2.MMA R66, -RZ, RZ, 0, 9.5367431640625e-07 ;  /* 0x00000010ff427435 */ /* 0x000fe200000001ff */
[----:B------:R-:W-:Y:S02]  /*133b0*/  MOV R241, R123 ;  /* 0x0000007b00f17202 */ /* 0x000fe40000000f00 */
[----:B------:R-:W-:Y:S02]  /*133c0*/  MOV R242, 0x1f ;  /* 0x0000001f00f27802 */ /* 0x000fe40000000f00 */
[----:B------:R-:W-:-:S02]  /*133d0*/  MOV R65, 0xffffffff ;  /* 0xffffffff00417802 */ /* 0x000fc40000000f00 */
[----:B------:R-:W-:Y:S02]  /*133e0*/  MOV R64, 0x13400 ;  /* 0x0001340000407802 */ /* 0x000fe40000000f00 */
[----:B------:R-:W-:Y:S05]  /*133f0*/  CALL.REL.NOINC `($__internal_138_$__cuda_sm70_shflsync_down) ;  /* 0x0000057000007944 */ /* 0x000fea0003c00000 */
[----:B-1----:R-:W-:Y:S05]  /*13400*/  BRA `(.L_x_5956) ;  /* 0xffff76b000007947 */ /* 0x002fea000383ffff */
.L_x_5865:
[----:B----4-:R-:W-:Y:S01]  /*13410*/  HFMA2.MMA R66, -RZ, RZ, 0, 0 ;  /* 0x00000000ff427435 */ /* 0x010fe200000001ff */
[----:B------:R-:W-:Y:S02]  /*13420*/  MOV R64, R71 ;  /* 0x0000004700407202 */ /* 0x000fe40000000f00 */
[----:B------:R-:W-:Y:S02]  /*13430*/  MOV R247, 0xffffffff ;  /* 0xffffffff00f77802 */ /* 0x000fe40000000f00 */
[----:B------:R-:W-:Y:S02]  /*13440*/  MOV R65, 0x13460 ;  /* 0x0001346000417802 */ /* 0x000fe40000000f00 */
[----:B0123--:R-:W-:Y:S05]  /*13450*/  CALL.REL.NOINC `($__internal_139_$__cuda_sm70_shflsync_idx_p) ;  /* 0x0000055000007944 */ /* 0x00ffea0003c00000 */
[----:B-1----:R-:W-:Y:S01]  /*13460*/  MOV R69, R66 ;  /* 0x0000004200457202 */ /* 0x002fe20000000f00 */
[----:B------:R-:W-:Y:S01]  /*13470*/  HFMA2.MMA R66, -RZ, RZ, 0, 0 ;  /* 0x00000000ff427435 */ /* 0x000fe200000001ff */
[----:B------:R-:W-:Y:S02]  /*13480*/  MOV R64, R240 ;  /* 0x000000f000407202 */ /* 0x000fe40000000f00 */
[----:B------:R-:W-:Y:S02]  /*13490*/  MOV R247, 0xffffffff ;  /* 0xffffffff00f77802 */ /* 0x000fe40000000f00 */
[----:B------:R-:W-:-:S02]  /*134a0*/  MOV R65, 0x134c0 ;  /* 0x000134c000417802 */ /* 0x000fc40000000f00 */
[----:B0-----:R-:W-:Y:S05]  /*134b0*/  CALL.REL.NOINC `($__internal_139_$__cuda_sm70_shflsync_idx_p) ;  /* 0x000004f000007944 */ /* 0x001fea0003c00000 */
        /* <DEDUP_REMOVED lines=20> */
[----:B0-----:R-:W-:Y:S05]  /*13600*/  CALL.REL.NOINC `($__internal_138_$__cuda_sm70_shflsync_down) ;  /* 0x0000036000007944 */ /* 0x001fea0003c00000 */
[----:B-1----:R-:W-:Y:S01]  /*13610*/  MOV R71, R66 ;  /* 0x0000004200477202 */ /* 0x002fe20000000f00 */
[----:B------:R-:W-:Y:S01]  /*13620*/  HFMA2.MMA R66, -RZ, RZ, 0, 5.9604644775390625e-08 ;  /* 0x00000001ff427435 */ /* 0x000fe200000001ff */
[----:B------:R-:W-:-:S02]  /*13630*/  MOV R241, R240 ;  /* 0x000000f000f17202 */ /* 0x000fc40000000f00 */
[----:B------:R-:W-:Y:S02]  /*13640*/  MOV R242, 0x1f ;  /* 0x0000001f00f27802 */ /* 0x000fe40000000f00 */
[----:B------:R-:W-:Y:S02]  /*13650*/  MOV R65, 0xffffffff ;  /* 0xffffffff00417802 */ /* 0x000fe40000000f00 */
[----:B------:R-:W-:Y:S02]  /*13660*/  MOV R64, 0x13680 ;  /* 0x0001368000407802 */ /* 0x000fe40000000f00 */
[----:B------:R-:W-:Y:S05]  /*13670*/  CALL.REL.NOINC `($__internal_138_$__cuda_sm70_shflsync_down) ;  /* 0x000002f000007944 */ /* 0x000fea0003c00000 */
        /* <DEDUP_REMOVED lines=26> */
[----:B------:R-:W-:Y:S05]  /*13820*/  CALL.REL.NOINC `($__internal_139_$__cuda_sm70_shflsync_idx_p) ;  /* 0x0000018000007944 */ /* 0x000fea0003c00000 */
        /* <DEDUP_REMOVED lines=8> */
[----:B------:R-:W-:Y:S02]  /*138b0*/  MOV R64, R62 ;  /* 0x0000003e00407202 */ /* 0x000fe40000000f00 */
[----:B------:R-:W-:-:S02]  /*138c0*/  MOV R247, 0xffffffff ;  /* 0xffffffff00f77802 */ /* 0x000fc40000000f00 */
        /* <DEDUP_REMOVED lines=9> */
[----:B0-----:R-:W-:Y:S05]  /*13960*/  BRA `(.L_x_5957) ;  /* 0xffff737000007947 */ /* 0x001fea000383ffff */
        .weak           $__internal_138_$__cuda_sm70_shflsync_down
        .type           $__internal_138_$__cuda_sm70_shflsync_down,@function
        .size           $__internal_138_$__cuda_sm70_shflsync_down,($__internal_139_$__cuda_sm70_shflsync_idx_p - $__internal_138_$__cuda_sm70_shflsync_down)
$__internal_138_$__cuda_sm70_shflsync_down:
[----:B------:R-:W-:Y:S04]  /*13970*/  WARPSYNC R65 ;  /* 0x0000004100007348 */ /* 0x000fe80003800000 */
[----:B------:R0:W1:Y:S02]  /*13980*/  SHFL.DOWN PT, R66, R241, R66, R242 ;  /* 0x08000042f1427389 */ /* 0x00006400000e00f2 */
[----:B0-----:R-:W-:-:S06]  /*13990*/  HFMA2.MMA R65, -RZ, RZ, 0, 0 ;  /* 0x00000000ff417435 */ /* 0x001fcc00000001ff */
[----:B------:R-:W-:Y:S05]  /*139a0*/  RET.REL.NODEC R64 `(_Z25selective_scan_bwd_kernelI32Selective_Scan_bwd_kernel_traitsILi64ELi16ELb0ELb1ELb1ELb1ELb0EN3c104HalfENS1_7complexIfEEEEv12SSMParamsBwd) ;  /* 0xfffec65040007950 */ /* 0x000fea0003c3ffff */
        .weak           $__internal_139_$__cuda_sm70_shflsync_idx_p
        .type           $__internal_139_$__cuda_sm70_shflsync_idx_p,@function
        .size           $__internal_139_$__cuda_sm70_shflsync_idx_p,($__internal_140_$__cuda_sm70_shflsync_up - $__internal_139_$__cuda_sm70_shflsync_idx_p)
$__internal_139_$__cuda_sm70_shflsync_idx_p:
[----:B------:R-:W-:Y:S01]  /*139b0*/  MOV R129, 0x1f ;  /* 0x0000001f00817802 */ /* 0x000fe20000000f00 */
[----:B------:R-:W-:Y:S04]  /*139c0*/  WARPSYNC R247 ;  /* 0x000000f700007348 */ /* 0x000fe80003800000 */
[----:B------:R0:W1:Y:S04]  /*139d0*/  SHFL.IDX PT, R66, R64, R66, R129 ;  /* 0x0000004240427389 */ /* 0x00006800000e0081 */
[----:B0-----:R-:W0:Y:S01]  /*139e0*/  S2R R129, SR_LANEID ;  /* 0x0000000000817919 */ /* 0x001e220000000000 */
[----:B------:R-:W-:Y:S01]  /*139f0*/  MOV R64, R65 ;  /* 0x0000004100407202 */ /* 0x000fe20000000f00 */
[----:B------:R-:W-:-:S06]  /*13a00*/  HFMA2.MMA R65, -RZ, RZ, 0, 0 ;  /* 0x00000000ff417435 */ /* 0x000fcc00000001ff */
[----:B------:R-:W-:Y:S05]  /*13a10*/  RET.REL.NODEC R64 `(_Z25selective_scan_bwd_kernelI32Selective_Scan_bwd_kernel_traitsILi64ELi16ELb0ELb1ELb1ELb1ELb0EN3c104HalfENS1_7complexIfEEEEv12SSMParamsBwd) ;  /* 0xfffec5e040007950 */ /* 0x000fea0003c3ffff */
        .weak           $__internal_140_$__cuda_sm70_shflsync_up
        .type           $__internal_140_$__cuda_sm70_shflsync_up,@function
        .size           $__internal_140_$__cuda_sm70_shflsync_up,(.L_x_14572 - $__internal_140_$__cuda_sm70_shflsync_up)
$__internal_140_$__cuda_sm70_shflsync_up:
[----:B------:R-:W-:Y:S04]  /*13a20*/  WARPSYNC R243 ;  /* 0x000000f300007348 */ /* 0x000fe80003800000 */
[----:B------:R0:W1:Y:S02]  /*13a30*/  SHFL.UP PT, R66, R65, R66, R244 ;  /* 0x0400004241427389 */ /* 0x00006400000e00f4 */
[----:B0-----:R-:W-:-:S04]  /*13a40*/  MOV R65, 0x0 ;  /* 0x0000000000417802 */ /* 0x001fc80000000f00 */
[----:B------:R-:W-:Y:S05]  /*13a50*/  RET.REL.NODEC R64 `(_Z25selective_scan_bwd_kernelI32Selective_Scan_bwd_kernel_traitsILi64ELi16ELb0ELb1ELb1ELb1ELb0EN3c104HalfENS1_7complexIfEEEEv12SSMParamsBwd) ;  /* 0xfffec5a040007950 */ /* 0x000fea0003c3ffff */
.L_x_5958:
        /* <DEDUP_REMOVED lines=10> */
.L_x_14572:


//--------------------- .text._Z25selective_scan_bwd_kernelI32Selective_Scan_bwd_kernel_traitsILi64ELi16ELb0ELb1ELb1ELb1ELb1EN3c104HalfENS1_7complexIfEEEEv12SSMParamsBwd --------------------------
	.section	.text._Z25selective_scan_bwd_kernelI32Selective_Scan_bwd_kernel_traitsILi64ELi16ELb0ELb1ELb1ELb1ELb1EN3c104HalfENS1_7complexIfEEEEv12SSMParamsBwd,"ax",@progbits
	.sectioninfo	@"SHI_REGISTERS=255"
	.align	128
        .global         _Z25selective_scan_bwd_kernelI32Selective_Scan_bwd_kernel_traitsILi64ELi16ELb0ELb1ELb1ELb1ELb1EN3c104HalfENS1_7complexIfEEEEv12SSMParamsBwd
        .type           _Z25selective_scan_bwd_kernelI32Selective_Scan_bwd_kernel_traitsILi64ELi16ELb0ELb1ELb1ELb1ELb1EN3c104HalfENS1_7complexIfEEEEv12SSMParamsBwd,@function
        .size           _Z25selective_scan_bwd_kernelI32Selective_Scan_bwd_kernel_traitsILi64ELi16ELb0ELb1ELb1ELb1ELb1EN3c104HalfENS1_7complexIfEEEEv12SSMParamsBwd,(.L_x_14575 - _Z25selective_scan_bwd_kernelI32Selective_Scan_bwd_kernel_traitsILi64ELi16ELb0ELb1ELb1ELb1ELb1EN3c104HalfENS1_7complexIfEEEEv12SSMParamsBwd)
        .other          _Z25selective_scan_bwd_kernelI32Selective_Scan_bwd_kernel_traitsILi64ELi16ELb0ELb1ELb1ELb1ELb1EN3c104HalfENS1_7complexIfEEEEv12SSMParamsBwd,@"STO_CUDA_ENTRY STV_DEFAULT"
_Z25selective_scan_bwd_kernelI32Selective_Scan_bwd_kernel_traitsILi64ELi16ELb0ELb1ELb1ELb1ELb1EN3c104HalfENS1_7complexIfEEEEv12SSMParamsBwd:
.text._Z25selective_scan_bwd_kernelI32Selective_Scan_bwd_kernel_traitsILi64ELi16ELb0ELb1ELb1ELb1ELb1EN3c104HalfENS1_7complexIfEEEEv12SSMParamsBwd:
        /* <DEDUP_REMOVED lines=189> */
.L_x_6103:
        /* <DEDUP_REMOVED lines=295> */
[----:B------:R1:W-:Y:S03]  /*1e40*/  STL [R1], R140 ;  /* 0x0000008c01007387 */ /* 0x0003e60000100800 */
[----:B------:R-:W-:Y:S01]  /*1e50*/  FSETP.GTU.FTZ.AND P2, PT, R102, 20, PT ;  /* 0x41a000006600780b */ /* 0x000fe20003f5c000 */
[----:B--2---:R-:W-:Y:S02]  /*1e60*/  HADD2.F32 R22, -RZ, R22.H0_H0 ;  /* 0x20000016ff167230 */ /* 0x004fe40000004100 */
[----:B---3--:R-:W-:-:S02]  /*1e70*/  HADD2.F32 R23, -RZ, R23.H0_H0 ;  /* 0x20000017ff177230 */ /* 0x008fc40000004100 */
[----:B----4-:R-:W-:Y:S02]  /*1e80*/  HADD2.F32 R24, -RZ, R24.H0_H0 ;  /* 0x20000018ff187230 */ /* 0x010fe40000004100 */
[----:B------:R-:W-:Y:S02]  /*1e90*/  HADD2.F32 R25, -RZ, R25.H0_H0 ;  /* 0x20000019ff197230 */ /* 0x000fe40000004100 */
[----:B0-----:R-:W-:Y:S02]  /*1ea0*/  HADD2.F32 R26, -RZ, R26.H0_H0 ;  /* 0x2000001aff1a7230 */ /* 0x001fe40000004100 */
        /* <DEDUP_REMOVED lines=65> */
.L_x_5961:
[----:B------:R-:W-:Y:S05]  /*22c0*/  BSYNC B0 ;  /* 0x0000000000007941 */ /* 0x000fea0003800000 */
.L_x_5960:
        /* <DEDUP_REMOVED lines=36> */
.L_x_5963:
[----:B------:R-:W-:Y:S05]  /*2510*/  BSYNC B0 ;  /* 0x0000000000007941 */ /* 0x000fea0003800000 */
.L_x_5962:
        /* <DEDUP_REMOVED lines=36> */
.L_x_5965:
[----:B------:R-:W-:Y:S05]  /*2760*/  BSYNC B0 ;  /* 0x0000000000007941 */ /* 0x000fea0003800000 */
.L_x_5964:
        /* <DEDUP_REMOVED lines=36> */
.L_x_5967:
[----:B------:R-:W-:Y:S05]  /*29b0*/  BSYNC B0 ;  /* 0x0000000000007941 */ /* 0x000fea0003800000 */
.L_x_5966:
        /* <DEDUP_REMOVED lines=36> */
.L_x_5969:
[----:B------:R-:W-:Y:S05]  /*2c00*/  BSYNC B0 ;  /* 0x0000000000007941 */ /* 0x000fea0003800000 */
.L_x_5968:
        /* <DEDUP_REMOVED lines=36> */
.L_x_5971:
[----:B------:R-:W-:Y:S05]  /*2e50*/  BSYNC B0 ;  /* 0x0000000000007941 */ /* 0x000fea0003800000 */
.L_x_5970:
        /* <DEDUP_REMOVED lines=36> */
.L_x_5973:
[----:B------:R-:W-:Y:S05]  /*30a0*/  BSYNC B0 ;  /* 0x0000000000007941 */ /* 0x000fea0003800000 */
.L_x_5972:
        /* <DEDUP_REMOVED lines=36> */
.L_x_5975:
[----:B------:R-:W-:Y:S05]  /*32f0*/  BSYNC B0 ;  /* 0x0000000000007941 */ /* 0x000fea0003800000 */
.L_x_5974:
        /* <DEDUP_REMOVED lines=36> */
.L_x_5977:
[----:B------:R-:W-:Y:S05]  /*3540*/  BSYNC B0 ;  /* 0x0000000000007941 */ /* 0x000fea0003800000 */
.L_x_5976:
        /* <DEDUP_REMOVED lines=34> */
.L_x_5979:
[----:B------:R-:W-:Y:S05]  /*3770*/  BSYNC B0 ;  /* 0x0000000000007941 */ /* 0x000fea0003800000 */
.L_x_5978:
        /* <DEDUP_REMOVED lines=33> */
.L_x_5981:
[----:B------:R-:W-:Y:S05]  /*3990*/  BSYNC B0 ;  /* 0x0000000000007941 */ /* 0x000fea0003800000 */
.L_x_5980:
        /* <DEDUP_REMOVED lines=33> */
.L_x_5983:
[----:B------:R-:W-:Y:S05]  /*3bb0*/  BSYNC B0 ;  /* 0x0000000000007941 */ /* 0x000fea0003800000 */
.L_x_5982:
        /* <DEDUP_REMOVED lines=33> */
.L_x_5985:
[----:B------:R-:W-:Y:S05]  /*3dd0*/  BSYNC B0 ;  /* 0x0000000000007941 */ /* 0x000fea0003800000 */
.L_x_5984:
        /* <DEDUP_REMOVED lines=33> */
.L_x_5987:
[----:B------:R-:W-:Y:S05]  /*3ff0*/  BSYNC B0 ;  /* 0x0000000000007941 */ /* 0x000fea0003800000 */
.L_x_5986:
        /* <DEDUP_REMOVED lines=33> */
.L_x_5989:
[----:B------:R-:W-:Y:S05]  /*4210*/  BSYNC B0 ;  /* 0x0000000000007941 */ /* 0x000fea0003800000 */
.L_x_5988:
        /* <DEDUP_REMOVED lines=33> */
.L_x_5991:
[----:B------:R-:W-:Y:S05]  /*4430*/  BSYNC B0 ;  /* 0x0000000000007941 */ /* 0x000fea0003800000 */
.L_x_5990:
        /* <DEDUP_REMOVED lines=203> */
[----:B------:R-:W-:Y:S02]  /*50f0*/  ISETP.GE.AND P0, PT, R11, UR28, PT ;  /* 0x0000001c0b007c0c */ /* 0x000fe4000bf06270 */
[----:B------:R-:W-:-:S06]  /*5100*/  PRMT R54, RZ, 0x7610, R54 ;  /* 0x00007610ff367816 */ /* 0x000fcc0000000036 */
[----:B------:R0:W5:Y:S05]  /*5110*/  @!P1 LDG.E.U16 R61, [R2.64+-0x580] ;  /* 0xfffa802a023d9981 */ /* 0x00016a000c1e1500 */
[----:B------:R0:W5:Y:S01]  /*5120*/  @!P0 LDG.E.U16 R54, [R2.64+-0x5c0] ;  /* 0xfffa402a02368981 */ /* 0x000162000c1e1500 */
[----:B------:R-:W-:Y:S02]  /*5130*/  HADD2.F32 R25, -RZ, R29.H0_H0 ;  /* 0x2000001dff197230 */ /* 0x000fe40000004100 */
[----:B-1----:R-:W-:Y:S02]  /*5140*/  HADD2.F32 R29, -RZ, R32.H0_H0 ;  /* 0x20000020ff1d7230 */ /* 0x002fe40000004100 */
[----:B--2---:R-:W-:-:S02]  /*5150*/  HADD2.F32 R32, -RZ, R34.H0_H0 ;  /* 0x20000022ff207230 */ /* 0x004fc40000004100 */
[----:B------:R-:W-:Y:S02]  /*5160*/  HADD2.F32 R24, -RZ, R27.H0_H0 ;  /* 0x2000001bff187230 */ /* 0x000fe40000004100 */
[----:B---3--:R-:W-:Y:S02]  /*5170*/  HADD2.F32 R34, -RZ, R36.H0_H0 ;  /* 0x20000024ff227230 */ /* 0x008fe40000004100 */
[----:B------:R-:W-:Y:S02]  /*5180*/  HADD2.F32 R27, -RZ, R31.H0_H0 ;  /* 0x2000001fff1b7230 */ /* 0x000fe40000004100 */
[----:B----4-:R-:W-:Y:S02]  /*5190*/  HADD2.F32 R36, -RZ, R39.H0_H0 ;  /* 0x20000027ff247230 */ /* 0x010fe40000004100 */
[----:B------:R-:W-:Y:S02]  /*51a0*/  HADD2.F32 R31, -RZ, R33.H0_H0 ;  /* 0x20000021ff1f7230 */ /* 0x000fe40000004100 */
[----:B------:R-:W-:-:S02]  /*51b0*/  HADD2.F32 R39, -RZ, R42.H0_H0 ;  /* 0x2000002aff277230 */ /* 0x000fc40000004100 */
[----:B------:R-:W-:Y:S02]  /*51c0*/  HADD2.F32 R33, -RZ, R35.H0_H0 ;  /* 0x20000023ff217230 */ /* 0x000fe40000004100 */
[----:B------:R-:W-:Y:S02]  /*51d0*/  HADD2.F32 R42, -RZ, R44.H0_H0 ;  /* 0x2000002cff2a7230 */ /* 0x000fe40000004100 */
[----:B------:R-:W-:Y:S02]  /*51e0*/  HADD2.F32 R35, -RZ, R38.H0_H0 ;  /* 0x20000026ff237230 */ /* 0x000fe40000004100 */
[----:B------:R-:W-:Y:S01]  /*51f0*/  HADD2.F32 R38, -RZ, R41.H0_H0 ;  /* 0x20000029ff267230 */ /* 0x000fe20000004100 */
[----:B------:R-:W-:Y:S01]  /*5200*/  FMUL.FTZ R70, R25, -1.4426950216293334961 ;  /* 0xbfb8aa3b19467820 */ /* 0x000fe20000410000 */
[----:B------:R-:W-:Y:S02]  /*5210*/  HADD2.F32 R41, -RZ, R43.H0_H0 ;  /* 0x2000002bff297230 */ /* 0x000fe40000004100 */
[----:B------:R-:W-:Y:S01]  /*5220*/  HADD2.F32 R43, -RZ, R46.H0_H0 ;  /* 0x2000002eff2b7230 */ /* 0x000fe20000004100 */
[----:B------:R-:W-:-:S02]  /*5230*/  FMUL.FTZ R46, R42, -1.4426950216293334961 ;  /* 0xbfb8aa3b2a2e7820 */ /* 0x000fc40000410000 */
        /* <DEDUP_REMOVED lines=20> */
[----:B------:R-:W-:Y:S02]  /*5380*/  FMUL.FTZ R75, R35, -1.4426950216293334961 ;  /* 0xbfb8aa3b234b7820 */ /* 0x000fe40000410000 */
[----:B------:R-:W-:-:S05]  /*5390*/  FMUL.FTZ R76, R36, -1.4426950216293334961 ;  /* 0xbfb8aa3b244c7820 */ /* 0x000fca0000410000 */
[----:B------:R-:W-:Y:S01]  /*53a0*/  MUFU.EX2 R74, R74 ;  /* 0x0000004a004a7308 */ /* 0x000fe20000000800 */
[----:B------:R-:W-:-:S07]  /*53b0*/  HADD2.F32 R64, -RZ, R64.H0_H0 ;  /* 0x20000040ff407230 */ /* 0x000fce0000004100 */
[----:B------:R-:W0:Y:S01]  /*53c0*/  MUFU.EX2 R75, R75 ;  /* 0x0000004b004b7308 */ /* 0x000e220000000800 */
[----:B------:R-:W-:-:S07]  /*53d0*/  FMUL.FTZ R77, R38, -1.4426950216293334961 ;  /* 0xbfb8aa3b264d7820 */ /* 0x000fce0000410000 */
[----:B------:R-:W-:Y:S01]  /*53e0*/  MUFU.EX2 R76, R76 ;  /* 0x0000004c004c7308 */ /* 0x000fe20000000800 */
[----:B------:R-:W-:Y:S01]  /*53f0*/  HADD2.F32 R68, -RZ, R68.H0_H0 ;  /* 0x20000044ff447230 */ /* 0x000fe20000004100 */
[----:B------:R-:W-:Y:S02]  /*5400*/  FMUL.FTZ R78, R39, -1.4426950216293334961 ;  /* 0xbfb8aa3b274e7820 */ /* 0x000fe40000410000 */
[----:B------:R-:W-:Y:S01]  /*5410*/  FMUL.FTZ R79, R41, -1.4426950216293334961 ;  /* 0xbfb8aa3b294f7820 */ /* 0x000fe20000410000 */
[----:B------:R-:W-:-:S03]  /*5420*/  HADD2.F32 R63, -RZ, R63.H0_H0 ;  /* 0x2000003fff3f7230 */ /* 0x000fc60000004100 */
[----:B------:R-:W-:Y:S01]  /*5430*/  MUFU.EX2 R77, R77 ;  /* 0x0000004d004d7308 */ /* 0x000fe20000000800 */
[----:B0-----:R-:W-:Y:S01]  /*5440*/  FADD.FTZ R75, R75, 1 ;  /* 0x3f8000004b4b7421 */ /* 0x001fe20000010000 */
        /* <DEDUP_REMOVED lines=15> */
[----:B------:R-:W-:Y:S01]  /*5540*/  STS.U16 [R231+0x3c0], R62 ;  /* 0x0003c03ee7007388 */ /* 0x000fe20000000400 */
[----:B------:R-:W-:-:S06]  /*5550*/  NOP ;  /* 0x0000000000007918 */ /* 0x000fcc0000000000 */
[----:B------:R-:W3:Y:S04]  /*5560*/  LDS.U16 R46, [R123] ;  /* 0x000000007b2e7984 */ /* 0x000ee80000000400 */
[----:B------:R-:W4:Y:S01]  /*5570*/  LDS.U16 R48, [R123+0x2] ;  /* 0x000002007b307984 */ /* 0x000f220000000400 */
[----:B0-----:R-:W-:-:S03]  /*5580*/  FADD.FTZ R50, R70, 1 ;  /* 0x3f80000046327421 */ /* 0x001fc60000010000 */
[----:B------:R-:W0:Y:S03]  /*5590*/  LDS.U16 R49, [R123+0x4] ;  /* 0x000004007b317984 */ /* 0x000e260000000400 */
[----:B------:R-:W5:Y:S01]  /*55a0*/  MUFU.RCP R50, R50 ;  /* 0x0000003200327308 */ /* 0x000f620000001000 */
[----:B------:R-:W0:Y:S04]  /*55b0*/  LDS.U16 R59, [R123+0x6] ;  /* 0x000006007b3b7984 */ /* 0x000e280000000400 */
[----:B------:R-:W0:Y:S03]  /*55c0*/  LDS.U16 R61, [R123+0x8] ;  /* 0x000008007b3d7984 */ /* 0x000e260000000400 */
[----:B-1----:R5:W-:Y:S01]  /*55d0*/  MUFU.RCP R54, R2 ;  /* 0x0000000200367308 */ /* 0x002be20000001000 */
[----:B------:R-:W1:Y:S01]  /*55e0*/  LDS.U16 R62, [R123+0xa] ;  /* 0x00000a007b3e7984 */ /* 0x000e620000000400 */
[----:B------:R-:W-:-:S02]  /*55f0*/  FADD.FTZ R52, R71, 1 ;  /* 0x3f80000047347421 */ /* 0x000fc40000010000 */
[----:B-----5:R-:W-:-:S04]  /*5600*/  FADD.FTZ R2, -R50, 1 ;  /* 0x3f80000032027421 */ /* 0x020fc80000010100 */
[----:B--2---:R2:W-:Y:S01]  /*5610*/  MUFU.RCP R58, R3 ;  /* 0x00000003003a7308 */ /* 0x0045e20000001000 */
[----:B------:R-:W-:Y:S02]  /*5620*/  FFMA.FTZ R70, R25, R2, 1 ;  /* 0x3f80000019467423 */ /* 0x000fe40000010002 */
[----:B------:R-:W5:Y:S01]  /*5630*/  LDS.U16 R2, [R123+0xc] ;  /* 0x00000c007b027984 */ /* 0x000f620000000400 */
[----:B---3--:R-:W-:Y:S01]  /*5640*/  HADD2.F32 R46, -RZ, R46.H0_H0 ;  /* 0x2000002eff2e7230 */ /* 0x008fe20000004100 */
[----:B--2---:R-:W-:Y:S01]  /*5650*/  FADD.FTZ R3, -R47, 1 ;  /* 0x3f8000002f037421 */ /* 0x004fe20000010100 */
[----:B----4-:R-:W-:-:S03]  /*5660*/  HADD2.F32 R48, -RZ, R48.H0_H0 ;  /* 0x20000030ff307230 */ /* 0x010fc60000004100 */
[----:B------:R-:W-:Y:S01]  /*5670*/  FMUL.FTZ R4, R51, R46 ;  /* 0x0000002e33047220 */ /* 0x000fe20000410000 */
[----:B------:R-:W2:Y:S01]  /*5680*/  MUFU.RCP R52, R52 ;  /* 0x0000003400347308 */ /* 0x000ea20000001000 */
[----:B------:R-:W-:Y:S02]  /*5690*/  FFMA.FTZ R3, R24, R3, 1 ;  /* 0x3f80000018037423 */ /* 0x000fe40000010003 */
[----:B------:R-:W-:Y:S02]  /*56a0*/  FMUL.FTZ R5, R53, R48 ;  /* 0x0000003035057220 */ /* 0x000fe40000410000 */
[----:B------:R-:W-:Y:S02]  /*56b0*/  FMUL.FTZ R4, R47, R4 ;  /* 0x000000042f047220 */ /* 0x000fe40000410000 */
[----:B------:R-:W-:Y:S02]  /*56c0*/  FMUL.FTZ R65, R50, R5 ;  /* 0x0000000532417220 */ /* 0x000fe40000410000 */
[----:B------:R-:W-:-:S02]  /*56d0*/  FMUL.FTZ R5, R4, R3 ;  /* 0x0000000304057220 */ /* 0x000fc40000410000 */
[----:B------:R-:W3:Y:S01]  /*56e0*/  LDS.U16 R3, [R123+0xe] ;  /* 0x00000e007b037984 */ /* 0x000ee20000000400 */
[----:B------:R-:W-:-:S03]  /*56f0*/  FADD.FTZ R55, R72, 1 ;  /* 0x3f80000048377421 */ /* 0x000fc60000010000 */
[----:B------:R-:W4:Y:S01]  /*5700*/  LDS.U16 R4, [R123+0x10] ;  /* 0x000010007b047984 */ /* 0x000f220000000400 */
        /* <DEDUP_REMOVED lines=13> */
[----:B------:R-:W-:-:S02]  /*57e0*/  FADD.FTZ R57, R74, 1 ;  /* 0x3f8000004a397421 */ /* 0x000fc40000010000 */
[----:B------:R-:W-:Y:S02]  /*57f0*/  FFMA.FTZ R72, R29, R72, 1 ;  /* 0x3f8000001d487423 */ /* 0x000fe40000010048 */
[----:B------:R-:W-:Y:S01]  /*5800*/  FMUL.FTZ R67, R54, R67 ;  /* 0x0000004336437220 */ /* 0x000fe20000410000 */
[----:B-1----:R-:W-:Y:S01]  /*5810*/  HADD2.F32 R62, -RZ, R62.H0_H0 ;  /* 0x2000003eff3e7230 */ /* 0x002fe20000004100 */
[----:B0-----:R-:W-:Y:S02]  /*5820*/  FADD.FTZ R71, -R55, 1 ;  /* 0x3f80000037477421 */ /* 0x001fe40000010100 */
[----:B------:R-:W-:Y:S02]  /*5830*/  FADD.FTZ R74, -R58, 1 ;  /* 0x3f8000003a4a7421 */ /* 0x000fe40000010100 */
[----:B------:R-:W-:Y:S01]  /*5840*/  FMUL.FTZ R69, R68, R61 ;  /* 0x0000003d44457220 */ /* 0x000fe20000410000 */
[----:B------:R-:W0:Y:S01]  /*5850*/  MUFU.EX2 R78, R78 ;  /* 0x0000004e004e7308 */ /* 0x000e220000000800 */
[----:B------:R-:W-:Y:S01]  /*5860*/  FMUL.FTZ R86, R67, R72 ;  /* 0x0000004843567220 */ /* 0x000fe20000410000 */
[----:B------:R-:W-:Y:S01]  /*5870*/  HADD2.F32 R72, -RZ, R45.H0_H0 ;  /* 0x2000002dff487230 */ /* 0x000fe20000004100 */
[----:B------:R-:W-:Y:S01]  /*5880*/  FMUL.FTZ R84, R65, R70 ;  /* 0x0000004641547220 */ /* 0x000fe20000410000 */
[----:B-----5:R-:W-:Y:S01]  /*5890*/  HADD2.F32 R45, -RZ, R2.H0_H0 ;  /* 0x20000002ff2d7230 */ /* 0x020fe20000004100 */
[----:B------:R-:W-:-:S02]  /*58a0*/  FFMA.FTZ R73, R32, R71, 1 ;  /* 0x3f80000020497423 */ /* 0x000fc40000010047 */
[----:B------:R-:W-:Y:S01]  /*58b0*/  FADD.FTZ R65, R76, 1 ;  /* 0x3f8000004c417421 */ /* 0x000fe20000010000 */
[----:B------:R-:W1:Y:S01]  /*58c0*/  MUFU.EX2 R79, R79 ;  /* 0x0000004f004f7308 */ /* 0x000e620000000800 */
[----:B------:R-:W-:Y:S02]  /*58d0*/  FFMA.FTZ R74, R31, R74, 1 ;  /* 0x3f8000001f4a7423 */ /* 0x000fe4000001004a */
[----:B------:R-:W-:Y:S02]  /*58e0*/  FMUL.FTZ R71, R58, R69 ;  /* 0x000000453a477220 */ /* 0x000fe40000410000 */
[----:B------:R-:W-:-:S03]  /*58f0*/  FMUL.FTZ R76, R63, R62 ;  /* 0x0000003e3f4c7220 */ /* 0x000fc60000410000 */
[----:B------:R-:W5:Y:S01]  /*5900*/  MUFU.RCP R57, R57 ;  /* 0x0000003900397308 */ /* 0x000f620000001000 */
[----:B------:R-:W-:Y:S02]  /*5910*/  FMUL.FTZ R80, R43, -1.4426950216293334961 ;  /* 0xbfb8aa3b2b507820 */ /* 0x000fe40000410000 */
[----:B------:R-:W-:-:S05]  /*5920*/  FMUL.FTZ R110, R71, R74 ;  /* 0x0000004a476e7220 */ /* 0x000fca0000410000 */
[----:B------:R0:W0:Y:S01]  /*5930*/  MUFU.RCP R70, R75 ;  /* 0x0000004b00467308 */ /* 0x0000220000001000 */
[----:B------:R-:W-:Y:S02]  /*5940*/  FMUL.FTZ R67, R72, R45 ;  /* 0x0000002d48437220 */ /* 0x000fe40000410000 */
[----:B------:R-:W-:Y:S02]  /*5950*/  FMUL.FTZ R76, R55, R76 ;  /* 0x0000004c374c7220 */ /* 0x000fe40000410000 */
[C---:B--2---:R-:W-:Y:S02]  /*5960*/  FADD.FTZ R74, -R60.reuse, 1 ;  /* 0x3f8000003c4a7421 */ /* 0x044fe40000010100 */
[----:B------:R-:W-:Y:S01]  /*5970*/  FMUL.FTZ R2, R60, R67 ;  /* 0x000000433c027220 */ /* 0x000fe20000410000 */
[----:B------:R2:W1:Y:S01]  /*5980*/  MUFU.EX2 R82, R80 ;  /* 0x0000005000527308 */ /* 0x0004620000000800 */
[----:B------:R-:W-:Y:S01]  /*5990*/  FMUL.FTZ R111, R76, R73 ;  /* 0x000000494c6f7220 */ /* 0x000fe20000410000 */
[----:B------:R-:W-:Y:S01]  /*59a0*/  HADD2.F32 R67, -RZ, R40.H0_H0 ;  /* 0x20000028ff437230 */ /* 0x000fe20000004100 */
[----:B------:R-:W-:Y:S01]  /*59b0*/  FFMA.FTZ R71, R33, R74, 1 ;  /* 0x3f80000021477423 */ /* 0x000fe2000001004a */
[----:B------:R-:W-:Y:S01]  /*59c0*/  LDS.U16 R73, [R123+0x12] ;  /* 0x000012007b497984 */ /* 0x000fe20000000400 */
[----:B------:R-:W-:Y:S01]  /*59d0*/  FADD.FTZ R77, R77, 1 ;  /* 0x3f8000004d4d7421 */ /* 0x000fe20000010000 */
[----:B---3--:R-:W-:-:S02]  /*59e0*/  HADD2.F32 R40, -RZ, R3.H0_H0 ;  /* 0x20000003ff287230 */ /* 0x008fc40000004100 */
[----:B0-----:R-:W-:Y:S01]  /*59f0*/  LDS.U16 R75, [R123+0x14] ;  /* 0x000014007b4b7984 */ /* 0x001fe20000000400 */
[----:B------:R-:W-:-:S03]  /*5a00*/  HADD2.F32 R74, -RZ, R37.H0_H0 ;  /* 0x20000025ff4a7230 */ /* 0x000fc60000004100 */
[----:B--2---:R-:W0:Y:S01]  /*5a10*/  LDS.U16 R80, [R123+0x18] ;  /* 0x000018007b507984 */ /* 0x004e220000000400 */
[----:B----4-:R-:W-:Y:S01]  /*5a20*/  HADD2.F32 R37, -RZ, R4.H0_H0 ;  /* 0x20000004ff257230 */ /* 0x010fe20000004100 */
[----:B------:R-:W-:Y:S01]  /*5a30*/  FADD.FTZ R76, R78, 1 ;  /* 0x3f8000004e4c7421 */ /* 0x000fe20000010000 */
[----:B------:R2:W-:Y:S01]  /*5a40*/  MUFU.RCP R69, R77 ;  /* 0x0000004d00457308 */ /* 0x0005e20000001000 */
[----:B------:R-:W-:Y:S02]  /*5a50*/  FMUL.FTZ R126, R2, R71 ;  /* 0x00000047027e7220 */ /* 0x000fe40000410000 */
[----:B-1----:R-:W-:Y:S02]  /*5a60*/  FADD.FTZ R78, R79, 1 ;  /* 0x3f8000004f4e7421 */ /* 0x002fe40000010000 */
[----:B-----5:R-:W-:Y:S02]  /*5a70*/  FADD.FTZ R3, -R57, 1 ;  /* 0x3f80000039037421 */ /* 0x020fe40000010100 */
[----:B------:R-:W-:-:S02]  /*5a80*/  FMUL.FTZ R2, R67, R40 ;  /* 0x0000002843027220 */ /* 0x000fc40000410000 */
[----:B------:R-:W-:Y:S01]  /*5a90*/  FADD.FTZ R4, -R70, 1 ;  /* 0x3f80000046047421 */ /* 0x000fe20000010100 */
[----:B--2---:R-:W1:Y:S01]  /*5aa0*/  LDS.U16 R77, [R123+0x16] ;  /* 0x000016007b4d7984 */ /* 0x004e620000000400 */
[----:B------:R-:W-:Y:S02]  /*5ab0*/  FMUL.FTZ R79, R74, R37 ;  /* 0x000000254a4f7220 */ /* 0x000fe40000410000 */
[----:B------:R-:W-:Y:S02]  /*5ac0*/  FFMA.FTZ R3, R34, R3, 1 ;  /* 0x3f80000022037423 */ /* 0x000fe40000010003 */
[----:B------:R-:W-:Y:S02]  /*5ad0*/  FMUL.FTZ R2, R57, R2 ;  /* 0x0000000239027220 */ /* 0x000fe40000410000 */
[----:B------:R-:W-:Y:S02]  /*5ae0*/  FFMA.FTZ R4, R35, R4, 1 ;  /* 0x3f80000023047423 */ /* 0x000fe40000010004 */
[----:B------:R-:W-:-:S02]  /*5af0*/  FMUL.FTZ R79, R70, R79 ;  /* 0x0000004f464f7220 */ /* 0x000fc40000410000 */
[----:B------:R-:W-:Y:S02]  /*5b00*/  FMUL.FTZ R127, R2, R3 ;  /* 0x00000003027f7220 */ /* 0x000fe40000410000 */
[----:B------:R-:W-:Y:S01]  /*5b10*/  FMUL.FTZ R129, R79, R4 ;  /* 0x000000044f817220 */ /* 0x000fe20000410000 */
[----:B------:R-:W2:Y:S01]  /*5b20*/  LDS.U16 R2, [R123+0x1a] ;  /* 0x00001a007b027984 */ /* 0x000ea20000000400 */
[----:B------:R-:W-:-:S03]  /*5b30*/  FMUL.FTZ R83, R44, -1.4426950216293334961 ;  /* 0xbfb8aa3b2c537820 */ /* 0x000fc60000410000 */
[----:B------:R-:W3:Y:S04]  /*5b40*/  LDS.U16 R3, [R123+0x1c] ;  /* 0x00001c007b037984 */ /* 0x000ee80000000400 */
[----:B------:R-:W4:Y:S01]  /*5b50*/  LDS.U16 R4, [R123+0x1e] ;  /* 0x00001e007b047984 */ /* 0x000f220000000400 */
[----:B------:R-:W5:Y:S08]  /*5b60*/  MUFU.EX2 R83, R83 ;  /* 0x0000005300537308 */ /* 0x000f700000000800 */
[----:B------:R-:W0:Y:S08]  /*5b70*/  MUFU.RCP R76, R76 ;  /* 0x0000004c004c7308 */ /* 0x000e300000001000 */
[----:B------:R-:W1:Y:S08]  /*5b80*/  MUFU.RCP R78, R78 ;  /* 0x0000004e004e7308 */ /* 0x000e700000001000 */
[----:B------:R-:W2:Y:S01]  /*5b90*/  MUFU.RCP R65, R65 ;  /* 0x0000004100417308 */ /* 0x000ea20000001000 */
[----:B------:R-:W-:Y:S01]  /*5ba0*/  FADD.FTZ R71, R81, 1 ;  /* 0x3f80000051477421 */ /* 0x000fe20000010000 */
[----:B------:R-:W-:Y:S01]  /*5bb0*/  HADD2.F32 R23, -RZ, R23.H0_H0 ;  /* 0x20000017ff177230 */ /* 0x000fe20000004100 */
[----:B------:R-:W-:Y:S01]  /*5bc0*/  FADD.FTZ R82, R82, 1 ;  /* 0x3f80000052527421 */ /* 0x000fe20000010000 */
[----:B0-----:R-:W-:Y:S01]  /*5bd0*/  HADD2.F32 R80, -RZ, R80.H0_H0 ;  /* 0x20000050ff507230 */ /* 0x001fe20000004100 */
[----:B-----5:R-:W-:Y:S01]  /*5be0*/  FADD.FTZ R79, R83, 1 ;  /* 0x3f800000534f7421 */ /* 0x020fe20000010000 */
[----:B------:R-:W-:Y:S01]  /*5bf0*/  HADD2.F32 R30, -RZ, R30.H0_H0 ;  /* 0x2000001eff1e7230 */ /* 0x000fe20000004100 */
[----:B------:R-:W-:Y:S01]  /*5c00*/  FADD.FTZ R130, -R76, 1 ;  /* 0x3f8000004c827421 */ /* 0x000fe20000010100 */
[----:B------:R-:W-:Y:S01]  /*5c10*/  HADD2.F32 R28, -RZ, R28.H0_H0 ;  /* 0x2000001cff1c7230 */ /* 0x000fe20000004100 */
[----:B-1----:R-:W-:Y:S01]  /*5c20*/  FADD.FTZ R132, -R78, 1 ;  /* 0x3f8000004e847421 */ /* 0x002fe20000010100 */
[----:B------:R-:W-:-:S02]  /*5c30*/  HADD2.F32 R73, -RZ, R73.H0_H0 ;  /* 0x20000049ff497230 */ /* 0x000fc40000004100 */
[----:B------:R-:W-:Y:S01]  /*5c40*/  HADD2.F32 R75, -RZ, R75.H0_H0 ;  /* 0x2000004bff4b7230 */ /* 0x000fe20000004100 */
[----:B------:R-:W0:Y:S01]  /*5c50*/  MUFU.RCP R71, R71 ;  /* 0x0000004700477308 */ /* 0x000e220000001000 */
[----:B------:R-:W-:Y:S02]  /*5c60*/  FFMA.FTZ R134, R39, R130, 1 ;  /* 0x3f80000027867423 */ /* 0x000fe40000010082 */
[----:B------:R-:W-:Y:S02]  /*5c70*/  FFMA.FTZ R136, R41, R132, 1 ;  /* 0x3f80000029887423 */ /* 0x000fe40000010084 */
[----:B------:R-:W-:Y:S01]  /*5c80*/  FMUL.FTZ R133, R23, R80 ;  /* 0x0000005017857220 */ /* 0x000fe20000410000 */
[----:B------:R-:W-:Y:S01]  /*5c90*/  HADD2.F32 R26, -RZ, R26.H0_H0 ;  /* 0x2000001aff1a7230 */ /* 0x000fe20000004100 */
[----:B--2---:R-:W-:Y:S01]  /*5ca0*/  FADD.FTZ R81, -R65, 1 ;  /* 0x3f80000041517421 */ /* 0x004fe20000010100 */
[----:B------:R-:W1:Y:S01]  /*5cb0*/  MUFU.RCP R82, R82 ;  /* 0x0000005200527308 */ /* 0x000e620000001000 */
[----:B------:R-:W-:Y:S01]  /*5cc0*/  FADD.FTZ R83, -R69, 1 ;  /* 0x3f80000045537421 */ /* 0x000fe20000010100 */
[----:B------:R-:W-:Y:S01]  /*5cd0*/  HADD2.F32 R77, -RZ, R77.H0_H0 ;  /* 0x2000004dff4d7230 */ /* 0x000fe20000004100 */
[----:B------:R-:W-:-:S02]  /*5ce0*/  FMUL.FTZ R130, R30, R73 ;  /* 0x000000491e827220 */ /* 0x000fc40000410000 */
[----:B------:R-:W-:-:S03]  /*5cf0*/  FMUL.FTZ R132, R28, R75 ;  /* 0x0000004b1c847220 */ /* 0x000fc60000410000 */
[----:B------:R-:W2:Y:S01]  /*5d00*/  MUFU.RCP R79, R79 ;  /* 0x0000004f004f7308 */ /* 0x000ea20000001000 */
[----:B------:R-:W-:Y:S02]  /*5d10*/  FMUL.FTZ R133, R78, R133 ;  /* 0x000000854e857220 */ /* 0x000fe40000410000 */
[----:B------:R-:W-:Y:S02]  /*5d20*/  FFMA.FTZ R81, R36, R81, 1 ;  /* 0x3f80000024517423 */ /* 0x000fe40000010051 */
[----:B------:R-:W-:Y:S02]  /*5d30*/  FFMA.FTZ R83, R38, R83, 1 ;  /* 0x3f80000026537423 */ /* 0x000fe40000010053 */
[----:B------:R-:W-:Y:S02]  /*5d40*/  FMUL.FTZ R130, R65, R130 ;  /* 0x0000008241827220 */ /* 0x000fe40000410000 */
[----:B------:R-:W-:Y:S02]  /*5d50*/  FMUL.FTZ R132, R69, R132 ;  /* 0x0000008445847220 */ /* 0x000fe40000410000 */
[----:B------:R-:W-:-:S02]  /*5d60*/  FMUL.FTZ R131, R26, R77 ;  /* 0x0000004d1a837220 */ /* 0x000fc40000410000 */
        /* <DEDUP_REMOVED lines=8> */
[----:B------:R-:W-:Y:S02]  /*5df0*/  HADD2.F32 R83, -RZ, R20.H0_H0 ;  /* 0x20000014ff537230 */ /* 0x000fe40000004100 */
[----:B------:R-:W-:-:S02]  /*5e00*/  HADD2.F32 R20, -RZ, R2.H0_H0 ;  /* 0x20000002ff147230 */ /* 0x000fc40000004100 */
[----:B---3--:R-:W-:Y:S02]  /*5e10*/  HADD2.F32 R21, -RZ, R3.H0_H0 ;  /* 0x20000003ff157230 */ /* 0x008fe40000004100 */
[----:B----4-:R-:W-:Y:S01]  /*5e20*/  HADD2.F32 R22, -RZ, R4.H0_H0 ;  /* 0x20000004ff167230 */ /* 0x010fe20000004100 */
[----:B------:R-:W-:Y:S02]  /*5e30*/  FMUL.FTZ R131, R131, R134 ;  /* 0x0000008683837220 */ /* 0x000fe40000410000 */
[----:B0-----:R-:W-:Y:S02]  /*5e40*/  FADD.FTZ R5, -R71, 1 ;  /* 0x3f80000047057421 */ /* 0x001fe40000010100 */
[----:B-1----:R-:W-:Y:S02]  /*5e50*/  FADD.FTZ R134, -R82, 1 ;  /* 0x3f80000052867421 */ /* 0x002fe40000010100 */
[----:B--2---:R-:W-:Y:S02]  /*5e60*/  FADD.FTZ R135, -R79, 1 ;  /* 0x3f8000004f877421 */ /* 0x004fe40000010100 */
        /* <DEDUP_REMOVED lines=14> */
[----:B------:R-:W-:-:S02]  /*5f50*/  F2FP.PACK_AB R110, R111, R110 ;  /* 0x0000006e6f6e723e */ /* 0x000fc400000000ff */
[----:B------:R-:W-:Y:S02]  /*5f60*/  PRMT R86, R85, 0x7632, R86 ;  /* 0x0000763255567816 */ /* 0x000fe40000000056 */
[----:B------:R-:W-:Y:S02]  /*5f70*/  F2FP.PACK_AB R126, R127, R126 ;  /* 0x0000007e7f7e723e */ /* 0x000fe400000000ff */
[----:B------:R-:W-:Y:S02]  /*5f80*/  ISETP.NE.AND P6, PT, R128, RZ, PT ;  /* 0x000000ff8000720c */ /* 0x000fe40003fc5270 */
        /* <DEDUP_REMOVED lines=12> */
[C---:B-1----:R-:W-:Y:S02]  /*6050*/  PRMT R86, R2.reuse, 0x7610, R86 ;  /* 0x0000761002567816 */ /* 0x042fe40000000056 */
        /* <DEDUP_REMOVED lines=57> */
.L_x_5993:
[----:B-1----:R-:W-:Y:S05]  /*63f0*/  BSYNC B0 ;  /* 0x0000000000007941 */ /* 0x002fea0003800000 */
.L_x_5992:
        /* <DEDUP_REMOVED lines=76> */
[----:B0-----:R-:W-:Y:S01]  /*68c0*/  FMUL.FTZ R2, R84, R43 ;  /* 0x0000002b54027220 */ /* 0x001fe20000410000 */
        /* <DEDUP_REMOVED lines=27> */
[----:B------:R1:W-:Y:S01]  /*6a80*/  STS.U16 [R123], R24 ;  /* 0x000000187b007388 */ /* 0x0003e20000000400 */
[----:B------:R-:W-:Y:S01]  /*6a90*/  FMUL.FTZ R21, R43, R21 ;  /* 0x000000152b157220 */ /* 0x000fe20000410000 */
[----:B------:R-:W-:Y:S01]  /*6aa0*/  F2FP.PACK_AB R38, R77, R38 ;  /* 0x000000264d26723e */ /* 0x000fe200000000ff */
[----:B------:R-:W-:Y:S01]  /*6ab0*/  FMUL.FTZ R22, R44, R22 ;  /* 0x000000162c167220 */ /* 0x000fe20000410000 */
[----:B------:R-:W-:Y:S01]  /*6ac0*/  F2FP.PACK_AB R3, R3, R78 ;  /* 0x0000004e0303723e */ /* 0x000fe200000000ff */
[----:B------:R2:W-:Y:S01]  /*6ad0*/  STS.U16 [R123+0x6], R25 ;  /* 0x000006197b007388 */ /* 0x0005e20000000400 */
[----:B0-----:R-:W-:Y:S01]  /*6ae0*/  PRMT R20, R33, 0x7632, R20 ;  /* 0x0000763221147816 */ /* 0x001fe20000000014 */
[----:B------:R-:W-:Y:S01]  /*6af0*/  UIMAD UR31, UR12, UR9, UR7 ;  /* 0x000000090c1f72a4 */ /* 0x000fe2000f8e0207 */
[----:B------:R-:W-:Y:S01]  /*6b00*/  F2FP.PACK_AB R21, R22, R21 ;  /* 0x000000151615723e */ /* 0x000fe200000000ff */
[----:B------:R-:W-:Y:S01]  /*6b10*/  STS.U16 [R123+0x4], R27 ;  /* 0x0000041b7b007388 */ /* 0x000fe20000000400 */
[----:B------:R-:W-:Y:S01]  /*6b20*/  PRMT R29, R31, 0x7632, R29 ;  /* 0x000076321f1d7816 */ /* 0x000fe2000000001d */
[----:B------:R-:W-:Y:S01]  /*6b30*/  UIADD3 UR7, UR33, UR31, URZ ;  /* 0x0000001f21077290 */ /* 0x000fe2000fffe03f */
[----:B-1----:R-:W-:Y:S01]  /*6b40*/  PRMT R24, R35, 0x7632, R24 ;  /* 0x0000763223187816 */ /* 0x002fe20000000018 */
[----:B------:R0:W-:Y:S01]  /*6b50*/  STS.U16 [R123+0xe], R20 ;  /* 0x00000e147b007388 */ /* 0x0001e20000000400 */
[----:B------:R-:W-:Y:S01]  /*6b60*/  PRMT R22, R38, 0x7632, R22 ;  /* 0x0000763226167816 */ /* 0x000fe20000000016 */
[----:B------:R-:W-:Y:S01]  /*6b70*/  BSSY B0, `(.L_x_5995) ;  /* 0x0000034000007945 */ /* 0x000fe20003800000 */
[C---:B--2---:R-:W-:Y:S01]  /*6b80*/  PRMT R25, R3.reuse, 0x7610, R25 ;  /* 0x0000761003197816 */ /* 0x044fe20000000019 */
[----:B------:R-:W-:Y:S01]  /*6b90*/  STS.U16 [R123+0x8], R31 ;  /* 0x0000081f7b007388 */ /* 0x000fe20000000400 */
[----:B------:R-:W-:-:S02]  /*6ba0*/  PRMT R32, R3, 0x7632, R32 ;  /* 0x0000763203207816 */ /* 0x000fc40000000020 */
[----:B------:R-:W-:Y:S01]  /*6bb0*/  PRMT R34, R21, 0x7632, R34 ;  /* 0x0000763215227816 */ /* 0x000fe20000000022 */
        /* <DEDUP_REMOVED lines=47> */
.L_x_5996:
[----:B------:R-:W-:Y:S05]  /*6eb0*/  BSYNC B0 ;  /* 0x0000000000007941 */ /* 0x000fea0003800000 */
.L_x_5995:
[----:B------:R-:W-:Y:S01]  /*6ec0*/  ULDC.64 UR8, c[0x0][0x218] ;  /* 0x0000860000087ab9 */ /* 0x000fe20000000a00 */
[----:B0-----:R-:W-:Y:S01]  /*6ed0*/  LEA R3, P0, R124, c[0x0][0x270], 0x1 ;  /* 0x00009c007c037a11 */ /* 0x001fe200078008ff */
        /* <DEDUP_REMOVED lines=41> */
.L_x_5994:
        /* <DEDUP_REMOVED lines=17> */
[----:B0-----:R-:W-:Y:S01]  /*7280*/  CS2R R58, SRZ ;  /* 0x00000000003a7805 */ /* 0x001fe2000001ff00 */
        /* <DEDUP_REMOVED lines=77> */
.L_x_6098:
        /* <DEDUP_REMOVED lines=50> */
[C---:B------:R-:W-:Y:S02]  /*7a80*/  LOP3.LUT R160, R6.reuse, 0x180, RZ, 0xfc, !PT ;  /* 0x0000018006a07812 */ /* 0x040fe400078efcff */
        /* <DEDUP_REMOVED lines=114> */
[----:B------:R-:W-:Y:S02]  /*81b0*/  MOV R9, UR7 ;  /* 0x0000000700097c02 */ /* 0x000fe40008000f00 */
[----:B------:R-:W-:Y:S02]  /*81c0*/  ISETP.GE.AND P1, PT, R10, UR28, PT ;  /* 0x0000001c0a007c0c */ /* 0x000fe4000bf26270 */
[C---:B------:R-:W-:Y:S02]  /*81d0*/  IADD3 R2, R3.reuse, 0x20, RZ ;  /* 0x0000002003027810 */ /* 0x040fe40007ffe0ff */
[C---:B------:R-:W-:Y:S02]  /*81e0*/  IADD3 R10, R3.reuse, 0x40, RZ ;  /* 0x00000040030a7810 */ /* 0x040fe40007ffe0ff */
        /* <DEDUP_REMOVED lines=17> */
[C---:B------:R-:W-:Y:S02]  /*8300*/  IADD3 R166, R3.reuse, 0x140, RZ ;  /* 0x0000014003a67810 */ /* 0x040fe40007ffe0ff */
        /* <DEDUP_REMOVED lines=8> */
[----:B------:R-:W-:Y:S02]  /*8390*/  SHF.L.U32 R185, R138, 0x1, RZ ;  /* 0x000000018ab97819 */ /* 0x000fe400000006ff */
[----:B------:R-:W-:Y:S02]  /*83a0*/  IADD3 R172, R3, 0x1a0, RZ ;  /* 0x000001a003ac7810 */ /* 0x000fe40007ffe0ff */
[-C--:B------:R-:W-:Y:S01]  /*83b0*/  LEA.HI.SX32 R129, R154, R3.reuse, 0x1b ;  /* 0x000000039a817211 */ /* 0x080fe200078fdaff */
[----:B--2---:R-:W-:Y:S01]  /*83c0*/  STS.U16 [R14], R63 ;  /* 0x0000003f0e007388 */ /* 0x004fe20000000400 */
[----:B------:R-:W-:Y:S02]  /*83d0*/  SHF.L.U32 R127, R127, 0x1, RZ ;  /* 0x000000017f7f7819 */ /* 0x000fe400000006ff */
[----:B------:R-:W-:Y:S01]  /*83e0*/  IADD3 R174, R3, 0x1c0, RZ ;  /* 0x000001c003ae7810 */ /* 0x000fe20007ffe0ff */
[----:B---3--:R-:W-:Y:S01]  /*83f0*/  STS.U16 [R12+0x40], R65 ;  /* 0x000040410c007388 */ /* 0x008fe20000000400 */
[----:B------:R-:W-:-:S02]  /*8400*/  LEA.HI.SX32 R131, R166, R3, 0x1b ;  /* 0x00000003a6837211 */ /* 0x000fc400078fdaff */
[-C--:B------:R-:W-:Y:S02]  /*8410*/  LEA.HI.SX32 R67, R190, R3.reuse, 0x1b ;  /* 0x00000003be437211 */ /* 0x080fe400078fdaff */
[----:B------:R-:W-:Y:S02]  /*8420*/  SHF.L.U32 R126, R126, 0x1, RZ ;  /* 0x000000017e7e7819 */ /* 0x000fe400000006ff */
[C---:B------:R-:W-:Y:S02]  /*8430*/  IADD3 R176, R3.reuse, 0x1e0, RZ ;  /* 0x000001e003b07810 */ /* 0x040fe40007ffe0ff */
[-C--:B------:R-:W-:Y:S02]  /*8440*/  LEA.HI.SX32 R133, R168, R3.reuse, 0x1b ;  /* 0x00000003a8857211 */ /* 0x080fe400078fdaff */
[----:B------:R-:W-:Y:S02]  /*8450*/  SHF.L.U32 R190, R144, 0x1, RZ ;  /* 0x0000000190be7819 */ /* 0x000fe400000006ff */
[----:B------:R-:W-:Y:S01]  /*8460*/  IADD3 R178, R3, 0x200, RZ ;  /* 0x0000020003b27810 */ /* 0x000fe20007ffe0ff */
[----:B----4-:R-:W-:Y:S01]  /*8470*/  STS.U16 [R9+0x80], R132 ;  /* 0x0000808409007388 */ /* 0x010fe20000000400 */
[----:B------:R-:W-:-:S02]  /*8480*/  LEA.HI.SX32 R135, R170, R3, 0x1b ;  /* 0x00000003aa877211 */ /* 0x000fc400078fdaff */
[----:B------:R-:W-:Y:S01]  /*8490*/  SHF.L.U32 R189, R146, 0x1, RZ ;  /* 0x0000000192bd7819 */ /* 0x000fe200000006ff */
[----:B-----5:R-:W-:Y:S01]  /*84a0*/  STS.U16 [R10+0xc0], R61 ;  /* 0x0000c03d0a007388 */ /* 0x020fe20000000400 */
        /* <DEDUP_REMOVED lines=9> */
[----:B------:R-:W-:Y:S02]  /*8540*/  IADD3 R184, R3, 0x260, RZ ;  /* 0x0000026003b87810 */ /* 0x000fe40007ffe0ff */
[-C--:B------:R-:W-:Y:S01]  /*8550*/  LEA.HI.SX32 R141, R176, R3.reuse, 0x1b ;  /* 0x00000003b08d7211 */ /* 0x080fe200078fdaff */
[----:B------:R-:W-:Y:S01]  /*8560*/  STS.U16 [R190+0x1c0], R35 ;  /* 0x0001c023be007388 */ /* 0x000fe20000000400 */
[----:B------:R-:W-:Y:S02]  /*8570*/  SHF.L.U32 R133, R133, 0x1, RZ ;  /* 0x0000000185857819 */ /* 0x000fe400000006ff */
[----:B------:R-:W-:Y:S02]  /*8580*/  IADD3 R186, R3, 0x280, RZ ;  /* 0x0000028003ba7810 */ /* 0x000fe40007ffe0ff */
[----:B------:R-:W-:-:S02]  /*8590*/  LEA.HI.SX32 R143, R178, R3, 0x1b ;  /* 0x00000003b28f7211 */ /* 0x000fc400078fdaff */
[----:B------:R-:W-:Y:S02]  /*85a0*/  SHF.L.U32 R135, R135, 0x1, RZ ;  /* 0x0000000187877819 */ /* 0x000fe400000006ff */
[----:B------:R-:W-:Y:S02]  /*85b0*/  IADD3 R188, R3, 0x2a0, RZ ;  /* 0x000002a003bc7810 */ /* 0x000fe40007ffe0ff */
[-C--:B------:R-:W-:Y:S02]  /*85c0*/  LEA.HI.SX32 R145, R180, R3.reuse, 0x1b ;  /* 0x00000003b4917211 */ /* 0x080fe400078fdaff */
[----:B------:R-:W-:Y:S02]  /*85d0*/  SHF.L.U32 R137, R137, 0x1, RZ ;  /* 0x0000000189897819 */ /* 0x000fe400000006ff */
        /* <DEDUP_REMOVED lines=9> */
[----:B------:R-:W-:Y:S01]  /*8670*/  LEA.HI.SX32 R186, R186, R3, 0x1b ;  /* 0x00000003baba7211 */ /* 0x000fe200078fdaff */
[----:B------:R0:W-:Y:S01]  /*8680*/  STS.U16 [R133+0x2c0], R60 ;  /* 0x0002c03c85007388 */ /* 0x0001e20000000400 */
[----:B------:R-:W-:-:S02]  /*8690*/  SHF.L.U32 R143, R143, 0x1, RZ ;  /* 0x000000018f8f7819 */ /* 0x000fc400000006ff */
[----:B------:R-:W-:Y:S01]  /*86a0*/  IADD3 R196, R3, 0x320, RZ ;  /* 0x0000032003c47810 */ /* 0x000fe20007ffe0ff */
[----:B------:R-:W-:Y:S01]  /*86b0*/  STS.U16 [R135+0x300], R38 ;  /* 0x0003002687007388 */ /* 0x000fe20000000400 */
[----:B------:R-:W-:Y:S02]  /*86c0*/  LEA.HI.SX32 R188, R188, R3, 0x1b ;  /* 0x00000003bcbc7211 */ /* 0x000fe400078fdaff */
[----:B------:R-:W-:Y:S01]  /*86d0*/  SHF.L.U32 R145, R145, 0x1, RZ ;  /* 0x0000000191917819 */ /* 0x000fe200000006ff */
[----:B------:R-:W-:Y:S01]  /*86e0*/  STS.U16 [R137+0x340], R70 ;  /* 0x0003404689007388 */ /* 0x000fe20000000400 */
[----:B------:R-:W-:Y:S01]  /*86f0*/  IADD3 R198, R3, 0x340, RZ ;  /* 0x0000034003c67810 */ /* 0x000fe20007ffe0ff */
[----:B------:R-:W-:Y:S01]  /*8700*/  UIMAD UR32, UR38, UR32, URZ ;  /* 0x00000020262072a4 */ /* 0x000fe2000f8e023f */
[----:B------:R-:W-:Y:S02]  /*8710*/  SHF.L.U32 R147, R147, 0x1, RZ ;  /* 0x0000000193937819 */ /* 0x000fe400000006ff */
[----:B------:R-:W-:-:S02]  /*8720*/  IADD3 R200, R3, 0x360, RZ ;  /* 0x0000036003c87810 */ /* 0x000fc40007ffe0ff */
[-C--:B------:R-:W-:Y:S02]  /*8730*/  LEA.HI.SX32 R153, R192, R3.reuse, 0x1b ;  /* 0x00000003c0997211 */ /* 0x080fe400078fdaff */
[----:B0-----:R-:W-:Y:S02]  /*8740*/  SHF.L.U32 R60, R184, 0x1, RZ ;  /* 0x00000001b83c7819 */ /* 0x001fe400000006ff */
[C---:B------:R-:W-:Y:S02]  /*8750*/  IADD3 R202, R3.reuse, 0x380, RZ ;  /* 0x0000038003ca7810 */ /* 0x040fe40007ffe0ff */
[----:B------:R-:W-:Y:S02]  /*8760*/  LEA.HI.SX32 R194, R194, R3, 0x1b ;  /* 0x00000003c2c27211 */ /* 0x000fe400078fdaff */
[----:B------:R-:W-:Y:S01]  /*8770*/  SHF.L.U32 R62, R186, 0x1, RZ ;  /* 0x00000001ba3e7819 */ /* 0x000fe200000006ff */
[----:B------:R-:W-:Y:S01]  /*8780*/  STS.U16 [R139+0x380], R68 ;  /* 0x000380448b007388 */ /* 0x000fe20000000400 */
[----:B------:R-:W-:-:S02]  /*8790*/  IADD3 R204, R3, 0x3a0, RZ ;  /* 0x000003a003cc7810 */ /* 0x000fc40007ffe0ff */
[-C--:B------:R-:W-:Y:S01]  /*87a0*/  LEA.HI.SX32 R154, R196, R3.reuse, 0x1b ;  /* 0x00000003c49a7211 */ /* 0x080fe200078fdaff */
[----:B------:R0:W-:Y:S01]  /*87b0*/  STS.U16 [R141+0x3c0], R66 ;  /* 0x0003c0428d007388 */ /* 0x0001e20000000400 */
[----:B------:R-:W-:Y:S01]  /*87c0*/  SHF.L.U32 R65, R188, 0x1, RZ ;  /* 0x00000001bc417819 */ /* 0x000fe200000006ff */
[----:B------:R-:W-:Y:S01]  /*87d0*/  UIMAD UR32, UR7, UR33, UR32 ;  /* 0x00000021072072a4 */ /* 0x000fe2000f8e0220 */
[C---:B------:R-:W-:Y:S01]  /*87e0*/  IADD3 R206, R3.reuse, 0x3c0, RZ ;  /* 0x000003c003ce7810 */ /* 0x040fe20007ffe0ff */
[----:B------:R-:W-:Y:S01]  /*87f0*/  STS.U16 [R143+0x400], R64 ;  /* 0x000400408f007388 */ /* 0x000fe20000000400 */
[-C--:B------:R-:W-:Y:S02]  /*8800*/  LEA.HI.SX32 R198, R198, R3.reuse, 0x1b ;  /* 0x00000003c6c67211 */ /* 0x080fe400078fdaff */
[----:B------:R-:W-:Y:S01]  /*8810*/  IADD3 R208, R3, 0x3e0, RZ ;  /* 0x000003e003d07810 */ /* 0x000fe20007ffe0ff */
[----:B------:R-:W-:Y:S01]  /*8820*/  STS.U16 [R145+0x440], R32 ;  /* 0x0004402091007388 */ /* 0x000fe20000000400 */
[----:B------:R-:W-:-:S02]  /*8830*/  LEA.HI.SX32 R111, R200, R3, 0x1b ;  /* 0x00000003c86f7211 */ /* 0x000fc400078fdaff */
[----:B0-----:R-:W-:Y:S01]  /*8840*/  SHF.L.U32 R66, R67, 0x1, RZ ;  /* 0x0000000143427819 */ /* 0x001fe200000006ff */
        /* <DEDUP_REMOVED lines=17> */
[----:B------:R-:W-:Y:S01]  /*8960*/  SHF.L.U32 R71, R71, 0x1, RZ ;  /* 0x0000000147477819 */ /* 0x000fe200000006ff */
[----:B------:R-:W-:Y:S01]  /*8970*/  STS.U16 [R153+0x5c0], R30 ;  /* 0x0005c01e99007388 */ /* 0x000fe20000000400 */
[----:B------:R-:W-:-:S03]  /*8980*/  SHF.L.U32 R70, R206, 0x1, RZ ;  /* 0x00000001ce467819 */ /* 0x000fc600000006ff */
[----:B------:R-:W-:Y:S01]  /*8990*/  STS.U16 [R68+0x600], R29 ;  /* 0x0006001d44007388 */ /* 0x000fe20000000400 */
[----:B------:R-:W-:-:S03]  /*89a0*/  SHF.L.U32 R69, R69, 0x1, RZ ;  /* 0x0000000145457819 */ /* 0x000fc600000006ff */
[----:B------:R-:W-:Y:S01]  /*89b0*/  STS.U16 [R154+0x640], R27 ;  /* 0x0006401b9a007388 */ /* 0x000fe20000000400 */
[----:B------:R-:W-:Y:S02]  /*89c0*/  PRMT R203, RZ, 0x7610, R203 ;  /* 0x00007610ffcb7816 */ /* 0x000fe400000000cb */
[----:B------:R-:W-:Y:S02]  /*89d0*/  LEA.HI.X R3, R6, UR25, R7, 0x1, P2 ;  /* 0x0000001906037c11 */ /* 0x000fe400090f0c07 */
[----:B------:R-:W-:Y:S01]  /*89e0*/  PRMT R201, RZ, 0x7610, R201 ;  /* 0x00007610ffc97816 */ /* 0x000fe200000000c9 */
        /* <DEDUP_REMOVED lines=11> */
[----:B------:R-:W-:-:S09]  /*8aa0*/  ISETP.GE.AND P1, PT, R173, UR28, PT ;  /* 0x0000001cad007c0c */ /* 0x000fd2000bf26270 */
[----:B------:R2:W5:Y:S01]  /*8ab0*/  @!P0 LDG.E.U16 R196, [R2.64+0x80] ;  /* 0x0000802a02c48981 */ /* 0x000562000c1e1500 */
[----:B------:R-:W-:-:S06]  /*8ac0*/  PRMT R199, RZ, 0x7610, R199 ;  /* 0x00007610ffc77816 */ /* 0x000fcc00000000c7 */
[----:B------:R2:W3:Y:S01]  /*8ad0*/  @!P1 LDG.E.U16 R199, [R2.64+0xc0] ;  /* 0x0000c02a02c79981 */ /* 0x0004e2000c1e1500 */
[----:B------:R-:W-:Y:S02]  /*8ae0*/  ISETP.GE.AND P0, PT, R169, UR28, PT ;  /* 0x0000001ca9007c0c */ /* 0x000fe4000bf06270 */
[----:B------:R-:W-:Y:S02]  /*8af0*/  PRMT R186, RZ, 0x7610, R186 ;  /* 0x00007610ffba7816 */ /* 0x000fe400000000ba */
[----:B------:R-:W-:Y:S02]  /*8b00*/  ISETP.GE.AND P1, PT, R171, UR28, PT ;  /* 0x0000001cab007c0c */ /* 0x000fe4000bf26270 */
[----:B------:R-:W-:Y:S02]  /*8b10*/  ISETP.GE.AND P2, PT, R167, UR28, PT ;  /* 0x0000001ca7007c0c */ /* 0x000fe4000bf46270 */
[----:B------:R-:W-:-:S05]  /*8b20*/  PRMT R188, RZ, 0x7610, R188 ;  /* 0x00007610ffbc7816 */ /* 0x000fca00000000bc */
[----:B------:R2:W3:Y:S01]  /*8b30*/  @!P0 LDG.E.U16 R186, [R2.64+0x100] ;  /* 0x0001002a02ba8981 */ /* 0x0004e2000c1e1500 */
[----:B------:R-:W-:-:S03]  /*8b40*/  PRMT R187, RZ, 0x7610, R187 ;  /* 0x00007610ffbb7816 */ /* 0x000fc600000000bb */
[----:B------:R2:W3:Y:S04]  /*8b50*/  @!P1 LDG.E.U16 R188, [R2.64+0x140] ;  /* 0x0001402a02bc9981 */ /* 0x0004e8000c1e1500 */
[----:B------:R2:W3:Y:S01]  /*8b60*/  @!P2 LDG.E.U16 R187, [R2.64+0x180] ;  /* 0x0001802a02bba981 */ /* 0x0004e2000c1e1500 */
[----:B------:R-:W-:Y:S02]  /*8b70*/  ISETP.GE.AND P4, PT, R165, UR28, PT ;  /* 0x0000001ca5007c0c */ /* 0x000fe4000bf86270 */
[----:B------:R-:W-:Y:S02]  /*8b80*/  ISETP.GE.AND P1, PT, R163, UR28, PT ;  /* 0x0000001ca3007c0c */ /* 0x000fe4000bf26270 */
        /* <DEDUP_REMOVED lines=26> */
[----:B------:R-:W-:Y:S02]  /*8d30*/  PRMT R144, RZ, 0x7610, R144 ;  /* 0x00007610ff907816 */ /* 0x000fe40000000090 */
[----:B------:R-:W-:Y:S02]  /*8d40*/  ISETP.GE.AND P4, PT, R155, UR28, PT ;  /* 0x0000001c9b007c0c */ /* 0x000fe4000bf86270 */
[----:B------:R-:W-:Y:S01]  /*8d50*/  ISETP.GE.AND P1, PT, R152, UR28, PT ;  /* 0x0000001c98007c0c */ /* 0x000fe2000bf26270 */
[----:B0-----:R-:W-:-:S02]  /*8d60*/  FMUL.FTZ R6, R101, UR34 ;  /* 0x0000002265067c20 */ /* 0x001fc40008410000 */
[----:B------:R2:W3:Y:S01]  /*8d70*/  @!P2 LDG.E.U16 R142, [R2.64+0x3c0] ;  /* 0x0003c02a028ea981 */ /* 0x0004e2000c1e1500 */
[----:B------:R-:W-:Y:S01]  /*8d80*/  ISETP.GE.AND P3, PT, R151, UR28, PT ;  /* 0x0000001c97007c0c */ /* 0x000fe2000bf66270 */
[----:B------:R-:W-:Y:S01]  /*8d90*/  FMUL.RZ R7, R6, 0.15915493667125701904 ;  /* 0x3e22f98306077820 */ /* 0x000fe2000040c000 */
[----:B------:R-:W-:Y:S01]  /*8da0*/  ISETP.GE.AND P2, PT, R150, UR28, PT ;  /* 0x0000001c96007c0c */ /* 0x000fe2000bf46270 */
[----:B------:R-:W-:Y:S01]  /*8db0*/  FMUL.FTZ R6, R100, UR34 ;  /* 0x0000002264067c20 */ /* 0x000fe20008410000 */
[----:B------:R2:W4:Y:S01]  /*8dc0*/  @!P5 LDG.E.U16 R144, [R2.64+0x400] ;  /* 0x0004002a0290d981 */ /* 0x000522000c1e1500 */
[----:B------:R-:W-:Y:S02]  /*8dd0*/  FMUL.FTZ R5, R98, UR34 ;  /* 0x0000002262057c20 */ /* 0x000fe40008410000 */
[----:B------:R-:W-:Y:S02]  /*8de0*/  FMUL.RZ R21, R6, 0.15915493667125701904 ;  /* 0x3e22f98306157820 */ /* 0x000fe4000040c000 */
[----:B------:R-:W-:Y:S01]  /*8df0*/  FMUL.FTZ R6, R99, UR34 ;  /* 0x0000002263067c20 */ /* 0x000fe20008410000 */
[----:B------:R-:W-:Y:S01]  /*8e00*/  ISETP.GE.AND P5, PT, R148, UR28, PT ;  /* 0x0000001c94007c0c */ /* 0x000fe2000bfa6270 */
[----:B------:R-:W-:Y:S01]  /*8e10*/  MUFU.SIN R37, R7 ;  /* 0x0000000700257308 */ /* 0x000fe20000000400 */
[----:B------:R-:W-:Y:S01]  /*8e20*/  PRMT R146, RZ, 0x7610, R146 ;  /* 0x00007610ff927816 */ /* 0x000fe20000000092 */
[----:B------:R-:W-:Y:S01]  /*8e30*/  FMUL.RZ R6, R6, 0.15915493667125701904 ;  /* 0x3e22f98306067820 */ /* 0x000fe2000040c000 */
[----:B------:R-:W-:-:S02]  /*8e40*/  PRMT R148, RZ, 0x7610, R148 ;  /* 0x00007610ff947816 */ /* 0x000fc40000000094 */
[----:B------:R-:W-:Y:S02]  /*8e50*/  PRMT R61, RZ, 0x7610, R61 ;  /* 0x00007610ff3d7816 */ /* 0x000fe4000000003d */
[----:B------:R-:W-:Y:S01]  /*8e60*/  PRMT R63, RZ, 0x7610, R63 ;  /* 0x00007610ff3f7816 */ /* 0x000fe2000000003f */
[----:B------:R0:W-:Y:S01]  /*8e70*/  MUFU.COS R38, R7 ;  /* 0x0000000700267308 */ /* 0x0001e20000000000 */
[----:B------:R2:W5:Y:S01]  /*8e80*/  @!P4 LDG.E.U16 R146, [R2.64+0x440] ;  /* 0x0004402a0292c981 */ /* 0x000562000c1e1500 */
[----:B------:R-:W-:-:S03]  /*8e90*/  ISETP.GE.AND P4, PT, R149, UR28, PT ;  /* 0x0000001c95007c0c */ /* 0x000fc6000bf86270 */
[----:B------:R2:W5:Y:S01]  /*8ea0*/  @!P1 LDG.E.U16 R148, [R2.64+0x480] ;  /* 0x0004802a02949981 */ /* 0x000562000c1e1500 */
[----:B0-----:R-:W-:Y:S02]  /*8eb0*/  FMUL.RZ R7, R5, 0.15915493667125701904 ;  /* 0x3e22f98305077820 */ /* 0x001fe4000040c000 */
[----:B------:R-:W-:Y:S01]  /*8ec0*/  MUFU.SIN R33, R6 ;  /* 0x0000000600217308 */ /* 0x000fe20000000400 */
[----:B------:R-:W-:Y:S01]  /*8ed0*/  FMUL.FTZ R5, R97, UR34 ;  /* 0x0000002261057c20 */ /* 0x000fe20008410000 */
[----:B------:R2:W5:Y:S01]  /*8ee0*/  @!P3 LDG.E.U16 R61, [R2.64+0x4c0] ;  /* 0x0004c02a023db981 */ /* 0x000562000c1e1500 */
[----:B------:R-:W-:Y:S02]  /*8ef0*/  ISETP.GE.AND P1, PT, R20, UR28, PT ;  /* 0x0000001c14007c0c */ /* 0x000fe4000bf26270 */
[----:B------:R-:W-:Y:S01]  /*8f00*/  ISETP.GE.AND P3, PT, R18, UR28, PT ;  /* 0x0000001c12007c0c */ /* 0x000fe2000bf66270 */
[----:B------:R2:W5:Y:S02]  /*8f10*/  @!P2 LDG.E.U16 R63, [R2.64+0x500] ;  /* 0x0005002a023fa981 */ /* 0x000564000c1e1500 */
[----:B------:R0:W-:Y:S01]  /*8f20*/  MUFU.COS R34, R6 ;  /* 0x0000000600227308 */ /* 0x0001e20000000000 */
[----:B------:R-:W-:Y:S01]  /*8f30*/  ISETP.GE.AND P2, PT, R17, UR28, PT ;  /* 0x0000001c11007c0c */ /* 0x000fe2000bf46270 */
[----:B0-----:R-:W-:-:S02]  /*8f40*/  FMUL.RZ R6, R5, 0.15915493667125701904 ;  /* 0x3e22f98305067820 */ /* 0x001fc4000040c000 */
[----:B------:R-:W-:-:S04]  /*8f50*/  FMUL.FTZ R5, R96, UR34 ;  /* 0x0000002260057c20 */ /* 0x000fc80008410000 */
[----:B------:R-:W-:Y:S01]  /*8f60*/  MUFU.SIN R35, R21 ;  /* 0x0000001500237308 */ /* 0x000fe20000000400 */
[----:B------:R-:W-:Y:S02]  /*8f70*/  PRMT R158, RZ, 0x7610, R158 ;  /* 0x00007610ff9e7816 */ /* 0x000fe4000000009e */
[----:B------:R-:W-:Y:S02]  /*8f80*/  PRMT R155, RZ, 0x7610, R155 ;  /* 0x00007610ff9b7816 */ /* 0x000fe4000000009b */
[----:B------:R-:W-:Y:S02]  /*8f90*/  PRMT R156, RZ, 0x7610, R156 ;  /* 0x00007610ff9c7816 */ /* 0x000fe4000000009c */
[----:B------:R-:W-:Y:S01]  /*8fa0*/  PRMT R157, RZ, 0x7610, R157 ;  /* 0x00007610ff9d7816 */ /* 0x000fe2000000009d */
[----:B------:R0:W-:Y:S01]  /*8fb0*/  MUFU.COS R36, R21 ;  /* 0x0000001500247308 */ /* 0x0001e20000000000 */
[----:B------:R-:W-:Y:S01]  /*8fc0*/  PRMT R159, RZ, 0x7610, R159 ;  /* 0x00007610ff9f7816 */ /* 0x000fe2000000009f */
[----:B------:R-:W1:Y:S01]  /*8fd0*/  R2UR UR33, R4 ;  /* 0x00000000042173c2 */ /* 0x000e6200000e0000 */
[----:B------:R2:W5:Y:S01]  /*8fe0*/  @!P5 LDG.E.U16 R158, [R2.64+0x540] ;  /* 0x0005402a029ed981 */ /* 0x000562000c1e1500 */
[----:B------:R-:W-:-:S03]  /*8ff0*/  ISETP.GE.AND P0, PT, R19, UR28, PT ;  /* 0x0000001c13007c0c */ /* 0x000fc6000bf06270 */
[----:B------:R2:W5:Y:S01]  /*9000*/  @!P4 LDG.E.U16 R155, [R2.64+0x580] ;  /* 0x0005802a029bc981 */ /* 0x000562000c1e1500 */
[----:B0-----:R-:W-:Y:S02]  /*9010*/  FMUL.RZ R21, R5, 0.15915493667125701904 ;  /* 0x3e22f98305157820 */ /* 0x001fe4000040c000 */
[----:B------:R-:W-:Y:S01]  /*9020*/  FMUL.FTZ R5, R95, UR34 ;  /* 0x000000225f057c20 */ /* 0x000fe20008410000 */
[----:B------:R-:W-:Y:S01]  /*9030*/  MUFU.SIN R31, R7 ;  /* 0x00000007001f7308 */ /* 0x000fe20000000400 */
[----:B------:R2:W5:Y:S01]  /*9040*/  @!P1 LDG.E.U16 R156, [R2.64+0x5c0] ;  /* 0x0005c02a029c9981 */ /* 0x000562000c1e1500 */
[----:B------:R-:W-:-:S06]  /*9050*/  ISETP.GE.AND P5, PT, R15, UR28, PT ;  /* 0x0000001c0f007c0c */ /* 0x000fcc000bfa6270 */
[----:B------:R0:W-:Y:S01]  /*9060*/  MUFU.COS R32, R7 ;  /* 0x0000000700207308 */ /* 0x0001e20000000000 */
[----:B------:R2:W5:Y:S01]  /*9070*/  @!P3 LDG.E.U16 R157, [R2.64+0x600] ;  /* 0x0006002a029db981 */ /* 0x000562000c1e1500 */
[----:B------:R-:W-:Y:S02]  /*9080*/  ISETP.GE.AND P4, PT, R11, UR28, PT ;  /* 0x0000001c0b007c0c */ /* 0x000fe4000bf86270 */
[----:B------:R-:W-:Y:S01]  /*9090*/  ISETP.GE.AND P1, PT, R13, UR28, PT ;  /* 0x0000001c0d007c0c */ /* 0x000fe2000bf26270 */
[----:B------:R2:W5:Y:S01]  /*90a0*/  @!P2 LDG.E.U16 R159, [R2.64+0x640] ;  /* 0x0006402a029fa981 */ /* 0x000562000c1e1500 */
[----:B0-----:R-:W-:Y:S02]  /*90b0*/  FMUL.RZ R7, R5, 0.15915493667125701904 ;  /* 0x3e22f98305077820 */ /* 0x001fe4000040c000 */
[----:B------:R-:W-:Y:S01]  /*90c0*/  FMUL.FTZ R5, R94, UR34 ;  /* 0x000000225e057c20 */ /* 0x000fe20008410000 */
[----:B------:R-:W-:Y:S01]  /*90d0*/  MUFU.SIN R29, R6 ;  /* 0x00000006001d7308 */ /* 0x000fe20000000400 */
[----:B------:R-:W-:-:S02]  /*90e0*/  ISETP.GE.AND P3, PT, R8, UR28, PT ;  /* 0x0000001c08007c0c */ /* 0x000fc4000bf66270 */
[----:B------:R-:W-:-:S05]  /*90f0*/  ISETP.GE.AND P2, PT, R0, UR28, PT ;  /* 0x0000001c00007c0c */ /* 0x000fca000bf46270 */
[----:B------:R0:W-:Y:S01]  /*9100*/  MUFU.COS R30, R6 ;  /* 0x00000006001e7308 */ /* 0x0001e20000000000 */
[----:B------:R-:W-:Y:S02]  /*9110*/  PRMT R166, RZ, 0x7610, R166 ;  /* 0x00007610ffa67816 */ /* 0x000fe400000000a6 */
[----:B------:R-:W-:Y:S02]  /*9120*/  PRMT R162, RZ, 0x7610, R162 ;  /* 0x00007610ffa27816 */ /* 0x000fe400000000a2 */
[----:B------:R-:W-:Y:S02]  /*9130*/  PRMT R163, RZ, 0x7610, R163 ;  /* 0x00007610ffa37816 */ /* 0x000fe400000000a3 */
[----:B------:R-:W-:Y:S01]  /*9140*/  PRMT R160, RZ, 0x7610, R160 ;  /* 0x00007610ffa07816 */ /* 0x000fe200000000a0 */
[----:B------:R-:W-:Y:S01]  /*9150*/  MUFU.SIN R25, R7 ;  /* 0x0000000700197308 */ /* 0x000fe20000000400 */
[----:B0-----:R-:W-:Y:S01]  /*9160*/  FMUL.RZ R6, R5, 0.15915493667125701904 ;  /* 0x3e22f98305067820 */ /* 0x001fe2000040c000 */
[----:B------:R-:W-:Y:S01]  /*9170*/  PRMT R161, RZ, 0x7610, R161 ;  /* 0x00007610ffa17816 */ /* 0x000fe200000000a1 */
[----:B------:R-:W-:Y:S01]  /*9180*/  FMUL.FTZ R5, R93, UR34 ;  /* 0x000000225d057c20 */ /* 0x000fe20008410000 */
[----:B------:R-:W-:Y:S01]  /*9190*/  PRMT R164, RZ, 0x7610, R164 ;  /* 0x00007610ffa47816 */ /* 0x000fe200000000a4 */
[----:B------:R2:W5:Y:S03]  /*91a0*/  @!P5 LDG.E.U16 R166, [R2.64+0x680] ;  /* 0x0006802a02a6d981 */ /* 0x000566000c1e1500 */
[----:B------:R0:W-:Y:S01]  /*91b0*/  MUFU.COS R26, R7 ;  /* 0x00000007001a7308 */ /* 0x0001e20000000000 */
[----:B------:R-:W-:Y:S01]  /*91c0*/  LEA R16, R125, R16, 0x5 ;  /* 0x000000107d107211 */ /* 0x000fe200078e28ff */
[----:B------:R2:W5:Y:S04]  /*91d0*/  @!P4 LDG.E.U16 R162, [R2.64+0x6c0] ;  /* 0x0006c02a02a2c981 */ /* 0x000568000c1e1500 */
[----:B------:R2:W5:Y:S01]  /*91e0*/  @!P1 LDG.E.U16 R163, [R2.64+0x700] ;  /* 0x0007002a02a39981 */ /* 0x000562000c1e1500 */
[----:B0-----:R-:W-:Y:S01]  /*91f0*/  FMUL.RZ R7, R5, 0.15915493667125701904 ;  /* 0x3e22f98305077820 */ /* 0x001fe2000040c000 */
[----:B------:R-:W-:Y:S01]  /*9200*/  MUFU.SIN R23, R6 ;  /* 0x0000000600177308 */ /* 0x000fe20000000400 */
[----:B------:R-:W-:Y:S01]  /*9210*/  FMUL.FTZ R5, R92, UR34 ;  /* 0x000000225c057c20 */ /* 0x000fe20008410000 */
[----:B------:R2:W5:Y:S04]  /*9220*/  @!P3 LDG.E.U16 R160, [R2.64+0x740] ;  /* 0x0007402a02a0b981 */ /* 0x000568000c1e1500 */
[----:B------:R2:W5:Y:S02]  /*9230*/  @!P2 LDG.E.U16 R161, [R2.64+0x780] ;  /* 0x0007802a02a1a981 */ /* 0x000564000c1e1500 */
[----:B-1----:R0:W-:Y:S02]  /*9240*/  MUFU.COS R24, R6 ;  /* 0x0000000600187308 */ /* 0x0021e40000000000 */
[----:B------:R2:W5:Y:S01]  /*9250*/  @!P0 LDG.E.U16 R164, [R2.64+0x7c0] ;  /* 0x0007c02a02a48981 */ /* 0x000562000c1e1500 */
[----:B0-----:R-:W-:-:S02]  /*9260*/  FMUL.RZ R6, R5, 0.15915493667125701904 ;  /* 0x3e22f98305067820 */ /* 0x001fc4000040c000 */
[----:B------:R-:W-:-:S03]  /*9270*/  FMUL.FTZ R5, R91, UR34 ;  /* 0x000000225b057c20 */ /* 0x000fc60008410000 */
[----:B------:R-:W-:Y:S01]  /*9280*/  MUFU.SIN R27, R21 ;  /* 0x00000015001b7308 */ /* 0x000fe20000000400 */
[----:B--2---:R-:W-:Y:S01]  /*9290*/  FMUL.FTZ R2, R88, UR34 ;  /* 0x0000002258027c20 */ /* 0x004fe20008410000 */
[----:B------:R-:W-:-:S06]  /*92a0*/  LEA.HI.SX32 R64, R16, R16, 0x1b ;  /* 0x0000001010407211 */ /* 0x000fcc00078fdaff */
[----:B------:R-:W-:Y:S01]  /*92b0*/  MUFU.COS R28, R21 ;  /* 0x00000015001c7308 */ /* 0x000fe20000000000 */
[----:B------:R-:W-:Y:S01]  /*92c0*/  FMUL.RZ R202, R2, 0.15915493667125701904 ;  /* 0x3e22f98302ca7820 */ /* 0x000fe2000040c000 */
[----:B------:R-:W-:-:S06]  /*92d0*/  MOV R2, UR33 ;  /* 0x0000002100027c02 */ /* 0x000fcc0008000f00 */
[----:B------:R-:W-:Y:S01]  /*92e0*/  MUFU.SIN R21, R7 ;  /* 0x0000000700157308 */ /* 0x000fe20000000400 */
[----:B------:R-:W-:-:S07]  /*92f0*/  FMUL.FTZ R0, R89, UR34 ;  /* 0x0000002259007c20 */ /* 0x000fce0008410000 */
[----:B------:R0:W-:Y:S01]  /*9300*/  MUFU.COS R22, R7 ;  /* 0x0000000700167308 */ /* 0x0001e20000000000 */
[----:B------:R-:W-:Y:S01]  /*9310*/  SHF.L.U32 R64, R64, 0x1, RZ ;  /* 0x0000000140407819 */ /* 0x000fe200000006ff */
[----:B------:R-:W-:Y:S02]  /*9320*/  FMUL.FTZ R2, R2, 1.4426950216293334961 ;  /* 0x3fb8aa3b02027820 */ /* 0x000fe40000410000 */
[----:B------:R-:W-:Y:S02]  /*9330*/  FMUL.RZ R197, R0, 0.15915493667125701904 ;  /* 0x3e22f98300c57820 */ /* 0x000fe4000040c000 */
[----:B------:R-:W1:Y:S01]  /*9340*/  LDS.U16 R8, [R64] ;  /* 0x0000000040087984 */ /* 0x000e620000000400 */
[----:B0-----:R-:W-:Y:S01]  /*9350*/  FMUL.RZ R7, R5, 0.15915493667125701904 ;  /* 0x3e22f98305077820 */ /* 0x001fe2000040c000 */
[----:B------:R-:W-:Y:S01]  /*9360*/  MUFU.SIN R19, R6 ;  /* 0x0000000600137308 */ /* 0x000fe20000000400 */
[----:B------:R-:W-:Y:S01]  /*9370*/  FMUL.FTZ R5, R90, UR34 ;  /* 0x000000225a057c20 */ /* 0x000fe20008410000 */
[----:B------:R-:W-:Y:S03]  /*9380*/  LDS.U16 R194, [R64+0x8] ;  /* 0x0000080040c27984 */ /* 0x000fe60000000400 */
[----:B------:R-:W-:Y:S01]  /*9390*/  FMUL.RZ R5, R5, 0.15915493667125701904 ;  /* 0x3e22f98305057820 */ /* 0x000fe2000040c000 */
[----:B------:R-:W-:Y:S02]  /*93a0*/  LDS.U16 R4, [R64+0xa] ;  /* 0x00000a0040047984 */ /* 0x000fe40000000400 */
[----:B------:R0:W-:Y:S02]  /*93b0*/  MUFU.COS R20, R6 ;  /* 0x0000000600147308 */ /* 0x0001e40000000000 */
[----:B------:R-:W-:Y:S04]  /*93c0*/  LDS.U16 R0, [R64+0xc] ;  /* 0x00000c0040007984 */ /* 0x000fe80000000400 */
[----:B------:R-:W-:Y:S02]  /*93d0*/  LDS.U16 R191, [R64+0xe] ;  /* 0x00000e0040bf7984 */ /* 0x000fe40000000400 */
[----:B------:R-:W-:Y:S02]  /*93e0*/  MUFU.SIN R17, R7 ;  /* 0x0000000700117308 */ /* 0x000fe40000000400 */
[----:B0-----:R-:W-:Y:S04]  /*93f0*/  LDS.U16 R6, [R64+0x4] ;  /* 0x0000040040067984 */ /* 0x001fe80000000400 */
[----:B------:R-:W-:Y:S02]  /*9400*/  LDS.U16 R130, [R64+0x10] ;  /* 0x0000100040827984 */ /* 0x000fe40000000400 */
[----:B------:R0:W-:Y:S02]  /*9410*/  MUFU.COS R18, R7 ;  /* 0x0000000700127308 */ /* 0x0001e40000000000 */
[----:B------:R-:W-:Y:S04]  /*9420*/  LDS.U16 R193, [R64+0x12] ;  /* 0x0000120040c17984 */ /* 0x000fe80000000400 */
[----:B------:R-:W-:Y:S02]  /*9430*/  LDS.U16 R182, [R64+0x14] ;  /* 0x0000140040b67984 */ /* 0x000fe40000000400 */
[----:B------:R-:W-:Y:S02]  /*9440*/  MUFU.SIN R15, R5 ;  /* 0x00000005000f7308 */ /* 0x000fe40000000400 */
[----:B0-----:R-:W0:Y:S04]  /*9450*/  LDS.U16 R7, [R64+0x2] ;  /* 0x0000020040077984 */ /* 0x001e280000000400 */
[----:B------:R-:W-:Y:S02]  /*9460*/  LDS.U16 R183, [R64+0x16] ;  /* 0x0000160040b77984 */ /* 0x000fe40000000400 */
[----:B------:R2:W-:Y:S02]  /*9470*/  MUFU.COS R16, R5 ;  /* 0x0000000500107308 */ /* 0x0005e40000000000 */
[----:B------:R-:W-:Y:S04]  /*9480*/  LDS.U16 R180, [R64+0x18] ;  /* 0x0000180040b47984 */ /* 0x000fe80000000400 */
[----:B------:R-:W-:Y:S02]  /*9490*/  LDS.U16 R181, [R64+0x1a] ;  /* 0x00001a0040b57984 */ /* 0x000fe40000000400 */
[----:B------:R-:W-:Y:S02]  /*94a0*/  MUFU.SIN R11, R202 ;  /* 0x000000ca000b7308 */ /* 0x000fe40000000400 */
[----:B--2---:R-:W2:Y:S04]  /*94b0*/  LDS.U16 R5, [R64+0x6] ;  /* 0x0000060040057984 */ /* 0x004ea80000000400 */
[----:B------:R-:W-:Y:S02]  /*94c0*/  LDS.U16 R178, [R64+0x1c] ;  /* 0x00001c0040b27984 */ /* 0x000fe40000000400 */
[----:B------:R1:W-:Y:S02]  /*94d0*/  MUFU.COS R3, R202 ;  /* 0x000000ca00037308 */ /* 0x0003e40000000000 */
[----:B------:R-:W0:Y:S04]  /*94e0*/  LDS.U16 R179, [R64+0x1e] ;  /* 0x00001e0040b37984 */ /* 0x000e280000000400 */
[----:B------:R-:W-:Y:S04]  /*94f0*/  LDS.U16 R176, [R64+0x20] ;  /* 0x0000200040b07984 */ /* 0x000fe80000000400 */
[----:B------:R-:W0:Y:S01]  /*9500*/  LDS.U16 R177, [R64+0x22] ;  /* 0x0000220040b17984 */ /* 0x000e220000000400 */
[----:B-1----:R-:W-:-:S03]  /*9510*/  FMUL.FTZ R202, R2, R97 ;  /* 0x0000006102ca7220 */ /* 0x002fc60000410000 */
[----:B------:R-:W-:Y:S04]  /*9520*/  LDS.U16 R174, [R64+0x24] ;  /* 0x0000240040ae7984 */ /* 0x000fe80000000400 */
[----:B------:R-:W1:Y:S04]  /*9530*/  LDS.U16 R175, [R64+0x26] ;  /* 0x0000260040af7984 */ /* 0x000e680000000400 */
        /* <DEDUP_REMOVED lines=12> */
[----:B---3--:R3:W-:Y:S04]  /*9600*/  STS.U16 [R14+0x1080], R203 ;  /* 0x001080cb0e007388 */ /* 0x0087e80000000400 */
[----:B----4-:R4:W-:Y:S04]  /*9610*/  STS.U16 [R12+0x10c0], R201 ;  /* 0x0010c0c90c007388 */ /* 0x0109e80000000400 */
[----:B-----5:R5:W-:Y:S01]  /*9620*/  STS.U16 [R9+0x1100], R196 ;  /* 0x001100c409007388 */ /* 0x020be20000000400 */
[----:B---3--:R-:W-:-:S02]  /*9630*/  FMUL.FTZ R14, R2, R99 ;  /* 0x00000063020e7220 */ /* 0x008fc40000410000 */
[C---:B----4-:R-:W-:Y:S02]  /*9640*/  FMUL.FTZ R12, R2.reuse, R98 ;  /* 0x00000062020c7220 */ /* 0x050fe40000410000 */
[C---:B-----5:R-:W-:Y:S02]  /*9650*/  FMUL.FTZ R9, R2.reuse, R96 ;  /* 0x0000006002097220 */ /* 0x060fe40000410000 */
[----:B------:R-:W3:Y:S01]  /*9660*/  MUFU.EX2 R14, R14 ;  /* 0x0000000e000e7308 */ /* 0x000ee20000000800 */
[----:B------:R-:W-:-:S07]  /*9670*/  FMUL.FTZ R196, R2, R95 ;  /* 0x0000005f02c47220 */ /* 0x000fce0000410000 */
[----:B------:R-:W4:Y:S08]  /*9680*/  MUFU.EX2 R12, R12 ;  /* 0x0000000c000c7308 */ /* 0x000f300000000800 */
[----:B------:R-:W5:Y:S08]  /*9690*/  MUFU.EX2 R202, R202 ;  /* 0x000000ca00ca7308 */ /* 0x000f700000000800 */
[----:B------:R-:W0:Y:S01]  /*96a0*/  MUFU.EX2 R9, R9 ;  /* 0x0000000900097308 */ /* 0x000e220000000800 */
[----:B---3--:R-:W-:-:S07]  /*96b0*/  FMUL.FTZ R34, R14, R34 ;  /* 0x000000220e227220 */ /* 0x008fce0000410000 */
[----:B------:R-:W3:Y:S01]  /*96c0*/  MUFU.EX2 R196, R196 ;  /* 0x000000c400c47308 */ /* 0x000ee20000000800 */
[----:B------:R-:W-:Y:S01]  /*96d0*/  FMUL.FTZ R33, R14, R33 ;  /* 0x000000210e217220 */ /* 0x000fe20000410000 */
[----:B------:R0:W-:Y:S01]  /*96e0*/  STS.U16 [R10+0x1140], R199 ;  /* 0x001140c70a007388 */ /* 0x0001e20000000400 */
[----:B------:R-:W-:Y:S02]  /*96f0*/  FMUL.FTZ R14, R2, R90 ;  /* 0x0000005a020e7220 */ /* 0x000fe40000410000 */
[C---:B----4-:R-:W-:Y:S02]  /*9700*/  FMUL.FTZ R32, R12.reuse, R32 ;  /* 0x000000200c207220 */ /* 0x050fe40000410000 */
[----:B------:R-:W-:Y:S02]  /*9710*/  FMUL.FTZ R31, R12, R31 ;  /* 0x0000001f0c1f7220 */ /* 0x000fe40000410000 */
[C---:B-----5:R-:W-:Y:S02]  /*9720*/  FMUL.FTZ R30, R202.reuse, R30 ;  /* 0x0000001eca1e7220 */ /* 0x060fe40000410000 */
[----:B------:R-:W-:-:S02]  /*9730*/  FMUL.FTZ R29, R202, R29 ;  /* 0x0000001dca1d7220 */ /* 0x000fc40000410000 */
[C---:B------:R-:W-:Y:S02]  /*9740*/  FMUL.FTZ R12, R2.reuse, R89 ;  /* 0x00000059020c7220 */ /* 0x040fe40000410000 */
[----:B------:R-:W-:Y:S02]  /*9750*/  FMUL.FTZ R202, R87, UR34 ;  /* 0x0000002257ca7c20 */ /* 0x000fe40008410000 */
[C---:B0-----:R-:W-:Y:S02]  /*9760*/  FMUL.FTZ R10, R2.reuse, R88 ;  /* 0x00000058020a7220 */ /* 0x041fe40000410000 */
[C---:B------:R-:W-:Y:S02]  /*9770*/  FMUL.FTZ R28, R9.reuse, R28 ;  /* 0x0000001c091c7220 */ /* 0x040fe40000410000 */
[----:B------:R-:W-:Y:S02]  /*9780*/  FMUL.FTZ R27, R9, R27 ;  /* 0x0000001b091b7220 */ /* 0x000fe40000410000 */
[----:B------:R-:W-:Y:S01]  /*9790*/  FMUL.FTZ R9, R2, R87 ;  /* 0x0000005702097220 */ /* 0x000fe20000410000 */
[----:B------:R-:W-:Y:S01]  /*97a0*/  MUFU.SIN R13, R197 ;  /* 0x000000c5000d7308 */ /* 0x000fe20000000400 */
[----:B------:R-:W-:-:S02]  /*97b0*/  FMUL.RZ R202, R202, 0.15915493667125701904 ;  /* 0x3e22f983caca7820 */ /* 0x000fc4000040c000 */
[C---:B------:R-:W-:Y:S02]  /*97c0*/  FMUL.FTZ R198, R2.reuse, R100 ;  /* 0x0000006402c67220 */ /* 0x040fe40000410000 */
[----:B------:R-:W-:-:S03]  /*97d0*/  FMUL.FTZ R199, R2, R92 ;  /* 0x0000005c02c77220 */ /* 0x000fc60000410000 */
[----:B------:R-:W0:Y:S01]  /*97e0*/  MUFU.EX2 R14, R14 ;  /* 0x0000000e000e7308 */ /* 0x000e220000000800 */
[C---:B---3--:R-:W-:Y:S02]  /*97f0*/  FMUL.FTZ R26, R196.reuse, R26 ;  /* 0x0000001ac41a7220 */ /* 0x048fe40000410000 */
[----:B------:R-:W-:-:S05]  /*9800*/  FMUL.FTZ R25, R196, R25 ;  /* 0x00000019c4197220 */ /* 0x000fca0000410000 */
[----:B------:R-:W-:Y:S01]  /*9810*/  MUFU.COS R197, R197 ;  /* 0x000000c500c57308 */ /* 0x000fe20000000000 */
[----:B------:R-:W-:-:S07]  /*9820*/  FMUL.FTZ R200, R2, R101 ;  /* 0x0000006502c87220 */ /* 0x000fce0000410000 */
[----:B------:R-:W3:Y:S08]  /*9830*/  MUFU.EX2 R12, R12 ;  /* 0x0000000c000c7308 */ /* 0x000ef00000000800 */
[----:B------:R-:W4:Y:S08]  /*9840*/  MUFU.EX2 R10, R10 ;  /* 0x0000000a000a7308 */ /* 0x000f300000000800 */
[----:B------:R-:W-:Y:S08]  /*9850*/  MUFU.EX2 R9, R9 ;  /* 0x0000000900097308 */ /* 0x000ff00000000800 */
[----:B------:R-:W5:Y:S08]  /*9860*/  MUFU.COS R196, R202 ;  /* 0x000000ca00c47308 */ /* 0x000f700000000000 */
[----:B------:R-:W1:Y:S08]  /*9870*/  MUFU.EX2 R198, R198 ;  /* 0x000000c600c67308 */ /* 0x000e700000000800 */
[----:B------:R-:W1:Y:S01]  /*9880*/  MUFU.EX2 R199, R199 ;  /* 0x000000c700c77308 */ /* 0x000e620000000800 */
[----:B0-----:R-:W-:-:S07]  /*9890*/  FMUL.FTZ R16, R14, R16 ;  /* 0x000000100e107220 */ /* 0x001fce0000410000 */
[----:B------:R0:W0:Y:S01]  /*98a0*/  MUFU.EX2 R203, R200 ;  /* 0x000000c800cb7308 */ /* 0x0000220000000800 */
[----:B------:R-:W-:Y:S01]  /*98b0*/  FMUL.FTZ R15, R14, R15 ;  /* 0x0000000f0e0f7220 */ /* 0x000fe20000410000 */
[----:B------:R-:W-:Y:S01]  /*98c0*/  HADD2.F32 R8, -RZ, R8.H0_H0 ;  /* 0x20000008ff087230 */ /* 0x000fe20000004100 */
[C---:B---3--:R-:W-:Y:S02]  /*98d0*/  FMUL.FTZ R14, R12.reuse, R197 ;  /* 0x000000c50c0e7220 */ /* 0x048fe40000410000 */
[----:B------:R-:W-:Y:S01]  /*98e0*/  FMUL.FTZ R13, R12, R13 ;  /* 0x0000000d0c0d7220 */ /* 0x000fe20000410000 */
[----:B------:R-:W-:Y:S01]  /*98f0*/  HADD2.F32 R7, -RZ, R7.H0_H0 ;  /* 0x20000007ff077230 */ /* 0x000fe20000004100 */
[C---:B----4-:R-:W-:Y:S02]  /*9900*/  FMUL.FTZ R12, R10.reuse, R3 ;  /* 0x000000030a0c7220 */ /* 0x050fe40000410000 */
[----:B------:R-:W-:Y:S01]  /*9910*/  FMUL.FTZ R11, R10, R11 ;  /* 0x0000000b0a0b7220 */ /* 0x000fe20000410000 */
[----:B------:R3:W-:Y:S01]  /*9920*/  STS.U16 [R185+0x1180], R186 ;  /* 0x001180bab9007388 */ /* 0x0007e20000000400 */
[----:B-----5:R-:W-:Y:S01]  /*9930*/  FMUL.FTZ R10, R9, R196 ;  /* 0x000000c4090a7220 */ /* 0x020fe20000410000 */
[----:B------:R-:W-:Y:S01]  /*9940*/  HADD2.F32 R196, -RZ, R122.H0_H0 ;  /* 0x2000007affc47230 */ /* 0x000fe20000004100 */
[----:B------:R-:W-:-:S02]  /*9950*/  FMUL.FTZ R3, R102, UR34 ;  /* 0x0000002266037c20 */ /* 0x000fc40008410000 */
[C---:B-1----:R-:W-:Y:S02]  /*9960*/  FMUL.FTZ R36, R198.reuse, R36 ;  /* 0x00000024c6247220 */ /* 0x042fe40000410000 */
[----:B------:R-:W-:Y:S02]  /*9970*/  FMUL.FTZ R35, R198, R35 ;  /* 0x00000023c6237220 */ /* 0x000fe40000410000 */
[----:B---3--:R-:W-:Y:S01]  /*9980*/  FMUL.FTZ R185, R8, R102 ;  /* 0x0000006608b97220 */ /* 0x008fe20000410000 */
[----:B--2---:R-:W-:Y:S01]  /*9990*/  HADD2.F32 R5, -RZ, R5.H0_H0 ;  /* 0x20000005ff057230 */ /* 0x004fe20000004100 */
[C---:B------:R-:W-:Y:S02]  /*99a0*/  FMUL.FTZ R201, R2.reuse, R94 ;  /* 0x0000005e02c97220 */ /* 0x040fe40000410000 */
[C---:B0-----:R-:W-:Y:S02]  /*99b0*/  FMUL.FTZ R200, R2.reuse, R93 ;  /* 0x0000005d02c87220 */ /* 0x041fe40000410000 */
[----:B------:R-:W-:-:S02]  /*99c0*/  FMUL.FTZ R198, R2, R91 ;  /* 0x0000005b02c67220 */ /* 0x000fc40000410000 */
[C---:B------:R-:W-:Y:S02]  /*99d0*/  FMUL.FTZ R20, R199.reuse, R20 ;  /* 0x00000014c7147220 */ /* 0x040fe40000410000 */
[----:B------:R-:W-:Y:S02]  /*99e0*/  FMUL.FTZ R19, R199, R19 ;  /* 0x00000013c7137220 */ /* 0x000fe40000410000 */
[----:B------:R-:W-:Y:S02]  /*99f0*/  FMUL.RZ R199, R3, 0.15915493667125701904 ;  /* 0x3e22f98303c77820 */ /* 0x000fe4000040c000 */
[-C--:B------:R-:W-:Y:S02]  /*9a00*/  FMUL.FTZ R2, R2, R102.reuse ;  /* 0x0000006602027220 */ /* 0x080fe40000410000 */
[----:B------:R-:W-:Y:S02]  /*9a10*/  FMUL.FTZ R186, R7, R102 ;  /* 0x0000006607ba7220 */ /* 0x000fe40000410000 */
[----:B------:R-:W-:-:S02]  /*9a20*/  FMUL.FTZ R37, R203, R37 ;  /* 0x00000025cb257220 */ /* 0x000fc40000410000 */
[C---:B------:R-:W-:Y:S01]  /*9a30*/  FMUL.FTZ R185, R196.reuse, R185 ;  /* 0x000000b9c4b97220 */ /* 0x040fe20000410000 */
[----:B------:R-:W-:Y:S01]  /*9a40*/  HADD2.F32 R6, -RZ, R6.H0_H0 ;  /* 0x20000006ff067230 */ /* 0x000fe20000004100 */
[----:B------:R0:W-:Y:S01]  /*9a50*/  STS.U16 [R127+0x11c0], R188 ;  /* 0x0011c0bc7f007388 */ /* 0x0001e20000000400 */
[----:B------:R-:W-:Y:S01]  /*9a60*/  HADD2.F32 R197, -RZ, R121.H0_H0 ;  /* 0x20000079ffc57230 */ /* 0x000fe20000004100 */
[----:B------:R-:W-:Y:S01]  /*9a70*/  FMUL.FTZ R186, R196, R186 ;  /* 0x000000bac4ba7220 */ /* 0x000fe20000410000 */
[----:B------:R-:W-:Y:S01]  /*9a80*/  MUFU.SIN R3, R199 ;  /* 0x000000c700037308 */ /* 0x000fe20000000400 */
[----:B------:R-:W-:Y:S01]  /*9a90*/  FMUL.FTZ R38, R203, R38 ;  /* 0x00000026cb267220 */ /* 0x000fe20000410000 */
[----:B------:R1:W-:Y:S01]  /*9aa0*/  STS.U16 [R126+0x1200], R187 ;  /* 0x001200bb7e007388 */ /* 0x0003e20000000400 */
[----:B0-----:R-:W-:-:S05]  /*9ab0*/  FMUL.FTZ R188, R5, R101 ;  /* 0x0000006505bc7220 */ /* 0x001fca0000410000 */
[----:B------:R-:W-:Y:S01]  /*9ac0*/  MUFU.EX2 R2, R2 ;  /* 0x0000000200027308 */ /* 0x000fe20000000800 */
[----:B------:R-:W-:Y:S02]  /*9ad0*/  FMUL.FTZ R127, R185, R37 ;  /* 0x00000025b97f7220 */ /* 0x000fe40000410000 */
[----:B------:R-:W-:Y:S02]  /*9ae0*/  FMUL.FTZ R188, R197, R188 ;  /* 0x000000bcc5bc7220 */ /* 0x000fe40000410000 */
[----:B-1----:R-:W-:-:S03]  /*9af0*/  FMUL.FTZ R187, R6, R101 ;  /* 0x0000006506bb7220 */ /* 0x002fc60000410000 */
[----:B------:R-:W0:Y:S01]  /*9b00*/  MUFU.COS R199, R199 ;  /* 0x000000c700c77308 */ /* 0x000e220000000000 */
[C---:B------:R-:W-:Y:S02]  /*9b10*/  FMUL.FTZ R126, R186.reuse, R37 ;  /* 0x00000025ba7e7220 */ /* 0x040fe40000410000 */
[----:B------:R-:W-:-:S05]  /*9b20*/  FFMA.FTZ R127, R186, R38, R127 ;  /* 0x00000026ba7f7223 */ /* 0x000fca000001007f */
[----:B------:R-:W1:Y:S01]  /*9b30*/  MUFU.EX2 R198, R198 ;  /* 0x000000c600c67308 */ /* 0x000e620000000800 */
[----:B------:R-:W-:Y:S02]  /*9b40*/  FMUL.FTZ R187, R197, R187 ;  /* 0x000000bbc5bb7220 */ /* 0x000fe40000410000 */
[----:B------:R-:W-:Y:S02]  /*9b50*/  FFMA.FTZ R126, R185, R38, -R126 ;  /* 0x00000026b97e7223 */ /* 0x000fe4000001087e */
[----:B------:R-:W-:-:S03]  /*9b60*/  FADD.FTZ R127, R188, R127 ;  /* 0x0000007fbc7f7221 */ /* 0x000fc60000010000 */
        /* <DEDUP_REMOVED lines=16> */
[----:B------:R-:W-:Y:S01]  /*9c70*/  FMUL.FTZ R194, R4, R100 ;  /* 0x0000006404c27220 */ /* 0x000fe20000410000 */
[----:B------:R0:W-:Y:S01]  /*9c80*/  STS.U16 [R190+0x1240], R195 ;  /* 0x001240c3be007388 */ /* 0x0001e20000000400 */
[----:B------:R-:W-:Y:S02]  /*9c90*/  FFMA.FTZ R196, R127, R38, R2 ;  /* 0x000000267fc47223 */ /* 0x000fe40000010002 */
        /* <DEDUP_REMOVED lines=36> */
[-C--:B------:R-:W-:Y:S02]  /*9ee0*/  FMUL.FTZ R193, R129, R98.reuse ;  /* 0x0000006281c17220 */ /* 0x080fe40000410000 */
[----:B------:R-:W-:Y:S02]  /*9ef0*/  FMUL.FTZ R194, R130, R98 ;  /* 0x0000006282c27220 */ /* 0x000fe40000410000 */
[----:B------:R-:W-:-:S02]  /*9f00*/  FFMA.FTZ R198, R32, R198, R201 ;  /* 0x000000c620c67223 */ /* 0x000fc400000100c9 */
[C---:B------:R-:W-:Y:S02]  /*9f10*/  FMUL.FTZ R193, R184.reuse, R193 ;  /* 0x000000c1b8c17220 */ /* 0x040fe40000410000 */
[----:B------:R-:W-:Y:S02]  /*9f20*/  FMUL.FTZ R197, R31, R195 ;  /* 0x000000c31fc57220 */ /* 0x000fe40000410000 */
[----:B------:R-:W-:Y:S02]  /*9f30*/  FMUL.FTZ R194, R184, R194 ;  /* 0x000000c2b8c27220 */ /* 0x000fe40000410000 */
[----:B------:R-:W-:Y:S02]  /*9f40*/  FADD.FTZ R198, R193, R198 ;  /* 0x000000c6c1c67221 */ /* 0x000fe40000010000 */
[-C--:B------:R-:W-:Y:S01]  /*9f50*/  FFMA.FTZ R197, R32, R196.reuse, -R197 ;  /* 0x000000c420c57223 */ /* 0x080fe200000108c5 */
[----:B------:R0:W-:Y:S01]  /*9f60*/  STS.U16 [R131+0x1300], R132 ;  /* 0x0013008483007388 */ /* 0x0001e20000000400 */
[----:B------:R-:W-:-:S02]  /*9f70*/  FMUL.FTZ R196, R31, R196 ;  /* 0x000000c41fc47220 */ /* 0x000fc40000410000 */
[----:B------:R-:W-:Y:S01]  /*9f80*/  FADD.FTZ R199, R194, R199 ;  /* 0x000000c7c2c77221 */ /* 0x000fe20000010000 */
[----:B------:R-:W1:Y:S01]  /*9f90*/  MUFU.EX2 R200, R200 ;  /* 0x000000c800c87308 */ /* 0x000e620000000800 */
[----:B------:R-:W-:Y:S02]  /*9fa0*/  FFMA.FTZ R184, R32, R195, R196 ;  /* 0x000000c320b87223 */ /* 0x000fe400000100c4 */
[C---:B------:R-:W-:Y:S02]  /*9fb0*/  FMUL.FTZ R195, R29.reuse, R199 ;  /* 0x000000c71dc37220 */ /* 0x040fe40000410000 */
[----:B0-----:R-:W-:-:S04]  /*9fc0*/  FMUL.FTZ R131, R29, R198 ;  /* 0x000000c61d837220 */ /* 0x001fc80000410000 */
[C---:B------:R-:W-:Y:S01]  /*9fd0*/  FFMA.FTZ R199, R30.reuse, R199, -R131 ;  /* 0x000000c71ec77223 */ /* 0x040fe20000010883 */
[----:B------:R-:W-:Y:S01]  /*9fe0*/  HADD2.F32 R131, -RZ, R183.H0_H0 ;  /* 0x200000b7ff837230 */ /* 0x000fe20000004100 */
[----:B------:R-:W-:Y:S01]  /*9ff0*/  FFMA.FTZ R198, R30, R198, R195 ;  /* 0x000000c61ec67223 */ /* 0x000fe200000100c3 */
[----:B------:R-:W-:Y:S02]  /*a000*/  HADD2.F32 R132, -RZ, R182.H0_H0 ;  /* 0x200000b6ff847230 */ /* 0x000fe40000004100 */
[----:B------:R-:W-:Y:S01]  /*a010*/  HADD2.F32 R183, -RZ, R117.H0_H0 ;  /* 0x20000075ffb77230 */ /* 0x000fe20000004100 */
[-C--:B------:R-:W-:Y:S02]  /*a020*/  FMUL.FTZ R195, R131, R97.reuse ;  /* 0x0000006183c37220 */ /* 0x080fe40000410000 */
[----:B------:R-:W-:Y:S02]  /*a030*/  FMUL.FTZ R196, R132, R97 ;  /* 0x0000006184c47220 */ /* 0x000fe40000410000 */
[----:B------:R-:W-:-:S02]  /*a040*/  FMUL.FTZ R195, R183, R195 ;  /* 0x000000c3b7c37220 */ /* 0x000fc40000410000 */
[C---:B-1----:R-:W-:Y:S02]  /*a050*/  FMUL.FTZ R22, R200.reuse, R22 ;  /* 0x00000016c8167220 */ /* 0x042fe40000410000 */
[----:B------:R-:W-:Y:S02]  /*a060*/  FMUL.FTZ R21, R200, R21 ;  /* 0x00000015c8157220 */ /* 0x000fe40000410000 */
[----:B------:R-:W-:Y:S01]  /*a070*/  FMUL.FTZ R196, R183, R196 ;  /* 0x000000c4b7c47220 */ /* 0x000fe20000410000 */
[----:B------:R-:W0:Y:S01]  /*a080*/  MUFU.SIN R200, R202 ;  /* 0x000000ca00c87308 */ /* 0x000e220000000400 */
[----:B------:R-:W-:Y:S01]  /*a090*/  FADD.FTZ R198, R195, R198 ;  /* 0x000000c6c3c67221 */ /* 0x000fe20000010000 */
[----:B------:R1:W-:Y:S01]  /*a0a0*/  STS.U16 [R133+0x1340], R134 ;  /* 0x0013408685007388 */ /* 0x0003e20000000400 */
[----:B------:R-:W-:Y:S02]  /*a0b0*/  FADD.FTZ R199, R196, R199 ;  /* 0x000000c7c4c77221 */ /* 0x000fe40000010000 */
[----:B------:R-:W-:-:S02]  /*a0c0*/  FMUL.FTZ R182, R29, R184 ;  /* 0x000000b81db67220 */ /* 0x000fc40000410000 */
[C---:B------:R-:W-:Y:S02]  /*a0d0*/  FMUL.FTZ R183, R27.reuse, R199 ;  /* 0x000000c71bb77220 */ /* 0x040fe40000410000 */
[----:B-1----:R-:W-:Y:S02]  /*a0e0*/  FMUL.FTZ R133, R27, R198 ;  /* 0x000000c61b857220 */ /* 0x002fe40000410000 */
[----:B------:R-:W-:Y:S02]  /*a0f0*/  FFMA.FTZ R182, R30, R197, -R182 ;  /* 0x000000c51eb67223 */ /* 0x000fe400000108b6 */
[----:B------:R-:W-:Y:S01]  /*a100*/  FFMA.FTZ R199, R28, R199, -R133 ;  /* 0x000000c71cc77223 */ /* 0x000fe20000010885 */
[----:B------:R-:W-:Y:S01]  /*a110*/  HADD2.F32 R133, -RZ, R181.H0_H0 ;  /* 0x200000b5ff857230 */ /* 0x000fe20000004100 */
[----:B------:R-:W-:Y:S01]  /*a120*/  FMUL.FTZ R197, R29, R197 ;  /* 0x000000c51dc57220 */ /* 0x000fe20000410000 */
[----:B------:R-:W-:Y:S02]  /*a130*/  HADD2.F32 R134, -RZ, R180.H0_H0 ;  /* 0x200000b4ff867230 */ /* 0x000fe40000004100 */
[----:B------:R-:W-:Y:S01]  /*a140*/  HADD2.F32 R180, -RZ, R116.H0_H0 ;  /* 0x20000074ffb47230 */ /* 0x000fe20000004100 */
[----:B------:R-:W-:-:S02]  /*a150*/  FFMA.FTZ R184, R30, R184, R197 ;  /* 0x000000b81eb87223 */ /* 0x000fc400000100c5 */
[----:B------:R-:W-:Y:S02]  /*a160*/  FMUL.FTZ R197, R133, R96 ;  /* 0x0000006085c57220 */ /* 0x000fe40000410000 */
[----:B0-----:R-:W-:Y:S02]  /*a170*/  FMUL.FTZ R9, R9, R200 ;  /* 0x000000c809097220 */ /* 0x001fe40000410000 */
[----:B------:R-:W-:Y:S02]  /*a180*/  FFMA.FTZ R200, R28, R198, R183 ;  /* 0x000000c61cc87223 */ /* 0x000fe400000100b7 */
[----:B------:R-:W-:Y:S02]  /*a190*/  FMUL.FTZ R198, R134, R96 ;  /* 0x0000006086c67220 */ /* 0x000fe40000410000 */
[C---:B------:R-:W-:Y:S02]  /*a1a0*/  FMUL.FTZ R197, R180.reuse, R197 ;  /* 0x000000c5b4c57220 */ /* 0x040fe40000410000 */
[----:B------:R-:W-:-:S02]  /*a1b0*/  FMUL.FTZ R198, R180, R198 ;  /* 0x000000c6b4c67220 */ /* 0x000fc40000410000 */
[----:B------:R-:W-:Y:S01]  /*a1c0*/  FADD.FTZ R200, R197, R200 ;  /* 0x000000c8c5c87221 */ /* 0x000fe20000010000 */
[----:B------:R0:W-:Y:S01]  /*a1d0*/  STS.U16 [R135+0x1380], R136 ;  /* 0x0013808887007388 */ /* 0x0001e20000000400 */
[----:B------:R-:W-:Y:S02]  /*a1e0*/  FADD.FTZ R199, R198, R199 ;  /* 0x000000c7c6c77221 */ /* 0x000fe40000010000 */
[----:B0-----:R-:W-:-:S04]  /*a1f0*/  FMUL.FTZ R135, R25, R200 ;  /* 0x000000c819877220 */ /* 0x001fc80000410000 */
[CC--:B------:R-:W-:Y:S01]  /*a200*/  FFMA.FTZ R201, R26.reuse, R199.reuse, -R135 ;  /* 0x000000c71ac97223 */ /* 0x0c0fe20000010887 */
[----:B------:R-:W-:Y:S01]  /*a210*/  HADD2.F32 R135, -RZ, R179.H0_H0 ;  /* 0x200000b3ff877230 */ /* 0x000fe20000004100 */
[----:B------:R-:W-:Y:S01]  /*a220*/  FMUL.FTZ R203, R25, R199 ;  /* 0x000000c719cb7220 */ /* 0x000fe20000410000 */
[----:B------:R-:W-:Y:S02]  /*a230*/  HADD2.F32 R136, -RZ, R178.H0_H0 ;  /* 0x200000b2ff887230 */ /* 0x000fe40000004100 */
[----:B------:R-:W-:Y:S01]  /*a240*/  HADD2.F32 R179, -RZ, R115.H0_H0 ;  /* 0x20000073ffb37230 */ /* 0x000fe20000004100 */
[----:B------:R-:W-:Y:S02]  /*a250*/  FMUL.FTZ R199, R135, R95 ;  /* 0x0000005f87c77220 */ /* 0x000fe40000410000 */
[----:B------:R-:W-:Y:S02]  /*a260*/  FMUL.FTZ R183, R27, R182 ;  /* 0x000000b61bb77220 */ /* 0x000fe40000410000 */
[----:B------:R-:W-:-:S02]  /*a270*/  FFMA.FTZ R180, R26, R200, R203 ;  /* 0x000000c81ab47223 */ /* 0x000fc400000100cb */
[----:B------:R-:W-:Y:S02]  /*a280*/  FMUL.FTZ R200, R136, R95 ;  /* 0x0000005f88c87220 */ /* 0x000fe40000410000 */
[----:B------:R-:W-:Y:S02]  /*a290*/  FMUL.FTZ R199, R179, R199 ;  /* 0x000000c7b3c77220 */ /* 0x000fe40000410000 */
[-C--:B------:R-:W-:Y:S02]  /*a2a0*/  FMUL.FTZ R181, R27, R184.reuse ;  /* 0x000000b81bb57220 */ /* 0x080fe40000410000 */
[C---:B------:R-:W-:Y:S02]  /*a2b0*/  FFMA.FTZ R183, R28.reuse, R184, R183 ;  /* 0x000000b81cb77223 */ /* 0x040fe400000100b7 */
[----:B------:R-:W-:Y:S02]  /*a2c0*/  FMUL.FTZ R200, R179, R200 ;  /* 0x000000c8b3c87220 */ /* 0x000fe40000410000 */
[----:B------:R-:W-:Y:S01]  /*a2d0*/  FADD.FTZ R180, R199, R180 ;  /* 0x000000b4c7b47221 */ /* 0x000fe20000010000 */
[----:B------:R0:W-:Y:S01]  /*a2e0*/  STS.U16 [R137+0x13c0], R138 ;  /* 0x0013c08a89007388 */ /* 0x0001e20000000400 */
[----:B------:R-:W-:-:S02]  /*a2f0*/  FFMA.FTZ R181, R28, R182, -R181 ;  /* 0x000000b61cb57223 */ /* 0x000fc400000108b5 */
[----:B------:R-:W-:Y:S02]  /*a300*/  FMUL.FTZ R178, R25, R183 ;  /* 0x000000b719b27220 */ /* 0x000fe40000410000 */
[----:B------:R-:W-:Y:S02]  /*a310*/  FADD.FTZ R201, R200, R201 ;  /* 0x000000c9c8c97221 */ /* 0x000fe40000010000 */
[-C--:B------:R-:W-:Y:S02]  /*a320*/  FFMA.FTZ R178, R26, R181.reuse, -R178 ;  /* 0x000000b51ab27223 */ /* 0x080fe400000108b2 */
[----:B0-----:R-:W-:Y:S02]  /*a330*/  FMUL.FTZ R137, R23, R180 ;  /* 0x000000b417897220 */ /* 0x001fe40000410000 */
[----:B------:R-:W-:Y:S02]  /*a340*/  FMUL.FTZ R181, R25, R181 ;  /* 0x000000b519b57220 */ /* 0x000fe40000410000 */
[----:B------:R-:W-:Y:S01]  /*a350*/  FFMA.FTZ R179, R24, R201, -R137 ;  /* 0x000000c918b37223 */ /* 0x000fe20000010889 */
[----:B------:R-:W-:Y:S01]  /*a360*/  HADD2.F32 R137, -RZ, R177.H0_H0 ;  /* 0x200000b1ff897230 */ /* 0x000fe20000004100 */
[----:B------:R-:W-:Y:S01]  /*a370*/  FFMA.FTZ R181, R26, R183, R181 ;  /* 0x000000b71ab57223 */ /* 0x000fe200000100b5 */
[----:B------:R-:W-:Y:S01]  /*a380*/  HADD2.F32 R138, -RZ, R176.H0_H0 ;  /* 0x200000b0ff8a7230 */ /* 0x000fe20000004100 */
[----:B------:R-:W-:Y:S01]  /*a390*/  FMUL.FTZ R183, R23, R201 ;  /* 0x000000c917b77220 */ /* 0x000fe20000410000 */
[----:B------:R-:W-:Y:S01]  /*a3a0*/  HADD2.F32 R176, -RZ, R114.H0_H0 ;  /* 0x20000072ffb07230 */ /* 0x000fe20000004100 */
[----:B------:R-:W-:-:S02]  /*a3b0*/  FMUL.FTZ R201, R137, R94 ;  /* 0x0000005e89c97220 */ /* 0x000fc40000410000 */
[----:B------:R-:W-:Y:S02]  /*a3c0*/  FMUL.FTZ R202, R138, R94 ;  /* 0x0000005e8aca7220 */ /* 0x000fe40000410000 */
[----:B------:R-:W-:Y:S02]  /*a3d0*/  FFMA.FTZ R180, R24, R180, R183 ;  /* 0x000000b418b47223 */ /* 0x000fe400000100b7 */
[C---:B------:R-:W-:Y:S02]  /*a3e0*/  FMUL.FTZ R201, R176.reuse, R201 ;  /* 0x000000c9b0c97220 */ /* 0x040fe40000410000 */
[----:B------:R-:W-:Y:S02]  /*a3f0*/  FMUL.FTZ R177, R23, R181 ;  /* 0x000000b517b17220 */ /* 0x000fe40000410000 */
[----:B------:R-:W-:Y:S02]  /*a400*/  FMUL.FTZ R202, R176, R202 ;  /* 0x000000cab0ca7220 */ /* 0x000fe40000410000 */
[----:B------:R-:W-:-:S02]  /*a410*/  FADD.FTZ R180, R201, R180 ;  /* 0x000000b4c9b47221 */ /* 0x000fc40000010000 */
[-C--:B------:R-:W-:Y:S01]  /*a420*/  FFMA.FTZ R177, R24, R178.reuse, -R177 ;  /* 0x000000b218b17223 */ /* 0x080fe200000108b1 */
[----:B------:R0:W-:Y:S01]  /*a430*/  STS.U16 [R139+0x1400], R140 ;  /* 0x0014008c8b007388 */ /* 0x0001e20000000400 */
[----:B------:R-:W-:Y:S02]  /*a440*/  FMUL.FTZ R178, R23, R178 ;  /* 0x000000b217b27220 */ /* 0x000fe40000410000 */
[----:B------:R-:W-:Y:S02]  /*a450*/  FADD.FTZ R179, R202, R179 ;  /* 0x000000b3cab37221 */ /* 0x000fe40000010000 */
[----:B------:R-:W-:Y:S02]  /*a460*/  FFMA.FTZ R178, R24, R181, R178 ;  /* 0x000000b518b27223 */ /* 0x000fe400000100b2 */
[C---:B------:R-:W-:Y:S02]  /*a470*/  FMUL.FTZ R181, R21.reuse, R179 ;  /* 0x000000b315b57220 */ /* 0x040fe40000410000 */
[----:B0-----:R-:W-:-:S04]  /*a480*/  FMUL.FTZ R139, R21, R180 ;  /* 0x000000b4158b7220 */ /* 0x001fc80000410000 */
[----:B------:R-:W-:Y:S01]  /*a490*/  FFMA.FTZ R179, R22, R179, -R139 ;  /* 0x000000b316b37223 */ /* 0x000fe2000001088b */
[----:B------:R-:W-:Y:S02]  /*a4a0*/  HADD2.F32 R139, -RZ, R175.H0_H0 ;  /* 0x200000afff8b7230 */ /* 0x000fe40000004100 */
[----:B------:R-:W-:Y:S02]  /*a4b0*/  HADD2.F32 R140, -RZ, R174.H0_H0 ;  /* 0x200000aeff8c7230 */ /* 0x000fe40000004100 */
[----:B------:R-:W-:Y:S01]  /*a4c0*/  HADD2.F32 R175, -RZ, R113.H0_H0 ;  /* 0x20000071ffaf7230 */ /* 0x000fe20000004100 */
[-C--:B------:R-:W-:Y:S02]  /*a4d0*/  FMUL.FTZ R203, R139, R93.reuse ;  /* 0x0000005d8bcb7220 */ /* 0x080fe40000410000 */
        /* <DEDUP_REMOVED lines=24> */
[----:B------:R-:W-:Y:S01]  /*a660*/  HADD2.F32 R143, -RZ, R171.H0_H0 ;  /* 0x200000abff8f7230 */ /* 0x000fe20000004100 */
[----:B------:R-:W-:Y:S01]  /*a670*/  FMUL.FTZ R174, R21, R178 ;  /* 0x000000b215ae7220 */ /* 0x000fe20000410000 */
[----:B------:R-:W-:Y:S02]  /*a680*/  HADD2.F32 R144, -RZ, R170.H0_H0 ;  /* 0x200000aaff907230 */ /* 0x000fe40000004100 */
[----:B------:R-:W-:Y:S01]  /*a690*/  HADD2.F32 R171, -RZ, R107.H0_H0 ;  /* 0x2000006bffab7230 */ /* 0x000fe20000004100 */
[----:B------:R-:W-:Y:S02]  /*a6a0*/  FMUL.FTZ R207, R143, R91 ;  /* 0x0000005b8fcf7220 */ /* 0x000fe40000410000 */
[-C--:B------:R-:W-:Y:S02]  /*a6b0*/  FFMA.FTZ R174, R22, R177.reuse, -R174 ;  /* 0x000000b116ae7223 */ /* 0x080fe400000108ae */
[----:B------:R-:W-:-:S02]  /*a6c0*/  FMUL.FTZ R177, R21, R177 ;  /* 0x000000b115b17220 */ /* 0x000fc40000410000 */
[----:B------:R-:W-:Y:S02]  /*a6d0*/  FMUL.FTZ R208, R144, R91 ;  /* 0x0000005b90d07220 */ /* 0x000fe40000410000 */
[----:B------:R-:W-:Y:S02]  /*a6e0*/  FFMA.FTZ R180, R18, R180, R175 ;  /* 0x000000b412b47223 */ /* 0x000fe400000100af */
[C---:B------:R-:W-:Y:S02]  /*a6f0*/  FMUL.FTZ R207, R171.reuse, R207 ;  /* 0x000000cfabcf7220 */ /* 0x040fe40000410000 */
[----:B------:R-:W-:Y:S02]  /*a700*/  FFMA.FTZ R177, R22, R178, R177 ;  /* 0x000000b216b17223 */ /* 0x000fe400000100b1 */
[----:B------:R-:W-:Y:S02]  /*a710*/  FMUL.FTZ R208, R171, R208 ;  /* 0x000000d0abd07220 */ /* 0x000fe40000410000 */
[----:B------:R-:W-:Y:S01]  /*a720*/  FADD.FTZ R180, R207, R180 ;  /* 0x000000b4cfb47221 */ /* 0x000fe20000010000 */
[----:B------:R0:W-:Y:S01]  /*a730*/  STS.U16 [R145+0x14c0], R146 ;  /* 0x0014c09291007388 */ /* 0x0001e20000000400 */
[----:B------:R-:W-:-:S02]  /*a740*/  FMUL.FTZ R173, R19, R177 ;  /* 0x000000b113ad7220 */ /* 0x000fc40000410000 */
[----:B------:R-:W-:Y:S02]  /*a750*/  FADD.FTZ R179, R208, R179 ;  /* 0x000000b3d0b37221 */ /* 0x000fe40000010000 */
[----:B------:R-:W-:Y:S02]  /*a760*/  FFMA.FTZ R173, R20, R174, -R173 ;  /* 0x000000ae14ad7223 */ /* 0x000fe400000108ad */
[CC--:B------:R-:W-:Y:S02]  /*a770*/  FMUL.FTZ R171, R15.reuse, R179.reuse ;  /* 0x000000b30fab7220 */ /* 0x0c0fe40000410000 */
[----:B0-----:R-:W-:Y:S02]  /*a780*/  FMUL.FTZ R145, R15, R180 ;  /* 0x000000b40f917220 */ /* 0x001fe40000410000 */
[----:B------:R-:W-:Y:S02]  /*a790*/  FMUL.FTZ R174, R19, R174 ;  /* 0x000000ae13ae7220 */ /* 0x000fe40000410000 */
[----:B------:R-:W-:Y:S01]  /*a7a0*/  FFMA.FTZ R179, R16, R179, -R145 ;  /* 0x000000b310b37223 */ /* 0x000fe20000010891 */
[----:B------:R-:W-:Y:S01]  /*a7b0*/  HADD2.F32 R145, -RZ, R169.H0_H0 ;  /* 0x200000a9ff917230 */ /* 0x000fe20000004100 */
[----:B------:R-:W-:Y:S01]  /*a7c0*/  FFMA.FTZ R174, R20, R177, R174 ;  /* 0x000000b114ae7223 */ /* 0x000fe200000100ae */
[----:B------:R-:W-:-:S02]  /*a7d0*/  HADD2.F32 R146, -RZ, R168.H0_H0 ;  /* 0x200000a8ff927230 */ /* 0x000fc40000004100 */
[----:B------:R-:W-:Y:S01]  /*a7e0*/  HADD2.F32 R168, -RZ, R106.H0_H0 ;  /* 0x2000006affa87230 */ /* 0x000fe20000004100 */
[----:B------:R-:W-:Y:S02]  /*a7f0*/  FMUL.FTZ R209, R145, R90 ;  /* 0x0000005a91d17220 */ /* 0x000fe40000410000 */
[----:B------:R-:W-:Y:S02]  /*a800*/  FMUL.FTZ R170, R17, R174 ;  /* 0x000000ae11aa7220 */ /* 0x000fe40000410000 */
[----:B------:R-:W-:Y:S02]  /*a810*/  FMUL.FTZ R210, R146, R90 ;  /* 0x0000005a92d27220 */ /* 0x000fe40000410000 */
[----:B------:R-:W-:Y:S02]  /*a820*/  FFMA.FTZ R180, R16, R180, R171 ;  /* 0x000000b410b47223 */ /* 0x000fe400000100ab */
[----:B------:R-:W-:Y:S02]  /*a830*/  FMUL.FTZ R209, R168, R209 ;  /* 0x000000d1a8d17220 */ /* 0x000fe40000410000 */
[----:B------:R-:W-:-:S02]  /*a840*/  FFMA.FTZ R170, R18, R173, -R170 ;  /* 0x000000ad12aa7223 */ /* 0x000fc400000108aa */
[----:B------:R-:W-:Y:S02]  /*a850*/  FMUL.FTZ R173, R17, R173 ;  /* 0x000000ad11ad7220 */ /* 0x000fe40000410000 */
[----:B------:R-:W-:Y:S02]  /*a860*/  FMUL.FTZ R210, R168, R210 ;  /* 0x000000d2a8d27220 */ /* 0x000fe40000410000 */
[----:B------:R-:W-:Y:S01]  /*a870*/  FADD.FTZ R180, R209, R180 ;  /* 0x000000b4d1b47221 */ /* 0x000fe20000010000 */
[----:B------:R0:W-:Y:S01]  /*a880*/  STS.U16 [R147+0x1500], R148 ;  /* 0x0015009493007388 */ /* 0x0001e20000000400 */
[----:B------:R-:W-:Y:S02]  /*a890*/  FFMA.FTZ R173, R18, R174, R173 ;  /* 0x000000ae12ad7223 */ /* 0x000fe400000100ad */
[----:B------:R-:W-:Y:S02]  /*a8a0*/  FADD.FTZ R179, R210, R179 ;  /* 0x000000b3d2b37221 */ /* 0x000fe40000010000 */
[----:B------:R-:W-:-:S02]  /*a8b0*/  FMUL.FTZ R169, R15, R173 ;  /* 0x000000ad0fa97220 */ /* 0x000fc40000410000 */
[C---:B------:R-:W-:Y:S02]  /*a8c0*/  FMUL.FTZ R171, R13.reuse, R179 ;  /* 0x000000b30dab7220 */ /* 0x040fe40000410000 */
[----:B0-----:R-:W-:Y:S01]  /*a8d0*/  FMUL.FTZ R147, R13, R180 ;  /* 0x000000b40d937220 */ /* 0x001fe20000410000 */
[----:B------:R-:W-:-:S03]  /*a8e0*/  HADD2.F32 R148, -RZ, R165.H0_H0 ;  /* 0x200000a5ff947230 */ /* 0x000fc60000004100 */
[----:B------:R-:W-:Y:S01]  /*a8f0*/  FFMA.FTZ R179, R14, R179, -R147 ;  /* 0x000000b30eb37223 */ /* 0x000fe20000010893 */
[----:B------:R-:W-:Y:S01]  /*a900*/  HADD2.F32 R147, -RZ, R167.H0_H0 ;  /* 0x200000a7ff937230 */ /* 0x000fe20000004100 */
[-C--:B------:R-:W-:Y:S01]  /*a910*/  FFMA.FTZ R169, R16, R170.reuse, -R169 ;  /* 0x000000aa10a97223 */ /* 0x080fe200000108a9 */
[----:B------:R-:W-:Y:S01]  /*a920*/  HADD2.F32 R167, -RZ, R105.H0_H0 ;  /* 0x20000069ffa77230 */ /* 0x000fe20000004100 */
[-C--:B------:R-:W-:Y:S02]  /*a930*/  FMUL.FTZ R212, R148, R89.reuse ;  /* 0x0000005994d47220 */ /* 0x080fe40000410000 */
[----:B------:R-:W-:Y:S02]  /*a940*/  FMUL.FTZ R170, R15, R170 ;  /* 0x000000aa0faa7220 */ /* 0x000fe40000410000 */
[----:B------:R-:W-:Y:S02]  /*a950*/  FMUL.FTZ R211, R147, R89 ;  /* 0x0000005993d37220 */ /* 0x000fe40000410000 */
[----:B------:R-:W-:-:S02]  /*a960*/  FMUL.FTZ R212, R167, R212 ;  /* 0x000000d4a7d47220 */ /* 0x000fc40000410000 */
[----:B------:R-:W-:Y:S02]  /*a970*/  FFMA.FTZ R170, R16, R173, R170 ;  /* 0x000000ad10aa7223 */ /* 0x000fe400000100aa */
[----:B------:R-:W-:Y:S02]  /*a980*/  FFMA.FTZ R180, R14, R180, R171 ;  /* 0x000000b40eb47223 */ /* 0x000fe400000100ab */
[----:B------:R-:W-:Y:S02]  /*a990*/  FMUL.FTZ R211, R167, R211 ;  /* 0x000000d3a7d37220 */ /* 0x000fe40000410000 */
[----:B------:R-:W-:Y:S02]  /*a9a0*/  FADD.FTZ R179, R212, R179 ;  /* 0x000000b3d4b37221 */ /* 0x000fe40000010000 */
[----:B------:R-:W-:Y:S01]  /*a9b0*/  FMUL.FTZ R165, R13, R170 ;  /* 0x000000aa0da57220 */ /* 0x000fe20000410000 */
[----:B------:R0:W-:Y:S01]  /*a9c0*/  STS.U16 [R60+0x1540], R61 ;  /* 0x0015403d3c007388 */ /* 0x0001e20000000400 */
[----:B------:R-:W-:Y:S01]  /*a9d0*/  FADD.FTZ R180, R211, R180 ;  /* 0x000000b4d3b47221 */ /* 0x000fe20000010000 */
[----:B------:R-:W-:Y:S01]  /*a9e0*/  HADD2.F32 R150, -RZ, R150.H0_H0 ;  /* 0x20000096ff967230 */ /* 0x000fe20000004100 */
[----:B------:R-:W-:-:S02]  /*a9f0*/  FFMA.FTZ R165, R14, R169, -R165 ;  /* 0x000000a90ea57223 */ /* 0x000fc400000108a5 */
[----:B------:R-:W-:Y:S01]  /*aa00*/  FMUL.FTZ R169, R13, R169 ;  /* 0x000000a90da97220 */ /* 0x000fe20000410000 */
[----:B------:R-:W-:Y:S01]  /*aa10*/  HADD2.F32 R149, -RZ, R149.H0_H0 ;  /* 0x20000095ff957230 */ /* 0x000fe20000004100 */
[C---:B0-----:R-:W-:Y:S02]  /*aa20*/  FMUL.FTZ R61, R11.reuse, R179 ;  /* 0x000000b30b3d7220 */ /* 0x041fe40000410000 */
[-C--:B------:R-:W-:Y:S02]  /*aa30*/  FMUL.FTZ R60, R11, R180.reuse ;  /* 0x000000b40b3c7220 */ /* 0x080fe40000410000 */
[----:B------:R-:W-:Y:S01]  /*aa40*/  FFMA.FTZ R167, R12, R180, R61 ;  /* 0x000000b40ca77223 */ /* 0x000fe2000001003d */
[----:B------:R-:W-:Y:S01]  /*aa50*/  HADD2.F32 R61, -RZ, R104.H0_H0 ;  /* 0x20000068ff3d7230 */ /* 0x000fe20000004100 */
[----:B------:R-:W-:Y:S01]  /*aa60*/  FFMA.FTZ R169, R14, R170, R169 ;  /* 0x000000aa0ea97223 */ /* 0x000fe200000100a9 */
[----:B------:R-:W-:Y:S01]  /*aa70*/  ISETP.NE.AND P1, PT, R128, RZ, PT ;  /* 0x000000ff8000720c */ /* 0x000fe20003f25270 */
[----:B------:R-:W-:-:S02]  /*aa80*/  FMUL.FTZ R214, R150, R88 ;  /* 0x0000005896d67220 */ /* 0x000fc40000410000 */
[C---:B------:R-:W-:Y:S02]  /*aa90*/  FFMA.FTZ R168, R12.reuse, R179, -R60 ;  /* 0x000000b30ca87223 */ /* 0x040fe4000001083c */
[----:B------:R-:W-:Y:S02]  /*aaa0*/  FMUL.FTZ R213, R149, R88 ;  /* 0x0000005895d57220 */ /* 0x000fe40000410000 */
[----:B------:R-:W-:Y:S02]  /*aab0*/  FMUL.FTZ R60, R11, R169 ;  /* 0x000000a90b3c7220 */ /* 0x000fe40000410000 */
[C---:B------:R-:W-:Y:S02]  /*aac0*/  FMUL.FTZ R214, R61.reuse, R214 ;  /* 0x000000d63dd67220 */ /* 0x040fe40000410000 */
[----:B------:R-:W-:Y:S01]  /*aad0*/  FMUL.FTZ R213, R61, R213 ;  /* 0x000000d53dd57220 */ /* 0x000fe20000410000 */
[----:B------:R0:W-:Y:S01]  /*aae0*/  STS.U16 [R62+0x1580], R63 ;  /* 0x0015803f3e007388 */ /* 0x0001e20000000400 */
[----:B------:R-:W-:-:S02]  /*aaf0*/  FFMA.FTZ R60, R12, R165, -R60 ;  /* 0x000000a50c3c7223 */ /* 0x000fc4000001083c */
[----:B------:R-:W-:Y:S01]  /*ab00*/  FMUL.FTZ R61, R11, R165 ;  /* 0x000000a50b3d7220 */ /* 0x000fe20000410000 */
[----:B------:R-:W-:Y:S01]  /*ab10*/  MOV R165, UR31 ;  /* 0x0000001f00a57c02 */ /* 0x000fe20008000f00 */
[----:B------:R-:W-:Y:S01]  /*ab20*/  FADD.FTZ R167, R214, R167 ;  /* 0x000000a7d6a77221 */ /* 0x000fe20000010000 */
[----:B------:R1:W-:Y:S01]  /*ab30*/  STS.U16 [R65+0x15c0], R158 ;  /* 0x0015c09e41007388 */ /* 0x0003e20000000400 */
[----:B------:R-:W-:Y:S01]  /*ab40*/  FADD.FTZ R168, R213, R168 ;  /* 0x000000a8d5a87221 */ /* 0x000fe20000010000 */
[----:B------:R-:W-:Y:S02]  /*ab50*/  LEA R165, R165, UR7, 0x8 ;  /* 0x00000007a5a57c11 */ /* 0x000fe4000f8e40ff */
[----:B------:R-:W-:Y:S01]  /*ab60*/  STS.U16 [R66+0x1600], R155 ;  /* 0x0016009b42007388 */ /* 0x000fe20000000400 */
[----:B0-----:R-:W-:Y:S01]  /*ab70*/  FMUL.FTZ R63, R9, R167 ;  /* 0x000000a7093f7220 */ /* 0x001fe20000410000 */
[----:B------:R-:W-:Y:S02]  /*ab80*/  @P1 IADD3 R165, R128, 0x200, RZ ;  /* 0x0000020080a51810 */ /* 0x000fe40007ffe0ff */
[----:B------:R-:W-:Y:S01]  /*ab90*/  STS.U16 [R153+0x1640], R156 ;  /* 0x0016409c99007388 */ /* 0x000fe20000000400 */
[----:B------:R-:W-:-:S03]  /*aba0*/  FFMA.FTZ R62, R10, R168, -R63 ;  /* 0x000000a80a3e7223 */ /* 0x000fc6000001083f */
[----:B------:R-:W-:Y:S01]  /*abb0*/  STS.U16 [R68+0x1680], R157 ;  /* 0x0016809d44007388 */ /* 0x000fe20000000400 */
[----:B------:R-:W-:-:S03]  /*abc0*/  FMUL.FTZ R63, R9, R168 ;  /* 0x000000a8093f7220 */ /* 0x000fc60000410000 */
[----:B------:R-:W-:Y:S01]  /*abd0*/  STS.U16 [R154+0x16c0], R159 ;  /* 0x0016c09f9a007388 */ /* 0x000fe20000000400 */
[----:B------:R-:W-:-:S03]  /*abe0*/  SHF.L.U32 R174, R165, 0x3, RZ ;  /* 0x00000003a5ae7819 */ /* 0x000fc600000006ff */
[----:B------:R-:W-:Y:S04]  /*abf0*/  STS.U16 [R67+0x1700], R166 ;  /* 0x001700a643007388 */ /* 0x000fe80000000400 */
[----:B------:R-:W-:Y:S04]  /*ac00*/  STS.U16 [R111+0x1740], R162 ;  /* 0x001740a26f007388 */ /* 0x000fe80000000400 */
[----:B------:R0:W-:Y:S01]  /*ac10*/  STS.U16 [R110+0x1780], R163 ;  /* 0x001780a36e007388 */ /* 0x0001e20000000400 */
[----:B------:R-:W-:-:S03]  /*ac20*/  FFMA.FTZ R61, R12, R169, R61 ;  /* 0x000000a90c3d7223 */ /* 0x000fc6000001003d */
        /* <DEDUP_REMOVED lines=43> */
[-C--:B------:R-:W-:Y:S02]  /*aee0*/  FMUL.FTZ R215, R151, R87.reuse ;  /* 0x0000005797d77220 */ /* 0x080fe40000410000 */
        /* <DEDUP_REMOVED lines=8> */
[----:B------:R-:W-:Y:S02]  /*af70*/  FFMA.FTZ R60, R10, R60, -R65 ;  /* 0x0000003c0a3c7223 */ /* 0x000fe40000010841 */
        /* <DEDUP_REMOVED lines=15> */
.L_x_5999:
[----:B---34-:R-:W-:Y:S05]  /*b070*/  BSYNC B0 ;  /* 0x0000000000007941 */ /* 0x018fea0003800000 */
.L_x_5998:
        /* <DEDUP_REMOVED lines=96> */
.L_x_6110:
[----:B------:R-:W-:Y:S05]  /*b680*/  BRA.DIV ~URZ, `(.L_x_6003) ;  /* 0x000091527f007947 */ /* 0x000fea000b800000 */
[----:B------:R-:W3:Y:S01]  /*b690*/  SHFL.UP PT, R69, R241, 0x1, RZ ;  /* 0x04200000f1457989 */ /* 0x000ee200000e00ff */
[----:B------:R-:W-:-:S03]  /*b6a0*/  ISETP.GE.AND P0, PT, R125, 0x1, PT ;  /* 0x000000017d00780c */ /* 0x000fc60003f06270 */
[----:B------:R-:W4:Y:S04]  /*b6b0*/  SHFL.UP PT, R66, R70, 0x1, RZ ;  /* 0x0420000046427989 */ /* 0x000f2800000e00ff */
[----:B------:R-:W0:Y:S01]  /*b6c0*/  SHFL.UP PT, R64, R68, 0x1, RZ ;  /* 0x0420000044407989 */ /* 0x000e2200000e00ff */
[----:B---3--:R-:W-:-:S04]  /*b6d0*/  FMUL.FTZ R65, R68, R69 ;  /* 0x0000004544417220 */ /* 0x008fc80000410000 */
[-C--:B----4-:R-:W-:Y:S02]  /*b6e0*/  FFMA.FTZ R65, R240, R66.reuse, -R65 ;  /* 0x00000042f0417223 */ /* 0x090fe40000010841 */
        /* <DEDUP_REMOVED lines=63> */
.L_x_6111:
        /* <DEDUP_REMOVED lines=20> */
[----:B-----5:R-:W-:Y:S05]  /*bc20*/  CALL.REL.NOINC `($__internal_142_$__cuda_sm70_shflsync_idx_p) ;  /* 0x0000a99000007944 */ /* 0x020fea0003c00000 */
.L_x_6004:
[----:B------:R-:W-:Y:S05]  /*bc30*/  BRA.CONV ~URZ, `(.L_x_6005) ;  /* 0x000000537f007947 */ /* 0x000fea000b800000 */
[----:B-1----:R-:W-:Y:S01]  /*bc40*/  HFMA2.MMA R66, -RZ, RZ, 0, 1.847743988037109375e-06 ;  /* 0x0000001fff427435 */ /* 0x002fe200000001ff */
[----:B------:R-:W-:Y:S02]  /*bc50*/  MOV R64, R69 ;  /* 0x0000004500407202 */ /* 0x000fe40000000f00 */
[----:B------:R-:W-:-:S02]  /*bc60*/  MOV R247, 0xffffffff ;  /* 0xffffffff00f77802 */ /* 0x000fc40000000f00 */
[----:B------:R-:W-:Y:S02]  /*bc70*/  MOV R65, 0xbc90 ;  /* 0x0000bc9000417802 */ /* 0x000fe40000000f00 */
[----:B0----5:R-:W-:Y:S05]  /*bc80*/  CALL.REL.NOINC `($__internal_142_$__cuda_sm70_shflsync_idx_p) ;  /* 0x0000a93000007944 */ /* 0x021fea0003c00000 */
.L_x_6005:
[----:B------:R-:W-:Y:S05]  /*bc90*/  BRA.CONV ~URZ, `(.L_x_6006) ;  /* 0x000000537f007947 */ /* 0x000fea000b800000 */
[----:B-1----:R-:W-:Y:S01]  /*bca0*/  HFMA2.MMA R66, -RZ, RZ, 0, 1.847743988037109375e-06 ;  /* 0x0000001fff427435 */ /* 0x002fe200000001ff */
[----:B------:R-:W-:Y:S02]  /*bcb0*/  MOV R64, R67 ;  /* 0x0000004300407202 */ /* 0x000fe40000000f00 */
[----:B------:R-:W-:Y:S02]  /*bcc0*/  MOV R247, 0xffffffff ;  /* 0xffffffff00f77802 */ /* 0x000fe40000000f00 */
[----:B------:R-:W-:Y:S02]  /*bcd0*/  MOV R65, 0xbcf0 ;  /* 0x0000bcf000417802 */ /* 0x000fe40000000f00 */
[----:B0----5:R-:W-:Y:S05]  /*bce0*/  CALL.REL.NOINC `($__internal_142_$__cuda_sm70_shflsync_idx_p) ;  /* 0x0000a8d000007944 */ /* 0x021fea0003c00000 */
.L_x_6006:
[----:B------:R-:W-:Y:S05]  /*bcf0*/  BRA.CONV ~URZ, `(.L_x_6007) ;  /* 0x000000537f007947 */ /* 0x000fea000b800000 */
[----:B-1----:R-:W-:Y:S01]  /*bd00*/  HFMA2.MMA R66, -RZ, RZ, 0, 1.847743988037109375e-06 ;  /* 0x0000001fff427435 */ /* 0x002fe200000001ff */
[----:B------:R-:W-:Y:S02]  /*bd10*/  MOV R64, R68 ;  /* 0x0000004400407202 */ /* 0x000fe40000000f00 */
[----:B------:R-:W-:Y:S02]  /*bd20*/  MOV R247, 0xffffffff ;  /* 0xffffffff00f77802 */ /* 0x000fe40000000f00 */
[----:B------:R-:W-:-:S02]  /*bd30*/  MOV R65, 0xbd50 ;  /* 0x0000bd5000417802 */ /* 0x000fc40000000f00 */
[----:B0----5:R-:W-:Y:S05]  /*bd40*/  CALL.REL.NOINC `($__internal_142_$__cuda_sm70_shflsync_idx_p) ;  /* 0x0000a87000007944 */ /* 0x021fea0003c00000 */
.L_x_6007:
        /* <DEDUP_REMOVED lines=9> */
.L_x_6112:
        /* <DEDUP_REMOVED lines=23> */
.L_x_6001:
[----:B------:R-:W-:Y:S05]  /*bf50*/  BSYNC B0 ;  /* 0x0000000000007941 */ /* 0x000fea0003800000 */
.L_x_6000:
        /* <DEDUP_REMOVED lines=150> */
[----:B------:R-:W-:Y:S02]  /*c8c0*/  FFMA.FTZ R62, R36, R62, R63 ;  /* 0x0000003e243e7223 */ /* 0x000fe4000001003f */
[----:B------:R-:W-:Y:S02]  /*c8d0*/  FADD.FTZ R64, R155, R64 ;  /* 0x000000409b407221 */ /* 0x000fe40000010000 */
[----:B------:R-:W-:-:S02]  /*c8e0*/  FMUL.FTZ R63, R37, -R65 ;  /* 0x80000041253f7220 */ /* 0x000fc40000410000 */
[----:B------:R-:W-:Y:S02]  /*c8f0*/  FFMA.FTZ R61, R36, R61, -R60 ;  /* 0x0000003d243d7223 */ /* 0x000fe4000001083c */
[CC--:B------:R-:W-:Y:S02]  /*c900*/  FMUL.FTZ R60, R37.reuse, -R64.reuse ;  /* 0x80000040253c7220 */ /* 0x0c0fe40000410000 */
[----:B------:R-:W-:Y:S02]  /*c910*/  FFMA.FTZ R66, R38, R64, -R63 ;  /* 0x0000004026427223 */ /* 0x000fe4000001083f */
[----:B------:R-:W-:Y:S02]  /*c920*/  FMUL.FTZ R64, R37, -R62 ;  /* 0x8000003e25407220 */ /* 0x000fe40000410000 */
[----:B------:R-:W-:Y:S02]  /*c930*/  FADD.FTZ R186, R186, R69 ;  /* 0x00000045baba7221 */ /* 0x000fe40000010000 */
[----:B------:R-:W-:-:S02]  /*c940*/  FADD.FTZ R185, R185, R68 ;  /* 0x00000044b9b97221 */ /* 0x000fc40000010000 */
[C---:B------:R-:W-:Y:S01]  /*c950*/  FFMA.FTZ R67, R38.reuse, R65, R60 ;  /* 0x0000004126437223 */ /* 0x040fe2000001003c */
[----:B------:R-:W-:Y:S01]  /*c960*/  MOV R60, 0x3f800000 ;  /* 0x3f800000003c7802 */ /* 0x000fe20000000f00 */
[CC--:B------:R-:W-:Y:S02]  /*c970*/  FMUL.FTZ R65, R37.reuse, -R61.reuse ;  /* 0x8000003d25417220 */ /* 0x0c0fe40000410000 */
[C---:B------:R-:W-:Y:S01]  /*c980*/  FFMA.FTZ R64, R38.reuse, R61, -R64 ;  /* 0x0000003d26407223 */ /* 0x040fe20000010840 */
[----:B------:R-:W-:Y:S01]  /*c990*/  HFMA2.MMA R61, -RZ, RZ, 0, 0 ;  /* 0x00000000ff3d7435 */ /* 0x000fe200000001ff */
[C---:B------:R-:W-:Y:S02]  /*c9a0*/  FMUL.FTZ R68, R37.reuse, R186 ;  /* 0x000000ba25447220 */ /* 0x040fe40000410000 */
[----:B------:R-:W-:Y:S02]  /*c9b0*/  FMUL.FTZ R69, R37, R185 ;  /* 0x000000b925457220 */ /* 0x000fe40000410000 */
[----:B------:R-:W-:-:S02]  /*c9c0*/  FFMA.FTZ R65, R38, R62, R65 ;  /* 0x0000003e26417223 */ /* 0x000fc40000010041 */
[C---:B------:R-:W-:Y:S01]  /*c9d0*/  FFMA.FTZ R68, R38.reuse, R185, -R68 ;  /* 0x000000b926447223 */ /* 0x040fe20000010844 */
[----:B------:R-:W-:Y:S01]  /*c9e0*/  CS2R R62, SRZ ;  /* 0x00000000003e7805 */ /* 0x000fe2000001ff00 */
[----:B------:R-:W-:Y:S02]  /*c9f0*/  FFMA.FTZ R69, R38, R186, R69 ;  /* 0x000000ba26457223 */ /* 0x000fe40000010045 */
[----:B------:R-:W-:Y:S02]  /*ca00*/  FADD.FTZ R67, -R154, R67 ;  /* 0x000000439a437221 */ /* 0x000fe40000010100 */
[----:B------:R-:W-:Y:S01]  /*ca10*/  FADD.FTZ R66, R153, R66 ;  /* 0x0000004299427221 */ /* 0x000fe20000010000 */
[----:B------:R-:W1:Y:S01]  /*ca20*/  @!P0 LDS.128 R60, [UR28+0x7d60] ;  /* 0x007d601cff3c8984 */ /* 0x000e620008000c00 */
[----:B------:R-:W-:Y:S01]  /*ca30*/  FADD.FTZ R187, R187, R68 ;  /* 0x00000044bbbb7221 */ /* 0x000fe20000010000 */
[----:B------:R-:W-:Y:S01]  /*ca40*/  ISETP.GT.U32.AND P0, PT, R128, 0x1f, PT ;  /* 0x0000001f8000780c */ /* 0x000fe20003f04070 */
[----:B------:R-:W-:Y:S01]  /*ca50*/  FADD.FTZ R188, R188, R69 ;  /* 0x00000045bcbc7221 */ /* 0x000fe20000010000 */
[----:B------:R2:W-:Y:S01]  /*ca60*/  STS.128 [R128.X16+0x6760], R64 ;  /* 0x0067604080007388 */ /* 0x0005e2000000cc00 */
[----:B------:R-:W-:-:S04]  /*ca70*/  FMUL.FTZ R69, R35, R187 ;  /* 0x000000bb23457220 */ /* 0x000fc80000410000 */
[----:B------:R-:W-:-:S04]  /*ca80*/  FFMA.FTZ R68, R36, R188, R69 ;  /* 0x000000bc24447223 */ /* 0x000fc80000010045 */
[----:B------:R-:W-:Y:S02]  /*ca90*/  FADD.FTZ R189, R189, R68 ;  /* 0x00000044bdbd7221 */ /* 0x000fe40000010000 */
[----:B--2---:R-:W-:-:S04]  /*caa0*/  FMUL.FTZ R64, R35, R188 ;  /* 0x000000bc23407220 */ /* 0x004fc80000410000 */
        /* <DEDUP_REMOVED lines=100> */
[----:B------:R1:W2:Y:S02]  /*d0f0*/  SHFL.DOWN PT, R67, R127, 0x1, 0x1f ;  /* 0x08201f007f437f89 */ /* 0x0002a400000e0000 */
.L_x_6113:
[----:B------:R-:W-:Y:S05]  /*d100*/  BRA.DIV ~URZ, `(.L_x_6012) ;  /* 0x000086527f007947 */ /* 0x000fea000b800000 */
[----:B------:R-:W3:Y:S04]  /*d110*/  SHFL.DOWN PT, R69, R69, 0x1, 0x1f ;  /* 0x08201f0045457f89 */ /* 0x000ee800000e0000 */
[----:B-1----:R1:W4:Y:S04]  /*d120*/  SHFL.DOWN PT, R127, R68, 0x1, 0x1f ;  /* 0x08201f00447f7f89 */ /* 0x00232800000e0000 */
[----:B------:R1:W0:Y:S02]  /*d130*/  SHFL.DOWN PT, R65, R70, 0x1, 0x1f ;  /* 0x08201f0046417f89 */ /* 0x00022400000e0000 */
.L_x_6114:
[----:B------:R-:W-:Y:S01]  /*d140*/  BSSY B1, `(.L_x_6013) ;  /* 0x000000d000017945 */ /* 0x000fe20003800000 */
[----:B------:R-:W-:Y:S05]  /*d150*/  @!P0 BRA `(.L_x_6014) ;  /* 0x000000b000008947 */ /* 0x000fea0003800000 */
[----:B0-----:R-:W-:-:S04]  /*d160*/  FMUL.FTZ R64, R240, R65 ;  /* 0x00000041f0407220 */ /* 0x001fc80000410000 */
[CC--:B----4-:R-:W-:Y:S02]  /*d170*/  FFMA.FTZ R64, R71.reuse, R127.reuse, -R64 ;  /* 0x0000007f47407223 */ /* 0x0d0fe40000010840 */
[----:B------:R-:W-:Y:S02]  /*d180*/  FMUL.FTZ R127, R240, R127 ;  /* 0x0000007ff07f7220 */ /* 0x000fe40000410000 */
[----:B-1----:R-:W-:Y:S02]  /*d190*/  FADD.FTZ R68, R68, R64 ;  /* 0x0000004044447221 */ /* 0x002fe40000010000 */
[C---:B---3--:R-:W-:Y:S02]  /*d1a0*/  FMUL.FTZ R64, R240.reuse, R69 ;  /* 0x00000045f0407220 */ /* 0x048fe40000410000 */
[-C--:B--2---:R-:W-:Y:S02]  /*d1b0*/  FMUL.FTZ R240, R240, R67.reuse ;  /* 0x00000043f0f07220 */ /* 0x084fe40000410000 */
[----:B------:R-:W-:-:S02]  /*d1c0*/  FFMA.FTZ R64, R71, R67, -R64 ;  /* 0x0000004347407223 */ /* 0x000fc40000010840 */
[C---:B------:R-:W-:Y:S02]  /*d1d0*/  FFMA.FTZ R127, R71.reuse, R65, R127 ;  /* 0x00000041477f7223 */ /* 0x040fe4000001007f */
[----:B------:R-:W-:Y:S01]  /*d1e0*/  FFMA.FTZ R240, R71, R69, R240 ;  /* 0x0000004547f07223 */ /* 0x000fe200000100f0 */
[----:B------:R-:W-:Y:S01]  /*d1f0*/  MOV R71, R64 ;  /* 0x0000004000477202 */ /* 0x000fe20000000f00 */
[----:B------:R-:W-:Y:S02]  /*d200*/  FADD.FTZ R126, R126, R127 ;  /* 0x0000007f7e7e7221 */ /* 0x000fe40000010000 */
.L_x_6014:
[----:B------:R-:W-:Y:S05]  /*d210*/  BSYNC B1 ;  /* 0x0000000000017941 */ /* 0x000fea0003800000 */
.L_x_6013:
[----:B------:R-:W-:Y:S01]  /*d220*/  ISETP.GT.U32.AND P0, PT, R230, 0x1d, PT ;  /* 0x0000001de600780c */ /* 0x000fe20003f04070 */
[----:B------:R-:W-:Y:S05]  /*d230*/  BRA.DIV ~URZ, `(.L_x_6015) ;  /* 0x000086827f007947 */ /* 0x000fea000b800000 */
[----:B--2---:R2:W1:Y:S04]  /*d240*/  SHFL.DOWN PT, R67, R71, 0x2, 0x1f ;  /* 0x08401f0047437f89 */ /* 0x00446800000e0000 */
[----:B---3--:R2:W3:Y:S04]  /*d250*/  SHFL.DOWN PT, R69, R240, 0x2, 0x1f ;  /* 0x08401f00f0457f89 */ /* 0x0084e800000e0000 */
[----:B-1----:R2:W1:Y:S04]  /*d260*/  SHFL.DOWN PT, R70, R68, 0x2, 0x1f ;  /* 0x08401f0044467f89 */ /* 0x00246800000e0000 */
[----:B0-----:R2:W0:Y:S02]  /*d270*/  SHFL.DOWN PT, R65, R126, 0x2, 0x1f ;  /* 0x08401f007e417f89 */ /* 0x00142400000e0000 */
.L_x_6115:
[----:B------:R-:W-:Y:S01]  /*d280*/  BSSY B1, `(.L_x_6016) ;  /* 0x000000d000017945 */ /* 0x000fe20003800000 */
[----:B------:R-:W-:Y:S05]  /*d290*/  @P0 BRA `(.L_x_6017) ;  /* 0x000000b000000947 */ /* 0x000fea0003800000 */
[----:B0-----:R-:W-:-:S04]  /*d2a0*/  FMUL.FTZ R64, R240, R65 ;  /* 0x00000041f0407220 */ /* 0x001fc80000410000 */
[CC--:B-1----:R-:W-:Y:S02]  /*d2b0*/  FFMA.FTZ R64, R71.reuse, R70.reuse, -R64 ;  /* 0x0000004647407223 */ /* 0x0c2fe40000010840 */
[----:B------:R-:W-:Y:S02]  /*d2c0*/  FMUL.FTZ R70, R240, R70 ;  /* 0x00000046f0467220 */ /* 0x000fe40000410000 */
[----:B--2---:R-:W-:Y:S02]  /*d2d0*/  FADD.FTZ R68, R68, R64 ;  /* 0x0000004044447221 */ /* 0x004fe40000010000 */
[C---:B---3--:R-:W-:Y:S02]  /*d2e0*/  FMUL.FTZ R64, R240.reuse, R69 ;  /* 0x00000045f0407220 */ /* 0x048fe40000410000 */
[-C--:B------:R-:W-:Y:S02]  /*d2f0*/  FMUL.FTZ R240, R240, R67.reuse ;  /* 0x00000043f0f07220 */ /* 0x080fe40000410000 */
[----:B------:R-:W-:-:S02]  /*d300*/  FFMA.FTZ R64, R71, R67, -R64 ;  /* 0x0000004347407223 */ /* 0x000fc40000010840 */
[C---:B------:R-:W-:Y:S02]  /*d310*/  FFMA.FTZ R65, R71.reuse, R65, R70 ;  /* 0x0000004147417223 */ /* 0x040fe40000010046 */
[----:B------:R-:W-:Y:S01]  /*d320*/  FFMA.FTZ R240, R71, R69, R240 ;  /* 0x0000004547f07223 */ /* 0x000fe200000100f0 */
[----:B------:R-:W-:Y:S01]  /*d330*/  MOV R71, R64 ;  /* 0x0000004000477202 */ /* 0x000fe20000000f00 */
[----:B------:R-:W-:Y:S02]  /*d340*/  FADD.FTZ R126, R126, R65 ;  /* 0x000000417e7e7221 */ /* 0x000fe40000010000 */
.L_x_6017:
[----:B------:R-:W-:Y:S05]  /*d350*/  BSYNC B1 ;  /* 0x0000000000017941 */ /* 0x000fea0003800000 */
.L_x_6016:
[----:B------:R-:W-:Y:S01]  /*d360*/  ISETP.GT.U32.AND P0, PT, R230, 0x1b, PT ;  /* 0x0000001be600780c */ /* 0x000fe20003f04070 */
[----:B------:R-:W-:Y:S10]  /*d370*/  BRA.DIV ~URZ, `(.L_x_6018) ;  /* 0x000087127f007947 */ /* 0x000ff4000b800000 */
[----:B------:R2:W4:Y:S02]  /*d380*/  SHFL.DOWN PT, R67, R71, 0x4, 0x1f ;  /* 0x08801f0047437f89 */ /* 0x00052400000e0000 */
.L_x_6116:
[----:B------:R-:W-:Y:S05]  /*d390*/  BRA.DIV ~URZ, `(.L_x_6019) ;  /* 0x000087727f007947 */ /* 0x000fea000b800000 */
[----:B---3--:R3:W2:Y:S04]  /*d3a0*/  SHFL.DOWN PT, R69, R240, 0x4, 0x1f ;  /* 0x08801f00f0457f89 */ /* 0x0086a800000e0000 */
[----:B-1----:R3:W1:Y:S04]  /*d3b0*/  SHFL.DOWN PT, R70, R68, 0x4, 0x1f ;  /* 0x08801f0044467f89 */ /* 0x00266800000e0000 */
[----:B0-----:R3:W0:Y:S02]  /*d3c0*/  SHFL.DOWN PT, R65, R126, 0x4, 0x1f ;  /* 0x08801f007e417f89 */ /* 0x00162400000e0000 */
.L_x_6117:
[----:B------:R-:W-:Y:S01]  /*d3d0*/  BSSY B1, `(.L_x_6020) ;  /* 0x000000d000017945 */ /* 0x000fe20003800000 */
[----:B------:R-:W-:Y:S05]  /*d3e0*/  @P0 BRA `(.L_x_6021) ;  /* 0x000000b000000947 */ /* 0x000fea0003800000 */
[----:B0-----:R-:W-:-:S04]  /*d3f0*/  FMUL.FTZ R64, R240, R65 ;  /* 0x00000041f0407220 */ /* 0x001fc80000410000 */
[CC--:B-1----:R-:W-:Y:S02]  /*d400*/  FFMA.FTZ R64, R71.reuse, R70.reuse, -R64 ;  /* 0x0000004647407223 */ /* 0x0c2fe40000010840 */
[----:B------:R-:W-:Y:S02]  /*d410*/  FMUL.FTZ R70, R240, R70 ;  /* 0x00000046f0467220 */ /* 0x000fe40000410000 */
[----:B--23--:R-:W-:Y:S02]  /*d420*/  FADD.FTZ R68, R68, R64 ;  /* 0x0000004044447221 */ /* 0x00cfe40000010000 */
[C---:B------:R-:W-:Y:S02]  /*d430*/  FMUL.FTZ R64, R240.reuse, R69 ;  /* 0x00000045f0407220 */ /* 0x040fe40000410000 */
[-C--:B----4-:R-:W-:Y:S02]  /*d440*/  FMUL.FTZ R240, R240, R67.reuse ;  /* 0x00000043f0f07220 */ /* 0x090fe40000410000 */
[----:B------:R-:W-:-:S02]  /*d450*/  FFMA.FTZ R64, R71, R67, -R64 ;  /* 0x0000004347407223 */ /* 0x000fc40000010840 */
[C---:B------:R-:W-:Y:S02]  /*d460*/  FFMA.FTZ R65, R71.reuse, R65, R70 ;  /* 0x0000004147417223 */ /* 0x040fe40000010046 */
[----:B------:R-:W-:Y:S01]  /*d470*/  FFMA.FTZ R240, R71, R69, R240 ;  /* 0x0000004547f07223 */ /* 0x000fe200000100f0 */
[----:B------:R-:W-:Y:S01]  /*d480*/  MOV R71, R64 ;  /* 0x0000004000477202 */ /* 0x000fe20000000f00 */
[----:B------:R-:W-:Y:S02]  /*d490*/  FADD.FTZ R126, R126, R65 ;  /* 0x000000417e7e7221 */ /* 0x000fe40000010000 */
.L_x_6021:
[----:B------:R-:W-:Y:S05]  /*d4a0*/  BSYNC B1 ;  /* 0x0000000000017941 */ /* 0x000fea0003800000 */
.L_x_6020:
[----:B------:R-:W-:Y:S01]  /*d4b0*/  ISETP.GT.U32.AND P0, PT, R230, 0x17, PT ;  /* 0x00000017e600780c */ /* 0x000fe20003f04070 */
[----:B------:R-:W-:Y:S05]  /*d4c0*/  BRA.DIV ~URZ, `(.L_x_6022) ;  /* 0x000087a27f007947 */ /* 0x000fea000b800000 */
[----:B----4-:R4:W3:Y:S04]  /*d4d0*/  SHFL.DOWN PT, R67, R71, 0x8, 0x1f ;  /* 0x09001f0047437f89 */ /* 0x0108e800000e0000 */
[----:B--2---:R4:W2:Y:S04]  /*d4e0*/  SHFL.DOWN PT, R69, R240, 0x8, 0x1f ;  /* 0x09001f00f0457f89 */ /* 0x0048a800000e0000 */
[----:B-1----:R4:W1:Y:S04]  /*d4f0*/  SHFL.DOWN PT, R70, R68, 0x8, 0x1f ;  /* 0x09001f0044467f89 */ /* 0x00286800000e0000 */
[----:B0-----:R4:W0:Y:S02]  /*d500*/  SHFL.DOWN PT, R65, R126, 0x8, 0x1f ;  /* 0x09001f007e417f89 */ /* 0x00182400000e0000 */
.L_x_6118:
[----:B------:R-:W-:Y:S01]  /*d510*/  BSSY B1, `(.L_x_6023) ;  /* 0x000000d000017945 */ /* 0x000fe20003800000 */
[----:B------:R-:W-:Y:S05]  /*d520*/  @P0 BRA `(.L_x_6024) ;  /* 0x000000b000000947 */ /* 0x000fea0003800000 */
[----:B0-----:R-:W-:-:S04]  /*d530*/  FMUL.FTZ R64, R240, R65 ;  /* 0x00000041f0407220 */ /* 0x001fc80000410000 */
[CC--:B-1----:R-:W-:Y:S02]  /*d540*/  FFMA.FTZ R64, R71.reuse, R70.reuse, -R64 ;  /* 0x0000004647407223 */ /* 0x0c2fe40000010840 */
[----:B------:R-:W-:Y:S02]  /*d550*/  FMUL.FTZ R70, R240, R70 ;  /* 0x00000046f0467220 */ /* 0x000fe40000410000 */
[----:B---34-:R-:W-:Y:S02]  /*d560*/  FADD.FTZ R68, R68, R64 ;  /* 0x0000004044447221 */ /* 0x018fe40000010000 */
[C---:B--2---:R-:W-:Y:S02]  /*d570*/  FMUL.FTZ R64, R240.reuse, R69 ;  /* 0x00000045f0407220 */ /* 0x044fe40000410000 */
[-C--:B------:R-:W-:Y:S02]  /*d580*/  FMUL.FTZ R240, R240, R67.reuse ;  /* 0x00000043f0f07220 */ /* 0x080fe40000410000 */
[----:B------:R-:W-:-:S02]  /*d590*/  FFMA.FTZ R64, R71, R67, -R64 ;  /* 0x0000004347407223 */ /* 0x000fc40000010840 */
[C---:B------:R-:W-:Y:S02]  /*d5a0*/  FFMA.FTZ R65, R71.reuse, R65, R70 ;  /* 0x0000004147417223 */ /* 0x040fe40000010046 */
[----:B------:R-:W-:Y:S01]  /*d5b0*/  FFMA.FTZ R240, R71, R69, R240 ;  /* 0x0000004547f07223 */ /* 0x000fe200000100f0 */
[----:B------:R-:W-:Y:S01]  /*d5c0*/  MOV R71, R64 ;  /* 0x0000004000477202 */ /* 0x000fe20000000f00 */
[----:B------:R-:W-:Y:S02]  /*d5d0*/  FADD.FTZ R126, R126, R65 ;  /* 0x000000417e7e7221 */ /* 0x000fe40000010000 */
.L_x_6024:
[----:B------:R-:W-:Y:S05]  /*d5e0*/  BSYNC B1 ;  /* 0x0000000000017941 */ /* 0x000fea0003800000 */
.L_x_6023:
[----:B------:R-:W-:Y:S01]  /*d5f0*/  ISETP.GT.U32.AND P0, PT, R230, 0xf, PT ;  /* 0x0000000fe600780c */ /* 0x000fe20003f04070 */
[----:B------:R-:W-:Y:S10]  /*d600*/  BRA.DIV ~URZ, `(.L_x_6025) ;  /* 0x000088327f007947 */ /* 0x000ff4000b800000 */
[----:B---3--:R3:W4:Y:S02]  /*d610*/  SHFL.DOWN PT, R67, R71, 0x10, 0x1f ;  /* 0x0a001f0047437f89 */ /* 0x00872400000e0000 */
.L_x_6119:
[----:B------:R-:W-:Y:S05]  /*d620*/  BRA.DIV ~URZ, `(.L_x_6026) ;  /* 0x000088927f007947 */ /* 0x000fea000b800000 */
[----:B--2---:R2:W3:Y:S04]  /*d630*/  SHFL.DOWN PT, R69, R240, 0x10, 0x1f ;  /* 0x0a001f00f0457f89 */ /* 0x0044e800000e0000 */
[----:B-1----:R2:W1:Y:S04]  /*d640*/  SHFL.DOWN PT, R70, R68, 0x10, 0x1f ;  /* 0x0a001f0044467f89 */ /* 0x00246800000e0000 */
[----:B0-----:R2:W0:Y:S02]  /*d650*/  SHFL.DOWN PT, R65, R126, 0x10, 0x1f ;  /* 0x0a001f007e417f89 */ /* 0x00142400000e0000 */
.L_x_6120:
[----:B------:R-:W-:Y:S01]  /*d660*/  BSSY B1, `(.L_x_6027) ;  /* 0x000000d000017945 */ /* 0x000fe20003800000 */
[----:B------:R-:W-:Y:S05]  /*d670*/  @P0 BRA `(.L_x_6028) ;  /* 0x000000b000000947 */ /* 0x000fea0003800000 */
[----:B0-----:R-:W-:-:S04]  /*d680*/  FMUL.FTZ R64, R240, R65 ;  /* 0x00000041f0407220 */ /* 0x001fc80000410000 */
[CC--:B-1----:R-:W-:Y:S02]  /*d690*/  FFMA.FTZ R64, R71.reuse, R70.reuse, -R64 ;  /* 0x0000004647407223 */ /* 0x0c2fe40000010840 */
[----:B------:R-:W-:Y:S02]  /*d6a0*/  FMUL.FTZ R70, R240, R70 ;  /* 0x00000046f0467220 */ /* 0x000fe40000410000 */
[----:B--2-4-:R-:W-:Y:S02]  /*d6b0*/  FADD.FTZ R68, R68, R64 ;  /* 0x0000004044447221 */ /* 0x014fe40000010000 */
[C---:B---3--:R-:W-:Y:S02]  /*d6c0*/  FMUL.FTZ R64, R240.reuse, R69 ;  /* 0x00000045f0407220 */ /* 0x048fe40000410000 */
[-C--:B------:R-:W-:Y:S02]  /*d6d0*/  FMUL.FTZ R240, R240, R67.reuse ;  /* 0x00000043f0f07220 */ /* 0x080fe40000410000 */
[----:B------:R-:W-:-:S02]  /*d6e0*/  FFMA.FTZ R64, R71, R67, -R64 ;  /* 0x0000004347407223 */ /* 0x000fc40000010840 */
[C---:B------:R-:W-:Y:S02]  /*d6f0*/  FFMA.FTZ R65, R71.reuse, R65, R70 ;  /* 0x0000004147417223 */ /* 0x040fe40000010046 */
[----:B------:R-:W-:Y:S01]  /*d700*/  FFMA.FTZ R240, R71, R69, R240 ;  /* 0x0000004547f07223 */ /* 0x000fe200000100f0 */
[----:B------:R-:W-:Y:S01]  /*d710*/  MOV R71, R64 ;  /* 0x0000004000477202 */ /* 0x000fe20000000f00 */
[----:B------:R-:W-:Y:S02]  /*d720*/  FADD.FTZ R126, R126, R65 ;  /* 0x000000417e7e7221 */ /* 0x000fe40000010000 */
.L_x_6028:
[----:B------:R-:W-:Y:S05]  /*d730*/  BSYNC B1 ;  /* 0x0000000000017941 */ /* 0x000fea0003800000 */
.L_x_6027:
[----:B------:R-:W-:Y:S05]  /*d740*/  BRA.DIV ~URZ, `(.L_x_6029) ;  /* 0x000088d27f007947 */ /* 0x000fea000b800000 */
[----:B------:R-:W5:Y:S04]  /*d750*/  SHFL.IDX PT, R64, R240, RZ, 0x1f ;  /* 0x00001ffff0407589 */ /* 0x000f6800000e0000 */
[----:B-1----:R-:W1:Y:S04]  /*d760*/  SHFL.IDX PT, R70, R71, RZ, 0x1f ;  /* 0x00001fff47467589 */ /* 0x002e6800000e0000 */
[----:B---3--:R-:W3:Y:S04]  /*d770*/  SHFL.IDX PT, R69, R68, RZ, 0x1f ;  /* 0x00001fff44457589 */ /* 0x008ee800000e0000 */
[----:B----4-:R-:W4:Y:S04]  /*d780*/  SHFL.IDX PT, R67, R126, RZ, 0x1f ;  /* 0x00001fff7e437589 */ /* 0x010f2800000e0000 */
[----:B------:R-:W2:Y:S04]  /*d790*/  SHFL.IDX PT, R127, R62, RZ, 0x1f ;  /* 0x00001fff3e7f7589 */ /* 0x000ea800000e0000 */
[----:B------:R-:W0:Y:S04]  /*d7a0*/  SHFL.IDX PT, R247, R63, RZ, 0x1f ;  /* 0x00001fff3ff77589 */ /* 0x000e2800000e0000 */
[----:B------:R-:W0:Y:S01]  /*d7b0*/  SHFL.DOWN PT, R71, R71, 0x1, 0x1f ;  /* 0x08201f0047477f89 */ /* 0x000e2200000e0000 */
[----:B-----5:R-:W-:-:S02]  /*d7c0*/  FMUL.FTZ R241, R63, R64 ;  /* 0x000000403ff17220 */ /* 0x020fc40000410000 */
[----:B------:R-:W-:Y:S01]  /*d7d0*/  FMUL.FTZ R242, R62, R64 ;  /* 0x000000403ef27220 */ /* 0x000fe20000410000 */
[----:B--2---:R-:W2:Y:S01]  /*d7e0*/  SHFL.DOWN PT, R240, R240, 0x1, 0x1f ;  /* 0x08201f00f0f07f89 */ /* 0x004ea200000e0000 */
[C---:B-1----:R-:W-:Y:S02]  /*d7f0*/  FMUL.FTZ R244, R60.reuse, R70 ;  /* 0x000000463cf47220 */ /* 0x042fe40000410000 */
[----:B------:R-:W-:Y:S01]  /*d800*/  FMUL.FTZ R243, R60, R64 ;  /* 0x000000403cf37220 */ /* 0x000fe20000410000 */
[----:B------:R-:W1:Y:S01]  /*d810*/  SHFL.DOWN PT, R68, R68, 0x1, 0x1f ;  /* 0x08201f0044447f89 */ /* 0x000e6200000e0000 */
[-C--:B------:R-:W-:Y:S02]  /*d820*/  FFMA.FTZ R241, R62, R70.reuse, -R241 ;  /* 0x000000463ef17223 */ /* 0x080fe400000108f1 */
[----:B------:R-:W-:Y:S01]  /*d830*/  FFMA.FTZ R242, R63, R70, R242 ;  /* 0x000000463ff27223 */ /* 0x000fe200000100f2 */
[----:B------:R-:W0:Y:S04]  /*d840*/  SHFL.DOWN PT, R126, R126, 0x1, 0x1f ;  /* 0x08201f007e7e7f89 */ /* 0x000e2800000e0000 */
[----:B------:R-:W0:Y:S04]  /*d850*/  SHFL.IDX PT, R245, R61, RZ, 0x1f ;  /* 0x00001fff3df57589 */ /* 0x000e2800000e0000 */
[----:B------:R5:W0:Y:S02]  /*d860*/  SHFL.IDX PT, R246, R60, RZ, 0x1f ;  /* 0x00001fff3cf67589 */ /* 0x000a2400000e0000 */
[----:B-----5:R-:W-:-:S02]  /*d870*/  FMUL.FTZ R60, R61, R64 ;  /* 0x000000403d3c7220 */ /* 0x020fc40000410000 */
.L_x_6121:
[----:B--234-:R-:W-:Y:S01]  /*d880*/  ISETP.NE.AND P0, PT, R128, 0x1f, PT ;  /* 0x0000001f8000780c */ /* 0x01cfe20003f05270 */
        /* <DEDUP_REMOVED lines=19> */
[----:B------:R-:W-:Y:S02]  /*d9c0*/  FADD.FTZ R67, R67, R126 ;  /* 0x0000007e43437221 */ /* 0x000fe40000010000 */
.L_x_6031:
[----:B------:R-:W-:Y:S05]  /*d9d0*/  BSYNC B1 ;  /* 0x0000000000017941 */ /* 0x000fea0003800000 */
.L_x_6030:
[----:B------:R-:W-:-:S05]  /*d9e0*/  SHF.L.U32 R127, R128, 0x5, RZ ;  /* 0x00000005807f7819 */ /* 0x000fca00000006ff */
[----:B-1----:R-:W0:Y:S04]  /*d9f0*/  LDS.128 R68, [R127+0x6770] ;  /* 0x006770007f447984 */ /* 0x002e280000000c00 */
        /* <DEDUP_REMOVED lines=12> */
.L_x_6010:
[----:B-1----:R-:W-:Y:S05]  /*dac0*/  BSYNC B0 ;  /* 0x0000000000007941 */ /* 0x002fea0003800000 */
.L_x_6009:
[----:B------:R-:W-:Y:S02]  /*dad0*/  WARPSYNC 0xffffffff ;  /* 0xffffffff00007948 */ /* 0x000fe40003800000 */
[----:B------:R-:W-:Y:S01]  /*dae0*/  BAR.SYNC.DEFER_BLOCKING 0x0 ;  /* 0x0000000000007b1d */ /* 0x000fe20000010000 */
[C---:B------:R-:W-:Y:S02]  /*daf0*/  SHF.L.U32 R66, R128.reuse, 0x4, RZ ;  /* 0x0000000480427819 */ /* 0x040fe400000006ff */
[----:B------:R-:W-:-:S03]  /*db00*/  ISETP.NE.AND P0, PT, R128, RZ, PT ;  /* 0x000000ff8000720c */ /* 0x000fc60003f05270 */
[----:B------:R-:W-:Y:S01]  /*db10*/  BSSY B0, `(.L_x_6032) ;  /* 0x00002d3000007945 */ /* 0x000fe20003800000 */
[----:B------:R-:W1:Y:S09]  /*db20*/  LDS.64 R64, [R66+0x6768] ;  /* 0x0067680042407984 */ /* 0x000e720000000a00 */
[----:B------:R2:W-:Y:S01]  /*db30*/  @!P0 STS.128 [UR28+0x7d60], R60 ;  /* 0x007d603cff008988 */ /* 0x0005e20008000c1c */
[----:B------:R-:W-:-:S02]  /*db40*/  ULDC UR28, c[0x0][0x168] ;  /* 0x00005a00001c7ab9 */ /* 0x000fc40000000800 */
[----:B------:R-:W-:Y:S01]  /*db50*/  UIADD3 UR28, -UR27, UR28, URZ ;  /* 0x0000001c1b1c7290 */ /* 0x000fe2000fffe13f */
[----:B--2---:R-:W-:Y:S01]  /*db60*/  HADD2.F32 R62, -RZ, R103.H0_H0 ;  /* 0x20000067ff3e7230 */ /* 0x004fe20000004100 */
[----:B------:R-:W-:-:S04]  /*db70*/  SHF.L.U32 R60, R128, 0x5, RZ ;  /* 0x00000005803c7819 */ /* 0x000fc800000006ff */
[----:B------:R-:W-:Y:S01]  /*db80*/  LEA.HI.SX32 R60, R60, R60, 0x1b ;  /* 0x0000003c3c3c7211 */ /* 0x000fe200078fdaff */
[CC--:B-1----:R-:W-:Y:S02]  /*db90*/  FMUL.FTZ R67, R64.reuse, -R111.reuse ;  /* 0x8000006f40437220 */ /* 0x0c2fe40000410000 */
[C---:B------:R-:W-:Y:S02]  /*dba0*/  FMUL.FTZ R111, R65.reuse, -R111 ;  /* 0x8000006f416f7220 */ /* 0x040fe40000410000 */
[-C--:B------:R-:W-:Y:S02]  /*dbb0*/  FFMA.FTZ R67, R65, R110.reuse, R67 ;  /* 0x0000006e41437223 */ /* 0x080fe40000010043 */
[----:B------:R-:W-:Y:S02]  /*dbc0*/  FFMA.FTZ R64, R64, R110, -R111 ;  /* 0x0000006e40407223 */ /* 0x000fe4000001086f */
[----:B------:R-:W-:Y:S02]  /*dbd0*/  FADD.FTZ R184, -R184, R67 ;  /* 0x00000043b8b87221 */ /* 0x000fe40000010100 */
[----:B------:R-:W-:-:S02]  /*dbe0*/  FADD.FTZ R64, R183, R64 ;  /* 0x00000040b7407221 */ /* 0x000fc40000010000 */
[C---:B------:R-:W-:Y:S02]  /*dbf0*/  FMUL.FTZ R65, R9.reuse, -R184 ;  /* 0x800000b809417220 */ /* 0x040fe40000410000 */
[-C--:B------:R-:W-:Y:S02]  /*dc00*/  FMUL.FTZ R9, R9, -R64.reuse ;  /* 0x8000004009097220 */ /* 0x080fe40000410000 */
[C---:B0-----:R-:W-:Y:S02]  /*dc10*/  FFMA.FTZ R70, R10.reuse, R64, -R65 ;  /* 0x000000400a467223 */ /* 0x041fe40000010841 */
        /* <DEDUP_REMOVED lines=11> */
[-C--:B------:R-:W-:Y:S02]  /*dcd0*/  FMUL.FTZ R67, R184, R87.reuse ;  /* 0x00000057b8437220 */ /* 0x080fe40000410000 */
[----:B------:R-:W-:Y:S02]  /*dce0*/  FMUL.FTZ R65, R64, R87 ;  /* 0x0000005740417220 */ /* 0x000fe40000410000 */
[----:B------:R-:W-:Y:S02]  /*dcf0*/  FFMA.FTZ R63, R9, R10, R63 ;  /* 0x0000000a093f7223 */ /* 0x000fe4000001003f */
[----:B------:R-:W-:-:S02]  /*dd00*/  FMUL.FTZ R10, R152, R67 ;  /* 0x00000043980a7220 */ /* 0x000fc40000410000 */
[-C--:B------:R-:W-:Y:S02]  /*dd10*/  FMUL.FTZ R152, R152, R65.reuse ;  /* 0x0000004198987220 */ /* 0x080fe40000410000 */
[----:B------:R-:W-:Y:S01]  /*dd20*/  FFMA.FTZ R68, R151, R64, R68 ;  /* 0x0000004097447223 */ /* 0x000fe20000010044 */
[----:B------:R-:W-:Y:S01]  /*dd30*/  IADD3 R151, R128, 0x640, RZ ;  /* 0x0000064080977810 */ /* 0x000fe20007ffe0ff */
[----:B------:R-:W-:Y:S02]  /*dd40*/  FFMA.FTZ R10, R9, R65, R10 ;  /* 0x00000041090a7223 */ /* 0x000fe4000001000a */
[----:B------:R-:W-:Y:S02]  /*dd50*/  FADD.FTZ R181, R181, R70 ;  /* 0x00000046b5b57221 */ /* 0x000fe40000010000 */
[----:B------:R-:W-:Y:S02]  /*dd60*/  FFMA.FTZ R9, R9, R67, -R152 ;  /* 0x0000004309097223 */ /* 0x000fe40000010898 */
[----:B------:R-:W-:-:S02]  /*dd70*/  FMUL.FTZ R69, R62, R65 ;  /* 0x000000413e457220 */ /* 0x000fc40000410000 */
[C---:B------:R-:W-:Y:S02]  /*dd80*/  FMUL.FTZ R67, R62.reuse, R67 ;  /* 0x000000433e437220 */ /* 0x040fe40000410000 */
[----:B------:R-:W-:Y:S01]  /*dd90*/  FFMA.FTZ R63, R62, R68, R63 ;  /* 0x000000443e3f7223 */ /* 0x000fe2000001003f */
[----:B------:R0:W-:Y:S01]  /*dda0*/  STS [R60.X4+0x2178], R69 ;  /* 0x002178453c007388 */ /* 0x0001e20000004800 */
[C---:B------:R-:W-:Y:S02]  /*ddb0*/  FMUL.FTZ R62, R11.reuse, -R61 ;  /* 0x8000003d0b3e7220 */ /* 0x040fe40000410000 */
[-C--:B------:R-:W-:Y:S01]  /*ddc0*/  FMUL.FTZ R11, R11, -R181.reuse ;  /* 0x800000b50b0b7220 */ /* 0x080fe20000410000 */
[----:B------:R1:W-:Y:S01]  /*ddd0*/  STS [R60.X4+0x217c], R67 ;  /* 0x00217c433c007388 */ /* 0x0003e20000004800 */
[C---:B------:R-:W-:Y:S02]  /*dde0*/  FFMA.FTZ R62, R12.reuse, R181, -R62 ;  /* 0x000000b50c3e7223 */ /* 0x040fe4000001083e */
[----:B------:R-:W-:Y:S01]  /*ddf0*/  FFMA.FTZ R65, R12, R61, R11 ;  /* 0x0000003d0c417223 */ /* 0x000fe2000001000b */
[----:B------:R-:W-:Y:S01]  /*de00*/  HADD2.F32 R11, -RZ, R104.H0_H0 ;  /* 0x20000068ff0b7230 */ /* 0x000fe20000004100 */
[----:B------:R-:W-:-:S02]  /*de10*/  FADD.FTZ R179, R179, R62 ;  /* 0x0000003eb3b37221 */ /* 0x000fc40000010000 */
[----:B------:R-:W-:Y:S02]  /*de20*/  FMUL.FTZ R62, R181, UR34 ;  /* 0x00000022b53e7c20 */ /* 0x000fe40008410000 */
[----:B------:R-:W-:Y:S02]  /*de30*/  FMUL.FTZ R12, R11, R88 ;  /* 0x000000580b0c7220 */ /* 0x000fe40000410000 */
[C---:B0-----:R-:W-:Y:S02]  /*de40*/  FFMA.FTZ R69, R61.reuse, UR33, -R62 ;  /* 0x000000213d457c23 */ /* 0x041fe4000801083e */
[C---:B------:R-:W-:Y:S02]  /*de50*/  FMUL.FTZ R64, R150.reuse, R61 ;  /* 0x0000003d96407220 */ /* 0x040fe40000410000 */
[----:B------:R-:W-:Y:S02]  /*de60*/  FMUL.FTZ R62, R61, UR34 ;  /* 0x000000223d3e7c20 */ /* 0x000fe40008410000 */
[----:B------:R-:W-:-:S02]  /*de70*/  FFMA.FTZ R150, R150, -R12, R214 ;  /* 0x8000000c96967223 */ /* 0x000fc400000100d6 */
[C---:B------:R-:W-:Y:S02]  /*de80*/  FFMA.FTZ R12, R149.reuse, -R12, R213 ;  /* 0x8000000c950c7223 */ /* 0x040fe400000100d5 */
[----:B------:R-:W-:Y:S02]  /*de90*/  FFMA.FTZ R149, R149, R181, R64 ;  /* 0x000000b595957223 */ /* 0x000fe40000010040 */
[----:B-1----:R-:W-:Y:S02]  /*dea0*/  FFMA.FTZ R67, R181, UR33, R62 ;  /* 0x00000021b5437c23 */ /* 0x002fe4000801003e */
[----:B------:R-:W-:Y:S02]  /*deb0*/  FADD.FTZ R180, -R180, R65 ;  /* 0x00000041b4b47221 */ /* 0x000fe40000010100 */
[-C--:B------:R-:W-:Y:S02]  /*dec0*/  FMUL.FTZ R65, R61, R88.reuse ;  /* 0x000000583d417220 */ /* 0x080fe40000410000 */
[----:B------:R-:W-:-:S02]  /*ded0*/  FMUL.FTZ R181, R181, R88 ;  /* 0x00000058b5b57220 */ /* 0x000fc40000410000 */
[----:B------:R-:W-:Y:S02]  /*dee0*/  FMUL.FTZ R69, R150, R69 ;  /* 0x0000004596457220 */ /* 0x000fe40000410000 */
[----:B------:R-:W-:Y:S02]  /*def0*/  FFMA.FTZ R83, R68, R87, R83 ;  /* 0x0000005744537223 */ /* 0x000fe40000010053 */
[C---:B------:R-:W-:Y:S02]  /*df00*/  FMUL.FTZ R62, R150.reuse, R65 ;  /* 0x00000041963e7220 */ /* 0x040fe40000410000 */
[----:B------:R-:W-:Y:S02]  /*df10*/  FMUL.FTZ R61, R150, R181 ;  /* 0x000000b5963d7220 */ /* 0x000fe40000410000 */
[C---:B------:R-:W-:Y:S02]  /*df20*/  FFMA.FTZ R68, R12.reuse, R67, R69 ;  /* 0x000000430c447223 */ /* 0x040fe40000010045 */
[----:B------:R-:W-:-:S02]  /*df30*/  FFMA.FTZ R62, R12, R181, R62 ;  /* 0x000000b50c3e7223 */ /* 0x000fc4000001003e */
[----:B------:R-:W-:Y:S01]  /*df40*/  FFMA.FTZ R61, R12, R65, -R61 ;  /* 0x000000410c3d7223 */ /* 0x000fe2000001083d */
[----:B------:R-:W-:Y:S01]  /*df50*/  HADD2.F32 R12, -RZ, R105.H0_H0 ;  /* 0x20000069ff0c7230 */ /* 0x000fe20000004100 */
[C---:B------:R-:W-:Y:S02]  /*df60*/  FMUL.FTZ R181, R11.reuse, R181 ;  /* 0x000000b50bb57220 */ /* 0x040fe40000410000 */
[C---:B------:R-:W-:Y:S02]  /*df70*/  FMUL.FTZ R65, R11.reuse, R65 ;  /* 0x000000410b417220 */ /* 0x040fe40000410000 */
[----:B------:R-:W-:Y:S01]  /*df80*/  FFMA.FTZ R68, R11, R149, R68 ;  /* 0x000000950b447223 */ /* 0x000fe20000010044 */
[----:B------:R-:W-:Y:S01]  /*df90*/  STS [R60.X4+0x2170], R181 ;  /* 0x002170b53c007388 */ /* 0x000fe20000004800 */
[C---:B------:R-:W-:Y:S02]  /*dfa0*/  FMUL.FTZ R11, R13.reuse, -R180 ;  /* 0x800000b40d0b7220 */ /* 0x040fe40000410000 */
[-C--:B------:R-:W-:Y:S01]  /*dfb0*/  FMUL.FTZ R13, R13, -R179.reuse ;  /* 0x800000b30d0d7220 */ /* 0x080fe20000410000 */
[----:B------:R0:W-:Y:S01]  /*dfc0*/  STS [R60.X4+0x2174], R65 ;  /* 0x002174413c007388 */ /* 0x0001e20000004800 */
[----:B------:R-:W-:-:S02]  /*dfd0*/  FFMA.FTZ R64, R14, R179, -R11 ;  /* 0x000000b30e407223 */ /* 0x000fc4000001080b */
[-C--:B------:R-:W-:Y:S02]  /*dfe0*/  FFMA.FTZ R13, R14, R180.reuse, R13 ;  /* 0x000000b40e0d7223 */ /* 0x080fe4000001000d */
[----:B------:R-:W-:Y:S02]  /*dff0*/  FMUL.FTZ R14, R12, R89 ;  /* 0x000000590c0e7220 */ /* 0x000fe40000410000 */
[C---:B------:R-:W-:Y:S02]  /*e000*/  FMUL.FTZ R11, R147.reuse, R180 ;  /* 0x000000b4930b7220 */ /* 0x040fe40000410000 */
[-C--:B------:R-:W-:Y:S02]  /*e010*/  FFMA.FTZ R147, R147, -R14.reuse, R211 ;  /* 0x8000000e93937223 */ /* 0x080fe400000100d3 */
[C---:B------:R-:W-:Y:S02]  /*e020*/  FFMA.FTZ R14, R148.reuse, -R14, R212 ;  /* 0x8000000e940e7223 */ /* 0x040fe400000100d4 */
[----:B------:R-:W-:-:S02]  /*e030*/  FFMA.FTZ R148, R148, R179, R11 ;  /* 0x000000b394947223 */ /* 0x000fc4000001000b */
[----:B------:R-:W-:Y:S02]  /*e040*/  FADD.FTZ R177, R177, R64 ;  /* 0x00000040b1b17221 */ /* 0x000fe40000010000 */
[C---:B------:R-:W-:Y:S02]  /*e050*/  FMUL.FTZ R11, R179.reuse, UR34 ;  /* 0x00000022b30b7c20 */ /* 0x040fe40008410000 */
[C---:B------:R-:W-:Y:S02]  /*e060*/  FMUL.FTZ R64, R180.reuse, UR34 ;  /* 0x00000022b4407c20 */ /* 0x040fe40008410000 */
[----:B------:R-:W-:Y:S02]  /*e070*/  FFMA.FTZ R70, R180, UR33, -R11 ;  /* 0x00000021b4467c23 */ /* 0x000fe4000801080b */
[C---:B------:R-:W-:Y:S02]  /*e080*/  FFMA.FTZ R11, R179.reuse, UR33, R64 ;  /* 0x00000021b30b7c23 */ /* 0x040fe40008010040 */
[----:B------:R-:W-:-:S02]  /*e090*/  FMUL.FTZ R179, R179, R89 ;  /* 0x00000059b3b37220 */ /* 0x000fc40000410000 */
[----:B------:R-:W-:Y:S02]  /*e0a0*/  FADD.FTZ R178, -R178, R13 ;  /* 0x0000000db2b27221 */ /* 0x000fe40000010100 */
[----:B------:R-:W-:Y:S02]  /*e0b0*/  FADD.FTZ R82, R63, R82 ;  /* 0x000000523f527221 */ /* 0x000fe40000010000 */
[----:B------:R-:W-:Y:S02]  /*e0c0*/  FMUL.FTZ R13, R180, R89 ;  /* 0x00000059b40d7220 */ /* 0x000fe40000410000 */
[C---:B------:R-:W-:Y:S02]  /*e0d0*/  FMUL.FTZ R70, R147.reuse, R70 ;  /* 0x0000004693467220 */ /* 0x040fe40000410000 */
[C---:B------:R-:W-:Y:S02]  /*e0e0*/  FMUL.FTZ R63, R147.reuse, R179 ;  /* 0x000000b3933f7220 */ /* 0x040fe40000410000 */
[-C--:B------:R-:W-:Y:S01]  /*e0f0*/  FMUL.FTZ R64, R147, R13.reuse ;  /* 0x0000000d93407220 */ /* 0x080fe20000410000 */
[----:B------:R-:W-:Y:S01]  /*e100*/  IADD3 R147, R128, 0x5c0, RZ ;  /* 0x000005c080937810 */ /* 0x000fe20007ffe0ff */
[----:B------:R-:W-:-:S02]  /*e110*/  FFMA.FTZ R63, R14, R13, -R63 ;  /* 0x0000000d0e3f7223 */ /* 0x000fc4000001083f */
[----:B------:R-:W-:Y:S02]  /*e120*/  FMUL.FTZ R67, R12, R13 ;  /* 0x0000000d0c437220 */ /* 0x000fe40000410000 */
[C---:B0-----:R-:W-:Y:S01]  /*e130*/  FFMA.FTZ R65, R14.reuse, R11, R70 ;  /* 0x0000000b0e417223 */ /* 0x041fe20000010046 */
[----:B------:R-:W-:Y:S01]  /*e140*/  HADD2.F32 R11, -RZ, R106.H0_H0 ;  /* 0x2000006aff0b7230 */ /* 0x000fe20000004100 */
[C---:B------:R-:W-:Y:S01]  /*e150*/  FMUL.FTZ R13, R15.reuse, -R178 ;  /* 0x800000b20f0d7220 */ /* 0x040fe20000410000 */
[----:B------:R0:W-:Y:S01]  /*e160*/  STS [R60.X4+0x216c], R67 ;  /* 0x00216c433c007388 */ /* 0x0001e20000004800 */
[----:B------:R-:W-:Y:S02]  /*e170*/  FMUL.FTZ R15, R15, -R177 ;  /* 0x800000b10f0f7220 */ /* 0x000fe40000410000 */
[-C--:B------:R-:W-:Y:S02]  /*e180*/  FFMA.FTZ R64, R14, R179.reuse, R64 ;  /* 0x000000b30e407223 */ /* 0x080fe40000010040 */
[----:B------:R-:W-:-:S02]  /*e190*/  FMUL.FTZ R179, R12, R179 ;  /* 0x000000b30cb37220 */ /* 0x000fc40000410000 */
[----:B------:R-:W-:Y:S02]  /*e1a0*/  FFMA.FTZ R127, R12, R148, R65 ;  /* 0x000000940c7f7223 */ /* 0x000fe40000010041 */
[C---:B------:R-:W-:Y:S01]  /*e1b0*/  FFMA.FTZ R12, R16.reuse, R177, -R13 ;  /* 0x000000b1100c7223 */ /* 0x040fe2000001080d */
[----:B------:R-:W-:Y:S01]  /*e1c0*/  STS [R60.X4+0x2168], R179 ;  /* 0x002168b33c007388 */ /* 0x000fe20000004800 */
[-C--:B------:R-:W-:Y:S02]  /*e1d0*/  FFMA.FTZ R15, R16, R178.reuse, R15 ;  /* 0x000000b2100f7223 */ /* 0x080fe4000001000f */
[----:B------:R-:W-:Y:S02]  /*e1e0*/  FMUL.FTZ R13, R145, R178 ;  /* 0x000000b2910d7220 */ /* 0x000fe40000410000 */
[----:B------:R-:W-:Y:S02]  /*e1f0*/  FMUL.FTZ R65, R177, UR34 ;  /* 0x00000022b1417c20 */ /* 0x000fe40008410000 */
[----:B------:R-:W-:-:S02]  /*e200*/  FMUL.FTZ R16, R178, UR34 ;  /* 0x00000022b2107c20 */ /* 0x000fc40008410000 */
[----:B------:R-:W-:Y:S02]  /*e210*/  FMUL.FTZ R14, R11, R90 ;  /* 0x0000005a0b0e7220 */ /* 0x000fe40000410000 */
[----:B------:R-:W-:Y:S02]  /*e220*/  FFMA.FTZ R69, R146, R177, R13 ;  /* 0x000000b192457223 */ /* 0x000fe4000001000d */
[----:B------:R-:W-:Y:S02]  /*e230*/  FADD.FTZ R175, R175, R12 ;  /* 0x0000000cafaf7221 */ /* 0x000fe40000010000 */
[----:B------:R-:W-:Y:S02]  /*e240*/  FFMA.FTZ R12, R178, UR33, -R65 ;  /* 0x00000021b20c7c23 */ /* 0x000fe40008010841 */
[----:B------:R-:W-:Y:S02]  /*e250*/  FFMA.FTZ R13, R177, UR33, R16 ;  /* 0x00000021b10d7c23 */ /* 0x000fe40008010010 */
[----:B------:R-:W-:-:S02]  /*e260*/  FFMA.FTZ R145, R145, -R14, R209 ;  /* 0x8000000e91917223 */ /* 0x000fc400000100d1 */
[-C--:B------:R-:W-:Y:S02]  /*e270*/  FMUL.FTZ R178, R178, R90.reuse ;  /* 0x0000005ab2b27220 */ /* 0x080fe40000410000 */
[----:B------:R-:W-:Y:S02]  /*e280*/  FMUL.FTZ R16, R177, R90 ;  /* 0x0000005ab1107220 */ /* 0x000fe40000410000 */
[----:B------:R-:W-:Y:S02]  /*e290*/  FFMA.FTZ R14, R146, -R14, R210 ;  /* 0x8000000e920e7223 */ /* 0x000fe400000100d2 */
[C---:B------:R-:W-:Y:S02]  /*e2a0*/  FMUL.FTZ R65, R145.reuse, R178 ;  /* 0x000000b291417220 */ /* 0x040fe40000410000 */
[C---:B0-----:R-:W-:Y:S02]  /*e2b0*/  FMUL.FTZ R67, R145.reuse, R16 ;  /* 0x0000001091437220 */ /* 0x041fe40000410000 */
[----:B------:R-:W-:-:S02]  /*e2c0*/  FMUL.FTZ R12, R145, R12 ;  /* 0x0000000c910c7220 */ /* 0x000fc40000410000 */
[----:B------:R-:W-:Y:S02]  /*e2d0*/  FADD.FTZ R176, -R176, R15 ;  /* 0x0000000fb0b07221 */ /* 0x000fe40000010100 */
[C---:B------:R-:W-:Y:S02]  /*e2e0*/  FFMA.FTZ R65, R14.reuse, R16, R65 ;  /* 0x000000100e417223 */ /* 0x040fe40000010041 */
[C---:B------:R-:W-:Y:S02]  /*e2f0*/  FFMA.FTZ R67, R14.reuse, R178, -R67 ;  /* 0x000000b20e437223 */ /* 0x040fe40000010843 */
[----:B------:R-:W-:Y:S01]  /*e300*/  FFMA.FTZ R14, R14, R13, R12 ;  /* 0x0000000d0e0e7223 */ /* 0x000fe2000001000c */
[----:B------:R-:W-:Y:S01]  /*e310*/  HADD2.F32 R12, -RZ, R107.H0_H0 ;  /* 0x2000006bff0c7230 */ /* 0x000fe20000004100 */
[----:B------:R-:W-:Y:S02]  /*e320*/  FMUL.FTZ R13, R17, -R176 ;  /* 0x800000b0110d7220 */ /* 0x000fe40000410000 */
[----:B------:R-:W-:-:S02]  /*e330*/  FFMA.FTZ R70, R11, R69, R14 ;  /* 0x000000450b467223 */ /* 0x000fc4000001000e */
[-C--:B------:R-:W-:Y:S02]  /*e340*/  FFMA.FTZ R14, R18, R175.reuse, -R13 ;  /* 0x000000af120e7223 */ /* 0x080fe4000001080d */
[----:B------:R-:W-:Y:S02]  /*e350*/  FMUL.FTZ R17, R17, -R175 ;  /* 0x800000af11117220 */ /* 0x000fe40000410000 */
[----:B------:R-:W-:Y:S02]  /*e360*/  FMUL.FTZ R15, R12, R91 ;  /* 0x0000005b0c0f7220 */ /* 0x000fe40000410000 */
[----:B------:R-:W-:Y:S02]  /*e370*/  FMUL.FTZ R13, R175, UR34 ;  /* 0x00000022af0d7c20 */ /* 0x000fe40008410000 */
[C---:B------:R-:W-:Y:S02]  /*e380*/  FMUL.FTZ R71, R11.reuse, R16 ;  /* 0x000000100b477220 */ /* 0x040fe40000410000 */
[----:B------:R-:W-:-:S02]  /*e390*/  FMUL.FTZ R111, R11, R178 ;  /* 0x000000b20b6f7220 */ /* 0x000fc40000410000 */
[----:B------:R-:W-:Y:S01]  /*e3a0*/  FADD.FTZ R81, R68, R81 ;  /* 0x0000005144517221 */ /* 0x000fe20000010000 */
[----:B------:R-:W-:Y:S01]  /*e3b0*/  STS [R60.X4+0x2160], R71 ;  /* 0x002160473c007388 */ /* 0x000fe20000004800 */
[-C--:B------:R-:W-:Y:S02]  /*e3c0*/  FMUL.FTZ R11, R143, R176.reuse ;  /* 0x000000b08f0b7220 */ /* 0x080fe40000410000 */
[----:B------:R-:W-:Y:S01]  /*e3d0*/  FADD.FTZ R173, R173, R14 ;  /* 0x0000000eadad7221 */ /* 0x000fe20000010000 */
[----:B------:R0:W-:Y:S01]  /*e3e0*/  STS [R60.X4+0x2164], R111 ;  /* 0x0021646f3c007388 */ /* 0x0001e20000004800 */
[----:B------:R-:W-:Y:S02]  /*e3f0*/  FFMA.FTZ R17, R18, R176, R17 ;  /* 0x000000b012117223 */ /* 0x000fe40000010011 */
[----:B------:R-:W-:Y:S02]  /*e400*/  FFMA.FTZ R143, R143, -R15, R207 ;  /* 0x8000000f8f8f7223 */ /* 0x000fe400000100cf */
[----:B------:R-:W-:-:S02]  /*e410*/  FFMA.FTZ R14, R176, UR33, -R13 ;  /* 0x00000021b00e7c23 */ /* 0x000fc4000801080d */
[CC--:B------:R-:W-:Y:S02]  /*e420*/  FMUL.FTZ R68, R176.reuse, R91.reuse ;  /* 0x0000005bb0447220 */ /* 0x0c0fe40000410000 */
[----:B------:R-:W-:Y:S02]  /*e430*/  FMUL.FTZ R18, R175, R91 ;  /* 0x0000005baf127220 */ /* 0x000fe40000410000 */
[----:B------:R-:W-:Y:S02]  /*e440*/  FMUL.FTZ R16, R176, UR34 ;  /* 0x00000022b0107c20 */ /* 0x000fe40008410000 */
[----:B------:R-:W-:Y:S02]  /*e450*/  FFMA.FTZ R86, R69, R90, R86 ;  /* 0x0000005a45567223 */ /* 0x000fe40000010056 */
[C---:B------:R-:W-:Y:S02]  /*e460*/  FMUL.FTZ R69, R143.reuse, R68 ;  /* 0x000000448f457220 */ /* 0x040fe40000410000 */
[----:B------:R-:W-:-:S02]  /*e470*/  FMUL.FTZ R14, R143, R14 ;  /* 0x0000000e8f0e7220 */ /* 0x000fc40000410000 */
[----:B------:R-:W-:Y:S02]  /*e480*/  FFMA.FTZ R15, R144, -R15, R208 ;  /* 0x8000000f900f7223 */ /* 0x000fe400000100d0 */
[----:B------:R-:W-:Y:S02]  /*e490*/  FMUL.FTZ R143, R143, R18 ;  /* 0x000000128f8f7220 */ /* 0x000fe40000410000 */
[----:B------:R-:W-:Y:S02]  /*e4a0*/  FFMA.FTZ R16, R175, UR33, R16 ;  /* 0x00000021af107c23 */ /* 0x000fe40008010010 */
[----:B------:R-:W-:Y:S02]  /*e4b0*/  FADD.FTZ R174, -R174, R17 ;  /* 0x00000011aeae7221 */ /* 0x000fe40000010100 */
[----:B0-----:R-:W-:Y:S02]  /*e4c0*/  FMUL.FTZ R111, R12, R68 ;  /* 0x000000440c6f7220 */ /* 0x001fe40000410000 */
[----:B------:R-:W-:-:S02]  /*e4d0*/  FFMA.FTZ R69, R15, R18, R69 ;  /* 0x000000120f457223 */ /* 0x000fc40000010045 */
[----:B------:R-:W-:Y:S01]  /*e4e0*/  FFMA.FTZ R68, R15, R68, -R143 ;  /* 0x000000440f447223 */ /* 0x000fe2000001088f */
[----:B------:R0:W-:Y:S01]  /*e4f0*/  STS [R60.X4+0x215c], R111 ;  /* 0x00215c6f3c007388 */ /* 0x0001e20000004800 */
[----:B------:R-:W-:Y:S01]  /*e500*/  FADD.FTZ R80, R127, R80 ;  /* 0x000000507f507221 */ /* 0x000fe20000010000 */
[----:B------:R-:W-:Y:S01]  /*e510*/  HADD2.F32 R127, -RZ, R112.H0_H0 ;  /* 0x20000070ff7f7230 */ /* 0x000fe20000004100 */
[----:B------:R-:W-:Y:S02]  /*e520*/  FFMA.FTZ R144, R144, R175, R11 ;  /* 0x000000af90907223 */ /* 0x000fe4000001000b */
[----:B------:R-:W-:Y:S02]  /*e530*/  FFMA.FTZ R15, R15, R16, R14 ;  /* 0x000000100f0f7223 */ /* 0x000fe4000001000e */
[----:B------:R-:W-:Y:S02]  /*e540*/  FMUL.FTZ R11, R19, -R174 ;  /* 0x800000ae130b7220 */ /* 0x000fe40000410000 */
[C---:B------:R-:W-:Y:S01]  /*e550*/  FMUL.FTZ R17, R12.reuse, R18 ;  /* 0x000000120c117220 */ /* 0x040fe20000410000 */
[----:B0-----:R-:W-:Y:S01]  /*e560*/  HADD2.F32 R111, -RZ, R113.H0_H0 ;  /* 0x20000071ff6f7230 */ /* 0x001fe20000004100 */
[----:B------:R-:W-:-:S02]  /*e570*/  FFMA.FTZ R71, R12, R144, R15 ;  /* 0x000000900c477223 */ /* 0x000fc4000001000f */
[-C--:B------:R-:W-:Y:S01]  /*e580*/  FFMA.FTZ R12, R20, R173.reuse, -R11 ;  /* 0x000000ad140c7223 */ /* 0x080fe2000001080b */
[----:B------:R0:W-:Y:S01]  /*e590*/  STS [R60.X4+0x2158], R17 ;  /* 0x002158113c007388 */ /* 0x0001e20000004800 */
[----:B------:R-:W-:Y:S02]  /*e5a0*/  FMUL.FTZ R13, R127, R92 ;  /* 0x0000005c7f0d7220 */ /* 0x000fe40000410000 */
[----:B------:R-:W-:Y:S02]  /*e5b0*/  FMUL.FTZ R15, R173, UR34 ;  /* 0x00000022ad0f7c20 */ /* 0x000fe40008410000 */
[----:B------:R-:W-:Y:S02]  /*e5c0*/  FMUL.FTZ R19, R19, -R173 ;  /* 0x800000ad13137220 */ /* 0x000fe40000410000 */
[----:B------:R-:W-:Y:S02]  /*e5d0*/  FMUL.FTZ R11, R141, R174 ;  /* 0x000000ae8d0b7220 */ /* 0x000fe40000410000 */
[----:B------:R-:W-:-:S02]  /*e5e0*/  FADD.FTZ R171, R171, R12 ;  /* 0x0000000cabab7221 */ /* 0x000fc40000010000 */
[-C--:B------:R-:W-:Y:S02]  /*e5f0*/  FFMA.FTZ R141, R141, -R13.reuse, R205 ;  /* 0x8000000d8d8d7223 */ /* 0x080fe400000100cd */
[C---:B------:R-:W-:Y:S02]  /*e600*/  FMUL.FTZ R16, R174.reuse, UR34 ;  /* 0x00000022ae107c20 */ /* 0x040fe40008410000 */
[----:B------:R-:W-:Y:S02]  /*e610*/  FFMA.FTZ R12, R174, UR33, -R15 ;  /* 0x00000021ae0c7c23 */ /* 0x000fe4000801080f */
[----:B------:R-:W-:Y:S02]  /*e620*/  FFMA.FTZ R19, R20, R174, R19 ;  /* 0x000000ae14137223 */ /* 0x000fe40000010013 */
[C---:B------:R-:W-:Y:S02]  /*e630*/  FFMA.FTZ R14, R142.reuse, -R13, R206 ;  /* 0x8000000d8e0e7223 */ /* 0x040fe400000100ce */
[----:B------:R-:W-:-:S02]  /*e640*/  FFMA.FTZ R13, R142, R173, R11 ;  /* 0x000000ad8e0d7223 */ /* 0x000fc4000001000b */
[----:B------:R-:W-:Y:S02]  /*e650*/  FFMA.FTZ R11, R173, UR33, R16 ;  /* 0x00000021ad0b7c23 */ /* 0x000fe40008010010 */
[----:B------:R-:W-:Y:S02]  /*e660*/  FMUL.FTZ R12, R141, R12 ;  /* 0x0000000c8d0c7220 */ /* 0x000fe40000410000 */
[-C--:B------:R-:W-:Y:S02]  /*e670*/  FMUL.FTZ R20, R174, R92.reuse ;  /* 0x0000005cae147220 */ /* 0x080fe40000410000 */
[----:B------:R-:W-:Y:S02]  /*e680*/  FADD.FTZ R16, -R172, R19 ;  /* 0x00000013ac107221 */ /* 0x000fe40000010100 */
[----:B------:R-:W-:Y:S02]  /*e690*/  FADD.FTZ R79, R70, R79 ;  /* 0x0000004f464f7221 */ /* 0x000fe40000010000 */
[----:B------:R-:W-:-:S02]  /*e6a0*/  FMUL.FTZ R70, R173, R92 ;  /* 0x0000005cad467220 */ /* 0x000fc40000410000 */
[----:B------:R-:W-:Y:S02]  /*e6b0*/  FFMA.FTZ R12, R14, R11, R12 ;  /* 0x0000000b0e0c7223 */ /* 0x000fe4000001000c */
[----:B------:R-:W-:Y:S02]  /*e6c0*/  FMUL.FTZ R15, R141, R20 ;  /* 0x000000148d0f7220 */ /* 0x000fe40000410000 */
[----:B------:R-:W-:Y:S02]  /*e6d0*/  FMUL.FTZ R11, R21, -R16 ;  /* 0x80000010150b7220 */ /* 0x000fe40000410000 */
[-C--:B------:R-:W-:Y:S02]  /*e6e0*/  FMUL.FTZ R141, R141, R70.reuse ;  /* 0x000000468d8d7220 */ /* 0x080fe40000410000 */
[C---:B0-----:R-:W-:Y:S02]  /*e6f0*/  FMUL.FTZ R17, R127.reuse, R70 ;  /* 0x000000467f117220 */ /* 0x041fe40000410000 */
[----:B------:R-:W-:-:S02]  /*e700*/  FFMA.FTZ R18, R127, R13, R12 ;  /* 0x0000000d7f127223 */ /* 0x000fc4000001000c */
[----:B------:R-:W-:Y:S01]  /*e710*/  FFMA.FTZ R70, R14, R70, R15 ;  /* 0x000000460e467223 */ /* 0x000fe2000001000f */
[----:B------:R0:W-:Y:S01]  /*e720*/  STS [R60.X4+0x2150], R17 ;  /* 0x002150113c007388 */ /* 0x0001e20000004800 */
[-C--:B------:R-:W-:Y:S02]  /*e730*/  FFMA.FTZ R12, R22, R171.reuse, -R11 ;  /* 0x000000ab160c7223 */ /* 0x080fe4000001080b */
[----:B------:R-:W-:Y:S02]  /*e740*/  FFMA.FTZ R218, R13, R92, R218 ;  /* 0x0000005c0dda7223 */ /* 0x000fe400000100da */
[----:B------:R-:W-:Y:S02]  /*e750*/  FMUL.FTZ R21, R21, -R171 ;  /* 0x800000ab15157220 */ /* 0x000fe40000410000 */
[----:B------:R-:W-:Y:S02]  /*e760*/  FMUL.FTZ R15, R171, UR34 ;  /* 0x00000022ab0f7c20 */ /* 0x000fe40008410000 */
[----:B------:R-:W-:-:S02]  /*e770*/  FMUL.FTZ R13, R111, R93 ;  /* 0x0000005d6f0d7220 */ /* 0x000fc40000410000 */
[-C--:B------:R-:W-:Y:S01]  /*e780*/  FMUL.FTZ R19, R127, R20.reuse ;  /* 0x000000147f137220 */ /* 0x080fe20000410000 */
[----:B------:R-:W-:Y:S01]  /*e790*/  HADD2.F32 R127, -RZ, R115.H0_H0 ;  /* 0x20000073ff7f7230 */ /* 0x000fe20000004100 */
[----:B------:R-:W-:Y:S02]  /*e7a0*/  FFMA.FTZ R20, R14, R20, -R141 ;  /* 0x000000140e147223 */ /* 0x000fe4000001088d */
[----:B------:R-:W-:Y:S01]  /*e7b0*/  FADD.FTZ R110, R169, R12 ;  /* 0x0000000ca96e7221 */ /* 0x000fe20000010000 */
[----:B------:R-:W-:Y:S01]  /*e7c0*/  STS [R60.X4+0x2154], R19 ;  /* 0x002154133c007388 */ /* 0x000fe20000004800 */
[-C--:B------:R-:W-:Y:S01]  /*e7d0*/  FFMA.FTZ R21, R22, R16.reuse, R21 ;  /* 0x0000001016157223 */ /* 0x080fe20000010015 */
[----:B------:R-:W-:Y:S01]  /*e7e0*/  IADD3 R169, R128, 0x7c0, RZ ;  /* 0x000007c080a97810 */ /* 0x000fe20007ffe0ff */
[----:B------:R-:W-:Y:S02]  /*e7f0*/  FMUL.FTZ R11, R139, R16 ;  /* 0x000000108b0b7220 */ /* 0x000fe40000410000 */
[----:B------:R-:W-:-:S02]  /*e800*/  FMUL.FTZ R14, R16, UR34 ;  /* 0x00000022100e7c20 */ /* 0x000fc40008410000 */
[C---:B------:R-:W-:Y:S02]  /*e810*/  FFMA.FTZ R12, R16.reuse, UR33, -R15 ;  /* 0x00000021100c7c23 */ /* 0x040fe4000801080f */
[----:B------:R-:W-:Y:S02]  /*e820*/  FFMA.FTZ R139, R139, -R13, R203 ;  /* 0x8000000d8b8b7223 */ /* 0x000fe400000100cb */
[-C--:B------:R-:W-:Y:S02]  /*e830*/  FMUL.FTZ R16, R16, R93.reuse ;  /* 0x0000005d10107220 */ /* 0x080fe40000410000 */
[----:B------:R-:W-:Y:S02]  /*e840*/  FMUL.FTZ R22, R171, R93 ;  /* 0x0000005dab167220 */ /* 0x000fe40000410000 */
[C---:B------:R-:W-:Y:S02]  /*e850*/  FFMA.FTZ R13, R140.reuse, -R13, R204 ;  /* 0x8000000d8c0d7223 */ /* 0x040fe400000100cc */
[----:B------:R-:W-:-:S02]  /*e860*/  FFMA.FTZ R140, R140, R171, R11 ;  /* 0x000000ab8c8c7223 */ /* 0x000fc4000001000b */
[----:B------:R-:W-:Y:S02]  /*e870*/  FADD.FTZ R170, -R170, R21 ;  /* 0x00000015aaaa7221 */ /* 0x000fe40000010100 */
[C---:B------:R-:W-:Y:S02]  /*e880*/  FMUL.FTZ R11, R139.reuse, R16 ;  /* 0x000000108b0b7220 */ /* 0x040fe40000410000 */
[----:B------:R-:W-:Y:S02]  /*e890*/  FMUL.FTZ R21, R139, R22 ;  /* 0x000000168b157220 */ /* 0x000fe40000410000 */
[----:B------:R-:W-:Y:S01]  /*e8a0*/  FFMA.FTZ R14, R171, UR33, R14 ;  /* 0x00000021ab0e7c23 */ /* 0x000fe2000801000e */
[----:B------:R-:W-:Y:S01]  /*e8b0*/  IADD3 R171, R128, 0x200, RZ ;  /* 0x0000020080ab7810 */ /* 0x000fe20007ffe0ff */
[----:B------:R-:W-:Y:S01]  /*e8c0*/  FMUL.FTZ R12, R139, R12 ;  /* 0x0000000c8b0c7220 */ /* 0x000fe20000410000 */
[----:B------:R-:W-:Y:S01]  /*e8d0*/  HADD2.F32 R139, -RZ, R114.H0_H0 ;  /* 0x20000072ff8b7230 */ /* 0x000fe20000004100 */
[----:B------:R-:W-:-:S02]  /*e8e0*/  FMUL.FTZ R15, R111, R22 ;  /* 0x000000166f0f7220 */ /* 0x000fc40000410000 */
[C---:B------:R-:W-:Y:S02]  /*e8f0*/  FFMA.FTZ R22, R13.reuse, R22, R11 ;  /* 0x000000160d167223 */ /* 0x040fe4000001000b */
[C---:B------:R-:W-:Y:S01]  /*e900*/  FFMA.FTZ R21, R13.reuse, R16, -R21 ;  /* 0x000000100d157223 */ /* 0x040fe20000010815 */
[----:B------:R1:W-:Y:S01]  /*e910*/  STS [R60.X4+0x2148], R15 ;  /* 0x0021480f3c007388 */ /* 0x0003e20000004800 */
[----:B------:R-:W-:Y:S02]  /*e920*/  FFMA.FTZ R13, R13, R14, R12 ;  /* 0x0000000e0d0d7223 */ /* 0x000fe4000001000c */
[----:B------:R-:W-:Y:S02]  /*e930*/  FMUL.FTZ R11, R23, -R170 ;  /* 0x800000aa170b7220 */ /* 0x000fe40000410000 */
[C---:B0-----:R-:W-:Y:S02]  /*e940*/  FMUL.FTZ R17, R111.reuse, R16 ;  /* 0x000000106f117220 */ /* 0x041fe40000410000 */
[----:B------:R-:W-:-:S02]  /*e950*/  FFMA.FTZ R111, R111, R140, R13 ;  /* 0x0000008c6f6f7223 */ /* 0x000fc4000001000d */
[----:B------:R-:W-:Y:S01]  /*e960*/  FMUL.FTZ R13, R139, R94 ;  /* 0x0000005e8b0d7220 */ /* 0x000fe20000410000 */
[----:B------:R0:W-:Y:S01]  /*e970*/  STS [R60.X4+0x214c], R17 ;  /* 0x00214c113c007388 */ /* 0x0001e20000004800 */
[----:B------:R-:W-:Y:S02]  /*e980*/  FFMA.FTZ R12, R24, R110, -R11 ;  /* 0x0000006e180c7223 */ /* 0x000fe4000001080b */
[----:B------:R-:W-:Y:S02]  /*e990*/  FMUL.FTZ R11, R137, R170 ;  /* 0x000000aa890b7220 */ /* 0x000fe40000410000 */
[----:B-1----:R-:W-:Y:S02]  /*e9a0*/  FMUL.FTZ R15, R110, UR34 ;  /* 0x000000226e0f7c20 */ /* 0x002fe40008410000 */
[----:B------:R-:W-:Y:S02]  /*e9b0*/  FMUL.FTZ R23, R23, -R110 ;  /* 0x8000006e17177220 */ /* 0x000fe40000410000 */
[----:B------:R-:W-:-:S02]  /*e9c0*/  FFMA.FTZ R137, R137, -R13, R201 ;  /* 0x8000000d89897223 */ /* 0x000fc400000100c9 */
[C---:B------:R-:W-:Y:S02]  /*e9d0*/  FFMA.FTZ R14, R138.reuse, -R13, R202 ;  /* 0x8000000d8a0e7223 */ /* 0x040fe400000100ca */
[----:B------:R-:W-:Y:S02]  /*e9e0*/  FFMA.FTZ R13, R138, R110, R11 ;  /* 0x0000006e8a0d7223 */ /* 0x000fe4000001000b */
[----:B------:R-:W-:Y:S01]  /*e9f0*/  FADD.FTZ R16, R167, R12 ;  /* 0x0000000ca7107221 */ /* 0x000fe20000010000 */
[----:B------:R-:W-:Y:S01]  /*ea00*/  IADD3 R167, R128, 0x780, RZ ;  /* 0x0000078080a77810 */ /* 0x000fe20007ffe0ff */
[C---:B------:R-:W-:Y:S02]  /*ea10*/  FMUL.FTZ R11, R170.reuse, UR34 ;  /* 0x00000022aa0b7c20 */ /* 0x040fe40008410000 */
[----:B------:R-:W-:Y:S01]  /*ea20*/  FFMA.FTZ R12, R170, UR33, -R15 ;  /* 0x00000021aa0c7c23 */ /* 0x000fe2000801080f */
[----:B------:R-:W-:Y:S01]  /*ea30*/  LEA.HI.SX32 R142, R167, R128, 0x1b ;  /* 0x00000080a78e7211 */ /* 0x000fe200078fdaff */
[----:B------:R-:W-:-:S02]  /*ea40*/  FFMA.FTZ R23, R24, R170, R23 ;  /* 0x000000aa18177223 */ /* 0x000fc40000010017 */
[----:B------:R-:W-:Y:S02]  /*ea50*/  FFMA.FTZ R11, R110, UR33, R11 ;  /* 0x000000216e0b7c23 */ /* 0x000fe4000801000b */
[----:B------:R-:W-:Y:S02]  /*ea60*/  FMUL.FTZ R12, R137, R12 ;  /* 0x0000000c890c7220 */ /* 0x000fe40000410000 */
[----:B------:R-:W-:Y:S02]  /*ea70*/  FADD.FTZ R77, R18, R77 ;  /* 0x0000004d124d7221 */ /* 0x000fe40000010000 */
[----:B------:R-:W-:Y:S02]  /*ea80*/  FADD.FTZ R18, -R168, R23 ;  /* 0x00000017a8127221 */ /* 0x000fe40000010100 */
[-C--:B------:R-:W-:Y:S02]  /*ea90*/  FMUL.FTZ R15, R170, R94.reuse ;  /* 0x0000005eaa0f7220 */ /* 0x080fe40000410000 */
[----:B------:R-:W-:-:S02]  /*eaa0*/  FMUL.FTZ R24, R110, R94 ;  /* 0x0000005e6e187220 */ /* 0x000fc40000410000 */
[----:B------:R-:W-:Y:S02]  /*eab0*/  FFMA.FTZ R12, R14, R11, R12 ;  /* 0x0000000b0e0c7223 */ /* 0x000fe4000001000c */
[----:B------:R-:W-:Y:S02]  /*eac0*/  FMUL.FTZ R11, R25, -R18 ;  /* 0x80000012190b7220 */ /* 0x000fe40000410000 */
[C---:B0-----:R-:W-:Y:S02]  /*ead0*/  FMUL.FTZ R17, R137.reuse, R15 ;  /* 0x0000000f89117220 */ /* 0x041fe40000410000 */
[----:B------:R-:W-:Y:S02]  /*eae0*/  FMUL.FTZ R23, R137, R24 ;  /* 0x0000001889177220 */ /* 0x000fe40000410000 */
[----:B------:R-:W-:Y:S02]  /*eaf0*/  FFMA.FTZ R220, R13, R94, R220 ;  /* 0x0000005e0ddc7223 */ /* 0x000fe400000100dc */
[----:B------:R-:W-:-:S02]  /*eb00*/  FFMA.FTZ R110, R139, R13, R12 ;  /* 0x0000000d8b6e7223 */ /* 0x000fc4000001000c */
[----:B------:R-:W-:Y:S02]  /*eb10*/  FMUL.FTZ R13, R127, R95 ;  /* 0x0000005f7f0d7220 */ /* 0x000fe40000410000 */
[----:B------:R-:W-:Y:S02]  /*eb20*/  FFMA.FTZ R12, R26, R16, -R11 ;  /* 0x000000101a0c7223 */ /* 0x000fe4000001080b */
[----:B------:R-:W-:Y:S02]  /*eb30*/  FMUL.FTZ R19, R139, R24 ;  /* 0x000000188b137220 */ /* 0x000fe40000410000 */
[----:B------:R-:W-:Y:S02]  /*eb40*/  FMUL.FTZ R11, R135, R18 ;  /* 0x00000012870b7220 */ /* 0x000fe40000410000 */
[C---:B------:R-:W-:Y:S01]  /*eb50*/  FFMA.FTZ R24, R14.reuse, R24, R17 ;  /* 0x000000180e187223 */ /* 0x040fe20000010011 */
[----:B------:R0:W-:Y:S01]  /*eb60*/  STS [R60.X4+0x2140], R19 ;  /* 0x002140133c007388 */ /* 0x0001e20000004800 */
[----:B------:R-:W-:-:S02]  /*eb70*/  FFMA.FTZ R23, R14, R15, -R23 ;  /* 0x0000000f0e177223 */ /* 0x000fc40000010817 */
[-C--:B------:R-:W-:Y:S02]  /*eb80*/  FFMA.FTZ R135, R135, -R13.reuse, R199 ;  /* 0x8000000d87877223 */ /* 0x080fe400000100c7 */
[----:B------:R-:W-:Y:S02]  /*eb90*/  FMUL.FTZ R14, R16, UR34 ;  /* 0x00000022100e7c20 */ /* 0x000fe40008410000 */
[-C--:B------:R-:W-:Y:S02]  /*eba0*/  FMUL.FTZ R25, R25, -R16.reuse ;  /* 0x8000001019197220 */ /* 0x080fe40000410000 */
[C---:B------:R-:W-:Y:S02]  /*ebb0*/  FFMA.FTZ R13, R136.reuse, -R13, R200 ;  /* 0x8000000d880d7223 */ /* 0x040fe400000100c8 */
[----:B------:R-:W-:Y:S02]  /*ebc0*/  FFMA.FTZ R136, R136, R16, R11 ;  /* 0x0000001088887223 */ /* 0x000fe4000001000b */
[----:B------:R-:W-:-:S02]  /*ebd0*/  FMUL.FTZ R11, R18, UR34 ;  /* 0x00000022120b7c20 */ /* 0x000fc40008410000 */
[----:B------:R-:W-:Y:S02]  /*ebe0*/  FFMA.FTZ R14, R18, UR33, -R14 ;  /* 0x00000021120e7c23 */ /* 0x000fe4000801080e */
[----:B------:R-:W-:Y:S02]  /*ebf0*/  FFMA.FTZ R25, R26, R18, R25 ;  /* 0x000000121a197223 */ /* 0x000fe40000010019 */
[----:B------:R-:W-:Y:S02]  /*ec00*/  FADD.FTZ R165, R165, R12 ;  /* 0x0000000ca5a57221 */ /* 0x000fe40000010000 */
[----:B------:R-:W-:Y:S02]  /*ec10*/  FFMA.FTZ R12, R16, UR33, R11 ;  /* 0x00000021100c7c23 */ /* 0x000fe4000801000b */
[-C--:B------:R-:W-:Y:S02]  /*ec20*/  FMUL.FTZ R18, R18, R95.reuse ;  /* 0x0000005f12127220 */ /* 0x080fe40000410000 */
[----:B------:R-:W-:-:S02]  /*ec30*/  FMUL.FTZ R16, R16, R95 ;  /* 0x0000005f10107220 */ /* 0x000fc40000410000 */
[----:B------:R-:W-:Y:S02]  /*ec40*/  FMUL.FTZ R14, R135, R14 ;  /* 0x0000000e870e7220 */ /* 0x000fe40000410000 */
[----:B------:R-:W-:Y:S02]  /*ec50*/  FADD.FTZ R166, -R166, R25 ;  /* 0x00000019a6a67221 */ /* 0x000fe40000010100 */
[----:B------:R-:W-:Y:S02]  /*ec60*/  FADD.FTZ R78, R71, R78 ;  /* 0x0000004e474e7221 */ /* 0x000fe40000010000 */
[----:B------:R-:W-:Y:S02]  /*ec70*/  FMUL.FTZ R71, R139, R15 ;  /* 0x0000000f8b477220 */ /* 0x000fe40000410000 */
[----:B------:R-:W-:Y:S01]  /*ec80*/  FADD.FTZ R76, R111, R76 ;  /* 0x0000004c6f4c7221 */ /* 0x000fe20000010000 */
[----:B------:R-:W-:Y:S01]  /*ec90*/  HADD2.F32 R111, -RZ, R116.H0_H0 ;  /* 0x20000074ff6f7230 */ /* 0x000fe20000004100 */
[C---:B------:R-:W-:Y:S01]  /*eca0*/  FMUL.FTZ R26, R135.reuse, R18 ;  /* 0x00000012871a7220 */ /* 0x040fe20000410000 */
[----:B------:R1:W-:Y:S01]  /*ecb0*/  STS [R60.X4+0x2144], R71 ;  /* 0x002144473c007388 */ /* 0x0003e20000004800 */
[----:B------:R-:W-:-:S02]  /*ecc0*/  FMUL.FTZ R25, R135, R16 ;  /* 0x0000001087197220 */ /* 0x000fc40000410000 */
[----:B------:R-:W-:Y:S02]  /*ecd0*/  FFMA.FTZ R15, R13, R12, R14 ;  /* 0x0000000c0d0f7223 */ /* 0x000fe4000001000e */
[C---:B------:R-:W-:Y:S02]  /*ece0*/  FMUL.FTZ R11, R27.reuse, -R166 ;  /* 0x800000a61b0b7220 */ /* 0x040fe40000410000 */
[----:B------:R-:W-:Y:S02]  /*ecf0*/  FMUL.FTZ R27, R27, -R165 ;  /* 0x800000a51b1b7220 */ /* 0x000fe40000410000 */
[C---:B------:R-:W-:Y:S02]  /*ed00*/  FFMA.FTZ R26, R13.reuse, R16, R26 ;  /* 0x000000100d1a7223 */ /* 0x040fe4000001001a */
[----:B------:R-:W-:Y:S02]  /*ed10*/  FFMA.FTZ R25, R13, R18, -R25 ;  /* 0x000000120d197223 */ /* 0x000fe40000010819 */
[----:B0-----:R-:W-:-:S02]  /*ed20*/  FFMA.FTZ R19, R127, R136, R15 ;  /* 0x000000887f137223 */ /* 0x001fc4000001000f */
[----:B------:R-:W-:Y:S02]  /*ed30*/  FMUL.FTZ R13, R111, R96 ;  /* 0x000000606f0d7220 */ /* 0x000fe40000410000 */
[----:B------:R-:W-:Y:S02]  /*ed40*/  FMUL.FTZ R15, R165, UR34 ;  /* 0x00000022a50f7c20 */ /* 0x000fe40008410000 */
[C---:B------:R-:W-:Y:S02]  /*ed50*/  FFMA.FTZ R27, R28.reuse, R166, R27 ;  /* 0x000000a61c1b7223 */ /* 0x040fe4000001001b */
[C---:B-1----:R-:W-:Y:S02]  /*ed60*/  FMUL.FTZ R71, R127.reuse, R18 ;  /* 0x000000127f477220 */ /* 0x042fe40000410000 */
[----:B------:R-:W-:Y:S02]  /*ed70*/  FFMA.FTZ R12, R28, R165, -R11 ;  /* 0x000000a51c0c7223 */ /* 0x000fe4000001080b */
[----:B------:R-:W-:Y:S01]  /*ed80*/  FMUL.FTZ R17, R127, R16 ;  /* 0x000000107f117220 */ /* 0x000fe20000410000 */
[----:B------:R0:W-:Y:S01]  /*ed90*/  STS [R60.X4+0x213c], R71 ;  /* 0x00213c473c007388 */ /* 0x0001e20000004800 */
[----:B------:R-:W-:-:S02]  /*eda0*/  FFMA.FTZ R11, R133, -R13, R197 ;  /* 0x8000000d850b7223 */ /* 0x000fc400000100c5 */
[C---:B------:R-:W-:Y:S01]  /*edb0*/  FFMA.FTZ R16, R166.reuse, UR33, -R15 ;  /* 0x00000021a6107c23 */ /* 0x040fe2000801080f */
[----:B------:R-:W-:Y:S01]  /*edc0*/  STS [R60.X4+0x2138], R17 ;  /* 0x002138113c007388 */ /* 0x000fe20000004800 */
[-C--:B------:R-:W-:Y:S02]  /*edd0*/  FMUL.FTZ R28, R166, R96.reuse ;  /* 0x00000060a61c7220 */ /* 0x080fe40000410000 */
[----:B------:R-:W-:Y:S02]  /*ede0*/  FMUL.FTZ R18, R165, R96 ;  /* 0x00000060a5127220 */ /* 0x000fe40000410000 */
[----:B------:R-:W-:Y:S02]  /*edf0*/  FADD.FTZ R75, R110, R75 ;  /* 0x0000004b6e4b7221 */ /* 0x000fe40000010000 */
[----:B------:R-:W-:Y:S02]  /*ee00*/  FADD.FTZ R164, -R164, R27 ;  /* 0x0000001ba4a47221 */ /* 0x000fe40000010100 */
[----:B------:R-:W-:Y:S01]  /*ee10*/  FADD.FTZ R110, R163, R12 ;  /* 0x0000000ca36e7221 */ /* 0x000fe20000010000 */
[----:B------:R-:W-:Y:S01]  /*ee20*/  IADD3 R163, R128, 0x700, RZ ;  /* 0x0000070080a37810 */ /* 0x000fe20007ffe0ff */
[----:B------:R-:W-:-:S02]  /*ee30*/  FMUL.FTZ R12, R11, R28 ;  /* 0x0000001c0b0c7220 */ /* 0x000fc40000410000 */
[C---:B0-----:R-:W-:Y:S02]  /*ee40*/  FMUL.FTZ R71, R11.reuse, R18 ;  /* 0x000000120b477220 */ /* 0x041fe40000410000 */
[----:B------:R-:W-:Y:S02]  /*ee50*/  FMUL.FTZ R16, R11, R16 ;  /* 0x000000100b107220 */ /* 0x000fe40000410000 */
[C---:B------:R-:W-:Y:S02]  /*ee60*/  FMUL.FTZ R11, R29.reuse, -R164 ;  /* 0x800000a41d0b7220 */ /* 0x040fe40000410000 */
[----:B------:R-:W-:Y:S02]  /*ee70*/  FFMA.FTZ R13, R134, -R13, R198 ;  /* 0x8000000d860d7223 */ /* 0x000fe400000100c6 */
[----:B------:R-:W-:Y:S02]  /*ee80*/  FMUL.FTZ R29, R29, -R110 ;  /* 0x8000006e1d1d7220 */ /* 0x000fe40000410000 */
[----:B------:R-:W-:-:S02]  /*ee90*/  FFMA.FTZ R27, R13, R18, R12 ;  /* 0x000000120d1b7223 */ /* 0x000fc4000001000c */
[C---:B------:R-:W-:Y:S02]  /*eea0*/  FFMA.FTZ R29, R30.reuse, R164, R29 ;  /* 0x000000a41e1d7223 */ /* 0x040fe4000001001d */
[----:B------:R-:W-:Y:S02]  /*eeb0*/  FFMA.FTZ R12, R30, R110, -R11 ;  /* 0x0000006e1e0c7223 */ /* 0x000fe4000001080b */
[----:B------:R-:W-:Y:S02]  /*eec0*/  FADD.FTZ R162, -R162, R29 ;  /* 0x0000001da2a27221 */ /* 0x000fe40000010100 */
[----:B------:R-:W-:Y:S02]  /*eed0*/  FADD.FTZ R161, R161, R12 ;  /* 0x0000000ca1a17221 */ /* 0x000fe40000010000 */
[----:B------:R-:W-:Y:S02]  /*eee0*/  FMUL.FTZ R14, R166, UR34 ;  /* 0x00000022a60e7c20 */ /* 0x000fe40008410000 */
[----:B------:R-:W-:-:S02]  /*eef0*/  FMUL.FTZ R11, R31, -R162 ;  /* 0x800000a21f0b7220 */ /* 0x000fc40000410000 */
[----:B------:R-:W-:Y:S02]  /*ef00*/  FMUL.FTZ R31, R31, -R161 ;  /* 0x800000a11f1f7220 */ /* 0x000fe40000410000 */
[----:B------:R-:W-:Y:S02]  /*ef10*/  FMUL.FTZ R133, R133, R166 ;  /* 0x000000a685857220 */ /* 0x000fe40000410000 */
[----:B------:R-:W-:Y:S02]  /*ef20*/  FFMA.FTZ R14, R165, UR33, R14 ;  /* 0x00000021a50e7c23 */ /* 0x000fe4000801000e */
[----:B------:R-:W-:Y:S02]  /*ef30*/  FFMA.FTZ R31, R32, R162, R31 ;  /* 0x000000a2201f7223 */ /* 0x000fe4000001001f */
[----:B------:R-:W-:Y:S01]  /*ef40*/  FFMA.FTZ R133, R134, R165, R133 ;  /* 0x000000a586857223 */ /* 0x000fe20000010085 */
[----:B------:R-:W-:Y:S01]  /*ef50*/  IADD3 R165, R128, 0x740, RZ ;  /* 0x0000074080a57810 */ /* 0x000fe20007ffe0ff */
[----:B------:R-:W-:Y:S01]  /*ef60*/  FMUL.FTZ R15, R111, R18 ;  /* 0x000000126f0f7220 */ /* 0x000fe20000410000 */
[----:B------:R-:W-:Y:S01]  /*ef70*/  HADD2.F32 R18, -RZ, R117.H0_H0 ;  /* 0x20000075ff127230 */ /* 0x000fe20000004100 */
[----:B------:R-:W-:-:S02]  /*ef80*/  FFMA.FTZ R14, R13, R14, R16 ;  /* 0x0000000e0d0e7223 */ /* 0x000fc40000010010 */
[----:B------:R-:W-:Y:S01]  /*ef90*/  FFMA.FTZ R12, R32, R161, -R11 ;  /* 0x000000a1200c7223 */ /* 0x000fe2000001080b */
[----:B------:R0:W-:Y:S01]  /*efa0*/  STS [R60.X4+0x2130], R15 ;  /* 0x0021300f3c007388 */ /* 0x0001e20000004800 */
[----:B------:R-:W-:Y:S01]  /*efb0*/  FADD.FTZ R160, -R160, R31 ;  /* 0x0000001fa0a07221 */ /* 0x000fe20000010100 */
[----:B------:R-:W-:Y:S01]  /*efc0*/  HADD2.F32 R31, -RZ, R119.H0_H0 ;  /* 0x20000077ff1f7230 */ /* 0x000fe20000004100 */
[----:B------:R-:W-:Y:S02]  /*efd0*/  FFMA.FTZ R16, R111, R133, R14 ;  /* 0x000000856f107223 */ /* 0x000fe4000001000e */
[----:B------:R-:W-:Y:S02]  /*efe0*/  FADD.FTZ R159, R159, R12 ;  /* 0x0000000c9f9f7221 */ /* 0x000fe40000010000 */
[----:B------:R-:W-:Y:S02]  /*eff0*/  FMUL.FTZ R12, R110, UR34 ;  /* 0x000000226e0c7c20 */ /* 0x000fe40008410000 */
[----:B------:R-:W-:-:S02]  /*f000*/  FMUL.FTZ R14, R18, R97 ;  /* 0x00000061120e7220 */ /* 0x000fc40000410000 */
[----:B------:R-:W-:Y:S02]  /*f010*/  FMUL.FTZ R11, R33, -R160 ;  /* 0x800000a0210b7220 */ /* 0x000fe40000410000 */
[----:B------:R-:W-:Y:S02]  /*f020*/  FFMA.FTZ R71, R13, R28, -R71 ;  /* 0x0000001c0d477223 */ /* 0x000fe40000010847 */
[----:B------:R-:W-:Y:S02]  /*f030*/  FMUL.FTZ R13, R131, R164 ;  /* 0x000000a4830d7220 */ /* 0x000fe40000410000 */
[----:B------:R-:W-:Y:S02]  /*f040*/  FADD.FTZ R73, R16, R73 ;  /* 0x0000004910497221 */ /* 0x000fe40000010000 */
[----:B------:R-:W-:Y:S02]  /*f050*/  FMUL.FTZ R33, R33, -R159 ;  /* 0x8000009f21217220 */ /* 0x000fe40000410000 */
[----:B------:R-:W-:-:S02]  /*f060*/  FFMA.FTZ R16, R164, UR33, -R12 ;  /* 0x00000021a4107c23 */ /* 0x000fc4000801080c */
[-C--:B------:R-:W-:Y:S02]  /*f070*/  FFMA.FTZ R131, R131, -R14.reuse, R195 ;  /* 0x8000000e83837223 */ /* 0x080fe400000100c3 */
[----:B------:R-:W-:Y:S02]  /*f080*/  FFMA.FTZ R12, R34, R159, -R11 ;  /* 0x0000009f220c7223 */ /* 0x000fe4000001080b */
[C---:B------:R-:W-:Y:S02]  /*f090*/  FFMA.FTZ R14, R132.reuse, -R14, R196 ;  /* 0x8000000e840e7223 */ /* 0x040fe400000100c4 */
[----:B------:R-:W-:Y:S02]  /*f0a0*/  FFMA.FTZ R132, R132, R110, R13 ;  /* 0x0000006e84847223 */ /* 0x000fe4000001000d */
[----:B------:R-:W-:Y:S02]  /*f0b0*/  FMUL.FTZ R13, R164, UR34 ;  /* 0x00000022a40d7c20 */ /* 0x000fe40008410000 */
[----:B------:R-:W-:-:S02]  /*f0c0*/  FFMA.FTZ R33, R34, R160, R33 ;  /* 0x000000a022217223 */ /* 0x000fc40000010021 */
[----:B------:R-:W-:Y:S02]  /*f0d0*/  FADD.FTZ R157, R157, R12 ;  /* 0x0000000c9d9d7221 */ /* 0x000fe40000010000 */
[----:B0-----:R-:W-:Y:S02]  /*f0e0*/  FFMA.FTZ R15, R110, UR33, R13 ;  /* 0x000000216e0f7c23 */ /* 0x001fe4000801000d */
[----:B------:R-:W-:Y:S02]  /*f0f0*/  FADD.FTZ R158, -R158, R33 ;  /* 0x000000219e9e7221 */ /* 0x000fe40000010100 */
[----:B------:R-:W-:Y:S02]  /*f100*/  FMUL.FTZ R17, R111, R28 ;  /* 0x0000001c6f117220 */ /* 0x000fe40000410000 */
[C---:B------:R-:W-:Y:S02]  /*f110*/  FMUL.FTZ R13, R35.reuse, -R157 ;  /* 0x8000009d230d7220 */ /* 0x040fe40000410000 */
[-C--:B------:R-:W-:Y:S01]  /*f120*/  FMUL.FTZ R35, R35, -R158.reuse ;  /* 0x8000009e23237220 */ /* 0x080fe20000410000 */
[----:B------:R0:W-:Y:S01]  /*f130*/  STS [R60.X4+0x2134], R17 ;  /* 0x002134113c007388 */ /* 0x0001e20000004800 */
[----:B------:R-:W-:-:S02]  /*f140*/  FFMA.FTZ R13, R36, R158, R13 ;  /* 0x0000009e240d7223 */ /* 0x000fc4000001000d */
[----:B------:R-:W-:Y:S02]  /*f150*/  FMUL.FTZ R11, R110, R97 ;  /* 0x000000616e0b7220 */ /* 0x000fe40000410000 */
[----:B------:R-:W-:Y:S02]  /*f160*/  FFMA.FTZ R36, R36, R157, -R35 ;  /* 0x0000009d24247223 */ /* 0x000fe40000010823 */
[----:B------:R-:W-:Y:S02]  /*f170*/  FADD.FTZ R156, -R156, R13 ;  /* 0x0000000d9c9c7221 */ /* 0x000fe40000010100 */
[----:B------:R-:W-:Y:S02]  /*f180*/  FMUL.FTZ R16, R131, R16 ;  /* 0x0000001083107220 */ /* 0x000fe40000410000 */
[----:B0-----:R-:W-:Y:S02]  /*f190*/  FMUL.FTZ R17, R164, R97 ;  /* 0x00000061a4117220 */ /* 0x001fe40000410000 */
[----:B------:R-:W-:-:S02]  /*f1a0*/  FADD.FTZ R155, R155, R36 ;  /* 0x000000249b9b7221 */ /* 0x000fc40000010000 */
[C---:B------:R-:W-:Y:S02]  /*f1b0*/  FMUL.FTZ R32, R131.reuse, R17 ;  /* 0x0000001183207220 */ /* 0x040fe40000410000 */
[-C--:B------:R-:W-:Y:S02]  /*f1c0*/  FMUL.FTZ R131, R131, R11.reuse ;  /* 0x0000000b83837220 */ /* 0x080fe40000410000 */
[----:B------:R-:W-:Y:S02]  /*f1d0*/  FMUL.FTZ R13, R37, -R156 ;  /* 0x8000009c250d7220 */ /* 0x000fe40000410000 */
[C---:B------:R-:W-:Y:S02]  /*f1e0*/  FFMA.FTZ R32, R14.reuse, R11, R32 ;  /* 0x0000000b0e207223 */ /* 0x040fe40000010020 */
[C---:B------:R-:W-:Y:S02]  /*f1f0*/  FFMA.FTZ R33, R14.reuse, R17, -R131 ;  /* 0x000000110e217223 */ /* 0x040fe40000010883 */
[----:B------:R-:W-:-:S02]  /*f200*/  FFMA.FTZ R15, R14, R15, R16 ;  /* 0x0000000f0e0f7223 */ /* 0x000fc40000010010 */
[-C--:B------:R-:W-:Y:S02]  /*f210*/  FMUL.FTZ R37, R37, -R155.reuse ;  /* 0x8000009b25257220 */ /* 0x080fe40000410000 */
[----:B------:R-:W-:Y:S01]  /*f220*/  FFMA.FTZ R14, R38, R155, -R13 ;  /* 0x0000009b260e7223 */ /* 0x000fe2000001080d */
[----:B------:R-:W-:Y:S01]  /*f230*/  HADD2.F32 R13, -RZ, R122.H0_H0 ;  /* 0x2000007aff0d7230 */ /* 0x000fe20000004100 */
[----:B------:R-:W-:Y:S02]  /*f240*/  FADD.FTZ R74, R19, R74 ;  /* 0x0000004a134a7221 */ /* 0x000fe40000010000 */
[----:B------:R-:W-:Y:S01]  /*f250*/  FMUL.FTZ R19, R18, R11 ;  /* 0x0000000b12137220 */ /* 0x000fe20000410000 */
[----:B------:R-:W-:Y:S01]  /*f260*/  HADD2.F32 R11, -RZ, R118.H0_H0 ;  /* 0x20000076ff0b7230 */ /* 0x000fe20000004100 */
[----:B------:R-:W-:Y:S02]  /*f270*/  FFMA.FTZ R37, R38, R156, R37 ;  /* 0x0000009c26257223 */ /* 0x000fe40000010025 */
[----:B------:R-:W-:Y:S01]  /*f280*/  FFMA.FTZ R12, R18, R132, R15 ;  /* 0x00000084120c7223 */ /* 0x000fe2000001000f */
[----:B------:R-:W-:Y:S01]  /*f290*/  HADD2.F32 R15, -RZ, R121.H0_H0 ;  /* 0x20000079ff0f7230 */ /* 0x000fe20000004100 */
[----:B------:R-:W-:Y:S01]  /*f2a0*/  FMUL.FTZ R29, R13, R102 ;  /* 0x000000660d1d7220 */ /* 0x000fe20000410000 */
[----:B------:R0:W-:Y:S01]  /*f2b0*/  STS [R60.X4+0x2128], R19 ;  /* 0x002128133c007388 */ /* 0x0001e20000004800 */
[----:B------:R-:W-:-:S02]  /*f2c0*/  FADD.FTZ R154, -R154, R37 ;  /* 0x000000259a9a7221 */ /* 0x000fc40000010100 */
[----:B------:R-:W-:Y:S01]  /*f2d0*/  FADD.FTZ R153, R153, R14 ;  /* 0x0000000e99997221 */ /* 0x000fe20000010000 */
[----:B------:R-:W-:Y:S01]  /*f2e0*/  HADD2.F32 R14, -RZ, R120.H0_H0 ;  /* 0x20000078ff0e7230 */ /* 0x000fe20000004100 */
[----:B------:R-:W-:Y:S02]  /*f2f0*/  FMUL.FTZ R34, R11, R98 ;  /* 0x000000620b227220 */ /* 0x000fe40000410000 */
[----:B------:R-:W-:Y:S02]  /*f300*/  FMUL.FTZ R17, R18, R17 ;  /* 0x0000001112117220 */ /* 0x000fe40000410000 */
[----:B------:R-:W-:Y:S02]  /*f310*/  FFMA.FTZ R30, R8, -R29, R185 ;  /* 0x8000001d081e7223 */ /* 0x000fe400000100b9 */
[----:B0-----:R-:W-:Y:S01]  /*f320*/  FMUL.FTZ R19, R15, R101 ;  /* 0x000000650f137220 */ /* 0x001fe20000410000 */
[----:B------:R0:W-:Y:S01]  /*f330*/  STS [R60.X4+0x212c], R17 ;  /* 0x00212c113c007388 */ /* 0x0001e20000004800 */
[----:B------:R-:W-:-:S02]  /*f340*/  FFMA.FTZ R29, R7, -R29, R186 ;  /* 0x8000001d071d7223 */ /* 0x000fc400000100ba */
[----:B------:R-:W-:Y:S02]  /*f350*/  FMUL.FTZ R36, R154, R102 ;  /* 0x000000669a247220 */ /* 0x000fe40000410000 */
[----:B------:R-:W-:Y:S02]  /*f360*/  FFMA.FTZ R222, R133, R96, R222 ;  /* 0x0000006085de7223 */ /* 0x000fe400000100de */
[----:B------:R-:W-:Y:S02]  /*f370*/  FMUL.FTZ R38, R153, R102 ;  /* 0x0000006699267220 */ /* 0x000fe40000410000 */
[C---:B------:R-:W-:Y:S02]  /*f380*/  FFMA.FTZ R133, R129.reuse, -R34, R193 ;  /* 0x8000002281857223 */ /* 0x040fe400000100c1 */
[----:B------:R-:W-:Y:S02]  /*f390*/  FMUL.FTZ R129, R129, R162 ;  /* 0x000000a281817220 */ /* 0x000fe40000410000 */
[----:B------:R-:W-:-:S02]  /*f3a0*/  FFMA.FTZ R28, R6, -R19, R187 ;  /* 0x80000013061c7223 */ /* 0x000fc400000100bb */
[----:B------:R-:W-:Y:S02]  /*f3b0*/  FFMA.FTZ R19, R5, -R19, R188 ;  /* 0x8000001305137223 */ /* 0x000fe400000100bc */
[-C--:B------:R-:W-:Y:S02]  /*f3c0*/  FMUL.FTZ R110, R156, R101.reuse ;  /* 0x000000659c6e7220 */ /* 0x080fe40000410000 */
[----:B------:R-:W-:Y:S02]  /*f3d0*/  FMUL.FTZ R35, R29, R36 ;  /* 0x000000241d237220 */ /* 0x000fe40000410000 */
[----:B0-----:R-:W-:Y:S02]  /*f3e0*/  FMUL.FTZ R17, R14, R100 ;  /* 0x000000640e117220 */ /* 0x001fe40000410000 */
[----:B------:R-:W-:Y:S02]  /*f3f0*/  FMUL.FTZ R126, R155, R101 ;  /* 0x000000659b7e7220 */ /* 0x000fe40000410000 */
[----:B------:R-:W-:-:S02]  /*f400*/  FMUL.FTZ R127, R29, R38 ;  /* 0x000000261d7f7220 */ /* 0x000fc40000410000 */
[C---:B------:R-:W-:Y:S02]  /*f410*/  FFMA.FTZ R34, R130.reuse, -R34, R194 ;  /* 0x8000002282227223 */ /* 0x040fe400000100c2 */
[----:B------:R-:W-:Y:S02]  /*f420*/  FFMA.FTZ R130, R130, R161, R129 ;  /* 0x000000a182827223 */ /* 0x000fe40000010081 */
[----:B------:R-:W-:Y:S02]  /*f430*/  FMUL.FTZ R129, R19, R110 ;  /* 0x0000006e13817220 */ /* 0x000fe40000410000 */
[----:B------:R-:W-:Y:S02]  /*f440*/  FFMA.FTZ R35, R30, R38, R35 ;  /* 0x000000261e237223 */ /* 0x000fe40000010023 */
[----:B------:R-:W-:Y:S02]  /*f450*/  FFMA.FTZ R18, R4, -R17, R189 ;  /* 0x8000001104127223 */ /* 0x000fe400000100bd */
[----:B------:R-:W-:-:S02]  /*f460*/  FMUL.FTZ R37, R158, R100 ;  /* 0x000000649e257220 */ /* 0x000fc40000410000 */
[----:B------:R-:W-:Y:S02]  /*f470*/  FMUL.FTZ R111, R157, R100 ;  /* 0x000000649d6f7220 */ /* 0x000fe40000410000 */
[----:B------:R-:W-:Y:S02]  /*f480*/  FMUL.FTZ R131, R19, R126 ;  /* 0x0000007e13837220 */ /* 0x000fe40000410000 */
[----:B------:R-:W-:Y:S02]  /*f490*/  FFMA.FTZ R127, R30, R36, -R127 ;  /* 0x000000241e7f7223 */ /* 0x000fe4000001087f */
[----:B------:R-:W-:Y:S02]  /*f4a0*/  FFMA.FTZ R221, R136, R95, R221 ;  /* 0x0000005f88dd7223 */ /* 0x000fe400000100dd */
[----:B------:R-:W-:Y:S02]  /*f4b0*/  FFMA.FTZ R223, R132, R97, R223 ;  /* 0x0000006184df7223 */ /* 0x000fe400000100df */
[----:B------:R-:W-:-:S02]  /*f4c0*/  FFMA.FTZ R16, R28, R126, R129 ;  /* 0x0000007e1c107223 */ /* 0x000fc40000010081 */
[----:B------:R-:W-:Y:S02]  /*f4d0*/  FADD.FTZ R35, RZ, R35 ;  /* 0x00000023ff237221 */ /* 0x000fe40000010000 */
[----:B------:R-:W-:Y:S02]  /*f4e0*/  FFMA.FTZ R17, R3, -R17, R190 ;  /* 0x8000001103117223 */ /* 0x000fe400000100be */
[----:B------:R-:W-:Y:S02]  /*f4f0*/  FMUL.FTZ R134, R18, R37 ;  /* 0x0000002512867220 */ /* 0x000fe40000410000 */
[----:B------:R-:W-:Y:S02]  /*f500*/  FFMA.FTZ R132, R28, R110, -R131 ;  /* 0x0000006e1c847223 */ /* 0x000fe40000010883 */
[----:B------:R-:W-:Y:S02]  /*f510*/  FADD.FTZ R127, RZ, R127 ;  /* 0x0000007fff7f7221 */ /* 0x000fe40000010000 */
[----:B------:R-:W-:-:S02]  /*f520*/  FMUL.FTZ R136, R18, R111 ;  /* 0x0000006f12887220 */ /* 0x000fc40000410000 */
[----:B------:R-:W-:Y:S02]  /*f530*/  FADD.FTZ R16, R35, R16 ;  /* 0x0000001023107221 */ /* 0x000fe40000010000 */
[----:B------:R-:W-:Y:S02]  /*f540*/  FFMA.FTZ R35, R17, R111, R134 ;  /* 0x0000006f11237223 */ /* 0x000fe40000010086 */
[----:B------:R-:W-:Y:S02]  /*f550*/  FADD.FTZ R127, R127, R132 ;  /* 0x000000847f7f7221 */ /* 0x000fe40000010000 */
[----:B------:R-:W-:Y:S02]  /*f560*/  FFMA.FTZ R136, R17, R37, -R136 ;  /* 0x0000002511887223 */ /* 0x000fe40000010888 */
[----:B------:R-:W-:Y:S02]  /*f570*/  FMUL.FTZ R131, R161, UR34 ;  /* 0x00000022a1837c20 */ /* 0x000fe40008410000 */
[----:B------:R-:W-:-:S02]  /*f580*/  FMUL.FTZ R129, R31, R99 ;  /* 0x000000631f817220 */ /* 0x000fc40000410000 */
[----:B------:R-:W-:Y:S02]  /*f590*/  FMUL.FTZ R132, R162, UR34 ;  /* 0x00000022a2847c20 */ /* 0x000fe40008410000 */
[----:B------:R-:W-:Y:S02]  /*f5a0*/  FADD.FTZ R35, R16, R35 ;  /* 0x0000002310237221 */ /* 0x000fe40000010000 */
[----:B------:R-:W-:Y:S02]  /*f5b0*/  FADD.FTZ R127, R127, R136 ;  /* 0x000000887f7f7221 */ /* 0x000fe40000010000 */
[----:B------:R-:W-:Y:S02]  /*f5c0*/  FFMA.FTZ R134, R162, UR33, -R131 ;  /* 0x00000021a2867c23 */ /* 0x000fe40008010883 */
[----:B------:R-:W-:Y:S02]  /*f5d0*/  FFMA.FTZ R16, R0, -R129, R192 ;  /* 0x8000008100107223 */ /* 0x000fe400000100c0 */
[----:B------:R-:W-:-:S02]  /*f5e0*/  FMUL.FTZ R162, R162, R98 ;  /* 0x00000062a2a27220 */ /* 0x000fc40000410000 */
[C---:B------:R-:W-:Y:S02]  /*f5f0*/  FFMA.FTZ R135, R161.reuse, UR33, R132 ;  /* 0x00000021a1877c23 */ /* 0x040fe40008010084 */
[----:B------:R-:W-:Y:S01]  /*f600*/  FMUL.FTZ R136, R161, R98 ;  /* 0x00000062a1887220 */ /* 0x000fe20000410000 */
[----:B------:R-:W-:Y:S01]  /*f610*/  IADD3 R161, R128, 0x6c0, RZ ;  /* 0x000006c080a17810 */ /* 0x000fe20007ffe0ff */
[----:B------:R-:W-:Y:S02]  /*f620*/  FFMA.FTZ R129, R2, -R129, R191 ;  /* 0x8000008102817223 */ /* 0x000fe400000100bf */
[----:B------:R-:W-:Y:S02]  /*f630*/  FMUL.FTZ R132, R159, R99 ;  /* 0x000000639f847220 */ /* 0x000fe40000410000 */
[C---:B------:R-:W-:Y:S02]  /*f640*/  FMUL.FTZ R131, R133.reuse, R162 ;  /* 0x000000a285837220 */ /* 0x040fe40000410000 */
[----:B------:R-:W-:-:S02]  /*f650*/  FMUL.FTZ R137, R133, R134 ;  /* 0x0000008685897220 */ /* 0x000fc40000410000 */
[----:B------:R-:W-:Y:S02]  /*f660*/  FMUL.FTZ R141, R133, R136 ;  /* 0x00000088858d7220 */ /* 0x000fe40000410000 */
[----:B------:R-:W-:Y:S02]  /*f670*/  FMUL.FTZ R134, R160, R99 ;  /* 0x00000063a0867220 */ /* 0x000fe40000410000 */
[----:B------:R-:W-:Y:S02]  /*f680*/  FMUL.FTZ R133, R129, R132 ;  /* 0x0000008481857220 */ /* 0x000fe40000410000 */
[----:B------:R-:W-:Y:S02]  /*f690*/  FFMA.FTZ R139, R34, R136, R131 ;  /* 0x00000088228b7223 */ /* 0x000fe40000010083 */
[----:B------:R-:W-:Y:S01]  /*f6a0*/  FFMA.FTZ R138, R16, R134, -R133 ;  /* 0x00000086108a7223 */ /* 0x000fe20000010885 */
[----:B------:R-:W-:Y:S01]  /*f6b0*/  IADD3 R133, R128, 0x400, RZ ;  /* 0x0000040080857810 */ /* 0x000fe20007ffe0ff */
[----:B------:R-:W-:-:S02]  /*f6c0*/  FMUL.FTZ R145, R11, R162 ;  /* 0x000000a20b917220 */ /* 0x000fc40000410000 */
[----:B------:R-:W-:Y:S02]  /*f6d0*/  FMUL.FTZ R131, R129, R134 ;  /* 0x0000008681837220 */ /* 0x000fe40000410000 */
[----:B------:R-:W-:Y:S01]  /*f6e0*/  FFMA.FTZ R162, R34, R162, -R141 ;  /* 0x000000a222a27223 */ /* 0x000fe2000001088d */
[----:B------:R0:W-:Y:S01]  /*f6f0*/  STS [R60.X4+0x2124], R145 ;  /* 0x002124913c007388 */ /* 0x0001e20000004800 */
[----:B------:R-:W-:Y:S01]  /*f700*/  FADD.FTZ R127, R127, R138 ;  /* 0x0000008a7f7f7221 */ /* 0x000fe20000010000 */
[----:B------:R-:W-:Y:S01]  /*f710*/  IADD3 R141, R128, 0x500, RZ ;  /* 0x00000500808d7810 */ /* 0x000fe20007ffe0ff */
[----:B------:R-:W-:Y:S02]  /*f720*/  FMUL.FTZ R143, R11, R136 ;  /* 0x000000880b8f7220 */ /* 0x000fe40000410000 */
[----:B------:R-:W-:Y:S01]  /*f730*/  FFMA.FTZ R136, R16, R132, R131 ;  /* 0x0000008410887223 */ /* 0x000fe20000010083 */
[C---:B------:R-:W-:Y:S01]  /*f740*/  IADD3 R131, R128.reuse, 0x3c0, RZ ;  /* 0x000003c080837810 */ /* 0x040fe20007ffe0ff */
[----:B------:R-:W-:Y:S01]  /*f750*/  FADD.FTZ R162, R127, R162 ;  /* 0x000000a27fa27221 */ /* 0x000fe20000010000 */
[----:B------:R1:W-:Y:S01]  /*f760*/  STS [R60.X4+0x2120], R143 ;  /* 0x0021208f3c007388 */ /* 0x0003e20000004800 */
[----:B------:R-:W-:Y:S01]  /*f770*/  FADD.FTZ R136, R35, R136 ;  /* 0x0000008823887221 */ /* 0x000fe20000010000 */
[----:B------:R-:W-:Y:S01]  /*f780*/  IADD3 R127, R128, 0x340, RZ ;  /* 0x00000340807f7810 */ /* 0x000fe20007ffe0ff */
[----:B------:R-:W-:Y:S01]  /*f790*/  FADD.FTZ R162, R162, R33 ;  /* 0x00000021a2a27221 */ /* 0x000fe20000010000 */
[----:B0-----:R-:W-:Y:S01]  /*f7a0*/  IADD3 R145, R128, 0x580, RZ ;  /* 0x0000058080917810 */ /* 0x001fe20007ffe0ff */
[----:B------:R-:W-:-:S02]  /*f7b0*/  FADD.FTZ R139, R136, R139 ;  /* 0x0000008b888b7221 */ /* 0x000fc40000010000 */
[----:B------:R-:W-:Y:S02]  /*f7c0*/  FADD.FTZ R162, R162, R71 ;  /* 0x00000047a2a27221 */ /* 0x000fe40000010000 */
[----:B------:R-:W-:Y:S01]  /*f7d0*/  FADD.FTZ R32, R139, R32 ;  /* 0x000000208b207221 */ /* 0x000fe20000010000 */
[----:B------:R-:W-:Y:S01]  /*f7e0*/  IADD3 R139, R128, 0x4c0, RZ ;  /* 0x000004c0808b7810 */ /* 0x000fe20007ffe0ff */
[----:B------:R-:W-:Y:S01]  /*f7f0*/  FADD.FTZ R162, R162, R25 ;  /* 0x00000019a2a27221 */ /* 0x000fe20000010000 */
[----:B-1----:R-:W-:Y:S01]  /*f800*/  IADD3 R143, R128, 0x540, RZ ;  /* 0x00000540808f7810 */ /* 0x002fe20007ffe0ff */
[----:B------:R-:W-:Y:S02]  /*f810*/  FADD.FTZ R27, R32, R27 ;  /* 0x0000001b201b7221 */ /* 0x000fe40000010000 */
[----:B------:R-:W-:Y:S02]  /*f820*/  FADD.FTZ R162, R162, R23 ;  /* 0x00000017a2a27221 */ /* 0x000fe40000010000 */
[----:B------:R-:W-:-:S02]  /*f830*/  FADD.FTZ R71, R27, R26 ;  /* 0x0000001a1b477221 */ /* 0x000fc40000010000 */
[----:B------:R-:W-:Y:S02]  /*f840*/  FADD.FTZ R21, R162, R21 ;  /* 0x00000015a2157221 */ /* 0x000fe40000010000 */
[----:B------:R-:W-:Y:S01]  /*f850*/  FMUL.FTZ R25, R31, R132 ;  /* 0x000000841f197220 */ /* 0x000fe20000410000 */
[----:B------:R-:W-:Y:S01]  /*f860*/  LEA.HI.SX32 R132, R141, R128, 0x1b ;  /* 0x000000808d847211 */ /* 0x000fe200078fdaff */
[----:B------:R-:W-:Y:S01]  /*f870*/  FMUL.FTZ R27, R31, R134 ;  /* 0x000000861f1b7220 */ /* 0x000fe20000410000 */
[-C--:B------:R-:W-:Y:S01]  /*f880*/  LEA.HI.SX32 R134, R145, R128.reuse, 0x1b ;  /* 0x0000008091867211 */ /* 0x080fe200078fdaff */
[----:B------:R-:W-:Y:S01]  /*f890*/  FADD.FTZ R71, R71, R24 ;  /* 0x0000001847477221 */ /* 0x000fe20000010000 */
[----:B------:R-:W-:Y:S01]  /*f8a0*/  STS [R60.X4+0x2118], R25 ;  /* 0x002118193c007388 */ /* 0x000fe20000004800 */
[----:B------:R-:W-:Y:S01]  /*f8b0*/  FADD.FTZ R23, R21, R20 ;  /* 0x0000001415177221 */ /* 0x000fe20000010000 */
[-C--:B------:R-:W-:Y:S01]  /*f8c0*/  LEA.HI.SX32 R20, R128, R128.reuse, 0x1b ;  /* 0x0000008080147211 */ /* 0x080fe200078fdaff */
[----:B------:R-:W-:Y:S01]  /*f8d0*/  FADD.FTZ R71, R71, R22 ;  /* 0x0000001647477221 */ /* 0x000fe20000010000 */
[----:B------:R0:W-:Y:S01]  /*f8e0*/  STS [R60.X4+0x211c], R27 ;  /* 0x00211c1b3c007388 */ /* 0x0001e20000004800 */
[----:B------:R-:W-:Y:S01]  /*f8f0*/  FADD.FTZ R68, R23, R68 ;  /* 0x0000004417447221 */ /* 0x000fe20000010000 */
[----:B------:R-:W-:Y:S01]  /*f900*/  LEA.HI.SX32 R141, R165, R128, 0x1b ;  /* 0x00000080a58d7211 */ /* 0x000fe200078fdaff */
[----:B------:R-:W-:-:S02]  /*f910*/  FMUL.FTZ R111, R14, R111 ;  /* 0x0000006f0e6f7220 */ /* 0x000fc40000410000 */
[----:B------:R-:W-:Y:S02]  /*f920*/  FMUL.FTZ R37, R14, R37 ;  /* 0x000000250e257220 */ /* 0x000fe40000410000 */
[----:B------:R-:W-:Y:S01]  /*f930*/  FMUL.FTZ R21, R15, R126 ;  /* 0x0000007e0f157220 */ /* 0x000fe20000410000 */
[----:B------:R-:W-:Y:S01]  /*f940*/  STS [R60.X4+0x2110], R111 ;  /* 0x0021106f3c007388 */ /* 0x000fe20000004800 */
[----:B------:R-:W-:Y:S01]  /*f950*/  FMUL.FTZ R23, R13, R38 ;  /* 0x000000260d177220 */ /* 0x000fe20000410000 */
[----:B------:R-:W-:Y:S01]  /*f960*/  LEA.HI.SX32 R126, R133, R128, 0x1b ;  /* 0x00000080857e7211 */ /* 0x000fe200078fdaff */
[----:B0-----:R-:W-:Y:S01]  /*f970*/  FMUL.FTZ R27, R15, R110 ;  /* 0x0000006e0f1b7220 */ /* 0x001fe20000410000 */
[----:B------:R0:W-:Y:S01]  /*f980*/  STS [R60.X4+0x2114], R37 ;  /* 0x002114253c007388 */ /* 0x0001e20000004800 */
[----:B------:R-:W-:Y:S01]  /*f990*/  FMUL.FTZ R25, R13, R36 ;  /* 0x000000240d197220 */ /* 0x000fe20000410000 */
[----:B------:R-:W-:Y:S01]  /*f9a0*/  LEA.HI.SX32 R133, R143, R128, 0x1b ;  /* 0x000000808f857211 */ /* 0x000fe200078fdaff */
[----:B------:R-:W-:Y:S01]  /*f9b0*/  FADD.FTZ R70, R71, R70 ;  /* 0x0000004647467221 */ /* 0x000fe20000010000 */
[----:B------:R-:W-:Y:S01]  /*f9c0*/  STS [R60.X4+0x2108], R21 ;  /* 0x002108153c007388 */ /* 0x000fe20000004800 */
[----:B------:R-:W-:Y:S01]  /*f9d0*/  FMUL.FTZ R35, R2, R160 ;  /* 0x000000a002237220 */ /* 0x000fe20000410000 */
[----:B------:R-:W-:Y:S01]  /*f9e0*/  IADD3 R71, R128, 0x2c0, RZ ;  /* 0x000002c080477810 */ /* 0x000fe20007ffe0ff */
[----:B------:R-:W-:Y:S01]  /*f9f0*/  FADD.FTZ R70, R70, R69 ;  /* 0x0000004546467221 */ /* 0x000fe20000010000 */
[----:B------:R1:W-:Y:S01]  /*fa00*/  STS [R60.X4+0x210c], R27 ;  /* 0x00210c1b3c007388 */ /* 0x0003e20000004800 */
[----:B------:R-:W-:Y:S01]  /*fa10*/  FMUL.FTZ R33, R159, UR34 ;  /* 0x000000229f217c20 */ /* 0x000fe20008410000 */
[----:B------:R-:W-:Y:S01]  /*fa20*/  IADD3 R69, R128, 0x280, RZ ;  /* 0x0000028080457810 */ /* 0x000fe20007ffe0ff */
[----:B------:R-:W-:Y:S01]  /*fa30*/  FADD.FTZ R68, R68, R67 ;  /* 0x0000004344447221 */ /* 0x000fe20000010000 */
[----:B------:R2:W-:Y:S01]  /*fa40*/  STS [R60.X4+0x2100], R23 ;  /* 0x002100173c007388 */ /* 0x0005e20000004800 */
[----:B------:R-:W-:Y:S01]  /*fa50*/  FADD.FTZ R65, R70, R65 ;  /* 0x0000004146417221 */ /* 0x000fe20000010000 */
[----:B0-----:R-:W-:Y:S01]  /*fa60*/  IADD3 R37, R128, 0x40, RZ ;  /* 0x0000004080257810 */ /* 0x001fe20007ffe0ff */
[----:B------:R-:W-:Y:S01]  /*fa70*/  FFMA.FTZ R2, R34, R135, R137 ;  /* 0x0000008722027223 */ /* 0x000fe20000010089 */
[----:B------:R0:W-:Y:S01]  /*fa80*/  STS [R60.X4+0x2104], R25 ;  /* 0x002104193c007388 */ /* 0x0001e20000004800 */
[----:B------:R-:W-:Y:S01]  /*fa90*/  FFMA.FTZ R35, R0, R159, R35 ;  /* 0x0000009f00237223 */ /* 0x000fe20000010023 */
[----:B------:R-:W-:Y:S01]  /*faa0*/  IADD3 R111, R128, 0x300, RZ ;  /* 0x00000300806f7810 */ /* 0x000fe20007ffe0ff */
[C---:B------:R-:W-:Y:S01]  /*fab0*/  FMUL.FTZ R34, R160.reuse, UR34 ;  /* 0x00000022a0227c20 */ /* 0x040fe20008410000 */
[----:B------:R-:W-:Y:S01]  /*fac0*/  BAR.SYNC.DEFER_BLOCKING 0x0 ;  /* 0x0000000000007b1d */ /* 0x000fe20000010000 */
[----:B------:R-:W-:Y:S01]  /*fad0*/  FFMA.FTZ R160, R160, UR33, -R33 ;  /* 0x00000021a0a07c23 */ /* 0x000fe20008010821 */
[----:B------:R-:W-:Y:S01]  /*fae0*/  IADD3 R135, R128, 0x440, RZ ;  /* 0x0000044080877810 */ /* 0x000fe20007ffe0ff */
[----:B------:R-:W-:Y:S01]  /*faf0*/  FADD.FTZ R0, R68, R63 ;  /* 0x0000003f44007221 */ /* 0x000fe20000010000 */
[C---:B------:R-:W-:Y:S01]  /*fb00*/  IADD3 R63, R128.reuse, 0x100, RZ ;  /* 0x00000100803f7810 */ /* 0x040fe20007ffe0ff */
[----:B------:R-:W-:Y:S01]  /*fb10*/  FADD.FTZ R65, R65, R64 ;  /* 0x0000004041417221 */ /* 0x000fe20000010000 */
[C---:B------:R-:W-:Y:S01]  /*fb20*/  IADD3 R137, R128.reuse, 0x480, RZ ;  /* 0x0000048080897810 */ /* 0x040fe20007ffe0ff */
[----:B------:R-:W-:Y:S01]  /*fb30*/  FMUL.FTZ R33, R129, R160 ;  /* 0x000000a081217220 */ /* 0x000fe20000410000 */
[----:B------:R-:W-:Y:S01]  /*fb40*/  IADD3 R129, R128, 0x380, RZ ;  /* 0x0000038080817810 */ /* 0x000fe20007ffe0ff */
[----:B------:R-:W-:Y:S01]  /*fb50*/  FADD.FTZ R0, R0, R61 ;  /* 0x0000003d00007221 */ /* 0x000fe20000010000 */
[C---:B------:R-:W-:Y:S01]  /*fb60*/  IADD3 R61, R128.reuse, 0x80, RZ ;  /* 0x00000080803d7810 */ /* 0x040fe20007ffe0ff */
[----:B------:R-:W-:Y:S01]  /*fb70*/  FADD.FTZ R32, R65, R62 ;  /* 0x0000003e41207221 */ /* 0x000fe20000010000 */
[C---:B------:R-:W-:Y:S01]  /*fb80*/  IADD3 R65, R128.reuse, 0x140, RZ ;  /* 0x0000014080417810 */ /* 0x040fe20007ffe0ff */
[----:B------:R-:W-:Y:S01]  /*fb90*/  FFMA.FTZ R84, R149, R88, R84 ;  /* 0x0000005895547223 */ /* 0x000fe20000010054 */
[C---:B-1----:R-:W-:Y:S01]  /*fba0*/  IADD3 R27, R128.reuse, 0xc0, RZ ;  /* 0x000000c0801b7810 */ /* 0x042fe20007ffe0ff */
[----:B------:R-:W-:Y:S01]  /*fbb0*/  FFMA.FTZ R34, R159, UR33, R34 ;  /* 0x000000219f227c23 */ /* 0x000fe20008010022 */
[----:B--2---:R-:W-:Y:S01]  /*fbc0*/  IADD3 R23, R128, 0x180, RZ ;  /* 0x0000018080177810 */ /* 0x004fe20007ffe0ff */
[----:B------:R-:W-:Y:S01]  /*fbd0*/  FFMA.FTZ R219, R140, R93, R219 ;  /* 0x0000005d8cdb7223 */ /* 0x000fe200000100db */
[----:B0-----:R-:W-:Y:S01]  /*fbe0*/  IADD3 R25, R128, 0x1c0, RZ ;  /* 0x000001c080197810 */ /* 0x001fe20007ffe0ff */
[----:B------:R-:W-:Y:S01]  /*fbf0*/  FFMA.FTZ R85, R148, R89, R85 ;  /* 0x0000005994557223 */ /* 0x000fe20000010055 */
[----:B------:R-:W-:Y:S01]  /*fc00*/  IADD3 R67, R128, 0x240, RZ ;  /* 0x0000024080437810 */ /* 0x000fe20007ffe0ff */
[----:B------:R-:W-:Y:S01]  /*fc10*/  FFMA.FTZ R217, R144, R91, R217 ;  /* 0x0000005b90d97223 */ /* 0x000fe200000100d9 */
[----:B------:R-:W-:Y:S01]  /*fc20*/  IADD3 R149, R128, 0x600, RZ ;  /* 0x0000060080957810 */ /* 0x000fe20007ffe0ff */
[----:B------:R-:W-:Y:S01]  /*fc30*/  FFMA.FTZ R21, -R54, R186, -RZ ;  /* 0x000000ba36157223 */ /* 0x000fe200000109ff */
[----:B------:R-:W-:Y:S01]  /*fc40*/  IADD3 R159, R128, 0x680, RZ ;  /* 0x00000680809f7810 */ /* 0x000fe20007ffe0ff */
[----:B------:R-:W0:Y:S01]  /*fc50*/  LDS R181, [R20.X4+0x2100] ;  /* 0x0021000014b57984 */ /* 0x000e220000004800 */
[----:B------:R-:W-:Y:S01]  /*fc60*/  LEA.HI.SX32 R68, R69, R128, 0x1b ;  /* 0x0000008045447211 */ /* 0x000fe200078fdaff */
[----:B------:R-:W-:Y:S01]  /*fc70*/  FMUL.FTZ R183, R49, R196 ;  /* 0x000000c431b77220 */ /* 0x000fe20000410000 */
[-C--:B------:R-:W-:Y:S01]  /*fc80*/  LEA.HI.SX32 R36, R37, R128.reuse, 0x1b ;  /* 0x0000008025247211 */ /* 0x080fe200078fdaff */
[----:B------:R-:W1:Y:S01]  /*fc90*/  LDS R165, [R126.X4+0x3100] ;  /* 0x003100007ea57984 */ /* 0x000e620000004800 */
[-C--:B------:R-:W-:Y:S01]  /*fca0*/  LEA.HI.SX32 R69, R71, R128.reuse, 0x1b ;  /* 0x0000008047457211 */ /* 0x080fe200078fdaff */
[----:B------:R-:W-:Y:S01]  /*fcb0*/  FMUL.FTZ R187, R53, R187 ;  /* 0x000000bb35bb7220 */ /* 0x000fe20000410000 */
[-C--:B------:R-:W-:Y:S01]  /*fcc0*/  LEA.HI.SX32 R70, R111, R128.reuse, 0x1b ;  /* 0x000000806f467211 */ /* 0x080fe200078fdaff */
[----:B------:R-:W2:Y:S01]  /*fcd0*/  LDS R144, [R36.X4+0x2200] ;  /* 0x0022000024907984 */ /* 0x000ea20000004800 */
[-C--:B------:R-:W-:Y:S01]  /*fce0*/  LEA.HI.SX32 R37, R61, R128.reuse, 0x1b ;  /* 0x000000803d257211 */ /* 0x080fe200078fdaff */
[----:B------:R-:W-:Y:S01]  /*fcf0*/  FMUL.FTZ R185, R54, R185 ;  /* 0x000000b936b97220 */ /* 0x000fe20000410000 */
        /* <DEDUP_REMOVED lines=22> */
[----:B------:R-:W-:Y:S01]  /*fe60*/  LEA.HI.SX32 R65, R171, R128, 0x1b ;  /* 0x00000080ab417211 */ /* 0x000fe200078fdaff */
[----:B------:R-:W-:Y:S01]  /*fe70*/  FMUL.FTZ R25, R52, R190 ;  /* 0x000000be34197220 */ /* 0x000fe20000410000 */
[-C--:B------:R-:W-:Y:S01]  /*fe80*/  LEA.HI.SX32 R67, R67, R128.reuse, 0x1b ;  /* 0x0000008043437211 */ /* 0x080fe200078fdaff */
[----:B------:R-:W0:Y:S01]  /*fe90*/  LDS R150, [R64.X4+0x2800] ;  /* 0x0028000040967984 */ /* 0x000e220000004800 */
[----:B------:R-:W-:Y:S01]  /*fea0*/  LEA.HI.SX32 R135, R147, R128, 0x1b ;  /* 0x0000008093877211 */ /* 0x000fe200078fdaff */
[----:B------:R-:W-:Y:S01]  /*feb0*/  FMUL.FTZ R27, R51, R192 ;  /* 0x000000c0331b7220 */ /* 0x000fe20000410000 */
        /* <DEDUP_REMOVED lines=11> */
[----:B------:R-:W-:-:S02]  /*ff70*/  FFMA.FTZ R201, -R46, R201, -RZ ;  /* 0x000000c92ec97223 */ /* 0x000fc400000109ff */
[----:B------:R-:W0:Y:S01]  /*ff80*/  LDS R152, [R67.X4+0x2a00] ;  /* 0x002a000043987984 */ /* 0x000e220000004800 */
[----:B------:R-:W-:Y:S02]  /*ff90*/  FFMA.FTZ R203, -R45, R203, -RZ ;  /* 0x000000cb2dcb7223 */ /* 0x000fe400000109ff */
[----:B------:R-:W-:Y:S01]  /*ffa0*/  FFMA.FTZ R205, -R44, R205, -RZ ;  /* 0x000000cd2ccd7223 */ /* 0x000fe200000109ff */
[----:B------:R-:W0:Y:S01]  /*ffb0*/  LDS R159, [R68.X4+0x2b00] ;  /* 0x002b0000449f7984 */ /* 0x000e220000004800 */
[----:B------:R-:W-:Y:S02]  /*ffc0*/  FFMA.FTZ R207, -R43, R207, -RZ ;  /* 0x000000cf2bcf7223 */ /* 0x000fe400000109ff */
[----:B------:R-:W-:Y:S01]  /*ffd0*/  FFMA.FTZ R209, -R42, R209, -RZ ;  /* 0x000000d12ad17223 */ /* 0x000fe200000109ff */
        /* <DEDUP_REMOVED lines=8> */
[----:B------:R-:W-:Y:S01]  /*10060*/  FMUL.FTZ R22, R154, UR34 ;  /* 0x000000229a167c20 */ /* 0x000fe20008410000 */
        /* <DEDUP_REMOVED lines=41> */
[----:B-1----:R-:W-:Y:S01]  /*10300*/  FMUL.FTZ R27, R41, R212 ;  /* 0x000000d4291b7220 */ /* 0x002fe20000410000 */
[----:B------:R1:W-:Y:S01]  /*10310*/  STS [R60.X4+0x4274], R21 ;  /* 0x004274153c007388 */ /* 0x0003e20000004800 */
[----:B------:R-:W-:Y:S02]  /*10320*/  FFMA.FTZ R184, R156, UR33, -R23 ;  /* 0x000000219cb87c23 */ /* 0x000fe40008010817 */
[----:B--2---:R-:W-:Y:S01]  /*10330*/  FFMA.FTZ R25, -R39, R216, -RZ ;  /* 0x000000d827197223 */ /* 0x004fe200000109ff */
[----:B------:R2:W-:Y:S01]  /*10340*/  STS [R60.X4+0x4200], R185 ;  /* 0x004200b93c007388 */ /* 0x0005e20000004800 */
[----:B-----5:R-:W-:-:S03]  /*10350*/  FMUL.FTZ R187, R157, UR34 ;  /* 0x000000229dbb7c20 */ /* 0x020fc60008410000 */
[----:B------:R-:W-:Y:S01]  /*10360*/  STS [R60.X4+0x4214], R189 ;  /* 0x004214bd3c007388 */ /* 0x000fe20000004800 */
[----:B-1----:R-:W-:-:S03]  /*10370*/  FMUL.FTZ R21, R153, UR34 ;  /* 0x0000002299157c20 */ /* 0x002fc60008410000 */
[----:B------:R-:W-:Y:S01]  /*10380*/  STS [R60.X4+0x421c], R191 ;  /* 0x00421cbf3c007388 */ /* 0x000fe20000004800 */
[----:B------:R-:W-:Y:S02]  /*10390*/  FFMA.FTZ R187, R158, UR33, -R187 ;  /* 0x000000219ebb7c23 */ /* 0x000fe400080108bb */
[----:B------:R-:W-:Y:S01]  /*103a0*/  FFMA.FTZ R182, R154, UR33, -R21 ;  /* 0x000000219ab67c23 */ /* 0x000fe20008010815 */
[----:B------:R-:W-:Y:S01]  /*103b0*/  STS [R60.X4+0x4224], R193 ;  /* 0x004224c13c007388 */ /* 0x000fe20000004800 */
[----:B--2---:R-:W-:-:S03]  /*103c0*/  FFMA.FTZ R185, R153, UR33, R22 ;  /* 0x0000002199b97c23 */ /* 0x004fc60008010016 */
[----:B------:R-:W-:Y:S04]  /*103d0*/  STS [R60.X4+0x422c], R195 ;  /* 0x00422cc33c007388 */ /* 0x000fe80000004800 */
[----:B------:R-:W-:Y:S04]  /*103e0*/  STS [R60.X4+0x4234], R197 ;  /* 0x004234c53c007388 */ /* 0x000fe80000004800 */
[----:B------:R-:W-:Y:S04]  /*103f0*/  STS [R60.X4+0x423c], R199 ;  /* 0x00423cc73c007388 */ /* 0x000fe80000004800 */
        /* <DEDUP_REMOVED lines=68> */
.L_x_6033:
[----:B0-234-:R-:W-:Y:S05]  /*10840*/  BSYNC B0 ;  /* 0x0000000000007941 */ /* 0x01dfea0003800000 */
.L_x_6032:
[----:B------:R-:W-:Y:S01]  /*10850*/  ULDC.64 UR32, c[0x0][0x298] ;  /* 0x0000a60000207ab9 */ /* 0x000fe20000000a00 */
[----:B------:R-:W-:Y:S01]  /*10860*/  FADD.FTZ R0, R0, R9 ;  /* 0x0000000900007221 */ /* 0x000fe20000010000 */
[----:B------:R-:W-:Y:S01]  /*10870*/  USHF.R.U64 UR46, UR32, 0x1, UR33 ;  /* 0x00000001202e7899 */ /* 0x000fe20008001221 */
[----:B------:R0:W1:Y:S01]  /*10880*/  LDS R9, [R36.X4+0x4300] ;  /* 0x0043000024097984 */ /* 0x0000620000004800 */
        /* <DEDUP_REMOVED lines=61> */
[----:B01----:R0:W-:Y:S04]  /*10c60*/  RED.E.ADD.F32.FTZ.RN.STRONG.GPU [R20.64+-0x1f00], R144 ;  /* 0xffe100901400798e */ /* 0x0031e8000c10e7aa */
[----:B------:R0:W-:Y:S02]  /*10c70*/  RED.E.ADD.F32.FTZ.RN.STRONG.GPU [R22.64+-0x1f00], R9 ;  /* 0xffe100091600798e */ /* 0x0001e4000c10e7aa */
.L_x_6035:
[----:B01----:R-:W-:Y:S05]  /*10c80*/  BSYNC B0 ;  /* 0x0000000000007941 */ /* 0x003fea0003800000 */
.L_x_6034:
[----:B------:R-:W0:Y:S01]  /*10c90*/  LDS R37, [R37.X4+0x4400] ;  /* 0x0044000025257984 */ /* 0x000e220000004800 */
[----:B------:R-:W-:Y:S01]  /*10ca0*/  BSSY B0, `(.L_x_6036) ;  /* 0x0000004000007945 */ /* 0x000fe20003800000 */
[----:B------:R-:W-:Y:S05]  /*10cb0*/  @!P1 BRA `(.L_x_6037) ;  /* 0x0000002000009947 */ /* 0x000fea0003800000 */
[----:B------:R1:W-:Y:S04]  /*10cc0*/  RED.E.ADD.F32.FTZ.RN.STRONG.GPU [R20.64+-0x1e00], R145 ;  /* 0xffe200911400798e */ /* 0x0003e8000c10e7aa */
[----:B0-----:R1:W-:Y:S02]  /*10cd0*/  RED.E.ADD.F32.FTZ.RN.STRONG.GPU [R22.64+-0x1e00], R37 ;  /* 0xffe200251600798e */ /* 0x0013e4000c10e7aa */
.L_x_6037:
[----:B------:R-:W-:Y:S05]  /*10ce0*/  BSYNC B0 ;  /* 0x0000000000007941 */ /* 0x000fea0003800000 */
.L_x_6036:
[----:B------:R2:W3:Y:S01]  /*10cf0*/  LDS R9, [R38.X4+0x4500] ;  /* 0x0045000026097984 */ /* 0x0004e20000004800 */
[----:B------:R-:W-:Y:S01]  /*10d00*/  BSSY B0, `(.L_x_6038) ;  /* 0x0000004000007945 */ /* 0x000fe20003800000 */
[----:B------:R-:W-:Y:S05]  /*10d10*/  @!P2 BRA `(.L_x_6039) ;  /* 0x000000200000a947 */ /* 0x000fea0003800000 */
[----:B------:R4:W-:Y:S04]  /*10d20*/  RED.E.ADD.F32.FTZ.RN.STRONG.GPU [R20.64+-0x1d00], R146 ;  /* 0xffe300921400798e */ /* 0x0009e8000c10e7aa */
[----:B---3--:R4:W-:Y:S02]  /*10d30*/  RED.E.ADD.F32.FTZ.RN.STRONG.GPU [R22.64+-0x1d00], R9 ;  /* 0xffe300091600798e */ /* 0x0089e4000c10e7aa */
.L_x_6039:
[----:B------:R-:W-:Y:S05]  /*10d40*/  BSYNC B0 ;  /* 0x0000000000007941 */ /* 0x000fea0003800000 */
.L_x_6038:
        /* <DEDUP_REMOVED lines=12> */
.L_x_6041:
[----:B------:R-:W-:Y:S05]  /*10e10*/  BSYNC B0 ;  /* 0x0000000000007941 */ /* 0x000fea0003800000 */
.L_x_6040:
[----:B---34-:R3:W4:Y:S01]  /*10e20*/  LDS R9, [R62.X4+0x4700] ;  /* 0x004700003e097984 */ /* 0x0187220000004800 */
[----:B------:R-:W-:Y:S01]  /*10e30*/  BSSY B0, `(.L_x_6042) ;  /* 0x0000004000007945 */ /* 0x000fe20003800000 */
[----:B------:R-:W-:Y:S05]  /*10e40*/  @!P0 BRA `(.L_x_6043) ;  /* 0x0000002000008947 */ /* 0x000fea0003800000 */
[----:B------:R2:W-:Y:S04]  /*10e50*/  RED.E.ADD.F32.FTZ.RN.STRONG.GPU [R20.64+-0x1b00], R148 ;  /* 0xffe500941400798e */ /* 0x0005e8000c10e7aa */
[----:B----4-:R2:W-:Y:S02]  /*10e60*/  RED.E.ADD.F32.FTZ.RN.STRONG.GPU [R22.64+-0x1b00], R9 ;  /* 0xffe500091600798e */ /* 0x0105e4000c10e7aa */
.L_x_6043:
[----:B------:R-:W-:Y:S05]  /*10e70*/  BSYNC B0 ;  /* 0x0000000000007941 */ /* 0x000fea0003800000 */
.L_x_6042:
[----:B------:R-:W2:Y:S01]  /*10e80*/  LDS R63, [R63.X4+0x4800] ;  /* 0x004800003f3f7984 */ /* 0x000ea20000004800 */
[----:B------:R-:W-:Y:S01]  /*10e90*/  BSSY B0, `(.L_x_6044) ;  /* 0x0000004000007945 */ /* 0x000fe20003800000 */
[----:B------:R-:W-:Y:S05]  /*10ea0*/  @!P1 BRA `(.L_x_6045) ;  /* 0x0000002000009947 */ /* 0x000fea0003800000 */
[----:B------:R3:W-:Y:S04]  /*10eb0*/  RED.E.ADD.F32.FTZ.RN.STRONG.GPU [R20.64+-0x1a00], R149 ;  /* 0xffe600951400798e */ /* 0x0007e8000c10e7aa */
[----:B--2---:R3:W-:Y:S02]  /*10ec0*/  RED.E.ADD.F32.FTZ.RN.STRONG.GPU [R22.64+-0x1a00], R63 ;  /* 0xffe6003f1600798e */ /* 0x0047e4000c10e7aa */
.L_x_6045:
[----:B------:R-:W-:Y:S05]  /*10ed0*/  BSYNC B0 ;  /* 0x0000000000007941 */ /* 0x000fea0003800000 */
.L_x_6044:
[----:B--2-4-:R2:W4:Y:S01]  /*10ee0*/  LDS R9, [R64.X4+0x4900] ;  /* 0x0049000040097984 */ /* 0x0145220000004800 */
[----:B------:R-:W-:Y:S01]  /*10ef0*/  BSSY B0, `(.L_x_6046) ;  /* 0x0000004000007945 */ /* 0x000fe20003800000 */
[----:B------:R-:W-:Y:S05]  /*10f00*/  @!P2 BRA `(.L_x_6047) ;  /* 0x000000200000a947 */ /* 0x000fea0003800000 */
[----:B------:R2:W-:Y:S04]  /*10f10*/  RED.E.ADD.F32.FTZ.RN.STRONG.GPU [R20.64+-0x1900], R150 ;  /* 0xffe700961400798e */ /* 0x0005e8000c10e7aa */
[----:B----4-:R2:W-:Y:S02]  /*10f20*/  RED.E.ADD.F32.FTZ.RN.STRONG.GPU [R22.64+-0x1900], R9 ;  /* 0xffe700091600798e */ /* 0x0105e4000c10e7aa */
.L_x_6047:
[----:B------:R-:W-:Y:S05]  /*10f30*/  BSYNC B0 ;  /* 0x0000000000007941 */ /* 0x000fea0003800000 */
.L_x_6046:
[----:B------:R-:W2:Y:S01]  /*10f40*/  LDS R65, [R65.X4+0x4a00] ;  /* 0x004a000041417984 */ /* 0x000ea20000004800 */
[----:B------:R-:W-:Y:S01]  /*10f50*/  BSSY B0, `(.L_x_6048) ;  /* 0x0000004000007945 */ /* 0x000fe20003800000 */
[----:B------:R-:W-:Y:S05]  /*10f60*/  @!P3 BRA `(.L_x_6049) ;  /* 0x000000200000b947 */ /* 0x000fea0003800000 */
[----:B------:R3:W-:Y:S04]  /*10f70*/  RED.E.ADD.F32.FTZ.RN.STRONG.GPU [R20.64+-0x1800], R151 ;  /* 0xffe800971400798e */ /* 0x0007e8000c10e7aa */
[----:B--2---:R3:W-:Y:S02]  /*10f80*/  RED.E.ADD.F32.FTZ.RN.STRONG.GPU [R22.64+-0x1800], R65 ;  /* 0xffe800411600798e */ /* 0x0047e4000c10e7aa */
.L_x_6049:
[----:B------:R-:W-:Y:S05]  /*10f90*/  BSYNC B0 ;  /* 0x0000000000007941 */ /* 0x000fea0003800000 */
.L_x_6048:
[----:B------:R-:W3:Y:S01]  /*10fa0*/  LDS R67, [R67.X4+0x4b00] ;  /* 0x004b000043437984 */ /* 0x000ee20000004800 */
[----:B------:R-:W-:Y:S01]  /*10fb0*/  BSSY B0, `(.L_x_6050) ;  /* 0x0000004000007945 */ /* 0x000fe20003800000 */
[----:B------:R-:W-:Y:S05]  /*10fc0*/  @!P4 BRA `(.L_x_6051) ;  /* 0x000000200000c947 */ /* 0x000fea0003800000 */
[----:B------:R4:W-:Y:S04]  /*10fd0*/  RED.E.ADD.F32.FTZ.RN.STRONG.GPU [R20.64+-0x1700], R152 ;  /* 0xffe900981400798e */ /* 0x0009e8000c10e7aa */
[----:B---3--:R4:W-:Y:S02]  /*10fe0*/  RED.E.ADD.F32.FTZ.RN.STRONG.GPU [R22.64+-0x1700], R67 ;  /* 0xffe900431600798e */ /* 0x0089e4000c10e7aa */
.L_x_6051:
[----:B------:R-:W-:Y:S05]  /*10ff0*/  BSYNC B0 ;  /* 0x0000000000007941 */ /* 0x000fea0003800000 */
.L_x_6050:
[----:B--2-4-:R2:W4:Y:S01]  /*11000*/  LDS R9, [R68.X4+0x4c00] ;  /* 0x004c000044097984 */ /* 0x0145220000004800 */
[----:B------:R-:W-:Y:S01]  /*11010*/  BSSY B0, `(.L_x_6052) ;  /* 0x0000004000007945 */ /* 0x000fe20003800000 */
[----:B------:R-:W-:Y:S05]  /*11020*/  @!P5 BRA `(.L_x_6053) ;  /* 0x000000200000d947 */ /* 0x000fea0003800000 */
[----:B------:R2:W-:Y:S04]  /*11030*/  RED.E.ADD.F32.FTZ.RN.STRONG.GPU [R20.64+-0x1600], R159 ;  /* 0xffea009f1400798e */ /* 0x0005e8000c10e7aa */
[----:B----4-:R2:W-:Y:S02]  /*11040*/  RED.E.ADD.F32.FTZ.RN.STRONG.GPU [R22.64+-0x1600], R9 ;  /* 0xffea00091600798e */ /* 0x0105e4000c10e7aa */
.L_x_6053:
[----:B------:R-:W-:Y:S05]  /*11050*/  BSYNC B0 ;  /* 0x0000000000007941 */ /* 0x000fea0003800000 */
.L_x_6052:
        /* <DEDUP_REMOVED lines=12> */
.L_x_6055:
[----:B------:R-:W-:Y:S05]  /*11120*/  BSYNC B0 ;  /* 0x0000000000007941 */ /* 0x000fea0003800000 */
.L_x_6054:
[----:B--2-4-:R2:W4:Y:S01]  /*11130*/  LDS R9, [R70.X4+0x4e00] ;  /* 0x004e000046097984 */ /* 0x0145220000004800 */
[----:B------:R-:W-:Y:S01]  /*11140*/  BSSY B0, `(.L_x_6056) ;  /* 0x0000004000007945 */ /* 0x000fe20003800000 */
[----:B------:R-:W-:Y:S05]  /*11150*/  @!P0 BRA `(.L_x_6057) ;  /* 0x0000002000008947 */ /* 0x000fea0003800000 */
[----:B------:R2:W-:Y:S04]  /*11160*/  RED.E.ADD.F32.FTZ.RN.STRONG.GPU [R20.64+-0x1400], R161 ;  /* 0xffec00a11400798e */ /* 0x0005e8000c10e7aa */
[----:B----4-:R2:W-:Y:S02]  /*11170*/  RED.E.ADD.F32.FTZ.RN.STRONG.GPU [R22.64+-0x1400], R9 ;  /* 0xffec00091600798e */ /* 0x0105e4000c10e7aa */
.L_x_6057:
[----:B------:R-:W-:Y:S05]  /*11180*/  BSYNC B0 ;  /* 0x0000000000007941 */ /* 0x000fea0003800000 */
.L_x_6056:
[----:B------:R-:W2:Y:S01]  /*11190*/  LDS R71, [R71.X4+0x4f00] ;  /* 0x004f000047477984 */ /* 0x000ea20000004800 */
[----:B------:R-:W-:Y:S01]  /*111a0*/  BSSY B0, `(.L_x_6058) ;  /* 0x0000004000007945 */ /* 0x000fe20003800000 */
[----:B------:R-:W-:Y:S05]  /*111b0*/  @!P1 BRA `(.L_x_6059) ;  /* 0x0000002000009947 */ /* 0x000fea0003800000 */
[----:B------:R4:W-:Y:S04]  /*111c0*/  RED.E.ADD.F32.FTZ.RN.STRONG.GPU [R20.64+-0x1300], R162 ;  /* 0xffed00a21400798e */ /* 0x0009e8000c10e7aa */
[----:B--2---:R4:W-:Y:S02]  /*111d0*/  RED.E.ADD.F32.FTZ.RN.STRONG.GPU [R22.64+-0x1300], R71 ;  /* 0xffed00471600798e */ /* 0x0049e4000c10e7aa */
.L_x_6059:
[----:B------:R-:W-:Y:S05]  /*111e0*/  BSYNC B0 ;  /* 0x0000000000007941 */ /* 0x000fea0003800000 */
.L_x_6058:
[----:B--2-4-:R2:W4:Y:S01]  /*111f0*/  LDS R9, [R110.X4+0x5000] ;  /* 0x005000006e097984 */ /* 0x0145220000004800 */
[----:B------:R-:W-:Y:S01]  /*11200*/  BSSY B0, `(.L_x_6060) ;  /* 0x0000004000007945 */ /* 0x000fe20003800000 */
[----:B------:R-:W-:Y:S05]  /*11210*/  @!P2 BRA `(.L_x_6061) ;  /* 0x000000200000a947 */ /* 0x000fea0003800000 */
[----:B------:R2:W-:Y:S04]  /*11220*/  RED.E.ADD.F32.FTZ.RN.STRONG.GPU [R20.64+-0x1200], R163 ;  /* 0xffee00a31400798e */ /* 0x0005e8000c10e7aa */
[----:B----4-:R2:W-:Y:S02]  /*11230*/  RED.E.ADD.F32.FTZ.RN.STRONG.GPU [R22.64+-0x1200], R9 ;  /* 0xffee00091600798e */ /* 0x0105e4000c10e7aa */
.L_x_6061:
[----:B------:R-:W-:Y:S05]  /*11240*/  BSYNC B0 ;  /* 0x0000000000007941 */ /* 0x000fea0003800000 */
.L_x_6060:
[----:B------:R-:W2:Y:S01]  /*11250*/  LDS R111, [R111.X4+0x5100] ;  /* 0x005100006f6f7984 */ /* 0x000ea20000004800 */
[----:B------:R-:W-:Y:S01]  /*11260*/  BSSY B0, `(.L_x_6062) ;  /* 0x0000004000007945 */ /* 0x000fe20003800000 */
[----:B------:R-:W-:Y:S05]  /*11270*/  @!P3 BRA `(.L_x_6063) ;  /* 0x000000200000b947 */ /* 0x000fea0003800000 */
[----:B------:R4:W-:Y:S04]  /*11280*/  RED.E.ADD.F32.FTZ.RN.STRONG.GPU [R20.64+-0x1100], R164 ;  /* 0xffef00a41400798e */ /* 0x0009e8000c10e7aa */
[----:B--2---:R4:W-:Y:S02]  /*11290*/  RED.E.ADD.F32.FTZ.RN.STRONG.GPU [R22.64+-0x1100], R111 ;  /* 0xffef006f1600798e */ /* 0x0049e4000c10e7aa */
.L_x_6063:
[----:B------:R-:W-:Y:S05]  /*112a0*/  BSYNC B0 ;  /* 0x0000000000007941 */ /* 0x000fea0003800000 */
.L_x_6062:
[----:B--2-4-:R2:W4:Y:S01]  /*112b0*/  LDS R9, [R126.X4+0x5200] ;  /* 0x005200007e097984 */ /* 0x0145220000004800 */
[----:B------:R-:W-:Y:S01]  /*112c0*/  BSSY B0, `(.L_x_6064) ;  /* 0x0000004000007945 */ /* 0x000fe20003800000 */
[----:B------:R-:W-:Y:S05]  /*112d0*/  @!P4 BRA `(.L_x_6065) ;  /* 0x000000200000c947 */ /* 0x000fea0003800000 */
[----:B------:R2:W-:Y:S04]  /*112e0*/  RED.E.ADD.F32.FTZ.RN.STRONG.GPU [R20.64+-0x1000], R165 ;  /* 0xfff000a51400798e */ /* 0x0005e8000c10e7aa */
[----:B----4-:R2:W-:Y:S02]  /*112f0*/  RED.E.ADD.F32.FTZ.RN.STRONG.GPU [R22.64+-0x1000], R9 ;  /* 0xfff000091600798e */ /* 0x0105e4000c10e7aa */
.L_x_6065:
[----:B------:R-:W-:Y:S05]  /*11300*/  BSYNC B0 ;  /* 0x0000000000007941 */ /* 0x000fea0003800000 */
.L_x_6064:
[----:B------:R-:W2:Y:S01]  /*11310*/  LDS R127, [R127.X4+0x5300] ;  /* 0x005300007f7f7984 */ /* 0x000ea20000004800 */
[----:B------:R-:W-:Y:S01]  /*11320*/  BSSY B0, `(.L_x_6066) ;  /* 0x0000004000007945 */ /* 0x000fe20003800000 */
[----:B------:R-:W-:Y:S05]  /*11330*/  @!P5 BRA `(.L_x_6067) ;  /* 0x000000200000d947 */ /* 0x000fea0003800000 */
[----:B------:R4:W-:Y:S04]  /*11340*/  RED.E.ADD.F32.FTZ.RN.STRONG.GPU [R20.64+-0xf00], R166 ;  /* 0xfff100a61400798e */ /* 0x0009e8000c10e7aa */
[----:B--2---:R4:W-:Y:S02]  /*11350*/  RED.E.ADD.F32.FTZ.RN.STRONG.GPU [R22.64+-0xf00], R127 ;  /* 0xfff1007f1600798e */ /* 0x0049e4000c10e7aa */
.L_x_6067:
[----:B------:R-:W-:Y:S05]  /*11360*/  BSYNC B0 ;  /* 0x0000000000007941 */ /* 0x000fea0003800000 */
.L_x_6066:
[----:B------:R-:W4:Y:S01]  /*11370*/  LDS R129, [R129.X4+0x5400] ;  /* 0x0054000081817984 */ /* 0x000f220000004800 */
        /* <DEDUP_REMOVED lines=10> */
[----:B----4-:R4:W-:Y:S02]  /*11420*/  RED.E.ADD.F32.FTZ.RN.STRONG.GPU [R22.64+-0xe00], R129 ;  /* 0xfff200811600798e */ /* 0x0109e4000c10e7aa */
.L_x_6069:
[----:B------:R-:W-:Y:S05]  /*11430*/  BSYNC B0 ;  /* 0x0000000000007941 */ /* 0x000fea0003800000 */
.L_x_6068:
[----:B------:R-:W4:Y:S01]  /*11440*/  LDS R131, [R131.X4+0x5500] ;  /* 0x0055000083837984 */ /* 0x000f220000004800 */
[----:B------:R-:W-:Y:S01]  /*11450*/  BSSY B0, `(.L_x_6070) ;  /* 0x0000004000007945 */ /* 0x000fe20003800000 */
[----:B------:R-:W-:Y:S05]  /*11460*/  @!P0 BRA `(.L_x_6071) ;  /* 0x0000002000008947 */ /* 0x000fea0003800000 */
[----:B------:R4:W-:Y:S04]  /*11470*/  RED.E.ADD.F32.FTZ.RN.STRONG.GPU [R20.64+-0xd00], R168 ;  /* 0xfff300a81400798e */ /* 0x0009e8000c10e7aa */
[----:B----4-:R4:W-:Y:S02]  /*11480*/  RED.E.ADD.F32.FTZ.RN.STRONG.GPU [R22.64+-0xd00], R131 ;  /* 0xfff300831600798e */ /* 0x0109e4000c10e7aa */
.L_x_6071:
[----:B------:R-:W-:Y:S05]  /*11490*/  BSYNC B0 ;  /* 0x0000000000007941 */ /* 0x000fea0003800000 */
.L_x_6070:
[----:B--2-4-:R2:W4:Y:S01]  /*114a0*/  LDS R9, [R132.X4+0x5600] ;  /* 0x0056000084097984 */ /* 0x0145220000004800 */
[----:B------:R-:W-:Y:S01]  /*114b0*/  BSSY B0, `(.L_x_6072) ;  /* 0x0000004000007945 */ /* 0x000fe20003800000 */
[----:B------:R-:W-:Y:S05]  /*114c0*/  @!P1 BRA `(.L_x_6073) ;  /* 0x0000002000009947 */ /* 0x000fea0003800000 */
[----:B------:R2:W-:Y:S04]  /*114d0*/  RED.E.ADD.F32.FTZ.RN.STRONG.GPU [R20.64+-0xc00], R169 ;  /* 0xfff400a91400798e */ /* 0x0005e8000c10e7aa */
[----:B----4-:R2:W-:Y:S02]  /*114e0*/  RED.E.ADD.F32.FTZ.RN.STRONG.GPU [R22.64+-0xc00], R9 ;  /* 0xfff400091600798e */ /* 0x0105e4000c10e7aa */
.L_x_6073:
[----:B------:R-:W-:Y:S05]  /*114f0*/  BSYNC B0 ;  /* 0x0000000000007941 */ /* 0x000fea0003800000 */
.L_x_6072:
[----:B------:R-:W2:Y:S01]  /*11500*/  LDS R133, [R133.X4+0x5700] ;  /* 0x0057000085857984 */ /* 0x000ea20000004800 */
[----:B------:R-:W-:Y:S01]  /*11510*/  BSSY B0, `(.L_x_6074) ;  /* 0x0000004000007945 */ /* 0x000fe20003800000 */
[----:B------:R-:W-:Y:S05]  /*11520*/  @!P2 BRA `(.L_x_6075) ;  /* 0x000000200000a947 */ /* 0x000fea0003800000 */
[----:B------:R4:W-:Y:S04]  /*11530*/  RED.E.ADD.F32.FTZ.RN.STRONG.GPU [R20.64+-0xb00], R170 ;  /* 0xfff500aa1400798e */ /* 0x0009e8000c10e7aa */
[----:B--2---:R4:W-:Y:S02]  /*11540*/  RED.E.ADD.F32.FTZ.RN.STRONG.GPU [R22.64+-0xb00], R133 ;  /* 0xfff500851600798e */ /* 0x0049e4000c10e7aa */
.L_x_6075:
[----:B------:R-:W-:Y:S05]  /*11550*/  BSYNC B0 ;  /* 0x0000000000007941 */ /* 0x000fea0003800000 */
.L_x_6074:
[----:B--2-4-:R2:W4:Y:S01]  /*11560*/  LDS R9, [R134.X4+0x5800] ;  /* 0x0058000086097984 */ /* 0x0145220000004800 */
[----:B------:R-:W-:Y:S01]  /*11570*/  BSSY B0, `(.L_x_6076) ;  /* 0x0000004000007945 */ /* 0x000fe20003800000 */
[----:B------:R-:W-:Y:S05]  /*11580*/  @!P3 BRA `(.L_x_6077) ;  /* 0x000000200000b947 */ /* 0x000fea0003800000 */
[----:B------:R2:W-:Y:S04]  /*11590*/  RED.E.ADD.F32.FTZ.RN.STRONG.GPU [R20.64+-0xa00], R171 ;  /* 0xfff600ab1400798e */ /* 0x0005e8000c10e7aa */
[----:B----4-:R2:W-:Y:S02]  /*115a0*/  RED.E.ADD.F32.FTZ.RN.STRONG.GPU [R22.64+-0xa00], R9 ;  /* 0xfff600091600798e */ /* 0x0105e4000c10e7aa */
.L_x_6077:
[----:B------:R-:W-:Y:S05]  /*115b0*/  BSYNC B0 ;  /* 0x0000000000007941 */ /* 0x000fea0003800000 */
.L_x_6076:
[----:B------:R-:W2:Y:S01]  /*115c0*/  LDS R135, [R135.X4+0x5900] ;  /* 0x0059000087877984 */ /* 0x000ea20000004800 */
[----:B------:R-:W-:Y:S01]  /*115d0*/  BSSY B0, `(.L_x_6078) ;  /* 0x0000004000007945 */ /* 0x000fe20003800000 */
[----:B------:R-:W-:Y:S05]  /*115e0*/  @!P4 BRA `(.L_x_6079) ;  /* 0x000000200000c947 */ /* 0x000fea0003800000 */
[----:B------:R4:W-:Y:S04]  /*115f0*/  RED.E.ADD.F32.FTZ.RN.STRONG.GPU [R20.64+-0x900], R172 ;  /* 0xfff700ac1400798e */ /* 0x0009e8000c10e7aa */
[----:B--2---:R4:W-:Y:S02]  /*11600*/  RED.E.ADD.F32.FTZ.RN.STRONG.GPU [R22.64+-0x900], R135 ;  /* 0xfff700871600798e */ /* 0x0049e4000c10e7aa */
.L_x_6079:
[----:B------:R-:W-:Y:S05]  /*11610*/  BSYNC B0 ;  /* 0x0000000000007941 */ /* 0x000fea0003800000 */
.L_x_6078:
[----:B--2-4-:R2:W4:Y:S01]  /*11620*/  LDS R9, [R136.X4+0x5a00] ;  /* 0x005a000088097984 */ /* 0x0145220000004800 */
[----:B------:R-:W-:Y:S01]  /*11630*/  BSSY B0, `(.L_x_6080) ;  /* 0x0000004000007945 */ /* 0x000fe20003800000 */
[----:B------:R-:W-:Y:S05]  /*11640*/  @!P5 BRA `(.L_x_6081) ;  /* 0x000000200000d947 */ /* 0x000fea0003800000 */
[----:B------:R2:W-:Y:S04]  /*11650*/  RED.E.ADD.F32.FTZ.RN.STRONG.GPU [R20.64+-0x800], R173 ;  /* 0xfff800ad1400798e */ /* 0x0005e8000c10e7aa */
[----:B----4-:R2:W-:Y:S02]  /*11660*/  RED.E.ADD.F32.FTZ.RN.STRONG.GPU [R22.64+-0x800], R9 ;  /* 0xfff800091600798e */ /* 0x0105e4000c10e7aa */
.L_x_6081:
[----:B------:R-:W-:Y:S05]  /*11670*/  BSYNC B0 ;  /* 0x0000000000007941 */ /* 0x000fea0003800000 */
.L_x_6080:
        /* <DEDUP_REMOVED lines=12> */
.L_x_6083:
[----:B------:R-:W-:Y:S05]  /*11740*/  BSYNC B0 ;  /* 0x0000000000007941 */ /* 0x000fea0003800000 */
.L_x_6082:
[----:B--2-4-:R2:W4:Y:S01]  /*11750*/  LDS R9, [R138.X4+0x5c00] ;  /* 0x005c00008a097984 */ /* 0x0145220000004800 */
[----:B------:R-:W-:Y:S01]  /*11760*/  BSSY B0, `(.L_x_6084) ;  /* 0x0000004000007945 */ /* 0x000fe20003800000 */
[----:B------:R-:W-:Y:S05]  /*11770*/  @!P0 BRA `(.L_x_6085) ;  /* 0x0000002000008947 */ /* 0x000fea0003800000 */
[----:B------:R2:W-:Y:S04]  /*11780*/  RED.E.ADD.F32.FTZ.RN.STRONG.GPU [R20.64+-0x600], R175 ;  /* 0xfffa00af1400798e */ /* 0x0005e8000c10e7aa */
[----:B----4-:R2:W-:Y:S02]  /*11790*/  RED.E.ADD.F32.FTZ.RN.STRONG.GPU [R22.64+-0x600], R9 ;  /* 0xfffa00091600798e */ /* 0x0105e4000c10e7aa */
.L_x_6085:
[----:B------:R-:W-:Y:S05]  /*117a0*/  BSYNC B0 ;  /* 0x0000000000007941 */ /* 0x000fea0003800000 */
.L_x_6084:
[----:B------:R-:W2:Y:S01]  /*117b0*/  LDS R139, [R139.X4+0x5d00] ;  /* 0x005d00008b8b7984 */ /* 0x000ea20000004800 */
[----:B------:R-:W-:Y:S01]  /*117c0*/  BSSY B0, `(.L_x_6086) ;  /* 0x0000004000007945 */ /* 0x000fe20003800000 */
[----:B------:R-:W-:Y:S05]  /*117d0*/  @!P1 BRA `(.L_x_6087) ;  /* 0x0000002000009947 */ /* 0x000fea0003800000 */
[----:B------:R4:W-:Y:S04]  /*117e0*/  RED.E.ADD.F32.FTZ.RN.STRONG.GPU [R20.64+-0x500], R176 ;  /* 0xfffb00b01400798e */ /* 0x0009e8000c10e7aa */
[----:B--2---:R4:W-:Y:S02]  /*117f0*/  RED.E.ADD.F32.FTZ.RN.STRONG.GPU [R22.64+-0x500], R139 ;  /* 0xfffb008b1600798e */ /* 0x0049e4000c10e7aa */
.L_x_6087:
[----:B------:R-:W-:Y:S05]  /*11800*/  BSYNC B0 ;  /* 0x0000000000007941 */ /* 0x000fea0003800000 */
.L_x_6086:
[----:B--2-4-:R2:W4:Y:S01]  /*11810*/  LDS R9, [R140.X4+0x5e00] ;  /* 0x005e00008c097984 */ /* 0x0145220000004800 */
[----:B------:R-:W-:Y:S01]  /*11820*/  BSSY B0, `(.L_x_6088) ;  /* 0x0000004000007945 */ /* 0x000fe20003800000 */
[----:B------:R-:W-:Y:S05]  /*11830*/  @!P2 BRA `(.L_x_6089) ;  /* 0x000000200000a947 */ /* 0x000fea0003800000 */
[----:B------:R2:W-:Y:S04]  /*11840*/  RED.E.ADD.F32.FTZ.RN.STRONG.GPU [R20.64+-0x400], R177 ;  /* 0xfffc00b11400798e */ /* 0x0005e8000c10e7aa */
[----:B----4-:R2:W-:Y:S02]  /*11850*/  RED.E.ADD.F32.FTZ.RN.STRONG.GPU [R22.64+-0x400], R9 ;  /* 0xfffc00091600798e */ /* 0x0105e4000c10e7aa */
.L_x_6089:
[----:B------:R-:W-:Y:S05]  /*11860*/  BSYNC B0 ;  /* 0x0000000000007941 */ /* 0x000fea0003800000 */
.L_x_6088:
[----:B------:R-:W2:Y:S01]  /*11870*/  LDS R141, [R141.X4+0x5f00] ;  /* 0x005f00008d8d7984 */ /* 0x000ea20000004800 */
[----:B------:R-:W-:Y:S01]  /*11880*/  BSSY B0, `(.L_x_6090) ;  /* 0x0000004000007945 */ /* 0x000fe20003800000 */
[----:B------:R-:W-:Y:S05]  /*11890*/  @!P3 BRA `(.L_x_6091) ;  /* 0x000000200000b947 */ /* 0x000fea0003800000 */
[----:B------:R4:W-:Y:S04]  /*118a0*/  RED.E.ADD.F32.FTZ.RN.STRONG.GPU [R20.64+-0x300], R178 ;  /* 0xfffd00b21400798e */ /* 0x0009e8000c10e7aa */
[----:B--2---:R4:W-:Y:S02]  /*118b0*/  RED.E.ADD.F32.FTZ.RN.STRONG.GPU [R22.64+-0x300], R141 ;  /* 0xfffd008d1600798e */ /* 0x0049e4000c10e7aa */
.L_x_6091:
[----:B------:R-:W-:Y:S05]  /*118c0*/  BSYNC B0 ;  /* 0x0000000000007941 */ /* 0x000fea0003800000 */
.L_x_6090:
[----:B--2-4-:R2:W4:Y:S01]  /*118d0*/  LDS R9, [R142.X4+0x6000] ;  /* 0x006000008e097984 */ /* 0x0145220000004800 */
[----:B------:R-:W-:Y:S01]  /*118e0*/  BSSY B0, `(.L_x_6092) ;  /* 0x0000004000007945 */ /* 0x000fe20003800000 */
[----:B------:R-:W-:Y:S05]  /*118f0*/  @!P4 BRA `(.L_x_6093) ;  /* 0x000000200000c947 */ /* 0x000fea0003800000 */
[----:B------:R2:W-:Y:S04]  /*11900*/  RED.E.ADD.F32.FTZ.RN.STRONG.GPU [R20.64+-0x200], R179 ;  /* 0xfffe00b31400798e */ /* 0x0005e8000c10e7aa */
[----:B----4-:R2:W-:Y:S02]  /*11910*/  RED.E.ADD.F32.FTZ.RN.STRONG.GPU [R22.64+-0x200], R9 ;  /* 0xfffe00091600798e */ /* 0x0105e4000c10e7aa */
.L_x_6093:
[----:B------:R-:W-:Y:S05]  /*11920*/  BSYNC B0 ;  /* 0x0000000000007941 */ /* 0x000fea0003800000 */
.L_x_6092:
[----:B------:R-:W2:Y:S01]  /*11930*/  LDS R143, [R143.X4+0x6100] ;  /* 0x006100008f8f7984 */ /* 0x000ea20000004800 */
[----:B------:R-:W-:Y:S01]  /*11940*/  BSSY B0, `(.L_x_6094) ;  /* 0x0000004000007945 */ /* 0x000fe20003800000 */
[----:B------:R-:W-:Y:S05]  /*11950*/  @!P5 BRA `(.L_x_6095) ;  /* 0x000000200000d947 */ /* 0x000fea0003800000 */
[----:B------:R4:W-:Y:S04]  /*11960*/  RED.E.ADD.F32.FTZ.RN.STRONG.GPU [R20.64+-0x100], R180 ;  /* 0xffff00b41400798e */ /* 0x0009e8000c10e7aa */
[----:B--2---:R4:W-:Y:S02]  /*11970*/  RED.E.ADD.F32.FTZ.RN.STRONG.GPU [R22.64+-0x100], R143 ;  /* 0xffff008f1600798e */ /* 0x0049e4000c10e7aa */
.L_x_6095:
[----:B------:R-:W-:Y:S05]  /*11980*/  BSYNC B0 ;  /* 0x0000000000007941 */ /* 0x000fea0003800000 */
.L_x_6094:
[----:B-1234-:R-:W1:Y:S01]  /*11990*/  SHFL.DOWN PT, R21, R0, 0x1, 0x1f ;  /* 0x08201f0000157f89 */ /* 0x01ee6200000e0000 */
[C---:B------:R-:W-:Y:S01]  /*119a0*/  ISETP.GT.AND P0, PT, R125.reuse, 0x1e, PT ;  /* 0x0000001e7d00780c */ /* 0x040fe20003f04270 */
        /* <DEDUP_REMOVED lines=16> */
[----:B--2---:R-:W-:Y:S01]  /*11ab0*/  @!P0 FADD.FTZ R10, R10, R9 ;  /* 0x000000090a0a8221 */ /* 0x004fe20000010000 */
[----:B------:R-:W1:Y:S01]  /*11ac0*/  SHFL.DOWN PT, R21, R0, 0x2, 0x1f ;  /* 0x08401f0000157f89 */ /* 0x000e6200000e0000 */
[----:B------:R-:W-:Y:S01]  /*11ad0*/  ISETP.GT.AND P0, PT, R125, 0x1d, PT ;  /* 0x0000001d7d00780c */ /* 0x000fe20003f04270 */
[----:B------:R-:W-:Y:S02]  /*11ae0*/  FFMA.FTZ R183, R28, R183, R184 ;  /* 0x000000b71cb77223 */ /* 0x000fe400000100b8 */
[----:B------:R-:W2:Y:S01]  /*11af0*/  SHFL.DOWN PT, R9, R10, 0x2, 0x1f ;  /* 0x08401f000a097f89 */ /* 0x000ea200000e0000 */
[----:B------:R-:W-:-:S02]  /*11b00*/  FFMA.FTZ R7, R8, R153, R7 ;  /* 0x0000009908077223 */ /* 0x000fc40000010007 */
[----:B------:R-:W-:Y:S02]  /*11b10*/  FFMA.FTZ R182, R30, R185, R182 ;  /* 0x000000b91eb67223 */ /* 0x000fe400000100b6 */
[----:B------:R-:W-:Y:S02]  /*11b20*/  FFMA.FTZ R31, R31, R35, R34 ;  /* 0x000000231f1f7223 */ /* 0x000fe40000010022 */
[----:B------:R-:W-:Y:S02]  /*11b30*/  FFMA.FTZ R186, R14, R3, R186 ;  /* 0x000000030eba7223 */ /* 0x000fe400000100ba */
[----:B------:R-:W-:Y:S02]  /*11b40*/  FFMA.FTZ R183, R15, R6, R183 ;  /* 0x000000060fb77223 */ /* 0x000fe400000100b7 */
[----:B------:R-:W-:Y:S02]  /*11b50*/  FFMA.FTZ R182, R13, R7, R182 ;  /* 0x000000070db67223 */ /* 0x000fe400000100b6 */
[----:B------:R-:W-:-:S02]  /*11b60*/  FADD.FTZ R72, R12, R72 ;  /* 0x000000480c487221 */ /* 0x000fc40000010000 */
[----:B------:R-:W-:Y:S02]  /*11b70*/  FFMA.FTZ R224, R130, R98, R224 ;  /* 0x0000006282e07223 */ /* 0x000fe400000100e0 */
[----:B------:R-:W-:Y:S02]  /*11b80*/  FFMA.FTZ R225, R35, R99, R225 ;  /* 0x0000006323e17223 */ /* 0x000fe400000100e1 */
[----:B------:R-:W-:Y:S02]  /*11b90*/  FADD.FTZ R59, R2, R59 ;  /* 0x0000003b023b7221 */ /* 0x000fe40000010000 */
[----:B-1----:R-:W-:Y:S02]  /*11ba0*/  @!P0 FADD.FTZ R0, R0, R21 ;  /* 0x0000001500008221 */ /* 0x002fe40000010000 */
[----:B------:R-:W-:Y:S02]  /*11bb0*/  FADD.FTZ R58, R31, R58 ;  /* 0x0000003a1f3a7221 */ /* 0x000fe40000010000 */
[----:B--2---:R-:W-:Y:S01]  /*11bc0*/  @!P0 FADD.FTZ R10, R10, R9 ;  /* 0x000000090a0a8221 */ /* 0x004fe20000010000 */
[----:B------:R-:W1:Y:S01]  /*11bd0*/  SHFL.DOWN PT, R21, R0, 0x4, 0x1f ;  /* 0x08801f0000157f89 */ /* 0x000e6200000e0000 */
[----:B------:R-:W-:Y:S01]  /*11be0*/  ISETP.GT.AND P0, PT, R125, 0x1b, PT ;  /* 0x0000001b7d00780c */ /* 0x000fe20003f04270 */
[----:B------:R-:W-:-:S02]  /*11bf0*/  FFMA.FTZ R226, R3, R100, R226 ;  /* 0x0000006403e27223 */ /* 0x000fc400000100e2 */
[----:B------:R-:W2:Y:S01]  /*11c00*/  SHFL.DOWN PT, R9, R10, 0x4, 0x1f ;  /* 0x08801f000a097f89 */ /* 0x000ea200000e0000 */
[----:B------:R-:W-:Y:S02]  /*11c10*/  FFMA.FTZ R227, R6, R101, R227 ;  /* 0x0000006506e37223 */ /* 0x000fe400000100e3 */
[----:B------:R-:W-:Y:S02]  /*11c20*/  FADD.FTZ R57, R186, R57 ;  /* 0x00000039ba397221 */ /* 0x000fe40000010000 */
[----:B------:R-:W-:Y:S02]  /*11c30*/  FFMA.FTZ R228, R7, R102, R228 ;  /* 0x0000006607e47223 */ /* 0x000fe400000100e4 */
[----:B------:R-:W-:Y:S02]  /*11c40*/  FADD.FTZ R56, R183, R56 ;  /* 0x00000038b7387221 */ /* 0x000fe40000010000 */
[----:B------:R-:W-:Y:S02]  /*11c50*/  FADD.FTZ R55, R182, R55 ;  /* 0x00000037b6377221 */ /* 0x000fe40000010000 */
[----:B-1----:R-:W-:-:S02]  /*11c60*/  @!P0 FADD.FTZ R0, R0, R21 ;  /* 0x0000001500008221 */ /* 0x002fc40000010000 */
[----:B--2---:R-:W-:-:S03]  /*11c70*/  @!P0 FADD.FTZ R10, R10, R9 ;  /* 0x000000090a0a8221 */ /* 0x004fc60000010000 */
[----:B------:R-:W1:Y:S01]  /*11c80*/  SHFL.DOWN PT, R21, R0, 0x8, 0x1f ;  /* 0x09001f0000157f89 */ /* 0x000e6200000e0000 */
[----:B------:R-:W-:-:S03]  /*11c90*/  ISETP.GT.AND P0, PT, R125, 0x17, PT ;  /* 0x000000177d00780c */ /* 0x000fc60003f04270 */
[----:B------:R-:W2:Y:S10]  /*11ca0*/  SHFL.DOWN PT, R9, R10, 0x8, 0x1f ;  /* 0x09001f000a097f89 */ /* 0x000eb400000e0000 */
[----:B-1----:R-:W-:-:S02]  /*11cb0*/  @!P0 FADD.FTZ R0, R0, R21 ;  /* 0x0000001500008221 */ /* 0x002fc40000010000 */
[----:B--2---:R-:W-:-:S03]  /*11cc0*/  @!P0 FADD.FTZ R10, R10, R9 ;  /* 0x000000090a0a8221 */ /* 0x004fc60000010000 */
[----:B------:R-:W1:Y:S01]  /*11cd0*/  SHFL.DOWN PT, R21, R0, 0x10, 0x1f ;  /* 0x0a001f0000157f89 */ /* 0x000e6200000e0000 */
[----:B------:R-:W-:-:S03]  /*11ce0*/  ISETP.GT.AND P0, PT, R125, 0xf, PT ;  /* 0x0000000f7d00780c */ /* 0x000fc60003f04270 */
[----:B------:R-:W2:Y:S10]  /*11cf0*/  SHFL.DOWN PT, R9, R10, 0x10, 0x1f ;  /* 0x0a001f000a097f89 */ /* 0x000eb400000e0000 */
[----:B-1----:R-:W-:-:S02]  /*11d00*/  @!P0 FADD.FTZ R0, R0, R21 ;  /* 0x0000001500008221 */ /* 0x002fc40000010000 */
[----:B--2---:R-:W-:-:S03]  /*11d10*/  @!P0 FADD.FTZ R10, R10, R9 ;  /* 0x000000090a0a8221 */ /* 0x004fc60000010000 */
[----:B------:R-:W-:-:S05]  /*11d20*/  MOV R11, R0 ;  /* 0x00000000000b7202 */ /* 0x000fca0000000f00 */
[----:B------:R1:W-:Y:S04]  /*11d30*/  @!P1 STS.64 [R229.X8+0x6308], R10 ;  /* 0x0063080ae5009388 */ /* 0x0003e80000008a00 */
[----:B------:R-:W-:Y:S06]  /*11d40*/  BAR.SYNC.DEFER_BLOCKING 0x0 ;  /* 0x0000000000007b1d */ /* 0x000fec0000010000 */
[----:B------:R-:W-:Y:S05]  /*11d50*/  @P2 BRA `(.L_x_6097) ;  /* 0x000000b000002947 */ /* 0x000fea0003800000 */
[----:B------:R-:W-:Y:S01]  /*11d60*/  ULDC UR32, c[0x0][0x174] ;  /* 0x00005d0000207ab9 */ /* 0x000fe20000000800 */
[----:B------:R-:W2:Y:S01]  /*11d70*/  LDS.64 R2, [0x6310] ;  /* 0x00631000ff027984 */ /* 0x000ea20000000a00 */
[----:B------:R-:W-:-:S02]  /*11d80*/  UISETP.NE.AND UP0, UPT, UR26, UR32, UPT ;  /* 0x000000201a00728c */ /* 0x000fc4000bf05270 */
[----:B------:R-:W-:-:S04]  /*11d90*/  USHF.L.U32 UR32, UR7, 0x3, URZ ;  /* 0x0000000307207899 */ /* 0x000fc8000800063f */
[----:B------:R-:W-:-:S13]  /*11da0*/  PLOP3.LUT P0, PT, PT, PT, UP0, 0x80, 0x0 ;  /* 0x000000000000781c */ /* 0x000fda0003f0f008 */
[----:B------:R-:W3:Y:S01]  /*11db0*/  @P0 LDS.64 R4, [UR32+0x8d60] ;  /* 0x008d6020ff040984 */ /* 0x000ee20008000a00 */
[----:B-12---:R-:W-:Y:S02]  /*11dc0*/  FADD.FTZ R11, R11, R3 ;  /* 0x000000030b0b7221 */ /* 0x006fe40000010000 */
[----:B------:R-:W-:Y:S02]  /*11dd0*/  FADD.FTZ R10, R10, R2 ;  /* 0x000000020a0a7221 */ /* 0x000fe40000010000 */
[----:B---3--:R-:W-:Y:S02]  /*11de0*/  @P0 FADD.FTZ R11, R11, R5 ;  /* 0x000000050b0b0221 */ /* 0x008fe40000010000 */
[----:B------:R-:W-:-:S05]  /*11df0*/  @P0 FADD.FTZ R10, R10, R4 ;  /* 0x000000040a0a0221 */ /* 0x000fca0000010000 */
[----:B------:R1:W-:Y:S02]  /*11e00*/  STS.64 [UR32+0x8d60], R10 ;  /* 0x008d600aff007988 */ /* 0x0003e40008000a20 */
.L_x_6097:
[----:B------:R-:W-:Y:S05]  /*11e10*/  BSYNC B0 ;  /* 0x0000000000007941 */ /* 0x000fea0003800000 */
.L_x_6096:
[----:B------:R-:W-:Y:S02]  /*11e20*/  UIADD3 UR7, UR7, 0x1, URZ ;  /* 0x0000000107077890 */ /* 0x000fe4000fffe03f */
[----:B------:R-:W-:Y:S02]  /*11e30*/  ULDC UR32, c[0x0][0x16c] ;  /* 0x00005b0000207ab9 */ /* 0x000fe40000000800 */
[----:B------:R-:W-:Y:S02]  /*11e40*/  UISETP.GE.AND UP0, UPT, UR7, UR32, UPT ;  /* 0x000000200700728c */ /* 0x000fe4000bf06270 */
[----:B------:R-:W-:-:S04]  /*11e50*/  UIADD3 UR8, UP1, UR8, 0x1, URZ ;  /* 0x0000000108087890 */ /* 0x000fc8000ff3e03f */
[----:B------:R-:W-:Y:S01]  /*11e60*/  PLOP3.LUT P0, PT, PT, PT, UP0, 0x80, 0x0 ;  /* 0x000000000000781c */ /* 0x000fe20003f0f008 */
[----:B------:R-:W-:-:S12]  /*11e70*/  UIADD3.X UR9, URZ, UR9, URZ, UP1, !UPT ;  /* 0x000000093f097290 */ /* 0x000fd80008ffe43f */
[----:B01----:R-:W-:Y:S01]  /*11e80*/  @P0 CALL.REL.NOINC `(.L_x_5997) ;  /* 0x0000001000000944 */ /* 0x003fe20003c00000 */
[----:B------:R-:W-:Y:S05]  /*11e90*/  BRA `(.L_x_6098) ;  /* 0xffff58c000007947 */ /* 0x000fea000383ffff */
.L_x_5997:
        /* <DEDUP_REMOVED lines=8> */
[----:B------:R-:W3:Y:S01]  /*11f20*/  LDL R60, [R1] ;  /* 0x00000000013c7983 */ /* 0x000ee20000100800 */
[----:B------:R-:W-:Y:S01]  /*11f30*/  ISETP.GE.AND P3, PT, R14, UR28, PT ;  /* 0x0000001c0e007c0c */ /* 0x000fe2000bf66270 */
[----:B------:R-:W-:Y:S01]  /*11f40*/  ULDC.64 UR32, c[0x0][0x2f8] ;  /* 0x0000be0000207ab9 */ /* 0x000fe20000000a00 */
[----:B------:R-:W-:Y:S01]  /*11f50*/  ISETP.GE.AND P4, PT, R0, UR28, PT ;  /* 0x0000001c00007c0c */ /* 0x000fe2000bf86270 */
        /* <DEDUP_REMOVED lines=13> */
[----:B------:R-:W-:Y:S02]  /*12030*/  ISETP.GE.AND P5, PT, R2, UR28, PT ;  /* 0x0000001c02007c0c */ /* 0x000fe4000bfa6270 */
[----:B------:R-:W-:Y:S01]  /*12040*/  LOP3.LUT R7, R124, 0x120, RZ, 0xfc, !PT ;  /* 0x000001207c077812 */ /* 0x000fe200078efcff */
[----:B------:R-:W4:Y:S01]  /*12050*/  @!P4 LDG.E.U16 R18, [R108.64+0xc0] ;  /* 0x0000c02a6c12c981 */ /* 0x000f22000c1e1500 */
        /* <DEDUP_REMOVED lines=20> */
[----:B------:R-:W-:Y:S01]  /*121a0*/  ISETP.GE.AND P5, PT, R8, UR28, PT ;  /* 0x0000001c08007c0c */ /* 0x000fe2000bfa6270 */
[----:B------:R-:W4:Y:S01]  /*121b0*/  @!P3 LDG.E.U16 R25, [R108.64+0x200] ;  /* 0x0002002a6c19b981 */ /* 0x000f22000c1e1500 */
[----:B------:R-:W-:Y:S02]  /*121c0*/  LOP3.LUT R13, R124, 0x1e0, RZ, 0xfc, !PT ;  /* 0x000001e07c0d7812 */ /* 0x000fe400078efcff */
[----:B------:R-:W-:Y:S01]  /*121d0*/  ISETP.GE.AND P0, PT, R9, UR28, PT ;  /* 0x0000001c09007c0c */ /* 0x000fe2000bf06270 */
[----:B------:R-:W4:Y:S01]  /*121e0*/  @!P4 LDG.E.U16 R24, [R108.64+0x240] ;  /* 0x0002402a6c18c981 */ /* 0x000f22000c1e1500 */
        /* <DEDUP_REMOVED lines=46> */
[----:B----4-:R-:W-:Y:S01]  /*124d0*/  HADD2.F32 R19, -RZ, R19.H0_H0 ;  /* 0x20000013ff137230 */ /* 0x010fe20000004100 */
[----:B------:R-:W-:Y:S02]  /*124e0*/  FADD.FTZ R23, R17, UR5 ;  /* 0x0000000511177e21 */ /* 0x000fe40008010000 */
[----:B------:R-:W-:Y:S01]  /*124f0*/  FADD.FTZ R24, R18, UR5 ;  /* 0x0000000512187e21 */ /* 0x000fe20008010000 */
[----:B------:R-:W-:Y:S01]  /*12500*/  LDS.U16 R17, [R123+0xa] ;  /* 0x00000a007b117984 */ /* 0x000fe20000000400 */
[----:B------:R-:W-:Y:S01]  /*12510*/  FADD.FTZ R25, R19, UR5 ;  /* 0x0000000513197e21 */ /* 0x000fe20008010000 */
[----:B------:R-:W-:-:S02]  /*12520*/  FSETP.GTU.FTZ.AND P5, PT, R23, 20, PT ;  /* 0x41a000001700780b */ /* 0x000fc40003fbc000 */
[C---:B------:R-:W-:Y:S01]  /*12530*/  FSETP.GTU.FTZ.AND P0, PT, R24.reuse, 20, PT ;  /* 0x41a000001800780b */ /* 0x040fe20003f1c000 */
[----:B------:R-:W1:Y:S01]  /*12540*/  LDS.U16 R19, [R123+0xe] ;  /* 0x00000e007b137984 */ /* 0x000e620000000400 */
[----:B------:R-:W-:Y:S02]  /*12550*/  FSETP.GTU.FTZ.AND P1, PT, R25, 20, PT ;  /* 0x41a000001900780b */ /* 0x000fe40003f3c000 */
[----:B------:R-:W-:Y:S01]  /*12560*/  @!P4 FMUL.FTZ R21, R21, -1.4426950216293334961 ;  /* 0xbfb8aa3b1515c820 */ /* 0x000fe20000410000 */
[----:B------:R-:W-:Y:S03]  /*12570*/  LDS.U16 R18, [R123+0xc] ;  /* 0x00000c007b127984 */ /* 0x000fe60000000400 */
[----:B------:R2:W-:Y:S03]  /*12580*/  @!P4 MUFU.EX2 R22, R21 ;  /* 0x000000150016c308 */ /* 0x0005e60000000800 */
[----:B------:R-:W-:Y:S01]  /*12590*/  @!P5 FMUL.FTZ R23, R23, -1.4426950216293334961 ;  /* 0xbfb8aa3b1717d820 */ /* 0x000fe20000410000 */
[----:B--2---:R-:W2:Y:S01]  /*125a0*/  LDS.U16 R21, [R123+0x12] ;  /* 0x000012007b157984 */ /* 0x004ea20000000400 */
[----:B------:R-:W-:-:S02]  /*125b0*/  @!P0 FMUL.FTZ R24, R24, -1.4426950216293334961 ;  /* 0xbfb8aa3b18188820 */ /* 0x000fc40000410000 */
[----:B------:R-:W-:Y:S02]  /*125c0*/  @!P1 FMUL.FTZ R25, R25, -1.4426950216293334961 ;  /* 0xbfb8aa3b19199820 */ /* 0x000fe40000410000 */
[----:B------:R-:W3:Y:S08]  /*125d0*/  @!P5 MUFU.EX2 R23, R23 ;  /* 0x000000170017d308 */ /* 0x000ef00000000800 */
[----:B------:R-:W4:Y:S08]  /*125e0*/  @!P0 MUFU.EX2 R24, R24 ;  /* 0x0000001800188308 */ /* 0x000f300000000800 */
[----:B------:R-:W0:Y:S01]  /*125f0*/  @!P1 MUFU.EX2 R25, R25 ;  /* 0x0000001900199308 */ /* 0x000e220000000800 */
[----:B---3--:R-:W-:-:S02]  /*12600*/  @!P5 FADD.FTZ R23, R23, 1 ;  /* 0x3f8000001717d421 */ /* 0x008fc40000010000 */
[----:B----4-:R-:W-:-:S05]  /*12610*/  @!P0 FADD.FTZ R24, R24, 1 ;  /* 0x3f80000018188421 */ /* 0x010fca0000010000 */
[----:B------:R-:W3:Y:S01]  /*12620*/  @!P5 MUFU.RCP R23, R23 ;  /* 0x000000170017d308 */ /* 0x000ee20000001000 */
[----:B0-----:R-:W-:-:S07]  /*12630*/  @!P1 FADD.FTZ R25, R25, 1 ;  /* 0x3f80000019199421 */ /* 0x001fce0000010000 */
[----:B------:R-:W0:Y:S01]  /*12640*/  @!P0 MUFU.RCP R24, R24 ;  /* 0x0000001800188308 */ /* 0x000e220000001000 */
[----:B------:R-:W-:-:S07]  /*12650*/  @!P4 FADD.FTZ R22, R22, 1 ;  /* 0x3f8000001616c421 */ /* 0x000fce0000010000 */
[----:B------:R-:W4:Y:S01]  /*12660*/  @!P1 MUFU.RCP R25, R25 ;  /* 0x0000001900199308 */ /* 0x000f220000001000 */
[----:B-1----:R-:W-:Y:S02]  /*12670*/  HADD2.F32 R19, -RZ, R19.H0_H0 ;  /* 0x20000013ff137230 */ /* 0x002fe40000004100 */
[----:B------:R-:W-:Y:S02]  /*12680*/  HADD2.F32 R20, -RZ, R20.H0_H0 ;  /* 0x20000014ff147230 */ /* 0x000fe40000004100 */
[----:B--2---:R-:W-:Y:S01]  /*12690*/  HADD2.F32 R21, -RZ, R21.H0_H0 ;  /* 0x20000015ff157230 */ /* 0x004fe20000004100 */
[----:B------:R-:W-:Y:S02]  /*126a0*/  FADD.FTZ R19, R19, UR5 ;  /* 0x0000000513137e21 */ /* 0x000fe40008010000 */
[----:B------:R-:W1:Y:S01]  /*126b0*/  @!P4 MUFU.RCP R22, R22 ;  /* 0x000000160016c308 */ /* 0x000e620000001000 */
[----:B------:R-:W-:Y:S02]  /*126c0*/  FADD.FTZ R20, R20, UR5 ;  /* 0x0000000514147e21 */ /* 0x000fe40008010000 */
[----:B------:R-:W-:-:S02]  /*126d0*/  FADD.FTZ R21, R21, UR5 ;  /* 0x0000000515157e21 */ /* 0x000fc40008010000 */
[----:B---3--:R-:W-:Y:S01]  /*126e0*/  @!P5 FMUL.FTZ R56, R56, R23 ;  /* 0x000000173838d220 */ /* 0x008fe20000410000 */
[----:B------:R-:W-:Y:S01]  /*126f0*/  FSETP.GTU.FTZ.AND P5, PT, R19, 20, PT ;  /* 0x41a000001300780b */ /* 0x000fe20003fbc000 */
[----:B0-----:R-:W-:Y:S01]  /*12700*/  @!P0 FMUL.FTZ R57, R57, R24 ;  /* 0x0000001839398220 */ /* 0x001fe20000410000 */
[----:B------:R-:W-:Y:S01]  /*12710*/  FSETP.GTU.FTZ.AND P0, PT, R20, 20, PT ;  /* 0x41a000001400780b */ /* 0x000fe20003f1c000 */
[----:B----4-:R-:W-:Y:S01]  /*12720*/  @!P1 FMUL.FTZ R58, R58, R25 ;  /* 0x000000193a3a9220 */ /* 0x010fe20000410000 */
[----:B------:R-:W-:Y:S01]  /*12730*/  FSETP.GTU.FTZ.AND P1, PT, R21, 20, PT ;  /* 0x41a000001500780b */ /* 0x000fe20003f3c000 */
[----:B------:R-:W-:Y:S02]  /*12740*/  HADD2.F32 R16, -RZ, R16.H0_H0 ;  /* 0x20000010ff107230 */ /* 0x000fe40000004100 */
[----:B------:R-:W-:Y:S02]  /*12750*/  HADD2.F32 R17, -RZ, R17.H0_H0 ;  /* 0x20000011ff117230 */ /* 0x000fe40000004100 */
[----:B------:R-:W-:Y:S01]  /*12760*/  HADD2.F32 R18, -RZ, R18.H0_H0 ;  /* 0x20000012ff127230 */ /* 0x000fe20000004100 */
[----:B------:R-:W-:-:S02]  /*12770*/  FADD.FTZ R16, R16, UR5 ;  /* 0x0000000510107e21 */ /* 0x000fc40008010000 */
[----:B------:R-:W-:Y:S02]  /*12780*/  FADD.FTZ R17, R17, UR5 ;  /* 0x0000000511117e21 */ /* 0x000fe40008010000 */
[----:B------:R-:W-:Y:S01]  /*12790*/  FADD.FTZ R18, R18, UR5 ;  /* 0x0000000512127e21 */ /* 0x000fe20008010000 */
[----:B------:R-:W-:Y:S01]  /*127a0*/  FSETP.GTU.FTZ.AND P2, PT, R16, 20, PT ;  /* 0x41a000001000780b */ /* 0x000fe20003f5c000 */
[----:B-1----:R-:W-:Y:S01]  /*127b0*/  @!P4 FMUL.FTZ R55, R55, R22 ;  /* 0x000000163737c220 */ /* 0x002fe20000410000 */
[----:B------:R-:W-:Y:S01]  /*127c0*/  FSETP.GTU.FTZ.AND P3, PT, R17, 20, PT ;  /* 0x41a000001100780b */ /* 0x000fe20003f7c000 */
[----:B------:R-:W-:Y:S01]  /*127d0*/  @!P5 FMUL.FTZ R19, R19, -1.4426950216293334961 ;  /* 0xbfb8aa3b1313d820 */ /* 0x000fe20000410000 */
[----:B------:R-:W-:Y:S01]  /*127e0*/  FSETP.GTU.FTZ.AND P4, PT, R18, 20, PT ;  /* 0x41a000001200780b */ /* 0x000fe20003f9c000 */
[----:B------:R-:W-:Y:S02]  /*127f0*/  @!P0 FMUL.FTZ R20, R20, -1.4426950216293334961 ;  /* 0xbfb8aa3b14148820 */ /* 0x000fe40000410000 */
[----:B------:R-:W-:-:S02]  /*12800*/  @!P1 FMUL.FTZ R21, R21, -1.4426950216293334961 ;  /* 0xbfb8aa3b15159820 */ /* 0x000fc40000410000 */
[----:B------:R-:W0:Y:S08]  /*12810*/  @!P5 MUFU.EX2 R19, R19 ;  /* 0x000000130013d308 */ /* 0x000e300000000800 */
[----:B------:R-:W1:Y:S01]  /*12820*/  @!P0 MUFU.EX2 R20, R20 ;  /* 0x0000001400148308 */ /* 0x000e620000000800 */
[----:B------:R-:W-:-:S07]  /*12830*/  @!P2 FMUL.FTZ R16, R16, -1.4426950216293334961 ;  /* 0xbfb8aa3b1010a820 */ /* 0x000fce0000410000 */
[----:B------:R-:W2:Y:S01]  /*12840*/  @!P1 MUFU.EX2 R21, R21 ;  /* 0x0000001500159308 */ /* 0x000ea20000000800 */
[----:B------:R-:W-:Y:S02]  /*12850*/  @!P3 FMUL.FTZ R17, R17, -1.4426950216293334961 ;  /* 0xbfb8aa3b1111b820 */ /* 0x000fe40000410000 */
[----:B------:R-:W-:-:S05]  /*12860*/  @!P4 FMUL.FTZ R18, R18, -1.4426950216293334961 ;  /* 0xbfb8aa3b1212c820 */ /* 0x000fca0000410000 */
[----:B------:R-:W3:Y:S01]  /*12870*/  @!P2 MUFU.EX2 R16, R16 ;  /* 0x000000100010a308 */ /* 0x000ee20000000800 */
[----:B0-----:R-:W-:Y:S02]  /*12880*/  @!P5 FADD.FTZ R19, R19, 1 ;  /* 0x3f8000001313d421 */ /* 0x001fe40000010000 */
[----:B-1----:R-:W-:-:S05]  /*12890*/  @!P0 FADD.FTZ R20, R20, 1 ;  /* 0x3f80000014148421 */ /* 0x002fca0000010000 */
[----:B------:R-:W0:Y:S01]  /*128a0*/  @!P3 MUFU.EX2 R17, R17 ;  /* 0x000000110011b308 */ /* 0x000e220000000800 */
[----:B--2---:R-:W-:-:S07]  /*128b0*/  @!P1 FADD.FTZ R21, R21, 1 ;  /* 0x3f80000015159421 */ /* 0x004fce0000010000 */
[----:B------:R-:W1:Y:S01]  /*128c0*/  @!P4 MUFU.EX2 R18, R18 ;  /* 0x000000120012c308 */ /* 0x000e620000000800 */
[----:B---3--:R-:W-:-:S07]  /*128d0*/  @!P2 FADD.FTZ R16, R16, 1 ;  /* 0x3f8000001010a421 */ /* 0x008fce0000010000 */
[----:B------:R-:W2:Y:S01]  /*128e0*/  @!P5 MUFU.RCP R19, R19 ;  /* 0x000000130013d308 */ /* 0x000ea20000001000 */
[----:B0-----:R-:W-:-:S07]  /*128f0*/  @!P3 FADD.FTZ R17, R17, 1 ;  /* 0x3f8000001111b421 */ /* 0x001fce0000010000 */
[----:B------:R-:W0:Y:S01]  /*12900*/  @!P0 MUFU.RCP R20, R20 ;  /* 0x0000001400148308 */ /* 0x000e220000001000 */
[----:B-1----:R-:W-:-:S07]  /*12910*/  @!P4 FADD.FTZ R18, R18, 1 ;  /* 0x3f8000001212c421 */ /* 0x002fce0000010000 */
[----:B------:R-:W1:Y:S01]  /*12920*/  @!P1 MUFU.RCP R21, R21 ;  /* 0x0000001500159308 */ /* 0x000e620000001000 */
[----:B--2---:R-:W-:Y:S02]  /*12930*/  @!P5 FMUL.FTZ R74, R74, R19 ;  /* 0x000000134a4ad220 */ /* 0x004fe40000410000 */
[----:B------:R-:W-:Y:S05]  /*12940*/  LDS.U16 R19, [R123+0x1a] ;  /* 0x00001a007b137984 */ /* 0x000fea0000000400 */
[----:B------:R2:W-:Y:S01]  /*12950*/  @!P2 MUFU.RCP R38, R16 ;  /* 0x000000100026a308 */ /* 0x0005e20000001000 */
[----:B0-----:R-:W-:Y:S02]  /*12960*/  @!P0 FMUL.FTZ R75, R75, R20 ;  /* 0x000000144b4b8220 */ /* 0x001fe40000410000 */
[----:B------:R-:W-:Y:S05]  /*12970*/  LDS.U16 R20, [R123+0x1c] ;  /* 0x00001c007b147984 */ /* 0x000fea0000000400 */
[----:B------:R0:W3:Y:S01]  /*12980*/  @!P3 MUFU.RCP R37, R17 ;  /* 0x000000110025b308 */ /* 0x0000e20000001000 */
[----:B--2---:R-:W-:Y:S01]  /*12990*/  IADD3 R16, R39, 0x5, RZ ;  /* 0x0000000527107810 */ /* 0x004fe20007ffe0ff */
[----:B-1----:R-:W-:-:S02]  /*129a0*/  @!P1 FMUL.FTZ R76, R76, R21 ;  /* 0x000000154c4c9220 */ /* 0x002fc40000410000 */
[----:B------:R-:W-:Y:S04]  /*129b0*/  LDS.U16 R21, [R123+0x1e] ;  /* 0x00001e007b157984 */ /* 0x000fe80000000400 */
[----:B------:R1:W2:Y:S01]  /*129c0*/  @!P4 MUFU.RCP R40, R18 ;  /* 0x000000120028c308 */ /* 0x0002a20000001000 */
[C---:B0-----:R-:W-:Y:S02]  /*129d0*/  IADD3 R17, R39.reuse, 0x7, RZ ;  /* 0x0000000727117810 */ /* 0x041fe40007ffe0ff */
[-C--:B------:R-:W-:Y:S02]  /*129e0*/  LEA.HI.SX32 R26, R16, R39.reuse, 0x1b ;  /* 0x00000027101a7211 */ /* 0x080fe400078fdaff */
[----:B-1----:R-:W-:Y:S01]  /*129f0*/  IADD3 R18, R39, 0xc, RZ ;  /* 0x0000000c27127810 */ /* 0x002fe20007ffe0ff */
[----:B------:R-:W0:Y:S01]  /*12a00*/  LDS.U16 R16, [R123+0x14] ;  /* 0x000014007b107984 */ /* 0x000e220000000400 */
[----:B------:R-:W-:-:S02]  /*12a10*/  LEA.HI.SX32 R28, R17, R39, 0x1b ;  /* 0x00000027111c7211 */ /* 0x000fc400078fdaff */
[----:B------:R-:W-:Y:S01]  /*12a20*/  LEA.HI.SX32 R33, R18, R39, 0x1b ;  /* 0x0000002712217211 */ /* 0x000fe200078fdaff */
[----:B------:R-:W1:Y:S04]  /*12a30*/  LDS.U16 R17, [R123+0x16] ;  /* 0x000016007b117984 */ /* 0x000e680000000400 */
[----:B------:R-:W4:Y:S01]  /*12a40*/  LDS.U16 R18, [R123+0x18] ;  /* 0x000018007b127984 */ /* 0x000f220000000400 */
[C---:B------:R-:W-:Y:S02]  /*12a50*/  IADD3 R22, R39.reuse, 0x1, RZ ;  /* 0x0000000127167810 */ /* 0x040fe40007ffe0ff */
[C---:B------:R-:W-:Y:S02]  /*12a60*/  IADD3 R23, R39.reuse, 0x2, RZ ;  /* 0x0000000227177810 */ /* 0x040fe40007ffe0ff */
[----:B------:R-:W-:-:S02]  /*12a70*/  IADD3 R24, R39, 0x3, RZ ;  /* 0x0000000327187810 */ /* 0x000fc40007ffe0ff */
[----:B------:R-:W-:Y:S02]  /*12a80*/  IADD3 R25, R39, 0x4, RZ ;  /* 0x0000000427197810 */ /* 0x000fe40007ffe0ff */
[-C--:B------:R-:W-:Y:S02]  /*12a90*/  LEA.HI.SX32 R22, R22, R39.reuse, 0x1b ;  /* 0x0000002716167211 */ /* 0x080fe400078fdaff */
[----:B------:R-:W-:Y:S01]  /*12aa0*/  F2FP.PACK_AB R227, R227, R228 ;  /* 0x000000e4e3e3723e */ /* 0x000fe200000000ff */
[----:B------:R-:W-:Y:S01]  /*12ab0*/  BAR.SYNC.DEFER_BLOCKING 0x0 ;  /* 0x0000000000007b1d */ /* 0x000fe20000010000 */
[----:B------:R-:W-:Y:S02]  /*12ac0*/  IADD3 R27, R39, 0x6, RZ ;  /* 0x00000006271b7810 */ /* 0x000fe40007ffe0ff */
[----:B------:R-:W-:Y:S01]  /*12ad0*/  LEA.HI.SX32 R23, R23, R39, 0x1b ;  /* 0x0000002717177211 */ /* 0x000fe200078fdaff */
[----:B---3--:R-:W-:Y:S01]  /*12ae0*/  @!P3 FMUL.FTZ R72, R72, R37 ;  /* 0x000000254848b220 */ /* 0x008fe20000410000 */
[----:B------:R-:W-:-:S02]  /*12af0*/  LEA.HI.SX32 R24, R24, R39, 0x1b ;  /* 0x0000002718187211 */ /* 0x000fc400078fdaff */
[----:B------:R-:W-:Y:S02]  /*12b00*/  F2FP.PACK_AB R225, R225, R226 ;  /* 0x000000e2e1e1723e */ /* 0x000fe400000000ff */
[C---:B------:R-:W-:Y:S02]  /*12b10*/  IADD3 R29, R39.reuse, 0x8, RZ ;  /* 0x00000008271d7810 */ /* 0x040fe40007ffe0ff */
[C---:B------:R-:W-:Y:S02]  /*12b20*/  IADD3 R30, R39.reuse, 0x9, RZ ;  /* 0x00000009271e7810 */ /* 0x040fe40007ffe0ff */
[C---:B------:R-:W-:Y:S02]  /*12b30*/  IADD3 R31, R39.reuse, 0xa, RZ ;  /* 0x0000000a271f7810 */ /* 0x040fe40007ffe0ff */
[C---:B------:R-:W-:Y:S02]  /*12b40*/  IADD3 R32, R39.reuse, 0xb, RZ ;  /* 0x0000000b27207810 */ /* 0x040fe40007ffe0ff */
[----:B------:R-:W-:-:S02]  /*12b50*/  IADD3 R34, R39, 0xd, RZ ;  /* 0x0000000d27227810 */ /* 0x000fc40007ffe0ff */
[C---:B------:R-:W-:Y:S02]  /*12b60*/  IADD3 R35, R39.reuse, 0xe, RZ ;  /* 0x0000000e27237810 */ /* 0x040fe40007ffe0ff */
[----:B------:R-:W-:Y:S02]  /*12b70*/  IADD3 R36, R39, 0xf, RZ ;  /* 0x0000000f27247810 */ /* 0x000fe40007ffe0ff */
[----:B------:R-:W-:Y:S01]  /*12b80*/  LEA.HI.SX32 R25, R25, R39, 0x1b ;  /* 0x0000002719197211 */ /* 0x000fe200078fdaff */
[----:B------:R-:W-:Y:S01]  /*12b90*/  @!P2 FMUL.FTZ R59, R59, R38 ;  /* 0x000000263b3ba220 */ /* 0x000fe20000410000 */
[----:B------:R-:W-:Y:S02]  /*12ba0*/  PRMT R37, R227, 0x7632, R37 ;  /* 0x00007632e3257816 */ /* 0x000fe40000000025 */
[----:B------:R-:W-:Y:S02]  /*12bb0*/  SHF.L.U32 R22, R22, 0x1, RZ ;  /* 0x0000000116167819 */ /* 0x000fe400000006ff */
[----:B------:R-:W-:-:S02]  /*12bc0*/  F2FP.PACK_AB R223, R223, R224 ;  /* 0x000000e0dfdf723e */ /* 0x000fc400000000ff */
[-C--:B------:R-:W-:Y:S02]  /*12bd0*/  LEA.HI.SX32 R27, R27, R39.reuse, 0x1b ;  /* 0x000000271b1b7211 */ /* 0x080fe400078fdaff */
[----:B------:R-:W-:Y:S02]  /*12be0*/  SHF.L.U32 R23, R23, 0x1, RZ ;  /* 0x0000000117177819 */ /* 0x000fe400000006ff */
[----:B------:R-:W-:Y:S02]  /*12bf0*/  F2FP.PACK_AB R221, R221, R222 ;  /* 0x000000dedddd723e */ /* 0x000fe400000000ff */
[----:B------:R-:W-:Y:S02]  /*12c00*/  PRMT R38, R225, 0x7632, R38 ;  /* 0x00007632e1267816 */ /* 0x000fe40000000026 */
[----:B------:R-:W-:Y:S01]  /*12c10*/  SHF.L.U32 R24, R24, 0x1, RZ ;  /* 0x0000000118187819 */ /* 0x000fe200000006ff */
[----:B------:R-:W-:Y:S01]  /*12c20*/  STS.U16 [R123], R227 ;  /* 0x000000e37b007388 */ /* 0x000fe20000000400 */
[----:B------:R-:W-:-:S02]  /*12c30*/  LEA.HI.SX32 R29, R29, R39, 0x1b ;  /* 0x000000271d1d7211 */ /* 0x000fc400078fdaff */
[-C--:B------:R-:W-:Y:S02]  /*12c40*/  LEA.HI.SX32 R30, R30, R39.reuse, 0x1b ;  /* 0x000000271e1e7211 */ /* 0x080fe400078fdaff */
[-C--:B------:R-:W-:Y:S02]  /*12c50*/  LEA.HI.SX32 R31, R31, R39.reuse, 0x1b ;  /* 0x000000271f1f7211 */ /* 0x080fe400078fdaff */
[-C--:B------:R-:W-:Y:S02]  /*12c60*/  LEA.HI.SX32 R32, R32, R39.reuse, 0x1b ;  /* 0x0000002720207211 */ /* 0x080fe400078fdaff */
[-C--:B------:R-:W-:Y:S02]  /*12c70*/  LEA.HI.SX32 R34, R34, R39.reuse, 0x1b ;  /* 0x0000002722227211 */ /* 0x080fe400078fdaff */
[-C--:B------:R-:W-:Y:S02]  /*12c80*/  LEA.HI.SX32 R35, R35, R39.reuse, 0x1b ;  /* 0x0000002723237211 */ /* 0x080fe400078fdaff */
[----:B------:R-:W-:-:S02]  /*12c90*/  LEA.HI.SX32 R36, R36, R39, 0x1b ;  /* 0x0000002724247211 */ /* 0x000fc400078fdaff */
[----:B------:R-:W-:Y:S01]  /*12ca0*/  SHF.L.U32 R25, R25, 0x1, RZ ;  /* 0x0000000119197819 */ /* 0x000fe200000006ff */
[----:B------:R3:W-:Y:S01]  /*12cb0*/  STS.U16 [R22+0x2], R37 ;  /* 0x0000022516007388 */ /* 0x0007e20000000400 */
[----:B------:R-:W-:Y:S02]  /*12cc0*/  PRMT R39, R223, 0x7632, R39 ;  /* 0x00007632df277816 */ /* 0x000fe40000000027 */
[----:B------:R-:W-:Y:S02]  /*12cd0*/  SHF.L.U32 R26, R26, 0x1, RZ ;  /* 0x000000011a1a7819 */ /* 0x000fe400000006ff */
[----:B------:R-:W-:Y:S01]  /*12ce0*/  F2FP.PACK_AB R219, R219, R220 ;  /* 0x000000dcdbdb723e */ /* 0x000fe200000000ff */
[----:B------:R-:W-:Y:S01]  /*12cf0*/  STS.U16 [R23+0x4], R225 ;  /* 0x000004e117007388 */ /* 0x000fe20000000400 */
[----:B------:R-:W-:Y:S01]  /*12d00*/  SHF.L.U32 R27, R27, 0x1, RZ ;  /* 0x000000011b1b7819 */ /* 0x000fe200000006ff */
[----:B--2---:R-:W-:Y:S01]  /*12d10*/  @!P4 FMUL.FTZ R73, R73, R40 ;  /* 0x000000284949c220 */ /* 0x004fe20000410000 */
[----:B------:R-:W-:Y:S01]  /*12d20*/  F2FP.PACK_AB R217, R217, R218 ;  /* 0x000000dad9d9723e */ /* 0x000fe200000000ff */
[----:B------:R2:W-:Y:S01]  /*12d30*/  STS.U16 [R24+0x6], R38 ;  /* 0x0000062618007388 */ /* 0x0005e20000000400 */
[----:B---3--:R-:W-:-:S02]  /*12d40*/  PRMT R37, R221, 0x7632, R37 ;  /* 0x00007632dd257816 */ /* 0x008fc40000000025 */
[----:B------:R-:W-:Y:S01]  /*12d50*/  SHF.L.U32 R28, R28, 0x1, RZ ;  /* 0x000000011c1c7819 */ /* 0x000fe200000006ff */
[----:B------:R-:W-:Y:S01]  /*12d60*/  STS.U16 [R25+0x8], R223 ;  /* 0x000008df19007388 */ /* 0x000fe20000000400 */
[----:B------:R-:W-:Y:S02]  /*12d70*/  SHF.L.U32 R29, R29, 0x1, RZ ;  /* 0x000000011d1d7819 */ /* 0x000fe400000006ff */
[----:B------:R-:W-:Y:S01]  /*12d80*/  PRMT R40, R219, 0x7632, R40 ;  /* 0x00007632db287816 */ /* 0x000fe20000000028 */
[----:B------:R-:W-:Y:S01]  /*12d90*/  STS.U16 [R26+0xa], R39 ;  /* 0x00000a271a007388 */ /* 0x000fe20000000400 */
[----:B------:R-:W-:Y:S02]  /*12da0*/  SHF.L.U32 R30, R30, 0x1, RZ ;  /* 0x000000011e1e7819 */ /* 0x000fe400000006ff */
[----:B------:R-:W-:Y:S01]  /*12db0*/  F2FP.PACK_AB R85, R85, R86 ;  /* 0x000000565555723e */ /* 0x000fe200000000ff */
[----:B------:R-:W-:Y:S01]  /*12dc0*/  STS.U16 [R27+0xc], R221 ;  /* 0x00000cdd1b007388 */ /* 0x000fe20000000400 */
[----:B------:R-:W-:-:S02]  /*12dd0*/  SHF.L.U32 R31, R31, 0x1, RZ ;  /* 0x000000011f1f7819 */ /* 0x000fc400000006ff */
[----:B------:R-:W-:Y:S01]  /*12de0*/  ISETP.NE.AND P6, PT, R128, RZ, PT ;  /* 0x000000ff8000720c */ /* 0x000fe20003fc5270 */
[----:B------:R3:W-:Y:S01]  /*12df0*/  STS.U16 [R28+0xe], R37 ;  /* 0x00000e251c007388 */ /* 0x0007e20000000400 */
[----:B--2---:R-:W-:Y:S02]  /*12e00*/  PRMT R38, R217, 0x7632, R38 ;  /* 0x00007632d9267816 */ /* 0x004fe40000000026 */
[----:B------:R-:W-:Y:S02]  /*12e10*/  SHF.L.U32 R32, R32, 0x1, RZ ;  /* 0x0000000120207819 */ /* 0x000fe400000006ff */
[----:B------:R-:W-:Y:S01]  /*12e20*/  F2FP.PACK_AB R83, R83, R84 ;  /* 0x000000545353723e */ /* 0x000fe200000000ff */
[----:B------:R-:W-:Y:S01]  /*12e30*/  STS.U16 [R29+0x10], R219 ;  /* 0x000010db1d007388 */ /* 0x000fe20000000400 */
[----:B------:R-:W-:Y:S02]  /*12e40*/  SHF.L.U32 R33, R33, 0x1, RZ ;  /* 0x0000000121217819 */ /* 0x000fe400000006ff */
[----:B------:R-:W-:Y:S01]  /*12e50*/  SHF.L.U32 R34, R34, 0x1, RZ ;  /* 0x0000000122227819 */ /* 0x000fe200000006ff */
[----:B------:R-:W-:Y:S01]  /*12e60*/  STS.U16 [R30+0x12], R40 ;  /* 0x000012281e007388 */ /* 0x000fe20000000400 */
[----:B---3--:R-:W-:-:S02]  /*12e70*/  PRMT R37, R85, 0x7632, R37 ;  /* 0x0000763255257816 */ /* 0x008fc40000000025 */
[----:B------:R-:W-:Y:S01]  /*12e80*/  SHF.L.U32 R35, R35, 0x1, RZ ;  /* 0x0000000123237819 */ /* 0x000fe200000006ff */
[----:B------:R-:W-:Y:S01]  /*12e90*/  STS.U16 [R31+0x14], R217 ;  /* 0x000014d91f007388 */ /* 0x000fe20000000400 */
[----:B------:R-:W-:Y:S02]  /*12ea0*/  PRMT R39, R83, 0x7632, R39 ;  /* 0x0000763253277816 */ /* 0x000fe40000000027 */
[----:B------:R-:W-:Y:S01]  /*12eb0*/  SHF.L.U32 R36, R36, 0x1, RZ ;  /* 0x0000000124247819 */ /* 0x000fe200000006ff */
[----:B------:R2:W-:Y:S04]  /*12ec0*/  STS.U16 [R32+0x16], R38 ;  /* 0x0000162620007388 */ /* 0x0005e80000000400 */
[----:B------:R-:W-:Y:S04]  /*12ed0*/  STS.U16 [R33+0x18], R85 ;  /* 0x0000185521007388 */ /* 0x000fe80000000400 */
[----:B------:R-:W-:Y:S01]  /*12ee0*/  STS.U16 [R34+0x1a], R37 ;  /* 0x00001a2522007388 */ /* 0x000fe20000000400 */
[----:B--2---:R-:W-:-:S03]  /*12ef0*/  MOV R38, UR28 ;  /* 0x0000001c00267c02 */ /* 0x004fc60008000f00 */
        /* <DEDUP_REMOVED lines=21> */
[----:B0-----:R-:W-:-:S02]  /*13050*/  HADD2.F32 R16, -RZ, R16.H0_H0 ;  /* 0x20000010ff107230 */ /* 0x001fc40000004100 */
[----:B-1----:R-:W-:Y:S02]  /*13060*/  HADD2.F32 R17, -RZ, R17.H0_H0 ;  /* 0x20000011ff117230 */ /* 0x002fe40000004100 */
[----:B----4-:R-:W-:Y:S02]  /*13070*/  HADD2.F32 R18, -RZ, R18.H0_H0 ;  /* 0x20000012ff127230 */ /* 0x010fe40000004100 */
        /* <DEDUP_REMOVED lines=61> */
.L_x_6100:
[----:B---34-:R-:W-:Y:S05]  /*13450*/  BSYNC B0 ;  /* 0x0000000000007941 */ /* 0x018fea0003800000 */
.L_x_6099:
        /* <DEDUP_REMOVED lines=148> */
.L_x_6102:
[----:B------:R-:W-:Y:S05]  /*13da0*/  BSYNC B0 ;  /* 0x0000000000007941 */ /* 0x000fea0003800000 */
.L_x_6101:
        /* <DEDUP_REMOVED lines=63> */
.L_x_5959:
        /* <DEDUP_REMOVED lines=32> */
.L_x_6105:
[----:B------:R-:W-:Y:S05]  /*143a0*/  BSYNC B0 ;  /* 0x0000000000007941 */ /* 0x000fea0003800000 */
.L_x_6104:
        /* <DEDUP_REMOVED lines=31> */
.L_x_6107:
[----:B------:R-:W3:Y:S02]  /*145a0*/  S2R R7, SR_TID.X ;  /* 0x0000000000077919 */ /* 0x000ee40000002100 */
.L_x_6108:
[----:B------:R-:W-:Y:S05]  /*145b0*/  BSYNC B0 ;  /* 0x0000000000007941 */ /* 0x000fea0003800000 */
.L_x_6106:
[----:B---3--:R-:W-:-:S13]  /*145c0*/  ISETP.GE.AND P0, PT, R7, c[0x0][0x16c], PT ;  /* 0x00005b0007007a0c */ /* 0x008fda0003f06270 */
[----:B------:R-:W-:Y:S05]  /*145d0*/  @P0 EXIT ;  /* 0x000000000000094d */ /* 0x000fea0003800000 */
[----:B------:R-:W-:Y:S02]  /*145e0*/  ULDC.64 UR6, c[0x0][0x288] ;  /* 0x0000a20000067ab9 */ /* 0x000fe40000000a00 */
[----:B------:R-:W-:Y:S02]  /*145f0*/  UIMAD UR11, UR11, UR6, URZ ;  /* 0x000000060b0b72a4 */ /* 0x000fe4000f8e023f */
[----:B0-2---:R-:W-:Y:S02]  /*14600*/  UIMAD.WIDE.U32 UR4, UR10, UR6, URZ ;  /* 0x000000060a0472a5 */ /* 0x005fe4000f8e003f */
[----:B------:R-:W-:-:S04]  /*14610*/  UIMAD UR6, UR10, UR7, UR11 ;  /* 0x000000070a0672a4 */ /* 0x000fc8000f8e020b */
[----:B------:R-:W-:Y:S02]  /*14620*/  UIADD3 UR6, UR5, UR6, URZ ;  /* 0x0000000605067290 */ /* 0x000fe4000fffe03f */
.L_x_6109:
        /* <DEDUP_REMOVED lines=19> */
.L_x_6002:
[----:B------:R-:W-:Y:S01]  /*14760*/  HFMA2.MMA R66, -RZ, RZ, 0, 5.9604644775390625e-08 ;  /* 0x00000001ff427435 */ /* 0x000fe200000001ff */
[----:B------:R-:W-:-:S02]  /*14770*/  MOV R65, R240 ;  /* 0x000000f000417202 */ /* 0x000fc40000000f00 */
[----:B------:R-:W-:Y:S02]  /*14780*/  MOV R245, RZ ;  /* 0x000000ff00f57202 */ /* 0x000fe40000000f00 */
[----:B------:R-:W-:Y:S02]  /*14790*/  MOV R244, 0xffffffff ;  /* 0xffffffff00f47802 */ /* 0x000fe40000000f00 */
[----:B------:R-:W-:Y:S02]  /*147a0*/  MOV R64, 0x147c0 ;  /* 0x000147c000407802 */ /* 0x000fe40000000f00 */
[----:B0----5:R-:W-:Y:S05]  /*147b0*/  CALL.REL.NOINC `($__internal_143_$__cuda_sm70_shflsync_up) ;  /* 0x00001e7000007944 */ /* 0x021fea0003c00000 */
[----:B-1----:R-:W-:Y:S01]  /*147c0*/  MOV R67, R66 ;  /* 0x0000004200437202 */ /* 0x002fe20000000f00 */
[----:B------:R-:W-:Y:S05]  /*147d0*/  BRA `(.L_x_6110) ;  /* 0xffff6ea000007947 */ /* 0x000fea000383ffff */
.L_x_6003:
[----:B------:R-:W-:Y:S01]  /*147e0*/  HFMA2.MMA R66, -RZ, RZ, 0, 5.9604644775390625e-08 ;  /* 0x00000001ff427435 */ /* 0x000fe200000001ff */
[----:B------:R-:W-:Y:S02]  /*147f0*/  MOV R65, R68 ;  /* 0x0000004400417202 */ /* 0x000fe40000000f00 */
[----:B------:R-:W-:Y:S02]  /*14800*/  MOV R245, RZ ;  /* 0x000000ff00f57202 */ /* 0x000fe40000000f00 */
[----:B------:R-:W-:-:S02]  /*14810*/  MOV R244, 0xffffffff ;  /* 0xffffffff00f47802 */ /* 0x000fc40000000f00 */
[----:B------:R-:W-:Y:S02]  /*14820*/  MOV R64, 0x14840 ;  /* 0x0001484000407802 */ /* 0x000fe40000000f00 */
[----:B012--5:R-:W-:Y:S05]  /*14830*/  CALL.REL.NOINC `($__internal_143_$__cuda_sm70_shflsync_up) ;  /* 0x00001df000007944 */ /* 0x027fea0003c00000 */
[----:B-1----:R-:W-:Y:S01]  /*14840*/  MOV R69, R66 ;  /* 0x0000004200457202 */ /* 0x002fe20000000f00 */
[----:B------:R-:W-:Y:S01]  /*14850*/  HFMA2.MMA R66, -RZ, RZ, 0, 5.9604644775390625e-08 ;  /* 0x00000001ff427435 */ /* 0x000fe200000001ff */
[----:B------:R-:W-:Y:S02]  /*14860*/  MOV R65, R70 ;  /* 0x0000004600417202 */ /* 0x000fe40000000f00 */
[----:B------:R-:W-:Y:S02]  /*14870*/  MOV R245, RZ ;  /* 0x000000ff00f57202 */ /* 0x000fe40000000f00 */
[----:B------:R-:W-:Y:S02]  /*14880*/  MOV R244, 0xffffffff ;  /* 0xffffffff00f47802 */ /* 0x000fe40000000f00 */
[----:B------:R-:W-:Y:S02]  /*14890*/  MOV R64, 0x148b0 ;  /* 0x000148b000407802 */ /* 0x000fe40000000f00 */
[----:B------:R-:W-:Y:S05]  /*148a0*/  CALL.REL.NOINC `($__internal_143_$__cuda_sm70_shflsync_up) ;  /* 0x00001d8000007944 */ /* 0x000fea0003c00000 */
[----:B-1----:R-:W-:Y:S01]  /*148b0*/  MOV R71, R66 ;  /* 0x0000004200477202 */ /* 0x002fe20000000f00 */
[----:B------:R-:W-:Y:S01]  /*148c0*/  HFMA2.MMA R66, -RZ, RZ, 0, 5.9604644775390625e-08 ;  /* 0x00000001ff427435 */ /* 0x000fe200000001ff */
[----:B------:R-:W-:-:S02]  /*148d0*/  MOV R65, R241 ;  /* 0x000000f100417202 */ /* 0x000fc40000000f00 */
[----:B------:R-:W-:Y:S02]  /*148e0*/  MOV R245, RZ ;  /* 0x000000ff00f57202 */ /* 0x000fe40000000f00 */
[----:B------:R-:W-:Y:S02]  /*148f0*/  MOV R244, 0xffffffff ;  /* 0xffffffff00f47802 */ /* 0x000fe40000000f00 */
[----:B------:R-:W-:Y:S02]  /*14900*/  MOV R64, 0x14920 ;  /* 0x0001492000407802 */ /* 0x000fe40000000f00 */
[----:B------:R-:W-:Y:S05]  /*14910*/  CALL.REL.NOINC `($__internal_143_$__cuda_sm70_shflsync_up) ;  /* 0x00001d1000007944 */ /* 0x000fea0003c00000 */
        /* <DEDUP_REMOVED lines=20> */
[----:B------:R-:W-:Y:S05]  /*14a60*/  CALL.REL.NOINC `($__internal_143_$__cuda_sm70_shflsync_up) ;  /* 0x00001bc000007944 */ /* 0x000fea0003c00000 */
[----:B-1----:R-:W-:Y:S01]  /*14a70*/  MOV R67, R66 ;  /* 0x0000004200437202 */ /* 0x002fe20000000f00 */
[----:B------:R-:W-:Y:S01]  /*14a80*/  HFMA2.MMA R66, -RZ, RZ, 0, 1.1920928955078125e-07 ;  /* 0x00000002ff427435 */ /* 0x000fe200000001ff */
[----:B------:R-:W-:Y:S02]  /*14a90*/  MOV R65, R68 ;  /* 0x0000004400417202 */ /* 0x000fe40000000f00 */
[----:B------:R-:W-:Y:S02]  /*14aa0*/  MOV R245, RZ ;  /* 0x000000ff00f57202 */ /* 0x000fe40000000f00 */
[----:B------:R-:W-:-:S02]  /*14ab0*/  MOV R244, 0xffffffff ;  /* 0xffffffff00f47802 */ /* 0x000fc40000000f00 */
[----:B------:R-:W-:Y:S02]  /*14ac0*/  MOV R64, 0x14ae0 ;  /* 0x00014ae000407802 */ /* 0x000fe40000000f00 */
[----:B------:R-:W-:Y:S05]  /*14ad0*/  CALL.REL.NOINC `($__internal_143_$__cuda_sm70_shflsync_up) ;  /* 0x00001b5000007944 */ /* 0x000fea0003c00000 */
[----:B-1----:R-:W-:Y:S01]  /*14ae0*/  MOV R69, R66 ;  /* 0x0000004200457202 */ /* 0x002fe20000000f00 */
[----:B------:R-:W-:Y:S01]  /*14af0*/  HFMA2.MMA R66, -RZ, RZ, 0, 1.1920928955078125e-07 ;  /* 0x00000002ff427435 */ /* 0x000fe200000001ff */
[----:B------:R-:W-:Y:S02]  /*14b00*/  MOV R65, R70 ;  /* 0x0000004600417202 */ /* 0x000fe40000000f00 */
[----:B------:R-:W-:Y:S02]  /*14b10*/  MOV R245, RZ ;  /* 0x000000ff00f57202 */ /* 0x000fe40000000f00 */
[----:B------:R-:W-:Y:S02]  /*14b20*/  MOV R244, 0xffffffff ;  /* 0xffffffff00f47802 */ /* 0x000fe40000000f00 */
[----:B------:R-:W-:Y:S02]  /*14b30*/  MOV R64, 0x14b50 ;  /* 0x00014b5000407802 */ /* 0x000fe40000000f00 */
[----:B------:R-:W-:Y:S05]  /*14b40*/  CALL.REL.NOINC `($__internal_143_$__cuda_sm70_shflsync_up) ;  /* 0x00001ae000007944 */ /* 0x000fea0003c00000 */
[----:B-1----:R-:W-:Y:S01]  /*14b50*/  MOV R71, R66 ;  /* 0x0000004200477202 */ /* 0x002fe20000000f00 */
[----:B------:R-:W-:Y:S01]  /*14b60*/  HFMA2.MMA R66, -RZ, RZ, 0, 1.1920928955078125e-07 ;  /* 0x00000002ff427435 */ /* 0x000fe200000001ff */
[----:B------:R-:W-:-:S02]  /*14b70*/  MOV R65, R241 ;  /* 0x000000f100417202 */ /* 0x000fc40000000f00 */
[----:B------:R-:W-:Y:S02]  /*14b80*/  MOV R245, RZ ;  /* 0x000000ff00f57202 */ /* 0x000fe40000000f00 */
[----:B------:R-:W-:Y:S02]  /*14b90*/  MOV R244, 0xffffffff ;  /* 0xffffffff00f47802 */ /* 0x000fe40000000f00 */
[----:B------:R-:W-:Y:S02]  /*14ba0*/  MOV R64, 0x14bc0 ;  /* 0x00014bc000407802 */ /* 0x000fe40000000f00 */
[----:B------:R-:W-:Y:S05]  /*14bb0*/  CALL.REL.NOINC `($__internal_143_$__cuda_sm70_shflsync_up) ;  /* 0x00001a7000007944 */ /* 0x000fea0003c00000 */
        /* <DEDUP_REMOVED lines=19> */
[----:B------:R-:W-:Y:S05]  /*14cf0*/  CALL.REL.NOINC `($__internal_143_$__cuda_sm70_shflsync_up) ;  /* 0x0000193000007944 */ /* 0x000fea0003c00000 */
[----:B-1----:R-:W-:Y:S01]  /*14d00*/  MOV R67, R66 ;  /* 0x0000004200437202 */ /* 0x002fe20000000f00 */
[----:B------:R-:W-:Y:S01]  /*14d10*/  HFMA2.MMA R66, -RZ, RZ, 0, 2.384185791015625e-07 ;  /* 0x00000004ff427435 */ /* 0x000fe200000001ff */
[----:B------:R-:W-:Y:S02]  /*14d20*/  MOV R65, R68 ;  /* 0x0000004400417202 */ /* 0x000fe40000000f00 */
[----:B------:R-:W-:Y:S02]  /*14d30*/  MOV R245, RZ ;  /* 0x000000ff00f57202 */ /* 0x000fe40000000f00 */
[----:B------:R-:W-:-:S02]  /*14d40*/  MOV R244, 0xffffffff ;  /* 0xffffffff00f47802 */ /* 0x000fc40000000f00 */
[----:B------:R-:W-:Y:S02]  /*14d50*/  MOV R64, 0x14d70 ;  /* 0x00014d7000407802 */ /* 0x000fe40000000f00 */
[----:B------:R-:W-:Y:S05]  /*14d60*/  CALL.REL.NOINC `($__internal_143_$__cuda_sm70_shflsync_up) ;  /* 0x000018c000007944 */ /* 0x000fea0003c00000 */
[----:B-1----:R-:W-:Y:S01]  /*14d70*/  MOV R69, R66 ;  /* 0x0000004200457202 */ /* 0x002fe20000000f00 */
[----:B------:R-:W-:Y:S01]  /*14d80*/  HFMA2.MMA R66, -RZ, RZ, 0, 2.384185791015625e-07 ;  /* 0x00000004ff427435 */ /* 0x000fe200000001ff */
[----:B------:R-:W-:Y:S02]  /*14d90*/  MOV R65, R71 ;  /* 0x0000004700417202 */ /* 0x000fe40000000f00 */
[----:B------:R-:W-:Y:S02]  /*14da0*/  MOV R245, RZ ;  /* 0x000000ff00f57202 */ /* 0x000fe40000000f00 */
[----:B------:R-:W-:Y:S02]  /*14db0*/  MOV R244, 0xffffffff ;  /* 0xffffffff00f47802 */ /* 0x000fe40000000f00 */
[----:B------:R-:W-:Y:S02]  /*14dc0*/  MOV R64, 0x14de0 ;  /* 0x00014de000407802 */ /* 0x000fe40000000f00 */
[----:B------:R-:W-:Y:S05]  /*14dd0*/  CALL.REL.NOINC `($__internal_143_$__cuda_sm70_shflsync_up) ;  /* 0x0000185000007944 */ /* 0x000fea0003c00000 */
[----:B-1----:R-:W-:Y:S01]  /*14de0*/  MOV R241, R66 ;  /* 0x0000004200f17202 */ /* 0x002fe20000000f00 */
[----:B------:R-:W-:Y:S01]  /*14df0*/  HFMA2.MMA R66, -RZ, RZ, 0, 2.384185791015625e-07 ;  /* 0x00000004ff427435 */ /* 0x000fe200000001ff */
        /* <DEDUP_REMOVED lines=22> */
[----:B------:R-:W-:Y:S05]  /*14f60*/  CALL.REL.NOINC `($__internal_143_$__cuda_sm70_shflsync_up) ;  /* 0x000016c000007944 */ /* 0x000fea0003c00000 */
[----:B-1----:R-:W-:Y:S01]  /*14f70*/  MOV R67, R66 ;  /* 0x0000004200437202 */ /* 0x002fe20000000f00 */
[----:B------:R-:W-:Y:S01]  /*14f80*/  HFMA2.MMA R66, -RZ, RZ, 0, 4.76837158203125e-07 ;  /* 0x00000008ff427435 */ /* 0x000fe200000001ff */
[----:B------:R-:W-:Y:S02]  /*14f90*/  MOV R65, R68 ;  /* 0x0000004400417202 */ /* 0x000fe40000000f00 */
[----:B------:R-:W-:Y:S02]  /*14fa0*/  MOV R245, RZ ;  /* 0x000000ff00f57202 */ /* 0x000fe40000000f00 */
[----:B------:R-:W-:Y:S02]  /*14fb0*/  MOV R244, 0xffffffff ;  /* 0xffffffff00f47802 */ /* 0x000fe40000000f00 */
[----:B------:R-:W-:Y:S02]  /*14fc0*/  MOV R64, 0x14fe0 ;  /* 0x00014fe000407802 */ /* 0x000fe40000000f00 */
[----:B------:R-:W-:Y:S05]  /*14fd0*/  CALL.REL.NOINC `($__internal_143_$__cuda_sm70_shflsync_up) ;  /* 0x0000165000007944 */ /* 0x000fea0003c00000 */
[----:B-1----:R-:W-:Y:S01]  /*14fe0*/  MOV R69, R66 ;  /* 0x0000004200457202 */ /* 0x002fe20000000f00 */
[----:B------:R-:W-:Y:S01]  /*14ff0*/  HFMA2.MMA R66, -RZ, RZ, 0, 4.76837158203125e-07 ;  /* 0x00000008ff427435 */ /* 0x000fe200000001ff */
[----:B------:R-:W-:-:S02]  /*15000*/  MOV R65, R71 ;  /* 0x0000004700417202 */ /* 0x000fc40000000f00 */
[----:B------:R-:W-:Y:S02]  /*15010*/  MOV R245, RZ ;  /* 0x000000ff00f57202 */ /* 0x000fe40000000f00 */
[----:B------:R-:W-:Y:S02]  /*15020*/  MOV R244, 0xffffffff ;  /* 0xffffffff00f47802 */ /* 0x000fe40000000f00 */
[----:B------:R-:W-:Y:S02]  /*15030*/  MOV R64, 0x15050 ;  /* 0x0001505000407802 */ /* 0x000fe40000000f00 */
[----:B------:R-:W-:Y:S05]  /*15040*/  CALL.REL.NOINC `($__internal_143_$__cuda_sm70_shflsync_up) ;  /* 0x000015e000007944 */ /* 0x000fea0003c00000 */
[----:B-1----:R-:W-:Y:S01]  /*15050*/  MOV R241, R66 ;  /* 0x0000004200f17202 */ /* 0x002fe20000000f00 */
[----:B------:R-:W-:Y:S01]  /*15060*/  HFMA2.MMA R66, -RZ, RZ, 0, 4.76837158203125e-07 ;  /* 0x00000008ff427435 */ /* 0x000fe200000001ff */
[----:B------:R-:W-:Y:S02]  /*15070*/  MOV R65, R70 ;  /* 0x0000004600417202 */ /* 0x000fe40000000f00 */
[----:B------:R-:W-:Y:S02]  /*15080*/  MOV R245, RZ ;  /* 0x000000ff00f57202 */ /* 0x000fe40000000f00 */
[----:B------:R-:W-:-:S02]  /*15090*/  MOV R244, 0xffffffff ;  /* 0xffffffff00f47802 */ /* 0x000fc40000000f00 */
[----:B------:R-:W-:Y:S02]  /*150a0*/  MOV R64, 0x150c0 ;  /* 0x000150c000407802 */ /* 0x000fe40000000f00 */
[----:B------:R-:W-:Y:S05]  /*150b0*/  CALL.REL.NOINC `($__internal_143_$__cuda_sm70_shflsync_up) ;  /* 0x0000157000007944 */ /* 0x000fea0003c00000 */
        /* <DEDUP_REMOVED lines=21> */
[----:B------:R-:W-:Y:S05]  /*15210*/  CALL.REL.NOINC `($__internal_143_$__cuda_sm70_shflsync_up) ;  /* 0x0000141000007944 */ /* 0x000fea0003c00000 */
[----:B-1----:R-:W-:Y:S01]  /*15220*/  MOV R67, R66 ;  /* 0x0000004200437202 */ /* 0x002fe20000000f00 */
[----:B------:R-:W-:Y:S01]  /*15230*/  HFMA2.MMA R66, -RZ, RZ, 0, 9.5367431640625e-07 ;  /* 0x00000010ff427435 */ /* 0x000fe200000001ff */
[----:B------:R-:W-:Y:S02]  /*15240*/  MOV R65, R68 ;  /* 0x0000004400417202 */ /* 0x000fe40000000f00 */
[----:B------:R-:W-:Y:S02]  /*15250*/  MOV R245, RZ ;  /* 0x000000ff00f57202 */ /* 0x000fe40000000f00 */
[----:B------:R-:W-:Y:S02]  /*15260*/  MOV R244, 0xffffffff ;  /* 0xffffffff00f47802 */ /* 0x000fe40000000f00 */
[----:B------:R-:W-:-:S02]  /*15270*/  MOV R64, 0x15290 ;  /* 0x0001529000407802 */ /* 0x000fc40000000f00 */
[----:B------:R-:W-:Y:S05]  /*15280*/  CALL.REL.NOINC `($__internal_143_$__cuda_sm70_shflsync_up) ;  /* 0x000013a000007944 */ /* 0x000fea0003c00000 */
[----:B-1----:R-:W-:Y:S01]  /*15290*/  MOV R68, R66 ;  /* 0x0000004200447202 */ /* 0x002fe20000000f00 */
[----:B------:R-:W-:Y:S01]  /*152a0*/  HFMA2.MMA R66, -RZ, RZ, 0, 9.5367431640625e-07 ;  /* 0x00000010ff427435 */ /* 0x000fe200000001ff */
[----:B------:R-:W-:-:S02]  /*152b0*/  MOV R65, R71 ;  /* 0x0000004700417202 */ /* 0x000fc40000000f00 */
[----:B------:R-:W-:Y:S02]  /*152c0*/  MOV R245, RZ ;  /* 0x000000ff00f57202 */ /* 0x000fe40000000f00 */
[----:B------:R-:W-:Y:S02]  /*152d0*/  MOV R244, 0xffffffff ;  /* 0xffffffff00f47802 */ /* 0x000fe40000000f00 */
[----:B------:R-:W-:Y:S02]  /*152e0*/  MOV R64, 0x15300 ;  /* 0x0001530000407802 */ /* 0x000fe40000000f00 */
[----:B------:R-:W-:Y:S05]  /*152f0*/  CALL.REL.NOINC `($__internal_143_$__cuda_sm70_shflsync_up) ;  /* 0x0000133000007944 */ /* 0x000fea0003c00000 */
[----:B-1----:R-:W-:Y:S01]  /*15300*/  MOV R71, R66 ;  /* 0x0000004200477202 */ /* 0x002fe20000000f00 */
[----:B------:R-:W-:Y:S01]  /*15310*/  HFMA2.MMA R66, -RZ, RZ, 0, 9.5367431640625e-07 ;  /* 0x00000010ff427435 */ /* 0x000fe200000001ff */
[----:B------:R-:W-:Y:S02]  /*15320*/  MOV R65, R70 ;  /* 0x0000004600417202 */ /* 0x000fe40000000f00 */
[----:B------:R-:W-:Y:S02]  /*15330*/  MOV R245, RZ ;  /* 0x000000ff00f57202 */ /* 0x000fe40000000f00 */
[----:B------:R-:W-:-:S02]  /*15340*/  MOV R244, 0xffffffff ;  /* 0xffffffff00f47802 */ /* 0x000fc40000000f00 */
[----:B------:R-:W-:Y:S02]  /*15350*/  MOV R64, 0x15370 ;  /* 0x0001537000407802 */ /* 0x000fe40000000f00 */
[----:B------:R-:W-:Y:S05]  /*15360*/  CALL.REL.NOINC `($__internal_143_$__cuda_sm70_shflsync_up) ;  /* 0x000012c000007944 */ /* 0x000fea0003c00000 */
[----:B-1----:R-:W-:Y:S01]  /*15370*/  MOV R64, R66 ;  /* 0x0000004200407202 */ /* 0x002fe20000000f00 */
[----:B------:R-:W-:Y:S05]  /*15380*/  BRA `(.L_x_6111) ;  /* 0xffff675000007947 */ /* 0x000fea000383ffff */
.L_x_6008:
[----:B-1----:R-:W-:Y:S01]  /*15390*/  HFMA2.MMA R66, -RZ, RZ, 0, 5.9604644775390625e-08 ;  /* 0x00000001ff427435 */ /* 0x002fe200000001ff */
[----:B------:R-:W-:Y:S02]  /*153a0*/  MOV R65, R70 ;  /* 0x0000004600417202 */ /* 0x000fe40000000f00 */
[----:B------:R-:W-:Y:S02]  /*153b0*/  MOV R245, RZ ;  /* 0x000000ff00f57202 */ /* 0x000fe40000000f00 */
[----:B------:R-:W-:Y:S02]  /*153c0*/  MOV R244, 0xffffffff ;  /* 0xffffffff00f47802 */ /* 0x000fe40000000f00 */
[----:B------:R-:W-:Y:S02]  /*153d0*/  MOV R64, 0x153f0 ;  /* 0x000153f000407802 */ /* 0x000fe40000000f00 */
[----:B0----5:R-:W-:Y:S05]  /*153e0*/  CALL.REL.NOINC `($__internal_143_$__cuda_sm70_shflsync_up) ;  /* 0x0000124000007944 */ /* 0x021fea0003c00000 */
[----:B-1----:R-:W-:Y:S01]  /*153f0*/  MOV R70, R66 ;  /* 0x0000004200467202 */ /* 0x002fe20000000f00 */
[----:B------:R-:W-:Y:S01]  /*15400*/  HFMA2.MMA R66, -RZ, RZ, 0, 5.9604644775390625e-08 ;  /* 0x00000001ff427435 */ /* 0x000fe200000001ff */
[----:B------:R-:W-:-:S02]  /*15410*/  MOV R65, R69 ;  /* 0x0000004500417202 */ /* 0x000fc40000000f00 */
[----:B------:R-:W-:Y:S02]  /*15420*/  MOV R245, RZ ;  /* 0x000000ff00f57202 */ /* 0x000fe40000000f00 */
[----:B------:R-:W-:Y:S02]  /*15430*/  MOV R244, 0xffffffff ;  /* 0xffffffff00f47802 */ /* 0x000fe40000000f00 */
[----:B------:R-:W-:Y:S02]  /*15440*/  MOV R64, 0x15460 ;  /* 0x0001546000407802 */ /* 0x000fe40000000f00 */
[----:B------:R-:W-:Y:S05]  /*15450*/  CALL.REL.NOINC `($__internal_143_$__cuda_sm70_shflsync_up) ;  /* 0x000011d000007944 */ /* 0x000fea0003c00000 */
[----:B-1----:R-:W-:Y:S01]  /*15460*/  MOV R69, R66 ;  /* 0x0000004200457202 */ /* 0x002fe20000000f00 */
[----:B------:R-:W-:Y:S01]  /*15470*/  HFMA2.MMA R66, -RZ, RZ, 0, 5.9604644775390625e-08 ;  /* 0x00000001ff427435 */ /* 0x000fe200000001ff */
[----:B------:R-:W-:Y:S02]  /*15480*/  MOV R65, R67 ;  /* 0x0000004300417202 */ /* 0x000fe40000000f00 */
[----:B------:R-:W-:Y:S02]  /*15490*/  MOV R245, RZ ;  /* 0x000000ff00f57202 */ /* 0x000fe40000000f00 */
[----:B------:R-:W-:-:S02]  /*154a0*/  MOV R244, 0xffffffff ;  /* 0xffffffff00f47802 */ /* 0x000fc40000000f00 */
[----:B------:R-:W-:Y:S02]  /*154b0*/  MOV R64, 0x154d0 ;  /* 0x000154d000407802 */ /* 0x000fe40000000f00 */
[----:B------:R-:W-:Y:S05]  /*154c0*/  CALL.REL.NOINC `($__internal_143_$__cuda_sm70_shflsync_up) ;  /* 0x0000116000007944 */ /* 0x000fea0003c00000 */
        /* <DEDUP_REMOVED lines=8> */
[----:B------:R-:W-:Y:S01]  /*15550*/  HFMA2.MMA R66, -RZ, RZ, 0, 0 ;  /* 0x00000000ff427435 */ /* 0x000fe200000001ff */
[----:B------:R-:W-:-:S02]  /*15560*/  MOV R64, R60 ;  /* 0x0000003c00407202 */ /* 0x000fc40000000f00 */
[----:B------:R-:W-:Y:S02]  /*15570*/  MOV R247, 0xffffffff ;  /* 0xffffffff00f77802 */ /* 0x000fe40000000f00 */
[----:B------:R-:W-:Y:S02]  /*15580*/  MOV R65, 0x155a0 ;  /* 0x000155a000417802 */ /* 0x000fe40000000f00 */
[----:B------:R-:W-:Y:S05]  /*15590*/  CALL.REL.NOINC `($__internal_142_$__cuda_sm70_shflsync_idx_p) ;  /* 0x0000102000007944 */ /* 0x000fea0003c00000 */
[----:B-1----:R-:W-:Y:S01]  /*155a0*/  MOV R60, R66 ;  /* 0x00000042003c7202 */ /* 0x002fe20000000f00 */
[----:B------:R-:W-:Y:S01]  /*155b0*/  HFMA2.MMA R66, -RZ, RZ, 0, 0 ;  /* 0x00000000ff427435 */ /* 0x000fe200000001ff */
[----:B------:R-:W-:Y:S02]  /*155c0*/  MOV R64, R61 ;  /* 0x0000003d00407202 */ /* 0x000fe40000000f00 */
[----:B------:R-:W-:Y:S02]  /*155d0*/  MOV R247, 0xffffffff ;  /* 0xffffffff00f77802 */ /* 0x000fe40000000f00 */
[----:B------:R-:W-:Y:S02]  /*155e0*/  MOV R65, 0x15600 ;  /* 0x0001560000417802 */ /* 0x000fe40000000f00 */
[----:B0-----:R-:W-:Y:S05]  /*155f0*/  CALL.REL.NOINC `($__internal_142_$__cuda_sm70_shflsync_idx_p) ;  /* 0x00000fc000007944 */ /* 0x001fea0003c00000 */
[----:B-1----:R-:W-:Y:S01]  /*15600*/  MOV R61, R66 ;  /* 0x00000042003d7202 */ /* 0x002fe20000000f00 */
[----:B------:R-:W-:Y:S01]  /*15610*/  HFMA2.MMA R66, -RZ, RZ, 0, 0 ;  /* 0x00000000ff427435 */ /* 0x000fe200000001ff */
[----:B------:R-:W-:-:S02]  /*15620*/  MOV R64, R62 ;  /* 0x0000003e00407202 */ /* 0x000fc40000000f00 */
[----:B------:R-:W-:Y:S02]  /*15630*/  MOV R247, 0xffffffff ;  /* 0xffffffff00f77802 */ /* 0x000fe40000000f00 */
[----:B------:R-:W-:Y:S02]  /*15640*/  MOV R65, 0x15660 ;  /* 0x0001566000417802 */ /* 0x000fe40000000f00 */
[----:B0-----:R-:W-:Y:S05]  /*15650*/  CALL.REL.NOINC `($__internal_142_$__cuda_sm70_shflsync_idx_p) ;  /* 0x00000f6000007944 */ /* 0x001fea0003c00000 */
[----:B-1----:R-:W-:Y:S01]  /*15660*/  MOV R62, R66 ;  /* 0x00000042003e7202 */ /* 0x002fe20000000f00 */
[----:B------:R-:W-:Y:S01]  /*15670*/  HFMA2.MMA R66, -RZ, RZ, 0, 0 ;  /* 0x00000000ff427435 */ /* 0x000fe200000001ff */
[----:B------:R-:W-:Y:S02]  /*15680*/  MOV R64, R63 ;  /* 0x0000003f00407202 */ /* 0x000fe40000000f00 */
[----:B------:R-:W-:Y:S02]  /*15690*/  MOV R247, 0xffffffff ;  /* 0xffffffff00f77802 */ /* 0x000fe40000000f00 */
[----:B------:R-:W-:Y:S02]  /*156a0*/  MOV R65, 0x156c0 ;  /* 0x000156c000417802 */ /* 0x000fe40000000f00 */
[----:B0-----:R-:W-:Y:S05]  /*156b0*/  CALL.REL.NOINC `($__internal_142_$__cuda_sm70_shflsync_idx_p) ;  /* 0x00000f0000007944 */ /* 0x001fea0003c00000 */
[----:B-1----:R-:W-:Y:S01]  /*156c0*/  MOV R63, R66 ;  /* 0x00000042003f7202 */ /* 0x002fe20000000f00 */
[----:B0-----:R-:W-:Y:S05]  /*156d0*/  BRA `(.L_x_6112) ;  /* 0xffff670000007947 */ /* 0x001fea000383ffff */
.L_x_6011:
[----:B------:R-:W-:Y:S01]  /*156e0*/  HFMA2.MMA R66, -RZ, RZ, 0, 5.9604644775390625e-08 ;  /* 0x00000001ff427435 */ /* 0x000fe200000001ff */
[----:B------:R-:W-:-:S02]  /*156f0*/  MOV R241, R127 ;  /* 0x0000007f00f17202 */ /* 0x000fc40000000f00 */
[----:B------:R-:W-:Y:S02]  /*15700*/  MOV R242, 0x1f ;  /* 0x0000001f00f27802 */ /* 0x000fe40000000f00 */
[----:B------:R-:W-:Y:S02]  /*15710*/  MOV R65, 0xffffffff ;  /* 0xffffffff00417802 */ /* 0x000fe40000000f00 */
[----:B------:R-:W-:Y:S02]  /*15720*/  MOV R64, 0x15740 ;  /* 0x0001574000407802 */ /* 0x000fe40000000f00 */
[----:B0-----:R-:W-:Y:S05]  /*15730*/  CALL.REL.NOINC `($__internal_141_$__cuda_sm70_shflsync_down) ;  /* 0x00000e4000007944 */ /* 0x001fea0003c00000 */
[----:B-1----:R-:W-:Y:S01]  /*15740*/  MOV R67, R66 ;  /* 0x0000004200437202 */ /* 0x002fe20000000f00 */
[----:B------:R-:W-:Y:S05]  /*15750*/  BRA `(.L_x_6113) ;  /* 0xffff79a000007947 */ /* 0x000fea000383ffff */
.L_x_6012:
[----:B------:R-:W-:Y:S01]  /*15760*/  HFMA2.MMA R66, -RZ, RZ, 0, 5.9604644775390625e-08 ;  /* 0x00000001ff427435 */ /* 0x000fe200000001ff */
[----:B------:R-:W-:Y:S02]  /*15770*/  MOV R241, R69 ;  /* 0x0000004500f17202 */ /* 0x000fe40000000f00 */
[----:B------:R-:W-:Y:S02]  /*15780*/  MOV R242, 0x1f ;  /* 0x0000001f00f27802 */ /* 0x000fe40000000f00 */
[----:B------:R-:W-:-:S02]  /*15790*/  MOV R65, 0xffffffff ;  /* 0xffffffff00417802 */ /* 0x000fc40000000f00 */
[----:B------:R-:W-:Y:S02]  /*157a0*/  MOV R64, 0x157c0 ;  /* 0x000157c000407802 */ /* 0x000fe40000000f00 */
[----:B012---:R-:W-:Y:S05]  /*157b0*/  CALL.REL.NOINC `($__internal_141_$__cuda_sm70_shflsync_down) ;  /* 0x00000dc000007944 */ /* 0x007fea0003c00000 */
[----:B-1----:R-:W-:Y:S01]  /*157c0*/  MOV R69, R66 ;  /* 0x0000004200457202 */ /* 0x002fe20000000f00 */
[----:B------:R-:W-:Y:S01]  /*157d0*/  HFMA2.MMA R66, -RZ, RZ, 0, 5.9604644775390625e-08 ;  /* 0x00000001ff427435 */ /* 0x000fe200000001ff */
[----:B------:R-:W-:Y:S02]  /*157e0*/  MOV R241, R68 ;  /* 0x0000004400f17202 */ /* 0x000fe40000000f00 */
[----:B------:R-:W-:Y:S02]  /*157f0*/  MOV R242, 0x1f ;  /* 0x0000001f00f27802 */ /* 0x000fe40000000f00 */
[----:B------:R-:W-:Y:S02]  /*15800*/  MOV R65, 0xffffffff ;  /* 0xffffffff00417802 */ /* 0x000fe40000000f00 */
[----:B------:R-:W-:Y:S02]  /*15810*/  MOV R64, 0x15830 ;  /* 0x0001583000407802 */ /* 0x000fe40000000f00 */
[----:B------:R-:W-:Y:S05]  /*15820*/  CALL.REL.NOINC `($__internal_141_$__cuda_sm70_shflsync_down) ;  /* 0x00000d5000007944 */ /* 0x000fea0003c00000 */
[----:B-1----:R-:W-:Y:S01]  /*15830*/  MOV R127, R66 ;  /* 0x00000042007f7202 */ /* 0x002fe20000000f00 */
[----:B------:R-:W-:Y:S01]  /*15840*/  HFMA2.MMA R66, -RZ, RZ, 0, 5.9604644775390625e-08 ;  /* 0x00000001ff427435 */ /* 0x000fe200000001ff */
[----:B------:R-:W-:-:S02]  /*15850*/  MOV R241, R70 ;  /* 0x0000004600f17202 */ /* 0x000fc40000000f00 */
[----:B------:R-:W-:Y:S02]  /*15860*/  MOV R242, 0x1f ;  /* 0x0000001f00f27802 */ /* 0x000fe40000000f00 */
[----:B------:R-:W-:Y:S02]  /*15870*/  MOV R65, 0xffffffff ;  /* 0xffffffff00417802 */ /* 0x000fe40000000f00 */
[----:B------:R-:W-:Y:S02]  /*15880*/  MOV R64, 0x158a0 ;  /* 0x000158a000407802 */ /* 0x000fe40000000f00 */
[----:B------:R-:W-:Y:S05]  /*15890*/  CALL.REL.NOINC `($__internal_141_$__cuda_sm70_shflsync_down) ;  /* 0x00000ce000007944 */ /* 0x000fea0003c00000 */
[----:B-1----:R-:W-:Y:S01]  /*158a0*/  MOV R65, R66 ;  /* 0x0000004200417202 */ /* 0x002fe20000000f00 */
[----:B------:R-:W-:Y:S05]  /*158b0*/  BRA `(.L_x_6114) ;  /* 0xffff788000007947 */ /* 0x000fea000383ffff */
.L_x_6015:
[----:B------:R-:W-:Y:S01]  /*158c0*/  HFMA2.MMA R66, -RZ, RZ, 0, 1.1920928955078125e-07 ;  /* 0x00000002ff427435 */ /* 0x000fe200000001ff */
[----:B------:R-:W-:Y:S02]  /*158d0*/  MOV R241, R71 ;  /* 0x0000004700f17202 */ /* 0x000fe40000000f00 */
[----:B------:R-:W-:Y:S02]  /*158e0*/  MOV R242, 0x1f ;  /* 0x0000001f00f27802 */ /* 0x000fe40000000f00 */
[----:B0-----:R-:W-:-:S02]  /*158f0*/  MOV R65, 0xffffffff ;  /* 0xffffffff00417802 */ /* 0x001fc40000000f00 */
[----:B------:R-:W-:Y:S02]  /*15900*/  MOV R64, 0x15920 ;  /* 0x0001592000407802 */ /* 0x000fe40000000f00 */
[----:B-1234-:R-:W-:Y:S05]  /*15910*/  CALL.REL.NOINC `($__internal_141_$__cuda_sm70_shflsync_down) ;  /* 0x00000c6000007944 */ /* 0x01efea0003c00000 */
[----:B-1----:R-:W-:Y:S01]  /*15920*/  MOV R67, R66 ;  /* 0x0000004200437202 */ /* 0x002fe20000000f00 */
[----:B------:R-:W-:Y:S01]  /*15930*/  HFMA2.MMA R66, -RZ, RZ, 0, 1.1920928955078125e-07 ;  /* 0x00000002ff427435 */ /* 0x000fe200000001ff */
[----:B------:R-:W-:Y:S02]  /*15940*/  MOV R241, R240 ;  /* 0x000000f000f17202 */ /* 0x000fe40000000f00 */
[----:B------:R-:W-:Y:S02]  /*15950*/  MOV R242, 0x1f ;  /* 0x0000001f00f27802 */ /* 0x000fe40000000f00 */
[----:B------:R-:W-:Y:S02]  /*15960*/  MOV R65, 0xffffffff ;  /* 0xffffffff00417802 */ /* 0x000fe40000000f00 */
[----:B------:R-:W-:Y:S02]  /*15970*/  MOV R64, 0x15990 ;  /* 0x0001599000407802 */ /* 0x000fe40000000f00 */
[----:B------:R-:W-:Y:S05]  /*15980*/  CALL.REL.NOINC `($__internal_141_$__cuda_sm70_shflsync_down) ;  /* 0x00000bf000007944 */ /* 0x000fea0003c00000 */
[----:B-1----:R-:W-:Y:S01]  /*15990*/  MOV R69, R66 ;  /* 0x0000004200457202 */ /* 0x002fe20000000f00 */
[----:B------:R-:W-:Y:S01]  /*159a0*/  HFMA2.MMA R66, -RZ, RZ, 0, 1.1920928955078125e-07 ;  /* 0x00000002ff427435 */ /* 0x000fe200000001ff */
[----:B------:R-:W-:-:S02]  /*159b0*/  MOV R241, R68 ;  /* 0x0000004400f17202 */ /* 0x000fc40000000f00 */
[----:B------:R-:W-:Y:S02]  /*159c0*/  MOV R242, 0x1f ;  /* 0x0000001f00f27802 */ /* 0x000fe40000000f00 */
[----:B------:R-:W-:Y:S02]  /*159d0*/  MOV R65, 0xffffffff ;  /* 0xffffffff00417802 */ /* 0x000fe40000000f00 */
[----:B------:R-:W-:Y:S02]  /*159e0*/  MOV R64, 0x15a00 ;  /* 0x00015a0000407802 */ /* 0x000fe40000000f00 */
[----:B------:R-:W-:Y:S05]  /*159f0*/  CALL.REL.NOINC `($__internal_141_$__cuda_sm70_shflsync_down) ;  /* 0x00000b8000007944 */ /* 0x000fea0003c00000 */
[----:B-1----:R-:W-:Y:S01]  /*15a00*/  MOV R70, R66 ;  /* 0x0000004200467202 */ /* 0x002fe20000000f00 */
[----:B------:R-:W-:Y:S01]  /*15a10*/  HFMA2.MMA R66, -RZ, RZ, 0, 1.1920928955078125e-07 ;  /* 0x00000002ff427435 */ /* 0x000fe200000001ff */
[----:B------:R-:W-:Y:S02]  /*15a20*/  MOV R241, R126 ;  /* 0x0000007e00f17202 */ /* 0x000fe40000000f00 */
[----:B------:R-:W-:Y:S02]  /*15a30*/  MOV R242, 0x1f ;  /* 0x0000001f00f27802 */ /* 0x000fe40000000f00 */
[----:B------:R-:W-:-:S02]  /*15a40*/  MOV R65, 0xffffffff ;  /* 0xffffffff00417802 */ /* 0x000fc40000000f00 */
[----:B------:R-:W-:Y:S02]  /*15a50*/  MOV R64, 0x15a70 ;  /* 0x00015a7000407802 */ /* 0x000fe40000000f00 */
[----:B------:R-:W-:Y:S05]  /*15a60*/  CALL.REL.NOINC `($__internal_141_$__cuda_sm70_shflsync_down) ;  /* 0x00000b1000007944 */ /* 0x000fea0003c00000 */
[----:B-1----:R-:W-:Y:S01]  /*15a70*/  MOV R65, R66 ;  /* 0x0000004200417202 */ /* 0x002fe20000000f00 */
[----:B------:R-:W-:Y:S05]  /*15a80*/  BRA `(.L_x_6115) ;  /* 0xffff77f000007947 */ /* 0x000fea000383ffff */
.L_x_6018:
[----:B------:R-:W-:Y:S01]  /*15a90*/  HFMA2.MMA R66, -RZ, RZ, 0, 2.384185791015625e-07 ;  /* 0x00000004ff427435 */ /* 0x000fe200000001ff */
[----:B------:R-:W-:Y:S02]  /*15aa0*/  MOV R241, R71 ;  /* 0x0000004700f17202 */ /* 0x000fe40000000f00 */
[----:B------:R-:W-:Y:S02]  /*15ab0*/  MOV R242, 0x1f ;  /* 0x0000001f00f27802 */ /* 0x000fe40000000f00 */
[----:B0-----:R-:W-:Y:S02]  /*15ac0*/  MOV R65, 0xffffffff ;  /* 0xffffffff00417802 */ /* 0x001fe40000000f00 */
[----:B------:R-:W-:Y:S02]  /*15ad0*/  MOV R64, 0x15af0 ;  /* 0x00015af000407802 */ /* 0x000fe40000000f00 */
[----:B-1234-:R-:W-:Y:S05]  /*15ae0*/  CALL.REL.NOINC `($__internal_141_$__cuda_sm70_shflsync_down) ;  /* 0x00000a9000007944 */ /* 0x01efea0003c00000 */
[----:B-1----:R-:W-:Y:S01]  /*15af0*/  MOV R67, R66 ;  /* 0x0000004200437202 */ /* 0x002fe20000000f00 */
[----:B------:R-:W-:Y:S05]  /*15b00*/  BRA `(.L_x_6116) ;  /* 0xffff788000007947 */ /* 0x000fea000383ffff */
.L_x_6019:
[----:B------:R-:W-:Y:S01]  /*15b10*/  HFMA2.MMA R66, -RZ, RZ, 0, 2.384185791015625e-07 ;  /* 0x00000004ff427435 */ /* 0x000fe200000001ff */
[----:B------:R-:W-:-:S02]  /*15b20*/  MOV R241, R240 ;  /* 0x000000f000f17202 */ /* 0x000fc40000000f00 */
[----:B------:R-:W-:Y:S02]  /*15b30*/  MOV R242, 0x1f ;  /* 0x0000001f00f27802 */ /* 0x000fe40000000f00 */
[----:B0-----:R-:W-:Y:S02]  /*15b40*/  MOV R65, 0xffffffff ;  /* 0xffffffff00417802 */ /* 0x001fe40000000f00 */
[----:B------:R-:W-:Y:S02]  /*15b50*/  MOV R64, 0x15b70 ;  /* 0x00015b7000407802 */ /* 0x000fe40000000f00 */
[----:B-1234-:R-:W-:Y:S05]  /*15b60*/  CALL.REL.NOINC `($__internal_141_$__cuda_sm70_shflsync_down) ;  /* 0x00000a1000007944 */ /* 0x01efea0003c00000 */
[----:B-1----:R-:W-:Y:S01]  /*15b70*/  MOV R69, R66 ;  /* 0x0000004200457202 */ /* 0x002fe20000000f00 */
[----:B------:R-:W-:Y:S01]  /*15b80*/  HFMA2.MMA R66, -RZ, RZ, 0, 2.384185791015625e-07 ;  /* 0x00000004ff427435 */ /* 0x000fe200000001ff */
[----:B------:R-:W-:Y:S02]  /*15b90*/  MOV R241, R68 ;  /* 0x0000004400f17202 */ /* 0x000fe40000000f00 */
[----:B------:R-:W-:Y:S02]  /*15ba0*/  MOV R242, 0x1f ;  /* 0x0000001f00f27802 */ /* 0x000fe40000000f00 */
[----:B------:R-:W-:-:S02]  /*15bb0*/  MOV R65, 0xffffffff ;  /* 0xffffffff00417802 */ /* 0x000fc40000000f00 */
[----:B------:R-:W-:Y:S02]  /*15bc0*/  MOV R64, 0x15be0 ;  /* 0x00015be000407802 */ /* 0x000fe40000000f00 */
[----:B------:R-:W-:Y:S05]  /*15bd0*/  CALL.REL.NOINC `($__internal_141_$__cuda_sm70_shflsync_down) ;  /* 0x000009a000007944 */ /* 0x000fea0003c00000 */
[----:B-1----:R-:W-:Y:S01]  /*15be0*/  MOV R70, R66 ;  /* 0x0000004200467202 */ /* 0x002fe20000000f00 */
[----:B------:R-:W-:Y:S01]  /*15bf0*/  HFMA2.MMA R66, -RZ, RZ, 0, 2.384185791015625e-07 ;  /* 0x00000004ff427435 */ /* 0x000fe200000001ff */
[----:B------:R-:W-:Y:S02]  /*15c00*/  MOV R241, R126 ;  /* 0x0000007e00f17202 */ /* 0x000fe40000000f00 */
[----:B------:R-:W-:Y:S02]  /*15c10*/  MOV R242, 0x1f ;  /* 0x0000001f00f27802 */ /* 0x000fe40000000f00 */
[----:B------:R-:W-:Y:S02]  /*15c20*/  MOV R65, 0xffffffff ;  /* 0xffffffff00417802 */ /* 0x000fe40000000f00 */
[----:B------:R-:W-:Y:S02]  /*15c30*/  MOV R64, 0x15c50 ;  /* 0x00015c5000407802 */ /* 0x000fe40000000f00 */
[----:B------:R-:W-:Y:S05]  /*15c40*/  CALL.REL.NOINC `($__internal_141_$__cuda_sm70_shflsync_down) ;  /* 0x0000093000007944 */ /* 0x000fea0003c00000 */
[----:B-1----:R-:W-:Y:S01]  /*15c50*/  MOV R65, R66 ;  /* 0x0000004200417202 */ /* 0x002fe20000000f00 */
[----:B------:R-:W-:Y:S05]  /*15c60*/  BRA `(.L_x_6117) ;  /* 0xffff776000007947 */ /* 0x000fea000383ffff */
.L_x_6022:
[----:B------:R-:W-:Y:S01]  /*15c70*/  HFMA2.MMA R66, -RZ, RZ, 0, 4.76837158203125e-07 ;  /* 0x00000008ff427435 */ /* 0x000fe200000001ff */
[----:B------:R-:W-:-:S02]  /*15c80*/  MOV R241, R71 ;  /* 0x0000004700f17202 */ /* 0x000fc40000000f00 */
[----:B------:R-:W-:Y:S02]  /*15c90*/  MOV R242, 0x1f ;  /* 0x0000001f00f27802 */ /* 0x000fe40000000f00 */
[----:B0-----:R-:W-:Y:S02]  /*15ca0*/  MOV R65, 0xffffffff ;  /* 0xffffffff00417802 */ /* 0x001fe40000000f00 */
[----:B------:R-:W-:Y:S02]  /*15cb0*/  MOV R64, 0x15cd0 ;  /* 0x00015cd000407802 */ /* 0x000fe40000000f00 */
[----:B-1234-:R-:W-:Y:S05]  /*15cc0*/  CALL.REL.NOINC `($__internal_141_$__cuda_sm70_shflsync_down) ;  /* 0x000008b000007944 */ /* 0x01efea0003c00000 */
[----:B-1----:R-:W-:Y:S01]  /*15cd0*/  MOV R67, R66 ;  /* 0x0000004200437202 */ /* 0x002fe20000000f00 */
[----:B------:R-:W-:Y:S01]  /*15ce0*/  HFMA2.MMA R66, -RZ, RZ, 0, 4.76837158203125e-07 ;  /* 0x00000008ff427435 */ /* 0x000fe200000001ff */
[----:B------:R-:W-:Y:S02]  /*15cf0*/  MOV R241, R240 ;  /* 0x000000f000f17202 */ /* 0x000fe40000000f00 */
[----:B------:R-:W-:Y:S02]  /*15d00*/  MOV R242, 0x1f ;  /* 0x0000001f00f27802 */ /* 0x000fe40000000f00 */
[----:B------:R-:W-:-:S02]  /*15d10*/  MOV R65, 0xffffffff ;  /* 0xffffffff00417802 */ /* 0x000fc40000000f00 */
[----:B------:R-:W-:Y:S02]  /*15d20*/  MOV R64, 0x15d40 ;  /* 0x00015d4000407802 */ /* 0x000fe40000000f00 */
[----:B------:R-:W-:Y:S05]  /*15d30*/  CALL.REL.NOINC `($__internal_141_$__cuda_sm70_shflsync_down) ;  /* 0x0000084000007944 */ /* 0x000fea0003c00000 */
[----:B-1----:R-:W-:Y:S01]  /*15d40*/  MOV R69, R66 ;  /* 0x0000004200457202 */ /* 0x002fe20000000f00 */
[----:B------:R-:W-:Y:S01]  /*15d50*/  HFMA2.MMA R66, -RZ, RZ, 0, 4.76837158203125e-07 ;  /* 0x00000008ff427435 */ /* 0x000fe200000001ff */
[----:B------:R-:W-:Y:S02]  /*15d60*/  MOV R241, R68 ;  /* 0x0000004400f17202 */ /* 0x000fe40000000f00 */
[----:B------:R-:W-:Y:S02]  /*15d70*/  MOV R242, 0x1f ;  /* 0x0000001f00f27802 */ /* 0x000fe40000000f00 */
[----:B------:R-:W-:Y:S02]  /*15d80*/  MOV R65, 0xffffffff ;  /* 0xffffffff00417802 */ /* 0x000fe40000000f00 */
[----:B------:R-:W-:Y:S02]  /*15d90*/  MOV R64, 0x15db0 ;  /* 0x00015db000407802 */ /* 0x000fe40000000f00 */
[----:B------:R-:W-:Y:S05]  /*15da0*/  CALL.REL.NOINC `($__internal_141_$__cuda_sm70_shflsync_down) ;  /* 0x000007d000007944 */ /* 0x000fea0003c00000 */
[----:B-1----:R-:W-:Y:S01]  /*15db0*/  MOV R70, R66 ;  /* 0x0000004200467202 */ /* 0x002fe20000000f00 */
[----:B------:R-:W-:Y:S01]  /*15dc0*/  HFMA2.MMA R66, -RZ, RZ, 0, 4.76837158203125e-07 ;  /* 0x00000008ff427435 */ /* 0x000fe200000001ff */
[----:B------:R-:W-:-:S02]  /*15dd0*/  MOV R241, R126 ;  /* 0x0000007e00f17202 */ /* 0x000fc40000000f00 */
[----:B------:R-:W-:Y:S02]  /*15de0*/  MOV R242, 0x1f ;  /* 0x0000001f00f27802 */ /* 0x000fe40000000f00 */
[----:B------:R-:W-:Y:S02]  /*15df0*/  MOV R65, 0xffffffff ;  /* 0xffffffff00417802 */ /* 0x000fe40000000f00 */
[----:B------:R-:W-:Y:S02]  /*15e00*/  MOV R64, 0x15e20 ;  /* 0x00015e2000407802 */ /* 0x000fe40000000f00 */
[----:B------:R-:W-:Y:S05]  /*15e10*/  CALL.REL.NOINC `($__internal_141_$__cuda_sm70_shflsync_down) ;  /* 0x0000076000007944 */ /* 0x000fea0003c00000 */
[----:B-1----:R-:W-:Y:S01]  /*15e20*/  MOV R65, R66 ;  /* 0x0000004200417202 */ /* 0x002fe20000000f00 */
[----:B------:R-:W-:Y:S05]  /*15e30*/  BRA `(.L_x_6118) ;  /* 0xffff76d000007947 */ /* 0x000fea000383ffff */
.L_x_6025:
[----:B------:R-:W-:Y:S01]  /*15e40*/  HFMA2.MMA R66, -RZ, RZ, 0, 9.5367431640625e-07 ;  /* 0x00000010ff427435 */ /* 0x000fe200000001ff */
[----:B------:R-:W-:Y:S02]  /*15e50*/  MOV R241, R71 ;  /* 0x0000004700f17202 */ /* 0x000fe40000000f00 */
[----:B------:R-:W-:Y:S02]  /*15e60*/  MOV R242, 0x1f ;  /* 0x0000001f00f27802 */ /* 0x000fe40000000f00 */
[----:B0-----:R-:W-:-:S02]  /*15e70*/  MOV R65, 0xffffffff ;  /* 0xffffffff00417802 */ /* 0x001fc40000000f00 */
[----:B------:R-:W-:Y:S02]  /*15e80*/  MOV R64, 0x15ea0 ;  /* 0x00015ea000407802 */ /* 0x000fe40000000f00 */
[----:B-1234-:R-:W-:Y:S05]  /*15e90*/  CALL.REL.NOINC `($__internal_141_$__cuda_sm70_shflsync_down) ;  /* 0x000006e000007944 */ /* 0x01efea0003c00000 */
[----:B-1----:R-:W-:Y:S01]  /*15ea0*/  MOV R67, R66 ;  /* 0x0000004200437202 */ /* 0x002fe20000000f00 */
[----:B------:R-:W-:Y:S05]  /*15eb0*/  BRA `(.L_x_6119) ;  /* 0xffff776000007947 */ /* 0x000fea000383ffff */
.L_x_6026:
[----:B------:R-:W-:Y:S01]  /*15ec0*/  HFMA2.MMA R66, -RZ, RZ, 0, 9.5367431640625e-07 ;  /* 0x00000010ff427435 */ /* 0x000fe200000001ff */
[----:B------:R-:W-:Y:S02]  /*15ed0*/  MOV R241, R240 ;  /* 0x000000f000f17202 */ /* 0x000fe40000000f00 */
[----:B------:R-:W-:Y:S02]  /*15ee0*/  MOV R242, 0x1f ;  /* 0x0000001f00f27802 */ /* 0x000fe40000000f00 */
[----:B0-----:R-:W-:Y:S02]  /*15ef0*/  MOV R65, 0xffffffff ;  /* 0xffffffff00417802 */ /* 0x001fe40000000f00 */
[----:B------:R-:W-:Y:S02]  /*15f00*/  MOV R64, 0x15f20 ;  /* 0x00015f2000407802 */ /* 0x000fe40000000f00 */
[----:B-1234-:R-:W-:Y:S05]  /*15f10*/  CALL.REL.NOINC `($__internal_141_$__cuda_sm70_shflsync_down) ;  /* 0x0000066000007944 */ /* 0x01efea0003c00000 */
[----:B-1----:R-:W-:Y:S01]  /*15f20*/  MOV R69, R66 ;  /* 0x0000004200457202 */ /* 0x002fe20000000f00 */
[----:B------:R-:W-:Y:S01]  /*15f30*/  HFMA2.MMA R66, -RZ, RZ, 0, 9.5367431640625e-07 ;  /* 0x00000010ff427435 */ /* 0x000fe200000001ff */
[----:B------:R-:W-:-:S02]  /*15f40*/  MOV R241, R68 ;  /* 0x0000004400f17202 */ /* 0x000fc40000000f00 */
[----:B------:R-:W-:Y:S02]  /*15f50*/  MOV R242, 0x1f ;  /* 0x0000001f00f27802 */ /* 0x000fe40000000f00 */
[----:B------:R-:W-:Y:S02]  /*15f60*/  MOV R65, 0xffffffff ;  /* 0xffffffff00417802 */ /* 0x000fe40000000f00 */
[----:B------:R-:W-:Y:S02]  /*15f70*/  MOV R64, 0x15f90 ;  /* 0x00015f9000407802 */ /* 0x000fe40000000f00 */
[----:B------:R-:W-:Y:S05]  /*15f80*/  CALL.REL.NOINC `($__internal_141_$__cuda_sm70_shflsync_down) ;  /* 0x000005f000007944 */ /* 0x000fea0003c00000 */
[----:B-1----:R-:W-:Y:S01]  /*15f90*/  MOV R70, R66 ;  /* 0x0000004200467202 */ /* 0x002fe20000000f00 */
[----:B------:R-:W-:Y:S01]  /*15fa0*/  HFMA2.MMA R66, -RZ, RZ, 0, 9.5367431640625e-07 ;  /* 0x00000010ff427435 */ /* 0x000fe200000001ff */
[----:B------:R-:W-:Y:S02]  /*15fb0*/  MOV R241, R126 ;  /* 0x0000007e00f17202 */ /* 0x000fe40000000f00 */
[----:B------:R-:W-:Y:S02]  /*15fc0*/  MOV R242, 0x1f ;  /* 0x0000001f00f27802 */ /* 0x000fe40000000f00 */
[----:B------:R-:W-:-:S02]  /*15fd0*/  MOV R65, 0xffffffff ;  /* 0xffffffff00417802 */ /* 0x000fc40000000f00 */
[----:B------:R-:W-:Y:S02]  /*15fe0*/  MOV R64, 0x16000 ;  /* 0x0001600000407802 */ /* 0x000fe40000000f00 */
[----:B------:R-:W-:Y:S05]  /*15ff0*/  CALL.REL.NOINC `($__internal_141_$__cuda_sm70_shflsync_down) ;  /* 0x0000058000007944 */ /* 0x000fea0003c00000 */
[----:B-1----:R-:W-:Y:S01]  /*16000*/  MOV R65, R66 ;  /* 0x0000004200417202 */ /* 0x002fe20000000f00 */
[----:B------:R-:W-:Y:S05]  /*16010*/  BRA `(.L_x_6120) ;  /* 0xffff764000007947 */ /* 0x000fea000383ffff */
.L_x_6029:
[----:B------:R-:W-:Y:S01]  /*16020*/  HFMA2.MMA R66, -RZ, RZ, 0, 0 ;  /* 0x00000000ff427435 */ /* 0x000fe200000001ff */
[----:B------:R-:W-:Y:S02]  /*16030*/  MOV R64, R71 ;  /* 0x0000004700407202 */ /* 0x000fe40000000f00 */
[----:B------:R-:W-:Y:S02]  /*16040*/  MOV R247, 0xffffffff ;  /* 0xffffffff00f77802 */ /* 0x000fe40000000f00 */
[----:B0-----:R-:W-:Y:S02]  /*16050*/  MOV R65, 0x16070 ;  /* 0x0001607000417802 */ /* 0x001fe40000000f00 */
[----:B-1234-:R-:W-:Y:S05]  /*16060*/  CALL.REL.NOINC `($__internal_142_$__cuda_sm70_shflsync_idx_p) ;  /* 0x0000055000007944 */ /* 0x01efea0003c00000 */
[----:B-1----:R-:W-:Y:S01]  /*16070*/  MOV R69, R66 ;  /* 0x0000004200457202 */ /* 0x002fe20000000f00 */
[----:B------:R-:W-:Y:S01]  /*16080*/  HFMA2.MMA R66, -RZ, RZ, 0, 0 ;  /* 0x00000000ff427435 */ /* 0x000fe200000001ff */
[----:B------:R-:W-:Y:S02]  /*16090*/  MOV R64, R240 ;  /* 0x000000f000407202 */ /* 0x000fe40000000f00 */
[----:B------:R-:W-:-:S02]  /*160a0*/  MOV R247, 0xffffffff ;  /* 0xffffffff00f77802 */ /* 0x000fc40000000f00 */
        /* <DEDUP_REMOVED lines=10> */
[----:B------:R-:W-:Y:S02]  /*16150*/  MOV R64, R126 ;  /* 0x0000007e00407202 */ /* 0x000fe40000000f00 */
[----:B------:R-:W-:-:S02]  /*16160*/  MOV R247, 0xffffffff ;  /* 0xffffffff00f77802 */ /* 0x000fc40000000f00 */
[----:B------:R-:W-:Y:S02]  /*16170*/  MOV R65, 0x16190 ;  /* 0x0001619000417802 */ /* 0x000fe40000000f00 */
[----:B0-----:R-:W-:Y:S05]  /*16180*/  CALL.REL.NOINC `($__internal_142_$__cuda_sm70_shflsync_idx_p) ;  /* 0x0000043000007944 */ /* 0x001fea0003c00000 */
        /* <DEDUP_REMOVED lines=8> */
[----:B0-----:R-:W-:Y:S05]  /*16210*/  CALL.REL.NOINC `($__internal_141_$__cuda_sm70_shflsync_down) ;  /* 0x0000036000007944 */ /* 0x001fea0003c00000 */
        /* <DEDUP_REMOVED lines=15> */
[----:B------:R-:W-:Y:S01]  /*16310*/  HFMA2.MMA R66, -RZ, RZ, 0, 5.9604644775390625e-08 ;  /* 0x00000001ff427435 */ /* 0x000fe200000001ff */
[----:B------:R-:W-:Y:S02]  /*16320*/  MOV R241, R126 ;  /* 0x0000007e00f17202 */ /* 0x000fe40000000f00 */
[----:B------:R-:W-:Y:S02]  /*16330*/  MOV R242, 0x1f ;  /* 0x0000001f00f27802 */ /* 0x000fe40000000f00 */
[----:B------:R-:W-:-:S02]  /*16340*/  MOV R65, 0xffffffff ;  /* 0xffffffff00417802 */ /* 0x000fc40000000f00 */
[----:B------:R-:W-:Y:S02]  /*16350*/  MOV R64, 0x16370 ;  /* 0x0001637000407802 */ /* 0x000fe40000000f00 */
[----:B------:R-:W-:Y:S05]  /*16360*/  CALL.REL.NOINC `($__internal_141_$__cuda_sm70_shflsync_down) ;  /* 0x0000021000007944 */ /* 0x000fea0003c00000 */
        /* <DEDUP_REMOVED lines=33> */
        .weak           $__internal_141_$__cuda_sm70_shflsync_down
        .type           $__internal_141_$__cuda_sm70_shflsync_down,@function
        .size           $__internal_141_$__cuda_sm70_shflsync_down,($__internal_142_$__cuda_sm70_shflsync_idx_p - $__internal_141_$__cuda_sm70_shflsync_down)
$__internal_141_$__cuda_sm70_shflsync_down:
[----:B------:R-:W-:Y:S04]  /*16580*/  WARPSYNC R65 ;  /* 0x0000004100007348 */ /* 0x000fe80003800000 */
[----:B------:R0:W1:Y:S02]  /*16590*/  SHFL.DOWN PT, R66, R241, R66, R242 ;  /* 0x08000042f1427389 */ /* 0x00006400000e00f2 */
[----:B0-----:R-:W-:-:S06]  /*165a0*/  HFMA2.MMA R65, -RZ, RZ, 0, 0 ;  /* 0x00000000ff417435 */ /* 0x001fcc00000001ff */
[----:B------:R-:W-:Y:S05]  /*165b0*/  RET.REL.NODEC R64 `(_Z25selective_scan_bwd_kernelI32Selective_Scan_bwd_kernel_traitsILi64ELi16ELb0ELb1ELb1ELb1ELb1EN3c104HalfENS1_7complexIfEEEEv12SSMParamsBwd) ;  /* 0xfffe9a4040007950 */ /* 0x000fea0003c3ffff */
        .weak           $__internal_142_$__cuda_sm70_shflsync_idx_p
        .type           $__internal_142_$__cuda_sm70_shflsync_idx_p,@function
        .size           $__internal_142_$__cuda_sm70_shflsync_idx_p,($__internal_143_$__cuda_sm70_shflsync_up - $__internal_142_$__cuda_sm70_shflsync_idx_p)
$__internal_142_$__cuda_sm70_shflsync_idx_p:
[----:B------:R-:W-:Y:S01]  /*165c0*/  MOV R125, 0x1f ;  /* 0x0000001f007d7802 */ /* 0x000fe20000000f00 */
[----:B------:R-:W-:Y:S04]  /*165d0*/  WARPSYNC R247 ;  /* 0x000000f700007348 */ /* 0x000fe80003800000 */
[----:B------:R0:W1:Y:S04]  /*165e0*/  SHFL.IDX PT, R66, R64, R66, R125 ;  /* 0x0000004240427389 */ /* 0x00006800000e007d */
[----:B0-----:R-:W0:Y:S01]  /*165f0*/  S2R R125, SR_LANEID ;  /* 0x00000000007d7919 */ /* 0x001e220000000000 */
[----:B------:R-:W-:Y:S01]  /*16600*/  MOV R64, R65 ;  /* 0x0000004100407202 */ /* 0x000fe20000000f00 */
[----:B------:R-:W-:-:S06]  /*16610*/  HFMA2.MMA R65, -RZ, RZ, 0, 0 ;  /* 0x00000000ff417435 */ /* 0x000fcc00000001ff */
[----:B------:R-:W-:Y:S05]  /*16620*/  RET.REL.NODEC R64 `(_Z25selective_scan_bwd_kernelI32Selective_Scan_bwd_kernel_traitsILi64ELi16ELb0ELb1ELb1ELb1ELb1EN3c104HalfENS1_7complexIfEEEEv12SSMParamsBwd) ;  /* 0xfffe99d040007950 */ /* 0x000fea0003c3ffff */
        .weak           $__internal_143_$__cuda_sm70_shflsync_up
        .type           $__internal_143_$__cuda_sm70_shflsync_up,@function
        .size           $__internal_143_$__cuda_sm70_shflsync_up,(.L_x_14575 - $__internal_143_$__cuda_sm70_shflsync_up)
$__internal_143_$__cuda_sm70_shflsync_up:
[----:B------:R-:W-:Y:S04]  /*16630*/  WARPSYNC R244 ;  /* 0x000000f400007348 */ /* 0x000fe80003800000 */
[----:B------:R0:W1:Y:S02]  /*16640*/  SHFL.UP PT, R66, R65, R66, R245 ;  /* 0x0400004241427389 */ /* 0x00006400000e00f5 */
[----:B0-----:R-:W-:-:S04]  /*16650*/  MOV R65, 0x0 ;  /* 0x0000000000417802 */ /* 0x001fc80000000f00 */
[----:B------:R-:W-:Y:S05]  /*16660*/  RET.REL.NODEC R64 `(_Z25selective_scan_bwd_kernelI32Selective_Scan_bwd_kernel_traitsILi64ELi16ELb0ELb1ELb1ELb1ELb1EN3c104HalfENS1_7complexIfEEEEv12SSMParamsBwd) ;  /* 0xfffe999040007950 */ /* 0x000fea0003c3ffff */
.L_x_6122:
        /* <DEDUP_REMOVED lines=9> */
.L_x_14575:


//--------------------- .text._Z25selective_scan_bwd_kernelI32Selective_Scan_bwd_kernel_traitsILi64ELi16ELb1ELb0ELb0ELb0ELb0EN3c104HalfENS1_7complexIfEEEEv12SSMParamsBwd --------------------------
	.section	.text._Z25selective_scan_bwd_kernelI32Selective_Scan_bwd_kernel_traitsILi64ELi16ELb1ELb0ELb0ELb0ELb0EN3c104HalfENS1_7complexIfEEEEv12SSMParamsBwd,"ax",@progbits
	.sectioninfo	@"SHI_REGISTERS=231"
	.align	128
        .global         _Z25selective_scan_bwd_kernelI32Selective_Scan_bwd_kernel_traitsILi64ELi16ELb1ELb0ELb0ELb0ELb0EN3c104HalfENS1_7complexIfEEEEv12SSMParamsBwd
        .type           _Z25selective_scan_bwd_kernelI32Selective_Scan_bwd_kernel_traitsILi64ELi16ELb1ELb0ELb0ELb0ELb0EN3c104HalfENS1_7complexIfEEEEv12SSMParamsBwd,@function
        .size           _Z25selective_scan_bwd_kernelI32Selective_Scan_bwd_kernel_traitsILi64ELi16ELb1ELb0ELb0ELb0ELb0EN3c104HalfENS1_7complexIfEEEEv12SSMParamsBwd,(.L_x_14578 - _Z25selective_scan_bwd_kernelI32Selective_Scan_bwd_kernel_traitsILi64ELi16ELb1ELb0ELb0ELb0ELb0EN3c104HalfENS1_7complexIfEEEEv12SSMParamsBwd)
        .other          _Z25selective_scan_bwd_kernelI32Selective_Scan_bwd_kernel_traitsILi64ELi16ELb1ELb0ELb0ELb0ELb0EN3c104HalfENS1_7complexIfEEEEv12SSMParamsBwd,@"STO_CUDA_ENTRY STV_DEFAULT"
_Z25selective_scan_bwd_kernelI32Selective_Scan_bwd_kernel_traitsILi64ELi16ELb1ELb0ELb0ELb0ELb0EN3c104HalfENS1_7complexIfEEEEv12SSMParamsBwd:
.text._Z25selective_scan_bwd_kernelI32Selective_Scan_bwd_kernel_traitsILi64ELi16ELb1ELb0ELb0ELb0ELb0EN3c104HalfENS1_7complexIfEEEEv12SSMParamsBwd:
        /* <DEDUP_REMOVED lines=10> */
[----:B0-----:R-:W-:-:S02]  /*00a0*/  SHF.R.S32.HI R113, RZ, 0x1f, R114 ;  /* 0x0000001fff717819 */ /* 0x001fc40000011472 */
[----:B-1----:R-:W-:-:S03]  /*00b0*/  SHF.R.S32.HI R117, RZ, 0x1f, R118 ;  /* 0x0000001fff757819 */ /* 0x002fc60000011476 */
[C---:B------:R-:W-:Y:S02]  /*00c0*/  IMAD R5, R113.reuse, c[0x0][0x1d0], RZ ;  /* 0x0000740071057a24 */ /* 0x040fe400078e02ff */
[C---:B------:R-:W-:Y:S01]  /*00d0*/  @P0 LEA R6, P2, R118.reuse, c[0x0][0x238], 0x2 ;  /* 0x00008e0076060a11 */ /* 0x040fe200078410ff */
[----:B------:R-:W-:Y:S01]  /*00e0*/  IMAD R13, R113, c[0x0][0x1e0], RZ ;  /* 0x00007800710d7a24 */ /* 0x000fe200078e02ff */
[----:B------:R-:W-:Y:S01]  /*00f0*/  @P1 LEA R8, P3, R118, c[0x0][0x250], 0x2 ;  /* 0x0000940076081a11 */ /* 0x000fe200078610ff */
[----:B------:R-:W-:Y:S01]  /*0100*/  IMAD R11, R114, c[0x0][0x1d4], R5 ;  /* 0x00007500720b7a24 */ /* 0x000fe200078e0205 */
[--C-:B------:R-:W-:Y:S01]  /*0110*/  @P0 LEA.HI.X R7, R118, c[0x0][0x23c], R117.reuse, 0x2, P2 ;  /* 0x00008f0076070a11 */ /* 0x100fe200010f1475 */
[----:B------:R-:W-:Y:S01]  /*0120*/  IMAD.WIDE.U32 R2, R114, c[0x0][0x1d0], RZ ;  /* 0x0000740072027a25 */ /* 0x000fe200078e00ff */
[----:B------:R-:W-:-:S03]  /*0130*/  @P1 LEA.HI.X R9, R118, c[0x0][0x254], R117, 0x2, P3 ;  /* 0x0000950076091a11 */ /* 0x000fc600018f1475 */
[----:B------:R-:W-:Y:S01]  /*0140*/  IMAD R15, R113, c[0x0][0x278], RZ ;  /* 0x00009e00710f7a24 */ /* 0x000fe200078e02ff */
[----:B------:R0:W5:Y:S01]  /*0150*/  @P0 LDG.E R116, [R6.64] ;  /* 0x0000000406740981 */ /* 0x000162000c1e1900 */
[----:B------:R-:W-:-:S04]  /*0160*/  IMAD.WIDE.U32 R4, R114, c[0x0][0x1e0], RZ ;  /* 0x0000780072047a25 */ /* 0x000fc800078e00ff */
[C---:B------:R-:W-:Y:S01]  /*0170*/  IMAD R13, R114.reuse, c[0x0][0x1e4], R13 ;  /* 0x00007900720d7a24 */ /* 0x040fe200078e020d */
[----:B------:R-:W-:Y:S01]  /*0180*/  IADD3 R3, R3, R11, RZ ;  /* 0x0000000b03037210 */ /* 0x000fe20007ffe0ff */
[C---:B------:R-:W-:Y:S01]  /*0190*/  IMAD R15, R114.reuse, c[0x0][0x27c], R15 ;  /* 0x00009f00720f7a24 */ /* 0x040fe200078e020f */
[----:B------:R-:W-:Y:S01]  /*01a0*/  MOV R0, c[0x0][0x174] ;  /* 0x00005d0000007a02 */ /* 0x000fe20000000f00 */
[----:B------:R1:W5:Y:S01]  /*01b0*/  @P1 LDG.E R115, [R8.64] ;  /* 0x0000000408731981 */ /* 0x000362000c1e1900 */
[----:B0-----:R-:W-:Y:S01]  /*01c0*/  IMAD.WIDE.U32 R6, R114, c[0x0][0x278], RZ ;  /* 0x00009e0072067a25 */ /* 0x001fe200078e00ff */
[----:B------:R-:W-:Y:S01]  /*01d0*/  IADD3 R5, R5, R13, RZ ;  /* 0x0000000d05057210 */ /* 0x000fe20007ffe0ff */
[----:B------:R-:W-:Y:S01]  /*01e0*/  CS2R R24, SRZ ;  /* 0x0000000000187805 */ /* 0x000fe2000001ff00 */
[----:B------:R-:W-:Y:S01]  /*01f0*/  ISETP.NE.U32.AND P0, PT, RZ, c[0x0][0x260], PT ;  /* 0x00009800ff007a0c */ /* 0x000fe20003f05070 */
[----:B------:R-:W-:Y:S01]  /*0200*/  IMAD R13, R117, c[0x0][0x1d8], RZ ;  /* 0x00007600750d7a24 */ /* 0x000fe200078e02ff */
[----:B------:R-:W-:Y:S01]  /*0210*/  IADD3 R7, R7, R15, RZ ;  /* 0x0000000f07077210 */ /* 0x000fe20007ffe0ff */
[----:B------:R-:W-:Y:S01]  /*0220*/  IMAD R15, R117, c[0x0][0x1e8], RZ ;  /* 0x00007a00750f7a24 */ /* 0x000fe200078e02ff */
[----:B------:R-:W-:Y:S01]  /*0230*/  ISETP.NE.AND.EX P0, PT, RZ, c[0x0][0x264], PT, P0 ;  /* 0x00009900ff007a0c */ /* 0x000fe20003f05300 */
[----:B------:R-:W-:Y:S01]  /*0240*/  IMAD.WIDE.U32 R2, R118, c[0x0][0x1d8], R2 ;  /* 0x0000760076027a25 */ /* 0x000fe200078e0002 */
[C---:B-1----:R-:W-:Y:S01]  /*0250*/  LEA R9, R0.reuse, 0xfffffc00, 0xa ;  /* 0xfffffc0000097811 */ /* 0x042fe200078e50ff */
[----:B------:R-:W-:Y:S01]  /*0260*/  CS2R R26, SRZ ;  /* 0x00000000001a7805 */ /* 0x000fe2000001ff00 */
[----:B------:R-:W-:Y:S01]  /*0270*/  ISETP.GE.AND P3, PT, R0, 0x1, PT ;  /* 0x000000010000780c */ /* 0x000fe20003f66270 */
[C---:B------:R-:W-:Y:S01]  /*0280*/  IMAD.WIDE.U32 R4, R118.reuse, c[0x0][0x1e8], R4 ;  /* 0x00007a0076047a25 */ /* 0x040fe200078e0004 */
[----:B------:R-:W-:Y:S01]  /*0290*/  SHF.R.S32.HI R11, RZ, 0x1f, R9 ;  /* 0x0000001fff0b7819 */ /* 0x000fe20000011409 */
[----:B------:R-:W-:Y:S01]  /*02a0*/  HFMA2.MMA R111, -RZ, RZ, 0, 0 ;  /* 0x00000000ff6f7435 */ /* 0x000fe200000001ff */
[C---:B------:R-:W-:Y:S01]  /*02b0*/  IADD3 R107, P1, R9.reuse, R2, RZ ;  /* 0x00000002096b7210 */ /* 0x040fe20007f3e0ff */
[C---:B------:R-:W-:Y:S01]  /*02c0*/  IMAD R13, R118.reuse, c[0x0][0x1dc], R13 ;  /* 0x00007700760d7a24 */ /* 0x040fe200078e020d */
[----:B------:R-:W-:Y:S01]  /*02d0*/  IADD3 R105, P2, R9, R4, RZ ;  /* 0x0000000409697210 */ /* 0x000fe20007f5e0ff */
[C---:B------:R-:W-:Y:S01]  /*02e0*/  IMAD R15, R118.reuse, c[0x0][0x1ec], R15 ;  /* 0x00007b00760f7a24 */ /* 0x040fe200078e020f */
[----:B------:R-:W-:Y:S01]  /*02f0*/  MOV R109, RZ ;  /* 0x000000ff006d7202 */ /* 0x000fe20000000f00 */
[----:B------:R-:W-:Y:S01]  /*0300*/  IMAD R17, R117, c[0x0][0x280], RZ ;  /* 0x0000a00075117a24 */ /* 0x000fe200078e02ff */
[C---:B------:R-:W-:Y:S01]  /*0310*/  IADD3.X R2, R11.reuse, R3, R13, P1, !PT ;  /* 0x000000030b027210 */ /* 0x040fe20000ffe40d */
[----:B------:R-:W-:Y:S01]  /*0320*/  IMAD.WIDE.U32 R6, R118, c[0x0][0x280], R6 ;  /* 0x0000a00076067a25 */ /* 0x000fe200078e0006 */
[----:B------:R-:W-:-:S02]  /*0330*/  IADD3.X R4, R11, R5, R15, P2, !PT ;  /* 0x000000050b047210 */ /* 0x000fc400017fe40f */
[----:B------:R-:W-:Y:S01]  /*0340*/  ISETP.NE.U32.AND P1, PT, RZ, c[0x0][0x328], PT ;  /* 0x0000ca00ff007a0c */ /* 0x000fe20003f25070 */
[----:B------:R-:W-:Y:S01]  /*0350*/  IMAD R17, R118, c[0x0][0x284], R17 ;  /* 0x0000a10076117a24 */ /* 0x000fe200078e0211 */
[----:B------:R-:W-:Y:S01]  /*0360*/  ISETP.NE.U32.AND P2, PT, RZ, c[0x0][0x348], PT ;  /* 0x0000d200ff007a0c */ /* 0x000fe20003f45070 */
[----:B------:R-:W-:Y:S01]  /*0370*/  @P0 IMAD R0, R114, c[0x0][0x164], R118 ;  /* 0x0000590072000a24 */ /* 0x000fe200078e0276 */
[----:B------:R-:W-:Y:S02]  /*0380*/  ISETP.NE.AND.EX P1, PT, RZ, c[0x0][0x32c], PT, P1 ;  /* 0x0000cb00ff007a0c */ /* 0x000fe40003f25310 */
[----:B------:R-:W-:Y:S01]  /*0390*/  ISETP.NE.AND.EX P2, PT, RZ, c[0x0][0x34c], PT, P2 ;  /* 0x0000d300ff007a0c */ /* 0x000fe20003f45320 */
[----:B------:R-:W-:Y:S01]  /*03a0*/  @P0 IMAD R0, R0, c[0x0][0x174], RZ ;  /* 0x00005d0000000a24 */ /* 0x000fe200078e02ff */
[----:B------:R-:W-:Y:S02]  /*03b0*/  IADD3 R9, P4, R9, R6, RZ ;  /* 0x0000000609097210 */ /* 0x000fe40007f9e0ff */
[----:B------:R-:W-:Y:S01]  /*03c0*/  LEA R106, P5, R105, c[0x0][0x248], 0x1 ;  /* 0x00009200696a7a11 */ /* 0x000fe200078a08ff */
[----:B------:R-:W-:Y:S01]  /*03d0*/  @P0 IMAD R0, R0, c[0x0][0x16c], RZ ;  /* 0x00005b0000000a24 */ /* 0x000fe200078e02ff */
[----:B------:R-:W-:-:S02]  /*03e0*/  IADD3.X R6, R11, R7, R17, P4, !PT ;  /* 0x000000070b067210 */ /* 0x000fc400027fe411 */
[C---:B------:R-:W-:Y:S02]  /*03f0*/  LEA R108, P4, R107.reuse, c[0x0][0x240], 0x1 ;  /* 0x000090006b6c7a11 */ /* 0x040fe400078808ff */
[----:B------:R-:W-:Y:S02]  /*0400*/  @P0 MOV R3, 0x10 ;  /* 0x0000001000030802 */ /* 0x000fe40000000f00 */
[----:B------:R-:W-:Y:S02]  /*0410*/  LEA.HI.X R107, R107, c[0x0][0x244], R2, 0x1, P4 ;  /* 0x000091006b6b7a11 */ /* 0x000fe400020f0c02 */
[----:B------:R-:W-:Y:S01]  /*0420*/  LEA.HI.X R105, R105, c[0x0][0x24c], R4, 0x1, P5 ;  /* 0x0000930069697a11 */ /* 0x000fe200028f0c04 */
[----:B------:R-:W-:Y:S01]  /*0430*/  @P0 IMAD.WIDE R2, R0, R3, c[0x0][0x260] ;  /* 0x0000980000020625 */ /* 0x000fe200078e0203 */
[----:B------:R-:W-:Y:S01]  /*0440*/  LEA R104, P6, R9, c[0x0][0x308], 0x1 ;  /* 0x0000c20009687a11 */ /* 0x000fe200078c08ff */
[----:B------:R-:W-:Y:S01]  /*0450*/  @!P0 CS2R R2, SRZ ;  /* 0x0000000000028805 */ /* 0x000fe2000001ff00 */
[----:B------:R-:W-:-:S02]  /*0460*/  @P1 LEA R24, P4, R118, c[0x0][0x328], 0x2 ;  /* 0x0000ca0076181a11 */ /* 0x000fc400078810ff */
[C---:B------:R-:W-:Y:S02]  /*0470*/  @P2 LEA R26, P5, R118.reuse, c[0x0][0x348], 0x2 ;  /* 0x0000d200761a2a11 */ /* 0x040fe400078a10ff */
[----:B------:R-:W-:Y:S02]  /*0480*/  LEA.HI.X R103, R9, c[0x0][0x30c], R6, 0x1, P6 ;  /* 0x0000c30009677a11 */ /* 0x000fe400030f0c06 */
[C-C-:B------:R-:W-:Y:S02]  /*0490*/  @P1 LEA.HI.X R25, R118.reuse, c[0x0][0x32c], R117.reuse, 0x2, P4 ;  /* 0x0000cb0076191a11 */ /* 0x140fe400020f1475 */
[----:B------:R-:W-:Y:S01]  /*04a0*/  @P2 LEA.HI.X R27, R118, c[0x0][0x34c], R117, 0x2, P5 ;  /* 0x0000d300761b2a11 */ /* 0x000fe200028f1475 */
[----:B------:R-:W-:Y:S05]  /*04b0*/  @!P3 BRA `(.L_x_6123) ;  /* 0x00006f700000b947 */ /* 0x000fea0003800000 */
[----:B------:R-:W0:Y:S01]  /*04c0*/  S2R R112, SR_TID.X ;  /* 0x0000000000707919 */ /* 0x000e220000002100 */
[----:B------:R-:W-:Y:S02]  /*04d0*/  MOV R102, c[0x0][0x174] ;  /* 0x00005d0000667a02 */ /* 0x000fe40000000f00 */
[----:B------:R-:W-:Y:S01]  /*04e0*/  MOV R109, RZ ;  /* 0x000000ff006d7202 */ /* 0x000fe20000000f00 */
[----:B------:R-:W1:Y:S01]  /*04f0*/  S2R R110, SR_LANEID ;  /* 0x00000000006e7919 */ /* 0x000e620000000000 */
[----:B------:R-:W-:-:S02]  /*0500*/  MOV R111, RZ ;  /* 0x000000ff006f7202 */ /* 0x000fc40000000f00 */
[----:B0-----:R-:W-:Y:S02]  /*0510*/  SHF.R.S32.HI R5, RZ, 0x1f, R112 ;  /* 0x0000001fff057819 */ /* 0x001fe40000011470 */
[----:B------:R-:W-:Y:S02]  /*0520*/  SHF.L.U32 R101, R112, 0x1, RZ ;  /* 0x0000000170657819 */ /* 0x000fe400000006ff */
[----:B------:R-:W-:Y:S02]  /*0530*/  LEA.HI R5, R5, R112, RZ, 0x5 ;  /* 0x0000007005057211 */ /* 0x000fe400078f28ff */
[----:B------:R-:W-:Y:S02]  /*0540*/  LOP3.LUT R101, R101, 0xffffffc0, RZ, 0xc0, !PT ;  /* 0xffffffc065657812 */ /* 0x000fe400078ec0ff */
[----:B-1----:R-:W-:Y:S02]  /*0550*/  SHF.R.S32.HI R100, RZ, 0x5, R5 ;  /* 0x00000005ff647819 */ /* 0x002fe40000011405 */
.L_x_6162:
[----:B------:R-:W-:Y:S01]  /*0560*/  BAR.SYNC.DEFER_BLOCKING 0x0 ;  /* 0x0000000000007b1d */ /* 0x000fe20000010000 */
[----:B------:R-:W-:Y:S02]  /*0570*/  LOP3.LUT R99, R101, 0x1f, R112, 0xf8, !PT ;  /* 0x0000001f65637812 */ /* 0x000fe400078ef870 */
[----:B------:R-:W-:-:S02]  /*0580*/  MOV R4, R108 ;  /* 0x0000006c00047202 */ /* 0x000fc40000000f00 */
[----:B------:R-:W-:-:S05]  /*0590*/  MOV R5, R107 ;  /* 0x0000006b00057202 */ /* 0x000fca0000000f00 */
[----:B------:R-:W-:-:S05]  /*05a0*/  IMAD.WIDE R12, R99, 0x10, R4 ;  /* 0x00000010630c7825 */ /* 0x000fca00078e0204 */
[----:B------:R-:W2:Y:S04]  /*05b0*/  LDG.E.128 R16, [R12.64] ;  /* 0x000000040c107981 */ /* 0x000ea8000c1e1d00 */
[----:B------:R-:W3:Y:S01]  /*05c0*/  LDG.E.128 R32, [R12.64+0x200] ;  /* 0x000200040c207981 */ /* 0x000ee2000c1e1d00 */
[----:B------:R-:W-:Y:S02]  /*05d0*/  IADD3 R98, R101, R110, RZ ;  /* 0x0000006e65627210 */ /* 0x000fe40007ffe0ff */
[----:B------:R-:W-:Y:S02]  /*05e0*/  MOV R4, R106 ;  /* 0x0000006a00047202 */ /* 0x000fe40000000f00 */
[----:B------:R-:W-:Y:S02]  /*05f0*/  MOV R5, R105 ;  /* 0x0000006900057202 */ /* 0x000fe40000000f00 */
[----:B------:R-:W-:-:S03]  /*0600*/  IADD3 R0, R98, R110, RZ ;  /* 0x0000006e62007210 */ /* 0x000fc60007ffe0ff */
[----:B------:R-:W-:Y:S01]  /*0610*/  IMAD.WIDE R20, R99, 0x10, R4 ;  /* 0x0000001063147825 */ /* 0x000fe200078e0204 */
[----:B--2---:R-:W-:Y:S04]  /*0620*/  STS.128 [R98.X16], R16 ;  /* 0x0000001062007388 */ /* 0x004fe8000000cc00 */
[----:B---3--:R0:W-:Y:S01]  /*0630*/  STS.128 [R98.X16+0x200], R32 ;  /* 0x0002002062007388 */ /* 0x0081e2000000cc00 */
[----:B------:R-:W-:-:S06]  /*0640*/  NOP ;  /* 0x0000000000007918 */ /* 0x000fcc0000000000 */
[----:B------:R-:W1:Y:S04]  /*0650*/  LDS.128 R8, [R0.X16] ;  /* 0x0000000000087984 */ /* 0x000e68000000cc00 */
[----:B------:R-:W-:Y:S04]  /*0660*/  LDS.128 R4, [R0.X16+0x10] ;  /* 0x0000100000047984 */ /* 0x000fe8000000cc00 */
[----:B------:R-:W-:Y:S06]  /*0670*/  BAR.SYNC.DEFER_BLOCKING 0x0 ;  /* 0x0000000000007b1d */ /* 0x000fec0000010000 */
[----:B------:R-:W2:Y:S04]  /*0680*/  LDG.E.128 R36, [R20.64] ;  /* 0x0000000414247981 */ /* 0x000ea8000c1e1d00 */
[----:B------:R-:W3:Y:S01]  /*0690*/  LDG.E.128 R40, [R20.64+0x200] ;  /* 0x0002000414287981 */ /* 0x000ee2000c1e1d00 */
[----:B------:R-:W-:-:S02]  /*06a0*/  MOV R12, R104 ;  /* 0x00000068000c7202 */ /* 0x000fc40000000f00 */
[----:B------:R-:W-:-:S05]  /*06b0*/  MOV R13, R103 ;  /* 0x00000067000d7202 */ /* 0x000fca0000000f00 */
[----:B------:R-:W-:Y:S01]  /*06c0*/  IMAD.WIDE R28, R99, 0x10, R12 ;  /* 0x00000010631c7825 */ /* 0x000fe200078e020c */
[----:B--2---:R-:W-:Y:S04]  /*06d0*/  STS.128 [R98.X16], R36 ;  /* 0x0000002462007388 */ /* 0x004fe8000000cc00 */
[----:B---3--:R2:W-:Y:S01]  /*06e0*/  STS.128 [R98.X16+0x200], R40 ;  /* 0x0002002862007388 */ /* 0x0085e2000000cc00 */
[----:B------:R-:W-:-:S06]  /*06f0*/  NOP ;  /* 0x0000000000007918 */ /* 0x000fcc0000000000 */
[----:B------:R-:W-:Y:S04]  /*0700*/  LDS.128 R16, [R0.X16] ;  /* 0x0000000000107984 */ /* 0x000fe8000000cc00 */
[----:B------:R-:W-:Y:S04]  /*0710*/  LDS.128 R12, [R0.X16+0x10] ;  /* 0x00001000000c7984 */ /* 0x000fe8000000cc00 */
[----:B------:R-:W-:Y:S06]  /*0720*/  BAR.SYNC.DEFER_BLOCKING 0x0 ;  /* 0x0000000000007b1d */ /* 0x000fec0000010000 */
[----:B0-----:R0:W3:Y:S04]  /*0730*/  LDG.E.128 R32, [R28.64] ;  /* 0x000000041c207981 */ /* 0x0010e8000c1e1d00 */
[----:B------:R0:W4:Y:S01]  /*0740*/  LDG.E.128 R44, [R28.64+0x200] ;  /* 0x000200041c2c7981 */ /* 0x000122000c1e1d00 */
[--C-:B-1----:R-:W-:Y:S01]  /*0750*/  HADD2.F32 R30, -RZ, R8.reuse.H0_H0 ;  /* 0x20000008ff1e7230 */ /* 0x102fe20000004100 */
[----:B------:R-:W-:Y:S01]  /*0760*/  CS2R R96, SRZ ;  /* 0x0000000000607805 */ /* 0x000fe2000001ff00 */
[----:B--2---:R-:W-:Y:S01]  /*0770*/  HADD2.F32 R40, -RZ, R8.H1_H1 ;  /* 0x30000008ff287230 */ /* 0x004fe20000004100 */
[----:B------:R-:W-:Y:S01]  /*0780*/  CS2R R94, SRZ ;  /* 0x00000000005e7805 */ /* 0x000fe2000001ff00 */
[----:B------:R-:W-:Y:S01]  /*0790*/  CS2R R92, SRZ ;  /* 0x00000000005c7805 */ /* 0x000fe2000001ff00 */
[----:B------:R-:W-:Y:S01]  /*07a0*/  CS2R R90, SRZ ;  /* 0x00000000005a7805 */ /* 0x000fe2000001ff00 */
[----:B------:R-:W-:Y:S01]  /*07b0*/  CS2R R88, SRZ ;  /* 0x0000000000587805 */ /* 0x000fe2000001ff00 */
[----:B------:R-:W-:Y:S01]  /*07c0*/  CS2R R86, SRZ ;  /* 0x0000000000567805 */ /* 0x000fe2000001ff00 */
[----:B------:R-:W-:Y:S01]  /*07d0*/  CS2R R84, SRZ ;  /* 0x0000000000547805 */ /* 0x000fe2000001ff00 */
[--C-:B0-----:R-:W-:Y:S01]  /*07e0*/  HADD2.F32 R28, -RZ, R9.reuse.H0_H0 ;  /* 0x20000009ff1c7230 */ /* 0x101fe20000004100 */
[----:B------:R-:W-:Y:S01]  /*07f0*/  CS2R R82, SRZ ;  /* 0x0000000000527805 */ /* 0x000fe2000001ff00 */
[----:B------:R-:W-:Y:S01]  /*0800*/  HADD2.F32 R29, -RZ, R9.H1_H1 ;  /* 0x30000009ff1d7230 */ /* 0x000fe20000004100 */
[----:B---3--:R-:W-:Y:S04]  /*0810*/  STS.128 [R98.X16], R32 ;  /* 0x0000002062007388 */ /* 0x008fe8000000cc00 */
[----:B----4-:R-:W-:Y:S01]  /*0820*/  STS.128 [R98.X16+0x200], R44 ;  /* 0x0002002c62007388 */ /* 0x010fe2000000cc00 */
[----:B------:R-:W-:-:S06]  /*0830*/  NOP ;  /* 0x0000000000007918 */ /* 0x000fcc0000000000 */
[----:B------:R-:W0:Y:S04]  /*0840*/  LDS.128 R36, [R0.X16] ;  /* 0x0000000000247984 */ /* 0x000e28000000cc00 */
[----:B------:R1:W2:Y:S02]  /*0850*/  LDS.128 R20, [R0.X16+0x10] ;  /* 0x0000100000147984 */ /* 0x0002a4000000cc00 */
[----:B-1----:R-:W-:Y:S02]  /*0860*/  HADD2.F32 R0, -RZ, R10.H0_H0 ;  /* 0x2000000aff007230 */ /* 0x002fe40000004100 */
[--C-:B0-----:R-:W-:Y:S02]  /*0870*/  HADD2.F32 R65, -RZ, R36.reuse.H0_H0 ;  /* 0x20000024ff417230 */ /* 0x101fe40000004100 */
[----:B------:R-:W-:-:S02]  /*0880*/  HADD2.F32 R31, -RZ, R36.H1_H1 ;  /* 0x30000024ff1f7230 */ /* 0x000fc40000004100 */
[--C-:B------:R-:W-:Y:S01]  /*0890*/  HADD2.F32 R63, -RZ, R37.reuse.H0_H0 ;  /* 0x20000025ff3f7230 */ /* 0x100fe20000004100 */
[C---:B------:R-:W-:Y:S01]  /*08a0*/  FFMA.FTZ R30, R65.reuse, R30, R111 ;  /* 0x0000001e411e7223 */ /* 0x040fe2000001006f */
[----:B------:R-:W-:Y:S01]  /*08b0*/  HADD2.F32 R37, -RZ, R37.H1_H1 ;  /* 0x30000025ff257230 */ /* 0x000fe20000004100 */
[----:B-----5:R-:W-:Y:S01]  /*08c0*/  FMUL.FTZ R81, R65, R116 ;  /* 0x0000007441517220 */ /* 0x020fe20000410000 */
[--C-:B------:R-:W-:Y:S01]  /*08d0*/  HADD2.F32 R59, -RZ, R38.reuse.H0_H0 ;  /* 0x20000026ff3b7230 */ /* 0x100fe20000004100 */
[C---:B------:R-:W-:Y:S01]  /*08e0*/  FFMA.FTZ R30, R31.reuse, R40, R30 ;  /* 0x000000281f1e7223 */ /* 0x040fe2000001001e */
[----:B------:R-:W-:Y:S01]  /*08f0*/  HADD2.F32 R57, -RZ, R38.H1_H1 ;  /* 0x30000026ff397230 */ /* 0x000fe20000004100 */
[----:B------:R-:W-:Y:S01]  /*0900*/  FMUL.FTZ R80, R31, R116 ;  /* 0x000000741f507220 */ /* 0x000fe20000410000 */
[--C-:B------:R-:W-:Y:S01]  /*0910*/  HADD2.F32 R55, -RZ, R39.reuse.H0_H0 ;  /* 0x20000027ff377230 */ /* 0x100fe20000004100 */
[C---:B------:R-:W-:Y:S01]  /*0920*/  FFMA.FTZ R28, R63.reuse, R28, R30 ;  /* 0x0000001c3f1c7223 */ /* 0x040fe2000001001e */
[----:B------:R-:W-:Y:S01]  /*0930*/  HADD2.F32 R39, -RZ, R39.H1_H1 ;  /* 0x30000027ff277230 */ /* 0x000fe20000004100 */
[-C--:B------:R-:W-:Y:S01]  /*0940*/  FMUL.FTZ R79, R63, R116.reuse ;  /* 0x000000743f4f7220 */ /* 0x080fe20000410000 */
[----:B--2---:R-:W-:Y:S01]  /*0950*/  HADD2.F32 R51, -RZ, R20.H0_H0 ;  /* 0x20000014ff337230 */ /* 0x004fe20000004100 */
[C---:B------:R-:W-:Y:S01]  /*0960*/  FFMA.FTZ R28, R37.reuse, R29, R28 ;  /* 0x0000001d251c7223 */ /* 0x040fe2000001001c */
[----:B------:R-:W-:Y:S01]  /*0970*/  HADD2.F32 R29, -RZ, R10.H1_H1 ;  /* 0x3000000aff1d7230 */ /* 0x000fe20000004100 */
[----:B------:R-:W-:Y:S01]  /*0980*/  FMUL.FTZ R78, R37, R116 ;  /* 0x00000074254e7220 */ /* 0x000fe20000410000 */
[----:B------:R-:W-:Y:S01]  /*0990*/  HADD2.F32 R49, -RZ, R20.H1_H1 ;  /* 0x30000014ff317230 */ /* 0x000fe20000004100 */
[C---:B------:R-:W-:Y:S01]  /*09a0*/  FFMA.FTZ R0, R59.reuse, R0, R28 ;  /* 0x000000003b007223 */ /* 0x040fe2000001001c */
[----:B------:R-:W-:Y:S01]  /*09b0*/  HADD2.F32 R28, -RZ, R11.H0_H0 ;  /* 0x2000000bff1c7230 */ /* 0x000fe20000004100 */
[-C--:B------:R-:W-:Y:S01]  /*09c0*/  FMUL.FTZ R77, R59, R116.reuse ;  /* 0x000000743b4d7220 */ /* 0x080fe20000410000 */
[----:B------:R-:W-:Y:S01]  /*09d0*/  HADD2.F32 R20, -RZ, R5.H0_H0 ;  /* 0x20000005ff147230 */ /* 0x000fe20000004100 */
[C---:B------:R-:W-:Y:S01]  /*09e0*/  FFMA.FTZ R0, R57.reuse, R29, R0 ;  /* 0x0000001d39007223 */ /* 0x040fe20000010000 */
[----:B------:R-:W-:Y:S01]  /*09f0*/  HADD2.F32 R29, -RZ, R11.H1_H1 ;  /* 0x3000000bff1d7230 */ /* 0x000fe20000004100 */
[----:B------:R-:W-:Y:S01]  /*0a00*/  FMUL.FTZ R76, R57, R116 ;  /* 0x00000074394c7220 */ /* 0x000fe20000410000 */
[--C-:B------:R-:W-:Y:S01]  /*0a10*/  HADD2.F32 R47, -RZ, R21.reuse.H0_H0 ;  /* 0x20000015ff2f7230 */ /* 0x100fe20000004100 */
[C---:B------:R-:W-:Y:S01]  /*0a20*/  FFMA.FTZ R0, R55.reuse, R28, R0 ;  /* 0x0000001c37007223 */ /* 0x040fe20000010000 */
[--C-:B------:R-:W-:Y:S01]  /*0a30*/  HADD2.F32 R28, -RZ, R4.reuse.H0_H0 ;  /* 0x20000004ff1c7230 */ /* 0x100fe20000004100 */
[-C--:B------:R-:W-:Y:S01]  /*0a40*/  FMUL.FTZ R75, R55, R116.reuse ;  /* 0x00000074374b7220 */ /* 0x080fe20000410000 */
[----:B------:R-:W-:Y:S01]  /*0a50*/  HADD2.F32 R21, -RZ, R21.H1_H1 ;  /* 0x30000015ff157230 */ /* 0x000fe20000004100 */
[C---:B------:R-:W-:Y:S01]  /*0a60*/  FFMA.FTZ R0, R39.reuse, R29, R0 ;  /* 0x0000001d27007223 */ /* 0x040fe20000010000 */
[----:B------:R-:W-:Y:S01]  /*0a70*/  HADD2.F32 R29, -RZ, R4.H1_H1 ;  /* 0x30000004ff1d7230 */ /* 0x000fe20000004100 */
[----:B------:R-:W-:Y:S01]  /*0a80*/  FMUL.FTZ R74, R39, R116 ;  /* 0x00000074274a7220 */ /* 0x000fe20000410000 */
[--C-:B------:R-:W-:Y:S01]  /*0a90*/  HADD2.F32 R43, -RZ, R22.reuse.H0_H0 ;  /* 0x20000016ff2b7230 */ /* 0x100fe20000004100 */
[C---:B------:R-:W-:Y:S01]  /*0aa0*/  FFMA.FTZ R0, R51.reuse, R28, R0 ;  /* 0x0000001c33007223 */ /* 0x040fe20000010000 */
[----:B------:R-:W-:Y:S01]  /*0ab0*/  HADD2.F32 R28, -RZ, R5.H1_H1 ;  /* 0x30000005ff1c7230 */ /* 0x000fe20000004100 */
[-C--:B------:R-:W-:Y:S01]  /*0ac0*/  FMUL.FTZ R73, R51, R116.reuse ;  /* 0x0000007433497220 */ /* 0x080fe20000410000 */
[----:B------:R-:W-:Y:S01]  /*0ad0*/  HADD2.F32 R41, -RZ, R22.H1_H1 ;  /* 0x30000016ff297230 */ /* 0x000fe20000004100 */
[C---:B------:R-:W-:Y:S01]  /*0ae0*/  FFMA.FTZ R0, R49.reuse, R29, R0 ;  /* 0x0000001d31007223 */ /* 0x040fe20000010000 */
[----:B------:R-:W-:Y:S01]  /*0af0*/  MOV R22, c[0x0][0x16c] ;  /* 0x00005b0000167a02 */ /* 0x000fe20000000f00 */
[--C-:B------:R-:W-:Y:S01]  /*0b00*/  HADD2.F32 R29, -RZ, R23.reuse.H0_H0 ;  /* 0x20000017ff1d7230 */ /* 0x100fe20000004100 */
[----:B------:R-:W-:Y:S01]  /*0b10*/  FMUL.FTZ R72, R49, R116 ;  /* 0x0000007431487220 */ /* 0x000fe20000410000 */
[----:B------:R-:W-:Y:S01]  /*0b20*/  HADD2.F32 R23, -RZ, R23.H1_H1 ;  /* 0x30000017ff177230 */ /* 0x000fe20000004100 */
[----:B------:R-:W-:Y:S01]  /*0b30*/  FFMA.FTZ R0, R47, R20, R0 ;  /* 0x000000142f007223 */ /* 0x000fe20000010000 */
[--C-:B------:R-:W-:Y:S01]  /*0b40*/  HADD2.F32 R20, -RZ, R6.reuse.H0_H0 ;  /* 0x20000006ff147230 */ /* 0x100fe20000004100 */
[----:B------:R-:W-:Y:S01]  /*0b50*/  ISETP.GE.AND P0, PT, R22, 0x1, PT ;  /* 0x000000011600780c */ /* 0x000fe20003f06270 */
[----:B------:R-:W-:Y:S01]  /*0b60*/  HADD2.F32 R111, -RZ, R7.H1_H1 ;  /* 0x30000007ff6f7230 */ /* 0x000fe20000004100 */
[----:B------:R-:W-:Y:S01]  /*0b70*/  FFMA.FTZ R0, R21, R28, R0 ;  /* 0x0000001c15007223 */ /* 0x000fe20000010000 */
[----:B------:R-:W-:Y:S01]  /*0b80*/  HADD2.F32 R28, -RZ, R6.H1_H1 ;  /* 0x30000006ff1c7230 */ /* 0x000fe20000004100 */
[----:B------:R-:W-:-:S02]  /*0b90*/  FMUL.FTZ R71, R47, R116 ;  /* 0x000000742f477220 */ /* 0x000fc40000410000 */
[----:B------:R-:W-:Y:S01]  /*0ba0*/  FFMA.FTZ R0, R43, R20, R0 ;  /* 0x000000142b007223 */ /* 0x000fe20000010000 */
[----:B------:R-:W-:Y:S01]  /*0bb0*/  HADD2.F32 R20, -RZ, R7.H0_H0 ;  /* 0x20000007ff147230 */ /* 0x000fe20000004100 */
[----:B------:R-:W-:Y:S02]  /*0bc0*/  FMUL.FTZ R70, R21, R116 ;  /* 0x0000007415467220 */ /* 0x000fe40000410000 */
[----:B------:R-:W-:Y:S02]  /*0bd0*/  FFMA.FTZ R0, R41, R28, R0 ;  /* 0x0000001c29007223 */ /* 0x000fe40000010000 */
[----:B------:R-:W-:Y:S02]  /*0be0*/  FMUL.FTZ R69, R43, R116 ;  /* 0x000000742b457220 */ /* 0x000fe40000410000 */
[----:B------:R-:W-:Y:S02]  /*0bf0*/  FFMA.FTZ R0, R29, R20, R0 ;  /* 0x000000141d007223 */ /* 0x000fe40000010000 */
[----:B------:R-:W-:-:S02]  /*0c00*/  FMUL.FTZ R68, R41, R116 ;  /* 0x0000007429447220 */ /* 0x000fc40000410000 */
[----:B------:R-:W-:Y:S02]  /*0c10*/  FFMA.FTZ R111, R23, R111, R0 ;  /* 0x0000006f176f7223 */ /* 0x000fe40000010000 */
[-C--:B------:R-:W-:Y:S02]  /*0c20*/  FMUL.FTZ R67, R29, R116.reuse ;  /* 0x000000741d437220 */ /* 0x080fe40000410000 */
[----:B------:R-:W-:Y:S01]  /*0c30*/  FMUL.FTZ R66, R23, R116 ;  /* 0x0000007417427220 */ /* 0x000fe20000410000 */
[----:B------:R-:W-:Y:S06]  /*0c40*/  BAR.SYNC.DEFER_BLOCKING 0x0 ;  /* 0x0000000000007b1d */ /* 0x000fec0000010000 */
[----:B------:R-:W-:Y:S05]  /*0c50*/  @!P0 BRA `(.L_x_6124) ;  /* 0x0000629000008947 */ /* 0x000fea0003800000 */
[--C-:B------:R-:W-:Y:S01]  /*0c60*/  HADD2.F32 R62, -RZ, R16.reuse.H0_H0 ;  /* 0x20000010ff3e7230 */ /* 0x100fe20000004100 */
[----:B------:R-:W-:Y:S01]  /*0c70*/  HFMA2.MMA R35, -RZ, RZ, 0, 0 ;  /* 0x00000000ff237435 */ /* 0x000fe200000001ff */
[----:B------:R-:W-:Y:S01]  /*0c80*/  HADD2.F32 R60, -RZ, R16.H1_H1 ;  /* 0x30000010ff3c7230 */ /* 0x000fe20000004100 */
[----:B------:R-:W-:Y:S01]  /*0c90*/  FADD.FTZ R61, R37, R37 ;  /* 0x00000025253d7221 */ /* 0x000fe20000010000 */
[--C-:B------:R-:W-:Y:S01]  /*0ca0*/  HADD2.F32 R58, -RZ, R17.reuse.H0_H0 ;  /* 0x20000011ff3a7230 */ /* 0x100fe20000004100 */
[----:B------:R-:W-:Y:S01]  /*0cb0*/  FADD.FTZ R53, R39, R39 ;  /* 0x0000002727357221 */ /* 0x000fe20000010000 */
        /* <DEDUP_REMOVED lines=51> */
.L_x_6161:
        /* <DEDUP_REMOVED lines=56> */
[----:B--2---:R-:W-:Y:S02]  /*1370*/  FMUL.FTZ R12, R62, R29 ;  /* 0x0000001d3e0c7220 */ /* 0x004fe40000410000 */
[----:B------:R-:W-:Y:S02]  /*1380*/  FMUL.FTZ R21, R28, 1.4426950216293334961 ;  /* 0x3fb8aa3b1c157820 */ /* 0x000fe40000410000 */
[----:B------:R-:W-:Y:S02]  /*1390*/  FMUL.RZ R20, R12, 0.15915493667125701904 ;  /* 0x3e22f9830c147820 */ /* 0x000fe4000040c000 */
[----:B------:R-:W-:Y:S02]  /*13a0*/  FMUL.FTZ R12, R62, R21 ;  /* 0x000000153e0c7220 */ /* 0x000fe40000410000 */
[-C--:B------:R-:W-:Y:S01]  /*13b0*/  FMUL.FTZ R15, R58, R29.reuse ;  /* 0x0000001d3a0f7220 */ /* 0x080fe20000410000 */
[----:B------:R-:W-:Y:S01]  /*13c0*/  MUFU.COS R32, R20 ;  /* 0x0000001400207308 */ /* 0x000fe20000000000 */
[----:B------:R-:W-:-:S02]  /*13d0*/  FMUL.FTZ R13, R60, R29 ;  /* 0x0000001d3c0d7220 */ /* 0x000fc40000410000 */
[----:B------:R-:W-:Y:S02]  /*13e0*/  FMUL.RZ R23, R15, 0.15915493667125701904 ;  /* 0x3e22f9830f177820 */ /* 0x000fe4000040c000 */
[----:B------:R-:W-:Y:S02]  /*13f0*/  FMUL.RZ R22, R13, 0.15915493667125701904 ;  /* 0x3e22f9830d167820 */ /* 0x000fe4000040c000 */
[-C--:B------:R-:W-:Y:S01]  /*1400*/  FMUL.FTZ R13, R60, R21.reuse ;  /* 0x000000153c0d7220 */ /* 0x080fe20000410000 */
[----:B------:R0:W1:Y:S01]  /*1410*/  MUFU.EX2 R33, R12 ;  /* 0x0000000c00217308 */ /* 0x0000620000000800 */
[----:B------:R-:W-:-:S07]  /*1420*/  FMUL.FTZ R15, R58, R21 ;  /* 0x000000153a0f7220 */ /* 0x000fce0000410000 */
[----:B------:R-:W-:Y:S01]  /*1430*/  MUFU.SIN R120, R23 ;  /* 0x0000001700787308 */ /* 0x000fe20000000400 */
[----:B0-----:R-:W-:-:S04]  /*1440*/  FMUL.FTZ R12, R56, R29 ;  /* 0x0000001d380c7220 */ /* 0x001fc80000410000 */
[----:B------:R-:W-:Y:S02]  /*1450*/  FMUL.RZ R31, R12, 0.15915493667125701904 ;  /* 0x3e22f9830c1f7820 */ /* 0x000fe4000040c000 */
[-C--:B------:R-:W-:Y:S01]  /*1460*/  FMUL.FTZ R12, R54, R29.reuse ;  /* 0x0000001d360c7220 */ /* 0x080fe20000410000 */
[----:B------:R0:W-:Y:S01]  /*1470*/  MUFU.COS R146, R23 ;  /* 0x0000001700927308 */ /* 0x0001e20000000000 */
[----:B-1----:R-:W-:Y:S02]  /*1480*/  FMUL.FTZ R32, R33, R32 ;  /* 0x0000002021207220 */ /* 0x002fe40000410000 */
[----:B------:R-:W-:Y:S02]  /*1490*/  FMUL.RZ R119, R12, 0.15915493667125701904 ;  /* 0x3e22f9830c777820 */ /* 0x000fe4000040c000 */
[----:B------:R-:W-:-:S03]  /*14a0*/  FMUL.FTZ R12, R52, R29 ;  /* 0x0000001d340c7220 */ /* 0x000fc60000410000 */
[----:B------:R1:W-:Y:S01]  /*14b0*/  MUFU.EX2 R147, R13 ;  /* 0x0000000d00937308 */ /* 0x0003e20000000800 */
[----:B0-----:R-:W-:Y:S01]  /*14c0*/  FMUL.RZ R23, R12, 0.15915493667125701904 ;  /* 0x3e22f9830c177820 */ /* 0x001fe2000040c000 */
[----:B------:R-:W-:-:S06]  /*14d0*/  IADD3 R12, R102, -0x1, RZ ;  /* 0xffffffff660c7810 */ /* 0x000fcc0007ffe0ff */
[----:B------:R0:W2:Y:S01]  /*14e0*/  MUFU.SIN R14, R20 ;  /* 0x00000014000e7308 */ /* 0x0000a20000000400 */
[----:B-1----:R-:W-:-:S04]  /*14f0*/  LEA.HI R13, R12, R12, RZ, 0x1 ;  /* 0x0000000c0c0d7211 */ /* 0x002fc800078f08ff */
[----:B------:R-:W-:-:S03]  /*1500*/  LOP3.LUT R13, R13, 0xfffffe, RZ, 0xc0, !PT ;  /* 0x00fffffe0d0d7812 */ /* 0x000fc600078ec0ff */
[----:B------:R1:W-:Y:S01]  /*1510*/  MUFU.EX2 R145, R15 ;  /* 0x0000000f00917308 */ /* 0x0003e20000000800 */
[----:B------:R-:W-:Y:S01]  /*1520*/  IADD3 R12, R12, -R13, RZ ;  /* 0x8000000d0c0c7210 */ /* 0x000fe20007ffe0ff */
[----:B0-----:R-:W-:Y:S02]  /*1530*/  FMUL.FTZ R20, R56, R21 ;  /* 0x0000001538147220 */ /* 0x001fe40000410000 */
[----:B------:R-:W-:Y:S02]  /*1540*/  FMUL.FTZ R13, R50, R29 ;  /* 0x0000001d320d7220 */ /* 0x000fe40000410000 */
[----:B--2---:R-:W-:Y:S01]  /*1550*/  FMUL.FTZ R33, R33, R14 ;  /* 0x0000000e21217220 */ /* 0x004fe20000410000 */
[----:B-1----:R-:W-:Y:S01]  /*1560*/  IADD3 R15, R112, 0x200, RZ ;  /* 0x00000200700f7810 */ /* 0x002fe20007ffe0ff */
[----:B------:R-:W-:Y:S01]  /*1570*/  MUFU.SIN R122, R31 ;  /* 0x0000001f007a7308 */ /* 0x000fe20000000400 */
[----:B------:R-:W-:Y:S02]  /*1580*/  @!P1 LEA R15, R12, R35, 0x8 ;  /* 0x000000230c0f9211 */ /* 0x000fe400078e40ff */
[----:B------:R-:W-:-:S02]  /*1590*/  MOV R12, 0x3f800000 ;  /* 0x3f800000000c7802 */ /* 0x000fc40000000f00 */
[----:B------:R-:W-:Y:S02]  /*15a0*/  SHF.L.U32 R121, R15, 0x3, RZ ;  /* 0x000000030f797819 */ /* 0x000fe400000006ff */
[----:B------:R-:W-:Y:S01]  /*15b0*/  CS2R R14, SRZ ;  /* 0x00000000000e7805 */ /* 0x000fe2000001ff00 */
[----:B------:R0:W-:Y:S02]  /*15c0*/  MUFU.COS R144, R31 ;  /* 0x0000001f00907308 */ /* 0x0001e40000000000 */
[----:B------:R1:W-:Y:S06]  /*15d0*/  STS.64 [R121+0x10b0], R32 ;  /* 0x0010b02079007388 */ /* 0x0003ec0000000a00 */
[----:B------:R-:W-:Y:S01]  /*15e0*/  MUFU.SIN R30, R22 ;  /* 0x00000016001e7308 */ /* 0x000fe20000000400 */
[----:B0-----:R-:W-:-:S04]  /*15f0*/  FMUL.FTZ R31, R48, R29 ;  /* 0x0000001d301f7220 */ /* 0x001fc80000410000 */
[----:B------:R-:W-:-:S03]  /*1600*/  FMUL.RZ R123, R31, 0.15915493667125701904 ;  /* 0x3e22f9831f7b7820 */ /* 0x000fc6000040c000 */
[----:B------:R0:W2:Y:S01]  /*1610*/  MUFU.COS R148, R22 ;  /* 0x0000001600947308 */ /* 0x0000a20000000000 */
[----:B------:R-:W-:-:S07]  /*1620*/  FMUL.FTZ R31, R48, R21 ;  /* 0x00000015301f7220 */ /* 0x000fce0000410000 */
[----:B------:R4:W-:Y:S01]  /*1630*/  MUFU.EX2 R143, R20 ;  /* 0x00000014008f7308 */ /* 0x0009e20000000800 */
[----:B0-----:R-:W-:-:S07]  /*1640*/  FMUL.FTZ R22, R54, R21 ;  /* 0x0000001536167220 */ /* 0x001fce0000410000 */
[----:B------:R0:W-:Y:S01]  /*1650*/  MUFU.EX2 R141, R22 ;  /* 0x00000016008d7308 */ /* 0x0001e20000000800 */
[----:B----4-:R-:W-:-:S07]  /*1660*/  FMUL.FTZ R20, R52, R21 ;  /* 0x0000001534147220 */ /* 0x010fce0000410000 */
[----:B------:R4:W-:Y:S01]  /*1670*/  MUFU.EX2 R139, R20 ;  /* 0x00000014008b7308 */ /* 0x0009e20000000800 */
[----:B0-----:R-:W-:-:S07]  /*1680*/  @!P0 IADD3 R22, R102, -0x2, RZ ;  /* 0xfffffffe66168810 */ /* 0x001fce0007ffe0ff */
[----:B------:R-:W-:Y:S01]  /*1690*/  MUFU.SIN R126, R23 ;  /* 0x00000017007e7308 */ /* 0x000fe20000000400 */
[----:B----4-:R-:W-:-:S07]  /*16a0*/  FMUL.FTZ R20, R50, R21 ;  /* 0x0000001532147220 */ /* 0x010fce0000410000 */
[----:B------:R0:W-:Y:S08]  /*16b0*/  MUFU.COS R140, R23 ;  /* 0x00000017008c7308 */ /* 0x0001f00000000000 */
[----:B------:R-:W-:Y:S01]  /*16c0*/  MUFU.SIN R130, R123 ;  /* 0x0000007b00827308 */ /* 0x000fe20000000400 */
[----:B0-----:R-:W-:-:S04]  /*16d0*/  @!P0 IMAD R23, R22, c[0x0][0x16c], R35 ;  /* 0x00005b0016178a24 */ /* 0x001fc800078e0223 */
[----:B------:R-:W-:-:S03]  /*16e0*/  @!P0 IMAD.WIDE R22, R23, 0x10, R2 ;  /* 0x0000001017168825 */ /* 0x000fc600078e0202 */
[----:B------:R-:W-:Y:S08]  /*16f0*/  MUFU.COS R136, R123 ;  /* 0x0000007b00887308 */ /* 0x000ff00000000000 */
[----:B------:R-:W0:Y:S08]  /*1700*/  MUFU.EX2 R31, R31 ;  /* 0x0000001f001f7308 */ /* 0x000e300000000800 */
[----:B------:R4:W-:Y:S08]  /*1710*/  MUFU.EX2 R137, R20 ;  /* 0x0000001400897308 */ /* 0x0009f00000000800 */
[----:B------:R-:W-:Y:S01]  /*1720*/  MUFU.SIN R124, R119 ;  /* 0x00000077007c7308 */ /* 0x000fe20000000400 */
[----:B----4-:R-:W-:-:S07]  /*1730*/  FMUL.FTZ R20, R44, R29 ;  /* 0x0000001d2c147220 */ /* 0x010fce0000410000 */
[----:B------:R4:W-:Y:S01]  /*1740*/  MUFU.COS R142, R119 ;  /* 0x00000077008e7308 */ /* 0x0009e20000000000 */
[----:B------:R-:W-:Y:S02]  /*1750*/  FMUL.RZ R125, R20, 0.15915493667125701904 ;  /* 0x3e22f983147d7820 */ /* 0x000fe4000040c000 */
[----:B------:R-:W-:Y:S02]  /*1760*/  FMUL.FTZ R20, R42, R29 ;  /* 0x0000001d2a147220 */ /* 0x000fe40000410000 */
[----:B----4-:R-:W-:Y:S01]  /*1770*/  FMUL.RZ R119, R13, 0.15915493667125701904 ;  /* 0x3e22f9830d777820 */ /* 0x010fe2000040c000 */
[----:B------:R-:W-:Y:S01]  /*1780*/  MOV R13, RZ ;  /* 0x000000ff000d7202 */ /* 0x000fe20000000f00 */
[----:B------:R-:W-:Y:S01]  /*1790*/  BAR.SYNC.DEFER_BLOCKING 0x0 ;  /* 0x0000000000007b1d */ /* 0x000fe20000010000 */
[----:B------:R-:W-:Y:S02]  /*17a0*/  FMUL.RZ R123, R20, 0.15915493667125701904 ;  /* 0x3e22f983147b7820 */ /* 0x000fe4000040c000 */
[----:B---3--:R-:W-:-:S02]  /*17b0*/  FMUL.FTZ R20, R17, R18 ;  /* 0x0000001211147220 */ /* 0x008fc40000410000 */
[C---:B--2---:R-:W-:Y:S01]  /*17c0*/  FMUL.FTZ R148, R147.reuse, R148 ;  /* 0x0000009493947220 */ /* 0x044fe20000410000 */
[----:B------:R-:W-:Y:S01]  /*17d0*/  MUFU.SIN R128, R119 ;  /* 0x0000007700807308 */ /* 0x000fe20000000400 */
[----:B------:R-:W-:Y:S02]  /*17e0*/  FMUL.FTZ R147, R147, R30 ;  /* 0x0000001e93937220 */ /* 0x000fe40000410000 */
[----:B------:R-:W-:Y:S02]  /*17f0*/  FFMA.FTZ R20, R16, R19, R20 ;  /* 0x0000001310147223 */ /* 0x000fe40000010014 */
[C---:B0-----:R-:W-:Y:S02]  /*1800*/  FMUL.FTZ R136, R31.reuse, R136 ;  /* 0x000000881f887220 */ /* 0x041fe40000410000 */
[----:B------:R-:W-:Y:S01]  /*1810*/  FMUL.FTZ R135, R31, R130 ;  /* 0x000000821f877220 */ /* 0x000fe20000410000 */
[----:B------:R0:W2:Y:S01]  /*1820*/  MUFU.COS R138, R119 ;  /* 0x00000077008a7308 */ /* 0x0000a20000000000 */
[----:B------:R-:W-:Y:S01]  /*1830*/  FMUL.FTZ R31, R181, R147 ;  /* 0x00000093b51f7220 */ /* 0x000fe20000410000 */
[----:B------:R3:W5:Y:S01]  /*1840*/  @!P0 LDG.E.128 R12, [R22.64] ;  /* 0x00000004160c8981 */ /* 0x000762000c1e1d00 */
[----:B0-----:R-:W-:-:S05]  /*1850*/  FMUL.FTZ R119, R46, R29 ;  /* 0x0000001d2e777220 */ /* 0x001fca0000410000 */
[----:B------:R-:W-:Y:S01]  /*1860*/  MUFU.SIN R154, R123 ;  /* 0x0000007b009a7308 */ /* 0x000fe20000000400 */
[----:B------:R-:W-:Y:S01]  /*1870*/  FFMA.FTZ R31, RZ, R148, R31 ;  /* 0x00000094ff1f7223 */ /* 0x000fe2000001001f */
[----:B------:R-:W-:Y:S01]  /*1880*/  HADD2.F32 R205, -RZ, R5.H0_H0 ;  /* 0x20000005ffcd7230 */ /* 0x000fe20000004100 */
[C---:B------:R-:W-:Y:S01]  /*1890*/  FMUL.FTZ R144, R143.reuse, R144 ;  /* 0x000000908f907220 */ /* 0x040fe20000410000 */
[--C-:B------:R-:W-:Y:S01]  /*18a0*/  HADD2.F32 R201, -RZ, R6.reuse.H0_H0 ;  /* 0x20000006ffc97230 */ /* 0x100fe20000004100 */
[----:B------:R-:W-:Y:S01]  /*18b0*/  FMUL.FTZ R143, R143, R122 ;  /* 0x0000007a8f8f7220 */ /* 0x000fe20000410000 */
[----:B------:R-:W-:Y:S01]  /*18c0*/  HADD2.F32 R151, -RZ, R6.H1_H1 ;  /* 0x30000006ff977230 */ /* 0x000fe20000004100 */
[----:B-1----:R-:W-:Y:S01]  /*18d0*/  FMUL.RZ R121, R119, 0.15915493667125701904 ;  /* 0x3e22f98377797820 */ /* 0x002fe2000040c000 */
[----:B------:R-:W-:Y:S01]  /*18e0*/  MUFU.COS R156, R123 ;  /* 0x0000007b009c7308 */ /* 0x000fe20000000000 */
[----:B---3--:R-:W-:Y:S01]  /*18f0*/  FMUL.FTZ R22, R46, R21 ;  /* 0x000000152e167220 */ /* 0x008fe20000410000 */
[--C-:B------:R-:W-:Y:S01]  /*1900*/  HADD2.F32 R199, -RZ, R7.reuse.H0_H0 ;  /* 0x20000007ffc77230 */ /* 0x100fe20000004100 */
[----:B------:R-:W-:Y:S01]  /*1910*/  FMUL.FTZ R23, R17, R19 ;  /* 0x0000001311177220 */ /* 0x000fe20000410000 */
[----:B------:R-:W-:Y:S01]  /*1920*/  ISETP.NE.AND P0, PT, R112, 0x3f, PT ;  /* 0x0000003f7000780c */ /* 0x000fe20003f05270 */
[----:B------:R-:W-:Y:S01]  /*1930*/  FMUL.FTZ R17, R42, R21 ;  /* 0x000000152a117220 */ /* 0x000fe20000410000 */
[----:B------:R-:W-:Y:S01]  /*1940*/  HADD2.F32 R197, -RZ, R7.H1_H1 ;  /* 0x30000007ffc57230 */ /* 0x000fe20000004100 */
[C---:B------:R-:W-:Y:S01]  /*1950*/  FMUL.FTZ R146, R145.reuse, R146 ;  /* 0x0000009291927220 */ /* 0x040fe20000410000 */
[----:B------:R0:W-:Y:S01]  /*1960*/  MUFU.EX2 R133, R22 ;  /* 0x0000001600857308 */ /* 0x0001e20000000800 */
[----:B------:R-:W-:Y:S01]  /*1970*/  FMUL.FTZ R145, R145, R120 ;  /* 0x0000007891917220 */ /* 0x000fe20000410000 */
[----:B------:R-:W-:Y:S01]  /*1980*/  BSSY B0, `(.L_x_6125) ;  /* 0x00000e3000007945 */ /* 0x000fe20003800000 */
[----:B------:R-:W-:-:S02]  /*1990*/  FADD.FTZ R31, RZ, R31 ;  /* 0x0000001fff1f7221 */ /* 0x000fc40000010000 */
[C---:B--2---:R-:W-:Y:S02]  /*19a0*/  FMUL.FTZ R138, R137.reuse, R138 ;  /* 0x0000008a898a7220 */ /* 0x044fe40000410000 */
[----:B------:R-:W-:Y:S01]  /*19b0*/  FMUL.FTZ R137, R137, R128 ;  /* 0x0000008089897220 */ /* 0x000fe20000410000 */
[----:B------:R-:W-:Y:S01]  /*19c0*/  MUFU.SIN R132, R121 ;  /* 0x0000007900847308 */ /* 0x000fe20000000400 */
[----:B0-----:R-:W-:Y:S02]  /*19d0*/  FFMA.FTZ R22, R16, R18, -R23 ;  /* 0x0000001210167223 */ /* 0x001fe40000010817 */
[-C--:B------:R-:W-:Y:S02]  /*19e0*/  FMUL.FTZ R16, R40, R29.reuse ;  /* 0x0000001d28107220 */ /* 0x080fe40000410000 */
[----:B------:R-:W-:Y:S02]  /*19f0*/  FMUL.FTZ R18, R38, R29 ;  /* 0x0000001d26127220 */ /* 0x000fe40000410000 */
[----:B------:R-:W-:Y:S01]  /*1a00*/  FMUL.RZ R30, R16, 0.15915493667125701904 ;  /* 0x3e22f983101e7820 */ /* 0x000fe2000040c000 */
[----:B------:R0:W1:Y:S01]  /*1a10*/  MUFU.COS R134, R121 ;  /* 0x0000007900867308 */ /* 0x0000620000000000 */
[----:B------:R-:W-:-:S02]  /*1a20*/  FMUL.FTZ R23, RZ, R147 ;  /* 0x00000093ff177220 */ /* 0x000fc40000410000 */
[----:B------:R-:W-:Y:S02]  /*1a30*/  FMUL.FTZ R16, R40, R21 ;  /* 0x0000001528107220 */ /* 0x000fe40000410000 */
[----:B------:R-:W-:Y:S02]  /*1a40*/  FMUL.RZ R122, R18, 0.15915493667125701904 ;  /* 0x3e22f983127a7820 */ /* 0x000fe4000040c000 */
[----:B------:R-:W-:Y:S01]  /*1a50*/  FFMA.FTZ R18, R181, R148, -R23 ;  /* 0x00000094b5127223 */ /* 0x000fe20000010817 */
[----:B------:R-:W-:Y:S01]  /*1a60*/  MUFU.COS R19, R30 ;  /* 0x0000001e00137308 */ /* 0x000fe20000000000 */
[----:B0-----:R-:W-:Y:S02]  /*1a70*/  FMUL.FTZ R121, R145, R31 ;  /* 0x0000001f91797220 */ /* 0x001fe40000410000 */
[----:B------:R-:W-:Y:S02]  /*1a80*/  FADD.FTZ R18, R183, R18 ;  /* 0x00000012b7127221 */ /* 0x000fe40000010000 */
[----:B------:R-:W-:-:S02]  /*1a90*/  FMUL.FTZ R119, R44, R21 ;  /* 0x000000152c777220 */ /* 0x000fc40000410000 */
[----:B------:R-:W-:Y:S01]  /*1aa0*/  FMUL.FTZ R120, R145, R18 ;  /* 0x0000001291787220 */ /* 0x000fe20000410000 */
[----:B------:R-:W0:Y:S01]  /*1ab0*/  MUFU.EX2 R16, R16 ;  /* 0x0000001000107308 */ /* 0x000e220000000800 */
[C---:B------:R-:W-:Y:S02]  /*1ac0*/  FMUL.FTZ R142, R141.reuse, R142 ;  /* 0x0000008e8d8e7220 */ /* 0x040fe40000410000 */
[----:B------:R-:W-:Y:S02]  /*1ad0*/  FFMA.FTZ R120, R146, R31, R120 ;  /* 0x0000001f92787223 */ /* 0x000fe40000010078 */
[----:B------:R-:W-:Y:S02]  /*1ae0*/  FMUL.FTZ R141, R141, R124 ;  /* 0x0000007c8d8d7220 */ /* 0x000fe40000410000 */
[----:B------:R-:W-:Y:S01]  /*1af0*/  FADD.FTZ R120, RZ, R120 ;  /* 0x00000078ff787221 */ /* 0x000fe20000010000 */
[----:B------:R-:W2:Y:S01]  /*1b00*/  MUFU.EX2 R17, R17 ;  /* 0x0000001100117308 */ /* 0x000ea20000000800 */
[----:B------:R-:W-:-:S02]  /*1b10*/  FMUL.FTZ R140, R139, R140 ;  /* 0x0000008c8b8c7220 */ /* 0x000fc40000410000 */
[----:B------:R-:W-:Y:S02]  /*1b20*/  FMUL.FTZ R139, R139, R126 ;  /* 0x0000007e8b8b7220 */ /* 0x000fe40000410000 */
[C---:B-1----:R-:W-:Y:S02]  /*1b30*/  FMUL.FTZ R134, R133.reuse, R134 ;  /* 0x0000008685867220 */ /* 0x042fe40000410000 */
[----:B------:R-:W-:Y:S01]  /*1b40*/  FMUL.FTZ R133, R133, R132 ;  /* 0x0000008485857220 */ /* 0x000fe20000410000 */
[----:B------:R1:W3:Y:S01]  /*1b50*/  MUFU.SIN R127, R30 ;  /* 0x0000001e007f7308 */ /* 0x0002e20000000400 */
[----:B0-----:R-:W-:Y:S02]  /*1b60*/  FMUL.FTZ R128, R16, R19 ;  /* 0x0000001310807220 */ /* 0x001fe40000410000 */
[----:B------:R-:W-:Y:S02]  /*1b70*/  FMUL.FTZ R203, R44, R203 ;  /* 0x000000cb2ccb7220 */ /* 0x000fe40000410000 */
[----:B------:R-:W-:-:S02]  /*1b80*/  FMUL.FTZ R205, R42, R205 ;  /* 0x000000cd2acd7220 */ /* 0x000fc40000410000 */
[----:B------:R-:W-:Y:S01]  /*1b90*/  FMUL.FTZ R201, R38, R201 ;  /* 0x000000c926c97220 */ /* 0x000fe20000410000 */
[----:B------:R-:W-:Y:S01]  /*1ba0*/  MUFU.SIN R150, R125 ;  /* 0x0000007d00967308 */ /* 0x000fe20000000400 */
[----:B-1----:R-:W-:Y:S02]  /*1bb0*/  FFMA.FTZ R30, R146, R18, -R121 ;  /* 0x00000012921e7223 */ /* 0x002fe40000010879 */
[----:B------:R-:W-:Y:S02]  /*1bc0*/  FMUL.FTZ R18, R38, R21 ;  /* 0x0000001526127220 */ /* 0x000fe40000410000 */
[----:B------:R-:W-:Y:S02]  /*1bd0*/  FADD.FTZ R30, R185, R30 ;  /* 0x0000001eb91e7221 */ /* 0x000fe40000010000 */
[C---:B--2---:R-:W-:Y:S01]  /*1be0*/  FMUL.FTZ R130, R17.reuse, R156 ;  /* 0x0000009c11827220 */ /* 0x044fe20000410000 */
[----:B------:R-:W-:Y:S01]  /*1bf0*/  MUFU.COS R152, R125 ;  /* 0x0000007d00987308 */ /* 0x000fe20000000000 */
[----:B------:R-:W-:-:S02]  /*1c00*/  FMUL.FTZ R129, R17, R154 ;  /* 0x0000009a11817220 */ /* 0x000fc40000410000 */
[C---:B------:R-:W-:Y:S02]  /*1c10*/  FMUL.FTZ R19, R143.reuse, R30 ;  /* 0x0000001e8f137220 */ /* 0x040fe40000410000 */
[-C--:B------:R-:W-:Y:S02]  /*1c20*/  FMUL.FTZ R17, R143, R120.reuse ;  /* 0x000000788f117220 */ /* 0x080fe40000410000 */
[C---:B------:R-:W-:Y:S01]  /*1c30*/  FFMA.FTZ R19, R144.reuse, R120, R19 ;  /* 0x0000007890137223 */ /* 0x040fe20000010013 */
[----:B------:R-:W-:Y:S01]  /*1c40*/  MUFU.COS R23, R122 ;  /* 0x0000007a00177308 */ /* 0x000fe20000000000 */
[----:B------:R-:W-:Y:S02]  /*1c50*/  FFMA.FTZ R30, R144, R30, -R17 ;  /* 0x0000001e901e7223 */ /* 0x000fe40000010811 */
[----:B------:R-:W-:Y:S02]  /*1c60*/  FADD.FTZ R19, RZ, R19 ;  /* 0x00000013ff137221 */ /* 0x000fe40000010000 */
[----:B------:R-:W-:-:S02]  /*1c70*/  FMUL.FTZ R17, R36, R29 ;  /* 0x0000001d24117220 */ /* 0x000fc40000410000 */
[----:B------:R-:W-:Y:S01]  /*1c80*/  FADD.FTZ R30, R187, R30 ;  /* 0x0000001ebb1e7221 */ /* 0x000fe20000010000 */
[----:B------:R-:W0:Y:S01]  /*1c90*/  MUFU.EX2 R18, R18 ;  /* 0x0000001200127308 */ /* 0x000e220000000800 */
[----:B---3--:R-:W-:Y:S02]  /*1ca0*/  FMUL.FTZ R127, R16, R127 ;  /* 0x0000007f107f7220 */ /* 0x008fe40000410000 */
[C---:B------:R-:W-:Y:S02]  /*1cb0*/  FMUL.FTZ R16, R36.reuse, R21 ;  /* 0x0000001524107220 */ /* 0x040fe40000410000 */
[----:B------:R-:W-:Y:S02]  /*1cc0*/  FMUL.FTZ R200, R36, R151 ;  /* 0x0000009724c87220 */ /* 0x000fe40000410000 */
[----:B------:R-:W-:Y:S01]  /*1cd0*/  FMUL.FTZ R199, R34, R199 ;  /* 0x000000c722c77220 */ /* 0x000fe20000410000 */
[----:B------:R1:W2:Y:S01]  /*1ce0*/  MUFU.SIN R125, R122 ;  /* 0x0000007a007d7308 */ /* 0x0002a20000000400 */
[----:B------:R-:W-:-:S07]  /*1cf0*/  FMUL.FTZ R197, R0, R197 ;  /* 0x000000c500c57220 */ /* 0x000fce0000410000 */
[----:B------:R-:W3:Y:S01]  /*1d00*/  MUFU.EX2 R119, R119 ;  /* 0x0000007700777308 */ /* 0x000ee20000000800 */
[C---:B0-----:R-:W-:Y:S02]  /*1d10*/  FMUL.FTZ R126, R18.reuse, R23 ;  /* 0x00000017127e7220 */ /* 0x041fe40000410000 */
[----:B------:R-:W-:Y:S02]  /*1d20*/  FMUL.FTZ R23, R141, R19 ;  /* 0x000000138d177220 */ /* 0x000fe40000410000 */
[----:B-1----:R-:W-:Y:S02]  /*1d30*/  FMUL.RZ R122, R17, 0.15915493667125701904 ;  /* 0x3e22f983117a7820 */ /* 0x002fe4000040c000 */
[----:B--2---:R-:W-:Y:S01]  /*1d40*/  FMUL.FTZ R125, R18, R125 ;  /* 0x0000007d127d7220 */ /* 0x004fe20000410000 */
[----:B------:R-:W-:Y:S01]  /*1d50*/  MUFU.EX2 R16, R16 ;  /* 0x0000001000107308 */ /* 0x000fe20000000800 */
[-C--:B------:R-:W-:Y:S02]  /*1d60*/  FMUL.FTZ R18, R141, R30.reuse ;  /* 0x0000001e8d127220 */ /* 0x080fe40000410000 */
[----:B------:R-:W-:-:S02]  /*1d70*/  FFMA.FTZ R30, R142, R30, -R23 ;  /* 0x0000001e8e1e7223 */ /* 0x000fc40000010817 */
[----:B------:R-:W-:Y:S02]  /*1d80*/  FFMA.FTZ R23, R142, R19, R18 ;  /* 0x000000138e177223 */ /* 0x000fe40000010012 */
[-C--:B------:R-:W-:Y:S01]  /*1d90*/  FMUL.FTZ R18, R32, R147.reuse ;  /* 0x0000009320127220 */ /* 0x080fe20000410000 */
[----:B------:R-:W0:Y:S01]  /*1da0*/  MUFU.COS R17, R122 ;  /* 0x0000007a00117308 */ /* 0x000e220000000000 */
[C---:B---3--:R-:W-:Y:S02]  /*1db0*/  FMUL.FTZ R132, R119.reuse, R152 ;  /* 0x0000009877847220 */ /* 0x048fe40000410000 */
[----:B------:R-:W-:Y:S02]  /*1dc0*/  FMUL.FTZ R131, R119, R150 ;  /* 0x0000009677837220 */ /* 0x000fe40000410000 */
[C---:B------:R-:W-:Y:S02]  /*1dd0*/  FMUL.FTZ R19, R33.reuse, R147 ;  /* 0x0000009321137220 */ /* 0x040fe40000410000 */
[----:B------:R-:W-:Y:S01]  /*1de0*/  FFMA.FTZ R18, R33, R148, R18 ;  /* 0x0000009421127223 */ /* 0x000fe20000010012 */
[----:B------:R-:W1:Y:S01]  /*1df0*/  MUFU.SIN R123, R122 ;  /* 0x0000007a007b7308 */ /* 0x000e620000000400 */
[----:B------:R-:W-:-:S02]  /*1e00*/  FADD.FTZ R119, RZ, R23 ;  /* 0x00000017ff777221 */ /* 0x000fc40000010000 */
[----:B------:R-:W-:Y:S02]  /*1e10*/  FADD.FTZ R30, R189, R30 ;  /* 0x0000001ebd1e7221 */ /* 0x000fe40000010000 */
[----:B------:R-:W-:Y:S02]  /*1e20*/  FFMA.FTZ R19, R32, R148, -R19 ;  /* 0x0000009420137223 */ /* 0x000fe40000010813 */
[----:B------:R-:W-:Y:S02]  /*1e30*/  FMUL.FTZ R23, R145, R18 ;  /* 0x0000001291177220 */ /* 0x000fe40000410000 */
[C---:B------:R-:W-:Y:S02]  /*1e40*/  FMUL.FTZ R121, R139.reuse, R119 ;  /* 0x000000778b797220 */ /* 0x040fe40000410000 */
[----:B------:R-:W-:Y:S02]  /*1e50*/  FMUL.FTZ R120, R139, R30 ;  /* 0x0000001e8b787220 */ /* 0x000fe40000410000 */
[----:B------:R-:W-:-:S02]  /*1e60*/  FMUL.FTZ R31, R145, R19 ;  /* 0x00000013911f7220 */ /* 0x000fc40000410000 */
[----:B------:R-:W-:Y:S02]  /*1e70*/  FFMA.FTZ R23, R146, R19, -R23 ;  /* 0x0000001392177223 */ /* 0x000fe40000010817 */
[----:B------:R-:W-:Y:S02]  /*1e80*/  FFMA.FTZ R30, R140, R30, -R121 ;  /* 0x0000001e8c1e7223 */ /* 0x000fe40000010879 */
[----:B0-----:R-:W-:Y:S02]  /*1e90*/  FMUL.FTZ R124, R16, R17 ;  /* 0x00000011107c7220 */ /* 0x001fe40000410000 */
[----:B------:R-:W-:Y:S02]  /*1ea0*/  FFMA.FTZ R31, R146, R18, R31 ;  /* 0x00000012921f7223 */ /* 0x000fe4000001001f */
[----:B------:R-:W-:Y:S02]  /*1eb0*/  FFMA.FTZ R120, R140, R119, R120 ;  /* 0x000000778c787223 */ /* 0x000fe40000010078 */
[----:B------:R-:W-:-:S02]  /*1ec0*/  FMUL.FTZ R17, R143, R23 ;  /* 0x000000178f117220 */ /* 0x000fc40000410000 */
[----:B------:R-:W-:Y:S02]  /*1ed0*/  FADD.FTZ R30, R191, R30 ;  /* 0x0000001ebf1e7221 */ /* 0x000fe40000010000 */
[----:B------:R-:W-:Y:S02]  /*1ee0*/  FADD.FTZ R120, RZ, R120 ;  /* 0x00000078ff787221 */ /* 0x000fe40000010000 */
[-C--:B------:R-:W-:Y:S02]  /*1ef0*/  FFMA.FTZ R17, R144, R31.reuse, R17 ;  /* 0x0000001f90117223 */ /* 0x080fe40000010011 */
[----:B------:R-:W-:Y:S02]  /*1f00*/  FMUL.FTZ R119, R137, R30 ;  /* 0x0000001e89777220 */ /* 0x000fe40000410000 */
[----:B------:R-:W-:Y:S02]  /*1f10*/  FMUL.FTZ R31, R143, R31 ;  /* 0x0000001f8f1f7220 */ /* 0x000fe40000410000 */
[----:B------:R-:W-:-:S02]  /*1f20*/  FMUL.FTZ R19, R137, R120 ;  /* 0x0000007889137220 */ /* 0x000fc40000410000 */
[----:B------:R-:W-:Y:S02]  /*1f30*/  FFMA.FTZ R119, R138, R120, R119 ;  /* 0x000000788a777223 */ /* 0x000fe40000010077 */
[----:B------:R-:W-:Y:S02]  /*1f40*/  FFMA.FTZ R31, R144, R23, -R31 ;  /* 0x00000017901f7223 */ /* 0x000fe4000001081f */
[----:B------:R-:W-:Y:S02]  /*1f50*/  FFMA.FTZ R30, R138, R30, -R19 ;  /* 0x0000001e8a1e7223 */ /* 0x000fe40000010813 */
[----:B------:R-:W-:Y:S02]  /*1f60*/  FADD.FTZ R119, RZ, R119 ;  /* 0x00000077ff777221 */ /* 0x000fe40000010000 */
[----:B------:R-:W-:Y:S02]  /*1f70*/  FMUL.FTZ R18, R141, R31 ;  /* 0x0000001f8d127220 */ /* 0x000fe40000410000 */
[----:B-1----:R-:W-:-:S02]  /*1f80*/  FMUL.FTZ R123, R16, R123 ;  /* 0x0000007b107b7220 */ /* 0x002fc40000410000 */
[----:B------:R-:W-:Y:S02]  /*1f90*/  FADD.FTZ R30, R193, R30 ;  /* 0x0000001ec11e7221 */ /* 0x000fe40000010000 */
[----:B------:R-:W-:Y:S02]  /*1fa0*/  FMUL.FTZ R19, R135, R119 ;  /* 0x0000007787137220 */ /* 0x000fe40000410000 */
[-C--:B------:R-:W-:Y:S02]  /*1fb0*/  FMUL.FTZ R16, R141, R17.reuse ;  /* 0x000000118d107220 */ /* 0x080fe40000410000 */
[----:B------:R-:W-:Y:S02]  /*1fc0*/  FFMA.FTZ R18, R142, R17, R18 ;  /* 0x000000118e127223 */ /* 0x000fe40000010012 */
[----:B------:R-:W-:Y:S02]  /*1fd0*/  FFMA.FTZ R120, R136, R30, -R19 ;  /* 0x0000001e88787223 */ /* 0x000fe40000010813 */
[----:B------:R-:W-:-:S02]  /*1fe0*/  FFMA.FTZ R31, R142, R31, -R16 ;  /* 0x0000001f8e1f7223 */ /* 0x000fc40000010810 */
[----:B------:R-:W-:Y:S02]  /*1ff0*/  FMUL.FTZ R19, R139, R18 ;  /* 0x000000128b137220 */ /* 0x000fe40000410000 */
[----:B------:R-:W-:Y:S02]  /*2000*/  FMUL.FTZ R30, R135, R30 ;  /* 0x0000001e871e7220 */ /* 0x000fe40000410000 */
[-C--:B------:R-:W-:Y:S02]  /*2010*/  FFMA.FTZ R19, R140, R31.reuse, -R19 ;  /* 0x0000001f8c137223 */ /* 0x080fe40000010813 */
[----:B------:R-:W-:Y:S02]  /*2020*/  FMUL.FTZ R31, R139, R31 ;  /* 0x0000001f8b1f7220 */ /* 0x000fe40000410000 */
[----:B------:R-:W-:Y:S02]  /*2030*/  FFMA.FTZ R30, R136, R119, R30 ;  /* 0x00000077881e7223 */ /* 0x000fe4000001001e */
[----:B------:R-:W-:-:S02]  /*2040*/  FMUL.FTZ R17, R34, R29 ;  /* 0x0000001d22117220 */ /* 0x000fc40000410000 */
[----:B------:R-:W-:Y:S02]  /*2050*/  FFMA.FTZ R31, R140, R18, R31 ;  /* 0x000000128c1f7223 */ /* 0x000fe4000001001f */
[----:B------:R-:W-:Y:S02]  /*2060*/  FADD.FTZ R120, R195, R120 ;  /* 0x00000078c3787221 */ /* 0x000fe40000010000 */
[----:B------:R-:W-:Y:S02]  /*2070*/  FMUL.FTZ R16, R34, R21 ;  /* 0x0000001522107220 */ /* 0x000fe40000410000 */
[----:B------:R-:W-:Y:S02]  /*2080*/  FADD.FTZ R30, RZ, R30 ;  /* 0x0000001eff1e7221 */ /* 0x000fe40000010000 */
[----:B------:R-:W-:Y:S02]  /*2090*/  FMUL.RZ R121, R17, 0.15915493667125701904 ;  /* 0x3e22f98311797820 */ /* 0x000fe4000040c000 */
[----:B------:R-:W-:Y:S01]  /*20a0*/  FMUL.FTZ R18, R137, R31 ;  /* 0x0000001f89127220 */ /* 0x000fe20000410000 */
[----:B------:R-:W-:Y:S01]  /*20b0*/  MUFU.EX2 R16, R16 ;  /* 0x0000001000107308 */ /* 0x000fe20000000800 */
[----:B------:R-:W-:-:S02]  /*20c0*/  FMUL.FTZ R119, R133, R120 ;  /* 0x0000007885777220 */ /* 0x000fc40000410000 */
[-C--:B------:R-:W-:Y:S02]  /*20d0*/  FMUL.FTZ R23, R133, R30.reuse ;  /* 0x0000001e85177220 */ /* 0x080fe40000410000 */
[-C--:B------:R-:W-:Y:S02]  /*20e0*/  FFMA.FTZ R18, R138, R19.reuse, -R18 ;  /* 0x000000138a127223 */ /* 0x080fe40000010812 */
[----:B------:R-:W-:Y:S01]  /*20f0*/  FMUL.FTZ R19, R137, R19 ;  /* 0x0000001389137220 */ /* 0x000fe20000410000 */
[----:B------:R-:W0:Y:S01]  /*2100*/  MUFU.COS R17, R121 ;  /* 0x0000007900117308 */ /* 0x000e220000000000 */
[C---:B------:R-:W-:Y:S02]  /*2110*/  FFMA.FTZ R119, R134.reuse, R30, R119 ;  /* 0x0000001e86777223 */ /* 0x040fe40000010077 */
[----:B------:R-:W-:Y:S02]  /*2120*/  FFMA.FTZ R23, R134, R120, -R23 ;  /* 0x0000007886177223 */ /* 0x000fe40000010817 */
[----:B------:R-:W-:-:S02]  /*2130*/  FFMA.FTZ R19, R138, R31, R19 ;  /* 0x0000001f8a137223 */ /* 0x000fc40000010013 */
[----:B------:R-:W-:Y:S01]  /*2140*/  FADD.FTZ R119, RZ, R119 ;  /* 0x00000077ff777221 */ /* 0x000fe20000010000 */
[----:B------:R-:W1:Y:S01]  /*2150*/  MUFU.SIN R121, R121 ;  /* 0x0000007900797308 */ /* 0x000e620000000400 */
[----:B------:R-:W-:Y:S02]  /*2160*/  FADD.FTZ R31, R202, R23 ;  /* 0x00000017ca1f7221 */ /* 0x000fe40000010000 */
[----:B------:R-:W-:Y:S02]  /*2170*/  FMUL.FTZ R23, R135, R19 ;  /* 0x0000001387177220 */ /* 0x000fe40000410000 */
[C---:B------:R-:W-:Y:S02]  /*2180*/  FMUL.FTZ R120, R131.reuse, R119 ;  /* 0x0000007783787220 */ /* 0x040fe40000410000 */
[----:B------:R-:W-:Y:S02]  /*2190*/  FMUL.FTZ R122, R131, R31 ;  /* 0x0000001f837a7220 */ /* 0x000fe40000410000 */
[----:B------:R-:W-:-:S02]  /*21a0*/  FMUL.FTZ R30, R135, R18 ;  /* 0x00000012871e7220 */ /* 0x000fc40000410000 */
[----:B------:R-:W-:Y:S02]  /*21b0*/  FFMA.FTZ R23, R136, R18, -R23 ;  /* 0x0000001288177223 */ /* 0x000fe40000010817 */
[C---:B------:R-:W-:Y:S02]  /*21c0*/  FFMA.FTZ R120, R132.reuse, R31, -R120 ;  /* 0x0000001f84787223 */ /* 0x040fe40000010878 */
[----:B------:R-:W-:Y:S02]  /*21d0*/  FFMA.FTZ R119, R132, R119, R122 ;  /* 0x0000007784777223 */ /* 0x000fe4000001007a */
[----:B0-----:R-:W-:Y:S02]  /*21e0*/  FMUL.FTZ R122, R16, R17 ;  /* 0x00000011107a7220 */ /* 0x001fe40000410000 */
[----:B------:R-:W-:Y:S02]  /*21f0*/  FFMA.FTZ R30, R136, R19, R30 ;  /* 0x00000013881e7223 */ /* 0x000fe4000001001e */
[----:B------:R-:W-:-:S02]  /*2200*/  FMUL.FTZ R17, R133, R23 ;  /* 0x0000001785117220 */ /* 0x000fc40000410000 */
[----:B------:R-:W-:Y:S02]  /*2210*/  FADD.FTZ R120, R203, R120 ;  /* 0x00000078cb787221 */ /* 0x000fe40000010000 */
[----:B-1----:R-:W-:Y:S02]  /*2220*/  FMUL.FTZ R121, R16, R121 ;  /* 0x0000007910797220 */ /* 0x002fe40000410000 */
[----:B------:R-:W-:Y:S02]  /*2230*/  FADD.FTZ R119, RZ, R119 ;  /* 0x00000077ff777221 */ /* 0x000fe40000010000 */
[----:B------:R-:W-:Y:S02]  /*2240*/  FFMA.FTZ R17, R134, R30, R17 ;  /* 0x0000001e86117223 */ /* 0x000fe40000010011 */
[----:B------:R-:W-:Y:S02]  /*2250*/  FMUL.FTZ R16, R129, R120 ;  /* 0x0000007881107220 */ /* 0x000fe40000410000 */
[----:B------:R-:W-:-:S02]  /*2260*/  FMUL.FTZ R30, R133, R30 ;  /* 0x0000001e851e7220 */ /* 0x000fc40000410000 */
[----:B------:R-:W-:Y:S02]  /*2270*/  FFMA.FTZ R16, R130, R119, R16 ;  /* 0x0000007782107223 */ /* 0x000fe40000010010 */
[----:B------:R-:W-:Y:S02]  /*2280*/  FFMA.FTZ R30, R134, R23, -R30 ;  /* 0x00000017861e7223 */ /* 0x000fe4000001081e */
[----:B------:R-:W-:Y:S01]  /*2290*/  FMUL.FTZ R19, R129, R119 ;  /* 0x0000007781137220 */ /* 0x000fe20000410000 */
[----:B------:R-:W-:Y:S01]  /*22a0*/  HADD2.F32 R119, -RZ, R5.H1_H1 ;  /* 0x30000005ff777230 */ /* 0x000fe20000004100 */
[----:B------:R-:W-:Y:S02]  /*22b0*/  FADD.FTZ R23, RZ, R16 ;  /* 0x00000010ff177221 */ /* 0x000fe40000010000 */
[----:B------:R-:W-:Y:S02]  /*22c0*/  FMUL.FTZ R16, R131, R30 ;  /* 0x0000001e83107220 */ /* 0x000fe40000410000 */
[----:B------:R-:W-:-:S02]  /*22d0*/  FFMA.FTZ R120, R130, R120, -R19 ;  /* 0x0000007882787223 */ /* 0x000fc40000010813 */
[-C--:B------:R-:W-:Y:S02]  /*22e0*/  FMUL.FTZ R19, R131, R17.reuse ;  /* 0x0000001183137220 */ /* 0x080fe40000410000 */
[C---:B------:R-:W-:Y:S02]  /*22f0*/  FFMA.FTZ R17, R132.reuse, R17, R16 ;  /* 0x0000001184117223 */ /* 0x040fe40000010010 */
[----:B------:R-:W-:Y:S02]  /*2300*/  FADD.FTZ R120, R205, R120 ;  /* 0x00000078cd787221 */ /* 0x000fe40000010000 */
[----:B------:R-:W-:Y:S02]  /*2310*/  FMUL.FTZ R31, R127, R23 ;  /* 0x000000177f1f7220 */ /* 0x000fe40000410000 */
[----:B------:R-:W-:Y:S02]  /*2320*/  FFMA.FTZ R19, R132, R30, -R19 ;  /* 0x0000001e84137223 */ /* 0x000fe40000010813 */
[----:B------:R-:W-:-:S02]  /*2330*/  FMUL.FTZ R18, R129, R17 ;  /* 0x0000001181127220 */ /* 0x000fc40000410000 */
[-C--:B------:R-:W-:Y:S02]  /*2340*/  FFMA.FTZ R31, R128, R120.reuse, -R31 ;  /* 0x00000078801f7223 */ /* 0x080fe4000001081f */
[----:B------:R-:W-:Y:S02]  /*2350*/  FMUL.FTZ R120, R127, R120 ;  /* 0x000000787f787220 */ /* 0x000fe40000410000 */
[----:B------:R-:W-:Y:S02]  /*2360*/  FFMA.FTZ R18, R130, R19, -R18 ;  /* 0x0000001382127223 */ /* 0x000fe40000010812 */
[----:B------:R-:W-:Y:S02]  /*2370*/  FMUL.FTZ R204, R40, R119 ;  /* 0x0000007728cc7220 */ /* 0x000fe40000410000 */
[----:B------:R-:W-:Y:S02]  /*2380*/  FMUL.FTZ R19, R129, R19 ;  /* 0x0000001381137220 */ /* 0x000fe40000410000 */
[----:B------:R-:W-:-:S02]  /*2390*/  FMUL.FTZ R16, R0, R29 ;  /* 0x0000001d00107220 */ /* 0x000fc40000410000 */
[----:B------:R-:W-:Y:S02]  /*23a0*/  FFMA.FTZ R120, R128, R23, R120 ;  /* 0x0000001780787223 */ /* 0x000fe40000010078 */
[----:B------:R-:W-:Y:S02]  /*23b0*/  FADD.FTZ R31, R204, R31 ;  /* 0x0000001fcc1f7221 */ /* 0x000fe40000010000 */
[----:B------:R-:W-:Y:S02]  /*23c0*/  FFMA.FTZ R19, R130, R17, R19 ;  /* 0x0000001182137223 */ /* 0x000fe40000010013 */
[----:B------:R-:W-:Y:S02]  /*23d0*/  FMUL.RZ R150, R16, 0.15915493667125701904 ;  /* 0x3e22f98310967820 */ /* 0x000fe4000040c000 */
[----:B------:R-:W-:Y:S02]  /*23e0*/  FADD.FTZ R16, RZ, R120 ;  /* 0x00000078ff107221 */ /* 0x000fe40000010000 */
[----:B------:R-:W-:Y:S01]  /*23f0*/  FMUL.FTZ R119, R125, R31 ;  /* 0x0000001f7d777220 */ /* 0x000fe20000410000 */
[----:B------:R-:W-:Y:S01]  /*2400*/  MUFU.COS R120, R150 ;  /* 0x0000009600787308 */ /* 0x000fe20000000000 */
[----:B------:R-:W-:-:S02]  /*2410*/  FMUL.FTZ R21, R0, R21 ;  /* 0x0000001500157220 */ /* 0x000fc40000410000 */
[----:B------:R-:W-:Y:S02]  /*2420*/  FMUL.FTZ R17, R127, R19 ;  /* 0x000000137f117220 */ /* 0x000fe40000410000 */
[-C--:B------:R-:W-:Y:S02]  /*2430*/  FMUL.FTZ R23, R125, R16.reuse ;  /* 0x000000107d177220 */ /* 0x080fe40000410000 */
[----:B------:R-:W-:Y:S01]  /*2440*/  FFMA.FTZ R119, R126, R16, R119 ;  /* 0x000000107e777223 */ /* 0x000fe20000010077 */
[----:B------:R-:W-:Y:S01]  /*2450*/  MUFU.EX2 R21, R21 ;  /* 0x0000001500157308 */ /* 0x000fe20000000800 */
[-C--:B------:R-:W-:Y:S02]  /*2460*/  FFMA.FTZ R17, R128, R18.reuse, -R17 ;  /* 0x0000001280117223 */ /* 0x080fe40000010811 */
[----:B------:R-:W-:Y:S02]  /*2470*/  FMUL.FTZ R18, R127, R18 ;  /* 0x000000127f127220 */ /* 0x000fe40000410000 */
[----:B------:R-:W-:-:S02]  /*2480*/  FFMA.FTZ R30, R126, R31, -R23 ;  /* 0x0000001f7e1e7223 */ /* 0x000fc40000010817 */
[----:B------:R-:W-:Y:S01]  /*2490*/  FADD.FTZ R119, RZ, R119 ;  /* 0x00000077ff777221 */ /* 0x000fe20000010000 */
[----:B------:R-:W0:Y:S01]  /*24a0*/  MUFU.SIN R16, R150 ;  /* 0x0000009600107308 */ /* 0x000e220000000400 */
[----:B------:R-:W-:Y:S02]  /*24b0*/  FFMA.FTZ R18, R128, R19, R18 ;  /* 0x0000001380127223 */ /* 0x000fe40000010012 */
[----:B------:R-:W-:Y:S02]  /*24c0*/  FADD.FTZ R30, R201, R30 ;  /* 0x0000001ec91e7221 */ /* 0x000fe40000010000 */
[----:B------:R-:W-:Y:S02]  /*24d0*/  FMUL.FTZ R31, R123, R119 ;  /* 0x000000777b1f7220 */ /* 0x000fe40000410000 */
[----:B------:R-:W-:Y:S02]  /*24e0*/  FMUL.FTZ R19, R125, R18 ;  /* 0x000000127d137220 */ /* 0x000fe40000410000 */
[----:B------:R-:W-:-:S02]  /*24f0*/  FMUL.FTZ R149, R123, R30 ;  /* 0x0000001e7b957220 */ /* 0x000fc40000410000 */
[----:B------:R-:W-:Y:S02]  /*2500*/  FFMA.FTZ R31, R124, R30, -R31 ;  /* 0x0000001e7c1f7223 */ /* 0x000fe4000001081f */
[-C--:B------:R-:W-:Y:S02]  /*2510*/  FMUL.FTZ R23, R125, R17.reuse ;  /* 0x000000117d177220 */ /* 0x080fe40000410000 */
[----:B------:R-:W-:Y:S02]  /*2520*/  FFMA.FTZ R19, R126, R17, -R19 ;  /* 0x000000117e137223 */ /* 0x000fe40000010813 */
[----:B------:R-:W-:Y:S02]  /*2530*/  FFMA.FTZ R149, R124, R119, R149 ;  /* 0x000000777c957223 */ /* 0x000fe40000010095 */
[----:B------:R-:W-:Y:S02]  /*2540*/  FADD.FTZ R31, R200, R31 ;  /* 0x0000001fc81f7221 */ /* 0x000fe40000010000 */
[----:B------:R-:W-:-:S02]  /*2550*/  FFMA.FTZ R23, R126, R18, R23 ;  /* 0x000000127e177223 */ /* 0x000fc40000010017 */
[----:B------:R-:W-:Y:S02]  /*2560*/  FMUL.FTZ R17, R123, R19 ;  /* 0x000000137b117220 */ /* 0x000fe40000410000 */
[----:B0-----:R-:W-:Y:S02]  /*2570*/  FMUL.FTZ R119, R21, R16 ;  /* 0x0000001015777220 */ /* 0x001fe40000410000 */
[----:B------:R-:W-:Y:S02]  /*2580*/  FADD.FTZ R149, RZ, R149 ;  /* 0x00000095ff957221 */ /* 0x000fe40000010000 */
[----:B------:R-:W-:Y:S02]  /*2590*/  FMUL.FTZ R16, R121, R31 ;  /* 0x0000001f79107220 */ /* 0x000fe40000410000 */
[-C--:B------:R-:W-:Y:S02]  /*25a0*/  FFMA.FTZ R17, R124, R23.reuse, R17 ;  /* 0x000000177c117223 */ /* 0x080fe40000010011 */
[----:B------:R-:W-:-:S02]  /*25b0*/  FMUL.FTZ R23, R123, R23 ;  /* 0x000000177b177220 */ /* 0x000fc40000410000 */
[CC--:B------:R-:W-:Y:S02]  /*25c0*/  FMUL.FTZ R18, R121.reuse, R149.reuse ;  /* 0x0000009579127220 */ /* 0x0c0fe40000410000 */
[----:B------:R-:W-:Y:S02]  /*25d0*/  FFMA.FTZ R149, R122, R149, R16 ;  /* 0x000000957a957223 */ /* 0x000fe40000010010 */
[----:B------:R-:W-:Y:S02]  /*25e0*/  FFMA.FTZ R23, R124, R19, -R23 ;  /* 0x000000137c177223 */ /* 0x000fe40000010817 */
[----:B------:R-:W-:Y:S02]  /*25f0*/  FMUL.FTZ R16, R121, R17 ;  /* 0x0000001179107220 */ /* 0x000fe40000410000 */
[----:B------:R-:W-:Y:S02]  /*2600*/  FFMA.FTZ R18, R122, R31, -R18 ;  /* 0x0000001f7a127223 */ /* 0x000fe40000010812 */
[----:B------:R-:W-:-:S02]  /*2610*/  FADD.FTZ R149, RZ, R149 ;  /* 0x00000095ff957221 */ /* 0x000fc40000010000 */
[CC--:B------:R-:W-:Y:S02]  /*2620*/  FFMA.FTZ R16, R122.reuse, R23.reuse, -R16 ;  /* 0x000000177a107223 */ /* 0x0c0fe40000010810 */
[----:B------:R-:W-:Y:S02]  /*2630*/  FMUL.FTZ R120, R21, R120 ;  /* 0x0000007815787220 */ /* 0x000fe40000410000 */
[----:B------:R-:W-:Y:S02]  /*2640*/  FMUL.FTZ R23, R121, R23 ;  /* 0x0000001779177220 */ /* 0x000fe40000410000 */
[----:B------:R-:W-:Y:S02]  /*2650*/  FADD.FTZ R18, R199, R18 ;  /* 0x00000012c7127221 */ /* 0x000fe40000010000 */
[----:B------:R-:W-:Y:S02]  /*2660*/  FMUL.FTZ R19, R119, R149 ;  /* 0x0000009577137220 */ /* 0x000fe40000410000 */
[----:B------:R-:W-:-:S02]  /*2670*/  FFMA.FTZ R17, R122, R17, R23 ;  /* 0x000000117a117223 */ /* 0x000fc40000010017 */
[CC--:B------:R-:W-:Y:S02]  /*2680*/  FFMA.FTZ R30, R120.reuse, R18.reuse, -R19 ;  /* 0x00000012781e7223 */ /* 0x0c0fe40000010813 */
[C---:B------:R-:W-:Y:S02]  /*2690*/  FMUL.FTZ R21, R119.reuse, R18 ;  /* 0x0000001277157220 */ /* 0x040fe40000410000 */
[C---:B------:R-:W-:Y:S02]  /*26a0*/  FMUL.FTZ R18, R119.reuse, R16 ;  /* 0x0000001077127220 */ /* 0x040fe40000410000 */
[-C--:B------:R-:W-:Y:S02]  /*26b0*/  FMUL.FTZ R19, R119, R17.reuse ;  /* 0x0000001177137220 */ /* 0x080fe40000410000 */
[----:B------:R-:W-:Y:S02]  /*26c0*/  FFMA.FTZ R17, R120, R17, R18 ;  /* 0x0000001178117223 */ /* 0x000fe40000010012 */
[----:B------:R-:W-:-:S02]  /*26d0*/  FADD.FTZ R18, R197, R30 ;  /* 0x0000001ec5127221 */ /* 0x000fc40000010000 */
[----:B------:R0:W1:Y:S01]  /*26e0*/  @P0 LDS.64 R30, [R112.X8+0x20b8] ;  /* 0x0020b800701e0984 */ /* 0x0000620000008a00 */
[C---:B------:R-:W-:Y:S02]  /*26f0*/  FFMA.FTZ R21, R120.reuse, R149, R21 ;  /* 0x0000009578157223 */ /* 0x040fe40000010015 */
[----:B------:R-:W-:Y:S02]  /*2700*/  FFMA.FTZ R16, R120, R16, -R19 ;  /* 0x0000001078107223 */ /* 0x000fe40000010813 */
[----:B------:R-:W-:Y:S01]  /*2710*/  FADD.FTZ R19, RZ, R21 ;  /* 0x00000015ff137221 */ /* 0x000fe20000010000 */
[----:B------:R-:W-:Y:S05]  /*2720*/  @P0 BRA `(.L_x_6126) ;  /* 0x0000008000000947 */ /* 0x000fea0003800000 */
[----:B------:R-:W-:Y:S01]  /*2730*/  ISETP.NE.AND P0, PT, R102, c[0x0][0x174], PT ;  /* 0x00005d0066007a0c */ /* 0x000fe20003f05270 */
[----:B-1----:R-:W-:Y:S01]  /*2740*/  HFMA2.MMA R31, -RZ, RZ, 0, 0 ;  /* 0x00000000ff1f7435 */ /* 0x002fe200000001ff */
[----:B------:R-:W-:-:S11]  /*2750*/  MOV R30, 0x3f800000 ;  /* 0x3f800000001e7802 */ /* 0x000fd60000000f00 */
[----:B------:R-:W-:-:S04]  /*2760*/  @P0 LEA.HI R21, R102, R102, RZ, 0x1 ;  /* 0x0000006666150211 */ /* 0x000fc800078f08ff */
[----:B------:R-:W-:-:S04]  /*2770*/  @P0 LOP3.LUT R21, R21, 0xfffffe, RZ, 0xc0, !PT ;  /* 0x00fffffe15150812 */ /* 0x000fc800078ec0ff */
[----:B------:R-:W-:-:S04]  /*2780*/  @P0 IADD3 R150, -R21, R102, RZ ;  /* 0x0000006615960210 */ /* 0x000fc80007ffe1ff */
[----:B------:R-:W-:-:S05]  /*2790*/  @P0 LEA R150, R150, R35, 0x8 ;  /* 0x0000002396960211 */ /* 0x000fca00078e40ff */
[----:B------:R1:W2:Y:S02]  /*27a0*/  @P0 LDS.64 R30, [R150.X8+0x10b0] ;  /* 0x0010b000961e0984 */ /* 0x0002a40000008a00 */
.L_x_6126:
[----:B------:R-:W-:Y:S05]  /*27b0*/  BSYNC B0 ;  /* 0x0000000000007941 */ /* 0x000fea0003800000 */
.L_x_6125:
        /* <DEDUP_REMOVED lines=33> */
[-C--:B-1----:R-:W-:Y:S02]  /*29d0*/  FMUL.FTZ R150, R39, R20.reuse ;  /* 0x0000001427967220 */ /* 0x082fe40000410000 */
[----:B------:R-:W-:Y:S01]  /*29e0*/  FMUL.FTZ R149, R37, R20 ;  /* 0x0000001425957220 */ /* 0x000fe20000410000 */
[----:B------:R-:W-:Y:S06]  /*29f0*/  BAR.SYNC.DEFER_BLOCKING 0x0 ;  /* 0x0000000000007b1d */ /* 0x000fec0000010000 */
[----:B------:R-:W-:Y:S05]  /*2a00*/  @P0 BRA `(.L_x_6128) ;  /* 0x000009c000000947 */ /* 0x000fea0003800000 */
[----:B---3--:R-:W-:-:S05]  /*2a10*/  SHF.L.U32 R182, R112, 0x5, RZ ;  /* 0x0000000570b67819 */ /* 0x008fca00000006ff */
[----:B------:R-:W-:Y:S04]  /*2a20*/  LDS.128 R16, [R182+0x8a0] ;  /* 0x0008a000b6107984 */ /* 0x000fe80000000c00 */
[----:B------:R-:W1:Y:S02]  /*2a30*/  LDS.128 R20, [R182+0x8b0] ;  /* 0x0008b000b6147984 */ /* 0x000e640000000c00 */
        /* <DEDUP_REMOVED lines=12> */
.L_x_6169:
        /* <DEDUP_REMOVED lines=64> */
[----:B------:R0:W1:Y:S04]  /*2f00*/  SHFL.UP PT, R21, R18, 0x10, RZ ;  /* 0x0600000012157989 */ /* 0x00006800000e00ff */
[----:B------:R0:W3:Y:S04]  /*2f10*/  SHFL.UP PT, R209, R22, 0x10, RZ ;  /* 0x0600000016d17989 */ /* 0x0000e800000e00ff */
[----:B------:R0:W4:Y:S04]  /*2f20*/  SHFL.UP PT, R19, R23, 0x10, RZ ;  /* 0x0600000017137989 */ /* 0x00012800000e00ff */
[----:B------:R0:W2:Y:S02]  /*2f30*/  SHFL.UP PT, R207, R184, 0x10, RZ ;  /* 0x06000000b8cf7989 */ /* 0x0000a400000e00ff */
.L_x_6170:
[----:B------:R-:W-:Y:S01]  /*2f40*/  ISETP.GE.AND P0, PT, R110, 0x10, PT ;  /* 0x000000106e00780c */ /* 0x000fe20003f06270 */
[----:B-1----:R-:W-:Y:S01]  /*2f50*/  FMUL.FTZ R16, R21, R184 ;  /* 0x000000b815107220 */ /* 0x002fe20000410000 */
[----:B------:R-:W-:Y:S01]  /*2f60*/  MOV R20, R18 ;  /* 0x0000001200147202 */ /* 0x000fe20000000f00 */
[----:B0--3--:R-:W-:-:S04]  /*2f70*/  FMUL.FTZ R18, R209, R184 ;  /* 0x000000b8d1127220 */ /* 0x009fc80000410000 */
[C---:B----4-:R-:W-:Y:S02]  /*2f80*/  FFMA.FTZ R17, R19.reuse, R20, R18 ;  /* 0x0000001413117223 */ /* 0x050fe40000010012 */
        /* <DEDUP_REMOVED lines=14> */
[----:B-----5:R-:W-:Y:S05]  /*3070*/  CALL.REL.NOINC `($__internal_145_$__cuda_sm70_shflsync_idx_p) ;  /* 0x00006b7000007944 */ /* 0x020fea0003c00000 */
.L_x_6131:
[----:B------:R-:W-:Y:S05]  /*3080*/  BRA.CONV ~URZ, `(.L_x_6132) ;  /* 0x000000637f007947 */ /* 0x000fea000b800000 */
[----:B0-----:R-:W-:Y:S01]  /*3090*/  HFMA2.MMA R214, -RZ, RZ, 0, 1.847743988037109375e-06 ;  /* 0x0000001fffd67435 */ /* 0x001fe200000001ff */
[----:B------:R-:W-:Y:S02]  /*30a0*/  MOV R18, R21 ;  /* 0x0000001500127202 */ /* 0x000fe40000000f00 */
[----:B------:R-:W-:-:S02]  /*30b0*/  MOV R211, 0x1f ;  /* 0x0000001f00d37802 */ /* 0x000fc40000000f00 */
[----:B-1----:R-:W-:Y:S02]  /*30c0*/  MOV R19, 0xffffffff ;  /* 0xffffffff00137802 */ /* 0x002fe40000000f00 */
[----:B------:R-:W-:Y:S02]  /*30d0*/  MOV R16, 0x30f0 ;  /* 0x000030f000107802 */ /* 0x000fe40000000f00 */
[----:B-----5:R-:W-:Y:S05]  /*30e0*/  CALL.REL.NOINC `($__internal_145_$__cuda_sm70_shflsync_idx_p) ;  /* 0x00006b0000007944 */ /* 0x020fea0003c00000 */
.L_x_6132:
[----:B------:R-:W-:Y:S05]  /*30f0*/  BRA.CONV ~URZ, `(.L_x_6133) ;  /* 0x000000637f007947 */ /* 0x000fea000b800000 */
[----:B0-----:R-:W-:Y:S01]  /*3100*/  HFMA2.MMA R214, -RZ, RZ, 0, 1.847743988037109375e-06 ;  /* 0x0000001fffd67435 */ /* 0x001fe200000001ff */
[----:B------:R-:W-:Y:S02]  /*3110*/  MOV R18, R22 ;  /* 0x0000001600127202 */ /* 0x000fe40000000f00 */
[----:B------:R-:W-:Y:S02]  /*3120*/  MOV R211, 0x1f ;  /* 0x0000001f00d37802 */ /* 0x000fe40000000f00 */
[----:B-1----:R-:W-:Y:S02]  /*3130*/  MOV R19, 0xffffffff ;  /* 0xffffffff00137802 */ /* 0x002fe40000000f00 */
[----:B------:R-:W-:Y:S02]  /*3140*/  MOV R16, 0x3160 ;  /* 0x0000316000107802 */ /* 0x000fe40000000f00 */
[----:B-----5:R-:W-:Y:S05]  /*3150*/  CALL.REL.NOINC `($__internal_145_$__cuda_sm70_shflsync_idx_p) ;  /* 0x00006a9000007944 */ /* 0x020fea0003c00000 */
.L_x_6133:
[----:B------:R-:W-:Y:S05]  /*3160*/  BRA.CONV ~URZ, `(.L_x_6134) ;  /* 0x000000637f007947 */ /* 0x000fea000b800000 */
[----:B0-----:R-:W-:Y:S01]  /*3170*/  HFMA2.MMA R214, -RZ, RZ, 0, 1.847743988037109375e-06 ;  /* 0x0000001fffd67435 */ /* 0x001fe200000001ff */
[----:B------:R-:W-:-:S02]  /*3180*/  MOV R18, R23 ;  /* 0x0000001700127202 */ /* 0x000fc40000000f00 */
[----:B------:R-:W-:Y:S02]  /*3190*/  MOV R211, 0x1f ;  /* 0x0000001f00d37802 */ /* 0x000fe40000000f00 */
[----:B-1----:R-:W-:Y:S02]  /*31a0*/  MOV R19, 0xffffffff ;  /* 0xffffffff00137802 */ /* 0x002fe40000000f00 */
[----:B------:R-:W-:Y:S02]  /*31b0*/  MOV R16, 0x31d0 ;  /* 0x000031d000107802 */ /* 0x000fe40000000f00 */
[----:B-----5:R-:W-:Y:S05]  /*31c0*/  CALL.REL.NOINC `($__internal_145_$__cuda_sm70_shflsync_idx_p) ;  /* 0x00006a2000007944 */ /* 0x020fea0003c00000 */
.L_x_6134:
        /* <DEDUP_REMOVED lines=9> */
.L_x_6171:
        /* <DEDUP_REMOVED lines=23> */
.L_x_6128:
[----:B---3--:R-:W-:Y:S05]  /*33d0*/  BSYNC B0 ;  /* 0x0000000000007941 */ /* 0x008fea0003800000 */
.L_x_6127:
[----:B------:R-:W-:Y:S01]  /*33e0*/  WARPSYNC 0xffffffff ;  /* 0xffffffff00007948 */ /* 0x000fe20003800000 */
[----:B------:R-:W-:Y:S01]  /*33f0*/  BAR.SYNC.DEFER_BLOCKING 0x0 ;  /* 0x0000000000007b1d */ /* 0x000fe20000010000 */
[CC--:B-1---5:R-:W-:Y:S01]  /*3400*/  FMUL.FTZ R12, R119.reuse, R149.reuse ;  /* 0x00000095770c7220 */ /* 0x0e2fe20000410000 */
        /* <DEDUP_REMOVED lines=17> */
[C---:B------:R-:W-:Y:S02]  /*3520*/  FFMA.FTZ R18, R122.reuse, R16, -R19 ;  /* 0x000000107a127223 */ /* 0x040fe40000010813 */
[-C--:B------:R-:W-:Y:S02]  /*3530*/  FMUL.FTZ R16, R121, -R14.reuse ;  /* 0x8000000e79107220 */ /* 0x080fe40000410000 */
[----:B------:R-:W-:-:S02]  /*3540*/  FFMA.FTZ R17, R122, R14, R17 ;  /* 0x0000000e7a117223 */ /* 0x000fc40000010011 */
[----:B------:R-:W-:Y:S02]  /*3550*/  FADD.FTZ R18, R167, R18 ;  /* 0x00000012a7127221 */ /* 0x000fe40000010000 */
[----:B------:R-:W-:Y:S02]  /*3560*/  FADD.FTZ R20, -R151, R20 ;  /* 0x0000001497147221 */ /* 0x000fe40000010100 */
[----:B------:R-:W-:Y:S02]  /*3570*/  FFMA.FTZ R16, R122, R15, -R16 ;  /* 0x0000000f7a107223 */ /* 0x000fe40000010810 */
[C---:B------:R-:W-:Y:S02]  /*3580*/  FMUL.FTZ R15, R123.reuse, -R17 ;  /* 0x800000117b0f7220 */ /* 0x040fe40000410000 */
[C---:B------:R-:W-:Y:S02]  /*3590*/  FMUL.FTZ R21, R123.reuse, -R18 ;  /* 0x800000127b157220 */ /* 0x040fe40000410000 */
[----:B------:R-:W-:-:S02]  /*35a0*/  FMUL.FTZ R19, R123, -R20 ;  /* 0x800000147b137220 */ /* 0x000fc40000410000 */
[-C--:B------:R-:W-:Y:S02]  /*35b0*/  FMUL.FTZ R14, R123, -R16.reuse ;  /* 0x800000107b0e7220 */ /* 0x080fe40000410000 */
[C---:B------:R-:W-:Y:S02]  /*35c0*/  FFMA.FTZ R15, R124.reuse, R16, -R15 ;  /* 0x000000107c0f7223 */ /* 0x040fe4000001080f */
[C---:B------:R-:W-:Y:S02]  /*35d0*/  FFMA.FTZ R21, R124.reuse, R20, R21 ;  /* 0x000000147c157223 */ /* 0x040fe40000010015 */
[C---:B------:R-:W-:Y:S02]  /*35e0*/  FFMA.FTZ R19, R124.reuse, R18, -R19 ;  /* 0x000000127c137223 */ /* 0x040fe40000010813 */
[----:B------:R-:W-:Y:S02]  /*35f0*/  FFMA.FTZ R14, R124, R17, R14 ;  /* 0x000000117c0e7223 */ /* 0x000fe4000001000e */
[----:B------:R-:W-:-:S02]  /*3600*/  FMUL.FTZ R17, R125, -R15 ;  /* 0x8000000f7d117220 */ /* 0x000fc40000410000 */
[----:B------:R-:W-:Y:S02]  /*3610*/  FADD.FTZ R21, -R152, R21 ;  /* 0x0000001598157221 */ /* 0x000fe40000010100 */
[----:B------:R-:W-:Y:S02]  /*3620*/  FADD.FTZ R19, R168, R19 ;  /* 0x00000013a8137221 */ /* 0x000fe40000010000 */
[CC--:B------:R-:W-:Y:S02]  /*3630*/  FMUL.FTZ R16, R125.reuse, -R14.reuse ;  /* 0x8000000e7d107220 */ /* 0x0c0fe40000410000 */
[----:B------:R-:W-:Y:S02]  /*3640*/  FFMA.FTZ R17, R126, R14, R17 ;  /* 0x0000000e7e117223 */ /* 0x000fe40000010011 */
[C---:B------:R-:W-:Y:S02]  /*3650*/  FMUL.FTZ R14, R125.reuse, -R21 ;  /* 0x800000157d0e7220 */ /* 0x040fe40000410000 */
[----:B------:R-:W-:-:S02]  /*3660*/  FMUL.FTZ R18, R125, -R19 ;  /* 0x800000137d127220 */ /* 0x000fc40000410000 */
[C---:B------:R-:W-:Y:S02]  /*3670*/  FFMA.FTZ R16, R126.reuse, R15, -R16 ;  /* 0x0000000f7e107223 */ /* 0x040fe40000010810 */
[C---:B------:R-:W-:Y:S02]  /*3680*/  FMUL.FTZ R15, R127.reuse, -R17 ;  /* 0x800000117f0f7220 */ /* 0x040fe40000410000 */
[C---:B------:R-:W-:Y:S02]  /*3690*/  FFMA.FTZ R14, R126.reuse, R19, -R14 ;  /* 0x000000137e0e7223 */ /* 0x040fe4000001080e */
[----:B------:R-:W-:Y:S02]  /*36a0*/  FFMA.FTZ R18, R126, R21, R18 ;  /* 0x000000157e127223 */ /* 0x000fe40000010012 */
[-C--:B------:R-:W-:Y:S02]  /*36b0*/  FMUL.FTZ R19, R127, -R16.reuse ;  /* 0x800000107f137220 */ /* 0x080fe40000410000 */
[----:B------:R-:W-:-:S02]  /*36c0*/  FFMA.FTZ R16, R128, R16, -R15 ;  /* 0x0000001080107223 */ /* 0x000fc4000001080f */
[----:B-1----:R-:W-:Y:S02]  /*36d0*/  FMUL.FTZ R15, R33, R13 ;  /* 0x0000000d210f7220 */ /* 0x002fe40000410000 */
[----:B------:R-:W-:Y:S02]  /*36e0*/  FADD.FTZ R18, -R153, R18 ;  /* 0x0000001299127221 */ /* 0x000fe40000010100 */
[----:B------:R-:W-:Y:S02]  /*36f0*/  FADD.FTZ R14, R169, R14 ;  /* 0x0000000ea90e7221 */ /* 0x000fe40000010000 */
[-C--:B------:R-:W-:Y:S02]  /*3700*/  FMUL.FTZ R33, R33, R12.reuse ;  /* 0x0000000c21217220 */ /* 0x080fe40000410000 */
[----:B------:R-:W-:Y:S02]  /*3710*/  FFMA.FTZ R19, R128, R17, R19 ;  /* 0x0000001180137223 */ /* 0x000fe40000010013 */
[----:B------:R-:W-:-:S02]  /*3720*/  FFMA.FTZ R12, R32, R12, -R15 ;  /* 0x0000000c200c7223 */ /* 0x000fc4000001080f */
[C---:B------:R-:W-:Y:S02]  /*3730*/  FMUL.FTZ R21, R127.reuse, -R18 ;  /* 0x800000127f157220 */ /* 0x040fe40000410000 */
[-C--:B------:R-:W-:Y:S02]  /*3740*/  FMUL.FTZ R17, R127, -R14.reuse ;  /* 0x8000000e7f117220 */ /* 0x080fe40000410000 */
[----:B------:R-:W-:Y:S02]  /*3750*/  FFMA.FTZ R32, R32, R13, R33 ;  /* 0x0000000d20207223 */ /* 0x000fe40000010021 */
[----:B------:R-:W-:Y:S02]  /*3760*/  FMUL.FTZ R13, R129, -R19 ;  /* 0x80000013810d7220 */ /* 0x000fe40000410000 */
[----:B------:R-:W-:Y:S02]  /*3770*/  FADD.FTZ R181, R181, R12 ;  /* 0x0000000cb5b57221 */ /* 0x000fe40000010000 */
[----:B------:R-:W-:-:S02]  /*3780*/  FFMA.FTZ R21, R128, R14, -R21 ;  /* 0x0000000e80157223 */ /* 0x000fc40000010815 */
[----:B------:R-:W-:Y:S02]  /*3790*/  FFMA.FTZ R17, R128, R18, R17 ;  /* 0x0000001280117223 */ /* 0x000fe40000010011 */
[----:B------:R-:W-:Y:S02]  /*37a0*/  FADD.FTZ R32, RZ, R32 ;  /* 0x00000020ff207221 */ /* 0x000fe40000010000 */
[-C--:B------:R-:W-:Y:S02]  /*37b0*/  FFMA.FTZ R14, R130, R16.reuse, -R13 ;  /* 0x00000010820e7223 */ /* 0x080fe4000001080d */
[----:B------:R-:W-:Y:S02]  /*37c0*/  FMUL.FTZ R13, R147, R181 ;  /* 0x000000b5930d7220 */ /* 0x000fe40000410000 */
[----:B------:R-:W-:Y:S02]  /*37d0*/  FMUL.FTZ R16, R129, -R16 ;  /* 0x8000001081107220 */ /* 0x000fe40000410000 */
[----:B------:R-:W-:-:S02]  /*37e0*/  FADD.FTZ R17, -R154, R17 ;  /* 0x000000119a117221 */ /* 0x000fc40000010100 */
[-C--:B------:R-:W-:Y:S02]  /*37f0*/  FMUL.FTZ R12, R147, R32.reuse ;  /* 0x00000020930c7220 */ /* 0x080fe40000410000 */
[----:B------:R-:W-:Y:S02]  /*3800*/  FFMA.FTZ R13, R148, R32, R13 ;  /* 0x00000020940d7223 */ /* 0x000fe4000001000d */
[----:B------:R-:W-:Y:S02]  /*3810*/  FFMA.FTZ R16, R130, R19, R16 ;  /* 0x0000001382107223 */ /* 0x000fe40000010010 */
[----:B------:R-:W-:Y:S02]  /*3820*/  FADD.FTZ R21, R170, R21 ;  /* 0x00000015aa157221 */ /* 0x000fe40000010000 */
[----:B------:R-:W-:Y:S02]  /*3830*/  FMUL.FTZ R15, R129, -R17 ;  /* 0x80000011810f7220 */ /* 0x000fe40000410000 */
[----:B------:R-:W-:-:S02]  /*3840*/  FFMA.FTZ R12, R148, R181, -R12 ;  /* 0x000000b5940c7223 */ /* 0x000fc4000001080c */
[----:B------:R-:W-:Y:S02]  /*3850*/  FADD.FTZ R33, RZ, R13 ;  /* 0x0000000dff217221 */ /* 0x000fe40000010000 */
[----:B------:R-:W-:Y:S02]  /*3860*/  FMUL.FTZ R13, R131, -R16 ;  /* 0x80000010830d7220 */ /* 0x000fe40000410000 */
[-C--:B------:R-:W-:Y:S02]  /*3870*/  FFMA.FTZ R18, R130, R21.reuse, -R15 ;  /* 0x0000001582127223 */ /* 0x080fe4000001080f */
[----:B------:R-:W-:Y:S02]  /*3880*/  FADD.FTZ R183, R183, R12 ;  /* 0x0000000cb7b77221 */ /* 0x000fe40000010000 */
[----:B------:R-:W-:Y:S02]  /*3890*/  FMUL.FTZ R21, R129, -R21 ;  /* 0x8000001581157220 */ /* 0x000fe40000410000 */
[----:B------:R-:W-:-:S02]  /*38a0*/  FFMA.FTZ R15, R132, R14, -R13 ;  /* 0x0000000e840f7223 */ /* 0x000fc4000001080d */
[----:B------:R-:W-:Y:S02]  /*38b0*/  FMUL.FTZ R13, R145, R183 ;  /* 0x000000b7910d7220 */ /* 0x000fe40000410000 */
[----:B------:R-:W-:Y:S02]  /*38c0*/  FFMA.FTZ R20, R130, R17, R21 ;  /* 0x0000001182147223 */ /* 0x000fe40000010015 */
[----:B------:R-:W-:Y:S02]  /*38d0*/  FADD.FTZ R18, R171, R18 ;  /* 0x00000012ab127221 */ /* 0x000fe40000010000 */
[-C--:B------:R-:W-:Y:S02]  /*38e0*/  FMUL.FTZ R12, R145, R33.reuse ;  /* 0x00000021910c7220 */ /* 0x080fe40000410000 */
[----:B------:R-:W-:Y:S02]  /*38f0*/  FFMA.FTZ R13, R146, R33, R13 ;  /* 0x00000021920d7223 */ /* 0x000fe4000001000d */
[----:B------:R-:W-:-:S02]  /*3900*/  FADD.FTZ R20, -R155, R20 ;  /* 0x000000149b147221 */ /* 0x000fc40000010100 */
[C---:B------:R-:W-:Y:S02]  /*3910*/  FMUL.FTZ R21, R131.reuse, -R18 ;  /* 0x8000001283157220 */ /* 0x040fe40000410000 */
[C---:B------:R-:W-:Y:S02]  /*3920*/  FMUL.FTZ R17, R131.reuse, -R14 ;  /* 0x8000000e83117220 */ /* 0x040fe40000410000 */
[----:B------:R-:W-:Y:S02]  /*3930*/  FFMA.FTZ R12, R146, R183, -R12 ;  /* 0x000000b7920c7223 */ /* 0x000fe4000001080c */
[----:B------:R-:W-:Y:S02]  /*3940*/  FADD.FTZ R182, RZ, R13 ;  /* 0x0000000dffb67221 */ /* 0x000fe40000010000 */
[-C--:B------:R-:W-:Y:S02]  /*3950*/  FMUL.FTZ R19, R131, -R20.reuse ;  /* 0x8000001483137220 */ /* 0x080fe40000410000 */
[----:B------:R-:W-:-:S02]  /*3960*/  FFMA.FTZ R21, R132, R20, R21 ;  /* 0x0000001484157223 */ /* 0x000fc40000010015 */
[C---:B------:R-:W-:Y:S02]  /*3970*/  FFMA.FTZ R17, R132.reuse, R16, R17 ;  /* 0x0000001084117223 */ /* 0x040fe40000010011 */
[----:B------:R-:W-:Y:S02]  /*3980*/  FADD.FTZ R185, R185, R12 ;  /* 0x0000000cb9b97221 */ /* 0x000fe40000010000 */
[----:B------:R-:W-:Y:S02]  /*3990*/  FMUL.FTZ R12, R143, R182 ;  /* 0x000000b68f0c7220 */ /* 0x000fe40000410000 */
[----:B------:R-:W-:Y:S02]  /*39a0*/  FFMA.FTZ R19, R132, R18, -R19 ;  /* 0x0000001284137223 */ /* 0x000fe40000010813 */
[----:B------:R-:W-:Y:S02]  /*39b0*/  FADD.FTZ R21, -R156, R21 ;  /* 0x000000159c157221 */ /* 0x000fe40000010100 */
[----:B------:R-:W-:-:S02]  /*39c0*/  FMUL.FTZ R14, R133, -R17 ;  /* 0x80000011850e7220 */ /* 0x000fc40000410000 */
[-C--:B------:R-:W-:Y:S02]  /*39d0*/  FMUL.FTZ R13, R143, R185.reuse ;  /* 0x000000b98f0d7220 */ /* 0x080fe40000410000 */
[----:B------:R-:W-:Y:S02]  /*39e0*/  FFMA.FTZ R12, R144, R185, -R12 ;  /* 0x000000b9900c7223 */ /* 0x000fe4000001080c */
[----:B------:R-:W-:Y:S02]  /*39f0*/  FADD.FTZ R19, R172, R19 ;  /* 0x00000013ac137221 */ /* 0x000fe40000010000 */
[----:B------:R-:W-:Y:S02]  /*3a00*/  FMUL.FTZ R16, R133, -R21 ;  /* 0x8000001585107220 */ /* 0x000fe40000410000 */
[----:B------:R-:W-:Y:S02]  /*3a10*/  FFMA.FTZ R14, R134, R15, -R14 ;  /* 0x0000000f860e7223 */ /* 0x000fe4000001080e */
[----:B------:R-:W-:-:S02]  /*3a20*/  FFMA.FTZ R13, R144, R182, R13 ;  /* 0x000000b6900d7223 */ /* 0x000fc4000001000d */
[----:B------:R-:W-:Y:S02]  /*3a30*/  FMUL.FTZ R15, R133, -R15 ;  /* 0x8000000f850f7220 */ /* 0x000fe40000410000 */
        /* <DEDUP_REMOVED lines=12> */
[-C--:B------:R-:W-:Y:S02]  /*3b00*/  FFMA.FTZ R17, R136, R14.reuse, -R17 ;  /* 0x0000000e88117223 */ /* 0x080fe40000010811 */
[----:B------:R-:W-:Y:S02]  /*3b10*/  FADD.FTZ R186, RZ, R13 ;  /* 0x0000000dffba7221 */ /* 0x000fe40000010000 */
[----:B------:R-:W-:Y:S02]  /*3b20*/  FMUL.FTZ R14, R135, -R14 ;  /* 0x8000000e870e7220 */ /* 0x000fe40000410000 */
[----:B------:R-:W-:Y:S02]  /*3b30*/  FADD.FTZ R16, R173, R16 ;  /* 0x00000010ad107221 */ /* 0x000fe40000010000 */
[----:B------:R-:W-:-:S02]  /*3b40*/  FMUL.FTZ R13, R135, -R18 ;  /* 0x80000012870d7220 */ /* 0x000fc40000410000 */
[----:B------:R-:W-:Y:S02]  /*3b50*/  FADD.FTZ R189, R189, R12 ;  /* 0x0000000cbdbd7221 */ /* 0x000fe40000010000 */
[C---:B------:R-:W-:Y:S02]  /*3b60*/  FMUL.FTZ R12, R139.reuse, R186 ;  /* 0x000000ba8b0c7220 */ /* 0x040fe40000410000 */
[C---:B------:R-:W-:Y:S02]  /*3b70*/  FFMA.FTZ R14, R136.reuse, R15, R14 ;  /* 0x0000000f880e7223 */ /* 0x040fe4000001000e */
[----:B------:R-:W-:Y:S02]  /*3b80*/  FFMA.FTZ R15, R136, R16, -R13 ;  /* 0x00000010880f7223 */ /* 0x000fe4000001080d */
[-C--:B------:R-:W-:Y:S02]  /*3b90*/  FMUL.FTZ R13, R139, R189.reuse ;  /* 0x000000bd8b0d7220 */ /* 0x080fe40000410000 */
[----:B------:R-:W-:-:S02]  /*3ba0*/  FFMA.FTZ R12, R140, R189, -R12 ;  /* 0x000000bd8c0c7223 */ /* 0x000fc4000001080c */
[----:B------:R-:W-:Y:S02]  /*3bb0*/  FMUL.FTZ R19, R135, -R16 ;  /* 0x8000001087137220 */ /* 0x000fe40000410000 */
[----:B------:R-:W-:Y:S02]  /*3bc0*/  FFMA.FTZ R13, R140, R186, R13 ;  /* 0x000000ba8c0d7223 */ /* 0x000fe4000001000d */
[----:B------:R-:W-:Y:S02]  /*3bd0*/  FMUL.FTZ R16, R137, -R14 ;  /* 0x8000000e89107220 */ /* 0x000fe40000410000 */
[----:B------:R-:W-:Y:S02]  /*3be0*/  FADD.FTZ R191, R191, R12 ;  /* 0x0000000cbfbf7221 */ /* 0x000fe40000010000 */
[----:B------:R-:W-:Y:S02]  /*3bf0*/  FADD.FTZ R188, RZ, R13 ;  /* 0x0000000dffbc7221 */ /* 0x000fe40000010000 */
[----:B------:R-:W-:-:S02]  /*3c00*/  FFMA.FTZ R19, R136, R18, R19 ;  /* 0x0000001288137223 */ /* 0x000fc40000010013 */
[----:B------:R-:W-:Y:S02]  /*3c10*/  FFMA.FTZ R16, R138, R17, -R16 ;  /* 0x000000118a107223 */ /* 0x000fe40000010810 */
[C---:B------:R-:W-:Y:S02]  /*3c20*/  FMUL.FTZ R13, R137.reuse, R191 ;  /* 0x000000bf890d7220 */ /* 0x040fe40000410000 */
[C---:B------:R-:W-:Y:S02]  /*3c30*/  FMUL.FTZ R17, R137.reuse, -R17 ;  /* 0x8000001189117220 */ /* 0x040fe40000410000 */
[-C--:B------:R-:W-:Y:S02]  /*3c40*/  FMUL.FTZ R12, R137, R188.reuse ;  /* 0x000000bc890c7220 */ /* 0x080fe40000410000 */
[----:B------:R-:W-:Y:S02]  /*3c50*/  FADD.FTZ R19, -R158, R19 ;  /* 0x000000139e137221 */ /* 0x000fe40000010100 */
[----:B------:R-:W-:-:S02]  /*3c60*/  FFMA.FTZ R13, R138, R188, R13 ;  /* 0x000000bc8a0d7223 */ /* 0x000fc4000001000d */
[C---:B------:R-:W-:Y:S02]  /*3c70*/  FFMA.FTZ R17, R138.reuse, R14, R17 ;  /* 0x0000000e8a117223 */ /* 0x040fe40000010011 */
[----:B------:R-:W-:Y:S02]  /*3c80*/  FFMA.FTZ R12, R138, R191, -R12 ;  /* 0x000000bf8a0c7223 */ /* 0x000fe4000001080c */
[----:B------:R-:W-:Y:S02]  /*3c90*/  FADD.FTZ R15, R174, R15 ;  /* 0x0000000fae0f7221 */ /* 0x000fe40000010000 */
[----:B------:R-:W-:Y:S02]  /*3ca0*/  FMUL.FTZ R18, R137, -R19 ;  /* 0x8000001389127220 */ /* 0x000fe40000410000 */
[----:B------:R-:W-:Y:S02]  /*3cb0*/  FADD.FTZ R190, RZ, R13 ;  /* 0x0000000dffbe7221 */ /* 0x000fe40000010000 */
[----:B------:R-:W-:-:S02]  /*3cc0*/  FMUL.FTZ R21, R139, -R17 ;  /* 0x800000118b157220 */ /* 0x000fc40000410000 */
[----:B------:R-:W-:Y:S02]  /*3cd0*/  FADD.FTZ R193, R193, R12 ;  /* 0x0000000cc1c17221 */ /* 0x000fe40000010000 */
[-C--:B------:R-:W-:Y:S02]  /*3ce0*/  FFMA.FTZ R18, R138, R15.reuse, -R18 ;  /* 0x0000000f8a127223 */ /* 0x080fe40000010812 */
[----:B------:R-:W-:Y:S02]  /*3cf0*/  FMUL.FTZ R12, R135, R190 ;  /* 0x000000be870c7220 */ /* 0x000fe40000410000 */
[----:B------:R-:W-:Y:S02]  /*3d00*/  FMUL.FTZ R15, R137, -R15 ;  /* 0x8000000f890f7220 */ /* 0x000fe40000410000 */
[-C--:B------:R-:W-:Y:S02]  /*3d10*/  FFMA.FTZ R21, R140, R16.reuse, -R21 ;  /* 0x000000108c157223 */ /* 0x080fe40000010815 */
[----:B------:R-:W-:-:S02]  /*3d20*/  FMUL.FTZ R16, R139, -R16 ;  /* 0x800000108b107220 */ /* 0x000fc40000410000 */
[-C--:B------:R-:W-:Y:S02]  /*3d30*/  FMUL.FTZ R13, R135, R193.reuse ;  /* 0x000000c1870d7220 */ /* 0x080fe40000410000 */
[----:B------:R-:W-:Y:S02]  /*3d40*/  FFMA.FTZ R12, R136, R193, -R12 ;  /* 0x000000c1880c7223 */ /* 0x000fe4000001080c */
[----:B------:R-:W-:Y:S02]  /*3d50*/  FFMA.FTZ R14, R138, R19, R15 ;  /* 0x000000138a0e7223 */ /* 0x000fe4000001000f */
[----:B------:R-:W-:Y:S02]  /*3d60*/  FADD.FTZ R18, R175, R18 ;  /* 0x00000012af127221 */ /* 0x000fe40000010000 */
[----:B------:R-:W-:Y:S02]  /*3d70*/  FFMA.FTZ R16, R140, R17, R16 ;  /* 0x000000118c107223 */ /* 0x000fe40000010010 */
[----:B------:R-:W-:-:S02]  /*3d80*/  FFMA.FTZ R13, R136, R190, R13 ;  /* 0x000000be880d7223 */ /* 0x000fc4000001000d */
[----:B------:R-:W-:Y:S02]  /*3d90*/  FADD.FTZ R195, R195, R12 ;  /* 0x0000000cc3c37221 */ /* 0x000fe40000010000 */
[----:B------:R-:W-:Y:S02]  /*3da0*/  FADD.FTZ R14, -R159, R14 ;  /* 0x0000000e9f0e7221 */ /* 0x000fe40000010100 */
[----:B------:R-:W-:Y:S02]  /*3db0*/  FMUL.FTZ R17, R139, -R18 ;  /* 0x800000128b117220 */ /* 0x000fe40000410000 */
[----:B------:R-:W-:Y:S02]  /*3dc0*/  FMUL.FTZ R12, R141, -R16 ;  /* 0x800000108d0c7220 */ /* 0x000fe40000410000 */
[----:B------:R-:W-:Y:S02]  /*3dd0*/  FADD.FTZ R194, RZ, R13 ;  /* 0x0000000dffc27221 */ /* 0x000fe40000010000 */
[----:B------:R-:W-:-:S02]  /*3de0*/  FMUL.FTZ R13, R133, R195 ;  /* 0x000000c3850d7220 */ /* 0x000fc40000410000 */
[-C--:B------:R-:W-:Y:S02]  /*3df0*/  FMUL.FTZ R15, R139, -R14.reuse ;  /* 0x8000000e8b0f7220 */ /* 0x080fe40000410000 */
[----:B------:R-:W-:Y:S02]  /*3e00*/  FFMA.FTZ R17, R140, R14, R17 ;  /* 0x0000000e8c117223 */ /* 0x000fe40000010011 */
[----:B------:R-:W-:Y:S02]  /*3e10*/  FFMA.FTZ R14, R142, R21, -R12 ;  /* 0x000000158e0e7223 */ /* 0x000fe4000001080c */
        /* <DEDUP_REMOVED lines=17> */
[----:B------:R-:W-:Y:S02]  /*3f30*/  FADD.FTZ R16, R177, R16 ;  /* 0x00000010b1107221 */ /* 0x000fe40000010000 */
[----:B------:R-:W-:Y:S02]  /*3f40*/  FFMA.FTZ R13, R132, R192, R13 ;  /* 0x000000c0840d7223 */ /* 0x000fe4000001000d */
[----:B------:R-:W-:Y:S02]  /*3f50*/  FMUL.FTZ R19, R143, -R21 ;  /* 0x800000158f137220 */ /* 0x000fe40000410000 */
[----:B------:R-:W-:-:S02]  /*3f60*/  FADD.FTZ R203, R203, R12 ;  /* 0x0000000ccbcb7221 */ /* 0x000fc40000010000 */
[----:B------:R-:W-:Y:S02]  /*3f70*/  FADD.FTZ R18, -R161, R18 ;  /* 0x00000012a1127221 */ /* 0x000fe40000010100 */
[C---:B------:R-:W-:Y:S02]  /*3f80*/  FMUL.FTZ R17, R143.reuse, -R16 ;  /* 0x800000108f117220 */ /* 0x040fe40000410000 */
[----:B------:R-:W-:Y:S02]  /*3f90*/  FADD.FTZ R196, RZ, R13 ;  /* 0x0000000dffc47221 */ /* 0x000fe40000010000 */
[-C--:B------:R-:W-:Y:S02]  /*3fa0*/  FFMA.FTZ R19, R144, R14.reuse, -R19 ;  /* 0x0000000e90137223 */ /* 0x080fe40000010813 */
[----:B------:R-:W-:Y:S02]  /*3fb0*/  FMUL.FTZ R14, R143, -R14 ;  /* 0x8000000e8f0e7220 */ /* 0x000fe40000410000 */
[----:B------:R-:W-:-:S02]  /*3fc0*/  FMUL.FTZ R13, R129, R203 ;  /* 0x000000cb810d7220 */ /* 0x000fc40000410000 */
[-C--:B------:R-:W-:Y:S02]  /*3fd0*/  FMUL.FTZ R15, R143, -R18.reuse ;  /* 0x800000128f0f7220 */ /* 0x080fe40000410000 */
[C---:B------:R-:W-:Y:S02]  /*3fe0*/  FFMA.FTZ R17, R144.reuse, R18, R17 ;  /* 0x0000001290117223 */ /* 0x040fe40000010011 */
[-C--:B------:R-:W-:Y:S02]  /*3ff0*/  FMUL.FTZ R12, R129, R196.reuse ;  /* 0x000000c4810c7220 */ /* 0x080fe40000410000 */
[----:B------:R-:W-:Y:S02]  /*4000*/  FFMA.FTZ R14, R144, R21, R14 ;  /* 0x00000015900e7223 */ /* 0x000fe4000001000e */
[----:B------:R-:W-:Y:S02]  /*4010*/  FFMA.FTZ R13, R130, R196, R13 ;  /* 0x000000c4820d7223 */ /* 0x000fe4000001000d */
[----:B------:R-:W-:-:S02]  /*4020*/  FFMA.FTZ R15, R144, R16, -R15 ;  /* 0x00000010900f7223 */ /* 0x000fc4000001080f */
[----:B------:R-:W-:Y:S02]  /*4030*/  FADD.FTZ R17, -R162, R17 ;  /* 0x00000011a2117221 */ /* 0x000fe40000010100 */
[----:B------:R-:W-:Y:S02]  /*4040*/  FFMA.FTZ R12, R130, R203, -R12 ;  /* 0x000000cb820c7223 */ /* 0x000fe4000001080c */
[C---:B------:R-:W-:Y:S02]  /*4050*/  FMUL.FTZ R16, R145.reuse, -R14 ;  /* 0x8000000e91107220 */ /* 0x040fe40000410000 */
[----:B------:R-:W-:Y:S02]  /*4060*/  FADD.FTZ R198, RZ, R13 ;  /* 0x0000000dffc67221 */ /* 0x000fe40000010000 */
[----:B------:R-:W-:Y:S02]  /*4070*/  FADD.FTZ R15, R178, R15 ;  /* 0x0000000fb20f7221 */ /* 0x000fe40000010000 */
[----:B------:R-:W-:-:S02]  /*4080*/  FMUL.FTZ R13, R145, -R17 ;  /* 0x80000011910d7220 */ /* 0x000fc40000410000 */
[----:B------:R-:W-:Y:S02]  /*4090*/  FADD.FTZ R205, R205, R12 ;  /* 0x0000000ccdcd7221 */ /* 0x000fe40000010000 */
[C---:B------:R-:W-:Y:S02]  /*40a0*/  FFMA.FTZ R18, R146.reuse, R19, -R16 ;  /* 0x0000001392127223 */ /* 0x040fe40000010810 */
[----:B------:R-:W-:Y:S02]  /*40b0*/  FMUL.FTZ R12, R127, R198 ;  /* 0x000000c67f0c7220 */ /* 0x000fe40000410000 */
[-C--:B------:R-:W-:Y:S02]  /*40c0*/  FMUL.FTZ R16, R145, -R15.reuse ;  /* 0x8000000f91107220 */ /* 0x080fe40000410000 */
[----:B------:R-:W-:Y:S01]  /*40d0*/  FFMA.FTZ R22, R146, R15, -R13 ;  /* 0x0000000f92167223 */ /* 0x000fe2000001080d */
[----:B------:R-:W-:Y:S01]  /*40e0*/  HFMA2.MMA R13, -RZ, RZ, 0, 0 ;  /* 0x00000000ff0d7435 */ /* 0x000fe200000001ff */
[----:B------:R-:W-:-:S02]  /*40f0*/  FMUL.FTZ R15, R127, R205 ;  /* 0x000000cd7f0f7220 */ /* 0x000fc40000410000 */
[C---:B------:R-:W-:Y:S01]  /*4100*/  FFMA.FTZ R207, R128.reuse, R205, -R12 ;  /* 0x000000cd80cf7223 */ /* 0x040fe2000001080c */
[----:B------:R-:W-:Y:S01]  /*4110*/  MOV R12, 0x3f800000 ;  /* 0x3f800000000c7802 */ /* 0x000fe20000000f00 */
[----:B------:R-:W-:Y:S02]  /*4120*/  FFMA.FTZ R206, R128, R198, R15 ;  /* 0x000000c680ce7223 */ /* 0x000fe4000001000f */
[----:B------:R-:W-:Y:S02]  /*4130*/  FMUL.FTZ R19, R145, -R19 ;  /* 0x8000001391137220 */ /* 0x000fe40000410000 */
[----:B------:R-:W-:Y:S02]  /*4140*/  FADD.FTZ R207, R204, R207 ;  /* 0x000000cfcccf7221 */ /* 0x000fe40000010000 */
[----:B------:R-:W-:Y:S02]  /*4150*/  FFMA.FTZ R16, R146, R17, R16 ;  /* 0x0000001192107223 */ /* 0x000fe40000010010 */
[----:B------:R-:W-:-:S02]  /*4160*/  FADD.FTZ R206, RZ, R206 ;  /* 0x000000ceffce7221 */ /* 0x000fc40000010000 */
[----:B------:R-:W-:Y:S02]  /*4170*/  FFMA.FTZ R20, R146, R14, R19 ;  /* 0x0000000e92147223 */ /* 0x000fe40000010013 */
[-C--:B------:R-:W-:Y:S01]  /*4180*/  FMUL.FTZ R17, R125, R207.reuse ;  /* 0x000000cf7d117220 */ /* 0x080fe20000410000 */
[----:B------:R-:W-:Y:S01]  /*4190*/  CS2R R14, SRZ ;  /* 0x00000000000e7805 */ /* 0x000fe2000001ff00 */
[----:B------:R-:W-:Y:S02]  /*41a0*/  FADD.FTZ R19, -R163, R16 ;  /* 0x00000010a3137221 */ /* 0x000fe40000010100 */
[-C--:B------:R-:W-:Y:S02]  /*41b0*/  FMUL.FTZ R16, R125, R206.reuse ;  /* 0x000000ce7d107220 */ /* 0x080fe40000410000 */
[----:B------:R-:W-:Y:S01]  /*41c0*/  FFMA.FTZ R17, R126, R206, R17 ;  /* 0x000000ce7e117223 */ /* 0x000fe20000010011 */
[----:B------:R1:W2:Y:S01]  /*41d0*/  @!P0 LDS.128 R12, [R35.X16+0x22b0] ;  /* 0x0022b000230c8984 */ /* 0x0002a2000000cc00 */
[----:B------:R-:W-:Y:S01]  /*41e0*/  FADD.FTZ R22, R179, R22 ;  /* 0x00000016b3167221 */ /* 0x000fe20000010000 */
[----:B------:R-:W-:Y:S01]  /*41f0*/  ISETP.GT.U32.AND P0, PT, R112, 0x1f, PT ;  /* 0x0000001f7000780c */ /* 0x000fe20003f04070 */
[----:B------:R-:W-:-:S02]  /*4200*/  FFMA.FTZ R16, R126, R207, -R16 ;  /* 0x000000cf7e107223 */ /* 0x000fc40000010810 */
[----:B------:R-:W-:Y:S02]  /*4210*/  FADD.FTZ R204, RZ, R17 ;  /* 0x00000011ffcc7221 */ /* 0x000fe40000010000 */
[----:B------:R-:W-:Y:S02]  /*4220*/  FMUL.FTZ R17, R147, -R22 ;  /* 0x8000001693117220 */ /* 0x000fe40000410000 */
[----:B------:R-:W-:Y:S02]  /*4230*/  FADD.FTZ R201, R201, R16 ;  /* 0x00000010c9c97221 */ /* 0x000fe40000010000 */
[-C--:B------:R-:W-:Y:S02]  /*4240*/  FMUL.FTZ R21, R147, -R19.reuse ;  /* 0x8000001393157220 */ /* 0x080fe40000410000 */
[----:B------:R-:W-:Y:S02]  /*4250*/  FMUL.FTZ R16, R123, R204 ;  /* 0x000000cc7b107220 */ /* 0x000fe40000410000 */
[----:B------:R-:W-:-:S02]  /*4260*/  FFMA.FTZ R211, R148, R19, R17 ;  /* 0x0000001394d37223 */ /* 0x000fc40000010011 */
[-C--:B------:R-:W-:Y:S02]  /*4270*/  FMUL.FTZ R19, R123, R201.reuse ;  /* 0x000000c97b137220 */ /* 0x080fe40000410000 */
[C---:B------:R-:W-:Y:S02]  /*4280*/  FFMA.FTZ R17, R124.reuse, R201, -R16 ;  /* 0x000000c97c117223 */ /* 0x040fe40000010810 */
[----:B------:R-:W-:Y:S02]  /*4290*/  FFMA.FTZ R19, R124, R204, R19 ;  /* 0x000000cc7c137223 */ /* 0x000fe40000010013 */
[----:B------:R-:W-:Y:S02]  /*42a0*/  FFMA.FTZ R209, R148, R22, -R21 ;  /* 0x0000001694d17223 */ /* 0x000fe40000010815 */
        /* <DEDUP_REMOVED lines=14> */
[CC--:B------:R-:W-:Y:S02]  /*4390*/  FMUL.FTZ R20, R119.reuse, R210.reuse ;  /* 0x000000d277147220 */ /* 0x0c0fe40000410000 */
        /* <DEDUP_REMOVED lines=8> */
[C---:B--2---:R-:W-:Y:S02]  /*4420*/  SHF.L.U32 R209, R112.reuse, 0x5, RZ ;  /* 0x0000000570d17819 */ /* 0x044fe400000006ff */
[----:B------:R-:W-:-:S03]  /*4430*/  LOP3.LUT R211, R112, 0x1f, RZ, 0xc0, !PT ;  /* 0x0000001f70d37812 */ /* 0x000fc600078ec0ff */
[----:B-1----:R-:W-:Y:S01]  /*4440*/  LDS.128 R16, [R209+0xcb0] ;  /* 0x000cb000d1107984 */ /* 0x002fe20000000c00 */
[----:B------:R-:W-:-:S03]  /*4450*/  ISETP.NE.AND P0, PT, R211, 0x1f, PT ;  /* 0x0000001fd300780c */ /* 0x000fc60003f05270 */
[----:B------:R-:W1:Y:S02]  /*4460*/  LDS.128 R20, [R209+0xcc0] ;  /* 0x000cc000d1147984 */ /* 0x000e640000000c00 */
[C---:B-1----:R-:W-:Y:S02]  /*4470*/  FMUL.FTZ R213, R17.reuse, R23 ;  /* 0x0000001711d57220 */ /* 0x042fe40000410000 */
        /* <DEDUP_REMOVED lines=10> */
[----:B------:R1:W2:Y:S02]  /*4520*/  SHFL.DOWN PT, R18, R22, 0x1, 0x1f ;  /* 0x08201f0016127f89 */ /* 0x0002a400000e0000 */
.L_x_6172:
[----:B------:R-:W-:Y:S05]  /*4530*/  BRA.DIV ~URZ, `(.L_x_6139) ;  /* 0x000048027f007947 */ /* 0x000fea000b800000 */
[----:B------:R3:W4:Y:S04]  /*4540*/  SHFL.DOWN PT, R19, R23, 0x1, 0x1f ;  /* 0x08201f0017137f89 */ /* 0x00072800000e0000 */
[----:B------:R3:W0:Y:S04]  /*4550*/  SHFL.DOWN PT, R211, R21, 0x1, 0x1f ;  /* 0x08201f0015d37f89 */ /* 0x00062800000e0000 */
[----:B------:R3:W1:Y:S02]  /*4560*/  SHFL.DOWN PT, R16, R20, 0x1, 0x1f ;  /* 0x08201f0014107f89 */ /* 0x00066400000e0000 */
.L_x_6173:
[----:B------:R-:W-:Y:S01]  /*4570*/  LOP3.LUT R17, R112, 0x1f, RZ, 0xc0, !PT ;  /* 0x0000001f70117812 */ /* 0x000fe200078ec0ff */
[----:B------:R-:W-:Y:S03]  /*4580*/  BSSY B1, `(.L_x_6140) ;  /* 0x000000e000017945 */ /* 0x000fe60003800000 */
        /* <DEDUP_REMOVED lines=13> */
.L_x_6141:
[----:B------:R-:W-:Y:S05]  /*4660*/  BSYNC B1 ;  /* 0x0000000000017941 */ /* 0x000fea0003800000 */
.L_x_6140:
[----:B------:R-:W-:Y:S05]  /*4670*/  BRA.DIV ~URZ, `(.L_x_6142) ;  /* 0x000048227f007947 */ /* 0x000fea000b800000 */
[----:B--2---:R2:W3:Y:S04]  /*4680*/  SHFL.DOWN PT, R18, R22, 0x2, 0x1f ;  /* 0x08401f0016127f89 */ /* 0x0044e800000e0000 */
[----:B----4-:R2:W4:Y:S04]  /*4690*/  SHFL.DOWN PT, R19, R23, 0x2, 0x1f ;  /* 0x08401f0017137f89 */ /* 0x01052800000e0000 */
[----:B0-----:R2:W0:Y:S04]  /*46a0*/  SHFL.DOWN PT, R211, R21, 0x2, 0x1f ;  /* 0x08401f0015d37f89 */ /* 0x00142800000e0000 */
[----:B-1----:R2:W1:Y:S02]  /*46b0*/  SHFL.DOWN PT, R16, R20, 0x2, 0x1f ;  /* 0x08401f0014107f89 */ /* 0x00246400000e0000 */
.L_x_6174:
[----:B------:R-:W-:Y:S01]  /*46c0*/  LOP3.LUT R17, R112, 0x1f, RZ, 0xc0, !PT ;  /* 0x0000001f70117812 */ /* 0x000fe200078ec0ff */
[----:B------:R-:W-:Y:S03]  /*46d0*/  BSSY B1, `(.L_x_6143) ;  /* 0x000000e000017945 */ /* 0x000fe60003800000 */
        /* <DEDUP_REMOVED lines=13> */
.L_x_6144:
[----:B------:R-:W-:Y:S05]  /*47b0*/  BSYNC B1 ;  /* 0x0000000000017941 */ /* 0x000fea0003800000 */
.L_x_6143:
[----:B------:R-:W-:Y:S05]  /*47c0*/  BRA.DIV ~URZ, `(.L_x_6145) ;  /* 0x000048a27f007947 */ /* 0x000fea000b800000 */
[----:B---3--:R3:W2:Y:S02]  /*47d0*/  SHFL.DOWN PT, R18, R22, 0x4, 0x1f ;  /* 0x08801f0016127f89 */ /* 0x0086a400000e0000 */
.L_x_6175:
[----:B------:R-:W-:Y:S05]  /*47e0*/  BRA.DIV ~URZ, `(.L_x_6146) ;  /* 0x000049027f007947 */ /* 0x000fea000b800000 */
[----:B----4-:R4:W3:Y:S04]  /*47f0*/  SHFL.DOWN PT, R19, R23, 0x4, 0x1f ;  /* 0x08801f0017137f89 */ /* 0x0108e800000e0000 */
[----:B0-----:R4:W0:Y:S04]  /*4800*/  SHFL.DOWN PT, R211, R21, 0x4, 0x1f ;  /* 0x08801f0015d37f89 */ /* 0x00182800000e0000 */
[----:B-1----:R4:W1:Y:S02]  /*4810*/  SHFL.DOWN PT, R16, R20, 0x4, 0x1f ;  /* 0x08801f0014107f89 */ /* 0x00286400000e0000 */
.L_x_6176:
[----:B------:R-:W-:Y:S01]  /*4820*/  LOP3.LUT R17, R112, 0x1f, RZ, 0xc0, !PT ;  /* 0x0000001f70117812 */ /* 0x000fe200078ec0ff */
[----:B------:R-:W-:Y:S03]  /*4830*/  BSSY B1, `(.L_x_6147) ;  /* 0x000000e000017945 */ /* 0x000fe60003800000 */
        /* <DEDUP_REMOVED lines=13> */
.L_x_6148:
[----:B------:R-:W-:Y:S05]  /*4910*/  BSYNC B1 ;  /* 0x0000000000017941 */ /* 0x000fea0003800000 */
.L_x_6147:
[----:B------:R-:W-:Y:S05]  /*4920*/  BRA.DIV ~URZ, `(.L_x_6149) ;  /* 0x000049227f007947 */ /* 0x000fea000b800000 */
[----:B--2---:R2:W4:Y:S04]  /*4930*/  SHFL.DOWN PT, R18, R22, 0x8, 0x1f ;  /* 0x09001f0016127f89 */ /* 0x00452800000e0000 */
[----:B---3--:R2:W3:Y:S04]  /*4940*/  SHFL.DOWN PT, R19, R23, 0x8, 0x1f ;  /* 0x09001f0017137f89 */ /* 0x0084e800000e0000 */
[----:B0-----:R2:W0:Y:S04]  /*4950*/  SHFL.DOWN PT, R211, R21, 0x8, 0x1f ;  /* 0x09001f0015d37f89 */ /* 0x00142800000e0000 */
[----:B-1----:R2:W1:Y:S02]  /*4960*/  SHFL.DOWN PT, R16, R20, 0x8, 0x1f ;  /* 0x09001f0014107f89 */ /* 0x00246400000e0000 */
.L_x_6177:
        /* <DEDUP_REMOVED lines=15> */
.L_x_6151:
[----:B------:R-:W-:Y:S05]  /*4a60*/  BSYNC B1 ;  /* 0x0000000000017941 */ /* 0x000fea0003800000 */
.L_x_6150:
[----:B------:R-:W-:Y:S05]  /*4a70*/  BRA.DIV ~URZ, `(.L_x_6152) ;  /* 0x000049a27f007947 */ /* 0x000fea000b800000 */
[----:B----4-:R4:W2:Y:S02]  /*4a80*/  SHFL.DOWN PT, R18, R22, 0x10, 0x1f ;  /* 0x0a001f0016127f89 */ /* 0x0108a400000e0000 */
.L_x_6178:
[----:B------:R-:W-:Y:S05]  /*4a90*/  BRA.DIV ~URZ, `(.L_x_6153) ;  /* 0x00004a027f007947 */ /* 0x000fea000b800000 */
[----:B---3--:R3:W4:Y:S04]  /*4aa0*/  SHFL.DOWN PT, R19, R23, 0x10, 0x1f ;  /* 0x0a001f0017137f89 */ /* 0x00872800000e0000 */
[----:B0-----:R3:W0:Y:S04]  /*4ab0*/  SHFL.DOWN PT, R211, R21, 0x10, 0x1f ;  /* 0x0a001f0015d37f89 */ /* 0x00162800000e0000 */
[----:B-1----:R3:W1:Y:S02]  /*4ac0*/  SHFL.DOWN PT, R16, R20, 0x10, 0x1f ;  /* 0x0a001f0014107f89 */ /* 0x00266400000e0000 */
.L_x_6179:
        /* <DEDUP_REMOVED lines=13> */
.L_x_6155:
[----:B------:R-:W-:Y:S05]  /*4ba0*/  BSYNC B1 ;  /* 0x0000000000017941 */ /* 0x000fea0003800000 */
.L_x_6154:
[----:B------:R-:W-:Y:S05]  /*4bb0*/  BRA.DIV ~URZ, `(.L_x_6156) ;  /* 0x00004a427f007947 */ /* 0x000fea000b800000 */
[----:B------:R-:W5:Y:S04]  /*4bc0*/  SHFL.IDX PT, R221, R23, RZ, 0x1f ;  /* 0x00001fff17dd7589 */ /* 0x000f6800000e0000 */
[----:B------:R-:W3:Y:S04]  /*4bd0*/  SHFL.IDX PT, R213, R22, RZ, 0x1f ;  /* 0x00001fff16d57589 */ /* 0x000ee800000e0000 */
[----:B------:R4:W2:Y:S04]  /*4be0*/  SHFL.DOWN PT, R223, R22, 0x1, 0x1f ;  /* 0x08201f0016df7f89 */ /* 0x0008a800000e0000 */
        /* <DEDUP_REMOVED lines=8> */
[-C--:B---3--:R-:W-:Y:S01]  /*4c70*/  FFMA.FTZ R219, R14, R213.reuse, -R219 ;  /* 0x000000d50edb7223 */ /* 0x088fe200000108db */
[----:B------:R4:W3:Y:S01]  /*4c80*/  SHFL.IDX PT, R226, R12, RZ, 0x1f ;  /* 0x00001fff0ce27589 */ /* 0x0008e200000e0000 */
[-C--:B------:R-:W-:Y:S02]  /*4c90*/  FFMA.FTZ R222, R15, R213.reuse, R222 ;  /* 0x000000d50fde7223 */ /* 0x080fe400000100de */
[----:B------:R-:W-:Y:S01]  /*4ca0*/  FMUL.FTZ R218, R12, R213 ;  /* 0x000000d50cda7220 */ /* 0x000fe20000410000 */
[----:B------:R4:W0:Y:S01]  /*4cb0*/  SHFL.IDX PT, R228, R14, RZ, 0x1f ;  /* 0x00001fff0ee47589 */ /* 0x00082200000e0000 */
[----:B------:R-:W-:-:S03]  /*4cc0*/  FMUL.FTZ R221, R13, R221 ;  /* 0x000000dd0ddd7220 */ /* 0x000fc60000410000 */
[----:B----4-:R4:W0:Y:S04]  /*4cd0*/  SHFL.IDX PT, R19, R15, RZ, 0x1f ;  /* 0x00001fff0f137589 */ /* 0x01082800000e0000 */
[----:B------:R4:W0:Y:S02]  /*4ce0*/  SHFL.IDX PT, R227, R13, RZ, 0x1f ;  /* 0x00001fff0de37589 */ /* 0x00082400000e0000 */
.L_x_6180:
[----:B-12---:R1:W2:Y:S01]  /*4cf0*/  LDS.128 R20, [R209+0xcc0] ;  /* 0x000cc000d1147984 */ /* 0x0062a20000000c00 */
[----:B------:R-:W-:Y:S01]  /*4d00*/  ISETP.NE.AND P0, PT, R112, 0x1f, PT ;  /* 0x0000001f7000780c */ /* 0x000fe20003f05270 */
[----:B------:R-:W-:Y:S01]  /*4d10*/  BSSY B1, `(.L_x_6157) ;  /* 0x000000f000017945 */ /* 0x000fe20003800000 */
[----:B---3--:R-:W-:Y:S02]  /*4d20*/  MOV R16, R226 ;  /* 0x000000e200107202 */ /* 0x008fe40000000f00 */
[----:B0-----:R-:W-:Y:S02]  /*4d30*/  MOV R17, R227 ;  /* 0x000000e300117202 */ /* 0x001fe40000000f00 */
[----:B------:R-:W-:-:S07]  /*4d40*/  MOV R18, R228 ;  /* 0x000000e400127202 */ /* 0x000fce0000000f00 */
[----:B------:R-:W-:Y:S05]  /*4d50*/  @!P0 BRA `(.L_x_6158) ;  /* 0x000000a000008947 */ /* 0x000fea0003800000 */
[-C--:B-1--4-:R-:W-:Y:S02]  /*4d60*/  FMUL.FTZ R15, R19, R225.reuse ;  /* 0x000000e1130f7220 */ /* 0x092fe40000410000 */
[-C--:B------:R-:W-:Y:S02]  /*4d70*/  FMUL.FTZ R214, R18, R225.reuse ;  /* 0x000000e112d67220 */ /* 0x080fe40000410000 */
[-C--:B------:R-:W-:Y:S02]  /*4d80*/  FMUL.FTZ R12, R17, R225.reuse ;  /* 0x000000e1110c7220 */ /* 0x080fe40000410000 */
[----:B------:R-:W-:Y:S02]  /*4d90*/  FMUL.FTZ R14, R16, R225 ;  /* 0x000000e1100e7220 */ /* 0x000fe40000410000 */
[-C--:B------:R-:W-:Y:S02]  /*4da0*/  FFMA.FTZ R18, R18, R223.reuse, -R15 ;  /* 0x000000df12127223 */ /* 0x080fe4000001080f */
[----:B------:R-:W-:-:S02]  /*4db0*/  FFMA.FTZ R19, R19, R223, R214 ;  /* 0x000000df13137223 */ /* 0x000fc400000100d6 */
[-C--:B------:R-:W-:Y:S02]  /*4dc0*/  FFMA.FTZ R16, R16, R223.reuse, -R12 ;  /* 0x000000df10107223 */ /* 0x080fe4000001080c */
[----:B------:R-:W-:Y:S02]  /*4dd0*/  FFMA.FTZ R17, R17, R223, R14 ;  /* 0x000000df11117223 */ /* 0x000fe4000001000e */
[----:B------:R-:W-:Y:S02]  /*4de0*/  FADD.FTZ R18, R18, R217 ;  /* 0x000000d912127221 */ /* 0x000fe40000010000 */
[----:B------:R-:W-:Y:S02]  /*4df0*/  FADD.FTZ R19, R19, R224 ;  /* 0x000000e013137221 */ /* 0x000fe40000010000 */
.L_x_6158:
[----:B-1----:R-:W-:Y:S05]  /*4e00*/  BSYNC B1 ;  /* 0x0000000000017941 */ /* 0x002fea0003800000 */
.L_x_6157:
[C---:B--2---:R-:W-:Y:S01]  /*4e10*/  FMUL.FTZ R211, R21.reuse, R19 ;  /* 0x0000001315d37220 */ /* 0x044fe20000410000 */
[----:B------:R0:W-:Y:S01]  /*4e20*/  STS.128 [R209+0xcc0], R16 ;  /* 0x000cc010d1007388 */ /* 0x0001e20000000c00 */
[C---:B------:R-:W-:Y:S02]  /*4e30*/  FMUL.FTZ R14, R21.reuse, R18 ;  /* 0x00000012150e7220 */ /* 0x040fe40000410000 */
[----:B------:R-:W-:-:S02]  /*4e40*/  FMUL.FTZ R12, R21, R16 ;  /* 0x00000010150c7220 */ /* 0x000fc40000410000 */
[----:B----4-:R-:W-:Y:S02]  /*4e50*/  FMUL.FTZ R15, R21, R17 ;  /* 0x00000011150f7220 */ /* 0x010fe40000410000 */
        /* <DEDUP_REMOVED lines=11> */
.L_x_6137:
[----:B--2---:R-:W-:Y:S05]  /*4f10*/  BSYNC B0 ;  /* 0x0000000000007941 */ /* 0x004fea0003800000 */
.L_x_6136:
[----:B------:R-:W-:Y:S01]  /*4f20*/  WARPSYNC 0xffffffff ;  /* 0xffffffff00007948 */ /* 0x000fe20003800000 */
[----:B------:R-:W-:Y:S01]  /*4f30*/  BAR.SYNC.DEFER_BLOCKING 0x0 ;  /* 0x0000000000007b1d */ /* 0x000fe20000010000 */
[----:B------:R-:W-:Y:S01]  /*4f40*/  ISETP.NE.AND P2, PT, R112, RZ, PT ;  /* 0x000000ff7000720c */ /* 0x000fe20003f45270 */
[----:B0-----:R-:W-:Y:S01]  /*4f50*/  HADD2.F32 R22, -RZ, R7.H1_H1 ;  /* 0x30000007ff167230 */ /* 0x001fe20000004100 */
[C---:B------:R-:W-:Y:S01]  /*4f60*/  ISETP.GT.AND P0, PT, R110.reuse, 0x1e, PT ;  /* 0x0000001e6e00780c */ /* 0x040fe20003f04270 */
[----:B------:R-:W-:Y:S01]  /*4f70*/  HADD2.F32 R211, -RZ, R6.H1_H1 ;  /* 0x30000006ffd37230 */ /* 0x000fe20000004100 */
[----:B------:R-:W-:Y:S01]  /*4f80*/  ISETP.NE.AND P1, PT, R110, RZ, PT ;  /* 0x000000ff6e00720c */ /* 0x000fe20003f25270 */
[----:B------:R-:W-:Y:S01]  /*4f90*/  BSSY B0, `(.L_x_6159) ;  /* 0x00001f1000007945 */ /* 0x000fe20003800000 */
[----:B-1----:R-:W0:Y:S07]  /*4fa0*/  LDS.64 R16, [R112.X16+0xcb8] ;  /* 0x000cb80070107984 */ /* 0x002e2e000000ca00 */
[----:B------:R1:W-:Y:S02]  /*4fb0*/  @!P2 STS.128 [R35.X16+0x22b0], R12 ;  /* 0x0022b00c2300a388 */ /* 0x0003e4000000cc00 */
[----:B-1----:R-:W-:-:S02]  /*4fc0*/  FFMA.FTZ R13, -R0, R22, R197 ;  /* 0x00000016000d7223 */ /* 0x002fc400000101c5 */
        /* <DEDUP_REMOVED lines=10> */
[----:B------:R-:W-:Y:S02]  /*5070*/  FADD.FTZ R31, R166, R31 ;  /* 0x0000001fa61f7221 */ /* 0x000fe40000010000 */
[----:B------:R-:W-:-:S02]  /*5080*/  FADD.FTZ R119, -R150, R119 ;  /* 0x0000007796777221 */ /* 0x000fc40000010100 */
[C---:B------:R-:W-:Y:S02]  /*5090*/  FMUL.FTZ R16, R121.reuse, -R31 ;  /* 0x8000001f79107220 */ /* 0x040fe40000410000 */
[-C--:B------:R-:W-:Y:S02]  /*50a0*/  FMUL.FTZ R121, R121, -R119.reuse ;  /* 0x8000007779797220 */ /* 0x080fe40000410000 */
[C---:B------:R-:W-:Y:S02]  /*50b0*/  FFMA.FTZ R16, R122.reuse, R119, R16 ;  /* 0x000000777a107223 */ /* 0x040fe40000010010 */
        /* <DEDUP_REMOVED lines=33> */
[----:B------:R-:W-:Y:S02]  /*52d0*/  FMUL.FTZ R16, R133, -R121 ;  /* 0x8000007985107220 */ /* 0x000fe40000410000 */
[----:B------:R-:W-:Y:S02]  /*52e0*/  FFMA.FTZ R18, R65, R181, RZ ;  /* 0x000000b541127223 */ /* 0x000fe400000100ff */
[-C--:B------:R-:W-:Y:S02]  /*52f0*/  FMUL.FTZ R133, R133, -R123.reuse ;  /* 0x8000007b85857220 */ /* 0x080fe40000410000 */
[----:B------:R-:W-:Y:S02]  /*5300*/  FFMA.FTZ R16, R134, R123, R16 ;  /* 0x0000007b86107223 */ /* 0x000fe40000010010 */
[----:B------:R-:W-:Y:S02]  /*5310*/  FFMA.FTZ R18, R64, R183, R18 ;  /* 0x000000b740127223 */ /* 0x000fe40000010012 */
[----:B------:R-:W-:-:S02]  /*5320*/  FFMA.FTZ R134, R134, R121, -R133 ;  /* 0x0000007986867223 */ /* 0x000fc40000010885 */
[----:B------:R-:W-:Y:S02]  /*5330*/  FADD.FTZ R157, -R157, R16 ;  /* 0x000000109d9d7221 */ /* 0x000fe40000010100 */
[----:B------:R-:W-:Y:S02]  /*5340*/  FFMA.FTZ R18, R63, R185, R18 ;  /* 0x000000b93f127223 */ /* 0x000fe40000010012 */
[----:B------:R-:W-:Y:S02]  /*5350*/  FADD.FTZ R173, R173, R134 ;  /* 0x00000086adad7221 */ /* 0x000fe40000010000 */
[----:B------:R-:W-:Y:S02]  /*5360*/  FMUL.FTZ R16, R135, -R157 ;  /* 0x8000009d87107220 */ /* 0x000fe40000410000 */
[----:B------:R-:W-:Y:S02]  /*5370*/  FFMA.FTZ R20, R61, R187, R18 ;  /* 0x000000bb3d147223 */ /* 0x000fe40000010012 */
[----:B------:R-:W-:-:S02]  /*5380*/  FMUL.FTZ R135, R135, -R173 ;  /* 0x800000ad87877220 */ /* 0x000fc40000410000 */
[C---:B------:R-:W-:Y:S02]  /*5390*/  FFMA.FTZ R125, R136.reuse, R173, -R16 ;  /* 0x000000ad887d7223 */ /* 0x040fe40000010810 */
[----:B------:R-:W-:Y:S02]  /*53a0*/  FFMA.FTZ R18, R65, -R32, RZ ;  /* 0x8000002041127223 */ /* 0x000fe400000100ff */
[----:B------:R-:W-:Y:S02]  /*53b0*/  FFMA.FTZ R127, R136, R157, R135 ;  /* 0x0000009d887f7223 */ /* 0x000fe40000010087 */
[----:B------:R-:W-:Y:S02]  /*53c0*/  FADD.FTZ R125, R174, R125 ;  /* 0x0000007dae7d7221 */ /* 0x000fe40000010000 */
[----:B------:R-:W-:Y:S02]  /*53d0*/  FFMA.FTZ R18, R64, -R33, R18 ;  /* 0x8000002140127223 */ /* 0x000fe40000010012 */
[----:B------:R-:W-:-:S02]  /*53e0*/  FADD.FTZ R127, -R158, R127 ;  /* 0x0000007f9e7f7221 */ /* 0x000fc40000010100 */
[----:B------:R-:W-:Y:S02]  /*53f0*/  FMUL.FTZ R16, R137, -R125 ;  /* 0x8000007d89107220 */ /* 0x000fe40000410000 */
[----:B------:R-:W-:Y:S02]  /*5400*/  FFMA.FTZ R18, R63, -R182, R18 ;  /* 0x800000b63f127223 */ /* 0x000fe40000010012 */
[-C--:B------:R-:W-:Y:S02]  /*5410*/  FMUL.FTZ R137, R137, -R127.reuse ;  /* 0x8000007f89897220 */ /* 0x080fe40000410000 */
[C---:B------:R-:W-:Y:S02]  /*5420*/  FFMA.FTZ R16, R138.reuse, R127, R16 ;  /* 0x0000007f8a107223 */ /* 0x040fe40000010010 */
[----:B------:R-:W-:Y:S02]  /*5430*/  FFMA.FTZ R18, R61, -R184, R18 ;  /* 0x800000b83d127223 */ /* 0x000fe40000010012 */
[----:B------:R-:W-:-:S02]  /*5440*/  FFMA.FTZ R138, R138, R125, -R137 ;  /* 0x0000007d8a8a7223 */ /* 0x000fc40000010889 */
[----:B------:R-:W-:Y:S02]  /*5450*/  FADD.FTZ R159, -R159, R16 ;  /* 0x000000109f9f7221 */ /* 0x000fe40000010100 */
[C---:B------:R-:W-:Y:S02]  /*5460*/  FFMA.FTZ R18, R59.reuse, -R186, R18 ;  /* 0x800000ba3b127223 */ /* 0x040fe40000010012 */
[----:B------:R-:W-:Y:S02]  /*5470*/  FFMA.FTZ R20, R59, R189, R20 ;  /* 0x000000bd3b147223 */ /* 0x000fe40000010014 */
[----:B------:R-:W-:Y:S02]  /*5480*/  FADD.FTZ R175, R175, R138 ;  /* 0x0000008aafaf7221 */ /* 0x000fe40000010000 */
[----:B------:R-:W-:Y:S02]  /*5490*/  FMUL.FTZ R12, R139, -R159 ;  /* 0x8000009f8b0c7220 */ /* 0x000fe40000410000 */
[----:B------:R-:W-:-:S02]  /*54a0*/  FFMA.FTZ R18, R57, -R188, R18 ;  /* 0x800000bc39127223 */ /* 0x000fc40000010012 */
[----:B------:R-:W-:Y:S02]  /*54b0*/  FFMA.FTZ R20, R57, R191, R20 ;  /* 0x000000bf39147223 */ /* 0x000fe40000010014 */
[-C--:B------:R-:W-:Y:S02]  /*54c0*/  FMUL.FTZ R139, R139, -R175.reuse ;  /* 0x800000af8b8b7220 */ /* 0x080fe40000410000 */
[C---:B------:R-:W-:Y:S02]  /*54d0*/  FFMA.FTZ R129, R140.reuse, R175, -R12 ;  /* 0x000000af8c817223 */ /* 0x040fe4000001080c */
[C---:B------:R-:W-:Y:S02]  /*54e0*/  FFMA.FTZ R18, R55.reuse, -R190, R18 ;  /* 0x800000be37127223 */ /* 0x040fe40000010012 */
[----:B------:R-:W-:Y:S02]  /*54f0*/  FFMA.FTZ R20, R55, R193, R20 ;  /* 0x000000c137147223 */ /* 0x000fe40000010014 */
[----:B------:R-:W-:-:S02]  /*5500*/  FFMA.FTZ R131, R140, R159, R139 ;  /* 0x0000009f8c837223 */ /* 0x000fc4000001008b */
[----:B------:R-:W-:Y:S02]  /*5510*/  FADD.FTZ R129, R176, R129 ;  /* 0x00000081b0817221 */ /* 0x000fe40000010000 */
[C---:B------:R-:W-:Y:S02]  /*5520*/  FFMA.FTZ R18, R53.reuse, -R194, R18 ;  /* 0x800000c235127223 */ /* 0x040fe40000010012 */
[----:B------:R-:W-:Y:S02]  /*5530*/  FFMA.FTZ R20, R53, R195, R20 ;  /* 0x000000c335147223 */ /* 0x000fe40000010014 */
[----:B------:R-:W-:Y:S02]  /*5540*/  FADD.FTZ R131, -R160, R131 ;  /* 0x00000083a0837221 */ /* 0x000fe40000010100 */
[----:B------:R-:W-:Y:S02]  /*5550*/  FMUL.FTZ R12, R141, -R129 ;  /* 0x800000818d0c7220 */ /* 0x000fe40000410000 */
[----:B------:R-:W-:-:S02]  /*5560*/  FFMA.FTZ R18, R51, -R192, R18 ;  /* 0x800000c033127223 */ /* 0x000fc40000010012 */
[----:B------:R-:W-:Y:S02]  /*5570*/  FFMA.FTZ R20, R51, R202, R20 ;  /* 0x000000ca33147223 */ /* 0x000fe40000010014 */
[-C--:B------:R-:W-:Y:S02]  /*5580*/  FMUL.FTZ R141, R141, -R131.reuse ;  /* 0x800000838d8d7220 */ /* 0x080fe40000410000 */
[C---:B------:R-:W-:Y:S02]  /*5590*/  FFMA.FTZ R12, R142.reuse, R131, R12 ;  /* 0x000000838e0c7223 */ /* 0x040fe4000001000c */
[C---:B------:R-:W-:Y:S02]  /*55a0*/  FFMA.FTZ R18, R49.reuse, -R196, R18 ;  /* 0x800000c431127223 */ /* 0x040fe40000010012 */
[----:B------:R-:W-:Y:S02]  /*55b0*/  FFMA.FTZ R20, R49, R203, R20 ;  /* 0x000000cb31147223 */ /* 0x000fe40000010014 */
[----:B------:R-:W-:-:S02]  /*55c0*/  FFMA.FTZ R142, R142, R129, -R141 ;  /* 0x000000818e8e7223 */ /* 0x000fc4000001088d */
[----:B------:R-:W-:Y:S02]  /*55d0*/  FADD.FTZ R161, -R161, R12 ;  /* 0x0000000ca1a17221 */ /* 0x000fe40000010100 */
[C---:B------:R-:W-:Y:S02]  /*55e0*/  FFMA.FTZ R18, R47.reuse, -R198, R18 ;  /* 0x800000c62f127223 */ /* 0x040fe40000010012 */
[----:B------:R-:W-:Y:S02]  /*55f0*/  FFMA.FTZ R20, R47, R205, R20 ;  /* 0x000000cd2f147223 */ /* 0x000fe40000010014 */
[----:B------:R-:W-:Y:S02]  /*5600*/  FADD.FTZ R177, R177, R142 ;  /* 0x0000008eb1b17221 */ /* 0x000fe40000010000 */
[----:B------:R-:W-:Y:S02]  /*5610*/  FMUL.FTZ R12, R143, -R161 ;  /* 0x800000a18f0c7220 */ /* 0x000fe40000410000 */
[----:B------:R-:W-:-:S02]  /*5620*/  FFMA.FTZ R18, R45, -R206, R18 ;  /* 0x800000ce2d127223 */ /* 0x000fc40000010012 */
[----:B------:R-:W-:Y:S02]  /*5630*/  FMUL.FTZ R15, R29, R165 ;  /* 0x000000a51d0f7220 */ /* 0x000fe40000410000 */
[----:B------:R-:W-:Y:S02]  /*5640*/  FFMA.FTZ R20, R45, R207, R20 ;  /* 0x000000cf2d147223 */ /* 0x000fe40000010014 */
[----:B------:R-:W-:Y:S02]  /*5650*/  FFMA.FTZ R133, R144, R177, -R12 ;  /* 0x000000b190857223 */ /* 0x000fe4000001080c */
[----:B------:R-:W-:Y:S02]  /*5660*/  FFMA.FTZ R18, R43, -R204, R18 ;  /* 0x800000cc2b127223 */ /* 0x000fe40000010012 */
[-C--:B------:R-:W-:Y:S02]  /*5670*/  FMUL.FTZ R12, R29, R149.reuse ;  /* 0x000000951d0c7220 */ /* 0x080fe40000410000 */
[----:B------:R-:W-:-:S02]  /*5680*/  FFMA.FTZ R139, R28, R149, -R15 ;  /* 0x000000951c8b7223 */ /* 0x000fc4000001080f */
[----:B------:R-:W-:Y:S02]  /*5690*/  FMUL.FTZ R143, R143, -R177 ;  /* 0x800000b18f8f7220 */ /* 0x000fe40000410000 */
[----:B------:R-:W-:Y:S02]  /*56a0*/  FFMA.FTZ R20, R43, R201, R20 ;  /* 0x000000c92b147223 */ /* 0x000fe40000010014 */
[----:B------:R-:W-:Y:S02]  /*56b0*/  FFMA.FTZ R18, R41, -R200, R18 ;  /* 0x800000c829127223 */ /* 0x000fe40000010012 */
[----:B------:R-:W-:Y:S02]  /*56c0*/  FFMA.FTZ R16, R28, R165, R12 ;  /* 0x000000a51c107223 */ /* 0x000fe4000001000c */
[----:B------:R-:W-:Y:S02]  /*56d0*/  FMUL.FTZ R139, R212, R139 ;  /* 0x0000008bd48b7220 */ /* 0x000fe40000410000 */
[----:B------:R-:W-:-:S02]  /*56e0*/  FFMA.FTZ R135, R144, R161, R143 ;  /* 0x000000a190877223 */ /* 0x000fc4000001008f */
[----:B------:R-:W-:Y:S02]  /*56f0*/  FADD.FTZ R133, R178, R133 ;  /* 0x00000085b2857221 */ /* 0x000fe40000010000 */
[----:B------:R-:W-:Y:S02]  /*5700*/  FFMA.FTZ R20, R41, R208, R20 ;  /* 0x000000d029147223 */ /* 0x000fe40000010014 */
[----:B------:R-:W-:Y:S02]  /*5710*/  FFMA.FTZ R15, R39, -R210, R18 ;  /* 0x800000d2270f7223 */ /* 0x000fe40000010012 */
[----:B------:R-:W-:Y:S02]  /*5720*/  FMUL.FTZ R149, R0, R149 ;  /* 0x0000009500957220 */ /* 0x000fe40000410000 */
[----:B------:R-:W-:Y:S01]  /*5730*/  FFMA.FTZ R18, R13, R16, R139 ;  /* 0x000000100d127223 */ /* 0x000fe2000001008b */
[----:B------:R-:W-:Y:S01]  /*5740*/  HADD2.F32 R139, -RZ, R7.H0_H0 ;  /* 0x20000007ff8b7230 */ /* 0x000fe20000004100 */
[----:B------:R-:W-:-:S02]  /*5750*/  FADD.FTZ R135, -R162, R135 ;  /* 0x00000087a2877221 */ /* 0x000fc40000010100 */
[----:B------:R-:W-:Y:S02]  /*5760*/  FMUL.FTZ R16, R145, -R133 ;  /* 0x8000008591107220 */ /* 0x000fe40000410000 */
[----:B------:R-:W-:Y:S02]  /*5770*/  FFMA.FTZ R14, R39, R199, R20 ;  /* 0x000000c7270e7223 */ /* 0x000fe40000010014 */
[----:B------:R-:W-:Y:S02]  /*5780*/  FMUL.FTZ R137, R0, R165 ;  /* 0x000000a500897220 */ /* 0x000fe40000410000 */
[----:B------:R-:W-:Y:S02]  /*5790*/  FMUL.FTZ R12, R212, R149 ;  /* 0x00000095d40c7220 */ /* 0x000fe40000410000 */
[----:B------:R-:W-:Y:S02]  /*57a0*/  FFMA.FTZ R20, R22, R165, R18 ;  /* 0x000000a516147223 */ /* 0x000fe40000010012 */
[----:B------:R-:W-:-:S02]  /*57b0*/  FMUL.FTZ R18, R29, R31 ;  /* 0x0000001f1d127220 */ /* 0x000fc40000410000 */
[----:B------:R-:W-:Y:S02]  /*57c0*/  FFMA.FTZ R16, R146, R135, R16 ;  /* 0x0000008792107223 */ /* 0x000fe40000010010 */
[----:B------:R-:W-:Y:S02]  /*57d0*/  FFMA.FTZ R15, R37, -R212, R15 ;  /* 0x800000d4250f7223 */ /* 0x000fe4000001000f */
[----:B------:R-:W-:Y:S02]  /*57e0*/  FMUL.FTZ R126, R34, R119 ;  /* 0x00000077227e7220 */ /* 0x000fe40000410000 */
[----:B------:R-:W-:Y:S02]  /*57f0*/  FADD.FTZ R66, R137, R66 ;  /* 0x0000004289427221 */ /* 0x000fe40000010000 */
[-C--:B------:R-:W-:Y:S02]  /*5800*/  FMUL.FTZ R212, R212, R137.reuse ;  /* 0x00000089d4d47220 */ /* 0x080fe40000410000 */
[----:B------:R-:W-:-:S02]  /*5810*/  FFMA.FTZ R12, R13, R137, R12 ;  /* 0x000000890d0c7223 */ /* 0x000fc4000001000c */
[----:B------:R-:W-:Y:S02]  /*5820*/  FMUL.FTZ R145, R145, -R135 ;  /* 0x8000008791917220 */ /* 0x000fe40000410000 */
[----:B------:R-:W-:Y:S02]  /*5830*/  FFMA.FTZ R137, R28, R119, -R18 ;  /* 0x000000771c897223 */ /* 0x000fe40000010812 */
[----:B------:R-:W-:Y:S02]  /*5840*/  FADD.FTZ R163, -R163, R16 ;  /* 0x00000010a3a37221 */ /* 0x000fe40000010100 */
[C---:B------:R-:W-:Y:S02]  /*5850*/  FMUL.FTZ R124, R34.reuse, R31 ;  /* 0x0000001f227c7220 */ /* 0x040fe40000410000 */
[----:B------:R-:W-:Y:S02]  /*5860*/  FFMA.FTZ R199, -R34, R139, R199 ;  /* 0x0000008b22c77223 */ /* 0x000fe400000101c7 */
[----:B------:R-:W-:-:S02]  /*5870*/  FMUL.FTZ R16, R210, R126 ;  /* 0x0000007ed2107220 */ /* 0x000fc40000410000 */
[----:B------:R-:W-:Y:S02]  /*5880*/  FFMA.FTZ R146, R146, R133, -R145 ;  /* 0x0000008592927223 */ /* 0x000fe40000010891 */
[----:B------:R-:W-:Y:S02]  /*5890*/  FMUL.FTZ R137, R210, R137 ;  /* 0x00000089d2897220 */ /* 0x000fe40000410000 */
[----:B------:R-:W-:Y:S02]  /*58a0*/  FADD.FTZ R67, R124, R67 ;  /* 0x000000437c437221 */ /* 0x000fe40000010000 */
[-C--:B------:R-:W-:Y:S02]  /*58b0*/  FMUL.FTZ R210, R210, R124.reuse ;  /* 0x0000007cd2d27220 */ /* 0x080fe40000410000 */
[----:B------:R-:W-:Y:S02]  /*58c0*/  FFMA.FTZ R124, R199, R124, R16 ;  /* 0x0000007cc77c7223 */ /* 0x000fe40000010010 */
[----:B------:R-:W-:-:S02]  /*58d0*/  FMUL.FTZ R119, R29, R119 ;  /* 0x000000771d777220 */ /* 0x000fc40000410000 */
[----:B------:R-:W-:Y:S02]  /*58e0*/  FADD.FTZ R179, R179, R146 ;  /* 0x00000092b3b37221 */ /* 0x000fe40000010000 */
[C---:B------:R-:W-:Y:S02]  /*58f0*/  FMUL.FTZ R16, R147.reuse, -R163 ;  /* 0x800000a393107220 */ /* 0x040fe40000410000 */
[----:B------:R-:W-:Y:S02]  /*5900*/  FFMA.FTZ R18, R28, R31, R119 ;  /* 0x0000001f1c127223 */ /* 0x000fe40000010077 */
[-C--:B------:R-:W-:Y:S02]  /*5910*/  FMUL.FTZ R147, R147, -R179.reuse ;  /* 0x800000b393937220 */ /* 0x080fe40000410000 */
[----:B------:R-:W-:Y:S01]  /*5920*/  FFMA.FTZ R119, R148, R179, -R16 ;  /* 0x000000b394777223 */ /* 0x000fe20000010810 */
[----:B------:R-:W-:Y:S01]  /*5930*/  HADD2.F32 R16, -RZ, R8.H0_H0 ;  /* 0x20000008ff107230 */ /* 0x000fe20000004100 */
[----:B------:R-:W-:-:S02]  /*5940*/  FFMA.FTZ R18, R199, R18, R137 ;  /* 0x00000012c7127223 */ /* 0x000fc40000010089 */
[----:B------:R-:W-:Y:S02]  /*5950*/  FFMA.FTZ R147, R148, R163, R147 ;  /* 0x000000a394937223 */ /* 0x000fe40000010093 */
[----:B------:R-:W-:Y:S02]  /*5960*/  FADD.FTZ R119, R180, R119 ;  /* 0x00000077b4777221 */ /* 0x000fe40000010000 */
[----:B------:R-:W-:Y:S02]  /*5970*/  FFMA.FTZ R139, R139, R31, R18 ;  /* 0x0000001f8b8b7223 */ /* 0x000fe40000010012 */
[----:B------:R-:W-:Y:S01]  /*5980*/  FADD.FTZ R31, -R164, R147 ;  /* 0x00000093a41f7221 */ /* 0x000fe20000010100 */
[----:B------:R-:W-:Y:S01]  /*5990*/  HADD2.F32 R164, -RZ, R6.H0_H0 ;  /* 0x20000006ffa47230 */ /* 0x000fe20000004100 */
[----:B------:R-:W-:Y:S02]  /*59a0*/  FMUL.FTZ R18, R62, R119 ;  /* 0x000000773e127220 */ /* 0x000fe40000410000 */
[----:B------:R-:W-:Y:S01]  /*59b0*/  FADD.FTZ R97, R20, R97 ;  /* 0x0000006114617221 */ /* 0x000fe20000010000 */
[----:B------:R-:W-:Y:S01]  /*59c0*/  HADD2.F32 R20, -RZ, R8.H1_H1 ;  /* 0x30000008ff147230 */ /* 0x000fe20000004100 */
[----:B------:R-:W-:-:S02]  /*59d0*/  FFMA.FTZ R181, -R62, R16, R181 ;  /* 0x000000103eb57223 */ /* 0x000fc400000101b5 */
[----:B------:R-:W-:Y:S02]  /*59e0*/  FMUL.FTZ R22, R60, R179 ;  /* 0x000000b33c167220 */ /* 0x000fe40000410000 */
[----:B------:R-:W-:Y:S02]  /*59f0*/  FMUL.FTZ R30, R62, R31 ;  /* 0x0000001f3e1e7220 */ /* 0x000fe40000410000 */
[----:B------:R-:W-:Y:S02]  /*5a00*/  FMUL.FTZ R120, R32, R18 ;  /* 0x0000001220787220 */ /* 0x000fe40000410000 */
[C---:B------:R-:W-:Y:S02]  /*5a10*/  FFMA.FTZ R183, -R60.reuse, R20, R183 ;  /* 0x000000143cb77223 */ /* 0x040fe400000101b7 */
[----:B------:R-:W-:Y:S02]  /*5a20*/  FMUL.FTZ R122, R60, R163 ;  /* 0x000000a33c7a7220 */ /* 0x000fe40000410000 */
[----:B------:R-:W-:-:S02]  /*5a30*/  FMUL.FTZ R128, R33, R22 ;  /* 0x0000001621807220 */ /* 0x000fc40000410000 */
[-C--:B------:R-:W-:Y:S02]  /*5a40*/  FFMA.FTZ R130, R181, R30.reuse, -R120 ;  /* 0x0000001eb5827223 */ /* 0x080fe40000010878 */
[----:B------:R-:W-:Y:S01]  /*5a50*/  FMUL.FTZ R120, R32, R30 ;  /* 0x0000001e20787220 */ /* 0x000fe20000410000 */
[--C-:B------:R-:W-:Y:S01]  /*5a60*/  HADD2.F32 R30, -RZ, R9.reuse.H0_H0 ;  /* 0x20000009ff1e7230 */ /* 0x100fe20000004100 */
[-C--:B------:R-:W-:Y:S02]  /*5a70*/  FFMA.FTZ R141, R183, R122.reuse, -R128 ;  /* 0x0000007ab78d7223 */ /* 0x080fe40000010880 */
[----:B------:R-:W-:Y:S01]  /*5a80*/  FMUL.FTZ R132, R33, R122 ;  /* 0x0000007a21847220 */ /* 0x000fe20000410000 */
[----:B------:R-:W-:Y:S01]  /*5a90*/  HADD2.F32 R122, -RZ, R9.H1_H1 ;  /* 0x30000009ff7a7230 */ /* 0x000fe20000004100 */
[----:B------:R-:W-:Y:S02]  /*5aa0*/  FFMA.FTZ R128, R181, R18, R120 ;  /* 0x00000012b5807223 */ /* 0x000fe40000010078 */
[----:B------:R-:W-:-:S02]  /*5ab0*/  FMUL.FTZ R120, R58, R133 ;  /* 0x000000853a787220 */ /* 0x000fc40000410000 */
[----:B------:R-:W-:Y:S02]  /*5ac0*/  FFMA.FTZ R137, R183, R22, R132 ;  /* 0x00000016b7897223 */ /* 0x000fe40000010084 */
[----:B------:R-:W-:Y:S02]  /*5ad0*/  FADD.FTZ R128, RZ, R128 ;  /* 0x00000080ff807221 */ /* 0x000fe40000010000 */
[C---:B------:R-:W-:Y:S02]  /*5ae0*/  FFMA.FTZ R185, -R58.reuse, R30, R185 ;  /* 0x0000001e3ab97223 */ /* 0x040fe400000101b9 */
[----:B------:R-:W-:Y:S02]  /*5af0*/  FMUL.FTZ R134, R58, R135 ;  /* 0x000000873a867220 */ /* 0x000fe40000410000 */
[----:B------:R-:W-:Y:S02]  /*5b00*/  FMUL.FTZ R136, R182, R120 ;  /* 0x00000078b6887220 */ /* 0x000fe40000410000 */
[----:B------:R-:W-:Y:S01]  /*5b10*/  FADD.FTZ R132, R128, R137 ;  /* 0x0000008980847221 */ /* 0x000fe20000010000 */
[----:B------:R-:W-:Y:S01]  /*5b20*/  HADD2.F32 R128, -RZ, R10.H0_H0 ;  /* 0x2000000aff807230 */ /* 0x000fe20000004100 */
[----:B------:R-:W-:-:S02]  /*5b30*/  FMUL.FTZ R137, R56, R177 ;  /* 0x000000b138897220 */ /* 0x000fc40000410000 */
[----:B------:R-:W-:Y:S02]  /*5b40*/  FFMA.FTZ R136, R185, R134, -R136 ;  /* 0x00000086b9887223 */ /* 0x000fe40000010888 */
[----:B------:R-:W-:Y:S02]  /*5b50*/  FFMA.FTZ R187, -R56, R122, R187 ;  /* 0x0000007a38bb7223 */ /* 0x000fe400000101bb */
[----:B------:R-:W-:Y:S02]  /*5b60*/  FMUL.FTZ R134, R182, R134 ;  /* 0x00000086b6867220 */ /* 0x000fe40000410000 */
[----:B------:R-:W-:Y:S02]  /*5b70*/  FMUL.FTZ R138, R56, R161 ;  /* 0x000000a1388a7220 */ /* 0x000fe40000410000 */
[----:B------:R-:W-:Y:S02]  /*5b80*/  FMUL.FTZ R140, R184, R137 ;  /* 0x00000089b88c7220 */ /* 0x000fe40000410000 */
[----:B------:R-:W-:-:S02]  /*5b90*/  FADD.FTZ R130, RZ, R130 ;  /* 0x00000082ff827221 */ /* 0x000fc40000010000 */
[----:B------:R-:W-:Y:S02]  /*5ba0*/  FFMA.FTZ R143, R185, R120, R134 ;  /* 0x00000078b98f7223 */ /* 0x000fe40000010086 */
[-C--:B------:R-:W-:Y:S02]  /*5bb0*/  FFMA.FTZ R145, R187, R138.reuse, -R140 ;  /* 0x0000008abb917223 */ /* 0x080fe4000001088c */
[----:B------:R-:W-:Y:S02]  /*5bc0*/  FMUL.FTZ R138, R184, R138 ;  /* 0x0000008ab88a7220 */ /* 0x000fe40000410000 */
[----:B------:R-:W-:Y:S02]  /*5bd0*/  FADD.FTZ R141, R130, R141 ;  /* 0x0000008d828d7221 */ /* 0x000fe40000010000 */
[----:B------:R-:W-:Y:S02]  /*5be0*/  FADD.FTZ R132, R132, R143 ;  /* 0x0000008f84847221 */ /* 0x000fe40000010000 */
[----:B------:R-:W-:-:S02]  /*5bf0*/  FMUL.FTZ R130, R54, R129 ;  /* 0x0000008136827220 */ /* 0x000fc40000410000 */
[----:B------:R-:W-:Y:S02]  /*5c00*/  FFMA.FTZ R143, R187, R137, R138 ;  /* 0x00000089bb8f7223 */ /* 0x000fe4000001008a */
[C---:B------:R-:W-:Y:S02]  /*5c10*/  FFMA.FTZ R189, -R54.reuse, R128, R189 ;  /* 0x0000008036bd7223 */ /* 0x040fe400000101bd */
[----:B------:R-:W-:Y:S02]  /*5c20*/  FMUL.FTZ R134, R54, R131 ;  /* 0x0000008336867220 */ /* 0x000fe40000410000 */
[----:B------:R-:W-:Y:S02]  /*5c30*/  FMUL.FTZ R138, R186, R130 ;  /* 0x00000082ba8a7220 */ /* 0x000fe40000410000 */
[----:B------:R-:W-:Y:S01]  /*5c40*/  FADD.FTZ R143, R132, R143 ;  /* 0x0000008f848f7221 */ /* 0x000fe20000010000 */
[----:B------:R-:W-:Y:S01]  /*5c50*/  HADD2.F32 R132, -RZ, R10.H1_H1 ;  /* 0x3000000aff847230 */ /* 0x000fe20000004100 */
[----:B------:R-:W-:-:S02]  /*5c60*/  FADD.FTZ R136, R141, R136 ;  /* 0x000000888d887221 */ /* 0x000fc40000010000 */
[----:B------:R-:W-:Y:S02]  /*5c70*/  FMUL.FTZ R141, R52, R175 ;  /* 0x000000af348d7220 */ /* 0x000fe40000410000 */
[-C--:B------:R-:W-:Y:S02]  /*5c80*/  FFMA.FTZ R140, R189, R134.reuse, -R138 ;  /* 0x00000086bd8c7223 */ /* 0x080fe4000001088a */
[----:B------:R-:W-:Y:S01]  /*5c90*/  FMUL.FTZ R138, R186, R134 ;  /* 0x00000086ba8a7220 */ /* 0x000fe20000410000 */
[----:B------:R-:W-:Y:S01]  /*5ca0*/  HADD2.F32 R134, -RZ, R11.H0_H0 ;  /* 0x2000000bff867230 */ /* 0x000fe20000004100 */
[----:B------:R-:W-:Y:S02]  /*5cb0*/  FADD.FTZ R145, R136, R145 ;  /* 0x0000009188917221 */ /* 0x000fe40000010000 */
[C---:B------:R-:W-:Y:S02]  /*5cc0*/  FFMA.FTZ R191, -R52.reuse, R132, R191 ;  /* 0x0000008434bf7223 */ /* 0x040fe400000101bf */
[----:B------:R-:W-:-:S02]  /*5cd0*/  FMUL.FTZ R142, R52, R159 ;  /* 0x0000009f348e7220 */ /* 0x000fc40000410000 */
[----:B------:R-:W-:Y:S02]  /*5ce0*/  FMUL.FTZ R144, R188, R141 ;  /* 0x0000008dbc907220 */ /* 0x000fe40000410000 */
[C---:B------:R-:W-:Y:S02]  /*5cf0*/  FMUL.FTZ R136, R50.reuse, R125 ;  /* 0x0000007d32887220 */ /* 0x040fe40000410000 */
[C---:B------:R-:W-:Y:S02]  /*5d00*/  FFMA.FTZ R193, -R50.reuse, R134, R193 ;  /* 0x0000008632c17223 */ /* 0x040fe400000101c1 */
[----:B------:R-:W-:Y:S02]  /*5d10*/  FFMA.FTZ R144, R191, R142, -R144 ;  /* 0x0000008ebf907223 */ /* 0x000fe40000010890 */
[----:B------:R-:W-:Y:S02]  /*5d20*/  FMUL.FTZ R146, R50, R127 ;  /* 0x0000007f32927220 */ /* 0x000fe40000410000 */
[----:B------:R-:W-:-:S02]  /*5d30*/  FMUL.FTZ R147, R190, R136 ;  /* 0x00000088be937220 */ /* 0x000fc40000410000 */
[----:B------:R-:W-:Y:S02]  /*5d40*/  FFMA.FTZ R138, R189, R130, R138 ;  /* 0x00000082bd8a7223 */ /* 0x000fe4000001008a */
[----:B------:R-:W-:Y:S02]  /*5d50*/  FMUL.FTZ R142, R188, R142 ;  /* 0x0000008ebc8e7220 */ /* 0x000fe40000410000 */
[----:B------:R-:W-:Y:S02]  /*5d60*/  FFMA.FTZ R13, R13, R149, -R212 ;  /* 0x000000950d0d7223 */ /* 0x000fe400000108d4 */
[----:B------:R-:W-:Y:S02]  /*5d70*/  FFMA.FTZ R149, R193, R146, -R147 ;  /* 0x00000092c1957223 */ /* 0x000fe40000010893 */
[----:B------:R-:W-:Y:S01]  /*5d80*/  FADD.FTZ R143, R143, R138 ;  /* 0x0000008a8f8f7221 */ /* 0x000fe20000010000 */
[----:B------:R-:W-:Y:S01]  /*5d90*/  HADD2.F32 R138, -RZ, R11.H1_H1 ;  /* 0x3000000bff8a7230 */ /* 0x000fe20000004100 */
[----:B------:R-:W-:-:S02]  /*5da0*/  FFMA.FTZ R142, R191, R141, R142 ;  /* 0x0000008dbf8e7223 */ /* 0x000fc4000001008e */
[----:B------:R-:W-:Y:S02]  /*5db0*/  FMUL.FTZ R146, R190, R146 ;  /* 0x00000092be927220 */ /* 0x000fe40000410000 */
[----:B------:R-:W-:Y:S02]  /*5dc0*/  FADD.FTZ R145, R145, R140 ;  /* 0x0000008c91917221 */ /* 0x000fe40000010000 */
[----:B------:R-:W-:Y:S02]  /*5dd0*/  FADD.FTZ R142, R143, R142 ;  /* 0x0000008e8f8e7221 */ /* 0x000fe40000010000 */
[----:B------:R-:W-:Y:S02]  /*5de0*/  FFMA.FTZ R147, R193, R136, R146 ;  /* 0x00000088c1937223 */ /* 0x000fe40000010092 */
[----:B------:R-:W-:Y:S02]  /*5df0*/  FMUL.FTZ R143, R48, R173 ;  /* 0x000000ad308f7220 */ /* 0x000fe40000410000 */
[----:B------:R-:W-:Y:S01]  /*5e00*/  FADD.FTZ R144, R145, R144 ;  /* 0x0000009091907221 */ /* 0x000fe20000010000 */
[--C-:B------:R-:W-:Y:S01]  /*5e10*/  HADD2.F32 R145, -RZ, R4.reuse.H0_H0 ;  /* 0x20000004ff917230 */ /* 0x100fe20000004100 */
[----:B------:R-:W-:Y:S01]  /*5e20*/  FADD.FTZ R146, R142, R147 ;  /* 0x000000938e927221 */ /* 0x000fe20000010000 */
[----:B------:R-:W-:Y:S01]  /*5e30*/  HADD2.F32 R142, -RZ, R4.H1_H1 ;  /* 0x30000004ff8e7230 */ /* 0x000fe20000004100 */
[----:B------:R-:W-:-:S02]  /*5e40*/  FFMA.FTZ R140, -R48, R138, R195 ;  /* 0x0000008a308c7223 */ /* 0x000fc400000101c3 */
[----:B------:R-:W-:Y:S02]  /*5e50*/  FMUL.FTZ R165, R48, R157 ;  /* 0x0000009d30a57220 */ /* 0x000fe40000410000 */
[----:B------:R-:W-:Y:S02]  /*5e60*/  FMUL.FTZ R148, R194, R143 ;  /* 0x0000008fc2947220 */ /* 0x000fe40000410000 */
[----:B------:R-:W-:Y:S02]  /*5e70*/  FMUL.FTZ R147, R46, R121 ;  /* 0x000000792e937220 */ /* 0x000fe40000410000 */
[----:B------:R-:W-:Y:S02]  /*5e80*/  FFMA.FTZ R14, R37, R197, R14 ;  /* 0x000000c5250e7223 */ /* 0x000fe4000001000e */
[----:B------:R-:W-:Y:S02]  /*5e90*/  FFMA.FTZ R195, R140, R165, -R148 ;  /* 0x000000a58cc37223 */ /* 0x000fe40000010894 */
[----:B------:R-:W-:-:S02]  /*5ea0*/  FFMA.FTZ R202, -R46, R145, R202 ;  /* 0x000000912eca7223 */ /* 0x000fc400000101ca */
[----:B------:R-:W-:Y:S02]  /*5eb0*/  FMUL.FTZ R197, R46, R123 ;  /* 0x0000007b2ec57220 */ /* 0x000fe40000410000 */
[----:B------:R-:W-:Y:S02]  /*5ec0*/  FMUL.FTZ R150, R192, R147 ;  /* 0x00000093c0967220 */ /* 0x000fe40000410000 */
[----:B------:R-:W-:Y:S02]  /*5ed0*/  FMUL.FTZ R165, R194, R165 ;  /* 0x000000a5c2a57220 */ /* 0x000fe40000410000 */
[----:B------:R-:W-:Y:S02]  /*5ee0*/  FADD.FTZ R148, R144, R149 ;  /* 0x0000009590947221 */ /* 0x000fe40000010000 */
[----:B------:R-:W-:Y:S02]  /*5ef0*/  FFMA.FTZ R150, R202, R197, -R150 ;  /* 0x000000c5ca967223 */ /* 0x000fe40000010896 */
[----:B------:R-:W-:-:S02]  /*5f00*/  FFMA.FTZ R165, R140, R143, R165 ;  /* 0x0000008f8ca57223 */ /* 0x000fc400000100a5 */
[----:B------:R-:W-:Y:S02]  /*5f10*/  FMUL.FTZ R197, R192, R197 ;  /* 0x000000c5c0c57220 */ /* 0x000fe40000410000 */
[----:B------:R-:W-:Y:S02]  /*5f20*/  FADD.FTZ R195, R148, R195 ;  /* 0x000000c394c37221 */ /* 0x000fe40000010000 */
[----:B------:R-:W-:Y:S01]  /*5f30*/  FADD.FTZ R165, R146, R165 ;  /* 0x000000a592a57221 */ /* 0x000fe20000010000 */
[----:B------:R-:W-:Y:S01]  /*5f40*/  HADD2.F32 R146, -RZ, R5.H0_H0 ;  /* 0x20000005ff927230 */ /* 0x000fe20000004100 */
[----:B------:R-:W-:Y:S02]  /*5f50*/  FMUL.FTZ R149, R44, R171 ;  /* 0x000000ab2c957220 */ /* 0x000fe40000410000 */
[----:B------:R-:W-:Y:S02]  /*5f60*/  FFMA.FTZ R148, R202, R147, R197 ;  /* 0x00000093ca947223 */ /* 0x000fe400000100c5 */
[----:B------:R-:W-:-:S02]  /*5f70*/  FFMA.FTZ R126, R199, R126, -R210 ;  /* 0x0000007ec77e7223 */ /* 0x000fc400000108d2 */
[C---:B------:R-:W-:Y:S02]  /*5f80*/  FFMA.FTZ R144, -R44.reuse, R142, R203 ;  /* 0x0000008e2c907223 */ /* 0x040fe400000101cb */
[----:B------:R-:W-:Y:S02]  /*5f90*/  FMUL.FTZ R199, R44, R155 ;  /* 0x0000009b2cc77220 */ /* 0x000fe40000410000 */
[----:B------:R-:W-:Y:S02]  /*5fa0*/  FMUL.FTZ R152, R196, R149 ;  /* 0x00000095c4987220 */ /* 0x000fe40000410000 */
[----:B------:R-:W-:Y:S02]  /*5fb0*/  FADD.FTZ R165, R165, R148 ;  /* 0x00000094a5a57221 */ /* 0x000fe40000010000 */
[----:B------:R-:W-:Y:S02]  /*5fc0*/  FMUL.FTZ R148, R42, R21 ;  /* 0x000000152a947220 */ /* 0x000fe40000410000 */
[----:B------:R-:W-:-:S02]  /*5fd0*/  FFMA.FTZ R154, R144, R199, -R152 ;  /* 0x000000c7909a7223 */ /* 0x000fc40000010898 */
[----:B------:R-:W-:Y:S02]  /*5fe0*/  FMUL.FTZ R199, R196, R199 ;  /* 0x000000c7c4c77220 */ /* 0x000fe40000410000 */
[C---:B------:R-:W-:Y:S02]  /*5ff0*/  FFMA.FTZ R205, -R42.reuse, R146, R205 ;  /* 0x000000922acd7223 */ /* 0x040fe400000101cd */
[----:B------:R-:W-:Y:S02]  /*6000*/  FMUL.FTZ R156, R42, R23 ;  /* 0x000000172a9c7220 */ /* 0x000fe40000410000 */
[----:B------:R-:W-:Y:S02]  /*6010*/  FMUL.FTZ R158, R198, R148 ;  /* 0x00000094c69e7220 */ /* 0x000fe40000410000 */
[----:B------:R-:W-:Y:S02]  /*6020*/  FFMA.FTZ R152, R144, R149, R199 ;  /* 0x0000009590987223 */ /* 0x000fe400000100c7 */
[----:B------:R-:W-:Y:S01]  /*6030*/  FADD.FTZ R195, R195, R150 ;  /* 0x00000096c3c37221 */ /* 0x000fe20000010000 */
[----:B------:R-:W-:Y:S01]  /*6040*/  HADD2.F32 R150, -RZ, R5.H1_H1 ;  /* 0x30000005ff967230 */ /* 0x000fe20000004100 */
[----:B------:R-:W-:-:S02]  /*6050*/  FFMA.FTZ R197, R205, R156, -R158 ;  /* 0x0000009ccdc57223 */ /* 0x000fc4000001089e */
[----:B------:R-:W-:Y:S02]  /*6060*/  FMUL.FTZ R156, R198, R156 ;  /* 0x0000009cc69c7220 */ /* 0x000fe40000410000 */
[C---:B------:R-:W-:Y:S02]  /*6070*/  FMUL.FTZ R158, R40.reuse, R153 ;  /* 0x00000099289e7220 */ /* 0x040fe40000410000 */
[----:B------:R-:W-:Y:S02]  /*6080*/  FADD.FTZ R152, R165, R152 ;  /* 0x00000098a5987221 */ /* 0x000fe40000010000 */
[----:B------:R-:W-:Y:S02]  /*6090*/  FFMA.FTZ R165, R205, R148, R156 ;  /* 0x00000094cda57223 */ /* 0x000fe4000001009c */
[C---:B------:R-:W-:Y:S02]  /*60a0*/  FMUL.FTZ R199, R40.reuse, R169 ;  /* 0x000000a928c77220 */ /* 0x040fe40000410000 */
[----:B------:R-:W-:-:S02]  /*60b0*/  FFMA.FTZ R207, -R40, R150, R207 ;  /* 0x0000009628cf7223 */ /* 0x000fc400000101cf */
[----:B------:R-:W-:Y:S02]  /*60c0*/  FMUL.FTZ R156, R206, R158 ;  /* 0x0000009ece9c7220 */ /* 0x000fe40000410000 */
[----:B------:R-:W-:Y:S02]  /*60d0*/  FADD.FTZ R152, R152, R165 ;  /* 0x000000a598987221 */ /* 0x000fe40000010000 */
[-C--:B------:R-:W-:Y:S02]  /*60e0*/  FMUL.FTZ R160, R206, R199.reuse ;  /* 0x000000c7cea07220 */ /* 0x080fe40000410000 */
[----:B------:R-:W-:Y:S02]  /*60f0*/  FFMA.FTZ R165, R207, R199, R156 ;  /* 0x000000c7cfa57223 */ /* 0x000fe4000001009c */
[----:B------:R-:W-:Y:S02]  /*6100*/  FMUL.FTZ R156, R38, R17 ;  /* 0x00000011269c7220 */ /* 0x000fe40000410000 */
[----:B------:R-:W-:-:S02]  /*6110*/  FADD.FTZ R154, R195, R154 ;  /* 0x0000009ac39a7221 */ /* 0x000fc40000010000 */
[----:B------:R-:W-:Y:S02]  /*6120*/  FFMA.FTZ R195, R207, R158, -R160 ;  /* 0x0000009ecfc37223 */ /* 0x000fe400000108a0 */
[----:B------:R-:W-:Y:S02]  /*6130*/  FFMA.FTZ R201, -R38, R164, R201 ;  /* 0x000000a426c97223 */ /* 0x000fe400000101c9 */
[----:B------:R-:W-:Y:S02]  /*6140*/  FMUL.FTZ R203, R36, R151 ;  /* 0x0000009724cb7220 */ /* 0x000fe40000410000 */
[----:B------:R-:W-:Y:S02]  /*6150*/  FMUL.FTZ R158, R38, R19 ;  /* 0x00000013269e7220 */ /* 0x000fe40000410000 */
[----:B------:R-:W-:Y:S02]  /*6160*/  FMUL.FTZ R160, R204, R156 ;  /* 0x0000009ccca07220 */ /* 0x000fe40000410000 */
[----:B------:R-:W-:-:S02]  /*6170*/  FADD.FTZ R154, R154, R197 ;  /* 0x000000c59a9a7221 */ /* 0x000fc40000010000 */
[----:B------:R-:W-:Y:S02]  /*6180*/  FADD.FTZ R152, R152, R165 ;  /* 0x000000a598987221 */ /* 0x000fe40000010000 */
[C---:B------:R-:W-:Y:S02]  /*6190*/  FFMA.FTZ R208, -R36.reuse, R211, R208 ;  /* 0x000000d324d07223 */ /* 0x040fe400000101d0 */
        /* <DEDUP_REMOVED lines=12> */
[C---:B------:R-:W-:Y:S02]  /*6260*/  FMUL.FTZ R158, R29.reuse, R167 ;  /* 0x000000a71d9e7220 */ /* 0x040fe40000410000 */
[----:B------:R-:W-:Y:S02]  /*6270*/  FADD.FTZ R209, R152, R209 ;  /* 0x000000d198d17221 */ /* 0x000fe40000010000 */
[----:B------:R-:W-:Y:S02]  /*6280*/  FADD.FTZ R203, R154, R203 ;  /* 0x000000cb9acb7221 */ /* 0x000fe40000010000 */
[-C--:B------:R-:W-:Y:S01]  /*6290*/  FFMA.FTZ R165, R28, R151.reuse, -R158 ;  /* 0x000000971ca57223 */ /* 0x080fe2000001089e */
[----:B------:R-:W0:Y:S01]  /*62a0*/  SHFL.DOWN PT, R154, R15, 0x1, 0x1f ;  /* 0x08201f000f9a7f89 */ /* 0x000e2200000e0000 */
[----:B------:R-:W-:-:S02]  /*62b0*/  FMUL.FTZ R151, R29, R151 ;  /* 0x000000971d977220 */ /* 0x000fc40000410000 */
[----:B------:R-:W-:Y:S02]  /*62c0*/  FADD.FTZ R209, R209, R124 ;  /* 0x0000007cd1d17221 */ /* 0x000fe40000010000 */
[----:B------:R-:W-:Y:S02]  /*62d0*/  FADD.FTZ R126, R203, R126 ;  /* 0x0000007ecb7e7221 */ /* 0x000fe40000010000 */
[----:B------:R-:W-:Y:S02]  /*62e0*/  FMUL.FTZ R165, R200, R165 ;  /* 0x000000a5c8a57220 */ /* 0x000fe40000410000 */
[----:B------:R-:W-:Y:S02]  /*62f0*/  FFMA.FTZ R151, R28, R167, R151 ;  /* 0x000000a71c977223 */ /* 0x000fe40000010097 */
[----:B------:R-:W-:Y:S02]  /*6300*/  FADD.FTZ R209, R209, R12 ;  /* 0x0000000cd1d17221 */ /* 0x000fe40000010000 */
[----:B------:R-:W-:-:S02]  /*6310*/  FADD.FTZ R126, R126, R13 ;  /* 0x0000000d7e7e7221 */ /* 0x000fc40000010000 */
[C---:B------:R-:W-:Y:S02]  /*6320*/  FMUL.FTZ R124, R29.reuse, R17 ;  /* 0x000000111d7c7220 */ /* 0x040fe40000410000 */
[----:B------:R-:W-:Y:S01]  /*6330*/  FFMA.FTZ R208, R208, R151, R165 ;  /* 0x00000097d0d07223 */ /* 0x000fe200000100a5 */
[----:B------:R-:W1:Y:S01]  /*6340*/  SHFL.DOWN PT, R152, R126, 0x1, 0x1f ;  /* 0x08201f007e987f89 */ /* 0x000e6200000e0000 */
[-C--:B------:R-:W-:Y:S02]  /*6350*/  FFMA.FTZ R13, R28, R19.reuse, -R124 ;  /* 0x000000131c0d7223 */ /* 0x080fe4000001087c */
[C---:B------:R-:W-:Y:S01]  /*6360*/  FMUL.FTZ R19, R29.reuse, R19 ;  /* 0x000000131d137220 */ /* 0x040fe20000410000 */
[----:B------:R-:W2:Y:S01]  /*6370*/  SHFL.DOWN PT, R165, R14, 0x1, 0x1f ;  /* 0x08201f000ea57f89 */ /* 0x000ea200000e0000 */
[----:B------:R-:W-:Y:S02]  /*6380*/  FMUL.FTZ R13, R204, R13 ;  /* 0x0000000dcc0d7220 */ /* 0x000fe40000410000 */
[----:B------:R-:W-:Y:S01]  /*6390*/  FFMA.FTZ R124, R28, R17, R19 ;  /* 0x000000111c7c7223 */ /* 0x000fe20000010013 */
[----:B------:R-:W3:Y:S01]  /*63a0*/  SHFL.DOWN PT, R151, R209, 0x1, 0x1f ;  /* 0x08201f00d1977f89 */ /* 0x000ee200000e0000 */
[----:B------:R-:W-:-:S02]  /*63b0*/  FMUL.FTZ R12, R29, R169 ;  /* 0x000000a91d0c7220 */ /* 0x000fc40000410000 */
[----:B------:R-:W-:Y:S02]  /*63c0*/  FFMA.FTZ R124, R201, R124, R13 ;  /* 0x0000007cc97c7223 */ /* 0x000fe4000001000d */
[----:B------:R-:W-:Y:S02]  /*63d0*/  FFMA.FTZ R13, R28, R153, -R12 ;  /* 0x000000991c0d7223 */ /* 0x000fe4000001080c */
[----:B------:R-:W-:Y:S02]  /*63e0*/  FFMA.FTZ R17, R164, R17, R124 ;  /* 0x00000011a4117223 */ /* 0x000fe4000001007c */
[----:B------:R-:W-:Y:S02]  /*63f0*/  FMUL.FTZ R12, R29, R21 ;  /* 0x000000151d0c7220 */ /* 0x000fe40000410000 */
[----:B------:R-:W-:Y:S02]  /*6400*/  FADD.FTZ R94, R17, R94 ;  /* 0x0000005e115e7221 */ /* 0x000fe40000010000 */
[----:B------:R-:W-:Y:S01]  /*6410*/  FMUL.FTZ R206, R206, R13 ;  /* 0x0000000dcece7220 */ /* 0x000fe20000410000 */
[----:B------:R-:W-:Y:S01]  /*6420*/  MOV R13, R126 ;  /* 0x0000007e000d7202 */ /* 0x000fe20000000f00 */
[----:B------:R-:W-:Y:S01]  /*6430*/  FFMA.FTZ R17, R28, R23, -R12 ;  /* 0x000000171c117223 */ /* 0x000fe2000001080c */
[----:B------:R-:W-:Y:S01]  /*6440*/  MOV R12, R209 ;  /* 0x000000d1000c7202 */ /* 0x000fe20000000f00 */
[----:B0-----:R-:W-:-:S02]  /*6450*/  @!P0 FADD.FTZ R15, R15, R154 ;  /* 0x0000009a0f0f8221 */ /* 0x001fc40000010000 */
[----:B-1----:R-:W-:Y:S02]  /*6460*/  @!P0 FADD.FTZ R13, R13, R152 ;  /* 0x000000980d0d8221 */ /* 0x002fe40000010000 */
[----:B--2---:R-:W-:Y:S01]  /*6470*/  @!P0 FADD.FTZ R14, R14, R165 ;  /* 0x000000a50e0e8221 */ /* 0x004fe20000010000 */
[----:B------:R-:W0:Y:S01]  /*6480*/  SHFL.DOWN PT, R154, R15, 0x2, 0x1f ;  /* 0x08401f000f9a7f89 */ /* 0x000e2200000e0000 */
[----:B------:R-:W-:Y:S02]  /*6490*/  FADD.FTZ R96, R139, R96 ;  /* 0x000000608b607221 */ /* 0x000fe40000010000 */
[----:B---3--:R-:W-:Y:S01]  /*64a0*/  @!P0 FADD.FTZ R12, R12, R151 ;  /* 0x000000970c0c8221 */ /* 0x008fe20000010000 */
[----:B------:R-:W1:Y:S01]  /*64b0*/  SHFL.DOWN PT, R139, R14, 0x2, 0x1f ;  /* 0x08401f000e8b7f89 */ /* 0x000e6200000e0000 */
[C---:B------:R-:W-:Y:S01]  /*64c0*/  FMUL.FTZ R153, R29.reuse, R153 ;  /* 0x000000991d997220 */ /* 0x040fe20000410000 */
[----:B------:R-:W-:Y:S01]  /*64d0*/  ISETP.GT.AND P0, PT, R110, 0x1d, PT ;  /* 0x0000001d6e00780c */ /* 0x000fe20003f04270 */
[----:B------:R-:W-:Y:S01]  /*64e0*/  FMUL.FTZ R23, R29, R23 ;  /* 0x000000171d177220 */ /* 0x000fe20000410000 */
[----:B------:R-:W2:Y:S01]  /*64f0*/  SHFL.DOWN PT, R152, R13, 0x2, 0x1f ;  /* 0x08401f000d987f89 */ /* 0x000ea200000e0000 */
[----:B------:R-:W-:-:S02]  /*6500*/  FMUL.FTZ R198, R198, R17 ;  /* 0x00000011c6c67220 */ /* 0x000fc40000410000 */
[C---:B------:R-:W-:Y:S01]  /*6510*/  FFMA.FTZ R126, R28.reuse, R169, R153 ;  /* 0x000000a91c7e7223 */ /* 0x040fe20000010099 */
[----:B------:R-:W3:Y:S01]  /*6520*/  SHFL.DOWN PT, R19, R12, 0x2, 0x1f ;  /* 0x08401f000c137f89 */ /* 0x000ee200000e0000 */
[----:B------:R-:W-:Y:S02]  /*6530*/  FFMA.FTZ R124, R28, R21, R23 ;  /* 0x000000151c7c7223 */ /* 0x000fe40000010017 */
[----:B------:R-:W-:Y:S02]  /*6540*/  FFMA.FTZ R126, R207, R126, R206 ;  /* 0x0000007ecf7e7223 */ /* 0x000fe400000100ce */
[----:B------:R-:W-:Y:S02]  /*6550*/  FFMA.FTZ R124, R205, R124, R198 ;  /* 0x0000007ccd7c7223 */ /* 0x000fe400000100c6 */
[----:B------:R-:W-:Y:S02]  /*6560*/  FMUL.FTZ R17, R29, R171 ;  /* 0x000000ab1d117220 */ /* 0x000fe40000410000 */
[----:B------:R-:W-:-:S02]  /*6570*/  FFMA.FTZ R126, R150, R169, R126 ;  /* 0x000000a9967e7223 */ /* 0x000fc4000001007e */
[----:B------:R-:W-:Y:S02]  /*6580*/  FFMA.FTZ R21, R146, R21, R124 ;  /* 0x0000001592157223 */ /* 0x000fe4000001007c */
[----:B0-----:R-:W-:Y:S02]  /*6590*/  @!P0 FADD.FTZ R15, R15, R154 ;  /* 0x0000009a0f0f8221 */ /* 0x001fe40000010000 */
[-C--:B------:R-:W-:Y:S02]  /*65a0*/  FFMA.FTZ R17, R28, R155.reuse, -R17 ;  /* 0x0000009b1c117223 */ /* 0x080fe40000010811 */
[----:B-1----:R-:W-:Y:S02]  /*65b0*/  @!P0 FADD.FTZ R14, R14, R139 ;  /* 0x0000008b0e0e8221 */ /* 0x002fe40000010000 */
[----:B------:R-:W-:Y:S02]  /*65c0*/  FMUL.FTZ R155, R29, R155 ;  /* 0x0000009b1d9b7220 */ /* 0x000fe40000410000 */
[----:B--2---:R-:W-:Y:S01]  /*65d0*/  @!P0 FADD.FTZ R13, R13, R152 ;  /* 0x000000980d0d8221 */ /* 0x004fe20000010000 */
[----:B------:R-:W0:Y:S01]  /*65e0*/  SHFL.DOWN PT, R23, R14, 0x4, 0x1f ;  /* 0x08801f000e177f89 */ /* 0x000e2200000e0000 */
[----:B------:R-:W-:-:S02]  /*65f0*/  FADD.FTZ R93, R126, R93 ;  /* 0x0000005d7e5d7221 */ /* 0x000fc40000010000 */
[----:B---3--:R-:W-:Y:S01]  /*6600*/  @!P0 FADD.FTZ R12, R12, R19 ;  /* 0x000000130c0c8221 */ /* 0x008fe20000010000 */
[----:B------:R-:W1:Y:S01]  /*6610*/  SHFL.DOWN PT, R126, R15, 0x4, 0x1f ;  /* 0x08801f000f7e7f89 */ /* 0x000e6200000e0000 */
[----:B------:R-:W-:Y:S01]  /*6620*/  FADD.FTZ R92, R21, R92 ;  /* 0x0000005c155c7221 */ /* 0x000fe20000010000 */
[----:B------:R-:W-:Y:S01]  /*6630*/  ISETP.GT.AND P0, PT, R110, 0x1b, PT ;  /* 0x0000001b6e00780c */ /* 0x000fe20003f04270 */
[----:B------:R-:W-:Y:S01]  /*6640*/  FMUL.FTZ R17, R196, R17 ;  /* 0x00000011c4117220 */ /* 0x000fe20000410000 */
[----:B------:R-:W2:Y:S01]  /*6650*/  SHFL.DOWN PT, R124, R13, 0x4, 0x1f ;  /* 0x08801f000d7c7f89 */ /* 0x000ea200000e0000 */
[----:B------:R-:W-:Y:S02]  /*6660*/  FFMA.FTZ R155, R28, R171, R155 ;  /* 0x000000ab1c9b7223 */ /* 0x000fe4000001009b */
[----:B------:R-:W-:Y:S01]  /*6670*/  FADD.FTZ R79, R120, R79 ;  /* 0x0000004f784f7221 */ /* 0x000fe20000010000 */
[----:B------:R-:W3:Y:S01]  /*6680*/  SHFL.DOWN PT, R21, R12, 0x4, 0x1f ;  /* 0x08801f000c157f89 */ /* 0x000ee200000e0000 */
[----:B------:R-:W-:-:S02]  /*6690*/  FFMA.FTZ R17, R144, R155, R17 ;  /* 0x0000009b90117223 */ /* 0x000fc40000010011 */
[----:B------:R-:W-:Y:S02]  /*66a0*/  FFMA.FTZ R208, R211, R167, R208 ;  /* 0x000000a7d3d07223 */ /* 0x000fe400000100d0 */
[----:B------:R-:W-:Y:S02]  /*66b0*/  FFMA.FTZ R142, R142, R171, R17 ;  /* 0x000000ab8e8e7223 */ /* 0x000fe40000010011 */
[C---:B------:R-:W-:Y:S02]  /*66c0*/  FMUL.FTZ R17, R29.reuse, R121 ;  /* 0x000000791d117220 */ /* 0x040fe40000410000 */
[----:B------:R-:W-:Y:S02]  /*66d0*/  FADD.FTZ R69, R156, R69 ;  /* 0x000000459c457221 */ /* 0x000fe40000010000 */
[----:B------:R-:W-:Y:S02]  /*66e0*/  FFMA.FTZ R19, R28, R123, -R17 ;  /* 0x0000007b1c137223 */ /* 0x000fe40000010811 */
[----:B------:R-:W-:-:S02]  /*66f0*/  FMUL.FTZ R17, R29, R173 ;  /* 0x000000ad1d117220 */ /* 0x000fc40000410000 */
[----:B0-----:R-:W-:Y:S02]  /*6700*/  @!P0 FADD.FTZ R14, R14, R23 ;  /* 0x000000170e0e8221 */ /* 0x001fe40000010000 */
[-C--:B------:R-:W-:Y:S02]  /*6710*/  FFMA.FTZ R17, R28, R157.reuse, -R17 ;  /* 0x0000009d1c117223 */ /* 0x080fe40000010811 */
[----:B------:R-:W-:Y:S01]  /*6720*/  FMUL.FTZ R157, R29, R157 ;  /* 0x0000009d1d9d7220 */ /* 0x000fe20000410000 */
[----:B------:R-:W0:Y:S01]  /*6730*/  SHFL.DOWN PT, R23, R14, 0x8, 0x1f ;  /* 0x09001f000e177f89 */ /* 0x000e2200000e0000 */
[----:B------:R-:W-:Y:S02]  /*6740*/  FMUL.FTZ R194, R194, R17 ;  /* 0x00000011c2c27220 */ /* 0x000fe40000410000 */
[----:B------:R-:W-:Y:S02]  /*6750*/  FFMA.FTZ R157, R28, R173, R157 ;  /* 0x000000ad1c9d7223 */ /* 0x000fe4000001009d */
[----:B-1----:R-:W-:-:S02]  /*6760*/  @!P0 FADD.FTZ R15, R15, R126 ;  /* 0x0000007e0f0f8221 */ /* 0x002fc40000010000 */
[----:B--2---:R-:W-:Y:S02]  /*6770*/  @!P0 FADD.FTZ R13, R13, R124 ;  /* 0x0000007c0d0d8221 */ /* 0x004fe40000010000 */
[----:B---3--:R-:W-:Y:S01]  /*6780*/  @!P0 FADD.FTZ R12, R12, R21 ;  /* 0x000000150c0c8221 */ /* 0x008fe20000010000 */
[----:B------:R-:W-:Y:S01]  /*6790*/  ISETP.GT.AND P0, PT, R110, 0x17, PT ;  /* 0x000000176e00780c */ /* 0x000fe20003f04270 */
[C---:B------:R-:W-:Y:S01]  /*67a0*/  FMUL.FTZ R17, R29.reuse, R125 ;  /* 0x0000007d1d117220 */ /* 0x040fe20000410000 */
[----:B------:R-:W-:Y:S01]  /*67b0*/  SHFL.DOWN PT, R126, R13, 0x8, 0x1f ;  /* 0x09001f000d7e7f89 */ /* 0x000fe200000e0000 */
[----:B------:R-:W-:Y:S02]  /*67c0*/  FFMA.FTZ R157, R140, R157, R194 ;  /* 0x0000009d8c9d7223 */ /* 0x000fe400000100c2 */
[----:B------:R-:W-:Y:S01]  /*67d0*/  FMUL.FTZ R123, R29, R123 ;  /* 0x0000007b1d7b7220 */ /* 0x000fe20000410000 */
[----:B------:R-:W1:Y:S01]  /*67e0*/  SHFL.DOWN PT, R140, R15, 0x8, 0x1f ;  /* 0x09001f000f8c7f89 */ /* 0x000e6200000e0000 */
[----:B------:R-:W-:-:S02]  /*67f0*/  FFMA.FTZ R17, R28, R127, -R17 ;  /* 0x0000007f1c117223 */ /* 0x000fc40000010811 */
[C---:B------:R-:W-:Y:S01]  /*6800*/  FMUL.FTZ R127, R29.reuse, R127 ;  /* 0x0000007f1d7f7220 */ /* 0x040fe20000410000 */
[----:B------:R-:W2:Y:S01]  /*6810*/  SHFL.DOWN PT, R21, R12, 0x8, 0x1f ;  /* 0x09001f000c157f89 */ /* 0x000ea200000e0000 */
[----:B------:R-:W-:Y:S02]  /*6820*/  FMUL.FTZ R19, R192, R19 ;  /* 0x00000013c0137220 */ /* 0x000fe40000410000 */
[----:B------:R-:W-:Y:S02]  /*6830*/  FFMA.FTZ R123, R28, R121, R123 ;  /* 0x000000791c7b7223 */ /* 0x000fe4000001007b */
[----:B------:R-:W-:Y:S02]  /*6840*/  FMUL.FTZ R190, R190, R17 ;  /* 0x00000011bebe7220 */ /* 0x000fe40000410000 */
[----:B------:R-:W-:Y:S02]  /*6850*/  FFMA.FTZ R124, R28, R125, R127 ;  /* 0x0000007d1c7c7223 */ /* 0x000fe4000001007f */
[----:B------:R-:W-:-:S02]  /*6860*/  FMUL.FTZ R17, R29, R175 ;  /* 0x000000af1d117220 */ /* 0x000fc40000410000 */
[----:B------:R-:W-:Y:S02]  /*6870*/  FFMA.FTZ R202, R202, R123, R19 ;  /* 0x0000007bcaca7223 */ /* 0x000fe40000010013 */
[----:B------:R-:W-:Y:S02]  /*6880*/  FFMA.FTZ R124, R193, R124, R190 ;  /* 0x0000007cc17c7223 */ /* 0x000fe400000100be */
[-C--:B------:R-:W-:Y:S02]  /*6890*/  FFMA.FTZ R19, R28, R159.reuse, -R17 ;  /* 0x0000009f1c137223 */ /* 0x080fe40000010811 */
[C---:B------:R-:W-:Y:S02]  /*68a0*/  FMUL.FTZ R159, R29.reuse, R159 ;  /* 0x0000009f1d9f7220 */ /* 0x040fe40000410000 */
[----:B------:R-:W-:Y:S02]  /*68b0*/  FMUL.FTZ R17, R29, R129 ;  /* 0x000000811d117220 */ /* 0x000fe40000410000 */
[----:B------:R-:W-:-:S02]  /*68c0*/  FFMA.FTZ R125, R134, R125, R124 ;  /* 0x0000007d867d7223 */ /* 0x000fc4000001007c */
[----:B------:R-:W-:Y:S02]  /*68d0*/  FMUL.FTZ R19, R188, R19 ;  /* 0x00000013bc137220 */ /* 0x000fe40000410000 */
[C---:B------:R-:W-:Y:S02]  /*68e0*/  FFMA.FTZ R124, R28.reuse, R175, R159 ;  /* 0x000000af1c7c7223 */ /* 0x040fe4000001009f */
[-C--:B------:R-:W-:Y:S02]  /*68f0*/  FFMA.FTZ R17, R28, R131.reuse, -R17 ;  /* 0x000000831c117223 */ /* 0x080fe40000010811 */
[----:B------:R-:W-:Y:S02]  /*6900*/  FMUL.FTZ R131, R29, R131 ;  /* 0x000000831d837220 */ /* 0x000fe40000410000 */
[----:B------:R-:W-:Y:S02]  /*6910*/  FFMA.FTZ R19, R191, R124, R19 ;  /* 0x0000007cbf137223 */ /* 0x000fe40000010013 */
[----:B------:R-:W-:-:S02]  /*6920*/  FMUL.FTZ R17, R186, R17 ;  /* 0x00000011ba117220 */ /* 0x000fc40000410000 */
[----:B------:R-:W-:Y:S02]  /*6930*/  FFMA.FTZ R124, R28, R129, R131 ;  /* 0x000000811c7c7223 */ /* 0x000fe40000010083 */
[----:B0-----:R-:W-:Y:S02]  /*6940*/  @!P0 FADD.FTZ R14, R14, R23 ;  /* 0x000000170e0e8221 */ /* 0x001fe40000010000 */
[----:B-1----:R-:W-:Y:S02]  /*6950*/  @!P0 FADD.FTZ R15, R15, R140 ;  /* 0x0000008c0f0f8221 */ /* 0x002fe40000010000 */
[----:B------:R-:W-:Y:S01]  /*6960*/  @!P0 FADD.FTZ R13, R13, R126 ;  /* 0x0000007e0d0d8221 */ /* 0x000fe20000010000 */
[----:B------:R-:W0:Y:S01]  /*6970*/  SHFL.DOWN PT, R23, R14, 0x10, 0x1f ;  /* 0x0a001f000e177f89 */ /* 0x000e2200000e0000 */
[----:B--2---:R-:W-:Y:S01]  /*6980*/  @!P0 FADD.FTZ R12, R12, R21 ;  /* 0x000000150c0c8221 */ /* 0x004fe20000010000 */
[----:B------:R-:W-:Y:S01]  /*6990*/  ISETP.GT.AND P0, PT, R110, 0xf, PT ;  /* 0x0000000f6e00780c */ /* 0x000fe20003f04270 */
[----:B------:R-:W-:Y:S01]  /*69a0*/  FFMA.FTZ R124, R189, R124, R17 ;  /* 0x0000007cbd7c7223 */ /* 0x000fe20000010011 */
[----:B------:R-:W1:Y:S01]  /*69b0*/  SHFL.DOWN PT, R134, R15, 0x10, 0x1f ;  /* 0x0a001f000f867f89 */ /* 0x000e6200000e0000 */
[----:B------:R-:W-:-:S02]  /*69c0*/  FMUL.FTZ R17, R29, R177 ;  /* 0x000000b11d117220 */ /* 0x000fc40000410000 */
[----:B------:R-:W-:Y:S01]  /*69d0*/  FFMA.FTZ R129, R128, R129, R124 ;  /* 0x0000008180817223 */ /* 0x000fe2000001007c */
[----:B------:R-:W2:Y:S01]  /*69e0*/  SHFL.DOWN PT, R126, R13, 0x10, 0x1f ;  /* 0x0a001f000d7e7f89 */ /* 0x000ea200000e0000 */
[-C--:B------:R-:W-:Y:S02]  /*69f0*/  FFMA.FTZ R17, R28, R161.reuse, -R17 ;  /* 0x000000a11c117223 */ /* 0x080fe40000010811 */
[C---:B------:R-:W-:Y:S01]  /*6a00*/  FMUL.FTZ R161, R29.reuse, R161 ;  /* 0x000000a11da17220 */ /* 0x040fe20000410000 */
[----:B------:R-:W3:Y:S01]  /*6a10*/  SHFL.DOWN PT, R21, R12, 0x10, 0x1f ;  /* 0x0a001f000c157f89 */ /* 0x000ee200000e0000 */
[----:B------:R-:W-:Y:S02]  /*6a20*/  FMUL.FTZ R184, R184, R17 ;  /* 0x00000011b8b87220 */ /* 0x000fe40000410000 */
[----:B------:R-:W-:Y:S02]  /*6a30*/  FFMA.FTZ R124, R28, R177, R161 ;  /* 0x000000b11c7c7223 */ /* 0x000fe400000100a1 */
[----:B------:R-:W-:-:S02]  /*6a40*/  FMUL.FTZ R17, R29, R179 ;  /* 0x000000b31d117220 */ /* 0x000fc40000410000 */
[----:B------:R-:W-:Y:S02]  /*6a50*/  FFMA.FTZ R132, R132, R175, R19 ;  /* 0x000000af84847223 */ /* 0x000fe40000010013 */
[----:B------:R-:W-:Y:S02]  /*6a60*/  FMUL.FTZ R19, R29, R133 ;  /* 0x000000851d137220 */ /* 0x000fe40000410000 */
[----:B------:R-:W-:Y:S02]  /*6a70*/  FFMA.FTZ R184, R187, R124, R184 ;  /* 0x0000007cbbb87223 */ /* 0x000fe400000100b8 */
[C---:B------:R-:W-:Y:S02]  /*6a80*/  FFMA.FTZ R124, R28.reuse, R163, -R17 ;  /* 0x000000a31c7c7223 */ /* 0x040fe40000010811 */
[----:B------:R-:W-:Y:S02]  /*6a90*/  FMUL.FTZ R17, R29, R119 ;  /* 0x000000771d117220 */ /* 0x000fe40000410000 */
[----:B------:R-:W-:-:S02]  /*6aa0*/  FFMA.FTZ R19, R28, R135, -R19 ;  /* 0x000000871c137223 */ /* 0x000fc40000010813 */
[C---:B------:R-:W-:Y:S02]  /*6ab0*/  FMUL.FTZ R135, R29.reuse, R135 ;  /* 0x000000871d877220 */ /* 0x040fe40000410000 */
[C---:B------:R-:W-:Y:S02]  /*6ac0*/  FMUL.FTZ R163, R29.reuse, R163 ;  /* 0x000000a31da37220 */ /* 0x040fe40000410000 */
[-C--:B------:R-:W-:Y:S02]  /*6ad0*/  FMUL.FTZ R29, R29, R31.reuse ;  /* 0x0000001f1d1d7220 */ /* 0x080fe40000410000 */
[----:B------:R-:W-:Y:S02]  /*6ae0*/  FFMA.FTZ R17, R28, R31, -R17 ;  /* 0x0000001f1c117223 */ /* 0x000fe40000010811 */
[----:B------:R-:W-:Y:S02]  /*6af0*/  FFMA.FTZ R184, R122, R177, R184 ;  /* 0x000000b17ab87223 */ /* 0x000fe400000100b8 */
[----:B------:R-:W-:-:S02]  /*6b00*/  FFMA.FTZ R122, R28, R133, R135 ;  /* 0x000000851c7a7223 */ /* 0x000fc40000010087 */
[----:B------:R-:W-:Y:S02]  /*6b10*/  FFMA.FTZ R120, R28, R179, R163 ;  /* 0x000000b31c787223 */ /* 0x000fe400000100a3 */
[----:B------:R-:W-:Y:S02]  /*6b20*/  FMUL.FTZ R19, R182, R19 ;  /* 0x00000013b6137220 */ /* 0x000fe40000410000 */
[----:B------:R-:W-:Y:S02]  /*6b30*/  FMUL.FTZ R124, R33, R124 ;  /* 0x0000007c217c7220 */ /* 0x000fe40000410000 */
[----:B------:R-:W-:Y:S02]  /*6b40*/  FFMA.FTZ R28, R28, R119, R29 ;  /* 0x000000771c1c7223 */ /* 0x000fe4000001001d */
[----:B------:R-:W-:Y:S02]  /*6b50*/  FMUL.FTZ R17, R32, R17 ;  /* 0x0000001120117220 */ /* 0x000fe40000410000 */
[----:B0-----:R-:W-:-:S02]  /*6b60*/  @!P0 FADD.FTZ R14, R14, R23 ;  /* 0x000000170e0e8221 */ /* 0x001fc40000010000 */
[----:B-1----:R-:W-:Y:S02]  /*6b70*/  @!P0 FADD.FTZ R15, R15, R134 ;  /* 0x000000860f0f8221 */ /* 0x002fe40000010000 */
        /* <DEDUP_REMOVED lines=50> */
.L_x_6160:
[----:B0-----:R-:W-:Y:S05]  /*6ea0*/  BSYNC B0 ;  /* 0x0000000000007941 */ /* 0x001fea0003800000 */
.L_x_6159:
[----:B------:R-:W-:-:S04]  /*6eb0*/  IADD3 R35, R35, 0x1, RZ ;  /* 0x0000000123237810 */ /* 0x000fc80007ffe0ff */
[----:B------:R-:W-:-:S13]  /*6ec0*/  ISETP.GE.AND P0, PT, R35, c[0x0][0x16c], PT ;  /* 0x00005b0023007a0c */ /* 0x000fda0003f06270 */
[----:B------:R-:W-:Y:S01]  /*6ed0*/  @P0 CALL.REL.NOINC `(.L_x_6124) ;  /* 0x0000001000000944 */ /* 0x000fe20003c00000 */
[----:B------:R-:W-:Y:S05]  /*6ee0*/  BRA `(.L_x_6161) ;  /* 0xffffa10000007947 */ /* 0x000fea000383ffff */
.L_x_6124:
[----:B------:R-:W-:Y:S01]  /*6ef0*/  BAR.SYNC.DEFER_BLOCKING 0x0 ;  /* 0x0000000000007b1d */ /* 0x000fe20000010000 */
[----:B------:R-:W-:Y:S01]  /*6f00*/  F2FP.PACK_AB R67, R66, R67 ;  /* 0x000000434243723e */ /* 0x000fe200000000ff */
[----:B------:R-:W-:Y:S01]  /*6f10*/  IMAD R5, R113, c[0x0][0x2d8], RZ ;  /* 0x0000b60071057a24 */ /* 0x000fe200078e02ff */
[----:B------:R-:W-:Y:S01]  /*6f20*/  F2FP.PACK_AB R15, R74, R75 ;  /* 0x0000004b4a0f723e */ /* 0x000fe200000000ff */
[----:B------:R-:W-:Y:S01]  /*6f30*/  FADD.FTZ R0, R109, R82 ;  /* 0x000000526d007221 */ /* 0x000fe20000010000 */
[----:B------:R-:W-:Y:S01]  /*6f40*/  F2FP.PACK_AB R14, R76, R77 ;  /* 0x0000004d4c0e723e */ /* 0x000fe200000000ff */
[----:B------:R-:W-:Y:S01]  /*6f50*/  IMAD R9, R114, c[0x0][0x2dc], R5 ;  /* 0x0000b70072097a24 */ /* 0x000fe200078e0205 */
[----:B------:R-:W-:Y:S02]  /*6f60*/  F2FP.PACK_AB R13, R78, R79 ;  /* 0x0000004f4e0d723e */ /* 0x000fe400000000ff */
[----:B------:R-:W-:Y:S02]  /*6f70*/  F2FP.PACK_AB R12, R80, R81 ;  /* 0x00000051500c723e */ /* 0x000fe400000000ff */
[----:B------:R-:W-:-:S02]  /*6f80*/  F2FP.PACK_AB R66, R68, R69 ;  /* 0x000000454442723e */ /* 0x000fc400000000ff */
[----:B------:R-:W-:Y:S02]  /*6f90*/  F2FP.PACK_AB R65, R70, R71 ;  /* 0x000000474641723e */ /* 0x000fe400000000ff */
[----:B------:R-:W-:Y:S02]  /*6fa0*/  LEA R10, R110, R101, 0x1 ;  /* 0x000000656e0a7211 */ /* 0x000fe400078e08ff */
[----:B------:R-:W-:Y:S02]  /*6fb0*/  F2FP.PACK_AB R64, R72, R73 ;  /* 0x000000494840723e */ /* 0x000fe400000000ff */
[----:B------:R-:W-:Y:S02]  /*6fc0*/  IADD3 R40, R102, -0x1, RZ ;  /* 0xffffffff66287810 */ /* 0x000fe40007ffe0ff */
[----:B------:R-:W-:Y:S02]  /*6fd0*/  F2FP.PACK_AB R31, R97, R96 ;  /* 0x00000060611f723e */ /* 0x000fe400000000ff */
[----:B------:R-:W-:Y:S01]  /*6fe0*/  SHF.L.U32 R6, R40, 0xa, RZ ;  /* 0x0000000a28067819 */ /* 0x000fe200000006ff */
[----:B------:R0:W-:Y:S01]  /*6ff0*/  STS.128 [R10.X16], R12 ;  /* 0x0000000c0a007388 */ /* 0x0001e2000000cc00 */
[----:B------:R-:W-:-:S02]  /*7000*/  F2FP.PACK_AB R30, R95, R94 ;  /* 0x0000005e5f1e723e */ /* 0x000fc400000000ff */
[----:B------:R-:W-:Y:S01]  /*7010*/  SHF.R.S32.HI R7, RZ, 0x1f, R6 ;  /* 0x0000001fff077819 */ /* 0x000fe20000011406 */
[----:B------:R-:W-:Y:S01]  /*7020*/  STS.128 [R10.X16+0x10], R64 ;  /* 0x000010400a007388 */ /* 0x000fe2000000cc00 */
[----:B------:R-:W-:-:S06]  /*7030*/  NOP ;  /* 0x0000000000007918 */ /* 0x000fcc0000000000 */
[----:B------:R-:W1:Y:S01]  /*7040*/  LDS.128 R16, [R98.X16] ;  /* 0x0000000062107984 */ /* 0x000e62000000cc00 */
[C-C-:B------:R-:W-:Y:S01]  /*7050*/  IMAD.WIDE.U32 R4, R114.reuse, c[0x0][0x2d8], R6.reuse ;  /* 0x0000b60072047a25 */ /* 0x140fe200078e0006 */
[----:B------:R-:W-:Y:S02]  /*7060*/  F2FP.PACK_AB R29, R93, R92 ;  /* 0x0000005c5d1d723e */ /* 0x000fe400000000ff */
[----:B------:R-:W2:Y:S01]  /*7070*/  LDS.128 R20, [R98.X16+0x200] ;  /* 0x0002000062147984 */ /* 0x000ea2000000cc00 */
[----:B0-----:R-:W-:Y:S01]  /*7080*/  F2FP.PACK_AB R13, R85, R84 ;  /* 0x00000054550d723e */ /* 0x001fe200000000ff */
[----:B------:R-:W-:Y:S01]  /*7090*/  IMAD.WIDE.U32 R6, R114, c[0x0][0x2f8], R6 ;  /* 0x0000be0072067a25 */ /* 0x000fe200078e0006 */
[----:B------:R-:W-:Y:S02]  /*70a0*/  IADD3 R5, R5, R9, RZ ;  /* 0x0000000905057210 */ /* 0x000fe40007ffe0ff */
[----:B------:R-:W-:Y:S01]  /*70b0*/  F2FP.PACK_AB R12, R83, R82 ;  /* 0x00000052530c723e */ /* 0x000fe200000000ff */
[----:B------:R-:W-:Y:S01]  /*70c0*/  IMAD R9, R117, c[0x0][0x2e0], RZ ;  /* 0x0000b80075097a24 */ /* 0x000fe200078e02ff */
[----:B------:R-:W-:Y:S01]  /*70d0*/  F2FP.PACK_AB R15, R89, R88 ;  /* 0x00000058590f723e */ /* 0x000fe200000000ff */
[----:B------:R-:W-:Y:S01]  /*70e0*/  IMAD.WIDE.U32 R4, R118, c[0x0][0x2e0], R4 ;  /* 0x0000b80076047a25 */ /* 0x000fe200078e0004 */
[----:B------:R-:W-:-:S02]  /*70f0*/  F2FP.PACK_AB R14, R87, R86 ;  /* 0x00000056570e723e */ /* 0x000fc400000000ff */
[----:B------:R-:W-:Y:S01]  /*7100*/  F2FP.PACK_AB R28, R91, R90 ;  /* 0x0000005a5b1c723e */ /* 0x000fe200000000ff */
[----:B------:R-:W-:Y:S01]  /*7110*/  IMAD R11, R118, c[0x0][0x2e4], R9 ;  /* 0x0000b900760b7a24 */ /* 0x000fe200078e0209 */
[----:B------:R-:W-:Y:S01]  /*7120*/  LEA R8, P0, R4, c[0x0][0x330], 0x1 ;  /* 0x0000cc0004087a11 */ /* 0x000fe200078008ff */
[----:B------:R-:W-:Y:S01]  /*7130*/  FADD.FTZ R9, R0, R83 ;  /* 0x0000005300097221 */ /* 0x000fe20000010000 */
[----:B------:R-:W-:Y:S02]  /*7140*/  IADD3 R104, P1, R104, -0x800, RZ ;  /* 0xfffff80068687810 */ /* 0x000fe40007f3e0ff */
[----:B------:R-:W-:Y:S01]  /*7150*/  IADD3 R5, R5, R11, RZ ;  /* 0x0000000b05057210 */ /* 0x000fe20007ffe0ff */
[----:B------:R-:W-:Y:S01]  /*7160*/  FADD.FTZ R0, R9, R84 ;  /* 0x0000005409007221 */ /* 0x000fe20000010000 */
[----:B------:R-:W-:Y:S02]  /*7170*/  IADD3 R106, P2, R106, -0x800, RZ ;  /* 0xfffff8006a6a7810 */ /* 0x000fe40007f5e0ff */
[----:B------:R-:W-:Y:S01]  /*7180*/  LEA.HI.X R9, R4, c[0x0][0x334], R5, 0x1, P0 ;  /* 0x0000cd0004097a11 */ /* 0x000fe200000f0c05 */
[----:B------:R-:W-:Y:S01]  /*7190*/  FADD.FTZ R11, R0, R85 ;  /* 0x00000055000b7221 */ /* 0x000fe20000010000 */
[----:B------:R-:W-:-:S02]  /*71a0*/  IADD3 R108, P3, R108, -0x800, RZ ;  /* 0xfffff8006c6c7810 */ /* 0x000fc40007f7e0ff */
[----:B------:R-:W-:Y:S01]  /*71b0*/  IADD3.X R103, R103, -0x1, RZ, P1, !PT ;  /* 0xffffffff67677810 */ /* 0x000fe20000ffe4ff */
[----:B------:R-:W-:Y:S01]  /*71c0*/  IMAD.WIDE R4, R99, 0x10, R8 ;  /* 0x0000001063047825 */ /* 0x000fe200078e0208 */
[----:B------:R-:W-:Y:S02]  /*71d0*/  IADD3.X R105, R105, -0x1, RZ, P2, !PT ;  /* 0xffffffff69697810 */ /* 0x000fe400017fe4ff */
[----:B------:R-:W-:Y:S01]  /*71e0*/  IADD3.X R107, R107, -0x1, RZ, P3, !PT ;  /* 0xffffffff6b6b7810 */ /* 0x000fe20001ffe4ff */
[----:B------:R-:W-:Y:S02]  /*71f0*/  IMAD R9, R113, c[0x0][0x2f8], RZ ;  /* 0x0000be0071097a24 */ /* 0x000fe400078e02ff */
[----:B------:R-:W-:Y:S02]  /*7200*/  FADD.FTZ R86, R11, R86 ;  /* 0x000000560b567221 */ /* 0x000fe40000010000 */
[----:B------:R-:W-:Y:S01]  /*7210*/  IMAD R9, R114, c[0x0][0x2fc], R9 ;  /* 0x0000bf0072097a24 */ /* 0x000fe200078e0209 */
[----:B-1----:R-:W-:Y:S01]  /*7220*/  STG.E.128 [R4.64], R16 ;  /* 0x0000001004007986 */ /* 0x002fe2000c101d04 */
[----:B------:R-:W-:-:S03]  /*7230*/  FADD.FTZ R87, R86, R87 ;  /* 0x0000005756577221 */ /* 0x000fc60000010000 */
[----:B------:R-:W-:Y:S01]  /*7240*/  IADD3 R7, R7, R9, RZ ;  /* 0x0000000907077210 */ /* 0x000fe20007ffe0ff */
[----:B--2---:R0:W-:Y:S01]  /*7250*/  STG.E.128 [R4.64+0x200], R20 ;  /* 0x0002001404007986 */ /* 0x0041e2000c101d04 */
[----:B------:R-:W-:-:S03]  /*7260*/  FADD.FTZ R88, R87, R88 ;  /* 0x0000005857587221 */ /* 0x000fc60000010000 */
[----:B------:R-:W-:Y:S01]  /*7270*/  BAR.SYNC.DEFER_BLOCKING 0x0 ;  /* 0x0000000000007b1d */ /* 0x000fe20000010000 */
[----:B------:R-:W-:-:S04]  /*7280*/  FADD.FTZ R89, R88, R89 ;  /* 0x0000005958597221 */ /* 0x000fc80000010000 */
[----:B------:R-:W-:-:S04]  /*7290*/  FADD.FTZ R90, R89, R90 ;  /* 0x0000005a595a7221 */ /* 0x000fc80000010000 */
[----:B------:R-:W-:-:S04]  /*72a0*/  FADD.FTZ R91, R90, R91 ;  /* 0x0000005b5a5b7221 */ /* 0x000fc80000010000 */
[----:B------:R-:W-:Y:S02]  /*72b0*/  FADD.FTZ R92, R91, R92 ;  /* 0x0000005c5b5c7221 */ /* 0x000fe40000010000 */
[----:B0-----:R-:W-:Y:S02]  /*72c0*/  IMAD R5, R117, c[0x0][0x300], RZ ;  /* 0x0000c00075057a24 */ /* 0x001fe400078e02ff */
[----:B------:R-:W-:Y:S02]  /*72d0*/  FADD.FTZ R93, R92, R93 ;  /* 0x0000005d5c5d7221 */ /* 0x000fe40000010000 */
[C---:B------:R-:W-:Y:S02]  /*72e0*/  IMAD R9, R118.reuse, c[0x0][0x304], R5 ;  /* 0x0000c10076097a24 */ /* 0x040fe400078e0205 */
[----:B------:R-:W-:Y:S01]  /*72f0*/  IMAD.WIDE.U32 R4, R118, c[0x0][0x300], R6 ;  /* 0x0000c00076047a25 */ /* 0x000fe200078e0006 */
[----:B------:R-:W-:Y:S03]  /*7300*/  STS.128 [R10.X16], R12 ;  /* 0x0000000c0a007388 */ /* 0x000fe6000000cc00 */
[----:B------:R-:W-:Y:S01]  /*7310*/  FADD.FTZ R94, R93, R94 ;  /* 0x0000005e5d5e7221 */ /* 0x000fe20000010000 */
[----:B------:R-:W-:Y:S01]  /*7320*/  IADD3 R5, R5, R9, RZ ;  /* 0x0000000905057210 */ /* 0x000fe20007ffe0ff */
[----:B------:R-:W-:Y:S01]  /*7330*/  STS.128 [R10.X16+0x10], R28 ;  /* 0x0000101c0a007388 */ /* 0x000fe2000000cc00 */
[----:B------:R-:W-:-:S06]  /*7340*/  NOP ;  /* 0x0000000000007918 */ /* 0x000fcc0000000000 */
[----:B------:R-:W0:Y:S01]  /*7350*/  LDS.128 R32, [R98.X16] ;  /* 0x0000000062207984 */ /* 0x000e22000000cc00 */
[----:B------:R-:W-:Y:S01]  /*7360*/  LEA R6, P0, R4, c[0x0][0x340], 0x1 ;  /* 0x0000d00004067a11 */ /* 0x000fe200078008ff */
[----:B------:R-:W-:Y:S02]  /*7370*/  FADD.FTZ R95, R94, R95 ;  /* 0x0000005f5e5f7221 */ /* 0x000fe40000010000 */
[----:B------:R-:W1:Y:S01]  /*7380*/  LDS.128 R36, [R98.X16+0x200] ;  /* 0x0002000062247984 */ /* 0x000e62000000cc00 */
[----:B------:R-:W-:Y:S01]  /*7390*/  LEA.HI.X R7, R4, c[0x0][0x344], R5, 0x1, P0 ;  /* 0x0000d10004077a11 */ /* 0x000fe200000f0c05 */
[----:B------:R-:W-:Y:S01]  /*73a0*/  FADD.FTZ R96, R95, R96 ;  /* 0x000000605f607221 */ /* 0x000fe20000010000 */
[----:B------:R-:W-:Y:S02]  /*73b0*/  ISETP.GT.AND P0, PT, R102, 0x1, PT ;  /* 0x000000016600780c */ /* 0x000fe40003f04270 */
[----:B------:R-:W-:Y:S01]  /*73c0*/  MOV R102, R40 ;  /* 0x0000002800667202 */ /* 0x000fe20000000f00 */
[----:B------:R-:W-:-:S04]  /*73d0*/  IMAD.WIDE R4, R99, 0x10, R6 ;  /* 0x0000001063047825 */ /* 0x000fc800078e0206 */
[----:B------:R-:W-:Y:S01]  /*73e0*/  FADD.FTZ R109, R96, R97 ;  /* 0x00000061606d7221 */ /* 0x000fe20000010000 */
[----:B0-----:R0:W-:Y:S04]  /*73f0*/  STG.E.128 [R4.64], R32 ;  /* 0x0000002004007986 */ /* 0x0011e8000c101d04 */
[----:B-1----:R0:W-:Y:S02]  /*7400*/  STG.E.128 [R4.64+0x200], R36 ;  /* 0x0002002404007986 */ /* 0x0021e4000c101d04 */
[----:B0-----:R-:W-:Y:S01]  /*7410*/  @!P0 CALL.REL.NOINC `(.L_x_6123) ;  /* 0x0000001000008944 */ /* 0x001fe20003c00000 */
[----:B------:R-:W-:Y:S05]  /*7420*/  BRA `(.L_x_6162) ;  /* 0xffff913000007947 */ /* 0x000fea000383ffff */
.L_x_6123:
[----:B------:R-:W-:Y:S02]  /*7430*/  ISETP.NE.U32.AND P0, PT, RZ, c[0x0][0x328], PT ;  /* 0x0000ca00ff007a0c */ /* 0x000fe40003f05070 */
[----:B------:R-:W-:Y:S02]  /*7440*/  ISETP.NE.U32.AND P2, PT, RZ, c[0x0][0x348], PT ;  /* 0x0000d200ff007a0c */ /* 0x000fe40003f45070 */
[----:B------:R-:W-:-:S02]  /*7450*/  ISETP.NE.AND.EX P1, PT, RZ, c[0x0][0x32c], PT, P0 ;  /* 0x0000cb00ff007a0c */ /* 0x000fc40003f25300 */
        /* <DEDUP_REMOVED lines=8> */
[----:B------:R-:W0:Y:S01]  /*74e0*/  SHFL.DOWN P1, R3, R0, 0x2, 0x1f ;  /* 0x08401f0000037f89 */ /* 0x000e220000020000 */
[----:B--2---:R-:W-:-:S08]  /*74f0*/  ISETP.NE.AND P3, PT, R7, RZ, PT ;  /* 0x000000ff0700720c */ /* 0x004fd00003f65270 */
        /* <DEDUP_REMOVED lines=16> */
.L_x_6164:
[----:B------:R-:W-:Y:S05]  /*7600*/  BSYNC B0 ;  /* 0x0000000000007941 */ /* 0x000fea0003800000 */
.L_x_6163:
[----:B------:R-:W-:Y:S01]  /*7610*/  BSSY B0, `(.L_x_6165) ;  /* 0x000001d000007945 */ /* 0x000fe20003800000 */
[----:B------:R-:W-:Y:S05]  /*7620*/  @!P0 BRA `(.L_x_6166) ;  /* 0x000001a000008947 */ /* 0x000fea0003800000 */
[----:B------:R-:W-:Y:S06]  /*7630*/  BAR.SYNC.DEFER_BLOCKING 0x0 ;  /* 0x0000000000007b1d */ /* 0x000fec0000010000 */
[----:B------:R-:W1:Y:S04]  /*7640*/  SHFL.DOWN P0, R0, R109, 0x1, 0x1f ;  /* 0x08201f006d007f89 */ /* 0x000e680000000000 */
[----:B------:R-:W2:Y:S04]  /*7650*/  S2R R6, SR_LANEID ;  /* 0x0000000000067919 */ /* 0x000ea80000000000 */
[----:B------:R-:W3:Y:S01]  /*7660*/  S2R R19, SR_TID.X ;  /* 0x0000000000137919 */ /* 0x000ee20000002100 */
[----:B-1----:R-:W-:Y:S01]  /*7670*/  @P0 FADD R0, R0, R109 ;  /* 0x0000006d00000221 */ /* 0x002fe20000000000 */
[----:B--2---:R-:W-:-:S04]  /*7680*/  ISETP.NE.AND P2, PT, R6, RZ, PT ;  /* 0x000000ff0600720c */ /* 0x004fc80003f45270 */
[----:B------:R-:W1:Y:S01]  /*7690*/  SHFL.DOWN P0, R3, R0, 0x2, 0x1f ;  /* 0x08401f0000037f89 */ /* 0x000e620000000000 */
[----:B---3--:R-:W-:-:S08]  /*76a0*/  ISETP.NE.AND P1, PT, R19, RZ, PT ;  /* 0x000000ff1300720c */ /* 0x008fd00003f25270 */
[----:B------:R-:W-:-:S04]  /*76b0*/  @!P2 SHF.R.S32.HI R6, RZ, 0x1f, R19 ;  /* 0x0000001fff06a819 */ /* 0x000fc80000011413 */
[----:B------:R-:W-:Y:S01]  /*76c0*/  @!P2 LEA.HI R6, R6, R19, RZ, 0x5 ;  /* 0x000000130606a211 */ /* 0x000fe200078f28ff */
[----:B-1----:R-:W-:-:S05]  /*76d0*/  @P0 FADD R3, R0, R3 ;  /* 0x0000000300030221 */ /* 0x002fca0000000000 */
[----:B------:R-:W1:Y:S02]  /*76e0*/  SHFL.DOWN P0, R2, R3, 0x4, 0x1f ;  /* 0x08801f0003027f89 */ /* 0x000e640000000000 */
[----:B-1----:R-:W-:Y:S01]  /*76f0*/  @P0 FADD R2, R3, R2 ;  /* 0x0000000203020221 */ /* 0x002fe20000000000 */
[----:B------:R-:W-:-:S04]  /*7700*/  @!P2 SHF.R.S32.HI R3, RZ, 0x5, R6 ;  /* 0x00000005ff03a819 */ /* 0x000fc80000011406 */
[----:B------:R-:W1:Y:S02]  /*7710*/  SHFL.DOWN P0, R5, R2, 0x8, 0x1f ;  /* 0x09001f0002057f89 */ /* 0x000e640000000000 */
[----:B-1----:R-:W-:-:S05]  /*7720*/  @P0 FADD R5, R2, R5 ;  /* 0x0000000502050221 */ /* 0x002fca0000000000 */
[----:B0-----:R-:W0:Y:S02]  /*7730*/  SHFL.DOWN P0, R4, R5, 0x10, 0x1f ;  /* 0x0a001f0005047f89 */ /* 0x001e240000000000 */
        /* <DEDUP_REMOVED lines=9> */
.L_x_6166:
[----:B------:R-:W1:Y:S02]  /*77d0*/  S2R R19, SR_TID.X ;  /* 0x0000000000137919 */ /* 0x000e640000002100 */
.L_x_6167:
[----:B------:R-:W-:Y:S05]  /*77e0*/  BSYNC B0 ;  /* 0x0000000000007941 */ /* 0x000fea0003800000 */
.L_x_6165:
        /* <DEDUP_REMOVED lines=18> */
[----:B0-----:R-:W-:Y:S01]  /*7910*/  IADD3 R27, R11, R13, RZ ;  /* 0x0000000d0b1b7210 */ /* 0x001fe20007ffe0ff */
[----:B------:R-:W-:Y:S01]  /*7920*/  IMAD.WIDE.U32 R118, R118, c[0x0][0x198], RZ ;  /* 0x0000660076767a25 */ /* 0x000fe200078e00ff */
[----:B------:R-:W-:-:S04]  /*7930*/  IADD3 R37, R17, R15, RZ ;  /* 0x0000000f11257210 */ /* 0x000fc80007ffe0ff */
[----:B------:R-:W-:Y:S02]  /*7940*/  IADD3 R117, R119, R117, RZ ;  /* 0x0000007577757210 */ /* 0x000fe40007ffe0ff */
.L_x_6168:
        /* <DEDUP_REMOVED lines=64> */
.L_x_6129:
[----:B------:R-:W-:Y:S01]  /*7d50*/  HFMA2.MMA R186, -RZ, RZ, 0, 5.9604644775390625e-08 ;  /* 0x00000001ffba7435 */ /* 0x000fe200000001ff */
[----:B------:R-:W-:Y:S02]  /*7d60*/  MOV R19, R18 ;  /* 0x0000001200137202 */ /* 0x000fe40000000f00 */
[----:B------:R-:W-:Y:S02]  /*7d70*/  MOV R188, RZ ;  /* 0x000000ff00bc7202 */ /* 0x000fe40000000f00 */
[----:B------:R-:W-:-:S02]  /*7d80*/  MOV R211, 0xffffffff ;  /* 0xffffffff00d37802 */ /* 0x000fc40000000f00 */
[----:B------:R-:W-:Y:S02]  /*7d90*/  MOV R16, 0x7db0 ;  /* 0x00007db000107802 */ /* 0x000fe40000000f00 */
[----:B0-2--5:R-:W-:Y:S05]  /*7da0*/  CALL.REL.NOINC `($__internal_146_$__cuda_sm70_shflsync_up) ;  /* 0x00001e8000007944 */ /* 0x025fea0003c00000 */
[----:B-1----:R-:W-:Y:S01]  /*7db0*/  MOV R21, R19 ;  /* 0x0000001300157202 */ /* 0x002fe20000000f00 */
[----:B0-----:R-:W-:Y:S05]  /*7dc0*/  BRA `(.L_x_6169) ;  /* 0xffffad3000007947 */ /* 0x001fea000383ffff */
.L_x_6130:
[----:B------:R-:W-:Y:S01]  /*7dd0*/  HFMA2.MMA R186, -RZ, RZ, 0, 5.9604644775390625e-08 ;  /* 0x00000001ffba7435 */ /* 0x000fe200000001ff */
[----:B------:R-:W-:Y:S02]  /*7de0*/  MOV R19, R20 ;  /* 0x0000001400137202 */ /* 0x000fe40000000f00 */
[----:B------:R-:W-:Y:S02]  /*7df0*/  MOV R188, RZ ;  /* 0x000000ff00bc7202 */ /* 0x000fe40000000f00 */
[----:B------:R-:W-:Y:S02]  /*7e00*/  MOV R211, 0xffffffff ;  /* 0xffffffff00d37802 */ /* 0x000fe40000000f00 */
[----:B------:R-:W-:Y:S02]  /*7e10*/  MOV R16, 0x7e30 ;  /* 0x00007e3000107802 */ /* 0x000fe40000000f00 */
[----:B0123-5:R-:W-:Y:S05]  /*7e20*/  CALL.REL.NOINC `($__internal_146_$__cuda_sm70_shflsync_up) ;  /* 0x00001e0000007944 */ /* 0x02ffea0003c00000 */
[----:B0-----:R-:W-:Y:S01]  /*7e30*/  HFMA2.MMA R186, -RZ, RZ, 0, 5.9604644775390625e-08 ;  /* 0x00000001ffba7435 */ /* 0x001fe200000001ff */
[----:B-1----:R-:W-:Y:S02]  /*7e40*/  MOV R207, R19 ;  /* 0x0000001300cf7202 */ /* 0x002fe40000000f00 */
[----:B------:R-:W-:-:S02]  /*7e50*/  MOV R19, R22 ;  /* 0x0000001600137202 */ /* 0x000fc40000000f00 */
[----:B------:R-:W-:Y:S02]  /*7e60*/  MOV R188, RZ ;  /* 0x000000ff00bc7202 */ /* 0x000fe40000000f00 */
[----:B------:R-:W-:Y:S02]  /*7e70*/  MOV R211, 0xffffffff ;  /* 0xffffffff00d37802 */ /* 0x000fe40000000f00 */
[----:B------:R-:W-:Y:S02]  /*7e80*/  MOV R16, 0x7ea0 ;  /* 0x00007ea000107802 */ /* 0x000fe40000000f00 */
[----:B------:R-:W-:Y:S05]  /*7e90*/  CALL.REL.NOINC `($__internal_146_$__cuda_sm70_shflsync_up) ;  /* 0x00001d9000007944 */ /* 0x000fea0003c00000 */
[----:B0-----:R-:W-:Y:S01]  /*7ea0*/  HFMA2.MMA R186, -RZ, RZ, 0, 5.9604644775390625e-08 ;  /* 0x00000001ffba7435 */ /* 0x001fe200000001ff */
[----:B-1----:R-:W-:Y:S02]  /*7eb0*/  MOV R209, R19 ;  /* 0x0000001300d17202 */ /* 0x002fe40000000f00 */
[----:B------:R-:W-:Y:S02]  /*7ec0*/  MOV R19, R23 ;  /* 0x0000001700137202 */ /* 0x000fe40000000f00 */
[----:B------:R-:W-:Y:S02]  /*7ed0*/  MOV R188, RZ ;  /* 0x000000ff00bc7202 */ /* 0x000fe40000000f00 */
[----:B------:R-:W-:-:S02]  /*7ee0*/  MOV R211, 0xffffffff ;  /* 0xffffffff00d37802 */ /* 0x000fc40000000f00 */
[----:B------:R-:W-:Y:S02]  /*7ef0*/  MOV R16, 0x7f10 ;  /* 0x00007f1000107802 */ /* 0x000fe40000000f00 */
[----:B------:R-:W-:Y:S05]  /*7f00*/  CALL.REL.NOINC `($__internal_146_$__cuda_sm70_shflsync_up) ;  /* 0x00001d2000007944 */ /* 0x000fea0003c00000 */
[----:B0-----:R-:W-:Y:S01]  /*7f10*/  FMUL.FTZ R186, R20, R209 ;  /* 0x000000d114ba7220 */ /* 0x001fe20000410000 */
[----:B------:R-:W-:Y:S01]  /*7f20*/  ISETP.GE.AND P0, PT, R110, 0x1, PT ;  /* 0x000000016e00780c */ /* 0x000fe20003f06270 */
[C---:B-1----:R-:W-:Y:S01]  /*7f30*/  FMUL.FTZ R184, R20.reuse, R19 ;  /* 0x0000001314b87220 */ /* 0x042fe20000410000 */
[----:B------:R-:W-:Y:S01]  /*7f40*/  MOV R188, RZ ;  /* 0x000000ff00bc7202 */ /* 0x000fe20000000f00 */
[----:B------:R-:W-:Y:S01]  /*7f50*/  FMUL.FTZ R16, R20, R207 ;  /* 0x000000cf14107220 */ /* 0x000fe20000410000 */
[----:B------:R-:W-:Y:S01]  /*7f60*/  MOV R211, 0xffffffff ;  /* 0xffffffff00d37802 */ /* 0x000fe20000000f00 */
[----:B------:R-:W-:Y:S02]  /*7f70*/  FFMA.FTZ R186, R18, R19, R186 ;  /* 0x0000001312ba7223 */ /* 0x000fe400000100ba */
[----:B------:R-:W-:Y:S02]  /*7f80*/  FMUL.FTZ R17, R20, R21 ;  /* 0x0000001514117220 */ /* 0x000fe40000410000 */
[----:B------:R-:W-:-:S02]  /*7f90*/  FFMA.FTZ R209, R18, R209, -R184 ;  /* 0x000000d112d17223 */ /* 0x000fc400000108b8 */
[C---:B------:R-:W-:Y:S01]  /*7fa0*/  FFMA.FTZ R21, R18.reuse, R21, -R16 ;  /* 0x0000001512157223 */ /* 0x040fe20000010810 */
[----:B------:R-:W-:Y:S01]  /*7fb0*/  MOV R16, 0x8060 ;  /* 0x0000806000107802 */ /* 0x000fe20000000f00 */
[C---:B------:R-:W-:Y:S02]  /*7fc0*/  FADD.FTZ R186, R23.reuse, R186 ;  /* 0x000000ba17ba7221 */ /* 0x040fe40000010000 */
[C---:B------:R-:W-:Y:S01]  /*7fd0*/  FFMA.FTZ R17, R18.reuse, R207, R17 ;  /* 0x000000cf12117223 */ /* 0x040fe20000010011 */
[----:B------:R-:W-:Y:S01]  /*7fe0*/  FSEL R184, R18, R21, !P0 ;  /* 0x0000001512b87208 */ /* 0x000fe20004000000 */
[----:B------:R-:W-:Y:S01]  /*7ff0*/  FADD.FTZ R209, R22, R209 ;  /* 0x000000d116d17221 */ /* 0x000fe20000010000 */
[----:B------:R-:W-:Y:S01]  /*8000*/  FSEL R23, R23, R186, !P0 ;  /* 0x000000ba17177208 */ /* 0x000fe20004000000 */
[----:B------:R-:W-:Y:S01]  /*8010*/  HFMA2.MMA R186, -RZ, RZ, 0, 1.1920928955078125e-07 ;  /* 0x00000002ffba7435 */ /* 0x000fe200000001ff */
[----:B------:R-:W-:Y:S02]  /*8020*/  FSEL R207, R20, R17, !P0 ;  /* 0x0000001114cf7208 */ /* 0x000fe40004000000 */
[----:B------:R-:W-:-:S02]  /*8030*/  FSEL R22, R22, R209, !P0 ;  /* 0x000000d116167208 */ /* 0x000fc40004000000 */
[----:B------:R-:W-:Y:S02]  /*8040*/  MOV R19, R184 ;  /* 0x000000b800137202 */ /* 0x000fe40000000f00 */
[----:B------:R-:W-:Y:S05]  /*8050*/  CALL.REL.NOINC `($__internal_146_$__cuda_sm70_shflsync_up) ;  /* 0x00001bd000007944 */ /* 0x000fea0003c00000 */
[----:B0-----:R-:W-:Y:S01]  /*8060*/  HFMA2.MMA R186, -RZ, RZ, 0, 1.1920928955078125e-07 ;  /* 0x00000002ffba7435 */ /* 0x001fe200000001ff */
[----:B-1----:R-:W-:Y:S02]  /*8070*/  MOV R18, R19 ;  /* 0x0000001300127202 */ /* 0x002fe40000000f00 */
[----:B------:R-:W-:Y:S02]  /*8080*/  MOV R19, R207 ;  /* 0x000000cf00137202 */ /* 0x000fe40000000f00 */
[----:B------:R-:W-:Y:S02]  /*8090*/  MOV R188, RZ ;  /* 0x000000ff00bc7202 */ /* 0x000fe40000000f00 */
[----:B------:R-:W-:Y:S02]  /*80a0*/  MOV R211, 0xffffffff ;  /* 0xffffffff00d37802 */ /* 0x000fe40000000f00 */
[----:B------:R-:W-:Y:S02]  /*80b0*/  MOV R16, 0x80d0 ;  /* 0x000080d000107802 */ /* 0x000fe40000000f00 */
[----:B------:R-:W-:Y:S05]  /*80c0*/  CALL.REL.NOINC `($__internal_146_$__cuda_sm70_shflsync_up) ;  /* 0x00001b6000007944 */ /* 0x000fea0003c00000 */
[----:B0-----:R-:W-:Y:S01]  /*80d0*/  HFMA2.MMA R186, -RZ, RZ, 0, 1.1920928955078125e-07 ;  /* 0x00000002ffba7435 */ /* 0x001fe200000001ff */
[----:B-1----:R-:W-:-:S02]  /*80e0*/  MOV R20, R19 ;  /* 0x0000001300147202 */ /* 0x002fc40000000f00 */
[----:B------:R-:W-:Y:S02]  /*80f0*/  MOV R19, R22 ;  /* 0x0000001600137202 */ /* 0x000fe40000000f00 */
[----:B------:R-:W-:Y:S02]  /*8100*/  MOV R188, RZ ;  /* 0x000000ff00bc7202 */ /* 0x000fe40000000f00 */
[----:B------:R-:W-:Y:S02]  /*8110*/  MOV R211, 0xffffffff ;  /* 0xffffffff00d37802 */ /* 0x000fe40000000f00 */
[----:B------:R-:W-:Y:S02]  /*8120*/  MOV R16, 0x8140 ;  /* 0x0000814000107802 */ /* 0x000fe40000000f00 */
[----:B------:R-:W-:Y:S05]  /*8130*/  CALL.REL.NOINC `($__internal_146_$__cuda_sm70_shflsync_up) ;  /* 0x00001af000007944 */ /* 0x000fea0003c00000 */
[----:B0-----:R-:W-:Y:S01]  /*8140*/  HFMA2.MMA R186, -RZ, RZ, 0, 1.1920928955078125e-07 ;  /* 0x00000002ffba7435 */ /* 0x001fe200000001ff */
[----:B-1----:R-:W-:Y:S02]  /*8150*/  MOV R21, R19 ;  /* 0x0000001300157202 */ /* 0x002fe40000000f00 */
[----:B------:R-:W-:Y:S02]  /*8160*/  MOV R19, R23 ;  /* 0x0000001700137202 */ /* 0x000fe40000000f00 */
[----:B------:R-:W-:-:S02]  /*8170*/  MOV R188, RZ ;  /* 0x000000ff00bc7202 */ /* 0x000fc40000000f00 */
[----:B------:R-:W-:Y:S02]  /*8180*/  MOV R211, 0xffffffff ;  /* 0xffffffff00d37802 */ /* 0x000fe40000000f00 */
[----:B------:R-:W-:Y:S02]  /*8190*/  MOV R16, 0x81b0 ;  /* 0x000081b000107802 */ /* 0x000fe40000000f00 */
[----:B------:R-:W-:Y:S05]  /*81a0*/  CALL.REL.NOINC `($__internal_146_$__cuda_sm70_shflsync_up) ;  /* 0x00001a8000007944 */ /* 0x000fea0003c00000 */
[----:B------:R-:W-:Y:S01]  /*81b0*/  ISETP.GE.AND P0, PT, R110, 0x2, PT ;  /* 0x000000026e00780c */ /* 0x000fe20003f06270 */
[-C--:B------:R-:W-:Y:S01]  /*81c0*/  FMUL.FTZ R17, R18, R207.reuse ;  /* 0x000000cf12117220 */ /* 0x080fe20000410000 */
[----:B0-----:R-:W-:Y:S01]  /*81d0*/  MOV R211, 0xffffffff ;  /* 0xffffffff00d37802 */ /* 0x001fe20000000f00 */
[----:B------:R-:W-:Y:S02]  /*81e0*/  FMUL.FTZ R186, R21, R207 ;  /* 0x000000cf15ba7220 */ /* 0x000fe40000410000 */
[----:B-1----:R-:W-:Y:S02]  /*81f0*/  FMUL.FTZ R16, R207, R19 ;  /* 0x00000013cf107220 */ /* 0x002fe40000410000 */
[C---:B------:R-:W-:Y:S02]  /*8200*/  FFMA.FTZ R188, R20.reuse, R184, R17 ;  /* 0x000000b814bc7223 */ /* 0x040fe40000010011 */
[----:B------:R-:W-:-:S02]  /*8210*/  FMUL.FTZ R17, R20, R207 ;  /* 0x000000cf14117220 */ /* 0x000fc40000410000 */
[----:B------:R-:W-:Y:S01]  /*8220*/  FFMA.FTZ R186, R184, R19, R186 ;  /* 0x00000013b8ba7223 */ /* 0x000fe200000100ba */
[----:B------:R-:W-:Y:S01]  /*8230*/  FSEL R207, R207, R188, !P0 ;  /* 0x000000bccfcf7208 */ /* 0x000fe20004000000 */
[-C--:B------:R-:W-:Y:S01]  /*8240*/  FFMA.FTZ R21, R21, R184.reuse, -R16 ;  /* 0x000000b815157223 */ /* 0x080fe20000010810 */
[----:B------:R-:W-:Y:S01]  /*8250*/  MOV R188, RZ ;  /* 0x000000ff00bc7202 */ /* 0x000fe20000000f00 */
[----:B------:R-:W-:Y:S01]  /*8260*/  @P0 FFMA.FTZ R184, R18, R184, -R17 ;  /* 0x000000b812b80223 */ /* 0x000fe20000010811 */
[----:B------:R-:W-:Y:S01]  /*8270*/  MOV R16, 0x82d0 ;  /* 0x000082d000107802 */ /* 0x000fe20000000f00 */
[----:B------:R-:W-:Y:S01]  /*8280*/  @P0 FADD.FTZ R23, R23, R186 ;  /* 0x000000ba17170221 */ /* 0x000fe20000010000 */
[----:B------:R-:W-:Y:S01]  /*8290*/  HFMA2.MMA R186, -RZ, RZ, 0, 2.384185791015625e-07 ;  /* 0x00000004ffba7435 */ /* 0x000fe200000001ff */
[----:B------:R-:W-:Y:S01]  /*82a0*/  @P0 FADD.FTZ R22, R22, R21 ;  /* 0x0000001516160221 */ /* 0x000fe20000010000 */
[----:B------:R-:W-:-:S04]  /*82b0*/  MOV R19, R184 ;  /* 0x000000b800137202 */ /* 0x000fc80000000f00 */
[----:B------:R-:W-:Y:S05]  /*82c0*/  CALL.REL.NOINC `($__internal_146_$__cuda_sm70_shflsync_up) ;  /* 0x0000196000007944 */ /* 0x000fea0003c00000 */
[----:B0-----:R-:W-:Y:S01]  /*82d0*/  HFMA2.MMA R186, -RZ, RZ, 0, 2.384185791015625e-07 ;  /* 0x00000004ffba7435 */ /* 0x001fe200000001ff */
[----:B-1----:R-:W-:-:S02]  /*82e0*/  MOV R18, R19 ;  /* 0x0000001300127202 */ /* 0x002fc40000000f00 */
[----:B------:R-:W-:Y:S02]  /*82f0*/  MOV R19, R207 ;  /* 0x000000cf00137202 */ /* 0x000fe40000000f00 */
[----:B------:R-:W-:Y:S02]  /*8300*/  MOV R188, RZ ;  /* 0x000000ff00bc7202 */ /* 0x000fe40000000f00 */
[----:B------:R-:W-:Y:S02]  /*8310*/  MOV R211, 0xffffffff ;  /* 0xffffffff00d37802 */ /* 0x000fe40000000f00 */
[----:B------:R-:W-:Y:S02]  /*8320*/  MOV R16, 0x8340 ;  /* 0x0000834000107802 */ /* 0x000fe40000000f00 */
[----:B------:R-:W-:Y:S05]  /*8330*/  CALL.REL.NOINC `($__internal_146_$__cuda_sm70_shflsync_up) ;  /* 0x000018f000007944 */ /* 0x000fea0003c00000 */
[----:B0-----:R-:W-:Y:S01]  /*8340*/  HFMA2.MMA R186, -RZ, RZ, 0, 2.384185791015625e-07 ;  /* 0x00000004ffba7435 */ /* 0x001fe200000001ff */
[----:B-1----:R-:W-:Y:S02]  /*8350*/  MOV R20, R19 ;  /* 0x0000001300147202 */ /* 0x002fe40000000f00 */
[----:B------:R-:W-:Y:S02]  /*8360*/  MOV R19, R22 ;  /* 0x0000001600137202 */ /* 0x000fe40000000f00 */
[----:B------:R-:W-:-:S02]  /*8370*/  MOV R188, RZ ;  /* 0x000000ff00bc7202 */ /* 0x000fc40000000f00 */
[----:B------:R-:W-:Y:S02]  /*8380*/  MOV R211, 0xffffffff ;  /* 0xffffffff00d37802 */ /* 0x000fe40000000f00 */
[----:B------:R-:W-:Y:S02]  /*8390*/  MOV R16, 0x83b0 ;  /* 0x000083b000107802 */ /* 0x000fe40000000f00 */
[----:B------:R-:W-:Y:S05]  /*83a0*/  CALL.REL.NOINC `($__internal_146_$__cuda_sm70_shflsync_up) ;  /* 0x0000188000007944 */ /* 0x000fea0003c00000 */
[----:B0-----:R-:W-:Y:S01]  /*83b0*/  HFMA2.MMA R186, -RZ, RZ, 0, 2.384185791015625e-07 ;  /* 0x00000004ffba7435 */ /* 0x001fe200000001ff */
[----:B-1----:R-:W-:Y:S02]  /*83c0*/  MOV R21, R19 ;  /* 0x0000001300157202 */ /* 0x002fe40000000f00 */
[----:B------:R-:W-:Y:S02]  /*83d0*/  MOV R19, R23 ;  /* 0x0000001700137202 */ /* 0x000fe40000000f00 */
[----:B------:R-:W-:Y:S02]  /*83e0*/  MOV R188, RZ ;  /* 0x000000ff00bc7202 */ /* 0x000fe40000000f00 */
[----:B------:R-:W-:Y:S02]  /*83f0*/  MOV R211, 0xffffffff ;  /* 0xffffffff00d37802 */ /* 0x000fe40000000f00 */
[----:B------:R-:W-:-:S02]  /*8400*/  MOV R16, 0x8420 ;  /* 0x0000842000107802 */ /* 0x000fc40000000f00 */
[----:B------:R-:W-:Y:S05]  /*8410*/  CALL.REL.NOINC `($__internal_146_$__cuda_sm70_shflsync_up) ;  /* 0x0000181000007944 */ /* 0x000fea0003c00000 */
[----:B------:R-:W-:Y:S01]  /*8420*/  ISETP.GE.AND P0, PT, R110, 0x4, PT ;  /* 0x000000046e00780c */ /* 0x000fe20003f06270 */
[-C--:B------:R-:W-:Y:S01]  /*8430*/  FMUL.FTZ R17, R18, R207.reuse ;  /* 0x000000cf12117220 */ /* 0x080fe20000410000 */
[----:B0-----:R-:W-:Y:S01]  /*8440*/  MOV R211, 0xffffffff ;  /* 0xffffffff00d37802 */ /* 0x001fe20000000f00 */
[----:B------:R-:W-:-:S02]  /*8450*/  FMUL.FTZ R186, R21, R207 ;  /* 0x000000cf15ba7220 */ /* 0x000fc40000410000 */
[C---:B-1----:R-:W-:Y:S02]  /*8460*/  FMUL.FTZ R16, R207.reuse, R19 ;  /* 0x00000013cf107220 */ /* 0x042fe40000410000 */
        /* <DEDUP_REMOVED lines=9> */
[----:B------:R-:W-:Y:S01]  /*8500*/  HFMA2.MMA R186, -RZ, RZ, 0, 4.76837158203125e-07 ;  /* 0x00000008ffba7435 */ /* 0x000fe200000001ff */
[----:B------:R-:W-:Y:S01]  /*8510*/  @P0 FADD.FTZ R22, R22, R21 ;  /* 0x0000001516160221 */ /* 0x000fe20000010000 */
[----:B------:R-:W-:-:S04]  /*8520*/  MOV R19, R184 ;  /* 0x000000b800137202 */ /* 0x000fc80000000f00 */
[----:B------:R-:W-:Y:S05]  /*8530*/  CALL.REL.NOINC `($__internal_146_$__cuda_sm70_shflsync_up) ;  /* 0x000016f000007944 */ /* 0x000fea0003c00000 */
[----:B0-----:R-:W-:Y:S01]  /*8540*/  HFMA2.MMA R186, -RZ, RZ, 0, 4.76837158203125e-07 ;  /* 0x00000008ffba7435 */ /* 0x001fe200000001ff */
[----:B-1----:R-:W-:-:S02]  /*8550*/  MOV R18, R19 ;  /* 0x0000001300127202 */ /* 0x002fc40000000f00 */
[----:B------:R-:W-:Y:S02]  /*8560*/  MOV R19, R207 ;  /* 0x000000cf00137202 */ /* 0x000fe40000000f00 */
[----:B------:R-:W-:Y:S02]  /*8570*/  MOV R188, RZ ;  /* 0x000000ff00bc7202 */ /* 0x000fe40000000f00 */
[----:B------:R-:W-:Y:S02]  /*8580*/  MOV R211, 0xffffffff ;  /* 0xffffffff00d37802 */ /* 0x000fe40000000f00 */
[----:B------:R-:W-:Y:S02]  /*8590*/  MOV R16, 0x85b0 ;  /* 0x000085b000107802 */ /* 0x000fe40000000f00 */
[----:B------:R-:W-:Y:S05]  /*85a0*/  CALL.REL.NOINC `($__internal_146_$__cuda_sm70_shflsync_up) ;  /* 0x0000168000007944 */ /* 0x000fea0003c00000 */
[----:B0-----:R-:W-:Y:S01]  /*85b0*/  HFMA2.MMA R186, -RZ, RZ, 0, 4.76837158203125e-07 ;  /* 0x00000008ffba7435 */ /* 0x001fe200000001ff */
[----:B-1----:R-:W-:Y:S02]  /*85c0*/  MOV R20, R19 ;  /* 0x0000001300147202 */ /* 0x002fe40000000f00 */
[----:B------:R-:W-:Y:S02]  /*85d0*/  MOV R19, R22 ;  /* 0x0000001600137202 */ /* 0x000fe40000000f00 */
[----:B------:R-:W-:-:S02]  /*85e0*/  MOV R188, RZ ;  /* 0x000000ff00bc7202 */ /* 0x000fc40000000f00 */
[----:B------:R-:W-:Y:S02]  /*85f0*/  MOV R211, 0xffffffff ;  /* 0xffffffff00d37802 */ /* 0x000fe40000000f00 */
[----:B------:R-:W-:Y:S02]  /*8600*/  MOV R16, 0x8620 ;  /* 0x0000862000107802 */ /* 0x000fe40000000f00 */
[----:B------:R-:W-:Y:S05]  /*8610*/  CALL.REL.NOINC `($__internal_146_$__cuda_sm70_shflsync_up) ;  /* 0x0000161000007944 */ /* 0x000fea0003c00000 */
[----:B0-----:R-:W-:Y:S01]  /*8620*/  HFMA2.MMA R186, -RZ, RZ, 0, 4.76837158203125e-07 ;  /* 0x00000008ffba7435 */ /* 0x001fe200000001ff */
[----:B-1----:R-:W-:Y:S02]  /*8630*/  MOV R21, R19 ;  /* 0x0000001300157202 */ /* 0x002fe40000000f00 */
[----:B------:R-:W-:Y:S02]  /*8640*/  MOV R19, R23 ;  /* 0x0000001700137202 */ /* 0x000fe40000000f00 */
[----:B------:R-:W-:Y:S02]  /*8650*/  MOV R188, RZ ;  /* 0x000000ff00bc7202 */ /* 0x000fe40000000f00 */
[----:B------:R-:W-:Y:S02]  /*8660*/  MOV R211, 0xffffffff ;  /* 0xffffffff00d37802 */ /* 0x000fe40000000f00 */
[----:B------:R-:W-:-:S02]  /*8670*/  MOV R16, 0x8690 ;  /* 0x0000869000107802 */ /* 0x000fc40000000f00 */
[----:B------:R-:W-:Y:S05]  /*8680*/  CALL.REL.NOINC `($__internal_146_$__cuda_sm70_shflsync_up) ;  /* 0x000015a000007944 */ /* 0x000fea0003c00000 */
[----:B------:R-:W-:Y:S01]  /*8690*/  ISETP.GE.AND P0, PT, R110, 0x8, PT ;  /* 0x000000086e00780c */ /* 0x000fe20003f06270 */
[----:B------:R-:W-:Y:S01]  /*86a0*/  FMUL.FTZ R17, R18, R207 ;  /* 0x000000cf12117220 */ /* 0x000fe20000410000 */
[----:B0-----:R-:W-:Y:S01]  /*86b0*/  MOV R211, 0xffffffff ;  /* 0xffffffff00d37802 */ /* 0x001fe20000000f00 */
[----:B-1----:R-:W-:-:S02]  /*86c0*/  FMUL.FTZ R16, R207, R19 ;  /* 0x00000013cf107220 */ /* 0x002fc40000410000 */
[CC--:B------:R-:W-:Y:S02]  /*86d0*/  FMUL.FTZ R186, R21.reuse, R207.reuse ;  /* 0x000000cf15ba7220 */ /* 0x0c0fe40000410000 */
[CC--:B------:R-:W-:Y:S02]  /*86e0*/  FFMA.FTZ R188, R20.reuse, R184.reuse, R17 ;  /* 0x000000b814bc7223 */ /* 0x0c0fe40000010011 */
        /* <DEDUP_REMOVED lines=8> */
[----:B------:R-:W-:Y:S01]  /*8770*/  HFMA2.MMA R186, -RZ, RZ, 0, 9.5367431640625e-07 ;  /* 0x00000010ffba7435 */ /* 0x000fe200000001ff */
[----:B------:R-:W-:Y:S01]  /*8780*/  @P0 FADD.FTZ R22, R22, R21 ;  /* 0x0000001516160221 */ /* 0x000fe20000010000 */
[----:B------:R-:W-:-:S02]  /*8790*/  MOV R18, R184 ;  /* 0x000000b800127202 */ /* 0x000fc40000000f00 */
[----:B------:R-:W-:Y:S02]  /*87a0*/  MOV R19, R184 ;  /* 0x000000b800137202 */ /* 0x000fe40000000f00 */
[----:B------:R-:W-:Y:S02]  /*87b0*/  MOV R184, R207 ;  /* 0x000000cf00b87202 */ /* 0x000fe40000000f00 */
[----:B------:R-:W-:Y:S05]  /*87c0*/  CALL.REL.NOINC `($__internal_146_$__cuda_sm70_shflsync_up) ;  /* 0x0000146000007944 */ /* 0x000fea0003c00000 */
[----:B0-----:R-:W-:Y:S01]  /*87d0*/  HFMA2.MMA R186, -RZ, RZ, 0, 9.5367431640625e-07 ;  /* 0x00000010ffba7435 */ /* 0x001fe200000001ff */
[----:B-1----:R-:W-:Y:S02]  /*87e0*/  MOV R21, R19 ;  /* 0x0000001300157202 */ /* 0x002fe40000000f00 */
[----:B------:R-:W-:Y:S02]  /*87f0*/  MOV R19, R207 ;  /* 0x000000cf00137202 */ /* 0x000fe40000000f00 */
[----:B------:R-:W-:Y:S02]  /*8800*/  MOV R188, RZ ;  /* 0x000000ff00bc7202 */ /* 0x000fe40000000f00 */
[----:B------:R-:W-:Y:S02]  /*8810*/  MOV R211, 0xffffffff ;  /* 0xffffffff00d37802 */ /* 0x000fe40000000f00 */
[----:B------:R-:W-:-:S02]  /*8820*/  MOV R16, 0x8840 ;  /* 0x0000884000107802 */ /* 0x000fc40000000f00 */
[----:B------:R-:W-:Y:S05]  /*8830*/  CALL.REL.NOINC `($__internal_146_$__cuda_sm70_shflsync_up) ;  /* 0x000013f000007944 */ /* 0x000fea0003c00000 */
[----:B0-----:R-:W-:Y:S01]  /*8840*/  HFMA2.MMA R186, -RZ, RZ, 0, 9.5367431640625e-07 ;  /* 0x00000010ffba7435 */ /* 0x001fe200000001ff */
[----:B-1----:R-:W-:-:S02]  /*8850*/  MOV R207, R19 ;  /* 0x0000001300cf7202 */ /* 0x002fc40000000f00 */
[----:B------:R-:W-:Y:S02]  /*8860*/  MOV R19, R22 ;  /* 0x0000001600137202 */ /* 0x000fe40000000f00 */
[----:B------:R-:W-:Y:S02]  /*8870*/  MOV R188, RZ ;  /* 0x000000ff00bc7202 */ /* 0x000fe40000000f00 */
[----:B------:R-:W-:Y:S02]  /*8880*/  MOV R211, 0xffffffff ;  /* 0xffffffff00d37802 */ /* 0x000fe40000000f00 */
[----:B------:R-:W-:Y:S02]  /*8890*/  MOV R16, 0x88b0 ;  /* 0x000088b000107802 */ /* 0x000fe40000000f00 */
[----:B------:R-:W-:Y:S05]  /*88a0*/  CALL.REL.NOINC `($__internal_146_$__cuda_sm70_shflsync_up) ;  /* 0x0000138000007944 */ /* 0x000fea0003c00000 */
[----:B0-----:R-:W-:Y:S01]  /*88b0*/  HFMA2.MMA R186, -RZ, RZ, 0, 9.5367431640625e-07 ;  /* 0x00000010ffba7435 */ /* 0x001fe200000001ff */
[----:B-1----:R-:W-:Y:S02]  /*88c0*/  MOV R209, R19 ;  /* 0x0000001300d17202 */ /* 0x002fe40000000f00 */
[----:B------:R-:W-:Y:S02]  /*88d0*/  MOV R19, R23 ;  /* 0x0000001700137202 */ /* 0x000fe40000000f00 */
[----:B------:R-:W-:-:S02]  /*88e0*/  MOV R188, RZ ;  /* 0x000000ff00bc7202 */ /* 0x000fc40000000f00 */
[----:B------:R-:W-:Y:S02]  /*88f0*/  MOV R211, 0xffffffff ;  /* 0xffffffff00d37802 */ /* 0x000fe40000000f00 */
[----:B------:R-:W-:Y:S02]  /*8900*/  MOV R16, 0x8920 ;  /* 0x0000892000107802 */ /* 0x000fe40000000f00 */
[----:B------:R-:W-:Y:S05]  /*8910*/  CALL.REL.NOINC `($__internal_146_$__cuda_sm70_shflsync_up) ;  /* 0x0000131000007944 */ /* 0x000fea0003c00000 */
[----:B01----:R-:W-:Y:S05]  /*8920*/  BRA `(.L_x_6170) ;  /* 0xffffa61000007947 */ /* 0x003fea000383ffff */
.L_x_6135:
[----:B------:R-:W-:Y:S01]  /*8930*/  HFMA2.MMA R186, -RZ, RZ, 0, 5.9604644775390625e-08 ;  /* 0x00000001ffba7435 */ /* 0x000fe200000001ff */
[----:B-1----:R-:W-:Y:S02]  /*8940*/  MOV R19, R20 ;  /* 0x0000001400137202 */ /* 0x002fe40000000f00 */
[----:B------:R-:W-:Y:S02]  /*8950*/  MOV R188, RZ ;  /* 0x000000ff00bc7202 */ /* 0x000fe40000000f00 */
[----:B0-----:R-:W-:Y:S02]  /*8960*/  MOV R211, 0xffffffff ;  /* 0xffffffff00d37802 */ /* 0x001fe40000000f00 */
[----:B------:R-:W-:Y:S02]  /*8970*/  MOV R16, 0x8990 ;  /* 0x0000899000107802 */ /* 0x000fe40000000f00 */
[----:B-----5:R-:W-:Y:S05]  /*8980*/  CALL.REL.NOINC `($__internal_146_$__cuda_sm70_shflsync_up) ;  /* 0x000012a000007944 */ /* 0x020fea0003c00000 */
[----:B0-----:R-:W-:Y:S01]  /*8990*/  HFMA2.MMA R186, -RZ, RZ, 0, 5.9604644775390625e-08 ;  /* 0x00000001ffba7435 */ /* 0x001fe200000001ff */
[----:B-1----:R-:W-:-:S02]  /*89a0*/  MOV R20, R19 ;  /* 0x0000001300147202 */ /* 0x002fc40000000f00 */
[----:B------:R-:W-:Y:S02]  /*89b0*/  MOV R19, R21 ;  /* 0x0000001500137202 */ /* 0x000fe40000000f00 */
[----:B------:R-:W-:Y:S02]  /*89c0*/  MOV R188, RZ ;  /* 0x000000ff00bc7202 */ /* 0x000fe40000000f00 */
[----:B------:R-:W-:Y:S02]  /*89d0*/  MOV R211, 0xffffffff ;  /* 0xffffffff00d37802 */ /* 0x000fe40000000f00 */
[----:B------:R-:W-:Y:S02]  /*89e0*/  MOV R16, 0x8a00 ;  /* 0x00008a0000107802 */ /* 0x000fe40000000f00 */
[----:B------:R-:W-:Y:S05]  /*89f0*/  CALL.REL.NOINC `($__internal_146_$__cuda_sm70_shflsync_up) ;  /* 0x0000123000007944 */ /* 0x000fea0003c00000 */
[----:B0-----:R-:W-:Y:S01]  /*8a00*/  HFMA2.MMA R186, -RZ, RZ, 0, 5.9604644775390625e-08 ;  /* 0x00000001ffba7435 */ /* 0x001fe200000001ff */
[----:B-1----:R-:W-:Y:S02]  /*8a10*/  MOV R21, R19 ;  /* 0x0000001300157202 */ /* 0x002fe40000000f00 */
[----:B------:R-:W-:Y:S02]  /*8a20*/  MOV R19, R22 ;  /* 0x0000001600137202 */ /* 0x000fe40000000f00 */
[----:B------:R-:W-:-:S02]  /*8a30*/  MOV R188, RZ ;  /* 0x000000ff00bc7202 */ /* 0x000fc40000000f00 */
[----:B------:R-:W-:Y:S02]  /*8a40*/  MOV R211, 0xffffffff ;  /* 0xffffffff00d37802 */ /* 0x000fe40000000f00 */
[----:B------:R-:W-:Y:S02]  /*8a50*/  MOV R16, 0x8a70 ;  /* 0x00008a7000107802 */ /* 0x000fe40000000f00 */
[----:B------:R-:W-:Y:S05]  /*8a60*/  CALL.REL.NOINC `($__internal_146_$__cuda_sm70_shflsync_up) ;  /* 0x000011c000007944 */ /* 0x000fea0003c00000 */
[----:B0-----:R-:W-:Y:S01]  /*8a70*/  HFMA2.MMA R186, -RZ, RZ, 0, 5.9604644775390625e-08 ;  /* 0x00000001ffba7435 */ /* 0x001fe200000001ff */
[----:B-1----:R-:W-:Y:S02]  /*8a80*/  MOV R22, R19 ;  /* 0x0000001300167202 */ /* 0x002fe40000000f00 */
[----:B------:R-:W-:Y:S02]  /*8a90*/  MOV R19, R23 ;  /* 0x0000001700137202 */ /* 0x000fe40000000f00 */
[----:B------:R-:W-:Y:S02]  /*8aa0*/  MOV R188, RZ ;  /* 0x000000ff00bc7202 */ /* 0x000fe40000000f00 */
[----:B------:R-:W-:Y:S02]  /*8ab0*/  MOV R211, 0xffffffff ;  /* 0xffffffff00d37802 */ /* 0x000fe40000000f00 */
[----:B------:R-:W-:-:S02]  /*8ac0*/  MOV R16, 0x8ae0 ;  /* 0x00008ae000107802 */ /* 0x000fc40000000f00 */
[----:B------:R-:W-:Y:S05]  /*8ad0*/  CALL.REL.NOINC `($__internal_146_$__cuda_sm70_shflsync_up) ;  /* 0x0000115000007944 */ /* 0x000fea0003c00000 */
[----:B0-----:R-:W-:Y:S01]  /*8ae0*/  HFMA2.MMA R211, -RZ, RZ, 0, 0 ;  /* 0x00000000ffd37435 */ /* 0x001fe200000001ff */
[----:B-1----:R-:W-:-:S02]  /*8af0*/  MOV R23, R19 ;  /* 0x0000001300177202 */ /* 0x002fc40000000f00 */
[----:B------:R-:W-:Y:S02]  /*8b00*/  MOV R18, R12 ;  /* 0x0000000c00127202 */ /* 0x000fe40000000f00 */
[----:B------:R-:W-:Y:S02]  /*8b10*/  MOV R214, 0x1f ;  /* 0x0000001f00d67802 */ /* 0x000fe40000000f00 */
[----:B------:R-:W-:Y:S02]  /*8b20*/  MOV R19, 0xffffffff ;  /* 0xffffffff00137802 */ /* 0x000fe40000000f00 */
[----:B------:R-:W-:Y:S02]  /*8b30*/  MOV R16, 0x8b50 ;  /* 0x00008b5000107802 */ /* 0x000fe40000000f00 */
[----:B------:R-:W-:Y:S05]  /*8b40*/  CALL.REL.NOINC `($__internal_145_$__cuda_sm70_shflsync_idx_p) ;  /* 0x000010a000007944 */ /* 0x000fea0003c00000 */
[----:B0-----:R-:W-:Y:S01]  /*8b50*/  HFMA2.MMA R211, -RZ, RZ, 0, 0 ;  /* 0x00000000ffd37435 */ /* 0x001fe200000001ff */
[----:B-1----:R-:W-:Y:S02]  /*8b60*/  MOV R12, R19 ;  /* 0x00000013000c7202 */ /* 0x002fe40000000f00 */
[----:B------:R-:W-:Y:S02]  /*8b70*/  MOV R18, R13 ;  /* 0x0000000d00127202 */ /* 0x000fe40000000f00 */
[----:B------:R-:W-:-:S02]  /*8b80*/  MOV R214, 0x1f ;  /* 0x0000001f00d67802 */ /* 0x000fc40000000f00 */
[----:B------:R-:W-:Y:S02]  /*8b90*/  MOV R19, 0xffffffff ;  /* 0xffffffff00137802 */ /* 0x000fe40000000f00 */
[----:B------:R-:W-:Y:S02]  /*8ba0*/  MOV R16, 0x8bc0 ;  /* 0x00008bc000107802 */ /* 0x000fe40000000f00 */
[----:B------:R-:W-:Y:S05]  /*8bb0*/  CALL.REL.NOINC `($__internal_145_$__cuda_sm70_shflsync_idx_p) ;  /* 0x0000103000007944 */ /* 0x000fea0003c00000 */
[----:B0-----:R-:W-:Y:S01]  /*8bc0*/  HFMA2.MMA R211, -RZ, RZ, 0, 0 ;  /* 0x00000000ffd37435 */ /* 0x001fe200000001ff */
[----:B-1----:R-:W-:Y:S02]  /*8bd0*/  MOV R13, R19 ;  /* 0x00000013000d7202 */ /* 0x002fe40000000f00 */
[----:B------:R-:W-:Y:S02]  /*8be0*/  MOV R18, R14 ;  /* 0x0000000e00127202 */ /* 0x000fe40000000f00 */
[----:B------:R-:W-:Y:S02]  /*8bf0*/  MOV R214, 0x1f ;  /* 0x0000001f00d67802 */ /* 0x000fe40000000f00 */
[----:B------:R-:W-:Y:S02]  /*8c00*/  MOV R19, 0xffffffff ;  /* 0xffffffff00137802 */ /* 0x000fe40000000f00 */
[----:B------:R-:W-:-:S02]  /*8c10*/  MOV R16, 0x8c30 ;  /* 0x00008c3000107802 */ /* 0x000fc40000000f00 */
[----:B------:R-:W-:Y:S05]  /*8c20*/  CALL.REL.NOINC `($__internal_145_$__cuda_sm70_shflsync_idx_p) ;  /* 0x00000fc000007944 */ /* 0x000fea0003c00000 */
[----:B0-----:R-:W-:Y:S01]  /*8c30*/  HFMA2.MMA R211, -RZ, RZ, 0, 0 ;  /* 0x00000000ffd37435 */ /* 0x001fe200000001ff */
[----:B-1----:R-:W-:-:S02]  /*8c40*/  MOV R14, R19 ;  /* 0x00000013000e7202 */ /* 0x002fc40000000f00 */
[----:B------:R-:W-:Y:S02]  /*8c50*/  MOV R18, R15 ;  /* 0x0000000f00127202 */ /* 0x000fe40000000f00 */
[----:B------:R-:W-:Y:S02]  /*8c60*/  MOV R214, 0x1f ;  /* 0x0000001f00d67802 */ /* 0x000fe40000000f00 */
[----:B------:R-:W-:Y:S02]  /*8c70*/  MOV R19, 0xffffffff ;  /* 0xffffffff00137802 */ /* 0x000fe40000000f00 */
[----:B------:R-:W-:Y:S02]  /*8c80*/  MOV R16, 0x8ca0 ;  /* 0x00008ca000107802 */ /* 0x000fe40000000f00 */
[----:B------:R-:W-:Y:S05]  /*8c90*/  CALL.REL.NOINC `($__internal_145_$__cuda_sm70_shflsync_idx_p) ;  /* 0x00000f5000007944 */ /* 0x000fea0003c00000 */
[----:B-1----:R-:W-:Y:S01]  /*8ca0*/  MOV R15, R19 ;  /* 0x00000013000f7202 */ /* 0x002fe20000000f00 */
[----:B0-----:R-:W-:Y:S05]  /*8cb0*/  BRA `(.L_x_6171) ;  /* 0xffffa5a000007947 */ /* 0x001fea000383ffff */
.L_x_6138:
[----:B------:R-:W-:Y:S01]  /*8cc0*/  HFMA2.MMA R221, -RZ, RZ, 0, 5.9604644775390625e-08 ;  /* 0x00000001ffdd7435 */ /* 0x000fe200000001ff */
[----:B------:R-:W-:Y:S02]  /*8cd0*/  MOV R214, R22 ;  /* 0x0000001600d67202 */ /* 0x000fe40000000f00 */
[----:B------:R-:W-:-:S02]  /*8ce0*/  MOV R224, 0x1f ;  /* 0x0000001f00e07802 */ /* 0x000fc40000000f00 */
[----:B------:R-:W-:Y:S02]  /*8cf0*/  MOV R225, 0xffffffff ;  /* 0xffffffff00e17802 */ /* 0x000fe40000000f00 */
[----:B------:R-:W-:Y:S02]  /*8d00*/  MOV R16, 0x8d20 ;  /* 0x00008d2000107802 */ /* 0x000fe40000000f00 */
[----:B0-----:R-:W-:Y:S05]  /*8d10*/  CALL.REL.NOINC `($__internal_144_$__cuda_sm70_shflsync_down) ;  /* 0x00000e9000007944 */ /* 0x001fea0003c00000 */
[----:B-1----:R-:W-:Y:S01]  /*8d20*/  MOV R18, R224 ;  /* 0x000000e000127202 */ /* 0x002fe20000000f00 */
[----:B0-----:R-:W-:Y:S05]  /*8d30*/  BRA `(.L_x_6172) ;  /* 0xffffb7f000007947 */ /* 0x001fea000383ffff */
.L_x_6139:
[----:B------:R-:W-:Y:S01]  /*8d40*/  HFMA2.MMA R221, -RZ, RZ, 0, 5.9604644775390625e-08 ;  /* 0x00000001ffdd7435 */ /* 0x000fe200000001ff */
[----:B------:R-:W-:Y:S02]  /*8d50*/  MOV R214, R23 ;  /* 0x0000001700d67202 */ /* 0x000fe40000000f00 */
[----:B------:R-:W-:Y:S02]  /*8d60*/  MOV R224, 0x1f ;  /* 0x0000001f00e07802 */ /* 0x000fe40000000f00 */
[----:B------:R-:W-:Y:S02]  /*8d70*/  MOV R225, 0xffffffff ;  /* 0xffffffff00e17802 */ /* 0x000fe40000000f00 */
[----:B------:R-:W-:-:S02]  /*8d80*/  MOV R16, 0x8da0 ;  /* 0x00008da000107802 */ /* 0x000fc40000000f00 */
[----:B012---:R-:W-:Y:S05]  /*8d90*/  CALL.REL.NOINC `($__internal_144_$__cuda_sm70_shflsync_down) ;  /* 0x00000e1000007944 */ /* 0x007fea0003c00000 */
[----:B0-----:R-:W-:Y:S01]  /*8da0*/  HFMA2.MMA R221, -RZ, RZ, 0, 5.9604644775390625e-08 ;  /* 0x00000001ffdd7435 */ /* 0x001fe200000001ff */
[----:B-1----:R-:W-:-:S02]  /*8db0*/  MOV R19, R224 ;  /* 0x000000e000137202 */ /* 0x002fc40000000f00 */
[----:B------:R-:W-:Y:S02]  /*8dc0*/  MOV R214, R21 ;  /* 0x0000001500d67202 */ /* 0x000fe40000000f00 */
[----:B------:R-:W-:Y:S02]  /*8dd0*/  MOV R224, 0x1f ;  /* 0x0000001f00e07802 */ /* 0x000fe40000000f00 */
[----:B------:R-:W-:Y:S02]  /*8de0*/  MOV R225, 0xffffffff ;  /* 0xffffffff00e17802 */ /* 0x000fe40000000f00 */
[----:B------:R-:W-:Y:S02]  /*8df0*/  MOV R16, 0x8e10 ;  /* 0x00008e1000107802 */ /* 0x000fe40000000f00 */
[----:B------:R-:W-:Y:S05]  /*8e00*/  CALL.REL.NOINC `($__internal_144_$__cuda_sm70_shflsync_down) ;  /* 0x00000da000007944 */ /* 0x000fea0003c00000 */
[----:B0-----:R-:W-:Y:S01]  /*8e10*/  HFMA2.MMA R221, -RZ, RZ, 0, 5.9604644775390625e-08 ;  /* 0x00000001ffdd7435 */ /* 0x001fe200000001ff */
[----:B-1----:R-:W-:Y:S02]  /*8e20*/  MOV R211, R224 ;  /* 0x000000e000d37202 */ /* 0x002fe40000000f00 */
[----:B------:R-:W-:Y:S02]  /*8e30*/  MOV R214, R20 ;  /* 0x0000001400d67202 */ /* 0x000fe40000000f00 */
[----:B------:R-:W-:-:S02]  /*8e40*/  MOV R224, 0x1f ;  /* 0x0000001f00e07802 */ /* 0x000fc40000000f00 */
[----:B------:R-:W-:Y:S02]  /*8e50*/  MOV R225, 0xffffffff ;  /* 0xffffffff00e17802 */ /* 0x000fe40000000f00 */
[----:B------:R-:W-:Y:S02]  /*8e60*/  MOV R16, 0x8e80 ;  /* 0x00008e8000107802 */ /* 0x000fe40000000f00 */
[----:B------:R-:W-:Y:S05]  /*8e70*/  CALL.REL.NOINC `($__internal_144_$__cuda_sm70_shflsync_down) ;  /* 0x00000d3000007944 */ /* 0x000fea0003c00000 */
[----:B-1----:R-:W-:Y:S01]  /*8e80*/  MOV R16, R224 ;  /* 0x000000e000107202 */ /* 0x002fe20000000f00 */
[----:B0-----:R-:W-:Y:S05]  /*8e90*/  BRA `(.L_x_6173) ;  /* 0xffffb6d000007947 */ /* 0x001fea000383ffff */
.L_x_6142:
[----:B------:R-:W-:Y:S01]  /*8ea0*/  HFMA2.MMA R221, -RZ, RZ, 0, 1.1920928955078125e-07 ;  /* 0x00000002ffdd7435 */ /* 0x000fe200000001ff */
[----:B------:R-:W-:Y:S02]  /*8eb0*/  MOV R214, R22 ;  /* 0x0000001600d67202 */ /* 0x000fe40000000f00 */
[----:B------:R-:W-:Y:S02]  /*8ec0*/  MOV R224, 0x1f ;  /* 0x0000001f00e07802 */ /* 0x000fe40000000f00 */
[----:B------:R-:W-:Y:S02]  /*8ed0*/  MOV R225, 0xffffffff ;  /* 0xffffffff00e17802 */ /* 0x000fe40000000f00 */
[----:B-1----:R-:W-:-:S02]  /*8ee0*/  MOV R16, 0x8f00 ;  /* 0x00008f0000107802 */ /* 0x002fc40000000f00 */
[----:B0-234-:R-:W-:Y:S05]  /*8ef0*/  CALL.REL.NOINC `($__internal_144_$__cuda_sm70_shflsync_down) ;  /* 0x00000cb000007944 */ /* 0x01dfea0003c00000 */
[----:B0-----:R-:W-:Y:S01]  /*8f00*/  HFMA2.MMA R221, -RZ, RZ, 0, 1.1920928955078125e-07 ;  /* 0x00000002ffdd7435 */ /* 0x001fe200000001ff */
[----:B-1----:R-:W-:-:S02]  /*8f10*/  MOV R18, R224 ;  /* 0x000000e000127202 */ /* 0x002fc40000000f00 */
[----:B------:R-:W-:Y:S02]  /*8f20*/  MOV R214, R23 ;  /* 0x0000001700d67202 */ /* 0x000fe40000000f00 */
[----:B------:R-:W-:Y:S02]  /*8f30*/  MOV R224, 0x1f ;  /* 0x0000001f00e07802 */ /* 0x000fe40000000f00 */
[----:B------:R-:W-:Y:S02]  /*8f40*/  MOV R225, 0xffffffff ;  /* 0xffffffff00e17802 */ /* 0x000fe40000000f00 */
[----:B------:R-:W-:Y:S02]  /*8f50*/  MOV R16, 0x8f70 ;  /* 0x00008f7000107802 */ /* 0x000fe40000000f00 */
[----:B------:R-:W-:Y:S05]  /*8f60*/  CALL.REL.NOINC `($__internal_144_$__cuda_sm70_shflsync_down) ;  /* 0x00000c4000007944 */ /* 0x000fea0003c00000 */
[----:B0-----:R-:W-:Y:S01]  /*8f70*/  HFMA2.MMA R221, -RZ, RZ, 0, 1.1920928955078125e-07 ;  /* 0x00000002ffdd7435 */ /* 0x001fe200000001ff */
[----:B-1----:R-:W-:Y:S02]  /*8f80*/  MOV R19, R224 ;  /* 0x000000e000137202 */ /* 0x002fe40000000f00 */
[----:B------:R-:W-:Y:S02]  /*8f90*/  MOV R214, R21 ;  /* 0x0000001500d67202 */ /* 0x000fe40000000f00 */
[----:B------:R-:W-:-:S02]  /*8fa0*/  MOV R224, 0x1f ;  /* 0x0000001f00e07802 */ /* 0x000fc40000000f00 */
[----:B------:R-:W-:Y:S02]  /*8fb0*/  MOV R225, 0xffffffff ;  /* 0xffffffff00e17802 */ /* 0x000fe40000000f00 */
[----:B------:R-:W-:Y:S02]  /*8fc0*/  MOV R16, 0x8fe0 ;  /* 0x00008fe000107802 */ /* 0x000fe40000000f00 */
[----:B------:R-:W-:Y:S05]  /*8fd0*/  CALL.REL.NOINC `($__internal_144_$__cuda_sm70_shflsync_down) ;  /* 0x00000bd000007944 */ /* 0x000fea0003c00000 */
[----:B0-----:R-:W-:Y:S01]  /*8fe0*/  HFMA2.MMA R221, -RZ, RZ, 0, 1.1920928955078125e-07 ;  /* 0x00000002ffdd7435 */ /* 0x001fe200000001ff */
[----:B-1----:R-:W-:Y:S02]  /*8ff0*/  MOV R211, R224 ;  /* 0x000000e000d37202 */ /* 0x002fe40000000f00 */
[----:B------:R-:W-:Y:S02]  /*9000*/  MOV R214, R20 ;  /* 0x0000001400d67202 */ /* 0x000fe40000000f00 */
[----:B------:R-:W-:Y:S02]  /*9010*/  MOV R224, 0x1f ;  /* 0x0000001f00e07802 */ /* 0x000fe40000000f00 */
[----:B------:R-:W-:Y:S02]  /*9020*/  MOV R225, 0xffffffff ;  /* 0xffffffff00e17802 */ /* 0x000fe40000000f00 */
[----:B------:R-:W-:-:S02]  /*9030*/  MOV R16, 0x9050 ;  /* 0x0000905000107802 */ /* 0x000fc40000000f00 */
[----:B------:R-:W-:Y:S05]  /*9040*/  CALL.REL.NOINC `($__internal_144_$__cuda_sm70_shflsync_down) ;  /* 0x00000b6000007944 */ /* 0x000fea0003c00000 */
[----:B-1----:R-:W-:Y:S01]  /*9050*/  MOV R16, R224 ;  /* 0x000000e000107202 */ /* 0x002fe20000000f00 */
[----:B0-----:R-:W-:Y:S05]  /*9060*/  BRA `(.L_x_6174) ;  /* 0xffffb65000007947 */ /* 0x001fea000383ffff */
.L_x_6145:
[----:B------:R-:W-:Y:S01]  /*9070*/  HFMA2.MMA R221, -RZ, RZ, 0, 2.384185791015625e-07 ;  /* 0x00000004ffdd7435 */ /* 0x000fe200000001ff */
[----:B------:R-:W-:-:S02]  /*9080*/  MOV R214, R22 ;  /* 0x0000001600d67202 */ /* 0x000fc40000000f00 */
[----:B------:R-:W-:Y:S02]  /*9090*/  MOV R224, 0x1f ;  /* 0x0000001f00e07802 */ /* 0x000fe40000000f00 */
[----:B------:R-:W-:Y:S02]  /*90a0*/  MOV R225, 0xffffffff ;  /* 0xffffffff00e17802 */ /* 0x000fe40000000f00 */
[----:B-1----:R-:W-:Y:S02]  /*90b0*/  MOV R16, 0x90d0 ;  /* 0x000090d000107802 */ /* 0x002fe40000000f00 */
[----:B0-234-:R-:W-:Y:S05]  /*90c0*/  CALL.REL.NOINC `($__internal_144_$__cuda_sm70_shflsync_down) ;  /* 0x00000ae000007944 */ /* 0x01dfea0003c00000 */
[----:B-1----:R-:W-:Y:S01]  /*90d0*/  MOV R18, R224 ;  /* 0x000000e000127202 */ /* 0x002fe20000000f00 */
[----:B0-----:R-:W-:Y:S05]  /*90e0*/  BRA `(.L_x_6175) ;  /* 0xffffb6f000007947 */ /* 0x001fea000383ffff */
.L_x_6146:
[----:B------:R-:W-:Y:S01]  /*90f0*/  HFMA2.MMA R221, -RZ, RZ, 0, 2.384185791015625e-07 ;  /* 0x00000004ffdd7435 */ /* 0x000fe200000001ff */
[----:B------:R-:W-:Y:S02]  /*9100*/  MOV R214, R23 ;  /* 0x0000001700d67202 */ /* 0x000fe40000000f00 */
[----:B------:R-:W-:Y:S02]  /*9110*/  MOV R224, 0x1f ;  /* 0x0000001f00e07802 */ /* 0x000fe40000000f00 */
[----:B------:R-:W-:-:S02]  /*9120*/  MOV R225, 0xffffffff ;  /* 0xffffffff00e17802 */ /* 0x000fc40000000f00 */
[----:B-1----:R-:W-:Y:S02]  /*9130*/  MOV R16, 0x9150 ;  /* 0x0000915000107802 */ /* 0x002fe40000000f00 */
[----:B0-234-:R-:W-:Y:S05]  /*9140*/  CALL.REL.NOINC `($__internal_144_$__cuda_sm70_shflsync_down) ;  /* 0x00000a6000007944 */ /* 0x01dfea0003c00000 */
[----:B0-----:R-:W-:Y:S01]  /*9150*/  HFMA2.MMA R221, -RZ, RZ, 0, 2.384185791015625e-07 ;  /* 0x00000004ffdd7435 */ /* 0x001fe200000001ff */
[----:B-1----:R-:W-:Y:S02]  /*9160*/  MOV R19, R224 ;  /* 0x000000e000137202 */ /* 0x002fe40000000f00 */
[----:B------:R-:W-:Y:S02]  /*9170*/  MOV R214, R21 ;  /* 0x0000001500d67202 */ /* 0x000fe40000000f00 */
[----:B------:R-:W-:Y:S02]  /*9180*/  MOV R224, 0x1f ;  /* 0x0000001f00e07802 */ /* 0x000fe40000000f00 */
[----:B------:R-:W-:Y:S02]  /*9190*/  MOV R225, 0xffffffff ;  /* 0xffffffff00e17802 */ /* 0x000fe40000000f00 */
[----:B------:R-:W-:Y:S02]  /*91a0*/  MOV R16, 0x91c0 ;  /* 0x000091c000107802 */ /* 0x000fe40000000f00 */
[----:B------:R-:W-:Y:S05]  /*91b0*/  CALL.REL.NOINC `($__internal_144_$__cuda_sm70_shflsync_down) ;  /* 0x000009f000007944 */ /* 0x000fea0003c00000 */
[----:B0-----:R-:W-:Y:S01]  /*91c0*/  HFMA2.MMA R221, -RZ, RZ, 0, 2.384185791015625e-07 ;  /* 0x00000004ffdd7435 */ /* 0x001fe200000001ff */
[----:B-1----:R-:W-:-:S02]  /*91d0*/  MOV R211, R224 ;  /* 0x000000e000d37202 */ /* 0x002fc40000000f00 */
[----:B------:R-:W-:Y:S02]  /*91e0*/  MOV R214, R20 ;  /* 0x0000001400d67202 */ /* 0x000fe40000000f00 */
[----:B------:R-:W-:Y:S02]  /*91f0*/  MOV R224, 0x1f ;  /* 0x0000001f00e07802 */ /* 0x000fe40000000f00 */
[----:B------:R-:W-:Y:S02]  /*9200*/  MOV R225, 0xffffffff ;  /* 0xffffffff00e17802 */ /* 0x000fe40000000f00 */
[----:B------:R-:W-:Y:S02]  /*9210*/  MOV R16, 0x9230 ;  /* 0x0000923000107802 */ /* 0x000fe40000000f00 */
[----:B------:R-:W-:Y:S05]  /*9220*/  CALL.REL.NOINC `($__internal_144_$__cuda_sm70_shflsync_down) ;  /* 0x0000098000007944 */ /* 0x000fea0003c00000 */
[----:B-1----:R-:W-:Y:S01]  /*9230*/  MOV R16, R224 ;  /* 0x000000e000107202 */ /* 0x002fe20000000f00 */
[----:B0-----:R-:W-:Y:S05]  /*9240*/  BRA `(.L_x_6176) ;  /* 0xffffb5d000007947 */ /* 0x001fea000383ffff */
.L_x_6149:
[----:B------:R-:W-:Y:S01]  /*9250*/  HFMA2.MMA R221, -RZ, RZ, 0, 4.76837158203125e-07 ;  /* 0x00000008ffdd7435 */ /* 0x000fe200000001ff */
[----:B------:R-:W-:Y:S02]  /*9260*/  MOV R214, R22 ;  /* 0x0000001600d67202 */ /* 0x000fe40000000f00 */
[----:B------:R-:W-:-:S02]  /*9270*/  MOV R224, 0x1f ;  /* 0x0000001f00e07802 */ /* 0x000fc40000000f00 */
[----:B------:R-:W-:Y:S02]  /*9280*/  MOV R225, 0xffffffff ;  /* 0xffffffff00e17802 */ /* 0x000fe40000000f00 */
[----:B-1----:R-:W-:Y:S02]  /*9290*/  MOV R16, 0x92b0 ;  /* 0x000092b000107802 */ /* 0x002fe40000000f00 */
[----:B0-234-:R-:W-:Y:S05]  /*92a0*/  CALL.REL.NOINC `($__internal_144_$__cuda_sm70_shflsync_down) ;  /* 0x0000090000007944 */ /* 0x01dfea0003c00000 */
[----:B0-----:R-:W-:Y:S01]  /*92b0*/  HFMA2.MMA R221, -RZ, RZ, 0, 4.76837158203125e-07 ;  /* 0x00000008ffdd7435 */ /* 0x001fe200000001ff */
[----:B-1----:R-:W-:Y:S02]  /*92c0*/  MOV R18, R224 ;  /* 0x000000e000127202 */ /* 0x002fe40000000f00 */
[----:B------:R-:W-:Y:S02]  /*92d0*/  MOV R214, R23 ;  /* 0x0000001700d67202 */ /* 0x000fe40000000f00 */
[----:B------:R-:W-:Y:S02]  /*92e0*/  MOV R224, 0x1f ;  /* 0x0000001f00e07802 */ /* 0x000fe40000000f00 */
[----:B------:R-:W-:Y:S02]  /*92f0*/  MOV R225, 0xffffffff ;  /* 0xffffffff00e17802 */ /* 0x000fe40000000f00 */
[----:B------:R-:W-:-:S02]  /*9300*/  MOV R16, 0x9320 ;  /* 0x0000932000107802 */ /* 0x000fc40000000f00 */
[----:B------:R-:W-:Y:S05]  /*9310*/  CALL.REL.NOINC `($__internal_144_$__cuda_sm70_shflsync_down) ;  /* 0x0000089000007944 */ /* 0x000fea0003c00000 */
[----:B0-----:R-:W-:Y:S01]  /*9320*/  HFMA2.MMA R221, -RZ, RZ, 0, 4.76837158203125e-07 ;  /* 0x00000008ffdd7435 */ /* 0x001fe200000001ff */
[----:B-1----:R-:W-:-:S02]  /*9330*/  MOV R19, R224 ;  /* 0x000000e000137202 */ /* 0x002fc40000000f00 */
[----:B------:R-:W-:Y:S02]  /*9340*/  MOV R214, R21 ;  /* 0x0000001500d67202 */ /* 0x000fe40000000f00 */
[----:B------:R-:W-:Y:S02]  /*9350*/  MOV R224, 0x1f ;  /* 0x0000001f00e07802 */ /* 0x000fe40000000f00 */
[----:B------:R-:W-:Y:S02]  /*9360*/  MOV R225, 0xffffffff ;  /* 0xffffffff00e17802 */ /* 0x000fe40000000f00 */
[----:B------:R-:W-:Y:S02]  /*9370*/  MOV R16, 0x9390 ;  /* 0x0000939000107802 */ /* 0x000fe40000000f00 */
[----:B------:R-:W-:Y:S05]  /*9380*/  CALL.REL.NOINC `($__internal_144_$__cuda_sm70_shflsync_down) ;  /* 0x0000082000007944 */ /* 0x000fea0003c00000 */
[----:B0-----:R-:W-:Y:S01]  /*9390*/  HFMA2.MMA R221, -RZ, RZ, 0, 4.76837158203125e-07 ;  /* 0x00000008ffdd7435 */ /* 0x001fe200000001ff */
        /* <DEDUP_REMOVED lines=8> */
.L_x_6152:
[----:B------:R-:W-:Y:S01]  /*9420*/  HFMA2.MMA R221, -RZ, RZ, 0, 9.5367431640625e-07 ;  /* 0x00000010ffdd7435 */ /* 0x000fe200000001ff */
[----:B------:R-:W-:Y:S02]  /*9430*/  MOV R214, R22 ;  /* 0x0000001600d67202 */ /* 0x000fe40000000f00 */
[----:B------:R-:W-:Y:S02]  /*9440*/  MOV R224, 0x1f ;  /* 0x0000001f00e07802 */ /* 0x000fe40000000f00 */
[----:B------:R-:W-:Y:S02]  /*9450*/  MOV R225, 0xffffffff ;  /* 0xffffffff00e17802 */ /* 0x000fe40000000f00 */
[----:B-1----:R-:W-:-:S02]  /*9460*/  MOV R16, 0x9480 ;  /* 0x0000948000107802 */ /* 0x002fc40000000f00 */
[----:B0-234-:R-:W-:Y:S05]  /*9470*/  CALL.REL.NOINC `($__internal_144_$__cuda_sm70_shflsync_down) ;  /* 0x0000073000007944 */ /* 0x01dfea0003c00000 */
[----:B-1----:R-:W-:Y:S01]  /*9480*/  MOV R18, R224 ;  /* 0x000000e000127202 */ /* 0x002fe20000000f00 */
[----:B0-----:R-:W-:Y:S05]  /*9490*/  BRA `(.L_x_6178) ;  /* 0xffffb5f000007947 */ /* 0x001fea000383ffff */
.L_x_6153:
[----:B------:R-:W-:Y:S01]  /*94a0*/  HFMA2.MMA R221, -RZ, RZ, 0, 9.5367431640625e-07 ;  /* 0x00000010ffdd7435 */ /* 0x000fe200000001ff */
[----:B------:R-:W-:-:S02]  /*94b0*/  MOV R214, R23 ;  /* 0x0000001700d67202 */ /* 0x000fc40000000f00 */
[----:B------:R-:W-:Y:S02]  /*94c0*/  MOV R224, 0x1f ;  /* 0x0000001f00e07802 */ /* 0x000fe40000000f00 */
[----:B------:R-:W-:Y:S02]  /*94d0*/  MOV R225, 0xffffffff ;  /* 0xffffffff00e17802 */ /* 0x000fe40000000f00 */
[----:B-1----:R-:W-:Y:S02]  /*94e0*/  MOV R16, 0x9500 ;  /* 0x0000950000107802 */ /* 0x002fe40000000f00 */
[----:B0-234-:R-:W-:Y:S05]  /*94f0*/  CALL.REL.NOINC `($__internal_144_$__cuda_sm70_shflsync_down) ;  /* 0x000006b000007944 */ /* 0x01dfea0003c00000 */
[----:B0-----:R-:W-:Y:S01]  /*9500*/  HFMA2.MMA R221, -RZ, RZ, 0, 9.5367431640625e-07 ;  /* 0x00000010ffdd7435 */ /* 0x001fe200000001ff */
[----:B-1----:R-:W-:Y:S02]  /*9510*/  MOV R19, R224 ;  /* 0x000000e000137202 */ /* 0x002fe40000000f00 */
[----:B------:R-:W-:Y:S02]  /*9520*/  MOV R214, R21 ;  /* 0x0000001500d67202 */ /* 0x000fe40000000f00 */
[----:B------:R-:W-:Y:S02]  /*9530*/  MOV R224, 0x1f ;  /* 0x0000001f00e07802 */ /* 0x000fe40000000f00 */
[----:B------:R-:W-:-:S02]  /*9540*/  MOV R225, 0xffffffff ;  /* 0xffffffff00e17802 */ /* 0x000fc40000000f00 */
[----:B------:R-:W-:Y:S02]  /*9550*/  MOV R16, 0x9570 ;  /* 0x0000957000107802 */ /* 0x000fe40000000f00 */
[----:B------:R-:W-:Y:S05]  /*9560*/  CALL.REL.NOINC `($__internal_144_$__cuda_sm70_shflsync_down) ;  /* 0x0000064000007944 */ /* 0x000fea0003c00000 */
[----:B0-----:R-:W-:Y:S01]  /*9570*/  HFMA2.MMA R221, -RZ, RZ, 0, 9.5367431640625e-07 ;  /* 0x00000010ffdd7435 */ /* 0x001fe200000001ff */
[----:B-1----:R-:W-:Y:S02]  /*9580*/  MOV R211, R224 ;  /* 0x000000e000d37202 */ /* 0x002fe40000000f00 */
[----:B------:R-:W-:Y:S02]  /*9590*/  MOV R214, R20 ;  /* 0x0000001400d67202 */ /* 0x000fe40000000f00 */
[----:B------:R-:W-:Y:S02]  /*95a0*/  MOV R224, 0x1f ;  /* 0x0000001f00e07802 */ /* 0x000fe40000000f00 */
[----:B------:R-:W-:Y:S02]  /*95b0*/  MOV R225, 0xffffffff ;  /* 0xffffffff00e17802 */ /* 0x000fe40000000f00 */
[----:B------:R-:W-:Y:S02]  /*95c0*/  MOV R16, 0x95e0 ;  /* 0x000095e000107802 */ /* 0x000fe40000000f00 */
[----:B------:R-:W-:Y:S05]  /*95d0*/  CALL.REL.NOINC `($__internal_144_$__cuda_sm70_shflsync_down) ;  /* 0x000005d000007944 */ /* 0x000fea0003c00000 */
[----:B-1----:R-:W-:Y:S01]  /*95e0*/  MOV R16, R224 ;  /* 0x000000e000107202 */ /* 0x002fe20000000f00 */
[----:B0-----:R-:W-:Y:S05]  /*95f0*/  BRA `(.L_x_6179) ;  /* 0xffffb4d000007947 */ /* 0x001fea000383ffff */
.L_x_6156:
[----:B0-----:R-:W-:Y:S01]  /*9600*/  HFMA2.MMA R211, -RZ, RZ, 0, 0 ;  /* 0x00000000ffd37435 */ /* 0x001fe200000001ff */
[----:B--2---:R-:W-:-:S02]  /*9610*/  MOV R18, R22 ;  /* 0x0000001600127202 */ /* 0x004fc40000000f00 */
[----:B------:R-:W-:Y:S02]  /*9620*/  MOV R214, 0x1f ;  /* 0x0000001f00d67802 */ /* 0x000fe40000000f00 */
[----:B----4-:R-:W-:Y:S02]  /*9630*/  MOV R19, 0xffffffff ;  /* 0xffffffff00137802 */ /* 0x010fe40000000f00 */
[----:B-1----:R-:W-:Y:S02]  /*9640*/  MOV R16, 0x9660 ;  /* 0x0000966000107802 */ /* 0x002fe40000000f00 */
[----:B---3--:R-:W-:Y:S05]  /*9650*/  CALL.REL.NOINC `($__internal_145_$__cuda_sm70_shflsync_idx_p) ;  /* 0x0000059000007944 */ /* 0x008fea0003c00000 */
[----:B0-----:R-:W-:Y:S01]  /*9660*/  HFMA2.MMA R211, -RZ, RZ, 0, 0 ;  /* 0x00000000ffd37435 */ /* 0x001fe200000001ff */
[----:B-1----:R-:W-:Y:S02]  /*9670*/  MOV R213, R19 ;  /* 0x0000001300d57202 */ /* 0x002fe40000000f00 */
[----:B------:R-:W-:Y:S02]  /*9680*/  MOV R18, R23 ;  /* 0x0000001700127202 */ /* 0x000fe40000000f00 */
[----:B------:R-:W-:Y:S02]  /*9690*/  MOV R214, 0x1f ;  /* 0x0000001f00d67802 */ /* 0x000fe40000000f00 */
[----:B------:R-:W-:-:S02]  /*96a0*/  MOV R19, 0xffffffff ;  /* 0xffffffff00137802 */ /* 0x000fc40000000f00 */
[----:B------:R-:W-:Y:S02]  /*96b0*/  MOV R16, 0x96d0 ;  /* 0x000096d000107802 */ /* 0x000fe40000000f00 */
[----:B------:R-:W-:Y:S05]  /*96c0*/  CALL.REL.NOINC `($__internal_145_$__cuda_sm70_shflsync_idx_p) ;  /* 0x0000052000007944 */ /* 0x000fea0003c00000 */
[----:B0-----:R-:W-:Y:S01]  /*96d0*/  HFMA2.MMA R211, -RZ, RZ, 0, 0 ;  /* 0x00000000ffd37435 */ /* 0x001fe200000001ff */
[----:B-1----:R-:W-:Y:S02]  /*96e0*/  MOV R219, R19 ;  /* 0x0000001300db7202 */ /* 0x002fe40000000f00 */
[----:B------:R-:W-:Y:S02]  /*96f0*/  MOV R18, R21 ;  /* 0x0000001500127202 */ /* 0x000fe40000000f00 */
[----:B------:R-:W-:Y:S02]  /*9700*/  MOV R214, 0x1f ;  /* 0x0000001f00d67802 */ /* 0x000fe40000000f00 */
[----:B------:R-:W-:Y:S02]  /*9710*/  MOV R19, 0xffffffff ;  /* 0xffffffff00137802 */ /* 0x000fe40000000f00 */
[----:B------:R-:W-:Y:S02]  /*9720*/  MOV R16, 0x9740 ;  /* 0x0000974000107802 */ /* 0x000fe40000000f00 */
        /* <DEDUP_REMOVED lines=8> */
[----:B------:R-:W-:Y:S01]  /*97b0*/  HFMA2.MMA R221, -RZ, RZ, 0, 5.9604644775390625e-08 ;  /* 0x00000001ffdd7435 */ /* 0x000fe200000001ff */
[----:B-1----:R-:W-:Y:S02]  /*97c0*/  MOV R215, R19 ;  /* 0x0000001300d77202 */ /* 0x002fe40000000f00 */
[----:B0-----:R-:W-:Y:S02]  /*97d0*/  MOV R214, R22 ;  /* 0x0000001600d67202 */ /* 0x001fe40000000f00 */
[----:B------:R-:W-:-:S02]  /*97e0*/  MOV R224, 0x1f ;  /* 0x0000001f00e07802 */ /* 0x000fc40000000f00 */
[----:B------:R-:W-:Y:S02]  /*97f0*/  MOV R225, 0xffffffff ;  /* 0xffffffff00e17802 */ /* 0x000fe40000000f00 */
[----:B------:R-:W-:Y:S02]  /*9800*/  MOV R16, 0x9820 ;  /* 0x0000982000107802 */ /* 0x000fe40000000f00 */
[----:B------:R-:W-:Y:S05]  /*9810*/  CALL.REL.NOINC `($__internal_144_$__cuda_sm70_shflsync_down) ;  /* 0x0000039000007944 */ /* 0x000fea0003c00000 */
[----:B0-----:R-:W-:Y:S01]  /*9820*/  HFMA2.MMA R221, -RZ, RZ, 0, 5.9604644775390625e-08 ;  /* 0x00000001ffdd7435 */ /* 0x001fe200000001ff */
[----:B-1----:R-:W-:Y:S02]  /*9830*/  MOV R223, R224 ;  /* 0x000000e000df7202 */ /* 0x002fe40000000f00 */
[----:B------:R-:W-:Y:S02]  /*9840*/  MOV R214, R23 ;  /* 0x0000001700d67202 */ /* 0x000fe40000000f00 */
[----:B------:R-:W-:Y:S02]  /*9850*/  MOV R224, 0x1f ;  /* 0x0000001f00e07802 */ /* 0x000fe40000000f00 */
[----:B------:R-:W-:Y:S02]  /*9860*/  MOV R225, 0xffffffff ;  /* 0xffffffff00e17802 */ /* 0x000fe40000000f00 */
[----:B------:R-:W-:-:S02]  /*9870*/  MOV R16, 0x9890 ;  /* 0x0000989000107802 */ /* 0x000fc40000000f00 */
[----:B------:R-:W-:Y:S05]  /*9880*/  CALL.REL.NOINC `($__internal_144_$__cuda_sm70_shflsync_down) ;  /* 0x0000032000007944 */ /* 0x000fea0003c00000 */
        /* <DEDUP_REMOVED lines=14> */
[C---:B------:R-:W-:Y:S01]  /*9970*/  FMUL.FTZ R218, R12.reuse, R213 ;  /* 0x000000d50cda7220 */ /* 0x040fe20000410000 */
[----:B------:R-:W-:Y:S01]  /*9980*/  MOV R18, R12 ;  /* 0x0000000c00127202 */ /* 0x000fe20000000f00 */
[-C--:B------:R-:W-:Y:S01]  /*9990*/  FMUL.FTZ R220, R12, R219.reuse ;  /* 0x000000db0cdc7220 */ /* 0x080fe20000410000 */
[----:B------:R-:W-:Y:S01]  /*99a0*/  HFMA2.MMA R211, -RZ, RZ, 0, 0 ;  /* 0x00000000ffd37435 */ /* 0x000fe200000001ff */
[----:B------:R-:W-:Y:S01]  /*99b0*/  FMUL.FTZ R12, R15, R219 ;  /* 0x000000db0f0c7220 */ /* 0x000fe20000410000 */
[----:B0-----:R-:W-:Y:S01]  /*99c0*/  MOV R225, R19 ;  /* 0x0000001300e17202 */ /* 0x001fe20000000f00 */
[CC--:B------:R-:W-:Y:S01]  /*99d0*/  FMUL.FTZ R222, R14.reuse, R219.reuse ;  /* 0x000000db0ede7220 */ /* 0x0c0fe20000410000 */
[----:B------:R-:W-:Y:S01]  /*99e0*/  MOV R214, 0x1f ;  /* 0x0000001f00d67802 */ /* 0x000fe20000000f00 */
[----:B------:R-:W-:Y:S01]  /*99f0*/  FMUL.FTZ R221, R13, R219 ;  /* 0x000000db0ddd7220 */ /* 0x000fe20000410000 */
[----:B------:R-:W-:Y:S01]  /*9a00*/  MOV R19, 0xffffffff ;  /* 0xffffffff00137802 */ /* 0x000fe20000000f00 */
[-C--:B------:R-:W-:Y:S01]  /*9a10*/  FFMA.FTZ R219, R14, R213.reuse, -R12 ;  /* 0x000000d50edb7223 */ /* 0x080fe2000001080c */
[----:B------:R-:W-:Y:S01]  /*9a20*/  MOV R16, 0x9a50 ;  /* 0x00009a5000107802 */ /* 0x000fe20000000f00 */
[----:B------:R-:W-:-:S02]  /*9a30*/  FFMA.FTZ R222, R15, R213, R222 ;  /* 0x000000d50fde7223 */ /* 0x000fc400000100de */
[----:B-1----:R-:W-:Y:S05]  /*9a40*/  CALL.REL.NOINC `($__internal_145_$__cuda_sm70_shflsync_idx_p) ;  /* 0x000001a000007944 */ /* 0x002fea0003c00000 */
        /* <DEDUP_REMOVED lines=21> */
[----:B01----:R-:W-:Y:S05]  /*9ba0*/  BRA `(.L_x_6180) ;  /* 0xffffb14000007947 */ /* 0x003fea000383ffff */
        .weak           $__internal_144_$__cuda_sm70_shflsync_down
        .type           $__internal_144_$__cuda_sm70_shflsync_down,@function
        .size           $__internal_144_$__cuda_sm70_shflsync_down,($__internal_145_$__cuda_sm70_shflsync_idx_p - $__internal_144_$__cuda_sm70_shflsync_down)
$__internal_144_$__cuda_sm70_shflsync_down:
[----:B------:R-:W-:Y:S01]  /*9bb0*/  HFMA2.MMA R17, -RZ, RZ, 0, 0 ;  /* 0x00000000ff117435 */ /* 0x000fe200000001ff */
[----:B------:R-:W-:Y:S04]  /*9bc0*/  WARPSYNC R225 ;  /* 0x000000e100007348 */ /* 0x000fe80003800000 */
[----:B------:R0:W1:Y:S01]  /*9bd0*/  SHFL.DOWN PT, R224, R214, R221, R224 ;  /* 0x080000ddd6e07389 */ /* 0x00006200000e00e0 */
[----:B------:R-:W-:Y:S05]  /*9be0*/  RET.REL.NODEC R16 `(_Z25selective_scan_bwd_kernelI32Selective_Scan_bwd_kernel_traitsILi64ELi16ELb1ELb0ELb0ELb0ELb0EN3c104HalfENS1_7complexIfEEEEv12SSMParamsBwd) ;  /* 0xffff641010007950 */ /* 0x000fea0003c3ffff */
        .weak           $__internal_145_$__cuda_sm70_shflsync_idx_p
        .type           $__internal_145_$__cuda_sm70_shflsync_idx_p,@function
        .size           $__internal_145_$__cuda_sm70_shflsync_idx_p,($__internal_146_$__cuda_sm70_shflsync_up - $__internal_145_$__cuda_sm70_shflsync_idx_p)
$__internal_145_$__cuda_sm70_shflsync_idx_p:
[----:B------:R-:W-:Y:S01]  /*9bf0*/  MOV R17, 0x0 ;  /* 0x0000000000117802 */ /* 0x000fe20000000f00 */
[----:B------:R-:W-:Y:S04]  /*9c00*/  WARPSYNC R19 ;  /* 0x0000001300007348 */ /* 0x000fe80003800000 */
[----:B------:R0:W1:Y:S01]  /*9c10*/  SHFL.IDX PT, R19, R18, R211, R214 ;  /* 0x000000d312137389 */ /* 0x00006200000e00d6 */
[----:B------:R-:W-:Y:S05]  /*9c20*/  RET.REL.NODEC R16 `(_Z25selective_scan_bwd_kernelI32Selective_Scan_bwd_kernel_traitsILi64ELi16ELb1ELb0ELb0ELb0ELb0EN3c104HalfENS1_7complexIfEEEEv12SSMParamsBwd) ;  /* 0xffff63d010007950 */ /* 0x000fea0003c3ffff */
        .weak           $__internal_146_$__cuda_sm70_shflsync_up
        .type           $__internal_146_$__cuda_sm70_shflsync_up,@function
        .size           $__internal_146_$__cuda_sm70_shflsync_up,(.L_x_14578 - $__internal_146_$__cuda_sm70_shflsync_up)
$__internal_146_$__cuda_sm70_shflsync_up:
[----:B------:R-:W-:Y:S01]  /*9c30*/  HFMA2.MMA R17, -RZ, RZ, 0, 0 ;  /* 0x00000000ff117435 */ /* 0x000fe200000001ff */
[----:B------:R-:W-:Y:S04]  /*9c40*/  WARPSYNC R211 ;  /* 0x000000d300007348 */ /* 0x000fe80003800000 */
[----:B------:R0:W1:Y:S01]  /*9c50*/  SHFL.UP PT, R19, R19, R186, R188 ;  /* 0x040000ba13137389 */ /* 0x00006200000e00bc */
[----:B------:R-:W-:Y:S05]  /*9c60*/  RET.REL.NODEC R16 `(_Z25selective_scan_bwd_kernelI32Selective_Scan_bwd_kernel_traitsILi64ELi16ELb1ELb0ELb0ELb0ELb0EN3c104HalfENS1_7complexIfEEEEv12SSMParamsBwd) ;  /* 0xffff639010007950 */ /* 0x000fea0003c3ffff */
.L_x_6181:
        /* <DEDUP_REMOVED lines=9> */
.L_x_14578:


//--------------------- .text._Z25selective_scan_bwd_kernelI32Selective_Scan_bwd_kernel_traitsILi64ELi16ELb1ELb0ELb0ELb0ELb1EN3c104HalfENS1_7complexIfEEEEv12SSMParamsBwd --------------------------
	.section	.text._Z25selective_scan_bwd_kernelI32Selective_Scan_bwd_kernel_traitsILi64ELi16ELb1ELb0ELb0ELb0ELb1EN3c104HalfENS1_7complexIfEEEEv12SSMParamsBwd,"ax",@progbits
	.sectioninfo	@"SHI_REGISTERS=232"
	.align	128
        .global         _Z25selective_scan_bwd_kernelI32Selective_Scan_bwd_kernel_traitsILi64ELi16ELb1ELb0ELb0ELb0ELb1EN3c104HalfENS1_7complexIfEEEEv12SSMParamsBwd
        .type           _Z25selective_scan_bwd_kernelI32Selective_Scan_bwd_kernel_traitsILi64ELi16ELb1ELb0ELb0ELb0ELb1EN3c104HalfENS1_7complexIfEEEEv12SSMParamsBwd,@function
        .size           _Z25selective_scan_bwd_kernelI32Selective_Scan_bwd_kernel_traitsILi64ELi16ELb1ELb0ELb0ELb0ELb1EN3c104HalfENS1_7complexIfEEEEv12SSMParamsBwd,(.L_x_14581 - _Z25selective_scan_bwd_kernelI32Selective_Scan_bwd_kernel_traitsILi64ELi16ELb1ELb0ELb0ELb0ELb1EN3c104HalfENS1_7complexIfEEEEv12SSMParamsBwd)
        .other          _Z25selective_scan_bwd_kernelI32Selective_Scan_bwd_kernel_traitsILi64ELi16ELb1ELb0ELb0ELb0ELb1EN3c104HalfENS1_7complexIfEEEEv12SSMParamsBwd,@"STO_CUDA_ENTRY STV_DEFAULT"
_Z25selective_scan_bwd_kernelI32Selective_Scan_bwd_kernel_traitsILi64ELi16ELb1ELb0ELb0ELb0ELb1EN3c104HalfENS1_7complexIfEEEEv12SSMParamsBwd:
.text._Z25selective_scan_bwd_kernelI32Selective_Scan_bwd_kernel_traitsILi64ELi16ELb1ELb0ELb0ELb0ELb1EN3c104HalfENS1_7complexIfEEEEv12SSMParamsBwd:
        /* <DEDUP_REMOVED lines=15> */
[C---:B------:R-:W-:Y:S01]  /*00f0*/  @P1 LEA R8, P3, R128.reuse, c[0x0][0x250], 0x2 ;  /* 0x0000940080081a11 */ /* 0x040fe200078610ff */
[C---:B------:R-:W-:Y:S01]  /*0100*/  IMAD.WIDE.U32 R2, R107.reuse, c[0x0][0x1d0], RZ ;  /* 0x000074006b027a25 */ /* 0x040fe200078e00ff */
[C-C-:B------:R-:W-:Y:S02]  /*0110*/  @P0 LEA.HI.X R7, R128.reuse, c[0x0][0x23c], R113.reuse, 0x2, P2 ;  /* 0x00008f0080070a11 */ /* 0x140fe400010f1471 */
[----:B------:R-:W-:Y:S01]  /*0120*/  @P1 LEA.HI.X R9, R128, c[0x0][0x254], R113, 0x2, P3 ;  /* 0x0000950080091a11 */ /* 0x000fe200018f1471 */
[C---:B------:R-:W-:Y:S02]  /*0130*/  IMAD R11, R107.reuse, c[0x0][0x1d4], R0 ;  /* 0x000075006b0b7a24 */ /* 0x040fe400078e0200 */
[C---:B------:R-:W-:Y:S01]  /*0140*/  IMAD.WIDE.U32 R4, R107.reuse, c[0x0][0x1e0], RZ ;  /* 0x000078006b047a25 */ /* 0x040fe200078e00ff */
[----:B------:R0:W5:Y:S03]  /*0150*/  @P0 LDG.E R111, [R6.64] ;  /* 0x00000004066f0981 */ /* 0x000166000c1e1900 */
[----:B------:R-:W-:Y:S01]  /*0160*/  IMAD R13, R107, c[0x0][0x1e4], R10 ;  /* 0x000079006b0d7a24 */ /* 0x000fe200078e020a */
[----:B------:R1:W5:Y:S01]  /*0170*/  @P1 LDG.E R109, [R8.64] ;  /* 0x00000004086d1981 */ /* 0x000362000c1e1900 */
[----:B------:R-:W-:Y:S01]  /*0180*/  IMAD R12, R105, c[0x0][0x278], RZ ;  /* 0x00009e00690c7a24 */ /* 0x000fe200078e02ff */
[----:B------:R-:W-:Y:S01]  /*0190*/  IADD3 R3, R3, R11, RZ ;  /* 0x0000000b03037210 */ /* 0x000fe20007ffe0ff */
[----:B------:R-:W-:Y:S01]  /*01a0*/  IMAD R15, R113, c[0x0][0x1e8], RZ ;  /* 0x00007a00710f7a24 */ /* 0x000fe200078e02ff */
[----:B------:R-:W-:Y:S01]  /*01b0*/  IADD3 R5, R5, R13, RZ ;  /* 0x0000000d05057210 */ /* 0x000fe20007ffe0ff */
[----:B------:R-:W-:Y:S01]  /*01c0*/  IMAD R13, R113, c[0x0][0x1d8], RZ ;  /* 0x00007600710d7a24 */ /* 0x000fe200078e02ff */
[----:B------:R-:W-:Y:S01]  /*01d0*/  MOV R0, c[0x0][0x174] ;  /* 0x00005d0000007a02 */ /* 0x000fe20000000f00 */
[C---:B0-----:R-:W-:Y:S01]  /*01e0*/  IMAD.WIDE.U32 R6, R107.reuse, c[0x0][0x278], RZ ;  /* 0x00009e006b067a25 */ /* 0x041fe200078e00ff */
[----:B------:R-:W-:Y:S01]  /*01f0*/  ISETP.NE.U32.AND P0, PT, RZ, c[0x0][0x260], PT ;  /* 0x00009800ff007a0c */ /* 0x000fe20003f05070 */
[----:B------:R-:W-:Y:S01]  /*0200*/  CS2R R24, SRZ ;  /* 0x0000000000187805 */ /* 0x000fe2000001ff00 */
[----:B------:R-:W-:Y:S01]  /*0210*/  ISETP.GE.AND P3, PT, R0, 0x1, PT ;  /* 0x000000010000780c */ /* 0x000fe20003f66270 */
[----:B-1----:R-:W-:Y:S01]  /*0220*/  IMAD R9, R107, c[0x0][0x27c], R12 ;  /* 0x00009f006b097a24 */ /* 0x002fe200078e020c */
[----:B------:R-:W-:Y:S01]  /*0230*/  ISETP.NE.AND.EX P0, PT, RZ, c[0x0][0x264], PT, P0 ;  /* 0x00009900ff007a0c */ /* 0x000fe20003f05300 */
[----:B------:R-:W-:Y:S01]  /*0240*/  IMAD.WIDE.U32 R2, R128, c[0x0][0x1d8], R2 ;  /* 0x0000760080027a25 */ /* 0x000fe200078e0002 */
[----:B------:R-:W-:Y:S01]  /*0250*/  HFMA2.MMA R103, -RZ, RZ, 0, 0 ;  /* 0x00000000ff677435 */ /* 0x000fe200000001ff */
[----:B------:R-:W-:-:S02]  /*0260*/  MOV R126, RZ ;  /* 0x000000ff007e7202 */ /* 0x000fc40000000f00 */
[----:B------:R-:W-:Y:S01]  /*0270*/  IADD3 R7, R7, R9, RZ ;  /* 0x0000000907077210 */ /* 0x000fe20007ffe0ff */
[----:B------:R-:W-:Y:S01]  /*0280*/  IMAD.WIDE.U32 R4, R128, c[0x0][0x1e8], R4 ;  /* 0x00007a0080047a25 */ /* 0x000fe200078e0004 */
[----:B------:R-:W-:-:S03]  /*0290*/  LEA R9, R0, 0xfffffc00, 0xa ;  /* 0xfffffc0000097811 */ /* 0x000fc600078e50ff */
[C---:B------:R-:W-:Y:S01]  /*02a0*/  IMAD R13, R128.reuse, c[0x0][0x1dc], R13 ;  /* 0x00007700800d7a24 */ /* 0x040fe200078e020d */
[----:B------:R-:W-:Y:S01]  /*02b0*/  SHF.R.S32.HI R11, RZ, 0x1f, R9 ;  /* 0x0000001fff0b7819 */ /* 0x000fe20000011409 */
[C---:B------:R-:W-:Y:S01]  /*02c0*/  IMAD R15, R128.reuse, c[0x0][0x1ec], R15 ;  /* 0x00007b00800f7a24 */ /* 0x040fe200078e020f */
[----:B------:R-:W-:Y:S01]  /*02d0*/  IADD3 R101, P1, R9, R2, RZ ;  /* 0x0000000209657210 */ /* 0x000fe20007f3e0ff */
[----:B------:R-:W-:Y:S01]  /*02e0*/  IMAD R17, R113, c[0x0][0x280], RZ ;  /* 0x0000a00071117a24 */ /* 0x000fe200078e02ff */
[----:B------:R-:W-:Y:S01]  /*02f0*/  IADD3 R99, P2, R9, R4, RZ ;  /* 0x0000000409637210 */ /* 0x000fe20007f5e0ff */
[C---:B------:R-:W-:Y:S01]  /*0300*/  IMAD.WIDE.U32 R6, R128.reuse, c[0x0][0x280], R6 ;  /* 0x0000a00080067a25 */ /* 0x040fe200078e0006 */
[C---:B------:R-:W-:Y:S02]  /*0310*/  IADD3.X R2, R11.reuse, R3, R13, P1, !PT ;  /* 0x000000030b027210 */ /* 0x040fe40000ffe40d */
[----:B------:R-:W-:Y:S01]  /*0320*/  IADD3.X R4, R11, R5, R15, P2, !PT ;  /* 0x000000050b047210 */ /* 0x000fe200017fe40f */
[----:B------:R-:W-:Y:S01]  /*0330*/  IMAD R17, R128, c[0x0][0x284], R17 ;  /* 0x0000a10080117a24 */ /* 0x000fe200078e0211 */
[----:B------:R-:W-:Y:S01]  /*0340*/  ISETP.NE.U32.AND P1, PT, RZ, c[0x0][0x328], PT ;  /* 0x0000ca00ff007a0c */ /* 0x000fe20003f25070 */
[----:B------:R-:W-:Y:S01]  /*0350*/  @P0 IMAD R0, R107, c[0x0][0x164], R128 ;  /* 0x000059006b000a24 */ /* 0x000fe200078e0280 */
[----:B------:R-:W-:-:S02]  /*0360*/  ISETP.NE.U32.AND P2, PT, RZ, c[0x0][0x348], PT ;  /* 0x0000d200ff007a0c */ /* 0x000fc40003f45070 */
[----:B------:R-:W-:Y:S01]  /*0370*/  ISETP.NE.AND.EX P1, PT, RZ, c[0x0][0x32c], PT, P1 ;  /* 0x0000cb00ff007a0c */ /* 0x000fe20003f25310 */
[----:B------:R-:W-:Y:S01]  /*0380*/  @P0 IMAD R0, R0, c[0x0][0x174], RZ ;  /* 0x00005d0000000a24 */ /* 0x000fe200078e02ff */
[----:B------:R-:W-:Y:S02]  /*0390*/  ISETP.NE.AND.EX P2, PT, RZ, c[0x0][0x34c], PT, P2 ;  /* 0x0000d300ff007a0c */ /* 0x000fe40003f45320 */
[----:B------:R-:W-:Y:S01]  /*03a0*/  IADD3 R9, P4, R9, R6, RZ ;  /* 0x0000000609097210 */ /* 0x000fe20007f9e0ff */
[----:B------:R-:W-:Y:S01]  /*03b0*/  @P0 IMAD R0, R0, c[0x0][0x16c], RZ ;  /* 0x00005b0000000a24 */ /* 0x000fe200078e02ff */
[----:B------:R-:W-:Y:S02]  /*03c0*/  LEA R118, P5, R99, c[0x0][0x248], 0x1 ;  /* 0x0000920063767a11 */ /* 0x000fe400078a08ff */
[----:B------:R-:W-:Y:S02]  /*03d0*/  IADD3.X R6, R11, R7, R17, P4, !PT ;  /* 0x000000070b067210 */ /* 0x000fe400027fe411 */
[----:B------:R-:W-:-:S02]  /*03e0*/  LEA R120, P4, R101, c[0x0][0x240], 0x1 ;  /* 0x0000900065787a11 */ /* 0x000fc400078808ff */
[----:B------:R-:W-:Y:S02]  /*03f0*/  @P0 MOV R27, 0x10 ;  /* 0x00000010001b0802 */ /* 0x000fe40000000f00 */
[----:B------:R-:W-:Y:S02]  /*0400*/  LEA.HI.X R101, R101, c[0x0][0x244], R2, 0x1, P4 ;  /* 0x0000910065657a11 */ /* 0x000fe400020f0c02 */
[----:B------:R-:W-:Y:S01]  /*0410*/  CS2R R2, SRZ ;  /* 0x0000000000027805 */ /* 0x000fe2000001ff00 */
[----:B------:R-:W-:Y:S01]  /*0420*/  LEA.HI.X R99, R99, c[0x0][0x24c], R4, 0x1, P5 ;  /* 0x0000930063637a11 */ /* 0x000fe200028f0c04 */
[----:B------:R-:W-:Y:S01]  /*0430*/  @P0 IMAD.WIDE R26, R0, R27, c[0x0][0x260] ;  /* 0x00009800001a0625 */ /* 0x000fe200078e021b */
[----:B------:R-:W-:Y:S01]  /*0440*/  LEA R116, P6, R9, c[0x0][0x308], 0x1 ;  /* 0x0000c20009747a11 */ /* 0x000fe200078c08ff */
[----:B------:R-:W-:Y:S01]  /*0450*/  @!P0 CS2R R26, SRZ ;  /* 0x00000000001a8805 */ /* 0x000fe2000001ff00 */
[C---:B------:R-:W-:Y:S02]  /*0460*/  @P1 LEA R24, P4, R128.reuse, c[0x0][0x328], 0x2 ;  /* 0x0000ca0080181a11 */ /* 0x040fe400078810ff */
[----:B------:R-:W-:-:S02]  /*0470*/  @P2 LEA R2, P5, R128, c[0x0][0x348], 0x2 ;  /* 0x0000d20080022a11 */ /* 0x000fc400078a10ff */
        /* <DEDUP_REMOVED lines=14> */
.L_x_6222:
[----:B------:R-:W-:Y:S01]  /*0560*/  BAR.SYNC.DEFER_BLOCKING 0x0 ;  /* 0x0000000000007b1d */ /* 0x000fe20000010000 */
[----:B------:R-:W-:Y:S02]  /*0570*/  LOP3.LUT R89, R93, 0x1f, R124, 0xf8, !PT ;  /* 0x0000001f5d597812 */ /* 0x000fe400078ef87c */
[----:B------:R-:W-:-:S05]  /*0580*/  MOV R100, R120 ;  /* 0x0000007800647202 */ /* 0x000fca0000000f00 */
[----:B------:R-:W-:-:S05]  /*0590*/  IMAD.WIDE R12, R89, 0x10, R100 ;  /* 0x00000010590c7825 */ /* 0x000fca00078e0264 */
[----:B------:R-:W2:Y:S04]  /*05a0*/  LDG.E.128 R16, [R12.64] ;  /* 0x000000040c107981 */ /* 0x000ea8000c1e1d00 */
[----:B------:R-:W3:Y:S01]  /*05b0*/  LDG.E.128 R28, [R12.64+0x200] ;  /* 0x000200040c1c7981 */ /* 0x000ee2000c1e1d00 */
[----:B------:R-:W-:Y:S02]  /*05c0*/  IADD3 R87, R93, R122, RZ ;  /* 0x0000007a5d577210 */ /* 0x000fe40007ffe0ff */
[----:B------:R-:W-:Y:S02]  /*05d0*/  MOV R98, R118 ;  /* 0x0000007600627202 */ /* 0x000fe40000000f00 */
[----:B------:R-:W-:-:S03]  /*05e0*/  IADD3 R59, R87, R122, RZ ;  /* 0x0000007a573b7210 */ /* 0x000fc60007ffe0ff */
[----:B------:R-:W-:Y:S01]  /*05f0*/  IMAD.WIDE R20, R89, 0x10, R98 ;  /* 0x0000001059147825 */ /* 0x000fe200078e0262 */
        /* <DEDUP_REMOVED lines=16> */
[----:B------:R2:W3:Y:S04]  /*0700*/  LDG.E.128 R40, [R22.64] ;  /* 0x0000000416287981 */ /* 0x0004e8000c1e1d00 */
[----:B------:R2:W4:Y:S01]  /*0710*/  LDG.E.128 R48, [R22.64+0x200] ;  /* 0x0002000416307981 */ /* 0x000522000c1e1d00 */
[----:B0-----:R-:W-:Y:S01]  /*0720*/  LEA R28, R95, 0xfffffc00, 0xa ;  /* 0xfffffc005f1c7811 */ /* 0x001fe200078e50ff */
[----:B------:R-:W-:-:S03]  /*0730*/  IMAD R0, R105, c[0x0][0x1f0], RZ ;  /* 0x00007c0069007a24 */ /* 0x000fc600078e02ff */
[----:B------:R-:W-:Y:S01]  /*0740*/  SHF.R.S32.HI R29, RZ, 0x1f, R28 ;  /* 0x0000001fff1d7819 */ /* 0x000fe2000001141c */
[----:B------:R-:W-:-:S04]  /*0750*/  IMAD R31, R107, c[0x0][0x1f4], R0 ;  /* 0x00007d006b1f7a24 */ /* 0x000fc800078e0200 */
[----:B------:R-:W-:-:S05]  /*0760*/  IMAD.WIDE.U32 R20, R107, c[0x0][0x1f0], R28 ;  /* 0x00007c006b147a25 */ /* 0x000fca00078e001c */
[----:B------:R-:W-:Y:S01]  /*0770*/  IADD3 R21, R21, R31, RZ ;  /* 0x0000001f15157210 */ /* 0x000fe20007ffe0ff */
[----:B------:R-:W-:-:S04]  /*0780*/  IMAD R31, R113, c[0x0][0x1f8], RZ ;  /* 0x00007e00711f7a24 */ /* 0x000fc800078e02ff */
[C---:B------:R-:W-:Y:S02]  /*0790*/  IMAD R31, R128.reuse, c[0x0][0x1fc], R31 ;  /* 0x00007f00801f7a24 */ /* 0x040fe400078e021f */
[----:B------:R-:W-:-:S05]  /*07a0*/  IMAD.WIDE.U32 R20, R128, c[0x0][0x1f8], R20 ;  /* 0x00007e0080147a25 */ /* 0x000fca00078e0014 */
[----:B------:R-:W-:Y:S02]  /*07b0*/  IADD3 R21, R21, R31, RZ ;  /* 0x0000001f15157210 */ /* 0x000fe40007ffe0ff */
[----:B--2---:R-:W-:-:S04]  /*07c0*/  LEA R22, P0, R20, c[0x0][0x268], 0x1 ;  /* 0x00009a0014167a11 */ /* 0x004fc800078008ff */
[----:B------:R-:W-:-:S05]  /*07d0*/  LEA.HI.X R23, R20, c[0x0][0x26c], R21, 0x1, P0 ;  /* 0x00009b0014177a11 */ /* 0x000fca00000f0c15 */
[----:B------:R-:W-:Y:S01]  /*07e0*/  IMAD.WIDE R20, R89, 0x10, R22 ;  /* 0x0000001059147825 */ /* 0x000fe200078e0216 */
[----:B---3--:R0:W-:Y:S04]  /*07f0*/  STS.128 [R87.X16], R40 ;  /* 0x0000002857007388 */ /* 0x0081e8000000cc00 */
[----:B----4-:R-:W-:Y:S01]  /*0800*/  STS.128 [R87.X16+0x200], R48 ;  /* 0x0002003057007388 */ /* 0x010fe2000000cc00 */
[----:B------:R-:W-:-:S06]  /*0810*/  NOP ;  /* 0x0000000000007918 */ /* 0x000fcc0000000000 */
[----:B------:R-:W2:Y:S04]  /*0820*/  LDS.128 R44, [R59.X16] ;  /* 0x000000003b2c7984 */ /* 0x000ea8000000cc00 */
[----:B------:R-:W-:Y:S04]  /*0830*/  LDS.128 R32, [R59.X16+0x10] ;  /* 0x000010003b207984 */ /* 0x000fe8000000cc00 */
[----:B------:R-:W-:Y:S06]  /*0840*/  BAR.SYNC.DEFER_BLOCKING 0x0 ;  /* 0x0000000000007b1d */ /* 0x000fec0000010000 */
[----:B------:R-:W3:Y:S04]  /*0850*/  LDG.E.128 R52, [R20.64] ;  /* 0x0000000414347981 */ /* 0x000ee8000c1e1d00 */
[----:B------:R-:W4:Y:S01]  /*0860*/  LDG.E.128 R60, [R20.64+0x200] ;  /* 0x00020004143c7981 */ /* 0x000f22000c1e1d00 */
[----:B------:R-:W-:-:S02]  /*0870*/  IMAD R0, R105, c[0x0][0x200], RZ ;  /* 0x0000800069007a24 */ /* 0x000fc400078e02ff */
[----:B------:R-:W-:-:S04]  /*0880*/  IMAD.WIDE.U32 R22, R107, c[0x0][0x200], R28 ;  /* 0x000080006b167a25 */ /* 0x000fc800078e001c */
[----:B------:R-:W-:-:S05]  /*0890*/  IMAD R31, R107, c[0x0][0x204], R0 ;  /* 0x000081006b1f7a24 */ /* 0x000fca00078e0200 */
        /* <DEDUP_REMOVED lines=8> */
[----:B---3--:R-:W-:Y:S04]  /*0920*/  STS.128 [R87.X16], R52 ;  /* 0x0000003457007388 */ /* 0x008fe8000000cc00 */
[----:B----4-:R-:W-:Y:S01]  /*0930*/  STS.128 [R87.X16+0x200], R60 ;  /* 0x0002003c57007388 */ /* 0x010fe2000000cc00 */
[----:B------:R-:W-:-:S06]  /*0940*/  NOP ;  /* 0x0000000000007918 */ /* 0x000fcc0000000000 */
[----:B------:R-:W3:Y:S04]  /*0950*/  LDS.128 R48, [R59.X16] ;  /* 0x000000003b307984 */ /* 0x000ee8000000cc00 */
[----:B------:R-:W3:Y:S04]  /*0960*/  LDS.128 R20, [R59.X16+0x10] ;  /* 0x000010003b147984 */ /* 0x000ee8000000cc00 */
[----:B------:R-:W-:Y:S06]  /*0970*/  BAR.SYNC.DEFER_BLOCKING 0x0 ;  /* 0x0000000000007b1d */ /* 0x000fec0000010000 */
[----:B-1----:R1:W4:Y:S04]  /*0980*/  LDG.E.128 R36, [R30.64] ;  /* 0x000000041e247981 */ /* 0x002328000c1e1d00 */
[----:B0-----:R1:W4:Y:S01]  /*0990*/  LDG.E.128 R40, [R30.64+0x200] ;  /* 0x000200041e287981 */ /* 0x001322000c1e1d00 */
[--C-:B--2---:R-:W-:Y:S01]  /*09a0*/  HADD2.F32 R71, -RZ, R44.reuse.H0_H0 ;  /* 0x2000002cff477230 */ /* 0x104fe20000004100 */
[----:B------:R-:W-:Y:S01]  /*09b0*/  IMAD R58, R105, c[0x0][0x2e8], RZ ;  /* 0x0000ba00693a7a24 */ /* 0x000fe200078e02ff */
[----:B------:R-:W-:-:S02]  /*09c0*/  HADD2.F32 R73, -RZ, R44.H1_H1 ;  /* 0x3000002cff497230 */ /* 0x000fc40000004100 */
[--C-:B---3--:R-:W-:Y:S01]  /*09d0*/  HADD2.F32 R56, -RZ, R48.reuse.H0_H0 ;  /* 0x20000030ff387230 */ /* 0x108fe20000004100 */
[----:B------:R-:W-:Y:S01]  /*09e0*/  IMAD R57, R107, c[0x0][0x2ec], R58 ;  /* 0x0000bb006b397a24 */ /* 0x000fe200078e023a */
        /* <DEDUP_REMOVED lines=9> */
[----:B-1----:R-:W-:Y:S01]  /*0a80*/  FMUL.FTZ R30, R63, -1.4426950216293334961 ;  /* 0xbfb8aa3b3f1e7820 */ /* 0x002fe20000410000 */
[--C-:B------:R-:W-:Y:S01]  /*0a90*/  HADD2.F32 R67, -RZ, R51.reuse.H0_H0 ;  /* 0x20000033ff437230 */ /* 0x100fe20000004100 */
[----:B------:R-:W-:Y:S01]  /*0aa0*/  FMUL.FTZ R49, R65, -1.4426950216293334961 ;  /* 0xbfb8aa3b41317820 */ /* 0x000fe20000410000 */
[----:B------:R-:W-:Y:S01]  /*0ab0*/  HADD2.F32 R69, -RZ, R51.H1_H1 ;  /* 0x30000033ff457230 */ /* 0x000fe20000004100 */
[----:B------:R-:W-:Y:S01]  /*0ac0*/  FMUL.FTZ R50, R66, -1.4426950216293334961 ;  /* 0xbfb8aa3b42327820 */ /* 0x000fe20000410000 */
[----:B------:R-:W-:-:S02]  /*0ad0*/  HADD2.F32 R51, -RZ, R8.H1_H1 ;  /* 0x30000008ff337230 */ /* 0x000fc40000004100 */
[----:B------:R-:W1:Y:S01]  /*0ae0*/  MUFU.EX2 R48, R48 ;  /* 0x0000003000307308 */ /* 0x000e620000000800 */
[--C-:B------:R-:W-:Y:S02]  /*0af0*/  HADD2.F32 R77, -RZ, R45.reuse.H0_H0 ;  /* 0x2000002dff4d7230 */ /* 0x100fe40000004100 */
[--C-:B------:R-:W-:Y:S02]  /*0b00*/  HADD2.F32 R72, -RZ, R20.reuse.H0_H0 ;  /* 0x20000014ff487230 */ /* 0x100fe40000004100 */
[----:B------:R-:W-:Y:S02]  /*0b10*/  HADD2.F32 R78, -RZ, R45.H1_H1 ;  /* 0x3000002dff4e7230 */ /* 0x000fe40000004100 */
[----:B------:R-:W-:Y:S01]  /*0b20*/  HADD2.F32 R100, -RZ, R20.H1_H1 ;  /* 0x30000014ff647230 */ /* 0x000fe20000004100 */
[----:B0-----:R-:W-:Y:S01]  /*0b30*/  FADD.FTZ R0, R0, 1 ;  /* 0x3f80000000007421 */ /* 0x001fe20000010000 */
[----:B------:R-:W0:Y:S01]  /*0b40*/  MUFU.EX2 R52, R52 ;  /* 0x0000003400347308 */ /* 0x000e220000000800 */
[----:B------:R-:W-:-:S02]  /*0b50*/  HADD2.F32 R58, -RZ, R9.H1_H1 ;  /* 0x30000009ff3a7230 */ /* 0x000fc40000004100 */
[--C-:B------:R-:W-:Y:S01]  /*0b60*/  HADD2.F32 R79, -RZ, R46.reuse.H0_H0 ;  /* 0x2000002eff4f7230 */ /* 0x100fe20000004100 */
[----:B------:R-:W-:Y:S01]  /*0b70*/  FMUL.FTZ R20, R100, -1.4426950216293334961 ;  /* 0xbfb8aa3b64147820 */ /* 0x000fe20000410000 */
[----:B------:R-:W-:Y:S01]  /*0b80*/  HADD2.F32 R80, -RZ, R46.H1_H1 ;  /* 0x3000002eff507230 */ /* 0x000fe20000004100 */
[----:B-1----:R-:W-:Y:S02]  /*0b90*/  FADD.FTZ R48, R48, 1 ;  /* 0x3f80000030307421 */ /* 0x002fe40000010000 */
[----:B------:R-:W1:Y:S01]  /*0ba0*/  MUFU.RCP R85, R0 ;  /* 0x0000000000557308 */ /* 0x000e620000001000 */
[----:B------:R-:W-:Y:S02]  /*0bb0*/  HADD2.F32 R102, -RZ, R21.H0_H0 ;  /* 0x20000015ff667230 */ /* 0x000fe40000004100 */
[----:B------:R-:W-:Y:S02]  /*0bc0*/  HADD2.F32 R61, -RZ, R34.H0_H0 ;  /* 0x20000022ff3d7230 */ /* 0x000fe40000004100 */
[----:B------:R-:W-:-:S02]  /*0bd0*/  HADD2.F32 R86, -RZ, R33.H0_H0 ;  /* 0x20000021ff567230 */ /* 0x000fc40000004100 */
[----:B------:R-:W-:Y:S01]  /*0be0*/  HADD2.F32 R62, -RZ, R33.H1_H1 ;  /* 0x30000021ff3e7230 */ /* 0x000fe20000004100 */
[----:B------:R-:W2:Y:S01]  /*0bf0*/  MUFU.EX2 R30, R30 ;  /* 0x0000001e001e7308 */ /* 0x000ea20000000800 */
[----:B0-----:R-:W-:Y:S01]  /*0c00*/  FADD.FTZ R52, R52, 1 ;  /* 0x3f80000034347421 */ /* 0x001fe20000010000 */
[--C-:B------:R-:W-:Y:S02]  /*0c10*/  HADD2.F32 R81, -RZ, R47.reuse.H0_H0 ;  /* 0x2000002fff517230 */ /* 0x100fe40000004100 */
[----:B------:R-:W-:Y:S02]  /*0c20*/  HADD2.F32 R82, -RZ, R47.H1_H1 ;  /* 0x3000002fff527230 */ /* 0x000fe40000004100 */
[----:B------:R-:W-:Y:S02]  /*0c30*/  HADD2.F32 R76, -RZ, R10.H0_H0 ;  /* 0x2000000aff4c7230 */ /* 0x000fe40000004100 */
[----:B------:R0:W3:Y:S01]  /*0c40*/  MUFU.RCP R115, R48 ;  /* 0x0000003000737308 */ /* 0x0000e20000001000 */
[----:B-1----:R-:W-:Y:S01]  /*0c50*/  FMUL.FTZ R31, R56, R85 ;  /* 0x00000055381f7220 */ /* 0x002fe20000410000 */
[--C-:B------:R-:W-:Y:S01]  /*0c60*/  HADD2.F32 R84, -RZ, R32.reuse.H0_H0 ;  /* 0x20000020ff547230 */ /* 0x100fe20000004100 */
[----:B------:R-:W-:Y:S01]  /*0c70*/  FADD.FTZ R33, -R85, 1 ;  /* 0x3f80000055217421 */ /* 0x000fe20000010100 */
[----:B------:R-:W-:Y:S01]  /*0c80*/  HADD2.F32 R83, -RZ, R32.H1_H1 ;  /* 0x30000020ff537230 */ /* 0x000fe20000004100 */
[----:B------:R-:W-:Y:S01]  /*0c90*/  FMUL.FTZ R0, R71, R31 ;  /* 0x0000001f47007220 */ /* 0x000fe20000410000 */
[----:B------:R-:W-:-:S02]  /*0ca0*/  HADD2.F32 R32, -RZ, R10.H1_H1 ;  /* 0x3000000aff207230 */ /* 0x000fc40000004100 */
[----:B------:R1:W3:Y:S01]  /*0cb0*/  MUFU.EX2 R54, R49 ;  /* 0x0000003100367308 */ /* 0x0002e20000000800 */
[----:B--2---:R-:W-:Y:S01]  /*0cc0*/  FADD.FTZ R44, R30, 1 ;  /* 0x3f8000001e2c7421 */ /* 0x004fe20000010000 */
[----:B------:R-:W-:Y:S01]  /*0cd0*/  HADD2.F32 R106, -RZ, R22.H0_H0 ;  /* 0x20000016ff6a7230 */ /* 0x000fe20000004100 */
[----:B0-----:R-:W-:Y:S01]  /*0ce0*/  FMUL.FTZ R48, R67, -1.4426950216293334961 ;  /* 0xbfb8aa3b43307820 */ /* 0x001fe20000410000 */
[----:B------:R-:W-:-:S04]  /*0cf0*/  HADD2.F32 R142, -RZ, R19.H1_H1 ;  /* 0x30000013ff8e7230 */ /* 0x000fc80000004100 */
[----:B------:R0:W-:Y:S01]  /*0d00*/  MUFU.RCP R119, R52 ;  /* 0x0000003400777308 */ /* 0x0001e20000001000 */
[----:B-1----:R-:W-:-:S05]  /*0d10*/  HADD2.F32 R49, -RZ, R8.H0_H0 ;  /* 0x20000008ff317230 */ /* 0x002fca0000004100 */
[----:B------:R-:W-:Y:S02]  /*0d20*/  FFMA.FTZ R103, R0, R49, R103 ;  /* 0x0000003100677223 */ /* 0x000fe40000010067 */
[----:B------:R1:W2:Y:S01]  /*0d30*/  MUFU.RCP R88, R44 ;  /* 0x0000002c00587308 */ /* 0x0002a20000001000 */
[----:B---3--:R-:W-:Y:S02]  /*0d40*/  FMUL.FTZ R49, R64, R115 ;  /* 0x0000007340317220 */ /* 0x008fe40000410000 */
[----:B0-----:R-:W-:-:S04]  /*0d50*/  IMAD.WIDE.U32 R52, R107, c[0x0][0x2e8], R28 ;  /* 0x0000ba006b347a25 */ /* 0x001fc800078e001c */
[----:B------:R-:W-:Y:S01]  /*0d60*/  FADD.FTZ R54, R54, 1 ;  /* 0x3f80000036367421 */ /* 0x000fe20000010000 */
[----:B------:R0:W3:Y:S01]  /*0d70*/  MUFU.EX2 R55, R50 ;  /* 0x0000003200377308 */ /* 0x0000e20000000800 */
[----:B------:R-:W-:Y:S01]  /*0d80*/  IADD3 R53, R53, R57, RZ ;  /* 0x0000003935357210 */ /* 0x000fe20007ffe0ff */
[----:B------:R-:W-:Y:S01]  /*0d90*/  HADD2.F32 R57, -RZ, R9.H0_H0 ;  /* 0x20000009ff397230 */ /* 0x000fe20000004100 */
[----:B-1----:R-:W-:-:S03]  /*0da0*/  FMUL.FTZ R44, R72, -1.4426950216293334961 ;  /* 0xbfb8aa3b482c7820 */ /* 0x002fc60000410000 */
[----:B------:R-:W-:Y:S02]  /*0db0*/  IMAD.WIDE.U32 R52, R128, c[0x0][0x2f0], R52 ;  /* 0x0000bc0080347a25 */ /* 0x000fe400078e0034 */
[----:B------:R1:W3:Y:S02]  /*0dc0*/  MUFU.EX2 R68, R48 ;  /* 0x0000003000447308 */ /* 0x0002e40000000800 */
[----:B0-----:R-:W-:Y:S02]  /*0dd0*/  FMUL.FTZ R50, R73, R49 ;  /* 0x0000003149327220 */ /* 0x001fe40000410000 */
[----:B--2---:R-:W-:Y:S02]  /*0de0*/  FMUL.FTZ R45, R63, R88 ;  /* 0x000000583f2d7220 */ /* 0x004fe40000410000 */
[----:B------:R-:W-:Y:S02]  /*0df0*/  FFMA.FTZ R103, R50, R51, R103 ;  /* 0x0000003332677223 */ /* 0x000fe40000010067 */
[----:B------:R-:W-:Y:S01]  /*0e00*/  FMUL.FTZ R51, R60, R119 ;  /* 0x000000773c337220 */ /* 0x000fe20000410000 */
[----:B------:R-:W0:Y:S01]  /*0e10*/  MUFU.RCP R92, R54 ;  /* 0x00000036005c7308 */ /* 0x000e220000001000 */
[----:B-1----:R-:W-:-:S02]  /*0e20*/  FMUL.FTZ R48, R69, -1.4426950216293334961 ;  /* 0xbfb8aa3b45307820 */ /* 0x002fc40000410000 */
[----:B------:R-:W-:Y:S02]  /*0e30*/  FMUL.FTZ R30, R77, R51 ;  /* 0x000000334d1e7220 */ /* 0x000fe40000410000 */
[----:B---3--:R-:W-:Y:S01]  /*0e40*/  FADD.FTZ R46, R55, 1 ;  /* 0x3f800000372e7421 */ /* 0x008fe20000010000 */
[----:B------:R-:W-:Y:S01]  /*0e50*/  HADD2.F32 R55, -RZ, R35.H1_H1 ;  /* 0x30000023ff377230 */ /* 0x000fe20000004100 */
[----:B------:R-:W-:Y:S01]  /*0e60*/  FFMA.FTZ R57, R30, R57, R103 ;  /* 0x000000391e397223 */ /* 0x000fe20000010067 */
[----:B------:R1:W2:Y:S01]  /*0e70*/  MUFU.EX2 R70, R48 ;  /* 0x0000003000467308 */ /* 0x0002a20000000800 */
[----:B------:R-:W-:Y:S02]  /*0e80*/  FADD.FTZ R68, R68, 1 ;  /* 0x3f80000044447421 */ /* 0x000fe40000010000 */
[----:B------:R-:W-:Y:S02]  /*0e90*/  FFMA.FTZ R103, R56, R33, 1 ;  /* 0x3f80000038677423 */ /* 0x000fe40000010021 */
[----:B------:R-:W-:-:S03]  /*0ea0*/  FADD.FTZ R33, -R115, 1 ;  /* 0x3f80000073217421 */ /* 0x000fc60000010100 */
[----:B------:R3:W3:Y:S01]  /*0eb0*/  MUFU.EX2 R74, R44 ;  /* 0x0000002c004a7308 */ /* 0x0006e20000000800 */
[----:B-1----:R-:W-:Y:S02]  /*0ec0*/  FMUL.FTZ R48, R78, R45 ;  /* 0x0000002d4e307220 */ /* 0x002fe40000410000 */
[----:B0-----:R-:W-:Y:S02]  /*0ed0*/  FMUL.FTZ R47, R65, R92 ;  /* 0x0000005c412f7220 */ /* 0x001fe40000410000 */
[----:B------:R-:W-:Y:S01]  /*0ee0*/  FFMA.FTZ R75, R48, R58, R57 ;  /* 0x0000003a304b7223 */ /* 0x000fe20000010039 */
[----:B------:R-:W-:Y:S01]  /*0ef0*/  HADD2.F32 R58, -RZ, R34.H1_H1 ;  /* 0x30000022ff3a7230 */ /* 0x000fe20000004100 */
[----:B------:R-:W-:Y:S01]  /*0f00*/  FFMA.FTZ R117, R64, R33, 1 ;  /* 0x3f80000040757423 */ /* 0x000fe20000010021 */
[----:B------:R-:W0:Y:S01]  /*0f10*/  MUFU.RCP R123, R46 ;  /* 0x0000002e007b7308 */ /* 0x000e220000001000 */
[----:B--2---:R-:W-:Y:S01]  /*0f20*/  FADD.FTZ R70, R70, 1 ;  /* 0x3f80000046467421 */ /* 0x004fe20000010000 */
[----:B------:R-:W-:Y:S01]  /*0f30*/  HADD2.F32 R57, -RZ, R35.H0_H0 ;  /* 0x20000023ff397230 */ /* 0x000fe20000004100 */
[----:B---3--:R-:W-:Y:S01]  /*0f40*/  FMUL.FTZ R44, R79, R47 ;  /* 0x0000002f4f2c7220 */ /* 0x008fe20000410000 */
[----:B------:R-:W-:Y:S01]  /*0f50*/  HADD2.F32 R33, -RZ, R11.H0_H0 ;  /* 0x2000000bff217230 */ /* 0x000fe20000004100 */
[----:B------:R-:W-:-:S02]  /*0f60*/  FADD.FTZ R35, -R119, 1 ;  /* 0x3f80000077237421 */ /* 0x000fc40000010100 */
[----:B------:R-:W-:Y:S01]  /*0f70*/  FFMA.FTZ R75, R44, R76, R75 ;  /* 0x0000004c2c4b7223 */ /* 0x000fe2000001004b */
[----:B------:R1:W2:Y:S01]  /*0f80*/  MUFU.EX2 R34, R20 ;  /* 0x0000001400227308 */ /* 0x0002a20000000800 */
[----:B------:R-:W-:Y:S01]  /*0f90*/  FADD.FTZ R74, R74, 1 ;  /* 0x3f8000004a4a7421 */ /* 0x000fe20000010000 */
[----:B------:R-:W-:Y:S01]  /*0fa0*/  HADD2.F32 R76, -RZ, R22.H1_H1 ;  /* 0x30000016ff4c7230 */ /* 0x000fe20000004100 */
[----:B------:R-:W-:Y:S01]  /*0fb0*/  FFMA.FTZ R121, R60, R35, 1 ;  /* 0x3f8000003c797423 */ /* 0x000fe20000010023 */
[----:B------:R-:W-:-:S04]  /*0fc0*/  HADD2.F32 R22, -RZ, R5.H0_H0 ;  /* 0x20000005ff167230 */ /* 0x000fc80000004100 */
[----:B------:R3:W2:Y:S01]  /*0fd0*/  MUFU.RCP R96, R68 ;  /* 0x0000004400607308 */ /* 0x0006a20000001000 */
[----:B0-----:R-:W-:Y:S02]  /*0fe0*/  FMUL.FTZ R54, R66, R123 ;  /* 0x0000007b42367220 */ /* 0x001fe40000410000 */
[----:B-1----:R-:W-:Y:S02]  /*0ff0*/  FADD.FTZ R20, -R88, 1 ;  /* 0x3f80000058147421 */ /* 0x002fe40000010100 */
[----:B------:R-:W-:Y:S02]  /*1000*/  FMUL.FTZ R46, R80, R54 ;  /* 0x00000036502e7220 */ /* 0x000fe40000410000 */
[----:B------:R-:W-:Y:S01]  /*1010*/  FFMA.FTZ R90, R63, R20, 1 ;  /* 0x3f8000003f5a7423 */ /* 0x000fe20000010014 */
[----:B------:R-:W0:Y:S01]  /*1020*/  MUFU.RCP R98, R70 ;  /* 0x0000004600627308 */ /* 0x000e220000001000 */
[----:B---3--:R-:W-:Y:S02]  /*1030*/  FMUL.FTZ R68, R102, -1.4426950216293334961 ;  /* 0xbfb8aa3b66447820 */ /* 0x008fe40000410000 */
[----:B--2---:R-:W-:-:S02]  /*1040*/  FADD.FTZ R64, R34, 1 ;  /* 0x3f80000022407421 */ /* 0x004fc40000010000 */
[----:B------:R-:W-:Y:S02]  /*1050*/  FFMA.FTZ R75, R46, R32, R75 ;  /* 0x000000202e4b7223 */ /* 0x000fe4000001004b */
[----:B------:R-:W-:Y:S01]  /*1060*/  FADD.FTZ R32, -R92, 1 ;  /* 0x3f8000005c207421 */ /* 0x000fe20000010100 */
[----:B------:R-:W1:Y:S01]  /*1070*/  MUFU.EX2 R68, R68 ;  /* 0x0000004400447308 */ /* 0x000e620000000800 */
[----:B------:R-:W-:Y:S02]  /*1080*/  FMUL.FTZ R56, R67, R96 ;  /* 0x0000006043387220 */ /* 0x000fe40000410000 */
[----:B------:R-:W-:Y:S02]  /*1090*/  FADD.FTZ R63, -R123, 1 ;  /* 0x3f8000007b3f7421 */ /* 0x000fe40000010100 */
[----:B------:R-:W-:Y:S02]  /*10a0*/  FMUL.FTZ R130, R81, R56 ;  /* 0x0000003851827220 */ /* 0x000fe40000410000 */
[----:B------:R-:W-:Y:S01]  /*10b0*/  FFMA.FTZ R94, R65, R32, 1 ;  /* 0x3f800000415e7423 */ /* 0x000fe20000010020 */
[----:B------:R-:W-:Y:S01]  /*10c0*/  MUFU.RCP R125, R74 ;  /* 0x0000004a007d7308 */ /* 0x000fe20000001000 */
[----:B------:R-:W-:Y:S01]  /*10d0*/  FFMA.FTZ R75, R130, R33, R75 ;  /* 0x00000021824b7223 */ /* 0x000fe2000001004b */
[----:B------:R-:W-:Y:S01]  /*10e0*/  HADD2.F32 R65, -RZ, R11.H1_H1 ;  /* 0x3000000bff417230 */ /* 0x000fe20000004100 */
[----:B0-----:R-:W-:-:S02]  /*10f0*/  FMUL.FTZ R60, R69, R98 ;  /* 0x00000062453c7220 */ /* 0x001fc40000410000 */
[----:B------:R-:W-:Y:S02]  /*1100*/  FADD.FTZ R20, -R96, 1 ;  /* 0x3f80000060147421 */ /* 0x000fe40000010100 */
[----:B------:R-:W-:Y:S01]  /*1110*/  FMUL.FTZ R138, R82, R60 ;  /* 0x0000003c528a7220 */ /* 0x000fe20000410000 */
[----:B------:R-:W0:Y:S01]  /*1120*/  MUFU.RCP R127, R64 ;  /* 0x00000040007f7308 */ /* 0x000e220000001000 */
[----:B-1----:R-:W-:Y:S02]  /*1130*/  FADD.FTZ R68, R68, 1 ;  /* 0x3f80000044447421 */ /* 0x002fe40000010000 */
[----:B------:R-:W-:Y:S01]  /*1140*/  FFMA.FTZ R65, R138, R65, R75 ;  /* 0x000000418a417223 */ /* 0x000fe2000001004b */
[----:B------:R-:W-:-:S05]  /*1150*/  HADD2.F32 R75, -RZ, R23.H0_H0 ;  /* 0x20000017ff4b7230 */ /* 0x000fca0000004100 */
[----:B------:R-:W-:-:S06]  /*1160*/  FMUL.FTZ R112, R75, -1.4426950216293334961 ;  /* 0xbfb8aa3b4b707820 */ /* 0x000fcc0000410000 */
[----:B------:R-:W1:Y:S01]  /*1170*/  MUFU.EX2 R112, R112 ;  /* 0x0000007000707308 */ /* 0x000e620000000800 */
[----:B0-----:R-:W-:-:S04]  /*1180*/  FMUL.FTZ R64, R100, R127 ;  /* 0x0000007f64407220 */ /* 0x001fc80000410000 */
[----:B------:R-:W-:Y:S02]  /*1190*/  FMUL.FTZ R134, R83, R64 ;  /* 0x0000004053867220 */ /* 0x000fe40000410000 */
[----:B-1----:R-:W-:-:S06]  /*11a0*/  FADD.FTZ R112, R112, 1 ;  /* 0x3f80000070707421 */ /* 0x002fcc0000010000 */
[----:B------:R-:W-:Y:S01]  /*11b0*/  MUFU.RCP R112, R112 ;  /* 0x0000007000707308 */ /* 0x000fe20000001000 */
[----:B----4-:R0:W-:Y:S04]  /*11c0*/  STS.128 [R87.X16], R36 ;  /* 0x0000002457007388 */ /* 0x0101e8000000cc00 */
[----:B------:R1:W-:Y:S01]  /*11d0*/  STS.128 [R87.X16+0x200], R40 ;  /* 0x0002002857007388 */ /* 0x0003e2000000cc00 */
[----:B------:R-:W-:-:S06]  /*11e0*/  NOP ;  /* 0x0000000000007918 */ /* 0x000fcc0000000000 */
[----:B------:R-:W2:Y:S01]  /*11f0*/  LDS.128 R32, [R59.X16] ;  /* 0x000000003b207984 */ /* 0x000ea2000000cc00 */
[----:B0-----:R-:W-:Y:S02]  /*1200*/  FFMA.FTZ R37, R66, R63, 1 ;  /* 0x3f80000042257423 */ /* 0x001fe4000001003f */
[----:B------:R-:W-:Y:S01]  /*1210*/  FMUL.FTZ R63, R72, R125 ;  /* 0x0000007d483f7220 */ /* 0x000fe20000410000 */
[----:B-1----:R-:W0:Y:S01]  /*1220*/  MUFU.RCP R43, R68 ;  /* 0x00000044002b7308 */ /* 0x002e220000001000 */
[----:B------:R-:W-:Y:S02]  /*1230*/  HADD2.F32 R42, -RZ, R21.H1_H1 ;  /* 0x30000015ff2a7230 */ /* 0x000fe40000004100 */
[----:B------:R-:W-:Y:S01]  /*1240*/  FMUL.FTZ R136, R84, R63 ;  /* 0x0000003f54887220 */ /* 0x000fe20000410000 */
[--C-:B------:R-:W-:Y:S01]  /*1250*/  HADD2.F32 R21, -RZ, R4.reuse.H0_H0 ;  /* 0x20000004ff157230 */ /* 0x100fe20000004100 */
[----:B------:R-:W-:Y:S01]  /*1260*/  FFMA.FTZ R38, R67, R20, 1 ;  /* 0x3f80000043267423 */ /* 0x000fe20000010014 */
[----:B------:R-:W-:Y:S01]  /*1270*/  HADD2.F32 R41, -RZ, R4.H1_H1 ;  /* 0x30000004ff297230 */ /* 0x000fe20000004100 */
[----:B------:R-:W-:-:S02]  /*1280*/  FADD.FTZ R20, -R98, 1 ;  /* 0x3f80000062147421 */ /* 0x000fc40000010100 */
[----:B------:R-:W-:Y:S02]  /*1290*/  FFMA.FTZ R65, R136, R21, R65 ;  /* 0x0000001588417223 */ /* 0x000fe40000010041 */
[----:B------:R-:W-:Y:S02]  /*12a0*/  FADD.FTZ R21, -R125, 1 ;  /* 0x3f8000007d157421 */ /* 0x000fe40000010100 */
[----:B------:R-:W-:Y:S02]  /*12b0*/  FFMA.FTZ R67, R134, R41, R65 ;  /* 0x0000002986437223 */ /* 0x000fe40000010041 */
[----:B------:R-:W-:Y:S01]  /*12c0*/  FFMA.FTZ R40, R69, R20, 1 ;  /* 0x3f80000045287423 */ /* 0x000fe20000010014 */
[----:B------:R-:W-:Y:S01]  /*12d0*/  HADD2.F32 R69, -RZ, R23.H1_H1 ;  /* 0x30000017ff457230 */ /* 0x000fe20000004100 */
[----:B0-----:R-:W-:Y:S02]  /*12e0*/  FMUL.FTZ R65, R102, R43 ;  /* 0x0000002b66417220 */ /* 0x001fe40000410000 */
[----:B------:R-:W-:-:S02]  /*12f0*/  FFMA.FTZ R39, R72, R21, 1 ;  /* 0x3f80000048277423 */ /* 0x000fc40000010015 */
[----:B------:R-:W-:Y:S02]  /*1300*/  FMUL.FTZ R20, R106, -1.4426950216293334961 ;  /* 0xbfb8aa3b6a147820 */ /* 0x000fe40000410000 */
[----:B------:R-:W-:Y:S02]  /*1310*/  FADD.FTZ R21, -R127, 1 ;  /* 0x3f8000007f157421 */ /* 0x000fe40000010100 */
[----:B------:R-:W-:Y:S01]  /*1320*/  FADD.FTZ R23, -R43, 1 ;  /* 0x3f8000002b177421 */ /* 0x000fe20000010100 */
[----:B------:R0:W1:Y:S01]  /*1330*/  MUFU.EX2 R108, R20 ;  /* 0x00000014006c7308 */ /* 0x0000620000000800 */
[----:B------:R-:W-:Y:S02]  /*1340*/  FMUL.FTZ R132, R86, R65 ;  /* 0x0000004156847220 */ /* 0x000fe40000410000 */
[----:B------:R-:W-:Y:S02]  /*1350*/  FFMA.FTZ R41, R100, R21, 1 ;  /* 0x3f80000064297423 */ /* 0x000fe40000010015 */
[----:B------:R-:W-:Y:S01]  /*1360*/  FFMA.FTZ R129, R102, R23, 1 ;  /* 0x3f80000066817423 */ /* 0x000fe20000010017 */
[--C-:B--2---:R-:W-:Y:S01]  /*1370*/  HADD2.F32 R72, -RZ, R33.reuse.H1_H1 ;  /* 0x30000021ff487230 */ /* 0x104fe20000004100 */
[----:B------:R-:W-:Y:S01]  /*1380*/  FFMA.FTZ R131, R132, R22, R67 ;  /* 0x0000001684837223 */ /* 0x000fe20000010043 */
[--C-:B------:R-:W-:Y:S01]  /*1390*/  HADD2.F32 R66, -RZ, R32.reuse.H0_H0 ;  /* 0x20000020ff427230 */ /* 0x100fe20000004100 */
[----:B0-----:R0:W2:Y:S01]  /*13a0*/  LDS.128 R20, [R59.X16+0x10] ;  /* 0x000010003b147984 */ /* 0x0010a2000000cc00 */
[----:B------:R-:W-:Y:S01]  /*13b0*/  FMUL.FTZ R36, R42, -1.4426950216293334961 ;  /* 0xbfb8aa3b2a247820 */ /* 0x000fe20000410000 */
[----:B------:R-:W-:Y:S01]  /*13c0*/  HADD2.F32 R70, -RZ, R33.H0_H0 ;  /* 0x20000021ff467230 */ /* 0x000fe20000004100 */
[----:B------:R-:W-:Y:S01]  /*13d0*/  FMUL.FTZ R33, R78, R72 ;  /* 0x000000484e217220 */ /* 0x000fe20000410000 */
[----:B------:R-:W-:Y:S01]  /*13e0*/  HADD2.F32 R68, -RZ, R32.H1_H1 ;  /* 0x30000020ff447230 */ /* 0x000fe20000004100 */
[----:B------:R3:W4:Y:S01]  /*13f0*/  MUFU.EX2 R104, R36 ;  /* 0x0000002400687308 */ /* 0x0007220000000800 */
[----:B------:R-:W-:Y:S01]  /*1400*/  FMUL.FTZ R32, R71, R66 ;  /* 0x0000004247207220 */ /* 0x000fe20000410000 */
[--C-:B------:R-:W-:Y:S01]  /*1410*/  HADD2.F32 R74, -RZ, R34.reuse.H0_H0 ;  /* 0x20000022ff4a7230 */ /* 0x100fe20000004100 */
[----:B0-----:R-:W-:Y:S01]  /*1420*/  FMUL.FTZ R59, R69, -1.4426950216293334961 ;  /* 0xbfb8aa3b453b7820 */ /* 0x001fe20000410000 */
[----:B------:R-:W-:Y:S01]  /*1430*/  HADD2.F32 R67, -RZ, R34.H1_H1 ;  /* 0x30000022ff437230 */ /* 0x000fe20000004100 */
[----:B------:R-:W-:Y:S01]  /*1440*/  FMUL.FTZ R32, R85, R32 ;  /* 0x0000002055207220 */ /* 0x000fe20000410000 */
[----:B------:R-:W-:Y:S01]  /*1450*/  HADD2.F32 R71, -RZ, R35.H0_H0 ;  /* 0x20000023ff477230 */ /* 0x000fe20000004100 */
[----:B-1----:R-:W-:Y:S01]  /*1460*/  FADD.FTZ R108, R108, 1 ;  /* 0x3f8000006c6c7421 */ /* 0x002fe20000010000 */
[----:B------:R-:W0:Y:S01]  /*1470*/  MUFU.EX2 R78, R59 ;  /* 0x0000003b004e7308 */ /* 0x000e220000000800 */
[----:B---3--:R-:W-:-:S02]  /*1480*/  FMUL.FTZ R36, R76, -1.4426950216293334961 ;  /* 0xbfb8aa3b4c247820 */ /* 0x008fc40000410000 */
[----:B------:R-:W-:Y:S02]  /*1490*/  FMUL.FTZ R32, R32, R103 ;  /* 0x0000006720207220 */ /* 0x000fe40000410000 */
[----:B------:R-:W-:Y:S01]  /*14a0*/  FMUL.FTZ R34, R73, R68 ;  /* 0x0000004449227220 */ /* 0x000fe20000410000 */
[----:B------:R-:W-:Y:S01]  /*14b0*/  HADD2.F32 R73, -RZ, R35.H1_H1 ;  /* 0x30000023ff497230 */ /* 0x000fe20000004100 */
[----:B------:R-:W-:Y:S01]  /*14c0*/  FMUL.FTZ R81, R81, R71 ;  /* 0x0000004751517220 */ /* 0x000fe20000410000 */
[----:B------:R1:W3:Y:S01]  /*14d0*/  MUFU.EX2 R110, R36 ;  /* 0x00000024006e7308 */ /* 0x0002e20000000800 */
[----:B----4-:R-:W-:Y:S02]  /*14e0*/  FADD.FTZ R104, R104, 1 ;  /* 0x3f80000068687421 */ /* 0x010fe40000010000 */
[----:B------:R-:W-:Y:S02]  /*14f0*/  FMUL.FTZ R35, R82, R73 ;  /* 0x0000004952237220 */ /* 0x000fe40000410000 */
[----:B------:R-:W-:-:S02]  /*1500*/  FMUL.FTZ R34, R115, R34 ;  /* 0x0000002273227220 */ /* 0x000fc40000410000 */
[----:B------:R-:W-:Y:S01]  /*1510*/  FMUL.FTZ R81, R96, R81 ;  /* 0x0000005160517220 */ /* 0x000fe20000410000 */
[----:B------:R4:W4:Y:S01]  /*1520*/  MUFU.RCP R103, R108 ;  /* 0x0000006c00677308 */ /* 0x0009220000001000 */
[----:B0-----:R-:W-:Y:S01]  /*1530*/  FADD.FTZ R78, R78, 1 ;  /* 0x3f8000004e4e7421 */ /* 0x001fe20000010000 */
[--C-:B------:R-:W-:Y:S01]  /*1540*/  HADD2.F32 R96, -RZ, R12.reuse.H1_H1 ;  /* 0x3000000cff607230 */ /* 0x100fe20000004100 */
[----:B-1----:R-:W-:Y:S02]  /*1550*/  FMUL.FTZ R36, R77, R70 ;  /* 0x000000464d247220 */ /* 0x002fe40000410000 */
[----:B------:R-:W-:Y:S01]  /*1560*/  FMUL.FTZ R35, R98, R35 ;  /* 0x0000002362237220 */ /* 0x000fe20000410000 */
[----:B------:R-:W-:Y:S01]  /*1570*/  HADD2.F32 R98, -RZ, R12.H0_H0 ;  /* 0x2000000cff627230 */ /* 0x000fe20000004100 */
[----:B------:R-:W-:Y:S01]  /*1580*/  FMUL.FTZ R117, R34, R117 ;  /* 0x0000007522757220 */ /* 0x000fe20000410000 */
[----:B------:R0:W1:Y:S01]  /*1590*/  MUFU.RCP R85, R104 ;  /* 0x0000006800557308 */ /* 0x0000620000001000 */
[----:B---3--:R-:W-:Y:S01]  /*15a0*/  FADD.FTZ R110, R110, 1 ;  /* 0x3f8000006e6e7421 */ /* 0x008fe20000010000 */
[----:B--2---:R-:W-:Y:S01]  /*15b0*/  HADD2.F32 R77, -RZ, R20.H1_H1 ;  /* 0x30000014ff4d7230 */ /* 0x004fe20000004100 */
[----:B------:R-:W-:Y:S01]  /*15c0*/  FMUL.FTZ R38, R81, R38 ;  /* 0x0000002651267220 */ /* 0x000fe20000410000 */
[----:B------:R-:W-:Y:S01]  /*15d0*/  HADD2.F32 R102, -RZ, R22.H0_H0 ;  /* 0x20000016ff667230 */ /* 0x000fe20000004100 */
[----:B------:R-:W-:Y:S01]  /*15e0*/  FMUL.FTZ R80, R80, R67 ;  /* 0x0000004350507220 */ /* 0x000fe20000410000 */
[----:B------:R-:W-:-:S02]  /*15f0*/  HADD2.F32 R59, -RZ, R20.H0_H0 ;  /* 0x20000014ff3b7230 */ /* 0x000fc40000004100 */
[----:B------:R-:W2:Y:S01]  /*1600*/  MUFU.RCP R115, R110 ;  /* 0x0000006e00737308 */ /* 0x000ea20000001000 */
[----:B------:R-:W-:Y:S01]  /*1610*/  HADD2.F32 R100, -RZ, R21.H1_H1 ;  /* 0x30000015ff647230 */ /* 0x000fe20000004100 */
[----:B------:R-:W-:Y:S01]  /*1620*/  FMUL.FTZ R20, R83, R77 ;  /* 0x0000004d53147220 */ /* 0x000fe20000410000 */
[--C-:B----4-:R-:W-:Y:S01]  /*1630*/  HADD2.F32 R108, -RZ, R23.reuse.H0_H0 ;  /* 0x20000017ff6c7230 */ /* 0x110fe20000004100 */
[----:B------:R-:W-:Y:S01]  /*1640*/  FMUL.FTZ R34, R61, R102 ;  /* 0x000000663d227220 */ /* 0x000fe20000410000 */
[----:B------:R-:W-:Y:S01]  /*1650*/  HADD2.F32 R114, -RZ, R23.H1_H1 ;  /* 0x30000017ff727230 */ /* 0x000fe20000004100 */
[----:B------:R-:W-:Y:S01]  /*1660*/  FADD.FTZ R23, -R103, 1 ;  /* 0x3f80000067177421 */ /* 0x000fe20000010100 */
[----:B------:R-:W-:Y:S01]  /*1670*/  HADD2.F32 R81, -RZ, R21.H0_H0 ;  /* 0x20000015ff517230 */ /* 0x000fe20000004100 */
[----:B------:R-:W3:Y:S01]  /*1680*/  MUFU.RCP R78, R78 ;  /* 0x0000004e004e7308 */ /* 0x000ee20000001000 */
[----:B0-----:R-:W-:Y:S01]  /*1690*/  HADD2.F32 R104, -RZ, R22.H1_H1 ;  /* 0x30000016ff687230 */ /* 0x001fe20000004100 */
[----:B------:R-:W-:-:S02]  /*16a0*/  FMUL.FTZ R35, R35, R40 ;  /* 0x0000002823237220 */ /* 0x000fc40000410000 */
[----:B------:R-:W-:Y:S02]  /*16b0*/  FMUL.FTZ R20, R127, R20 ;  /* 0x000000147f147220 */ /* 0x000fe40000410000 */
[----:B-1----:R-:W-:Y:S02]  /*16c0*/  FADD.FTZ R21, -R85, 1 ;  /* 0x3f80000055157421 */ /* 0x002fe40000010100 */
[----:B------:R-:W-:Y:S02]  /*16d0*/  FMUL.FTZ R22, R62, R100 ;  /* 0x000000643e167220 */ /* 0x000fe40000410000 */
[C---:B------:R-:W-:Y:S02]  /*16e0*/  FFMA.FTZ R40, R106.reuse, R23, 1 ;  /* 0x3f8000006a287423 */ /* 0x040fe40000010017 */
[----:B------:R-:W-:Y:S02]  /*16f0*/  FMUL.FTZ R106, R106, R103 ;  /* 0x000000676a6a7220 */ /* 0x000fe40000410000 */
[----:B------:R-:W-:-:S02]  /*1700*/  FMUL.FTZ R80, R123, R80 ;  /* 0x000000507b507220 */ /* 0x000fc40000410000 */
[----:B------:R-:W-:Y:S02]  /*1710*/  FMUL.FTZ R103, R103, R34 ;  /* 0x0000002267677220 */ /* 0x000fe40000410000 */
[----:B------:R-:W-:Y:S02]  /*1720*/  FFMA.FTZ R21, R42, R21, 1 ;  /* 0x3f8000002a157423 */ /* 0x000fe40000010015 */
[----:B------:R-:W-:Y:S02]  /*1730*/  FMUL.FTZ R22, R85, R22 ;  /* 0x0000001655167220 */ /* 0x000fe40000410000 */
[----:B------:R-:W-:Y:S02]  /*1740*/  FMUL.FTZ R34, R20, R41 ;  /* 0x0000002914227220 */ /* 0x000fe40000410000 */
[----:B------:R-:W-:Y:S02]  /*1750*/  FADD.FTZ R20, -R112, 1 ;  /* 0x3f80000070147421 */ /* 0x000fe40000010100 */
[----:B------:R-:W-:-:S02]  /*1760*/  FMUL.FTZ R80, R80, R37 ;  /* 0x0000002550507220 */ /* 0x000fc40000410000 */
[----:B------:R-:W-:Y:S02]  /*1770*/  FMUL.FTZ R37, R22, R21 ;  /* 0x0000001516257220 */ /* 0x000fe40000410000 */
[----:B------:R-:W-:Y:S02]  /*1780*/  FMUL.FTZ R84, R84, R59 ;  /* 0x0000003b54547220 */ /* 0x000fe40000410000 */
[----:B------:R-:W-:Y:S02]  /*1790*/  FMUL.FTZ R86, R86, R81 ;  /* 0x0000005156567220 */ /* 0x000fe40000410000 */
[----:B------:R-:W-:Y:S01]  /*17a0*/  FMUL.FTZ R83, R42, R85 ;  /* 0x000000552a537220 */ /* 0x000fe20000410000 */
[----:B------:R-:W-:Y:S01]  /*17b0*/  LEA R85, R122, R93, 0x1 ;  /* 0x0000005d7a557211 */ /* 0x000fe200078e08ff */
[----:B------:R-:W-:Y:S02]  /*17c0*/  FFMA.FTZ R22, R75, R20, 1 ;  /* 0x3f8000004b167423 */ /* 0x000fe40000010014 */
[----:B------:R-:W-:-:S02]  /*17d0*/  FMUL.FTZ R79, R79, R74 ;  /* 0x0000004a4f4f7220 */ /* 0x000fc40000410000 */
[----:B--2---:R-:W-:Y:S02]  /*17e0*/  FADD.FTZ R23, -R115, 1 ;  /* 0x3f80000073177421 */ /* 0x004fe40000010100 */
[----:B---3--:R-:W-:Y:S02]  /*17f0*/  FADD.FTZ R42, -R78, 1 ;  /* 0x3f8000004e2a7421 */ /* 0x008fe40000010100 */
[----:B------:R-:W-:Y:S02]  /*1800*/  FMUL.FTZ R20, R58, R104 ;  /* 0x000000683a147220 */ /* 0x000fe40000410000 */
[----:B------:R-:W-:Y:S02]  /*1810*/  FMUL.FTZ R21, R57, R108 ;  /* 0x0000006c39157220 */ /* 0x000fe40000410000 */
[----:B------:R-:W-:Y:S02]  /*1820*/  FMUL.FTZ R41, R55, R114 ;  /* 0x0000007237297220 */ /* 0x000fe40000410000 */
[----:B------:R-:W-:-:S02]  /*1830*/  FMUL.FTZ R36, R119, R36 ;  /* 0x0000002477247220 */ /* 0x000fc40000410000 */
[----:B------:R-:W-:Y:S01]  /*1840*/  FMUL.FTZ R33, R88, R33 ;  /* 0x0000002158217220 */ /* 0x000fe20000410000 */
[----:B------:R-:W-:Y:S01]  /*1850*/  HADD2.F32 R88, -RZ, R14.H1_H1 ;  /* 0x3000000eff587230 */ /* 0x000fe20000004100 */
[----:B------:R-:W-:Y:S02]  /*1860*/  FMUL.FTZ R84, R125, R84 ;  /* 0x000000547d547220 */ /* 0x000fe40000410000 */
[----:B------:R-:W-:Y:S02]  /*1870*/  FMUL.FTZ R86, R43, R86 ;  /* 0x000000562b567220 */ /* 0x000fe40000410000 */
[----:B------:R-:W-:Y:S01]  /*1880*/  FMUL.FTZ R79, R92, R79 ;  /* 0x0000004f5c4f7220 */ /* 0x000fe20000410000 */
[----:B------:R-:W-:Y:S01]  /*1890*/  HADD2.F32 R92, -RZ, R13.H1_H1 ;  /* 0x3000000dff5c7230 */ /* 0x000fe20000004100 */
[----:B------:R-:W-:Y:S02]  /*18a0*/  FFMA.FTZ R23, R76, R23, 1 ;  /* 0x3f8000004c177423 */ /* 0x000fe40000010017 */
[----:B------:R-:W-:-:S02]  /*18b0*/  FFMA.FTZ R82, R69, R42, 1 ;  /* 0x3f80000045527423 */ /* 0x000fc4000001002a */
[----:B------:R-:W-:Y:S02]  /*18c0*/  FMUL.FTZ R20, R115, R20 ;  /* 0x0000001473147220 */ /* 0x000fe40000410000 */
[----:B------:R-:W-:Y:S02]  /*18d0*/  FMUL.FTZ R21, R112, R21 ;  /* 0x0000001570157220 */ /* 0x000fe40000410000 */
[----:B------:R-:W-:Y:S02]  /*18e0*/  FMUL.FTZ R43, R78, R41 ;  /* 0x000000294e2b7220 */ /* 0x000fe40000410000 */
[----:B------:R-:W-:Y:S02]  /*18f0*/  FMUL.FTZ R36, R36, R121 ;  /* 0x0000007924247220 */ /* 0x000fe40000410000 */
[----:B------:R-:W-:Y:S01]  /*1900*/  FMUL.FTZ R33, R33, R90 ;  /* 0x0000005a21217220 */ /* 0x000fe20000410000 */
[----:B------:R-:W-:Y:S01]  /*1910*/  HADD2.F32 R90, -RZ, R14.H0_H0 ;  /* 0x2000000eff5a7230 */ /* 0x000fe20000004100 */
[----:B------:R-:W-:Y:S01]  /*1920*/  FMUL.FTZ R39, R84, R39 ;  /* 0x0000002754277220 */ /* 0x000fe20000410000 */
[----:B------:R-:W-:Y:S01]  /*1930*/  HADD2.F32 R84, -RZ, R15.H1_H1 ;  /* 0x3000000fff547230 */ /* 0x000fe20000004100 */
[----:B------:R-:W-:Y:S01]  /*1940*/  FMUL.FTZ R79, R79, R94 ;  /* 0x0000005e4f4f7220 */ /* 0x000fe20000410000 */
[----:B------:R-:W-:Y:S01]  /*1950*/  HADD2.F32 R94, -RZ, R13.H0_H0 ;  /* 0x2000000dff5e7230 */ /* 0x000fe20000004100 */
[----:B------:R-:W-:-:S02]  /*1960*/  FMUL.FTZ R86, R86, R129 ;  /* 0x0000008156567220 */ /* 0x000fc40000410000 */
        /* <DEDUP_REMOVED lines=10> */
[----:B------:R-:W-:Y:S01]  /*1a10*/  FMUL.FTZ R140, R62, R83 ;  /* 0x000000533e8c7220 */ /* 0x000fe20000410000 */
[----:B------:R-:W-:Y:S01]  /*1a20*/  F2FP.PACK_AB R22, R80, R79 ;  /* 0x0000004f5016723e */ /* 0x000fe200000000ff */
[----:B------:R-:W-:Y:S01]  /*1a30*/  BAR.SYNC.DEFER_BLOCKING 0x0 ;  /* 0x0000000000007b1d */ /* 0x000fe20000010000 */
[----:B------:R-:W-:Y:S01]  /*1a40*/  F2FP.PACK_AB R33, R37, R86 ;  /* 0x000000562521723e */ /* 0x000fe200000000ff */
[----:B------:R-:W-:Y:S01]  /*1a50*/  IMAD R37, R113, c[0x0][0x2f0], RZ ;  /* 0x0000bc0071257a24 */ /* 0x000fe200078e02ff */
[----:B------:R-:W-:Y:S01]  /*1a60*/  F2FP.PACK_AB R34, R41, R40 ;  /* 0x000000282922723e */ /* 0x000fe200000000ff */
[----:B------:R-:W-:Y:S01]  /*1a70*/  FFMA.FTZ R131, R140, R36, R131 ;  /* 0x000000248c837223 */ /* 0x000fe20000010083 */
[----:B------:R-:W-:Y:S01]  /*1a80*/  F2FP.PACK_AB R35, R43, R42 ;  /* 0x0000002a2b23723e */ /* 0x000fe200000000ff */
[----:B------:R-:W-:Y:S01]  /*1a90*/  IMAD R79, R128, c[0x0][0x2f4], R37 ;  /* 0x0000bd00804f7a24 */ /* 0x000fe200078e0225 */
[----:B------:R-:W-:Y:S01]  /*1aa0*/  HADD2.F32 R62, -RZ, R6.H0_H0 ;  /* 0x20000006ff3e7230 */ /* 0x000fe20000004100 */
[----:B------:R-:W-:Y:S01]  /*1ab0*/  FMUL.FTZ R144, R61, R106 ;  /* 0x0000006a3d907220 */ /* 0x000fe20000410000 */
[----:B------:R-:W-:Y:S01]  /*1ac0*/  HADD2.F32 R86, -RZ, R15.H0_H0 ;  /* 0x2000000fff567230 */ /* 0x000fe20000004100 */
[----:B------:R-:W-:Y:S01]  /*1ad0*/  FMUL.FTZ R115, R76, R115 ;  /* 0x000000734c737220 */ /* 0x000fe20000410000 */
[--C-:B------:R-:W-:Y:S01]  /*1ae0*/  HADD2.F32 R82, -RZ, R16.reuse.H0_H0 ;  /* 0x20000010ff527230 */ /* 0x100fe20000004100 */
[----:B------:R-:W-:Y:S01]  /*1af0*/  FFMA.FTZ R131, R144, R62, R131 ;  /* 0x0000003e90837223 */ /* 0x000fe20000010083 */
[----:B------:R-:W-:Y:S01]  /*1b00*/  HADD2.F32 R80, -RZ, R16.H1_H1 ;  /* 0x30000010ff507230 */ /* 0x000fe20000004100 */
[----:B------:R-:W-:Y:S01]  /*1b10*/  FMUL.FTZ R146, R58, R115 ;  /* 0x000000733a927220 */ /* 0x000fe20000410000 */
[--C-:B------:R-:W-:Y:S01]  /*1b20*/  HADD2.F32 R76, -RZ, R17.reuse.H1_H1 ;  /* 0x30000011ff4c7230 */ /* 0x100fe20000004100 */
[----:B------:R-:W-:Y:S01]  /*1b30*/  FMUL.FTZ R112, R75, R112 ;  /* 0x000000704b707220 */ /* 0x000fe20000410000 */
[----:B------:R-:W-:Y:S01]  /*1b40*/  HADD2.F32 R58, -RZ, R18.H1_H1 ;  /* 0x30000012ff3a7230 */ /* 0x000fe20000004100 */
[----:B------:R-:W-:Y:S01]  /*1b50*/  FMUL.FTZ R14, R69, R78 ;  /* 0x0000004e450e7220 */ /* 0x000fe20000410000 */
[----:B------:R-:W-:Y:S01]  /*1b60*/  HADD2.F32 R78, -RZ, R17.H0_H0 ;  /* 0x20000011ff4e7230 */ /* 0x000fe20000004100 */
        /* <DEDUP_REMOVED lines=8> */
[----:B0-----:R-:W-:Y:S01]  /*1bf0*/  IADD3 R21, R53, R79, RZ ;  /* 0x0000004f35157210 */ /* 0x001fe20007ffe0ff */
[----:B------:R-:W-:Y:S01]  /*1c00*/  HADD2.F32 R22, -RZ, R6.H1_H1 ;  /* 0x30000006ff167230 */ /* 0x000fe20000004100 */
[C---:B------:R-:W-:Y:S02]  /*1c10*/  LEA R20, P0, R52.reuse, c[0x0][0x338], 0x1 ;  /* 0x0000ce0034147a11 */ /* 0x040fe400078008ff */
[----:B------:R-:W-:Y:S02]  /*1c20*/  MOV R23, c[0x0][0x16c] ;  /* 0x00005b0000177a02 */ /* 0x000fe40000000f00 */
[----:B------:R-:W-:Y:S01]  /*1c30*/  LEA.HI.X R21, R52, c[0x0][0x33c], R21, 0x1, P0 ;  /* 0x0000cf0034157a11 */ /* 0x000fe200000f0c15 */
[----:B------:R-:W-:Y:S01]  /*1c40*/  FFMA.FTZ R131, R146, R22, R131 ;  /* 0x0000001692837223 */ /* 0x000fe20000010083 */
[----:B------:R-:W-:Y:S01]  /*1c50*/  ISETP.NE.U32.AND P0, PT, RZ, c[0x0][0x270], PT ;  /* 0x00009c00ff007a0c */ /* 0x000fe20003f05070 */
[----:B------:R-:W-:Y:S01]  /*1c60*/  HADD2.F32 R22, -RZ, R7.H0_H0 ;  /* 0x20000007ff167230 */ /* 0x000fe20000004100 */
[----:B------:R-:W-:Y:S01]  /*1c70*/  ISETP.GE.AND P1, PT, R23, 0x1, PT ;  /* 0x000000011700780c */ /* 0x000fe20003f26270 */
[----:B------:R-:W-:Y:S01]  /*1c80*/  IMAD.WIDE R12, R89, 0x10, R20 ;  /* 0x00000010590c7825 */ /* 0x000fe200078e0214 */
[----:B------:R-:W-:Y:S01]  /*1c90*/  ISETP.NE.AND.EX P0, PT, RZ, c[0x0][0x274], PT, P0 ;  /* 0x00009d00ff007a0c */ /* 0x000fe20003f05300 */
[----:B------:R-:W-:-:S02]  /*1ca0*/  HADD2.F32 R52, -RZ, R18.H0_H0 ;  /* 0x20000012ff347230 */ /* 0x000fc40000004100 */
        /* <DEDUP_REMOVED lines=30> */
[----:B0-----:R-:W-:Y:S02]  /*1e90*/  IMAD R38, R105, c[0x0][0x210], RZ ;  /* 0x0000840069267a24 */ /* 0x001fe400078e02ff */
[----:B------:R-:W-:Y:S01]  /*1ea0*/  IMAD.WIDE.U32 R36, R107, c[0x0][0x210], R28 ;  /* 0x000084006b247a25 */ /* 0x000fe200078e001c */
        /* <DEDUP_REMOVED lines=16> */
.L_x_6183:
[----:B------:R-:W-:Y:S01]  /*1fb0*/  BAR.SYNC.DEFER_BLOCKING 0x0 ;  /* 0x0000000000007b1d */ /* 0x000fe20000010000 */
[----:B------:R-:W-:Y:S01]  /*1fc0*/  HFMA2.MMA R114, -RZ, RZ, 0, 0 ;  /* 0x00000000ff727435 */ /* 0x000fe200000001ff */
[--C-:B-----5:R-:W-:Y:S01]  /*1fd0*/  FADD.FTZ R74, R52, R109.reuse ;  /* 0x0000006d344a7221 */ /* 0x120fe20000010000 */
[----:B------:R-:W-:Y:S01]  /*1fe0*/  HFMA2.MMA R112, -RZ, RZ, 0, 0 ;  /* 0x00000000ff707435 */ /* 0x000fe200000001ff */
[--C-:B------:R-:W-:Y:S01]  /*1ff0*/  FADD.FTZ R72, R58, R109.reuse ;  /* 0x0000006d3a487221 */ /* 0x100fe20000010000 */
[----:B------:R-:W-:Y:S01]  /*2000*/  HFMA2.MMA R110, -RZ, RZ, 0, 0 ;  /* 0x00000000ff6e7435 */ /* 0x000fe200000001ff */
[--C-:B------:R-:W-:Y:S01]  /*2010*/  FADD.FTZ R70, R62, R109.reuse ;  /* 0x0000006d3e467221 */ /* 0x100fe20000010000 */
[----:B------:R-:W-:Y:S01]  /*2020*/  HFMA2.MMA R108, -RZ, RZ, 0, 0 ;  /* 0x00000000ff6c7435 */ /* 0x000fe200000001ff */
[----:B------:R-:W-:Y:S01]  /*2030*/  MOV R83, RZ ;  /* 0x000000ff00537202 */ /* 0x000fe20000000f00 */
        /* <DEDUP_REMOVED lines=8> */
[--C-:B------:R-:W-:Y:S01]  /*20c0*/  FADD.FTZ R98, R98, R109.reuse ;  /* 0x0000006d62627221 */ /* 0x100fe20000010000 */
[----:B------:R-:W-:Y:S01]  /*20d0*/  MOV R73, RZ ;  /* 0x000000ff00497202 */ /* 0x000fe20000000f00 */
[--C-:B------:R-:W-:Y:S01]  /*20e0*/  FADD.FTZ R96, R96, R109.reuse ;  /* 0x0000006d60607221 */ /* 0x100fe20000010000 */
[----:B------:R-:W-:Y:S01]  /*20f0*/  MOV R71, RZ ;  /* 0x000000ff00477202 */ /* 0x000fe20000000f00 */
[--C-:B------:R-:W-:Y:S01]  /*2100*/  FADD.FTZ R94, R94, R109.reuse ;  /* 0x0000006d5e5e7221 */ /* 0x100fe20000010000 */
[----:B------:R-:W-:Y:S01]  /*2110*/  MOV R69, RZ ;  /* 0x000000ff00457202 */ /* 0x000fe20000000f00 */
        /* <DEDUP_REMOVED lines=26> */
[----:B------:R-:W-:Y:S05]  /*22c0*/  @!P1 BRA `(.L_x_6184) ;  /* 0x0000603000009947 */ /* 0x000fea0003800000 */
[----:B------:R-:W-:Y:S01]  /*22d0*/  FADD.FTZ R51, R0, R0 ;  /* 0x0000000000337221 */ /* 0x000fe20000010000 */
[----:B------:R-:W-:Y:S01]  /*22e0*/  MOV R0, RZ ;  /* 0x000000ff00007202 */ /* 0x000fe20000000f00 */
[----:B------:R-:W-:Y:S01]  /*22f0*/  FADD.FTZ R47, R44, R44 ;  /* 0x0000002c2c2f7221 */ /* 0x000fe20000010000 */
[----:B------:R-:W-:Y:S01]  /*2300*/  MOV R114, RZ ;  /* 0x000000ff00727202 */ /* 0x000fe20000000f00 */
[----:B------:R-:W-:Y:S02]  /*2310*/  FADD.FTZ R50, R50, R50 ;  /* 0x0000003232327221 */ /* 0x000fe40000010000 */
[----:B------:R-:W-:Y:S02]  /*2320*/  FADD.FTZ R49, R30, R30 ;  /* 0x0000001e1e317221 */ /* 0x000fe40000010000 */
[----:B------:R-:W-:Y:S02]  /*2330*/  FADD.FTZ R48, R48, R48 ;  /* 0x0000003030307221 */ /* 0x000fe40000010000 */
[----:B------:R-:W-:-:S02]  /*2340*/  FADD.FTZ R46, R46, R46 ;  /* 0x0000002e2e2e7221 */ /* 0x000fc40000010000 */
[----:B------:R-:W-:Y:S02]  /*2350*/  FADD.FTZ R45, R130, R130 ;  /* 0x00000082822d7221 */ /* 0x000fe40000010000 */
[----:B------:R-:W-:Y:S02]  /*2360*/  FADD.FTZ R44, R138, R138 ;  /* 0x0000008a8a2c7221 */ /* 0x000fe40000010000 */
[----:B0-----:R-:W-:Y:S02]  /*2370*/  FADD.FTZ R43, R136, R136 ;  /* 0x00000088882b7221 */ /* 0x001fe40000010000 */
[----:B------:R-:W-:Y:S02]  /*2380*/  FADD.FTZ R42, R134, R134 ;  /* 0x00000086862a7221 */ /* 0x000fe40000010000 */
[----:B------:R-:W-:Y:S02]  /*2390*/  FADD.FTZ R41, R132, R132 ;  /* 0x0000008484297221 */ /* 0x000fe40000010000 */
[----:B------:R-:W-:-:S02]  /*23a0*/  FADD.FTZ R40, R140, R140 ;  /* 0x0000008c8c287221 */ /* 0x000fc40000010000 */
[----:B------:R-:W-:Y:S02]  /*23b0*/  FADD.FTZ R39, R144, R144 ;  /* 0x0000009090277221 */ /* 0x000fe40000010000 */
[----:B------:R-:W-:Y:S02]  /*23c0*/  FADD.FTZ R38, R146, R146 ;  /* 0x0000009292267221 */ /* 0x000fe40000010000 */
[----:B------:R-:W-:Y:S02]  /*23d0*/  FADD.FTZ R37, R148, R148 ;  /* 0x0000009494257221 */ /* 0x000fe40000010000 */
[----:B------:R-:W-:Y:S02]  /*23e0*/  FADD.FTZ R36, R150, R150 ;  /* 0x0000009696247221 */ /* 0x000fe40000010000 */
.L_x_6221:
        /* <DEDUP_REMOVED lines=37> */
[----:B------:R-:W-:-:S05]  /*2640*/  HADD2.F32 R197, -RZ, R8.H1_H1 ;  /* 0x30000008ffc57230 */ /* 0x000fca0000004100 */
[----:B------:R-:W-:Y:S01]  /*2650*/  FMUL.FTZ R197, R96, R197 ;  /* 0x000000c560c57220 */ /* 0x000fe20000410000 */
[----:B------:R-:W-:-:S05]  /*2660*/  HADD2.F32 R199, -RZ, R9.H1_H1 ;  /* 0x30000009ffc77230 */ /* 0x000fca0000004100 */
[----:B------:R-:W-:Y:S01]  /*2670*/  FMUL.FTZ R199, R92, R199 ;  /* 0x000000c75cc77220 */ /* 0x000fe20000410000 */
[----:B------:R-:W-:-:S05]  /*2680*/  HADD2.F32 R195, -RZ, R10.H1_H1 ;  /* 0x3000000affc37230 */ /* 0x000fca0000004100 */
[----:B------:R-:W-:Y:S01]  /*2690*/  FMUL.FTZ R195, R88, R195 ;  /* 0x000000c358c37220 */ /* 0x000fe20000410000 */
[----:B------:R-:W-:-:S05]  /*26a0*/  HADD2.F32 R201, -RZ, R11.H1_H1 ;  /* 0x3000000bffc97230 */ /* 0x000fca0000004100 */
[----:B------:R-:W-:Y:S01]  /*26b0*/  FMUL.FTZ R201, R84, R201 ;  /* 0x000000c954c97220 */ /* 0x000fe20000410000 */
[----:B------:R-:W-:-:S05]  /*26c0*/  HADD2.F32 R203, -RZ, R4.H0_H0 ;  /* 0x20000004ffcb7230 */ /* 0x000fca0000004100 */
[----:B------:R-:W-:Y:S01]  /*26d0*/  FMUL.FTZ R203, R82, R203 ;  /* 0x000000cb52cb7220 */ /* 0x000fe20000410000 */
[----:B------:R-:W-:-:S05]  /*26e0*/  HADD2.F32 R205, -RZ, R4.H1_H1 ;  /* 0x30000004ffcd7230 */ /* 0x000fca0000004100 */
[----:B------:R-:W-:Y:S02]  /*26f0*/  FMUL.FTZ R205, R80, R205 ;  /* 0x000000cd50cd7220 */ /* 0x000fe40000410000 */
        /* <DEDUP_REMOVED lines=8> */
[-C--:B------:R-:W-:Y:S02]  /*2780*/  FMUL.FTZ R13, R96, R21.reuse ;  /* 0x00000015600d7220 */ /* 0x080fe40000410000 */
[----:B------:R-:W-:Y:S01]  /*2790*/  FMUL.RZ R23, R15, 0.15915493667125701904 ;  /* 0x3e22f9830f177820 */ /* 0x000fe2000040c000 */
[----:B------:R0:W1:Y:S01]  /*27a0*/  MUFU.EX2 R35, R12 ;  /* 0x0000000c00237308 */ /* 0x0000620000000800 */
[----:B------:R-:W-:-:S07]  /*27b0*/  FMUL.FTZ R15, R94, R21 ;  /* 0x000000155e0f7220 */ /* 0x000fce0000410000 */
[----:B------:R-:W-:Y:S01]  /*27c0*/  MUFU.EX2 R150, R13 ;  /* 0x0000000d00967308 */ /* 0x000fe20000000800 */
[----:B0-----:R-:W-:-:S04]  /*27d0*/  FMUL.FTZ R12, R92, R31 ;  /* 0x0000001f5c0c7220 */ /* 0x001fc80000410000 */
[----:B------:R-:W-:Y:S02]  /*27e0*/  FMUL.RZ R32, R12, 0.15915493667125701904 ;  /* 0x3e22f9830c207820 */ /* 0x000fe4000040c000 */
[-C--:B------:R-:W-:Y:S01]  /*27f0*/  FMUL.FTZ R12, R90, R31.reuse ;  /* 0x0000001f5a0c7220 */ /* 0x080fe20000410000 */
[----:B------:R0:W2:Y:S01]  /*2800*/  MUFU.SIN R14, R20 ;  /* 0x00000014000e7308 */ /* 0x0000a20000000400 */
[----:B-1----:R-:W-:Y:S02]  /*2810*/  FMUL.FTZ R34, R35, R34 ;  /* 0x0000002223227220 */ /* 0x002fe40000410000 */
[----:B------:R-:W-:Y:S02]  /*2820*/  FMUL.RZ R123, R12, 0.15915493667125701904 ;  /* 0x3e22f9830c7b7820 */ /* 0x000fe4000040c000 */
[----:B------:R-:W-:-:S03]  /*2830*/  FMUL.FTZ R12, R88, R31 ;  /* 0x0000001f580c7220 */ /* 0x000fc60000410000 */
[----:B------:R1:W-:Y:S01]  /*2840*/  MUFU.EX2 R148, R15 ;  /* 0x0000000f00947308 */ /* 0x0003e20000000800 */
[----:B------:R-:W-:Y:S01]  /*2850*/  FMUL.RZ R125, R12, 0.15915493667125701904 ;  /* 0x3e22f9830c7d7820 */ /* 0x000fe2000040c000 */
[----:B------:R-:W-:Y:S01]  /*2860*/  IADD3 R12, R95, -0x1, RZ ;  /* 0xffffffff5f0c7810 */ /* 0x000fe20007ffe0ff */
[----:B0-----:R-:W-:-:S03]  /*2870*/  FMUL.FTZ R20, R92, R21 ;  /* 0x000000155c147220 */ /* 0x001fc60000410000 */
[----:B------:R-:W-:Y:S01]  /*2880*/  LEA.HI R13, R12, R12, RZ, 0x1 ;  /* 0x0000000c0c0d7211 */ /* 0x000fe200078f08ff */
[----:B--2---:R-:W-:Y:S01]  /*2890*/  FMUL.FTZ R35, R35, R14 ;  /* 0x0000000e23237220 */ /* 0x004fe20000410000 */
[----:B-1----:R-:W-:Y:S01]  /*28a0*/  IADD3 R15, R124, 0x200, RZ ;  /* 0x000002007c0f7810 */ /* 0x002fe20007ffe0ff */
[----:B------:R-:W0:Y:S01]  /*28b0*/  MUFU.COS R151, R22 ;  /* 0x0000001600977308 */ /* 0x000e220000000000 */
[----:B------:R-:W-:-:S04]  /*28c0*/  LOP3.LUT R13, R13, 0xfffffe, RZ, 0xc0, !PT ;  /* 0x00fffffe0d0d7812 */ /* 0x000fc800078ec0ff */
[----:B------:R-:W-:Y:S01]  /*28d0*/  IADD3 R13, R12, -R13, RZ ;  /* 0x8000000d0c0d7210 */ /* 0x000fe20007ffe0ff */
[----:B------:R-:W-:Y:S02]  /*28e0*/  FMUL.FTZ R12, R86, R31 ;  /* 0x0000001f560c7220 */ /* 0x000fe40000410000 */
[----:B------:R1:W2:Y:S01]  /*28f0*/  MUFU.SIN R33, R22 ;  /* 0x0000001600217308 */ /* 0x0002a20000000400 */
[----:B------:R-:W-:Y:S01]  /*2900*/  @!P1 LEA R15, R13, R0, 0x8 ;  /* 0x000000000d0f9211 */ /* 0x000fe200078e40ff */
[----:B------:R-:W-:Y:S01]  /*2910*/  FMUL.RZ R127, R12, 0.15915493667125701904 ;  /* 0x3e22f9830c7f7820 */ /* 0x000fe2000040c000 */
[----:B------:R-:W-:Y:S01]  /*2920*/  HFMA2.MMA R13, -RZ, RZ, 0, 0 ;  /* 0x00000000ff0d7435 */ /* 0x000fe200000001ff */
[----:B------:R-:W-:Y:S02]  /*2930*/  MOV R12, 0x3f800000 ;  /* 0x3f800000000c7802 */ /* 0x000fe40000000f00 */
[----:B------:R-:W-:Y:S02]  /*2940*/  SHF.L.U32 R129, R15, 0x3, RZ ;  /* 0x000000030f817819 */ /* 0x000fe400000006ff */
[----:B------:R-:W-:Y:S01]  /*2950*/  MUFU.SIN R115, R23 ;  /* 0x0000001700737308 */ /* 0x000fe20000000400 */
[----:B-1----:R-:W-:Y:S01]  /*2960*/  FMUL.FTZ R22, R90, R21 ;  /* 0x000000155a167220 */ /* 0x002fe20000410000 */
[----:B------:R-:W-:Y:S01]  /*2970*/  CS2R R14, SRZ ;  /* 0x00000000000e7805 */ /* 0x000fe2000001ff00 */
[----:B------:R1:W-:Y:S05]  /*2980*/  STS.64 [R129+0x10b0], R34 ;  /* 0x0010b02281007388 */ /* 0x0003ea0000000a00 */
[----:B------:R4:W-:Y:S08]  /*2990*/  MUFU.COS R149, R23 ;  /* 0x0000001700957308 */ /* 0x0009f00000000000 */
[----:B------:R-:W-:Y:S01]  /*29a0*/  MUFU.SIN R117, R32 ;  /* 0x0000002000757308 */ /* 0x000fe20000000400 */
[----:B----4-:R-:W-:-:S05]  /*29b0*/  @!P0 IADD3 R23, R95, -0x2, RZ ;  /* 0xfffffffe5f178810 */ /* 0x010fca0007ffe0ff */
[----:B------:R-:W-:Y:S02]  /*29c0*/  @!P0 IMAD R23, R23, c[0x0][0x16c], R0 ;  /* 0x00005b0017178a24 */ /* 0x000fe400078e0200 */
[----:B------:R4:W-:Y:S08]  /*29d0*/  MUFU.COS R147, R32 ;  /* 0x0000002000937308 */ /* 0x0009f00000000000 */
[----:B------:R0:W-:Y:S01]  /*29e0*/  MUFU.EX2 R144, R22 ;  /* 0x0000001600907308 */ /* 0x0001e20000000800 */
[----:B----4-:R-:W-:-:S07]  /*29f0*/  FMUL.FTZ R32, R86, R21 ;  /* 0x0000001556207220 */ /* 0x010fce0000410000 */
[----:B------:R-:W-:Y:S01]  /*2a00*/  MUFU.SIN R119, R123 ;  /* 0x0000007b00777308 */ /* 0x000fe20000000400 */
[----:B0-----:R-:W-:-:S07]  /*2a10*/  FMUL.FTZ R22, R88, R21 ;  /* 0x0000001558167220 */ /* 0x001fce0000410000 */
[----:B------:R-:W-:Y:S01]  /*2a20*/  MUFU.COS R145, R123 ;  /* 0x0000007b00917308 */ /* 0x000fe20000000000 */
[----:B------:R-:W-:-:S07]  /*2a30*/  FMUL.FTZ R151, R150, R151 ;  /* 0x0000009796977220 */ /* 0x000fce0000410000 */
[----:B------:R-:W-:Y:S01]  /*2a40*/  MUFU.SIN R123, R127 ;  /* 0x0000007f007b7308 */ /* 0x000fe20000000400 */
[----:B--2---:R-:W-:-:S07]  /*2a50*/  FMUL.FTZ R150, R150, R33 ;  /* 0x0000002196967220 */ /* 0x004fce0000410000 */
[----:B------:R0:W-:Y:S08]  /*2a60*/  MUFU.COS R141, R127 ;  /* 0x0000007f008d7308 */ /* 0x0001f00000000000 */
[----:B------:R-:W2:Y:S01]  /*2a70*/  MUFU.EX2 R32, R32 ;  /* 0x0000002000207308 */ /* 0x000ea20000000800 */
[----:B0-----:R-:W-:Y:S01]  /*2a80*/  FMUL.FTZ R127, R82, R31 ;  /* 0x0000001f527f7220 */ /* 0x001fe20000410000 */
[----:B------:R-:W-:-:S06]  /*2a90*/  HADD2.F32 R33, -RZ, R8.H0_H0 ;  /* 0x20000008ff217230 */ /* 0x000fcc0000004100 */
[----:B------:R0:W-:Y:S08]  /*2aa0*/  MUFU.EX2 R142, R22 ;  /* 0x00000016008e7308 */ /* 0x0001f00000000800 */
[----:B------:R-:W4:Y:S01]  /*2ab0*/  MUFU.EX2 R20, R20 ;  /* 0x0000001400147308 */ /* 0x000f220000000800 */
[----:B0-----:R-:W-:Y:S01]  /*2ac0*/  @!P0 IMAD.WIDE R22, R23, 0x10, R26 ;  /* 0x0000001017168825 */ /* 0x001fe200078e021a */
[----:B------:R-:W-:Y:S06]  /*2ad0*/  BAR.SYNC.DEFER_BLOCKING 0x0 ;  /* 0x0000000000007b1d */ /* 0x000fec0000010000 */
[----:B------:R-:W-:Y:S01]  /*2ae0*/  MUFU.SIN R121, R125 ;  /* 0x0000007d00797308 */ /* 0x000fe20000000400 */
[----:B------:R-:W-:-:S02]  /*2af0*/  FMUL.RZ R133, R127, 0.15915493667125701904 ;  /* 0x3e22f9837f857820 */ /* 0x000fc4000040c000 */
[----:B------:R-:W-:-:S05]  /*2b00*/  FMUL.FTZ R196, R98, R33 ;  /* 0x0000002162c47220 */ /* 0x000fca0000410000 */
[----:B------:R0:W-:Y:S01]  /*2b10*/  MUFU.COS R143, R125 ;  /* 0x0000007d008f7308 */ /* 0x0001e20000000000 */
[----:B--2---:R-:W-:Y:S02]  /*2b20*/  FMUL.FTZ R141, R32, R141 ;  /* 0x0000008d208d7220 */ /* 0x004fe40000410000 */
[----:B0-----:R-:W-:Y:S01]  /*2b30*/  FMUL.FTZ R125, R84, R31 ;  /* 0x0000001f547d7220 */ /* 0x001fe20000410000 */
[----:B------:R0:W5:Y:S04]  /*2b40*/  @!P0 LDG.E.128 R12, [R22.64] ;  /* 0x00000004160c8981 */ /* 0x000168000c1e1d00 */
[----:B------:R-:W-:Y:S01]  /*2b50*/  MUFU.SIN R127, R133 ;  /* 0x00000085007f7308 */ /* 0x000fe20000000400 */
[----:B------:R-:W-:Y:S01]  /*2b60*/  FMUL.FTZ R140, R32, R123 ;  /* 0x0000007b208c7220 */ /* 0x000fe20000410000 */
[----:B------:R-:W-:Y:S01]  /*2b70*/  HADD2.F32 R207, -RZ, R5.H1_H1 ;  /* 0x30000005ffcf7230 */ /* 0x000fe20000004100 */
[----:B------:R-:W-:Y:S01]  /*2b80*/  FMUL.RZ R131, R125, 0.15915493667125701904 ;  /* 0x3e22f9837d837820 */ /* 0x000fe2000040c000 */
[----:B------:R-:W-:Y:S01]  /*2b90*/  HADD2.F32 R209, -RZ, R6.H1_H1 ;  /* 0x30000006ffd17230 */ /* 0x000fe20000004100 */
[----:B-1----:R-:W-:Y:S01]  /*2ba0*/  FMUL.FTZ R129, R80, R21 ;  /* 0x0000001550817220 */ /* 0x002fe20000410000 */
[----:B------:R-:W-:Y:S01]  /*2bb0*/  ISETP.NE.AND P0, PT, R124, 0x3f, PT ;  /* 0x0000003f7c00780c */ /* 0x000fe20003f05270 */
[----:B------:R-:W-:Y:S01]  /*2bc0*/  FMUL.FTZ R32, R196, R150 ;  /* 0x00000096c4207220 */ /* 0x000fe20000410000 */
[----:B------:R-:W-:Y:S01]  /*2bd0*/  MUFU.COS R137, R133 ;  /* 0x0000008500897308 */ /* 0x000fe20000000000 */
[----:B0-----:R-:W-:Y:S01]  /*2be0*/  FMUL.FTZ R23, R80, R31 ;  /* 0x0000001f50177220 */ /* 0x001fe20000410000 */
[----:B------:R-:W-:Y:S01]  /*2bf0*/  HADD2.F32 R185, -RZ, R7.H1_H1 ;  /* 0x30000007ffb97230 */ /* 0x000fe20000004100 */
[----:B------:R-:W-:Y:S01]  /*2c00*/  FMUL.FTZ R22, R82, R21 ;  /* 0x0000001552167220 */ /* 0x000fe20000410000 */
[----:B------:R-:W-:Y:S01]  /*2c10*/  BSSY B0, `(.L_x_6185) ;  /* 0x00000fa000007945 */ /* 0x000fe20003800000 */
[----:B------:R-:W-:-:S02]  /*2c20*/  FMUL.RZ R135, R23, 0.15915493667125701904 ;  /* 0x3e22f98317877820 */ /* 0x000fc4000040c000 */
[----:B------:R-:W-:Y:S01]  /*2c30*/  FMUL.FTZ R23, R78, R31 ;  /* 0x0000001f4e177220 */ /* 0x000fe20000410000 */
[----:B------:R-:W-:Y:S01]  /*2c40*/  MUFU.SIN R138, R131 ;  /* 0x00000083008a7308 */ /* 0x000fe20000000400 */
[----:B---3--:R-:W-:Y:S02]  /*2c50*/  FMUL.FTZ R152, R17, R18 ;  /* 0x0000001211987220 */ /* 0x008fe40000410000 */
[C---:B----4-:R-:W-:Y:S02]  /*2c60*/  FMUL.FTZ R147, R20.reuse, R147 ;  /* 0x0000009314937220 */ /* 0x050fe40000410000 */
[----:B------:R-:W-:Y:S02]  /*2c70*/  FMUL.FTZ R146, R20, R117 ;  /* 0x0000007514927220 */ /* 0x000fe40000410000 */
[----:B------:R-:W-:Y:S01]  /*2c80*/  FMUL.FTZ R20, RZ, R150 ;  /* 0x00000096ff147220 */ /* 0x000fe20000410000 */
[----:B------:R-:W0:Y:S01]  /*2c90*/  MUFU.EX2 R22, R22 ;  /* 0x0000001600167308 */ /* 0x000e220000000800 */
[----:B------:R-:W-:-:S02]  /*2ca0*/  FFMA.FTZ R32, RZ, R151, R32 ;  /* 0x00000097ff207223 */ /* 0x000fc40000010020 */
[----:B------:R-:W-:Y:S02]  /*2cb0*/  FFMA.FTZ R152, R16, R19, R152 ;  /* 0x0000001310987223 */ /* 0x000fe40000010098 */
[C---:B------:R-:W-:Y:S02]  /*2cc0*/  FMUL.FTZ R149, R148.reuse, R149 ;  /* 0x0000009594957220 */ /* 0x040fe40000410000 */
[----:B------:R-:W-:Y:S01]  /*2cd0*/  FMUL.FTZ R148, R148, R115 ;  /* 0x0000007394947220 */ /* 0x000fe20000410000 */
[----:B------:R1:W-:Y:S01]  /*2ce0*/  MUFU.COS R130, R131 ;  /* 0x0000008300827308 */ /* 0x0003e20000000000 */
[----:B------:R-:W-:Y:S01]  /*2cf0*/  FFMA.FTZ R20, R196, R151, -R20 ;  /* 0x00000097c4147223 */ /* 0x000fe20000010814 */
[----:B------:R-:W-:Y:S01]  /*2d00*/  HADD2.F32 R115, -RZ, R9.H0_H0 ;  /* 0x20000009ff737230 */ /* 0x000fe20000004100 */
[----:B------:R-:W-:Y:S02]  /*2d10*/  FADD.FTZ R32, RZ, R32 ;  /* 0x00000020ff207221 */ /* 0x000fe40000010000 */
[----:B------:R-:W-:-:S02]  /*2d20*/  FADD.FTZ R20, R197, R20 ;  /* 0x00000014c5147221 */ /* 0x000fc40000010000 */
[----:B------:R-:W-:Y:S01]  /*2d30*/  FMUL.FTZ R125, R84, R21 ;  /* 0x00000015547d7220 */ /* 0x000fe20000410000 */
[----:B------:R-:W-:Y:S01]  /*2d40*/  MUFU.SIN R134, R135 ;  /* 0x0000008700867308 */ /* 0x000fe20000000400 */
[----:B-1----:R-:W-:Y:S02]  /*2d50*/  FMUL.RZ R131, R23, 0.15915493667125701904 ;  /* 0x3e22f98317837820 */ /* 0x002fe4000040c000 */
[----:B------:R-:W-:Y:S02]  /*2d60*/  FMUL.FTZ R23, R17, R19 ;  /* 0x0000001311177220 */ /* 0x000fe40000410000 */
[----:B------:R-:W-:Y:S02]  /*2d70*/  FMUL.FTZ R17, R78, R21 ;  /* 0x000000154e117220 */ /* 0x000fe40000410000 */
[----:B------:R-:W-:Y:S01]  /*2d80*/  FFMA.FTZ R168, R16, R18, -R23 ;  /* 0x0000001210a87223 */ /* 0x000fe20000010817 */
[----:B------:R-:W-:Y:S01]  /*2d90*/  MUFU.COS R132, R135 ;  /* 0x0000008700847308 */ /* 0x000fe20000000000 */
[----:B------:R-:W-:-:S02]  /*2da0*/  FMUL.FTZ R16, R76, R31 ;  /* 0x0000001f4c107220 */ /* 0x000fc40000410000 */
[----:B------:R-:W-:Y:S02]  /*2db0*/  FMUL.FTZ R18, R74, R31 ;  /* 0x0000001f4a127220 */ /* 0x000fe40000410000 */
[----:B------:R-:W-:Y:S02]  /*2dc0*/  FMUL.RZ R23, R16, 0.15915493667125701904 ;  /* 0x3e22f98310177820 */ /* 0x000fe4000040c000 */
[----:B------:R-:W-:Y:S01]  /*2dd0*/  FMUL.RZ R33, R18, 0.15915493667125701904 ;  /* 0x3e22f98312217820 */ /* 0x000fe2000040c000 */
[----:B------:R-:W1:Y:S01]  /*2de0*/  MUFU.EX2 R129, R129 ;  /* 0x0000008100817308 */ /* 0x000e620000000800 */
[----:B------:R-:W-:Y:S02]  /*2df0*/  FMUL.FTZ R18, R148, R32 ;  /* 0x0000002094127220 */ /* 0x000fe40000410000 */
[C---:B0-----:R-:W-:Y:S02]  /*2e00*/  FMUL.FTZ R137, R22.reuse, R137 ;  /* 0x0000008916897220 */ /* 0x041fe40000410000 */
[----:B------:R-:W-:-:S02]  /*2e10*/  FMUL.FTZ R136, R22, R127 ;  /* 0x0000007f16887220 */ /* 0x000fc40000410000 */
[----:B------:R-:W-:Y:S01]  /*2e20*/  FMUL.FTZ R22, R148, R20 ;  /* 0x0000001494167220 */ /* 0x000fe20000410000 */
[----:B------:R-:W-:Y:S01]  /*2e30*/  MUFU.SIN R154, R131 ;  /* 0x00000083009a7308 */ /* 0x000fe20000000400 */
[----:B------:R-:W-:Y:S02]  /*2e40*/  FMUL.FTZ R16, R76, R21 ;  /* 0x000000154c107220 */ /* 0x000fe40000410000 */
[----:B------:R-:W-:Y:S02]  /*2e50*/  FFMA.FTZ R22, R149, R32, R22 ;  /* 0x0000002095167223 */ /* 0x000fe40000010016 */
[----:B------:R-:W-:Y:S02]  /*2e60*/  FMUL.FTZ R200, R94, R115 ;  /* 0x000000735ec87220 */ /* 0x000fe40000410000 */
[----:B------:R-:W-:Y:S01]  /*2e70*/  FADD.FTZ R22, RZ, R22 ;  /* 0x00000016ff167221 */ /* 0x000fe20000010000 */
[----:B------:R-:W-:Y:S01]  /*2e80*/  MUFU.COS R156, R131 ;  /* 0x00000083009c7308 */ /* 0x000fe20000000000 */
[----:B-1----:R-:W-:-:S02]  /*2e90*/  FMUL.FTZ R135, R129, R132 ;  /* 0x0000008481877220 */ /* 0x002fc40000410000 */
[----:B------:R-:W-:Y:S02]  /*2ea0*/  FMUL.FTZ R134, R129, R134 ;  /* 0x0000008681867220 */ /* 0x000fe40000410000 */
[C---:B------:R-:W-:Y:S02]  /*2eb0*/  FMUL.FTZ R145, R144.reuse, R145 ;  /* 0x0000009190917220 */ /* 0x040fe40000410000 */
[----:B------:R-:W-:Y:S01]  /*2ec0*/  FMUL.FTZ R144, R144, R119 ;  /* 0x0000007790907220 */ /* 0x000fe20000410000 */
[----:B------:R-:W0:Y:S01]  /*2ed0*/  MUFU.EX2 R17, R17 ;  /* 0x0000001100117308 */ /* 0x000e220000000800 */
[C---:B------:R-:W-:Y:S02]  /*2ee0*/  FMUL.FTZ R143, R142.reuse, R143 ;  /* 0x0000008f8e8f7220 */ /* 0x040fe40000410000 */
[----:B------:R-:W-:Y:S02]  /*2ef0*/  FMUL.FTZ R142, R142, R121 ;  /* 0x000000798e8e7220 */ /* 0x000fe40000410000 */
[----:B------:R-:W-:-:S02]  /*2f00*/  FMUL.FTZ R207, R76, R207 ;  /* 0x000000cf4ccf7220 */ /* 0x000fc40000410000 */
[----:B------:R-:W-:Y:S01]  /*2f10*/  FMUL.FTZ R209, R72, R209 ;  /* 0x000000d148d17220 */ /* 0x000fe20000410000 */
[----:B------:R-:W-:Y:S01]  /*2f20*/  MUFU.SIN R19, R23 ;  /* 0x0000001700137308 */ /* 0x000fe20000000400 */
[----:B------:R-:W-:-:S07]  /*2f30*/  FMUL.FTZ R185, R68, R185 ;  /* 0x000000b944b97220 */ /* 0x000fce0000410000 */
[----:B------:R1:W-:Y:S01]  /*2f40*/  MUFU.COS R131, R23 ;  /* 0x0000001700837308 */ /* 0x0003e20000000000 */
[C---:B0-----:R-:W-:Y:S02]  /*2f50*/  FMUL.FTZ R133, R17.reuse, R156 ;  /* 0x0000009c11857220 */ /* 0x041fe40000410000 */
[----:B------:R-:W-:-:S05]  /*2f60*/  FMUL.FTZ R132, R17, R154 ;  /* 0x0000009a11847220 */ /* 0x000fca0000410000 */
[----:B------:R-:W-:Y:S01]  /*2f70*/  MUFU.SIN R127, R33 ;  /* 0x00000021007f7308 */ /* 0x000fe20000000400 */
[----:B-1----:R-:W-:Y:S02]  /*2f80*/  FFMA.FTZ R23, R149, R20, -R18 ;  /* 0x0000001495177223 */ /* 0x002fe40000010812 */
[----:B------:R-:W-:Y:S02]  /*2f90*/  FMUL.FTZ R18, R74, R21 ;  /* 0x000000154a127220 */ /* 0x000fe40000410000 */
[----:B------:R-:W-:Y:S02]  /*2fa0*/  FADD.FTZ R23, R200, R23 ;  /* 0x00000017c8177221 */ /* 0x000fe40000010000 */
[CC--:B------:R-:W-:Y:S01]  /*2fb0*/  FMUL.FTZ R20, R146.reuse, R22.reuse ;  /* 0x0000001692147220 */ /* 0x0c0fe20000410000 */
[----:B------:R0:W-:Y:S01]  /*2fc0*/  MUFU.COS R129, R33 ;  /* 0x0000002100817308 */ /* 0x0001e20000000000 */
[-C--:B------:R-:W-:Y:S02]  /*2fd0*/  FMUL.FTZ R17, R146, R23.reuse ;  /* 0x0000001792117220 */ /* 0x080fe40000410000 */
[C---:B------:R-:W-:Y:S01]  /*2fe0*/  FFMA.FTZ R20, R147.reuse, R23, -R20 ;  /* 0x0000001793147223 */ /* 0x040fe20000010814 */
[----:B------:R-:W-:Y:S01]  /*2ff0*/  HADD2.F32 R23, -RZ, R10.H0_H0 ;  /* 0x2000000aff177230 */ /* 0x000fe20000004100 */
[----:B------:R-:W-:-:S02]  /*3000*/  FFMA.FTZ R22, R147, R22, R17 ;  /* 0x0000001693167223 */ /* 0x000fc40000010011 */
[----:B------:R-:W-:Y:S01]  /*3010*/  FADD.FTZ R20, R199, R20 ;  /* 0x00000014c7147221 */ /* 0x000fe20000010000 */
[----:B------:R-:W1:Y:S01]  /*3020*/  MUFU.EX2 R18, R18 ;  /* 0x0000001200127308 */ /* 0x000e620000000800 */
[----:B------:R-:W-:Y:S02]  /*3030*/  FMUL.FTZ R17, R72, R31 ;  /* 0x0000001f48117220 */ /* 0x000fe40000410000 */
[----:B------:R-:W-:Y:S02]  /*3040*/  FADD.FTZ R22, RZ, R22 ;  /* 0x00000016ff167221 */ /* 0x000fe40000010000 */
[----:B0-----:R-:W-:Y:S02]  /*3050*/  FMUL.RZ R33, R17, 0.15915493667125701904 ;  /* 0x3e22f98311217820 */ /* 0x001fe4000040c000 */
[----:B------:R-:W-:Y:S01]  /*3060*/  FMUL.FTZ R17, R144, R22 ;  /* 0x0000001690117220 */ /* 0x000fe20000410000 */
[----:B------:R-:W0:Y:S01]  /*3070*/  MUFU.EX2 R125, R125 ;  /* 0x0000007d007d7308 */ /* 0x000e220000000800 */
[----:B------:R-:W-:-:S07]  /*3080*/  FMUL.FTZ R198, R90, R23 ;  /* 0x000000175ac67220 */ /* 0x000fce0000410000 */
[----:B------:R-:W2:Y:S01]  /*3090*/  MUFU.EX2 R16, R16 ;  /* 0x0000001000107308 */ /* 0x000ea20000000800 */
[C---:B-1----:R-:W-:Y:S02]  /*30a0*/  FMUL.FTZ R129, R18.reuse, R129 ;  /* 0x0000008112817220 */ /* 0x042fe40000410000 */
[----:B------:R-:W-:Y:S02]  /*30b0*/  FMUL.FTZ R127, R18, R127 ;  /* 0x0000007f127f7220 */ /* 0x000fe40000410000 */
[----:B------:R-:W-:Y:S02]  /*30c0*/  FMUL.FTZ R18, R144, R20 ;  /* 0x0000001490127220 */ /* 0x000fe40000410000 */
[----:B0-----:R-:W-:Y:S01]  /*30d0*/  FMUL.FTZ R139, R125, R130 ;  /* 0x000000827d8b7220 */ /* 0x001fe20000410000 */
[----:B------:R-:W-:Y:S01]  /*30e0*/  MUFU.SIN R123, R33 ;  /* 0x00000021007b7308 */ /* 0x000fe20000000400 */
[----:B------:R-:W-:Y:S02]  /*30f0*/  FFMA.FTZ R22, R145, R22, R18 ;  /* 0x0000001691167223 */ /* 0x000fe40000010012 */
[----:B------:R-:W-:-:S02]  /*3100*/  FMUL.FTZ R18, R34, R150 ;  /* 0x0000009622127220 */ /* 0x000fc40000410000 */
[----:B------:R-:W-:Y:S02]  /*3110*/  FADD.FTZ R23, RZ, R22 ;  /* 0x00000016ff177221 */ /* 0x000fe40000010000 */
[C---:B--2---:R-:W-:Y:S02]  /*3120*/  FMUL.FTZ R131, R16.reuse, R131 ;  /* 0x0000008310837220 */ /* 0x044fe40000410000 */
[----:B------:R-:W-:Y:S02]  /*3130*/  FMUL.FTZ R130, R16, R19 ;  /* 0x0000001310827220 */ /* 0x000fe40000410000 */
[----:B------:R-:W-:Y:S02]  /*3140*/  FMUL.FTZ R16, R72, R21 ;  /* 0x0000001548107220 */ /* 0x000fe40000410000 */
[----:B------:R-:W-:Y:S02]  /*3150*/  FFMA.FTZ R19, R145, R20, -R17 ;  /* 0x0000001491137223 */ /* 0x000fe40000010811 */
[----:B------:R-:W-:-:S02]  /*3160*/  FMUL.FTZ R17, R35, R150 ;  /* 0x0000009623117220 */ /* 0x000fc40000410000 */
[-C--:B------:R-:W-:Y:S01]  /*3170*/  FFMA.FTZ R18, R35, R151.reuse, R18 ;  /* 0x0000009723127223 */ /* 0x080fe20000010012 */
[----:B------:R-:W-:Y:S01]  /*3180*/  MUFU.EX2 R16, R16 ;  /* 0x0000001000107308 */ /* 0x000fe20000000800 */
[----:B------:R-:W-:Y:S02]  /*3190*/  FMUL.FTZ R138, R125, R138 ;  /* 0x0000008a7d8a7220 */ /* 0x000fe40000410000 */
[----:B------:R-:W-:Y:S02]  /*31a0*/  FFMA.FTZ R17, R34, R151, -R17 ;  /* 0x0000009722117223 */ /* 0x000fe40000010811 */
[----:B------:R-:W-:Y:S02]  /*31b0*/  FADD.FTZ R22, R198, R19 ;  /* 0x00000013c6167221 */ /* 0x000fe40000010000 */
[----:B------:R-:W-:Y:S01]  /*31c0*/  FMUL.FTZ R20, R148, R18 ;  /* 0x0000001294147220 */ /* 0x000fe20000410000 */
[----:B------:R0:W1:Y:S01]  /*31d0*/  MUFU.COS R125, R33 ;  /* 0x00000021007d7308 */ /* 0x0000620000000000 */
[----:B------:R-:W-:-:S02]  /*31e0*/  FMUL.FTZ R32, R142, R23 ;  /* 0x000000178e207220 */ /* 0x000fc40000410000 */
[-C--:B------:R-:W-:Y:S02]  /*31f0*/  FMUL.FTZ R19, R148, R17.reuse ;  /* 0x0000001194137220 */ /* 0x080fe40000410000 */
[-C--:B------:R-:W-:Y:S02]  /*3200*/  FMUL.FTZ R154, R142, R22.reuse ;  /* 0x000000168e9a7220 */ /* 0x080fe40000410000 */
[----:B------:R-:W-:Y:S02]  /*3210*/  FFMA.FTZ R20, R149, R17, -R20 ;  /* 0x0000001195147223 */ /* 0x000fe40000010814 */
[----:B------:R-:W-:Y:S01]  /*3220*/  FFMA.FTZ R32, R143, R22, -R32 ;  /* 0x000000168f207223 */ /* 0x000fe20000010820 */
[----:B0-----:R-:W-:Y:S01]  /*3230*/  HADD2.F32 R33, -RZ, R11.H0_H0 ;  /* 0x2000000bff217230 */ /* 0x001fe20000004100 */
[----:B------:R-:W-:Y:S02]  /*3240*/  FFMA.FTZ R19, R149, R18, R19 ;  /* 0x0000001295137223 */ /* 0x000fe40000010013 */
[----:B------:R-:W-:-:S02]  /*3250*/  FFMA.FTZ R154, R143, R23, R154 ;  /* 0x000000178f9a7223 */ /* 0x000fc4000001009a */
[----:B------:R-:W-:Y:S02]  /*3260*/  FMUL.FTZ R18, R146, R20 ;  /* 0x0000001492127220 */ /* 0x000fe40000410000 */
[----:B------:R-:W-:Y:S02]  /*3270*/  FADD.FTZ R32, R195, R32 ;  /* 0x00000020c3207221 */ /* 0x000fe40000010000 */
[----:B------:R-:W-:Y:S02]  /*3280*/  FADD.FTZ R154, RZ, R154 ;  /* 0x0000009aff9a7221 */ /* 0x000fe40000010000 */
[-C--:B------:R-:W-:Y:S02]  /*3290*/  FFMA.FTZ R18, R147, R19.reuse, R18 ;  /* 0x0000001393127223 */ /* 0x080fe40000010012 */
[----:B------:R-:W-:Y:S02]  /*32a0*/  FMUL.FTZ R17, R140, R32 ;  /* 0x000000208c117220 */ /* 0x000fe40000410000 */
[----:B------:R-:W-:-:S02]  /*32b0*/  FMUL.FTZ R19, R146, R19 ;  /* 0x0000001392137220 */ /* 0x000fc40000410000 */
[C---:B-1----:R-:W-:Y:S02]  /*32c0*/  FMUL.FTZ R125, R16.reuse, R125 ;  /* 0x0000007d107d7220 */ /* 0x042fe40000410000 */
[----:B------:R-:W-:Y:S02]  /*32d0*/  FMUL.FTZ R123, R16, R123 ;  /* 0x0000007b107b7220 */ /* 0x000fe40000410000 */
[-C--:B------:R-:W-:Y:S02]  /*32e0*/  FMUL.FTZ R16, R140, R154.reuse ;  /* 0x0000009a8c107220 */ /* 0x080fe40000410000 */
[----:B------:R-:W-:Y:S02]  /*32f0*/  FFMA.FTZ R17, R141, R154, R17 ;  /* 0x0000009a8d117223 */ /* 0x000fe40000010011 */
[----:B------:R-:W-:Y:S02]  /*3300*/  FFMA.FTZ R19, R147, R20, -R19 ;  /* 0x0000001493137223 */ /* 0x000fe40000010813 */
[----:B------:R-:W-:-:S02]  /*3310*/  FFMA.FTZ R23, R141, R32, -R16 ;  /* 0x000000208d177223 */ /* 0x000fc40000010810 */
[----:B------:R-:W-:Y:S01]  /*3320*/  FMUL.FTZ R202, R86, R33 ;  /* 0x0000002156ca7220 */ /* 0x000fe20000410000 */
[----:B------:R-:W-:Y:S01]  /*3330*/  HADD2.F32 R33, -RZ, R5.H0_H0 ;  /* 0x20000005ff217230 */ /* 0x000fe20000004100 */
[----:B------:R-:W-:Y:S02]  /*3340*/  FADD.FTZ R22, RZ, R17 ;  /* 0x00000011ff167221 */ /* 0x000fe40000010000 */
[C---:B------:R-:W-:Y:S02]  /*3350*/  FMUL.FTZ R17, R144.reuse, R19 ;  /* 0x0000001390117220 */ /* 0x040fe40000410000 */
[----:B------:R-:W-:Y:S02]  /*3360*/  FMUL.FTZ R16, R144, R18 ;  /* 0x0000001290107220 */ /* 0x000fe40000410000 */
[----:B------:R-:W-:Y:S02]  /*3370*/  FADD.FTZ R23, R202, R23 ;  /* 0x00000017ca177221 */ /* 0x000fe40000010000 */
[----:B------:R-:W-:-:S02]  /*3380*/  FMUL.FTZ R20, R138, R22 ;  /* 0x000000168a147220 */ /* 0x000fc40000410000 */
[----:B------:R-:W-:Y:S02]  /*3390*/  FFMA.FTZ R18, R145, R18, R17 ;  /* 0x0000001291127223 */ /* 0x000fe40000010011 */
[----:B------:R-:W-:Y:S02]  /*33a0*/  FFMA.FTZ R32, R139, R23, -R20 ;  /* 0x000000178b207223 */ /* 0x000fe40000010814 */
[----:B------:R-:W-:Y:S02]  /*33b0*/  FFMA.FTZ R19, R145, R19, -R16 ;  /* 0x0000001391137223 */ /* 0x000fe40000010810 */
[----:B------:R-:W-:Y:S02]  /*33c0*/  FMUL.FTZ R20, R142, R18 ;  /* 0x000000128e147220 */ /* 0x000fe40000410000 */
[----:B------:R-:W-:Y:S02]  /*33d0*/  FMUL.FTZ R23, R138, R23 ;  /* 0x000000178a177220 */ /* 0x000fe40000410000 */
[----:B------:R-:W-:-:S02]  /*33e0*/  FFMA.FTZ R20, R143, R19, -R20 ;  /* 0x000000138f147223 */ /* 0x000fc40000010814 */
[----:B------:R-:W-:Y:S02]  /*33f0*/  FMUL.FTZ R19, R142, R19 ;  /* 0x000000138e137220 */ /* 0x000fe40000410000 */
[----:B------:R-:W-:Y:S02]  /*3400*/  FMUL.FTZ R17, R70, R31 ;  /* 0x0000001f46117220 */ /* 0x000fe40000410000 */
[----:B------:R-:W-:Y:S02]  /*3410*/  FFMA.FTZ R23, R139, R22, R23 ;  /* 0x000000168b177223 */ /* 0x000fe40000010017 */
[----:B------:R-:W-:Y:S02]  /*3420*/  FFMA.FTZ R19, R143, R18, R19 ;  /* 0x000000128f137223 */ /* 0x000fe40000010013 */
[----:B------:R-:W-:Y:S02]  /*3430*/  FADD.FTZ R32, R201, R32 ;  /* 0x00000020c9207221 */ /* 0x000fe40000010000 */
[----:B------:R-:W-:-:S02]  /*3440*/  FMUL.RZ R119, R17, 0.15915493667125701904 ;  /* 0x3e22f98311777820 */ /* 0x000fc4000040c000 */
[----:B------:R-:W-:Y:S02]  /*3450*/  FADD.FTZ R23, RZ, R23 ;  /* 0x00000017ff177221 */ /* 0x000fe40000010000 */
[----:B------:R-:W-:Y:S01]  /*3460*/  FMUL.FTZ R17, R140, R19 ;  /* 0x000000138c117220 */ /* 0x000fe20000410000 */
[----:B------:R-:W-:Y:S01]  /*3470*/  MUFU.COS R121, R119 ;  /* 0x0000007700797308 */ /* 0x000fe20000000000 */
[C---:B------:R-:W-:Y:S02]  /*3480*/  FMUL.FTZ R22, R136.reuse, R32 ;  /* 0x0000002088167220 */ /* 0x040fe40000410000 */
[-C--:B------:R-:W-:Y:S02]  /*3490*/  FMUL.FTZ R18, R136, R23.reuse ;  /* 0x0000001788127220 */ /* 0x080fe40000410000 */
[-C--:B------:R-:W-:Y:S02]  /*34a0*/  FFMA.FTZ R17, R141, R20.reuse, -R17 ;  /* 0x000000148d117223 */ /* 0x080fe40000010811 */
[----:B------:R-:W-:Y:S01]  /*34b0*/  FMUL.FTZ R20, R140, R20 ;  /* 0x000000148c147220 */ /* 0x000fe20000410000 */
[----:B------:R-:W-:Y:S01]  /*34c0*/  MUFU.SIN R119, R119 ;  /* 0x0000007700777308 */ /* 0x000fe20000000400 */
[----:B------:R-:W-:-:S02]  /*34d0*/  FFMA.FTZ R22, R137, R23, R22 ;  /* 0x0000001789167223 */ /* 0x000fc40000010016 */
[----:B------:R-:W-:Y:S02]  /*34e0*/  FFMA.FTZ R18, R137, R32, -R18 ;  /* 0x0000002089127223 */ /* 0x000fe40000010812 */
[----:B------:R-:W-:Y:S02]  /*34f0*/  FFMA.FTZ R20, R141, R19, R20 ;  /* 0x000000138d147223 */ /* 0x000fe40000010014 */
[----:B------:R-:W-:Y:S02]  /*3500*/  FADD.FTZ R23, RZ, R22 ;  /* 0x00000016ff177221 */ /* 0x000fe40000010000 */
[----:B------:R-:W-:Y:S02]  /*3510*/  FMUL.FTZ R16, R70, R21 ;  /* 0x0000001546107220 */ /* 0x000fe40000410000 */
[----:B------:R-:W-:Y:S02]  /*3520*/  FADD.FTZ R22, R203, R18 ;  /* 0x00000012cb167221 */ /* 0x000fe40000010000 */
[----:B------:R-:W-:-:S02]  /*3530*/  FMUL.FTZ R18, R138, R20 ;  /* 0x000000148a127220 */ /* 0x000fc40000410000 */
[----:B------:R-:W-:Y:S01]  /*3540*/  FMUL.FTZ R32, R134, R23 ;  /* 0x0000001786207220 */ /* 0x000fe20000410000 */
[----:B------:R-:W0:Y:S01]  /*3550*/  MUFU.EX2 R16, R16 ;  /* 0x0000001000107308 */ /* 0x000e220000000800 */
[-C--:B------:R-:W-:Y:S02]  /*3560*/  FMUL.FTZ R19, R138, R17.reuse ;  /* 0x000000118a137220 */ /* 0x080fe40000410000 */
[-C--:B------:R-:W-:Y:S02]  /*3570*/  FMUL.FTZ R154, R134, R22.reuse ;  /* 0x00000016869a7220 */ /* 0x080fe40000410000 */
[----:B------:R-:W-:Y:S02]  /*3580*/  FFMA.FTZ R18, R139, R17, -R18 ;  /* 0x000000118b127223 */ /* 0x000fe40000010812 */
[----:B------:R-:W-:Y:S02]  /*3590*/  FFMA.FTZ R32, R135, R22, -R32 ;  /* 0x0000001687207223 */ /* 0x000fe40000010820 */
[----:B------:R-:W-:-:S02]  /*35a0*/  FFMA.FTZ R19, R139, R20, R19 ;  /* 0x000000148b137223 */ /* 0x000fc40000010013 */
[----:B------:R-:W-:Y:S02]  /*35b0*/  FFMA.FTZ R154, R135, R23, R154 ;  /* 0x00000017879a7223 */ /* 0x000fe4000001009a */
[----:B------:R-:W-:Y:S02]  /*35c0*/  FMUL.FTZ R20, R136, R18 ;  /* 0x0000001288147220 */ /* 0x000fe40000410000 */
[----:B------:R-:W-:Y:S02]  /*35d0*/  FADD.FTZ R32, R205, R32 ;  /* 0x00000020cd207221 */ /* 0x000fe40000010000 */
[----:B------:R-:W-:Y:S02]  /*35e0*/  FADD.FTZ R154, RZ, R154 ;  /* 0x0000009aff9a7221 */ /* 0x000fe40000010000 */
[----:B------:R-:W-:Y:S02]  /*35f0*/  FFMA.FTZ R20, R137, R19, R20 ;  /* 0x0000001389147223 */ /* 0x000fe40000010014 */
[----:B------:R-:W-:-:S02]  /*3600*/  FMUL.FTZ R17, R132, R32 ;  /* 0x0000002084117220 */ /* 0x000fc40000410000 */
[----:B------:R-:W-:Y:S02]  /*3610*/  FMUL.FTZ R19, R136, R19 ;  /* 0x0000001388137220 */ /* 0x000fe40000410000 */
[----:B------:R-:W-:Y:S02]  /*3620*/  FFMA.FTZ R17, R133, R154, R17 ;  /* 0x0000009a85117223 */ /* 0x000fe40000010011 */
[----:B------:R-:W-:Y:S02]  /*3630*/  FFMA.FTZ R19, R137, R18, -R19 ;  /* 0x0000001289137223 */ /* 0x000fe40000010813 */
[C---:B0-----:R-:W-:Y:S02]  /*3640*/  FMUL.FTZ R121, R16.reuse, R121 ;  /* 0x0000007910797220 */ /* 0x041fe40000410000 */
[----:B------:R-:W-:Y:S02]  /*3650*/  FMUL.FTZ R119, R16, R119 ;  /* 0x0000007710777220 */ /* 0x000fe40000410000 */
[----:B------:R-:W-:-:S02]  /*3660*/  FMUL.FTZ R16, R132, R154 ;  /* 0x0000009a84107220 */ /* 0x000fc40000410000 */
[----:B------:R-:W-:Y:S02]  /*3670*/  FADD.FTZ R22, RZ, R17 ;  /* 0x00000011ff167221 */ /* 0x000fe40000010000 */
[C---:B------:R-:W-:Y:S02]  /*3680*/  FMUL.FTZ R17, R134.reuse, R19 ;  /* 0x0000001386117220 */ /* 0x040fe40000410000 */
[----:B------:R-:W-:Y:S02]  /*3690*/  FFMA.FTZ R23, R133, R32, -R16 ;  /* 0x0000002085177223 */ /* 0x000fe40000010810 */
[-C--:B------:R-:W-:Y:S02]  /*36a0*/  FMUL.FTZ R16, R134, R20.reuse ;  /* 0x0000001486107220 */ /* 0x080fe40000410000 */
[C---:B------:R-:W-:Y:S02]  /*36b0*/  FFMA.FTZ R17, R135.reuse, R20, R17 ;  /* 0x0000001487117223 */ /* 0x040fe40000010011 */
[----:B------:R-:W-:Y:S01]  /*36c0*/  FMUL.FTZ R204, R78, R33 ;  /* 0x000000214ecc7220 */ /* 0x000fe20000410000 */
[----:B------:R-:W-:Y:S01]  /*36d0*/  HADD2.F32 R33, -RZ, R6.H0_H0 ;  /* 0x20000006ff217230 */ /* 0x000fe20000004100 */
[----:B------:R-:W-:-:S02]  /*36e0*/  FFMA.FTZ R19, R135, R19, -R16 ;  /* 0x0000001387137223 */ /* 0x000fc40000010810 */
[----:B------:R-:W-:Y:S02]  /*36f0*/  FMUL.FTZ R18, R132, R17 ;  /* 0x0000001184127220 */ /* 0x000fe40000410000 */
[----:B------:R-:W-:Y:S02]  /*3700*/  FADD.FTZ R23, R204, R23 ;  /* 0x00000017cc177221 */ /* 0x000fe40000010000 */
[----:B------:R-:W-:Y:S02]  /*3710*/  FMUL.FTZ R16, R130, R22 ;  /* 0x0000001682107220 */ /* 0x000fe40000410000 */
[----:B------:R-:W-:Y:S02]  /*3720*/  FFMA.FTZ R20, R133, R19, -R18 ;  /* 0x0000001385147223 */ /* 0x000fe40000010812 */
[----:B------:R-:W-:Y:S02]  /*3730*/  FFMA.FTZ R32, R131, R23, -R16 ;  /* 0x0000001783207223 */ /* 0x000fe40000010810 */
[----:B------:R-:W-:-:S02]  /*3740*/  FMUL.FTZ R18, R132, R19 ;  /* 0x0000001384127220 */ /* 0x000fc40000410000 */
[----:B------:R-:W-:Y:S02]  /*3750*/  FMUL.FTZ R23, R130, R23 ;  /* 0x0000001782177220 */ /* 0x000fe40000410000 */
[----:B------:R-:W-:Y:S02]  /*3760*/  FMUL.FTZ R16, R68, R31 ;  /* 0x0000001f44107220 */ /* 0x000fe40000410000 */
[----:B------:R-:W-:Y:S02]  /*3770*/  FFMA.FTZ R17, R133, R17, R18 ;  /* 0x0000001185117223 */ /* 0x000fe40000010012 */
[----:B------:R-:W-:Y:S02]  /*3780*/  FFMA.FTZ R23, R131, R22, R23 ;  /* 0x0000001683177223 */ /* 0x000fe40000010017 */
[----:B------:R-:W-:Y:S02]  /*3790*/  FADD.FTZ R32, R207, R32 ;  /* 0x00000020cf207221 */ /* 0x000fe40000010000 */
[----:B------:R-:W-:-:S02]  /*37a0*/  FMUL.RZ R115, R16, 0.15915493667125701904 ;  /* 0x3e22f98310737820 */ /* 0x000fc4000040c000 */
[----:B------:R-:W-:Y:S02]  /*37b0*/  FMUL.FTZ R16, R130, R17 ;  /* 0x0000001182107220 */ /* 0x000fe40000410000 */
[----:B------:R-:W-:Y:S01]  /*37c0*/  FADD.FTZ R154, RZ, R23 ;  /* 0x00000017ff9a7221 */ /* 0x000fe20000010000 */
[----:B------:R-:W-:Y:S01]  /*37d0*/  MUFU.COS R18, R115 ;  /* 0x0000007300127308 */ /* 0x000fe20000000000 */
[----:B------:R-:W-:Y:S02]  /*37e0*/  FMUL.FTZ R21, R68, R21 ;  /* 0x0000001544157220 */ /* 0x000fe40000410000 */
[----:B------:R-:W-:Y:S02]  /*37f0*/  FMUL.FTZ R23, R127, R32 ;  /* 0x000000207f177220 */ /* 0x000fe40000410000 */
[----:B------:R-:W-:Y:S02]  /*3800*/  FFMA.FTZ R22, R131, R20, -R16 ;  /* 0x0000001483167223 */ /* 0x000fe40000010810 */
[----:B------:R-:W-:Y:S01]  /*3810*/  FMUL.FTZ R19, R127, R154 ;  /* 0x0000009a7f137220 */ /* 0x000fe20000410000 */
[----:B------:R-:W0:Y:S01]  /*3820*/  MUFU.EX2 R21, R21 ;  /* 0x0000001500157308 */ /* 0x000e220000000800 */
[----:B------:R-:W-:-:S02]  /*3830*/  FMUL.FTZ R20, R130, R20 ;  /* 0x0000001482147220 */ /* 0x000fc40000410000 */
[C---:B------:R-:W-:Y:S02]  /*3840*/  FFMA.FTZ R23, R129.reuse, R154, R23 ;  /* 0x0000009a81177223 */ /* 0x040fe40000010017 */
[----:B------:R-:W-:Y:S02]  /*3850*/  FFMA.FTZ R19, R129, R32, -R19 ;  /* 0x0000002081137223 */ /* 0x000fe40000010813 */
[----:B------:R-:W-:Y:S01]  /*3860*/  FMUL.FTZ R210, R74, R33 ;  /* 0x000000214ad27220 */ /* 0x000fe20000410000 */
[----:B------:R-:W1:Y:S01]  /*3870*/  MUFU.SIN R16, R115 ;  /* 0x0000007300107308 */ /* 0x000e620000000400 */
[----:B------:R-:W-:Y:S02]  /*3880*/  FFMA.FTZ R20, R131, R17, R20 ;  /* 0x0000001183147223 */ /* 0x000fe40000010014 */
[----:B------:R-:W-:Y:S02]  /*3890*/  FADD.FTZ R154, RZ, R23 ;  /* 0x00000017ff9a7221 */ /* 0x000fe40000010000 */
[----:B------:R-:W-:-:S02]  /*38a0*/  FADD.FTZ R32, R210, R19 ;  /* 0x00000013d2207221 */ /* 0x000fc40000010000 */
[----:B------:R-:W-:Y:S02]  /*38b0*/  FMUL.FTZ R17, R127, R20 ;  /* 0x000000147f117220 */ /* 0x000fe40000410000 */
[----:B------:R-:W-:Y:S02]  /*38c0*/  FMUL.FTZ R23, R123, R154 ;  /* 0x0000009a7b177220 */ /* 0x000fe40000410000 */
[----:B------:R-:W-:Y:S02]  /*38d0*/  FMUL.FTZ R19, R127, R22 ;  /* 0x000000167f137220 */ /* 0x000fe40000410000 */
[----:B------:R-:W-:Y:S02]  /*38e0*/  FMUL.FTZ R33, R123, R32 ;  /* 0x000000207b217220 */ /* 0x000fe40000410000 */
[----:B------:R-:W-:Y:S02]  /*38f0*/  FFMA.FTZ R22, R129, R22, -R17 ;  /* 0x0000001681167223 */ /* 0x000fe40000010811 */
[----:B------:R-:W-:-:S02]  /*3900*/  FFMA.FTZ R32, R125, R32, -R23 ;  /* 0x000000207d207223 */ /* 0x000fc40000010817 */
[----:B------:R-:W-:Y:S02]  /*3910*/  FFMA.FTZ R20, R129, R20, R19 ;  /* 0x0000001481147223 */ /* 0x000fe40000010013 */
[----:B------:R-:W-:Y:S02]  /*3920*/  FFMA.FTZ R33, R125, R154, R33 ;  /* 0x0000009a7d217223 */ /* 0x000fe40000010021 */
[----:B------:R-:W-:Y:S02]  /*3930*/  FMUL.FTZ R17, R123, R22 ;  /* 0x000000167b117220 */ /* 0x000fe40000410000 */
[----:B------:R-:W-:Y:S02]  /*3940*/  FADD.FTZ R32, R209, R32 ;  /* 0x00000020d1207221 */ /* 0x000fe40000010000 */
[C---:B0-----:R-:W-:Y:S02]  /*3950*/  FMUL.FTZ R117, R21.reuse, R18 ;  /* 0x0000001215757220 */ /* 0x041fe40000410000 */
[----:B-1----:R-:W-:Y:S01]  /*3960*/  FMUL.FTZ R115, R21, R16 ;  /* 0x0000001015737220 */ /* 0x002fe20000410000 */
[----:B------:R-:W-:Y:S01]  /*3970*/  HADD2.F32 R21, -RZ, R7.H0_H0 ;  /* 0x20000007ff157230 */ /* 0x000fe20000004100 */
[----:B------:R-:W-:-:S02]  /*3980*/  FFMA.FTZ R16, R125, R20, R17 ;  /* 0x000000147d107223 */ /* 0x000fc40000010011 */
[----:B------:R-:W-:Y:S02]  /*3990*/  FADD.FTZ R18, RZ, R33 ;  /* 0x00000021ff127221 */ /* 0x000fe40000010000 */
[----:B------:R-:W-:Y:S02]  /*39a0*/  FMUL.FTZ R17, R119, R32 ;  /* 0x0000002077117220 */ /* 0x000fe40000410000 */
[----:B------:R-:W-:Y:S02]  /*39b0*/  FMUL.FTZ R20, R123, R20 ;  /* 0x000000147b147220 */ /* 0x000fe40000410000 */
[-C--:B------:R-:W-:Y:S02]  /*39c0*/  FMUL.FTZ R19, R119, R18.reuse ;  /* 0x0000001277137220 */ /* 0x080fe40000410000 */
[----:B------:R-:W-:Y:S02]  /*39d0*/  FFMA.FTZ R18, R121, R18, R17 ;  /* 0x0000001279127223 */ /* 0x000fe40000010011 */
[----:B------:R-:W-:-:S02]  /*39e0*/  FFMA.FTZ R20, R125, R22, -R20 ;  /* 0x000000167d147223 */ /* 0x000fc40000010814 */
[----:B------:R-:W-:Y:S02]  /*39f0*/  FMUL.FTZ R17, R119, R16 ;  /* 0x0000001077117220 */ /* 0x000fe40000410000 */
[C---:B------:R-:W-:Y:S02]  /*3a00*/  FFMA.FTZ R19, R121.reuse, R32, -R19 ;  /* 0x0000002079137223 */ /* 0x040fe40000010813 */
[----:B------:R-:W-:Y:S02]  /*3a10*/  FMUL.FTZ R184, R70, R21 ;  /* 0x0000001546b87220 */ /* 0x000fe40000410000 */
[----:B------:R-:W-:Y:S02]  /*3a20*/  FADD.FTZ R32, RZ, R18 ;  /* 0x00000012ff207221 */ /* 0x000fe40000010000 */
[----:B------:R-:W-:Y:S02]  /*3a30*/  FFMA.FTZ R18, R121, R20, -R17 ;  /* 0x0000001479127223 */ /* 0x000fe40000010811 */
[----:B------:R-:W-:-:S02]  /*3a40*/  FADD.FTZ R22, R184, R19 ;  /* 0x00000013b8167221 */ /* 0x000fc40000010000 */
[----:B------:R-:W-:Y:S02]  /*3a50*/  FMUL.FTZ R17, R115, R32 ;  /* 0x0000002073117220 */ /* 0x000fe40000410000 */
[----:B------:R-:W-:Y:S02]  /*3a60*/  FMUL.FTZ R20, R119, R20 ;  /* 0x0000001477147220 */ /* 0x000fe40000410000 */
[-C--:B------:R-:W-:Y:S02]  /*3a70*/  FFMA.FTZ R154, R117, R22.reuse, -R17 ;  /* 0x00000016759a7223 */ /* 0x080fe40000010811 */
[----:B------:R-:W-:Y:S02]  /*3a80*/  FMUL.FTZ R22, R115, R22 ;  /* 0x0000001673167220 */ /* 0x000fe40000410000 */
[----:B------:R-:W-:Y:S02]  /*3a90*/  FFMA.FTZ R20, R121, R16, R20 ;  /* 0x0000001079147223 */ /* 0x000fe40000010014 */
[----:B------:R-:W-:-:S02]  /*3aa0*/  FFMA.FTZ R19, R117, R32, R22 ;  /* 0x0000002075137223 */ /* 0x000fc40000010016 */
[----:B------:R0:W1:Y:S01]  /*3ab0*/  @P0 LDS.64 R32, [R124.X8+0x20b8] ;  /* 0x0020b8007c200984 */ /* 0x0000620000008a00 */
[C---:B------:R-:W-:Y:S02]  /*3ac0*/  FMUL.FTZ R16, R115.reuse, R20 ;  /* 0x0000001473107220 */ /* 0x040fe40000410000 */
[-C--:B------:R-:W-:Y:S02]  /*3ad0*/  FMUL.FTZ R17, R115, R18.reuse ;  /* 0x0000001273117220 */ /* 0x080fe40000410000 */
[C---:B------:R-:W-:Y:S02]  /*3ae0*/  FFMA.FTZ R16, R117.reuse, R18, -R16 ;  /* 0x0000001275107223 */ /* 0x040fe40000010810 */
[----:B------:R-:W-:Y:S02]  /*3af0*/  FFMA.FTZ R17, R117, R20, R17 ;  /* 0x0000001475117223 */ /* 0x000fe40000010011 */
[----:B------:R-:W-:Y:S02]  /*3b00*/  FADD.FTZ R18, R185, R154 ;  /* 0x0000009ab9127221 */ /* 0x000fe40000010000 */
[----:B------:R-:W-:Y:S01]  /*3b10*/  FADD.FTZ R19, RZ, R19 ;  /* 0x00000013ff137221 */ /* 0x000fe20000010000 */
[----:B------:R-:W-:Y:S05]  /*3b20*/  @P0 BRA `(.L_x_6186) ;  /* 0x0000008000000947 */ /* 0x000fea0003800000 */
[----:B0-----:R-:W-:Y:S02]  /*3b30*/  ISETP.NE.AND P0, PT, R95, c[0x0][0x174], PT ;  /* 0x00005d005f007a0c */ /* 0x001fe40003f05270 */
[----:B-1----:R-:W-:-:S02]  /*3b40*/  MOV R32, 0x3f800000 ;  /* 0x3f80000000207802 */ /* 0x002fc40000000f00 */
[----:B------:R-:W-:-:S09]  /*3b50*/  MOV R33, RZ ;  /* 0x000000ff00217202 */ /* 0x000fd20000000f00 */
[----:B------:R-:W-:-:S04]  /*3b60*/  @P0 LEA.HI R20, R95, R95, RZ, 0x1 ;  /* 0x0000005f5f140211 */ /* 0x000fc800078f08ff */
[----:B------:R-:W-:-:S04]  /*3b70*/  @P0 LOP3.LUT R20, R20, 0xfffffe, RZ, 0xc0, !PT ;  /* 0x00fffffe14140812 */ /* 0x000fc800078ec0ff */
[----:B------:R-:W-:-:S04]  /*3b80*/  @P0 IADD3 R21, -R20, R95, RZ ;  /* 0x0000005f14150210 */ /* 0x000fc80007ffe1ff */
[----:B------:R-:W-:-:S05]  /*3b90*/  @P0 LEA R21, R21, R0, 0x8 ;  /* 0x0000000015150211 */ /* 0x000fca00078e40ff */
[----:B------:R0:W1:Y:S02]  /*3ba0*/  @P0 LDS.64 R32, [R21.X8+0x10b0] ;  /* 0x0010b00015200984 */ /* 0x0000640000008a00 */
.L_x_6186:
[----:B0-----:R-:W-:Y:S05]  /*3bb0*/  BSYNC B0 ;  /* 0x0000000000007941 */ /* 0x001fea0003800000 */
.L_x_6185:
        /* <DEDUP_REMOVED lines=52> */
.L_x_6229:
        /* <DEDUP_REMOVED lines=9> */
[C---:B------:R-:W-:Y:S02]  /*3f90*/  FFMA.FTZ R19, R18.reuse, R19, -R16 ;  /* 0x0000001312137223 */ /* 0x040fe40000010810 */
[-C--:B----4-:R-:W-:Y:S02]  /*3fa0*/  FFMA.FTZ R187, R18, R17.reuse, R189 ;  /* 0x0000001112bb7223 */ /* 0x090fe400000100bd */
[C---:B------:R-:W-:Y:S02]  /*3fb0*/  FMUL.FTZ R17, R20.reuse, R17 ;  /* 0x0000001114117220 */ /* 0x040fe40000410000 */
[----:B------:R-:W-:Y:S01]  /*3fc0*/  @P0 FADD.FTZ R23, R23, R188 ;  /* 0x000000bc17170221 */ /* 0x000fe20000010000 */
[----:B------:R-:W-:Y:S01]  /*3fd0*/  FSEL R187, R20, R187, !P0 ;  /* 0x000000bb14bb7208 */ /* 0x000fe20004000000 */
[----:B------:R-:W-:-:S02]  /*3fe0*/  @P0 FADD.FTZ R22, R22, R19 ;  /* 0x0000001316160221 */ /* 0x000fc40000010000 */
        /* <DEDUP_REMOVED lines=50> */
[----:B------:R0:W3:Y:S04]  /*4310*/  SHFL.UP PT, R20, R18, 0x10, RZ ;  /* 0x0600000012147989 */ /* 0x0000e800000e00ff */
[----:B------:R0:W4:Y:S04]  /*4320*/  SHFL.UP PT, R190, R22, 0x10, RZ ;  /* 0x0600000016be7989 */ /* 0x00012800000e00ff */
[----:B------:R0:W1:Y:S02]  /*4330*/  SHFL.UP PT, R19, R23, 0x10, RZ ;  /* 0x0600000017137989 */ /* 0x00006400000e00ff */
.L_x_6230:
[----:B------:R-:W-:Y:S01]  /*4340*/  MOV R191, R18 ;  /* 0x0000001200bf7202 */ /* 0x000fe20000000f00 */
[-C--:B----4-:R-:W-:Y:S01]  /*4350*/  FMUL.FTZ R16, R190, R187.reuse ;  /* 0x000000bbbe107220 */ /* 0x090fe20000410000 */
[----:B------:R-:W-:Y:S01]  /*4360*/  ISETP.GE.AND P0, PT, R122, 0x10, PT ;  /* 0x000000107a00780c */ /* 0x000fe20003f06270 */
[----:B---3--:R-:W-:Y:S01]  /*4370*/  FMUL.FTZ R17, R20, R187 ;  /* 0x000000bb14117220 */ /* 0x008fe20000410000 */
[----:B------:R-:W-:Y:S01]  /*4380*/  MOV R189, R23 ;  /* 0x0000001700bd7202 */ /* 0x000fe20000000f00 */
[----:B-1----:R-:W-:-:S02]  /*4390*/  FFMA.FTZ R16, R19, R191, R16 ;  /* 0x000000bf13107223 */ /* 0x002fc40000010010 */
[----:B------:R-:W-:Y:S02]  /*43a0*/  FMUL.FTZ R19, R19, R187 ;  /* 0x000000bb13137220 */ /* 0x000fe40000410000 */
[C---:B0-2---:R-:W-:Y:S02]  /*43b0*/  FFMA.FTZ R18, R188.reuse, R191, R17 ;  /* 0x000000bfbc127223 */ /* 0x045fe40000010011 */
[----:B------:R-:W-:Y:S02]  /*43c0*/  FMUL.FTZ R17, R188, R187 ;  /* 0x000000bbbc117220 */ /* 0x000fe40000410000 */
[-C--:B------:R-:W-:Y:S01]  /*43d0*/  FFMA.FTZ R19, R190, R191.reuse, -R19 ;  /* 0x000000bfbe137223 */ /* 0x080fe20000010813 */
        /* <DEDUP_REMOVED lines=10> */
[----:B-----5:R-:W-:Y:S05]  /*4480*/  CALL.REL.NOINC `($__internal_148_$__cuda_sm70_shflsync_idx_p) ;  /* 0x00006b4000007944 */ /* 0x020fea0003c00000 */
.L_x_6191:
[----:B------:R-:W-:Y:S05]  /*4490*/  BRA.CONV ~URZ, `(.L_x_6192) ;  /* 0x000000637f007947 */ /* 0x000fea000b800000 */
[----:B0-----:R-:W-:Y:S01]  /*44a0*/  HFMA2.MMA R21, -RZ, RZ, 0, 1.847743988037109375e-06 ;  /* 0x0000001fff157435 */ /* 0x001fe200000001ff */
[----:B------:R-:W-:Y:S02]  /*44b0*/  MOV R18, R187 ;  /* 0x000000bb00127202 */ /* 0x000fe40000000f00 */
[----:B------:R-:W-:-:S02]  /*44c0*/  MOV R20, 0x1f ;  /* 0x0000001f00147802 */ /* 0x000fc40000000f00 */
[----:B-1----:R-:W-:Y:S02]  /*44d0*/  MOV R19, 0xffffffff ;  /* 0xffffffff00137802 */ /* 0x002fe40000000f00 */
[----:B------:R-:W-:Y:S02]  /*44e0*/  MOV R16, 0x4500 ;  /* 0x0000450000107802 */ /* 0x000fe40000000f00 */
[----:B-----5:R-:W-:Y:S05]  /*44f0*/  CALL.REL.NOINC `($__internal_148_$__cuda_sm70_shflsync_idx_p) ;  /* 0x00006ad000007944 */ /* 0x020fea0003c00000 */
.L_x_6192:
[----:B------:R-:W-:Y:S05]  /*4500*/  BRA.CONV ~URZ, `(.L_x_6193) ;  /* 0x000000637f007947 */ /* 0x000fea000b800000 */
[----:B0-----:R-:W-:Y:S01]  /*4510*/  HFMA2.MMA R21, -RZ, RZ, 0, 1.847743988037109375e-06 ;  /* 0x0000001fff157435 */ /* 0x001fe200000001ff */
[----:B------:R-:W-:Y:S02]  /*4520*/  MOV R18, R22 ;  /* 0x0000001600127202 */ /* 0x000fe40000000f00 */
[----:B------:R-:W-:Y:S02]  /*4530*/  MOV R20, 0x1f ;  /* 0x0000001f00147802 */ /* 0x000fe40000000f00 */
[----:B-1----:R-:W-:Y:S02]  /*4540*/  MOV R19, 0xffffffff ;  /* 0xffffffff00137802 */ /* 0x002fe40000000f00 */
[----:B------:R-:W-:Y:S02]  /*4550*/  MOV R16, 0x4570 ;  /* 0x0000457000107802 */ /* 0x000fe40000000f00 */
[----:B-----5:R-:W-:Y:S05]  /*4560*/  CALL.REL.NOINC `($__internal_148_$__cuda_sm70_shflsync_idx_p) ;  /* 0x00006a6000007944 */ /* 0x020fea0003c00000 */
.L_x_6193:
[----:B------:R-:W-:Y:S05]  /*4570*/  BRA.CONV ~URZ, `(.L_x_6194) ;  /* 0x000000637f007947 */ /* 0x000fea000b800000 */
[----:B0-----:R-:W-:Y:S01]  /*4580*/  HFMA2.MMA R21, -RZ, RZ, 0, 1.847743988037109375e-06 ;  /* 0x0000001fff157435 */ /* 0x001fe200000001ff */
[----:B------:R-:W-:-:S02]  /*4590*/  MOV R18, R189 ;  /* 0x000000bd00127202 */ /* 0x000fc40000000f00 */
[----:B------:R-:W-:Y:S02]  /*45a0*/  MOV R20, 0x1f ;  /* 0x0000001f00147802 */ /* 0x000fe40000000f00 */
[----:B-1----:R-:W-:Y:S02]  /*45b0*/  MOV R19, 0xffffffff ;  /* 0xffffffff00137802 */ /* 0x002fe40000000f00 */
[----:B------:R-:W-:Y:S02]  /*45c0*/  MOV R16, 0x45e0 ;  /* 0x000045e000107802 */ /* 0x000fe40000000f00 */
[----:B-----5:R-:W-:Y:S05]  /*45d0*/  CALL.REL.NOINC `($__internal_148_$__cuda_sm70_shflsync_idx_p) ;  /* 0x000069f000007944 */ /* 0x020fea0003c00000 */
.L_x_6194:
[----:B------:R-:W-:Y:S05]  /*45e0*/  BRA.DIV ~URZ, `(.L_x_6195) ;  /* 0x000057127f007947 */ /* 0x000fea000b800000 */
[----:B-----5:R-:W2:Y:S04]  /*45f0*/  SHFL.IDX PT, R12, R12, RZ, 0x1f ;  /* 0x00001fff0c0c7589 */ /* 0x020ea800000e0000 */
[----:B------:R-:W3:Y:S04]  /*4600*/  SHFL.IDX PT, R13, R13, RZ, 0x1f ;  /* 0x00001fff0d0d7589 */ /* 0x000ee800000e0000 */
[----:B------:R-:W4:Y:S04]  /*4610*/  SHFL.IDX PT, R14, R14, RZ, 0x1f ;  /* 0x00001fff0e0e7589 */ /* 0x000f2800000e0000 */
[----:B------:R-:W0:Y:S04]  /*4620*/  SHFL.IDX PT, R15, R15, RZ, 0x1f ;  /* 0x00001fff0f0f7589 */ /* 0x000e2800000e0000 */
[----:B------:R1:W0:Y:S04]  /*4630*/  SHFL.UP PT, R23, R191, 0x1, RZ ;  /* 0x04200000bf177989 */ /* 0x00022800000e00ff */
[----:B------:R-:W0:Y:S04]  /*4640*/  SHFL.UP PT, R187, R187, 0x1, RZ ;  /* 0x04200000bbbb7989 */ /* 0x000e2800000e00ff */
[----:B------:R-:W0:Y:S04]  /*4650*/  SHFL.UP PT, R22, R22, 0x1, RZ ;  /* 0x0420000016167989 */ /* 0x000e2800000e00ff */
[----:B------:R1:W0:Y:S02]  /*4660*/  SHFL.UP PT, R188, R189, 0x1, RZ ;  /* 0x04200000bdbc7989 */ /* 0x00022400000e00ff */
.L_x_6231:
        /* <DEDUP_REMOVED lines=23> */
.L_x_6188:
[----:B0-----:R-:W-:Y:S05]  /*47e0*/  BSYNC B0 ;  /* 0x0000000000007941 */ /* 0x001fea0003800000 */
.L_x_6187:
        /* <DEDUP_REMOVED lines=33> */
[----:B------:R-:W-:Y:S02]  /*4a00*/  FFMA.FTZ R16, R125, R16, R17 ;  /* 0x000000107d107223 */ /* 0x000fe40000010011 */
[----:B------:R-:W-:-:S02]  /*4a10*/  FADD.FTZ R18, R171, R18 ;  /* 0x00000012ab127221 */ /* 0x000fc40000010000 */
        /* <DEDUP_REMOVED lines=8> */
[----:B------:R-:W-:Y:S02]  /*4aa0*/  FFMA.FTZ R15, R129, R14, -R15 ;  /* 0x0000000e810f7223 */ /* 0x000fe4000001080f */
[----:B------:R-:W-:Y:S02]  /*4ab0*/  FMUL.FTZ R14, R130, -R17 ;  /* 0x80000011820e7220 */ /* 0x000fe40000410000 */
[----:B------:R-:W-:Y:S02]  /*4ac0*/  FADD.FTZ R19, R172, R19 ;  /* 0x00000013ac137221 */ /* 0x000fe40000010000 */
[----:B------:R-:W-:-:S02]  /*4ad0*/  FMUL.FTZ R16, R130, -R15 ;  /* 0x8000000f82107220 */ /* 0x000fc40000410000 */
[----:B------:R-:W-:Y:S02]  /*4ae0*/  FFMA.FTZ R14, R131, R15, -R14 ;  /* 0x0000000f830e7223 */ /* 0x000fe4000001080e */
[----:B------:R-:W-:Y:S02]  /*4af0*/  FADD.FTZ R21, -R156, R21 ;  /* 0x000000159c157221 */ /* 0x000fe40000010100 */
[C---:B0-----:R-:W-:Y:S02]  /*4b00*/  FMUL.FTZ R15, R35.reuse, R13 ;  /* 0x0000000d230f7220 */ /* 0x041fe40000410000 */
[C---:B------:R-:W-:Y:S02]  /*4b10*/  FMUL.FTZ R20, R130.reuse, -R19 ;  /* 0x8000001382147220 */ /* 0x040fe40000410000 */
[----:B------:R-:W-:Y:S02]  /*4b20*/  FMUL.FTZ R18, R130, -R21 ;  /* 0x8000001582127220 */ /* 0x000fe40000410000 */
[----:B------:R-:W-:-:S02]  /*4b30*/  FMUL.FTZ R35, R35, R12 ;  /* 0x0000000c23237220 */ /* 0x000fc40000410000 */
[C---:B------:R-:W-:Y:S02]  /*4b40*/  FFMA.FTZ R15, R34.reuse, R12, -R15 ;  /* 0x0000000c220f7223 */ /* 0x040fe4000001080f */
[C---:B------:R-:W-:Y:S02]  /*4b50*/  FFMA.FTZ R20, R131.reuse, R21, R20 ;  /* 0x0000001583147223 */ /* 0x040fe40000010014 */
[C---:B------:R-:W-:Y:S02]  /*4b60*/  FFMA.FTZ R16, R131.reuse, R17, R16 ;  /* 0x0000001183107223 */ /* 0x040fe40000010010 */
[----:B------:R-:W-:Y:S02]  /*4b70*/  FFMA.FTZ R18, R131, R19, -R18 ;  /* 0x0000001383127223 */ /* 0x000fe40000010812 */
[----:B------:R-:W-:Y:S02]  /*4b80*/  FFMA.FTZ R34, R34, R13, R35 ;  /* 0x0000000d22227223 */ /* 0x000fe40000010023 */
[----:B------:R-:W-:-:S02]  /*4b90*/  FADD.FTZ R196, R196, R15 ;  /* 0x0000000fc4c47221 */ /* 0x000fc40000010000 */
[----:B------:R-:W-:Y:S02]  /*4ba0*/  FADD.FTZ R20, -R157, R20 ;  /* 0x000000149d147221 */ /* 0x000fe40000010100 */
[----:B------:R-:W-:Y:S02]  /*4bb0*/  FMUL.FTZ R12, R132, -R16 ;  /* 0x80000010840c7220 */ /* 0x000fe40000410000 */
[----:B------:R-:W-:Y:S02]  /*4bc0*/  FADD.FTZ R34, RZ, R34 ;  /* 0x00000022ff227221 */ /* 0x000fe40000010000 */
[----:B------:R-:W-:Y:S02]  /*4bd0*/  FMUL.FTZ R13, R150, R196 ;  /* 0x000000c4960d7220 */ /* 0x000fe40000410000 */
[----:B------:R-:W-:Y:S02]  /*4be0*/  FADD.FTZ R18, R173, R18 ;  /* 0x00000012ad127221 */ /* 0x000fe40000010000 */
[----:B------:R-:W-:-:S02]  /*4bf0*/  FMUL.FTZ R17, R132, -R20 ;  /* 0x8000001484117220 */ /* 0x000fc40000410000 */
[----:B------:R-:W-:Y:S02]  /*4c00*/  FFMA.FTZ R15, R133, R14, -R12 ;  /* 0x0000000e850f7223 */ /* 0x000fe4000001080c */
[----:B------:R-:W-:Y:S02]  /*4c10*/  FFMA.FTZ R13, R151, R34, R13 ;  /* 0x00000022970d7223 */ /* 0x000fe4000001000d */
[----:B------:R-:W-:Y:S02]  /*4c20*/  FFMA.FTZ R17, R133, R18, -R17 ;  /* 0x0000001285117223 */ /* 0x000fe40000010811 */
[C---:B------:R-:W-:Y:S02]  /*4c30*/  FMUL.FTZ R14, R132.reuse, -R14 ;  /* 0x8000000e840e7220 */ /* 0x040fe40000410000 */
[----:B------:R-:W-:Y:S02]  /*4c40*/  FMUL.FTZ R18, R132, -R18 ;  /* 0x8000001284127220 */ /* 0x000fe40000410000 */
[----:B------:R-:W-:-:S02]  /*4c50*/  FMUL.FTZ R12, R150, R34 ;  /* 0x00000022960c7220 */ /* 0x000fc40000410000 */
[----:B------:R-:W-:Y:S02]  /*4c60*/  FADD.FTZ R35, RZ, R13 ;  /* 0x0000000dff237221 */ /* 0x000fe40000010000 */
[C---:B------:R-:W-:Y:S02]  /*4c70*/  FFMA.FTZ R16, R133.reuse, R16, R14 ;  /* 0x0000001085107223 */ /* 0x040fe4000001000e */
[----:B------:R-:W-:Y:S02]  /*4c80*/  FFMA.FTZ R13, R133, R20, R18 ;  /* 0x00000014850d7223 */ /* 0x000fe40000010012 */
[----:B------:R-:W-:Y:S02]  /*4c90*/  FFMA.FTZ R12, R151, R196, -R12 ;  /* 0x000000c4970c7223 */ /* 0x000fe4000001080c */
[----:B------:R-:W-:Y:S02]  /*4ca0*/  FMUL.FTZ R14, R134, -R16 ;  /* 0x80000010860e7220 */ /* 0x000fe40000410000 */
[----:B------:R-:W-:-:S02]  /*4cb0*/  FADD.FTZ R18, -R158, R13 ;  /* 0x0000000d9e127221 */ /* 0x000fc40000010100 */
[----:B------:R-:W-:Y:S02]  /*4cc0*/  FADD.FTZ R197, R197, R12 ;  /* 0x0000000cc5c57221 */ /* 0x000fe40000010000 */
[----:B------:R-:W-:Y:S02]  /*4cd0*/  FFMA.FTZ R19, R135, R15, -R14 ;  /* 0x0000000f87137223 */ /* 0x000fe4000001080e */
[----:B------:R-:W-:Y:S02]  /*4ce0*/  FADD.FTZ R17, R174, R17 ;  /* 0x00000011ae117221 */ /* 0x000fe40000010000 */
[----:B------:R-:W-:Y:S02]  /*4cf0*/  FMUL.FTZ R20, R134, -R18 ;  /* 0x8000001286147220 */ /* 0x000fe40000410000 */
[C---:B------:R-:W-:Y:S02]  /*4d00*/  FMUL.FTZ R14, R148.reuse, R197 ;  /* 0x000000c5940e7220 */ /* 0x040fe40000410000 */
[----:B------:R-:W-:-:S02]  /*4d10*/  FMUL.FTZ R12, R148, R35 ;  /* 0x00000023940c7220 */ /* 0x000fc40000410000 */
[C---:B------:R-:W-:Y:S02]  /*4d20*/  FMUL.FTZ R15, R134.reuse, -R15 ;  /* 0x8000000f860f7220 */ /* 0x040fe40000410000 */
[----:B------:R-:W-:Y:S02]  /*4d30*/  FFMA.FTZ R20, R135, R17, -R20 ;  /* 0x0000001187147223 */ /* 0x000fe40000010814 */
[----:B------:R-:W-:Y:S02]  /*4d40*/  FFMA.FTZ R14, R149, R35, R14 ;  /* 0x00000023950e7223 */ /* 0x000fe4000001000e */
        /* <DEDUP_REMOVED lines=21> */
[----:B------:R-:W-:Y:S02]  /*4ea0*/  FMUL.FTZ R14, R144, R199 ;  /* 0x000000c7900e7220 */ /* 0x000fe40000410000 */
[----:B------:R-:W-:Y:S02]  /*4eb0*/  FMUL.FTZ R19, R138, -R15 ;  /* 0x8000000f8a137220 */ /* 0x000fe40000410000 */
        /* <DEDUP_REMOVED lines=8> */
[----:B------:R-:W-:Y:S02]  /*4f40*/  FADD.FTZ R17, R176, R17 ;  /* 0x00000011b0117221 */ /* 0x000fe40000010000 */
        /* <DEDUP_REMOVED lines=31> */
[----:B------:R-:W-:Y:S02]  /*5140*/  FADD.FTZ R17, R178, R17 ;  /* 0x00000011b2117221 */ /* 0x000fe40000010000 */
[-C--:B------:R-:W-:Y:S02]  /*5150*/  FFMA.FTZ R12, R139, R202.reuse, -R12 ;  /* 0x000000ca8b0c7223 */ /* 0x080fe4000001080c */
[----:B------:R-:W-:Y:S02]  /*5160*/  FMUL.FTZ R13, R138, R202 ;  /* 0x000000ca8a0d7220 */ /* 0x000fe40000410000 */
[----:B------:R-:W-:Y:S02]  /*5170*/  FADD.FTZ R201, R201, R12 ;  /* 0x0000000cc9c97221 */ /* 0x000fe40000010000 */
[----:B------:R-:W-:Y:S02]  /*5180*/  FADD.FTZ R21, -R162, R21 ;  /* 0x00000015a2157221 */ /* 0x000fe40000010100 */
[----:B------:R-:W-:-:S02]  /*5190*/  FMUL.FTZ R12, R142, -R17 ;  /* 0x800000118e0c7220 */ /* 0x000fc40000410000 */
[C---:B------:R-:W-:Y:S02]  /*51a0*/  FMUL.FTZ R14, R142.reuse, -R15 ;  /* 0x8000000f8e0e7220 */ /* 0x040fe40000410000 */
[----:B------:R-:W-:Y:S02]  /*51b0*/  FFMA.FTZ R13, R139, R190, R13 ;  /* 0x000000be8b0d7223 */ /* 0x000fe4000001000d */
[-C--:B------:R-:W-:Y:S02]  /*51c0*/  FMUL.FTZ R18, R142, -R21.reuse ;  /* 0x800000158e127220 */ /* 0x080fe40000410000 */
[C---:B------:R-:W-:Y:S02]  /*51d0*/  FFMA.FTZ R20, R143.reuse, R21, R12 ;  /* 0x000000158f147223 */ /* 0x040fe4000001000c */
[----:B------:R-:W-:Y:S02]  /*51e0*/  FFMA.FTZ R19, R143, R19, R14 ;  /* 0x000000138f137223 */ /* 0x000fe4000001000e */
[----:B------:R-:W-:-:S02]  /*51f0*/  FADD.FTZ R191, RZ, R13 ;  /* 0x0000000dffbf7221 */ /* 0x000fc40000010000 */
[----:B------:R-:W-:Y:S02]  /*5200*/  FFMA.FTZ R18, R143, R17, -R18 ;  /* 0x000000118f127223 */ /* 0x000fe40000010812 */
[----:B------:R-:W-:Y:S02]  /*5210*/  FMUL.FTZ R14, R136, R201 ;  /* 0x000000c9880e7220 */ /* 0x000fe40000410000 */
[----:B------:R-:W-:Y:S02]  /*5220*/  FADD.FTZ R20, -R163, R20 ;  /* 0x00000014a3147221 */ /* 0x000fe40000010100 */
[----:B------:R-:W-:Y:S02]  /*5230*/  FMUL.FTZ R15, R144, -R19 ;  /* 0x80000013900f7220 */ /* 0x000fe40000410000 */
[-C--:B------:R-:W-:Y:S02]  /*5240*/  FMUL.FTZ R12, R136, R191.reuse ;  /* 0x000000bf880c7220 */ /* 0x080fe40000410000 */
[----:B------:R-:W-:-:S02]  /*5250*/  FFMA.FTZ R14, R137, R191, R14 ;  /* 0x000000bf890e7223 */ /* 0x000fc4000001000e */
[----:B------:R-:W-:Y:S02]  /*5260*/  FADD.FTZ R18, R179, R18 ;  /* 0x00000012b3127221 */ /* 0x000fe40000010000 */
[C---:B------:R-:W-:Y:S02]  /*5270*/  FMUL.FTZ R13, R144.reuse, -R20 ;  /* 0x80000014900d7220 */ /* 0x040fe40000410000 */
[-C--:B------:R-:W-:Y:S02]  /*5280*/  FFMA.FTZ R15, R145, R16.reuse, -R15 ;  /* 0x00000010910f7223 */ /* 0x080fe4000001080f */
[----:B------:R-:W-:Y:S02]  /*5290*/  FFMA.FTZ R12, R137, R201, -R12 ;  /* 0x000000c9890c7223 */ /* 0x000fe4000001080c */
[----:B------:R-:W-:Y:S02]  /*52a0*/  FMUL.FTZ R16, R144, -R16 ;  /* 0x8000001090107220 */ /* 0x000fe40000410000 */
[----:B------:R-:W-:-:S02]  /*52b0*/  FADD.FTZ R192, RZ, R14 ;  /* 0x0000000effc07221 */ /* 0x000fc40000010000 */
[-C--:B------:R-:W-:Y:S02]  /*52c0*/  FFMA.FTZ R17, R145, R18.reuse, -R13 ;  /* 0x0000001291117223 */ /* 0x080fe4000001080d */
[----:B------:R-:W-:Y:S02]  /*52d0*/  FMUL.FTZ R18, R144, -R18 ;  /* 0x8000001290127220 */ /* 0x000fe40000410000 */
[----:B------:R-:W-:Y:S02]  /*52e0*/  FADD.FTZ R203, R203, R12 ;  /* 0x0000000ccbcb7221 */ /* 0x000fe40000010000 */
[C---:B------:R-:W-:Y:S02]  /*52f0*/  FFMA.FTZ R16, R145.reuse, R19, R16 ;  /* 0x0000001391107223 */ /* 0x040fe40000010010 */
[----:B------:R-:W-:Y:S02]  /*5300*/  FMUL.FTZ R12, R134, R192 ;  /* 0x000000c0860c7220 */ /* 0x000fe40000410000 */
[----:B------:R-:W-:-:S02]  /*5310*/  FFMA.FTZ R19, R145, R20, R18 ;  /* 0x0000001491137223 */ /* 0x000fc40000010012 */
[-C--:B------:R-:W-:Y:S02]  /*5320*/  FMUL.FTZ R13, R134, R203.reuse ;  /* 0x000000cb860d7220 */ /* 0x080fe40000410000 */
[----:B------:R-:W-:Y:S02]  /*5330*/  FMUL.FTZ R14, R146, -R16 ;  /* 0x80000010920e7220 */ /* 0x000fe40000410000 */
[C---:B------:R-:W-:Y:S02]  /*5340*/  FFMA.FTZ R12, R135.reuse, R203, -R12 ;  /* 0x000000cb870c7223 */ /* 0x040fe4000001080c */
[----:B------:R-:W-:Y:S02]  /*5350*/  FADD.FTZ R19, -R164, R19 ;  /* 0x00000013a4137221 */ /* 0x000fe40000010100 */
[----:B------:R-:W-:Y:S02]  /*5360*/  FFMA.FTZ R13, R135, R192, R13 ;  /* 0x000000c0870d7223 */ /* 0x000fe4000001000d */
[----:B------:R-:W-:-:S02]  /*5370*/  FFMA.FTZ R18, R147, R15, -R14 ;  /* 0x0000000f93127223 */ /* 0x000fc4000001080e */
[----:B------:R-:W-:Y:S02]  /*5380*/  FADD.FTZ R205, R205, R12 ;  /* 0x0000000ccdcd7221 */ /* 0x000fe40000010000 */
[----:B------:R-:W-:Y:S02]  /*5390*/  FMUL.FTZ R15, R146, -R15 ;  /* 0x8000000f920f7220 */ /* 0x000fe40000410000 */
[----:B------:R-:W-:Y:S02]  /*53a0*/  FADD.FTZ R17, R180, R17 ;  /* 0x00000011b4117221 */ /* 0x000fe40000010000 */
[----:B------:R-:W-:Y:S02]  /*53b0*/  FMUL.FTZ R20, R146, -R19 ;  /* 0x8000001392147220 */ /* 0x000fe40000410000 */
[----:B------:R-:W-:Y:S02]  /*53c0*/  FADD.FTZ R193, RZ, R13 ;  /* 0x0000000dffc17221 */ /* 0x000fe40000010000 */
[----:B------:R-:W-:-:S02]  /*53d0*/  FFMA.FTZ R15, R147, R16, R15 ;  /* 0x00000010930f7223 */ /* 0x000fc4000001000f */
[----:B------:R-:W-:Y:S02]  /*53e0*/  FMUL.FTZ R14, R132, R205 ;  /* 0x000000cd840e7220 */ /* 0x000fe40000410000 */
[-C--:B------:R-:W-:Y:S02]  /*53f0*/  FFMA.FTZ R20, R147, R17.reuse, -R20 ;  /* 0x0000001193147223 */ /* 0x080fe40000010814 */
[----:B------:R-:W-:Y:S02]  /*5400*/  FMUL.FTZ R16, R146, -R17 ;  /* 0x8000001192107220 */ /* 0x000fe40000410000 */
[-C--:B------:R-:W-:Y:S02]  /*5410*/  FMUL.FTZ R12, R132, R193.reuse ;  /* 0x000000c1840c7220 */ /* 0x080fe40000410000 */
[----:B------:R-:W-:Y:S02]  /*5420*/  FFMA.FTZ R14, R133, R193, R14 ;  /* 0x000000c1850e7223 */ /* 0x000fe4000001000e */
[----:B------:R-:W-:-:S02]  /*5430*/  FFMA.FTZ R16, R147, R19, R16 ;  /* 0x0000001393107223 */ /* 0x000fc40000010010 */
[----:B------:R-:W-:Y:S02]  /*5440*/  FADD.FTZ R20, R181, R20 ;  /* 0x00000014b5147221 */ /* 0x000fe40000010000 */
[----:B------:R-:W-:Y:S02]  /*5450*/  FFMA.FTZ R13, R133, R205, -R12 ;  /* 0x000000cd850d7223 */ /* 0x000fe4000001080c */
[C---:B------:R-:W-:Y:S02]  /*5460*/  FMUL.FTZ R12, R148.reuse, -R15 ;  /* 0x8000000f940c7220 */ /* 0x040fe40000410000 */
[----:B------:R-:W-:Y:S02]  /*5470*/  FADD.FTZ R194, RZ, R14 ;  /* 0x0000000effc27221 */ /* 0x000fe40000010000 */
[----:B------:R-:W-:Y:S02]  /*5480*/  FADD.FTZ R16, -R165, R16 ;  /* 0x00000010a5107221 */ /* 0x000fe40000010100 */
[----:B------:R-:W-:-:S02]  /*5490*/  FMUL.FTZ R14, R148, -R20 ;  /* 0x80000014940e7220 */ /* 0x000fc40000410000 */
[----:B------:R-:W-:Y:S02]  /*54a0*/  FADD.FTZ R204, R204, R13 ;  /* 0x0000000dcccc7221 */ /* 0x000fe40000010000 */
[C---:B------:R-:W-:Y:S02]  /*54b0*/  FFMA.FTZ R19, R149.reuse, R18, -R12 ;  /* 0x0000001295137223 */ /* 0x040fe4000001080c */
[C---:B------:R-:W-:Y:S02]  /*54c0*/  FMUL.FTZ R12, R130.reuse, R194 ;  /* 0x000000c2820c7220 */ /* 0x040fe40000410000 */
[----:B------:R-:W-:Y:S02]  /*54d0*/  FFMA.FTZ R23, R149, R16, R14 ;  /* 0x0000001095177223 */ /* 0x000fe4000001000e */
[-C--:B------:R-:W-:Y:S02]  /*54e0*/  FMUL.FTZ R14, R130, R204.reuse ;  /* 0x000000cc820e7220 */ /* 0x080fe40000410000 */
[----:B------:R-:W-:-:S02]  /*54f0*/  FFMA.FTZ R12, R131, R204, -R12 ;  /* 0x000000cc830c7223 */ /* 0x000fc4000001080c */
[----:B------:R-:W-:Y:S02]  /*5500*/  FFMA.FTZ R208, R131, R194, R14 ;  /* 0x000000c283d07223 */ /* 0x000fe4000001000e */
[----:B------:R-:W-:Y:S01]  /*5510*/  FADD.FTZ R207, R207, R12 ;  /* 0x0000000ccfcf7221 */ /* 0x000fe20000010000 */
[----:B------:R-:W-:Y:S01]  /*5520*/  MOV R12, 0x3f800000 ;  /* 0x3f800000000c7802 */ /* 0x000fe20000000f00 */
[----:B------:R-:W-:Y:S02]  /*5530*/  FADD.FTZ R208, RZ, R208 ;  /* 0x000000d0ffd07221 */ /* 0x000fe40000010000 */
[----:B------:R-:W-:Y:S02]  /*5540*/  FMUL.FTZ R13, R148, -R16 ;  /* 0x80000010940d7220 */ /* 0x000fe40000410000 */
[C---:B------:R-:W-:Y:S02]  /*5550*/  FMUL.FTZ R17, R127.reuse, R207 ;  /* 0x000000cf7f117220 */ /* 0x040fe40000410000 */
[----:B------:R-:W-:-:S02]  /*5560*/  FMUL.FTZ R16, R127, R208 ;  /* 0x000000d07f107220 */ /* 0x000fc40000410000 */
[----:B------:R-:W-:Y:S01]  /*5570*/  FFMA.FTZ R21, R149, R20, -R13 ;  /* 0x0000001495157223 */ /* 0x000fe2000001080d */
[----:B------:R-:W-:Y:S01]  /*5580*/  HFMA2.MMA R13, -RZ, RZ, 0, 0 ;  /* 0x00000000ff0d7435 */ /* 0x000fe200000001ff */
[C---:B------:R-:W-:Y:S02]  /*5590*/  FFMA.FTZ R206, R129.reuse, R208, R17 ;  /* 0x000000d081ce7223 */ /* 0x040fe40000010011 */
[----:B------:R-:W-:Y:S02]  /*55a0*/  FFMA.FTZ R17, R129, R207, -R16 ;  /* 0x000000cf81117223 */ /* 0x000fe40000010810 */
[----:B------:R-:W-:Y:S02]  /*55b0*/  FADD.FTZ R21, R182, R21 ;  /* 0x00000015b6157221 */ /* 0x000fe40000010000 */
[----:B------:R-:W-:Y:S02]  /*55c0*/  FADD.FTZ R206, RZ, R206 ;  /* 0x000000ceffce7221 */ /* 0x000fe40000010000 */
[----:B------:R-:W-:-:S02]  /*55d0*/  FADD.FTZ R210, R210, R17 ;  /* 0x00000011d2d27221 */ /* 0x000fc40000010000 */
[----:B------:R-:W-:Y:S02]  /*55e0*/  FADD.FTZ R23, -R166, R23 ;  /* 0x00000017a6177221 */ /* 0x000fe40000010100 */
[----:B------:R-:W-:Y:S02]  /*55f0*/  FMUL.FTZ R18, R148, -R18 ;  /* 0x8000001294127220 */ /* 0x000fe40000410000 */
[C---:B------:R-:W-:Y:S02]  /*5600*/  FMUL.FTZ R212, R150.reuse, -R21 ;  /* 0x8000001596d47220 */ /* 0x040fe40000410000 */
[C---:B------:R-:W-:Y:S02]  /*5610*/  FMUL.FTZ R16, R123.reuse, R206 ;  /* 0x000000ce7b107220 */ /* 0x040fe40000410000 */
[----:B------:R-:W-:Y:S02]  /*5620*/  FMUL.FTZ R17, R123, R210 ;  /* 0x000000d27b117220 */ /* 0x000fe40000410000 */
[----:B------:R-:W-:-:S02]  /*5630*/  FMUL.FTZ R20, R150, -R23 ;  /* 0x8000001796147220 */ /* 0x000fc40000410000 */
[----:B------:R-:W-:Y:S02]  /*5640*/  FFMA.FTZ R18, R149, R15, R18 ;  /* 0x0000000f95127223 */ /* 0x000fe40000010012 */
[----:B------:R-:W-:Y:S01]  /*5650*/  FFMA.FTZ R214, R151, R23, R212 ;  /* 0x0000001797d67223 */ /* 0x000fe200000100d4 */
[----:B------:R-:W-:Y:S01]  /*5660*/  CS2R R14, SRZ ;  /* 0x00000000000e7805 */ /* 0x000fe2000001ff00 */
[C---:B------:R-:W-:Y:S02]  /*5670*/  FFMA.FTZ R16, R125.reuse, R210, -R16 ;  /* 0x000000d27d107223 */ /* 0x040fe40000010810 */
[----:B------:R-:W-:Y:S02]  /*5680*/  FFMA.FTZ R212, R125, R206, R17 ;  /* 0x000000ce7dd47223 */ /* 0x000fe40000010011 */
[----:B------:R-:W-:Y:S01]  /*5690*/  FFMA.FTZ R22, R151, R21, -R20 ;  /* 0x0000001597167223 */ /* 0x000fe20000010814 */
[----:B------:R0:W1:Y:S01]  /*56a0*/  @!P0 LDS.128 R12, [R0.X16+0x22b0] ;  /* 0x0022b000000c8984 */ /* 0x000062000000cc00 */
[----:B------:R-:W-:Y:S01]  /*56b0*/  FMUL.FTZ R21, R150, -R19 ;  /* 0x8000001396157220 */ /* 0x000fe20000410000 */
[----:B------:R-:W-:Y:S01]  /*56c0*/  ISETP.GT.U32.AND P0, PT, R124, 0x1f, PT ;  /* 0x0000001f7c00780c */ /* 0x000fe20003f04070 */
[----:B------:R-:W-:-:S02]  /*56d0*/  FMUL.FTZ R20, R150, -R18 ;  /* 0x8000001296147220 */ /* 0x000fc40000410000 */
[----:B------:R-:W-:Y:S02]  /*56e0*/  FADD.FTZ R209, R209, R16 ;  /* 0x00000010d1d17221 */ /* 0x000fe40000010000 */
[----:B------:R-:W-:Y:S02]  /*56f0*/  FADD.FTZ R212, RZ, R212 ;  /* 0x000000d4ffd47221 */ /* 0x000fe40000010000 */
[C---:B------:R-:W-:Y:S02]  /*5700*/  FFMA.FTZ R17, R151.reuse, R18, R21 ;  /* 0x0000001297117223 */ /* 0x040fe40000010015 */
[----:B------:R-:W-:Y:S02]  /*5710*/  FFMA.FTZ R16, R151, R19, -R20 ;  /* 0x0000001397107223 */ /* 0x000fe40000010814 */
[C---:B------:R-:W-:Y:S02]  /*5720*/  FMUL.FTZ R21, R119.reuse, R209 ;  /* 0x000000d177157220 */ /* 0x040fe40000410000 */
[----:B------:R-:W-:-:S02]  /*5730*/  FMUL.FTZ R20, R119, R212 ;  /* 0x000000d477147220 */ /* 0x000fc40000410000 */
[----:B------:R-:W-:Y:S02]  /*5740*/  FADD.FTZ R19, -R167, R214 ;  /* 0x000000d6a7137221 */ /* 0x000fe40000010100 */
[C---:B------:R-:W-:Y:S02]  /*5750*/  FFMA.FTZ R214, R121.reuse, R212, R21 ;  /* 0x000000d479d67223 */ /* 0x040fe40000010015 */
[----:B------:R-:W-:Y:S02]  /*5760*/  FFMA.FTZ R21, R121, R209, -R20 ;  /* 0x000000d179157223 */ /* 0x000fe40000010814 */
[----:B------:R-:W-:Y:S02]  /*5770*/  FADD.FTZ R214, RZ, R214 ;  /* 0x000000d6ffd67221 */ /* 0x000fe40000010000 */
[----:B------:R-:W-:Y:S02]  /*5780*/  FADD.FTZ R184, R184, R21 ;  /* 0x00000015b8b87221 */ /* 0x000fe40000010000 */
        /* <DEDUP_REMOVED lines=10> */
[C---:B-1----:R-:W-:Y:S02]  /*5830*/  SHF.L.U32 R213, R124.reuse, 0x5, RZ ;  /* 0x000000057cd57819 */ /* 0x042fe400000006ff */
[----:B------:R-:W-:-:S03]  /*5840*/  LOP3.LUT R215, R124, 0x1f, RZ, 0xc0, !PT ;  /* 0x0000001f7cd77812 */ /* 0x000fc600078ec0ff */
[----:B0-----:R-:W-:Y:S01]  /*5850*/  LDS.128 R16, [R213+0xcb0] ;  /* 0x000cb000d5107984 */ /* 0x001fe20000000c00 */
[----:B------:R-:W-:-:S03]  /*5860*/  ISETP.NE.AND P0, PT, R215, 0x1f, PT ;  /* 0x0000001fd700780c */ /* 0x000fc60003f05270 */
[----:B------:R-:W0:Y:S02]  /*5870*/  LDS.128 R20, [R213+0xcc0] ;  /* 0x000cc000d5147984 */ /* 0x000e240000000c00 */
[C---:B0-----:R-:W-:Y:S02]  /*5880*/  FMUL.FTZ R217, R17.reuse, R23 ;  /* 0x0000001711d97220 */ /* 0x041fe40000410000 */
[CC--:B------:R-:W-:Y:S02]  /*5890*/  FMUL.FTZ R216, R17.reuse, R22.reuse ;  /* 0x0000001611d87220 */ /* 0x0c0fe40000410000 */
[C---:B------:R-:W-:Y:S02]  /*58a0*/  FMUL.FTZ R215, R17.reuse, R21 ;  /* 0x0000001511d77220 */ /* 0x040fe40000410000 */
[----:B------:R-:W-:Y:S02]  /*58b0*/  FFMA.FTZ R217, R16, R22, -R217 ;  /* 0x0000001610d97223 */ /* 0x000fe400000108d9 */
[----:B------:R-:W-:-:S02]  /*58c0*/  FMUL.FTZ R17, R17, R20 ;  /* 0x0000001411117220 */ /* 0x000fc40000410000 */
[C---:B------:R-:W-:Y:S02]  /*58d0*/  FFMA.FTZ R22, R16.reuse, R23, R216 ;  /* 0x0000001710167223 */ /* 0x040fe400000100d8 */
[C---:B------:R-:W-:Y:S02]  /*58e0*/  FFMA.FTZ R215, R16.reuse, R20, -R215 ;  /* 0x0000001410d77223 */ /* 0x040fe400000108d7 */
[----:B------:R-:W-:Y:S02]  /*58f0*/  FFMA.FTZ R216, R16, R21, R17 ;  /* 0x0000001510d87223 */ /* 0x000fe40000010011 */
[----:B------:R-:W-:Y:S02]  /*5900*/  FADD.FTZ R23, R18, R217 ;  /* 0x000000d912177221 */ /* 0x000fe40000010000 */
[----:B------:R-:W-:Y:S01]  /*5910*/  FADD.FTZ R22, R19, R22 ;  /* 0x0000001613167221 */ /* 0x000fe20000010000 */
[----:B------:R-:W-:Y:S05]  /*5920*/  BRA.DIV ~URZ, `(.L_x_6198) ;  /* 0x000047727f007947 */ /* 0x000fea000b800000 */
[----:B------:R0:W1:Y:S02]  /*5930*/  SHFL.DOWN PT, R18, R215, 0x1, 0x1f ;  /* 0x08201f00d7127f89 */ /* 0x00006400000e0000 */
.L_x_6232:
[----:B------:R-:W-:Y:S05]  /*5940*/  BRA.DIV ~URZ, `(.L_x_6199) ;  /* 0x000047d27f007947 */ /* 0x000fea000b800000 */
[----:B------:R2:W3:Y:S04]  /*5950*/  SHFL.DOWN PT, R19, R216, 0x1, 0x1f ;  /* 0x08201f00d8137f89 */ /* 0x0004e800000e0000 */
[----:B------:R2:W4:Y:S04]  /*5960*/  SHFL.DOWN PT, R20, R23, 0x1, 0x1f ;  /* 0x08201f0017147f89 */ /* 0x00052800000e0000 */
[----:B------:R2:W0:Y:S02]  /*5970*/  SHFL.DOWN PT, R16, R22, 0x1, 0x1f ;  /* 0x08201f0016107f89 */ /* 0x00042400000e0000 */
.L_x_6233:
        /* <DEDUP_REMOVED lines=15> */
.L_x_6201:
[----:B------:R-:W-:Y:S05]  /*5a70*/  BSYNC B1 ;  /* 0x0000000000017941 */ /* 0x000fea0003800000 */
.L_x_6200:
[----:B------:R-:W-:Y:S05]  /*5a80*/  BRA.DIV ~URZ, `(.L_x_6202) ;  /* 0x000047f27f007947 */ /* 0x000fea000b800000 */
[----:B-1----:R1:W2:Y:S04]  /*5a90*/  SHFL.DOWN PT, R18, R215, 0x2, 0x1f ;  /* 0x08401f00d7127f89 */ /* 0x0022a800000e0000 */
[----:B---3--:R1:W3:Y:S04]  /*5aa0*/  SHFL.DOWN PT, R19, R216, 0x2, 0x1f ;  /* 0x08401f00d8137f89 */ /* 0x0082e800000e0000 */
[----:B----4-:R1:W4:Y:S04]  /*5ab0*/  SHFL.DOWN PT, R20, R23, 0x2, 0x1f ;  /* 0x08401f0017147f89 */ /* 0x01032800000e0000 */
[----:B0-----:R1:W0:Y:S02]  /*5ac0*/  SHFL.DOWN PT, R16, R22, 0x2, 0x1f ;  /* 0x08401f0016107f89 */ /* 0x00122400000e0000 */
.L_x_6234:
        /* <DEDUP_REMOVED lines=15> */
.L_x_6204:
[----:B------:R-:W-:Y:S05]  /*5bc0*/  BSYNC B1 ;  /* 0x0000000000017941 */ /* 0x000fea0003800000 */
.L_x_6203:
[----:B------:R-:W-:Y:S05]  /*5bd0*/  BRA.DIV ~URZ, `(.L_x_6205) ;  /* 0x000048727f007947 */ /* 0x000fea000b800000 */
[----:B--2---:R2:W1:Y:S02]  /*5be0*/  SHFL.DOWN PT, R18, R215, 0x4, 0x1f ;  /* 0x08801f00d7127f89 */ /* 0x00446400000e0000 */
.L_x_6235:
[----:B------:R-:W-:Y:S05]  /*5bf0*/  BRA.DIV ~URZ, `(.L_x_6206) ;  /* 0x000048d27f007947 */ /* 0x000fea000b800000 */
[----:B---3--:R3:W2:Y:S04]  /*5c00*/  SHFL.DOWN PT, R19, R216, 0x4, 0x1f ;  /* 0x08801f00d8137f89 */ /* 0x0086a800000e0000 */
[----:B----4-:R3:W4:Y:S04]  /*5c10*/  SHFL.DOWN PT, R20, R23, 0x4, 0x1f ;  /* 0x08801f0017147f89 */ /* 0x01072800000e0000 */
[----:B0-----:R3:W0:Y:S02]  /*5c20*/  SHFL.DOWN PT, R16, R22, 0x4, 0x1f ;  /* 0x08801f0016107f89 */ /* 0x00162400000e0000 */
.L_x_6236:
        /* <DEDUP_REMOVED lines=15> */
.L_x_6208:
[----:B------:R-:W-:Y:S05]  /*5d20*/  BSYNC B1 ;  /* 0x0000000000017941 */ /* 0x000fea0003800000 */
.L_x_6207:
[----:B------:R-:W-:Y:S05]  /*5d30*/  BRA.DIV ~URZ, `(.L_x_6209) ;  /* 0x000048f27f007947 */ /* 0x000fea000b800000 */
[----:B-1----:R1:W3:Y:S04]  /*5d40*/  SHFL.DOWN PT, R18, R215, 0x8, 0x1f ;  /* 0x09001f00d7127f89 */ /* 0x0022e800000e0000 */
[----:B--2---:R1:W2:Y:S04]  /*5d50*/  SHFL.DOWN PT, R19, R216, 0x8, 0x1f ;  /* 0x09001f00d8137f89 */ /* 0x0042a800000e0000 */
[----:B----4-:R1:W4:Y:S04]  /*5d60*/  SHFL.DOWN PT, R20, R23, 0x8, 0x1f ;  /* 0x09001f0017147f89 */ /* 0x01032800000e0000 */
[----:B0-----:R1:W0:Y:S02]  /*5d70*/  SHFL.DOWN PT, R16, R22, 0x8, 0x1f ;  /* 0x09001f0016107f89 */ /* 0x00122400000e0000 */
.L_x_6237:
        /* <DEDUP_REMOVED lines=15> */
.L_x_6211:
[----:B------:R-:W-:Y:S05]  /*5e70*/  BSYNC B1 ;  /* 0x0000000000017941 */ /* 0x000fea0003800000 */
.L_x_6210:
[----:B------:R-:W-:Y:S05]  /*5e80*/  BRA.DIV ~URZ, `(.L_x_6212) ;  /* 0x000049727f007947 */ /* 0x000fea000b800000 */
[----:B---3--:R3:W1:Y:S02]  /*5e90*/  SHFL.DOWN PT, R18, R215, 0x10, 0x1f ;  /* 0x0a001f00d7127f89 */ /* 0x00866400000e0000 */
.L_x_6238:
[----:B------:R-:W-:Y:S05]  /*5ea0*/  BRA.DIV ~URZ, `(.L_x_6213) ;  /* 0x000049d27f007947 */ /* 0x000fea000b800000 */
[----:B--2---:R2:W3:Y:S04]  /*5eb0*/  SHFL.DOWN PT, R19, R216, 0x10, 0x1f ;  /* 0x0a001f00d8137f89 */ /* 0x0044e800000e0000 */
[----:B----4-:R2:W4:Y:S04]  /*5ec0*/  SHFL.DOWN PT, R20, R23, 0x10, 0x1f ;  /* 0x0a001f0017147f89 */ /* 0x01052800000e0000 */
[----:B0-----:R2:W0:Y:S02]  /*5ed0*/  SHFL.DOWN PT, R16, R22, 0x10, 0x1f ;  /* 0x0a001f0016107f89 */ /* 0x00142400000e0000 */
.L_x_6239:
        /* <DEDUP_REMOVED lines=13> */
.L_x_6215:
[----:B------:R-:W-:Y:S05]  /*5fb0*/  BSYNC B1 ;  /* 0x0000000000017941 */ /* 0x000fea0003800000 */
.L_x_6214:
[----:B------:R-:W-:Y:S05]  /*5fc0*/  BRA.DIV ~URZ, `(.L_x_6216) ;  /* 0x00004a127f007947 */ /* 0x000fea000b800000 */
[----:B------:R-:W5:Y:S04]  /*5fd0*/  SHFL.IDX PT, R224, R216, RZ, 0x1f ;  /* 0x00001fffd8e07589 */ /* 0x000f6800000e0000 */
[----:B------:R-:W2:Y:S04]  /*5fe0*/  SHFL.IDX PT, R217, R215, RZ, 0x1f ;  /* 0x00001fffd7d97589 */ /* 0x000ea800000e0000 */
[----:B------:R-:W4:Y:S04]  /*5ff0*/  SHFL.IDX PT, R218, R23, RZ, 0x1f ;  /* 0x00001fff17da7589 */ /* 0x000f2800000e0000 */
[----:B------:R-:W3:Y:S04]  /*6000*/  SHFL.DOWN PT, R220, R23, 0x1, 0x1f ;  /* 0x08201f0017dc7f89 */ /* 0x000ee800000e0000 */
[----:B------:R-:W1:Y:S04]  /*6010*/  SHFL.IDX PT, R219, R22, RZ, 0x1f ;  /* 0x00001fff16db7589 */ /* 0x000e6800000e0000 */
[----:B------:R-:W0:Y:S04]  /*6020*/  SHFL.DOWN PT, R225, R22, 0x1, 0x1f ;  /* 0x08201f0016e17f89 */ /* 0x000e2800000e0000 */
[----:B------:R-:W0:Y:S01]  /*6030*/  SHFL.IDX PT, R227, R12, RZ, 0x1f ;  /* 0x00001fff0ce37589 */ /* 0x000e2200000e0000 */
[----:B-----5:R-:W-:-:S02]  /*6040*/  FMUL.FTZ R223, R15, R224 ;  /* 0x000000e00fdf7220 */ /* 0x020fc40000410000 */
[CC--:B------:R-:W-:Y:S01]  /*6050*/  FMUL.FTZ R222, R14.reuse, R224.reuse ;  /* 0x000000e00ede7220 */ /* 0x0c0fe20000410000 */
[----:B------:R-:W0:Y:S01]  /*6060*/  SHFL.IDX PT, R229, R14, RZ, 0x1f ;  /* 0x00001fff0ee57589 */ /* 0x000e2200000e0000 */
[-C--:B--2---:R-:W-:Y:S02]  /*6070*/  FFMA.FTZ R223, R14, R217.reuse, -R223 ;  /* 0x000000d90edf7223 */ /* 0x084fe400000108df */
[----:B------:R-:W-:Y:S01]  /*6080*/  FFMA.FTZ R222, R15, R217, R222 ;  /* 0x000000d90fde7223 */ /* 0x000fe200000100de */
[----:B---3--:R-:W2:Y:S04]  /*6090*/  SHFL.IDX PT, R19, R15, RZ, 0x1f ;  /* 0x00001fff0f137589 */ /* 0x008ea800000e0000 */
[----:B------:R-:W3:Y:S04]  /*60a0*/  SHFL.IDX PT, R228, R13, RZ, 0x1f ;  /* 0x00001fff0de47589 */ /* 0x000ee800000e0000 */
[----:B------:R5:W0:Y:S04]  /*60b0*/  SHFL.DOWN PT, R226, R216, 0x1, 0x1f ;  /* 0x08201f00d8e27f89 */ /* 0x000a2800000e0000 */
[----:B------:R1:W0:Y:S02]  /*60c0*/  SHFL.DOWN PT, R221, R215, 0x1, 0x1f ;  /* 0x08201f00d7dd7f89 */ /* 0x00022400000e0000 */
[----:B-1---5:R-:W-:-:S02]  /*60d0*/  FMUL.FTZ R216, R12, R224 ;  /* 0x000000e00cd87220 */ /* 0x022fc40000410000 */
[----:B------:R-:W-:Y:S02]  /*60e0*/  FMUL.FTZ R224, R13, R224 ;  /* 0x000000e00de07220 */ /* 0x000fe40000410000 */
[----:B------:R-:W-:Y:S02]  /*60f0*/  FMUL.FTZ R215, R12, R217 ;  /* 0x000000d90cd77220 */ /* 0x000fe40000410000 */
.L_x_6240:
[----:B----4-:R1:W4:Y:S01]  /*6100*/  LDS.128 R20, [R213+0xcc0] ;  /* 0x000cc000d5147984 */ /* 0x0103220000000c00 */
[----:B------:R-:W-:Y:S01]  /*6110*/  ISETP.NE.AND P0, PT, R124, 0x1f, PT ;  /* 0x0000001f7c00780c */ /* 0x000fe20003f05270 */
[----:B------:R-:W-:Y:S01]  /*6120*/  BSSY B1, `(.L_x_6217) ;  /* 0x000000f000017945 */ /* 0x000fe20003800000 */
[----:B0-----:R-:W-:Y:S02]  /*6130*/  MOV R16, R227 ;  /* 0x000000e300107202 */ /* 0x001fe40000000f00 */
[----:B---3--:R-:W-:Y:S02]  /*6140*/  MOV R17, R228 ;  /* 0x000000e400117202 */ /* 0x008fe40000000f00 */
[----:B------:R-:W-:-:S07]  /*6150*/  MOV R18, R229 ;  /* 0x000000e500127202 */ /* 0x000fce0000000f00 */
[----:B------:R-:W-:Y:S05]  /*6160*/  @!P0 BRA `(.L_x_6218) ;  /* 0x000000a000008947 */ /* 0x000fea0003800000 */
[-C--:B-12---:R-:W-:Y:S02]  /*6170*/  FMUL.FTZ R14, R19, R226.reuse ;  /* 0x000000e2130e7220 */ /* 0x086fe40000410000 */
        /* <DEDUP_REMOVED lines=9> */
.L_x_6218:
[----:B-1----:R-:W-:Y:S05]  /*6210*/  BSYNC B1 ;  /* 0x0000000000017941 */ /* 0x002fea0003800000 */
.L_x_6217:
[C---:B--2-4-:R-:W-:Y:S01]  /*6220*/  FMUL.FTZ R221, R21.reuse, R19 ;  /* 0x0000001315dd7220 */ /* 0x054fe20000410000 */
        /* <DEDUP_REMOVED lines=15> */
.L_x_6197:
[----:B-1----:R-:W-:Y:S05]  /*6320*/  BSYNC B0 ;  /* 0x0000000000007941 */ /* 0x002fea0003800000 */
.L_x_6196:
[----:B------:R-:W-:Y:S01]  /*6330*/  WARPSYNC 0xffffffff ;  /* 0xffffffff00007948 */ /* 0x000fe20003800000 */
[----:B------:R-:W-:Y:S01]  /*6340*/  BAR.SYNC.DEFER_BLOCKING 0x0 ;  /* 0x0000000000007b1d */ /* 0x000fe20000010000 */
[----:B------:R-:W-:-:S02]  /*6350*/  ISETP.NE.AND P2, PT, R124, RZ, PT ;  /* 0x000000ff7c00720c */ /* 0x000fc40003f45270 */
[C---:B------:R-:W-:Y:S02]  /*6360*/  ISETP.GT.AND P0, PT, R122.reuse, 0x1e, PT ;  /* 0x0000001e7a00780c */ /* 0x040fe40003f04270 */
        /* <DEDUP_REMOVED lines=31> */
[----:B------:R-:W-:Y:S01]  /*6560*/  FFMA.FTZ R19, R129, R16, -R127 ;  /* 0x0000001081137223 */ /* 0x000fe2000001087f */
[----:B------:R-:W-:Y:S01]  /*6570*/  HADD2.F32 R127, -RZ, R7.H1_H1 ;  /* 0x30000007ff7f7230 */ /* 0x000fe20000004100 */
[----:B------:R-:W-:Y:S02]  /*6580*/  FADD.FTZ R17, -R156, R17 ;  /* 0x000000119c117221 */ /* 0x000fe40000010100 */
[----:B------:R-:W-:Y:S01]  /*6590*/  FADD.FTZ R19, R172, R19 ;  /* 0x00000013ac137221 */ /* 0x000fe20000010000 */
[----:B------:R-:W-:Y:S01]  /*65a0*/  HADD2.F32 R172, -RZ, R6.H1_H1 ;  /* 0x30000006ffac7230 */ /* 0x000fe20000004100 */
        /* <DEDUP_REMOVED lines=26> */
[----:B------:R-:W-:Y:S02]  /*6750*/  FFMA.FTZ R121, R51, -R34, RZ ;  /* 0x8000002233797223 */ /* 0x000fe400000100ff */
[----:B------:R-:W-:Y:S02]  /*6760*/  FFMA.FTZ R117, R50, R197, R117 ;  /* 0x000000c532757223 */ /* 0x000fe40000010075 */
[-C--:B------:R-:W-:Y:S02]  /*6770*/  FMUL.FTZ R138, R138, -R115.reuse ;  /* 0x800000738a8a7220 */ /* 0x080fe40000410000 */
[----:B------:R-:W-:Y:S02]  /*6780*/  FFMA.FTZ R32, R139, R115, -R32 ;  /* 0x000000738b207223 */ /* 0x000fe40000010820 */
[----:B------:R-:W-:-:S02]  /*6790*/  FFMA.FTZ R121, R50, -R35, R121 ;  /* 0x8000002332797223 */ /* 0x000fc40000010079 */
[----:B------:R-:W-:Y:S02]  /*67a0*/  FFMA.FTZ R117, R49, R200, R117 ;  /* 0x000000c831757223 */ /* 0x000fe40000010075 */
[----:B------:R-:W-:Y:S01]  /*67b0*/  FFMA.FTZ R138, R139, R33, R138 ;  /* 0x000000218b8a7223 */ /* 0x000fe2000001008a */
[----:B------:R-:W-:Y:S01]  /*67c0*/  HADD2.F32 R139, -RZ, R7.H0_H0 ;  /* 0x20000007ff8b7230 */ /* 0x000fe20000004100 */
[----:B------:R-:W-:Y:S02]  /*67d0*/  FADD.FTZ R177, R177, R32 ;  /* 0x00000020b1b17221 */ /* 0x000fe40000010000 */
[----:B------:R-:W-:Y:S02]  /*67e0*/  FFMA.FTZ R121, R49, -R186, R121 ;  /* 0x800000ba31797223 */ /* 0x000fe40000010079 */
[----:B------:R-:W-:Y:S02]  /*67f0*/  FFMA.FTZ R117, R48, R199, R117 ;  /* 0x000000c730757223 */ /* 0x000fe40000010075 */
[----:B------:R-:W-:-:S02]  /*6800*/  FADD.FTZ R161, -R161, R138 ;  /* 0x0000008aa1a17221 */ /* 0x000fc40000010100 */
[----:B------:R-:W-:Y:S02]  /*6810*/  FMUL.FTZ R32, R140, -R177 ;  /* 0x800000b18c207220 */ /* 0x000fe40000410000 */
[----:B------:R-:W-:Y:S02]  /*6820*/  FFMA.FTZ R121, R48, -R187, R121 ;  /* 0x800000bb30797223 */ /* 0x000fe40000010079 */
[----:B------:R-:W-:Y:S02]  /*6830*/  FFMA.FTZ R123, R47, R198, R117 ;  /* 0x000000c62f7b7223 */ /* 0x000fe40000010075 */
[-C--:B------:R-:W-:Y:S02]  /*6840*/  FMUL.FTZ R140, R140, -R161.reuse ;  /* 0x800000a18c8c7220 */ /* 0x080fe40000410000 */
[----:B------:R-:W-:Y:S02]  /*6850*/  FFMA.FTZ R117, R141, R161, R32 ;  /* 0x000000a18d757223 */ /* 0x000fe40000010020 */
[----:B------:R-:W-:-:S02]  /*6860*/  FFMA.FTZ R121, R47, -R188, R121 ;  /* 0x800000bc2f797223 */ /* 0x000fc40000010079 */
[----:B------:R-:W-:Y:S02]  /*6870*/  FFMA.FTZ R123, R46, R195, R123 ;  /* 0x000000c32e7b7223 */ /* 0x000fe4000001007b */
[----:B------:R-:W-:Y:S02]  /*6880*/  FFMA.FTZ R119, R141, R177, -R140 ;  /* 0x000000b18d777223 */ /* 0x000fe4000001088c */
[----:B------:R-:W-:Y:S02]  /*6890*/  FADD.FTZ R117, -R162, R117 ;  /* 0x00000075a2757221 */ /* 0x000fe40000010100 */
[----:B------:R-:W-:Y:S02]  /*68a0*/  FFMA.FTZ R121, R46, -R189, R121 ;  /* 0x800000bd2e797223 */ /* 0x000fe40000010079 */
[----:B------:R-:W-:Y:S02]  /*68b0*/  FFMA.FTZ R123, R45, R202, R123 ;  /* 0x000000ca2d7b7223 */ /* 0x000fe4000001007b */
[----:B------:R-:W-:-:S02]  /*68c0*/  FADD.FTZ R119, R178, R119 ;  /* 0x00000077b2777221 */ /* 0x000fc40000010000 */
[----:B-1----:R-:W-:Y:S02]  /*68d0*/  FMUL.FTZ R12, R142, -R117 ;  /* 0x800000758e0c7220 */ /* 0x002fe40000410000 */
[----:B------:R-:W-:Y:S02]  /*68e0*/  FFMA.FTZ R13, R45, -R190, R121 ;  /* 0x800000be2d0d7223 */ /* 0x000fe40000010079 */
[----:B------:R-:W-:Y:S02]  /*68f0*/  FFMA.FTZ R14, R44, R201, R123 ;  /* 0x000000c92c0e7223 */ /* 0x000fe4000001007b */
[-C--:B------:R-:W-:Y:S02]  /*6900*/  FMUL.FTZ R142, R142, -R119.reuse ;  /* 0x800000778e8e7220 */ /* 0x080fe40000410000 */
[----:B------:R-:W-:Y:S02]  /*6910*/  FFMA.FTZ R12, R143, R119, -R12 ;  /* 0x000000778f0c7223 */ /* 0x000fe4000001080c */
[----:B------:R-:W-:-:S02]  /*6920*/  FFMA.FTZ R13, R44, -R191, R13 ;  /* 0x800000bf2c0d7223 */ /* 0x000fc4000001000d */
[----:B------:R-:W-:Y:S02]  /*6930*/  FFMA.FTZ R14, R43, R203, R14 ;  /* 0x000000cb2b0e7223 */ /* 0x000fe4000001000e */
[----:B------:R-:W-:Y:S02]  /*6940*/  FFMA.FTZ R142, R143, R117, R142 ;  /* 0x000000758f8e7223 */ /* 0x000fe4000001008e */
        /* <DEDUP_REMOVED lines=16> */
[----:B------:R-:W-:Y:S02]  /*6a50*/  FMUL.FTZ R12, R146, -R123 ;  /* 0x8000007b920c7220 */ /* 0x000fe40000410000 */
[----:B------:R-:W-:Y:S02]  /*6a60*/  FFMA.FTZ R13, R39, -R206, R13 ;  /* 0x800000ce270d7223 */ /* 0x000fe4000001000d */
[C---:B------:R-:W-:Y:S02]  /*6a70*/  FFMA.FTZ R14, R38.reuse, R209, R14 ;  /* 0x000000d1260e7223 */ /* 0x040fe4000001000e */
[----:B------:R-:W-:Y:S02]  /*6a80*/  FMUL.FTZ R125, R31, R168 ;  /* 0x000000a81f7d7220 */ /* 0x000fe40000410000 */
[----:B------:R-:W-:Y:S02]  /*6a90*/  FFMA.FTZ R12, R147, R121, -R12 ;  /* 0x00000079930c7223 */ /* 0x000fe4000001080c */
[----:B------:R-:W-:-:S02]  /*6aa0*/  FFMA.FTZ R13, R38, -R212, R13 ;  /* 0x800000d4260d7223 */ /* 0x000fc4000001000d */
[----:B------:R-:W-:Y:S02]  /*6ab0*/  FFMA.FTZ R14, R37, R184, R14 ;  /* 0x000000b8250e7223 */ /* 0x000fe4000001000e */
[-C--:B------:R-:W-:Y:S02]  /*6ac0*/  FMUL.FTZ R15, R31, R152.reuse ;  /* 0x000000981f0f7220 */ /* 0x080fe40000410000 */
[-C--:B------:R-:W-:Y:S02]  /*6ad0*/  FFMA.FTZ R130, R30, R152.reuse, -R125 ;  /* 0x000000981e827223 */ /* 0x080fe4000001087d */
[----:B------:R-:W-:Y:S02]  /*6ae0*/  FMUL.FTZ R152, R68, R152 ;  /* 0x0000009844987220 */ /* 0x000fe40000410000 */
[----:B------:R-:W-:Y:S02]  /*6af0*/  FMUL.FTZ R146, R146, -R121 ;  /* 0x8000007992927220 */ /* 0x000fe40000410000 */
[----:B------:R-:W-:-:S02]  /*6b00*/  FADD.FTZ R181, R181, R12 ;  /* 0x0000000cb5b57221 */ /* 0x000fc40000010000 */
[----:B------:R-:W-:Y:S02]  /*6b10*/  FFMA.FTZ R13, R37, -R214, R13 ;  /* 0x800000d6250d7223 */ /* 0x000fe4000001000d */
[----:B------:R-:W-:Y:S02]  /*6b20*/  FFMA.FTZ R14, R36, R185, R14 ;  /* 0x000000b9240e7223 */ /* 0x000fe4000001000e */
[C---:B------:R-:W-:Y:S02]  /*6b30*/  FMUL.FTZ R12, R68.reuse, R168 ;  /* 0x000000a8440c7220 */ /* 0x040fe40000410000 */
[----:B------:R-:W-:Y:S02]  /*6b40*/  FFMA.FTZ R185, -R68, R127, R185 ;  /* 0x0000007f44b97223 */ /* 0x000fe400000101b9 */
[----:B------:R-:W-:Y:S02]  /*6b50*/  FMUL.FTZ R125, R211, R152 ;  /* 0x00000098d37d7220 */ /* 0x000fe40000410000 */
[----:B------:R-:W-:-:S02]  /*6b60*/  FFMA.FTZ R32, R30, R168, R15 ;  /* 0x000000a81e207223 */ /* 0x000fc4000001000f */
[----:B------:R-:W-:Y:S02]  /*6b70*/  FMUL.FTZ R130, R211, R130 ;  /* 0x00000082d3827220 */ /* 0x000fe40000410000 */
[----:B------:R-:W-:Y:S02]  /*6b80*/  FFMA.FTZ R146, R147, R123, R146 ;  /* 0x0000007b93927223 */ /* 0x000fe40000010092 */
[----:B------:R-:W-:Y:S02]  /*6b90*/  FFMA.FTZ R15, R36, -R211, R13 ;  /* 0x800000d3240f7223 */ /* 0x000fe4000001000d */
[----:B------:R-:W-:Y:S02]  /*6ba0*/  FADD.FTZ R52, R12, R52 ;  /* 0x000000340c347221 */ /* 0x000fe40000010000 */
[-C--:B------:R-:W-:Y:S01]  /*6bb0*/  FMUL.FTZ R13, R211, R12.reuse ;  /* 0x0000000cd30d7220 */ /* 0x080fe20000410000 */
[----:B------:R-:W-:Y:S01]  /*6bc0*/  HADD2.F32 R211, -RZ, R6.H0_H0 ;  /* 0x20000006ffd37230 */ /* 0x000fe20000004100 */
[----:B------:R-:W-:-:S02]  /*6bd0*/  FFMA.FTZ R12, R185, R12, R125 ;  /* 0x0000000cb90c7223 */ /* 0x000fc4000001007d */
[----:B------:R-:W-:Y:S02]  /*6be0*/  FFMA.FTZ R125, R185, R32, R130 ;  /* 0x00000020b97d7223 */ /* 0x000fe40000010082 */
[----:B------:R-:W-:Y:S02]  /*6bf0*/  FADD.FTZ R165, -R165, R146 ;  /* 0x00000092a5a57221 */ /* 0x000fe40000010100 */
[----:B------:R-:W-:Y:S02]  /*6c00*/  FMUL.FTZ R32, R148, -R181 ;  /* 0x800000b594207220 */ /* 0x000fe40000410000 */
[----:B------:R-:W-:Y:S02]  /*6c10*/  FMUL.FTZ R133, R70, R22 ;  /* 0x0000001646857220 */ /* 0x000fe40000410000 */
[-C--:B------:R-:W-:Y:S02]  /*6c20*/  FMUL.FTZ R148, R148, -R165.reuse ;  /* 0x800000a594947220 */ /* 0x080fe40000410000 */
[----:B------:R-:W-:-:S02]  /*6c30*/  FFMA.FTZ R129, R149, R165, R32 ;  /* 0x000000a595817223 */ /* 0x000fc40000010020 */
[----:B------:R-:W-:Y:S02]  /*6c40*/  FFMA.FTZ R168, R127, R168, R125 ;  /* 0x000000a87fa87223 */ /* 0x000fe4000001007d */
[CC--:B------:R-:W-:Y:S02]  /*6c50*/  FMUL.FTZ R127, R70.reuse, R20.reuse ;  /* 0x00000014467f7220 */ /* 0x0c0fe40000410000 */
[----:B------:R-:W-:Y:S02]  /*6c60*/  FFMA.FTZ R184, -R70, R139, R184 ;  /* 0x0000008b46b87223 */ /* 0x000fe400000101b8 */
[----:B------:R-:W-:Y:S02]  /*6c70*/  FMUL.FTZ R132, R214, R133 ;  /* 0x00000085d6847220 */ /* 0x000fe40000410000 */
[----:B------:R-:W-:Y:S02]  /*6c80*/  FMUL.FTZ R131, R31, R20 ;  /* 0x000000141f837220 */ /* 0x000fe40000410000 */
[----:B------:R-:W-:-:S02]  /*6c90*/  FFMA.FTZ R125, R149, R181, -R148 ;  /* 0x000000b5957d7223 */ /* 0x000fc40000010894 */
[----:B------:R-:W-:Y:S02]  /*6ca0*/  FADD.FTZ R129, -R166, R129 ;  /* 0x00000081a6817221 */ /* 0x000fe40000010100 */
[----:B------:R-:W-:Y:S02]  /*6cb0*/  FADD.FTZ R53, R127, R53 ;  /* 0x000000357f357221 */ /* 0x000fe40000010000 */
[-C--:B------:R-:W-:Y:S02]  /*6cc0*/  FMUL.FTZ R134, R214, R127.reuse ;  /* 0x0000007fd6867220 */ /* 0x080fe40000410000 */
[----:B------:R-:W-:Y:S02]  /*6cd0*/  FFMA.FTZ R132, R184, R127, R132 ;  /* 0x0000007fb8847223 */ /* 0x000fe40000010084 */
[-C--:B------:R-:W-:Y:S02]  /*6ce0*/  FFMA.FTZ R131, R30, R22.reuse, -R131 ;  /* 0x000000161e837223 */ /* 0x080fe40000010883 */
[----:B------:R-:W-:-:S02]  /*6cf0*/  FMUL.FTZ R127, R31, R22 ;  /* 0x000000161f7f7220 */ /* 0x000fc40000410000 */
[----:B------:R-:W-:Y:S02]  /*6d00*/  FADD.FTZ R125, R182, R125 ;  /* 0x0000007db67d7221 */ /* 0x000fe40000010000 */
[----:B------:R-:W-:Y:S02]  /*6d10*/  FMUL.FTZ R22, R150, -R129 ;  /* 0x8000008196167220 */ /* 0x000fe40000410000 */
[----:B------:R-:W-:Y:S02]  /*6d20*/  FMUL.FTZ R131, R214, R131 ;  /* 0x00000083d6837220 */ /* 0x000fe40000410000 */
[----:B------:R-:W-:Y:S02]  /*6d30*/  FFMA.FTZ R127, R30, R20, R127 ;  /* 0x000000141e7f7223 */ /* 0x000fe4000001007f */
[-C--:B------:R-:W-:Y:S02]  /*6d40*/  FMUL.FTZ R150, R150, -R125.reuse ;  /* 0x8000007d96967220 */ /* 0x080fe40000410000 */
[----:B------:R-:W-:-:S02]  /*6d50*/  FFMA.FTZ R22, R151, R125, -R22 ;  /* 0x0000007d97167223 */ /* 0x000fc40000010816 */
[----:B------:R-:W-:Y:S01]  /*6d60*/  FFMA.FTZ R131, R184, R127, R131 ;  /* 0x0000007fb8837223 */ /* 0x000fe20000010083 */
[--C-:B------:R-:W-:Y:S01]  /*6d70*/  HADD2.F32 R127, -RZ, R8.reuse.H0_H0 ;  /* 0x20000008ff7f7230 */ /* 0x100fe20000004100 */
[----:B------:R-:W-:Y:S02]  /*6d80*/  FFMA.FTZ R150, R151, R129, R150 ;  /* 0x0000008197967223 */ /* 0x000fe40000010096 */
[----:B------:R-:W-:Y:S01]  /*6d90*/  FADD.FTZ R183, R183, R22 ;  /* 0x00000016b7b77221 */ /* 0x000fe20000010000 */
[----:B------:R-:W-:Y:S01]  /*6da0*/  HADD2.F32 R22, -RZ, R8.H1_H1 ;  /* 0x30000008ff167230 */ /* 0x000fe20000004100 */
[----:B------:R-:W-:Y:S02]  /*6db0*/  FFMA.FTZ R139, R139, R20, R131 ;  /* 0x000000148b8b7223 */ /* 0x000fe40000010083 */
[----:B------:R-:W-:Y:S02]  /*6dc0*/  FADD.FTZ R167, -R167, R150 ;  /* 0x00000096a7a77221 */ /* 0x000fe40000010100 */
[----:B------:R-:W-:-:S02]  /*6dd0*/  FMUL.FTZ R20, R98, R183 ;  /* 0x000000b762147220 */ /* 0x000fc40000410000 */
[----:B------:R-:W-:Y:S02]  /*6de0*/  FFMA.FTZ R134, R184, R133, -R134 ;  /* 0x00000085b8867223 */ /* 0x000fe40000010886 */
[----:B------:R-:W-:Y:S02]  /*6df0*/  FFMA.FTZ R131, -R98, R127, R196 ;  /* 0x0000007f62837223 */ /* 0x000fe400000101c4 */
[----:B------:R-:W-:Y:S02]  /*6e00*/  FMUL.FTZ R32, R96, R125 ;  /* 0x0000007d60207220 */ /* 0x000fe40000410000 */
[----:B------:R-:W-:Y:S02]  /*6e10*/  FMUL.FTZ R130, R98, R167 ;  /* 0x000000a762827220 */ /* 0x000fe40000410000 */
[----:B------:R-:W-:Y:S02]  /*6e20*/  FMUL.FTZ R133, R34, R20 ;  /* 0x0000001422857220 */ /* 0x000fe40000410000 */
[----:B------:R-:W-:-:S02]  /*6e30*/  FFMA.FTZ R197, -R96, R22, R197 ;  /* 0x0000001660c57223 */ /* 0x000fc400000101c5 */
[----:B------:R-:W-:Y:S02]  /*6e40*/  FMUL.FTZ R136, R96, R129 ;  /* 0x0000008160887220 */ /* 0x000fe40000410000 */
[----:B------:R-:W-:Y:S02]  /*6e50*/  FMUL.FTZ R135, R35, R32 ;  /* 0x0000002023877220 */ /* 0x000fe40000410000 */
[-C--:B------:R-:W-:Y:S01]  /*6e60*/  FFMA.FTZ R137, R131, R130.reuse, -R133 ;  /* 0x0000008283897223 */ /* 0x080fe20000010885 */
[----:B------:R-:W-:Y:S01]  /*6e70*/  HADD2.F32 R133, -RZ, R9.H0_H0 ;  /* 0x20000009ff857230 */ /* 0x000fe20000004100 */
[----:B------:R-:W-:Y:S02]  /*6e80*/  FMUL.FTZ R130, R34, R130 ;  /* 0x0000008222827220 */ /* 0x000fe40000410000 */
[-C--:B------:R-:W-:Y:S02]  /*6e90*/  FFMA.FTZ R140, R197, R136.reuse, -R135 ;  /* 0x00000088c58c7223 */ /* 0x080fe40000010887 */
[----:B------:R-:W-:-:S02]  /*6ea0*/  FMUL.FTZ R138, R35, R136 ;  /* 0x00000088238a7220 */ /* 0x000fc40000410000 */
[----:B------:R-:W-:Y:S01]  /*6eb0*/  FFMA.FTZ R136, R131, R20, R130 ;  /* 0x0000001483887223 */ /* 0x000fe20000010082 */
[----:B------:R-:W-:Y:S01]  /*6ec0*/  HADD2.F32 R130, -RZ, R9.H1_H1 ;  /* 0x30000009ff827230 */ /* 0x000fe20000004100 */
[C---:B------:R-:W-:Y:S02]  /*6ed0*/  FMUL.FTZ R135, R94.reuse, R181 ;  /* 0x000000b55e877220 */ /* 0x040fe40000410000 */
[----:B------:R-:W-:Y:S02]  /*6ee0*/  FFMA.FTZ R141, R197, R32, R138 ;  /* 0x00000020c58d7223 */ /* 0x000fe4000001008a */
[----:B------:R-:W-:Y:S02]  /*6ef0*/  FADD.FTZ R136, RZ, R136 ;  /* 0x00000088ff887221 */ /* 0x000fe40000010000 */
[C---:B------:R-:W-:Y:S02]  /*6f00*/  FFMA.FTZ R200, -R94.reuse, R133, R200 ;  /* 0x000000855ec87223 */ /* 0x040fe400000101c8 */
[----:B------:R-:W-:-:S02]  /*6f10*/  FMUL.FTZ R143, R94, R165 ;  /* 0x000000a55e8f7220 */ /* 0x000fc40000410000 */
[----:B------:R-:W-:Y:S02]  /*6f20*/  FMUL.FTZ R138, R186, R135 ;  /* 0x00000087ba8a7220 */ /* 0x000fe40000410000 */
[----:B------:R-:W-:Y:S02]  /*6f30*/  FADD.FTZ R141, R136, R141 ;  /* 0x0000008d888d7221 */ /* 0x000fe40000010000 */
[----:B------:R-:W-:Y:S02]  /*6f40*/  FMUL.FTZ R136, R92, R121 ;  /* 0x000000795c887220 */ /* 0x000fe40000410000 */
[-C--:B------:R-:W-:Y:S02]  /*6f50*/  FFMA.FTZ R145, R200, R143.reuse, -R138 ;  /* 0x0000008fc8917223 */ /* 0x080fe4000001088a */
[----:B------:R-:W-:Y:S02]  /*6f60*/  FMUL.FTZ R143, R186, R143 ;  /* 0x0000008fba8f7220 */ /* 0x000fe40000410000 */
[----:B------:R-:W-:-:S02]  /*6f70*/  FMUL.FTZ R142, R92, R123 ;  /* 0x0000007b5c8e7220 */ /* 0x000fc40000410000 */
[----:B------:R-:W-:Y:S02]  /*6f80*/  FFMA.FTZ R199, -R92, R130, R199 ;  /* 0x000000825cc77223 */ /* 0x000fe400000101c7 */
[----:B------:R-:W-:Y:S02]  /*6f90*/  FADD.FTZ R137, RZ, R137 ;  /* 0x00000089ff897221 */ /* 0x000fe40000010000 */
[C---:B------:R-:W-:Y:S02]  /*6fa0*/  FMUL.FTZ R144, R187.reuse, R136 ;  /* 0x00000088bb907220 */ /* 0x040fe40000410000 */
[----:B------:R-:W-:Y:S02]  /*6fb0*/  FFMA.FTZ R138, R200, R135, R143 ;  /* 0x00000087c88a7223 */ /* 0x000fe4000001008f */
[-C--:B------:R-:W-:Y:S02]  /*6fc0*/  FMUL.FTZ R143, R187, R142.reuse ;  /* 0x0000008ebb8f7220 */ /* 0x080fe40000410000 */
[----:B------:R-:W-:Y:S01]  /*6fd0*/  FADD.FTZ R140, R137, R140 ;  /* 0x0000008c898c7221 */ /* 0x000fe20000010000 */
[----:B------:R-:W-:Y:S01]  /*6fe0*/  HADD2.F32 R137, -RZ, R10.H0_H0 ;  /* 0x2000000aff897230 */ /* 0x000fe20000004100 */
[----:B------:R-:W-:-:S02]  /*6ff0*/  FFMA.FTZ R144, R199, R142, -R144 ;  /* 0x0000008ec7907223 */ /* 0x000fc40000010890 */
[----:B------:R-:W-:Y:S02]  /*7000*/  FADD.FTZ R142, R141, R138 ;  /* 0x0000008a8d8e7221 */ /* 0x000fe40000010000 */
[----:B------:R-:W-:Y:S02]  /*7010*/  FMUL.FTZ R138, R90, R179 ;  /* 0x000000b35a8a7220 */ /* 0x000fe40000410000 */
[----:B------:R-:W-:Y:S02]  /*7020*/  FFMA.FTZ R143, R199, R136, R143 ;  /* 0x00000088c78f7223 */ /* 0x000fe4000001008f */
[----:B------:R-:W-:Y:S01]  /*7030*/  FADD.FTZ R145, R140, R145 ;  /* 0x000000918c917221 */ /* 0x000fe20000010000 */
[----:B------:R-:W-:Y:S01]  /*7040*/  HADD2.F32 R140, -RZ, R10.H1_H1 ;  /* 0x3000000aff8c7230 */ /* 0x000fe20000004100 */
[C---:B------:R-:W-:Y:S02]  /*7050*/  FFMA.FTZ R141, -R90.reuse, R137, R198 ;  /* 0x000000895a8d7223 */ /* 0x040fe400000101c6 */
[----:B------:R-:W-:-:S02]  /*7060*/  FMUL.FTZ R147, R90, R163 ;  /* 0x000000a35a937220 */ /* 0x000fc40000410000 */
[----:B------:R-:W-:Y:S02]  /*7070*/  FMUL.FTZ R148, R188, R138 ;  /* 0x0000008abc947220 */ /* 0x000fe40000410000 */
[----:B------:R-:W-:Y:S01]  /*7080*/  FADD.FTZ R146, R142, R143 ;  /* 0x0000008f8e927221 */ /* 0x000fe20000010000 */
[----:B------:R-:W-:Y:S01]  /*7090*/  HADD2.F32 R143, -RZ, R11.H0_H0 ;  /* 0x2000000bff8f7230 */ /* 0x000fe20000004100 */
[----:B------:R-:W-:Y:S02]  /*70a0*/  FMUL.FTZ R142, R88, R119 ;  /* 0x00000077588e7220 */ /* 0x000fe40000410000 */
[-C--:B------:R-:W-:Y:S02]  /*70b0*/  FFMA.FTZ R149, R141, R147.reuse, -R148 ;  /* 0x000000938d957223 */ /* 0x080fe40000010894 */
[----:B------:R-:W-:Y:S02]  /*70c0*/  FMUL.FTZ R147, R188, R147 ;  /* 0x00000093bc937220 */ /* 0x000fe40000410000 */
[----:B------:R-:W-:-:S02]  /*70d0*/  FFMA.FTZ R195, -R88, R140, R195 ;  /* 0x0000008c58c37223 */ /* 0x000fc400000101c3 */
[----:B------:R-:W-:Y:S02]  /*70e0*/  FMUL.FTZ R148, R88, R117 ;  /* 0x0000007558947220 */ /* 0x000fe40000410000 */
[----:B------:R-:W-:Y:S02]  /*70f0*/  FMUL.FTZ R150, R189, R142 ;  /* 0x0000008ebd967220 */ /* 0x000fe40000410000 */
[----:B------:R-:W-:Y:S02]  /*7100*/  FADD.FTZ R144, R145, R144 ;  /* 0x0000009091907221 */ /* 0x000fe40000010000 */
[----:B------:R-:W-:Y:S02]  /*7110*/  FFMA.FTZ R147, R141, R138, R147 ;  /* 0x0000008a8d937223 */ /* 0x000fe40000010093 */
[----:B------:R-:W-:Y:S02]  /*7120*/  FMUL.FTZ R145, R86, R177 ;  /* 0x000000b156917220 */ /* 0x000fe40000410000 */
[----:B------:R-:W-:-:S02]  /*7130*/  FFMA.FTZ R150, R195, R148, -R150 ;  /* 0x00000094c3967223 */ /* 0x000fc40000010896 */
[----:B------:R-:W-:Y:S02]  /*7140*/  FMUL.FTZ R148, R189, R148 ;  /* 0x00000094bd947220 */ /* 0x000fe40000410000 */
[----:B------:R-:W-:Y:S02]  /*7150*/  FFMA.FTZ R13, R185, R152, -R13 ;  /* 0x00000098b90d7223 */ /* 0x000fe4000001080d */
[----:B------:R-:W-:Y:S02]  /*7160*/  FADD.FTZ R146, R146, R147 ;  /* 0x0000009392927221 */ /* 0x000fe40000010000 */
        /* <DEDUP_REMOVED lines=8> */
[----:B------:R-:W-:Y:S02]  /*71f0*/  FADD.FTZ R147, R146, R147 ;  /* 0x0000009392937221 */ /* 0x000fe40000010000 */
[----:B------:R-:W-:-:S02]  /*7200*/  FMUL.FTZ R146, R84, R115 ;  /* 0x0000007354927220 */ /* 0x000fc40000410000 */
[----:B------:R-:W-:Y:S02]  /*7210*/  FFMA.FTZ R148, R202, R145, R151 ;  /* 0x00000091ca947223 */ /* 0x000fe40000010097 */
[C---:B------:R-:W-:Y:S02]  /*7220*/  FFMA.FTZ R201, -R84.reuse, R144, R201 ;  /* 0x0000009054c97223 */ /* 0x040fe400000101c9 */
[----:B------:R-:W-:Y:S02]  /*7230*/  FMUL.FTZ R156, R84, R33 ;  /* 0x00000021549c7220 */ /* 0x000fe40000410000 */
[----:B------:R-:W-:Y:S02]  /*7240*/  FMUL.FTZ R151, R191, R146 ;  /* 0x00000092bf977220 */ /* 0x000fe40000410000 */
[----:B------:R-:W-:Y:S01]  /*7250*/  FADD.FTZ R147, R147, R148 ;  /* 0x0000009493937221 */ /* 0x000fe20000010000 */
[----:B------:R-:W-:Y:S01]  /*7260*/  HADD2.F32 R148, -RZ, R4.H0_H0 ;  /* 0x20000004ff947230 */ /* 0x000fe20000004100 */
[----:B------:R-:W-:-:S02]  /*7270*/  FFMA.FTZ R158, R201, R156, -R151 ;  /* 0x0000009cc99e7223 */ /* 0x000fc40000010897 */
[----:B------:R-:W-:Y:S02]  /*7280*/  FADD.FTZ R149, R149, R150 ;  /* 0x0000009695957221 */ /* 0x000fe40000010000 */
[----:B------:R-:W-:Y:S02]  /*7290*/  FMUL.FTZ R156, R191, R156 ;  /* 0x0000009cbf9c7220 */ /* 0x000fe40000410000 */
[C---:B------:R-:W-:Y:S02]  /*72a0*/  FMUL.FTZ R150, R82.reuse, R175 ;  /* 0x000000af52967220 */ /* 0x040fe40000410000 */
[----:B------:R-:W-:Y:S02]  /*72b0*/  FFMA.FTZ R156, R201, R146, R156 ;  /* 0x00000092c99c7223 */ /* 0x000fe4000001009c */
[C---:B------:R-:W-:Y:S02]  /*72c0*/  FFMA.FTZ R203, -R82.reuse, R148, R203 ;  /* 0x0000009452cb7223 */ /* 0x040fe400000101cb */
[----:B------:R-:W-:-:S02]  /*72d0*/  FMUL.FTZ R153, R82, R159 ;  /* 0x0000009f52997220 */ /* 0x000fc40000410000 */
[----:B------:R-:W-:Y:S02]  /*72e0*/  FMUL.FTZ R160, R192, R150 ;  /* 0x00000096c0a07220 */ /* 0x000fe40000410000 */
[----:B------:R-:W-:Y:S01]  /*72f0*/  FADD.FTZ R149, R149, R152 ;  /* 0x0000009895957221 */ /* 0x000fe20000010000 */
[----:B------:R-:W-:Y:S01]  /*7300*/  HADD2.F32 R152, -RZ, R4.H1_H1 ;  /* 0x30000004ff987230 */ /* 0x000fe20000004100 */
        /* <DEDUP_REMOVED lines=13> */
[----:B------:R-:W-:Y:S02]  /*73e0*/  FMUL.FTZ R151, R78, R173 ;  /* 0x000000ad4e977220 */ /* 0x000fe40000410000 */
[----:B------:R-:W-:Y:S02]  /*73f0*/  FFMA.FTZ R153, R156, R147, R162 ;  /* 0x000000939c997223 */ /* 0x000fe400000100a2 */
[C---:B------:R-:W-:Y:S02]  /*7400*/  FFMA.FTZ R204, -R78.reuse, R149, R204 ;  /* 0x000000954ecc7223 */ /* 0x040fe400000101cc */
[----:B------:R-:W-:-:S02]  /*7410*/  FMUL.FTZ R169, R78, R157 ;  /* 0x0000009d4ea97220 */ /* 0x000fc40000410000 */
[----:B------:R-:W-:Y:S02]  /*7420*/  FMUL.FTZ R162, R194, R151 ;  /* 0x00000097c2a27220 */ /* 0x000fe40000410000 */
[----:B------:R-:W-:Y:S01]  /*7430*/  FADD.FTZ R155, R158, R155 ;  /* 0x0000009b9e9b7221 */ /* 0x000fe20000010000 */
[----:B------:R-:W-:Y:S01]  /*7440*/  HADD2.F32 R158, -RZ, R5.H1_H1 ;  /* 0x30000005ff9e7230 */ /* 0x000fe20000004100 */
[-C--:B------:R-:W-:Y:S02]  /*7450*/  FFMA.FTZ R162, R204, R169.reuse, -R162 ;  /* 0x000000a9cca27223 */ /* 0x080fe400000108a2 */
[----:B------:R-:W-:Y:S02]  /*7460*/  FMUL.FTZ R169, R194, R169 ;  /* 0x000000a9c2a97220 */ /* 0x000fe40000410000 */
[----:B------:R-:W-:Y:S02]  /*7470*/  FMUL.FTZ R166, R76, R17 ;  /* 0x000000114ca67220 */ /* 0x000fe40000410000 */
[----:B------:R-:W-:-:S02]  /*7480*/  FADD.FTZ R69, R168, R69 ;  /* 0x00000045a8457221 */ /* 0x000fc40000010000 */
[----:B------:R-:W-:Y:S02]  /*7490*/  FADD.FTZ R160, R160, R153 ;  /* 0x00000099a0a07221 */ /* 0x000fe40000010000 */
[----:B------:R-:W-:Y:S02]  /*74a0*/  FFMA.FTZ R169, R204, R151, R169 ;  /* 0x00000097cca97223 */ /* 0x000fe400000100a9 */
[C---:B------:R-:W-:Y:S02]  /*74b0*/  FMUL.FTZ R153, R76.reuse, R19 ;  /* 0x000000134c997220 */ /* 0x040fe40000410000 */
[----:B------:R-:W-:Y:S02]  /*74c0*/  FFMA.FTZ R207, -R76, R158, R207 ;  /* 0x0000009e4ccf7223 */ /* 0x000fe400000101cf */
[----:B------:R-:W-:Y:S02]  /*74d0*/  FMUL.FTZ R168, R208, R166 ;  /* 0x000000a6d0a87220 */ /* 0x000fe40000410000 */
[----:B------:R-:W-:-:S02]  /*74e0*/  FADD.FTZ R160, R160, R169 ;  /* 0x000000a9a0a07221 */ /* 0x000fc40000010000 */
[-C--:B------:R-:W-:Y:S02]  /*74f0*/  FFMA.FTZ R169, R207, R153.reuse, R168 ;  /* 0x00000099cfa97223 */ /* 0x080fe400000100a8 */
[----:B------:R-:W-:Y:S02]  /*7500*/  FMUL.FTZ R171, R208, R153 ;  /* 0x00000099d0ab7220 */ /* 0x000fe40000410000 */
[----:B------:R-:W-:Y:S02]  /*7510*/  FADD.FTZ R155, R155, R164 ;  /* 0x000000a49b9b7221 */ /* 0x000fe40000010000 */
[----:B------:R-:W-:Y:S02]  /*7520*/  FADD.FTZ R160, R160, R169 ;  /* 0x000000a9a0a07221 */ /* 0x000fe40000010000 */
[----:B------:R-:W-:Y:S02]  /*7530*/  FMUL.FTZ R169, R74, R16 ;  /* 0x000000104aa97220 */ /* 0x000fe40000410000 */
[----:B------:R-:W-:-:S02]  /*7540*/  FFMA.FTZ R166, R207, R166, -R171 ;  /* 0x000000a6cfa67223 */ /* 0x000fc400000108ab */
[----:B------:R-:W-:Y:S02]  /*7550*/  FADD.FTZ R155, R155, R162 ;  /* 0x000000a29b9b7221 */ /* 0x000fe40000010000 */
[----:B------:R-:W-:Y:S02]  /*7560*/  FFMA.FTZ R210, -R74, R211, R210 ;  /* 0x000000d34ad27223 */ /* 0x000fe400000101d2 */
[----:B------:R-:W-:Y:S02]  /*7570*/  FMUL.FTZ R164, R72, R154 ;  /* 0x0000009a48a47220 */ /* 0x000fe40000410000 */
[----:B------:R-:W-:Y:S02]  /*7580*/  FMUL.FTZ R171, R74, R18 ;  /* 0x000000124aab7220 */ /* 0x000fe40000410000 */
[----:B------:R-:W-:Y:S02]  /*7590*/  FMUL.FTZ R162, R206, R169 ;  /* 0x000000a9cea27220 */ /* 0x000fe40000410000 */
[----:B------:R-:W-:-:S02]  /*75a0*/  FFMA.FTZ R209, -R72, R172, R209 ;  /* 0x000000ac48d17223 */ /* 0x000fc400000101d1 */
[----:B------:R-:W-:Y:S02]  /*75b0*/  FMUL.FTZ R185, R72, R170 ;  /* 0x000000aa48b97220 */ /* 0x000fe40000410000 */
[----:B------:R-:W-:Y:S02]  /*75c0*/  FMUL.FTZ R168, R212, R164 ;  /* 0x000000a4d4a87220 */ /* 0x000fe40000410000 */
[-C--:B------:R-:W-:Y:S02]  /*75d0*/  FFMA.FTZ R162, R210, R171.reuse, -R162 ;  /* 0x000000abd2a27223 */ /* 0x080fe400000108a2 */
[----:B------:R-:W-:Y:S02]  /*75e0*/  FMUL.FTZ R171, R206, R171 ;  /* 0x000000abceab7220 */ /* 0x000fe40000410000 */
[-C--:B------:R-:W-:Y:S02]  /*75f0*/  FFMA.FTZ R205, R209, R185.reuse, R168 ;  /* 0x000000b9d1cd7223 */ /* 0x080fe400000100a8 */
[----:B------:R-:W-:-:S02]  /*7600*/  FMUL.FTZ R168, R212, R185 ;  /* 0x000000b9d4a87220 */ /* 0x000fc40000410000 */
[----:B------:R-:W-:Y:S02]  /*7610*/  FFMA.FTZ R171, R210, R169, R171 ;  /* 0x000000a9d2ab7223 */ /* 0x000fe400000100ab */
[----:B------:R-:W-:Y:S02]  /*7620*/  FADD.FTZ R155, R155, R166 ;  /* 0x000000a69b9b7221 */ /* 0x000fe40000010000 */
[----:B------:R-:W-:Y:S02]  /*7630*/  FFMA.FTZ R168, R209, R164, -R168 ;  /* 0x000000a4d1a87223 */ /* 0x000fe400000108a8 */
[----:B------:R-:W-:Y:S02]  /*7640*/  FADD.FTZ R160, R160, R171 ;  /* 0x000000aba0a07221 */ /* 0x000fe40000010000 */
[----:B------:R-:W-:Y:S02]  /*7650*/  FADD.FTZ R155, R155, R162 ;  /* 0x000000a29b9b7221 */ /* 0x000fe40000010000 */
[----:B------:R-:W-:-:S02]  /*7660*/  FADD.FTZ R54, R185, R54 ;  /* 0x00000036b9367221 */ /* 0x000fc40000010000 */
[----:B------:R-:W-:Y:S02]  /*7670*/  FMUL.FTZ R185, R31, R170 ;  /* 0x000000aa1fb97220 */ /* 0x000fe40000410000 */
[----:B------:R-:W-:Y:S02]  /*7680*/  FADD.FTZ R205, R160, R205 ;  /* 0x000000cda0cd7221 */ /* 0x000fe40000010000 */
[----:B------:R-:W-:Y:S02]  /*7690*/  FADD.FTZ R155, R155, R168 ;  /* 0x000000a89b9b7221 */ /* 0x000fe40000010000 */
[-C--:B------:R-:W-:Y:S02]  /*76a0*/  FFMA.FTZ R185, R30, R154.reuse, -R185 ;  /* 0x0000009a1eb97223 */ /* 0x080fe400000108b9 */
[----:B------:R-:W-:Y:S02]  /*76b0*/  FMUL.FTZ R171, R31, R154 ;  /* 0x0000009a1fab7220 */ /* 0x000fe40000410000 */
[----:B------:R-:W-:-:S02]  /*76c0*/  FADD.FTZ R205, R205, R132 ;  /* 0x00000084cdcd7221 */ /* 0x000fc40000010000 */
[----:B------:R-:W-:Y:S01]  /*76d0*/  FADD.FTZ R134, R155, R134 ;  /* 0x000000869b867221 */ /* 0x000fe20000010000 */
[----:B------:R-:W0:Y:S01]  /*76e0*/  SHFL.DOWN PT, R132, R15, 0x1, 0x1f ;  /* 0x08201f000f847f89 */ /* 0x000e2200000e0000 */
[----:B------:R-:W-:Y:S02]  /*76f0*/  FMUL.FTZ R185, R212, R185 ;  /* 0x000000b9d4b97220 */ /* 0x000fe40000410000 */
[----:B------:R-:W-:Y:S02]  /*7700*/  FFMA.FTZ R154, R30, R170, R171 ;  /* 0x000000aa1e9a7223 */ /* 0x000fe400000100ab */
[----:B------:R-:W-:Y:S02]  /*7710*/  FMUL.FTZ R155, R31, R16 ;  /* 0x000000101f9b7220 */ /* 0x000fe40000410000 */
[----:B------:R-:W-:Y:S02]  /*7720*/  FADD.FTZ R205, R205, R12 ;  /* 0x0000000ccdcd7221 */ /* 0x000fe40000010000 */
[----:B------:R-:W-:-:S02]  /*7730*/  FADD.FTZ R134, R134, R13 ;  /* 0x0000000d86867221 */ /* 0x000fc40000010000 */
        /* <DEDUP_REMOVED lines=11> */
[----:B------:R-:W-:Y:S02]  /*77f0*/  FMUL.FTZ R12, R31, R173 ;  /* 0x000000ad1f0c7220 */ /* 0x000fe40000410000 */
[----:B------:R-:W-:Y:S02]  /*7800*/  FADD.FTZ R100, R139, R100 ;  /* 0x000000648b647221 */ /* 0x000fe40000010000 */
[----:B------:R-:W-:Y:S01]  /*7810*/  FMUL.FTZ R208, R208, R13 ;  /* 0x0000000dd0d07220 */ /* 0x000fe20000410000 */
[----:B------:R-:W-:Y:S01]  /*7820*/  MOV R13, R134 ;  /* 0x00000086000d7202 */ /* 0x000fe20000000f00 */
[----:B------:R-:W-:Y:S01]  /*7830*/  FFMA.FTZ R139, R30, R157, -R12 ;  /* 0x0000009d1e8b7223 */ /* 0x000fe2000001080c */
[----:B------:R-:W-:Y:S01]  /*7840*/  MOV R12, R205 ;  /* 0x000000cd000c7202 */ /* 0x000fe20000000f00 */
[----:B0-----:R-:W-:-:S02]  /*7850*/  @!P0 FADD.FTZ R15, R15, R132 ;  /* 0x000000840f0f8221 */ /* 0x001fc40000010000 */
[----:B------:R-:W-:Y:S02]  /*7860*/  FFMA.FTZ R16, R211, R16, R155 ;  /* 0x00000010d3107223 */ /* 0x000fe4000001009b */
[----:B-1----:R-:W-:Y:S01]  /*7870*/  @!P0 FADD.FTZ R12, R12, R171 ;  /* 0x000000ab0c0c8221 */ /* 0x002fe20000010000 */
[----:B------:R-:W0:Y:S01]  /*7880*/  SHFL.DOWN PT, R134, R15, 0x2, 0x1f ;  /* 0x08401f000f867f89 */ /* 0x000e2200000e0000 */
[----:B--2---:R-:W-:Y:S02]  /*7890*/  @!P0 FADD.FTZ R14, R14, R209 ;  /* 0x000000d10e0e8221 */ /* 0x004fe40000010000 */
[----:B------:R-:W-:Y:S02]  /*78a0*/  FADD.FTZ R56, R153, R56 ;  /* 0x0000003899387221 */ /* 0x000fe40000010000 */
[----:B---3--:R-:W-:Y:S01]  /*78b0*/  @!P0 FADD.FTZ R13, R13, R18 ;  /* 0x000000120d0d8221 */ /* 0x008fe20000010000 */
[----:B------:R-:W1:Y:S01]  /*78c0*/  SHFL.DOWN PT, R155, R14, 0x2, 0x1f ;  /* 0x08401f000e9b7f89 */ /* 0x000e6200000e0000 */
[C---:B------:R-:W-:Y:S01]  /*78d0*/  FMUL.FTZ R17, R31.reuse, R17 ;  /* 0x000000111f117220 */ /* 0x040fe20000410000 */
[----:B------:R-:W-:Y:S01]  /*78e0*/  ISETP.GT.AND P0, PT, R122, 0x1d, PT ;  /* 0x0000001d7a00780c */ /* 0x000fe20003f04270 */
[----:B------:R-:W-:Y:S01]  /*78f0*/  FADD.FTZ R83, R16, R83 ;  /* 0x0000005310537221 */ /* 0x000fe20000010000 */
[----:B------:R-:W2:Y:S01]  /*7900*/  SHFL.DOWN PT, R132, R13, 0x2, 0x1f ;  /* 0x08401f000d847f89 */ /* 0x000ea200000e0000 */
[----:B------:R-:W-:-:S02]  /*7910*/  FMUL.FTZ R16, R31, R23 ;  /* 0x000000171f107220 */ /* 0x000fc40000410000 */
[C---:B------:R-:W-:Y:S01]  /*7920*/  FFMA.FTZ R18, R30.reuse, R19, R17 ;  /* 0x000000131e127223 */ /* 0x040fe20000010011 */
[----:B------:R-:W3:Y:S01]  /*7930*/  SHFL.DOWN PT, R153, R12, 0x2, 0x1f ;  /* 0x08401f000c997f89 */ /* 0x000ee200000e0000 */
[CC--:B------:R-:W-:Y:S02]  /*7940*/  FFMA.FTZ R16, R30.reuse, R21.reuse, -R16 ;  /* 0x000000151e107223 */ /* 0x0c0fe40000010810 */
[----:B------:R-:W-:Y:S02]  /*7950*/  FMUL.FTZ R21, R31, R21 ;  /* 0x000000151f157220 */ /* 0x000fe40000410000 */
[----:B------:R-:W-:Y:S02]  /*7960*/  FFMA.FTZ R18, R207, R18, R208 ;  /* 0x00000012cf127223 */ /* 0x000fe400000100d0 */
[----:B------:R-:W-:Y:S02]  /*7970*/  FFMA.FTZ R21, R30, R23, R21 ;  /* 0x000000171e157223 */ /* 0x000fe40000010015 */
[----:B------:R-:W-:-:S02]  /*7980*/  FFMA.FTZ R19, R158, R19, R18 ;  /* 0x000000139e137223 */ /* 0x000fc40000010012 */
[----:B------:R-:W-:Y:S02]  /*7990*/  FMUL.FTZ R16, R193, R16 ;  /* 0x00000010c1107220 */ /* 0x000fe40000410000 */
[----:B0-----:R-:W-:Y:S02]  /*79a0*/  @!P0 FADD.FTZ R15, R15, R134 ;  /* 0x000000860f0f8221 */ /* 0x001fe40000010000 */
[----:B------:R-:W-:Y:S02]  /*79b0*/  FFMA.FTZ R16, R156, R21, R16 ;  /* 0x000000159c107223 */ /* 0x000fe40000010010 */
[----:B-1----:R-:W-:Y:S01]  /*79c0*/  @!P0 FADD.FTZ R14, R14, R155 ;  /* 0x0000009b0e0e8221 */ /* 0x002fe20000010000 */
[----:B------:R-:W0:Y:S01]  /*79d0*/  SHFL.DOWN PT, R134, R15, 0x4, 0x1f ;  /* 0x08801f000f867f89 */ /* 0x000e2200000e0000 */
[----:B------:R-:W-:Y:S02]  /*79e0*/  FADD.FTZ R112, R19, R112 ;  /* 0x0000007013707221 */ /* 0x000fe40000010000 */
[----:B--2---:R-:W-:Y:S01]  /*79f0*/  @!P0 FADD.FTZ R13, R13, R132 ;  /* 0x000000840d0d8221 */ /* 0x004fe20000010000 */
[----:B------:R-:W1:Y:S01]  /*7a00*/  SHFL.DOWN PT, R21, R14, 0x4, 0x1f ;  /* 0x08801f000e157f89 */ /* 0x000e6200000e0000 */
[----:B------:R-:W-:-:S02]  /*7a10*/  FFMA.FTZ R23, R152, R23, R16 ;  /* 0x0000001798177223 */ /* 0x000fc40000010010 */
[----:B---3--:R-:W-:Y:S01]  /*7a20*/  @!P0 FADD.FTZ R12, R12, R153 ;  /* 0x000000990c0c8221 */ /* 0x008fe20000010000 */
[----:B------:R-:W2:Y:S01]  /*7a30*/  SHFL.DOWN PT, R132, R13, 0x4, 0x1f ;  /* 0x08801f000d847f89 */ /* 0x000ea200000e0000 */
[----:B------:R-:W-:Y:S01]  /*7a40*/  ISETP.GT.AND P0, PT, R122, 0x1b, PT ;  /* 0x0000001b7a00780c */ /* 0x000fe20003f04270 */
[C---:B------:R-:W-:Y:S02]  /*7a50*/  FMUL.FTZ R16, R31.reuse, R175 ;  /* 0x000000af1f107220 */ /* 0x040fe40000410000 */
[----:B------:R-:W3:Y:S01]  /*7a60*/  SHFL.DOWN PT, R19, R12, 0x4, 0x1f ;  /* 0x08801f000c137f89 */ /* 0x000ee200000e0000 */
[C---:B------:R-:W-:Y:S02]  /*7a70*/  FMUL.FTZ R157, R31.reuse, R157 ;  /* 0x0000009d1f9d7220 */ /* 0x040fe40000410000 */
[-C--:B------:R-:W-:Y:S02]  /*7a80*/  FFMA.FTZ R17, R30, R159.reuse, -R16 ;  /* 0x0000009f1e117223 */ /* 0x080fe40000010810 */
[----:B------:R-:W-:-:S02]  /*7a90*/  FMUL.FTZ R159, R31, R159 ;  /* 0x0000009f1f9f7220 */ /* 0x000fc40000410000 */
[----:B------:R-:W-:Y:S02]  /*7aa0*/  FMUL.FTZ R16, R31, R115 ;  /* 0x000000731f107220 */ /* 0x000fe40000410000 */
[----:B------:R-:W-:Y:S02]  /*7ab0*/  FMUL.FTZ R17, R192, R17 ;  /* 0x00000011c0117220 */ /* 0x000fe40000410000 */
[C---:B------:R-:W-:Y:S02]  /*7ac0*/  FFMA.FTZ R18, R30.reuse, R175, R159 ;  /* 0x000000af1e127223 */ /* 0x040fe4000001009f */
[----:B------:R-:W-:Y:S02]  /*7ad0*/  FFMA.FTZ R16, R30, R33, -R16 ;  /* 0x000000211e107223 */ /* 0x000fe40000010810 */
[----:B0-----:R-:W-:Y:S02]  /*7ae0*/  @!P0 FADD.FTZ R15, R15, R134 ;  /* 0x000000860f0f8221 */ /* 0x001fe40000010000 */
[----:B-1----:R-:W-:-:S02]  /*7af0*/  @!P0 FADD.FTZ R14, R14, R21 ;  /* 0x000000150e0e8221 */ /* 0x002fc40000010000 */
[----:B------:R-:W-:Y:S01]  /*7b00*/  FMUL.FTZ R33, R31, R33 ;  /* 0x000000211f217220 */ /* 0x000fe20000410000 */
[----:B------:R-:W-:Y:S01]  /*7b10*/  SHFL.DOWN PT, R134, R15, 0x8, 0x1f ;  /* 0x09001f000f867f89 */ /* 0x000fe200000e0000 */
[----:B--2---:R-:W-:Y:S02]  /*7b20*/  @!P0 FADD.FTZ R13, R13, R132 ;  /* 0x000000840d0d8221 */ /* 0x004fe40000010000 */
[----:B------:R-:W-:Y:S01]  /*7b30*/  FFMA.FTZ R17, R203, R18, R17 ;  /* 0x00000012cb117223 */ /* 0x000fe20000010011 */
[----:B------:R-:W0:Y:S01]  /*7b40*/  SHFL.DOWN PT, R21, R14, 0x8, 0x1f ;  /* 0x09001f000e157f89 */ /* 0x000e2200000e0000 */
[----:B---3--:R-:W-:Y:S01]  /*7b50*/  @!P0 FADD.FTZ R12, R12, R19 ;  /* 0x000000130c0c8221 */ /* 0x008fe20000010000 */
[----:B------:R-:W-:Y:S01]  /*7b60*/  ISETP.GT.AND P0, PT, R122, 0x17, PT ;  /* 0x000000177a00780c */ /* 0x000fe20003f04270 */
[----:B------:R-:W-:Y:S01]  /*7b70*/  FMUL.FTZ R191, R191, R16 ;  /* 0x00000010bfbf7220 */ /* 0x000fe20000410000 */
[----:B------:R-:W1:Y:S01]  /*7b80*/  SHFL.DOWN PT, R132, R13, 0x8, 0x1f ;  /* 0x09001f000d847f89 */ /* 0x000e6200000e0000 */
[----:B------:R-:W-:-:S02]  /*7b90*/  FFMA.FTZ R18, R30, R115, R33 ;  /* 0x000000731e127223 */ /* 0x000fc40000010021 */
[----:B------:R-:W-:Y:S01]  /*7ba0*/  FMUL.FTZ R16, R31, R177 ;  /* 0x000000b11f107220 */ /* 0x000fe20000410000 */
[----:B------:R-:W2:Y:S01]  /*7bb0*/  SHFL.DOWN PT, R19, R12, 0x8, 0x1f ;  /* 0x09001f000c137f89 */ /* 0x000ea200000e0000 */
[----:B------:R-:W-:Y:S02]  /*7bc0*/  FFMA.FTZ R148, R148, R175, R17 ;  /* 0x000000af94947223 */ /* 0x000fe40000010011 */
[----:B------:R-:W-:Y:S02]  /*7bd0*/  FFMA.FTZ R18, R201, R18, R191 ;  /* 0x00000012c9127223 */ /* 0x000fe400000100bf */
[-C--:B------:R-:W-:Y:S02]  /*7be0*/  FFMA.FTZ R17, R30, R161.reuse, -R16 ;  /* 0x000000a11e117223 */ /* 0x080fe40000010810 */
[C---:B------:R-:W-:Y:S02]  /*7bf0*/  FMUL.FTZ R161, R31.reuse, R161 ;  /* 0x000000a11fa17220 */ /* 0x040fe40000410000 */
[----:B------:R-:W-:-:S02]  /*7c00*/  FMUL.FTZ R16, R31, R119 ;  /* 0x000000771f107220 */ /* 0x000fc40000410000 */
[----:B------:R-:W-:Y:S02]  /*7c10*/  FFMA.FTZ R115, R144, R115, R18 ;  /* 0x0000007390737223 */ /* 0x000fe40000010012 */
[----:B------:R-:W-:Y:S02]  /*7c20*/  FMUL.FTZ R17, R190, R17 ;  /* 0x00000011be117220 */ /* 0x000fe40000410000 */
[C---:B------:R-:W-:Y:S02]  /*7c30*/  FFMA.FTZ R161, R30.reuse, R177, R161 ;  /* 0x000000b11ea17223 */ /* 0x040fe400000100a1 */
[-C--:B------:R-:W-:Y:S02]  /*7c40*/  FFMA.FTZ R18, R30, R117.reuse, -R16 ;  /* 0x000000751e127223 */ /* 0x080fe40000010810 */
[C---:B------:R-:W-:Y:S02]  /*7c50*/  FMUL.FTZ R117, R31.reuse, R117 ;  /* 0x000000751f757220 */ /* 0x040fe40000410000 */
[----:B------:R-:W-:-:S02]  /*7c60*/  FMUL.FTZ R16, R31, R179 ;  /* 0x000000b31f107220 */ /* 0x000fc40000410000 */
[----:B------:R-:W-:Y:S02]  /*7c70*/  FFMA.FTZ R202, R202, R161, R17 ;  /* 0x000000a1caca7223 */ /* 0x000fe40000010011 */
[----:B------:R-:W-:Y:S02]  /*7c80*/  FMUL.FTZ R189, R189, R18 ;  /* 0x00000012bdbd7220 */ /* 0x000fe40000410000 */
[C---:B------:R-:W-:Y:S02]  /*7c90*/  FFMA.FTZ R18, R30.reuse, R119, R117 ;  /* 0x000000771e127223 */ /* 0x040fe40000010075 */
[-C--:B------:R-:W-:Y:S02]  /*7ca0*/  FFMA.FTZ R17, R30, R163.reuse, -R16 ;  /* 0x000000a31e117223 */ /* 0x080fe40000010810 */
[----:B------:R-:W-:Y:S02]  /*7cb0*/  FMUL.FTZ R163, R31, R163 ;  /* 0x000000a31fa37220 */ /* 0x000fe40000410000 */
[----:B------:R-:W-:-:S02]  /*7cc0*/  FFMA.FTZ R18, R195, R18, R189 ;  /* 0x00000012c3127223 */ /* 0x000fc400000100bd */
[----:B------:R-:W-:Y:S02]  /*7cd0*/  FMUL.FTZ R17, R188, R17 ;  /* 0x00000011bc117220 */ /* 0x000fe40000410000 */
[----:B------:R-:W-:Y:S02]  /*7ce0*/  FFMA.FTZ R16, R30, R179, R163 ;  /* 0x000000b31e107223 */ /* 0x000fe400000100a3 */
[----:B------:R-:W-:Y:S02]  /*7cf0*/  FFMA.FTZ R119, R140, R119, R18 ;  /* 0x000000778c777223 */ /* 0x000fe40000010012 */
[----:B------:R-:W-:Y:S02]  /*7d00*/  FFMA.FTZ R18, R141, R16, R17 ;  /* 0x000000108d127223 */ /* 0x000fe40000010011 */
[----:B0-----:R-:W-:Y:S02]  /*7d10*/  @!P0 FADD.FTZ R14, R14, R21 ;  /* 0x000000150e0e8221 */ /* 0x001fe40000010000 */
[----:B------:R-:W-:-:S02]  /*7d20*/  @!P0 FADD.FTZ R15, R15, R134 ;  /* 0x000000860f0f8221 */ /* 0x000fc40000010000 */
[----:B-1----:R-:W-:Y:S01]  /*7d30*/  @!P0 FADD.FTZ R13, R13, R132 ;  /* 0x000000840d0d8221 */ /* 0x002fe20000010000 */
[----:B------:R-:W0:Y:S01]  /*7d40*/  SHFL.DOWN PT, R21, R14, 0x10, 0x1f ;  /* 0x0a001f000e157f89 */ /* 0x000e2200000e0000 */
[----:B--2---:R-:W-:Y:S01]  /*7d50*/  @!P0 FADD.FTZ R12, R12, R19 ;  /* 0x000000130c0c8221 */ /* 0x004fe20000010000 */
[----:B------:R-:W-:Y:S01]  /*7d60*/  ISETP.GT.AND P0, PT, R122, 0xf, PT ;  /* 0x0000000f7a00780c */ /* 0x000fe20003f04270 */
[C---:B------:R-:W-:Y:S01]  /*7d70*/  FMUL.FTZ R16, R31.reuse, R121 ;  /* 0x000000791f107220 */ /* 0x040fe20000410000 */
[----:B------:R-:W1:Y:S01]  /*7d80*/  SHFL.DOWN PT, R140, R15, 0x10, 0x1f ;  /* 0x0a001f000f8c7f89 */ /* 0x000e6200000e0000 */
[----:B------:R-:W-:Y:S02]  /*7d90*/  FMUL.FTZ R17, R31, R181 ;  /* 0x000000b51f117220 */ /* 0x000fe40000410000 */
[C---:B------:R-:W-:Y:S01]  /*7da0*/  FFMA.FTZ R16, R30.reuse, R123, -R16 ;  /* 0x0000007b1e107223 */ /* 0x040fe20000010810 */
[----:B------:R-:W2:Y:S01]  /*7db0*/  SHFL.DOWN PT, R134, R13, 0x10, 0x1f ;  /* 0x0a001f000d867f89 */ /* 0x000ea200000e0000 */
[----:B------:R-:W-:-:S02]  /*7dc0*/  FFMA.FTZ R17, R30, R165, -R17 ;  /* 0x000000a51e117223 */ /* 0x000fc40000010811 */
[----:B------:R-:W-:Y:S01]  /*7dd0*/  FMUL.FTZ R187, R187, R16 ;  /* 0x00000010bbbb7220 */ /* 0x000fe20000410000 */
[----:B------:R-:W3:Y:S01]  /*7de0*/  SHFL.DOWN PT, R19, R12, 0x10, 0x1f ;  /* 0x0a001f000c137f89 */ /* 0x000ee200000e0000 */
[C---:B------:R-:W-:Y:S02]  /*7df0*/  FMUL.FTZ R16, R31.reuse, R125 ;  /* 0x0000007d1f107220 */ /* 0x040fe40000410000 */
[C---:B------:R-:W-:Y:S02]  /*7e00*/  FMUL.FTZ R123, R31.reuse, R123 ;  /* 0x0000007b1f7b7220 */ /* 0x040fe40000410000 */
[----:B------:R-:W-:Y:S02]  /*7e10*/  FFMA.FTZ R16, R30, R129, -R16 ;  /* 0x000000811e107223 */ /* 0x000fe40000010810 */
[----:B------:R-:W-:Y:S02]  /*7e20*/  FMUL.FTZ R165, R31, R165 ;  /* 0x000000a51fa57220 */ /* 0x000fe40000410000 */
[----:B------:R-:W-:-:S02]  /*7e30*/  FMUL.FTZ R35, R35, R16 ;  /* 0x0000001023237220 */ /* 0x000fc40000410000 */
[C---:B------:R-:W-:Y:S02]  /*7e40*/  FMUL.FTZ R16, R31.reuse, R183 ;  /* 0x000000b71f107220 */ /* 0x040fe40000410000 */
[C---:B------:R-:W-:Y:S02]  /*7e50*/  FMUL.FTZ R129, R31.reuse, R129 ;  /* 0x000000811f817220 */ /* 0x040fe40000410000 */
[-C--:B------:R-:W-:Y:S02]  /*7e60*/  FMUL.FTZ R31, R31, R167.reuse ;  /* 0x000000a71f1f7220 */ /* 0x080fe40000410000 */
[C---:B------:R-:W-:Y:S02]  /*7e70*/  FFMA.FTZ R167, R30.reuse, R167, -R16 ;  /* 0x000000a71ea77223 */ /* 0x040fe40000010810 */
[----:B------:R-:W-:Y:S02]  /*7e80*/  FFMA.FTZ R132, R137, R179, R18 ;  /* 0x000000b389847223 */ /* 0x000fe40000010012 */
[----:B------:R-:W-:-:S02]  /*7e90*/  FFMA.FTZ R157, R30, R173, R157 ;  /* 0x000000ad1e9d7223 */ /* 0x000fc4000001009d */
[C---:B------:R-:W-:Y:S02]  /*7ea0*/  FFMA.FTZ R18, R30.reuse, R121, R123 ;  /* 0x000000791e127223 */ /* 0x040fe4000001007b */
[C---:B------:R-:W-:Y:S02]  /*7eb0*/  FFMA.FTZ R165, R30.reuse, R181, R165 ;  /* 0x000000b51ea57223 */ /* 0x040fe400000100a5 */
[----:B------:R-:W-:Y:S02]  /*7ec0*/  FFMA.FTZ R16, R30, R125, R129 ;  /* 0x0000007d1e107223 */ /* 0x000fe40000010081 */
[----:B------:R-:W-:Y:S02]  /*7ed0*/  FMUL.FTZ R139, R194, R139 ;  /* 0x0000008bc28b7220 */ /* 0x000fe40000410000 */
[----:B------:R-:W-:Y:S02]  /*7ee0*/  FMUL.FTZ R17, R186, R17 ;  /* 0x00000011ba117220 */ /* 0x000fe40000410000 */
[----:B------:R-:W-:-:S02]  /*7ef0*/  FFMA.FTZ R30, R30, R183, R31 ;  /* 0x000000b71e1e7223 */ /* 0x000fc4000001001f */
[----:B------:R-:W-:Y:S02]  /*7f00*/  FMUL.FTZ R167, R34, R167 ;  /* 0x000000a722a77220 */ /* 0x000fe40000410000 */
[----:B0-----:R-:W-:Y:S02]  /*7f10*/  @!P0 FADD.FTZ R14, R14, R21 ;  /* 0x000000150e0e8221 */ /* 0x001fe40000010000 */
[----:B-1----:R-:W-:Y:S02]  /*7f20*/  @!P0 FADD.FTZ R15, R15, R140 ;  /* 0x0000008c0f0f8221 */ /* 0x002fe40000010000 */
[----:B--2---:R-:W-:Y:S02]  /*7f30*/  @!P0 FADD.FTZ R13, R13, R134 ;  /* 0x000000860d0d8221 */ /* 0x004fe40000010000 */
[----:B---3--:R-:W-:Y:S02]  /*7f40*/  @!P0 FADD.FTZ R12, R12, R19 ;  /* 0x000000130c0c8221 */ /* 0x008fe40000010000 */
        /* <DEDUP_REMOVED lines=54> */
.L_x_6220:
[----:B0-----:R-:W-:Y:S05]  /*82b0*/  BSYNC B0 ;  /* 0x0000000000007941 */ /* 0x001fea0003800000 */
.L_x_6219:
[----:B------:R-:W-:-:S04]  /*82c0*/  IADD3 R0, R0, 0x1, RZ ;  /* 0x0000000100007810 */ /* 0x000fc80007ffe0ff */
[----:B------:R-:W-:-:S13]  /*82d0*/  ISETP.GE.AND P0, PT, R0, c[0x0][0x16c], PT ;  /* 0x00005b0000007a0c */ /* 0x000fda0003f06270 */
[----:B------:R-:W-:Y:S01]  /*82e0*/  @P0 CALL.REL.NOINC `(.L_x_6184) ;  /* 0x0000001000000944 */ /* 0x000fe20003c00000 */
[----:B------:R-:W-:Y:S05]  /*82f0*/  BRA `(.L_x_6221) ;  /* 0xffffa0f000007947 */ /* 0x000fea000383ffff */
.L_x_6184:
[----:B------:R-:W-:Y:S01]  /*8300*/  BAR.SYNC.DEFER_BLOCKING 0x0 ;  /* 0x0000000000007b1d */ /* 0x000fe20000010000 */
[----:B------:R-:W-:Y:S01]  /*8310*/  F2FP.PACK_AB R11, R60, R61 ;  /* 0x0000003d3c0b723e */ /* 0x000fe200000000ff */
[----:B------:R-:W-:Y:S01]  /*8320*/  IMAD R0, R105, c[0x0][0x2d8], RZ ;  /* 0x0000b60069007a24 */ /* 0x000fe200078e02ff */
[----:B------:R-:W-:Y:S01]  /*8330*/  F2FP.PACK_AB R10, R62, R63 ;  /* 0x0000003f3e0a723e */ /* 0x000fe200000000ff */
[C---:B------:R-:W-:Y:S01]  /*8340*/  IMAD.WIDE.U32 R4, R107.reuse, c[0x0][0x2d8], R28 ;  /* 0x0000b6006b047a25 */ /* 0x040fe200078e001c */
[----:B------:R-:W-:Y:S02]  /*8350*/  F2FP.PACK_AB R9, R64, R65 ;  /* 0x000000414009723e */ /* 0x000fe400000000ff */
[----:B------:R-:W-:Y:S01]  /*8360*/  F2FP.PACK_AB R8, R66, R67 ;  /* 0x000000434208723e */ /* 0x000fe200000000ff */
[----:B------:R-:W-:Y:S01]  /*8370*/  IMAD R7, R107, c[0x0][0x2dc], R0 ;  /* 0x0000b7006b077a24 */ /* 0x000fe200078e0200 */
[----:B0-----:R-:W-:Y:S01]  /*8380*/  F2FP.PACK_AB R15, R52, R53 ;  /* 0x00000035340f723e */ /* 0x001fe200000000ff */
[----:B------:R-:W-:Y:S01]  /*8390*/  IMAD R31, R113, c[0x0][0x2e0], RZ ;  /* 0x0000b800711f7a24 */ /* 0x000fe200078e02ff */
[----:B------:R-:W-:Y:S01]  /*83a0*/  F2FP.PACK_AB R14, R54, R55 ;  /* 0x00000037360e723e */ /* 0x000fe200000000ff */
[----:B------:R-:W-:Y:S01]  /*83b0*/  IMAD R30, R105, c[0x0][0x2f8], RZ ;  /* 0x0000be00691e7a24 */ /* 0x000fe200078e02ff */
[----:B------:R-:W-:Y:S01]  /*83c0*/  F2FP.PACK_AB R13, R56, R57 ;  /* 0x00000039380d723e */ /* 0x000fe200000000ff */
[----:B------:R-:W-:Y:S01]  /*83d0*/  IMAD R31, R128, c[0x0][0x2e4], R31 ;  /* 0x0000b900801f7a24 */ /* 0x000fe200078e021f */
[----:B------:R-:W-:-:S02]  /*83e0*/  F2FP.PACK_AB R12, R58, R59 ;  /* 0x0000003b3a0c723e */ /* 0x000fc400000000ff */
[----:B------:R-:W-:Y:S01]  /*83f0*/  IADD3 R5, R5, R7, RZ ;  /* 0x0000000705057210 */ /* 0x000fe20007ffe0ff */
[----:B------:R-:W-:Y:S01]  /*8400*/  FADD.FTZ R7, R126, R71 ;  /* 0x000000477e077221 */ /* 0x000fe20000010000 */
[----:B------:R-:W-:Y:S02]  /*8410*/  IADD3 R120, P1, R120, -0x800, RZ ;  /* 0xfffff80078787810 */ /* 0x000fe40007f3e0ff */
[----:B------:R-:W-:Y:S01]  /*8420*/  IADD3 R118, P2, R118, -0x800, RZ ;  /* 0xfffff80076767810 */ /* 0x000fe20007f5e0ff */
[----:B------:R-:W-:Y:S01]  /*8430*/  IMAD.WIDE.U32 R4, R128, c[0x0][0x2e0], R4 ;  /* 0x0000b80080047a25 */ /* 0x000fe200078e0004 */
[----:B------:R-:W-:Y:S01]  /*8440*/  IADD3 R116, P3, R116, -0x800, RZ ;  /* 0xfffff80074747810 */ /* 0x000fe20007f7e0ff */
[----:B------:R0:W-:Y:S01]  /*8450*/  STS.128 [R85.X16], R8 ;  /* 0x0000000855007388 */ /* 0x0001e2000000cc00 */
[----:B------:R-:W-:Y:S01]  /*8460*/  IADD3.X R101, R101, -0x1, RZ, P1, !PT ;  /* 0xffffffff65657810 */ /* 0x000fe20000ffe4ff */
[----:B------:R-:W-:Y:S01]  /*8470*/  FADD.FTZ R0, R7, R102 ;  /* 0x0000006607007221 */ /* 0x000fe20000010000 */
[----:B------:R-:W-:Y:S01]  /*8480*/  IADD3 R7, R5, R31, RZ ;  /* 0x0000001f05077210 */ /* 0x000fe20007ffe0ff */
[----:B------:R1:W-:Y:S01]  /*8490*/  STS.128 [R85.X16+0x10], R12 ;  /* 0x0000100c55007388 */ /* 0x0003e2000000cc00 */
[----:B------:R-:W-:-:S06]  /*84a0*/  NOP ;  /* 0x0000000000007918 */ /* 0x000fcc0000000000 */
[----:B------:R-:W2:Y:S01]  /*84b0*/  LDS.128 R16, [R87.X16] ;  /* 0x0000000057107984 */ /* 0x000ea2000000cc00 */
[----:B------:R-:W-:Y:S01]  /*84c0*/  LEA R6, P0, R4, c[0x0][0x330], 0x1 ;  /* 0x0000cc0004067a11 */ /* 0x000fe200078008ff */
[----:B------:R-:W-:Y:S01]  /*84d0*/  FADD.FTZ R5, R0, R73 ;  /* 0x0000004900057221 */ /* 0x000fe20000010000 */
[----:B------:R-:W-:Y:S01]  /*84e0*/  IADD3.X R99, R99, -0x1, RZ, P2, !PT ;  /* 0xffffffff63637810 */ /* 0x000fe200017fe4ff */
[----:B------:R-:W3:Y:S01]  /*84f0*/  LDS.128 R20, [R87.X16+0x200] ;  /* 0x0002000057147984 */ /* 0x000ee2000000cc00 */
[----:B------:R-:W-:Y:S01]  /*8500*/  LEA.HI.X R7, R4, c[0x0][0x334], R7, 0x1, P0 ;  /* 0x0000cd0004077a11 */ /* 0x000fe200000f0c07 */
[----:B------:R-:W-:Y:S01]  /*8510*/  FADD.FTZ R0, R5, R104 ;  /* 0x0000006805007221 */ /* 0x000fe20000010000 */
[----:B0-----:R-:W-:Y:S02]  /*8520*/  F2FP.PACK_AB R9, R104, R73 ;  /* 0x000000496809723e */ /* 0x001fe400000000ff */
[----:B------:R-:W-:Y:S01]  /*8530*/  F2FP.PACK_AB R8, R102, R71 ;  /* 0x000000476608723e */ /* 0x000fe200000000ff */
[----:B------:R-:W-:Y:S01]  /*8540*/  IMAD.WIDE R4, R89, 0x10, R6 ;  /* 0x0000001059047825 */ /* 0x000fe200078e0206 */
[----:B------:R-:W-:-:S02]  /*8550*/  F2FP.PACK_AB R11, R108, R77 ;  /* 0x0000004d6c0b723e */ /* 0x000fc400000000ff */
[----:B------:R-:W-:Y:S01]  /*8560*/  F2FP.PACK_AB R10, R106, R75 ;  /* 0x0000004b6a0a723e */ /* 0x000fe200000000ff */
[----:B------:R-:W-:Y:S01]  /*8570*/  IMAD.WIDE.U32 R6, R107, c[0x0][0x2f8], R28 ;  /* 0x0000be006b067a25 */ /* 0x000fe200078e001c */
[----:B-1----:R-:W-:Y:S02]  /*8580*/  F2FP.PACK_AB R15, R69, R100 ;  /* 0x00000064450f723e */ /* 0x002fe400000000ff */
[----:B------:R-:W-:Y:S01]  /*8590*/  F2FP.PACK_AB R14, R114, R83 ;  /* 0x00000053720e723e */ /* 0x000fe200000000ff */
[----:B------:R-:W-:Y:S01]  /*85a0*/  FADD.FTZ R75, R0, R75 ;  /* 0x0000004b004b7221 */ /* 0x000fe20000010000 */
[----:B------:R-:W-:Y:S02]  /*85b0*/  F2FP.PACK_AB R13, R112, R81 ;  /* 0x00000051700d723e */ /* 0x000fe400000000ff */
[----:B------:R-:W-:Y:S01]  /*85c0*/  F2FP.PACK_AB R12, R110, R79 ;  /* 0x0000004f6e0c723e */ /* 0x000fe200000000ff */
[----:B------:R-:W-:Y:S01]  /*85d0*/  FADD.FTZ R106, R75, R106 ;  /* 0x0000006a4b6a7221 */ /* 0x000fe20000010000 */
[----:B------:R-:W-:-:S03]  /*85e0*/  IADD3.X R97, R97, -0x1, RZ, P3, !PT ;  /* 0xffffffff61617810 */ /* 0x000fc60001ffe4ff */
[----:B------:R-:W-:-:S04]  /*85f0*/  FADD.FTZ R77, R106, R77 ;  /* 0x0000004d6a4d7221 */ /* 0x000fc80000010000 */
[----:B------:R-:W-:-:S04]  /*8600*/  FADD.FTZ R108, R77, R108 ;  /* 0x0000006c4d6c7221 */ /* 0x000fc80000010000 */
[----:B------:R-:W-:-:S04]  /*8610*/  FADD.FTZ R79, R108, R79 ;  /* 0x0000004f6c4f7221 */ /* 0x000fc80000010000 */
[----:B------:R-:W-:Y:S01]  /*8620*/  FADD.FTZ R110, R79, R110 ;  /* 0x0000006e4f6e7221 */ /* 0x000fe20000010000 */
[----:B--2---:R0:W-:Y:S03]  /*8630*/  STG.E.128 [R4.64], R16 ;  /* 0x0000001004007986 */ /* 0x0041e6000c101d04 */
[----:B------:R-:W-:Y:S01]  /*8640*/  FADD.FTZ R81, R110, R81 ;  /* 0x000000516e517221 */ /* 0x000fe20000010000 */
[----:B---3--:R1:W-:Y:S03]  /*8650*/  STG.E.128 [R4.64+0x200], R20 ;  /* 0x0002001404007986 */ /* 0x0083e6000c101d04 */
[----:B------:R-:W-:Y:S01]  /*8660*/  FADD.FTZ R112, R81, R112 ;  /* 0x0000007051707221 */ /* 0x000fe20000010000 */
[----:B------:R-:W-:Y:S03]  /*8670*/  BAR.SYNC.DEFER_BLOCKING 0x0 ;  /* 0x0000000000007b1d */ /* 0x000fe60000010000 */
[----:B------:R-:W-:-:S04]  /*8680*/  FADD.FTZ R83, R112, R83 ;  /* 0x0000005370537221 */ /* 0x000fc80000010000 */
[----:B------:R-:W-:Y:S02]  /*8690*/  FADD.FTZ R83, R83, R114 ;  /* 0x0000007253537221 */ /* 0x000fe40000010000 */
[----:B0-----:R-:W-:Y:S02]  /*86a0*/  IMAD R17, R107, c[0x0][0x2fc], R30 ;  /* 0x0000bf006b117a24 */ /* 0x001fe400078e021e */
[----:B------:R-:W-:Y:S02]  /*86b0*/  FADD.FTZ R100, R83, R100 ;  /* 0x0000006453647221 */ /* 0x000fe40000010000 */
[----:B-1----:R-:W-:Y:S01]  /*86c0*/  IMAD R5, R113, c[0x0][0x300], RZ ;  /* 0x0000c00071057a24 */ /* 0x002fe200078e02ff */
[----:B------:R-:W-:Y:S01]  /*86d0*/  IADD3 R7, R7, R17, RZ ;  /* 0x0000001107077210 */ /* 0x000fe20007ffe0ff */
[----:B------:R-:W-:Y:S01]  /*86e0*/  FADD.FTZ R126, R100, R69 ;  /* 0x00000045647e7221 */ /* 0x000fe20000010000 */
[----:B------:R0:W-:Y:S04]  /*86f0*/  STS.128 [R85.X16], R8 ;  /* 0x0000000855007388 */ /* 0x0001e8000000cc00 */
[----:B------:R-:W-:Y:S01]  /*8700*/  STS.128 [R85.X16+0x10], R12 ;  /* 0x0000100c55007388 */ /* 0x000fe2000000cc00 */
[----:B------:R-:W-:-:S06]  /*8710*/  NOP ;  /* 0x0000000000007918 */ /* 0x000fcc0000000000 */
[----:B------:R-:W1:Y:S04]  /*8720*/  LDS.128 R32, [R87.X16] ;  /* 0x0000000057207984 */ /* 0x000e68000000cc00 */
[----:B------:R-:W2:Y:S01]  /*8730*/  LDS.128 R36, [R87.X16+0x200] ;  /* 0x0002000057247984 */ /* 0x000ea2000000cc00 */
[C---:B0-----:R-:W-:Y:S02]  /*8740*/  IMAD R9, R128.reuse, c[0x0][0x304], R5 ;  /* 0x0000c10080097a24 */ /* 0x041fe400078e0205 */
[----:B------:R-:W-:-:S05]  /*8750*/  IMAD.WIDE.U32 R4, R128, c[0x0][0x300], R6 ;  /* 0x0000c00080047a25 */ /* 0x000fca00078e0006 */
[----:B------:R-:W-:Y:S02]  /*8760*/  IADD3 R5, R5, R9, RZ ;  /* 0x0000000905057210 */ /* 0x000fe40007ffe0ff */
[----:B------:R-:W-:-:S04]  /*8770*/  LEA R6, P0, R4, c[0x0][0x340], 0x1 ;  /* 0x0000d00004067a11 */ /* 0x000fc800078008ff */
[----:B------:R-:W-:Y:S02]  /*8780*/  LEA.HI.X R7, R4, c[0x0][0x344], R5, 0x1, P0 ;  /* 0x0000d10004077a11 */ /* 0x000fe400000f0c05 */
[C---:B------:R-:W-:Y:S02]  /*8790*/  ISETP.GT.AND P0, PT, R95.reuse, 0x1, PT ;  /* 0x000000015f00780c */ /* 0x040fe40003f04270 */
[----:B------:R-:W-:Y:S01]  /*87a0*/  IADD3 R95, R95, -0x1, RZ ;  /* 0xffffffff5f5f7810 */ /* 0x000fe20007ffe0ff */
[----:B------:R-:W-:-:S05]  /*87b0*/  IMAD.WIDE R4, R89, 0x10, R6 ;  /* 0x0000001059047825 */ /* 0x000fca00078e0206 */
[----:B-1----:R0:W-:Y:S04]  /*87c0*/  STG.E.128 [R4.64], R32 ;  /* 0x0000002004007986 */ /* 0x0021e8000c101d04 */
[----:B--2---:R0:W-:Y:S02]  /*87d0*/  STG.E.128 [R4.64+0x200], R36 ;  /* 0x0002002404007986 */ /* 0x0041e4000c101d04 */
[----:B0-----:R-:W-:Y:S01]  /*87e0*/  @!P0 CALL.REL.NOINC `(.L_x_6182) ;  /* 0x0000001000008944 */ /* 0x001fe20003c00000 */
[----:B------:R-:W-:Y:S05]  /*87f0*/  BRA `(.L_x_6222) ;  /* 0xffff7d6000007947 */ /* 0x000fea000383ffff */
.L_x_6182:
        /* <DEDUP_REMOVED lines=29> */
.L_x_6224:
[----:B------:R-:W-:Y:S05]  /*89d0*/  BSYNC B0 ;  /* 0x0000000000007941 */ /* 0x000fea0003800000 */
.L_x_6223:
[----:B------:R-:W-:Y:S01]  /*89e0*/  BSSY B0, `(.L_x_6225) ;  /* 0x000001d000007945 */ /* 0x000fe20003800000 */
[----:B------:R-:W-:Y:S05]  /*89f0*/  @!P0 BRA `(.L_x_6226) ;  /* 0x000001a000008947 */ /* 0x000fea0003800000 */
[----:B------:R-:W-:Y:S06]  /*8a00*/  BAR.SYNC.DEFER_BLOCKING 0x0 ;  /* 0x0000000000007b1d */ /* 0x000fec0000010000 */
[----:B------:R-:W1:Y:S04]  /*8a10*/  SHFL.DOWN P0, R5, R126, 0x1, 0x1f ;  /* 0x08201f007e057f89 */ /* 0x000e680000000000 */
[----:B0-----:R-:W0:Y:S04]  /*8a20*/  S2R R6, SR_LANEID ;  /* 0x0000000000067919 */ /* 0x001e280000000000 */
[----:B------:R-:W2:Y:S01]  /*8a30*/  S2R R19, SR_TID.X ;  /* 0x0000000000137919 */ /* 0x000ea20000002100 */
[----:B-1----:R-:W-:Y:S01]  /*8a40*/  @P0 FADD R5, R5, R126 ;  /* 0x0000007e05050221 */ /* 0x002fe20000000000 */
[----:B0-----:R-:W-:-:S04]  /*8a50*/  ISETP.NE.AND P2, PT, R6, RZ, PT ;  /* 0x000000ff0600720c */ /* 0x001fc80003f45270 */
        /* <DEDUP_REMOVED lines=20> */
.L_x_6226:
[----:B------:R-:W1:Y:S02]  /*8ba0*/  S2R R19, SR_TID.X ;  /* 0x0000000000137919 */ /* 0x000e640000002100 */
.L_x_6227:
[----:B------:R-:W-:Y:S05]  /*8bb0*/  BSYNC B0 ;  /* 0x0000000000007941 */ /* 0x000fea0003800000 */
.L_x_6225:
[----:B-1----:R-:W-:-:S13]  /*8bc0*/  ISETP.GE.AND P0, PT, R19, c[0x0][0x16c], PT ;  /* 0x00005b0013007a0c */ /* 0x002fda0003f06270 */
        /* <DEDUP_REMOVED lines=21> */
.L_x_6228:
        /* <DEDUP_REMOVED lines=64> */
.L_x_6189:
[----:B------:R-:W-:Y:S01]  /*9120*/  HFMA2.MMA R192, -RZ, RZ, 0, 5.9604644775390625e-08 ;  /* 0x00000001ffc07435 */ /* 0x000fe200000001ff */
[----:B------:R-:W-:Y:S02]  /*9130*/  MOV R191, R18 ;  /* 0x0000001200bf7202 */ /* 0x000fe40000000f00 */
[----:B------:R-:W-:Y:S02]  /*9140*/  MOV R19, RZ ;  /* 0x000000ff00137202 */ /* 0x000fe40000000f00 */
[----:B------:R-:W-:-:S02]  /*9150*/  MOV R194, 0xffffffff ;  /* 0xffffffff00c27802 */ /* 0x000fc40000000f00 */
[----:B------:R-:W-:Y:S02]  /*9160*/  MOV R16, 0x9180 ;  /* 0x0000918000107802 */ /* 0x000fe40000000f00 */
[----:B-1---5:R-:W-:Y:S05]  /*9170*/  CALL.REL.NOINC `($__internal_149_$__cuda_sm70_shflsync_up) ;  /* 0x00001e9000007944 */ /* 0x022fea0003c00000 */
[----:B-1----:R-:W-:Y:S01]  /*9180*/  MOV R21, R19 ;  /* 0x0000001300157202 */ /* 0x002fe20000000f00 */
[----:B0-----:R-:W-:Y:S05]  /*9190*/  BRA `(.L_x_6229) ;  /* 0xffffad6000007947 */ /* 0x001fea000383ffff */
.L_x_6190:
[----:B------:R-:W-:Y:S01]  /*91a0*/  HFMA2.MMA R192, -RZ, RZ, 0, 5.9604644775390625e-08 ;  /* 0x00000001ffc07435 */ /* 0x000fe200000001ff */
[----:B------:R-:W-:Y:S02]  /*91b0*/  MOV R191, R20 ;  /* 0x0000001400bf7202 */ /* 0x000fe40000000f00 */
[----:B------:R-:W-:Y:S02]  /*91c0*/  MOV R19, RZ ;  /* 0x000000ff00137202 */ /* 0x000fe40000000f00 */
[----:B------:R-:W-:Y:S02]  /*91d0*/  MOV R194, 0xffffffff ;  /* 0xffffffff00c27802 */ /* 0x000fe40000000f00 */
[----:B------:R-:W-:Y:S02]  /*91e0*/  MOV R16, 0x9200 ;  /* 0x0000920000107802 */ /* 0x000fe40000000f00 */
[----:B012--5:R-:W-:Y:S05]  /*91f0*/  CALL.REL.NOINC `($__internal_149_$__cuda_sm70_shflsync_up) ;  /* 0x00001e1000007944 */ /* 0x027fea0003c00000 */
[----:B0-----:R-:W-:Y:S01]  /*9200*/  HFMA2.MMA R192, -RZ, RZ, 0, 5.9604644775390625e-08 ;  /* 0x00000001ffc07435 */ /* 0x001fe200000001ff */
[----:B-1----:R-:W-:Y:S02]  /*9210*/  MOV R187, R19 ;  /* 0x0000001300bb7202 */ /* 0x002fe40000000f00 */
[----:B------:R-:W-:-:S02]  /*9220*/  MOV R191, R22 ;  /* 0x0000001600bf7202 */ /* 0x000fc40000000f00 */
[----:B------:R-:W-:Y:S02]  /*9230*/  MOV R19, RZ ;  /* 0x000000ff00137202 */ /* 0x000fe40000000f00 */
[----:B------:R-:W-:Y:S02]  /*9240*/  MOV R194, 0xffffffff ;  /* 0xffffffff00c27802 */ /* 0x000fe40000000f00 */
[----:B------:R-:W-:Y:S02]  /*9250*/  MOV R16, 0x9270 ;  /* 0x0000927000107802 */ /* 0x000fe40000000f00 */
[----:B------:R-:W-:Y:S05]  /*9260*/  CALL.REL.NOINC `($__internal_149_$__cuda_sm70_shflsync_up) ;  /* 0x00001da000007944 */ /* 0x000fea0003c00000 */
[----:B0-----:R-:W-:Y:S01]  /*9270*/  HFMA2.MMA R192, -RZ, RZ, 0, 5.9604644775390625e-08 ;  /* 0x00000001ffc07435 */ /* 0x001fe200000001ff */
[----:B-1----:R-:W-:Y:S02]  /*9280*/  MOV R189, R19 ;  /* 0x0000001300bd7202 */ /* 0x002fe40000000f00 */
[----:B------:R-:W-:Y:S02]  /*9290*/  MOV R191, R23 ;  /* 0x0000001700bf7202 */ /* 0x000fe40000000f00 */
[----:B------:R-:W-:Y:S02]  /*92a0*/  MOV R19, RZ ;  /* 0x000000ff00137202 */ /* 0x000fe40000000f00 */
[----:B------:R-:W-:-:S02]  /*92b0*/  MOV R194, 0xffffffff ;  /* 0xffffffff00c27802 */ /* 0x000fc40000000f00 */
[----:B------:R-:W-:Y:S02]  /*92c0*/  MOV R16, 0x92e0 ;  /* 0x000092e000107802 */ /* 0x000fe40000000f00 */
[----:B------:R-:W-:Y:S05]  /*92d0*/  CALL.REL.NOINC `($__internal_149_$__cuda_sm70_shflsync_up) ;  /* 0x00001d3000007944 */ /* 0x000fea0003c00000 */
[----:B------:R-:W-:Y:S01]  /*92e0*/  FMUL.FTZ R190, R20, R189 ;  /* 0x000000bd14be7220 */ /* 0x000fe20000410000 */
[----:B------:R-:W-:Y:S01]  /*92f0*/  ISETP.GE.AND P0, PT, R122, 0x1, PT ;  /* 0x000000017a00780c */ /* 0x000fe20003f06270 */
[C---:B-1----:R-:W-:Y:S01]  /*9300*/  FMUL.FTZ R188, R20.reuse, R19 ;  /* 0x0000001314bc7220 */ /* 0x042fe20000410000 */
[----:B0-----:R-:W-:Y:S01]  /*9310*/  HFMA2.MMA R192, -RZ, RZ, 0, 1.1920928955078125e-07 ;  /* 0x00000002ffc07435 */ /* 0x001fe200000001ff */
[C---:B------:R-:W-:Y:S01]  /*9320*/  FMUL.FTZ R16, R20.reuse, R187 ;  /* 0x000000bb14107220 */ /* 0x040fe20000410000 */
[----:B------:R-:W-:Y:S01]  /*9330*/  MOV R194, 0xffffffff ;  /* 0xffffffff00c27802 */ /* 0x000fe20000000f00 */
[----:B------:R-:W-:Y:S02]  /*9340*/  FMUL.FTZ R17, R20, R21 ;  /* 0x0000001514117220 */ /* 0x000fe40000410000 */
[C---:B------:R-:W-:Y:S01]  /*9350*/  FFMA.FTZ R190, R18.reuse, R19, R190 ;  /* 0x0000001312be7223 */ /* 0x040fe200000100be */
[----:B------:R-:W-:Y:S01]  /*9360*/  MOV R19, RZ ;  /* 0x000000ff00137202 */ /* 0x000fe20000000f00 */
[----:B------:R-:W-:-:S02]  /*9370*/  FFMA.FTZ R189, R18, R189, -R188 ;  /* 0x000000bd12bd7223 */ /* 0x000fc400000108bc */
[C---:B------:R-:W-:Y:S01]  /*9380*/  FFMA.FTZ R21, R18.reuse, R21, -R16 ;  /* 0x0000001512157223 */ /* 0x040fe20000010810 */
[----:B------:R-:W-:Y:S01]  /*9390*/  MOV R16, 0x9430 ;  /* 0x0000943000107802 */ /* 0x000fe20000000f00 */
[C---:B------:R-:W-:Y:S02]  /*93a0*/  FFMA.FTZ R17, R18.reuse, R187, R17 ;  /* 0x000000bb12117223 */ /* 0x040fe40000010011 */
[C---:B------:R-:W-:Y:S01]  /*93b0*/  FADD.FTZ R190, R23.reuse, R190 ;  /* 0x000000be17be7221 */ /* 0x040fe20000010000 */
[----:B------:R-:W-:Y:S01]  /*93c0*/  FSEL R187, R18, R21, !P0 ;  /* 0x0000001512bb7208 */ /* 0x000fe20004000000 */
[----:B------:R-:W-:Y:S01]  /*93d0*/  FADD.FTZ R189, R22, R189 ;  /* 0x000000bd16bd7221 */ /* 0x000fe20000010000 */
[----:B------:R-:W-:Y:S02]  /*93e0*/  FSEL R206, R20, R17, !P0 ;  /* 0x0000001114ce7208 */ /* 0x000fe40004000000 */
[----:B------:R-:W-:Y:S02]  /*93f0*/  FSEL R23, R23, R190, !P0 ;  /* 0x000000be17177208 */ /* 0x000fe40004000000 */
[----:B------:R-:W-:-:S02]  /*9400*/  FSEL R22, R22, R189, !P0 ;  /* 0x000000bd16167208 */ /* 0x000fc40004000000 */
[----:B------:R-:W-:Y:S02]  /*9410*/  MOV R191, R187 ;  /* 0x000000bb00bf7202 */ /* 0x000fe40000000f00 */
[----:B------:R-:W-:Y:S05]  /*9420*/  CALL.REL.NOINC `($__internal_149_$__cuda_sm70_shflsync_up) ;  /* 0x00001be000007944 */ /* 0x000fea0003c00000 */
[----:B0-----:R-:W-:Y:S01]  /*9430*/  HFMA2.MMA R192, -RZ, RZ, 0, 1.1920928955078125e-07 ;  /* 0x00000002ffc07435 */ /* 0x001fe200000001ff */
[----:B-1----:R-:W-:Y:S02]  /*9440*/  MOV R18, R19 ;  /* 0x0000001300127202 */ /* 0x002fe40000000f00 */
[----:B------:R-:W-:Y:S02]  /*9450*/  MOV R191, R206 ;  /* 0x000000ce00bf7202 */ /* 0x000fe40000000f00 */
[----:B------:R-:W-:Y:S02]  /*9460*/  MOV R19, RZ ;  /* 0x000000ff00137202 */ /* 0x000fe40000000f00 */
[----:B------:R-:W-:Y:S02]  /*9470*/  MOV R194, 0xffffffff ;  /* 0xffffffff00c27802 */ /* 0x000fe40000000f00 */
[----:B------:R-:W-:Y:S02]  /*9480*/  MOV R16, 0x94a0 ;  /* 0x000094a000107802 */ /* 0x000fe40000000f00 */
[----:B------:R-:W-:Y:S05]  /*9490*/  CALL.REL.NOINC `($__internal_149_$__cuda_sm70_shflsync_up) ;  /* 0x00001b7000007944 */ /* 0x000fea0003c00000 */
[----:B0-----:R-:W-:Y:S01]  /*94a0*/  HFMA2.MMA R192, -RZ, RZ, 0, 1.1920928955078125e-07 ;  /* 0x00000002ffc07435 */ /* 0x001fe200000001ff */
[----:B-1----:R-:W-:-:S02]  /*94b0*/  MOV R20, R19 ;  /* 0x0000001300147202 */ /* 0x002fc40000000f00 */
[----:B------:R-:W-:Y:S02]  /*94c0*/  MOV R191, R22 ;  /* 0x0000001600bf7202 */ /* 0x000fe40000000f00 */
[----:B------:R-:W-:Y:S02]  /*94d0*/  MOV R19, RZ ;  /* 0x000000ff00137202 */ /* 0x000fe40000000f00 */
[----:B------:R-:W-:Y:S02]  /*94e0*/  MOV R194, 0xffffffff ;  /* 0xffffffff00c27802 */ /* 0x000fe40000000f00 */
[----:B------:R-:W-:Y:S02]  /*94f0*/  MOV R16, 0x9510 ;  /* 0x0000951000107802 */ /* 0x000fe40000000f00 */
[----:B------:R-:W-:Y:S05]  /*9500*/  CALL.REL.NOINC `($__internal_149_$__cuda_sm70_shflsync_up) ;  /* 0x00001b0000007944 */ /* 0x000fea0003c00000 */
[----:B0-----:R-:W-:Y:S01]  /*9510*/  HFMA2.MMA R192, -RZ, RZ, 0, 1.1920928955078125e-07 ;  /* 0x00000002ffc07435 */ /* 0x001fe200000001ff */
[----:B-1----:R-:W-:Y:S02]  /*9520*/  MOV R21, R19 ;  /* 0x0000001300157202 */ /* 0x002fe40000000f00 */
[----:B------:R-:W-:Y:S02]  /*9530*/  MOV R191, R23 ;  /* 0x0000001700bf7202 */ /* 0x000fe40000000f00 */
[----:B------:R-:W-:-:S02]  /*9540*/  MOV R19, RZ ;  /* 0x000000ff00137202 */ /* 0x000fc40000000f00 */
[----:B------:R-:W-:Y:S02]  /*9550*/  MOV R194, 0xffffffff ;  /* 0xffffffff00c27802 */ /* 0x000fe40000000f00 */
[----:B------:R-:W-:Y:S02]  /*9560*/  MOV R16, 0x9580 ;  /* 0x0000958000107802 */ /* 0x000fe40000000f00 */
[----:B------:R-:W-:Y:S05]  /*9570*/  CALL.REL.NOINC `($__internal_149_$__cuda_sm70_shflsync_up) ;  /* 0x00001a9000007944 */ /* 0x000fea0003c00000 */
[----:B------:R-:W-:Y:S01]  /*9580*/  ISETP.GE.AND P0, PT, R122, 0x2, PT ;  /* 0x000000027a00780c */ /* 0x000fe20003f06270 */
[-C--:B------:R-:W-:Y:S01]  /*9590*/  FMUL.FTZ R16, R18, R206.reuse ;  /* 0x000000ce12107220 */ /* 0x080fe20000410000 */
[----:B0-----:R-:W-:Y:S01]  /*95a0*/  HFMA2.MMA R192, -RZ, RZ, 0, 2.384185791015625e-07 ;  /* 0x00000004ffc07435 */ /* 0x001fe200000001ff */
[----:B-1----:R-:W-:Y:S01]  /*95b0*/  FMUL.FTZ R188, R206, R19 ;  /* 0x00000013cebc7220 */ /* 0x002fe20000410000 */
[----:B------:R-:W-:Y:S01]  /*95c0*/  MOV R194, 0xffffffff ;  /* 0xffffffff00c27802 */ /* 0x000fe20000000f00 */
[-C--:B------:R-:W-:Y:S02]  /*95d0*/  FMUL.FTZ R190, R21, R206.reuse ;  /* 0x000000ce15be7220 */ /* 0x080fe40000410000 */
[C---:B------:R-:W-:Y:S02]  /*95e0*/  FFMA.FTZ R189, R20.reuse, R187, R16 ;  /* 0x000000bb14bd7223 */ /* 0x040fe40000010010 */
[----:B------:R-:W-:-:S02]  /*95f0*/  FMUL.FTZ R16, R20, R206 ;  /* 0x000000ce14107220 */ /* 0x000fc40000410000 */
[----:B------:R-:W-:Y:S01]  /*9600*/  FFMA.FTZ R17, R21, R187, -R188 ;  /* 0x000000bb15117223 */ /* 0x000fe200000108bc */
[----:B------:R-:W-:Y:S01]  /*9610*/  FSEL R206, R206, R189, !P0 ;  /* 0x000000bdcece7208 */ /* 0x000fe20004000000 */
[----:B------:R-:W-:Y:S01]  /*9620*/  FFMA.FTZ R190, R187, R19, R190 ;  /* 0x00000013bbbe7223 */ /* 0x000fe200000100be */
[----:B------:R-:W-:Y:S01]  /*9630*/  MOV R19, RZ ;  /* 0x000000ff00137202 */ /* 0x000fe20000000f00 */
[----:B------:R-:W-:Y:S01]  /*9640*/  @P0 FFMA.FTZ R187, R18, R187, -R16 ;  /* 0x000000bb12bb0223 */ /* 0x000fe20000010810 */
[----:B------:R-:W-:Y:S01]  /*9650*/  MOV R16, 0x96a0 ;  /* 0x000096a000107802 */ /* 0x000fe20000000f00 */
[----:B------:R-:W-:Y:S02]  /*9660*/  @P0 FADD.FTZ R22, R22, R17 ;  /* 0x0000001116160221 */ /* 0x000fe40000010000 */
[----:B------:R-:W-:Y:S01]  /*9670*/  @P0 FADD.FTZ R23, R23, R190 ;  /* 0x000000be17170221 */ /* 0x000fe20000010000 */
[----:B------:R-:W-:Y:S02]  /*9680*/  MOV R191, R187 ;  /* 0x000000bb00bf7202 */ /* 0x000fe40000000f00 */
[----:B------:R-:W-:Y:S05]  /*9690*/  CALL.REL.NOINC `($__internal_149_$__cuda_sm70_shflsync_up) ;  /* 0x0000197000007944 */ /* 0x000fea0003c00000 */
[----:B0-----:R-:W-:Y:S01]  /*96a0*/  HFMA2.MMA R192, -RZ, RZ, 0, 2.384185791015625e-07 ;  /* 0x00000004ffc07435 */ /* 0x001fe200000001ff */
[----:B-1----:R-:W-:-:S02]  /*96b0*/  MOV R18, R19 ;  /* 0x0000001300127202 */ /* 0x002fc40000000f00 */
[----:B------:R-:W-:Y:S02]  /*96c0*/  MOV R191, R206 ;  /* 0x000000ce00bf7202 */ /* 0x000fe40000000f00 */
[----:B------:R-:W-:Y:S02]  /*96d0*/  MOV R19, RZ ;  /* 0x000000ff00137202 */ /* 0x000fe40000000f00 */
[----:B------:R-:W-:Y:S02]  /*96e0*/  MOV R194, 0xffffffff ;  /* 0xffffffff00c27802 */ /* 0x000fe40000000f00 */
[----:B------:R-:W-:Y:S02]  /*96f0*/  MOV R16, 0x9710 ;  /* 0x0000971000107802 */ /* 0x000fe40000000f00 */
[----:B------:R-:W-:Y:S05]  /*9700*/  CALL.REL.NOINC `($__internal_149_$__cuda_sm70_shflsync_up) ;  /* 0x0000190000007944 */ /* 0x000fea0003c00000 */
[----:B0-----:R-:W-:Y:S01]  /*9710*/  HFMA2.MMA R192, -RZ, RZ, 0, 2.384185791015625e-07 ;  /* 0x00000004ffc07435 */ /* 0x001fe200000001ff */
[----:B-1----:R-:W-:Y:S02]  /*9720*/  MOV R20, R19 ;  /* 0x0000001300147202 */ /* 0x002fe40000000f00 */
[----:B------:R-:W-:Y:S02]  /*9730*/  MOV R191, R22 ;  /* 0x0000001600bf7202 */ /* 0x000fe40000000f00 */
[----:B------:R-:W-:-:S02]  /*9740*/  MOV R19, RZ ;  /* 0x000000ff00137202 */ /* 0x000fc40000000f00 */
[----:B------:R-:W-:Y:S02]  /*9750*/  MOV R194, 0xffffffff ;  /* 0xffffffff00c27802 */ /* 0x000fe40000000f00 */
[----:B------:R-:W-:Y:S02]  /*9760*/  MOV R16, 0x9780 ;  /* 0x0000978000107802 */ /* 0x000fe40000000f00 */
[----:B------:R-:W-:Y:S05]  /*9770*/  CALL.REL.NOINC `($__internal_149_$__cuda_sm70_shflsync_up) ;  /* 0x0000189000007944 */ /* 0x000fea0003c00000 */
[----:B0-----:R-:W-:Y:S01]  /*9780*/  HFMA2.MMA R192, -RZ, RZ, 0, 2.384185791015625e-07 ;  /* 0x00000004ffc07435 */ /* 0x001fe200000001ff */
[----:B-1----:R-:W-:Y:S02]  /*9790*/  MOV R21, R19 ;  /* 0x0000001300157202 */ /* 0x002fe40000000f00 */
[----:B------:R-:W-:Y:S02]  /*97a0*/  MOV R191, R23 ;  /* 0x0000001700bf7202 */ /* 0x000fe40000000f00 */
[----:B------:R-:W-:Y:S02]  /*97b0*/  MOV R19, RZ ;  /* 0x000000ff00137202 */ /* 0x000fe40000000f00 */
[----:B------:R-:W-:Y:S02]  /*97c0*/  MOV R194, 0xffffffff ;  /* 0xffffffff00c27802 */ /* 0x000fe40000000f00 */
[----:B------:R-:W-:-:S02]  /*97d0*/  MOV R16, 0x97f0 ;  /* 0x000097f000107802 */ /* 0x000fc40000000f00 */
[----:B------:R-:W-:Y:S05]  /*97e0*/  CALL.REL.NOINC `($__internal_149_$__cuda_sm70_shflsync_up) ;  /* 0x0000182000007944 */ /* 0x000fea0003c00000 */
[----:B------:R-:W-:Y:S01]  /*97f0*/  ISETP.GE.AND P0, PT, R122, 0x4, PT ;  /* 0x000000047a00780c */ /* 0x000fe20003f06270 */
[-C--:B------:R-:W-:Y:S01]  /*9800*/  FMUL.FTZ R16, R18, R206.reuse ;  /* 0x000000ce12107220 */ /* 0x080fe20000410000 */
[----:B0-----:R-:W-:Y:S01]  /*9810*/  HFMA2.MMA R192, -RZ, RZ, 0, 4.76837158203125e-07 ;  /* 0x00000008ffc07435 */ /* 0x001fe200000001ff */
[----:B------:R-:W-:Y:S01]  /*9820*/  FMUL.FTZ R190, R21, R206 ;  /* 0x000000ce15be7220 */ /* 0x000fe20000410000 */
[----:B------:R-:W-:Y:S01]  /*9830*/  MOV R194, 0xffffffff ;  /* 0xffffffff00c27802 */ /* 0x000fe20000000f00 */
[----:B-1----:R-:W-:-:S02]  /*9840*/  FMUL.FTZ R188, R206, R19 ;  /* 0x00000013cebc7220 */ /* 0x002fc40000410000 */
        /* <DEDUP_REMOVED lines=8> */
[----:B------:R-:W-:-:S02]  /*98d0*/  @P0 FADD.FTZ R23, R23, R190 ;  /* 0x000000be17170221 */ /* 0x000fc40000010000 */
[----:B------:R-:W-:Y:S01]  /*98e0*/  @P0 FADD.FTZ R22, R22, R21 ;  /* 0x0000001516160221 */ /* 0x000fe20000010000 */
[----:B------:R-:W-:Y:S02]  /*98f0*/  MOV R191, R187 ;  /* 0x000000bb00bf7202 */ /* 0x000fe40000000f00 */
[----:B------:R-:W-:Y:S05]  /*9900*/  CALL.REL.NOINC `($__internal_149_$__cuda_sm70_shflsync_up) ;  /* 0x0000170000007944 */ /* 0x000fea0003c00000 */
[----:B0-----:R-:W-:Y:S01]  /*9910*/  HFMA2.MMA R192, -RZ, RZ, 0, 4.76837158203125e-07 ;  /* 0x00000008ffc07435 */ /* 0x001fe200000001ff */
[----:B-1----:R-:W-:Y:S02]  /*9920*/  MOV R18, R19 ;  /* 0x0000001300127202 */ /* 0x002fe40000000f00 */
[----:B------:R-:W-:Y:S02]  /*9930*/  MOV R191, R206 ;  /* 0x000000ce00bf7202 */ /* 0x000fe40000000f00 */
[----:B------:R-:W-:Y:S02]  /*9940*/  MOV R19, RZ ;  /* 0x000000ff00137202 */ /* 0x000fe40000000f00 */
[----:B------:R-:W-:Y:S02]  /*9950*/  MOV R194, 0xffffffff ;  /* 0xffffffff00c27802 */ /* 0x000fe40000000f00 */
[----:B------:R-:W-:-:S02]  /*9960*/  MOV R16, 0x9980 ;  /* 0x0000998000107802 */ /* 0x000fc40000000f00 */
[----:B------:R-:W-:Y:S05]  /*9970*/  CALL.REL.NOINC `($__internal_149_$__cuda_sm70_shflsync_up) ;  /* 0x0000169000007944 */ /* 0x000fea0003c00000 */
[----:B0-----:R-:W-:Y:S01]  /*9980*/  HFMA2.MMA R192, -RZ, RZ, 0, 4.76837158203125e-07 ;  /* 0x00000008ffc07435 */ /* 0x001fe200000001ff */
[----:B-1----:R-:W-:-:S02]  /*9990*/  MOV R20, R19 ;  /* 0x0000001300147202 */ /* 0x002fc40000000f00 */
[----:B------:R-:W-:Y:S02]  /*99a0*/  MOV R191, R22 ;  /* 0x0000001600bf7202 */ /* 0x000fe40000000f00 */
[----:B------:R-:W-:Y:S02]  /*99b0*/  MOV R19, RZ ;  /* 0x000000ff00137202 */ /* 0x000fe40000000f00 */
[----:B------:R-:W-:Y:S02]  /*99c0*/  MOV R194, 0xffffffff ;  /* 0xffffffff00c27802 */ /* 0x000fe40000000f00 */
[----:B------:R-:W-:Y:S02]  /*99d0*/  MOV R16, 0x99f0 ;  /* 0x000099f000107802 */ /* 0x000fe40000000f00 */
[----:B------:R-:W-:Y:S05]  /*99e0*/  CALL.REL.NOINC `($__internal_149_$__cuda_sm70_shflsync_up) ;  /* 0x0000162000007944 */ /* 0x000fea0003c00000 */
[----:B0-----:R-:W-:Y:S01]  /*99f0*/  HFMA2.MMA R192, -RZ, RZ, 0, 4.76837158203125e-07 ;  /* 0x00000008ffc07435 */ /* 0x001fe200000001ff */
        /* <DEDUP_REMOVED lines=8> */
[----:B0-----:R-:W-:Y:S01]  /*9a80*/  HFMA2.MMA R192, -RZ, RZ, 0, 9.5367431640625e-07 ;  /* 0x00000010ffc07435 */ /* 0x001fe200000001ff */
        /* <DEDUP_REMOVED lines=13> */
[-C--:B------:R-:W-:Y:S02]  /*9b60*/  MOV R18, R187.reuse ;  /* 0x000000bb00127202 */ /* 0x080fe40000000f00 */
[----:B------:R-:W-:-:S02]  /*9b70*/  MOV R191, R187 ;  /* 0x000000bb00bf7202 */ /* 0x000fc40000000f00 */
[----:B------:R-:W-:Y:S02]  /*9b80*/  MOV R187, R189 ;  /* 0x000000bd00bb7202 */ /* 0x000fe40000000f00 */
[----:B------:R-:W-:Y:S05]  /*9b90*/  CALL.REL.NOINC `($__internal_149_$__cuda_sm70_shflsync_up) ;  /* 0x0000147000007944 */ /* 0x000fea0003c00000 */
[----:B0-----:R-:W-:Y:S01]  /*9ba0*/  HFMA2.MMA R192, -RZ, RZ, 0, 9.5367431640625e-07 ;  /* 0x00000010ffc07435 */ /* 0x001fe200000001ff */
[----:B-1----:R-:W-:Y:S02]  /*9bb0*/  MOV R20, R19 ;  /* 0x0000001300147202 */ /* 0x002fe40000000f00 */
[----:B------:R-:W-:Y:S02]  /*9bc0*/  MOV R191, R189 ;  /* 0x000000bd00bf7202 */ /* 0x000fe40000000f00 */
[----:B------:R-:W-:Y:S02]  /*9bd0*/  MOV R19, RZ ;  /* 0x000000ff00137202 */ /* 0x000fe40000000f00 */
[----:B------:R-:W-:Y:S02]  /*9be0*/  MOV R194, 0xffffffff ;  /* 0xffffffff00c27802 */ /* 0x000fe40000000f00 */
[----:B------:R-:W-:Y:S02]  /*9bf0*/  MOV R16, 0x9c10 ;  /* 0x00009c1000107802 */ /* 0x000fe40000000f00 */
[----:B------:R-:W-:Y:S05]  /*9c00*/  CALL.REL.NOINC `($__internal_149_$__cuda_sm70_shflsync_up) ;  /* 0x0000140000007944 */ /* 0x000fea0003c00000 */
[----:B0-----:R-:W-:Y:S01]  /*9c10*/  HFMA2.MMA R192, -RZ, RZ, 0, 9.5367431640625e-07 ;  /* 0x00000010ffc07435 */ /* 0x001fe200000001ff */
[----:B-1----:R-:W-:-:S02]  /*9c20*/  MOV R188, R19 ;  /* 0x0000001300bc7202 */ /* 0x002fc40000000f00 */
[----:B------:R-:W-:Y:S02]  /*9c30*/  MOV R191, R22 ;  /* 0x0000001600bf7202 */ /* 0x000fe40000000f00 */
[----:B------:R-:W-:Y:S02]  /*9c40*/  MOV R19, RZ ;  /* 0x000000ff00137202 */ /* 0x000fe40000000f00 */
[----:B------:R-:W-:Y:S02]  /*9c50*/  MOV R194, 0xffffffff ;  /* 0xffffffff00c27802 */ /* 0x000fe40000000f00 */
[----:B------:R-:W-:Y:S02]  /*9c60*/  MOV R16, 0x9c80 ;  /* 0x00009c8000107802 */ /* 0x000fe40000000f00 */
[----:B------:R-:W-:Y:S05]  /*9c70*/  CALL.REL.NOINC `($__internal_149_$__cuda_sm70_shflsync_up) ;  /* 0x0000139000007944 */ /* 0x000fea0003c00000 */
[----:B0-----:R-:W-:Y:S01]  /*9c80*/  HFMA2.MMA R192, -RZ, RZ, 0, 9.5367431640625e-07 ;  /* 0x00000010ffc07435 */ /* 0x001fe200000001ff */
[----:B-1----:R-:W-:Y:S02]  /*9c90*/  MOV R190, R19 ;  /* 0x0000001300be7202 */ /* 0x002fe40000000f00 */
[----:B------:R-:W-:Y:S02]  /*9ca0*/  MOV R191, R23 ;  /* 0x0000001700bf7202 */ /* 0x000fe40000000f00 */
[----:B------:R-:W-:-:S02]  /*9cb0*/  MOV R19, RZ ;  /* 0x000000ff00137202 */ /* 0x000fc40000000f00 */
[----:B------:R-:W-:Y:S02]  /*9cc0*/  MOV R194, 0xffffffff ;  /* 0xffffffff00c27802 */ /* 0x000fe40000000f00 */
[----:B------:R-:W-:Y:S02]  /*9cd0*/  MOV R16, 0x9cf0 ;  /* 0x00009cf000107802 */ /* 0x000fe40000000f00 */
[----:B------:R-:W-:Y:S05]  /*9ce0*/  CALL.REL.NOINC `($__internal_149_$__cuda_sm70_shflsync_up) ;  /* 0x0000132000007944 */ /* 0x000fea0003c00000 */
[----:B01----:R-:W-:Y:S05]  /*9cf0*/  BRA `(.L_x_6230) ;  /* 0xffffa64000007947 */ /* 0x003fea000383ffff */
.L_x_6195:
[----:B------:R-:W-:Y:S01]  /*9d00*/  HFMA2.MMA R192, -RZ, RZ, 0, 5.9604644775390625e-08 ;  /* 0x00000001ffc07435 */ /* 0x000fe200000001ff */
[----:B-1----:R-:W-:Y:S02]  /*9d10*/  MOV R19, RZ ;  /* 0x000000ff00137202 */ /* 0x002fe40000000f00 */
[----:B------:R-:W-:Y:S02]  /*9d20*/  MOV R194, 0xffffffff ;  /* 0xffffffff00c27802 */ /* 0x000fe40000000f00 */
[----:B------:R-:W-:Y:S02]  /*9d30*/  MOV R16, 0x9d50 ;  /* 0x00009d5000107802 */ /* 0x000fe40000000f00 */
[----:B0----5:R-:W-:Y:S05]  /*9d40*/  CALL.REL.NOINC `($__internal_149_$__cuda_sm70_shflsync_up) ;  /* 0x000012c000007944 */ /* 0x021fea0003c00000 */
        /* <DEDUP_REMOVED lines=14> */
[----:B0-----:R-:W-:Y:S01]  /*9e30*/  HFMA2.MMA R192, -RZ, RZ, 0, 5.9604644775390625e-08 ;  /* 0x00000001ffc07435 */ /* 0x001fe200000001ff */
[----:B-1----:R-:W-:Y:S02]  /*9e40*/  MOV R22, R19 ;  /* 0x0000001300167202 */ /* 0x002fe40000000f00 */
[----:B------:R-:W-:Y:S02]  /*9e50*/  MOV R191, R189 ;  /* 0x000000bd00bf7202 */ /* 0x000fe40000000f00 */
[----:B------:R-:W-:Y:S02]  /*9e60*/  MOV R19, RZ ;  /* 0x000000ff00137202 */ /* 0x000fe40000000f00 */
[----:B------:R-:W-:Y:S02]  /*9e70*/  MOV R194, 0xffffffff ;  /* 0xffffffff00c27802 */ /* 0x000fe40000000f00 */
[----:B------:R-:W-:Y:S02]  /*9e80*/  MOV R16, 0x9ea0 ;  /* 0x00009ea000107802 */ /* 0x000fe40000000f00 */
[----:B------:R-:W-:Y:S05]  /*9e90*/  CALL.REL.NOINC `($__internal_149_$__cuda_sm70_shflsync_up) ;  /* 0x0000117000007944 */ /* 0x000fea0003c00000 */
[----:B------:R-:W-:Y:S01]  /*9ea0*/  MOV R23, R20 ;  /* 0x0000001400177202 */ /* 0x000fe20000000f00 */
[----:B------:R-:W-:Y:S01]  /*9eb0*/  HFMA2.MMA R20, -RZ, RZ, 0, 0 ;  /* 0x00000000ff147435 */ /* 0x000fe200000001ff */
[----:B------:R-:W-:-:S02]  /*9ec0*/  MOV R187, R21 ;  /* 0x0000001500bb7202 */ /* 0x000fc40000000f00 */
[----:B-1----:R-:W-:Y:S02]  /*9ed0*/  MOV R188, R19 ;  /* 0x0000001300bc7202 */ /* 0x002fe40000000f00 */
[----:B------:R-:W-:Y:S02]  /*9ee0*/  MOV R18, R12 ;  /* 0x0000000c00127202 */ /* 0x000fe40000000f00 */
[----:B------:R-:W-:Y:S02]  /*9ef0*/  MOV R21, 0x1f ;  /* 0x0000001f00157802 */ /* 0x000fe40000000f00 */
[----:B------:R-:W-:Y:S02]  /*9f00*/  MOV R19, 0xffffffff ;  /* 0xffffffff00137802 */ /* 0x000fe40000000f00 */
[----:B------:R-:W-:Y:S02]  /*9f10*/  MOV R16, 0x9f30 ;  /* 0x00009f3000107802 */ /* 0x000fe40000000f00 */
[----:B0-----:R-:W-:Y:S05]  /*9f20*/  CALL.REL.NOINC `($__internal_148_$__cuda_sm70_shflsync_idx_p) ;  /* 0x000010a000007944 */ /* 0x001fea0003c00000 */
[----:B0-----:R-:W-:Y:S01]  /*9f30*/  HFMA2.MMA R20, -RZ, RZ, 0, 0 ;  /* 0x00000000ff147435 */ /* 0x001fe200000001ff */
[----:B-1----:R-:W-:Y:S02]  /*9f40*/  MOV R12, R19 ;  /* 0x00000013000c7202 */ /* 0x002fe40000000f00 */
[----:B------:R-:W-:-:S02]  /*9f50*/  MOV R18, R13 ;  /* 0x0000000d00127202 */ /* 0x000fc40000000f00 */
[----:B------:R-:W-:Y:S02]  /*9f60*/  MOV R21, 0x1f ;  /* 0x0000001f00157802 */ /* 0x000fe40000000f00 */
[----:B------:R-:W-:Y:S02]  /*9f70*/  MOV R19, 0xffffffff ;  /* 0xffffffff00137802 */ /* 0x000fe40000000f00 */
[----:B------:R-:W-:Y:S02]  /*9f80*/  MOV R16, 0x9fa0 ;  /* 0x00009fa000107802 */ /* 0x000fe40000000f00 */
[----:B------:R-:W-:Y:S05]  /*9f90*/  CALL.REL.NOINC `($__internal_148_$__cuda_sm70_shflsync_idx_p) ;  /* 0x0000103000007944 */ /* 0x000fea0003c00000 */
[----:B0-----:R-:W-:Y:S01]  /*9fa0*/  HFMA2.MMA R20, -RZ, RZ, 0, 0 ;  /* 0x00000000ff147435 */ /* 0x001fe200000001ff */
[----:B-1----:R-:W-:Y:S02]  /*9fb0*/  MOV R13, R19 ;  /* 0x00000013000d7202 */ /* 0x002fe40000000f00 */
[----:B------:R-:W-:Y:S02]  /*9fc0*/  MOV R18, R14 ;  /* 0x0000000e00127202 */ /* 0x000fe40000000f00 */
[----:B------:R-:W-:Y:S02]  /*9fd0*/  MOV R21, 0x1f ;  /* 0x0000001f00157802 */ /* 0x000fe40000000f00 */
[----:B------:R-:W-:-:S02]  /*9fe0*/  MOV R19, 0xffffffff ;  /* 0xffffffff00137802 */ /* 0x000fc40000000f00 */
[----:B------:R-:W-:Y:S02]  /*9ff0*/  MOV R16, 0xa010 ;  /* 0x0000a01000107802 */ /* 0x000fe40000000f00 */
[----:B------:R-:W-:Y:S05]  /*a000*/  CALL.REL.NOINC `($__internal_148_$__cuda_sm70_shflsync_idx_p) ;  /* 0x00000fc000007944 */ /* 0x000fea0003c00000 */
[----:B0-----:R-:W-:Y:S01]  /*a010*/  HFMA2.MMA R20, -RZ, RZ, 0, 0 ;  /* 0x00000000ff147435 */ /* 0x001fe200000001ff */
[----:B-1----:R-:W-:Y:S02]  /*a020*/  MOV R14, R19 ;  /* 0x00000013000e7202 */ /* 0x002fe40000000f00 */
[----:B------:R-:W-:Y:S02]  /*a030*/  MOV R18, R15 ;  /* 0x0000000f00127202 */ /* 0x000fe40000000f00 */
[----:B------:R-:W-:Y:S02]  /*a040*/  MOV R21, 0x1f ;  /* 0x0000001f00157802 */ /* 0x000fe40000000f00 */
[----:B------:R-:W-:Y:S02]  /*a050*/  MOV R19, 0xffffffff ;  /* 0xffffffff00137802 */ /* 0x000fe40000000f00 */
[----:B------:R-:W-:Y:S02]  /*a060*/  MOV R16, 0xa080 ;  /* 0x0000a08000107802 */ /* 0x000fe40000000f00 */
[----:B------:R-:W-:Y:S05]  /*a070*/  CALL.REL.NOINC `($__internal_148_$__cuda_sm70_shflsync_idx_p) ;  /* 0x00000f5000007944 */ /* 0x000fea0003c00000 */
[----:B-1----:R-:W-:Y:S01]  /*a080*/  MOV R15, R19 ;  /* 0x00000013000f7202 */ /* 0x002fe20000000f00 */
[----:B0-----:R-:W-:Y:S05]  /*a090*/  BRA `(.L_x_6231) ;  /* 0xffffa5d000007947 */ /* 0x001fea000383ffff */
.L_x_6198:
[----:B------:R-:W-:Y:S01]  /*a0a0*/  HFMA2.MMA R224, -RZ, RZ, 0, 5.9604644775390625e-08 ;  /* 0x00000001ffe07435 */ /* 0x000fe200000001ff */
[----:B------:R-:W-:-:S02]  /*a0b0*/  MOV R21, R215 ;  /* 0x000000d700157202 */ /* 0x000fc40000000f00 */
[----:B------:R-:W-:Y:S02]  /*a0c0*/  MOV R225, 0x1f ;  /* 0x0000001f00e17802 */ /* 0x000fe40000000f00 */
[----:B------:R-:W-:Y:S02]  /*a0d0*/  MOV R226, 0xffffffff ;  /* 0xffffffff00e27802 */ /* 0x000fe40000000f00 */
[----:B------:R-:W-:Y:S02]  /*a0e0*/  MOV R16, 0xa100 ;  /* 0x0000a10000107802 */ /* 0x000fe40000000f00 */
[----:B------:R-:W-:Y:S05]  /*a0f0*/  CALL.REL.NOINC `($__internal_147_$__cuda_sm70_shflsync_down) ;  /* 0x00000e9000007944 */ /* 0x000fea0003c00000 */
[----:B-1----:R-:W-:Y:S01]  /*a100*/  MOV R18, R225 ;  /* 0x000000e100127202 */ /* 0x002fe20000000f00 */
[----:B0-----:R-:W-:Y:S05]  /*a110*/  BRA `(.L_x_6232) ;  /* 0xffffb82000007947 */ /* 0x001fea000383ffff */
.L_x_6199:
[----:B------:R-:W-:Y:S01]  /*a120*/  HFMA2.MMA R224, -RZ, RZ, 0, 5.9604644775390625e-08 ;  /* 0x00000001ffe07435 */ /* 0x000fe200000001ff */
[----:B------:R-:W-:Y:S02]  /*a130*/  MOV R21, R216 ;  /* 0x000000d800157202 */ /* 0x000fe40000000f00 */
[----:B------:R-:W-:Y:S02]  /*a140*/  MOV R225, 0x1f ;  /* 0x0000001f00e17802 */ /* 0x000fe40000000f00 */
[----:B------:R-:W-:-:S02]  /*a150*/  MOV R226, 0xffffffff ;  /* 0xffffffff00e27802 */ /* 0x000fc40000000f00 */
[----:B------:R-:W-:Y:S02]  /*a160*/  MOV R16, 0xa180 ;  /* 0x0000a18000107802 */ /* 0x000fe40000000f00 */
[----:B01----:R-:W-:Y:S05]  /*a170*/  CALL.REL.NOINC `($__internal_147_$__cuda_sm70_shflsync_down) ;  /* 0x00000e1000007944 */ /* 0x003fea0003c00000 */
[----:B0-----:R-:W-:Y:S01]  /*a180*/  HFMA2.MMA R224, -RZ, RZ, 0, 5.9604644775390625e-08 ;  /* 0x00000001ffe07435 */ /* 0x001fe200000001ff */
[----:B-1----:R-:W-:Y:S02]  /*a190*/  MOV R19, R225 ;  /* 0x000000e100137202 */ /* 0x002fe40000000f00 */
[----:B------:R-:W-:Y:S02]  /*a1a0*/  MOV R21, R23 ;  /* 0x0000001700157202 */ /* 0x000fe40000000f00 */
[----:B------:R-:W-:Y:S02]  /*a1b0*/  MOV R225, 0x1f ;  /* 0x0000001f00e17802 */ /* 0x000fe40000000f00 */
[----:B------:R-:W-:Y:S02]  /*a1c0*/  MOV R226, 0xffffffff ;  /* 0xffffffff00e27802 */ /* 0x000fe40000000f00 */
[----:B------:R-:W-:Y:S02]  /*a1d0*/  MOV R16, 0xa1f0 ;  /* 0x0000a1f000107802 */ /* 0x000fe40000000f00 */
[----:B------:R-:W-:Y:S05]  /*a1e0*/  CALL.REL.NOINC `($__internal_147_$__cuda_sm70_shflsync_down) ;  /* 0x00000da000007944 */ /* 0x000fea0003c00000 */
[----:B0-----:R-:W-:Y:S01]  /*a1f0*/  HFMA2.MMA R224, -RZ, RZ, 0, 5.9604644775390625e-08 ;  /* 0x00000001ffe07435 */ /* 0x001fe200000001ff */
[----:B-1----:R-:W-:-:S02]  /*a200*/  MOV R20, R225 ;  /* 0x000000e100147202 */ /* 0x002fc40000000f00 */
[----:B------:R-:W-:Y:S02]  /*a210*/  MOV R21, R22 ;  /* 0x0000001600157202 */ /* 0x000fe40000000f00 */
[----:B------:R-:W-:Y:S02]  /*a220*/  MOV R225, 0x1f ;  /* 0x0000001f00e17802 */ /* 0x000fe40000000f00 */
[----:B------:R-:W-:Y:S02]  /*a230*/  MOV R226, 0xffffffff ;  /* 0xffffffff00e27802 */ /* 0x000fe40000000f00 */
[----:B------:R-:W-:Y:S02]  /*a240*/  MOV R16, 0xa260 ;  /* 0x0000a26000107802 */ /* 0x000fe40000000f00 */
[----:B------:R-:W-:Y:S05]  /*a250*/  CALL.REL.NOINC `($__internal_147_$__cuda_sm70_shflsync_down) ;  /* 0x00000d3000007944 */ /* 0x000fea0003c00000 */
[----:B-1----:R-:W-:Y:S01]  /*a260*/  MOV R16, R225 ;  /* 0x000000e100107202 */ /* 0x002fe20000000f00 */
[----:B0-----:R-:W-:Y:S05]  /*a270*/  BRA `(.L_x_6233) ;  /* 0xffffb70000007947 */ /* 0x001fea000383ffff */
.L_x_6202:
[----:B------:R-:W-:Y:S01]  /*a280*/  HFMA2.MMA R224, -RZ, RZ, 0, 1.1920928955078125e-07 ;  /* 0x00000002ffe07435 */ /* 0x000fe200000001ff */
[----:B------:R-:W-:Y:S02]  /*a290*/  MOV R21, R215 ;  /* 0x000000d700157202 */ /* 0x000fe40000000f00 */
[----:B------:R-:W-:-:S02]  /*a2a0*/  MOV R225, 0x1f ;  /* 0x0000001f00e17802 */ /* 0x000fc40000000f00 */
[----:B------:R-:W-:Y:S02]  /*a2b0*/  MOV R226, 0xffffffff ;  /* 0xffffffff00e27802 */ /* 0x000fe40000000f00 */
[----:B0-----:R-:W-:Y:S02]  /*a2c0*/  MOV R16, 0xa2e0 ;  /* 0x0000a2e000107802 */ /* 0x001fe40000000f00 */
[----:B-1234-:R-:W-:Y:S05]  /*a2d0*/  CALL.REL.NOINC `($__internal_147_$__cuda_sm70_shflsync_down) ;  /* 0x00000cb000007944 */ /* 0x01efea0003c00000 */
[----:B0-----:R-:W-:Y:S01]  /*a2e0*/  HFMA2.MMA R224, -RZ, RZ, 0, 1.1920928955078125e-07 ;  /* 0x00000002ffe07435 */ /* 0x001fe200000001ff */
[----:B-1----:R-:W-:Y:S02]  /*a2f0*/  MOV R18, R225 ;  /* 0x000000e100127202 */ /* 0x002fe40000000f00 */
[----:B------:R-:W-:Y:S02]  /*a300*/  MOV R21, R216 ;  /* 0x000000d800157202 */ /* 0x000fe40000000f00 */
[----:B------:R-:W-:Y:S02]  /*a310*/  MOV R225, 0x1f ;  /* 0x0000001f00e17802 */ /* 0x000fe40000000f00 */
[----:B------:R-:W-:Y:S02]  /*a320*/  MOV R226, 0xffffffff ;  /* 0xffffffff00e27802 */ /* 0x000fe40000000f00 */
[----:B------:R-:W-:-:S02]  /*a330*/  MOV R16, 0xa350 ;  /* 0x0000a35000107802 */ /* 0x000fc40000000f00 */
[----:B------:R-:W-:Y:S05]  /*a340*/  CALL.REL.NOINC `($__internal_147_$__cuda_sm70_shflsync_down) ;  /* 0x00000c4000007944 */ /* 0x000fea0003c00000 */
[----:B0-----:R-:W-:Y:S01]  /*a350*/  HFMA2.MMA R224, -RZ, RZ, 0, 1.1920928955078125e-07 ;  /* 0x00000002ffe07435 */ /* 0x001fe200000001ff */
[----:B-1----:R-:W-:-:S02]  /*a360*/  MOV R19, R225 ;  /* 0x000000e100137202 */ /* 0x002fc40000000f00 */
[----:B------:R-:W-:Y:S02]  /*a370*/  MOV R21, R23 ;  /* 0x0000001700157202 */ /* 0x000fe40000000f00 */
[----:B------:R-:W-:Y:S02]  /*a380*/  MOV R225, 0x1f ;  /* 0x0000001f00e17802 */ /* 0x000fe40000000f00 */
[----:B------:R-:W-:Y:S02]  /*a390*/  MOV R226, 0xffffffff ;  /* 0xffffffff00e27802 */ /* 0x000fe40000000f00 */
[----:B------:R-:W-:Y:S02]  /*a3a0*/  MOV R16, 0xa3c0 ;  /* 0x0000a3c000107802 */ /* 0x000fe40000000f00 */
[----:B------:R-:W-:Y:S05]  /*a3b0*/  CALL.REL.NOINC `($__internal_147_$__cuda_sm70_shflsync_down) ;  /* 0x00000bd000007944 */ /* 0x000fea0003c00000 */
[----:B0-----:R-:W-:Y:S01]  /*a3c0*/  HFMA2.MMA R224, -RZ, RZ, 0, 1.1920928955078125e-07 ;  /* 0x00000002ffe07435 */ /* 0x001fe200000001ff */
[----:B-1----:R-:W-:Y:S02]  /*a3d0*/  MOV R20, R225 ;  /* 0x000000e100147202 */ /* 0x002fe40000000f00 */
[----:B------:R-:W-:Y:S02]  /*a3e0*/  MOV R21, R22 ;  /* 0x0000001600157202 */ /* 0x000fe40000000f00 */
[----:B------:R-:W-:-:S02]  /*a3f0*/  MOV R225, 0x1f ;  /* 0x0000001f00e17802 */ /* 0x000fc40000000f00 */
[----:B------:R-:W-:Y:S02]  /*a400*/  MOV R226, 0xffffffff ;  /* 0xffffffff00e27802 */ /* 0x000fe40000000f00 */
[----:B------:R-:W-:Y:S02]  /*a410*/  MOV R16, 0xa430 ;  /* 0x0000a43000107802 */ /* 0x000fe40000000f00 */
[----:B------:R-:W-:Y:S05]  /*a420*/  CALL.REL.NOINC `($__internal_147_$__cuda_sm70_shflsync_down) ;  /* 0x00000b6000007944 */ /* 0x000fea0003c00000 */
[----:B-1----:R-:W-:Y:S01]  /*a430*/  MOV R16, R225 ;  /* 0x000000e100107202 */ /* 0x002fe20000000f00 */
[----:B0-----:R-:W-:Y:S05]  /*a440*/  BRA `(.L_x_6234) ;  /* 0xffffb68000007947 */ /* 0x001fea000383ffff */
.L_x_6205:
[----:B------:R-:W-:Y:S01]  /*a450*/  HFMA2.MMA R224, -RZ, RZ, 0, 2.384185791015625e-07 ;  /* 0x00000004ffe07435 */ /* 0x000fe200000001ff */
[----:B------:R-:W-:Y:S02]  /*a460*/  MOV R21, R215 ;  /* 0x000000d700157202 */ /* 0x000fe40000000f00 */
[----:B------:R-:W-:Y:S02]  /*a470*/  MOV R225, 0x1f ;  /* 0x0000001f00e17802 */ /* 0x000fe40000000f00 */
[----:B------:R-:W-:Y:S02]  /*a480*/  MOV R226, 0xffffffff ;  /* 0xffffffff00e27802 */ /* 0x000fe40000000f00 */
[----:B0-----:R-:W-:-:S02]  /*a490*/  MOV R16, 0xa4b0 ;  /* 0x0000a4b000107802 */ /* 0x001fc40000000f00 */
[----:B-1234-:R-:W-:Y:S05]  /*a4a0*/  CALL.REL.NOINC `($__internal_147_$__cuda_sm70_shflsync_down) ;  /* 0x00000ae000007944 */ /* 0x01efea0003c00000 */
[----:B-1----:R-:W-:Y:S01]  /*a4b0*/  MOV R18, R225 ;  /* 0x000000e100127202 */ /* 0x002fe20000000f00 */
[----:B0-----:R-:W-:Y:S05]  /*a4c0*/  BRA `(.L_x_6235) ;  /* 0xffffb72000007947 */ /* 0x001fea000383ffff */
.L_x_6206:
[----:B------:R-:W-:Y:S01]  /*a4d0*/  HFMA2.MMA R224, -RZ, RZ, 0, 2.384185791015625e-07 ;  /* 0x00000004ffe07435 */ /* 0x000fe200000001ff */
[----:B------:R-:W-:-:S02]  /*a4e0*/  MOV R21, R216 ;  /* 0x000000d800157202 */ /* 0x000fc40000000f00 */
[----:B------:R-:W-:Y:S02]  /*a4f0*/  MOV R225, 0x1f ;  /* 0x0000001f00e17802 */ /* 0x000fe40000000f00 */
[----:B------:R-:W-:Y:S02]  /*a500*/  MOV R226, 0xffffffff ;  /* 0xffffffff00e27802 */ /* 0x000fe40000000f00 */
[----:B0-----:R-:W-:Y:S02]  /*a510*/  MOV R16, 0xa530 ;  /* 0x0000a53000107802 */ /* 0x001fe40000000f00 */
[----:B-1234-:R-:W-:Y:S05]  /*a520*/  CALL.REL.NOINC `($__internal_147_$__cuda_sm70_shflsync_down) ;  /* 0x00000a6000007944 */ /* 0x01efea0003c00000 */
[----:B0-----:R-:W-:Y:S01]  /*a530*/  HFMA2.MMA R224, -RZ, RZ, 0, 2.384185791015625e-07 ;  /* 0x00000004ffe07435 */ /* 0x001fe200000001ff */
[----:B-1----:R-:W-:Y:S02]  /*a540*/  MOV R19, R225 ;  /* 0x000000e100137202 */ /* 0x002fe40000000f00 */
[----:B------:R-:W-:Y:S02]  /*a550*/  MOV R21, R23 ;  /* 0x0000001700157202 */ /* 0x000fe40000000f00 */
[----:B------:R-:W-:Y:S02]  /*a560*/  MOV R225, 0x1f ;  /* 0x0000001f00e17802 */ /* 0x000fe40000000f00 */
[----:B------:R-:W-:-:S02]  /*a570*/  MOV R226, 0xffffffff ;  /* 0xffffffff00e27802 */ /* 0x000fc40000000f00 */
[----:B------:R-:W-:Y:S02]  /*a580*/  MOV R16, 0xa5a0 ;  /* 0x0000a5a000107802 */ /* 0x000fe40000000f00 */
[----:B------:R-:W-:Y:S05]  /*a590*/  CALL.REL.NOINC `($__internal_147_$__cuda_sm70_shflsync_down) ;  /* 0x000009f000007944 */ /* 0x000fea0003c00000 */
[----:B0-----:R-:W-:Y:S01]  /*a5a0*/  HFMA2.MMA R224, -RZ, RZ, 0, 2.384185791015625e-07 ;  /* 0x00000004ffe07435 */ /* 0x001fe200000001ff */
[----:B-1----:R-:W-:Y:S02]  /*a5b0*/  MOV R20, R225 ;  /* 0x000000e100147202 */ /* 0x002fe40000000f00 */
[----:B------:R-:W-:Y:S02]  /*a5c0*/  MOV R21, R22 ;  /* 0x0000001600157202 */ /* 0x000fe40000000f00 */
[----:B------:R-:W-:Y:S02]  /*a5d0*/  MOV R225, 0x1f ;  /* 0x0000001f00e17802 */ /* 0x000fe40000000f00 */
[----:B------:R-:W-:Y:S02]  /*a5e0*/  MOV R226, 0xffffffff ;  /* 0xffffffff00e27802 */ /* 0x000fe40000000f00 */
[----:B------:R-:W-:Y:S02]  /*a5f0*/  MOV R16, 0xa610 ;  /* 0x0000a61000107802 */ /* 0x000fe40000000f00 */
[----:B------:R-:W-:Y:S05]  /*a600*/  CALL.REL.NOINC `($__internal_147_$__cuda_sm70_shflsync_down) ;  /* 0x0000098000007944 */ /* 0x000fea0003c00000 */
[----:B-1----:R-:W-:Y:S01]  /*a610*/  MOV R16, R225 ;  /* 0x000000e100107202 */ /* 0x002fe20000000f00 */
[----:B0-----:R-:W-:Y:S05]  /*a620*/  BRA `(.L_x_6236) ;  /* 0xffffb60000007947 */ /* 0x001fea000383ffff */
.L_x_6209:
[----:B------:R-:W-:Y:S01]  /*a630*/  HFMA2.MMA R224, -RZ, RZ, 0, 4.76837158203125e-07 ;  /* 0x00000008ffe07435 */ /* 0x000fe200000001ff */
[----:B------:R-:W-:-:S02]  /*a640*/  MOV R21, R215 ;  /* 0x000000d700157202 */ /* 0x000fc40000000f00 */
[----:B------:R-:W-:Y:S02]  /*a650*/  MOV R225, 0x1f ;  /* 0x0000001f00e17802 */ /* 0x000fe40000000f00 */
[----:B------:R-:W-:Y:S02]  /*a660*/  MOV R226, 0xffffffff ;  /* 0xffffffff00e27802 */ /* 0x000fe40000000f00 */
[----:B0-----:R-:W-:Y:S02]  /*a670*/  MOV R16, 0xa690 ;  /* 0x0000a69000107802 */ /* 0x001fe40000000f00 */
[----:B-1234-:R-:W-:Y:S05]  /*a680*/  CALL.REL.NOINC `($__internal_147_$__cuda_sm70_shflsync_down) ;  /* 0x0000090000007944 */ /* 0x01efea0003c00000 */
[----:B0-----:R-:W-:Y:S01]  /*a690*/  HFMA2.MMA R224, -RZ, RZ, 0, 4.76837158203125e-07 ;  /* 0x00000008ffe07435 */ /* 0x001fe200000001ff */
[----:B-1----:R-:W-:Y:S02]  /*a6a0*/  MOV R18, R225 ;  /* 0x000000e100127202 */ /* 0x002fe40000000f00 */
[----:B------:R-:W-:Y:S02]  /*a6b0*/  MOV R21, R216 ;  /* 0x000000d800157202 */ /* 0x000fe40000000f00 */
[----:B------:R-:W-:Y:S02]  /*a6c0*/  MOV R225, 0x1f ;  /* 0x0000001f00e17802 */ /* 0x000fe40000000f00 */
[----:B------:R-:W-:-:S02]  /*a6d0*/  MOV R226, 0xffffffff ;  /* 0xffffffff00e27802 */ /* 0x000fc40000000f00 */
[----:B------:R-:W-:Y:S02]  /*a6e0*/  MOV R16, 0xa700 ;  /* 0x0000a70000107802 */ /* 0x000fe40000000f00 */
[----:B------:R-:W-:Y:S05]  /*a6f0*/  CALL.REL.NOINC `($__internal_147_$__cuda_sm70_shflsync_down) ;  /* 0x0000089000007944 */ /* 0x000fea0003c00000 */
[----:B0-----:R-:W-:Y:S01]  /*a700*/  HFMA2.MMA R224, -RZ, RZ, 0, 4.76837158203125e-07 ;  /* 0x00000008ffe07435 */ /* 0x001fe200000001ff */
[----:B-1----:R-:W-:Y:S02]  /*a710*/  MOV R19, R225 ;  /* 0x000000e100137202 */ /* 0x002fe40000000f00 */
[----:B------:R-:W-:Y:S02]  /*a720*/  MOV R21, R23 ;  /* 0x0000001700157202 */ /* 0x000fe40000000f00 */
[----:B------:R-:W-:Y:S02]  /*a730*/  MOV R225, 0x1f ;  /* 0x0000001f00e17802 */ /* 0x000fe40000000f00 */
[----:B------:R-:W-:Y:S02]  /*a740*/  MOV R226, 0xffffffff ;  /* 0xffffffff00e27802 */ /* 0x000fe40000000f00 */
[----:B------:R-:W-:Y:S02]  /*a750*/  MOV R16, 0xa770 ;  /* 0x0000a77000107802 */ /* 0x000fe40000000f00 */
[----:B------:R-:W-:Y:S05]  /*a760*/  CALL.REL.NOINC `($__internal_147_$__cuda_sm70_shflsync_down) ;  /* 0x0000082000007944 */ /* 0x000fea0003c00000 */
[----:B0-----:R-:W-:Y:S01]  /*a770*/  HFMA2.MMA R224, -RZ, RZ, 0, 4.76837158203125e-07 ;  /* 0x00000008ffe07435 */ /* 0x001fe200000001ff */
        /* <DEDUP_REMOVED lines=8> */
.L_x_6212:
[----:B------:R-:W-:Y:S01]  /*a800*/  HFMA2.MMA R224, -RZ, RZ, 0, 9.5367431640625e-07 ;  /* 0x00000010ffe07435 */ /* 0x000fe200000001ff */
[----:B------:R-:W-:Y:S02]  /*a810*/  MOV R21, R215 ;  /* 0x000000d700157202 */ /* 0x000fe40000000f00 */
[----:B------:R-:W-:-:S02]  /*a820*/  MOV R225, 0x1f ;  /* 0x0000001f00e17802 */ /* 0x000fc40000000f00 */
[----:B------:R-:W-:Y:S02]  /*a830*/  MOV R226, 0xffffffff ;  /* 0xffffffff00e27802 */ /* 0x000fe40000000f00 */
[----:B0-----:R-:W-:Y:S02]  /*a840*/  MOV R16, 0xa860 ;  /* 0x0000a86000107802 */ /* 0x001fe40000000f00 */
[----:B-1234-:R-:W-:Y:S05]  /*a850*/  CALL.REL.NOINC `($__internal_147_$__cuda_sm70_shflsync_down) ;  /* 0x0000073000007944 */ /* 0x01efea0003c00000 */
[----:B-1----:R-:W-:Y:S01]  /*a860*/  MOV R18, R225 ;  /* 0x000000e100127202 */ /* 0x002fe20000000f00 */
[----:B0-----:R-:W-:Y:S05]  /*a870*/  BRA `(.L_x_6238) ;  /* 0xffffb62000007947 */ /* 0x001fea000383ffff */
.L_x_6213:
[----:B------:R-:W-:Y:S01]  /*a880*/  HFMA2.MMA R224, -RZ, RZ, 0, 9.5367431640625e-07 ;  /* 0x00000010ffe07435 */ /* 0x000fe200000001ff */
[----:B------:R-:W-:Y:S02]  /*a890*/  MOV R21, R216 ;  /* 0x000000d800157202 */ /* 0x000fe40000000f00 */
[----:B------:R-:W-:Y:S02]  /*a8a0*/  MOV R225, 0x1f ;  /* 0x0000001f00e17802 */ /* 0x000fe40000000f00 */
[----:B------:R-:W-:Y:S02]  /*a8b0*/  MOV R226, 0xffffffff ;  /* 0xffffffff00e27802 */ /* 0x000fe40000000f00 */
[----:B0-----:R-:W-:-:S02]  /*a8c0*/  MOV R16, 0xa8e0 ;  /* 0x0000a8e000107802 */ /* 0x001fc40000000f00 */
[----:B-1234-:R-:W-:Y:S05]  /*a8d0*/  CALL.REL.NOINC `($__internal_147_$__cuda_sm70_shflsync_down) ;  /* 0x000006b000007944 */ /* 0x01efea0003c00000 */
[----:B0-----:R-:W-:Y:S01]  /*a8e0*/  HFMA2.MMA R224, -RZ, RZ, 0, 9.5367431640625e-07 ;  /* 0x00000010ffe07435 */ /* 0x001fe200000001ff */
[----:B-1----:R-:W-:-:S02]  /*a8f0*/  MOV R19, R225 ;  /* 0x000000e100137202 */ /* 0x002fc40000000f00 */
[----:B------:R-:W-:Y:S02]  /*a900*/  MOV R21, R23 ;  /* 0x0000001700157202 */ /* 0x000fe40000000f00 */
[----:B------:R-:W-:Y:S02]  /*a910*/  MOV R225, 0x1f ;  /* 0x0000001f00e17802 */ /* 0x000fe40000000f00 */
[----:B------:R-:W-:Y:S02]  /*a920*/  MOV R226, 0xffffffff ;  /* 0xffffffff00e27802 */ /* 0x000fe40000000f00 */
[----:B------:R-:W-:Y:S02]  /*a930*/  MOV R16, 0xa950 ;  /* 0x0000a95000107802 */ /* 0x000fe40000000f00 */
[----:B------:R-:W-:Y:S05]  /*a940*/  CALL.REL.NOINC `($__internal_147_$__cuda_sm70_shflsync_down) ;  /* 0x0000064000007944 */ /* 0x000fea0003c00000 */
[----:B0-----:R-:W-:Y:S01]  /*a950*/  HFMA2.MMA R224, -RZ, RZ, 0, 9.5367431640625e-07 ;  /* 0x00000010ffe07435 */ /* 0x001fe200000001ff */
        /* <DEDUP_REMOVED lines=8> */
.L_x_6216:
[----:B----4-:R-:W-:Y:S01]  /*a9e0*/  HFMA2.MMA R20, -RZ, RZ, 0, 0 ;  /* 0x00000000ff147435 */ /* 0x010fe200000001ff */
[----:B-1----:R-:W-:Y:S02]  /*a9f0*/  MOV R18, R215 ;  /* 0x000000d700127202 */ /* 0x002fe40000000f00 */
[----:B------:R-:W-:Y:S02]  /*aa00*/  MOV R21, 0x1f ;  /* 0x0000001f00157802 */ /* 0x000fe40000000f00 */
[----:B---3--:R-:W-:Y:S02]  /*aa10*/  MOV R19, 0xffffffff ;  /* 0xffffffff00137802 */ /* 0x008fe40000000f00 */
[----:B0-----:R-:W-:-:S02]  /*aa20*/  MOV R16, 0xaa40 ;  /* 0x0000aa4000107802 */ /* 0x001fc40000000f00 */
[----:B--2---:R-:W-:Y:S05]  /*aa30*/  CALL.REL.NOINC `($__internal_148_$__cuda_sm70_shflsync_idx_p) ;  /* 0x0000059000007944 */ /* 0x004fea0003c00000 */
[----:B0-----:R-:W-:Y:S01]  /*aa40*/  HFMA2.MMA R20, -RZ, RZ, 0, 0 ;  /* 0x00000000ff147435 */ /* 0x001fe200000001ff */
[----:B-1----:R-:W-:-:S02]  /*aa50*/  MOV R217, R19 ;  /* 0x0000001300d97202 */ /* 0x002fc40000000f00 */
[----:B------:R-:W-:Y:S02]  /*aa60*/  MOV R18, R216 ;  /* 0x000000d800127202 */ /* 0x000fe40000000f00 */
[----:B------:R-:W-:Y:S02]  /*aa70*/  MOV R21, 0x1f ;  /* 0x0000001f00157802 */ /* 0x000fe40000000f00 */
[----:B------:R-:W-:Y:S02]  /*aa80*/  MOV R19, 0xffffffff ;  /* 0xffffffff00137802 */ /* 0x000fe40000000f00 */
[----:B------:R-:W-:Y:S02]  /*aa90*/  MOV R16, 0xaab0 ;  /* 0x0000aab000107802 */ /* 0x000fe40000000f00 */
[----:B------:R-:W-:Y:S05]  /*aaa0*/  CALL.REL.NOINC `($__internal_148_$__cuda_sm70_shflsync_idx_p) ;  /* 0x0000052000007944 */ /* 0x000fea0003c00000 */
[----:B0-----:R-:W-:Y:S01]  /*aab0*/  HFMA2.MMA R20, -RZ, RZ, 0, 0 ;  /* 0x00000000ff147435 */ /* 0x001fe200000001ff */
[----:B-1----:R-:W-:Y:S02]  /*aac0*/  MOV R222, R19 ;  /* 0x0000001300de7202 */ /* 0x002fe40000000f00 */
[----:B------:R-:W-:Y:S02]  /*aad0*/  MOV R18, R23 ;  /* 0x0000001700127202 */ /* 0x000fe40000000f00 */
[----:B------:R-:W-:-:S02]  /*aae0*/  MOV R21, 0x1f ;  /* 0x0000001f00157802 */ /* 0x000fc40000000f00 */
[----:B------:R-:W-:Y:S02]  /*aaf0*/  MOV R19, 0xffffffff ;  /* 0xffffffff00137802 */ /* 0x000fe40000000f00 */
[----:B------:R-:W-:Y:S02]  /*ab00*/  MOV R16, 0xab20 ;  /* 0x0000ab2000107802 */ /* 0x000fe40000000f00 */
[----:B------:R-:W-:Y:S05]  /*ab10*/  CALL.REL.NOINC `($__internal_148_$__cuda_sm70_shflsync_idx_p) ;  /* 0x000004b000007944 */ /* 0x000fea0003c00000 */
[----:B0-----:R-:W-:Y:S01]  /*ab20*/  HFMA2.MMA R20, -RZ, RZ, 0, 0 ;  /* 0x00000000ff147435 */ /* 0x001fe200000001ff */
[----:B-1----:R-:W-:Y:S02]  /*ab30*/  MOV R218, R19 ;  /* 0x0000001300da7202 */ /* 0x002fe40000000f00 */
[----:B------:R-:W-:Y:S02]  /*ab40*/  MOV R18, R22 ;  /* 0x0000001600127202 */ /* 0x000fe40000000f00 */
[----:B------:R-:W-:Y:S02]  /*ab50*/  MOV R21, 0x1f ;  /* 0x0000001f00157802 */ /* 0x000fe40000000f00 */
[----:B------:R-:W-:Y:S02]  /*ab60*/  MOV R19, 0xffffffff ;  /* 0xffffffff00137802 */ /* 0x000fe40000000f00 */
[----:B------:R-:W-:-:S02]  /*ab70*/  MOV R16, 0xab90 ;  /* 0x0000ab9000107802 */ /* 0x000fc40000000f00 */
[----:B------:R-:W-:Y:S05]  /*ab80*/  CALL.REL.NOINC `($__internal_148_$__cuda_sm70_shflsync_idx_p) ;  /* 0x0000044000007944 */ /* 0x000fea0003c00000 */
[----:B------:R-:W-:Y:S01]  /*ab90*/  HFMA2.MMA R224, -RZ, RZ, 0, 5.9604644775390625e-08 ;  /* 0x00000001ffe07435 */ /* 0x000fe200000001ff */
[----:B-1----:R-:W-:-:S02]  /*aba0*/  MOV R219, R19 ;  /* 0x0000001300db7202 */ /* 0x002fc40000000f00 */
[----:B0-----:R-:W-:Y:S02]  /*abb0*/  MOV R21, R215 ;  /* 0x000000d700157202 */ /* 0x001fe40000000f00 */
[----:B------:R-:W-:Y:S02]  /*abc0*/  MOV R225, 0x1f ;  /* 0x0000001f00e17802 */ /* 0x000fe40000000f00 */
[----:B------:R-:W-:Y:S02]  /*abd0*/  MOV R226, 0xffffffff ;  /* 0xffffffff00e27802 */ /* 0x000fe40000000f00 */
[----:B------:R-:W-:Y:S02]  /*abe0*/  MOV R16, 0xac00 ;  /* 0x0000ac0000107802 */ /* 0x000fe40000000f00 */
[----:B------:R-:W-:Y:S05]  /*abf0*/  CALL.REL.NOINC `($__internal_147_$__cuda_sm70_shflsync_down) ;  /* 0x0000039000007944 */ /* 0x000fea0003c00000 */
[----:B0-----:R-:W-:Y:S01]  /*ac00*/  HFMA2.MMA R224, -RZ, RZ, 0, 5.9604644775390625e-08 ;  /* 0x00000001ffe07435 */ /* 0x001fe200000001ff */
[----:B-1----:R-:W-:Y:S02]  /*ac10*/  MOV R221, R225 ;  /* 0x000000e100dd7202 */ /* 0x002fe40000000f00 */
[----:B------:R-:W-:Y:S02]  /*ac20*/  MOV R21, R216 ;  /* 0x000000d800157202 */ /* 0x000fe40000000f00 */
[----:B------:R-:W-:-:S02]  /*ac30*/  MOV R225, 0x1f ;  /* 0x0000001f00e17802 */ /* 0x000fc40000000f00 */
[----:B------:R-:W-:Y:S02]  /*ac40*/  MOV R226, 0xffffffff ;  /* 0xffffffff00e27802 */ /* 0x000fe40000000f00 */
[----:B------:R-:W-:Y:S02]  /*ac50*/  MOV R16, 0xac70 ;  /* 0x0000ac7000107802 */ /* 0x000fe40000000f00 */
[----:B------:R-:W-:Y:S05]  /*ac60*/  CALL.REL.NOINC `($__internal_147_$__cuda_sm70_shflsync_down) ;  /* 0x0000032000007944 */ /* 0x000fea0003c00000 */
[----:B0-----:R-:W-:Y:S01]  /*ac70*/  HFMA2.MMA R224, -RZ, RZ, 0, 5.9604644775390625e-08 ;  /* 0x00000001ffe07435 */ /* 0x001fe200000001ff */
[----:B-1----:R-:W-:Y:S02]  /*ac80*/  MOV R19, R225 ;  /* 0x000000e100137202 */ /* 0x002fe40000000f00 */
[----:B------:R-:W-:Y:S02]  /*ac90*/  MOV R21, R23 ;  /* 0x0000001700157202 */ /* 0x000fe40000000f00 */
[----:B------:R-:W-:Y:S02]  /*aca0*/  MOV R225, 0x1f ;  /* 0x0000001f00e17802 */ /* 0x000fe40000000f00 */
[----:B------:R-:W-:Y:S02]  /*acb0*/  MOV R226, 0xffffffff ;  /* 0xffffffff00e27802 */ /* 0x000fe40000000f00 */
[----:B------:R-:W-:-:S02]  /*acc0*/  MOV R16, 0xace0 ;  /* 0x0000ace000107802 */ /* 0x000fc40000000f00 */
        /* <DEDUP_REMOVED lines=8> */
[-C--:B------:R-:W-:Y:S01]  /*ad50*/  FMUL.FTZ R216, R12, R222.reuse ;  /* 0x000000de0cd87220 */ /* 0x080fe20000410000 */
[----:B------:R-:W-:Y:S01]  /*ad60*/  HFMA2.MMA R20, -RZ, RZ, 0, 0 ;  /* 0x00000000ff147435 */ /* 0x000fe200000001ff */
[-C--:B------:R-:W-:Y:S01]  /*ad70*/  FMUL.FTZ R223, R15, R222.reuse ;  /* 0x000000de0fdf7220 */ /* 0x080fe20000410000 */
[----:B0-----:R-:W-:Y:S01]  /*ad80*/  MOV R226, R19 ;  /* 0x0000001300e27202 */ /* 0x001fe20000000f00 */
[----:B------:R-:W-:Y:S01]  /*ad90*/  FMUL.FTZ R224, R13, R222 ;  /* 0x000000de0de07220 */ /* 0x000fe20000410000 */
[----:B------:R-:W-:Y:S01]  /*ada0*/  MOV R18, R12 ;  /* 0x0000000c00127202 */ /* 0x000fe20000000f00 */
[----:B------:R-:W-:Y:S01]  /*adb0*/  FMUL.FTZ R222, R14, R222 ;  /* 0x000000de0ede7220 */ /* 0x000fe20000410000 */
[----:B------:R-:W-:Y:S01]  /*adc0*/  MOV R21, 0x1f ;  /* 0x0000001f00157802 */ /* 0x000fe20000000f00 */
[-C--:B------:R-:W-:Y:S01]  /*add0*/  FMUL.FTZ R215, R12, R217.reuse ;  /* 0x000000d90cd77220 */ /* 0x080fe20000410000 */
[----:B------:R-:W-:Y:S01]  /*ade0*/  MOV R19, 0xffffffff ;  /* 0xffffffff00137802 */ /* 0x000fe20000000f00 */
[-C--:B------:R-:W-:Y:S01]  /*adf0*/  FFMA.FTZ R223, R14, R217.reuse, -R223 ;  /* 0x000000d90edf7223 */ /* 0x080fe200000108df */
[----:B------:R-:W-:Y:S01]  /*ae00*/  MOV R16, 0xae30 ;  /* 0x0000ae3000107802 */ /* 0x000fe20000000f00 */
[----:B------:R-:W-:-:S02]  /*ae10*/  FFMA.FTZ R222, R15, R217, R222 ;  /* 0x000000d90fde7223 */ /* 0x000fc400000100de */
[----:B-1----:R-:W-:Y:S05]  /*ae20*/  CALL.REL.NOINC `($__internal_148_$__cuda_sm70_shflsync_idx_p) ;  /* 0x000001a000007944 */ /* 0x002fea0003c00000 */
        /* <DEDUP_REMOVED lines=21> */
[----:B01----:R-:W-:Y:S05]  /*af80*/  BRA `(.L_x_6240) ;  /* 0xffffb17000007947 */ /* 0x003fea000383ffff */
        .weak           $__internal_147_$__cuda_sm70_shflsync_down
        .type           $__internal_147_$__cuda_sm70_shflsync_down,@function
        .size           $__internal_147_$__cuda_sm70_shflsync_down,($__internal_148_$__cuda_sm70_shflsync_idx_p - $__internal_147_$__cuda_sm70_shflsync_down)
$__internal_147_$__cuda_sm70_shflsync_down:
[----:B------:R-:W-:Y:S01]  /*af90*/  HFMA2.MMA R17, -RZ, RZ, 0, 0 ;  /* 0x00000000ff117435 */ /* 0x000fe200000001ff */
[----:B------:R-:W-:Y:S04]  /*afa0*/  WARPSYNC R226 ;  /* 0x000000e200007348 */ /* 0x000fe80003800000 */
[----:B------:R0:W1:Y:S01]  /*afb0*/  SHFL.DOWN PT, R225, R21, R224, R225 ;  /* 0x080000e015e17389 */ /* 0x00006200000e00e1 */
[----:B------:R-:W-:Y:S05]  /*afc0*/  RET.REL.NODEC R16 `(_Z25selective_scan_bwd_kernelI32Selective_Scan_bwd_kernel_traitsILi64ELi16ELb1ELb0ELb0ELb0ELb1EN3c104HalfENS1_7complexIfEEEEv12SSMParamsBwd) ;  /* 0xffff503010007950 */ /* 0x000fea0003c3ffff */
        .weak           $__internal_148_$__cuda_sm70_shflsync_idx_p
        .type           $__internal_148_$__cuda_sm70_shflsync_idx_p,@function
        .size           $__internal_148_$__cuda_sm70_shflsync_idx_p,($__internal_149_$__cuda_sm70_shflsync_up - $__internal_148_$__cuda_sm70_shflsync_idx_p)
$__internal_148_$__cuda_sm70_shflsync_idx_p:
[----:B------:R-:W-:Y:S01]  /*afd0*/  MOV R17, 0x0 ;  /* 0x0000000000117802 */ /* 0x000fe20000000f00 */
[----:B------:R-:W-:Y:S04]  /*afe0*/  WARPSYNC R19 ;  /* 0x0000001300007348 */ /* 0x000fe80003800000 */
[----:B------:R0:W1:Y:S01]  /*aff0*/  SHFL.IDX PT, R19, R18, R20, R21 ;  /* 0x0000001412137389 */ /* 0x00006200000e0015 */
[----:B------:R-:W-:Y:S05]  /*b000*/  RET.REL.NODEC R16 `(_Z25selective_scan_bwd_kernelI32Selective_Scan_bwd_kernel_traitsILi64ELi16ELb1ELb0ELb0ELb0ELb1EN3c104HalfENS1_7complexIfEEEEv12SSMParamsBwd) ;  /* 0xffff4ff010007950 */ /* 0x000fea0003c3ffff */
        .weak           $__internal_149_$__cuda_sm70_shflsync_up
        .type           $__internal_149_$__cuda_sm70_shflsync_up,@function
        .size           $__internal_149_$__cuda_sm70_shflsync_up,(.L_x_14581 - $__internal_149_$__cuda_sm70_shflsync_up)
$__internal_149_$__cuda_sm70_shflsync_up:
[----:B------:R-:W-:Y:S01]  /*b010*/  HFMA2.MMA R17, -RZ, RZ, 0, 0 ;  /* 0x00000000ff117435 */ /* 0x000fe200000001ff */
[----:B------:R-:W-:Y:S04]  /*b020*/  WARPSYNC R194 ;  /* 0x000000c200007348 */ /* 0x000fe80003800000 */
[----:B------:R0:W1:Y:S01]  /*b030*/  SHFL.UP PT, R19, R191, R192, R19 ;  /* 0x040000c0bf137389 */ /* 0x00006200000e0013 */
[----:B------:R-:W-:Y:S05]  /*b040*/  RET.REL.NODEC R16 `(_Z25selective_scan_bwd_kernelI32Selective_Scan_bwd_kernel_traitsILi64ELi16ELb1ELb0ELb0ELb0ELb1EN3c104HalfENS1_7complexIfEEEEv12SSMParamsBwd) ;  /* 0xffff4fb010007950 */ /* 0x000fea0003c3ffff */
.L_x_6241:
        /* <DEDUP_REMOVED lines=11> */
.L_x_14581:


//--------------------- .text._Z25selective_scan_bwd_kernelI32Selective_Scan_bwd_kernel_traitsILi64ELi16ELb1ELb0ELb0ELb1ELb0EN3c104HalfENS1_7complexIfEEEEv12SSMParamsBwd --------------------------
	.section	.text._Z25selective_scan_bwd_kernelI32Selective_Scan_bwd_kernel_traitsILi64ELi16ELb1ELb0ELb0ELb1ELb0EN3c104HalfENS1_7complexIfEEEEv12SSMParamsBwd,"ax",@progbits
	.sectioninfo	@"SHI_REGISTERS=230"
	.align	128
        .global         _Z25selective_scan_bwd_kernelI32Selective_Scan_bwd_kernel_traitsILi64ELi16ELb1ELb0ELb0ELb1ELb0EN3c104HalfENS1_7complexIfEEEEv12SSMParamsBwd
        .type           _Z25selective_scan_bwd_kernelI32Selective_Scan_bwd_kernel_traitsILi64ELi16ELb1ELb0ELb0ELb1ELb0EN3c104HalfENS1_7complexIfEEEEv12SSMParamsBwd,@function
        .size           _Z25selective_scan_bwd_kernelI32Selective_Scan_bwd_kernel_traitsILi64ELi16ELb1ELb0ELb0ELb1ELb0EN3c104HalfENS1_7complexIfEEEEv12SSMParamsBwd,(.L_x_14584 - _Z25selective_scan_bwd_kernelI32Selective_Scan_bwd_kernel_traitsILi64ELi16ELb1ELb0ELb0ELb1ELb0EN3c104HalfENS1_7complexIfEEEEv12SSMParamsBwd)
        .other          _Z25selective_scan_bwd_kernelI32Selective_Scan_bwd_kernel_traitsILi64ELi16ELb1ELb0ELb0ELb1ELb0EN3c104HalfENS1_7complexIfEEEEv12SSMParamsBwd,@"STO_CUDA_ENTRY STV_DEFAULT"
_Z25selective_scan_bwd_kernelI32Selective_Scan_bwd_kernel_traitsILi64ELi16ELb1ELb0ELb0ELb1ELb0EN3c104HalfENS1_7complexIfEEEEv12SSMParamsBwd:
.text._Z25selective_scan_bwd_kernelI32Selective_Scan_bwd_kernel_traitsILi64ELi16ELb1ELb0ELb0ELb1ELb0EN3c104HalfENS1_7complexIfEEEEv12SSMParamsBwd:
        /* <DEDUP_REMOVED lines=36> */
[C---:B------:R-:W-:Y:S01]  /*0240*/  IMAD.WIDE.U32 R2, R124.reuse, c[0x0][0x1d8], R2 ;  /* 0x000076007c027a25 */ /* 0x040fe200078e0002 */
[----:B------:R-:W-:Y:S01]  /*0250*/  CS2R R26, SRZ ;  /* 0x00000000001a7805 */ /* 0x000fe2000001ff00 */
[----:B------:R-:W-:Y:S01]  /*0260*/  HFMA2.MMA R101, -RZ, RZ, 0, 0 ;  /* 0x00000000ff657435 */ /* 0x000fe200000001ff */
[----:B------:R-:W-:Y:S01]  /*0270*/  IADD3 R7, R7, R9, RZ ;  /* 0x0000000907077210 */ /* 0x000fe20007ffe0ff */
[----:B------:R-:W-:Y:S01]  /*0280*/  IMAD.WIDE.U32 R4, R124, c[0x0][0x1e8], R4 ;  /* 0x00007a007c047a25 */ /* 0x000fe200078e0004 */
[----:B------:R-:W-:-:S02]  /*0290*/  LEA R9, R0, 0xfffffc00, 0xa ;  /* 0xfffffc0000097811 */ /* 0x000fc400078e50ff */
[----:B------:R-:W-:Y:S01]  /*02a0*/  MOV R99, RZ ;  /* 0x000000ff00637202 */ /* 0x000fe20000000f00 */
        /* <DEDUP_REMOVED lines=43> */
.L_x_6313:
[----:B------:R-:W-:Y:S01]  /*0560*/  BAR.SYNC.DEFER_BLOCKING 0x0 ;  /* 0x0000000000007b1d */ /* 0x000fe20000010000 */
[----:B------:R-:W-:Y:S02]  /*0570*/  LOP3.LUT R19, R91, 0x1f, R122, 0xf8, !PT ;  /* 0x0000001f5b137812 */ /* 0x000fe400078ef87a */
[----:B------:R-:W-:-:S05]  /*0580*/  MOV R96, R118 ;  /* 0x0000007600607202 */ /* 0x000fca0000000f00 */
        /* <DEDUP_REMOVED lines=9> */
[----:B------:R-:W0:Y:S04]  /*0620*/  LDS.128 R8, [R85.X16] ;  /* 0x0000000055087984 */ /* 0x000e28000000cc00 */
[----:B------:R-:W-:Y:S04]  /*0630*/  LDS.128 R4, [R85.X16+0x10] ;  /* 0x0000100055047984 */ /* 0x000fe8000000cc00 */
[----:B------:R-:W-:Y:S06]  /*0640*/  BAR.SYNC.DEFER_BLOCKING 0x0 ;  /* 0x0000000000007b1d */ /* 0x000fec0000010000 */
[----:B------:R-:W2:Y:S04]  /*0650*/  LDG.E.128 R36, [R16.64] ;  /* 0x0000000410247981 */ /* 0x000ea8000c1e1d00 */
[----:B------:R-:W3:Y:S01]  /*0660*/  LDG.E.128 R40, [R16.64+0x200] ;  /* 0x0002000410287981 */ /* 0x000ee2000c1e1d00 */
[----:B------:R-:W-:-:S05]  /*0670*/  MOV R94, R116 ;  /* 0x00000074005e7202 */ /* 0x000fca0000000f00 */
[----:B------:R-:W-:Y:S01]  /*0680*/  IMAD.WIDE R18, R19, 0x10, R94 ;  /* 0x0000001013127825 */ /* 0x000fe200078e025e */
[----:B--2---:R-:W-:Y:S04]  /*0690*/  STS.128 [R87.X16], R36 ;  /* 0x0000002457007388 */ /* 0x004fe8000000cc00 */
[----:B---3--:R-:W-:Y:S01]  /*06a0*/  STS.128 [R87.X16+0x200], R40 ;  /* 0x0002002857007388 */ /* 0x008fe2000000cc00 */
[----:B------:R-:W-:-:S06]  /*06b0*/  NOP ;  /* 0x0000000000007918 */ /* 0x000fcc0000000000 */
[----:B------:R-:W1:Y:S04]  /*06c0*/  LDS.128 R32, [R85.X16] ;  /* 0x0000000055207984 */ /* 0x000e68000000cc00 */
[----:B------:R-:W-:Y:S04]  /*06d0*/  LDS.128 R12, [R85.X16+0x10] ;  /* 0x00001000550c7984 */ /* 0x000fe8000000cc00 */
[----:B------:R-:W-:Y:S06]  /*06e0*/  BAR.SYNC.DEFER_BLOCKING 0x0 ;  /* 0x0000000000007b1d */ /* 0x000fec0000010000 */
[----:B------:R-:W2:Y:S04]  /*06f0*/  LDG.E.128 R44, [R18.64] ;  /* 0x00000004122c7981 */ /* 0x000ea8000c1e1d00 */
[----:B------:R-:W3:Y:S01]  /*0700*/  LDG.E.128 R52, [R18.64+0x200] ;  /* 0x0002000412347981 */ /* 0x000ee2000c1e1d00 */
[--C-:B0-----:R-:W-:Y:S01]  /*0710*/  HADD2.F32 R0, -RZ, R8.reuse.H0_H0 ;  /* 0x20000008ff007230 */ /* 0x101fe20000004100 */
[----:B------:R-:W-:Y:S01]  /*0720*/  BSSY B0, `(.L_x_6243) ;  /* 0x0000056000007945 */ /* 0x000fe20003800000 */
[----:B------:R-:W-:-:S02]  /*0730*/  HADD2.F32 R16, -RZ, R8.H1_H1 ;  /* 0x30000008ff107230 */ /* 0x000fc40000004100 */
[----:B-1----:R-:W-:Y:S02]  /*0740*/  HADD2.F32 R114, -RZ, R32.H0_H0 ;  /* 0x20000020ff727230 */ /* 0x002fe40000004100 */
[----:B------:R-:W-:Y:S02]  /*0750*/  HADD2.F32 R21, -RZ, R9.H1_H1 ;  /* 0x30000009ff157230 */ /* 0x000fe40000004100 */
[----:B------:R-:W-:Y:S01]  /*0760*/  HADD2.F32 R23, -RZ, R10.H1_H1 ;  /* 0x3000000aff177230 */ /* 0x000fe20000004100 */
[--C-:B-----5:R-:W-:Y:S01]  /*0770*/  FADD.FTZ R114, R114, R107.reuse ;  /* 0x0000006b72727221 */ /* 0x120fe20000010000 */
[----:B------:R-:W-:Y:S02]  /*0780*/  HADD2.F32 R106, -RZ, R34.H0_H0 ;  /* 0x20000022ff6a7230 */ /* 0x000fe40000004100 */
[----:B------:R-:W-:Y:S02]  /*0790*/  HADD2.F32 R32, -RZ, R32.H1_H1 ;  /* 0x30000020ff207230 */ /* 0x000fe40000004100 */
[----:B------:R-:W-:Y:S01]  /*07a0*/  FSETP.GTU.FTZ.AND P4, PT, R114, 20, PT ;  /* 0x41a000007200780b */ /* 0x000fe20003f9c000 */
[--C-:B------:R-:W-:Y:S01]  /*07b0*/  HADD2.F32 R110, -RZ, R33.reuse.H0_H0 ;  /* 0x20000021ff6e7230 */ /* 0x100fe20000004100 */
[--C-:B------:R-:W-:Y:S01]  /*07c0*/  FADD.FTZ R106, R106, R107.reuse ;  /* 0x0000006b6a6a7221 */ /* 0x100fe20000010000 */
[----:B------:R-:W-:Y:S01]  /*07d0*/  HADD2.F32 R108, -RZ, R33.H1_H1 ;  /* 0x30000021ff6c7230 */ /* 0x000fe20000004100 */
[--C-:B------:R-:W-:Y:S01]  /*07e0*/  FADD.FTZ R112, R32, R107.reuse ;  /* 0x0000006b20707221 */ /* 0x100fe20000010000 */
[----:B------:R-:W-:Y:S01]  /*07f0*/  HADD2.F32 R34, -RZ, R34.H1_H1 ;  /* 0x30000022ff227230 */ /* 0x000fe20000004100 */
[--C-:B------:R-:W-:Y:S01]  /*0800*/  FADD.FTZ R110, R110, R107.reuse ;  /* 0x0000006b6e6e7221 */ /* 0x100fe20000010000 */
[----:B------:R-:W-:Y:S01]  /*0810*/  HADD2.F32 R31, -RZ, R11.H0_H0 ;  /* 0x2000000bff1f7230 */ /* 0x000fe20000004100 */
[--C-:B------:R-:W-:Y:S01]  /*0820*/  FADD.FTZ R108, R108, R107.reuse ;  /* 0x0000006b6c6c7221 */ /* 0x100fe20000010000 */
[--C-:B------:R-:W-:Y:S01]  /*0830*/  HADD2.F32 R102, -RZ, R35.reuse.H0_H0 ;  /* 0x20000023ff667230 */ /* 0x100fe20000004100 */
[--C-:B------:R-:W-:Y:S01]  /*0840*/  FADD.FTZ R104, R34, R107.reuse ;  /* 0x0000006b22687221 */ /* 0x100fe20000010000 */
[----:B------:R-:W-:Y:S01]  /*0850*/  HADD2.F32 R100, -RZ, R35.H1_H1 ;  /* 0x30000023ff647230 */ /* 0x000fe20000004100 */
[----:B------:R-:W-:Y:S01]  /*0860*/  FSETP.GTU.FTZ.AND P3, PT, R112, 20, PT ;  /* 0x41a000007000780b */ /* 0x000fe20003f7c000 */
[----:B------:R-:W-:Y:S01]  /*0870*/  HADD2.F32 R35, -RZ, R4.H0_H0 ;  /* 0x20000004ff237230 */ /* 0x000fe20000004100 */
[----:B------:R-:W-:Y:S01]  /*0880*/  FSETP.GTU.FTZ.AND P2, PT, R110, 20, PT ;  /* 0x41a000006e00780b */ /* 0x000fe20003f5c000 */
[----:B------:R-:W-:Y:S01]  /*0890*/  FADD.FTZ R102, R102, R107 ;  /* 0x0000006b66667221 */ /* 0x000fe20000010000 */
[----:B------:R-:W-:-:S02]  /*08a0*/  FSETP.GTU.FTZ.AND P1, PT, R108, 20, PT ;  /* 0x41a000006c00780b */ /* 0x000fc40003f3c000 */
[----:B------:R-:W-:Y:S02]  /*08b0*/  FSETP.GTU.FTZ.AND P0, PT, R106, 20, PT ;  /* 0x41a000006a00780b */ /* 0x000fe40003f1c000 */
[----:B------:R-:W-:Y:S01]  /*08c0*/  FSETP.GTU.FTZ.AND P6, PT, R104, 20, PT ;  /* 0x41a000006800780b */ /* 0x000fe20003fdc000 */
[----:B--2---:R-:W-:Y:S04]  /*08d0*/  STS.128 [R87.X16], R44 ;  /* 0x0000002c57007388 */ /* 0x004fe8000000cc00 */
[----:B---3--:R-:W-:Y:S01]  /*08e0*/  STS.128 [R87.X16+0x200], R52 ;  /* 0x0002003457007388 */ /* 0x008fe2000000cc00 */
[----:B------:R-:W-:-:S06]  /*08f0*/  NOP ;  /* 0x0000000000007918 */ /* 0x000fcc0000000000 */
[----:B------:R-:W0:Y:S02]  /*0900*/  LDS.128 R36, [R85.X16] ;  /* 0x0000000055247984 */ /* 0x000e24000000cc00 */
[--C-:B0-----:R-:W-:Y:S02]  /*0910*/  HADD2.F32 R30, -RZ, R36.reuse.H0_H0 ;  /* 0x20000024ff1e7230 */ /* 0x101fe40000004100 */
[----:B------:R-:W-:Y:S01]  /*0920*/  HADD2.F32 R50, -RZ, R36.H1_H1 ;  /* 0x30000024ff327230 */ /* 0x000fe20000004100 */
[----:B------:R-:W-:Y:S01]  /*0930*/  MOV R36, c[0x0][0x16c] ;  /* 0x00005b0000247a02 */ /* 0x000fe20000000f00 */
[----:B------:R-:W-:Y:S01]  /*0940*/  HADD2.F32 R22, -RZ, R37.H0_H0 ;  /* 0x20000025ff167230 */ /* 0x000fe20000004100 */
[----:B------:R-:W-:Y:S01]  /*0950*/  FFMA.FTZ R101, R30, R0, R101 ;  /* 0x000000001e657223 */ /* 0x000fe20000010065 */
[----:B------:R-:W-:Y:S01]  /*0960*/  HADD2.F32 R0, -RZ, R9.H0_H0 ;  /* 0x20000009ff007230 */ /* 0x000fe20000004100 */
[----:B------:R-:W-:Y:S01]  /*0970*/  ISETP.GE.AND P5, PT, R36, 0x1, PT ;  /* 0x000000012400780c */ /* 0x000fe20003fa6270 */
[----:B------:R-:W-:Y:S01]  /*0980*/  HADD2.F32 R48, -RZ, R37.H1_H1 ;  /* 0x30000025ff307230 */ /* 0x000fe20000004100 */
[----:B------:R-:W-:Y:S01]  /*0990*/  FFMA.FTZ R101, R50, R16, R101 ;  /* 0x0000001032657223 */ /* 0x000fe20000010065 */
[--C-:B------:R-:W-:Y:S01]  /*09a0*/  HADD2.F32 R20, -RZ, R38.reuse.H0_H0 ;  /* 0x20000026ff147230 */ /* 0x100fe20000004100 */
[----:B------:R-:W0:Y:S01]  /*09b0*/  LDS.128 R16, [R85.X16+0x10] ;  /* 0x0000100055107984 */ /* 0x000e22000000cc00 */
[----:B------:R-:W-:Y:S01]  /*09c0*/  HADD2.F32 R46, -RZ, R38.H1_H1 ;  /* 0x30000026ff2e7230 */ /* 0x000fe20000004100 */
[----:B------:R-:W-:Y:S01]  /*09d0*/  FFMA.FTZ R101, R22, R0, R101 ;  /* 0x0000000016657223 */ /* 0x000fe20000010065 */
[----:B------:R-:W-:-:S02]  /*09e0*/  HADD2.F32 R0, -RZ, R10.H0_H0 ;  /* 0x2000000aff007230 */ /* 0x000fc40000004100 */
[----:B------:R-:W-:Y:S01]  /*09f0*/  HADD2.F32 R44, -RZ, R39.H1_H1 ;  /* 0x30000027ff2c7230 */ /* 0x000fe20000004100 */
[----:B------:R-:W-:-:S04]  /*0a00*/  FFMA.FTZ R21, R48, R21, R101 ;  /* 0x0000001530157223 */ /* 0x000fc80000010065 */
[----:B------:R-:W-:Y:S01]  /*0a10*/  FFMA.FTZ R21, R20, R0, R21 ;  /* 0x0000000014157223 */ /* 0x000fe20000010015 */
[----:B------:R-:W-:-:S03]  /*0a20*/  HADD2.F32 R0, -RZ, R39.H0_H0 ;  /* 0x20000027ff007230 */ /* 0x000fc60000004100 */
[----:B------:R-:W-:Y:S01]  /*0a30*/  FFMA.FTZ R21, R46, R23, R21 ;  /* 0x000000172e157223 */ /* 0x000fe20000010015 */
[----:B------:R-:W-:-:S03]  /*0a40*/  HADD2.F32 R23, -RZ, R11.H1_H1 ;  /* 0x3000000bff177230 */ /* 0x000fc60000004100 */
[----:B------:R-:W-:-:S04]  /*0a50*/  FFMA.FTZ R21, R0, R31, R21 ;  /* 0x0000001f00157223 */ /* 0x000fc80000010015 */
[----:B------:R-:W-:Y:S01]  /*0a60*/  FFMA.FTZ R33, R44, R23, R21 ;  /* 0x000000172c217223 */ /* 0x000fe20000010015 */
[----:B0-----:R-:W-:Y:S01]  /*0a70*/  HADD2.F32 R32, -RZ, R16.H0_H0 ;  /* 0x20000010ff207230 */ /* 0x001fe20000004100 */
        /* <DEDUP_REMOVED lines=32> */
.L_x_6244:
[----:B------:R-:W-:Y:S05]  /*0c80*/  BSYNC B0 ;  /* 0x0000000000007941 */ /* 0x000fea0003800000 */
.L_x_6243:
        /* <DEDUP_REMOVED lines=39> */
.L_x_6246:
[----:B------:R-:W-:Y:S05]  /*0f00*/  BSYNC B0 ;  /* 0x0000000000007941 */ /* 0x000fea0003800000 */
.L_x_6245:
[----:B------:R-:W-:Y:S01]  /*0f10*/  BSSY B0, `(.L_x_6247) ;  /* 0x0000027000007945 */ /* 0x000fe20003800000 */
[----:B------:R-:W-:Y:S01]  /*0f20*/  FFMA.FTZ R33, R16, R35, R33 ;  /* 0x0000002310217223 */ /* 0x000fe20000010021 */
[----:B------:R-:W-:Y:S01]  /*0f30*/  HADD2.F32 R96, -RZ, R12.H1_H1 ;  /* 0x3000000cff607230 */ /* 0x000fe20000004100 */
[----:B------:R-:W-:Y:S01]  /*0f40*/  FSETP.GTU.FTZ.AND P3, PT, R100, 20, PT ;  /* 0x41a000006400780b */ /* 0x000fe20003f7c000 */
[----:B------:R-:W-:Y:S01]  /*0f50*/  HADD2.F32 R35, -RZ, R5.H0_H0 ;  /* 0x20000005ff237230 */ /* 0x000fe20000004100 */
[----:B------:R-:W-:Y:S01]  /*0f60*/  FADD.FTZ R98, R98, R107 ;  /* 0x0000006b62627221 */ /* 0x000fe20000010000 */
        /* <DEDUP_REMOVED lines=33> */
.L_x_6248:
[----:B------:R-:W-:Y:S05]  /*1180*/  BSYNC B0 ;  /* 0x0000000000007941 */ /* 0x000fea0003800000 */
.L_x_6247:
        /* <DEDUP_REMOVED lines=39> */
.L_x_6250:
[----:B------:R-:W-:Y:S05]  /*1400*/  BSYNC B0 ;  /* 0x0000000000007941 */ /* 0x000fea0003800000 */
.L_x_6249:
        /* <DEDUP_REMOVED lines=39> */
.L_x_6252:
[----:B------:R-:W-:Y:S05]  /*1680*/  BSYNC B0 ;  /* 0x0000000000007941 */ /* 0x000fea0003800000 */
.L_x_6251:
        /* <DEDUP_REMOVED lines=39> */
.L_x_6254:
[----:B------:R-:W-:Y:S05]  /*1900*/  BSYNC B0 ;  /* 0x0000000000007941 */ /* 0x000fea0003800000 */
.L_x_6253:
        /* <DEDUP_REMOVED lines=39> */
.L_x_6256:
[----:B------:R-:W-:Y:S05]  /*1b80*/  BSYNC B0 ;  /* 0x0000000000007941 */ /* 0x000fea0003800000 */
.L_x_6255:
        /* <DEDUP_REMOVED lines=40> */
.L_x_6258:
[----:B------:R-:W-:Y:S05]  /*1e10*/  BSYNC B0 ;  /* 0x0000000000007941 */ /* 0x000fea0003800000 */
.L_x_6257:
[----:B------:R-:W-:Y:S01]  /*1e20*/  BSSY B0, `(.L_x_6259) ;  /* 0x0000028000007945 */ /* 0x000fe20003800000 */
[----:B------:R-:W-:Y:S01]  /*1e30*/  HFMA2.MMA R86, -RZ, RZ, 0, 0 ;  /* 0x00000000ff567435 */ /* 0x000fe200000001ff */
[----:B------:R-:W-:Y:S01]  /*1e40*/  FSETP.GTU.FTZ.AND P3, PT, R88, 20, PT ;  /* 0x41a000005800780b */ /* 0x000fe20003f7c000 */
[----:B------:R-:W-:Y:S01]  /*1e50*/  HFMA2.MMA R84, -RZ, RZ, 0, 0 ;  /* 0x00000000ff547435 */ /* 0x000fe200000001ff */
[----:B------:R-:W-:Y:S01]  /*1e60*/  FFMA.FTZ R101, R36, R101, R23 ;  /* 0x0000006524657223 */ /* 0x000fe20000010017 */
[----:B------:R-:W-:Y:S01]  /*1e70*/  MOV R83, RZ ;  /* 0x000000ff00537202 */ /* 0x000fe20000000f00 */
[----:B------:R-:W-:Y:S01]  /*1e80*/  FADD.FTZ R82, R82, R107 ;  /* 0x0000006b52527221 */ /* 0x000fe20000010000 */
        /* <DEDUP_REMOVED lines=33> */
.L_x_6260:
[----:B------:R-:W-:Y:S05]  /*20a0*/  BSYNC B0 ;  /* 0x0000000000007941 */ /* 0x000fea0003800000 */
.L_x_6259:
[----:B------:R-:W-:Y:S01]  /*20b0*/  BSSY B0, `(.L_x_6261) ;  /* 0x0000027000007945 */ /* 0x000fe20003800000 */
[----:B------:R-:W-:Y:S01]  /*20c0*/  HFMA2.MMA R80, -RZ, RZ, 0, 0 ;  /* 0x00000000ff507435 */ /* 0x000fe200000001ff */
[----:B------:R-:W-:Y:S01]  /*20d0*/  FSETP.GTU.FTZ.AND P2, PT, R82, 20, PT ;  /* 0x41a000005200780b */ /* 0x000fe20003f5c000 */
[----:B------:R-:W-:Y:S01]  /*20e0*/  HFMA2.MMA R75, -RZ, RZ, 0, 0 ;  /* 0x00000000ff4b7435 */ /* 0x000fe200000001ff */
[----:B------:R-:W-:Y:S01]  /*20f0*/  CS2R R78, SRZ ;  /* 0x00000000004e7805 */ /* 0x000fe2000001ff00 */
[----:B------:R-:W-:Y:S01]  /*2100*/  MOV R77, RZ ;  /* 0x000000ff004d7202 */ /* 0x000fe20000000f00 */
        /* <DEDUP_REMOVED lines=33> */
.L_x_6262:
[----:B------:R-:W-:Y:S05]  /*2320*/  BSYNC B0 ;  /* 0x0000000000007941 */ /* 0x000fea0003800000 */
.L_x_6261:
        /* <DEDUP_REMOVED lines=38> */
.L_x_6264:
[----:B------:R-:W-:Y:S05]  /*2590*/  BSYNC B0 ;  /* 0x0000000000007941 */ /* 0x000fea0003800000 */
.L_x_6263:
        /* <DEDUP_REMOVED lines=33> */
.L_x_6266:
[----:B------:R-:W-:Y:S05]  /*27b0*/  BSYNC B0 ;  /* 0x0000000000007941 */ /* 0x000fea0003800000 */
.L_x_6265:
        /* <DEDUP_REMOVED lines=33> */
.L_x_6268:
[----:B------:R-:W-:Y:S05]  /*29d0*/  BSYNC B0 ;  /* 0x0000000000007941 */ /* 0x000fea0003800000 */
.L_x_6267:
        /* <DEDUP_REMOVED lines=33> */
.L_x_6270:
[----:B------:R-:W-:Y:S05]  /*2bf0*/  BSYNC B0 ;  /* 0x0000000000007941 */ /* 0x000fea0003800000 */
.L_x_6269:
        /* <DEDUP_REMOVED lines=33> */
.L_x_6272:
[----:B------:R-:W-:Y:S05]  /*2e10*/  BSYNC B0 ;  /* 0x0000000000007941 */ /* 0x000fea0003800000 */
.L_x_6271:
        /* <DEDUP_REMOVED lines=33> */
.L_x_6274:
[----:B------:R-:W-:Y:S05]  /*3030*/  BSYNC B0 ;  /* 0x0000000000007941 */ /* 0x000fea0003800000 */
.L_x_6273:
        /* <DEDUP_REMOVED lines=37> */
.L_x_6312:
        /* <DEDUP_REMOVED lines=41> */
[----:B------:R-:W-:-:S05]  /*3520*/  HADD2.F32 R193, -RZ, R9.H1_H1 ;  /* 0x30000009ffc17230 */ /* 0x000fca0000004100 */
[----:B------:R-:W-:Y:S01]  /*3530*/  FMUL.FTZ R193, R193, R108 ;  /* 0x0000006cc1c17220 */ /* 0x000fe20000410000 */
[----:B------:R-:W-:-:S05]  /*3540*/  HADD2.F32 R195, -RZ, R10.H1_H1 ;  /* 0x3000000affc37230 */ /* 0x000fca0000004100 */
[----:B------:R-:W-:Y:S01]  /*3550*/  FMUL.FTZ R195, R195, R104 ;  /* 0x00000068c3c37220 */ /* 0x000fe20000410000 */
[----:B------:R-:W-:-:S05]  /*3560*/  HADD2.F32 R197, -RZ, R11.H1_H1 ;  /* 0x3000000bffc57230 */ /* 0x000fca0000004100 */
[----:B------:R-:W-:Y:S01]  /*3570*/  FMUL.FTZ R197, R197, R100 ;  /* 0x00000064c5c57220 */ /* 0x000fe20000410000 */
[----:B------:R-:W-:-:S05]  /*3580*/  HADD2.F32 R203, -RZ, R4.H1_H1 ;  /* 0x30000004ffcb7230 */ /* 0x000fca0000004100 */
[----:B------:R-:W-:Y:S02]  /*3590*/  FMUL.FTZ R203, R203, R96 ;  /* 0x00000060cbcb7220 */ /* 0x000fe40000410000 */
[-C--:B--2---:R-:W-:Y:S02]  /*35a0*/  FMUL.FTZ R12, R31, R114.reuse ;  /* 0x000000721f0c7220 */ /* 0x084fe40000410000 */
[----:B------:R-:W-:Y:S02]  /*35b0*/  FMUL.FTZ R21, R30, 1.4426950216293334961 ;  /* 0x3fb8aa3b1e157820 */ /* 0x000fe40000410000 */
[----:B------:R-:W-:Y:S02]  /*35c0*/  FMUL.RZ R22, R12, 0.15915493667125701904 ;  /* 0x3e22f9830c167820 */ /* 0x000fe4000040c000 */
[----:B------:R-:W-:Y:S02]  /*35d0*/  FMUL.FTZ R12, R21, R114 ;  /* 0x00000072150c7220 */ /* 0x000fe40000410000 */
[C---:B------:R-:W-:Y:S01]  /*35e0*/  FMUL.FTZ R15, R31.reuse, R110 ;  /* 0x0000006e1f0f7220 */ /* 0x040fe20000410000 */
[----:B------:R-:W-:Y:S01]  /*35f0*/  MUFU.COS R34, R22 ;  /* 0x0000001600227308 */ /* 0x000fe20000000000 */
[----:B------:R-:W-:-:S02]  /*3600*/  FMUL.FTZ R13, R31, R112 ;  /* 0x000000701f0d7220 */ /* 0x000fc40000410000 */
[----:B------:R-:W-:Y:S02]  /*3610*/  FMUL.RZ R33, R15, 0.15915493667125701904 ;  /* 0x3e22f9830f217820 */ /* 0x000fe4000040c000 */
[----:B------:R-:W-:Y:S02]  /*3620*/  FMUL.RZ R23, R13, 0.15915493667125701904 ;  /* 0x3e22f9830d177820 */ /* 0x000fe4000040c000 */
[C---:B------:R-:W-:Y:S01]  /*3630*/  FMUL.FTZ R13, R21.reuse, R112 ;  /* 0x00000070150d7220 */ /* 0x040fe20000410000 */
[----:B------:R0:W1:Y:S01]  /*3640*/  MUFU.EX2 R35, R12 ;  /* 0x0000000c00237308 */ /* 0x0000620000000800 */
[----:B------:R-:W-:-:S07]  /*3650*/  FMUL.FTZ R15, R21, R110 ;  /* 0x0000006e150f7220 */ /* 0x000fce0000410000 */
[----:B------:R-:W-:Y:S01]  /*3660*/  MUFU.SIN R32, R33 ;  /* 0x0000002100207308 */ /* 0x000fe20000000400 */
[----:B0-----:R-:W-:-:S04]  /*3670*/  FMUL.FTZ R12, R31, R108 ;  /* 0x0000006c1f0c7220 */ /* 0x001fc80000410000 */
[----:B------:R-:W-:Y:S02]  /*3680*/  FMUL.RZ R113, R12, 0.15915493667125701904 ;  /* 0x3e22f9830c717820 */ /* 0x000fe4000040c000 */
[----:B------:R-:W-:Y:S01]  /*3690*/  FMUL.FTZ R12, R31, R106 ;  /* 0x0000006a1f0c7220 */ /* 0x000fe20000410000 */
        /* <DEDUP_REMOVED lines=18> */
[----:B------:R-:W-:-:S02]  /*37c0*/  MOV R13, RZ ;  /* 0x000000ff000d7202 */ /* 0x000fc40000000f00 */
[----:B------:R-:W-:Y:S02]  /*37d0*/  SHF.L.U32 R117, R15, 0x3, RZ ;  /* 0x000000030f757819 */ /* 0x000fe400000006ff */
[----:B------:R-:W-:Y:S01]  /*37e0*/  CS2R R14, SRZ ;  /* 0x00000000000e7805 */ /* 0x000fe2000001ff00 */
[----:B------:R0:W1:Y:S02]  /*37f0*/  MUFU.COS R148, R23 ;  /* 0x0000001700947308 */ /* 0x0000640000000000 */
[----:B------:R2:W-:Y:S06]  /*3800*/  STS.64 [R117+0x10b0], R34 ;  /* 0x0010b02275007388 */ /* 0x0005ec0000000a00 */
[----:B------:R-:W-:Y:S01]  /*3810*/  MUFU.SIN R128, R115 ;  /* 0x0000007300807308 */ /* 0x000fe20000000400 */
[----:B0-----:R-:W-:-:S07]  /*3820*/  FMUL.FTZ R23, R21, R106 ;  /* 0x0000006a15177220 */ /* 0x001fce0000410000 */
[----:B------:R0:W-:Y:S08]  /*3830*/  MUFU.EX2 R141, R23 ;  /* 0x00000017008d7308 */ /* 0x0001f00000000800 */
[----:B------:R4:W-:Y:S01]  /*3840*/  MUFU.COS R142, R115 ;  /* 0x00000073008e7308 */ /* 0x0009e20000000000 */
[----:B0-----:R-:W-:-:S05]  /*3850*/  @!P0 IADD3 R23, R93, -0x2, RZ ;  /* 0xfffffffe5d178810 */ /* 0x001fca0007ffe0ff */
[----:B------:R-:W-:Y:S02]  /*3860*/  @!P0 IMAD R23, R23, c[0x0][0x16c], R0 ;  /* 0x00005b0017178a24 */ /* 0x000fe400078e0200 */
[----:B------:R0:W-:Y:S01]  /*3870*/  MUFU.EX2 R143, R22 ;  /* 0x00000016008f7308 */ /* 0x0001e20000000800 */
[----:B----4-:R-:W-:Y:S01]  /*3880*/  FMUL.RZ R115, R12, 0.15915493667125701904 ;  /* 0x3e22f9830c737820 */ /* 0x010fe2000040c000 */
[----:B------:R-:W-:-:S06]  /*3890*/  HFMA2.MMA R12, -RZ, RZ, 1.875, 0 ;  /* 0x3f800000ff0c7435 */ /* 0x000fcc00000001ff */
[----:B------:R-:W-:Y:S01]  /*38a0*/  MUFU.SIN R126, R113 ;  /* 0x00000071007e7308 */ /* 0x000fe20000000400 */
[----:B0-----:R-:W-:-:S07]  /*38b0*/  FMUL.FTZ R22, R21, R104 ;  /* 0x0000006815167220 */ /* 0x001fce0000410000 */
[----:B------:R0:W-:Y:S08]  /*38c0*/  MUFU.EX2 R139, R22 ;  /* 0x00000016008b7308 */ /* 0x0001f00000000800 */
[----:B------:R4:W-:Y:S01]  /*38d0*/  MUFU.COS R144, R113 ;  /* 0x0000007100907308 */ /* 0x0009e20000000000 */
[----:B0-----:R-:W-:Y:S01]  /*38e0*/  @!P0 IMAD.WIDE R22, R23, 0x10, R2 ;  /* 0x0000001017168825 */ /* 0x001fe200078e0202 */
[----:B------:R-:W-:Y:S03]  /*38f0*/  BAR.SYNC.DEFER_BLOCKING 0x0 ;  /* 0x0000000000007b1d */ /* 0x000fe60000010000 */
[----:B-1----:R-:W-:-:S03]  /*3900*/  FMUL.FTZ R148, R147, R148 ;  /* 0x0000009493947220 */ /* 0x002fc60000410000 */
[----:B------:R-:W-:Y:S01]  /*3910*/  MUFU.SIN R130, R33 ;  /* 0x0000002100827308 */ /* 0x000fe20000000400 */
[----:B----4-:R-:W-:-:S04]  /*3920*/  FMUL.FTZ R113, R31, R100 ;  /* 0x000000641f717220 */ /* 0x010fc80000410000 */
[----:B------:R-:W-:Y:S02]  /*3930*/  FMUL.RZ R119, R113, 0.15915493667125701904 ;  /* 0x3e22f98371777820 */ /* 0x000fe4000040c000 */
[----:B------:R-:W-:Y:S01]  /*3940*/  FMUL.FTZ R113, R21, R100 ;  /* 0x0000006415717220 */ /* 0x000fe20000410000 */
[----:B------:R0:W-:Y:S01]  /*3950*/  MUFU.COS R140, R33 ;  /* 0x00000021008c7308 */ /* 0x0001e20000000000 */
[----:B------:R-:W-:-:S07]  /*3960*/  FMUL.FTZ R147, R147, R20 ;  /* 0x0000001493937220 */ /* 0x000fce0000410000 */
[----:B------:R-:W-:Y:S01]  /*3970*/  MUFU.SIN R132, R115 ;  /* 0x0000007300847308 */ /* 0x000fe20000000400 */
[----:B------:R1:W5:Y:S01]  /*3980*/  @!P0 LDG.E.128 R12, [R22.64] ;  /* 0x00000004160c8981 */ /* 0x000362000c1e1d00 */
[----:B0-----:R-:W-:-:S06]  /*3990*/  FMUL.FTZ R33, R21, R102 ;  /* 0x0000006615217220 */ /* 0x001fcc0000410000 */
[----:B------:R0:W-:Y:S01]  /*39a0*/  MUFU.COS R138, R115 ;  /* 0x00000073008a7308 */ /* 0x0001e20000000000 */
[----:B-1----:R-:W-:-:S04]  /*39b0*/  FMUL.FTZ R23, R31, R96 ;  /* 0x000000601f177220 */ /* 0x002fc80000410000 */
[----:B------:R-:W-:Y:S02]  /*39c0*/  FMUL.RZ R123, R23, 0.15915493667125701904 ;  /* 0x3e22f983177b7820 */ /* 0x000fe4000040c000 */
[C---:B0-----:R-:W-:Y:S02]  /*39d0*/  FMUL.FTZ R115, R31.reuse, R98 ;  /* 0x000000621f737220 */ /* 0x041fe40000410000 */
[----:B------:R-:W-:Y:S01]  /*39e0*/  FMUL.FTZ R23, R31, R94 ;  /* 0x0000005e1f177220 */ /* 0x000fe20000410000 */
[----:B------:R-:W-:Y:S01]  /*39f0*/  MUFU.SIN R134, R119 ;  /* 0x0000007700867308 */ /* 0x000fe20000000400 */
[----:B------:R-:W-:Y:S02]  /*3a00*/  FMUL.FTZ R22, R21, R98 ;  /* 0x0000006215167220 */ /* 0x000fe40000410000 */
[----:B------:R-:W-:Y:S02]  /*3a10*/  FMUL.RZ R121, R115, 0.15915493667125701904 ;  /* 0x3e22f98373797820 */ /* 0x000fe4000040c000 */
[----:B---3--:R-:W-:-:S03]  /*3a20*/  FMUL.FTZ R150, R17, R18 ;  /* 0x0000001211967220 */ /* 0x008fc60000410000 */
[----:B------:R0:W-:Y:S01]  /*3a30*/  MUFU.COS R136, R119 ;  /* 0x0000007700887308 */ /* 0x0001e20000000000 */
[----:B------:R-:W-:-:S07]  /*3a40*/  FMUL.FTZ R20, RZ, R147 ;  /* 0x00000093ff147220 */ /* 0x000fce0000410000 */
[----:B------:R-:W1:Y:S01]  /*3a50*/  MUFU.EX2 R113, R113 ;  /* 0x0000007100717308 */ /* 0x000e620000000800 */
[----:B0-----:R-:W-:Y:S02]  /*3a60*/  FMUL.RZ R119, R23, 0.15915493667125701904 ;  /* 0x3e22f98317777820 */ /* 0x001fe4000040c000 */
[-C--:B------:R-:W-:Y:S02]  /*3a70*/  FMUL.FTZ R23, R17, R19.reuse ;  /* 0x0000001311177220 */ /* 0x080fe40000410000 */
[----:B------:R-:W-:-:S03]  /*3a80*/  FFMA.FTZ R150, R16, R19, R150 ;  /* 0x0000001310967223 */ /* 0x000fc60000010096 */
[----:B------:R-:W0:Y:S01]  /*3a90*/  MUFU.EX2 R33, R33 ;  /* 0x0000002100217308 */ /* 0x000e220000000800 */
[----:B------:R-:W-:Y:S02]  /*3aa0*/  FFMA.FTZ R166, R16, R18, -R23 ;  /* 0x0000001210a67223 */ /* 0x000fe40000010817 */
[----:B------:R-:W-:Y:S02]  /*3ab0*/  FMUL.FTZ R16, R31, R92 ;  /* 0x0000005c1f107220 */ /* 0x000fe40000410000 */
[----:B------:R-:W-:-:S03]  /*3ac0*/  FMUL.FTZ R23, R189, R147 ;  /* 0x00000093bd177220 */ /* 0x000fc60000410000 */
[----:B------:R-:W-:Y:S01]  /*3ad0*/  MUFU.COS R115, R121 ;  /* 0x0000007900737308 */ /* 0x000fe20000000000 */
[----:B------:R-:W-:Y:S02]  /*3ae0*/  FFMA.FTZ R20, R189, R148, -R20 ;  /* 0x00000094bd147223 */ /* 0x000fe40000010814 */
[----:B------:R-:W-:-:S05]  /*3af0*/  FMUL.FTZ R17, R21, R94 ;  /* 0x0000005e15117220 */ /* 0x000fca0000410000 */
[----:B------:R-:W3:Y:S01]  /*3b00*/  MUFU.EX2 R22, R22 ;  /* 0x0000001600167308 */ /* 0x000ee20000000800 */
[----:B------:R-:W-:Y:S02]  /*3b10*/  FMUL.FTZ R146, R145, R146 ;  /* 0x0000009291927220 */ /* 0x000fe40000410000 */
[----:B------:R-:W-:Y:S02]  /*3b20*/  FMUL.FTZ R18, R31, R90 ;  /* 0x0000005a1f127220 */ /* 0x000fe40000410000 */
[----:B------:R-:W-:-:S03]  /*3b30*/  FMUL.FTZ R145, R145, R32 ;  /* 0x0000002091917220 */ /* 0x000fc60000410000 */
[----:B------:R4:W-:Y:S01]  /*3b40*/  MUFU.SIN R133, R121 ;  /* 0x0000007900857308 */ /* 0x0009e20000000400 */
[----:B------:R-:W-:Y:S02]  /*3b50*/  FFMA.FTZ R23, RZ, R148, R23 ;  /* 0x00000094ff177223 */ /* 0x000fe40000010017 */
[----:B------:R-:W-:Y:S02]  /*3b60*/  FADD.FTZ R20, R191, R20 ;  /* 0x00000014bf147221 */ /* 0x000fe40000010000 */
[----:B-1----:R-:W-:Y:S02]  /*3b70*/  FMUL.FTZ R136, R113, R136 ;  /* 0x0000008871887220 */ /* 0x002fe40000410000 */
[----:B----4-:R-:W-:Y:S02]  /*3b80*/  FMUL.RZ R121, R16, 0.15915493667125701904 ;  /* 0x3e22f98310797820 */ /* 0x010fe4000040c000 */
[----:B------:R-:W-:Y:S01]  /*3b90*/  FMUL.FTZ R16, R21, R92 ;  /* 0x0000005c15107220 */ /* 0x000fe20000410000 */
[----:B------:R-:W-:Y:S01]  /*3ba0*/  MUFU.SIN R156, R119 ;  /* 0x00000077009c7308 */ /* 0x000fe20000000400 */
[----:B------:R-:W-:-:S02]  /*3bb0*/  FMUL.FTZ R135, R113, R134 ;  /* 0x0000008671877220 */ /* 0x000fc40000410000 */
[----:B------:R-:W-:Y:S02]  /*3bc0*/  FMUL.RZ R32, R18, 0.15915493667125701904 ;  /* 0x3e22f98312207820 */ /* 0x000fe4000040c000 */
[----:B------:R-:W-:Y:S02]  /*3bd0*/  FADD.FTZ R18, RZ, R23 ;  /* 0x00000017ff127221 */ /* 0x000fe40000010000 */
[----:B------:R-:W-:Y:S01]  /*3be0*/  FMUL.FTZ R113, R145, R20 ;  /* 0x0000001491717220 */ /* 0x000fe20000410000 */
[----:B------:R-:W-:Y:S01]  /*3bf0*/  MUFU.COS R158, R119 ;  /* 0x00000077009e7308 */ /* 0x000fe20000000000 */
[C---:B0-----:R-:W-:Y:S02]  /*3c00*/  FMUL.FTZ R138, R33.reuse, R138 ;  /* 0x0000008a218a7220 */ /* 0x041fe40000410000 */
[----:B------:R-:W-:-:S05]  /*3c10*/  FMUL.FTZ R137, R33, R132 ;  /* 0x0000008421897220 */ /* 0x000fca0000410000 */
[----:B------:R-:W0:Y:S01]  /*3c20*/  MUFU.EX2 R17, R17 ;  /* 0x0000001100117308 */ /* 0x000e220000000800 */
[-C--:B------:R-:W-:Y:S02]  /*3c30*/  FMUL.FTZ R33, R145, R18.reuse ;  /* 0x0000001291217220 */ /* 0x080fe40000410000 */
[----:B------:R-:W-:Y:S02]  /*3c40*/  FFMA.FTZ R113, R146, R18, R113 ;  /* 0x0000001292717223 */ /* 0x000fe40000010071 */
[----:B---3--:R-:W-:-:S03]  /*3c50*/  FMUL.FTZ R134, R22, R115 ;  /* 0x0000007316867220 */ /* 0x008fc60000410000 */
[----:B------:R-:W-:Y:S01]  /*3c60*/  MUFU.COS R19, R121 ;  /* 0x0000007900137308 */ /* 0x000fe20000000000 */
[----:B------:R-:W-:Y:S01]  /*3c70*/  FMUL.FTZ R18, R21, R90 ;  /* 0x0000005a15127220 */ /* 0x000fe20000410000 */
[----:B------:R-:W-:-:S06]  /*3c80*/  HADD2.F32 R115, -RZ, R9.H0_H0 ;  /* 0x20000009ff737230 */ /* 0x000fcc0000004100 */
[----:B------:R-:W1:Y:S01]  /*3c90*/  MUFU.EX2 R16, R16 ;  /* 0x0000001000107308 */ /* 0x000e620000000800 */
[----:B------:R-:W-:Y:S02]  /*3ca0*/  FMUL.FTZ R144, R143, R144 ;  /* 0x000000908f907220 */ /* 0x000fe40000410000 */
[----:B------:R-:W-:Y:S02]  /*3cb0*/  FFMA.FTZ R33, R146, R20, -R33 ;  /* 0x0000001492217223 */ /* 0x000fe40000010821 */
[----:B------:R-:W-:Y:S02]  /*3cc0*/  FMUL.FTZ R192, R115, R110 ;  /* 0x0000006e73c07220 */ /* 0x000fe40000410000 */
[----:B------:R-:W-:Y:S01]  /*3cd0*/  FMUL.FTZ R143, R143, R126 ;  /* 0x0000007e8f8f7220 */ /* 0x000fe20000410000 */
[----:B------:R-:W-:Y:S01]  /*3ce0*/  MUFU.SIN R125, R32 ;  /* 0x00000020007d7308 */ /* 0x000fe20000000400 */
[----:B------:R-:W-:Y:S02]  /*3cf0*/  FADD.FTZ R113, RZ, R113 ;  /* 0x00000071ff717221 */ /* 0x000fe40000010000 */
[----:B------:R-:W-:-:S02]  /*3d00*/  FMUL.FTZ R140, R139, R140 ;  /* 0x0000008c8b8c7220 */ /* 0x000fc40000410000 */
[----:B------:R-:W-:-:S03]  /*3d10*/  FMUL.FTZ R139, R139, R130 ;  /* 0x000000828b8b7220 */ /* 0x000fc60000410000 */
[----:B------:R-:W-:Y:S01]  /*3d20*/  MUFU.COS R23, R32 ;  /* 0x0000002000177308 */ /* 0x000fe20000000000 */
[C---:B0-----:R-:W-:Y:S02]  /*3d30*/  FMUL.FTZ R130, R17.reuse, R158 ;  /* 0x0000009e11827220 */ /* 0x041fe40000410000 */
[----:B------:R-:W-:-:S05]  /*3d40*/  FMUL.FTZ R129, R17, R156 ;  /* 0x0000009c11817220 */ /* 0x000fca0000410000 */
[----:B------:R-:W0:Y:S01]  /*3d50*/  MUFU.EX2 R18, R18 ;  /* 0x0000001200127308 */ /* 0x000e220000000800 */
[----:B------:R-:W-:Y:S02]  /*3d60*/  FADD.FTZ R33, R192, R33 ;  /* 0x00000021c0217221 */ /* 0x000fe40000010000 */
[----:B------:R-:W-:Y:S02]  /*3d70*/  FMUL.FTZ R142, R141, R142 ;  /* 0x0000008e8d8e7220 */ /* 0x000fe40000410000 */
[----:B------:R-:W-:-:S03]  /*3d80*/  FMUL.FTZ R17, R143, R113 ;  /* 0x000000718f117220 */ /* 0x000fc60000410000 */
[----:B------:R-:W3:Y:S01]  /*3d90*/  MUFU.SIN R127, R121 ;  /* 0x00000079007f7308 */ /* 0x000ee20000000400 */
[----:B------:R-:W-:Y:S02]  /*3da0*/  FMUL.FTZ R141, R141, R128 ;  /* 0x000000808d8d7220 */ /* 0x000fe40000410000 */
[----:B-1----:R-:W-:Y:S02]  /*3db0*/  FMUL.FTZ R128, R16, R19 ;  /* 0x0000001310807220 */ /* 0x002fe40000410000 */
[-C--:B------:R-:W-:Y:S02]  /*3dc0*/  FMUL.FTZ R19, R143, R33.reuse ;  /* 0x000000218f137220 */ /* 0x080fe40000410000 */
[C---:B------:R-:W-:Y:S02]  /*3dd0*/  FFMA.FTZ R20, R144.reuse, R33, -R17 ;  /* 0x0000002190147223 */ /* 0x040fe40000010811 */
[----:B------:R-:W-:Y:S02]  /*3de0*/  FFMA.FTZ R19, R144, R113, R19 ;  /* 0x0000007190137223 */ /* 0x000fe40000010013 */
[----:B------:R-:W-:-:S02]  /*3df0*/  FADD.FTZ R20, R193, R20 ;  /* 0x00000014c1147221 */ /* 0x000fc40000010000 */
[----:B------:R-:W-:Y:S02]  /*3e00*/  FMUL.FTZ R17, R31, R88 ;  /* 0x000000581f117220 */ /* 0x000fe40000410000 */
[----:B------:R-:W-:Y:S02]  /*3e10*/  FADD.FTZ R19, RZ, R19 ;  /* 0x00000013ff137221 */ /* 0x000fe40000010000 */
[C---:B0-----:R-:W-:Y:S02]  /*3e20*/  FMUL.FTZ R126, R18.reuse, R23 ;  /* 0x00000017127e7220 */ /* 0x041fe40000410000 */
[----:B------:R-:W-:Y:S02]  /*3e30*/  FMUL.FTZ R125, R18, R125 ;  /* 0x0000007d127d7220 */ /* 0x000fe40000410000 */
[----:B------:R-:W-:Y:S02]  /*3e40*/  FMUL.FTZ R18, R141, R20 ;  /* 0x000000148d127220 */ /* 0x000fe40000410000 */
[----:B---3--:R-:W-:Y:S01]  /*3e50*/  FMUL.FTZ R127, R16, R127 ;  /* 0x0000007f107f7220 */ /* 0x008fe20000410000 */
[----:B------:R-:W-:Y:S01]  /*3e60*/  HADD2.F32 R33, -RZ, R10.H0_H0 ;  /* 0x2000000aff217230 */ /* 0x000fe20000004100 */
[----:B------:R-:W-:-:S02]  /*3e70*/  FMUL.FTZ R16, R21, R88 ;  /* 0x0000005815107220 */ /* 0x000fc40000410000 */
[----:B------:R-:W-:Y:S02]  /*3e80*/  FMUL.RZ R32, R17, 0.15915493667125701904 ;  /* 0x3e22f98311207820 */ /* 0x000fe4000040c000 */
[-C--:B------:R-:W-:Y:S02]  /*3e90*/  FMUL.FTZ R17, R141, R19.reuse ;  /* 0x000000138d117220 */ /* 0x080fe40000410000 */
[----:B------:R-:W-:Y:S02]  /*3ea0*/  FFMA.FTZ R19, R142, R19, R18 ;  /* 0x000000138e137223 */ /* 0x000fe40000010012 */
[----:B------:R-:W-:Y:S01]  /*3eb0*/  FMUL.FTZ R18, R34, R147 ;  /* 0x0000009322127220 */ /* 0x000fe20000410000 */
[----:B------:R-:W-:Y:S01]  /*3ec0*/  MUFU.SIN R152, R123 ;  /* 0x0000007b00987308 */ /* 0x000fe20000000400 */
[----:B------:R-:W-:Y:S02]  /*3ed0*/  FMUL.FTZ R133, R22, R133 ;  /* 0x0000008516857220 */ /* 0x000fe40000410000 */
[----:B------:R-:W-:-:S02]  /*3ee0*/  FFMA.FTZ R23, R142, R20, -R17 ;  /* 0x000000148e177223 */ /* 0x000fc40000010811 */
[----:B------:R-:W-:-:S03]  /*3ef0*/  FMUL.FTZ R194, R33, R106 ;  /* 0x0000006a21c27220 */ /* 0x000fc60000410000 */
[----:B------:R-:W-:Y:S01]  /*3f00*/  MUFU.COS R154, R123 ;  /* 0x0000007b009a7308 */ /* 0x000fe20000000000 */
[C---:B------:R-:W-:Y:S02]  /*3f10*/  FMUL.FTZ R17, R35.reuse, R147 ;  /* 0x0000009323117220 */ /* 0x040fe40000410000 */
[----:B------:R-:W-:Y:S02]  /*3f20*/  FFMA.FTZ R18, R35, R148, R18 ;  /* 0x0000009423127223 */ /* 0x000fe40000010012 */
[----:B------:R-:W-:-:S03]  /*3f30*/  FADD.FTZ R22, RZ, R19 ;  /* 0x00000013ff167221 */ /* 0x000fc60000010000 */
[----:B------:R-:W-:Y:S01]  /*3f40*/  MUFU.EX2 R16, R16 ;  /* 0x0000001000107308 */ /* 0x000fe20000000800 */
[----:B------:R-:W-:Y:S02]  /*3f50*/  FADD.FTZ R20, R194, R23 ;  /* 0x00000017c2147221 */ /* 0x000fe40000010000 */
[----:B------:R-:W-:-:S05]  /*3f60*/  FFMA.FTZ R17, R34, R148, -R17 ;  /* 0x0000009422117223 */ /* 0x000fca0000010811 */
[----:B------:R-:W0:Y:S01]  /*3f70*/  MUFU.COS R123, R32 ;  /* 0x00000020007b7308 */ /* 0x000e220000000000 */
[----:B------:R-:W-:Y:S02]  /*3f80*/  FMUL.FTZ R19, R145, R18 ;  /* 0x0000001291137220 */ /* 0x000fe40000410000 */
[----:B------:R-:W-:-:S05]  /*3f90*/  FMUL.FTZ R33, R139, R22 ;  /* 0x000000168b217220 */ /* 0x000fca0000410000 */
[----:B------:R-:W1:Y:S01]  /*3fa0*/  MUFU.SIN R121, R32 ;  /* 0x0000002000797308 */ /* 0x000e620000000400 */
[-C--:B------:R-:W-:Y:S02]  /*3fb0*/  FMUL.FTZ R113, R139, R20.reuse ;  /* 0x000000148b717220 */ /* 0x080fe40000410000 */
[-C--:B------:R-:W-:Y:S02]  /*3fc0*/  FMUL.FTZ R23, R145, R17.reuse ;  /* 0x0000001191177220 */ /* 0x080fe40000410000 */
[----:B------:R-:W-:Y:S02]  /*3fd0*/  FFMA.FTZ R19, R146, R17, -R19 ;  /* 0x0000001192137223 */ /* 0x000fe40000010813 */
[C---:B------:R-:W-:Y:S02]  /*3fe0*/  FFMA.FTZ R20, R140.reuse, R20, -R33 ;  /* 0x000000148c147223 */ /* 0x040fe40000010821 */
[----:B------:R-:W-:Y:S02]  /*3ff0*/  FFMA.FTZ R113, R140, R22, R113 ;  /* 0x000000168c717223 */ /* 0x000fe40000010071 */
[----:B------:R-:W-:-:S02]  /*4000*/  FFMA.FTZ R23, R146, R18, R23 ;  /* 0x0000001292177223 */ /* 0x000fc40000010017 */
[----:B------:R-:W-:Y:S02]  /*4010*/  FMUL.FTZ R17, R143, R19 ;  /* 0x000000138f117220 */ /* 0x000fe40000410000 */
[----:B------:R-:W-:Y:S02]  /*4020*/  FADD.FTZ R20, R195, R20 ;  /* 0x00000014c3147221 */ /* 0x000fe40000010000 */
[C---:B0-----:R-:W-:Y:S02]  /*4030*/  FMUL.FTZ R123, R16.reuse, R123 ;  /* 0x0000007b107b7220 */ /* 0x041fe40000410000 */
[----:B-1----:R-:W-:Y:S02]  /*4040*/  FMUL.FTZ R121, R16, R121 ;  /* 0x0000007910797220 */ /* 0x002fe40000410000 */
[----:B------:R-:W-:Y:S02]  /*4050*/  FADD.FTZ R113, RZ, R113 ;  /* 0x00000071ff717221 */ /* 0x000fe40000010000 */
[----:B------:R-:W-:-:S02]  /*4060*/  FFMA.FTZ R17, R144, R23, R17 ;  /* 0x0000001790117223 */ /* 0x000fc40000010011 */
[----:B------:R-:W-:Y:S02]  /*4070*/  FMUL.FTZ R16, R137, R20 ;  /* 0x0000001489107220 */ /* 0x000fe40000410000 */
[----:B------:R-:W-:Y:S01]  /*4080*/  FMUL.FTZ R23, R143, R23 ;  /* 0x000000178f177220 */ /* 0x000fe20000410000 */
[----:B------:R-:W-:Y:S01]  /*4090*/  HADD2.F32 R115, -RZ, R11.H0_H0 ;  /* 0x2000000bff737230 */ /* 0x000fe20000004100 */
[-C--:B------:R-:W-:Y:S02]  /*40a0*/  FMUL.FTZ R33, R137, R113.reuse ;  /* 0x0000007189217220 */ /* 0x080fe40000410000 */
[----:B------:R-:W-:Y:S02]  /*40b0*/  FFMA.FTZ R113, R138, R113, R16 ;  /* 0x000000718a717223 */ /* 0x000fe40000010010 */
[----:B------:R-:W-:Y:S02]  /*40c0*/  FFMA.FTZ R23, R144, R19, -R23 ;  /* 0x0000001390177223 */ /* 0x000fe40000010817 */
[----:B--2---:R-:W-:-:S02]  /*40d0*/  FMUL.FTZ R117, R21, R96 ;  /* 0x0000006015757220 */ /* 0x004fc40000410000 */
[----:B------:R-:W-:Y:S02]  /*40e0*/  FFMA.FTZ R33, R138, R20, -R33 ;  /* 0x000000148a217223 */ /* 0x000fe40000010821 */
[----:B------:R-:W-:Y:S02]  /*40f0*/  FMUL.FTZ R196, R115, R102 ;  /* 0x0000006673c47220 */ /* 0x000fe40000410000 */
[----:B------:R-:W-:Y:S02]  /*4100*/  FADD.FTZ R113, RZ, R113 ;  /* 0x00000071ff717221 */ /* 0x000fe40000010000 */
[----:B------:R-:W-:Y:S01]  /*4110*/  FMUL.FTZ R18, R141, R23 ;  /* 0x000000178d127220 */ /* 0x000fe20000410000 */
[----:B------:R-:W0:Y:S01]  /*4120*/  MUFU.EX2 R117, R117 ;  /* 0x0000007500757308 */ /* 0x000e220000000800 */
[----:B------:R-:W-:Y:S02]  /*4130*/  FADD.FTZ R33, R196, R33 ;  /* 0x00000021c4217221 */ /* 0x000fe40000010000 */
[----:B------:R-:W-:-:S02]  /*4140*/  FMUL.FTZ R19, R135, R113 ;  /* 0x0000007187137220 */ /* 0x000fc40000410000 */
[-C--:B------:R-:W-:Y:S02]  /*4150*/  FMUL.FTZ R16, R141, R17.reuse ;  /* 0x000000118d107220 */ /* 0x080fe40000410000 */
[----:B------:R-:W-:Y:S02]  /*4160*/  FFMA.FTZ R18, R142, R17, R18 ;  /* 0x000000118e127223 */ /* 0x000fe40000010012 */
[----:B------:R-:W-:Y:S02]  /*4170*/  FFMA.FTZ R20, R136, R33, -R19 ;  /* 0x0000002188147223 */ /* 0x000fe40000010813 */
[----:B------:R-:W-:Y:S02]  /*4180*/  FFMA.FTZ R23, R142, R23, -R16 ;  /* 0x000000178e177223 */ /* 0x000fe40000010810 */
[----:B------:R-:W-:-:S04]  /*4190*/  FMUL.FTZ R19, R139, R18 ;  /* 0x000000128b137220 */ /* 0x000fc80000410000 */
[CC--:B------:R-:W-:Y:S02]  /*41a0*/  FFMA.FTZ R19, R140.reuse, R23.reuse, -R19 ;  /* 0x000000178c137223 */ /* 0x0c0fe40000010813 */
[----:B------:R-:W-:Y:S02]  /*41b0*/  FMUL.FTZ R23, R139, R23 ;  /* 0x000000178b177220 */ /* 0x000fe40000410000 */
[----:B------:R-:W-:Y:S02]  /*41c0*/  FMUL.FTZ R33, R135, R33 ;  /* 0x0000002187217220 */ /* 0x000fe40000410000 */
[----:B------:R-:W-:Y:S02]  /*41d0*/  FMUL.FTZ R17, R31, R82 ;  /* 0x000000521f117220 */ /* 0x000fe40000410000 */
[----:B------:R-:W-:Y:S02]  /*41e0*/  FFMA.FTZ R23, R140, R18, R23 ;  /* 0x000000128c177223 */ /* 0x000fe40000010017 */
[----:B0-----:R-:W-:-:S02]  /*41f0*/  FMUL.FTZ R132, R117, R154 ;  /* 0x0000009a75847220 */ /* 0x001fc40000410000 */
[----:B------:R-:W-:Y:S02]  /*4200*/  FMUL.FTZ R131, R117, R152 ;  /* 0x0000009875837220 */ /* 0x000fe40000410000 */
[----:B------:R-:W-:Y:S02]  /*4210*/  FFMA.FTZ R33, R136, R113, R33 ;  /* 0x0000007188217223 */ /* 0x000fe40000010021 */
[----:B------:R-:W-:Y:S02]  /*4220*/  FMUL.RZ R117, R17, 0.15915493667125701904 ;  /* 0x3e22f98311757820 */ /* 0x000fe4000040c000 */
[----:B------:R-:W-:Y:S02]  /*4230*/  FADD.FTZ R20, R197, R20 ;  /* 0x00000014c5147221 */ /* 0x000fe40000010000 */
[----:B------:R-:W-:Y:S02]  /*4240*/  FMUL.FTZ R17, R137, R23 ;  /* 0x0000001789117220 */ /* 0x000fe40000410000 */
[----:B------:R-:W-:-:S02]  /*4250*/  FMUL.FTZ R16, R21, R82 ;  /* 0x0000005215107220 */ /* 0x000fc40000410000 */
[----:B------:R-:W-:Y:S02]  /*4260*/  FADD.FTZ R33, RZ, R33 ;  /* 0x00000021ff217221 */ /* 0x000fe40000010000 */
[----:B------:R-:W-:Y:S02]  /*4270*/  FMUL.FTZ R18, R133, R20 ;  /* 0x0000001485127220 */ /* 0x000fe40000410000 */
[-C--:B------:R-:W-:Y:S01]  /*4280*/  FFMA.FTZ R17, R138, R19.reuse, -R17 ;  /* 0x000000138a117223 */ /* 0x080fe20000010811 */
[----:B------:R-:W-:Y:S01]  /*4290*/  HADD2.F32 R115, -RZ, R4.H0_H0 ;  /* 0x20000004ff737230 */ /* 0x000fe20000004100 */
[----:B------:R-:W-:Y:S01]  /*42a0*/  FMUL.FTZ R19, R137, R19 ;  /* 0x0000001389137220 */ /* 0x000fe20000410000 */
[----:B------:R-:W-:Y:S01]  /*42b0*/  MUFU.COS R119, R117 ;  /* 0x0000007500777308 */ /* 0x000fe20000000000 */
[-C--:B------:R-:W-:Y:S02]  /*42c0*/  FMUL.FTZ R113, R133, R33.reuse ;  /* 0x0000002185717220 */ /* 0x080fe40000410000 */
[----:B------:R-:W-:-:S02]  /*42d0*/  FFMA.FTZ R18, R134, R33, R18 ;  /* 0x0000002186127223 */ /* 0x000fc40000010012 */
[----:B------:R-:W-:-:S03]  /*42e0*/  FFMA.FTZ R19, R138, R23, R19 ;  /* 0x000000178a137223 */ /* 0x000fc60000010013 */
[----:B------:R-:W0:Y:S01]  /*42f0*/  MUFU.EX2 R16, R16 ;  /* 0x0000001000107308 */ /* 0x000e220000000800 */
[----:B------:R-:W-:Y:S02]  /*4300*/  FFMA.FTZ R113, R134, R20, -R113 ;  /* 0x0000001486717223 */ /* 0x000fe40000010871 */
[----:B------:R-:W-:Y:S02]  /*4310*/  FMUL.FTZ R202, R115, R98 ;  /* 0x0000006273ca7220 */ /* 0x000fe40000410000 */
[----:B------:R-:W-:-:S03]  /*4320*/  FADD.FTZ R22, RZ, R18 ;  /* 0x00000012ff167221 */ /* 0x000fc60000010000 */
[----:B------:R-:W1:Y:S01]  /*4330*/  MUFU.SIN R117, R117 ;  /* 0x0000007500757308 */ /* 0x000e620000000400 */
[----:B------:R-:W-:Y:S02]  /*4340*/  FMUL.FTZ R18, R135, R19 ;  /* 0x0000001387127220 */ /* 0x000fe40000410000 */
[----:B------:R-:W-:Y:S02]  /*4350*/  FADD.FTZ R113, R202, R113 ;  /* 0x00000071ca717221 */ /* 0x000fe40000010000 */
[----:B------:R-:W-:Y:S02]  /*4360*/  FMUL.FTZ R23, R131, R22 ;  /* 0x0000001683177220 */ /* 0x000fe40000410000 */
[-C--:B------:R-:W-:Y:S02]  /*4370*/  FMUL.FTZ R20, R135, R17.reuse ;  /* 0x0000001187147220 */ /* 0x080fe40000410000 */
[----:B------:R-:W-:Y:S02]  /*4380*/  FFMA.FTZ R18, R136, R17, -R18 ;  /* 0x0000001188127223 */ /* 0x000fe40000010812 */
[----:B------:R-:W-:-:S02]  /*4390*/  FMUL.FTZ R33, R131, R113 ;  /* 0x0000007183217220 */ /* 0x000fc40000410000 */
[----:B------:R-:W-:Y:S02]  /*43a0*/  FFMA.FTZ R32, R132, R113, -R23 ;  /* 0x0000007184207223 */ /* 0x000fe40000010817 */
[----:B------:R-:W-:Y:S02]  /*43b0*/  FFMA.FTZ R20, R136, R19, R20 ;  /* 0x0000001388147223 */ /* 0x000fe40000010014 */
[----:B------:R-:W-:Y:S02]  /*43c0*/  FMUL.FTZ R17, R133, R18 ;  /* 0x0000001285117220 */ /* 0x000fe40000410000 */
[----:B------:R-:W-:Y:S02]  /*43d0*/  FFMA.FTZ R33, R132, R22, R33 ;  /* 0x0000001684217223 */ /* 0x000fe40000010021 */
[----:B------:R-:W-:Y:S02]  /*43e0*/  FADD.FTZ R32, R203, R32 ;  /* 0x00000020cb207221 */ /* 0x000fe40000010000 */
[----:B0-----:R-:W-:-:S02]  /*43f0*/  FMUL.FTZ R119, R16, R119 ;  /* 0x0000007710777220 */ /* 0x001fc40000410000 */
[----:B-1----:R-:W-:Y:S02]  /*4400*/  FMUL.FTZ R117, R16, R117 ;  /* 0x0000007510757220 */ /* 0x002fe40000410000 */
[-C--:B------:R-:W-:Y:S02]  /*4410*/  FFMA.FTZ R16, R134, R20.reuse, R17 ;  /* 0x0000001486107223 */ /* 0x080fe40000010011 */
[----:B------:R-:W-:Y:S02]  /*4420*/  FMUL.FTZ R17, R133, R20 ;  /* 0x0000001485117220 */ /* 0x000fe40000410000 */
[----:B------:R-:W-:Y:S02]  /*4430*/  FADD.FTZ R33, RZ, R33 ;  /* 0x00000021ff217221 */ /* 0x000fe40000010000 */
[C---:B------:R-:W-:Y:S01]  /*4440*/  FMUL.FTZ R20, R129.reuse, R32 ;  /* 0x0000002081147220 */ /* 0x040fe20000410000 */
[----:B------:R-:W-:Y:S01]  /*4450*/  HADD2.F32 R113, -RZ, R5.H0_H0 ;  /* 0x20000005ff717230 */ /* 0x000fe20000004100 */
[----:B------:R-:W-:-:S02]  /*4460*/  FMUL.FTZ R19, R129, R33 ;  /* 0x0000002181137220 */ /* 0x000fc40000410000 */
[----:B------:R-:W-:Y:S02]  /*4470*/  FFMA.FTZ R20, R130, R33, R20 ;  /* 0x0000002182147223 */ /* 0x000fe40000010014 */
[----:B------:R-:W-:Y:S02]  /*4480*/  FFMA.FTZ R17, R134, R18, -R17 ;  /* 0x0000001286117223 */ /* 0x000fe40000010811 */
[----:B------:R-:W-:Y:S02]  /*4490*/  FMUL.FTZ R18, R131, R16 ;  /* 0x0000001083127220 */ /* 0x000fe40000410000 */
[----:B------:R-:W-:Y:S02]  /*44a0*/  FFMA.FTZ R23, R130, R32, -R19 ;  /* 0x0000002082177223 */ /* 0x000fe40000010813 */
[----:B------:R-:W-:Y:S02]  /*44b0*/  FMUL.FTZ R204, R113, R94 ;  /* 0x0000005e71cc7220 */ /* 0x000fe40000410000 */
[----:B------:R-:W-:-:S02]  /*44c0*/  FADD.FTZ R20, RZ, R20 ;  /* 0x00000014ff147221 */ /* 0x000fc40000010000 */
[-C--:B------:R-:W-:Y:S02]  /*44d0*/  FMUL.FTZ R19, R131, R17.reuse ;  /* 0x0000001183137220 */ /* 0x080fe40000410000 */
[----:B------:R-:W-:Y:S02]  /*44e0*/  FFMA.FTZ R18, R132, R17, -R18 ;  /* 0x0000001184127223 */ /* 0x000fe40000010812 */
[----:B------:R-:W-:Y:S02]  /*44f0*/  FADD.FTZ R23, R204, R23 ;  /* 0x00000017cc177221 */ /* 0x000fe40000010000 */
[----:B------:R-:W-:Y:S02]  /*4500*/  FMUL.FTZ R17, R127, R20 ;  /* 0x000000147f117220 */ /* 0x000fe40000410000 */
[----:B------:R-:W-:Y:S02]  /*4510*/  FFMA.FTZ R19, R132, R16, R19 ;  /* 0x0000001084137223 */ /* 0x000fe40000010013 */
[----:B------:R-:W-:-:S02]  /*4520*/  FFMA.FTZ R22, R128, R23, -R17 ;  /* 0x0000001780167223 */ /* 0x000fc40000010811 */
[----:B------:R-:W-:Y:S01]  /*4530*/  FMUL.FTZ R17, R129, R19 ;  /* 0x0000001381117220 */ /* 0x000fe20000410000 */
[----:B------:R-:W-:Y:S01]  /*4540*/  HADD2.F32 R207, -RZ, R5.H1_H1 ;  /* 0x30000005ffcf7230 */ /* 0x000fe20000004100 */
[----:B------:R-:W-:Y:S02]  /*4550*/  FMUL.FTZ R23, R127, R23 ;  /* 0x000000177f177220 */ /* 0x000fe40000410000 */
[-C--:B------:R-:W-:Y:S02]  /*4560*/  FFMA.FTZ R17, R130, R18.reuse, -R17 ;  /* 0x0000001282117223 */ /* 0x080fe40000010811 */
[----:B------:R-:W-:Y:S02]  /*4570*/  FMUL.FTZ R18, R129, R18 ;  /* 0x0000001281127220 */ /* 0x000fe40000410000 */
[----:B------:R-:W-:Y:S02]  /*4580*/  FMUL.FTZ R207, R207, R92 ;  /* 0x0000005ccfcf7220 */ /* 0x000fe40000410000 */
[----:B------:R-:W-:-:S02]  /*4590*/  FMUL.FTZ R16, R31, R76 ;  /* 0x0000004c1f107220 */ /* 0x000fc40000410000 */
[----:B------:R-:W-:Y:S02]  /*45a0*/  FFMA.FTZ R19, R130, R19, R18 ;  /* 0x0000001382137223 */ /* 0x000fe40000010012 */
[----:B------:R-:W-:Y:S02]  /*45b0*/  FFMA.FTZ R23, R128, R20, R23 ;  /* 0x0000001480177223 */ /* 0x000fe40000010017 */
[----:B------:R-:W-:Y:S02]  /*45c0*/  FADD.FTZ R22, R207, R22 ;  /* 0x00000016cf167221 */ /* 0x000fe40000010000 */
[----:B------:R-:W-:Y:S02]  /*45d0*/  FMUL.FTZ R21, R21, R76 ;  /* 0x0000004c15157220 */ /* 0x000fe40000410000 */
[----:B------:R-:W-:Y:S02]  /*45e0*/  FMUL.RZ R113, R16, 0.15915493667125701904 ;  /* 0x3e22f98310717820 */ /* 0x000fe4000040c000 */
[----:B------:R-:W-:-:S02]  /*45f0*/  FMUL.FTZ R16, R127, R19 ;  /* 0x000000137f107220 */ /* 0x000fc40000410000 */
[----:B------:R-:W-:Y:S02]  /*4600*/  FADD.FTZ R23, RZ, R23 ;  /* 0x00000017ff177221 */ /* 0x000fe40000010000 */
[C---:B------:R-:W-:Y:S01]  /*4610*/  FMUL.FTZ R32, R125.reuse, R22 ;  /* 0x000000167d207220 */ /* 0x040fe20000410000 */
[----:B------:R-:W-:Y:S01]  /*4620*/  HADD2.F32 R201, -RZ, R6.H0_H0 ;  /* 0x20000006ffc97230 */ /* 0x000fe20000004100 */
[----:B------:R-:W-:Y:S01]  /*4630*/  FFMA.FTZ R20, R128, R17, -R16 ;  /* 0x0000001180147223 */ /* 0x000fe20000010810 */
[----:B------:R-:W-:Y:S01]  /*4640*/  MUFU.EX2 R21, R21 ;  /* 0x0000001500157308 */ /* 0x000fe20000000800 */
[----:B------:R-:W-:Y:S02]  /*4650*/  FMUL.FTZ R33, R125, R23 ;  /* 0x000000177d217220 */ /* 0x000fe40000410000 */
[----:B------:R-:W-:Y:S02]  /*4660*/  FMUL.FTZ R17, R127, R17 ;  /* 0x000000117f117220 */ /* 0x000fe40000410000 */
[----:B------:R-:W-:-:S03]  /*4670*/  FFMA.FTZ R32, R126, R23, R32 ;  /* 0x000000177e207223 */ /* 0x000fc60000010020 */
[----:B------:R-:W0:Y:S01]  /*4680*/  MUFU.COS R18, R113 ;  /* 0x0000007100127308 */ /* 0x000e220000000000 */
[----:B------:R-:W-:Y:S02]  /*4690*/  FFMA.FTZ R22, R126, R22, -R33 ;  /* 0x000000167e167223 */ /* 0x000fe40000010821 */
[----:B------:R-:W-:Y:S02]  /*46a0*/  FMUL.FTZ R201, R201, R90 ;  /* 0x0000005ac9c97220 */ /* 0x000fe40000410000 */
[----:B------:R-:W-:-:S03]  /*46b0*/  FFMA.FTZ R17, R128, R19, R17 ;  /* 0x0000001380117223 */ /* 0x000fc60000010011 */
[----:B------:R-:W1:Y:S01]  /*46c0*/  MUFU.SIN R16, R113 ;  /* 0x0000007100107308 */ /* 0x000e620000000400 */
[----:B------:R-:W-:Y:S01]  /*46d0*/  FADD.FTZ R152, RZ, R32 ;  /* 0x00000020ff987221 */ /* 0x000fe20000010000 */
[----:B------:R-:W-:Y:S01]  /*46e0*/  HADD2.F32 R115, -RZ, R6.H1_H1 ;  /* 0x30000006ff737230 */ /* 0x000fe20000004100 */
[----:B------:R-:W-:Y:S02]  /*46f0*/  FADD.FTZ R32, R201, R22 ;  /* 0x00000016c9207221 */ /* 0x000fe40000010000 */
[----:B------:R-:W-:Y:S02]  /*4700*/  FMUL.FTZ R19, R125, R17 ;  /* 0x000000117d137220 */ /* 0x000fe40000410000 */
[----:B------:R-:W-:Y:S02]  /*4710*/  FMUL.FTZ R23, R121, R152 ;  /* 0x0000009879177220 */ /* 0x000fe40000410000 */
[----:B------:R-:W-:Y:S02]  /*4720*/  FMUL.FTZ R22, R125, R20 ;  /* 0x000000147d167220 */ /* 0x000fe40000410000 */
[----:B------:R-:W-:-:S02]  /*4730*/  FMUL.FTZ R33, R121, R32 ;  /* 0x0000002079217220 */ /* 0x000fc40000410000 */
[C---:B------:R-:W-:Y:S02]  /*4740*/  FFMA.FTZ R20, R126.reuse, R20, -R19 ;  /* 0x000000147e147223 */ /* 0x040fe40000010813 */
[----:B------:R-:W-:Y:S02]  /*4750*/  FFMA.FTZ R23, R123, R32, -R23 ;  /* 0x000000207b177223 */ /* 0x000fe40000010817 */
[----:B------:R-:W-:Y:S02]  /*4760*/  FMUL.FTZ R200, R115, R88 ;  /* 0x0000005873c87220 */ /* 0x000fe40000410000 */
[----:B------:R-:W-:Y:S02]  /*4770*/  FFMA.FTZ R22, R126, R17, R22 ;  /* 0x000000117e167223 */ /* 0x000fe40000010016 */
[----:B------:R-:W-:Y:S02]  /*4780*/  FFMA.FTZ R33, R123, R152, R33 ;  /* 0x000000987b217223 */ /* 0x000fe40000010021 */
[----:B------:R-:W-:-:S02]  /*4790*/  FMUL.FTZ R17, R121, R20 ;  /* 0x0000001479117220 */ /* 0x000fc40000410000 */
[C---:B0-----:R-:W-:Y:S02]  /*47a0*/  FMUL.FTZ R115, R21.reuse, R18 ;  /* 0x0000001215737220 */ /* 0x041fe40000410000 */
[----:B------:R-:W-:Y:S02]  /*47b0*/  FADD.FTZ R18, R200, R23 ;  /* 0x00000017c8127221 */ /* 0x000fe40000010000 */
[----:B-1----:R-:W-:Y:S02]  /*47c0*/  FMUL.FTZ R113, R21, R16 ;  /* 0x0000001015717220 */ /* 0x002fe40000410000 */
[----:B------:R-:W-:Y:S02]  /*47d0*/  FFMA.FTZ R16, R123, R22, R17 ;  /* 0x000000167b107223 */ /* 0x000fe40000010011 */
[----:B------:R-:W-:Y:S02]  /*47e0*/  FADD.FTZ R32, RZ, R33 ;  /* 0x00000021ff207221 */ /* 0x000fe40000010000 */
[----:B------:R-:W-:Y:S01]  /*47f0*/  FMUL.FTZ R17, R117, R18 ;  /* 0x0000001275117220 */ /* 0x000fe20000410000 */
[----:B------:R-:W-:Y:S01]  /*4800*/  HADD2.F32 R199, -RZ, R7.H0_H0 ;  /* 0x20000007ffc77230 */ /* 0x000fe20000004100 */
[----:B------:R-:W-:-:S02]  /*4810*/  FMUL.FTZ R22, R121, R22 ;  /* 0x0000001679167220 */ /* 0x000fc40000410000 */
[-C--:B------:R-:W-:Y:S02]  /*4820*/  FMUL.FTZ R19, R117, R32.reuse ;  /* 0x0000002075137220 */ /* 0x080fe40000410000 */
[----:B------:R-:W-:Y:S02]  /*4830*/  FFMA.FTZ R32, R119, R32, R17 ;  /* 0x0000002077207223 */ /* 0x000fe40000010011 */
[----:B------:R-:W-:Y:S02]  /*4840*/  FFMA.FTZ R22, R123, R20, -R22 ;  /* 0x000000147b167223 */ /* 0x000fe40000010816 */
[----:B------:R-:W-:Y:S01]  /*4850*/  FMUL.FTZ R17, R117, R16 ;  /* 0x0000001075117220 */ /* 0x000fe20000410000 */
[----:B------:R-:W-:Y:S01]  /*4860*/  ISETP.NE.AND P0, PT, R122, 0x3f, PT ;  /* 0x0000003f7a00780c */ /* 0x000fe20003f05270 */
[----:B------:R-:W-:Y:S02]  /*4870*/  FFMA.FTZ R20, R119, R18, -R19 ;  /* 0x0000001277147223 */ /* 0x000fe40000010813 */
[----:B------:R-:W-:-:S02]  /*4880*/  FMUL.FTZ R199, R199, R82 ;  /* 0x00000052c7c77220 */ /* 0x000fc40000410000 */
[----:B------:R-:W-:Y:S02]  /*4890*/  FADD.FTZ R32, RZ, R32 ;  /* 0x00000020ff207221 */ /* 0x000fe40000010000 */
[----:B------:R-:W-:Y:S02]  /*48a0*/  FFMA.FTZ R18, R119, R22, -R17 ;  /* 0x0000001677127223 */ /* 0x000fe40000010811 */
[----:B------:R-:W-:Y:S02]  /*48b0*/  FADD.FTZ R20, R199, R20 ;  /* 0x00000014c7147221 */ /* 0x000fe40000010000 */
[----:B------:R-:W-:-:S04]  /*48c0*/  FMUL.FTZ R17, R113, R32 ;  /* 0x0000002071117220 */ /* 0x000fc80000410000 */
[-C--:B------:R-:W-:Y:S02]  /*48d0*/  FFMA.FTZ R19, R115, R20.reuse, -R17 ;  /* 0x0000001473137223 */ /* 0x080fe40000010811 */
[----:B------:R-:W-:-:S04]  /*48e0*/  FMUL.FTZ R20, R113, R20 ;  /* 0x0000001471147220 */ /* 0x000fc80000410000 */
[----:B------:R-:W-:Y:S02]  /*48f0*/  FFMA.FTZ R20, R115, R32, R20 ;  /* 0x0000002073147223 */ /* 0x000fe40000010014 */
[----:B------:R0:W1:Y:S01]  /*4900*/  @P0 LDS.64 R32, [R122.X8+0x20b8] ;  /* 0x0020b8007a200984 */ /* 0x0000620000008a00 */
[----:B------:R-:W-:Y:S01]  /*4910*/  FMUL.FTZ R22, R117, R22 ;  /* 0x0000001675167220 */ /* 0x000fe20000410000 */
[----:B------:R-:W-:-:S03]  /*4920*/  HADD2.F32 R21, -RZ, R7.H1_H1 ;  /* 0x30000007ff157230 */ /* 0x000fc60000004100 */
[----:B------:R-:W-:Y:S02]  /*4930*/  FFMA.FTZ R22, R119, R16, R22 ;  /* 0x0000001077167223 */ /* 0x000fe40000010016 */
[----:B------:R-:W-:Y:S02]  /*4940*/  FMUL.FTZ R198, R21, R76 ;  /* 0x0000004c15c67220 */ /* 0x000fe40000410000 */
[C---:B------:R-:W-:Y:S01]  /*4950*/  FMUL.FTZ R16, R113.reuse, R22 ;  /* 0x0000001671107220 */ /* 0x040fe20000410000 */
[----:B------:R-:W-:Y:S01]  /*4960*/  BSSY B0, `(.L_x_6276) ;  /* 0x000000f000007945 */ /* 0x000fe20003800000 */
[-C--:B------:R-:W-:Y:S02]  /*4970*/  FMUL.FTZ R17, R113, R18.reuse ;  /* 0x0000001271117220 */ /* 0x080fe40000410000 */
[----:B------:R-:W-:Y:S02]  /*4980*/  FFMA.FTZ R16, R115, R18, -R16 ;  /* 0x0000001273107223 */ /* 0x000fe40000010810 */
[----:B------:R-:W-:-:S02]  /*4990*/  FADD.FTZ R18, R198, R19 ;  /* 0x00000013c6127221 */ /* 0x000fc40000010000 */
[----:B------:R-:W-:Y:S02]  /*49a0*/  FFMA.FTZ R17, R115, R22, R17 ;  /* 0x0000001673117223 */ /* 0x000fe40000010011 */
[----:B------:R-:W-:Y:S01]  /*49b0*/  FADD.FTZ R19, RZ, R20 ;  /* 0x00000014ff137221 */ /* 0x000fe20000010000 */
[----:B------:R-:W-:Y:S05]  /*49c0*/  @P0 BRA `(.L_x_6277) ;  /* 0x0000008000000947 */ /* 0x000fea0003800000 */
[----:B0-----:R-:W-:Y:S02]  /*49d0*/  ISETP.NE.AND P0, PT, R93, c[0x0][0x174], PT ;  /* 0x00005d005d007a0c */ /* 0x001fe40003f05270 */
[----:B-1----:R-:W-:Y:S02]  /*49e0*/  MOV R32, 0x3f800000 ;  /* 0x3f80000000207802 */ /* 0x002fe40000000f00 */
[----:B------:R-:W-:-:S09]  /*49f0*/  MOV R33, RZ ;  /* 0x000000ff00217202 */ /* 0x000fd20000000f00 */
[----:B------:R-:W-:-:S04]  /*4a00*/  @P0 LEA.HI R20, R93, R93, RZ, 0x1 ;  /* 0x0000005d5d140211 */ /* 0x000fc800078f08ff */
[----:B------:R-:W-:-:S04]  /*4a10*/  @P0 LOP3.LUT R20, R20, 0xfffffe, RZ, 0xc0, !PT ;  /* 0x00fffffe14140812 */ /* 0x000fc800078ec0ff */
[----:B------:R-:W-:-:S04]  /*4a20*/  @P0 IADD3 R21, -R20, R93, RZ ;  /* 0x0000005d14150210 */ /* 0x000fc80007ffe1ff */
[----:B------:R-:W-:-:S05]  /*4a30*/  @P0 LEA R21, R21, R0, 0x8 ;  /* 0x0000000015150211 */ /* 0x000fca00078e40ff */
[----:B------:R0:W1:Y:S02]  /*4a40*/  @P0 LDS.64 R32, [R21.X8+0x10b0] ;  /* 0x0010b00015200984 */ /* 0x0000640000008a00 */
.L_x_6277:
[----:B0-----:R-:W-:Y:S05]  /*4a50*/  BSYNC B0 ;  /* 0x0000000000007941 */ /* 0x001fea0003800000 */
.L_x_6276:
        /* <DEDUP_REMOVED lines=52> */
.L_x_6320:
        /* <DEDUP_REMOVED lines=68> */
.L_x_6321:
[----:B------:R-:W-:Y:S01]  /*51e0*/  ISETP.GE.AND P0, PT, R120, 0x10, PT ;  /* 0x000000107800780c */ /* 0x000fe20003f06270 */
[----:B--2---:R-:W-:Y:S01]  /*51f0*/  FMUL.FTZ R16, R21, R182 ;  /* 0x000000b615107220 */ /* 0x004fe20000410000 */
[----:B------:R-:W-:Y:S01]  /*5200*/  MOV R20, R18 ;  /* 0x0000001200147202 */ /* 0x000fe20000000f00 */
[----:B0--3--:R-:W-:Y:S01]  /*5210*/  FMUL.FTZ R18, R185, R182 ;  /* 0x000000b6b9127220 */ /* 0x009fe20000410000 */
[----:B------:R-:W-:-:S03]  /*5220*/  MOV R184, R23 ;  /* 0x0000001700b87202 */ /* 0x000fc60000000f00 */
[C---:B----4-:R-:W-:Y:S02]  /*5230*/  FFMA.FTZ R17, R19.reuse, R20, R18 ;  /* 0x0000001413117223 */ /* 0x050fe40000010012 */
[----:B------:R-:W-:Y:S02]  /*5240*/  FMUL.FTZ R18, R19, R182 ;  /* 0x000000b613127220 */ /* 0x000fe40000410000 */
[C---:B-1----:R-:W-:Y:S02]  /*5250*/  FFMA.FTZ R19, R183.reuse, R20, R16 ;  /* 0x00000014b7137223 */ /* 0x042fe40000010010 */
        /* <DEDUP_REMOVED lines=12> */
[----:B-----5:R-:W-:Y:S05]  /*5320*/  CALL.REL.NOINC `($__internal_151_$__cuda_sm70_shflsync_idx_p) ;  /* 0x0000745000007944 */ /* 0x020fea0003c00000 */
.L_x_6282:
[----:B------:R-:W-:Y:S05]  /*5330*/  BRA.CONV ~URZ, `(.L_x_6283) ;  /* 0x000000637f007947 */ /* 0x000fea000b800000 */
[----:B0-----:R-:W-:Y:S01]  /*5340*/  HFMA2.MMA R214, -RZ, RZ, 0, 1.847743988037109375e-06 ;  /* 0x0000001fffd67435 */ /* 0x001fe200000001ff */
[----:B------:R-:W-:Y:S02]  /*5350*/  MOV R18, R21 ;  /* 0x0000001500127202 */ /* 0x000fe40000000f00 */
[----:B------:R-:W-:-:S02]  /*5360*/  MOV R209, 0x1f ;  /* 0x0000001f00d17802 */ /* 0x000fc40000000f00 */
[----:B-1----:R-:W-:Y:S02]  /*5370*/  MOV R23, 0xffffffff ;  /* 0xffffffff00177802 */ /* 0x002fe40000000f00 */
[----:B------:R-:W-:Y:S02]  /*5380*/  MOV R16, 0x53a0 ;  /* 0x000053a000107802 */ /* 0x000fe40000000f00 */
[----:B-----5:R-:W-:Y:S05]  /*5390*/  CALL.REL.NOINC `($__internal_151_$__cuda_sm70_shflsync_idx_p) ;  /* 0x000073e000007944 */ /* 0x020fea0003c00000 */
.L_x_6283:
[----:B------:R-:W-:Y:S05]  /*53a0*/  BRA.CONV ~URZ, `(.L_x_6284) ;  /* 0x000000637f007947 */ /* 0x000fea000b800000 */
[----:B0-----:R-:W-:Y:S01]  /*53b0*/  HFMA2.MMA R214, -RZ, RZ, 0, 1.847743988037109375e-06 ;  /* 0x0000001fffd67435 */ /* 0x001fe200000001ff */
[----:B------:R-:W-:Y:S02]  /*53c0*/  MOV R18, R22 ;  /* 0x0000001600127202 */ /* 0x000fe40000000f00 */
[----:B------:R-:W-:Y:S02]  /*53d0*/  MOV R209, 0x1f ;  /* 0x0000001f00d17802 */ /* 0x000fe40000000f00 */
[----:B-1----:R-:W-:Y:S02]  /*53e0*/  MOV R23, 0xffffffff ;  /* 0xffffffff00177802 */ /* 0x002fe40000000f00 */
[----:B------:R-:W-:Y:S02]  /*53f0*/  MOV R16, 0x5410 ;  /* 0x0000541000107802 */ /* 0x000fe40000000f00 */
[----:B-----5:R-:W-:Y:S05]  /*5400*/  CALL.REL.NOINC `($__internal_151_$__cuda_sm70_shflsync_idx_p) ;  /* 0x0000737000007944 */ /* 0x020fea0003c00000 */
.L_x_6284:
[----:B------:R-:W-:Y:S05]  /*5410*/  BRA.CONV ~URZ, `(.L_x_6285) ;  /* 0x000000637f007947 */ /* 0x000fea000b800000 */
[----:B0-----:R-:W-:Y:S01]  /*5420*/  HFMA2.MMA R214, -RZ, RZ, 0, 1.847743988037109375e-06 ;  /* 0x0000001fffd67435 */ /* 0x001fe200000001ff */
[----:B------:R-:W-:-:S02]  /*5430*/  MOV R18, R184 ;  /* 0x000000b800127202 */ /* 0x000fc40000000f00 */
[----:B------:R-:W-:Y:S02]  /*5440*/  MOV R209, 0x1f ;  /* 0x0000001f00d17802 */ /* 0x000fe40000000f00 */
[----:B-1----:R-:W-:Y:S02]  /*5450*/  MOV R23, 0xffffffff ;  /* 0xffffffff00177802 */ /* 0x002fe40000000f00 */
[----:B------:R-:W-:Y:S02]  /*5460*/  MOV R16, 0x5480 ;  /* 0x0000548000107802 */ /* 0x000fe40000000f00 */
[----:B-----5:R-:W-:Y:S05]  /*5470*/  CALL.REL.NOINC `($__internal_151_$__cuda_sm70_shflsync_idx_p) ;  /* 0x0000730000007944 */ /* 0x020fea0003c00000 */
.L_x_6285:
        /* <DEDUP_REMOVED lines=8> */
[----:B------:R0:W0:Y:S02]  /*5500*/  SHFL.UP PT, R182, R184, 0x1, RZ ;  /* 0x04200000b8b67989 */ /* 0x00002400000e00ff */
.L_x_6322:
[----:B0-23--:R-:W0:Y:S01]  /*5510*/  LDS.128 R16, [R181+0x8a0] ;  /* 0x0008a000b5107984 */ /* 0x00de220000000c00 */
[----:B----4-:R-:W-:-:S02]  /*5520*/  FMUL.FTZ R183, R14, R21 ;  /* 0x000000150eb77220 */ /* 0x010fc40000410000 */
[CC--:B-1----:R-:W-:Y:S02]  /*5530*/  FMUL.FTZ R23, R15.reuse, R21.reuse ;  /* 0x000000150f177220 */ /* 0x0c2fe40000410000 */
        /* <DEDUP_REMOVED lines=20> */
.L_x_6279:
[----:B0-----:R-:W-:Y:S05]  /*5680*/  BSYNC B0 ;  /* 0x0000000000007941 */ /* 0x001fea0003800000 */
.L_x_6278:
        /* <DEDUP_REMOVED lines=34> */
[----:B------:R-:W-:-:S02]  /*58b0*/  FMUL.FTZ R16, R125, -R15 ;  /* 0x8000000f7d107220 */ /* 0x000fc40000410000 */
[----:B------:R-:W-:Y:S02]  /*58c0*/  FADD.FTZ R19, R168, R19 ;  /* 0x00000013a8137221 */ /* 0x000fe40000010000 */
[----:B------:R-:W-:Y:S02]  /*58d0*/  FADD.FTZ R21, -R152, R21 ;  /* 0x0000001598157221 */ /* 0x000fe40000010100 */
[CC--:B------:R-:W-:Y:S02]  /*58e0*/  FMUL.FTZ R14, R125.reuse, -R17.reuse ;  /* 0x800000117d0e7220 */ /* 0x0c0fe40000410000 */
[----:B------:R-:W-:Y:S02]  /*58f0*/  FFMA.FTZ R16, R126, R17, R16 ;  /* 0x000000117e107223 */ /* 0x000fe40000010010 */
[C---:B------:R-:W-:Y:S02]  /*5900*/  FMUL.FTZ R18, R125.reuse, -R19 ;  /* 0x800000137d127220 */ /* 0x040fe40000410000 */
[----:B------:R-:W-:-:S02]  /*5910*/  FMUL.FTZ R17, R125, -R21 ;  /* 0x800000157d117220 */ /* 0x000fc40000410000 */
[C---:B------:R-:W-:Y:S02]  /*5920*/  FFMA.FTZ R14, R126.reuse, R15, -R14 ;  /* 0x0000000f7e0e7223 */ /* 0x040fe4000001080e */
[C---:B------:R-:W-:Y:S02]  /*5930*/  FMUL.FTZ R15, R127.reuse, -R16 ;  /* 0x800000107f0f7220 */ /* 0x040fe40000410000 */
[C---:B------:R-:W-:Y:S02]  /*5940*/  FFMA.FTZ R20, R126.reuse, R21, R18 ;  /* 0x000000157e147223 */ /* 0x040fe40000010012 */
[----:B------:R-:W-:Y:S02]  /*5950*/  FFMA.FTZ R18, R126, R19, -R17 ;  /* 0x000000137e127223 */ /* 0x000fe40000010811 */
[-C--:B------:R-:W-:Y:S02]  /*5960*/  FMUL.FTZ R17, R127, -R14.reuse ;  /* 0x8000000e7f117220 */ /* 0x080fe40000410000 */
[----:B------:R-:W-:-:S02]  /*5970*/  FFMA.FTZ R14, R128, R14, -R15 ;  /* 0x0000000e800e7223 */ /* 0x000fc4000001080f */
[CC--:B0-----:R-:W-:Y:S02]  /*5980*/  FMUL.FTZ R15, R35.reuse, R13.reuse ;  /* 0x0000000d230f7220 */ /* 0x0c1fe40000410000 */
[----:B------:R-:W-:Y:S02]  /*5990*/  FMUL.FTZ R35, R35, R12 ;  /* 0x0000000c23237220 */ /* 0x000fe40000410000 */
[----:B------:R-:W-:Y:S02]  /*59a0*/  FADD.FTZ R18, R169, R18 ;  /* 0x00000012a9127221 */ /* 0x000fe40000010000 */
[----:B------:R-:W-:Y:S02]  /*59b0*/  FFMA.FTZ R17, R128, R16, R17 ;  /* 0x0000001080117223 */ /* 0x000fe40000010011 */
[C---:B------:R-:W-:Y:S02]  /*59c0*/  FFMA.FTZ R12, R34.reuse, R12, -R15 ;  /* 0x0000000c220c7223 */ /* 0x040fe4000001080f */
[----:B------:R-:W-:-:S02]  /*59d0*/  FFMA.FTZ R34, R34, R13, R35 ;  /* 0x0000000d22227223 */ /* 0x000fc40000010023 */
[----:B------:R-:W-:Y:S02]  /*59e0*/  FADD.FTZ R20, -R153, R20 ;  /* 0x0000001499147221 */ /* 0x000fe40000010100 */
[----:B------:R-:W-:Y:S02]  /*59f0*/  FMUL.FTZ R21, R127, -R18 ;  /* 0x800000127f157220 */ /* 0x000fe40000410000 */
[----:B------:R-:W-:Y:S02]  /*5a00*/  FMUL.FTZ R13, R129, -R17 ;  /* 0x80000011810d7220 */ /* 0x000fe40000410000 */
[----:B------:R-:W-:Y:S02]  /*5a10*/  FADD.FTZ R189, R189, R12 ;  /* 0x0000000cbdbd7221 */ /* 0x000fe40000010000 */
[----:B------:R-:W-:Y:S02]  /*5a20*/  FADD.FTZ R34, RZ, R34 ;  /* 0x00000022ff227221 */ /* 0x000fe40000010000 */
[----:B------:R-:W-:-:S02]  /*5a30*/  FMUL.FTZ R19, R127, -R20 ;  /* 0x800000147f137220 */ /* 0x000fc40000410000 */
[----:B------:R-:W-:Y:S02]  /*5a40*/  FFMA.FTZ R21, R128, R20, R21 ;  /* 0x0000001480157223 */ /* 0x000fe40000010015 */
[-C--:B------:R-:W-:Y:S02]  /*5a50*/  FFMA.FTZ R15, R130, R14.reuse, -R13 ;  /* 0x0000000e820f7223 */ /* 0x080fe4000001080d */
[----:B------:R-:W-:Y:S02]  /*5a60*/  FMUL.FTZ R13, R147, R189 ;  /* 0x000000bd930d7220 */ /* 0x000fe40000410000 */
[----:B------:R-:W-:Y:S02]  /*5a70*/  FMUL.FTZ R14, R129, -R14 ;  /* 0x8000000e810e7220 */ /* 0x000fe40000410000 */
[----:B------:R-:W-:Y:S02]  /*5a80*/  FMUL.FTZ R12, R147, R34 ;  /* 0x00000022930c7220 */ /* 0x000fe40000410000 */
[----:B------:R-:W-:-:S02]  /*5a90*/  FFMA.FTZ R19, R128, R18, -R19 ;  /* 0x0000001280137223 */ /* 0x000fc40000010813 */
[----:B------:R-:W-:Y:S02]  /*5aa0*/  FADD.FTZ R21, -R154, R21 ;  /* 0x000000159a157221 */ /* 0x000fe40000010100 */
[----:B------:R-:W-:Y:S02]  /*5ab0*/  FFMA.FTZ R13, R148, R34, R13 ;  /* 0x00000022940d7223 */ /* 0x000fe4000001000d */
[----:B------:R-:W-:Y:S02]  /*5ac0*/  FFMA.FTZ R14, R130, R17, R14 ;  /* 0x00000011820e7223 */ /* 0x000fe4000001000e */
[----:B------:R-:W-:Y:S02]  /*5ad0*/  FFMA.FTZ R12, R148, R189, -R12 ;  /* 0x000000bd940c7223 */ /* 0x000fe4000001080c */
[----:B------:R-:W-:Y:S02]  /*5ae0*/  FADD.FTZ R19, R170, R19 ;  /* 0x00000013aa137221 */ /* 0x000fe40000010000 */
[----:B------:R-:W-:-:S02]  /*5af0*/  FMUL.FTZ R16, R129, -R21 ;  /* 0x8000001581107220 */ /* 0x000fc40000410000 */
[----:B------:R-:W-:Y:S02]  /*5b00*/  FADD.FTZ R35, RZ, R13 ;  /* 0x0000000dff237221 */ /* 0x000fe40000010000 */
[----:B------:R-:W-:Y:S02]  /*5b10*/  FMUL.FTZ R13, R131, -R14 ;  /* 0x8000000e830d7220 */ /* 0x000fe40000410000 */
[----:B------:R-:W-:Y:S02]  /*5b20*/  FADD.FTZ R191, R191, R12 ;  /* 0x0000000cbfbf7221 */ /* 0x000fe40000010000 */
[-C--:B------:R-:W-:Y:S02]  /*5b30*/  FFMA.FTZ R16, R130, R19.reuse, -R16 ;  /* 0x0000001382107223 */ /* 0x080fe40000010810 */
[----:B------:R-:W-:Y:S02]  /*5b40*/  FMUL.FTZ R19, R129, -R19 ;  /* 0x8000001381137220 */ /* 0x000fe40000410000 */
[----:B------:R-:W-:-:S02]  /*5b50*/  FFMA.FTZ R17, R132, R15, -R13 ;  /* 0x0000000f84117223 */ /* 0x000fc4000001080d */
[----:B------:R-:W-:Y:S02]  /*5b60*/  FMUL.FTZ R13, R145, R191 ;  /* 0x000000bf910d7220 */ /* 0x000fe40000410000 */
[----:B------:R-:W-:Y:S02]  /*5b70*/  FFMA.FTZ R18, R130, R21, R19 ;  /* 0x0000001582127223 */ /* 0x000fe40000010013 */
[----:B------:R-:W-:Y:S02]  /*5b80*/  FMUL.FTZ R15, R131, -R15 ;  /* 0x8000000f830f7220 */ /* 0x000fe40000410000 */
[-C--:B------:R-:W-:Y:S02]  /*5b90*/  FMUL.FTZ R12, R145, R35.reuse ;  /* 0x00000023910c7220 */ /* 0x080fe40000410000 */
[----:B------:R-:W-:Y:S02]  /*5ba0*/  FADD.FTZ R16, R171, R16 ;  /* 0x00000010ab107221 */ /* 0x000fe40000010000 */
[----:B------:R-:W-:-:S02]  /*5bb0*/  FFMA.FTZ R182, R146, R35, R13 ;  /* 0x0000002392b67223 */ /* 0x000fc4000001000d */
[----:B------:R-:W-:Y:S02]  /*5bc0*/  FADD.FTZ R18, -R155, R18 ;  /* 0x000000129b127221 */ /* 0x000fe40000010100 */
[----:B------:R-:W-:Y:S02]  /*5bd0*/  FFMA.FTZ R14, R132, R14, R15 ;  /* 0x0000000e840e7223 */ /* 0x000fe4000001000f */
[----:B------:R-:W-:Y:S02]  /*5be0*/  FFMA.FTZ R13, R146, R191, -R12 ;  /* 0x000000bf920d7223 */ /* 0x000fe4000001080c */
[C---:B------:R-:W-:Y:S02]  /*5bf0*/  FMUL.FTZ R15, R131.reuse, -R16 ;  /* 0x80000010830f7220 */ /* 0x040fe40000410000 */
[----:B------:R-:W-:Y:S02]  /*5c00*/  FADD.FTZ R182, RZ, R182 ;  /* 0x000000b6ffb67221 */ /* 0x000fe40000010000 */
[----:B------:R-:W-:-:S02]  /*5c10*/  FMUL.FTZ R19, R131, -R18 ;  /* 0x8000001283137220 */ /* 0x000fc40000410000 */
[----:B------:R-:W-:Y:S02]  /*5c20*/  FADD.FTZ R192, R192, R13 ;  /* 0x0000000dc0c07221 */ /* 0x000fe40000010000 */
[----:B------:R-:W-:Y:S02]  /*5c30*/  FMUL.FTZ R12, R133, -R14 ;  /* 0x8000000e850c7220 */ /* 0x000fe40000410000 */
[C---:B------:R-:W-:Y:S02]  /*5c40*/  FFMA.FTZ R21, R132.reuse, R18, R15 ;  /* 0x0000001284157223 */ /* 0x040fe4000001000f */
[C---:B------:R-:W-:Y:S02]  /*5c50*/  FMUL.FTZ R13, R143.reuse, R182 ;  /* 0x000000b68f0d7220 */ /* 0x040fe40000410000 */
[----:B------:R-:W-:Y:S02]  /*5c60*/  FFMA.FTZ R19, R132, R16, -R19 ;  /* 0x0000001084137223 */ /* 0x000fe40000010813 */
[----:B------:R-:W-:-:S02]  /*5c70*/  FMUL.FTZ R15, R143, R192 ;  /* 0x000000c08f0f7220 */ /* 0x000fc40000410000 */
[-C--:B------:R-:W-:Y:S02]  /*5c80*/  FFMA.FTZ R16, R134, R17.reuse, -R12 ;  /* 0x0000001186107223 */ /* 0x080fe4000001080c */
[----:B------:R-:W-:Y:S02]  /*5c90*/  FADD.FTZ R21, -R156, R21 ;  /* 0x000000159c157221 */ /* 0x000fe40000010100 */
[----:B------:R-:W-:Y:S02]  /*5ca0*/  FFMA.FTZ R12, R144, R192, -R13 ;  /* 0x000000c0900c7223 */ /* 0x000fe4000001080d */
[C---:B------:R-:W-:Y:S02]  /*5cb0*/  FMUL.FTZ R17, R133.reuse, -R17 ;  /* 0x8000001185117220 */ /* 0x040fe40000410000 */
[----:B------:R-:W-:Y:S02]  /*5cc0*/  FADD.FTZ R19, R172, R19 ;  /* 0x00000013ac137221 */ /* 0x000fe40000010000 */
[----:B------:R-:W-:-:S02]  /*5cd0*/  FMUL.FTZ R13, R133, -R21 ;  /* 0x80000015850d7220 */ /* 0x000fc40000410000 */
[----:B------:R-:W-:Y:S02]  /*5ce0*/  FFMA.FTZ R15, R144, R182, R15 ;  /* 0x000000b6900f7223 */ /* 0x000fe4000001000f */
[----:B------:R-:W-:Y:S02]  /*5cf0*/  FADD.FTZ R193, R193, R12 ;  /* 0x0000000cc1c17221 */ /* 0x000fe40000010000 */
[C---:B------:R-:W-:Y:S02]  /*5d00*/  FFMA.FTZ R17, R134.reuse, R14, R17 ;  /* 0x0000000e86117223 */ /* 0x040fe40000010011 */
[----:B------:R-:W-:Y:S02]  /*5d10*/  FFMA.FTZ R14, R134, R19, -R13 ;  /* 0x00000013860e7223 */ /* 0x000fe4000001080d */
[----:B------:R-:W-:Y:S02]  /*5d20*/  FADD.FTZ R181, RZ, R15 ;  /* 0x0000000fffb57221 */ /* 0x000fe40000010000 */
[----:B------:R-:W-:-:S02]  /*5d30*/  FMUL.FTZ R13, R141, R193 ;  /* 0x000000c18d0d7220 */ /* 0x000fc40000410000 */
[-C--:B------:R-:W-:Y:S02]  /*5d40*/  FMUL.FTZ R12, R141, R181.reuse ;  /* 0x000000b58d0c7220 */ /* 0x080fe40000410000 */
[C---:B------:R-:W-:Y:S02]  /*5d50*/  FFMA.FTZ R184, R142.reuse, R181, R13 ;  /* 0x000000b58eb87223 */ /* 0x040fe4000001000d */
[----:B------:R-:W-:Y:S02]  /*5d60*/  FMUL.FTZ R19, R133, -R19 ;  /* 0x8000001385137220 */ /* 0x000fe40000410000 */
[----:B------:R-:W-:Y:S02]  /*5d70*/  FMUL.FTZ R15, R135, -R17 ;  /* 0x80000011870f7220 */ /* 0x000fe40000410000 */
[----:B------:R-:W-:Y:S02]  /*5d80*/  FFMA.FTZ R13, R142, R193, -R12 ;  /* 0x000000c18e0d7223 */ /* 0x000fe4000001080c */
[----:B------:R-:W-:-:S02]  /*5d90*/  FADD.FTZ R184, RZ, R184 ;  /* 0x000000b8ffb87221 */ /* 0x000fc40000010000 */
[----:B------:R-:W-:Y:S02]  /*5da0*/  FFMA.FTZ R18, R134, R21, R19 ;  /* 0x0000001586127223 */ /* 0x000fe40000010013 */
[-C--:B------:R-:W-:Y:S02]  /*5db0*/  FFMA.FTZ R15, R136, R16.reuse, -R15 ;  /* 0x00000010880f7223 */ /* 0x080fe4000001080f */
[----:B------:R-:W-:Y:S02]  /*5dc0*/  FMUL.FTZ R16, R135, -R16 ;  /* 0x8000001087107220 */ /* 0x000fe40000410000 */
[----:B------:R-:W-:Y:S02]  /*5dd0*/  FADD.FTZ R194, R194, R13 ;  /* 0x0000000dc2c27221 */ /* 0x000fe40000010000 */
[----:B------:R-:W-:Y:S02]  /*5de0*/  FADD.FTZ R14, R173, R14 ;  /* 0x0000000ead0e7221 */ /* 0x000fe40000010000 */
[----:B------:R-:W-:-:S02]  /*5df0*/  FMUL.FTZ R13, R139, R184 ;  /* 0x000000b88b0d7220 */ /* 0x000fc40000410000 */
[----:B------:R-:W-:Y:S02]  /*5e00*/  FADD.FTZ R18, -R157, R18 ;  /* 0x000000129d127221 */ /* 0x000fe40000010100 */
[----:B------:R-:W-:Y:S02]  /*5e10*/  FFMA.FTZ R16, R136, R17, R16 ;  /* 0x0000001188107223 */ /* 0x000fe40000010010 */
[----:B------:R-:W-:Y:S02]  /*5e20*/  FMUL.FTZ R17, R135, -R14 ;  /* 0x8000000e87117220 */ /* 0x000fe40000410000 */
[-C--:B------:R-:W-:Y:S02]  /*5e30*/  FFMA.FTZ R12, R140, R194.reuse, -R13 ;  /* 0x000000c28c0c7223 */ /* 0x080fe4000001080d */
[----:B------:R-:W-:Y:S02]  /*5e40*/  FMUL.FTZ R13, R139, R194 ;  /* 0x000000c28b0d7220 */ /* 0x000fe40000410000 */
[----:B------:R-:W-:-:S02]  /*5e50*/  FMUL.FTZ R19, R135, -R18 ;  /* 0x8000001287137220 */ /* 0x000fc40000410000 */
[----:B------:R-:W-:Y:S02]  /*5e60*/  FFMA.FTZ R17, R136, R18, R17 ;  /* 0x0000001288117223 */ /* 0x000fe40000010011 */
[----:B------:R-:W-:Y:S02]  /*5e70*/  FFMA.FTZ R13, R140, R184, R13 ;  /* 0x000000b88c0d7223 */ /* 0x000fe4000001000d */
[----:B------:R-:W-:Y:S02]  /*5e80*/  FFMA.FTZ R19, R136, R14, -R19 ;  /* 0x0000000e88137223 */ /* 0x000fe40000010813 */
[----:B------:R-:W-:Y:S02]  /*5e90*/  FADD.FTZ R195, R195, R12 ;  /* 0x0000000cc3c37221 */ /* 0x000fe40000010000 */
[----:B------:R-:W-:Y:S02]  /*5ea0*/  FMUL.FTZ R14, R137, -R16 ;  /* 0x80000010890e7220 */ /* 0x000fe40000410000 */
[----:B------:R-:W-:-:S02]  /*5eb0*/  FADD.FTZ R17, -R158, R17 ;  /* 0x000000119e117221 */ /* 0x000fc40000010100 */
[----:B------:R-:W-:Y:S02]  /*5ec0*/  FADD.FTZ R183, RZ, R13 ;  /* 0x0000000dffb77221 */ /* 0x000fe40000010000 */
[C---:B------:R-:W-:Y:S02]  /*5ed0*/  FMUL.FTZ R13, R137.reuse, R195 ;  /* 0x000000c3890d7220 */ /* 0x040fe40000410000 */
[-C--:B------:R-:W-:Y:S02]  /*5ee0*/  FFMA.FTZ R14, R138, R15.reuse, -R14 ;  /* 0x0000000f8a0e7223 */ /* 0x080fe4000001080e */
[C---:B------:R-:W-:Y:S02]  /*5ef0*/  FMUL.FTZ R15, R137.reuse, -R15 ;  /* 0x8000000f890f7220 */ /* 0x040fe40000410000 */
        /* <DEDUP_REMOVED lines=19> */
[----:B------:R-:W-:-:S02]  /*6030*/  FFMA.FTZ R19, R140, R16, R19 ;  /* 0x000000108c137223 */ /* 0x000fc40000010013 */
[----:B------:R-:W-:Y:S02]  /*6040*/  FMUL.FTZ R13, R139, -R14 ;  /* 0x8000000e8b0d7220 */ /* 0x000fe40000410000 */
[----:B------:R-:W-:Y:S02]  /*6050*/  FFMA.FTZ R15, R136, R186, R15 ;  /* 0x000000ba880f7223 */ /* 0x000fe4000001000f */
[----:B------:R-:W-:Y:S02]  /*6060*/  FADD.FTZ R197, R197, R12 ;  /* 0x0000000cc5c57221 */ /* 0x000fe40000010000 */
[-C--:B------:R-:W-:Y:S02]  /*6070*/  FMUL.FTZ R23, R139, -R18.reuse ;  /* 0x800000128b177220 */ /* 0x080fe40000410000 */
[----:B------:R-:W-:Y:S02]  /*6080*/  FMUL.FTZ R12, R141, -R19 ;  /* 0x800000138d0c7220 */ /* 0x000fe40000410000 */
[----:B------:R-:W-:-:S02]  /*6090*/  FFMA.FTZ R21, R140, R18, -R13 ;  /* 0x000000128c157223 */ /* 0x000fc4000001080d */
        /* <DEDUP_REMOVED lines=8> */
[C---:B------:R-:W-:Y:S02]  /*6120*/  FMUL.FTZ R17, R141.reuse, -R17 ;  /* 0x800000118d117220 */ /* 0x040fe40000410000 */
[----:B------:R-:W-:Y:S02]  /*6130*/  FADD.FTZ R188, RZ, R188 ;  /* 0x000000bcffbc7221 */ /* 0x000fe40000010000 */
        /* <DEDUP_REMOVED lines=8> */
[----:B------:R-:W-:Y:S02]  /*61c0*/  FMUL.FTZ R15, R143, -R17 ;  /* 0x800000118f0f7220 */ /* 0x000fe40000410000 */
[----:B------:R-:W-:Y:S02]  /*61d0*/  FMUL.FTZ R13, R131, R202 ;  /* 0x000000ca830d7220 */ /* 0x000fe40000410000 */
[----:B------:R-:W-:Y:S02]  /*61e0*/  FFMA.FTZ R18, R142, R23, R21 ;  /* 0x000000178e127223 */ /* 0x000fe40000010015 */
[----:B------:R-:W-:Y:S02]  /*61f0*/  FFMA.FTZ R15, R144, R14, -R15 ;  /* 0x0000000e900f7223 */ /* 0x000fe4000001080f */
[----:B------:R-:W-:Y:S02]  /*6200*/  FFMA.FTZ R13, R132, R188, R13 ;  /* 0x000000bc840d7223 */ /* 0x000fe4000001000d */
[----:B------:R-:W-:-:S02]  /*6210*/  FMUL.FTZ R14, R143, -R14 ;  /* 0x8000000e8f0e7220 */ /* 0x000fc40000410000 */
[----:B------:R-:W-:Y:S02]  /*6220*/  FADD.FTZ R203, R203, R12 ;  /* 0x0000000ccbcb7221 */ /* 0x000fe40000010000 */
[----:B------:R-:W-:Y:S02]  /*6230*/  FADD.FTZ R18, -R161, R18 ;  /* 0x00000012a1127221 */ /* 0x000fe40000010100 */
[----:B------:R-:W-:Y:S02]  /*6240*/  FADD.FTZ R187, RZ, R13 ;  /* 0x0000000dffbb7221 */ /* 0x000fe40000010000 */
[----:B------:R-:W-:Y:S02]  /*6250*/  FFMA.FTZ R17, R144, R17, R14 ;  /* 0x0000001190117223 */ /* 0x000fe4000001000e */
[----:B------:R-:W-:Y:S02]  /*6260*/  FMUL.FTZ R14, R129, R203 ;  /* 0x000000cb810e7220 */ /* 0x000fe40000410000 */
[----:B------:R-:W-:-:S02]  /*6270*/  FADD.FTZ R16, R177, R16 ;  /* 0x00000010b1107221 */ /* 0x000fc40000010000 */
[----:B------:R-:W-:Y:S02]  /*6280*/  FMUL.FTZ R13, R143, -R18 ;  /* 0x800000128f0d7220 */ /* 0x000fe40000410000 */
[-C--:B------:R-:W-:Y:S02]  /*6290*/  FMUL.FTZ R12, R129, R187.reuse ;  /* 0x000000bb810c7220 */ /* 0x080fe40000410000 */
[----:B------:R-:W-:Y:S02]  /*62a0*/  FFMA.FTZ R14, R130, R187, R14 ;  /* 0x000000bb820e7223 */ /* 0x000fe4000001000e */
[----:B------:R-:W-:Y:S02]  /*62b0*/  FFMA.FTZ R19, R144, R16, -R13 ;  /* 0x0000001090137223 */ /* 0x000fe4000001080d */
[----:B------:R-:W-:Y:S02]  /*62c0*/  FFMA.FTZ R13, R130, R203, -R12 ;  /* 0x000000cb820d7223 */ /* 0x000fe4000001080c */
[----:B------:R-:W-:-:S02]  /*62d0*/  FADD.FTZ R190, RZ, R14 ;  /* 0x0000000effbe7221 */ /* 0x000fc40000010000 */
[----:B------:R-:W-:Y:S02]  /*62e0*/  FMUL.FTZ R12, R145, -R17 ;  /* 0x80000011910c7220 */ /* 0x000fe40000410000 */
[----:B------:R-:W-:Y:S02]  /*62f0*/  FADD.FTZ R204, R204, R13 ;  /* 0x0000000dcccc7221 */ /* 0x000fe40000010000 */
[----:B------:R-:W-:Y:S02]  /*6300*/  FMUL.FTZ R13, R127, R190 ;  /* 0x000000be7f0d7220 */ /* 0x000fe40000410000 */
[----:B------:R-:W-:Y:S02]  /*6310*/  FFMA.FTZ R20, R146, R15, -R12 ;  /* 0x0000000f92147223 */ /* 0x000fe4000001080c */
[----:B------:R-:W-:Y:S02]  /*6320*/  FMUL.FTZ R21, R143, -R16 ;  /* 0x800000108f157220 */ /* 0x000fe40000410000 */
[----:B------:R-:W-:-:S02]  /*6330*/  FFMA.FTZ R12, R128, R204, -R13 ;  /* 0x000000cc800c7223 */ /* 0x000fc4000001080d */
[----:B------:R-:W-:Y:S02]  /*6340*/  FMUL.FTZ R13, R127, R204 ;  /* 0x000000cc7f0d7220 */ /* 0x000fe40000410000 */
[----:B------:R-:W-:Y:S02]  /*6350*/  FFMA.FTZ R21, R144, R18, R21 ;  /* 0x0000001290157223 */ /* 0x000fe40000010015 */
[----:B------:R-:W-:Y:S02]  /*6360*/  FMUL.FTZ R15, R145, -R15 ;  /* 0x8000000f910f7220 */ /* 0x000fe40000410000 */
[----:B------:R-:W-:Y:S02]  /*6370*/  FADD.FTZ R19, R178, R19 ;  /* 0x00000013b2137221 */ /* 0x000fe40000010000 */
[----:B------:R-:W-:Y:S01]  /*6380*/  FFMA.FTZ R205, R128, R190, R13 ;  /* 0x000000be80cd7223 */ /* 0x000fe2000001000d */
[----:B------:R-:W-:Y:S01]  /*6390*/  HFMA2.MMA R13, -RZ, RZ, 0, 0 ;  /* 0x00000000ff0d7435 */ /* 0x000fe200000001ff */
[----:B------:R-:W-:Y:S01]  /*63a0*/  FADD.FTZ R207, R207, R12 ;  /* 0x0000000ccfcf7221 */ /* 0x000fe20000010000 */
[----:B------:R-:W-:Y:S01]  /*63b0*/  MOV R12, 0x3f800000 ;  /* 0x3f800000000c7802 */ /* 0x000fe20000000f00 */
[----:B------:R-:W-:-:S02]  /*63c0*/  FADD.FTZ R21, -R162, R21 ;  /* 0x00000015a2157221 */ /* 0x000fc40000010100 */
[C---:B------:R-:W-:Y:S02]  /*63d0*/  FFMA.FTZ R22, R146.reuse, R17, R15 ;  /* 0x0000001192167223 */ /* 0x040fe4000001000f */
[----:B------:R-:W-:Y:S02]  /*63e0*/  FMUL.FTZ R15, R145, -R19 ;  /* 0x80000013910f7220 */ /* 0x000fe40000410000 */
[----:B------:R-:W-:Y:S02]  /*63f0*/  FADD.FTZ R205, RZ, R205 ;  /* 0x000000cdffcd7221 */ /* 0x000fe40000010000 */
[----:B------:R-:W-:Y:S02]  /*6400*/  FMUL.FTZ R17, R125, R207 ;  /* 0x000000cf7d117220 */ /* 0x000fe40000410000 */
[-C--:B------:R-:W-:Y:S02]  /*6410*/  FMUL.FTZ R14, R145, -R21.reuse ;  /* 0x80000015910e7220 */ /* 0x080fe40000410000 */
[----:B------:R-:W-:-:S02]  /*6420*/  FFMA.FTZ R206, R146, R21, R15 ;  /* 0x0000001592ce7223 */ /* 0x000fc4000001000f */
[-C--:B------:R-:W-:Y:S02]  /*6430*/  FMUL.FTZ R16, R125, R205.reuse ;  /* 0x000000cd7d107220 */ /* 0x080fe40000410000 */
[----:B------:R-:W-:Y:S02]  /*6440*/  FFMA.FTZ R17, R126, R205, R17 ;  /* 0x000000cd7e117223 */ /* 0x000fe40000010011 */
[----:B------:R-:W-:Y:S02]  /*6450*/  FFMA.FTZ R18, R146, R19, -R14 ;  /* 0x0000001392127223 */ /* 0x000fe4000001080e */
[----:B------:R-:W-:Y:S01]  /*6460*/  FADD.FTZ R19, -R163, R206 ;  /* 0x000000cea3137221 */ /* 0x000fe20000010100 */
[----:B------:R-:W-:Y:S01]  /*6470*/  CS2R R14, SRZ ;  /* 0x00000000000e7805 */ /* 0x000fe2000001ff00 */
[----:B------:R-:W-:Y:S02]  /*6480*/  FFMA.FTZ R16, R126, R207, -R16 ;  /* 0x000000cf7e107223 */ /* 0x000fe40000010810 */
[----:B------:R-:W-:-:S02]  /*6490*/  FADD.FTZ R206, RZ, R17 ;  /* 0x00000011ffce7221 */ /* 0x000fc40000010000 */
[----:B------:R-:W-:Y:S01]  /*64a0*/  FADD.FTZ R208, R201, R16 ;  /* 0x00000010c9d07221 */ /* 0x000fe20000010000 */
[----:B------:R0:W1:Y:S01]  /*64b0*/  @!P0 LDS.128 R12, [R0.X16+0x22b0] ;  /* 0x0022b000000c8984 */ /* 0x000062000000cc00 */
[----:B------:R-:W-:Y:S01]  /*64c0*/  FADD.FTZ R18, R179, R18 ;  /* 0x00000012b3127221 */ /* 0x000fe20000010000 */
[----:B------:R-:W-:Y:S01]  /*64d0*/  ISETP.GT.U32.AND P0, PT, R122, 0x1f, PT ;  /* 0x0000001f7a00780c */ /* 0x000fe20003f04070 */
[----:B------:R-:W-:Y:S02]  /*64e0*/  FMUL.FTZ R17, R147, -R19 ;  /* 0x8000001393117220 */ /* 0x000fe40000410000 */
[----:B------:R-:W-:Y:S02]  /*64f0*/  FMUL.FTZ R16, R121, R206 ;  /* 0x000000ce79107220 */ /* 0x000fe40000410000 */
[-C--:B------:R-:W-:Y:S02]  /*6500*/  FMUL.FTZ R23, R147, -R18.reuse ;  /* 0x8000001293177220 */ /* 0x080fe40000410000 */
[----:B------:R-:W-:-:S02]  /*6510*/  FFMA.FTZ R21, R148, R18, -R17 ;  /* 0x0000001294157223 */ /* 0x000fc40000010811 */
[-C--:B------:R-:W-:Y:S02]  /*6520*/  FFMA.FTZ R201, R123, R208.reuse, -R16 ;  /* 0x000000d07bc97223 */ /* 0x080fe40000010810 */
[----:B------:R-:W-:Y:S02]  /*6530*/  FMUL.FTZ R18, R121, R208 ;  /* 0x000000d079127220 */ /* 0x000fe40000410000 */
[----:B------:R-:W-:Y:S02]  /*6540*/  FADD.FTZ R201, R200, R201 ;  /* 0x000000c9c8c97221 */ /* 0x000fe40000010000 */
[----:B------:R-:W-:Y:S02]  /*6550*/  FFMA.FTZ R200, R123, R206, R18 ;  /* 0x000000ce7bc87223 */ /* 0x000fe40000010012 */
[----:B------:R-:W-:Y:S02]  /*6560*/  FFMA.FTZ R23, R148, R19, R23 ;  /* 0x0000001394177223 */ /* 0x000fe40000010017 */
[----:B------:R-:W-:-:S02]  /*6570*/  FMUL.FTZ R19, R147, -R22 ;  /* 0x8000001693137220 */ /* 0x000fc40000410000 */
[----:B------:R-:W-:Y:S02]  /*6580*/  FADD.FTZ R18, R180, R21 ;  /* 0x00000015b4127221 */ /* 0x000fe40000010000 */
[----:B------:R-:W-:Y:S02]  /*6590*/  FADD.FTZ R200, RZ, R200 ;  /* 0x000000c8ffc87221 */ /* 0x000fe40000010000 */
[----:B------:R-:W-:Y:S02]  /*65a0*/  FMUL.FTZ R21, R117, R201 ;  /* 0x000000c975157220 */ /* 0x000fe40000410000 */
[-C--:B------:R-:W-:Y:S02]  /*65b0*/  FMUL.FTZ R17, R147, -R20.reuse ;  /* 0x8000001493117220 */ /* 0x080fe40000410000 */
[----:B------:R-:W-:Y:S02]  /*65c0*/  FFMA.FTZ R16, R148, R20, -R19 ;  /* 0x0000001494107223 */ /* 0x000fe40000010813 */
[----:B------:R-:W-:-:S02]  /*65d0*/  FMUL.FTZ R20, R117, R200 ;  /* 0x000000c875147220 */ /* 0x000fc40000410000 */
[C---:B------:R-:W-:Y:S02]  /*65e0*/  FFMA.FTZ R21, R119.reuse, R200, R21 ;  /* 0x000000c877157223 */ /* 0x040fe40000010015 */
[----:B------:R-:W-:Y:S02]  /*65f0*/  FFMA.FTZ R20, R119, R201, -R20 ;  /* 0x000000c977147223 */ /* 0x000fe40000010814 */
[----:B------:R-:W-:Y:S02]  /*6600*/  FADD.FTZ R210, RZ, R21 ;  /* 0x00000015ffd27221 */ /* 0x000fe40000010000 */
[----:B------:R-:W-:Y:S02]  /*6610*/  FFMA.FTZ R17, R148, R22, R17 ;  /* 0x0000001694117223 */ /* 0x000fe40000010011 */
[----:B------:R-:W-:Y:S02]  /*6620*/  FADD.FTZ R19, -R164, R23 ;  /* 0x00000017a4137221 */ /* 0x000fe40000010100 */
[----:B------:R-:W-:-:S02]  /*6630*/  FADD.FTZ R212, R199, R20 ;  /* 0x00000014c7d47221 */ /* 0x000fc40000010000 */
[----:B------:R-:W-:Y:S01]  /*6640*/  FMUL.FTZ R20, R113, R210 ;  /* 0x000000d271147220 */ /* 0x000fe20000410000 */
[----:B------:R0:W-:Y:S03]  /*6650*/  STS.128 [R122.X16+0xcb0], R16 ;  /* 0x000cb0107a007388 */ /* 0x0001e6000000cc00 */
[----:B------:R-:W-:-:S04]  /*6660*/  FFMA.FTZ R199, R115, R212, -R20 ;  /* 0x000000d473c77223 */ /* 0x000fc80000010814 */
[----:B------:R-:W-:Y:S01]  /*6670*/  FADD.FTZ R199, R198, R199 ;  /* 0x000000c7c6c77221 */ /* 0x000fe20000010000 */
        /* <DEDUP_REMOVED lines=8> */
[C---:B------:R-:W-:Y:S02]  /*6700*/  FMUL.FTZ R211, R17.reuse, R23 ;  /* 0x0000001711d37220 */ /* 0x040fe40000410000 */
[C---:B------:R-:W-:Y:S02]  /*6710*/  FMUL.FTZ R213, R17.reuse, R22 ;  /* 0x0000001611d57220 */ /* 0x040fe40000410000 */
[-C--:B------:R-:W-:Y:S02]  /*6720*/  FMUL.FTZ R17, R17, R20.reuse ;  /* 0x0000001411117220 */ /* 0x080fe40000410000 */
[----:B------:R-:W-:-:S02]  /*6730*/  FFMA.FTZ R209, R16, R20, -R209 ;  /* 0x0000001410d17223 */ /* 0x000fc400000108d1 */
[C---:B------:R-:W-:Y:S02]  /*6740*/  FFMA.FTZ R211, R16.reuse, R22, -R211 ;  /* 0x0000001610d37223 */ /* 0x040fe400000108d3 */
[C---:B------:R-:W-:Y:S02]  /*6750*/  FFMA.FTZ R214, R16.reuse, R23, R213 ;  /* 0x0000001710d67223 */ /* 0x040fe400000100d5 */
[----:B------:R-:W-:Y:S01]  /*6760*/  FFMA.FTZ R22, R16, R21, R17 ;  /* 0x0000001510167223 */ /* 0x000fe20000010011 */
[----:B------:R-:W-:Y:S01]  /*6770*/  MOV R21, R209 ;  /* 0x000000d100157202 */ /* 0x000fe20000000f00 */
[----:B------:R-:W-:Y:S02]  /*6780*/  FADD.FTZ R20, R18, R211 ;  /* 0x000000d312147221 */ /* 0x000fe40000010000 */
[----:B------:R-:W-:Y:S01]  /*6790*/  FADD.FTZ R19, R19, R214 ;  /* 0x000000d613137221 */ /* 0x000fe20000010000 */
[----:B------:R-:W-:Y:S05]  /*67a0*/  BRA.DIV ~URZ, `(.L_x_6289) ;  /* 0x000050827f007947 */ /* 0x000fea000b800000 */
[----:B------:R0:W1:Y:S02]  /*67b0*/  SHFL.DOWN PT, R18, R209, 0x1, 0x1f ;  /* 0x08201f00d1127f89 */ /* 0x00006400000e0000 */
.L_x_6323:
[----:B------:R-:W-:Y:S05]  /*67c0*/  BRA.DIV ~URZ, `(.L_x_6290) ;  /* 0x000050e27f007947 */ /* 0x000fea000b800000 */
[----:B------:R2:W3:Y:S04]  /*67d0*/  SHFL.DOWN PT, R23, R22, 0x1, 0x1f ;  /* 0x08201f0016177f89 */ /* 0x0004e800000e0000 */
[----:B0-----:R2:W0:Y:S04]  /*67e0*/  SHFL.DOWN PT, R209, R20, 0x1, 0x1f ;  /* 0x08201f0014d17f89 */ /* 0x00142800000e0000 */
[----:B------:R2:W4:Y:S02]  /*67f0*/  SHFL.DOWN PT, R16, R19, 0x1, 0x1f ;  /* 0x08201f0013107f89 */ /* 0x00052400000e0000 */
.L_x_6324:
[----:B------:R-:W-:Y:S01]  /*6800*/  LOP3.LUT R17, R122, 0x1f, RZ, 0xc0, !PT ;  /* 0x0000001f7a117812 */ /* 0x000fe200078ec0ff */
[----:B------:R-:W-:Y:S03]  /*6810*/  BSSY B1, `(.L_x_6291) ;  /* 0x000000e000017945 */ /* 0x000fe60003800000 */
[----:B------:R-:W-:Y:S01]  /*6820*/  ISETP.GT.U32.AND P1, PT, R17, 0x1d, PT ;  /* 0x0000001d1100780c */ /* 0x000fe20003f24070 */
[----:B------:R-:W-:Y:S07]  /*6830*/  @!P0 BRA `(.L_x_6292) ;  /* 0x000000b000008947 */ /* 0x000fee0003800000 */
[C---:B---3--:R-:W-:Y:S02]  /*6840*/  FMUL.FTZ R17, R22.reuse, R23 ;  /* 0x0000001716117220 */ /* 0x048fe40000410000 */
[----:B----4-:R-:W-:-:S02]  /*6850*/  FMUL.FTZ R214, R22, R16 ;  /* 0x0000001016d67220 */ /* 0x010fc40000410000 */
[CC--:B0-----:R-:W-:Y:S02]  /*6860*/  FMUL.FTZ R211, R22.reuse, R209.reuse ;  /* 0x000000d116d37220 */ /* 0x0c1fe40000410000 */
        /* <DEDUP_REMOVED lines=8> */
.L_x_6292:
[----:B------:R-:W-:Y:S05]  /*68f0*/  BSYNC B1 ;  /* 0x0000000000017941 */ /* 0x000fea0003800000 */
.L_x_6291:
[----:B------:R-:W-:Y:S05]  /*6900*/  BRA.DIV ~URZ, `(.L_x_6293) ;  /* 0x000051027f007947 */ /* 0x000fea000b800000 */
[----:B-1----:R1:W2:Y:S04]  /*6910*/  SHFL.DOWN PT, R18, R21, 0x2, 0x1f ;  /* 0x08401f0015127f89 */ /* 0x0022a800000e0000 */
[----:B---3--:R1:W3:Y:S04]  /*6920*/  SHFL.DOWN PT, R23, R22, 0x2, 0x1f ;  /* 0x08401f0016177f89 */ /* 0x0082e800000e0000 */
[----:B0-----:R1:W0:Y:S04]  /*6930*/  SHFL.DOWN PT, R209, R20, 0x2, 0x1f ;  /* 0x08401f0014d17f89 */ /* 0x00122800000e0000 */
[----:B----4-:R1:W4:Y:S02]  /*6940*/  SHFL.DOWN PT, R16, R19, 0x2, 0x1f ;  /* 0x08401f0013107f89 */ /* 0x01032400000e0000 */
.L_x_6325:
[----:B------:R-:W-:Y:S01]  /*6950*/  LOP3.LUT R17, R122, 0x1f, RZ, 0xc0, !PT ;  /* 0x0000001f7a117812 */ /* 0x000fe200078ec0ff */
[----:B------:R-:W-:Y:S03]  /*6960*/  BSSY B1, `(.L_x_6294) ;  /* 0x000000e000017945 */ /* 0x000fe60003800000 */
[----:B------:R-:W-:Y:S01]  /*6970*/  ISETP.GT.U32.AND P0, PT, R17, 0x1b, PT ;  /* 0x0000001b1100780c */ /* 0x000fe20003f04070 */
[----:B------:R-:W-:Y:S07]  /*6980*/  @P1 BRA `(.L_x_6295) ;  /* 0x000000b000001947 */ /* 0x000fee0003800000 */
        /* <DEDUP_REMOVED lines=11> */
.L_x_6295:
[----:B------:R-:W-:Y:S05]  /*6a40*/  BSYNC B1 ;  /* 0x0000000000017941 */ /* 0x000fea0003800000 */
.L_x_6294:
[----:B------:R-:W-:Y:S05]  /*6a50*/  BRA.DIV ~URZ, `(.L_x_6296) ;  /* 0x000051827f007947 */ /* 0x000fea000b800000 */
[----:B--2---:R2:W1:Y:S02]  /*6a60*/  SHFL.DOWN PT, R18, R21, 0x4, 0x1f ;  /* 0x08801f0015127f89 */ /* 0x00446400000e0000 */
.L_x_6326:
[----:B------:R-:W-:Y:S05]  /*6a70*/  BRA.DIV ~URZ, `(.L_x_6297) ;  /* 0x000051e27f007947 */ /* 0x000fea000b800000 */
[----:B---3--:R3:W2:Y:S04]  /*6a80*/  SHFL.DOWN PT, R23, R22, 0x4, 0x1f ;  /* 0x08801f0016177f89 */ /* 0x0086a800000e0000 */
[----:B0-----:R3:W0:Y:S04]  /*6a90*/  SHFL.DOWN PT, R209, R20, 0x4, 0x1f ;  /* 0x08801f0014d17f89 */ /* 0x00162800000e0000 */
[----:B----4-:R3:W4:Y:S02]  /*6aa0*/  SHFL.DOWN PT, R16, R19, 0x4, 0x1f ;  /* 0x08801f0013107f89 */ /* 0x01072400000e0000 */
.L_x_6327:
[----:B------:R-:W-:Y:S01]  /*6ab0*/  LOP3.LUT R17, R122, 0x1f, RZ, 0xc0, !PT ;  /* 0x0000001f7a117812 */ /* 0x000fe200078ec0ff */
[----:B------:R-:W-:Y:S03]  /*6ac0*/  BSSY B1, `(.L_x_6298) ;  /* 0x000000e000017945 */ /* 0x000fe60003800000 */
[----:B------:R-:W-:Y:S01]  /*6ad0*/  ISETP.GT.U32.AND P1, PT, R17, 0x17, PT ;  /* 0x000000171100780c */ /* 0x000fe20003f24070 */
[----:B------:R-:W-:Y:S07]  /*6ae0*/  @P0 BRA `(.L_x_6299) ;  /* 0x000000b000000947 */ /* 0x000fee0003800000 */
[C---:B--2---:R-:W-:Y:S02]  /*6af0*/  FMUL.FTZ R17, R22.reuse, R23 ;  /* 0x0000001716117220 */ /* 0x044fe40000410000 */
[----:B----4-:R-:W-:-:S02]  /*6b00*/  FMUL.FTZ R214, R22, R16 ;  /* 0x0000001016d67220 */ /* 0x010fc40000410000 */
[CC--:B0-----:R-:W-:Y:S02]  /*6b10*/  FMUL.FTZ R211, R22.reuse, R209.reuse ;  /* 0x000000d116d37220 */ /* 0x0c1fe40000410000 */
        /* <DEDUP_REMOVED lines=8> */
.L_x_6299:
[----:B------:R-:W-:Y:S05]  /*6ba0*/  BSYNC B1 ;  /* 0x0000000000017941 */ /* 0x000fea0003800000 */
.L_x_6298:
[----:B------:R-:W-:Y:S05]  /*6bb0*/  BRA.DIV ~URZ, `(.L_x_6300) ;  /* 0x000052027f007947 */ /* 0x000fea000b800000 */
[----:B-1----:R1:W3:Y:S04]  /*6bc0*/  SHFL.DOWN PT, R18, R21, 0x8, 0x1f ;  /* 0x09001f0015127f89 */ /* 0x0022e800000e0000 */
[----:B--2---:R1:W2:Y:S04]  /*6bd0*/  SHFL.DOWN PT, R23, R22, 0x8, 0x1f ;  /* 0x09001f0016177f89 */ /* 0x0042a800000e0000 */
[----:B0-----:R1:W0:Y:S04]  /*6be0*/  SHFL.DOWN PT, R209, R20, 0x8, 0x1f ;  /* 0x09001f0014d17f89 */ /* 0x00122800000e0000 */
[----:B----4-:R1:W4:Y:S02]  /*6bf0*/  SHFL.DOWN PT, R16, R19, 0x8, 0x1f ;  /* 0x09001f0013107f89 */ /* 0x01032400000e0000 */
.L_x_6328:
        /* <DEDUP_REMOVED lines=15> */
.L_x_6302:
[----:B------:R-:W-:Y:S05]  /*6cf0*/  BSYNC B1 ;  /* 0x0000000000017941 */ /* 0x000fea0003800000 */
.L_x_6301:
[----:B------:R-:W-:Y:S05]  /*6d00*/  BRA.DIV ~URZ, `(.L_x_6303) ;  /* 0x000052827f007947 */ /* 0x000fea000b800000 */
[----:B---3--:R3:W1:Y:S02]  /*6d10*/  SHFL.DOWN PT, R18, R21, 0x10, 0x1f ;  /* 0x0a001f0015127f89 */ /* 0x00866400000e0000 */
.L_x_6329:
[----:B------:R-:W-:Y:S05]  /*6d20*/  BRA.DIV ~URZ, `(.L_x_6304) ;  /* 0x000052e27f007947 */ /* 0x000fea000b800000 */
[----:B--2---:R2:W3:Y:S04]  /*6d30*/  SHFL.DOWN PT, R23, R22, 0x10, 0x1f ;  /* 0x0a001f0016177f89 */ /* 0x0044e800000e0000 */
[----:B0-----:R2:W0:Y:S04]  /*6d40*/  SHFL.DOWN PT, R209, R20, 0x10, 0x1f ;  /* 0x0a001f0014d17f89 */ /* 0x00142800000e0000 */
[----:B----4-:R2:W4:Y:S02]  /*6d50*/  SHFL.DOWN PT, R16, R19, 0x10, 0x1f ;  /* 0x0a001f0013107f89 */ /* 0x01052400000e0000 */
.L_x_6330:
[----:B------:R-:W-:Y:S01]  /*6d60*/  BSSY B1, `(.L_x_6305) ;  /* 0x000000d000017945 */ /* 0x000fe20003800000 */
[----:B------:R-:W-:Y:S05]  /*6d70*/  @P0 BRA `(.L_x_6306) ;  /* 0x000000b000000947 */ /* 0x000fea0003800000 */
        /* <DEDUP_REMOVED lines=11> */
.L_x_6306:
[----:B------:R-:W-:Y:S05]  /*6e30*/  BSYNC B1 ;  /* 0x0000000000017941 */ /* 0x000fea0003800000 */
.L_x_6305:
        /* <DEDUP_REMOVED lines=18> */
[----:B0-----:R4:W0:Y:S04]  /*6f60*/  SHFL.IDX PT, R209, R15, RZ, 0x1f ;  /* 0x00001fff0fd17589 */ /* 0x00182800000e0000 */
[----:B------:R4:W0:Y:S02]  /*6f70*/  SHFL.IDX PT, R226, R13, RZ, 0x1f ;  /* 0x00001fff0de27589 */ /* 0x00082400000e0000 */
.L_x_6331:
[----:B-1-34-:R1:W3:Y:S01]  /*6f80*/  LDS.128 R20, [R198+0xcc0] ;  /* 0x000cc000c6147984 */ /* 0x01a2e20000000c00 */
[----:B------:R-:W-:Y:S01]  /*6f90*/  ISETP.NE.AND P0, PT, R122, 0x1f, PT ;  /* 0x0000001f7a00780c */ /* 0x000fe20003f05270 */
[----:B------:R-:W-:Y:S01]  /*6fa0*/  BSSY B1, `(.L_x_6308) ;  /* 0x0000010000017945 */ /* 0x000fe20003800000 */
[----:B--2---:R-:W-:Y:S02]  /*6fb0*/  MOV R16, R219 ;  /* 0x000000db00107202 */ /* 0x004fe40000000f00 */
[----:B0-----:R-:W-:Y:S02]  /*6fc0*/  MOV R17, R226 ;  /* 0x000000e200117202 */ /* 0x001fe40000000f00 */
[----:B------:R-:W-:-:S02]  /*6fd0*/  MOV R18, R227 ;  /* 0x000000e300127202 */ /* 0x000fc40000000f00 */
[----:B------:R-:W-:-:S05]  /*6fe0*/  MOV R19, R209 ;  /* 0x000000d100137202 */ /* 0x000fca0000000f00 */
[----:B------:R-:W-:Y:S05]  /*6ff0*/  @!P0 BRA `(.L_x_6309) ;  /* 0x000000a000008947 */ /* 0x000fea0003800000 */
[-C--:B-1----:R-:W-:Y:S02]  /*7000*/  FMUL.FTZ R15, R19, R225.reuse ;  /* 0x000000e1130f7220 */ /* 0x082fe40000410000 */
        /* <DEDUP_REMOVED lines=9> */
.L_x_6309:
[----:B-1----:R-:W-:Y:S05]  /*70a0*/  BSYNC B1 ;  /* 0x0000000000017941 */ /* 0x002fea0003800000 */
.L_x_6308:
[C---:B---3--:R-:W-:Y:S01]  /*70b0*/  FMUL.FTZ R209, R21.reuse, R19 ;  /* 0x0000001315d17220 */ /* 0x048fe20000410000 */
        /* <DEDUP_REMOVED lines=15> */
.L_x_6288:
[----:B-1----:R-:W-:Y:S05]  /*71b0*/  BSYNC B0 ;  /* 0x0000000000007941 */ /* 0x002fea0003800000 */
.L_x_6287:
[----:B------:R-:W-:Y:S01]  /*71c0*/  WARPSYNC 0xffffffff ;  /* 0xffffffff00007948 */ /* 0x000fe20003800000 */
[----:B------:R-:W-:Y:S01]  /*71d0*/  BAR.SYNC.DEFER_BLOCKING 0x0 ;  /* 0x0000000000007b1d */ /* 0x000fe20000010000 */
[----:B------:R-:W-:Y:S01]  /*71e0*/  ISETP.NE.AND P2, PT, R122, RZ, PT ;  /* 0x000000ff7a00720c */ /* 0x000fe20003f45270 */
[----:B------:R-:W-:Y:S01]  /*71f0*/  HADD2.F32 R213, -RZ, R6.H0_H0 ;  /* 0x20000006ffd57230 */ /* 0x000fe20000004100 */
        /* <DEDUP_REMOVED lines=27> */
[----:B------:R-:W-:Y:S01]  /*73b0*/  FADD.FTZ R17, R168, R17 ;  /* 0x00000011a8117221 */ /* 0x000fe20000010000 */
[----:B------:R-:W-:Y:S01]  /*73c0*/  HADD2.F32 R168, -RZ, R6.H1_H1 ;  /* 0x30000006ffa87230 */ /* 0x000fe20000004100 */
        /* <DEDUP_REMOVED lines=31> */
[----:B------:R-:W-:Y:S02]  /*75c0*/  FADD.FTZ R173, R173, R134 ;  /* 0x00000086adad7221 */ /* 0x000fe40000010000 */
[----:B------:R-:W-:-:S02]  /*75d0*/  FMUL.FTZ R32, R135, -R157 ;  /* 0x8000009d87207220 */ /* 0x000fc40000410000 */
[----:B------:R-:W-:Y:S02]  /*75e0*/  FFMA.FTZ R121, R51, R189, RZ ;  /* 0x000000bd33797223 */ /* 0x000fe400000100ff */
[----:B------:R-:W-:Y:S02]  /*75f0*/  FMUL.FTZ R119, R113, R212 ;  /* 0x000000d471777220 */ /* 0x000fe40000410000 */
[-C--:B------:R-:W-:Y:S02]  /*7600*/  FMUL.FTZ R135, R135, -R173.reuse ;  /* 0x800000ad87877220 */ /* 0x080fe40000410000 */
[----:B------:R-:W-:Y:S02]  /*7610*/  FFMA.FTZ R113, R136, R173, -R32 ;  /* 0x000000ad88717223 */ /* 0x000fe40000010820 */
[----:B------:R-:W-:Y:S02]  /*7620*/  FFMA.FTZ R121, R50, R191, R121 ;  /* 0x000000bf32797223 */ /* 0x000fe40000010079 */
[----:B------:R-:W-:-:S02]  /*7630*/  FFMA.FTZ R135, R136, R157, R135 ;  /* 0x0000009d88877223 */ /* 0x000fc40000010087 */
[----:B------:R-:W-:Y:S02]  /*7640*/  FFMA.FTZ R126, R115, R210, R119 ;  /* 0x000000d2737e7223 */ /* 0x000fe40000010077 */
[----:B------:R-:W-:Y:S02]  /*7650*/  FADD.FTZ R113, R174, R113 ;  /* 0x00000071ae717221 */ /* 0x000fe40000010000 */
[----:B------:R-:W-:Y:S02]  /*7660*/  FFMA.FTZ R119, R51, -R34, RZ ;  /* 0x8000002233777223 */ /* 0x000fe400000100ff */
[----:B------:R-:W-:Y:S02]  /*7670*/  FFMA.FTZ R121, R49, R192, R121 ;  /* 0x000000c031797223 */ /* 0x000fe40000010079 */
[----:B------:R-:W-:Y:S01]  /*7680*/  FADD.FTZ R115, -R158, R135 ;  /* 0x000000879e737221 */ /* 0x000fe20000010100 */
[----:B------:R-:W-:Y:S01]  /*7690*/  HADD2.F32 R135, -RZ, R7.H0_H0 ;  /* 0x20000007ff877230 */ /* 0x000fe20000004100 */
[----:B------:R-:W-:-:S02]  /*76a0*/  FMUL.FTZ R32, R137, -R113 ;  /* 0x8000007189207220 */ /* 0x000fc40000410000 */
[----:B------:R-:W-:Y:S02]  /*76b0*/  FFMA.FTZ R119, R50, -R35, R119 ;  /* 0x8000002332777223 */ /* 0x000fe40000010077 */
[----:B------:R-:W-:Y:S02]  /*76c0*/  FFMA.FTZ R121, R48, R193, R121 ;  /* 0x000000c130797223 */ /* 0x000fe40000010079 */
[-C--:B------:R-:W-:Y:S02]  /*76d0*/  FMUL.FTZ R137, R137, -R115.reuse ;  /* 0x8000007389897220 */ /* 0x080fe40000410000 */
[----:B------:R-:W-:Y:S02]  /*76e0*/  FFMA.FTZ R32, R138, R115, R32 ;  /* 0x000000738a207223 */ /* 0x000fe40000010020 */
[----:B------:R-:W-:Y:S02]  /*76f0*/  FFMA.FTZ R119, R49, -R182, R119 ;  /* 0x800000b631777223 */ /* 0x000fe40000010077 */
[----:B------:R-:W-:-:S02]  /*7700*/  FFMA.FTZ R121, R47, R194, R121 ;  /* 0x000000c22f797223 */ /* 0x000fc40000010079 */
[----:B------:R-:W-:Y:S02]  /*7710*/  FFMA.FTZ R138, R138, R113, -R137 ;  /* 0x000000718a8a7223 */ /* 0x000fe40000010889 */
[----:B------:R-:W-:Y:S02]  /*7720*/  FADD.FTZ R159, -R159, R32 ;  /* 0x000000209f9f7221 */ /* 0x000fe40000010100 */
[----:B-1----:R-:W-:Y:S02]  /*7730*/  FFMA.FTZ R13, R48, -R181, R119 ;  /* 0x800000b5300d7223 */ /* 0x002fe40000010077 */
[----:B------:R-:W-:Y:S02]  /*7740*/  FFMA.FTZ R121, R46, R195, R121 ;  /* 0x000000c32e797223 */ /* 0x000fe40000010079 */
[----:B------:R-:W-:Y:S02]  /*7750*/  FADD.FTZ R175, R175, R138 ;  /* 0x0000008aafaf7221 */ /* 0x000fe40000010000 */
[----:B------:R-:W-:-:S02]  /*7760*/  FMUL.FTZ R12, R139, -R159 ;  /* 0x8000009f8b0c7220 */ /* 0x000fc40000410000 */
[----:B------:R-:W-:Y:S02]  /*7770*/  FFMA.FTZ R13, R47, -R184, R13 ;  /* 0x800000b82f0d7223 */ /* 0x000fe4000001000d */
[----:B------:R-:W-:Y:S02]  /*7780*/  FFMA.FTZ R121, R45, R196, R121 ;  /* 0x000000c42d797223 */ /* 0x000fe40000010079 */
[-C--:B------:R-:W-:Y:S02]  /*7790*/  FMUL.FTZ R139, R139, -R175.reuse ;  /* 0x800000af8b8b7220 */ /* 0x080fe40000410000 */
[----:B------:R-:W-:Y:S02]  /*77a0*/  FFMA.FTZ R119, R140, R175, -R12 ;  /* 0x000000af8c777223 */ /* 0x000fe4000001080c */
[----:B------:R-:W-:Y:S02]  /*77b0*/  FFMA.FTZ R13, R46, -R183, R13 ;  /* 0x800000b72e0d7223 */ /* 0x000fe4000001000d */
[----:B------:R-:W-:-:S02]  /*77c0*/  FFMA.FTZ R14, R44, R197, R121 ;  /* 0x000000c52c0e7223 */ /* 0x000fc40000010079 */
[----:B------:R-:W-:Y:S02]  /*77d0*/  FFMA.FTZ R121, R140, R159, R139 ;  /* 0x0000009f8c797223 */ /* 0x000fe4000001008b */
[----:B------:R-:W-:Y:S02]  /*77e0*/  FADD.FTZ R119, R176, R119 ;  /* 0x00000077b0777221 */ /* 0x000fe40000010000 */
[----:B------:R-:W-:Y:S02]  /*77f0*/  FFMA.FTZ R13, R45, -R186, R13 ;  /* 0x800000ba2d0d7223 */ /* 0x000fe4000001000d */
[----:B------:R-:W-:Y:S02]  /*7800*/  FADD.FTZ R121, -R160, R121 ;  /* 0x00000079a0797221 */ /* 0x000fe40000010100 */
[----:B------:R-:W-:Y:S02]  /*7810*/  FMUL.FTZ R12, R141, -R119 ;  /* 0x800000778d0c7220 */ /* 0x000fe40000410000 */
[----:B------:R-:W-:-:S02]  /*7820*/  FFMA.FTZ R13, R44, -R185, R13 ;  /* 0x800000b92c0d7223 */ /* 0x000fc4000001000d */
[----:B------:R-:W-:Y:S02]  /*7830*/  FFMA.FTZ R14, R43, R202, R14 ;  /* 0x000000ca2b0e7223 */ /* 0x000fe4000001000e */
[-C--:B------:R-:W-:Y:S02]  /*7840*/  FMUL.FTZ R141, R141, -R121.reuse ;  /* 0x800000798d8d7220 */ /* 0x080fe40000410000 */
[----:B------:R-:W-:Y:S02]  /*7850*/  FFMA.FTZ R12, R142, R121, R12 ;  /* 0x000000798e0c7223 */ /* 0x000fe4000001000c */
[----:B------:R-:W-:Y:S02]  /*7860*/  FFMA.FTZ R13, R43, -R188, R13 ;  /* 0x800000bc2b0d7223 */ /* 0x000fe4000001000d */
[----:B------:R-:W-:Y:S02]  /*7870*/  FFMA.FTZ R14, R42, R203, R14 ;  /* 0x000000cb2a0e7223 */ /* 0x000fe4000001000e */
[----:B------:R-:W-:-:S02]  /*7880*/  FFMA.FTZ R142, R142, R119, -R141 ;  /* 0x000000778e8e7223 */ /* 0x000fc4000001088d */
[----:B------:R-:W-:Y:S02]  /*7890*/  FADD.FTZ R161, -R161, R12 ;  /* 0x0000000ca1a17221 */ /* 0x000fe40000010100 */
[----:B------:R-:W-:Y:S02]  /*78a0*/  FFMA.FTZ R13, R42, -R187, R13 ;  /* 0x800000bb2a0d7223 */ /* 0x000fe4000001000d */
[----:B------:R-:W-:Y:S02]  /*78b0*/  FFMA.FTZ R14, R41, R204, R14 ;  /* 0x000000cc290e7223 */ /* 0x000fe4000001000e */
[----:B------:R-:W-:Y:S02]  /*78c0*/  FADD.FTZ R177, R177, R142 ;  /* 0x0000008eb1b17221 */ /* 0x000fe40000010000 */
[----:B------:R-:W-:Y:S02]  /*78d0*/  FMUL.FTZ R12, R143, -R161 ;  /* 0x800000a18f0c7220 */ /* 0x000fe40000410000 */
[----:B------:R-:W-:-:S02]  /*78e0*/  FFMA.FTZ R13, R41, -R190, R13 ;  /* 0x800000be290d7223 */ /* 0x000fc4000001000d */
[----:B------:R-:W-:Y:S02]  /*78f0*/  FFMA.FTZ R14, R40, R207, R14 ;  /* 0x000000cf280e7223 */ /* 0x000fe4000001000e */
[----:B------:R-:W-:Y:S02]  /*7900*/  FFMA.FTZ R123, R144, R177, -R12 ;  /* 0x000000b1907b7223 */ /* 0x000fe4000001080c */
[----:B------:R-:W-:Y:S02]  /*7910*/  FFMA.FTZ R12, R40, -R205, R13 ;  /* 0x800000cd280c7223 */ /* 0x000fe4000001000d */
[C---:B------:R-:W-:Y:S02]  /*7920*/  FFMA.FTZ R14, R39.reuse, R208, R14 ;  /* 0x000000d0270e7223 */ /* 0x040fe4000001000e */
[----:B------:R-:W-:Y:S02]  /*7930*/  FFMA.FTZ R15, R39, -R206, R12 ;  /* 0x800000ce270f7223 */ /* 0x000fe4000001000c */
[----:B------:R-:W-:-:S02]  /*7940*/  FFMA.FTZ R14, R38, R201, R14 ;  /* 0x000000c9260e7223 */ /* 0x000fc4000001000e */
[----:B------:R-:W-:Y:S02]  /*7950*/  FMUL.FTZ R129, R31, R166 ;  /* 0x000000a61f817220 */ /* 0x000fe40000410000 */
[----:B------:R-:W-:Y:S02]  /*7960*/  FADD.FTZ R13, RZ, R126 ;  /* 0x0000007eff0d7221 */ /* 0x000fe40000010000 */
[----:B------:R-:W-:Y:S02]  /*7970*/  FFMA.FTZ R15, R38, -R200, R15 ;  /* 0x800000c8260f7223 */ /* 0x000fe4000001000f */
[----:B------:R-:W-:Y:S02]  /*7980*/  FFMA.FTZ R14, R37, R212, R14 ;  /* 0x000000d4250e7223 */ /* 0x000fe4000001000e */
[-C--:B------:R-:W-:Y:S02]  /*7990*/  FMUL.FTZ R127, R31, R150.reuse ;  /* 0x000000961f7f7220 */ /* 0x080fe40000410000 */
[----:B------:R-:W-:-:S02]  /*79a0*/  FFMA.FTZ R126, R30, R150, -R129 ;  /* 0x000000961e7e7223 */ /* 0x000fc40000010881 */
[----:B------:R-:W-:Y:S02]  /*79b0*/  FMUL.FTZ R150, R150, R76 ;  /* 0x0000004c96967220 */ /* 0x000fe40000410000 */
[----:B------:R-:W-:Y:S02]  /*79c0*/  FMUL.FTZ R143, R143, -R177 ;  /* 0x800000b18f8f7220 */ /* 0x000fe40000410000 */
[----:B------:R-:W-:Y:S02]  /*79d0*/  FFMA.FTZ R15, R37, -R210, R15 ;  /* 0x800000d2250f7223 */ /* 0x000fe4000001000f */
[----:B------:R-:W-:Y:S02]  /*79e0*/  FFMA.FTZ R14, R36, R199, R14 ;  /* 0x000000c7240e7223 */ /* 0x000fe4000001000e */
[----:B------:R-:W-:Y:S02]  /*79f0*/  FMUL.FTZ R12, R166, R76 ;  /* 0x0000004ca60c7220 */ /* 0x000fe40000410000 */
[----:B------:R-:W-:-:S02]  /*7a00*/  FFMA.FTZ R32, R30, R166, R127 ;  /* 0x000000a61e207223 */ /* 0x000fc4000001007f */
[----:B------:R-:W-:Y:S02]  /*7a10*/  FFMA.FTZ R199, R133, -R76, R199 ;  /* 0x8000004c85c77223 */ /* 0x000fe400000100c7 */
[C---:B------:R-:W-:Y:S02]  /*7a20*/  FMUL.FTZ R127, R13.reuse, R150 ;  /* 0x000000960d7f7220 */ /* 0x040fe40000410000 */
[----:B------:R-:W-:Y:S02]  /*7a30*/  FMUL.FTZ R126, R13, R126 ;  /* 0x0000007e0d7e7220 */ /* 0x000fe40000410000 */
[----:B------:R-:W-:Y:S02]  /*7a40*/  FFMA.FTZ R125, R144, R161, R143 ;  /* 0x000000a1907d7223 */ /* 0x000fe4000001008f */
[----:B------:R-:W-:Y:S02]  /*7a50*/  FADD.FTZ R123, R178, R123 ;  /* 0x0000007bb27b7221 */ /* 0x000fe40000010000 */
[----:B------:R-:W-:-:S02]  /*7a60*/  FFMA.FTZ R15, R36, -R13, R15 ;  /* 0x8000000d240f7223 */ /* 0x000fc4000001000f */
[----:B------:R-:W-:Y:S02]  /*7a70*/  FADD.FTZ R52, R12, R52 ;  /* 0x000000340c347221 */ /* 0x000fe40000010000 */
[-C--:B------:R-:W-:Y:S02]  /*7a80*/  FMUL.FTZ R13, R13, R12.reuse ;  /* 0x0000000c0d0d7220 */ /* 0x080fe40000410000 */
[C---:B------:R-:W-:Y:S02]  /*7a90*/  FFMA.FTZ R12, R199.reuse, R12, R127 ;  /* 0x0000000cc70c7223 */ /* 0x040fe4000001007f */
[----:B------:R-:W-:Y:S02]  /*7aa0*/  FFMA.FTZ R127, R199, R32, R126 ;  /* 0x00000020c77f7223 */ /* 0x000fe4000001007e */
[----:B------:R-:W-:Y:S02]  /*7ab0*/  FADD.FTZ R125, -R162, R125 ;  /* 0x0000007da27d7221 */ /* 0x000fe40000010100 */
[----:B------:R-:W-:-:S02]  /*7ac0*/  FMUL.FTZ R32, R145, -R123 ;  /* 0x8000007b91207220 */ /* 0x000fc40000410000 */
[----:B------:R-:W-:Y:S02]  /*7ad0*/  FMUL.FTZ R131, R22, R82 ;  /* 0x0000005216837220 */ /* 0x000fe40000410000 */
[-C--:B------:R-:W-:Y:S02]  /*7ae0*/  FMUL.FTZ R145, R145, -R125.reuse ;  /* 0x8000007d91917220 */ /* 0x080fe40000410000 */
[----:B------:R-:W-:Y:S02]  /*7af0*/  FFMA.FTZ R32, R146, R125, R32 ;  /* 0x0000007d92207223 */ /* 0x000fe40000010020 */
[----:B------:R-:W-:Y:S02]  /*7b00*/  FFMA.FTZ R133, R133, R166, R127 ;  /* 0x000000a685857223 */ /* 0x000fe4000001007f */
[----:B------:R-:W-:Y:S02]  /*7b10*/  FMUL.FTZ R129, R31, R20 ;  /* 0x000000141f817220 */ /* 0x000fe40000410000 */
[----:B------:R-:W-:-:S02]  /*7b20*/  FMUL.FTZ R127, R20, R82 ;  /* 0x00000052147f7220 */ /* 0x000fc40000410000 */
[----:B------:R-:W-:Y:S02]  /*7b30*/  FFMA.FTZ R212, R135, -R82, R212 ;  /* 0x8000005287d47223 */ /* 0x000fe400000100d4 */
[----:B------:R-:W-:Y:S02]  /*7b40*/  FMUL.FTZ R130, R210, R131 ;  /* 0x00000083d2827220 */ /* 0x000fe40000410000 */
[----:B------:R-:W-:Y:S02]  /*7b50*/  FFMA.FTZ R146, R146, R123, -R145 ;  /* 0x0000007b92927223 */ /* 0x000fe40000010891 */
[----:B------:R-:W-:Y:S02]  /*7b60*/  FADD.FTZ R163, -R163, R32 ;  /* 0x00000020a3a37221 */ /* 0x000fe40000010100 */
[----:B------:R-:W-:Y:S02]  /*7b70*/  FFMA.FTZ R129, R30, R22, -R129 ;  /* 0x000000161e817223 */ /* 0x000fe40000010881 */
        /* <DEDUP_REMOVED lines=9> */
[----:B------:R-:W-:Y:S01]  /*7c10*/  FFMA.FTZ R127, R148, R179, -R22 ;  /* 0x000000b3947f7223 */ /* 0x000fe20000010816 */
[--C-:B------:R-:W-:Y:S01]  /*7c20*/  HADD2.F32 R22, -RZ, R8.reuse.H0_H0 ;  /* 0x20000008ff167230 */ /* 0x100fe20000004100 */
[C---:B------:R-:W-:Y:S02]  /*7c30*/  FFMA.FTZ R134, R212.reuse, R131, -R134 ;  /* 0x00000083d4867223 */ /* 0x040fe40000010886 */
[----:B------:R-:W-:Y:S01]  /*7c40*/  FFMA.FTZ R129, R212, R129, R32 ;  /* 0x00000081d4817223 */ /* 0x000fe20000010020 */
[----:B------:R-:W-:Y:S01]  /*7c50*/  HADD2.F32 R32, -RZ, R8.H1_H1 ;  /* 0x30000008ff207230 */ /* 0x000fe20000004100 */
[----:B------:R-:W-:-:S02]  /*7c60*/  FFMA.FTZ R131, R148, R163, R147 ;  /* 0x000000a394837223 */ /* 0x000fc40000010093 */
[----:B------:R-:W-:Y:S02]  /*7c70*/  FADD.FTZ R127, R180, R127 ;  /* 0x0000007fb47f7221 */ /* 0x000fe40000010000 */
[----:B------:R-:W-:Y:S02]  /*7c80*/  FFMA.FTZ R138, R135, R20, R129 ;  /* 0x00000014878a7223 */ /* 0x000fe40000010081 */
[----:B------:R-:W-:Y:S02]  /*7c90*/  FADD.FTZ R131, -R164, R131 ;  /* 0x00000083a4837221 */ /* 0x000fe40000010100 */
[----:B------:R-:W-:Y:S02]  /*7ca0*/  FMUL.FTZ R20, R127, R114 ;  /* 0x000000727f147220 */ /* 0x000fe40000410000 */
[----:B------:R-:W-:Y:S02]  /*7cb0*/  FMUL.FTZ R126, R179, R112 ;  /* 0x00000070b37e7220 */ /* 0x000fe40000410000 */
[----:B------:R-:W-:-:S02]  /*7cc0*/  FFMA.FTZ R189, R22, -R114, R189 ;  /* 0x8000007216bd7223 */ /* 0x000fc400000100bd */
[----:B------:R-:W-:Y:S02]  /*7cd0*/  FMUL.FTZ R128, R131, R114 ;  /* 0x0000007283807220 */ /* 0x000fe40000410000 */
[----:B------:R-:W-:Y:S02]  /*7ce0*/  FMUL.FTZ R129, R34, R20 ;  /* 0x0000001422817220 */ /* 0x000fe40000410000 */
[----:B------:R-:W-:Y:S02]  /*7cf0*/  FADD.FTZ R86, R133, R86 ;  /* 0x0000005685567221 */ /* 0x000fe40000010000 */
        /* <DEDUP_REMOVED lines=8> */
[----:B------:R-:W-:Y:S02]  /*7d80*/  FMUL.FTZ R133, R123, R110 ;  /* 0x0000006e7b857220 */ /* 0x000fe40000410000 */
[----:B------:R-:W-:Y:S01]  /*7d90*/  FFMA.FTZ R132, R189, R20, R128 ;  /* 0x00000014bd847223 */ /* 0x000fe20000010080 */
[----:B------:R-:W-:Y:S01]  /*7da0*/  HADD2.F32 R128, -RZ, R9.H1_H1 ;  /* 0x30000009ff807230 */ /* 0x000fe20000004100 */
[----:B------:R-:W-:-:S02]  /*7db0*/  FFMA.FTZ R137, R191, R126, R136 ;  /* 0x0000007ebf897223 */ /* 0x000fc40000010088 */
[-C--:B------:R-:W-:Y:S02]  /*7dc0*/  FFMA.FTZ R192, R129, -R110.reuse, R192 ;  /* 0x8000006e81c07223 */ /* 0x080fe400000100c0 */
[----:B------:R-:W-:Y:S02]  /*7dd0*/  FMUL.FTZ R139, R125, R110 ;  /* 0x0000006e7d8b7220 */ /* 0x000fe40000410000 */
[----:B------:R-:W-:Y:S02]  /*7de0*/  FMUL.FTZ R136, R182, R133 ;  /* 0x00000085b6887220 */ /* 0x000fe40000410000 */
[----:B------:R-:W-:Y:S02]  /*7df0*/  FADD.FTZ R132, RZ, R132 ;  /* 0x00000084ff847221 */ /* 0x000fe40000010000 */
[----:B------:R-:W-:Y:S02]  /*7e00*/  FFMA.FTZ R141, R192, R139, -R136 ;  /* 0x0000008bc08d7223 */ /* 0x000fe40000010888 */
[----:B------:R-:W-:-:S02]  /*7e10*/  FADD.FTZ R137, R132, R137 ;  /* 0x0000008984897221 */ /* 0x000fc40000010000 */
[----:B------:R-:W-:Y:S02]  /*7e20*/  FMUL.FTZ R139, R182, R139 ;  /* 0x0000008bb68b7220 */ /* 0x000fe40000410000 */
[-C--:B------:R-:W-:Y:S02]  /*7e30*/  FMUL.FTZ R132, R177, R108.reuse ;  /* 0x0000006cb1847220 */ /* 0x080fe40000410000 */
[----:B------:R-:W-:Y:S02]  /*7e40*/  FADD.FTZ R135, RZ, R135 ;  /* 0x00000087ff877221 */ /* 0x000fe40000010000 */
[----:B------:R-:W-:Y:S02]  /*7e50*/  FFMA.FTZ R136, R192, R133, R139 ;  /* 0x00000085c0887223 */ /* 0x000fe4000001008b */
[-C--:B------:R-:W-:Y:S02]  /*7e60*/  FFMA.FTZ R193, R128, -R108.reuse, R193 ;  /* 0x8000006c80c17223 */ /* 0x080fe400000100c1 */
[----:B------:R-:W-:-:S02]  /*7e70*/  FMUL.FTZ R142, R161, R108 ;  /* 0x0000006ca18e7220 */ /* 0x000fc40000410000 */
[----:B------:R-:W-:Y:S02]  /*7e80*/  FMUL.FTZ R143, R181, R132 ;  /* 0x00000084b58f7220 */ /* 0x000fe40000410000 */
[----:B------:R-:W-:Y:S01]  /*7e90*/  FADD.FTZ R140, R135, R140 ;  /* 0x0000008c878c7221 */ /* 0x000fe20000010000 */
[----:B------:R-:W-:Y:S01]  /*7ea0*/  HADD2.F32 R135, -RZ, R10.H0_H0 ;  /* 0x2000000aff877230 */ /* 0x000fe20000004100 */
[----:B------:R-:W-:Y:S02]  /*7eb0*/  FADD.FTZ R139, R137, R136 ;  /* 0x00000088898b7221 */ /* 0x000fe40000010000 */
[----:B------:R-:W-:Y:S02]  /*7ec0*/  FFMA.FTZ R144, R193, R142, -R143 ;  /* 0x0000008ec1907223 */ /* 0x000fe4000001088f */
[----:B------:R-:W-:Y:S02]  /*7ed0*/  FMUL.FTZ R136, R119, R106 ;  /* 0x0000006a77887220 */ /* 0x000fe40000410000 */
[----:B------:R-:W-:-:S02]  /*7ee0*/  FMUL.FTZ R142, R181, R142 ;  /* 0x0000008eb58e7220 */ /* 0x000fc40000410000 */
[-C--:B------:R-:W-:Y:S02]  /*7ef0*/  FFMA.FTZ R137, R135, -R106.reuse, R194 ;  /* 0x8000006a87897223 */ /* 0x080fe400000100c2 */
[----:B------:R-:W-:Y:S02]  /*7f00*/  FMUL.FTZ R145, R121, R106 ;  /* 0x0000006a79917220 */ /* 0x000fe40000410000 */
[----:B------:R-:W-:Y:S02]  /*7f10*/  FMUL.FTZ R146, R184, R136 ;  /* 0x00000088b8927220 */ /* 0x000fe40000410000 */
[----:B------:R-:W-:Y:S02]  /*7f20*/  FFMA.FTZ R142, R193, R132, R142 ;  /* 0x00000084c18e7223 */ /* 0x000fe4000001008e */
[----:B------:R-:W-:Y:S01]  /*7f30*/  FADD.FTZ R141, R140, R141 ;  /* 0x0000008d8c8d7221 */ /* 0x000fe20000010000 */
[----:B------:R-:W-:Y:S01]  /*7f40*/  HADD2.F32 R140, -RZ, R10.H1_H1 ;  /* 0x3000000aff8c7230 */ /* 0x000fe20000004100 */
[----:B------:R-:W-:-:S02]  /*7f50*/  FFMA.FTZ R147, R137, R145, -R146 ;  /* 0x0000009189937223 */ /* 0x000fc40000010892 */
[----:B------:R-:W-:Y:S01]  /*7f60*/  FADD.FTZ R143, R139, R142 ;  /* 0x0000008e8b8f7221 */ /* 0x000fe20000010000 */
[----:B------:R-:W-:Y:S01]  /*7f70*/  HADD2.F32 R139, -RZ, R11.H0_H0 ;  /* 0x2000000bff8b7230 */ /* 0x000fe20000004100 */
[----:B------:R-:W-:Y:S02]  /*7f80*/  FMUL.FTZ R145, R184, R145 ;  /* 0x00000091b8917220 */ /* 0x000fe40000410000 */
[----:B------:R-:W-:Y:S02]  /*7f90*/  FMUL.FTZ R142, R175, R104 ;  /* 0x00000068af8e7220 */ /* 0x000fe40000410000 */
[----:B------:R-:W-:Y:S02]  /*7fa0*/  FFMA.FTZ R146, R137, R136, R145 ;  /* 0x0000008889927223 */ /* 0x000fe40000010091 */
[-C--:B------:R-:W-:Y:S02]  /*7fb0*/  FFMA.FTZ R195, R140, -R104.reuse, R195 ;  /* 0x800000688cc37223 */ /* 0x080fe400000100c3 */
[----:B------:R-:W-:-:S02]  /*7fc0*/  FMUL.FTZ R148, R159, R104 ;  /* 0x000000689f947220 */ /* 0x000fc40000410000 */
[----:B------:R-:W-:Y:S02]  /*7fd0*/  FMUL.FTZ R145, R183, R142 ;  /* 0x0000008eb7917220 */ /* 0x000fe40000410000 */
[----:B------:R-:W-:Y:S02]  /*7fe0*/  FFMA.FTZ R13, R199, R150, -R13 ;  /* 0x00000096c70d7223 */ /* 0x000fe4000001080d */
        /* <DEDUP_REMOVED lines=10> */
[----:B------:R-:W-:Y:S01]  /*8090*/  HADD2.F32 R144, -RZ, R11.H1_H1 ;  /* 0x3000000bff907230 */ /* 0x000fe20000004100 */
[----:B------:R-:W-:-:S02]  /*80a0*/  FADD.FTZ R148, R143, R148 ;  /* 0x000000948f947221 */ /* 0x000fc40000010000 */
[-C--:B------:R-:W-:Y:S02]  /*80b0*/  FMUL.FTZ R143, R173, R100.reuse ;  /* 0x00000064ad8f7220 */ /* 0x080fe40000410000 */
[-C--:B------:R-:W-:Y:S02]  /*80c0*/  FFMA.FTZ R152, R196, R145.reuse, -R146 ;  /* 0x00000091c4987223 */ /* 0x080fe40000010892 */
[----:B------:R-:W-:Y:S02]  /*80d0*/  FMUL.FTZ R145, R186, R145 ;  /* 0x00000091ba917220 */ /* 0x000fe40000410000 */
[-C--:B------:R-:W-:Y:S02]  /*80e0*/  FFMA.FTZ R146, R144, -R100.reuse, R197 ;  /* 0x8000006490927223 */ /* 0x080fe400000100c5 */
[----:B------:R-:W-:Y:S02]  /*80f0*/  FMUL.FTZ R151, R157, R100 ;  /* 0x000000649d977220 */ /* 0x000fe40000410000 */
[----:B------:R-:W-:-:S02]  /*8100*/  FMUL.FTZ R154, R185, R143 ;  /* 0x0000008fb99a7220 */ /* 0x000fc40000410000 */
[----:B------:R-:W-:Y:S02]  /*8110*/  FFMA.FTZ R145, R196, R141, R145 ;  /* 0x0000008dc4917223 */ /* 0x000fe40000010091 */
[----:B------:R-:W-:Y:S02]  /*8120*/  FADD.FTZ R147, R147, R150 ;  /* 0x0000009693937221 */ /* 0x000fe40000010000 */
[-C--:B------:R-:W-:Y:S02]  /*8130*/  FFMA.FTZ R165, R146, R151.reuse, -R154 ;  /* 0x0000009792a57223 */ /* 0x080fe4000001089a */
[----:B------:R-:W-:Y:S02]  /*8140*/  FMUL.FTZ R151, R185, R151 ;  /* 0x00000097b9977220 */ /* 0x000fe40000410000 */
[----:B------:R-:W-:Y:S01]  /*8150*/  FADD.FTZ R149, R148, R145 ;  /* 0x0000009194957221 */ /* 0x000fe20000010000 */
[--C-:B------:R-:W-:Y:S01]  /*8160*/  HADD2.F32 R145, -RZ, R4.reuse.H0_H0 ;  /* 0x20000004ff917230 */ /* 0x100fe20000004100 */
[----:B------:R-:W-:Y:S01]  /*8170*/  FADD.FTZ R152, R147, R152 ;  /* 0x0000009893987221 */ /* 0x000fe20000010000 */
[----:B------:R-:W-:Y:S01]  /*8180*/  HADD2.F32 R148, -RZ, R4.H1_H1 ;  /* 0x30000004ff947230 */ /* 0x000fe20000004100 */
[----:B------:R-:W-:-:S02]  /*8190*/  FMUL.FTZ R147, R33, R98 ;  /* 0x0000006221937220 */ /* 0x000fc40000410000 */
[----:B------:R-:W-:Y:S02]  /*81a0*/  FFMA.FTZ R150, R146, R143, R151 ;  /* 0x0000008f92967223 */ /* 0x000fe40000010097 */
[-C--:B------:R-:W-:Y:S02]  /*81b0*/  FFMA.FTZ R202, R145, -R98.reuse, R202 ;  /* 0x8000006291ca7223 */ /* 0x080fe400000100ca */
[----:B------:R-:W-:Y:S02]  /*81c0*/  FMUL.FTZ R151, R117, R98 ;  /* 0x0000006275977220 */ /* 0x000fe40000410000 */
[----:B------:R-:W-:Y:S02]  /*81d0*/  FMUL.FTZ R156, R188, R147 ;  /* 0x00000093bc9c7220 */ /* 0x000fe40000410000 */
[----:B------:R-:W-:Y:S02]  /*81e0*/  FADD.FTZ R154, R149, R150 ;  /* 0x00000096959a7221 */ /* 0x000fe40000010000 */
[----:B------:R-:W-:-:S02]  /*81f0*/  FMUL.FTZ R149, R171, R96 ;  /* 0x00000060ab957220 */ /* 0x000fc40000410000 */
[-C--:B------:R-:W-:Y:S02]  /*8200*/  FFMA.FTZ R167, R202, R151.reuse, -R156 ;  /* 0x00000097caa77223 */ /* 0x080fe4000001089c */
[-C--:B------:R-:W-:Y:S02]  /*8210*/  FFMA.FTZ R150, R148, -R96.reuse, R203 ;  /* 0x8000006094967223 */ /* 0x080fe400000100cb */
[----:B------:R-:W-:Y:S02]  /*8220*/  FMUL.FTZ R151, R188, R151 ;  /* 0x00000097bc977220 */ /* 0x000fe40000410000 */
[----:B------:R-:W-:Y:S02]  /*8230*/  FMUL.FTZ R158, R155, R96 ;  /* 0x000000609b9e7220 */ /* 0x000fe40000410000 */
[----:B------:R-:W-:Y:S02]  /*8240*/  FMUL.FTZ R197, R187, R149 ;  /* 0x00000095bbc57220 */ /* 0x000fe40000410000 */
[----:B------:R-:W-:-:S02]  /*8250*/  FADD.FTZ R156, R152, R165 ;  /* 0x000000a5989c7221 */ /* 0x000fc40000010000 */
[----:B------:R-:W-:Y:S01]  /*8260*/  FFMA.FTZ R165, R202, R147, R151 ;  /* 0x00000093caa57223 */ /* 0x000fe20000010097 */
[----:B------:R-:W-:Y:S01]  /*8270*/  HADD2.F32 R151, -RZ, R5.H0_H0 ;  /* 0x20000005ff977230 */ /* 0x000fe20000004100 */
[-C--:B------:R-:W-:Y:S02]  /*8280*/  FFMA.FTZ R199, R150, R158.reuse, -R197 ;  /* 0x0000009e96c77223 */ /* 0x080fe400000108c5 */
[----:B------:R-:W-:Y:S02]  /*8290*/  FMUL.FTZ R158, R187, R158 ;  /* 0x0000009ebb9e7220 */ /* 0x000fe40000410000 */
[----:B------:R-:W-:Y:S02]  /*82a0*/  FMUL.FTZ R152, R21, R94 ;  /* 0x0000005e15987220 */ /* 0x000fe40000410000 */
[----:B------:R-:W-:Y:S02]  /*82b0*/  FADD.FTZ R154, R154, R165 ;  /* 0x000000a59a9a7221 */ /* 0x000fe40000010000 */
[----:B------:R-:W-:-:S02]  /*82c0*/  FFMA.FTZ R197, R150, R149, R158 ;  /* 0x0000009596c57223 */ /* 0x000fc4000001009e */
[-C--:B------:R-:W-:Y:S02]  /*82d0*/  FFMA.FTZ R165, R151, -R94.reuse, R204 ;  /* 0x8000005e97a57223 */ /* 0x080fe400000100cc */
[----:B------:R-:W-:Y:S02]  /*82e0*/  FMUL.FTZ R158, R23, R94 ;  /* 0x0000005e179e7220 */ /* 0x000fe40000410000 */
[----:B------:R-:W-:Y:S02]  /*82f0*/  FMUL.FTZ R160, R190, R152 ;  /* 0x00000098bea07220 */ /* 0x000fe40000410000 */
[----:B------:R-:W-:Y:S02]  /*8300*/  FADD.FTZ R156, R156, R167 ;  /* 0x000000a79c9c7221 */ /* 0x000fe40000010000 */
[----:B------:R-:W-:Y:S01]  /*8310*/  FADD.FTZ R197, R154, R197 ;  /* 0x000000c59ac57221 */ /* 0x000fe20000010000 */
[----:B------:R-:W-:Y:S01]  /*8320*/  HADD2.F32 R154, -RZ, R5.H1_H1 ;  /* 0x30000005ff9a7230 */ /* 0x000fe20000004100 */
[----:B------:R-:W-:-:S02]  /*8330*/  FFMA.FTZ R167, R165, R158, -R160 ;  /* 0x0000009ea5a77223 */ /* 0x000fc400000108a0 */
[----:B------:R-:W-:Y:S02]  /*8340*/  FMUL.FTZ R158, R190, R158 ;  /* 0x0000009ebe9e7220 */ /* 0x000fe40000410000 */
[----:B------:R-:W-:Y:S02]  /*8350*/  FMUL.FTZ R162, R153, R92 ;  /* 0x0000005c99a27220 */ /* 0x000fe40000410000 */
[----:B------:R-:W-:Y:S02]  /*8360*/  FFMA.FTZ R158, R165, R152, R158 ;  /* 0x00000098a59e7223 */ /* 0x000fe4000001009e */
[-C--:B------:R-:W-:Y:S02]  /*8370*/  FMUL.FTZ R160, R169, R92.reuse ;  /* 0x0000005ca9a07220 */ /* 0x080fe40000410000 */
[----:B------:R-:W-:Y:S02]  /*8380*/  FFMA.FTZ R207, R154, -R92, R207 ;  /* 0x8000005c9acf7223 */ /* 0x000fe400000100cf */
[----:B------:R-:W-:-:S02]  /*8390*/  FMUL.FTZ R164, R205, R162 ;  /* 0x000000a2cda47220 */ /* 0x000fc40000410000 */
[----:B------:R-:W-:Y:S02]  /*83a0*/  FADD.FTZ R156, R156, R199 ;  /* 0x000000c79c9c7221 */ /* 0x000fe40000010000 */
[----:B------:R-:W-:Y:S02]  /*83b0*/  FADD.FTZ R158, R197, R158 ;  /* 0x0000009ec59e7221 */ /* 0x000fe40000010000 */
[-C--:B------:R-:W-:Y:S02]  /*83c0*/  FMUL.FTZ R166, R205, R160.reuse ;  /* 0x000000a0cda67220 */ /* 0x080fe40000410000 */
[----:B------:R-:W-:Y:S02]  /*83d0*/  FFMA.FTZ R197, R207, R160, R164 ;  /* 0x000000a0cfc57223 */ /* 0x000fe400000100a4 */
[----:B------:R-:W-:Y:S02]  /*83e0*/  FADD.FTZ R156, R156, R167 ;  /* 0x000000a79c9c7221 */ /* 0x000fe40000010000 */
[----:B------:R-:W-:-:S02]  /*83f0*/  FMUL.FTZ R167, R17, R90 ;  /* 0x0000005a11a77220 */ /* 0x000fc40000410000 */
[----:B------:R-:W-:Y:S02]  /*8400*/  FFMA.FTZ R199, R207, R162, -R166 ;  /* 0x000000a2cfc77223 */ /* 0x000fe400000108a6 */
[----:B------:R-:W-:Y:S02]  /*8410*/  FADD.FTZ R158, R158, R197 ;  /* 0x000000c59e9e7221 */ /* 0x000fe40000010000 */
[----:B------:R-:W-:Y:S02]  /*8420*/  FFMA.FTZ R208, R213, -R90, R208 ;  /* 0x8000005ad5d07223 */ /* 0x000fe400000100d0 */
[----:B------:R-:W-:Y:S02]  /*8430*/  FMUL.FTZ R209, R16, R88 ;  /* 0x0000005810d17220 */ /* 0x000fe40000410000 */
[----:B------:R-:W-:Y:S02]  /*8440*/  FMUL.FTZ R197, R19, R90 ;  /* 0x0000005a13c57220 */ /* 0x000fe40000410000 */
[----:B------:R-:W-:-:S02]  /*8450*/  FMUL.FTZ R162, R206, R167 ;  /* 0x000000a7cea27220 */ /* 0x000fc40000410000 */
[-C--:B------:R-:W-:Y:S02]  /*8460*/  FFMA.FTZ R164, R168, -R88.reuse, R201 ;  /* 0x80000058a8a47223 */ /* 0x080fe400000100c9 */
[----:B------:R-:W-:Y:S02]  /*8470*/  FMUL.FTZ R203, R18, R88 ;  /* 0x0000005812cb7220 */ /* 0x000fe40000410000 */
[----:B------:R-:W-:Y:S02]  /*8480*/  FMUL.FTZ R166, R200, R209 ;  /* 0x000000d1c8a67220 */ /* 0x000fe40000410000 */
[-C--:B------:R-:W-:Y:S02]  /*8490*/  FFMA.FTZ R201, R208, R197.reuse, -R162 ;  /* 0x000000c5d0c97223 */ /* 0x080fe400000108a2 */
[----:B------:R-:W-:Y:S02]  /*84a0*/  FMUL.FTZ R197, R206, R197 ;  /* 0x000000c5cec57220 */ /* 0x000fe40000410000 */
[----:B------:R-:W-:-:S02]  /*84b0*/  FADD.FTZ R54, R203, R54 ;  /* 0x00000036cb367221 */ /* 0x000fc40000010000 */
[-C--:B------:R-:W-:Y:S02]  /*84c0*/  FFMA.FTZ R211, R164, R203.reuse, R166 ;  /* 0x000000cba4d37223 */ /* 0x080fe400000100a6 */
[----:B------:R-:W-:Y:S02]  /*84d0*/  FMUL.FTZ R203, R200, R203 ;  /* 0x000000cbc8cb7220 */ /* 0x000fe40000410000 */
[----:B------:R-:W-:Y:S02]  /*84e0*/  FFMA.FTZ R197, R208, R167, R197 ;  /* 0x000000a7d0c57223 */ /* 0x000fe400000100c5 */
[----:B------:R-:W-:Y:S02]  /*84f0*/  FADD.FTZ R156, R156, R199 ;  /* 0x000000c79c9c7221 */ /* 0x000fe40000010000 */
[----:B------:R-:W-:Y:S02]  /*8500*/  FFMA.FTZ R203, R164, R209, -R203 ;  /* 0x000000d1a4cb7223 */ /* 0x000fe400000108cb */
[----:B------:R-:W-:-:S02]  /*8510*/  FADD.FTZ R158, R158, R197 ;  /* 0x000000c59e9e7221 */ /* 0x000fc40000010000 */
[----:B------:R-:W-:Y:S02]  /*8520*/  FADD.FTZ R156, R156, R201 ;  /* 0x000000c99c9c7221 */ /* 0x000fe40000010000 */
[C---:B------:R-:W-:Y:S01]  /*8530*/  FMUL.FTZ R199, R31.reuse, R18 ;  /* 0x000000121fc77220 */ /* 0x040fe20000410000 */
[----:B------:R-:W0:Y:S01]  /*8540*/  SHFL.DOWN PT, R201, R14, 0x1, 0x1f ;  /* 0x08201f000ec97f89 */ /* 0x000e2200000e0000 */
[----:B------:R-:W-:Y:S02]  /*8550*/  FADD.FTZ R211, R158, R211 ;  /* 0x000000d39ed37221 */ /* 0x000fe40000010000 */
[----:B------:R-:W-:Y:S02]  /*8560*/  FADD.FTZ R203, R156, R203 ;  /* 0x000000cb9ccb7221 */ /* 0x000fe40000010000 */
[-C--:B------:R-:W-:Y:S02]  /*8570*/  FFMA.FTZ R199, R30, R16.reuse, -R199 ;  /* 0x000000101ec77223 */ /* 0x080fe400000108c7 */
[----:B------:R-:W-:-:S02]  /*8580*/  FMUL.FTZ R197, R31, R16 ;  /* 0x000000101fc57220 */ /* 0x000fc40000410000 */
[----:B------:R-:W-:Y:S02]  /*8590*/  FADD.FTZ R211, R211, R130 ;  /* 0x00000082d3d37221 */ /* 0x000fe40000010000 */
[----:B------:R-:W-:Y:S01]  /*85a0*/  FADD.FTZ R134, R203, R134 ;  /* 0x00000086cb867221 */ /* 0x000fe20000010000 */
[----:B------:R-:W1:Y:S01]  /*85b0*/  SHFL.DOWN PT, R130, R15, 0x1, 0x1f ;  /* 0x08201f000f827f89 */ /* 0x000e6200000e0000 */
[----:B------:R-:W-:Y:S02]  /*85c0*/  FMUL.FTZ R199, R200, R199 ;  /* 0x000000c7c8c77220 */ /* 0x000fe40000410000 */
[----:B------:R-:W-:Y:S02]  /*85d0*/  FMUL.FTZ R16, R31, R17 ;  /* 0x000000111f107220 */ /* 0x000fe40000410000 */
[----:B------:R-:W-:Y:S02]  /*85e0*/  FFMA.FTZ R197, R30, R18, R197 ;  /* 0x000000121ec57223 */ /* 0x000fe400000100c5 */
[----:B------:R-:W-:-:S02]  /*85f0*/  FADD.FTZ R211, R211, R12 ;  /* 0x0000000cd3d37221 */ /* 0x000fc40000010000 */
[----:B------:R-:W-:Y:S02]  /*8600*/  FADD.FTZ R134, R134, R13 ;  /* 0x0000000d86867221 */ /* 0x000fe40000010000 */
[----:B------:R-:W-:Y:S02]  /*8610*/  FFMA.FTZ R197, R164, R197, R199 ;  /* 0x000000c5a4c57223 */ /* 0x000fe400000100c7 */
[-C--:B------:R-:W-:Y:S01]  /*8620*/  FFMA.FTZ R13, R30, R19.reuse, -R16 ;  /* 0x000000131e0d7223 */ /* 0x080fe20000010810 */
[----:B------:R-:W2:Y:S01]  /*8630*/  SHFL.DOWN PT, R199, R211, 0x1, 0x1f ;  /* 0x08201f00d3c77f89 */ /* 0x000ea200000e0000 */
[C---:B------:R-:W-:Y:S02]  /*8640*/  FMUL.FTZ R19, R31.reuse, R19 ;  /* 0x000000131f137220 */ /* 0x040fe40000410000 */
[----:B------:R-:W-:Y:S01]  /*8650*/  FMUL.FTZ R12, R31, R169 ;  /* 0x000000a91f0c7220 */ /* 0x000fe20000410000 */
[----:B------:R-:W3:Y:S01]  /*8660*/  SHFL.DOWN PT, R16, R134, 0x1, 0x1f ;  /* 0x08201f0086107f89 */ /* 0x000ee200000e0000 */
[----:B------:R-:W-:-:S02]  /*8670*/  FMUL.FTZ R13, R206, R13 ;  /* 0x0000000dce0d7220 */ /* 0x000fc40000410000 */
[C---:B------:R-:W-:Y:S02]  /*8680*/  FFMA.FTZ R19, R30.reuse, R17, R19 ;  /* 0x000000111e137223 */ /* 0x040fe40000010013 */
[----:B------:R-:W-:Y:S02]  /*8690*/  FFMA.FTZ R12, R30, R153, -R12 ;  /* 0x000000991e0c7223 */ /* 0x000fe4000001080c */
[----:B------:R-:W-:Y:S01]  /*86a0*/  FFMA.FTZ R208, R208, R19, R13 ;  /* 0x00000013d0d07223 */ /* 0x000fe2000001000d */
[----:B------:R-:W-:Y:S01]  /*86b0*/  MOV R13, R134 ;  /* 0x00000086000d7202 */ /* 0x000fe20000000f00 */
[----:B------:R-:W-:Y:S02]  /*86c0*/  FMUL.FTZ R205, R205, R12 ;  /* 0x0000000ccdcd7220 */ /* 0x000fe40000410000 */
[----:B------:R-:W-:Y:S02]  /*86d0*/  FMUL.FTZ R12, R31, R21 ;  /* 0x000000151f0c7220 */ /* 0x000fe40000410000 */
[----:B------:R-:W-:-:S02]  /*86e0*/  FFMA.FTZ R208, R213, R17, R208 ;  /* 0x00000011d5d07223 */ /* 0x000fc400000100d0 */
[----:B------:R-:W-:Y:S01]  /*86f0*/  FFMA.FTZ R17, R30, R23, -R12 ;  /* 0x000000171e117223 */ /* 0x000fe2000001080c */
[----:B------:R-:W-:Y:S01]  /*8700*/  MOV R12, R211 ;  /* 0x000000d3000c7202 */ /* 0x000fe20000000f00 */
[----:B0-----:R-:W-:Y:S02]  /*8710*/  @!P0 FADD.FTZ R14, R14, R201 ;  /* 0x000000c90e0e8221 */ /* 0x001fe40000010000 */
[----:B-1----:R-:W-:Y:S02]  /*8720*/  @!P0 FADD.FTZ R15, R15, R130 ;  /* 0x000000820f0f8221 */ /* 0x002fe40000010000 */
[----:B--2---:R-:W-:Y:S02]  /*8730*/  @!P0 FADD.FTZ R12, R12, R199 ;  /* 0x000000c70c0c8221 */ /* 0x004fe40000010000 */
[----:B------:R-:W-:Y:S02]  /*8740*/  FADD.FTZ R83, R138, R83 ;  /* 0x000000538a537221 */ /* 0x000fe40000010000 */
[----:B---3--:R-:W-:Y:S01]  /*8750*/  @!P0 FADD.FTZ R13, R13, R16 ;  /* 0x000000100d0d8221 */ /* 0x008fe20000010000 */
[----:B------:R-:W0:Y:S01]  /*8760*/  SHFL.DOWN PT, R138, R15, 0x2, 0x1f ;  /* 0x08401f000f8a7f89 */ /* 0x000e2200000e0000 */
[----:B------:R-:W-:Y:S01]  /*8770*/  FADD.FTZ R55, R167, R55 ;  /* 0x00000037a7377221 */ /* 0x000fe20000010000 */
[----:B------:R-:W-:Y:S01]  /*8780*/  ISETP.GT.AND P0, PT, R120, 0x1d, PT ;  /* 0x0000001d7800780c */ /* 0x000fe20003f04270 */
[----:B------:R-:W-:Y:S01]  /*8790*/  FMUL.FTZ R23, R31, R23 ;  /* 0x000000171f177220 */ /* 0x000fe20000410000 */
[----:B------:R-:W1:Y:S01]  /*87a0*/  SHFL.DOWN PT, R167, R14, 0x2, 0x1f ;  /* 0x08401f000ea77f89 */ /* 0x000e6200000e0000 */
[----:B------:R-:W-:-:S02]  /*87b0*/  FFMA.FTZ R197, R168, R18, R197 ;  /* 0x00000012a8c57223 */ /* 0x000fc400000100c5 */
[----:B------:R-:W-:Y:S01]  /*87c0*/  FMUL.FTZ R17, R190, R17 ;  /* 0x00000011be117220 */ /* 0x000fe20000410000 */
[----:B------:R-:W2:Y:S01]  /*87d0*/  SHFL.DOWN PT, R134, R13, 0x2, 0x1f ;  /* 0x08401f000d867f89 */ /* 0x000ea200000e0000 */
[----:B------:R-:W-:Y:S02]  /*87e0*/  FMUL.FTZ R153, R31, R153 ;  /* 0x000000991f997220 */ /* 0x000fe40000410000 */
[C---:B------:R-:W-:Y:S01]  /*87f0*/  FFMA.FTZ R18, R30.reuse, R21, R23 ;  /* 0x000000151e127223 */ /* 0x040fe20000010017 */
[----:B------:R-:W3:Y:S01]  /*8800*/  SHFL.DOWN PT, R19, R12, 0x2, 0x1f ;  /* 0x08401f000c137f89 */ /* 0x000ee200000e0000 */
[----:B------:R-:W-:Y:S02]  /*8810*/  FFMA.FTZ R130, R30, R169, R153 ;  /* 0x000000a91e827223 */ /* 0x000fe40000010099 */
[----:B------:R-:W-:Y:S02]  /*8820*/  FFMA.FTZ R18, R165, R18, R17 ;  /* 0x00000012a5127223 */ /* 0x000fe40000010011 */
[----:B------:R-:W-:-:S02]  /*8830*/  FFMA.FTZ R130, R207, R130, R205 ;  /* 0x00000082cf827223 */ /* 0x000fc400000100cd */
[----:B------:R-:W-:Y:S02]  /*8840*/  FFMA.FTZ R18, R151, R21, R18 ;  /* 0x0000001597127223 */ /* 0x000fe40000010012 */
[----:B------:R-:W-:Y:S02]  /*8850*/  FMUL.FTZ R16, R31, R171 ;  /* 0x000000ab1f107220 */ /* 0x000fe40000410000 */
[----:B------:R-:W-:Y:S02]  /*8860*/  FFMA.FTZ R169, R154, R169, R130 ;  /* 0x000000a99aa97223 */ /* 0x000fe40000010082 */
[----:B0-----:R-:W-:Y:S02]  /*8870*/  @!P0 FADD.FTZ R15, R15, R138 ;  /* 0x0000008a0f0f8221 */ /* 0x001fe40000010000 */
[----:B------:R-:W-:Y:S02]  /*8880*/  FADD.FTZ R79, R18, R79 ;  /* 0x0000004f124f7221 */ /* 0x000fe40000010000 */
[----:B-1----:R-:W-:Y:S01]  /*8890*/  @!P0 FADD.FTZ R14, R14, R167 ;  /* 0x000000a70e0e8221 */ /* 0x002fe20000010000 */
[----:B------:R-:W-:Y:S01]  /*88a0*/  SHFL.DOWN PT, R130, R15, 0x4, 0x1f ;  /* 0x08801f000f827f89 */ /* 0x000fe200000e0000 */
[----:B------:R-:W-:-:S02]  /*88b0*/  FFMA.FTZ R16, R30, R155, -R16 ;  /* 0x0000009b1e107223 */ /* 0x000fc40000010810 */
[----:B--2---:R-:W-:Y:S01]  /*88c0*/  @!P0 FADD.FTZ R13, R13, R134 ;  /* 0x000000860d0d8221 */ /* 0x004fe20000010000 */
[----:B------:R-:W0:Y:S01]  /*88d0*/  SHFL.DOWN PT, R21, R14, 0x4, 0x1f ;  /* 0x08801f000e157f89 */ /* 0x000e2200000e0000 */
[----:B------:R-:W-:Y:S02]  /*88e0*/  FMUL.FTZ R155, R31, R155 ;  /* 0x0000009b1f9b7220 */ /* 0x000fe40000410000 */
[----:B---3--:R-:W-:Y:S01]  /*88f0*/  @!P0 FADD.FTZ R12, R12, R19 ;  /* 0x000000130c0c8221 */ /* 0x008fe20000010000 */
[----:B------:R-:W1:Y:S01]  /*8900*/  SHFL.DOWN PT, R18, R13, 0x4, 0x1f ;  /* 0x08801f000d127f89 */ /* 0x000e6200000e0000 */
[----:B------:R-:W-:Y:S01]  /*8910*/  FMUL.FTZ R16, R187, R16 ;  /* 0x00000010bb107220 */ /* 0x000fe20000410000 */
[----:B------:R-:W-:Y:S01]  /*8920*/  ISETP.GT.AND P0, PT, R120, 0x1b, PT ;  /* 0x0000001b7800780c */ /* 0x000fe20003f04270 */
[----:B------:R-:W-:Y:S01]  /*8930*/  FFMA.FTZ R155, R30, R171, R155 ;  /* 0x000000ab1e9b7223 */ /* 0x000fe2000001009b */
[----:B------:R-:W2:Y:S01]  /*8940*/  SHFL.DOWN PT, R19, R12, 0x4, 0x1f ;  /* 0x08801f000c137f89 */ /* 0x000ea200000e0000 */
[----:B------:R-:W-:-:S02]  /*8950*/  FADD.FTZ R84, R197, R84 ;  /* 0x00000054c5547221 */ /* 0x000fc40000010000 */
[----:B------:R-:W-:Y:S02]  /*8960*/  FFMA.FTZ R16, R150, R155, R16 ;  /* 0x0000009b96107223 */ /* 0x000fe40000010010 */
[----:B------:R-:W-:Y:S02]  /*8970*/  FADD.FTZ R56, R160, R56 ;  /* 0x00000038a0387221 */ /* 0x000fe40000010000 */
[----:B------:R-:W-:Y:S02]  /*8980*/  FFMA.FTZ R171, R148, R171, R16 ;  /* 0x000000ab94ab7223 */ /* 0x000fe40000010010 */
[----:B------:R-:W-:Y:S02]  /*8990*/  FMUL.FTZ R16, R31, R33 ;  /* 0x000000211f107220 */ /* 0x000fe40000410000 */
[----:B------:R-:W-:Y:S02]  /*89a0*/  FADD.FTZ R81, R208, R81 ;  /* 0x00000051d0517221 */ /* 0x000fe40000010000 */
[----:B------:R-:W-:-:S02]  /*89b0*/  FFMA.FTZ R17, R30, R117, -R16 ;  /* 0x000000751e117223 */ /* 0x000fc40000010810 */
[C---:B------:R-:W-:Y:S02]  /*89c0*/  FMUL.FTZ R16, R31.reuse, R173 ;  /* 0x000000ad1f107220 */ /* 0x040fe40000410000 */
[----:B------:R-:W-:Y:S02]  /*89d0*/  FMUL.FTZ R117, R31, R117 ;  /* 0x000000751f757220 */ /* 0x000fe40000410000 */
[----:B------:R-:W-:Y:S02]  /*89e0*/  FFMA.FTZ R16, R30, R157, -R16 ;  /* 0x0000009d1e107223 */ /* 0x000fe40000010810 */
[----:B0-----:R-:W-:Y:S02]  /*89f0*/  @!P0 FADD.FTZ R14, R14, R21 ;  /* 0x000000150e0e8221 */ /* 0x001fe40000010000 */
[----:B------:R-:W-:Y:S02]  /*8a00*/  @!P0 FADD.FTZ R15, R15, R130 ;  /* 0x000000820f0f8221 */ /* 0x000fe40000010000 */
[----:B-1----:R-:W-:Y:S01]  /*8a10*/  @!P0 FADD.FTZ R13, R13, R18 ;  /* 0x000000120d0d8221 */ /* 0x002fe20000010000 */
[----:B------:R-:W0:Y:S01]  /*8a20*/  SHFL.DOWN PT, R21, R14, 0x8, 0x1f ;  /* 0x09001f000e157f89 */ /* 0x000e2200000e0000 */
[----:B--2---:R-:W-:Y:S01]  /*8a30*/  @!P0 FADD.FTZ R12, R12, R19 ;  /* 0x000000130c0c8221 */ /* 0x004fe20000010000 */
[----:B------:R-:W-:Y:S01]  /*8a40*/  ISETP.GT.AND P0, PT, R120, 0x17, PT ;  /* 0x000000177800780c */ /* 0x000fe20003f04270 */
[----:B------:R-:W-:Y:S01]  /*8a50*/  FMUL.FTZ R17, R188, R17 ;  /* 0x00000011bc117220 */ /* 0x000fe20000410000 */
[----:B------:R-:W1:Y:S01]  /*8a60*/  SHFL.DOWN PT, R134, R15, 0x8, 0x1f ;  /* 0x09001f000f867f89 */ /* 0x000e6200000e0000 */
[----:B------:R-:W-:-:S02]  /*8a70*/  FFMA.FTZ R117, R30, R33, R117 ;  /* 0x000000211e757223 */ /* 0x000fc40000010075 */
[----:B------:R-:W-:Y:S01]  /*8a80*/  FMUL.FTZ R185, R185, R16 ;  /* 0x00000010b9b97220 */ /* 0x000fe20000410000 */
[----:B------:R-:W2:Y:S01]  /*8a90*/  SHFL.DOWN PT, R130, R13, 0x8, 0x1f ;  /* 0x09001f000d827f89 */ /* 0x000ea200000e0000 */
[C---:B------:R-:W-:Y:S02]  /*8aa0*/  FMUL.FTZ R16, R31.reuse, R113 ;  /* 0x000000711f107220 */ /* 0x040fe40000410000 */
[----:B------:R-:W-:Y:S01]  /*8ab0*/  FFMA.FTZ R202, R202, R117, R17 ;  /* 0x00000075caca7223 */ /* 0x000fe20000010011 */
[----:B------:R-:W3:Y:S01]  /*8ac0*/  SHFL.DOWN PT, R19, R12, 0x8, 0x1f ;  /* 0x09001f000c137f89 */ /* 0x000ee200000e0000 */
[-C--:B------:R-:W-:Y:S02]  /*8ad0*/  FFMA.FTZ R17, R30, R115.reuse, -R16 ;  /* 0x000000731e117223 */ /* 0x080fe40000010810 */
[C---:B------:R-:W-:Y:S02]  /*8ae0*/  FMUL.FTZ R115, R31.reuse, R115 ;  /* 0x000000731f737220 */ /* 0x040fe40000410000 */
[----:B------:R-:W-:-:S02]  /*8af0*/  FMUL.FTZ R16, R31, R175 ;  /* 0x000000af1f107220 */ /* 0x000fc40000410000 */
[----:B------:R-:W-:Y:S02]  /*8b00*/  FMUL.FTZ R17, R186, R17 ;  /* 0x00000011ba117220 */ /* 0x000fe40000410000 */
[C---:B------:R-:W-:Y:S02]  /*8b10*/  FFMA.FTZ R115, R30.reuse, R113, R115 ;  /* 0x000000711e737223 */ /* 0x040fe40000010073 */
        /* <DEDUP_REMOVED lines=11> */
[----:B------:R-:W-:Y:S02]  /*8bd0*/  FFMA.FTZ R140, R140, R175, R18 ;  /* 0x000000af8c8c7223 */ /* 0x000fe40000010012 */
[----:B------:R-:W-:Y:S02]  /*8be0*/  FFMA.FTZ R18, R137, R16, R17 ;  /* 0x0000001089127223 */ /* 0x000fe40000010011 */
[----:B0-----:R-:W-:Y:S02]  /*8bf0*/  @!P0 FADD.FTZ R14, R14, R21 ;  /* 0x000000150e0e8221 */ /* 0x001fe40000010000 */
[----:B-1----:R-:W-:Y:S02]  /*8c00*/  @!P0 FADD.FTZ R15, R15, R134 ;  /* 0x000000860f0f8221 */ /* 0x002fe40000010000 */
[----:B--2---:R-:W-:Y:S01]  /*8c10*/  @!P0 FADD.FTZ R13, R13, R130 ;  /* 0x000000820d0d8221 */ /* 0x004fe20000010000 */
[----:B------:R-:W0:Y:S01]  /*8c20*/  SHFL.DOWN PT, R21, R14, 0x10, 0x1f ;  /* 0x0a001f000e157f89 */ /* 0x000e2200000e0000 */
[----:B---3--:R-:W-:Y:S01]  /*8c30*/  @!P0 FADD.FTZ R12, R12, R19 ;  /* 0x000000130c0c8221 */ /* 0x008fe20000010000 */
[----:B------:R-:W-:Y:S01]  /*8c40*/  ISETP.GT.AND P0, PT, R120, 0xf, PT ;  /* 0x0000000f7800780c */ /* 0x000fe20003f04270 */
[C---:B------:R-:W-:Y:S01]  /*8c50*/  FMUL.FTZ R16, R31.reuse, R177 ;  /* 0x000000b11f107220 */ /* 0x040fe20000410000 */
[----:B------:R-:W1:Y:S01]  /*8c60*/  SHFL.DOWN PT, R134, R15, 0x10, 0x1f ;  /* 0x0a001f000f867f89 */ /* 0x000e6200000e0000 */
[----:B------:R-:W-:-:S02]  /*8c70*/  FMUL.FTZ R17, R31, R123 ;  /* 0x0000007b1f117220 */ /* 0x000fc40000410000 */
[C---:B------:R-:W-:Y:S01]  /*8c80*/  FFMA.FTZ R16, R30.reuse, R161, -R16 ;  /* 0x000000a11e107223 */ /* 0x040fe20000010810 */
[----:B------:R-:W2:Y:S01]  /*8c90*/  SHFL.DOWN PT, R130, R13, 0x10, 0x1f ;  /* 0x0a001f000d827f89 */ /* 0x000ea200000e0000 */
[C---:B------:R-:W-:Y:S02]  /*8ca0*/  FFMA.FTZ R17, R30.reuse, R125, -R17 ;  /* 0x0000007d1e117223 */ /* 0x040fe40000010811 */
[----:B------:R-:W-:Y:S01]  /*8cb0*/  FMUL.FTZ R181, R181, R16 ;  /* 0x00000010b5b57220 */ /* 0x000fe20000410000 */
[----:B------:R-:W3:Y:S01]  /*8cc0*/  SHFL.DOWN PT, R19, R12, 0x10, 0x1f ;  /* 0x0a001f000c137f89 */ /* 0x000ee200000e0000 */
[C---:B------:R-:W-:Y:S02]  /*8cd0*/  FMUL.FTZ R16, R31.reuse, R179 ;  /* 0x000000b31f107220 */ /* 0x040fe40000410000 */
[----:B------:R-:W-:Y:S02]  /*8ce0*/  FMUL.FTZ R157, R31, R157 ;  /* 0x0000009d1f9d7220 */ /* 0x000fe40000410000 */
[----:B------:R-:W-:-:S02]  /*8cf0*/  FFMA.FTZ R16, R30, R163, -R16 ;  /* 0x000000a31e107223 */ /* 0x000fc40000010810 */
[----:B------:R-:W-:Y:S02]  /*8d00*/  FMUL.FTZ R161, R31, R161 ;  /* 0x000000a11fa17220 */ /* 0x000fe40000410000 */
[----:B------:R-:W-:Y:S02]  /*8d10*/  FMUL.FTZ R35, R35, R16 ;  /* 0x0000001023237220 */ /* 0x000fe40000410000 */
[C---:B------:R-:W-:Y:S02]  /*8d20*/  FMUL.FTZ R16, R31.reuse, R127 ;  /* 0x0000007f1f107220 */ /* 0x040fe40000410000 */
[C---:B------:R-:W-:Y:S02]  /*8d30*/  FMUL.FTZ R125, R31.reuse, R125 ;  /* 0x0000007d1f7d7220 */ /* 0x040fe40000410000 */
[C---:B------:R-:W-:Y:S02]  /*8d40*/  FMUL.FTZ R163, R31.reuse, R163 ;  /* 0x000000a31fa37220 */ /* 0x040fe40000410000 */
[----:B------:R-:W-:-:S02]  /*8d50*/  FMUL.FTZ R31, R31, R131 ;  /* 0x000000831f1f7220 */ /* 0x000fc40000410000 */
[C---:B------:R-:W-:Y:S02]  /*8d60*/  FFMA.FTZ R131, R30.reuse, R131, -R16 ;  /* 0x000000831e837223 */ /* 0x040fe40000010810 */
[----:B------:R-:W-:Y:S02]  /*8d70*/  FFMA.FTZ R119, R135, R119, R18 ;  /* 0x0000007787777223 */ /* 0x000fe40000010012 */
[C---:B------:R-:W-:Y:S02]  /*8d80*/  FFMA.FTZ R157, R30.reuse, R173, R157 ;  /* 0x000000ad1e9d7223 */ /* 0x040fe4000001009d */
[C---:B------:R-:W-:Y:S02]  /*8d90*/  FFMA.FTZ R18, R30.reuse, R177, R161 ;  /* 0x000000b11e127223 */ /* 0x040fe400000100a1 */
[C---:B------:R-:W-:Y:S02]  /*8da0*/  FFMA.FTZ R125, R30.reuse, R123, R125 ;  /* 0x0000007b1e7d7223 */ /* 0x040fe4000001007d */
[----:B------:R-:W-:-:S02]  /*8db0*/  FFMA.FTZ R16, R30, R179, R163 ;  /* 0x000000b31e107223 */ /* 0x000fc400000100a3 */
[----:B------:R-:W-:Y:S02]  /*8dc0*/  FMUL.FTZ R17, R182, R17 ;  /* 0x00000011b6117220 */ /* 0x000fe40000410000 */
[----:B------:R-:W-:Y:S02]  /*8dd0*/  FFMA.FTZ R30, R30, R127, R31 ;  /* 0x0000007f1e1e7223 */ /* 0x000fe4000001001f */
[----:B------:R-:W-:Y:S02]  /*8de0*/  FMUL.FTZ R131, R34, R131 ;  /* 0x0000008322837220 */ /* 0x000fe40000410000 */
[----:B0-----:R-:W-:Y:S02]  /*8df0*/  @!P0 FADD.FTZ R14, R14, R21 ;  /* 0x000000150e0e8221 */ /* 0x001fe40000010000 */
        /* <DEDUP_REMOVED lines=55> */
.L_x_6311:
[----:B0-----:R-:W-:Y:S05]  /*9170*/  BSYNC B0 ;  /* 0x0000000000007941 */ /* 0x001fea0003800000 */
.L_x_6310:
[----:B------:R-:W-:-:S04]  /*9180*/  IADD3 R0, R0, 0x1, RZ ;  /* 0x0000000100007810 */ /* 0x000fc80007ffe0ff */
[----:B------:R-:W-:-:S13]  /*9190*/  ISETP.GE.AND P0, PT, R0, c[0x0][0x16c], PT ;  /* 0x00005b0000007a0c */ /* 0x000fda0003f06270 */
[----:B------:R-:W-:Y:S01]  /*91a0*/  @P0 CALL.REL.NOINC `(.L_x_6275) ;  /* 0x0000001000000944 */ /* 0x000fe20003c00000 */
[----:B------:R-:W-:Y:S05]  /*91b0*/  BRA `(.L_x_6312) ;  /* 0xffffa0d000007947 */ /* 0x000fea000383ffff */
.L_x_6275:
        /* <DEDUP_REMOVED lines=14> */
[----:B------:R-:W-:Y:S02]  /*92a0*/  HADD2.F32 R8, -RZ, R8.H1_H1 ;  /* 0x30000008ff087230 */ /* 0x000fe40000004100 */
[--C-:B------:R-:W-:Y:S01]  /*92b0*/  HADD2.F32 R14, -RZ, R10.reuse.H0_H0 ;  /* 0x2000000aff0e7230 */ /* 0x100fe20000004100 */
[--C-:B------:R-:W-:Y:S01]  /*92c0*/  FADD.FTZ R6, R0, R107.reuse ;  /* 0x0000006b00067221 */ /* 0x100fe20000010000 */
[----:B------:R-:W-:Y:S01]  /*92d0*/  HADD2.F32 R0, -RZ, R9.H0_H0 ;  /* 0x20000009ff007230 */ /* 0x000fe20000004100 */
[--C-:B------:R-:W-:Y:S01]  /*92e0*/  FADD.FTZ R8, R8, R107.reuse ;  /* 0x0000006b08087221 */ /* 0x100fe20000010000 */
[--C-:B------:R-:W-:Y:S01]  /*92f0*/  HADD2.F32 R16, -RZ, R11.reuse.H1_H1 ;  /* 0x3000000bff107230 */ /* 0x100fe20000004100 */
[--C-:B------:R-:W-:Y:S01]  /*9300*/  FADD.FTZ R17, R14, R107.reuse ;  /* 0x0000006b0e117221 */ /* 0x100fe20000010000 */
[----:B------:R-:W-:Y:S01]  /*9310*/  FSETP.GTU.FTZ.AND P4, PT, R6, 20, PT ;  /* 0x41a000000600780b */ /* 0x000fe20003f9c000 */
[--C-:B------:R-:W-:Y:S01]  /*9320*/  FADD.FTZ R20, R0, R107.reuse ;  /* 0x0000006b00147221 */ /* 0x100fe20000010000 */
[----:B------:R-:W-:Y:S01]  /*9330*/  FSETP.GTU.FTZ.AND P5, PT, R8, 20, PT ;  /* 0x41a000000800780b */ /* 0x000fe20003fbc000 */
[----:B------:R-:W-:Y:S01]  /*9340*/  HADD2.F32 R14, -RZ, R11.H0_H0 ;  /* 0x2000000bff0e7230 */ /* 0x000fe20000004100 */
[----:B------:R-:W-:Y:S01]  /*9350*/  FSETP.GTU.FTZ.AND P1, PT, R17, 20, PT ;  /* 0x41a000001100780b */ /* 0x000fe20003f3c000 */
[----:B------:R-:W-:Y:S01]  /*9360*/  FADD.FTZ R16, R16, R107 ;  /* 0x0000006b10107221 */ /* 0x000fe20000010000 */
[----:B------:R-:W-:Y:S01]  /*9370*/  FSETP.GTU.FTZ.AND P6, PT, R20, 20, PT ;  /* 0x41a000001400780b */ /* 0x000fe20003fdc000 */
[----:B------:R-:W-:-:S05]  /*9380*/  HADD2.F32 R10, -RZ, R10.H1_H1 ;  /* 0x3000000aff0a7230 */ /* 0x000fca0000004100 */
[--C-:B------:R-:W-:Y:S02]  /*9390*/  FADD.FTZ R18, R10, R107.reuse ;  /* 0x0000006b0a127221 */ /* 0x100fe40000010000 */
[----:B------:R-:W-:Y:S02]  /*93a0*/  @!P4 FMUL.FTZ R0, R6, -1.4426950216293334961 ;  /* 0xbfb8aa3b0600c820 */ /* 0x000fe40000410000 */
[----:B------:R-:W0:Y:S01]  /*93b0*/  LDS.128 R4, [R85.X16+0x10] ;  /* 0x0000100055047984 */ /* 0x000e22000000cc00 */
[----:B------:R-:W-:Y:S01]  /*93c0*/  @!P5 FMUL.FTZ R12, R8, -1.4426950216293334961 ;  /* 0xbfb8aa3b080cd820 */ /* 0x000fe20000410000 */
[----:B------:R-:W-:Y:S01]  /*93d0*/  HADD2.F32 R8, -RZ, R9.H1_H1 ;  /* 0x30000009ff087230 */ /* 0x000fe20000004100 */
[----:B------:R-:W-:Y:S01]  /*93e0*/  @!P6 FMUL.FTZ R9, R20, -1.4426950216293334961 ;  /* 0xbfb8aa3b1409e820 */ /* 0x000fe20000410000 */
[----:B------:R-:W1:Y:S01]  /*93f0*/  @!P4 MUFU.EX2 R0, R0 ;  /* 0x000000000000c308 */ /* 0x000e620000000800 */
[----:B------:R-:W-:Y:S01]  /*9400*/  BAR.SYNC.DEFER_BLOCKING 0x0 ;  /* 0x0000000000007b1d */ /* 0x000fe20000010000 */
[----:B------:R-:W-:Y:S01]  /*9410*/  FSETP.GTU.FTZ.AND P2, PT, R18, 20, PT ;  /* 0x41a000001200780b */ /* 0x000fe20003f5c000 */
[----:B------:R-:W-:Y:S01]  /*9420*/  FADD.FTZ R15, R8, R107 ;  /* 0x0000006b080f7221 */ /* 0x000fe20000010000 */
[----:B------:R-:W-:-:S04]  /*9430*/  F2FP.PACK_AB R20, R58, R59 ;  /* 0x0000003b3a14723e */ /* 0x000fc800000000ff */
[----:B------:R-:W2:Y:S01]  /*9440*/  @!P5 MUFU.EX2 R12, R12 ;  /* 0x0000000c000cd308 */ /* 0x000ea20000000800 */
[----:B------:R-:W-:-:S06]  /*9450*/  FSETP.GTU.FTZ.AND P0, PT, R15, 20, PT ;  /* 0x41a000000f00780b */ /* 0x000fcc0003f1c000 */
[----:B------:R-:W-:Y:S01]  /*9460*/  @!P2 FMUL.FTZ R11, R18, -1.4426950216293334961 ;  /* 0xbfb8aa3b120ba820 */ /* 0x000fe20000410000 */
[----:B------:R-:W-:Y:S01]  /*9470*/  @!P6 MUFU.EX2 R9, R9 ;  /* 0x000000090009e308 */ /* 0x000fe20000000800 */
[----:B-1----:R-:W-:Y:S02]  /*9480*/  @!P4 FADD.FTZ R8, R0, 1 ;  /* 0x3f8000000008c421 */ /* 0x002fe40000010000 */
[----:B------:R-:W-:-:S03]  /*9490*/  IMAD R18, R103, c[0x0][0x2d8], RZ ;  /* 0x0000b60067127a24 */ /* 0x000fc600078e02ff */
[----:B------:R-:W-:Y:S02]  /*94a0*/  @!P0 FMUL.FTZ R0, R15, -1.4426950216293334961 ;  /* 0xbfb8aa3b0f008820 */ /* 0x000fe40000410000 */
[----:B--2---:R-:W-:Y:S01]  /*94b0*/  @!P5 FADD.FTZ R12, R12, 1 ;  /* 0x3f8000000c0cd421 */ /* 0x004fe20000010000 */
[----:B------:R1:W2:Y:S01]  /*94c0*/  @!P4 MUFU.RCP R13, R8 ;  /* 0x00000008000dc308 */ /* 0x0002a20000001000 */
[----:B------:R-:W-:-:S05]  /*94d0*/  FADD.FTZ R15, R14, R107 ;  /* 0x0000006b0e0f7221 */ /* 0x000fca0000010000 */
[----:B------:R-:W-:Y:S02]  /*94e0*/  FSETP.GTU.FTZ.AND P3, PT, R15, 20, PT ;  /* 0x41a000000f00780b */ /* 0x000fe40003f7c000 */
[----:B------:R-:W3:Y:S01]  /*94f0*/  @!P5 MUFU.RCP R12, R12 ;  /* 0x0000000c000cd308 */ /* 0x000ee20000001000 */
[----:B-1----:R-:W-:Y:S01]  /*9500*/  @!P1 FMUL.FTZ R8, R17, -1.4426950216293334961 ;  /* 0xbfb8aa3b11089820 */ /* 0x002fe20000410000 */
[--C-:B0-----:R-:W-:Y:S02]  /*9510*/  HADD2.F32 R14, -RZ, R4.reuse.H0_H0 ;  /* 0x20000004ff0e7230 */ /* 0x101fe40000004100 */
[----:B------:R-:W-:-:S03]  /*9520*/  HADD2.F32 R4, -RZ, R4.H1_H1 ;  /* 0x30000004ff047230 */ /* 0x000fc60000004100 */
[--C-:B------:R-:W-:Y:S01]  /*9530*/  FADD.FTZ R17, R14, R107.reuse ;  /* 0x0000006b0e117221 */ /* 0x100fe20000010000 */
[----:B------:R0:W1:Y:S01]  /*9540*/  @!P0 MUFU.EX2 R10, R0 ;  /* 0x00000000000a8308 */ /* 0x0000620000000800 */
[----:B--2---:R-:W-:Y:S01]  /*9550*/  @!P4 FMUL.FTZ R68, R68, R13 ;  /* 0x0000000d4444c220 */ /* 0x004fe20000410000 */
[----:B------:R-:W-:Y:S01]  /*9560*/  FSETP.GTU.FTZ.AND P4, PT, R16, 20, PT ;  /* 0x41a000001000780b */ /* 0x000fe20003f9c000 */
[----:B------:R-:W-:Y:S02]  /*9570*/  @!P3 FMUL.FTZ R13, R15, -1.4426950216293334961 ;  /* 0xbfb8aa3b0f0db820 */ /* 0x000fe40000410000 */
[----:B------:R-:W-:Y:S02]  /*9580*/  FADD.FTZ R4, R4, R107 ;  /* 0x0000006b04047221 */ /* 0x000fe40000010000 */
[----:B---3--:R-:W-:Y:S01]  /*9590*/  @!P5 FMUL.FTZ R69, R69, R12 ;  /* 0x0000000c4545d220 */ /* 0x008fe20000410000 */
[----:B------:R-:W-:Y:S01]  /*95a0*/  FSETP.GTU.FTZ.AND P5, PT, R17, 20, PT ;  /* 0x41a000001100780b */ /* 0x000fe20003fbc000 */
[----:B0-----:R-:W-:Y:S01]  /*95b0*/  @!P6 FADD.FTZ R0, R9, 1 ;  /* 0x3f8000000900e421 */ /* 0x001fe20000010000 */
[----:B------:R-:W-:Y:S05]  /*95c0*/  @!P1 MUFU.EX2 R8, R8 ;  /* 0x0000000800089308 */ /* 0x000fea0000000800 */
[----:B------:R-:W-:-:S02]  /*95d0*/  @!P4 FMUL.FTZ R14, R16, -1.4426950216293334961 ;  /* 0xbfb8aa3b100ec820 */ /* 0x000fc40000410000 */
[----:B-1----:R-:W-:Y:S01]  /*95e0*/  @!P0 FADD.FTZ R10, R10, 1 ;  /* 0x3f8000000a0a8421 */ /* 0x002fe20000010000 */
[----:B------:R-:W0:Y:S03]  /*95f0*/  @!P3 MUFU.EX2 R13, R13 ;  /* 0x0000000d000db308 */ /* 0x000e260000000800 */
[----:B------:R-:W-:-:S05]  /*9600*/  @!P5 FMUL.FTZ R15, R17, -1.4426950216293334961 ;  /* 0xbfb8aa3b110fd820 */ /* 0x000fca0000410000 */
[----:B------:R1:W2:Y:S08]  /*9610*/  @!P6 MUFU.RCP R17, R0 ;  /* 0x000000000011e308 */ /* 0x0002b00000001000 */
[----:B------:R-:W3:Y:S01]  /*9620*/  @!P4 MUFU.EX2 R14, R14 ;  /* 0x0000000e000ec308 */ /* 0x000ee20000000800 */
[----:B0-----:R-:W-:Y:S01]  /*9630*/  @!P3 FADD.FTZ R13, R13, 1 ;  /* 0x3f8000000d0db421 */ /* 0x001fe20000010000 */
[----:B-1----:R-:W-:-:S06]  /*9640*/  HADD2.F32 R0, -RZ, R5.H0_H0 ;  /* 0x20000005ff007230 */ /* 0x002fcc0000004100 */
[----:B------:R0:W1:Y:S01]  /*9650*/  @!P2 MUFU.EX2 R12, R11 ;  /* 0x0000000b000ca308 */ /* 0x0000620000000800 */
[----:B--2---:R-:W-:Y:S01]  /*9660*/  @!P6 FMUL.FTZ R70, R70, R17 ;  /* 0x000000114646e220 */ /* 0x004fe20000410000 */
[----:B------:R-:W-:Y:S01]  /*9670*/  FSETP.GTU.FTZ.AND P6, PT, R4, 20, PT ;  /* 0x41a000000400780b */ /* 0x000fe20003fdc000 */
[----:B------:R-:W-:-:S05]  /*9680*/  IMAD R17, R105, c[0x0][0x2dc], R18 ;  /* 0x0000b70069117a24 */ /* 0x000fca00078e0212 */
[----:B------:R-:W2:Y:S01]  /*9690*/  @!P0 MUFU.RCP R16, R10 ;  /* 0x0000000a00108308 */ /* 0x000ea20000001000 */
[----:B---3--:R-:W-:Y:S02]  /*96a0*/  @!P4 FADD.FTZ R14, R14, 1 ;  /* 0x3f8000000e0ec421 */ /* 0x008fe40000010000 */
[----:B0-----:R-:W-:Y:S01]  /*96b0*/  @!P1 FADD.FTZ R11, R8, 1 ;  /* 0x3f800000080b9421 */ /* 0x001fe20000010000 */
[----:B------:R-:W-:-:S04]  /*96c0*/  SHF.L.U32 R8, R30, 0xa, RZ ;  /* 0x0000000a1e087819 */ /* 0x000fc800000006ff */
[----:B------:R-:W0:Y:S01]  /*96d0*/  @!P5 MUFU.EX2 R15, R15 ;  /* 0x0000000f000fd308 */ /* 0x000e220000000800 */
[----:B-1----:R-:W-:Y:S01]  /*96e0*/  @!P2 FADD.FTZ R12, R12, 1 ;  /* 0x3f8000000c0ca421 */ /* 0x002fe20000010000 */
[----:B------:R-:W-:-:S06]  /*96f0*/  SHF.R.S32.HI R9, RZ, 0x1f, R8 ;  /* 0x0000001fff097819 */ /* 0x000fcc0000011408 */
[----:B------:R-:W1:Y:S01]  /*9700*/  @!P4 MUFU.RCP R14, R14 ;  /* 0x0000000e000ec308 */ /* 0x000e620000001000 */
[----:B--2---:R-:W-:Y:S02]  /*9710*/  @!P0 FMUL.FTZ R71, R71, R16 ;  /* 0x0000001047478220 */ /* 0x004fe40000410000 */
[----:B------:R-:W-:Y:S02]  /*9720*/  FADD.FTZ R16, R0, R107 ;  /* 0x0000006b00107221 */ /* 0x000fe40000010000 */
[----:B------:R-:W-:Y:S01]  /*9730*/  @!P6 FMUL.FTZ R0, R4, -1.4426950216293334961 ;  /* 0xbfb8aa3b0400e820 */ /* 0x000fe20000410000 */
[----:B------:R-:W-:Y:S01]  /*9740*/  HADD2.F32 R4, -RZ, R5.H1_H1 ;  /* 0x30000005ff047230 */ /* 0x000fe20000004100 */
[----:B------:R-:W-:Y:S01]  /*9750*/  IMAD R5, R111, c[0x0][0x2e0], RZ ;  /* 0x0000b8006f057a24 */ /* 0x000fe200078e02ff */
[----:B------:R2:W3:Y:S01]  /*9760*/  @!P1 MUFU.RCP R19, R11 ;  /* 0x0000000b00139308 */ /* 0x0004e20000001000 */
[----:B------:R-:W-:Y:S01]  /*9770*/  FSETP.GTU.FTZ.AND P0, PT, R16, 20, PT ;  /* 0x41a000001000780b */ /* 0x000fe20003f1c000 */
[----:B0-----:R-:W-:-:S06]  /*9780*/  @!P5 FADD.FTZ R15, R15, 1 ;  /* 0x3f8000000f0fd421 */ /* 0x001fcc0000010000 */
[----:B------:R-:W0:Y:S01]  /*9790*/  @!P3 MUFU.RCP R13, R13 ;  /* 0x0000000d000db308 */ /* 0x000e220000001000 */
[----:B--2---:R-:W-:-:S04]  /*97a0*/  IMAD.WIDE.U32 R10, R105, c[0x0][0x2d8], R8 ;  /* 0x0000b600690a7a25 */ /* 0x004fc800078e0008 */
[----:B-1----:R-:W-:Y:S01]  /*97b0*/  @!P4 FMUL.FTZ R75, R75, R14 ;  /* 0x0000000e4b4bc220 */ /* 0x002fe20000410000 */
[----:B------:R-:W-:Y:S01]  /*97c0*/  IADD3 R11, R11, R17, RZ ;  /* 0x000000110b0b7210 */ /* 0x000fe20007ffe0ff */
[----:B------:R-:W-:Y:S01]  /*97d0*/  FADD.FTZ R17, R4, R107 ;  /* 0x0000006b04117221 */ /* 0x000fe20000010000 */
[----:B------:R-:W1:Y:S01]  /*97e0*/  @!P2 MUFU.RCP R12, R12 ;  /* 0x0000000c000ca308 */ /* 0x000e620000001000 */
[----:B------:R-:W-:Y:S01]  /*97f0*/  HADD2.F32 R4, -RZ, R6.H0_H0 ;  /* 0x20000006ff047230 */ /* 0x000fe20000004100 */
[----:B---3--:R-:W-:Y:S01]  /*9800*/  @!P1 FMUL.FTZ R72, R72, R19 ;  /* 0x0000001348489220 */ /* 0x008fe20000410000 */
[----:B------:R-:W-:Y:S01]  /*9810*/  HADD2.F32 R14, -RZ, R7.H0_H0 ;  /* 0x20000007ff0e7230 */ /* 0x000fe20000004100 */
[----:B------:R-:W-:Y:S01]  /*9820*/  FSETP.GTU.FTZ.AND P4, PT, R17, 20, PT ;  /* 0x41a000001100780b */ /* 0x000fe20003f9c000 */
[----:B------:R-:W-:-:S03]  /*9830*/  IMAD.WIDE.U32 R8, R105, c[0x0][0x2f8], R8 ;  /* 0x0000be0069087a25 */ /* 0x000fc600078e0008 */
[----:B------:R-:W2:Y:S01]  /*9840*/  @!P5 MUFU.RCP R18, R15 ;  /* 0x0000000f0012d308 */ /* 0x000ea20000001000 */
[----:B0-----:R-:W-:Y:S02]  /*9850*/  @!P3 FMUL.FTZ R74, R74, R13 ;  /* 0x0000000d4a4ab220 */ /* 0x001fe40000410000 */
[----:B------:R-:W-:Y:S02]  /*9860*/  IMAD R13, R124, c[0x0][0x2e4], R5 ;  /* 0x0000b9007c0d7a24 */ /* 0x000fe400078e0205 */
[----:B------:R-:W-:Y:S02]  /*9870*/  FADD.FTZ R19, R4, R107 ;  /* 0x0000006b04137221 */ /* 0x000fe40000010000 */
[----:B------:R-:W-:Y:S01]  /*9880*/  IMAD.WIDE.U32 R4, R124, c[0x0][0x2e0], R10 ;  /* 0x0000b8007c047a25 */ /* 0x000fe200078e000a */
[----:B------:R-:W0:Y:S02]  /*9890*/  @!P6 MUFU.EX2 R0, R0 ;  /* 0x000000000000e308 */ /* 0x000e240000000800 */
[----:B------:R-:W-:Y:S01]  /*98a0*/  FSETP.GTU.FTZ.AND P3, PT, R19, 20, PT ;  /* 0x41a000001300780b */ /* 0x000fe20003f7c000 */
[----:B-1----:R-:W-:Y:S01]  /*98b0*/  @!P2 FMUL.FTZ R73, R73, R12 ;  /* 0x0000000c4949a220 */ /* 0x002fe20000410000 */
[----:B------:R-:W-:Y:S01]  /*98c0*/  HADD2.F32 R12, -RZ, R6.H1_H1 ;  /* 0x30000006ff0c7230 */ /* 0x000fe20000004100 */
[----:B------:R-:W-:Y:S01]  /*98d0*/  @!P0 FMUL.FTZ R6, R16, -1.4426950216293334961 ;  /* 0xbfb8aa3b10068820 */ /* 0x000fe20000410000 */
[----:B------:R-:W-:Y:S01]  /*98e0*/  HADD2.F32 R16, -RZ, R7.H1_H1 ;  /* 0x30000007ff107230 */ /* 0x000fe20000004100 */
[----:B------:R-:W-:Y:S01]  /*98f0*/  IADD3 R7, R5, R13, RZ ;  /* 0x0000000d05077210 */ /* 0x000fe20007ffe0ff */
[----:B------:R-:W-:Y:S01]  /*9900*/  @!P4 FMUL.FTZ R5, R17, -1.4426950216293334961 ;  /* 0xbfb8aa3b1105c820 */ /* 0x000fe20000410000 */
[----:B------:R-:W-:Y:S01]  /*9910*/  LEA R10, P1, R4, c[0x0][0x330], 0x1 ;  /* 0x0000cc00040a7a11 */ /* 0x000fe200078208ff */
[--C-:B------:R-:W-:Y:S01]  /*9920*/  FADD.FTZ R12, R12, R107.reuse ;  /* 0x0000006b0c0c7221 */ /* 0x100fe20000010000 */
[----:B------:R-:W1:Y:S01]  /*9930*/  @!P0 MUFU.EX2 R6, R6 ;  /* 0x0000000600068308 */ /* 0x000e620000000800 */
[----:B------:R-:W-:Y:S01]  /*9940*/  FADD.FTZ R17, R14, R107 ;  /* 0x0000006b0e117221 */ /* 0x000fe20000010000 */
[----:B------:R-:W-:Y:S01]  /*9950*/  LEA.HI.X R11, R4, c[0x0][0x334], R7, 0x1, P1 ;  /* 0x0000cd00040b7a11 */ /* 0x000fe200008f0c07 */
[----:B------:R-:W-:Y:S01]  /*9960*/  FADD.FTZ R7, R16, R107 ;  /* 0x0000006b10077221 */ /* 0x000fe20000010000 */
[----:B------:R-:W-:Y:S01]  /*9970*/  FSETP.GTU.FTZ.AND P2, PT, R12, 20, PT ;  /* 0x41a000000c00780b */ /* 0x000fe20003f5c000 */
[----:B--2---:R-:W-:Y:S01]  /*9980*/  @!P5 FMUL.FTZ R77, R77, R18 ;  /* 0x000000124d4dd220 */ /* 0x004fe20000410000 */
[----:B------:R-:W-:Y:S01]  /*9990*/  FSETP.GTU.FTZ.AND P1, PT, R17, 20, PT ;  /* 0x41a000001100780b */ /* 0x000fe20003f3c000 */
[----:B------:R-:W-:Y:S01]  /*99a0*/  @!P3 FMUL.FTZ R4, R19, -1.4426950216293334961 ;  /* 0xbfb8aa3b1304b820 */ /* 0x000fe20000410000 */
[----:B------:R-:W-:Y:S01]  /*99b0*/  FSETP.GTU.FTZ.AND P5, PT, R7, 20, PT ;  /* 0x41a000000700780b */ /* 0x000fe20003fbc000 */
[----:B------:R2:W3:Y:S01]  /*99c0*/  @!P4 MUFU.EX2 R13, R5 ;  /* 0x00000005000dc308 */ /* 0x0004e20000000800 */
[----:B------:R-:W-:Y:S01]  /*99d0*/  LEA R18, R120, R91, 0x1 ;  /* 0x0000005b78127211 */ /* 0x000fe200078e08ff */
[----:B0-----:R-:W-:-:S04]  /*99e0*/  @!P6 FADD.FTZ R0, R0, 1 ;  /* 0x3f8000000000e421 */ /* 0x001fc80000010000 */
[----:B------:R-:W-:Y:S02]  /*99f0*/  STS.128 [R18.X16+0x10], R20 ;  /* 0x0000101412007388 */ /* 0x000fe4000000cc00 */
[----:B------:R-:W-:Y:S01]  /*9a00*/  @!P2 FMUL.FTZ R15, R12, -1.4426950216293334961 ;  /* 0xbfb8aa3b0c0fa820 */ /* 0x000fe20000410000 */
[----:B------:R0:W4:Y:S01]  /*9a10*/  @!P3 MUFU.EX2 R14, R4 ;  /* 0x00000004000eb308 */ /* 0x0001220000000800 */
[----:B------:R-:W-:Y:S01]  /*9a20*/  @!P1 FMUL.FTZ R16, R17, -1.4426950216293334961 ;  /* 0xbfb8aa3b11109820 */ /* 0x000fe20000410000 */
[----:B--2---:R-:W-:Y:S01]  /*9a30*/  F2FP.PACK_AB R5, R64, R65 ;  /* 0x000000414005723e */ /* 0x004fe200000000ff */
[----:B------:R-:W-:Y:S01]  /*9a40*/  @!P5 FMUL.FTZ R17, R7, -1.4426950216293334961 ;  /* 0xbfb8aa3b0711d820 */ /* 0x000fe20000410000 */
[----:B------:R-:W-:Y:S01]  /*9a50*/  F2FP.PACK_AB R7, R60, R61 ;  /* 0x0000003d3c07723e */ /* 0x000fe200000000ff */
[----:B-1----:R-:W-:Y:S01]  /*9a60*/  @!P0 FADD.FTZ R12, R6, 1 ;  /* 0x3f800000060c8421 */ /* 0x002fe20000010000 */
[----:B------:R-:W-:Y:S01]  /*9a70*/  F2FP.PACK_AB R6, R62, R63 ;  /* 0x0000003f3e06723e */ /* 0x000fe200000000ff */
[----:B---3--:R-:W-:Y:S01]  /*9a80*/  @!P4 FADD.FTZ R13, R13, 1 ;  /* 0x3f8000000d0dc421 */ /* 0x008fe20000010000 */
[----:B------:R-:W1:Y:S01]  /*9a90*/  @!P2 MUFU.EX2 R15, R15 ;  /* 0x0000000f000fa308 */ /* 0x000e620000000800 */
[----:B0-----:R-:W-:-:S05]  /*9aa0*/  F2FP.PACK_AB R4, R66, R67 ;  /* 0x000000434204723e */ /* 0x001fca00000000ff */
[----:B------:R0:W-:Y:S01]  /*9ab0*/  STS.128 [R18.X16], R4 ;  /* 0x0000000412007388 */ /* 0x0001e2000000cc00 */
[----:B------:R-:W-:-:S06]  /*9ac0*/  NOP ;  /* 0x0000000000007918 */ /* 0x000fcc0000000000 */
[----:B------:R-:W2:Y:S01]  /*9ad0*/  LDS.128 R32, [R87.X16] ;  /* 0x0000000057207984 */ /* 0x000ea2000000cc00 */
[----:B------:R-:W3:Y:S01]  /*9ae0*/  @!P1 MUFU.EX2 R16, R16 ;  /* 0x0000001000109308 */ /* 0x000ee20000000800 */
[----:B----4-:R-:W-:Y:S02]  /*9af0*/  @!P3 FADD.FTZ R14, R14, 1 ;  /* 0x3f8000000e0eb421 */ /* 0x010fe40000010000 */
[----:B------:R-:W4:Y:S01]  /*9b00*/  LDS.128 R36, [R87.X16+0x200] ;  /* 0x0002000057247984 */ /* 0x000f22000000cc00 */
[----:B-1----:R-:W-:-:S04]  /*9b10*/  @!P2 FADD.FTZ R15, R15, 1 ;  /* 0x3f8000000f0fa421 */ /* 0x002fc80000010000 */
[----:B------:R-:W1:Y:S01]  /*9b20*/  @!P5 MUFU.EX2 R17, R17 ;  /* 0x000000110011d308 */ /* 0x000e620000000800 */
[----:B0-----:R-:W-:-:S04]  /*9b30*/  IMAD.WIDE R4, R31, 0x10, R10 ;  /* 0x000000101f047825 */ /* 0x001fc800078e020a */
[----:B---3--:R-:W-:-:S03]  /*9b40*/  @!P1 FADD.FTZ R16, R16, 1 ;  /* 0x3f80000010109421 */ /* 0x008fc60000010000 */
[----:B------:R0:W3:Y:S01]  /*9b50*/  @!P6 MUFU.RCP R19, R0 ;  /* 0x000000000013e308 */ /* 0x0000e20000001000 */
[----:B-1----:R-:W-:-:S07]  /*9b60*/  @!P5 FADD.FTZ R17, R17, 1 ;  /* 0x3f8000001111d421 */ /* 0x002fce0000010000 */
[----:B------:R-:W1:Y:S01]  /*9b70*/  @!P0 MUFU.RCP R12, R12 ;  /* 0x0000000c000c8308 */ /* 0x000e620000001000 */
[----:B0-----:R-:W-:-:S04]  /*9b80*/  FADD.FTZ R0, R68, R99 ;  /* 0x0000006344007221 */ /* 0x001fc80000010000 */
[----:B------:R-:W-:Y:S02]  /*9b90*/  FADD.FTZ R7, R0, R69 ;  /* 0x0000004500077221 */ /* 0x000fe40000010000 */
[----:B------:R-:W-:Y:S01]  /*9ba0*/  IMAD R0, R103, c[0x0][0x2f8], RZ ;  /* 0x0000be0067007a24 */ /* 0x000fe200078e02ff */
[----:B------:R-:W0:Y:S01]  /*9bb0*/  @!P4 MUFU.RCP R13, R13 ;  /* 0x0000000d000dc308 */ /* 0x000e220000001000 */
[----:B---3--:R-:W-:Y:S01]  /*9bc0*/  @!P6 FMUL.FTZ R78, R78, R19 ;  /* 0x000000134e4ee220 */ /* 0x008fe20000410000 */
[----:B--2---:R-:W-:Y:S04]  /*9bd0*/  STG.E.128 [R4.64], R32 ;  /* 0x0000002004007986 */ /* 0x004fe8000c101d04 */
[----:B------:R-:W-:Y:S02]  /*9be0*/  F2FP.PACK_AB R20, R78, R77 ;  /* 0x0000004d4e14723e */ /* 0x000fe400000000ff */
[----:B------:R-:W2:Y:S01]  /*9bf0*/  @!P3 MUFU.RCP R14, R14 ;  /* 0x0000000e000eb308 */ /* 0x000ea20000001000 */
[----:B-1----:R-:W-:Y:S01]  /*9c00*/  @!P0 FMUL.FTZ R79, R79, R12 ;  /* 0x0000000c4f4f8220 */ /* 0x002fe20000410000 */
[----:B----4-:R1:W-:Y:S01]  /*9c10*/  STG.E.128 [R4.64+0x200], R36 ;  /* 0x0002002404007986 */ /* 0x0103e2000c101d04 */
[----:B------:R-:W-:-:S05]  /*9c20*/  F2FP.PACK_AB R12, R69, R68 ;  /* 0x00000044450c723e */ /* 0x000fca00000000ff */
[----:B------:R-:W3:Y:S01]  /*9c30*/  @!P2 MUFU.RCP R15, R15 ;  /* 0x0000000f000fa308 */ /* 0x000ee20000001000 */
[----:B0-----:R-:W-:Y:S01]  /*9c40*/  @!P4 FMUL.FTZ R80, R80, R13 ;  /* 0x0000000d5050c220 */ /* 0x001fe20000410000 */
[----:B------:R-:W-:Y:S01]  /*9c50*/  F2FP.PACK_AB R13, R71, R70 ;  /* 0x00000046470d723e */ /* 0x000fe200000000ff */
[----:B------:R-:W-:Y:S02]  /*9c60*/  FADD.FTZ R70, R7, R70 ;  /* 0x0000004607467221 */ /* 0x000fe40000010000 */
[----:B------:R-:W-:Y:S01]  /*9c70*/  IMAD R7, R105, c[0x0][0x2fc], R0 ;  /* 0x0000bf0069077a24 */ /* 0x000fe200078e0200 */
[----:B------:R-:W-:Y:S01]  /*9c80*/  F2FP.PACK_AB R21, R80, R79 ;  /* 0x0000004f5015723e */ /* 0x000fe200000000ff */
[----:B------:R-:W-:Y:S01]  /*9c90*/  FADD.FTZ R71, R70, R71 ;  /* 0x0000004746477221 */ /* 0x000fe20000010000 */
[----:B------:R-:W0:Y:S01]  /*9ca0*/  @!P1 MUFU.RCP R16, R16 ;  /* 0x0000001000109308 */ /* 0x000e220000001000 */
[----:B--2---:R-:W-:Y:S01]  /*9cb0*/  @!P3 FMUL.FTZ R81, R81, R14 ;  /* 0x0000000e5151b220 */ /* 0x004fe20000410000 */
[----:B------:R-:W-:Y:S01]  /*9cc0*/  F2FP.PACK_AB R14, R73, R72 ;  /* 0x00000048490e723e */ /* 0x000fe200000000ff */
[----:B------:R-:W-:Y:S01]  /*9cd0*/  FADD.FTZ R72, R71, R72 ;  /* 0x0000004847487221 */ /* 0x000fe20000010000 */
[----:B------:R-:W-:Y:S01]  /*9ce0*/  IADD3 R9, R9, R7, RZ ;  /* 0x0000000709097210 */ /* 0x000fe20007ffe0ff */
[----:B-1----:R-:W-:Y:S01]  /*9cf0*/  IMAD R5, R111, c[0x0][0x300], RZ ;  /* 0x0000c0006f057a24 */ /* 0x002fe200078e02ff */
[----:B------:R-:W-:Y:S01]  /*9d00*/  BAR.SYNC.DEFER_BLOCKING 0x0 ;  /* 0x0000000000007b1d */ /* 0x000fe20000010000 */
[----:B------:R-:W-:Y:S01]  /*9d10*/  FADD.FTZ R73, R72, R73 ;  /* 0x0000004948497221 */ /* 0x000fe20000010000 */
[----:B------:R-:W-:Y:S01]  /*9d20*/  IADD3 R116, P3, R116, -0x800, RZ ;  /* 0xfffff80074747810 */ /* 0x000fe20007f7e0ff */
[----:B---3--:R-:W-:Y:S01]  /*9d30*/  @!P2 FMUL.FTZ R84, R84, R15 ;  /* 0x0000000f5454a220 */ /* 0x008fe20000410000 */
[----:B------:R-:W-:Y:S01]  /*9d40*/  F2FP.PACK_AB R15, R75, R74 ;  /* 0x0000004a4b0f723e */ /* 0x000fe200000000ff */
[C---:B------:R-:W-:Y:S01]  /*9d50*/  IMAD R7, R124.reuse, c[0x0][0x304], R5 ;  /* 0x0000c1007c077a24 */ /* 0x040fe200078e0205 */
[----:B------:R-:W1:Y:S01]  /*9d60*/  @!P5 MUFU.RCP R17, R17 ;  /* 0x000000110011d308 */ /* 0x000e620000001000 */
[----:B------:R-:W-:Y:S01]  /*9d70*/  IMAD.WIDE.U32 R4, R124, c[0x0][0x300], R8 ;  /* 0x0000c0007c047a25 */ /* 0x000fe200078e0008 */
[----:B------:R-:W-:-:S02]  /*9d80*/  F2FP.PACK_AB R22, R84, R81 ;  /* 0x000000515416723e */ /* 0x000fc400000000ff */
[----:B------:R-:W-:Y:S01]  /*9d90*/  IADD3 R118, P2, R118, -0x800, RZ ;  /* 0xfffff80076767810 */ /* 0x000fe20007f5e0ff */
[----:B0-----:R-:W-:Y:S01]  /*9da0*/  @!P1 FMUL.FTZ R83, R83, R16 ;  /* 0x0000001053539220 */ /* 0x001fe20000410000 */
[----:B------:R-:W-:Y:S01]  /*9db0*/  IADD3 R5, R5, R7, RZ ;  /* 0x0000000705057210 */ /* 0x000fe20007ffe0ff */
[----:B------:R-:W-:Y:S01]  /*9dc0*/  FADD.FTZ R74, R73, R74 ;  /* 0x0000004a494a7221 */ /* 0x000fe20000010000 */
[----:B------:R-:W-:Y:S02]  /*9dd0*/  LEA R6, P0, R4, c[0x0][0x340], 0x1 ;  /* 0x0000d00004067a11 */ /* 0x000fe400078008ff */
[----:B------:R-:W-:Y:S01]  /*9de0*/  IADD3 R28, P1, R28, -0x800, RZ ;  /* 0xfffff8001c1c7810 */ /* 0x000fe20007f3e0ff */
[----:B------:R-:W-:Y:S01]  /*9df0*/  FADD.FTZ R74, R74, R75 ;  /* 0x0000004b4a4a7221 */ /* 0x000fe20000010000 */
[----:B------:R-:W-:Y:S02]  /*9e00*/  LEA.HI.X R7, R4, c[0x0][0x344], R5, 0x1, P0 ;  /* 0x0000d10004077a11 */ /* 0x000fe400000f0c05 */
[----:B------:R-:W-:Y:S01]  /*9e10*/  ISETP.GT.AND P0, PT, R93, 0x1, PT ;  /* 0x000000015d00780c */ /* 0x000fe20003f04270 */
[----:B------:R-:W-:Y:S01]  /*9e20*/  FADD.FTZ R77, R74, R77 ;  /* 0x0000004d4a4d7221 */ /* 0x000fe20000010000 */
[----:B------:R-:W-:Y:S01]  /*9e30*/  IADD3.X R29, R29, -0x1, RZ, P1, !PT ;  /* 0xffffffff1d1d7810 */ /* 0x000fe20000ffe4ff */
[----:B-1----:R-:W-:Y:S01]  /*9e40*/  @!P5 FMUL.FTZ R86, R86, R17 ;  /* 0x000000115656d220 */ /* 0x002fe20000410000 */
[----:B------:R-:W-:Y:S01]  /*9e50*/  STS.128 [R18.X16], R12 ;  /* 0x0000000c12007388 */ /* 0x000fe2000000cc00 */
[----:B------:R-:W-:Y:S01]  /*9e60*/  IMAD.WIDE R4, R31, 0x10, R6 ;  /* 0x000000101f047825 */ /* 0x000fe200078e0206 */
[----:B------:R-:W-:-:S02]  /*9e70*/  MOV R93, R30 ;  /* 0x0000001e005d7202 */ /* 0x000fc40000000f00 */
[----:B------:R-:W-:Y:S01]  /*9e80*/  F2FP.PACK_AB R23, R86, R83 ;  /* 0x000000535617723e */ /* 0x000fe200000000ff */
[----:B------:R-:W-:Y:S01]  /*9e90*/  FADD.FTZ R78, R77, R78 ;  /* 0x0000004e4d4e7221 */ /* 0x000fe20000010000 */
[----:B------:R-:W-:Y:S02]  /*9ea0*/  IADD3.X R97, R97, -0x1, RZ, P2, !PT ;  /* 0xffffffff61617810 */ /* 0x000fe400017fe4ff */
[----:B------:R-:W-:Y:S01]  /*9eb0*/  IADD3.X R95, R95, -0x1, RZ, P3, !PT ;  /* 0xffffffff5f5f7810 */ /* 0x000fe20001ffe4ff */
        /* <DEDUP_REMOVED lines=14> */
.L_x_6242:
        /* <DEDUP_REMOVED lines=29> */
.L_x_6315:
[----:B------:R-:W-:Y:S05]  /*a170*/  BSYNC B0 ;  /* 0x0000000000007941 */ /* 0x000fea0003800000 */
.L_x_6314:
        /* <DEDUP_REMOVED lines=28> */
.L_x_6317:
[----:B------:R-:W1:Y:S02]  /*a340*/  S2R R19, SR_TID.X ;  /* 0x0000000000137919 */ /* 0x000e640000002100 */
.L_x_6318:
[----:B------:R-:W-:Y:S05]  /*a350*/  BSYNC B0 ;  /* 0x0000000000007941 */ /* 0x000fea0003800000 */
.L_x_6316:
        /* <DEDUP_REMOVED lines=22> */
.L_x_6319:
        /* <DEDUP_REMOVED lines=64> */
.L_x_6280:
[----:B------:R-:W-:Y:S01]  /*a8c0*/  HFMA2.MMA R186, -RZ, RZ, 0, 5.9604644775390625e-08 ;  /* 0x00000001ffba7435 */ /* 0x000fe200000001ff */
[----:B------:R-:W-:Y:S02]  /*a8d0*/  MOV R19, R18 ;  /* 0x0000001200137202 */ /* 0x000fe40000000f00 */
[----:B------:R-:W-:Y:S02]  /*a8e0*/  MOV R187, RZ ;  /* 0x000000ff00bb7202 */ /* 0x000fe40000000f00 */
[----:B------:R-:W-:-:S02]  /*a8f0*/  MOV R188, 0xffffffff ;  /* 0xffffffff00bc7802 */ /* 0x000fc40000000f00 */
[----:B------:R-:W-:Y:S02]  /*a900*/  MOV R16, 0xa920 ;  /* 0x0000a92000107802 */ /* 0x000fe40000000f00 */
[----:B-1---5:R-:W-:Y:S05]  /*a910*/  CALL.REL.NOINC `($__internal_152_$__cuda_sm70_shflsync_up) ;  /* 0x00001ea000007944 */ /* 0x022fea0003c00000 */
[----:B-1----:R-:W-:Y:S01]  /*a920*/  MOV R21, R19 ;  /* 0x0000001300157202 */ /* 0x002fe20000000f00 */
[----:B0-----:R-:W-:Y:S05]  /*a930*/  BRA `(.L_x_6320) ;  /* 0xffffa46000007947 */ /* 0x001fea000383ffff */
.L_x_6281:
[----:B------:R-:W-:Y:S01]  /*a940*/  HFMA2.MMA R186, -RZ, RZ, 0, 5.9604644775390625e-08 ;  /* 0x00000001ffba7435 */ /* 0x000fe200000001ff */
[----:B------:R-:W-:Y:S02]  /*a950*/  MOV R19, R20 ;  /* 0x0000001400137202 */ /* 0x000fe40000000f00 */
[----:B------:R-:W-:Y:S02]  /*a960*/  MOV R187, RZ ;  /* 0x000000ff00bb7202 */ /* 0x000fe40000000f00 */
[----:B------:R-:W-:Y:S02]  /*a970*/  MOV R188, 0xffffffff ;  /* 0xffffffff00bc7802 */ /* 0x000fe40000000f00 */
[----:B------:R-:W-:Y:S02]  /*a980*/  MOV R16, 0xa9a0 ;  /* 0x0000a9a000107802 */ /* 0x000fe40000000f00 */
[----:B012--5:R-:W-:Y:S05]  /*a990*/  CALL.REL.NOINC `($__internal_152_$__cuda_sm70_shflsync_up) ;  /* 0x00001e2000007944 */ /* 0x027fea0003c00000 */
[----:B0-----:R-:W-:Y:S01]  /*a9a0*/  HFMA2.MMA R186, -RZ, RZ, 0, 5.9604644775390625e-08 ;  /* 0x00000001ffba7435 */ /* 0x001fe200000001ff */
[----:B-1----:R-:W-:Y:S02]  /*a9b0*/  MOV R183, R19 ;  /* 0x0000001300b77202 */ /* 0x002fe40000000f00 */
[----:B------:R-:W-:-:S02]  /*a9c0*/  MOV R19, R22 ;  /* 0x0000001600137202 */ /* 0x000fc40000000f00 */
[----:B------:R-:W-:Y:S02]  /*a9d0*/  MOV R187, RZ ;  /* 0x000000ff00bb7202 */ /* 0x000fe40000000f00 */
[----:B------:R-:W-:Y:S02]  /*a9e0*/  MOV R188, 0xffffffff ;  /* 0xffffffff00bc7802 */ /* 0x000fe40000000f00 */
[----:B------:R-:W-:Y:S02]  /*a9f0*/  MOV R16, 0xaa10 ;  /* 0x0000aa1000107802 */ /* 0x000fe40000000f00 */
[----:B------:R-:W-:Y:S05]  /*aa00*/  CALL.REL.NOINC `($__internal_152_$__cuda_sm70_shflsync_up) ;  /* 0x00001db000007944 */ /* 0x000fea0003c00000 */
[----:B0-----:R-:W-:Y:S01]  /*aa10*/  HFMA2.MMA R186, -RZ, RZ, 0, 5.9604644775390625e-08 ;  /* 0x00000001ffba7435 */ /* 0x001fe200000001ff */
[----:B-1----:R-:W-:Y:S02]  /*aa20*/  MOV R185, R19 ;  /* 0x0000001300b97202 */ /* 0x002fe40000000f00 */
[----:B------:R-:W-:Y:S02]  /*aa30*/  MOV R19, R23 ;  /* 0x0000001700137202 */ /* 0x000fe40000000f00 */
[----:B------:R-:W-:Y:S02]  /*aa40*/  MOV R187, RZ ;  /* 0x000000ff00bb7202 */ /* 0x000fe40000000f00 */
[----:B------:R-:W-:-:S02]  /*aa50*/  MOV R188, 0xffffffff ;  /* 0xffffffff00bc7802 */ /* 0x000fc40000000f00 */
[----:B------:R-:W-:Y:S02]  /*aa60*/  MOV R16, 0xaa80 ;  /* 0x0000aa8000107802 */ /* 0x000fe40000000f00 */
[----:B------:R-:W-:Y:S05]  /*aa70*/  CALL.REL.NOINC `($__internal_152_$__cuda_sm70_shflsync_up) ;  /* 0x00001d4000007944 */ /* 0x000fea0003c00000 */
[----:B------:R-:W-:Y:S01]  /*aa80*/  FMUL.FTZ R184, R20, R185 ;  /* 0x000000b914b87220 */ /* 0x000fe20000410000 */
[----:B------:R-:W-:Y:S01]  /*aa90*/  ISETP.GE.AND P0, PT, R120, 0x1, PT ;  /* 0x000000017800780c */ /* 0x000fe20003f06270 */
[C---:B-1----:R-:W-:Y:S01]  /*aaa0*/  FMUL.FTZ R182, R20.reuse, R19 ;  /* 0x0000001314b67220 */ /* 0x042fe20000410000 */
[----:B0-----:R-:W-:Y:S01]  /*aab0*/  HFMA2.MMA R186, -RZ, RZ, 0, 1.1920928955078125e-07 ;  /* 0x00000002ffba7435 */ /* 0x001fe200000001ff */
[C---:B------:R-:W-:Y:S01]  /*aac0*/  FMUL.FTZ R16, R20.reuse, R183 ;  /* 0x000000b714107220 */ /* 0x040fe20000410000 */
[----:B------:R-:W-:Y:S01]  /*aad0*/  MOV R187, RZ ;  /* 0x000000ff00bb7202 */ /* 0x000fe20000000f00 */
[----:B------:R-:W-:Y:S01]  /*aae0*/  FMUL.FTZ R17, R20, R21 ;  /* 0x0000001514117220 */ /* 0x000fe20000410000 */
[----:B------:R-:W-:Y:S01]  /*aaf0*/  MOV R188, 0xffffffff ;  /* 0xffffffff00bc7802 */ /* 0x000fe20000000f00 */
[C---:B------:R-:W-:Y:S02]  /*ab00*/  FFMA.FTZ R184, R18.reuse, R19, R184 ;  /* 0x0000001312b87223 */ /* 0x040fe400000100b8 */
        /* <DEDUP_REMOVED lines=11> */
[----:B------:R-:W-:Y:S05]  /*abc0*/  CALL.REL.NOINC `($__internal_152_$__cuda_sm70_shflsync_up) ;  /* 0x00001bf000007944 */ /* 0x000fea0003c00000 */
[----:B0-----:R-:W-:Y:S01]  /*abd0*/  HFMA2.MMA R186, -RZ, RZ, 0, 1.1920928955078125e-07 ;  /* 0x00000002ffba7435 */ /* 0x001fe200000001ff */
[----:B-1----:R-:W-:Y:S02]  /*abe0*/  MOV R18, R19 ;  /* 0x0000001300127202 */ /* 0x002fe40000000f00 */
[----:B------:R-:W-:Y:S02]  /*abf0*/  MOV R19, R205 ;  /* 0x000000cd00137202 */ /* 0x000fe40000000f00 */
[----:B------:R-:W-:Y:S02]  /*ac00*/  MOV R187, RZ ;  /* 0x000000ff00bb7202 */ /* 0x000fe40000000f00 */
[----:B------:R-:W-:Y:S02]  /*ac10*/  MOV R188, 0xffffffff ;  /* 0xffffffff00bc7802 */ /* 0x000fe40000000f00 */
[----:B------:R-:W-:Y:S02]  /*ac20*/  MOV R16, 0xac40 ;  /* 0x0000ac4000107802 */ /* 0x000fe40000000f00 */
[----:B------:R-:W-:Y:S05]  /*ac30*/  CALL.REL.NOINC `($__internal_152_$__cuda_sm70_shflsync_up) ;  /* 0x00001b8000007944 */ /* 0x000fea0003c00000 */
[----:B0-----:R-:W-:Y:S01]  /*ac40*/  HFMA2.MMA R186, -RZ, RZ, 0, 1.1920928955078125e-07 ;  /* 0x00000002ffba7435 */ /* 0x001fe200000001ff */
[----:B-1----:R-:W-:-:S02]  /*ac50*/  MOV R20, R19 ;  /* 0x0000001300147202 */ /* 0x002fc40000000f00 */
[----:B------:R-:W-:Y:S02]  /*ac60*/  MOV R19, R22 ;  /* 0x0000001600137202 */ /* 0x000fe40000000f00 */
[----:B------:R-:W-:Y:S02]  /*ac70*/  MOV R187, RZ ;  /* 0x000000ff00bb7202 */ /* 0x000fe40000000f00 */
[----:B------:R-:W-:Y:S02]  /*ac80*/  MOV R188, 0xffffffff ;  /* 0xffffffff00bc7802 */ /* 0x000fe40000000f00 */
[----:B------:R-:W-:Y:S02]  /*ac90*/  MOV R16, 0xacb0 ;  /* 0x0000acb000107802 */ /* 0x000fe40000000f00 */
[----:B------:R-:W-:Y:S05]  /*aca0*/  CALL.REL.NOINC `($__internal_152_$__cuda_sm70_shflsync_up) ;  /* 0x00001b1000007944 */ /* 0x000fea0003c00000 */
[----:B0-----:R-:W-:Y:S01]  /*acb0*/  HFMA2.MMA R186, -RZ, RZ, 0, 1.1920928955078125e-07 ;  /* 0x00000002ffba7435 */ /* 0x001fe200000001ff */
[----:B-1----:R-:W-:Y:S02]  /*acc0*/  MOV R21, R19 ;  /* 0x0000001300157202 */ /* 0x002fe40000000f00 */
[----:B------:R-:W-:Y:S02]  /*acd0*/  MOV R19, R23 ;  /* 0x0000001700137202 */ /* 0x000fe40000000f00 */
[----:B------:R-:W-:-:S02]  /*ace0*/  MOV R187, RZ ;  /* 0x000000ff00bb7202 */ /* 0x000fc40000000f00 */
[----:B------:R-:W-:Y:S02]  /*acf0*/  MOV R188, 0xffffffff ;  /* 0xffffffff00bc7802 */ /* 0x000fe40000000f00 */
[----:B------:R-:W-:Y:S02]  /*ad00*/  MOV R16, 0xad20 ;  /* 0x0000ad2000107802 */ /* 0x000fe40000000f00 */
[----:B------:R-:W-:Y:S05]  /*ad10*/  CALL.REL.NOINC `($__internal_152_$__cuda_sm70_shflsync_up) ;  /* 0x00001aa000007944 */ /* 0x000fea0003c00000 */
[----:B------:R-:W-:Y:S01]  /*ad20*/  ISETP.GE.AND P0, PT, R120, 0x2, PT ;  /* 0x000000027800780c */ /* 0x000fe20003f06270 */
[----:B------:R-:W-:Y:S01]  /*ad30*/  FMUL.FTZ R17, R18, R205 ;  /* 0x000000cd12117220 */ /* 0x000fe20000410000 */
[----:B0-----:R-:W-:Y:S01]  /*ad40*/  HFMA2.MMA R186, -RZ, RZ, 0, 2.384185791015625e-07 ;  /* 0x00000004ffba7435 */ /* 0x001fe200000001ff */
[----:B-1----:R-:W-:Y:S01]  /*ad50*/  FMUL.FTZ R16, R205, R19 ;  /* 0x00000013cd107220 */ /* 0x002fe20000410000 */
[----:B------:R-:W-:Y:S01]  /*ad60*/  MOV R187, RZ ;  /* 0x000000ff00bb7202 */ /* 0x000fe20000000f00 */
[-C--:B------:R-:W-:Y:S01]  /*ad70*/  FMUL.FTZ R183, R21, R205.reuse ;  /* 0x000000cd15b77220 */ /* 0x080fe20000410000 */
[----:B------:R-:W-:Y:S01]  /*ad80*/  MOV R188, 0xffffffff ;  /* 0xffffffff00bc7802 */ /* 0x000fe20000000f00 */
[C---:B------:R-:W-:Y:S02]  /*ad90*/  FFMA.FTZ R184, R20.reuse, R182, R17 ;  /* 0x000000b614b87223 */ /* 0x040fe40000010011 */
[----:B------:R-:W-:-:S02]  /*ada0*/  FMUL.FTZ R17, R20, R205 ;  /* 0x000000cd14117220 */ /* 0x000fc40000410000 */
[----:B------:R-:W-:Y:S01]  /*adb0*/  FFMA.FTZ R21, R21, R182, -R16 ;  /* 0x000000b615157223 */ /* 0x000fe20000010810 */
[----:B------:R-:W-:Y:S01]  /*adc0*/  FSEL R205, R205, R184, !P0 ;  /* 0x000000b8cdcd7208 */ /* 0x000fe20004000000 */
[----:B------:R-:W-:Y:S02]  /*add0*/  FFMA.FTZ R16, R182, R19, R183 ;  /* 0x00000013b6107223 */ /* 0x000fe400000100b7 */
[----:B------:R-:W-:Y:S02]  /*ade0*/  @P0 FFMA.FTZ R182, R18, R182, -R17 ;  /* 0x000000b612b60223 */ /* 0x000fe40000010811 */
[----:B------:R-:W-:Y:S01]  /*adf0*/  @P0 FADD.FTZ R23, R23, R16 ;  /* 0x0000001017170221 */ /* 0x000fe20000010000 */
[----:B------:R-:W-:Y:S01]  /*ae00*/  MOV R16, 0xae40 ;  /* 0x0000ae4000107802 */ /* 0x000fe20000000f00 */
[----:B------:R-:W-:Y:S01]  /*ae10*/  @P0 FADD.FTZ R22, R22, R21 ;  /* 0x0000001516160221 */ /* 0x000fe20000010000 */
[----:B------:R-:W-:Y:S02]  /*ae20*/  MOV R19, R182 ;  /* 0x000000b600137202 */ /* 0x000fe40000000f00 */
[----:B------:R-:W-:Y:S05]  /*ae30*/  CALL.REL.NOINC `($__internal_152_$__cuda_sm70_shflsync_up) ;  /* 0x0000198000007944 */ /* 0x000fea0003c00000 */
[----:B0-----:R-:W-:Y:S01]  /*ae40*/  HFMA2.MMA R186, -RZ, RZ, 0, 2.384185791015625e-07 ;  /* 0x00000004ffba7435 */ /* 0x001fe200000001ff */
[----:B-1----:R-:W-:-:S02]  /*ae50*/  MOV R18, R19 ;  /* 0x0000001300127202 */ /* 0x002fc40000000f00 */
[----:B------:R-:W-:Y:S02]  /*ae60*/  MOV R19, R205 ;  /* 0x000000cd00137202 */ /* 0x000fe40000000f00 */
[----:B------:R-:W-:Y:S02]  /*ae70*/  MOV R187, RZ ;  /* 0x000000ff00bb7202 */ /* 0x000fe40000000f00 */
[----:B------:R-:W-:Y:S02]  /*ae80*/  MOV R188, 0xffffffff ;  /* 0xffffffff00bc7802 */ /* 0x000fe40000000f00 */
[----:B------:R-:W-:Y:S02]  /*ae90*/  MOV R16, 0xaeb0 ;  /* 0x0000aeb000107802 */ /* 0x000fe40000000f00 */
[----:B------:R-:W-:Y:S05]  /*aea0*/  CALL.REL.NOINC `($__internal_152_$__cuda_sm70_shflsync_up) ;  /* 0x0000191000007944 */ /* 0x000fea0003c00000 */
[----:B0-----:R-:W-:Y:S01]  /*aeb0*/  HFMA2.MMA R186, -RZ, RZ, 0, 2.384185791015625e-07 ;  /* 0x00000004ffba7435 */ /* 0x001fe200000001ff */
[----:B-1----:R-:W-:Y:S02]  /*aec0*/  MOV R20, R19 ;  /* 0x0000001300147202 */ /* 0x002fe40000000f00 */
[----:B------:R-:W-:Y:S02]  /*aed0*/  MOV R19, R22 ;  /* 0x0000001600137202 */ /* 0x000fe40000000f00 */
[----:B------:R-:W-:-:S02]  /*aee0*/  MOV R187, RZ ;  /* 0x000000ff00bb7202 */ /* 0x000fc40000000f00 */
[----:B------:R-:W-:Y:S02]  /*aef0*/  MOV R188, 0xffffffff ;  /* 0xffffffff00bc7802 */ /* 0x000fe40000000f00 */
[----:B------:R-:W-:Y:S02]  /*af00*/  MOV R16, 0xaf20 ;  /* 0x0000af2000107802 */ /* 0x000fe40000000f00 */
[----:B------:R-:W-:Y:S05]  /*af10*/  CALL.REL.NOINC `($__internal_152_$__cuda_sm70_shflsync_up) ;  /* 0x000018a000007944 */ /* 0x000fea0003c00000 */
[----:B0-----:R-:W-:Y:S01]  /*af20*/  HFMA2.MMA R186, -RZ, RZ, 0, 2.384185791015625e-07 ;  /* 0x00000004ffba7435 */ /* 0x001fe200000001ff */
[----:B-1----:R-:W-:Y:S02]  /*af30*/  MOV R21, R19 ;  /* 0x0000001300157202 */ /* 0x002fe40000000f00 */
[----:B------:R-:W-:Y:S02]  /*af40*/  MOV R19, R23 ;  /* 0x0000001700137202 */ /* 0x000fe40000000f00 */
[----:B------:R-:W-:Y:S02]  /*af50*/  MOV R187, RZ ;  /* 0x000000ff00bb7202 */ /* 0x000fe40000000f00 */
[----:B------:R-:W-:Y:S02]  /*af60*/  MOV R188, 0xffffffff ;  /* 0xffffffff00bc7802 */ /* 0x000fe40000000f00 */
[----:B------:R-:W-:-:S02]  /*af70*/  MOV R16, 0xaf90 ;  /* 0x0000af9000107802 */ /* 0x000fc40000000f00 */
[----:B------:R-:W-:Y:S05]  /*af80*/  CALL.REL.NOINC `($__internal_152_$__cuda_sm70_shflsync_up) ;  /* 0x0000183000007944 */ /* 0x000fea0003c00000 */
[----:B------:R-:W-:Y:S01]  /*af90*/  ISETP.GE.AND P0, PT, R120, 0x4, PT ;  /* 0x000000047800780c */ /* 0x000fe20003f06270 */
[-C--:B------:R-:W-:Y:S01]  /*afa0*/  FMUL.FTZ R17, R18, R205.reuse ;  /* 0x000000cd12117220 */ /* 0x080fe20000410000 */
[----:B0-----:R-:W-:Y:S01]  /*afb0*/  HFMA2.MMA R186, -RZ, RZ, 0, 4.76837158203125e-07 ;  /* 0x00000008ffba7435 */ /* 0x001fe200000001ff */
[----:B------:R-:W-:Y:S01]  /*afc0*/  FMUL.FTZ R183, R21, R205 ;  /* 0x000000cd15b77220 */ /* 0x000fe20000410000 */
[----:B------:R-:W-:Y:S01]  /*afd0*/  MOV R187, RZ ;  /* 0x000000ff00bb7202 */ /* 0x000fe20000000f00 */
[----:B-1----:R-:W-:Y:S01]  /*afe0*/  FMUL.FTZ R16, R205, R19 ;  /* 0x00000013cd107220 */ /* 0x002fe20000410000 */
[----:B------:R-:W-:Y:S01]  /*aff0*/  MOV R188, 0xffffffff ;  /* 0xffffffff00bc7802 */ /* 0x000fe20000000f00 */
[----:B------:R-:W-:-:S02]  /*b000*/  FFMA.FTZ R184, R20, R182, R17 ;  /* 0x000000b614b87223 */ /* 0x000fc40000010011 */
[----:B------:R-:W-:Y:S02]  /*b010*/  FMUL.FTZ R17, R20, R205 ;  /* 0x000000cd14117220 */ /* 0x000fe40000410000 */
[----:B------:R-:W-:Y:S01]  /*b020*/  FFMA.FTZ R20, R182, R19, R183 ;  /* 0x00000013b6147223 */ /* 0x000fe200000100b7 */
[----:B------:R-:W-:Y:S01]  /*b030*/  FSEL R205, R205, R184, !P0 ;  /* 0x000000b8cdcd7208 */ /* 0x000fe20004000000 */
[-C--:B------:R-:W-:Y:S01]  /*b040*/  FFMA.FTZ R21, R21, R182.reuse, -R16 ;  /* 0x000000b615157223 */ /* 0x080fe20000010810 */
[----:B------:R-:W-:Y:S01]  /*b050*/  MOV R16, 0xb0b0 ;  /* 0x0000b0b000107802 */ /* 0x000fe20000000f00 */
[----:B------:R-:W-:Y:S02]  /*b060*/  @P0 FFMA.FTZ R182, R18, R182, -R17 ;  /* 0x000000b612b60223 */ /* 0x000fe40000010811 */
[----:B------:R-:W-:Y:S02]  /*b070*/  @P0 FADD.FTZ R23, R23, R20 ;  /* 0x0000001417170221 */ /* 0x000fe40000010000 */
[----:B------:R-:W-:Y:S01]  /*b080*/  @P0 FADD.FTZ R22, R22, R21 ;  /* 0x0000001516160221 */ /* 0x000fe20000010000 */
[----:B------:R-:W-:-:S02]  /*b090*/  MOV R19, R182 ;  /* 0x000000b600137202 */ /* 0x000fc40000000f00 */
[----:B------:R-:W-:Y:S05]  /*b0a0*/  CALL.REL.NOINC `($__internal_152_$__cuda_sm70_shflsync_up) ;  /* 0x0000171000007944 */ /* 0x000fea0003c00000 */
[----:B0-----:R-:W-:Y:S01]  /*b0b0*/  HFMA2.MMA R186, -RZ, RZ, 0, 4.76837158203125e-07 ;  /* 0x00000008ffba7435 */ /* 0x001fe200000001ff */
[----:B-1----:R-:W-:-:S02]  /*b0c0*/  MOV R18, R19 ;  /* 0x0000001300127202 */ /* 0x002fc40000000f00 */
[----:B------:R-:W-:Y:S02]  /*b0d0*/  MOV R19, R205 ;  /* 0x000000cd00137202 */ /* 0x000fe40000000f00 */
[----:B------:R-:W-:Y:S02]  /*b0e0*/  MOV R187, RZ ;  /* 0x000000ff00bb7202 */ /* 0x000fe40000000f00 */
[----:B------:R-:W-:Y:S02]  /*b0f0*/  MOV R188, 0xffffffff ;  /* 0xffffffff00bc7802 */ /* 0x000fe40000000f00 */
[----:B------:R-:W-:Y:S02]  /*b100*/  MOV R16, 0xb120 ;  /* 0x0000b12000107802 */ /* 0x000fe40000000f00 */
[----:B------:R-:W-:Y:S05]  /*b110*/  CALL.REL.NOINC `($__internal_152_$__cuda_sm70_shflsync_up) ;  /* 0x000016a000007944 */ /* 0x000fea0003c00000 */
[----:B0-----:R-:W-:Y:S01]  /*b120*/  HFMA2.MMA R186, -RZ, RZ, 0, 4.76837158203125e-07 ;  /* 0x00000008ffba7435 */ /* 0x001fe200000001ff */
[----:B-1----:R-:W-:Y:S02]  /*b130*/  MOV R20, R19 ;  /* 0x0000001300147202 */ /* 0x002fe40000000f00 */
[----:B------:R-:W-:Y:S02]  /*b140*/  MOV R19, R22 ;  /* 0x0000001600137202 */ /* 0x000fe40000000f00 */
[----:B------:R-:W-:-:S02]  /*b150*/  MOV R187, RZ ;  /* 0x000000ff00bb7202 */ /* 0x000fc40000000f00 */
[----:B------:R-:W-:Y:S02]  /*b160*/  MOV R188, 0xffffffff ;  /* 0xffffffff00bc7802 */ /* 0x000fe40000000f00 */
[----:B------:R-:W-:Y:S02]  /*b170*/  MOV R16, 0xb190 ;  /* 0x0000b19000107802 */ /* 0x000fe40000000f00 */
[----:B------:R-:W-:Y:S05]  /*b180*/  CALL.REL.NOINC `($__internal_152_$__cuda_sm70_shflsync_up) ;  /* 0x0000163000007944 */ /* 0x000fea0003c00000 */
[----:B0-----:R-:W-:Y:S01]  /*b190*/  HFMA2.MMA R186, -RZ, RZ, 0, 4.76837158203125e-07 ;  /* 0x00000008ffba7435 */ /* 0x001fe200000001ff */
[----:B-1----:R-:W-:Y:S02]  /*b1a0*/  MOV R21, R19 ;  /* 0x0000001300157202 */ /* 0x002fe40000000f00 */
[----:B------:R-:W-:Y:S02]  /*b1b0*/  MOV R19, R23 ;  /* 0x0000001700137202 */ /* 0x000fe40000000f00 */
[----:B------:R-:W-:Y:S02]  /*b1c0*/  MOV R187, RZ ;  /* 0x000000ff00bb7202 */ /* 0x000fe40000000f00 */
[----:B------:R-:W-:Y:S02]  /*b1d0*/  MOV R188, 0xffffffff ;  /* 0xffffffff00bc7802 */ /* 0x000fe40000000f00 */
[----:B------:R-:W-:-:S02]  /*b1e0*/  MOV R16, 0xb200 ;  /* 0x0000b20000107802 */ /* 0x000fc40000000f00 */
[----:B------:R-:W-:Y:S05]  /*b1f0*/  CALL.REL.NOINC `($__internal_152_$__cuda_sm70_shflsync_up) ;  /* 0x000015c000007944 */ /* 0x000fea0003c00000 */
[----:B------:R-:W-:Y:S01]  /*b200*/  ISETP.GE.AND P0, PT, R120, 0x8, PT ;  /* 0x000000087800780c */ /* 0x000fe20003f06270 */
[----:B------:R-:W-:Y:S01]  /*b210*/  FMUL.FTZ R17, R18, R205 ;  /* 0x000000cd12117220 */ /* 0x000fe20000410000 */
[----:B0-----:R-:W-:Y:S01]  /*b220*/  HFMA2.MMA R186, -RZ, RZ, 0, 9.5367431640625e-07 ;  /* 0x00000010ffba7435 */ /* 0x001fe200000001ff */
[----:B-1----:R-:W-:Y:S01]  /*b230*/  FMUL.FTZ R16, R205, R19 ;  /* 0x00000013cd107220 */ /* 0x002fe20000410000 */
[----:B------:R-:W-:Y:S01]  /*b240*/  MOV R187, RZ ;  /* 0x000000ff00bb7202 */ /* 0x000fe20000000f00 */
[----:B------:R-:W-:Y:S01]  /*b250*/  FMUL.FTZ R183, R21, R205 ;  /* 0x000000cd15b77220 */ /* 0x000fe20000410000 */
[----:B------:R-:W-:Y:S01]  /*b260*/  MOV R188, 0xffffffff ;  /* 0xffffffff00bc7802 */ /* 0x000fe20000000f00 */
[----:B------:R-:W-:-:S02]  /*b270*/  FFMA.FTZ R184, R20, R182, R17 ;  /* 0x000000b614b87223 */ /* 0x000fc40000010011 */
[----:B------:R-:W-:Y:S02]  /*b280*/  FMUL.FTZ R17, R20, R205 ;  /* 0x000000cd14117220 */ /* 0x000fe40000410000 */
[----:B------:R-:W-:Y:S01]  /*b290*/  FFMA.FTZ R21, R21, R182, -R16 ;  /* 0x000000b615157223 */ /* 0x000fe20000010810 */
[----:B------:R-:W-:Y:S01]  /*b2a0*/  FSEL R184, R205, R184, !P0 ;  /* 0x000000b8cdb87208 */ /* 0x000fe20004000000 */
[----:B------:R-:W-:Y:S02]  /*b2b0*/  FFMA.FTZ R16, R182, R19, R183 ;  /* 0x00000013b6107223 */ /* 0x000fe400000100b7 */
[----:B------:R-:W-:Y:S02]  /*b2c0*/  @P0 FFMA.FTZ R182, R18, R182, -R17 ;  /* 0x000000b612b60223 */ /* 0x000fe40000010811 */
[----:B------:R-:W-:Y:S01]  /*b2d0*/  @P0 FADD.FTZ R23, R23, R16 ;  /* 0x0000001017170221 */ /* 0x000fe20000010000 */
[----:B------:R-:W-:Y:S01]  /*b2e0*/  MOV R16, 0xb340 ;  /* 0x0000b34000107802 */ /* 0x000fe20000000f00 */
[----:B------:R-:W-:Y:S01]  /*b2f0*/  @P0 FADD.FTZ R22, R22, R21 ;  /* 0x0000001516160221 */ /* 0x000fe20000010000 */
[----:B------:R-:W-:-:S02]  /*b300*/  MOV R18, R182 ;  /* 0x000000b600127202 */ /* 0x000fc40000000f00 */
[----:B------:R-:W-:Y:S02]  /*b310*/  MOV R19, R182 ;  /* 0x000000b600137202 */ /* 0x000fe40000000f00 */
[----:B------:R-:W-:Y:S02]  /*b320*/  MOV R182, R184 ;  /* 0x000000b800b67202 */ /* 0x000fe40000000f00 */
[----:B------:R-:W-:Y:S05]  /*b330*/  CALL.REL.NOINC `($__internal_152_$__cuda_sm70_shflsync_up) ;  /* 0x0000148000007944 */ /* 0x000fea0003c00000 */
[----:B0-----:R-:W-:Y:S01]  /*b340*/  HFMA2.MMA R186, -RZ, RZ, 0, 9.5367431640625e-07 ;  /* 0x00000010ffba7435 */ /* 0x001fe200000001ff */
[----:B-1----:R-:W-:Y:S02]  /*b350*/  MOV R21, R19 ;  /* 0x0000001300157202 */ /* 0x002fe40000000f00 */
[----:B------:R-:W-:Y:S02]  /*b360*/  MOV R19, R184 ;  /* 0x000000b800137202 */ /* 0x000fe40000000f00 */
[----:B------:R-:W-:Y:S02]  /*b370*/  MOV R187, RZ ;  /* 0x000000ff00bb7202 */ /* 0x000fe40000000f00 */
[----:B------:R-:W-:Y:S02]  /*b380*/  MOV R188, 0xffffffff ;  /* 0xffffffff00bc7802 */ /* 0x000fe40000000f00 */
[----:B------:R-:W-:-:S02]  /*b390*/  MOV R16, 0xb3b0 ;  /* 0x0000b3b000107802 */ /* 0x000fc40000000f00 */
[----:B------:R-:W-:Y:S05]  /*b3a0*/  CALL.REL.NOINC `($__internal_152_$__cuda_sm70_shflsync_up) ;  /* 0x0000141000007944 */ /* 0x000fea0003c00000 */
[----:B0-----:R-:W-:Y:S01]  /*b3b0*/  HFMA2.MMA R186, -RZ, RZ, 0, 9.5367431640625e-07 ;  /* 0x00000010ffba7435 */ /* 0x001fe200000001ff */
[----:B-1----:R-:W-:-:S02]  /*b3c0*/  MOV R183, R19 ;  /* 0x0000001300b77202 */ /* 0x002fc40000000f00 */
[----:B------:R-:W-:Y:S02]  /*b3d0*/  MOV R19, R22 ;  /* 0x0000001600137202 */ /* 0x000fe40000000f00 */
[----:B------:R-:W-:Y:S02]  /*b3e0*/  MOV R187, RZ ;  /* 0x000000ff00bb7202 */ /* 0x000fe40000000f00 */
[----:B------:R-:W-:Y:S02]  /*b3f0*/  MOV R188, 0xffffffff ;  /* 0xffffffff00bc7802 */ /* 0x000fe40000000f00 */
[----:B------:R-:W-:Y:S02]  /*b400*/  MOV R16, 0xb420 ;  /* 0x0000b42000107802 */ /* 0x000fe40000000f00 */
[----:B------:R-:W-:Y:S05]  /*b410*/  CALL.REL.NOINC `($__internal_152_$__cuda_sm70_shflsync_up) ;  /* 0x000013a000007944 */ /* 0x000fea0003c00000 */
[----:B0-----:R-:W-:Y:S01]  /*b420*/  HFMA2.MMA R186, -RZ, RZ, 0, 9.5367431640625e-07 ;  /* 0x00000010ffba7435 */ /* 0x001fe200000001ff */
[----:B-1----:R-:W-:Y:S02]  /*b430*/  MOV R185, R19 ;  /* 0x0000001300b97202 */ /* 0x002fe40000000f00 */
[----:B------:R-:W-:Y:S02]  /*b440*/  MOV R19, R23 ;  /* 0x0000001700137202 */ /* 0x000fe40000000f00 */
[----:B------:R-:W-:-:S02]  /*b450*/  MOV R187, RZ ;  /* 0x000000ff00bb7202 */ /* 0x000fc40000000f00 */
[----:B------:R-:W-:Y:S02]  /*b460*/  MOV R188, 0xffffffff ;  /* 0xffffffff00bc7802 */ /* 0x000fe40000000f00 */
[----:B------:R-:W-:Y:S02]  /*b470*/  MOV R16, 0xb490 ;  /* 0x0000b49000107802 */ /* 0x000fe40000000f00 */
[----:B------:R-:W-:Y:S05]  /*b480*/  CALL.REL.NOINC `($__internal_152_$__cuda_sm70_shflsync_up) ;  /* 0x0000133000007944 */ /* 0x000fea0003c00000 */
[----:B01----:R-:W-:Y:S05]  /*b490*/  BRA `(.L_x_6321) ;  /* 0xffff9d4000007947 */ /* 0x003fea000383ffff */
.L_x_6286:
[----:B------:R-:W-:Y:S01]  /*b4a0*/  HFMA2.MMA R186, -RZ, RZ, 0, 5.9604644775390625e-08 ;  /* 0x00000001ffba7435 */ /* 0x000fe200000001ff */
[----:B------:R-:W-:Y:S02]  /*b4b0*/  MOV R19, R20 ;  /* 0x0000001400137202 */ /* 0x000fe40000000f00 */
[----:B------:R-:W-:Y:S02]  /*b4c0*/  MOV R187, RZ ;  /* 0x000000ff00bb7202 */ /* 0x000fe40000000f00 */
[----:B------:R-:W-:Y:S02]  /*b4d0*/  MOV R188, 0xffffffff ;  /* 0xffffffff00bc7802 */ /* 0x000fe40000000f00 */
[----:B------:R-:W-:Y:S02]  /*b4e0*/  MOV R16, 0xb500 ;  /* 0x0000b50000107802 */ /* 0x000fe40000000f00 */
[----:B01---5:R-:W-:Y:S05]  /*b4f0*/  CALL.REL.NOINC `($__internal_152_$__cuda_sm70_shflsync_up) ;  /* 0x000012c000007944 */ /* 0x023fea0003c00000 */
[----:B0-----:R-:W-:Y:S01]  /*b500*/  HFMA2.MMA R186, -RZ, RZ, 0, 5.9604644775390625e-08 ;  /* 0x00000001ffba7435 */ /* 0x001fe200000001ff */
[----:B-1----:R-:W-:-:S02]  /*b510*/  MOV R20, R19 ;  /* 0x0000001300147202 */ /* 0x002fc40000000f00 */
[----:B------:R-:W-:Y:S02]  /*b520*/  MOV R19, R21 ;  /* 0x0000001500137202 */ /* 0x000fe40000000f00 */
[----:B------:R-:W-:Y:S02]  /*b530*/  MOV R187, RZ ;  /* 0x000000ff00bb7202 */ /* 0x000fe40000000f00 */
[----:B------:R-:W-:Y:S02]  /*b540*/  MOV R188, 0xffffffff ;  /* 0xffffffff00bc7802 */ /* 0x000fe40000000f00 */
[----:B------:R-:W-:Y:S02]  /*b550*/  MOV R16, 0xb570 ;  /* 0x0000b57000107802 */ /* 0x000fe40000000f00 */
[----:B------:R-:W-:Y:S05]  /*b560*/  CALL.REL.NOINC `($__internal_152_$__cuda_sm70_shflsync_up) ;  /* 0x0000125000007944 */ /* 0x000fea0003c00000 */
[----:B0-----:R-:W-:Y:S01]  /*b570*/  HFMA2.MMA R186, -RZ, RZ, 0, 5.9604644775390625e-08 ;  /* 0x00000001ffba7435 */ /* 0x001fe200000001ff */
[----:B-1----:R-:W-:Y:S02]  /*b580*/  MOV R21, R19 ;  /* 0x0000001300157202 */ /* 0x002fe40000000f00 */
[----:B------:R-:W-:Y:S02]  /*b590*/  MOV R19, R22 ;  /* 0x0000001600137202 */ /* 0x000fe40000000f00 */
[----:B------:R-:W-:-:S02]  /*b5a0*/  MOV R187, RZ ;  /* 0x000000ff00bb7202 */ /* 0x000fc40000000f00 */
[----:B------:R-:W-:Y:S02]  /*b5b0*/  MOV R188, 0xffffffff ;  /* 0xffffffff00bc7802 */ /* 0x000fe40000000f00 */
[----:B------:R-:W-:Y:S02]  /*b5c0*/  MOV R16, 0xb5e0 ;  /* 0x0000b5e000107802 */ /* 0x000fe40000000f00 */
[----:B------:R-:W-:Y:S05]  /*b5d0*/  CALL.REL.NOINC `($__internal_152_$__cuda_sm70_shflsync_up) ;  /* 0x000011e000007944 */ /* 0x000fea0003c00000 */
[----:B0-----:R-:W-:Y:S01]  /*b5e0*/  HFMA2.MMA R186, -RZ, RZ, 0, 5.9604644775390625e-08 ;  /* 0x00000001ffba7435 */ /* 0x001fe200000001ff */
[----:B-1----:R-:W-:Y:S02]  /*b5f0*/  MOV R22, R19 ;  /* 0x0000001300167202 */ /* 0x002fe40000000f00 */
[----:B------:R-:W-:Y:S02]  /*b600*/  MOV R19, R184 ;  /* 0x000000b800137202 */ /* 0x000fe40000000f00 */
[----:B------:R-:W-:Y:S02]  /*b610*/  MOV R187, RZ ;  /* 0x000000ff00bb7202 */ /* 0x000fe40000000f00 */
[----:B------:R-:W-:Y:S02]  /*b620*/  MOV R188, 0xffffffff ;  /* 0xffffffff00bc7802 */ /* 0x000fe40000000f00 */
[----:B------:R-:W-:-:S02]  /*b630*/  MOV R16, 0xb650 ;  /* 0x0000b65000107802 */ /* 0x000fc40000000f00 */
[----:B------:R-:W-:Y:S05]  /*b640*/  CALL.REL.NOINC `($__internal_152_$__cuda_sm70_shflsync_up) ;  /* 0x0000117000007944 */ /* 0x000fea0003c00000 */
[----:B------:R-:W-:Y:S01]  /*b650*/  HFMA2.MMA R209, -RZ, RZ, 0, 0 ;  /* 0x00000000ffd17435 */ /* 0x000fe200000001ff */
[----:B------:R-:W-:-:S02]  /*b660*/  MOV R18, R12 ;  /* 0x0000000c00127202 */ /* 0x000fc40000000f00 */
[----:B-1----:R-:W-:Y:S02]  /*b670*/  MOV R182, R19 ;  /* 0x0000001300b67202 */ /* 0x002fe40000000f00 */
[----:B------:R-:W-:Y:S02]  /*b680*/  MOV R214, 0x1f ;  /* 0x0000001f00d67802 */ /* 0x000fe40000000f00 */
[----:B------:R-:W-:Y:S02]  /*b690*/  MOV R23, 0xffffffff ;  /* 0xffffffff00177802 */ /* 0x000fe40000000f00 */
[----:B------:R-:W-:Y:S02]  /*b6a0*/  MOV R16, 0xb6c0 ;  /* 0x0000b6c000107802 */ /* 0x000fe40000000f00 */
[----:B0-----:R-:W-:Y:S05]  /*b6b0*/  CALL.REL.NOINC `($__internal_151_$__cuda_sm70_shflsync_idx_p) ;  /* 0x000010c000007944 */ /* 0x001fea0003c00000 */
[----:B0-----:R-:W-:Y:S01]  /*b6c0*/  HFMA2.MMA R209, -RZ, RZ, 0, 0 ;  /* 0x00000000ffd17435 */ /* 0x001fe200000001ff */
[----:B-1----:R-:W-:Y:S02]  /*b6d0*/  MOV R12, R23 ;  /* 0x00000017000c7202 */ /* 0x002fe40000000f00 */
[----:B------:R-:W-:Y:S02]  /*b6e0*/  MOV R18, R13 ;  /* 0x0000000d00127202 */ /* 0x000fe40000000f00 */
[----:B------:R-:W-:-:S02]  /*b6f0*/  MOV R214, 0x1f ;  /* 0x0000001f00d67802 */ /* 0x000fc40000000f00 */
[----:B------:R-:W-:Y:S02]  /*b700*/  MOV R23, 0xffffffff ;  /* 0xffffffff00177802 */ /* 0x000fe40000000f00 */
[----:B------:R-:W-:Y:S02]  /*b710*/  MOV R16, 0xb730 ;  /* 0x0000b73000107802 */ /* 0x000fe40000000f00 */
[----:B------:R-:W-:Y:S05]  /*b720*/  CALL.REL.NOINC `($__internal_151_$__cuda_sm70_shflsync_idx_p) ;  /* 0x0000105000007944 */ /* 0x000fea0003c00000 */
[----:B0-----:R-:W-:Y:S01]  /*b730*/  HFMA2.MMA R209, -RZ, RZ, 0, 0 ;  /* 0x00000000ffd17435 */ /* 0x001fe200000001ff */
[----:B-1----:R-:W-:Y:S02]  /*b740*/  MOV R13, R23 ;  /* 0x00000017000d7202 */ /* 0x002fe40000000f00 */
[----:B------:R-:W-:Y:S02]  /*b750*/  MOV R18, R14 ;  /* 0x0000000e00127202 */ /* 0x000fe40000000f00 */
[----:B------:R-:W-:Y:S02]  /*b760*/  MOV R214, 0x1f ;  /* 0x0000001f00d67802 */ /* 0x000fe40000000f00 */
[----:B------:R-:W-:Y:S02]  /*b770*/  MOV R23, 0xffffffff ;  /* 0xffffffff00177802 */ /* 0x000fe40000000f00 */
[----:B------:R-:W-:-:S02]  /*b780*/  MOV R16, 0xb7a0 ;  /* 0x0000b7a000107802 */ /* 0x000fc40000000f00 */
[----:B------:R-:W-:Y:S05]  /*b790*/  CALL.REL.NOINC `($__internal_151_$__cuda_sm70_shflsync_idx_p) ;  /* 0x00000fe000007944 */ /* 0x000fea0003c00000 */
[----:B0-----:R-:W-:Y:S01]  /*b7a0*/  HFMA2.MMA R209, -RZ, RZ, 0, 0 ;  /* 0x00000000ffd17435 */ /* 0x001fe200000001ff */
[----:B-1----:R-:W-:-:S02]  /*b7b0*/  MOV R14, R23 ;  /* 0x00000017000e7202 */ /* 0x002fc40000000f00 */
[----:B------:R-:W-:Y:S02]  /*b7c0*/  MOV R18, R15 ;  /* 0x0000000f00127202 */ /* 0x000fe40000000f00 */
[----:B------:R-:W-:Y:S02]  /*b7d0*/  MOV R214, 0x1f ;  /* 0x0000001f00d67802 */ /* 0x000fe40000000f00 */
[----:B------:R-:W-:Y:S02]  /*b7e0*/  MOV R23, 0xffffffff ;  /* 0xffffffff00177802 */ /* 0x000fe40000000f00 */
[----:B------:R-:W-:Y:S02]  /*b7f0*/  MOV R16, 0xb810 ;  /* 0x0000b81000107802 */ /* 0x000fe40000000f00 */
[----:B------:R-:W-:Y:S05]  /*b800*/  CALL.REL.NOINC `($__internal_151_$__cuda_sm70_shflsync_idx_p) ;  /* 0x00000f7000007944 */ /* 0x000fea0003c00000 */
[----:B-1----:R-:W-:Y:S01]  /*b810*/  MOV R15, R23 ;  /* 0x00000017000f7202 */ /* 0x002fe20000000f00 */
[----:B0-----:R-:W-:Y:S05]  /*b820*/  BRA `(.L_x_6322) ;  /* 0xffff9ce000007947 */ /* 0x001fea000383ffff */
.L_x_6289:
[----:B------:R-:W-:Y:S01]  /*b830*/  HFMA2.MMA R221, -RZ, RZ, 0, 5.9604644775390625e-08 ;  /* 0x00000001ffdd7435 */ /* 0x000fe200000001ff */
[----:B------:R-:W-:Y:S02]  /*b840*/  MOV R214, R209 ;  /* 0x000000d100d67202 */ /* 0x000fe40000000f00 */
[----:B------:R-:W-:-:S02]  /*b850*/  MOV R217, 0x1f ;  /* 0x0000001f00d97802 */ /* 0x000fc40000000f00 */
[----:B------:R-:W-:Y:S02]  /*b860*/  MOV R218, 0xffffffff ;  /* 0xffffffff00da7802 */ /* 0x000fe40000000f00 */
[----:B------:R-:W-:Y:S02]  /*b870*/  MOV R16, 0xb890 ;  /* 0x0000b89000107802 */ /* 0x000fe40000000f00 */
[----:B------:R-:W-:Y:S05]  /*b880*/  CALL.REL.NOINC `($__internal_150_$__cuda_sm70_shflsync_down) ;  /* 0x00000eb000007944 */ /* 0x000fea0003c00000 */
[----:B-1----:R-:W-:Y:S01]  /*b890*/  MOV R18, R221 ;  /* 0x000000dd00127202 */ /* 0x002fe20000000f00 */
[----:B0-----:R-:W-:Y:S05]  /*b8a0*/  BRA `(.L_x_6323) ;  /* 0xffffaf1000007947 */ /* 0x001fea000383ffff */
.L_x_6290:
[----:B------:R-:W-:Y:S01]  /*b8b0*/  HFMA2.MMA R221, -RZ, RZ, 0, 5.9604644775390625e-08 ;  /* 0x00000001ffdd7435 */ /* 0x000fe200000001ff */
[----:B------:R-:W-:Y:S02]  /*b8c0*/  MOV R214, R22 ;  /* 0x0000001600d67202 */ /* 0x000fe40000000f00 */
[----:B------:R-:W-:Y:S02]  /*b8d0*/  MOV R217, 0x1f ;  /* 0x0000001f00d97802 */ /* 0x000fe40000000f00 */
[----:B------:R-:W-:Y:S02]  /*b8e0*/  MOV R218, 0xffffffff ;  /* 0xffffffff00da7802 */ /* 0x000fe40000000f00 */
[----:B------:R-:W-:-:S02]  /*b8f0*/  MOV R16, 0xb910 ;  /* 0x0000b91000107802 */ /* 0x000fc40000000f00 */
[----:B01----:R-:W-:Y:S05]  /*b900*/  CALL.REL.NOINC `($__internal_150_$__cuda_sm70_shflsync_down) ;  /* 0x00000e3000007944 */ /* 0x003fea0003c00000 */
[----:B-1----:R-:W-:Y:S01]  /*b910*/  MOV R23, R221 ;  /* 0x000000dd00177202 */ /* 0x002fe20000000f00 */
[----:B------:R-:W-:Y:S01]  /*b920*/  HFMA2.MMA R221, -RZ, RZ, 0, 5.9604644775390625e-08 ;  /* 0x00000001ffdd7435 */ /* 0x000fe200000001ff */
[----:B0-----:R-:W-:-:S02]  /*b930*/  MOV R214, R20 ;  /* 0x0000001400d67202 */ /* 0x001fc40000000f00 */
[----:B------:R-:W-:Y:S02]  /*b940*/  MOV R217, 0x1f ;  /* 0x0000001f00d97802 */ /* 0x000fe40000000f00 */
[----:B------:R-:W-:Y:S02]  /*b950*/  MOV R218, 0xffffffff ;  /* 0xffffffff00da7802 */ /* 0x000fe40000000f00 */
[----:B------:R-:W-:Y:S02]  /*b960*/  MOV R16, 0xb980 ;  /* 0x0000b98000107802 */ /* 0x000fe40000000f00 */
[----:B------:R-:W-:Y:S05]  /*b970*/  CALL.REL.NOINC `($__internal_150_$__cuda_sm70_shflsync_down) ;  /* 0x00000dc000007944 */ /* 0x000fea0003c00000 */
[----:B-1----:R-:W-:Y:S01]  /*b980*/  MOV R209, R221 ;  /* 0x000000dd00d17202 */ /* 0x002fe20000000f00 */
[----:B------:R-:W-:Y:S01]  /*b990*/  HFMA2.MMA R221, -RZ, RZ, 0, 5.9604644775390625e-08 ;  /* 0x00000001ffdd7435 */ /* 0x000fe200000001ff */
[----:B0-----:R-:W-:Y:S02]  /*b9a0*/  MOV R214, R19 ;  /* 0x0000001300d67202 */ /* 0x001fe40000000f00 */
[----:B------:R-:W-:Y:S02]  /*b9b0*/  MOV R217, 0x1f ;  /* 0x0000001f00d97802 */ /* 0x000fe40000000f00 */
[----:B------:R-:W-:-:S02]  /*b9c0*/  MOV R218, 0xffffffff ;  /* 0xffffffff00da7802 */ /* 0x000fc40000000f00 */
[----:B------:R-:W-:Y:S02]  /*b9d0*/  MOV R16, 0xb9f0 ;  /* 0x0000b9f000107802 */ /* 0x000fe40000000f00 */
[----:B------:R-:W-:Y:S05]  /*b9e0*/  CALL.REL.NOINC `($__internal_150_$__cuda_sm70_shflsync_down) ;  /* 0x00000d5000007944 */ /* 0x000fea0003c00000 */
[----:B-1----:R-:W-:Y:S01]  /*b9f0*/  MOV R16, R221 ;  /* 0x000000dd00107202 */ /* 0x002fe20000000f00 */
[----:B0-----:R-:W-:Y:S05]  /*ba00*/  BRA `(.L_x_6324) ;  /* 0xffffadf000007947 */ /* 0x001fea000383ffff */
.L_x_6293:
[----:B------:R-:W-:Y:S01]  /*ba10*/  HFMA2.MMA R221, -RZ, RZ, 0, 1.1920928955078125e-07 ;  /* 0x00000002ffdd7435 */ /* 0x000fe200000001ff */
[----:B------:R-:W-:Y:S02]  /*ba20*/  MOV R214, R21 ;  /* 0x0000001500d67202 */ /* 0x000fe40000000f00 */
[----:B------:R-:W-:Y:S02]  /*ba30*/  MOV R217, 0x1f ;  /* 0x0000001f00d97802 */ /* 0x000fe40000000f00 */
[----:B------:R-:W-:Y:S02]  /*ba40*/  MOV R218, 0xffffffff ;  /* 0xffffffff00da7802 */ /* 0x000fe40000000f00 */
[----:B----4-:R-:W-:Y:S02]  /*ba50*/  MOV R16, 0xba70 ;  /* 0x0000ba7000107802 */ /* 0x010fe40000000f00 */
[----:B0123--:R-:W-:Y:S05]  /*ba60*/  CALL.REL.NOINC `($__internal_150_$__cuda_sm70_shflsync_down) ;  /* 0x00000cd000007944 */ /* 0x00ffea0003c00000 */
[----:B-1----:R-:W-:Y:S01]  /*ba70*/  MOV R18, R221 ;  /* 0x000000dd00127202 */ /* 0x002fe20000000f00 */
[----:B------:R-:W-:Y:S01]  /*ba80*/  HFMA2.MMA R221, -RZ, RZ, 0, 1.1920928955078125e-07 ;  /* 0x00000002ffdd7435 */ /* 0x000fe200000001ff */
[----:B0-----:R-:W-:-:S02]  /*ba90*/  MOV R214, R22 ;  /* 0x0000001600d67202 */ /* 0x001fc40000000f00 */
[----:B------:R-:W-:Y:S02]  /*baa0*/  MOV R217, 0x1f ;  /* 0x0000001f00d97802 */ /* 0x000fe40000000f00 */
[----:B------:R-:W-:Y:S02]  /*bab0*/  MOV R218, 0xffffffff ;  /* 0xffffffff00da7802 */ /* 0x000fe40000000f00 */
[----:B------:R-:W-:Y:S02]  /*bac0*/  MOV R16, 0xbae0 ;  /* 0x0000bae000107802 */ /* 0x000fe40000000f00 */
[----:B------:R-:W-:Y:S05]  /*bad0*/  CALL.REL.NOINC `($__internal_150_$__cuda_sm70_shflsync_down) ;  /* 0x00000c6000007944 */ /* 0x000fea0003c00000 */
[----:B-1----:R-:W-:Y:S01]  /*bae0*/  MOV R23, R221 ;  /* 0x000000dd00177202 */ /* 0x002fe20000000f00 */
[----:B------:R-:W-:Y:S01]  /*baf0*/  HFMA2.MMA R221, -RZ, RZ, 0, 1.1920928955078125e-07 ;  /* 0x00000002ffdd7435 */ /* 0x000fe200000001ff */
[----:B0-----:R-:W-:Y:S02]  /*bb00*/  MOV R214, R20 ;  /* 0x0000001400d67202 */ /* 0x001fe40000000f00 */
[----:B------:R-:W-:Y:S02]  /*bb10*/  MOV R217, 0x1f ;  /* 0x0000001f00d97802 */ /* 0x000fe40000000f00 */
[----:B------:R-:W-:-:S02]  /*bb20*/  MOV R218, 0xffffffff ;  /* 0xffffffff00da7802 */ /* 0x000fc40000000f00 */
[----:B------:R-:W-:Y:S02]  /*bb30*/  MOV R16, 0xbb50 ;  /* 0x0000bb5000107802 */ /* 0x000fe40000000f00 */
[----:B------:R-:W-:Y:S05]  /*bb40*/  CALL.REL.NOINC `($__internal_150_$__cuda_sm70_shflsync_down) ;  /* 0x00000bf000007944 */ /* 0x000fea0003c00000 */
[----:B-1----:R-:W-:Y:S01]  /*bb50*/  MOV R209, R221 ;  /* 0x000000dd00d17202 */ /* 0x002fe20000000f00 */
[----:B------:R-:W-:Y:S01]  /*bb60*/  HFMA2.MMA R221, -RZ, RZ, 0, 1.1920928955078125e-07 ;  /* 0x00000002ffdd7435 */ /* 0x000fe200000001ff */
[----:B0-----:R-:W-:Y:S02]  /*bb70*/  MOV R214, R19 ;  /* 0x0000001300d67202 */ /* 0x001fe40000000f00 */
[----:B------:R-:W-:Y:S02]  /*bb80*/  MOV R217, 0x1f ;  /* 0x0000001f00d97802 */ /* 0x000fe40000000f00 */
[----:B------:R-:W-:Y:S02]  /*bb90*/  MOV R218, 0xffffffff ;  /* 0xffffffff00da7802 */ /* 0x000fe40000000f00 */
[----:B------:R-:W-:Y:S02]  /*bba0*/  MOV R16, 0xbbc0 ;  /* 0x0000bbc000107802 */ /* 0x000fe40000000f00 */
[----:B------:R-:W-:Y:S05]  /*bbb0*/  CALL.REL.NOINC `($__internal_150_$__cuda_sm70_shflsync_down) ;  /* 0x00000b8000007944 */ /* 0x000fea0003c00000 */
[----:B-1----:R-:W-:Y:S01]  /*bbc0*/  MOV R16, R221 ;  /* 0x000000dd00107202 */ /* 0x002fe20000000f00 */
[----:B0-----:R-:W-:Y:S05]  /*bbd0*/  BRA `(.L_x_6325) ;  /* 0xffffad7000007947 */ /* 0x001fea000383ffff */
.L_x_6296:
[----:B------:R-:W-:Y:S01]  /*bbe0*/  HFMA2.MMA R221, -RZ, RZ, 0, 2.384185791015625e-07 ;  /* 0x00000004ffdd7435 */ /* 0x000fe200000001ff */
[----:B------:R-:W-:-:S02]  /*bbf0*/  MOV R214, R21 ;  /* 0x0000001500d67202 */ /* 0x000fc40000000f00 */
[----:B------:R-:W-:Y:S02]  /*bc00*/  MOV R217, 0x1f ;  /* 0x0000001f00d97802 */ /* 0x000fe40000000f00 */
[----:B------:R-:W-:Y:S02]  /*bc10*/  MOV R218, 0xffffffff ;  /* 0xffffffff00da7802 */ /* 0x000fe40000000f00 */
[----:B----4-:R-:W-:Y:S02]  /*bc20*/  MOV R16, 0xbc40 ;  /* 0x0000bc4000107802 */ /* 0x010fe40000000f00 */
[----:B0123--:R-:W-:Y:S05]  /*bc30*/  CALL.REL.NOINC `($__internal_150_$__cuda_sm70_shflsync_down) ;  /* 0x00000b0000007944 */ /* 0x00ffea0003c00000 */
[----:B-1----:R-:W-:Y:S01]  /*bc40*/  MOV R18, R221 ;  /* 0x000000dd00127202 */ /* 0x002fe20000000f00 */
[----:B0-----:R-:W-:Y:S05]  /*bc50*/  BRA `(.L_x_6326) ;  /* 0xffffae1000007947 */ /* 0x001fea000383ffff */
.L_x_6297:
[----:B------:R-:W-:Y:S01]  /*bc60*/  HFMA2.MMA R221, -RZ, RZ, 0, 2.384185791015625e-07 ;  /* 0x00000004ffdd7435 */ /* 0x000fe200000001ff */
[----:B------:R-:W-:Y:S02]  /*bc70*/  MOV R214, R22 ;  /* 0x0000001600d67202 */ /* 0x000fe40000000f00 */
[----:B------:R-:W-:Y:S02]  /*bc80*/  MOV R217, 0x1f ;  /* 0x0000001f00d97802 */ /* 0x000fe40000000f00 */
[----:B------:R-:W-:-:S02]  /*bc90*/  MOV R218, 0xffffffff ;  /* 0xffffffff00da7802 */ /* 0x000fc40000000f00 */
[----:B----4-:R-:W-:Y:S02]  /*bca0*/  MOV R16, 0xbcc0 ;  /* 0x0000bcc000107802 */ /* 0x010fe40000000f00 */
[----:B0123--:R-:W-:Y:S05]  /*bcb0*/  CALL.REL.NOINC `($__internal_150_$__cuda_sm70_shflsync_down) ;  /* 0x00000a8000007944 */ /* 0x00ffea0003c00000 */
[----:B-1----:R-:W-:Y:S01]  /*bcc0*/  MOV R23, R221 ;  /* 0x000000dd00177202 */ /* 0x002fe20000000f00 */
[----:B------:R-:W-:Y:S01]  /*bcd0*/  HFMA2.MMA R221, -RZ, RZ, 0, 2.384185791015625e-07 ;  /* 0x00000004ffdd7435 */ /* 0x000fe200000001ff */
[----:B0-----:R-:W-:Y:S02]  /*bce0*/  MOV R214, R20 ;  /* 0x0000001400d67202 */ /* 0x001fe40000000f00 */
[----:B------:R-:W-:Y:S02]  /*bcf0*/  MOV R217, 0x1f ;  /* 0x0000001f00d97802 */ /* 0x000fe40000000f00 */
[----:B------:R-:W-:Y:S02]  /*bd00*/  MOV R218, 0xffffffff ;  /* 0xffffffff00da7802 */ /* 0x000fe40000000f00 */
[----:B------:R-:W-:Y:S02]  /*bd10*/  MOV R16, 0xbd30 ;  /* 0x0000bd3000107802 */ /* 0x000fe40000000f00 */
[----:B------:R-:W-:Y:S05]  /*bd20*/  CALL.REL.NOINC `($__internal_150_$__cuda_sm70_shflsync_down) ;  /* 0x00000a1000007944 */ /* 0x000fea0003c00000 */
[----:B-1----:R-:W-:Y:S01]  /*bd30*/  MOV R209, R221 ;  /* 0x000000dd00d17202 */ /* 0x002fe20000000f00 */
[----:B------:R-:W-:Y:S01]  /*bd40*/  HFMA2.MMA R221, -RZ, RZ, 0, 2.384185791015625e-07 ;  /* 0x00000004ffdd7435 */ /* 0x000fe200000001ff */
[----:B0-----:R-:W-:-:S02]  /*bd50*/  MOV R214, R19 ;  /* 0x0000001300d67202 */ /* 0x001fc40000000f00 */
[----:B------:R-:W-:Y:S02]  /*bd60*/  MOV R217, 0x1f ;  /* 0x0000001f00d97802 */ /* 0x000fe40000000f00 */
[----:B------:R-:W-:Y:S02]  /*bd70*/  MOV R218, 0xffffffff ;  /* 0xffffffff00da7802 */ /* 0x000fe40000000f00 */
[----:B------:R-:W-:Y:S02]  /*bd80*/  MOV R16, 0xbda0 ;  /* 0x0000bda000107802 */ /* 0x000fe40000000f00 */
[----:B------:R-:W-:Y:S05]  /*bd90*/  CALL.REL.NOINC `($__internal_150_$__cuda_sm70_shflsync_down) ;  /* 0x000009a000007944 */ /* 0x000fea0003c00000 */
[----:B-1----:R-:W-:Y:S01]  /*bda0*/  MOV R16, R221 ;  /* 0x000000dd00107202 */ /* 0x002fe20000000f00 */
[----:B0-----:R-:W-:Y:S05]  /*bdb0*/  BRA `(.L_x_6327) ;  /* 0xffffacf000007947 */ /* 0x001fea000383ffff */
.L_x_6300:
[----:B------:R-:W-:Y:S01]  /*bdc0*/  HFMA2.MMA R221, -RZ, RZ, 0, 4.76837158203125e-07 ;  /* 0x00000008ffdd7435 */ /* 0x000fe200000001ff */
[----:B------:R-:W-:Y:S02]  /*bdd0*/  MOV R214, R21 ;  /* 0x0000001500d67202 */ /* 0x000fe40000000f00 */
[----:B------:R-:W-:Y:S02]  /*bde0*/  MOV R217, 0x1f ;  /* 0x0000001f00d97802 */ /* 0x000fe40000000f00 */
[----:B------:R-:W-:-:S02]  /*bdf0*/  MOV R218, 0xffffffff ;  /* 0xffffffff00da7802 */ /* 0x000fc40000000f00 */
[----:B----4-:R-:W-:Y:S02]  /*be00*/  MOV R16, 0xbe20 ;  /* 0x0000be2000107802 */ /* 0x010fe40000000f00 */
[----:B0123--:R-:W-:Y:S05]  /*be10*/  CALL.REL.NOINC `($__internal_150_$__cuda_sm70_shflsync_down) ;  /* 0x0000092000007944 */ /* 0x00ffea0003c00000 */
[----:B-1----:R-:W-:Y:S01]  /*be20*/  MOV R18, R221 ;  /* 0x000000dd00127202 */ /* 0x002fe20000000f00 */
[----:B------:R-:W-:Y:S01]  /*be30*/  HFMA2.MMA R221, -RZ, RZ, 0, 4.76837158203125e-07 ;  /* 0x00000008ffdd7435 */ /* 0x000fe200000001ff */
[----:B0-----:R-:W-:Y:S02]  /*be40*/  MOV R214, R22 ;  /* 0x0000001600d67202 */ /* 0x001fe40000000f00 */
[----:B------:R-:W-:Y:S02]  /*be50*/  MOV R217, 0x1f ;  /* 0x0000001f00d97802 */ /* 0x000fe40000000f00 */
[----:B------:R-:W-:Y:S02]  /*be60*/  MOV R218, 0xffffffff ;  /* 0xffffffff00da7802 */ /* 0x000fe40000000f00 */
[----:B------:R-:W-:Y:S02]  /*be70*/  MOV R16, 0xbe90 ;  /* 0x0000be9000107802 */ /* 0x000fe40000000f00 */
[----:B------:R-:W-:Y:S05]  /*be80*/  CALL.REL.NOINC `($__internal_150_$__cuda_sm70_shflsync_down) ;  /* 0x000008b000007944 */ /* 0x000fea0003c00000 */
[----:B-1----:R-:W-:Y:S01]  /*be90*/  MOV R23, R221 ;  /* 0x000000dd00177202 */ /* 0x002fe20000000f00 */
[----:B------:R-:W-:Y:S01]  /*bea0*/  HFMA2.MMA R221, -RZ, RZ, 0, 4.76837158203125e-07 ;  /* 0x00000008ffdd7435 */ /* 0x000fe200000001ff */
[----:B0-----:R-:W-:-:S02]  /*beb0*/  MOV R214, R20 ;  /* 0x0000001400d67202 */ /* 0x001fc40000000f00 */
[----:B------:R-:W-:Y:S02]  /*bec0*/  MOV R217, 0x1f ;  /* 0x0000001f00d97802 */ /* 0x000fe40000000f00 */
[----:B------:R-:W-:Y:S02]  /*bed0*/  MOV R218, 0xffffffff ;  /* 0xffffffff00da7802 */ /* 0x000fe40000000f00 */
[----:B------:R-:W-:Y:S02]  /*bee0*/  MOV R16, 0xbf00 ;  /* 0x0000bf0000107802 */ /* 0x000fe40000000f00 */
[----:B------:R-:W-:Y:S05]  /*bef0*/  CALL.REL.NOINC `($__internal_150_$__cuda_sm70_shflsync_down) ;  /* 0x0000084000007944 */ /* 0x000fea0003c00000 */
[----:B-1----:R-:W-:Y:S01]  /*bf00*/  MOV R209, R221 ;  /* 0x000000dd00d17202 */ /* 0x002fe20000000f00 */
[----:B------:R-:W-:Y:S01]  /*bf10*/  HFMA2.MMA R221, -RZ, RZ, 0, 4.76837158203125e-07 ;  /* 0x00000008ffdd7435 */ /* 0x000fe200000001ff */
[----:B0-----:R-:W-:Y:S02]  /*bf20*/  MOV R214, R19 ;  /* 0x0000001300d67202 */ /* 0x001fe40000000f00 */
[----:B------:R-:W-:Y:S02]  /*bf30*/  MOV R217, 0x1f ;  /* 0x0000001f00d97802 */ /* 0x000fe40000000f00 */
[----:B------:R-:W-:-:S02]  /*bf40*/  MOV R218, 0xffffffff ;  /* 0xffffffff00da7802 */ /* 0x000fc40000000f00 */
[----:B------:R-:W-:Y:S02]  /*bf50*/  MOV R16, 0xbf70 ;  /* 0x0000bf7000107802 */ /* 0x000fe40000000f00 */
[----:B------:R-:W-:Y:S05]  /*bf60*/  CALL.REL.NOINC `($__internal_150_$__cuda_sm70_shflsync_down) ;  /* 0x000007d000007944 */ /* 0x000fea0003c00000 */
[----:B-1----:R-:W-:Y:S01]  /*bf70*/  MOV R16, R221 ;  /* 0x000000dd00107202 */ /* 0x002fe20000000f00 */
[----:B0-----:R-:W-:Y:S05]  /*bf80*/  BRA `(.L_x_6328) ;  /* 0xffffac7000007947 */ /* 0x001fea000383ffff */
.L_x_6303:
[----:B------:R-:W-:Y:S01]  /*bf90*/  HFMA2.MMA R221, -RZ, RZ, 0, 9.5367431640625e-07 ;  /* 0x00000010ffdd7435 */ /* 0x000fe200000001ff */
[----:B------:R-:W-:Y:S02]  /*bfa0*/  MOV R214, R21 ;  /* 0x0000001500d67202 */ /* 0x000fe40000000f00 */
[----:B------:R-:W-:Y:S02]  /*bfb0*/  MOV R217, 0x1f ;  /* 0x0000001f00d97802 */ /* 0x000fe40000000f00 */
[----:B------:R-:W-:Y:S02]  /*bfc0*/  MOV R218, 0xffffffff ;  /* 0xffffffff00da7802 */ /* 0x000fe40000000f00 */
[----:B----4-:R-:W-:Y:S02]  /*bfd0*/  MOV R16, 0xbff0 ;  /* 0x0000bff000107802 */ /* 0x010fe40000000f00 */
[----:B0123--:R-:W-:Y:S05]  /*bfe0*/  CALL.REL.NOINC `($__internal_150_$__cuda_sm70_shflsync_down) ;  /* 0x0000075000007944 */ /* 0x00ffea0003c00000 */
[----:B-1----:R-:W-:Y:S01]  /*bff0*/  MOV R18, R221 ;  /* 0x000000dd00127202 */ /* 0x002fe20000000f00 */
[----:B0-----:R-:W-:Y:S05]  /*c000*/  BRA `(.L_x_6329) ;  /* 0xffffad1000007947 */ /* 0x001fea000383ffff */
.L_x_6304:
[----:B------:R-:W-:Y:S01]  /*c010*/  HFMA2.MMA R221, -RZ, RZ, 0, 9.5367431640625e-07 ;  /* 0x00000010ffdd7435 */ /* 0x000fe200000001ff */
[----:B------:R-:W-:-:S02]  /*c020*/  MOV R214, R22 ;  /* 0x0000001600d67202 */ /* 0x000fc40000000f00 */
[----:B------:R-:W-:Y:S02]  /*c030*/  MOV R217, 0x1f ;  /* 0x0000001f00d97802 */ /* 0x000fe40000000f00 */
[----:B------:R-:W-:Y:S02]  /*c040*/  MOV R218, 0xffffffff ;  /* 0xffffffff00da7802 */ /* 0x000fe40000000f00 */
[----:B----4-:R-:W-:Y:S02]  /*c050*/  MOV R16, 0xc070 ;  /* 0x0000c07000107802 */ /* 0x010fe40000000f00 */
[----:B0123--:R-:W-:Y:S05]  /*c060*/  CALL.REL.NOINC `($__internal_150_$__cuda_sm70_shflsync_down) ;  /* 0x000006d000007944 */ /* 0x00ffea0003c00000 */
[----:B-1----:R-:W-:Y:S01]  /*c070*/  MOV R23, R221 ;  /* 0x000000dd00177202 */ /* 0x002fe20000000f00 */
[----:B------:R-:W-:Y:S01]  /*c080*/  HFMA2.MMA R221, -RZ, RZ, 0, 9.5367431640625e-07 ;  /* 0x00000010ffdd7435 */ /* 0x000fe200000001ff */
[----:B0-----:R-:W-:Y:S02]  /*c090*/  MOV R214, R20 ;  /* 0x0000001400d67202 */ /* 0x001fe40000000f00 */
[----:B------:R-:W-:Y:S02]  /*c0a0*/  MOV R217, 0x1f ;  /* 0x0000001f00d97802 */ /* 0x000fe40000000f00 */
[----:B------:R-:W-:-:S02]  /*c0b0*/  MOV R218, 0xffffffff ;  /* 0xffffffff00da7802 */ /* 0x000fc40000000f00 */
[----:B------:R-:W-:Y:S02]  /*c0c0*/  MOV R16, 0xc0e0 ;  /* 0x0000c0e000107802 */ /* 0x000fe40000000f00 */
[----:B------:R-:W-:Y:S05]  /*c0d0*/  CALL.REL.NOINC `($__internal_150_$__cuda_sm70_shflsync_down) ;  /* 0x0000066000007944 */ /* 0x000fea0003c00000 */
[----:B-1----:R-:W-:Y:S01]  /*c0e0*/  MOV R209, R221 ;  /* 0x000000dd00d17202 */ /* 0x002fe20000000f00 */
[----:B------:R-:W-:Y:S01]  /*c0f0*/  HFMA2.MMA R221, -RZ, RZ, 0, 9.5367431640625e-07 ;  /* 0x00000010ffdd7435 */ /* 0x000fe200000001ff */
[----:B0-----:R-:W-:Y:S02]  /*c100*/  MOV R214, R19 ;  /* 0x0000001300d67202 */ /* 0x001fe40000000f00 */
[----:B------:R-:W-:Y:S02]  /*c110*/  MOV R217, 0x1f ;  /* 0x0000001f00d97802 */ /* 0x000fe40000000f00 */
[----:B------:R-:W-:Y:S02]  /*c120*/  MOV R218, 0xffffffff ;  /* 0xffffffff00da7802 */ /* 0x000fe40000000f00 */
[----:B------:R-:W-:Y:S02]  /*c130*/  MOV R16, 0xc150 ;  /* 0x0000c15000107802 */ /* 0x000fe40000000f00 */
[----:B------:R-:W-:Y:S05]  /*c140*/  CALL.REL.NOINC `($__internal_150_$__cuda_sm70_shflsync_down) ;  /* 0x000005f000007944 */ /* 0x000fea0003c00000 */
[----:B-1----:R-:W-:Y:S01]  /*c150*/  MOV R16, R221 ;  /* 0x000000dd00107202 */ /* 0x002fe20000000f00 */
[----:B0-----:R-:W-:Y:S05]  /*c160*/  BRA `(.L_x_6330) ;  /* 0xffffabf000007947 */ /* 0x001fea000383ffff */
.L_x_6307:
[----:B0-----:R-:W-:Y:S01]  /*c170*/  HFMA2.MMA R209, -RZ, RZ, 0, 0 ;  /* 0x00000000ffd17435 */ /* 0x001fe200000001ff */
[----:B-1----:R-:W-:-:S02]  /*c180*/  MOV R18, R21 ;  /* 0x0000001500127202 */ /* 0x002fc40000000f00 */
[----:B------:R-:W-:Y:S02]  /*c190*/  MOV R214, 0x1f ;  /* 0x0000001f00d67802 */ /* 0x000fe40000000f00 */
[----:B---3--:R-:W-:Y:S02]  /*c1a0*/  MOV R23, 0xffffffff ;  /* 0xffffffff00177802 */ /* 0x008fe40000000f00 */
[----:B----4-:R-:W-:Y:S02]  /*c1b0*/  MOV R16, 0xc1d0 ;  /* 0x0000c1d000107802 */ /* 0x010fe40000000f00 */
[----:B--2---:R-:W-:Y:S05]  /*c1c0*/  CALL.REL.NOINC `($__internal_151_$__cuda_sm70_shflsync_idx_p) ;  /* 0x000005b000007944 */ /* 0x004fea0003c00000 */
[----:B0-----:R-:W-:Y:S01]  /*c1d0*/  HFMA2.MMA R209, -RZ, RZ, 0, 0 ;  /* 0x00000000ffd17435 */ /* 0x001fe200000001ff */
[----:B-1----:R-:W-:Y:S02]  /*c1e0*/  MOV R211, R23 ;  /* 0x0000001700d37202 */ /* 0x002fe40000000f00 */
[----:B------:R-:W-:Y:S02]  /*c1f0*/  MOV R18, R22 ;  /* 0x0000001600127202 */ /* 0x000fe40000000f00 */
[----:B------:R-:W-:Y:S02]  /*c200*/  MOV R214, 0x1f ;  /* 0x0000001f00d67802 */ /* 0x000fe40000000f00 */
[----:B------:R-:W-:-:S02]  /*c210*/  MOV R23, 0xffffffff ;  /* 0xffffffff00177802 */ /* 0x000fc40000000f00 */
[----:B------:R-:W-:Y:S02]  /*c220*/  MOV R16, 0xc240 ;  /* 0x0000c24000107802 */ /* 0x000fe40000000f00 */
[----:B------:R-:W-:Y:S05]  /*c230*/  CALL.REL.NOINC `($__internal_151_$__cuda_sm70_shflsync_idx_p) ;  /* 0x0000054000007944 */ /* 0x000fea0003c00000 */
[----:B0-----:R-:W-:Y:S01]  /*c240*/  HFMA2.MMA R209, -RZ, RZ, 0, 0 ;  /* 0x00000000ffd17435 */ /* 0x001fe200000001ff */
[----:B-1----:R-:W-:Y:S02]  /*c250*/  MOV R219, R23 ;  /* 0x0000001700db7202 */ /* 0x002fe40000000f00 */
[----:B------:R-:W-:Y:S02]  /*c260*/  MOV R18, R20 ;  /* 0x0000001400127202 */ /* 0x000fe40000000f00 */
[----:B------:R-:W-:Y:S02]  /*c270*/  MOV R214, 0x1f ;  /* 0x0000001f00d67802 */ /* 0x000fe40000000f00 */
[----:B------:R-:W-:Y:S02]  /*c280*/  MOV R23, 0xffffffff ;  /* 0xffffffff00177802 */ /* 0x000fe40000000f00 */
[----:B------:R-:W-:Y:S02]  /*c290*/  MOV R16, 0xc2b0 ;  /* 0x0000c2b000107802 */ /* 0x000fe40000000f00 */
        /* <DEDUP_REMOVED lines=8> */
[----:B------:R-:W-:Y:S01]  /*c320*/  HFMA2.MMA R221, -RZ, RZ, 0, 5.9604644775390625e-08 ;  /* 0x00000001ffdd7435 */ /* 0x000fe200000001ff */
[----:B-1----:R-:W-:Y:S02]  /*c330*/  MOV R213, R23 ;  /* 0x0000001700d57202 */ /* 0x002fe40000000f00 */
[----:B0-----:R-:W-:Y:S02]  /*c340*/  MOV R214, R21 ;  /* 0x0000001500d67202 */ /* 0x001fe40000000f00 */
[----:B------:R-:W-:-:S02]  /*c350*/  MOV R217, 0x1f ;  /* 0x0000001f00d97802 */ /* 0x000fc40000000f00 */
[----:B------:R-:W-:Y:S02]  /*c360*/  MOV R218, 0xffffffff ;  /* 0xffffffff00da7802 */ /* 0x000fe40000000f00 */
[----:B------:R-:W-:Y:S02]  /*c370*/  MOV R16, 0xc390 ;  /* 0x0000c39000107802 */ /* 0x000fe40000000f00 */
[----:B------:R-:W-:Y:S05]  /*c380*/  CALL.REL.NOINC `($__internal_150_$__cuda_sm70_shflsync_down) ;  /* 0x000003b000007944 */ /* 0x000fea0003c00000 */
[----:B-1----:R-:W-:Y:S01]  /*c390*/  MOV R21, R221 ;  /* 0x000000dd00157202 */ /* 0x002fe20000000f00 */
[----:B------:R-:W-:Y:S01]  /*c3a0*/  HFMA2.MMA R221, -RZ, RZ, 0, 5.9604644775390625e-08 ;  /* 0x00000001ffdd7435 */ /* 0x000fe200000001ff */
[----:B0-----:R-:W-:Y:S02]  /*c3b0*/  MOV R214, R22 ;  /* 0x0000001600d67202 */ /* 0x001fe40000000f00 */
[----:B------:R-:W-:Y:S02]  /*c3c0*/  MOV R217, 0x1f ;  /* 0x0000001f00d97802 */ /* 0x000fe40000000f00 */
[----:B------:R-:W-:Y:S02]  /*c3d0*/  MOV R218, 0xffffffff ;  /* 0xffffffff00da7802 */ /* 0x000fe40000000f00 */
[----:B------:R-:W-:-:S02]  /*c3e0*/  MOV R16, 0xc400 ;  /* 0x0000c40000107802 */ /* 0x000fc40000000f00 */
[----:B------:R-:W-:Y:S05]  /*c3f0*/  CALL.REL.NOINC `($__internal_150_$__cuda_sm70_shflsync_down) ;  /* 0x0000034000007944 */ /* 0x000fea0003c00000 */
        /* <DEDUP_REMOVED lines=14> */
[-C--:B------:R-:W-:Y:S01]  /*c4e0*/  FMUL.FTZ R220, R15, R219.reuse ;  /* 0x000000db0fdc7220 */ /* 0x080fe20000410000 */
[----:B------:R-:W-:Y:S01]  /*c4f0*/  HFMA2.MMA R209, -RZ, RZ, 0, 0 ;  /* 0x00000000ffd17435 */ /* 0x000fe200000001ff */
[----:B------:R-:W-:Y:S01]  /*c500*/  FMUL.FTZ R222, R14, R219 ;  /* 0x000000db0ede7220 */ /* 0x000fe20000410000 */
[----:B------:R-:W-:Y:S01]  /*c510*/  MOV R18, R12 ;  /* 0x0000000c00127202 */ /* 0x000fe20000000f00 */
[C---:B0-----:R-:W-:Y:S01]  /*c520*/  FMUL.FTZ R217, R12.reuse, R211 ;  /* 0x000000d30cd97220 */ /* 0x041fe20000410000 */
[----:B------:R-:W-:Y:S01]  /*c530*/  MOV R223, R21 ;  /* 0x0000001500df7202 */ /* 0x000fe20000000f00 */
[-C--:B------:R-:W-:Y:S01]  /*c540*/  FMUL.FTZ R218, R12, R219.reuse ;  /* 0x000000db0cda7220 */ /* 0x080fe20000410000 */
[----:B------:R-:W-:Y:S01]  /*c550*/  MOV R225, R22 ;  /* 0x0000001600e17202 */ /* 0x000fe20000000f00 */
[----:B------:R-:W-:Y:S01]  /*c560*/  FMUL.FTZ R224, R13, R219 ;  /* 0x000000db0de07220 */ /* 0x000fe20000410000 */
[----:B------:R-:W-:Y:S01]  /*c570*/  MOV R214, 0x1f ;  /* 0x0000001f00d67802 */ /* 0x000fe20000000f00 */
[-C--:B------:R-:W-:Y:S01]  /*c580*/  FFMA.FTZ R220, R14, R211.reuse, -R220 ;  /* 0x000000d30edc7223 */ /* 0x080fe200000108dc */
[----:B------:R-:W-:Y:S01]  /*c590*/  MOV R23, 0xffffffff ;  /* 0xffffffff00177802 */ /* 0x000fe20000000f00 */
[----:B------:R-:W-:Y:S01]  /*c5a0*/  FFMA.FTZ R222, R15, R211, R222 ;  /* 0x000000d30fde7223 */ /* 0x000fe200000100de */
[----:B------:R-:W-:-:S02]  /*c5b0*/  MOV R16, 0xc5d0 ;  /* 0x0000c5d000107802 */ /* 0x000fc40000000f00 */
[----:B-1----:R-:W-:Y:S05]  /*c5c0*/  CALL.REL.NOINC `($__internal_151_$__cuda_sm70_shflsync_idx_p) ;  /* 0x000001b000007944 */ /* 0x002fea0003c00000 */
[----:B0-----:R-:W-:Y:S01]  /*c5d0*/  HFMA2.MMA R209, -RZ, RZ, 0, 0 ;  /* 0x00000000ffd17435 */ /* 0x001fe200000001ff */
[----:B-1----:R-:W-:-:S02]  /*c5e0*/  MOV R219, R23 ;  /* 0x0000001700db7202 */ /* 0x002fc40000000f00 */
[----:B------:R-:W-:Y:S02]  /*c5f0*/  MOV R18, R13 ;  /* 0x0000000d00127202 */ /* 0x000fe40000000f00 */
[----:B------:R-:W-:Y:S02]  /*c600*/  MOV R214, 0x1f ;  /* 0x0000001f00d67802 */ /* 0x000fe40000000f00 */
[----:B------:R-:W-:Y:S02]  /*c610*/  MOV R23, 0xffffffff ;  /* 0xffffffff00177802 */ /* 0x000fe40000000f00 */
[----:B------:R-:W-:Y:S02]  /*c620*/  MOV R16, 0xc640 ;  /* 0x0000c64000107802 */ /* 0x000fe40000000f00 */
[----:B------:R-:W-:Y:S05]  /*c630*/  CALL.REL.NOINC `($__internal_151_$__cuda_sm70_shflsync_idx_p) ;  /* 0x0000014000007944 */ /* 0x000fea0003c00000 */
        /* <DEDUP_REMOVED lines=14> */
[----:B01----:R-:W-:Y:S01]  /*c720*/  MOV R209, R23 ;  /* 0x0000001700d17202 */ /* 0x003fe20000000f00 */
[----:B------:R-:W-:Y:S05]  /*c730*/  BRA `(.L_x_6331) ;  /* 0xffffa84000007947 */ /* 0x000fea000383ffff */
        .weak           $__internal_150_$__cuda_sm70_shflsync_down
        .type           $__internal_150_$__cuda_sm70_shflsync_down,@function
        .size           $__internal_150_$__cuda_sm70_shflsync_down,($__internal_151_$__cuda_sm70_shflsync_idx_p - $__internal_150_$__cuda_sm70_shflsync_down)
$__internal_150_$__cuda_sm70_shflsync_down:
[----:B------:R-:W-:Y:S01]  /*c740*/  HFMA2.MMA R17, -RZ, RZ, 0, 0 ;  /* 0x00000000ff117435 */ /* 0x000fe200000001ff */
[----:B------:R-:W-:Y:S04]  /*c750*/  WARPSYNC R218 ;  /* 0x000000da00007348 */ /* 0x000fe80003800000 */
[----:B------:R0:W1:Y:S01]  /*c760*/  SHFL.DOWN PT, R221, R214, R221, R217 ;  /* 0x080000ddd6dd7389 */ /* 0x00006200000e00d9 */
[----:B------:R-:W-:Y:S05]  /*c770*/  RET.REL.NODEC R16 `(_Z25selective_scan_bwd_kernelI32Selective_Scan_bwd_kernel_traitsILi64ELi16ELb1ELb0ELb0ELb1ELb0EN3c104HalfENS1_7complexIfEEEEv12SSMParamsBwd) ;  /* 0xffff388010007950 */ /* 0x000fea0003c3ffff */
        .weak           $__internal_151_$__cuda_sm70_shflsync_idx_p
        .type           $__internal_151_$__cuda_sm70_shflsync_idx_p,@function
        .size           $__internal_151_$__cuda_sm70_shflsync_idx_p,($__internal_152_$__cuda_sm70_shflsync_up - $__internal_151_$__cuda_sm70_shflsync_idx_p)
$__internal_151_$__cuda_sm70_shflsync_idx_p:
[----:B------:R-:W-:Y:S01]  /*c780*/  MOV R17, 0x0 ;  /* 0x0000000000117802 */ /* 0x000fe20000000f00 */
[----:B------:R-:W-:Y:S04]  /*c790*/  WARPSYNC R23 ;  /* 0x0000001700007348 */ /* 0x000fe80003800000 */
[----:B------:R0:W1:Y:S01]  /*c7a0*/  SHFL.IDX PT, R23, R18, R209, R214 ;  /* 0x000000d112177389 */ /* 0x00006200000e00d6 */
[----:B------:R-:W-:Y:S05]  /*c7b0*/  RET.REL.NODEC R16 `(_Z25selective_scan_bwd_kernelI32Selective_Scan_bwd_kernel_traitsILi64ELi16ELb1ELb0ELb0ELb1ELb0EN3c104HalfENS1_7complexIfEEEEv12SSMParamsBwd) ;  /* 0xffff384010007950 */ /* 0x000fea0003c3ffff */
        .weak           $__internal_152_$__cuda_sm70_shflsync_up
        .type           $__internal_152_$__cuda_sm70_shflsync_up,@function
        .size           $__internal_152_$__cuda_sm70_shflsync_up,(.L_x_14584 - $__internal_152_$__cuda_sm70_shflsync_up)
$__internal_152_$__cuda_sm70_shflsync_up:
[----:B------:R-:W-:Y:S01]  /*c7c0*/  HFMA2.MMA R17, -RZ, RZ, 0, 0 ;  /* 0x00000000ff117435 */ /* 0x000fe200000001ff */
[----:B------:R-:W-:Y:S04]  /*c7d0*/  WARPSYNC R188 ;  /* 0x000000bc00007348 */ /* 0x000fe80003800000 */
[----:B------:R0:W1:Y:S01]  /*c7e0*/  SHFL.UP PT, R19, R19, R186, R187 ;  /* 0x040000ba13137389 */ /* 0x00006200000e00bb */
[----:B------:R-:W-:Y:S05]  /*c7f0*/  RET.REL.NODEC R16 `(_Z25selective_scan_bwd_kernelI32Selective_Scan_bwd_kernel_traitsILi64ELi16ELb1ELb0ELb0ELb1ELb0EN3c104HalfENS1_7complexIfEEEEv12SSMParamsBwd) ;  /* 0xffff380010007950 */ /* 0x000fea0003c3ffff */
.L_x_6332:
        /* <DEDUP_REMOVED lines=16> */
.L_x_14584:


//--------------------- .text._Z25selective_scan_bwd_kernelI32Selective_Scan_bwd_kernel_traitsILi64ELi16ELb1ELb0ELb0ELb1ELb1EN3c104HalfENS1_7complexIfEEEEv12SSMParamsBwd --------------------------
	.section	.text._Z25selective_scan_bwd_kernelI32Selective_Scan_bwd_kernel_traitsILi64ELi16ELb1ELb0ELb0ELb1ELb1EN3c104HalfENS1_7complexIfEEEEv12SSMParamsBwd,"ax",@progbits
	.sectioninfo	@"SHI_REGISTERS=231"
	.align	128
        .global         _Z25selective_scan_bwd_kernelI32Selective_Scan_bwd_kernel_traitsILi64ELi16ELb1ELb0ELb0ELb1ELb1EN3c104HalfENS1_7complexIfEEEEv12SSMParamsBwd
        .type           _Z25selective_scan_bwd_kernelI32Selective_Scan_bwd_kernel_traitsILi64ELi16ELb1ELb0ELb0ELb1ELb1EN3c104HalfENS1_7complexIfEEEEv12SSMParamsBwd,@function
        .size           _Z25selective_scan_bwd_kernelI32Selective_Scan_bwd_kernel_traitsILi64ELi16ELb1ELb0ELb0ELb1ELb1EN3c104HalfENS1_7complexIfEEEEv12SSMParamsBwd,(.L_x_14587 - _Z25selective_scan_bwd_kernelI32Selective_Scan_bwd_kernel_traitsILi64ELi16ELb1ELb0ELb0ELb1ELb1EN3c104HalfENS1_7complexIfEEEEv12SSMParamsBwd)
        .other          _Z25selective_scan_bwd_kernelI32Selective_Scan_bwd_kernel_traitsILi64ELi16ELb1ELb0ELb0ELb1ELb1EN3c104HalfENS1_7complexIfEEEEv12SSMParamsBwd,@"STO_CUDA_ENTRY STV_DEFAULT"
_Z25selective_scan_bwd_kernelI32Selective_Scan_bwd_kernel_traitsILi64ELi16ELb1ELb0ELb0ELb1ELb1EN3c104HalfENS1_7complexIfEEEEv12SSMParamsBwd:
.text._Z25selective_scan_bwd_kernelI32Selective_Scan_bwd_kernel_traitsILi64ELi16ELb1ELb0ELb0ELb1ELb1EN3c104HalfENS1_7complexIfEEEEv12SSMParamsBwd:
        /* <DEDUP_REMOVED lines=86> */
.L_x_6405:
        /* <DEDUP_REMOVED lines=22> */
[----:B------:R-:W0:Y:S04]  /*06c0*/  LDS.128 R32, [R85.X16] ;  /* 0x0000000055207984 */ /* 0x000e28000000cc00 */
[----:B------:R1:W2:Y:S04]  /*06d0*/  LDS.128 R12, [R85.X16+0x10] ;  /* 0x00001000550c7984 */ /* 0x0002a8000000cc00 */
[----:B------:R-:W-:Y:S06]  /*06e0*/  BAR.SYNC.DEFER_BLOCKING 0x0 ;  /* 0x0000000000007b1d */ /* 0x000fec0000010000 */
[----:B------:R-:W3:Y:S04]  /*06f0*/  LDG.E.128 R48, [R18.64] ;  /* 0x0000000412307981 */ /* 0x000ee8000c1e1d00 */
[----:B------:R-:W4:Y:S01]  /*0700*/  LDG.E.128 R52, [R18.64+0x200] ;  /* 0x0002000412347981 */ /* 0x000f22000c1e1d00 */
[----:B------:R-:W-:Y:S01]  /*0710*/  LEA R30, R93, 0xfffffc00, 0xa ;  /* 0xfffffc005d1e7811 */ /* 0x000fe200078e50ff */
[----:B------:R-:W-:Y:S01]  /*0720*/  IMAD R0, R103, c[0x0][0x1f0], RZ ;  /* 0x00007c0067007a24 */ /* 0x000fe200078e02ff */
[----:B------:R-:W-:Y:S01]  /*0730*/  BSSY B0, `(.L_x_6334) ;  /* 0x0000047000007945 */ /* 0x000fe20003800000 */
[----:B0-----:R-:W-:Y:S01]  /*0740*/  HADD2.F32 R116, -RZ, R32.H0_H0 ;  /* 0x20000020ff747230 */ /* 0x001fe20000004100 */
[----:B------:R-:W-:Y:S01]  /*0750*/  SHF.R.S32.HI R31, RZ, 0x1f, R30 ;  /* 0x0000001fff1f7819 */ /* 0x000fe2000001141e */
[----:B------:R-:W-:Y:S01]  /*0760*/  IMAD R21, R105, c[0x0][0x1f4], R0 ;  /* 0x00007d0069157a24 */ /* 0x000fe200078e0200 */
[----:B------:R-:W-:-:S02]  /*0770*/  HADD2.F32 R108, -RZ, R34.H0_H0 ;  /* 0x20000022ff6c7230 */ /* 0x000fc40000004100 */
[----:B-----5:R-:W-:Y:S01]  /*0780*/  FADD.FTZ R116, R116, R107 ;  /* 0x0000006b74747221 */ /* 0x020fe20000010000 */
[----:B------:R-:W-:Y:S01]  /*0790*/  HADD2.F32 R32, -RZ, R32.H1_H1 ;  /* 0x30000020ff207230 */ /* 0x000fe20000004100 */
[----:B------:R-:W-:Y:S01]  /*07a0*/  IMAD.WIDE.U32 R16, R105, c[0x0][0x1f0], R30 ;  /* 0x00007c0069107a25 */ /* 0x000fe200078e001e */
[--C-:B------:R-:W-:Y:S02]  /*07b0*/  HADD2.F32 R112, -RZ, R33.reuse.H0_H0 ;  /* 0x20000021ff707230 */ /* 0x100fe40000004100 */
[----:B------:R-:W-:Y:S01]  /*07c0*/  FSETP.GTU.FTZ.AND P2, PT, R116, 20, PT ;  /* 0x41a000007400780b */ /* 0x000fe20003f5c000 */
[----:B------:R-:W-:Y:S01]  /*07d0*/  HADD2.F32 R110, -RZ, R33.H1_H1 ;  /* 0x30000021ff6e7230 */ /* 0x000fe20000004100 */
[----:B------:R-:W-:Y:S01]  /*07e0*/  IADD3 R17, R17, R21, RZ ;  /* 0x0000001511117210 */ /* 0x000fe20007ffe0ff */
[----:B------:R-:W-:Y:S01]  /*07f0*/  IMAD R21, R111, c[0x0][0x1f8], RZ ;  /* 0x00007e006f157a24 */ /* 0x000fe200078e02ff */
[----:B------:R-:W-:Y:S01]  /*0800*/  HADD2.F32 R34, -RZ, R34.H1_H1 ;  /* 0x30000022ff227230 */ /* 0x000fe20000004100 */
[----:B------:R-:W-:Y:S01]  /*0810*/  FADD.FTZ R114, R32, R107 ;  /* 0x0000006b20727221 */ /* 0x000fe20000010000 */
[--C-:B------:R-:W-:Y:S01]  /*0820*/  HADD2.F32 R104, -RZ, R35.reuse.H0_H0 ;  /* 0x20000023ff687230 */ /* 0x100fe20000004100 */
[----:B------:R-:W-:Y:S01]  /*0830*/  IMAD.WIDE.U32 R22, R126, c[0x0][0x1f8], R16 ;  /* 0x00007e007e167a25 */ /* 0x000fe200078e0010 */
[----:B------:R-:W-:-:S02]  /*0840*/  HADD2.F32 R102, -RZ, R35.H1_H1 ;  /* 0x30000023ff667230 */ /* 0x000fc40000004100 */
[----:B------:R-:W-:Y:S01]  /*0850*/  FSETP.GTU.FTZ.AND P3, PT, R114, 20, PT ;  /* 0x41a000007200780b */ /* 0x000fe20003f7c000 */
[----:B------:R-:W-:Y:S01]  /*0860*/  IMAD R21, R126, c[0x0][0x1fc], R21 ;  /* 0x00007f007e157a24 */ /* 0x000fe200078e0215 */
[----:B------:R-:W-:Y:S01]  /*0870*/  LEA R20, P0, R22, c[0x0][0x268], 0x1 ;  /* 0x00009a0016147a11 */ /* 0x000fe200078008ff */
[--C-:B------:R-:W-:Y:S02]  /*0880*/  FADD.FTZ R112, R112, R107.reuse ;  /* 0x0000006b70707221 */ /* 0x100fe40000010000 */
[--C-:B------:R-:W-:Y:S01]  /*0890*/  FADD.FTZ R110, R110, R107.reuse ;  /* 0x0000006b6e6e7221 */ /* 0x100fe20000010000 */
[----:B------:R-:W-:Y:S01]  /*08a0*/  IADD3 R21, R23, R21, RZ ;  /* 0x0000001517157210 */ /* 0x000fe20007ffe0ff */
[--C-:B------:R-:W-:Y:S01]  /*08b0*/  FADD.FTZ R108, R108, R107.reuse ;  /* 0x0000006b6c6c7221 */ /* 0x100fe20000010000 */
[----:B------:R-:W-:Y:S01]  /*08c0*/  FSETP.GTU.FTZ.AND P4, PT, R112, 20, PT ;  /* 0x41a000007000780b */ /* 0x000fe20003f9c000 */
[----:B------:R-:W-:Y:S01]  /*08d0*/  FADD.FTZ R106, R34, R107 ;  /* 0x0000006b226a7221 */ /* 0x000fe20000010000 */
[----:B------:R-:W-:Y:S01]  /*08e0*/  LEA.HI.X R21, R22, c[0x0][0x26c], R21, 0x1, P0 ;  /* 0x00009b0016157a11 */ /* 0x000fe200000f0c15 */
[--C-:B------:R-:W-:Y:S01]  /*08f0*/  FADD.FTZ R104, R104, R107.reuse ;  /* 0x0000006b68687221 */ /* 0x100fe20000010000 */
[----:B------:R-:W-:Y:S01]  /*0900*/  FSETP.GTU.FTZ.AND P5, PT, R110, 20, PT ;  /* 0x41a000006e00780b */ /* 0x000fe20003fbc000 */
[----:B------:R-:W-:Y:S01]  /*0910*/  FADD.FTZ R102, R102, R107 ;  /* 0x0000006b66667221 */ /* 0x000fe20000010000 */
[----:B------:R-:W-:-:S02]  /*0920*/  FSETP.GTU.FTZ.AND P6, PT, R108, 20, PT ;  /* 0x41a000006c00780b */ /* 0x000fc40003fdc000 */
[----:B------:R-:W-:Y:S02]  /*0930*/  FSETP.GTU.FTZ.AND P0, PT, R106, 20, PT ;  /* 0x41a000006a00780b */ /* 0x000fe40003f1c000 */
[----:B------:R-:W-:Y:S01]  /*0940*/  FSETP.GTU.FTZ.AND P1, PT, R104, 20, PT ;  /* 0x41a000006800780b */ /* 0x000fe20003f3c000 */
[----:B---3--:R1:W-:Y:S04]  /*0950*/  STS.128 [R87.X16], R48 ;  /* 0x0000003057007388 */ /* 0x0083e8000000cc00 */
[----:B----4-:R1:W-:Y:S01]  /*0960*/  STS.128 [R87.X16+0x200], R52 ;  /* 0x0002003457007388 */ /* 0x0103e2000000cc00 */
[----:B------:R-:W-:-:S06]  /*0970*/  NOP ;  /* 0x0000000000007918 */ /* 0x000fcc0000000000 */
[----:B------:R1:W0:Y:S04]  /*0980*/  LDS.128 R36, [R85.X16] ;  /* 0x0000000055247984 */ /* 0x000228000000cc00 */
[----:B------:R1:W3:Y:S01]  /*0990*/  LDS.128 R16, [R85.X16+0x10] ;  /* 0x0000100055107984 */ /* 0x0002e2000000cc00 */
[----:B------:R-:W-:Y:S05]  /*09a0*/  @P2 BRA `(.L_x_6335) ;  /* 0x000001f000002947 */ /* 0x000fea0003800000 */
[----:B--2---:R-:W-:Y:S01]  /*09b0*/  FMUL.FTZ R116, R116, 1.4426950216293334961 ;  /* 0x3fb8aa3b74747820 */ /* 0x004fe20000410000 */
[----:B------:R-:W-:Y:S01]  /*09c0*/  HFMA2.MMA R32, -RZ, RZ, 1.625, 0 ;  /* 0x3e800000ff207435 */ /* 0x000fe200000001ff */
[----:B------:R-:W-:Y:S02]  /*09d0*/  MOV R33, 0x3d39bf78 ;  /* 0x3d39bf7800217802 */ /* 0x000fe40000000f00 */
[----:B------:R-:W2:Y:S02]  /*09e0*/  MUFU.EX2 R35, R116 ;  /* 0x0000007400237308 */ /* 0x000ea40000000800 */
[C---:B--2---:R-:W-:Y:S01]  /*09f0*/  FADD.FTZ.RZ R0, R35.reuse, 1 ;  /* 0x3f80000023007421 */ /* 0x044fe2000001c000 */
[----:B------:R-:W-:-:S04]  /*0a00*/  ISETP.GE.U32.AND P2, PT, R35, 0x7f800000, PT ;  /* 0x7f8000002300780c */ /* 0x000fc80003f46070 */
[----:B------:R-:W-:-:S04]  /*0a10*/  IADD3 R0, R0, -0x3f400000, RZ ;  /* 0xc0c0000000007810 */ /* 0x000fc80007ffe0ff */
[----:B------:R-:W-:-:S04]  /*0a20*/  LOP3.LUT R0, R0, 0xff800000, RZ, 0xc0, !PT ;  /* 0xff80000000007812 */ /* 0x000fc800078ec0ff */
[----:B------:R-:W-:Y:S02]  /*0a30*/  IADD3 R23, -R0, 0x40800000, RZ ;  /* 0x4080000000177810 */ /* 0x000fe40007ffe1ff */
[----:B------:R-:W-:Y:S02]  /*0a40*/  IADD3 R22, R35, -R0, RZ ;  /* 0x8000000023167210 */ /* 0x000fe40007ffe0ff */
[----:B------:R-:W2:Y:S01]  /*0a50*/  I2F R0, R0 ;  /* 0x0000000000007306 */ /* 0x000ea20000201400 */
[----:B------:R-:W-:-:S04]  /*0a60*/  FFMA.FTZ R23, R23, R32, -1 ;  /* 0xbf80000017177423 */ /* 0x000fc80000010020 */
[----:B------:R-:W-:-:S04]  /*0a70*/  FADD.FTZ R22, R22, R23 ;  /* 0x0000001716167221 */ /* 0x000fc80000010000 */
[----:B------:R-:W-:-:S04]  /*0a80*/  FFMA.FTZ R23, R22, -R33, 0.10546888411045074463 ;  /* 0x3dd8001216177423 */ /* 0x000fc80000010821 */
[----:B------:R-:W-:Y:S02]  /*0a90*/  FFMA.FTZ R23, R22, R23, -0.13229703903198242188 ;  /* 0xbe0778e016177423 */ /* 0x000fe40000010017 */
[----:B--2---:R-:W-:Y:S02]  /*0aa0*/  FMUL.FTZ R116, R0, 1.1920928955078125e-07 ;  /* 0x3400000000747820 */ /* 0x004fe40000410000 */
        /* <DEDUP_REMOVED lines=15> */
.L_x_6335:
[----:B--2---:R-:W-:Y:S05]  /*0ba0*/  BSYNC B0 ;  /* 0x0000000000007941 */ /* 0x004fea0003800000 */
.L_x_6334:
        /* <DEDUP_REMOVED lines=36> */
.L_x_6337:
[----:B------:R-:W-:Y:S05]  /*0df0*/  BSYNC B0 ;  /* 0x0000000000007941 */ /* 0x000fea0003800000 */
.L_x_6336:
        /* <DEDUP_REMOVED lines=36> */
.L_x_6339:
[----:B------:R-:W-:Y:S05]  /*1040*/  BSYNC B0 ;  /* 0x0000000000007941 */ /* 0x000fea0003800000 */
.L_x_6338:
        /* <DEDUP_REMOVED lines=36> */
.L_x_6341:
[----:B------:R-:W-:Y:S05]  /*1290*/  BSYNC B0 ;  /* 0x0000000000007941 */ /* 0x000fea0003800000 */
.L_x_6340:
        /* <DEDUP_REMOVED lines=36> */
.L_x_6343:
[----:B------:R-:W-:Y:S05]  /*14e0*/  BSYNC B0 ;  /* 0x0000000000007941 */ /* 0x000fea0003800000 */
.L_x_6342:
        /* <DEDUP_REMOVED lines=36> */
.L_x_6345:
[----:B------:R-:W-:Y:S05]  /*1730*/  BSYNC B0 ;  /* 0x0000000000007941 */ /* 0x000fea0003800000 */
.L_x_6344:
        /* <DEDUP_REMOVED lines=36> */
.L_x_6347:
[----:B------:R-:W-:Y:S05]  /*1980*/  BSYNC B0 ;  /* 0x0000000000007941 */ /* 0x000fea0003800000 */
.L_x_6346:
        /* <DEDUP_REMOVED lines=36> */
.L_x_6349:
[----:B------:R-:W-:Y:S05]  /*1bd0*/  BSYNC B0 ;  /* 0x0000000000007941 */ /* 0x000fea0003800000 */
.L_x_6348:
        /* <DEDUP_REMOVED lines=36> */
.L_x_6351:
[----:B------:R-:W-:Y:S05]  /*1e20*/  BSYNC B0 ;  /* 0x0000000000007941 */ /* 0x000fea0003800000 */
.L_x_6350:
[----:B------:R-:W-:Y:S01]  /*1e30*/  BSSY B0, `(.L_x_6352) ;  /* 0x0000023000007945 */ /* 0x000fe20003800000 */
[----:B------:R-:W-:Y:S01]  /*1e40*/  FSETP.GTU.FTZ.AND P3, PT, R86, 20, PT ;  /* 0x41a000005600780b */ /* 0x000fe20003f7c000 */
[----:B------:R-:W-:Y:S01]  /*1e50*/  IMAD.WIDE R20, R41, 0x10, R20 ;  /* 0x0000001029147825 */ /* 0x000fe200078e0214 */
[----:B------:R-:W-:Y:S06]  /*1e60*/  @P4 BRA `(.L_x_6353) ;  /* 0x000001f000004947 */ /* 0x000fec0003800000 */
        /* <DEDUP_REMOVED lines=31> */
.L_x_6353:
[----:B------:R-:W-:Y:S05]  /*2060*/  BSYNC B0 ;  /* 0x0000000000007941 */ /* 0x000fea0003800000 */
.L_x_6352:
[----:B------:R-:W-:Y:S01]  /*2070*/  BSSY B0, `(.L_x_6354) ;  /* 0x0000021000007945 */ /* 0x000fe20003800000 */
        /* <DEDUP_REMOVED lines=32> */
.L_x_6355:
[----:B------:R-:W-:Y:S05]  /*2280*/  BSYNC B0 ;  /* 0x0000000000007941 */ /* 0x000fea0003800000 */
.L_x_6354:
        /* <DEDUP_REMOVED lines=33> */
.L_x_6357:
[----:B------:R-:W-:Y:S05]  /*24a0*/  BSYNC B0 ;  /* 0x0000000000007941 */ /* 0x000fea0003800000 */
.L_x_6356:
        /* <DEDUP_REMOVED lines=33> */
.L_x_6359:
[----:B------:R-:W-:Y:S05]  /*26c0*/  BSYNC B0 ;  /* 0x0000000000007941 */ /* 0x000fea0003800000 */
.L_x_6358:
        /* <DEDUP_REMOVED lines=33> */
.L_x_6361:
[----:B------:R-:W-:Y:S05]  /*28e0*/  BSYNC B0 ;  /* 0x0000000000007941 */ /* 0x000fea0003800000 */
.L_x_6360:
        /* <DEDUP_REMOVED lines=33> */
.L_x_6363:
[----:B------:R-:W-:Y:S05]  /*2b00*/  BSYNC B0 ;  /* 0x0000000000007941 */ /* 0x000fea0003800000 */
.L_x_6362:
        /* <DEDUP_REMOVED lines=33> */
.L_x_6365:
[----:B------:R-:W-:Y:S05]  /*2d20*/  BSYNC B0 ;  /* 0x0000000000007941 */ /* 0x000fea0003800000 */
.L_x_6364:
[----:B------:R-:W-:Y:S06]  /*2d30*/  BAR.SYNC.DEFER_BLOCKING 0x0 ;  /* 0x0000000000007b1d */ /* 0x000fec0000010000 */
[----:B-1----:R-:W2:Y:S04]  /*2d40*/  LDG.E.128 R48, [R20.64] ;  /* 0x0000000414307981 */ /* 0x002ea8000c1e1d00 */
        /* <DEDUP_REMOVED lines=13> */
[----:B----4-:R-:W-:Y:S01]  /*2e20*/  STS.128 [R87.X16+0x200], R52 ;  /* 0x0002003457007388 */ /* 0x010fe2000000cc00 */
[----:B------:R-:W-:-:S06]  /*2e30*/  NOP ;  /* 0x0000000000007918 */ /* 0x000fcc0000000000 */
[----:B------:R-:W1:Y:S04]  /*2e40*/  LDS.128 R44, [R85.X16] ;  /* 0x00000000552c7984 */ /* 0x000e68000000cc00 */
[----:B------:R-:W2:Y:S04]  /*2e50*/  LDS.128 R12, [R85.X16+0x10] ;  /* 0x00001000550c7984 */ /* 0x000ea8000000cc00 */
[----:B------:R-:W-:Y:S06]  /*2e60*/  BAR.SYNC.DEFER_BLOCKING 0x0 ;  /* 0x0000000000007b1d */ /* 0x000fec0000010000 */
[----:B------:R4:W5:Y:S04]  /*2e70*/  LDG.E.128 R32, [R42.64+0x200] ;  /* 0x000200042a207981 */ /* 0x000968000c1e1d00 */
[----:B---3--:R4:W3:Y:S01]  /*2e80*/  LDG.E.128 R20, [R42.64] ;  /* 0x000000042a147981 */ /* 0x0088e2000c1e1d00 */
[----:B-1----:R-:W-:-:S02]  /*2e90*/  HADD2.F32 R40, -RZ, R44.H0_H0 ;  /* 0x2000002cff287230 */ /* 0x002fc40000004100 */
[----:B------:R-:W-:-:S03]  /*2ea0*/  HADD2.F32 R44, -RZ, R44.H1_H1 ;  /* 0x3000002cff2c7230 */ /* 0x000fc60000004100 */
[----:B------:R-:W-:Y:S01]  /*2eb0*/  FMUL.FTZ R0, R40, -1.4426950216293334961 ;  /* 0xbfb8aa3b28007820 */ /* 0x000fe20000410000 */
[----:B------:R-:W-:Y:S01]  /*2ec0*/  HADD2.F32 R60, -RZ, R45.H0_H0 ;  /* 0x2000002dff3c7230 */ /* 0x000fe20000004100 */
[----:B------:R-:W-:-:S04]  /*2ed0*/  FMUL.FTZ R48, R44, -1.4426950216293334961 ;  /* 0xbfb8aa3b2c307820 */ /* 0x000fc80000410000 */
[----:B------:R-:W1:Y:S01]  /*2ee0*/  MUFU.EX2 R0, R0 ;  /* 0x0000000000007308 */ /* 0x000e620000000800 */
[----:B------:R-:W-:Y:S01]  /*2ef0*/  FMUL.FTZ R49, R60, -1.4426950216293334961 ;  /* 0xbfb8aa3b3c317820 */ /* 0x000fe20000410000 */
[----:B------:R-:W-:-:S06]  /*2f00*/  HADD2.F32 R64, -RZ, R45.H1_H1 ;  /* 0x3000002dff407230 */ /* 0x000fcc0000004100 */
[----:B------:R-:W0:Y:S01]  /*2f10*/  MUFU.EX2 R48, R48 ;  /* 0x0000003000307308 */ /* 0x000e220000000800 */
[----:B------:R-:W-:Y:S01]  /*2f20*/  HADD2.F32 R65, -RZ, R46.H0_H0 ;  /* 0x2000002eff417230 */ /* 0x000fe20000004100 */
[----:B----4-:R-:W-:-:S06]  /*2f30*/  FMUL.FTZ R42, R64, -1.4426950216293334961 ;  /* 0xbfb8aa3b402a7820 */ /* 0x010fcc0000410000 */
[----:B------:R-:W4:Y:S01]  /*2f40*/  MUFU.EX2 R49, R49 ;  /* 0x0000003100317308 */ /* 0x000f220000000800 */
[----:B--2---:R-:W-:Y:S01]  /*2f50*/  HADD2.F32 R74, -RZ, R12.H1_H1 ;  /* 0x3000000cff4a7230 */ /* 0x004fe20000004100 */
[----:B-1----:R-:W-:Y:S01]  /*2f60*/  FADD.FTZ R0, R0, 1 ;  /* 0x3f80000000007421 */ /* 0x002fe20000010000 */
[----:B------:R-:W-:Y:S01]  /*2f70*/  HADD2.F32 R66, -RZ, R46.H1_H1 ;  /* 0x3000002eff427230 */ /* 0x000fe20000004100 */
[----:B------:R-:W-:Y:S01]  /*2f80*/  FMUL.FTZ R43, R65, -1.4426950216293334961 ;  /* 0xbfb8aa3b412b7820 */ /* 0x000fe20000410000 */
[----:B------:R-:W-:Y:S01]  /*2f90*/  HADD2.F32 R75, -RZ, R12.H0_H0 ;  /* 0x2000000cff4b7230 */ /* 0x000fe20000004100 */
[----:B------:R-:W-:Y:S02]  /*2fa0*/  FMUL.FTZ R12, R74, -1.4426950216293334961 ;  /* 0xbfb8aa3b4a0c7820 */ /* 0x000fe40000410000 */
[----:B------:R-:W-:Y:S01]  /*2fb0*/  MUFU.EX2 R50, R42 ;  /* 0x0000002a00327308 */ /* 0x000fe20000000800 */
[----:B0-----:R-:W-:Y:S02]  /*2fc0*/  FADD.FTZ R48, R48, 1 ;  /* 0x3f80000030307421 */ /* 0x001fe40000010000 */
[----:B------:R-:W-:-:S05]  /*2fd0*/  FMUL.FTZ R45, R66, -1.4426950216293334961 ;  /* 0xbfb8aa3b422d7820 */ /* 0x000fca0000410000 */
[----:B------:R-:W-:Y:S01]  /*2fe0*/  MUFU.RCP R83, R0 ;  /* 0x0000000000537308 */ /* 0x000fe20000001000 */
[--C-:B------:R-:W-:Y:S02]  /*2ff0*/  HADD2.F32 R67, -RZ, R47.reuse.H0_H0 ;  /* 0x2000002fff437230 */ /* 0x100fe40000004100 */
[----:B------:R-:W-:-:S05]  /*3000*/  HADD2.F32 R68, -RZ, R47.H1_H1 ;  /* 0x3000002fff447230 */ /* 0x000fca0000004100 */
[----:B------:R0:W1:Y:S08]  /*3010*/  MUFU.EX2 R46, R43 ;  /* 0x0000002b002e7308 */ /* 0x0000700000000800 */
[----:B------:R4:W-:Y:S01]  /*3020*/  MUFU.EX2 R70, R12 ;  /* 0x0000000c00467308 */ /* 0x0009e20000000800 */
[----:B0-----:R-:W-:-:S07]  /*3030*/  HADD2.F32 R43, -RZ, R13.H1_H1 ;  /* 0x3000000dff2b7230 */ /* 0x001fce0000004100 */
[----:B------:R-:W0:Y:S01]  /*3040*/  MUFU.RCP R113, R48 ;  /* 0x0000003000717308 */ /* 0x000e220000001000 */
[----:B----4-:R-:W-:Y:S01]  /*3050*/  FADD.FTZ R12, R49, 1 ;  /* 0x3f800000310c7421 */ /* 0x010fe20000010000 */
[----:B------:R-:W-:-:S06]  /*3060*/  HADD2.F32 R49, -RZ, R14.H0_H0 ;  /* 0x2000000eff317230 */ /* 0x000fcc0000004100 */
[----:B------:R2:W-:Y:S01]  /*3070*/  MUFU.EX2 R58, R45 ;  /* 0x0000002d003a7308 */ /* 0x0005e20000000800 */
[----:B------:R-:W-:Y:S02]  /*3080*/  FMUL.FTZ R51, R67, -1.4426950216293334961 ;  /* 0xbfb8aa3b43337820 */ /* 0x000fe40000410000 */
[----:B------:R-:W-:-:S05]  /*3090*/  FMUL.FTZ R42, R68, -1.4426950216293334961 ;  /* 0xbfb8aa3b442a7820 */ /* 0x000fca0000410000 */
[----:B------:R4:W0:Y:S01]  /*30a0*/  MUFU.RCP R117, R12 ;  /* 0x0000000c00757308 */ /* 0x0008220000001000 */
[----:B--2---:R-:W-:Y:S01]  /*30b0*/  HADD2.F32 R45, -RZ, R13.H0_H0 ;  /* 0x2000000dff2d7230 */ /* 0x004fe20000004100 */
[----:B------:R-:W-:Y:S01]  /*30c0*/  FMUL.FTZ R13, R43, -1.4426950216293334961 ;  /* 0xbfb8aa3b2b0d7820 */ /* 0x000fe20000410000 */
[----:B------:R-:W-:Y:S01]  /*30d0*/  HADD2.F32 R72, -RZ, R36.H0_H0 ;  /* 0x20000024ff487230 */ /* 0x000fe20000004100 */
[----:B------:R-:W-:-:S04]  /*30e0*/  FMUL.FTZ R47, R75, -1.4426950216293334961 ;  /* 0xbfb8aa3b4b2f7820 */ /* 0x000fc80000410000 */
[----:B------:R2:W-:Y:S01]  /*30f0*/  MUFU.EX2 R129, R13 ;  /* 0x0000000d00817308 */ /* 0x0005e20000000800 */
[----:B----4-:R-:W-:Y:S02]  /*3100*/  FMUL.FTZ R12, R49, -1.4426950216293334961 ;  /* 0xbfb8aa3b310c7820 */ /* 0x010fe40000410000 */
[----:B-1----:R-:W-:Y:S02]  /*3110*/  FADD.FTZ R46, R46, 1 ;  /* 0x3f8000002e2e7421 */ /* 0x002fe40000010000 */
[----:B--2---:R-:W-:-:S03]  /*3120*/  FADD.FTZ R13, R50, 1 ;  /* 0x3f800000320d7421 */ /* 0x004fc60000010000 */
[----:B------:R1:W-:Y:S01]  /*3130*/  MUFU.EX2 R61, R51 ;  /* 0x00000033003d7308 */ /* 0x0003e20000000800 */
[----:B------:R-:W-:Y:S02]  /*3140*/  HADD2.F32 R73, -RZ, R36.H1_H1 ;  /* 0x30000024ff497230 */ /* 0x000fe40000004100 */
[----:B------:R-:W-:-:S05]  /*3150*/  HADD2.F32 R76, -RZ, R37.H0_H0 ;  /* 0x20000025ff4c7230 */ /* 0x000fca0000004100 */
[----:B------:R2:W-:Y:S01]  /*3160*/  MUFU.EX2 R62, R42 ;  /* 0x0000002a003e7308 */ /* 0x0005e20000000800 */
[----:B-1----:R-:W-:Y:S01]  /*3170*/  FMUL.FTZ R51, R45, -1.4426950216293334961 ;  /* 0xbfb8aa3b2d337820 */ /* 0x002fe20000410000 */
[----:B------:R-:W-:Y:S01]  /*3180*/  HADD2.F32 R77, -RZ, R37.H1_H1 ;  /* 0x30000025ff4d7230 */ /* 0x000fe20000004100 */
[----:B0-----:R-:W-:Y:S01]  /*3190*/  FMUL.FTZ R37, R44, R113 ;  /* 0x000000712c257220 */ /* 0x001fe20000410000 */
[----:B------:R-:W-:-:S04]  /*31a0*/  HADD2.F32 R52, -RZ, R14.H1_H1 ;  /* 0x3000000eff347230 */ /* 0x000fc80000004100 */
[----:B------:R-:W0:Y:S01]  /*31b0*/  MUFU.RCP R119, R13 ;  /* 0x0000000d00777308 */ /* 0x000e220000001000 */
[----:B--2---:R-:W-:Y:S01]  /*31c0*/  FMUL.FTZ R42, R40, R83 ;  /* 0x00000053282a7220 */ /* 0x004fe20000410000 */
[----:B------:R-:W-:-:S03]  /*31d0*/  HADD2.F32 R80, -RZ, R39.H0_H0 ;  /* 0x20000027ff507230 */ /* 0x000fc60000004100 */
[----:B------:R-:W-:-:S03]  /*31e0*/  FMUL.FTZ R0, R72, R42 ;  /* 0x0000002a48007220 */ /* 0x000fc60000410000 */
[----:B------:R1:W-:Y:S01]  /*31f0*/  MUFU.EX2 R69, R47 ;  /* 0x0000002f00457308 */ /* 0x0003e20000000800 */
[----:B------:R-:W-:Y:S01]  /*3200*/  HADD2.F32 R81, -RZ, R39.H1_H1 ;  /* 0x30000027ff517230 */ /* 0x000fe20000004100 */
[----:B------:R-:W-:Y:S02]  /*3210*/  FMUL.FTZ R50, R73, R37 ;  /* 0x0000002549327220 */ /* 0x000fe40000410000 */
[----:B------:R-:W-:-:S04]  /*3220*/  FMUL.FTZ R39, R60, R117 ;  /* 0x000000753c277220 */ /* 0x000fc80000410000 */
[----:B------:R2:W-:Y:S01]  /*3230*/  MUFU.EX2 R130, R12 ;  /* 0x0000000c00827308 */ /* 0x0005e20000000800 */
[----:B-1----:R-:W-:Y:S01]  /*3240*/  HADD2.F32 R47, -RZ, R8.H0_H0 ;  /* 0x20000008ff2f7230 */ /* 0x002fe20000004100 */
[----:B------:R-:W-:Y:S01]  /*3250*/  FMUL.FTZ R14, R52, -1.4426950216293334961 ;  /* 0xbfb8aa3b340e7820 */ /* 0x000fe20000410000 */
[----:B------:R-:W-:-:S05]  /*3260*/  HADD2.F32 R78, -RZ, R38.H0_H0 ;  /* 0x20000026ff4e7230 */ /* 0x000fca0000004100 */
[----:B------:R-:W1:Y:S01]  /*3270*/  MUFU.RCP R82, R46 ;  /* 0x0000002e00527308 */ /* 0x000e620000001000 */
[----:B--2---:R-:W-:Y:S02]  /*3280*/  FADD.FTZ R12, R58, 1 ;  /* 0x3f8000003a0c7421 */ /* 0x004fe40000010000 */
[----:B------:R-:W-:Y:S01]  /*3290*/  FFMA.FTZ R47, R0, R47, R101 ;  /* 0x0000002f002f7223 */ /* 0x000fe20000010065 */
[----:B------:R-:W-:-:S04]  /*32a0*/  HADD2.F32 R79, -RZ, R38.H1_H1 ;  /* 0x30000026ff4f7230 */ /* 0x000fc80000004100 */
[----:B------:R2:W4:Y:S01]  /*32b0*/  MUFU.EX2 R127, R51 ;  /* 0x00000033007f7308 */ /* 0x0005220000000800 */
[----:B------:R-:W-:Y:S01]  /*32c0*/  HADD2.F32 R38, -RZ, R9.H0_H0 ;  /* 0x20000009ff267230 */ /* 0x000fe20000004100 */
[----:B------:R-:W-:Y:S01]  /*32d0*/  FMUL.FTZ R36, R76, R39 ;  /* 0x000000274c247220 */ /* 0x000fe20000410000 */
[----:B--2---:R-:W-:-:S05]  /*32e0*/  HADD2.F32 R51, -RZ, R8.H1_H1 ;  /* 0x30000008ff337230 */ /* 0x004fca0000004100 */
[----:B------:R-:W-:Y:S01]  /*32f0*/  MUFU.RCP R121, R12 ;  /* 0x0000000c00797308 */ /* 0x000fe20000001000 */
[----:B------:R-:W-:Y:S02]  /*3300*/  FADD.FTZ R13, -R83, 1 ;  /* 0x3f800000530d7421 */ /* 0x000fe40000010100 */
[----:B------:R-:W-:Y:S01]  /*3310*/  FFMA.FTZ R53, R50, R51, R47 ;  /* 0x0000003332357223 */ /* 0x000fe2000001002f */
[--C-:B------:R-:W-:Y:S02]  /*3320*/  HADD2.F32 R47, -RZ, R19.reuse.H0_H0 ;  /* 0x20000013ff2f7230 */ /* 0x100fe40000004100 */
[----:B------:R-:W-:Y:S02]  /*3330*/  HADD2.F32 R51, -RZ, R19.H1_H1 ;  /* 0x30000013ff337230 */ /* 0x000fe40000004100 */
[----:B------:R2:W1:Y:S01]  /*3340*/  MUFU.EX2 R131, R14 ;  /* 0x0000000e00837308 */ /* 0x0004620000000800 */
[----:B------:R-:W-:Y:S01]  /*3350*/  FFMA.FTZ R19, R36, R38, R53 ;  /* 0x0000002624137223 */ /* 0x000fe20000010035 */
[--C-:B------:R-:W-:Y:S01]  /*3360*/  HADD2.F32 R56, -RZ, R17.reuse.H0_H0 ;  /* 0x20000011ff387230 */ /* 0x100fe20000004100 */
[----:B0-----:R-:W-:Y:S01]  /*3370*/  FMUL.FTZ R53, R64, R119 ;  /* 0x0000007740357220 */ /* 0x001fe20000410000 */
[----:B------:R-:W-:Y:S01]  /*3380*/  HADD2.F32 R57, -RZ, R17.H1_H1 ;  /* 0x30000011ff397230 */ /* 0x000fe20000004100 */
[----:B------:R-:W-:-:S02]  /*3390*/  FFMA.FTZ R101, R40, R13, 1 ;  /* 0x3f80000028657423 */ /* 0x000fc4000001000d */
[----:B--2---:R-:W-:Y:S01]  /*33a0*/  FADD.FTZ R14, R61, 1 ;  /* 0x3f8000003d0e7421 */ /* 0x004fe20000010000 */
[--C-:B------:R-:W-:Y:S01]  /*33b0*/  HADD2.F32 R63, -RZ, R16.reuse.H0_H0 ;  /* 0x20000010ff3f7230 */ /* 0x100fe20000004100 */
[----:B------:R-:W-:Y:S01]  /*33c0*/  FADD.FTZ R17, -R113, 1 ;  /* 0x3f80000071117421 */ /* 0x000fe20000010100 */
[----:B------:R-:W-:Y:S01]  /*33d0*/  HADD2.F32 R59, -RZ, R16.H1_H1 ;  /* 0x30000010ff3b7230 */ /* 0x000fe20000004100 */
[----:B------:R0:W2:Y:S01]  /*33e0*/  MUFU.RCP R84, R14 ;  /* 0x0000000e00547308 */ /* 0x0000a20000001000 */
[----:B------:R-:W-:Y:S01]  /*33f0*/  FADD.FTZ R40, R62, 1 ;  /* 0x3f8000003e287421 */ /* 0x000fe20000010000 */
[----:B------:R-:W-:Y:S01]  /*3400*/  HADD2.F32 R16, -RZ, R9.H1_H1 ;  /* 0x30000009ff107230 */ /* 0x000fe20000004100 */
[----:B------:R-:W-:Y:S02]  /*3410*/  FADD.FTZ R13, -R117, 1 ;  /* 0x3f800000750d7421 */ /* 0x000fe40000010100 */
[----:B------:R-:W-:Y:S02]  /*3420*/  FMUL.FTZ R48, R77, R53 ;  /* 0x000000354d307220 */ /* 0x000fe40000410000 */
[----:B-1----:R-:W-:-:S02]  /*3430*/  FMUL.FTZ R58, R65, R82 ;  /* 0x00000052413a7220 */ /* 0x002fc40000410000 */
[----:B------:R-:W-:Y:S01]  /*3440*/  FFMA.FTZ R115, R44, R17, 1 ;  /* 0x3f8000002c737423 */ /* 0x000fe20000010011 */
[----:B------:R-:W-:Y:S01]  /*3450*/  HADD2.F32 R44, -RZ, R10.H0_H0 ;  /* 0x2000000aff2c7230 */ /* 0x000fe20000004100 */
[----:B------:R-:W-:Y:S02]  /*3460*/  FFMA.FTZ R71, R48, R16, R19 ;  /* 0x0000001030477223 */ /* 0x000fe40000010013 */
[----:B------:R-:W-:Y:S01]  /*3470*/  FMUL.FTZ R38, R78, R58 ;  /* 0x0000003a4e267220 */ /* 0x000fe20000410000 */
[--C-:B------:R-:W-:Y:S02]  /*3480*/  HADD2.F32 R55, -RZ, R18.reuse.H0_H0 ;  /* 0x20000012ff377230 */ /* 0x100fe40000004100 */
[----:B------:R-:W-:Y:S01]  /*3490*/  HADD2.F32 R54, -RZ, R18.H1_H1 ;  /* 0x30000012ff367230 */ /* 0x000fe20000004100 */
[----:B------:R-:W-:Y:S01]  /*34a0*/  FFMA.FTZ R71, R38, R44, R71 ;  /* 0x0000002c26477223 */ /* 0x000fe20000010047 */
[----:B------:R-:W-:Y:S02]  /*34b0*/  HADD2.F32 R12, -RZ, R10.H1_H1 ;  /* 0x3000000aff0c7230 */ /* 0x000fe40000004100 */
[----:B------:R-:W-:-:S02]  /*34c0*/  HADD2.F32 R61, -RZ, R15.H0_H0 ;  /* 0x2000000fff3d7230 */ /* 0x000fc40000004100 */
[----:B------:R-:W-:-:S03]  /*34d0*/  HADD2.F32 R62, -RZ, R15.H1_H1 ;  /* 0x3000000fff3e7230 */ /* 0x000fc60000004100 */
[----:B0-----:R-:W-:Y:S02]  /*34e0*/  FMUL.FTZ R14, R61, -1.4426950216293334961 ;  /* 0xbfb8aa3b3d0e7820 */ /* 0x001fe40000410000 */
[----:B------:R-:W-:Y:S02]  /*34f0*/  FMUL.FTZ R15, R62, -1.4426950216293334961 ;  /* 0xbfb8aa3b3e0f7820 */ /* 0x000fe40000410000 */
[----:B------:R0:W-:Y:S02]  /*3500*/  MUFU.EX2 R133, R14 ;  /* 0x0000000e00857308 */ /* 0x0001e40000000800 */
[----:B0-----:R-:W-:-:S06]  /*3510*/  HADD2.F32 R14, -RZ, R11.H1_H1 ;  /* 0x3000000bff0e7230 */ /* 0x001fcc0000004100 */
[----:B------:R-:W-:Y:S01]  /*3520*/  MUFU.EX2 R134, R15 ;  /* 0x0000000f00867308 */ /* 0x000fe20000000800 */
[----:B------:R-:W-:-:S07]  /*3530*/  FADD.FTZ R69, R69, 1 ;  /* 0x3f80000045457421 */ /* 0x000fce0000010000 */
[----:B------:R-:W-:Y:S01]  /*3540*/  MUFU.RCP R128, R69 ;  /* 0x0000004500807308 */ /* 0x000fe20000001000 */
[----:B------:R-:W-:Y:S02]  /*3550*/  FADD.FTZ R129, R129, 1 ;  /* 0x3f80000081817421 */ /* 0x000fe40000010000 */
[----:B----4-:R-:W-:Y:S02]  /*3560*/  FADD.FTZ R127, R127, 1 ;  /* 0x3f8000007f7f7421 */ /* 0x010fe40000010000 */
[----:B------:R-:W-:Y:S01]  /*3570*/  FADD.FTZ R131, R131, 1 ;  /* 0x3f80000083837421 */ /* 0x000fe20000010000 */
[----:B-----5:R0:W-:Y:S04]  /*3580*/  STS.128 [R87.X16+0x200], R32 ;  /* 0x0002002057007388 */ /* 0x0201e8000000cc00 */
[----:B---3--:R1:W-:Y:S01]  /*3590*/  STS.128 [R87.X16], R20 ;  /* 0x0000001457007388 */ /* 0x0083e2000000cc00 */
[----:B------:R-:W-:-:S06]  /*35a0*/  NOP ;  /* 0x0000000000007918 */ /* 0x000fcc0000000000 */
[----:B------:R-:W3:Y:S01]  /*35b0*/  LDS.128 R16, [R85.X16] ;  /* 0x0000000055107984 */ /* 0x000ee2000000cc00 */
[----:B0-----:R0:W4:Y:S01]  /*35c0*/  MUFU.RCP R35, R40 ;  /* 0x0000002800237308 */ /* 0x0011220000001000 */
[----:B-1----:R-:W-:Y:S02]  /*35d0*/  FFMA.FTZ R21, R60, R13, 1 ;  /* 0x3f8000003c157423 */ /* 0x002fe4000001000d */
[----:B------:R-:W-:Y:S02]  /*35e0*/  FMUL.FTZ R60, R66, R121 ;  /* 0x00000079423c7220 */ /* 0x000fe40000410000 */
[----:B------:R-:W-:Y:S02]  /*35f0*/  FADD.FTZ R13, -R119, 1 ;  /* 0x3f800000770d7421 */ /* 0x000fe40000010100 */
[----:B------:R-:W-:Y:S02]  /*3600*/  FMUL.FTZ R46, R79, R60 ;  /* 0x0000003c4f2e7220 */ /* 0x000fe40000410000 */
[----:B------:R-:W-:-:S02]  /*3610*/  FFMA.FTZ R23, R64, R13, 1 ;  /* 0x3f80000040177423 */ /* 0x000fc4000001000d */
[----:B------:R-:W-:Y:S02]  /*3620*/  FFMA.FTZ R71, R46, R12, R71 ;  /* 0x0000000c2e477223 */ /* 0x000fe40000010047 */
[----:B------:R-:W-:Y:S02]  /*3630*/  FADD.FTZ R12, -R82, 1 ;  /* 0x3f800000520c7421 */ /* 0x000fe40000010100 */
[----:B--2---:R-:W-:Y:S01]  /*3640*/  FMUL.FTZ R64, R67, R84 ;  /* 0x0000005443407220 */ /* 0x004fe20000410000 */
[----:B------:R-:W-:Y:S01]  /*3650*/  HADD2.F32 R20, -RZ, R11.H0_H0 ;  /* 0x2000000bff147230 */ /* 0x000fe20000004100 */
[----:B------:R-:W-:Y:S02]  /*3660*/  FADD.FTZ R13, -R121, 1 ;  /* 0x3f800000790d7421 */ /* 0x000fe40000010100 */
[----:B------:R-:W-:Y:S02]  /*3670*/  FFMA.FTZ R22, R65, R12, 1 ;  /* 0x3f80000041167423 */ /* 0x000fe4000001000c */
[----:B0-----:R-:W-:-:S02]  /*3680*/  FMUL.FTZ R40, R80, R64 ;  /* 0x0000004050287220 */ /* 0x001fc40000410000 */
[----:B----4-:R-:W-:Y:S02]  /*3690*/  FMUL.FTZ R65, R68, R35 ;  /* 0x0000002344417220 */ /* 0x010fe40000410000 */
[----:B------:R-:W-:Y:S02]  /*36a0*/  FFMA.FTZ R33, R66, R13, 1 ;  /* 0x3f80000042217423 */ /* 0x000fe4000001000d */
[----:B------:R-:W-:Y:S02]  /*36b0*/  FADD.FTZ R12, -R84, 1 ;  /* 0x3f800000540c7421 */ /* 0x000fe40000010100 */
[----:B------:R-:W-:Y:S02]  /*36c0*/  FADD.FTZ R13, -R35, 1 ;  /* 0x3f800000230d7421 */ /* 0x000fe40000010100 */
[----:B------:R-:W-:Y:S02]  /*36d0*/  FFMA.FTZ R71, R40, R20, R71 ;  /* 0x0000001428477223 */ /* 0x000fe40000010047 */
[----:B------:R-:W-:-:S02]  /*36e0*/  FMUL.FTZ R44, R81, R65 ;  /* 0x00000041512c7220 */ /* 0x000fc40000410000 */
[----:B------:R-:W-:Y:S02]  /*36f0*/  FFMA.FTZ R34, R67, R12, 1 ;  /* 0x3f80000043227423 */ /* 0x000fe4000001000c */
[----:B------:R-:W-:Y:S02]  /*3700*/  FFMA.FTZ R123, R68, R13, 1 ;  /* 0x3f800000447b7423 */ /* 0x000fe4000001000d */
[----:B------:R-:W-:Y:S02]  /*3710*/  FFMA.FTZ R135, R44, R14, R71 ;  /* 0x0000000e2c877223 */ /* 0x000fe40000010047 */
[----:B------:R-:W0:Y:S01]  /*3720*/  LDS.128 R12, [R85.X16+0x10] ;  /* 0x00001000550c7984 */ /* 0x000e22000000cc00 */
[----:B---3--:R-:W-:Y:S01]  /*3730*/  HADD2.F32 R69, -RZ, R18.H0_H0 ;  /* 0x20000012ff457230 */ /* 0x008fe20000004100 */
[----:B------:R-:W-:Y:S01]  /*3740*/  FADD.FTZ R20, R70, 1 ;  /* 0x3f80000046147421 */ /* 0x000fe20000010000 */
[--C-:B------:R-:W-:Y:S02]  /*3750*/  HADD2.F32 R66, -RZ, R17.reuse.H0_H0 ;  /* 0x20000011ff427230 */ /* 0x100fe40000004100 */
[----:B------:R-:W-:Y:S01]  /*3760*/  HADD2.F32 R70, -RZ, R17.H1_H1 ;  /* 0x30000011ff467230 */ /* 0x000fe20000004100 */
[----:B------:R-:W-:Y:S01]  /*3770*/  FMUL.FTZ R17, R78, R69 ;  /* 0x000000454e117220 */ /* 0x000fe20000410000 */
[--C-:B------:R-:W-:Y:S01]  /*3780*/  HADD2.F32 R67, -RZ, R16.reuse.H0_H0 ;  /* 0x20000010ff437230 */ /* 0x100fe20000004100 */
[----:B------:R-:W-:Y:S01]  /*3790*/  MUFU.RCP R132, R127 ;  /* 0x0000007f00847308 */ /* 0x000fe20000001000 */
[----:B------:R-:W-:Y:S01]  /*37a0*/  HADD2.F32 R68, -RZ, R16.H1_H1 ;  /* 0x30000010ff447230 */ /* 0x000fe20000004100 */
[----:B------:R-:W-:Y:S01]  /*37b0*/  FMUL.FTZ R17, R82, R17 ;  /* 0x0000001152117220 */ /* 0x000fe20000410000 */
[----:B------:R-:W-:-:S05]  /*37c0*/  HADD2.F32 R71, -RZ, R18.H1_H1 ;  /* 0x30000012ff477230 */ /* 0x000fca0000004100 */
[----:B------:R-:W1:Y:S01]  /*37d0*/  MUFU.RCP R82, R129 ;  /* 0x0000008100527308 */ /* 0x000e620000001000 */
[----:B------:R-:W-:Y:S01]  /*37e0*/  FMUL.FTZ R16, R72, R67 ;  /* 0x0000004348107220 */ /* 0x000fe20000410000 */
[--C-:B------:R-:W-:Y:S01]  /*37f0*/  HADD2.F32 R72, -RZ, R19.reuse.H1_H1 ;  /* 0x30000013ff487230 */ /* 0x100fe20000004100 */
[----:B------:R-:W-:Y:S01]  /*3800*/  FMUL.FTZ R18, R73, R68 ;  /* 0x0000004449127220 */ /* 0x000fe20000410000 */
[----:B------:R-:W-:-:S04]  /*3810*/  HADD2.F32 R73, -RZ, R19.H0_H0 ;  /* 0x20000013ff497230 */ /* 0x000fc80000004100 */
[----:B------:R2:W3:Y:S01]  /*3820*/  MUFU.RCP R125, R20 ;  /* 0x00000014007d7308 */ /* 0x0004e20000001000 */
[----:B------:R-:W-:Y:S02]  /*3830*/  FADD.FTZ R134, R134, 1 ;  /* 0x3f80000086867421 */ /* 0x000fe40000010000 */
[----:B------:R-:W-:Y:S02]  /*3840*/  FADD.FTZ R130, R130, 1 ;  /* 0x3f80000082827421 */ /* 0x000fe40000010000 */
[----:B------:R-:W-:Y:S02]  /*3850*/  FADD.FTZ R133, R133, 1 ;  /* 0x3f80000085857421 */ /* 0x000fe40000010000 */
[----:B--2---:R-:W-:Y:S01]  /*3860*/  FMUL.FTZ R20, R77, R70 ;  /* 0x000000464d147220 */ /* 0x004fe20000410000 */
[----:B------:R-:W2:Y:S01]  /*3870*/  MUFU.RCP R131, R131 ;  /* 0x0000008300837308 */ /* 0x000ea20000001000 */
        /* <DEDUP_REMOVED lines=8> */
[----:B------:R-:W-:Y:S01]  /*3900*/  HADD2.F32 R83, -RZ, R13.H1_H1 ;  /* 0x3000000dff537230 */ /* 0x000fe20000004100 */
[----:B------:R-:W-:Y:S02]  /*3910*/  FMUL.FTZ R76, R76, R66 ;  /* 0x000000424c4c7220 */ /* 0x000fe40000410000 */
[----:B------:R-:W-:Y:S01]  /*3920*/  FMUL.FTZ R32, R79, R71 ;  /* 0x000000474f207220 */ /* 0x000fe20000410000 */
[----:B------:R-:W4:Y:S01]  /*3930*/  MUFU.RCP R136, R130 ;  /* 0x0000008200887308 */ /* 0x000f220000001000 */
[----:B------:R-:W-:Y:S01]  /*3940*/  HADD2.F32 R79, -RZ, R12.H1_H1 ;  /* 0x3000000cff4f7230 */ /* 0x000fe20000004100 */
[----:B------:R-:W-:-:S02]  /*3950*/  FADD.FTZ R12, -R128, 1 ;  /* 0x3f800000800c7421 */ /* 0x000fc40000010100 */
[----:B------:R-:W-:Y:S02]  /*3960*/  FMUL.FTZ R13, R63, R77 ;  /* 0x0000004d3f0d7220 */ /* 0x000fe40000410000 */
[----:B------:R-:W-:Y:S02]  /*3970*/  FMUL.FTZ R19, R84, R19 ;  /* 0x0000001354137220 */ /* 0x000fe40000410000 */
[----:B------:R-:W5:Y:S01]  /*3980*/  MUFU.RCP R142, R133 ;  /* 0x00000085008e7308 */ /* 0x000f620000001000 */
[----:B------:R-:W-:Y:S01]  /*3990*/  FMUL.FTZ R17, R17, R22 ;  /* 0x0000001611117220 */ /* 0x000fe20000410000 */
[--C-:B------:R-:W-:Y:S01]  /*39a0*/  HADD2.F32 R113, -RZ, R14.reuse.H1_H1 ;  /* 0x3000000eff717230 */ /* 0x100fe20000004100 */
[----:B------:R-:W-:Y:S01]  /*39b0*/  FMUL.FTZ R76, R117, R76 ;  /* 0x0000004c754c7220 */ /* 0x000fe20000410000 */
[--C-:B------:R-:W-:Y:S01]  /*39c0*/  HADD2.F32 R117, -RZ, R15.reuse.H0_H0 ;  /* 0x2000000fff757230 */ /* 0x100fe20000004100 */
[----:B------:R-:W-:Y:S01]  /*39d0*/  FMUL.FTZ R32, R121, R32 ;  /* 0x0000002079207220 */ /* 0x000fe20000410000 */
[----:B------:R-:W-:Y:S01]  /*39e0*/  HADD2.F32 R121, -RZ, R15.H1_H1 ;  /* 0x3000000fff797230 */ /* 0x000fe20000004100 */
[----:B------:R-:W-:Y:S01]  /*39f0*/  FMUL.FTZ R16, R16, R101 ;  /* 0x0000006510107220 */ /* 0x000fe20000410000 */
[----:B------:R-:W-:Y:S01]  /*3a00*/  HADD2.F32 R101, -RZ, R14.H0_H0 ;  /* 0x2000000eff657230 */ /* 0x000fe20000004100 */
[----:B------:R-:W-:-:S02]  /*3a10*/  FMUL.FTZ R115, R18, R115 ;  /* 0x0000007312737220 */ /* 0x000fc40000410000 */
[----:B------:R-:W-:Y:S02]  /*3a20*/  FMUL.FTZ R20, R20, R23 ;  /* 0x0000001714147220 */ /* 0x000fe40000410000 */
[----:B-1----:R-:W-:Y:S02]  /*3a30*/  FADD.FTZ R22, -R82, 1 ;  /* 0x3f80000052167421 */ /* 0x002fe40000010100 */
[----:B------:R-:W-:Y:S02]  /*3a40*/  FADD.FTZ R18, -R132, 1 ;  /* 0x3f80000084127421 */ /* 0x000fe40000010100 */
[----:B------:R-:W-:Y:S02]  /*3a50*/  FMUL.FTZ R23, R56, R81 ;  /* 0x0000005138177220 */ /* 0x000fe40000410000 */
[----:B------:R-:W-:Y:S02]  /*3a60*/  FFMA.FTZ R12, R75, R12, 1 ;  /* 0x3f8000004b0c7423 */ /* 0x000fe4000001000c */
[----:B---3--:R-:W-:-:S02]  /*3a70*/  FADD.FTZ R15, -R125, 1 ;  /* 0x3f8000007d0f7421 */ /* 0x008fc40000010100 */
        /* <DEDUP_REMOVED lines=9> */
[----:B------:R-:W-:Y:S02]  /*3b10*/  FMUL.FTZ R18, R13, R12 ;  /* 0x0000000c0d127220 */ /* 0x000fe40000410000 */
[----:B--2---:R-:W-:Y:S02]  /*3b20*/  FADD.FTZ R13, -R131, 1 ;  /* 0x3f800000830d7421 */ /* 0x004fe40000010100 */
[----:B------:R-:W-:-:S02]  /*3b30*/  FMUL.FTZ R78, R35, R78 ;  /* 0x0000004e234e7220 */ /* 0x000fc40000410000 */
[----:B------:R-:W-:Y:S02]  /*3b40*/  FMUL.FTZ R35, R57, R83 ;  /* 0x0000005339237220 */ /* 0x000fe40000410000 */
[----:B------:R-:W-:Y:S02]  /*3b50*/  FMUL.FTZ R22, R22, R33 ;  /* 0x0000002116167220 */ /* 0x000fe40000410000 */
[----:B------:R-:W-:Y:S02]  /*3b60*/  FMUL.FTZ R23, R14, R15 ;  /* 0x0000000f0e177220 */ /* 0x000fe40000410000 */
[----:B0-----:R-:W-:Y:S02]  /*3b70*/  FADD.FTZ R33, -R119, 1 ;  /* 0x3f80000077217421 */ /* 0x001fe40000010100 */
[----:B------:R-:W-:Y:S02]  /*3b80*/  FFMA.FTZ R15, R52, R13, 1 ;  /* 0x3f800000340f7423 */ /* 0x000fe4000001000d */
[----:B----4-:R-:W-:-:S02]  /*3b90*/  FADD.FTZ R12, -R136, 1 ;  /* 0x3f800000880c7421 */ /* 0x010fc40000010100 */
[----:B------:R-:W-:Y:S02]  /*3ba0*/  FMUL.FTZ R13, R55, R101 ;  /* 0x00000065370d7220 */ /* 0x000fe40000410000 */
[----:B------:R-:W-:Y:S02]  /*3bb0*/  FMUL.FTZ R78, R78, R123 ;  /* 0x0000007b4e4e7220 */ /* 0x000fe40000410000 */
[----:B------:R-:W-:Y:S02]  /*3bc0*/  FMUL.FTZ R35, R82, R35 ;  /* 0x0000002352237220 */ /* 0x000fe40000410000 */
[----:B-----5:R-:W-:Y:S02]  /*3bd0*/  FADD.FTZ R14, -R142, 1 ;  /* 0x3f8000008e0e7421 */ /* 0x020fe40000010100 */
[----:B------:R-:W-:Y:S02]  /*3be0*/  FFMA.FTZ R123, R62, R33, 1 ;  /* 0x3f8000003e7b7423 */ /* 0x000fe40000010021 */
[----:B------:R-:W-:-:S02]  /*3bf0*/  FMUL.FTZ R21, R76, R21 ;  /* 0x000000154c157220 */ /* 0x000fc40000410000 */
[----:B------:R-:W-:Y:S02]  /*3c00*/  FMUL.FTZ R33, R47, R117 ;  /* 0x000000752f217220 */ /* 0x000fe40000410000 */
[----:B------:R-:W-:Y:S02]  /*3c10*/  FMUL.FTZ R76, R75, R128 ;  /* 0x000000804b4c7220 */ /* 0x000fe40000410000 */
[----:B------:R-:W-:Y:S02]  /*3c20*/  FFMA.FTZ R12, R49, R12, 1 ;  /* 0x3f800000310c7423 */ /* 0x000fe4000001000c */
[----:B------:R-:W-:Y:S02]  /*3c30*/  FMUL.FTZ R13, R136, R13 ;  /* 0x0000000d880d7220 */ /* 0x000fe40000410000 */
[----:B------:R-:W-:Y:S02]  /*3c40*/  FMUL.FTZ R35, R35, R34 ;  /* 0x0000002223237220 */ /* 0x000fe40000410000 */
[----:B------:R-:W-:-:S02]  /*3c50*/  FFMA.FTZ R75, R61, R14, 1 ;  /* 0x3f8000003d4b7423 */ /* 0x000fc4000001000e */
[----:B------:R-:W-:Y:S02]  /*3c60*/  FMUL.FTZ R80, R74, R125 ;  /* 0x0000007d4a507220 */ /* 0x000fe40000410000 */
[----:B------:R-:W-:Y:S02]  /*3c70*/  FMUL.FTZ R14, R54, R113 ;  /* 0x00000071360e7220 */ /* 0x000fe40000410000 */
[----:B------:R-:W-:Y:S02]  /*3c80*/  FMUL.FTZ R34, R51, R121 ;  /* 0x0000007933227220 */ /* 0x000fe40000410000 */
[----:B------:R-:W-:Y:S02]  /*3c90*/  FMUL.FTZ R74, R142, R33 ;  /* 0x000000218e4a7220 */ /* 0x000fe40000410000 */
[----:B------:R-:W-:Y:S01]  /*3ca0*/  FMUL.FTZ R33, R13, R12 ;  /* 0x0000000c0d217220 */ /* 0x000fe20000410000 */
[----:B------:R-:W-:Y:S01]  /*3cb0*/  F2FP.PACK_AB R13, R20, R21 ;  /* 0x00000015140d723e */ /* 0x000fe200000000ff */
[----:B------:R-:W-:Y:S01]  /*3cc0*/  FMUL.FTZ R14, R131, R14 ;  /* 0x0000000e830e7220 */ /* 0x000fe20000410000 */
[----:B------:R-:W-:Y:S01]  /*3cd0*/  HADD2.F32 R20, -RZ, R4.H0_H0 ;  /* 0x20000004ff147230 */ /* 0x000fe20000004100 */
[----:B------:R-:W-:-:S02]  /*3ce0*/  FMUL.FTZ R84, R119, R34 ;  /* 0x0000002277547220 */ /* 0x000fc40000410000 */
[----:B------:R-:W-:Y:S02]  /*3cf0*/  FMUL.FTZ R128, R63, R76 ;  /* 0x0000004c3f807220 */ /* 0x000fe40000410000 */
[----:B------:R-:W-:Y:S02]  /*3d00*/  FMUL.FTZ R34, R14, R15 ;  /* 0x0000000f0e227220 */ /* 0x000fe40000410000 */
[----:B------:R-:W-:Y:S02]  /*3d10*/  FMUL.FTZ R74, R74, R75 ;  /* 0x0000004b4a4a7220 */ /* 0x000fe40000410000 */
[----:B------:R-:W-:Y:S02]  /*3d20*/  FMUL.FTZ R123, R84, R123 ;  /* 0x0000007b547b7220 */ /* 0x000fe40000410000 */
[----:B------:R-:W-:Y:S01]  /*3d30*/  FFMA.FTZ R135, R128, R20, R135 ;  /* 0x0000001480877223 */ /* 0x000fe20000010087 */
[----:B------:R-:W-:Y:S01]  /*3d40*/  F2FP.PACK_AB R12, R115, R16 ;  /* 0x00000010730c723e */ /* 0x000fe200000000ff */
[----:B------:R-:W-:Y:S01]  /*3d50*/  IMAD R20, R103, c[0x0][0x2e8], RZ ;  /* 0x0000ba0067147a24 */ /* 0x000fe200078e02ff */
[----:B------:R-:W-:-:S02]  /*3d60*/  F2FP.PACK_AB R14, R32, R17 ;  /* 0x00000011200e723e */ /* 0x000fc400000000ff */
[----:B------:R-:W-:Y:S02]  /*3d70*/  F2FP.PACK_AB R15, R78, R19 ;  /* 0x000000134e0f723e */ /* 0x000fe400000000ff */
[----:B------:R-:W-:Y:S02]  /*3d80*/  F2FP.PACK_AB R16, R23, R18 ;  /* 0x000000121710723e */ /* 0x000fe400000000ff */
[----:B------:R-:W-:Y:S02]  /*3d90*/  F2FP.PACK_AB R17, R35, R22 ;  /* 0x000000162311723e */ /* 0x000fe400000000ff */
[----:B------:R-:W-:Y:S01]  /*3da0*/  F2FP.PACK_AB R18, R34, R33 ;  /* 0x000000212212723e */ /* 0x000fe200000000ff */
[----:B------:R-:W-:Y:S01]  /*3db0*/  IMAD R33, R105, c[0x0][0x2ec], R20 ;  /* 0x0000bb0069217a24 */ /* 0x000fe200078e0214 */
[----:B------:R-:W-:Y:S01]  /*3dc0*/  BAR.SYNC.DEFER_BLOCKING 0x0 ;  /* 0x0000000000007b1d */ /* 0x000fe20000010000 */
[----:B------:R-:W-:Y:S02]  /*3dd0*/  LEA R84, R122, R91, 0x1 ;  /* 0x0000005b7a547211 */ /* 0x000fe400078e08ff */
[----:B------:R-:W-:Y:S01]  /*3de0*/  F2FP.PACK_AB R19, R123, R74 ;  /* 0x0000004a7b13723e */ /* 0x000fe200000000ff */
[----:B------:R-:W-:-:S05]  /*3df0*/  IMAD.WIDE.U32 R74, R105, c[0x0][0x2e8], R30 ;  /* 0x0000ba00694a7a25 */ /* 0x000fca00078e001e */
[----:B------:R-:W-:Y:S01]  /*3e00*/  IADD3 R75, R75, R33, RZ ;  /* 0x000000214b4b7210 */ /* 0x000fe20007ffe0ff */
[----:B------:R-:W-:Y:S01]  /*3e10*/  HADD2.F32 R63, -RZ, R4.H1_H1 ;  /* 0x30000004ff3f7230 */ /* 0x000fe20000004100 */
[----:B------:R0:W-:Y:S04]  /*3e20*/  STS.128 [R84.X16], R12 ;  /* 0x0000000c54007388 */ /* 0x0001e8000000cc00 */
[----:B------:R1:W-:Y:S01]  /*3e30*/  STS.128 [R84.X16+0x10], R16 ;  /* 0x0000101054007388 */ /* 0x0003e2000000cc00 */
[----:B------:R-:W-:-:S06]  /*3e40*/  NOP ;  /* 0x0000000000007918 */ /* 0x000fcc0000000000 */
[----:B------:R-:W2:Y:S04]  /*3e50*/  LDS.128 R20, [R87.X16] ;  /* 0x0000000057147984 */ /* 0x000ea8000000cc00 */
[----:B------:R-:W3:Y:S01]  /*3e60*/  LDS.128 R32, [R87.X16+0x200] ;  /* 0x0002000057207984 */ /* 0x000ee2000000cc00 */
[----:B------:R-:W-:Y:S02]  /*3e70*/  FMUL.FTZ R130, R59, R80 ;  /* 0x000000503b827220 */ /* 0x000fe40000410000 */
[----:B------:R-:W-:Y:S01]  /*3e80*/  FMUL.FTZ R45, R45, R132 ;  /* 0x000000842d2d7220 */ /* 0x000fe20000410000 */
[----:B0-----:R-:W-:Y:S01]  /*3e90*/  HADD2.F32 R12, -RZ, R5.H0_H0 ;  /* 0x20000005ff0c7230 */ /* 0x001fe20000004100 */
[----:B------:R-:W-:Y:S02]  /*3ea0*/  FFMA.FTZ R63, R130, R63, R135 ;  /* 0x0000003f823f7223 */ /* 0x000fe40000010087 */
[----:B------:R-:W-:-:S02]  /*3eb0*/  FMUL.FTZ R132, R56, R45 ;  /* 0x0000002d38847220 */ /* 0x000fc40000410000 */
[----:B------:R-:W-:Y:S02]  /*3ec0*/  IMAD R13, R111, c[0x0][0x2f0], RZ ;  /* 0x0000bc006f0d7a24 */ /* 0x000fe400078e02ff */
[----:B------:R-:W-:Y:S01]  /*3ed0*/  FMUL.FTZ R82, R43, R82 ;  /* 0x000000522b527220 */ /* 0x000fe20000410000 */
[----:B------:R-:W-:Y:S01]  /*3ee0*/  HADD2.F32 R14, -RZ, R5.H1_H1 ;  /* 0x30000005ff0e7230 */ /* 0x000fe20000004100 */
[----:B------:R-:W-:Y:S02]  /*3ef0*/  FFMA.FTZ R63, R132, R12, R63 ;  /* 0x0000000c843f7223 */ /* 0x000fe4000001003f */
[----:B-1----:R-:W-:Y:S02]  /*3f00*/  IMAD R17, R126, c[0x0][0x2f4], R13 ;  /* 0x0000bd007e117a24 */ /* 0x002fe400078e020d */
[----:B------:R-:W-:Y:S02]  /*3f10*/  FMUL.FTZ R134, R57, R82 ;  /* 0x0000005239867220 */ /* 0x000fe40000410000 */
[----:B------:R-:W-:-:S02]  /*3f20*/  FMUL.FTZ R136, R49, R136 ;  /* 0x0000008831887220 */ /* 0x000fc40000410000 */
[----:B------:R-:W-:Y:S01]  /*3f30*/  IMAD.WIDE.U32 R12, R126, c[0x0][0x2f0], R74 ;  /* 0x0000bc007e0c7a25 */ /* 0x000fe200078e004a */
[----:B------:R-:W-:-:S03]  /*3f40*/  HADD2.F32 R15, -RZ, R6.H0_H0 ;  /* 0x20000006ff0f7230 */ /* 0x000fc60000004100 */
[----:B------:R-:W-:Y:S01]  /*3f50*/  FFMA.FTZ R63, R134, R14, R63 ;  /* 0x0000000e863f7223 */ /* 0x000fe2000001003f */
[----:B------:R-:W-:Y:S01]  /*3f60*/  IADD3 R17, R13, R17, RZ ;  /* 0x000000110d117210 */ /* 0x000fe20007ffe0ff */
[----:B------:R-:W-:Y:S01]  /*3f70*/  FMUL.FTZ R138, R55, R136 ;  /* 0x00000088378a7220 */ /* 0x000fe20000410000 */
[----:B------:R-:W-:Y:S01]  /*3f80*/  LEA R14, P0, R12, c[0x0][0x338], 0x1 ;  /* 0x0000ce000c0e7a11 */ /* 0x000fe200078008ff */
[----:B------:R-:W-:Y:S01]  /*3f90*/  FMUL.FTZ R131, R52, R131 ;  /* 0x0000008334837220 */ /* 0x000fe20000410000 */
[----:B------:R-:W-:Y:S01]  /*3fa0*/  HADD2.F32 R13, -RZ, R6.H1_H1 ;  /* 0x30000006ff0d7230 */ /* 0x000fe20000004100 */
[----:B------:R-:W-:Y:S01]  /*3fb0*/  FFMA.FTZ R63, R138, R15, R63 ;  /* 0x0000000f8a3f7223 */ /* 0x000fe2000001003f */
[----:B------:R-:W-:Y:S01]  /*3fc0*/  LEA.HI.X R15, R12, c[0x0][0x33c], R17, 0x1, P0 ;  /* 0x0000cf000c0f7a11 */ /* 0x000fe200000f0c11 */
[----:B------:R-:W-:-:S04]  /*3fd0*/  FMUL.FTZ R140, R54, R131 ;  /* 0x00000083368c7220 */ /* 0x000fc80000410000 */
[----:B------:R-:W-:Y:S02]  /*3fe0*/  FFMA.FTZ R63, R140, R13, R63 ;  /* 0x0000000d8c3f7223 */ /* 0x000fe4000001003f */
[----:B------:R-:W-:Y:S01]  /*3ff0*/  IMAD.WIDE R12, R41, 0x10, R14 ;  /* 0x00000010290c7825 */ /* 0x000fe200078e020e */
[----:B------:R-:W-:-:S04]  /*4000*/  ISETP.NE.U32.AND P0, PT, RZ, c[0x0][0x270], PT ;  /* 0x00009c00ff007a0c */ /* 0x000fc80003f05070 */
[----:B--2---:R0:W-:Y:S04]  /*4010*/  STG.E.128 [R12.64], R20 ;  /* 0x000000140c007986 */ /* 0x0041e8000c101d04 */
[----:B---3--:R0:W-:Y:S01]  /*4020*/  STG.E.128 [R12.64+0x200], R32 ;  /* 0x000200200c007986 */ /* 0x0081e2000c101d04 */
[----:B------:R-:W-:Y:S01]  /*4030*/  ISETP.NE.AND.EX P0, PT, RZ, c[0x0][0x274], PT, P0 ;  /* 0x00009d00ff007a0c */ /* 0x000fe20003f05300 */
[----:B------:R-:W-:Y:S01]  /*4040*/  FMUL.FTZ R142, R61, R142 ;  /* 0x0000008e3d8e7220 */ /* 0x000fe20000410000 */
[--C-:B------:R-:W-:Y:S01]  /*4050*/  HADD2.F32 R16, -RZ, R7.reuse.H0_H0 ;  /* 0x20000007ff107230 */ /* 0x100fe20000004100 */
[----:B------:R-:W-:Y:S01]  /*4060*/  MOV R17, c[0x0][0x16c] ;  /* 0x00005b0000117a02 */ /* 0x000fe20000000f00 */
[----:B------:R-:W-:Y:S02]  /*4070*/  FMUL.FTZ R62, R62, R119 ;  /* 0x000000773e3e7220 */ /* 0x000fe40000410000 */
[----:B------:R-:W-:Y:S01]  /*4080*/  FMUL.FTZ R144, R47, R142 ;  /* 0x0000008e2f907220 */ /* 0x000fe20000410000 */
[----:B------:R-:W-:Y:S01]  /*4090*/  ISETP.GE.AND P1, PT, R17, 0x1, PT ;  /* 0x000000011100780c */ /* 0x000fe20003f26270 */
[----:B------:R-:W-:Y:S01]  /*40a0*/  HADD2.F32 R43, -RZ, R7.H1_H1 ;  /* 0x30000007ff2b7230 */ /* 0x000fe20000004100 */
[----:B------:R-:W-:-:S02]  /*40b0*/  FMUL.FTZ R146, R51, R62 ;  /* 0x0000003e33927220 */ /* 0x000fc40000410000 */
[----:B------:R-:W-:Y:S02]  /*40c0*/  FFMA.FTZ R63, R144, R16, R63 ;  /* 0x00000010903f7223 */ /* 0x000fe4000001003f */
[----:B------:R-:W-:Y:S05]  /*40d0*/  @!P0 BRA `(.L_x_6366) ;  /* 0x000002b000008947 */ /* 0x000fea0003800000 */
[----:B------:R-:W-:Y:S01]  /*40e0*/  BAR.SYNC.DEFER_BLOCKING 0x0 ;  /* 0x0000000000007b1d */ /* 0x000fe20000010000 */
[----:B0-----:R-:W-:Y:S02]  /*40f0*/  FMUL.FTZ R20, R42, R67 ;  /* 0x000000432a147220 */ /* 0x001fe40000410000 */
[----:B------:R-:W-:Y:S02]  /*4100*/  FMUL.FTZ R37, R37, R68 ;  /* 0x0000004425257220 */ /* 0x000fe40000410000 */
        /* <DEDUP_REMOVED lines=16> */
[----:B------:R0:W-:Y:S01]  /*4210*/  STS.128 [R84.X16], R20 ;  /* 0x0000001454007388 */ /* 0x0001e2000000cc00 */
[----:B------:R-:W-:Y:S01]  /*4220*/  FMUL.FTZ R113, R131, R113 ;  /* 0x0000007183717220 */ /* 0x000fe20000410000 */
[----:B------:R-:W-:Y:S01]  /*4230*/  F2FP.PACK_AB R33, R82, R33 ;  /* 0x000000215221723e */ /* 0x000fe200000000ff */
[----:B------:R-:W-:Y:S02]  /*4240*/  FMUL.FTZ R35, R142, R117 ;  /* 0x000000758e237220 */ /* 0x000fe40000410000 */
[----:B------:R-:W-:Y:S01]  /*4250*/  FMUL.FTZ R62, R62, R121 ;  /* 0x000000793e3e7220 */ /* 0x000fe20000410000 */
[----:B------:R-:W-:Y:S01]  /*4260*/  F2FP.PACK_AB R34, R113, R34 ;  /* 0x000000227122723e */ /* 0x000fe200000000ff */
[----:B------:R-:W-:-:S02]  /*4270*/  IMAD R42, R103, c[0x0][0x210], RZ ;  /* 0x00008400672a7a24 */ /* 0x000fc400078e02ff */
        /* <DEDUP_REMOVED lines=10> */
[----:B0-----:R-:W-:-:S05]  /*4320*/  IMAD.WIDE.U32 R20, R126, c[0x0][0x218], R30 ;  /* 0x000086007e147a25 */ /* 0x001fca00078e001e */
[----:B------:R-:W-:Y:S02]  /*4330*/  IADD3 R21, R21, R37, RZ ;  /* 0x0000002515157210 */ /* 0x000fe40007ffe0ff */
[----:B------:R-:W-:-:S04]  /*4340*/  LEA R22, P0, R20, c[0x0][0x270], 0x1 ;  /* 0x00009c0014167a11 */ /* 0x000fc800078008ff */
[----:B------:R-:W-:-:S05]  /*4350*/  LEA.HI.X R23, R20, c[0x0][0x274], R21, 0x1, P0 ;  /* 0x00009d0014177a11 */ /* 0x000fca00000f0c15 */
[----:B------:R-:W-:-:S05]  /*4360*/  IMAD.WIDE R20, R41, 0x10, R22 ;  /* 0x0000001029147825 */ /* 0x000fca00078e0216 */
[----:B-1----:R0:W-:Y:S04]  /*4370*/  STG.E.128 [R20.64], R12 ;  /* 0x0000000c14007986 */ /* 0x0021e8000c101d04 */
[----:B--2---:R0:W-:Y:S02]  /*4380*/  STG.E.128 [R20.64+0x200], R16 ;  /* 0x0002001014007986 */ /* 0x0041e4000c101d04 */
.L_x_6366:
[----:B------:R-:W-:Y:S01]  /*4390*/  BAR.SYNC.DEFER_BLOCKING 0x0 ;  /* 0x0000000000007b1d */ /* 0x000fe20000010000 */
        /* <DEDUP_REMOVED lines=8> */
[----:B------:R-:W-:Y:S01]  /*4420*/  CS2R R68, SRZ ;  /* 0x0000000000447805 */ /* 0x000fe2000001ff00 */
        /* <DEDUP_REMOVED lines=35> */
.L_x_6404:
[----:B0-----:R-:W-:Y:S01]  /*4660*/  IMAD R15, R111, c[0x0][0x180], RZ ;  /* 0x000060006f0f7a24 */ /* 0x001fe200078e02ff */
        /* <DEDUP_REMOVED lines=56> */
[----:B------:R-:W-:Y:S02]  /*49f0*/  FMUL.FTZ R13, R21, R114 ;  /* 0x00000072150d7220 */ /* 0x000fe40000410000 */
[----:B------:R-:W-:Y:S01]  /*4a00*/  FMUL.RZ R23, R15, 0.15915493667125701904 ;  /* 0x3e22f9830f177820 */ /* 0x000fe2000040c000 */
[----:B------:R0:W1:Y:S01]  /*4a10*/  MUFU.EX2 R35, R12 ;  /* 0x0000000c00237308 */ /* 0x0000620000000800 */
[----:B------:R-:W-:-:S07]  /*4a20*/  FMUL.FTZ R15, R21, R112 ;  /* 0x00000070150f7220 */ /* 0x000fce0000410000 */
[----:B------:R-:W-:Y:S01]  /*4a30*/  MUFU.EX2 R148, R13 ;  /* 0x0000000d00947308 */ /* 0x000fe20000000800 */
[----:B0-----:R-:W-:-:S04]  /*4a40*/  FMUL.FTZ R12, R31, R110 ;  /* 0x0000006e1f0c7220 */ /* 0x001fc80000410000 */
[----:B------:R-:W-:Y:S02]  /*4a50*/  FMUL.RZ R32, R12, 0.15915493667125701904 ;  /* 0x3e22f9830c207820 */ /* 0x000fe4000040c000 */
[----:B------:R-:W-:Y:S01]  /*4a60*/  FMUL.FTZ R12, R31, R108 ;  /* 0x0000006c1f0c7220 */ /* 0x000fe20000410000 */
        /* <DEDUP_REMOVED lines=11> */
[----:B------:R-:W-:Y:S01]  /*4b20*/  MUFU.SIN R33, R22 ;  /* 0x0000001600217308 */ /* 0x000fe20000000400 */
[----:B------:R-:W-:-:S04]  /*4b30*/  LOP3.LUT R13, R13, 0xfffffe, RZ, 0xc0, !PT ;  /* 0x00fffffe0d0d7812 */ /* 0x000fc800078ec0ff */
[----:B------:R-:W-:Y:S01]  /*4b40*/  IADD3 R13, R12, -R13, RZ ;  /* 0x8000000d0c0d7210 */ /* 0x000fe20007ffe0ff */
[----:B------:R-:W-:Y:S02]  /*4b50*/  FMUL.FTZ R12, R31, R104 ;  /* 0x000000681f0c7220 */ /* 0x000fe40000410000 */
[----:B------:R0:W1:Y:S01]  /*4b60*/  MUFU.COS R149, R22 ;  /* 0x0000001600957308 */ /* 0x0000620000000000 */
[----:B------:R-:W-:Y:S01]  /*4b70*/  @!P1 LEA R15, R13, R0, 0x8 ;  /* 0x000000000d0f9211 */ /* 0x000fe200078e40ff */
[----:B------:R-:W-:Y:S01]  /*4b80*/  FMUL.RZ R125, R12, 0.15915493667125701904 ;  /* 0x3e22f9830c7d7820 */ /* 0x000fe2000040c000 */
[----:B------:R-:W-:Y:S02]  /*4b90*/  MOV R13, RZ ;  /* 0x000000ff000d7202 */ /* 0x000fe40000000f00 */
[----:B------:R-:W-:Y:S02]  /*4ba0*/  SHF.L.U32 R127, R15, 0x3, RZ ;  /* 0x000000030f7f7819 */ /* 0x000fe400000006ff */
[----:B------:R-:W-:Y:S01]  /*4bb0*/  MOV R12, 0x3f800000 ;  /* 0x3f800000000c7802 */ /* 0x000fe20000000f00 */
[----:B------:R-:W-:Y:S01]  /*4bc0*/  MUFU.SIN R113, R23 ;  /* 0x0000001700717308 */ /* 0x000fe20000000400 */
[----:B0-----:R-:W-:Y:S01]  /*4bd0*/  FMUL.FTZ R22, R21, R108 ;  /* 0x0000006c15167220 */ /* 0x001fe20000410000 */
[----:B------:R0:W-:Y:S01]  /*4be0*/  STS.64 [R127+0x10b0], R34 ;  /* 0x0010b0227f007388 */ /* 0x0001e20000000a00 */
[----:B------:R-:W-:-:S05]  /*4bf0*/  CS2R R14, SRZ ;  /* 0x00000000000e7805 */ /* 0x000fca000001ff00 */
[----:B------:R2:W-:Y:S08]  /*4c00*/  MUFU.COS R147, R23 ;  /* 0x0000001700937308 */ /* 0x0005f00000000000 */
[----:B------:R-:W-:Y:S01]  /*4c10*/  MUFU.SIN R115, R32 ;  /* 0x0000002000737308 */ /* 0x000fe20000000400 */
[----:B--2---:R-:W-:-:S05]  /*4c20*/  @!P0 IADD3 R23, R93, -0x2, RZ ;  /* 0xfffffffe5d178810 */ /* 0x004fca0007ffe0ff */
[----:B------:R-:W-:Y:S02]  /*4c30*/  @!P0 IMAD R23, R23, c[0x0][0x16c], R0 ;  /* 0x00005b0017178a24 */ /* 0x000fe400078e0200 */
[----:B------:R2:W-:Y:S08]  /*4c40*/  MUFU.COS R145, R32 ;  /* 0x0000002000917308 */ /* 0x0005f00000000000 */
[----:B------:R4:W-:Y:S01]  /*4c50*/  MUFU.EX2 R142, R22 ;  /* 0x00000016008e7308 */ /* 0x0009e20000000800 */
[----:B--2---:R-:W-:-:S07]  /*4c60*/  FMUL.FTZ R32, R21, R104 ;  /* 0x0000006815207220 */ /* 0x004fce0000410000 */
[----:B------:R-:W-:Y:S01]  /*4c70*/  MUFU.SIN R117, R121 ;  /* 0x0000007900757308 */ /* 0x000fe20000000400 */
[----:B----4-:R-:W-:-:S07]  /*4c80*/  FMUL.FTZ R22, R21, R106 ;  /* 0x0000006a15167220 */ /* 0x010fce0000410000 */
[----:B------:R-:W-:Y:S08]  /*4c90*/  MUFU.COS R143, R121 ;  /* 0x00000079008f7308 */ /* 0x000ff00000000000 */
[----:B------:R-:W-:Y:S08]  /*4ca0*/  MUFU.SIN R121, R125 ;  /* 0x0000007d00797308 */ /* 0x000ff00000000400 */
[----:B------:R2:W-:Y:S08]  /*4cb0*/  MUFU.COS R139, R125 ;  /* 0x0000007d008b7308 */ /* 0x0005f00000000000 */
[----:B------:R-:W4:Y:S01]  /*4cc0*/  MUFU.EX2 R32, R32 ;  /* 0x0000002000207308 */ /* 0x000f220000000800 */
[----:B--2---:R-:W-:-:S07]  /*4cd0*/  FMUL.FTZ R125, R31, R100 ;  /* 0x000000641f7d7220 */ /* 0x004fce0000410000 */
[----:B------:R2:W-:Y:S08]  /*4ce0*/  MUFU.EX2 R140, R22 ;  /* 0x00000016008c7308 */ /* 0x0005f00000000800 */
[----:B------:R-:W0:Y:S01]  /*4cf0*/  MUFU.EX2 R20, R20 ;  /* 0x0000001400147308 */ /* 0x000e220000000800 */
[----:B--2---:R-:W-:Y:S01]  /*4d00*/  @!P0 IMAD.WIDE R22, R23, 0x10, R2 ;  /* 0x0000001017168825 */ /* 0x004fe200078e0202 */
[----:B------:R-:W-:Y:S06]  /*4d10*/  BAR.SYNC.DEFER_BLOCKING 0x0 ;  /* 0x0000000000007b1d */ /* 0x000fec0000010000 */
[----:B------:R-:W-:Y:S01]  /*4d20*/  MUFU.SIN R119, R123 ;  /* 0x0000007b00777308 */ /* 0x000fe20000000400 */
[----:B------:R-:W-:-:S02]  /*4d30*/  FMUL.RZ R131, R125, 0.15915493667125701904 ;  /* 0x3e22f9837d837820 */ /* 0x000fc4000040c000 */
[----:B-1----:R-:W-:-:S05]  /*4d40*/  FMUL.FTZ R149, R148, R149 ;  /* 0x0000009594957220 */ /* 0x002fca0000410000 */
[----:B------:R1:W-:Y:S01]  /*4d50*/  MUFU.COS R141, R123 ;  /* 0x0000007b008d7308 */ /* 0x0003e20000000000 */
[----:B------:R-:W-:Y:S02]  /*4d60*/  FMUL.FTZ R148, R148, R33 ;  /* 0x0000002194947220 */ /* 0x000fe40000410000 */
[----:B-1----:R-:W-:Y:S01]  /*4d70*/  FMUL.FTZ R123, R31, R102 ;  /* 0x000000661f7b7220 */ /* 0x002fe20000410000 */
[----:B------:R1:W5:Y:S04]  /*4d80*/  @!P0 LDG.E.128 R12, [R22.64] ;  /* 0x00000004160c8981 */ /* 0x000368000c1e1d00 */
[----:B------:R-:W-:Y:S01]  /*4d90*/  MUFU.SIN R125, R131 ;  /* 0x00000083007d7308 */ /* 0x000fe20000000400 */
[C---:B----4-:R-:W-:Y:S01]  /*4da0*/  FMUL.FTZ R139, R32.reuse, R139 ;  /* 0x0000008b208b7220 */ /* 0x050fe20000410000 */
[----:B------:R-:W-:Y:S01]  /*4db0*/  HADD2.F32 R203, -RZ, R6.H0_H0 ;  /* 0x20000006ffcb7230 */ /* 0x000fe20000004100 */
[----:B------:R-:W-:Y:S01]  /*4dc0*/  FMUL.RZ R129, R123, 0.15915493667125701904 ;  /* 0x3e22f9837b817820 */ /* 0x000fe2000040c000 */
[----:B------:R-:W-:Y:S01]  /*4dd0*/  HADD2.F32 R201, -RZ, R7.H0_H0 ;  /* 0x20000007ffc97230 */ /* 0x000fe20000004100 */
[----:B------:R-:W-:Y:S01]  /*4de0*/  FMUL.FTZ R138, R32, R121 ;  /* 0x00000079208a7220 */ /* 0x000fe20000410000 */
[----:B------:R-:W-:Y:S01]  /*4df0*/  ISETP.NE.AND P0, PT, R124, 0x3f, PT ;  /* 0x0000003f7c00780c */ /* 0x000fe20003f05270 */
[-C--:B0-----:R-:W-:Y:S01]  /*4e00*/  FMUL.FTZ R127, R21, R98.reuse ;  /* 0x00000062157f7220 */ /* 0x081fe20000410000 */
[----:B------:R-:W-:Y:S01]  /*4e10*/  MUFU.COS R135, R131 ;  /* 0x0000008300877308 */ /* 0x000fe20000000000 */
[----:B-1----:R-:W-:Y:S01]  /*4e20*/  FMUL.FTZ R23, R31, R98 ;  /* 0x000000621f177220 */ /* 0x002fe20000410000 */
[----:B------:R-:W-:Y:S01]  /*4e30*/  BSSY B0, `(.L_x_6368) ;  /* 0x00000ff000007945 */ /* 0x000fe20003800000 */
[----:B------:R-:W-:-:S02]  /*4e40*/  FMUL.FTZ R22, R21, R100 ;  /* 0x0000006415167220 */ /* 0x000fc40000410000 */
[----:B------:R-:W-:Y:S02]  /*4e50*/  FMUL.RZ R133, R23, 0.15915493667125701904 ;  /* 0x3e22f98317857820 */ /* 0x000fe4000040c000 */
[----:B------:R-:W-:Y:S01]  /*4e60*/  FMUL.FTZ R23, R31, R96 ;  /* 0x000000601f177220 */ /* 0x000fe20000410000 */
[----:B------:R-:W-:Y:S01]  /*4e70*/  MUFU.SIN R136, R129 ;  /* 0x0000008100887308 */ /* 0x000fe20000000400 */
[----:B------:R-:W-:Y:S02]  /*4e80*/  FMUL.FTZ R32, R193, R148 ;  /* 0x00000094c1207220 */ /* 0x000fe40000410000 */
[----:B---3--:R-:W-:Y:S02]  /*4e90*/  FMUL.FTZ R150, R17, R18 ;  /* 0x0000001211967220 */ /* 0x008fe40000410000 */
[C---:B------:R-:W-:Y:S02]  /*4ea0*/  FMUL.FTZ R145, R20.reuse, R145 ;  /* 0x0000009114917220 */ /* 0x040fe40000410000 */
[----:B------:R-:W-:Y:S01]  /*4eb0*/  FMUL.FTZ R144, R20, R115 ;  /* 0x0000007314907220 */ /* 0x000fe20000410000 */
[----:B------:R-:W0:Y:S01]  /*4ec0*/  MUFU.EX2 R22, R22 ;  /* 0x0000001600167308 */ /* 0x000e220000000800 */
[----:B------:R-:W-:Y:S01]  /*4ed0*/  FMUL.FTZ R20, RZ, R148 ;  /* 0x00000094ff147220 */ /* 0x000fe20000410000 */
[----:B------:R-:W-:Y:S01]  /*4ee0*/  HADD2.F32 R115, -RZ, R5.H1_H1 ;  /* 0x30000005ff737230 */ /* 0x000fe20000004100 */
[----:B------:R-:W-:-:S02]  /*4ef0*/  FFMA.FTZ R32, RZ, R149, R32 ;  /* 0x00000095ff207223 */ /* 0x000fc40000010020 */
[----:B------:R-:W-:Y:S02]  /*4f00*/  FFMA.FTZ R150, R16, R19, R150 ;  /* 0x0000001310967223 */ /* 0x000fe40000010096 */
[C---:B------:R-:W-:Y:S01]  /*4f10*/  FMUL.FTZ R147, R146.reuse, R147 ;  /* 0x0000009392937220 */ /* 0x040fe20000410000 */
[----:B------:R1:W-:Y:S01]  /*4f20*/  MUFU.COS R128, R129 ;  /* 0x0000008100807308 */ /* 0x0003e20000000000 */
[----:B------:R-:W-:Y:S01]  /*4f30*/  FMUL.FTZ R146, R146, R113 ;  /* 0x0000007192927220 */ /* 0x000fe20000410000 */
[----:B------:R-:W-:Y:S01]  /*4f40*/  HADD2.F32 R113, -RZ, R9.H0_H0 ;  /* 0x20000009ff717230 */ /* 0x000fe20000004100 */
[----:B------:R-:W-:Y:S02]  /*4f50*/  FFMA.FTZ R20, R193, R149, -R20 ;  /* 0x00000095c1147223 */ /* 0x000fe40000010814 */
[----:B------:R-:W-:Y:S02]  /*4f60*/  FADD.FTZ R32, RZ, R32 ;  /* 0x00000020ff207221 */ /* 0x000fe40000010000 */
[----:B------:R-:W-:Y:S01]  /*4f70*/  FADD.FTZ R20, R195, R20 ;  /* 0x00000014c3147221 */ /* 0x000fe20000010000 */
[----:B------:R-:W-:Y:S01]  /*4f80*/  MUFU.SIN R132, R133 ;  /* 0x0000008500847308 */ /* 0x000fe20000000400 */
[----:B-1----:R-:W-:-:S02]  /*4f90*/  FMUL.RZ R129, R23, 0.15915493667125701904 ;  /* 0x3e22f98317817820 */ /* 0x002fc4000040c000 */
[----:B------:R-:W-:Y:S02]  /*4fa0*/  FMUL.FTZ R23, R17, R19 ;  /* 0x0000001311177220 */ /* 0x000fe40000410000 */
[----:B------:R-:W-:Y:S02]  /*4fb0*/  FMUL.FTZ R17, R21, R96 ;  /* 0x0000006015117220 */ /* 0x000fe40000410000 */
[----:B------:R-:W-:Y:S01]  /*4fc0*/  FFMA.FTZ R166, R16, R18, -R23 ;  /* 0x0000001210a67223 */ /* 0x000fe20000010817 */
[----:B------:R-:W-:Y:S01]  /*4fd0*/  MUFU.COS R130, R133 ;  /* 0x0000008500827308 */ /* 0x000fe20000000000 */
[C---:B------:R-:W-:Y:S02]  /*4fe0*/  FMUL.FTZ R16, R31.reuse, R94 ;  /* 0x0000005e1f107220 */ /* 0x040fe40000410000 */
[----:B------:R-:W-:Y:S02]  /*4ff0*/  FMUL.FTZ R18, R31, R92 ;  /* 0x0000005c1f127220 */ /* 0x000fe40000410000 */
[----:B------:R-:W-:-:S02]  /*5000*/  FMUL.RZ R23, R16, 0.15915493667125701904 ;  /* 0x3e22f98310177820 */ /* 0x000fc4000040c000 */
[----:B------:R-:W-:Y:S01]  /*5010*/  FMUL.RZ R33, R18, 0.15915493667125701904 ;  /* 0x3e22f98312217820 */ /* 0x000fe2000040c000 */
[----:B------:R-:W1:Y:S01]  /*5020*/  MUFU.EX2 R127, R127 ;  /* 0x0000007f007f7308 */ /* 0x000e620000000800 */
[----:B------:R-:W-:Y:S02]  /*5030*/  FMUL.FTZ R18, R146, R32 ;  /* 0x0000002092127220 */ /* 0x000fe40000410000 */
[C---:B0-----:R-:W-:Y:S02]  /*5040*/  FMUL.FTZ R135, R22.reuse, R135 ;  /* 0x0000008716877220 */ /* 0x041fe40000410000 */
[----:B------:R-:W-:Y:S02]  /*5050*/  FMUL.FTZ R134, R22, R125 ;  /* 0x0000007d16867220 */ /* 0x000fe40000410000 */
[----:B------:R-:W-:Y:S01]  /*5060*/  FMUL.FTZ R22, R146, R20 ;  /* 0x0000001492167220 */ /* 0x000fe20000410000 */
[----:B------:R-:W-:Y:S01]  /*5070*/  MUFU.SIN R152, R129 ;  /* 0x0000008100987308 */ /* 0x000fe20000000400 */
[----:B------:R-:W-:-:S02]  /*5080*/  FMUL.FTZ R123, R21, R102 ;  /* 0x00000066157b7220 */ /* 0x000fc40000410000 */
[----:B------:R-:W-:Y:S02]  /*5090*/  FFMA.FTZ R22, R147, R32, R22 ;  /* 0x0000002093167223 */ /* 0x000fe40000010016 */
[----:B------:R-:W-:Y:S02]  /*50a0*/  FMUL.FTZ R16, R21, R94 ;  /* 0x0000005e15107220 */ /* 0x000fe40000410000 */
[----:B------:R-:W-:Y:S01]  /*50b0*/  FMUL.FTZ R196, R113, R112 ;  /* 0x0000007071c47220 */ /* 0x000fe20000410000 */
[----:B------:R-:W-:Y:S01]  /*50c0*/  MUFU.COS R154, R129 ;  /* 0x00000081009a7308 */ /* 0x000fe20000000000 */
[C---:B-1----:R-:W-:Y:S01]  /*50d0*/  FMUL.FTZ R133, R127.reuse, R130 ;  /* 0x000000827f857220 */ /* 0x042fe20000410000 */
[----:B------:R-:W-:Y:S01]  /*50e0*/  HADD2.F32 R113, -RZ, R4.H0_H0 ;  /* 0x20000004ff717230 */ /* 0x000fe20000004100 */
[----:B------:R-:W-:Y:S02]  /*50f0*/  FMUL.FTZ R132, R127, R132 ;  /* 0x000000847f847220 */ /* 0x000fe40000410000 */
[----:B------:R-:W-:-:S02]  /*5100*/  FADD.FTZ R22, RZ, R22 ;  /* 0x00000016ff167221 */ /* 0x000fc40000010000 */
[C---:B------:R-:W-:Y:S01]  /*5110*/  FMUL.FTZ R143, R142.reuse, R143 ;  /* 0x0000008f8e8f7220 */ /* 0x040fe20000410000 */
[----:B------:R-:W0:Y:S01]  /*5120*/  MUFU.EX2 R17, R17 ;  /* 0x0000001100117308 */ /* 0x000e220000000800 */
[----:B------:R-:W-:Y:S02]  /*5130*/  FMUL.FTZ R142, R142, R117 ;  /* 0x000000758e8e7220 */ /* 0x000fe40000410000 */
[C---:B------:R-:W-:Y:S02]  /*5140*/  FMUL.FTZ R141, R140.reuse, R141 ;  /* 0x0000008d8c8d7220 */ /* 0x040fe40000410000 */
[----:B------:R-:W-:Y:S02]  /*5150*/  FMUL.FTZ R140, R140, R119 ;  /* 0x000000778c8c7220 */ /* 0x000fe40000410000 */
[----:B------:R-:W-:Y:S01]  /*5160*/  FMUL.FTZ R200, R113, R100 ;  /* 0x0000006471c87220 */ /* 0x000fe20000410000 */
[----:B------:R-:W-:Y:S01]  /*5170*/  MUFU.SIN R19, R23 ;  /* 0x0000001700137308 */ /* 0x000fe20000000400 */
[----:B------:R-:W-:Y:S01]  /*5180*/  FMUL.FTZ R204, R115, R94 ;  /* 0x0000005e73cc7220 */ /* 0x000fe20000410000 */
[----:B------:R-:W-:Y:S01]  /*5190*/  HADD2.F32 R115, -RZ, R6.H1_H1 ;  /* 0x30000006ff737230 */ /* 0x000fe20000004100 */
[----:B------:R-:W-:-:S02]  /*51a0*/  FMUL.FTZ R203, R203, R92 ;  /* 0x0000005ccbcb7220 */ /* 0x000fc40000410000 */
[----:B------:R-:W-:Y:S02]  /*51b0*/  FMUL.FTZ R201, R201, R88 ;  /* 0x00000058c9c97220 */ /* 0x000fe40000410000 */
[----:B------:R-:W-:Y:S01]  /*51c0*/  FMUL.FTZ R202, R115, R90 ;  /* 0x0000005a73ca7220 */ /* 0x000fe20000410000 */
        /* <DEDUP_REMOVED lines=62> */
[----:B------:R-:W-:Y:S02]  /*55b0*/  FMUL.FTZ R198, R33, R104 ;  /* 0x0000006821c67220 */ /* 0x000fe40000410000 */
        /* <DEDUP_REMOVED lines=21> */
[----:B------:R-:W-:Y:S02]  /*5710*/  FMUL.FTZ R18, R134, R23 ;  /* 0x0000001786127220 */ /* 0x000fe40000410000 */
[----:B------:R-:W-:Y:S02]  /*5720*/  FMUL.FTZ R16, R21, R88 ;  /* 0x0000005815107220 */ /* 0x000fe40000410000 */
[-C--:B------:R-:W-:Y:S01]  /*5730*/  FFMA.FTZ R17, R139, R20.reuse, -R17 ;  /* 0x000000148b117223 */ /* 0x080fe20000010811 */
[----:B------:R-:W-:Y:S01]  /*5740*/  MUFU.SIN R117, R117 ;  /* 0x0000007500757308 */ /* 0x000fe20000000400 */
[----:B------:R-:W-:-:S02]  /*5750*/  FMUL.FTZ R20, R138, R20 ;  /* 0x000000148a147220 */ /* 0x000fc40000410000 */
[C---:B------:R-:W-:Y:S02]  /*5760*/  FFMA.FTZ R22, R135.reuse, R23, R22 ;  /* 0x0000001787167223 */ /* 0x040fe40000010016 */
[----:B------:R-:W-:Y:S02]  /*5770*/  FFMA.FTZ R33, R135, R32, -R18 ;  /* 0x0000002087217223 */ /* 0x000fe40000010812 */
[----:B------:R-:W-:Y:S01]  /*5780*/  FFMA.FTZ R20, R139, R19, R20 ;  /* 0x000000138b147223 */ /* 0x000fe20000010014 */
[----:B------:R-:W0:Y:S01]  /*5790*/  MUFU.EX2 R16, R16 ;  /* 0x0000001000107308 */ /* 0x000e220000000800 */
[----:B------:R-:W-:Y:S02]  /*57a0*/  FADD.FTZ R22, RZ, R22 ;  /* 0x00000016ff167221 */ /* 0x000fe40000010000 */
[----:B------:R-:W-:Y:S02]  /*57b0*/  FADD.FTZ R33, R200, R33 ;  /* 0x00000021c8217221 */ /* 0x000fe40000010000 */
[----:B------:R-:W-:-:S02]  /*57c0*/  FMUL.FTZ R18, R136, R20 ;  /* 0x0000001488127220 */ /* 0x000fc40000410000 */
[CC--:B------:R-:W-:Y:S02]  /*57d0*/  FMUL.FTZ R32, R132.reuse, R22.reuse ;  /* 0x0000001684207220 */ /* 0x0c0fe40000410000 */
[----:B------:R-:W-:Y:S02]  /*57e0*/  FMUL.FTZ R23, R132, R33 ;  /* 0x0000002184177220 */ /* 0x000fe40000410000 */
[-C--:B------:R-:W-:Y:S02]  /*57f0*/  FMUL.FTZ R19, R136, R17.reuse ;  /* 0x0000001188137220 */ /* 0x080fe40000410000 */
[----:B------:R-:W-:Y:S01]  /*5800*/  FFMA.FTZ R18, R137, R17, -R18 ;  /* 0x0000001189127223 */ /* 0x000fe20000010812 */
[----:B------:R-:W-:Y:S01]  /*5810*/  HADD2.F32 R17, -RZ, R5.H0_H0 ;  /* 0x20000005ff117230 */ /* 0x000fe20000004100 */
[C---:B------:R-:W-:Y:S02]  /*5820*/  FFMA.FTZ R32, R133.reuse, R33, -R32 ;  /* 0x0000002185207223 */ /* 0x040fe40000010820 */
[----:B------:R-:W-:-:S02]  /*5830*/  FFMA.FTZ R23, R133, R22, R23 ;  /* 0x0000001685177223 */ /* 0x000fc40000010017 */
[----:B------:R-:W-:Y:S02]  /*5840*/  FFMA.FTZ R19, R137, R20, R19 ;  /* 0x0000001489137223 */ /* 0x000fe40000010013 */
[----:B------:R-:W-:Y:S02]  /*5850*/  FMUL.FTZ R20, R134, R18 ;  /* 0x0000001286147220 */ /* 0x000fe40000410000 */
[----:B------:R-:W-:Y:S02]  /*5860*/  FADD.FTZ R32, R205, R32 ;  /* 0x00000020cd207221 */ /* 0x000fe40000010000 */
[----:B------:R-:W-:Y:S02]  /*5870*/  FADD.FTZ R23, RZ, R23 ;  /* 0x00000017ff177221 */ /* 0x000fe40000010000 */
[----:B------:R-:W-:Y:S02]  /*5880*/  FFMA.FTZ R20, R135, R19, R20 ;  /* 0x0000001387147223 */ /* 0x000fe40000010014 */
[----:B------:R-:W-:-:S02]  /*5890*/  FMUL.FTZ R22, R130, R32 ;  /* 0x0000002082167220 */ /* 0x000fc40000410000 */
[C---:B0-----:R-:W-:Y:S02]  /*58a0*/  FMUL.FTZ R119, R16.reuse, R119 ;  /* 0x0000007710777220 */ /* 0x041fe40000410000 */
[----:B------:R-:W-:Y:S02]  /*58b0*/  FMUL.FTZ R117, R16, R117 ;  /* 0x0000007510757220 */ /* 0x000fe40000410000 */
[----:B------:R-:W-:Y:S02]  /*58c0*/  FMUL.FTZ R19, R134, R19 ;  /* 0x0000001386137220 */ /* 0x000fe40000410000 */
        /* <DEDUP_REMOVED lines=12> */
[-C--:B------:R-:W-:Y:S02]  /*5990*/  FFMA.FTZ R33, R129, R23.reuse, -R16 ;  /* 0x0000001781217223 */ /* 0x080fe40000010810 */
[----:B------:R-:W-:Y:S02]  /*59a0*/  FMUL.FTZ R23, R128, R23 ;  /* 0x0000001780177220 */ /* 0x000fe40000410000 */
[----:B------:R-:W-:-:S02]  /*59b0*/  FMUL.FTZ R18, R130, R17 ;  /* 0x0000001182127220 */ /* 0x000fc40000410000 */
[----:B------:R-:W-:Y:S02]  /*59c0*/  FFMA.FTZ R23, R129, R22, R23 ;  /* 0x0000001681177223 */ /* 0x000fe40000010017 */
[-C--:B------:R-:W-:Y:S02]  /*59d0*/  FFMA.FTZ R20, R131, R19.reuse, -R18 ;  /* 0x0000001383147223 */ /* 0x080fe40000010812 */
[----:B------:R-:W-:Y:S02]  /*59e0*/  FMUL.FTZ R18, R130, R19 ;  /* 0x0000001382127220 */ /* 0x000fe40000410000 */
[----:B------:R-:W-:Y:S02]  /*59f0*/  FMUL.FTZ R16, R31, R86 ;  /* 0x000000561f107220 */ /* 0x000fe40000410000 */
[----:B------:R-:W-:Y:S02]  /*5a00*/  FADD.FTZ R32, RZ, R23 ;  /* 0x00000017ff207221 */ /* 0x000fe40000010000 */
[----:B------:R-:W-:-:S02]  /*5a10*/  FFMA.FTZ R17, R131, R17, R18 ;  /* 0x0000001183117223 */ /* 0x000fc40000010012 */
[----:B------:R-:W-:Y:S02]  /*5a20*/  FADD.FTZ R22, R204, R33 ;  /* 0x00000021cc167221 */ /* 0x000fe40000010000 */
[----:B------:R-:W-:Y:S02]  /*5a30*/  FMUL.FTZ R21, R21, R86 ;  /* 0x0000005615157220 */ /* 0x000fe40000410000 */
[----:B------:R-:W-:Y:S02]  /*5a40*/  FMUL.RZ R113, R16, 0.15915493667125701904 ;  /* 0x3e22f98310717820 */ /* 0x000fe4000040c000 */
[C---:B------:R-:W-:Y:S02]  /*5a50*/  FMUL.FTZ R19, R125.reuse, R32 ;  /* 0x000000207d137220 */ /* 0x040fe40000410000 */
[----:B------:R-:W-:Y:S01]  /*5a60*/  FMUL.FTZ R16, R128, R17 ;  /* 0x0000001180107220 */ /* 0x000fe20000410000 */
[----:B------:R-:W-:Y:S01]  /*5a70*/  MUFU.EX2 R21, R21 ;  /* 0x0000001500157308 */ /* 0x000fe20000000800 */
[----:B------:R-:W-:-:S02]  /*5a80*/  FMUL.FTZ R23, R125, R22 ;  /* 0x000000167d177220 */ /* 0x000fc40000410000 */
[----:B------:R-:W-:Y:S02]  /*5a90*/  FFMA.FTZ R152, R127, R22, -R19 ;  /* 0x000000167f987223 */ /* 0x000fe40000010813 */
[-C--:B------:R-:W-:Y:S02]  /*5aa0*/  FFMA.FTZ R22, R129, R20.reuse, -R16 ;  /* 0x0000001481167223 */ /* 0x080fe40000010810 */
[----:B------:R-:W-:Y:S01]  /*5ab0*/  FMUL.FTZ R20, R128, R20 ;  /* 0x0000001480147220 */ /* 0x000fe20000410000 */
[----:B------:R-:W0:Y:S01]  /*5ac0*/  MUFU.COS R18, R113 ;  /* 0x0000007100127308 */ /* 0x000e220000000000 */
[----:B------:R-:W-:Y:S02]  /*5ad0*/  FFMA.FTZ R23, R127, R32, R23 ;  /* 0x000000207f177223 */ /* 0x000fe40000010017 */
[----:B------:R-:W-:Y:S02]  /*5ae0*/  FFMA.FTZ R20, R129, R17, R20 ;  /* 0x0000001181147223 */ /* 0x000fe40000010014 */
[----:B------:R-:W-:-:S02]  /*5af0*/  FADD.FTZ R32, RZ, R23 ;  /* 0x00000017ff207221 */ /* 0x000fc40000010000 */
[----:B------:R-:W-:Y:S01]  /*5b00*/  FADD.FTZ R152, R203, R152 ;  /* 0x00000098cb987221 */ /* 0x000fe20000010000 */
[----:B------:R-:W1:Y:S01]  /*5b10*/  MUFU.SIN R16, R113 ;  /* 0x0000007100107308 */ /* 0x000e620000000400 */
[----:B------:R-:W-:Y:S02]  /*5b20*/  FMUL.FTZ R17, R125, R20 ;  /* 0x000000147d117220 */ /* 0x000fe40000410000 */
[----:B------:R-:W-:Y:S02]  /*5b30*/  FMUL.FTZ R23, R121, R32 ;  /* 0x0000002079177220 */ /* 0x000fe40000410000 */
[----:B------:R-:W-:Y:S02]  /*5b40*/  FMUL.FTZ R19, R125, R22 ;  /* 0x000000167d137220 */ /* 0x000fe40000410000 */
[----:B------:R-:W-:Y:S02]  /*5b50*/  FMUL.FTZ R33, R121, R152 ;  /* 0x0000009879217220 */ /* 0x000fe40000410000 */
[----:B------:R-:W-:-:S02]  /*5b60*/  FFMA.FTZ R22, R127, R22, -R17 ;  /* 0x000000167f167223 */ /* 0x000fc40000010811 */
[----:B------:R-:W-:Y:S02]  /*5b70*/  FFMA.FTZ R23, R123, R152, -R23 ;  /* 0x000000987b177223 */ /* 0x000fe40000010817 */
[----:B------:R-:W-:Y:S02]  /*5b80*/  FFMA.FTZ R20, R127, R20, R19 ;  /* 0x000000147f147223 */ /* 0x000fe40000010013 */
[----:B------:R-:W-:Y:S02]  /*5b90*/  FFMA.FTZ R33, R123, R32, R33 ;  /* 0x000000207b217223 */ /* 0x000fe40000010021 */
[----:B------:R-:W-:Y:S02]  /*5ba0*/  FMUL.FTZ R17, R121, R22 ;  /* 0x0000001679117220 */ /* 0x000fe40000410000 */
[----:B0-----:R-:W-:Y:S02]  /*5bb0*/  FMUL.FTZ R115, R21, R18 ;  /* 0x0000001215737220 */ /* 0x001fe40000410000 */
[----:B------:R-:W-:-:S02]  /*5bc0*/  FADD.FTZ R18, R202, R23 ;  /* 0x00000017ca127221 */ /* 0x000fc40000010000 */
[----:B-1----:R-:W-:Y:S01]  /*5bd0*/  FMUL.FTZ R113, R21, R16 ;  /* 0x0000001015717220 */ /* 0x002fe20000410000 */
[----:B------:R-:W-:Y:S01]  /*5be0*/  HADD2.F32 R21, -RZ, R7.H1_H1 ;  /* 0x30000007ff157230 */ /* 0x000fe20000004100 */
[----:B------:R-:W-:Y:S02]  /*5bf0*/  FFMA.FTZ R16, R123, R20, R17 ;  /* 0x000000147b107223 */ /* 0x000fe40000010011 */
[----:B------:R-:W-:Y:S02]  /*5c00*/  FADD.FTZ R32, RZ, R33 ;  /* 0x00000021ff207221 */ /* 0x000fe40000010000 */
[----:B------:R-:W-:Y:S02]  /*5c10*/  FMUL.FTZ R17, R117, R18 ;  /* 0x0000001275117220 */ /* 0x000fe40000410000 */
[----:B------:R-:W-:Y:S02]  /*5c20*/  FMUL.FTZ R20, R121, R20 ;  /* 0x0000001479147220 */ /* 0x000fe40000410000 */
[----:B------:R-:W-:-:S02]  /*5c30*/  FMUL.FTZ R19, R117, R32 ;  /* 0x0000002075137220 */ /* 0x000fc40000410000 */
[----:B------:R-:W-:Y:S02]  /*5c40*/  FFMA.FTZ R32, R119, R32, R17 ;  /* 0x0000002077207223 */ /* 0x000fe40000010011 */
[----:B------:R-:W-:Y:S02]  /*5c50*/  FFMA.FTZ R20, R123, R22, -R20 ;  /* 0x000000167b147223 */ /* 0x000fe40000010814 */
[----:B------:R-:W-:Y:S02]  /*5c60*/  FMUL.FTZ R17, R117, R16 ;  /* 0x0000001075117220 */ /* 0x000fe40000410000 */
[C---:B------:R-:W-:Y:S02]  /*5c70*/  FFMA.FTZ R22, R119.reuse, R18, -R19 ;  /* 0x0000001277167223 */ /* 0x040fe40000010813 */
[----:B------:R-:W-:Y:S02]  /*5c80*/  FADD.FTZ R32, RZ, R32 ;  /* 0x00000020ff207221 */ /* 0x000fe40000010000 */
[----:B------:R-:W-:-:S02]  /*5c90*/  FFMA.FTZ R18, R119, R20, -R17 ;  /* 0x0000001477127223 */ /* 0x000fc40000010811 */
[----:B------:R-:W-:Y:S02]  /*5ca0*/  FADD.FTZ R22, R201, R22 ;  /* 0x00000016c9167221 */ /* 0x000fe40000010000 */
[----:B------:R-:W-:Y:S02]  /*5cb0*/  FMUL.FTZ R17, R113, R32 ;  /* 0x0000002071117220 */ /* 0x000fe40000410000 */
[----:B------:R-:W-:Y:S02]  /*5cc0*/  FMUL.FTZ R20, R117, R20 ;  /* 0x0000001475147220 */ /* 0x000fe40000410000 */
[-C--:B------:R-:W-:Y:S02]  /*5cd0*/  FFMA.FTZ R19, R115, R22.reuse, -R17 ;  /* 0x0000001673137223 */ /* 0x080fe40000010811 */
[----:B------:R-:W-:Y:S02]  /*5ce0*/  FMUL.FTZ R22, R113, R22 ;  /* 0x0000001671167220 */ /* 0x000fe40000410000 */
[----:B------:R-:W-:-:S02]  /*5cf0*/  FFMA.FTZ R20, R119, R16, R20 ;  /* 0x0000001077147223 */ /* 0x000fc40000010014 */
[----:B------:R-:W-:Y:S02]  /*5d00*/  FFMA.FTZ R22, R115, R32, R22 ;  /* 0x0000002073167223 */ /* 0x000fe40000010016 */
[----:B------:R0:W1:Y:S01]  /*5d10*/  @P0 LDS.64 R32, [R124.X8+0x20b8] ;  /* 0x0020b8007c200984 */ /* 0x0000620000008a00 */
[----:B------:R-:W-:Y:S02]  /*5d20*/  FMUL.FTZ R16, R113, R20 ;  /* 0x0000001471107220 */ /* 0x000fe40000410000 */
[----:B------:R-:W-:Y:S02]  /*5d30*/  FMUL.FTZ R182, R21, R86 ;  /* 0x0000005615b67220 */ /* 0x000fe40000410000 */
[-C--:B------:R-:W-:Y:S02]  /*5d40*/  FMUL.FTZ R17, R113, R18.reuse ;  /* 0x0000001271117220 */ /* 0x080fe40000410000 */
[----:B------:R-:W-:Y:S02]  /*5d50*/  FFMA.FTZ R16, R115, R18, -R16 ;  /* 0x0000001273107223 */ /* 0x000fe40000010810 */
[----:B------:R-:W-:-:S02]  /*5d60*/  FADD.FTZ R18, R182, R19 ;  /* 0x00000013b6127221 */ /* 0x000fc40000010000 */
[----:B------:R-:W-:Y:S02]  /*5d70*/  FFMA.FTZ R17, R115, R20, R17 ;  /* 0x0000001473117223 */ /* 0x000fe40000010011 */
[----:B------:R-:W-:Y:S01]  /*5d80*/  FADD.FTZ R19, RZ, R22 ;  /* 0x00000016ff137221 */ /* 0x000fe20000010000 */
[----:B------:R-:W-:Y:S05]  /*5d90*/  @P0 BRA `(.L_x_6369) ;  /* 0x0000008000000947 */ /* 0x000fea0003800000 */
[----:B0-----:R-:W-:Y:S01]  /*5da0*/  ISETP.NE.AND P0, PT, R93, c[0x0][0x174], PT ;  /* 0x00005d005d007a0c */ /* 0x001fe20003f05270 */
[----:B-1----:R-:W-:Y:S01]  /*5db0*/  HFMA2.MMA R32, -RZ, RZ, 1.875, 0 ;  /* 0x3f800000ff207435 */ /* 0x002fe200000001ff */
[----:B------:R-:W-:-:S11]  /*5dc0*/  MOV R33, RZ ;  /* 0x000000ff00217202 */ /* 0x000fd60000000f00 */
[----:B------:R-:W-:-:S04]  /*5dd0*/  @P0 LEA.HI R20, R93, R93, RZ, 0x1 ;  /* 0x0000005d5d140211 */ /* 0x000fc800078f08ff */
[----:B------:R-:W-:-:S04]  /*5de0*/  @P0 LOP3.LUT R20, R20, 0xfffffe, RZ, 0xc0, !PT ;  /* 0x00fffffe14140812 */ /* 0x000fc800078ec0ff */
[----:B------:R-:W-:-:S04]  /*5df0*/  @P0 IADD3 R21, -R20, R93, RZ ;  /* 0x0000005d14150210 */ /* 0x000fc80007ffe1ff */
[----:B------:R-:W-:-:S05]  /*5e00*/  @P0 LEA R21, R21, R0, 0x8 ;  /* 0x0000000015150211 */ /* 0x000fca00078e40ff */
[----:B------:R0:W1:Y:S02]  /*5e10*/  @P0 LDS.64 R32, [R21.X8+0x10b0] ;  /* 0x0010b00015200984 */ /* 0x0000640000008a00 */
.L_x_6369:
[----:B0-----:R-:W-:Y:S05]  /*5e20*/  BSYNC B0 ;  /* 0x0000000000007941 */ /* 0x001fea0003800000 */
.L_x_6368:
        /* <DEDUP_REMOVED lines=52> */
.L_x_6412:
        /* <DEDUP_REMOVED lines=68> */
.L_x_6413:
[----:B------:R-:W-:Y:S01]  /*65b0*/  ISETP.GE.AND P0, PT, R122, 0x10, PT ;  /* 0x000000107a00780c */ /* 0x000fe20003f06270 */
[----:B--2---:R-:W-:Y:S01]  /*65c0*/  FMUL.FTZ R16, R21, R184 ;  /* 0x000000b815107220 */ /* 0x004fe20000410000 */
[----:B------:R-:W-:Y:S01]  /*65d0*/  MOV R20, R18 ;  /* 0x0000001200147202 */ /* 0x000fe20000000f00 */
[----:B0--3--:R-:W-:-:S04]  /*65e0*/  FMUL.FTZ R18, R187, R184 ;  /* 0x000000b8bb127220 */ /* 0x009fc80000410000 */
        /* <DEDUP_REMOVED lines=15> */
[----:B-----5:R-:W-:Y:S05]  /*66e0*/  CALL.REL.NOINC `($__internal_154_$__cuda_sm70_shflsync_idx_p) ;  /* 0x0000740000007944 */ /* 0x020fea0003c00000 */
.L_x_6374:
[----:B------:R-:W-:Y:S05]  /*66f0*/  BRA.CONV ~URZ, `(.L_x_6375) ;  /* 0x000000637f007947 */ /* 0x000fea000b800000 */
[----:B0-----:R-:W-:Y:S01]  /*6700*/  HFMA2.MMA R218, -RZ, RZ, 0, 1.847743988037109375e-06 ;  /* 0x0000001fffda7435 */ /* 0x001fe200000001ff */
[----:B------:R-:W-:Y:S02]  /*6710*/  MOV R18, R21 ;  /* 0x0000001500127202 */ /* 0x000fe40000000f00 */
[----:B------:R-:W-:-:S02]  /*6720*/  MOV R207, 0x1f ;  /* 0x0000001f00cf7802 */ /* 0x000fc40000000f00 */
[----:B-1----:R-:W-:Y:S02]  /*6730*/  MOV R19, 0xffffffff ;  /* 0xffffffff00137802 */ /* 0x002fe40000000f00 */
[----:B------:R-:W-:Y:S02]  /*6740*/  MOV R16, 0x6760 ;  /* 0x0000676000107802 */ /* 0x000fe40000000f00 */
[----:B-----5:R-:W-:Y:S05]  /*6750*/  CALL.REL.NOINC `($__internal_154_$__cuda_sm70_shflsync_idx_p) ;  /* 0x0000739000007944 */ /* 0x020fea0003c00000 */
.L_x_6375:
[----:B------:R-:W-:Y:S05]  /*6760*/  BRA.CONV ~URZ, `(.L_x_6376) ;  /* 0x000000637f007947 */ /* 0x000fea000b800000 */
[----:B0-----:R-:W-:Y:S01]  /*6770*/  HFMA2.MMA R218, -RZ, RZ, 0, 1.847743988037109375e-06 ;  /* 0x0000001fffda7435 */ /* 0x001fe200000001ff */
[----:B------:R-:W-:Y:S02]  /*6780*/  MOV R18, R22 ;  /* 0x0000001600127202 */ /* 0x000fe40000000f00 */
[----:B------:R-:W-:Y:S02]  /*6790*/  MOV R207, 0x1f ;  /* 0x0000001f00cf7802 */ /* 0x000fe40000000f00 */
[----:B-1----:R-:W-:Y:S02]  /*67a0*/  MOV R19, 0xffffffff ;  /* 0xffffffff00137802 */ /* 0x002fe40000000f00 */
[----:B------:R-:W-:Y:S02]  /*67b0*/  MOV R16, 0x67d0 ;  /* 0x000067d000107802 */ /* 0x000fe40000000f00 */
[----:B-----5:R-:W-:Y:S05]  /*67c0*/  CALL.REL.NOINC `($__internal_154_$__cuda_sm70_shflsync_idx_p) ;  /* 0x0000732000007944 */ /* 0x020fea0003c00000 */
.L_x_6376:
[----:B------:R-:W-:Y:S05]  /*67d0*/  BRA.CONV ~URZ, `(.L_x_6377) ;  /* 0x000000637f007947 */ /* 0x000fea000b800000 */
[----:B0-----:R-:W-:Y:S01]  /*67e0*/  HFMA2.MMA R218, -RZ, RZ, 0, 1.847743988037109375e-06 ;  /* 0x0000001fffda7435 */ /* 0x001fe200000001ff */
[----:B------:R-:W-:-:S02]  /*67f0*/  MOV R18, R23 ;  /* 0x0000001700127202 */ /* 0x000fc40000000f00 */
[----:B------:R-:W-:Y:S02]  /*6800*/  MOV R207, 0x1f ;  /* 0x0000001f00cf7802 */ /* 0x000fe40000000f00 */
[----:B-1----:R-:W-:Y:S02]  /*6810*/  MOV R19, 0xffffffff ;  /* 0xffffffff00137802 */ /* 0x002fe40000000f00 */
[----:B------:R-:W-:Y:S02]  /*6820*/  MOV R16, 0x6840 ;  /* 0x0000684000107802 */ /* 0x000fe40000000f00 */
[----:B-----5:R-:W-:Y:S05]  /*6830*/  CALL.REL.NOINC `($__internal_154_$__cuda_sm70_shflsync_idx_p) ;  /* 0x000072b000007944 */ /* 0x020fea0003c00000 */
.L_x_6377:
        /* <DEDUP_REMOVED lines=9> */
.L_x_6414:
        /* <DEDUP_REMOVED lines=23> */
.L_x_6371:
[----:B0-----:R-:W-:Y:S05]  /*6a40*/  BSYNC B0 ;  /* 0x0000000000007941 */ /* 0x001fea0003800000 */
.L_x_6370:
        /* <DEDUP_REMOVED lines=50> */
[----:B------:R-:W-:Y:S02]  /*6d70*/  FMUL.FTZ R20, R128, -R19 ;  /* 0x8000001380147220 */ /* 0x000fe40000410000 */
[----:B------:R-:W-:Y:S02]  /*6d80*/  FMUL.FTZ R35, R35, R12 ;  /* 0x0000000c23237220 */ /* 0x000fe40000410000 */
[----:B------:R-:W-:-:S02]  /*6d90*/  FFMA.FTZ R16, R129, R17, R16 ;  /* 0x0000001181107223 */ /* 0x000fc40000010010 */
[-C--:B------:R-:W-:Y:S02]  /*6da0*/  FMUL.FTZ R18, R128, -R21.reuse ;  /* 0x8000001580127220 */ /* 0x080fe40000410000 */
[C---:B------:R-:W-:Y:S02]  /*6db0*/  FFMA.FTZ R12, R34.reuse, R12, -R15 ;  /* 0x0000000c220c7223 */ /* 0x040fe4000001080f */
[C---:B------:R-:W-:Y:S02]  /*6dc0*/  FFMA.FTZ R20, R129.reuse, R21, R20 ;  /* 0x0000001581147223 */ /* 0x040fe40000010014 */
[----:B------:R-:W-:Y:S02]  /*6dd0*/  FFMA.FTZ R34, R34, R13, R35 ;  /* 0x0000000d22227223 */ /* 0x000fe40000010023 */
[----:B------:R-:W-:Y:S02]  /*6de0*/  FMUL.FTZ R13, R130, -R16 ;  /* 0x80000010820d7220 */ /* 0x000fe40000410000 */
[----:B------:R-:W-:-:S02]  /*6df0*/  FFMA.FTZ R18, R129, R19, -R18 ;  /* 0x0000001381127223 */ /* 0x000fc40000010812 */
[----:B------:R-:W-:Y:S02]  /*6e00*/  FADD.FTZ R193, R193, R12 ;  /* 0x0000000cc1c17221 */ /* 0x000fe40000010000 */
[----:B------:R-:W-:Y:S02]  /*6e10*/  FADD.FTZ R20, -R155, R20 ;  /* 0x000000149b147221 */ /* 0x000fe40000010100 */
[----:B------:R-:W-:Y:S02]  /*6e20*/  FFMA.FTZ R15, R131, R14, -R13 ;  /* 0x0000000e830f7223 */ /* 0x000fe4000001080d */
[----:B------:R-:W-:Y:S02]  /*6e30*/  FADD.FTZ R34, RZ, R34 ;  /* 0x00000022ff227221 */ /* 0x000fe40000010000 */
[----:B------:R-:W-:Y:S02]  /*6e40*/  FMUL.FTZ R13, R148, R193 ;  /* 0x000000c1940d7220 */ /* 0x000fe40000410000 */
[----:B------:R-:W-:-:S02]  /*6e50*/  FADD.FTZ R18, R171, R18 ;  /* 0x00000012ab127221 */ /* 0x000fc40000010000 */
[C---:B------:R-:W-:Y:S02]  /*6e60*/  FMUL.FTZ R17, R130.reuse, -R20 ;  /* 0x8000001482117220 */ /* 0x040fe40000410000 */
        /* <DEDUP_REMOVED lines=83> */
[-C--:B------:R-:W-:Y:S02]  /*73a0*/  FMUL.FTZ R13, R136, R198.reuse ;  /* 0x000000c6880d7220 */ /* 0x080fe40000410000 */
[C---:B------:R-:W-:Y:S02]  /*73b0*/  FFMA.FTZ R12, R137.reuse, R198, -R12 ;  /* 0x000000c6890c7223 */ /* 0x040fe4000001080c */
[----:B------:R-:W-:Y:S02]  /*73c0*/  FADD.FTZ R17, R176, R17 ;  /* 0x00000011b0117221 */ /* 0x000fe40000010000 */
[----:B------:R-:W-:Y:S02]  /*73d0*/  FFMA.FTZ R13, R137, R188, R13 ;  /* 0x000000bc890d7223 */ /* 0x000fe4000001000d */
[----:B------:R-:W-:Y:S02]  /*73e0*/  FMUL.FTZ R14, R140, -R15 ;  /* 0x8000000f8c0e7220 */ /* 0x000fe40000410000 */
[----:B------:R-:W-:-:S02]  /*73f0*/  FADD.FTZ R199, R199, R12 ;  /* 0x0000000cc7c77221 */ /* 0x000fc40000010000 */
[----:B------:R-:W-:Y:S02]  /*7400*/  FADD.FTZ R21, -R160, R21 ;  /* 0x00000015a0157221 */ /* 0x000fe40000010100 */
        /* <DEDUP_REMOVED lines=8> */
[----:B------:R-:W-:Y:S02]  /*7490*/  FMUL.FTZ R15, R142, -R19 ;  /* 0x800000138e0f7220 */ /* 0x000fe40000410000 */
[----:B------:R-:W-:Y:S02]  /*74a0*/  FFMA.FTZ R13, R135, R199, -R12 ;  /* 0x000000c7870d7223 */ /* 0x000fe4000001080c */
[----:B------:R-:W-:-:S02]  /*74b0*/  FFMA.FTZ R18, R141, R17, -R18 ;  /* 0x000000118d127223 */ /* 0x000fc40000010812 */
[----:B------:R-:W-:Y:S02]  /*74c0*/  FADD.FTZ R20, -R161, R20 ;  /* 0x00000014a1147221 */ /* 0x000fe40000010100 */
[----:B------:R-:W-:Y:S02]  /*74d0*/  FADD.FTZ R190, RZ, R14 ;  /* 0x0000000effbe7221 */ /* 0x000fe40000010000 */
[-C--:B------:R-:W-:Y:S02]  /*74e0*/  FFMA.FTZ R15, R143, R16.reuse, -R15 ;  /* 0x000000108f0f7223 */ /* 0x080fe4000001080f */
        /* <DEDUP_REMOVED lines=16> */
[----:B------:R-:W-:Y:S02]  /*75f0*/  FMUL.FTZ R15, R144, -R15 ;  /* 0x8000000f900f7220 */ /* 0x000fe40000410000 */
[----:B------:R-:W-:Y:S02]  /*7600*/  FMUL.FTZ R14, R130, R205 ;  /* 0x000000cd820e7220 */ /* 0x000fe40000410000 */
[----:B------:R-:W-:Y:S02]  /*7610*/  FADD.FTZ R17, R178, R17 ;  /* 0x00000011b2117221 */ /* 0x000fe40000010000 */
[----:B------:R-:W-:Y:S02]  /*7620*/  FMUL.FTZ R12, R130, R189 ;  /* 0x000000bd820c7220 */ /* 0x000fe40000410000 */
[----:B------:R-:W-:-:S02]  /*7630*/  FFMA.FTZ R15, R145, R16, R15 ;  /* 0x00000010910f7223 */ /* 0x000fc4000001000f */
[C---:B------:R-:W-:Y:S02]  /*7640*/  FFMA.FTZ R14, R131.reuse, R189, R14 ;  /* 0x000000bd830e7223 */ /* 0x040fe4000001000e */
[----:B------:R-:W-:Y:S02]  /*7650*/  FADD.FTZ R19, -R162, R19 ;  /* 0x00000013a2137221 */ /* 0x000fe40000010100 */
[----:B------:R-:W-:Y:S02]  /*7660*/  FMUL.FTZ R16, R144, -R17 ;  /* 0x8000001190107220 */ /* 0x000fe40000410000 */
[----:B------:R-:W-:Y:S02]  /*7670*/  FFMA.FTZ R13, R131, R205, -R12 ;  /* 0x000000cd830d7223 */ /* 0x000fe4000001080c */
[----:B------:R-:W-:Y:S02]  /*7680*/  FMUL.FTZ R12, R146, -R15 ;  /* 0x8000000f920c7220 */ /* 0x000fe40000410000 */
[----:B------:R-:W-:-:S02]  /*7690*/  FADD.FTZ R192, RZ, R14 ;  /* 0x0000000effc07221 */ /* 0x000fc40000010000 */
[-C--:B------:R-:W-:Y:S02]  /*76a0*/  FMUL.FTZ R20, R144, -R19.reuse ;  /* 0x8000001390147220 */ /* 0x080fe40000410000 */
[----:B------:R-:W-:Y:S02]  /*76b0*/  FFMA.FTZ R16, R145, R19, R16 ;  /* 0x0000001391107223 */ /* 0x000fe40000010010 */
[----:B------:R-:W-:Y:S02]  /*76c0*/  FFMA.FTZ R19, R147, R18, -R12 ;  /* 0x0000001293137223 */ /* 0x000fe4000001080c */
[----:B------:R-:W-:Y:S02]  /*76d0*/  FADD.FTZ R206, R206, R13 ;  /* 0x0000000dcece7221 */ /* 0x000fe40000010000 */
[----:B------:R-:W-:Y:S02]  /*76e0*/  FMUL.FTZ R12, R128, R192 ;  /* 0x000000c0800c7220 */ /* 0x000fe40000410000 */
[----:B------:R-:W-:-:S02]  /*76f0*/  FFMA.FTZ R20, R145, R17, -R20 ;  /* 0x0000001191147223 */ /* 0x000fc40000010814 */
[-C--:B------:R-:W-:Y:S02]  /*7700*/  FFMA.FTZ R13, R129, R206.reuse, -R12 ;  /* 0x000000ce810d7223 */ /* 0x080fe4000001080c */
[----:B------:R-:W-:Y:S02]  /*7710*/  FMUL.FTZ R12, R128, R206 ;  /* 0x000000ce800c7220 */ /* 0x000fe40000410000 */
[----:B------:R-:W-:Y:S02]  /*7720*/  FMUL.FTZ R18, R146, -R18 ;  /* 0x8000001292127220 */ /* 0x000fe40000410000 */
[----:B------:R-:W-:Y:S02]  /*7730*/  FADD.FTZ R20, R179, R20 ;  /* 0x00000014b3147221 */ /* 0x000fe40000010000 */
[----:B------:R-:W-:Y:S01]  /*7740*/  FFMA.FTZ R208, R129, R192, R12 ;  /* 0x000000c081d07223 */ /* 0x000fe2000001000c */
[----:B------:R-:W-:Y:S01]  /*7750*/  MOV R12, 0x3f800000 ;  /* 0x3f800000000c7802 */ /* 0x000fe20000000f00 */
[----:B------:R-:W-:Y:S01]  /*7760*/  FADD.FTZ R204, R204, R13 ;  /* 0x0000000dcccc7221 */ /* 0x000fe20000010000 */
[----:B------:R-:W-:Y:S01]  /*7770*/  HFMA2.MMA R13, -RZ, RZ, 0, 0 ;  /* 0x00000000ff0d7435 */ /* 0x000fe200000001ff */
[----:B------:R-:W-:-:S02]  /*7780*/  FFMA.FTZ R21, R147, R15, R18 ;  /* 0x0000000f93157223 */ /* 0x000fc40000010012 */
[----:B------:R-:W-:Y:S02]  /*7790*/  FADD.FTZ R16, -R163, R16 ;  /* 0x00000010a3107221 */ /* 0x000fe40000010100 */
[C---:B------:R-:W-:Y:S02]  /*77a0*/  FMUL.FTZ R15, R146.reuse, -R20 ;  /* 0x80000014920f7220 */ /* 0x040fe40000410000 */
[----:B------:R-:W-:Y:S02]  /*77b0*/  FADD.FTZ R208, RZ, R208 ;  /* 0x000000d0ffd07221 */ /* 0x000fe40000010000 */
[----:B------:R-:W-:Y:S02]  /*77c0*/  FMUL.FTZ R17, R125, R204 ;  /* 0x000000cc7d117220 */ /* 0x000fe40000410000 */
[-C--:B------:R-:W-:Y:S02]  /*77d0*/  FMUL.FTZ R14, R146, -R16.reuse ;  /* 0x80000010920e7220 */ /* 0x080fe40000410000 */
[----:B------:R-:W-:-:S02]  /*77e0*/  FFMA.FTZ R207, R147, R16, R15 ;  /* 0x0000001093cf7223 */ /* 0x000fc4000001000f */
[-C--:B------:R-:W-:Y:S02]  /*77f0*/  FMUL.FTZ R16, R125, R208.reuse ;  /* 0x000000d07d107220 */ /* 0x080fe40000410000 */
[C---:B------:R-:W-:Y:S02]  /*7800*/  FFMA.FTZ R17, R127.reuse, R208, R17 ;  /* 0x000000d07f117223 */ /* 0x040fe40000010011 */
[----:B------:R-:W-:Y:S02]  /*7810*/  FFMA.FTZ R16, R127, R204, -R16 ;  /* 0x000000cc7f107223 */ /* 0x000fe40000010810 */
[----:B------:R-:W-:Y:S02]  /*7820*/  FFMA.FTZ R23, R147, R20, -R14 ;  /* 0x0000001493177223 */ /* 0x000fe4000001080e */
[----:B------:R-:W-:Y:S01]  /*7830*/  FADD.FTZ R207, -R164, R207 ;  /* 0x000000cfa4cf7221 */ /* 0x000fe20000010100 */
[----:B------:R-:W-:Y:S01]  /*7840*/  CS2R R14, SRZ ;  /* 0x00000000000e7805 */ /* 0x000fe2000001ff00 */
[----:B------:R-:W-:-:S02]  /*7850*/  FADD.FTZ R210, RZ, R17 ;  /* 0x00000011ffd27221 */ /* 0x000fc40000010000 */
[----:B------:R-:W-:Y:S02]  /*7860*/  FADD.FTZ R212, R203, R16 ;  /* 0x00000010cbd47221 */ /* 0x000fe40000010000 */
[----:B------:R-:W-:Y:S01]  /*7870*/  FADD.FTZ R23, R180, R23 ;  /* 0x00000017b4177221 */ /* 0x000fe20000010000 */
[----:B------:R0:W1:Y:S01]  /*7880*/  @!P0 LDS.128 R12, [R0.X16+0x22b0] ;  /* 0x0022b000000c8984 */ /* 0x000062000000cc00 */
[----:B------:R-:W-:Y:S01]  /*7890*/  FMUL.FTZ R18, R148, -R207 ;  /* 0x800000cf94127220 */ /* 0x000fe20000410000 */
[----:B------:R-:W-:Y:S01]  /*78a0*/  ISETP.GT.U32.AND P0, PT, R124, 0x1f, PT ;  /* 0x0000001f7c00780c */ /* 0x000fe20003f04070 */
[----:B------:R-:W-:Y:S02]  /*78b0*/  FMUL.FTZ R16, R121, R210 ;  /* 0x000000d279107220 */ /* 0x000fe40000410000 */
[-C--:B------:R-:W-:Y:S02]  /*78c0*/  FMUL.FTZ R20, R148, -R23.reuse ;  /* 0x8000001794147220 */ /* 0x080fe40000410000 */
[----:B------:R-:W-:-:S02]  /*78d0*/  FFMA.FTZ R22, R149, R23, -R18 ;  /* 0x0000001795167223 */ /* 0x000fc40000010812 */
[-C--:B------:R-:W-:Y:S02]  /*78e0*/  FFMA.FTZ R203, R123, R212.reuse, -R16 ;  /* 0x000000d47bcb7223 */ /* 0x080fe40000010810 */
[----:B------:R-:W-:Y:S02]  /*78f0*/  FMUL.FTZ R18, R121, R212 ;  /* 0x000000d479127220 */ /* 0x000fe40000410000 */
[----:B------:R-:W-:Y:S02]  /*7900*/  FFMA.FTZ R214, R149, R207, R20 ;  /* 0x000000cf95d67223 */ /* 0x000fe40000010014 */
[----:B------:R-:W-:Y:S02]  /*7910*/  FADD.FTZ R203, R202, R203 ;  /* 0x000000cbcacb7221 */ /* 0x000fe40000010000 */
[----:B------:R-:W-:Y:S02]  /*7920*/  FMUL.FTZ R20, R148, -R19 ;  /* 0x8000001394147220 */ /* 0x000fe40000410000 */
[----:B------:R-:W-:-:S02]  /*7930*/  FFMA.FTZ R202, R123, R210, R18 ;  /* 0x000000d27bca7223 */ /* 0x000fc40000010012 */
[-C--:B------:R-:W-:Y:S02]  /*7940*/  FMUL.FTZ R16, R148, -R21.reuse ;  /* 0x8000001594107220 */ /* 0x080fe40000410000 */
[----:B------:R-:W-:Y:S02]  /*7950*/  FFMA.FTZ R17, R149, R21, R20 ;  /* 0x0000001595117223 */ /* 0x000fe40000010014 */
[----:B------:R-:W-:Y:S02]  /*7960*/  FADD.FTZ R202, RZ, R202 ;  /* 0x000000caffca7221 */ /* 0x000fe40000010000 */
[C---:B------:R-:W-:Y:S02]  /*7970*/  FMUL.FTZ R21, R117.reuse, R203 ;  /* 0x000000cb75157220 */ /* 0x040fe40000410000 */
[-C--:B------:R-:W-:Y:S02]  /*7980*/  FMUL.FTZ R20, R117, R202.reuse ;  /* 0x000000ca75147220 */ /* 0x080fe40000410000 */
[----:B------:R-:W-:-:S02]  /*7990*/  FFMA.FTZ R21, R119, R202, R21 ;  /* 0x000000ca77157223 */ /* 0x000fc40000010015 */
[----:B------:R-:W-:Y:S02]  /*79a0*/  FFMA.FTZ R16, R149, R19, -R16 ;  /* 0x0000001395107223 */ /* 0x000fe40000010810 */
[----:B------:R-:W-:Y:S02]  /*79b0*/  FADD.FTZ R19, -R165, R214 ;  /* 0x000000d6a5137221 */ /* 0x000fe40000010100 */
[----:B------:R-:W-:Y:S02]  /*79c0*/  FFMA.FTZ R20, R119, R203, -R20 ;  /* 0x000000cb77147223 */ /* 0x000fe40000010814 */
[----:B------:R-:W-:Y:S02]  /*79d0*/  FADD.FTZ R214, RZ, R21 ;  /* 0x00000015ffd67221 */ /* 0x000fe40000010000 */
[----:B------:R-:W-:Y:S02]  /*79e0*/  FADD.FTZ R18, R181, R22 ;  /* 0x00000016b5127221 */ /* 0x000fe40000010000 */
        /* <DEDUP_REMOVED lines=24> */
.L_x_6415:
[----:B------:R-:W-:Y:S05]  /*7b70*/  BRA.DIV ~URZ, `(.L_x_6382) ;  /* 0x000050c27f007947 */ /* 0x000fea000b800000 */
[----:B------:R2:W3:Y:S04]  /*7b80*/  SHFL.DOWN PT, R19, R23, 0x1, 0x1f ;  /* 0x08201f0017137f89 */ /* 0x0004e800000e0000 */
[----:B------:R2:W4:Y:S04]  /*7b90*/  SHFL.DOWN PT, R207, R21, 0x1, 0x1f ;  /* 0x08201f0015cf7f89 */ /* 0x00052800000e0000 */
[----:B------:R2:W0:Y:S02]  /*7ba0*/  SHFL.DOWN PT, R16, R20, 0x1, 0x1f ;  /* 0x08201f0014107f89 */ /* 0x00042400000e0000 */
.L_x_6416:
[----:B------:R-:W-:Y:S01]  /*7bb0*/  LOP3.LUT R17, R124, 0x1f, RZ, 0xc0, !PT ;  /* 0x0000001f7c117812 */ /* 0x000fe200078ec0ff */
[----:B------:R-:W-:Y:S03]  /*7bc0*/  BSSY B1, `(.L_x_6383) ;  /* 0x000000e000017945 */ /* 0x000fe60003800000 */
        /* <DEDUP_REMOVED lines=13> */
.L_x_6384:
[----:B------:R-:W-:Y:S05]  /*7ca0*/  BSYNC B1 ;  /* 0x0000000000017941 */ /* 0x000fea0003800000 */
.L_x_6383:
[----:B------:R-:W-:Y:S05]  /*7cb0*/  BRA.DIV ~URZ, `(.L_x_6385) ;  /* 0x000050e27f007947 */ /* 0x000fea000b800000 */
[----:B-1----:R1:W2:Y:S04]  /*7cc0*/  SHFL.DOWN PT, R18, R22, 0x2, 0x1f ;  /* 0x08401f0016127f89 */ /* 0x0022a800000e0000 */
[----:B---3--:R1:W3:Y:S04]  /*7cd0*/  SHFL.DOWN PT, R19, R23, 0x2, 0x1f ;  /* 0x08401f0017137f89 */ /* 0x0082e800000e0000 */
[----:B----4-:R1:W4:Y:S04]  /*7ce0*/  SHFL.DOWN PT, R207, R21, 0x2, 0x1f ;  /* 0x08401f0015cf7f89 */ /* 0x01032800000e0000 */
[----:B0-----:R1:W0:Y:S02]  /*7cf0*/  SHFL.DOWN PT, R16, R20, 0x2, 0x1f ;  /* 0x08401f0014107f89 */ /* 0x00122400000e0000 */
.L_x_6417:
[----:B------:R-:W-:Y:S01]  /*7d00*/  LOP3.LUT R17, R124, 0x1f, RZ, 0xc0, !PT ;  /* 0x0000001f7c117812 */ /* 0x000fe200078ec0ff */
[----:B------:R-:W-:Y:S03]  /*7d10*/  BSSY B1, `(.L_x_6386) ;  /* 0x000000e000017945 */ /* 0x000fe60003800000 */
        /* <DEDUP_REMOVED lines=13> */
.L_x_6387:
[----:B------:R-:W-:Y:S05]  /*7df0*/  BSYNC B1 ;  /* 0x0000000000017941 */ /* 0x000fea0003800000 */
.L_x_6386:
[----:B------:R-:W-:Y:S05]  /*7e00*/  BRA.DIV ~URZ, `(.L_x_6388) ;  /* 0x000051627f007947 */ /* 0x000fea000b800000 */
[----:B--2---:R2:W1:Y:S02]  /*7e10*/  SHFL.DOWN PT, R18, R22, 0x4, 0x1f ;  /* 0x08801f0016127f89 */ /* 0x00446400000e0000 */
.L_x_6418:
[----:B------:R-:W-:Y:S05]  /*7e20*/  BRA.DIV ~URZ, `(.L_x_6389) ;  /* 0x000051c27f007947 */ /* 0x000fea000b800000 */
[----:B---3--:R3:W2:Y:S04]  /*7e30*/  SHFL.DOWN PT, R19, R23, 0x4, 0x1f ;  /* 0x08801f0017137f89 */ /* 0x0086a800000e0000 */
[----:B----4-:R3:W4:Y:S04]  /*7e40*/  SHFL.DOWN PT, R207, R21, 0x4, 0x1f ;  /* 0x08801f0015cf7f89 */ /* 0x01072800000e0000 */
[----:B0-----:R3:W0:Y:S02]  /*7e50*/  SHFL.DOWN PT, R16, R20, 0x4, 0x1f ;  /* 0x08801f0014107f89 */ /* 0x00162400000e0000 */
.L_x_6419:
[----:B------:R-:W-:Y:S01]  /*7e60*/  LOP3.LUT R17, R124, 0x1f, RZ, 0xc0, !PT ;  /* 0x0000001f7c117812 */ /* 0x000fe200078ec0ff */
[----:B------:R-:W-:Y:S03]  /*7e70*/  BSSY B1, `(.L_x_6390) ;  /* 0x000000e000017945 */ /* 0x000fe60003800000 */
        /* <DEDUP_REMOVED lines=13> */
.L_x_6391:
[----:B------:R-:W-:Y:S05]  /*7f50*/  BSYNC B1 ;  /* 0x0000000000017941 */ /* 0x000fea0003800000 */
.L_x_6390:
[----:B------:R-:W-:Y:S05]  /*7f60*/  BRA.DIV ~URZ, `(.L_x_6392) ;  /* 0x000051e27f007947 */ /* 0x000fea000b800000 */
[----:B-1----:R1:W3:Y:S04]  /*7f70*/  SHFL.DOWN PT, R18, R22, 0x8, 0x1f ;  /* 0x09001f0016127f89 */ /* 0x0022e800000e0000 */
[----:B--2---:R1:W2:Y:S04]  /*7f80*/  SHFL.DOWN PT, R19, R23, 0x8, 0x1f ;  /* 0x09001f0017137f89 */ /* 0x0042a800000e0000 */
[----:B----4-:R1:W4:Y:S04]  /*7f90*/  SHFL.DOWN PT, R207, R21, 0x8, 0x1f ;  /* 0x09001f0015cf7f89 */ /* 0x01032800000e0000 */
[----:B0-----:R1:W0:Y:S02]  /*7fa0*/  SHFL.DOWN PT, R16, R20, 0x8, 0x1f ;  /* 0x09001f0014107f89 */ /* 0x00122400000e0000 */
.L_x_6420:
        /* <DEDUP_REMOVED lines=15> */
.L_x_6394:
[----:B------:R-:W-:Y:S05]  /*80a0*/  BSYNC B1 ;  /* 0x0000000000017941 */ /* 0x000fea0003800000 */
.L_x_6393:
[----:B------:R-:W-:Y:S05]  /*80b0*/  BRA.DIV ~URZ, `(.L_x_6395) ;  /* 0x000052627f007947 */ /* 0x000fea000b800000 */
[----:B---3--:R3:W1:Y:S02]  /*80c0*/  SHFL.DOWN PT, R18, R22, 0x10, 0x1f ;  /* 0x0a001f0016127f89 */ /* 0x00866400000e0000 */
.L_x_6421:
[----:B------:R-:W-:Y:S05]  /*80d0*/  BRA.DIV ~URZ, `(.L_x_6396) ;  /* 0x000052c27f007947 */ /* 0x000fea000b800000 */
[----:B--2---:R2:W3:Y:S04]  /*80e0*/  SHFL.DOWN PT, R19, R23, 0x10, 0x1f ;  /* 0x0a001f0017137f89 */ /* 0x0044e800000e0000 */
[----:B----4-:R2:W4:Y:S04]  /*80f0*/  SHFL.DOWN PT, R207, R21, 0x10, 0x1f ;  /* 0x0a001f0015cf7f89 */ /* 0x01052800000e0000 */
[----:B0-----:R2:W0:Y:S02]  /*8100*/  SHFL.DOWN PT, R16, R20, 0x10, 0x1f ;  /* 0x0a001f0014107f89 */ /* 0x00142400000e0000 */
.L_x_6422:
        /* <DEDUP_REMOVED lines=13> */
.L_x_6398:
[----:B------:R-:W-:Y:S05]  /*81e0*/  BSYNC B1 ;  /* 0x0000000000017941 */ /* 0x000fea0003800000 */
.L_x_6397:
        /* <DEDUP_REMOVED lines=18> */
[----:B---3--:R4:W3:Y:S04]  /*8310*/  SHFL.IDX PT, R19, R15, RZ, 0x1f ;  /* 0x00001fff0f137589 */ /* 0x0088e800000e0000 */
[----:B------:R4:W0:Y:S02]  /*8320*/  SHFL.IDX PT, R227, R13, RZ, 0x1f ;  /* 0x00001fff0de37589 */ /* 0x00082400000e0000 */
.L_x_6423:
[----:B-1--4-:R1:W4:Y:S01]  /*8330*/  LDS.128 R20, [R182+0xcc0] ;  /* 0x000cc000b6147984 */ /* 0x0123220000000c00 */
[----:B------:R-:W-:Y:S01]  /*8340*/  ISETP.NE.AND P0, PT, R124, 0x1f, PT ;  /* 0x0000001f7c00780c */ /* 0x000fe20003f05270 */
[----:B------:R-:W-:Y:S01]  /*8350*/  BSSY B1, `(.L_x_6400) ;  /* 0x000000f000017945 */ /* 0x000fe20003800000 */
[----:B0-2---:R-:W-:Y:S02]  /*8360*/  MOV R16, R221 ;  /* 0x000000dd00107202 */ /* 0x005fe40000000f00 */
[----:B------:R-:W-:Y:S02]  /*8370*/  MOV R17, R227 ;  /* 0x000000e300117202 */ /* 0x000fe40000000f00 */
[----:B------:R-:W-:-:S07]  /*8380*/  MOV R18, R228 ;  /* 0x000000e400127202 */ /* 0x000fce0000000f00 */
[----:B------:R-:W-:Y:S05]  /*8390*/  @!P0 BRA `(.L_x_6401) ;  /* 0x000000a000008947 */ /* 0x000fea0003800000 */
[-C--:B-1-3--:R-:W-:Y:S02]  /*83a0*/  FMUL.FTZ R15, R19, R225.reuse ;  /* 0x000000e1130f7220 */ /* 0x08afe40000410000 */
        /* <DEDUP_REMOVED lines=9> */
.L_x_6401:
[----:B-1----:R-:W-:Y:S05]  /*8440*/  BSYNC B1 ;  /* 0x0000000000017941 */ /* 0x002fea0003800000 */
.L_x_6400:
[C---:B---34-:R-:W-:Y:S01]  /*8450*/  FMUL.FTZ R207, R21.reuse, R19 ;  /* 0x0000001315cf7220 */ /* 0x058fe20000410000 */
        /* <DEDUP_REMOVED lines=15> */
.L_x_6380:
[----:B-1----:R-:W-:Y:S05]  /*8550*/  BSYNC B0 ;  /* 0x0000000000007941 */ /* 0x002fea0003800000 */
.L_x_6379:
        /* <DEDUP_REMOVED lines=57> */
[----:B------:R-:W-:Y:S02]  /*88f0*/  FFMA.FTZ R119, R51, R193, RZ ;  /* 0x000000c133777223 */ /* 0x000fe400000100ff */
[----:B------:R-:W-:-:S02]  /*8900*/  FADD.FTZ R157, -R157, R132 ;  /* 0x000000849d9d7221 */ /* 0x000fc40000010100 */
[----:B------:R-:W-:Y:S02]  /*8910*/  FMUL.FTZ R32, R134, -R173 ;  /* 0x800000ad86207220 */ /* 0x000fe40000410000 */
[----:B------:R-:W-:Y:S02]  /*8920*/  FFMA.FTZ R119, R50, R195, R119 ;  /* 0x000000c332777223 */ /* 0x000fe40000010077 */
[-C--:B------:R-:W-:Y:S02]  /*8930*/  FMUL.FTZ R134, R134, -R157.reuse ;  /* 0x8000009d86867220 */ /* 0x080fe40000410000 */
[----:B------:R-:W-:Y:S02]  /*8940*/  FFMA.FTZ R33, R135, R157, R32 ;  /* 0x0000009d87217223 */ /* 0x000fe40000010020 */
[----:B------:R-:W-:Y:S02]  /*8950*/  FMUL.FTZ R113, R113, R216 ;  /* 0x000000d871717220 */ /* 0x000fe40000410000 */
[----:B------:R-:W-:-:S02]  /*8960*/  FFMA.FTZ R119, R49, R196, R119 ;  /* 0x000000c431777223 */ /* 0x000fc40000010077 */
[----:B------:R-:W-:Y:S02]  /*8970*/  FFMA.FTZ R117, R135, R173, -R134 ;  /* 0x000000ad87757223 */ /* 0x000fe40000010886 */
[----:B------:R-:W-:Y:S02]  /*8980*/  FADD.FTZ R33, -R158, R33 ;  /* 0x000000219e217221 */ /* 0x000fe40000010100 */
[----:B------:R-:W-:Y:S02]  /*8990*/  FFMA.FTZ R123, R115, R214, R113 ;  /* 0x000000d6737b7223 */ /* 0x000fe40000010071 */
[----:B------:R-:W-:Y:S02]  /*89a0*/  FFMA.FTZ R113, R48, R197, R119 ;  /* 0x000000c530717223 */ /* 0x000fe40000010077 */
[----:B------:R-:W-:Y:S02]  /*89b0*/  FADD.FTZ R117, R174, R117 ;  /* 0x00000075ae757221 */ /* 0x000fe40000010000 */
[----:B------:R-:W-:-:S02]  /*89c0*/  FMUL.FTZ R32, R136, -R33 ;  /* 0x8000002188207220 */ /* 0x000fc40000410000 */
[----:B------:R-:W-:Y:S02]  /*89d0*/  FFMA.FTZ R119, R51, -R34, RZ ;  /* 0x8000002233777223 */ /* 0x000fe400000100ff */
[-C--:B------:R-:W-:Y:S02]  /*89e0*/  FMUL.FTZ R136, R136, -R117.reuse ;  /* 0x8000007588887220 */ /* 0x080fe40000410000 */
[C---:B------:R-:W-:Y:S02]  /*89f0*/  FFMA.FTZ R32, R137.reuse, R117, -R32 ;  /* 0x0000007589207223 */ /* 0x040fe40000010820 */
[----:B------:R-:W-:Y:S02]  /*8a00*/  FFMA.FTZ R119, R50, -R35, R119 ;  /* 0x8000002332777223 */ /* 0x000fe40000010077 */
[----:B------:R-:W-:Y:S02]  /*8a10*/  FFMA.FTZ R136, R137, R33, R136 ;  /* 0x0000002189887223 */ /* 0x000fe40000010088 */
[----:B------:R-:W-:-:S02]  /*8a20*/  FADD.FTZ R175, R175, R32 ;  /* 0x00000020afaf7221 */ /* 0x000fc40000010000 */
[----:B------:R-:W-:Y:S02]  /*8a30*/  FFMA.FTZ R119, R49, -R184, R119 ;  /* 0x800000b831777223 */ /* 0x000fe40000010077 */
[----:B------:R-:W-:Y:S02]  /*8a40*/  FADD.FTZ R159, -R159, R136 ;  /* 0x000000889f9f7221 */ /* 0x000fe40000010100 */
[----:B------:R-:W-:Y:S02]  /*8a50*/  FMUL.FTZ R32, R138, -R175 ;  /* 0x800000af8a207220 */ /* 0x000fe40000410000 */
[----:B------:R-:W-:Y:S02]  /*8a60*/  FFMA.FTZ R119, R48, -R183, R119 ;  /* 0x800000b730777223 */ /* 0x000fe40000010077 */
[----:B------:R-:W-:Y:S02]  /*8a70*/  FFMA.FTZ R121, R47, R194, R113 ;  /* 0x000000c22f797223 */ /* 0x000fe40000010071 */
[----:B------:R-:W-:-:S02]  /*8a80*/  FMUL.FTZ R138, R138, -R159 ;  /* 0x8000009f8a8a7220 */ /* 0x000fc40000410000 */
[----:B------:R-:W-:Y:S02]  /*8a90*/  FFMA.FTZ R113, R139, R159, R32 ;  /* 0x0000009f8b717223 */ /* 0x000fe40000010020 */
[----:B------:R-:W-:Y:S02]  /*8aa0*/  FFMA.FTZ R119, R47, -R186, R119 ;  /* 0x800000ba2f777223 */ /* 0x000fe40000010077 */
[----:B------:R-:W-:Y:S02]  /*8ab0*/  FFMA.FTZ R121, R46, R191, R121 ;  /* 0x000000bf2e797223 */ /* 0x000fe40000010079 */
[----:B------:R-:W-:Y:S01]  /*8ac0*/  FFMA.FTZ R115, R139, R175, -R138 ;  /* 0x000000af8b737223 */ /* 0x000fe2000001088a */
[----:B------:R-:W-:Y:S01]  /*8ad0*/  HADD2.F32 R139, -RZ, R7.H0_H0 ;  /* 0x20000007ff8b7230 */ /* 0x000fe20000004100 */
[----:B------:R-:W-:Y:S02]  /*8ae0*/  FADD.FTZ R113, -R160, R113 ;  /* 0x00000071a0717221 */ /* 0x000fe40000010100 */
[----:B------:R-:W-:-:S02]  /*8af0*/  FFMA.FTZ R119, R46, -R185, R119 ;  /* 0x800000b92e777223 */ /* 0x000fc40000010077 */
[C---:B------:R-:W-:Y:S02]  /*8b00*/  FFMA.FTZ R121, R45.reuse, R198, R121 ;  /* 0x000000c62d797223 */ /* 0x040fe40000010079 */
[----:B------:R-:W-:Y:S02]  /*8b10*/  FADD.FTZ R115, R176, R115 ;  /* 0x00000073b0737221 */ /* 0x000fe40000010000 */
[----:B-1----:R-:W-:Y:S02]  /*8b20*/  FMUL.FTZ R12, R140, -R113 ;  /* 0x800000718c0c7220 */ /* 0x002fe40000410000 */
[----:B------:R-:W-:Y:S02]  /*8b30*/  FFMA.FTZ R13, R45, -R188, R119 ;  /* 0x800000bc2d0d7223 */ /* 0x000fe40000010077 */
[----:B------:R-:W-:Y:S02]  /*8b40*/  FFMA.FTZ R121, R44, R199, R121 ;  /* 0x000000c72c797223 */ /* 0x000fe40000010079 */
[----:B------:R-:W-:-:S02]  /*8b50*/  FMUL.FTZ R140, R140, -R115 ;  /* 0x800000738c8c7220 */ /* 0x000fc40000410000 */
[----:B------:R-:W-:Y:S02]  /*8b60*/  FFMA.FTZ R12, R141, R115, -R12 ;  /* 0x000000738d0c7223 */ /* 0x000fe4000001080c */
[----:B------:R-:W-:Y:S02]  /*8b70*/  FFMA.FTZ R13, R44, -R187, R13 ;  /* 0x800000bb2c0d7223 */ /* 0x000fe4000001000d */
[----:B------:R-:W-:Y:S02]  /*8b80*/  FFMA.FTZ R121, R43, R200, R121 ;  /* 0x000000c82b797223 */ /* 0x000fe40000010079 */
[----:B------:R-:W-:Y:S02]  /*8b90*/  FFMA.FTZ R140, R141, R113, R140 ;  /* 0x000000718d8c7223 */ /* 0x000fe4000001008c */
[----:B------:R-:W-:Y:S02]  /*8ba0*/  FADD.FTZ R177, R177, R12 ;  /* 0x0000000cb1b17221 */ /* 0x000fe40000010000 */
[----:B------:R-:W-:-:S02]  /*8bb0*/  FFMA.FTZ R13, R43, -R190, R13 ;  /* 0x800000be2b0d7223 */ /* 0x000fc4000001000d */
[----:B------:R-:W-:Y:S02]  /*8bc0*/  FFMA.FTZ R121, R42, R205, R121 ;  /* 0x000000cd2a797223 */ /* 0x000fe40000010079 */
        /* <DEDUP_REMOVED lines=11> */
[C---:B------:R-:W-:Y:S02]  /*8c80*/  FFMA.FTZ R15, R39.reuse, R212, R15 ;  /* 0x000000d4270f7223 */ /* 0x040fe4000001000f */
        /* <DEDUP_REMOVED lines=8> */
[----:B------:R-:W-:Y:S02]  /*8d10*/  FADD.FTZ R123, RZ, R123 ;  /* 0x0000007bff7b7221 */ /* 0x000fe40000010000 */
[-C--:B------:R-:W-:Y:S02]  /*8d20*/  FMUL.FTZ R15, R31, R150.reuse ;  /* 0x000000961f0f7220 */ /* 0x080fe40000410000 */
[----:B------:R-:W-:-:S02]  /*8d30*/  FFMA.FTZ R128, R30, R150, -R125 ;  /* 0x000000961e807223 */ /* 0x000fc4000001087d */
[----:B------:R-:W-:Y:S02]  /*8d40*/  FMUL.FTZ R144, R144, -R119 ;  /* 0x8000007790907220 */ /* 0x000fe40000410000 */
[----:B------:R-:W-:Y:S02]  /*8d50*/  FADD.FTZ R179, R179, R12 ;  /* 0x0000000cb3b37221 */ /* 0x000fe40000010000 */
[----:B------:R-:W-:Y:S02]  /*8d60*/  FFMA.FTZ R13, R37, -R214, R13 ;  /* 0x800000d6250d7223 */ /* 0x000fe4000001000d */
[----:B------:R-:W-:Y:S02]  /*8d70*/  FFMA.FTZ R14, R36, R201, R14 ;  /* 0x000000c9240e7223 */ /* 0x000fe4000001000e */
[-C--:B------:R-:W-:Y:S02]  /*8d80*/  FMUL.FTZ R12, R166, R86.reuse ;  /* 0x00000056a60c7220 */ /* 0x080fe40000410000 */
[----:B------:R-:W-:-:S02]  /*8d90*/  FMUL.FTZ R150, R150, R86 ;  /* 0x0000005696967220 */ /* 0x000fc40000410000 */
[----:B------:R-:W-:Y:S02]  /*8da0*/  FFMA.FTZ R201, R127, -R86, R201 ;  /* 0x800000567fc97223 */ /* 0x000fe400000100c9 */
[----:B------:R-:W-:Y:S02]  /*8db0*/  FFMA.FTZ R32, R30, R166, R15 ;  /* 0x000000a61e207223 */ /* 0x000fe4000001000f */
[----:B------:R-:W-:Y:S02]  /*8dc0*/  FMUL.FTZ R128, R123, R128 ;  /* 0x000000807b807220 */ /* 0x000fe40000410000 */
[----:B------:R-:W-:Y:S02]  /*8dd0*/  FFMA.FTZ R144, R145, R121, R144 ;  /* 0x0000007991907223 */ /* 0x000fe40000010090 */
[----:B------:R-:W-:Y:S02]  /*8de0*/  FFMA.FTZ R15, R36, -R123, R13 ;  /* 0x8000007b240f7223 */ /* 0x000fe4000001000d */
[----:B------:R-:W-:-:S02]  /*8df0*/  FMUL.FTZ R125, R123, R150 ;  /* 0x000000967b7d7220 */ /* 0x000fc40000410000 */
[----:B------:R-:W-:Y:S02]  /*8e00*/  FMUL.FTZ R13, R123, R12 ;  /* 0x0000000c7b0d7220 */ /* 0x000fe40000410000 */
[----:B------:R-:W-:Y:S02]  /*8e10*/  FFMA.FTZ R123, R201, R32, R128 ;  /* 0x00000020c97b7223 */ /* 0x000fe40000010080 */
[----:B------:R-:W-:Y:S02]  /*8e20*/  FADD.FTZ R163, -R163, R144 ;  /* 0x00000090a3a37221 */ /* 0x000fe40000010100 */
[----:B------:R-:W-:Y:S02]  /*8e30*/  FMUL.FTZ R32, R146, -R179 ;  /* 0x800000b392207220 */ /* 0x000fe40000410000 */
[----:B------:R-:W-:Y:S02]  /*8e40*/  FMUL.FTZ R129, R31, R20 ;  /* 0x000000141f817220 */ /* 0x000fe40000410000 */
[----:B------:R-:W-:-:S02]  /*8e50*/  FADD.FTZ R52, R12, R52 ;  /* 0x000000340c347221 */ /* 0x000fc40000010000 */
[----:B------:R-:W-:Y:S02]  /*8e60*/  FMUL.FTZ R133, R22, R88 ;  /* 0x0000005816857220 */ /* 0x000fe40000410000 */
[----:B------:R-:W-:Y:S02]  /*8e70*/  FFMA.FTZ R12, R201, R12, R125 ;  /* 0x0000000cc90c7223 */ /* 0x000fe4000001007d */
[-C--:B------:R-:W-:Y:S02]  /*8e80*/  FMUL.FTZ R146, R146, -R163.reuse ;  /* 0x800000a392927220 */ /* 0x080fe40000410000 */
[----:B------:R-:W-:Y:S01]  /*8e90*/  FFMA.FTZ R125, R147, R163, R32 ;  /* 0x000000a3937d7223 */ /* 0x000fe20000010020 */
[----:B------:R-:W-:Y:S01]  /*8ea0*/  HADD2.F32 R32, -RZ, R8.H1_H1 ;  /* 0x30000008ff207230 */ /* 0x000fe20000004100 */
[----:B------:R-:W-:Y:S02]  /*8eb0*/  FFMA.FTZ R166, R127, R166, R123 ;  /* 0x000000a67fa67223 */ /* 0x000fe4000001007b */
[----:B------:R-:W-:-:S02]  /*8ec0*/  FFMA.FTZ R129, R30, R22, -R129 ;  /* 0x000000161e817223 */ /* 0x000fc40000010881 */
[-C--:B------:R-:W-:Y:S02]  /*8ed0*/  FMUL.FTZ R127, R20, R88.reuse ;  /* 0x00000058147f7220 */ /* 0x080fe40000410000 */
[----:B------:R-:W-:Y:S02]  /*8ee0*/  FFMA.FTZ R216, R139, -R88, R216 ;  /* 0x800000588bd87223 */ /* 0x000fe400000100d8 */
[----:B------:R-:W-:Y:S02]  /*8ef0*/  FMUL.FTZ R132, R214, R133 ;  /* 0x00000085d6847220 */ /* 0x000fe40000410000 */
[----:B------:R-:W-:Y:S02]  /*8f00*/  FFMA.FTZ R123, R147, R179, -R146 ;  /* 0x000000b3937b7223 */ /* 0x000fe40000010892 */
[----:B------:R-:W-:Y:S01]  /*8f10*/  FADD.FTZ R125, -R164, R125 ;  /* 0x0000007da47d7221 */ /* 0x000fe20000010100 */
[----:B------:R-:W-:Y:S01]  /*8f20*/  HADD2.F32 R164, -RZ, R6.H1_H1 ;  /* 0x30000006ffa47230 */ /* 0x000fe20000004100 */
[----:B------:R-:W-:-:S02]  /*8f30*/  FMUL.FTZ R129, R214, R129 ;  /* 0x00000081d6817220 */ /* 0x000fc40000410000 */
[----:B------:R-:W-:Y:S02]  /*8f40*/  FADD.FTZ R53, R127, R53 ;  /* 0x000000357f357221 */ /* 0x000fe40000010000 */
[-C--:B------:R-:W-:Y:S02]  /*8f50*/  FMUL.FTZ R214, R214, R127.reuse ;  /* 0x0000007fd6d67220 */ /* 0x080fe40000410000 */
[----:B------:R-:W-:Y:S02]  /*8f60*/  FFMA.FTZ R132, R216, R127, R132 ;  /* 0x0000007fd8847223 */ /* 0x000fe40000010084 */
[----:B------:R-:W-:Y:S02]  /*8f70*/  FMUL.FTZ R127, R31, R22 ;  /* 0x000000161f7f7220 */ /* 0x000fe40000410000 */
[----:B------:R-:W-:Y:S02]  /*8f80*/  FADD.FTZ R123, R180, R123 ;  /* 0x0000007bb47b7221 */ /* 0x000fe40000010000 */
[----:B------:R-:W-:-:S02]  /*8f90*/  FMUL.FTZ R22, R148, -R125 ;  /* 0x8000007d94167220 */ /* 0x000fc40000410000 */
[-C--:B------:R-:W-:Y:S02]  /*8fa0*/  FFMA.FTZ R127, R30, R20.reuse, R127 ;  /* 0x000000141e7f7223 */ /* 0x080fe4000001007f */
[-C--:B------:R-:W-:Y:S02]  /*8fb0*/  FMUL.FTZ R148, R148, -R123.reuse ;  /* 0x8000007b94947220 */ /* 0x080fe40000410000 */
[C---:B------:R-:W-:Y:S02]  /*8fc0*/  FFMA.FTZ R22, R149.reuse, R123, -R22 ;  /* 0x0000007b95167223 */ /* 0x040fe40000010816 */
[----:B------:R-:W-:Y:S02]  /*8fd0*/  FFMA.FTZ R127, R216, R127, R129 ;  /* 0x0000007fd87f7223 */ /* 0x000fe40000010081 */
[----:B------:R-:W-:Y:S02]  /*8fe0*/  FFMA.FTZ R148, R149, R125, R148 ;  /* 0x0000007d95947223 */ /* 0x000fe40000010094 */
[----:B------:R-:W-:Y:S01]  /*8ff0*/  FADD.FTZ R181, R181, R22 ;  /* 0x00000016b5b57221 */ /* 0x000fe20000010000 */
[----:B------:R-:W-:Y:S01]  /*9000*/  HADD2.F32 R22, -RZ, R8.H0_H0 ;  /* 0x20000008ff167230 */ /* 0x000fe20000004100 */
[----:B------:R-:W-:-:S02]  /*9010*/  FFMA.FTZ R139, R139, R20, R127 ;  /* 0x000000148b8b7223 */ /* 0x000fc4000001007f */
[----:B------:R-:W-:Y:S02]  /*9020*/  FADD.FTZ R165, -R165, R148 ;  /* 0x00000094a5a57221 */ /* 0x000fe40000010100 */
[-C--:B------:R-:W-:Y:S02]  /*9030*/  FMUL.FTZ R20, R181, R116.reuse ;  /* 0x00000074b5147220 */ /* 0x080fe40000410000 */
        /* <DEDUP_REMOVED lines=8> */
[----:B------:R-:W-:Y:S01]  /*90c0*/  FMUL.FTZ R130, R34, R129 ;  /* 0x0000008122827220 */ /* 0x000fe20000410000 */
[----:B------:R-:W-:Y:S01]  /*90d0*/  HADD2.F32 R129, -RZ, R9.H0_H0 ;  /* 0x20000009ff817230 */ /* 0x000fe20000004100 */
[----:B------:R-:W-:-:S02]  /*90e0*/  FFMA.FTZ R138, R128, R131, -R134 ;  /* 0x00000083808a7223 */ /* 0x000fc40000010886 */
[----:B------:R-:W-:Y:S02]  /*90f0*/  FMUL.FTZ R136, R35, R131 ;  /* 0x0000008323887220 */ /* 0x000fe40000410000 */
[----:B------:R-:W-:Y:S01]  /*9100*/  FFMA.FTZ R134, R193, R20, R130 ;  /* 0x00000014c1867223 */ /* 0x000fe20000010082 */
[----:B------:R-:W-:Y:S01]  /*9110*/  HADD2.F32 R130, -RZ, R9.H1_H1 ;  /* 0x30000009ff827230 */ /* 0x000fe20000004100 */
[-C--:B------:R-:W-:Y:S02]  /*9120*/  FMUL.FTZ R131, R179, R112.reuse ;  /* 0x00000070b3837220 */ /* 0x080fe40000410000 */
        /* <DEDUP_REMOVED lines=9> */
[-C--:B------:R-:W-:Y:S02]  /*91c0*/  FMUL.FTZ R140, R121, R110.reuse ;  /* 0x0000006e798c7220 */ /* 0x080fe40000410000 */
[----:B------:R-:W-:Y:S02]  /*91d0*/  FFMA.FTZ R197, R130, -R110, R197 ;  /* 0x8000006e82c57223 */ /* 0x000fe400000100c5 */
[----:B------:R-:W-:Y:S02]  /*91e0*/  FADD.FTZ R135, RZ, R135 ;  /* 0x00000087ff877221 */ /* 0x000fe40000010000 */
[C---:B------:R-:W-:Y:S02]  /*91f0*/  FMUL.FTZ R142, R183.reuse, R134 ;  /* 0x00000086b78e7220 */ /* 0x040fe40000410000 */
[----:B------:R-:W-:Y:S02]  /*9200*/  FFMA.FTZ R136, R196, R131, R141 ;  /* 0x00000083c4887223 */ /* 0x000fe4000001008d */
[----:B------:R-:W-:-:S02]  /*9210*/  FMUL.FTZ R141, R183, R140 ;  /* 0x0000008cb78d7220 */ /* 0x000fc40000410000 */
[----:B------:R-:W-:Y:S01]  /*9220*/  FADD.FTZ R138, R135, R138 ;  /* 0x0000008a878a7221 */ /* 0x000fe20000010000 */
[--C-:B------:R-:W-:Y:S01]  /*9230*/  HADD2.F32 R135, -RZ, R10.reuse.H0_H0 ;  /* 0x2000000aff877230 */ /* 0x100fe20000004100 */
[----:B------:R-:W-:Y:S02]  /*9240*/  FFMA.FTZ R142, R197, R140, -R142 ;  /* 0x0000008cc58e7223 */ /* 0x000fe4000001088e */
[----:B------:R-:W-:Y:S02]  /*9250*/  FADD.FTZ R140, R137, R136 ;  /* 0x00000088898c7221 */ /* 0x000fe40000010000 */
[----:B------:R-:W-:Y:S02]  /*9260*/  FMUL.FTZ R136, R177, R108 ;  /* 0x0000006cb1887220 */ /* 0x000fe40000410000 */
[----:B------:R-:W-:Y:S02]  /*9270*/  FFMA.FTZ R141, R197, R134, R141 ;  /* 0x00000086c58d7223 */ /* 0x000fe4000001008d */
[----:B------:R-:W-:Y:S01]  /*9280*/  FADD.FTZ R143, R138, R143 ;  /* 0x0000008f8a8f7221 */ /* 0x000fe20000010000 */
[----:B------:R-:W-:Y:S01]  /*9290*/  HADD2.F32 R138, -RZ, R10.H1_H1 ;  /* 0x3000000aff8a7230 */ /* 0x000fe20000004100 */
[----:B------:R-:W-:-:S02]  /*92a0*/  FFMA.FTZ R137, R135, -R108, R194 ;  /* 0x8000006c87897223 */ /* 0x000fc400000100c2 */
[----:B------:R-:W-:Y:S02]  /*92b0*/  FMUL.FTZ R145, R161, R108 ;  /* 0x0000006ca1917220 */ /* 0x000fe40000410000 */
[----:B------:R-:W-:Y:S02]  /*92c0*/  FMUL.FTZ R146, R186, R136 ;  /* 0x00000088ba927220 */ /* 0x000fe40000410000 */
[----:B------:R-:W-:Y:S01]  /*92d0*/  FADD.FTZ R144, R140, R141 ;  /* 0x0000008d8c907221 */ /* 0x000fe20000010000 */
[----:B------:R-:W-:Y:S01]  /*92e0*/  HADD2.F32 R141, -RZ, R11.H0_H0 ;  /* 0x2000000bff8d7230 */ /* 0x000fe20000004100 */
[----:B------:R-:W-:Y:S02]  /*92f0*/  FMUL.FTZ R140, R115, R106 ;  /* 0x0000006a738c7220 */ /* 0x000fe40000410000 */
[-C--:B------:R-:W-:Y:S02]  /*9300*/  FFMA.FTZ R147, R137, R145.reuse, -R146 ;  /* 0x0000009189937223 */ /* 0x080fe40000010892 */
[----:B------:R-:W-:-:S02]  /*9310*/  FMUL.FTZ R145, R186, R145 ;  /* 0x00000091ba917220 */ /* 0x000fc40000410000 */
[-C--:B------:R-:W-:Y:S02]  /*9320*/  FFMA.FTZ R191, R138, -R106.reuse, R191 ;  /* 0x8000006a8abf7223 */ /* 0x080fe400000100bf */
[----:B------:R-:W-:Y:S02]  /*9330*/  FMUL.FTZ R146, R113, R106 ;  /* 0x0000006a71927220 */ /* 0x000fe40000410000 */
[----:B------:R-:W-:Y:S02]  /*9340*/  FMUL.FTZ R148, R185, R140 ;  /* 0x0000008cb9947220 */ /* 0x000fe40000410000 */
[----:B------:R-:W-:Y:S02]  /*9350*/  FADD.FTZ R142, R143, R142 ;  /* 0x0000008e8f8e7221 */ /* 0x000fe40000010000 */
[----:B------:R-:W-:Y:S02]  /*9360*/  FFMA.FTZ R145, R137, R136, R145 ;  /* 0x0000008889917223 */ /* 0x000fe40000010091 */
[----:B------:R-:W-:-:S02]  /*9370*/  FMUL.FTZ R143, R175, R104 ;  /* 0x00000068af8f7220 */ /* 0x000fc40000410000 */
[-C--:B------:R-:W-:Y:S02]  /*9380*/  FFMA.FTZ R148, R191, R146.reuse, -R148 ;  /* 0x00000092bf947223 */ /* 0x080fe40000010894 */
[----:B------:R-:W-:Y:S02]  /*9390*/  FMUL.FTZ R146, R185, R146 ;  /* 0x00000092b9927220 */ /* 0x000fe40000410000 */
[----:B------:R-:W-:Y:S02]  /*93a0*/  FFMA.FTZ R13, R201, R150, -R13 ;  /* 0x00000096c90d7223 */ /* 0x000fe4000001080d */
[----:B------:R-:W-:Y:S02]  /*93b0*/  FADD.FTZ R144, R144, R145 ;  /* 0x0000009190907221 */ /* 0x000fe40000010000 */
[-C--:B------:R-:W-:Y:S02]  /*93c0*/  FFMA.FTZ R198, R141, -R104.reuse, R198 ;  /* 0x800000688dc67223 */ /* 0x080fe400000100c6 */
[----:B------:R-:W-:-:S02]  /*93d0*/  FMUL.FTZ R149, R159, R104 ;  /* 0x000000689f957220 */ /* 0x000fc40000410000 */
[----:B------:R-:W-:Y:S02]  /*93e0*/  FMUL.FTZ R150, R188, R143 ;  /* 0x0000008fbc967220 */ /* 0x000fe40000410000 */
[----:B------:R-:W-:Y:S02]  /*93f0*/  FFMA.FTZ R145, R191, R140, R146 ;  /* 0x0000008cbf917223 */ /* 0x000fe40000010092 */
[----:B------:R-:W-:Y:S01]  /*9400*/  FADD.FTZ R147, R142, R147 ;  /* 0x000000938e937221 */ /* 0x000fe20000010000 */
[----:B------:R-:W-:Y:S01]  /*9410*/  HADD2.F32 R142, -RZ, R11.H1_H1 ;  /* 0x3000000bff8e7230 */ /* 0x000fe20000004100 */
[-C--:B------:R-:W-:Y:S02]  /*9420*/  FFMA.FTZ R150, R198, R149.reuse, -R150 ;  /* 0x00000095c6967223 */ /* 0x080fe40000010896 */
[----:B------:R-:W-:Y:S02]  /*9430*/  FMUL.FTZ R149, R188, R149 ;  /* 0x00000095bc957220 */ /* 0x000fe40000410000 */
[----:B------:R-:W-:-:S02]  /*9440*/  FADD.FTZ R145, R144, R145 ;  /* 0x0000009190917221 */ /* 0x000fc40000010000 */
[-C--:B------:R-:W-:Y:S02]  /*9450*/  FMUL.FTZ R144, R117, R102.reuse ;  /* 0x0000006675907220 */ /* 0x080fe40000410000 */
[----:B------:R-:W-:Y:S02]  /*9460*/  FFMA.FTZ R146, R198, R143, R149 ;  /* 0x0000008fc6927223 */ /* 0x000fe40000010095 */
[-C--:B------:R-:W-:Y:S02]  /*9470*/  FFMA.FTZ R199, R142, -R102.reuse, R199 ;  /* 0x800000668ec77223 */ /* 0x080fe400000100c7 */
[----:B------:R-:W-:Y:S02]  /*9480*/  FMUL.FTZ R154, R33, R102 ;  /* 0x00000066219a7220 */ /* 0x000fe40000410000 */
[----:B------:R-:W-:Y:S02]  /*9490*/  FMUL.FTZ R149, R187, R144 ;  /* 0x00000090bb957220 */ /* 0x000fe40000410000 */
[----:B------:R-:W-:-:S02]  /*94a0*/  FADD.FTZ R147, R147, R148 ;  /* 0x0000009493937221 */ /* 0x000fc40000010000 */
[----:B------:R-:W-:Y:S01]  /*94b0*/  FADD.FTZ R148, R145, R146 ;  /* 0x0000009291947221 */ /* 0x000fe20000010000 */
[--C-:B------:R-:W-:Y:S01]  /*94c0*/  HADD2.F32 R145, -RZ, R4.reuse.H0_H0 ;  /* 0x20000004ff917230 */ /* 0x100fe20000004100 */
[-C--:B------:R-:W-:Y:S01]  /*94d0*/  FFMA.FTZ R151, R199, R154.reuse, -R149 ;  /* 0x0000009ac7977223 */ /* 0x080fe20000010895 */
[----:B------:R-:W-:Y:S01]  /*94e0*/  HADD2.F32 R146, -RZ, R4.H1_H1 ;  /* 0x30000004ff927230 */ /* 0x000fe20000004100 */
        /* <DEDUP_REMOVED lines=18> */
[----:B------:R-:W-:Y:S02]  /*9610*/  FADD.FTZ R153, R153, R150 ;  /* 0x0000009699997221 */ /* 0x000fe40000010000 */
[----:B------:R-:W-:Y:S02]  /*9620*/  FMUL.FTZ R156, R189, R156 ;  /* 0x0000009cbd9c7220 */ /* 0x000fe40000410000 */
[-C--:B------:R-:W-:Y:S02]  /*9630*/  FMUL.FTZ R150, R171, R96.reuse ;  /* 0x00000060ab967220 */ /* 0x080fe40000410000 */
[----:B------:R-:W-:Y:S02]  /*9640*/  FFMA.FTZ R151, R149, -R96, R206 ;  /* 0x8000006095977223 */ /* 0x000fe400000100ce */
[----:B------:R-:W-:-:S02]  /*9650*/  FFMA.FTZ R156, R205, R148, R156 ;  /* 0x00000094cd9c7223 */ /* 0x000fc4000001009c */
[----:B------:R-:W-:Y:S02]  /*9660*/  FMUL.FTZ R158, R155, R96 ;  /* 0x000000609b9e7220 */ /* 0x000fe40000410000 */
[C---:B------:R-:W-:Y:S02]  /*9670*/  FMUL.FTZ R160, R192.reuse, R150 ;  /* 0x00000096c0a07220 */ /* 0x040fe40000410000 */
[----:B------:R-:W-:Y:S01]  /*9680*/  FADD.FTZ R156, R153, R156 ;  /* 0x0000009c999c7221 */ /* 0x000fe20000010000 */
[----:B------:R-:W-:Y:S01]  /*9690*/  HADD2.F32 R153, -RZ, R5.H1_H1 ;  /* 0x30000005ff997230 */ /* 0x000fe20000004100 */
[-C--:B------:R-:W-:Y:S02]  /*96a0*/  FFMA.FTZ R195, R151, R158.reuse, -R160 ;  /* 0x0000009e97c37223 */ /* 0x080fe400000108a0 */
[----:B------:R-:W-:Y:S02]  /*96b0*/  FMUL.FTZ R158, R192, R158 ;  /* 0x0000009ec09e7220 */ /* 0x000fe40000410000 */
[----:B------:R-:W-:-:S02]  /*96c0*/  FMUL.FTZ R207, R17, R94 ;  /* 0x0000005e11cf7220 */ /* 0x000fc40000410000 */
[----:B------:R-:W-:Y:S02]  /*96d0*/  FADD.FTZ R154, R154, R169 ;  /* 0x000000a99a9a7221 */ /* 0x000fe40000010000 */
[----:B------:R-:W-:Y:S02]  /*96e0*/  FFMA.FTZ R169, R151, R150, R158 ;  /* 0x0000009697a97223 */ /* 0x000fe4000001009e */
[-C--:B------:R-:W-:Y:S02]  /*96f0*/  FMUL.FTZ R201, R19, R94.reuse ;  /* 0x0000005e13c97220 */ /* 0x080fe40000410000 */
[----:B------:R-:W-:Y:S02]  /*9700*/  FFMA.FTZ R204, R153, -R94, R204 ;  /* 0x8000005e99cc7223 */ /* 0x000fe400000100cc */
[----:B------:R-:W-:Y:S02]  /*9710*/  FMUL.FTZ R158, R208, R207 ;  /* 0x000000cfd09e7220 */ /* 0x000fe40000410000 */
[----:B------:R-:W-:-:S02]  /*9720*/  FADD.FTZ R154, R154, R167 ;  /* 0x000000a79a9a7221 */ /* 0x000fc40000010000 */
[----:B------:R-:W-:Y:S02]  /*9730*/  FADD.FTZ R156, R156, R169 ;  /* 0x000000a99c9c7221 */ /* 0x000fe40000010000 */
[-C--:B------:R-:W-:Y:S02]  /*9740*/  FFMA.FTZ R167, R204, R201.reuse, R158 ;  /* 0x000000c9cca77223 */ /* 0x080fe4000001009e */
[----:B------:R-:W-:Y:S02]  /*9750*/  FMUL.FTZ R160, R208, R201 ;  /* 0x000000c9d0a07220 */ /* 0x000fe40000410000 */
[----:B------:R-:W-:Y:S02]  /*9760*/  FADD.FTZ R156, R156, R167 ;  /* 0x000000a79c9c7221 */ /* 0x000fe40000010000 */
[----:B------:R-:W-:Y:S02]  /*9770*/  FMUL.FTZ R167, R16, R92 ;  /* 0x0000005c10a77220 */ /* 0x000fe40000410000 */
[----:B------:R-:W-:-:S02]  /*9780*/  FFMA.FTZ R207, R204, R207, -R160 ;  /* 0x000000cfcccf7223 */ /* 0x000fc400000108a0 */
[----:B------:R-:W-:Y:S02]  /*9790*/  FFMA.FTZ R212, R213, -R92, R212 ;  /* 0x8000005cd5d47223 */ /* 0x000fe400000100d4 */
[----:B------:R-:W-:Y:S02]  /*97a0*/  FMUL.FTZ R160, R152, R90 ;  /* 0x0000005a98a07220 */ /* 0x000fe40000410000 */
        /* <DEDUP_REMOVED lines=15> */
[----:B------:R-:W-:-:S02]  /*98a0*/  FADD.FTZ R154, R154, R195 ;  /* 0x000000c39a9a7221 */ /* 0x000fc40000010000 */
[----:B------:R-:W-:Y:S01]  /*98b0*/  FFMA.FTZ R133, R216, R133, -R214 ;  /* 0x00000085d8857223 */ /* 0x000fe200000108d6 */
[----:B------:R-:W0:Y:S01]  /*98c0*/  SHFL.DOWN PT, R195, R14, 0x1, 0x1f ;  /* 0x08201f000ec37f89 */ /* 0x000e2200000e0000 */
[----:B------:R-:W-:Y:S02]  /*98d0*/  FADD.FTZ R211, R156, R211 ;  /* 0x000000d39cd37221 */ /* 0x000fe40000010000 */
[----:B------:R-:W-:Y:S02]  /*98e0*/  FADD.FTZ R154, R154, R209 ;  /* 0x000000d19a9a7221 */ /* 0x000fe40000010000 */
[----:B------:R-:W-:Y:S02]  /*98f0*/  FADD.FTZ R211, R211, R132 ;  /* 0x00000084d3d37221 */ /* 0x000fe40000010000 */
[----:B------:R-:W-:Y:S01]  /*9900*/  FADD.FTZ R154, R154, R133 ;  /* 0x000000859a9a7221 */ /* 0x000fe20000010000 */
[----:B------:R-:W1:Y:S01]  /*9910*/  SHFL.DOWN PT, R132, R15, 0x1, 0x1f ;  /* 0x08201f000f847f89 */ /* 0x000e6200000e0000 */
[----:B------:R-:W-:-:S02]  /*9920*/  FMUL.FTZ R207, R31, R168 ;  /* 0x000000a81fcf7220 */ /* 0x000fc40000410000 */
[C---:B------:R-:W-:Y:S02]  /*9930*/  FMUL.FTZ R169, R31.reuse, R152 ;  /* 0x000000981fa97220 */ /* 0x040fe40000410000 */
[----:B------:R-:W-:Y:S02]  /*9940*/  FMUL.FTZ R133, R31, R16 ;  /* 0x000000101f857220 */ /* 0x000fe40000410000 */
[----:B------:R-:W-:Y:S02]  /*9950*/  FADD.FTZ R211, R211, R12 ;  /* 0x0000000cd3d37221 */ /* 0x000fe40000010000 */
[----:B------:R-:W-:Y:S02]  /*9960*/  FADD.FTZ R154, R154, R13 ;  /* 0x0000000d9a9a7221 */ /* 0x000fe40000010000 */
[C---:B------:R-:W-:Y:S02]  /*9970*/  FFMA.FTZ R207, R30.reuse, R152, -R207 ;  /* 0x000000981ecf7223 */ /* 0x040fe400000108cf */
[----:B------:R-:W-:-:S02]  /*9980*/  FFMA.FTZ R152, R30, R168, R169 ;  /* 0x000000a81e987223 */ /* 0x000fc400000100a9 */
[-C--:B------:R-:W-:Y:S01]  /*9990*/  FFMA.FTZ R133, R30, R18.reuse, -R133 ;  /* 0x000000121e857223 */ /* 0x080fe20000010885 */
[----:B------:R-:W-:Y:S01]  /*99a0*/  SHFL.DOWN PT, R169, R211, 0x1, 0x1f ;  /* 0x08201f00d3a97f89 */ /* 0x000fe200000e0000 */
[C---:B------:R-:W-:Y:S02]  /*99b0*/  FMUL.FTZ R13, R31.reuse, R18 ;  /* 0x000000121f0d7220 */ /* 0x040fe40000410000 */
[----:B------:R-:W-:Y:S01]  /*99c0*/  FMUL.FTZ R133, R210, R133 ;  /* 0x00000085d2857220 */ /* 0x000fe20000410000 */
[----:B------:R-:W2:Y:S01]  /*99d0*/  SHFL.DOWN PT, R18, R154, 0x1, 0x1f ;  /* 0x08201f009a127f89 */ /* 0x000ea200000e0000 */
[----:B------:R-:W-:Y:S02]  /*99e0*/  FFMA.FTZ R13, R30, R16, R13 ;  /* 0x000000101e0d7223 */ /* 0x000fe4000001000d */
[----:B------:R-:W-:Y:S02]  /*99f0*/  FMUL.FTZ R12, R31, R19 ;  /* 0x000000131f0c7220 */ /* 0x000fe40000410000 */
[----:B------:R-:W-:-:S02]  /*9a00*/  FFMA.FTZ R133, R212, R13, R133 ;  /* 0x0000000dd4857223 */ /* 0x000fc40000010085 */
        /* <DEDUP_REMOVED lines=8> */
[----:B------:R-:W-:-:S02]  /*9a90*/  FMUL.FTZ R207, R202, R207 ;  /* 0x000000cfcacf7220 */ /* 0x000fc40000410000 */
[----:B0-----:R-:W-:Y:S02]  /*9aa0*/  @!P0 FADD.FTZ R14, R14, R195 ;  /* 0x000000c30e0e8221 */ /* 0x001fe40000010000 */
[----:B-1----:R-:W-:Y:S02]  /*9ab0*/  @!P0 FADD.FTZ R15, R15, R132 ;  /* 0x000000840f0f8221 */ /* 0x002fe40000010000 */
[----:B--2---:R-:W-:Y:S02]  /*9ac0*/  @!P0 FADD.FTZ R13, R13, R18 ;  /* 0x000000120d0d8221 */ /* 0x004fe40000010000 */
[----:B------:R-:W-:Y:S01]  /*9ad0*/  @!P0 FADD.FTZ R12, R12, R169 ;  /* 0x000000a90c0c8221 */ /* 0x000fe20000010000 */
[----:B------:R-:W-:Y:S01]  /*9ae0*/  ISETP.GT.AND P0, PT, R122, 0x1d, PT ;  /* 0x0000001d7a00780c */ /* 0x000fe20003f04270 */
[----:B------:R-:W-:Y:S01]  /*9af0*/  FFMA.FTZ R207, R203, R152, R207 ;  /* 0x00000098cbcf7223 */ /* 0x000fe200000100cf */
[----:B------:R-:W0:Y:S01]  /*9b00*/  SHFL.DOWN PT, R132, R13, 0x2, 0x1f ;  /* 0x08401f000d847f89 */ /* 0x000e2200000e0000 */
[----:B------:R-:W-:-:S02]  /*9b10*/  FADD.FTZ R82, R139, R82 ;  /* 0x000000528b527221 */ /* 0x000fc40000010000 */
[----:B------:R-:W-:Y:S01]  /*9b20*/  FADD.FTZ R55, R167, R55 ;  /* 0x00000037a7377221 */ /* 0x000fe20000010000 */
[----:B------:R-:W1:Y:S01]  /*9b30*/  SHFL.DOWN PT, R152, R15, 0x2, 0x1f ;  /* 0x08401f000f987f89 */ /* 0x000e6200000e0000 */
[C---:B------:R-:W-:Y:S02]  /*9b40*/  FMUL.FTZ R17, R31.reuse, R17 ;  /* 0x000000111f117220 */ /* 0x040fe40000410000 */
[C---:B------:R-:W-:Y:S01]  /*9b50*/  FMUL.FTZ R16, R31.reuse, R23 ;  /* 0x000000171f107220 */ /* 0x040fe20000410000 */
[----:B------:R-:W2:Y:S01]  /*9b60*/  SHFL.DOWN PT, R167, R14, 0x2, 0x1f ;  /* 0x08401f000ea77f89 */ /* 0x000ea200000e0000 */
[C---:B------:R-:W-:Y:S02]  /*9b70*/  FFMA.FTZ R17, R30.reuse, R19, R17 ;  /* 0x000000131e117223 */ /* 0x040fe40000010011 */
[-C--:B------:R-:W-:Y:S01]  /*9b80*/  FFMA.FTZ R16, R30, R21.reuse, -R16 ;  /* 0x000000151e107223 */ /* 0x080fe20000010810 */
[----:B------:R-:W3:Y:S01]  /*9b90*/  SHFL.DOWN PT, R139, R12, 0x2, 0x1f ;  /* 0x08401f000c8b7f89 */ /* 0x000ee200000e0000 */
[----:B------:R-:W-:-:S02]  /*9ba0*/  FMUL.FTZ R21, R31, R21 ;  /* 0x000000151f157220 */ /* 0x000fc40000410000 */
[----:B------:R-:W-:Y:S02]  /*9bb0*/  FFMA.FTZ R208, R204, R17, R208 ;  /* 0x00000011ccd07223 */ /* 0x000fe400000100d0 */
[----:B------:R-:W-:Y:S02]  /*9bc0*/  FMUL.FTZ R189, R189, R16 ;  /* 0x00000010bdbd7220 */ /* 0x000fe40000410000 */
[----:B------:R-:W-:Y:S02]  /*9bd0*/  FFMA.FTZ R16, R30, R23, R21 ;  /* 0x000000171e107223 */ /* 0x000fe40000010015 */
[----:B------:R-:W-:Y:S02]  /*9be0*/  FFMA.FTZ R208, R153, R19, R208 ;  /* 0x0000001399d07223 */ /* 0x000fe400000100d0 */
[----:B------:R-:W-:Y:S02]  /*9bf0*/  FADD.FTZ R58, R148, R58 ;  /* 0x0000003a943a7221 */ /* 0x000fe40000010000 */
[----:B0-----:R-:W-:-:S02]  /*9c00*/  @!P0 FADD.FTZ R13, R13, R132 ;  /* 0x000000840d0d8221 */ /* 0x001fc40000010000 */
[----:B------:R-:W-:Y:S02]  /*9c10*/  FFMA.FTZ R16, R205, R16, R189 ;  /* 0x00000010cd107223 */ /* 0x000fe400000100bd */
[----:B-1----:R-:W-:Y:S01]  /*9c20*/  @!P0 FADD.FTZ R15, R15, R152 ;  /* 0x000000980f0f8221 */ /* 0x002fe20000010000 */
[----:B------:R-:W-:Y:S01]  /*9c30*/  SHFL.DOWN PT, R132, R13, 0x4, 0x1f ;  /* 0x08801f000d847f89 */ /* 0x000fe200000e0000 */
[----:B------:R-:W-:Y:S02]  /*9c40*/  FFMA.FTZ R146, R146, R23, R16 ;  /* 0x0000001792927223 */ /* 0x000fe40000010010 */
[----:B--2---:R-:W-:Y:S01]  /*9c50*/  @!P0 FADD.FTZ R14, R14, R167 ;  /* 0x000000a70e0e8221 */ /* 0x004fe20000010000 */
[----:B------:R-:W-:Y:S01]  /*9c60*/  SHFL.DOWN PT, R148, R15, 0x4, 0x1f ;  /* 0x08801f000f947f89 */ /* 0x000fe200000e0000 */
[C---:B------:R-:W-:Y:S02]  /*9c70*/  FMUL.FTZ R16, R31.reuse, R173 ;  /* 0x000000ad1f107220 */ /* 0x040fe40000410000 */
[----:B---3--:R-:W-:Y:S01]  /*9c80*/  @!P0 FADD.FTZ R12, R12, R139 ;  /* 0x0000008b0c0c8221 */ /* 0x008fe20000010000 */
[----:B------:R-:W0:Y:S01]  /*9c90*/  SHFL.DOWN PT, R21, R14, 0x4, 0x1f ;  /* 0x08801f000e157f89 */ /* 0x000e2200000e0000 */
[----:B------:R-:W-:Y:S01]  /*9ca0*/  FMUL.FTZ R155, R31, R155 ;  /* 0x0000009b1f9b7220 */ /* 0x000fe20000410000 */
[----:B------:R-:W-:Y:S01]  /*9cb0*/  ISETP.GT.AND P0, PT, R122, 0x1b, PT ;  /* 0x0000001b7a00780c */ /* 0x000fe20003f04270 */
[----:B------:R-:W-:Y:S01]  /*9cc0*/  FFMA.FTZ R17, R30, R157, -R16 ;  /* 0x0000009d1e117223 */ /* 0x000fe20000010810 */
[----:B------:R-:W1:Y:S01]  /*9cd0*/  SHFL.DOWN PT, R19, R12, 0x4, 0x1f ;  /* 0x08801f000c137f89 */ /* 0x000e6200000e0000 */
[----:B------:R-:W-:-:S02]  /*9ce0*/  FMUL.FTZ R133, R192, R133 ;  /* 0x00000085c0857220 */ /* 0x000fc40000410000 */
[C---:B------:R-:W-:Y:S02]  /*9cf0*/  FFMA.FTZ R18, R30.reuse, R171, R155 ;  /* 0x000000ab1e127223 */ /* 0x040fe4000001009b */
[----:B------:R-:W-:Y:S02]  /*9d00*/  FMUL.FTZ R16, R31, R117 ;  /* 0x000000751f107220 */ /* 0x000fe40000410000 */
[----:B------:R-:W-:Y:S02]  /*9d10*/  FFMA.FTZ R18, R151, R18, R133 ;  /* 0x0000001297127223 */ /* 0x000fe40000010085 */
[-C--:B------:R-:W-:Y:S02]  /*9d20*/  FFMA.FTZ R16, R30, R33.reuse, -R16 ;  /* 0x000000211e107223 */ /* 0x080fe40000010810 */
[----:B------:R-:W-:Y:S02]  /*9d30*/  FMUL.FTZ R33, R31, R33 ;  /* 0x000000211f217220 */ /* 0x000fe40000410000 */
[----:B------:R-:W-:-:S02]  /*9d40*/  FFMA.FTZ R149, R149, R171, R18 ;  /* 0x000000ab95957223 */ /* 0x000fc40000010012 */
[----:B------:R-:W-:Y:S02]  /*9d50*/  FMUL.FTZ R187, R187, R16 ;  /* 0x00000010bbbb7220 */ /* 0x000fe40000410000 */
[----:B------:R-:W-:Y:S02]  /*9d60*/  FFMA.FTZ R18, R30, R117, R33 ;  /* 0x000000751e127223 */ /* 0x000fe40000010021 */
[----:B------:R-:W-:Y:S02]  /*9d70*/  FMUL.FTZ R157, R31, R157 ;  /* 0x0000009d1f9d7220 */ /* 0x000fe40000410000 */
[----:B------:R-:W-:Y:S02]  /*9d80*/  FFMA.FTZ R18, R199, R18, R187 ;  /* 0x00000012c7127223 */ /* 0x000fe400000100bb */
[----:B0-----:R-:W-:Y:S02]  /*9d90*/  @!P0 FADD.FTZ R14, R14, R21 ;  /* 0x000000150e0e8221 */ /* 0x001fe40000010000 */
[----:B------:R-:W-:-:S02]  /*9da0*/  @!P0 FADD.FTZ R15, R15, R148 ;  /* 0x000000940f0f8221 */ /* 0x000fc40000010000 */
[----:B------:R-:W-:Y:S01]  /*9db0*/  @!P0 FADD.FTZ R13, R13, R132 ;  /* 0x000000840d0d8221 */ /* 0x000fe20000010000 */
[----:B------:R-:W0:Y:S01]  /*9dc0*/  SHFL.DOWN PT, R21, R14, 0x8, 0x1f ;  /* 0x09001f000e157f89 */ /* 0x000e2200000e0000 */
[----:B-1----:R-:W-:Y:S01]  /*9dd0*/  @!P0 FADD.FTZ R12, R12, R19 ;  /* 0x000000130c0c8221 */ /* 0x002fe20000010000 */
[----:B------:R-:W-:Y:S01]  /*9de0*/  ISETP.GT.AND P0, PT, R122, 0x17, PT ;  /* 0x000000177a00780c */ /* 0x000fe20003f04270 */
[----:B------:R-:W-:Y:S01]  /*9df0*/  FMUL.FTZ R17, R190, R17 ;  /* 0x00000011be117220 */ /* 0x000fe20000410000 */
[----:B------:R-:W-:Y:S01]  /*9e00*/  SHFL.DOWN PT, R132, R13, 0x8, 0x1f ;  /* 0x09001f000d847f89 */ /* 0x000fe200000e0000 */
[----:B------:R-:W-:Y:S02]  /*9e10*/  FFMA.FTZ R157, R30, R173, R157 ;  /* 0x000000ad1e9d7223 */ /* 0x000fe4000001009d */
[----:B------:R-:W-:Y:S01]  /*9e20*/  FFMA.FTZ R18, R142, R117, R18 ;  /* 0x000000758e127223 */ /* 0x000fe20000010012 */
[----:B------:R-:W-:Y:S01]  /*9e30*/  SHFL.DOWN PT, R19, R12, 0x8, 0x1f ;  /* 0x09001f000c137f89 */ /* 0x000fe200000e0000 */
[----:B------:R-:W-:-:S02]  /*9e40*/  FMUL.FTZ R16, R31, R175 ;  /* 0x000000af1f107220 */ /* 0x000fc40000410000 */
[----:B------:R-:W-:Y:S01]  /*9e50*/  FFMA.FTZ R200, R200, R157, R17 ;  /* 0x0000009dc8c87223 */ /* 0x000fe20000010011 */
[----:B------:R-:W1:Y:S01]  /*9e60*/  SHFL.DOWN PT, R142, R15, 0x8, 0x1f ;  /* 0x09001f000f8e7f89 */ /* 0x000e6200000e0000 */
[-C--:B------:R-:W-:Y:S02]  /*9e70*/  FFMA.FTZ R17, R30, R159.reuse, -R16 ;  /* 0x0000009f1e117223 */ /* 0x080fe40000010810 */
[C---:B------:R-:W-:Y:S02]  /*9e80*/  FMUL.FTZ R159, R31.reuse, R159 ;  /* 0x0000009f1f9f7220 */ /* 0x040fe40000410000 */
[----:B------:R-:W-:Y:S02]  /*9e90*/  FMUL.FTZ R16, R31, R115 ;  /* 0x000000731f107220 */ /* 0x000fe40000410000 */
[----:B------:R-:W-:Y:S02]  /*9ea0*/  FADD.FTZ R75, R18, R75 ;  /* 0x0000004b124b7221 */ /* 0x000fe40000010000 */
[----:B------:R-:W-:-:S02]  /*9eb0*/  FMUL.FTZ R17, R188, R17 ;  /* 0x00000011bc117220 */ /* 0x000fc40000410000 */
[C---:B------:R-:W-:Y:S02]  /*9ec0*/  FFMA.FTZ R159, R30.reuse, R175, R159 ;  /* 0x000000af1e9f7223 */ /* 0x040fe4000001009f */
[-C--:B------:R-:W-:Y:S02]  /*9ed0*/  FFMA.FTZ R18, R30, R113.reuse, -R16 ;  /* 0x000000711e127223 */ /* 0x080fe40000010810 */
[C---:B------:R-:W-:Y:S02]  /*9ee0*/  FMUL.FTZ R113, R31.reuse, R113 ;  /* 0x000000711f717220 */ /* 0x040fe40000410000 */
[----:B------:R-:W-:Y:S02]  /*9ef0*/  FMUL.FTZ R16, R31, R177 ;  /* 0x000000b11f107220 */ /* 0x000fe40000410000 */
[----:B------:R-:W-:Y:S02]  /*9f00*/  FFMA.FTZ R198, R198, R159, R17 ;  /* 0x0000009fc6c67223 */ /* 0x000fe40000010011 */
[----:B------:R-:W-:-:S02]  /*9f10*/  FMUL.FTZ R185, R185, R18 ;  /* 0x00000012b9b97220 */ /* 0x000fc40000410000 */
[C---:B------:R-:W-:Y:S02]  /*9f20*/  FFMA.FTZ R18, R30.reuse, R115, R113 ;  /* 0x000000731e127223 */ /* 0x040fe40000010071 */
[-C--:B------:R-:W-:Y:S02]  /*9f30*/  FFMA.FTZ R17, R30, R161.reuse, -R16 ;  /* 0x000000a11e117223 */ /* 0x080fe40000010810 */
[----:B------:R-:W-:Y:S02]  /*9f40*/  FMUL.FTZ R161, R31, R161 ;  /* 0x000000a11fa17220 */ /* 0x000fe40000410000 */
[----:B------:R-:W-:Y:S02]  /*9f50*/  FFMA.FTZ R18, R191, R18, R185 ;  /* 0x00000012bf127223 */ /* 0x000fe400000100b9 */
[----:B------:R-:W-:Y:S02]  /*9f60*/  FMUL.FTZ R17, R186, R17 ;  /* 0x00000011ba117220 */ /* 0x000fe40000410000 */
[----:B------:R-:W-:-:S02]  /*9f70*/  FFMA.FTZ R16, R30, R177, R161 ;  /* 0x000000b11e107223 */ /* 0x000fc400000100a1 */
[----:B------:R-:W-:Y:S02]  /*9f80*/  FFMA.FTZ R138, R138, R115, R18 ;  /* 0x000000738a8a7223 */ /* 0x000fe40000010012 */
[----:B------:R-:W-:Y:S02]  /*9f90*/  FFMA.FTZ R18, R137, R16, R17 ;  /* 0x0000001089127223 */ /* 0x000fe40000010011 */
[----:B0-----:R-:W-:Y:S02]  /*9fa0*/  @!P0 FADD.FTZ R14, R14, R21 ;  /* 0x000000150e0e8221 */ /* 0x001fe40000010000 */
[----:B-1----:R-:W-:Y:S02]  /*9fb0*/  @!P0 FADD.FTZ R15, R15, R142 ;  /* 0x0000008e0f0f8221 */ /* 0x002fe40000010000 */
[----:B------:R-:W-:Y:S01]  /*9fc0*/  @!P0 FADD.FTZ R13, R13, R132 ;  /* 0x000000840d0d8221 */ /* 0x000fe20000010000 */
[----:B------:R-:W0:Y:S01]  /*9fd0*/  SHFL.DOWN PT, R21, R14, 0x10, 0x1f ;  /* 0x0a001f000e157f89 */ /* 0x000e2200000e0000 */
[----:B------:R-:W-:Y:S01]  /*9fe0*/  @!P0 FADD.FTZ R12, R12, R19 ;  /* 0x000000130c0c8221 */ /* 0x000fe20000010000 */
[----:B------:R-:W-:Y:S01]  /*9ff0*/  ISETP.GT.AND P0, PT, R122, 0xf, PT ;  /* 0x0000000f7a00780c */ /* 0x000fe20003f04270 */
[----:B------:R-:W-:Y:S01]  /*a000*/  FMUL.FTZ R16, R31, R119 ;  /* 0x000000771f107220 */ /* 0x000fe20000410000 */
[----:B------:R-:W-:Y:S01]  /*a010*/  SHFL.DOWN PT, R132, R13, 0x10, 0x1f ;  /* 0x0a001f000d847f89 */ /* 0x000fe200000e0000 */
[----:B------:R-:W-:-:S02]  /*a020*/  FADD.FTZ R62, R140, R62 ;  /* 0x0000003e8c3e7221 */ /* 0x000fc40000010000 */
[C---:B------:R-:W-:Y:S01]  /*a030*/  FFMA.FTZ R16, R30.reuse, R121, -R16 ;  /* 0x000000791e107223 */ /* 0x040fe20000010810 */
[----:B------:R-:W1:Y:S01]  /*a040*/  SHFL.DOWN PT, R140, R15, 0x10, 0x1f ;  /* 0x0a001f000f8c7f89 */ /* 0x000e6200000e0000 */
[----:B------:R-:W-:Y:S02]  /*a050*/  FMUL.FTZ R17, R31, R179 ;  /* 0x000000b31f117220 */ /* 0x000fe40000410000 */
[----:B------:R-:W-:Y:S01]  /*a060*/  FMUL.FTZ R183, R183, R16 ;  /* 0x00000010b7b77220 */ /* 0x000fe20000410000 */
[----:B------:R-:W2:Y:S01]  /*a070*/  SHFL.DOWN PT, R19, R12, 0x10, 0x1f ;  /* 0x0a001f000c137f89 */ /* 0x000ea200000e0000 */
[----:B------:R-:W-:Y:S02]  /*a080*/  FMUL.FTZ R16, R31, R123 ;  /* 0x0000007b1f107220 */ /* 0x000fe40000410000 */
[C---:B------:R-:W-:Y:S02]  /*a090*/  FFMA.FTZ R17, R30.reuse, R163, -R17 ;  /* 0x000000a31e117223 */ /* 0x040fe40000010811 */
        /* <DEDUP_REMOVED lines=11> */
[----:B------:R-:W-:Y:S02]  /*a150*/  FFMA.FTZ R125, R30, R123, R125 ;  /* 0x0000007b1e7d7223 */ /* 0x000fe4000001007d */
[----:B------:R-:W-:-:S02]  /*a160*/  FMUL.FTZ R17, R184, R17 ;  /* 0x00000011b8117220 */ /* 0x000fc40000410000 */
[----:B------:R-:W-:Y:S02]  /*a170*/  FFMA.FTZ R30, R30, R181, R31 ;  /* 0x000000b51e1e7223 */ /* 0x000fe4000001001f */
[----:B------:R-:W-:Y:S02]  /*a180*/  FMUL.FTZ R165, R34, R165 ;  /* 0x000000a522a57220 */ /* 0x000fe40000410000 */
[----:B0-----:R-:W-:Y:S02]  /*a190*/  @!P0 FADD.FTZ R14, R14, R21 ;  /* 0x000000150e0e8221 */ /* 0x001fe40000010000 */
[----:B-1----:R-:W-:Y:S02]  /*a1a0*/  @!P0 FADD.FTZ R15, R15, R140 ;  /* 0x0000008c0f0f8221 */ /* 0x002fe40000010000 */
[----:B------:R-:W-:Y:S02]  /*a1b0*/  @!P0 FADD.FTZ R13, R13, R132 ;  /* 0x000000840d0d8221 */ /* 0x000fe40000010000 */
[----:B--2---:R-:W-:-:S02]  /*a1c0*/  @!P0 FADD.FTZ R12, R12, R19 ;  /* 0x000000130c0c8221 */ /* 0x004fc40000010000 */
        /* <DEDUP_REMOVED lines=52> */
.L_x_6403:
[----:B0-----:R-:W-:Y:S05]  /*a510*/  BSYNC B0 ;  /* 0x0000000000007941 */ /* 0x001fea0003800000 */
.L_x_6402:
[----:B------:R-:W-:-:S04]  /*a520*/  IADD3 R0, R0, 0x1, RZ ;  /* 0x0000000100007810 */ /* 0x000fc80007ffe0ff */
[----:B------:R-:W-:-:S13]  /*a530*/  ISETP.GE.AND P0, PT, R0, c[0x0][0x16c], PT ;  /* 0x00005b0000007a0c */ /* 0x000fda0003f06270 */
[----:B------:R-:W-:Y:S01]  /*a540*/  @P0 CALL.REL.NOINC `(.L_x_6367) ;  /* 0x0000001000000944 */ /* 0x000fe20003c00000 */
[----:B------:R-:W-:Y:S05]  /*a550*/  BRA `(.L_x_6404) ;  /* 0xffffa10000007947 */ /* 0x000fea000383ffff */
.L_x_6367:
[----:B------:R-:W-:Y:S01]  /*a560*/  BAR.SYNC.DEFER_BLOCKING 0x0 ;  /* 0x0000000000007b1d */ /* 0x000fe20000010000 */
[----:B------:R-:W-:-:S05]  /*a570*/  LOP3.LUT R45, R91, 0x1f, R124, 0xf8, !PT ;  /* 0x0000001f5b2d7812 */ /* 0x000fca00078ef87c */
[----:B------:R-:W-:-:S05]  /*a580*/  IMAD.WIDE R4, R45, 0x10, R28 ;  /* 0x000000102d047825 */ /* 0x000fca00078e021c */
[----:B0-----:R-:W2:Y:S04]  /*a590*/  LDG.E.128 R12, [R4.64] ;  /* 0x00000004040c7981 */ /* 0x001ea8000c1e1d00 */
        /* <DEDUP_REMOVED lines=45> */
[----:B------:R-:W-:Y:S01]  /*a870*/  FADD.FTZ R15, R14, R107 ;  /* 0x0000006b0e0f7221 */ /* 0x000fe20000010000 */
[----:B------:R-:W-:Y:S04]  /*a880*/  STS.128 [R84.X16+0x10], R20 ;  /* 0x0000101454007388 */ /* 0x000fe8000000cc00 */
[----:B------:R-:W-:Y:S02]  /*a890*/  FSETP.GTU.FTZ.AND P3, PT, R15, 20, PT ;  /* 0x41a000000f00780b */ /* 0x000fe40003f7c000 */
[----:B------:R-:W3:Y:S01]  /*a8a0*/  @!P5 MUFU.RCP R12, R12 ;  /* 0x0000000c000cd308 */ /* 0x000ee20000001000 */
[----:B-1----:R-:W-:Y:S01]  /*a8b0*/  @!P1 FMUL.FTZ R8, R17, -1.4426950216293334961 ;  /* 0xbfb8aa3b11089820 */ /* 0x002fe20000410000 */
[----:B0-----:R-:W-:-:S02]  /*a8c0*/  HADD2.F32 R14, -RZ, R4.H0_H0 ;  /* 0x20000004ff0e7230 */ /* 0x001fc40000004100 */
        /* <DEDUP_REMOVED lines=36> */
[----:B------:R-:W2:Y:S01]  /*ab10*/  @!P3 MUFU.RCP R13, R13 ;  /* 0x0000000d000db308 */ /* 0x000ea20000001000 */
[----:B------:R-:W-:Y:S01]  /*ab20*/  FSETP.GTU.FTZ.AND P0, PT, R16, 20, PT ;  /* 0x41a000001000780b */ /* 0x000fe20003f1c000 */
[----:B0-----:R-:W-:-:S06]  /*ab30*/  @!P5 FADD.FTZ R15, R15, 1 ;  /* 0x3f8000000f0fd421 */ /* 0x001fcc0000010000 */
[----:B------:R0:W-:Y:S01]  /*ab40*/  @!P1 MUFU.RCP R19, R11 ;  /* 0x0000000b00139308 */ /* 0x0001e20000001000 */
[----:B-1----:R-:W-:Y:S01]  /*ab50*/  @!P4 FMUL.FTZ R75, R75, R14 ;  /* 0x0000000e4b4bc220 */ /* 0x002fe20000410000 */
[----:B------:R-:W-:-:S06]  /*ab60*/  HADD2.F32 R14, -RZ, R7.H0_H0 ;  /* 0x20000007ff0e7230 */ /* 0x000fcc0000004100 */
[----:B------:R-:W1:Y:S01]  /*ab70*/  @!P2 MUFU.RCP R12, R12 ;  /* 0x0000000c000ca308 */ /* 0x000e620000001000 */
[----:B0-----:R-:W-:-:S04]  /*ab80*/  IMAD.WIDE.U32 R10, R105, c[0x0][0x2d8], R8 ;  /* 0x0000b600690a7a25 */ /* 0x001fc800078e0008 */
[----:B--2---:R-:W-:Y:S01]  /*ab90*/  @!P3 FMUL.FTZ R74, R74, R13 ;  /* 0x0000000d4a4ab220 */ /* 0x004fe20000410000 */
[----:B------:R-:W-:Y:S01]  /*aba0*/  IADD3 R11, R11, R17, RZ ;  /* 0x000000110b0b7210 */ /* 0x000fe20007ffe0ff */
[----:B------:R-:W-:Y:S01]  /*abb0*/  FADD.FTZ R17, R4, R107 ;  /* 0x0000006b04117221 */ /* 0x000fe20000010000 */
[----:B------:R-:W-:Y:S01]  /*abc0*/  HADD2.F32 R4, -RZ, R6.H0_H0 ;  /* 0x20000006ff047230 */ /* 0x000fe20000004100 */
[----:B------:R-:W0:Y:S01]  /*abd0*/  @!P5 MUFU.RCP R15, R15 ;  /* 0x0000000f000fd308 */ /* 0x000e220000001000 */
[----:B------:R-:W-:Y:S02]  /*abe0*/  IMAD R13, R126, c[0x0][0x2e4], R5 ;  /* 0x0000b9007e0d7a24 */ /* 0x000fe400078e0205 */
[----:B------:R-:W-:Y:S01]  /*abf0*/  FSETP.GTU.FTZ.AND P4, PT, R17, 20, PT ;  /* 0x41a000001100780b */ /* 0x000fe20003f9c000 */
[----:B------:R-:W-:Y:S02]  /*ac00*/  FADD.FTZ R18, R4, R107 ;  /* 0x0000006b04127221 */ /* 0x000fe40000010000 */
[----:B------:R-:W-:-:S02]  /*ac10*/  IMAD.WIDE.U32 R4, R126, c[0x0][0x2e0], R10 ;  /* 0x0000b8007e047a25 */ /* 0x000fc400078e000a */
[----:B------:R-:W2:Y:S01]  /*ac20*/  @!P6 MUFU.EX2 R0, R0 ;  /* 0x000000000000e308 */ /* 0x000ea20000000800 */
[----:B------:R-:W-:Y:S01]  /*ac30*/  FSETP.GTU.FTZ.AND P3, PT, R18, 20, PT ;  /* 0x41a000001200780b */ /* 0x000fe20003f7c000 */
[----:B-1----:R-:W-:Y:S01]  /*ac40*/  @!P2 FMUL.FTZ R73, R73, R12 ;  /* 0x0000000c4949a220 */ /* 0x002fe20000410000 */
[----:B------:R-:W-:Y:S01]  /*ac50*/  HADD2.F32 R12, -RZ, R6.H1_H1 ;  /* 0x30000006ff0c7230 */ /* 0x000fe20000004100 */
[----:B------:R-:W-:Y:S01]  /*ac60*/  @!P0 FMUL.FTZ R6, R16, -1.4426950216293334961 ;  /* 0xbfb8aa3b10068820 */ /* 0x000fe20000410000 */
[----:B------:R-:W-:Y:S01]  /*ac70*/  HADD2.F32 R16, -RZ, R7.H1_H1 ;  /* 0x30000007ff107230 */ /* 0x000fe20000004100 */
[----:B------:R-:W-:Y:S01]  /*ac80*/  @!P1 FMUL.FTZ R72, R72, R19 ;  /* 0x0000001348489220 */ /* 0x000fe20000410000 */
        /* <DEDUP_REMOVED lines=9> */
[----:B0-----:R-:W-:Y:S01]  /*ad20*/  @!P5 FMUL.FTZ R76, R76, R15 ;  /* 0x0000000f4c4cd220 */ /* 0x001fe20000410000 */
[----:B------:R-:W-:Y:S01]  /*ad30*/  FSETP.GTU.FTZ.AND P1, PT, R17, 20, PT ;  /* 0x41a000001100780b */ /* 0x000fe20003f3c000 */
[----:B------:R-:W-:Y:S01]  /*ad40*/  @!P3 FMUL.FTZ R4, R18, -1.4426950216293334961 ;  /* 0xbfb8aa3b1204b820 */ /* 0x000fe20000410000 */
[----:B------:R-:W-:Y:S01]  /*ad50*/  FSETP.GTU.FTZ.AND P5, PT, R7, 20, PT ;  /* 0x41a000000700780b */ /* 0x000fe20003fbc000 */
[----:B------:R0:W3:Y:S01]  /*ad60*/  @!P4 MUFU.EX2 R13, R5 ;  /* 0x00000005000dc308 */ /* 0x0000e20000000800 */
[----:B--2---:R-:W-:-:S02]  /*ad70*/  @!P6 FADD.FTZ R0, R0, 1 ;  /* 0x3f8000000000e421 */ /* 0x004fc40000010000 */
[----:B------:R-:W-:-:S05]  /*ad80*/  IMAD.WIDE.U32 R8, R105, c[0x0][0x2f8], R8 ;  /* 0x0000be0069087a25 */ /* 0x000fca00078e0008 */
[----:B------:R-:W-:Y:S01]  /*ad90*/  @!P2 FMUL.FTZ R15, R12, -1.4426950216293334961 ;  /* 0xbfb8aa3b0c0fa820 */ /* 0x000fe20000410000 */
[----:B------:R2:W4:Y:S01]  /*ada0*/  @!P3 MUFU.EX2 R14, R4 ;  /* 0x00000004000eb308 */ /* 0x0005220000000800 */
[----:B------:R-:W-:Y:S01]  /*adb0*/  @!P1 FMUL.FTZ R16, R17, -1.4426950216293334961 ;  /* 0xbfb8aa3b11109820 */ /* 0x000fe20000410000 */
[----:B0-----:R-:W-:Y:S01]  /*adc0*/  F2FP.PACK_AB R5, R64, R65 ;  /* 0x000000414005723e */ /* 0x001fe200000000ff */
[----:B------:R-:W-:Y:S01]  /*add0*/  @!P5 FMUL.FTZ R17, R7, -1.4426950216293334961 ;  /* 0xbfb8aa3b0711d820 */ /* 0x000fe20000410000 */
[----:B------:R-:W-:Y:S01]  /*ade0*/  F2FP.PACK_AB R7, R60, R61 ;  /* 0x0000003d3c07723e */ /* 0x000fe200000000ff */
[----:B-1----:R-:W-:Y:S01]  /*adf0*/  @!P0 FADD.FTZ R12, R6, 1 ;  /* 0x3f800000060c8421 */ /* 0x002fe20000010000 */
[----:B------:R-:W-:Y:S01]  /*ae00*/  F2FP.PACK_AB R6, R62, R63 ;  /* 0x0000003f3e06723e */ /* 0x000fe200000000ff */
[----:B---3--:R-:W-:Y:S01]  /*ae10*/  @!P4 FADD.FTZ R13, R13, 1 ;  /* 0x3f8000000d0dc421 */ /* 0x008fe20000010000 */
[----:B------:R-:W0:Y:S01]  /*ae20*/  @!P2 MUFU.EX2 R15, R15 ;  /* 0x0000000f000fa308 */ /* 0x000e220000000800 */
[----:B--2---:R-:W-:-:S05]  /*ae30*/  F2FP.PACK_AB R4, R66, R67 ;  /* 0x000000434204723e */ /* 0x004fca00000000ff */
[----:B------:R1:W-:Y:S01]  /*ae40*/  STS.128 [R84.X16], R4 ;  /* 0x0000000454007388 */ /* 0x0003e2000000cc00 */
[----:B------:R-:W-:-:S06]  /*ae50*/  NOP ;  /* 0x0000000000007918 */ /* 0x000fcc0000000000 */
[----:B------:R-:W2:Y:S01]  /*ae60*/  @!P5 MUFU.EX2 R17, R17 ;  /* 0x000000110011d308 */ /* 0x000ea20000000800 */
[----:B------:R-:W3:Y:S01]  /*ae70*/  LDS.128 R32, [R87.X16] ;  /* 0x0000000057207984 */ /* 0x000ee2000000cc00 */
[----:B----4-:R-:W-:Y:S02]  /*ae80*/  @!P3 FADD.FTZ R14, R14, 1 ;  /* 0x3f8000000e0eb421 */ /* 0x010fe40000010000 */
[----:B0-----:R-:W-:Y:S01]  /*ae90*/  @!P2 FADD.FTZ R15, R15, 1 ;  /* 0x3f8000000f0fa421 */ /* 0x001fe20000010000 */
[----:B------:R-:W0:Y:S03]  /*aea0*/  LDS.128 R36, [R87.X16+0x200] ;  /* 0x0002000057247984 */ /* 0x000e26000000cc00 */
[----:B------:R-:W4:Y:S01]  /*aeb0*/  @!P1 MUFU.EX2 R16, R16 ;  /* 0x0000001000109308 */ /* 0x000f220000000800 */
[----:B--2---:R-:W-:-:S07]  /*aec0*/  @!P5 FADD.FTZ R17, R17, 1 ;  /* 0x3f8000001111d421 */ /* 0x004fce0000010000 */
[----:B------:R-:W2:Y:S01]  /*aed0*/  @!P0 MUFU.RCP R19, R12 ;  /* 0x0000000c00138308 */ /* 0x000ea20000001000 */
[----:B----4-:R-:W-:-:S07]  /*aee0*/  @!P1 FADD.FTZ R16, R16, 1 ;  /* 0x3f80000010109421 */ /* 0x010fce0000010000 */
[----:B-1----:R-:W1:Y:S08]  /*aef0*/  @!P5 MUFU.RCP R4, R17 ;  /* 0x000000110004d308 */ /* 0x002e700000001000 */
[----:B------:R-:W4:Y:S01]  /*af00*/  @!P4 MUFU.RCP R18, R13 ;  /* 0x0000000d0012c308 */ /* 0x000f220000001000 */
[----:B--2---:R-:W-:Y:S02]  /*af10*/  @!P0 FMUL.FTZ R78, R78, R19 ;  /* 0x000000134e4e8220 */ /* 0x004fe40000410000 */
[----:B-1----:R-:W-:-:S05]  /*af20*/  @!P5 FMUL.FTZ R83, R83, R4 ;  /* 0x000000045353d220 */ /* 0x002fca0000410000 */
[----:B------:R-:W1:Y:S01]  /*af30*/  @!P6 MUFU.RCP R0, R0 ;  /* 0x000000000000e308 */ /* 0x000e620000001000 */
[----:B------:R-:W-:-:S05]  /*af40*/  IMAD.WIDE R4, R45, 0x10, R10 ;  /* 0x000000102d047825 */ /* 0x000fca00078e020a */
[----:B---3--:R-:W-:Y:S01]  /*af50*/  STG.E.128 [R4.64], R32 ;  /* 0x0000002004007986 */ /* 0x008fe2000c101d04 */
[----:B----4-:R-:W-:Y:S01]  /*af60*/  @!P4 FMUL.FTZ R79, R79, R18 ;  /* 0x000000124f4fc220 */ /* 0x010fe20000410000 */
[----:B------:R2:W3:Y:S02]  /*af70*/  @!P3 MUFU.RCP R31, R14 ;  /* 0x0000000e001fb308 */ /* 0x0004e40000001000 */
[----:B0-----:R0:W-:Y:S02]  /*af80*/  STG.E.128 [R4.64+0x200], R36 ;  /* 0x0002002404007986 */ /* 0x0011e4000c101d04 */
[----:B------:R-:W-:-:S04]  /*af90*/  F2FP.PACK_AB R17, R79, R78 ;  /* 0x0000004e4f11723e */ /* 0x000fc800000000ff */
[----:B------:R4:W5:Y:S01]  /*afa0*/  @!P2 MUFU.RCP R12, R15 ;  /* 0x0000000f000ca308 */ /* 0x0009620000001000 */
[----:B-1----:R-:W-:Y:S01]  /*afb0*/  @!P6 FMUL.FTZ R77, R77, R0 ;  /* 0x000000004d4de220 */ /* 0x002fe20000410000 */
[----:B--2---:R-:W-:Y:S01]  /*afc0*/  F2FP.PACK_AB R14, R73, R72 ;  /* 0x00000048490e723e */ /* 0x004fe200000000ff */
[----:B------:R-:W-:-:S04]  /*afd0*/  FADD.FTZ R0, R68, R99 ;  /* 0x0000006344007221 */ /* 0x000fc80000010000 */
[----:B------:R-:W-:Y:S01]  /*afe0*/  FADD.FTZ R7, R0, R69 ;  /* 0x0000004500077221 */ /* 0x000fe20000010000 */
[----:B------:R1:W2:Y:S01]  /*aff0*/  @!P1 MUFU.RCP R13, R16 ;  /* 0x00000010000d9308 */ /* 0x0002a20000001000 */
[----:B---3--:R-:W-:Y:S01]  /*b000*/  @!P3 FMUL.FTZ R80, R80, R31 ;  /* 0x0000001f5050b220 */ /* 0x008fe20000410000 */
[----:B----4-:R-:W-:Y:S01]  /*b010*/  F2FP.PACK_AB R15, R75, R74 ;  /* 0x0000004a4b0f723e */ /* 0x010fe200000000ff */
[----:B------:R-:W-:Y:S01]  /*b020*/  IMAD R0, R103, c[0x0][0x2f8], RZ ;  /* 0x0000be0067007a24 */ /* 0x000fe200078e02ff */
[----:B------:R-:W-:Y:S01]  /*b030*/  BAR.SYNC.DEFER_BLOCKING 0x0 ;  /* 0x0000000000007b1d */ /* 0x000fe20000010000 */
[----:B0-----:R-:W-:Y:S01]  /*b040*/  IMAD R5, R111, c[0x0][0x300], RZ ;  /* 0x0000c0006f057a24 */ /* 0x001fe200078e02ff */
[----:B------:R-:W-:Y:S01]  /*b050*/  IADD3 R120, P3, R120, -0x800, RZ ;  /* 0xfffff80078787810 */ /* 0x000fe20007f7e0ff */
[----:B-----5:R-:W-:Y:S01]  /*b060*/  @!P2 FMUL.FTZ R81, R81, R12 ;  /* 0x0000000c5151a220 */ /* 0x020fe20000410000 */
[----:B------:R-:W-:Y:S02]  /*b070*/  F2FP.PACK_AB R12, R69, R68 ;  /* 0x00000044450c723e */ /* 0x000fe400000000ff */
[----:B-1----:R-:W-:-:S02]  /*b080*/  F2FP.PACK_AB R16, R77, R76 ;  /* 0x0000004c4d10723e */ /* 0x002fc400000000ff */
[----:B------:R-:W-:Y:S02]  /*b090*/  F2FP.PACK_AB R18, R81, R80 ;  /* 0x000000505112723e */ /* 0x000fe400000000ff */
[----:B------:R-:W-:Y:S01]  /*b0a0*/  IADD3 R118, P2, R118, -0x800, RZ ;  /* 0xfffff80076767810 */ /* 0x000fe20007f5e0ff */
[----:B--2---:R-:W-:Y:S01]  /*b0b0*/  @!P1 FMUL.FTZ R82, R82, R13 ;  /* 0x0000000d52529220 */ /* 0x004fe20000410000 */
[----:B------:R-:W-:Y:S01]  /*b0c0*/  F2FP.PACK_AB R13, R71, R70 ;  /* 0x00000046470d723e */ /* 0x000fe200000000ff */
[----:B------:R-:W-:Y:S01]  /*b0d0*/  FADD.FTZ R70, R7, R70 ;  /* 0x0000004607467221 */ /* 0x000fe20000010000 */
[----:B------:R-:W-:Y:S01]  /*b0e0*/  IADD3 R28, P1, R28, -0x800, RZ ;  /* 0xfffff8001c1c7810 */ /* 0x000fe20007f3e0ff */
[----:B------:R-:W-:Y:S01]  /*b0f0*/  IMAD R7, R105, c[0x0][0x2fc], R0 ;  /* 0x0000bf0069077a24 */ /* 0x000fe200078e0200 */
[----:B------:R-:W-:Y:S01]  /*b100*/  F2FP.PACK_AB R19, R83, R82 ;  /* 0x000000525313723e */ /* 0x000fe200000000ff */
[----:B------:R-:W-:Y:S01]  /*b110*/  FADD.FTZ R71, R70, R71 ;  /* 0x0000004746477221 */ /* 0x000fe20000010000 */
[----:B------:R-:W-:-:S02]  /*b120*/  IADD3.X R29, R29, -0x1, RZ, P1, !PT ;  /* 0xffffffff1d1d7810 */ /* 0x000fc40000ffe4ff */
[----:B------:R-:W-:Y:S01]  /*b130*/  IADD3 R9, R9, R7, RZ ;  /* 0x0000000709097210 */ /* 0x000fe20007ffe0ff */
[----:B------:R-:W-:Y:S01]  /*b140*/  FADD.FTZ R72, R71, R72 ;  /* 0x0000004847487221 */ /* 0x000fe20000010000 */
[----:B------:R-:W-:Y:S01]  /*b150*/  IADD3.X R95, R95, -0x1, RZ, P2, !PT ;  /* 0xffffffff5f5f7810 */ /* 0x000fe200017fe4ff */
[----:B------:R-:W-:Y:S01]  /*b160*/  STS.128 [R84.X16], R12 ;  /* 0x0000000c54007388 */ /* 0x000fe2000000cc00 */
[----:B------:R-:W-:Y:S01]  /*b170*/  IMAD R7, R126, c[0x0][0x304], R5 ;  /* 0x0000c1007e077a24 */ /* 0x000fe200078e0205 */
[----:B------:R-:W-:Y:S01]  /*b180*/  IADD3.X R97, R97, -0x1, RZ, P3, !PT ;  /* 0xffffffff61617810 */ /* 0x000fe20001ffe4ff */
[----:B------:R-:W-:Y:S01]  /*b190*/  FADD.FTZ R73, R72, R73 ;  /* 0x0000004948497221 */ /* 0x000fe20000010000 */
[----:B------:R-:W-:Y:S01]  /*b1a0*/  STS.128 [R84.X16+0x10], R16 ;  /* 0x0000101054007388 */ /* 0x000fe2000000cc00 */
[----:B------:R-:W-:-:S06]  /*b1b0*/  NOP ;  /* 0x0000000000007918 */ /* 0x000fcc0000000000 */
[----:B------:R-:W0:Y:S01]  /*b1c0*/  LDS.128 R20, [R87.X16] ;  /* 0x0000000057147984 */ /* 0x000e22000000cc00 */
[----:B------:R-:W-:-:S03]  /*b1d0*/  IMAD.WIDE.U32 R4, R126, c[0x0][0x300], R8 ;  /* 0x0000c0007e047a25 */ /* 0x000fc600078e0008 */
[----:B------:R-:W1:Y:S01]  /*b1e0*/  LDS.128 R40, [R87.X16+0x200] ;  /* 0x0002000057287984 */ /* 0x000e62000000cc00 */
        /* <DEDUP_REMOVED lines=20> */
.L_x_6333:
        /* <DEDUP_REMOVED lines=29> */
.L_x_6407:
[----:B------:R-:W-:Y:S05]  /*b500*/  BSYNC B0 ;  /* 0x0000000000007941 */ /* 0x000fea0003800000 */
.L_x_6406:
        /* <DEDUP_REMOVED lines=28> */
.L_x_6409:
[----:B------:R-:W1:Y:S02]  /*b6d0*/  S2R R19, SR_TID.X ;  /* 0x0000000000137919 */ /* 0x000e640000002100 */
.L_x_6410:
[----:B------:R-:W-:Y:S05]  /*b6e0*/  BSYNC B0 ;  /* 0x0000000000007941 */ /* 0x000fea0003800000 */
.L_x_6408:
        /* <DEDUP_REMOVED lines=22> */
.L_x_6411:
        /* <DEDUP_REMOVED lines=64> */
.L_x_6372:
[----:B------:R-:W-:Y:S01]  /*bc50*/  HFMA2.MMA R186, -RZ, RZ, 0, 5.9604644775390625e-08 ;  /* 0x00000001ffba7435 */ /* 0x000fe200000001ff */
[----:B------:R-:W-:Y:S02]  /*bc60*/  MOV R19, R18 ;  /* 0x0000001200137202 */ /* 0x000fe40000000f00 */
[----:B------:R-:W-:Y:S02]  /*bc70*/  MOV R188, RZ ;  /* 0x000000ff00bc7202 */ /* 0x000fe40000000f00 */
[----:B------:R-:W-:-:S02]  /*bc80*/  MOV R189, 0xffffffff ;  /* 0xffffffff00bd7802 */ /* 0x000fc40000000f00 */
[----:B------:R-:W-:Y:S02]  /*bc90*/  MOV R16, 0xbcb0 ;  /* 0x0000bcb000107802 */ /* 0x000fe40000000f00 */
[----:B-1---5:R-:W-:Y:S05]  /*bca0*/  CALL.REL.NOINC `($__internal_155_$__cuda_sm70_shflsync_up) ;  /* 0x00001e8000007944 */ /* 0x022fea0003c00000 */
[----:B-1----:R-:W-:Y:S01]  /*bcb0*/  MOV R21, R19 ;  /* 0x0000001300157202 */ /* 0x002fe20000000f00 */
[----:B0-----:R-:W-:Y:S05]  /*bcc0*/  BRA `(.L_x_6412) ;  /* 0xffffa4a000007947 */ /* 0x001fea000383ffff */
.L_x_6373:
[----:B------:R-:W-:Y:S01]  /*bcd0*/  HFMA2.MMA R186, -RZ, RZ, 0, 5.9604644775390625e-08 ;  /* 0x00000001ffba7435 */ /* 0x000fe200000001ff */
[----:B------:R-:W-:Y:S02]  /*bce0*/  MOV R19, R20 ;  /* 0x0000001400137202 */ /* 0x000fe40000000f00 */
[----:B------:R-:W-:Y:S02]  /*bcf0*/  MOV R188, RZ ;  /* 0x000000ff00bc7202 */ /* 0x000fe40000000f00 */
[----:B------:R-:W-:Y:S02]  /*bd00*/  MOV R189, 0xffffffff ;  /* 0xffffffff00bd7802 */ /* 0x000fe40000000f00 */
[----:B------:R-:W-:Y:S02]  /*bd10*/  MOV R16, 0xbd30 ;  /* 0x0000bd3000107802 */ /* 0x000fe40000000f00 */
[----:B012--5:R-:W-:Y:S05]  /*bd20*/  CALL.REL.NOINC `($__internal_155_$__cuda_sm70_shflsync_up) ;  /* 0x00001e0000007944 */ /* 0x027fea0003c00000 */
[----:B0-----:R-:W-:Y:S01]  /*bd30*/  HFMA2.MMA R186, -RZ, RZ, 0, 5.9604644775390625e-08 ;  /* 0x00000001ffba7435 */ /* 0x001fe200000001ff */
[----:B-1----:R-:W-:Y:S02]  /*bd40*/  MOV R185, R19 ;  /* 0x0000001300b97202 */ /* 0x002fe40000000f00 */
[----:B------:R-:W-:-:S02]  /*bd50*/  MOV R19, R22 ;  /* 0x0000001600137202 */ /* 0x000fc40000000f00 */
[----:B------:R-:W-:Y:S02]  /*bd60*/  MOV R188, RZ ;  /* 0x000000ff00bc7202 */ /* 0x000fe40000000f00 */
[----:B------:R-:W-:Y:S02]  /*bd70*/  MOV R189, 0xffffffff ;  /* 0xffffffff00bd7802 */ /* 0x000fe40000000f00 */
[----:B------:R-:W-:Y:S02]  /*bd80*/  MOV R16, 0xbda0 ;  /* 0x0000bda000107802 */ /* 0x000fe40000000f00 */
[----:B------:R-:W-:Y:S05]  /*bd90*/  CALL.REL.NOINC `($__internal_155_$__cuda_sm70_shflsync_up) ;  /* 0x00001d9000007944 */ /* 0x000fea0003c00000 */
[----:B0-----:R-:W-:Y:S01]  /*bda0*/  HFMA2.MMA R186, -RZ, RZ, 0, 5.9604644775390625e-08 ;  /* 0x00000001ffba7435 */ /* 0x001fe200000001ff */
[----:B-1----:R-:W-:Y:S02]  /*bdb0*/  MOV R187, R19 ;  /* 0x0000001300bb7202 */ /* 0x002fe40000000f00 */
[----:B------:R-:W-:Y:S02]  /*bdc0*/  MOV R19, R23 ;  /* 0x0000001700137202 */ /* 0x000fe40000000f00 */
[----:B------:R-:W-:Y:S02]  /*bdd0*/  MOV R188, RZ ;  /* 0x000000ff00bc7202 */ /* 0x000fe40000000f00 */
[----:B------:R-:W-:-:S02]  /*bde0*/  MOV R189, 0xffffffff ;  /* 0xffffffff00bd7802 */ /* 0x000fc40000000f00 */
[----:B------:R-:W-:Y:S02]  /*bdf0*/  MOV R16, 0xbe10 ;  /* 0x0000be1000107802 */ /* 0x000fe40000000f00 */
[----:B------:R-:W-:Y:S05]  /*be00*/  CALL.REL.NOINC `($__internal_155_$__cuda_sm70_shflsync_up) ;  /* 0x00001d2000007944 */ /* 0x000fea0003c00000 */
        /* <DEDUP_REMOVED lines=20> */
[----:B------:R-:W-:Y:S05]  /*bf50*/  CALL.REL.NOINC `($__internal_155_$__cuda_sm70_shflsync_up) ;  /* 0x00001bd000007944 */ /* 0x000fea0003c00000 */
[----:B0-----:R-:W-:Y:S01]  /*bf60*/  HFMA2.MMA R186, -RZ, RZ, 0, 1.1920928955078125e-07 ;  /* 0x00000002ffba7435 */ /* 0x001fe200000001ff */
[----:B-1----:R-:W-:Y:S02]  /*bf70*/  MOV R18, R19 ;  /* 0x0000001300127202 */ /* 0x002fe40000000f00 */
[----:B------:R-:W-:Y:S02]  /*bf80*/  MOV R19, R207 ;  /* 0x000000cf00137202 */ /* 0x000fe40000000f00 */
[----:B------:R-:W-:Y:S02]  /*bf90*/  MOV R188, RZ ;  /* 0x000000ff00bc7202 */ /* 0x000fe40000000f00 */
[----:B------:R-:W-:Y:S02]  /*bfa0*/  MOV R189, 0xffffffff ;  /* 0xffffffff00bd7802 */ /* 0x000fe40000000f00 */
[----:B------:R-:W-:Y:S02]  /*bfb0*/  MOV R16, 0xbfd0 ;  /* 0x0000bfd000107802 */ /* 0x000fe40000000f00 */
[----:B------:R-:W-:Y:S05]  /*bfc0*/  CALL.REL.NOINC `($__internal_155_$__cuda_sm70_shflsync_up) ;  /* 0x00001b6000007944 */ /* 0x000fea0003c00000 */
[----:B0-----:R-:W-:Y:S01]  /*bfd0*/  HFMA2.MMA R186, -RZ, RZ, 0, 1.1920928955078125e-07 ;  /* 0x00000002ffba7435 */ /* 0x001fe200000001ff */
[----:B-1----:R-:W-:-:S02]  /*bfe0*/  MOV R20, R19 ;  /* 0x0000001300147202 */ /* 0x002fc40000000f00 */
[----:B------:R-:W-:Y:S02]  /*bff0*/  MOV R19, R22 ;  /* 0x0000001600137202 */ /* 0x000fe40000000f00 */
[----:B------:R-:W-:Y:S02]  /*c000*/  MOV R188, RZ ;  /* 0x000000ff00bc7202 */ /* 0x000fe40000000f00 */
[----:B------:R-:W-:Y:S02]  /*c010*/  MOV R189, 0xffffffff ;  /* 0xffffffff00bd7802 */ /* 0x000fe40000000f00 */
[----:B------:R-:W-:Y:S02]  /*c020*/  MOV R16, 0xc040 ;  /* 0x0000c04000107802 */ /* 0x000fe40000000f00 */
[----:B------:R-:W-:Y:S05]  /*c030*/  CALL.REL.NOINC `($__internal_155_$__cuda_sm70_shflsync_up) ;  /* 0x00001af000007944 */ /* 0x000fea0003c00000 */
[----:B0-----:R-:W-:Y:S01]  /*c040*/  HFMA2.MMA R186, -RZ, RZ, 0, 1.1920928955078125e-07 ;  /* 0x00000002ffba7435 */ /* 0x001fe200000001ff */
[----:B-1----:R-:W-:Y:S02]  /*c050*/  MOV R21, R19 ;  /* 0x0000001300157202 */ /* 0x002fe40000000f00 */
[----:B------:R-:W-:Y:S02]  /*c060*/  MOV R19, R23 ;  /* 0x0000001700137202 */ /* 0x000fe40000000f00 */
[----:B------:R-:W-:-:S02]  /*c070*/  MOV R188, RZ ;  /* 0x000000ff00bc7202 */ /* 0x000fc40000000f00 */
[----:B------:R-:W-:Y:S02]  /*c080*/  MOV R189, 0xffffffff ;  /* 0xffffffff00bd7802 */ /* 0x000fe40000000f00 */
[----:B------:R-:W-:Y:S02]  /*c090*/  MOV R16, 0xc0b0 ;  /* 0x0000c0b000107802 */ /* 0x000fe40000000f00 */
[----:B------:R-:W-:Y:S05]  /*c0a0*/  CALL.REL.NOINC `($__internal_155_$__cuda_sm70_shflsync_up) ;  /* 0x00001a8000007944 */ /* 0x000fea0003c00000 */
[----:B------:R-:W-:Y:S01]  /*c0b0*/  ISETP.GE.AND P0, PT, R122, 0x2, PT ;  /* 0x000000027a00780c */ /* 0x000fe20003f06270 */
[----:B------:R-:W-:Y:S01]  /*c0c0*/  FMUL.FTZ R17, R18, R207 ;  /* 0x000000cf12117220 */ /* 0x000fe20000410000 */
[----:B0-----:R-:W-:Y:S01]  /*c0d0*/  MOV R188, RZ ;  /* 0x000000ff00bc7202 */ /* 0x001fe20000000f00 */
        /* <DEDUP_REMOVED lines=8> */
[----:B------:R-:W-:Y:S01]  /*c160*/  HFMA2.MMA R186, -RZ, RZ, 0, 2.384185791015625e-07 ;  /* 0x00000004ffba7435 */ /* 0x000fe200000001ff */
[----:B------:R-:W-:Y:S02]  /*c170*/  @P0 FFMA.FTZ R184, R18, R184, -R17 ;  /* 0x000000b812b80223 */ /* 0x000fe40000010811 */
[----:B------:R-:W-:Y:S01]  /*c180*/  @P0 FADD.FTZ R23, R23, R16 ;  /* 0x0000001017170221 */ /* 0x000fe20000010000 */
[----:B------:R-:W-:Y:S01]  /*c190*/  MOV R16, 0xc1d0 ;  /* 0x0000c1d000107802 */ /* 0x000fe20000000f00 */
[----:B------:R-:W-:Y:S01]  /*c1a0*/  @P0 FADD.FTZ R22, R22, R21 ;  /* 0x0000001516160221 */ /* 0x000fe20000010000 */
[----:B------:R-:W-:Y:S02]  /*c1b0*/  MOV R19, R184 ;  /* 0x000000b800137202 */ /* 0x000fe40000000f00 */
[----:B------:R-:W-:Y:S05]  /*c1c0*/  CALL.REL.NOINC `($__internal_155_$__cuda_sm70_shflsync_up) ;  /* 0x0000196000007944 */ /* 0x000fea0003c00000 */
[----:B0-----:R-:W-:Y:S01]  /*c1d0*/  HFMA2.MMA R186, -RZ, RZ, 0, 2.384185791015625e-07 ;  /* 0x00000004ffba7435 */ /* 0x001fe200000001ff */
[----:B-1----:R-:W-:-:S02]  /*c1e0*/  MOV R18, R19 ;  /* 0x0000001300127202 */ /* 0x002fc40000000f00 */
[----:B------:R-:W-:Y:S02]  /*c1f0*/  MOV R19, R207 ;  /* 0x000000cf00137202 */ /* 0x000fe40000000f00 */
[----:B------:R-:W-:Y:S02]  /*c200*/  MOV R188, RZ ;  /* 0x000000ff00bc7202 */ /* 0x000fe40000000f00 */
[----:B------:R-:W-:Y:S02]  /*c210*/  MOV R189, 0xffffffff ;  /* 0xffffffff00bd7802 */ /* 0x000fe40000000f00 */
[----:B------:R-:W-:Y:S02]  /*c220*/  MOV R16, 0xc240 ;  /* 0x0000c24000107802 */ /* 0x000fe40000000f00 */
[----:B------:R-:W-:Y:S05]  /*c230*/  CALL.REL.NOINC `($__internal_155_$__cuda_sm70_shflsync_up) ;  /* 0x000018f000007944 */ /* 0x000fea0003c00000 */
[----:B0-----:R-:W-:Y:S01]  /*c240*/  HFMA2.MMA R186, -RZ, RZ, 0, 2.384185791015625e-07 ;  /* 0x00000004ffba7435 */ /* 0x001fe200000001ff */
[----:B-1----:R-:W-:Y:S02]  /*c250*/  MOV R20, R19 ;  /* 0x0000001300147202 */ /* 0x002fe40000000f00 */
[----:B------:R-:W-:Y:S02]  /*c260*/  MOV R19, R22 ;  /* 0x0000001600137202 */ /* 0x000fe40000000f00 */
[----:B------:R-:W-:-:S02]  /*c270*/  MOV R188, RZ ;  /* 0x000000ff00bc7202 */ /* 0x000fc40000000f00 */
[----:B------:R-:W-:Y:S02]  /*c280*/  MOV R189, 0xffffffff ;  /* 0xffffffff00bd7802 */ /* 0x000fe40000000f00 */
[----:B------:R-:W-:Y:S02]  /*c290*/  MOV R16, 0xc2b0 ;  /* 0x0000c2b000107802 */ /* 0x000fe40000000f00 */
[----:B------:R-:W-:Y:S05]  /*c2a0*/  CALL.REL.NOINC `($__internal_155_$__cuda_sm70_shflsync_up) ;  /* 0x0000188000007944 */ /* 0x000fea0003c00000 */
[----:B0-----:R-:W-:Y:S01]  /*c2b0*/  HFMA2.MMA R186, -RZ, RZ, 0, 2.384185791015625e-07 ;  /* 0x00000004ffba7435 */ /* 0x001fe200000001ff */
[----:B-1----:R-:W-:Y:S02]  /*c2c0*/  MOV R21, R19 ;  /* 0x0000001300157202 */ /* 0x002fe40000000f00 */
[----:B------:R-:W-:Y:S02]  /*c2d0*/  MOV R19, R23 ;  /* 0x0000001700137202 */ /* 0x000fe40000000f00 */
[----:B------:R-:W-:Y:S02]  /*c2e0*/  MOV R188, RZ ;  /* 0x000000ff00bc7202 */ /* 0x000fe40000000f00 */
[----:B------:R-:W-:Y:S02]  /*c2f0*/  MOV R189, 0xffffffff ;  /* 0xffffffff00bd7802 */ /* 0x000fe40000000f00 */
[----:B------:R-:W-:-:S02]  /*c300*/  MOV R16, 0xc320 ;  /* 0x0000c32000107802 */ /* 0x000fc40000000f00 */
[----:B------:R-:W-:Y:S05]  /*c310*/  CALL.REL.NOINC `($__internal_155_$__cuda_sm70_shflsync_up) ;  /* 0x0000181000007944 */ /* 0x000fea0003c00000 */
        /* <DEDUP_REMOVED lines=14> */
[----:B------:R-:W-:-:S02]  /*c400*/  @P0 FADD.FTZ R23, R23, R20 ;  /* 0x0000001417170221 */ /* 0x000fc40000010000 */
[----:B------:R-:W-:Y:S01]  /*c410*/  @P0 FADD.FTZ R22, R22, R21 ;  /* 0x0000001516160221 */ /* 0x000fe20000010000 */
[----:B------:R-:W-:Y:S02]  /*c420*/  MOV R19, R184 ;  /* 0x000000b800137202 */ /* 0x000fe40000000f00 */
[----:B------:R-:W-:Y:S05]  /*c430*/  CALL.REL.NOINC `($__internal_155_$__cuda_sm70_shflsync_up) ;  /* 0x000016f000007944 */ /* 0x000fea0003c00000 */
[----:B0-----:R-:W-:Y:S01]  /*c440*/  HFMA2.MMA R186, -RZ, RZ, 0, 4.76837158203125e-07 ;  /* 0x00000008ffba7435 */ /* 0x001fe200000001ff */
[----:B-1----:R-:W-:Y:S02]  /*c450*/  MOV R18, R19 ;  /* 0x0000001300127202 */ /* 0x002fe40000000f00 */
[----:B------:R-:W-:Y:S02]  /*c460*/  MOV R19, R207 ;  /* 0x000000cf00137202 */ /* 0x000fe40000000f00 */
[----:B------:R-:W-:Y:S02]  /*c470*/  MOV R188, RZ ;  /* 0x000000ff00bc7202 */ /* 0x000fe40000000f00 */
[----:B------:R-:W-:Y:S02]  /*c480*/  MOV R189, 0xffffffff ;  /* 0xffffffff00bd7802 */ /* 0x000fe40000000f00 */
[----:B------:R-:W-:-:S02]  /*c490*/  MOV R16, 0xc4b0 ;  /* 0x0000c4b000107802 */ /* 0x000fc40000000f00 */
[----:B------:R-:W-:Y:S05]  /*c4a0*/  CALL.REL.NOINC `($__internal_155_$__cuda_sm70_shflsync_up) ;  /* 0x0000168000007944 */ /* 0x000fea0003c00000 */
[----:B0-----:R-:W-:Y:S01]  /*c4b0*/  HFMA2.MMA R186, -RZ, RZ, 0, 4.76837158203125e-07 ;  /* 0x00000008ffba7435 */ /* 0x001fe200000001ff */
[----:B-1----:R-:W-:-:S02]  /*c4c0*/  MOV R20, R19 ;  /* 0x0000001300147202 */ /* 0x002fc40000000f00 */
[----:B------:R-:W-:Y:S02]  /*c4d0*/  MOV R19, R22 ;  /* 0x0000001600137202 */ /* 0x000fe40000000f00 */
[----:B------:R-:W-:Y:S02]  /*c4e0*/  MOV R188, RZ ;  /* 0x000000ff00bc7202 */ /* 0x000fe40000000f00 */
[----:B------:R-:W-:Y:S02]  /*c4f0*/  MOV R189, 0xffffffff ;  /* 0xffffffff00bd7802 */ /* 0x000fe40000000f00 */
[----:B------:R-:W-:Y:S02]  /*c500*/  MOV R16, 0xc520 ;  /* 0x0000c52000107802 */ /* 0x000fe40000000f00 */
[----:B------:R-:W-:Y:S05]  /*c510*/  CALL.REL.NOINC `($__internal_155_$__cuda_sm70_shflsync_up) ;  /* 0x0000161000007944 */ /* 0x000fea0003c00000 */
[----:B0-----:R-:W-:Y:S01]  /*c520*/  HFMA2.MMA R186, -RZ, RZ, 0, 4.76837158203125e-07 ;  /* 0x00000008ffba7435 */ /* 0x001fe200000001ff */
        /* <DEDUP_REMOVED lines=17> */
[----:B------:R-:W-:Y:S01]  /*c640*/  HFMA2.MMA R186, -RZ, RZ, 0, 9.5367431640625e-07 ;  /* 0x00000010ffba7435 */ /* 0x000fe200000001ff */
[----:B------:R-:W-:Y:S02]  /*c650*/  @P0 FFMA.FTZ R184, R18, R184, -R17 ;  /* 0x000000b812b80223 */ /* 0x000fe40000010811 */
[----:B------:R-:W-:Y:S01]  /*c660*/  @P0 FADD.FTZ R23, R23, R16 ;  /* 0x0000001017170221 */ /* 0x000fe20000010000 */
[----:B------:R-:W-:Y:S01]  /*c670*/  MOV R16, 0xc6d0 ;  /* 0x0000c6d000107802 */ /* 0x000fe20000000f00 */
[----:B------:R-:W-:Y:S01]  /*c680*/  @P0 FADD.FTZ R22, R22, R21 ;  /* 0x0000001516160221 */ /* 0x000fe20000010000 */
[-C--:B------:R-:W-:Y:S02]  /*c690*/  MOV R18, R184.reuse ;  /* 0x000000b800127202 */ /* 0x080fe40000000f00 */
[----:B------:R-:W-:-:S02]  /*c6a0*/  MOV R19, R184 ;  /* 0x000000b800137202 */ /* 0x000fc40000000f00 */
[----:B------:R-:W-:Y:S02]  /*c6b0*/  MOV R184, R207 ;  /* 0x000000cf00b87202 */ /* 0x000fe40000000f00 */
[----:B------:R-:W-:Y:S05]  /*c6c0*/  CALL.REL.NOINC `($__internal_155_$__cuda_sm70_shflsync_up) ;  /* 0x0000146000007944 */ /* 0x000fea0003c00000 */
[----:B0-----:R-:W-:Y:S01]  /*c6d0*/  HFMA2.MMA R186, -RZ, RZ, 0, 9.5367431640625e-07 ;  /* 0x00000010ffba7435 */ /* 0x001fe200000001ff */
[----:B-1----:R-:W-:Y:S02]  /*c6e0*/  MOV R21, R19 ;  /* 0x0000001300157202 */ /* 0x002fe40000000f00 */
[----:B------:R-:W-:Y:S02]  /*c6f0*/  MOV R19, R207 ;  /* 0x000000cf00137202 */ /* 0x000fe40000000f00 */
[----:B------:R-:W-:Y:S02]  /*c700*/  MOV R188, RZ ;  /* 0x000000ff00bc7202 */ /* 0x000fe40000000f00 */
[----:B------:R-:W-:Y:S02]  /*c710*/  MOV R189, 0xffffffff ;  /* 0xffffffff00bd7802 */ /* 0x000fe40000000f00 */
[----:B------:R-:W-:Y:S02]  /*c720*/  MOV R16, 0xc740 ;  /* 0x0000c74000107802 */ /* 0x000fe40000000f00 */
[----:B------:R-:W-:Y:S05]  /*c730*/  CALL.REL.NOINC `($__internal_155_$__cuda_sm70_shflsync_up) ;  /* 0x000013f000007944 */ /* 0x000fea0003c00000 */
[----:B0-----:R-:W-:Y:S01]  /*c740*/  HFMA2.MMA R186, -RZ, RZ, 0, 9.5367431640625e-07 ;  /* 0x00000010ffba7435 */ /* 0x001fe200000001ff */
[----:B-1----:R-:W-:-:S02]  /*c750*/  MOV R185, R19 ;  /* 0x0000001300b97202 */ /* 0x002fc40000000f00 */
[----:B------:R-:W-:Y:S02]  /*c760*/  MOV R19, R22 ;  /* 0x0000001600137202 */ /* 0x000fe40000000f00 */
[----:B------:R-:W-:Y:S02]  /*c770*/  MOV R188, RZ ;  /* 0x000000ff00bc7202 */ /* 0x000fe40000000f00 */
[----:B------:R-:W-:Y:S02]  /*c780*/  MOV R189, 0xffffffff ;  /* 0xffffffff00bd7802 */ /* 0x000fe40000000f00 */
[----:B------:R-:W-:Y:S02]  /*c790*/  MOV R16, 0xc7b0 ;  /* 0x0000c7b000107802 */ /* 0x000fe40000000f00 */
[----:B------:R-:W-:Y:S05]  /*c7a0*/  CALL.REL.NOINC `($__internal_155_$__cuda_sm70_shflsync_up) ;  /* 0x0000138000007944 */ /* 0x000fea0003c00000 */
[----:B0-----:R-:W-:Y:S01]  /*c7b0*/  HFMA2.MMA R186, -RZ, RZ, 0, 9.5367431640625e-07 ;  /* 0x00000010ffba7435 */ /* 0x001fe200000001ff */
[----:B-1----:R-:W-:Y:S02]  /*c7c0*/  MOV R187, R19 ;  /* 0x0000001300bb7202 */ /* 0x002fe40000000f00 */
[----:B------:R-:W-:Y:S02]  /*c7d0*/  MOV R19, R23 ;  /* 0x0000001700137202 */ /* 0x000fe40000000f00 */
[----:B------:R-:W-:-:S02]  /*c7e0*/  MOV R188, RZ ;  /* 0x000000ff00bc7202 */ /* 0x000fc40000000f00 */
[----:B------:R-:W-:Y:S02]  /*c7f0*/  MOV R189, 0xffffffff ;  /* 0xffffffff00bd7802 */ /* 0x000fe40000000f00 */
[----:B------:R-:W-:Y:S02]  /*c800*/  MOV R16, 0xc820 ;  /* 0x0000c82000107802 */ /* 0x000fe40000000f00 */
[----:B------:R-:W-:Y:S05]  /*c810*/  CALL.REL.NOINC `($__internal_155_$__cuda_sm70_shflsync_up) ;  /* 0x0000131000007944 */ /* 0x000fea0003c00000 */
[----:B01----:R-:W-:Y:S05]  /*c820*/  BRA `(.L_x_6413) ;  /* 0xffff9d8000007947 */ /* 0x003fea000383ffff */
.L_x_6378:
[----:B------:R-:W-:Y:S01]  /*c830*/  HFMA2.MMA R186, -RZ, RZ, 0, 5.9604644775390625e-08 ;  /* 0x00000001ffba7435 */ /* 0x000fe200000001ff */
[----:B-1----:R-:W-:Y:S02]  /*c840*/  MOV R19, R20 ;  /* 0x0000001400137202 */ /* 0x002fe40000000f00 */
[----:B------:R-:W-:Y:S02]  /*c850*/  MOV R188, RZ ;  /* 0x000000ff00bc7202 */ /* 0x000fe40000000f00 */
[----:B------:R-:W-:Y:S02]  /*c860*/  MOV R189, 0xffffffff ;  /* 0xffffffff00bd7802 */ /* 0x000fe40000000f00 */
[----:B------:R-:W-:Y:S02]  /*c870*/  MOV R16, 0xc890 ;  /* 0x0000c89000107802 */ /* 0x000fe40000000f00 */
[----:B0----5:R-:W-:Y:S05]  /*c880*/  CALL.REL.NOINC `($__internal_155_$__cuda_sm70_shflsync_up) ;  /* 0x000012a000007944 */ /* 0x021fea0003c00000 */
[----:B0-----:R-:W-:Y:S01]  /*c890*/  HFMA2.MMA R186, -RZ, RZ, 0, 5.9604644775390625e-08 ;  /* 0x00000001ffba7435 */ /* 0x001fe200000001ff */
[----:B-1----:R-:W-:-:S02]  /*c8a0*/  MOV R20, R19 ;  /* 0x0000001300147202 */ /* 0x002fc40000000f00 */
[----:B------:R-:W-:Y:S02]  /*c8b0*/  MOV R19, R21 ;  /* 0x0000001500137202 */ /* 0x000fe40000000f00 */
[----:B------:R-:W-:Y:S02]  /*c8c0*/  MOV R188, RZ ;  /* 0x000000ff00bc7202 */ /* 0x000fe40000000f00 */
[----:B------:R-:W-:Y:S02]  /*c8d0*/  MOV R189, 0xffffffff ;  /* 0xffffffff00bd7802 */ /* 0x000fe40000000f00 */
[----:B------:R-:W-:Y:S02]  /*c8e0*/  MOV R16, 0xc900 ;  /* 0x0000c90000107802 */ /* 0x000fe40000000f00 */
[----:B------:R-:W-:Y:S05]  /*c8f0*/  CALL.REL.NOINC `($__internal_155_$__cuda_sm70_shflsync_up) ;  /* 0x0000123000007944 */ /* 0x000fea0003c00000 */
[----:B0-----:R-:W-:Y:S01]  /*c900*/  HFMA2.MMA R186, -RZ, RZ, 0, 5.9604644775390625e-08 ;  /* 0x00000001ffba7435 */ /* 0x001fe200000001ff */
[----:B-1----:R-:W-:Y:S02]  /*c910*/  MOV R21, R19 ;  /* 0x0000001300157202 */ /* 0x002fe40000000f00 */
[----:B------:R-:W-:Y:S02]  /*c920*/  MOV R19, R22 ;  /* 0x0000001600137202 */ /* 0x000fe40000000f00 */
[----:B------:R-:W-:-:S02]  /*c930*/  MOV R188, RZ ;  /* 0x000000ff00bc7202 */ /* 0x000fc40000000f00 */
[----:B------:R-:W-:Y:S02]  /*c940*/  MOV R189, 0xffffffff ;  /* 0xffffffff00bd7802 */ /* 0x000fe40000000f00 */
[----:B------:R-:W-:Y:S02]  /*c950*/  MOV R16, 0xc970 ;  /* 0x0000c97000107802 */ /* 0x000fe40000000f00 */
[----:B------:R-:W-:Y:S05]  /*c960*/  CALL.REL.NOINC `($__internal_155_$__cuda_sm70_shflsync_up) ;  /* 0x000011c000007944 */ /* 0x000fea0003c00000 */
[----:B0-----:R-:W-:Y:S01]  /*c970*/  HFMA2.MMA R186, -RZ, RZ, 0, 5.9604644775390625e-08 ;  /* 0x00000001ffba7435 */ /* 0x001fe200000001ff */
[----:B-1----:R-:W-:Y:S02]  /*c980*/  MOV R22, R19 ;  /* 0x0000001300167202 */ /* 0x002fe40000000f00 */
[----:B------:R-:W-:Y:S02]  /*c990*/  MOV R19, R23 ;  /* 0x0000001700137202 */ /* 0x000fe40000000f00 */
[----:B------:R-:W-:Y:S02]  /*c9a0*/  MOV R188, RZ ;  /* 0x000000ff00bc7202 */ /* 0x000fe40000000f00 */
[----:B------:R-:W-:Y:S02]  /*c9b0*/  MOV R189, 0xffffffff ;  /* 0xffffffff00bd7802 */ /* 0x000fe40000000f00 */
[----:B------:R-:W-:-:S02]  /*c9c0*/  MOV R16, 0xc9e0 ;  /* 0x0000c9e000107802 */ /* 0x000fc40000000f00 */
[----:B------:R-:W-:Y:S05]  /*c9d0*/  CALL.REL.NOINC `($__internal_155_$__cuda_sm70_shflsync_up) ;  /* 0x0000115000007944 */ /* 0x000fea0003c00000 */
[----:B------:R-:W-:Y:S01]  /*c9e0*/  HFMA2.MMA R207, -RZ, RZ, 0, 0 ;  /* 0x00000000ffcf7435 */ /* 0x000fe200000001ff */
[----:B-1----:R-:W-:-:S02]  /*c9f0*/  MOV R23, R19 ;  /* 0x0000001300177202 */ /* 0x002fc40000000f00 */
[----:B------:R-:W-:Y:S02]  /*ca00*/  MOV R18, R12 ;  /* 0x0000000c00127202 */ /* 0x000fe40000000f00 */
[----:B------:R-:W-:Y:S02]  /*ca10*/  MOV R218, 0x1f ;  /* 0x0000001f00da7802 */ /* 0x000fe40000000f00 */
[----:B------:R-:W-:Y:S02]  /*ca20*/  MOV R19, 0xffffffff ;  /* 0xffffffff00137802 */ /* 0x000fe40000000f00 */
[----:B------:R-:W-:Y:S02]  /*ca30*/  MOV R16, 0xca50 ;  /* 0x0000ca5000107802 */ /* 0x000fe40000000f00 */
[----:B0-----:R-:W-:Y:S05]  /*ca40*/  CALL.REL.NOINC `($__internal_154_$__cuda_sm70_shflsync_idx_p) ;  /* 0x000010a000007944 */ /* 0x001fea0003c00000 */
[----:B0-----:R-:W-:Y:S01]  /*ca50*/  HFMA2.MMA R207, -RZ, RZ, 0, 0 ;  /* 0x00000000ffcf7435 */ /* 0x001fe200000001ff */
[----:B-1----:R-:W-:Y:S02]  /*ca60*/  MOV R12, R19 ;  /* 0x00000013000c7202 */ /* 0x002fe40000000f00 */
[----:B------:R-:W-:Y:S02]  /*ca70*/  MOV R18, R13 ;  /* 0x0000000d00127202 */ /* 0x000fe40000000f00 */
[----:B------:R-:W-:-:S02]  /*ca80*/  MOV R218, 0x1f ;  /* 0x0000001f00da7802 */ /* 0x000fc40000000f00 */
[----:B------:R-:W-:Y:S02]  /*ca90*/  MOV R19, 0xffffffff ;  /* 0xffffffff00137802 */ /* 0x000fe40000000f00 */
[----:B------:R-:W-:Y:S02]  /*caa0*/  MOV R16, 0xcac0 ;  /* 0x0000cac000107802 */ /* 0x000fe40000000f00 */
[----:B------:R-:W-:Y:S05]  /*cab0*/  CALL.REL.NOINC `($__internal_154_$__cuda_sm70_shflsync_idx_p) ;  /* 0x0000103000007944 */ /* 0x000fea0003c00000 */
[----:B0-----:R-:W-:Y:S01]  /*cac0*/  HFMA2.MMA R207, -RZ, RZ, 0, 0 ;  /* 0x00000000ffcf7435 */ /* 0x001fe200000001ff */
[----:B-1----:R-:W-:Y:S02]  /*cad0*/  MOV R13, R19 ;  /* 0x00000013000d7202 */ /* 0x002fe40000000f00 */
[----:B------:R-:W-:Y:S02]  /*cae0*/  MOV R18, R14 ;  /* 0x0000000e00127202 */ /* 0x000fe40000000f00 */
[----:B------:R-:W-:Y:S02]  /*caf0*/  MOV R218, 0x1f ;  /* 0x0000001f00da7802 */ /* 0x000fe40000000f00 */
[----:B------:R-:W-:Y:S02]  /*cb00*/  MOV R19, 0xffffffff ;  /* 0xffffffff00137802 */ /* 0x000fe40000000f00 */
[----:B------:R-:W-:-:S02]  /*cb10*/  MOV R16, 0xcb30 ;  /* 0x0000cb3000107802 */ /* 0x000fc40000000f00 */
[----:B------:R-:W-:Y:S05]  /*cb20*/  CALL.REL.NOINC `($__internal_154_$__cuda_sm70_shflsync_idx_p) ;  /* 0x00000fc000007944 */ /* 0x000fea0003c00000 */
[----:B0-----:R-:W-:Y:S01]  /*cb30*/  HFMA2.MMA R207, -RZ, RZ, 0, 0 ;  /* 0x00000000ffcf7435 */ /* 0x001fe200000001ff */
[----:B-1----:R-:W-:-:S02]  /*cb40*/  MOV R14, R19 ;  /* 0x00000013000e7202 */ /* 0x002fc40000000f00 */
[----:B------:R-:W-:Y:S02]  /*cb50*/  MOV R18, R15 ;  /* 0x0000000f00127202 */ /* 0x000fe40000000f00 */
[----:B------:R-:W-:Y:S02]  /*cb60*/  MOV R218, 0x1f ;  /* 0x0000001f00da7802 */ /* 0x000fe40000000f00 */
[----:B------:R-:W-:Y:S02]  /*cb70*/  MOV R19, 0xffffffff ;  /* 0xffffffff00137802 */ /* 0x000fe40000000f00 */
[----:B------:R-:W-:Y:S02]  /*cb80*/  MOV R16, 0xcba0 ;  /* 0x0000cba000107802 */ /* 0x000fe40000000f00 */
[----:B------:R-:W-:Y:S05]  /*cb90*/  CALL.REL.NOINC `($__internal_154_$__cuda_sm70_shflsync_idx_p) ;  /* 0x00000f5000007944 */ /* 0x000fea0003c00000 */
[----:B-1----:R-:W-:Y:S01]  /*cba0*/  MOV R15, R19 ;  /* 0x00000013000f7202 */ /* 0x002fe20000000f00 */
[----:B0-----:R-:W-:Y:S05]  /*cbb0*/  BRA `(.L_x_6414) ;  /* 0xffff9d1000007947 */ /* 0x001fea000383ffff */
.L_x_6381:
[----:B------:R-:W-:Y:S01]  /*cbc0*/  HFMA2.MMA R218, -RZ, RZ, 0, 5.9604644775390625e-08 ;  /* 0x00000001ffda7435 */ /* 0x000fe200000001ff */
[----:B------:R-:W-:Y:S02]  /*cbd0*/  MOV R217, R22 ;  /* 0x0000001600d97202 */ /* 0x000fe40000000f00 */
[----:B------:R-:W-:-:S02]  /*cbe0*/  MOV R223, 0x1f ;  /* 0x0000001f00df7802 */ /* 0x000fc40000000f00 */
[----:B------:R-:W-:Y:S02]  /*cbf0*/  MOV R220, 0xffffffff ;  /* 0xffffffff00dc7802 */ /* 0x000fe40000000f00 */
[----:B------:R-:W-:Y:S02]  /*cc00*/  MOV R16, 0xcc20 ;  /* 0x0000cc2000107802 */ /* 0x000fe40000000f00 */
[----:B------:R-:W-:Y:S05]  /*cc10*/  CALL.REL.NOINC `($__internal_153_$__cuda_sm70_shflsync_down) ;  /* 0x00000e9000007944 */ /* 0x000fea0003c00000 */
[----:B-1----:R-:W-:Y:S01]  /*cc20*/  MOV R18, R223 ;  /* 0x000000df00127202 */ /* 0x002fe20000000f00 */
[----:B0-----:R-:W-:Y:S05]  /*cc30*/  BRA `(.L_x_6415) ;  /* 0xffffaf3000007947 */ /* 0x001fea000383ffff */
.L_x_6382:
[----:B------:R-:W-:Y:S01]  /*cc40*/  HFMA2.MMA R218, -RZ, RZ, 0, 5.9604644775390625e-08 ;  /* 0x00000001ffda7435 */ /* 0x000fe200000001ff */
[----:B------:R-:W-:Y:S02]  /*cc50*/  MOV R217, R23 ;  /* 0x0000001700d97202 */ /* 0x000fe40000000f00 */
[----:B------:R-:W-:Y:S02]  /*cc60*/  MOV R223, 0x1f ;  /* 0x0000001f00df7802 */ /* 0x000fe40000000f00 */
[----:B------:R-:W-:Y:S02]  /*cc70*/  MOV R220, 0xffffffff ;  /* 0xffffffff00dc7802 */ /* 0x000fe40000000f00 */
[----:B------:R-:W-:-:S02]  /*cc80*/  MOV R16, 0xcca0 ;  /* 0x0000cca000107802 */ /* 0x000fc40000000f00 */
[----:B01----:R-:W-:Y:S05]  /*cc90*/  CALL.REL.NOINC `($__internal_153_$__cuda_sm70_shflsync_down) ;  /* 0x00000e1000007944 */ /* 0x003fea0003c00000 */
[----:B0-----:R-:W-:Y:S01]  /*cca0*/  HFMA2.MMA R218, -RZ, RZ, 0, 5.9604644775390625e-08 ;  /* 0x00000001ffda7435 */ /* 0x001fe200000001ff */
[----:B-1----:R-:W-:-:S02]  /*ccb0*/  MOV R19, R223 ;  /* 0x000000df00137202 */ /* 0x002fc40000000f00 */
[----:B------:R-:W-:Y:S02]  /*ccc0*/  MOV R217, R21 ;  /* 0x0000001500d97202 */ /* 0x000fe40000000f00 */
[----:B------:R-:W-:Y:S02]  /*ccd0*/  MOV R223, 0x1f ;  /* 0x0000001f00df7802 */ /* 0x000fe40000000f00 */
[----:B------:R-:W-:Y:S02]  /*cce0*/  MOV R220, 0xffffffff ;  /* 0xffffffff00dc7802 */ /* 0x000fe40000000f00 */
[----:B------:R-:W-:Y:S02]  /*ccf0*/  MOV R16, 0xcd10 ;  /* 0x0000cd1000107802 */ /* 0x000fe40000000f00 */
[----:B------:R-:W-:Y:S05]  /*cd00*/  CALL.REL.NOINC `($__internal_153_$__cuda_sm70_shflsync_down) ;  /* 0x00000da000007944 */ /* 0x000fea0003c00000 */
[----:B0-----:R-:W-:Y:S01]  /*cd10*/  HFMA2.MMA R218, -RZ, RZ, 0, 5.9604644775390625e-08 ;  /* 0x00000001ffda7435 */ /* 0x001fe200000001ff */
[----:B-1----:R-:W-:Y:S02]  /*cd20*/  MOV R207, R223 ;  /* 0x000000df00cf7202 */ /* 0x002fe40000000f00 */
[----:B------:R-:W-:Y:S02]  /*cd30*/  MOV R217, R20 ;  /* 0x0000001400d97202 */ /* 0x000fe40000000f00 */
[----:B------:R-:W-:-:S02]  /*cd40*/  MOV R223, 0x1f ;  /* 0x0000001f00df7802 */ /* 0x000fc40000000f00 */
[----:B------:R-:W-:Y:S02]  /*cd50*/  MOV R220, 0xffffffff ;  /* 0xffffffff00dc7802 */ /* 0x000fe40000000f00 */
[----:B------:R-:W-:Y:S02]  /*cd60*/  MOV R16, 0xcd80 ;  /* 0x0000cd8000107802 */ /* 0x000fe40000000f00 */
[----:B------:R-:W-:Y:S05]  /*cd70*/  CALL.REL.NOINC `($__internal_153_$__cuda_sm70_shflsync_down) ;  /* 0x00000d3000007944 */ /* 0x000fea0003c00000 */
[----:B-1----:R-:W-:Y:S01]  /*cd80*/  MOV R16, R223 ;  /* 0x000000df00107202 */ /* 0x002fe20000000f00 */
[----:B0-----:R-:W-:Y:S05]  /*cd90*/  BRA `(.L_x_6416) ;  /* 0xffffae1000007947 */ /* 0x001fea000383ffff */
.L_x_6385:
[----:B------:R-:W-:Y:S01]  /*cda0*/  HFMA2.MMA R218, -RZ, RZ, 0, 1.1920928955078125e-07 ;  /* 0x00000002ffda7435 */ /* 0x000fe200000001ff */
[----:B------:R-:W-:Y:S02]  /*cdb0*/  MOV R217, R22 ;  /* 0x0000001600d97202 */ /* 0x000fe40000000f00 */
[----:B------:R-:W-:Y:S02]  /*cdc0*/  MOV R223, 0x1f ;  /* 0x0000001f00df7802 */ /* 0x000fe40000000f00 */
[----:B------:R-:W-:Y:S02]  /*cdd0*/  MOV R220, 0xffffffff ;  /* 0xffffffff00dc7802 */ /* 0x000fe40000000f00 */
[----:B0-----:R-:W-:-:S02]  /*cde0*/  MOV R16, 0xce00 ;  /* 0x0000ce0000107802 */ /* 0x001fc40000000f00 */
[----:B-1234-:R-:W-:Y:S05]  /*cdf0*/  CALL.REL.NOINC `($__internal_153_$__cuda_sm70_shflsync_down) ;  /* 0x00000cb000007944 */ /* 0x01efea0003c00000 */
[----:B0-----:R-:W-:Y:S01]  /*ce00*/  HFMA2.MMA R218, -RZ, RZ, 0, 1.1920928955078125e-07 ;  /* 0x00000002ffda7435 */ /* 0x001fe200000001ff */
[----:B-1----:R-:W-:-:S02]  /*ce10*/  MOV R18, R223 ;  /* 0x000000df00127202 */ /* 0x002fc40000000f00 */
[----:B------:R-:W-:Y:S02]  /*ce20*/  MOV R217, R23 ;  /* 0x0000001700d97202 */ /* 0x000fe40000000f00 */
[----:B------:R-:W-:Y:S02]  /*ce30*/  MOV R223, 0x1f ;  /* 0x0000001f00df7802 */ /* 0x000fe40000000f00 */
[----:B------:R-:W-:Y:S02]  /*ce40*/  MOV R220, 0xffffffff ;  /* 0xffffffff00dc7802 */ /* 0x000fe40000000f00 */
[----:B------:R-:W-:Y:S02]  /*ce50*/  MOV R16, 0xce70 ;  /* 0x0000ce7000107802 */ /* 0x000fe40000000f00 */
[----:B------:R-:W-:Y:S05]  /*ce60*/  CALL.REL.NOINC `($__internal_153_$__cuda_sm70_shflsync_down) ;  /* 0x00000c4000007944 */ /* 0x000fea0003c00000 */
[----:B0-----:R-:W-:Y:S01]  /*ce70*/  HFMA2.MMA R218, -RZ, RZ, 0, 1.1920928955078125e-07 ;  /* 0x00000002ffda7435 */ /* 0x001fe200000001ff */
[----:B-1----:R-:W-:Y:S02]  /*ce80*/  MOV R19, R223 ;  /* 0x000000df00137202 */ /* 0x002fe40000000f00 */
[----:B------:R-:W-:Y:S02]  /*ce90*/  MOV R217, R21 ;  /* 0x0000001500d97202 */ /* 0x000fe40000000f00 */
[----:B------:R-:W-:-:S02]  /*cea0*/  MOV R223, 0x1f ;  /* 0x0000001f00df7802 */ /* 0x000fc40000000f00 */
[----:B------:R-:W-:Y:S02]  /*ceb0*/  MOV R220, 0xffffffff ;  /* 0xffffffff00dc7802 */ /* 0x000fe40000000f00 */
[----:B------:R-:W-:Y:S02]  /*cec0*/  MOV R16, 0xcee0 ;  /* 0x0000cee000107802 */ /* 0x000fe40000000f00 */
[----:B------:R-:W-:Y:S05]  /*ced0*/  CALL.REL.NOINC `($__internal_153_$__cuda_sm70_shflsync_down) ;  /* 0x00000bd000007944 */ /* 0x000fea0003c00000 */
[----:B0-----:R-:W-:Y:S01]  /*cee0*/  HFMA2.MMA R218, -RZ, RZ, 0, 1.1920928955078125e-07 ;  /* 0x00000002ffda7435 */ /* 0x001fe200000001ff */
[----:B-1----:R-:W-:Y:S02]  /*cef0*/  MOV R207, R223 ;  /* 0x000000df00cf7202 */ /* 0x002fe40000000f00 */
[----:B------:R-:W-:Y:S02]  /*cf00*/  MOV R217, R20 ;  /* 0x0000001400d97202 */ /* 0x000fe40000000f00 */
[----:B------:R-:W-:Y:S02]  /*cf10*/  MOV R223, 0x1f ;  /* 0x0000001f00df7802 */ /* 0x000fe40000000f00 */
[----:B------:R-:W-:Y:S02]  /*cf20*/  MOV R220, 0xffffffff ;  /* 0xffffffff00dc7802 */ /* 0x000fe40000000f00 */
[----:B------:R-:W-:-:S02]  /*cf30*/  MOV R16, 0xcf50 ;  /* 0x0000cf5000107802 */ /* 0x000fc40000000f00 */
[----:B------:R-:W-:Y:S05]  /*cf40*/  CALL.REL.NOINC `($__internal_153_$__cuda_sm70_shflsync_down) ;  /* 0x00000b6000007944 */ /* 0x000fea0003c00000 */
[----:B-1----:R-:W-:Y:S01]  /*cf50*/  MOV R16, R223 ;  /* 0x000000df00107202 */ /* 0x002fe20000000f00 */
[----:B0-----:R-:W-:Y:S05]  /*cf60*/  BRA `(.L_x_6417) ;  /* 0xffffad9000007947 */ /* 0x001fea000383ffff */
.L_x_6388:
[----:B------:R-:W-:Y:S01]  /*cf70*/  HFMA2.MMA R218, -RZ, RZ, 0, 2.384185791015625e-07 ;  /* 0x00000004ffda7435 */ /* 0x000fe200000001ff */
[----:B------:R-:W-:-:S02]  /*cf80*/  MOV R217, R22 ;  /* 0x0000001600d97202 */ /* 0x000fc40000000f00 */
[----:B------:R-:W-:Y:S02]  /*cf90*/  MOV R223, 0x1f ;  /* 0x0000001f00df7802 */ /* 0x000fe40000000f00 */
[----:B------:R-:W-:Y:S02]  /*cfa0*/  MOV R220, 0xffffffff ;  /* 0xffffffff00dc7802 */ /* 0x000fe40000000f00 */
[----:B0-----:R-:W-:Y:S02]  /*cfb0*/  MOV R16, 0xcfd0 ;  /* 0x0000cfd000107802 */ /* 0x001fe40000000f00 */
[----:B-1234-:R-:W-:Y:S05]  /*cfc0*/  CALL.REL.NOINC `($__internal_153_$__cuda_sm70_shflsync_down) ;  /* 0x00000ae000007944 */ /* 0x01efea0003c00000 */
[----:B-1----:R-:W-:Y:S01]  /*cfd0*/  MOV R18, R223 ;  /* 0x000000df00127202 */ /* 0x002fe20000000f00 */
[----:B0-----:R-:W-:Y:S05]  /*cfe0*/  BRA `(.L_x_6418) ;  /* 0xffffae3000007947 */ /* 0x001fea000383ffff */
.L_x_6389:
[----:B------:R-:W-:Y:S01]  /*cff0*/  HFMA2.MMA R218, -RZ, RZ, 0, 2.384185791015625e-07 ;  /* 0x00000004ffda7435 */ /* 0x000fe200000001ff */
[----:B------:R-:W-:Y:S02]  /*d000*/  MOV R217, R23 ;  /* 0x0000001700d97202 */ /* 0x000fe40000000f00 */
[----:B------:R-:W-:Y:S02]  /*d010*/  MOV R223, 0x1f ;  /* 0x0000001f00df7802 */ /* 0x000fe40000000f00 */
[----:B------:R-:W-:-:S02]  /*d020*/  MOV R220, 0xffffffff ;  /* 0xffffffff00dc7802 */ /* 0x000fc40000000f00 */
[----:B0-----:R-:W-:Y:S02]  /*d030*/  MOV R16, 0xd050 ;  /* 0x0000d05000107802 */ /* 0x001fe40000000f00 */
[----:B-1234-:R-:W-:Y:S05]  /*d040*/  CALL.REL.NOINC `($__internal_153_$__cuda_sm70_shflsync_down) ;  /* 0x00000a6000007944 */ /* 0x01efea0003c00000 */
[----:B0-----:R-:W-:Y:S01]  /*d050*/  HFMA2.MMA R218, -RZ, RZ, 0, 2.384185791015625e-07 ;  /* 0x00000004ffda7435 */ /* 0x001fe200000001ff */
[----:B-1----:R-:W-:Y:S02]  /*d060*/  MOV R19, R223 ;  /* 0x000000df00137202 */ /* 0x002fe40000000f00 */
[----:B------:R-:W-:Y:S02]  /*d070*/  MOV R217, R21 ;  /* 0x0000001500d97202 */ /* 0x000fe40000000f00 */
[----:B------:R-:W-:Y:S02]  /*d080*/  MOV R223, 0x1f ;  /* 0x0000001f00df7802 */ /* 0x000fe40000000f00 */
[----:B------:R-:W-:Y:S02]  /*d090*/  MOV R220, 0xffffffff ;  /* 0xffffffff00dc7802 */ /* 0x000fe40000000f00 */
[----:B------:R-:W-:Y:S02]  /*d0a0*/  MOV R16, 0xd0c0 ;  /* 0x0000d0c000107802 */ /* 0x000fe40000000f00 */
[----:B------:R-:W-:Y:S05]  /*d0b0*/  CALL.REL.NOINC `($__internal_153_$__cuda_sm70_shflsync_down) ;  /* 0x000009f000007944 */ /* 0x000fea0003c00000 */
[----:B0-----:R-:W-:Y:S01]  /*d0c0*/  HFMA2.MMA R218, -RZ, RZ, 0, 2.384185791015625e-07 ;  /* 0x00000004ffda7435 */ /* 0x001fe200000001ff */
[----:B-1----:R-:W-:-:S02]  /*d0d0*/  MOV R207, R223 ;  /* 0x000000df00cf7202 */ /* 0x002fc40000000f00 */
[----:B------:R-:W-:Y:S02]  /*d0e0*/  MOV R217, R20 ;  /* 0x0000001400d97202 */ /* 0x000fe40000000f00 */
[----:B------:R-:W-:Y:S02]  /*d0f0*/  MOV R223, 0x1f ;  /* 0x0000001f00df7802 */ /* 0x000fe40000000f00 */
[----:B------:R-:W-:Y:S02]  /*d100*/  MOV R220, 0xffffffff ;  /* 0xffffffff00dc7802 */ /* 0x000fe40000000f00 */
[----:B------:R-:W-:Y:S02]  /*d110*/  MOV R16, 0xd130 ;  /* 0x0000d13000107802 */ /* 0x000fe40000000f00 */
[----:B------:R-:W-:Y:S05]  /*d120*/  CALL.REL.NOINC `($__internal_153_$__cuda_sm70_shflsync_down) ;  /* 0x0000098000007944 */ /* 0x000fea0003c00000 */
[----:B-1----:R-:W-:Y:S01]  /*d130*/  MOV R16, R223 ;  /* 0x000000df00107202 */ /* 0x002fe20000000f00 */
[----:B0-----:R-:W-:Y:S05]  /*d140*/  BRA `(.L_x_6419) ;  /* 0xffffad1000007947 */ /* 0x001fea000383ffff */
.L_x_6392:
[----:B------:R-:W-:Y:S01]  /*d150*/  HFMA2.MMA R218, -RZ, RZ, 0, 4.76837158203125e-07 ;  /* 0x00000008ffda7435 */ /* 0x000fe200000001ff */
[----:B------:R-:W-:Y:S02]  /*d160*/  MOV R217, R22 ;  /* 0x0000001600d97202 */ /* 0x000fe40000000f00 */
[----:B------:R-:W-:-:S02]  /*d170*/  MOV R223, 0x1f ;  /* 0x0000001f00df7802 */ /* 0x000fc40000000f00 */
[----:B------:R-:W-:Y:S02]  /*d180*/  MOV R220, 0xffffffff ;  /* 0xffffffff00dc7802 */ /* 0x000fe40000000f00 */
[----:B0-----:R-:W-:Y:S02]  /*d190*/  MOV R16, 0xd1b0 ;  /* 0x0000d1b000107802 */ /* 0x001fe40000000f00 */
[----:B-1234-:R-:W-:Y:S05]  /*d1a0*/  CALL.REL.NOINC `($__internal_153_$__cuda_sm70_shflsync_down) ;  /* 0x0000090000007944 */ /* 0x01efea0003c00000 */
[----:B0-----:R-:W-:Y:S01]  /*d1b0*/  HFMA2.MMA R218, -RZ, RZ, 0, 4.76837158203125e-07 ;  /* 0x00000008ffda7435 */ /* 0x001fe200000001ff */
[----:B-1----:R-:W-:Y:S02]  /*d1c0*/  MOV R18, R223 ;  /* 0x000000df00127202 */ /* 0x002fe40000000f00 */
[----:B------:R-:W-:Y:S02]  /*d1d0*/  MOV R217, R23 ;  /* 0x0000001700d97202 */ /* 0x000fe40000000f00 */
[----:B------:R-:W-:Y:S02]  /*d1e0*/  MOV R223, 0x1f ;  /* 0x0000001f00df7802 */ /* 0x000fe40000000f00 */
[----:B------:R-:W-:Y:S02]  /*d1f0*/  MOV R220, 0xffffffff ;  /* 0xffffffff00dc7802 */ /* 0x000fe40000000f00 */
[----:B------:R-:W-:-:S02]  /*d200*/  MOV R16, 0xd220 ;  /* 0x0000d22000107802 */ /* 0x000fc40000000f00 */
[----:B------:R-:W-:Y:S05]  /*d210*/  CALL.REL.NOINC `($__internal_153_$__cuda_sm70_shflsync_down) ;  /* 0x0000089000007944 */ /* 0x000fea0003c00000 */
[----:B0-----:R-:W-:Y:S01]  /*d220*/  HFMA2.MMA R218, -RZ, RZ, 0, 4.76837158203125e-07 ;  /* 0x00000008ffda7435 */ /* 0x001fe200000001ff */
[----:B-1----:R-:W-:-:S02]  /*d230*/  MOV R19, R223 ;  /* 0x000000df00137202 */ /* 0x002fc40000000f00 */
[----:B------:R-:W-:Y:S02]  /*d240*/  MOV R217, R21 ;  /* 0x0000001500d97202 */ /* 0x000fe40000000f00 */
[----:B------:R-:W-:Y:S02]  /*d250*/  MOV R223, 0x1f ;  /* 0x0000001f00df7802 */ /* 0x000fe40000000f00 */
[----:B------:R-:W-:Y:S02]  /*d260*/  MOV R220, 0xffffffff ;  /* 0xffffffff00dc7802 */ /* 0x000fe40000000f00 */
[----:B------:R-:W-:Y:S02]  /*d270*/  MOV R16, 0xd290 ;  /* 0x0000d29000107802 */ /* 0x000fe40000000f00 */
[----:B------:R-:W-:Y:S05]  /*d280*/  CALL.REL.NOINC `($__internal_153_$__cuda_sm70_shflsync_down) ;  /* 0x0000082000007944 */ /* 0x000fea0003c00000 */
[----:B0-----:R-:W-:Y:S01]  /*d290*/  HFMA2.MMA R218, -RZ, RZ, 0, 4.76837158203125e-07 ;  /* 0x00000008ffda7435 */ /* 0x001fe200000001ff */
        /* <DEDUP_REMOVED lines=8> */
.L_x_6395:
[----:B------:R-:W-:Y:S01]  /*d320*/  HFMA2.MMA R218, -RZ, RZ, 0, 9.5367431640625e-07 ;  /* 0x00000010ffda7435 */ /* 0x000fe200000001ff */
[----:B------:R-:W-:Y:S02]  /*d330*/  MOV R217, R22 ;  /* 0x0000001600d97202 */ /* 0x000fe40000000f00 */
[----:B------:R-:W-:Y:S02]  /*d340*/  MOV R223, 0x1f ;  /* 0x0000001f00df7802 */ /* 0x000fe40000000f00 */
[----:B------:R-:W-:Y:S02]  /*d350*/  MOV R220, 0xffffffff ;  /* 0xffffffff00dc7802 */ /* 0x000fe40000000f00 */
[----:B0-----:R-:W-:-:S02]  /*d360*/  MOV R16, 0xd380 ;  /* 0x0000d38000107802 */ /* 0x001fc40000000f00 */
[----:B-1234-:R-:W-:Y:S05]  /*d370*/  CALL.REL.NOINC `($__internal_153_$__cuda_sm70_shflsync_down) ;  /* 0x0000073000007944 */ /* 0x01efea0003c00000 */
[----:B-1----:R-:W-:Y:S01]  /*d380*/  MOV R18, R223 ;  /* 0x000000df00127202 */ /* 0x002fe20000000f00 */
[----:B0-----:R-:W-:Y:S05]  /*d390*/  BRA `(.L_x_6421) ;  /* 0xffffad3000007947 */ /* 0x001fea000383ffff */
.L_x_6396:
[----:B------:R-:W-:Y:S01]  /*d3a0*/  HFMA2.MMA R218, -RZ, RZ, 0, 9.5367431640625e-07 ;  /* 0x00000010ffda7435 */ /* 0x000fe200000001ff */
[----:B------:R-:W-:-:S02]  /*d3b0*/  MOV R217, R23 ;  /* 0x0000001700d97202 */ /* 0x000fc40000000f00 */
[----:B------:R-:W-:Y:S02]  /*d3c0*/  MOV R223, 0x1f ;  /* 0x0000001f00df7802 */ /* 0x000fe40000000f00 */
[----:B------:R-:W-:Y:S02]  /*d3d0*/  MOV R220, 0xffffffff ;  /* 0xffffffff00dc7802 */ /* 0x000fe40000000f00 */
[----:B0-----:R-:W-:Y:S02]  /*d3e0*/  MOV R16, 0xd400 ;  /* 0x0000d40000107802 */ /* 0x001fe40000000f00 */
[----:B-1234-:R-:W-:Y:S05]  /*d3f0*/  CALL.REL.NOINC `($__internal_153_$__cuda_sm70_shflsync_down) ;  /* 0x000006b000007944 */ /* 0x01efea0003c00000 */
[----:B0-----:R-:W-:Y:S01]  /*d400*/  HFMA2.MMA R218, -RZ, RZ, 0, 9.5367431640625e-07 ;  /* 0x00000010ffda7435 */ /* 0x001fe200000001ff */
[----:B-1----:R-:W-:Y:S02]  /*d410*/  MOV R19, R223 ;  /* 0x000000df00137202 */ /* 0x002fe40000000f00 */
[----:B------:R-:W-:Y:S02]  /*d420*/  MOV R217, R21 ;  /* 0x0000001500d97202 */ /* 0x000fe40000000f00 */
[----:B------:R-:W-:Y:S02]  /*d430*/  MOV R223, 0x1f ;  /* 0x0000001f00df7802 */ /* 0x000fe40000000f00 */
[----:B------:R-:W-:-:S02]  /*d440*/  MOV R220, 0xffffffff ;  /* 0xffffffff00dc7802 */ /* 0x000fc40000000f00 */
[----:B------:R-:W-:Y:S02]  /*d450*/  MOV R16, 0xd470 ;  /* 0x0000d47000107802 */ /* 0x000fe40000000f00 */
[----:B------:R-:W-:Y:S05]  /*d460*/  CALL.REL.NOINC `($__internal_153_$__cuda_sm70_shflsync_down) ;  /* 0x0000064000007944 */ /* 0x000fea0003c00000 */
[----:B0-----:R-:W-:Y:S01]  /*d470*/  HFMA2.MMA R218, -RZ, RZ, 0, 9.5367431640625e-07 ;  /* 0x00000010ffda7435 */ /* 0x001fe200000001ff */
[----:B-1----:R-:W-:Y:S02]  /*d480*/  MOV R207, R223 ;  /* 0x000000df00cf7202 */ /* 0x002fe40000000f00 */
[----:B------:R-:W-:Y:S02]  /*d490*/  MOV R217, R20 ;  /* 0x0000001400d97202 */ /* 0x000fe40000000f00 */
[----:B------:R-:W-:Y:S02]  /*d4a0*/  MOV R223, 0x1f ;  /* 0x0000001f00df7802 */ /* 0x000fe40000000f00 */
[----:B------:R-:W-:Y:S02]  /*d4b0*/  MOV R220, 0xffffffff ;  /* 0xffffffff00dc7802 */ /* 0x000fe40000000f00 */
[----:B------:R-:W-:Y:S02]  /*d4c0*/  MOV R16, 0xd4e0 ;  /* 0x0000d4e000107802 */ /* 0x000fe40000000f00 */
[----:B------:R-:W-:Y:S05]  /*d4d0*/  CALL.REL.NOINC `($__internal_153_$__cuda_sm70_shflsync_down) ;  /* 0x000005d000007944 */ /* 0x000fea0003c00000 */
[----:B-1----:R-:W-:Y:S01]  /*d4e0*/  MOV R16, R223 ;  /* 0x000000df00107202 */ /* 0x002fe20000000f00 */
[----:B0-----:R-:W-:Y:S05]  /*d4f0*/  BRA `(.L_x_6422) ;  /* 0xffffac1000007947 */ /* 0x001fea000383ffff */
.L_x_6399:
[----:B----4-:R-:W-:Y:S01]  /*d500*/  HFMA2.MMA R207, -RZ, RZ, 0, 0 ;  /* 0x00000000ffcf7435 */ /* 0x010fe200000001ff */
[----:B-1----:R-:W-:-:S02]  /*d510*/  MOV R18, R22 ;  /* 0x0000001600127202 */ /* 0x002fc40000000f00 */
[----:B------:R-:W-:Y:S02]  /*d520*/  MOV R218, 0x1f ;  /* 0x0000001f00da7802 */ /* 0x000fe40000000f00 */
[----:B---3--:R-:W-:Y:S02]  /*d530*/  MOV R19, 0xffffffff ;  /* 0xffffffff00137802 */ /* 0x008fe40000000f00 */
[----:B0-----:R-:W-:Y:S02]  /*d540*/  MOV R16, 0xd560 ;  /* 0x0000d56000107802 */ /* 0x001fe40000000f00 */
[----:B--2---:R-:W-:Y:S05]  /*d550*/  CALL.REL.NOINC `($__internal_154_$__cuda_sm70_shflsync_idx_p) ;  /* 0x0000059000007944 */ /* 0x004fea0003c00000 */
[----:B0-----:R-:W-:Y:S01]  /*d560*/  HFMA2.MMA R207, -RZ, RZ, 0, 0 ;  /* 0x00000000ffcf7435 */ /* 0x001fe200000001ff */
[----:B-1----:R-:W-:Y:S02]  /*d570*/  MOV R209, R19 ;  /* 0x0000001300d17202 */ /* 0x002fe40000000f00 */
[----:B------:R-:W-:Y:S02]  /*d580*/  MOV R18, R23 ;  /* 0x0000001700127202 */ /* 0x000fe40000000f00 */
[----:B------:R-:W-:Y:S02]  /*d590*/  MOV R218, 0x1f ;  /* 0x0000001f00da7802 */ /* 0x000fe40000000f00 */
[----:B------:R-:W-:-:S02]  /*d5a0*/  MOV R19, 0xffffffff ;  /* 0xffffffff00137802 */ /* 0x000fc40000000f00 */
[----:B------:R-:W-:Y:S02]  /*d5b0*/  MOV R16, 0xd5d0 ;  /* 0x0000d5d000107802 */ /* 0x000fe40000000f00 */
[----:B------:R-:W-:Y:S05]  /*d5c0*/  CALL.REL.NOINC `($__internal_154_$__cuda_sm70_shflsync_idx_p) ;  /* 0x0000052000007944 */ /* 0x000fea0003c00000 */
[----:B0-----:R-:W-:Y:S01]  /*d5d0*/  HFMA2.MMA R207, -RZ, RZ, 0, 0 ;  /* 0x00000000ffcf7435 */ /* 0x001fe200000001ff */
[----:B-1----:R-:W-:Y:S02]  /*d5e0*/  MOV R221, R19 ;  /* 0x0000001300dd7202 */ /* 0x002fe40000000f00 */
[----:B------:R-:W-:Y:S02]  /*d5f0*/  MOV R18, R21 ;  /* 0x0000001500127202 */ /* 0x000fe40000000f00 */
[----:B------:R-:W-:Y:S02]  /*d600*/  MOV R218, 0x1f ;  /* 0x0000001f00da7802 */ /* 0x000fe40000000f00 */
[----:B------:R-:W-:Y:S02]  /*d610*/  MOV R19, 0xffffffff ;  /* 0xffffffff00137802 */ /* 0x000fe40000000f00 */
[----:B------:R-:W-:Y:S02]  /*d620*/  MOV R16, 0xd640 ;  /* 0x0000d64000107802 */ /* 0x000fe40000000f00 */
        /* <DEDUP_REMOVED lines=8> */
[----:B0-----:R-:W-:Y:S01]  /*d6b0*/  HFMA2.MMA R218, -RZ, RZ, 0, 5.9604644775390625e-08 ;  /* 0x00000001ffda7435 */ /* 0x001fe200000001ff */
[----:B-1----:R-:W-:Y:S02]  /*d6c0*/  MOV R211, R19 ;  /* 0x0000001300d37202 */ /* 0x002fe40000000f00 */
[----:B------:R-:W-:Y:S02]  /*d6d0*/  MOV R217, R22 ;  /* 0x0000001600d97202 */ /* 0x000fe40000000f00 */
[----:B------:R-:W-:-:S02]  /*d6e0*/  MOV R223, 0x1f ;  /* 0x0000001f00df7802 */ /* 0x000fc40000000f00 */
[----:B------:R-:W-:Y:S02]  /*d6f0*/  MOV R220, 0xffffffff ;  /* 0xffffffff00dc7802 */ /* 0x000fe40000000f00 */
[----:B------:R-:W-:Y:S02]  /*d700*/  MOV R16, 0xd720 ;  /* 0x0000d72000107802 */ /* 0x000fe40000000f00 */
[----:B------:R-:W-:Y:S05]  /*d710*/  CALL.REL.NOINC `($__internal_153_$__cuda_sm70_shflsync_down) ;  /* 0x0000039000007944 */ /* 0x000fea0003c00000 */
[----:B0-----:R-:W-:Y:S01]  /*d720*/  HFMA2.MMA R218, -RZ, RZ, 0, 5.9604644775390625e-08 ;  /* 0x00000001ffda7435 */ /* 0x001fe200000001ff */
[----:B-1----:R-:W-:Y:S02]  /*d730*/  MOV R219, R223 ;  /* 0x000000df00db7202 */ /* 0x002fe40000000f00 */
[----:B------:R-:W-:Y:S02]  /*d740*/  MOV R217, R23 ;  /* 0x0000001700d97202 */ /* 0x000fe40000000f00 */
[----:B------:R-:W-:Y:S02]  /*d750*/  MOV R223, 0x1f ;  /* 0x0000001f00df7802 */ /* 0x000fe40000000f00 */
[----:B------:R-:W-:Y:S02]  /*d760*/  MOV R220, 0xffffffff ;  /* 0xffffffff00dc7802 */ /* 0x000fe40000000f00 */
[----:B------:R-:W-:-:S02]  /*d770*/  MOV R16, 0xd790 ;  /* 0x0000d79000107802 */ /* 0x000fc40000000f00 */
[----:B------:R-:W-:Y:S05]  /*d780*/  CALL.REL.NOINC `($__internal_153_$__cuda_sm70_shflsync_down) ;  /* 0x0000032000007944 */ /* 0x000fea0003c00000 */
        /* <DEDUP_REMOVED lines=14> */
[-C--:B------:R-:W-:Y:S01]  /*d870*/  FMUL.FTZ R222, R15, R221.reuse ;  /* 0x000000dd0fde7220 */ /* 0x080fe20000410000 */
[----:B------:R-:W-:Y:S01]  /*d880*/  HFMA2.MMA R207, -RZ, RZ, 0, 0 ;  /* 0x00000000ffcf7435 */ /* 0x000fe200000001ff */
[----:B------:R-:W-:Y:S01]  /*d890*/  FMUL.FTZ R224, R14, R221 ;  /* 0x000000dd0ee07220 */ /* 0x000fe20000410000 */
[----:B------:R-:W-:Y:S01]  /*d8a0*/  MOV R225, R19 ;  /* 0x0000001300e17202 */ /* 0x000fe20000000f00 */
[C---:B0-----:R-:W-:Y:S01]  /*d8b0*/  FMUL.FTZ R217, R12.reuse, R209 ;  /* 0x000000d10cd97220 */ /* 0x041fe20000410000 */
[----:B------:R-:W-:Y:S01]  /*d8c0*/  MOV R18, R12 ;  /* 0x0000000c00127202 */ /* 0x000fe20000000f00 */
[-C--:B------:R-:W-:Y:S01]  /*d8d0*/  FMUL.FTZ R220, R12, R221.reuse ;  /* 0x000000dd0cdc7220 */ /* 0x080fe20000410000 */
[----:B------:R-:W-:Y:S01]  /*d8e0*/  MOV R218, 0x1f ;  /* 0x0000001f00da7802 */ /* 0x000fe20000000f00 */
[----:B------:R-:W-:Y:S01]  /*d8f0*/  FMUL.FTZ R226, R13, R221 ;  /* 0x000000dd0de27220 */ /* 0x000fe20000410000 */
[----:B------:R-:W-:Y:S01]  /*d900*/  MOV R19, 0xffffffff ;  /* 0xffffffff00137802 */ /* 0x000fe20000000f00 */
[-C--:B------:R-:W-:Y:S01]  /*d910*/  FFMA.FTZ R222, R14, R209.reuse, -R222 ;  /* 0x000000d10ede7223 */ /* 0x080fe200000108de */
[----:B------:R-:W-:Y:S01]  /*d920*/  MOV R16, 0xd950 ;  /* 0x0000d95000107802 */ /* 0x000fe20000000f00 */
[----:B------:R-:W-:-:S02]  /*d930*/  FFMA.FTZ R224, R15, R209, R224 ;  /* 0x000000d10fe07223 */ /* 0x000fc400000100e0 */
[----:B-1----:R-:W-:Y:S05]  /*d940*/  CALL.REL.NOINC `($__internal_154_$__cuda_sm70_shflsync_idx_p) ;  /* 0x000001a000007944 */ /* 0x002fea0003c00000 */
[----:B0-----:R-:W-:Y:S01]  /*d950*/  HFMA2.MMA R207, -RZ, RZ, 0, 0 ;  /* 0x00000000ffcf7435 */ /* 0x001fe200000001ff */
[----:B-1----:R-:W-:-:S02]  /*d960*/  MOV R221, R19 ;  /* 0x0000001300dd7202 */ /* 0x002fc40000000f00 */
[----:B------:R-:W-:Y:S02]  /*d970*/  MOV R18, R13 ;  /* 0x0000000d00127202 */ /* 0x000fe40000000f00 */
[----:B------:R-:W-:Y:S02]  /*d980*/  MOV R218, 0x1f ;  /* 0x0000001f00da7802 */ /* 0x000fe40000000f00 */
[----:B------:R-:W-:Y:S02]  /*d990*/  MOV R19, 0xffffffff ;  /* 0xffffffff00137802 */ /* 0x000fe40000000f00 */
[----:B------:R-:W-:Y:S02]  /*d9a0*/  MOV R16, 0xd9c0 ;  /* 0x0000d9c000107802 */ /* 0x000fe40000000f00 */
[----:B------:R-:W-:Y:S05]  /*d9b0*/  CALL.REL.NOINC `($__internal_154_$__cuda_sm70_shflsync_idx_p) ;  /* 0x0000013000007944 */ /* 0x000fea0003c00000 */
        /* <DEDUP_REMOVED lines=14> */
[----:B01----:R-:W-:Y:S05]  /*daa0*/  BRA `(.L_x_6423) ;  /* 0xffffa88000007947 */ /* 0x003fea000383ffff */
        .weak           $__internal_153_$__cuda_sm70_shflsync_down
        .type           $__internal_153_$__cuda_sm70_shflsync_down,@function
        .size           $__internal_153_$__cuda_sm70_shflsync_down,($__internal_154_$__cuda_sm70_shflsync_idx_p - $__internal_153_$__cuda_sm70_shflsync_down)
$__internal_153_$__cuda_sm70_shflsync_down:
[----:B------:R-:W-:Y:S01]  /*dab0*/  HFMA2.MMA R17, -RZ, RZ, 0, 0 ;  /* 0x00000000ff117435 */ /* 0x000fe200000001ff */
[----:B------:R-:W-:Y:S04]  /*dac0*/  WARPSYNC R220 ;  /* 0x000000dc00007348 */ /* 0x000fe80003800000 */
[----:B------:R0:W1:Y:S01]  /*dad0*/  SHFL.DOWN PT, R223, R217, R218, R223 ;  /* 0x080000dad9df7389 */ /* 0x00006200000e00df */
[----:B------:R-:W-:Y:S05]  /*dae0*/  RET.REL.NODEC R16 `(_Z25selective_scan_bwd_kernelI32Selective_Scan_bwd_kernel_traitsILi64ELi16ELb1ELb0ELb0ELb1ELb1EN3c104HalfENS1_7complexIfEEEEv12SSMParamsBwd) ;  /* 0xffff251010007950 */ /* 0x000fea0003c3ffff */
        .weak           $__internal_154_$__cuda_sm70_shflsync_idx_p
        .type           $__internal_154_$__cuda_sm70_shflsync_idx_p,@function
        .size           $__internal_154_$__cuda_sm70_shflsync_idx_p,($__internal_155_$__cuda_sm70_shflsync_up - $__internal_154_$__cuda_sm70_shflsync_idx_p)
$__internal_154_$__cuda_sm70_shflsync_idx_p:
[----:B------:R-:W-:Y:S01]  /*daf0*/  MOV R17, 0x0 ;  /* 0x0000000000117802 */ /* 0x000fe20000000f00 */
[----:B------:R-:W-:Y:S04]  /*db00*/  WARPSYNC R19 ;  /* 0x0000001300007348 */ /* 0x000fe80003800000 */
[----:B------:R0:W1:Y:S01]  /*db10*/  SHFL.IDX PT, R19, R18, R207, R218 ;  /* 0x000000cf12137389 */ /* 0x00006200000e00da */
[----:B------:R-:W-:Y:S05]  /*db20*/  RET.REL.NODEC R16 `(_Z25selective_scan_bwd_kernelI32Selective_Scan_bwd_kernel_traitsILi64ELi16ELb1ELb0ELb0ELb1ELb1EN3c104HalfENS1_7complexIfEEEEv12SSMParamsBwd) ;  /* 0xffff24d010007950 */ /* 0x000fea0003c3ffff */
        .weak           $__internal_155_$__cuda_sm70_shflsync_up
        .type           $__internal_155_$__cuda_sm70_shflsync_up,@function
        .size           $__internal_155_$__cuda_sm70_shflsync_up,(.L_x_14587 - $__internal_155_$__cuda_sm70_shflsync_up)
$__internal_155_$__cuda_sm70_shflsync_up:
[----:B------:R-:W-:Y:S01]  /*db30*/  HFMA2.MMA R17, -RZ, RZ, 0, 0 ;  /* 0x00000000ff117435 */ /* 0x000fe200000001ff */
[----:B------:R-:W-:Y:S04]  /*db40*/  WARPSYNC R189 ;  /* 0x000000bd00007348 */ /* 0x000fe80003800000 */
[----:B------:R0:W1:Y:S01]  /*db50*/  SHFL.UP PT, R19, R19, R186, R188 ;  /* 0x040000ba13137389 */ /* 0x00006200000e00bc */
[----:B------:R-:W-:Y:S05]  /*db60*/  RET.REL.NODEC R16 `(_Z25selective_scan_bwd_kernelI32Selective_Scan_bwd_kernel_traitsILi64ELi16ELb1ELb0ELb0ELb1ELb1EN3c104HalfENS1_7complexIfEEEEv12SSMParamsBwd) ;  /* 0xffff249010007950 */ /* 0x000fea0003c3ffff */
.L_x_6424:
        /* <DEDUP_REMOVED lines=9> */
.L_x_14587:


//--------------------- .text._Z25selective_scan_bwd_kernelI32Selective_Scan_bwd_kernel_traitsILi64ELi16ELb1ELb0ELb1ELb0ELb0EN3c104HalfENS1_7complexIfEEEEv12SSMParamsBwd --------------------------
	.section	.text._Z25selective_scan_bwd_kernelI32Selective_Scan_bwd_kernel_traitsILi64ELi16ELb1ELb0ELb1ELb0ELb0EN3c104HalfENS1_7complexIfEEEEv12SSMParamsBwd,"ax",@progbits
	.sectioninfo	@"SHI_REGISTERS=252"
	.align	128
        .global         _Z25selective_scan_bwd_kernelI32Selective_Scan_bwd_kernel_traitsILi64ELi16ELb1ELb0ELb1ELb0ELb0EN3c104HalfENS1_7complexIfEEEEv12SSMParamsBwd
        .type           _Z25selective_scan_bwd_kernelI32Selective_Scan_bwd_kernel_traitsILi64ELi16ELb1ELb0ELb1ELb0ELb0EN3c104HalfENS1_7complexIfEEEEv12SSMParamsBwd,@function
        .size           _Z25selective_scan_bwd_kernelI32Selective_Scan_bwd_kernel_traitsILi64ELi16ELb1ELb0ELb1ELb0ELb0EN3c104HalfENS1_7complexIfEEEEv12SSMParamsBwd,(.L_x_14590 - _Z25selective_scan_bwd_kernelI32Selective_Scan_bwd_kernel_traitsILi64ELi16ELb1ELb0ELb1ELb0ELb0EN3c104HalfENS1_7complexIfEEEEv12SSMParamsBwd)
        .other          _Z25selective_scan_bwd_kernelI32Selective_Scan_bwd_kernel_traitsILi64ELi16ELb1ELb0ELb1ELb0ELb0EN3c104HalfENS1_7complexIfEEEEv12SSMParamsBwd,@"STO_CUDA_ENTRY STV_DEFAULT"
_Z25selective_scan_bwd_kernelI32Selective_Scan_bwd_kernel_traitsILi64ELi16ELb1ELb0ELb1ELb0ELb0EN3c104HalfENS1_7complexIfEEEEv12SSMParamsBwd:
.text._Z25selective_scan_bwd_kernelI32Selective_Scan_bwd_kernel_traitsILi64ELi16ELb1ELb0ELb1ELb0ELb0EN3c104HalfENS1_7complexIfEEEEv12SSMParamsBwd:
        /* <DEDUP_REMOVED lines=14> */
[----:B------:R-:W-:Y:S01]  /*00e0*/  IABS R17, c[0x0][0x178] ;  /* 0x00005e0000117a13 */ /* 0x000fe20000000000 */
[----:B------:R-:W-:Y:S01]  /*00f0*/  UMOV UR4, URZ ;  /* 0x0000003f00047c82 */ /* 0x000fe20008000000 */
[C---:B------:R-:W-:Y:S01]  /*0100*/  LOP3.LUT R14, R111.reuse, c[0x0][0x178], RZ, 0x3c, !PT ;  /* 0x00005e006f0e7a12 */ /* 0x040fe200078e3cff */
[----:B------:R-:W4:Y:S01]  /*0110*/  S2R R109, SR_CTAID.X ;  /* 0x00000000006d7919 */ /* 0x000f220000002500 */
[----:B------:R-:W5:Y:S01]  /*0120*/  I2F.RP R0, R17 ;  /* 0x0000001100007306 */ /* 0x000f620000209400 */
[----:B0-----:R-:W-:Y:S01]  /*0130*/  IABS R2, R111 ;  /* 0x0000006f00027213 */ /* 0x001fe20000000000 */
[----:B------:R-:W-:Y:S01]  /*0140*/  UMOV UR5, URZ ;  /* 0x0000003f00057c82 */ /* 0x000fe20008000000 */
[----:B------:R-:W-:Y:S01]  /*0150*/  ISETP.GE.AND P5, PT, R14, RZ, PT ;  /* 0x000000ff0e00720c */ /* 0x000fe20003fa6270 */
[----:B------:R-:W-:Y:S01]  /*0160*/  IMAD R14, R110, c[0x0][0x280], RZ ;  /* 0x0000a0006e0e7a24 */ /* 0x000fe200078e02ff */
[----:B------:R-:W-:Y:S01]  /*0170*/  ISETP.NE.AND P3, PT, RZ, c[0x0][0x178], PT ;  /* 0x00005e00ff007a0c */ /* 0x000fe20003f65270 */
[----:B------:R-:W-:Y:S01]  /*0180*/  CS2R R100, SRZ ;  /* 0x0000000000647805 */ /* 0x000fe2000001ff00 */
[----:B------:R-:W-:Y:S01]  /*0190*/  MOV R18, c[0x0][0x174] ;  /* 0x00005d0000127a02 */ /* 0x000fe20000000f00 */
[----:B------:R-:W-:Y:S01]  /*01a0*/  IMAD R14, R111, c[0x0][0x284], R14 ;  /* 0x0000a1006f0e7a24 */ /* 0x000fe200078e020e */
[----:B------:R-:W-:Y:S01]  /*01b0*/  CS2R R102, SRZ ;  /* 0x0000000000667805 */ /* 0x000fe2000001ff00 */
[----:B------:R-:W-:Y:S01]  /*01c0*/  CS2R R104, SRZ ;  /* 0x0000000000687805 */ /* 0x000fe2000001ff00 */
[----:B-----5:R-:W0:Y:S01]  /*01d0*/  MUFU.RCP R0, R0 ;  /* 0x0000000000007308 */ /* 0x020e220000001000 */
[----:B----4-:R-:W-:-:S05]  /*01e0*/  SHF.R.S32.HI R108, RZ, 0x1f, R109 ;  /* 0x0000001fff6c7819 */ /* 0x010fca000001146d */
[C---:B-1----:R-:W-:Y:S02]  /*01f0*/  IMAD R4, R108.reuse, c[0x0][0x1d0], RZ ;  /* 0x000074006c047a24 */ /* 0x042fe400078e02ff */
[----:B------:R-:W-:Y:S01]  /*0200*/  IMAD R12, R108, c[0x0][0x278], RZ ;  /* 0x00009e006c0c7a24 */ /* 0x000fe200078e02ff */
[----:B0-----:R-:W-:Y:S01]  /*0210*/  IADD3 R6, R0, 0xffffffe, RZ ;  /* 0x0ffffffe00067810 */ /* 0x001fe20007ffe0ff */
[C---:B------:R-:W-:Y:S02]  /*0220*/  IMAD R9, R109.reuse, c[0x0][0x1d4], R4 ;  /* 0x000075006d097a24 */ /* 0x040fe400078e0204 */
[C---:B------:R-:W-:Y:S01]  /*0230*/  IMAD.WIDE.U32 R4, R109.reuse, c[0x0][0x1e0], RZ ;  /* 0x000078006d047a25 */ /* 0x040fe200078e00ff */
[----:B------:R0:W1:Y:S03]  /*0240*/  F2I.FTZ.U32.TRUNC.NTZ R7, R6 ;  /* 0x0000000600077305 */ /* 0x000066000021f000 */
[----:B------:R-:W-:-:S02]  /*0250*/  IMAD R15, R109, c[0x0][0x27c], R12 ;  /* 0x00009f006d0f7a24 */ /* 0x000fc400078e020c */
[----:B------:R-:W-:Y:S02]  /*0260*/  IMAD R16, R108, c[0x0][0x1b0], RZ ;  /* 0x00006c006c107a24 */ /* 0x000fe400078e02ff */
[----:B------:R-:W-:Y:S01]  /*0270*/  IMAD R12, R110, c[0x0][0x1e8], RZ ;  /* 0x00007a006e0c7a24 */ /* 0x000fe200078e02ff */
[----:B0-----:R-:W-:Y:S01]  /*0280*/  HFMA2.MMA R6, -RZ, RZ, 0, 0 ;  /* 0x00000000ff067435 */ /* 0x001fe200000001ff */
[----:B------:R-:W-:Y:S02]  /*0290*/  IMAD R19, R109, c[0x0][0x1b4], R16 ;  /* 0x00006d006d137a24 */ /* 0x000fe400078e0210 */
[----:B------:R-:W-:Y:S01]  /*02a0*/  IMAD R12, R111, c[0x0][0x1ec], R12 ;  /* 0x00007b006f0c7a24 */ /* 0x000fe200078e020c */
[----:B-1----:R-:W-:-:S05]  /*02b0*/  IADD3 R8, RZ, -R7, RZ ;  /* 0x80000007ff087210 */ /* 0x002fca0007ffe0ff */
[----:B------:R-:W-:Y:S02]  /*02c0*/  IMAD R3, R8, R17, RZ ;  /* 0x0000001108037224 */ /* 0x000fe400078e02ff */
[----:B------:R-:W-:Y:S02]  /*02d0*/  IMAD R8, R108, c[0x0][0x1e0], RZ ;  /* 0x000078006c087a24 */ /* 0x000fe400078e02ff */
[----:B------:R-:W-:-:S04]  /*02e0*/  IMAD.HI.U32 R7, R7, R3, R6 ;  /* 0x0000000307077227 */ /* 0x000fc800078e0006 */
[----:B------:R-:W-:Y:S02]  /*02f0*/  IMAD R13, R109, c[0x0][0x1e4], R8 ;  /* 0x000079006d0d7a24 */ /* 0x000fe400078e0208 */
[----:B------:R-:W-:-:S03]  /*0300*/  IMAD.HI.U32 R107, R7, R2, RZ ;  /* 0x00000002076b7227 */ /* 0x000fc600078e00ff */
[----:B------:R-:W-:Y:S01]  /*0310*/  IADD3 R5, R5, R13, RZ ;  /* 0x0000000d05057210 */ /* 0x000fe20007ffe0ff */
[----:B------:R-:W-:Y:S01]  /*0320*/  IMAD.WIDE.U32 R6, R109, c[0x0][0x278], RZ ;  /* 0x00009e006d067a25 */ /* 0x000fe200078e00ff */
[----:B------:R-:W-:Y:S02]  /*0330*/  IADD3 R0, -R107, RZ, RZ ;  /* 0x000000ff6b007210 */ /* 0x000fe40007ffe1ff */
[----:B------:R-:W-:Y:S01]  /*0340*/  LEA R13, R18, 0xfffffc00, 0xa ;  /* 0xfffffc00120d7811 */ /* 0x000fe200078e50ff */
[----:B------:R-:W-:Y:S01]  /*0350*/  IMAD.WIDE.U32 R4, R111, c[0x0][0x1e8], R4 ;  /* 0x00007a006f047a25 */ /* 0x000fe200078e0004 */
[----:B------:R-:W-:Y:S02]  /*0360*/  IADD3 R7, R7, R15, RZ ;  /* 0x0000000f07077210 */ /* 0x000fe40007ffe0ff */
[----:B------:R-:W-:Y:S01]  /*0370*/  SHF.R.S32.HI R15, RZ, 0x1f, R13 ;  /* 0x0000001fff0f7819 */ /* 0x000fe2000001140d */
[----:B------:R-:W-:Y:S02]  /*0380*/  IMAD R0, R17, R0, R2 ;  /* 0x0000000011007224 */ /* 0x000fe400078e0202 */
[----:B------:R-:W-:-:S03]  /*0390*/  IMAD.WIDE.U32 R2, R109, c[0x0][0x1d0], RZ ;  /* 0x000074006d027a25 */ /* 0x000fc600078e00ff */
[----:B------:R-:W-:Y:S01]  /*03a0*/  ISETP.GT.U32.AND P4, PT, R17, R0, PT ;  /* 0x000000001100720c */ /* 0x000fe20003f84070 */
[----:B------:R-:W-:Y:S01]  /*03b0*/  IMAD.WIDE.U32 R6, R111, c[0x0][0x280], R6 ;  /* 0x0000a0006f067a25 */ /* 0x000fe200078e0006 */
[----:B------:R-:W-:-:S03]  /*03c0*/  IADD3 R3, R3, R9, RZ ;  /* 0x0000000903037210 */ /* 0x000fc60007ffe0ff */
[----:B------:R-:W-:-:S04]  /*03d0*/  IMAD.WIDE.U32 R8, R109, c[0x0][0x1b0], RZ ;  /* 0x00006c006d087a25 */ /* 0x000fc800078e00ff */
[----:B------:R-:W-:Y:S01]  /*03e0*/  IMAD.WIDE.U32 R2, R111, c[0x0][0x1d8], R2 ;  /* 0x000076006f027a25 */ /* 0x000fe200078e0002 */
[----:B------:R-:W-:-:S03]  /*03f0*/  IADD3 R9, R9, R19, RZ ;  /* 0x0000001309097210 */ /* 0x000fc60007ffe0ff */
[-C--:B------:R-:W-:Y:S02]  /*0400*/  @!P4 IADD3 R0, R0, -R17.reuse, RZ ;  /* 0x800000110000c210 */ /* 0x080fe40007ffe0ff */
[----:B------:R-:W-:Y:S02]  /*0410*/  @!P4 IADD3 R107, R107, 0x1, RZ ;  /* 0x000000016b6bc810 */ /* 0x000fe40007ffe0ff */
[----:B------:R-:W-:Y:S01]  /*0420*/  ISETP.GE.U32.AND P0, PT, R0, R17, PT ;  /* 0x000000110000720c */ /* 0x000fe20003f06070 */
[----:B------:R-:W-:-:S04]  /*0430*/  IMAD R0, R110, c[0x0][0x1d8], RZ ;  /* 0x000076006e007a24 */ /* 0x000fc800078e02ff */
[----:B------:R-:W-:-:S08]  /*0440*/  IMAD R17, R111, c[0x0][0x1dc], R0 ;  /* 0x000077006f117a24 */ /* 0x000fd000078e0200 */
[----:B------:R-:W-:Y:S02]  /*0450*/  @P0 IADD3 R107, R107, 0x1, RZ ;  /* 0x000000016b6b0810 */ /* 0x000fe40007ffe0ff */
[----:B------:R-:W-:Y:S02]  /*0460*/  IADD3 R2, P0, R13, R2, RZ ;  /* 0x000000020d027210 */ /* 0x000fe40007f1e0ff */
[----:B------:R-:W-:Y:S02]  /*0470*/  @!P5 IADD3 R107, -R107, RZ, RZ ;  /* 0x000000ff6b6bd210 */ /* 0x000fe40007ffe1ff */
[----:B------:R-:W-:Y:S02]  /*0480*/  @!P3 LOP3.LUT R107, RZ, c[0x0][0x178], RZ, 0x33, !PT ;  /* 0x00005e00ff6bba12 */ /* 0x000fe400078e33ff */
[----:B------:R-:W-:Y:S02]  /*0490*/  IADD3 R0, P3, R13, R4, RZ ;  /* 0x000000040d007210 */ /* 0x000fe40007f7e0ff */
[----:B------:R-:W-:Y:S01]  /*04a0*/  SHF.R.S32.HI R106, RZ, 0x1f, R107 ;  /* 0x0000001fff6a7819 */ /* 0x000fe2000001146b */
[----:B------:R-:W-:Y:S01]  /*04b0*/  IMAD.WIDE.U32 R8, R107, c[0x0][0x1c8], R8 ;  /* 0x000072006b087a25 */ /* 0x000fe200078e0008 */
[----:B------:R-:W-:-:S02]  /*04c0*/  IADD3 R4, P4, R13, R6, RZ ;  /* 0x000000060d047210 */ /* 0x000fc40007f9e0ff */
[C---:B------:R-:W-:Y:S01]  /*04d0*/  IADD3.X R17, R15.reuse, R3, R17, P0, !PT ;  /* 0x000000030f117210 */ /* 0x040fe200007fe411 */
[----:B------:R-:W-:Y:S01]  /*04e0*/  IMAD R6, R106, c[0x0][0x1c8], RZ ;  /* 0x000072006a067a24 */ /* 0x000fe200078e02ff */
[C---:B------:R-:W-:Y:S02]  /*04f0*/  IADD3.X R13, R15.reuse, R5, R12, P3, !PT ;  /* 0x000000050f0d7210 */ /* 0x040fe40001ffe40c */
[----:B------:R-:W-:Y:S01]  /*0500*/  IADD3.X R7, R15, R7, R14, P4, !PT ;  /* 0x000000070f077210 */ /* 0x000fe200027fe40e */
[----:B------:R-:W-:Y:S01]  /*0510*/  IMAD R15, R107, c[0x0][0x1cc], R6 ;  /* 0x000073006b0f7a24 */ /* 0x000fe200078e0206 */
[----:B------:R-:W-:Y:S02]  /*0520*/  LEA R3, R18, 0xfffff800, 0xb ;  /* 0xfffff80012037811 */ /* 0x000fe400078e58ff */
[----:B------:R-:W-:Y:S02]  /*0530*/  ISETP.NE.U32.AND P0, PT, RZ, c[0x0][0x260], PT ;  /* 0x00009800ff007a0c */ /* 0x000fe40003f05070 */
[----:B------:R-:W-:-:S02]  /*0540*/  LEA R5, P3, R0, c[0x0][0x248], 0x1 ;  /* 0x0000920000057a11 */ /* 0x000fc400078608ff */
[----:B------:R-:W-:Y:S02]  /*0550*/  IADD3 R96, P4, R3, R8, RZ ;  /* 0x0000000803607210 */ /* 0x000fe40007f9e0ff */
[----:B------:R-:W-:Y:S02]  /*0560*/  IADD3 R14, R9, R15, RZ ;  /* 0x0000000f090e7210 */ /* 0x000fe40007ffe0ff */
[----:B------:R-:W-:Y:S02]  /*0570*/  ISETP.NE.AND.EX P0, PT, RZ, c[0x0][0x264], PT, P0 ;  /* 0x00009900ff007a0c */ /* 0x000fe40003f05300 */
[----:B------:R-:W-:Y:S02]  /*0580*/  LEA.HI.X R6, R0, c[0x0][0x24c], R13, 0x1, P3 ;  /* 0x0000930000067a11 */ /* 0x000fe400018f0c0d */
[----:B------:R-:W-:Y:S02]  /*0590*/  LEA.HI.X.SX32 R3, R3, R14, 0x1, P4 ;  /* 0x0000000e03037211 */ /* 0x000fe400020f0eff */
[----:B------:R-:W-:-:S02]  /*05a0*/  ISETP.NE.U32.AND P3, PT, RZ, c[0x0][0x328], PT ;  /* 0x0000ca00ff007a0c */ /* 0x000fc40003f65070 */
[----:B------:R-:W-:Y:S02]  /*05b0*/  ISETP.NE.U32.AND P4, PT, RZ, c[0x0][0x348], PT ;  /* 0x0000d200ff007a0c */ /* 0x000fe40003f85070 */
[----:B------:R-:W-:Y:S02]  /*05c0*/  ISETP.NE.AND.EX P3, PT, RZ, c[0x0][0x32c], PT, P3 ;  /* 0x0000cb00ff007a0c */ /* 0x000fe40003f65330 */
[----:B------:R-:W-:Y:S01]  /*05d0*/  ISETP.NE.AND.EX P4, PT, RZ, c[0x0][0x34c], PT, P4 ;  /* 0x0000d300ff007a0c */ /* 0x000fe20003f85340 */
[----:B------:R-:W-:Y:S01]  /*05e0*/  @P0 IMAD R0, R109, c[0x0][0x164], R111 ;  /* 0x000059006d000a24 */ /* 0x000fe200078e026f */
[----:B------:R-:W-:Y:S02]  /*05f0*/  ISETP.GE.AND P5, PT, R18, 0x1, PT ;  /* 0x000000011200780c */ /* 0x000fe40003fa6270 */
[----:B------:R-:W-:Y:S01]  /*0600*/  LEA R12, P6, R2, c[0x0][0x240], 0x1 ;  /* 0x00009000020c7a11 */ /* 0x000fe200078c08ff */
[----:B------:R-:W-:Y:S01]  /*0610*/  @P0 IMAD R0, R0, c[0x0][0x174], RZ ;  /* 0x00005d0000000a24 */ /* 0x000fe200078e02ff */
[----:B------:R-:W-:-:S02]  /*0620*/  @P0 MOV R219, 0x10 ;  /* 0x0000001000db0802 */ /* 0x000fc40000000f00 */
[----:B------:R-:W-:Y:S01]  /*0630*/  LEA.HI.X R8, R2, c[0x0][0x244], R17, 0x1, P6 ;  /* 0x0000910002087a11 */ /* 0x000fe200030f0c11 */
[----:B------:R-:W-:Y:S01]  /*0640*/  @P0 IMAD R0, R0, c[0x0][0x16c], RZ ;  /* 0x00005b0000000a24 */ /* 0x000fe200078e02ff */
[----:B------:R-:W-:-:S03]  /*0650*/  LEA R2, P6, R4, c[0x0][0x308], 0x1 ;  /* 0x0000c20004027a11 */ /* 0x000fc600078c08ff */
[----:B------:R-:W-:Y:S01]  /*0660*/  @P0 IMAD.WIDE R218, R0, R219, c[0x0][0x260] ;  /* 0x0000980000da0625 */ /* 0x000fe200078e02db */
[----:B------:R-:W-:Y:S01]  /*0670*/  LEA.HI.X R4, R4, c[0x0][0x30c], R7, 0x1, P6 ;  /* 0x0000c30004047a11 */ /* 0x000fe200030f0c07 */
[----:B------:R-:W-:Y:S01]  /*0680*/  @!P0 CS2R R218, SRZ ;  /* 0x0000000000da8805 */ /* 0x000fe2000001ff00 */
[----:B------:R-:W-:-:S04]  /*0690*/  LEA R97, P6, R96, c[0x0][0x230], 0x1 ;  /* 0x00008c0060617a11 */ /* 0x000fc800078c08ff */
[----:B------:R-:W-:Y:S01]  /*06a0*/  LEA.HI.X R96, R96, c[0x0][0x234], R3, 0x1, P6 ;  /* 0x00008d0060607a11 */ /* 0x000fe200030f0c03 */
        /* <DEDUP_REMOVED lines=9> */
[----:B------:R-:W-:Y:S01]  /*0740*/  MOV R95, c[0x0][0x174] ;  /* 0x00005d00005f7a02 */ /* 0x000fe20000000f00 */
[----:B------:R-:W-:Y:S01]  /*0750*/  CS2R R104, SRZ ;  /* 0x0000000000687805 */ /* 0x000fe2000001ff00 */
[----:B------:R-:W2:Y:S01]  /*0760*/  S2R R98, SR_LANEID ;  /* 0x0000000000627919 */ /* 0x000ea20000000000 */
[----:B------:R-:W-:-:S04]  /*0770*/  UMOV UR6, URZ ;  /* 0x0000003f00067c82 */ /* 0x000fc80008000000 */
[----:B------:R4:W1:Y:S08]  /*0780*/  R2UR UR21, R8 ;  /* 0x00000000081573c2 */ /* 0x00087000000e0000 */
[----:B------:R4:W0:Y:S01]  /*0790*/  R2UR UR18, R5 ;  /* 0x00000000051273c2 */ /* 0x00082200000e0000 */
[----:B---3--:R-:W-:-:S07]  /*07a0*/  SHF.R.S32.HI R0, RZ, 0x1f, R99 ;  /* 0x0000001fff007819 */ /* 0x008fce0000011463 */
[----:B------:R4:W3:Y:S01]  /*07b0*/  R2UR UR19, R6 ;  /* 0x00000000061373c2 */ /* 0x0008e200000e0000 */
[----:B------:R-:W-:-:S04]  /*07c0*/  LEA.HI R0, R0, R99, RZ, 0x5 ;  /* 0x0000006300007211 */ /* 0x000fc800078f28ff */
[----:B------:R-:W-:-:S03]  /*07d0*/  SHF.R.S32.HI R94, RZ, 0x5, R0 ;  /* 0x00000005ff5e7819 */ /* 0x000fc60000011400 */
[----:B------:R4:W0:Y:S08]  /*07e0*/  R2UR UR16, R2 ;  /* 0x00000000021073c2 */ /* 0x00083000000e0000 */
[----:B-12---:R4:W0:Y:S02]  /*07f0*/  R2UR UR17, R4 ;  /* 0x00000000041173c2 */ /* 0x00682400000e0000 */
.L_x_6529:
[----:B------:R-:W-:Y:S01]  /*0800*/  BAR.SYNC.DEFER_BLOCKING 0x0 ;  /* 0x0000000000007b1d */ /* 0x000fe20000010000 */
[----:B------:R-:W-:Y:S02]  /*0810*/  SHF.L.U32 R0, R99, 0x1, RZ ;  /* 0x0000000163007819 */ /* 0x000fe400000006ff */
[----:B0---4-:R-:W-:-:S02]  /*0820*/  MOV R2, UR20 ;  /* 0x0000001400027c02 */ /* 0x011fc40008000f00 */
[----:B------:R-:W-:Y:S02]  /*0830*/  LOP3.LUT R0, R0, 0xffffffc0, RZ, 0xc0, !PT ;  /* 0xffffffc000007812 */ /* 0x000fe400078ec0ff */
[----:B------:R-:W-:Y:S02]  /*0840*/  MOV R3, UR21 ;  /* 0x0000001500037c02 */ /* 0x000fe40008000f00 */
[----:B------:R-:W-:-:S05]  /*0850*/  LOP3.LUT R5, R0, 0x1f, R99, 0xf8, !PT ;  /* 0x0000001f00057812 */ /* 0x000fca00078ef863 */
[----:B------:R-:W-:-:S05]  /*0860*/  IMAD.WIDE R2, R5, 0x10, R2 ;  /* 0x0000001005027825 */ /* 0x000fca00078e0202 */
[----:B------:R-:W2:Y:S04]  /*0870*/  LDG.E.128 R8, [R2.64] ;  /* 0x0000000e02087981 */ /* 0x000ea8000c1e1d00 */
[----:B------:R-:W4:Y:S01]  /*0880*/  LDG.E.128 R16, [R2.64+0x200] ;  /* 0x0002000e02107981 */ /* 0x000f22000c1e1d00 */
[-C--:B------:R-:W-:Y:S02]  /*0890*/  IADD3 R21, R0, R98.reuse, RZ ;  /* 0x0000006200157210 */ /* 0x080fe40007ffe0ff */
[----:B------:R-:W-:Y:S02]  /*08a0*/  MOV R12, UR18 ;  /* 0x00000012000c7c02 */ /* 0x000fe40008000f00 */
[----:B------:R-:W-:Y:S02]  /*08b0*/  IADD3 R0, R21, R98, RZ ;  /* 0x0000006215007210 */ /* 0x000fe40007ffe0ff */
[----:B---3--:R-:W-:-:S05]  /*08c0*/  MOV R13, UR19 ;  /* 0x00000013000d7c02 */ /* 0x008fca0008000f00 */
[----:B------:R-:W-:Y:S01]  /*08d0*/  IMAD.WIDE R12, R5, 0x10, R12 ;  /* 0x00000010050c7825 */ /* 0x000fe200078e020c */
[----:B--2---:R-:W-:Y:S04]  /*08e0*/  STS.128 [R21.X16], R8 ;  /* 0x0000000815007388 */ /* 0x004fe8000000cc00 */
[----:B----4-:R0:W-:Y:S01]  /*08f0*/  STS.128 [R21.X16+0x200], R16 ;  /* 0x0002001015007388 */ /* 0x0101e2000000cc00 */
[----:B------:R-:W-:-:S06]  /*0900*/  NOP ;  /* 0x0000000000007918 */ /* 0x000fcc0000000000 */
[----:B------:R-:W1:Y:S04]  /*0910*/  LDS.128 R60, [R0.X16] ;  /* 0x00000000003c7984 */ /* 0x000e68000000cc00 */
[----:B------:R-:W-:Y:S04]  /*0920*/  LDS.128 R56, [R0.X16+0x10] ;  /* 0x0000100000387984 */ /* 0x000fe8000000cc00 */
[----:B------:R-:W-:Y:S06]  /*0930*/  BAR.SYNC.DEFER_BLOCKING 0x0 ;  /* 0x0000000000007b1d */ /* 0x000fec0000010000 */
[----:B------:R-:W2:Y:S04]  /*0940*/  LDG.E.128 R24, [R12.64] ;  /* 0x0000000e0c187981 */ /* 0x000ea8000c1e1d00 */
[----:B------:R-:W3:Y:S01]  /*0950*/  LDG.E.128 R28, [R12.64+0x200] ;  /* 0x0002000e0c1c7981 */ /* 0x000ee2000c1e1d00 */
[----:B------:R-:W-:-:S02]  /*0960*/  MOV R2, UR16 ;  /* 0x0000001000027c02 */ /* 0x000fc40008000f00 */
[----:B------:R-:W-:-:S05]  /*0970*/  MOV R3, UR17 ;  /* 0x0000001100037c02 */ /* 0x000fca0008000f00 */
[----:B------:R-:W-:Y:S01]  /*0980*/  IMAD.WIDE R2, R5, 0x10, R2 ;  /* 0x0000001005027825 */ /* 0x000fe200078e0202 */
[----:B--2---:R-:W-:Y:S04]  /*0990*/  STS.128 [R21.X16], R24 ;  /* 0x0000001815007388 */ /* 0x004fe8000000cc00 */
[----:B---3--:R-:W-:Y:S01]  /*09a0*/  STS.128 [R21.X16+0x200], R28 ;  /* 0x0002001c15007388 */ /* 0x008fe2000000cc00 */
[----:B------:R-:W-:-:S06]  /*09b0*/  NOP ;  /* 0x0000000000007918 */ /* 0x000fcc0000000000 */
[----:B------:R-:W2:Y:S04]  /*09c0*/  LDS.128 R8, [R0.X16] ;  /* 0x0000000000087984 */ /* 0x000ea8000000cc00 */
[----:B------:R-:W3:Y:S04]  /*09d0*/  LDS.128 R4, [R0.X16+0x10] ;  /* 0x0000100000047984 */ /* 0x000ee8000000cc00 */
[----:B------:R-:W-:Y:S06]  /*09e0*/  BAR.SYNC.DEFER_BLOCKING 0x0 ;  /* 0x0000000000007b1d */ /* 0x000fec0000010000 */
[----:B0-----:R0:W4:Y:S04]  /*09f0*/  LDG.E.128 R16, [R2.64] ;  /* 0x0000000e02107981 */ /* 0x001128000c1e1d00 */
[----:B------:R0:W5:Y:S01]  /*0a00*/  LDG.E.128 R32, [R2.64+0x200] ;  /* 0x0002000e02207981 */ /* 0x000162000c1e1d00 */
[--C-:B-1----:R-:W-:Y:S01]  /*0a10*/  HADD2.F32 R20, -RZ, R60.reuse.H0_H0 ;  /* 0x2000003cff147230 */ /* 0x102fe20000004100 */
[----:B------:R-:W-:Y:S01]  /*0a20*/  ISETP.LT.AND P0, PT, RZ, c[0x0][0x16c], PT ;  /* 0x00005b00ff007a0c */ /* 0x000fe20003f01270 */
[----:B------:R-:W-:-:S02]  /*0a30*/  HADD2.F32 R22, -RZ, R60.H1_H1 ;  /* 0x3000003cff167230 */ /* 0x000fc40000004100 */
[--C-:B--2---:R-:W-:Y:S02]  /*0a40*/  HADD2.F32 R49, -RZ, R8.reuse.H0_H0 ;  /* 0x20000008ff317230 */ /* 0x104fe40000004100 */
        /* <DEDUP_REMOVED lines=14> */
[--C-:B---3--:R-:W-:Y:S01]  /*0b30*/  HADD2.F32 R41, -RZ, R4.reuse.H0_H0 ;  /* 0x20000004ff297230 */ /* 0x108fe20000004100 */
        /* <DEDUP_REMOVED lines=13> */
[----:B----4-:R0:W-:Y:S04]  /*0c10*/  STS.128 [R21.X16], R16 ;  /* 0x0000001015007388 */ /* 0x0101e8000000cc00 */
[----:B-----5:R1:W-:Y:S01]  /*0c20*/  STS.128 [R21.X16+0x200], R32 ;  /* 0x0002002015007388 */ /* 0x0203e2000000cc00 */
[----:B------:R-:W-:-:S06]  /*0c30*/  NOP ;  /* 0x0000000000007918 */ /* 0x000fcc0000000000 */
[----:B------:R-:W2:Y:S04]  /*0c40*/  LDS.128 R24, [R0.X16] ;  /* 0x0000000000187984 */ /* 0x000ea8000000cc00 */
[----:B------:R3:W4:Y:S01]  /*0c50*/  LDS.128 R12, [R0.X16+0x10] ;  /* 0x00001000000c7984 */ /* 0x000722000000cc00 */
[----:B0-----:R-:W-:Y:S02]  /*0c60*/  HADD2.F32 R16, -RZ, R61.H1_H1 ;  /* 0x3000003dff107230 */ /* 0x001fe40000004100 */
[--C-:B-1----:R-:W-:Y:S02]  /*0c70*/  HADD2.F32 R35, -RZ, R7.reuse.H0_H0 ;  /* 0x20000007ff237230 */ /* 0x102fe40000004100 */
[----:B------:R-:W-:Y:S02]  /*0c80*/  HADD2.F32 R34, -RZ, R7.H1_H1 ;  /* 0x30000007ff227230 */ /* 0x000fe40000004100 */
[----:B---3--:R-:W-:Y:S01]  /*0c90*/  HADD2.F32 R0, -RZ, R62.H0_H0 ;  /* 0x2000003eff007230 */ /* 0x008fe20000004100 */
[----:B------:R-:W-:-:S02]  /*0ca0*/  FADD.FTZ R35, R35, UR5 ;  /* 0x0000000523237e21 */ /* 0x000fc40008010000 */
[----:B------:R-:W-:Y:S01]  /*0cb0*/  FADD.FTZ R34, R34, UR5 ;  /* 0x0000000522227e21 */ /* 0x000fe20008010000 */
[--C-:B--2---:R-:W-:Y:S02]  /*0cc0*/  HADD2.F32 R93, -RZ, R24.reuse.H0_H0 ;  /* 0x20000018ff5d7230 */ /* 0x104fe40000004100 */
[----:B------:R-:W-:Y:S02]  /*0cd0*/  HADD2.F32 R92, -RZ, R24.H1_H1 ;  /* 0x30000018ff5c7230 */ /* 0x000fe40000004100 */
        /* <DEDUP_REMOVED lines=12> */
[----:B------:R-:W-:Y:S01]  /*0da0*/  HADD2.F32 R86, -RZ, R27.H1_H1 ;  /* 0x3000001bff567230 */ /* 0x000fe20000004100 */
[C---:B------:R-:W-:Y:S01]  /*0db0*/  FFMA.FTZ R16, R90.reuse, R16, R3 ;  /* 0x000000105a107223 */ /* 0x040fe20000010003 */
[--C-:B----4-:R-:W-:Y:S01]  /*0dc0*/  HADD2.F32 R85, -RZ, R12.reuse.H0_H0 ;  /* 0x2000000cff557230 */ /* 0x110fe20000004100 */
[----:B------:R-:W-:Y:S01]  /*0dd0*/  FMUL.FTZ R30, R90, UR4 ;  /* 0x000000045a1e7c20 */ /* 0x000fe20008410000 */
[----:B------:R-:W-:Y:S01]  /*0de0*/  HADD2.F32 R84, -RZ, R12.H1_H1 ;  /* 0x3000000cff547230 */ /* 0x000fe20000004100 */
[C---:B------:R-:W-:Y:S01]  /*0df0*/  FFMA.FTZ R3, R89.reuse, R0, R16 ;  /* 0x0000000059037223 */ /* 0x040fe20000010010 */
[--C-:B------:R-:W-:Y:S01]  /*0e00*/  HADD2.F32 R0, -RZ, R63.reuse.H0_H0 ;  /* 0x2000003fff007230 */ /* 0x100fe20000004100 */
[----:B------:R-:W-:Y:S01]  /*0e10*/  FMUL.FTZ R29, R89, UR4 ;  /* 0x00000004591d7c20 */ /* 0x000fe20008410000 */
[----:B------:R-:W-:Y:S01]  /*0e20*/  HADD2.F32 R16, -RZ, R63.H1_H1 ;  /* 0x3000003fff107230 */ /* 0x000fe20000004100 */
[C---:B------:R-:W-:Y:S01]  /*0e30*/  FFMA.FTZ R2, R88.reuse, R2, R3 ;  /* 0x0000000258027223 */ /* 0x040fe20000010003 */
[----:B------:R-:W-:Y:S01]  /*0e40*/  HADD2.F32 R55, -RZ, R13.H0_H0 ;  /* 0x2000000dff377230 */ /* 0x000fe20000004100 */
        /* <DEDUP_REMOVED lines=24> */
[----:B------:R-:W-:-:S02]  /*0fd0*/  FMUL.FTZ R22, R54, UR4 ;  /* 0x0000000436167c20 */ /* 0x000fc40008410000 */
[C---:B------:R-:W-:Y:S01]  /*0fe0*/  FFMA.FTZ R3, R53.reuse, R0, R12 ;  /* 0x0000000035037223 */ /* 0x040fe2000001000c */
[----:B------:R-:W-:Y:S01]  /*0ff0*/  HADD2.F32 R0, -RZ, R59.H0_H0 ;  /* 0x2000003bff007230 */ /* 0x000fe20000004100 */
[----:B------:R-:W-:Y:S02]  /*1000*/  FMUL.FTZ R21, R53, UR4 ;  /* 0x0000000435157c20 */ /* 0x000fe40008410000 */
[C---:B------:R-:W-:Y:S02]  /*1010*/  FFMA.FTZ R2, R52.reuse, R2, R3 ;  /* 0x0000000234027223 */ /* 0x040fe40000010003 */
[----:B------:R-:W-:Y:S02]  /*1020*/  FMUL.FTZ R20, R52, UR4 ;  /* 0x0000000434147c20 */ /* 0x000fe40008410000 */
[C---:B------:R-:W-:Y:S02]  /*1030*/  FFMA.FTZ R3, R51.reuse, R0, R2 ;  /* 0x0000000033037223 */ /* 0x040fe40000010002 */
[----:B------:R-:W-:-:S02]  /*1040*/  FMUL.FTZ R19, R51, UR4 ;  /* 0x0000000433137c20 */ /* 0x000fc40008410000 */
[C---:B------:R-:W-:Y:S02]  /*1050*/  FFMA.FTZ R104, R50.reuse, R104, R3 ;  /* 0x0000006832687223 */ /* 0x040fe40000010003 */
[----:B------:R-:W-:Y:S01]  /*1060*/  FMUL.FTZ R18, R50, UR4 ;  /* 0x0000000432127c20 */ /* 0x000fe20008410000 */
[----:B------:R-:W-:Y:S06]  /*1070*/  BAR.SYNC.DEFER_BLOCKING 0x0 ;  /* 0x0000000000007b1d */ /* 0x000fec0000010000 */
[----:B------:R-:W-:Y:S05]  /*1080*/  @P0 BRA `(.L_x_6426) ;  /* 0x0000009000000947 */ /* 0x000fea0003800000 */
        /* <DEDUP_REMOVED lines=8> */
[----:B------:R-:W-:Y:S05]  /*1110*/  BRA `(.L_x_6427) ;  /* 0x000088f000007947 */ /* 0x000fea0003800000 */
.L_x_6426:
        /* <DEDUP_REMOVED lines=9> */
[----:B------:R-:W-:-:S02]  /*11b0*/  UMOV UR7, URZ ;  /* 0x0000003f00077c82 */ /* 0x000fc40008000000 */
[----:B------:R-:W-:Y:S02]  /*11c0*/  UMOV UR8, URZ ;  /* 0x0000003f00087c82 */ /* 0x000fe40008000000 */
.L_x_6528:
        /* <DEDUP_REMOVED lines=10> */
[----:B------:R-:W-:-:S05]  /*1270*/  LEA.HI.X R67, R64, c[0x0][0x224], R65, 0x3, P0 ;  /* 0x0000890040437a11 */ /* 0x000fca00000f1c41 */
[----:B------:R0:W2:Y:S01]  /*1280*/  LDG.E.64 R64, [R66.64] ;  /* 0x0000000e42407981 */ /* 0x0000a2000c1e1b00 */
[----:B------:R-:W-:Y:S01]  /*1290*/  IMAD R71, R114, c[0x0][0x1c0], RZ ;  /* 0x0000700072477a24 */ /* 0x000fe200078e02ff */
[----:B------:R-:W-:Y:S01]  /*12a0*/  SHF.L.U32 R70, R99, 0x1, RZ ;  /* 0x0000000163467819 */ /* 0x000fe200000006ff */
[----:B------:R-:W-:-:S03]  /*12b0*/  IMAD.WIDE.U32 R68, R0, c[0x0][0x1c0], RZ ;  /* 0x0000700000447a25 */ /* 0x000fc600078e00ff */
[----:B------:R-:W-:Y:S01]  /*12c0*/  LOP3.LUT R72, R70, 0xffffffc0, RZ, 0xc0, !PT ;  /* 0xffffffc046487812 */ /* 0x000fe200078ec0ff */
[----:B------:R-:W-:Y:S01]  /*12d0*/  IMAD R71, R0, c[0x0][0x1c4], R71 ;  /* 0x0000710000477a24 */ /* 0x000fe200078e0247 */
[----:B------:R-:W-:Y:S02]  /*12e0*/  LEA R70, P0, R68, R97, 0x1 ;  /* 0x0000006144467211 */ /* 0x000fe400078008ff */
[----:B------:R-:W-:Y:S02]  /*12f0*/  LOP3.LUT R73, R72, 0x1f, R99, 0xf8, !PT ;  /* 0x0000001f48497812 */ /* 0x000fe400078ef863 */
[----:B------:R-:W-:-:S04]  /*1300*/  IADD3 R69, R69, R71, RZ ;  /* 0x0000004745457210 */ /* 0x000fc80007ffe0ff */
[----:B------:R-:W-:Y:S02]  /*1310*/  LEA.HI.X R71, R68, R96, R69, 0x1, P0 ;  /* 0x0000006044477211 */ /* 0x000fe400000f0c45 */
[----:B------:R-:W-:-:S05]  /*1320*/  IADD3 R69, R72, R73, RZ ;  /* 0x0000004948457210 */ /* 0x000fca0007ffe0ff */
[----:B0-----:R-:W-:-:S05]  /*1330*/  IMAD.WIDE R66, R69, 0x10, R70 ;  /* 0x0000001045427825 */ /* 0x001fca00078e0246 */
[----:B------:R0:W3:Y:S04]  /*1340*/  LDG.E.128 R68, [R66.64] ;  /* 0x0000000e42447981 */ /* 0x0000e8000c1e1d00 */
[----:B------:R0:W4:Y:S04]  /*1350*/  LDG.E.128 R72, [R66.64+0x200] ;  /* 0x0002000e42487981 */ /* 0x000128000c1e1d00 */
[----:B------:R0:W3:Y:S04]  /*1360*/  LDG.E.128 R76, [R66.64+0x400] ;  /* 0x0004000e424c7981 */ /* 0x0000e8000c1e1d00 */
[----:B------:R0:W3:Y:S01]  /*1370*/  LDG.E.128 R80, [R66.64+0x600] ;  /* 0x0006000e42507981 */ /* 0x0000e2000c1e1d00 */
[----:B------:R-:W-:-:S02]  /*1380*/  IMAD R122, R110, c[0x0][0x198], RZ ;  /* 0x000066006e7a7a24 */ /* 0x000fc400078e02ff */
[----:B------:R-:W-:-:S04]  /*1390*/  IMAD R135, R114, c[0x0][0x1a0], RZ ;  /* 0x0000680072877a24 */ /* 0x000fc800078e02ff */
[----:B------:R-:W-:Y:S01]  /*13a0*/  IMAD R135, R0, c[0x0][0x1a4], R135 ;  /* 0x0000690000877a24 */ /* 0x000fe200078e0287 */
[C---:B------:R-:W-:Y:S01]  /*13b0*/  ISETP.NE.AND P1, PT, R99.reuse, RZ, PT ;  /* 0x000000ff6300720c */ /* 0x040fe20003f25270 */
[----:B------:R-:W-:Y:S01]  /*13c0*/  HADD2.F32 R190, -RZ, R60.H0_H0 ;  /* 0x2000003cffbe7230 */ /* 0x000fe20000004100 */
[----:B------:R-:W-:-:S04]  /*13d0*/  IADD3 R143, R99, 0x200, RZ ;  /* 0x00000200638f7810 */ /* 0x000fc80007ffe0ff */
[----:B------:R-:W-:Y:S01]  /*13e0*/  FMUL.FTZ R190, R49, R190 ;  /* 0x000000be31be7220 */ /* 0x000fe20000410000 */
[----:B------:R-:W-:-:S05]  /*13f0*/  HADD2.F32 R189, -RZ, R60.H1_H1 ;  /* 0x3000003cffbd7230 */ /* 0x000fca0000004100 */
[----:B------:R-:W-:Y:S01]  /*1400*/  FMUL.FTZ R189, R48, R189 ;  /* 0x000000bd30bd7220 */ /* 0x000fe20000410000 */
[----:B------:R-:W-:-:S05]  /*1410*/  HADD2.F32 R188, -RZ, R61.H0_H0 ;  /* 0x2000003dffbc7230 */ /* 0x000fca0000004100 */
[----:B------:R-:W-:Y:S01]  /*1420*/  FMUL.FTZ R188, R47, R188 ;  /* 0x000000bc2fbc7220 */ /* 0x000fe20000410000 */
[----:B------:R-:W-:Y:S01]  /*1430*/  HADD2.F32 R187, -RZ, R61.H1_H1 ;  /* 0x3000003dffbb7230 */ /* 0x000fe20000004100 */
        /* <DEDUP_REMOVED lines=8> */
[----:B------:R-:W-:Y:S01]  /*14c0*/  FMUL.FTZ R65, R45, UR22 ;  /* 0x000000162d417c20 */ /* 0x000fe20008410000 */
[----:B--2---:R-:W-:Y:S01]  /*14d0*/  MOV R146, UR13 ;  /* 0x0000000d00927c02 */ /* 0x004fe20008000f00 */
[----:B------:R-:W-:-:S02]  /*14e0*/  FMUL.RZ R118, R112, 0.15915493667125701904 ;  /* 0x3e22f98370767820 */ /* 0x000fc4000040c000 */
[----:B------:R-:W-:Y:S02]  /*14f0*/  FMUL.FTZ R112, R47, UR22 ;  /* 0x000000162f707c20 */ /* 0x000fe40008410000 */
[----:B------:R-:W-:Y:S01]  /*1500*/  FMUL.FTZ R64, R37, UR22 ;  /* 0x0000001625407c20 */ /* 0x000fe20008410000 */
        /* <DEDUP_REMOVED lines=15> */
[----:B------:R-:W-:-:S07]  /*1600*/  FMUL.FTZ R65, R41, UR22 ;  /* 0x0000001629417c20 */ /* 0x000fce0008410000 */
        /* <DEDUP_REMOVED lines=10> */
[----:B------:R-:W-:-:S05]  /*16b0*/  IMAD R65, R111, c[0x0][0x19c], R122 ;  /* 0x000067006f417a24 */ /* 0x000fca00078e027a */
[----:B------:R-:W-:Y:S08]  /*16c0*/  MUFU.COS R133, R67 ;  /* 0x0000004300857308 */ /* 0x000ff00000000000 */
[----:B------:R-:W-:Y:S08]  /*16d0*/  MUFU.SIN R121, R66 ;  /* 0x0000004200797308 */ /* 0x000ff00000000400 */
[----:B------:R0:W-:Y:S01]  /*16e0*/  MUFU.COS R125, R66 ;  /* 0x00000042007d7308 */ /* 0x0001e20000000000 */
[----:B------:R-:W-:-:S07]  /*16f0*/  FMUL.FTZ R146, R146, 1.4426950216293334961 ;  /* 0x3fb8aa3b92927820 */ /* 0x000fce0000410000 */
[----:B------:R-:W-:Y:S01]  /*1700*/  MUFU.SIN R144, R120 ;  /* 0x0000007800907308 */ /* 0x000fe20000000400 */
[----:B0-----:R-:W-:-:S05]  /*1710*/  IMAD.WIDE.U32 R66, R111, c[0x0][0x198], RZ ;  /* 0x000066006f427a25 */ /* 0x001fca00078e00ff */
[----:B------:R-:W-:Y:S01]  /*1720*/  IADD3 R67, R67, R65, RZ ;  /* 0x0000004143437210 */ /* 0x000fe20007ffe0ff */
[----:B------:R-:W-:Y:S01]  /*1730*/  FMUL.FTZ R65, R38, UR22 ;  /* 0x0000001626417c20 */ /* 0x000fe20008410000 */
[----:B------:R0:W-:Y:S03]  /*1740*/  MUFU.COS R148, R120 ;  /* 0x0000007800947308 */ /* 0x0001e60000000000 */
[----:B------:R-:W-:-:S04]  /*1750*/  IMAD.WIDE.U32 R66, R0, c[0x0][0x1a0], R66 ;  /* 0x0000680000427a25 */ /* 0x000fc800078e0042 */
[----:B------:R-:W-:Y:S01]  /*1760*/  FMUL.RZ R65, R65, 0.15915493667125701904 ;  /* 0x3e22f98341417820 */ /* 0x000fe2000040c000 */
[----:B------:R-:W-:Y:S01]  /*1770*/  IADD3 R67, R67, R135, RZ ;  /* 0x0000008743437210 */ /* 0x000fe20007ffe0ff */
[----:B0-----:R-:W-:Y:S01]  /*1780*/  FMUL.RZ R120, R64, 0.15915493667125701904 ;  /* 0x3e22f98340787820 */ /* 0x001fe2000040c000 */
[----:B------:R-:W-:Y:S01]  /*1790*/  LEA R134, P0, R66, c[0x0][0x228], 0x3 ;  /* 0x00008a0042867a11 */ /* 0x000fe200078018ff */
[----:B------:R-:W-:Y:S01]  /*17a0*/  FMUL.FTZ R114, R46, R146 ;  /* 0x000000922e727220 */ /* 0x000fe20000410000 */
[----:B------:R-:W-:Y:S01]  /*17b0*/  IADD3 R64, R95, -0x1, RZ ;  /* 0xffffffff5f407810 */ /* 0x000fe20007ffe0ff */
[----:B------:R-:W-:Y:S01]  /*17c0*/  MUFU.SIN R149, R65 ;  /* 0x0000004100957308 */ /* 0x000fe20000000400 */
[----:B------:R-:W-:-:S06]  /*17d0*/  LEA.HI.X R135, R66, c[0x0][0x22c], R67, 0x3, P0 ;  /* 0x00008b0042877a11 */ /* 0x000fcc00000f1c43 */
[----:B------:R-:W2:Y:S01]  /*17e0*/  LDG.E.64 R134, [R134.64] ;  /* 0x0000000e86867981 */ /* 0x000ea2000c1e1b00 */
[-C--:B------:R-:W-:Y:S01]  /*17f0*/  FMUL.FTZ R66, R48, R146.reuse ;  /* 0x0000009230427220 */ /* 0x080fe20000410000 */
[----:B------:R0:W-:Y:S01]  /*1800*/  MUFU.COS R151, R65 ;  /* 0x0000004100977308 */ /* 0x0001e20000000000 */
[----:B------:R-:W-:-:S07]  /*1810*/  FMUL.FTZ R67, R47, R146 ;  /* 0x000000922f437220 */ /* 0x000fce0000410000 */
[----:B------:R-:W1:Y:S01]  /*1820*/  MUFU.EX2 R66, R66 ;  /* 0x0000004200427308 */ /* 0x000e620000000800 */
[----:B0-----:R-:W-:-:S04]  /*1830*/  LEA.HI R65, R64, R64, RZ, 0x1 ;  /* 0x0000004040417211 */ /* 0x001fc800078f08ff */
[----:B------:R-:W-:-:S03]  /*1840*/  LOP3.LUT R65, R65, 0xfffffe, RZ, 0xc0, !PT ;  /* 0x00fffffe41417812 */ /* 0x000fc600078ec0ff */
[----:B------:R-:W0:Y:S01]  /*1850*/  MUFU.EX2 R67, R67 ;  /* 0x0000004300437308 */ /* 0x000e220000000800 */
[----:B------:R-:W-:Y:S01]  /*1860*/  IADD3 R65, R64, -R65, RZ ;  /* 0x8000004140417210 */ /* 0x000fe20007ffe0ff */
[----:B------:R-:W-:-:S06]  /*1870*/  FMUL.FTZ R64, R42, R146 ;  /* 0x000000922a407220 */ /* 0x000fcc0000410000 */
[----:B------:R-:W3:Y:S01]  /*1880*/  MUFU.EX2 R114, R114 ;  /* 0x0000007200727308 */ /* 0x000ee20000000800 */
[----:B------:R-:W-:Y:S02]  /*1890*/  FMUL.FTZ R122, R41, R146 ;  /* 0x00000092297a7220 */ /* 0x000fe40000410000 */
[----:B-1----:R-:W-:-:S05]  /*18a0*/  FMUL.FTZ R138, R66, R113 ;  /* 0x00000071428a7220 */ /* 0x002fca0000410000 */
[----:B------:R-:W-:Y:S01]  /*18b0*/  MUFU.SIN R150, R120 ;  /* 0x0000007800967308 */ /* 0x000fe20000000400 */
[----:B0-----:R-:W-:-:S07]  /*18c0*/  FMUL.FTZ R137, R67, R112 ;  /* 0x0000007043897220 */ /* 0x001fce0000410000 */
[----:B------:R0:W-:Y:S01]  /*18d0*/  MUFU.COS R152, R120 ;  /* 0x0000007800987308 */ /* 0x0001e20000000000 */
[----:B------:R-:W-:Y:S01]  /*18e0*/  FMUL.FTZ R136, R67, R136 ;  /* 0x0000008843887220 */ /* 0x000fe20000410000 */
[----:B------:R-:W-:Y:S01]  /*18f0*/  @!P1 LEA R143, R65, R0, 0x8 ;  /* 0x00000000418f9211 */ /* 0x000fe200078e40ff */
[----:B---3--:R-:W-:-:S05]  /*1900*/  FMUL.FTZ R133, R114, R133 ;  /* 0x0000008572857220 */ /* 0x008fca0000410000 */
[----:B------:R-:W-:Y:S01]  /*1910*/  MUFU.SIN R140, R116 ;  /* 0x00000074008c7308 */ /* 0x000fe20000000400 */
[----:B0-----:R-:W-:Y:S02]  /*1920*/  FMUL.FTZ R120, R43, R146 ;  /* 0x000000922b787220 */ /* 0x001fe40000410000 */
[----:B------:R-:W-:-:S05]  /*1930*/  FMUL.FTZ R132, R114, R115 ;  /* 0x0000007372847220 */ /* 0x000fca0000410000 */
[----:B------:R-:W0:Y:S01]  /*1940*/  MUFU.EX2 R64, R64 ;  /* 0x0000004000407308 */ /* 0x000e220000000800 */
[----:B------:R-:W-:Y:S02]  /*1950*/  FMUL.FTZ R67, R39, R146 ;  /* 0x0000009227437220 */ /* 0x000fe40000410000 */
[----:B------:R-:W-:Y:S02]  /*1960*/  FMUL.FTZ R139, R66, R139 ;  /* 0x0000008b428b7220 */ /* 0x000fe40000410000 */
[----:B------:R-:W-:-:S03]  /*1970*/  FMUL.FTZ R114, R190, R138 ;  /* 0x0000008abe727220 */ /* 0x000fc60000410000 */
[----:B------:R1:W-:Y:S01]  /*1980*/  MUFU.COS R142, R116 ;  /* 0x00000074008e7308 */ /* 0x0003e20000000000 */
[----:B------:R-:W-:Y:S02]  /*1990*/  FMUL.FTZ R113, RZ, R138 ;  /* 0x0000008aff717220 */ /* 0x000fe40000410000 */
[----:B------:R-:W-:-:S05]  /*19a0*/  FMUL.FTZ R66, R40, R146 ;  /* 0x0000009228427220 */ /* 0x000fca0000410000 */
[----:B------:R-:W3:Y:S01]  /*19b0*/  MUFU.EX2 R120, R120 ;  /* 0x0000007800787308 */ /* 0x000ee20000000800 */
[----:B-1----:R-:W-:Y:S02]  /*19c0*/  FMUL.FTZ R116, R45, R146 ;  /* 0x000000922d747220 */ /* 0x002fe40000410000 */
[----:B------:R-:W-:-:S05]  /*19d0*/  FFMA.FTZ R115, RZ, R139, R114 ;  /* 0x0000008bff737223 */ /* 0x000fca0000010072 */
[----:B------:R-:W-:Y:S01]  /*19e0*/  MUFU.SIN R145, R118 ;  /* 0x0000007600917308 */ /* 0x000fe20000000400 */
[----:B------:R-:W-:-:S07]  /*19f0*/  FFMA.FTZ R114, R190, R139, -R113 ;  /* 0x0000008bbe727223 */ /* 0x000fce0000010871 */
[----:B------:R1:W-:Y:S08]  /*1a00*/  MUFU.COS R147, R118 ;  /* 0x0000007600937308 */ /* 0x0003f00000000000 */
[----:B------:R0:W0:Y:S01]  /*1a10*/  MUFU.EX2 R65, R122 ;  /* 0x0000007a00417308 */ /* 0x0000220000000800 */
[----:B-1----:R-:W-:Y:S02]  /*1a20*/  FMUL.FTZ R118, R44, R146 ;  /* 0x000000922c767220 */ /* 0x002fe40000410000 */
[----:B------:R-:W-:-:S05]  /*1a30*/  FMUL.FTZ R112, R36, UR22 ;  /* 0x0000001624707c20 */ /* 0x000fca0008410000 */
[----:B------:R-:W1:Y:S01]  /*1a40*/  MUFU.EX2 R116, R116 ;  /* 0x0000007400747308 */ /* 0x000e620000000800 */
[----:B------:R-:W-:-:S07]  /*1a50*/  FADD.FTZ R114, R189, R114 ;  /* 0x00000072bd727221 */ /* 0x000fce0000010000 */
[----:B------:R-:W1:Y:S01]  /*1a60*/  MUFU.EX2 R67, R67 ;  /* 0x0000004300437308 */ /* 0x000e620000000800 */
[C---:B0-----:R-:W-:Y:S02]  /*1a70*/  FMUL.FTZ R122, R64.reuse, R141 ;  /* 0x0000008d407a7220 */ /* 0x041fe40000410000 */
[----:B------:R-:W-:-:S05]  /*1a80*/  FMUL.FTZ R123, R64, R123 ;  /* 0x0000007b407b7220 */ /* 0x000fca0000410000 */
[----:B------:R-:W0:Y:S01]  /*1a90*/  MUFU.EX2 R118, R118 ;  /* 0x0000007600767308 */ /* 0x000e220000000800 */
[----:B------:R-:W-:Y:S02]  /*1aa0*/  FMUL.RZ R141, R112, 0.15915493667125701904 ;  /* 0x3e22f983708d7820 */ /* 0x000fe4000040c000 */
[----:B------:R-:W-:-:S05]  /*1ab0*/  FMUL.FTZ R64, R38, R146 ;  /* 0x0000009226407220 */ /* 0x000fca0000410000 */
[----:B------:R-:W0:Y:S01]  /*1ac0*/  MUFU.EX2 R66, R66 ;  /* 0x0000004200427308 */ /* 0x000e220000000800 */
[----:B------:R-:W-:Y:S02]  /*1ad0*/  FADD.FTZ R115, RZ, R115 ;  /* 0x00000073ff737221 */ /* 0x000fe40000010000 */
[----:B------:R-:W-:Y:S02]  /*1ae0*/  FMUL.FTZ R112, R136, R114 ;  /* 0x0000007288707220 */ /* 0x000fe40000410000 */
[C---:B---3--:R-:W-:Y:S02]  /*1af0*/  FMUL.FTZ R125, R120.reuse, R125 ;  /* 0x0000007d787d7220 */ /* 0x048fe40000410000 */
[----:B------:R-:W-:Y:S02]  /*1b00*/  FMUL.FTZ R124, R120, R121 ;  /* 0x00000079787c7220 */ /* 0x000fe40000410000 */
[C---:B------:R-:W-:Y:S02]  /*1b10*/  FMUL.FTZ R121, R65.reuse, R142 ;  /* 0x0000008e41797220 */ /* 0x040fe40000410000 */
[----:B------:R-:W-:-:S02]  /*1b20*/  FMUL.FTZ R120, R65, R140 ;  /* 0x0000008c41787220 */ /* 0x000fc40000410000 */
[-C--:B------:R-:W-:Y:S02]  /*1b30*/  FMUL.FTZ R65, R136, R115.reuse ;  /* 0x0000007388417220 */ /* 0x080fe40000410000 */
[C---:B------:R-:W-:Y:S01]  /*1b40*/  FFMA.FTZ R112, R137.reuse, R115, R112 ;  /* 0x0000007389707223 */ /* 0x040fe20000010070 */
[----:B------:R-:W3:Y:S01]  /*1b50*/  MUFU.EX2 R64, R64 ;  /* 0x0000004000407308 */ /* 0x000ee20000000800 */
[C---:B-1----:R-:W-:Y:S02]  /*1b60*/  FMUL.FTZ R131, R116.reuse, R131 ;  /* 0x0000008374837220 */ /* 0x042fe40000410000 */
[----:B------:R-:W-:Y:S02]  /*1b70*/  FMUL.FTZ R130, R116, R117 ;  /* 0x0000007574827220 */ /* 0x000fe40000410000 */
[----:B------:R-:W-:Y:S02]  /*1b80*/  FFMA.FTZ R65, R137, R114, -R65 ;  /* 0x0000007289417223 */ /* 0x000fe40000010841 */
[----:B------:R-:W-:-:S02]  /*1b90*/  FMUL.FTZ R117, R67, R148 ;  /* 0x0000009443757220 */ /* 0x000fc40000410000 */
[----:B------:R-:W-:Y:S02]  /*1ba0*/  FMUL.FTZ R116, R67, R144 ;  /* 0x0000009043747220 */ /* 0x000fe40000410000 */
[----:B------:R-:W-:Y:S02]  /*1bb0*/  FADD.FTZ R112, RZ, R112 ;  /* 0x00000070ff707221 */ /* 0x000fe40000010000 */
[----:B------:R-:W-:Y:S02]  /*1bc0*/  FMUL.FTZ R67, R37, R146 ;  /* 0x0000009225437220 */ /* 0x000fe40000410000 */
[C---:B0-----:R-:W-:Y:S02]  /*1bd0*/  FMUL.FTZ R127, R118.reuse, R127 ;  /* 0x0000007f767f7220 */ /* 0x041fe40000410000 */
[----:B------:R-:W-:Y:S02]  /*1be0*/  FMUL.FTZ R126, R118, R119 ;  /* 0x00000077767e7220 */ /* 0x000fe40000410000 */
[----:B------:R-:W-:-:S02]  /*1bf0*/  FMUL.FTZ R119, R66, R147 ;  /* 0x0000009342777220 */ /* 0x000fc40000410000 */
[----:B------:R-:W-:Y:S02]  /*1c00*/  FMUL.FTZ R118, R66, R145 ;  /* 0x0000009142767220 */ /* 0x000fe40000410000 */
[----:B------:R-:W-:Y:S02]  /*1c10*/  FADD.FTZ R65, R188, R65 ;  /* 0x00000041bc417221 */ /* 0x000fe40000010000 */
[C---:B------:R-:W-:Y:S01]  /*1c20*/  FMUL.FTZ R66, R132.reuse, R112 ;  /* 0x0000007084427220 */ /* 0x040fe20000410000 */
[----:B------:R-:W0:Y:S01]  /*1c30*/  MUFU.EX2 R67, R67 ;  /* 0x0000004300437308 */ /* 0x000e220000000800 */
[----:B------:R-:W-:Y:S02]  /*1c40*/  LOP3.LUT P0, RZ, R99, 0x1f, RZ, 0xc0, !PT ;  /* 0x0000001f63ff7812 */ /* 0x000fe4000780c0ff */
[-C--:B------:R-:W-:Y:S02]  /*1c50*/  FFMA.FTZ R140, R133, R65.reuse, -R66 ;  /* 0x00000041858c7223 */ /* 0x080fe40000010842 */
[----:B------:R-:W-:Y:S01]  /*1c60*/  FMUL.FTZ R66, R49, R146 ;  /* 0x0000009231427220 */ /* 0x000fe20000410000 */
[----:B------:R-:W-:Y:S01]  /*1c70*/  ISETP.LT.OR P0, PT, R95, 0x2, P0 ;  /* 0x000000025f00780c */ /* 0x000fe20000701670 */
[----:B------:R-:W-:-:S02]  /*1c80*/  FMUL.FTZ R113, R132, R65 ;  /* 0x0000004184717220 */ /* 0x000fc40000410000 */
[C---:B---3--:R-:W-:Y:S02]  /*1c90*/  FMUL.FTZ R115, R64.reuse, R151 ;  /* 0x0000009740737220 */ /* 0x048fe40000410000 */
[----:B------:R-:W-:Y:S01]  /*1ca0*/  FMUL.FTZ R114, R64, R149 ;  /* 0x0000009540727220 */ /* 0x000fe20000410000 */
[----:B------:R-:W-:Y:S01]  /*1cb0*/  SHF.L.U32 R64, R99, 0x2, RZ ;  /* 0x0000000263407819 */ /* 0x000fe200000006ff */
[----:B------:R-:W1:Y:S01]  /*1cc0*/  MUFU.EX2 R66, R66 ;  /* 0x0000004200427308 */ /* 0x000e620000000800 */
[----:B------:R-:W-:Y:S02]  /*1cd0*/  FFMA.FTZ R113, R133, R112, R113 ;  /* 0x0000007085717223 */ /* 0x000fe40000010071 */
[----:B------:R-:W-:Y:S01]  /*1ce0*/  FMUL.FTZ R187, R46, R187 ;  /* 0x000000bb2ebb7220 */ /* 0x000fe20000410000 */
[----:B------:R-:W-:Y:S01]  /*1cf0*/  LOP3.LUT R65, R64, 0xffffff80, RZ, 0xc0, !PT ;  /* 0xffffff8040417812 */ /* 0x000fe200078ec0ff */
[----:B------:R-:W-:Y:S02]  /*1d00*/  FMUL.FTZ R112, R35, UR22 ;  /* 0x0000001623707c20 */ /* 0x000fe40008410000 */
[----:B------:R-:W-:Y:S01]  /*1d10*/  FADD.FTZ R140, R187, R140 ;  /* 0x0000008cbb8c7221 */ /* 0x000fe20000010000 */
[----:B------:R-:W-:Y:S01]  /*1d20*/  MUFU.SIN R153, R141 ;  /* 0x0000008d00997308 */ /* 0x000fe20000000400 */
[----:B------:R-:W-:-:S02]  /*1d30*/  FMUL.RZ R147, R112, 0.15915493667125701904 ;  /* 0x3e22f98370937820 */ /* 0x000fc4000040c000 */
[----:B------:R-:W-:Y:S02]  /*1d40*/  FADD.FTZ R64, RZ, R113 ;  /* 0x00000071ff407221 */ /* 0x000fe40000010000 */
[C---:B0-----:R-:W-:Y:S02]  /*1d50*/  FMUL.FTZ R113, R67.reuse, R152 ;  /* 0x0000009843717220 */ /* 0x041fe40000410000 */
[----:B------:R-:W-:Y:S01]  /*1d60*/  FMUL.FTZ R112, R67, R150 ;  /* 0x0000009643707220 */ /* 0x000fe20000410000 */
[----:B------:R0:W-:Y:S01]  /*1d70*/  MUFU.COS R145, R141 ;  /* 0x0000008d00917308 */ /* 0x0001e20000000000 */
[----:B------:R-:W-:Y:S01]  /*1d80*/  @!P0 IADD3 R67, R95, -0x2, RZ ;  /* 0xfffffffe5f438810 */ /* 0x000fe20007ffe0ff */
[C---:B------:R-:W-:Y:S01]  /*1d90*/  FMUL.FTZ R142, R130.reuse, R140 ;  /* 0x0000008c828e7220 */ /* 0x040fe20000410000 */
[----:B0-----:R-:W-:Y:S01]  /*1da0*/  IADD3 R141, R65, R98, RZ ;  /* 0x00000062418d7210 */ /* 0x001fe20007ffe0ff */
[-C--:B------:R-:W-:Y:S02]  /*1db0*/  FMUL.FTZ R65, R130, R64.reuse ;  /* 0x0000004082417220 */ /* 0x080fe40000410000 */
[----:B------:R-:W-:-:S02]  /*1dc0*/  FFMA.FTZ R149, R131, R64, R142 ;  /* 0x0000004083957223 */ /* 0x000fc4000001008e */
[----:B------:R0:W-:Y:S01]  /*1dd0*/  STS.128 [R141.X16], R68 ;  /* 0x000000448d007388 */ /* 0x0001e2000000cc00 */
[----:B------:R-:W-:Y:S01]  /*1de0*/  IMAD R142, R98, 0x3, R141 ;  /* 0x00000003628e7824 */ /* 0x000fe200078e028d */
[----:B------:R-:W-:Y:S01]  /*1df0*/  MUFU.SIN R148, R147 ;  /* 0x0000009300947308 */ /* 0x000fe20000000400 */
[C---:B-1----:R-:W-:Y:S01]  /*1e00*/  FMUL.FTZ R128, R66.reuse, R128 ;  /* 0x0000008042807220 */ /* 0x042fe20000410000 */
[----:B------:R-:W-:Y:S01]  /*1e10*/  SHF.L.U32 R154, R143, 0x3, RZ ;  /* 0x000000038f9a7819 */ /* 0x000fe200000006ff */
[----:B------:R-:W-:Y:S01]  /*1e20*/  FMUL.FTZ R129, R66, R129 ;  /* 0x0000008142817220 */ /* 0x000fe20000410000 */
[----:B----4-:R-:W-:Y:S01]  /*1e30*/  STS.128 [R141.X16+0x200], R72 ;  /* 0x000200488d007388 */ /* 0x010fe2000000cc00 */
[----:B------:R-:W-:-:S03]  /*1e40*/  FFMA.FTZ R152, R131, R140, -R65 ;  /* 0x0000008c83987223 */ /* 0x000fc60000010841 */
[----:B------:R1:W-:Y:S01]  /*1e50*/  MUFU.COS R150, R147 ;  /* 0x0000009300967308 */ /* 0x0003e20000000000 */
[----:B------:R-:W-:Y:S01]  /*1e60*/  STS.128 [R141.X16+0x400], R76 ;  /* 0x0004004c8d007388 */ /* 0x000fe2000000cc00 */
[----:B0-----:R-:W-:-:S03]  /*1e70*/  @!P0 IMAD R69, R67, c[0x0][0x16c], R0 ;  /* 0x00005b0043458a24 */ /* 0x001fc600078e0200 */
[----:B------:R0:W-:Y:S01]  /*1e80*/  STS.128 [R141.X16+0x600], R80 ;  /* 0x000600508d007388 */ /* 0x0001e2000000cc00 */
[----:B------:R-:W-:-:S06]  /*1e90*/  NOP ;  /* 0x0000000000007918 */ /* 0x000fcc0000000000 */
[----:B-1----:R-:W-:Y:S01]  /*1ea0*/  FMUL.FTZ R147, R35, R146 ;  /* 0x0000009223937220 */ /* 0x002fe20000410000 */
[----:B------:R-:W-:Y:S04]  /*1eb0*/  LDS.128 R72, [R142.X16+0x10] ;  /* 0x000010008e487984 */ /* 0x000fe8000000cc00 */
[----:B------:R-:W-:Y:S01]  /*1ec0*/  LDS.128 R76, [R142.X16+0x20] ;  /* 0x000020008e4c7984 */ /* 0x000fe2000000cc00 */
[----:B0-----:R-:W-:-:S03]  /*1ed0*/  @!P0 IMAD.WIDE R140, R69, 0x10, R218 ;  /* 0x00000010458c8825 */ /* 0x001fc600078e02da */
[----:B------:R-:W-:Y:S01]  /*1ee0*/  LDS.128 R80, [R142.X16+0x30] ;  /* 0x000030008e507984 */ /* 0x000fe2000000cc00 */
[----:B------:R-:W0:Y:S03]  /*1ef0*/  MUFU.EX2 R147, R147 ;  /* 0x0000009300937308 */ /* 0x000e260000000800 */
[----:B------:R1:W3:Y:S04]  /*1f00*/  LDS.128 R68, [R142.X16] ;  /* 0x000000008e447984 */ /* 0x0002e8000000cc00 */
[----:B------:R4:W-:Y:S01]  /*1f10*/  STS.64 [R154+0x39e0], R128 ;  /* 0x0039e0809a007388 */ /* 0x0009e20000000a00 */
[----:B------:R-:W-:Y:S01]  /*1f20*/  HADD2.F32 R156, -RZ, R62.H0_H0 ;  /* 0x2000003eff9c7230 */ /* 0x000fe20000004100 */
[----:B------:R-:W-:-:S04]  /*1f30*/  FADD.FTZ R149, RZ, R149 ;  /* 0x00000095ff957221 */ /* 0x000fc80000010000 */
[----:B------:R-:W-:Y:S01]  /*1f40*/  FMUL.FTZ R209, R45, R156 ;  /* 0x0000009c2dd17220 */ /* 0x000fe20000410000 */
[----:B------:R-:W-:Y:S01]  /*1f50*/  MOV R65, RZ ;  /* 0x000000ff00417202 */ /* 0x000fe20000000f00 */
[----:B------:R-:W-:Y:S01]  /*1f60*/  CS2R R66, SRZ ;  /* 0x0000000000427805 */ /* 0x000fe2000001ff00 */
[C---:B0-----:R-:W-:Y:S01]  /*1f70*/  FMUL.FTZ R143, R147.reuse, R150 ;  /* 0x00000096938f7220 */ /* 0x041fe20000410000 */
[----:B------:R-:W-:Y:S01]  /*1f80*/  MOV R64, 0x3f800000 ;  /* 0x3f80000000407802 */ /* 0x000fe20000000f00 */
[----:B------:R-:W-:Y:S01]  /*1f90*/  BAR.SYNC.DEFER_BLOCKING 0x0 ;  /* 0x0000000000007b1d */ /* 0x000fe20000010000 */
[----:B-1----:R-:W-:Y:S01]  /*1fa0*/  FMUL.FTZ R142, R147, R148 ;  /* 0x00000094938e7220 */ /* 0x002fe20000410000 */
[----:B------:R-:W-:Y:S01]  /*1fb0*/  HADD2.F32 R147, -RZ, R62.H1_H1 ;  /* 0x3000003eff937230 */ /* 0x000fe20000004100 */
[----:B------:R-:W-:Y:S02]  /*1fc0*/  FADD.FTZ R152, R209, R152 ;  /* 0x00000098d1987221 */ /* 0x000fe40000010000 */
[----:B------:R-:W-:-:S02]  /*1fd0*/  FMUL.FTZ R151, R126, R149 ;  /* 0x000000957e977220 */ /* 0x000fc40000410000 */
[----:B------:R-:W-:Y:S02]  /*1fe0*/  FMUL.FTZ R210, R44, R147 ;  /* 0x000000932cd27220 */ /* 0x000fe40000410000 */
[CC--:B------:R-:W-:Y:S02]  /*1ff0*/  FFMA.FTZ R151, R127.reuse, R152.reuse, -R151 ;  /* 0x000000987f977223 */ /* 0x0c0fe40000010897 */
[----:B------:R-:W-:Y:S02]  /*2000*/  FMUL.FTZ R152, R126, R152 ;  /* 0x000000987e987220 */ /* 0x000fe40000410000 */
[----:B------:R-:W-:Y:S02]  /*2010*/  FADD.FTZ R151, R210, R151 ;  /* 0x00000097d2977221 */ /* 0x000fe40000010000 */
[----:B------:R-:W-:Y:S02]  /*2020*/  FFMA.FTZ R152, R127, R149, R152 ;  /* 0x000000957f987223 */ /* 0x000fe40000010098 */
[----:B------:R-:W-:Y:S01]  /*2030*/  FMUL.FTZ R148, R128, R138 ;  /* 0x0000008a80947220 */ /* 0x000fe20000410000 */
[----:B------:R0:W5:Y:S01]  /*2040*/  @!P0 LDG.E.128 R64, [R140.64] ;  /* 0x0000000e8c408981 */ /* 0x000162000c1e1d00 */
[----:B------:R-:W-:-:S02]  /*2050*/  FADD.FTZ R152, RZ, R152 ;  /* 0x00000098ff987221 */ /* 0x000fc40000010000 */
[----:B------:R-:W-:Y:S02]  /*2060*/  FMUL.FTZ R147, R124, R151 ;  /* 0x000000977c937220 */ /* 0x000fe40000410000 */
[----:B0-----:R-:W-:-:S04]  /*2070*/  FMUL.FTZ R140, R129, R138 ;  /* 0x0000008a818c7220 */ /* 0x001fc80000410000 */
[-C--:B------:R-:W-:Y:S01]  /*2080*/  FFMA.FTZ R140, R128, R139.reuse, -R140 ;  /* 0x0000008b808c7223 */ /* 0x080fe2000001088c */
[----:B----4-:R-:W-:Y:S01]  /*2090*/  HADD2.F32 R154, -RZ, R63.H0_H0 ;  /* 0x2000003fff9a7230 */ /* 0x010fe20000004100 */
        /* <DEDUP_REMOVED lines=9> */
[----:B------:R-:W-:Y:S01]  /*2130*/  HADD2.F32 R151, -RZ, R63.H1_H1 ;  /* 0x3000003fff977230 */ /* 0x000fe20000004100 */
[----:B------:R-:W-:Y:S02]  /*2140*/  FFMA.FTZ R148, R137, R140, -R148 ;  /* 0x0000008c89947223 */ /* 0x000fe40000010894 */
[----:B------:R-:W-:-:S02]  /*2150*/  FMUL.FTZ R140, R132, R141 ;  /* 0x0000008d848c7220 */ /* 0x000fc40000410000 */
[----:B------:R-:W-:Y:S02]  /*2160*/  FADD.FTZ R150, R211, R150 ;  /* 0x00000096d3967221 */ /* 0x000fe40000010000 */
[C---:B------:R-:W-:Y:S02]  /*2170*/  FMUL.FTZ R149, R122.reuse, R147 ;  /* 0x000000937a957220 */ /* 0x040fe40000410000 */
[----:B------:R-:W-:Y:S02]  /*2180*/  FFMA.FTZ R140, R133, R148, -R140 ;  /* 0x00000094858c7223 */ /* 0x000fe4000001088c */
[-C--:B------:R-:W-:Y:S02]  /*2190*/  FMUL.FTZ R152, R122, R150.reuse ;  /* 0x000000967a987220 */ /* 0x080fe40000410000 */
[----:B------:R-:W-:Y:S02]  /*21a0*/  FFMA.FTZ R149, R123, R150, -R149 ;  /* 0x000000967b957223 */ /* 0x000fe40000010895 */
[----:B------:R-:W-:-:S02]  /*21b0*/  FMUL.FTZ R212, R42, R151 ;  /* 0x000000972ad47220 */ /* 0x000fc40000410000 */
[----:B------:R-:W-:Y:S02]  /*21c0*/  FMUL.FTZ R148, R132, R148 ;  /* 0x0000009484947220 */ /* 0x000fe40000410000 */
[----:B------:R-:W-:Y:S02]  /*21d0*/  FFMA.FTZ R152, R123, R147, R152 ;  /* 0x000000937b987223 */ /* 0x000fe40000010098 */
[----:B------:R-:W-:Y:S02]  /*21e0*/  FADD.FTZ R149, R212, R149 ;  /* 0x00000095d4957221 */ /* 0x000fe40000010000 */
[----:B------:R-:W-:Y:S02]  /*21f0*/  FFMA.FTZ R148, R133, R141, R148 ;  /* 0x0000008d85947223 */ /* 0x000fe40000010094 */
[----:B------:R-:W-:Y:S02]  /*2200*/  FADD.FTZ R152, RZ, R152 ;  /* 0x00000098ff987221 */ /* 0x000fe40000010000 */
[----:B------:R-:W-:-:S02]  /*2210*/  FMUL.FTZ R151, R120, R149 ;  /* 0x0000009578977220 */ /* 0x000fc40000410000 */
[----:B------:R-:W-:Y:S01]  /*2220*/  FMUL.FTZ R141, R130, R148 ;  /* 0x00000094828d7220 */ /* 0x000fe20000410000 */
[----:B------:R-:W-:Y:S01]  /*2230*/  HADD2.F32 R154, -RZ, R56.H0_H0 ;  /* 0x20000038ff9a7230 */ /* 0x000fe20000004100 */
[-C--:B------:R-:W-:Y:S02]  /*2240*/  FMUL.FTZ R150, R120, R152.reuse ;  /* 0x0000009878967220 */ /* 0x080fe40000410000 */
[----:B------:R-:W-:Y:S02]  /*2250*/  FFMA.FTZ R151, R121, R152, R151 ;  /* 0x0000009879977223 */ /* 0x000fe40000010097 */
[-C--:B------:R-:W-:Y:S02]  /*2260*/  FMUL.FTZ R147, R130, R140.reuse ;  /* 0x0000008c82937220 */ /* 0x080fe40000410000 */
[----:B------:R-:W-:Y:S02]  /*2270*/  FFMA.FTZ R141, R131, R140, -R141 ;  /* 0x0000008c838d7223 */ /* 0x000fe4000001088d */
[----:B------:R-:W-:-:S02]  /*2280*/  FFMA.FTZ R152, R121, R149, -R150 ;  /* 0x0000009579987223 */ /* 0x000fc40000010896 */
[----:B------:R-:W-:Y:S02]  /*2290*/  FMUL.FTZ R213, R41, R154 ;  /* 0x0000009a29d57220 */ /* 0x000fe40000410000 */
[----:B------:R-:W-:Y:S02]  /*22a0*/  FADD.FTZ R151, RZ, R151 ;  /* 0x00000097ff977221 */ /* 0x000fe40000010000 */
[----:B------:R-:W-:Y:S02]  /*22b0*/  FFMA.FTZ R147, R131, R148, R147 ;  /* 0x0000009483937223 */ /* 0x000fe40000010093 */
[----:B------:R-:W-:Y:S02]  /*22c0*/  FMUL.FTZ R150, R126, R141 ;  /* 0x0000008d7e967220 */ /* 0x000fe40000410000 */
[----:B------:R-:W-:Y:S02]  /*22d0*/  FMUL.FTZ R140, R34, UR22 ;  /* 0x00000016228c7c20 */ /* 0x000fe40008410000 */
[----:B------:R-:W-:-:S02]  /*22e0*/  FADD.FTZ R152, R213, R152 ;  /* 0x00000098d5987221 */ /* 0x000fc40000010000 */
[----:B------:R-:W-:Y:S02]  /*22f0*/  FMUL.FTZ R149, R118, R151 ;  /* 0x0000009776957220 */ /* 0x000fe40000410000 */
[-C--:B------:R-:W-:Y:S02]  /*2300*/  FMUL.FTZ R148, R126, R147.reuse ;  /* 0x000000937e947220 */ /* 0x080fe40000410000 */
[----:B------:R-:W-:Y:S02]  /*2310*/  FFMA.FTZ R150, R127, R147, R150 ;  /* 0x000000937f967223 */ /* 0x000fe40000010096 */
[----:B------:R-:W-:Y:S02]  /*2320*/  FMUL.RZ R155, R140, 0.15915493667125701904 ;  /* 0x3e22f9838c9b7820 */ /* 0x000fe4000040c000 */
[----:B------:R-:W-:Y:S01]  /*2330*/  FFMA.FTZ R149, R119, R152, -R149 ;  /* 0x0000009877957223 */ /* 0x000fe20000010895 */
[----:B------:R-:W-:Y:S01]  /*2340*/  HADD2.F32 R147, -RZ, R56.H1_H1 ;  /* 0x30000038ff937230 */ /* 0x000fe20000004100 */
[----:B------:R-:W-:-:S02]  /*2350*/  FFMA.FTZ R148, R127, R141, -R148 ;  /* 0x0000008d7f947223 */ /* 0x000fc40000010894 */
[----:B------:R-:W-:Y:S02]  /*2360*/  FMUL.FTZ R152, R118, R152 ;  /* 0x0000009876987220 */ /* 0x000fe40000410000 */
[----:B------:R-:W-:Y:S02]  /*2370*/  FMUL.FTZ R140, R124, R150 ;  /* 0x000000967c8c7220 */ /* 0x000fe40000410000 */
[----:B------:R-:W-:Y:S02]  /*2380*/  FFMA.FTZ R152, R119, R151, R152 ;  /* 0x0000009777987223 */ /* 0x000fe40000010098 */
[----:B------:R-:W-:Y:S02]  /*2390*/  FFMA.FTZ R140, R125, R148, -R140 ;  /* 0x000000947d8c7223 */ /* 0x000fe4000001088c */
[----:B------:R-:W-:Y:S02]  /*23a0*/  FMUL.FTZ R144, R36, R146 ;  /* 0x0000009224907220 */ /* 0x000fe40000410000 */
[----:B------:R-:W-:-:S02]  /*23b0*/  FMUL.FTZ R148, R124, R148 ;  /* 0x000000947c947220 */ /* 0x000fc40000410000 */
[----:B------:R-:W-:Y:S02]  /*23c0*/  FMUL.FTZ R214, R40, R147 ;  /* 0x0000009328d67220 */ /* 0x000fe40000410000 */
[----:B------:R-:W-:Y:S02]  /*23d0*/  FADD.FTZ R152, RZ, R152 ;  /* 0x00000098ff987221 */ /* 0x000fe40000010000 */
[----:B------:R-:W-:Y:S01]  /*23e0*/  FFMA.FTZ R148, R125, R150, R148 ;  /* 0x000000967d947223 */ /* 0x000fe20000010094 */
[----:B------:R-:W0:Y:S01]  /*23f0*/  MUFU.EX2 R144, R144 ;  /* 0x0000009000907308 */ /* 0x000e220000000800 */
[----:B------:R-:W-:Y:S02]  /*2400*/  FADD.FTZ R149, R214, R149 ;  /* 0x00000095d6957221 */ /* 0x000fe40000010000 */
[----:B------:R-:W-:Y:S02]  /*2410*/  FMUL.FTZ R150, R116, R152 ;  /* 0x0000009874967220 */ /* 0x000fe40000410000 */
[----:B------:R-:W-:-:S02]  /*2420*/  FMUL.FTZ R147, R122, R148 ;  /* 0x000000947a937220 */ /* 0x000fc40000410000 */
[-C--:B------:R-:W-:Y:S01]  /*2430*/  FMUL.FTZ R151, R116, R149.reuse ;  /* 0x0000009574977220 */ /* 0x080fe20000410000 */
[----:B------:R-:W-:Y:S01]  /*2440*/  HADD2.F32 R154, -RZ, R57.H0_H0 ;  /* 0x20000039ff9a7230 */ /* 0x000fe20000004100 */
[----:B------:R-:W-:Y:S02]  /*2450*/  FFMA.FTZ R150, R117, R149, -R150 ;  /* 0x0000009575967223 */ /* 0x000fe40000010896 */
[----:B------:R-:W-:Y:S02]  /*2460*/  FFMA.FTZ R149, R123, R140, -R147 ;  /* 0x0000008c7b957223 */ /* 0x000fe40000010893 */
[----:B------:R-:W-:Y:S02]  /*2470*/  FMUL.FTZ R146, R34, R146 ;  /* 0x0000009222927220 */ /* 0x000fe40000410000 */
[----:B------:R-:W-:Y:S02]  /*2480*/  FMUL.FTZ R140, R122, R140 ;  /* 0x0000008c7a8c7220 */ /* 0x000fe40000410000 */
[----:B------:R-:W-:-:S02]  /*2490*/  FFMA.FTZ R151, R117, R152, R151 ;  /* 0x0000009875977223 */ /* 0x000fc40000010097 */
[----:B------:R-:W-:Y:S02]  /*24a0*/  FMUL.FTZ R215, R39, R154 ;  /* 0x0000009a27d77220 */ /* 0x000fe40000410000 */
[----:B------:R-:W-:Y:S02]  /*24b0*/  FFMA.FTZ R140, R123, R148, R140 ;  /* 0x000000947b8c7223 */ /* 0x000fe4000001008c */
[----:B------:R-:W-:Y:S01]  /*24c0*/  FADD.FTZ R152, RZ, R151 ;  /* 0x00000097ff987221 */ /* 0x000fe20000010000 */
[----:B------:R-:W-:Y:S01]  /*24d0*/  MUFU.COS R141, R155 ;  /* 0x0000009b008d7308 */ /* 0x000fe20000000000 */
[----:B------:R-:W-:Y:S01]  /*24e0*/  HADD2.F32 R157, -RZ, R57.H1_H1 ;  /* 0x30000039ff9d7230 */ /* 0x000fe20000004100 */
[----:B------:R-:W-:Y:S02]  /*24f0*/  FADD.FTZ R151, R215, R150 ;  /* 0x00000096d7977221 */ /* 0x000fe40000010000 */
[----:B------:R-:W-:Y:S02]  /*2500*/  FMUL.FTZ R148, R120, R140 ;  /* 0x0000008c78947220 */ /* 0x000fe40000410000 */
[----:B------:R-:W-:-:S02]  /*2510*/  FMUL.FTZ R154, R114, R152 ;  /* 0x00000098729a7220 */ /* 0x000fc40000410000 */
[----:B------:R-:W1:Y:S01]  /*2520*/  MUFU.EX2 R146, R146 ;  /* 0x0000009200927308 */ /* 0x000e620000000800 */
[C---:B0-----:R-:W-:Y:S02]  /*2530*/  FMUL.FTZ R145, R144.reuse, R145 ;  /* 0x0000009190917220 */ /* 0x041fe40000410000 */
[----:B------:R-:W-:-:S05]  /*2540*/  FMUL.FTZ R144, R144, R153 ;  /* 0x0000009990907220 */ /* 0x000fca0000410000 */
[----:B------:R-:W0:Y:S01]  /*2550*/  MUFU.SIN R147, R155 ;  /* 0x0000009b00937308 */ /* 0x000e220000000400 */
[----:B------:R-:W-:Y:S02]  /*2560*/  FMUL.FTZ R153, R114, R151 ;  /* 0x0000009772997220 */ /* 0x000fe40000410000 */
[-C--:B------:R-:W-:Y:S02]  /*2570*/  FMUL.FTZ R150, R120, R149.reuse ;  /* 0x0000009578967220 */ /* 0x080fe40000410000 */
[----:B------:R-:W-:Y:S02]  /*2580*/  FFMA.FTZ R148, R121, R149, -R148 ;  /* 0x0000009579947223 */ /* 0x000fe40000010894 */
[C---:B------:R-:W-:Y:S02]  /*2590*/  FFMA.FTZ R151, R115.reuse, R151, -R154 ;  /* 0x0000009773977223 */ /* 0x040fe4000001089a */
[----:B------:R-:W-:Y:S02]  /*25a0*/  FMUL.FTZ R216, R38, R157 ;  /* 0x0000009d26d87220 */ /* 0x000fe40000410000 */
[----:B------:R-:W-:-:S02]  /*25b0*/  FFMA.FTZ R153, R115, R152, R153 ;  /* 0x0000009873997223 */ /* 0x000fc40000010099 */
[----:B------:R-:W-:Y:S02]  /*25c0*/  FFMA.FTZ R150, R121, R140, R150 ;  /* 0x0000008c79967223 */ /* 0x000fe40000010096 */
[----:B------:R-:W-:Y:S02]  /*25d0*/  FMUL.FTZ R149, R118, R148 ;  /* 0x0000009476957220 */ /* 0x000fe40000410000 */
[----:B------:R-:W-:Y:S02]  /*25e0*/  FADD.FTZ R151, R216, R151 ;  /* 0x00000097d8977221 */ /* 0x000fe40000010000 */
[----:B------:R-:W-:Y:S02]  /*25f0*/  FADD.FTZ R153, RZ, R153 ;  /* 0x00000099ff997221 */ /* 0x000fe40000010000 */
[----:B------:R-:W-:Y:S02]  /*2600*/  FFMA.FTZ R149, R119, R150, R149 ;  /* 0x0000009677957223 */ /* 0x000fe40000010095 */
[----:B------:R-:W-:-:S02]  /*2610*/  FMUL.FTZ R152, R112, R151 ;  /* 0x0000009770987220 */ /* 0x000fc40000410000 */
[----:B------:R-:W-:Y:S01]  /*2620*/  FMUL.FTZ R150, R118, R150 ;  /* 0x0000009676967220 */ /* 0x000fe20000410000 */
[----:B------:R-:W-:Y:S01]  /*2630*/  HADD2.F32 R154, -RZ, R58.H0_H0 ;  /* 0x2000003aff9a7230 */ /* 0x000fe20000004100 */
[C---:B-1----:R-:W-:Y:S02]  /*2640*/  FMUL.FTZ R141, R146.reuse, R141 ;  /* 0x0000008d928d7220 */ /* 0x042fe40000410000 */
[----:B0-----:R-:W-:Y:S02]  /*2650*/  FMUL.FTZ R140, R146, R147 ;  /* 0x00000093928c7220 */ /* 0x001fe40000410000 */
[-C--:B------:R-:W-:Y:S02]  /*2660*/  FMUL.FTZ R146, R112, R153.reuse ;  /* 0x0000009970927220 */ /* 0x080fe40000410000 */
[----:B------:R-:W-:Y:S02]  /*2670*/  FFMA.FTZ R153, R113, R153, R152 ;  /* 0x0000009971997223 */ /* 0x000fe40000010098 */
[----:B------:R-:W-:-:S02]  /*2680*/  FFMA.FTZ R150, R119, R148, -R150 ;  /* 0x0000009477967223 */ /* 0x000fc40000010896 */
[----:B------:R-:W-:Y:S02]  /*2690*/  FFMA.FTZ R152, R113, R151, -R146 ;  /* 0x0000009771987223 */ /* 0x000fe40000010892 */
[----:B------:R-:W-:Y:S02]  /*26a0*/  FMUL.FTZ R207, R37, R154 ;  /* 0x0000009a25cf7220 */ /* 0x000fe40000410000 */
[----:B------:R-:W-:Y:S02]  /*26b0*/  FADD.FTZ R153, RZ, R153 ;  /* 0x00000099ff997221 */ /* 0x000fe40000010000 */
[C---:B------:R-:W-:Y:S02]  /*26c0*/  FMUL.FTZ R148, R116.reuse, R150 ;  /* 0x0000009674947220 */ /* 0x040fe40000410000 */
[----:B------:R-:W-:Y:S02]  /*26d0*/  FMUL.FTZ R146, R116, R149 ;  /* 0x0000009574927220 */ /* 0x000fe40000410000 */
[----:B------:R-:W-:-:S02]  /*26e0*/  FADD.FTZ R152, R207, R152 ;  /* 0x00000098cf987221 */ /* 0x000fc40000010000 */
[----:B------:R-:W-:Y:S02]  /*26f0*/  FMUL.FTZ R147, R144, R153 ;  /* 0x0000009990937220 */ /* 0x000fe40000410000 */
[C---:B------:R-:W-:Y:S02]  /*2700*/  FFMA.FTZ R148, R117.reuse, R149, R148 ;  /* 0x0000009575947223 */ /* 0x040fe40000010094 */
[----:B------:R-:W-:Y:S02]  /*2710*/  FFMA.FTZ R146, R117, R150, -R146 ;  /* 0x0000009675927223 */ /* 0x000fe40000010892 */
[----:B------:R-:W-:Y:S02]  /*2720*/  FFMA.FTZ R151, R145, R152, -R147 ;  /* 0x0000009891977223 */ /* 0x000fe40000010893 */
[C---:B------:R-:W-:Y:S01]  /*2730*/  FMUL.FTZ R147, R114.reuse, R148 ;  /* 0x0000009472937220 */ /* 0x040fe20000410000 */
[----:B------:R-:W-:Y:S01]  /*2740*/  HADD2.F32 R155, -RZ, R58.H1_H1 ;  /* 0x3000003aff9b7230 */ /* 0x000fe20000004100 */
[-C--:B------:R-:W-:Y:S01]  /*2750*/  FMUL.FTZ R149, R114, R146.reuse ;  /* 0x0000009272957220 */ /* 0x080fe20000410000 */
[----:B--2---:R0:W1:Y:S01]  /*2760*/  R2UR UR24, R135 ;  /* 0x00000000871873c2 */ /* 0x00406200000e0000 */
[----:B------:R-:W-:-:S02]  /*2770*/  FFMA.FTZ R147, R115, R146, -R147 ;  /* 0x0000009273937223 */ /* 0x000fc40000010893 */
[----:B------:R-:W-:Y:S02]  /*2780*/  FFMA.FTZ R149, R115, R148, R149 ;  /* 0x0000009473957223 */ /* 0x000fe40000010095 */
[----:B------:R-:W-:-:S03]  /*2790*/  FMUL.FTZ R150, R144, R152 ;  /* 0x0000009890967220 */ /* 0x000fc60000410000 */
[----:B------:R-:W2:Y:S01]  /*27a0*/  R2UR UR23, R134 ;  /* 0x00000000861773c2 */ /* 0x000ea200000e0000 */
[----:B------:R-:W-:Y:S02]  /*27b0*/  FMUL.FTZ R208, R36, R155 ;  /* 0x0000009b24d07220 */ /* 0x000fe40000410000 */
[C---:B------:R-:W-:Y:S02]  /*27c0*/  FMUL.FTZ R148, R112.reuse, R147 ;  /* 0x0000009370947220 */ /* 0x040fe40000410000 */
[----:B------:R-:W-:Y:S02]  /*27d0*/  FMUL.FTZ R146, R112, R149 ;  /* 0x0000009570927220 */ /* 0x000fe40000410000 */
[----:B------:R-:W-:Y:S02]  /*27e0*/  FFMA.FTZ R150, R145, R153, R150 ;  /* 0x0000009991967223 */ /* 0x000fe40000010096 */
[----:B------:R-:W-:Y:S02]  /*27f0*/  FADD.FTZ R151, R208, R151 ;  /* 0x00000097d0977221 */ /* 0x000fe40000010000 */
[----:B------:R-:W-:-:S02]  /*2800*/  FFMA.FTZ R148, R113, R149, R148 ;  /* 0x0000009571947223 */ /* 0x000fc40000010094 */
[----:B------:R-:W-:Y:S02]  /*2810*/  FFMA.FTZ R146, R113, R147, -R146 ;  /* 0x0000009371927223 */ /* 0x000fe40000010892 */
[----:B------:R-:W-:Y:S02]  /*2820*/  FADD.FTZ R150, RZ, R150 ;  /* 0x00000096ff967221 */ /* 0x000fe40000010000 */
[----:B------:R-:W-:Y:S02]  /*2830*/  FMUL.FTZ R153, R142, R151 ;  /* 0x000000978e997220 */ /* 0x000fe40000410000 */
[C---:B------:R-:W-:Y:S01]  /*2840*/  FMUL.FTZ R147, R144.reuse, R148 ;  /* 0x0000009490937220 */ /* 0x040fe20000410000 */
[----:B------:R-:W-:Y:S01]  /*2850*/  HADD2.F32 R206, -RZ, R59.H0_H0 ;  /* 0x2000003bffce7230 */ /* 0x000fe20000004100 */
[----:B------:R-:W-:Y:S02]  /*2860*/  FMUL.FTZ R149, R144, R146 ;  /* 0x0000009290957220 */ /* 0x000fe40000410000 */
[----:B------:R-:W-:-:S02]  /*2870*/  FMUL.FTZ R152, R142, R150 ;  /* 0x000000968e987220 */ /* 0x000fc40000410000 */
[----:B------:R-:W-:Y:S02]  /*2880*/  FFMA.FTZ R153, R143, R150, R153 ;  /* 0x000000968f997223 */ /* 0x000fe40000010099 */
[C---:B------:R-:W-:Y:S02]  /*2890*/  FFMA.FTZ R147, R145.reuse, R146, -R147 ;  /* 0x0000009291937223 */ /* 0x040fe40000010893 */
[----:B------:R-:W-:Y:S01]  /*28a0*/  FFMA.FTZ R149, R145, R148, R149 ;  /* 0x0000009491957223 */ /* 0x000fe20000010095 */
[----:B---3--:R-:W-:Y:S01]  /*28b0*/  HADD2.F32 R156, -RZ, R69.H1_H1 ;  /* 0x30000045ff9c7230 */ /* 0x008fe20000004100 */
[----:B------:R-:W-:Y:S02]  /*28c0*/  FFMA.FTZ R151, R143, R151, -R152 ;  /* 0x000000978f977223 */ /* 0x000fe40000010898 */
[----:B------:R-:W-:Y:S02]  /*28d0*/  FMUL.FTZ R206, R35, R206 ;  /* 0x000000ce23ce7220 */ /* 0x000fe40000410000 */
[----:B------:R-:W-:-:S02]  /*28e0*/  FADD.FTZ R153, RZ, R153 ;  /* 0x00000099ff997221 */ /* 0x000fc40000010000 */
[C---:B------:R-:W-:Y:S02]  /*28f0*/  FMUL.FTZ R148, R142.reuse, R147 ;  /* 0x000000938e947220 */ /* 0x040fe40000410000 */
[----:B------:R-:W-:Y:S01]  /*2900*/  FMUL.FTZ R146, R142, R149 ;  /* 0x000000958e927220 */ /* 0x000fe20000410000 */
[----:B0-----:R-:W-:Y:S01]  /*2910*/  HADD2.F32 R135, -RZ, R69.H0_H0 ;  /* 0x20000045ff877230 */ /* 0x001fe20000004100 */
[----:B------:R-:W-:Y:S01]  /*2920*/  FADD.FTZ R151, R206, R151 ;  /* 0x00000097ce977221 */ /* 0x000fe20000010000 */
[--C-:B------:R-:W-:Y:S01]  /*2930*/  HADD2.F32 R155, -RZ, R70.reuse.H0_H0 ;  /* 0x20000046ff9b7230 */ /* 0x100fe20000004100 */
[----:B------:R-:W-:Y:S01]  /*2940*/  FMUL.FTZ R202, R140, R153 ;  /* 0x000000998cca7220 */ /* 0x000fe20000410000 */
[----:B------:R-:W-:Y:S01]  /*2950*/  HADD2.F32 R158, -RZ, R70.H1_H1 ;  /* 0x30000046ff9e7230 */ /* 0x000fe20000004100 */
[----:B------:R-:W-:Y:S02]  /*2960*/  FFMA.FTZ R203, R143, R149, R148 ;  /* 0x000000958fcb7223 */ /* 0x000fe40000010094 */
[----:B-1----:R-:W-:-:S02]  /*2970*/  FMUL.FTZ R70, R156, UR24 ;  /* 0x000000189c467c20 */ /* 0x002fc40008410000 */
[----:B------:R-:W-:Y:S01]  /*2980*/  FFMA.FTZ R201, R143, R147, -R146 ;  /* 0x000000938fc97223 */ /* 0x000fe20000010892 */
[--C-:B------:R-:W-:Y:S01]  /*2990*/  HADD2.F32 R146, -RZ, R68.reuse.H1_H1 ;  /* 0x30000044ff927230 */ /* 0x100fe20000004100 */
[----:B--2---:R-:W-:Y:S02]  /*29a0*/  FMUL.FTZ R148, R156, UR23 ;  /* 0x000000179c947c20 */ /* 0x004fe40008410000 */
[-C--:B------:R-:W-:Y:S02]  /*29b0*/  FMUL.FTZ R200, R140, R151.reuse ;  /* 0x000000978cc87220 */ /* 0x080fe40000410000 */
[----:B------:R-:W-:Y:S01]  /*29c0*/  FFMA.FTZ R202, R141, R151, -R202 ;  /* 0x000000978dca7223 */ /* 0x000fe200000108ca */
[--C-:B------:R-:W-:Y:S01]  /*29d0*/  HADD2.F32 R160, -RZ, R71.reuse.H1_H1 ;  /* 0x30000047ffa07230 */ /* 0x100fe20000004100 */
[----:B------:R-:W-:Y:S02]  /*29e0*/  FADD.FTZ R151, R92, R92 ;  /* 0x0000005c5c977221 */ /* 0x000fe40000010000 */
[C---:B------:R-:W-:Y:S01]  /*29f0*/  FFMA.FTZ R70, R135.reuse, UR23, -R70 ;  /* 0x0000001787467c23 */ /* 0x040fe20008010846 */
[----:B------:R-:W-:Y:S01]  /*2a00*/  HADD2.F32 R134, -RZ, R68.H0_H0 ;  /* 0x20000044ff867230 */ /* 0x000fe20000004100 */
[----:B------:R-:W-:Y:S01]  /*2a10*/  FFMA.FTZ R148, R135, UR24, R148 ;  /* 0x0000001887947c23 */ /* 0x000fe20008010094 */
[----:B------:R-:W-:Y:S01]  /*2a20*/  HADD2.F32 R157, -RZ, R71.H0_H0 ;  /* 0x20000047ff9d7230 */ /* 0x000fe20000004100 */
[----:B------:R-:W-:-:S02]  /*2a30*/  FMUL.FTZ R69, R146, UR24 ;  /* 0x0000001892457c20 */ /* 0x000fc40008410000 */
[----:B------:R-:W-:Y:S02]  /*2a40*/  FMUL.FTZ R71, R146, UR23 ;  /* 0x0000001792477c20 */ /* 0x000fe40008410000 */
[C---:B------:R-:W-:Y:S02]  /*2a50*/  FMUL.FTZ R152, R151.reuse, R70 ;  /* 0x0000004697987220 */ /* 0x040fe40000410000 */
[----:B------:R-:W-:Y:S02]  /*2a60*/  FMUL.FTZ R151, R151, R148 ;  /* 0x0000009497977220 */ /* 0x000fe40000410000 */
[----:B------:R-:W-:Y:S02]  /*2a70*/  FFMA.FTZ R200, R141, R153, R200 ;  /* 0x000000998dc87223 */ /* 0x000fe400000100c8 */
[----:B------:R-:W-:Y:S02]  /*2a80*/  FMUL.FTZ R148, R160, UR24 ;  /* 0x00000018a0947c20 */ /* 0x000fe40008410000 */
[----:B------:R-:W-:-:S02]  /*2a90*/  FADD.FTZ R153, R93, R93 ;  /* 0x0000005d5d997221 */ /* 0x000fc40000010000 */
[----:B------:R-:W-:Y:S02]  /*2aa0*/  FFMA.FTZ R154, R134, UR23, -R69 ;  /* 0x00000017869a7c23 */ /* 0x000fe40008010845 */
[----:B------:R-:W-:Y:S02]  /*2ab0*/  FMUL.FTZ R150, R160, UR23 ;  /* 0x00000017a0967c20 */ /* 0x000fe40008410000 */
[----:B------:R-:W-:Y:S02]  /*2ac0*/  FFMA.FTZ R68, R134, UR24, R71 ;  /* 0x0000001886447c23 */ /* 0x000fe40008010047 */
[----:B------:R-:W-:Y:S02]  /*2ad0*/  FADD.FTZ R147, R90, R90 ;  /* 0x0000005a5a937221 */ /* 0x000fe40000010000 */
[----:B------:R-:W-:Y:S01]  /*2ae0*/  FFMA.FTZ R148, R157, UR23, -R148 ;  /* 0x000000179d947c23 */ /* 0x000fe20008010894 */
[----:B------:R-:W-:Y:S01]  /*2af0*/  HADD2.F32 R172, -RZ, R73.H1_H1 ;  /* 0x30000049ffac7230 */ /* 0x000fe20000004100 */
[----:B------:R-:W-:-:S02]  /*2b00*/  FMUL.FTZ R154, R153, R154 ;  /* 0x0000009a999a7220 */ /* 0x000fc40000410000 */
[----:B------:R-:W-:Y:S02]  /*2b10*/  FFMA.FTZ R162, R157, UR24, R150 ;  /* 0x000000189da27c23 */ /* 0x000fe40008010096 */
[----:B------:R-:W-:Y:S02]  /*2b20*/  FMUL.FTZ R153, R153, R68 ;  /* 0x0000004499997220 */ /* 0x000fe40000410000 */
[C---:B------:R-:W-:Y:S02]  /*2b30*/  FMUL.FTZ R68, R158.reuse, UR24 ;  /* 0x000000189e447c20 */ /* 0x040fe40008410000 */
[----:B------:R-:W-:Y:S02]  /*2b40*/  FMUL.FTZ R70, R158, UR23 ;  /* 0x000000179e467c20 */ /* 0x000fe40008410000 */
[C---:B------:R-:W-:Y:S01]  /*2b50*/  FMUL.FTZ R148, R147.reuse, R148 ;  /* 0x0000009493947220 */ /* 0x040fe20000410000 */
[--C-:B------:R-:W-:Y:S01]  /*2b60*/  HADD2.F32 R159, -RZ, R72.reuse.H0_H0 ;  /* 0x20000048ff9f7230 */ /* 0x100fe20000004100 */
[----:B------:R-:W-:Y:S01]  /*2b70*/  FMUL.FTZ R147, R147, R162 ;  /* 0x000000a293937220 */ /* 0x000fe20000410000 */
[----:B------:R-:W-:Y:S01]  /*2b80*/  HADD2.F32 R162, -RZ, R72.H1_H1 ;  /* 0x30000048ffa27230 */ /* 0x000fe20000004100 */
[----:B------:R-:W-:Y:S01]  /*2b90*/  FADD.FTZ R149, R91, R91 ;  /* 0x0000005b5b957221 */ /* 0x000fe20000010000 */
[----:B------:R-:W-:Y:S01]  /*2ba0*/  HADD2.F32 R161, -RZ, R73.H0_H0 ;  /* 0x20000049ffa17230 */ /* 0x000fe20000004100 */
[C---:B------:R-:W-:Y:S01]  /*2bb0*/  FFMA.FTZ R68, R155.reuse, UR23, -R68 ;  /* 0x000000179b447c23 */ /* 0x040fe20008010844 */
[--C-:B------:R-:W-:Y:S01]  /*2bc0*/  HADD2.F32 R171, -RZ, R74.reuse.H0_H0 ;  /* 0x2000004affab7230 */ /* 0x100fe20000004100 */
[----:B------:R-:W-:Y:S01]  /*2bd0*/  FMUL.FTZ R72, R172, UR24 ;  /* 0x00000018ac487c20 */ /* 0x000fe20008410000 */
[----:B------:R-:W-:Y:S01]  /*2be0*/  HADD2.F32 R174, -RZ, R74.H1_H1 ;  /* 0x3000004affae7230 */ /* 0x000fe20000004100 */
[----:B------:R-:W-:-:S02]  /*2bf0*/  FFMA.FTZ R70, R155, UR24, R70 ;  /* 0x000000189b467c23 */ /* 0x000fc40008010046 */
[----:B------:R-:W-:Y:S01]  /*2c00*/  FMUL.FTZ R74, R172, UR23 ;  /* 0x00000017ac4a7c20 */ /* 0x000fe20008410000 */
[----:B------:R-:W-:Y:S01]  /*2c10*/  ISETP.NE.AND P0, PT, R99, 0x3f, PT ;  /* 0x0000003f6300780c */ /* 0x000fe20003f05270 */
[----:B------:R-:W-:Y:S01]  /*2c20*/  FMUL.FTZ R150, R149, R68 ;  /* 0x0000004495967220 */ /* 0x000fe20000410000 */
[----:B------:R-:W-:Y:S01]  /*2c30*/  HADD2.F32 R176, -RZ, R75.H1_H1 ;  /* 0x3000004bffb07230 */ /* 0x000fe20000004100 */
[----:B------:R-:W-:Y:S02]  /*2c40*/  FADD.FTZ R167, R88, R88 ;  /* 0x0000005858a77221 */ /* 0x000fe40000010000 */
[----:B------:R-:W-:Y:S02]  /*2c50*/  FFMA.FTZ R72, R161, UR23, -R72 ;  /* 0x00000017a1487c23 */ /* 0x000fe40008010848 */
[----:B------:R-:W-:Y:S02]  /*2c60*/  FMUL.FTZ R149, R149, R70 ;  /* 0x0000004695957220 */ /* 0x000fe40000410000 */
[----:B------:R-:W-:-:S02]  /*2c70*/  FMUL.FTZ R68, R162, UR24 ;  /* 0x00000018a2447c20 */ /* 0x000fc40008410000 */
[----:B------:R-:W-:Y:S02]  /*2c80*/  FFMA.FTZ R74, R161, UR24, R74 ;  /* 0x00000018a14a7c23 */ /* 0x000fe4000801004a */
[----:B------:R-:W-:Y:S01]  /*2c90*/  FMUL.FTZ R70, R162, UR23 ;  /* 0x00000017a2467c20 */ /* 0x000fe20008410000 */
[----:B------:R-:W-:Y:S01]  /*2ca0*/  HADD2.F32 R173, -RZ, R75.H0_H0 ;  /* 0x2000004bffad7230 */ /* 0x000fe20000004100 */
[----:B------:R-:W-:Y:S02]  /*2cb0*/  FMUL.FTZ R168, R167, R72 ;  /* 0x00000048a7a87220 */ /* 0x000fe40000410000 */
[----:B------:R-:W-:Y:S02]  /*2cc0*/  FADD.FTZ R169, R89, R89 ;  /* 0x0000005959a97221 */ /* 0x000fe40000010000 */
[----:B------:R-:W-:Y:S02]  /*2cd0*/  FFMA.FTZ R68, R159, UR23, -R68 ;  /* 0x000000179f447c23 */ /* 0x000fe40008010844 */
[----:B------:R-:W-:-:S02]  /*2ce0*/  FMUL.FTZ R167, R167, R74 ;  /* 0x0000004aa7a77220 */ /* 0x000fc40000410000 */
[C---:B------:R-:W-:Y:S02]  /*2cf0*/  FMUL.FTZ R72, R176.reuse, UR24 ;  /* 0x00000018b0487c20 */ /* 0x040fe40008410000 */
[----:B------:R-:W-:Y:S02]  /*2d00*/  FFMA.FTZ R70, R159, UR24, R70 ;  /* 0x000000189f467c23 */ /* 0x000fe40008010046 */
[----:B------:R-:W-:Y:S01]  /*2d10*/  FMUL.FTZ R74, R176, UR23 ;  /* 0x00000017b04a7c20 */ /* 0x000fe20008410000 */
[--C-:B------:R-:W-:Y:S01]  /*2d20*/  HADD2.F32 R186, -RZ, R77.reuse.H1_H1 ;  /* 0x3000004dffba7230 */ /* 0x100fe20000004100 */
[----:B------:R-:W-:Y:S02]  /*2d30*/  FMUL.FTZ R170, R169, R68 ;  /* 0x00000044a9aa7220 */ /* 0x000fe40000410000 */
[----:B------:R-:W-:Y:S02]  /*2d40*/  FADD.FTZ R163, R86, R86 ;  /* 0x0000005656a37221 */ /* 0x000fe40000010000 */
[----:B------:R-:W-:Y:S01]  /*2d50*/  FFMA.FTZ R72, R173, UR23, -R72 ;  /* 0x00000017ad487c23 */ /* 0x000fe20008010848 */
[--C-:B------:R-:W-:Y:S01]  /*2d60*/  HADD2.F32 R175, -RZ, R76.reuse.H0_H0 ;  /* 0x2000004cffaf7230 */ /* 0x100fe20000004100 */
[----:B------:R-:W-:Y:S01]  /*2d70*/  FMUL.FTZ R169, R169, R70 ;  /* 0x00000046a9a97220 */ /* 0x000fe20000410000 */
[----:B------:R-:W-:Y:S01]  /*2d80*/  HADD2.F32 R178, -RZ, R76.H1_H1 ;  /* 0x3000004cffb27230 */ /* 0x000fe20000004100 */
[C---:B------:R-:W-:Y:S01]  /*2d90*/  FMUL.FTZ R68, R174.reuse, UR24 ;  /* 0x00000018ae447c20 */ /* 0x040fe20008410000 */
[----:B------:R-:W-:Y:S01]  /*2da0*/  HADD2.F32 R177, -RZ, R77.H0_H0 ;  /* 0x2000004dffb17230 */ /* 0x000fe20000004100 */
[----:B------:R-:W-:Y:S01]  /*2db0*/  FFMA.FTZ R74, R173, UR24, R74 ;  /* 0x00000018ad4a7c23 */ /* 0x000fe2000801004a */
[----:B------:R0:W1:Y:S01]  /*2dc0*/  @P0 LDS.64 R76, [R99.X8+0x49e8] ;  /* 0x0049e800634c0984 */ /* 0x0000620000008a00 */
[----:B------:R-:W-:-:S02]  /*2dd0*/  FMUL.FTZ R70, R174, UR23 ;  /* 0x00000017ae467c20 */ /* 0x000fc40008410000 */
[----:B------:R-:W-:Y:S02]  /*2de0*/  FMUL.FTZ R164, R163, R72 ;  /* 0x00000048a3a47220 */ /* 0x000fe40000410000 */
[----:B------:R-:W-:Y:S02]  /*2df0*/  FADD.FTZ R165, R87, R87 ;  /* 0x0000005757a57221 */ /* 0x000fe40000010000 */
[----:B------:R-:W-:Y:S02]  /*2e00*/  FFMA.FTZ R68, R171, UR23, -R68 ;  /* 0x00000017ab447c23 */ /* 0x000fe40008010844 */
[----:B------:R-:W-:Y:S02]  /*2e10*/  FMUL.FTZ R163, R163, R74 ;  /* 0x0000004aa3a37220 */ /* 0x000fe40000410000 */
[----:B------:R-:W-:Y:S02]  /*2e20*/  FMUL.FTZ R72, R186, UR24 ;  /* 0x00000018ba487c20 */ /* 0x000fe40008410000 */
[----:B------:R-:W-:-:S02]  /*2e30*/  FFMA.FTZ R70, R171, UR24, R70 ;  /* 0x00000018ab467c23 */ /* 0x000fc40008010046 */
[----:B------:R-:W-:Y:S01]  /*2e40*/  FMUL.FTZ R74, R186, UR23 ;  /* 0x00000017ba4a7c20 */ /* 0x000fe20008410000 */
[----:B------:R-:W-:Y:S01]  /*2e50*/  HADD2.F32 R194, -RZ, R79.H1_H1 ;  /* 0x3000004fffc27230 */ /* 0x000fe20000004100 */
[----:B------:R-:W-:Y:S02]  /*2e60*/  FMUL.FTZ R166, R165, R68 ;  /* 0x00000044a5a67220 */ /* 0x000fe40000410000 */
[----:B------:R-:W-:Y:S02]  /*2e70*/  FADD.FTZ R181, R84, R84 ;  /* 0x0000005454b57221 */ /* 0x000fe40000010000 */
[----:B------:R-:W-:Y:S02]  /*2e80*/  FFMA.FTZ R72, R177, UR23, -R72 ;  /* 0x00000017b1487c23 */ /* 0x000fe40008010848 */
[----:B------:R-:W-:Y:S02]  /*2e90*/  FMUL.FTZ R165, R165, R70 ;  /* 0x00000046a5a57220 */ /* 0x000fe40000410000 */
[----:B------:R-:W-:-:S02]  /*2ea0*/  FMUL.FTZ R68, R178, UR24 ;  /* 0x00000018b2447c20 */ /* 0x000fc40008410000 */
[----:B------:R-:W-:Y:S02]  /*2eb0*/  FFMA.FTZ R74, R177, UR24, R74 ;  /* 0x00000018b14a7c23 */ /* 0x000fe4000801004a */
[----:B------:R-:W-:Y:S01]  /*2ec0*/  FMUL.FTZ R70, R178, UR23 ;  /* 0x00000017b2467c20 */ /* 0x000fe20008410000 */
[----:B------:R-:W-:Y:S01]  /*2ed0*/  HADD2.F32 R191, -RZ, R79.H0_H0 ;  /* 0x2000004fffbf7230 */ /* 0x000fe20000004100 */
[----:B------:R-:W-:Y:S01]  /*2ee0*/  FMUL.FTZ R182, R181, R72 ;  /* 0x00000048b5b67220 */ /* 0x000fe20000410000 */
[----:B------:R-:W-:Y:S01]  /*2ef0*/  HADD2.F32 R192, -RZ, R78.H1_H1 ;  /* 0x3000004effc07230 */ /* 0x000fe20000004100 */
[----:B------:R-:W-:Y:S02]  /*2f00*/  FADD.FTZ R183, R85, R85 ;  /* 0x0000005555b77221 */ /* 0x000fe40000010000 */
[----:B------:R-:W-:Y:S02]  /*2f10*/  FFMA.FTZ R68, R175, UR23, -R68 ;  /* 0x00000017af447c23 */ /* 0x000fe40008010844 */
[----:B------:R-:W-:-:S02]  /*2f20*/  FMUL.FTZ R181, R181, R74 ;  /* 0x0000004ab5b57220 */ /* 0x000fc40000410000 */
[C---:B------:R-:W-:Y:S02]  /*2f30*/  FMUL.FTZ R72, R194.reuse, UR24 ;  /* 0x00000018c2487c20 */ /* 0x040fe40008410000 */
[----:B------:R-:W-:Y:S02]  /*2f40*/  FFMA.FTZ R70, R175, UR24, R70 ;  /* 0x00000018af467c23 */ /* 0x000fe40008010046 */
[----:B------:R-:W-:Y:S01]  /*2f50*/  FMUL.FTZ R74, R194, UR23 ;  /* 0x00000017c24a7c20 */ /* 0x000fe20008410000 */
[----:B------:R-:W-:Y:S01]  /*2f60*/  HADD2.F32 R185, -RZ, R78.H0_H0 ;  /* 0x2000004effb97230 */ /* 0x000fe20000004100 */
[----:B------:R-:W-:Y:S01]  /*2f70*/  FMUL.FTZ R184, R183, R68 ;  /* 0x00000044b7b87220 */ /* 0x000fe20000410000 */
[----:B------:R-:W-:Y:S01]  /*2f80*/  HADD2.F32 R193, -RZ, R80.H1_H1 ;  /* 0x30000050ffc17230 */ /* 0x000fe20000004100 */
[----:B------:R-:W-:Y:S02]  /*2f90*/  FADD.FTZ R78, R54, R54 ;  /* 0x00000036364e7221 */ /* 0x000fe40000010000 */
[----:B------:R-:W-:-:S02]  /*2fa0*/  FFMA.FTZ R79, R191, UR23, -R72 ;  /* 0x00000017bf4f7c23 */ /* 0x000fc40008010848 */
[----:B------:R-:W-:Y:S02]  /*2fb0*/  FMUL.FTZ R183, R183, R70 ;  /* 0x00000046b7b77220 */ /* 0x000fe40000410000 */
[C---:B------:R-:W-:Y:S02]  /*2fc0*/  FMUL.FTZ R68, R192.reuse, UR24 ;  /* 0x00000018c0447c20 */ /* 0x040fe40008410000 */
[----:B------:R-:W-:Y:S02]  /*2fd0*/  FFMA.FTZ R69, R191, UR24, R74 ;  /* 0x00000018bf457c23 */ /* 0x000fe4000801004a */
[----:B------:R-:W-:Y:S01]  /*2fe0*/  FMUL.FTZ R70, R192, UR23 ;  /* 0x00000017c0467c20 */ /* 0x000fe20008410000 */
[----:B------:R-:W-:Y:S01]  /*2ff0*/  HADD2.F32 R196, -RZ, R80.H0_H0 ;  /* 0x20000050ffc47230 */ /* 0x000fe20000004100 */
[----:B------:R-:W-:Y:S02]  /*3000*/  FMUL.FTZ R79, R78, R79 ;  /* 0x0000004f4e4f7220 */ /* 0x000fe40000410000 */
[----:B------:R-:W-:-:S02]  /*3010*/  FADD.FTZ R179, R55, R55 ;  /* 0x0000003737b37221 */ /* 0x000fc40000010000 */
[C---:B------:R-:W-:Y:S02]  /*3020*/  FFMA.FTZ R68, R185.reuse, UR23, -R68 ;  /* 0x00000017b9447c23 */ /* 0x040fe40008010844 */
[----:B------:R-:W-:Y:S02]  /*3030*/  FMUL.FTZ R78, R78, R69 ;  /* 0x000000454e4e7220 */ /* 0x000fe40000410000 */
[----:B------:R-:W-:Y:S02]  /*3040*/  FFMA.FTZ R70, R185, UR24, R70 ;  /* 0x00000018b9467c23 */ /* 0x000fe40008010046 */
[C---:B------:R-:W-:Y:S02]  /*3050*/  FMUL.FTZ R69, R193.reuse, UR24 ;  /* 0x00000018c1457c20 */ /* 0x040fe40008410000 */
[----:B------:R-:W-:Y:S02]  /*3060*/  FMUL.FTZ R71, R193, UR23 ;  /* 0x00000017c1477c20 */ /* 0x000fe40008410000 */
[C---:B------:R-:W-:Y:S01]  /*3070*/  FMUL.FTZ R180, R179.reuse, R68 ;  /* 0x00000044b3b47220 */ /* 0x040fe20000410000 */
[----:B------:R-:W-:Y:S01]  /*3080*/  HADD2.F32 R198, -RZ, R81.H1_H1 ;  /* 0x30000051ffc67230 */ /* 0x000fe20000004100 */
[----:B------:R-:W-:-:S02]  /*3090*/  FMUL.FTZ R179, R179, R70 ;  /* 0x00000046b3b37220 */ /* 0x000fc40000410000 */
[----:B------:R-:W-:Y:S02]  /*30a0*/  FADD.FTZ R68, R53, R53 ;  /* 0x0000003535447221 */ /* 0x000fe40000010000 */
[C---:B------:R-:W-:Y:S02]  /*30b0*/  FFMA.FTZ R69, R196.reuse, UR23, -R69 ;  /* 0x00000017c4457c23 */ /* 0x040fe40008010845 */
[----:B------:R-:W-:Y:S01]  /*30c0*/  FFMA.FTZ R71, R196, UR24, R71 ;  /* 0x00000018c4477c23 */ /* 0x000fe20008010047 */
[----:B------:R-:W-:Y:S01]  /*30d0*/  HADD2.F32 R217, -RZ, R59.H1_H1 ;  /* 0x3000003bffd97230 */ /* 0x000fe20000004100 */
[----:B------:R-:W-:Y:S01]  /*30e0*/  FMUL.FTZ R70, R140, R203 ;  /* 0x000000cb8c467220 */ /* 0x000fe20000410000 */
[----:B------:R-:W-:Y:S01]  /*30f0*/  HADD2.F32 R195, -RZ, R81.H0_H0 ;  /* 0x20000051ffc37230 */ /* 0x000fe20000004100 */
[C---:B------:R-:W-:Y:S01]  /*3100*/  FMUL.FTZ R81, R68.reuse, R71 ;  /* 0x0000004744517220 */ /* 0x040fe20000410000 */
[--C-:B------:R-:W-:Y:S02]  /*3110*/  HADD2.F32 R197, -RZ, R82.reuse.H0_H0 ;  /* 0x20000052ffc57230 */ /* 0x100fe40000004100 */
[----:B------:R-:W-:Y:S01]  /*3120*/  HADD2.F32 R199, -RZ, R82.H1_H1 ;  /* 0x30000052ffc77230 */ /* 0x000fe20000004100 */
[----:B------:R-:W-:-:S02]  /*3130*/  FMUL.FTZ R82, R68, R69 ;  /* 0x0000004544527220 */ /* 0x000fc40000410000 */
[-C--:B------:R-:W-:Y:S02]  /*3140*/  FMUL.FTZ R72, R140, R201.reuse ;  /* 0x000000c98c487220 */ /* 0x080fe40000410000 */
[C---:B------:R-:W-:Y:S02]  /*3150*/  FFMA.FTZ R68, R141.reuse, R201, -R70 ;  /* 0x000000c98d447223 */ /* 0x040fe40000010846 */
[C---:B------:R-:W-:Y:S01]  /*3160*/  FMUL.FTZ R70, R198.reuse, UR24 ;  /* 0x00000018c6467c20 */ /* 0x040fe20008410000 */
[----:B------:R-:W-:Y:S01]  /*3170*/  BSSY B0, `(.L_x_6428) ;  /* 0x0000014000007945 */ /* 0x000fe20003800000 */
[----:B------:R-:W-:Y:S02]  /*3180*/  FMUL.FTZ R74, R198, UR23 ;  /* 0x00000017c64a7c20 */ /* 0x000fe40008410000 */
[----:B------:R-:W-:Y:S01]  /*3190*/  FMUL.FTZ R217, R34, R217 ;  /* 0x000000d922d97220 */ /* 0x000fe20000410000 */
[--C-:B------:R-:W-:Y:S01]  /*31a0*/  HADD2.F32 R80, -RZ, R83.reuse.H0_H0 ;  /* 0x20000053ff507230 */ /* 0x100fe20000004100 */
[----:B------:R-:W-:Y:S01]  /*31b0*/  FFMA.FTZ R69, R141, R203, R72 ;  /* 0x000000cb8d457223 */ /* 0x000fe20000010048 */
[----:B------:R-:W-:Y:S01]  /*31c0*/  HADD2.F32 R83, -RZ, R83.H1_H1 ;  /* 0x30000053ff537230 */ /* 0x000fe20000004100 */
[----:B------:R-:W-:-:S02]  /*31d0*/  FFMA.FTZ R72, R195, UR23, -R70 ;  /* 0x00000017c3487c23 */ /* 0x000fc40008010846 */
[----:B------:R-:W-:Y:S02]  /*31e0*/  FADD.FTZ R201, R52, R52 ;  /* 0x0000003434c97221 */ /* 0x000fe40000010000 */
[----:B------:R-:W-:Y:S02]  /*31f0*/  FFMA.FTZ R74, R195, UR24, R74 ;  /* 0x00000018c34a7c23 */ /* 0x000fe4000801004a */
[----:B------:R-:W-:Y:S02]  /*3200*/  FADD.FTZ R70, R217, R202 ;  /* 0x000000cad9467221 */ /* 0x000fe40000010000 */
[----:B------:R-:W-:Y:S01]  /*3210*/  FADD.FTZ R71, RZ, R200 ;  /* 0x000000c8ff477221 */ /* 0x000fe20000010000 */
[----:B------:R-:W-:Y:S05]  /*3220*/  @P0 BRA `(.L_x_6429) ;  /* 0x0000008000000947 */ /* 0x000fea0003800000 */
[----:B01----:R-:W-:Y:S02]  /*3230*/  ISETP.NE.AND P0, PT, R95, c[0x0][0x174], PT ;  /* 0x00005d005f007a0c */ /* 0x003fe40003f05270 */
[----:B------:R-:W-:-:S11]  /*3240*/  MOV R77, RZ ;  /* 0x000000ff004d7202 */ /* 0x000fd60000000f00 */
[----:B------:R-:W-:-:S04]  /*3250*/  @P0 LEA.HI R73, R95, R95, RZ, 0x1 ;  /* 0x0000005f5f490211 */ /* 0x000fc800078f08ff */
[----:B------:R-:W-:-:S04]  /*3260*/  @P0 LOP3.LUT R76, R73, 0xfffffe, RZ, 0xc0, !PT ;  /* 0x00fffffe494c0812 */ /* 0x000fc800078ec0ff */
[----:B------:R-:W-:Y:S01]  /*3270*/  @P0 IADD3 R73, -R76, R95, RZ ;  /* 0x0000005f4c490210 */ /* 0x000fe20007ffe1ff */
[----:B------:R-:W-:-:S03]  /*3280*/  HFMA2.MMA R76, -RZ, RZ, 1.875, 0 ;  /* 0x3f800000ff4c7435 */ /* 0x000fc600000001ff */
[----:B------:R-:W-:-:S07]  /*3290*/  @P0 LEA R73, R73, R0, 0x8 ;  /* 0x0000000049490211 */ /* 0x000fce00078e40ff */
[----:B------:R0:W1:Y:S02]  /*32a0*/  @P0 LDS.64 R76, [R73.X8+0x39e0] ;  /* 0x0039e000494c0984 */ /* 0x0000640000008a00 */
.L_x_6429:
[----:B01----:R-:W-:Y:S05]  /*32b0*/  BSYNC B0 ;  /* 0x0000000000007941 */ /* 0x003fea0003800000 */
.L_x_6428:
        /* <DEDUP_REMOVED lines=11> */
[C---:B------:R-:W-:Y:S02]  /*3370*/  FFMA.FTZ R72, R197.reuse, UR23, -R72 ;  /* 0x00000017c5487c23 */ /* 0x040fe40008010848 */
[C---:B------:R-:W-:Y:S02]  /*3380*/  FFMA.FTZ R204, R80.reuse, UR23, -R73 ;  /* 0x0000001750cc7c23 */ /* 0x040fe40008010849 */
[----:B------:R-:W-:Y:S02]  /*3390*/  FFMA.FTZ R74, R197, UR24, R74 ;  /* 0x00000018c54a7c23 */ /* 0x000fe4000801004a */
[----:B0-----:R-:W-:-:S02]  /*33a0*/  FFMA.FTZ R68, R80, UR24, R75 ;  /* 0x0000001850447c23 */ /* 0x001fc4000801004b */
[----:B------:R-:W-:Y:S02]  /*33b0*/  FMUL.FTZ R202, R203, R72 ;  /* 0x00000048cbca7220 */ /* 0x000fe40000410000 */
[----:B------:R-:W-:Y:S02]  /*33c0*/  FMUL.FTZ R204, R205, R204 ;  /* 0x000000cccdcc7220 */ /* 0x000fe40000410000 */
[----:B------:R-:W-:Y:S02]  /*33d0*/  FMUL.FTZ R203, R203, R74 ;  /* 0x0000004acbcb7220 */ /* 0x000fe40000410000 */
[----:B------:R-:W-:Y:S01]  /*33e0*/  FMUL.FTZ R205, R205, R68 ;  /* 0x00000044cdcd7220 */ /* 0x000fe20000410000 */
[----:B------:R-:W-:Y:S06]  /*33f0*/  BAR.SYNC.DEFER_BLOCKING 0x0 ;  /* 0x0000000000007b1d */ /* 0x000fec0000010000 */
[----:B------:R-:W-:Y:S05]  /*3400*/  @P0 BRA `(.L_x_6431) ;  /* 0x000009d000000947 */ /* 0x000fea0003800000 */
[----:B------:R-:W-:-:S05]  /*3410*/  SHF.L.U32 R220, R99, 0x5, RZ ;  /* 0x0000000563dc7819 */ /* 0x000fca00000006ff */
        /* <DEDUP_REMOVED lines=13> */
[----:B------:R0:W1:Y:S02]  /*34f0*/  SHFL.UP PT, R73, R70, 0x1, RZ ;  /* 0x0420000046497989 */ /* 0x00006400000e00ff */
.L_x_6536:
[----:B------:R-:W-:Y:S05]  /*3500*/  BRA.DIV ~URZ, `(.L_x_6433) ;  /* 0x000071527f007947 */ /* 0x000fea000b800000 */
[----:B------:R-:W2:Y:S01]  /*3510*/  SHFL.UP PT, R71, R74, 0x1, RZ ;  /* 0x042000004a477989 */ /* 0x000ea200000e00ff */
[----:B------:R-:W-:Y:S01]  /*3520*/  ISETP.GE.AND P0, PT, R98, 0x1, PT ;  /* 0x000000016200780c */ /* 0x000fe20003f06270 */
[C---:B-1----:R-:W-:Y:S02]  /*3530*/  FMUL.FTZ R223, R72.reuse, R73 ;  /* 0x0000004948df7220 */ /* 0x042fe40000410000 */
[----:B------:R-:W1:Y:S04]  /*3540*/  SHFL.UP PT, R221, R75, 0x1, RZ ;  /* 0x042000004bdd7989 */ /* 0x000e6800000e00ff */
[----:B------:R-:W3:Y:S01]  /*3550*/  SHFL.UP PT, R69, R72, 0x1, RZ ;  /* 0x0420000048457989 */ /* 0x000ee200000e00ff */
[----:B--2---:R-:W-:-:S02]  /*3560*/  FMUL.FTZ R222, R72, R71 ;  /* 0x0000004748de7220 */ /* 0x004fc40000410000 */
[-C--:B-1----:R-:W-:Y:S02]  /*3570*/  FMUL.FTZ R68, R72, R221.reuse ;  /* 0x000000dd48447220 */ /* 0x082fe40000410000 */
[C---:B------:R-:W-:Y:S02]  /*3580*/  FFMA.FTZ R222, R70.reuse, R221, R222 ;  /* 0x000000dd46de7223 */ /* 0x040fe400000100de */
[C---:B------:R-:W-:Y:S02]  /*3590*/  FFMA.FTZ R71, R70.reuse, R71, -R68 ;  /* 0x0000004746477223 */ /* 0x040fe40000010844 */
[-C--:B---3--:R-:W-:Y:S02]  /*35a0*/  FFMA.FTZ R221, R70, R69.reuse, R223 ;  /* 0x0000004546dd7223 */ /* 0x088fe400000100df */
[C---:B------:R-:W-:Y:S02]  /*35b0*/  FMUL.FTZ R69, R72.reuse, R69 ;  /* 0x0000004548457220 */ /* 0x040fe40000410000 */
[----:B------:R-:W-:Y:S01]  /*35c0*/  @P0 FADD.FTZ R75, R75, R222 ;  /* 0x000000de4b4b0221 */ /* 0x000fe20000010000 */
[----:B------:R-:W-:Y:S01]  /*35d0*/  FSEL R221, R72, R221, !P0 ;  /* 0x000000dd48dd7208 */ /* 0x000fe20004000000 */
[----:B------:R-:W-:-:S02]  /*35e0*/  @P0 FADD.FTZ R74, R74, R71 ;  /* 0x000000474a4a0221 */ /* 0x000fc40000010000 */
        /* <DEDUP_REMOVED lines=26> */
[C---:B---3--:R-:W-:Y:S02]  /*3790*/  FFMA.FTZ R221, R70.reuse, R71, R68 ;  /* 0x0000004746dd7223 */ /* 0x048fe40000010044 */
        /* <DEDUP_REMOVED lines=16> */
[CC--:B---3--:R-:W-:Y:S02]  /*38a0*/  FFMA.FTZ R222, R70.reuse, R69.reuse, R73 ;  /* 0x0000004546de7223 */ /* 0x0c8fe40000010049 */
[----:B------:R-:W-:Y:S02]  /*38b0*/  FMUL.FTZ R71, R221, R69 ;  /* 0x00000045dd477220 */ /* 0x000fe40000410000 */
[----:B------:R-:W-:Y:S01]  /*38c0*/  @P0 FADD.FTZ R75, R75, R72 ;  /* 0x000000484b4b0221 */ /* 0x000fe20000010000 */
[----:B------:R-:W-:Y:S01]  /*38d0*/  FSEL R72, R221, R222, !P0 ;  /* 0x000000dedd487208 */ /* 0x000fe20004000000 */
[----:B------:R-:W-:-:S02]  /*38e0*/  @P0 FFMA.FTZ R70, R70, R68, -R71 ;  /* 0x0000004446460223 */ /* 0x000fc40000010847 */
[----:B------:R-:W-:Y:S01]  /*38f0*/  @P0 FADD.FTZ R74, R74, R223 ;  /* 0x000000df4a4a0221 */ /* 0x000fe20000010000 */
[----:B------:R0:W1:Y:S01]  /*3900*/  SHFL.UP PT, R221, R75, 0x10, RZ ;  /* 0x060000004bdd7989 */ /* 0x00006200000e00ff */
[----:B------:R-:W-:-:S03]  /*3910*/  MOV R73, R75 ;  /* 0x0000004b00497202 */ /* 0x000fc60000000f00 */
[----:B------:R0:W2:Y:S04]  /*3920*/  SHFL.UP PT, R223, R70, 0x10, RZ ;  /* 0x0600000046df7989 */ /* 0x0000a800000e00ff */
[----:B------:R0:W3:Y:S04]  /*3930*/  SHFL.UP PT, R227, R74, 0x10, RZ ;  /* 0x060000004ae37989 */ /* 0x0000e800000e00ff */
[----:B------:R0:W4:Y:S02]  /*3940*/  SHFL.UP PT, R225, R72, 0x10, RZ ;  /* 0x0600000048e17989 */ /* 0x00012400000e00ff */
.L_x_6537:
[----:B------:R-:W-:Y:S01]  /*3950*/  ISETP.GE.AND P0, PT, R98, 0x10, PT ;  /* 0x000000106200780c */ /* 0x000fe20003f06270 */
[----:B--2---:R-:W-:Y:S01]  /*3960*/  FMUL.FTZ R68, R223, R72 ;  /* 0x00000048df447220 */ /* 0x004fe20000410000 */
[----:B------:R-:W-:Y:S01]  /*3970*/  MOV R224, R70 ;  /* 0x0000004600e07202 */ /* 0x000fe20000000f00 */
[----:B0--3--:R-:W-:-:S04]  /*3980*/  FMUL.FTZ R70, R227, R72 ;  /* 0x00000048e3467220 */ /* 0x009fc80000410000 */
[C---:B-1----:R-:W-:Y:S02]  /*3990*/  FFMA.FTZ R222, R221.reuse, R224, R70 ;  /* 0x000000e0ddde7223 */ /* 0x042fe40000010046 */
[----:B------:R-:W-:Y:S02]  /*39a0*/  FMUL.FTZ R70, R221, R72 ;  /* 0x00000048dd467220 */ /* 0x000fe40000410000 */
[C---:B----4-:R-:W-:Y:S02]  /*39b0*/  FFMA.FTZ R69, R225.reuse, R224, R68 ;  /* 0x000000e0e1457223 */ /* 0x050fe40000010044 */
        /* <DEDUP_REMOVED lines=12> */
[----:B-----5:R-:W-:Y:S05]  /*3a80*/  CALL.REL.NOINC `($__internal_157_$__cuda_sm70_shflsync_idx_p) ;  /* 0x000089a000007944 */ /* 0x020fea0003c00000 */
.L_x_6434:
[----:B------:R-:W-:Y:S05]  /*3a90*/  BRA.CONV ~URZ, `(.L_x_6435) ;  /* 0x000000637f007947 */ /* 0x000fea000b800000 */
[----:B0-----:R-:W-:Y:S01]  /*3aa0*/  HFMA2.MMA R70, -RZ, RZ, 0, 1.847743988037109375e-06 ;  /* 0x0000001fff467435 */ /* 0x001fe200000001ff */
[----:B------:R-:W-:Y:S02]  /*3ab0*/  MOV R71, R223 ;  /* 0x000000df00477202 */ /* 0x000fe40000000f00 */
[----:B-1----:R-:W-:-:S02]  /*3ac0*/  MOV R69, 0x1f ;  /* 0x0000001f00457802 */ /* 0x002fc40000000f00 */
[----:B------:R-:W-:Y:S02]  /*3ad0*/  MOV R68, 0xffffffff ;  /* 0xffffffff00447802 */ /* 0x000fe40000000f00 */
[----:B------:R-:W-:Y:S02]  /*3ae0*/  MOV R72, 0x3b00 ;  /* 0x00003b0000487802 */ /* 0x000fe40000000f00 */
[----:B-----5:R-:W-:Y:S05]  /*3af0*/  CALL.REL.NOINC `($__internal_157_$__cuda_sm70_shflsync_idx_p) ;  /* 0x0000893000007944 */ /* 0x020fea0003c00000 */
.L_x_6435:
[----:B------:R-:W-:Y:S05]  /*3b00*/  BRA.CONV ~URZ, `(.L_x_6436) ;  /* 0x000000637f007947 */ /* 0x000fea000b800000 */
[----:B0-----:R-:W-:Y:S01]  /*3b10*/  HFMA2.MMA R70, -RZ, RZ, 0, 1.847743988037109375e-06 ;  /* 0x0000001fff467435 */ /* 0x001fe200000001ff */
[----:B------:R-:W-:Y:S02]  /*3b20*/  MOV R71, R74 ;  /* 0x0000004a00477202 */ /* 0x000fe40000000f00 */
[----:B-1----:R-:W-:Y:S02]  /*3b30*/  MOV R69, 0x1f ;  /* 0x0000001f00457802 */ /* 0x002fe40000000f00 */
[----:B------:R-:W-:Y:S02]  /*3b40*/  MOV R68, 0xffffffff ;  /* 0xffffffff00447802 */ /* 0x000fe40000000f00 */
[----:B------:R-:W-:Y:S02]  /*3b50*/  MOV R72, 0x3b70 ;  /* 0x00003b7000487802 */ /* 0x000fe40000000f00 */
[----:B-----5:R-:W-:Y:S05]  /*3b60*/  CALL.REL.NOINC `($__internal_157_$__cuda_sm70_shflsync_idx_p) ;  /* 0x000088c000007944 */ /* 0x020fea0003c00000 */
.L_x_6436:
[----:B------:R-:W-:Y:S05]  /*3b70*/  BRA.CONV ~URZ, `(.L_x_6437) ;  /* 0x000000637f007947 */ /* 0x000fea000b800000 */
[----:B0-----:R-:W-:Y:S01]  /*3b80*/  HFMA2.MMA R70, -RZ, RZ, 0, 1.847743988037109375e-06 ;  /* 0x0000001fff467435 */ /* 0x001fe200000001ff */
[----:B------:R-:W-:-:S02]  /*3b90*/  MOV R71, R73 ;  /* 0x0000004900477202 */ /* 0x000fc40000000f00 */
[----:B-1----:R-:W-:Y:S02]  /*3ba0*/  MOV R69, 0x1f ;  /* 0x0000001f00457802 */ /* 0x002fe40000000f00 */
[----:B------:R-:W-:Y:S02]  /*3bb0*/  MOV R68, 0xffffffff ;  /* 0xffffffff00447802 */ /* 0x000fe40000000f00 */
[----:B------:R-:W-:Y:S02]  /*3bc0*/  MOV R72, 0x3be0 ;  /* 0x00003be000487802 */ /* 0x000fe40000000f00 */
[----:B-----5:R-:W-:Y:S05]  /*3bd0*/  CALL.REL.NOINC `($__internal_157_$__cuda_sm70_shflsync_idx_p) ;  /* 0x0000885000007944 */ /* 0x020fea0003c00000 */
.L_x_6437:
        /* <DEDUP_REMOVED lines=8> */
[----:B------:R1:W0:Y:S02]  /*3c60*/  SHFL.UP PT, R221, R73, 0x1, RZ ;  /* 0x0420000049dd7989 */ /* 0x00022400000e00ff */
.L_x_6538:
        /* <DEDUP_REMOVED lines=23> */
.L_x_6431:
[----:B------:R-:W-:Y:S05]  /*3de0*/  BSYNC B0 ;  /* 0x0000000000007941 */ /* 0x000fea0003800000 */
.L_x_6430:
        /* <DEDUP_REMOVED lines=42> */
[----:B------:R-:W-:Y:S02]  /*4090*/  FFMA.FTZ R68, R113, R71, -R68 ;  /* 0x0000004771447223 */ /* 0x000fe40000010844 */
[----:B------:R-:W-:Y:S02]  /*40a0*/  FADD.FTZ R73, -R78, R73 ;  /* 0x000000494e497221 */ /* 0x000fe40000010100 */
[----:B------:R-:W-:Y:S02]  /*40b0*/  FADD.FTZ R68, R79, R68 ;  /* 0x000000444f447221 */ /* 0x000fe40000010000 */
[----:B------:R-:W-:Y:S02]  /*40c0*/  FMUL.FTZ R71, R114, -R73 ;  /* 0x8000004972477220 */ /* 0x000fe40000410000 */
[----:B------:R-:W-:-:S02]  /*40d0*/  FFMA.FTZ R67, R113, R66, -R67 ;  /* 0x0000004271437223 */ /* 0x000fc40000010843 */
[C---:B------:R-:W-:Y:S02]  /*40e0*/  FMUL.FTZ R66, R114.reuse, -R69 ;  /* 0x8000004572427220 */ /* 0x040fe40000410000 */
[CC--:B------:R-:W-:Y:S02]  /*40f0*/  FFMA.FTZ R71, R115.reuse, R68.reuse, -R71 ;  /* 0x0000004473477223 */ /* 0x0c0fe40000010847 */
[CC--:B------:R-:W-:Y:S02]  /*4100*/  FMUL.FTZ R70, R114.reuse, -R67.reuse ;  /* 0x8000004372467220 */ /* 0x0c0fe40000410000 */
        /* <DEDUP_REMOVED lines=10> */
[----:B------:R-:W-:Y:S02]  /*41b0*/  FADD.FTZ R221, R190, R67 ;  /* 0x00000043bedd7221 */ /* 0x000fe40000010000 */
[----:B------:R-:W-:Y:S02]  /*41c0*/  FFMA.FTZ R65, R117, R66, -R64 ;  /* 0x0000004275417223 */ /* 0x000fe40000010840 */
[----:B------:R-:W-:Y:S02]  /*41d0*/  FADD.FTZ R71, R180, R71 ;  /* 0x00000047b4477221 */ /* 0x000fe40000010000 */
[C---:B------:R-:W-:Y:S02]  /*41e0*/  FMUL.FTZ R72, R116.reuse, -R68 ;  /* 0x8000004474487220 */ /* 0x040fe40000410000 */
[----:B------:R-:W-:-:S02]  /*41f0*/  FMUL.FTZ R64, R116, -R66 ;  /* 0x8000004274407220 */ /* 0x000fc40000410000 */
[----:B------:R-:W-:Y:S02]  /*4200*/  FADD.FTZ R129, RZ, R129 ;  /* 0x00000081ff817221 */ /* 0x000fe40000010000 */
[----:B------:R-:W-:Y:S02]  /*4210*/  FMUL.FTZ R66, R138, R221 ;  /* 0x000000dd8a427220 */ /* 0x000fe40000410000 */
[CC--:B------:R-:W-:Y:S02]  /*4220*/  FFMA.FTZ R67, R117.reuse, R71.reuse, -R72 ;  /* 0x0000004775437223 */ /* 0x0c0fe40000010848 */
[----:B------:R-:W-:Y:S02]  /*4230*/  FFMA.FTZ R70, R117, R70, R64 ;  /* 0x0000004675467223 */ /* 0x000fe40000010040 */
[----:B------:R-:W-:Y:S02]  /*4240*/  FMUL.FTZ R71, R116, -R71 ;  /* 0x8000004774477220 */ /* 0x000fe40000410000 */
[----:B------:R-:W-:-:S02]  /*4250*/  FMUL.FTZ R64, R138, R129 ;  /* 0x000000818a407220 */ /* 0x000fc40000410000 */
[----:B------:R-:W-:Y:S02]  /*4260*/  FFMA.FTZ R66, R139, R129, R66 ;  /* 0x000000818b427223 */ /* 0x000fe40000010042 */
[----:B------:R-:W-:Y:S02]  /*4270*/  FFMA.FTZ R68, R117, R68, R71 ;  /* 0x0000004475447223 */ /* 0x000fe40000010047 */
[----:B------:R-:W-:Y:S02]  /*4280*/  FFMA.FTZ R64, R139, R221, -R64 ;  /* 0x000000dd8b407223 */ /* 0x000fe40000010840 */
[----:B------:R-:W-:Y:S02]  /*4290*/  FADD.FTZ R128, RZ, R66 ;  /* 0x00000042ff807221 */ /* 0x000fe40000010000 */
[----:B------:R-:W-:Y:S02]  /*42a0*/  FMUL.FTZ R66, R118, -R70 ;  /* 0x8000004676427220 */ /* 0x000fe40000410000 */
[----:B------:R-:W-:-:S02]  /*42b0*/  FADD.FTZ R68, -R181, R68 ;  /* 0x00000044b5447221 */ /* 0x000fc40000010100 */
[----:B------:R-:W-:Y:S02]  /*42c0*/  FADD.FTZ R223, R189, R64 ;  /* 0x00000040bddf7221 */ /* 0x000fe40000010000 */
[-C--:B------:R-:W-:Y:S02]  /*42d0*/  FFMA.FTZ R69, R119, R65.reuse, -R66 ;  /* 0x0000004177457223 */ /* 0x080fe40000010842 */
[----:B------:R-:W-:Y:S02]  /*42e0*/  FMUL.FTZ R66, R118, -R65 ;  /* 0x8000004176427220 */ /* 0x000fe40000410000 */
[----:B------:R-:W-:Y:S02]  /*42f0*/  FADD.FTZ R67, R182, R67 ;  /* 0x00000043b6437221 */ /* 0x000fe40000010000 */
[----:B------:R-:W-:Y:S02]  /*4300*/  FMUL.FTZ R72, R118, -R68 ;  /* 0x8000004476487220 */ /* 0x000fe40000410000 */
[----:B------:R-:W-:-:S02]  /*4310*/  FMUL.FTZ R65, R136, R223 ;  /* 0x000000df88417220 */ /* 0x000fc40000410000 */
[-C--:B------:R-:W-:Y:S02]  /*4320*/  FMUL.FTZ R64, R136, R128.reuse ;  /* 0x0000008088407220 */ /* 0x080fe40000410000 */
[-C--:B------:R-:W-:Y:S02]  /*4330*/  FFMA.FTZ R71, R119, R67.reuse, -R72 ;  /* 0x0000004377477223 */ /* 0x080fe40000010848 */
[C---:B------:R-:W-:Y:S02]  /*4340*/  FFMA.FTZ R189, R137.reuse, R128, R65 ;  /* 0x0000008089bd7223 */ /* 0x040fe40000010041 */
[----:B------:R-:W-:Y:S02]  /*4350*/  FMUL.FTZ R67, R118, -R67 ;  /* 0x8000004376437220 */ /* 0x000fe40000410000 */
[----:B------:R-:W-:Y:S02]  /*4360*/  FFMA.FTZ R65, R137, R223, -R64 ;  /* 0x000000df89417223 */ /* 0x000fe40000010840 */
[----:B------:R-:W-:-:S02]  /*4370*/  FADD.FTZ R189, RZ, R189 ;  /* 0x000000bdffbd7221 */ /* 0x000fc40000010000 */
[----:B------:R-:W-:Y:S02]  /*4380*/  FFMA.FTZ R68, R119, R68, R67 ;  /* 0x0000004477447223 */ /* 0x000fe40000010043 */
[----:B------:R-:W-:Y:S02]  /*4390*/  FADD.FTZ R220, R188, R65 ;  /* 0x00000041bcdc7221 */ /* 0x000fe40000010000 */
[C---:B------:R-:W-:Y:S02]  /*43a0*/  FMUL.FTZ R64, R132.reuse, R189 ;  /* 0x000000bd84407220 */ /* 0x040fe40000410000 */
[----:B------:R-:W-:Y:S02]  /*43b0*/  FADD.FTZ R68, -R183, R68 ;  /* 0x00000044b7447221 */ /* 0x000fe40000010100 */
[----:B------:R-:W-:Y:S02]  /*43c0*/  FFMA.FTZ R70, R119, R70, R66 ;  /* 0x0000004677467223 */ /* 0x000fe40000010042 */
[----:B------:R-:W-:-:S02]  /*43d0*/  FMUL.FTZ R66, R132, R220 ;  /* 0x000000dc84427220 */ /* 0x000fc40000410000 */
[C---:B------:R-:W-:Y:S02]  /*43e0*/  FFMA.FTZ R64, R133.reuse, R220, -R64 ;  /* 0x000000dc85407223 */ /* 0x040fe40000010840 */
[----:B------:R-:W-:Y:S02]  /*43f0*/  FADD.FTZ R71, R184, R71 ;  /* 0x00000047b8477221 */ /* 0x000fe40000010000 */
[C---:B------:R-:W-:Y:S02]  /*4400*/  FMUL.FTZ R74, R120.reuse, -R68 ;  /* 0x80000044784a7220 */ /* 0x040fe40000410000 */
[----:B------:R-:W-:Y:S02]  /*4410*/  FMUL.FTZ R72, R120, -R70 ;  /* 0x8000004678487220 */ /* 0x000fe40000410000 */
[----:B------:R-:W-:Y:S02]  /*4420*/  FFMA.FTZ R66, R133, R189, R66 ;  /* 0x000000bd85427223 */ /* 0x000fe40000010042 */
[----:B------:R-:W-:-:S02]  /*4430*/  FADD.FTZ R225, R187, R64 ;  /* 0x00000040bbe17221 */ /* 0x000fc40000010000 */
[CC--:B------:R-:W-:Y:S02]  /*4440*/  FFMA.FTZ R67, R121.reuse, R71.reuse, -R74 ;  /* 0x0000004779437223 */ /* 0x0c0fe4000001084a */
[C---:B------:R-:W-:Y:S02]  /*4450*/  FMUL.FTZ R71, R120.reuse, -R71 ;  /* 0x8000004778477220 */ /* 0x040fe40000410000 */
[-C--:B------:R-:W-:Y:S02]  /*4460*/  FFMA.FTZ R72, R121, R69.reuse, -R72 ;  /* 0x0000004579487223 */ /* 0x080fe40000010848 */
[----:B------:R-:W-:Y:S02]  /*4470*/  FADD.FTZ R188, RZ, R66 ;  /* 0x00000042ffbc7221 */ /* 0x000fe40000010000 */
[----:B------:R-:W-:Y:S02]  /*4480*/  FMUL.FTZ R69, R120, -R69 ;  /* 0x8000004578457220 */ /* 0x000fe40000410000 */
[----:B------:R-:W-:-:S02]  /*4490*/  FMUL.FTZ R65, R130, R225 ;  /* 0x000000e182417220 */ /* 0x000fc40000410000 */
[C---:B------:R-:W-:Y:S02]  /*44a0*/  FFMA.FTZ R68, R121.reuse, R68, R71 ;  /* 0x0000004479447223 */ /* 0x040fe40000010047 */
[----:B------:R-:W-:Y:S02]  /*44b0*/  FMUL.FTZ R64, R130, R188 ;  /* 0x000000bc82407220 */ /* 0x000fe40000410000 */
[----:B------:R-:W-:Y:S02]  /*44c0*/  FFMA.FTZ R69, R121, R70, R69 ;  /* 0x0000004679457223 */ /* 0x000fe40000010045 */
[----:B------:R-:W-:Y:S02]  /*44d0*/  FFMA.FTZ R65, R131, R188, R65 ;  /* 0x000000bc83417223 */ /* 0x000fe40000010041 */
[----:B------:R-:W-:Y:S02]  /*44e0*/  FADD.FTZ R68, -R163, R68 ;  /* 0x00000044a3447221 */ /* 0x000fe40000010100 */
[----:B------:R-:W-:-:S02]  /*44f0*/  FFMA.FTZ R64, R131, R225, -R64 ;  /* 0x000000e183407223 */ /* 0x000fc40000010840 */
[----:B------:R-:W-:Y:S02]  /*4500*/  FMUL.FTZ R66, R122, -R69 ;  /* 0x800000457a427220 */ /* 0x000fe40000410000 */
[----:B------:R-:W-:Y:S02]  /*4510*/  FADD.FTZ R187, RZ, R65 ;  /* 0x00000041ffbb7221 */ /* 0x000fe40000010000 */
[----:B------:R-:W-:Y:S02]  /*4520*/  FADD.FTZ R67, R164, R67 ;  /* 0x00000043a4437221 */ /* 0x000fe40000010000 */
[----:B------:R-:W-:Y:S02]  /*4530*/  FMUL.FTZ R70, R122, -R68 ;  /* 0x800000447a467220 */ /* 0x000fe40000410000 */
[----:B------:R-:W-:Y:S02]  /*4540*/  FADD.FTZ R222, R209, R64 ;  /* 0x00000040d1de7221 */ /* 0x000fe40000010000 */
[----:B------:R-:W-:-:S02]  /*4550*/  FFMA.FTZ R66, R123, R72, -R66 ;  /* 0x000000487b427223 */ /* 0x000fc40000010842 */
        /* <DEDUP_REMOVED lines=13> */
[C---:B------:R-:W-:Y:S02]  /*4630*/  FMUL.FTZ R67, R124.reuse, -R66 ;  /* 0x800000427c437220 */ /* 0x040fe40000410000 */
[----:B------:R-:W-:Y:S02]  /*4640*/  FADD.FTZ R209, RZ, R64 ;  /* 0x00000040ffd17221 */ /* 0x000fe40000010000 */
[----:B------:R-:W-:Y:S02]  /*4650*/  FMUL.FTZ R66, R124, R227 ;  /* 0x000000e37c427220 */ /* 0x000fe40000410000 */
[----:B------:R-:W-:Y:S02]  /*4660*/  FADD.FTZ R65, R166, R65 ;  /* 0x00000041a6417221 */ /* 0x000fe40000010000 */
[----:B------:R-:W-:-:S02]  /*4670*/  FMUL.FTZ R70, R124, -R68 ;  /* 0x800000447c467220 */ /* 0x000fc40000410000 */
[CC--:B------:R-:W-:Y:S02]  /*4680*/  FMUL.FTZ R64, R124.reuse, R209.reuse ;  /* 0x000000d17c407220 */ /* 0x0c0fe40000410000 */
[C---:B------:R-:W-:Y:S02]  /*4690*/  FFMA.FTZ R66, R125.reuse, R209, R66 ;  /* 0x000000d17d427223 */ /* 0x040fe40000010042 */
[CC--:B------:R-:W-:Y:S02]  /*46a0*/  FFMA.FTZ R71, R125.reuse, R65.reuse, -R70 ;  /* 0x000000417d477223 */ /* 0x0c0fe40000010846 */
[----:B------:R-:W-:Y:S02]  /*46b0*/  FMUL.FTZ R65, R124, -R65 ;  /* 0x800000417c417220 */ /* 0x000fe40000410000 */
[----:B------:R-:W-:Y:S02]  /*46c0*/  FFMA.FTZ R64, R125, R227, -R64 ;  /* 0x000000e37d407223 */ /* 0x000fe40000010840 */
[----:B------:R-:W-:-:S02]  /*46d0*/  FADD.FTZ R190, RZ, R66 ;  /* 0x00000042ffbe7221 */ /* 0x000fc40000010000 */
[----:B------:R-:W-:Y:S02]  /*46e0*/  FFMA.FTZ R68, R125, R68, R65 ;  /* 0x000000447d447223 */ /* 0x000fe40000010041 */
[----:B------:R-:W-:Y:S02]  /*46f0*/  FADD.FTZ R224, R211, R64 ;  /* 0x00000040d3e07221 */ /* 0x000fe40000010000 */
[----:B------:R-:W-:Y:S02]  /*4700*/  FFMA.FTZ R67, R125, R72, R67 ;  /* 0x000000487d437223 */ /* 0x000fe40000010043 */
[----:B------:R-:W-:Y:S02]  /*4710*/  FMUL.FTZ R64, R122, R190 ;  /* 0x000000be7a407220 */ /* 0x000fe40000410000 */
[----:B------:R-:W-:Y:S02]  /*4720*/  FADD.FTZ R68, -R167, R68 ;  /* 0x00000044a7447221 */ /* 0x000fe40000010100 */
[----:B------:R-:W-:-:S02]  /*4730*/  FMUL.FTZ R66, R126, -R69 ;  /* 0x800000457e427220 */ /* 0x000fc40000410000 */
[-C--:B------:R-:W-:Y:S02]  /*4740*/  FMUL.FTZ R65, R122, R224.reuse ;  /* 0x000000e07a417220 */ /* 0x080fe40000410000 */
[-C--:B------:R-:W-:Y:S02]  /*4750*/  FMUL.FTZ R70, R126, -R67.reuse ;  /* 0x800000437e467220 */ /* 0x080fe40000410000 */
[----:B------:R-:W-:Y:S02]  /*4760*/  FFMA.FTZ R229, R123, R224, -R64 ;  /* 0x000000e07be57223 */ /* 0x000fe40000010840 */
[----:B------:R-:W-:Y:S02]  /*4770*/  FADD.FTZ R71, R168, R71 ;  /* 0x00000047a8477221 */ /* 0x000fe40000010000 */
[----:B------:R-:W-:Y:S02]  /*4780*/  FMUL.FTZ R64, R126, -R68 ;  /* 0x800000447e407220 */ /* 0x000fe40000410000 */
[----:B------:R-:W-:-:S02]  /*4790*/  FFMA.FTZ R67, R127, R67, R66 ;  /* 0x000000437f437223 */ /* 0x000fc40000010042 */
[----:B------:R-:W-:Y:S02]  /*47a0*/  FFMA.FTZ R65, R123, R190, R65 ;  /* 0x000000be7b417223 */ /* 0x000fe40000010041 */
[C---:B------:R-:W-:Y:S02]  /*47b0*/  FFMA.FTZ R70, R127.reuse, R69, -R70 ;  /* 0x000000457f467223 */ /* 0x040fe40000010846 */
        /* <DEDUP_REMOVED lines=17> */
[----:B------:R-:W-:Y:S02]  /*48d0*/  FMUL.FTZ R64, R118, R210 ;  /* 0x000000d276407220 */ /* 0x000fe40000410000 */
[C---:B------:R-:W-:Y:S02]  /*48e0*/  FFMA.FTZ R70, R131.reuse, R67, R70 ;  /* 0x0000004383467223 */ /* 0x040fe40000010046 */
[----:B------:R-:W-:Y:S02]  /*48f0*/  FFMA.FTZ R67, R131, R69, -R66 ;  /* 0x0000004583437223 */ /* 0x000fe40000010842 */
[----:B------:R-:W-:Y:S02]  /*4900*/  FFMA.FTZ R231, R119, R226, -R64 ;  /* 0x000000e277e77223 */ /* 0x000fe40000010840 */
[----:B------:R-:W-:-:S02]  /*4910*/  FMUL.FTZ R66, R132, -R70 ;  /* 0x8000004684427220 */ /* 0x000fc40000410000 */
[----:B------:R-:W-:Y:S02]  /*4920*/  FMUL.FTZ R69, R130, -R69 ;  /* 0x8000004582457220 */ /* 0x000fe40000410000 */
[----:B------:R-:W-:Y:S02]  /*4930*/  FMUL.FTZ R64, R118, R226 ;  /* 0x000000e276407220 */ /* 0x000fe40000410000 */
[-C--:B------:R-:W-:Y:S02]  /*4940*/  FFMA.FTZ R66, R133, R65.reuse, -R66 ;  /* 0x0000004185427223 */ /* 0x080fe40000010842 */
[----:B------:R-:W-:Y:S02]  /*4950*/  FFMA.FTZ R68, R131, R68, R69 ;  /* 0x0000004483447223 */ /* 0x000fe40000010045 */
        /* <DEDUP_REMOVED lines=13> */
[----:B------:R-:W-:-:S02]  /*4a30*/  FMUL.FTZ R67, R132, -R67 ;  /* 0x8000004384437220 */ /* 0x000fc40000410000 */
[----:B------:R-:W-:Y:S02]  /*4a40*/  FADD.FTZ R213, RZ, R65 ;  /* 0x00000041ffd57221 */ /* 0x000fe40000010000 */
[----:B------:R-:W-:Y:S02]  /*4a50*/  FADD.FTZ R228, R215, R64 ;  /* 0x00000040d7e47221 */ /* 0x000fe40000010000 */
[----:B------:R-:W-:Y:S02]  /*4a60*/  FFMA.FTZ R72, R133, R68, R67 ;  /* 0x0000004485487223 */ /* 0x000fe40000010043 */
[----:B------:R-:W-:Y:S02]  /*4a70*/  FMUL.FTZ R64, R114, R213 ;  /* 0x000000d572407220 */ /* 0x000fe40000410000 */
[----:B------:R-:W-:Y:S02]  /*4a80*/  FADD.FTZ R72, -R149, R72 ;  /* 0x0000004895487221 */ /* 0x000fe40000010100 */
[----:B------:R-:W-:-:S02]  /*4a90*/  FFMA.FTZ R233, R115, R228, -R64 ;  /* 0x000000e473e97223 */ /* 0x000fc40000010840 */
[----:B------:R-:W-:Y:S02]  /*4aa0*/  FMUL.FTZ R64, R114, R228 ;  /* 0x000000e472407220 */ /* 0x000fe40000410000 */
[----:B------:R-:W-:Y:S02]  /*4ab0*/  FMUL.FTZ R71, R136, -R70 ;  /* 0x8000004688477220 */ /* 0x000fe40000410000 */
[----:B------:R-:W-:Y:S02]  /*4ac0*/  FADD.FTZ R69, R150, R69 ;  /* 0x0000004596457221 */ /* 0x000fe40000010000 */
[----:B------:R-:W-:Y:S02]  /*4ad0*/  FMUL.FTZ R74, R136, -R72 ;  /* 0x80000048884a7220 */ /* 0x000fe40000410000 */
[----:B------:R-:W-:Y:S02]  /*4ae0*/  FADD.FTZ R233, R216, R233 ;  /* 0x000000e9d8e97221 */ /* 0x000fe40000010000 */
[----:B------:R-:W-:Y:S01]  /*4af0*/  FFMA.FTZ R214, R115, R213, R64 ;  /* 0x000000d573d67223 */ /* 0x000fe20000010040 */
[----:B------:R-:W-:Y:S01]  /*4b00*/  MOV R64, 0x3f800000 ;  /* 0x3f80000000407802 */ /* 0x000fe20000000f00 */
[----:B------:R-:W-:-:S02]  /*4b10*/  FFMA.FTZ R68, R137, R66, -R71 ;  /* 0x0000004289447223 */ /* 0x000fc40000010847 */
[C---:B------:R-:W-:Y:S02]  /*4b20*/  FMUL.FTZ R66, R136.reuse, -R66 ;  /* 0x8000004288427220 */ /* 0x040fe40000410000 */
[-C--:B------:R-:W-:Y:S02]  /*4b30*/  FMUL.FTZ R65, R136, -R69.reuse ;  /* 0x8000004588417220 */ /* 0x080fe40000410000 */
[C---:B------:R-:W-:Y:S02]  /*4b40*/  FFMA.FTZ R73, R137.reuse, R69, -R74 ;  /* 0x0000004589497223 */ /* 0x040fe4000001084a */
[----:B------:R-:W-:Y:S02]  /*4b50*/  FADD.FTZ R214, RZ, R214 ;  /* 0x000000d6ffd67221 */ /* 0x000fe40000010000 */
[----:B------:R-:W-:Y:S02]  /*4b60*/  FMUL.FTZ R69, R112, R233 ;  /* 0x000000e970457220 */ /* 0x000fe40000410000 */
[----:B------:R-:W-:-:S02]  /*4b70*/  FFMA.FTZ R71, R137, R70, R66 ;  /* 0x0000004689477223 */ /* 0x000fc40000010042 */
[-C--:B------:R-:W-:Y:S01]  /*4b80*/  FMUL.FTZ R70, R112, R214.reuse ;  /* 0x000000d670467220 */ /* 0x080fe20000410000 */
[----:B------:R-:W-:Y:S01]  /*4b90*/  CS2R R66, SRZ ;  /* 0x0000000000427805 */ /* 0x000fe2000001ff00 */
[----:B------:R-:W-:Y:S02]  /*4ba0*/  FFMA.FTZ R69, R113, R214, R69 ;  /* 0x000000d671457223 */ /* 0x000fe40000010045 */
[----:B------:R-:W-:Y:S01]  /*4bb0*/  FFMA.FTZ R72, R137, R72, R65 ;  /* 0x0000004889487223 */ /* 0x000fe20000010041 */
[----:B------:R-:W-:Y:S01]  /*4bc0*/  HFMA2.MMA R65, -RZ, RZ, 0, 0 ;  /* 0x00000000ff417435 */ /* 0x000fe200000001ff */
[----:B------:R-:W-:Y:S02]  /*4bd0*/  FFMA.FTZ R70, R113, R233, -R70 ;  /* 0x000000e971467223 */ /* 0x000fe40000010846 */
[----:B------:R-:W-:Y:S02]  /*4be0*/  FADD.FTZ R215, RZ, R69 ;  /* 0x00000045ffd77221 */ /* 0x000fe40000010000 */
[----:B------:R-:W-:-:S02]  /*4bf0*/  FADD.FTZ R72, -R151, R72 ;  /* 0x0000004897487221 */ /* 0x000fc40000010100 */
[----:B------:R-:W-:Y:S02]  /*4c00*/  FADD.FTZ R216, R207, R70 ;  /* 0x00000046cfd87221 */ /* 0x000fe40000010000 */
[----:B------:R-:W-:Y:S01]  /*4c10*/  FMUL.FTZ R69, R144, R215 ;  /* 0x000000d790457220 */ /* 0x000fe20000410000 */
[----:B------:R0:W1:Y:S01]  /*4c20*/  @!P0 LDS.128 R64, [R0.X16+0x4be0] ;  /* 0x004be00000408984 */ /* 0x000062000000cc00 */
[----:B------:R-:W-:Y:S01]  /*4c30*/  FADD.FTZ R73, R152, R73 ;  /* 0x0000004998497221 */ /* 0x000fe20000010000 */
[----:B------:R-:W-:Y:S01]  /*4c40*/  ISETP.GT.U32.AND P0, PT, R99, 0x1f, PT ;  /* 0x0000001f6300780c */ /* 0x000fe20003f04070 */
[----:B------:R-:W-:Y:S02]  /*4c50*/  FMUL.FTZ R74, R138, -R72 ;  /* 0x800000488a4a7220 */ /* 0x000fe40000410000 */
[-C--:B------:R-:W-:Y:S02]  /*4c60*/  FFMA.FTZ R69, R145, R216.reuse, -R69 ;  /* 0x000000d891457223 */ /* 0x080fe40000010845 */
[----:B------:R-:W-:-:S02]  /*4c70*/  FMUL.FTZ R70, R144, R216 ;  /* 0x000000d890467220 */ /* 0x000fc40000410000 */
[CC--:B------:R-:W-:Y:S02]  /*4c80*/  FMUL.FTZ R75, R138.reuse, -R73.reuse ;  /* 0x800000498a4b7220 */ /* 0x0c0fe40000410000 */
[----:B------:R-:W-:Y:S02]  /*4c90*/  FFMA.FTZ R73, R139, R73, -R74 ;  /* 0x000000498b497223 */ /* 0x000fe4000001084a */
        /* <DEDUP_REMOVED lines=19> */
[----:B------:R-:W-:-:S04]  /*4dd0*/  FFMA.FTZ R72, R141, R206, -R72 ;  /* 0x000000ce8d487223 */ /* 0x000fc80000010848 */
[----:B------:R-:W-:Y:S02]  /*4de0*/  FADD.FTZ R237, R217, R72 ;  /* 0x00000048d9ed7221 */ /* 0x000fe40000010000 */
[----:B------:R-:W-:Y:S01]  /*4df0*/  FFMA.FTZ R217, R141, R208, R73 ;  /* 0x000000d08dd97223 */ /* 0x000fe20000010049 */
[----:B------:R-:W-:Y:S06]  /*4e00*/  BAR.SYNC.DEFER_BLOCKING 0x0 ;  /* 0x0000000000007b1d */ /* 0x000fec0000010000 */
[----:B------:R-:W-:Y:S05]  /*4e10*/  @P0 BRA `(.L_x_6440) ;  /* 0x00000ae000000947 */ /* 0x000fea0003800000 */
[----:B01----:R-:W-:-:S05]  /*4e20*/  SHF.L.U32 R230, R99, 0x5, RZ ;  /* 0x0000000563e67819 */ /* 0x003fca00000006ff */
        /* <DEDUP_REMOVED lines=8> */
[C---:B------:R-:W-:Y:S02]  /*4eb0*/  FFMA.FTZ R73, R68.reuse, R74, -R73 ;  /* 0x0000004a44497223 */ /* 0x040fe40000010849 */
[----:B------:R-:W-:Y:S01]  /*4ec0*/  FFMA.FTZ R68, R68, R75, R69 ;  /* 0x0000004b44447223 */ /* 0x000fe20000010045 */
[----:B------:R-:W-:Y:S01]  /*4ed0*/  LOP3.LUT R69, R99, 0x1f, RZ, 0xc0, !PT ;  /* 0x0000001f63457812 */ /* 0x000fe200078ec0ff */
[----:B------:R-:W-:-:S02]  /*4ee0*/  FADD.FTZ R232, R70, R73 ;  /* 0x0000004946e87221 */ /* 0x000fc40000010000 */
[----:B------:R-:W-:Y:S01]  /*4ef0*/  FADD.FTZ R247, R71, R68 ;  /* 0x0000004447f77221 */ /* 0x000fe20000010000 */
[----:B------:R-:W-:Y:S01]  /*4f00*/  ISETP.NE.AND P0, PT, R69, 0x1f, PT ;  /* 0x0000001f4500780c */ /* 0x000fe20003f05270 */
[----:B------:R-:W-:Y:S10]  /*4f10*/  BRA.DIV ~URZ, `(.L_x_6441) ;  /* 0x000066327f007947 */ /* 0x000ff4000b800000 */
[----:B------:R0:W1:Y:S02]  /*4f20*/  SHFL.DOWN PT, R70, R234, 0x1, 0x1f ;  /* 0x08201f00ea467f89 */ /* 0x00006400000e0000 */
.L_x_6539:
[----:B------:R-:W-:Y:S05]  /*4f30*/  BRA.DIV ~URZ, `(.L_x_6442) ;  /* 0x000066927f007947 */ /* 0x000fea000b800000 */
[----:B------:R2:W3:Y:S04]  /*4f40*/  SHFL.DOWN PT, R71, R241, 0x1, 0x1f ;  /* 0x08201f00f1477f89 */ /* 0x0004e800000e0000 */
[----:B------:R2:W4:Y:S04]  /*4f50*/  SHFL.DOWN PT, R74, R232, 0x1, 0x1f ;  /* 0x08201f00e84a7f89 */ /* 0x00052800000e0000 */
[----:B------:R2:W0:Y:S02]  /*4f60*/  SHFL.DOWN PT, R244, R247, 0x1, 0x1f ;  /* 0x08201f00f7f47f89 */ /* 0x00042400000e0000 */
.L_x_6540:
[----:B------:R-:W-:Y:S01]  /*4f70*/  LOP3.LUT R68, R99, 0x1f, RZ, 0xc0, !PT ;  /* 0x0000001f63447812 */ /* 0x000fe200078ec0ff */
[----:B------:R-:W-:Y:S03]  /*4f80*/  BSSY B1, `(.L_x_6443) ;  /* 0x000000e000017945 */ /* 0x000fe60003800000 */
        /* <DEDUP_REMOVED lines=13> */
.L_x_6444:
[----:B------:R-:W-:Y:S05]  /*5060*/  BSYNC B1 ;  /* 0x0000000000017941 */ /* 0x000fea0003800000 */
.L_x_6443:
[----:B------:R-:W-:Y:S05]  /*5070*/  BRA.DIV ~URZ, `(.L_x_6445) ;  /* 0x000066a27f007947 */ /* 0x000fea000b800000 */
[----:B-1----:R1:W2:Y:S04]  /*5080*/  SHFL.DOWN PT, R70, R234, 0x2, 0x1f ;  /* 0x08401f00ea467f89 */ /* 0x0022a800000e0000 */
[----:B---3--:R1:W3:Y:S04]  /*5090*/  SHFL.DOWN PT, R71, R241, 0x2, 0x1f ;  /* 0x08401f00f1477f89 */ /* 0x0082e800000e0000 */
[----:B----4-:R1:W4:Y:S04]  /*50a0*/  SHFL.DOWN PT, R74, R232, 0x2, 0x1f ;  /* 0x08401f00e84a7f89 */ /* 0x01032800000e0000 */
[----:B0-----:R1:W0:Y:S02]  /*50b0*/  SHFL.DOWN PT, R244, R247, 0x2, 0x1f ;  /* 0x08401f00f7f47f89 */ /* 0x00122400000e0000 */
.L_x_6541:
[----:B------:R-:W-:Y:S01]  /*50c0*/  LOP3.LUT R68, R99, 0x1f, RZ, 0xc0, !PT ;  /* 0x0000001f63447812 */ /* 0x000fe200078ec0ff */
[----:B------:R-:W-:Y:S03]  /*50d0*/  BSSY B1, `(.L_x_6446) ;  /* 0x000000e000017945 */ /* 0x000fe60003800000 */
        /* <DEDUP_REMOVED lines=13> */
.L_x_6447:
[----:B------:R-:W-:Y:S05]  /*51b0*/  BSYNC B1 ;  /* 0x0000000000017941 */ /* 0x000fea0003800000 */
.L_x_6446:
[----:B------:R-:W-:Y:S05]  /*51c0*/  BRA.DIV ~URZ, `(.L_x_6448) ;  /* 0x000067127f007947 */ /* 0x000fea000b800000 */
[----:B--2---:R2:W1:Y:S02]  /*51d0*/  SHFL.DOWN PT, R70, R234, 0x4, 0x1f ;  /* 0x08801f00ea467f89 */ /* 0x00446400000e0000 */
.L_x_6542:
[----:B------:R-:W-:Y:S05]  /*51e0*/  BRA.DIV ~URZ, `(.L_x_6449) ;  /* 0x000067727f007947 */ /* 0x000fea000b800000 */
[----:B---3--:R3:W2:Y:S04]  /*51f0*/  SHFL.DOWN PT, R71, R241, 0x4, 0x1f ;  /* 0x08801f00f1477f89 */ /* 0x0086a800000e0000 */
[----:B----4-:R3:W4:Y:S04]  /*5200*/  SHFL.DOWN PT, R74, R232, 0x4, 0x1f ;  /* 0x08801f00e84a7f89 */ /* 0x01072800000e0000 */
[----:B0-----:R3:W0:Y:S02]  /*5210*/  SHFL.DOWN PT, R244, R247, 0x4, 0x1f ;  /* 0x08801f00f7f47f89 */ /* 0x00162400000e0000 */
.L_x_6543:
[----:B------:R-:W-:Y:S01]  /*5220*/  LOP3.LUT R68, R99, 0x1f, RZ, 0xc0, !PT ;  /* 0x0000001f63447812 */ /* 0x000fe200078ec0ff */
[----:B------:R-:W-:Y:S03]  /*5230*/  BSSY B1, `(.L_x_6450) ;  /* 0x000000e000017945 */ /* 0x000fe60003800000 */
        /* <DEDUP_REMOVED lines=13> */
.L_x_6451:
[----:B------:R-:W-:Y:S05]  /*5310*/  BSYNC B1 ;  /* 0x0000000000017941 */ /* 0x000fea0003800000 */
.L_x_6450:
[----:B------:R-:W-:Y:S05]  /*5320*/  BRA.DIV ~URZ, `(.L_x_6452) ;  /* 0x000067827f007947 */ /* 0x000fea000b800000 */
[----:B-1----:R1:W3:Y:S04]  /*5330*/  SHFL.DOWN PT, R70, R234, 0x8, 0x1f ;  /* 0x09001f00ea467f89 */ /* 0x0022e800000e0000 */
[----:B--2---:R1:W2:Y:S04]  /*5340*/  SHFL.DOWN PT, R71, R241, 0x8, 0x1f ;  /* 0x09001f00f1477f89 */ /* 0x0042a800000e0000 */
[----:B----4-:R1:W4:Y:S04]  /*5350*/  SHFL.DOWN PT, R74, R232, 0x8, 0x1f ;  /* 0x09001f00e84a7f89 */ /* 0x01032800000e0000 */
[----:B0-----:R1:W0:Y:S02]  /*5360*/  SHFL.DOWN PT, R244, R247, 0x8, 0x1f ;  /* 0x09001f00f7f47f89 */ /* 0x00122400000e0000 */
.L_x_6544:
        /* <DEDUP_REMOVED lines=15> */
.L_x_6454:
[----:B------:R-:W-:Y:S05]  /*5460*/  BSYNC B1 ;  /* 0x0000000000017941 */ /* 0x000fea0003800000 */
.L_x_6453:
[----:B------:R-:W-:Y:S05]  /*5470*/  BRA.DIV ~URZ, `(.L_x_6455) ;  /* 0x000067f27f007947 */ /* 0x000fea000b800000 */
[----:B---3--:R3:W1:Y:S02]  /*5480*/  SHFL.DOWN PT, R70, R234, 0x10, 0x1f ;  /* 0x0a001f00ea467f89 */ /* 0x00866400000e0000 */
.L_x_6545:
[----:B------:R-:W-:Y:S05]  /*5490*/  BRA.DIV ~URZ, `(.L_x_6456) ;  /* 0x000068527f007947 */ /* 0x000fea000b800000 */
[----:B--2---:R2:W3:Y:S04]  /*54a0*/  SHFL.DOWN PT, R71, R241, 0x10, 0x1f ;  /* 0x0a001f00f1477f89 */ /* 0x0044e800000e0000 */
[----:B----4-:R2:W4:Y:S04]  /*54b0*/  SHFL.DOWN PT, R74, R232, 0x10, 0x1f ;  /* 0x0a001f00e84a7f89 */ /* 0x01052800000e0000 */
[----:B0-----:R2:W0:Y:S02]  /*54c0*/  SHFL.DOWN PT, R244, R247, 0x10, 0x1f ;  /* 0x0a001f00f7f47f89 */ /* 0x00142400000e0000 */
.L_x_6546:
        /* <DEDUP_REMOVED lines=13> */
.L_x_6458:
[----:B------:R-:W-:Y:S05]  /*55a0*/  BSYNC B1 ;  /* 0x0000000000017941 */ /* 0x000fea0003800000 */
.L_x_6457:
[----:B------:R-:W-:Y:S05]  /*55b0*/  BRA.DIV ~URZ, `(.L_x_6459) ;  /* 0x000068827f007947 */ /* 0x000fea000b800000 */
[----:B------:R-:W5:Y:S04]  /*55c0*/  SHFL.IDX PT, R245, R241, RZ, 0x1f ;  /* 0x00001ffff1f57589 */ /* 0x000f6800000e0000 */
[----:B------:R-:W2:Y:S04]  /*55d0*/  SHFL.IDX PT, R239, R234, RZ, 0x1f ;  /* 0x00001fffeaef7589 */ /* 0x000ea800000e0000 */
[----:B------:R-:W4:Y:S04]  /*55e0*/  SHFL.IDX PT, R236, R247, RZ, 0x1f ;  /* 0x00001ffff7ec7589 */ /* 0x000f2800000e0000 */
[----:B0-----:R-:W0:Y:S04]  /*55f0*/  SHFL.DOWN PT, R244, R247, 0x1, 0x1f ;  /* 0x08201f00f7f47f89 */ /* 0x001e2800000e0000 */
[----:B------:R-:W3:Y:S04]  /*5600*/  SHFL.IDX PT, R75, R64, RZ, 0x1f ;  /* 0x00001fff404b7589 */ /* 0x000ee800000e0000 */
[----:B----4-:R-:W4:Y:S04]  /*5610*/  SHFL.IDX PT, R74, R66, RZ, 0x1f ;  /* 0x00001fff424a7589 */ /* 0x010f2800000e0000 */
[----:B------:R-:W1:Y:S01]  /*5620*/  SHFL.IDX PT, R248, R67, RZ, 0x1f ;  /* 0x00001fff43f87589 */ /* 0x000e6200000e0000 */
[----:B-----5:R-:W-:-:S02]  /*5630*/  FMUL.FTZ R68, R67, R245 ;  /* 0x000000f543447220 */ /* 0x020fc40000410000 */
[----:B-1----:R-:W-:Y:S01]  /*5640*/  FMUL.FTZ R70, R66, R245 ;  /* 0x000000f542467220 */ /* 0x002fe20000410000 */
[----:B------:R-:W1:Y:S03]  /*5650*/  SHFL.IDX PT, R73, R65, RZ, 0x1f ;  /* 0x00001fff41497589 */ /* 0x000e6600000e0000 */
[----:B--2---:R-:W-:Y:S01]  /*5660*/  FFMA.FTZ R243, R67, R239, R70 ;  /* 0x000000ef43f37223 */ /* 0x004fe20000010046 */
[----:B------:R-:W2:Y:S04]  /*5670*/  SHFL.IDX PT, R238, R232, RZ, 0x1f ;  /* 0x00001fffe8ee7589 */ /* 0x000ea800000e0000 */
[----:B------:R5:W0:Y:S04]  /*5680*/  SHFL.DOWN PT, R246, R232, 0x1, 0x1f ;  /* 0x08201f00e8f67f89 */ /* 0x000a2800000e0000 */
[----:B------:R3:W0:Y:S04]  /*5690*/  SHFL.DOWN PT, R242, R234, 0x1, 0x1f ;  /* 0x08201f00eaf27f89 */ /* 0x00062800000e0000 */
[----:B------:R1:W0:Y:S01]  /*56a0*/  SHFL.DOWN PT, R240, R241, 0x1, 0x1f ;  /* 0x08201f00f1f07f89 */ /* 0x00022200000e0000 */
[----:B-----5:R-:W-:-:S02]  /*56b0*/  FMUL.FTZ R232, R64, R245 ;  /* 0x000000f540e87220 */ /* 0x020fc40000410000 */
[----:B------:R-:W-:Y:S02]  /*56c0*/  FMUL.FTZ R245, R65, R245 ;  /* 0x000000f541f57220 */ /* 0x000fe40000410000 */
[-C--:B---3--:R-:W-:Y:S02]  /*56d0*/  FMUL.FTZ R234, R64, R239.reuse ;  /* 0x000000ef40ea7220 */ /* 0x088fe40000410000 */
[----:B-1----:R-:W-:Y:S02]  /*56e0*/  FFMA.FTZ R241, R66, R239, -R68 ;  /* 0x000000ef42f17223 */ /* 0x002fe40000010844 */
.L_x_6547:
[----:B----4-:R1:W3:Y:S01]  /*56f0*/  LDS.128 R68, [R230+0x35f0] ;  /* 0x0035f000e6447984 */ /* 0x0102e20000000c00 */
[----:B------:R-:W-:Y:S01]  /*5700*/  ISETP.NE.AND P0, PT, R99, 0x1f, PT ;  /* 0x0000001f6300780c */ /* 0x000fe20003f05270 */
[----:B------:R-:W-:Y:S01]  /*5710*/  BSSY B1, `(.L_x_6460) ;  /* 0x000000e000017945 */ /* 0x000fe20003800000 */
[----:B------:R-:W-:Y:S02]  /*5720*/  MOV R72, R75 ;  /* 0x0000004b00487202 */ /* 0x000fe40000000f00 */
[----:B------:R-:W-:-:S09]  /*5730*/  MOV R75, R248 ;  /* 0x000000f8004b7202 */ /* 0x000fd20000000f00 */
[----:B------:R-:W-:Y:S05]  /*5740*/  @!P0 BRA `(.L_x_6461) ;  /* 0x000000a000008947 */ /* 0x000fea0003800000 */
[-C--:B01----:R-:W-:Y:S02]  /*5750*/  FMUL.FTZ R67, R75, R240.reuse ;  /* 0x000000f04b437220 */ /* 0x083fe40000410000 */
        /* <DEDUP_REMOVED lines=9> */
.L_x_6461:
[----:B-1----:R-:W-:Y:S05]  /*57f0*/  BSYNC B1 ;  /* 0x0000000000017941 */ /* 0x002fea0003800000 */
.L_x_6460:
[C---:B---3--:R-:W-:Y:S01]  /*5800*/  FMUL.FTZ R64, R69.reuse, R74 ;  /* 0x0000004a45407220 */ /* 0x048fe20000410000 */
        /* <DEDUP_REMOVED lines=13> */
[----:B--2---:R-:W-:Y:S02]  /*58e0*/  FADD.FTZ R66, R241, R238 ;  /* 0x000000eef1427221 */ /* 0x004fe40000010000 */
[----:B------:R-:W-:Y:S02]  /*58f0*/  FADD.FTZ R67, R243, R236 ;  /* 0x000000ecf3437221 */ /* 0x000fe40000010000 */
.L_x_6440:
[----:B01----:R-:W-:Y:S05]  /*5900*/  BSYNC B0 ;  /* 0x0000000000007941 */ /* 0x003fea0003800000 */
.L_x_6439:
[----:B------:R-:W-:Y:S01]  /*5910*/  FMUL.FTZ R68, R156, R128 ;  /* 0x000000809c447220 */ /* 0x000fe20000410000 */
[----:B------:R-:W-:Y:S01]  /*5920*/  WARPSYNC 0xffffffff ;  /* 0xffffffff00007948 */ /* 0x000fe20003800000 */
[C---:B------:R-:W-:Y:S01]  /*5930*/  FMUL.FTZ R70, R158.reuse, R220 ;  /* 0x000000dc9e467220 */ /* 0x040fe20000410000 */
[----:B------:R-:W-:Y:S01]  /*5940*/  BAR.SYNC.DEFER_BLOCKING 0x0 ;  /* 0x0000000000007b1d */ /* 0x000fe20000010000 */
[----:B------:R-:W-:Y:S01]  /*5950*/  FMUL.FTZ R236, R158, R189 ;  /* 0x000000bd9eec7220 */ /* 0x000fe20000410000 */
[----:B------:R-:W-:Y:S01]  /*5960*/  ISETP.NE.AND P1, PT, R99, RZ, PT ;  /* 0x000000ff6300720c */ /* 0x000fe20003f25270 */
[----:B------:R-:W-:-:S02]  /*5970*/  FFMA.FTZ R158, R135, R223, -R68 ;  /* 0x000000df879e7223 */ /* 0x000fc40000010844 */
[----:B------:R-:W-:Y:S01]  /*5980*/  FFMA.FTZ R68, R155, R189, R70 ;  /* 0x000000bd9b447223 */ /* 0x000fe20000010046 */
[----:B------:R-:W-:Y:S01]  /*5990*/  BSSY B0, `(.L_x_6462) ;  /* 0x0000224000007945 */ /* 0x000fe20003800000 */
[----:B------:R-:W-:Y:S02]  /*59a0*/  FMUL.FTZ R70, R160, R188 ;  /* 0x000000bca0467220 */ /* 0x000fe40000410000 */
[C---:B------:R-:W-:Y:S02]  /*59b0*/  FMUL.FTZ R232, R172.reuse, R209 ;  /* 0x000000d1ace87220 */ /* 0x040fe40000410000 */
[----:B------:R-:W-:Y:S02]  /*59c0*/  FMUL.FTZ R172, R172, R227 ;  /* 0x000000e3acac7220 */ /* 0x000fe40000410000 */
[----:B------:R-:W-:Y:S02]  /*59d0*/  FMUL.FTZ R238, R146, R129 ;  /* 0x0000008192ee7220 */ /* 0x000fe40000410000 */
[----:B------:R-:W-:-:S02]  /*59e0*/  FMUL.FTZ R234, R162, R187 ;  /* 0x000000bba2ea7220 */ /* 0x000fc40000410000 */
[----:B------:R-:W-:Y:S02]  /*59f0*/  FMUL.FTZ R240, R162, R222 ;  /* 0x000000dea2f07220 */ /* 0x000fe40000410000 */
[----:B------:R-:W-:Y:S02]  /*5a00*/  FMUL.FTZ R69, R156, R223 ;  /* 0x000000df9c457220 */ /* 0x000fe40000410000 */
[-C--:B------:R-:W-:Y:S02]  /*5a10*/  FMUL.FTZ R241, R160, R225.reuse ;  /* 0x000000e1a0f17220 */ /* 0x080fe40000410000 */
[----:B------:R-:W-:Y:S02]  /*5a20*/  FFMA.FTZ R162, R157, R225, -R70 ;  /* 0x000000e19da27223 */ /* 0x000fe40000010846 */
[----:B------:R-:W-:Y:S02]  /*5a30*/  FMUL.FTZ R239, R146, R221 ;  /* 0x000000dd92ef7220 */ /* 0x000fe40000410000 */
[----:B------:R-:W-:-:S02]  /*5a40*/  FMUL.FTZ R230, R174, R190 ;  /* 0x000000beaee67220 */ /* 0x000fc40000410000 */
[----:B------:R-:W-:Y:S02]  /*5a50*/  FMUL.FTZ R70, R174, R224 ;  /* 0x000000e0ae467220 */ /* 0x000fe40000410000 */
[C---:B------:R-:W-:Y:S02]  /*5a60*/  FFMA.FTZ R232, R161.reuse, R227, -R232 ;  /* 0x000000e3a1e87223 */ /* 0x040fe400000108e8 */
[----:B------:R-:W-:Y:S02]  /*5a70*/  FFMA.FTZ R71, R161, R209, R172 ;  /* 0x000000d1a1477223 */ /* 0x000fe400000100ac */
[C---:B------:R-:W-:Y:S02]  /*5a80*/  FMUL.FTZ R156, R129.reuse, UR24 ;  /* 0x00000018819c7c20 */ /* 0x040fe40008410000 */
[----:B------:R-:W-:Y:S02]  /*5a90*/  FMUL.FTZ R160, R129, UR23 ;  /* 0x0000001781a07c20 */ /* 0x000fe40008410000 */
[----:B------:R-:W-:-:S02]  /*5aa0*/  FFMA.FTZ R238, R134, R221, -R238 ;  /* 0x000000dd86ee7223 */ /* 0x000fc400000108ee */
[----:B------:R-:W-:Y:S02]  /*5ab0*/  FADD.FTZ R161, R93, R93 ;  /* 0x0000005d5da17221 */ /* 0x000fe40000010000 */
[----:B------:R-:W-:Y:S02]  /*5ac0*/  FMUL.FTZ R72, R176, R211 ;  /* 0x000000d3b0487220 */ /* 0x000fe40000410000 */
[----:B------:R-:W-:Y:S02]  /*5ad0*/  FFMA.FTZ R241, R157, R188, R241 ;  /* 0x000000bc9df17223 */ /* 0x000fe400000100f1 */
[----:B------:R-:W-:Y:S02]  /*5ae0*/  FMUL.FTZ R74, R178, R210 ;  /* 0x000000d2b24a7220 */ /* 0x000fe40000410000 */
[----:B------:R-:W-:Y:S02]  /*5af0*/  FFMA.FTZ R239, R134, R129, R239 ;  /* 0x0000008186ef7223 */ /* 0x000fe400000100ef */
[----:B------:R-:W-:-:S02]  /*5b00*/  FFMA.FTZ R234, R159, R222, -R234 ;  /* 0x000000de9fea7223 */ /* 0x000fc400000108ea */
[----:B------:R-:W-:Y:S02]  /*5b10*/  FFMA.FTZ R240, R159, R187, R240 ;  /* 0x000000bb9ff07223 */ /* 0x000fe400000100f0 */
[C---:B------:R-:W-:Y:S02]  /*5b20*/  FFMA.FTZ R230, R171.reuse, R224, -R230 ;  /* 0x000000e0abe67223 */ /* 0x040fe400000108e6 */
[----:B------:R-:W-:Y:S02]  /*5b30*/  FFMA.FTZ R70, R171, R190, R70 ;  /* 0x000000beab467223 */ /* 0x000fe40000010046 */
[----:B------:R-:W-:Y:S02]  /*5b40*/  FMUL.FTZ R178, R178, R226 ;  /* 0x000000e2b2b27220 */ /* 0x000fe40000410000 */
[C---:B------:R-:W-:Y:S02]  /*5b50*/  FMUL.FTZ R172, R128.reuse, UR24 ;  /* 0x0000001880ac7c20 */ /* 0x040fe40008410000 */
[----:B------:R-:W-:-:S02]  /*5b60*/  FMUL.FTZ R174, R128, UR23 ;  /* 0x0000001780ae7c20 */ /* 0x000fc40008410000 */
[C---:B------:R-:W-:Y:S02]  /*5b70*/  FFMA.FTZ R156, R221.reuse, UR23, -R156 ;  /* 0x00000017dd9c7c23 */ /* 0x040fe4000801089c */
[----:B------:R-:W-:Y:S02]  /*5b80*/  FFMA.FTZ R157, R221, UR24, R160 ;  /* 0x00000018dd9d7c23 */ /* 0x000fe400080100a0 */
[----:B------:R-:W-:Y:S02]  /*5b90*/  FADD.FTZ R171, R92, R92 ;  /* 0x0000005c5cab7221 */ /* 0x000fe40000010000 */
[----:B------:R-:W-:Y:S02]  /*5ba0*/  FFMA.FTZ R159, R161, R238, RZ ;  /* 0x000000eea19f7223 */ /* 0x000fe400000100ff */
[----:B------:R-:W-:Y:S02]  /*5bb0*/  FFMA.FTZ R73, R173, R229, -R72 ;  /* 0x000000e5ad497223 */ /* 0x000fe40000010848 */
[----:B------:R-:W-:-:S02]  /*5bc0*/  FFMA.FTZ R72, R175, R226, -R74 ;  /* 0x000000e2af487223 */ /* 0x000fc4000001084a */
[----:B------:R-:W-:Y:S02]  /*5bd0*/  FFMA.FTZ R69, R135, R128, R69 ;  /* 0x0000008087457223 */ /* 0x000fe40000010045 */
[----:B------:R-:W-:Y:S02]  /*5be0*/  FMUL.FTZ R176, R176, R229 ;  /* 0x000000e5b0b07220 */ /* 0x000fe40000410000 */
[----:B------:R-:W-:Y:S02]  /*5bf0*/  FFMA.FTZ R175, R175, R210, R178 ;  /* 0x000000d2afaf7223 */ /* 0x000fe400000100b2 */
[C---:B------:R-:W-:Y:S02]  /*5c00*/  FFMA.FTZ R160, -R161.reuse, R239, RZ ;  /* 0x000000efa1a07223 */ /* 0x040fe400000101ff */
[C---:B------:R-:W-:Y:S02]  /*5c10*/  FMUL.FTZ R156, R161.reuse, R156 ;  /* 0x0000009ca19c7220 */ /* 0x040fe40000410000 */
[----:B------:R-:W-:-:S02]  /*5c20*/  FFMA.FTZ R157, -R161, R157, -RZ ;  /* 0x0000009da19d7223 */ /* 0x000fc400000109ff */
[C---:B------:R-:W-:Y:S02]  /*5c30*/  FFMA.FTZ R172, R223.reuse, UR23, -R172 ;  /* 0x00000017dfac7c23 */ /* 0x040fe400080108ac */
[----:B------:R-:W-:Y:S02]  /*5c40*/  FFMA.FTZ R174, R223, UR24, R174 ;  /* 0x00000018dfae7c23 */ /* 0x000fe400080100ae */
[----:B------:R-:W-:Y:S02]  /*5c50*/  FFMA.FTZ R236, R155, R220, -R236 ;  /* 0x000000dc9bec7223 */ /* 0x000fe400000108ec */
[----:B------:R-:W-:Y:S02]  /*5c60*/  FFMA.FTZ R161, R171, R158, R159 ;  /* 0x0000009eaba17223 */ /* 0x000fe4000001009f */
[----:B------:R-:W-:Y:S02]  /*5c70*/  FADD.FTZ R178, R91, R91 ;  /* 0x0000005b5bb27221 */ /* 0x000fe40000010000 */
[----:B------:R-:W-:-:S02]  /*5c80*/  FMUL.FTZ R135, R193, R215 ;  /* 0x000000d7c1877220 */ /* 0x000fc40000410000 */
[----:B------:R-:W-:Y:S02]  /*5c90*/  FFMA.FTZ R173, R173, R211, R176 ;  /* 0x000000d3adad7223 */ /* 0x000fe400000100b0 */
[----:B------:R-:W-:Y:S02]  /*5ca0*/  FMUL.FTZ R193, R193, R216 ;  /* 0x000000d8c1c17220 */ /* 0x000fe40000410000 */
[C---:B------:R-:W-:Y:S02]  /*5cb0*/  FMUL.FTZ R158, R171.reuse, R172 ;  /* 0x000000acab9e7220 */ /* 0x040fe40000410000 */
[C---:B------:R-:W-:Y:S02]  /*5cc0*/  FFMA.FTZ R159, -R171.reuse, R174, -RZ ;  /* 0x000000aeab9f7223 */ /* 0x040fe400000109ff */
[----:B------:R-:W-:Y:S02]  /*5cd0*/  FFMA.FTZ R69, -R171, R69, R160 ;  /* 0x00000045ab457223 */ /* 0x000fe400000101a0 */
[----:B------:R-:W-:-:S02]  /*5ce0*/  FFMA.FTZ R171, R178, R236, R161 ;  /* 0x000000ecb2ab7223 */ /* 0x000fc400000100a1 */
[----:B------:R-:W-:Y:S02]  /*5cf0*/  FADD.FTZ R176, R90, R90 ;  /* 0x0000005a5ab07221 */ /* 0x000fe40000010000 */
[C---:B------:R-:W-:Y:S02]  /*5d00*/  FFMA.FTZ R135, R196.reuse, R216, -R135 ;  /* 0x000000d8c4877223 */ /* 0x040fe40000010887 */
[----:B------:R-:W-:Y:S02]  /*5d10*/  FFMA.FTZ R196, R196, R215, R193 ;  /* 0x000000d7c4c47223 */ /* 0x000fe400000100c1 */
[----:B------:R-:W-:Y:S02]  /*5d20*/  FFMA.FTZ R68, -R178, R68, R69 ;  /* 0x00000044b2447223 */ /* 0x000fe40000010145 */
[----:B------:R-:W-:Y:S02]  /*5d30*/  FMUL.FTZ R193, R189, UR24 ;  /* 0x00000018bdc17c20 */ /* 0x000fe40008410000 */
[----:B------:R-:W-:-:S02]  /*5d40*/  FFMA.FTZ R69, R176, R162, R171 ;  /* 0x000000a2b0457223 */ /* 0x000fc400000100ab */
[----:B------:R-:W-:Y:S02]  /*5d50*/  FADD.FTZ R243, R89, R89 ;  /* 0x0000005959f37221 */ /* 0x000fe40000010000 */
[----:B------:R-:W-:Y:S02]  /*5d60*/  FFMA.FTZ R160, R220, UR23, -R193 ;  /* 0x00000017dca07c23 */ /* 0x000fe400080108c1 */
[----:B------:R-:W-:Y:S02]  /*5d70*/  FFMA.FTZ R241, -R176, R241, R68 ;  /* 0x000000f1b0f17223 */ /* 0x000fe40000010144 */
[----:B------:R-:W-:Y:S02]  /*5d80*/  FFMA.FTZ R193, R243, R234, R69 ;  /* 0x000000eaf3c17223 */ /* 0x000fe40000010045 */
[C---:B------:R-:W-:Y:S01]  /*5d90*/  FMUL.FTZ R155, R199.reuse, R208 ;  /* 0x000000d0c79b7220 */ /* 0x040fe20000410000 */
[----:B------:R-:W0:Y:S01]  /*5da0*/  LDS.64 R68, [R99.X16+0x35e8] ;  /* 0x0035e80063447984 */ /* 0x000e22000000ca00 */
[----:B------:R-:W-:-:S02]  /*5db0*/  FMUL.FTZ R199, R199, R206 ;  /* 0x000000cec7c77220 */ /* 0x000fc40000410000 */
[C---:B------:R-:W-:Y:S01]  /*5dc0*/  FFMA.FTZ R155, R197.reuse, R206, -R155 ;  /* 0x000000cec59b7223 */ /* 0x040fe2000001089b */
[----:B------:R-:W-:Y:S01]  /*5dd0*/  @!P1 STS.128 [R0.X16+0x4be0], R64 ;  /* 0x004be04000009388 */ /* 0x000fe2000000cc00 */
[----:B------:R-:W-:Y:S02]  /*5de0*/  FFMA.FTZ R197, R197, R208, R199 ;  /* 0x000000d0c5c57223 */ /* 0x000fe400000100c7 */
[----:B------:R-:W-:Y:S02]  /*5df0*/  FMUL.FTZ R199, R189, UR23 ;  /* 0x00000017bdc77c20 */ /* 0x000fe40008410000 */
[C---:B------:R-:W-:Y:S02]  /*5e00*/  FMUL.FTZ R172, R188.reuse, UR24 ;  /* 0x00000018bcac7c20 */ /* 0x040fe40008410000 */
[----:B------:R-:W-:Y:S02]  /*5e10*/  FMUL.FTZ R174, R188, UR23 ;  /* 0x00000017bcae7c20 */ /* 0x000fe40008410000 */
[----:B------:R-:W-:-:S02]  /*5e20*/  FFMA.FTZ R161, R220, UR24, R199 ;  /* 0x00000018dca17c23 */ /* 0x000fc400080100c7 */
[C---:B------:R-:W-:Y:S02]  /*5e30*/  FFMA.FTZ R162, R225.reuse, UR23, -R172 ;  /* 0x00000017e1a27c23 */ /* 0x040fe400080108ac */
[----:B------:R-:W-:Y:S02]  /*5e40*/  FFMA.FTZ R171, R225, UR24, R174 ;  /* 0x00000018e1ab7c23 */ /* 0x000fe400080100ae */
[C---:B------:R-:W-:Y:S02]  /*5e50*/  FMUL.FTZ R160, R178.reuse, R160 ;  /* 0x000000a0b2a07220 */ /* 0x040fe40000410000 */
[----:B------:R-:W-:Y:S02]  /*5e60*/  FFMA.FTZ R161, -R178, R161, -RZ ;  /* 0x000000a1b2a17223 */ /* 0x000fe400000109ff */
[C---:B------:R-:W-:Y:S02]  /*5e70*/  FMUL.FTZ R162, R176.reuse, R162 ;  /* 0x000000a2b0a27220 */ /* 0x040fe40000410000 */
[----:B------:R-:W-:-:S02]  /*5e80*/  FFMA.FTZ R171, -R176, R171, -RZ ;  /* 0x000000abb0ab7223 */ /* 0x000fc400000109ff */
[C---:B------:R-:W-:Y:S02]  /*5e90*/  FMUL.FTZ R176, R209.reuse, UR24 ;  /* 0x00000018d1b07c20 */ /* 0x040fe40008410000 */
[----:B------:R-:W-:Y:S02]  /*5ea0*/  FMUL.FTZ R178, R209, UR23 ;  /* 0x00000017d1b27c20 */ /* 0x000fe40008410000 */
[----:B------:R-:W-:Y:S02]  /*5eb0*/  FMUL.FTZ R74, R186, R212 ;  /* 0x000000d4ba4a7220 */ /* 0x000fe40000410000 */
[----:B------:R-:W-:Y:S02]  /*5ec0*/  FMUL.FTZ R134, R192, R213 ;  /* 0x000000d5c0867220 */ /* 0x000fe40000410000 */
[----:B------:R-:W-:Y:S02]  /*5ed0*/  FFMA.FTZ R240, -R243, R240, R241 ;  /* 0x000000f0f3f07223 */ /* 0x000fe400000101f1 */
[----:B------:R-:W-:-:S02]  /*5ee0*/  FMUL.FTZ R199, R187, UR24 ;  /* 0x00000018bbc77c20 */ /* 0x000fc40008410000 */
[----:B------:R-:W-:Y:S02]  /*5ef0*/  FADD.FTZ R241, R88, R88 ;  /* 0x0000005858f17221 */ /* 0x000fe40000010000 */
[C---:B------:R-:W-:Y:S02]  /*5f00*/  FFMA.FTZ R176, R227.reuse, UR23, -R176 ;  /* 0x00000017e3b07c23 */ /* 0x040fe400080108b0 */
[----:B------:R-:W-:Y:S02]  /*5f10*/  FFMA.FTZ R178, R227, UR24, R178 ;  /* 0x00000018e3b27c23 */ /* 0x000fe400080100b2 */
[----:B------:R-:W-:Y:S02]  /*5f20*/  FFMA.FTZ R75, R177, R231, -R74 ;  /* 0x000000e7b14b7223 */ /* 0x000fe4000001084a */
[----:B------:R-:W-:Y:S02]  /*5f30*/  FFMA.FTZ R74, R185, R228, -R134 ;  /* 0x000000e4b94a7223 */ /* 0x000fe40000010886 */
[----:B------:R-:W-:-:S02]  /*5f40*/  FMUL.FTZ R134, R194, R214 ;  /* 0x000000d6c2867220 */ /* 0x000fc40000410000 */
[----:B------:R-:W-:Y:S02]  /*5f50*/  FMUL.FTZ R146, R198, R207 ;  /* 0x000000cfc6927220 */ /* 0x000fe40000410000 */
[----:B------:R-:W-:Y:S02]  /*5f60*/  FMUL.FTZ R186, R186, R231 ;  /* 0x000000e7baba7220 */ /* 0x000fe40000410000 */
[----:B------:R-:W-:Y:S02]  /*5f70*/  FMUL.FTZ R194, R194, R233 ;  /* 0x000000e9c2c27220 */ /* 0x000fe40000410000 */
[----:B------:R-:W-:Y:S02]  /*5f80*/  FMUL.FTZ R198, R198, R235 ;  /* 0x000000ebc6c67220 */ /* 0x000fe40000410000 */
[----:B------:R-:W-:Y:S02]  /*5f90*/  FMUL.FTZ R239, R187, UR23 ;  /* 0x00000017bbef7c20 */ /* 0x000fe40008410000 */
[----:B------:R-:W-:-:S02]  /*5fa0*/  FFMA.FTZ R172, R222, UR23, -R199 ;  /* 0x00000017deac7c23 */ /* 0x000fc400080108c7 */
[C---:B------:R-:W-:Y:S02]  /*5fb0*/  FFMA.FTZ R193, R241.reuse, R232, R193 ;  /* 0x000000e8f1c17223 */ /* 0x040fe400000100c1 */
[C---:B------:R-:W-:Y:S02]  /*5fc0*/  FMUL.FTZ R176, R241.reuse, R176 ;  /* 0x000000b0f1b07220 */ /* 0x040fe40000410000 */
[C---:B------:R-:W-:Y:S02]  /*5fd0*/  FFMA.FTZ R178, -R241.reuse, R178, -RZ ;  /* 0x000000b2f1b27223 */ /* 0x040fe400000109ff */
[----:B------:R-:W-:Y:S01]  /*5fe0*/  FFMA.FTZ R71, -R241, R71, R240 ;  /* 0x00000047f1477223 */ /* 0x000fe200000101f0 */
[----:B------:R-:W-:Y:S01]  /*5ff0*/  MOV R241, c[0x0][0x2bc] ;  /* 0x0000af0000f17a02 */ /* 0x000fe20000000f00 */
[----:B------:R-:W-:Y:S02]  /*6000*/  FMUL.FTZ R199, R190, UR24 ;  /* 0x00000018bec77c20 */ /* 0x000fe40008410000 */
[----:B------:R-:W-:-:S02]  /*6010*/  FFMA.FTZ R134, R191, R233, -R134 ;  /* 0x000000e9bf867223 */ /* 0x000fc40000010886 */
[----:B------:R-:W-:Y:S02]  /*6020*/  FFMA.FTZ R146, R195, R235, -R146 ;  /* 0x000000ebc3927223 */ /* 0x000fe40000010892 */
[----:B------:R-:W-:Y:S02]  /*6030*/  FMUL.FTZ R192, R192, R228 ;  /* 0x000000e4c0c07220 */ /* 0x000fe40000410000 */
[----:B------:R-:W-:Y:S02]  /*6040*/  FFMA.FTZ R177, R177, R212, R186 ;  /* 0x000000d4b1b17223 */ /* 0x000fe400000100ba */
[----:B------:R-:W-:Y:S01]  /*6050*/  FFMA.FTZ R191, R191, R214, R194 ;  /* 0x000000d6bfbf7223 */ /* 0x000fe200000100c2 */
[----:B------:R-:W-:Y:S01]  /*6060*/  MOV R194, c[0x0][0x2b8] ;  /* 0x0000ae0000c27a02 */ /* 0x000fe20000000f00 */
[----:B------:R-:W-:Y:S01]  /*6070*/  FFMA.FTZ R195, R195, R207, R198 ;  /* 0x000000cfc3c37223 */ /* 0x000fe200000100c6 */
[----:B------:R-:W-:Y:S01]  /*6080*/  SHF.R.U32.HI R198, RZ, 0x1, R241 ;  /* 0x00000001ffc67819 */ /* 0x000fe200000116f1 */
[----:B------:R-:W-:Y:S01]  /*6090*/  FFMA.FTZ R174, R222, UR24, R239 ;  /* 0x00000018deae7c23 */ /* 0x000fe200080100ef */
[----:B------:R-:W-:Y:S01]  /*60a0*/  SHF.R.U64 R194, R194, 0x1, R241 ;  /* 0x00000001c2c27819 */ /* 0x000fe200000012f1 */
[----:B------:R-:W-:-:S02]  /*60b0*/  FMUL.FTZ R239, R190, UR23 ;  /* 0x00000017beef7c20 */ /* 0x000fc40008410000 */
[C---:B------:R-:W-:Y:S02]  /*60c0*/  FFMA.FTZ R186, R224.reuse, UR23, -R199 ;  /* 0x00000017e0ba7c23 */ /* 0x040fe400080108c7 */
[----:B------:R-:W-:Y:S02]  /*60d0*/  FADD.FTZ R199, R87, R87 ;  /* 0x0000005757c77221 */ /* 0x000fe40000010000 */
[----:B------:R-:W-:Y:S02]  /*60e0*/  FFMA.FTZ R185, R185, R213, R192 ;  /* 0x000000d5b9b97223 */ /* 0x000fe400000100c0 */
[----:B------:R-:W-:Y:S02]  /*60f0*/  FADD.FTZ R217, RZ, R217 ;  /* 0x000000d9ffd97221 */ /* 0x000fe40000010000 */
[----:B------:R-:W-:Y:S02]  /*6100*/  FFMA.FTZ R192, R224, UR24, R239 ;  /* 0x00000018e0c07c23 */ /* 0x000fe400080100ef */
[----:B------:R-:W-:-:S02]  /*6110*/  FFMA.FTZ R230, R199, R230, R193 ;  /* 0x000000e6c7e67223 */ /* 0x000fc400000100c1 */
[----:B------:R-:W-:Y:S02]  /*6120*/  IMAD R239, R198, R109, RZ ;  /* 0x0000006dc6ef7224 */ /* 0x000fe400078e02ff */
[C---:B------:R-:W-:Y:S02]  /*6130*/  FMUL.FTZ R193, R83.reuse, R237 ;  /* 0x000000ed53c17220 */ /* 0x040fe40000410000 */
[----:B------:R-:W-:Y:S02]  /*6140*/  FMUL.FTZ R83, R83, R217 ;  /* 0x000000d953537220 */ /* 0x000fe40000410000 */
[C---:B------:R-:W-:Y:S02]  /*6150*/  FMUL.FTZ R186, R199.reuse, R186 ;  /* 0x000000bac7ba7220 */ /* 0x040fe40000410000 */
[C---:B------:R-:W-:Y:S02]  /*6160*/  FFMA.FTZ R192, -R199.reuse, R192, -RZ ;  /* 0x000000c0c7c07223 */ /* 0x040fe400000109ff */
[----:B------:R-:W-:-:S02]  /*6170*/  FFMA.FTZ R198, -R199, R70, R71 ;  /* 0x00000046c7c67223 */ /* 0x000fc40000010147 */
[----:B------:R-:W-:Y:S02]  /*6180*/  IMAD R199, R108, R194, R239 ;  /* 0x000000c26cc77224 */ /* 0x000fe400078e02ef */
[----:B------:R-:W-:-:S04]  /*6190*/  IMAD.WIDE.U32 R70, R194, R109, RZ ;  /* 0x0000006dc2467225 */ /* 0x000fc800078e00ff */
[C---:B------:R-:W-:Y:S01]  /*61a0*/  FFMA.FTZ R194, R80.reuse, R217, R193 ;  /* 0x000000d950c27223 */ /* 0x040fe200000100c1 */
[----:B------:R-:W-:Y:S01]  /*61b0*/  IADD3 R71, R71, R199, RZ ;  /* 0x000000c747477210 */ /* 0x000fe20007ffe0ff */
[----:B------:R-:W-:Y:S02]  /*61c0*/  FFMA.FTZ R193, R80, R237, -R83 ;  /* 0x000000ed50c17223 */ /* 0x000fe40000010853 */
[-C--:B0-----:R-:W-:Y:S02]  /*61d0*/  FMUL.FTZ R83, R69, -R77.reuse ;  /* 0x8000004d45537220 */ /* 0x081fe40000410000 */
[C---:B------:R-:W-:Y:S02]  /*61e0*/  FMUL.FTZ R77, R68.reuse, -R77 ;  /* 0x8000004d444d7220 */ /* 0x040fe40000410000 */
[----:B------:R-:W-:Y:S02]  /*61f0*/  FFMA.FTZ R199, R68, R76, -R83 ;  /* 0x0000004c44c77223 */ /* 0x000fe40000010853 */
[----:B------:R-:W-:-:S02]  /*6200*/  FMUL.FTZ R68, R217, UR24 ;  /* 0x00000018d9447c20 */ /* 0x000fc40008410000 */
[----:B------:R-:W-:Y:S02]  /*6210*/  FMUL.FTZ R80, R217, UR23 ;  /* 0x00000017d9507c20 */ /* 0x000fe40008410000 */
[----:B------:R-:W-:Y:S02]  /*6220*/  IMAD R232, R106, c[0x0][0x2c0], RZ ;  /* 0x0000b0006ae87a24 */ /* 0x000fe400078e02ff */
[----:B------:R-:W-:Y:S02]  /*6230*/  FFMA.FTZ R76, R69, R76, R77 ;  /* 0x0000004c454c7223 */ /* 0x000fe4000001004d */
[----:B------:R-:W-:Y:S02]  /*6240*/  FADD.FTZ R69, R50, R50 ;  /* 0x0000003232457221 */ /* 0x000fe40000010000 */
[C---:B------:R-:W-:Y:S02]  /*6250*/  FFMA.FTZ R68, R237.reuse, UR23, -R68 ;  /* 0x00000017ed447c23 */ /* 0x040fe40008010844 */
[----:B------:R-:W-:-:S02]  /*6260*/  FFMA.FTZ R80, R237, UR24, R80 ;  /* 0x00000018ed507c23 */ /* 0x000fc40008010050 */
[C---:B------:R-:W-:Y:S02]  /*6270*/  IMAD R239, R107.reuse, c[0x0][0x2c4], R232 ;  /* 0x0000b1006bef7a24 */ /* 0x040fe400078e02e8 */
[----:B------:R-:W-:-:S04]  /*6280*/  IMAD.WIDE.U32 R70, R107, c[0x0][0x2c0], R70 ;  /* 0x0000b0006b467a25 */ /* 0x000fc800078e0046 */
[----:B------:R-:W-:Y:S01]  /*6290*/  FMUL.FTZ R83, R69, R194 ;  /* 0x000000c245537220 */ /* 0x000fe20000410000 */
[----:B------:R-:W-:Y:S01]  /*62a0*/  IADD3 R71, R239, R71, RZ ;  /* 0x00000047ef477210 */ /* 0x000fe20007ffe0ff */
[C---:B------:R-:W-:Y:S01]  /*62b0*/  FMUL.FTZ R193, R69.reuse, R193 ;  /* 0x000000c145c17220 */ /* 0x040fe20000410000 */
[C---:B------:R-:W-:Y:S01]  /*62c0*/  LEA R194, P0, R70.reuse, c[0x0][0x320], 0x3 ;  /* 0x0000c80046c27a11 */ /* 0x040fe200078018ff */
[C---:B------:R-:W-:Y:S02]  /*62d0*/  FMUL.FTZ R77, R69.reuse, R68 ;  /* 0x00000044454d7220 */ /* 0x040fe40000410000 */
[----:B------:R-:W-:Y:S01]  /*62e0*/  FFMA.FTZ R80, -R69, R80, -RZ ;  /* 0x0000005045507223 */ /* 0x000fe200000109ff */
[----:B------:R-:W-:Y:S01]  /*62f0*/  LEA.HI.X R68, R70, c[0x0][0x324], R71, 0x3, P0 ;  /* 0x0000c90046447a11 */ /* 0x000fe200000f1c47 */
[----:B------:R-:W-:Y:S02]  /*6300*/  FADD.FTZ R205, -R205, R76 ;  /* 0x0000004ccdcd7221 */ /* 0x000fe40000010100 */
[----:B------:R-:W-:-:S02]  /*6310*/  FADD.FTZ R69, R204, R199 ;  /* 0x000000c7cc457221 */ /* 0x000fc40000010000 */
[C---:B------:R-:W-:Y:S02]  /*6320*/  FMUL.FTZ R76, R140.reuse, -R205 ;  /* 0x800000cd8c4c7220 */ /* 0x040fe40000410000 */
[-C--:B------:R-:W-:Y:S02]  /*6330*/  FMUL.FTZ R140, R140, -R69.reuse ;  /* 0x800000458c8c7220 */ /* 0x080fe40000410000 */
[----:B------:R-:W-:Y:S02]  /*6340*/  FFMA.FTZ R71, R141, R69, -R76 ;  /* 0x000000458d477223 */ /* 0x000fe4000001084c */
[----:B------:R-:W-:Y:S02]  /*6350*/  FMUL.FTZ R70, R211, UR24 ;  /* 0x00000018d3467c20 */ /* 0x000fe40008410000 */
[----:B------:R-:W-:Y:S02]  /*6360*/  FFMA.FTZ R76, R141, R205, R140 ;  /* 0x000000cd8d4c7223 */ /* 0x000fe4000001008c */
[----:B------:R-:W-:-:S02]  /*6370*/  FADD.FTZ R232, R86, R86 ;  /* 0x0000005656e87221 */ /* 0x000fc40000010000 */
[----:B------:R-:W-:Y:S02]  /*6380*/  FFMA.FTZ R70, R229, UR23, -R70 ;  /* 0x00000017e5467c23 */ /* 0x000fe40008010846 */
[----:B------:R-:W-:Y:S02]  /*6390*/  FADD.FTZ R76, -R203, R76 ;  /* 0x0000004ccb4c7221 */ /* 0x000fe40000010100 */
[----:B------:R-:W-:Y:S02]  /*63a0*/  FMUL.FTZ R204, R211, UR23 ;  /* 0x00000017d3cc7c20 */ /* 0x000fe40008410000 */
[----:B------:R-:W-:Y:S02]  /*63b0*/  FADD.FTZ R202, R202, R71 ;  /* 0x00000047caca7221 */ /* 0x000fe40000010000 */
[----:B------:R-:W-:Y:S02]  /*63c0*/  FMUL.FTZ R140, R232, R70 ;  /* 0x00000046e88c7220 */ /* 0x000fe40000410000 */
[----:B------:R-:W-:-:S02]  /*63d0*/  FMUL.FTZ R70, R142, -R76 ;  /* 0x8000004c8e467220 */ /* 0x000fc40000410000 */
[----:B------:R-:W-:Y:S02]  /*63e0*/  FFMA.FTZ R71, R229, UR24, R204 ;  /* 0x00000018e5477c23 */ /* 0x000fe400080100cc */
[----:B------:R-:W-:Y:S02]  /*63f0*/  FMUL.FTZ R142, R142, -R202 ;  /* 0x800000ca8e8e7220 */ /* 0x000fe40000410000 */
[C---:B------:R-:W-:Y:S02]  /*6400*/  FFMA.FTZ R73, R232.reuse, R73, R230 ;  /* 0x00000049e8497223 */ /* 0x040fe400000100e6 */
[----:B------:R-:W-:Y:S02]  /*6410*/  FADD.FTZ R204, R85, R85 ;  /* 0x0000005555cc7221 */ /* 0x000fe40000010000 */
[----:B------:R-:W-:Y:S02]  /*6420*/  FFMA.FTZ R142, R143, R76, R142 ;  /* 0x0000004c8f8e7223 */ /* 0x000fe4000001008e */
[----:B------:R-:W-:-:S02]  /*6430*/  FFMA.FTZ R198, -R232, R173, R198 ;  /* 0x000000ade8c67223 */ /* 0x000fc400000101c6 */
[----:B------:R-:W-:Y:S02]  /*6440*/  FFMA.FTZ R72, R204, R72, R73 ;  /* 0x00000048cc487223 */ /* 0x000fe40000010049 */
[----:B------:R-:W-:Y:S02]  /*6450*/  FFMA.FTZ R73, R143, R202, -R70 ;  /* 0x000000ca8f497223 */ /* 0x000fe40000010846 */
[----:B------:R-:W-:Y:S02]  /*6460*/  FMUL.FTZ R173, R210, UR23 ;  /* 0x00000017d2ad7c20 */ /* 0x000fe40008410000 */
[----:B------:R-:W-:Y:S02]  /*6470*/  FADD.FTZ R201, -R201, R142 ;  /* 0x0000008ec9c97221 */ /* 0x000fe40000010100 */
[----:B------:R-:W-:Y:S02]  /*6480*/  FADD.FTZ R73, R200, R73 ;  /* 0x00000049c8497221 */ /* 0x000fe40000010000 */
[----:B------:R-:W-:-:S02]  /*6490*/  FFMA.FTZ R173, R226, UR24, R173 ;  /* 0x00000018e2ad7c23 */ /* 0x000fc400080100ad */
[----:B------:R-:W-:Y:S02]  /*64a0*/  FADD.FTZ R199, R84, R84 ;  /* 0x0000005454c77221 */ /* 0x000fe40000010000 */
[----:B------:R-:W-:Y:S02]  /*64b0*/  FMUL.FTZ R70, R144, -R201 ;  /* 0x800000c990467220 */ /* 0x000fe40000410000 */
[----:B------:R-:W-:Y:S02]  /*64c0*/  FFMA.FTZ R142, -R204, R173, -RZ ;  /* 0x000000adcc8e7223 */ /* 0x000fe400000109ff */
[----:B------:R-:W-:Y:S02]  /*64d0*/  FMUL.FTZ R144, R144, -R73 ;  /* 0x8000004990907220 */ /* 0x000fe40000410000 */
[----:B------:R-:W-:Y:S02]  /*64e0*/  FFMA.FTZ R173, R199, R75, R72 ;  /* 0x0000004bc7ad7223 */ /* 0x000fe40000010048 */
[----:B------:R-:W-:-:S02]  /*64f0*/  FFMA.FTZ R75, R145, R73, -R70 ;  /* 0x00000049914b7223 */ /* 0x000fc40000010846 */
[----:B------:R-:W-:Y:S02]  /*6500*/  FMUL.FTZ R70, R212, UR24 ;  /* 0x00000018d4467c20 */ /* 0x000fe40008410000 */
[----:B------:R-:W-:Y:S02]  /*6510*/  FFMA.FTZ R72, R145, R201, R144 ;  /* 0x000000c991487223 */ /* 0x000fe40000010090 */
[----:B------:R-:W-:Y:S02]  /*6520*/  FFMA.FTZ R70, R231, UR23, -R70 ;  /* 0x00000017e7467c23 */ /* 0x000fe40008010846 */
[----:B------:R-:W-:Y:S02]  /*6530*/  FADD.FTZ R72, -R81, R72 ;  /* 0x0000004851487221 */ /* 0x000fe40000010100 */
[----:B------:R-:W-:Y:S02]  /*6540*/  FADD.FTZ R82, R82, R75 ;  /* 0x0000004b52527221 */ /* 0x000fe40000010000 */
[----:B------:R-:W-:-:S02]  /*6550*/  FFMA.FTZ R198, -R204, R175, R198 ;  /* 0x000000afccc67223 */ /* 0x000fc400000101c6 */
[----:B------:R-:W-:Y:S02]  /*6560*/  FMUL.FTZ R144, R199, R70 ;  /* 0x00000046c7907220 */ /* 0x000fe40000410000 */
[----:B------:R-:W-:Y:S02]  /*6570*/  FADD.FTZ R175, R55, R55 ;  /* 0x0000003737af7221 */ /* 0x000fe40000010000 */
[C---:B------:R-:W-:Y:S02]  /*6580*/  FMUL.FTZ R70, R112.reuse, -R72 ;  /* 0x8000004870467220 */ /* 0x040fe40000410000 */
[----:B------:R-:W-:Y:S02]  /*6590*/  FMUL.FTZ R112, R112, -R82 ;  /* 0x8000005270707220 */ /* 0x000fe40000410000 */
[----:B------:R-:W-:Y:S02]  /*65a0*/  FFMA.FTZ R81, R175, R74, R173 ;  /* 0x0000004aaf517223 */ /* 0x000fe400000100ad */
[----:B------:R-:W-:-:S02]  /*65b0*/  FFMA.FTZ R70, R113, R82, -R70 ;  /* 0x0000005271467223 */ /* 0x000fc40000010846 */
[C---:B------:R-:W-:Y:S02]  /*65c0*/  FMUL.FTZ R145, R213.reuse, UR24 ;  /* 0x00000018d5917c20 */ /* 0x040fe40008410000 */
[----:B------:R-:W-:Y:S02]  /*65d0*/  FMUL.FTZ R173, R213, UR23 ;  /* 0x00000017d5ad7c20 */ /* 0x000fe40008410000 */
[----:B------:R-:W-:Y:S02]  /*65e0*/  FFMA.FTZ R75, R113, R72, R112 ;  /* 0x00000048714b7223 */ /* 0x000fe40000010070 */
[----:B------:R-:W-:Y:S02]  /*65f0*/  FADD.FTZ R79, R79, R70 ;  /* 0x000000464f4f7221 */ /* 0x000fe40000010000 */
[C---:B------:R-:W-:Y:S02]  /*6600*/  FFMA.FTZ R145, R228.reuse, UR23, -R145 ;  /* 0x00000017e4917c23 */ /* 0x040fe40008010891 */
[----:B------:R-:W-:-:S02]  /*6610*/  FFMA.FTZ R70, R228, UR24, R173 ;  /* 0x00000018e4467c23 */ /* 0x000fc400080100ad */
[----:B------:R-:W-:Y:S02]  /*6620*/  FADD.FTZ R75, -R78, R75 ;  /* 0x0000004b4e4b7221 */ /* 0x000fe40000010100 */
[C---:B------:R-:W-:Y:S02]  /*6630*/  FMUL.FTZ R173, R175.reuse, R145 ;  /* 0x00000091afad7220 */ /* 0x040fe40000410000 */
[----:B------:R-:W-:Y:S02]  /*6640*/  FADD.FTZ R113, R54, R54 ;  /* 0x0000003636717221 */ /* 0x000fe40000010000 */
[----:B------:R-:W-:Y:S02]  /*6650*/  FFMA.FTZ R145, -R175, R70, -RZ ;  /* 0x00000046af917223 */ /* 0x000fe400000109ff */
[C---:B------:R-:W-:Y:S02]  /*6660*/  FMUL.FTZ R70, R114.reuse, -R75 ;  /* 0x8000004b72467220 */ /* 0x040fe40000410000 */
[----:B------:R-:W-:-:S02]  /*6670*/  FMUL.FTZ R114, R114, -R79 ;  /* 0x8000004f72727220 */ /* 0x000fc40000410000 */
[----:B------:R-:W-:Y:S02]  /*6680*/  FFMA.FTZ R78, R113, R134, R81 ;  /* 0x00000086714e7223 */ /* 0x000fe40000010051 */
[C---:B------:R-:W-:Y:S02]  /*6690*/  FFMA.FTZ R81, R115.reuse, R79, -R70 ;  /* 0x0000004f73517223 */ /* 0x040fe40000010846 */
[C---:B------:R-:W-:Y:S02]  /*66a0*/  FMUL.FTZ R74, R214.reuse, UR24 ;  /* 0x00000018d64a7c20 */ /* 0x040fe40008410000 */
[----:B------:R-:W-:Y:S02]  /*66b0*/  FFMA.FTZ R70, R115, R75, R114 ;  /* 0x0000004b73467223 */ /* 0x000fe40000010072 */
[----:B------:R-:W-:Y:S02]  /*66c0*/  FFMA.FTZ R198, -R199, R177, R198 ;  /* 0x000000b1c7c67223 */ /* 0x000fe400000101c6 */
[----:B------:R-:W-:-:S02]  /*66d0*/  FMUL.FTZ R112, R214, UR23 ;  /* 0x00000017d6707c20 */ /* 0x000fc40008410000 */
[----:B------:R-:W-:Y:S02]  /*66e0*/  FFMA.FTZ R74, R233, UR23, -R74 ;  /* 0x00000017e94a7c23 */ /* 0x000fe4000801084a */
[----:B------:R-:W-:Y:S02]  /*66f0*/  FADD.FTZ R70, -R179, R70 ;  /* 0x00000046b3467221 */ /* 0x000fe40000010100 */
[----:B------:R-:W-:Y:S02]  /*6700*/  FADD.FTZ R180, R180, R81 ;  /* 0x00000051b4b47221 */ /* 0x000fe40000010000 */
[----:B------:R-:W-:Y:S02]  /*6710*/  FFMA.FTZ R198, -R175, R185, R198 ;  /* 0x000000b9afc67223 */ /* 0x000fe400000101c6 */
[----:B------:R-:W-:Y:S02]  /*6720*/  FFMA.FTZ R112, R233, UR24, R112 ;  /* 0x00000018e9707c23 */ /* 0x000fe40008010070 */
[----:B------:R-:W-:-:S02]  /*6730*/  FADD.FTZ R175, R53, R53 ;  /* 0x0000003535af7221 */ /* 0x000fc40000010000 */
[C---:B------:R-:W-:Y:S02]  /*6740*/  FMUL.FTZ R114, R113.reuse, R74 ;  /* 0x0000004a71727220 */ /* 0x040fe40000410000 */
[C---:B------:R-:W-:Y:S02]  /*6750*/  FMUL.FTZ R74, R116.reuse, -R70 ;  /* 0x80000046744a7220 */ /* 0x040fe40000410000 */
[----:B------:R-:W-:Y:S02]  /*6760*/  FMUL.FTZ R116, R116, -R180 ;  /* 0x800000b474747220 */ /* 0x000fe40000410000 */
[C---:B------:R-:W-:Y:S02]  /*6770*/  FFMA.FTZ R134, -R113.reuse, R112, -RZ ;  /* 0x0000007071867223 */ /* 0x040fe400000109ff */
[----:B------:R-:W-:Y:S02]  /*6780*/  FFMA.FTZ R191, -R113, R191, R198 ;  /* 0x000000bf71bf7223 */ /* 0x000fe400000101c6 */
[----:B------:R-:W-:-:S02]  /*6790*/  FFMA.FTZ R113, R175, R135, R78 ;  /* 0x00000087af717223 */ /* 0x000fc4000001004e */
[----:B------:R-:W-:Y:S02]  /*67a0*/  FMUL.FTZ R135, R215, UR23 ;  /* 0x00000017d7877c20 */ /* 0x000fe40008410000 */
[C---:B------:R-:W-:Y:S02]  /*67b0*/  FFMA.FTZ R116, R117.reuse, R70, R116 ;  /* 0x0000004675747223 */ /* 0x040fe40000010074 */
[----:B------:R-:W-:Y:S02]  /*67c0*/  FFMA.FTZ R81, R117, R180, -R74 ;  /* 0x000000b475517223 */ /* 0x000fe4000001084a */
[----:B------:R-:W-:Y:S02]  /*67d0*/  FFMA.FTZ R74, R216, UR24, R135 ;  /* 0x00000018d84a7c23 */ /* 0x000fe40008010087 */
[----:B------:R-:W-:Y:S02]  /*67e0*/  FADD.FTZ R181, -R181, R116 ;  /* 0x00000074b5b57221 */ /* 0x000fe40000010100 */
[----:B------:R-:W-:-:S02]  /*67f0*/  FADD.FTZ R81, R182, R81 ;  /* 0x00000051b6517221 */ /* 0x000fc40000010000 */
[----:B------:R-:W-:Y:S02]  /*6800*/  FADD.FTZ R117, R52, R52 ;  /* 0x0000003434757221 */ /* 0x000fe40000010000 */
[----:B------:R-:W-:Y:S02]  /*6810*/  FFMA.FTZ R116, -R175, R74, -RZ ;  /* 0x0000004aaf747223 */ /* 0x000fe400000109ff */
        /* <DEDUP_REMOVED lines=9> */
[----:B------:R-:W-:-:S02]  /*68b0*/  FMUL.FTZ R115, R215, UR24 ;  /* 0x00000018d7737c20 */ /* 0x000fc40008410000 */
[----:B------:R-:W-:Y:S02]  /*68c0*/  FMUL.FTZ R146, R117, R74 ;  /* 0x0000004a75927220 */ /* 0x000fe40000410000 */
[C---:B------:R-:W-:Y:S02]  /*68d0*/  FMUL.FTZ R74, R120.reuse, -R78 ;  /* 0x8000004e784a7220 */ /* 0x040fe40000410000 */
[----:B------:R-:W-:Y:S02]  /*68e0*/  FMUL.FTZ R120, R120, -R184 ;  /* 0x800000b878787220 */ /* 0x000fe40000410000 */
[----:B------:R-:W-:Y:S02]  /*68f0*/  FFMA.FTZ R115, R216, UR23, -R115 ;  /* 0x00000017d8737c23 */ /* 0x000fe40008010873 */
[C---:B------:R-:W-:Y:S02]  /*6900*/  FFMA.FTZ R120, R121.reuse, R78, R120 ;  /* 0x0000004e79787223 */ /* 0x040fe40000010078 */
[----:B------:R-:W-:Y:S01]  /*6910*/  FFMA.FTZ R113, R121, R184, -R74 ;  /* 0x000000b879717223 */ /* 0x000fe2000001084a */
[----:B------:R-:W-:Y:S01]  /*6920*/  HADD2.F32 R121, -RZ, R61.H0_H0 ;  /* 0x2000003dff797230 */ /* 0x000fe20000004100 */
[----:B------:R-:W-:-:S02]  /*6930*/  FMUL.FTZ R135, R175, R115 ;  /* 0x00000073af877220 */ /* 0x000fc40000410000 */
[----:B------:R-:W-:Y:S02]  /*6940*/  FADD.FTZ R198, R51, R51 ;  /* 0x0000003333c67221 */ /* 0x000fe40000010000 */
[----:B------:R-:W-:Y:S02]  /*6950*/  FMUL.FTZ R115, R208, UR24 ;  /* 0x00000018d0737c20 */ /* 0x000fe40008410000 */
[----:B------:R-:W-:Y:S02]  /*6960*/  FADD.FTZ R163, -R163, R120 ;  /* 0x00000078a3a37221 */ /* 0x000fe40000010100 */
[----:B------:R-:W-:Y:S02]  /*6970*/  FADD.FTZ R113, R164, R113 ;  /* 0x00000071a4717221 */ /* 0x000fe40000010000 */
[----:B------:R-:W-:Y:S01]  /*6980*/  FFMA.FTZ R182, R198, R155, R112 ;  /* 0x0000009bc6b67223 */ /* 0x000fe20000010070 */
[----:B------:R-:W-:Y:S01]  /*6990*/  P2R R112, PR, RZ, 0x2 ;  /* 0x00000002ff707803 */ /* 0x000fe20000000000 */
[----:B------:R-:W-:Y:S01]  /*69a0*/  FFMA.FTZ R115, R206, UR23, -R115 ;  /* 0x00000017ce737c23 */ /* 0x000fe20008010873 */
[----:B------:R-:W-:Y:S01]  /*69b0*/  SHF.L.U32 R155, R99, 0x5, RZ ;  /* 0x00000005639b7819 */ /* 0x000fe200000006ff */
[----:B------:R-:W-:-:S02]  /*69c0*/  FMUL.FTZ R74, R122, -R163 ;  /* 0x800000a37a4a7220 */ /* 0x000fc40000410000 */
[----:B------:R-:W-:Y:S01]  /*69d0*/  FMUL.FTZ R112, R122, -R113 ;  /* 0x800000717a707220 */ /* 0x000fe20000410000 */
[----:B------:R-:W-:Y:S01]  /*69e0*/  LEA.HI.SX32 R155, R155, R155, 0x1b ;  /* 0x0000009b9b9b7211 */ /* 0x000fe200078fdaff */
[----:B------:R-:W-:Y:S02]  /*69f0*/  FMUL.FTZ R120, R198, R115 ;  /* 0x00000073c6787220 */ /* 0x000fe40000410000 */
[C---:B------:R-:W-:Y:S02]  /*6a00*/  FFMA.FTZ R115, R123.reuse, R113, -R74 ;  /* 0x000000717b737223 */ /* 0x040fe4000001084a */
[----:B------:R-:W-:Y:S01]  /*6a10*/  FFMA.FTZ R112, R123, R163, R112 ;  /* 0x000000a37b707223 */ /* 0x000fe20000010070 */
[----:B------:R-:W-:Y:S01]  /*6a20*/  STS [R155.X4+0x10ac], R178 ;  /* 0x0010acb29b007388 */ /* 0x000fe20000004800 */
[----:B------:R-:W-:Y:S02]  /*6a30*/  FADD.FTZ R166, R166, R115 ;  /* 0x00000073a6a67221 */ /* 0x000fe40000010000 */
[----:B------:R-:W-:Y:S01]  /*6a40*/  FADD.FTZ R112, -R165, R112 ;  /* 0x00000070a5707221 */ /* 0x000fe20000010100 */
[----:B------:R0:W-:Y:S01]  /*6a50*/  STS [R155.X4+0x10e4], R116 ;  /* 0x0010e4749b007388 */ /* 0x0001e20000004800 */
[----:B------:R-:W-:-:S02]  /*6a60*/  FMUL.FTZ R115, R124, -R166 ;  /* 0x800000a67c737220 */ /* 0x000fc40000410000 */
[-C--:B------:R-:W-:Y:S01]  /*6a70*/  FMUL.FTZ R124, R124, -R112.reuse ;  /* 0x800000707c7c7220 */ /* 0x080fe20000410000 */
[----:B------:R-:W-:Y:S01]  /*6a80*/  STS [R155.X4+0x10fc], R80 ;  /* 0x0010fc509b007388 */ /* 0x000fe20000004800 */
[C---:B------:R-:W-:Y:S02]  /*6a90*/  FFMA.FTZ R164, R125.reuse, R112, R115 ;  /* 0x000000707da47223 */ /* 0x040fe40000010073 */
[----:B------:R-:W-:Y:S01]  /*6aa0*/  FFMA.FTZ R115, R125, R166, -R124 ;  /* 0x000000a67d737223 */ /* 0x000fe2000001087c */
[----:B------:R1:W-:Y:S01]  /*6ab0*/  STS [R155.X4+0x10d8], R114 ;  /* 0x0010d8729b007388 */ /* 0x0003e20000004800 */
[----:B------:R-:W-:Y:S01]  /*6ac0*/  FADD.FTZ R167, -R167, R164 ;  /* 0x000000a4a7a77221 */ /* 0x000fe20000010100 */
[----:B0-----:R-:W-:Y:S01]  /*6ad0*/  HADD2.F32 R116, -RZ, R60.H1_H1 ;  /* 0x3000003cff747230 */ /* 0x001fe20000004100 */
[----:B------:R-:W-:Y:S01]  /*6ae0*/  FADD.FTZ R115, R168, R115 ;  /* 0x00000073a8737221 */ /* 0x000fe20000010000 */
[----:B------:R-:W-:Y:S01]  /*6af0*/  STS [R155.X4+0x10f0], R120 ;  /* 0x0010f0789b007388 */ /* 0x000fe20000004800 */
[----:B------:R-:W-:-:S02]  /*6b00*/  FMUL.FTZ R118, R207, UR23 ;  /* 0x00000017cf767c20 */ /* 0x000fc40008410000 */
[C---:B------:R-:W-:Y:S01]  /*6b10*/  FMUL.FTZ R64, R126.reuse, -R167 ;  /* 0x800000a77e407220 */ /* 0x040fe20000410000 */
[----:B------:R-:W-:Y:S01]  /*6b20*/  STS [R155.X4+0x10f8], R77 ;  /* 0x0010f84d9b007388 */ /* 0x000fe20000004800 */
[-C--:B------:R-:W-:Y:S01]  /*6b30*/  FMUL.FTZ R126, R126, -R115.reuse ;  /* 0x800000737e7e7220 */ /* 0x080fe20000410000 */
[----:B-1----:R-:W-:Y:S01]  /*6b40*/  HADD2.F32 R114, -RZ, R60.H0_H0 ;  /* 0x2000003cff727230 */ /* 0x002fe20000004100 */
[----:B------:R-:W-:Y:S01]  /*6b50*/  FFMA.FTZ R196, -R175, R196, R191 ;  /* 0x000000c4afc47223 */ /* 0x000fe200000101bf */
[----:B------:R-:W-:Y:S01]  /*6b60*/  STS [R155.X4+0x10dc], R134 ;  /* 0x0010dc869b007388 */ /* 0x000fe20000004800 */
[----:B------:R-:W-:Y:S02]  /*6b70*/  FFMA.FTZ R118, R235, UR24, R118 ;  /* 0x00000018eb767c23 */ /* 0x000fe40008010076 */
[C---:B------:R-:W-:Y:S01]  /*6b80*/  FFMA.FTZ R65, R127.reuse, R115, -R64 ;  /* 0x000000737f417223 */ /* 0x040fe20000010840 */
[----:B------:R-:W-:Y:S01]  /*6b90*/  STS [R155.X4+0x10b8], R140 ;  /* 0x0010b88c9b007388 */ /* 0x000fe20000004800 */
[----:B------:R-:W-:-:S02]  /*6ba0*/  FFMA.FTZ R66, R127, R167, R126 ;  /* 0x000000a77f427223 */ /* 0x000fc4000001007e */
[C---:B------:R-:W-:Y:S01]  /*6bb0*/  FFMA.FTZ R118, -R117.reuse, R118, -RZ ;  /* 0x0000007675767223 */ /* 0x040fe200000109ff */
[----:B------:R-:W-:Y:S01]  /*6bc0*/  STS [R155.X4+0x10e0], R135 ;  /* 0x0010e0879b007388 */ /* 0x000fe20000004800 */
[----:B------:R-:W-:Y:S02]  /*6bd0*/  FFMA.FTZ R196, -R117, R195, R196 ;  /* 0x000000c375c47223 */ /* 0x000fe400000101c4 */
[----:B------:R-:W-:Y:S01]  /*6be0*/  FMUL.FTZ R117, R208, UR23 ;  /* 0x00000017d0757c20 */ /* 0x000fe20008410000 */
[----:B------:R0:W-:Y:S01]  /*6bf0*/  STS [R155.X4+0x10ec], R118 ;  /* 0x0010ec769b007388 */ /* 0x0001e20000004800 */
[----:B------:R-:W-:Y:S02]  /*6c00*/  FADD.FTZ R170, R170, R65 ;  /* 0x00000041aaaa7221 */ /* 0x000fe40000010000 */
[----:B------:R-:W-:Y:S01]  /*6c10*/  FADD.FTZ R66, -R169, R66 ;  /* 0x00000042a9427221 */ /* 0x000fe20000010100 */
[----:B------:R-:W-:Y:S01]  /*6c20*/  STS [R155.X4+0x10c4], R142 ;  /* 0x0010c48e9b007388 */ /* 0x000fe20000004800 */
[----:B------:R-:W-:-:S02]  /*6c30*/  FFMA.FTZ R117, R206, UR24, R117 ;  /* 0x00000018ce757c23 */ /* 0x000fc40008010075 */
[C---:B------:R-:W-:Y:S01]  /*6c40*/  FMUL.FTZ R64, R130.reuse, -R170 ;  /* 0x800000aa82407220 */ /* 0x040fe20000410000 */
[----:B------:R-:W-:Y:S01]  /*6c50*/  STS [R155.X4+0x1090], R160 ;  /* 0x001090a09b007388 */ /* 0x000fe20000004800 */
[-C--:B------:R-:W-:Y:S02]  /*6c60*/  FMUL.FTZ R130, R130, -R66.reuse ;  /* 0x8000004282827220 */ /* 0x080fe40000410000 */
[----:B------:R-:W-:Y:S01]  /*6c70*/  FFMA.FTZ R122, -R198, R117, -RZ ;  /* 0x00000075c67a7223 */ /* 0x000fe200000109ff */
[----:B------:R-:W-:Y:S01]  /*6c80*/  STS [R155.X4+0x10e8], R146 ;  /* 0x0010e8929b007388 */ /* 0x000fe20000004800 */
[C---:B------:R-:W-:Y:S02]  /*6c90*/  FFMA.FTZ R64, R131.reuse, R66, R64 ;  /* 0x0000004283407223 */ /* 0x040fe40000010040 */
[----:B------:R-:W-:Y:S01]  /*6ca0*/  FFMA.FTZ R117, R131, R170, -R130 ;  /* 0x000000aa83757223 */ /* 0x000fe20000010882 */
[----:B------:R-:W-:Y:S01]  /*6cb0*/  STS [R155.X4+0x10f4], R122 ;  /* 0x0010f47a9b007388 */ /* 0x000fe20000004800 */
[----:B------:R-:W-:-:S02]  /*6cc0*/  FADD.FTZ R147, -R147, R64 ;  /* 0x0000004093937221 */ /* 0x000fc40000010100 */
[----:B------:R-:W-:Y:S01]  /*6cd0*/  FADD.FTZ R117, R148, R117 ;  /* 0x0000007594757221 */ /* 0x000fe20000010000 */
[----:B------:R-:W-:Y:S01]  /*6ce0*/  STS [R155.X4+0x108c], R159 ;  /* 0x00108c9f9b007388 */ /* 0x000fe20000004800 */
[C---:B------:R-:W-:Y:S02]  /*6cf0*/  FMUL.FTZ R64, R132.reuse, -R147 ;  /* 0x8000009384407220 */ /* 0x040fe40000410000 */
[-C--:B------:R-:W-:Y:S01]  /*6d00*/  FMUL.FTZ R132, R132, -R117.reuse ;  /* 0x8000007584847220 */ /* 0x080fe20000410000 */
[----:B------:R-:W-:Y:S01]  /*6d10*/  STS [R155.X4+0x1080], R156 ;  /* 0x0010809c9b007388 */ /* 0x000fe20000004800 */
[C---:B------:R-:W-:Y:S02]  /*6d20*/  FFMA.FTZ R65, R133.reuse, R117, -R64 ;  /* 0x0000007585417223 */ /* 0x040fe40000010840 */
[----:B------:R-:W-:Y:S01]  /*6d30*/  FFMA.FTZ R132, R133, R147, R132 ;  /* 0x0000009385847223 */ /* 0x000fe20000010084 */
[----:B------:R-:W-:Y:S01]  /*6d40*/  STS [R155.X4+0x1084], R157 ;  /* 0x0010849d9b007388 */ /* 0x000fe20000004800 */
[----:B------:R-:W-:-:S02]  /*6d50*/  FADD.FTZ R150, R150, R65 ;  /* 0x0000004196967221 */ /* 0x000fc40000010000 */
[----:B------:R-:W-:Y:S01]  /*6d60*/  FADD.FTZ R178, -R149, R132 ;  /* 0x0000008495b27221 */ /* 0x000fe20000010100 */
[----:B------:R-:W-:Y:S01]  /*6d70*/  STS [R155.X4+0x1088], R158 ;  /* 0x0010889e9b007388 */ /* 0x000fe20000004800 */
[C---:B------:R-:W-:Y:S02]  /*6d80*/  FMUL.FTZ R64, R136.reuse, -R150 ;  /* 0x8000009688407220 */ /* 0x040fe40000410000 */
[-C--:B------:R-:W-:Y:S01]  /*6d90*/  FMUL.FTZ R136, R136, -R178.reuse ;  /* 0x800000b288887220 */ /* 0x080fe20000410000 */
        /* <DEDUP_REMOVED lines=8> */
[----:B------:R-:W-:Y:S01]  /*6e20*/  FMUL.FTZ R138, R138, -R119 ;  /* 0x800000778a8a7220 */ /* 0x000fe20000410000 */
[----:B------:R-:W-:Y:S01]  /*6e30*/  STS [R155.X4+0x10a8], R176 ;  /* 0x0010a8b09b007388 */ /* 0x000fe20000004800 */
[----:B------:R-:W-:Y:S02]  /*6e40*/  FFMA.FTZ R71, -R232, R71, -RZ ;  /* 0x00000047e8477223 */ /* 0x000fe400000109ff */
[----:B------:R-:W-:Y:S01]  /*6e50*/  FFMA.FTZ R138, R139, R65, R138 ;  /* 0x000000418b8a7223 */ /* 0x000fe2000001008a */
[----:B------:R-:W-:Y:S01]  /*6e60*/  STS [R155.X4+0x10b0], R186 ;  /* 0x0010b0ba9b007388 */ /* 0x000fe20000004800 */
[----:B------:R-:W-:-:S02]  /*6e70*/  FMUL.FTZ R123, R48, R119 ;  /* 0x00000077307b7220 */ /* 0x000fc40000410000 */
[----:B------:R-:W-:Y:S01]  /*6e80*/  FADD.FTZ R74, R182, R193 ;  /* 0x000000c1b64a7221 */ /* 0x000fe20000010000 */
[----:B------:R1:W-:Y:S01]  /*6e90*/  STS [R155.X4+0x10bc], R71 ;  /* 0x0010bc479b007388 */ /* 0x0003e20000004800 */
[----:B------:R-:W-:Y:S02]  /*6ea0*/  FFMA.FTZ R67, R139, R119, -R64 ;  /* 0x000000778b437223 */ /* 0x000fe40000010840 */
[----:B------:R-:W-:Y:S01]  /*6eb0*/  FADD.FTZ R182, -R153, R138 ;  /* 0x0000008a99b67221 */ /* 0x000fe20000010100 */
[----:B------:R-:W-:Y:S01]  /*6ec0*/  STS [R155.X4+0x10b4], R192 ;  /* 0x0010b4c09b007388 */ /* 0x000fe20000004800 */
[----:B0-----:R-:W-:Y:S02]  /*6ed0*/  FFMA.FTZ R118, -R48, R116, R223 ;  /* 0x0000007430767223 */ /* 0x001fe400000101df */
[----:B------:R-:W-:Y:S01]  /*6ee0*/  FMUL.FTZ R80, R128, R123 ;  /* 0x0000007b80507220 */ /* 0x000fe20000410000 */
[----:B------:R-:W-:Y:S01]  /*6ef0*/  STS [R155.X4+0x10c8], R144 ;  /* 0x0010c8909b007388 */ /* 0x000fe20000004800 */
[----:B------:R-:W-:-:S02]  /*6f00*/  FADD.FTZ R154, R154, R67 ;  /* 0x000000439a9a7221 */ /* 0x000fc40000010000 */
[----:B-1----:R-:W-:Y:S01]  /*6f10*/  FMUL.FTZ R71, R48, R65 ;  /* 0x0000004130477220 */ /* 0x002fe20000410000 */
[----:B------:R-:W-:Y:S01]  /*6f20*/  STS [R155.X4+0x10d0], R173 ;  /* 0x0010d0ad9b007388 */ /* 0x000fe20000004800 */
[C---:B------:R-:W-:Y:S02]  /*6f30*/  FMUL.FTZ R64, R49.reuse, R182 ;  /* 0x000000b631407220 */ /* 0x040fe40000410000 */
[-C--:B------:R-:W-:Y:S01]  /*6f40*/  FFMA.FTZ R126, R118, R71.reuse, -R80 ;  /* 0x00000047767e7223 */ /* 0x080fe20000010850 */
[----:B------:R-:W-:Y:S01]  /*6f50*/  HADD2.F32 R80, -RZ, R61.H1_H1 ;  /* 0x3000003dff507230 */ /* 0x000fe20000004100 */
[----:B------:R-:W-:Y:S01]  /*6f60*/  FMUL.FTZ R71, R128, R71 ;  /* 0x0000004780477220 */ /* 0x000fe20000410000 */
[----:B------:R-:W-:Y:S01]  /*6f70*/  STS [R155.X4+0x10d4], R145 ;  /* 0x0010d4919b007388 */ /* 0x000fe20000004800 */
[C---:B------:R-:W-:Y:S02]  /*6f80*/  FMUL.FTZ R122, R49.reuse, R154 ;  /* 0x0000009a317a7220 */ /* 0x040fe40000410000 */
[----:B------:R-:W-:-:S02]  /*6f90*/  FFMA.FTZ R221, -R49, R114, R221 ;  /* 0x0000007231dd7223 */ /* 0x000fc400000101dd */
[C---:B------:R-:W-:Y:S02]  /*6fa0*/  FMUL.FTZ R67, R129.reuse, R64 ;  /* 0x0000004081437220 */ /* 0x040fe40000410000 */
[----:B------:R-:W-:Y:S02]  /*6fb0*/  FFMA.FTZ R124, R118, R123, R71 ;  /* 0x0000007b767c7223 */ /* 0x000fe40000010047 */
[-C--:B------:R-:W-:Y:S02]  /*6fc0*/  FMUL.FTZ R71, R129, R122.reuse ;  /* 0x0000007a81477220 */ /* 0x080fe40000410000 */
[----:B------:R-:W-:Y:S02]  /*6fd0*/  FFMA.FTZ R67, R221, R122, R67 ;  /* 0x0000007add437223 */ /* 0x000fe40000010043 */
[----:B------:R-:W-:Y:S02]  /*6fe0*/  FMUL.FTZ R120, R47, R150 ;  /* 0x000000962f787220 */ /* 0x000fe40000410000 */
[----:B------:R-:W-:-:S02]  /*6ff0*/  FFMA.FTZ R71, R221, R64, -R71 ;  /* 0x00000040dd477223 */ /* 0x000fc40000010847 */
[----:B------:R-:W-:Y:S02]  /*7000*/  FADD.FTZ R67, RZ, R67 ;  /* 0x00000043ff437221 */ /* 0x000fe40000010000 */
[C---:B------:R-:W-:Y:S02]  /*7010*/  FFMA.FTZ R77, -R47.reuse, R121, R220 ;  /* 0x000000792f4d7223 */ /* 0x040fe400000101dc */
[----:B------:R-:W-:Y:S02]  /*7020*/  FMUL.FTZ R130, R47, R178 ;  /* 0x000000b22f827220 */ /* 0x000fe40000410000 */
[----:B------:R-:W-:Y:S02]  /*7030*/  FMUL.FTZ R125, R189, R120 ;  /* 0x00000078bd7d7220 */ /* 0x000fe40000410000 */
[----:B------:R-:W-:Y:S02]  /*7040*/  FMUL.FTZ R127, R46, R117 ;  /* 0x000000752e7f7220 */ /* 0x000fe40000410000 */
[----:B------:R-:W-:-:S02]  /*7050*/  FADD.FTZ R71, RZ, R71 ;  /* 0x00000047ff477221 */ /* 0x000fc40000010000 */
[----:B------:R-:W-:Y:S02]  /*7060*/  FADD.FTZ R67, R67, R124 ;  /* 0x0000007c43437221 */ /* 0x000fe40000010000 */
[-C--:B------:R-:W-:Y:S01]  /*7070*/  FFMA.FTZ R124, R77, R130.reuse, -R125 ;  /* 0x000000824d7c7223 */ /* 0x080fe2000001087d */
[----:B------:R-:W-:Y:S01]  /*7080*/  HADD2.F32 R125, -RZ, R62.H0_H0 ;  /* 0x2000003eff7d7230 */ /* 0x000fe20000004100 */
[----:B------:R-:W-:Y:S02]  /*7090*/  FMUL.FTZ R64, R189, R130 ;  /* 0x00000082bd407220 */ /* 0x000fe40000410000 */
[C---:B------:R-:W-:Y:S02]  /*70a0*/  FFMA.FTZ R130, -R46.reuse, R80, R225 ;  /* 0x000000502e827223 */ /* 0x040fe400000101e1 */
[----:B------:R-:W-:Y:S02]  /*70b0*/  FMUL.FTZ R131, R46, R147 ;  /* 0x000000932e837220 */ /* 0x000fe40000410000 */
[----:B------:R-:W-:-:S02]  /*70c0*/  FMUL.FTZ R132, R188, R127 ;  /* 0x0000007fbc847220 */ /* 0x000fc40000410000 */
[----:B------:R-:W-:Y:S01]  /*70d0*/  FADD.FTZ R71, R71, R126 ;  /* 0x0000007e47477221 */ /* 0x000fe20000010000 */
[----:B------:R-:W-:Y:S01]  /*70e0*/  HADD2.F32 R126, -RZ, R62.H1_H1 ;  /* 0x3000003eff7e7230 */ /* 0x000fe20000004100 */
[----:B------:R-:W-:Y:S02]  /*70f0*/  FFMA.FTZ R64, R77, R120, R64 ;  /* 0x000000784d407223 */ /* 0x000fe40000010040 */
[-C--:B------:R-:W-:Y:S02]  /*7100*/  FFMA.FTZ R132, R130, R131.reuse, -R132 ;  /* 0x0000008382847223 */ /* 0x080fe40000010884 */
[----:B------:R-:W-:Y:S02]  /*7110*/  FMUL.FTZ R131, R188, R131 ;  /* 0x00000083bc837220 */ /* 0x000fe40000410000 */
[----:B------:R-:W-:Y:S02]  /*7120*/  FADD.FTZ R71, R71, R124 ;  /* 0x0000007c47477221 */ /* 0x000fe40000010000 */
[----:B------:R-:W-:-:S02]  /*7130*/  FMUL.FTZ R124, R45, R170 ;  /* 0x000000aa2d7c7220 */ /* 0x000fc40000410000 */
[----:B------:R-:W-:Y:S02]  /*7140*/  FADD.FTZ R64, R67, R64 ;  /* 0x0000004043407221 */ /* 0x000fe40000010000 */
[----:B------:R-:W-:Y:S02]  /*7150*/  FFMA.FTZ R67, R130, R127, R131 ;  /* 0x0000007f82437223 */ /* 0x000fe40000010083 */
[C---:B------:R-:W-:Y:S02]  /*7160*/  FFMA.FTZ R131, -R45.reuse, R125, R222 ;  /* 0x0000007d2d837223 */ /* 0x040fe400000101de */
[----:B------:R-:W-:Y:S02]  /*7170*/  FMUL.FTZ R136, R45, R66 ;  /* 0x000000422d887220 */ /* 0x000fe40000410000 */
[----:B------:R-:W-:Y:S02]  /*7180*/  FMUL.FTZ R133, R187, R124 ;  /* 0x0000007cbb857220 */ /* 0x000fe40000410000 */
[----:B------:R-:W-:-:S02]  /*7190*/  FMUL.FTZ R134, R44, R115 ;  /* 0x000000732c867220 */ /* 0x000fc40000410000 */
[----:B------:R-:W-:Y:S01]  /*71a0*/  FFMA.FTZ R138, R131, R136, -R133 ;  /* 0x00000088838a7223 */ /* 0x000fe20000010885 */
[----:B------:R-:W-:Y:S01]  /*71b0*/  HADD2.F32 R133, -RZ, R63.H0_H0 ;  /* 0x2000003fff857230 */ /* 0x000fe20000004100 */
[C---:B------:R-:W-:Y:S02]  /*71c0*/  FFMA.FTZ R227, -R44.reuse, R126, R227 ;  /* 0x0000007e2ce37223 */ /* 0x040fe400000101e3 */
[----:B------:R-:W-:Y:S02]  /*71d0*/  FMUL.FTZ R136, R187, R136 ;  /* 0x00000088bb887220 */ /* 0x000fe40000410000 */
[----:B------:R-:W-:Y:S02]  /*71e0*/  FMUL.FTZ R140, R44, R167 ;  /* 0x000000a72c8c7220 */ /* 0x000fe40000410000 */
[----:B------:R-:W-:Y:S02]  /*71f0*/  FMUL.FTZ R135, R209, R134 ;  /* 0x00000086d1877220 */ /* 0x000fe40000410000 */
[----:B------:R-:W-:-:S02]  /*7200*/  FADD.FTZ R64, R64, R67 ;  /* 0x0000004340407221 */ /* 0x000fc40000010000 */
[----:B------:R-:W-:Y:S01]  /*7210*/  FFMA.FTZ R67, R131, R124, R136 ;  /* 0x0000007c83437223 */ /* 0x000fe20000010088 */
[----:B------:R-:W-:Y:S01]  /*7220*/  HADD2.F32 R136, -RZ, R63.H1_H1 ;  /* 0x3000003fff887230 */ /* 0x000fe20000004100 */
[-C--:B------:R-:W-:Y:S02]  /*7230*/  FFMA.FTZ R142, R227, R140.reuse, -R135 ;  /* 0x0000008ce38e7223 */ /* 0x080fe40000010887 */
[----:B------:R-:W-:Y:S02]  /*7240*/  FMUL.FTZ R140, R209, R140 ;  /* 0x0000008cd18c7220 */ /* 0x000fe40000410000 */
[----:B------:R-:W-:Y:S02]  /*7250*/  FADD.FTZ R64, R64, R67 ;  /* 0x0000004340407221 */ /* 0x000fe40000010000 */
[----:B------:R-:W-:Y:S02]  /*7260*/  FFMA.FTZ R67, R227, R134, R140 ;  /* 0x00000086e3437223 */ /* 0x000fe4000001008c */
[----:B------:R-:W-:-:S02]  /*7270*/  FMUL.FTZ R135, R43, R112 ;  /* 0x000000702b877220 */ /* 0x000fc40000410000 */
[----:B------:R-:W-:Y:S02]  /*7280*/  FADD.FTZ R71, R71, R132 ;  /* 0x0000008447477221 */ /* 0x000fe40000010000 */
[----:B------:R-:W-:Y:S02]  /*7290*/  FADD.FTZ R64, R64, R67 ;  /* 0x0000004340407221 */ /* 0x000fe40000010000 */
[C---:B------:R-:W-:Y:S02]  /*72a0*/  FMUL.FTZ R132, R43.reuse, R166 ;  /* 0x000000a62b847220 */ /* 0x040fe40000410000 */
[----:B------:R-:W-:Y:S02]  /*72b0*/  FFMA.FTZ R137, -R43, R133, R224 ;  /* 0x000000852b897223 */ /* 0x000fe400000101e0 */
[----:B------:R-:W-:Y:S02]  /*72c0*/  FMUL.FTZ R67, R190, R135 ;  /* 0x00000087be437220 */ /* 0x000fe40000410000 */
[----:B------:R-:W-:-:S02]  /*72d0*/  FMUL.FTZ R200, R212, UR23 ;  /* 0x00000017d4c87c20 */ /* 0x000fc40008410000 */
[-C--:B------:R-:W-:Y:S02]  /*72e0*/  FFMA.FTZ R67, R137, R132.reuse, R67 ;  /* 0x0000008489437223 */ /* 0x080fe40000010043 */
[----:B------:R-:W-:Y:S02]  /*72f0*/  FFMA.FTZ R143, R231, UR24, R200 ;  /* 0x00000018e78f7c23 */ /* 0x000fe400080100c8 */
[----:B------:R-:W-:Y:S02]  /*7300*/  FMUL.FTZ R140, R190, R132 ;  /* 0x00000084be8c7220 */ /* 0x000fe40000410000 */
[----:B------:R-:W-:Y:S01]  /*7310*/  FADD.FTZ R64, R64, R67 ;  /* 0x0000004340407221 */ /* 0x000fe20000010000 */
[----:B------:R-:W-:Y:S01]  /*7320*/  LEA R67, R95, 0xfffffc00, 0xa ;  /* 0xfffffc005f437811 */ /* 0x000fe200078e50ff */
[----:B------:R-:W-:Y:S02]  /*7330*/  FFMA.FTZ R143, -R199, R143, -RZ ;  /* 0x0000008fc78f7223 */ /* 0x000fe400000109ff */
[----:B------:R-:W-:Y:S01]  /*7340*/  FADD.FTZ R71, R71, R138 ;  /* 0x0000008a47477221 */ /* 0x000fe20000010000 */
[----:B------:R-:W-:Y:S01]  /*7350*/  IADD3 R160, -R67, c[0x0][0x168], RZ ;  /* 0x00005a0043a07a10 */ /* 0x000fe20007ffe1ff */
[----:B------:R-:W-:Y:S01]  /*7360*/  FFMA.FTZ R138, R137, R135, -R140 ;  /* 0x00000087898a7223 */ /* 0x000fe2000001088c */
[----:B------:R0:W-:Y:S01]  /*7370*/  STS [R155.X4+0x10cc], R143 ;  /* 0x0010cc8f9b007388 */ /* 0x0001e20000004800 */
[----:B------:R-:W-:Y:S01]  /*7380*/  FMUL.FTZ R135, R42, R113 ;  /* 0x000000712a877220 */ /* 0x000fe20000410000 */
[----:B------:R-:W-:Y:S01]  /*7390*/  LEA R160, R160, -R99, 0x1 ;  /* 0x80000063a0a07211 */ /* 0x000fe200078e08ff */
[----:B------:R-:W-:-:S02]  /*73a0*/  FMUL.FTZ R146, R201, UR22 ;  /* 0x00000016c9927c20 */ /* 0x000fc40008410000 */
[----:B------:R-:W-:Y:S01]  /*73b0*/  FMUL.FTZ R141, R210, UR24 ;  /* 0x00000018d28d7c20 */ /* 0x000fe20008410000 */
[----:B------:R-:W-:Y:S01]  /*73c0*/  ISETP.GE.AND P0, PT, R160, 0x1, PT ;  /* 0x00000001a000780c */ /* 0x000fe20003f06270 */
[----:B------:R-:W-:Y:S02]  /*73d0*/  FMUL.FTZ R67, R72, UR22 ;  /* 0x0000001648437c20 */ /* 0x000fe40008410000 */
[C---:B------:R-:W-:Y:S02]  /*73e0*/  FMUL.FTZ R139, R42.reuse, R163 ;  /* 0x000000a32a8b7220 */ /* 0x040fe40000410000 */
[----:B------:R-:W-:Y:S02]  /*73f0*/  FFMA.FTZ R140, -R42, R136, R229 ;  /* 0x000000882a8c7223 */ /* 0x000fe400000101e5 */
[----:B0-----:R-:W-:Y:S02]  /*7400*/  FMUL.FTZ R143, R211, R135 ;  /* 0x00000087d38f7220 */ /* 0x001fe40000410000 */
[----:B------:R-:W-:-:S02]  /*7410*/  FFMA.FTZ R149, R73, UR13, R146 ;  /* 0x0000000d49957c23 */ /* 0x000fc40008010092 */
[----:B------:R-:W-:Y:S02]  /*7420*/  FFMA.FTZ R141, R226, UR23, -R141 ;  /* 0x00000017e28d7c23 */ /* 0x000fe4000801088d */
[----:B------:R-:W-:Y:S02]  /*7430*/  FMUL.FTZ R146, R75, UR22 ;  /* 0x000000164b927c20 */ /* 0x000fe40008410000 */
[----:B------:R-:W-:Y:S02]  /*7440*/  FFMA.FTZ R148, R82, UR13, R67 ;  /* 0x0000000d52947c23 */ /* 0x000fe40008010043 */
[----:B------:R-:W-:Y:S02]  /*7450*/  FMUL.FTZ R67, R180, UR22 ;  /* 0x00000016b4437c20 */ /* 0x000fe40008410000 */
[----:B------:R-:W-:Y:S02]  /*7460*/  FADD.FTZ R71, R71, R142 ;  /* 0x0000008e47477221 */ /* 0x000fe40000010000 */
[----:B------:R-:W-:-:S02]  /*7470*/  FFMA.FTZ R142, R140, R139, -R143 ;  /* 0x0000008b8c8e7223 */ /* 0x000fc4000001088f */
[C---:B------:R-:W-:Y:S02]  /*7480*/  FMUL.FTZ R172, R243.reuse, R172 ;  /* 0x000000acf3ac7220 */ /* 0x040fe40000410000 */
[----:B------:R-:W-:Y:S02]  /*7490*/  FFMA.FTZ R174, -R243, R174, -RZ ;  /* 0x000000aef3ae7223 */ /* 0x000fe400000109ff */
[----:B------:R-:W-:Y:S01]  /*74a0*/  FMUL.FTZ R141, R204, R141 ;  /* 0x0000008dcc8d7220 */ /* 0x000fe20000410000 */
[----:B------:R-:W-:Y:S01]  /*74b0*/  STS [R155.X4+0x10a0], R172 ;  /* 0x0010a0ac9b007388 */ /* 0x000fe20000004800 */
[----:B------:R-:W-:Y:S02]  /*74c0*/  FFMA.FTZ R143, R79, UR13, R146 ;  /* 0x0000000d4f8f7c23 */ /* 0x000fe40008010092 */
[C---:B------:R-:W-:Y:S01]  /*74d0*/  FMUL.FTZ R159, R70.reuse, UR22 ;  /* 0x00000016469f7c20 */ /* 0x040fe20008410000 */
[----:B------:R-:W-:Y:S01]  /*74e0*/  STS [R155.X4+0x10a4], R174 ;  /* 0x0010a4ae9b007388 */ /* 0x000fe20000004800 */
[----:B------:R-:W-:-:S02]  /*74f0*/  FFMA.FTZ R146, R70, UR13, -R67 ;  /* 0x0000000d46927c23 */ /* 0x000fc40008010843 */
[----:B------:R-:W-:Y:S01]  /*7500*/  FMUL.FTZ R183, R39, R70 ;  /* 0x0000004627b77220 */ /* 0x000fe20000410000 */
[----:B------:R0:W-:Y:S01]  /*7510*/  STS [R155.X4+0x10c0], R141 ;  /* 0x0010c08d9b007388 */ /* 0x0001e20000004800 */
[----:B------:R-:W-:Y:S02]  /*7520*/  FMUL.FTZ R70, R81, UR22 ;  /* 0x0000001651467c20 */ /* 0x000fe40008410000 */
[----:B------:R-:W-:Y:S02]  /*7530*/  FMUL.FTZ R161, R184, UR22 ;  /* 0x00000016b8a17c20 */ /* 0x000fe40008410000 */
[----:B------:R-:W-:Y:S02]  /*7540*/  FMUL.FTZ R67, R170, UR22 ;  /* 0x00000016aa437c20 */ /* 0x000fe40008410000 */
[----:B------:R-:W-:Y:S01]  /*7550*/  FADD.FTZ R71, R71, R138 ;  /* 0x0000008a47477221 */ /* 0x000fe20000010000 */
[----:B------:R-:W-:Y:S01]  /*7560*/  HADD2.F32 R138, -RZ, R56.H1_H1 ;  /* 0x30000038ff8a7230 */ /* 0x000fe20000004100 */
[----:B------:R-:W-:-:S02]  /*7570*/  FMUL.FTZ R169, R78, UR22 ;  /* 0x000000164ea97c20 */ /* 0x000fc40008410000 */
[----:B0-----:R-:W-:Y:S02]  /*7580*/  FFMA.FTZ R155, R181, UR13, -R70 ;  /* 0x0000000db59b7c23 */ /* 0x001fe40008010846 */
[----:B------:R-:W-:Y:S02]  /*7590*/  FMUL.FTZ R70, R113, UR22 ;  /* 0x0000001671467c20 */ /* 0x000fe40008410000 */
[----:B------:R-:W-:Y:S02]  /*75a0*/  FFMA.FTZ R161, R78, UR13, -R161 ;  /* 0x0000000d4ea17c23 */ /* 0x000fe400080108a1 */
[----:B------:R-:W-:Y:S02]  /*75b0*/  FMUL.FTZ R185, R41, R78 ;  /* 0x0000004e29b97220 */ /* 0x000fe40000410000 */
[C---:B------:R-:W-:Y:S02]  /*75c0*/  FFMA.FTZ R78, R163.reuse, UR13, -R70 ;  /* 0x0000000da34e7c23 */ /* 0x040fe40008010846 */
[----:B------:R-:W-:-:S02]  /*75d0*/  FMUL.FTZ R70, R163, UR22 ;  /* 0x00000016a3467c20 */ /* 0x000fc40008410000 */
[C---:B------:R-:W-:Y:S02]  /*75e0*/  FFMA.FTZ R164, R66.reuse, UR13, -R67 ;  /* 0x0000000d42a47c23 */ /* 0x040fe40008010843 */
[----:B------:R-:W-:Y:S01]  /*75f0*/  FMUL.FTZ R141, R211, R139 ;  /* 0x0000008bd38d7220 */ /* 0x000fe20000410000 */
[----:B------:R-:W-:Y:S01]  /*7600*/  HADD2.F32 R139, -RZ, R57.H0_H0 ;  /* 0x20000039ff8b7230 */ /* 0x000fe20000004100 */
[----:B------:R-:W-:Y:S02]  /*7610*/  FMUL.FTZ R67, R66, UR22 ;  /* 0x0000001642437c20 */ /* 0x000fe40008410000 */
[----:B------:R-:W-:Y:S02]  /*7620*/  FADD.FTZ R179, R71, R142 ;  /* 0x0000008e47b37221 */ /* 0x000fe40000010000 */
[----:B------:R-:W-:Y:S02]  /*7630*/  FMUL.FTZ R71, R82, UR22 ;  /* 0x0000001652477c20 */ /* 0x000fe40008410000 */
[----:B------:R-:W-:-:S02]  /*7640*/  FMUL.FTZ R163, R166, UR22 ;  /* 0x00000016a6a37c20 */ /* 0x000fc40008410000 */
[----:B------:R-:W-:Y:S02]  /*7650*/  FFMA.FTZ R171, R113, UR13, R70 ;  /* 0x0000000d71ab7c23 */ /* 0x000fe40008010046 */
[----:B------:R-:W-:Y:S02]  /*7660*/  FFMA.FTZ R141, R140, R135, R141 ;  /* 0x000000878c8d7223 */ /* 0x000fe4000001008d */
[----:B------:R-:W-:Y:S02]  /*7670*/  FMUL.FTZ R70, R115, UR22 ;  /* 0x0000001673467c20 */ /* 0x000fe40008410000 */
[----:B------:R-:W-:Y:S02]  /*7680*/  FFMA.FTZ R168, R170, UR13, R67 ;  /* 0x0000000daaa87c23 */ /* 0x000fe40008010043 */
[----:B------:R-:W-:Y:S02]  /*7690*/  FMUL.FTZ R66, R117, UR22 ;  /* 0x0000001675427c20 */ /* 0x000fe40008410000 */
[----:B------:R-:W-:-:S02]  /*76a0*/  FMUL.FTZ R67, R150, UR22 ;  /* 0x0000001696437c20 */ /* 0x000fc40008410000 */
[----:B------:R-:W-:Y:S02]  /*76b0*/  FFMA.FTZ R152, R72, UR13, -R71 ;  /* 0x0000000d48987c23 */ /* 0x000fe40008010847 */
[C---:B------:R-:W-:Y:S02]  /*76c0*/  FFMA.FTZ R163, R112.reuse, UR13, -R163 ;  /* 0x0000000d70a37c23 */ /* 0x040fe400080108a3 */
[----:B------:R-:W-:Y:S02]  /*76d0*/  FMUL.FTZ R71, R112, UR22 ;  /* 0x0000001670477c20 */ /* 0x000fe40008410000 */
[----:B------:R-:W-:Y:S01]  /*76e0*/  FADD.FTZ R177, R64, R141 ;  /* 0x0000008d40b17221 */ /* 0x000fe20000010000 */
[----:B------:R-:W-:Y:S01]  /*76f0*/  HADD2.F32 R141, -RZ, R56.H0_H0 ;  /* 0x20000038ff8d7230 */ /* 0x000fe20000004100 */
[----:B------:R-:W-:Y:S01]  /*7700*/  FFMA.FTZ R112, R167, UR13, -R70 ;  /* 0x0000000da7707c23 */ /* 0x000fe20008010846 */
[----:B------:R-:W-:Y:S01]  /*7710*/  LEA R64, P1, R99, R194, 0x2 ;  /* 0x000000c263407211 */ /* 0x000fe200078210ff */
[----:B------:R-:W-:-:S02]  /*7720*/  FMUL.FTZ R172, R167, UR22 ;  /* 0x00000016a7ac7c20 */ /* 0x000fc40008410000 */
[----:B------:R-:W-:Y:S02]  /*7730*/  FFMA.FTZ R167, R147, UR13, -R66 ;  /* 0x0000000d93a77c23 */ /* 0x000fe40008010842 */
[----:B------:R-:W-:Y:S02]  /*7740*/  FFMA.FTZ R176, R178, UR13, -R67 ;  /* 0x0000000db2b07c23 */ /* 0x000fe40008010843 */
[----:B------:R-:W-:Y:S02]  /*7750*/  FMUL.FTZ R165, R41, R184 ;  /* 0x000000b829a57220 */ /* 0x000fe40000410000 */
[----:B------:R-:W-:Y:S02]  /*7760*/  FMUL.FTZ R66, R119, UR22 ;  /* 0x0000001677427c20 */ /* 0x000fe40008410000 */
[----:B------:R-:W-:Y:S02]  /*7770*/  FMUL.FTZ R67, R154, UR22 ;  /* 0x000000169a437c20 */ /* 0x000fe40008410000 */
[----:B------:R-:W-:-:S02]  /*7780*/  FFMA.FTZ R174, R166, UR13, R71 ;  /* 0x0000000da6ae7c23 */ /* 0x000fc40008010047 */
[----:B------:R-:W-:Y:S02]  /*7790*/  FMUL.FTZ R70, R147, UR22 ;  /* 0x0000001693467c20 */ /* 0x000fe40008410000 */
[----:B------:R-:W-:Y:S02]  /*77a0*/  FMUL.FTZ R71, R178, UR22 ;  /* 0x00000016b2477c20 */ /* 0x000fe40008410000 */
[----:B------:R-:W-:Y:S02]  /*77b0*/  FFMA.FTZ R226, -R41, R141, R226 ;  /* 0x0000008d29e27223 */ /* 0x000fe400000101e2 */
[----:B------:R-:W-:Y:S02]  /*77c0*/  FMUL.FTZ R158, R79, UR22 ;  /* 0x000000164f9e7c20 */ /* 0x000fe40008410000 */
[----:B------:R-:W-:Y:S02]  /*77d0*/  FMUL.FTZ R194, R210, R165 ;  /* 0x000000a5d2c27220 */ /* 0x000fe40000410000 */
[----:B------:R-:W-:-:S02]  /*77e0*/  FFMA.FTZ R147, R65, UR13, -R66 ;  /* 0x0000000d41937c23 */ /* 0x000fc40008010842 */
[----:B------:R-:W-:Y:S02]  /*77f0*/  FFMA.FTZ R178, R182, UR13, -R67 ;  /* 0x0000000db6b27c23 */ /* 0x000fe40008010843 */
[----:B------:R-:W-:Y:S02]  /*7800*/  FFMA.FTZ R196, -R198, R197, R196 ;  /* 0x000000c5c6c47223 */ /* 0x000fe400000101c4 */
[----:B------:R-:W-:Y:S02]  /*7810*/  FMUL.FTZ R144, R69, UR22 ;  /* 0x0000001645907c20 */ /* 0x000fe40008410000 */
[----:B------:R-:W-:Y:S02]  /*7820*/  FMUL.FTZ R142, R205, UR22 ;  /* 0x00000016cd8e7c20 */ /* 0x000fe40008410000 */
[----:B------:R-:W-:Y:S02]  /*7830*/  FMUL.FTZ R153, R202, UR22 ;  /* 0x00000016ca997c20 */ /* 0x000fe40008410000 */
[----:B------:R-:W-:-:S02]  /*7840*/  FMUL.FTZ R151, R76, UR22 ;  /* 0x000000164c977c20 */ /* 0x000fc40008410000 */
[----:B------:R-:W-:Y:S02]  /*7850*/  FMUL.FTZ R156, R73, UR22 ;  /* 0x00000016499c7c20 */ /* 0x000fe40008410000 */
[----:B------:R-:W-:Y:S02]  /*7860*/  FMUL.FTZ R162, R181, UR22 ;  /* 0x00000016b5a27c20 */ /* 0x000fe40008410000 */
[----:B------:R-:W-:Y:S02]  /*7870*/  FMUL.FTZ R157, R40, R81 ;  /* 0x00000051289d7220 */ /* 0x000fe40000410000 */
[----:B------:R-:W-:Y:S02]  /*7880*/  FMUL.FTZ R66, R65, UR22 ;  /* 0x0000001641427c20 */ /* 0x000fe40008410000 */
[----:B------:R-:W-:Y:S02]  /*7890*/  FMUL.FTZ R67, R182, UR22 ;  /* 0x00000016b6437c20 */ /* 0x000fe40008410000 */
[----:B------:R-:W-:-:S02]  /*78a0*/  FFMA.FTZ R145, R75, UR13, -R158 ;  /* 0x0000000d4b917c23 */ /* 0x000fc4000801089e */
[----:B------:R-:W-:Y:S02]  /*78b0*/  FFMA.FTZ R194, R226, R185, -R194 ;  /* 0x000000b9e2c27223 */ /* 0x000fe400000108c2 */
[----:B------:R-:W-:Y:S02]  /*78c0*/  FADD.FTZ R83, R196, -R83 ;  /* 0x80000053c4537221 */ /* 0x000fe40000010000 */
[----:B------:R-:W-:Y:S02]  /*78d0*/  FFMA.FTZ R231, -R40, R138, R231 ;  /* 0x0000008a28e77223 */ /* 0x000fe400000101e7 */
[----:B------:R-:W-:Y:S02]  /*78e0*/  FFMA.FTZ R228, -R39, R139, R228 ;  /* 0x0000008b27e47223 */ /* 0x000fe400000101e4 */
[----:B------:R-:W-:Y:S02]  /*78f0*/  FFMA.FTZ R144, R205, UR13, -R144 ;  /* 0x0000000dcd907c23 */ /* 0x000fe40008010890 */
[----:B------:R-:W-:-:S02]  /*7900*/  FFMA.FTZ R142, R69, UR13, R142 ;  /* 0x0000000d458e7c23 */ /* 0x000fc4000801008e */
[----:B------:R-:W-:Y:S02]  /*7910*/  FFMA.FTZ R153, R76, UR13, -R153 ;  /* 0x0000000d4c997c23 */ /* 0x000fe40008010899 */
[----:B------:R-:W-:Y:S02]  /*7920*/  FFMA.FTZ R151, R202, UR13, R151 ;  /* 0x0000000dca977c23 */ /* 0x000fe40008010097 */
[----:B------:R-:W-:Y:S02]  /*7930*/  FFMA.FTZ R156, R201, UR13, -R156 ;  /* 0x0000000dc99c7c23 */ /* 0x000fe4000801089c */
[----:B------:R-:W-:Y:S02]  /*7940*/  FMUL.FTZ R158, R39, R180 ;  /* 0x000000b4279e7220 */ /* 0x000fe40000410000 */
[----:B------:R-:W-:Y:S02]  /*7950*/  FFMA.FTZ R159, R180, UR13, R159 ;  /* 0x0000000db49f7c23 */ /* 0x000fe4000801009f */
[----:B------:R-:W-:-:S02]  /*7960*/  FMUL.FTZ R181, R40, R181 ;  /* 0x000000b528b57220 */ /* 0x000fc40000410000 */
[----:B------:R-:W-:Y:S02]  /*7970*/  FFMA.FTZ R162, R81, UR13, R162 ;  /* 0x0000000d51a27c23 */ /* 0x000fe400080100a2 */
[----:B------:R-:W-:Y:S02]  /*7980*/  FMUL.FTZ R192, R212, R157 ;  /* 0x0000009dd4c07220 */ /* 0x000fe40000410000 */
[----:B------:R-:W-:Y:S02]  /*7990*/  FFMA.FTZ R169, R184, UR13, R169 ;  /* 0x0000000db8a97c23 */ /* 0x000fe400080100a9 */
[----:B------:R-:W-:Y:S02]  /*79a0*/  FMUL.FTZ R185, R210, R185 ;  /* 0x000000b9d2b97220 */ /* 0x000fe40000410000 */
        /* <DEDUP_REMOVED lines=8> */
[----:B------:R-:W-:Y:S01]  /*7a30*/  IMAD R196, R106, c[0x0][0x2c0], RZ ;  /* 0x0000b0006ac47a24 */ /* 0x000fe200078e02ff */
[----:B------:R-:W-:Y:S01]  /*7a40*/  ULDC.64 UR10, c[0x0][0x2b8] ;  /* 0x0000ae00000a7ab9 */ /* 0x000fe20000000a00 */
[C---:B------:R-:W-:Y:S01]  /*7a50*/  IMAD.WIDE.U32 R70, R107.reuse, c[0x0][0x2c0], RZ ;  /* 0x0000b0006b467a25 */ /* 0x040fe200078e00ff */
[----:B------:R-:W-:Y:S01]  /*7a60*/  USHF.R.U32.HI UR12, URZ, 0x1, UR11 ;  /* 0x000000013f0c7899 */ /* 0x000fe2000801160b */
[----:B------:R0:W1:Y:S01]  /*7a70*/  LDS R191, [R66.X4+0x1080] ;  /* 0x0010800042bf7984 */ /* 0x0000620000004800 */
[----:B------:R-:W-:Y:S01]  /*7a80*/  UMOV UR9, 0x1 ;  /* 0x0000000100097882 */ /* 0x000fe20000000000 */
[----:B------:R-:W-:Y:S01]  /*7a90*/  IMAD R67, R107, c[0x0][0x2c4], R196 ;  /* 0x0000b1006b437a24 */ /* 0x000fe200078e02c4 */
[----:B------:R-:W-:Y:S01]  /*7aa0*/  LEA R196, R95, 0xfffff800, 0xb ;  /* 0xfffff8005fc47811 */ /* 0x000fe200078e58ff */
[----:B------:R-:W-:Y:S01]  /*7ab0*/  USHF.R.U64 UR9, UR10, UR9, UR11 ;  /* 0x000000090a097299 */ /* 0x000fe2000800120b */
[----:B------:R-:W-:Y:S01]  /*7ac0*/  SHF.R.S32.HI R193, RZ, 0x1f, R0 ;  /* 0x0000001fffc17819 */ /* 0x000fe20000011400 */
[----:B------:R-:W-:Y:S01]  /*7ad0*/  IMAD R195, R109, UR12, RZ ;  /* 0x0000000c6dc37c24 */ /* 0x000fe2000f8e02ff */
[----:B------:R-:W-:-:S02]  /*7ae0*/  IADD3 R71, R71, R67, RZ ;  /* 0x0000004347477210 */ /* 0x000fc40007ffe0ff */
[----:B0-----:R-:W-:Y:S01]  /*7af0*/  IADD3 R66, P0, R196, R99, RZ ;  /* 0x00000063c4427210 */ /* 0x001fe20007f1e0ff */
[----:B------:R-:W-:Y:S02]  /*7b00*/  IMAD R193, R193, c[0x0][0x2d0], RZ ;  /* 0x0000b400c1c17a24 */ /* 0x000fe400078e02ff */
[----:B------:R-:W-:Y:S01]  /*7b10*/  IMAD R197, R108, UR9, R195 ;  /* 0x000000096cc57c24 */ /* 0x000fe2000f8e02c3 */
[----:B------:R-:W-:Y:S01]  /*7b20*/  LEA.HI.X.SX32 R67, R196, RZ, 0x1, P0 ;  /* 0x000000ffc4437211 */ /* 0x000fe200000f0eff */
[----:B------:R-:W-:-:S04]  /*7b30*/  IMAD.WIDE.U32 R70, R109, UR9, R70 ;  /* 0x000000096d467c25 */ /* 0x000fc8000f8e0046 */
[C---:B------:R-:W-:Y:S01]  /*7b40*/  IMAD R195, R0.reuse, c[0x0][0x2d4], R193 ;  /* 0x0000b50000c37a24 */ /* 0x040fe200078e02c1 */
[----:B------:R-:W-:Y:S01]  /*7b50*/  IADD3 R193, R71, R197, RZ ;  /* 0x000000c547c17210 */ /* 0x000fe20007ffe0ff */
[----:B------:R-:W-:Y:S01]  /*7b60*/  IMAD.WIDE.U32 R66, R0, c[0x0][0x2d0], R66 ;  /* 0x0000b40000427a25 */ /* 0x000fe200078e0042 */
[----:B------:R-:W-:-:S04]  /*7b70*/  LEA R71, P0, R70, c[0x0][0x320], 0x3 ;  /* 0x0000c80046477a11 */ /* 0x000fc800078018ff */
[----:B------:R-:W-:Y:S02]  /*7b80*/  IADD3 R195, R67, R195, RZ ;  /* 0x000000c343c37210 */ /* 0x000fe40007ffe0ff */
[----:B------:R-:W-:Y:S02]  /*7b90*/  LEA.HI.X R67, R70, c[0x0][0x324], R193, 0x3, P0 ;  /* 0x0000c90046437a11 */ /* 0x000fe400000f1cc1 */
[----:B------:R-:W-:-:S04]  /*7ba0*/  LEA R70, P0, R66, R71, 0x2 ;  /* 0x0000004742467211 */ /* 0x000fc800078010ff */
[----:B------:R-:W-:-:S05]  /*7bb0*/  LEA.HI.X R71, R66, R67, R195, 0x2, P0 ;  /* 0x0000004342477211 */ /* 0x000fca00000f14c3 */
[----:B-1----:R0:W-:Y:S04]  /*7bc0*/  RED.E.ADD.F32.FTZ.RN.STRONG.GPU [R70.64], R191 ;  /* 0x000000bf4600798e */ /* 0x0021e8000c10e78e */
.L_x_6463:
[----:B------:R-:W-:Y:S05]  /*7bd0*/  BSYNC B0 ;  /* 0x0000000000007941 */ /* 0x000fea0003800000 */
.L_x_6462:
[----:B------:R-:W-:Y:S01]  /*7be0*/  ULDC UR9, c[0x0][0x174] ;  /* 0x00005d0000097ab9 */ /* 0x000fe20000000800 */
[----:B------:R-:W-:Y:S01]  /*7bf0*/  FMUL.FTZ R67, R213, R158 ;  /* 0x0000009ed5437220 */ /* 0x000fe20000410000 */
[----:B------:R-:W-:Y:S01]  /*7c00*/  UIADD3 UR9, UR6, -UR9, URZ ;  /* 0x8000000906097290 */ /* 0x000fe2000fffe03f */
[----:B------:R-:W-:Y:S01]  /*7c10*/  FFMA.FTZ R66, R226, R165, R185 ;  /* 0x000000a5e2427223 */ /* 0x000fe200000100b9 */
[----:B------:R-:W-:Y:S01]  /*7c20*/  LEA.HI.X R65, R99, R68, RZ, 0x2, P1 ;  /* 0x0000004463417211 */ /* 0x000fe200008f14ff */
[----:B0-----:R-:W-:Y:S01]  /*7c30*/  FMUL.FTZ R70, R212, R181 ;  /* 0x000000b5d4467220 */ /* 0x001fe20000410000 */
[----:B------:R-:W-:Y:S01]  /*7c40*/  UIMAD UR9, UR9, -0x800, URZ ;  /* 0xfffff800090978a4 */ /* 0x000fe2000f8e023f */
[----:B------:R-:W-:Y:S01]  /*7c50*/  FFMA.FTZ R196, R228, R183, -R67 ;  /* 0x000000b7e4c47223 */ /* 0x000fe20000010843 */
[----:B------:R-:W-:Y:S01]  /*7c60*/  HADD2.F32 R68, -RZ, R57.H1_H1 ;  /* 0x30000039ff447230 */ /* 0x000fe20000004100 */
[----:B------:R-:W-:Y:S01]  /*7c70*/  FADD.FTZ R66, R177, R66 ;  /* 0x00000042b1427221 */ /* 0x000fe20000010000 */
[----:B------:R-:W-:Y:S01]  /*7c80*/  HADD2.F32 R177, -RZ, R58.H0_H0 ;  /* 0x2000003affb17230 */ /* 0x000fe20000004100 */
[----:B------:R-:W-:Y:S01]  /*7c90*/  FFMA.FTZ R67, R231, R157, R70 ;  /* 0x0000009de7437223 */ /* 0x000fe20000010046 */
[----:B------:R-:W-:Y:S01]  /*7ca0*/  MOV R71, UR9 ;  /* 0x0000000900477c02 */ /* 0x000fe20008000f00 */
[----:B------:R-:W-:Y:S01]  /*7cb0*/  FMUL.FTZ R183, R213, R183 ;  /* 0x000000b7d5b77220 */ /* 0x000fe20000410000 */
[----:B------:R-:W-:Y:S01]  /*7cc0*/  USHF.L.U32 UR9, UR7, 0x2, URZ ;  /* 0x0000000207097899 */ /* 0x000fe2000800063f */
[----:B------:R-:W-:Y:S01]  /*7cd0*/  FADD.FTZ R66, R66, R67 ;  /* 0x0000004342427221 */ /* 0x000fe20000010000 */
[----:B------:R-:W-:Y:S01]  /*7ce0*/  USHF.L.U64.HI UR10, UR7, 0x2, UR8 ;  /* 0x00000002070a7899 */ /* 0x000fe20008010208 */
[----:B------:R-:W-:Y:S01]  /*7cf0*/  FFMA.FTZ R183, R228, R158, R183 ;  /* 0x0000009ee4b77223 */ /* 0x000fe200000100b7 */
[----:B------:R-:W-:Y:S01]  /*7d00*/  ULDC.64 UR12, c[0x0][0x2d0] ;  /* 0x0000b400000c7ab9 */ /* 0x000fe20000000a00 */
[----:B------:R-:W-:Y:S01]  /*7d10*/  IMAD.WIDE R64, R71, 0x4, R64 ;  /* 0x0000000447407825 */ /* 0x000fe200078e0240 */
[C---:B------:R-:W-:Y:S01]  /*7d20*/  ISETP.GE.AND P0, PT, R160.reuse, 0x41, PT ;  /* 0x00000041a000780c */ /* 0x040fe20003f06270 */
[----:B------:R-:W-:Y:S01]  /*7d30*/  UIMAD UR10, UR10, UR12, URZ ;  /* 0x0000000c0a0a72a4 */ /* 0x000fe2000f8e023f */
[----:B------:R-:W-:Y:S01]  /*7d40*/  BSSY B0, `(.L_x_6464) ;  /* 0x0000044000007945 */ /* 0x000fe20003800000 */
[----:B------:R-:W-:Y:S01]  /*7d50*/  FFMA.FTZ R192, R231, R181, -R192 ;  /* 0x000000b5e7c07223 */ /* 0x000fe200000108c0 */
[----:B------:R-:W-:Y:S01]  /*7d60*/  ISETP.GE.AND P1, PT, R160, 0x81, PT ;  /* 0x00000081a000780c */ /* 0x000fe20003f26270 */
[----:B------:R-:W-:Y:S01]  /*7d70*/  FADD.FTZ R179, R179, R194 ;  /* 0x000000c2b3b37221 */ /* 0x000fe20000010000 */
[----:B------:R-:W-:Y:S01]  /*7d80*/  UIMAD UR10, UR9, UR13, UR10 ;  /* 0x0000000d090a72a4 */ /* 0x000fe2000f8e020a */
[----:B------:R-:W-:Y:S01]  /*7d90*/  FMUL.FTZ R71, R38, R79 ;  /* 0x0000004f26477220 */ /* 0x000fe20000410000 */
[----:B------:R-:W-:Y:S01]  /*7da0*/  ISETP.GE.AND P2, PT, R160, 0xc1, PT ;  /* 0x000000c1a000780c */ /* 0x000fe20003f46270 */
[----:B------:R-:W-:-:S02]  /*7db0*/  FADD.FTZ R66, R66, R183 ;  /* 0x000000b742427221 */ /* 0x000fc40000010000 */
[----:B------:R-:W-:Y:S01]  /*7dc0*/  FADD.FTZ R179, R179, R192 ;  /* 0x000000c0b3b37221 */ /* 0x000fe20000010000 */
[----:B------:R-:W-:Y:S01]  /*7dd0*/  HADD2.F32 R192, -RZ, R58.H1_H1 ;  /* 0x3000003affc07230 */ /* 0x000fe20000004100 */
        /* <DEDUP_REMOVED lines=10> */
[----:B------:R-:W-:-:S02]  /*7e80*/  FFMA.FTZ R181, R70, R71, R181 ;  /* 0x0000004746b57223 */ /* 0x000fc400000100b5 */
[-C--:B------:R-:W-:Y:S01]  /*7e90*/  FFMA.FTZ R200, R179, R72.reuse, -R183 ;  /* 0x00000048b3c87223 */ /* 0x080fe200000108b7 */
[----:B------:R-:W-:Y:S01]  /*7ea0*/  MOV R183, UR9 ;  /* 0x0000000900b77c02 */ /* 0x000fe20008000f00 */
[----:B------:R-:W-:Y:S02]  /*7eb0*/  FMUL.FTZ R72, R215, R72 ;  /* 0x00000048d7487220 */ /* 0x000fe40000410000 */
[----:B------:R-:W-:Y:S02]  /*7ec0*/  FADD.FTZ R66, R66, R181 ;  /* 0x000000b542427221 */ /* 0x000fe40000010000 */
[C---:B------:R-:W-:Y:S02]  /*7ed0*/  FMUL.FTZ R75, R36.reuse, R73 ;  /* 0x00000049244b7220 */ /* 0x040fe40000410000 */
[----:B------:R-:W-:Y:S01]  /*7ee0*/  FFMA.FTZ R181, R179, R194, R72 ;  /* 0x000000c2b3b57223 */ /* 0x000fe20000010048 */
[----:B------:R-:W-:Y:S01]  /*7ef0*/  HADD2.F32 R72, -RZ, R59.H1_H1 ;  /* 0x3000003bff487230 */ /* 0x000fe20000004100 */
[----:B------:R-:W-:-:S02]  /*7f00*/  FFMA.FTZ R196, -R36, R192, R235 ;  /* 0x000000c024c47223 */ /* 0x000fc400000101eb */
[----:B------:R-:W-:Y:S02]  /*7f10*/  FMUL.FTZ R201, R36, R201 ;  /* 0x000000c924c97220 */ /* 0x000fe40000410000 */
[----:B------:R-:W-:Y:S02]  /*7f20*/  FMUL.FTZ R185, R207, R75 ;  /* 0x0000004bcfb97220 */ /* 0x000fe40000410000 */
[----:B------:R-:W-:Y:S01]  /*7f30*/  FADD.FTZ R66, R66, R181 ;  /* 0x000000b542427221 */ /* 0x000fe20000010000 */
[----:B------:R-:W-:Y:S01]  /*7f40*/  HADD2.F32 R181, -RZ, R59.H0_H0 ;  /* 0x2000003bffb57230 */ /* 0x000fe20000004100 */
[----:B------:R-:W-:-:S04]  /*7f50*/  IMAD.WIDE.U32 R64, R183, c[0x0][0x2d0], R64 ;  /* 0x0000b400b7407a25 */ /* 0x000fc800078e0040 */
[----:B------:R-:W-:Y:S01]  /*7f60*/  FMUL.FTZ R183, R35, R202 ;  /* 0x000000ca23b77220 */ /* 0x000fe20000410000 */
[----:B------:R-:W-:Y:S01]  /*7f70*/  IADD3 R65, R65, UR10, RZ ;  /* 0x0000000a41417c10 */ /* 0x000fe2000fffe0ff */
[----:B------:R-:W-:Y:S02]  /*7f80*/  FFMA.FTZ R204, R196, R201, -R185 ;  /* 0x000000c9c4cc7223 */ /* 0x000fe400000108b9 */
[C---:B------:R-:W-:Y:S02]  /*7f90*/  FMUL.FTZ R185, R35.reuse, R76 ;  /* 0x0000004c23b97220 */ /* 0x040fe40000410000 */
[----:B------:R-:W-:Y:S02]  /*7fa0*/  FFMA.FTZ R206, -R35, R181, R206 ;  /* 0x000000b523ce7223 */ /* 0x000fe400000101ce */
[----:B------:R-:W-:Y:S02]  /*7fb0*/  FMUL.FTZ R76, R208, R183 ;  /* 0x000000b7d04c7220 */ /* 0x000fe40000410000 */
[----:B------:R-:W-:-:S02]  /*7fc0*/  FMUL.FTZ R201, R207, R201 ;  /* 0x000000c9cfc97220 */ /* 0x000fc40000410000 */
[----:B------:R-:W-:Y:S02]  /*7fd0*/  FADD.FTZ R67, R67, R198 ;  /* 0x000000c643437221 */ /* 0x000fe40000010000 */
[----:B------:R-:W-:Y:S02]  /*7fe0*/  FFMA.FTZ R198, R206, R185, -R76 ;  /* 0x000000b9cec67223 */ /* 0x000fe4000001084c */
[----:B------:R-:W-:Y:S02]  /*7ff0*/  FFMA.FTZ R201, R196, R75, R201 ;  /* 0x0000004bc4c97223 */ /* 0x000fe400000100c9 */
[----:B------:R-:W-:Y:S02]  /*8000*/  FMUL.FTZ R185, R208, R185 ;  /* 0x000000b9d0b97220 */ /* 0x000fe40000410000 */
[----:B------:R-:W-:Y:S02]  /*8010*/  FADD.FTZ R67, R67, R200 ;  /* 0x000000c843437221 */ /* 0x000fe40000010000 */
[----:B------:R-:W-:-:S02]  /*8020*/  FADD.FTZ R66, R66, R201 ;  /* 0x000000c942427221 */ /* 0x000fc40000010000 */
[----:B------:R-:W-:Y:S02]  /*8030*/  FFMA.FTZ R185, R206, R183, R185 ;  /* 0x000000b7ceb97223 */ /* 0x000fe400000100b9 */
[----:B------:R-:W-:Y:S02]  /*8040*/  FMUL.FTZ R76, R34, R69 ;  /* 0x00000045224c7220 */ /* 0x000fe40000410000 */
[----:B------:R-:W-:Y:S02]  /*8050*/  FADD.FTZ R67, R67, R204 ;  /* 0x000000cc43437221 */ /* 0x000fe40000010000 */
[----:B------:R-:W-:Y:S01]  /*8060*/  FADD.FTZ R185, R66, R185 ;  /* 0x000000b942b97221 */ /* 0x000fe20000010000 */
[----:B------:R-:W-:Y:S01]  /*8070*/  IADD3 R66, R99, 0x40, RZ ;  /* 0x0000004063427810 */ /* 0x000fe20007ffe0ff */
[C---:B------:R-:W-:Y:S02]  /*8080*/  FFMA.FTZ R237, -R34.reuse, R72, R237 ;  /* 0x0000004822ed7223 */ /* 0x040fe400000101ed */
[----:B------:R-:W-:Y:S01]  /*8090*/  FMUL.FTZ R200, R34, R205 ;  /* 0x000000cd22c87220 */ /* 0x000fe20000410000 */
[----:B------:R-:W-:Y:S01]  /*80a0*/  LEA.HI.SX32 R66, R66, R99, 0x1b ;  /* 0x0000006342427211 */ /* 0x000fe200078fdaff */
[----:B------:R-:W-:-:S02]  /*80b0*/  FMUL.FTZ R191, R217, R76 ;  /* 0x0000004cd9bf7220 */ /* 0x000fc40000410000 */
[----:B------:R-:W-:Y:S01]  /*80c0*/  FADD.FTZ R67, R67, R198 ;  /* 0x000000c643437221 */ /* 0x000fe20000010000 */
[----:B------:R-:W-:Y:S01]  /*80d0*/  IADD3 R198, R99, 0x80, RZ ;  /* 0x0000008063c67810 */ /* 0x000fe20007ffe0ff */
[-C--:B------:R-:W-:Y:S02]  /*80e0*/  FFMA.FTZ R204, R237, R200.reuse, -R191 ;  /* 0x000000c8edcc7223 */ /* 0x080fe400000108bf */
[----:B------:R-:W-:Y:S01]  /*80f0*/  FMUL.FTZ R200, R217, R200 ;  /* 0x000000c8d9c87220 */ /* 0x000fe20000410000 */
[----:B------:R-:W-:Y:S01]  /*8100*/  LEA.HI.SX32 R198, R198, R99, 0x1b ;  /* 0x00000063c6c67211 */ /* 0x000fe200078fdaff */
[----:B------:R-:W-:Y:S02]  /*8110*/  FADD.FTZ R191, R67, R204 ;  /* 0x000000cc43bf7221 */ /* 0x000fe40000010000 */
[----:B------:R0:W1:Y:S01]  /*8120*/  LDS R67, [R66.X4+0x1180] ;  /* 0x0011800042437984 */ /* 0x0000620000004800 */
[----:B------:R-:W-:-:S04]  /*8130*/  FFMA.FTZ R200, R237, R76, R200 ;  /* 0x0000004cedc87223 */ /* 0x000fc800000100c8 */
[----:B------:R-:W-:Y:S01]  /*8140*/  FADD.FTZ R185, R185, R200 ;  /* 0x000000c8b9b97221 */ /* 0x000fe20000010000 */
[----:B------:R-:W-:Y:S01]  /*8150*/  IADD3 R200, R99, 0xc0, RZ ;  /* 0x000000c063c87810 */ /* 0x000fe20007ffe0ff */
[----:B------:R-:W-:Y:S05]  /*8160*/  @!P0 BRA `(.L_x_6465) ;  /* 0x0000001000008947 */ /* 0x000fea0003800000 */
[----:B-1----:R1:W-:Y:S02]  /*8170*/  RED.E.ADD.F32.FTZ.RN.STRONG.GPU [R64.64+-0x1f00], R67 ;  /* 0xffe100434000798e */ /* 0x0023e4000c10e78e */
.L_x_6465:
[----:B------:R-:W-:Y:S05]  /*8180*/  BSYNC B0 ;  /* 0x0000000000007941 */ /* 0x000fea0003800000 */
.L_x_6464:
[----:B-1----:R1:W2:Y:S01]  /*8190*/  LDS R67, [R198.X4+0x1280] ;  /* 0x00128000c6437984 */ /* 0x0022a20000004800 */
[----:B------:R-:W-:Y:S01]  /*81a0*/  BSSY B0, `(.L_x_6466) ;  /* 0x0000004000007945 */ /* 0x000fe20003800000 */
[----:B------:R-:W-:Y:S01]  /*81b0*/  LEA.HI.SX32 R200, R200, R99, 0x1b ;  /* 0x00000063c8c87211 */ /* 0x000fe200078fdaff */
[----:B------:R-:W-:Y:S05]  /*81c0*/  @!P1 BRA `(.L_x_6467) ;  /* 0x0000001000009947 */ /* 0x000fea0003800000 */
[----:B--2---:R2:W-:Y:S02]  /*81d0*/  RED.E.ADD.F32.FTZ.RN.STRONG.GPU [R64.64+-0x1e00], R67 ;  /* 0xffe200434000798e */ /* 0x0045e4000c10e78e */
.L_x_6467:
[----:B------:R-:W-:Y:S05]  /*81e0*/  BSYNC B0 ;  /* 0x0000000000007941 */ /* 0x000fea0003800000 */
.L_x_6466:
[----:B--2---:R2:W3:Y:S01]  /*81f0*/  LDS R67, [R200.X4+0x1380] ;  /* 0x00138000c8437984 */ /* 0x0044e20000004800 */
[----:B------:R-:W-:Y:S01]  /*8200*/  BSSY B0, `(.L_x_6468) ;  /* 0x0000005000007945 */ /* 0x000fe20003800000 */
[C---:B0-----:R-:W-:Y:S02]  /*8210*/  IADD3 R66, R99.reuse, 0x100, RZ ;  /* 0x0000010063427810 */ /* 0x041fe40007ffe0ff */
[----:B-1----:R-:W-:Y:S01]  /*8220*/  IADD3 R198, R99, 0x140, RZ ;  /* 0x0000014063c67810 */ /* 0x002fe20007ffe0ff */
[----:B------:R-:W-:Y:S05]  /*8230*/  @!P2 BRA `(.L_x_6469) ;  /* 0x000000100000a947 */ /* 0x000fea0003800000 */
[----:B---3--:R0:W-:Y:S02]  /*8240*/  RED.E.ADD.F32.FTZ.RN.STRONG.GPU [R64.64+-0x1d00], R67 ;  /* 0xffe300434000798e */ /* 0x0081e4000c10e78e */
.L_x_6469:
[----:B------:R-:W-:Y:S05]  /*8250*/  BSYNC B0 ;  /* 0x0000000000007941 */ /* 0x000fea0003800000 */
.L_x_6468:
        /* <DEDUP_REMOVED lines=14> */
.L_x_6471:
[----:B0-----:R-:W-:Y:S05]  /*8340*/  BSYNC B0 ;  /* 0x0000000000007941 */ /* 0x001fea0003800000 */
.L_x_6470:
[----:B-1----:R0:W1:Y:S01]  /*8350*/  LDS R67, [R198.X4+0x1580] ;  /* 0x00158000c6437984 */ /* 0x0020620000004800 */
[----:B------:R-:W-:Y:S01]  /*8360*/  BSSY B0, `(.L_x_6472) ;  /* 0x0000005000007945 */ /* 0x000fe20003800000 */
[----:B------:R-:W-:Y:S02]  /*8370*/  IADD3 R66, R99, 0x1c0, RZ ;  /* 0x000001c063427810 */ /* 0x000fe40007ffe0ff */
[----:B------:R-:W-:Y:S01]  /*8380*/  LEA.HI.SX32 R200, R200, R99, 0x1b ;  /* 0x00000063c8c87211 */ /* 0x000fe200078fdaff */
[----:B------:R-:W-:Y:S05]  /*8390*/  @!P0 BRA `(.L_x_6473) ;  /* 0x0000001000008947 */ /* 0x000fea0003800000 */
[----:B-1----:R1:W-:Y:S02]  /*83a0*/  RED.E.ADD.F32.FTZ.RN.STRONG.GPU [R64.64+-0x1b00], R67 ;  /* 0xffe500434000798e */ /* 0x0023e4000c10e78e */
.L_x_6473:
[----:B------:R-:W-:Y:S05]  /*83b0*/  BSYNC B0 ;  /* 0x0000000000007941 */ /* 0x000fea0003800000 */
.L_x_6472:
[----:B-1----:R1:W2:Y:S01]  /*83c0*/  LDS R67, [R200.X4+0x1680] ;  /* 0x00168000c8437984 */ /* 0x0022a20000004800 */
[----:B------:R-:W-:Y:S01]  /*83d0*/  BSSY B0, `(.L_x_6474) ;  /* 0x0000005000007945 */ /* 0x000fe20003800000 */
[----:B------:R-:W-:-:S02]  /*83e0*/  IADD3 R204, R99, 0x200, RZ ;  /* 0x0000020063cc7810 */ /* 0x000fc40007ffe0ff */
[----:B------:R-:W-:Y:S01]  /*83f0*/  LEA.HI.SX32 R66, R66, R99, 0x1b ;  /* 0x0000006342427211 */ /* 0x000fe200078fdaff */
[----:B------:R-:W-:Y:S05]  /*8400*/  @!P1 BRA `(.L_x_6475) ;  /* 0x0000001000009947 */ /* 0x000fea0003800000 */
[----:B--2---:R2:W-:Y:S02]  /*8410*/  RED.E.ADD.F32.FTZ.RN.STRONG.GPU [R64.64+-0x1a00], R67 ;  /* 0xffe600434000798e */ /* 0x0045e4000c10e78e */
.L_x_6475:
[----:B------:R-:W-:Y:S05]  /*8420*/  BSYNC B0 ;  /* 0x0000000000007941 */ /* 0x000fea0003800000 */
.L_x_6474:
[----:B--2---:R2:W3:Y:S01]  /*8430*/  LDS R67, [R66.X4+0x1780] ;  /* 0x0017800042437984 */ /* 0x0044e20000004800 */
[----:B------:R-:W-:Y:S01]  /*8440*/  BSSY B0, `(.L_x_6476) ;  /* 0x0000005000007945 */ /* 0x000fe20003800000 */
[----:B0-----:R-:W-:Y:S02]  /*8450*/  IADD3 R198, R99, 0x240, RZ ;  /* 0x0000024063c67810 */ /* 0x001fe40007ffe0ff */
[----:B------:R-:W-:Y:S01]  /*8460*/  LEA.HI.SX32 R193, R204, R99, 0x1b ;  /* 0x00000063ccc17211 */ /* 0x000fe200078fdaff */
[----:B------:R-:W-:Y:S05]  /*8470*/  @!P2 BRA `(.L_x_6477) ;  /* 0x000000100000a947 */ /* 0x000fea0003800000 */
[----:B---3--:R0:W-:Y:S02]  /*8480*/  RED.E.ADD.F32.FTZ.RN.STRONG.GPU [R64.64+-0x1900], R67 ;  /* 0xffe700434000798e */ /* 0x0081e4000c10e78e */
.L_x_6477:
[----:B------:R-:W-:Y:S05]  /*8490*/  BSYNC B0 ;  /* 0x0000000000007941 */ /* 0x000fea0003800000 */
.L_x_6476:
[----:B------:R-:W4:Y:S01]  /*84a0*/  LDS R193, [R193.X4+0x1880] ;  /* 0x00188000c1c17984 */ /* 0x000f220000004800 */
[----:B------:R-:W-:Y:S01]  /*84b0*/  BSSY B0, `(.L_x_6478) ;  /* 0x0000005000007945 */ /* 0x000fe20003800000 */
[----:B--2---:R-:W-:Y:S02]  /*84c0*/  IADD3 R66, R99, 0x280, RZ ;  /* 0x0000028063427810 */ /* 0x004fe40007ffe0ff */
[----:B------:R-:W-:Y:S01]  /*84d0*/  LEA.HI.SX32 R198, R198, R99, 0x1b ;  /* 0x00000063c6c67211 */ /* 0x000fe200078fdaff */
[----:B------:R-:W-:Y:S05]  /*84e0*/  @!P3 BRA `(.L_x_6479) ;  /* 0x000000100000b947 */ /* 0x000fea0003800000 */
[----:B----4-:R2:W-:Y:S02]  /*84f0*/  RED.E.ADD.F32.FTZ.RN.STRONG.GPU [R64.64+-0x1800], R193 ;  /* 0xffe800c14000798e */ /* 0x0105e4000c10e78e */
.L_x_6479:
[----:B------:R-:W-:Y:S05]  /*8500*/  BSYNC B0 ;  /* 0x0000000000007941 */ /* 0x000fea0003800000 */
.L_x_6478:
[----:B0--3--:R0:W3:Y:S01]  /*8510*/  LDS R67, [R198.X4+0x1980] ;  /* 0x00198000c6437984 */ /* 0x0090e20000004800 */
[----:B------:R-:W-:Y:S01]  /*8520*/  BSSY B0, `(.L_x_6480) ;  /* 0x0000004000007945 */ /* 0x000fe20003800000 */
[----:B------:R-:W-:Y:S01]  /*8530*/  LEA.HI.SX32 R66, R66, R99, 0x1b ;  /* 0x0000006342427211 */ /* 0x000fe200078fdaff */
[----:B------:R-:W-:Y:S05]  /*8540*/  @!P4 BRA `(.L_x_6481) ;  /* 0x000000100000c947 */ /* 0x000fea0003800000 */
[----:B---3--:R3:W-:Y:S02]  /*8550*/  RED.E.ADD.F32.FTZ.RN.STRONG.GPU [R64.64+-0x1700], R67 ;  /* 0xffe900434000798e */ /* 0x0087e4000c10e78e */
.L_x_6481:
[----:B------:R-:W-:Y:S05]  /*8560*/  BSYNC B0 ;  /* 0x0000000000007941 */ /* 0x000fea0003800000 */
.L_x_6480:
[----:B---3--:R3:W0:Y:S01]  /*8570*/  LDS R67, [R66.X4+0x1a80] ;  /* 0x001a800042437984 */ /* 0x0086220000004800 */
[----:B------:R-:W-:Y:S01]  /*8580*/  BSSY B0, `(.L_x_6482) ;  /* 0x0000005000007945 */ /* 0x000fe20003800000 */
[----:B0-----:R-:W-:-:S02]  /*8590*/  IADD3 R198, R99, 0x2c0, RZ ;  /* 0x000002c063c67810 */ /* 0x001fc40007ffe0ff */
[----:B-1----:R-:W-:Y:S01]  /*85a0*/  IADD3 R200, R99, 0x300, RZ ;  /* 0x0000030063c87810 */ /* 0x002fe20007ffe0ff */
[----:B------:R-:W-:Y:S05]  /*85b0*/  @!P5 BRA `(.L_x_6483) ;  /* 0x000000100000d947 */ /* 0x000fea0003800000 */
[----:B------:R0:W-:Y:S02]  /*85c0*/  RED.E.ADD.F32.FTZ.RN.STRONG.GPU [R64.64+-0x1600], R67 ;  /* 0xffea00434000798e */ /* 0x0001e4000c10e78e */
.L_x_6483:
[----:B------:R-:W-:Y:S05]  /*85d0*/  BSYNC B0 ;  /* 0x0000000000007941 */ /* 0x000fea0003800000 */
.L_x_6482:
[-C--:B------:R-:W-:Y:S01]  /*85e0*/  LEA.HI.SX32 R198, R198, R99.reuse, 0x1b ;  /* 0x00000063c6c67211 */ /* 0x080fe200078fdaff */
[----:B------:R-:W-:Y:S01]  /*85f0*/  BSSY B0, `(.L_x_6484) ;  /* 0x000000d000007945 */ /* 0x000fe20003800000 */
[----:B------:R-:W-:Y:S02]  /*8600*/  ISETP.GE.AND P6, PT, R160, 0x2c1, PT ;  /* 0x000002c1a000780c */ /* 0x000fe40003fc6270 */
[----:B---3--:R-:W-:Y:S01]  /*8610*/  IADD3 R66, R99, 0x340, RZ ;  /* 0x0000034063427810 */ /* 0x008fe20007ffe0ff */
[----:B0-----:R0:W1:Y:S01]  /*8620*/  LDS R67, [R198.X4+0x1b80] ;  /* 0x001b8000c6437984 */ /* 0x0010620000004800 */
        /* <DEDUP_REMOVED lines=9> */
.L_x_6485:
[----:B0-----:R-:W-:Y:S05]  /*86c0*/  BSYNC B0 ;  /* 0x0000000000007941 */ /* 0x001fea0003800000 */
.L_x_6484:
[----:B-1----:R0:W1:Y:S01]  /*86d0*/  LDS R67, [R200.X4+0x1c80] ;  /* 0x001c8000c8437984 */ /* 0x0020620000004800 */
[----:B------:R-:W-:Y:S01]  /*86e0*/  BSSY B0, `(.L_x_6486) ;  /* 0x0000005000007945 */ /* 0x000fe20003800000 */
[----:B------:R-:W-:Y:S02]  /*86f0*/  IADD3 R198, R99, 0x380, RZ ;  /* 0x0000038063c67810 */ /* 0x000fe40007ffe0ff */
[----:B------:R-:W-:Y:S01]  /*8700*/  LEA.HI.SX32 R66, R66, R99, 0x1b ;  /* 0x0000006342427211 */ /* 0x000fe200078fdaff */
[----:B------:R-:W-:Y:S05]  /*8710*/  @!P0 BRA `(.L_x_6487) ;  /* 0x0000001000008947 */ /* 0x000fea0003800000 */
[----:B-1----:R1:W-:Y:S02]  /*8720*/  RED.E.ADD.F32.FTZ.RN.STRONG.GPU [R64.64+-0x1400], R67 ;  /* 0xffec00434000798e */ /* 0x0023e4000c10e78e */
.L_x_6487:
[----:B------:R-:W-:Y:S05]  /*8730*/  BSYNC B0 ;  /* 0x0000000000007941 */ /* 0x000fea0003800000 */
.L_x_6486:
[----:B-1----:R1:W3:Y:S01]  /*8740*/  LDS R67, [R66.X4+0x1d80] ;  /* 0x001d800042437984 */ /* 0x0022e20000004800 */
[----:B------:R-:W-:Y:S01]  /*8750*/  BSSY B0, `(.L_x_6488) ;  /* 0x0000005000007945 */ /* 0x000fe20003800000 */
[----:B0-----:R-:W-:-:S02]  /*8760*/  IADD3 R200, R99, 0x3c0, RZ ;  /* 0x000003c063c87810 */ /* 0x001fc40007ffe0ff */
[----:B------:R-:W-:Y:S01]  /*8770*/  LEA.HI.SX32 R198, R198, R99, 0x1b ;  /* 0x00000063c6c67211 */ /* 0x000fe200078fdaff */
[----:B------:R-:W-:Y:S05]  /*8780*/  @!P1 BRA `(.L_x_6489) ;  /* 0x0000001000009947 */ /* 0x000fea0003800000 */
[----:B---3--:R0:W-:Y:S02]  /*8790*/  RED.E.ADD.F32.FTZ.RN.STRONG.GPU [R64.64+-0x1300], R67 ;  /* 0xffed00434000798e */ /* 0x0081e4000c10e78e */
.L_x_6489:
[----:B------:R-:W-:Y:S05]  /*87a0*/  BSYNC B0 ;  /* 0x0000000000007941 */ /* 0x000fea0003800000 */
.L_x_6488:
[----:B0--3--:R0:W3:Y:S01]  /*87b0*/  LDS R67, [R198.X4+0x1e80] ;  /* 0x001e8000c6437984 */ /* 0x0090e20000004800 */
[----:B------:R-:W-:Y:S01]  /*87c0*/  BSSY B0, `(.L_x_6490) ;  /* 0x0000005000007945 */ /* 0x000fe20003800000 */
[----:B-1----:R-:W-:Y:S02]  /*87d0*/  IADD3 R66, R99, 0x400, RZ ;  /* 0x0000040063427810 */ /* 0x002fe40007ffe0ff */
[----:B------:R-:W-:Y:S01]  /*87e0*/  LEA.HI.SX32 R200, R200, R99, 0x1b ;  /* 0x00000063c8c87211 */ /* 0x000fe200078fdaff */
[----:B------:R-:W-:Y:S05]  /*87f0*/  @!P2 BRA `(.L_x_6491) ;  /* 0x000000100000a947 */ /* 0x000fea0003800000 */
[----:B---3--:R1:W-:Y:S02]  /*8800*/  RED.E.ADD.F32.FTZ.RN.STRONG.GPU [R64.64+-0x1200], R67 ;  /* 0xffee00434000798e */ /* 0x0083e4000c10e78e */
.L_x_6491:
[----:B------:R-:W-:Y:S05]  /*8810*/  BSYNC B0 ;  /* 0x0000000000007941 */ /* 0x000fea0003800000 */
.L_x_6490:
[----:B-1-3--:R1:W3:Y:S01]  /*8820*/  LDS R67, [R200.X4+0x1f80] ;  /* 0x001f8000c8437984 */ /* 0x00a2e20000004800 */
[----:B------:R-:W-:Y:S01]  /*8830*/  BSSY B0, `(.L_x_6492) ;  /* 0x0000005000007945 */ /* 0x000fe20003800000 */
[----:B0-----:R-:W-:Y:S02]  /*8840*/  IADD3 R198, R99, 0x440, RZ ;  /* 0x0000044063c67810 */ /* 0x001fe40007ffe0ff */
[----:B------:R-:W-:Y:S01]  /*8850*/  LEA.HI.SX32 R66, R66, R99, 0x1b ;  /* 0x0000006342427211 */ /* 0x000fe200078fdaff */
[----:B------:R-:W-:Y:S05]  /*8860*/  @!P3 BRA `(.L_x_6493) ;  /* 0x000000100000b947 */ /* 0x000fea0003800000 */
[----:B---3--:R0:W-:Y:S02]  /*8870*/  RED.E.ADD.F32.FTZ.RN.STRONG.GPU [R64.64+-0x1100], R67 ;  /* 0xffef00434000798e */ /* 0x0081e4000c10e78e */
.L_x_6493:
[----:B------:R-:W-:Y:S05]  /*8880*/  BSYNC B0 ;  /* 0x0000000000007941 */ /* 0x000fea0003800000 */
.L_x_6492:
[----:B0--3--:R0:W3:Y:S01]  /*8890*/  LDS R67, [R66.X4+0x2080] ;  /* 0x0020800042437984 */ /* 0x0090e20000004800 */
[----:B------:R-:W-:Y:S01]  /*88a0*/  BSSY B0, `(.L_x_6494) ;  /* 0x0000004000007945 */ /* 0x000fe20003800000 */
[----:B------:R-:W-:Y:S01]  /*88b0*/  LEA.HI.SX32 R198, R198, R99, 0x1b ;  /* 0x00000063c6c67211 */ /* 0x000fe200078fdaff */
[----:B------:R-:W-:Y:S05]  /*88c0*/  @!P4 BRA `(.L_x_6495) ;  /* 0x000000100000c947 */ /* 0x000fea0003800000 */
[----:B---3--:R3:W-:Y:S02]  /*88d0*/  RED.E.ADD.F32.FTZ.RN.STRONG.GPU [R64.64+-0x1000], R67 ;  /* 0xfff000434000798e */ /* 0x0087e4000c10e78e */
.L_x_6495:
[----:B------:R-:W-:Y:S05]  /*88e0*/  BSYNC B0 ;  /* 0x0000000000007941 */ /* 0x000fea0003800000 */
.L_x_6494:
[----:B---3--:R3:W0:Y:S01]  /*88f0*/  LDS R67, [R198.X4+0x2180] ;  /* 0x00218000c6437984 */ /* 0x0086220000004800 */
[----:B------:R-:W-:Y:S01]  /*8900*/  BSSY B0, `(.L_x_6496) ;  /* 0x0000005000007945 */ /* 0x000fe20003800000 */
[----:B0-----:R-:W-:-:S02]  /*8910*/  IADD3 R66, R99, 0x480, RZ ;  /* 0x0000048063427810 */ /* 0x001fc40007ffe0ff */
[----:B-1----:R-:W-:Y:S01]  /*8920*/  IADD3 R200, R99, 0x4c0, RZ ;  /* 0x000004c063c87810 */ /* 0x002fe20007ffe0ff */
[----:B------:R-:W-:Y:S05]  /*8930*/  @!P5 BRA `(.L_x_6497) ;  /* 0x000000100000d947 */ /* 0x000fea0003800000 */
[----:B------:R0:W-:Y:S02]  /*8940*/  RED.E.ADD.F32.FTZ.RN.STRONG.GPU [R64.64+-0xf00], R67 ;  /* 0xfff100434000798e */ /* 0x0001e4000c10e78e */
.L_x_6497:
[----:B------:R-:W-:Y:S05]  /*8950*/  BSYNC B0 ;  /* 0x0000000000007941 */ /* 0x000fea0003800000 */
.L_x_6496:
        /* <DEDUP_REMOVED lines=14> */
.L_x_6499:
[----:B0-----:R-:W-:Y:S05]  /*8a40*/  BSYNC B0 ;  /* 0x0000000000007941 */ /* 0x001fea0003800000 */
.L_x_6498:
[----:B-1----:R0:W1:Y:S01]  /*8a50*/  LDS R67, [R200.X4+0x2380] ;  /* 0x00238000c8437984 */ /* 0x0020620000004800 */
[----:B------:R-:W-:Y:S01]  /*8a60*/  BSSY B0, `(.L_x_6500) ;  /* 0x0000005000007945 */ /* 0x000fe20003800000 */
[----:B------:R-:W-:Y:S02]  /*8a70*/  IADD3 R66, R99, 0x540, RZ ;  /* 0x0000054063427810 */ /* 0x000fe40007ffe0ff */
[----:B------:R-:W-:Y:S01]  /*8a80*/  LEA.HI.SX32 R198, R198, R99, 0x1b ;  /* 0x00000063c6c67211 */ /* 0x000fe200078fdaff */
[----:B------:R-:W-:Y:S05]  /*8a90*/  @!P0 BRA `(.L_x_6501) ;  /* 0x0000001000008947 */ /* 0x000fea0003800000 */
[----:B-1----:R1:W-:Y:S02]  /*8aa0*/  RED.E.ADD.F32.FTZ.RN.STRONG.GPU [R64.64+-0xd00], R67 ;  /* 0xfff300434000798e */ /* 0x0023e4000c10e78e */
.L_x_6501:
[----:B------:R-:W-:Y:S05]  /*8ab0*/  BSYNC B0 ;  /* 0x0000000000007941 */ /* 0x000fea0003800000 */
.L_x_6500:
[----:B-1----:R1:W3:Y:S01]  /*8ac0*/  LDS R67, [R198.X4+0x2480] ;  /* 0x00248000c6437984 */ /* 0x0022e20000004800 */
[----:B------:R-:W-:Y:S01]  /*8ad0*/  BSSY B0, `(.L_x_6502) ;  /* 0x0000005000007945 */ /* 0x000fe20003800000 */
[----:B0-----:R-:W-:-:S02]  /*8ae0*/  IADD3 R200, R99, 0x580, RZ ;  /* 0x0000058063c87810 */ /* 0x001fc40007ffe0ff */
[----:B------:R-:W-:Y:S01]  /*8af0*/  LEA.HI.SX32 R66, R66, R99, 0x1b ;  /* 0x0000006342427211 */ /* 0x000fe200078fdaff */
[----:B------:R-:W-:Y:S05]  /*8b00*/  @!P1 BRA `(.L_x_6503) ;  /* 0x0000001000009947 */ /* 0x000fea0003800000 */
[----:B---3--:R0:W-:Y:S02]  /*8b10*/  RED.E.ADD.F32.FTZ.RN.STRONG.GPU [R64.64+-0xc00], R67 ;  /* 0xfff400434000798e */ /* 0x0081e4000c10e78e */
.L_x_6503:
[----:B------:R-:W-:Y:S05]  /*8b20*/  BSYNC B0 ;  /* 0x0000000000007941 */ /* 0x000fea0003800000 */
.L_x_6502:
[----:B0--3--:R0:W3:Y:S01]  /*8b30*/  LDS R67, [R66.X4+0x2580] ;  /* 0x0025800042437984 */ /* 0x0090e20000004800 */
[----:B------:R-:W-:Y:S01]  /*8b40*/  BSSY B0, `(.L_x_6504) ;  /* 0x0000005000007945 */ /* 0x000fe20003800000 */
[----:B-1----:R-:W-:Y:S02]  /*8b50*/  IADD3 R198, R99, 0x5c0, RZ ;  /* 0x000005c063c67810 */ /* 0x002fe40007ffe0ff */
[----:B------:R-:W-:Y:S01]  /*8b60*/  LEA.HI.SX32 R200, R200, R99, 0x1b ;  /* 0x00000063c8c87211 */ /* 0x000fe200078fdaff */
[----:B------:R-:W-:Y:S05]  /*8b70*/  @!P2 BRA `(.L_x_6505) ;  /* 0x000000100000a947 */ /* 0x000fea0003800000 */
[----:B---3--:R1:W-:Y:S02]  /*8b80*/  RED.E.ADD.F32.FTZ.RN.STRONG.GPU [R64.64+-0xb00], R67 ;  /* 0xfff500434000798e */ /* 0x0083e4000c10e78e */
.L_x_6505:
[----:B------:R-:W-:Y:S05]  /*8b90*/  BSYNC B0 ;  /* 0x0000000000007941 */ /* 0x000fea0003800000 */
.L_x_6504:
[----:B-1-3--:R1:W3:Y:S01]  /*8ba0*/  LDS R67, [R200.X4+0x2680] ;  /* 0x00268000c8437984 */ /* 0x00a2e20000004800 */
[----:B------:R-:W-:Y:S01]  /*8bb0*/  BSSY B0, `(.L_x_6506) ;  /* 0x0000005000007945 */ /* 0x000fe20003800000 */
[----:B0-----:R-:W-:Y:S02]  /*8bc0*/  IADD3 R66, R99, 0x600, RZ ;  /* 0x0000060063427810 */ /* 0x001fe40007ffe0ff */
[----:B------:R-:W-:Y:S01]  /*8bd0*/  LEA.HI.SX32 R198, R198, R99, 0x1b ;  /* 0x00000063c6c67211 */ /* 0x000fe200078fdaff */
[----:B------:R-:W-:Y:S05]  /*8be0*/  @!P3 BRA `(.L_x_6507) ;  /* 0x000000100000b947 */ /* 0x000fea0003800000 */
[----:B---3--:R0:W-:Y:S02]  /*8bf0*/  RED.E.ADD.F32.FTZ.RN.STRONG.GPU [R64.64+-0xa00], R67 ;  /* 0xfff600434000798e */ /* 0x0081e4000c10e78e */
.L_x_6507:
[----:B------:R-:W-:Y:S05]  /*8c00*/  BSYNC B0 ;  /* 0x0000000000007941 */ /* 0x000fea0003800000 */
.L_x_6506:
[----:B0--3--:R0:W3:Y:S01]  /*8c10*/  LDS R67, [R198.X4+0x2780] ;  /* 0x00278000c6437984 */ /* 0x0090e20000004800 */
[----:B------:R-:W-:Y:S01]  /*8c20*/  BSSY B0, `(.L_x_6508) ;  /* 0x0000004000007945 */ /* 0x000fe20003800000 */
[----:B------:R-:W-:Y:S01]  /*8c30*/  LEA.HI.SX32 R66, R66, R99, 0x1b ;  /* 0x0000006342427211 */ /* 0x000fe200078fdaff */
[----:B------:R-:W-:Y:S05]  /*8c40*/  @!P4 BRA `(.L_x_6509) ;  /* 0x000000100000c947 */ /* 0x000fea0003800000 */
[----:B---3--:R3:W-:Y:S02]  /*8c50*/  RED.E.ADD.F32.FTZ.RN.STRONG.GPU [R64.64+-0x900], R67 ;  /* 0xfff700434000798e */ /* 0x0087e4000c10e78e */
.L_x_6509:
[----:B------:R-:W-:Y:S05]  /*8c60*/  BSYNC B0 ;  /* 0x0000000000007941 */ /* 0x000fea0003800000 */
.L_x_6508:
[----:B---3--:R3:W0:Y:S01]  /*8c70*/  LDS R67, [R66.X4+0x2880] ;  /* 0x0028800042437984 */ /* 0x0086220000004800 */
[----:B------:R-:W-:Y:S01]  /*8c80*/  BSSY B0, `(.L_x_6510) ;  /* 0x0000005000007945 */ /* 0x000fe20003800000 */
[----:B0-----:R-:W-:-:S02]  /*8c90*/  IADD3 R198, R99, 0x640, RZ ;  /* 0x0000064063c67810 */ /* 0x001fc40007ffe0ff */
[----:B-1----:R-:W-:Y:S01]  /*8ca0*/  IADD3 R200, R99, 0x680, RZ ;  /* 0x0000068063c87810 */ /* 0x002fe20007ffe0ff */
[----:B------:R-:W-:Y:S05]  /*8cb0*/  @!P5 BRA `(.L_x_6511) ;  /* 0x000000100000d947 */ /* 0x000fea0003800000 */
[----:B------:R0:W-:Y:S02]  /*8cc0*/  RED.E.ADD.F32.FTZ.RN.STRONG.GPU [R64.64+-0x800], R67 ;  /* 0xfff800434000798e */ /* 0x0001e4000c10e78e */
.L_x_6511:
[----:B------:R-:W-:Y:S05]  /*8cd0*/  BSYNC B0 ;  /* 0x0000000000007941 */ /* 0x000fea0003800000 */
.L_x_6510:
        /* <DEDUP_REMOVED lines=14> */
.L_x_6513:
[----:B0-----:R-:W-:Y:S05]  /*8dc0*/  BSYNC B0 ;  /* 0x0000000000007941 */ /* 0x001fea0003800000 */
.L_x_6512:
[----:B-1----:R0:W1:Y:S01]  /*8dd0*/  LDS R67, [R200.X4+0x2a80] ;  /* 0x002a8000c8437984 */ /* 0x0020620000004800 */
[----:B------:R-:W-:Y:S01]  /*8de0*/  BSSY B0, `(.L_x_6514) ;  /* 0x0000005000007945 */ /* 0x000fe20003800000 */
[----:B------:R-:W-:Y:S02]  /*8df0*/  IADD3 R160, R99, 0x700, RZ ;  /* 0x0000070063a07810 */ /* 0x000fe40007ffe0ff */
[----:B------:R-:W-:Y:S01]  /*8e00*/  LEA.HI.SX32 R66, R66, R99, 0x1b ;  /* 0x0000006342427211 */ /* 0x000fe200078fdaff */
[----:B------:R-:W-:Y:S05]  /*8e10*/  @!P0 BRA `(.L_x_6515) ;  /* 0x0000001000008947 */ /* 0x000fea0003800000 */
[----:B-1----:R1:W-:Y:S02]  /*8e20*/  RED.E.ADD.F32.FTZ.RN.STRONG.GPU [R64.64+-0x600], R67 ;  /* 0xfffa00434000798e */ /* 0x0023e4000c10e78e */
.L_x_6515:
[----:B------:R-:W-:Y:S05]  /*8e30*/  BSYNC B0 ;  /* 0x0000000000007941 */ /* 0x000fea0003800000 */
.L_x_6514:
[----:B-1----:R1:W3:Y:S01]  /*8e40*/  LDS R67, [R66.X4+0x2b80] ;  /* 0x002b800042437984 */ /* 0x0022e20000004800 */
[----:B------:R-:W-:Y:S01]  /*8e50*/  BSSY B0, `(.L_x_6516) ;  /* 0x0000005000007945 */ /* 0x000fe20003800000 */
[----:B------:R-:W-:-:S02]  /*8e60*/  IADD3 R198, R99, 0x740, RZ ;  /* 0x0000074063c67810 */ /* 0x000fc40007ffe0ff */
[----:B------:R-:W-:Y:S01]  /*8e70*/  LEA.HI.SX32 R160, R160, R99, 0x1b ;  /* 0x00000063a0a07211 */ /* 0x000fe200078fdaff */
[----:B------:R-:W-:Y:S05]  /*8e80*/  @!P1 BRA `(.L_x_6517) ;  /* 0x0000001000009947 */ /* 0x000fea0003800000 */
[----:B---3--:R3:W-:Y:S02]  /*8e90*/  RED.E.ADD.F32.FTZ.RN.STRONG.GPU [R64.64+-0x500], R67 ;  /* 0xfffb00434000798e */ /* 0x0087e4000c10e78e */
.L_x_6517:
[----:B------:R-:W-:Y:S05]  /*8ea0*/  BSYNC B0 ;  /* 0x0000000000007941 */ /* 0x000fea0003800000 */
.L_x_6516:
[----:B---3--:R3:W0:Y:S01]  /*8eb0*/  LDS R67, [R160.X4+0x2c80] ;  /* 0x002c8000a0437984 */ /* 0x0086220000004800 */
[----:B------:R-:W-:Y:S01]  /*8ec0*/  BSSY B0, `(.L_x_6518) ;  /* 0x0000005000007945 */ /* 0x000fe20003800000 */
[----:B-1----:R-:W-:Y:S02]  /*8ed0*/  IADD3 R66, R99, 0x780, RZ ;  /* 0x0000078063427810 */ /* 0x002fe40007ffe0ff */
[----:B------:R-:W-:Y:S01]  /*8ee0*/  LEA.HI.SX32 R198, R198, R99, 0x1b ;  /* 0x00000063c6c67211 */ /* 0x000fe200078fdaff */
[----:B------:R-:W-:Y:S05]  /*8ef0*/  @!P2 BRA `(.L_x_6519) ;  /* 0x000000100000a947 */ /* 0x000fea0003800000 */
[----:B0-----:R0:W-:Y:S02]  /*8f00*/  RED.E.ADD.F32.FTZ.RN.STRONG.GPU [R64.64+-0x400], R67 ;  /* 0xfffc00434000798e */ /* 0x0011e4000c10e78e */
.L_x_6519:
[----:B------:R-:W-:Y:S05]  /*8f10*/  BSYNC B0 ;  /* 0x0000000000007941 */ /* 0x000fea0003800000 */
.L_x_6518:
[----:B0-----:R0:W1:Y:S01]  /*8f20*/  LDS R67, [R198.X4+0x2d80] ;  /* 0x002d8000c6437984 */ /* 0x0010620000004800 */
[----:B------:R-:W-:Y:S01]  /*8f30*/  BSSY B0, `(.L_x_6520) ;  /* 0x0000005000007945 */ /* 0x000fe20003800000 */
[----:B---3--:R-:W-:Y:S02]  /*8f40*/  IADD3 R160, R99, 0x7c0, RZ ;  /* 0x000007c063a07810 */ /* 0x008fe40007ffe0ff */
[----:B------:R-:W-:Y:S01]  /*8f50*/  LEA.HI.SX32 R66, R66, R99, 0x1b ;  /* 0x0000006342427211 */ /* 0x000fe200078fdaff */
[----:B------:R-:W-:Y:S05]  /*8f60*/  @!P3 BRA `(.L_x_6521) ;  /* 0x000000100000b947 */ /* 0x000fea0003800000 */
[----:B-1----:R1:W-:Y:S02]  /*8f70*/  RED.E.ADD.F32.FTZ.RN.STRONG.GPU [R64.64+-0x300], R67 ;  /* 0xfffd00434000798e */ /* 0x0023e4000c10e78e */
.L_x_6521:
[----:B------:R-:W-:Y:S05]  /*8f80*/  BSYNC B0 ;  /* 0x0000000000007941 */ /* 0x000fea0003800000 */
.L_x_6520:
[----:B-1----:R1:W3:Y:S01]  /*8f90*/  LDS R67, [R66.X4+0x2e80] ;  /* 0x002e800042437984 */ /* 0x0022e20000004800 */
[----:B------:R-:W-:Y:S01]  /*8fa0*/  BSSY B0, `(.L_x_6522) ;  /* 0x0000004000007945 */ /* 0x000fe20003800000 */
[----:B------:R-:W-:Y:S01]  /*8fb0*/  LEA.HI.SX32 R160, R160, R99, 0x1b ;  /* 0x00000063a0a07211 */ /* 0x000fe200078fdaff */
[----:B------:R-:W-:Y:S05]  /*8fc0*/  @!P4 BRA `(.L_x_6523) ;  /* 0x000000100000c947 */ /* 0x000fea0003800000 */
[----:B---3--:R3:W-:Y:S02]  /*8fd0*/  RED.E.ADD.F32.FTZ.RN.STRONG.GPU [R64.64+-0x200], R67 ;  /* 0xfffe00434000798e */ /* 0x0087e4000c10e78e */
.L_x_6523:
[----:B------:R-:W-:Y:S05]  /*8fe0*/  BSYNC B0 ;  /* 0x0000000000007941 */ /* 0x000fea0003800000 */
.L_x_6522:
[----:B---3--:R3:W0:Y:S01]  /*8ff0*/  LDS R67, [R160.X4+0x2f80] ;  /* 0x002f8000a0437984 */ /* 0x0086220000004800 */
[----:B------:R-:W-:Y:S01]  /*9000*/  BSSY B0, `(.L_x_6524) ;  /* 0x0000003000007945 */ /* 0x000fe20003800000 */
[----:B------:R-:W-:Y:S05]  /*9010*/  @!P5 BRA `(.L_x_6525) ;  /* 0x000000100000d947 */ /* 0x000fea0003800000 */
[----:B0-----:R0:W-:Y:S02]  /*9020*/  RED.E.ADD.F32.FTZ.RN.STRONG.GPU [R64.64+-0x100], R67 ;  /* 0xffff00434000798e */ /* 0x0011e4000c10e78e */
.L_x_6525:
[----:B------:R-:W-:Y:S05]  /*9030*/  BSYNC B0 ;  /* 0x0000000000007941 */ /* 0x000fea0003800000 */
.L_x_6524:
[----:B---3--:R-:W3:Y:S01]  /*9040*/  SHFL.DOWN PT, R160, R191, 0x1, 0x1f ;  /* 0x08201f00bfa07f89 */ /* 0x008ee200000e0000 */
[C---:B------:R-:W-:Y:S01]  /*9050*/  ISETP.GT.AND P0, PT, R98.reuse, 0x1e, PT ;  /* 0x0000001e6200780c */ /* 0x040fe20003f04270 */
[----:B------:R-:W-:Y:S01]  /*9060*/  FMUL.FTZ R144, R217, R144 ;  /* 0x00000090d9907220 */ /* 0x000fe20000410000 */
[----:B0-2---:R-:W-:Y:S01]  /*9070*/  MOV R65, R191 ;  /* 0x000000bf00417202 */ /* 0x005fe20000000f00 */
[----:B------:R-:W0:Y:S01]  /*9080*/  SHFL.DOWN PT, R195, R74, 0x1, 0x1f ;  /* 0x08201f004ac37f89 */ /* 0x000e2200000e0000 */
[----:B-1----:R-:W-:Y:S01]  /*9090*/  MOV R66, R74 ;  /* 0x0000004a00427202 */ /* 0x002fe20000000f00 */
[----:B------:R-:W-:Y:S01]  /*90a0*/  FFMA.FTZ R142, R237, R142, R144 ;  /* 0x0000008eed8e7223 */ /* 0x000fe20000010090 */
[----:B------:R-:W-:Y:S01]  /*90b0*/  MOV R67, R83 ;  /* 0x0000005300437202 */ /* 0x000fe20000000f00 */
[----:B------:R-:W1:Y:S01]  /*90c0*/  SHFL.DOWN PT, R198, R83, 0x1, 0x1f ;  /* 0x08201f0053c67f89 */ /* 0x000e6200000e0000 */
[----:B------:R-:W-:Y:S01]  /*90d0*/  MOV R64, R185 ;  /* 0x000000b900407202 */ /* 0x000fe20000000f00 */
[----:B------:R-:W-:Y:S01]  /*90e0*/  FMUL.FTZ R156, R207, R156 ;  /* 0x0000009ccf9c7220 */ /* 0x000fe20000410000 */
[----:B------:R-:W-:Y:S01]  /*90f0*/  ISETP.NE.AND P1, PT, R98, RZ, PT ;  /* 0x000000ff6200720c */ /* 0x000fe20003f25270 */
[----:B----4-:R-:W2:Y:S01]  /*9100*/  SHFL.DOWN PT, R193, R185, 0x1, 0x1f ;  /* 0x08201f00b9c17f89 */ /* 0x010ea200000e0000 */
[----:B------:R-:W-:Y:S01]  /*9110*/  FMUL.FTZ R145, R214, R145 ;  /* 0x00000091d6917220 */ /* 0x000fe20000410000 */
[----:B------:R-:W-:Y:S01]  /*9120*/  ISETP.NE.AND P2, PT, R99, RZ, PT ;  /* 0x000000ff6300720c */ /* 0x000fe20003f45270 */
[----:B------:R-:W-:Y:S01]  /*9130*/  FFMA.FTZ R149, R196, R149, R156 ;  /* 0x00000095c4957223 */ /* 0x000fe2000001009c */
[----:B------:R-:W-:Y:S01]  /*9140*/  BSSY B0, `(.L_x_6526) ;  /* 0x0000086000007945 */ /* 0x000fe20003800000 */
[----:B------:R-:W-:-:S02]  /*9150*/  FFMA.FTZ R142, R72, R69, R142 ;  /* 0x00000045488e7223 */ /* 0x000fc4000001008e */
[----:B------:R-:W-:Y:S02]  /*9160*/  FFMA.FTZ R192, R192, R73, R149 ;  /* 0x00000049c0c07223 */ /* 0x000fe40000010095 */
[----:B------:R-:W-:Y:S02]  /*9170*/  FFMA.FTZ R143, R70, R143, R145 ;  /* 0x0000008f468f7223 */ /* 0x000fe40000010091 */
[----:B------:R-:W-:Y:S02]  /*9180*/  FADD.FTZ R22, R71, R22 ;  /* 0x0000001647167221 */ /* 0x000fe40000010000 */
[----:B---3--:R-:W-:Y:S02]  /*9190*/  @!P0 FADD.FTZ R65, R65, R160 ;  /* 0x000000a041418221 */ /* 0x008fe40000010000 */
[----:B------:R-:W-:Y:S02]  /*91a0*/  FFMA.FTZ R68, R68, R79, R143 ;  /* 0x0000004f44447223 */ /* 0x000fe4000001008f */
[----:B0-----:R-:W-:Y:S01]  /*91b0*/  @!P0 FADD.FTZ R66, R66, R195 ;  /* 0x000000c342428221 */ /* 0x001fe20000010000 */
[----:B------:R-:W0:Y:S01]  /*91c0*/  SHFL.DOWN PT, R74, R65, 0x2, 0x1f ;  /* 0x08401f00414a7f89 */ /* 0x000e2200000e0000 */
[----:B------:R-:W-:-:S02]  /*91d0*/  FADD.FTZ R13, R68, R13 ;  /* 0x0000000d440d7221 */ /* 0x000fc40000010000 */
        /* <DEDUP_REMOVED lines=124> */
.L_x_6527:
[----:B0-----:R-:W-:Y:S05]  /*99a0*/  BSYNC B0 ;  /* 0x0000000000007941 */ /* 0x001fea0003800000 */
.L_x_6526:
[----:B------:R-:W-:Y:S01]  /*99b0*/  IADD3 R0, R0, 0x1, RZ ;  /* 0x0000000100007810 */ /* 0x000fe20007ffe0ff */
[----:B------:R-:W-:-:S03]  /*99c0*/  UIADD3 UR7, UP0, UR7, 0x1, URZ ;  /* 0x0000000107077890 */ /* 0x000fc6000ff1e03f */
[----:B------:R-:W-:Y:S01]  /*99d0*/  ISETP.GE.AND P0, PT, R0, c[0x0][0x16c], PT ;  /* 0x00005b0000007a0c */ /* 0x000fe20003f06270 */
[----:B------:R-:W-:-:S12]  /*99e0*/  UIADD3.X UR8, URZ, UR8, URZ, UP0, !UPT ;  /* 0x000000083f087290 */ /* 0x000fd800087fe43f */
[----:B------:R-:W-:Y:S01]  /*99f0*/  @P0 CALL.REL.NOINC `(.L_x_6427) ;  /* 0x0000001000000944 */ /* 0x000fe20003c00000 */
[----:B------:R-:W-:Y:S05]  /*9a00*/  BRA `(.L_x_6528) ;  /* 0xffff77c000007947 */ /* 0x000fea000383ffff */
.L_x_6427:
[----:B------:R-:W-:Y:S01]  /*9a10*/  BAR.SYNC.DEFER_BLOCKING 0x0 ;  /* 0x0000000000007b1d */ /* 0x000fe20000010000 */
[----:B------:R-:W-:Y:S01]  /*9a20*/  SHF.L.U32 R0, R99, 0x1, RZ ;  /* 0x0000000163007819 */ /* 0x000fe200000006ff */
[----:B------:R-:W-:Y:S01]  /*9a30*/  UIADD3 UR16, UP0, UR16, -0x800, URZ ;  /* 0xfffff80010107890 */ /* 0x000fe2000ff1e03f */
[----:B------:R-:W-:Y:S01]  /*9a40*/  F2FP.PACK_AB R39, R26, R27 ;  /* 0x0000001b1a27723e */ /* 0x000fe200000000ff */
[----:B------:R-:W-:Y:S01]  /*9a50*/  UIADD3 UR18, UP1, UR18, -0x800, URZ ;  /* 0xfffff80012127890 */ /* 0x000fe2000ff3e03f */
[----:B------:R-:W-:Y:S01]  /*9a60*/  LOP3.LUT R27, R0, 0xffffffc0, RZ, 0xc0, !PT ;  /* 0xffffffc0001b7812 */ /* 0x000fe200078ec0ff */
[----:B------:R-:W-:Y:S01]  /*9a70*/  IMAD R0, R108, c[0x0][0x2d8], RZ ;  /* 0x0000b6006c007a24 */ /* 0x000fe200078e02ff */
[----:B------:R-:W-:Y:S01]  /*9a80*/  F2FP.PACK_AB R38, R28, R29 ;  /* 0x0000001d1c26723e */ /* 0x000fe200000000ff */
[----:B------:R-:W-:Y:S01]  /*9a90*/  UIADD3 UR20, UP2, UR20, -0x800, URZ ;  /* 0xfffff80014147890 */ /* 0x000fe2000ff5e03f */
[----:B------:R-:W-:Y:S01]  /*9aa0*/  F2FP.PACK_AB R37, R30, R31 ;  /* 0x0000001f1e25723e */ /* 0x000fe200000000ff */
[----:B------:R-:W-:Y:S01]  /*9ab0*/  UIADD3 UR6, UR6, 0x1, URZ ;  /* 0x0000000106067890 */ /* 0x000fe2000fffe03f */
[----:B------:R-:W-:Y:S01]  /*9ac0*/  F2FP.PACK_AB R36, R32, R33 ;  /* 0x000000212024723e */ /* 0x000fe200000000ff */
[----:B------:R-:W-:Y:S01]  /*9ad0*/  UIADD3.X UR17, UR17, -0x1, URZ, UP0, !UPT ;  /* 0xffffffff11117890 */ /* 0x000fe200087fe43f */
[----:B------:R-:W-:Y:S01]  /*9ae0*/  F2FP.PACK_AB R31, R18, R19 ;  /* 0x00000013121f723e */ /* 0x000fe200000000ff */
[----:B------:R-:W-:Y:S01]  /*9af0*/  UIADD3.X UR19, UR19, -0x1, URZ, UP1, !UPT ;  /* 0xffffffff13137890 */ /* 0x000fe20008ffe43f */
[----:B------:R-:W-:Y:S01]  /*9b00*/  F2FP.PACK_AB R30, R20, R21 ;  /* 0x00000015141e723e */ /* 0x000fe200000000ff */
[----:B------:R-:W-:Y:S01]  /*9b10*/  UIADD3.X UR21, UR21, -0x1, URZ, UP2, !UPT ;  /* 0xffffffff15157890 */ /* 0x000fe200097fe43f */
[----:B------:R-:W-:Y:S01]  /*9b20*/  F2FP.PACK_AB R29, R22, R23 ;  /* 0x00000017161d723e */ /* 0x000fe200000000ff */
[----:B------:R-:W-:Y:S01]  /*9b30*/  IMAD R23, R109, c[0x0][0x2dc], R0 ;  /* 0x0000b7006d177a24 */ /* 0x000fe200078e0200 */
[----:B------:R-:W-:Y:S01]  /*9b40*/  LEA R26, R98, R27, 0x1 ;  /* 0x0000001b621a7211 */ /* 0x000fe200078e08ff */
[----:B------:R-:W-:Y:S01]  /*9b50*/  IMAD R22, R110, c[0x0][0x2e0], RZ ;  /* 0x0000b8006e167a24 */ /* 0x000fe200078e02ff */
[----:B------:R-:W-:Y:S01]  /*9b60*/  F2FP.PACK_AB R28, R24, R25 ;  /* 0x00000019181c723e */ /* 0x000fe200000000ff */
[----:B------:R-:W-:Y:S01]  /*9b70*/  FADD.FTZ R0, R105, R2 ;  /* 0x0000000269007221 */ /* 0x000fe20000010000 */
[----:B------:R-:W-:Y:S01]  /*9b80*/  IADD3 R24, R27, R98, RZ ;  /* 0x000000621b187210 */ /* 0x000fe20007ffe0ff */
[----:B------:R0:W-:Y:S01]  /*9b90*/  STS.128 [R26.X16], R36 ;  /* 0x000000241a007388 */ /* 0x0001e2000000cc00 */
[----:B------:R-:W-:Y:S01]  /*9ba0*/  IADD3 R52, R95, -0x1, RZ ;  /* 0xffffffff5f347810 */ /* 0x000fe20007ffe0ff */
[----:B------:R-:W-:Y:S01]  /*9bb0*/  IMAD R25, R111, c[0x0][0x2e4], R22 ;  /* 0x0000b9006f197a24 */ /* 0x000fe200078e0216 */
[----:B------:R-:W-:Y:S01]  /*9bc0*/  LOP3.LUT R27, R27, 0x1f, R99, 0xf8, !PT ;  /* 0x0000001f1b1b7812 */ /* 0x000fe200078ef863 */
[----:B------:R1:W-:Y:S01]  /*9bd0*/  STS.128 [R26.X16+0x10], R28 ;  /* 0x0000101c1a007388 */ /* 0x0003e2000000cc00 */
[----:B------:R-:W-:-:S06]  /*9be0*/  NOP ;  /* 0x0000000000007918 */ /* 0x000fcc0000000000 */
[----:B------:R-:W2:Y:S01]  /*9bf0*/  LDS.128 R32, [R24.X16] ;  /* 0x0000000018207984 */ /* 0x000ea2000000cc00 */
[----:B------:R-:W-:Y:S02]  /*9c00*/  SHF.L.U32 R20, R52, 0xa, RZ ;  /* 0x0000000a34147819 */ /* 0x000fe400000006ff */
[----:B------:R-:W-:Y:S01]  /*9c10*/  IADD3 R97, P1, R97, -0x1000, RZ ;  /* 0xfffff00061617810 */ /* 0x000fe20007f3e0ff */
[----:B------:R-:W3:Y:S01]  /*9c20*/  LDS.128 R40, [R24.X16+0x200] ;  /* 0x0002000018287984 */ /* 0x000ee2000000cc00 */
[--C-:B------:R-:W-:Y:S02]  /*9c30*/  SHF.R.S32.HI R21, RZ, 0x1f, R20.reuse ;  /* 0x0000001fff157819 */ /* 0x100fe40000011414 */
[----:B0-----:R-:W-:Y:S02]  /*9c40*/  F2FP.PACK_AB R39, R17, R16 ;  /* 0x000000101127723e */ /* 0x001fe400000000ff */
[----:B-1----:R-:W-:Y:S01]  /*9c50*/  F2FP.PACK_AB R28, R3, R2 ;  /* 0x00000002031c723e */ /* 0x002fe200000000ff */
[----:B------:R-:W-:Y:S01]  /*9c60*/  IMAD.WIDE.U32 R18, R109, c[0x0][0x2d8], R20 ;  /* 0x0000b6006d127a25 */ /* 0x000fe200078e0014 */
[----:B------:R-:W-:-:S02]  /*9c70*/  F2FP.PACK_AB R29, R5, R4 ;  /* 0x00000004051d723e */ /* 0x000fc400000000ff */
[----:B------:R-:W-:Y:S01]  /*9c80*/  F2FP.PACK_AB R31, R9, R8 ;  /* 0x00000008091f723e */ /* 0x000fe200000000ff */
[----:B------:R-:W-:Y:S01]  /*9c90*/  IMAD.WIDE.U32 R20, R109, c[0x0][0x2f8], R20 ;  /* 0x0000be006d147a25 */ /* 0x000fe200078e0014 */
[----:B------:R-:W-:Y:S02]  /*9ca0*/  IADD3 R19, R19, R23, RZ ;  /* 0x0000001713137210 */ /* 0x000fe40007ffe0ff */
[----:B------:R-:W-:Y:S01]  /*9cb0*/  F2FP.PACK_AB R30, R7, R6 ;  /* 0x00000006071e723e */ /* 0x000fe200000000ff */
[----:B------:R-:W-:Y:S01]  /*9cc0*/  FADD.FTZ R23, R0, R3 ;  /* 0x0000000300177221 */ /* 0x000fe20000010000 */
[----:B------:R-:W-:Y:S01]  /*9cd0*/  F2FP.PACK_AB R38, R15, R14 ;  /* 0x0000000e0f26723e */ /* 0x000fe200000000ff */
[----:B------:R-:W-:Y:S01]  /*9ce0*/  IMAD.WIDE.U32 R18, R111, c[0x0][0x2e0], R18 ;  /* 0x0000b8006f127a25 */ /* 0x000fe200078e0012 */
[----:B------:R-:W-:Y:S02]  /*9cf0*/  F2FP.PACK_AB R37, R13, R12 ;  /* 0x0000000c0d25723e */ /* 0x000fe400000000ff */
[----:B------:R-:W-:Y:S01]  /*9d00*/  F2FP.PACK_AB R36, R11, R10 ;  /* 0x0000000a0b24723e */ /* 0x000fe200000000ff */
[----:B------:R-:W-:Y:S01]  /*9d10*/  FADD.FTZ R0, R23, R4 ;  /* 0x0000000417007221 */ /* 0x000fe20000010000 */
[----:B------:R-:W-:-:S02]  /*9d20*/  IADD3 R19, R19, R25, RZ ;  /* 0x0000001913137210 */ /* 0x000fc40007ffe0ff */
[----:B------:R-:W-:Y:S02]  /*9d30*/  LEA R22, P0, R18, c[0x0][0x330], 0x1 ;  /* 0x0000cc0012167a11 */ /* 0x000fe400078008ff */
[----:B------:R-:W-:Y:S02]  /*9d40*/  IADD3.X R96, R96, -0x1, RZ, P1, !PT ;  /* 0xffffffff60607810 */ /* 0x000fe40000ffe4ff */
[----:B------:R-:W-:Y:S01]  /*9d50*/  LEA.HI.X R23, R18, c[0x0][0x334], R19, 0x1, P0 ;  /* 0x0000cd0012177a11 */ /* 0x000fe200000f0c13 */
[----:B------:R-:W-:Y:S02]  /*9d60*/  FADD.FTZ R19, R0, R5 ;  /* 0x0000000500137221 */ /* 0x000fe40000010000 */
[----:B------:R-:W-:Y:S02]  /*9d70*/  IMAD R0, R108, c[0x0][0x2f8], RZ ;  /* 0x0000be006c007a24 */ /* 0x000fe400078e02ff */
[----:B------:R-:W-:-:S04]  /*9d80*/  IMAD.WIDE R2, R27, 0x10, R22 ;  /* 0x000000101b027825 */ /* 0x000fc800078e0216 */
[----:B------:R-:W-:Y:S01]  /*9d90*/  IMAD R5, R109, c[0x0][0x2fc], R0 ;  /* 0x0000bf006d057a24 */ /* 0x000fe200078e0200 */
[----:B--2---:R-:W-:Y:S01]  /*9da0*/  STG.E.128 [R2.64], R32 ;  /* 0x0000002002007986 */ /* 0x004fe2000c101d0e */
[----:B------:R-:W-:Y:S02]  /*9db0*/  FADD.FTZ R6, R19, R6 ;  /* 0x0000000613067221 */ /* 0x000fe40000010000 */
[----:B------:R-:W-:Y:S01]  /*9dc0*/  IMAD R0, R110, c[0x0][0x300], RZ ;  /* 0x0000c0006e007a24 */ /* 0x000fe200078e02ff */
[----:B---3--:R0:W-:Y:S01]  /*9dd0*/  STG.E.128 [R2.64+0x200], R40 ;  /* 0x0002002802007986 */ /* 0x0081e2000c101d0e */
[----:B------:R-:W-:Y:S01]  /*9de0*/  IADD3 R21, R21, R5, RZ ;  /* 0x0000000515157210 */ /* 0x000fe20007ffe0ff */
[----:B------:R-:W-:Y:S02]  /*9df0*/  FADD.FTZ R7, R6, R7 ;  /* 0x0000000706077221 */ /* 0x000fe40000010000 */
[----:B------:R-:W-:Y:S01]  /*9e00*/  BAR.SYNC.DEFER_BLOCKING 0x0 ;  /* 0x0000000000007b1d */ /* 0x000fe20000010000 */
[----:B------:R-:W-:-:S02]  /*9e10*/  IMAD R5, R111, c[0x0][0x304], R0 ;  /* 0x0000c1006f057a24 */ /* 0x000fc400078e0200 */
[----:B------:R-:W-:-:S04]  /*9e20*/  FADD.FTZ R8, R7, R8 ;  /* 0x0000000807087221 */ /* 0x000fc80000010000 */
[----:B------:R-:W-:-:S04]  /*9e30*/  FADD.FTZ R9, R8, R9 ;  /* 0x0000000908097221 */ /* 0x000fc80000010000 */
[----:B------:R-:W-:Y:S02]  /*9e40*/  FADD.FTZ R10, R9, R10 ;  /* 0x0000000a090a7221 */ /* 0x000fe40000010000 */
[----:B0-----:R-:W-:-:S04]  /*9e50*/  IMAD.WIDE.U32 R2, R111, c[0x0][0x300], R20 ;  /* 0x0000c0006f027a25 */ /* 0x001fc800078e0014 */
[----:B------:R-:W-:Y:S01]  /*9e60*/  FADD.FTZ R11, R10, R11 ;  /* 0x0000000b0a0b7221 */ /* 0x000fe20000010000 */
[----:B------:R-:W-:Y:S02]  /*9e70*/  IADD3 R3, R3, R5, RZ ;  /* 0x0000000503037210 */ /* 0x000fe40007ffe0ff */
[C---:B------:R-:W-:Y:S01]  /*9e80*/  LEA R4, P0, R2.reuse, c[0x0][0x340], 0x1 ;  /* 0x0000d00002047a11 */ /* 0x040fe200078008ff */
        /* <DEDUP_REMOVED lines=9> */
[----:B------:R-:W-:Y:S02]  /*9f20*/  MOV R95, R52 ;  /* 0x00000034005f7202 */ /* 0x000fe40000000f00 */
        /* <DEDUP_REMOVED lines=9> */
.L_x_6425:
        /* <DEDUP_REMOVED lines=11> */
[----:B------:R-:W3:Y:S01]  /*a070*/  SHFL.DOWN P1, R0, R3, 0x2, 0x1f ;  /* 0x08401f0003007f89 */ /* 0x000ee20000020000 */
[----:B-----5:R-:W-:-:S08]  /*a080*/  ISETP.NE.AND P3, PT, R6, RZ, PT ;  /* 0x000000ff0600720c */ /* 0x020fd00003f65270 */
[----:B------:R-:W-:-:S04]  /*a090*/  @!P2 SHF.R.S32.HI R9, RZ, 0x1f, R6 ;  /* 0x0000001fff09a819 */ /* 0x000fc80000011406 */
[----:B------:R-:W-:-:S04]  /*a0a0*/  @!P2 LEA.HI R9, R9, R6, RZ, 0x5 ;  /* 0x000000060909a211 */ /* 0x000fc800078f28ff */
[----:B------:R-:W-:Y:S01]  /*a0b0*/  @!P2 SHF.R.S32.HI R4, RZ, 0x5, R9 ;  /* 0x00000005ff04a819 */ /* 0x000fe20000011409 */
[----:B---3--:R-:W-:-:S05]  /*a0c0*/  @P1 FADD R0, R3, R0 ;  /* 0x0000000003001221 */ /* 0x008fca0000000000 */
[----:B------:R-:W3:Y:S02]  /*a0d0*/  SHFL.DOWN P1, R5, R0, 0x4, 0x1f ;  /* 0x08801f0000057f89 */ /* 0x000ee40000020000 */
[----:B---3--:R-:W-:-:S05]  /*a0e0*/  @P1 FADD R5, R0, R5 ;  /* 0x0000000500051221 */ /* 0x008fca0000000000 */
[----:B------:R-:W3:Y:S02]  /*a0f0*/  SHFL.DOWN P1, R2, R5, 0x8, 0x1f ;  /* 0x09001f0005027f89 */ /* 0x000ee40000020000 */
[----:B---3--:R-:W-:-:S05]  /*a100*/  @P1 FADD R2, R5, R2 ;  /* 0x0000000205021221 */ /* 0x008fca0000000000 */
[----:B------:R-:W3:Y:S02]  /*a110*/  SHFL.DOWN P1, R7, R2, 0x10, 0x1f ;  /* 0x0a001f0002077f89 */ /* 0x000ee40000020000 */
[----:B---3--:R-:W-:-:S05]  /*a120*/  @P1 FADD R7, R2, R7 ;  /* 0x0000000702071221 */ /* 0x008fca0000000000 */
[----:B------:R-:W-:Y:S04]  /*a130*/  @!P2 STS [R4.X4+0x3184], R7 ;  /* 0x003184070400a388 */ /* 0x000fe80000004800 */
[----:B------:R-:W-:Y:S06]  /*a140*/  BAR.SYNC.DEFER_BLOCKING 0x0 ;  /* 0x0000000000007b1d */ /* 0x000fec0000010000 */
[----:B------:R-:W3:Y:S02]  /*a150*/  @!P3 LDS R0, [0x3188] ;  /* 0x00318800ff00b984 */ /* 0x000ee40000000800 */
[----:B---3--:R-:W-:Y:S01]  /*a160*/  @!P3 FADD.FTZ R7, R7, R0 ;  /* 0x000000000707b221 */ /* 0x008fe20000010000 */
[----:B------:R-:W-:Y:S05]  /*a170*/  @P3 BRA `(.L_x_6531) ;  /* 0x0000001000003947 */ /* 0x000fea0003800000 */
[----:B------:R3:W-:Y:S02]  /*a180*/  RED.E.ADD.F32.FTZ.RN.STRONG.GPU [R100.64], R7 ;  /* 0x000000076400798e */ /* 0x0007e4000c10e78e */
.L_x_6531:
[----:B------:R-:W-:Y:S05]  /*a190*/  BSYNC B0 ;  /* 0x0000000000007941 */ /* 0x000fea0003800000 */
.L_x_6530:
        /* <DEDUP_REMOVED lines=22> */
[----:B---3--:R-:W0:Y:S02]  /*a300*/  @!P1 LDS R7, [0x3188] ;  /* 0x00318800ff079984 */ /* 0x008e240000000800 */
[----:B0-----:R-:W-:Y:S01]  /*a310*/  @!P1 FADD.FTZ R4, R4, R7 ;  /* 0x0000000704049221 */ /* 0x001fe20000010000 */
[----:B------:R-:W-:Y:S05]  /*a320*/  @P1 BRA `(.L_x_6534) ;  /* 0x0000004000001947 */ /* 0x000fea0003800000 */
[----:B------:R0:W-:Y:S01]  /*a330*/  RED.E.ADD.F32.FTZ.RN.STRONG.GPU [R102.64], R4 ;  /* 0x000000046600798e */ /* 0x0001e2000c10e78e */
[----:B------:R-:W-:Y:S01]  /*a340*/  HFMA2.MMA R15, -RZ, RZ, 0, 0 ;  /* 0x00000000ff0f7435 */ /* 0x000fe200000001ff */
[----:B------:R-:W-:Y:S05]  /*a350*/  BRA `(.L_x_6534) ;  /* 0x0000001000007947 */ /* 0x000fea0003800000 */
.L_x_6533:
[----:B------:R-:W4:Y:S02]  /*a360*/  S2R R15, SR_TID.X ;  /* 0x00000000000f7919 */ /* 0x000f240000002100 */
.L_x_6534:
[----:B------:R-:W-:Y:S05]  /*a370*/  BSYNC B0 ;  /* 0x0000000000007941 */ /* 0x000fea0003800000 */
.L_x_6532:
[----:B----4-:R-:W-:-:S13]  /*a380*/  ISETP.GE.AND P0, PT, R15, c[0x0][0x16c], PT ;  /* 0x00005b000f007a0c */ /* 0x010fda0003f06270 */
[----:B------:R-:W-:Y:S05]  /*a390*/  @P0 EXIT ;  /* 0x000000000000094d */ /* 0x000fea0003800000 */
[C---:B------:R-:W-:Y:S02]  /*a3a0*/  IMAD R0, R110.reuse, c[0x0][0x2a8], RZ ;  /* 0x0000aa006e007a24 */ /* 0x040fe400078e02ff */
[----:B------:R-:W-:Y:S02]  /*a3b0*/  IMAD R110, R110, c[0x0][0x288], RZ ;  /* 0x0000a2006e6e7a24 */ /* 0x000fe400078e02ff */
[----:B---3--:R-:W-:-:S04]  /*a3c0*/  IMAD.WIDE.U32 R6, R111, c[0x0][0x2a8], RZ ;  /* 0x0000aa006f067a25 */ /* 0x008fc800078e00ff */
[C---:B------:R-:W-:Y:S02]  /*a3d0*/  IMAD R23, R111.reuse, c[0x0][0x2ac], R0 ;  /* 0x0000ab006f177a24 */ /* 0x040fe400078e0200 */
[C---:B------:R-:W-:Y:S02]  /*a3e0*/  IMAD R21, R111.reuse, c[0x0][0x28c], R110 ;  /* 0x0000a3006f157a24 */ /* 0x040fe400078e026e */
[----:B------:R-:W-:Y:S01]  /*a3f0*/  IMAD.WIDE.U32 R8, R111, c[0x0][0x288], RZ ;  /* 0x0000a2006f087a25 */ /* 0x000fe200078e00ff */
[----:B------:R-:W-:-:S04]  /*a400*/  IADD3 R23, R7, R23, RZ ;  /* 0x0000001707177210 */ /* 0x000fc80007ffe0ff */
[----:B------:R-:W-:Y:S02]  /*a410*/  IADD3 R21, R9, R21, RZ ;  /* 0x0000001509157210 */ /* 0x000fe40007ffe0ff */
.L_x_6535:
[----:B0-----:R-:W3:Y:S01]  /*a420*/  LDS.64 R16, [R15.X8+0x5be0] ;  /* 0x005be0000f107984 */ /* 0x001ee20000008a00 */
[----:B------:R-:W-:Y:S01]  /*a430*/  SHF.R.S32.HI R0, RZ, 0x1f, R15 ;  /* 0x0000001fff007819 */ /* 0x000fe2000001140f */
[----:B------:R-:W-:Y:S01]  /*a440*/  YIELD ;  /* 0x0000000000007946 */ /* 0x000fe20003800000 */
[----:B------:R-:W-:Y:S01]  /*a450*/  MOV R2, R8 ;  /* 0x0000000800027202 */ /* 0x000fe20000000f00 */
[----:B------:R4:W5:Y:S01]  /*a460*/  LDS.64 R18, [R15.X8+0x63e0] ;  /* 0x0063e0000f127984 */ /* 0x0009620000008a00 */
[----:B------:R-:W-:Y:S01]  /*a470*/  MOV R3, R21 ;  /* 0x0000001500037202 */ /* 0x000fe20000000f00 */
[C---:B------:R-:W-:Y:S01]  /*a480*/  IMAD R14, R0.reuse, c[0x0][0x290], RZ ;  /* 0x0000a400000e7a24 */ /* 0x040fe200078e02ff */
[----:B0-----:R-:W-:Y:S01]  /*a490*/  MOV R4, R6 ;  /* 0x0000000600047202 */ /* 0x001fe20000000f00 */
[----:B------:R-:W-:Y:S01]  /*a4a0*/  IMAD R0, R0, c[0x0][0x2b0], RZ ;  /* 0x0000ac0000007a24 */ /* 0x000fe200078e02ff */
[----:B------:R-:W-:Y:S01]  /*a4b0*/  MOV R5, R23 ;  /* 0x0000001700057202 */ /* 0x000fe20000000f00 */
[----:B------:R-:W-:-:S04]  /*a4c0*/  IMAD.WIDE.U32 R10, R15, c[0x0][0x290], R2 ;  /* 0x0000a4000f0a7a25 */ /* 0x000fc800078e0002 */
[C---:B------:R-:W-:Y:S01]  /*a4d0*/  IMAD R3, R15.reuse, c[0x0][0x294], R14 ;  /* 0x0000a5000f037a24 */ /* 0x040fe200078e020e */
[----:B------:R-:W-:Y:S01]  /*a4e0*/  LEA R2, P0, R10, c[0x0][0x310], 0x3 ;  /* 0x0000c4000a027a11 */ /* 0x000fe200078018ff */
[----:B------:R-:W-:-:S03]  /*a4f0*/  IMAD.WIDE.U32 R12, R15, c[0x0][0x2b0], R4 ;  /* 0x0000ac000f0c7a25 */ /* 0x000fc600078e0004 */
[----:B------:R-:W-:Y:S01]  /*a500*/  IADD3 R3, R11, R3, RZ ;  /* 0x000000030b037210 */ /* 0x000fe20007ffe0ff */
[C---:B------:R-:W-:Y:S01]  /*a510*/  IMAD R5, R15.reuse, c[0x0][0x2b4], R0 ;  /* 0x0000ad000f057a24 */ /* 0x040fe200078e0200 */
[----:B----4-:R-:W-:Y:S02]  /*a520*/  IADD3 R15, R15, c[0x0][0x0], RZ ;  /* 0x000000000f0f7a10 */ /* 0x010fe40007ffe0ff */
[----:B------:R-:W-:Y:S02]  /*a530*/  LEA.HI.X R3, R10, c[0x0][0x314], R3, 0x3, P0 ;  /* 0x0000c5000a037a11 */ /* 0x000fe400000f1c03 */
[----:B------:R-:W-:Y:S02]  /*a540*/  ISETP.GE.AND P0, PT, R15, c[0x0][0x16c], PT ;  /* 0x00005b000f007a0c */ /* 0x000fe40003f06270 */
[----:B------:R-:W-:Y:S02]  /*a550*/  LEA R4, P1, R12, c[0x0][0x318], 0x3 ;  /* 0x0000c6000c047a11 */ /* 0x000fe400078218ff */
[----:B------:R-:W-:-:S04]  /*a560*/  IADD3 R5, R13, R5, RZ ;  /* 0x000000050d057210 */ /* 0x000fc80007ffe0ff */
[----:B------:R-:W-:Y:S01]  /*a570*/  LEA.HI.X R5, R12, c[0x0][0x31c], R5, 0x3, P1 ;  /* 0x0000c7000c057a11 */ /* 0x000fe200008f1c05 */
[----:B---3--:R0:W-:Y:S04]  /*a580*/  RED.E.ADD.F32.FTZ.RN.STRONG.GPU [R2.64], R16 ;  /* 0x000000100200798e */ /* 0x0081e8000c10e78e */
[----:B------:R0:W-:Y:S04]  /*a590*/  RED.E.ADD.F32.FTZ.RN.STRONG.GPU [R2.64+0x4], R17 ;  /* 0x000004110200798e */ /* 0x0001e8000c10e78e */
[----:B-----5:R0:W-:Y:S04]  /*a5a0*/  RED.E.ADD.F32.FTZ.RN.STRONG.GPU [R4.64], R18 ;  /* 0x000000120400798e */ /* 0x0201e8000c10e78e */
[----:B------:R0:W-:Y:S01]  /*a5b0*/  RED.E.ADD.F32.FTZ.RN.STRONG.GPU [R4.64+0x4], R19 ;  /* 0x000004130400798e */ /* 0x0001e2000c10e78e */
[----:B------:R-:W-:Y:S05]  /*a5c0*/  @!P0 BRA `(.L_x_6535) ;  /* 0xfffffe5000008947 */ /* 0x000fea000383ffff */
[----:B------:R-:W-:Y:S05]  /*a5d0*/  EXIT ;  /* 0x000000000000794d */ /* 0x000fea0003800000 */
.L_x_6432:
[----:B------:R-:W-:Y:S01]  /*a5e0*/  HFMA2.MMA R71, -RZ, RZ, 0, 5.9604644775390625e-08 ;  /* 0x00000001ff477435 */ /* 0x000fe200000001ff */
[----:B------:R-:W-:-:S02]  /*a5f0*/  MOV R224, R70 ;  /* 0x0000004600e07202 */ /* 0x000fc40000000f00 */
[----:B------:R-:W-:Y:S02]  /*a600*/  MOV R222, RZ ;  /* 0x000000ff00de7202 */ /* 0x000fe40000000f00 */
[----:B------:R-:W-:Y:S02]  /*a610*/  MOV R221, 0xffffffff ;  /* 0xffffffff00dd7802 */ /* 0x000fe40000000f00 */
[----:B------:R-:W-:Y:S02]  /*a620*/  MOV R68, 0xa640 ;  /* 0x0000a64000447802 */ /* 0x000fe40000000f00 */
[----:B-----5:R-:W-:Y:S05]  /*a630*/  CALL.REL.NOINC `($__internal_158_$__cuda_sm70_shflsync_up) ;  /* 0x00001e4000007944 */ /* 0x020fea0003c00000 */
[----:B-1----:R-:W-:Y:S01]  /*a640*/  MOV R73, R221 ;  /* 0x000000dd00497202 */ /* 0x002fe20000000f00 */
[----:B0-----:R-:W-:Y:S05]  /*a650*/  BRA `(.L_x_6536) ;  /* 0xffff8ea000007947 */ /* 0x001fea000383ffff */
.L_x_6433:
[----:B------:R-:W-:Y:S01]  /*a660*/  HFMA2.MMA R71, -RZ, RZ, 0, 5.9604644775390625e-08 ;  /* 0x00000001ff477435 */ /* 0x000fe200000001ff */
[----:B------:R-:W-:Y:S02]  /*a670*/  MOV R224, R72 ;  /* 0x0000004800e07202 */ /* 0x000fe40000000f00 */
[----:B------:R-:W-:Y:S02]  /*a680*/  MOV R222, RZ ;  /* 0x000000ff00de7202 */ /* 0x000fe40000000f00 */
[----:B------:R-:W-:-:S02]  /*a690*/  MOV R221, 0xffffffff ;  /* 0xffffffff00dd7802 */ /* 0x000fc40000000f00 */
[----:B------:R-:W-:Y:S02]  /*a6a0*/  MOV R68, 0xa6c0 ;  /* 0x0000a6c000447802 */ /* 0x000fe40000000f00 */
[----:B01---5:R-:W-:Y:S05]  /*a6b0*/  CALL.REL.NOINC `($__internal_158_$__cuda_sm70_shflsync_up) ;  /* 0x00001dc000007944 */ /* 0x023fea0003c00000 */
[----:B0-----:R-:W-:Y:S01]  /*a6c0*/  HFMA2.MMA R71, -RZ, RZ, 0, 5.9604644775390625e-08 ;  /* 0x00000001ff477435 */ /* 0x001fe200000001ff */
[----:B-1----:R-:W-:Y:S02]  /*a6d0*/  MOV R223, R221 ;  /* 0x000000dd00df7202 */ /* 0x002fe40000000f00 */
[----:B------:R-:W-:Y:S02]  /*a6e0*/  MOV R224, R74 ;  /* 0x0000004a00e07202 */ /* 0x000fe40000000f00 */
[----:B------:R-:W-:Y:S02]  /*a6f0*/  MOV R222, RZ ;  /* 0x000000ff00de7202 */ /* 0x000fe40000000f00 */
[----:B------:R-:W-:Y:S02]  /*a700*/  MOV R221, 0xffffffff ;  /* 0xffffffff00dd7802 */ /* 0x000fe40000000f00 */
[----:B------:R-:W-:Y:S02]  /*a710*/  MOV R68, 0xa730 ;  /* 0x0000a73000447802 */ /* 0x000fe40000000f00 */
[----:B------:R-:W-:Y:S05]  /*a720*/  CALL.REL.NOINC `($__internal_158_$__cuda_sm70_shflsync_up) ;  /* 0x00001d5000007944 */ /* 0x000fea0003c00000 */
[----:B0-----:R-:W-:Y:S01]  /*a730*/  HFMA2.MMA R71, -RZ, RZ, 0, 5.9604644775390625e-08 ;  /* 0x00000001ff477435 */ /* 0x001fe200000001ff */
[----:B-1----:R-:W-:-:S02]  /*a740*/  MOV R225, R221 ;  /* 0x000000dd00e17202 */ /* 0x002fc40000000f00 */
[----:B------:R-:W-:Y:S02]  /*a750*/  MOV R224, R75 ;  /* 0x0000004b00e07202 */ /* 0x000fe40000000f00 */
[----:B------:R-:W-:Y:S02]  /*a760*/  MOV R222, RZ ;  /* 0x000000ff00de7202 */ /* 0x000fe40000000f00 */
[----:B------:R-:W-:Y:S02]  /*a770*/  MOV R221, 0xffffffff ;  /* 0xffffffff00dd7802 */ /* 0x000fe40000000f00 */
[----:B------:R-:W-:Y:S02]  /*a780*/  MOV R68, 0xa7a0 ;  /* 0x0000a7a000447802 */ /* 0x000fe40000000f00 */
[----:B------:R-:W-:Y:S05]  /*a790*/  CALL.REL.NOINC `($__internal_158_$__cuda_sm70_shflsync_up) ;  /* 0x00001ce000007944 */ /* 0x000fea0003c00000 */
[----:B01----:R-:W-:Y:S01]  /*a7a0*/  FMUL.FTZ R71, R72, R221 ;  /* 0x000000dd48477220 */ /* 0x003fe20000410000 */
[----:B------:R-:W-:Y:S01]  /*a7b0*/  ISETP.GE.AND P0, PT, R98, 0x1, PT ;  /* 0x000000016200780c */ /* 0x000fe20003f06270 */
[C---:B------:R-:W-:Y:S02]  /*a7c0*/  FMUL.FTZ R222, R72.reuse, R225 ;  /* 0x000000e148de7220 */ /* 0x040fe40000410000 */
[----:B------:R-:W-:-:S02]  /*a7d0*/  FMUL.FTZ R68, R72, R223 ;  /* 0x000000df48447220 */ /* 0x000fc40000410000 */
[----:B------:R-:W-:Y:S02]  /*a7e0*/  FFMA.FTZ R71, R70, R225, -R71 ;  /* 0x000000e146477223 */ /* 0x000fe40000010847 */
[----:B------:R-:W-:Y:S02]  /*a7f0*/  FMUL.FTZ R69, R72, R73 ;  /* 0x0000004948457220 */ /* 0x000fe40000410000 */
[C---:B------:R-:W-:Y:S01]  /*a800*/  FFMA.FTZ R222, R70.reuse, R221, R222 ;  /* 0x000000dd46de7223 */ /* 0x040fe200000100de */
[----:B------:R-:W-:Y:S01]  /*a810*/  MOV R221, 0xffffffff ;  /* 0xffffffff00dd7802 */ /* 0x000fe20000000f00 */
[----:B------:R-:W-:Y:S01]  /*a820*/  FFMA.FTZ R73, R70, R73, -R68 ;  /* 0x0000004946497223 */ /* 0x000fe20000010844 */
[----:B------:R-:W-:Y:S01]  /*a830*/  MOV R68, 0xa8f0 ;  /* 0x0000a8f000447802 */ /* 0x000fe20000000f00 */
[----:B------:R-:W-:Y:S02]  /*a840*/  FADD.FTZ R71, R74, R71 ;  /* 0x000000474a477221 */ /* 0x000fe40000010000 */
[----:B------:R-:W-:-:S02]  /*a850*/  FADD.FTZ R222, R75, R222 ;  /* 0x000000de4bde7221 */ /* 0x000fc40000010000 */
[C---:B------:R-:W-:Y:S01]  /*a860*/  FFMA.FTZ R69, R70.reuse, R223, R69 ;  /* 0x000000df46457223 */ /* 0x040fe20000010045 */
[----:B------:R-:W-:Y:S02]  /*a870*/  FSEL R223, R70, R73, !P0 ;  /* 0x0000004946df7208 */ /* 0x000fe40004000000 */
[----:B------:R-:W-:Y:S01]  /*a880*/  FSEL R74, R74, R71, !P0 ;  /* 0x000000474a4a7208 */ /* 0x000fe20004000000 */
[----:B------:R-:W-:Y:S01]  /*a890*/  HFMA2.MMA R71, -RZ, RZ, 0, 1.1920928955078125e-07 ;  /* 0x00000002ff477435 */ /* 0x000fe200000001ff */
[----:B------:R-:W-:Y:S02]  /*a8a0*/  FSEL R75, R75, R222, !P0 ;  /* 0x000000de4b4b7208 */ /* 0x000fe40004000000 */
[----:B------:R-:W-:Y:S02]  /*a8b0*/  FSEL R226, R72, R69, !P0 ;  /* 0x0000004548e27208 */ /* 0x000fe40004000000 */
[----:B------:R-:W-:Y:S02]  /*a8c0*/  MOV R222, RZ ;  /* 0x000000ff00de7202 */ /* 0x000fe40000000f00 */
[----:B------:R-:W-:-:S02]  /*a8d0*/  MOV R224, R223 ;  /* 0x000000df00e07202 */ /* 0x000fc40000000f00 */
[----:B------:R-:W-:Y:S05]  /*a8e0*/  CALL.REL.NOINC `($__internal_158_$__cuda_sm70_shflsync_up) ;  /* 0x00001b9000007944 */ /* 0x000fea0003c00000 */
[----:B0-----:R-:W-:Y:S01]  /*a8f0*/  HFMA2.MMA R71, -RZ, RZ, 0, 1.1920928955078125e-07 ;  /* 0x00000002ff477435 */ /* 0x001fe200000001ff */
[----:B-1----:R-:W-:-:S02]  /*a900*/  MOV R70, R221 ;  /* 0x000000dd00467202 */ /* 0x002fc40000000f00 */
[----:B------:R-:W-:Y:S02]  /*a910*/  MOV R224, R226 ;  /* 0x000000e200e07202 */ /* 0x000fe40000000f00 */
[----:B------:R-:W-:Y:S02]  /*a920*/  MOV R222, RZ ;  /* 0x000000ff00de7202 */ /* 0x000fe40000000f00 */
[----:B------:R-:W-:Y:S02]  /*a930*/  MOV R221, 0xffffffff ;  /* 0xffffffff00dd7802 */ /* 0x000fe40000000f00 */
[----:B------:R-:W-:Y:S02]  /*a940*/  MOV R68, 0xa960 ;  /* 0x0000a96000447802 */ /* 0x000fe40000000f00 */
[----:B------:R-:W-:Y:S05]  /*a950*/  CALL.REL.NOINC `($__internal_158_$__cuda_sm70_shflsync_up) ;  /* 0x00001b2000007944 */ /* 0x000fea0003c00000 */
[----:B0-----:R-:W-:Y:S01]  /*a960*/  HFMA2.MMA R71, -RZ, RZ, 0, 1.1920928955078125e-07 ;  /* 0x00000002ff477435 */ /* 0x001fe200000001ff */
[----:B-1----:R-:W-:Y:S02]  /*a970*/  MOV R72, R221 ;  /* 0x000000dd00487202 */ /* 0x002fe40000000f00 */
[----:B------:R-:W-:Y:S02]  /*a980*/  MOV R224, R74 ;  /* 0x0000004a00e07202 */ /* 0x000fe40000000f00 */
[----:B------:R-:W-:-:S02]  /*a990*/  MOV R222, RZ ;  /* 0x000000ff00de7202 */ /* 0x000fc40000000f00 */
[----:B------:R-:W-:Y:S02]  /*a9a0*/  MOV R221, 0xffffffff ;  /* 0xffffffff00dd7802 */ /* 0x000fe40000000f00 */
[----:B------:R-:W-:Y:S02]  /*a9b0*/  MOV R68, 0xa9d0 ;  /* 0x0000a9d000447802 */ /* 0x000fe40000000f00 */
[----:B------:R-:W-:Y:S05]  /*a9c0*/  CALL.REL.NOINC `($__internal_158_$__cuda_sm70_shflsync_up) ;  /* 0x00001ab000007944 */ /* 0x000fea0003c00000 */
[----:B0-----:R-:W-:Y:S01]  /*a9d0*/  HFMA2.MMA R71, -RZ, RZ, 0, 1.1920928955078125e-07 ;  /* 0x00000002ff477435 */ /* 0x001fe200000001ff */
[----:B-1----:R-:W-:Y:S02]  /*a9e0*/  MOV R73, R221 ;  /* 0x000000dd00497202 */ /* 0x002fe40000000f00 */
[----:B------:R-:W-:Y:S02]  /*a9f0*/  MOV R224, R75 ;  /* 0x0000004b00e07202 */ /* 0x000fe40000000f00 */
[----:B------:R-:W-:Y:S02]  /*aa00*/  MOV R222, RZ ;  /* 0x000000ff00de7202 */ /* 0x000fe40000000f00 */
[----:B------:R-:W-:Y:S02]  /*aa10*/  MOV R221, 0xffffffff ;  /* 0xffffffff00dd7802 */ /* 0x000fe40000000f00 */
[----:B------:R-:W-:-:S02]  /*aa20*/  MOV R68, 0xaa40 ;  /* 0x0000aa4000447802 */ /* 0x000fc40000000f00 */
[----:B------:R-:W-:Y:S05]  /*aa30*/  CALL.REL.NOINC `($__internal_158_$__cuda_sm70_shflsync_up) ;  /* 0x00001a4000007944 */ /* 0x000fea0003c00000 */
[----:B------:R-:W-:Y:S01]  /*aa40*/  ISETP.GE.AND P0, PT, R98, 0x2, PT ;  /* 0x000000026200780c */ /* 0x000fe20003f06270 */
[----:B------:R-:W-:-:S02]  /*aa50*/  FMUL.FTZ R68, R70, R226 ;  /* 0x000000e246447220 */ /* 0x000fc40000410000 */
[----:B01----:R-:W-:Y:S02]  /*aa60*/  FMUL.FTZ R222, R226, R221 ;  /* 0x000000dde2de7220 */ /* 0x003fe40000410000 */
[CC--:B------:R-:W-:Y:S02]  /*aa70*/  FMUL.FTZ R224, R73.reuse, R226.reuse ;  /* 0x000000e249e07220 */ /* 0x0c0fe40000410000 */
[CC--:B------:R-:W-:Y:S02]  /*aa80*/  FFMA.FTZ R71, R72.reuse, R223.reuse, R68 ;  /* 0x000000df48477223 */ /* 0x0c0fe40000010044 */
[----:B------:R-:W-:Y:S02]  /*aa90*/  FMUL.FTZ R68, R72, R226 ;  /* 0x000000e248447220 */ /* 0x000fe40000410000 */
        /* <DEDUP_REMOVED lines=9> */
[----:B------:R-:W-:-:S02]  /*ab30*/  MOV R224, R223 ;  /* 0x000000df00e07202 */ /* 0x000fc40000000f00 */
[----:B------:R-:W-:Y:S02]  /*ab40*/  MOV R68, 0xab60 ;  /* 0x0000ab6000447802 */ /* 0x000fe40000000f00 */
[----:B------:R-:W-:Y:S05]  /*ab50*/  CALL.REL.NOINC `($__internal_158_$__cuda_sm70_shflsync_up) ;  /* 0x0000192000007944 */ /* 0x000fea0003c00000 */
[----:B0-----:R-:W-:Y:S01]  /*ab60*/  HFMA2.MMA R71, -RZ, RZ, 0, 2.384185791015625e-07 ;  /* 0x00000004ff477435 */ /* 0x001fe200000001ff */
[----:B-1----:R-:W-:Y:S02]  /*ab70*/  MOV R70, R221 ;  /* 0x000000dd00467202 */ /* 0x002fe40000000f00 */
[----:B------:R-:W-:Y:S02]  /*ab80*/  MOV R224, R226 ;  /* 0x000000e200e07202 */ /* 0x000fe40000000f00 */
[----:B------:R-:W-:Y:S02]  /*ab90*/  MOV R222, RZ ;  /* 0x000000ff00de7202 */ /* 0x000fe40000000f00 */
[----:B------:R-:W-:Y:S02]  /*aba0*/  MOV R221, 0xffffffff ;  /* 0xffffffff00dd7802 */ /* 0x000fe40000000f00 */
[----:B------:R-:W-:Y:S02]  /*abb0*/  MOV R68, 0xabd0 ;  /* 0x0000abd000447802 */ /* 0x000fe40000000f00 */
[----:B------:R-:W-:Y:S05]  /*abc0*/  CALL.REL.NOINC `($__internal_158_$__cuda_sm70_shflsync_up) ;  /* 0x000018b000007944 */ /* 0x000fea0003c00000 */
[----:B0-----:R-:W-:Y:S01]  /*abd0*/  HFMA2.MMA R71, -RZ, RZ, 0, 2.384185791015625e-07 ;  /* 0x00000004ff477435 */ /* 0x001fe200000001ff */
[----:B-1----:R-:W-:-:S02]  /*abe0*/  MOV R72, R221 ;  /* 0x000000dd00487202 */ /* 0x002fc40000000f00 */
[----:B------:R-:W-:Y:S02]  /*abf0*/  MOV R224, R74 ;  /* 0x0000004a00e07202 */ /* 0x000fe40000000f00 */
[----:B------:R-:W-:Y:S02]  /*ac00*/  MOV R222, RZ ;  /* 0x000000ff00de7202 */ /* 0x000fe40000000f00 */
[----:B------:R-:W-:Y:S02]  /*ac10*/  MOV R221, 0xffffffff ;  /* 0xffffffff00dd7802 */ /* 0x000fe40000000f00 */
[----:B------:R-:W-:Y:S02]  /*ac20*/  MOV R68, 0xac40 ;  /* 0x0000ac4000447802 */ /* 0x000fe40000000f00 */
[----:B------:R-:W-:Y:S05]  /*ac30*/  CALL.REL.NOINC `($__internal_158_$__cuda_sm70_shflsync_up) ;  /* 0x0000184000007944 */ /* 0x000fea0003c00000 */
[----:B0-----:R-:W-:Y:S01]  /*ac40*/  HFMA2.MMA R71, -RZ, RZ, 0, 2.384185791015625e-07 ;  /* 0x00000004ff477435 */ /* 0x001fe200000001ff */
[----:B-1----:R-:W-:Y:S02]  /*ac50*/  MOV R73, R221 ;  /* 0x000000dd00497202 */ /* 0x002fe40000000f00 */
[----:B------:R-:W-:Y:S02]  /*ac60*/  MOV R224, R75 ;  /* 0x0000004b00e07202 */ /* 0x000fe40000000f00 */
[----:B------:R-:W-:-:S02]  /*ac70*/  MOV R222, RZ ;  /* 0x000000ff00de7202 */ /* 0x000fc40000000f00 */
[----:B------:R-:W-:Y:S02]  /*ac80*/  MOV R221, 0xffffffff ;  /* 0xffffffff00dd7802 */ /* 0x000fe40000000f00 */
[----:B------:R-:W-:Y:S02]  /*ac90*/  MOV R68, 0xacb0 ;  /* 0x0000acb000447802 */ /* 0x000fe40000000f00 */
[----:B------:R-:W-:Y:S05]  /*aca0*/  CALL.REL.NOINC `($__internal_158_$__cuda_sm70_shflsync_up) ;  /* 0x000017d000007944 */ /* 0x000fea0003c00000 */
[----:B------:R-:W-:Y:S01]  /*acb0*/  ISETP.GE.AND P0, PT, R98, 0x4, PT ;  /* 0x000000046200780c */ /* 0x000fe20003f06270 */
[-C--:B------:R-:W-:Y:S01]  /*acc0*/  FMUL.FTZ R68, R70, R226.reuse ;  /* 0x000000e246447220 */ /* 0x080fe20000410000 */
[----:B0-----:R-:W-:Y:S01]  /*acd0*/  HFMA2.MMA R71, -RZ, RZ, 0, 4.76837158203125e-07 ;  /* 0x00000008ff477435 */ /* 0x001fe200000001ff */
[-C--:B------:R-:W-:Y:S02]  /*ace0*/  FMUL.FTZ R224, R73, R226.reuse ;  /* 0x000000e249e07220 */ /* 0x080fe40000410000 */
        /* <DEDUP_REMOVED lines=12> */
[----:B------:R-:W-:Y:S02]  /*adb0*/  MOV R224, R223 ;  /* 0x000000df00e07202 */ /* 0x000fe40000000f00 */
[----:B------:R-:W-:Y:S05]  /*adc0*/  CALL.REL.NOINC `($__internal_158_$__cuda_sm70_shflsync_up) ;  /* 0x000016b000007944 */ /* 0x000fea0003c00000 */
[----:B0-----:R-:W-:Y:S01]  /*add0*/  HFMA2.MMA R71, -RZ, RZ, 0, 4.76837158203125e-07 ;  /* 0x00000008ff477435 */ /* 0x001fe200000001ff */
[----:B-1----:R-:W-:-:S02]  /*ade0*/  MOV R70, R221 ;  /* 0x000000dd00467202 */ /* 0x002fc40000000f00 */
[----:B------:R-:W-:Y:S02]  /*adf0*/  MOV R224, R226 ;  /* 0x000000e200e07202 */ /* 0x000fe40000000f00 */
[----:B------:R-:W-:Y:S02]  /*ae00*/  MOV R222, RZ ;  /* 0x000000ff00de7202 */ /* 0x000fe40000000f00 */
[----:B------:R-:W-:Y:S02]  /*ae10*/  MOV R221, 0xffffffff ;  /* 0xffffffff00dd7802 */ /* 0x000fe40000000f00 */
[----:B------:R-:W-:Y:S02]  /*ae20*/  MOV R68, 0xae40 ;  /* 0x0000ae4000447802 */ /* 0x000fe40000000f00 */
[----:B------:R-:W-:Y:S05]  /*ae30*/  CALL.REL.NOINC `($__internal_158_$__cuda_sm70_shflsync_up) ;  /* 0x0000164000007944 */ /* 0x000fea0003c00000 */
[----:B0-----:R-:W-:Y:S01]  /*ae40*/  HFMA2.MMA R71, -RZ, RZ, 0, 4.76837158203125e-07 ;  /* 0x00000008ff477435 */ /* 0x001fe200000001ff */
[----:B-1----:R-:W-:Y:S02]  /*ae50*/  MOV R72, R221 ;  /* 0x000000dd00487202 */ /* 0x002fe40000000f00 */
[----:B------:R-:W-:Y:S02]  /*ae60*/  MOV R224, R74 ;  /* 0x0000004a00e07202 */ /* 0x000fe40000000f00 */
[----:B------:R-:W-:-:S02]  /*ae70*/  MOV R222, RZ ;  /* 0x000000ff00de7202 */ /* 0x000fc40000000f00 */
[----:B------:R-:W-:Y:S02]  /*ae80*/  MOV R221, 0xffffffff ;  /* 0xffffffff00dd7802 */ /* 0x000fe40000000f00 */
[----:B------:R-:W-:Y:S02]  /*ae90*/  MOV R68, 0xaeb0 ;  /* 0x0000aeb000447802 */ /* 0x000fe40000000f00 */
[----:B------:R-:W-:Y:S05]  /*aea0*/  CALL.REL.NOINC `($__internal_158_$__cuda_sm70_shflsync_up) ;  /* 0x000015d000007944 */ /* 0x000fea0003c00000 */
[----:B0-----:R-:W-:Y:S01]  /*aeb0*/  HFMA2.MMA R71, -RZ, RZ, 0, 4.76837158203125e-07 ;  /* 0x00000008ff477435 */ /* 0x001fe200000001ff */
        /* <DEDUP_REMOVED lines=25> */
[----:B------:R-:W-:Y:S05]  /*b050*/  CALL.REL.NOINC `($__internal_158_$__cuda_sm70_shflsync_up) ;  /* 0x0000142000007944 */ /* 0x000fea0003c00000 */
[----:B0-----:R-:W-:Y:S01]  /*b060*/  HFMA2.MMA R71, -RZ, RZ, 0, 9.5367431640625e-07 ;  /* 0x00000010ff477435 */ /* 0x001fe200000001ff */
[----:B-1----:R-:W-:Y:S02]  /*b070*/  MOV R223, R221 ;  /* 0x000000dd00df7202 */ /* 0x002fe40000000f00 */
[----:B------:R-:W-:Y:S02]  /*b080*/  MOV R224, R72 ;  /* 0x0000004800e07202 */ /* 0x000fe40000000f00 */
[----:B------:R-:W-:Y:S02]  /*b090*/  MOV R222, RZ ;  /* 0x000000ff00de7202 */ /* 0x000fe40000000f00 */
[----:B------:R-:W-:-:S02]  /*b0a0*/  MOV R221, 0xffffffff ;  /* 0xffffffff00dd7802 */ /* 0x000fc40000000f00 */
[----:B------:R-:W-:Y:S02]  /*b0b0*/  MOV R68, 0xb0d0 ;  /* 0x0000b0d000447802 */ /* 0x000fe40000000f00 */
[----:B------:R-:W-:Y:S05]  /*b0c0*/  CALL.REL.NOINC `($__internal_158_$__cuda_sm70_shflsync_up) ;  /* 0x000013b000007944 */ /* 0x000fea0003c00000 */
[----:B0-----:R-:W-:Y:S01]  /*b0d0*/  HFMA2.MMA R71, -RZ, RZ, 0, 9.5367431640625e-07 ;  /* 0x00000010ff477435 */ /* 0x001fe200000001ff */
[----:B-1----:R-:W-:Y:S02]  /*b0e0*/  MOV R225, R221 ;  /* 0x000000dd00e17202 */ /* 0x002fe40000000f00 */
[----:B------:R-:W-:Y:S02]  /*b0f0*/  MOV R224, R74 ;  /* 0x0000004a00e07202 */ /* 0x000fe40000000f00 */
[----:B------:R-:W-:Y:S02]  /*b100*/  MOV R222, RZ ;  /* 0x000000ff00de7202 */ /* 0x000fe40000000f00 */
[----:B------:R-:W-:Y:S02]  /*b110*/  MOV R221, 0xffffffff ;  /* 0xffffffff00dd7802 */ /* 0x000fe40000000f00 */
[----:B------:R-:W-:Y:S02]  /*b120*/  MOV R68, 0xb140 ;  /* 0x0000b14000447802 */ /* 0x000fe40000000f00 */
[----:B------:R-:W-:Y:S05]  /*b130*/  CALL.REL.NOINC `($__internal_158_$__cuda_sm70_shflsync_up) ;  /* 0x0000134000007944 */ /* 0x000fea0003c00000 */
[----:B0-----:R-:W-:Y:S01]  /*b140*/  HFMA2.MMA R71, -RZ, RZ, 0, 9.5367431640625e-07 ;  /* 0x00000010ff477435 */ /* 0x001fe200000001ff */
[----:B-1----:R-:W-:-:S02]  /*b150*/  MOV R227, R221 ;  /* 0x000000dd00e37202 */ /* 0x002fc40000000f00 */
[----:B------:R-:W-:Y:S02]  /*b160*/  MOV R224, R75 ;  /* 0x0000004b00e07202 */ /* 0x000fe40000000f00 */
[----:B------:R-:W-:Y:S02]  /*b170*/  MOV R222, RZ ;  /* 0x000000ff00de7202 */ /* 0x000fe40000000f00 */
[----:B------:R-:W-:Y:S02]  /*b180*/  MOV R221, 0xffffffff ;  /* 0xffffffff00dd7802 */ /* 0x000fe40000000f00 */
[----:B------:R-:W-:Y:S02]  /*b190*/  MOV R68, 0xb1b0 ;  /* 0x0000b1b000447802 */ /* 0x000fe40000000f00 */
[----:B------:R-:W-:Y:S05]  /*b1a0*/  CALL.REL.NOINC `($__internal_158_$__cuda_sm70_shflsync_up) ;  /* 0x000012d000007944 */ /* 0x000fea0003c00000 */
[----:B01----:R-:W-:Y:S05]  /*b1b0*/  BRA `(.L_x_6537) ;  /* 0xffff879000007947 */ /* 0x003fea000383ffff */
.L_x_6438:
[----:B0-----:R-:W-:Y:S01]  /*b1c0*/  HFMA2.MMA R71, -RZ, RZ, 0, 5.9604644775390625e-08 ;  /* 0x00000001ff477435 */ /* 0x001fe200000001ff */
[----:B------:R-:W-:Y:S02]  /*b1d0*/  MOV R222, RZ ;  /* 0x000000ff00de7202 */ /* 0x000fe40000000f00 */
[----:B------:R-:W-:Y:S02]  /*b1e0*/  MOV R221, 0xffffffff ;  /* 0xffffffff00dd7802 */ /* 0x000fe40000000f00 */
[----:B------:R-:W-:-:S02]  /*b1f0*/  MOV R68, 0xb210 ;  /* 0x0000b21000447802 */ /* 0x000fc40000000f00 */
[----:B-1---5:R-:W-:Y:S05]  /*b200*/  CALL.REL.NOINC `($__internal_158_$__cuda_sm70_shflsync_up) ;  /* 0x0000127000007944 */ /* 0x022fea0003c00000 */
[----:B0-----:R-:W-:Y:S01]  /*b210*/  HFMA2.MMA R71, -RZ, RZ, 0, 5.9604644775390625e-08 ;  /* 0x00000001ff477435 */ /* 0x001fe200000001ff */
[----:B-1----:R-:W-:-:S02]  /*b220*/  MOV R70, R221 ;  /* 0x000000dd00467202 */ /* 0x002fc40000000f00 */
[----:B------:R-:W-:Y:S02]  /*b230*/  MOV R224, R223 ;  /* 0x000000df00e07202 */ /* 0x000fe40000000f00 */
[----:B------:R-:W-:Y:S02]  /*b240*/  MOV R222, RZ ;  /* 0x000000ff00de7202 */ /* 0x000fe40000000f00 */
[----:B------:R-:W-:Y:S02]  /*b250*/  MOV R221, 0xffffffff ;  /* 0xffffffff00dd7802 */ /* 0x000fe40000000f00 */
[----:B------:R-:W-:Y:S02]  /*b260*/  MOV R68, 0xb280 ;  /* 0x0000b28000447802 */ /* 0x000fe40000000f00 */
[----:B------:R-:W-:Y:S05]  /*b270*/  CALL.REL.NOINC `($__internal_158_$__cuda_sm70_shflsync_up) ;  /* 0x0000120000007944 */ /* 0x000fea0003c00000 */
[----:B0-----:R-:W-:Y:S01]  /*b280*/  HFMA2.MMA R71, -RZ, RZ, 0, 5.9604644775390625e-08 ;  /* 0x00000001ff477435 */ /* 0x001fe200000001ff */
[----:B-1----:R-:W-:Y:S02]  /*b290*/  MOV R72, R221 ;  /* 0x000000dd00487202 */ /* 0x002fe40000000f00 */
[----:B------:R-:W-:Y:S02]  /*b2a0*/  MOV R224, R74 ;  /* 0x0000004a00e07202 */ /* 0x000fe40000000f00 */
[----:B------:R-:W-:-:S02]  /*b2b0*/  MOV R222, RZ ;  /* 0x000000ff00de7202 */ /* 0x000fc40000000f00 */
[----:B------:R-:W-:Y:S02]  /*b2c0*/  MOV R221, 0xffffffff ;  /* 0xffffffff00dd7802 */ /* 0x000fe40000000f00 */
[----:B------:R-:W-:Y:S02]  /*b2d0*/  MOV R68, 0xb2f0 ;  /* 0x0000b2f000447802 */ /* 0x000fe40000000f00 */
[----:B------:R-:W-:Y:S05]  /*b2e0*/  CALL.REL.NOINC `($__internal_158_$__cuda_sm70_shflsync_up) ;  /* 0x0000119000007944 */ /* 0x000fea0003c00000 */
[----:B0-----:R-:W-:Y:S01]  /*b2f0*/  HFMA2.MMA R71, -RZ, RZ, 0, 5.9604644775390625e-08 ;  /* 0x00000001ff477435 */ /* 0x001fe200000001ff */
[----:B-1----:R-:W-:Y:S02]  /*b300*/  MOV R74, R221 ;  /* 0x000000dd004a7202 */ /* 0x002fe40000000f00 */
[----:B------:R-:W-:Y:S02]  /*b310*/  MOV R224, R73 ;  /* 0x0000004900e07202 */ /* 0x000fe40000000f00 */
[----:B------:R-:W-:Y:S02]  /*b320*/  MOV R222, RZ ;  /* 0x000000ff00de7202 */ /* 0x000fe40000000f00 */
[----:B------:R-:W-:Y:S02]  /*b330*/  MOV R221, 0xffffffff ;  /* 0xffffffff00dd7802 */ /* 0x000fe40000000f00 */
[----:B------:R-:W-:-:S02]  /*b340*/  MOV R68, 0xb360 ;  /* 0x0000b36000447802 */ /* 0x000fc40000000f00 */
[----:B------:R-:W-:Y:S05]  /*b350*/  CALL.REL.NOINC `($__internal_158_$__cuda_sm70_shflsync_up) ;  /* 0x0000112000007944 */ /* 0x000fea0003c00000 */
[----:B------:R-:W-:Y:S01]  /*b360*/  HFMA2.MMA R69, -RZ, RZ, 0, 0 ;  /* 0x00000000ff457435 */ /* 0x000fe200000001ff */
[----:B------:R-:W-:-:S02]  /*b370*/  MOV R75, R70 ;  /* 0x00000046004b7202 */ /* 0x000fc40000000f00 */
[----:B0-----:R-:W-:Y:S02]  /*b380*/  MOV R222, R72 ;  /* 0x0000004800de7202 */ /* 0x001fe40000000f00 */
[----:B------:R-:W-:Y:S02]  /*b390*/  MOV R71, R64 ;  /* 0x0000004000477202 */ /* 0x000fe40000000f00 */
[----:B------:R-:W-:Y:S02]  /*b3a0*/  MOV R70, 0x1f ;  /* 0x0000001f00467802 */ /* 0x000fe40000000f00 */
[----:B------:R-:W-:Y:S02]  /*b3b0*/  MOV R68, 0xffffffff ;  /* 0xffffffff00447802 */ /* 0x000fe40000000f00 */
[----:B------:R-:W-:Y:S02]  /*b3c0*/  MOV R72, 0xb3e0 ;  /* 0x0000b3e000487802 */ /* 0x000fe40000000f00 */
[----:B-1----:R-:W-:Y:S05]  /*b3d0*/  CALL.REL.NOINC `($__internal_157_$__cuda_sm70_shflsync_idx_p) ;  /* 0x0000105000007944 */ /* 0x002fea0003c00000 */
[----:B-1----:R-:W-:Y:S01]  /*b3e0*/  MOV R64, R69 ;  /* 0x0000004500407202 */ /* 0x002fe20000000f00 */
[----:B------:R-:W-:Y:S01]  /*b3f0*/  HFMA2.MMA R69, -RZ, RZ, 0, 0 ;  /* 0x00000000ff457435 */ /* 0x000fe200000001ff */
[----:B0-----:R-:W-:-:S02]  /*b400*/  MOV R71, R65 ;  /* 0x0000004100477202 */ /* 0x001fc40000000f00 */
[----:B------:R-:W-:Y:S02]  /*b410*/  MOV R70, 0x1f ;  /* 0x0000001f00467802 */ /* 0x000fe40000000f00 */
[----:B------:R-:W-:Y:S02]  /*b420*/  MOV R68, 0xffffffff ;  /* 0xffffffff00447802 */ /* 0x000fe40000000f00 */
[----:B------:R-:W-:Y:S02]  /*b430*/  MOV R72, 0xb450 ;  /* 0x0000b45000487802 */ /* 0x000fe40000000f00 */
[----:B------:R-:W-:Y:S05]  /*b440*/  CALL.REL.NOINC `($__internal_157_$__cuda_sm70_shflsync_idx_p) ;  /* 0x00000fe000007944 */ /* 0x000fea0003c00000 */
[----:B-1----:R-:W-:Y:S01]  /*b450*/  MOV R65, R69 ;  /* 0x0000004500417202 */ /* 0x002fe20000000f00 */
[----:B------:R-:W-:Y:S01]  /*b460*/  HFMA2.MMA R69, -RZ, RZ, 0, 0 ;  /* 0x00000000ff457435 */ /* 0x000fe200000001ff */
[----:B0-----:R-:W-:Y:S02]  /*b470*/  MOV R71, R66 ;  /* 0x0000004200477202 */ /* 0x001fe40000000f00 */
[----:B------:R-:W-:Y:S02]  /*b480*/  MOV R70, 0x1f ;  /* 0x0000001f00467802 */ /* 0x000fe40000000f00 */
[----:B------:R-:W-:-:S02]  /*b490*/  MOV R68, 0xffffffff ;  /* 0xffffffff00447802 */ /* 0x000fc40000000f00 */
[----:B------:R-:W-:Y:S02]  /*b4a0*/  MOV R72, 0xb4c0 ;  /* 0x0000b4c000487802 */ /* 0x000fe40000000f00 */
[----:B------:R-:W-:Y:S05]  /*b4b0*/  CALL.REL.NOINC `($__internal_157_$__cuda_sm70_shflsync_idx_p) ;  /* 0x00000f7000007944 */ /* 0x000fea0003c00000 */
[----:B-1----:R-:W-:Y:S01]  /*b4c0*/  MOV R66, R69 ;  /* 0x0000004500427202 */ /* 0x002fe20000000f00 */
[----:B------:R-:W-:Y:S01]  /*b4d0*/  HFMA2.MMA R69, -RZ, RZ, 0, 0 ;  /* 0x00000000ff457435 */ /* 0x000fe200000001ff */
[----:B0-----:R-:W-:Y:S02]  /*b4e0*/  MOV R71, R67 ;  /* 0x0000004300477202 */ /* 0x001fe40000000f00 */
[----:B------:R-:W-:Y:S02]  /*b4f0*/  MOV R70, 0x1f ;  /* 0x0000001f00467802 */ /* 0x000fe40000000f00 */
[----:B------:R-:W-:Y:S02]  /*b500*/  MOV R68, 0xffffffff ;  /* 0xffffffff00447802 */ /* 0x000fe40000000f00 */
[----:B------:R-:W-:Y:S02]  /*b510*/  MOV R72, 0xb530 ;  /* 0x0000b53000487802 */ /* 0x000fe40000000f00 */
[----:B------:R-:W-:Y:S05]  /*b520*/  CALL.REL.NOINC `($__internal_157_$__cuda_sm70_shflsync_idx_p) ;  /* 0x00000f0000007944 */ /* 0x000fea0003c00000 */
[----:B-1----:R-:W-:Y:S01]  /*b530*/  MOV R67, R69 ;  /* 0x0000004500437202 */ /* 0x002fe20000000f00 */
[----:B0-----:R-:W-:Y:S05]  /*b540*/  BRA `(.L_x_6538) ;  /* 0xffff872000007947 */ /* 0x001fea000383ffff */
.L_x_6441:
[----:B------:R-:W-:Y:S01]  /*b550*/  HFMA2.MMA R72, -RZ, RZ, 0, 5.9604644775390625e-08 ;  /* 0x00000001ff487435 */ /* 0x000fe200000001ff */
[----:B------:R-:W-:-:S02]  /*b560*/  MOV R75, R234 ;  /* 0x000000ea004b7202 */ /* 0x000fc40000000f00 */
[----:B------:R-:W-:Y:S02]  /*b570*/  MOV R73, 0x1f ;  /* 0x0000001f00497802 */ /* 0x000fe40000000f00 */
[----:B------:R-:W-:Y:S02]  /*b580*/  MOV R244, 0xffffffff ;  /* 0xffffffff00f47802 */ /* 0x000fe40000000f00 */
[----:B------:R-:W-:Y:S02]  /*b590*/  MOV R68, 0xb5b0 ;  /* 0x0000b5b000447802 */ /* 0x000fe40000000f00 */
[----:B------:R-:W-:Y:S05]  /*b5a0*/  CALL.REL.NOINC `($__internal_156_$__cuda_sm70_shflsync_down) ;  /* 0x00000e4000007944 */ /* 0x000fea0003c00000 */
[----:B-1----:R-:W-:Y:S01]  /*b5b0*/  MOV R70, R244 ;  /* 0x000000f400467202 */ /* 0x002fe20000000f00 */
[----:B0-----:R-:W-:Y:S05]  /*b5c0*/  BRA `(.L_x_6539) ;  /* 0xffff996000007947 */ /* 0x001fea000383ffff */
.L_x_6442:
[----:B------:R-:W-:Y:S01]  /*b5d0*/  HFMA2.MMA R72, -RZ, RZ, 0, 5.9604644775390625e-08 ;  /* 0x00000001ff487435 */ /* 0x000fe200000001ff */
[----:B------:R-:W-:Y:S02]  /*b5e0*/  MOV R75, R241 ;  /* 0x000000f1004b7202 */ /* 0x000fe40000000f00 */
[----:B------:R-:W-:Y:S02]  /*b5f0*/  MOV R73, 0x1f ;  /* 0x0000001f00497802 */ /* 0x000fe40000000f00 */
[----:B------:R-:W-:-:S02]  /*b600*/  MOV R244, 0xffffffff ;  /* 0xffffffff00f47802 */ /* 0x000fc40000000f00 */
[----:B------:R-:W-:Y:S02]  /*b610*/  MOV R68, 0xb630 ;  /* 0x0000b63000447802 */ /* 0x000fe40000000f00 */
[----:B01----:R-:W-:Y:S05]  /*b620*/  CALL.REL.NOINC `($__internal_156_$__cuda_sm70_shflsync_down) ;  /* 0x00000dc000007944 */ /* 0x003fea0003c00000 */
[----:B0-----:R-:W-:Y:S01]  /*b630*/  HFMA2.MMA R72, -RZ, RZ, 0, 5.9604644775390625e-08 ;  /* 0x00000001ff487435 */ /* 0x001fe200000001ff */
[----:B-1----:R-:W-:Y:S02]  /*b640*/  MOV R71, R244 ;  /* 0x000000f400477202 */ /* 0x002fe40000000f00 */
[----:B------:R-:W-:Y:S02]  /*b650*/  MOV R75, R232 ;  /* 0x000000e8004b7202 */ /* 0x000fe40000000f00 */
[----:B------:R-:W-:Y:S02]  /*b660*/  MOV R73, 0x1f ;  /* 0x0000001f00497802 */ /* 0x000fe40000000f00 */
[----:B------:R-:W-:Y:S02]  /*b670*/  MOV R244, 0xffffffff ;  /* 0xffffffff00f47802 */ /* 0x000fe40000000f00 */
[----:B------:R-:W-:Y:S02]  /*b680*/  MOV R68, 0xb6a0 ;  /* 0x0000b6a000447802 */ /* 0x000fe40000000f00 */
[----:B------:R-:W-:Y:S05]  /*b690*/  CALL.REL.NOINC `($__internal_156_$__cuda_sm70_shflsync_down) ;  /* 0x00000d5000007944 */ /* 0x000fea0003c00000 */
[----:B0-----:R-:W-:Y:S01]  /*b6a0*/  HFMA2.MMA R72, -RZ, RZ, 0, 5.9604644775390625e-08 ;  /* 0x00000001ff487435 */ /* 0x001fe200000001ff */
[----:B-1----:R-:W-:-:S02]  /*b6b0*/  MOV R74, R244 ;  /* 0x000000f4004a7202 */ /* 0x002fc40000000f00 */
[----:B------:R-:W-:Y:S02]  /*b6c0*/  MOV R75, R247 ;  /* 0x000000f7004b7202 */ /* 0x000fe40000000f00 */
[----:B------:R-:W-:Y:S02]  /*b6d0*/  MOV R73, 0x1f ;  /* 0x0000001f00497802 */ /* 0x000fe40000000f00 */
[----:B------:R-:W-:Y:S02]  /*b6e0*/  MOV R244, 0xffffffff ;  /* 0xffffffff00f47802 */ /* 0x000fe40000000f00 */
[----:B------:R-:W-:Y:S02]  /*b6f0*/  MOV R68, 0xb710 ;  /* 0x0000b71000447802 */ /* 0x000fe40000000f00 */
[----:B------:R-:W-:Y:S05]  /*b700*/  CALL.REL.NOINC `($__internal_156_$__cuda_sm70_shflsync_down) ;  /* 0x00000ce000007944 */ /* 0x000fea0003c00000 */
[----:B01----:R-:W-:Y:S05]  /*b710*/  BRA `(.L_x_6540) ;  /* 0xffff985000007947 */ /* 0x003fea000383ffff */
.L_x_6445:
[----:B------:R-:W-:Y:S01]  /*b720*/  HFMA2.MMA R72, -RZ, RZ, 0, 1.1920928955078125e-07 ;  /* 0x00000002ff487435 */ /* 0x000fe200000001ff */
[----:B------:R-:W-:Y:S02]  /*b730*/  MOV R75, R234 ;  /* 0x000000ea004b7202 */ /* 0x000fe40000000f00 */
[----:B------:R-:W-:Y:S02]  /*b740*/  MOV R73, 0x1f ;  /* 0x0000001f00497802 */ /* 0x000fe40000000f00 */
[----:B0-----:R-:W-:-:S02]  /*b750*/  MOV R244, 0xffffffff ;  /* 0xffffffff00f47802 */ /* 0x001fc40000000f00 */
[----:B------:R-:W-:Y:S02]  /*b760*/  MOV R68, 0xb780 ;  /* 0x0000b78000447802 */ /* 0x000fe40000000f00 */
[----:B-1234-:R-:W-:Y:S05]  /*b770*/  CALL.REL.NOINC `($__internal_156_$__cuda_sm70_shflsync_down) ;  /* 0x00000c7000007944 */ /* 0x01efea0003c00000 */
[----:B0-----:R-:W-:Y:S01]  /*b780*/  HFMA2.MMA R72, -RZ, RZ, 0, 1.1920928955078125e-07 ;  /* 0x00000002ff487435 */ /* 0x001fe200000001ff */
[----:B-1----:R-:W-:Y:S02]  /*b790*/  MOV R70, R244 ;  /* 0x000000f400467202 */ /* 0x002fe40000000f00 */
[----:B------:R-:W-:Y:S02]  /*b7a0*/  MOV R75, R241 ;  /* 0x000000f1004b7202 */ /* 0x000fe40000000f00 */
[----:B------:R-:W-:Y:S02]  /*b7b0*/  MOV R73, 0x1f ;  /* 0x0000001f00497802 */ /* 0x000fe40000000f00 */
[----:B------:R-:W-:Y:S02]  /*b7c0*/  MOV R244, 0xffffffff ;  /* 0xffffffff00f47802 */ /* 0x000fe40000000f00 */
[----:B------:R-:W-:Y:S02]  /*b7d0*/  MOV R68, 0xb7f0 ;  /* 0x0000b7f000447802 */ /* 0x000fe40000000f00 */
[----:B------:R-:W-:Y:S05]  /*b7e0*/  CALL.REL.NOINC `($__internal_156_$__cuda_sm70_shflsync_down) ;  /* 0x00000c0000007944 */ /* 0x000fea0003c00000 */
[----:B0-----:R-:W-:Y:S01]  /*b7f0*/  HFMA2.MMA R72, -RZ, RZ, 0, 1.1920928955078125e-07 ;  /* 0x00000002ff487435 */ /* 0x001fe200000001ff */
[----:B-1----:R-:W-:-:S02]  /*b800*/  MOV R71, R244 ;  /* 0x000000f400477202 */ /* 0x002fc40000000f00 */
[----:B------:R-:W-:Y:S02]  /*b810*/  MOV R75, R232 ;  /* 0x000000e8004b7202 */ /* 0x000fe40000000f00 */
[----:B------:R-:W-:Y:S02]  /*b820*/  MOV R73, 0x1f ;  /* 0x0000001f00497802 */ /* 0x000fe40000000f00 */
[----:B------:R-:W-:Y:S02]  /*b830*/  MOV R244, 0xffffffff ;  /* 0xffffffff00f47802 */ /* 0x000fe40000000f00 */
[----:B------:R-:W-:Y:S02]  /*b840*/  MOV R68, 0xb860 ;  /* 0x0000b86000447802 */ /* 0x000fe40000000f00 */
[----:B------:R-:W-:Y:S05]  /*b850*/  CALL.REL.NOINC `($__internal_156_$__cuda_sm70_shflsync_down) ;  /* 0x00000b9000007944 */ /* 0x000fea0003c00000 */
[----:B0-----:R-:W-:Y:S01]  /*b860*/  HFMA2.MMA R72, -RZ, RZ, 0, 1.1920928955078125e-07 ;  /* 0x00000002ff487435 */ /* 0x001fe200000001ff */
[----:B-1----:R-:W-:Y:S02]  /*b870*/  MOV R74, R244 ;  /* 0x000000f4004a7202 */ /* 0x002fe40000000f00 */
[----:B------:R-:W-:Y:S02]  /*b880*/  MOV R75, R247 ;  /* 0x000000f7004b7202 */ /* 0x000fe40000000f00 */
[----:B------:R-:W-:-:S02]  /*b890*/  MOV R73, 0x1f ;  /* 0x0000001f00497802 */ /* 0x000fc40000000f00 */
[----:B------:R-:W-:Y:S02]  /*b8a0*/  MOV R244, 0xffffffff ;  /* 0xffffffff00f47802 */ /* 0x000fe40000000f00 */
[----:B------:R-:W-:Y:S02]  /*b8b0*/  MOV R68, 0xb8d0 ;  /* 0x0000b8d000447802 */ /* 0x000fe40000000f00 */
[----:B------:R-:W-:Y:S05]  /*b8c0*/  CALL.REL.NOINC `($__internal_156_$__cuda_sm70_shflsync_down) ;  /* 0x00000b2000007944 */ /* 0x000fea0003c00000 */
[----:B01----:R-:W-:Y:S05]  /*b8d0*/  BRA `(.L_x_6541) ;  /* 0xffff97e000007947 */ /* 0x003fea000383ffff */
.L_x_6448:
[----:B------:R-:W-:Y:S01]  /*b8e0*/  HFMA2.MMA R72, -RZ, RZ, 0, 2.384185791015625e-07 ;  /* 0x00000004ff487435 */ /* 0x000fe200000001ff */
[----:B------:R-:W-:Y:S02]  /*b8f0*/  MOV R75, R234 ;  /* 0x000000ea004b7202 */ /* 0x000fe40000000f00 */
[----:B------:R-:W-:Y:S02]  /*b900*/  MOV R73, 0x1f ;  /* 0x0000001f00497802 */ /* 0x000fe40000000f00 */
[----:B0-----:R-:W-:Y:S02]  /*b910*/  MOV R244, 0xffffffff ;  /* 0xffffffff00f47802 */ /* 0x001fe40000000f00 */
[----:B------:R-:W-:Y:S02]  /*b920*/  MOV R68, 0xb940 ;  /* 0x0000b94000447802 */ /* 0x000fe40000000f00 */
[----:B-1234-:R-:W-:Y:S05]  /*b930*/  CALL.REL.NOINC `($__internal_156_$__cuda_sm70_shflsync_down) ;  /* 0x00000ab000007944 */ /* 0x01efea0003c00000 */
[----:B-1----:R-:W-:Y:S01]  /*b940*/  MOV R70, R244 ;  /* 0x000000f400467202 */ /* 0x002fe20000000f00 */
[----:B0-----:R-:W-:Y:S05]  /*b950*/  BRA `(.L_x_6542) ;  /* 0xffff988000007947 */ /* 0x001fea000383ffff */
.L_x_6449:
[----:B------:R-:W-:Y:S01]  /*b960*/  HFMA2.MMA R72, -RZ, RZ, 0, 2.384185791015625e-07 ;  /* 0x00000004ff487435 */ /* 0x000fe200000001ff */
[----:B------:R-:W-:-:S02]  /*b970*/  MOV R75, R241 ;  /* 0x000000f1004b7202 */ /* 0x000fc40000000f00 */
[----:B------:R-:W-:Y:S02]  /*b980*/  MOV R73, 0x1f ;  /* 0x0000001f00497802 */ /* 0x000fe40000000f00 */
[----:B0-----:R-:W-:Y:S02]  /*b990*/  MOV R244, 0xffffffff ;  /* 0xffffffff00f47802 */ /* 0x001fe40000000f00 */
[----:B------:R-:W-:Y:S02]  /*b9a0*/  MOV R68, 0xb9c0 ;  /* 0x0000b9c000447802 */ /* 0x000fe40000000f00 */
[----:B-1234-:R-:W-:Y:S05]  /*b9b0*/  CALL.REL.NOINC `($__internal_156_$__cuda_sm70_shflsync_down) ;  /* 0x00000a3000007944 */ /* 0x01efea0003c00000 */
[----:B0-----:R-:W-:Y:S01]  /*b9c0*/  HFMA2.MMA R72, -RZ, RZ, 0, 2.384185791015625e-07 ;  /* 0x00000004ff487435 */ /* 0x001fe200000001ff */
[----:B-1----:R-:W-:Y:S02]  /*b9d0*/  MOV R71, R244 ;  /* 0x000000f400477202 */ /* 0x002fe40000000f00 */
[----:B------:R-:W-:Y:S02]  /*b9e0*/  MOV R75, R232 ;  /* 0x000000e8004b7202 */ /* 0x000fe40000000f00 */
[----:B------:R-:W-:Y:S02]  /*b9f0*/  MOV R73, 0x1f ;  /* 0x0000001f00497802 */ /* 0x000fe40000000f00 */
[----:B------:R-:W-:-:S02]  /*ba00*/  MOV R244, 0xffffffff ;  /* 0xffffffff00f47802 */ /* 0x000fc40000000f00 */
[----:B------:R-:W-:Y:S02]  /*ba10*/  MOV R68, 0xba30 ;  /* 0x0000ba3000447802 */ /* 0x000fe40000000f00 */
[----:B------:R-:W-:Y:S05]  /*ba20*/  CALL.REL.NOINC `($__internal_156_$__cuda_sm70_shflsync_down) ;  /* 0x000009c000007944 */ /* 0x000fea0003c00000 */
[----:B0-----:R-:W-:Y:S01]  /*ba30*/  HFMA2.MMA R72, -RZ, RZ, 0, 2.384185791015625e-07 ;  /* 0x00000004ff487435 */ /* 0x001fe200000001ff */
[----:B-1----:R-:W-:Y:S02]  /*ba40*/  MOV R74, R244 ;  /* 0x000000f4004a7202 */ /* 0x002fe40000000f00 */
[----:B------:R-:W-:Y:S02]  /*ba50*/  MOV R75, R247 ;  /* 0x000000f7004b7202 */ /* 0x000fe40000000f00 */
[----:B------:R-:W-:Y:S02]  /*ba60*/  MOV R73, 0x1f ;  /* 0x0000001f00497802 */ /* 0x000fe40000000f00 */
[----:B------:R-:W-:Y:S02]  /*ba70*/  MOV R244, 0xffffffff ;  /* 0xffffffff00f47802 */ /* 0x000fe40000000f00 */
[----:B------:R-:W-:Y:S02]  /*ba80*/  MOV R68, 0xbaa0 ;  /* 0x0000baa000447802 */ /* 0x000fe40000000f00 */
[----:B------:R-:W-:Y:S05]  /*ba90*/  CALL.REL.NOINC `($__internal_156_$__cuda_sm70_shflsync_down) ;  /* 0x0000095000007944 */ /* 0x000fea0003c00000 */
[----:B01----:R-:W-:Y:S05]  /*baa0*/  BRA `(.L_x_6543) ;  /* 0xffff977000007947 */ /* 0x003fea000383ffff */
.L_x_6452:
[----:B------:R-:W-:Y:S01]  /*bab0*/  HFMA2.MMA R72, -RZ, RZ, 0, 4.76837158203125e-07 ;  /* 0x00000008ff487435 */ /* 0x000fe200000001ff */
[----:B------:R-:W-:-:S02]  /*bac0*/  MOV R75, R234 ;  /* 0x000000ea004b7202 */ /* 0x000fc40000000f00 */
[----:B------:R-:W-:Y:S02]  /*bad0*/  MOV R73, 0x1f ;  /* 0x0000001f00497802 */ /* 0x000fe40000000f00 */
[----:B0-----:R-:W-:Y:S02]  /*bae0*/  MOV R244, 0xffffffff ;  /* 0xffffffff00f47802 */ /* 0x001fe40000000f00 */
[----:B------:R-:W-:Y:S02]  /*baf0*/  MOV R68, 0xbb10 ;  /* 0x0000bb1000447802 */ /* 0x000fe40000000f00 */
[----:B-1234-:R-:W-:Y:S05]  /*bb00*/  CALL.REL.NOINC `($__internal_156_$__cuda_sm70_shflsync_down) ;  /* 0x000008e000007944 */ /* 0x01efea0003c00000 */
[----:B0-----:R-:W-:Y:S01]  /*bb10*/  HFMA2.MMA R72, -RZ, RZ, 0, 4.76837158203125e-07 ;  /* 0x00000008ff487435 */ /* 0x001fe200000001ff */
[----:B-1----:R-:W-:Y:S02]  /*bb20*/  MOV R70, R244 ;  /* 0x000000f400467202 */ /* 0x002fe40000000f00 */
[----:B------:R-:W-:Y:S02]  /*bb30*/  MOV R75, R241 ;  /* 0x000000f1004b7202 */ /* 0x000fe40000000f00 */
[----:B------:R-:W-:Y:S02]  /*bb40*/  MOV R73, 0x1f ;  /* 0x0000001f00497802 */ /* 0x000fe40000000f00 */
[----:B------:R-:W-:-:S02]  /*bb50*/  MOV R244, 0xffffffff ;  /* 0xffffffff00f47802 */ /* 0x000fc40000000f00 */
[----:B------:R-:W-:Y:S02]  /*bb60*/  MOV R68, 0xbb80 ;  /* 0x0000bb8000447802 */ /* 0x000fe40000000f00 */
[----:B------:R-:W-:Y:S05]  /*bb70*/  CALL.REL.NOINC `($__internal_156_$__cuda_sm70_shflsync_down) ;  /* 0x0000087000007944 */ /* 0x000fea0003c00000 */
[----:B0-----:R-:W-:Y:S01]  /*bb80*/  HFMA2.MMA R72, -RZ, RZ, 0, 4.76837158203125e-07 ;  /* 0x00000008ff487435 */ /* 0x001fe200000001ff */
[----:B-1----:R-:W-:Y:S02]  /*bb90*/  MOV R71, R244 ;  /* 0x000000f400477202 */ /* 0x002fe40000000f00 */
[----:B------:R-:W-:Y:S02]  /*bba0*/  MOV R75, R232 ;  /* 0x000000e8004b7202 */ /* 0x000fe40000000f00 */
[----:B------:R-:W-:Y:S02]  /*bbb0*/  MOV R73, 0x1f ;  /* 0x0000001f00497802 */ /* 0x000fe40000000f00 */
[----:B------:R-:W-:Y:S02]  /*bbc0*/  MOV R244, 0xffffffff ;  /* 0xffffffff00f47802 */ /* 0x000fe40000000f00 */
[----:B------:R-:W-:Y:S02]  /*bbd0*/  MOV R68, 0xbbf0 ;  /* 0x0000bbf000447802 */ /* 0x000fe40000000f00 */
[----:B------:R-:W-:Y:S05]  /*bbe0*/  CALL.REL.NOINC `($__internal_156_$__cuda_sm70_shflsync_down) ;  /* 0x0000080000007944 */ /* 0x000fea0003c00000 */
[----:B0-----:R-:W-:Y:S01]  /*bbf0*/  HFMA2.MMA R72, -RZ, RZ, 0, 4.76837158203125e-07 ;  /* 0x00000008ff487435 */ /* 0x001fe200000001ff */
[----:B-1----:R-:W-:-:S02]  /*bc00*/  MOV R74, R244 ;  /* 0x000000f4004a7202 */ /* 0x002fc40000000f00 */
[----:B------:R-:W-:Y:S02]  /*bc10*/  MOV R75, R247 ;  /* 0x000000f7004b7202 */ /* 0x000fe40000000f00 */
[----:B------:R-:W-:Y:S02]  /*bc20*/  MOV R73, 0x1f ;  /* 0x0000001f00497802 */ /* 0x000fe40000000f00 */
[----:B------:R-:W-:Y:S02]  /*bc30*/  MOV R244, 0xffffffff ;  /* 0xffffffff00f47802 */ /* 0x000fe40000000f00 */
[----:B------:R-:W-:Y:S02]  /*bc40*/  MOV R68, 0xbc60 ;  /* 0x0000bc6000447802 */ /* 0x000fe40000000f00 */
[----:B------:R-:W-:Y:S05]  /*bc50*/  CALL.REL.NOINC `($__internal_156_$__cuda_sm70_shflsync_down) ;  /* 0x0000079000007944 */ /* 0x000fea0003c00000 */
[----:B01----:R-:W-:Y:S05]  /*bc60*/  BRA `(.L_x_6544) ;  /* 0xffff970000007947 */ /* 0x003fea000383ffff */
.L_x_6455:
[----:B------:R-:W-:Y:S01]  /*bc70*/  HFMA2.MMA R72, -RZ, RZ, 0, 9.5367431640625e-07 ;  /* 0x00000010ff487435 */ /* 0x000fe200000001ff */
[----:B------:R-:W-:Y:S02]  /*bc80*/  MOV R75, R234 ;  /* 0x000000ea004b7202 */ /* 0x000fe40000000f00 */
[----:B------:R-:W-:Y:S02]  /*bc90*/  MOV R73, 0x1f ;  /* 0x0000001f00497802 */ /* 0x000fe40000000f00 */
[----:B0-----:R-:W-:-:S02]  /*bca0*/  MOV R244, 0xffffffff ;  /* 0xffffffff00f47802 */ /* 0x001fc40000000f00 */
[----:B------:R-:W-:Y:S02]  /*bcb0*/  MOV R68, 0xbcd0 ;  /* 0x0000bcd000447802 */ /* 0x000fe40000000f00 */
[----:B-1234-:R-:W-:Y:S05]  /*bcc0*/  CALL.REL.NOINC `($__internal_156_$__cuda_sm70_shflsync_down) ;  /* 0x0000072000007944 */ /* 0x01efea0003c00000 */
[----:B-1----:R-:W-:Y:S01]  /*bcd0*/  MOV R70, R244 ;  /* 0x000000f400467202 */ /* 0x002fe20000000f00 */
[----:B0-----:R-:W-:Y:S05]  /*bce0*/  BRA `(.L_x_6545) ;  /* 0xffff97a000007947 */ /* 0x001fea000383ffff */
.L_x_6456:
[----:B------:R-:W-:Y:S01]  /*bcf0*/  HFMA2.MMA R72, -RZ, RZ, 0, 9.5367431640625e-07 ;  /* 0x00000010ff487435 */ /* 0x000fe200000001ff */
[----:B------:R-:W-:Y:S02]  /*bd00*/  MOV R75, R241 ;  /* 0x000000f1004b7202 */ /* 0x000fe40000000f00 */
[----:B------:R-:W-:Y:S02]  /*bd10*/  MOV R73, 0x1f ;  /* 0x0000001f00497802 */ /* 0x000fe40000000f00 */
[----:B0-----:R-:W-:Y:S02]  /*bd20*/  MOV R244, 0xffffffff ;  /* 0xffffffff00f47802 */ /* 0x001fe40000000f00 */
[----:B------:R-:W-:Y:S02]  /*bd30*/  MOV R68, 0xbd50 ;  /* 0x0000bd5000447802 */ /* 0x000fe40000000f00 */
[----:B-1234-:R-:W-:Y:S05]  /*bd40*/  CALL.REL.NOINC `($__internal_156_$__cuda_sm70_shflsync_down) ;  /* 0x000006a000007944 */ /* 0x01efea0003c00000 */
[----:B0-----:R-:W-:Y:S01]  /*bd50*/  HFMA2.MMA R72, -RZ, RZ, 0, 9.5367431640625e-07 ;  /* 0x00000010ff487435 */ /* 0x001fe200000001ff */
[----:B-1----:R-:W-:Y:S02]  /*bd60*/  MOV R71, R244 ;  /* 0x000000f400477202 */ /* 0x002fe40000000f00 */
[----:B------:R-:W-:-:S02]  /*bd70*/  MOV R75, R232 ;  /* 0x000000e8004b7202 */ /* 0x000fc40000000f00 */
[----:B------:R-:W-:Y:S02]  /*bd80*/  MOV R73, 0x1f ;  /* 0x0000001f00497802 */ /* 0x000fe40000000f00 */
[----:B------:R-:W-:Y:S02]  /*bd90*/  MOV R244, 0xffffffff ;  /* 0xffffffff00f47802 */ /* 0x000fe40000000f00 */
[----:B------:R-:W-:Y:S02]  /*bda0*/  MOV R68, 0xbdc0 ;  /* 0x0000bdc000447802 */ /* 0x000fe40000000f00 */
[----:B------:R-:W-:Y:S05]  /*bdb0*/  CALL.REL.NOINC `($__internal_156_$__cuda_sm70_shflsync_down) ;  /* 0x0000063000007944 */ /* 0x000fea0003c00000 */
[----:B0-----:R-:W-:Y:S01]  /*bdc0*/  HFMA2.MMA R72, -RZ, RZ, 0, 9.5367431640625e-07 ;  /* 0x00000010ff487435 */ /* 0x001fe200000001ff */
[----:B-1----:R-:W-:Y:S02]  /*bdd0*/  MOV R74, R244 ;  /* 0x000000f4004a7202 */ /* 0x002fe40000000f00 */
[----:B------:R-:W-:Y:S02]  /*bde0*/  MOV R75, R247 ;  /* 0x000000f7004b7202 */ /* 0x000fe40000000f00 */
[----:B------:R-:W-:Y:S02]  /*bdf0*/  MOV R73, 0x1f ;  /* 0x0000001f00497802 */ /* 0x000fe40000000f00 */
[----:B------:R-:W-:-:S02]  /*be00*/  MOV R244, 0xffffffff ;  /* 0xffffffff00f47802 */ /* 0x000fc40000000f00 */
[----:B------:R-:W-:Y:S02]  /*be10*/  MOV R68, 0xbe30 ;  /* 0x0000be3000447802 */ /* 0x000fe40000000f00 */
[----:B------:R-:W-:Y:S05]  /*be20*/  CALL.REL.NOINC `($__internal_156_$__cuda_sm70_shflsync_down) ;  /* 0x000005c000007944 */ /* 0x000fea0003c00000 */
[----:B01----:R-:W-:Y:S05]  /*be30*/  BRA `(.L_x_6546) ;  /* 0xffff969000007947 */ /* 0x003fea000383ffff */
.L_x_6459:
[----:B------:R-:W-:Y:S01]  /*be40*/  HFMA2.MMA R69, -RZ, RZ, 0, 0 ;  /* 0x00000000ff457435 */ /* 0x000fe200000001ff */
[----:B---3--:R-:W-:Y:S02]  /*be50*/  MOV R71, R234 ;  /* 0x000000ea00477202 */ /* 0x008fe40000000f00 */
[----:B-1----:R-:W-:Y:S02]  /*be60*/  MOV R70, 0x1f ;  /* 0x0000001f00467802 */ /* 0x002fe40000000f00 */
[----:B------:R-:W-:Y:S02]  /*be70*/  MOV R68, 0xffffffff ;  /* 0xffffffff00447802 */ /* 0x000fe40000000f00 */
[----:B------:R-:W-:Y:S02]  /*be80*/  MOV R72, 0xbea0 ;  /* 0x0000bea000487802 */ /* 0x000fe40000000f00 */
[----:B0-2-4-:R-:W-:Y:S05]  /*be90*/  CALL.REL.NOINC `($__internal_157_$__cuda_sm70_shflsync_idx_p) ;  /* 0x0000059000007944 */ /* 0x015fea0003c00000 */
[----:B-1----:R-:W-:Y:S01]  /*bea0*/  MOV R239, R69 ;  /* 0x0000004500ef7202 */ /* 0x002fe20000000f00 */
[----:B------:R-:W-:Y:S01]  /*beb0*/  HFMA2.MMA R69, -RZ, RZ, 0, 0 ;  /* 0x00000000ff457435 */ /* 0x000fe200000001ff */
[----:B0-----:R-:W-:Y:S02]  /*bec0*/  MOV R71, R241 ;  /* 0x000000f100477202 */ /* 0x001fe40000000f00 */
[----:B------:R-:W-:-:S02]  /*bed0*/  MOV R70, 0x1f ;  /* 0x0000001f00467802 */ /* 0x000fc40000000f00 */
[----:B------:R-:W-:Y:S02]  /*bee0*/  MOV R68, 0xffffffff ;  /* 0xffffffff00447802 */ /* 0x000fe40000000f00 */
[----:B------:R-:W-:Y:S02]  /*bef0*/  MOV R72, 0xbf10 ;  /* 0x0000bf1000487802 */ /* 0x000fe40000000f00 */
[----:B------:R-:W-:Y:S05]  /*bf00*/  CALL.REL.NOINC `($__internal_157_$__cuda_sm70_shflsync_idx_p) ;  /* 0x0000052000007944 */ /* 0x000fea0003c00000 */
[----:B-1----:R-:W-:Y:S01]  /*bf10*/  MOV R245, R69 ;  /* 0x0000004500f57202 */ /* 0x002fe20000000f00 */
[----:B------:R-:W-:Y:S01]  /*bf20*/  HFMA2.MMA R69, -RZ, RZ, 0, 0 ;  /* 0x00000000ff457435 */ /* 0x000fe200000001ff */
[----:B0-----:R-:W-:Y:S02]  /*bf30*/  MOV R71, R232 ;  /* 0x000000e800477202 */ /* 0x001fe40000000f00 */
[----:B------:R-:W-:Y:S02]  /*bf40*/  MOV R70, 0x1f ;  /* 0x0000001f00467802 */ /* 0x000fe40000000f00 */
[----:B------:R-:W-:Y:S02]  /*bf50*/  MOV R68, 0xffffffff ;  /* 0xffffffff00447802 */ /* 0x000fe40000000f00 */
[----:B------:R-:W-:-:S02]  /*bf60*/  MOV R72, 0xbf80 ;  /* 0x0000bf8000487802 */ /* 0x000fc40000000f00 */
[----:B------:R-:W-:Y:S05]  /*bf70*/  CALL.REL.NOINC `($__internal_157_$__cuda_sm70_shflsync_idx_p) ;  /* 0x000004b000007944 */ /* 0x000fea0003c00000 */
[----:B-1----:R-:W-:Y:S01]  /*bf80*/  MOV R238, R69 ;  /* 0x0000004500ee7202 */ /* 0x002fe20000000f00 */
[----:B------:R-:W-:Y:S01]  /*bf90*/  HFMA2.MMA R69, -RZ, RZ, 0, 0 ;  /* 0x00000000ff457435 */ /* 0x000fe200000001ff */
[----:B0-----:R-:W-:-:S02]  /*bfa0*/  MOV R71, R247 ;  /* 0x000000f700477202 */ /* 0x001fc40000000f00 */
[----:B------:R-:W-:Y:S02]  /*bfb0*/  MOV R70, 0x1f ;  /* 0x0000001f00467802 */ /* 0x000fe40000000f00 */
[----:B------:R-:W-:Y:S02]  /*bfc0*/  MOV R68, 0xffffffff ;  /* 0xffffffff00447802 */ /* 0x000fe40000000f00 */
[----:B------:R-:W-:Y:S02]  /*bfd0*/  MOV R72, 0xbff0 ;  /* 0x0000bff000487802 */ /* 0x000fe40000000f00 */
[----:B------:R-:W-:Y:S05]  /*bfe0*/  CALL.REL.NOINC `($__internal_157_$__cuda_sm70_shflsync_idx_p) ;  /* 0x0000044000007944 */ /* 0x000fea0003c00000 */
[----:B------:R-:W-:Y:S01]  /*bff0*/  HFMA2.MMA R72, -RZ, RZ, 0, 5.9604644775390625e-08 ;  /* 0x00000001ff487435 */ /* 0x000fe200000001ff */
[----:B-1----:R-:W-:Y:S02]  /*c000*/  MOV R236, R69 ;  /* 0x0000004500ec7202 */ /* 0x002fe40000000f00 */
[----:B------:R-:W-:Y:S02]  /*c010*/  MOV R75, R234 ;  /* 0x000000ea004b7202 */ /* 0x000fe40000000f00 */
[----:B------:R-:W-:Y:S02]  /*c020*/  MOV R73, 0x1f ;  /* 0x0000001f00497802 */ /* 0x000fe40000000f00 */
[----:B------:R-:W-:-:S02]  /*c030*/  MOV R244, 0xffffffff ;  /* 0xffffffff00f47802 */ /* 0x000fc40000000f00 */
[----:B0-----:R-:W-:Y:S02]  /*c040*/  MOV R68, 0xc060 ;  /* 0x0000c06000447802 */ /* 0x001fe40000000f00 */
[----:B------:R-:W-:Y:S05]  /*c050*/  CALL.REL.NOINC `($__internal_156_$__cuda_sm70_shflsync_down) ;  /* 0x0000039000007944 */ /* 0x000fea0003c00000 */
        /* <DEDUP_REMOVED lines=14> */
[----:B0-----:R-:W-:Y:S01]  /*c140*/  HFMA2.MMA R72, -RZ, RZ, 0, 5.9604644775390625e-08 ;  /* 0x00000001ff487435 */ /* 0x001fe200000001ff */
[----:B-1----:R-:W-:Y:S02]  /*c150*/  MOV R246, R244 ;  /* 0x000000f400f67202 */ /* 0x002fe40000000f00 */
[----:B------:R-:W-:Y:S02]  /*c160*/  MOV R75, R247 ;  /* 0x000000f7004b7202 */ /* 0x000fe40000000f00 */
[----:B------:R-:W-:-:S02]  /*c170*/  MOV R73, 0x1f ;  /* 0x0000001f00497802 */ /* 0x000fc40000000f00 */
[----:B------:R-:W-:Y:S02]  /*c180*/  MOV R244, 0xffffffff ;  /* 0xffffffff00f47802 */ /* 0x000fe40000000f00 */
[----:B------:R-:W-:Y:S02]  /*c190*/  MOV R68, 0xc1b0 ;  /* 0x0000c1b000447802 */ /* 0x000fe40000000f00 */
[----:B------:R-:W-:Y:S05]  /*c1a0*/  CALL.REL.NOINC `($__internal_156_$__cuda_sm70_shflsync_down) ;  /* 0x0000024000007944 */ /* 0x000fea0003c00000 */
        /* <DEDUP_REMOVED lines=9> */
[----:B0-----:R-:W-:Y:S01]  /*c240*/  MOV R72, 0xc280 ;  /* 0x0000c28000487802 */ /* 0x001fe20000000f00 */
[----:B------:R-:W-:-:S02]  /*c250*/  FFMA.FTZ R241, R66, R239, -R241 ;  /* 0x000000ef42f17223 */ /* 0x000fc400000108f1 */
[----:B------:R-:W-:Y:S02]  /*c260*/  FFMA.FTZ R243, R67, R239, R64 ;  /* 0x000000ef43f37223 */ /* 0x000fe40000010040 */
[----:B-1----:R-:W-:Y:S05]  /*c270*/  CALL.REL.NOINC `($__internal_157_$__cuda_sm70_shflsync_idx_p) ;  /* 0x000001b000007944 */ /* 0x002fea0003c00000 */
        /* <DEDUP_REMOVED lines=22> */
[----:B0-----:R-:W-:Y:S05]  /*c3e0*/  BRA `(.L_x_6547) ;  /* 0xffff930000007947 */ /* 0x001fea000383ffff */
        .weak           $__internal_156_$__cuda_sm70_shflsync_down
        .type           $__internal_156_$__cuda_sm70_shflsync_down,@function
        .size           $__internal_156_$__cuda_sm70_shflsync_down,($__internal_157_$__cuda_sm70_shflsync_idx_p - $__internal_156_$__cuda_sm70_shflsync_down)
$__internal_156_$__cuda_sm70_shflsync_down:
[----:B------:R-:W-:Y:S01]  /*c3f0*/  HFMA2.MMA R69, -RZ, RZ, 0, 0 ;  /* 0x00000000ff457435 */ /* 0x000fe200000001ff */
[----:B------:R-:W-:Y:S04]  /*c400*/  WARPSYNC R244 ;  /* 0x000000f400007348 */ /* 0x000fe80003800000 */
[----:B------:R0:W1:Y:S01]  /*c410*/  SHFL.DOWN PT, R244, R75, R72, R73 ;  /* 0x080000484bf47389 */ /* 0x00006200000e0049 */
[----:B------:R-:W-:Y:S05]  /*c420*/  RET.REL.NODEC R68 `(_Z25selective_scan_bwd_kernelI32Selective_Scan_bwd_kernel_traitsILi64ELi16ELb1ELb0ELb1ELb0ELb0EN3c104HalfENS1_7complexIfEEEEv12SSMParamsBwd) ;  /* 0xffff3bd044007950 */ /* 0x000fea0003c3ffff */
        .weak           $__internal_157_$__cuda_sm70_shflsync_idx_p
        .type           $__internal_157_$__cuda_sm70_shflsync_idx_p,@function
        .size           $__internal_157_$__cuda_sm70_shflsync_idx_p,($__internal_158_$__cuda_sm70_shflsync_up - $__internal_157_$__cuda_sm70_shflsync_idx_p)
$__internal_157_$__cuda_sm70_shflsync_idx_p:
[----:B------:R-:W-:Y:S01]  /*c430*/  HFMA2.MMA R249, -RZ, RZ, 0, 0 ;  /* 0x00000000fff97435 */ /* 0x000fe200000001ff */
[----:B------:R-:W-:Y:S01]  /*c440*/  MOV R248, R72 ;  /* 0x0000004800f87202 */ /* 0x000fe20000000f00 */
[----:B------:R-:W-:Y:S04]  /*c450*/  WARPSYNC R68 ;  /* 0x0000004400007348 */ /* 0x000fe80003800000 */
[----:B------:R0:W1:Y:S01]  /*c460*/  SHFL.IDX PT, R69, R71, R69, R70 ;  /* 0x0000004547457389 */ /* 0x00006200000e0046 */
[----:B------:R-:W-:Y:S05]  /*c470*/  RET.REL.NODEC R248 `(_Z25selective_scan_bwd_kernelI32Selective_Scan_bwd_kernel_traitsILi64ELi16ELb1ELb0ELb1ELb0ELb0EN3c104HalfENS1_7complexIfEEEEv12SSMParamsBwd) ;  /* 0xffff3b80f8007950 */ /* 0x000fea0003c3ffff */
        .weak           $__internal_158_$__cuda_sm70_shflsync_up
        .type           $__internal_158_$__cuda_sm70_shflsync_up,@function
        .size           $__internal_158_$__cuda_sm70_shflsync_up,(.L_x_14590 - $__internal_158_$__cuda_sm70_shflsync_up)
$__internal_158_$__cuda_sm70_shflsync_up:
[----:B------:R-:W-:Y:S01]  /*c480*/  MOV R69, 0x0 ;  /* 0x0000000000457802 */ /* 0x000fe20000000f00 */
[----:B------:R-:W-:Y:S04]  /*c490*/  WARPSYNC R221 ;  /* 0x000000dd00007348 */ /* 0x000fe80003800000 */
[----:B------:R0:W1:Y:S01]  /*c4a0*/  SHFL.UP PT, R221, R224, R71, R222 ;  /* 0x04000047e0dd7389 */ /* 0x00006200000e00de */
[----:B------:R-:W-:Y:S05]  /*c4b0*/  RET.REL.NODEC R68 `(_Z25selective_scan_bwd_kernelI32Selective_Scan_bwd_kernel_traitsILi64ELi16ELb1ELb0ELb1ELb0ELb0EN3c104HalfENS1_7complexIfEEEEv12SSMParamsBwd) ;  /* 0xffff3b4044007950 */ /* 0x000fea0003c3ffff */
.L_x_6548:
        /* <DEDUP_REMOVED lines=12> */
.L_x_14590:


//--------------------- .text._Z25selective_scan_bwd_kernelI32Selective_Scan_bwd_kernel_traitsILi64ELi16ELb1ELb0ELb1ELb0ELb1EN3c104HalfENS1_7complexIfEEEEv12SSMParamsBwd --------------------------
	.section	.text._Z25selective_scan_bwd_kernelI32Selective_Scan_bwd_kernel_traitsILi64ELi16ELb1ELb0ELb1ELb0ELb1EN3c104HalfENS1_7complexIfEEEEv12SSMParamsBwd,"ax",@progbits
	.sectioninfo	@"SHI_REGISTERS=240"
	.align	128
        .global         _Z25selective_scan_bwd_kernelI32Selective_Scan_bwd_kernel_traitsILi64ELi16ELb1ELb0ELb1ELb0ELb1EN3c104HalfENS1_7complexIfEEEEv12SSMParamsBwd
        .type           _Z25selective_scan_bwd_kernelI32Selective_Scan_bwd_kernel_traitsILi64ELi16ELb1ELb0ELb1ELb0ELb1EN3c104HalfENS1_7complexIfEEEEv12SSMParamsBwd,@function
        .size           _Z25selective_scan_bwd_kernelI32Selective_Scan_bwd_kernel_traitsILi64ELi16ELb1ELb0ELb1ELb0ELb1EN3c104HalfENS1_7complexIfEEEEv12SSMParamsBwd,(.L_x_14593 - _Z25selective_scan_bwd_kernelI32Selective_Scan_bwd_kernel_traitsILi64ELi16ELb1ELb0ELb1ELb0ELb1EN3c104HalfENS1_7complexIfEEEEv12SSMParamsBwd)
        .other          _Z25selective_scan_bwd_kernelI32Selective_Scan_bwd_kernel_traitsILi64ELi16ELb1ELb0ELb1ELb0ELb1EN3c104HalfENS1_7complexIfEEEEv12SSMParamsBwd,@"STO_CUDA_ENTRY STV_DEFAULT"
_Z25selective_scan_bwd_kernelI32Selective_Scan_bwd_kernel_traitsILi64ELi16ELb1ELb0ELb1ELb0ELb1EN3c104HalfENS1_7complexIfEEEEv12SSMParamsBwd:
.text._Z25selective_scan_bwd_kernelI32Selective_Scan_bwd_kernel_traitsILi64ELi16ELb1ELb0ELb1ELb0ELb1EN3c104HalfENS1_7complexIfEEEEv12SSMParamsBwd:
        /* <DEDUP_REMOVED lines=164> */
.L_x_6653:
        /* <DEDUP_REMOVED lines=28> */
[----:B---3--:R3:W-:Y:S04]  /*0c00*/  STS.128 [R98.X16], R24 ;  /* 0x0000001862007388 */ /* 0x0087e8000000cc00 */
[----:B----4-:R4:W-:Y:S01]  /*0c10*/  STS.128 [R98.X16+0x200], R28 ;  /* 0x0002001c62007388 */ /* 0x0109e2000000cc00 */
[----:B------:R-:W-:-:S06]  /*0c20*/  NOP ;  /* 0x0000000000007918 */ /* 0x000fcc0000000000 */
[----:B------:R-:W-:Y:S04]  /*0c30*/  LDS.128 R16, [R45.X16] ;  /* 0x000000002d107984 */ /* 0x000fe8000000cc00 */
[----:B------:R-:W-:Y:S04]  /*0c40*/  LDS.128 R12, [R45.X16+0x10] ;  /* 0x000010002d0c7984 */ /* 0x000fe8000000cc00 */
[----:B------:R-:W-:Y:S06]  /*0c50*/  BAR.SYNC.DEFER_BLOCKING 0x0 ;  /* 0x0000000000007b1d */ /* 0x000fec0000010000 */
[----:B--2---:R5:W2:Y:S04]  /*0c60*/  LDG.E.128 R40, [R2.64] ;  /* 0x0000002002287981 */ /* 0x004aa8000c1e1d00 */
[----:B------:R5:W3:Y:S01]  /*0c70*/  LDG.E.128 R20, [R2.64+0x200] ;  /* 0x0002002002147981 */ /* 0x000ae2000c1e1d00 */
        /* <DEDUP_REMOVED lines=14> */
[----:B-----5:R-:W-:Y:S01]  /*0d60*/  MOV R2, UR7 ;  /* 0x0000000700027c02 */ /* 0x020fe20008000f00 */
[----:B------:R-:W-:-:S03]  /*0d70*/  ULDC.64 UR30, c[0x0][0x208] ;  /* 0x00008200001e7ab9 */ /* 0x000fc60000000a00 */
[----:B------:R-:W-:Y:S01]  /*0d80*/  MOV R3, UR8 ;  /* 0x0000000800037c02 */ /* 0x000fe20008000f00 */
[----:B------:R-:W-:-:S04]  /*0d90*/  ULDC.64 UR8, c[0x0][0x200] ;  /* 0x0000800000087ab9 */ /* 0x000fc80000000a00 */
[----:B------:R-:W-:Y:S01]  /*0da0*/  IMAD.WIDE R2, R99, 0x10, R2 ;  /* 0x0000001063027825 */ /* 0x000fe200078e0202 */
[----:B--2---:R-:W-:Y:S04]  /*0db0*/  STS.128 [R98.X16], R40 ;  /* 0x0000002862007388 */ /* 0x004fe8000000cc00 */
[----:B---3--:R-:W-:Y:S01]  /*0dc0*/  STS.128 [R98.X16+0x200], R20 ;  /* 0x0002001462007388 */ /* 0x008fe2000000cc00 */
[----:B------:R-:W-:-:S06]  /*0dd0*/  NOP ;  /* 0x0000000000007918 */ /* 0x000fcc0000000000 */
[----:B------:R-:W-:Y:S04]  /*0de0*/  LDS.128 R36, [R45.X16] ;  /* 0x000000002d247984 */ /* 0x000fe8000000cc00 */
[----:B------:R-:W2:Y:S04]  /*0df0*/  LDS.128 R32, [R45.X16+0x10] ;  /* 0x000010002d207984 */ /* 0x000ea8000000cc00 */
[----:B------:R-:W-:Y:S06]  /*0e00*/  BAR.SYNC.DEFER_BLOCKING 0x0 ;  /* 0x0000000000007b1d */ /* 0x000fec0000010000 */
[----:B------:R3:W5:Y:S04]  /*0e10*/  LDG.E.128 R48, [R2.64] ;  /* 0x0000002002307981 */ /* 0x000768000c1e1d00 */
[----:B------:R3:W2:Y:S01]  /*0e20*/  LDG.E.128 R52, [R2.64+0x200] ;  /* 0x0002002002347981 */ /* 0x0006a2000c1e1d00 */
        /* <DEDUP_REMOVED lines=12> */
[----:B0-----:R-:W-:Y:S01]  /*0ef0*/  HADD2.F32 R57, -RZ, R9.H1_H1 ;  /* 0x30000009ff397230 */ /* 0x001fe20000004100 */
[----:B------:R-:W-:Y:S02]  /*0f00*/  ULDC.64 UR30, c[0x0][0x2f0] ;  /* 0x0000bc00001e7ab9 */ /* 0x000fe40000000a00 */
[----:B------:R-:W-:Y:S01]  /*0f10*/  MOV R3, UR8 ;  /* 0x0000000800037c02 */ /* 0x000fe20008000f00 */
[----:B------:R-:W-:Y:S01]  /*0f20*/  HADD2.F32 R67, -RZ, R10.H0_H0 ;  /* 0x2000000aff437230 */ /* 0x000fe20000004100 */
[----:B------:R-:W-:-:S03]  /*0f30*/  ULDC.64 UR8, c[0x0][0x2e8] ;  /* 0x0000ba0000087ab9 */ /* 0x000fc60000000a00 */
[----:B------:R-:W-:Y:S01]  /*0f40*/  IMAD.WIDE R2, R99, 0x10, R2 ;  /* 0x0000001063027825 */ /* 0x000fe200078e0202 */
[----:B-----5:R-:W-:Y:S04]  /*0f50*/  STS.128 [R98.X16], R48 ;  /* 0x0000003062007388 */ /* 0x020fe8000000cc00 */
[----:B--2---:R0:W-:Y:S01]  /*0f60*/  STS.128 [R98.X16+0x200], R52 ;  /* 0x0002003462007388 */ /* 0x0041e2000000cc00 */
[----:B------:R-:W-:-:S06]  /*0f70*/  NOP ;  /* 0x0000000000007918 */ /* 0x000fcc0000000000 */
[----:B------:R-:W2:Y:S04]  /*0f80*/  LDS.128 R40, [R45.X16] ;  /* 0x000000002d287984 */ /* 0x000ea8000000cc00 */
[----:B------:R-:W5:Y:S04]  /*0f90*/  LDS.128 R20, [R45.X16+0x10] ;  /* 0x000010002d147984 */ /* 0x000f68000000cc00 */
[----:B------:R-:W-:Y:S06]  /*0fa0*/  BAR.SYNC.DEFER_BLOCKING 0x0 ;  /* 0x0000000000007b1d */ /* 0x000fec0000010000 */
[----:B------:R5:W3:Y:S04]  /*0fb0*/  LDG.E.128 R24, [R2.64] ;  /* 0x0000002002187981 */ /* 0x000ae8000c1e1d00 */
[----:B----4-:R5:W4:Y:S01]  /*0fc0*/  LDG.E.128 R28, [R2.64+0x200] ;  /* 0x00020020021c7981 */ /* 0x010b22000c1e1d00 */
        /* <DEDUP_REMOVED lines=21> */
[----:B------:R-:W-:Y:S01]  /*1120*/  HADD2.F32 R43, -RZ, R9.H0_H0 ;  /* 0x20000009ff2b7230 */ /* 0x000fe20000004100 */
[----:B------:R-:W-:Y:S01]  /*1130*/  FMUL.FTZ R51, R64, -1.4426950216293334961 ;  /* 0xbfb8aa3b40337820 */ /* 0x000fe20000410000 */
[----:B------:R-:W2:Y:S01]  /*1140*/  MUFU.EX2 R47, R47 ;  /* 0x0000002f002f7308 */ /* 0x000ea20000000800 */
[--C-:B------:R-:W-:Y:S01]  /*1150*/  HADD2.F32 R68, -RZ, R20.reuse.H0_H0 ;  /* 0x20000014ff447230 */ /* 0x100fe20000004100 */
[----:B------:R-:W-:Y:S01]  /*1160*/  UIADD3 UR9, UR9, UR7, URZ ;  /* 0x0000000709097290 */ /* 0x000fe2000fffe03f */
[----:B------:R-:W-:Y:S01]  /*1170*/  HADD2.F32 R70, -RZ, R20.H1_H1 ;  /* 0x30000014ff467230 */ /* 0x000fe20000004100 */
[----:B------:R-:W-:Y:S01]  /*1180*/  UIMAD UR7, UR18, UR30, URZ ;  /* 0x0000001e120772a4 */ /* 0x000fe2000f8e023f */
[--C-:B------:R-:W-:Y:S01]  /*1190*/  HADD2.F32 R84, -RZ, R34.reuse.H0_H0 ;  /* 0x20000022ff547230 */ /* 0x100fe20000004100 */
[----:B------:R-:W-:Y:S01]  /*11a0*/  UIMAD.WIDE.U32 UR8, UR19, UR30, UR8 ;  /* 0x0000001e130872a5 */ /* 0x000fe2000f8e0008 */
[----:B------:R-:W-:Y:S01]  /*11b0*/  HADD2.F32 R83, -RZ, R34.H1_H1 ;  /* 0x30000022ff537230 */ /* 0x000fe20000004100 */
[----:B------:R-:W5:Y:S01]  /*11c0*/  MUFU.EX2 R48, R48 ;  /* 0x0000003000307308 */ /* 0x000f620000000800 */
[----:B0-----:R-:W-:Y:S01]  /*11d0*/  FADD.FTZ R46, R46, 1 ;  /* 0x3f8000002e2e7421 */ /* 0x001fe20000010000 */
[--C-:B------:R-:W-:Y:S01]  /*11e0*/  HADD2.F32 R82, -RZ, R35.reuse.H0_H0 ;  /* 0x20000023ff527230 */ /* 0x100fe20000004100 */
[----:B------:R-:W-:Y:S01]  /*11f0*/  FMUL.FTZ R20, R70, -1.4426950216293334961 ;  /* 0xbfb8aa3b46147820 */ /* 0x000fe20000410000 */
[----:B------:R-:W-:Y:S01]  /*1200*/  HADD2.F32 R81, -RZ, R35.H1_H1 ;  /* 0x30000023ff517230 */ /* 0x000fe20000004100 */
[----:B------:R-:W-:Y:S01]  /*1210*/  UIMAD UR7, UR19, UR31, UR7 ;  /* 0x0000001f130772a4 */ /* 0x000fe2000f8e0207 */
[----:B------:R-:W-:Y:S01]  /*1220*/  HADD2.F32 R74, -RZ, R10.H1_H1 ;  /* 0x3000000aff4a7230 */ /* 0x000fe20000004100 */
[----:B------:R-:W-:Y:S01]  /*1230*/  ISETP.NE.AND.EX P0, PT, RZ, c[0x0][0x274], PT, P0 ;  /* 0x00009d00ff007a0c */ /* 0x000fe20003f05300 */
[----:B------:R0:W1:Y:S01]  /*1240*/  MUFU.RCP R59, R46 ;  /* 0x0000002e003b7308 */ /* 0x0000620000001000 */
[----:B--2---:R-:W-:Y:S01]  /*1250*/  FADD.FTZ R3, R47, 1 ;  /* 0x3f8000002f037421 */ /* 0x004fe20000010000 */
[----:B------:R-:W-:Y:S01]  /*1260*/  HADD2.F32 R47, -RZ, R36.H0_H0 ;  /* 0x20000024ff2f7230 */ /* 0x000fe20000004100 */
[----:B------:R-:W-:Y:S01]  /*1270*/  ULDC.64 UR30, c[0x0][0x338] ;  /* 0x0000ce00001e7ab9 */ /* 0x000fe20000000a00 */
[----:B------:R-:W-:Y:S01]  /*1280*/  HADD2.F32 R80, -RZ, R22.H1_H1 ;  /* 0x30000016ff507230 */ /* 0x000fe20000004100 */
[----:B------:R-:W-:Y:S01]  /*1290*/  UIADD3 UR9, UR9, UR7, URZ ;  /* 0x0000000709097290 */ /* 0x000fe2000fffe03f */
[----:B------:R-:W-:Y:S01]  /*12a0*/  HADD2.F32 R106, -RZ, R23.H0_H0 ;  /* 0x20000017ff6a7230 */ /* 0x000fe20000004100 */
[----:B------:R-:W-:Y:S01]  /*12b0*/  ULEA UR7, UP0, UR8, UR30, 0x1 ;  /* 0x0000001e08077291 */ /* 0x000fe2000f80083f */
[----:B------:R-:W2:Y:S01]  /*12c0*/  MUFU.RCP R63, R3 ;  /* 0x00000003003f7308 */ /* 0x000ea20000001000 */
[----:B-----5:R-:W-:Y:S01]  /*12d0*/  FADD.FTZ R48, R48, 1 ;  /* 0x3f80000030307421 */ /* 0x020fe20000010000 */
[----:B0-----:R-:W-:Y:S01]  /*12e0*/  HADD2.F32 R46, -RZ, R36.H1_H1 ;  /* 0x30000024ff2e7230 */ /* 0x001fe20000004100 */
[----:B------:R-:W-:Y:S01]  /*12f0*/  ULEA.HI.X UR8, UR8, UR31, UR9, 0x1, UP0 ;  /* 0x0000001f08087291 */ /* 0x000fe200080f0c09 */
[----:B------:R-:W-:-:S02]  /*1300*/  HADD2.F32 R36, -RZ, R8.H1_H1 ;  /* 0x30000008ff247230 */ /* 0x000fc40000004100 */
[----:B------:R-:W-:Y:S02]  /*1310*/  HADD2.F32 R110, -RZ, R23.H1_H1 ;  /* 0x30000017ff6e7230 */ /* 0x000fe40000004100 */
[----:B------:R1:W-:Y:S08]  /*1320*/  MUFU.EX2 R49, R2 ;  /* 0x0000000200317308 */ /* 0x0003f00000000800 */
[----:B------:R0:W5:Y:S01]  /*1330*/  MUFU.RCP R69, R48 ;  /* 0x0000003000457308 */ /* 0x0001620000001000 */
[----:B-1----:R-:W-:-:S02]  /*1340*/  FMUL.FTZ R2, R44, R59 ;  /* 0x0000003b2c027220 */ /* 0x002fc40000410000 */
[----:B--2---:R-:W-:Y:S02]  /*1350*/  FMUL.FTZ R3, R40, R63 ;  /* 0x0000003f28037220 */ /* 0x004fe40000410000 */
[----:B------:R-:W-:Y:S02]  /*1360*/  FMUL.FTZ R97, R47, R2 ;  /* 0x000000022f617220 */ /* 0x000fe40000410000 */
[----:B------:R-:W-:Y:S01]  /*1370*/  FMUL.FTZ R96, R46, R3 ;  /* 0x000000032e607220 */ /* 0x000fe20000410000 */
[----:B------:R-:W1:Y:S01]  /*1380*/  MUFU.EX2 R50, R50 ;  /* 0x0000003200327308 */ /* 0x000e620000000800 */
[----:B------:R-:W-:Y:S02]  /*1390*/  FFMA.FTZ R53, R97, R52, R104 ;  /* 0x0000003461357223 */ /* 0x000fe40000010068 */
[----:B------:R-:W-:Y:S02]  /*13a0*/  FMUL.FTZ R52, R66, -1.4426950216293334961 ;  /* 0xbfb8aa3b42347820 */ /* 0x000fe40000410000 */
[----:B0-----:R-:W-:Y:S01]  /*13b0*/  FFMA.FTZ R48, R96, R36, R53 ;  /* 0x0000002460307223 */ /* 0x001fe20000010035 */
[----:B------:R-:W-:-:S02]  /*13c0*/  MOV R53, c[0x0][0x16c] ;  /* 0x00005b0000357a02 */ /* 0x000fc40000000f00 */
[----:B------:R0:W-:Y:S01]  /*13d0*/  MUFU.EX2 R54, R42 ;  /* 0x0000002a00367308 */ /* 0x0001e20000000800 */
[----:B-----5:R-:W-:Y:S01]  /*13e0*/  FMUL.FTZ R36, R56, R69 ;  /* 0x0000004538247220 */ /* 0x020fe20000410000 */
[----:B------:R-:W-:Y:S01]  /*13f0*/  ISETP.GE.AND P1, PT, R53, 0x1, PT ;  /* 0x000000013500780c */ /* 0x000fe20003f26270 */
[----:B------:R-:W-:Y:S01]  /*1400*/  HADD2.F32 R53, -RZ, R39.H0_H0 ;  /* 0x20000027ff357230 */ /* 0x000fe20000004100 */
[----:B------:R-:W-:-:S04]  /*1410*/  FADD.FTZ R35, -R69, 1 ;  /* 0x3f80000045237421 */ /* 0x000fc80000010100 */
[----:B------:R2:W-:Y:S01]  /*1420*/  MUFU.EX2 R61, R51 ;  /* 0x00000033003d7308 */ /* 0x0005e20000000800 */
[----:B0-----:R-:W-:Y:S01]  /*1430*/  FADD.FTZ R42, R49, 1 ;  /* 0x3f800000312a7421 */ /* 0x001fe20000010000 */
[----:B------:R-:W-:Y:S01]  /*1440*/  HADD2.F32 R49, -RZ, R37.H0_H0 ;  /* 0x20000025ff317230 */ /* 0x000fe20000004100 */
[----:B------:R-:W-:Y:S01]  /*1450*/  FFMA.FTZ R71, R56, R35, 1 ;  /* 0x3f80000038477423 */ /* 0x000fe20000010023 */
[----:B------:R-:W-:-:S03]  /*1460*/  HADD2.F32 R35, -RZ, R11.H0_H0 ;  /* 0x2000000bff237230 */ /* 0x000fc60000004100 */
[----:B------:R-:W-:Y:S01]  /*1470*/  FMUL.FTZ R95, R49, R36 ;  /* 0x00000024315f7220 */ /* 0x000fe20000410000 */
[----:B------:R-:W0:Y:S01]  /*1480*/  MUFU.RCP R58, R42 ;  /* 0x0000002a003a7308 */ /* 0x000e220000001000 */
[--C-:B--2---:R-:W-:Y:S02]  /*1490*/  HADD2.F32 R51, -RZ, R38.reuse.H0_H0 ;  /* 0x20000026ff337230 */ /* 0x104fe40000004100 */
[----:B------:R-:W-:Y:S01]  /*14a0*/  FFMA.FTZ R55, R95, R43, R48 ;  /* 0x0000002b5f377223 */ /* 0x000fe20000010030 */
[----:B------:R-:W-:Y:S01]  /*14b0*/  HADD2.F32 R48, -RZ, R37.H1_H1 ;  /* 0x30000025ff307230 */ /* 0x000fe20000004100 */
[----:B-1----:R-:W-:Y:S01]  /*14c0*/  FADD.FTZ R43, R50, 1 ;  /* 0x3f800000322b7421 */ /* 0x002fe20000010000 */
[----:B------:R-:W-:Y:S01]  /*14d0*/  HADD2.F32 R50, -RZ, R38.H1_H1 ;  /* 0x30000026ff327230 */ /* 0x000fe20000004100 */
[----:B------:R-:W-:Y:S01]  /*14e0*/  FMUL.FTZ R38, R68, -1.4426950216293334961 ;  /* 0xbfb8aa3b44267820 */ /* 0x000fe20000410000 */
[----:B------:R1:W2:Y:S08]  /*14f0*/  MUFU.EX2 R65, R52 ;  /* 0x0000003400417308 */ /* 0x0002b00000000800 */
[----:B------:R-:W5:Y:S01]  /*1500*/  MUFU.RCP R73, R43 ;  /* 0x0000002b00497308 */ /* 0x000f620000001000 */
[----:B0-----:R-:W-:Y:S01]  /*1510*/  FMUL.FTZ R37, R41, R58 ;  /* 0x0000003a29257220 */ /* 0x001fe20000410000 */
[----:B-1----:R-:W-:Y:S01]  /*1520*/  HADD2.F32 R52, -RZ, R39.H1_H1 ;  /* 0x30000027ff347230 */ /* 0x002fe20000004100 */
[----:B------:R-:W-:Y:S01]  /*1530*/  FADD.FTZ R39, R54, 1 ;  /* 0x3f80000036277421 */ /* 0x000fe20000010000 */
[----:B------:R-:W-:Y:S01]  /*1540*/  HADD2.F32 R54, -RZ, R32.H1_H1 ;  /* 0x30000020ff367230 */ /* 0x000fe20000004100 */
[----:B------:R-:W-:-:S03]  /*1550*/  FMUL.FTZ R94, R48, R37 ;  /* 0x00000025305e7220 */ /* 0x000fc60000410000 */
[----:B------:R5:W0:Y:S01]  /*1560*/  MUFU.EX2 R42, R38 ;  /* 0x00000026002a7308 */ /* 0x000a220000000800 */
[----:B------:R-:W-:Y:S01]  /*1570*/  FFMA.FTZ R72, R94, R57, R55 ;  /* 0x000000395e487223 */ /* 0x000fe20000010037 */
[----:B------:R-:W-:Y:S01]  /*1580*/  HADD2.F32 R55, -RZ, R32.H0_H0 ;  /* 0x20000020ff377230 */ /* 0x000fe20000004100 */
[----:B------:R-:W-:Y:S01]  /*1590*/  FADD.FTZ R32, R61, 1 ;  /* 0x3f8000003d207421 */ /* 0x000fe20000010000 */
[----:B------:R-:W-:Y:S01]  /*15a0*/  HADD2.F32 R57, -RZ, R33.H0_H0 ;  /* 0x20000021ff397230 */ /* 0x000fe20000004100 */
[----:B------:R-:W-:Y:S02]  /*15b0*/  FADD.FTZ R33, -R59, 1 ;  /* 0x3f8000003b217421 */ /* 0x000fe40000010100 */
[----:B--2---:R-:W-:Y:S01]  /*15c0*/  FADD.FTZ R65, R65, 1 ;  /* 0x3f80000041417421 */ /* 0x004fe20000010000 */
[----:B------:R-:W1:Y:S01]  /*15d0*/  MUFU.RCP R77, R39 ;  /* 0x00000027004d7308 */ /* 0x000e620000001000 */
[----:B-----5:R-:W-:Y:S02]  /*15e0*/  FMUL.FTZ R38, R60, R73 ;  /* 0x000000493c267220 */ /* 0x020fe40000410000 */
[----:B------:R-:W-:-:S02]  /*15f0*/  FFMA.FTZ R61, R44, R33, 1 ;  /* 0x3f8000002c3d7423 */ /* 0x000fc40000010021 */
[----:B------:R-:W-:Y:S02]  /*1600*/  FMUL.FTZ R93, R51, R38 ;  /* 0x00000026335d7220 */ /* 0x000fe40000410000 */
[----:B------:R-:W-:Y:S01]  /*1610*/  FADD.FTZ R33, -R63, 1 ;  /* 0x3f8000003f217421 */ /* 0x000fe20000010100 */
[----:B------:R2:W5:Y:S01]  /*1620*/  MUFU.RCP R79, R32 ;  /* 0x00000020004f7308 */ /* 0x0005620000001000 */
[----:B------:R-:W-:Y:S01]  /*1630*/  FFMA.FTZ R43, R93, R67, R72 ;  /* 0x000000435d2b7223 */ /* 0x000fe20000010048 */
[----:B------:R-:W-:Y:S01]  /*1640*/  HADD2.F32 R72, -RZ, R21.H0_H0 ;  /* 0x20000015ff487230 */ /* 0x000fe20000004100 */
[----:B------:R-:W-:Y:S02]  /*1650*/  FFMA.FTZ R67, R40, R33, 1 ;  /* 0x3f80000028437423 */ /* 0x000fe40000010021 */
[----:B0-----:R-:W-:Y:S02]  /*1660*/  FADD.FTZ R42, R42, 1 ;  /* 0x3f8000002a2a7421 */ /* 0x001fe40000010000 */
[----:B------:R-:W-:Y:S01]  /*1670*/  FADD.FTZ R33, -R73, 1 ;  /* 0x3f80000049217421 */ /* 0x000fe20000010100 */
[----:B------:R0:W5:Y:S01]  /*1680*/  MUFU.EX2 R34, R20 ;  /* 0x0000001400227308 */ /* 0x0001620000000800 */
[----:B--2---:R-:W-:-:S02]  /*1690*/  FMUL.FTZ R32, R72, -1.4426950216293334961 ;  /* 0xbfb8aa3b48207820 */ /* 0x004fc40000410000 */
[----:B-1----:R-:W-:Y:S02]  /*16a0*/  FMUL.FTZ R39, R62, R77 ;  /* 0x0000004d3e277220 */ /* 0x002fe40000410000 */
[----:B------:R-:W-:Y:S01]  /*16b0*/  FFMA.FTZ R75, R60, R33, 1 ;  /* 0x3f8000003c4b7423 */ /* 0x000fe20000010021 */
[----:B------:R-:W-:Y:S01]  /*16c0*/  HADD2.F32 R60, -RZ, R11.H1_H1 ;  /* 0x3000000bff3c7230 */ /* 0x000fe20000004100 */
[----:B------:R-:W-:Y:S01]  /*16d0*/  FMUL.FTZ R92, R50, R39 ;  /* 0x00000027325c7220 */ /* 0x000fe20000410000 */
[----:B------:R-:W1:Y:S01]  /*16e0*/  MUFU.EX2 R44, R32 ;  /* 0x00000020002c7308 */ /* 0x000e620000000800 */
[----:B0-----:R-:W-:Y:S02]  /*16f0*/  FADD.FTZ R20, -R58, 1 ;  /* 0x3f8000003a147421 */ /* 0x001fe40000010100 */
[----:B-----5:R-:W-:Y:S02]  /*1700*/  FMUL.FTZ R40, R64, R79 ;  /* 0x0000004f40287220 */ /* 0x020fe40000410000 */
[----:B------:R-:W-:-:S02]  /*1710*/  FFMA.FTZ R56, R41, R20, 1 ;  /* 0x3f80000029387423 */ /* 0x000fc40000010014 */
[----:B------:R-:W-:Y:S01]  /*1720*/  FFMA.FTZ R74, R92, R74, R43 ;  /* 0x0000004a5c4a7223 */ /* 0x000fe2000001002b */
[----:B------:R0:W2:Y:S01]  /*1730*/  MUFU.RCP R85, R65 ;  /* 0x0000004100557308 */ /* 0x0000a20000001000 */
[----:B------:R-:W-:Y:S02]  /*1740*/  FADD.FTZ R20, R34, 1 ;  /* 0x3f80000022147421 */ /* 0x000fe40000010000 */
[----:B------:R-:W-:Y:S02]  /*1750*/  FMUL.FTZ R91, R53, R40 ;  /* 0x00000028355b7220 */ /* 0x000fe40000410000 */
[----:B------:R-:W-:Y:S02]  /*1760*/  FADD.FTZ R43, -R77, 1 ;  /* 0x3f8000004d2b7421 */ /* 0x000fe40000010100 */
[----:B------:R-:W-:Y:S01]  /*1770*/  FFMA.FTZ R87, R91, R35, R74 ;  /* 0x000000235b577223 */ /* 0x000fe2000001004a */
[----:B------:R-:W5:Y:S01]  /*1780*/  MUFU.RCP R105, R42 ;  /* 0x0000002a00697308 */ /* 0x000f620000001000 */
[----:B-1----:R-:W-:-:S02]  /*1790*/  FADD.FTZ R44, R44, 1 ;  /* 0x3f8000002c2c7421 */ /* 0x002fc40000010000 */
[----:B0-----:R-:W-:-:S04]  /*17a0*/  FADD.FTZ R65, -R79, 1 ;  /* 0x3f8000004f417421 */ /* 0x001fc80000010100 */
[----:B------:R-:W-:Y:S01]  /*17b0*/  FFMA.FTZ R64, R64, R65, 1 ;  /* 0x3f80000040407423 */ /* 0x000fe20000010041 */
[----:B------:R-:W-:Y:S01]  /*17c0*/  MUFU.RCP R109, R20 ;  /* 0x00000014006d7308 */ /* 0x000fe20000001000 */
[----:B--2---:R-:W-:-:S04]  /*17d0*/  FMUL.FTZ R41, R66, R85 ;  /* 0x0000005542297220 */ /* 0x004fc80000410000 */
[----:B------:R-:W-:-:S03]  /*17e0*/  FMUL.FTZ R90, R52, R41 ;  /* 0x00000029345a7220 */ /* 0x000fc60000410000 */
[----:B------:R-:W0:Y:S01]  /*17f0*/  MUFU.RCP R113, R44 ;  /* 0x0000002c00717308 */ /* 0x000e220000001000 */
[----:B-----5:R-:W-:-:S04]  /*1800*/  FMUL.FTZ R42, R68, R105 ;  /* 0x00000069442a7220 */ /* 0x020fc80000410000 */
[----:B------:R-:W-:Y:S02]  /*1810*/  FMUL.FTZ R89, R55, R42 ;  /* 0x0000002a37597220 */ /* 0x000fe40000410000 */
[----:B0-----:R-:W-:Y:S02]  /*1820*/  FMUL.FTZ R44, R72, R113 ;  /* 0x00000071482c7220 */ /* 0x001fe40000410000 */
[----:B------:R-:W-:-:S04]  /*1830*/  FADD.FTZ R23, -R113, 1 ;  /* 0x3f80000071177421 */ /* 0x000fc80000010100 */
[----:B------:R-:W-:Y:S01]  /*1840*/  FFMA.FTZ R115, R72, R23, 1 ;  /* 0x3f80000048737423 */ /* 0x000fe20000010017 */
[----:B---3--:R0:W-:Y:S04]  /*1850*/  STS.128 [R98.X16], R24 ;  /* 0x0000001862007388 */ /* 0x0081e8000000cc00 */
[----:B----4-:R1:W-:Y:S01]  /*1860*/  STS.128 [R98.X16+0x200], R28 ;  /* 0x0002001c62007388 */ /* 0x0103e2000000cc00 */
[----:B------:R-:W-:-:S06]  /*1870*/  NOP ;  /* 0x0000000000007918 */ /* 0x000fcc0000000000 */
[----:B------:R-:W2:Y:S01]  /*1880*/  LDS.128 R32, [R45.X16] ;  /* 0x000000002d207984 */ /* 0x000ea2000000cc00 */
[----:B0-----:R-:W-:Y:S01]  /*1890*/  FFMA.FTZ R24, R90, R60, R87 ;  /* 0x0000003c5a187223 */ /* 0x001fe20000010057 */
[----:B------:R-:W-:Y:S01]  /*18a0*/  HADD2.F32 R60, -RZ, R21.H1_H1 ;  /* 0x30000015ff3c7230 */ /* 0x000fe20000004100 */
[----:B------:R-:W-:Y:S01]  /*18b0*/  FADD.FTZ R21, -R85, 1 ;  /* 0x3f80000055157421 */ /* 0x000fe20000010100 */
[----:B------:R-:W-:Y:S01]  /*18c0*/  HADD2.F32 R25, -RZ, R4.H0_H0 ;  /* 0x20000004ff197230 */ /* 0x000fe20000004100 */
[----:B------:R-:W-:Y:S01]  /*18d0*/  FFMA.FTZ R27, R62, R43, 1 ;  /* 0x3f8000003e1b7423 */ /* 0x000fe2000001002b */
[----:B------:R-:W-:Y:S01]  /*18e0*/  HADD2.F32 R62, -RZ, R22.H0_H0 ;  /* 0x20000016ff3e7230 */ /* 0x000fe20000004100 */
[----:B------:R-:W-:Y:S01]  /*18f0*/  FMUL.FTZ R43, R70, R109 ;  /* 0x0000006d462b7220 */ /* 0x000fe20000410000 */
[----:B------:R-:W-:Y:S01]  /*1900*/  HADD2.F32 R26, -RZ, R4.H1_H1 ;  /* 0x30000004ff1a7230 */ /* 0x000fe20000004100 */
[----:B-1----:R-:W-:Y:S02]  /*1910*/  FFMA.FTZ R29, R66, R21, 1 ;  /* 0x3f800000421d7423 */ /* 0x002fe40000010015 */
[----:B------:R-:W-:-:S02]  /*1920*/  FMUL.FTZ R20, R60, -1.4426950216293334961 ;  /* 0xbfb8aa3b3c147820 */ /* 0x000fc40000410000 */
[----:B------:R-:W-:Y:S02]  /*1930*/  FADD.FTZ R21, -R105, 1 ;  /* 0x3f80000069157421 */ /* 0x000fe40000010100 */
[----:B------:R-:W-:Y:S01]  /*1940*/  FFMA.FTZ R25, R89, R25, R24 ;  /* 0x0000001959197223 */ /* 0x000fe20000010018 */
[----:B------:R0:W1:Y:S01]  /*1950*/  MUFU.EX2 R30, R20 ;  /* 0x00000014001e7308 */ /* 0x0000620000000800 */
[----:B------:R-:W-:Y:S02]  /*1960*/  FMUL.FTZ R88, R54, R43 ;  /* 0x0000002b36587220 */ /* 0x000fe40000410000 */
[----:B------:R-:W-:Y:S02]  /*1970*/  FFMA.FTZ R107, R68, R21, 1 ;  /* 0x3f800000446b7423 */ /* 0x000fe40000010015 */
[----:B------:R-:W-:Y:S02]  /*1980*/  FMUL.FTZ R22, R62, -1.4426950216293334961 ;  /* 0xbfb8aa3b3e167820 */ /* 0x000fe40000410000 */
[----:B------:R-:W-:Y:S01]  /*1990*/  FADD.FTZ R21, -R109, 1 ;  /* 0x3f8000006d157421 */ /* 0x000fe20000010100 */
[----:B0-----:R-:W-:Y:S01]  /*19a0*/  HADD2.F32 R20, -RZ, R5.H0_H0 ;  /* 0x20000005ff147230 */ /* 0x001fe20000004100 */
[----:B------:R-:W-:Y:S01]  /*19b0*/  FFMA.FTZ R26, R88, R26, R25 ;  /* 0x0000001a581a7223 */ /* 0x000fe20000010019 */
[----:B------:R0:W3:Y:S01]  /*19c0*/  MUFU.EX2 R78, R22 ;  /* 0x00000016004e7308 */ /* 0x0000e20000000800 */
[----:B------:R-:W-:-:S02]  /*19d0*/  FMUL.FTZ R87, R57, R44 ;  /* 0x0000002c39577220 */ /* 0x000fc40000410000 */
[----:B------:R-:W-:Y:S02]  /*19e0*/  FFMA.FTZ R111, R70, R21, 1 ;  /* 0x3f800000466f7423 */ /* 0x000fe40000010015 */
[----:B------:R-:W-:Y:S02]  /*19f0*/  FFMA.FTZ R117, R87, R20, R26 ;  /* 0x0000001457757223 */ /* 0x000fe4000001001a */
[----:B------:R-:W-:Y:S01]  /*1a00*/  FMUL.FTZ R24, R80, -1.4426950216293334961 ;  /* 0xbfb8aa3b50187820 */ /* 0x000fe20000410000 */
[----:B0-----:R-:W0:Y:S01]  /*1a10*/  LDS.128 R20, [R45.X16+0x10] ;  /* 0x000010002d147984 */ /* 0x001e22000000cc00 */
[--C-:B--2---:R-:W-:Y:S02]  /*1a20*/  HADD2.F32 R65, -RZ, R32.reuse.H0_H0 ;  /* 0x20000020ff417230 */ /* 0x104fe40000004100 */
[----:B------:R2:W4:Y:S01]  /*1a30*/  MUFU.EX2 R104, R24 ;  /* 0x0000001800687308 */ /* 0x0005220000000800 */
[----:B------:R-:W-:Y:S01]  /*1a40*/  HADD2.F32 R66, -RZ, R32.H1_H1 ;  /* 0x30000020ff427230 */ /* 0x000fe20000004100 */
[----:B------:R-:W-:Y:S01]  /*1a50*/  FMUL.FTZ R32, R110, -1.4426950216293334961 ;  /* 0xbfb8aa3b6e207820 */ /* 0x000fe20000410000 */
[----:B------:R-:W-:Y:S01]  /*1a60*/  HADD2.F32 R76, -RZ, R35.H1_H1 ;  /* 0x30000023ff4c7230 */ /* 0x000fe20000004100 */
[----:B------:R-:W-:Y:S01]  /*1a70*/  FMUL.FTZ R25, R106, -1.4426950216293334961 ;  /* 0xbfb8aa3b6a197820 */ /* 0x000fe20000410000 */
[--C-:B------:R-:W-:Y:S01]  /*1a80*/  HADD2.F32 R68, -RZ, R33.reuse.H0_H0 ;  /* 0x20000021ff447230 */ /* 0x100fe20000004100 */
[----:B-1----:R-:W-:Y:S01]  /*1a90*/  FADD.FTZ R31, R30, 1 ;  /* 0x3f8000001e1f7421 */ /* 0x002fe20000010000 */
[--C-:B------:R-:W-:Y:S01]  /*1aa0*/  HADD2.F32 R72, -RZ, R34.reuse.H0_H0 ;  /* 0x20000022ff487230 */ /* 0x100fe20000004100 */
[----:B------:R1:W5:Y:S01]  /*1ab0*/  MUFU.EX2 R108, R25 ;  /* 0x00000019006c7308 */ /* 0x0003620000000800 */
[----:B------:R-:W-:Y:S01]  /*1ac0*/  FMUL.FTZ R52, R52, R76 ;  /* 0x0000004c34347220 */ /* 0x000fe20000410000 */
[----:B------:R-:W-:Y:S01]  /*1ad0*/  HADD2.F32 R70, -RZ, R33.H1_H1 ;  /* 0x30000021ff467230 */ /* 0x000fe20000004100 */
[----:B---3--:R-:W-:Y:S01]  /*1ae0*/  FADD.FTZ R78, R78, 1 ;  /* 0x3f8000004e4e7421 */ /* 0x008fe20000010000 */
[----:B------:R-:W-:Y:S01]  /*1af0*/  HADD2.F32 R74, -RZ, R34.H1_H1 ;  /* 0x30000022ff4a7230 */ /* 0x000fe20000004100 */
[----:B--2---:R-:W-:Y:S01]  /*1b00*/  FMUL.FTZ R24, R47, R65 ;  /* 0x000000412f187220 */ /* 0x004fe20000410000 */
[----:B------:R-:W-:Y:S01]  /*1b10*/  HADD2.F32 R47, -RZ, R35.H0_H0 ;  /* 0x20000023ff2f7230 */ /* 0x000fe20000004100 */
[----:B------:R-:W-:Y:S01]  /*1b20*/  FMUL.FTZ R52, R85, R52 ;  /* 0x0000003455347220 */ /* 0x000fe20000410000 */
[----:B------:R-:W2:Y:S01]  /*1b30*/  MUFU.EX2 R32, R32 ;  /* 0x0000002000207308 */ /* 0x000ea20000000800 */
[----:B----4-:R-:W-:Y:S01]  /*1b40*/  FADD.FTZ R104, R104, 1 ;  /* 0x3f80000068687421 */ /* 0x010fe20000010000 */
[----:B------:R-:W-:Y:S01]  /*1b50*/  LEA R85, R101, R0, 0x1 ;  /* 0x0000000065557211 */ /* 0x000fe200078e08ff */
[----:B------:R-:W-:Y:S01]  /*1b60*/  FMUL.FTZ R26, R49, R68 ;  /* 0x00000044311a7220 */ /* 0x000fe20000410000 */
[----:B------:R-:W-:Y:S01]  /*1b70*/  HADD2.F32 R0, -RZ, R6.H0_H0 ;  /* 0x20000006ff007230 */ /* 0x000fe20000004100 */
[----:B------:R-:W-:-:S02]  /*1b80*/  FMUL.FTZ R28, R51, R72 ;  /* 0x00000048331c7220 */ /* 0x000fc40000410000 */
[----:B------:R-:W-:Y:S01]  /*1b90*/  FMUL.FTZ R52, R52, R29 ;  /* 0x0000001d34347220 */ /* 0x000fe20000410000 */
[----:B------:R-:W3:Y:S01]  /*1ba0*/  MUFU.RCP R33, R31 ;  /* 0x0000001f00217308 */ /* 0x000ee20000001000 */
[----:B-1----:R-:W-:Y:S02]  /*1bb0*/  FMUL.FTZ R25, R48, R70 ;  /* 0x0000004630197220 */ /* 0x002fe40000410000 */
[----:B------:R-:W-:Y:S02]  /*1bc0*/  FMUL.FTZ R26, R69, R26 ;  /* 0x0000001a451a7220 */ /* 0x000fe40000410000 */
[----:B------:R-:W-:Y:S02]  /*1bd0*/  FMUL.FTZ R30, R53, R47 ;  /* 0x0000002f351e7220 */ /* 0x000fe40000410000 */
[----:B-----5:R-:W-:Y:S01]  /*1be0*/  FADD.FTZ R108, R108, 1 ;  /* 0x3f8000006c6c7421 */ /* 0x020fe20000010000 */
[----:B------:R1:W4:Y:S01]  /*1bf0*/  MUFU.RCP R35, R78 ;  /* 0x0000004e00237308 */ /* 0x0003220000001000 */
[----:B--2---:R-:W-:-:S02]  /*1c00*/  FADD.FTZ R48, R32, 1 ;  /* 0x3f80000020307421 */ /* 0x004fc40000010000 */
[----:B------:R-:W-:Y:S02]  /*1c10*/  FMUL.FTZ R28, R73, R28 ;  /* 0x0000001c491c7220 */ /* 0x000fe40000410000 */
[----:B------:R-:W-:Y:S01]  /*1c20*/  FMUL.FTZ R26, R26, R71 ;  /* 0x000000471a1a7220 */ /* 0x000fe20000410000 */
[--C-:B0-----:R-:W-:Y:S01]  /*1c30*/  HADD2.F32 R71, -RZ, R21.reuse.H1_H1 ;  /* 0x30000015ff477230 */ /* 0x101fe20000004100 */
[----:B------:R-:W-:Y:S01]  /*1c40*/  FMUL.FTZ R79, R79, R30 ;  /* 0x0000001e4f4f7220 */ /* 0x000fe20000410000 */
[----:B------:R-:W0:Y:S01]  /*1c50*/  MUFU.RCP R29, R104 ;  /* 0x00000068001d7308 */ /* 0x000e220000001000 */
[----:B------:R-:W-:Y:S01]  /*1c60*/  FMUL.FTZ R50, R50, R74 ;  /* 0x0000004a32327220 */ /* 0x000fe20000410000 */
[----:B------:R-:W-:Y:S01]  /*1c70*/  HADD2.F32 R49, -RZ, R21.H0_H0 ;  /* 0x20000015ff317230 */ /* 0x000fe20000004100 */
[----:B------:R-:W-:Y:S01]  /*1c80*/  FMUL.FTZ R30, R28, R75 ;  /* 0x0000004b1c1e7220 */ /* 0x000fe20000410000 */
[--C-:B------:R-:W-:Y:S01]  /*1c90*/  HADD2.F32 R75, -RZ, R22.reuse.H0_H0 ;  /* 0x20000016ff4b7230 */ /* 0x100fe20000004100 */
[----:B------:R-:W-:Y:S01]  /*1ca0*/  FMUL.FTZ R46, R46, R66 ;  /* 0x000000422e2e7220 */ /* 0x000fe20000410000 */
[--C-:B-1----:R-:W-:Y:S01]  /*1cb0*/  HADD2.F32 R78, -RZ, R23.reuse.H0_H0 ;  /* 0x20000017ff4e7230 */ /* 0x102fe20000004100 */
[----:B------:R-:W-:Y:S01]  /*1cc0*/  FMUL.FTZ R50, R77, R50 ;  /* 0x000000324d327220 */ /* 0x000fe20000410000 */
[----:B------:R-:W1:Y:S01]  /*1cd0*/  MUFU.RCP R51, R108 ;  /* 0x0000006c00337308 */ /* 0x000e620000001000 */
[----:B------:R-:W-:Y:S01]  /*1ce0*/  FMUL.FTZ R31, R79, R64 ;  /* 0x000000404f1f7220 */ /* 0x000fe20000410000 */
[----:B------:R-:W-:Y:S01]  /*1cf0*/  HADD2.F32 R77, -RZ, R22.H1_H1 ;  /* 0x30000016ff4d7230 */ /* 0x000fe20000004100 */
[----:B------:R-:W-:Y:S01]  /*1d00*/  FMUL.FTZ R28, R86, R71 ;  /* 0x00000047561c7220 */ /* 0x000fe20000410000 */
[----:B------:R-:W-:Y:S01]  /*1d10*/  HADD2.F32 R79, -RZ, R23.H1_H1 ;  /* 0x30000017ff4f7230 */ /* 0x000fe20000004100 */
[----:B------:R-:W-:Y:S01]  /*1d20*/  FMUL.FTZ R46, R63, R46 ;  /* 0x0000002e3f2e7220 */ /* 0x000fe20000410000 */
[----:B------:R-:W-:Y:S01]  /*1d30*/  HADD2.F32 R45, -RZ, R20.H0_H0 ;  /* 0x20000014ff2d7230 */ /* 0x000fe20000004100 */
[----:B---3--:R-:W-:Y:S01]  /*1d40*/  FADD.FTZ R21, -R33, 1 ;  /* 0x3f80000021157421 */ /* 0x008fe20000010100 */
[----:B------:R-:W2:Y:S01]  /*1d50*/  MUFU.RCP R53, R48 ;  /* 0x0000003000357308 */ /* 0x000ea20000001000 */
[----:B----4-:R-:W-:Y:S01]  /*1d60*/  FADD.FTZ R23, -R35, 1 ;  /* 0x3f80000023177421 */ /* 0x010fe20000010100 */
[----:B------:R-:W-:Y:S01]  /*1d70*/  F2FP.PACK_AB R31, R52, R31 ;  /* 0x0000001f341f723e */ /* 0x000fe200000000ff */
[----:B------:R-:W-:Y:S01]  /*1d80*/  FMUL.FTZ R32, R84, R75 ;  /* 0x0000004b54207220 */ /* 0x000fe20000410000 */
[--C-:B------:R-:W-:Y:S01]  /*1d90*/  HADD2.F32 R64, -RZ, R16.reuse.H0_H0 ;  /* 0x20000010ff407230 */ /* 0x100fe20000004100 */
[----:B------:R-:W-:Y:S01]  /*1da0*/  FMUL.FTZ R69, R60, R33 ;  /* 0x000000213c457220 */ /* 0x000fe20000410000 */
[----:B------:R-:W-:Y:S01]  /*1db0*/  HADD2.F32 R63, -RZ, R16.H1_H1 ;  /* 0x30000010ff3f7230 */ /* 0x000fe20000004100 */
[----:B------:R-:W-:Y:S01]  /*1dc0*/  FMUL.FTZ R28, R33, R28 ;  /* 0x0000001c211c7220 */ /* 0x000fe20000410000 */
[----:B------:R-:W-:Y:S01]  /*1dd0*/  MOV R16, UR7 ;  /* 0x0000000700107c02 */ /* 0x000fe20008000f00 */
[----:B------:R-:W-:Y:S01]  /*1de0*/  FMUL.FTZ R67, R46, R67 ;  /* 0x000000432e437220 */ /* 0x000fe20000410000 */
[----:B------:R-:W-:Y:S01]  /*1df0*/  HADD2.F32 R46, -RZ, R20.H1_H1 ;  /* 0x30000014ff2e7230 */ /* 0x000fe20000004100 */
[----:B0-----:R-:W-:Y:S01]  /*1e00*/  FADD.FTZ R33, -R29, 1 ;  /* 0x3f8000001d217421 */ /* 0x001fe20000010100 */
[----:B------:R-:W-:Y:S01]  /*1e10*/  HADD2.F32 R104, -RZ, R7.H1_H1 ;  /* 0x30000007ff687230 */ /* 0x000fe20000004100 */
[----:B------:R-:W-:Y:S01]  /*1e20*/  FFMA.FTZ R21, R60, R21, 1 ;  /* 0x3f8000003c157423 */ /* 0x000fe20000010015 */
[----:B------:R-:W-:Y:S01]  /*1e30*/  HADD2.F32 R60, -RZ, R18.H0_H0 ;  /* 0x20000012ff3c7230 */ /* 0x000fe20000004100 */
[----:B------:R-:W-:Y:S01]  /*1e40*/  FFMA.FTZ R23, R62, R23, 1 ;  /* 0x3f8000003e177423 */ /* 0x000fe20000010017 */
[----:B------:R-:W-:Y:S01]  /*1e50*/  HADD2.F32 R52, -RZ, R14.H0_H0 ;  /* 0x2000000eff347230 */ /* 0x000fe20000004100 */
[----:B------:R-:W-:-:S02]  /*1e60*/  FMUL.FTZ R34, R83, R77 ;  /* 0x0000004d53227220 */ /* 0x000fc40000410000 */
[----:B------:R-:W-:Y:S02]  /*1e70*/  FMUL.FTZ R32, R35, R32 ;  /* 0x0000002023207220 */ /* 0x000fe40000410000 */
[----:B------:R-:W-:Y:S02]  /*1e80*/  FFMA.FTZ R33, R80, R33, 1 ;  /* 0x3f80000050217423 */ /* 0x000fe40000010021 */
[----:B------:R-:W-:Y:S01]  /*1e90*/  FMUL.FTZ R73, R62, R35 ;  /* 0x000000233e497220 */ /* 0x000fe20000410000 */
[----:B------:R-:W-:Y:S01]  /*1ea0*/  HADD2.F32 R62, -RZ, R17.H0_H0 ;  /* 0x20000011ff3e7230 */ /* 0x000fe20000004100 */
[----:B------:R-:W-:Y:S02]  /*1eb0*/  FMUL.FTZ R80, R80, R29 ;  /* 0x0000001d50507220 */ /* 0x000fe40000410000 */
[----:B------:R-:W-:Y:S02]  /*1ec0*/  FMUL.FTZ R34, R29, R34 ;  /* 0x000000221d227220 */ /* 0x000fe40000410000 */
[----:B------:R-:W-:-:S02]  /*1ed0*/  FMUL.FTZ R21, R28, R21 ;  /* 0x000000151c157220 */ /* 0x000fc40000410000 */
[----:B------:R-:W-:Y:S02]  /*1ee0*/  FMUL.FTZ R23, R32, R23 ;  /* 0x0000001720177220 */ /* 0x000fe40000410000 */
[----:B------:R-:W-:Y:S02]  /*1ef0*/  FMUL.FTZ R20, R55, R45 ;  /* 0x0000002d37147220 */ /* 0x000fe40000410000 */
[----:B------:R-:W-:Y:S02]  /*1f00*/  FMUL.FTZ R54, R54, R46 ;  /* 0x0000002e36367220 */ /* 0x000fe40000410000 */
[----:B------:R-:W-:Y:S01]  /*1f10*/  FMUL.FTZ R22, R57, R49 ;  /* 0x0000003139167220 */ /* 0x000fe20000410000 */
[----:B------:R-:W-:Y:S01]  /*1f20*/  HADD2.F32 R57, -RZ, R19.H1_H1 ;  /* 0x30000013ff397230 */ /* 0x000fe20000004100 */
[----:B-1----:R-:W-:Y:S02]  /*1f30*/  FADD.FTZ R29, -R51, 1 ;  /* 0x3f800000331d7421 */ /* 0x002fe40000010100 */
[----:B------:R-:W-:-:S02]  /*1f40*/  FMUL.FTZ R28, R82, R78 ;  /* 0x0000004e521c7220 */ /* 0x000fc40000410000 */
[----:B--2---:R-:W-:Y:S02]  /*1f50*/  FADD.FTZ R35, -R53, 1 ;  /* 0x3f80000035237421 */ /* 0x004fe40000010100 */
[----:B------:R-:W-:Y:S02]  /*1f60*/  FMUL.FTZ R32, R81, R79 ;  /* 0x0000004f51207220 */ /* 0x000fe40000410000 */
[----:B------:R-:W-:Y:S01]  /*1f70*/  FMUL.FTZ R24, R59, R24 ;  /* 0x000000183b187220 */ /* 0x000fe20000410000 */
[----:B------:R-:W-:Y:S01]  /*1f80*/  HADD2.F32 R59, -RZ, R18.H1_H1 ;  /* 0x30000012ff3b7230 */ /* 0x000fe20000004100 */
[----:B------:R-:W-:Y:S01]  /*1f90*/  FMUL.FTZ R25, R58, R25 ;  /* 0x000000193a197220 */ /* 0x000fe20000410000 */
[----:B------:R-:W-:Y:S01]  /*1fa0*/  HADD2.F32 R58, -RZ, R19.H0_H0 ;  /* 0x20000013ff3a7230 */ /* 0x000fe20000004100 */
[----:B------:R-:W-:Y:S02]  /*1fb0*/  FMUL.FTZ R20, R105, R20 ;  /* 0x0000001469147220 */ /* 0x000fe40000410000 */
[----:B------:R-:W-:-:S02]  /*1fc0*/  FMUL.FTZ R54, R109, R54 ;  /* 0x000000366d367220 */ /* 0x000fc40000410000 */
[----:B------:R-:W-:Y:S02]  /*1fd0*/  FMUL.FTZ R22, R113, R22 ;  /* 0x0000001671167220 */ /* 0x000fe40000410000 */
[----:B------:R-:W-:Y:S02]  /*1fe0*/  FFMA.FTZ R29, R106, R29, 1 ;  /* 0x3f8000006a1d7423 */ /* 0x000fe4000001001d */
        /* <DEDUP_REMOVED lines=8> */
[----:B------:R-:W-:Y:S01]  /*2070*/  HADD2.F32 R56, -RZ, R12.H0_H0 ;  /* 0x2000000cff387230 */ /* 0x000fe20000004100 */
[----:B------:R-:W-:Y:S01]  /*2080*/  FMUL.FTZ R20, R20, R107 ;  /* 0x0000006b14147220 */ /* 0x000fe20000410000 */
[----:B------:R-:W-:Y:S01]  /*2090*/  HADD2.F32 R50, -RZ, R15.H0_H0 ;  /* 0x2000000fff327230 */ /* 0x000fe20000004100 */
[----:B------:R-:W-:Y:S01]  /*20a0*/  FMUL.FTZ R111, R54, R111 ;  /* 0x0000006f366f7220 */ /* 0x000fe20000410000 */
[----:B------:R-:W-:Y:S01]  /*20b0*/  F2FP.PACK_AB R30, R27, R30 ;  /* 0x0000001e1b1e723e */ /* 0x000fe200000000ff */
[----:B------:R-:W-:Y:S01]  /*20c0*/  FMUL.FTZ R22, R22, R115 ;  /* 0x0000007316167220 */ /* 0x000fe20000410000 */
[----:B------:R-:W-:Y:S01]  /*20d0*/  HADD2.F32 R54, -RZ, R13.H0_H0 ;  /* 0x2000000dff367230 */ /* 0x000fe20000004100 */
        /* <DEDUP_REMOVED lines=17> */
[----:B------:R-:W-:Y:S01]  /*21f0*/  IMAD.WIDE R12, R99, 0x10, R16 ;  /* 0x00000010630c7825 */ /* 0x000fe200078e0210 */
[----:B------:R-:W-:-:S03]  /*2200*/  HADD2.F32 R48, -RZ, R15.H1_H1 ;  /* 0x3000000fff307230 */ /* 0x000fc60000004100 */
[----:B------:R-:W-:Y:S02]  /*2210*/  FFMA.FTZ R0, R84, R0, R117 ;  /* 0x0000000054007223 */ /* 0x000fe40000010075 */
[----:B------:R-:W-:Y:S02]  /*2220*/  FMUL.FTZ R83, R83, R80 ;  /* 0x0000005053537220 */ /* 0x000fe40000410000 */
[----:B------:R-:W-:Y:S01]  /*2230*/  FMUL.FTZ R19, R106, R51 ;  /* 0x000000336a137220 */ /* 0x000fe20000410000 */
[----:B------:R-:W-:Y:S01]  /*2240*/  HADD2.F32 R51, -RZ, R14.H1_H1 ;  /* 0x3000000eff337230 */ /* 0x000fe20000004100 */
[----:B------:R-:W-:Y:S01]  /*2250*/  FMUL.FTZ R81, R81, R110 ;  /* 0x0000006e51517220 */ /* 0x000fe20000410000 */
[----:B------:R0:W-:Y:S01]  /*2260*/  STS.128 [R85.X16], R28 ;  /* 0x0000001c55007388 */ /* 0x0001e2000000cc00 */
[----:B------:R-:W-:-:S03]  /*2270*/  FMUL.FTZ R82, R82, R19 ;  /* 0x0000001352527220 */ /* 0x000fc60000410000 */
[----:B------:R-:W-:Y:S01]  /*2280*/  STS.128 [R85.X16+0x10], R32 ;  /* 0x0000102055007388 */ /* 0x000fe2000000cc00 */
[----:B------:R-:W-:-:S06]  /*2290*/  NOP ;  /* 0x0000000000007918 */ /* 0x000fcc0000000000 */
[----:B------:R-:W1:Y:S04]  /*22a0*/  LDS.128 R20, [R98.X16] ;  /* 0x0000000062147984 */ /* 0x000e68000000cc00 */
[----:B------:R-:W2:Y:S01]  /*22b0*/  LDS.128 R24, [R98.X16+0x200] ;  /* 0x0002000062187984 */ /* 0x000ea2000000cc00 */
[----:B0-----:R-:W-:-:S05]  /*22c0*/  HADD2.F32 R28, -RZ, R6.H1_H1 ;  /* 0x30000006ff1c7230 */ /* 0x001fca0000004100 */
[----:B------:R-:W-:Y:S01]  /*22d0*/  FFMA.FTZ R29, R83, R28, R0 ;  /* 0x0000001c531d7223 */ /* 0x000fe20000010000 */
[----:B------:R-:W-:-:S05]  /*22e0*/  HADD2.F32 R0, -RZ, R7.H0_H0 ;  /* 0x20000007ff007230 */ /* 0x000fca0000004100 */
        /* <DEDUP_REMOVED lines=53> */
.L_x_6550:
        /* <DEDUP_REMOVED lines=42> */
[----:B------:R-:W-:Y:S05]  /*28e0*/  @!P1 BRA `(.L_x_6551) ;  /* 0x00008ae000009947 */ /* 0x000fea0003800000 */
[----:B------:R-:W-:Y:S01]  /*28f0*/  MOV R80, RZ ;  /* 0x000000ff00507202 */ /* 0x000fe20000000f00 */
[----:B------:R-:W-:Y:S02]  /*2900*/  UMOV UR7, URZ ;  /* 0x0000003f00077c82 */ /* 0x000fe40008000000 */
[----:B------:R-:W-:Y:S02]  /*2910*/  UMOV UR8, URZ ;  /* 0x0000003f00087c82 */ /* 0x000fe40008000000 */
[----:B------:R-:W-:Y:S02]  /*2920*/  UMOV UR9, URZ ;  /* 0x0000003f00097c82 */ /* 0x000fe40008000000 */
.L_x_6652:
[----:B------:R-:W-:Y:S02]  /*2930*/  ULDC.64 UR40, c[0x0][0x180] ;  /* 0x0000600000287ab9 */ /* 0x000fe40000000a00 */
[----:B------:R-:W-:Y:S02]  /*2940*/  UIMAD UR30, UR18, UR40, URZ ;  /* 0x00000028121e72a4 */ /* 0x000fe4000f8e023f */
[----:B------:R-:W-:-:S02]  /*2950*/  UIMAD.WIDE.U32 UR34, UR19, UR40, URZ ;  /* 0x00000028132272a5 */ /* 0x000fc4000f8e003f */
        /* <DEDUP_REMOVED lines=11> */
[----:B0-----:R-:W-:-:S04]  /*2a10*/  MOV R2, UR34 ;  /* 0x0000002200027c02 */ /* 0x001fc80008000f00 */
        /* <DEDUP_REMOVED lines=34> */
[----:B------:R-:W-:-:S04]  /*2c40*/  MOV R112, UR29 ;  /* 0x0000001d00707c02 */ /* 0x000fc80008000f00 */
[----:B------:R-:W-:Y:S01]  /*2c50*/  ISETP.LT.OR P0, PT, R112, 0x2, P0 ;  /* 0x000000027000780c */ /* 0x000fe20000701670 */
[----:B------:R-:W-:Y:S01]  /*2c60*/  HADD2.F32 R210, -RZ, R8.H1_H1 ;  /* 0x30000008ffd27230 */ /* 0x000fe20000004100 */
[----:B------:R-:W-:Y:S02]  /*2c70*/  MOV R116, UR29 ;  /* 0x0000001d00747c02 */ /* 0x000fe40008000f00 */
[----:B------:R-:W-:Y:S02]  /*2c80*/  MOV R147, c[0x0][0x16c] ;  /* 0x00005b0000937a02 */ /* 0x000fe40000000f00 */
[----:B------:R-:W-:Y:S01]  /*2c90*/  FMUL.FTZ R210, R63, R210 ;  /* 0x000000d23fd27220 */ /* 0x000fe20000410000 */
[----:B--2---:R-:W1:Y:S08]  /*2ca0*/  R2UR UR39, R3 ;  /* 0x00000000032773c2 */ /* 0x004e7000000e0000 */
[----:B------:R2:W3:Y:S02]  /*2cb0*/  R2UR UR40, R2 ;  /* 0x00000000022873c2 */ /* 0x0004e400000e0000 */
[----:B--2---:R-:W-:Y:S01]  /*2cc0*/  MOV R2, UR34 ;  /* 0x0000002200027c02 */ /* 0x004fe20008000f00 */
        /* <DEDUP_REMOVED lines=40> */
[----:B0-----:R-:W-:Y:S01]  /*2f50*/  FMUL.RZ R106, R3, 0.15915493667125701904 ;  /* 0x3e22f983036a7820 */ /* 0x001fe2000040c000 */
[----:B------:R-:W-:-:S06]  /*2f60*/  MOV R3, UR35 ;  /* 0x0000002300037c02 */ /* 0x000fcc0008000f00 */
[----:B------:R-:W2:Y:S01]  /*2f70*/  LDG.E.64 R2, [R2.64] ;  /* 0x0000002002027981 */ /* 0x000ea2000c1e1b00 */
[----:B------:R0:W-:Y:S08]  /*2f80*/  MUFU.COS R115, R28 ;  /* 0x0000001c00737308 */ /* 0x0001f00000000000 */
[----:B------:R-:W-:Y:S01]  /*2f90*/  MUFU.SIN R119, R105 ;  /* 0x0000006900777308 */ /* 0x000fe20000000400 */
[----:B0-----:R-:W-:-:S04]  /*2fa0*/  FMUL.FTZ R28, R52, UR39 ;  /* 0x00000027341c7c20 */ /* 0x001fc80008410000 */
[----:B------:R-:W-:-:S03]  /*2fb0*/  FMUL.RZ R110, R28, 0.15915493667125701904 ;  /* 0x3e22f9831c6e7820 */ /* 0x000fc6000040c000 */
[----:B------:R3:W-:Y:S01]  /*2fc0*/  MUFU.COS R135, R105 ;  /* 0x0000006900877308 */ /* 0x0007e20000000000 */
[----:B------:R-:W-:-:S07]  /*2fd0*/  FMUL.FTZ R28, R51, UR39 ;  /* 0x00000027331c7c20 */ /* 0x000fce0008410000 */
[----:B------:R-:W-:Y:S01]  /*2fe0*/  MUFU.SIN R136, R29 ;  /* 0x0000001d00887308 */ /* 0x000fe20000000400 */
[----:B---3--:R-:W-:Y:S01]  /*2ff0*/  MOV R105, UR40 ;  /* 0x0000002800697c02 */ /* 0x008fe20008000f00 */
[----:B------:R-:W-:-:S04]  /*3000*/  FMUL.RZ R118, R28, 0.15915493667125701904 ;  /* 0x3e22f9831c767820 */ /* 0x000fc8000040c000 */
[----:B------:R-:W-:Y:S02]  /*3010*/  FMUL.FTZ R105, R105, 1.4426950216293334961 ;  /* 0x3fb8aa3b69697820 */ /* 0x000fe40000410000 */
[----:B------:R-:W-:Y:S02]  /*3020*/  MUFU.COS R138, R29 ;  /* 0x0000001d008a7308 */ /* 0x000fe40000000000 */
[----:B------:R-:W-:-:S06]  /*3030*/  FMUL.FTZ R28, R63, R105 ;  /* 0x000000693f1c7220 */ /* 0x000fcc0000410000 */
[----:B------:R0:W1:Y:S08]  /*3040*/  MUFU.EX2 R133, R28 ;  /* 0x0000001c00857308 */ /* 0x0000700000000800 */
[----:B------:R-:W-:Y:S01]  /*3050*/  MUFU.SIN R141, R106 ;  /* 0x0000006a008d7308 */ /* 0x000fe20000000400 */
[----:B0-----:R-:W-:-:S04]  /*3060*/  SHF.L.U32 R28, R102, 0x2, RZ ;  /* 0x00000002661c7819 */ /* 0x001fc800000006ff */
[----:B------:R-:W-:Y:S01]  /*3070*/  LOP3.LUT R28, R28, 0xffffff80, RZ, 0xc0, !PT ;  /* 0xffffff801c1c7812 */ /* 0x000fe200078ec0ff */
[----:B------:R-:W-:Y:S02]  /*3080*/  FMUL.FTZ R29, R62, R105 ;  /* 0x000000693e1d7220 */ /* 0x000fe40000410000 */
[----:B------:R0:W-:Y:S01]  /*3090*/  MUFU.COS R143, R106 ;  /* 0x0000006a008f7308 */ /* 0x0001e20000000000 */
[----:B------:R-:W-:Y:S01]  /*30a0*/  IADD3 R28, R28, R101, RZ ;  /* 0x000000651c1c7210 */ /* 0x000fe20007ffe0ff */
[----:B------:R-:W-:-:S04]  /*30b0*/  FMUL.FTZ R114, R57, R105 ;  /* 0x0000006939727220 */ /* 0x000fc80000410000 */
[----:B------:R3:W-:Y:S02]  /*30c0*/  STS.128 [R28.X16], R12 ;  /* 0x0000000c1c007388 */ /* 0x0007e4000000cc00 */
[----:B------:R-:W4:Y:S01]  /*30d0*/  MUFU.EX2 R131, R29 ;  /* 0x0000001d00837308 */ /* 0x000f220000000800 */
[----:B0-----:R-:W-:Y:S02]  /*30e0*/  FMUL.FTZ R106, R61, R105 ;  /* 0x000000693d6a7220 */ /* 0x001fe40000410000 */
[C---:B-1----:R-:W-:Y:S02]  /*30f0*/  FMUL.FTZ R134, R133.reuse, R134 ;  /* 0x0000008685867220 */ /* 0x042fe40000410000 */
[----:B------:R-:W-:-:S03]  /*3100*/  FMUL.FTZ R133, R133, R30 ;  /* 0x0000001e85857220 */ /* 0x000fc60000410000 */
[----:B------:R-:W0:Y:S01]  /*3110*/  MUFU.EX2 R106, R106 ;  /* 0x0000006a006a7308 */ /* 0x000e220000000800 */
[----:B---3--:R-:W-:Y:S01]  /*3120*/  HADD2.F32 R13, -RZ, R8.H0_H0 ;  /* 0x20000008ff0d7230 */ /* 0x008fe20000004100 */
[----:B------:R-:W-:-:S06]  /*3130*/  FMUL.FTZ R12, R55, R105 ;  /* 0x00000069370c7220 */ /* 0x000fcc0000410000 */
[----:B------:R-:W1:Y:S01]  /*3140*/  MUFU.EX2 R114, R114 ;  /* 0x0000007200727308 */ /* 0x000e620000000800 */
[----:B------:R-:W-:Y:S01]  /*3150*/  FMUL.FTZ R208, R64, R13 ;  /* 0x0000000d40d07220 */ /* 0x000fe20000410000 */
[----:B----4-:R3:W-:Y:S01]  /*3160*/  STS.128 [R28.X16+0x200], R16 ;  /* 0x000200101c007388 */ /* 0x0107e2000000cc00 */
[----:B------:R-:W-:-:S05]  /*3170*/  FMUL.FTZ R15, RZ, R133 ;  /* 0x00000085ff0f7220 */ /* 0x000fca0000410000 */
[----:B------:R-:W4:Y:S01]  /*3180*/  MUFU.EX2 R12, R12 ;  /* 0x0000000c000c7308 */ /* 0x000f220000000800 */
[----:B------:R-:W-:Y:S01]  /*3190*/  FFMA.FTZ R15, R208, R134, -R15 ;  /* 0x00000086d00f7223 */ /* 0x000fe2000001080f */
[----:B------:R-:W-:Y:S01]  /*31a0*/  @!P0 IADD3 R116, R116, -0x2, RZ ;  /* 0xfffffffe74748810 */ /* 0x000fe20007ffe0ff */
[----:B------:R-:W-:Y:S01]  /*31b0*/  FMUL.FTZ R132, R131, R132 ;  /* 0x0000008483847220 */ /* 0x000fe20000410000 */
[----:B------:R-:W-:Y:S01]  /*31c0*/  UIADD3 UR30, UR29, -0x1, URZ ;  /* 0xffffffff1d1e7890 */ /* 0x000fe2000fffe03f */
[----:B------:R-:W-:-:S03]  /*31d0*/  HADD2.F32 R203, -RZ, R9.H0_H0 ;  /* 0x20000009ffcb7230 */ /* 0x000fc60000004100 */
[----:B------:R-:W-:Y:S01]  /*31e0*/  MUFU.SIN R140, R110 ;  /* 0x0000006e008c7308 */ /* 0x000fe20000000400 */
[----:B---3--:R-:W-:-:S04]  /*31f0*/  FMUL.FTZ R17, R208, R133 ;  /* 0x00000085d0117220 */ /* 0x008fc80000410000 */
[----:B------:R-:W-:Y:S02]  /*3200*/  FFMA.FTZ R17, RZ, R134, R17 ;  /* 0x00000086ff117223 */ /* 0x000fe40000010011 */
[----:B------:R-:W-:Y:S02]  /*3210*/  FMUL.FTZ R131, R131, R32 ;  /* 0x0000002083837220 */ /* 0x000fe40000410000 */
[----:B------:R-:W-:Y:S02]  /*3220*/  FADD.FTZ R17, RZ, R17 ;  /* 0x00000011ff117221 */ /* 0x000fe40000010000 */
[----:B------:R-:W-:Y:S01]  /*3230*/  FADD.FTZ R16, R210, R15 ;  /* 0x0000000fd2107221 */ /* 0x000fe20000010000 */
[----:B------:R3:W-:Y:S01]  /*3240*/  MUFU.COS R142, R110 ;  /* 0x0000006e008e7308 */ /* 0x0007e20000000000 */
[----:B------:R-:W-:Y:S01]  /*3250*/  FMUL.FTZ R108, R60, R105 ;  /* 0x000000693c6c7220 */ /* 0x000fe20000410000 */
[----:B------:R4:W-:Y:S01]  /*3260*/  STS.128 [R28.X16+0x400], R20 ;  /* 0x000400141c007388 */ /* 0x0009e2000000cc00 */
[----:B------:R-:W-:Y:S01]  /*3270*/  @!P0 IMAD R144, R116, R147, UR7 ;  /* 0x0000000774908e24 */ /* 0x000fe2000f8e0293 */
[----:B------:R-:W-:Y:S01]  /*3280*/  ULEA.HI UR31, UR30, UR30, URZ, 0x1 ;  /* 0x0000001e1e1f7291 */ /* 0x000fe2000f8f083f */
[----:B------:R-:W-:-:S02]  /*3290*/  FMUL.FTZ R112, R58, R105 ;  /* 0x000000693a707220 */ /* 0x000fc40000410000 */
[-C--:B------:R-:W-:Y:S01]  /*32a0*/  FMUL.FTZ R116, R56, R105.reuse ;  /* 0x0000006938747220 */ /* 0x080fe20000410000 */
[----:B------:R-:W-:Y:S01]  /*32b0*/  MUFU.SIN R109, R118 ;  /* 0x00000076006d7308 */ /* 0x000fe20000000400 */
[----:B---3--:R-:W-:Y:S02]  /*32c0*/  FMUL.FTZ R110, R59, R105 ;  /* 0x000000693b6e7220 */ /* 0x008fe40000410000 */
[----:B0-----:R-:W-:Y:S02]  /*32d0*/  FMUL.FTZ R130, R106, R107 ;  /* 0x0000006b6a827220 */ /* 0x001fe40000410000 */
[----:B------:R-:W-:Y:S02]  /*32e0*/  FMUL.FTZ R19, R131, R17 ;  /* 0x0000001183137220 */ /* 0x000fe40000410000 */
[----:B-1----:R-:W-:Y:S01]  /*32f0*/  FMUL.FTZ R122, R114, R117 ;  /* 0x00000075727a7220 */ /* 0x002fe20000410000 */
[----:B------:R0:W-:Y:S01]  /*3300*/  MUFU.COS R107, R118 ;  /* 0x00000076006b7308 */ /* 0x0001e20000000000 */
[----:B------:R-:W-:-:S02]  /*3310*/  FMUL.FTZ R13, R54, R105 ;  /* 0x00000069360d7220 */ /* 0x000fc40000410000 */
[-C--:B----4-:R-:W-:Y:S02]  /*3320*/  FMUL.FTZ R20, R131, R16.reuse ;  /* 0x0000001083147220 */ /* 0x090fe40000410000 */
[----:B------:R-:W-:Y:S02]  /*3330*/  FMUL.FTZ R14, R53, R105 ;  /* 0x00000069350e7220 */ /* 0x000fe40000410000 */
[C---:B------:R-:W-:Y:S02]  /*3340*/  FMUL.FTZ R117, R12.reuse, R137 ;  /* 0x000000890c757220 */ /* 0x040fe40000410000 */
[----:B0-----:R-:W-:Y:S01]  /*3350*/  FMUL.FTZ R118, R12, R139 ;  /* 0x0000008b0c767220 */ /* 0x001fe20000410000 */
[----:B------:R-:W0:Y:S01]  /*3360*/  MUFU.EX2 R108, R108 ;  /* 0x0000006c006c7308 */ /* 0x000e220000000800 */
[----:B------:R-:W-:Y:S01]  /*3370*/  FMUL.FTZ R12, R64, R105 ;  /* 0x00000069400c7220 */ /* 0x000fe20000410000 */
[----:B------:R-:W-:Y:S01]  /*3380*/  ULOP3.LUT UR31, UR31, 0xfffffe, URZ, 0xc0, !UPT ;  /* 0x00fffffe1f1f7892 */ /* 0x000fe2000f8ec03f */
[----:B------:R-:W-:-:S02]  /*3390*/  FFMA.FTZ R18, R132, R16, -R19 ;  /* 0x0000001084127223 */ /* 0x000fc40000010813 */
[----:B------:R-:W-:Y:S02]  /*33a0*/  FFMA.FTZ R20, R132, R17, R20 ;  /* 0x0000001184147223 */ /* 0x000fe40000010014 */
[----:B------:R-:W-:Y:S01]  /*33b0*/  FMUL.FTZ R203, R62, R203 ;  /* 0x000000cb3ecb7220 */ /* 0x000fe20000410000 */
[----:B------:R-:W1:Y:S01]  /*33c0*/  MUFU.EX2 R110, R110 ;  /* 0x0000006e006e7308 */ /* 0x000e620000000800 */
[----:B------:R-:W-:Y:S01]  /*33d0*/  FMUL.FTZ R15, R52, R105 ;  /* 0x00000069340f7220 */ /* 0x000fe20000410000 */
[----:B------:R-:W-:Y:S01]  /*33e0*/  ISETP.NE.AND P1, PT, R102, RZ, PT ;  /* 0x000000ff6600720c */ /* 0x000fe20003f25270 */
[----:B------:R-:W-:Y:S01]  /*33f0*/  FMUL.FTZ R129, R106, R129 ;  /* 0x000000816a817220 */ /* 0x000fe20000410000 */
[----:B------:R-:W-:Y:S01]  /*3400*/  UIADD3 UR31, UR30, -UR31, URZ ;  /* 0x8000001f1e1f7290 */ /* 0x000fe2000fffe03f */
[----:B------:R-:W-:-:S03]  /*3410*/  FADD.FTZ R18, R203, R18 ;  /* 0x00000012cb127221 */ /* 0x000fc60000010000 */
[----:B------:R-:W3:Y:S01]  /*3420*/  MUFU.EX2 R112, R112 ;  /* 0x0000007000707308 */ /* 0x000ee20000000800 */
[----:B------:R-:W-:Y:S01]  /*3430*/  FADD.FTZ R20, RZ, R20 ;  /* 0x00000014ff147221 */ /* 0x000fe20000010000 */
[----:B------:R-:W-:Y:S01]  /*3440*/  HFMA2.MMA R145, -RZ, RZ, 0, 1.52587890625e-05 ;  /* 0x00000100ff917435 */ /* 0x000fe200000001ff */
[----:B------:R-:W-:-:S05]  /*3450*/  HADD2.F32 R202, -RZ, R9.H1_H1 ;  /* 0x30000009ffca7230 */ /* 0x000fca0000004100 */
[----:B------:R-:W4:Y:S01]  /*3460*/  MUFU.EX2 R116, R116 ;  /* 0x0000007400747308 */ /* 0x000f220000000800 */
[C---:B------:R-:W-:Y:S02]  /*3470*/  FMUL.FTZ R19, R129.reuse, R18 ;  /* 0x0000001281137220 */ /* 0x040fe40000410000 */
[----:B------:R-:W-:-:S05]  /*3480*/  FMUL.FTZ R17, R129, R20 ;  /* 0x0000001481117220 */ /* 0x000fca0000410000 */
[----:B------:R-:W0:Y:S08]  /*3490*/  MUFU.EX2 R13, R13 ;  /* 0x0000000d000d7308 */ /* 0x000e300000000800 */
[----:B------:R-:W0:Y:S01]  /*34a0*/  MUFU.EX2 R14, R14 ;  /* 0x0000000e000e7308 */ /* 0x000e220000000800 */
[----:B------:R-:W-:-:S07]  /*34b0*/  MOV R120, UR31 ;  /* 0x0000001f00787c02 */ /* 0x000fce0008000f00 */
[----:B------:R-:W1:Y:S01]  /*34c0*/  MUFU.EX2 R12, R12 ;  /* 0x0000000c000c7308 */ /* 0x000e620000000800 */
[C---:B------:R-:W-:Y:S02]  /*34d0*/  FFMA.FTZ R19, R130.reuse, R20, R19 ;  /* 0x0000001482137223 */ /* 0x040fe40000010013 */
[----:B------:R-:W-:-:S05]  /*34e0*/  FFMA.FTZ R17, R130, R18, -R17 ;  /* 0x0000001282117223 */ /* 0x000fca0000010811 */
[----:B------:R-:W4:Y:S01]  /*34f0*/  MUFU.EX2 R15, R15 ;  /* 0x0000000f000f7308 */ /* 0x000f220000000800 */
[----:B------:R-:W-:Y:S01]  /*3500*/  FMUL.FTZ R202, R61, R202 ;  /* 0x000000ca3dca7220 */ /* 0x000fe20000410000 */
[----:B------:R-:W-:Y:S01]  /*3510*/  IADD3 R29, R102, 0x200, RZ ;  /* 0x00000200661d7810 */ /* 0x000fe20007ffe0ff */
[----:B------:R-:W-:Y:S02]  /*3520*/  FMUL.FTZ R16, R50, UR39 ;  /* 0x0000002732107c20 */ /* 0x000fe40008410000 */
[----:B------:R-:W-:Y:S02]  /*3530*/  @!P1 IMAD R29, R120, R145, UR7 ;  /* 0x00000007781d9e24 */ /* 0x000fe4000f8e0291 */
[----:B0-----:R-:W-:Y:S02]  /*3540*/  FMUL.FTZ R127, R108, R127 ;  /* 0x0000007f6c7f7220 */ /* 0x001fe40000410000 */
[----:B------:R-:W-:Y:S02]  /*3550*/  FADD.FTZ R19, RZ, R19 ;  /* 0x00000013ff137221 */ /* 0x000fe40000010000 */
[----:B------:R-:W-:-:S02]  /*3560*/  FADD.FTZ R17, R202, R17 ;  /* 0x00000011ca117221 */ /* 0x000fc40000010000 */
[----:B-1----:R-:W-:Y:S02]  /*3570*/  FMUL.FTZ R126, R110, R113 ;  /* 0x000000716e7e7220 */ /* 0x002fe40000410000 */
[----:B---3--:R-:W-:Y:S02]  /*3580*/  FMUL.FTZ R124, R112, R115 ;  /* 0x00000073707c7220 */ /* 0x008fe40000410000 */
[----:B------:R-:W-:Y:S02]  /*3590*/  FMUL.FTZ R121, R114, R121 ;  /* 0x0000007972797220 */ /* 0x000fe40000410000 */
[C---:B----4-:R-:W-:Y:S02]  /*35a0*/  FMUL.FTZ R120, R116.reuse, R135 ;  /* 0x0000008774787220 */ /* 0x050fe40000410000 */
[----:B------:R-:W-:Y:S02]  /*35b0*/  FMUL.FTZ R119, R116, R119 ;  /* 0x0000007774777220 */ /* 0x000fe40000410000 */
[----:B------:R-:W-:-:S02]  /*35c0*/  FMUL.FTZ R116, R13, R138 ;  /* 0x0000008a0d747220 */ /* 0x000fc40000410000 */
[----:B------:R-:W-:Y:S02]  /*35d0*/  FMUL.FTZ R115, R13, R136 ;  /* 0x000000880d737220 */ /* 0x000fe40000410000 */
[----:B------:R-:W-:Y:S02]  /*35e0*/  FMUL.RZ R16, R16, 0.15915493667125701904 ;  /* 0x3e22f98310107820 */ /* 0x000fe4000040c000 */
[C---:B------:R-:W-:Y:S02]  /*35f0*/  FMUL.FTZ R114, R14.reuse, R143 ;  /* 0x0000008f0e727220 */ /* 0x040fe40000410000 */
[----:B------:R-:W-:Y:S02]  /*3600*/  FMUL.FTZ R113, R14, R141 ;  /* 0x0000008d0e717220 */ /* 0x000fe40000410000 */
[----:B------:R-:W-:Y:S01]  /*3610*/  FMUL.FTZ R20, R51, R105 ;  /* 0x0000006933147220 */ /* 0x000fe20000410000 */
[----:B------:R-:W-:Y:S01]  /*3620*/  SHF.L.U32 R143, R29, 0x3, RZ ;  /* 0x000000031d8f7819 */ /* 0x000fe200000006ff */
[----:B------:R-:W-:-:S02]  /*3630*/  FMUL.FTZ R128, R108, R111 ;  /* 0x0000006f6c807220 */ /* 0x000fc40000410000 */
[C---:B------:R-:W-:Y:S02]  /*3640*/  FMUL.FTZ R13, R127.reuse, R19 ;  /* 0x000000137f0d7220 */ /* 0x040fe40000410000 */
[----:B------:R-:W-:Y:S02]  /*3650*/  FMUL.FTZ R14, R127, R17 ;  /* 0x000000117f0e7220 */ /* 0x000fe40000410000 */
[----:B------:R-:W-:Y:S02]  /*3660*/  IMAD R106, R101, 0x3, R28 ;  /* 0x00000003656a7824 */ /* 0x000fe400078e021c */
[C---:B------:R-:W-:Y:S02]  /*3670*/  FMUL.FTZ R32, R12.reuse, R31 ;  /* 0x0000001f0c207220 */ /* 0x040fe40000410000 */
[----:B------:R-:W-:Y:S01]  /*3680*/  FMUL.FTZ R33, R12, R33 ;  /* 0x000000210c217220 */ /* 0x000fe20000410000 */
[----:B------:R-:W-:Y:S01]  /*3690*/  STS.128 [R28.X16+0x600], R24 ;  /* 0x000600181c007388 */ /* 0x000fe2000000cc00 */
[----:B------:R-:W-:-:S02]  /*36a0*/  FMUL.FTZ R125, R110, R125 ;  /* 0x0000007d6e7d7220 */ /* 0x000fc40000410000 */
[----:B------:R-:W-:Y:S01]  /*36b0*/  FMUL.FTZ R123, R112, R123 ;  /* 0x0000007b707b7220 */ /* 0x000fe20000410000 */
[----:B------:R-:W-:Y:S01]  /*36c0*/  MUFU.SIN R138, R16 ;  /* 0x00000010008a7308 */ /* 0x000fe20000000400 */
[----:B------:R-:W-:Y:S01]  /*36d0*/  FMUL.FTZ R112, R15, R142 ;  /* 0x0000008e0f707220 */ /* 0x000fe20000410000 */
[----:B------:R-:W-:-:S06]  /*36e0*/  NOP ;  /* 0x0000000000007918 */ /* 0x000fcc0000000000 */
[----:B------:R-:W-:Y:S01]  /*36f0*/  FMUL.FTZ R111, R15, R140 ;  /* 0x0000008c0f6f7220 */ /* 0x000fe20000410000 */
[----:B------:R0:W1:Y:S01]  /*3700*/  MUFU.EX2 R108, R20 ;  /* 0x00000014006c7308 */ /* 0x0000620000000800 */
[----:B------:R-:W-:Y:S01]  /*3710*/  FMUL.FTZ R110, R50, R105 ;  /* 0x00000069326e7220 */ /* 0x000fe20000410000 */
[----:B------:R-:W-:Y:S01]  /*3720*/  LDS.128 R24, [R106.X16+0x20] ;  /* 0x000020006a187984 */ /* 0x000fe2000000cc00 */
[C---:B------:R-:W-:Y:S02]  /*3730*/  FFMA.FTZ R142, R128.reuse, R17, -R13 ;  /* 0x00000011808e7223 */ /* 0x040fe4000001080d */
[----:B------:R-:W-:Y:S01]  /*3740*/  FFMA.FTZ R139, R128, R19, R14 ;  /* 0x00000013808b7223 */ /* 0x000fe2000001000e */
[----:B------:R-:W-:Y:S02]  /*3750*/  LDS.128 R28, [R106.X16+0x30] ;  /* 0x000030006a1c7984 */ /* 0x000fe4000000cc00 */
[----:B------:R3:W-:Y:S01]  /*3760*/  MUFU.COS R140, R16 ;  /* 0x00000010008c7308 */ /* 0x0007e20000000000 */
[----:B------:R-:W-:Y:S01]  /*3770*/  HADD2.F32 R201, -RZ, R10.H0_H0 ;  /* 0x2000000affc97230 */ /* 0x000fe20000004100 */
[----:B0-----:R-:W-:Y:S01]  /*3780*/  LDS.128 R20, [R106.X16+0x10] ;  /* 0x000010006a147984 */ /* 0x001fe2000000cc00 */
[----:B------:R-:W-:-:S03]  /*3790*/  FADD.FTZ R139, RZ, R139 ;  /* 0x0000008bff8b7221 */ /* 0x000fc60000010000 */
[----:B---3--:R0:W3:Y:S02]  /*37a0*/  LDS.128 R16, [R106.X16] ;  /* 0x000000006a107984 */ /* 0x0080e4000000cc00 */
[----:B------:R1:W4:Y:S02]  /*37b0*/  MUFU.EX2 R135, R110 ;  /* 0x0000006e00877308 */ /* 0x0003240000000800 */
[----:B------:R0:W-:Y:S01]  /*37c0*/  STS.64 [R143+0x39e0], R32 ;  /* 0x0039e0208f007388 */ /* 0x0001e20000000a00 */
[----:B------:R-:W-:Y:S01]  /*37d0*/  FMUL.FTZ R201, R60, R201 ;  /* 0x000000c93cc97220 */ /* 0x000fe20000410000 */
[----:B------:R-:W-:Y:S01]  /*37e0*/  HADD2.F32 R200, -RZ, R10.H1_H1 ;  /* 0x3000000affc87230 */ /* 0x000fe20000004100 */
[----:B------:R-:W-:Y:S01]  /*37f0*/  FMUL.FTZ R141, R125, R139 ;  /* 0x0000008b7d8d7220 */ /* 0x000fe20000410000 */
[----:B------:R-:W-:Y:S01]  /*3800*/  HFMA2.MMA R137, -RZ, RZ, 0, 9.5367431640625e-07 ;  /* 0x00000010ff897435 */ /* 0x000fe200000001ff */
[----:B------:R-:W-:Y:S01]  /*3810*/  FADD.FTZ R142, R201, R142 ;  /* 0x0000008ec98e7221 */ /* 0x000fe20000010000 */
[----:B------:R-:W-:Y:S01]  /*3820*/  HFMA2.MMA R12, -RZ, RZ, 1.875, 0 ;  /* 0x3f800000ff0c7435 */ /* 0x000fe200000001ff */
[----:B------:R-:W-:-:S02]  /*3830*/  FMUL.FTZ R200, R59, R200 ;  /* 0x000000c83bc87220 */ /* 0x000fc40000410000 */
[-C--:B------:R-:W-:Y:S02]  /*3840*/  FFMA.FTZ R141, R126, R142.reuse, -R141 ;  /* 0x0000008e7e8d7223 */ /* 0x080fe4000001088d */
[----:B------:R-:W-:Y:S02]  /*3850*/  FMUL.FTZ R142, R125, R142 ;  /* 0x0000008e7d8e7220 */ /* 0x000fe40000410000 */
[C---:B-1----:R-:W-:Y:S02]  /*3860*/  FMUL.FTZ R110, R108.reuse, R107 ;  /* 0x0000006b6c6e7220 */ /* 0x042fe40000410000 */
[----:B------:R-:W-:Y:S02]  /*3870*/  FMUL.FTZ R109, R108, R109 ;  /* 0x0000006d6c6d7220 */ /* 0x000fe40000410000 */
[C---:B----4-:R-:W-:Y:S02]  /*3880*/  FMUL.FTZ R108, R135.reuse, R140 ;  /* 0x0000008c876c7220 */ /* 0x050fe40000410000 */
[----:B------:R-:W-:Y:S01]  /*3890*/  FMUL.FTZ R107, R135, R138 ;  /* 0x0000008a876b7220 */ /* 0x000fe20000410000 */
[----:B------:R-:W-:Y:S01]  /*38a0*/  MOV R13, RZ ;  /* 0x000000ff000d7202 */ /* 0x000fe20000000f00 */
[----:B------:R-:W-:Y:S01]  /*38b0*/  FMUL.FTZ R135, R33, R133 ;  /* 0x0000008521877220 */ /* 0x000fe20000410000 */
[----:B------:R-:W-:Y:S01]  /*38c0*/  CS2R R14, SRZ ;  /* 0x00000000000e7805 */ /* 0x000fe2000001ff00 */
[----:B------:R-:W-:-:S02]  /*38d0*/  FFMA.FTZ R142, R126, R139, R142 ;  /* 0x0000008b7e8e7223 */ /* 0x000fc4000001008e */
[----:B------:R-:W-:Y:S02]  /*38e0*/  FADD.FTZ R141, R200, R141 ;  /* 0x0000008dc88d7221 */ /* 0x000fe40000010000 */
[----:B------:R-:W-:Y:S01]  /*38f0*/  @!P0 IMAD.WIDE R136, R144, R137, UR10 ;  /* 0x0000000a90888e25 */ /* 0x000fe2000f8e0289 */
[----:B------:R-:W-:Y:S03]  /*3900*/  BAR.SYNC.DEFER_BLOCKING 0x0 ;  /* 0x0000000000007b1d */ /* 0x000fe60000010000 */
[C---:B0-----:R-:W-:Y:S02]  /*3910*/  FMUL.FTZ R106, R32.reuse, R133 ;  /* 0x00000085206a7220 */ /* 0x041fe40000410000 */
[----:B------:R-:W-:Y:S02]  /*3920*/  FFMA.FTZ R135, R32, R134, -R135 ;  /* 0x0000008620877223 */ /* 0x000fe40000010887 */
[----:B------:R-:W-:-:S02]  /*3930*/  FADD.FTZ R142, RZ, R142 ;  /* 0x0000008eff8e7221 */ /* 0x000fc40000010000 */
[----:B------:R-:W-:Y:S01]  /*3940*/  FMUL.FTZ R139, R123, R141 ;  /* 0x0000008d7b8b7220 */ /* 0x000fe20000410000 */
[--C-:B------:R-:W-:Y:S01]  /*3950*/  HADD2.F32 R199, -RZ, R11.reuse.H0_H0 ;  /* 0x2000000bffc77230 */ /* 0x100fe20000004100 */
[----:B------:R-:W-:Y:S02]  /*3960*/  FFMA.FTZ R106, R33, R134, R106 ;  /* 0x00000086216a7223 */ /* 0x000fe4000001006a */
[----:B------:R-:W-:Y:S02]  /*3970*/  FFMA.FTZ R139, R124, R142, R139 ;  /* 0x0000008e7c8b7223 */ /* 0x000fe4000001008b */
[----:B------:R-:W-:Y:S02]  /*3980*/  FMUL.FTZ R199, R58, R199 ;  /* 0x000000c73ac77220 */ /* 0x000fe40000410000 */
[----:B------:R-:W-:Y:S01]  /*3990*/  FADD.FTZ R139, RZ, R139 ;  /* 0x0000008bff8b7221 */ /* 0x000fe20000010000 */
[----:B------:R0:W5:Y:S01]  /*39a0*/  @!P0 LDG.E.128 R12, [R136.64] ;  /* 0x00000020880c8981 */ /* 0x000162000c1e1d00 */
[----:B------:R-:W-:Y:S01]  /*39b0*/  HADD2.F32 R198, -RZ, R11.H1_H1 ;  /* 0x3000000bffc67230 */ /* 0x000fe20000004100 */
[----:B0-----:R-:W-:-:S02]  /*39c0*/  FMUL.FTZ R137, R131, R135 ;  /* 0x0000008783897220 */ /* 0x001fc40000410000 */
[----:B------:R-:W-:Y:S02]  /*39d0*/  FMUL.FTZ R136, R123, R142 ;  /* 0x0000008e7b887220 */ /* 0x000fe40000410000 */
[-C--:B------:R-:W-:Y:S02]  /*39e0*/  FFMA.FTZ R137, R132, R106.reuse, R137 ;  /* 0x0000006a84897223 */ /* 0x080fe40000010089 */
[----:B------:R-:W-:Y:S02]  /*39f0*/  FFMA.FTZ R136, R124, R141, -R136 ;  /* 0x0000008d7c887223 */ /* 0x000fe40000010888 */
[----:B------:R-:W-:Y:S02]  /*3a00*/  FMUL.FTZ R106, R131, R106 ;  /* 0x0000006a836a7220 */ /* 0x000fe40000410000 */
        /* <DEDUP_REMOVED lines=35> */
[CC--:B------:R-:W-:Y:S02]  /*3c40*/  FFMA.FTZ R136, R124.reuse, R135.reuse, -R136 ;  /* 0x000000877c887223 */ /* 0x0c0fe40000010888 */
[----:B------:R-:W-:Y:S02]  /*3c50*/  FMUL.FTZ R135, R123, R135 ;  /* 0x000000877b877220 */ /* 0x000fe40000410000 */
[----:B------:R-:W-:Y:S02]  /*3c60*/  FMUL.FTZ R196, R55, R196 ;  /* 0x000000c437c47220 */ /* 0x000fe40000410000 */
[----:B------:R-:W-:Y:S02]  /*3c70*/  FADD.FTZ R140, RZ, R140 ;  /* 0x0000008cff8c7221 */ /* 0x000fe40000010000 */
[----:B------:R-:W-:Y:S02]  /*3c80*/  FFMA.FTZ R135, R124, R138, R135 ;  /* 0x0000008a7c877223 */ /* 0x000fe40000010087 */
[----:B------:R-:W-:-:S02]  /*3c90*/  FADD.FTZ R139, R196, R139 ;  /* 0x0000008bc48b7221 */ /* 0x000fc40000010000 */
[C---:B------:R-:W-:Y:S01]  /*3ca0*/  FMUL.FTZ R138, R115.reuse, R140 ;  /* 0x0000008c738a7220 */ /* 0x040fe20000410000 */
[----:B------:R-:W-:Y:S01]  /*3cb0*/  HADD2.F32 R195, -RZ, R5.H0_H0 ;  /* 0x20000005ffc37230 */ /* 0x000fe20000004100 */
[----:B------:R-:W-:Y:S02]  /*3cc0*/  FMUL.FTZ R106, R48, UR39 ;  /* 0x00000027306a7c20 */ /* 0x000fe40008410000 */
[-C--:B------:R-:W-:Y:S02]  /*3cd0*/  FMUL.FTZ R141, R115, R139.reuse ;  /* 0x0000008b738d7220 */ /* 0x080fe40000410000 */
[----:B------:R-:W-:Y:S02]  /*3ce0*/  FFMA.FTZ R142, R116, R139, -R138 ;  /* 0x0000008b748e7223 */ /* 0x000fe4000001088a */
[----:B------:R-:W-:Y:S02]  /*3cf0*/  FMUL.FTZ R105, R48, R105 ;  /* 0x0000006930697220 */ /* 0x000fe40000410000 */
[----:B------:R-:W-:-:S02]  /*3d00*/  FMUL.FTZ R138, R121, R136 ;  /* 0x00000088798a7220 */ /* 0x000fc40000410000 */
[----:B------:R-:W-:Y:S02]  /*3d10*/  FMUL.RZ R144, R106, 0.15915493667125701904 ;  /* 0x3e22f9836a907820 */ /* 0x000fe4000040c000 */
[----:B------:R-:W-:Y:S02]  /*3d20*/  FMUL.FTZ R137, R121, R135 ;  /* 0x0000008779897220 */ /* 0x000fe40000410000 */
[----:B------:R-:W-:Y:S02]  /*3d30*/  FFMA.FTZ R141, R116, R140, R141 ;  /* 0x0000008c748d7223 */ /* 0x000fe4000001008d */
[----:B------:R-:W-:Y:S02]  /*3d40*/  FMUL.FTZ R195, R54, R195 ;  /* 0x000000c336c37220 */ /* 0x000fe40000410000 */
[C---:B------:R-:W-:Y:S01]  /*3d50*/  FFMA.FTZ R138, R122.reuse, R135, R138 ;  /* 0x000000877a8a7223 */ /* 0x040fe2000001008a */
[----:B------:R-:W-:Y:S01]  /*3d60*/  MUFU.COS R106, R144 ;  /* 0x00000090006a7308 */ /* 0x000fe20000000000 */
[----:B------:R-:W-:-:S02]  /*3d70*/  FFMA.FTZ R137, R122, R136, -R137 ;  /* 0x000000887a897223 */ /* 0x000fc40000010889 */
[----:B------:R-:W-:Y:S01]  /*3d80*/  FADD.FTZ R141, RZ, R141 ;  /* 0x0000008dff8d7221 */ /* 0x000fe20000010000 */
[----:B------:R-:W-:Y:S01]  /*3d90*/  HADD2.F32 R194, -RZ, R5.H1_H1 ;  /* 0x30000005ffc27230 */ /* 0x000fe20000004100 */
[----:B------:R-:W-:-:S03]  /*3da0*/  FADD.FTZ R142, R195, R142 ;  /* 0x0000008ec38e7221 */ /* 0x000fc60000010000 */
[----:B------:R-:W0:Y:S01]  /*3db0*/  MUFU.EX2 R105, R105 ;  /* 0x0000006900697308 */ /* 0x000e220000000800 */
[----:B------:R-:W-:Y:S02]  /*3dc0*/  FMUL.FTZ R135, R119, R138 ;  /* 0x0000008a77877220 */ /* 0x000fe40000410000 */
[----:B------:R-:W-:-:S05]  /*3dd0*/  FMUL.FTZ R143, R113, R141 ;  /* 0x0000008d718f7220 */ /* 0x000fca0000410000 */
[----:B------:R-:W1:Y:S01]  /*3de0*/  MUFU.SIN R136, R144 ;  /* 0x0000009000887308 */ /* 0x000e620000000400 */
[-C--:B------:R-:W-:Y:S02]  /*3df0*/  FMUL.FTZ R139, R119, R137.reuse ;  /* 0x00000089778b7220 */ /* 0x080fe40000410000 */
[-C--:B------:R-:W-:Y:S02]  /*3e00*/  FMUL.FTZ R140, R113, R142.reuse ;  /* 0x0000008e718c7220 */ /* 0x080fe40000410000 */
[----:B------:R-:W-:Y:S02]  /*3e10*/  FFMA.FTZ R135, R120, R137, -R135 ;  /* 0x0000008978877223 */ /* 0x000fe40000010887 */
[----:B------:R-:W-:Y:S02]  /*3e20*/  FFMA.FTZ R143, R114, R142, -R143 ;  /* 0x0000008e728f7223 */ /* 0x000fe4000001088f */
[----:B------:R-:W-:Y:S02]  /*3e30*/  FMUL.FTZ R194, R53, R194 ;  /* 0x000000c235c27220 */ /* 0x000fe40000410000 */
[----:B------:R-:W-:-:S02]  /*3e40*/  FFMA.FTZ R139, R120, R138, R139 ;  /* 0x0000008a788b7223 */ /* 0x000fc4000001008b */
[----:B------:R-:W-:Y:S02]  /*3e50*/  FFMA.FTZ R140, R114, R141, R140 ;  /* 0x0000008d728c7223 */ /* 0x000fe4000001008c */
[C---:B------:R-:W-:Y:S02]  /*3e60*/  FMUL.FTZ R137, R117.reuse, R135 ;  /* 0x0000008775897220 */ /* 0x040fe40000410000 */
[----:B------:R-:W-:Y:S02]  /*3e70*/  FADD.FTZ R143, R194, R143 ;  /* 0x0000008fc28f7221 */ /* 0x000fe40000010000 */
[----:B------:R-:W-:Y:S02]  /*3e80*/  FADD.FTZ R140, RZ, R140 ;  /* 0x0000008cff8c7221 */ /* 0x000fe40000010000 */
[-C--:B------:R-:W-:Y:S02]  /*3e90*/  FFMA.FTZ R137, R118, R139.reuse, R137 ;  /* 0x0000008b76897223 */ /* 0x080fe40000010089 */
[----:B------:R-:W-:-:S02]  /*3ea0*/  FMUL.FTZ R139, R117, R139 ;  /* 0x0000008b758b7220 */ /* 0x000fc40000410000 */
[----:B0-----:R-:W-:Y:S02]  /*3eb0*/  FMUL.FTZ R106, R105, R106 ;  /* 0x0000006a696a7220 */ /* 0x001fe40000410000 */
[----:B------:R-:W-:Y:S02]  /*3ec0*/  FMUL.FTZ R141, R111, R143 ;  /* 0x0000008f6f8d7220 */ /* 0x000fe40000410000 */
[----:B-1----:R-:W-:Y:S01]  /*3ed0*/  FMUL.FTZ R105, R105, R136 ;  /* 0x0000008869697220 */ /* 0x002fe20000410000 */
[----:B------:R-:W-:Y:S01]  /*3ee0*/  HADD2.F32 R193, -RZ, R6.H0_H0 ;  /* 0x20000006ffc17230 */ /* 0x000fe20000004100 */
[-C--:B------:R-:W-:Y:S02]  /*3ef0*/  FMUL.FTZ R136, R111, R140.reuse ;  /* 0x0000008c6f887220 */ /* 0x080fe40000410000 */
[----:B------:R-:W-:Y:S02]  /*3f00*/  FFMA.FTZ R139, R118, R135, -R139 ;  /* 0x00000087768b7223 */ /* 0x000fe4000001088b */
[----:B------:R-:W-:-:S02]  /*3f10*/  FFMA.FTZ R141, R112, R140, R141 ;  /* 0x0000008c708d7223 */ /* 0x000fc4000001008d */
[----:B------:R-:W-:Y:S02]  /*3f20*/  FFMA.FTZ R138, R112, R143, -R136 ;  /* 0x0000008f708a7223 */ /* 0x000fe40000010888 */
[C---:B------:R-:W-:Y:S02]  /*3f30*/  FMUL.FTZ R135, R115.reuse, R137 ;  /* 0x0000008973877220 */ /* 0x040fe40000410000 */
[----:B------:R-:W-:Y:S02]  /*3f40*/  FMUL.FTZ R136, R115, R139 ;  /* 0x0000008b73887220 */ /* 0x000fe40000410000 */
[----:B------:R-:W-:Y:S02]  /*3f50*/  FMUL.FTZ R193, R52, R193 ;  /* 0x000000c134c17220 */ /* 0x000fe40000410000 */
[----:B------:R-:W-:Y:S02]  /*3f60*/  FADD.FTZ R141, RZ, R141 ;  /* 0x0000008dff8d7221 */ /* 0x000fe40000010000 */
[----:B------:R-:W-:-:S02]  /*3f70*/  FFMA.FTZ R135, R116, R139, -R135 ;  /* 0x0000008b74877223 */ /* 0x000fc40000010887 */
[----:B------:R-:W-:Y:S02]  /*3f80*/  FFMA.FTZ R136, R116, R137, R136 ;  /* 0x0000008974887223 */ /* 0x000fe40000010088 */
[----:B------:R-:W-:Y:S02]  /*3f90*/  FADD.FTZ R138, R193, R138 ;  /* 0x0000008ac18a7221 */ /* 0x000fe40000010000 */
[----:B------:R-:W-:Y:S02]  /*3fa0*/  FMUL.FTZ R139, R109, R141 ;  /* 0x0000008d6d8b7220 */ /* 0x000fe40000410000 */
[C---:B------:R-:W-:Y:S02]  /*3fb0*/  FMUL.FTZ R137, R113.reuse, R136 ;  /* 0x0000008871897220 */ /* 0x040fe40000410000 */
[----:B------:R-:W-:Y:S02]  /*3fc0*/  FFMA.FTZ R143, R110, R138, -R139 ;  /* 0x0000008a6e8f7223 */ /* 0x000fe4000001088b */
[----:B------:R-:W-:-:S02]  /*3fd0*/  FMUL.FTZ R139, R113, R135 ;  /* 0x00000087718b7220 */ /* 0x000fc40000410000 */
[C---:B------:R-:W-:Y:S01]  /*3fe0*/  FFMA.FTZ R137, R114.reuse, R135, -R137 ;  /* 0x0000008772897223 */ /* 0x040fe20000010889 */
[----:B--2---:R0:W1:Y:S01]  /*3ff0*/  R2UR UR43, R3 ;  /* 0x00000000032b73c2 */ /* 0x00406200000e0000 */
[----:B------:R-:W-:Y:S02]  /*4000*/  FFMA.FTZ R139, R114, R136, R139 ;  /* 0x00000088728b7223 */ /* 0x000fe4000001008b */
[C---:B------:R-:W-:Y:S02]  /*4010*/  FMUL.FTZ R136, R111.reuse, R137 ;  /* 0x000000896f887220 */ /* 0x040fe40000410000 */
[----:B------:R-:W-:-:S03]  /*4020*/  FMUL.FTZ R135, R111, R139 ;  /* 0x0000008b6f877220 */ /* 0x000fc60000410000 */
[----:B------:R2:W4:Y:S01]  /*4030*/  R2UR UR42, R2 ;  /* 0x00000000022a73c2 */ /* 0x00052200000e0000 */
[C---:B------:R-:W-:Y:S02]  /*4040*/  FMUL.FTZ R140, R109.reuse, R138 ;  /* 0x0000008a6d8c7220 */ /* 0x040fe40000410000 */
[C---:B------:R-:W-:Y:S01]  /*4050*/  FFMA.FTZ R136, R112.reuse, R139, R136 ;  /* 0x0000008b70887223 */ /* 0x040fe20000010088 */
[----:B------:R-:W-:Y:S01]  /*4060*/  HADD2.F32 R192, -RZ, R6.H1_H1 ;  /* 0x30000006ffc07230 */ /* 0x000fe20000004100 */
[----:B------:R-:W-:Y:S02]  /*4070*/  FFMA.FTZ R135, R112, R137, -R135 ;  /* 0x0000008970877223 */ /* 0x000fe40000010887 */
[----:B------:R-:W-:Y:S02]  /*4080*/  FFMA.FTZ R140, R110, R141, R140 ;  /* 0x0000008d6e8c7223 */ /* 0x000fe4000001008c */
[C---:B------:R-:W-:Y:S02]  /*4090*/  FMUL.FTZ R137, R109.reuse, R136 ;  /* 0x000000886d897220 */ /* 0x040fe40000410000 */
[----:B------:R-:W-:-:S02]  /*40a0*/  FMUL.FTZ R139, R109, R135 ;  /* 0x000000876d8b7220 */ /* 0x000fc40000410000 */
[----:B------:R-:W-:Y:S02]  /*40b0*/  FMUL.FTZ R192, R51, R192 ;  /* 0x000000c033c07220 */ /* 0x000fe40000410000 */
[----:B------:R-:W-:Y:S02]  /*40c0*/  FADD.FTZ R140, RZ, R140 ;  /* 0x0000008cff8c7221 */ /* 0x000fe40000010000 */
[C---:B------:R-:W-:Y:S01]  /*40d0*/  FFMA.FTZ R137, R110.reuse, R135, -R137 ;  /* 0x000000876e897223 */ /* 0x040fe20000010889 */
[----:B------:R-:W-:Y:S01]  /*40e0*/  HADD2.F32 R191, -RZ, R7.H0_H0 ;  /* 0x20000007ffbf7230 */ /* 0x000fe20000004100 */
[----:B------:R-:W-:Y:S02]  /*40f0*/  FFMA.FTZ R139, R110, R136, R139 ;  /* 0x000000886e8b7223 */ /* 0x000fe4000001008b */
[----:B------:R-:W-:Y:S01]  /*4100*/  FADD.FTZ R143, R192, R143 ;  /* 0x0000008fc08f7221 */ /* 0x000fe20000010000 */
[----:B---3--:R-:W-:Y:S01]  /*4110*/  HADD2.F32 R147, -RZ, R17.H1_H1 ;  /* 0x30000011ff937230 */ /* 0x008fe20000004100 */
[----:B------:R-:W-:-:S02]  /*4120*/  FMUL.FTZ R138, R107, R140 ;  /* 0x0000008c6b8a7220 */ /* 0x000fc40000410000 */
[C---:B------:R-:W-:Y:S02]  /*4130*/  FMUL.FTZ R136, R107.reuse, R137 ;  /* 0x000000896b887220 */ /* 0x040fe40000410000 */
[C---:B------:R-:W-:Y:S02]  /*4140*/  FMUL.FTZ R135, R107.reuse, R139 ;  /* 0x0000008b6b877220 */ /* 0x040fe40000410000 */
[-C--:B------:R-:W-:Y:S01]  /*4150*/  FMUL.FTZ R141, R107, R143.reuse ;  /* 0x0000008f6b8d7220 */ /* 0x080fe20000410000 */
[--C-:B------:R-:W-:Y:S01]  /*4160*/  HADD2.F32 R148, -RZ, R19.reuse.H0_H0 ;  /* 0x20000013ff947230 */ /* 0x100fe20000004100 */
[----:B------:R-:W-:Y:S01]  /*4170*/  FFMA.FTZ R138, R108, R143, -R138 ;  /* 0x0000008f6c8a7223 */ /* 0x000fe2000001088a */
[----:B------:R-:W-:Y:S01]  /*4180*/  HADD2.F32 R151, -RZ, R19.H1_H1 ;  /* 0x30000013ff977230 */ /* 0x000fe20000004100 */
[----:B------:R-:W-:Y:S02]  /*4190*/  FMUL.FTZ R191, R50, R191 ;  /* 0x000000bf32bf7220 */ /* 0x000fe40000410000 */
[C---:B--2---:R-:W-:Y:S01]  /*41a0*/  FFMA.FTZ R2, R108.reuse, R139, R136 ;  /* 0x0000008b6c027223 */ /* 0x044fe20000010088 */
[----:B------:R-:W-:Y:S01]  /*41b0*/  HADD2.F32 R136, -RZ, R17.H0_H0 ;  /* 0x20000011ff887230 */ /* 0x000fe20000004100 */
[----:B0-----:R-:W-:Y:S01]  /*41c0*/  FFMA.FTZ R3, R108, R137, -R135 ;  /* 0x000000896c037223 */ /* 0x001fe20000010887 */
[----:B------:R-:W-:Y:S01]  /*41d0*/  HADD2.F32 R137, -RZ, R16.H1_H1 ;  /* 0x30000010ff897230 */ /* 0x000fe20000004100 */
[----:B-1----:R-:W-:-:S02]  /*41e0*/  FMUL.FTZ R19, R147, UR43 ;  /* 0x0000002b93137c20 */ /* 0x002fc40008410000 */
[----:B------:R-:W-:Y:S02]  /*41f0*/  FFMA.FTZ R141, R108, R140, R141 ;  /* 0x0000008c6c8d7223 */ /* 0x000fe4000001008d */
[----:B----4-:R-:W-:Y:S02]  /*4200*/  FMUL.FTZ R139, R147, UR42 ;  /* 0x0000002a938b7c20 */ /* 0x010fe40008410000 */
[----:B------:R-:W-:Y:S01]  /*4210*/  FADD.FTZ R138, R191, R138 ;  /* 0x0000008abf8a7221 */ /* 0x000fe20000010000 */
[----:B------:R-:W-:Y:S01]  /*4220*/  HADD2.F32 R135, -RZ, R16.H0_H0 ;  /* 0x20000010ff877230 */ /* 0x000fe20000004100 */
[----:B------:R-:W-:Y:S02]  /*4230*/  FADD.FTZ R142, R96, R96 ;  /* 0x00000060608e7221 */ /* 0x000fe40000010000 */
[C---:B------:R-:W-:Y:S01]  /*4240*/  FFMA.FTZ R19, R136.reuse, UR42, -R19 ;  /* 0x0000002a88137c23 */ /* 0x040fe20008010813 */
[--C-:B------:R-:W-:Y:S01]  /*4250*/  HADD2.F32 R146, -RZ, R18.reuse.H0_H0 ;  /* 0x20000012ff927230 */ /* 0x100fe20000004100 */
[----:B------:R-:W-:Y:S01]  /*4260*/  FADD.FTZ R141, RZ, R141 ;  /* 0x0000008dff8d7221 */ /* 0x000fe20000010000 */
[----:B------:R-:W-:Y:S01]  /*4270*/  HADD2.F32 R149, -RZ, R18.H1_H1 ;  /* 0x30000012ff957230 */ /* 0x000fe20000004100 */
[----:B------:R-:W-:-:S02]  /*4280*/  FFMA.FTZ R139, R136, UR43, R139 ;  /* 0x0000002b888b7c23 */ /* 0x000fc4000801008b */
[----:B------:R-:W-:Y:S02]  /*4290*/  FMUL.FTZ R185, R105, R138 ;  /* 0x0000008a69b97220 */ /* 0x000fe40000410000 */
[C---:B------:R-:W-:Y:S02]  /*42a0*/  FMUL.FTZ R16, R137.reuse, UR43 ;  /* 0x0000002b89107c20 */ /* 0x040fe40008410000 */
[----:B------:R-:W-:Y:S02]  /*42b0*/  FMUL.FTZ R18, R137, UR42 ;  /* 0x0000002a89127c20 */ /* 0x000fe40008410000 */
[C---:B------:R-:W-:Y:S02]  /*42c0*/  FMUL.FTZ R143, R142.reuse, R19 ;  /* 0x000000138e8f7220 */ /* 0x040fe40000410000 */
[----:B------:R-:W-:Y:S02]  /*42d0*/  FMUL.FTZ R187, R105, R141 ;  /* 0x0000008d69bb7220 */ /* 0x000fe40000410000 */
[----:B------:R-:W-:-:S02]  /*42e0*/  FMUL.FTZ R142, R142, R139 ;  /* 0x0000008b8e8e7220 */ /* 0x000fc40000410000 */
[----:B------:R-:W-:Y:S02]  /*42f0*/  FFMA.FTZ R185, R106, R141, R185 ;  /* 0x0000008d6ab97223 */ /* 0x000fe400000100b9 */
[----:B------:R-:W-:Y:S02]  /*4300*/  FADD.FTZ R144, R97, R97 ;  /* 0x0000006161907221 */ /* 0x000fe40000010000 */
[----:B------:R-:W-:Y:S02]  /*4310*/  FFMA.FTZ R145, R135, UR42, -R16 ;  /* 0x0000002a87917c23 */ /* 0x000fe40008010810 */
[----:B------:R-:W-:Y:S02]  /*4320*/  FMUL.FTZ R139, R151, UR43 ;  /* 0x0000002b978b7c20 */ /* 0x000fe40008410000 */
[----:B------:R-:W-:Y:S02]  /*4330*/  FFMA.FTZ R17, R135, UR43, R18 ;  /* 0x0000002b87117c23 */ /* 0x000fe40008010012 */
[----:B------:R-:W-:-:S02]  /*4340*/  FMUL.FTZ R141, R151, UR42 ;  /* 0x0000002a978d7c20 */ /* 0x000fc40008410000 */
[----:B------:R-:W-:Y:S02]  /*4350*/  FFMA.FTZ R187, R106, R138, -R187 ;  /* 0x0000008a6abb7223 */ /* 0x000fe400000108bb */
[----:B------:R-:W-:Y:S02]  /*4360*/  FMUL.FTZ R145, R144, R145 ;  /* 0x0000009190917220 */ /* 0x000fe40000410000 */
[----:B------:R-:W-:Y:S02]  /*4370*/  FADD.FTZ R138, R94, R94 ;  /* 0x0000005e5e8a7221 */ /* 0x000fe40000010000 */
[----:B------:R-:W-:Y:S02]  /*4380*/  FFMA.FTZ R139, R148, UR42, -R139 ;  /* 0x0000002a948b7c23 */ /* 0x000fe4000801088b */
[----:B------:R-:W-:Y:S02]  /*4390*/  FMUL.FTZ R144, R144, R17 ;  /* 0x0000001190907220 */ /* 0x000fe40000410000 */
[----:B------:R-:W-:-:S02]  /*43a0*/  FFMA.FTZ R153, R148, UR43, R141 ;  /* 0x0000002b94997c23 */ /* 0x000fc4000801008d */
[C---:B------:R-:W-:Y:S02]  /*43b0*/  FMUL.FTZ R17, R149.reuse, UR43 ;  /* 0x0000002b95117c20 */ /* 0x040fe40008410000 */
[----:B------:R-:W-:Y:S02]  /*43c0*/  FMUL.FTZ R19, R149, UR42 ;  /* 0x0000002a95137c20 */ /* 0x000fe40008410000 */
[C---:B------:R-:W-:Y:S02]  /*43d0*/  FMUL.FTZ R139, R138.reuse, R139 ;  /* 0x0000008b8a8b7220 */ /* 0x040fe40000410000 */
[----:B------:R-:W-:Y:S01]  /*43e0*/  FMUL.FTZ R138, R138, R153 ;  /* 0x000000998a8a7220 */ /* 0x000fe20000410000 */
[----:B------:R-:W-:Y:S01]  /*43f0*/  HADD2.F32 R153, -RZ, R20.H1_H1 ;  /* 0x30000014ff997230 */ /* 0x000fe20000004100 */
[----:B------:R-:W-:Y:S02]  /*4400*/  FADD.FTZ R140, R95, R95 ;  /* 0x0000005f5f8c7221 */ /* 0x000fe40000010000 */
[----:B------:R-:W-:-:S02]  /*4410*/  FFMA.FTZ R17, R146, UR42, -R17 ;  /* 0x0000002a92117c23 */ /* 0x000fc40008010811 */
[----:B------:R-:W-:Y:S01]  /*4420*/  FFMA.FTZ R19, R146, UR43, R19 ;  /* 0x0000002b92137c23 */ /* 0x000fe20008010013 */
[----:B------:R-:W-:Y:S01]  /*4430*/  HADD2.F32 R150, -RZ, R20.H0_H0 ;  /* 0x20000014ff967230 */ /* 0x000fe20000004100 */
[C---:B------:R-:W-:Y:S01]  /*4440*/  FMUL.FTZ R141, R140.reuse, R17 ;  /* 0x000000118c8d7220 */ /* 0x040fe20000410000 */
[--C-:B------:R-:W-:Y:S01]  /*4450*/  HADD2.F32 R163, -RZ, R21.reuse.H1_H1 ;  /* 0x30000015ffa37230 */ /* 0x100fe20000004100 */
[----:B------:R-:W-:Y:S02]  /*4460*/  FMUL.FTZ R140, R140, R19 ;  /* 0x000000138c8c7220 */ /* 0x000fe40000410000 */
[C---:B------:R-:W-:Y:S02]  /*4470*/  FMUL.FTZ R17, R153.reuse, UR43 ;  /* 0x0000002b99117c20 */ /* 0x040fe40008410000 */
[----:B------:R-:W-:Y:S01]  /*4480*/  FMUL.FTZ R19, R153, UR42 ;  /* 0x0000002a99137c20 */ /* 0x000fe20008410000 */
[----:B------:R-:W-:Y:S01]  /*4490*/  HADD2.F32 R165, -RZ, R22.H1_H1 ;  /* 0x30000016ffa57230 */ /* 0x000fe20000004100 */
[----:B------:R-:W-:Y:S01]  /*44a0*/  FADD.FTZ R160, R93, R93 ;  /* 0x0000005d5da07221 */ /* 0x000fe20000010000 */
[----:B------:R-:W-:Y:S01]  /*44b0*/  HADD2.F32 R152, -RZ, R21.H0_H0 ;  /* 0x20000015ff987230 */ /* 0x000fe20000004100 */
[----:B------:R-:W-:-:S02]  /*44c0*/  FFMA.FTZ R17, R150, UR42, -R17 ;  /* 0x0000002a96117c23 */ /* 0x000fc40008010811 */
[----:B------:R-:W-:Y:S02]  /*44d0*/  FFMA.FTZ R19, R150, UR43, R19 ;  /* 0x0000002b96137c23 */ /* 0x000fe40008010013 */
[----:B------:R-:W-:Y:S01]  /*44e0*/  FMUL.FTZ R21, R163, UR43 ;  /* 0x0000002ba3157c20 */ /* 0x000fe20008410000 */
[----:B------:R-:W-:Y:S01]  /*44f0*/  HADD2.F32 R162, -RZ, R22.H0_H0 ;  /* 0x20000016ffa27230 */ /* 0x000fe20000004100 */
[C---:B------:R-:W-:Y:S01]  /*4500*/  FMUL.FTZ R161, R160.reuse, R17 ;  /* 0x00000011a0a17220 */ /* 0x040fe20000410000 */
[----:B------:R-:W-:Y:S01]  /*4510*/  HADD2.F32 R167, -RZ, R23.H1_H1 ;  /* 0x30000017ffa77230 */ /* 0x000fe20000004100 */
[----:B------:R-:W-:Y:S02]  /*4520*/  FMUL.FTZ R160, R160, R19 ;  /* 0x00000013a0a07220 */ /* 0x000fe40000410000 */
[----:B------:R-:W-:Y:S02]  /*4530*/  FMUL.FTZ R17, R165, UR43 ;  /* 0x0000002ba5117c20 */ /* 0x000fe40008410000 */
[----:B------:R-:W-:-:S02]  /*4540*/  FADD.FTZ R158, R92, R92 ;  /* 0x0000005c5c9e7221 */ /* 0x000fc40000010000 */
[----:B------:R-:W-:Y:S02]  /*4550*/  FFMA.FTZ R21, R152, UR42, -R21 ;  /* 0x0000002a98157c23 */ /* 0x000fe40008010815 */
[----:B------:R-:W-:Y:S01]  /*4560*/  FMUL.FTZ R19, R165, UR42 ;  /* 0x0000002aa5137c20 */ /* 0x000fe20008410000 */
[----:B------:R-:W-:Y:S01]  /*4570*/  HADD2.F32 R168, -RZ, R24.H1_H1 ;  /* 0x30000018ffa87230 */ /* 0x000fe20000004100 */
[----:B------:R-:W-:Y:S01]  /*4580*/  FADD.FTZ R156, R91, R91 ;  /* 0x0000005b5b9c7221 */ /* 0x000fe20000010000 */
[----:B------:R-:W-:Y:S01]  /*4590*/  HADD2.F32 R164, -RZ, R23.H0_H0 ;  /* 0x20000017ffa47230 */ /* 0x000fe20000004100 */
[----:B------:R-:W-:Y:S02]  /*45a0*/  FFMA.FTZ R17, R162, UR42, -R17 ;  /* 0x0000002aa2117c23 */ /* 0x000fe40008010811 */
[----:B------:R-:W-:Y:S02]  /*45b0*/  FMUL.FTZ R159, R158, R21 ;  /* 0x000000159e9f7220 */ /* 0x000fe40000410000 */
[----:B------:R-:W-:-:S02]  /*45c0*/  FFMA.FTZ R19, R162, UR43, R19 ;  /* 0x0000002ba2137c23 */ /* 0x000fc40008010013 */
[----:B------:R-:W-:Y:S01]  /*45d0*/  FMUL.FTZ R21, R167, UR43 ;  /* 0x0000002ba7157c20 */ /* 0x000fe20008410000 */
[----:B------:R-:W-:Y:S01]  /*45e0*/  HADD2.F32 R166, -RZ, R24.H0_H0 ;  /* 0x20000018ffa67230 */ /* 0x000fe20000004100 */
[C---:B------:R-:W-:Y:S01]  /*45f0*/  FMUL.FTZ R157, R156.reuse, R17 ;  /* 0x000000119c9d7220 */ /* 0x040fe20000410000 */
[----:B------:R-:W-:Y:S01]  /*4600*/  HADD2.F32 R175, -RZ, R25.H1_H1 ;  /* 0x30000019ffaf7230 */ /* 0x000fe20000004100 */
[----:B------:R-:W-:Y:S02]  /*4610*/  FMUL.FTZ R156, R156, R19 ;  /* 0x000000139c9c7220 */ /* 0x000fe40000410000 */
[----:B------:R-:W-:Y:S02]  /*4620*/  FMUL.FTZ R17, R168, UR43 ;  /* 0x0000002ba8117c20 */ /* 0x000fe40008410000 */
[----:B------:R-:W-:Y:S02]  /*4630*/  FADD.FTZ R154, R90, R90 ;  /* 0x0000005a5a9a7221 */ /* 0x000fe40000010000 */
[----:B------:R-:W-:-:S02]  /*4640*/  FFMA.FTZ R21, R164, UR42, -R21 ;  /* 0x0000002aa4157c23 */ /* 0x000fc40008010815 */
[----:B------:R-:W-:Y:S01]  /*4650*/  FMUL.FTZ R19, R168, UR42 ;  /* 0x0000002aa8137c20 */ /* 0x000fe20008410000 */
[----:B------:R-:W-:Y:S01]  /*4660*/  HADD2.F32 R24, -RZ, R25.H0_H0 ;  /* 0x20000019ff187230 */ /* 0x000fe20000004100 */
[----:B------:R-:W-:Y:S01]  /*4670*/  FADD.FTZ R172, R89, R89 ;  /* 0x0000005959ac7221 */ /* 0x000fe20000010000 */
[--C-:B------:R-:W-:Y:S01]  /*4680*/  HADD2.F32 R177, -RZ, R26.reuse.H1_H1 ;  /* 0x3000001affb17230 */ /* 0x100fe20000004100 */
[----:B------:R-:W-:Y:S02]  /*4690*/  FFMA.FTZ R17, R166, UR42, -R17 ;  /* 0x0000002aa6117c23 */ /* 0x000fe40008010811 */
[----:B------:R-:W-:Y:S02]  /*46a0*/  FMUL.FTZ R155, R154, R21 ;  /* 0x000000159a9b7220 */ /* 0x000fe40000410000 */
[----:B------:R-:W-:Y:S02]  /*46b0*/  FFMA.FTZ R19, R166, UR43, R19 ;  /* 0x0000002ba6137c23 */ /* 0x000fe40008010013 */
[----:B------:R-:W-:Y:S01]  /*46c0*/  FMUL.FTZ R21, R175, UR43 ;  /* 0x0000002baf157c20 */ /* 0x000fe20008410000 */
[----:B------:R-:W-:Y:S01]  /*46d0*/  HADD2.F32 R174, -RZ, R26.H0_H0 ;  /* 0x2000001affae7230 */ /* 0x000fe20000004100 */
[C---:B------:R-:W-:Y:S01]  /*46e0*/  FMUL.FTZ R173, R172.reuse, R17 ;  /* 0x00000011acad7220 */ /* 0x040fe20000410000 */
[----:B------:R-:W-:Y:S01]  /*46f0*/  HADD2.F32 R178, -RZ, R27.H1_H1 ;  /* 0x3000001bffb27230 */ /* 0x000fe20000004100 */
[----:B------:R-:W-:Y:S01]  /*4700*/  FMUL.FTZ R172, R172, R19 ;  /* 0x00000013acac7220 */ /* 0x000fe20000410000 */
[----:B------:R-:W-:Y:S01]  /*4710*/  HADD2.F32 R179, -RZ, R28.H1_H1 ;  /* 0x3000001cffb37230 */ /* 0x000fe20000004100 */
[----:B------:R-:W-:-:S02]  /*4720*/  FADD.FTZ R170, R88, R88 ;  /* 0x0000005858aa7221 */ /* 0x000fc40000010000 */
[----:B------:R-:W-:Y:S02]  /*4730*/  FFMA.FTZ R21, R24, UR42, -R21 ;  /* 0x0000002a18157c23 */ /* 0x000fe40008010815 */
[C---:B------:R-:W-:Y:S02]  /*4740*/  FMUL.FTZ R17, R177.reuse, UR43 ;  /* 0x0000002bb1117c20 */ /* 0x040fe40008410000 */
[----:B------:R-:W-:Y:S01]  /*4750*/  FMUL.FTZ R19, R177, UR42 ;  /* 0x0000002ab1137c20 */ /* 0x000fe20008410000 */
[----:B------:R-:W-:Y:S01]  /*4760*/  ISETP.NE.AND P0, PT, R102, 0x3f, PT ;  /* 0x0000003f6600780c */ /* 0x000fe20003f05270 */
[----:B------:R-:W-:Y:S01]  /*4770*/  HADD2.F32 R176, -RZ, R27.H0_H0 ;  /* 0x2000001bffb07230 */ /* 0x000fe20000004100 */
[----:B------:R-:W-:Y:S01]  /*4780*/  FMUL.FTZ R171, R170, R21 ;  /* 0x00000015aaab7220 */ /* 0x000fe20000410000 */
[----:B------:R-:W-:Y:S01]  /*4790*/  HADD2.F32 R28, -RZ, R28.H0_H0 ;  /* 0x2000001cff1c7230 */ /* 0x000fe20000004100 */
[----:B------:R-:W-:Y:S02]  /*47a0*/  FADD.FTZ R27, R87, R87 ;  /* 0x00000057571b7221 */ /* 0x000fe40000010000 */
[----:B------:R-:W-:-:S02]  /*47b0*/  FFMA.FTZ R16, R174, UR42, -R17 ;  /* 0x0000002aae107c23 */ /* 0x000fc40008010811 */
[----:B------:R-:W-:Y:S02]  /*47c0*/  FFMA.FTZ R18, R174, UR43, R19 ;  /* 0x0000002bae127c23 */ /* 0x000fe40008010013 */
[----:B------:R-:W-:Y:S02]  /*47d0*/  FMUL.FTZ R21, R178, UR43 ;  /* 0x0000002bb2157c20 */ /* 0x000fe40008410000 */
[C---:B------:R-:W-:Y:S02]  /*47e0*/  FMUL.FTZ R17, R179.reuse, UR43 ;  /* 0x0000002bb3117c20 */ /* 0x040fe40008410000 */
[----:B------:R-:W-:Y:S02]  /*47f0*/  FMUL.FTZ R19, R179, UR42 ;  /* 0x0000002ab3137c20 */ /* 0x000fe40008410000 */
[----:B------:R-:W-:Y:S02]  /*4800*/  FMUL.FTZ R169, R27, R16 ;  /* 0x000000101ba97220 */ /* 0x000fe40000410000 */
[----:B------:R-:W-:-:S02]  /*4810*/  FFMA.FTZ R26, R176, UR42, -R21 ;  /* 0x0000002ab01a7c23 */ /* 0x000fc40008010815 */
[----:B------:R-:W-:Y:S02]  /*4820*/  FMUL.FTZ R27, R27, R18 ;  /* 0x000000121b1b7220 */ /* 0x000fe40000410000 */
[----:B------:R-:W-:Y:S02]  /*4830*/  FADD.FTZ R16, R84, R84 ;  /* 0x0000005454107221 */ /* 0x000fe40000010000 */
[C---:B------:R-:W-:Y:S02]  /*4840*/  FFMA.FTZ R17, R28.reuse, UR42, -R17 ;  /* 0x0000002a1c117c23 */ /* 0x040fe40008010811 */
[----:B------:R-:W-:Y:S02]  /*4850*/  FFMA.FTZ R19, R28, UR43, R19 ;  /* 0x0000002b1c137c23 */ /* 0x000fe40008010013 */
[C---:B------:R-:W-:Y:S02]  /*4860*/  FMUL.FTZ R21, R105.reuse, R3 ;  /* 0x0000000369157220 */ /* 0x040fe40000410000 */
[----:B------:R-:W-:Y:S01]  /*4870*/  FMUL.FTZ R18, R105, R2 ;  /* 0x0000000269127220 */ /* 0x000fe20000410000 */
[----:B------:R-:W-:-:S02]  /*4880*/  HADD2.F32 R181, -RZ, R30.H0_H0 ;  /* 0x2000001effb57230 */ /* 0x000fc40000004100 */
[----:B------:R-:W-:Y:S01]  /*4890*/  HADD2.F32 R182, -RZ, R30.H1_H1 ;  /* 0x3000001effb67230 */ /* 0x000fe20000004100 */
[C---:B------:R-:W-:Y:S01]  /*48a0*/  FMUL.FTZ R30, R16.reuse, R17 ;  /* 0x00000011101e7220 */ /* 0x040fe20000410000 */
[--C-:B------:R-:W-:Y:S02]  /*48b0*/  HADD2.F32 R183, -RZ, R31.reuse.H0_H0 ;  /* 0x2000001fffb77230 */ /* 0x100fe40000004100 */
[----:B------:R-:W-:Y:S01]  /*48c0*/  HADD2.F32 R184, -RZ, R31.H1_H1 ;  /* 0x3000001fffb87230 */ /* 0x000fe20000004100 */
[----:B------:R-:W-:Y:S02]  /*48d0*/  FMUL.FTZ R31, R16, R19 ;  /* 0x00000013101f7220 */ /* 0x000fe40000410000 */
[C---:B------:R-:W-:Y:S02]  /*48e0*/  FFMA.FTZ R17, R106.reuse, R2, R21 ;  /* 0x000000026a117223 */ /* 0x040fe40000010015 */
[----:B------:R-:W-:Y:S02]  /*48f0*/  FFMA.FTZ R16, R106, R3, -R18 ;  /* 0x000000036a107223 */ /* 0x000fe40000010812 */
[----:B------:R-:W-:Y:S01]  /*4900*/  FMUL.FTZ R23, R163, UR42 ;  /* 0x0000002aa3177c20 */ /* 0x000fe20008410000 */
[----:B------:R0:W1:Y:S03]  /*4910*/  @P0 LDS.64 R2, [R102.X8+0x49e8] ;  /* 0x0049e80066020984 */ /* 0x0000660000008a00 */
[----:B------:R-:W-:-:S04]  /*4920*/  FFMA.FTZ R23, R152, UR43, R23 ;  /* 0x0000002b98177c23 */ /* 0x000fc80008010017 */
[----:B------:R-:W-:Y:S02]  /*4930*/  FMUL.FTZ R158, R158, R23 ;  /* 0x000000179e9e7220 */ /* 0x000fe40000410000 */
[----:B------:R-:W-:-:S04]  /*4940*/  FMUL.FTZ R23, R167, UR42 ;  /* 0x0000002aa7177c20 */ /* 0x000fc80008410000 */
[----:B------:R-:W-:-:S04]  /*4950*/  FFMA.FTZ R23, R164, UR43, R23 ;  /* 0x0000002ba4177c23 */ /* 0x000fc80008010017 */
[----:B------:R-:W-:Y:S02]  /*4960*/  FMUL.FTZ R154, R154, R23 ;  /* 0x000000179a9a7220 */ /* 0x000fe40000410000 */
[----:B------:R-:W-:Y:S01]  /*4970*/  FMUL.FTZ R23, R175, UR42 ;  /* 0x0000002aaf177c20 */ /* 0x000fe20008410000 */
[----:B------:R-:W-:-:S03]  /*4980*/  HADD2.F32 R180, -RZ, R29.H0_H0 ;  /* 0x2000001dffb47230 */ /* 0x000fc60000004100 */
[----:B------:R-:W-:Y:S01]  /*4990*/  FFMA.FTZ R23, R24, UR43, R23 ;  /* 0x0000002b18177c23 */ /* 0x000fe20008010017 */
[----:B------:R-:W-:Y:S02]  /*49a0*/  HADD2.F32 R29, -RZ, R29.H1_H1 ;  /* 0x3000001dff1d7230 */ /* 0x000fe40000004100 */
[----:B------:R-:W-:Y:S01]  /*49b0*/  HADD2.F32 R21, -RZ, R7.H1_H1 ;  /* 0x30000007ff157230 */ /* 0x000fe20000004100 */
[----:B------:R-:W-:Y:S02]  /*49c0*/  FMUL.FTZ R170, R170, R23 ;  /* 0x00000017aaaa7220 */ /* 0x000fe40000410000 */
[----:B------:R-:W-:Y:S02]  /*49d0*/  FMUL.FTZ R23, R178, UR42 ;  /* 0x0000002ab2177c20 */ /* 0x000fe40008410000 */
[----:B------:R-:W-:Y:S02]  /*49e0*/  FADD.FTZ R25, R86, R86 ;  /* 0x0000005656197221 */ /* 0x000fe40000010000 */
[----:B------:R-:W-:-:S02]  /*49f0*/  FFMA.FTZ R20, R176, UR43, R23 ;  /* 0x0000002bb0147c23 */ /* 0x000fc40008010017 */
[C---:B------:R-:W-:Y:S01]  /*4a00*/  FMUL.FTZ R19, R29.reuse, UR43 ;  /* 0x0000002b1d137c20 */ /* 0x040fe20008410000 */
[----:B------:R-:W-:Y:S01]  /*4a10*/  BSSY B0, `(.L_x_6552) ;  /* 0x0000017000007945 */ /* 0x000fe20003800000 */
[----:B------:R-:W-:Y:S02]  /*4a20*/  FMUL.FTZ R23, R29, UR42 ;  /* 0x0000002a1d177c20 */ /* 0x000fe40008410000 */
[----:B------:R-:W-:Y:S02]  /*4a30*/  FMUL.FTZ R204, R48, R21 ;  /* 0x0000001530cc7220 */ /* 0x000fe40000410000 */
[C---:B------:R-:W-:Y:S02]  /*4a40*/  FMUL.FTZ R26, R25.reuse, R26 ;  /* 0x0000001a191a7220 */ /* 0x040fe40000410000 */
[----:B------:R-:W-:Y:S02]  /*4a50*/  FFMA.FTZ R21, R180, UR42, -R19 ;  /* 0x0000002ab4157c23 */ /* 0x000fe40008010813 */
[----:B------:R-:W-:-:S02]  /*4a60*/  FMUL.FTZ R25, R25, R20 ;  /* 0x0000001419197220 */ /* 0x000fc40000410000 */
[----:B------:R-:W-:Y:S02]  /*4a70*/  FADD.FTZ R186, R83, R83 ;  /* 0x0000005353ba7221 */ /* 0x000fe40000010000 */
[----:B------:R-:W-:Y:S02]  /*4a80*/  FFMA.FTZ R23, R180, UR43, R23 ;  /* 0x0000002bb4177c23 */ /* 0x000fe40008010017 */
        /* <DEDUP_REMOVED lines=15> */
.L_x_6553:
[----:B01----:R-:W-:Y:S05]  /*4b80*/  BSYNC B0 ;  /* 0x0000000000007941 */ /* 0x003fea0003800000 */
.L_x_6552:
[----:B------:R-:W-:Y:S01]  /*4b90*/  ISETP.GT.U32.AND P0, PT, R102, 0x1f, PT ;  /* 0x0000001f6600780c */ /* 0x000fe20003f04070 */
[----:B------:R-:W-:Y:S01]  /*4ba0*/  FMUL.FTZ R20, R182, UR43 ;  /* 0x0000002bb6147c20 */ /* 0x000fe20008410000 */
[----:B------:R0:W-:Y:S01]  /*4bb0*/  STS.128 [R102.X16+0x31d0], R16 ;  /* 0x0031d01066007388 */ /* 0x0001e2000000cc00 */
[----:B------:R-:W-:Y:S01]  /*4bc0*/  FMUL.FTZ R206, R184, UR43 ;  /* 0x0000002bb8ce7c20 */ /* 0x000fe20008410000 */
[----:B------:R-:W-:Y:S01]  /*4bd0*/  BSSY B0, `(.L_x_6554) ;  /* 0x00000ae000007945 */ /* 0x000fe20003800000 */
[----:B------:R-:W-:Y:S02]  /*4be0*/  FMUL.FTZ R22, R182, UR42 ;  /* 0x0000002ab6167c20 */ /* 0x000fe40008410000 */
[----:B------:R-:W-:Y:S02]  /*4bf0*/  FMUL.FTZ R212, R184, UR42 ;  /* 0x0000002ab8d47c20 */ /* 0x000fe40008410000 */
[----:B------:R-:W-:Y:S02]  /*4c00*/  FADD.FTZ R188, R82, R82 ;  /* 0x0000005252bc7221 */ /* 0x000fe40000010000 */
[----:B------:R-:W-:-:S02]  /*4c10*/  FADD.FTZ R190, R81, R81 ;  /* 0x0000005151be7221 */ /* 0x000fc40000010000 */
[----:B------:R-:W-:Y:S02]  /*4c20*/  FFMA.FTZ R187, R181, UR42, -R20 ;  /* 0x0000002ab5bb7c23 */ /* 0x000fe40008010814 */
[----:B------:R-:W-:Y:S02]  /*4c30*/  FFMA.FTZ R189, R183, UR42, -R206 ;  /* 0x0000002ab7bd7c23 */ /* 0x000fe400080108ce */
[----:B------:R-:W-:Y:S02]  /*4c40*/  FMUL.FTZ R185, R186, R21 ;  /* 0x00000015bab97220 */ /* 0x000fe40000410000 */
[----:B0-----:R-:W-:Y:S02]  /*4c50*/  FFMA.FTZ R17, R181, UR43, R22 ;  /* 0x0000002bb5117c23 */ /* 0x001fe40008010016 */
[----:B------:R-:W-:Y:S02]  /*4c60*/  FFMA.FTZ R19, R183, UR43, R212 ;  /* 0x0000002bb7137c23 */ /* 0x000fe400080100d4 */
[----:B------:R-:W-:-:S02]  /*4c70*/  FMUL.FTZ R187, R188, R187 ;  /* 0x000000bbbcbb7220 */ /* 0x000fc40000410000 */
        /* <DEDUP_REMOVED lines=21> */
.L_x_6660:
        /* <DEDUP_REMOVED lines=68> */
.L_x_6661:
[----:B------:R-:W-:Y:S01]  /*5210*/  MOV R211, R18 ;  /* 0x0000001200d37202 */ /* 0x000fe20000000f00 */
[-C--:B0-2---:R-:W-:Y:S01]  /*5220*/  FMUL.FTZ R18, R209, R206.reuse ;  /* 0x000000ced1127220 */ /* 0x085fe20000410000 */
[----:B------:R-:W-:Y:S01]  /*5230*/  ISETP.GE.AND P0, PT, R101, 0x10, PT ;  /* 0x000000106500780c */ /* 0x000fe20003f06270 */
[----:B-1----:R-:W-:Y:S01]  /*5240*/  FMUL.FTZ R16, R19, R206 ;  /* 0x000000ce13107220 */ /* 0x002fe20000410000 */
[----:B------:R-:W-:Y:S01]  /*5250*/  MOV R212, R23 ;  /* 0x0000001700d47202 */ /* 0x000fe20000000f00 */
[----:B---3--:R-:W-:-:S02]  /*5260*/  FFMA.FTZ R17, R21, R211, R18 ;  /* 0x000000d315117223 */ /* 0x008fc40000010012 */
[-C--:B------:R-:W-:Y:S02]  /*5270*/  FMUL.FTZ R18, R21, R206.reuse ;  /* 0x000000ce15127220 */ /* 0x080fe40000410000 */
[CC--:B----4-:R-:W-:Y:S02]  /*5280*/  FFMA.FTZ R21, R207.reuse, R211.reuse, R16 ;  /* 0x000000d3cf157223 */ /* 0x0d0fe40000010010 */
[----:B------:R-:W-:Y:S02]  /*5290*/  FMUL.FTZ R16, R207, R206 ;  /* 0x000000cecf107220 */ /* 0x000fe40000410000 */
        /* <DEDUP_REMOVED lines=11> */
[----:B-----5:R-:W-:Y:S05]  /*5350*/  CALL.REL.NOINC `($__internal_160_$__cuda_sm70_shflsync_idx_p) ;  /* 0x00008bc000007944 */ /* 0x020fea0003c00000 */
.L_x_6558:
[----:B------:R-:W-:Y:S05]  /*5360*/  BRA.CONV ~URZ, `(.L_x_6559) ;  /* 0x000000637f007947 */ /* 0x000fea000b800000 */
[----:B0-----:R-:W-:Y:S01]  /*5370*/  HFMA2.MMA R21, -RZ, RZ, 0, 1.847743988037109375e-06 ;  /* 0x0000001fff157435 */ /* 0x001fe200000001ff */
[----:B------:R-:W-:Y:S02]  /*5380*/  MOV R19, R206 ;  /* 0x000000ce00137202 */ /* 0x000fe40000000f00 */
[----:B------:R-:W-:-:S02]  /*5390*/  MOV R20, 0x1f ;  /* 0x0000001f00147802 */ /* 0x000fc40000000f00 */
[----:B-1----:R-:W-:Y:S02]  /*53a0*/  MOV R18, 0xffffffff ;  /* 0xffffffff00127802 */ /* 0x002fe40000000f00 */
[----:B------:R-:W-:Y:S02]  /*53b0*/  MOV R16, 0x53d0 ;  /* 0x000053d000107802 */ /* 0x000fe40000000f00 */
[----:B-----5:R-:W-:Y:S05]  /*53c0*/  CALL.REL.NOINC `($__internal_160_$__cuda_sm70_shflsync_idx_p) ;  /* 0x00008b5000007944 */ /* 0x020fea0003c00000 */
.L_x_6559:
[----:B------:R-:W-:Y:S05]  /*53d0*/  BRA.CONV ~URZ, `(.L_x_6560) ;  /* 0x000000637f007947 */ /* 0x000fea000b800000 */
[----:B0-----:R-:W-:Y:S01]  /*53e0*/  HFMA2.MMA R21, -RZ, RZ, 0, 1.847743988037109375e-06 ;  /* 0x0000001fff157435 */ /* 0x001fe200000001ff */
[----:B------:R-:W-:Y:S02]  /*53f0*/  MOV R19, R22 ;  /* 0x0000001600137202 */ /* 0x000fe40000000f00 */
[----:B------:R-:W-:Y:S02]  /*5400*/  MOV R20, 0x1f ;  /* 0x0000001f00147802 */ /* 0x000fe40000000f00 */
[----:B-1----:R-:W-:Y:S02]  /*5410*/  MOV R18, 0xffffffff ;  /* 0xffffffff00127802 */ /* 0x002fe40000000f00 */
[----:B------:R-:W-:Y:S02]  /*5420*/  MOV R16, 0x5440 ;  /* 0x0000544000107802 */ /* 0x000fe40000000f00 */
[----:B-----5:R-:W-:Y:S05]  /*5430*/  CALL.REL.NOINC `($__internal_160_$__cuda_sm70_shflsync_idx_p) ;  /* 0x00008ae000007944 */ /* 0x020fea0003c00000 */
.L_x_6560:
[----:B------:R-:W-:Y:S05]  /*5440*/  BRA.CONV ~URZ, `(.L_x_6561) ;  /* 0x000000637f007947 */ /* 0x000fea000b800000 */
[----:B0-----:R-:W-:Y:S01]  /*5450*/  HFMA2.MMA R21, -RZ, RZ, 0, 1.847743988037109375e-06 ;  /* 0x0000001fff157435 */ /* 0x001fe200000001ff */
[----:B------:R-:W-:-:S02]  /*5460*/  MOV R19, R212 ;  /* 0x000000d400137202 */ /* 0x000fc40000000f00 */
[----:B------:R-:W-:Y:S02]  /*5470*/  MOV R20, 0x1f ;  /* 0x0000001f00147802 */ /* 0x000fe40000000f00 */
[----:B-1----:R-:W-:Y:S02]  /*5480*/  MOV R18, 0xffffffff ;  /* 0xffffffff00127802 */ /* 0x002fe40000000f00 */
[----:B------:R-:W-:Y:S02]  /*5490*/  MOV R16, 0x54b0 ;  /* 0x000054b000107802 */ /* 0x000fe40000000f00 */
[----:B-----5:R-:W-:Y:S05]  /*54a0*/  CALL.REL.NOINC `($__internal_160_$__cuda_sm70_shflsync_idx_p) ;  /* 0x00008a7000007944 */ /* 0x020fea0003c00000 */
.L_x_6561:
        /* <DEDUP_REMOVED lines=9> */
.L_x_6662:
        /* <DEDUP_REMOVED lines=23> */
.L_x_6555:
[----:B------:R-:W-:Y:S05]  /*56b0*/  BSYNC B0 ;  /* 0x0000000000007941 */ /* 0x000fea0003800000 */
.L_x_6554:
[----:B------:R-:W-:Y:S01]  /*56c0*/  WARPSYNC 0xffffffff ;  /* 0xffffffff00007948 */ /* 0x000fe20003800000 */
[----:B------:R-:W-:Y:S01]  /*56d0*/  BAR.SYNC.DEFER_BLOCKING 0x0 ;  /* 0x0000000000007b1d */ /* 0x000fe20000010000 */
[CC--:B-1---5:R-:W-:Y:S01]  /*56e0*/  FMUL.FTZ R12, R105.reuse, R190.reuse ;  /* 0x000000be690c7220 */ /* 0x0e2fe20000410000 */
[----:B------:R-:W-:Y:S01]  /*56f0*/  MOV R13, UR29 ;  /* 0x0000001d000d7c02 */ /* 0x000fe20008000f00 */
[----:B------:R-:W-:Y:S01]  /*5700*/  FMUL.FTZ R14, R106, R190 ;  /* 0x000000be6a0e7220 */ /* 0x000fe20000410000 */
[----:B------:R-:W-:Y:S01]  /*5710*/  LOP3.LUT P0, RZ, R102, 0x1f, RZ, 0xc0, !PT ;  /* 0x0000001f66ff7812 */ /* 0x000fe2000780c0ff */
[-C--:B------:R-:W-:Y:S01]  /*5720*/  FFMA.FTZ R12, R106, R189.reuse, -R12 ;  /* 0x000000bd6a0c7223 */ /* 0x080fe2000001080c */
[----:B------:R-:W-:Y:S01]  /*5730*/  MOV R219, UR7 ;  /* 0x0000000700db7c02 */ /* 0x000fe20008000f00 */
        /* <DEDUP_REMOVED lines=13> */
[C---:B------:R-:W-:Y:S02]  /*5810*/  FMUL.FTZ R17, R107.reuse, -R15 ;  /* 0x8000000f6b117220 */ /* 0x040fe40000410000 */
[----:B------:R-:W-:Y:S02]  /*5820*/  FFMA.FTZ R18, R108, R16, -R19 ;  /* 0x000000106c127223 */ /* 0x000fe40000010813 */
        /* <DEDUP_REMOVED lines=16> */
[CC--:B------:R-:W-:Y:S02]  /*5930*/  FMUL.FTZ R21, R111.reuse, -R19.reuse ;  /* 0x800000136f157220 */ /* 0x0c0fe40000410000 */
        /* <DEDUP_REMOVED lines=14> */
[C---:B0-----:R-:W-:Y:S02]  /*5a20*/  FMUL.FTZ R15, R33.reuse, R13 ;  /* 0x0000000d210f7220 */ /* 0x041fe40000410000 */
[----:B------:R-:W-:Y:S02]  /*5a30*/  FFMA.FTZ R20, R114, R20, R19 ;  /* 0x0000001472147223 */ /* 0x000fe40000010013 */
[----:B------:R-:W-:-:S02]  /*5a40*/  FMUL.FTZ R33, R33, R12 ;  /* 0x0000000c21217220 */ /* 0x000fc40000410000 */
[----:B------:R-:W-:Y:S02]  /*5a50*/  FFMA.FTZ R14, R114, R17, R14 ;  /* 0x00000011720e7223 */ /* 0x000fe4000001000e */
[----:B------:R-:W-:Y:S02]  /*5a60*/  FADD.FTZ R20, -R27, R20 ;  /* 0x000000141b147221 */ /* 0x000fe40000010100 */
[C---:B------:R-:W-:Y:S02]  /*5a70*/  FFMA.FTZ R33, R32.reuse, R13, R33 ;  /* 0x0000000d20217223 */ /* 0x040fe40000010021 */
[----:B------:R-:W-:Y:S02]  /*5a80*/  FMUL.FTZ R13, R115, -R14 ;  /* 0x8000000e730d7220 */ /* 0x000fe40000410000 */
[----:B------:R-:W-:Y:S02]  /*5a90*/  FFMA.FTZ R15, R32, R12, -R15 ;  /* 0x0000000c200f7223 */ /* 0x000fe4000001080f */
[----:B------:R-:W-:-:S02]  /*5aa0*/  FADD.FTZ R18, R169, R18 ;  /* 0x00000012a9127221 */ /* 0x000fc40000010000 */
[C---:B------:R-:W-:Y:S02]  /*5ab0*/  FMUL.FTZ R17, R115.reuse, -R20 ;  /* 0x8000001473117220 */ /* 0x040fe40000410000 */
[-C--:B------:R-:W-:Y:S02]  /*5ac0*/  FFMA.FTZ R12, R116, R16.reuse, -R13 ;  /* 0x00000010740c7223 */ /* 0x080fe4000001080d */
[----:B------:R-:W-:Y:S02]  /*5ad0*/  FADD.FTZ R208, R208, R15 ;  /* 0x0000000fd0d07221 */ /* 0x000fe40000010000 */
[----:B------:R-:W-:Y:S02]  /*5ae0*/  FMUL.FTZ R13, R115, -R16 ;  /* 0x80000010730d7220 */ /* 0x000fe40000410000 */
[----:B------:R-:W-:Y:S02]  /*5af0*/  FFMA.FTZ R16, R116, R18, -R17 ;  /* 0x0000001274107223 */ /* 0x000fe40000010811 */
[----:B------:R-:W-:-:S02]  /*5b00*/  FADD.FTZ R206, RZ, R33 ;  /* 0x00000021ffce7221 */ /* 0x000fc40000010000 */
[----:B------:R-:W-:Y:S02]  /*5b10*/  FMUL.FTZ R17, R115, -R18 ;  /* 0x8000001273117220 */ /* 0x000fe40000410000 */
[C---:B------:R-:W-:Y:S02]  /*5b20*/  FMUL.FTZ R15, R133.reuse, R208 ;  /* 0x000000d0850f7220 */ /* 0x040fe40000410000 */
[C---:B------:R-:W-:Y:S02]  /*5b30*/  FFMA.FTZ R14, R116.reuse, R14, R13 ;  /* 0x0000000e740e7223 */ /* 0x040fe4000001000d */
[----:B------:R-:W-:Y:S02]  /*5b40*/  FMUL.FTZ R13, R133, R206 ;  /* 0x000000ce850d7220 */ /* 0x000fe40000410000 */
[----:B------:R-:W-:Y:S02]  /*5b50*/  FFMA.FTZ R17, R116, R20, R17 ;  /* 0x0000001474117223 */ /* 0x000fe40000010011 */
[----:B------:R-:W-:-:S02]  /*5b60*/  FFMA.FTZ R15, R134, R206, R15 ;  /* 0x000000ce860f7223 */ /* 0x000fc4000001000f */
[----:B------:R-:W-:Y:S02]  /*5b70*/  FFMA.FTZ R13, R134, R208, -R13 ;  /* 0x000000d0860d7223 */ /* 0x000fe4000001080d */
[----:B------:R-:W-:Y:S02]  /*5b80*/  FADD.FTZ R17, -R170, R17 ;  /* 0x00000011aa117221 */ /* 0x000fe40000010100 */
[----:B------:R-:W-:Y:S02]  /*5b90*/  FADD.FTZ R32, RZ, R15 ;  /* 0x0000000fff207221 */ /* 0x000fe40000010000 */
[----:B------:R-:W-:Y:S02]  /*5ba0*/  FMUL.FTZ R15, R117, -R14 ;  /* 0x8000000e750f7220 */ /* 0x000fe40000410000 */
[----:B------:R-:W-:Y:S02]  /*5bb0*/  FADD.FTZ R210, R210, R13 ;  /* 0x0000000dd2d27221 */ /* 0x000fe40000010000 */
[----:B------:R-:W-:-:S02]  /*5bc0*/  FADD.FTZ R16, R171, R16 ;  /* 0x00000010ab107221 */ /* 0x000fc40000010000 */
[----:B------:R-:W-:Y:S02]  /*5bd0*/  FMUL.FTZ R21, R117, -R17 ;  /* 0x8000001175157220 */ /* 0x000fe40000410000 */
[C---:B------:R-:W-:Y:S02]  /*5be0*/  FFMA.FTZ R18, R118.reuse, R12, -R15 ;  /* 0x0000000c76127223 */ /* 0x040fe4000001080f */
[C---:B------:R-:W-:Y:S02]  /*5bf0*/  FMUL.FTZ R15, R131.reuse, R210 ;  /* 0x000000d2830f7220 */ /* 0x040fe40000410000 */
[----:B------:R-:W-:Y:S02]  /*5c00*/  FFMA.FTZ R20, R118, R16, -R21 ;  /* 0x0000001076147223 */ /* 0x000fe40000010815 */
[----:B------:R-:W-:Y:S02]  /*5c10*/  FMUL.FTZ R13, R131, R32 ;  /* 0x00000020830d7220 */ /* 0x000fe40000410000 */
[----:B------:R-:W-:-:S02]  /*5c20*/  FMUL.FTZ R16, R117, -R16 ;  /* 0x8000001075107220 */ /* 0x000fc40000410000 */
[----:B------:R-:W-:Y:S02]  /*5c30*/  FMUL.FTZ R19, R117, -R12 ;  /* 0x8000000c75137220 */ /* 0x000fe40000410000 */
[C---:B------:R-:W-:Y:S02]  /*5c40*/  FFMA.FTZ R15, R132.reuse, R32, R15 ;  /* 0x00000020840f7223 */ /* 0x040fe4000001000f */
[----:B------:R-:W-:Y:S02]  /*5c50*/  FFMA.FTZ R12, R132, R210, -R13 ;  /* 0x000000d2840c7223 */ /* 0x000fe4000001080d */
[C---:B------:R-:W-:Y:S02]  /*5c60*/  FFMA.FTZ R17, R118.reuse, R17, R16 ;  /* 0x0000001176117223 */ /* 0x040fe40000010010 */
[----:B------:R-:W-:Y:S02]  /*5c70*/  FFMA.FTZ R19, R118, R14, R19 ;  /* 0x0000000e76137223 */ /* 0x000fe40000010013 */
[----:B------:R-:W-:-:S02]  /*5c80*/  FADD.FTZ R33, RZ, R15 ;  /* 0x0000000fff217221 */ /* 0x000fc40000010000 */
[----:B------:R-:W-:Y:S02]  /*5c90*/  FADD.FTZ R205, R203, R12 ;  /* 0x0000000ccbcd7221 */ /* 0x000fe40000010000 */
[----:B------:R-:W-:Y:S02]  /*5ca0*/  FADD.FTZ R17, -R172, R17 ;  /* 0x00000011ac117221 */ /* 0x000fe40000010100 */
[----:B------:R-:W-:Y:S02]  /*5cb0*/  FMUL.FTZ R13, R119, -R19 ;  /* 0x80000013770d7220 */ /* 0x000fe40000410000 */
[C---:B------:R-:W-:Y:S02]  /*5cc0*/  FMUL.FTZ R12, R129.reuse, R33 ;  /* 0x00000021810c7220 */ /* 0x040fe40000410000 */
[----:B------:R-:W-:Y:S02]  /*5cd0*/  FMUL.FTZ R14, R129, R205 ;  /* 0x000000cd810e7220 */ /* 0x000fe40000410000 */
[----:B------:R-:W-:-:S02]  /*5ce0*/  FADD.FTZ R20, R173, R20 ;  /* 0x00000014ad147221 */ /* 0x000fc40000010000 */
[C---:B------:R-:W-:Y:S02]  /*5cf0*/  FMUL.FTZ R21, R119.reuse, -R17 ;  /* 0x8000001177157220 */ /* 0x040fe40000410000 */
[----:B------:R-:W-:Y:S02]  /*5d00*/  FFMA.FTZ R15, R120, R18, -R13 ;  /* 0x00000012780f7223 */ /* 0x000fe4000001080d */
[C---:B------:R-:W-:Y:S02]  /*5d10*/  FFMA.FTZ R13, R130.reuse, R205, -R12 ;  /* 0x000000cd820d7223 */ /* 0x040fe4000001080c */
[----:B------:R-:W-:Y:S02]  /*5d20*/  FFMA.FTZ R14, R130, R33, R14 ;  /* 0x00000021820e7223 */ /* 0x000fe4000001000e */
[-C--:B------:R-:W-:Y:S02]  /*5d30*/  FFMA.FTZ R16, R120, R20.reuse, -R21 ;  /* 0x0000001478107223 */ /* 0x080fe40000010815 */
[----:B------:R-:W-:-:S02]  /*5d40*/  FMUL.FTZ R20, R119, -R20 ;  /* 0x8000001477147220 */ /* 0x000fc40000410000 */
[----:B------:R-:W-:Y:S02]  /*5d50*/  FMUL.FTZ R18, R119, -R18 ;  /* 0x8000001277127220 */ /* 0x000fe40000410000 */
[----:B------:R-:W-:Y:S02]  /*5d60*/  FADD.FTZ R212, R202, R13 ;  /* 0x0000000dcad47221 */ /* 0x000fe40000010000 */
[----:B------:R-:W-:Y:S02]  /*5d70*/  FADD.FTZ R203, RZ, R14 ;  /* 0x0000000effcb7221 */ /* 0x000fe40000010000 */
[C---:B------:R-:W-:Y:S02]  /*5d80*/  FFMA.FTZ R17, R120.reuse, R17, R20 ;  /* 0x0000001178117223 */ /* 0x040fe40000010014 */
[----:B------:R-:W-:Y:S02]  /*5d90*/  FFMA.FTZ R18, R120, R19, R18 ;  /* 0x0000001378127223 */ /* 0x000fe40000010012 */
[----:B------:R-:W-:-:S02]  /*5da0*/  FMUL.FTZ R12, R127, R212 ;  /* 0x000000d47f0c7220 */ /* 0x000fc40000410000 */
[-C--:B------:R-:W-:Y:S02]  /*5db0*/  FMUL.FTZ R13, R127, R203.reuse ;  /* 0x000000cb7f0d7220 */ /* 0x080fe40000410000 */
[----:B------:R-:W-:Y:S02]  /*5dc0*/  FADD.FTZ R17, -R154, R17 ;  /* 0x000000119a117221 */ /* 0x000fe40000010100 */
[----:B------:R-:W-:Y:S02]  /*5dd0*/  FMUL.FTZ R14, R121, -R18 ;  /* 0x80000012790e7220 */ /* 0x000fe40000410000 */
[C---:B------:R-:W-:Y:S02]  /*5de0*/  FFMA.FTZ R202, R128.reuse, R203, R12 ;  /* 0x000000cb80ca7223 */ /* 0x040fe4000001000c */
[----:B------:R-:W-:Y:S02]  /*5df0*/  FFMA.FTZ R12, R128, R212, -R13 ;  /* 0x000000d4800c7223 */ /* 0x000fe4000001080d */
[----:B------:R-:W-:-:S02]  /*5e00*/  FADD.FTZ R16, R155, R16 ;  /* 0x000000109b107221 */ /* 0x000fc40000010000 */
[C---:B------:R-:W-:Y:S02]  /*5e10*/  FMUL.FTZ R13, R121.reuse, -R17 ;  /* 0x80000011790d7220 */ /* 0x040fe40000410000 */
[CC--:B------:R-:W-:Y:S02]  /*5e20*/  FFMA.FTZ R14, R122.reuse, R15.reuse, -R14 ;  /* 0x0000000f7a0e7223 */ /* 0x0c0fe4000001080e */
[----:B------:R-:W-:Y:S02]  /*5e30*/  FADD.FTZ R202, RZ, R202 ;  /* 0x000000caffca7221 */ /* 0x000fe40000010000 */
[----:B------:R-:W-:Y:S02]  /*5e40*/  FMUL.FTZ R15, R121, -R15 ;  /* 0x8000000f790f7220 */ /* 0x000fe40000410000 */
[----:B------:R-:W-:Y:S02]  /*5e50*/  FADD.FTZ R207, R201, R12 ;  /* 0x0000000cc9cf7221 */ /* 0x000fe40000010000 */
[----:B------:R-:W-:-:S02]  /*5e60*/  FFMA.FTZ R20, R122, R16, -R13 ;  /* 0x000000107a147223 */ /* 0x000fc4000001080d */
[----:B------:R-:W-:Y:S02]  /*5e70*/  FMUL.FTZ R16, R121, -R16 ;  /* 0x8000001079107220 */ /* 0x000fe40000410000 */
[C---:B------:R-:W-:Y:S02]  /*5e80*/  FMUL.FTZ R12, R125.reuse, R202 ;  /* 0x000000ca7d0c7220 */ /* 0x040fe40000410000 */
[C---:B------:R-:W-:Y:S02]  /*5e90*/  FFMA.FTZ R18, R122.reuse, R18, R15 ;  /* 0x000000127a127223 */ /* 0x040fe4000001000f */
[----:B------:R-:W-:Y:S02]  /*5ea0*/  FMUL.FTZ R15, R125, R207 ;  /* 0x000000cf7d0f7220 */ /* 0x000fe40000410000 */
[----:B------:R-:W-:Y:S02]  /*5eb0*/  FFMA.FTZ R17, R122, R17, R16 ;  /* 0x000000117a117223 */ /* 0x000fe40000010010 */
[----:B------:R-:W-:-:S02]  /*5ec0*/  FFMA.FTZ R13, R126, R207, -R12 ;  /* 0x000000cf7e0d7223 */ /* 0x000fc4000001080c */
[----:B------:R-:W-:Y:S02]  /*5ed0*/  FFMA.FTZ R15, R126, R202, R15 ;  /* 0x000000ca7e0f7223 */ /* 0x000fe4000001000f */
[----:B------:R-:W-:Y:S02]  /*5ee0*/  FADD.FTZ R17, -R156, R17 ;  /* 0x000000119c117221 */ /* 0x000fe40000010100 */
[----:B------:R-:W-:Y:S02]  /*5ef0*/  FADD.FTZ R214, R200, R13 ;  /* 0x0000000dc8d67221 */ /* 0x000fe40000010000 */
[C---:B------:R-:W-:Y:S02]  /*5f00*/  FMUL.FTZ R19, R123.reuse, -R18 ;  /* 0x800000127b137220 */ /* 0x040fe40000410000 */
[----:B------:R-:W-:Y:S02]  /*5f10*/  FMUL.FTZ R13, R123, -R14 ;  /* 0x8000000e7b0d7220 */ /* 0x000fe40000410000 */
[----:B------:R-:W-:-:S02]  /*5f20*/  FADD.FTZ R201, RZ, R15 ;  /* 0x0000000fffc97221 */ /* 0x000fc40000010000 */
[----:B------:R-:W-:Y:S02]  /*5f30*/  FADD.FTZ R20, R157, R20 ;  /* 0x000000149d147221 */ /* 0x000fe40000010000 */
[C---:B------:R-:W-:Y:S02]  /*5f40*/  FMUL.FTZ R15, R123.reuse, -R17 ;  /* 0x800000117b0f7220 */ /* 0x040fe40000410000 */
[C---:B------:R-:W-:Y:S02]  /*5f50*/  FMUL.FTZ R12, R123.reuse, R214 ;  /* 0x000000d67b0c7220 */ /* 0x040fe40000410000 */
[C---:B------:R-:W-:Y:S02]  /*5f60*/  FFMA.FTZ R19, R124.reuse, R14, -R19 ;  /* 0x0000000e7c137223 */ /* 0x040fe40000010813 */
[----:B------:R-:W-:Y:S02]  /*5f70*/  FFMA.FTZ R18, R124, R18, R13 ;  /* 0x000000127c127223 */ /* 0x000fe4000001000d */
[----:B------:R-:W-:-:S02]  /*5f80*/  FMUL.FTZ R13, R123, R201 ;  /* 0x000000c97b0d7220 */ /* 0x000fc40000410000 */
[CC--:B------:R-:W-:Y:S02]  /*5f90*/  FFMA.FTZ R14, R124.reuse, R20.reuse, -R15 ;  /* 0x000000147c0e7223 */ /* 0x0c0fe4000001080f */
[C---:B------:R-:W-:Y:S02]  /*5fa0*/  FFMA.FTZ R200, R124.reuse, R201, R12 ;  /* 0x000000c97cc87223 */ /* 0x040fe4000001000c */
[----:B------:R-:W-:Y:S02]  /*5fb0*/  FMUL.FTZ R20, R123, -R20 ;  /* 0x800000147b147220 */ /* 0x000fe40000410000 */
[C---:B------:R-:W-:Y:S02]  /*5fc0*/  FFMA.FTZ R12, R124.reuse, R214, -R13 ;  /* 0x000000d67c0c7223 */ /* 0x040fe4000001080d */
[----:B------:R-:W-:Y:S02]  /*5fd0*/  FADD.FTZ R200, RZ, R200 ;  /* 0x000000c8ffc87221 */ /* 0x000fe40000010000 */
[----:B------:R-:W-:-:S02]  /*5fe0*/  FFMA.FTZ R17, R124, R17, R20 ;  /* 0x000000117c117223 */ /* 0x000fc40000010014 */
[----:B------:R-:W-:Y:S02]  /*5ff0*/  FMUL.FTZ R13, R125, -R18 ;  /* 0x800000127d0d7220 */ /* 0x000fe40000410000 */
[----:B------:R-:W-:Y:S02]  /*6000*/  FADD.FTZ R209, R199, R12 ;  /* 0x0000000cc7d17221 */ /* 0x000fe40000010000 */
[----:B------:R-:W-:Y:S02]  /*6010*/  FMUL.FTZ R12, R121, R200 ;  /* 0x000000c8790c7220 */ /* 0x000fe40000410000 */
[----:B------:R-:W-:Y:S02]  /*6020*/  FADD.FTZ R17, -R158, R17 ;  /* 0x000000119e117221 */ /* 0x000fe40000010100 */
[-C--:B------:R-:W-:Y:S02]  /*6030*/  FFMA.FTZ R16, R126, R19.reuse, -R13 ;  /* 0x000000137e107223 */ /* 0x080fe4000001080d */
[----:B------:R-:W-:-:S02]  /*6040*/  FMUL.FTZ R19, R125, -R19 ;  /* 0x800000137d137220 */ /* 0x000fc40000410000 */
[-C--:B------:R-:W-:Y:S02]  /*6050*/  FMUL.FTZ R15, R121, R209.reuse ;  /* 0x000000d1790f7220 */ /* 0x080fe40000410000 */
[----:B------:R-:W-:Y:S02]  /*6060*/  FFMA.FTZ R13, R122, R209, -R12 ;  /* 0x000000d17a0d7223 */ /* 0x000fe4000001080c */
[----:B------:R-:W-:Y:S02]  /*6070*/  FADD.FTZ R14, R159, R14 ;  /* 0x0000000e9f0e7221 */ /* 0x000fe40000010000 */
[----:B------:R-:W-:Y:S02]  /*6080*/  FMUL.FTZ R21, R125, -R17 ;  /* 0x800000117d157220 */ /* 0x000fe40000410000 */
[----:B------:R-:W-:Y:S02]  /*6090*/  FFMA.FTZ R19, R126, R18, R19 ;  /* 0x000000127e137223 */ /* 0x000fe40000010013 */
[----:B------:R-:W-:-:S02]  /*60a0*/  FFMA.FTZ R15, R122, R200, R15 ;  /* 0x000000c87a0f7223 */ /* 0x000fc4000001000f */
[----:B------:R-:W-:Y:S02]  /*60b0*/  FADD.FTZ R216, R198, R13 ;  /* 0x0000000dc6d87221 */ /* 0x000fe40000010000 */
[-C--:B------:R-:W-:Y:S02]  /*60c0*/  FFMA.FTZ R18, R126, R14.reuse, -R21 ;  /* 0x0000000e7e127223 */ /* 0x080fe40000010815 */
[----:B------:R-:W-:Y:S02]  /*60d0*/  FMUL.FTZ R14, R125, -R14 ;  /* 0x8000000e7d0e7220 */ /* 0x000fe40000410000 */
[----:B------:R-:W-:Y:S02]  /*60e0*/  FMUL.FTZ R13, R127, -R19 ;  /* 0x800000137f0d7220 */ /* 0x000fe40000410000 */
[----:B------:R-:W-:Y:S02]  /*60f0*/  FADD.FTZ R198, RZ, R15 ;  /* 0x0000000fffc67221 */ /* 0x000fe40000010000 */
[----:B------:R-:W-:-:S02]  /*6100*/  FMUL.FTZ R15, R119, R216 ;  /* 0x000000d8770f7220 */ /* 0x000fc40000410000 */
[----:B------:R-:W-:Y:S02]  /*6110*/  FFMA.FTZ R17, R126, R17, R14 ;  /* 0x000000117e117223 */ /* 0x000fe4000001000e */
[----:B------:R-:W-:Y:S02]  /*6120*/  FFMA.FTZ R14, R128, R16, -R13 ;  /* 0x00000010800e7223 */ /* 0x000fe4000001080d */
[-C--:B------:R-:W-:Y:S02]  /*6130*/  FMUL.FTZ R13, R119, R198.reuse ;  /* 0x000000c6770d7220 */ /* 0x080fe40000410000 */
[----:B------:R-:W-:Y:S02]  /*6140*/  FFMA.FTZ R15, R120, R198, R15 ;  /* 0x000000c6780f7223 */ /* 0x000fe4000001000f */
[----:B------:R-:W-:Y:S02]  /*6150*/  FADD.FTZ R17, -R160, R17 ;  /* 0x00000011a0117221 */ /* 0x000fe40000010100 */
[----:B------:R-:W-:-:S02]  /*6160*/  FFMA.FTZ R12, R120, R216, -R13 ;  /* 0x000000d8780c7223 */ /* 0x000fc4000001080d */
[----:B------:R-:W-:Y:S02]  /*6170*/  FADD.FTZ R199, RZ, R15 ;  /* 0x0000000fffc77221 */ /* 0x000fe40000010000 */
[----:B------:R-:W-:Y:S02]  /*6180*/  FADD.FTZ R18, R161, R18 ;  /* 0x00000012a1127221 */ /* 0x000fe40000010000 */
[----:B------:R-:W-:Y:S02]  /*6190*/  FMUL.FTZ R13, R127, -R17 ;  /* 0x800000117f0d7220 */ /* 0x000fe40000410000 */
[----:B------:R-:W-:Y:S02]  /*61a0*/  FADD.FTZ R211, R197, R12 ;  /* 0x0000000cc5d37221 */ /* 0x000fe40000010000 */
[----:B------:R-:W-:Y:S02]  /*61b0*/  FMUL.FTZ R12, R117, R199 ;  /* 0x000000c7750c7220 */ /* 0x000fe40000410000 */
[----:B------:R-:W-:-:S02]  /*61c0*/  FFMA.FTZ R20, R128, R18, -R13 ;  /* 0x0000001280147223 */ /* 0x000fc4000001080d */
[-C--:B------:R-:W-:Y:S02]  /*61d0*/  FFMA.FTZ R13, R118, R211.reuse, -R12 ;  /* 0x000000d3760d7223 */ /* 0x080fe4000001080c */
[----:B------:R-:W-:Y:S02]  /*61e0*/  FMUL.FTZ R16, R127, -R16 ;  /* 0x800000107f107220 */ /* 0x000fe40000410000 */
[----:B------:R-:W-:Y:S02]  /*61f0*/  FMUL.FTZ R12, R117, R211 ;  /* 0x000000d3750c7220 */ /* 0x000fe40000410000 */
[----:B------:R-:W-:Y:S02]  /*6200*/  FFMA.FTZ R16, R128, R19, R16 ;  /* 0x0000001380107223 */ /* 0x000fe40000010010 */
[----:B------:R-:W-:Y:S02]  /*6210*/  FFMA.FTZ R12, R118, R199, R12 ;  /* 0x000000c7760c7223 */ /* 0x000fe4000001000c */
[----:B------:R-:W-:-:S02]  /*6220*/  FADD.FTZ R218, R196, R13 ;  /* 0x0000000dc4da7221 */ /* 0x000fc40000010000 */
[----:B------:R-:W-:Y:S02]  /*6230*/  FMUL.FTZ R18, R127, -R18 ;  /* 0x800000127f127220 */ /* 0x000fe40000410000 */
[C---:B------:R-:W-:Y:S02]  /*6240*/  FMUL.FTZ R13, R129.reuse, -R14 ;  /* 0x8000000e810d7220 */ /* 0x040fe40000410000 */
[-C--:B------:R-:W-:Y:S02]  /*6250*/  FMUL.FTZ R15, R129, -R16.reuse ;  /* 0x80000010810f7220 */ /* 0x080fe40000410000 */
[----:B------:R-:W-:Y:S02]  /*6260*/  FADD.FTZ R196, RZ, R12 ;  /* 0x0000000cffc47221 */ /* 0x000fe40000010000 */
[----:B------:R-:W-:Y:S02]  /*6270*/  FFMA.FTZ R17, R128, R17, R18 ;  /* 0x0000001180117223 */ /* 0x000fe40000010012 */
[----:B------:R-:W-:-:S02]  /*6280*/  FFMA.FTZ R16, R130, R16, R13 ;  /* 0x0000001082107223 */ /* 0x000fc4000001000d */
[----:B------:R-:W-:Y:S02]  /*6290*/  FFMA.FTZ R18, R130, R14, -R15 ;  /* 0x0000000e82127223 */ /* 0x000fe4000001080f */
[C---:B------:R-:W-:Y:S02]  /*62a0*/  FMUL.FTZ R13, R115.reuse, R196 ;  /* 0x000000c4730d7220 */ /* 0x040fe40000410000 */
[-C--:B------:R-:W-:Y:S02]  /*62b0*/  FMUL.FTZ R15, R115, R218.reuse ;  /* 0x000000da730f7220 */ /* 0x080fe40000410000 */
[----:B------:R-:W-:Y:S02]  /*62c0*/  FFMA.FTZ R12, R116, R218, -R13 ;  /* 0x000000da740c7223 */ /* 0x000fe4000001080d */
[----:B------:R-:W-:Y:S02]  /*62d0*/  FADD.FTZ R17, -R138, R17 ;  /* 0x000000118a117221 */ /* 0x000fe40000010100 */
[----:B------:R-:W-:-:S02]  /*62e0*/  FFMA.FTZ R15, R116, R196, R15 ;  /* 0x000000c4740f7223 */ /* 0x000fc4000001000f */
[----:B------:R-:W-:Y:S02]  /*62f0*/  FADD.FTZ R213, R195, R12 ;  /* 0x0000000cc3d57221 */ /* 0x000fe40000010000 */
[----:B------:R-:W-:Y:S02]  /*6300*/  FADD.FTZ R20, R139, R20 ;  /* 0x000000148b147221 */ /* 0x000fe40000010000 */
[----:B------:R-:W-:Y:S02]  /*6310*/  FMUL.FTZ R19, R129, -R17 ;  /* 0x8000001181137220 */ /* 0x000fe40000410000 */
[----:B------:R-:W-:Y:S02]  /*6320*/  FADD.FTZ R195, RZ, R15 ;  /* 0x0000000fffc37221 */ /* 0x000fe40000010000 */
[----:B------:R-:W-:Y:S02]  /*6330*/  FFMA.FTZ R14, R130, R20, -R19 ;  /* 0x00000014820e7223 */ /* 0x000fe40000010813 */
[----:B------:R-:W-:-:S02]  /*6340*/  FMUL.FTZ R12, R113, R195 ;  /* 0x000000c3710c7220 */ /* 0x000fc40000410000 */
[----:B------:R-:W-:Y:S02]  /*6350*/  FMUL.FTZ R20, R129, -R20 ;  /* 0x8000001481147220 */ /* 0x000fe40000410000 */
[----:B------:R-:W-:Y:S02]  /*6360*/  FMUL.FTZ R13, R131, -R16 ;  /* 0x80000010830d7220 */ /* 0x000fe40000410000 */
[----:B------:R-:W-:Y:S02]  /*6370*/  FFMA.FTZ R215, R114, R213, -R12 ;  /* 0x000000d572d77223 */ /* 0x000fe4000001080c */
[----:B------:R-:W-:Y:S02]  /*6380*/  FFMA.FTZ R17, R130, R17, R20 ;  /* 0x0000001182117223 */ /* 0x000fe40000010014 */
[----:B------:R-:W-:Y:S02]  /*6390*/  FADD.FTZ R14, R141, R14 ;  /* 0x0000000e8d0e7221 */ /* 0x000fe40000010000 */
[----:B------:R-:W-:-:S02]  /*63a0*/  FMUL.FTZ R12, R113, R213 ;  /* 0x000000d5710c7220 */ /* 0x000fc40000410000 */
[-C--:B------:R-:W-:Y:S02]  /*63b0*/  FFMA.FTZ R20, R132, R18.reuse, -R13 ;  /* 0x0000001284147223 */ /* 0x080fe4000001080d */
[C---:B------:R-:W-:Y:S02]  /*63c0*/  FMUL.FTZ R13, R131.reuse, -R18 ;  /* 0x80000012830d7220 */ /* 0x040fe40000410000 */
[----:B------:R-:W-:Y:S02]  /*63d0*/  FADD.FTZ R17, -R140, R17 ;  /* 0x000000118c117221 */ /* 0x000fe40000010100 */
[----:B------:R-:W-:Y:S02]  /*63e0*/  FMUL.FTZ R15, R131, -R14 ;  /* 0x8000000e830f7220 */ /* 0x000fe40000410000 */
[----:B------:R-:W-:Y:S01]  /*63f0*/  FFMA.FTZ R197, R114, R195, R12 ;  /* 0x000000c372c57223 */ /* 0x000fe2000001000c */
[----:B------:R-:W-:Y:S01]  /*6400*/  MOV R12, 0x3f800000 ;  /* 0x3f800000000c7802 */ /* 0x000fe20000000f00 */
[----:B------:R-:W-:-:S02]  /*6410*/  FADD.FTZ R215, R194, R215 ;  /* 0x000000d7c2d77221 */ /* 0x000fc40000010000 */
[C---:B------:R-:W-:Y:S02]  /*6420*/  FFMA.FTZ R18, R132.reuse, R16, R13 ;  /* 0x0000001084127223 */ /* 0x040fe4000001000d */
[-C--:B------:R-:W-:Y:S02]  /*6430*/  FMUL.FTZ R13, R131, -R17.reuse ;  /* 0x80000011830d7220 */ /* 0x080fe40000410000 */
[----:B------:R-:W-:Y:S02]  /*6440*/  FFMA.FTZ R19, R132, R17, R15 ;  /* 0x0000001184137223 */ /* 0x000fe4000001000f */
[----:B------:R-:W-:Y:S02]  /*6450*/  FADD.FTZ R197, RZ, R197 ;  /* 0x000000c5ffc57221 */ /* 0x000fe40000010000 */
[C---:B------:R-:W-:Y:S02]  /*6460*/  FMUL.FTZ R17, R111.reuse, R215 ;  /* 0x000000d76f117220 */ /* 0x040fe40000410000 */
[----:B------:R-:W-:-:S02]  /*6470*/  FMUL.FTZ R16, R111, R197 ;  /* 0x000000c56f107220 */ /* 0x000fc40000410000 */
[----:B------:R-:W-:Y:S01]  /*6480*/  FFMA.FTZ R22, R132, R14, -R13 ;  /* 0x0000000e84167223 */ /* 0x000fe2000001080d */
[----:B------:R-:W-:Y:S01]  /*6490*/  HFMA2.MMA R13, -RZ, RZ, 0, 0 ;  /* 0x00000000ff0d7435 */ /* 0x000fe200000001ff */
[----:B------:R-:W-:Y:S01]  /*64a0*/  FFMA.FTZ R17, R112, R197, R17 ;  /* 0x000000c570117223 */ /* 0x000fe20000010011 */
[----:B------:R-:W-:Y:S01]  /*64b0*/  CS2R R14, SRZ ;  /* 0x00000000000e7805 */ /* 0x000fe2000001ff00 */
[----:B------:R-:W-:Y:S02]  /*64c0*/  FADD.FTZ R19, -R142, R19 ;  /* 0x000000138e137221 */ /* 0x000fe40000010100 */
[----:B------:R-:W-:Y:S02]  /*64d0*/  FFMA.FTZ R16, R112, R215, -R16 ;  /* 0x000000d770107223 */ /* 0x000fe40000010810 */
[----:B------:R-:W-:Y:S02]  /*64e0*/  FADD.FTZ R22, R143, R22 ;  /* 0x000000168f167221 */ /* 0x000fe40000010000 */
[----:B------:R-:W-:Y:S01]  /*64f0*/  FADD.FTZ R194, RZ, R17 ;  /* 0x00000011ffc27221 */ /* 0x000fe20000010000 */
[----:B------:R0:W1:Y:S01]  /*6500*/  @!P0 LDS.128 R12, [R219.X16+0x4be0] ;  /* 0x004be000db0c8984 */ /* 0x000062000000cc00 */
[----:B------:R-:W-:Y:S01]  /*6510*/  FMUL.FTZ R17, R133, -R19 ;  /* 0x8000001385117220 */ /* 0x000fe20000410000 */
[----:B------:R-:W-:Y:S01]  /*6520*/  ISETP.GT.U32.AND P0, PT, R102, 0x1f, PT ;  /* 0x0000001f6600780c */ /* 0x000fe20003f04070 */
[----:B------:R-:W-:-:S02]  /*6530*/  FADD.FTZ R193, R193, R16 ;  /* 0x00000010c1c17221 */ /* 0x000fc40000010000 */
[----:B------:R-:W-:Y:S02]  /*6540*/  FMUL.FTZ R21, R133, -R22 ;  /* 0x8000001685157220 */ /* 0x000fe40000410000 */
[C---:B------:R-:W-:Y:S02]  /*6550*/  FMUL.FTZ R16, R109.reuse, R194 ;  /* 0x000000c26d107220 */ /* 0x040fe40000410000 */
[C---:B------:R-:W-:Y:S02]  /*6560*/  FFMA.FTZ R22, R134.reuse, R22, -R17 ;  /* 0x0000001686167223 */ /* 0x040fe40000010811 */
[----:B------:R-:W-:Y:S02]  /*6570*/  FFMA.FTZ R217, R134, R19, R21 ;  /* 0x0000001386d97223 */ /* 0x000fe40000010015 */
[-C--:B------:R-:W-:Y:S02]  /*6580*/  FFMA.FTZ R17, R110, R193.reuse, -R16 ;  /* 0x000000c16e117223 */ /* 0x080fe40000010810 */
[----:B------:R-:W-:-:S02]  /*6590*/  FMUL.FTZ R19, R109, R193 ;  /* 0x000000c16d137220 */ /* 0x000fc40000410000 */
[----:B------:R-:W-:Y:S02]  /*65a0*/  FADD.FTZ R220, R192, R17 ;  /* 0x00000011c0dc7221 */ /* 0x000fe40000010000 */
[C---:B------:R-:W-:Y:S02]  /*65b0*/  FMUL.FTZ R23, R133.reuse, -R20 ;  /* 0x8000001485177220 */ /* 0x040fe40000410000 */
[----:B------:R-:W-:Y:S02]  /*65c0*/  FFMA.FTZ R192, R110, R194, R19 ;  /* 0x000000c26ec07223 */ /* 0x000fe40000010013 */
[-C--:B------:R-:W-:Y:S02]  /*65d0*/  FMUL.FTZ R21, R133, -R18.reuse ;  /* 0x8000001285157220 */ /* 0x080fe40000410000 */
[----:B------:R-:W-:Y:S02]  /*65e0*/  FFMA.FTZ R17, R134, R18, R23 ;  /* 0x0000001286117223 */ /* 0x000fe40000010017 */
[----:B------:R-:W-:-:S02]  /*65f0*/  FADD.FTZ R192, RZ, R192 ;  /* 0x000000c0ffc07221 */ /* 0x000fc40000010000 */
[C---:B------:R-:W-:Y:S02]  /*6600*/  FMUL.FTZ R23, R107.reuse, R220 ;  /* 0x000000dc6b177220 */ /* 0x040fe40000410000 */
[----:B------:R-:W-:Y:S02]  /*6610*/  FFMA.FTZ R16, R134, R20, -R21 ;  /* 0x0000001486107223 */ /* 0x000fe40000010815 */
[-C--:B------:R-:W-:Y:S02]  /*6620*/  FMUL.FTZ R21, R107, R192.reuse ;  /* 0x000000c06b157220 */ /* 0x080fe40000410000 */
[----:B------:R-:W-:Y:S02]  /*6630*/  FFMA.FTZ R23, R108, R192, R23 ;  /* 0x000000c06c177223 */ /* 0x000fe40000010017 */
[----:B------:R-:W-:Y:S02]  /*6640*/  FADD.FTZ R19, -R144, R217 ;  /* 0x000000d990137221 */ /* 0x000fe40000010100 */
[----:B------:R-:W-:-:S02]  /*6650*/  FFMA.FTZ R20, R108, R220, -R21 ;  /* 0x000000dc6c147223 */ /* 0x000fc40000010815 */
[----:B------:R-:W-:Y:S02]  /*6660*/  FADD.FTZ R217, RZ, R23 ;  /* 0x00000017ffd97221 */ /* 0x000fe40000010000 */
[----:B------:R-:W-:Y:S02]  /*6670*/  FADD.FTZ R191, R191, R20 ;  /* 0x00000014bfbf7221 */ /* 0x000fe40000010000 */
[----:B------:R-:W-:Y:S02]  /*6680*/  FADD.FTZ R18, R145, R22 ;  /* 0x0000001691127221 */ /* 0x000fe40000010000 */
[----:B------:R-:W-:-:S03]  /*6690*/  FMUL.FTZ R20, R105, R217 ;  /* 0x000000d969147220 */ /* 0x000fc60000410000 */
[----:B------:R2:W-:Y:S01]  /*66a0*/  STS.128 [R102.X16+0x35e0], R16 ;  /* 0x0035e01066007388 */ /* 0x0005e2000000cc00 */
[-C--:B0-----:R-:W-:Y:S02]  /*66b0*/  FFMA.FTZ R219, R106, R191.reuse, -R20 ;  /* 0x000000bf6adb7223 */ /* 0x081fe40000010814 */
[----:B------:R-:W-:Y:S02]  /*66c0*/  FMUL.FTZ R20, R105, R191 ;  /* 0x000000bf69147220 */ /* 0x000fe40000410000 */
[----:B------:R-:W-:Y:S02]  /*66d0*/  FADD.FTZ R219, R204, R219 ;  /* 0x000000dbccdb7221 */ /* 0x000fe40000010000 */
[----:B------:R-:W-:Y:S01]  /*66e0*/  FFMA.FTZ R204, R106, R217, R20 ;  /* 0x000000d96acc7223 */ /* 0x000fe20000010014 */
[----:B------:R-:W-:Y:S06]  /*66f0*/  BAR.SYNC.DEFER_BLOCKING 0x0 ;  /* 0x0000000000007b1d */ /* 0x000fec0000010000 */
[----:B------:R-:W-:Y:S05]  /*6700*/  @P0 BRA `(.L_x_6564) ;  /* 0x00000af000000947 */ /* 0x000fea0003800000 */
[C---:B-1----:R-:W-:Y:S02]  /*6710*/  SHF.L.U32 R221, R102.reuse, 0x5, RZ ;  /* 0x0000000566dd7819 */ /* 0x042fe400000006ff */
[----:B------:R-:W-:-:S03]  /*6720*/  LOP3.LUT R222, R102, 0x1f, RZ, 0xc0, !PT ;  /* 0x0000001f66de7812 */ /* 0x000fc600078ec0ff */
[----:B--2---:R-:W-:Y:S01]  /*6730*/  LDS.128 R16, [R221+0x35e0] ;  /* 0x0035e000dd107984 */ /* 0x004fe20000000c00 */
        /* <DEDUP_REMOVED lines=14> */
.L_x_6663:
[----:B------:R-:W-:Y:S05]  /*6820*/  BRA.DIV ~URZ, `(.L_x_6566) ;  /* 0x000068427f007947 */ /* 0x000fea000b800000 */
[----:B------:R2:W3:Y:S04]  /*6830*/  SHFL.DOWN PT, R21, R224, 0x1, 0x1f ;  /* 0x08201f00e0157f89 */ /* 0x0004e800000e0000 */
[----:B------:R2:W4:Y:S04]  /*6840*/  SHFL.DOWN PT, R223, R23, 0x1, 0x1f ;  /* 0x08201f0017df7f89 */ /* 0x00052800000e0000 */
[----:B------:R2:W0:Y:S02]  /*6850*/  SHFL.DOWN PT, R17, R22, 0x1, 0x1f ;  /* 0x08201f0016117f89 */ /* 0x00042400000e0000 */
.L_x_6664:
        /* <DEDUP_REMOVED lines=15> */
.L_x_6568:
[----:B------:R-:W-:Y:S05]  /*6950*/  BSYNC B1 ;  /* 0x0000000000017941 */ /* 0x000fea0003800000 */
.L_x_6567:
[----:B------:R-:W-:Y:S05]  /*6960*/  BRA.DIV ~URZ, `(.L_x_6569) ;  /* 0x000068627f007947 */ /* 0x000fea000b800000 */
[----:B-1----:R1:W2:Y:S04]  /*6970*/  SHFL.DOWN PT, R19, R226, 0x2, 0x1f ;  /* 0x08401f00e2137f89 */ /* 0x0022a800000e0000 */
[----:B---3--:R1:W3:Y:S04]  /*6980*/  SHFL.DOWN PT, R21, R224, 0x2, 0x1f ;  /* 0x08401f00e0157f89 */ /* 0x0082e800000e0000 */
[----:B----4-:R1:W4:Y:S04]  /*6990*/  SHFL.DOWN PT, R223, R23, 0x2, 0x1f ;  /* 0x08401f0017df7f89 */ /* 0x01032800000e0000 */
[----:B0-----:R1:W0:Y:S02]  /*69a0*/  SHFL.DOWN PT, R17, R22, 0x2, 0x1f ;  /* 0x08401f0016117f89 */ /* 0x00122400000e0000 */
.L_x_6665:
        /* <DEDUP_REMOVED lines=15> */
.L_x_6571:
[----:B------:R-:W-:Y:S05]  /*6aa0*/  BSYNC B1 ;  /* 0x0000000000017941 */ /* 0x000fea0003800000 */
.L_x_6570:
[----:B------:R-:W-:Y:S05]  /*6ab0*/  BRA.DIV ~URZ, `(.L_x_6572) ;  /* 0x000068e27f007947 */ /* 0x000fea000b800000 */
[----:B--2---:R2:W1:Y:S02]  /*6ac0*/  SHFL.DOWN PT, R19, R226, 0x4, 0x1f ;  /* 0x08801f00e2137f89 */ /* 0x00446400000e0000 */
.L_x_6666:
[----:B------:R-:W-:Y:S05]  /*6ad0*/  BRA.DIV ~URZ, `(.L_x_6573) ;  /* 0x000069427f007947 */ /* 0x000fea000b800000 */
[----:B---3--:R3:W2:Y:S04]  /*6ae0*/  SHFL.DOWN PT, R21, R224, 0x4, 0x1f ;  /* 0x08801f00e0157f89 */ /* 0x0086a800000e0000 */
[----:B----4-:R3:W4:Y:S04]  /*6af0*/  SHFL.DOWN PT, R223, R23, 0x4, 0x1f ;  /* 0x08801f0017df7f89 */ /* 0x01072800000e0000 */
[----:B0-----:R3:W0:Y:S02]  /*6b00*/  SHFL.DOWN PT, R17, R22, 0x4, 0x1f ;  /* 0x08801f0016117f89 */ /* 0x00162400000e0000 */
.L_x_6667:
        /* <DEDUP_REMOVED lines=15> */
.L_x_6575:
[----:B------:R-:W-:Y:S05]  /*6c00*/  BSYNC B1 ;  /* 0x0000000000017941 */ /* 0x000fea0003800000 */
.L_x_6574:
[----:B------:R-:W-:Y:S05]  /*6c10*/  BRA.DIV ~URZ, `(.L_x_6576) ;  /* 0x000069627f007947 */ /* 0x000fea000b800000 */
[----:B-1----:R1:W3:Y:S04]  /*6c20*/  SHFL.DOWN PT, R19, R226, 0x8, 0x1f ;  /* 0x09001f00e2137f89 */ /* 0x0022e800000e0000 */
[----:B--2---:R1:W2:Y:S04]  /*6c30*/  SHFL.DOWN PT, R21, R224, 0x8, 0x1f ;  /* 0x09001f00e0157f89 */ /* 0x0042a800000e0000 */
[----:B----4-:R1:W4:Y:S04]  /*6c40*/  SHFL.DOWN PT, R223, R23, 0x8, 0x1f ;  /* 0x09001f0017df7f89 */ /* 0x01032800000e0000 */
[----:B0-----:R1:W0:Y:S02]  /*6c50*/  SHFL.DOWN PT, R17, R22, 0x8, 0x1f ;  /* 0x09001f0016117f89 */ /* 0x00122400000e0000 */
.L_x_6668:
        /* <DEDUP_REMOVED lines=15> */
.L_x_6578:
[----:B------:R-:W-:Y:S05]  /*6d50*/  BSYNC B1 ;  /* 0x0000000000017941 */ /* 0x000fea0003800000 */
.L_x_6577:
[----:B------:R-:W-:Y:S05]  /*6d60*/  BRA.DIV ~URZ, `(.L_x_6579) ;  /* 0x000069e27f007947 */ /* 0x000fea000b800000 */
[----:B---3--:R3:W1:Y:S02]  /*6d70*/  SHFL.DOWN PT, R19, R226, 0x10, 0x1f ;  /* 0x0a001f00e2137f89 */ /* 0x00866400000e0000 */
.L_x_6669:
[----:B------:R-:W-:Y:S05]  /*6d80*/  BRA.DIV ~URZ, `(.L_x_6580) ;  /* 0x00006a427f007947 */ /* 0x000fea000b800000 */
[----:B--2---:R2:W3:Y:S04]  /*6d90*/  SHFL.DOWN PT, R21, R224, 0x10, 0x1f ;  /* 0x0a001f00e0157f89 */ /* 0x0044e800000e0000 */
[----:B----4-:R2:W4:Y:S04]  /*6da0*/  SHFL.DOWN PT, R223, R23, 0x10, 0x1f ;  /* 0x0a001f0017df7f89 */ /* 0x01052800000e0000 */
[----:B0-----:R2:W0:Y:S02]  /*6db0*/  SHFL.DOWN PT, R17, R22, 0x10, 0x1f ;  /* 0x0a001f0016117f89 */ /* 0x00142400000e0000 */
.L_x_6670:
        /* <DEDUP_REMOVED lines=13> */
.L_x_6582:
[----:B------:R-:W-:Y:S05]  /*6e90*/  BSYNC B1 ;  /* 0x0000000000017941 */ /* 0x000fea0003800000 */
.L_x_6581:
[----:B------:R-:W-:Y:S05]  /*6ea0*/  BRA.DIV ~URZ, `(.L_x_6583) ;  /* 0x00006a827f007947 */ /* 0x000fea000b800000 */
[----:B------:R-:W5:Y:S04]  /*6eb0*/  SHFL.IDX PT, R235, R224, RZ, 0x1f ;  /* 0x00001fffe0eb7589 */ /* 0x000f6800000e0000 */
[----:B------:R-:W2:Y:S04]  /*6ec0*/  SHFL.IDX PT, R225, R226, RZ, 0x1f ;  /* 0x00001fffe2e17589 */ /* 0x000ea800000e0000 */
[----:B----4-:R-:W4:Y:S04]  /*6ed0*/  SHFL.IDX PT, R223, R23, RZ, 0x1f ;  /* 0x00001fff17df7589 */ /* 0x010f2800000e0000 */
[----:B------:R-:W3:Y:S04]  /*6ee0*/  SHFL.DOWN PT, R227, R23, 0x1, 0x1f ;  /* 0x08201f0017e37f89 */ /* 0x000ee800000e0000 */
[----:B------:R-:W1:Y:S04]  /*6ef0*/  SHFL.IDX PT, R222, R22, RZ, 0x1f ;  /* 0x00001fff16de7589 */ /* 0x000e6800000e0000 */
[----:B------:R-:W0:Y:S04]  /*6f00*/  SHFL.DOWN PT, R231, R22, 0x1, 0x1f ;  /* 0x08201f0016e77f89 */ /* 0x000e2800000e0000 */
[----:B------:R-:W0:Y:S01]  /*6f10*/  SHFL.IDX PT, R232, R12, RZ, 0x1f ;  /* 0x00001fff0ce87589 */ /* 0x000e2200000e0000 */
[----:B-----5:R-:W-:-:S02]  /*6f20*/  FMUL.FTZ R230, R15, R235 ;  /* 0x000000eb0fe67220 */ /* 0x020fc40000410000 */
[C---:B------:R-:W-:Y:S01]  /*6f30*/  FMUL.FTZ R16, R14.reuse, R235 ;  /* 0x000000eb0e107220 */ /* 0x040fe20000410000 */
[----:B------:R-:W0:Y:S01]  /*6f40*/  SHFL.IDX PT, R236, R14, RZ, 0x1f ;  /* 0x00001fff0eec7589 */ /* 0x000e2200000e0000 */
[-C--:B--2---:R-:W-:Y:S02]  /*6f50*/  FFMA.FTZ R230, R14, R225.reuse, -R230 ;  /* 0x000000e10ee67223 */ /* 0x084fe400000108e6 */
[----:B------:R-:W-:Y:S01]  /*6f60*/  FFMA.FTZ R233, R15, R225, R16 ;  /* 0x000000e10fe97223 */ /* 0x000fe20000010010 */
[----:B-1----:R-:W1:Y:S04]  /*6f70*/  SHFL.IDX PT, R19, R15, RZ, 0x1f ;  /* 0x00001fff0f137589 */ /* 0x002e6800000e0000 */
[----:B------:R-:W2:Y:S04]  /*6f80*/  SHFL.IDX PT, R234, R13, RZ, 0x1f ;  /* 0x00001fff0dea7589 */ /* 0x000ea800000e0000 */
[----:B------:R5:W0:Y:S04]  /*6f90*/  SHFL.DOWN PT, R229, R224, 0x1, 0x1f ;  /* 0x08201f00e0e57f89 */ /* 0x000a2800000e0000 */
[----:B------:R3:W0:Y:S01]  /*6fa0*/  SHFL.DOWN PT, R228, R226, 0x1, 0x1f ;  /* 0x08201f00e2e47f89 */ /* 0x00062200000e0000 */
[----:B-----5:R-:W-:-:S02]  /*6fb0*/  FMUL.FTZ R224, R12, R235 ;  /* 0x000000eb0ce07220 */ /* 0x020fc40000410000 */
[----:B------:R-:W-:Y:S02]  /*6fc0*/  FMUL.FTZ R235, R13, R235 ;  /* 0x000000eb0deb7220 */ /* 0x000fe40000410000 */
[----:B---3--:R-:W-:Y:S02]  /*6fd0*/  FMUL.FTZ R226, R12, R225 ;  /* 0x000000e10ce27220 */ /* 0x008fe40000410000 */
.L_x_6671:
[----:B----4-:R3:W4:Y:S01]  /*6fe0*/  LDS.128 R20, [R221+0x35f0] ;  /* 0x0035f000dd147984 */ /* 0x0107220000000c00 */
[----:B------:R-:W-:Y:S01]  /*6ff0*/  ISETP.NE.AND P0, PT, R102, 0x1f, PT ;  /* 0x0000001f6600780c */ /* 0x000fe20003f05270 */
[----:B------:R-:W-:Y:S01]  /*7000*/  BSSY B1, `(.L_x_6584) ;  /* 0x000000f000017945 */ /* 0x000fe20003800000 */
[----:B0-----:R-:W-:Y:S02]  /*7010*/  MOV R16, R232 ;  /* 0x000000e800107202 */ /* 0x001fe40000000f00 */
[----:B--2---:R-:W-:Y:S02]  /*7020*/  MOV R17, R234 ;  /* 0x000000ea00117202 */ /* 0x004fe40000000f00 */
        /* <DEDUP_REMOVED lines=12> */
.L_x_6585:
[----:B---3--:R-:W-:Y:S05]  /*70f0*/  BSYNC B1 ;  /* 0x0000000000017941 */ /* 0x008fea0003800000 */
.L_x_6584:
[C---:B-1--4-:R-:W-:Y:S01]  /*7100*/  FMUL.FTZ R227, R21.reuse, R19 ;  /* 0x0000001315e37220 */ /* 0x052fe20000410000 */
        /* <DEDUP_REMOVED lines=15> */
.L_x_6564:
[----:B-1----:R-:W-:Y:S05]  /*7200*/  BSYNC B0 ;  /* 0x0000000000007941 */ /* 0x002fea0003800000 */
.L_x_6563:
[----:B0-2---:R-:W-:Y:S01]  /*7210*/  FMUL.FTZ R19, R147, R32 ;  /* 0x0000002093137220 */ /* 0x005fe20000410000 */
[----:B------:R-:W-:Y:S01]  /*7220*/  WARPSYNC 0xffffffff ;  /* 0xffffffff00007948 */ /* 0x000fe20003800000 */
[----:B------:R-:W-:Y:S01]  /*7230*/  BAR.SYNC.DEFER_BLOCKING 0x0 ;  /* 0x0000000000007b1d */ /* 0x000fe20000010000 */
[----:B------:R-:W-:Y:S01]  /*7240*/  FMUL.FTZ R22, R151, R212 ;  /* 0x000000d497167220 */ /* 0x000fe20000410000 */
[----:B------:R-:W-:Y:S01]  /*7250*/  ISETP.NE.AND P0, PT, R102, RZ, PT ;  /* 0x000000ff6600720c */ /* 0x000fe20003f05270 */
[----:B------:R-:W-:-:S02]  /*7260*/  FFMA.FTZ R16, R136, R210, -R19 ;  /* 0x000000d288107223 */ /* 0x000fc40000010813 */
[----:B------:R-:W-:Y:S01]  /*7270*/  FMUL.FTZ R19, R151, R203 ;  /* 0x000000cb97137220 */ /* 0x000fe20000410000 */
[----:B------:R-:W-:Y:S01]  /*7280*/  ULDC UR30, c[0x0][0x168] ;  /* 0x00005a00001e7ab9 */ /* 0x000fe20000000800 */
[----:B------:R-:W-:Y:S01]  /*7290*/  FMUL.FTZ R147, R147, R210 ;  /* 0x000000d293937220 */ /* 0x000fe20000410000 */
[----:B------:R-:W-:Y:S01]  /*72a0*/  UIADD3 UR30, -UR16, UR30, URZ ;  /* 0x0000001e101e7290 */ /* 0x000fe2000fffe13f */
[----:B------:R-:W-:Y:S01]  /*72b0*/  FFMA.FTZ R228, R148, R212, -R19 ;  /* 0x000000d494e47223 */ /* 0x000fe20000010813 */
[----:B------:R-:W-:Y:S01]  /*72c0*/  BSSY B0, `(.L_x_6586) ;  /* 0x0000224000007945 */ /* 0x000fe20003800000 */
[----:B------:R-:W-:Y:S02]  /*72d0*/  FMUL.FTZ R19, R167, R198 ;  /* 0x000000c6a7137220 */ /* 0x000fe40000410000 */
[----:B------:R-:W-:Y:S02]  /*72e0*/  FMUL.FTZ R224, R165, R200 ;  /* 0x000000c8a5e07220 */ /* 0x000fe40000410000 */
[----:B------:R-:W-:-:S02]  /*72f0*/  FFMA.FTZ R222, R164, R216, -R19 ;  /* 0x000000d8a4de7223 */ /* 0x000fc40000010813 */
[----:B------:R-:W-:Y:S02]  /*7300*/  FMUL.FTZ R221, R165, R209 ;  /* 0x000000d1a5dd7220 */ /* 0x000fe40000410000 */
[----:B------:R-:W-:Y:S02]  /*7310*/  FMUL.FTZ R21, R167, R216 ;  /* 0x000000d8a7157220 */ /* 0x000fe40000410000 */
[----:B------:R-:W-:Y:S02]  /*7320*/  FMUL.FTZ R19, R175, R196 ;  /* 0x000000c4af137220 */ /* 0x000fe40000410000 */
[----:B------:R-:W-:Y:S02]  /*7330*/  FMUL.FTZ R151, R29, R192 ;  /* 0x000000c01d977220 */ /* 0x000fe40000410000 */
[----:B------:R-:W-:Y:S02]  /*7340*/  FMUL.FTZ R175, R175, R218 ;  /* 0x000000daafaf7220 */ /* 0x000fe40000410000 */
[----:B------:R-:W-:-:S02]  /*7350*/  FMUL.FTZ R29, R29, R220 ;  /* 0x000000dc1d1d7220 */ /* 0x000fc40000410000 */
[----:B------:R-:W-:Y:S02]  /*7360*/  FMUL.FTZ R17, R137, R206 ;  /* 0x000000ce89117220 */ /* 0x000fe40000410000 */
[----:B------:R-:W-:Y:S02]  /*7370*/  FFMA.FTZ R136, R136, R32, R147 ;  /* 0x0000002088887223 */ /* 0x000fe40000010093 */
[----:B------:R-:W-:Y:S02]  /*7380*/  FFMA.FTZ R22, R148, R203, R22 ;  /* 0x000000cb94167223 */ /* 0x000fe40000010016 */
[C---:B------:R-:W-:Y:S02]  /*7390*/  FFMA.FTZ R224, R162.reuse, R209, -R224 ;  /* 0x000000d1a2e07223 */ /* 0x040fe400000108e0 */
[----:B------:R-:W-:Y:S02]  /*73a0*/  FFMA.FTZ R221, R162, R200, R221 ;  /* 0x000000c8a2dd7223 */ /* 0x000fe400000100dd */
[----:B------:R-:W-:-:S02]  /*73b0*/  FFMA.FTZ R21, R164, R198, R21 ;  /* 0x000000c6a4157223 */ /* 0x000fc40000010015 */
[----:B------:R-:W-:Y:S02]  /*73c0*/  FFMA.FTZ R151, R180, R220, -R151 ;  /* 0x000000dcb4977223 */ /* 0x000fe40000010897 */
[----:B------:R-:W-:Y:S02]  /*73d0*/  FMUL.FTZ R137, R137, R208 ;  /* 0x000000d089897220 */ /* 0x000fe40000410000 */
[C---:B------:R-:W-:Y:S02]  /*73e0*/  FFMA.FTZ R164, R24.reuse, R218, -R19 ;  /* 0x000000da18a47223 */ /* 0x040fe40000010813 */
[----:B------:R-:W-:Y:S02]  /*73f0*/  FFMA.FTZ R162, R24, R196, R175 ;  /* 0x000000c418a27223 */ /* 0x000fe400000100af */
[C---:B------:R-:W-:Y:S02]  /*7400*/  FMUL.FTZ R148, R179.reuse, R194 ;  /* 0x000000c2b3947220 */ /* 0x040fe40000410000 */
[----:B------:R-:W-:-:S02]  /*7410*/  FMUL.FTZ R147, R179, R193 ;  /* 0x000000c1b3937220 */ /* 0x000fc40000410000 */
[----:B------:R-:W-:Y:S02]  /*7420*/  FFMA.FTZ R180, R180, R192, R29 ;  /* 0x000000c0b4b47223 */ /* 0x000fe4000001001d */
[----:B------:R-:W-:Y:S02]  /*7430*/  FFMA.FTZ R17, R135, R208, -R17 ;  /* 0x000000d087117223 */ /* 0x000fe40000010811 */
[C---:B------:R-:W-:Y:S02]  /*7440*/  FMUL.FTZ R226, R153.reuse, R202 ;  /* 0x000000ca99e27220 */ /* 0x040fe40000410000 */
[----:B------:R-:W-:Y:S02]  /*7450*/  FMUL.FTZ R225, R153, R207 ;  /* 0x000000cf99e17220 */ /* 0x000fe40000410000 */
[C---:B------:R-:W-:Y:S02]  /*7460*/  FMUL.FTZ R19, R206.reuse, UR43 ;  /* 0x0000002bce137c20 */ /* 0x040fe40008410000 */
[----:B------:R-:W-:-:S02]  /*7470*/  FMUL.FTZ R29, R206, UR42 ;  /* 0x0000002ace1d7c20 */ /* 0x000fc40008410000 */
[----:B------:R-:W-:Y:S02]  /*7480*/  FADD.FTZ R24, R97, R97 ;  /* 0x0000006161187221 */ /* 0x000fe40000010000 */
[----:B------:R-:W-:Y:S02]  /*7490*/  FFMA.FTZ R135, R135, R206, R137 ;  /* 0x000000ce87877223 */ /* 0x000fe40000010089 */
[C---:B------:R-:W-:Y:S02]  /*74a0*/  FFMA.FTZ R148, R28.reuse, R193, -R148 ;  /* 0x000000c11c947223 */ /* 0x040fe40000010894 */
[----:B------:R-:W-:Y:S02]  /*74b0*/  FFMA.FTZ R147, R28, R194, R147 ;  /* 0x000000c21c937223 */ /* 0x000fe40000010093 */
[C---:B------:R-:W-:Y:S02]  /*74c0*/  FFMA.FTZ R226, R150.reuse, R207, -R226 ;  /* 0x000000cf96e27223 */ /* 0x040fe400000108e2 */
[----:B------:R-:W-:-:S02]  /*74d0*/  FFMA.FTZ R225, R150, R202, R225 ;  /* 0x000000ca96e17223 */ /* 0x000fc400000100e1 */
[C---:B------:R-:W-:Y:S02]  /*74e0*/  FFMA.FTZ R28, R208.reuse, UR42, -R19 ;  /* 0x0000002ad01c7c23 */ /* 0x040fe40008010813 */
[----:B------:R-:W-:Y:S02]  /*74f0*/  FFMA.FTZ R29, R208, UR43, R29 ;  /* 0x0000002bd01d7c23 */ /* 0x000fe4000801001d */
[----:B------:R-:W-:Y:S02]  /*7500*/  FFMA.FTZ R17, R24, R17, RZ ;  /* 0x0000001118117223 */ /* 0x000fe400000100ff */
[----:B------:R-:W-:Y:S02]  /*7510*/  FADD.FTZ R150, R96, R96 ;  /* 0x0000006060967221 */ /* 0x000fe40000010000 */
[C---:B------:R-:W-:Y:S02]  /*7520*/  FFMA.FTZ R19, -R24.reuse, R135, RZ ;  /* 0x0000008718137223 */ /* 0x040fe400000101ff */
[----:B------:R-:W-:-:S02]  /*7530*/  FMUL.FTZ R28, R24, R28 ;  /* 0x0000001c181c7220 */ /* 0x000fc40000410000 */
[----:B------:R-:W-:Y:S02]  /*7540*/  FFMA.FTZ R135, -R24, R29, -RZ ;  /* 0x0000001d18877223 */ /* 0x000fe400000109ff */
[----:B------:R-:W-:Y:S02]  /*7550*/  FFMA.FTZ R24, R150, R16, R17 ;  /* 0x0000001096187223 */ /* 0x000fe40000010011 */
[----:B------:R-:W0:Y:S01]  /*7560*/  LDS.64 R16, [R102.X16+0x35e8] ;  /* 0x0035e80066107984 */ /* 0x000e22000000ca00 */
[C---:B------:R-:W-:Y:S02]  /*7570*/  FMUL.FTZ R29, R32.reuse, UR43 ;  /* 0x0000002b201d7c20 */ /* 0x040fe40008410000 */
[----:B------:R-:W-:Y:S02]  /*7580*/  FMUL.FTZ R137, R32, UR42 ;  /* 0x0000002a20897c20 */ /* 0x000fe40008410000 */
[C---:B------:R-:W-:Y:S02]  /*7590*/  FMUL.FTZ R23, R149.reuse, R33 ;  /* 0x0000002195177220 */ /* 0x040fe40000410000 */
[----:B------:R-:W-:-:S02]  /*75a0*/  FMUL.FTZ R20, R149, R205 ;  /* 0x000000cd95147220 */ /* 0x000fc40000410000 */
[----:B------:R-:W-:Y:S02]  /*75b0*/  FMUL.FTZ R18, R182, R217 ;  /* 0x000000d9b6127220 */ /* 0x000fe40000410000 */
[----:B------:R-:W-:Y:S02]  /*75c0*/  FMUL.FTZ R153, R178, R197 ;  /* 0x000000c5b2997220 */ /* 0x000fe40000410000 */
[C---:B------:R-:W-:Y:S02]  /*75d0*/  FFMA.FTZ R29, R210.reuse, UR42, -R29 ;  /* 0x0000002ad21d7c23 */ /* 0x040fe4000801081d */
[----:B------:R-:W-:Y:S02]  /*75e0*/  FFMA.FTZ R137, R210, UR43, R137 ;  /* 0x0000002bd2897c23 */ /* 0x000fe40008010089 */
[----:B------:R-:W-:Y:S02]  /*75f0*/  FMUL.FTZ R178, R178, R215 ;  /* 0x000000d7b2b27220 */ /* 0x000fe40000410000 */
[----:B------:R-:W-:-:S02]  /*7600*/  FADD.FTZ R204, RZ, R204 ;  /* 0x000000ccffcc7221 */ /* 0x000fc40000010000 */
[C---:B------:R-:W-:Y:S02]  /*7610*/  FFMA.FTZ R23, R146.reuse, R205, -R23 ;  /* 0x000000cd92177223 */ /* 0x040fe40000010817 */
[----:B------:R-:W-:Y:S02]  /*7620*/  FFMA.FTZ R20, R146, R33, R20 ;  /* 0x0000002192147223 */ /* 0x000fe40000010014 */
[----:B------:R-:W-:Y:S02]  /*7630*/  FFMA.FTZ R149, R181, R191, -R18 ;  /* 0x000000bfb5957223 */ /* 0x000fe40000010812 */
[----:B------:R-:W-:Y:S02]  /*7640*/  FFMA.FTZ R153, R176, R215, -R153 ;  /* 0x000000d7b0997223 */ /* 0x000fe40000010899 */
[----:B------:R-:W-:Y:S02]  /*7650*/  FMUL.FTZ R18, R184, R219 ;  /* 0x000000dbb8127220 */ /* 0x000fe40000410000 */
[----:B------:R-:W-:-:S02]  /*7660*/  FMUL.FTZ R146, R150, R29 ;  /* 0x0000001d96927220 */ /* 0x000fc40000410000 */
[C---:B------:R-:W-:Y:S02]  /*7670*/  FFMA.FTZ R137, -R150.reuse, R137, -RZ ;  /* 0x0000008996897223 */ /* 0x040fe400000109ff */
[----:B------:R-:W-:Y:S02]  /*7680*/  FFMA.FTZ R167, -R150, R136, R19 ;  /* 0x0000008896a77223 */ /* 0x000fe40000010113 */
[C---:B------:R-:W-:Y:S02]  /*7690*/  FMUL.FTZ R227, R163.reuse, R201 ;  /* 0x000000c9a3e37220 */ /* 0x040fe40000410000 */
[----:B------:R-:W-:Y:S02]  /*76a0*/  FMUL.FTZ R223, R163, R214 ;  /* 0x000000d6a3df7220 */ /* 0x000fe40000410000 */
[----:B------:R-:W-:Y:S02]  /*76b0*/  FMUL.FTZ R165, R168, R199 ;  /* 0x000000c7a8a57220 */ /* 0x000fe40000410000 */
[----:B------:R-:W-:-:S02]  /*76c0*/  FFMA.FTZ R176, R176, R197, R178 ;  /* 0x000000c5b0b07223 */ /* 0x000fc400000100b2 */
[----:B------:R-:W-:Y:S02]  /*76d0*/  FMUL.FTZ R150, R204, UR43 ;  /* 0x0000002bcc967c20 */ /* 0x000fe40008410000 */
[----:B------:R-:W-:Y:S02]  /*76e0*/  FMUL.FTZ R168, R168, R211 ;  /* 0x000000d3a8a87220 */ /* 0x000fe40000410000 */
[-C--:B------:R-:W-:Y:S02]  /*76f0*/  FMUL.FTZ R184, R184, R204.reuse ;  /* 0x000000ccb8b87220 */ /* 0x080fe40000410000 */
[----:B------:R-:W-:Y:S02]  /*7700*/  FMUL.FTZ R178, R204, UR42 ;  /* 0x0000002accb27c20 */ /* 0x000fe40008410000 */
[----:B------:R-:W-:Y:S02]  /*7710*/  FFMA.FTZ R18, R183, R204, R18 ;  /* 0x000000ccb7127223 */ /* 0x000fe40000010012 */
[----:B------:R-:W-:-:S02]  /*7720*/  FADD.FTZ R175, R95, R95 ;  /* 0x0000005f5faf7221 */ /* 0x000fc40000010000 */
[----:B------:R-:W-:Y:S02]  /*7730*/  FADD.FTZ R29, R81, R81 ;  /* 0x00000051511d7221 */ /* 0x000fe40000010000 */
[C---:B------:R-:W-:Y:S02]  /*7740*/  FFMA.FTZ R227, R152.reuse, R214, -R227 ;  /* 0x000000d698e37223 */ /* 0x040fe400000108e3 */
[----:B------:R-:W-:Y:S02]  /*7750*/  FFMA.FTZ R223, R152, R201, R223 ;  /* 0x000000c998df7223 */ /* 0x000fe400000100df */
[C---:B------:R-:W-:Y:S02]  /*7760*/  FFMA.FTZ R165, R166.reuse, R211, -R165 ;  /* 0x000000d3a6a57223 */ /* 0x040fe400000108a5 */
[----:B------:R-:W-:Y:S02]  /*7770*/  FFMA.FTZ R19, R219, UR42, -R150 ;  /* 0x0000002adb137c23 */ /* 0x000fe40008010896 */
[----:B------:R-:W-:-:S02]  /*7780*/  FFMA.FTZ R166, R166, R199, R168 ;  /* 0x000000c7a6a67223 */ /* 0x000fc400000100a8 */
[----:B------:R-:W-:Y:S02]  /*7790*/  FFMA.FTZ R152, R183, R219, -R184 ;  /* 0x000000dbb7987223 */ /* 0x000fe400000108b8 */
[----:B------:R-:W-:Y:S02]  /*77a0*/  FFMA.FTZ R178, R219, UR43, R178 ;  /* 0x0000002bdbb27c23 */ /* 0x000fe400080100b2 */
[----:B------:R-:W-:Y:S02]  /*77b0*/  FMUL.FTZ R168, R33, UR42 ;  /* 0x0000002a21a87c20 */ /* 0x000fe40008410000 */
[----:B------:R-:W-:Y:S02]  /*77c0*/  FMUL.FTZ R150, R29, R18 ;  /* 0x000000121d967220 */ /* 0x000fe40000410000 */
[----:B------:R-:W-:Y:S02]  /*77d0*/  FADD.FTZ R183, R94, R94 ;  /* 0x0000005e5eb77221 */ /* 0x000fe40000010000 */
[----:B------:R-:W-:-:S02]  /*77e0*/  FFMA.FTZ R167, -R175, R20, R167 ;  /* 0x00000014afa77223 */ /* 0x000fc400000101a7 */
[C---:B------:R-:W-:Y:S02]  /*77f0*/  FMUL.FTZ R18, R29.reuse, R19 ;  /* 0x000000131d127220 */ /* 0x040fe40000410000 */
[C---:B------:R-:W-:Y:S02]  /*7800*/  FMUL.FTZ R152, R29.reuse, R152 ;  /* 0x000000981d987220 */ /* 0x040fe40000410000 */
[----:B------:R-:W-:Y:S02]  /*7810*/  FFMA.FTZ R19, -R29, R178, -RZ ;  /* 0x000000b21d137223 */ /* 0x000fe400000109ff */
[----:B------:R-:W-:Y:S02]  /*7820*/  FFMA.FTZ R29, R205, UR43, R168 ;  /* 0x0000002bcd1d7c23 */ /* 0x000fe400080100a8 */
[----:B------:R-:W-:Y:S02]  /*7830*/  FFMA.FTZ R168, -R183, R22, R167 ;  /* 0x00000016b7a87223 */ /* 0x000fe400000101a7 */
[----:B0-----:R-:W-:-:S02]  /*7840*/  FMUL.FTZ R167, R17, -R3 ;  /* 0x8000000311a77220 */ /* 0x001fc40000410000 */
[----:B------:R-:W-:Y:S02]  /*7850*/  FMUL.FTZ R136, R33, UR43 ;  /* 0x0000002b21887c20 */ /* 0x000fe40008410000 */
[C---:B------:R-:W-:Y:S02]  /*7860*/  FMUL.FTZ R3, R16.reuse, -R3 ;  /* 0x8000000310037220 */ /* 0x040fe40000410000 */
[----:B------:R-:W-:Y:S02]  /*7870*/  FFMA.FTZ R136, R205, UR42, -R136 ;  /* 0x0000002acd887c23 */ /* 0x000fe40008010888 */
[-C--:B------:R-:W-:Y:S02]  /*7880*/  FFMA.FTZ R3, R17, R2.reuse, R3 ;  /* 0x0000000211037223 */ /* 0x080fe40000010003 */
[----:B------:R-:W-:Y:S02]  /*7890*/  FFMA.FTZ R16, R16, R2, -R167 ;  /* 0x0000000210107223 */ /* 0x000fe400000108a7 */
[----:B------:R-:W-:-:S02]  /*78a0*/  FMUL.FTZ R182, R182, R191 ;  /* 0x000000bfb6b67220 */ /* 0x000fc40000410000 */
[C---:B------:R-:W-:Y:S02]  /*78b0*/  FFMA.FTZ R23, R175.reuse, R23, R24 ;  /* 0x00000017af177223 */ /* 0x040fe40000010018 */
[C---:B------:R-:W-:Y:S02]  /*78c0*/  FMUL.FTZ R136, R175.reuse, R136 ;  /* 0x00000088af887220 */ /* 0x040fe40000410000 */
[----:B------:R-:W-:Y:S02]  /*78d0*/  FFMA.FTZ R29, -R175, R29, -RZ ;  /* 0x0000001daf1d7223 */ /* 0x000fe400000109ff */
[----:B------:R-:W-:Y:S02]  /*78e0*/  FADD.FTZ R3, -R190, R3 ;  /* 0x00000003be037221 */ /* 0x000fe40000010100 */
[----:B------:R-:W-:Y:S02]  /*78f0*/  FMUL.FTZ R175, R203, UR43 ;  /* 0x0000002bcbaf7c20 */ /* 0x000fe40008410000 */
[----:B------:R-:W-:-:S02]  /*7900*/  FMUL.FTZ R178, R202, UR43 ;  /* 0x0000002bcab27c20 */ /* 0x000fc40008410000 */
[----:B------:R-:W-:Y:S02]  /*7910*/  FADD.FTZ R189, R189, R16 ;  /* 0x00000010bdbd7221 */ /* 0x000fe40000010000 */
[----:B------:R-:W-:Y:S02]  /*7920*/  FFMA.FTZ R181, R181, R217, R182 ;  /* 0x000000d9b5b57223 */ /* 0x000fe400000100b6 */
[----:B------:R-:W-:Y:S02]  /*7930*/  FFMA.FTZ R23, R183, R228, R23 ;  /* 0x000000e4b7177223 */ /* 0x000fe40000010017 */
[----:B------:R-:W-:Y:S02]  /*7940*/  FADD.FTZ R179, R93, R93 ;  /* 0x0000005d5db37221 */ /* 0x000fe40000010000 */
[----:B------:R-:W-:Y:S02]  /*7950*/  FMUL.FTZ R182, R202, UR42 ;  /* 0x0000002acab67c20 */ /* 0x000fe40008410000 */
[----:B------:R-:W-:-:S02]  /*7960*/  FMUL.FTZ R2, R105, -R3 ;  /* 0x8000000369027220 */ /* 0x000fc40000410000 */
[----:B------:R-:W-:Y:S02]  /*7970*/  FFMA.FTZ R20, R212, UR42, -R175 ;  /* 0x0000002ad4147c23 */ /* 0x000fe400080108af */
[----:B------:R-:W-:Y:S02]  /*7980*/  FFMA.FTZ R178, R207, UR42, -R178 ;  /* 0x0000002acfb27c23 */ /* 0x000fe400080108b2 */
[----:B------:R-:W-:Y:S02]  /*7990*/  FMUL.FTZ R167, R201, UR43 ;  /* 0x0000002bc9a77c20 */ /* 0x000fe40008410000 */
[----:B------:R-:W-:Y:S02]  /*79a0*/  FMUL.FTZ R105, R105, -R189 ;  /* 0x800000bd69697220 */ /* 0x000fe40000410000 */
[----:B------:R-:W-:Y:S02]  /*79b0*/  FMUL.FTZ R175, R201, UR42 ;  /* 0x0000002ac9af7c20 */ /* 0x000fe40008410000 */
[----:B------:R-:W-:-:S02]  /*79c0*/  FMUL.FTZ R163, R177, R195 ;  /* 0x000000c3b1a37220 */ /* 0x000fc40000410000 */
[----:B------:R-:W-:Y:S02]  /*79d0*/  FFMA.FTZ R22, R207, UR43, R182 ;  /* 0x0000002bcf167c23 */ /* 0x000fe400080100b6 */
[----:B------:R-:W-:Y:S02]  /*79e0*/  FFMA.FTZ R226, R179, R226, R23 ;  /* 0x000000e2b3e27223 */ /* 0x000fe40000010017 */
[----:B------:R-:W-:Y:S02]  /*79f0*/  FMUL.FTZ R177, R177, R213 ;  /* 0x000000d5b1b17220 */ /* 0x000fe40000410000 */
[----:B------:R-:W-:Y:S02]  /*7a00*/  FADD.FTZ R182, R92, R92 ;  /* 0x0000005c5cb67221 */ /* 0x000fe40000010000 */
[----:B------:R-:W-:Y:S02]  /*7a10*/  FMUL.FTZ R23, R179, R178 ;  /* 0x000000b2b3177220 */ /* 0x000fe40000410000 */
[----:B------:R-:W-:-:S02]  /*7a20*/  FFMA.FTZ R167, R214, UR42, -R167 ;  /* 0x0000002ad6a77c23 */ /* 0x000fc400080108a7 */
[----:B------:R-:W-:Y:S02]  /*7a30*/  FFMA.FTZ R17, R106, R3, R105 ;  /* 0x000000036a117223 */ /* 0x000fe40000010069 */
[----:B------:R-:W-:Y:S02]  /*7a40*/  FFMA.FTZ R178, -R179, R225, R168 ;  /* 0x000000e1b3b27223 */ /* 0x000fe400000101a8 */
[----:B------:R-:W-:Y:S02]  /*7a50*/  FFMA.FTZ R175, R214, UR43, R175 ;  /* 0x0000002bd6af7c23 */ /* 0x000fe400080100af */
[----:B------:R-:W-:Y:S02]  /*7a60*/  FFMA.FTZ R2, R106, R189, -R2 ;  /* 0x000000bd6a027223 */ /* 0x000fe40000010802 */
[C---:B------:R-:W-:Y:S02]  /*7a70*/  FFMA.FTZ R163, R174.reuse, R213, -R163 ;  /* 0x000000d5aea37223 */ /* 0x040fe400000108a3 */
[----:B------:R-:W-:-:S02]  /*7a80*/  FFMA.FTZ R174, R174, R195, R177 ;  /* 0x000000c3aeae7223 */ /* 0x000fc400000100b1 */
[----:B------:R-:W-:Y:S02]  /*7a90*/  FMUL.FTZ R168, R182, R167 ;  /* 0x000000a7b6a87220 */ /* 0x000fe40000410000 */
[----:B------:R-:W-:Y:S02]  /*7aa0*/  FADD.FTZ R17, -R188, R17 ;  /* 0x00000011bc117221 */ /* 0x000fe40000010100 */
[----:B------:R-:W-:Y:S02]  /*7ab0*/  FMUL.FTZ R177, R203, UR42 ;  /* 0x0000002acbb17c20 */ /* 0x000fe40008410000 */
[C---:B------:R-:W-:Y:S02]  /*7ac0*/  FFMA.FTZ R227, R182.reuse, R227, R226 ;  /* 0x000000e3b6e37223 */ /* 0x040fe400000100e2 */
[C---:B------:R-:W-:Y:S02]  /*7ad0*/  FFMA.FTZ R167, -R182.reuse, R175, -RZ ;  /* 0x000000afb6a77223 */ /* 0x040fe400000109ff */
[----:B------:R-:W-:-:S02]  /*7ae0*/  FFMA.FTZ R178, -R182, R223, R178 ;  /* 0x000000dfb6b27223 */ /* 0x000fc400000101b2 */
[C---:B------:R-:W-:Y:S02]  /*7af0*/  FMUL.FTZ R16, R200.reuse, UR43 ;  /* 0x0000002bc8107c20 */ /* 0x040fe40008410000 */
[----:B------:R-:W-:Y:S02]  /*7b00*/  FADD.FTZ R187, R187, R2 ;  /* 0x00000002bbbb7221 */ /* 0x000fe40000010000 */
[----:B------:R-:W-:Y:S02]  /*7b10*/  FMUL.FTZ R182, R200, UR42 ;  /* 0x0000002ac8b67c20 */ /* 0x000fe40008410000 */
[----:B------:R-:W-:Y:S02]  /*7b20*/  FFMA.FTZ R22, -R179, R22, -RZ ;  /* 0x00000016b3167223 */ /* 0x000fe400000109ff */
[----:B------:R-:W-:Y:S02]  /*7b30*/  FMUL.FTZ R2, R107, -R17 ;  /* 0x800000116b027220 */ /* 0x000fe40000410000 */
[----:B------:R-:W-:-:S02]  /*7b40*/  FFMA.FTZ R24, R212, UR43, R177 ;  /* 0x0000002bd4187c23 */ /* 0x000fc400080100b1 */
[----:B------:R-:W-:Y:S02]  /*7b50*/  FADD.FTZ R179, R91, R91 ;  /* 0x0000005b5bb37221 */ /* 0x000fe40000010000 */
[----:B------:R-:W-:Y:S02]  /*7b60*/  FFMA.FTZ R16, R209, UR42, -R16 ;  /* 0x0000002ad1107c23 */ /* 0x000fe40008010810 */
[----:B------:R-:W-:Y:S02]  /*7b70*/  FMUL.FTZ R107, R107, -R187 ;  /* 0x800000bb6b6b7220 */ /* 0x000fe40000410000 */
[----:B------:R-:W-:Y:S02]  /*7b80*/  FFMA.FTZ R177, R209, UR43, R182 ;  /* 0x0000002bd1b17c23 */ /* 0x000fe400080100b6 */
[----:B------:R-:W-:Y:S02]  /*7b90*/  FMUL.FTZ R105, R198, UR43 ;  /* 0x0000002bc6697c20 */ /* 0x000fe40008410000 */
[----:B------:R-:W-:-:S02]  /*7ba0*/  FMUL.FTZ R175, R179, R16 ;  /* 0x00000010b3af7220 */ /* 0x000fc40000410000 */
[C---:B------:R-:W-:Y:S02]  /*7bb0*/  FFMA.FTZ R107, R108.reuse, R17, R107 ;  /* 0x000000116c6b7223 */ /* 0x040fe4000001006b */
[C---:B------:R-:W-:Y:S02]  /*7bc0*/  FFMA.FTZ R227, R179.reuse, R224, R227 ;  /* 0x000000e0b3e37223 */ /* 0x040fe400000100e3 */
[C---:B------:R-:W-:Y:S02]  /*7bd0*/  FFMA.FTZ R177, -R179.reuse, R177, -RZ ;  /* 0x000000b1b3b17223 */ /* 0x040fe400000109ff */
[----:B------:R-:W-:Y:S02]  /*7be0*/  FFMA.FTZ R16, -R179, R221, R178 ;  /* 0x000000ddb3107223 */ /* 0x000fe400000101b2 */
[----:B------:R-:W-:Y:S02]  /*7bf0*/  FFMA.FTZ R2, R108, R187, -R2 ;  /* 0x000000bb6c027223 */ /* 0x000fe40000010802 */
[----:B------:R-:W-:-:S02]  /*7c00*/  FMUL.FTZ R179, R198, UR42 ;  /* 0x0000002ac6b37c20 */ /* 0x000fc40008410000 */
[----:B------:R-:W-:Y:S02]  /*7c10*/  FADD.FTZ R106, R90, R90 ;  /* 0x0000005a5a6a7221 */ /* 0x000fe40000010000 */
[----:B------:R-:W-:Y:S02]  /*7c20*/  FFMA.FTZ R105, R216, UR42, -R105 ;  /* 0x0000002ad8697c23 */ /* 0x000fe40008010869 */
[----:B------:R-:W-:Y:S02]  /*7c30*/  FADD.FTZ R186, -R186, R107 ;  /* 0x0000006bbaba7221 */ /* 0x000fe40000010100 */
[----:B------:R-:W-:Y:S02]  /*7c40*/  FADD.FTZ R2, R185, R2 ;  /* 0x00000002b9027221 */ /* 0x000fe40000010000 */
[----:B------:R-:W-:Y:S02]  /*7c50*/  FFMA.FTZ R179, R216, UR43, R179 ;  /* 0x0000002bd8b37c23 */ /* 0x000fe400080100b3 */
[----:B------:R-:W-:-:S02]  /*7c60*/  FMUL.FTZ R178, R106, R105 ;  /* 0x000000696ab27220 */ /* 0x000fc40000410000 */
[C---:B------:R-:W-:Y:S02]  /*7c70*/  FMUL.FTZ R105, R109.reuse, -R186 ;  /* 0x800000ba6d697220 */ /* 0x040fe40000410000 */
[-C--:B------:R-:W-:Y:S02]  /*7c80*/  FMUL.FTZ R109, R109, -R2.reuse ;  /* 0x800000026d6d7220 */ /* 0x080fe40000410000 */
[C---:B------:R-:W-:Y:S02]  /*7c90*/  FFMA.FTZ R107, -R106.reuse, R179, -RZ ;  /* 0x000000b36a6b7223 */ /* 0x040fe400000109ff */
[----:B------:R-:W-:Y:S02]  /*7ca0*/  FFMA.FTZ R179, -R106, R21, R16 ;  /* 0x000000156ab37223 */ /* 0x000fe40000010110 */
[----:B------:R-:W-:Y:S02]  /*7cb0*/  FFMA.FTZ R21, R110, R2, -R105 ;  /* 0x000000026e157223 */ /* 0x000fe40000010869 */
[----:B------:R-:W-:-:S02]  /*7cc0*/  FMUL.FTZ R16, R199, UR43 ;  /* 0x0000002bc7107c20 */ /* 0x000fc40008410000 */
[----:B------:R-:W-:Y:S02]  /*7cd0*/  FFMA.FTZ R110, R110, R186, R109 ;  /* 0x000000ba6e6e7223 */ /* 0x000fe4000001006d */
[C---:B------:R-:W-:Y:S02]  /*7ce0*/  FMUL.FTZ R20, R183.reuse, R20 ;  /* 0x00000014b7147220 */ /* 0x040fe40000410000 */
[----:B------:R-:W-:Y:S02]  /*7cf0*/  FFMA.FTZ R24, -R183, R24, -RZ ;  /* 0x00000018b7187223 */ /* 0x000fe400000109ff */
[----:B------:R-:W-:Y:S02]  /*7d00*/  FADD.FTZ R183, R89, R89 ;  /* 0x0000005959b77221 */ /* 0x000fe40000010000 */
[----:B------:R-:W-:Y:S02]  /*7d10*/  FFMA.FTZ R16, R211, UR42, -R16 ;  /* 0x0000002ad3107c23 */ /* 0x000fe40008010810 */
[----:B------:R-:W-:-:S02]  /*7d20*/  FADD.FTZ R31, -R31, R110 ;  /* 0x0000006e1f1f7221 */ /* 0x000fc40000010100 */
[----:B------:R-:W-:Y:S02]  /*7d30*/  FADD.FTZ R21, R30, R21 ;  /* 0x000000151e157221 */ /* 0x000fe40000010000 */
        /* <DEDUP_REMOVED lines=9> */
[----:B------:R-:W-:Y:S02]  /*7dd0*/  FMUL.FTZ R113, R113, -R26 ;  /* 0x8000001a71717220 */ /* 0x000fe40000410000 */
[----:B------:R-:W-:-:S02]  /*7de0*/  FMUL.FTZ R106, R199, UR42 ;  /* 0x0000002ac76a7c20 */ /* 0x000fc40008410000 */
[C---:B------:R-:W-:Y:S02]  /*7df0*/  FFMA.FTZ R16, R114.reuse, R26, -R25 ;  /* 0x0000001a72107223 */ /* 0x040fe40000010819 */
[----:B------:R-:W-:Y:S02]  /*7e00*/  FFMA.FTZ R114, R114, R30, R113 ;  /* 0x0000001e72727223 */ /* 0x000fe40000010071 */
[----:B------:R-:W-:Y:S02]  /*7e10*/  FFMA.FTZ R165, R183, R165, R222 ;  /* 0x000000a5b7a57223 */ /* 0x000fe400000100de */
[----:B------:R-:W-:Y:S02]  /*7e20*/  FADD.FTZ R108, R88, R88 ;  /* 0x00000058586c7221 */ /* 0x000fe40000010000 */
[----:B------:R-:W-:Y:S02]  /*7e30*/  FFMA.FTZ R106, R211, UR43, R106 ;  /* 0x0000002bd36a7c23 */ /* 0x000fe4000801006a */
[----:B------:R-:W-:-:S02]  /*7e40*/  FADD.FTZ R27, -R27, R114 ;  /* 0x000000721b1b7221 */ /* 0x000fc40000010100 */
[----:B------:R-:W-:Y:S02]  /*7e50*/  FFMA.FTZ R164, R108, R164, R165 ;  /* 0x000000a46ca47223 */ /* 0x000fe400000100a5 */
[----:B------:R-:W-:Y:S02]  /*7e60*/  FADD.FTZ R169, R169, R16 ;  /* 0x00000010a9a97221 */ /* 0x000fe40000010000 */
[C---:B------:R-:W-:Y:S02]  /*7e70*/  FFMA.FTZ R109, -R183.reuse, R106, -RZ ;  /* 0x0000006ab76d7223 */ /* 0x040fe400000109ff */
[----:B------:R-:W-:Y:S02]  /*7e80*/  FFMA.FTZ R179, -R183, R166, R179 ;  /* 0x000000a6b7b37223 */ /* 0x000fe400000101b3 */
[C---:B------:R-:W-:Y:S02]  /*7e90*/  FMUL.FTZ R165, R196.reuse, UR43 ;  /* 0x0000002bc4a57c20 */ /* 0x040fe40008410000 */
[----:B------:R-:W-:-:S02]  /*7ea0*/  FMUL.FTZ R183, R196, UR42 ;  /* 0x0000002ac4b77c20 */ /* 0x000fc40008410000 */
[----:B------:R-:W-:Y:S02]  /*7eb0*/  FMUL.FTZ R106, R195, UR43 ;  /* 0x0000002bc36a7c20 */ /* 0x000fe40008410000 */
[C---:B------:R-:W-:Y:S02]  /*7ec0*/  FMUL.FTZ R16, R115.reuse, -R27 ;  /* 0x8000001b73107220 */ /* 0x040fe40000410000 */
[----:B------:R-:W-:Y:S02]  /*7ed0*/  FMUL.FTZ R115, R115, -R169 ;  /* 0x800000a973737220 */ /* 0x000fe40000410000 */
[C---:B------:R-:W-:Y:S02]  /*7ee0*/  FFMA.FTZ R111, R218.reuse, UR42, -R165 ;  /* 0x0000002ada6f7c23 */ /* 0x040fe400080108a5 */
[----:B------:R-:W-:Y:S02]  /*7ef0*/  FFMA.FTZ R112, R218, UR43, R183 ;  /* 0x0000002bda707c23 */ /* 0x000fe400080100b7 */
[----:B------:R-:W-:-:S02]  /*7f00*/  FADD.FTZ R165, R87, R87 ;  /* 0x0000005757a57221 */ /* 0x000fc40000010000 */
[----:B------:R-:W-:Y:S02]  /*7f10*/  FFMA.FTZ R106, R213, UR42, -R106 ;  /* 0x0000002ad56a7c23 */ /* 0x000fe4000801086a */
[C---:B------:R-:W-:Y:S02]  /*7f20*/  FFMA.FTZ R115, R116.reuse, R27, R115 ;  /* 0x0000001b74737223 */ /* 0x040fe40000010073 */
[----:B------:R-:W-:Y:S02]  /*7f30*/  FFMA.FTZ R16, R116, R169, -R16 ;  /* 0x000000a974107223 */ /* 0x000fe40000010810 */
[C---:B------:R-:W-:Y:S02]  /*7f40*/  FMUL.FTZ R111, R108.reuse, R111 ;  /* 0x0000006f6c6f7220 */ /* 0x040fe40000410000 */
[C---:B------:R-:W-:Y:S02]  /*7f50*/  FFMA.FTZ R112, -R108.reuse, R112, -RZ ;  /* 0x000000706c707223 */ /* 0x040fe400000109ff */
[----:B------:R-:W-:-:S02]  /*7f60*/  FFMA.FTZ R179, -R108, R162, R179 ;  /* 0x000000a26cb37223 */ /* 0x000fc400000101b3 */
[----:B------:R-:W-:Y:S02]  /*7f70*/  FMUL.FTZ R114, R165, R106 ;  /* 0x0000006aa5727220 */ /* 0x000fe40000410000 */
[----:B------:R-:W-:Y:S02]  /*7f80*/  FMUL.FTZ R108, R195, UR42 ;  /* 0x0000002ac36c7c20 */ /* 0x000fe40008410000 */
[----:B------:R-:W-:Y:S02]  /*7f90*/  FMUL.FTZ R106, R197, UR43 ;  /* 0x0000002bc56a7c20 */ /* 0x000fe40008410000 */
[----:B------:R-:W-:Y:S02]  /*7fa0*/  FADD.FTZ R170, -R170, R115 ;  /* 0x00000073aaaa7221 */ /* 0x000fe40000010100 */
[----:B------:R-:W-:Y:S02]  /*7fb0*/  FADD.FTZ R16, R171, R16 ;  /* 0x00000010ab107221 */ /* 0x000fe40000010000 */
[----:B------:R-:W-:-:S02]  /*7fc0*/  FFMA.FTZ R108, R213, UR43, R108 ;  /* 0x0000002bd56c7c23 */ /* 0x000fc4000801006c */
[----:B------:R-:W-:Y:S02]  /*7fd0*/  FADD.FTZ R105, R86, R86 ;  /* 0x0000005656697221 */ /* 0x000fe40000010000 */
[----:B------:R-:W-:Y:S02]  /*7fe0*/  FFMA.FTZ R106, R215, UR42, -R106 ;  /* 0x0000002ad76a7c23 */ /* 0x000fe4000801086a */
[C---:B------:R-:W-:Y:S02]  /*7ff0*/  FMUL.FTZ R25, R117.reuse, -R170 ;  /* 0x800000aa75197220 */ /* 0x040fe40000410000 */
[----:B------:R-:W-:Y:S02]  /*8000*/  FMUL.FTZ R117, R117, -R16 ;  /* 0x8000001075757220 */ /* 0x000fe40000410000 */
[----:B------:R-:W-:Y:S02]  /*8010*/  FFMA.FTZ R113, -R165, R108, -RZ ;  /* 0x0000006ca5717223 */ /* 0x000fe400000109ff */
[----:B------:R-:W-:-:S02]  /*8020*/  FMUL.FTZ R116, R105, R106 ;  /* 0x0000006a69747220 */ /* 0x000fc40000410000 */
[----:B------:R-:W-:Y:S02]  /*8030*/  FMUL.FTZ R108, R197, UR42 ;  /* 0x0000002ac56c7c20 */ /* 0x000fe40008410000 */
[C---:B------:R-:W-:Y:S02]  /*8040*/  FFMA.FTZ R106, R118.reuse, R16, -R25 ;  /* 0x00000010766a7223 */ /* 0x040fe40000010819 */
[----:B------:R-:W-:Y:S02]  /*8050*/  FFMA.FTZ R25, R118, R170, R117 ;  /* 0x000000aa76197223 */ /* 0x000fe40000010075 */
[C---:B------:R-:W-:Y:S02]  /*8060*/  FFMA.FTZ R164, R165.reuse, R163, R164 ;  /* 0x000000a3a5a47223 */ /* 0x040fe400000100a4 */
[----:B------:R-:W-:Y:S02]  /*8070*/  FFMA.FTZ R179, -R165, R174, R179 ;  /* 0x000000aea5b37223 */ /* 0x000fe400000101b3 */
[----:B------:R-:W-:-:S02]  /*8080*/  FFMA.FTZ R108, R215, UR43, R108 ;  /* 0x0000002bd76c7c23 */ /* 0x000fc4000801006c */
[----:B------:R-:W-:Y:S02]  /*8090*/  FADD.FTZ R25, -R172, R25 ;  /* 0x00000019ac197221 */ /* 0x000fe40000010100 */
[----:B------:R-:W-:Y:S02]  /*80a0*/  FADD.FTZ R173, R173, R106 ;  /* 0x0000006aadad7221 */ /* 0x000fe40000010000 */
[C---:B------:R-:W-:Y:S02]  /*80b0*/  FFMA.FTZ R153, R105.reuse, R153, R164 ;  /* 0x0000009969997223 */ /* 0x040fe400000100a4 */
[C---:B------:R-:W-:Y:S02]  /*80c0*/  FFMA.FTZ R115, -R105.reuse, R108, -RZ ;  /* 0x0000006c69737223 */ /* 0x040fe400000109ff */
[----:B------:R-:W-:Y:S02]  /*80d0*/  FFMA.FTZ R176, -R105, R176, R179 ;  /* 0x000000b069b07223 */ /* 0x000fe400000101b3 */
[----:B------:R-:W-:-:S02]  /*80e0*/  FMUL.FTZ R105, R119, -R25 ;  /* 0x8000001977697220 */ /* 0x000fc40000410000 */
[----:B------:R-:W-:Y:S02]  /*80f0*/  FADD.FTZ R163, R84, R84 ;  /* 0x0000005454a37221 */ /* 0x000fe40000010000 */
[-C--:B------:R-:W-:Y:S02]  /*8100*/  FMUL.FTZ R119, R119, -R173.reuse ;  /* 0x800000ad77777220 */ /* 0x080fe40000410000 */
[----:B------:R-:W-:Y:S02]  /*8110*/  FFMA.FTZ R106, R120, R173, -R105 ;  /* 0x000000ad786a7223 */ /* 0x000fe40000010869 */
[----:B------:R-:W-:Y:S02]  /*8120*/  FMUL.FTZ R105, R192, UR43 ;  /* 0x0000002bc0697c20 */ /* 0x000fe40008410000 */
[----:B------:R-:W-:Y:S02]  /*8130*/  FFMA.FTZ R108, R163, R148, R153 ;  /* 0x00000094a36c7223 */ /* 0x000fe40000010099 */
[----:B------:R-:W-:-:S02]  /*8140*/  FFMA.FTZ R119, R120, R25, R119 ;  /* 0x0000001978777223 */ /* 0x000fc40000010077 */
[C---:B------:R-:W-:Y:S02]  /*8150*/  FMUL.FTZ R148, R194.reuse, UR43 ;  /* 0x0000002bc2947c20 */ /* 0x040fe40008410000 */
[----:B------:R-:W-:Y:S02]  /*8160*/  FMUL.FTZ R162, R194, UR42 ;  /* 0x0000002ac2a27c20 */ /* 0x000fe40008410000 */
[----:B------:R-:W-:Y:S02]  /*8170*/  FADD.FTZ R164, R83, R83 ;  /* 0x0000005353a47221 */ /* 0x000fe40000010000 */
[----:B------:R-:W-:Y:S02]  /*8180*/  FFMA.FTZ R105, R220, UR42, -R105 ;  /* 0x0000002adc697c23 */ /* 0x000fe40008010869 */
[----:B------:R-:W-:Y:S02]  /*8190*/  FADD.FTZ R154, -R154, R119 ;  /* 0x000000779a9a7221 */ /* 0x000fe40000010100 */
[----:B------:R-:W-:-:S02]  /*81a0*/  FFMA.FTZ R118, R193, UR42, -R148 ;  /* 0x0000002ac1767c23 */ /* 0x000fc40008010894 */
[----:B------:R-:W-:Y:S02]  /*81b0*/  FADD.FTZ R106, R155, R106 ;  /* 0x0000006a9b6a7221 */ /* 0x000fe40000010000 */
[----:B------:R-:W-:Y:S02]  /*81c0*/  FFMA.FTZ R148, R193, UR43, R162 ;  /* 0x0000002bc1947c23 */ /* 0x000fe400080100a2 */
[----:B------:R-:W-:Y:S02]  /*81d0*/  FFMA.FTZ R108, R164, R151, R108 ;  /* 0x00000097a46c7223 */ /* 0x000fe4000001006c */
[----:B------:R-:W-:Y:S02]  /*81e0*/  FADD.FTZ R119, R82, R82 ;  /* 0x0000005252777221 */ /* 0x000fe40000010000 */
[----:B------:R-:W-:Y:S02]  /*81f0*/  FMUL.FTZ R162, R164, R105 ;  /* 0x00000069a4a27220 */ /* 0x000fe40000410000 */
[----:B------:R-:W-:-:S02]  /*8200*/  FMUL.FTZ R105, R121, -R154 ;  /* 0x8000009a79697220 */ /* 0x000fc40000410000 */
[-C--:B------:R-:W-:Y:S02]  /*8210*/  FMUL.FTZ R121, R121, -R106.reuse ;  /* 0x8000006a79797220 */ /* 0x080fe40000410000 */
[----:B------:R-:W-:Y:S02]  /*8220*/  FFMA.FTZ R149, R119, R149, R108 ;  /* 0x0000009577957223 */ /* 0x000fe4000001006c */
[C---:B------:R-:W-:Y:S02]  /*8230*/  FFMA.FTZ R108, R122.reuse, R106, -R105 ;  /* 0x0000006a7a6c7223 */ /* 0x040fe40000010869 */
[----:B------:R-:W-:Y:S01]  /*8240*/  FFMA.FTZ R105, R122, R154, R121 ;  /* 0x0000009a7a697223 */ /* 0x000fe20000010079 */
[----:B------:R-:W-:Y:S01]  /*8250*/  MOV R121, UR7 ;  /* 0x0000000700797c02 */ /* 0x000fe20008000f00 */
[----:B------:R-:W-:Y:S02]  /*8260*/  FMUL.FTZ R117, R192, UR42 ;  /* 0x0000002ac0757c20 */ /* 0x000fe40008410000 */
[----:B------:R-:W-:-:S02]  /*8270*/  FADD.FTZ R105, -R156, R105 ;  /* 0x000000699c697221 */ /* 0x000fc40000010100 */
[----:B------:R-:W-:Y:S01]  /*8280*/  FADD.FTZ R157, R157, R108 ;  /* 0x0000006c9d9d7221 */ /* 0x000fe20000010000 */
[----:B------:R-:W-:Y:S01]  /*8290*/  P2R R108, PR, RZ, 0x1 ;  /* 0x00000001ff6c7803 */ /* 0x000fe20000000000 */
[----:B------:R-:W-:Y:S01]  /*82a0*/  FFMA.FTZ R147, -R163, R147, R176 ;  /* 0x00000093a3937223 */ /* 0x000fe200000101b0 */
[----:B------:R-:W-:Y:S01]  /*82b0*/  @!P0 STS.128 [R121.X16+0x4be0], R12 ;  /* 0x004be00c79008388 */ /* 0x000fe2000000cc00 */
[----:B------:R-:W-:Y:S02]  /*82c0*/  FFMA.FTZ R117, R220, UR43, R117 ;  /* 0x0000002bdc757c23 */ /* 0x000fe40008010075 */
[C---:B------:R-:W-:Y:S02]  /*82d0*/  FMUL.FTZ R108, R123.reuse, -R105 ;  /* 0x800000697b6c7220 */ /* 0x040fe40000410000 */
[----:B------:R-:W-:Y:S02]  /*82e0*/  FMUL.FTZ R123, R123, -R157 ;  /* 0x8000009d7b7b7220 */ /* 0x000fe40000410000 */
[----:B------:R-:W-:Y:S01]  /*82f0*/  FFMA.FTZ R120, -R164, R117, -RZ ;  /* 0x00000075a4787223 */ /* 0x000fe200000109ff */
[----:B------:R-:W-:Y:S01]  /*8300*/  SHF.L.U32 R117, R102, 0x5, RZ ;  /* 0x0000000566757819 */ /* 0x000fe200000006ff */
[----:B------:R-:W-:-:S02]  /*8310*/  FFMA.FTZ R180, -R164, R180, R147 ;  /* 0x000000b4a4b47223 */ /* 0x000fc40000010193 */
[----:B------:R-:W-:Y:S01]  /*8320*/  FMUL.FTZ R164, R217, UR43 ;  /* 0x0000002bd9a47c20 */ /* 0x000fe20008410000 */
[----:B------:R-:W-:Y:S01]  /*8330*/  LEA.HI.SX32 R117, R117, R117, 0x1b ;  /* 0x0000007575757211 */ /* 0x000fe200078fdaff */
[----:B------:R-:W-:Y:S02]  /*8340*/  FMUL.FTZ R166, R217, UR42 ;  /* 0x0000002ad9a67c20 */ /* 0x000fe40008410000 */
[C---:B------:R-:W-:Y:S02]  /*8350*/  FFMA.FTZ R108, R124.reuse, R157, -R108 ;  /* 0x0000009d7c6c7223 */ /* 0x040fe4000001086c */
[----:B------:R-:W-:Y:S01]  /*8360*/  FFMA.FTZ R123, R124, R105, R123 ;  /* 0x000000697c7b7223 */ /* 0x000fe2000001007b */
[----:B------:R-:W-:Y:S01]  /*8370*/  STS [R117.X4+0x1080], R28 ;  /* 0x0010801c75007388 */ /* 0x000fe20000004800 */
[C---:B------:R-:W-:Y:S02]  /*8380*/  FFMA.FTZ R164, R191.reuse, UR42, -R164 ;  /* 0x0000002abfa47c23 */ /* 0x040fe400080108a4 */
[----:B------:R-:W-:Y:S01]  /*8390*/  FFMA.FTZ R166, R191, UR43, R166 ;  /* 0x0000002bbfa67c23 */ /* 0x000fe200080100a6 */
[----:B------:R-:W-:Y:S01]  /*83a0*/  STS [R117.X4+0x1098], R20 ;  /* 0x0010981475007388 */ /* 0x000fe20000004800 */
[----:B------:R-:W-:-:S02]  /*83b0*/  FADD.FTZ R108, R159, R108 ;  /* 0x0000006c9f6c7221 */ /* 0x000fc40000010000 */
[----:B------:R-:W-:Y:S01]  /*83c0*/  FADD.FTZ R158, -R158, R123 ;  /* 0x0000007b9e9e7221 */ /* 0x000fe20000010100 */
[----:B------:R-:W-:Y:S01]  /*83d0*/  STS [R117.X4+0x10a0], R23 ;  /* 0x0010a01775007388 */ /* 0x000fe20000004800 */
[C---:B------:R-:W-:Y:S02]  /*83e0*/  FMUL.FTZ R164, R119.reuse, R164 ;  /* 0x000000a477a47220 */ /* 0x040fe40000410000 */
[C---:B------:R-:W-:Y:S01]  /*83f0*/  FFMA.FTZ R166, -R119.reuse, R166, -RZ ;  /* 0x000000a677a67223 */ /* 0x040fe200000109ff */
[----:B------:R0:W-:Y:S01]  /*8400*/  STS [R117.X4+0x1094], R29 ;  /* 0x0010941d75007388 */ /* 0x0001e20000004800 */
[----:B------:R-:W-:Y:S02]  /*8410*/  FFMA.FTZ R181, -R119, R181, R180 ;  /* 0x000000b577b57223 */ /* 0x000fe400000101b4 */
[C---:B------:R-:W-:Y:S01]  /*8420*/  FMUL.FTZ R119, R125.reuse, -R108 ;  /* 0x8000006c7d777220 */ /* 0x040fe20000410000 */
[----:B------:R-:W-:Y:S01]  /*8430*/  STS [R117.X4+0x10d4], R113 ;  /* 0x0010d47175007388 */ /* 0x000fe20000004800 */
[----:B------:R-:W-:-:S02]  /*8440*/  FMUL.FTZ R125, R125, -R158 ;  /* 0x8000009e7d7d7220 */ /* 0x000fc40000410000 */
[C---:B------:R-:W-:Y:S01]  /*8450*/  FFMA.FTZ R119, R126.reuse, R158, R119 ;  /* 0x0000009e7e777223 */ /* 0x040fe20000010077 */
[----:B------:R-:W-:Y:S01]  /*8460*/  STS [R117.X4+0x10c4], R109 ;  /* 0x0010c46d75007388 */ /* 0x000fe20000004800 */
[----:B------:R-:W-:Y:S01]  /*8470*/  FFMA.FTZ R126, R126, R108, -R125 ;  /* 0x0000006c7e7e7223 */ /* 0x000fe2000001087d */
[----:B0-----:R-:W-:Y:S01]  /*8480*/  HADD2.F32 R29, -RZ, R8.H1_H1 ;  /* 0x30000008ff1d7230 */ /* 0x001fe20000004100 */
        /* <DEDUP_REMOVED lines=11> */
[----:B------:R-:W-:Y:S01]  /*8540*/  FADD.FTZ R138, -R138, R127 ;  /* 0x0000007f8a8a7221 */ /* 0x000fe20000010100 */
[----:B------:R-:W-:Y:S01]  /*8550*/  MOV R139, UR30 ;  /* 0x0000001e008b7c02 */ /* 0x000fe20008000f00 */
[C---:B------:R-:W-:Y:S01]  /*8560*/  FMUL.FTZ R15, R129.reuse, -R28 ;  /* 0x8000001c810f7220 */ /* 0x040fe20000410000 */
[----:B------:R-:W-:Y:S01]  /*8570*/  STS [R117.X4+0x109c], R24 ;  /* 0x00109c1875007388 */ /* 0x000fe20000004800 */
[----:B------:R-:W-:Y:S01]  /*8580*/  FMUL.FTZ R129, R129, -R138 ;  /* 0x8000008a81817220 */ /* 0x000fe20000410000 */
[----:B------:R-:W-:Y:S01]  /*8590*/  LEA R139, R139, -R102, 0x1 ;  /* 0x800000668b8b7211 */ /* 0x000fe200078e08ff */
[C---:B------:R-:W-:Y:S01]  /*85a0*/  FFMA.FTZ R15, R130.reuse, R138, R15 ;  /* 0x0000008a820f7223 */ /* 0x040fe2000001000f */
[----:B------:R-:W-:Y:S01]  /*85b0*/  STS [R117.X4+0x10cc], R112 ;  /* 0x0010cc7075007388 */ /* 0x000fe20000004800 */
[----:B------:R-:W-:Y:S01]  /*85c0*/  FFMA.FTZ R130, R130, R28, -R129 ;  /* 0x0000001c82827223 */ /* 0x000fe20000010881 */
[----:B------:R-:W-:Y:S01]  /*85d0*/  ISETP.GE.AND P0, PT, R139, 0x1, PT ;  /* 0x000000018b00780c */ /* 0x000fe20003f06270 */
[----:B------:R-:W-:Y:S01]  /*85e0*/  FADD.FTZ R15, -R140, R15 ;  /* 0x0000000f8c0f7221 */ /* 0x000fe20000010100 */
[----:B------:R-:W-:Y:S01]  /*85f0*/  STS [R117.X4+0x10f8], R18 ;  /* 0x0010f81275007388 */ /* 0x000fe20000004800 */
[----:B------:R-:W-:-:S02]  /*8600*/  FADD.FTZ R141, R141, R130 ;  /* 0x000000828d8d7221 */ /* 0x000fc40000010000 */
[C---:B------:R-:W-:Y:S01]  /*8610*/  FMUL.FTZ R12, R131.reuse, -R15 ;  /* 0x8000000f830c7220 */ /* 0x040fe20000410000 */
[----:B------:R-:W-:Y:S01]  /*8620*/  STS [R117.X4+0x10d0], R114 ;  /* 0x0010d07275007388 */ /* 0x000fe20000004800 */
[-C--:B------:R-:W-:Y:S02]  /*8630*/  FMUL.FTZ R131, R131, -R141.reuse ;  /* 0x8000008d83837220 */ /* 0x080fe40000410000 */
[C---:B------:R-:W-:Y:S01]  /*8640*/  FFMA.FTZ R12, R132.reuse, R141, -R12 ;  /* 0x0000008d840c7223 */ /* 0x040fe2000001080c */
[----:B------:R0:W-:Y:S01]  /*8650*/  STS [R117.X4+0x10c0], R110 ;  /* 0x0010c06e75007388 */ /* 0x0001e20000004800 */
[----:B------:R-:W-:Y:S02]  /*8660*/  FFMA.FTZ R131, R132, R15, R131 ;  /* 0x0000000f84837223 */ /* 0x000fe40000010083 */
[----:B------:R-:W-:Y:S01]  /*8670*/  FADD.FTZ R20, R143, R12 ;  /* 0x0000000c8f147221 */ /* 0x000fe20000010000 */
[----:B------:R1:W-:Y:S01]  /*8680*/  STS [R117.X4+0x10d8], R116 ;  /* 0x0010d87475007388 */ /* 0x0003e20000004800 */
[----:B------:R-:W-:-:S02]  /*8690*/  FADD.FTZ R142, -R142, R131 ;  /* 0x000000838e8e7221 */ /* 0x000fc40000010100 */
[C---:B------:R-:W-:Y:S01]  /*86a0*/  FMUL.FTZ R23, R133.reuse, -R20 ;  /* 0x8000001485177220 */ /* 0x040fe20000410000 */
[----:B------:R-:W-:Y:S01]  /*86b0*/  STS [R117.X4+0x10ec], R120 ;  /* 0x0010ec7875007388 */ /* 0x000fe20000004800 */
[-C--:B------:R-:W-:Y:S01]  /*86c0*/  FMUL.FTZ R133, R133, -R142.reuse ;  /* 0x8000008e85857220 */ /* 0x080fe20000410000 */
[----:B0-----:R-:W-:Y:S01]  /*86d0*/  HADD2.F32 R110, -RZ, R10.H0_H0 ;  /* 0x2000000aff6e7230 */ /* 0x001fe20000004100 */
[C---:B------:R-:W-:Y:S01]  /*86e0*/  FFMA.FTZ R127, R134.reuse, R142, R23 ;  /* 0x0000008e867f7223 */ /* 0x040fe20000010017 */
[----:B------:R-:W-:Y:S01]  /*86f0*/  HADD2.F32 R23, -RZ, R8.H0_H0 ;  /* 0x20000008ff177230 */ /* 0x000fe20000004100 */
[----:B------:R-:W-:Y:S01]  /*8700*/  FFMA.FTZ R134, R134, R20, -R133 ;  /* 0x0000001486867223 */ /* 0x000fe20000010885 */
[----:B------:R-:W-:Y:S01]  /*8710*/  STS [R117.X4+0x1084], R135 ;  /* 0x0010848775007388 */ /* 0x000fe20000004800 */
[----:B------:R-:W-:Y:S02]  /*8720*/  FMUL.FTZ R113, R63, R142 ;  /* 0x0000008e3f717220 */ /* 0x000fe40000410000 */
[----:B------:R-:W-:Y:S01]  /*8730*/  FADD.FTZ R145, R145, R134 ;  /* 0x0000008691917221 */ /* 0x000fe20000010000 */
[----:B------:R-:W-:Y:S01]  /*8740*/  STS [R117.X4+0x108c], R137 ;  /* 0x00108c8975007388 */ /* 0x000fe20000004800 */
[----:B------:R-:W-:-:S02]  /*8750*/  FMUL.FTZ R109, R63, R20 ;  /* 0x000000143f6d7220 */ /* 0x000fc40000410000 */
[----:B------:R-:W-:Y:S01]  /*8760*/  FADD.FTZ R127, -R144, R127 ;  /* 0x0000007f907f7221 */ /* 0x000fe20000010100 */
[----:B------:R-:W-:Y:S01]  /*8770*/  STS [R117.X4+0x10e8], R162 ;  /* 0x0010e8a275007388 */ /* 0x000fe20000004800 */
[----:B------:R-:W-:Y:S02]  /*8780*/  FFMA.FTZ R210, -R63, R29, R210 ;  /* 0x0000001d3fd27223 */ /* 0x000fe400000101d2 */
[----:B------:R-:W-:Y:S01]  /*8790*/  FMUL.FTZ R14, R32, R113 ;  /* 0x00000071200e7220 */ /* 0x000fe20000410000 */
[----:B------:R-:W-:Y:S01]  /*87a0*/  STS [R117.X4+0x1088], R146 ;  /* 0x0010889275007388 */ /* 0x000fe20000004800 */
[----:B------:R-:W-:Y:S02]  /*87b0*/  FMUL.FTZ R107, R64, R145 ;  /* 0x00000091406b7220 */ /* 0x000fe40000410000 */
[----:B------:R-:W-:Y:S01]  /*87c0*/  FMUL.FTZ R22, R32, R109 ;  /* 0x0000006d20167220 */ /* 0x000fe20000410000 */
[----:B------:R-:W-:Y:S01]  /*87d0*/  STS [R117.X4+0x1090], R136 ;  /* 0x0010908875007388 */ /* 0x000fe20000004800 */
[----:B------:R-:W-:-:S02]  /*87e0*/  FMUL.FTZ R111, R64, R127 ;  /* 0x0000007f406f7220 */ /* 0x000fc40000410000 */
[----:B------:R-:W-:Y:S01]  /*87f0*/  FFMA.FTZ R115, R210, R109, R14 ;  /* 0x0000006dd2737223 */ /* 0x000fe2000001000e */
[----:B------:R-:W-:Y:S01]  /*8800*/  STS [R117.X4+0x10a8], R168 ;  /* 0x0010a8a875007388 */ /* 0x000fe20000004800 */
[----:B------:R-:W-:Y:S02]  /*8810*/  FFMA.FTZ R208, -R64, R23, R208 ;  /* 0x0000001740d07223 */ /* 0x000fe400000101d0 */
[----:B------:R-:W-:Y:S01]  /*8820*/  FMUL.FTZ R14, R206, R107 ;  /* 0x0000006bce0e7220 */ /* 0x000fe20000410000 */
[----:B------:R-:W-:Y:S01]  /*8830*/  STS [R117.X4+0x10ac], R167 ;  /* 0x0010aca775007388 */ /* 0x000fe20000004800 */
[----:B------:R-:W-:Y:S01]  /*8840*/  FFMA.FTZ R113, R210, R113, -R22 ;  /* 0x00000071d2717223 */ /* 0x000fe20000010816 */
[----:B------:R-:W-:Y:S01]  /*8850*/  HADD2.F32 R22, -RZ, R9.H0_H0 ;  /* 0x20000009ff167230 */ /* 0x000fe20000004100 */
[----:B------:R-:W-:Y:S01]  /*8860*/  FMUL.FTZ R12, R206, R111 ;  /* 0x0000006fce0c7220 */ /* 0x000fe20000410000 */
[----:B------:R-:W-:Y:S01]  /*8870*/  STS [R117.X4+0x10b0], R175 ;  /* 0x0010b0af75007388 */ /* 0x000fe20000004800 */
[----:B------:R-:W-:-:S02]  /*8880*/  FMUL.FTZ R24, R62, R141 ;  /* 0x0000008d3e187220 */ /* 0x000fc40000410000 */
[C---:B------:R-:W-:Y:S01]  /*8890*/  FFMA.FTZ R14, R208.reuse, R111, -R14 ;  /* 0x0000006fd00e7223 */ /* 0x040fe2000001080e */
[----:B------:R-:W-:Y:S01]  /*88a0*/  HADD2.F32 R111, -RZ, R9.H1_H1 ;  /* 0x30000009ff6f7230 */ /* 0x000fe20000004100 */
[----:B------:R-:W-:Y:S01]  /*88b0*/  FFMA.FTZ R12, R208, R107, R12 ;  /* 0x0000006bd00c7223 */ /* 0x000fe2000001000c */
[----:B------:R-:W-:Y:S01]  /*88c0*/  STS [R117.X4+0x10b4], R177 ;  /* 0x0010b4b175007388 */ /* 0x000fe20000004800 */
[C---:B------:R-:W-:Y:S02]  /*88d0*/  FFMA.FTZ R205, -R62.reuse, R22, R205 ;  /* 0x000000163ecd7223 */ /* 0x040fe400000101cd */
[----:B------:R-:W-:Y:S01]  /*88e0*/  FMUL.FTZ R112, R62, R15 ;  /* 0x0000000f3e707220 */ /* 0x000fe20000410000 */
[----:B------:R-:W-:Y:S01]  /*88f0*/  STS [R117.X4+0x10b8], R178 ;  /* 0x0010b8b275007388 */ /* 0x000fe20000004800 */
[----:B------:R-:W-:Y:S02]  /*8900*/  FMUL.FTZ R18, R33, R24 ;  /* 0x0000001821127220 */ /* 0x000fe40000410000 */
[----:B------:R-:W-:Y:S01]  /*8910*/  FADD.FTZ R14, RZ, R14 ;  /* 0x0000000eff0e7221 */ /* 0x000fe20000010000 */
[----:B------:R-:W-:Y:S01]  /*8920*/  STS [R117.X4+0x10f0], R164 ;  /* 0x0010f0a475007388 */ /* 0x000fe20000004800 */
[----:B------:R-:W-:-:S02]  /*8930*/  FADD.FTZ R12, RZ, R12 ;  /* 0x0000000cff0c7221 */ /* 0x000fc40000010000 */
[-C--:B------:R-:W-:Y:S01]  /*8940*/  FFMA.FTZ R119, R205, R112.reuse, -R18 ;  /* 0x00000070cd777223 */ /* 0x080fe20000010812 */
[----:B------:R-:W-:Y:S01]  /*8950*/  STS [R117.X4+0x10f4], R166 ;  /* 0x0010f4a675007388 */ /* 0x000fe20000004800 */
[----:B------:R-:W-:Y:S02]  /*8960*/  FMUL.FTZ R112, R33, R112 ;  /* 0x0000007021707220 */ /* 0x000fe40000410000 */
[----:B------:R-:W-:Y:S01]  /*8970*/  FADD.FTZ R14, R14, R113 ;  /* 0x000000710e0e7221 */ /* 0x000fe20000010000 */
[----:B------:R-:W-:Y:S01]  /*8980*/  STS [R117.X4+0x10fc], R19 ;  /* 0x0010fc1375007388 */ /* 0x000fe20000004800 */
[C---:B------:R-:W-:Y:S02]  /*8990*/  FMUL.FTZ R114, R61.reuse, R138 ;  /* 0x0000008a3d727220 */ /* 0x040fe40000410000 */
[----:B------:R-:W-:Y:S02]  /*89a0*/  FMUL.FTZ R113, R61, R28 ;  /* 0x0000001c3d717220 */ /* 0x000fe40000410000 */
[----:B------:R-:W-:-:S02]  /*89b0*/  FMUL.FTZ R118, R163, R118 ;  /* 0x00000076a3767220 */ /* 0x000fc40000410000 */
[----:B------:R-:W-:Y:S02]  /*89c0*/  FADD.FTZ R12, R12, R115 ;  /* 0x000000730c0c7221 */ /* 0x000fe40000010000 */
[----:B------:R-:W-:Y:S01]  /*89d0*/  FFMA.FTZ R115, R205, R24, R112 ;  /* 0x00000018cd737223 */ /* 0x000fe20000010070 */
[----:B------:R0:W-:Y:S01]  /*89e0*/  STS [R117.X4+0x10e0], R118 ;  /* 0x0010e07675007388 */ /* 0x0001e20000004800 */
[----:B------:R-:W-:Y:S02]  /*89f0*/  FFMA.FTZ R212, -R61, R111, R212 ;  /* 0x0000006f3dd47223 */ /* 0x000fe400000101d4 */
[----:B------:R-:W-:Y:S02]  /*8a00*/  FMUL.FTZ R18, R60, R161 ;  /* 0x000000a13c127220 */ /* 0x000fe40000410000 */
[C---:B------:R-:W-:Y:S02]  /*8a10*/  FMUL.FTZ R112, R203.reuse, R114 ;  /* 0x00000072cb707220 */ /* 0x040fe40000410000 */
[----:B------:R-:W-:-:S02]  /*8a20*/  FMUL.FTZ R121, R203, R113 ;  /* 0x00000071cb797220 */ /* 0x000fc40000410000 */
[----:B------:R-:W-:Y:S02]  /*8a30*/  FADD.FTZ R12, R12, R115 ;  /* 0x000000730c0c7221 */ /* 0x000fe40000010000 */
[C---:B------:R-:W-:Y:S02]  /*8a40*/  FFMA.FTZ R207, -R60.reuse, R110, R207 ;  /* 0x0000006e3ccf7223 */ /* 0x040fe400000101cf */
[----:B-1----:R-:W-:Y:S02]  /*8a50*/  FMUL.FTZ R116, R60, R13 ;  /* 0x0000000d3c747220 */ /* 0x002fe40000410000 */
[----:B0-----:R-:W-:Y:S02]  /*8a60*/  FMUL.FTZ R118, R202, R18 ;  /* 0x00000012ca767220 */ /* 0x001fe40000410000 */
[C---:B------:R-:W-:Y:S01]  /*8a70*/  FFMA.FTZ R115, R212.reuse, R113, R112 ;  /* 0x00000071d4737223 */ /* 0x040fe20000010070 */
[----:B------:R-:W-:Y:S01]  /*8a80*/  HADD2.F32 R112, -RZ, R11.H0_H0 ;  /* 0x2000000bff707230 */ /* 0x000fe20000004100 */
[----:B------:R-:W-:-:S02]  /*8a90*/  FFMA.FTZ R121, R212, R114, -R121 ;  /* 0x00000072d4797223 */ /* 0x000fc40000010879 */
[----:B------:R-:W-:Y:S02]  /*8aa0*/  FADD.FTZ R14, R14, R119 ;  /* 0x000000770e0e7221 */ /* 0x000fe40000010000 */
[-C--:B------:R-:W-:Y:S02]  /*8ab0*/  FFMA.FTZ R125, R207, R116.reuse, -R118 ;  /* 0x00000074cf7d7223 */ /* 0x080fe40000010876 */
[----:B------:R-:W-:Y:S01]  /*8ac0*/  FADD.FTZ R12, R12, R115 ;  /* 0x000000730c0c7221 */ /* 0x000fe20000010000 */
[----:B------:R-:W-:Y:S01]  /*8ad0*/  HADD2.F32 R115, -RZ, R10.H1_H1 ;  /* 0x3000000aff737230 */ /* 0x000fe20000004100 */
[----:B------:R-:W-:Y:S02]  /*8ae0*/  FMUL.FTZ R116, R202, R116 ;  /* 0x00000074ca747220 */ /* 0x000fe40000410000 */
[----:B------:R-:W-:Y:S02]  /*8af0*/  FADD.FTZ R14, R14, R121 ;  /* 0x000000790e0e7221 */ /* 0x000fe40000010000 */
[----:B------:R-:W-:-:S02]  /*8b00*/  FMUL.FTZ R121, R59, R108 ;  /* 0x0000006c3b797220 */ /* 0x000fc40000410000 */
[----:B------:R-:W-:Y:S02]  /*8b10*/  FFMA.FTZ R119, R207, R18, R116 ;  /* 0x00000012cf777223 */ /* 0x000fe40000010074 */
[C---:B------:R-:W-:Y:S02]  /*8b20*/  FFMA.FTZ R214, -R59.reuse, R115, R214 ;  /* 0x000000733bd67223 */ /* 0x040fe400000101d6 */
[----:B------:R-:W-:Y:S02]  /*8b30*/  FMUL.FTZ R116, R59, R158 ;  /* 0x0000009e3b747220 */ /* 0x000fe40000410000 */
[----:B------:R-:W-:Y:S02]  /*8b40*/  FMUL.FTZ R123, R201, R121 ;  /* 0x00000079c97b7220 */ /* 0x000fe40000410000 */
[----:B------:R-:W-:Y:S02]  /*8b50*/  FMUL.FTZ R114, R58, R157 ;  /* 0x0000009d3a727220 */ /* 0x000fe40000410000 */
[----:B------:R-:W-:Y:S01]  /*8b60*/  FADD.FTZ R12, R12, R119 ;  /* 0x000000770c0c7221 */ /* 0x000fe20000010000 */
[----:B------:R-:W-:Y:S01]  /*8b70*/  HADD2.F32 R119, -RZ, R11.H1_H1 ;  /* 0x3000000bff777230 */ /* 0x000fe20000004100 */
[----:B------:R-:W-:-:S02]  /*8b80*/  FFMA.FTZ R131, R214, R116, -R123 ;  /* 0x00000074d6837223 */ /* 0x000fc4000001087b */
[----:B------:R-:W-:Y:S02]  /*8b90*/  FMUL.FTZ R116, R201, R116 ;  /* 0x00000074c9747220 */ /* 0x000fe40000410000 */
[C---:B------:R-:W-:Y:S02]  /*8ba0*/  FFMA.FTZ R209, -R58.reuse, R112, R209 ;  /* 0x000000703ad17223 */ /* 0x040fe400000101d1 */
[----:B------:R-:W-:Y:S02]  /*8bb0*/  FMUL.FTZ R118, R58, R105 ;  /* 0x000000693a767220 */ /* 0x000fe40000410000 */
[----:B------:R-:W-:Y:S02]  /*8bc0*/  FMUL.FTZ R120, R200, R114 ;  /* 0x00000072c8787220 */ /* 0x000fe40000410000 */
[----:B------:R-:W-:Y:S02]  /*8bd0*/  FMUL.FTZ R123, R57, R106 ;  /* 0x0000006a397b7220 */ /* 0x000fe40000410000 */
[----:B------:R-:W-:-:S02]  /*8be0*/  FFMA.FTZ R129, R214, R121, R116 ;  /* 0x00000079d6817223 */ /* 0x000fc40000010074 */
[C---:B------:R-:W-:Y:S02]  /*8bf0*/  FFMA.FTZ R216, -R57.reuse, R119, R216 ;  /* 0x0000007739d87223 */ /* 0x040fe400000101d8 */
[----:B------:R-:W-:Y:S02]  /*8c00*/  FMUL.FTZ R135, R57, R154 ;  /* 0x0000009a39877220 */ /* 0x000fe40000410000 */
[-C--:B------:R-:W-:Y:S02]  /*8c10*/  FFMA.FTZ R133, R209, R118.reuse, -R120 ;  /* 0x00000076d1857223 */ /* 0x080fe40000010878 */
[----:B------:R-:W-:Y:S02]  /*8c20*/  FMUL.FTZ R116, R198, R123 ;  /* 0x0000007bc6747220 */ /* 0x000fe40000410000 */
[----:B------:R-:W-:Y:S02]  /*8c30*/  FMUL.FTZ R118, R200, R118 ;  /* 0x00000076c8767220 */ /* 0x000fe40000410000 */
[----:B------:R-:W-:-:S02]  /*8c40*/  FADD.FTZ R14, R14, R125 ;  /* 0x0000007d0e0e7221 */ /* 0x000fc40000010000 */
[-C--:B------:R-:W-:Y:S01]  /*8c50*/  FFMA.FTZ R137, R216, R135.reuse, -R116 ;  /* 0x00000087d8897223 */ /* 0x080fe20000010874 */
[----:B------:R-:W-:Y:S01]  /*8c60*/  HADD2.F32 R116, -RZ, R4.H0_H0 ;  /* 0x20000004ff747230 */ /* 0x000fe20000004100 */
[----:B------:R-:W-:Y:S02]  /*8c70*/  FADD.FTZ R12, R12, R129 ;  /* 0x000000810c0c7221 */ /* 0x000fe40000010000 */
[----:B------:R-:W-:Y:S02]  /*8c80*/  FFMA.FTZ R125, R209, R114, R118 ;  /* 0x00000072d17d7223 */ /* 0x000fe40000010076 */
[----:B------:R-:W-:Y:S02]  /*8c90*/  FMUL.FTZ R135, R198, R135 ;  /* 0x00000087c6877220 */ /* 0x000fe40000410000 */
[----:B------:R-:W-:Y:S02]  /*8ca0*/  FMUL.FTZ R118, R56, R173 ;  /* 0x000000ad38767220 */ /* 0x000fe40000410000 */
[----:B------:R-:W-:-:S02]  /*8cb0*/  FADD.FTZ R14, R14, R131 ;  /* 0x000000830e0e7221 */ /* 0x000fc40000010000 */
[----:B------:R-:W-:Y:S01]  /*8cc0*/  FADD.FTZ R12, R12, R125 ;  /* 0x0000007d0c0c7221 */ /* 0x000fe20000010000 */
[----:B------:R-:W-:Y:S01]  /*8cd0*/  HADD2.F32 R125, -RZ, R4.H1_H1 ;  /* 0x30000004ff7d7230 */ /* 0x000fe20000004100 */
[----:B------:R-:W-:Y:S02]  /*8ce0*/  FFMA.FTZ R135, R216, R123, R135 ;  /* 0x0000007bd8877223 */ /* 0x000fe40000010087 */
[C---:B------:R-:W-:Y:S02]  /*8cf0*/  FFMA.FTZ R211, -R56.reuse, R116, R211 ;  /* 0x0000007438d37223 */ /* 0x040fe400000101d3 */
[----:B------:R-:W-:Y:S02]  /*8d00*/  FMUL.FTZ R120, R56, R25 ;  /* 0x0000001938787220 */ /* 0x000fe40000410000 */
[----:B------:R-:W-:Y:S02]  /*8d10*/  FMUL.FTZ R122, R199, R118 ;  /* 0x00000076c77a7220 */ /* 0x000fe40000410000 */
[----:B------:R-:W-:-:S02]  /*8d20*/  FMUL.FTZ R129, R55, R16 ;  /* 0x0000001037817220 */ /* 0x000fc40000410000 */
[----:B------:R-:W-:Y:S02]  /*8d30*/  FADD.FTZ R14, R14, R133 ;  /* 0x000000850e0e7221 */ /* 0x000fe40000010000 */
[----:B------:R-:W-:Y:S02]  /*8d40*/  FADD.FTZ R12, R12, R135 ;  /* 0x000000870c0c7221 */ /* 0x000fe40000010000 */
[----:B------:R-:W-:Y:S02]  /*8d50*/  FFMA.FTZ R133, R211, R120, -R122 ;  /* 0x00000078d3857223 */ /* 0x000fe4000001087a */
[C---:B------:R-:W-:Y:S02]  /*8d60*/  FFMA.FTZ R218, -R55.reuse, R125, R218 ;  /* 0x0000007d37da7223 */ /* 0x040fe400000101da */
[----:B------:R-:W-:Y:S02]  /*8d70*/  FMUL.FTZ R135, R55, R170 ;  /* 0x000000aa37877220 */ /* 0x000fe40000410000 */
[----:B------:R-:W-:-:S02]  /*8d80*/  FMUL.FTZ R122, R196, R129 ;  /* 0x00000081c47a7220 */ /* 0x000fc40000410000 */
[----:B------:R-:W-:Y:S02]  /*8d90*/  FMUL.FTZ R120, R199, R120 ;  /* 0x00000078c7787220 */ /* 0x000fe40000410000 */
[----:B------:R-:W-:Y:S02]  /*8da0*/  FADD.FTZ R14, R14, R137 ;  /* 0x000000890e0e7221 */ /* 0x000fe40000010000 */
[-C--:B------:R-:W-:Y:S02]  /*8db0*/  FFMA.FTZ R137, R218, R135.reuse, -R122 ;  /* 0x00000087da897223 */ /* 0x080fe4000001087a */
[----:B------:R-:W-:Y:S01]  /*8dc0*/  FFMA.FTZ R131, R211, R118, R120 ;  /* 0x00000076d3837223 */ /* 0x000fe20000010078 */
[----:B------:R-:W-:Y:S01]  /*8dd0*/  HADD2.F32 R120, -RZ, R5.H0_H0 ;  /* 0x20000005ff787230 */ /* 0x000fe20000004100 */
[----:B------:R-:W-:Y:S02]  /*8de0*/  FMUL.FTZ R135, R196, R135 ;  /* 0x00000087c4877220 */ /* 0x000fe40000410000 */
[----:B------:R-:W-:-:S02]  /*8df0*/  FADD.FTZ R12, R12, R131 ;  /* 0x000000830c0c7221 */ /* 0x000fc40000010000 */
[----:B------:R-:W-:Y:S02]  /*8e00*/  FFMA.FTZ R135, R218, R129, R135 ;  /* 0x00000081da877223 */ /* 0x000fe40000010087 */
[----:B------:R-:W-:Y:S02]  /*8e10*/  FFMA.FTZ R148, -R163, R148, -RZ ;  /* 0x00000094a3947223 */ /* 0x000fe400000109ff */
[----:B------:R-:W-:Y:S02]  /*8e20*/  FADD.FTZ R162, R12, R135 ;  /* 0x000000870ca27221 */ /* 0x000fe40000010000 */
[----:B------:R-:W-:Y:S01]  /*8e30*/  FMUL.FTZ R12, R189, UR39 ;  /* 0x00000027bd0c7c20 */ /* 0x000fe20008410000 */
[----:B------:R0:W-:Y:S01]  /*8e40*/  STS [R117.X4+0x10e4], R148 ;  /* 0x0010e49475007388 */ /* 0x0001e20000004800 */
[----:B------:R-:W-:Y:S02]  /*8e50*/  FMUL.FTZ R135, R186, UR39 ;  /* 0x00000027ba877c20 */ /* 0x000fe40008410000 */
[----:B------:R-:W-:-:S02]  /*8e60*/  FFMA.FTZ R131, R3, UR40, -R12 ;  /* 0x0000002803837c23 */ /* 0x000fc4000801080c */
[----:B------:R-:W-:Y:S02]  /*8e70*/  FMUL.FTZ R12, R17, UR39 ;  /* 0x00000027110c7c20 */ /* 0x000fe40008410000 */
[----:B------:R-:W-:Y:S02]  /*8e80*/  FMUL.FTZ R130, R54, R169 ;  /* 0x000000a936827220 */ /* 0x000fe40000410000 */
[----:B------:R-:W-:Y:S02]  /*8e90*/  FFMA.FTZ R124, R2, UR40, R135 ;  /* 0x00000028027c7c23 */ /* 0x000fe40008010087 */
[----:B0-----:R-:W-:Y:S02]  /*8ea0*/  FFMA.FTZ R117, R187, UR40, R12 ;  /* 0x00000028bb757c23 */ /* 0x001fe4000801000c */
[----:B------:R-:W-:Y:S02]  /*8eb0*/  FMUL.FTZ R12, R21, UR39 ;  /* 0x00000027150c7c20 */ /* 0x000fe40008410000 */
[----:B------:R-:W-:-:S02]  /*8ec0*/  FMUL.FTZ R143, R26, UR39 ;  /* 0x000000271a8f7c20 */ /* 0x000fc40008410000 */
[----:B------:R-:W-:Y:S02]  /*8ed0*/  FFMA.FTZ R135, R31, UR40, -R12 ;  /* 0x000000281f877c23 */ /* 0x000fe4000801080c */
[C---:B------:R-:W-:Y:S02]  /*8ee0*/  FFMA.FTZ R213, -R54.reuse, R120, R213 ;  /* 0x0000007836d57223 */ /* 0x040fe400000101d5 */
[----:B------:R-:W-:Y:S02]  /*8ef0*/  FMUL.FTZ R12, R54, R27 ;  /* 0x0000001b360c7220 */ /* 0x000fe40000410000 */
[----:B------:R-:W-:Y:S02]  /*8f00*/  FMUL.FTZ R165, R195, R130 ;  /* 0x00000082c3a57220 */ /* 0x000fe40000410000 */
[----:B------:R-:W-:Y:S02]  /*8f10*/  FFMA.FTZ R128, R30, UR40, -R143 ;  /* 0x000000281e807c23 */ /* 0x000fe4000801088f */
[----:B------:R-:W-:-:S02]  /*8f20*/  FMUL.FTZ R136, R173, UR39 ;  /* 0x00000027ad887c20 */ /* 0x000fc40008410000 */
[-C--:B------:R-:W-:Y:S02]  /*8f30*/  FFMA.FTZ R165, R213, R12.reuse, -R165 ;  /* 0x0000000cd5a57223 */ /* 0x080fe400000108a5 */
[----:B------:R-:W-:Y:S02]  /*8f40*/  FMUL.FTZ R160, R195, R12 ;  /* 0x0000000cc3a07220 */ /* 0x000fe40000410000 */
[----:B------:R-:W-:Y:S02]  /*8f50*/  FMUL.FTZ R143, R106, UR39 ;  /* 0x000000276a8f7c20 */ /* 0x000fe40008410000 */
[----:B------:R-:W-:Y:S02]  /*8f60*/  FMUL.FTZ R12, R157, UR39 ;  /* 0x000000279d0c7c20 */ /* 0x000fe40008410000 */
[C---:B------:R-:W-:Y:S02]  /*8f70*/  FFMA.FTZ R136, R25.reuse, UR40, -R136 ;  /* 0x0000002819887c23 */ /* 0x040fe40008010888 */
[----:B------:R-:W-:-:S02]  /*8f80*/  FMUL.FTZ R148, R25, UR39 ;  /* 0x0000002719947c20 */ /* 0x000fc40008410000 */
[----:B------:R-:W-:Y:S02]  /*8f90*/  FADD.FTZ R152, R149, R152 ;  /* 0x0000009895987221 */ /* 0x000fe40000010000 */
[----:B------:R-:W-:Y:S02]  /*8fa0*/  FFMA.FTZ R25, R154, UR40, -R143 ;  /* 0x000000289a197c23 */ /* 0x000fe4000801088f */
[----:B------:R-:W-:Y:S02]  /*8fb0*/  FMUL.FTZ R143, R108, UR39 ;  /* 0x000000276c8f7c20 */ /* 0x000fe40008410000 */
[----:B------:R-:W-:Y:S02]  /*8fc0*/  FFMA.FTZ R149, R105, UR40, -R12 ;  /* 0x0000002869957c23 */ /* 0x000fe4000801080c */
[----:B------:R-:W-:Y:S02]  /*8fd0*/  FMUL.FTZ R12, R161, UR39 ;  /* 0x00000027a10c7c20 */ /* 0x000fe40008410000 */
[----:B------:R-:W-:-:S02]  /*8fe0*/  FFMA.FTZ R140, R158, UR40, -R143 ;  /* 0x000000289e8c7c23 */ /* 0x000fc4000801088f */
[C---:B------:R-:W-:Y:S02]  /*8ff0*/  FFMA.FTZ R143, R13.reuse, UR40, -R12 ;  /* 0x000000280d8f7c23 */ /* 0x040fe4000801080c */
[----:B------:R-:W-:Y:S02]  /*9000*/  FMUL.FTZ R146, R13, UR39 ;  /* 0x000000270d927c20 */ /* 0x000fe40008410000 */
[----:B------:R-:W-:Y:S02]  /*9010*/  FMUL.FTZ R13, R28, UR39 ;  /* 0x000000271c0d7c20 */ /* 0x000fe40008410000 */
[----:B------:R-:W-:Y:S02]  /*9020*/  FADD.FTZ R14, R14, R133 ;  /* 0x000000850e0e7221 */ /* 0x000fe40000010000 */
[----:B------:R-:W-:Y:S02]  /*9030*/  FMUL.FTZ R12, R141, UR39 ;  /* 0x000000278d0c7c20 */ /* 0x000fe40008410000 */
[----:B------:R-:W-:-:S02]  /*9040*/  FFMA.FTZ R144, R138, UR40, -R13 ;  /* 0x000000288a907c23 */ /* 0x000fc4000801080d */
[----:B------:R-:W-:Y:S02]  /*9050*/  FMUL.FTZ R163, R138, UR39 ;  /* 0x000000278aa37c20 */ /* 0x000fe40008410000 */
[----:B------:R-:W-:Y:S02]  /*9060*/  FADD.FTZ R156, R14, R137 ;  /* 0x000000890e9c7221 */ /* 0x000fe40000010000 */
[----:B------:R-:W-:Y:S02]  /*9070*/  FMUL.FTZ R132, R169, UR39 ;  /* 0x00000027a9847c20 */ /* 0x000fe40008410000 */
[----:B------:R-:W-:Y:S02]  /*9080*/  FFMA.FTZ R138, R15, UR40, -R12 ;  /* 0x000000280f8a7c23 */ /* 0x000fe4000801080c */
[----:B------:R-:W-:Y:S02]  /*9090*/  FMUL.FTZ R14, R3, UR39 ;  /* 0x00000027030e7c20 */ /* 0x000fe40008410000 */
[----:B------:R-:W-:-:S02]  /*90a0*/  FMUL.FTZ R137, R30, UR39 ;  /* 0x000000271e897c20 */ /* 0x000fc40008410000 */
[----:B------:R-:W-:Y:S02]  /*90b0*/  FMUL.FTZ R12, R145, UR39 ;  /* 0x00000027910c7c20 */ /* 0x000fe40008410000 */
[----:B------:R-:W-:Y:S02]  /*90c0*/  FMUL.FTZ R151, R154, UR39 ;  /* 0x000000279a977c20 */ /* 0x000fe40008410000 */
[C---:B------:R-:W-:Y:S02]  /*90d0*/  FMUL.FTZ R134, R27.reuse, UR39 ;  /* 0x000000271b867c20 */ /* 0x040fe40008410000 */
[----:B------:R-:W-:Y:S02]  /*90e0*/  FFMA.FTZ R132, R27, UR40, -R132 ;  /* 0x000000281b847c23 */ /* 0x000fe40008010884 */
[----:B------:R-:W-:Y:S02]  /*90f0*/  FMUL.FTZ R154, R105, UR39 ;  /* 0x00000027699a7c20 */ /* 0x000fe40008410000 */
[----:B------:R-:W-:-:S02]  /*9100*/  FFMA.FTZ R19, R189, UR40, R14 ;  /* 0x00000028bd137c23 */ /* 0x000fc4000801000e */
[----:B------:R-:W-:Y:S02]  /*9110*/  FFMA.FTZ R27, R26, UR40, R137 ;  /* 0x000000281a1b7c23 */ /* 0x000fe40008010089 */
[----:B------:R-:W-:Y:S02]  /*9120*/  FMUL.FTZ R105, R20, UR39 ;  /* 0x0000002714697c20 */ /* 0x000fe40008410000 */
[----:B------:R-:W-:Y:S02]  /*9130*/  FFMA.FTZ R147, R127, UR40, -R12 ;  /* 0x000000287f937c23 */ /* 0x000fe4000801080c */
        /* <DEDUP_REMOVED lines=10> */
[----:B------:R-:W-:Y:S02]  /*91e0*/  FADD.FTZ R150, R181, -R150 ;  /* 0x80000096b5967221 */ /* 0x000fe40000010000 */
[----:B------:R-:W-:Y:S02]  /*91f0*/  FFMA.FTZ R122, R17, UR40, -R122 ;  /* 0x00000028117a7c23 */ /* 0x000fe4000801087a */
[----:B------:R-:W-:Y:S02]  /*9200*/  FFMA.FTZ R133, R186, UR40, -R133 ;  /* 0x00000028ba857c23 */ /* 0x000fe40008010885 */
[----:B------:R-:W-:Y:S02]  /*9210*/  FFMA.FTZ R126, R21, UR40, R126 ;  /* 0x00000028157e7c23 */ /* 0x000fe4000801007e */
[----:B------:R-:W-:-:S02]  /*9220*/  FFMA.FTZ R134, R169, UR40, R134 ;  /* 0x00000028a9867c23 */ /* 0x000fc40008010086 */
        /* <DEDUP_REMOVED lines=45> */
.L_x_6587:
[----:B------:R-:W-:Y:S05]  /*9500*/  BSYNC B0 ;  /* 0x0000000000007941 */ /* 0x000fea0003800000 */
.L_x_6586:
[----:B------:R-:W-:Y:S01]  /*9510*/  ULDC.64 UR34, c[0x0][0x2b8] ;  /* 0x0000ae0000227ab9 */ /* 0x000fe20000000a00 */
[----:B------:R-:W-:Y:S01]  /*9520*/  FFMA.FTZ R13, R213, R130, R160 ;  /* 0x00000082d50d7223 */ /* 0x000fe200000100a0 */
[----:B------:R-:W-:Y:S01]  /*9530*/  USHF.R.U32.HI UR30, URZ, 0x1, UR35 ;  /* 0x000000013f1e7899 */ /* 0x000fe20008011623 */
[----:B------:R-:W-:Y:S01]  /*9540*/  HADD2.F32 R158, -RZ, R5.H1_H1 ;  /* 0x30000005ff9e7230 */ /* 0x000fe20000004100 */
[----:B------:R-:W-:Y:S01]  /*9550*/  USHF.R.U64 UR34, UR34, 0x1, UR35 ;  /* 0x0000000122227899 */ /* 0x000fe20008001223 */
[----:B------:R-:W-:Y:S01]  /*9560*/  FMUL.FTZ R12, R52, R31 ;  /* 0x0000001f340c7220 */ /* 0x000fe20000410000 */
[----:B------:R-:W-:Y:S01]  /*9570*/  UIMAD UR39, UR30, UR37, URZ ;  /* 0x000000251e2772a4 */ /* 0x000fe2000f8e023f */
[C---:B------:R-:W-:Y:S01]  /*9580*/  FMUL.FTZ R31, R53.reuse, R26 ;  /* 0x0000001a351f7220 */ /* 0x040fe20000410000 */
[----:B------:R-:W-:Y:S01]  /*9590*/  UIMAD.WIDE.U32 UR30, UR34, UR37, URZ ;  /* 0x00000025221e72a5 */ /* 0x000fe2000f8e003f */
[--C-:B------:R-:W-:Y:S01]  /*95a0*/  HADD2.F32 R160, -RZ, R6.reuse.H0_H0 ;  /* 0x20000006ffa07230 */ /* 0x100fe20000004100 */
[----:B------:R-:W-:Y:S01]  /*95b0*/  UIMAD UR39, UR36, UR34, UR39 ;  /* 0x00000022242772a4 */ /* 0x000fe2000f8e0227 */
[----:B------:R-:W-:Y:S01]  /*95c0*/  FADD.FTZ R13, R162, R13 ;  /* 0x0000000da20d7221 */ /* 0x000fe20000010000 */
[----:B------:R-:W-:Y:S01]  /*95d0*/  HADD2.F32 R168, -RZ, R7.H1_H1 ;  /* 0x30000007ffa87230 */ /* 0x000fe20000004100 */
[----:B------:R-:W-:Y:S01]  /*95e0*/  ULDC.64 UR34, c[0x0][0x2c0] ;  /* 0x0000b00000227ab9 */ /* 0x000fe20000000a00 */
[C---:B------:R-:W-:Y:S01]  /*95f0*/  FFMA.FTZ R162, -R53.reuse, R158, R215 ;  /* 0x0000009e35a27223 */ /* 0x040fe200000101d7 */
[----:B------:R-:W-:Y:S01]  /*9600*/  UIADD3 UR31, UR31, UR39, URZ ;  /* 0x000000271f1f7290 */ /* 0x000fe2000fffe03f */
[C---:B------:R-:W-:Y:S01]  /*9610*/  FMUL.FTZ R164, R52.reuse, R21 ;  /* 0x0000001534a47220 */ /* 0x040fe20000410000 */
[----:B------:R-:W-:Y:S01]  /*9620*/  UIMAD UR39, UR38, UR34, URZ ;  /* 0x00000022262772a4 */ /* 0x000fe2000f8e023f */
[----:B------:R-:W-:Y:S01]  /*9630*/  FMUL.FTZ R30, R53, R30 ;  /* 0x0000001e351e7220 */ /* 0x000fe20000410000 */
[----:B------:R-:W-:Y:S01]  /*9640*/  UIMAD.WIDE.U32 UR30, UR20, UR34, UR30 ;  /* 0x00000022141e72a5 */ /* 0x000fe2000f8e001e */
[CC--:B0-----:R-:W-:Y:S01]  /*9650*/  FMUL.FTZ R15, R197.reuse, R31.reuse ;  /* 0x0000001fc50f7220 */ /* 0x0c1fe20000410000 */
[----:B------:R-:W-:Y:S01]  /*9660*/  UIMAD UR39, UR20, UR35, UR39 ;  /* 0x00000023142772a4 */ /* 0x000fe2000f8e0227 */
[----:B------:R-:W-:Y:S01]  /*9670*/  FFMA.FTZ R193, -R52, R160, R193 ;  /* 0x000000a034c17223 */ /* 0x000fe200000101c1 */
[----:B------:R-:W-:Y:S01]  /*9680*/  BSSY B0, `(.L_x_6588) ;  /* 0x0000048000007945 */ /* 0x000fe20003800000 */
[----:B------:R-:W-:Y:S01]  /*9690*/  FMUL.FTZ R14, R194, R164 ;  /* 0x000000a4c20e7220 */ /* 0x000fe20000410000 */
[----:B------:R-:W-:Y:S01]  /*96a0*/  ULDC.64 UR34, c[0x0][0x320] ;  /* 0x0000c80000227ab9 */ /* 0x000fe20000000a00 */
[-C--:B------:R-:W-:Y:S01]  /*96b0*/  FFMA.FTZ R15, R162, R30.reuse, -R15 ;  /* 0x0000001ea20f7223 */ /* 0x080fe2000001080f */
[----:B------:R-:W-:Y:S01]  /*96c0*/  UIADD3 UR31, UR39, UR31, URZ ;  /* 0x0000001f271f7290 */ /* 0x000fe2000fffe03f */
[----:B------:R-:W-:Y:S01]  /*96d0*/  FMUL.FTZ R30, R197, R30 ;  /* 0x0000001ec51e7220 */ /* 0x000fe20000410000 */
[----:B------:R-:W-:Y:S01]  /*96e0*/  ULEA UR34, UP0, UR30, UR34, 0x3 ;  /* 0x000000221e227291 */ /* 0x000fe2000f80183f */
[-C--:B------:R-:W-:Y:S01]  /*96f0*/  FFMA.FTZ R14, R193, R12.reuse, -R14 ;  /* 0x0000000cc10e7223 */ /* 0x080fe2000001080e */
[C---:B------:R-:W-:Y:S01]  /*9700*/  ISETP.GE.AND P1, PT, R139.reuse, 0x81, PT ;  /* 0x000000818b00780c */ /* 0x040fe20003f26270 */
[----:B------:R-:W-:Y:S01]  /*9710*/  FMUL.FTZ R12, R194, R12 ;  /* 0x0000000cc20c7220 */ /* 0x000fe20000410000 */
[----:B------:R-:W-:Y:S01]  /*9720*/  ULEA.HI.X UR35, UR30, UR35, UR31, 0x3, UP0 ;  /* 0x000000231e237291 */ /* 0x000fe200080f1c1f */
[----:B------:R-:W-:Y:S01]  /*9730*/  FFMA.FTZ R30, R162, R31, R30 ;  /* 0x0000001fa21e7223 */ /* 0x000fe2000001001e */
[----:B------:R-:W-:Y:S01]  /*9740*/  ISETP.GE.AND P2, PT, R139, 0xc1, PT ;  /* 0x000000c18b00780c */ /* 0x000fe20003f46270 */
[----:B------:R-:W-:Y:S01]  /*9750*/  ULDC UR30, c[0x0][0x174] ;  /* 0x00005d00001e7ab9 */ /* 0x000fe20000000800 */
[----:B------:R-:W-:Y:S01]  /*9760*/  FADD.FTZ R156, R156, R165 ;  /* 0x000000a59c9c7221 */ /* 0x000fe20000010000 */
[----:B------:R-:W-:Y:S01]  /*9770*/  HADD2.F32 R165, -RZ, R6.H1_H1 ;  /* 0x30000006ffa57230 */ /* 0x000fe20000004100 */
[----:B------:R-:W-:Y:S01]  /*9780*/  FADD.FTZ R13, R13, R30 ;  /* 0x0000001e0d0d7221 */ /* 0x000fe20000010000 */
[----:B------:R-:W-:Y:S01]  /*9790*/  UIADD3 UR30, UR6, -UR30, URZ ;  /* 0x8000001e061e7290 */ /* 0x000fe2000fffe03f */
[----:B------:R-:W-:-:S02]  /*97a0*/  FFMA.FTZ R12, R193, R164, R12 ;  /* 0x000000a4c10c7223 */ /* 0x000fc4000001000c */
[----:B------:R-:W-:Y:S01]  /*97b0*/  FMUL.FTZ R167, R51, R2 ;  /* 0x0000000233a77220 */ /* 0x000fe20000410000 */
[----:B------:R-:W-:Y:S01]  /*97c0*/  UIMAD UR30, UR30, -0x800, URZ ;  /* 0xfffff8001e1e78a4 */ /* 0x000fe2000f8e023f */
[----:B------:R-:W-:Y:S02]  /*97d0*/  FADD.FTZ R15, R156, R15 ;  /* 0x0000000f9c0f7221 */ /* 0x000fe40000010000 */
[----:B------:R-:W-:Y:S01]  /*97e0*/  FADD.FTZ R156, R13, R12 ;  /* 0x0000000c0d9c7221 */ /* 0x000fe20000010000 */
[----:B------:R-:W-:Y:S01]  /*97f0*/  LEA R12, P0, R102, UR34, 0x2 ;  /* 0x00000022660c7c11 */ /* 0x000fe2000f8010ff */
[C---:B------:R-:W-:Y:S01]  /*9800*/  FFMA.FTZ R220, -R51.reuse, R165, R220 ;  /* 0x000000a533dc7223 */ /* 0x040fe200000101dc */
[----:B------:R-:W-:Y:S01]  /*9810*/  MOV R175, UR30 ;  /* 0x0000001e00af7c02 */ /* 0x000fe20008000f00 */
[----:B------:R-:W-:Y:S01]  /*9820*/  FMUL.FTZ R13, R51, R186 ;  /* 0x000000ba330d7220 */ /* 0x000fe20000410000 */
[----:B------:R-:W-:Y:S01]  /*9830*/  USHF.L.U32 UR34, UR8, 0x2, URZ ;  /* 0x0000000208227899 */ /* 0x000fe2000800063f */
[----:B------:R-:W-:Y:S01]  /*9840*/  FMUL.FTZ R30, R192, R167 ;  /* 0x000000a7c01e7220 */ /* 0x000fe20000410000 */
[----:B------:R-:W-:Y:S01]  /*9850*/  ULDC.64 UR30, c[0x0][0x2d0] ;  /* 0x0000b400001e7ab9 */ /* 0x000fe20000000a00 */
[----:B------:R-:W-:-:S02]  /*9860*/  FADD.FTZ R14, R15, R14 ;  /* 0x0000000e0f0e7221 */ /* 0x000fc40000010000 */
[-C--:B------:R-:W-:Y:S01]  /*9870*/  FFMA.FTZ R171, R220, R13.reuse, -R30 ;  /* 0x0000000ddcab7223 */ /* 0x080fe2000001081e */
[----:B------:R-:W-:Y:S01]  /*9880*/  HADD2.F32 R30, -RZ, R7.H0_H0 ;  /* 0x20000007ff1e7230 */ /* 0x000fe20000004100 */
[----:B------:R-:W-:Y:S01]  /*9890*/  FMUL.FTZ R15, R192, R13 ;  /* 0x0000000dc00f7220 */ /* 0x000fe20000410000 */
[----:B------:R-:W-:Y:S01]  /*98a0*/  LEA.HI.X R13, R102, UR35, RZ, 0x2, P0 ;  /* 0x00000023660d7c11 */ /* 0x000fe200080f14ff */
[----:B------:R-:W-:Y:S01]  /*98b0*/  FMUL.FTZ R17, R50, R17 ;  /* 0x0000001132117220 */ /* 0x000fe20000410000 */
[----:B------:R-:W-:Y:S01]  /*98c0*/  USHF.L.U64.HI UR35, UR8, 0x2, UR9 ;  /* 0x0000000208237899 */ /* 0x000fe20008010209 */
[----:B------:R-:W-:Y:S01]  /*98d0*/  FFMA.FTZ R15, R220, R167, R15 ;  /* 0x000000a7dc0f7223 */ /* 0x000fe2000001000f */
[----:B------:R-:W-:Y:S01]  /*98e0*/  ISETP.GE.AND P0, PT, R139, 0x41, PT ;  /* 0x000000418b00780c */ /* 0x000fe20003f06270 */
[----:B------:R-:W-:Y:S01]  /*98f0*/  IMAD.WIDE R12, R175, 0x4, R12 ;  /* 0x00000004af0c7825 */ /* 0x000fe200078e020c */
[----:B------:R-:W-:Y:S01]  /*9900*/  MOV R175, UR34 ;  /* 0x0000002200af7c02 */ /* 0x000fe20008000f00 */
[----:B------:R-:W-:-:S02]  /*9910*/  UIMAD UR30, UR35, UR30, URZ ;  /* 0x0000001e231e72a4 */ /* 0x000fc4000f8e023f */
[----:B------:R-:W-:Y:S02]  /*9920*/  FADD.FTZ R15, R156, R15 ;  /* 0x0000000f9c0f7221 */ /* 0x000fe40000010000 */
[----:B------:R-:W-:Y:S01]  /*9930*/  IMAD.WIDE.U32 R12, R175, c[0x0][0x2d0], R12 ;  /* 0x0000b400af0c7a25 */ /* 0x000fe200078e000c */
[----:B------:R-:W-:-:S03]  /*9940*/  UIMAD UR30, UR34, UR31, UR30 ;  /* 0x0000001f221e72a4 */ /* 0x000fc6000f8e021e */
[C---:B------:R-:W-:Y:S02]  /*9950*/  FFMA.FTZ R156, -R50.reuse, R30, R191 ;  /* 0x0000001e329c7223 */ /* 0x040fe400000101bf */
[----:B------:R-:W-:Y:S01]  /*9960*/  FMUL.FTZ R166, R50, R187 ;  /* 0x000000bb32a67220 */ /* 0x000fe20000410000 */
[----:B------:R-:W-:Y:S01]  /*9970*/  IADD3 R13, R13, UR30, RZ ;  /* 0x0000001e0d0d7c10 */ /* 0x000fe2000fffe0ff */
[CC--:B------:R-:W-:Y:S02]  /*9980*/  FMUL.FTZ R175, R217.reuse, R17.reuse ;  /* 0x00000011d9af7220 */ /* 0x0c0fe40000410000 */
[-C--:B------:R-:W-:Y:S02]  /*9990*/  FMUL.FTZ R170, R217, R166.reuse ;  /* 0x000000a6d9aa7220 */ /* 0x080fe40000410000 */
[----:B------:R-:W-:Y:S01]  /*99a0*/  FFMA.FTZ R172, R156, R166, R175 ;  /* 0x000000a69cac7223 */ /* 0x000fe200000100af */
[----:B------:R-:W-:Y:S01]  /*99b0*/  IADD3 R175, R102, 0x80, RZ ;  /* 0x0000008066af7810 */ /* 0x000fe20007ffe0ff */
[----:B------:R-:W-:-:S02]  /*99c0*/  FFMA.FTZ R177, R156, R17, -R170 ;  /* 0x000000119cb17223 */ /* 0x000fc400000108aa */
[----:B------:R-:W-:Y:S01]  /*99d0*/  FADD.FTZ R172, R15, R172 ;  /* 0x000000ac0fac7221 */ /* 0x000fe20000010000 */
[----:B------:R-:W-:Y:S01]  /*99e0*/  IADD3 R15, R102, 0x40, RZ ;  /* 0x00000040660f7810 */ /* 0x000fe20007ffe0ff */
[----:B------:R-:W-:Y:S01]  /*99f0*/  FMUL.FTZ R17, R48, R189 ;  /* 0x000000bd30117220 */ /* 0x000fe20000410000 */
[-C--:B------:R-:W-:Y:S01]  /*9a00*/  LEA.HI.SX32 R175, R175, R102.reuse, 0x1b ;  /* 0x00000066afaf7211 */ /* 0x080fe200078fdaff */
[----:B------:R-:W-:Y:S01]  /*9a10*/  FADD.FTZ R14, R14, R171 ;  /* 0x000000ab0e0e7221 */ /* 0x000fe20000010000 */
[----:B------:R-:W-:Y:S01]  /*9a20*/  LEA.HI.SX32 R15, R15, R102, 0x1b ;  /* 0x000000660f0f7211 */ /* 0x000fe200078fdaff */
[C---:B------:R-:W-:Y:S02]  /*9a30*/  FFMA.FTZ R170, -R48.reuse, R168, R219 ;  /* 0x000000a830aa7223 */ /* 0x040fe400000101db */
[----:B------:R-:W-:Y:S02]  /*9a40*/  FMUL.FTZ R3, R48, R3 ;  /* 0x0000000330037220 */ /* 0x000fe40000410000 */
[----:B------:R-:W-:Y:S01]  /*9a50*/  FMUL.FTZ R171, R204, R17 ;  /* 0x00000011ccab7220 */ /* 0x000fe20000410000 */
[----:B------:R-:W0:Y:S01]  /*9a60*/  LDS R15, [R15.X4+0x1180] ;  /* 0x001180000f0f7984 */ /* 0x000e220000004800 */
[----:B------:R-:W-:Y:S01]  /*9a70*/  FADD.FTZ R14, R14, R177 ;  /* 0x000000b10e0e7221 */ /* 0x000fe20000010000 */
[----:B------:R-:W-:Y:S01]  /*9a80*/  IADD3 R177, R102, 0xc0, RZ ;  /* 0x000000c066b17810 */ /* 0x000fe20007ffe0ff */
[----:B------:R-:W-:-:S02]  /*9a90*/  FFMA.FTZ R171, R170, R3, -R171 ;  /* 0x00000003aaab7223 */ /* 0x000fc400000108ab */
[----:B------:R-:W-:Y:S02]  /*9aa0*/  FMUL.FTZ R3, R204, R3 ;  /* 0x00000003cc037220 */ /* 0x000fe40000410000 */
[----:B------:R-:W-:Y:S02]  /*9ab0*/  FADD.FTZ R171, R14, R171 ;  /* 0x000000ab0eab7221 */ /* 0x000fe40000010000 */
[----:B------:R-:W-:-:S04]  /*9ac0*/  FFMA.FTZ R3, R170, R17, R3 ;  /* 0x00000011aa037223 */ /* 0x000fc80000010003 */
[----:B------:R-:W-:Y:S01]  /*9ad0*/  FADD.FTZ R3, R172, R3 ;  /* 0x00000003ac037221 */ /* 0x000fe20000010000 */
[----:B------:R-:W-:Y:S05]  /*9ae0*/  @!P0 BRA `(.L_x_6589) ;  /* 0x0000001000008947 */ /* 0x000fea0003800000 */
[----:B0-----:R0:W-:Y:S02]  /*9af0*/  RED.E.ADD.F32.FTZ.RN.STRONG.GPU [R12.64+-0x1f00], R15 ;  /* 0xffe1000f0c00798e */ /* 0x0011e4000c10e7a0 */
.L_x_6589:
[----:B------:R-:W-:Y:S05]  /*9b00*/  BSYNC B0 ;  /* 0x0000000000007941 */ /* 0x000fea0003800000 */
.L_x_6588:
[----:B------:R-:W1:Y:S01]  /*9b10*/  LDS R175, [R175.X4+0x1280] ;  /* 0x00128000afaf7984 */ /* 0x000e620000004800 */
[----:B------:R-:W-:Y:S01]  /*9b20*/  BSSY B0, `(.L_x_6590) ;  /* 0x0000004000007945 */ /* 0x000fe20003800000 */
[----:B------:R-:W-:Y:S01]  /*9b30*/  LEA.HI.SX32 R177, R177, R102, 0x1b ;  /* 0x00000066b1b17211 */ /* 0x000fe200078fdaff */
[----:B------:R-:W-:Y:S05]  /*9b40*/  @!P1 BRA `(.L_x_6591) ;  /* 0x0000001000009947 */ /* 0x000fea0003800000 */
[----:B-1----:R1:W-:Y:S02]  /*9b50*/  RED.E.ADD.F32.FTZ.RN.STRONG.GPU [R12.64+-0x1e00], R175 ;  /* 0xffe200af0c00798e */ /* 0x0023e4000c10e7a0 */
.L_x_6591:
[----:B------:R-:W-:Y:S05]  /*9b60*/  BSYNC B0 ;  /* 0x0000000000007941 */ /* 0x000fea0003800000 */
.L_x_6590:
[----:B------:R-:W2:Y:S01]  /*9b70*/  LDS R177, [R177.X4+0x1380] ;  /* 0x00138000b1b17984 */ /* 0x000ea20000004800 */
[----:B------:R-:W-:Y:S01]  /*9b80*/  BSSY B0, `(.L_x_6592) ;  /* 0x0000005000007945 */ /* 0x000fe20003800000 */
[C---:B0-----:R-:W-:Y:S02]  /*9b90*/  IADD3 R15, R102.reuse, 0x100, RZ ;  /* 0x00000100660f7810 */ /* 0x041fe40007ffe0ff */
[----:B-1----:R-:W-:Y:S01]  /*9ba0*/  IADD3 R175, R102, 0x140, RZ ;  /* 0x0000014066af7810 */ /* 0x002fe20007ffe0ff */
[----:B------:R-:W-:Y:S05]  /*9bb0*/  @!P2 BRA `(.L_x_6593) ;  /* 0x000000100000a947 */ /* 0x000fea0003800000 */
[----:B--2---:R0:W-:Y:S02]  /*9bc0*/  RED.E.ADD.F32.FTZ.RN.STRONG.GPU [R12.64+-0x1d00], R177 ;  /* 0xffe300b10c00798e */ /* 0x0041e4000c10e7a0 */
.L_x_6593:
[----:B------:R-:W-:Y:S05]  /*9bd0*/  BSYNC B0 ;  /* 0x0000000000007941 */ /* 0x000fea0003800000 */
.L_x_6592:
        /* <DEDUP_REMOVED lines=14> */
.L_x_6595:
[----:B------:R-:W-:Y:S05]  /*9cc0*/  BSYNC B0 ;  /* 0x0000000000007941 */ /* 0x000fea0003800000 */
.L_x_6594:
[----:B------:R-:W1:Y:S01]  /*9cd0*/  LDS R175, [R175.X4+0x1580] ;  /* 0x00158000afaf7984 */ /* 0x000e620000004800 */
[----:B------:R-:W-:Y:S01]  /*9ce0*/  BSSY B0, `(.L_x_6596) ;  /* 0x0000005000007945 */ /* 0x000fe20003800000 */
[----:B0-----:R-:W-:Y:S02]  /*9cf0*/  IADD3 R15, R102, 0x1c0, RZ ;  /* 0x000001c0660f7810 */ /* 0x001fe40007ffe0ff */
[----:B------:R-:W-:Y:S01]  /*9d00*/  LEA.HI.SX32 R177, R177, R102, 0x1b ;  /* 0x00000066b1b17211 */ /* 0x000fe200078fdaff */
[----:B------:R-:W-:Y:S05]  /*9d10*/  @!P0 BRA `(.L_x_6597) ;  /* 0x0000001000008947 */ /* 0x000fea0003800000 */
[----:B-1----:R0:W-:Y:S02]  /*9d20*/  RED.E.ADD.F32.FTZ.RN.STRONG.GPU [R12.64+-0x1b00], R175 ;  /* 0xffe500af0c00798e */ /* 0x0021e4000c10e7a0 */
.L_x_6597:
[----:B------:R-:W-:Y:S05]  /*9d30*/  BSYNC B0 ;  /* 0x0000000000007941 */ /* 0x000fea0003800000 */
.L_x_6596:
[----:B------:R-:W2:Y:S01]  /*9d40*/  LDS R177, [R177.X4+0x1680] ;  /* 0x00168000b1b17984 */ /* 0x000ea20000004800 */
[----:B------:R-:W-:Y:S01]  /*9d50*/  BSSY B0, `(.L_x_6598) ;  /* 0x0000005000007945 */ /* 0x000fe20003800000 */
[----:B------:R-:W-:-:S02]  /*9d60*/  IADD3 R179, R102, 0x200, RZ ;  /* 0x0000020066b37810 */ /* 0x000fc40007ffe0ff */
[----:B------:R-:W-:Y:S01]  /*9d70*/  LEA.HI.SX32 R15, R15, R102, 0x1b ;  /* 0x000000660f0f7211 */ /* 0x000fe200078fdaff */
[----:B------:R-:W-:Y:S05]  /*9d80*/  @!P1 BRA `(.L_x_6599) ;  /* 0x0000001000009947 */ /* 0x000fea0003800000 */
[----:B--2---:R2:W-:Y:S02]  /*9d90*/  RED.E.ADD.F32.FTZ.RN.STRONG.GPU [R12.64+-0x1a00], R177 ;  /* 0xffe600b10c00798e */ /* 0x0045e4000c10e7a0 */
.L_x_6599:
[----:B------:R-:W-:Y:S05]  /*9da0*/  BSYNC B0 ;  /* 0x0000000000007941 */ /* 0x000fea0003800000 */
.L_x_6598:
[----:B------:R-:W3:Y:S01]  /*9db0*/  LDS R15, [R15.X4+0x1780] ;  /* 0x001780000f0f7984 */ /* 0x000ee20000004800 */
[----:B------:R-:W-:Y:S01]  /*9dc0*/  BSSY B0, `(.L_x_6600) ;  /* 0x0000005000007945 */ /* 0x000fe20003800000 */
[----:B01----:R-:W-:Y:S02]  /*9dd0*/  IADD3 R175, R102, 0x240, RZ ;  /* 0x0000024066af7810 */ /* 0x003fe40007ffe0ff */
[----:B------:R-:W-:Y:S01]  /*9de0*/  LEA.HI.SX32 R14, R179, R102, 0x1b ;  /* 0x00000066b30e7211 */ /* 0x000fe200078fdaff */
[----:B------:R-:W-:Y:S05]  /*9df0*/  @!P2 BRA `(.L_x_6601) ;  /* 0x000000100000a947 */ /* 0x000fea0003800000 */
[----:B---3--:R0:W-:Y:S02]  /*9e00*/  RED.E.ADD.F32.FTZ.RN.STRONG.GPU [R12.64+-0x1900], R15 ;  /* 0xffe7000f0c00798e */ /* 0x0081e4000c10e7a0 */
.L_x_6601:
[----:B------:R-:W-:Y:S05]  /*9e10*/  BSYNC B0 ;  /* 0x0000000000007941 */ /* 0x000fea0003800000 */
.L_x_6600:
[----:B0--3--:R0:W1:Y:S01]  /*9e20*/  LDS R15, [R14.X4+0x1880] ;  /* 0x001880000e0f7984 */ /* 0x0090620000004800 */
[----:B------:R-:W-:Y:S01]  /*9e30*/  BSSY B0, `(.L_x_6602) ;  /* 0x0000005000007945 */ /* 0x000fe20003800000 */
[----:B--2---:R-:W-:Y:S02]  /*9e40*/  IADD3 R177, R102, 0x280, RZ ;  /* 0x0000028066b17810 */ /* 0x004fe40007ffe0ff */
[----:B------:R-:W-:Y:S01]  /*9e50*/  LEA.HI.SX32 R175, R175, R102, 0x1b ;  /* 0x00000066afaf7211 */ /* 0x000fe200078fdaff */
[----:B------:R-:W-:Y:S05]  /*9e60*/  @!P3 BRA `(.L_x_6603) ;  /* 0x000000100000b947 */ /* 0x000fea0003800000 */
[----:B-1----:R1:W-:Y:S02]  /*9e70*/  RED.E.ADD.F32.FTZ.RN.STRONG.GPU [R12.64+-0x1800], R15 ;  /* 0xffe8000f0c00798e */ /* 0x0023e4000c10e7a0 */
.L_x_6603:
[----:B------:R-:W-:Y:S05]  /*9e80*/  BSYNC B0 ;  /* 0x0000000000007941 */ /* 0x000fea0003800000 */
.L_x_6602:
[----:B------:R-:W2:Y:S01]  /*9e90*/  LDS R175, [R175.X4+0x1980] ;  /* 0x00198000afaf7984 */ /* 0x000ea20000004800 */
[----:B------:R-:W-:Y:S01]  /*9ea0*/  BSSY B0, `(.L_x_6604) ;  /* 0x0000004000007945 */ /* 0x000fe20003800000 */
[----:B------:R-:W-:Y:S01]  /*9eb0*/  LEA.HI.SX32 R177, R177, R102, 0x1b ;  /* 0x00000066b1b17211 */ /* 0x000fe200078fdaff */
[----:B------:R-:W-:Y:S05]  /*9ec0*/  @!P4 BRA `(.L_x_6605) ;  /* 0x000000100000c947 */ /* 0x000fea0003800000 */
[----:B--2---:R2:W-:Y:S02]  /*9ed0*/  RED.E.ADD.F32.FTZ.RN.STRONG.GPU [R12.64+-0x1700], R175 ;  /* 0xffe900af0c00798e */ /* 0x0045e4000c10e7a0 */
.L_x_6605:
[----:B------:R-:W-:Y:S05]  /*9ee0*/  BSYNC B0 ;  /* 0x0000000000007941 */ /* 0x000fea0003800000 */
.L_x_6604:
[----:B------:R-:W3:Y:S01]  /*9ef0*/  LDS R177, [R177.X4+0x1a80] ;  /* 0x001a8000b1b17984 */ /* 0x000ee20000004800 */
[----:B------:R-:W-:Y:S01]  /*9f00*/  BSSY B0, `(.L_x_6606) ;  /* 0x0000005000007945 */ /* 0x000fe20003800000 */
[----:B-1----:R-:W-:-:S02]  /*9f10*/  IADD3 R15, R102, 0x2c0, RZ ;  /* 0x000002c0660f7810 */ /* 0x002fc40007ffe0ff */
[----:B--2---:R-:W-:Y:S01]  /*9f20*/  IADD3 R175, R102, 0x300, RZ ;  /* 0x0000030066af7810 */ /* 0x004fe20007ffe0ff */
[----:B------:R-:W-:Y:S05]  /*9f30*/  @!P5 BRA `(.L_x_6607) ;  /* 0x000000100000d947 */ /* 0x000fea0003800000 */
[----:B---3--:R1:W-:Y:S02]  /*9f40*/  RED.E.ADD.F32.FTZ.RN.STRONG.GPU [R12.64+-0x1600], R177 ;  /* 0xffea00b10c00798e */ /* 0x0083e4000c10e7a0 */
.L_x_6607:
[----:B------:R-:W-:Y:S05]  /*9f50*/  BSYNC B0 ;  /* 0x0000000000007941 */ /* 0x000fea0003800000 */
.L_x_6606:
        /* <DEDUP_REMOVED lines=14> */
.L_x_6609:
[----:B------:R-:W-:Y:S05]  /*a040*/  BSYNC B0 ;  /* 0x0000000000007941 */ /* 0x000fea0003800000 */
.L_x_6608:
[----:B------:R-:W2:Y:S01]  /*a050*/  LDS R175, [R175.X4+0x1c80] ;  /* 0x001c8000afaf7984 */ /* 0x000ea20000004800 */
[----:B------:R-:W-:Y:S01]  /*a060*/  BSSY B0, `(.L_x_6610) ;  /* 0x0000005000007945 */ /* 0x000fe20003800000 */
[----:B-1----:R-:W-:-:S02]  /*a070*/  IADD3 R15, R102, 0x380, RZ ;  /* 0x00000380660f7810 */ /* 0x002fc40007ffe0ff */
[----:B------:R-:W-:Y:S01]  /*a080*/  LEA.HI.SX32 R177, R177, R102, 0x1b ;  /* 0x00000066b1b17211 */ /* 0x000fe200078fdaff */
[----:B------:R-:W-:Y:S05]  /*a090*/  @!P0 BRA `(.L_x_6611) ;  /* 0x0000001000008947 */ /* 0x000fea0003800000 */
[----:B--2---:R1:W-:Y:S02]  /*a0a0*/  RED.E.ADD.F32.FTZ.RN.STRONG.GPU [R12.64+-0x1400], R175 ;  /* 0xffec00af0c00798e */ /* 0x0043e4000c10e7a0 */
.L_x_6611:
[----:B------:R-:W-:Y:S05]  /*a0b0*/  BSYNC B0 ;  /* 0x0000000000007941 */ /* 0x000fea0003800000 */
.L_x_6610:
[----:B------:R-:W3:Y:S01]  /*a0c0*/  LDS R177, [R177.X4+0x1d80] ;  /* 0x001d8000b1b17984 */ /* 0x000ee20000004800 */
[----:B------:R-:W-:Y:S01]  /*a0d0*/  BSSY B0, `(.L_x_6612) ;  /* 0x0000005000007945 */ /* 0x000fe20003800000 */
[----:B-12---:R-:W-:Y:S02]  /*a0e0*/  IADD3 R175, R102, 0x3c0, RZ ;  /* 0x000003c066af7810 */ /* 0x006fe40007ffe0ff */
[----:B------:R-:W-:Y:S01]  /*a0f0*/  LEA.HI.SX32 R15, R15, R102, 0x1b ;  /* 0x000000660f0f7211 */ /* 0x000fe200078fdaff */
[----:B------:R-:W-:Y:S05]  /*a100*/  @!P1 BRA `(.L_x_6613) ;  /* 0x0000001000009947 */ /* 0x000fea0003800000 */
[----:B---3--:R1:W-:Y:S02]  /*a110*/  RED.E.ADD.F32.FTZ.RN.STRONG.GPU [R12.64+-0x1300], R177 ;  /* 0xffed00b10c00798e */ /* 0x0083e4000c10e7a0 */
.L_x_6613:
[----:B------:R-:W-:Y:S05]  /*a120*/  BSYNC B0 ;  /* 0x0000000000007941 */ /* 0x000fea0003800000 */
.L_x_6612:
[----:B------:R-:W2:Y:S01]  /*a130*/  LDS R15, [R15.X4+0x1e80] ;  /* 0x001e80000f0f7984 */ /* 0x000ea20000004800 */
[----:B------:R-:W-:Y:S01]  /*a140*/  BSSY B0, `(.L_x_6614) ;  /* 0x0000005000007945 */ /* 0x000fe20003800000 */
[----:B-1-3--:R-:W-:Y:S02]  /*a150*/  IADD3 R177, R102, 0x400, RZ ;  /* 0x0000040066b17810 */ /* 0x00afe40007ffe0ff */
[----:B------:R-:W-:Y:S01]  /*a160*/  LEA.HI.SX32 R175, R175, R102, 0x1b ;  /* 0x00000066afaf7211 */ /* 0x000fe200078fdaff */
[----:B------:R-:W-:Y:S05]  /*a170*/  @!P2 BRA `(.L_x_6615) ;  /* 0x000000100000a947 */ /* 0x000fea0003800000 */
[----:B--2---:R1:W-:Y:S02]  /*a180*/  RED.E.ADD.F32.FTZ.RN.STRONG.GPU [R12.64+-0x1200], R15 ;  /* 0xffee000f0c00798e */ /* 0x0043e4000c10e7a0 */
.L_x_6615:
[----:B------:R-:W-:Y:S05]  /*a190*/  BSYNC B0 ;  /* 0x0000000000007941 */ /* 0x000fea0003800000 */
.L_x_6614:
[----:B------:R-:W3:Y:S01]  /*a1a0*/  LDS R175, [R175.X4+0x1f80] ;  /* 0x001f8000afaf7984 */ /* 0x000ee20000004800 */
[----:B------:R-:W-:Y:S01]  /*a1b0*/  BSSY B0, `(.L_x_6616) ;  /* 0x0000005000007945 */ /* 0x000fe20003800000 */
[----:B-12---:R-:W-:-:S02]  /*a1c0*/  IADD3 R15, R102, 0x440, RZ ;  /* 0x00000440660f7810 */ /* 0x006fc40007ffe0ff */
[----:B------:R-:W-:Y:S01]  /*a1d0*/  LEA.HI.SX32 R177, R177, R102, 0x1b ;  /* 0x00000066b1b17211 */ /* 0x000fe200078fdaff */
[----:B------:R-:W-:Y:S05]  /*a1e0*/  @!P3 BRA `(.L_x_6617) ;  /* 0x000000100000b947 */ /* 0x000fea0003800000 */
[----:B---3--:R1:W-:Y:S02]  /*a1f0*/  RED.E.ADD.F32.FTZ.RN.STRONG.GPU [R12.64+-0x1100], R175 ;  /* 0xffef00af0c00798e */ /* 0x0083e4000c10e7a0 */
.L_x_6617:
[----:B------:R-:W-:Y:S05]  /*a200*/  BSYNC B0 ;  /* 0x0000000000007941 */ /* 0x000fea0003800000 */
.L_x_6616:
[----:B------:R-:W2:Y:S01]  /*a210*/  LDS R177, [R177.X4+0x2080] ;  /* 0x00208000b1b17984 */ /* 0x000ea20000004800 */
[----:B------:R-:W-:Y:S01]  /*a220*/  BSSY B0, `(.L_x_6618) ;  /* 0x0000004000007945 */ /* 0x000fe20003800000 */
[----:B------:R-:W-:Y:S01]  /*a230*/  LEA.HI.SX32 R15, R15, R102, 0x1b ;  /* 0x000000660f0f7211 */ /* 0x000fe200078fdaff */
[----:B------:R-:W-:Y:S05]  /*a240*/  @!P4 BRA `(.L_x_6619) ;  /* 0x000000100000c947 */ /* 0x000fea0003800000 */
[----:B--2---:R2:W-:Y:S02]  /*a250*/  RED.E.ADD.F32.FTZ.RN.STRONG.GPU [R12.64+-0x1000], R177 ;  /* 0xfff000b10c00798e */ /* 0x0045e4000c10e7a0 */
.L_x_6619:
[----:B------:R-:W-:Y:S05]  /*a260*/  BSYNC B0 ;  /* 0x0000000000007941 */ /* 0x000fea0003800000 */
.L_x_6618:
[----:B------:R-:W4:Y:S01]  /*a270*/  LDS R15, [R15.X4+0x2180] ;  /* 0x002180000f0f7984 */ /* 0x000f220000004800 */
[----:B------:R-:W-:Y:S01]  /*a280*/  BSSY B0, `(.L_x_6620) ;  /* 0x0000005000007945 */ /* 0x000fe20003800000 */
[C---:B-1-3--:R-:W-:Y:S02]  /*a290*/  IADD3 R175, R102.reuse, 0x480, RZ ;  /* 0x0000048066af7810 */ /* 0x04afe40007ffe0ff */
[----:B--2---:R-:W-:Y:S01]  /*a2a0*/  IADD3 R177, R102, 0x4c0, RZ ;  /* 0x000004c066b17810 */ /* 0x004fe20007ffe0ff */
[----:B------:R-:W-:Y:S05]  /*a2b0*/  @!P5 BRA `(.L_x_6621) ;  /* 0x000000100000d947 */ /* 0x000fea0003800000 */
[----:B----4-:R1:W-:Y:S02]  /*a2c0*/  RED.E.ADD.F32.FTZ.RN.STRONG.GPU [R12.64+-0xf00], R15 ;  /* 0xfff1000f0c00798e */ /* 0x0103e4000c10e7a0 */
.L_x_6621:
[----:B------:R-:W-:Y:S05]  /*a2d0*/  BSYNC B0 ;  /* 0x0000000000007941 */ /* 0x000fea0003800000 */
.L_x_6620:
        /* <DEDUP_REMOVED lines=14> */
.L_x_6623:
[----:B------:R-:W-:Y:S05]  /*a3c0*/  BSYNC B0 ;  /* 0x0000000000007941 */ /* 0x000fea0003800000 */
.L_x_6622:
[----:B------:R-:W2:Y:S01]  /*a3d0*/  LDS R177, [R177.X4+0x2380] ;  /* 0x00238000b1b17984 */ /* 0x000ea20000004800 */
[----:B------:R-:W-:Y:S01]  /*a3e0*/  BSSY B0, `(.L_x_6624) ;  /* 0x0000005000007945 */ /* 0x000fe20003800000 */
[----:B-1----:R-:W-:Y:S02]  /*a3f0*/  IADD3 R175, R102, 0x540, RZ ;  /* 0x0000054066af7810 */ /* 0x002fe40007ffe0ff */
[----:B------:R-:W-:Y:S01]  /*a400*/  LEA.HI.SX32 R15, R15, R102, 0x1b ;  /* 0x000000660f0f7211 */ /* 0x000fe200078fdaff */
[----:B------:R-:W-:Y:S05]  /*a410*/  @!P0 BRA `(.L_x_6625) ;  /* 0x0000001000008947 */ /* 0x000fea0003800000 */
[----:B--2---:R1:W-:Y:S02]  /*a420*/  RED.E.ADD.F32.FTZ.RN.STRONG.GPU [R12.64+-0xd00], R177 ;  /* 0xfff300b10c00798e */ /* 0x0043e4000c10e7a0 */
.L_x_6625:
[----:B------:R-:W-:Y:S05]  /*a430*/  BSYNC B0 ;  /* 0x0000000000007941 */ /* 0x000fea0003800000 */
.L_x_6624:
[----:B------:R-:W3:Y:S01]  /*a440*/  LDS R15, [R15.X4+0x2480] ;  /* 0x002480000f0f7984 */ /* 0x000ee20000004800 */
[----:B------:R-:W-:Y:S01]  /*a450*/  BSSY B0, `(.L_x_6626) ;  /* 0x0000005000007945 */ /* 0x000fe20003800000 */
[----:B-12---:R-:W-:-:S02]  /*a460*/  IADD3 R177, R102, 0x580, RZ ;  /* 0x0000058066b17810 */ /* 0x006fc40007ffe0ff */
[----:B------:R-:W-:Y:S01]  /*a470*/  LEA.HI.SX32 R175, R175, R102, 0x1b ;  /* 0x00000066afaf7211 */ /* 0x000fe200078fdaff */
[----:B------:R-:W-:Y:S05]  /*a480*/  @!P1 BRA `(.L_x_6627) ;  /* 0x0000001000009947 */ /* 0x000fea0003800000 */
[----:B---3--:R1:W-:Y:S02]  /*a490*/  RED.E.ADD.F32.FTZ.RN.STRONG.GPU [R12.64+-0xc00], R15 ;  /* 0xfff4000f0c00798e */ /* 0x0083e4000c10e7a0 */
.L_x_6627:
[----:B------:R-:W-:Y:S05]  /*a4a0*/  BSYNC B0 ;  /* 0x0000000000007941 */ /* 0x000fea0003800000 */
.L_x_6626:
[----:B------:R-:W2:Y:S01]  /*a4b0*/  LDS R175, [R175.X4+0x2580] ;  /* 0x00258000afaf7984 */ /* 0x000ea20000004800 */
[----:B------:R-:W-:Y:S01]  /*a4c0*/  BSSY B0, `(.L_x_6628) ;  /* 0x0000005000007945 */ /* 0x000fe20003800000 */
[----:B-1-3--:R-:W-:Y:S02]  /*a4d0*/  IADD3 R15, R102, 0x5c0, RZ ;  /* 0x000005c0660f7810 */ /* 0x00afe40007ffe0ff */
[----:B------:R-:W-:Y:S01]  /*a4e0*/  LEA.HI.SX32 R177, R177, R102, 0x1b ;  /* 0x00000066b1b17211 */ /* 0x000fe200078fdaff */
[----:B------:R-:W-:Y:S05]  /*a4f0*/  @!P2 BRA `(.L_x_6629) ;  /* 0x000000100000a947 */ /* 0x000fea0003800000 */
[----:B--2---:R1:W-:Y:S02]  /*a500*/  RED.E.ADD.F32.FTZ.RN.STRONG.GPU [R12.64+-0xb00], R175 ;  /* 0xfff500af0c00798e */ /* 0x0043e4000c10e7a0 */
.L_x_6629:
[----:B------:R-:W-:Y:S05]  /*a510*/  BSYNC B0 ;  /* 0x0000000000007941 */ /* 0x000fea0003800000 */
.L_x_6628:
[----:B------:R-:W3:Y:S01]  /*a520*/  LDS R177, [R177.X4+0x2680] ;  /* 0x00268000b1b17984 */ /* 0x000ee20000004800 */
[----:B------:R-:W-:Y:S01]  /*a530*/  BSSY B0, `(.L_x_6630) ;  /* 0x0000005000007945 */ /* 0x000fe20003800000 */
[----:B-12---:R-:W-:Y:S02]  /*a540*/  IADD3 R175, R102, 0x600, RZ ;  /* 0x0000060066af7810 */ /* 0x006fe40007ffe0ff */
[----:B------:R-:W-:Y:S01]  /*a550*/  LEA.HI.SX32 R15, R15, R102, 0x1b ;  /* 0x000000660f0f7211 */ /* 0x000fe200078fdaff */
[----:B------:R-:W-:Y:S05]  /*a560*/  @!P3 BRA `(.L_x_6631) ;  /* 0x000000100000b947 */ /* 0x000fea0003800000 */
[----:B---3--:R1:W-:Y:S02]  /*a570*/  RED.E.ADD.F32.FTZ.RN.STRONG.GPU [R12.64+-0xa00], R177 ;  /* 0xfff600b10c00798e */ /* 0x0083e4000c10e7a0 */
.L_x_6631:
[----:B------:R-:W-:Y:S05]  /*a580*/  BSYNC B0 ;  /* 0x0000000000007941 */ /* 0x000fea0003800000 */
.L_x_6630:
[----:B------:R-:W2:Y:S01]  /*a590*/  LDS R15, [R15.X4+0x2780] ;  /* 0x002780000f0f7984 */ /* 0x000ea20000004800 */
[----:B------:R-:W-:Y:S01]  /*a5a0*/  BSSY B0, `(.L_x_6632) ;  /* 0x0000004000007945 */ /* 0x000fe20003800000 */
[----:B------:R-:W-:Y:S01]  /*a5b0*/  LEA.HI.SX32 R175, R175, R102, 0x1b ;  /* 0x00000066afaf7211 */ /* 0x000fe200078fdaff */
[----:B------:R-:W-:Y:S05]  /*a5c0*/  @!P4 BRA `(.L_x_6633) ;  /* 0x000000100000c947 */ /* 0x000fea0003800000 */
[----:B--2---:R2:W-:Y:S02]  /*a5d0*/  RED.E.ADD.F32.FTZ.RN.STRONG.GPU [R12.64+-0x900], R15 ;  /* 0xfff7000f0c00798e */ /* 0x0045e4000c10e7a0 */
.L_x_6633:
[----:B------:R-:W-:Y:S05]  /*a5e0*/  BSYNC B0 ;  /* 0x0000000000007941 */ /* 0x000fea0003800000 */
.L_x_6632:
[----:B------:R-:W4:Y:S01]  /*a5f0*/  LDS R175, [R175.X4+0x2880] ;  /* 0x00288000afaf7984 */ /* 0x000f220000004800 */
[----:B------:R-:W-:Y:S01]  /*a600*/  BSSY B0, `(.L_x_6634) ;  /* 0x0000005000007945 */ /* 0x000fe20003800000 */
[----:B--2---:R-:W-:-:S02]  /*a610*/  IADD3 R15, R102, 0x640, RZ ;  /* 0x00000640660f7810 */ /* 0x004fc40007ffe0ff */
[----:B-1-3--:R-:W-:Y:S01]  /*a620*/  IADD3 R177, R102, 0x680, RZ ;  /* 0x0000068066b17810 */ /* 0x00afe20007ffe0ff */
[----:B------:R-:W-:Y:S05]  /*a630*/  @!P5 BRA `(.L_x_6635) ;  /* 0x000000100000d947 */ /* 0x000fea0003800000 */
[----:B----4-:R1:W-:Y:S02]  /*a640*/  RED.E.ADD.F32.FTZ.RN.STRONG.GPU [R12.64+-0x800], R175 ;  /* 0xfff800af0c00798e */ /* 0x0103e4000c10e7a0 */
.L_x_6635:
[----:B------:R-:W-:Y:S05]  /*a650*/  BSYNC B0 ;  /* 0x0000000000007941 */ /* 0x000fea0003800000 */
.L_x_6634:
        /* <DEDUP_REMOVED lines=14> */
.L_x_6637:
[----:B------:R-:W-:Y:S05]  /*a740*/  BSYNC B0 ;  /* 0x0000000000007941 */ /* 0x000fea0003800000 */
.L_x_6636:
[----:B------:R-:W2:Y:S01]  /*a750*/  LDS R177, [R177.X4+0x2a80] ;  /* 0x002a8000b1b17984 */ /* 0x000ea20000004800 */
[----:B------:R-:W-:Y:S01]  /*a760*/  BSSY B0, `(.L_x_6638) ;  /* 0x0000005000007945 */ /* 0x000fe20003800000 */
[----:B-1----:R-:W-:-:S02]  /*a770*/  IADD3 R15, R102, 0x700, RZ ;  /* 0x00000700660f7810 */ /* 0x002fc40007ffe0ff */
[----:B------:R-:W-:Y:S01]  /*a780*/  LEA.HI.SX32 R175, R175, R102, 0x1b ;  /* 0x00000066afaf7211 */ /* 0x000fe200078fdaff */
[----:B------:R-:W-:Y:S05]  /*a790*/  @!P0 BRA `(.L_x_6639) ;  /* 0x0000001000008947 */ /* 0x000fea0003800000 */
[----:B--2---:R1:W-:Y:S02]  /*a7a0*/  RED.E.ADD.F32.FTZ.RN.STRONG.GPU [R12.64+-0x600], R177 ;  /* 0xfffa00b10c00798e */ /* 0x0043e4000c10e7a0 */
.L_x_6639:
[----:B------:R-:W-:Y:S05]  /*a7b0*/  BSYNC B0 ;  /* 0x0000000000007941 */ /* 0x000fea0003800000 */
.L_x_6638:
[----:B------:R-:W3:Y:S01]  /*a7c0*/  LDS R175, [R175.X4+0x2b80] ;  /* 0x002b8000afaf7984 */ /* 0x000ee20000004800 */
[----:B------:R-:W-:Y:S01]  /*a7d0*/  BSSY B0, `(.L_x_6640) ;  /* 0x0000005000007945 */ /* 0x000fe20003800000 */
[----:B------:R-:W-:Y:S02]  /*a7e0*/  IADD3 R139, R102, 0x740, RZ ;  /* 0x00000740668b7810 */ /* 0x000fe40007ffe0ff */
[----:B------:R-:W-:Y:S01]  /*a7f0*/  LEA.HI.SX32 R15, R15, R102, 0x1b ;  /* 0x000000660f0f7211 */ /* 0x000fe200078fdaff */
[----:B------:R-:W-:Y:S05]  /*a800*/  @!P1 BRA `(.L_x_6641) ;  /* 0x0000001000009947 */ /* 0x000fea0003800000 */
[----:B---3--:R3:W-:Y:S02]  /*a810*/  RED.E.ADD.F32.FTZ.RN.STRONG.GPU [R12.64+-0x500], R175 ;  /* 0xfffb00af0c00798e */ /* 0x0087e4000c10e7a0 */
.L_x_6641:
[----:B------:R-:W-:Y:S05]  /*a820*/  BSYNC B0 ;  /* 0x0000000000007941 */ /* 0x000fea0003800000 */
.L_x_6640:
[----:B------:R-:W4:Y:S01]  /*a830*/  LDS R15, [R15.X4+0x2c80] ;  /* 0x002c80000f0f7984 */ /* 0x000f220000004800 */
[----:B------:R-:W-:Y:S01]  /*a840*/  BSSY B0, `(.L_x_6642) ;  /* 0x0000005000007945 */ /* 0x000fe20003800000 */
[----:B---3--:R-:W-:Y:S02]  /*a850*/  IADD3 R175, R102, 0x780, RZ ;  /* 0x0000078066af7810 */ /* 0x008fe40007ffe0ff */
[----:B------:R-:W-:Y:S01]  /*a860*/  LEA.HI.SX32 R139, R139, R102, 0x1b ;  /* 0x000000668b8b7211 */ /* 0x000fe200078fdaff */
[----:B------:R-:W-:Y:S05]  /*a870*/  @!P2 BRA `(.L_x_6643) ;  /* 0x000000100000a947 */ /* 0x000fea0003800000 */
[----:B----4-:R3:W-:Y:S02]  /*a880*/  RED.E.ADD.F32.FTZ.RN.STRONG.GPU [R12.64+-0x400], R15 ;  /* 0xfffc000f0c00798e */ /* 0x0107e4000c10e7a0 */
.L_x_6643:
[----:B------:R-:W-:Y:S05]  /*a890*/  BSYNC B0 ;  /* 0x0000000000007941 */ /* 0x000fea0003800000 */
.L_x_6642:
[----:B------:R-:W0:Y:S01]  /*a8a0*/  LDS R139, [R139.X4+0x2d80] ;  /* 0x002d80008b8b7984 */ /* 0x000e220000004800 */
[----:B------:R-:W-:Y:S01]  /*a8b0*/  BSSY B0, `(.L_x_6644) ;  /* 0x0000005000007945 */ /* 0x000fe20003800000 */
[----:B---34-:R-:W-:-:S02]  /*a8c0*/  IADD3 R15, R102, 0x7c0, RZ ;  /* 0x000007c0660f7810 */ /* 0x018fc40007ffe0ff */
[----:B------:R-:W-:Y:S01]  /*a8d0*/  LEA.HI.SX32 R175, R175, R102, 0x1b ;  /* 0x00000066afaf7211 */ /* 0x000fe200078fdaff */
[----:B------:R-:W-:Y:S05]  /*a8e0*/  @!P3 BRA `(.L_x_6645) ;  /* 0x000000100000b947 */ /* 0x000fea0003800000 */
[----:B0-----:R0:W-:Y:S02]  /*a8f0*/  RED.E.ADD.F32.FTZ.RN.STRONG.GPU [R12.64+-0x300], R139 ;  /* 0xfffd008b0c00798e */ /* 0x0011e4000c10e7a0 */
.L_x_6645:
[----:B------:R-:W-:Y:S05]  /*a900*/  BSYNC B0 ;  /* 0x0000000000007941 */ /* 0x000fea0003800000 */
.L_x_6644:
[----:B------:R-:W3:Y:S01]  /*a910*/  LDS R175, [R175.X4+0x2e80] ;  /* 0x002e8000afaf7984 */ /* 0x000ee20000004800 */
[----:B------:R-:W-:Y:S01]  /*a920*/  BSSY B0, `(.L_x_6646) ;  /* 0x0000004000007945 */ /* 0x000fe20003800000 */
[----:B------:R-:W-:Y:S01]  /*a930*/  LEA.HI.SX32 R15, R15, R102, 0x1b ;  /* 0x000000660f0f7211 */ /* 0x000fe200078fdaff */
[----:B------:R-:W-:Y:S05]  /*a940*/  @!P4 BRA `(.L_x_6647) ;  /* 0x000000100000c947 */ /* 0x000fea0003800000 */
[----:B---3--:R3:W-:Y:S02]  /*a950*/  RED.E.ADD.F32.FTZ.RN.STRONG.GPU [R12.64+-0x200], R175 ;  /* 0xfffe00af0c00798e */ /* 0x0087e4000c10e7a0 */
.L_x_6647:
[----:B------:R-:W-:Y:S05]  /*a960*/  BSYNC B0 ;  /* 0x0000000000007941 */ /* 0x000fea0003800000 */
.L_x_6646:
[----:B------:R-:W4:Y:S01]  /*a970*/  LDS R15, [R15.X4+0x2f80] ;  /* 0x002f80000f0f7984 */ /* 0x000f220000004800 */
[----:B------:R-:W-:Y:S01]  /*a980*/  BSSY B0, `(.L_x_6648) ;  /* 0x0000003000007945 */ /* 0x000fe20003800000 */
[----:B------:R-:W-:Y:S05]  /*a990*/  @!P5 BRA `(.L_x_6649) ;  /* 0x000000100000d947 */ /* 0x000fea0003800000 */
[----:B----4-:R4:W-:Y:S02]  /*a9a0*/  RED.E.ADD.F32.FTZ.RN.STRONG.GPU [R12.64+-0x100], R15 ;  /* 0xffff000f0c00798e */ /* 0x0109e4000c10e7a0 */
.L_x_6649:
[----:B------:R-:W-:Y:S05]  /*a9b0*/  BSYNC B0 ;  /* 0x0000000000007941 */ /* 0x000fea0003800000 */
.L_x_6648:
[----:B------:R-:W5:Y:S01]  /*a9c0*/  SHFL.DOWN PT, R172, R171, 0x1, 0x1f ;  /* 0x08201f00abac7f89 */ /* 0x000f6200000e0000 */
[----:B------:R-:W-:Y:S01]  /*a9d0*/  ISETP.GT.AND P0, PT, R101, 0x1e, PT ;  /* 0x0000001e6500780c */ /* 0x000fe20003f04270 */
[----:B------:R-:W-:Y:S01]  /*a9e0*/  FMUL.FTZ R131, R204, R131 ;  /* 0x00000083cc837220 */ /* 0x000fe20000410000 */
[----:B01-34-:R-:W-:Y:S01]  /*a9f0*/  MOV R13, R171 ;  /* 0x000000ab000d7202 */ /* 0x01bfe20000000f00 */
[----:B------:R-:W0:Y:S01]  /*aa00*/  SHFL.DOWN PT, R175, R152, 0x1, 0x1f ;  /* 0x08201f0098af7f89 */ /* 0x000e2200000e0000 */
[----:B------:R-:W-:Y:S01]  /*aa10*/  MOV R14, R152 ;  /* 0x00000098000e7202 */ /* 0x000fe20000000f00 */
[----:B------:R-:W-:Y:S01]  /*aa20*/  FFMA.FTZ R19, R170, R19, R131 ;  /* 0x00000013aa137223 */ /* 0x000fe20000010083 */
[----:B------:R-:W-:Y:S01]  /*aa30*/  MOV R15, R150 ;  /* 0x00000096000f7202 */ /* 0x000fe20000000f00 */
[----:B------:R-:W1:Y:S01]  /*aa40*/  SHFL.DOWN PT, R174, R150, 0x1, 0x1f ;  /* 0x08201f0096ae7f89 */ /* 0x000e6200000e0000 */
[----:B------:R-:W-:Y:S01]  /*aa50*/  MOV R12, R3 ;  /* 0x00000003000c7202 */ /* 0x000fe20000000f00 */
[----:B------:R-:W-:Y:S01]  /*aa60*/  FMUL.FTZ R122, R217, R122 ;  /* 0x0000007ad97a7220 */ /* 0x000fe20000410000 */
[----:B------:R-:W-:Y:S01]  /*aa70*/  ISETP.NE.AND P1, PT, R101, RZ, PT ;  /* 0x000000ff6500720c */ /* 0x000fe20003f25270 */
[----:B------:R-:W3:Y:S01]  /*aa80*/  SHFL.DOWN PT, R139, R3, 0x1, 0x1f ;  /* 0x08201f00038b7f89 */ /* 0x000ee200000e0000 */
[----:B------:R-:W-:Y:S01]  /*aa90*/  FMUL.FTZ R133, R192, R133 ;  /* 0x00000085c0857220 */ /* 0x000fe20000410000 */
[----:B------:R-:W-:Y:S01]  /*aaa0*/  ISETP.NE.AND P2, PT, R102, RZ, PT ;  /* 0x000000ff6600720c */ /* 0x000fe20003f45270 */
[----:B------:R-:W-:Y:S01]  /*aab0*/  FFMA.FTZ R117, R156, R117, R122 ;  /* 0x000000759c757223 */ /* 0x000fe2000001007a */
[----:B------:R-:W-:Y:S01]  /*aac0*/  BSSY B0, `(.L_x_6650) ;  /* 0x0000088000007945 */ /* 0x000fe20003800000 */
[----:B------:R-:W-:-:S02]  /*aad0*/  FFMA.FTZ R124, R220, R124, R133 ;  /* 0x0000007cdc7c7223 */ /* 0x000fc40000010085 */
[----:B------:R-:W-:Y:S02]  /*aae0*/  FADD.FTZ R0, R17, R0 ;  /* 0x0000000011007221 */ /* 0x000fe40000010000 */
[----:B------:R-:W-:Y:S02]  /*aaf0*/  FFMA.FTZ R117, R30, R187, R117 ;  /* 0x000000bb1e757223 */ /* 0x000fe40000010075 */
[----:B------:R-:W-:Y:S02]  /*ab00*/  FFMA.FTZ R124, R165, R2, R124 ;  /* 0x00000002a57c7223 */ /* 0x000fe4000001007c */
[----:B-----5:R-:W-:Y:S02]  /*ab10*/  @!P0 FADD.FTZ R13, R13, R172 ;  /* 0x000000ac0d0d8221 */ /* 0x020fe40000010000 */
[----:B------:R-:W-:Y:S02]  /*ab20*/  FMUL.FTZ R137, R196, R137 ;  /* 0x00000089c4897220 */ /* 0x000fe40000410000 */
[----:B0-----:R-:W-:Y:S01]  /*ab30*/  @!P0 FADD.FTZ R14, R14, R175 ;  /* 0x000000af0e0e8221 */ /* 0x001fe20000010000 */
[----:B------:R-:W0:Y:S01]  /*ab40*/  SHFL.DOWN PT, R150, R13, 0x2, 0x1f ;  /* 0x08401f000d967f89 */ /* 0x000e2200000e0000 */
[----:B------:R-:W-:-:S02]  /*ab50*/  FFMA.FTZ R137, R218, R159, R137 ;  /* 0x0000009fda897223 */ /* 0x000fc40000010089 */
[----:B-1----:R-:W-:Y:S02]  /*ab60*/  @!P0 FADD.FTZ R15, R15, R174 ;  /* 0x000000ae0f0f8221 */ /* 0x002fe40000010000 */
[----:B------:R-:W-:Y:S02]  /*ab70*/  FFMA.FTZ R16, R125, R16, R137 ;  /* 0x000000107d107223 */ /* 0x000fe40000010089 */
[----:B---3--:R-:W-:Y:S01]  /*ab80*/  @!P0 FADD.FTZ R12, R12, R139 ;  /* 0x0000008b0c0c8221 */ /* 0x008fe20000010000 */
[----:B------:R-:W1:Y:S01]  /*ab90*/  SHFL.DOWN PT, R152, R15, 0x2, 0x1f ;  /* 0x08401f000f987f89 */ /* 0x000e6200000e0000 */
[----:B------:R-:W-:Y:S01]  /*aba0*/  ISETP.GT.AND P0, PT, R101, 0x1d, PT ;  /* 0x0000001d6500780c */ /* 0x000fe20003f04270 */
[----:B------:R-:W-:Y:S02]  /*abb0*/  FADD.FTZ R71, R16, R71 ;  /* 0x0000004710477221 */ /* 0x000fe40000010000 */
[----:B------:R-:W3:Y:S01]  /*abc0*/  SHFL.DOWN PT, R139, R14, 0x2, 0x1f ;  /* 0x08401f000e8b7f89 */ /* 0x000ee200000e0000 */
[----:B------:R-:W-:-:S02]  /*abd0*/  FMUL.FTZ R135, R194, R135 ;  /* 0x00000087c2877220 */ /* 0x000fc40000410000 */
[----:B------:R-:W-:Y:S01]  /*abe0*/  FMUL.FTZ R128, R197, R128 ;  /* 0x00000080c5807220 */ /* 0x000fe20000410000 */
[----:B------:R-:W4:Y:S01]  /*abf0*/  SHFL.DOWN PT, R3, R12, 0x2, 0x1f ;  /* 0x08401f000c037f89 */ /* 0x000f2200000e0000 */
        /* <DEDUP_REMOVED lines=11> */
[----:B---3--:R-:W-:Y:S01]  /*acb0*/  @!P0 FADD.FTZ R14, R14, R139 ;  /* 0x0000008b0e0e8221 */ /* 0x008fe20000010000 */
[----:B------:R-:W1:Y:S01]  /*acc0*/  SHFL.DOWN PT, R152, R15, 0x4, 0x1f ;  /* 0x08801f000f987f89 */ /* 0x000e6200000e0000 */
[----:B------:R-:W-:-:S02]  /*acd0*/  FMUL.FTZ R105, R32, R105 ;  /* 0x0000006920697220 */ /* 0x000fc40000410000 */
[----:B----4-:R-:W-:Y:S01]  /*ace0*/  @!P0 FADD.FTZ R12, R12, R3 ;  /* 0x000000030c0c8221 */ /* 0x010fe20000010000 */
[----:B------:R-:W3:Y:S01]  /*acf0*/  SHFL.DOWN PT, R131, R14, 0x4, 0x1f ;  /* 0x08801f000e837f89 */ /* 0x000ee200000e0000 */
[----:B------:R-:W-:Y:S01]  /*ad00*/  ISETP.GT.AND P0, PT, R101, 0x1b, PT ;  /* 0x0000001b6500780c */ /* 0x000fe20003f04270 */
[----:B------:R-:W-:Y:S02]  /*ad10*/  FMUL.FTZ R147, R206, R147 ;  /* 0x00000093ce937220 */ /* 0x000fe40000410000 */
[----:B------:R-:W4:Y:S01]  /*ad20*/  SHFL.DOWN PT, R3, R12, 0x4, 0x1f ;  /* 0x08801f000c037f89 */ /* 0x000f2200000e0000 */
        /* <DEDUP_REMOVED lines=11> */
[----:B---3--:R-:W-:Y:S01]  /*ade0*/  @!P0 FADD.FTZ R14, R14, R131 ;  /* 0x000000830e0e8221 */ /* 0x008fe20000010000 */
[----:B------:R-:W1:Y:S01]  /*adf0*/  SHFL.DOWN PT, R30, R15, 0x8, 0x1f ;  /* 0x09001f000f1e7f89 */ /* 0x000e6200000e0000 */
        /* <DEDUP_REMOVED lines=35> */
[----:B---3--:R-:W-:Y:S02]  /*b030*/  @!P0 FADD.FTZ R14, R14, R17 ;  /* 0x000000110e0e8221 */ /* 0x008fe40000010000 */
[----:B------:R-:W-:-:S02]  /*b040*/  FADD.FTZ R66, R117, R66 ;  /* 0x0000004275427221 */ /* 0x000fc40000010000 */
[----:B----4-:R-:W-:Y:S02]  /*b050*/  @!P0 FADD.FTZ R12, R12, R3 ;  /* 0x000000030c0c8221 */ /* 0x010fe40000010000 */
        /* <DEDUP_REMOVED lines=35> */
[----:B------:R-:W3:Y:S01]  /*b290*/  @P0 LDS.64 R20, [UR30+0x5be0] ;  /* 0x005be01eff140984 */ /* 0x000ee20008000a00 */
[----:B0-----:R-:W-:Y:S02]  /*b2a0*/  FADD.FTZ R15, R15, R19 ;  /* 0x000000130f0f7221 */ /* 0x001fe40000010000 */
[----:B------:R-:W-:Y:S02]  /*b2b0*/  FADD.FTZ R14, R14, R18 ;  /* 0x000000120e0e7221 */ /* 0x000fe40000010000 */
[----:B------:R-:W-:Y:S02]  /*b2c0*/  FADD.FTZ R13, R13, R17 ;  /* 0x000000110d0d7221 */ /* 0x000fe40000010000 */
[----:B------:R-:W-:-:S02]  /*b2d0*/  FADD.FTZ R12, R12, R16 ;  /* 0x000000100c0c7221 */ /* 0x000fc40000010000 */
[----:B-1----:R-:W-:Y:S02]  /*b2e0*/  @P0 FADD.FTZ R15, R15, R3 ;  /* 0x000000030f0f0221 */ /* 0x002fe40000010000 */
[----:B------:R-:W-:Y:S02]  /*b2f0*/  @P0 FADD.FTZ R14, R14, R2 ;  /* 0x000000020e0e0221 */ /* 0x000fe40000010000 */
[----:B---3--:R-:W-:Y:S02]  /*b300*/  @P0 FADD.FTZ R13, R13, R21 ;  /* 0x000000150d0d0221 */ /* 0x008fe40000010000 */
[----:B------:R-:W-:Y:S01]  /*b310*/  @P0 FADD.FTZ R12, R12, R20 ;  /* 0x000000140c0c0221 */ /* 0x000fe20000010000 */
[----:B------:R0:W-:Y:S04]  /*b320*/  STS.64 [UR30+0x63e0], R14 ;  /* 0x0063e00eff007988 */ /* 0x0001e80008000a1e */
[----:B------:R0:W-:Y:S02]  /*b330*/  STS.64 [UR30+0x5be0], R12 ;  /* 0x005be00cff007988 */ /* 0x0001e40008000a1e */
.L_x_6651:
[----:B0-----:R-:W-:Y:S05]  /*b340*/  BSYNC B0 ;  /* 0x0000000000007941 */ /* 0x001fea0003800000 */
.L_x_6650:
        /* <DEDUP_REMOVED lines=8> */
.L_x_6551:
        /* <DEDUP_REMOVED lines=19> */
[----:B------:R-:W-:Y:S01]  /*b500*/  F2FP.PACK_AB R81, R77, R78 ;  /* 0x0000004e4d51723e */ /* 0x000fe200000000ff */
[----:B------:R-:W-:Y:S01]  /*b510*/  UIMAD UR7, UR18, UR30, URZ ;  /* 0x0000001e120772a4 */ /* 0x000fe2000f8e023f */
[----:B------:R-:W-:Y:S01]  /*b520*/  F2FP.PACK_AB R83, R73, R74 ;  /* 0x0000004a4953723e */ /* 0x000fe200000000ff */
[----:B------:R-:W-:Y:S01]  /*b530*/  UIMAD.WIDE.U32 UR8, UR19, UR30, UR8 ;  /* 0x0000001e130872a5 */ /* 0x000fe2000f8e0008 */
[----:B------:R-:W-:Y:S01]  /*b540*/  F2FP.PACK_AB R82, R75, R76 ;  /* 0x0000004c4b52723e */ /* 0x000fe200000000ff */
[----:B------:R1:W-:Y:S01]  /*b550*/  STS.128 [R85.X16], R4 ;  /* 0x0000000455007388 */ /* 0x0003e2000000cc00 */
[----:B------:R-:W-:-:S02]  /*b560*/  UIMAD UR7, UR19, UR31, UR7 ;  /* 0x0000001f130772a4 */ /* 0x000fc4000f8e0207 */
[----:B------:R-:W-:Y:S01]  /*b570*/  UIADD3 UR23, UP3, UR23, -0x800, URZ ;  /* 0xfffff80017177890 */ /* 0x000fe2000ff7e03f */
[----:B------:R-:W-:Y:S01]  /*b580*/  STS.128 [R85.X16+0x10], R32 ;  /* 0x0000102055007388 */ /* 0x000fe2000000cc00 */
[----:B------:R-:W-:-:S06]  /*b590*/  NOP ;  /* 0x0000000000007918 */ /* 0x000fcc0000000000 */
[----:B------:R-:W2:Y:S01]  /*b5a0*/  LDS.128 R8, [R98.X16] ;  /* 0x0000000062087984 */ /* 0x000ea2000000cc00 */
[----:B------:R-:W-:Y:S02]  /*b5b0*/  ULDC.64 UR30, c[0x0][0x330] ;  /* 0x0000cc00001e7ab9 */ /* 0x000fe40000000a00 */
[----:B------:R-:W-:Y:S01]  /*b5c0*/  UIADD3 UR9, UR9, UR7, URZ ;  /* 0x0000000709097290 */ /* 0x000fe2000fffe03f */
[----:B0-----:R-:W0:Y:S01]  /*b5d0*/  LDS.128 R12, [R98.X16+0x200] ;  /* 0x00020000620c7984 */ /* 0x001e22000000cc00 */
[----:B------:R-:W-:Y:S01]  /*b5e0*/  ULEA UR7, UP0, UR8, UR30, 0x1 ;  /* 0x0000001e08077291 */ /* 0x000fe2000f80083f */
[----:B-1----:R-:W-:Y:S01]  /*b5f0*/  FADD.FTZ R5, R0, R79 ;  /* 0x0000004f00057221 */ /* 0x002fe20000010000 */
[----:B------:R-:W-:Y:S01]  /*b600*/  F2FP.PACK_AB R7, R65, R66 ;  /* 0x000000424107723e */ /* 0x000fe200000000ff */
[----:B------:R-:W-:Y:S01]  /*b610*/  UIADD3 UR25, UP4, UR25, -0x800, URZ ;  /* 0xfffff80019197890 */ /* 0x000fe2000ff9e03f */
[----:B------:R-:W-:Y:S01]  /*b620*/  F2FP.PACK_AB R6, R67, R68 ;  /* 0x000000444306723e */ /* 0x000fe200000000ff */
[----:B------:R-:W-:Y:S01]  /*b630*/  ULEA.HI.X UR8, UR8, UR31, UR9, 0x1, UP0 ;  /* 0x0000001f08087291 */ /* 0x000fe200080f0c09 */
[----:B------:R-:W-:Y:S01]  /*b640*/  MOV R2, UR7 ;  /* 0x0000000700027c02 */ /* 0x000fe20008000f00 */
[----:B------:R-:W-:Y:S01]  /*b650*/  FADD.FTZ R0, R5, R78 ;  /* 0x0000004e05007221 */ /* 0x000fe20000010000 */
[----:B------:R-:W-:Y:S01]  /*b660*/  F2FP.PACK_AB R5, R69, R70 ;  /* 0x000000464505723e */ /* 0x000fe200000000ff */
        /* <DEDUP_REMOVED lines=10> */
[----:B------:R-:W-:Y:S01]  /*b710*/  UIADD3 UR6, UR6, 0x1, URZ ;  /* 0x0000000106067890 */ /* 0x000fe2000fffe03f */
        /* <DEDUP_REMOVED lines=10> */
[----:B--2---:R-:W-:Y:S01]  /*b7c0*/  STG.E.128 [R2.64], R8 ;  /* 0x0000000802007986 */ /* 0x004fe2000c101d20 */
[----:B------:R-:W-:Y:S02]  /*b7d0*/  UIADD3 UR9, UR9, UR7, URZ ;  /* 0x0000000709097290 */ /* 0x000fe4000fffe03f */
[----:B------:R-:W-:Y:S01]  /*b7e0*/  ULEA UR7, UP0, UR8, UR16, 0x1 ;  /* 0x0000001008077291 */ /* 0x000fe2000f80083f */
[----:B0-----:R0:W-:Y:S01]  /*b7f0*/  STG.E.128 [R2.64+0x200], R12 ;  /* 0x0002000c02007986 */ /* 0x0011e2000c101d20 */
[----:B------:R-:W-:Y:S01]  /*b800*/  FADD.FTZ R71, R72, R71 ;  /* 0x0000004748477221 */ /* 0x000fe20000010000 */
[----:B------:R-:W-:-:S02]  /*b810*/  UIADD3.X UR28, UR28, -0x1, URZ, UP1, !UPT ;  /* 0xffffffff1c1c7890 */ /* 0x000fc40008ffe43f */
[----:B------:R-:W-:Y:S01]  /*b820*/  BAR.SYNC.DEFER_BLOCKING 0x0 ;  /* 0x0000000000007b1d */ /* 0x000fe20000010000 */
[----:B------:R-:W-:Y:S01]  /*b830*/  ULEA.HI.X UR8, UR8, UR17, UR9, 0x1, UP0 ;  /* 0x0000001108087291 */ /* 0x000fe200080f0c09 */
[----:B------:R-:W-:Y:S01]  /*b840*/  FADD.FTZ R70, R71, R70 ;  /* 0x0000004647467221 */ /* 0x000fe20000010000 */
[----:B------:R-:W-:Y:S02]  /*b850*/  UISETP.GT.AND UP0, UPT, UR29, 0x1, UPT ;  /* 0x000000011d00788c */ /* 0x000fe4000bf04270 */
[----:B------:R-:W-:Y:S01]  /*b860*/  UIADD3.X UR22, UR22, -0x1, URZ, UP2, !UPT ;  /* 0xffffffff16167890 */ /* 0x000fe200097fe43f */
[----:B------:R-:W-:Y:S01]  /*b870*/  FADD.FTZ R69, R70, R69 ;  /* 0x0000004546457221 */ /* 0x000fe20000010000 */
[----:B------:R-:W-:Y:S02]  /*b880*/  UIADD3.X UR24, UR24, -0x1, URZ, UP3, !UPT ;  /* 0xffffffff18187890 */ /* 0x000fe40009ffe43f */
[----:B------:R-:W-:Y:S01]  /*b890*/  PLOP3.LUT P0, PT, PT, PT, UP0, 0x80, 0x0 ;  /* 0x000000000000781c */ /* 0x000fe20003f0f008 */
[----:B------:R-:W-:Y:S01]  /*b8a0*/  FADD.FTZ R68, R69, R68 ;  /* 0x0000004445447221 */ /* 0x000fe20000010000 */
[----:B------:R-:W-:Y:S01]  /*b8b0*/  UIADD3.X UR26, UR26, -0x1, URZ, UP4, !UPT ;  /* 0xffffffff1a1a7890 */ /* 0x000fe2000a7fe43f */
[----:B0-----:R-:W-:-:S02]  /*b8c0*/  MOV R2, UR7 ;  /* 0x0000000700027c02 */ /* 0x001fc40008000f00 */
[----:B------:R-:W-:Y:S01]  /*b8d0*/  FADD.FTZ R67, R68, R67 ;  /* 0x0000004344437221 */ /* 0x000fe20000010000 */
[----:B------:R-:W-:-:S03]  /*b8e0*/  MOV R3, UR8 ;  /* 0x0000000800037c02 */ /* 0x000fc60008000f00 */
[----:B------:R-:W-:Y:S02]  /*b8f0*/  FADD.FTZ R66, R67, R66 ;  /* 0x0000004243427221 */ /* 0x000fe40000010000 */
[----:B------:R-:W-:Y:S01]  /*b900*/  IMAD.WIDE R2, R99, 0x10, R2 ;  /* 0x0000001063027825 */ /* 0x000fe200078e0202 */
[----:B------:R-:W-:Y:S03]  /*b910*/  STS.128 [R85.X16], R80 ;  /* 0x0000005055007388 */ /* 0x000fe6000000cc00 */
[----:B------:R-:W-:Y:S01]  /*b920*/  FADD.FTZ R103, R66, R65 ;  /* 0x0000004142677221 */ /* 0x000fe20000010000 */
        /* <DEDUP_REMOVED lines=8> */
.L_x_6549:
        /* <DEDUP_REMOVED lines=28> */
[----:B------:R-:W-:Y:S02]  /*bb70*/  MOV R2, UR12 ;  /* 0x0000000c00027c02 */ /* 0x000fe40008000f00 */
[----:B------:R-:W-:-:S05]  /*bb80*/  MOV R3, UR13 ;  /* 0x0000000d00037c02 */ /* 0x000fca0008000f00 */
[----:B------:R0:W-:Y:S02]  /*bb90*/  RED.E.ADD.F32.FTZ.RN.STRONG.GPU [R2.64], R7 ;  /* 0x000000070200798e */ /* 0x0001e4000c10e7a0 */
.L_x_6655:
[----:B------:R-:W-:Y:S05]  /*bba0*/  BSYNC B0 ;  /* 0x0000000000007941 */ /* 0x000fea0003800000 */
.L_x_6654:
        /* <DEDUP_REMOVED lines=8> */
[----:B0-----:R-:W0:Y:S01]  /*bc30*/  SHFL.DOWN P0, R3, R0, 0x2, 0x1f ;  /* 0x08401f0000037f89 */ /* 0x001e220000000000 */
[----:B-----5:R-:W-:-:S08]  /*bc40*/  ISETP.NE.AND P1, PT, R11, RZ, PT ;  /* 0x000000ff0b00720c */ /* 0x020fd00003f25270 */
[----:B------:R-:W-:-:S04]  /*bc50*/  @!P2 SHF.R.S32.HI R6, RZ, 0x1f, R11 ;  /* 0x0000001fff06a819 */ /* 0x000fc8000001140b */
[----:B------:R-:W-:Y:S01]  /*bc60*/  @!P2 LEA.HI R6, R6, R11, RZ, 0x5 ;  /* 0x0000000b0606a211 */ /* 0x000fe200078f28ff */
[----:B0-----:R-:W-:-:S05]  /*bc70*/  @P0 FADD R3, R0, R3 ;  /* 0x0000000300030221 */ /* 0x001fca0000000000 */
        /* <DEDUP_REMOVED lines=14> */
[----:B------:R0:W-:Y:S01]  /*bd60*/  RED.E.ADD.F32.FTZ.RN.STRONG.GPU [R2.64], R4 ;  /* 0x000000040200798e */ /* 0x0001e2000c10e7a0 */
[----:B------:R-:W-:Y:S01]  /*bd70*/  HFMA2.MMA R11, -RZ, RZ, 0, 0 ;  /* 0x00000000ff0b7435 */ /* 0x000fe200000001ff */
[----:B------:R-:W-:Y:S05]  /*bd80*/  BRA `(.L_x_6658) ;  /* 0x0000001000007947 */ /* 0x000fea0003800000 */
.L_x_6657:
[----:B------:R-:W3:Y:S02]  /*bd90*/  S2R R11, SR_TID.X ;  /* 0x00000000000b7919 */ /* 0x000ee40000002100 */
.L_x_6658:
[----:B------:R-:W-:Y:S05]  /*bda0*/  BSYNC B0 ;  /* 0x0000000000007941 */ /* 0x000fea0003800000 */
.L_x_6656:
        /* <DEDUP_REMOVED lines=12> */
.L_x_6659:
[----:B0-----:R-:W1:Y:S01]  /*be70*/  LDS.64 R12, [R11.X8+0x5be0] ;  /* 0x005be0000b0c7984 */ /* 0x001e620000008a00 */
[----:B0-----:R-:W-:Y:S02]  /*be80*/  MOV R2, UR4 ;  /* 0x0000000400027c02 */ /* 0x001fe40008000f00 */
        /* <DEDUP_REMOVED lines=18> */
[----:B0-----:R-:W-:-:S02]  /*bfb0*/  IADD3 R11, R11, c[0x0][0x0], RZ ;  /* 0x000000000b0b7a10 */ /* 0x001fc40007ffe0ff */
[----:B------:R-:W-:Y:S02]  /*bfc0*/  LEA.HI.X R3, R6, c[0x0][0x314], R3, 0x3, P0 ;  /* 0x0000c50006037a11 */ /* 0x000fe400000f1c03 */
[----:B------:R-:W-:Y:S02]  /*bfd0*/  ISETP.GE.AND P0, PT, R11, c[0x0][0x16c], PT ;  /* 0x00005b000b007a0c */ /* 0x000fe40003f06270 */
[----:B------:R-:W-:Y:S02]  /*bfe0*/  IADD3 R5, R9, R5, RZ ;  /* 0x0000000509057210 */ /* 0x000fe40007ffe0ff */
[----:B------:R-:W-:-:S04]  /*bff0*/  LEA R4, P1, R8, c[0x0][0x318], 0x3 ;  /* 0x0000c60008047a11 */ /* 0x000fc800078218ff */
[----:B------:R-:W-:Y:S01]  /*c000*/  LEA.HI.X R5, R8, c[0x0][0x31c], R5, 0x3, P1 ;  /* 0x0000c70008057a11 */ /* 0x000fe200008f1c05 */
[----:B-1----:R0:W-:Y:S04]  /*c010*/  RED.E.ADD.F32.FTZ.RN.STRONG.GPU [R2.64], R12 ;  /* 0x0000000c0200798e */ /* 0x0021e8000c10e7a0 */
[----:B------:R0:W-:Y:S04]  /*c020*/  RED.E.ADD.F32.FTZ.RN.STRONG.GPU [R2.64+0x4], R13 ;  /* 0x0000040d0200798e */ /* 0x0001e8000c10e7a0 */
[----:B--2---:R0:W-:Y:S04]  /*c030*/  RED.E.ADD.F32.FTZ.RN.STRONG.GPU [R4.64], R14 ;  /* 0x0000000e0400798e */ /* 0x0041e8000c10e7a0 */
[----:B------:R0:W-:Y:S01]  /*c040*/  RED.E.ADD.F32.FTZ.RN.STRONG.GPU [R4.64+0x4], R15 ;  /* 0x0000040f0400798e */ /* 0x0001e2000c10e7a0 */
[----:B------:R-:W-:Y:S05]  /*c050*/  @!P0 BRA `(.L_x_6659) ;  /* 0xfffffe1000008947 */ /* 0x000fea000383ffff */
[----:B------:R-:W-:Y:S05]  /*c060*/  EXIT ;  /* 0x000000000000794d */ /* 0x000fea0003800000 */
.L_x_6556:
[----:B------:R-:W-:Y:S01]  /*c070*/  HFMA2.MMA R214, -RZ, RZ, 0, 5.9604644775390625e-08 ;  /* 0x00000001ffd67435 */ /* 0x000fe200000001ff */
[----:B------:R-:W-:-:S02]  /*c080*/  MOV R211, R18 ;  /* 0x0000001200d37202 */ /* 0x000fc40000000f00 */
[----:B------:R-:W-:Y:S02]  /*c090*/  MOV R21, RZ ;  /* 0x000000ff00157202 */ /* 0x000fe40000000f00 */
[----:B------:R-:W-:Y:S02]  /*c0a0*/  MOV R216, 0xffffffff ;  /* 0xffffffff00d87802 */ /* 0x000fe40000000f00 */
[----:B------:R-:W-:Y:S02]  /*c0b0*/  MOV R16, 0xc0d0 ;  /* 0x0000c0d000107802 */ /* 0x000fe40000000f00 */
[----:B-----5:R-:W-:Y:S05]  /*c0c0*/  CALL.REL.NOINC `($__internal_161_$__cuda_sm70_shflsync_up) ;  /* 0x00001e9000007944 */ /* 0x020fea0003c00000 */
[----:B-1----:R-:W-:Y:S01]  /*c0d0*/  MOV R19, R21 ;  /* 0x0000001500137202 */ /* 0x002fe20000000f00 */
[----:B0-----:R-:W-:Y:S05]  /*c0e0*/  BRA `(.L_x_6660) ;  /* 0xffff8ce000007947 */ /* 0x001fea000383ffff */
.L_x_6557:
[----:B------:R-:W-:Y:S01]  /*c0f0*/  HFMA2.MMA R214, -RZ, RZ, 0, 5.9604644775390625e-08 ;  /* 0x00000001ffd67435 */ /* 0x000fe200000001ff */
[----:B------:R-:W-:Y:S02]  /*c100*/  MOV R211, R20 ;  /* 0x0000001400d37202 */ /* 0x000fe40000000f00 */
[----:B------:R-:W-:Y:S02]  /*c110*/  MOV R21, RZ ;  /* 0x000000ff00157202 */ /* 0x000fe40000000f00 */
[----:B------:R-:W-:-:S02]  /*c120*/  MOV R216, 0xffffffff ;  /* 0xffffffff00d87802 */ /* 0x000fc40000000f00 */
[----:B------:R-:W-:Y:S02]  /*c130*/  MOV R16, 0xc150 ;  /* 0x0000c15000107802 */ /* 0x000fe40000000f00 */
[----:B01---5:R-:W-:Y:S05]  /*c140*/  CALL.REL.NOINC `($__internal_161_$__cuda_sm70_shflsync_up) ;  /* 0x00001e1000007944 */ /* 0x023fea0003c00000 */
[----:B0-----:R-:W-:Y:S01]  /*c150*/  HFMA2.MMA R214, -RZ, RZ, 0, 5.9604644775390625e-08 ;  /* 0x00000001ffd67435 */ /* 0x001fe200000001ff */
[----:B-1----:R-:W-:Y:S02]  /*c160*/  MOV R207, R21 ;  /* 0x0000001500cf7202 */ /* 0x002fe40000000f00 */
[----:B------:R-:W-:Y:S02]  /*c170*/  MOV R211, R22 ;  /* 0x0000001600d37202 */ /* 0x000fe40000000f00 */
[----:B------:R-:W-:Y:S02]  /*c180*/  MOV R21, RZ ;  /* 0x000000ff00157202 */ /* 0x000fe40000000f00 */
[----:B------:R-:W-:Y:S02]  /*c190*/  MOV R216, 0xffffffff ;  /* 0xffffffff00d87802 */ /* 0x000fe40000000f00 */
[----:B------:R-:W-:Y:S02]  /*c1a0*/  MOV R16, 0xc1c0 ;  /* 0x0000c1c000107802 */ /* 0x000fe40000000f00 */
[----:B------:R-:W-:Y:S05]  /*c1b0*/  CALL.REL.NOINC `($__internal_161_$__cuda_sm70_shflsync_up) ;  /* 0x00001da000007944 */ /* 0x000fea0003c00000 */
[----:B0-----:R-:W-:Y:S01]  /*c1c0*/  HFMA2.MMA R214, -RZ, RZ, 0, 5.9604644775390625e-08 ;  /* 0x00000001ffd67435 */ /* 0x001fe200000001ff */
[----:B-1----:R-:W-:-:S02]  /*c1d0*/  MOV R209, R21 ;  /* 0x0000001500d17202 */ /* 0x002fc40000000f00 */
[----:B------:R-:W-:Y:S02]  /*c1e0*/  MOV R211, R23 ;  /* 0x0000001700d37202 */ /* 0x000fe40000000f00 */
[----:B------:R-:W-:Y:S02]  /*c1f0*/  MOV R21, RZ ;  /* 0x000000ff00157202 */ /* 0x000fe40000000f00 */
[----:B------:R-:W-:Y:S02]  /*c200*/  MOV R216, 0xffffffff ;  /* 0xffffffff00d87802 */ /* 0x000fe40000000f00 */
[----:B------:R-:W-:Y:S02]  /*c210*/  MOV R16, 0xc230 ;  /* 0x0000c23000107802 */ /* 0x000fe40000000f00 */
[----:B------:R-:W-:Y:S05]  /*c220*/  CALL.REL.NOINC `($__internal_161_$__cuda_sm70_shflsync_up) ;  /* 0x00001d3000007944 */ /* 0x000fea0003c00000 */
[C---:B0-----:R-:W-:Y:S01]  /*c230*/  FMUL.FTZ R211, R20.reuse, R209 ;  /* 0x000000d114d37220 */ /* 0x041fe20000410000 */
[----:B------:R-:W-:Y:S01]  /*c240*/  ISETP.GE.AND P0, PT, R101, 0x1, PT ;  /* 0x000000016500780c */ /* 0x000fe20003f06270 */
[C---:B-1----:R-:W-:Y:S01]  /*c250*/  FMUL.FTZ R206, R20.reuse, R21 ;  /* 0x0000001514ce7220 */ /* 0x042fe20000410000 */
[----:B------:R-:W-:Y:S01]  /*c260*/  HFMA2.MMA R214, -RZ, RZ, 0, 1.1920928955078125e-07 ;  /* 0x00000002ffd67435 */ /* 0x000fe200000001ff */
[C---:B------:R-:W-:Y:S01]  /*c270*/  FMUL.FTZ R16, R20.reuse, R207 ;  /* 0x000000cf14107220 */ /* 0x040fe20000410000 */
[----:B------:R-:W-:Y:S01]  /*c280*/  MOV R216, 0xffffffff ;  /* 0xffffffff00d87802 */ /* 0x000fe20000000f00 */
[----:B------:R-:W-:-:S02]  /*c290*/  FMUL.FTZ R17, R20, R19 ;  /* 0x0000001314117220 */ /* 0x000fc40000410000 */
[C---:B------:R-:W-:Y:S01]  /*c2a0*/  FFMA.FTZ R212, R18.reuse, R21, R211 ;  /* 0x0000001512d47223 */ /* 0x040fe200000100d3 */
[----:B------:R-:W-:Y:S01]  /*c2b0*/  MOV R21, RZ ;  /* 0x000000ff00157202 */ /* 0x000fe20000000f00 */
[C---:B------:R-:W-:Y:S02]  /*c2c0*/  FFMA.FTZ R209, R18.reuse, R209, -R206 ;  /* 0x000000d112d17223 */ /* 0x040fe400000108ce */
[C---:B------:R-:W-:Y:S01]  /*c2d0*/  FFMA.FTZ R19, R18.reuse, R19, -R16 ;  /* 0x0000001312137223 */ /* 0x040fe20000010810 */
[----:B------:R-:W-:Y:S01]  /*c2e0*/  MOV R16, 0xc380 ;  /* 0x0000c38000107802 */ /* 0x000fe20000000f00 */
[C---:B------:R-:W-:Y:S02]  /*c2f0*/  FFMA.FTZ R17, R18.reuse, R207, R17 ;  /* 0x000000cf12117223 */ /* 0x040fe40000010011 */
[----:B------:R-:W-:Y:S01]  /*c300*/  FADD.FTZ R212, R23, R212 ;  /* 0x000000d417d47221 */ /* 0x000fe20000010000 */
[----:B------:R-:W-:Y:S01]  /*c310*/  FSEL R206, R18, R19, !P0 ;  /* 0x0000001312ce7208 */ /* 0x000fe20004000000 */
[----:B------:R-:W-:Y:S01]  /*c320*/  FADD.FTZ R209, R22, R209 ;  /* 0x000000d116d17221 */ /* 0x000fe20000010000 */
[----:B------:R-:W-:-:S02]  /*c330*/  FSEL R218, R20, R17, !P0 ;  /* 0x0000001114da7208 */ /* 0x000fc40004000000 */
[----:B------:R-:W-:Y:S02]  /*c340*/  FSEL R23, R23, R212, !P0 ;  /* 0x000000d417177208 */ /* 0x000fe40004000000 */
[----:B------:R-:W-:Y:S02]  /*c350*/  FSEL R22, R22, R209, !P0 ;  /* 0x000000d116167208 */ /* 0x000fe40004000000 */
[----:B------:R-:W-:Y:S02]  /*c360*/  MOV R211, R206 ;  /* 0x000000ce00d37202 */ /* 0x000fe40000000f00 */
[----:B------:R-:W-:Y:S05]  /*c370*/  CALL.REL.NOINC `($__internal_161_$__cuda_sm70_shflsync_up) ;  /* 0x00001be000007944 */ /* 0x000fea0003c00000 */
[----:B0-----:R-:W-:Y:S01]  /*c380*/  HFMA2.MMA R214, -RZ, RZ, 0, 1.1920928955078125e-07 ;  /* 0x00000002ffd67435 */ /* 0x001fe200000001ff */
[----:B-1----:R-:W-:Y:S02]  /*c390*/  MOV R18, R21 ;  /* 0x0000001500127202 */ /* 0x002fe40000000f00 */
[----:B------:R-:W-:Y:S02]  /*c3a0*/  MOV R211, R218 ;  /* 0x000000da00d37202 */ /* 0x000fe40000000f00 */
[----:B------:R-:W-:Y:S02]  /*c3b0*/  MOV R21, RZ ;  /* 0x000000ff00157202 */ /* 0x000fe40000000f00 */
[----:B------:R-:W-:-:S02]  /*c3c0*/  MOV R216, 0xffffffff ;  /* 0xffffffff00d87802 */ /* 0x000fc40000000f00 */
[----:B------:R-:W-:Y:S02]  /*c3d0*/  MOV R16, 0xc3f0 ;  /* 0x0000c3f000107802 */ /* 0x000fe40000000f00 */
[----:B------:R-:W-:Y:S05]  /*c3e0*/  CALL.REL.NOINC `($__internal_161_$__cuda_sm70_shflsync_up) ;  /* 0x00001b7000007944 */ /* 0x000fea0003c00000 */
[----:B0-----:R-:W-:Y:S01]  /*c3f0*/  HFMA2.MMA R214, -RZ, RZ, 0, 1.1920928955078125e-07 ;  /* 0x00000002ffd67435 */ /* 0x001fe200000001ff */
[----:B-1----:R-:W-:Y:S02]  /*c400*/  MOV R19, R21 ;  /* 0x0000001500137202 */ /* 0x002fe40000000f00 */
[----:B------:R-:W-:Y:S02]  /*c410*/  MOV R211, R22 ;  /* 0x0000001600d37202 */ /* 0x000fe40000000f00 */
[----:B------:R-:W-:Y:S02]  /*c420*/  MOV R21, RZ ;  /* 0x000000ff00157202 */ /* 0x000fe40000000f00 */
[----:B------:R-:W-:Y:S02]  /*c430*/  MOV R216, 0xffffffff ;  /* 0xffffffff00d87802 */ /* 0x000fe40000000f00 */
[----:B------:R-:W-:Y:S02]  /*c440*/  MOV R16, 0xc460 ;  /* 0x0000c46000107802 */ /* 0x000fe40000000f00 */
[----:B------:R-:W-:Y:S05]  /*c450*/  CALL.REL.NOINC `($__internal_161_$__cuda_sm70_shflsync_up) ;  /* 0x00001b0000007944 */ /* 0x000fea0003c00000 */
[----:B0-----:R-:W-:Y:S01]  /*c460*/  HFMA2.MMA R214, -RZ, RZ, 0, 1.1920928955078125e-07 ;  /* 0x00000002ffd67435 */ /* 0x001fe200000001ff */
[----:B-1----:R-:W-:-:S02]  /*c470*/  MOV R20, R21 ;  /* 0x0000001500147202 */ /* 0x002fc40000000f00 */
[----:B------:R-:W-:Y:S02]  /*c480*/  MOV R211, R23 ;  /* 0x0000001700d37202 */ /* 0x000fe40000000f00 */
[----:B------:R-:W-:Y:S02]  /*c490*/  MOV R21, RZ ;  /* 0x000000ff00157202 */ /* 0x000fe40000000f00 */
[----:B------:R-:W-:Y:S02]  /*c4a0*/  MOV R216, 0xffffffff ;  /* 0xffffffff00d87802 */ /* 0x000fe40000000f00 */
[----:B------:R-:W-:Y:S02]  /*c4b0*/  MOV R16, 0xc4d0 ;  /* 0x0000c4d000107802 */ /* 0x000fe40000000f00 */
[----:B------:R-:W-:Y:S05]  /*c4c0*/  CALL.REL.NOINC `($__internal_161_$__cuda_sm70_shflsync_up) ;  /* 0x00001a9000007944 */ /* 0x000fea0003c00000 */
[----:B------:R-:W-:Y:S01]  /*c4d0*/  ISETP.GE.AND P0, PT, R101, 0x2, PT ;  /* 0x000000026500780c */ /* 0x000fe20003f06270 */
[-C--:B------:R-:W-:Y:S01]  /*c4e0*/  FMUL.FTZ R16, R18, R218.reuse ;  /* 0x000000da12107220 */ /* 0x080fe20000410000 */
[----:B0-----:R-:W-:Y:S01]  /*c4f0*/  HFMA2.MMA R214, -RZ, RZ, 0, 2.384185791015625e-07 ;  /* 0x00000004ffd67435 */ /* 0x001fe200000001ff */
[----:B-1----:R-:W-:Y:S01]  /*c500*/  FMUL.FTZ R207, R218, R21 ;  /* 0x00000015dacf7220 */ /* 0x002fe20000410000 */
[----:B------:R-:W-:Y:S01]  /*c510*/  MOV R216, 0xffffffff ;  /* 0xffffffff00d87802 */ /* 0x000fe20000000f00 */
[----:B------:R-:W-:-:S02]  /*c520*/  FMUL.FTZ R209, R20, R218 ;  /* 0x000000da14d17220 */ /* 0x000fc40000410000 */
[C---:B------:R-:W-:Y:S02]  /*c530*/  FMUL.FTZ R17, R19.reuse, R218 ;  /* 0x000000da13117220 */ /* 0x040fe40000410000 */
[-C--:B------:R-:W-:Y:S02]  /*c540*/  FFMA.FTZ R211, R19, R206.reuse, R16 ;  /* 0x000000ce13d37223 */ /* 0x080fe40000010010 */
[-C--:B------:R-:W-:Y:S02]  /*c550*/  FFMA.FTZ R207, R20, R206.reuse, -R207 ;  /* 0x000000ce14cf7223 */ /* 0x080fe400000108cf */
[----:B------:R-:W-:Y:S01]  /*c560*/  FFMA.FTZ R16, R206, R21, R209 ;  /* 0x00000015ce107223 */ /* 0x000fe200000100d1 */
[----:B------:R-:W-:Y:S01]  /*c570*/  FSEL R218, R218, R211, !P0 ;  /* 0x000000d3dada7208 */ /* 0x000fe20004000000 */
[----:B------:R-:W-:Y:S01]  /*c580*/  @P0 FFMA.FTZ R206, R18, R206, -R17 ;  /* 0x000000ce12ce0223 */ /* 0x000fe20000010811 */
[----:B------:R-:W-:Y:S01]  /*c590*/  MOV R21, RZ ;  /* 0x000000ff00157202 */ /* 0x000fe20000000f00 */
[----:B------:R-:W-:Y:S01]  /*c5a0*/  @P0 FADD.FTZ R23, R23, R16 ;  /* 0x0000001017170221 */ /* 0x000fe20000010000 */
[----:B------:R-:W-:Y:S01]  /*c5b0*/  MOV R16, 0xc5f0 ;  /* 0x0000c5f000107802 */ /* 0x000fe20000000f00 */
[----:B------:R-:W-:Y:S01]  /*c5c0*/  @P0 FADD.FTZ R22, R22, R207 ;  /* 0x000000cf16160221 */ /* 0x000fe20000010000 */
[----:B------:R-:W-:-:S02]  /*c5d0*/  MOV R211, R206 ;  /* 0x000000ce00d37202 */ /* 0x000fc40000000f00 */
[----:B------:R-:W-:Y:S05]  /*c5e0*/  CALL.REL.NOINC `($__internal_161_$__cuda_sm70_shflsync_up) ;  /* 0x0000197000007944 */ /* 0x000fea0003c00000 */
[----:B0-----:R-:W-:Y:S01]  /*c5f0*/  HFMA2.MMA R214, -RZ, RZ, 0, 2.384185791015625e-07 ;  /* 0x00000004ffd67435 */ /* 0x001fe200000001ff */
[----:B-1----:R-:W-:-:S02]  /*c600*/  MOV R18, R21 ;  /* 0x0000001500127202 */ /* 0x002fc40000000f00 */
[----:B------:R-:W-:Y:S02]  /*c610*/  MOV R211, R218 ;  /* 0x000000da00d37202 */ /* 0x000fe40000000f00 */
[----:B------:R-:W-:Y:S02]  /*c620*/  MOV R21, RZ ;  /* 0x000000ff00157202 */ /* 0x000fe40000000f00 */
[----:B------:R-:W-:Y:S02]  /*c630*/  MOV R216, 0xffffffff ;  /* 0xffffffff00d87802 */ /* 0x000fe40000000f00 */
[----:B------:R-:W-:Y:S02]  /*c640*/  MOV R16, 0xc660 ;  /* 0x0000c66000107802 */ /* 0x000fe40000000f00 */
[----:B------:R-:W-:Y:S05]  /*c650*/  CALL.REL.NOINC `($__internal_161_$__cuda_sm70_shflsync_up) ;  /* 0x0000190000007944 */ /* 0x000fea0003c00000 */
[----:B0-----:R-:W-:Y:S01]  /*c660*/  HFMA2.MMA R214, -RZ, RZ, 0, 2.384185791015625e-07 ;  /* 0x00000004ffd67435 */ /* 0x001fe200000001ff */
[----:B-1----:R-:W-:Y:S02]  /*c670*/  MOV R19, R21 ;  /* 0x0000001500137202 */ /* 0x002fe40000000f00 */
[----:B------:R-:W-:Y:S02]  /*c680*/  MOV R211, R22 ;  /* 0x0000001600d37202 */ /* 0x000fe40000000f00 */
[----:B------:R-:W-:-:S02]  /*c690*/  MOV R21, RZ ;  /* 0x000000ff00157202 */ /* 0x000fc40000000f00 */
[----:B------:R-:W-:Y:S02]  /*c6a0*/  MOV R216, 0xffffffff ;  /* 0xffffffff00d87802 */ /* 0x000fe40000000f00 */
[----:B------:R-:W-:Y:S02]  /*c6b0*/  MOV R16, 0xc6d0 ;  /* 0x0000c6d000107802 */ /* 0x000fe40000000f00 */
[----:B------:R-:W-:Y:S05]  /*c6c0*/  CALL.REL.NOINC `($__internal_161_$__cuda_sm70_shflsync_up) ;  /* 0x0000189000007944 */ /* 0x000fea0003c00000 */
[----:B0-----:R-:W-:Y:S01]  /*c6d0*/  HFMA2.MMA R214, -RZ, RZ, 0, 2.384185791015625e-07 ;  /* 0x00000004ffd67435 */ /* 0x001fe200000001ff */
[----:B-1----:R-:W-:Y:S02]  /*c6e0*/  MOV R20, R21 ;  /* 0x0000001500147202 */ /* 0x002fe40000000f00 */
[----:B------:R-:W-:Y:S02]  /*c6f0*/  MOV R211, R23 ;  /* 0x0000001700d37202 */ /* 0x000fe40000000f00 */
[----:B------:R-:W-:Y:S02]  /*c700*/  MOV R21, RZ ;  /* 0x000000ff00157202 */ /* 0x000fe40000000f00 */
[----:B------:R-:W-:Y:S02]  /*c710*/  MOV R216, 0xffffffff ;  /* 0xffffffff00d87802 */ /* 0x000fe40000000f00 */
[----:B------:R-:W-:-:S02]  /*c720*/  MOV R16, 0xc740 ;  /* 0x0000c74000107802 */ /* 0x000fc40000000f00 */
[----:B------:R-:W-:Y:S05]  /*c730*/  CALL.REL.NOINC `($__internal_161_$__cuda_sm70_shflsync_up) ;  /* 0x0000182000007944 */ /* 0x000fea0003c00000 */
[----:B------:R-:W-:Y:S01]  /*c740*/  ISETP.GE.AND P0, PT, R101, 0x4, PT ;  /* 0x000000046500780c */ /* 0x000fe20003f06270 */
[-C--:B------:R-:W-:Y:S01]  /*c750*/  FMUL.FTZ R16, R18, R218.reuse ;  /* 0x000000da12107220 */ /* 0x080fe20000410000 */
[----:B0-----:R-:W-:Y:S01]  /*c760*/  HFMA2.MMA R214, -RZ, RZ, 0, 4.76837158203125e-07 ;  /* 0x00000008ffd67435 */ /* 0x001fe200000001ff */
[----:B------:R-:W-:Y:S01]  /*c770*/  FMUL.FTZ R209, R20, R218 ;  /* 0x000000da14d17220 */ /* 0x000fe20000410000 */
[----:B------:R-:W-:Y:S01]  /*c780*/  MOV R216, 0xffffffff ;  /* 0xffffffff00d87802 */ /* 0x000fe20000000f00 */
[----:B-1----:R-:W-:-:S02]  /*c790*/  FMUL.FTZ R207, R218, R21 ;  /* 0x00000015dacf7220 */ /* 0x002fc40000410000 */
[C---:B------:R-:W-:Y:S02]  /*c7a0*/  FMUL.FTZ R17, R19.reuse, R218 ;  /* 0x000000da13117220 */ /* 0x040fe40000410000 */
[-C--:B------:R-:W-:Y:S02]  /*c7b0*/  FFMA.FTZ R211, R19, R206.reuse, R16 ;  /* 0x000000ce13d37223 */ /* 0x080fe40000010010 */
[----:B------:R-:W-:Y:S01]  /*c7c0*/  FFMA.FTZ R16, R206, R21, R209 ;  /* 0x00000015ce107223 */ /* 0x000fe200000100d1 */
[----:B------:R-:W-:Y:S01]  /*c7d0*/  MOV R21, RZ ;  /* 0x000000ff00157202 */ /* 0x000fe20000000f00 */
[-C--:B------:R-:W-:Y:S01]  /*c7e0*/  FFMA.FTZ R207, R20, R206.reuse, -R207 ;  /* 0x000000ce14cf7223 */ /* 0x080fe200000108cf */
[----:B------:R-:W-:Y:S01]  /*c7f0*/  FSEL R218, R218, R211, !P0 ;  /* 0x000000d3dada7208 */ /* 0x000fe20004000000 */
[----:B------:R-:W-:Y:S02]  /*c800*/  @P0 FFMA.FTZ R206, R18, R206, -R17 ;  /* 0x000000ce12ce0223 */ /* 0x000fe40000010811 */
[----:B------:R-:W-:Y:S01]  /*c810*/  @P0 FADD.FTZ R23, R23, R16 ;  /* 0x0000001017170221 */ /* 0x000fe20000010000 */
[----:B------:R-:W-:Y:S01]  /*c820*/  MOV R16, 0xc860 ;  /* 0x0000c86000107802 */ /* 0x000fe20000000f00 */
[----:B------:R-:W-:Y:S01]  /*c830*/  @P0 FADD.FTZ R22, R22, R207 ;  /* 0x000000cf16160221 */ /* 0x000fe20000010000 */
[----:B------:R-:W-:-:S02]  /*c840*/  MOV R211, R206 ;  /* 0x000000ce00d37202 */ /* 0x000fc40000000f00 */
[----:B------:R-:W-:Y:S05]  /*c850*/  CALL.REL.NOINC `($__internal_161_$__cuda_sm70_shflsync_up) ;  /* 0x0000170000007944 */ /* 0x000fea0003c00000 */
[----:B0-----:R-:W-:Y:S01]  /*c860*/  HFMA2.MMA R214, -RZ, RZ, 0, 4.76837158203125e-07 ;  /* 0x00000008ffd67435 */ /* 0x001fe200000001ff */
[----:B-1----:R-:W-:-:S02]  /*c870*/  MOV R18, R21 ;  /* 0x0000001500127202 */ /* 0x002fc40000000f00 */
[----:B------:R-:W-:Y:S02]  /*c880*/  MOV R211, R218 ;  /* 0x000000da00d37202 */ /* 0x000fe40000000f00 */
[----:B------:R-:W-:Y:S02]  /*c890*/  MOV R21, RZ ;  /* 0x000000ff00157202 */ /* 0x000fe40000000f00 */
[----:B------:R-:W-:Y:S02]  /*c8a0*/  MOV R216, 0xffffffff ;  /* 0xffffffff00d87802 */ /* 0x000fe40000000f00 */
[----:B------:R-:W-:Y:S02]  /*c8b0*/  MOV R16, 0xc8d0 ;  /* 0x0000c8d000107802 */ /* 0x000fe40000000f00 */
[----:B------:R-:W-:Y:S05]  /*c8c0*/  CALL.REL.NOINC `($__internal_161_$__cuda_sm70_shflsync_up) ;  /* 0x0000169000007944 */ /* 0x000fea0003c00000 */
[----:B0-----:R-:W-:Y:S01]  /*c8d0*/  HFMA2.MMA R214, -RZ, RZ, 0, 4.76837158203125e-07 ;  /* 0x00000008ffd67435 */ /* 0x001fe200000001ff */
[----:B-1----:R-:W-:Y:S02]  /*c8e0*/  MOV R19, R21 ;  /* 0x0000001500137202 */ /* 0x002fe40000000f00 */
[----:B------:R-:W-:Y:S02]  /*c8f0*/  MOV R211, R22 ;  /* 0x0000001600d37202 */ /* 0x000fe40000000f00 */
[----:B------:R-:W-:-:S02]  /*c900*/  MOV R21, RZ ;  /* 0x000000ff00157202 */ /* 0x000fc40000000f00 */
[----:B------:R-:W-:Y:S02]  /*c910*/  MOV R216, 0xffffffff ;  /* 0xffffffff00d87802 */ /* 0x000fe40000000f00 */
[----:B------:R-:W-:Y:S02]  /*c920*/  MOV R16, 0xc940 ;  /* 0x0000c94000107802 */ /* 0x000fe40000000f00 */
[----:B------:R-:W-:Y:S05]  /*c930*/  CALL.REL.NOINC `($__internal_161_$__cuda_sm70_shflsync_up) ;  /* 0x0000162000007944 */ /* 0x000fea0003c00000 */
[----:B0-----:R-:W-:Y:S01]  /*c940*/  HFMA2.MMA R214, -RZ, RZ, 0, 4.76837158203125e-07 ;  /* 0x00000008ffd67435 */ /* 0x001fe200000001ff */
        /* <DEDUP_REMOVED lines=8> */
[----:B0-----:R-:W-:Y:S01]  /*c9d0*/  HFMA2.MMA R214, -RZ, RZ, 0, 9.5367431640625e-07 ;  /* 0x00000010ffd67435 */ /* 0x001fe200000001ff */
        /* <DEDUP_REMOVED lines=16> */
[----:B------:R-:W-:Y:S05]  /*cae0*/  CALL.REL.NOINC `($__internal_161_$__cuda_sm70_shflsync_up) ;  /* 0x0000147000007944 */ /* 0x000fea0003c00000 */
[----:B0-----:R-:W-:Y:S01]  /*caf0*/  HFMA2.MMA R214, -RZ, RZ, 0, 9.5367431640625e-07 ;  /* 0x00000010ffd67435 */ /* 0x001fe200000001ff */
[----:B-1----:R-:W-:Y:S02]  /*cb00*/  MOV R19, R21 ;  /* 0x0000001500137202 */ /* 0x002fe40000000f00 */
[----:B------:R-:W-:Y:S02]  /*cb10*/  MOV R211, R218 ;  /* 0x000000da00d37202 */ /* 0x000fe40000000f00 */
[----:B------:R-:W-:Y:S02]  /*cb20*/  MOV R21, RZ ;  /* 0x000000ff00157202 */ /* 0x000fe40000000f00 */
[----:B------:R-:W-:Y:S02]  /*cb30*/  MOV R216, 0xffffffff ;  /* 0xffffffff00d87802 */ /* 0x000fe40000000f00 */
[----:B------:R-:W-:-:S02]  /*cb40*/  MOV R16, 0xcb60 ;  /* 0x0000cb6000107802 */ /* 0x000fc40000000f00 */
[----:B------:R-:W-:Y:S05]  /*cb50*/  CALL.REL.NOINC `($__internal_161_$__cuda_sm70_shflsync_up) ;  /* 0x0000140000007944 */ /* 0x000fea0003c00000 */
[----:B0-----:R-:W-:Y:S01]  /*cb60*/  HFMA2.MMA R214, -RZ, RZ, 0, 9.5367431640625e-07 ;  /* 0x00000010ffd67435 */ /* 0x001fe200000001ff */
[----:B-1----:R-:W-:-:S02]  /*cb70*/  MOV R207, R21 ;  /* 0x0000001500cf7202 */ /* 0x002fc40000000f00 */
[----:B------:R-:W-:Y:S02]  /*cb80*/  MOV R211, R22 ;  /* 0x0000001600d37202 */ /* 0x000fe40000000f00 */
[----:B------:R-:W-:Y:S02]  /*cb90*/  MOV R21, RZ ;  /* 0x000000ff00157202 */ /* 0x000fe40000000f00 */
[----:B------:R-:W-:Y:S02]  /*cba0*/  MOV R216, 0xffffffff ;  /* 0xffffffff00d87802 */ /* 0x000fe40000000f00 */
[----:B------:R-:W-:Y:S02]  /*cbb0*/  MOV R16, 0xcbd0 ;  /* 0x0000cbd000107802 */ /* 0x000fe40000000f00 */
[----:B------:R-:W-:Y:S05]  /*cbc0*/  CALL.REL.NOINC `($__internal_161_$__cuda_sm70_shflsync_up) ;  /* 0x0000139000007944 */ /* 0x000fea0003c00000 */
[----:B0-----:R-:W-:Y:S01]  /*cbd0*/  HFMA2.MMA R214, -RZ, RZ, 0, 9.5367431640625e-07 ;  /* 0x00000010ffd67435 */ /* 0x001fe200000001ff */
[----:B-1----:R-:W-:Y:S02]  /*cbe0*/  MOV R209, R21 ;  /* 0x0000001500d17202 */ /* 0x002fe40000000f00 */
[----:B------:R-:W-:Y:S02]  /*cbf0*/  MOV R211, R23 ;  /* 0x0000001700d37202 */ /* 0x000fe40000000f00 */
[----:B------:R-:W-:-:S02]  /*cc00*/  MOV R21, RZ ;  /* 0x000000ff00157202 */ /* 0x000fc40000000f00 */
[----:B------:R-:W-:Y:S02]  /*cc10*/  MOV R216, 0xffffffff ;  /* 0xffffffff00d87802 */ /* 0x000fe40000000f00 */
[----:B------:R-:W-:Y:S02]  /*cc20*/  MOV R16, 0xcc40 ;  /* 0x0000cc4000107802 */ /* 0x000fe40000000f00 */
[----:B------:R-:W-:Y:S05]  /*cc30*/  CALL.REL.NOINC `($__internal_161_$__cuda_sm70_shflsync_up) ;  /* 0x0000132000007944 */ /* 0x000fea0003c00000 */
[----:B01----:R-:W-:Y:S05]  /*cc40*/  BRA `(.L_x_6661) ;  /* 0xffff85c000007947 */ /* 0x003fea000383ffff */
.L_x_6562:
[----:B------:R-:W-:Y:S01]  /*cc50*/  HFMA2.MMA R214, -RZ, RZ, 0, 5.9604644775390625e-08 ;  /* 0x00000001ffd67435 */ /* 0x000fe200000001ff */
[----:B0-----:R-:W-:Y:S02]  /*cc60*/  MOV R21, RZ ;  /* 0x000000ff00157202 */ /* 0x001fe40000000f00 */
[----:B------:R-:W-:Y:S02]  /*cc70*/  MOV R216, 0xffffffff ;  /* 0xffffffff00d87802 */ /* 0x000fe40000000f00 */
[----:B------:R-:W-:Y:S02]  /*cc80*/  MOV R16, 0xcca0 ;  /* 0x0000cca000107802 */ /* 0x000fe40000000f00 */
[----:B-1---5:R-:W-:Y:S05]  /*cc90*/  CALL.REL.NOINC `($__internal_161_$__cuda_sm70_shflsync_up) ;  /* 0x000012c000007944 */ /* 0x022fea0003c00000 */
[----:B0-----:R-:W-:Y:S01]  /*cca0*/  HFMA2.MMA R214, -RZ, RZ, 0, 5.9604644775390625e-08 ;  /* 0x00000001ffd67435 */ /* 0x001fe200000001ff */
[----:B-1----:R-:W-:Y:S02]  /*ccb0*/  MOV R18, R21 ;  /* 0x0000001500127202 */ /* 0x002fe40000000f00 */
[----:B------:R-:W-:-:S02]  /*ccc0*/  MOV R211, R206 ;  /* 0x000000ce00d37202 */ /* 0x000fc40000000f00 */
[----:B------:R-:W-:Y:S02]  /*ccd0*/  MOV R21, RZ ;  /* 0x000000ff00157202 */ /* 0x000fe40000000f00 */
[----:B------:R-:W-:Y:S02]  /*cce0*/  MOV R216, 0xffffffff ;  /* 0xffffffff00d87802 */ /* 0x000fe40000000f00 */
[----:B------:R-:W-:Y:S02]  /*ccf0*/  MOV R16, 0xcd10 ;  /* 0x0000cd1000107802 */ /* 0x000fe40000000f00 */
[----:B------:R-:W-:Y:S05]  /*cd00*/  CALL.REL.NOINC `($__internal_161_$__cuda_sm70_shflsync_up) ;  /* 0x0000125000007944 */ /* 0x000fea0003c00000 */
[----:B0-----:R-:W-:Y:S01]  /*cd10*/  HFMA2.MMA R214, -RZ, RZ, 0, 5.9604644775390625e-08 ;  /* 0x00000001ffd67435 */ /* 0x001fe200000001ff */
[----:B-1----:R-:W-:Y:S02]  /*cd20*/  MOV R20, R21 ;  /* 0x0000001500147202 */ /* 0x002fe40000000f00 */
[----:B------:R-:W-:Y:S02]  /*cd30*/  MOV R211, R22 ;  /* 0x0000001600d37202 */ /* 0x000fe40000000f00 */
[----:B------:R-:W-:Y:S02]  /*cd40*/  MOV R21, RZ ;  /* 0x000000ff00157202 */ /* 0x000fe40000000f00 */
[----:B------:R-:W-:-:S02]  /*cd50*/  MOV R216, 0xffffffff ;  /* 0xffffffff00d87802 */ /* 0x000fc40000000f00 */
[----:B------:R-:W-:Y:S02]  /*cd60*/  MOV R16, 0xcd80 ;  /* 0x0000cd8000107802 */ /* 0x000fe40000000f00 */
[----:B------:R-:W-:Y:S05]  /*cd70*/  CALL.REL.NOINC `($__internal_161_$__cuda_sm70_shflsync_up) ;  /* 0x000011e000007944 */ /* 0x000fea0003c00000 */
[----:B0-----:R-:W-:Y:S01]  /*cd80*/  HFMA2.MMA R214, -RZ, RZ, 0, 5.9604644775390625e-08 ;  /* 0x00000001ffd67435 */ /* 0x001fe200000001ff */
[----:B-1----:R-:W-:Y:S02]  /*cd90*/  MOV R22, R21 ;  /* 0x0000001500167202 */ /* 0x002fe40000000f00 */
[----:B------:R-:W-:Y:S02]  /*cda0*/  MOV R211, R212 ;  /* 0x000000d400d37202 */ /* 0x000fe40000000f00 */
[----:B------:R-:W-:Y:S02]  /*cdb0*/  MOV R21, RZ ;  /* 0x000000ff00157202 */ /* 0x000fe40000000f00 */
[----:B------:R-:W-:Y:S02]  /*cdc0*/  MOV R216, 0xffffffff ;  /* 0xffffffff00d87802 */ /* 0x000fe40000000f00 */
[----:B------:R-:W-:Y:S02]  /*cdd0*/  MOV R16, 0xcdf0 ;  /* 0x0000cdf000107802 */ /* 0x000fe40000000f00 */
[----:B------:R-:W-:Y:S05]  /*cde0*/  CALL.REL.NOINC `($__internal_161_$__cuda_sm70_shflsync_up) ;  /* 0x0000117000007944 */ /* 0x000fea0003c00000 */
        /* <DEDUP_REMOVED lines=8> */
[----:B0-----:R-:W-:Y:S05]  /*ce70*/  CALL.REL.NOINC `($__internal_160_$__cuda_sm70_shflsync_idx_p) ;  /* 0x000010a000007944 */ /* 0x001fea0003c00000 */
[----:B0-----:R-:W-:Y:S01]  /*ce80*/  HFMA2.MMA R20, -RZ, RZ, 0, 0 ;  /* 0x00000000ff147435 */ /* 0x001fe200000001ff */
[----:B-1----:R-:W-:Y:S02]  /*ce90*/  MOV R12, R18 ;  /* 0x00000012000c7202 */ /* 0x002fe40000000f00 */
[----:B------:R-:W-:-:S02]  /*cea0*/  MOV R19, R13 ;  /* 0x0000000d00137202 */ /* 0x000fc40000000f00 */
[----:B------:R-:W-:Y:S02]  /*ceb0*/  MOV R21, 0x1f ;  /* 0x0000001f00157802 */ /* 0x000fe40000000f00 */
[----:B------:R-:W-:Y:S02]  /*cec0*/  MOV R18, 0xffffffff ;  /* 0xffffffff00127802 */ /* 0x000fe40000000f00 */
[----:B------:R-:W-:Y:S02]  /*ced0*/  MOV R16, 0xcef0 ;  /* 0x0000cef000107802 */ /* 0x000fe40000000f00 */
[----:B------:R-:W-:Y:S05]  /*cee0*/  CALL.REL.NOINC `($__internal_160_$__cuda_sm70_shflsync_idx_p) ;  /* 0x0000103000007944 */ /* 0x000fea0003c00000 */
[----:B0-----:R-:W-:Y:S01]  /*cef0*/  HFMA2.MMA R20, -RZ, RZ, 0, 0 ;  /* 0x00000000ff147435 */ /* 0x001fe200000001ff */
[----:B-1----:R-:W-:Y:S02]  /*cf00*/  MOV R13, R18 ;  /* 0x00000012000d7202 */ /* 0x002fe40000000f00 */
[----:B------:R-:W-:Y:S02]  /*cf10*/  MOV R19, R14 ;  /* 0x0000000e00137202 */ /* 0x000fe40000000f00 */
[----:B------:R-:W-:Y:S02]  /*cf20*/  MOV R21, 0x1f ;  /* 0x0000001f00157802 */ /* 0x000fe40000000f00 */
[----:B------:R-:W-:-:S02]  /*cf30*/  MOV R18, 0xffffffff ;  /* 0xffffffff00127802 */ /* 0x000fc40000000f00 */
[----:B------:R-:W-:Y:S02]  /*cf40*/  MOV R16, 0xcf60 ;  /* 0x0000cf6000107802 */ /* 0x000fe40000000f00 */
[----:B------:R-:W-:Y:S05]  /*cf50*/  CALL.REL.NOINC `($__internal_160_$__cuda_sm70_shflsync_idx_p) ;  /* 0x00000fc000007944 */ /* 0x000fea0003c00000 */
[----:B0-----:R-:W-:Y:S01]  /*cf60*/  HFMA2.MMA R20, -RZ, RZ, 0, 0 ;  /* 0x00000000ff147435 */ /* 0x001fe200000001ff */
[----:B-1----:R-:W-:Y:S02]  /*cf70*/  MOV R14, R18 ;  /* 0x00000012000e7202 */ /* 0x002fe40000000f00 */
[----:B------:R-:W-:Y:S02]  /*cf80*/  MOV R19, R15 ;  /* 0x0000000f00137202 */ /* 0x000fe40000000f00 */
[----:B------:R-:W-:Y:S02]  /*cf90*/  MOV R21, 0x1f ;  /* 0x0000001f00157802 */ /* 0x000fe40000000f00 */
[----:B------:R-:W-:Y:S02]  /*cfa0*/  MOV R18, 0xffffffff ;  /* 0xffffffff00127802 */ /* 0x000fe40000000f00 */
[----:B------:R-:W-:Y:S02]  /*cfb0*/  MOV R16, 0xcfd0 ;  /* 0x0000cfd000107802 */ /* 0x000fe40000000f00 */
[----:B------:R-:W-:Y:S05]  /*cfc0*/  CALL.REL.NOINC `($__internal_160_$__cuda_sm70_shflsync_idx_p) ;  /* 0x00000f5000007944 */ /* 0x000fea0003c00000 */
[----:B-1----:R-:W-:Y:S01]  /*cfd0*/  MOV R15, R18 ;  /* 0x00000012000f7202 */ /* 0x002fe20000000f00 */
[----:B0-----:R-:W-:Y:S05]  /*cfe0*/  BRA `(.L_x_6662) ;  /* 0xffff855000007947 */ /* 0x001fea000383ffff */
.L_x_6565:
[----:B------:R-:W-:Y:S01]  /*cff0*/  HFMA2.MMA R231, -RZ, RZ, 0, 5.9604644775390625e-08 ;  /* 0x00000001ffe77435 */ /* 0x000fe200000001ff */
[----:B------:R-:W-:-:S02]  /*d000*/  MOV R18, R226 ;  /* 0x000000e200127202 */ /* 0x000fc40000000f00 */
[----:B------:R-:W-:Y:S02]  /*d010*/  MOV R20, 0x1f ;  /* 0x0000001f00147802 */ /* 0x000fe40000000f00 */
[----:B------:R-:W-:Y:S02]  /*d020*/  MOV R233, 0xffffffff ;  /* 0xffffffff00e97802 */ /* 0x000fe40000000f00 */
[----:B------:R-:W-:Y:S02]  /*d030*/  MOV R16, 0xd050 ;  /* 0x0000d05000107802 */ /* 0x000fe40000000f00 */
[----:B------:R-:W-:Y:S05]  /*d040*/  CALL.REL.NOINC `($__internal_159_$__cuda_sm70_shflsync_down) ;  /* 0x00000e9000007944 */ /* 0x000fea0003c00000 */
[----:B-1----:R-:W-:Y:S01]  /*d050*/  MOV R19, R231 ;  /* 0x000000e700137202 */ /* 0x002fe20000000f00 */
[----:B0-----:R-:W-:Y:S05]  /*d060*/  BRA `(.L_x_6663) ;  /* 0xffff97b000007947 */ /* 0x001fea000383ffff */
.L_x_6566:
[----:B------:R-:W-:Y:S01]  /*d070*/  HFMA2.MMA R231, -RZ, RZ, 0, 5.9604644775390625e-08 ;  /* 0x00000001ffe77435 */ /* 0x000fe200000001ff */
[----:B------:R-:W-:Y:S02]  /*d080*/  MOV R18, R224 ;  /* 0x000000e000127202 */ /* 0x000fe40000000f00 */
[----:B------:R-:W-:Y:S02]  /*d090*/  MOV R20, 0x1f ;  /* 0x0000001f00147802 */ /* 0x000fe40000000f00 */
[----:B------:R-:W-:-:S02]  /*d0a0*/  MOV R233, 0xffffffff ;  /* 0xffffffff00e97802 */ /* 0x000fc40000000f00 */
[----:B------:R-:W-:Y:S02]  /*d0b0*/  MOV R16, 0xd0d0 ;  /* 0x0000d0d000107802 */ /* 0x000fe40000000f00 */
[----:B01----:R-:W-:Y:S05]  /*d0c0*/  CALL.REL.NOINC `($__internal_159_$__cuda_sm70_shflsync_down) ;  /* 0x00000e1000007944 */ /* 0x003fea0003c00000 */
[----:B-1----:R-:W-:Y:S01]  /*d0d0*/  MOV R21, R231 ;  /* 0x000000e700157202 */ /* 0x002fe20000000f00 */
[----:B------:R-:W-:Y:S01]  /*d0e0*/  HFMA2.MMA R231, -RZ, RZ, 0, 5.9604644775390625e-08 ;  /* 0x00000001ffe77435 */ /* 0x000fe200000001ff */
[----:B0-----:R-:W-:Y:S02]  /*d0f0*/  MOV R18, R23 ;  /* 0x0000001700127202 */ /* 0x001fe40000000f00 */
[----:B------:R-:W-:Y:S02]  /*d100*/  MOV R20, 0x1f ;  /* 0x0000001f00147802 */ /* 0x000fe40000000f00 */
[----:B------:R-:W-:Y:S02]  /*d110*/  MOV R233, 0xffffffff ;  /* 0xffffffff00e97802 */ /* 0x000fe40000000f00 */
[----:B------:R-:W-:Y:S02]  /*d120*/  MOV R16, 0xd140 ;  /* 0x0000d14000107802 */ /* 0x000fe40000000f00 */
[----:B------:R-:W-:Y:S05]  /*d130*/  CALL.REL.NOINC `($__internal_159_$__cuda_sm70_shflsync_down) ;  /* 0x00000da000007944 */ /* 0x000fea0003c00000 */
[----:B-1----:R-:W-:Y:S01]  /*d140*/  MOV R223, R231 ;  /* 0x000000e700df7202 */ /* 0x002fe20000000f00 */
[----:B------:R-:W-:Y:S01]  /*d150*/  HFMA2.MMA R231, -RZ, RZ, 0, 5.9604644775390625e-08 ;  /* 0x00000001ffe77435 */ /* 0x000fe200000001ff */
[----:B0-----:R-:W-:-:S02]  /*d160*/  MOV R18, R22 ;  /* 0x0000001600127202 */ /* 0x001fc40000000f00 */
[----:B------:R-:W-:Y:S02]  /*d170*/  MOV R20, 0x1f ;  /* 0x0000001f00147802 */ /* 0x000fe40000000f00 */
[----:B------:R-:W-:Y:S02]  /*d180*/  MOV R233, 0xffffffff ;  /* 0xffffffff00e97802 */ /* 0x000fe40000000f00 */
[----:B------:R-:W-:Y:S02]  /*d190*/  MOV R16, 0xd1b0 ;  /* 0x0000d1b000107802 */ /* 0x000fe40000000f00 */
[----:B------:R-:W-:Y:S05]  /*d1a0*/  CALL.REL.NOINC `($__internal_159_$__cuda_sm70_shflsync_down) ;  /* 0x00000d3000007944 */ /* 0x000fea0003c00000 */
[----:B-1----:R-:W-:Y:S01]  /*d1b0*/  MOV R17, R231 ;  /* 0x000000e700117202 */ /* 0x002fe20000000f00 */
[----:B0-----:R-:W-:Y:S05]  /*d1c0*/  BRA `(.L_x_6664) ;  /* 0xffff969000007947 */ /* 0x001fea000383ffff */
.L_x_6569:
[----:B------:R-:W-:Y:S01]  /*d1d0*/  HFMA2.MMA R231, -RZ, RZ, 0, 1.1920928955078125e-07 ;  /* 0x00000002ffe77435 */ /* 0x000fe200000001ff */
[----:B------:R-:W-:Y:S02]  /*d1e0*/  MOV R18, R226 ;  /* 0x000000e200127202 */ /* 0x000fe40000000f00 */
[----:B------:R-:W-:Y:S02]  /*d1f0*/  MOV R20, 0x1f ;  /* 0x0000001f00147802 */ /* 0x000fe40000000f00 */
[----:B------:R-:W-:-:S02]  /*d200*/  MOV R233, 0xffffffff ;  /* 0xffffffff00e97802 */ /* 0x000fc40000000f00 */
[----:B------:R-:W-:Y:S02]  /*d210*/  MOV R16, 0xd230 ;  /* 0x0000d23000107802 */ /* 0x000fe40000000f00 */
[----:B01234-:R-:W-:Y:S05]  /*d220*/  CALL.REL.NOINC `($__internal_159_$__cuda_sm70_shflsync_down) ;  /* 0x00000cb000007944 */ /* 0x01ffea0003c00000 */
[----:B-1----:R-:W-:Y:S01]  /*d230*/  MOV R19, R231 ;  /* 0x000000e700137202 */ /* 0x002fe20000000f00 */
[----:B------:R-:W-:Y:S01]  /*d240*/  HFMA2.MMA R231, -RZ, RZ, 0, 1.1920928955078125e-07 ;  /* 0x00000002ffe77435 */ /* 0x000fe200000001ff */
[----:B0-----:R-:W-:Y:S02]  /*d250*/  MOV R18, R224 ;  /* 0x000000e000127202 */ /* 0x001fe40000000f00 */
[----:B------:R-:W-:Y:S02]  /*d260*/  MOV R20, 0x1f ;  /* 0x0000001f00147802 */ /* 0x000fe40000000f00 */
[----:B------:R-:W-:Y:S02]  /*d270*/  MOV R233, 0xffffffff ;  /* 0xffffffff00e97802 */ /* 0x000fe40000000f00 */
[----:B------:R-:W-:Y:S02]  /*d280*/  MOV R16, 0xd2a0 ;  /* 0x0000d2a000107802 */ /* 0x000fe40000000f00 */
[----:B------:R-:W-:Y:S05]  /*d290*/  CALL.REL.NOINC `($__internal_159_$__cuda_sm70_shflsync_down) ;  /* 0x00000c4000007944 */ /* 0x000fea0003c00000 */
[----:B-1----:R-:W-:Y:S01]  /*d2a0*/  MOV R21, R231 ;  /* 0x000000e700157202 */ /* 0x002fe20000000f00 */
[----:B------:R-:W-:Y:S01]  /*d2b0*/  HFMA2.MMA R231, -RZ, RZ, 0, 1.1920928955078125e-07 ;  /* 0x00000002ffe77435 */ /* 0x000fe200000001ff */
[----:B0-----:R-:W-:-:S02]  /*d2c0*/  MOV R18, R23 ;  /* 0x0000001700127202 */ /* 0x001fc40000000f00 */
[----:B------:R-:W-:Y:S02]  /*d2d0*/  MOV R20, 0x1f ;  /* 0x0000001f00147802 */ /* 0x000fe40000000f00 */
[----:B------:R-:W-:Y:S02]  /*d2e0*/  MOV R233, 0xffffffff ;  /* 0xffffffff00e97802 */ /* 0x000fe40000000f00 */
[----:B------:R-:W-:Y:S02]  /*d2f0*/  MOV R16, 0xd310 ;  /* 0x0000d31000107802 */ /* 0x000fe40000000f00 */
[----:B------:R-:W-:Y:S05]  /*d300*/  CALL.REL.NOINC `($__internal_159_$__cuda_sm70_shflsync_down) ;  /* 0x00000bd000007944 */ /* 0x000fea0003c00000 */
[----:B-1----:R-:W-:Y:S01]  /*d310*/  MOV R223, R231 ;  /* 0x000000e700df7202 */ /* 0x002fe20000000f00 */
[----:B------:R-:W-:Y:S01]  /*d320*/  HFMA2.MMA R231, -RZ, RZ, 0, 1.1920928955078125e-07 ;  /* 0x00000002ffe77435 */ /* 0x000fe200000001ff */
[----:B0-----:R-:W-:Y:S02]  /*d330*/  MOV R18, R22 ;  /* 0x0000001600127202 */ /* 0x001fe40000000f00 */
[----:B------:R-:W-:Y:S02]  /*d340*/  MOV R20, 0x1f ;  /* 0x0000001f00147802 */ /* 0x000fe40000000f00 */
[----:B------:R-:W-:-:S02]  /*d350*/  MOV R233, 0xffffffff ;  /* 0xffffffff00e97802 */ /* 0x000fc40000000f00 */
[----:B------:R-:W-:Y:S02]  /*d360*/  MOV R16, 0xd380 ;  /* 0x0000d38000107802 */ /* 0x000fe40000000f00 */
[----:B------:R-:W-:Y:S05]  /*d370*/  CALL.REL.NOINC `($__internal_159_$__cuda_sm70_shflsync_down) ;  /* 0x00000b6000007944 */ /* 0x000fea0003c00000 */
[----:B-1----:R-:W-:Y:S01]  /*d380*/  MOV R17, R231 ;  /* 0x000000e700117202 */ /* 0x002fe20000000f00 */
[----:B0-----:R-:W-:Y:S05]  /*d390*/  BRA `(.L_x_6665) ;  /* 0xffff961000007947 */ /* 0x001fea000383ffff */
.L_x_6572:
[----:B------:R-:W-:Y:S01]  /*d3a0*/  HFMA2.MMA R231, -RZ, RZ, 0, 2.384185791015625e-07 ;  /* 0x00000004ffe77435 */ /* 0x000fe200000001ff */
[----:B------:R-:W-:Y:S02]  /*d3b0*/  MOV R18, R226 ;  /* 0x000000e200127202 */ /* 0x000fe40000000f00 */
[----:B------:R-:W-:Y:S02]  /*d3c0*/  MOV R20, 0x1f ;  /* 0x0000001f00147802 */ /* 0x000fe40000000f00 */
[----:B------:R-:W-:Y:S02]  /*d3d0*/  MOV R233, 0xffffffff ;  /* 0xffffffff00e97802 */ /* 0x000fe40000000f00 */
[----:B------:R-:W-:Y:S02]  /*d3e0*/  MOV R16, 0xd400 ;  /* 0x0000d40000107802 */ /* 0x000fe40000000f00 */
[----:B01234-:R-:W-:Y:S05]  /*d3f0*/  CALL.REL.NOINC `($__internal_159_$__cuda_sm70_shflsync_down) ;  /* 0x00000ae000007944 */ /* 0x01ffea0003c00000 */
[----:B-1----:R-:W-:Y:S01]  /*d400*/  MOV R19, R231 ;  /* 0x000000e700137202 */ /* 0x002fe20000000f00 */
[----:B0-----:R-:W-:Y:S05]  /*d410*/  BRA `(.L_x_6666) ;  /* 0xffff96b000007947 */ /* 0x001fea000383ffff */
.L_x_6573:
[----:B------:R-:W-:Y:S01]  /*d420*/  HFMA2.MMA R231, -RZ, RZ, 0, 2.384185791015625e-07 ;  /* 0x00000004ffe77435 */ /* 0x000fe200000001ff */
[----:B------:R-:W-:-:S02]  /*d430*/  MOV R18, R224 ;  /* 0x000000e000127202 */ /* 0x000fc40000000f00 */
[----:B------:R-:W-:Y:S02]  /*d440*/  MOV R20, 0x1f ;  /* 0x0000001f00147802 */ /* 0x000fe40000000f00 */
[----:B------:R-:W-:Y:S02]  /*d450*/  MOV R233, 0xffffffff ;  /* 0xffffffff00e97802 */ /* 0x000fe40000000f00 */
[----:B------:R-:W-:Y:S02]  /*d460*/  MOV R16, 0xd480 ;  /* 0x0000d48000107802 */ /* 0x000fe40000000f00 */
[----:B01234-:R-:W-:Y:S05]  /*d470*/  CALL.REL.NOINC `($__internal_159_$__cuda_sm70_shflsync_down) ;  /* 0x00000a6000007944 */ /* 0x01ffea0003c00000 */
[----:B-1----:R-:W-:Y:S01]  /*d480*/  MOV R21, R231 ;  /* 0x000000e700157202 */ /* 0x002fe20000000f00 */
[----:B------:R-:W-:Y:S01]  /*d490*/  HFMA2.MMA R231, -RZ, RZ, 0, 2.384185791015625e-07 ;  /* 0x00000004ffe77435 */ /* 0x000fe200000001ff */
[----:B0-----:R-:W-:Y:S02]  /*d4a0*/  MOV R18, R23 ;  /* 0x0000001700127202 */ /* 0x001fe40000000f00 */
[----:B------:R-:W-:Y:S02]  /*d4b0*/  MOV R20, 0x1f ;  /* 0x0000001f00147802 */ /* 0x000fe40000000f00 */
[----:B------:R-:W-:-:S02]  /*d4c0*/  MOV R233, 0xffffffff ;  /* 0xffffffff00e97802 */ /* 0x000fc40000000f00 */
[----:B------:R-:W-:Y:S02]  /*d4d0*/  MOV R16, 0xd4f0 ;  /* 0x0000d4f000107802 */ /* 0x000fe40000000f00 */
[----:B------:R-:W-:Y:S05]  /*d4e0*/  CALL.REL.NOINC `($__internal_159_$__cuda_sm70_shflsync_down) ;  /* 0x000009f000007944 */ /* 0x000fea0003c00000 */
[----:B-1----:R-:W-:Y:S01]  /*d4f0*/  MOV R223, R231 ;  /* 0x000000e700df7202 */ /* 0x002fe20000000f00 */
[----:B------:R-:W-:Y:S01]  /*d500*/  HFMA2.MMA R231, -RZ, RZ, 0, 2.384185791015625e-07 ;  /* 0x00000004ffe77435 */ /* 0x000fe200000001ff */
[----:B0-----:R-:W-:Y:S02]  /*d510*/  MOV R18, R22 ;  /* 0x0000001600127202 */ /* 0x001fe40000000f00 */
[----:B------:R-:W-:Y:S02]  /*d520*/  MOV R20, 0x1f ;  /* 0x0000001f00147802 */ /* 0x000fe40000000f00 */
[----:B------:R-:W-:Y:S02]  /*d530*/  MOV R233, 0xffffffff ;  /* 0xffffffff00e97802 */ /* 0x000fe40000000f00 */
[----:B------:R-:W-:Y:S02]  /*d540*/  MOV R16, 0xd560 ;  /* 0x0000d56000107802 */ /* 0x000fe40000000f00 */
[----:B------:R-:W-:Y:S05]  /*d550*/  CALL.REL.NOINC `($__internal_159_$__cuda_sm70_shflsync_down) ;  /* 0x0000098000007944 */ /* 0x000fea0003c00000 */
[----:B-1----:R-:W-:Y:S01]  /*d560*/  MOV R17, R231 ;  /* 0x000000e700117202 */ /* 0x002fe20000000f00 */
[----:B0-----:R-:W-:Y:S05]  /*d570*/  BRA `(.L_x_6667) ;  /* 0xffff959000007947 */ /* 0x001fea000383ffff */
.L_x_6576:
[----:B------:R-:W-:Y:S01]  /*d580*/  HFMA2.MMA R231, -RZ, RZ, 0, 4.76837158203125e-07 ;  /* 0x00000008ffe77435 */ /* 0x000fe200000001ff */
[----:B------:R-:W-:-:S02]  /*d590*/  MOV R18, R226 ;  /* 0x000000e200127202 */ /* 0x000fc40000000f00 */
[----:B------:R-:W-:Y:S02]  /*d5a0*/  MOV R20, 0x1f ;  /* 0x0000001f00147802 */ /* 0x000fe40000000f00 */
[----:B------:R-:W-:Y:S02]  /*d5b0*/  MOV R233, 0xffffffff ;  /* 0xffffffff00e97802 */ /* 0x000fe40000000f00 */
[----:B------:R-:W-:Y:S02]  /*d5c0*/  MOV R16, 0xd5e0 ;  /* 0x0000d5e000107802 */ /* 0x000fe40000000f00 */
[----:B01234-:R-:W-:Y:S05]  /*d5d0*/  CALL.REL.NOINC `($__internal_159_$__cuda_sm70_shflsync_down) ;  /* 0x0000090000007944 */ /* 0x01ffea0003c00000 */
[----:B-1----:R-:W-:Y:S01]  /*d5e0*/  MOV R19, R231 ;  /* 0x000000e700137202 */ /* 0x002fe20000000f00 */
[----:B------:R-:W-:Y:S01]  /*d5f0*/  HFMA2.MMA R231, -RZ, RZ, 0, 4.76837158203125e-07 ;  /* 0x00000008ffe77435 */ /* 0x000fe200000001ff */
[----:B0-----:R-:W-:Y:S02]  /*d600*/  MOV R18, R224 ;  /* 0x000000e000127202 */ /* 0x001fe40000000f00 */
[----:B------:R-:W-:Y:S02]  /*d610*/  MOV R20, 0x1f ;  /* 0x0000001f00147802 */ /* 0x000fe40000000f00 */
[----:B------:R-:W-:-:S02]  /*d620*/  MOV R233, 0xffffffff ;  /* 0xffffffff00e97802 */ /* 0x000fc40000000f00 */
[----:B------:R-:W-:Y:S02]  /*d630*/  MOV R16, 0xd650 ;  /* 0x0000d65000107802 */ /* 0x000fe40000000f00 */
[----:B------:R-:W-:Y:S05]  /*d640*/  CALL.REL.NOINC `($__internal_159_$__cuda_sm70_shflsync_down) ;  /* 0x0000089000007944 */ /* 0x000fea0003c00000 */
[----:B-1----:R-:W-:Y:S01]  /*d650*/  MOV R21, R231 ;  /* 0x000000e700157202 */ /* 0x002fe20000000f00 */
[----:B------:R-:W-:Y:S01]  /*d660*/  HFMA2.MMA R231, -RZ, RZ, 0, 4.76837158203125e-07 ;  /* 0x00000008ffe77435 */ /* 0x000fe200000001ff */
[----:B0-----:R-:W-:Y:S02]  /*d670*/  MOV R18, R23 ;  /* 0x0000001700127202 */ /* 0x001fe40000000f00 */
[----:B------:R-:W-:Y:S02]  /*d680*/  MOV R20, 0x1f ;  /* 0x0000001f00147802 */ /* 0x000fe40000000f00 */
[----:B------:R-:W-:Y:S02]  /*d690*/  MOV R233, 0xffffffff ;  /* 0xffffffff00e97802 */ /* 0x000fe40000000f00 */
[----:B------:R-:W-:Y:S02]  /*d6a0*/  MOV R16, 0xd6c0 ;  /* 0x0000d6c000107802 */ /* 0x000fe40000000f00 */
[----:B------:R-:W-:Y:S05]  /*d6b0*/  CALL.REL.NOINC `($__internal_159_$__cuda_sm70_shflsync_down) ;  /* 0x0000082000007944 */ /* 0x000fea0003c00000 */
[----:B-1----:R-:W-:Y:S01]  /*d6c0*/  MOV R223, R231 ;  /* 0x000000e700df7202 */ /* 0x002fe20000000f00 */
[----:B------:R-:W-:Y:S01]  /*d6d0*/  HFMA2.MMA R231, -RZ, RZ, 0, 4.76837158203125e-07 ;  /* 0x00000008ffe77435 */ /* 0x000fe200000001ff */
[----:B0-----:R-:W-:-:S02]  /*d6e0*/  MOV R18, R22 ;  /* 0x0000001600127202 */ /* 0x001fc40000000f00 */
[----:B------:R-:W-:Y:S02]  /*d6f0*/  MOV R20, 0x1f ;  /* 0x0000001f00147802 */ /* 0x000fe40000000f00 */
[----:B------:R-:W-:Y:S02]  /*d700*/  MOV R233, 0xffffffff ;  /* 0xffffffff00e97802 */ /* 0x000fe40000000f00 */
[----:B------:R-:W-:Y:S02]  /*d710*/  MOV R16, 0xd730 ;  /* 0x0000d73000107802 */ /* 0x000fe40000000f00 */
[----:B------:R-:W-:Y:S05]  /*d720*/  CALL.REL.NOINC `($__internal_159_$__cuda_sm70_shflsync_down) ;  /* 0x000007b000007944 */ /* 0x000fea0003c00000 */
[----:B-1----:R-:W-:Y:S01]  /*d730*/  MOV R17, R231 ;  /* 0x000000e700117202 */ /* 0x002fe20000000f00 */
[----:B0-----:R-:W-:Y:S05]  /*d740*/  BRA `(.L_x_6668) ;  /* 0xffff951000007947 */ /* 0x001fea000383ffff */
.L_x_6579:
[----:B------:R-:W-:Y:S01]  /*d750*/  HFMA2.MMA R231, -RZ, RZ, 0, 9.5367431640625e-07 ;  /* 0x00000010ffe77435 */ /* 0x000fe200000001ff */
[----:B------:R-:W-:Y:S02]  /*d760*/  MOV R18, R226 ;  /* 0x000000e200127202 */ /* 0x000fe40000000f00 */
[----:B------:R-:W-:Y:S02]  /*d770*/  MOV R20, 0x1f ;  /* 0x0000001f00147802 */ /* 0x000fe40000000f00 */
[----:B------:R-:W-:-:S02]  /*d780*/  MOV R233, 0xffffffff ;  /* 0xffffffff00e97802 */ /* 0x000fc40000000f00 */
[----:B------:R-:W-:Y:S02]  /*d790*/  MOV R16, 0xd7b0 ;  /* 0x0000d7b000107802 */ /* 0x000fe40000000f00 */
[----:B01234-:R-:W-:Y:S05]  /*d7a0*/  CALL.REL.NOINC `($__internal_159_$__cuda_sm70_shflsync_down) ;  /* 0x0000073000007944 */ /* 0x01ffea0003c00000 */
[----:B-1----:R-:W-:Y:S01]  /*d7b0*/  MOV R19, R231 ;  /* 0x000000e700137202 */ /* 0x002fe20000000f00 */
[----:B0-----:R-:W-:Y:S05]  /*d7c0*/  BRA `(.L_x_6669) ;  /* 0xffff95b000007947 */ /* 0x001fea000383ffff */
.L_x_6580:
[----:B------:R-:W-:Y:S01]  /*d7d0*/  HFMA2.MMA R231, -RZ, RZ, 0, 9.5367431640625e-07 ;  /* 0x00000010ffe77435 */ /* 0x000fe200000001ff */
[----:B------:R-:W-:Y:S02]  /*d7e0*/  MOV R18, R224 ;  /* 0x000000e000127202 */ /* 0x000fe40000000f00 */
[----:B------:R-:W-:Y:S02]  /*d7f0*/  MOV R20, 0x1f ;  /* 0x0000001f00147802 */ /* 0x000fe40000000f00 */
[----:B------:R-:W-:Y:S02]  /*d800*/  MOV R233, 0xffffffff ;  /* 0xffffffff00e97802 */ /* 0x000fe40000000f00 */
[----:B------:R-:W-:Y:S02]  /*d810*/  MOV R16, 0xd830 ;  /* 0x0000d83000107802 */ /* 0x000fe40000000f00 */
[----:B01234-:R-:W-:Y:S05]  /*d820*/  CALL.REL.NOINC `($__internal_159_$__cuda_sm70_shflsync_down) ;  /* 0x000006b000007944 */ /* 0x01ffea0003c00000 */
[----:B-1----:R-:W-:Y:S01]  /*d830*/  MOV R21, R231 ;  /* 0x000000e700157202 */ /* 0x002fe20000000f00 */
[----:B------:R-:W-:Y:S01]  /*d840*/  HFMA2.MMA R231, -RZ, RZ, 0, 9.5367431640625e-07 ;  /* 0x00000010ffe77435 */ /* 0x000fe200000001ff */
[----:B0-----:R-:W-:-:S02]  /*d850*/  MOV R18, R23 ;  /* 0x0000001700127202 */ /* 0x001fc40000000f00 */
[----:B------:R-:W-:Y:S02]  /*d860*/  MOV R20, 0x1f ;  /* 0x0000001f00147802 */ /* 0x000fe40000000f00 */
[----:B------:R-:W-:Y:S02]  /*d870*/  MOV R233, 0xffffffff ;  /* 0xffffffff00e97802 */ /* 0x000fe40000000f00 */
[----:B------:R-:W-:Y:S02]  /*d880*/  MOV R16, 0xd8a0 ;  /* 0x0000d8a000107802 */ /* 0x000fe40000000f00 */
[----:B------:R-:W-:Y:S05]  /*d890*/  CALL.REL.NOINC `($__internal_159_$__cuda_sm70_shflsync_down) ;  /* 0x0000064000007944 */ /* 0x000fea0003c00000 */
[----:B-1----:R-:W-:Y:S01]  /*d8a0*/  MOV R223, R231 ;  /* 0x000000e700df7202 */ /* 0x002fe20000000f00 */
[----:B------:R-:W-:Y:S01]  /*d8b0*/  HFMA2.MMA R231, -RZ, RZ, 0, 9.5367431640625e-07 ;  /* 0x00000010ffe77435 */ /* 0x000fe200000001ff */
[----:B0-----:R-:W-:Y:S02]  /*d8c0*/  MOV R18, R22 ;  /* 0x0000001600127202 */ /* 0x001fe40000000f00 */
[----:B------:R-:W-:Y:S02]  /*d8d0*/  MOV R20, 0x1f ;  /* 0x0000001f00147802 */ /* 0x000fe40000000f00 */
[----:B------:R-:W-:-:S02]  /*d8e0*/  MOV R233, 0xffffffff ;  /* 0xffffffff00e97802 */ /* 0x000fc40000000f00 */
[----:B------:R-:W-:Y:S02]  /*d8f0*/  MOV R16, 0xd910 ;  /* 0x0000d91000107802 */ /* 0x000fe40000000f00 */
[----:B------:R-:W-:Y:S05]  /*d900*/  CALL.REL.NOINC `($__internal_159_$__cuda_sm70_shflsync_down) ;  /* 0x000005d000007944 */ /* 0x000fea0003c00000 */
[----:B-1----:R-:W-:Y:S01]  /*d910*/  MOV R17, R231 ;  /* 0x000000e700117202 */ /* 0x002fe20000000f00 */
[----:B0-----:R-:W-:Y:S05]  /*d920*/  BRA `(.L_x_6670) ;  /* 0xffff949000007947 */ /* 0x001fea000383ffff */
.L_x_6583:
[----:B------:R-:W-:Y:S01]  /*d930*/  HFMA2.MMA R20, -RZ, RZ, 0, 0 ;  /* 0x00000000ff147435 */ /* 0x000fe200000001ff */
[----:B-1----:R-:W-:Y:S02]  /*d940*/  MOV R19, R226 ;  /* 0x000000e200137202 */ /* 0x002fe40000000f00 */
[----:B---3--:R-:W-:Y:S02]  /*d950*/  MOV R21, 0x1f ;  /* 0x0000001f00157802 */ /* 0x008fe40000000f00 */
[----:B------:R-:W-:Y:S02]  /*d960*/  MOV R18, 0xffffffff ;  /* 0xffffffff00127802 */ /* 0x000fe40000000f00 */
[----:B------:R-:W-:Y:S02]  /*d970*/  MOV R16, 0xd990 ;  /* 0x0000d99000107802 */ /* 0x000fe40000000f00 */
[----:B0-2-4-:R-:W-:Y:S05]  /*d980*/  CALL.REL.NOINC `($__internal_160_$__cuda_sm70_shflsync_idx_p) ;  /* 0x0000059000007944 */ /* 0x015fea0003c00000 */
        /* <DEDUP_REMOVED lines=21> */
[----:B------:R-:W-:Y:S01]  /*dae0*/  HFMA2.MMA R231, -RZ, RZ, 0, 5.9604644775390625e-08 ;  /* 0x00000001ffe77435 */ /* 0x000fe200000001ff */
[----:B-1----:R-:W-:-:S02]  /*daf0*/  MOV R222, R18 ;  /* 0x0000001200de7202 */ /* 0x002fc40000000f00 */
[----:B------:R-:W-:Y:S02]  /*db00*/  MOV R18, R226 ;  /* 0x000000e200127202 */ /* 0x000fe40000000f00 */
[----:B0-----:R-:W-:Y:S02]  /*db10*/  MOV R20, 0x1f ;  /* 0x0000001f00147802 */ /* 0x001fe40000000f00 */
[----:B------:R-:W-:Y:S02]  /*db20*/  MOV R233, 0xffffffff ;  /* 0xffffffff00e97802 */ /* 0x000fe40000000f00 */
[----:B------:R-:W-:Y:S02]  /*db30*/  MOV R16, 0xdb50 ;  /* 0x0000db5000107802 */ /* 0x000fe40000000f00 */
[----:B------:R-:W-:Y:S05]  /*db40*/  CALL.REL.NOINC `($__internal_159_$__cuda_sm70_shflsync_down) ;  /* 0x0000039000007944 */ /* 0x000fea0003c00000 */
[----:B-1----:R-:W-:Y:S01]  /*db50*/  MOV R228, R231 ;  /* 0x000000e700e47202 */ /* 0x002fe20000000f00 */
[----:B------:R-:W-:Y:S01]  /*db60*/  HFMA2.MMA R231, -RZ, RZ, 0, 5.9604644775390625e-08 ;  /* 0x00000001ffe77435 */ /* 0x000fe200000001ff */
[----:B0-----:R-:W-:Y:S02]  /*db70*/  MOV R18, R224 ;  /* 0x000000e000127202 */ /* 0x001fe40000000f00 */
[----:B------:R-:W-:-:S02]  /*db80*/  MOV R20, 0x1f ;  /* 0x0000001f00147802 */ /* 0x000fc40000000f00 */
[----:B------:R-:W-:Y:S02]  /*db90*/  MOV R233, 0xffffffff ;  /* 0xffffffff00e97802 */ /* 0x000fe40000000f00 */
[----:B------:R-:W-:Y:S02]  /*dba0*/  MOV R16, 0xdbc0 ;  /* 0x0000dbc000107802 */ /* 0x000fe40000000f00 */
[----:B------:R-:W-:Y:S05]  /*dbb0*/  CALL.REL.NOINC `($__internal_159_$__cuda_sm70_shflsync_down) ;  /* 0x0000032000007944 */ /* 0x000fea0003c00000 */
[----:B-1----:R-:W-:Y:S01]  /*dbc0*/  MOV R229, R231 ;  /* 0x000000e700e57202 */ /* 0x002fe20000000f00 */
[----:B------:R-:W-:Y:S01]  /*dbd0*/  HFMA2.MMA R231, -RZ, RZ, 0, 5.9604644775390625e-08 ;  /* 0x00000001ffe77435 */ /* 0x000fe200000001ff */
[----:B0-----:R-:W-:Y:S02]  /*dbe0*/  MOV R18, R23 ;  /* 0x0000001700127202 */ /* 0x001fe40000000f00 */
[----:B------:R-:W-:Y:S02]  /*dbf0*/  MOV R20, 0x1f ;  /* 0x0000001f00147802 */ /* 0x000fe40000000f00 */
[----:B------:R-:W-:Y:S02]  /*dc00*/  MOV R233, 0xffffffff ;  /* 0xffffffff00e97802 */ /* 0x000fe40000000f00 */
[----:B------:R-:W-:-:S02]  /*dc10*/  MOV R16, 0xdc30 ;  /* 0x0000dc3000107802 */ /* 0x000fc40000000f00 */
        /* <DEDUP_REMOVED lines=8> */
[C---:B------:R-:W-:Y:S01]  /*dca0*/  FMUL.FTZ R226, R12.reuse, R225 ;  /* 0x000000e10ce27220 */ /* 0x040fe20000410000 */
[----:B------:R-:W-:Y:S01]  /*dcb0*/  MOV R19, R12 ;  /* 0x0000000c00137202 */ /* 0x000fe20000000f00 */
[-C--:B------:R-:W-:Y:S01]  /*dcc0*/  FMUL.FTZ R224, R12, R230.reuse ;  /* 0x000000e60ce07220 */ /* 0x080fe20000410000 */
[----:B0-----:R-:W-:Y:S01]  /*dcd0*/  HFMA2.MMA R20, -RZ, RZ, 0, 0 ;  /* 0x00000000ff147435 */ /* 0x001fe200000001ff */
[-C--:B------:R-:W-:Y:S01]  /*dce0*/  FMUL.FTZ R16, R14, R230.reuse ;  /* 0x000000e60e107220 */ /* 0x080fe20000410000 */
[----:B------:R-:W-:Y:S01]  /*dcf0*/  MOV R21, 0x1f ;  /* 0x0000001f00157802 */ /* 0x000fe20000000f00 */
[-C--:B------:R-:W-:Y:S01]  /*dd00*/  FMUL.FTZ R12, R15, R230.reuse ;  /* 0x000000e60f0c7220 */ /* 0x080fe20000410000 */
[----:B------:R-:W-:Y:S01]  /*dd10*/  MOV R18, 0xffffffff ;  /* 0xffffffff00127802 */ /* 0x000fe20000000f00 */
[----:B------:R-:W-:-:S02]  /*dd20*/  FMUL.FTZ R235, R13, R230 ;  /* 0x000000e60deb7220 */ /* 0x000fc40000410000 */
[-C--:B------:R-:W-:Y:S01]  /*dd30*/  FFMA.FTZ R233, R15, R225.reuse, R16 ;  /* 0x000000e10fe97223 */ /* 0x080fe20000010010 */
[----:B------:R-:W-:Y:S01]  /*dd40*/  MOV R16, 0xdd70 ;  /* 0x0000dd7000107802 */ /* 0x000fe20000000f00 */
[----:B------:R-:W-:Y:S02]  /*dd50*/  FFMA.FTZ R230, R14, R225, -R12 ;  /* 0x000000e10ee67223 */ /* 0x000fe4000001080c */
[----:B-1----:R-:W-:Y:S05]  /*dd60*/  CALL.REL.NOINC `($__internal_160_$__cuda_sm70_shflsync_idx_p) ;  /* 0x000001b000007944 */ /* 0x002fea0003c00000 */
[----:B0-----:R-:W-:Y:S01]  /*dd70*/  HFMA2.MMA R20, -RZ, RZ, 0, 0 ;  /* 0x00000000ff147435 */ /* 0x001fe200000001ff */
[----:B-1----:R-:W-:Y:S02]  /*dd80*/  MOV R232, R18 ;  /* 0x0000001200e87202 */ /* 0x002fe40000000f00 */
[----:B------:R-:W-:Y:S02]  /*dd90*/  MOV R19, R13 ;  /* 0x0000000d00137202 */ /* 0x000fe40000000f00 */
[----:B------:R-:W-:Y:S02]  /*dda0*/  MOV R21, 0x1f ;  /* 0x0000001f00157802 */ /* 0x000fe40000000f00 */
[----:B------:R-:W-:Y:S02]  /*ddb0*/  MOV R18, 0xffffffff ;  /* 0xffffffff00127802 */ /* 0x000fe40000000f00 */
[----:B------:R-:W-:-:S02]  /*ddc0*/  MOV R16, 0xdde0 ;  /* 0x0000dde000107802 */ /* 0x000fc40000000f00 */
[----:B------:R-:W-:Y:S05]  /*ddd0*/  CALL.REL.NOINC `($__internal_160_$__cuda_sm70_shflsync_idx_p) ;  /* 0x0000014000007944 */ /* 0x000fea0003c00000 */
[----:B0-----:R-:W-:Y:S01]  /*dde0*/  HFMA2.MMA R20, -RZ, RZ, 0, 0 ;  /* 0x00000000ff147435 */ /* 0x001fe200000001ff */
[----:B-1----:R-:W-:-:S02]  /*ddf0*/  MOV R234, R18 ;  /* 0x0000001200ea7202 */ /* 0x002fc40000000f00 */
[----:B------:R-:W-:Y:S02]  /*de00*/  MOV R19, R14 ;  /* 0x0000000e00137202 */ /* 0x000fe40000000f00 */
[----:B------:R-:W-:Y:S02]  /*de10*/  MOV R21, 0x1f ;  /* 0x0000001f00157802 */ /* 0x000fe40000000f00 */
[----:B------:R-:W-:Y:S02]  /*de20*/  MOV R18, 0xffffffff ;  /* 0xffffffff00127802 */ /* 0x000fe40000000f00 */
[----:B------:R-:W-:Y:S02]  /*de30*/  MOV R16, 0xde50 ;  /* 0x0000de5000107802 */ /* 0x000fe40000000f00 */
[----:B------:R-:W-:Y:S05]  /*de40*/  CALL.REL.NOINC `($__internal_160_$__cuda_sm70_shflsync_idx_p) ;  /* 0x000000d000007944 */ /* 0x000fea0003c00000 */
[----:B0-----:R-:W-:Y:S01]  /*de50*/  HFMA2.MMA R20, -RZ, RZ, 0, 0 ;  /* 0x00000000ff147435 */ /* 0x001fe200000001ff */
[----:B-1----:R-:W-:Y:S02]  /*de60*/  MOV R236, R18 ;  /* 0x0000001200ec7202 */ /* 0x002fe40000000f00 */
[----:B------:R-:W-:Y:S02]  /*de70*/  MOV R19, R15 ;  /* 0x0000000f00137202 */ /* 0x000fe40000000f00 */
[----:B------:R-:W-:-:S02]  /*de80*/  MOV R21, 0x1f ;  /* 0x0000001f00157802 */ /* 0x000fc40000000f00 */
[----:B------:R-:W-:Y:S02]  /*de90*/  MOV R18, 0xffffffff ;  /* 0xffffffff00127802 */ /* 0x000fe40000000f00 */
[----:B------:R-:W-:Y:S02]  /*dea0*/  MOV R16, 0xdec0 ;  /* 0x0000dec000107802 */ /* 0x000fe40000000f00 */
[----:B------:R-:W-:Y:S05]  /*deb0*/  CALL.REL.NOINC `($__internal_160_$__cuda_sm70_shflsync_idx_p) ;  /* 0x0000006000007944 */ /* 0x000fea0003c00000 */
[----:B01----:R-:W-:Y:S01]  /*dec0*/  MOV R19, R18 ;  /* 0x0000001200137202 */ /* 0x003fe20000000f00 */
[----:B------:R-:W-:Y:S05]  /*ded0*/  BRA `(.L_x_6671) ;  /* 0xffff910000007947 */ /* 0x000fea000383ffff */
        .weak           $__internal_159_$__cuda_sm70_shflsync_down
        .type           $__internal_159_$__cuda_sm70_shflsync_down,@function
        .size           $__internal_159_$__cuda_sm70_shflsync_down,($__internal_160_$__cuda_sm70_shflsync_idx_p - $__internal_159_$__cuda_sm70_shflsync_down)
$__internal_159_$__cuda_sm70_shflsync_down:
[----:B------:R-:W-:Y:S01]  /*dee0*/  HFMA2.MMA R17, -RZ, RZ, 0, 0 ;  /* 0x00000000ff117435 */ /* 0x000fe200000001ff */
[----:B------:R-:W-:Y:S04]  /*def0*/  WARPSYNC R233 ;  /* 0x000000e900007348 */ /* 0x000fe80003800000 */
[----:B------:R0:W1:Y:S01]  /*df00*/  SHFL.DOWN PT, R231, R18, R231, R20 ;  /* 0x080000e712e77389 */ /* 0x00006200000e0014 */
[----:B------:R-:W-:Y:S05]  /*df10*/  RET.REL.NODEC R16 `(_Z25selective_scan_bwd_kernelI32Selective_Scan_bwd_kernel_traitsILi64ELi16ELb1ELb0ELb1ELb0ELb1EN3c104HalfENS1_7complexIfEEEEv12SSMParamsBwd) ;  /* 0xffff20e010007950 */ /* 0x000fea0003c3ffff */
        .weak           $__internal_160_$__cuda_sm70_shflsync_idx_p
        .type           $__internal_160_$__cuda_sm70_shflsync_idx_p,@function
        .size           $__internal_160_$__cuda_sm70_shflsync_idx_p,($__internal_161_$__cuda_sm70_shflsync_up - $__internal_160_$__cuda_sm70_shflsync_idx_p)
$__internal_160_$__cuda_sm70_shflsync_idx_p:
[----:B------:R-:W-:Y:S01]  /*df20*/  MOV R17, 0x0 ;  /* 0x0000000000117802 */ /* 0x000fe20000000f00 */
[----:B------:R-:W-:Y:S04]  /*df30*/  WARPSYNC R18 ;  /* 0x0000001200007348 */ /* 0x000fe80003800000 */
[----:B------:R0:W1:Y:S01]  /*df40*/  SHFL.IDX PT, R18, R19, R20, R21 ;  /* 0x0000001413127389 */ /* 0x00006200000e0015 */
[----:B------:R-:W-:Y:S05]  /*df50*/  RET.REL.NODEC R16 `(_Z25selective_scan_bwd_kernelI32Selective_Scan_bwd_kernel_traitsILi64ELi16ELb1ELb0ELb1ELb0ELb1EN3c104HalfENS1_7complexIfEEEEv12SSMParamsBwd) ;  /* 0xffff20a010007950 */ /* 0x000fea0003c3ffff */
        .weak           $__internal_161_$__cuda_sm70_shflsync_up
        .type           $__internal_161_$__cuda_sm70_shflsync_up,@function
        .size           $__internal_161_$__cuda_sm70_shflsync_up,(.L_x_14593 - $__internal_161_$__cuda_sm70_shflsync_up)
$__internal_161_$__cuda_sm70_shflsync_up:
[----:B------:R-:W-:Y:S01]  /*df60*/  HFMA2.MMA R17, -RZ, RZ, 0, 0 ;  /* 0x00000000ff117435 */ /* 0x000fe200000001ff */
[----:B------:R-:W-:Y:S04]  /*df70*/  WARPSYNC R216 ;  /* 0x000000d800007348 */ /* 0x000fe80003800000 */
[----:B------:R0:W1:Y:S01]  /*df80*/  SHFL.UP PT, R21, R211, R214, R21 ;  /* 0x040000d6d3157389 */ /* 0x00006200000e0015 */
[----:B------:R-:W-:Y:S05]  /*df90*/  RET.REL.NODEC R16 `(_Z25selective_scan_bwd_kernelI32Selective_Scan_bwd_kernel_traitsILi64ELi16ELb1ELb0ELb1ELb0ELb1EN3c104HalfENS1_7complexIfEEEEv12SSMParamsBwd) ;  /* 0xffff206010007950 */ /* 0x000fea0003c3ffff */
.L_x_6672:
        /* <DEDUP_REMOVED lines=14> */
.L_x_14593:


//--------------------- .text._Z25selective_scan_bwd_kernelI32Selective_Scan_bwd_kernel_traitsILi64ELi16ELb1ELb0ELb1ELb1ELb0EN3c104HalfENS1_7complexIfEEEEv12SSMParamsBwd --------------------------
	.section	.text._Z25selective_scan_bwd_kernelI32Selective_Scan_bwd_kernel_traitsILi64ELi16ELb1ELb0ELb1ELb1ELb0EN3c104HalfENS1_7complexIfEEEEv12SSMParamsBwd,"ax",@progbits
	.sectioninfo	@"SHI_REGISTERS=255"
	.align	128
        .global         _Z25selective_scan_bwd_kernelI32Selective_Scan_bwd_kernel_traitsILi64ELi16ELb1ELb0ELb1ELb1ELb0EN3c104HalfENS1_7complexIfEEEEv12SSMParamsBwd
        .type           _Z25selective_scan_bwd_kernelI32Selective_Scan_bwd_kernel_traitsILi64ELi16ELb1ELb0ELb1ELb1ELb0EN3c104HalfENS1_7complexIfEEEEv12SSMParamsBwd,@function
        .size           _Z25selective_scan_bwd_kernelI32Selective_Scan_bwd_kernel_traitsILi64ELi16ELb1ELb0ELb1ELb1ELb0EN3c104HalfENS1_7complexIfEEEEv12SSMParamsBwd,(.L_x_14596 - _Z25selective_scan_bwd_kernelI32Selective_Scan_bwd_kernel_traitsILi64ELi16ELb1ELb0ELb1ELb1ELb0EN3c104HalfENS1_7complexIfEEEEv12SSMParamsBwd)
        .other          _Z25selective_scan_bwd_kernelI32Selective_Scan_bwd_kernel_traitsILi64ELi16ELb1ELb0ELb1ELb1ELb0EN3c104HalfENS1_7complexIfEEEEv12SSMParamsBwd,@"STO_CUDA_ENTRY STV_DEFAULT"
_Z25selective_scan_bwd_kernelI32Selective_Scan_bwd_kernel_traitsILi64ELi16ELb1ELb0ELb1ELb1ELb0EN3c104HalfENS1_7complexIfEEEEv12SSMParamsBwd:
.text._Z25selective_scan_bwd_kernelI32Selective_Scan_bwd_kernel_traitsILi64ELi16ELb1ELb0ELb1ELb1ELb0EN3c104HalfENS1_7complexIfEEEEv12SSMParamsBwd:
        /* <DEDUP_REMOVED lines=15> */
[C---:B------:R-:W-:Y:S01]  /*00f0*/  IMAD R21, R109.reuse, c[0x0][0x280], RZ ;  /* 0x0000a0006d157a24 */ /* 0x040fe200078e02ff */
[----:B------:R-:W-:Y:S01]  /*0100*/  ISETP.NE.AND P3, PT, RZ, c[0x0][0x178], PT ;  /* 0x00005e00ff007a0c */ /* 0x000fe20003f65270 */
[----:B------:R-:W4:Y:S01]  /*0110*/  S2R R108, SR_CTAID.X ;  /* 0x00000000006c7919 */ /* 0x000f220000002500 */
[----:B------:R-:W5:Y:S01]  /*0120*/  I2F.RP R0, R17 ;  /* 0x0000001100007306 */ /* 0x000f620000209400 */
[----:B0-----:R-:W-:Y:S01]  /*0130*/  IABS R2, R110 ;  /* 0x0000006e00027213 */ /* 0x001fe20000000000 */
[----:B------:R-:W-:Y:S01]  /*0140*/  IMAD R19, R109, c[0x0][0x1e8], RZ ;  /* 0x00007a006d137a24 */ /* 0x000fe200078e02ff */
[----:B------:R-:W-:Y:S01]  /*0150*/  MOV R12, c[0x0][0x174] ;  /* 0x00005d00000c7a02 */ /* 0x000fe20000000f00 */
[C---:B------:R-:W-:Y:S01]  /*0160*/  IMAD R21, R110.reuse, c[0x0][0x284], R21 ;  /* 0x0000a1006e157a24 */ /* 0x040fe200078e0215 */
[----:B------:R-:W-:Y:S01]  /*0170*/  UMOV UR4, URZ ;  /* 0x0000003f00047c82 */ /* 0x000fe20008000000 */
[----:B------:R-:W-:Y:S01]  /*0180*/  IMAD R19, R110, c[0x0][0x1ec], R19 ;  /* 0x00007b006e137a24 */ /* 0x000fe200078e0213 */
[----:B------:R-:W-:Y:S01]  /*0190*/  UMOV UR5, URZ ;  /* 0x0000003f00057c82 */ /* 0x000fe20008000000 */
[----:B------:R-:W-:Y:S01]  /*01a0*/  CS2R R216, SRZ ;  /* 0x0000000000d87805 */ /* 0x000fe2000001ff00 */
[----:B------:R-:W-:Y:S01]  /*01b0*/  CS2R R102, SRZ ;  /* 0x0000000000667805 */ /* 0x000fe2000001ff00 */
[----:B------:R-:W-:Y:S01]  /*01c0*/  HFMA2.MMA R104, -RZ, RZ, 0, 0 ;  /* 0x00000000ff687435 */ /* 0x000fe200000001ff */
[----:B------:R-:W-:Y:S01]  /*01d0*/  MOV R101, RZ ;  /* 0x000000ff00657202 */ /* 0x000fe20000000f00 */
[----:B-----5:R-:W0:Y:S01]  /*01e0*/  MUFU.RCP R0, R0 ;  /* 0x0000000000007308 */ /* 0x020e220000001000 */
[----:B----4-:R-:W-:-:S05]  /*01f0*/  SHF.R.S32.HI R107, RZ, 0x1f, R108 ;  /* 0x0000001fff6b7819 */ /* 0x010fca000001146c */
[C---:B-1----:R-:W-:Y:S02]  /*0200*/  IMAD R5, R107.reuse, c[0x0][0x1d0], RZ ;  /* 0x000074006b057a24 */ /* 0x042fe400078e02ff */
[C---:B------:R-:W-:Y:S01]  /*0210*/  IMAD R13, R107.reuse, c[0x0][0x1e0], RZ ;  /* 0x000078006b0d7a24 */ /* 0x040fe200078e02ff */
[----:B0-----:R-:W-:Y:S01]  /*0220*/  IADD3 R6, R0, 0xffffffe, RZ ;  /* 0x0ffffffe00067810 */ /* 0x001fe20007ffe0ff */
[----:B------:R-:W-:Y:S02]  /*0230*/  IMAD R15, R107, c[0x0][0x278], RZ ;  /* 0x00009e006b0f7a24 */ /* 0x000fe400078e02ff */
[C---:B------:R-:W-:Y:S01]  /*0240*/  IMAD R9, R108.reuse, c[0x0][0x1d4], R5 ;  /* 0x000075006c097a24 */ /* 0x040fe200078e0205 */
[----:B------:R0:W1:Y:S01]  /*0250*/  F2I.FTZ.U32.TRUNC.NTZ R7, R6 ;  /* 0x0000000600077305 */ /* 0x000062000021f000 */
[----:B------:R-:W-:-:S04]  /*0260*/  IMAD.WIDE.U32 R4, R108, c[0x0][0x1e0], RZ ;  /* 0x000078006c047a25 */ /* 0x000fc800078e00ff */
[C---:B------:R-:W-:Y:S02]  /*0270*/  IMAD R13, R108.reuse, c[0x0][0x1e4], R13 ;  /* 0x000079006c0d7a24 */ /* 0x040fe400078e020d */
[----:B------:R-:W-:Y:S01]  /*0280*/  IMAD R15, R108, c[0x0][0x27c], R15 ;  /* 0x00009f006c0f7a24 */ /* 0x000fe200078e020f */
[----:B0-----:R-:W-:Y:S02]  /*0290*/  HFMA2.MMA R6, -RZ, RZ, 0, 0 ;  /* 0x00000000ff067435 */ /* 0x001fe400000001ff */
[----:B------:R-:W-:Y:S01]  /*02a0*/  IADD3 R5, R5, R13, RZ ;  /* 0x0000000d05057210 */ /* 0x000fe20007ffe0ff */
[----:B------:R-:W-:Y:S01]  /*02b0*/  IMAD R23, R107, c[0x0][0x1b0], RZ ;  /* 0x00006c006b177a24 */ /* 0x000fe200078e02ff */
[----:B------:R-:W-:-:S03]  /*02c0*/  LEA R13, R12, 0xfffffc00, 0xa ;  /* 0xfffffc000c0d7811 */ /* 0x000fc600078e50ff */
[----:B------:R-:W-:Y:S01]  /*02d0*/  IMAD.WIDE.U32 R4, R110, c[0x0][0x1e8], R4 ;  /* 0x00007a006e047a25 */ /* 0x000fe200078e0004 */
[----:B-1----:R-:W-:-:S03]  /*02e0*/  IADD3 R8, RZ, -R7, RZ ;  /* 0x80000007ff087210 */ /* 0x002fc60007ffe0ff */
[----:B------:R-:W-:Y:S02]  /*02f0*/  IMAD R23, R108, c[0x0][0x1b4], R23 ;  /* 0x00006d006c177a24 */ /* 0x000fe400078e0217 */
[----:B------:R-:W-:Y:S01]  /*0300*/  IMAD R3, R8, R17, RZ ;  /* 0x0000001108037224 */ /* 0x000fe200078e02ff */
[----:B------:R-:W-:-:S03]  /*0310*/  LOP3.LUT R8, R110, c[0x0][0x178], RZ, 0x3c, !PT ;  /* 0x00005e006e087a12 */ /* 0x000fc600078e3cff */
[----:B------:R-:W-:Y:S01]  /*0320*/  IMAD.HI.U32 R7, R7, R3, R6 ;  /* 0x0000000307077227 */ /* 0x000fe200078e0006 */
[----:B------:R-:W-:-:S05]  /*0330*/  ISETP.GE.AND P5, PT, R8, RZ, PT ;  /* 0x000000ff0800720c */ /* 0x000fca0003fa6270 */
[----:B------:R-:W-:-:S04]  /*0340*/  IMAD.HI.U32 R106, R7, R2, RZ ;  /* 0x00000002076a7227 */ /* 0x000fc800078e00ff */
[----:B------:R-:W-:Y:S01]  /*0350*/  IMAD.WIDE.U32 R6, R108, c[0x0][0x278], RZ ;  /* 0x00009e006c067a25 */ /* 0x000fe200078e00ff */
[----:B------:R-:W-:-:S04]  /*0360*/  IADD3 R0, -R106, RZ, RZ ;  /* 0x000000ff6a007210 */ /* 0x000fc80007ffe1ff */
[----:B------:R-:W-:Y:S01]  /*0370*/  IADD3 R7, R7, R15, RZ ;  /* 0x0000000f07077210 */ /* 0x000fe20007ffe0ff */
[----:B------:R-:W-:Y:S01]  /*0380*/  IMAD R0, R17, R0, R2 ;  /* 0x0000000011007224 */ /* 0x000fe200078e0202 */
[----:B------:R-:W-:Y:S01]  /*0390*/  SHF.R.S32.HI R15, RZ, 0x1f, R13 ;  /* 0x0000001fff0f7819 */ /* 0x000fe2000001140d */
        /* <DEDUP_REMOVED lines=13> */
[C---:B------:R-:W-:Y:S02]  /*0470*/  IADD3 R2, P0, R13.reuse, R2, RZ ;  /* 0x000000020d027210 */ /* 0x040fe40007f1e0ff */
[----:B------:R-:W-:Y:S02]  /*0480*/  @!P5 IADD3 R106, -R106, RZ, RZ ;  /* 0x000000ff6a6ad210 */ /* 0x000fe40007ffe1ff */
[----:B------:R-:W-:Y:S02]  /*0490*/  @!P3 LOP3.LUT R106, RZ, c[0x0][0x178], RZ, 0x33, !PT ;  /* 0x00005e00ff6aba12 */ /* 0x000fe400078e33ff */
[C---:B------:R-:W-:Y:S02]  /*04a0*/  IADD3 R0, P3, R13.reuse, R4, RZ ;  /* 0x000000040d007210 */ /* 0x040fe40007f7e0ff */
[----:B------:R-:W-:Y:S01]  /*04b0*/  IADD3 R13, P4, R13, R6, RZ ;  /* 0x000000060d0d7210 */ /* 0x000fe20007f9e0ff */
[----:B------:R-:W-:Y:S01]  /*04c0*/  IMAD.WIDE.U32 R8, R106, c[0x0][0x1c8], R8 ;  /* 0x000072006a087a25 */ /* 0x000fe200078e0008 */
[----:B------:R-:W-:-:S02]  /*04d0*/  SHF.R.S32.HI R105, RZ, 0x1f, R106 ;  /* 0x0000001fff697819 */ /* 0x000fc4000001146a */
[C---:B------:R-:W-:Y:S02]  /*04e0*/  IADD3.X R6, R15.reuse, R7, R21, P4, !PT ;  /* 0x000000070f067210 */ /* 0x040fe400027fe415 */
[----:B------:R-:W-:Y:S01]  /*04f0*/  IADD3.X R17, R15, R3, R17, P0, !PT ;  /* 0x000000030f117210 */ /* 0x000fe200007fe411 */
[----:B------:R-:W-:Y:S01]  /*0500*/  IMAD R7, R105, c[0x0][0x1c8], RZ ;  /* 0x0000720069077a24 */ /* 0x000fe200078e02ff */
[----:B------:R-:W-:Y:S02]  /*0510*/  IADD3.X R5, R15, R5, R19, P3, !PT ;  /* 0x000000050f057210 */ /* 0x000fe40001ffe413 */
[----:B------:R-:W-:Y:S01]  /*0520*/  LEA R3, R12, 0xfffff800, 0xb ;  /* 0xfffff8000c037811 */ /* 0x000fe200078e58ff */
[----:B------:R-:W-:Y:S01]  /*0530*/  IMAD R15, R106, c[0x0][0x1cc], R7 ;  /* 0x000073006a0f7a24 */ /* 0x000fe200078e0207 */
[----:B------:R-:W-:Y:S02]  /*0540*/  ISETP.NE.U32.AND P0, PT, RZ, c[0x0][0x260], PT ;  /* 0x00009800ff007a0c */ /* 0x000fe40003f05070 */
[----:B------:R-:W-:-:S02]  /*0550*/  ISETP.GE.AND P5, PT, R12, 0x1, PT ;  /* 0x000000010c00780c */ /* 0x000fc40003fa6270 */
[----:B------:R-:W-:Y:S02]  /*0560*/  LEA R12, P6, R2, c[0x0][0x240], 0x1 ;  /* 0x00009000020c7a11 */ /* 0x000fe400078c08ff */
[----:B------:R-:W-:Y:S02]  /*0570*/  LEA R7, P3, R0, c[0x0][0x248], 0x1 ;  /* 0x0000920000077a11 */ /* 0x000fe400078608ff */
[----:B------:R-:W-:Y:S02]  /*0580*/  IADD3 R97, P4, R3, R8, RZ ;  /* 0x0000000803617210 */ /* 0x000fe40007f9e0ff */
[----:B------:R-:W-:Y:S02]  /*0590*/  IADD3 R4, R9, R15, RZ ;  /* 0x0000000f09047210 */ /* 0x000fe40007ffe0ff */
[----:B------:R-:W-:Y:S02]  /*05a0*/  ISETP.NE.AND.EX P0, PT, RZ, c[0x0][0x264], PT, P0 ;  /* 0x00009900ff007a0c */ /* 0x000fe40003f05300 */
[----:B------:R-:W-:-:S02]  /*05b0*/  LEA.HI.X R9, R2, c[0x0][0x244], R17, 0x1, P6 ;  /* 0x0000910002097a11 */ /* 0x000fc400030f0c11 */
[----:B------:R-:W-:Y:S02]  /*05c0*/  LEA.HI.X R8, R0, c[0x0][0x24c], R5, 0x1, P3 ;  /* 0x0000930000087a11 */ /* 0x000fe400018f0c05 */
[----:B------:R-:W-:Y:S02]  /*05d0*/  LEA.HI.X.SX32 R2, R3, R4, 0x1, P4 ;  /* 0x0000000403027211 */ /* 0x000fe400020f0eff */
[----:B------:R-:W-:Y:S02]  /*05e0*/  ISETP.NE.U32.AND P3, PT, RZ, c[0x0][0x328], PT ;  /* 0x0000ca00ff007a0c */ /* 0x000fe40003f65070 */
[----:B------:R-:W-:Y:S02]  /*05f0*/  ISETP.NE.U32.AND P4, PT, RZ, c[0x0][0x348], PT ;  /* 0x0000d200ff007a0c */ /* 0x000fe40003f85070 */
[----:B------:R-:W-:Y:S01]  /*0600*/  ISETP.NE.AND.EX P3, PT, RZ, c[0x0][0x32c], PT, P3 ;  /* 0x0000cb00ff007a0c */ /* 0x000fe20003f65330 */
[----:B------:R-:W-:Y:S01]  /*0610*/  @P0 IMAD R0, R108, c[0x0][0x164], R110 ;  /* 0x000059006c000a24 */ /* 0x000fe200078e026e */
[----:B------:R-:W-:-:S02]  /*0620*/  ISETP.NE.AND.EX P4, PT, RZ, c[0x0][0x34c], PT, P4 ;  /* 0x0000d300ff007a0c */ /* 0x000fc40003f85340 */
[C---:B------:R-:W-:Y:S01]  /*0630*/  LEA R4, P6, R13.reuse, c[0x0][0x308], 0x1 ;  /* 0x0000c2000d047a11 */ /* 0x040fe200078c08ff */
[----:B------:R-:W-:Y:S01]  /*0640*/  @P0 IMAD R0, R0, c[0x0][0x174], RZ ;  /* 0x00005d0000000a24 */ /* 0x000fe200078e02ff */
[----:B------:R-:W-:Y:S02]  /*0650*/  @P0 MOV R219, 0x10 ;  /* 0x0000001000db0802 */ /* 0x000fe40000000f00 */
[----:B------:R-:W-:Y:S01]  /*0660*/  LEA.HI.X R5, R13, c[0x0][0x30c], R6, 0x1, P6 ;  /* 0x0000c3000d057a11 */ /* 0x000fe200030f0c06 */
[----:B------:R-:W-:Y:S01]  /*0670*/  @P0 IMAD R0, R0, c[0x0][0x16c], RZ ;  /* 0x00005b0000000a24 */ /* 0x000fe200078e02ff */
[----:B------:R-:W-:-:S03]  /*0680*/  LEA R98, P6, R97, c[0x0][0x230], 0x1 ;  /* 0x00008c0061627a11 */ /* 0x000fc600078c08ff */
[----:B------:R-:W-:Y:S01]  /*0690*/  @P0 IMAD.WIDE R218, R0, R219, c[0x0][0x260] ;  /* 0x0000980000da0625 */ /* 0x000fe200078e02db */
[----:B------:R-:W-:Y:S01]  /*06a0*/  LEA.HI.X R97, R97, c[0x0][0x234], R2, 0x1, P6 ;  /* 0x00008d0061617a11 */ /* 0x000fe200030f0c02 */
        /* <DEDUP_REMOVED lines=11> */
[----:B------:R-:W-:Y:S01]  /*0760*/  UMOV UR6, URZ ;  /* 0x0000003f00067c82 */ /* 0x000fe20008000000 */
[----:B------:R-:W2:Y:S01]  /*0770*/  S2R R99, SR_LANEID ;  /* 0x0000000000637919 */ /* 0x000ea20000000000 */
[----:B------:R-:W-:Y:S02]  /*0780*/  MOV R101, RZ ;  /* 0x000000ff00657202 */ /* 0x000fe40000000f00 */
[----:B------:R-:W-:Y:S02]  /*0790*/  MOV R104, RZ ;  /* 0x000000ff00687202 */ /* 0x000fe40000000f00 */
        /* <DEDUP_REMOVED lines=8> */
.L_x_6808:
[----:B------:R-:W-:Y:S01]  /*0820*/  BAR.SYNC.DEFER_BLOCKING 0x0 ;  /* 0x0000000000007b1d */ /* 0x000fe20000010000 */
[----:B------:R-:W-:Y:S02]  /*0830*/  SHF.L.U32 R0, R100, 0x1, RZ ;  /* 0x0000000164007819 */ /* 0x000fe400000006ff */
[----:B0-----:R-:W-:-:S02]  /*0840*/  MOV R2, UR20 ;  /* 0x0000001400027c02 */ /* 0x001fc40008000f00 */
[----:B------:R-:W-:Y:S02]  /*0850*/  LOP3.LUT R0, R0, 0xffffffc0, RZ, 0xc0, !PT ;  /* 0xffffffc000007812 */ /* 0x000fe400078ec0ff */
[----:B------:R-:W-:Y:S02]  /*0860*/  MOV R3, UR21 ;  /* 0x0000001500037c02 */ /* 0x000fe40008000f00 */
[----:B----4-:R-:W-:-:S05]  /*0870*/  LOP3.LUT R5, R0, 0x1f, R100, 0xf8, !PT ;  /* 0x0000001f00057812 */ /* 0x010fca00078ef864 */
[----:B------:R-:W-:-:S05]  /*0880*/  IMAD.WIDE R2, R5, 0x10, R2 ;  /* 0x0000001005027825 */ /* 0x000fca00078e0202 */
[----:B------:R-:W2:Y:S04]  /*0890*/  LDG.E.128 R12, [R2.64] ;  /* 0x00000010020c7981 */ /* 0x000ea8000c1e1d00 */
[----:B------:R-:W4:Y:S01]  /*08a0*/  LDG.E.128 R16, [R2.64+0x200] ;  /* 0x0002001002107981 */ /* 0x000f22000c1e1d00 */
[----:B------:R-:W-:Y:S01]  /*08b0*/  IADD3 R94, R0, R99, RZ ;  /* 0x00000063005e7210 */ /* 0x000fe20007ffe0ff */
[----:B------:R-:W-:-:S03]  /*08c0*/  HFMA2.MMA R8, -RZ, RZ, 0, 9.5367431640625e-07 ;  /* 0x00000010ff087435 */ /* 0x000fc600000001ff */
[----:B------:R-:W-:-:S07]  /*08d0*/  IADD3 R10, R94, R99, RZ ;  /* 0x000000635e0a7210 */ /* 0x000fce0007ffe0ff */
[----:B---3--:R-:W-:Y:S01]  /*08e0*/  IMAD.WIDE R8, R5, R8, UR10 ;  /* 0x0000000a05087e25 */ /* 0x008fe2000f8e0208 */
        /* <DEDUP_REMOVED lines=23> */
[----:B------:R-:W-:Y:S02]  /*0a60*/  HADD2.F32 R55, -RZ, R13.H0_H0 ;  /* 0x2000000dff377230 */ /* 0x000fe40000004100 */
[----:B------:R-:W-:Y:S01]  /*0a70*/  HADD2.F32 R53, -RZ, R14.H0_H0 ;  /* 0x2000000eff357230 */ /* 0x000fe20000004100 */
[----:B------:R-:W-:Y:S01]  /*0a80*/  FADD.FTZ R85, R85, UR5 ;  /* 0x0000000555557e21 */ /* 0x000fe20008010000 */
[----:B0-----:R-:W-:Y:S01]  /*0a90*/  HADD2.F32 R2, -RZ, R61.H1_H1 ;  /* 0x3000003dff027230 */ /* 0x001fe20000004100 */
[----:B------:R-:W-:Y:S01]  /*0aa0*/  FADD.FTZ R55, R55, UR5 ;  /* 0x0000000537377e21 */ /* 0x000fe20008010000 */
[----:B------:R-:W-:Y:S01]  /*0ab0*/  HADD2.F32 R12, -RZ, R12.H1_H1 ;  /* 0x3000000cff0c7230 */ /* 0x000fe20000004100 */
[----:B------:R-:W-:Y:S01]  /*0ac0*/  FADD.FTZ R53, R53, UR5 ;  /* 0x0000000535357e21 */ /* 0x000fe20008010000 */
[----:B------:R-:W-:Y:S01]  /*0ad0*/  FSETP.GTU.FTZ.AND P4, PT, R85, 20, PT ;  /* 0x41a000005500780b */ /* 0x000fe20003f9c000 */
[----:B------:R-:W-:Y:S01]  /*0ae0*/  HADD2.F32 R13, -RZ, R13.H1_H1 ;  /* 0x3000000dff0d7230 */ /* 0x000fe20000004100 */
[----:B------:R-:W-:Y:S01]  /*0af0*/  FSETP.GTU.FTZ.AND P2, PT, R55, 20, PT ;  /* 0x41a000003700780b */ /* 0x000fe20003f5c000 */
        /* <DEDUP_REMOVED lines=12> */
[----:B---3--:R0:W-:Y:S04]  /*0bc0*/  STS.128 [R94.X16], R16 ;  /* 0x000000105e007388 */ /* 0x0081e8000000cc00 */
[----:B----4-:R-:W-:Y:S01]  /*0bd0*/  STS.128 [R94.X16+0x200], R28 ;  /* 0x0002001c5e007388 */ /* 0x010fe2000000cc00 */
[----:B------:R-:W-:-:S06]  /*0be0*/  NOP ;  /* 0x0000000000007918 */ /* 0x000fcc0000000000 */
[----:B------:R-:W1:Y:S01]  /*0bf0*/  LDS.128 R20, [R10.X16] ;  /* 0x000000000a147984 */ /* 0x000e62000000cc00 */
[----:B0-----:R-:W-:Y:S02]  /*0c00*/  HADD2.F32 R16, -RZ, R62.H1_H1 ;  /* 0x3000003eff107230 */ /* 0x001fe40000004100 */
[--C-:B-1----:R-:W-:Y:S02]  /*0c10*/  HADD2.F32 R93, -RZ, R20.reuse.H0_H0 ;  /* 0x20000014ff5d7230 */ /* 0x102fe40000004100 */
[----:B------:R-:W-:Y:S02]  /*0c20*/  HADD2.F32 R92, -RZ, R20.H1_H1 ;  /* 0x30000014ff5c7230 */ /* 0x000fe40000004100 */
[----:B------:R-:W-:Y:S01]  /*0c30*/  HADD2.F32 R91, -RZ, R21.H0_H0 ;  /* 0x20000015ff5b7230 */ /* 0x000fe20000004100 */
[----:B------:R-:W-:Y:S01]  /*0c40*/  FFMA.FTZ R9, R93, R0, R104 ;  /* 0x000000005d097223 */ /* 0x000fe20000010068 */
[----:B------:R-:W-:Y:S02]  /*0c50*/  HADD2.F32 R0, -RZ, R61.H0_H0 ;  /* 0x2000003dff007230 */ /* 0x000fe40000004100 */
[----:B------:R-:W-:Y:S01]  /*0c60*/  HADD2.F32 R90, -RZ, R21.H1_H1 ;  /* 0x30000015ff5a7230 */ /* 0x000fe20000004100 */
[----:B------:R-:W-:Y:S01]  /*0c70*/  FFMA.FTZ R8, R92, R8, R9 ;  /* 0x000000085c087223 */ /* 0x000fe20000010009 */
[----:B------:R-:W-:-:S02]  /*0c80*/  HADD2.F32 R89, -RZ, R22.H0_H0 ;  /* 0x20000016ff597230 */ /* 0x000fc40000004100 */
[----:B------:R-:W-:Y:S01]  /*0c90*/  HADD2.F32 R88, -RZ, R22.H1_H1 ;  /* 0x30000016ff587230 */ /* 0x000fe20000004100 */
[----:B------:R-:W-:Y:S01]  /*0ca0*/  FFMA.FTZ R3, R91, R0, R8 ;  /* 0x000000005b037223 */ /* 0x000fe20000010008 */
[----:B------:R-:W-:Y:S01]  /*0cb0*/  HADD2.F32 R0, -RZ, R62.H0_H0 ;  /* 0x2000003eff007230 */ /* 0x000fe20000004100 */
[----:B------:R-:W0:Y:S01]  /*0cc0*/  LDS.128 R8, [R10.X16+0x10] ;  /* 0x000010000a087984 */ /* 0x000e22000000cc00 */
[--C-:B------:R-:W-:Y:S01]  /*0cd0*/  HADD2.F32 R87, -RZ, R23.reuse.H0_H0 ;  /* 0x20000017ff577230 */ /* 0x100fe20000004100 */
[----:B------:R-:W-:Y:S01]  /*0ce0*/  FFMA.FTZ R2, R90, R2, R3 ;  /* 0x000000025a027223 */ /* 0x000fe20000010003 */
[----:B------:R-:W-:-:S03]  /*0cf0*/  HADD2.F32 R86, -RZ, R23.H1_H1 ;  /* 0x30000017ff567230 */ /* 0x000fc60000004100 */
[----:B------:R-:W-:Y:S01]  /*0d00*/  FFMA.FTZ R3, R89, R0, R2 ;  /* 0x0000000059037223 */ /* 0x000fe20000010002 */
[--C-:B------:R-:W-:Y:S01]  /*0d10*/  HADD2.F32 R0, -RZ, R63.reuse.H0_H0 ;  /* 0x2000003fff007230 */ /* 0x100fe20000004100 */
[----:B------:R-:W-:Y:S02]  /*0d20*/  MOV R2, c[0x0][0x16c] ;  /* 0x00005b0000027a02 */ /* 0x000fe40000000f00 */
[----:B------:R-:W-:Y:S02]  /*0d30*/  FFMA.FTZ R16, R88, R16, R3 ;  /* 0x0000001058107223 */ /* 0x000fe40000010003 */
[----:B------:R-:W-:Y:S02]  /*0d40*/  ISETP.GE.AND P5, PT, R2, 0x1, PT ;  /* 0x000000010200780c */ /* 0x000fe40003fa6270 */
[----:B------:R-:W-:Y:S01]  /*0d50*/  FFMA.FTZ R3, R87, R0, R16 ;  /* 0x0000000057037223 */ /* 0x000fe20000010010 */
[----:B------:R-:W-:-:S05]  /*0d60*/  HADD2.F32 R0, -RZ, R63.H1_H1 ;  /* 0x3000003fff007230 */ /* 0x000fca0000004100 */
        /* <DEDUP_REMOVED lines=34> */
.L_x_6675:
[----:B------:R-:W-:Y:S05]  /*0f90*/  BSYNC B0 ;  /* 0x0000000000007941 */ /* 0x000fea0003800000 */
.L_x_6674:
        /* <DEDUP_REMOVED lines=39> */
.L_x_6677:
[----:B------:R-:W-:Y:S05]  /*1210*/  BSYNC B0 ;  /* 0x0000000000007941 */ /* 0x000fea0003800000 */
.L_x_6676:
        /* <DEDUP_REMOVED lines=39> */
.L_x_6679:
[----:B------:R-:W-:Y:S05]  /*1490*/  BSYNC B0 ;  /* 0x0000000000007941 */ /* 0x000fea0003800000 */
.L_x_6678:
        /* <DEDUP_REMOVED lines=39> */
.L_x_6681:
[----:B------:R-:W-:Y:S05]  /*1710*/  BSYNC B0 ;  /* 0x0000000000007941 */ /* 0x000fea0003800000 */
.L_x_6680:
        /* <DEDUP_REMOVED lines=39> */
.L_x_6683:
[----:B------:R-:W-:Y:S05]  /*1990*/  BSYNC B0 ;  /* 0x0000000000007941 */ /* 0x000fea0003800000 */
.L_x_6682:
        /* <DEDUP_REMOVED lines=39> */
.L_x_6685:
[----:B------:R-:W-:Y:S05]  /*1c10*/  BSYNC B0 ;  /* 0x0000000000007941 */ /* 0x000fea0003800000 */
.L_x_6684:
[----:B------:R-:W-:Y:S01]  /*1c20*/  BSSY B0, `(.L_x_6686) ;  /* 0x0000027000007945 */ /* 0x000fe20003800000 */
[----:B------:R-:W-:Y:S01]  /*1c30*/  FFMA.FTZ R13, R40, R4, R13 ;  /* 0x00000004280d7223 */ /* 0x000fe2000001000d */
[----:B------:R-:W-:Y:S01]  /*1c40*/  FSETP.GTU.FTZ.AND P6, PT, R41, 20, PT ;  /* 0x41a000002900780b */ /* 0x000fe20003fdc000 */
        /* <DEDUP_REMOVED lines=36> */
.L_x_6687:
[----:B------:R-:W-:Y:S05]  /*1e90*/  BSYNC B0 ;  /* 0x0000000000007941 */ /* 0x000fea0003800000 */
.L_x_6686:
        /* <DEDUP_REMOVED lines=40> */
.L_x_6689:
[----:B------:R-:W-:Y:S05]  /*2120*/  BSYNC B0 ;  /* 0x0000000000007941 */ /* 0x000fea0003800000 */
.L_x_6688:
[----:B------:R-:W-:Y:S01]  /*2130*/  BSSY B0, `(.L_x_6690) ;  /* 0x0000026000007945 */ /* 0x000fe20003800000 */
[----:B------:R-:W-:Y:S01]  /*2140*/  FSETP.GTU.FTZ.AND P3, PT, R36, 20, PT ;  /* 0x41a000002400780b */ /* 0x000fe20003f7c000 */
[----:B------:R-:W-:Y:S01]  /*2150*/  FFMA.FTZ R104, R37, R104, R4 ;  /* 0x0000006825687223 */ /* 0x000fe20000010004 */
        /* <DEDUP_REMOVED lines=35> */
.L_x_6691:
[----:B------:R-:W-:Y:S05]  /*2390*/  BSYNC B0 ;  /* 0x0000000000007941 */ /* 0x000fea0003800000 */
.L_x_6690:
        /* <DEDUP_REMOVED lines=38> */
.L_x_6693:
[----:B------:R-:W-:Y:S05]  /*2600*/  BSYNC B0 ;  /* 0x0000000000007941 */ /* 0x000fea0003800000 */
.L_x_6692:
        /* <DEDUP_REMOVED lines=38> */
.L_x_6695:
[----:B------:R-:W-:Y:S05]  /*2870*/  BSYNC B0 ;  /* 0x0000000000007941 */ /* 0x000fea0003800000 */
.L_x_6694:
        /* <DEDUP_REMOVED lines=33> */
.L_x_6697:
[----:B------:R-:W-:Y:S05]  /*2a90*/  BSYNC B0 ;  /* 0x0000000000007941 */ /* 0x000fea0003800000 */
.L_x_6696:
        /* <DEDUP_REMOVED lines=33> */
.L_x_6699:
[----:B------:R-:W-:Y:S05]  /*2cb0*/  BSYNC B0 ;  /* 0x0000000000007941 */ /* 0x000fea0003800000 */
.L_x_6698:
        /* <DEDUP_REMOVED lines=33> */
.L_x_6701:
[----:B------:R-:W-:Y:S05]  /*2ed0*/  BSYNC B0 ;  /* 0x0000000000007941 */ /* 0x000fea0003800000 */
.L_x_6700:
        /* <DEDUP_REMOVED lines=33> */
.L_x_6703:
[----:B------:R-:W-:Y:S05]  /*30f0*/  BSYNC B0 ;  /* 0x0000000000007941 */ /* 0x000fea0003800000 */
.L_x_6702:
        /* <DEDUP_REMOVED lines=33> */
.L_x_6705:
[----:B------:R-:W-:Y:S05]  /*3310*/  BSYNC B0 ;  /* 0x0000000000007941 */ /* 0x000fea0003800000 */
.L_x_6704:
        /* <DEDUP_REMOVED lines=20> */
[----:B------:R-:W-:Y:S01]  /*3460*/  UMOV UR7, URZ ;  /* 0x0000003f00077c82 */ /* 0x000fe20008000000 */
[----:B------:R-:W-:Y:S01]  /*3470*/  MOV R35, RZ ;  /* 0x000000ff00237202 */ /* 0x000fe20000000f00 */
[----:B------:R-:W-:-:S02]  /*3480*/  UMOV UR8, URZ ;  /* 0x0000003f00087c82 */ /* 0x000fc40008000000 */
.L_x_6807:
        /* <DEDUP_REMOVED lines=28> */
[----:B------:R-:W-:Y:S02]  /*3650*/  IMAD R113, R113, c[0x0][0x1a0], RZ ;  /* 0x0000680071717a24 */ /* 0x000fe400078e02ff */
[----:B------:R-:W-:Y:S02]  /*3660*/  IMAD R123, R110, c[0x0][0x19c], R123 ;  /* 0x000067006e7b7a24 */ /* 0x000fe400078e027b */
[----:B------:R-:W-:Y:S01]  /*3670*/  IMAD R113, R0, c[0x0][0x1a4], R113 ;  /* 0x0000690000717a24 */ /* 0x000fe200078e0271 */
[C---:B------:R-:W-:Y:S02]  /*3680*/  ISETP.NE.AND P1, PT, R100.reuse, RZ, PT ;  /* 0x000000ff6400720c */ /* 0x040fe40003f25270 */
[----:B------:R-:W-:Y:S01]  /*3690*/  IADD3 R141, R100, 0x200, RZ ;  /* 0x00000200648d7810 */ /* 0x000fe20007ffe0ff */
        /* <DEDUP_REMOVED lines=28> */
[----:B------:R-:W-:-:S07]  /*3860*/  FMUL.FTZ R65, R47, UR22 ;  /* 0x000000162f417c20 */ /* 0x000fce0008410000 */
[----:B------:R-:W-:Y:S08]  /*3870*/  MUFU.SIN R120, R66 ;  /* 0x0000004200787308 */ /* 0x000ff00000000400 */
[----:B------:R0:W-:Y:S01]  /*3880*/  MUFU.COS R124, R66 ;  /* 0x00000042007c7308 */ /* 0x0001e20000000000 */
[----:B------:R-:W-:-:S07]  /*3890*/  FMUL.FTZ R140, R140, 1.4426950216293334961 ;  /* 0x3fb8aa3b8c8c7820 */ /* 0x000fce0000410000 */
[----:B------:R-:W-:Y:S01]  /*38a0*/  MUFU.SIN R116, R115 ;  /* 0x0000007300747308 */ /* 0x000fe20000000400 */
[----:B0-----:R-:W-:-:S05]  /*38b0*/  IMAD.WIDE.U32 R66, R110, c[0x0][0x198], RZ ;  /* 0x000066006e427a25 */ /* 0x001fca00078e00ff */
[----:B------:R-:W-:Y:S02]  /*38c0*/  IADD3 R67, R67, R123, RZ ;  /* 0x0000007b43437210 */ /* 0x000fe40007ffe0ff */
[----:B------:R0:W-:Y:S03]  /*38d0*/  MUFU.COS R130, R115 ;  /* 0x0000007300827308 */ /* 0x0001e60000000000 */
[----:B------:R-:W-:-:S05]  /*38e0*/  IMAD.WIDE.U32 R66, R0, c[0x0][0x1a0], R66 ;  /* 0x0000680000427a25 */ /* 0x000fca00078e0042 */
[----:B------:R-:W-:Y:S01]  /*38f0*/  IADD3 R67, R67, R113, RZ ;  /* 0x0000007143437210 */ /* 0x000fe20007ffe0ff */
[----:B0-----:R-:W-:Y:S01]  /*3900*/  FMUL.RZ R115, R65, 0.15915493667125701904 ;  /* 0x3e22f98341737820 */ /* 0x001fe2000040c000 */
[C---:B------:R-:W-:Y:S01]  /*3910*/  LEA R134, P0, R66.reuse, c[0x0][0x228], 0x3 ;  /* 0x00008a0042867a11 */ /* 0x040fe200078018ff */
[----:B------:R-:W-:Y:S01]  /*3920*/  FMUL.FTZ R65, R45, UR22 ;  /* 0x000000162d417c20 */ /* 0x000fe20008410000 */
[----:B------:R-:W-:Y:S02]  /*3930*/  MUFU.SIN R118, R117 ;  /* 0x0000007500767308 */ /* 0x000fe40000000400 */
[----:B------:R-:W-:-:S06]  /*3940*/  LEA.HI.X R135, R66, c[0x0][0x22c], R67, 0x3, P0 ;  /* 0x00008b0042877a11 */ /* 0x000fcc00000f1c43 */
[----:B------:R-:W2:Y:S01]  /*3950*/  LDG.E.64 R134, [R134.64] ;  /* 0x0000001086867981 */ /* 0x000ea2000c1e1b00 */
[----:B------:R0:W-:Y:S01]  /*3960*/  MUFU.COS R126, R117 ;  /* 0x00000075007e7308 */ /* 0x0001e20000000000 */
[C---:B------:R-:W-:Y:S02]  /*3970*/  FMUL.FTZ R67, R140.reuse, R55 ;  /* 0x000000378c437220 */ /* 0x040fe40000410000 */
[----:B------:R-:W-:-:S05]  /*3980*/  FMUL.FTZ R66, R140, R84 ;  /* 0x000000548c427220 */ /* 0x000fca0000410000 */
[----:B------:R-:W-:Y:S01]  /*3990*/  MUFU.SIN R121, R119 ;  /* 0x0000007700797308 */ /* 0x000fe20000000400 */
[----:B0-----:R-:W-:Y:S02]  /*39a0*/  FMUL.RZ R117, R65, 0.15915493667125701904 ;  /* 0x3e22f98341757820 */ /* 0x001fe4000040c000 */
[----:B------:R-:W-:-:S05]  /*39b0*/  FMUL.FTZ R65, R43, UR22 ;  /* 0x000000162b417c20 */ /* 0x000fca0008410000 */
[----:B------:R0:W-:Y:S01]  /*39c0*/  MUFU.COS R139, R119 ;  /* 0x00000077008b7308 */ /* 0x0001e20000000000 */
[----:B------:R-:W-:-:S07]  /*39d0*/  FMUL.FTZ R113, R140, R54 ;  /* 0x000000368c717220 */ /* 0x000fce0000410000 */
[----:B------:R-:W1:Y:S01]  /*39e0*/  MUFU.EX2 R67, R67 ;  /* 0x0000004300437308 */ /* 0x000e620000000800 */
[----:B0-----:R-:W-:Y:S02]  /*39f0*/  FMUL.RZ R119, R65, 0.15915493667125701904 ;  /* 0x3e22f98341777820 */ /* 0x001fe4000040c000 */
[----:B------:R-:W-:-:S04]  /*3a00*/  FMUL.FTZ R65, R41, UR22 ;  /* 0x0000001629417c20 */ /* 0x000fc80008410000 */
[----:B------:R-:W-:Y:S01]  /*3a10*/  FMUL.RZ R65, R65, 0.15915493667125701904 ;  /* 0x3e22f98341417820 */ /* 0x000fe2000040c000 */
[----:B------:R-:W-:Y:S08]  /*3a20*/  MUFU.SIN R146, R119 ;  /* 0x0000007700927308 */ /* 0x000ff00000000400 */
[----:B------:R0:W-:Y:S08]  /*3a30*/  MUFU.COS R148, R119 ;  /* 0x0000007700947308 */ /* 0x0001f00000000000 */
[----:B------:R-:W1:Y:S01]  /*3a40*/  MUFU.EX2 R66, R66 ;  /* 0x0000004200427308 */ /* 0x000e620000000800 */
[----:B0-----:R-:W-:Y:S01]  /*3a50*/  FMUL.RZ R119, R64, 0.15915493667125701904 ;  /* 0x3e22f98340777820 */ /* 0x001fe2000040c000 */
[----:B------:R-:W-:-:S06]  /*3a60*/  IADD3 R64, R96, -0x1, RZ ;  /* 0xffffffff60407810 */ /* 0x000fcc0007ffe0ff */
[----:B------:R-:W-:Y:S08]  /*3a70*/  MUFU.SIN R147, R65 ;  /* 0x0000004100937308 */ /* 0x000ff00000000400 */
[----:B------:R0:W-:Y:S01]  /*3a80*/  MUFU.COS R149, R65 ;  /* 0x0000004100957308 */ /* 0x0001e20000000000 */
[----:B-1----:R-:W-:-:S07]  /*3a90*/  FMUL.FTZ R133, R67, R112 ;  /* 0x0000007043857220 */ /* 0x002fce0000410000 */
[----:B------:R-:W1:Y:S01]  /*3aa0*/  MUFU.EX2 R113, R113 ;  /* 0x0000007100717308 */ /* 0x000e620000000800 */
[----:B0-----:R-:W-:-:S04]  /*3ab0*/  LEA.HI R65, R64, R64, RZ, 0x1 ;  /* 0x0000004040417211 */ /* 0x001fc800078f08ff */
[----:B------:R-:W-:-:S03]  /*3ac0*/  LOP3.LUT R65, R65, 0xfffffe, RZ, 0xc0, !PT ;  /* 0x00fffffe41417812 */ /* 0x000fc600078ec0ff */
[----:B------:R-:W-:Y:S01]  /*3ad0*/  MUFU.SIN R151, R119 ;  /* 0x0000007700977308 */ /* 0x000fe20000000400 */
[----:B------:R-:W-:Y:S01]  /*3ae0*/  IADD3 R65, R64, -R65, RZ ;  /* 0x8000004140417210 */ /* 0x000fe20007ffe0ff */
[----:B------:R-:W-:Y:S01]  /*3af0*/  FMUL.FTZ R122, R140, R47 ;  /* 0x0000002f8c7a7220 */ /* 0x000fe20000410000 */
[----:B------:R-:W-:-:S05]  /*3b00*/  HADD2.F32 R112, -RZ, R60.H0_H0 ;  /* 0x2000003cff707230 */ /* 0x000fca0000004100 */
[----:B------:R0:W-:Y:S01]  /*3b10*/  MUFU.COS R153, R119 ;  /* 0x0000007700997308 */ /* 0x0001e20000000000 */
[C---:B------:R-:W-:Y:S02]  /*3b20*/  FMUL.FTZ R138, R66.reuse, R111 ;  /* 0x0000006f428a7220 */ /* 0x040fe40000410000 */
[----:B------:R-:W-:-:S05]  /*3b30*/  FMUL.FTZ R137, R66, R137 ;  /* 0x0000008942897220 */ /* 0x000fca0000410000 */
[----:B------:R-:W-:Y:S01]  /*3b40*/  MUFU.SIN R143, R117 ;  /* 0x00000075008f7308 */ /* 0x000fe20000000400 */
[C---:B0-----:R-:W-:Y:S01]  /*3b50*/  FMUL.FTZ R119, R140.reuse, R51 ;  /* 0x000000338c777220 */ /* 0x041fe20000410000 */
[----:B------:R-:W-:Y:S01]  /*3b60*/  @!P1 LEA R141, R65, R0, 0x8 ;  /* 0x00000000418d9211 */ /* 0x000fe200078e40ff */
[----:B------:R-:W-:-:S05]  /*3b70*/  FMUL.FTZ R66, R140, R45 ;  /* 0x0000002d8c427220 */ /* 0x000fca0000410000 */
[----:B------:R0:W-:Y:S01]  /*3b80*/  MUFU.COS R145, R117 ;  /* 0x0000007500917308 */ /* 0x0001e20000000000 */
[----:B------:R-:W-:Y:S02]  /*3b90*/  FMUL.FTZ R64, R140, R49 ;  /* 0x000000318c407220 */ /* 0x000fe40000410000 */
[----:B------:R-:W-:-:S05]  /*3ba0*/  FMUL.FTZ R189, R112, R85 ;  /* 0x0000005570bd7220 */ /* 0x000fca0000410000 */
[----:B------:R-:W-:Y:S01]  /*3bb0*/  MUFU.SIN R142, R115 ;  /* 0x00000073008e7308 */ /* 0x000fe20000000400 */
[----:B0-----:R-:W-:Y:S02]  /*3bc0*/  FMUL.FTZ R117, R140, R52 ;  /* 0x000000348c757220 */ /* 0x001fe40000410000 */
[----:B-1----:R-:W-:-:S05]  /*3bd0*/  FMUL.FTZ R132, R113, R132 ;  /* 0x0000008471847220 */ /* 0x002fca0000410000 */
[----:B------:R-:W0:Y:S01]  /*3be0*/  MUFU.EX2 R119, R119 ;  /* 0x0000007700777308 */ /* 0x000e220000000800 */
[----:B------:R-:W-:Y:S02]  /*3bf0*/  FMUL.FTZ R131, R113, R114 ;  /* 0x0000007271837220 */ /* 0x000fe40000410000 */
[----:B------:R-:W-:-:S05]  /*3c00*/  FMUL.FTZ R113, R189, R137 ;  /* 0x00000089bd717220 */ /* 0x000fca0000410000 */
[----:B------:R1:W-:Y:S08]  /*3c10*/  MUFU.COS R144, R115 ;  /* 0x0000007300907308 */ /* 0x0003f00000000000 */
[----:B------:R-:W0:Y:S01]  /*3c20*/  MUFU.EX2 R65, R122 ;  /* 0x0000007a00417308 */ /* 0x000e220000000800 */
[----:B------:R-:W-:Y:S01]  /*3c30*/  HADD2.F32 R111, -RZ, R60.H1_H1 ;  /* 0x3000003cff6f7230 */ /* 0x000fe20000004100 */
[----:B-1----:R-:W-:-:S06]  /*3c40*/  FMUL.FTZ R115, R140, R53 ;  /* 0x000000358c737220 */ /* 0x002fcc0000410000 */
[----:B------:R-:W1:Y:S01]  /*3c50*/  MUFU.EX2 R117, R117 ;  /* 0x0000007500757308 */ /* 0x000e620000000800 */
[----:B------:R-:W-:Y:S02]  /*3c60*/  FMUL.FTZ R136, R67, R136 ;  /* 0x0000008843887220 */ /* 0x000fe40000410000 */
[----:B------:R-:W-:-:S05]  /*3c70*/  FMUL.FTZ R112, RZ, R137 ;  /* 0x00000089ff707220 */ /* 0x000fca0000410000 */
[----:B------:R-:W1:Y:S01]  /*3c80*/  MUFU.EX2 R66, R66 ;  /* 0x0000004200427308 */ /* 0x000e620000000800 */
[----:B------:R-:W-:Y:S02]  /*3c90*/  FFMA.FTZ R114, RZ, R138, R113 ;  /* 0x0000008aff727223 */ /* 0x000fe40000010071 */
[----:B------:R-:W-:-:S05]  /*3ca0*/  FMUL.FTZ R67, R140, R43 ;  /* 0x0000002b8c437220 */ /* 0x000fca0000410000 */
[----:B------:R-:W1:Y:S01]  /*3cb0*/  MUFU.EX2 R64, R64 ;  /* 0x0000004000407308 */ /* 0x000e620000000800 */
[----:B------:R-:W-:Y:S02]  /*3cc0*/  FMUL.FTZ R188, R111, R84 ;  /* 0x000000546fbc7220 */ /* 0x000fe40000410000 */
[----:B------:R-:W-:Y:S02]  /*3cd0*/  FFMA.FTZ R113, R189, R138, -R112 ;  /* 0x0000008abd717223 */ /* 0x000fe40000010870 */
[----:B------:R-:W-:Y:S01]  /*3ce0*/  FADD.FTZ R114, RZ, R114 ;  /* 0x00000072ff727221 */ /* 0x000fe20000010000 */
[----:B------:R-:W-:Y:S01]  /*3cf0*/  HADD2.F32 R112, -RZ, R61.H0_H0 ;  /* 0x2000003dff707230 */ /* 0x000fe20000004100 */
[C---:B0-----:R-:W-:Y:S01]  /*3d00*/  FMUL.FTZ R124, R119.reuse, R124 ;  /* 0x0000007c777c7220 */ /* 0x041fe20000410000 */
[----:B------:R-:W0:Y:S01]  /*3d10*/  MUFU.EX2 R115, R115 ;  /* 0x0000007300737308 */ /* 0x000e220000000800 */
[----:B------:R-:W-:Y:S02]  /*3d20*/  FMUL.FTZ R123, R119, R120 ;  /* 0x00000078777b7220 */ /* 0x000fe40000410000 */
[----:B------:R-:W-:-:S02]  /*3d30*/  FMUL.FTZ R111, R36, UR22 ;  /* 0x00000016246f7c20 */ /* 0x000fc40008410000 */
[C---:B------:R-:W-:Y:S02]  /*3d40*/  FMUL.FTZ R120, R65.reuse, R144 ;  /* 0x0000009041787220 */ /* 0x040fe40000410000 */
[----:B------:R-:W-:Y:S01]  /*3d50*/  FMUL.FTZ R119, R65, R142 ;  /* 0x0000008e41777220 */ /* 0x000fe20000410000 */
[----:B------:R-:W0:Y:S01]  /*3d60*/  MUFU.EX2 R67, R67 ;  /* 0x0000004300437308 */ /* 0x000e220000000800 */
[----:B------:R-:W-:Y:S02]  /*3d70*/  FADD.FTZ R113, R188, R113 ;  /* 0x00000071bc717221 */ /* 0x000fe40000010000 */
[----:B------:R-:W-:Y:S02]  /*3d80*/  FMUL.FTZ R65, R133, R114 ;  /* 0x0000007285417220 */ /* 0x000fe40000410000 */
[C---:B-1----:R-:W-:Y:S02]  /*3d90*/  FMUL.FTZ R126, R117.reuse, R126 ;  /* 0x0000007e757e7220 */ /* 0x042fe40000410000 */
[----:B------:R-:W-:-:S02]  /*3da0*/  FMUL.FTZ R125, R117, R118 ;  /* 0x00000076757d7220 */ /* 0x000fc40000410000 */
[----:B------:R-:W-:Y:S02]  /*3db0*/  FMUL.RZ R142, R111, 0.15915493667125701904 ;  /* 0x3e22f9836f8e7820 */ /* 0x000fe4000040c000 */
[C---:B------:R-:W-:Y:S02]  /*3dc0*/  FMUL.FTZ R118, R66.reuse, R145 ;  /* 0x0000009142767220 */ /* 0x040fe40000410000 */
[----:B------:R-:W-:Y:S02]  /*3dd0*/  FMUL.FTZ R117, R66, R143 ;  /* 0x0000008f42757220 */ /* 0x000fe40000410000 */
[-C--:B------:R-:W-:Y:S02]  /*3de0*/  FMUL.FTZ R111, R133, R113.reuse ;  /* 0x00000071856f7220 */ /* 0x080fe40000410000 */
[----:B------:R-:W-:Y:S02]  /*3df0*/  FFMA.FTZ R66, R136, R113, -R65 ;  /* 0x0000007188427223 */ /* 0x000fe40000010841 */
[----:B------:R-:W-:-:S02]  /*3e00*/  FMUL.FTZ R187, R112, R55 ;  /* 0x0000003770bb7220 */ /* 0x000fc40000410000 */
[C---:B------:R-:W-:Y:S02]  /*3e10*/  FMUL.FTZ R122, R64.reuse, R139 ;  /* 0x0000008b407a7220 */ /* 0x040fe40000410000 */
[----:B------:R-:W-:Y:S02]  /*3e20*/  FMUL.FTZ R121, R64, R121 ;  /* 0x0000007940797220 */ /* 0x000fe40000410000 */
[----:B------:R-:W-:Y:S02]  /*3e30*/  FMUL.FTZ R64, R140, R41 ;  /* 0x000000298c407220 */ /* 0x000fe40000410000 */
[----:B------:R-:W-:Y:S02]  /*3e40*/  FFMA.FTZ R111, R136, R114, R111 ;  /* 0x00000072886f7223 */ /* 0x000fe4000001006f */
[----:B------:R-:W-:Y:S02]  /*3e50*/  FADD.FTZ R65, R187, R66 ;  /* 0x00000042bb417221 */ /* 0x000fe40000010000 */
[----:B------:R-:W-:Y:S01]  /*3e60*/  FMUL.FTZ R66, R140, R39 ;  /* 0x000000278c427220 */ /* 0x000fe20000410000 */
[----:B------:R-:W1:Y:S01]  /*3e70*/  MUFU.EX2 R64, R64 ;  /* 0x0000004000407308 */ /* 0x000e620000000800 */
[----:B------:R-:W-:-:S02]  /*3e80*/  FADD.FTZ R111, RZ, R111 ;  /* 0x0000006fff6f7221 */ /* 0x000fc40000010000 */
[----:B------:R-:W-:Y:S02]  /*3e90*/  FMUL.FTZ R112, R131, R65 ;  /* 0x0000004183707220 */ /* 0x000fe40000410000 */
[C---:B0-----:R-:W-:Y:S02]  /*3ea0*/  FMUL.FTZ R130, R115.reuse, R130 ;  /* 0x0000008273827220 */ /* 0x041fe40000410000 */
[----:B------:R-:W-:Y:S02]  /*3eb0*/  FMUL.FTZ R127, R115, R116 ;  /* 0x00000074737f7220 */ /* 0x000fe40000410000 */
[C---:B------:R-:W-:Y:S02]  /*3ec0*/  FMUL.FTZ R116, R67.reuse, R148 ;  /* 0x0000009443747220 */ /* 0x040fe40000410000 */
[----:B------:R-:W-:Y:S01]  /*3ed0*/  FMUL.FTZ R115, R67, R146 ;  /* 0x0000009243737220 */ /* 0x000fe20000410000 */
[----:B------:R-:W0:Y:S01]  /*3ee0*/  MUFU.EX2 R66, R66 ;  /* 0x0000004200427308 */ /* 0x000e220000000800 */
[----:B------:R-:W-:-:S02]  /*3ef0*/  FMUL.FTZ R67, R131, R111 ;  /* 0x0000006f83437220 */ /* 0x000fc40000410000 */
[C---:B------:R-:W-:Y:S01]  /*3f00*/  FFMA.FTZ R112, R132.reuse, R111, R112 ;  /* 0x0000006f84707223 */ /* 0x040fe20000010070 */
[----:B------:R-:W-:Y:S01]  /*3f10*/  HADD2.F32 R111, -RZ, R61.H1_H1 ;  /* 0x3000003dff6f7230 */ /* 0x000fe20000004100 */
[----:B------:R-:W-:Y:S02]  /*3f20*/  FFMA.FTZ R139, R132, R65, -R67 ;  /* 0x00000041848b7223 */ /* 0x000fe40000010843 */
[----:B------:R-:W-:Y:S02]  /*3f30*/  FMUL.FTZ R65, R140, R85 ;  /* 0x000000558c417220 */ /* 0x000fe40000410000 */
[----:B------:R-:W-:Y:S02]  /*3f40*/  FMUL.FTZ R186, R111, R54 ;  /* 0x000000366fba7220 */ /* 0x000fe40000410000 */
[----:B------:R-:W-:Y:S02]  /*3f50*/  FMUL.FTZ R67, R30, UR22 ;  /* 0x000000161e437c20 */ /* 0x000fe40008410000 */
[----:B------:R-:W-:Y:S01]  /*3f60*/  FADD.FTZ R139, R186, R139 ;  /* 0x0000008bba8b7221 */ /* 0x000fe20000010000 */
[----:B------:R-:W3:Y:S01]  /*3f70*/  MUFU.EX2 R65, R65 ;  /* 0x0000004100417308 */ /* 0x000ee20000000800 */
[----:B-1----:R-:W-:-:S02]  /*3f80*/  FMUL.FTZ R114, R64, R149 ;  /* 0x0000009540727220 */ /* 0x002fc40000410000 */
[----:B------:R-:W-:Y:S01]  /*3f90*/  FMUL.FTZ R113, R64, R147 ;  /* 0x0000009340717220 */ /* 0x000fe20000410000 */
[----:B------:R-:W-:Y:S01]  /*3fa0*/  SHF.L.U32 R64, R100, 0x2, RZ ;  /* 0x0000000264407819 */ /* 0x000fe200000006ff */
[----:B------:R-:W-:Y:S02]  /*3fb0*/  FMUL.RZ R152, R67, 0.15915493667125701904 ;  /* 0x3e22f98343987820 */ /* 0x000fe4000040c000 */
[----:B------:R-:W-:Y:S02]  /*3fc0*/  FADD.FTZ R67, RZ, R112 ;  /* 0x00000070ff437221 */ /* 0x000fe40000010000 */
[----:B------:R-:W-:Y:S01]  /*3fd0*/  FMUL.FTZ R143, R127, R139 ;  /* 0x0000008b7f8f7220 */ /* 0x000fe20000410000 */
[----:B------:R-:W-:Y:S01]  /*3fe0*/  LOP3.LUT R64, R64, 0xffffff80, RZ, 0xc0, !PT ;  /* 0xffffff8040407812 */ /* 0x000fe200078ec0ff */
[----:B0-----:R-:W-:Y:S02]  /*3ff0*/  FMUL.FTZ R111, R66, R151 ;  /* 0x00000097426f7220 */ /* 0x001fe40000410000 */
[----:B------:R-:W-:-:S02]  /*4000*/  FFMA.FTZ R151, R130, R67, R143 ;  /* 0x0000004382977223 */ /* 0x000fc4000001008f */
[----:B------:R-:W-:Y:S01]  /*4010*/  FMUL.FTZ R143, R140, R36 ;  /* 0x000000248c8f7220 */ /* 0x000fe20000410000 */
[----:B------:R-:W-:Y:S01]  /*4020*/  MUFU.SIN R150, R142 ;  /* 0x0000008e00967308 */ /* 0x000fe20000000400 */
[----:B------:R-:W-:-:S07]  /*4030*/  LOP3.LUT P0, RZ, R100, 0x1f, RZ, 0xc0, !PT ;  /* 0x0000001f64ff7812 */ /* 0x000fce000780c0ff */
[----:B------:R0:W-:Y:S01]  /*4040*/  MUFU.COS R144, R142 ;  /* 0x0000008e00907308 */ /* 0x0001e20000000000 */
[----:B------:R-:W-:Y:S01]  /*4050*/  FMUL.FTZ R112, R66, R153 ;  /* 0x0000009942707220 */ /* 0x000fe20000410000 */
[----:B------:R-:W-:Y:S02]  /*4060*/  SHF.L.U32 R153, R141, 0x3, RZ ;  /* 0x000000038d997819 */ /* 0x000fe400000006ff */
[----:B0-----:R-:W-:Y:S01]  /*4070*/  IADD3 R142, R64, R99, RZ ;  /* 0x00000063408e7210 */ /* 0x001fe20007ffe0ff */
[----:B------:R-:W-:-:S03]  /*4080*/  FMUL.FTZ R64, R127, R67 ;  /* 0x000000437f407220 */ /* 0x000fc60000410000 */
[----:B------:R-:W0:Y:S01]  /*4090*/  MUFU.EX2 R143, R143 ;  /* 0x0000008f008f7308 */ /* 0x000e220000000800 */
[----:B---3--:R-:W-:Y:S02]  /*40a0*/  FMUL.FTZ R128, R65, R128 ;  /* 0x0000008041807220 */ /* 0x008fe40000410000 */
[----:B------:R-:W-:Y:S02]  /*40b0*/  FFMA.FTZ R149, R130, R139, -R64 ;  /* 0x0000008b82957223 */ /* 0x000fe40000010840 */
[----:B------:R-:W-:Y:S02]  /*40c0*/  IMAD R139, R99, 0x3, R142 ;  /* 0x00000003638b7824 */ /* 0x000fe400078e028e */
[----:B------:R-:W-:Y:S01]  /*40d0*/  FMUL.FTZ R129, R65, R129 ;  /* 0x0000008141817220 */ /* 0x000fe20000410000 */
[----:B------:R-:W-:Y:S01]  /*40e0*/  STS.128 [R142.X16], R68 ;  /* 0x000000448e007388 */ /* 0x000fe2000000cc00 */
[----:B------:R-:W-:-:S03]  /*40f0*/  ISETP.LT.OR P0, PT, R96, 0x2, P0 ;  /* 0x000000026000780c */ /* 0x000fc60000701670 */
[----:B----4-:R-:W-:Y:S01]  /*4100*/  STS.128 [R142.X16+0x200], R72 ;  /* 0x000200488e007388 */ /* 0x010fe2000000cc00 */
[----:B------:R-:W-:-:S03]  /*4110*/  HADD2.F32 R208, -RZ, R62.H0_H0 ;  /* 0x2000003effd07230 */ /* 0x000fc60000004100 */
[----:B------:R-:W-:Y:S01]  /*4120*/  STS.128 [R142.X16+0x400], R76 ;  /* 0x0004004c8e007388 */ /* 0x000fe2000000cc00 */
[----:B------:R-:W-:-:S03]  /*4130*/  FMUL.FTZ R145, R140, R30 ;  /* 0x0000001e8c917220 */ /* 0x000fc60000410000 */
[----:B------:R-:W-:Y:S01]  /*4140*/  STS.128 [R142.X16+0x600], R80 ;  /* 0x000600508e007388 */ /* 0x000fe2000000cc00 */
[----:B------:R-:W-:-:S06]  /*4150*/  NOP ;  /* 0x0000000000007918 */ /* 0x000fcc0000000000 */
[----:B------:R-:W1:Y:S04]  /*4160*/  LDS.128 R68, [R139.X16] ;  /* 0x000000008b447984 */ /* 0x000e68000000cc00 */
[----:B------:R-:W3:Y:S04]  /*4170*/  LDS.128 R72, [R139.X16+0x10] ;  /* 0x000010008b487984 */ /* 0x000ee8000000cc00 */
[----:B------:R-:W4:Y:S04]  /*4180*/  LDS.128 R76, [R139.X16+0x20] ;  /* 0x000020008b4c7984 */ /* 0x000f28000000cc00 */
[----:B------:R0:W1:Y:S04]  /*4190*/  LDS.128 R80, [R139.X16+0x30] ;  /* 0x000030008b507984 */ /* 0x000068000000cc00 */
[----:B------:R1:W-:Y:S01]  /*41a0*/  STS.64 [R153+0x39e0], R128 ;  /* 0x0039e08099007388 */ /* 0x0003e20000000a00 */
[----:B------:R-:W-:Y:S01]  /*41b0*/  FMUL.FTZ R208, R208, R53 ;  /* 0x00000035d0d07220 */ /* 0x000fe20000410000 */
[----:B------:R-:W-:Y:S01]  /*41c0*/  MUFU.SIN R148, R152 ;  /* 0x0000009800947308 */ /* 0x000fe20000000400 */
[----:B------:R-:W-:-:S02]  /*41d0*/  FADD.FTZ R151, RZ, R151 ;  /* 0x00000097ff977221 */ /* 0x000fc40000010000 */
[C---:B0-----:R-:W-:Y:S02]  /*41e0*/  FMUL.FTZ R144, R143.reuse, R144 ;  /* 0x000000908f907220 */ /* 0x041fe40000410000 */
[----:B------:R-:W-:-:S03]  /*41f0*/  FMUL.FTZ R143, R143, R150 ;  /* 0x000000968f8f7220 */ /* 0x000fc60000410000 */
[----:B------:R-:W0:Y:S01]  /*4200*/  MUFU.EX2 R145, R145 ;  /* 0x0000009100917308 */ /* 0x000e220000000800 */
[----:B------:R-:W-:Y:S01]  /*4210*/  FADD.FTZ R149, R208, R149 ;  /* 0x00000095d0957221 */ /* 0x000fe20000010000 */
[----:B------:R-:W-:Y:S01]  /*4220*/  HADD2.F32 R209, -RZ, R62.H1_H1 ;  /* 0x3000003effd17230 */ /* 0x000fe20000004100 */
[----:B------:R-:W-:Y:S01]  /*4230*/  FMUL.FTZ R150, R125, R151 ;  /* 0x000000977d967220 */ /* 0x000fe20000410000 */
[----:B------:R-:W-:-:S04]  /*4240*/  @!P0 IADD3 R67, R96, -0x2, RZ ;  /* 0xfffffffe60438810 */ /* 0x000fc80007ffe0ff */
[----:B------:R-:W0:Y:S01]  /*4250*/  MUFU.COS R152, R152 ;  /* 0x0000009800987308 */ /* 0x000e220000000000 */
[CC--:B------:R-:W-:Y:S01]  /*4260*/  FFMA.FTZ R150, R126.reuse, R149.reuse, -R150 ;  /* 0x000000957e967223 */ /* 0x0c0fe20000010896 */
[----:B------:R-:W-:Y:S01]  /*4270*/  HFMA2.MMA R64, -RZ, RZ, 1.875, 0 ;  /* 0x3f800000ff407435 */ /* 0x000fe200000001ff */
[----:B------:R-:W-:Y:S02]  /*4280*/  FMUL.FTZ R149, R125, R149 ;  /* 0x000000957d957220 */ /* 0x000fe40000410000 */
[----:B------:R-:W-:Y:S02]  /*4290*/  FMUL.FTZ R209, R209, R52 ;  /* 0x00000034d1d17220 */ /* 0x000fe40000410000 */
[----:B------:R-:W-:Y:S01]  /*42a0*/  @!P0 IMAD R147, R67, c[0x0][0x16c], R0 ;  /* 0x00005b0043938a24 */ /* 0x000fe200078e0200 */
[----:B------:R-:W-:Y:S01]  /*42b0*/  MOV R65, RZ ;  /* 0x000000ff00417202 */ /* 0x000fe20000000f00 */
[----:B------:R-:W-:Y:S01]  /*42c0*/  FFMA.FTZ R149, R126, R151, R149 ;  /* 0x000000977e957223 */ /* 0x000fe20000010095 */
[----:B------:R-:W-:Y:S01]  /*42d0*/  CS2R R66, SRZ ;  /* 0x0000000000427805 */ /* 0x000fe2000001ff00 */
[----:B------:R-:W-:-:S02]  /*42e0*/  FADD.FTZ R150, R209, R150 ;  /* 0x00000096d1967221 */ /* 0x000fc40000010000 */
[----:B------:R-:W-:Y:S01]  /*42f0*/  @!P0 IMAD.WIDE R146, R147, 0x10, R218 ;  /* 0x0000001093928825 */ /* 0x000fe200078e02da */
[----:B------:R-:W-:Y:S03]  /*4300*/  BAR.SYNC.DEFER_BLOCKING 0x0 ;  /* 0x0000000000007b1d */ /* 0x000fe60000010000 */
[----:B0-----:R-:W-:Y:S02]  /*4310*/  FMUL.FTZ R141, R145, R148 ;  /* 0x00000094918d7220 */ /* 0x001fe40000410000 */
[----:B------:R-:W-:Y:S02]  /*4320*/  FADD.FTZ R149, RZ, R149 ;  /* 0x00000095ff957221 */ /* 0x000fe40000010000 */
[----:B------:R-:W-:Y:S01]  /*4330*/  FMUL.FTZ R148, R123, R150 ;  /* 0x000000967b947220 */ /* 0x000fe20000410000 */
[----:B------:R-:W-:Y:S01]  /*4340*/  HADD2.F32 R210, -RZ, R63.H0_H0 ;  /* 0x2000003fffd27230 */ /* 0x000fe20000004100 */
[----:B------:R-:W-:-:S02]  /*4350*/  FMUL.FTZ R139, R129, R137 ;  /* 0x00000089818b7220 */ /* 0x000fc40000410000 */
[----:B------:R-:W-:Y:S02]  /*4360*/  FMUL.FTZ R142, R145, R152 ;  /* 0x00000098918e7220 */ /* 0x000fe40000410000 */
[----:B------:R-:W-:Y:S02]  /*4370*/  FFMA.FTZ R148, R124, R149, R148 ;  /* 0x000000957c947223 */ /* 0x000fe40000010094 */
[C---:B------:R-:W-:Y:S02]  /*4380*/  FMUL.FTZ R145, R128.reuse, R137 ;  /* 0x0000008980917220 */ /* 0x040fe40000410000 */
[----:B------:R-:W-:Y:S02]  /*4390*/  FFMA.FTZ R139, R128, R138, -R139 ;  /* 0x0000008a808b7223 */ /* 0x000fe4000001088b */
[----:B------:R-:W-:Y:S01]  /*43a0*/  FMUL.FTZ R210, R210, R51 ;  /* 0x00000033d2d27220 */ /* 0x000fe20000410000 */
[----:B------:R0:W5:Y:S01]  /*43b0*/  @!P0 LDG.E.128 R64, [R146.64] ;  /* 0x0000001092408981 */ /* 0x000162000c1e1d00 */
[----:B------:R-:W-:-:S02]  /*43c0*/  FADD.FTZ R148, RZ, R148 ;  /* 0x00000094ff947221 */ /* 0x000fc40000010000 */
[----:B------:R-:W-:Y:S02]  /*43d0*/  FFMA.FTZ R145, R129, R138, R145 ;  /* 0x0000008a81917223 */ /* 0x000fe40000010091 */
[----:B0-----:R-:W-:Y:S02]  /*43e0*/  FMUL.FTZ R147, R123, R149 ;  /* 0x000000957b937220 */ /* 0x001fe40000410000 */
[----:B------:R-:W-:Y:S02]  /*43f0*/  FMUL.FTZ R146, R133, R139 ;  /* 0x0000008b85927220 */ /* 0x000fe40000410000 */
[----:B------:R-:W-:Y:S01]  /*4400*/  FFMA.FTZ R147, R124, R150, -R147 ;  /* 0x000000967c937223 */ /* 0x000fe20000010893 */
[----:B------:R-:W-:Y:S01]  /*4410*/  HADD2.F32 R152, -RZ, R63.H1_H1 ;  /* 0x3000003fff987230 */ /* 0x000fe20000004100 */
[----:B------:R-:W-:Y:S02]  /*4420*/  FMUL.FTZ R149, R121, R148 ;  /* 0x0000009479957220 */ /* 0x000fe40000410000 */
[----:B------:R-:W-:-:S02]  /*4430*/  FADD.FTZ R147, R210, R147 ;  /* 0x00000093d2937221 */ /* 0x000fc40000010000 */
[-C--:B------:R-:W-:Y:S02]  /*4440*/  FFMA.FTZ R146, R136, R145.reuse, R146 ;  /* 0x0000009188927223 */ /* 0x080fe40000010092 */
        /* <DEDUP_REMOVED lines=8> */
[-C--:B------:R-:W-:Y:S02]  /*44d0*/  FFMA.FTZ R139, R132, R145.reuse, -R139 ;  /* 0x00000091848b7223 */ /* 0x080fe4000001088b */
[----:B------:R-:W-:Y:S02]  /*44e0*/  FADD.FTZ R151, RZ, R151 ;  /* 0x00000097ff977221 */ /* 0x000fe40000010000 */
[----:B------:R-:W-:-:S02]  /*44f0*/  FMUL.FTZ R145, R131, R145 ;  /* 0x0000009183917220 */ /* 0x000fc40000410000 */
[C---:B------:R-:W-:Y:S01]  /*4500*/  FMUL.FTZ R148, R119.reuse, R150 ;  /* 0x0000009677947220 */ /* 0x040fe20000410000 */
[----:B------:R-:W-:Y:S01]  /*4510*/  HADD2.F32 R212, -RZ, R56.H0_H0 ;  /* 0x20000038ffd47230 */ /* 0x000fe20000004100 */
[-C--:B------:R-:W-:Y:S02]  /*4520*/  FMUL.FTZ R149, R119, R151.reuse ;  /* 0x0000009777957220 */ /* 0x080fe40000410000 */
[----:B------:R-:W-:Y:S02]  /*4530*/  FFMA.FTZ R145, R132, R146, R145 ;  /* 0x0000009284917223 */ /* 0x000fe40000010091 */
[C---:B------:R-:W-:Y:S02]  /*4540*/  FFMA.FTZ R148, R120.reuse, R151, R148 ;  /* 0x0000009778947223 */ /* 0x040fe40000010094 */
[----:B------:R-:W-:Y:S02]  /*4550*/  FFMA.FTZ R149, R120, R150, -R149 ;  /* 0x0000009678957223 */ /* 0x000fe40000010895 */
[----:B------:R-:W-:-:S02]  /*4560*/  FMUL.FTZ R146, R127, R145 ;  /* 0x000000917f927220 */ /* 0x000fc40000410000 */
[----:B------:R-:W-:Y:S02]  /*4570*/  FMUL.FTZ R212, R212, R47 ;  /* 0x0000002fd4d47220 */ /* 0x000fe40000410000 */
[----:B------:R-:W-:Y:S02]  /*4580*/  FADD.FTZ R150, RZ, R148 ;  /* 0x00000094ff967221 */ /* 0x000fe40000010000 */
[-C--:B------:R-:W-:Y:S02]  /*4590*/  FMUL.FTZ R147, R127, R139.reuse ;  /* 0x0000008b7f937220 */ /* 0x080fe40000410000 */
[----:B------:R-:W-:Y:S02]  /*45a0*/  FFMA.FTZ R146, R130, R139, -R146 ;  /* 0x0000008b82927223 */ /* 0x000fe40000010892 */
[----:B------:R-:W-:Y:S02]  /*45b0*/  FADD.FTZ R149, R212, R149 ;  /* 0x00000095d4957221 */ /* 0x000fe40000010000 */
[----:B------:R-:W-:-:S02]  /*45c0*/  FMUL.FTZ R151, R117, R150 ;  /* 0x0000009675977220 */ /* 0x000fc40000410000 */
[----:B------:R-:W-:Y:S01]  /*45d0*/  FFMA.FTZ R147, R130, R145, R147 ;  /* 0x0000009182937223 */ /* 0x000fe20000010093 */
[----:B------:R-:W-:Y:S01]  /*45e0*/  HADD2.F32 R156, -RZ, R56.H1_H1 ;  /* 0x30000038ff9c7230 */ /* 0x000fe20000004100 */
[----:B------:R-:W-:Y:S02]  /*45f0*/  FMUL.FTZ R148, R125, R146 ;  /* 0x000000927d947220 */ /* 0x000fe40000410000 */
[-C--:B------:R-:W-:Y:S02]  /*4600*/  FFMA.FTZ R152, R118, R149.reuse, -R151 ;  /* 0x0000009576987223 */ /* 0x080fe40000010897 */
[----:B------:R-:W-:Y:S02]  /*4610*/  FMUL.FTZ R149, R117, R149 ;  /* 0x0000009575957220 */ /* 0x000fe40000410000 */
[----:B------:R-:W-:Y:S02]  /*4620*/  FMUL.FTZ R139, R25, UR22 ;  /* 0x00000016198b7c20 */ /* 0x000fe40008410000 */
[----:B------:R-:W-:-:S02]  /*4630*/  FMUL.FTZ R145, R125, R147 ;  /* 0x000000937d917220 */ /* 0x000fc40000410000 */
[----:B------:R-:W-:Y:S02]  /*4640*/  FFMA.FTZ R147, R126, R147, R148 ;  /* 0x000000937e937223 */ /* 0x000fe40000010094 */
[----:B------:R-:W-:Y:S02]  /*4650*/  FFMA.FTZ R149, R118, R150, R149 ;  /* 0x0000009676957223 */ /* 0x000fe40000010095 */
[----:B------:R-:W-:Y:S02]  /*4660*/  FMUL.FTZ R213, R156, R45 ;  /* 0x0000002d9cd57220 */ /* 0x000fe40000410000 */
[----:B------:R-:W-:Y:S02]  /*4670*/  FMUL.RZ R154, R139, 0.15915493667125701904 ;  /* 0x3e22f9838b9a7820 */ /* 0x000fe4000040c000 */
[----:B------:R-:W-:Y:S02]  /*4680*/  FFMA.FTZ R145, R126, R146, -R145 ;  /* 0x000000927e917223 */ /* 0x000fe40000010891 */
[----:B------:R-:W-:-:S02]  /*4690*/  FMUL.FTZ R139, R123, R147 ;  /* 0x000000937b8b7220 */ /* 0x000fc40000410000 */
[----:B------:R-:W-:Y:S02]  /*46a0*/  FADD.FTZ R150, RZ, R149 ;  /* 0x00000095ff967221 */ /* 0x000fe40000010000 */
[----:B------:R-:W-:Y:S02]  /*46b0*/  FADD.FTZ R152, R213, R152 ;  /* 0x00000098d5987221 */ /* 0x000fe40000010000 */
[-C--:B------:R-:W-:Y:S02]  /*46c0*/  FFMA.FTZ R146, R124, R145.reuse, -R139 ;  /* 0x000000917c927223 */ /* 0x080fe4000001088b */
[----:B------:R-:W-:Y:S02]  /*46d0*/  FMUL.FTZ R145, R123, R145 ;  /* 0x000000917b917220 */ /* 0x000fe40000410000 */
[----:B------:R-:W-:Y:S02]  /*46e0*/  FMUL.FTZ R140, R140, R25 ;  /* 0x000000198c8c7220 */ /* 0x000fe40000410000 */
[----:B------:R-:W-:-:S02]  /*46f0*/  FMUL.FTZ R149, R115, R150 ;  /* 0x0000009673957220 */ /* 0x000fc40000410000 */
[-C--:B-1----:R-:W-:Y:S01]  /*4700*/  FMUL.FTZ R153, R115, R152.reuse ;  /* 0x0000009873997220 */ /* 0x082fe20000410000 */
[----:B------:R-:W-:Y:S01]  /*4710*/  MUFU.COS R148, R154 ;  /* 0x0000009a00947308 */ /* 0x000fe20000000000 */
[----:B------:R-:W-:Y:S01]  /*4720*/  FFMA.FTZ R145, R124, R147, R145 ;  /* 0x000000937c917223 */ /* 0x000fe20000010091 */
[----:B------:R-:W-:Y:S01]  /*4730*/  HADD2.F32 R214, -RZ, R57.H0_H0 ;  /* 0x20000039ffd67230 */ /* 0x000fe20000004100 */
[C---:B------:R-:W-:Y:S02]  /*4740*/  FFMA.FTZ R151, R116.reuse, R152, -R149 ;  /* 0x0000009874977223 */ /* 0x040fe40000010895 */
[C---:B------:R-:W-:Y:S02]  /*4750*/  FMUL.FTZ R149, R121.reuse, R146 ;  /* 0x0000009279957220 */ /* 0x040fe40000410000 */
[----:B------:R-:W-:Y:S01]  /*4760*/  FFMA.FTZ R153, R116, R150, R153 ;  /* 0x0000009674997223 */ /* 0x000fe20000010099 */
[----:B------:R0:W1:Y:S01]  /*4770*/  MUFU.EX2 R139, R140 ;  /* 0x0000008c008b7308 */ /* 0x0000620000000800 */
[----:B------:R-:W-:-:S02]  /*4780*/  FMUL.FTZ R147, R121, R145 ;  /* 0x0000009179937220 */ /* 0x000fc40000410000 */
[----:B------:R-:W-:Y:S02]  /*4790*/  FMUL.FTZ R214, R214, R43 ;  /* 0x0000002bd6d67220 */ /* 0x000fe40000410000 */
[C---:B------:R-:W-:Y:S02]  /*47a0*/  FFMA.FTZ R149, R122.reuse, R145, R149 ;  /* 0x000000917a957223 */ /* 0x040fe40000010095 */
[----:B------:R-:W-:Y:S01]  /*47b0*/  FADD.FTZ R153, RZ, R153 ;  /* 0x00000099ff997221 */ /* 0x000fe20000010000 */
[----:B------:R-:W-:Y:S01]  /*47c0*/  HADD2.F32 R156, -RZ, R57.H1_H1 ;  /* 0x30000039ff9c7230 */ /* 0x000fe20000004100 */
[----:B------:R-:W-:Y:S02]  /*47d0*/  FFMA.FTZ R147, R122, R146, -R147 ;  /* 0x000000927a937223 */ /* 0x000fe40000010893 */
[----:B------:R-:W-:Y:S01]  /*47e0*/  FADD.FTZ R151, R214, R151 ;  /* 0x00000097d6977221 */ /* 0x000fe20000010000 */
[----:B------:R-:W2:Y:S01]  /*47f0*/  MUFU.SIN R146, R154 ;  /* 0x0000009a00927308 */ /* 0x000ea20000000400 */
[----:B0-----:R-:W-:-:S02]  /*4800*/  FMUL.FTZ R140, R119, R149 ;  /* 0x00000095778c7220 */ /* 0x001fc40000410000 */
[----:B------:R-:W-:Y:S02]  /*4810*/  FMUL.FTZ R150, R113, R153 ;  /* 0x0000009971967220 */ /* 0x000fe40000410000 */
[----:B------:R-:W-:Y:S02]  /*4820*/  FMUL.FTZ R145, R119, R147 ;  /* 0x0000009377917220 */ /* 0x000fe40000410000 */
[----:B------:R-:W-:Y:S02]  /*4830*/  FMUL.FTZ R152, R113, R151 ;  /* 0x0000009771987220 */ /* 0x000fe40000410000 */
[----:B------:R-:W-:Y:S02]  /*4840*/  FFMA.FTZ R147, R120, R147, -R140 ;  /* 0x0000009378937223 */ /* 0x000fe4000001088c */
[----:B------:R-:W-:Y:S02]  /*4850*/  FFMA.FTZ R150, R114, R151, -R150 ;  /* 0x0000009772967223 */ /* 0x000fe40000010896 */
[----:B------:R-:W-:-:S02]  /*4860*/  FMUL.FTZ R215, R156, R41 ;  /* 0x000000299cd77220 */ /* 0x000fc40000410000 */
[----:B-1----:R-:W-:Y:S02]  /*4870*/  FMUL.FTZ R140, R139, R148 ;  /* 0x000000948b8c7220 */ /* 0x002fe40000410000 */
[----:B------:R-:W-:Y:S02]  /*4880*/  FFMA.FTZ R145, R120, R149, R145 ;  /* 0x0000009578917223 */ /* 0x000fe40000010091 */
[----:B------:R-:W-:Y:S02]  /*4890*/  FFMA.FTZ R152, R114, R153, R152 ;  /* 0x0000009972987223 */ /* 0x000fe40000010098 */
[----:B------:R-:W-:Y:S02]  /*48a0*/  FMUL.FTZ R148, R117, R147 ;  /* 0x0000009375947220 */ /* 0x000fe40000410000 */
[----:B------:R-:W-:Y:S02]  /*48b0*/  FADD.FTZ R150, R215, R150 ;  /* 0x00000096d7967221 */ /* 0x000fe40000010000 */
[----:B------:R-:W-:-:S02]  /*48c0*/  FADD.FTZ R152, RZ, R152 ;  /* 0x00000098ff987221 */ /* 0x000fc40000010000 */
[-C--:B------:R-:W-:Y:S02]  /*48d0*/  FFMA.FTZ R148, R118, R145.reuse, R148 ;  /* 0x0000009176947223 */ /* 0x080fe40000010094 */
[----:B------:R-:W-:Y:S02]  /*48e0*/  FMUL.FTZ R151, R111, R150 ;  /* 0x000000966f977220 */ /* 0x000fe40000410000 */
[----:B------:R-:W-:Y:S01]  /*48f0*/  FMUL.FTZ R145, R117, R145 ;  /* 0x0000009175917220 */ /* 0x000fe20000410000 */
[----:B------:R-:W-:Y:S01]  /*4900*/  HADD2.F32 R206, -RZ, R58.H0_H0 ;  /* 0x2000003affce7230 */ /* 0x000fe20000004100 */
[-C--:B------:R-:W-:Y:S02]  /*4910*/  FMUL.FTZ R149, R111, R152.reuse ;  /* 0x000000986f957220 */ /* 0x080fe40000410000 */
[----:B------:R-:W-:Y:S02]  /*4920*/  FFMA.FTZ R151, R112, R152, R151 ;  /* 0x0000009870977223 */ /* 0x000fe40000010097 */
[----:B--2---:R-:W-:-:S02]  /*4930*/  FMUL.FTZ R139, R139, R146 ;  /* 0x000000928b8b7220 */ /* 0x004fc40000410000 */
[----:B------:R-:W-:Y:S02]  /*4940*/  FFMA.FTZ R145, R118, R147, -R145 ;  /* 0x0000009376917223 */ /* 0x000fe40000010891 */
[C---:B------:R-:W-:Y:S02]  /*4950*/  FMUL.FTZ R146, R115.reuse, R148 ;  /* 0x0000009473927220 */ /* 0x040fe40000410000 */
[----:B------:R-:W-:Y:S02]  /*4960*/  FFMA.FTZ R149, R112, R150, -R149 ;  /* 0x0000009670957223 */ /* 0x000fe40000010895 */
[----:B------:R-:W-:Y:S02]  /*4970*/  FMUL.FTZ R206, R206, R39 ;  /* 0x00000027cece7220 */ /* 0x000fe40000410000 */
[----:B------:R-:W-:Y:S02]  /*4980*/  FADD.FTZ R151, RZ, R151 ;  /* 0x00000097ff977221 */ /* 0x000fe40000010000 */
[----:B------:R-:W-:-:S02]  /*4990*/  FMUL.FTZ R147, R115, R145 ;  /* 0x0000009173937220 */ /* 0x000fc40000410000 */
[----:B------:R-:W-:Y:S02]  /*49a0*/  FFMA.FTZ R146, R116, R145, -R146 ;  /* 0x0000009174927223 */ /* 0x000fe40000010892 */
[----:B------:R-:W-:Y:S02]  /*49b0*/  FADD.FTZ R149, R206, R149 ;  /* 0x00000095ce957221 */ /* 0x000fe40000010000 */
[----:B------:R-:W-:Y:S02]  /*49c0*/  FMUL.FTZ R145, R143, R151 ;  /* 0x000000978f917220 */ /* 0x000fe40000410000 */
[----:B------:R-:W-:Y:S02]  /*49d0*/  FFMA.FTZ R147, R116, R148, R147 ;  /* 0x0000009474937223 */ /* 0x000fe40000010093 */
[C---:B------:R-:W-:Y:S02]  /*49e0*/  FMUL.FTZ R148, R113.reuse, R146 ;  /* 0x0000009271947220 */ /* 0x040fe40000410000 */
[----:B------:R-:W-:Y:S01]  /*49f0*/  FFMA.FTZ R150, R144, R149, -R145 ;  /* 0x0000009590967223 */ /* 0x000fe20000010891 */
[----:B------:R-:W-:Y:S01]  /*4a00*/  HADD2.F32 R207, -RZ, R58.H1_H1 ;  /* 0x3000003affcf7230 */ /* 0x000fe20000004100 */
[----:B------:R-:W-:-:S02]  /*4a10*/  FMUL.FTZ R145, R113, R147 ;  /* 0x0000009371917220 */ /* 0x000fc40000410000 */
[C---:B------:R-:W-:Y:S01]  /*4a20*/  FFMA.FTZ R148, R114.reuse, R147, R148 ;  /* 0x0000009372947223 */ /* 0x040fe20000010094 */
[----:B------:R0:W1:Y:S01]  /*4a30*/  R2UR UR24, R135 ;  /* 0x00000000871873c2 */ /* 0x00006200000e0000 */
[----:B------:R-:W-:Y:S02]  /*4a40*/  FMUL.FTZ R152, R143, R149 ;  /* 0x000000958f987220 */ /* 0x000fe40000410000 */
[----:B------:R-:W-:Y:S02]  /*4a50*/  FFMA.FTZ R145, R114, R146, -R145 ;  /* 0x0000009272917223 */ /* 0x000fe40000010891 */
[----:B------:R-:W-:-:S03]  /*4a60*/  FMUL.FTZ R146, R111, R148 ;  /* 0x000000946f927220 */ /* 0x000fc60000410000 */
[----:B------:R2:W0:Y:S01]  /*4a70*/  R2UR UR23, R134 ;  /* 0x00000000861773c2 */ /* 0x00042200000e0000 */
[----:B------:R-:W-:Y:S02]  /*4a80*/  FFMA.FTZ R152, R144, R151, R152 ;  /* 0x0000009790987223 */ /* 0x000fe40000010098 */
[----:B------:R-:W-:Y:S02]  /*4a90*/  FMUL.FTZ R207, R207, R36 ;  /* 0x00000024cfcf7220 */ /* 0x000fe40000410000 */
[-C--:B------:R-:W-:Y:S02]  /*4aa0*/  FMUL.FTZ R147, R111, R145.reuse ;  /* 0x000000916f937220 */ /* 0x080fe40000410000 */
[C---:B------:R-:W-:Y:S02]  /*4ab0*/  FFMA.FTZ R146, R112.reuse, R145, -R146 ;  /* 0x0000009170927223 */ /* 0x040fe40000010892 */
[----:B------:R-:W-:Y:S02]  /*4ac0*/  FADD.FTZ R152, RZ, R152 ;  /* 0x00000098ff987221 */ /* 0x000fe40000010000 */
[----:B------:R-:W-:Y:S01]  /*4ad0*/  FADD.FTZ R150, R207, R150 ;  /* 0x00000096cf967221 */ /* 0x000fe20000010000 */
[----:B------:R-:W-:Y:S01]  /*4ae0*/  HADD2.F32 R205, -RZ, R59.H0_H0 ;  /* 0x2000003bffcd7230 */ /* 0x000fe20000004100 */
[----:B------:R-:W-:-:S02]  /*4af0*/  FFMA.FTZ R147, R112, R148, R147 ;  /* 0x0000009470937223 */ /* 0x000fc40000010093 */
[----:B------:R-:W-:Y:S02]  /*4b00*/  FMUL.FTZ R148, R143, R146 ;  /* 0x000000928f947220 */ /* 0x000fe40000410000 */
[C---:B------:R-:W-:Y:S02]  /*4b10*/  FMUL.FTZ R149, R141.reuse, R152 ;  /* 0x000000988d957220 */ /* 0x040fe40000410000 */
[-C--:B------:R-:W-:Y:S02]  /*4b20*/  FMUL.FTZ R151, R141, R150.reuse ;  /* 0x000000968d977220 */ /* 0x080fe40000410000 */
[-C--:B------:R-:W-:Y:S02]  /*4b30*/  FMUL.FTZ R145, R143, R147.reuse ;  /* 0x000000938f917220 */ /* 0x080fe40000410000 */
[----:B------:R-:W-:Y:S02]  /*4b40*/  FFMA.FTZ R148, R144, R147, R148 ;  /* 0x0000009390947223 */ /* 0x000fe40000010094 */
[----:B------:R-:W-:-:S02]  /*4b50*/  FFMA.FTZ R150, R142, R150, -R149 ;  /* 0x000000968e967223 */ /* 0x000fc40000010895 */
[----:B------:R-:W-:Y:S02]  /*4b60*/  FFMA.FTZ R151, R142, R152, R151 ;  /* 0x000000988e977223 */ /* 0x000fe40000010097 */
[----:B------:R-:W-:Y:S01]  /*4b70*/  FMUL.FTZ R205, R205, R30 ;  /* 0x0000001ecdcd7220 */ /* 0x000fe20000410000 */
[--C-:B------:R-:W-:Y:S01]  /*4b80*/  HADD2.F32 R155, -RZ, R69.reuse.H1_H1 ;  /* 0x30000045ff9b7230 */ /* 0x100fe20000004100 */
[----:B------:R-:W-:Y:S02]  /*4b90*/  FFMA.FTZ R145, R144, R146, -R145 ;  /* 0x0000009290917223 */ /* 0x000fe40000010891 */
[----:B------:R-:W-:Y:S02]  /*4ba0*/  FMUL.FTZ R200, R141, R148 ;  /* 0x000000948dc87220 */ /* 0x000fe40000410000 */
[----:B------:R-:W-:Y:S02]  /*4bb0*/  FADD.FTZ R151, RZ, R151 ;  /* 0x00000097ff977221 */ /* 0x000fe40000010000 */
[----:B------:R-:W-:Y:S01]  /*4bc0*/  FADD.FTZ R150, R205, R150 ;  /* 0x00000096cd967221 */ /* 0x000fe20000010000 */
[--C-:B--2---:R-:W-:Y:S01]  /*4bd0*/  HADD2.F32 R134, -RZ, R68.reuse.H0_H0 ;  /* 0x20000044ff867230 */ /* 0x104fe20000004100 */
[-C--:B------:R-:W-:Y:S01]  /*4be0*/  FMUL.FTZ R147, R141, R145.reuse ;  /* 0x000000918d937220 */ /* 0x080fe20000410000 */
[----:B0-----:R-:W-:Y:S01]  /*4bf0*/  HADD2.F32 R135, -RZ, R69.H0_H0 ;  /* 0x20000045ff877230 */ /* 0x001fe20000004100 */
[----:B------:R-:W-:Y:S01]  /*4c00*/  FFMA.FTZ R200, R142, R145, -R200 ;  /* 0x000000918ec87223 */ /* 0x000fe200000108c8 */
[----:B------:R-:W-:Y:S01]  /*4c10*/  HADD2.F32 R145, -RZ, R68.H1_H1 ;  /* 0x30000044ff917230 */ /* 0x000fe20000004100 */
[C---:B------:R-:W-:Y:S01]  /*4c20*/  FMUL.FTZ R201, R139.reuse, R151 ;  /* 0x000000978bc97220 */ /* 0x040fe20000410000 */
[--C-:B------:R-:W-:Y:S01]  /*4c30*/  HADD2.F32 R154, -RZ, R70.reuse.H0_H0 ;  /* 0x20000046ff9a7230 */ /* 0x100fe20000004100 */
[----:B------:R-:W-:Y:S01]  /*4c40*/  FMUL.FTZ R199, R139, R150 ;  /* 0x000000968bc77220 */ /* 0x000fe20000410000 */
[----:B------:R-:W-:Y:S01]  /*4c50*/  HADD2.F32 R157, -RZ, R70.H1_H1 ;  /* 0x30000046ff9d7230 */ /* 0x000fe20000004100 */
[----:B-1----:R-:W-:-:S02]  /*4c60*/  FMUL.FTZ R68, R155, UR24 ;  /* 0x000000189b447c20 */ /* 0x002fc40008410000 */
[----:B------:R-:W-:Y:S02]  /*4c70*/  FMUL.FTZ R70, R155, UR23 ;  /* 0x000000179b467c20 */ /* 0x000fe40008410000 */
[C---:B------:R-:W-:Y:S02]  /*4c80*/  FFMA.FTZ R201, R140.reuse, R150, -R201 ;  /* 0x000000968cc97223 */ /* 0x040fe400000108c9 */
[----:B------:R-:W-:Y:S01]  /*4c90*/  FFMA.FTZ R199, R140, R151, R199 ;  /* 0x000000978cc77223 */ /* 0x000fe200000100c7 */
[----:B------:R-:W-:Y:S01]  /*4ca0*/  HADD2.F32 R159, -RZ, R71.H1_H1 ;  /* 0x30000047ff9f7230 */ /* 0x000fe20000004100 */
[----:B------:R-:W-:Y:S02]  /*4cb0*/  FFMA.FTZ R202, R142, R148, R147 ;  /* 0x000000948eca7223 */ /* 0x000fe40000010093 */
[----:B------:R-:W-:Y:S02]  /*4cc0*/  FADD.FTZ R150, R92, R92 ;  /* 0x0000005c5c967221 */ /* 0x000fe40000010000 */
[----:B------:R-:W-:-:S02]  /*4cd0*/  FFMA.FTZ R151, R135, UR23, -R68 ;  /* 0x0000001787977c23 */ /* 0x000fc40008010844 */
[----:B------:R-:W-:Y:S01]  /*4ce0*/  FFMA.FTZ R147, R135, UR24, R70 ;  /* 0x0000001887937c23 */ /* 0x000fe20008010046 */
[----:B------:R-:W-:Y:S01]  /*4cf0*/  HADD2.F32 R156, -RZ, R71.H0_H0 ;  /* 0x20000047ff9c7230 */ /* 0x000fe20000004100 */
[C---:B------:R-:W-:Y:S02]  /*4d00*/  FMUL.FTZ R69, R145.reuse, UR24 ;  /* 0x0000001891457c20 */ /* 0x040fe40008410000 */
[----:B------:R-:W-:Y:S02]  /*4d10*/  FMUL.FTZ R71, R145, UR23 ;  /* 0x0000001791477c20 */ /* 0x000fe40008410000 */
[C---:B------:R-:W-:Y:S02]  /*4d20*/  FMUL.FTZ R151, R150.reuse, R151 ;  /* 0x0000009796977220 */ /* 0x040fe40000410000 */
[----:B------:R-:W-:Y:S02]  /*4d30*/  FMUL.FTZ R150, R150, R147 ;  /* 0x0000009396967220 */ /* 0x000fe40000410000 */
[----:B------:R-:W-:-:S02]  /*4d40*/  FMUL.FTZ R147, R159, UR24 ;  /* 0x000000189f937c20 */ /* 0x000fc40008410000 */
[----:B------:R-:W-:Y:S02]  /*4d50*/  FADD.FTZ R152, R93, R93 ;  /* 0x0000005d5d987221 */ /* 0x000fe40000010000 */
[C---:B------:R-:W-:Y:S02]  /*4d60*/  FFMA.FTZ R69, R134.reuse, UR23, -R69 ;  /* 0x0000001786457c23 */ /* 0x040fe40008010845 */
[----:B------:R-:W-:Y:S02]  /*4d70*/  FMUL.FTZ R149, R159, UR23 ;  /* 0x000000179f957c20 */ /* 0x000fe40008410000 */
[----:B------:R-:W-:Y:S02]  /*4d80*/  FFMA.FTZ R71, R134, UR24, R71 ;  /* 0x0000001886477c23 */ /* 0x000fe40008010047 */
[----:B------:R-:W-:Y:S02]  /*4d90*/  FADD.FTZ R146, R90, R90 ;  /* 0x0000005a5a927221 */ /* 0x000fe40000010000 */
[----:B------:R-:W-:-:S02]  /*4da0*/  FFMA.FTZ R147, R156, UR23, -R147 ;  /* 0x000000179c937c23 */ /* 0x000fc40008010893 */
[----:B------:R-:W-:Y:S02]  /*4db0*/  FMUL.FTZ R153, R152, R69 ;  /* 0x0000004598997220 */ /* 0x000fe40000410000 */
[----:B------:R-:W-:Y:S02]  /*4dc0*/  FFMA.FTZ R161, R156, UR24, R149 ;  /* 0x000000189ca17c23 */ /* 0x000fe40008010095 */
[----:B------:R-:W-:Y:S02]  /*4dd0*/  FMUL.FTZ R152, R152, R71 ;  /* 0x0000004798987220 */ /* 0x000fe40000410000 */
[C---:B------:R-:W-:Y:S02]  /*4de0*/  FMUL.FTZ R69, R157.reuse, UR24 ;  /* 0x000000189d457c20 */ /* 0x040fe40008410000 */
[----:B------:R-:W-:Y:S02]  /*4df0*/  FMUL.FTZ R71, R157, UR23 ;  /* 0x000000179d477c20 */ /* 0x000fe40008410000 */
[----:B------:R-:W-:-:S02]  /*4e00*/  FMUL.FTZ R147, R146, R147 ;  /* 0x0000009392937220 */ /* 0x000fc40000410000 */
[----:B------:R-:W-:Y:S01]  /*4e10*/  FMUL.FTZ R146, R146, R161 ;  /* 0x000000a192927220 */ /* 0x000fe20000410000 */
[--C-:B---3--:R-:W-:Y:S01]  /*4e20*/  HADD2.F32 R161, -RZ, R72.reuse.H1_H1 ;  /* 0x30000048ffa17230 */ /* 0x108fe20000004100 */
[----:B------:R-:W-:Y:S02]  /*4e30*/  FADD.FTZ R148, R91, R91 ;  /* 0x0000005b5b947221 */ /* 0x000fe40000010000 */
[C---:B------:R-:W-:Y:S02]  /*4e40*/  FFMA.FTZ R69, R154.reuse, UR23, -R69 ;  /* 0x000000179a457c23 */ /* 0x040fe40008010845 */
[----:B------:R-:W-:Y:S01]  /*4e50*/  FFMA.FTZ R71, R154, UR24, R71 ;  /* 0x000000189a477c23 */ /* 0x000fe20008010047 */
[----:B------:R-:W-:Y:S01]  /*4e60*/  ISETP.NE.AND P0, PT, R100, 0x3f, PT ;  /* 0x0000003f6400780c */ /* 0x000fe20003f05270 */
[C---:B------:R-:W-:Y:S01]  /*4e70*/  FMUL.FTZ R149, R148.reuse, R69 ;  /* 0x0000004594957220 */ /* 0x040fe20000410000 */
[----:B------:R-:W-:Y:S01]  /*4e80*/  HADD2.F32 R158, -RZ, R72.H0_H0 ;  /* 0x20000048ff9e7230 */ /* 0x000fe20000004100 */
[----:B------:R-:W-:Y:S01]  /*4e90*/  FMUL.FTZ R148, R148, R71 ;  /* 0x0000004794947220 */ /* 0x000fe20000410000 */
[----:B------:R-:W-:Y:S01]  /*4ea0*/  HADD2.F32 R171, -RZ, R73.H1_H1 ;  /* 0x30000049ffab7230 */ /* 0x000fe20000004100 */
[----:B------:R-:W-:-:S02]  /*4eb0*/  FMUL.FTZ R69, R161, UR24 ;  /* 0x00000018a1457c20 */ /* 0x000fc40008410000 */
[----:B------:R-:W-:Y:S01]  /*4ec0*/  FMUL.FTZ R71, R161, UR23 ;  /* 0x00000017a1477c20 */ /* 0x000fe20008410000 */
[--C-:B------:R-:W-:Y:S01]  /*4ed0*/  HADD2.F32 R173, -RZ, R74.reuse.H1_H1 ;  /* 0x3000004affad7230 */ /* 0x100fe20000004100 */
[----:B------:R-:W-:Y:S01]  /*4ee0*/  FADD.FTZ R168, R89, R89 ;  /* 0x0000005959a87221 */ /* 0x000fe20000010000 */
[----:B------:R-:W-:Y:S01]  /*4ef0*/  HADD2.F32 R160, -RZ, R73.H0_H0 ;  /* 0x20000049ffa07230 */ /* 0x000fe20000004100 */
[C---:B------:R-:W-:Y:S01]  /*4f00*/  FFMA.FTZ R69, R158.reuse, UR23, -R69 ;  /* 0x000000179e457c23 */ /* 0x040fe20008010845 */
[--C-:B------:R-:W-:Y:S01]  /*4f10*/  HADD2.F32 R172, -RZ, R75.reuse.H0_H0 ;  /* 0x2000004bffac7230 */ /* 0x100fe20000004100 */
[----:B------:R-:W-:Y:S01]  /*4f20*/  FFMA.FTZ R71, R158, UR24, R71 ;  /* 0x000000189e477c23 */ /* 0x000fe20008010047 */
[----:B------:R-:W-:Y:S01]  /*4f30*/  HADD2.F32 R175, -RZ, R75.H1_H1 ;  /* 0x3000004bffaf7230 */ /* 0x000fe20000004100 */
[C---:B------:R-:W-:Y:S01]  /*4f40*/  FMUL.FTZ R73, R171.reuse, UR24 ;  /* 0x00000018ab497c20 */ /* 0x040fe20008410000 */
[----:B------:R-:W-:Y:S01]  /*4f50*/  HADD2.F32 R170, -RZ, R74.H0_H0 ;  /* 0x2000004affaa7230 */ /* 0x000fe20000004100 */
[----:B------:R-:W-:-:S02]  /*4f60*/  FMUL.FTZ R75, R171, UR23 ;  /* 0x00000017ab4b7c20 */ /* 0x000fc40008410000 */
[C---:B------:R-:W-:Y:S01]  /*4f70*/  FMUL.FTZ R169, R168.reuse, R69 ;  /* 0x00000045a8a97220 */ /* 0x040fe20000410000 */
[--C-:B----4-:R-:W-:Y:S01]  /*4f80*/  HADD2.F32 R174, -RZ, R76.reuse.H0_H0 ;  /* 0x2000004cffae7230 */ /* 0x110fe20000004100 */
[----:B------:R-:W-:Y:S01]  /*4f90*/  FMUL.FTZ R168, R168, R71 ;  /* 0x00000047a8a87220 */ /* 0x000fe20000410000 */
[----:B------:R-:W-:Y:S01]  /*4fa0*/  HADD2.F32 R177, -RZ, R76.H1_H1 ;  /* 0x3000004cffb17230 */ /* 0x000fe20000004100 */
[C---:B------:R-:W-:Y:S01]  /*4fb0*/  FMUL.FTZ R69, R173.reuse, UR24 ;  /* 0x00000018ad457c20 */ /* 0x040fe20008410000 */
[--C-:B------:R-:W-:Y:S01]  /*4fc0*/  HADD2.F32 R176, -RZ, R77.reuse.H0_H0 ;  /* 0x2000004dffb07230 */ /* 0x100fe20000004100 */
[----:B------:R-:W-:Y:S01]  /*4fd0*/  FADD.FTZ R166, R88, R88 ;  /* 0x0000005858a67221 */ /* 0x000fe20000010000 */
[----:B------:R-:W-:Y:S01]  /*4fe0*/  HADD2.F32 R185, -RZ, R77.H1_H1 ;  /* 0x3000004dffb97230 */ /* 0x000fe20000004100 */
[----:B------:R-:W-:Y:S01]  /*4ff0*/  FFMA.FTZ R73, R160, UR23, -R73 ;  /* 0x00000017a0497c23 */ /* 0x000fe20008010849 */
[----:B------:R0:W1:Y:S01]  /*5000*/  @P0 LDS.64 R76, [R100.X8+0x49e8] ;  /* 0x0049e800644c0984 */ /* 0x0000620000008a00 */
[----:B------:R-:W-:-:S02]  /*5010*/  FMUL.FTZ R71, R173, UR23 ;  /* 0x00000017ad477c20 */ /* 0x000fc40008410000 */
[----:B------:R-:W-:Y:S02]  /*5020*/  FFMA.FTZ R75, R160, UR24, R75 ;  /* 0x00000018a04b7c23 */ /* 0x000fe4000801004b */
[----:B------:R-:W-:Y:S02]  /*5030*/  FADD.FTZ R164, R87, R87 ;  /* 0x0000005757a47221 */ /* 0x000fe40000010000 */
[----:B------:R-:W-:Y:S02]  /*5040*/  FFMA.FTZ R69, R170, UR23, -R69 ;  /* 0x00000017aa457c23 */ /* 0x000fe40008010845 */
[----:B------:R-:W-:Y:S02]  /*5050*/  FMUL.FTZ R167, R166, R73 ;  /* 0x00000049a6a77220 */ /* 0x000fe40000410000 */
[----:B------:R-:W-:Y:S02]  /*5060*/  FFMA.FTZ R71, R170, UR24, R71 ;  /* 0x00000018aa477c23 */ /* 0x000fe40008010047 */
[----:B------:R-:W-:-:S02]  /*5070*/  FMUL.FTZ R166, R166, R75 ;  /* 0x0000004ba6a67220 */ /* 0x000fc40000410000 */
[C---:B------:R-:W-:Y:S02]  /*5080*/  FMUL.FTZ R73, R175.reuse, UR24 ;  /* 0x00000018af497c20 */ /* 0x040fe40008410000 */
[----:B------:R-:W-:Y:S02]  /*5090*/  FMUL.FTZ R75, R175, UR23 ;  /* 0x00000017af4b7c20 */ /* 0x000fe40008410000 */
[C---:B------:R-:W-:Y:S02]  /*50a0*/  FMUL.FTZ R165, R164.reuse, R69 ;  /* 0x00000045a4a57220 */ /* 0x040fe40000410000 */
[----:B------:R-:W-:Y:S02]  /*50b0*/  FMUL.FTZ R164, R164, R71 ;  /* 0x00000047a4a47220 */ /* 0x000fe40000410000 */
[----:B------:R-:W-:Y:S02]  /*50c0*/  FMUL.FTZ R69, R177, UR24 ;  /* 0x00000018b1457c20 */ /* 0x000fe40008410000 */
[----:B------:R-:W-:-:S02]  /*50d0*/  FADD.FTZ R162, R86, R86 ;  /* 0x0000005656a27221 */ /* 0x000fc40000010000 */
[C---:B------:R-:W-:Y:S02]  /*50e0*/  FFMA.FTZ R73, R172.reuse, UR23, -R73 ;  /* 0x00000017ac497c23 */ /* 0x040fe40008010849 */
[----:B------:R-:W-:Y:S02]  /*50f0*/  FMUL.FTZ R71, R177, UR23 ;  /* 0x00000017b1477c20 */ /* 0x000fe40008410000 */
[----:B------:R-:W-:Y:S01]  /*5100*/  FFMA.FTZ R75, R172, UR24, R75 ;  /* 0x00000018ac4b7c23 */ /* 0x000fe2000801004b */
[----:B------:R-:W-:Y:S01]  /*5110*/  HADD2.F32 R191, -RZ, R78.H1_H1 ;  /* 0x3000004effbf7230 */ /* 0x000fe20000004100 */
[----:B------:R-:W-:Y:S02]  /*5120*/  FADD.FTZ R182, R50, R50 ;  /* 0x0000003232b67221 */ /* 0x000fe40000010000 */
[----:B------:R-:W-:Y:S02]  /*5130*/  FFMA.FTZ R69, R174, UR23, -R69 ;  /* 0x00000017ae457c23 */ /* 0x000fe40008010845 */
[----:B------:R-:W-:-:S02]  /*5140*/  FMUL.FTZ R163, R162, R73 ;  /* 0x00000049a2a37220 */ /* 0x000fc40000410000 */
[----:B------:R-:W-:Y:S02]  /*5150*/  FFMA.FTZ R71, R174, UR24, R71 ;  /* 0x00000018ae477c23 */ /* 0x000fe40008010047 */
[----:B------:R-:W-:Y:S02]  /*5160*/  FMUL.FTZ R162, R162, R75 ;  /* 0x0000004ba2a27220 */ /* 0x000fe40000410000 */
[C---:B------:R-:W-:Y:S01]  /*5170*/  FMUL.FTZ R73, R185.reuse, UR24 ;  /* 0x00000018b9497c20 */ /* 0x040fe20008410000 */
[----:B------:R-:W-:Y:S01]  /*5180*/  HADD2.F32 R184, -RZ, R78.H0_H0 ;  /* 0x2000004effb87230 */ /* 0x000fe20000004100 */
[----:B------:R-:W-:Y:S01]  /*5190*/  FMUL.FTZ R75, R185, UR23 ;  /* 0x00000017b94b7c20 */ /* 0x000fe20008410000 */
[----:B------:R-:W-:Y:S01]  /*51a0*/  HADD2.F32 R192, -RZ, R80.H1_H1 ;  /* 0x30000050ffc07230 */ /* 0x000fe20000004100 */
[C---:B------:R-:W-:Y:S01]  /*51b0*/  FMUL.FTZ R183, R182.reuse, R69 ;  /* 0x00000045b6b77220 */ /* 0x040fe20000410000 */
[----:B------:R-:W-:Y:S01]  /*51c0*/  HADD2.F32 R193, -RZ, R79.H1_H1 ;  /* 0x3000004fffc17230 */ /* 0x000fe20000004100 */
[----:B------:R-:W-:-:S02]  /*51d0*/  FMUL.FTZ R182, R182, R71 ;  /* 0x00000047b6b67220 */ /* 0x000fc40000410000 */
[C---:B------:R-:W-:Y:S02]  /*51e0*/  FMUL.FTZ R69, R191.reuse, UR24 ;  /* 0x00000018bf457c20 */ /* 0x040fe40008410000 */
[----:B------:R-:W-:Y:S02]  /*51f0*/  FADD.FTZ R180, R48, R48 ;  /* 0x0000003030b47221 */ /* 0x000fe40000010000 */
[C---:B------:R-:W-:Y:S02]  /*5200*/  FFMA.FTZ R73, R176.reuse, UR23, -R73 ;  /* 0x00000017b0497c23 */ /* 0x040fe40008010849 */
[----:B------:R-:W-:Y:S02]  /*5210*/  FMUL.FTZ R71, R191, UR23 ;  /* 0x00000017bf477c20 */ /* 0x000fe40008410000 */
[----:B------:R-:W-:Y:S01]  /*5220*/  FFMA.FTZ R75, R176, UR24, R75 ;  /* 0x00000018b04b7c23 */ /* 0x000fe2000801004b */
[----:B------:R-:W-:Y:S01]  /*5230*/  HADD2.F32 R195, -RZ, R80.H0_H0 ;  /* 0x20000050ffc37230 */ /* 0x000fe20000004100 */
[----:B------:R-:W-:Y:S01]  /*5240*/  FADD.FTZ R178, R46, R46 ;  /* 0x0000002e2eb27221 */ /* 0x000fe20000010000 */
[----:B------:R-:W-:Y:S01]  /*5250*/  HADD2.F32 R190, -RZ, R79.H0_H0 ;  /* 0x2000004fffbe7230 */ /* 0x000fe20000004100 */
[----:B------:R-:W-:-:S02]  /*5260*/  FFMA.FTZ R69, R184, UR23, -R69 ;  /* 0x00000017b8457c23 */ /* 0x000fc40008010845 */
[----:B------:R-:W-:Y:S02]  /*5270*/  FMUL.FTZ R181, R180, R73 ;  /* 0x00000049b4b57220 */ /* 0x000fe40000410000 */
[----:B------:R-:W-:Y:S02]  /*5280*/  FFMA.FTZ R71, R184, UR24, R71 ;  /* 0x00000018b8477c23 */ /* 0x000fe40008010047 */
[----:B------:R-:W-:Y:S02]  /*5290*/  FMUL.FTZ R68, R192, UR24 ;  /* 0x00000018c0447c20 */ /* 0x000fe40008410000 */
[----:B------:R-:W-:Y:S02]  /*52a0*/  FMUL.FTZ R180, R180, R75 ;  /* 0x0000004bb4b47220 */ /* 0x000fe40000410000 */
[C---:B------:R-:W-:Y:S02]  /*52b0*/  FMUL.FTZ R73, R193.reuse, UR24 ;  /* 0x00000018c1497c20 */ /* 0x040fe40008410000 */
[----:B------:R-:W-:Y:S01]  /*52c0*/  FMUL.FTZ R75, R193, UR23 ;  /* 0x00000017c14b7c20 */ /* 0x000fe20008410000 */
[--C-:B------:R-:W-:Y:S01]  /*52d0*/  HADD2.F32 R194, -RZ, R81.reuse.H0_H0 ;  /* 0x20000051ffc27230 */ /* 0x100fe20000004100 */
[C---:B------:R-:W-:Y:S01]  /*52e0*/  FMUL.FTZ R179, R178.reuse, R69 ;  /* 0x00000045b2b37220 */ /* 0x040fe20000410000 */
[----:B------:R-:W-:Y:S01]  /*52f0*/  HADD2.F32 R81, -RZ, R81.H1_H1 ;  /* 0x30000051ff517230 */ /* 0x000fe20000004100 */
[----:B------:R-:W-:-:S02]  /*5300*/  FMUL.FTZ R178, R178, R71 ;  /* 0x00000047b2b27220 */ /* 0x000fc40000410000 */
[----:B------:R-:W-:Y:S02]  /*5310*/  FADD.FTZ R197, R42, R42 ;  /* 0x0000002a2ac57221 */ /* 0x000fe40000010000 */
[----:B------:R-:W-:Y:S01]  /*5320*/  FFMA.FTZ R68, R195, UR23, -R68 ;  /* 0x00000017c3447c23 */ /* 0x000fe20008010844 */
[----:B------:R-:W-:Y:S01]  /*5330*/  HADD2.F32 R220, -RZ, R59.H1_H1 ;  /* 0x3000003bffdc7230 */ /* 0x000fe20000004100 */
[----:B------:R-:W-:Y:S02]  /*5340*/  FADD.FTZ R78, R44, R44 ;  /* 0x0000002c2c4e7221 */ /* 0x000fe40000010000 */
[C---:B------:R-:W-:Y:S02]  /*5350*/  FFMA.FTZ R73, R190.reuse, UR23, -R73 ;  /* 0x00000017be497c23 */ /* 0x040fe40008010849 */
[----:B------:R-:W-:Y:S01]  /*5360*/  FMUL.FTZ R71, R139, R202 ;  /* 0x000000ca8b477220 */ /* 0x000fe20000410000 */
[--C-:B------:R-:W-:Y:S01]  /*5370*/  HADD2.F32 R196, -RZ, R82.reuse.H0_H0 ;  /* 0x20000052ffc47230 */ /* 0x100fe20000004100 */
[----:B------:R-:W-:Y:S01]  /*5380*/  FFMA.FTZ R75, R190, UR24, R75 ;  /* 0x00000018be4b7c23 */ /* 0x000fe2000801004b */
[----:B------:R-:W-:Y:S01]  /*5390*/  HADD2.F32 R198, -RZ, R82.H1_H1 ;  /* 0x30000052ffc67230 */ /* 0x000fe20000004100 */
[----:B------:R-:W-:-:S02]  /*53a0*/  FMUL.FTZ R70, R192, UR23 ;  /* 0x00000017c0467c20 */ /* 0x000fc40008410000 */
[----:B------:R-:W-:Y:S02]  /*53b0*/  FMUL.FTZ R82, R197, R68 ;  /* 0x00000044c5527220 */ /* 0x000fe40000410000 */
[----:B------:R-:W-:Y:S02]  /*53c0*/  FMUL.FTZ R79, R78, R73 ;  /* 0x000000494e4f7220 */ /* 0x000fe40000410000 */
[-C--:B------:R-:W-:Y:S02]  /*53d0*/  FFMA.FTZ R68, R140, R200.reuse, -R71 ;  /* 0x000000c88c447223 */ /* 0x080fe40000010847 */
[----:B------:R-:W-:Y:S02]  /*53e0*/  FMUL.FTZ R78, R78, R75 ;  /* 0x0000004b4e4e7220 */ /* 0x000fe40000410000 */
[----:B------:R-:W-:Y:S02]  /*53f0*/  FFMA.FTZ R70, R195, UR24, R70 ;  /* 0x00000018c3467c23 */ /* 0x000fe40008010046 */
[----:B------:R-:W-:Y:S01]  /*5400*/  FMUL.FTZ R71, R81, UR24 ;  /* 0x0000001851477c20 */ /* 0x000fe20008410000 */
[----:B------:R-:W-:Y:S01]  /*5410*/  BSSY B0, `(.L_x_6707) ;  /* 0x0000016000007945 */ /* 0x000fe20003800000 */
[----:B------:R-:W-:-:S02]  /*5420*/  FMUL.FTZ R69, R139, R200 ;  /* 0x000000c88b457220 */ /* 0x000fc40000410000 */
[----:B------:R-:W-:Y:S02]  /*5430*/  FMUL.FTZ R75, R81, UR23 ;  /* 0x00000017514b7c20 */ /* 0x000fe40008410000 */
[----:B------:R-:W-:Y:S01]  /*5440*/  FMUL.FTZ R220, R220, R25 ;  /* 0x00000019dcdc7220 */ /* 0x000fe20000410000 */
[--C-:B------:R-:W-:Y:S01]  /*5450*/  HADD2.F32 R80, -RZ, R83.reuse.H0_H0 ;  /* 0x20000053ff507230 */ /* 0x100fe20000004100 */
[----:B------:R-:W-:Y:S01]  /*5460*/  FMUL.FTZ R197, R197, R70 ;  /* 0x00000046c5c57220 */ /* 0x000fe20000410000 */
[----:B------:R-:W-:Y:S01]  /*5470*/  HADD2.F32 R83, -RZ, R83.H1_H1 ;  /* 0x30000053ff537230 */ /* 0x000fe20000004100 */
[----:B------:R-:W-:Y:S02]  /*5480*/  FFMA.FTZ R73, R194, UR23, -R71 ;  /* 0x00000017c2497c23 */ /* 0x000fe40008010847 */
[----:B------:R-:W-:Y:S02]  /*5490*/  FFMA.FTZ R69, R140, R202, R69 ;  /* 0x000000ca8c457223 */ /* 0x000fe40000010045 */
[----:B------:R-:W-:-:S02]  /*54a0*/  FADD.FTZ R200, R40, R40 ;  /* 0x0000002828c87221 */ /* 0x000fc40000010000 */
[----:B------:R-:W-:Y:S02]  /*54b0*/  FFMA.FTZ R75, R194, UR24, R75 ;  /* 0x00000018c24b7c23 */ /* 0x000fe4000801004b */
[----:B------:R-:W-:Y:S02]  /*54c0*/  FADD.FTZ R70, R220, R201 ;  /* 0x000000c9dc467221 */ /* 0x000fe40000010000 */
[----:B------:R-:W-:Y:S01]  /*54d0*/  FADD.FTZ R71, RZ, R199 ;  /* 0x000000c7ff477221 */ /* 0x000fe20000010000 */
[----:B------:R-:W-:Y:S05]  /*54e0*/  @P0 BRA `(.L_x_6708) ;  /* 0x0000008000000947 */ /* 0x000fea0003800000 */
[----:B01----:R-:W-:Y:S02]  /*54f0*/  ISETP.NE.AND P0, PT, R96, c[0x0][0x174], PT ;  /* 0x00005d0060007a0c */ /* 0x003fe40003f05270 */
[----:B------:R-:W-:-:S11]  /*5500*/  MOV R76, 0x3f800000 ;  /* 0x3f800000004c7802 */ /* 0x000fd60000000f00 */
[----:B------:R-:W-:-:S04]  /*5510*/  @P0 LEA.HI R72, R96, R96, RZ, 0x1 ;  /* 0x0000006060480211 */ /* 0x000fc800078f08ff */
[----:B------:R-:W-:-:S04]  /*5520*/  @P0 LOP3.LUT R77, R72, 0xfffffe, RZ, 0xc0, !PT ;  /* 0x00fffffe484d0812 */ /* 0x000fc800078ec0ff */
[----:B------:R-:W-:Y:S02]  /*5530*/  @P0 IADD3 R199, -R77, R96, RZ ;  /* 0x000000604dc70210 */ /* 0x000fe40007ffe1ff */
[----:B------:R-:W-:Y:S02]  /*5540*/  MOV R77, RZ ;  /* 0x000000ff004d7202 */ /* 0x000fe40000000f00 */
[----:B------:R-:W-:-:S05]  /*5550*/  @P0 LEA R199, R199, R0, 0x8 ;  /* 0x00000000c7c70211 */ /* 0x000fca00078e40ff */
[----:B------:R0:W1:Y:S02]  /*5560*/  @P0 LDS.64 R76, [R199.X8+0x39e0] ;  /* 0x0039e000c74c0984 */ /* 0x0000640000008a00 */
.L_x_6708:
[----:B01----:R-:W-:Y:S05]  /*5570*/  BSYNC B0 ;  /* 0x0000000000007941 */ /* 0x003fea0003800000 */
.L_x_6707:
[----:B------:R-:W-:Y:S01]  /*5580*/  ISETP.GT.U32.AND P0, PT, R100, 0x1f, PT ;  /* 0x0000001f6400780c */ /* 0x000fe20003f04070 */
[C---:B------:R-:W-:Y:S01]  /*5590*/  FMUL.FTZ R199, R200.reuse, R73 ;  /* 0x00000049c8c77220 */ /* 0x040fe20000410000 */
[----:B------:R0:W-:Y:S01]  /*55a0*/  STS.128 [R100.X16+0x31d0], R68 ;  /* 0x0031d04464007388 */ /* 0x0001e2000000cc00 */
[----:B------:R-:W-:Y:S01]  /*55b0*/  FMUL.FTZ R200, R200, R75 ;  /* 0x0000004bc8c87220 */ /* 0x000fe20000410000 */
[----:B------:R-:W-:Y:S01]  /*55c0*/  BSSY B0, `(.L_x_6709) ;  /* 0x00000ae000007945 */ /* 0x000fe20003800000 */
[C---:B------:R-:W-:Y:S02]  /*55d0*/  FMUL.FTZ R73, R198.reuse, UR24 ;  /* 0x00000018c6497c20 */ /* 0x040fe40008410000 */
[C---:B------:R-:W-:Y:S02]  /*55e0*/  FMUL.FTZ R201, R83.reuse, UR24 ;  /* 0x0000001853c97c20 */ /* 0x040fe40008410000 */
        /* <DEDUP_REMOVED lines=29> */
.L_x_6815:
        /* <DEDUP_REMOVED lines=69> */
.L_x_6816:
[----:B------:R-:W-:Y:S01]  /*5c10*/  MOV R224, R70 ;  /* 0x0000004600e07202 */ /* 0x000fe20000000f00 */
[-C--:B0--3--:R-:W-:Y:S01]  /*5c20*/  FMUL.FTZ R70, R229, R72.reuse ;  /* 0x00000048e5467220 */ /* 0x089fe20000410000 */
[----:B------:R-:W-:Y:S01]  /*5c30*/  ISETP.GE.AND P0, PT, R99, 0x10, PT ;  /* 0x000000106300780c */ /* 0x000fe20003f06270 */
[----:B--2---:R-:W-:-:S02]  /*5c40*/  FMUL.FTZ R68, R225, R72 ;  /* 0x00000048e1447220 */ /* 0x004fc40000410000 */
[C---:B-1----:R-:W-:Y:S02]  /*5c50*/  FFMA.FTZ R222, R71.reuse, R224, R70 ;  /* 0x000000e047de7223 */ /* 0x042fe40000010046 */
[----:B------:R-:W-:Y:S02]  /*5c60*/  FMUL.FTZ R70, R71, R72 ;  /* 0x0000004847467220 */ /* 0x000fe40000410000 */
[C---:B----4-:R-:W-:Y:S02]  /*5c70*/  FFMA.FTZ R69, R227.reuse, R224, R68 ;  /* 0x000000e0e3457223 */ /* 0x050fe40000010044 */
[----:B------:R-:W-:Y:S02]  /*5c80*/  FMUL.FTZ R68, R227, R72 ;  /* 0x00000048e3447220 */ /* 0x000fe40000410000 */
[-C--:B------:R-:W-:Y:S01]  /*5c90*/  FFMA.FTZ R229, R229, R224.reuse, -R70 ;  /* 0x000000e0e5e57223 */ /* 0x080fe20000010846 */
[----:B------:R-:W-:Y:S01]  /*5ca0*/  FSEL R75, R72, R69, !P0 ;  /* 0x00000045484b7208 */ /* 0x000fe20004000000 */
        /* <DEDUP_REMOVED lines=9> */
[----:B-----5:R-:W-:Y:S05]  /*5d40*/  CALL.REL.NOINC `($__internal_163_$__cuda_sm70_shflsync_idx_p) ;  /* 0x0000924000007944 */ /* 0x020fea0003c00000 */
.L_x_6713:
[----:B------:R-:W-:Y:S05]  /*5d50*/  BRA.CONV ~URZ, `(.L_x_6714) ;  /* 0x000000637f007947 */ /* 0x000fea000b800000 */
[----:B-1----:R-:W-:Y:S01]  /*5d60*/  HFMA2.MMA R69, -RZ, RZ, 0, 1.847743988037109375e-06 ;  /* 0x0000001fff457435 */ /* 0x002fe200000001ff */
[----:B------:R-:W-:-:S02]  /*5d70*/  MOV R72, R75 ;  /* 0x0000004b00487202 */ /* 0x000fc40000000f00 */
[----:B------:R-:W-:Y:S02]  /*5d80*/  MOV R70, 0x1f ;  /* 0x0000001f00467802 */ /* 0x000fe40000000f00 */
[----:B------:R-:W-:Y:S02]  /*5d90*/  MOV R71, 0xffffffff ;  /* 0xffffffff00477802 */ /* 0x000fe40000000f00 */
[----:B------:R-:W-:Y:S02]  /*5da0*/  MOV R68, 0x5dc0 ;  /* 0x00005dc000447802 */ /* 0x000fe40000000f00 */
[----:B-----5:R-:W-:Y:S05]  /*5db0*/  CALL.REL.NOINC `($__internal_163_$__cuda_sm70_shflsync_idx_p) ;  /* 0x000091d000007944 */ /* 0x020fea0003c00000 */
.L_x_6714:
[----:B------:R-:W-:Y:S05]  /*5dc0*/  BRA.CONV ~URZ, `(.L_x_6715) ;  /* 0x000000637f007947 */ /* 0x000fea000b800000 */
[----:B-1----:R-:W-:Y:S01]  /*5dd0*/  HFMA2.MMA R69, -RZ, RZ, 0, 1.847743988037109375e-06 ;  /* 0x0000001fff457435 */ /* 0x002fe200000001ff */
[----:B------:R-:W-:Y:S02]  /*5de0*/  MOV R72, R74 ;  /* 0x0000004a00487202 */ /* 0x000fe40000000f00 */
[----:B------:R-:W-:Y:S02]  /*5df0*/  MOV R70, 0x1f ;  /* 0x0000001f00467802 */ /* 0x000fe40000000f00 */
[----:B------:R-:W-:Y:S02]  /*5e00*/  MOV R71, 0xffffffff ;  /* 0xffffffff00477802 */ /* 0x000fe40000000f00 */
[----:B------:R-:W-:-:S02]  /*5e10*/  MOV R68, 0x5e30 ;  /* 0x00005e3000447802 */ /* 0x000fc40000000f00 */
[----:B-----5:R-:W-:Y:S05]  /*5e20*/  CALL.REL.NOINC `($__internal_163_$__cuda_sm70_shflsync_idx_p) ;  /* 0x0000916000007944 */ /* 0x020fea0003c00000 */
.L_x_6715:
[----:B------:R-:W-:Y:S05]  /*5e30*/  BRA.CONV ~URZ, `(.L_x_6716) ;  /* 0x000000637f007947 */ /* 0x000fea000b800000 */
[----:B-1----:R-:W-:Y:S01]  /*5e40*/  HFMA2.MMA R69, -RZ, RZ, 0, 1.847743988037109375e-06 ;  /* 0x0000001fff457435 */ /* 0x002fe200000001ff */
[----:B------:R-:W-:-:S02]  /*5e50*/  MOV R72, R73 ;  /* 0x0000004900487202 */ /* 0x000fc40000000f00 */
[----:B------:R-:W-:Y:S02]  /*5e60*/  MOV R70, 0x1f ;  /* 0x0000001f00467802 */ /* 0x000fe40000000f00 */
[----:B------:R-:W-:Y:S02]  /*5e70*/  MOV R71, 0xffffffff ;  /* 0xffffffff00477802 */ /* 0x000fe40000000f00 */
[----:B------:R-:W-:Y:S02]  /*5e80*/  MOV R68, 0x5ea0 ;  /* 0x00005ea000447802 */ /* 0x000fe40000000f00 */
[----:B-----5:R-:W-:Y:S05]  /*5e90*/  CALL.REL.NOINC `($__internal_163_$__cuda_sm70_shflsync_idx_p) ;  /* 0x000090f000007944 */ /* 0x020fea0003c00000 */
.L_x_6716:
[----:B------:R-:W-:Y:S05]  /*5ea0*/  BRA.DIV ~URZ, `(.L_x_6717) ;  /* 0x00007e727f007947 */ /* 0x000fea000b800000 */
[----:B-----5:R-:W0:Y:S04]  /*5eb0*/  SHFL.IDX PT, R64, R64, RZ, 0x1f ;  /* 0x00001fff40407589 */ /* 0x020e2800000e0000 */
[----:B------:R-:W2:Y:S04]  /*5ec0*/  SHFL.IDX PT, R65, R65, RZ, 0x1f ;  /* 0x00001fff41417589 */ /* 0x000ea800000e0000 */
[----:B------:R-:W3:Y:S04]  /*5ed0*/  SHFL.IDX PT, R66, R66, RZ, 0x1f ;  /* 0x00001fff42427589 */ /* 0x000ee800000e0000 */
[----:B------:R-:W4:Y:S04]  /*5ee0*/  SHFL.IDX PT, R67, R67, RZ, 0x1f ;  /* 0x00001fff43437589 */ /* 0x000f2800000e0000 */
[----:B------:R1:W0:Y:S04]  /*5ef0*/  SHFL.UP PT, R222, R224, 0x1, RZ ;  /* 0x04200000e0de7989 */ /* 0x00022800000e00ff */
[----:B------:R-:W0:Y:S04]  /*5f00*/  SHFL.UP PT, R75, R75, 0x1, RZ ;  /* 0x042000004b4b7989 */ /* 0x000e2800000e00ff */
[----:B------:R-:W0:Y:S04]  /*5f10*/  SHFL.UP PT, R74, R74, 0x1, RZ ;  /* 0x042000004a4a7989 */ /* 0x000e2800000e00ff */
[----:B------:R-:W0:Y:S02]  /*5f20*/  SHFL.UP PT, R73, R73, 0x1, RZ ;  /* 0x0420000049497989 */ /* 0x000e2400000e00ff */
.L_x_6817:
[----:B-12---:R-:W1:Y:S01]  /*5f30*/  LDS.128 R68, [R221+0x31d0] ;  /* 0x0031d000dd447984 */ /* 0x006e620000000c00 */
[----:B0--3--:R-:W-:-:S02]  /*5f40*/  FMUL.FTZ R72, R66, R75 ;  /* 0x0000004b42487220 */ /* 0x009fc40000410000 */
[CC--:B----4-:R-:W-:Y:S02]  /*5f50*/  FMUL.FTZ R223, R67.reuse, R75.reuse ;  /* 0x0000004b43df7220 */ /* 0x0d0fe40000410000 */
        /* <DEDUP_REMOVED lines=20> */
.L_x_6710:
[----:B0-----:R-:W-:Y:S05]  /*60a0*/  BSYNC B0 ;  /* 0x0000000000007941 */ /* 0x001fea0003800000 */
.L_x_6709:
[----:B------:R-:W-:Y:S01]  /*60b0*/  WARPSYNC 0xffffffff ;  /* 0xffffffff00007948 */ /* 0x000fe20003800000 */
[----:B------:R-:W-:Y:S01]  /*60c0*/  BAR.SYNC.DEFER_BLOCKING 0x0 ;  /* 0x0000000000007b1d */ /* 0x000fe20000010000 */
[CC--:B-----5:R-:W-:Y:S01]  /*60d0*/  FMUL.FTZ R64, R139.reuse, R204.reuse ;  /* 0x000000cc8b407220 */ /* 0x0e0fe20000410000 */
        /* <DEDUP_REMOVED lines=45> */
[C---:B------:R-:W-:Y:S02]  /*63b0*/  FFMA.FTZ R72, R114.reuse, R66, -R71 ;  /* 0x0000004272487223 */ /* 0x040fe40000010847 */
[C---:B------:R-:W-:Y:S02]  /*63c0*/  FMUL.FTZ R70, R113.reuse, -R68 ;  /* 0x8000004471467220 */ /* 0x040fe40000410000 */
[----:B------:R-:W-:Y:S02]  /*63d0*/  FMUL.FTZ R66, R113, -R66 ;  /* 0x8000004271427220 */ /* 0x000fe40000410000 */
[----:B------:R-:W-:Y:S02]  /*63e0*/  FFMA.FTZ R68, R114, R68, -R67 ;  /* 0x0000004472447223 */ /* 0x000fe40000010843 */
[----:B0-----:R-:W-:-:S02]  /*63f0*/  FMUL.FTZ R67, R129, R65 ;  /* 0x0000004181437220 */ /* 0x001fc40000410000 */
[----:B------:R-:W-:Y:S02]  /*6400*/  FMUL.FTZ R129, R129, R64 ;  /* 0x0000004081817220 */ /* 0x000fe40000410000 */
[C---:B------:R-:W-:Y:S02]  /*6410*/  FFMA.FTZ R70, R114.reuse, R69, R70 ;  /* 0x0000004572467223 */ /* 0x040fe40000010046 */
[----:B------:R-:W-:Y:S02]  /*6420*/  FFMA.FTZ R73, R114, R73, R66 ;  /* 0x0000004972497223 */ /* 0x000fe40000010042 */
[----:B------:R-:W-:Y:S02]  /*6430*/  FFMA.FTZ R129, R128, R65, R129 ;  /* 0x0000004180817223 */ /* 0x000fe40000010081 */
[----:B------:R-:W-:Y:S02]  /*6440*/  FMUL.FTZ R65, R115, -R70 ;  /* 0x8000004673417220 */ /* 0x000fe40000410000 */
[----:B------:R-:W-:-:S02]  /*6450*/  FADD.FTZ R73, -R178, R73 ;  /* 0x00000049b2497221 */ /* 0x000fc40000010100 */
[----:B------:R-:W-:Y:S02]  /*6460*/  FFMA.FTZ R222, R128, R64, -R67 ;  /* 0x0000004080de7223 */ /* 0x000fe40000010843 */
[-C--:B------:R-:W-:Y:S02]  /*6470*/  FFMA.FTZ R66, R116, R68.reuse, -R65 ;  /* 0x0000004474427223 */ /* 0x080fe40000010841 */
[----:B------:R-:W-:Y:S02]  /*6480*/  FADD.FTZ R72, R179, R72 ;  /* 0x00000048b3487221 */ /* 0x000fe40000010000 */
[C---:B------:R-:W-:Y:S02]  /*6490*/  FMUL.FTZ R67, R115.reuse, -R73 ;  /* 0x8000004973437220 */ /* 0x040fe40000410000 */
[----:B------:R-:W-:Y:S02]  /*64a0*/  FMUL.FTZ R65, R115, -R68 ;  /* 0x8000004473417220 */ /* 0x000fe40000410000 */
[----:B------:R-:W-:-:S02]  /*64b0*/  FADD.FTZ R129, RZ, R129 ;  /* 0x00000081ff817221 */ /* 0x000fc40000010000 */
[----:B------:R-:W-:Y:S02]  /*64c0*/  FADD.FTZ R222, R189, R222 ;  /* 0x000000debdde7221 */ /* 0x000fe40000010000 */
[C---:B------:R-:W-:Y:S02]  /*64d0*/  FFMA.FTZ R68, R116.reuse, R72, -R67 ;  /* 0x0000004874447223 */ /* 0x040fe40000010843 */
[----:B------:R-:W-:Y:S02]  /*64e0*/  FFMA.FTZ R70, R116, R70, R65 ;  /* 0x0000004674467223 */ /* 0x000fe40000010041 */
[----:B------:R-:W-:Y:S02]  /*64f0*/  FMUL.FTZ R72, R115, -R72 ;  /* 0x8000004873487220 */ /* 0x000fe40000410000 */
[C---:B------:R-:W-:Y:S02]  /*6500*/  FMUL.FTZ R65, R137.reuse, R129 ;  /* 0x0000008189417220 */ /* 0x040fe40000410000 */
[----:B------:R-:W-:-:S02]  /*6510*/  FMUL.FTZ R64, R137, R222 ;  /* 0x000000de89407220 */ /* 0x000fc40000410000 */
[----:B------:R-:W-:Y:S02]  /*6520*/  FFMA.FTZ R73, R116, R73, R72 ;  /* 0x0000004974497223 */ /* 0x000fe40000010048 */
[C---:B------:R-:W-:Y:S02]  /*6530*/  FFMA.FTZ R65, R138.reuse, R222, -R65 ;  /* 0x000000de8a417223 */ /* 0x040fe40000010841 */
[----:B------:R-:W-:Y:S02]  /*6540*/  FFMA.FTZ R64, R138, R129, R64 ;  /* 0x000000818a407223 */ /* 0x000fe40000010040 */
[----:B------:R-:W-:Y:S02]  /*6550*/  FMUL.FTZ R67, R117, -R70 ;  /* 0x8000004675437220 */ /* 0x000fe40000410000 */
[----:B------:R-:W-:Y:S02]  /*6560*/  FADD.FTZ R73, -R180, R73 ;  /* 0x00000049b4497221 */ /* 0x000fe40000010100 */
[----:B------:R-:W-:-:S02]  /*6570*/  FADD.FTZ R224, R188, R65 ;  /* 0x00000041bce07221 */ /* 0x000fc40000010000 */
[----:B------:R-:W-:Y:S02]  /*6580*/  FADD.FTZ R128, RZ, R64 ;  /* 0x00000040ff807221 */ /* 0x000fe40000010000 */
[----:B------:R-:W-:Y:S02]  /*6590*/  FFMA.FTZ R64, R118, R66, -R67 ;  /* 0x0000004276407223 */ /* 0x000fe40000010843 */
[----:B------:R-:W-:Y:S02]  /*65a0*/  FADD.FTZ R68, R181, R68 ;  /* 0x00000044b5447221 */ /* 0x000fe40000010000 */
[----:B------:R-:W-:Y:S02]  /*65b0*/  FMUL.FTZ R71, R117, -R73 ;  /* 0x8000004975477220 */ /* 0x000fe40000410000 */
[----:B------:R-:W-:Y:S02]  /*65c0*/  FMUL.FTZ R67, R133, R224 ;  /* 0x000000e085437220 */ /* 0x000fe40000410000 */
[----:B------:R-:W-:-:S02]  /*65d0*/  FMUL.FTZ R69, R117, -R66 ;  /* 0x8000004275457220 */ /* 0x000fc40000410000 */
[----:B------:R-:W-:Y:S02]  /*65e0*/  FMUL.FTZ R65, R133, R128 ;  /* 0x0000008085417220 */ /* 0x000fe40000410000 */
[----:B------:R-:W-:Y:S02]  /*65f0*/  FFMA.FTZ R66, R118, R68, -R71 ;  /* 0x0000004476427223 */ /* 0x000fe40000010847 */
        /* <DEDUP_REMOVED lines=16> */
[C---:B------:R-:W-:Y:S02]  /*6700*/  FFMA.FTZ R68, R120.reuse, R66, -R75 ;  /* 0x0000004278447223 */ /* 0x040fe4000001084b */
[----:B------:R-:W-:Y:S02]  /*6710*/  FFMA.FTZ R71, R120, R64, -R71 ;  /* 0x0000004078477223 */ /* 0x000fe40000010847 */
[C---:B------:R-:W-:Y:S02]  /*6720*/  FMUL.FTZ R66, R119.reuse, -R66 ;  /* 0x8000004277427220 */ /* 0x040fe40000410000 */
[----:B------:R-:W-:Y:S02]  /*6730*/  FMUL.FTZ R64, R119, -R64 ;  /* 0x8000004077407220 */ /* 0x000fe40000410000 */
[----:B------:R-:W-:Y:S02]  /*6740*/  FADD.FTZ R187, RZ, R67 ;  /* 0x00000043ffbb7221 */ /* 0x000fe40000010000 */
[----:B------:R-:W-:-:S02]  /*6750*/  FMUL.FTZ R65, R127, R221 ;  /* 0x000000dd7f417220 */ /* 0x000fc40000410000 */
[C---:B------:R-:W-:Y:S02]  /*6760*/  FFMA.FTZ R73, R120.reuse, R73, R66 ;  /* 0x0000004978497223 */ /* 0x040fe40000010042 */
        /* <DEDUP_REMOVED lines=8> */
[----:B------:R-:W-:Y:S02]  /*67f0*/  FMUL.FTZ R67, R121, -R69 ;  /* 0x8000004579437220 */ /* 0x000fe40000410000 */
[----:B------:R-:W-:Y:S02]  /*6800*/  FADD.FTZ R228, R208, R65 ;  /* 0x00000041d0e47221 */ /* 0x000fe40000010000 */
[----:B------:R-:W-:-:S02]  /*6810*/  FMUL.FTZ R65, R125, R186 ;  /* 0x000000ba7d417220 */ /* 0x000fc40000410000 */
[CC--:B------:R-:W-:Y:S02]  /*6820*/  FFMA.FTZ R66, R122.reuse, R68.reuse, -R75 ;  /* 0x000000447a427223 */ /* 0x0c0fe4000001084b */
[-C--:B------:R-:W-:Y:S02]  /*6830*/  FFMA.FTZ R67, R122, R71.reuse, -R67 ;  /* 0x000000477a437223 */ /* 0x080fe40000010843 */
[C---:B------:R-:W-:Y:S02]  /*6840*/  FMUL.FTZ R68, R121.reuse, -R68 ;  /* 0x8000004479447220 */ /* 0x040fe40000410000 */
        /* <DEDUP_REMOVED lines=55> */
[----:B------:R-:W-:Y:S02]  /*6bc0*/  FMUL.FTZ R64, R117, R234 ;  /* 0x000000ea75407220 */ /* 0x000fe40000410000 */
        /* <DEDUP_REMOVED lines=9> */
[----:B------:R-:W-:Y:S02]  /*6c60*/  FADD.FTZ R73, -R146, R73 ;  /* 0x0000004992497221 */ /* 0x000fe40000010100 */
[C---:B------:R-:W-:Y:S02]  /*6c70*/  FMUL.FTZ R64, R115.reuse, R236 ;  /* 0x000000ec73407220 */ /* 0x040fe40000410000 */
[----:B------:R-:W-:Y:S02]  /*6c80*/  FFMA.FTZ R66, R132, R66, R65 ;  /* 0x0000004284427223 */ /* 0x000fe40000010041 */
[----:B------:R-:W-:-:S02]  /*6c90*/  FMUL.FTZ R65, R115, R211 ;  /* 0x000000d373417220 */ /* 0x000fc40000410000 */
[----:B------:R-:W-:Y:S02]  /*6ca0*/  FADD.FTZ R72, R147, R72 ;  /* 0x0000004893487221 */ /* 0x000fe40000010000 */
[----:B------:R-:W-:Y:S02]  /*6cb0*/  FMUL.FTZ R69, R131, -R73 ;  /* 0x8000004983457220 */ /* 0x000fe40000410000 */
[C---:B------:R-:W-:Y:S02]  /*6cc0*/  FFMA.FTZ R64, R116.reuse, R211, R64 ;  /* 0x000000d374407223 */ /* 0x040fe40000010040 */
[----:B------:R-:W-:Y:S02]  /*6cd0*/  FFMA.FTZ R65, R116, R236, -R65 ;  /* 0x000000ec74417223 */ /* 0x000fe40000010841 */
[----:B------:R-:W-:Y:S02]  /*6ce0*/  FFMA.FTZ R70, R132, R72, -R69 ;  /* 0x0000004884467223 */ /* 0x000fe40000010845 */
[----:B------:R-:W-:-:S02]  /*6cf0*/  FADD.FTZ R212, RZ, R64 ;  /* 0x00000040ffd47221 */ /* 0x000fc40000010000 */
[----:B------:R-:W-:Y:S02]  /*6d00*/  FMUL.FTZ R72, R131, -R72 ;  /* 0x8000004883487220 */ /* 0x000fe40000410000 */
[----:B------:R-:W-:Y:S02]  /*6d10*/  FADD.FTZ R238, R214, R65 ;  /* 0x00000041d6ee7221 */ /* 0x000fe40000010000 */
        /* <DEDUP_REMOVED lines=8> */
[----:B------:R-:W-:Y:S02]  /*6da0*/  FADD.FTZ R70, R149, R70 ;  /* 0x0000004695467221 */ /* 0x000fe40000010000 */
[----:B------:R-:W-:-:S02]  /*6db0*/  FMUL.FTZ R67, R133, -R73 ;  /* 0x8000004985437220 */ /* 0x000fc40000410000 */
[----:B------:R-:W-:Y:S01]  /*6dc0*/  FFMA.FTZ R213, R114, R212, R65 ;  /* 0x000000d472d57223 */ /* 0x000fe20000010041 */
[----:B------:R-:W-:Y:S01]  /*6dd0*/  HFMA2.MMA R65, -RZ, RZ, 0, 0 ;  /* 0x00000000ff417435 */ /* 0x000fe200000001ff */
[----:B------:R-:W-:Y:S02]  /*6de0*/  FADD.FTZ R240, R215, R240 ;  /* 0x000000f0d7f07221 */ /* 0x000fe40000010000 */
[-C--:B------:R-:W-:Y:S02]  /*6df0*/  FMUL.FTZ R64, R133, -R70.reuse ;  /* 0x8000004685407220 */ /* 0x080fe40000410000 */
[----:B------:R-:W-:Y:S02]  /*6e00*/  FFMA.FTZ R72, R136, R70, -R67 ;  /* 0x0000004688487223 */ /* 0x000fe40000010843 */
[----:B------:R-:W-:Y:S02]  /*6e10*/  FADD.FTZ R213, RZ, R213 ;  /* 0x000000d5ffd57221 */ /* 0x000fe40000010000 */
[----:B------:R-:W-:-:S02]  /*6e20*/  FMUL.FTZ R70, R111, R240 ;  /* 0x000000f06f467220 */ /* 0x000fc40000410000 */
[----:B------:R-:W-:Y:S01]  /*6e30*/  FFMA.FTZ R73, R136, R73, R64 ;  /* 0x0000004988497223 */ /* 0x000fe20000010040 */
[----:B------:R-:W-:Y:S01]  /*6e40*/  MOV R64, 0x3f800000 ;  /* 0x3f80000000407802 */ /* 0x000fe20000000f00 */
[-C--:B------:R-:W-:Y:S02]  /*6e50*/  FMUL.FTZ R71, R111, R213.reuse ;  /* 0x000000d56f477220 */ /* 0x080fe40000410000 */
[----:B------:R-:W-:Y:S02]  /*6e60*/  FFMA.FTZ R70, R112, R213, R70 ;  /* 0x000000d570467223 */ /* 0x000fe40000010046 */
[----:B------:R-:W-:Y:S02]  /*6e70*/  FADD.FTZ R73, -R150, R73 ;  /* 0x0000004996497221 */ /* 0x000fe40000010100 */
[----:B------:R-:W-:Y:S02]  /*6e80*/  FADD.FTZ R72, R151, R72 ;  /* 0x0000004897487221 */ /* 0x000fe40000010000 */
[----:B------:R-:W-:-:S02]  /*6e90*/  FFMA.FTZ R71, R112, R240, -R71 ;  /* 0x000000f070477223 */ /* 0x000fc40000010847 */
[----:B------:R-:W-:Y:S02]  /*6ea0*/  FADD.FTZ R214, RZ, R70 ;  /* 0x00000046ffd67221 */ /* 0x000fe40000010000 */
[C---:B------:R-:W-:Y:S02]  /*6eb0*/  FMUL.FTZ R75, R137.reuse, -R73 ;  /* 0x80000049894b7220 */ /* 0x040fe40000410000 */
[----:B------:R-:W-:Y:S02]  /*6ec0*/  FMUL.FTZ R70, R137, -R72 ;  /* 0x8000004889467220 */ /* 0x000fe40000410000 */
[----:B------:R-:W-:Y:S02]  /*6ed0*/  FADD.FTZ R242, R206, R71 ;  /* 0x00000047cef27221 */ /* 0x000fe40000010000 */
[----:B------:R-:W-:Y:S02]  /*6ee0*/  FMUL.FTZ R71, R143, R214 ;  /* 0x000000d68f477220 */ /* 0x000fe40000410000 */
[----:B------:R-:W-:-:S02]  /*6ef0*/  FFMA.FTZ R74, R138, R72, -R75 ;  /* 0x000000488a4a7223 */ /* 0x000fc4000001084b */
[----:B------:R-:W-:Y:S02]  /*6f00*/  FFMA.FTZ R75, R138, R73, R70 ;  /* 0x000000498a4b7223 */ /* 0x000fe40000010046 */
[----:B------:R-:W-:Y:S02]  /*6f10*/  FFMA.FTZ R70, R144, R242, -R71 ;  /* 0x000000f290467223 */ /* 0x000fe40000010847 */
[----:B------:R-:W-:Y:S02]  /*6f20*/  FFMA.FTZ R69, R136, R66, R69 ;  /* 0x0000004288457223 */ /* 0x000fe40000010045 */
[----:B------:R-:W-:Y:S01]  /*6f30*/  FMUL.FTZ R71, R143, R242 ;  /* 0x000000f28f477220 */ /* 0x000fe20000410000 */
[----:B------:R-:W-:Y:S01]  /*6f40*/  CS2R R66, SRZ ;  /* 0x0000000000427805 */ /* 0x000fe2000001ff00 */
[----:B------:R-:W-:Y:S02]  /*6f50*/  FMUL.FTZ R73, R137, -R69 ;  /* 0x8000004589497220 */ /* 0x000fe40000410000 */
[----:B------:R-:W-:-:S02]  /*6f60*/  FFMA.FTZ R206, R144, R214, R71 ;  /* 0x000000d690ce7223 */ /* 0x000fc40000010047 */
[----:B------:R-:W-:Y:S01]  /*6f70*/  FADD.FTZ R207, R207, R70 ;  /* 0x00000046cfcf7221 */ /* 0x000fe20000010000 */
[----:B------:R0:W1:Y:S01]  /*6f80*/  @!P0 LDS.128 R64, [R0.X16+0x4be0] ;  /* 0x004be00000408984 */ /* 0x000062000000cc00 */
[-C--:B------:R-:W-:Y:S01]  /*6f90*/  FMUL.FTZ R72, R137, -R68.reuse ;  /* 0x8000004489487220 */ /* 0x080fe20000410000 */
[----:B------:R-:W-:Y:S01]  /*6fa0*/  ISETP.GT.U32.AND P0, PT, R100, 0x1f, PT ;  /* 0x0000001f6400780c */ /* 0x000fe20003f04070 */
[C---:B------:R-:W-:Y:S02]  /*6fb0*/  FFMA.FTZ R68, R138.reuse, R68, -R73 ;  /* 0x000000448a447223 */ /* 0x040fe40000010849 */
[----:B------:R-:W-:Y:S02]  /*6fc0*/  FADD.FTZ R206, RZ, R206 ;  /* 0x000000ceffce7221 */ /* 0x000fe40000010000 */
[----:B------:R-:W-:Y:S02]  /*6fd0*/  FMUL.FTZ R73, R141, R207 ;  /* 0x000000cf8d497220 */ /* 0x000fe40000410000 */
[----:B------:R-:W-:-:S02]  /*6fe0*/  FFMA.FTZ R69, R138, R69, R72 ;  /* 0x000000458a457223 */ /* 0x000fc40000010048 */
[-C--:B------:R-:W-:Y:S02]  /*6ff0*/  FMUL.FTZ R72, R141, R206.reuse ;  /* 0x000000ce8d487220 */ /* 0x080fe40000410000 */
[C---:B------:R-:W-:Y:S02]  /*7000*/  FFMA.FTZ R73, R142.reuse, R206, R73 ;  /* 0x000000ce8e497223 */ /* 0x040fe40000010049 */
[----:B------:R-:W-:Y:S02]  /*7010*/  FFMA.FTZ R72, R142, R207, -R72 ;  /* 0x000000cf8e487223 */ /* 0x000fe40000010848 */
[----:B------:R-:W-:Y:S02]  /*7020*/  FADD.FTZ R215, RZ, R73 ;  /* 0x00000049ffd77221 */ /* 0x000fe40000010000 */
[----:B------:R-:W-:Y:S02]  /*7030*/  FADD.FTZ R71, -R152, R75 ;  /* 0x0000004b98477221 */ /* 0x000fe40000010100 */
[----:B------:R-:W-:-:S02]  /*7040*/  FADD.FTZ R70, R153, R74 ;  /* 0x0000004a99467221 */ /* 0x000fc40000010000 */
[----:B------:R-:W-:Y:S02]  /*7050*/  FADD.FTZ R205, R205, R72 ;  /* 0x00000048cdcd7221 */ /* 0x000fe40000010000 */
        /* <DEDUP_REMOVED lines=8> */
[----:B-1----:R-:W-:-:S05]  /*70e0*/  SHF.L.U32 R227, R100, 0x5, RZ ;  /* 0x0000000564e37819 */ /* 0x002fca00000006ff */
[----:B0-----:R-:W-:Y:S04]  /*70f0*/  LDS.128 R68, [R227+0x35e0] ;  /* 0x0035e000e3447984 */ /* 0x001fe80000000c00 */
        /* <DEDUP_REMOVED lines=15> */
.L_x_6818:
[----:B------:R-:W-:Y:S05]  /*71f0*/  BRA.DIV ~URZ, `(.L_x_6721) ;  /* 0x00006f327f007947 */ /* 0x000fea000b800000 */
[----:B------:R2:W3:Y:S04]  /*7200*/  SHFL.DOWN PT, R73, R244, 0x1, 0x1f ;  /* 0x08201f00f4497f89 */ /* 0x0004e800000e0000 */
[----:B------:R2:W4:Y:S04]  /*7210*/  SHFL.DOWN PT, R231, R229, 0x1, 0x1f ;  /* 0x08201f00e5e77f89 */ /* 0x00052800000e0000 */
[----:B------:R2:W0:Y:S02]  /*7220*/  SHFL.DOWN PT, R237, R245, 0x1, 0x1f ;  /* 0x08201f00f5ed7f89 */ /* 0x00042400000e0000 */
.L_x_6819:
[----:B------:R-:W-:Y:S01]  /*7230*/  LOP3.LUT R68, R100, 0x1f, RZ, 0xc0, !PT ;  /* 0x0000001f64447812 */ /* 0x000fe200078ec0ff */
[----:B------:R-:W-:Y:S03]  /*7240*/  BSSY B1, `(.L_x_6722) ;  /* 0x000000e000017945 */ /* 0x000fe60003800000 */
[----:B------:R-:W-:Y:S01]  /*7250*/  ISETP.GT.U32.AND P1, PT, R68, 0x1d, PT ;  /* 0x0000001d4400780c */ /* 0x000fe20003f24070 */
[----:B------:R-:W-:Y:S07]  /*7260*/  @!P0 BRA `(.L_x_6723) ;  /* 0x000000b000008947 */ /* 0x000fee0003800000 */
        /* <DEDUP_REMOVED lines=11> */
.L_x_6723:
[----:B------:R-:W-:Y:S05]  /*7320*/  BSYNC B1 ;  /* 0x0000000000017941 */ /* 0x000fea0003800000 */
.L_x_6722:
[----:B------:R-:W-:Y:S05]  /*7330*/  BRA.DIV ~URZ, `(.L_x_6724) ;  /* 0x00006f427f007947 */ /* 0x000fea000b800000 */
[----:B---3--:R3:W2:Y:S04]  /*7340*/  SHFL.DOWN PT, R73, R246, 0x2, 0x1f ;  /* 0x08401f00f6497f89 */ /* 0x0086a800000e0000 */
[----:B-1----:R3:W1:Y:S04]  /*7350*/  SHFL.DOWN PT, R71, R244, 0x2, 0x1f ;  /* 0x08401f00f4477f89 */ /* 0x00266800000e0000 */
[----:B----4-:R3:W4:Y:S04]  /*7360*/  SHFL.DOWN PT, R231, R229, 0x2, 0x1f ;  /* 0x08401f00e5e77f89 */ /* 0x01072800000e0000 */
[----:B0-----:R3:W0:Y:S02]  /*7370*/  SHFL.DOWN PT, R237, R245, 0x2, 0x1f ;  /* 0x08401f00f5ed7f89 */ /* 0x00162400000e0000 */
.L_x_6820:
[----:B------:R-:W-:Y:S01]  /*7380*/  LOP3.LUT R68, R100, 0x1f, RZ, 0xc0, !PT ;  /* 0x0000001f64447812 */ /* 0x000fe200078ec0ff */
[----:B------:R-:W-:Y:S03]  /*7390*/  BSSY B1, `(.L_x_6725) ;  /* 0x000000e000017945 */ /* 0x000fe60003800000 */
[----:B------:R-:W-:Y:S01]  /*73a0*/  ISETP.GT.U32.AND P0, PT, R68, 0x1b, PT ;  /* 0x0000001b4400780c */ /* 0x000fe20003f04070 */
[----:B------:R-:W-:Y:S07]  /*73b0*/  @P1 BRA `(.L_x_6726) ;  /* 0x000000b000001947 */ /* 0x000fee0003800000 */
        /* <DEDUP_REMOVED lines=11> */
.L_x_6726:
[----:B------:R-:W-:Y:S05]  /*7470*/  BSYNC B1 ;  /* 0x0000000000017941 */ /* 0x000fea0003800000 */
.L_x_6725:
[----:B------:R-:W-:Y:S05]  /*7480*/  BRA.DIV ~URZ, `(.L_x_6727) ;  /* 0x00006fb27f007947 */ /* 0x000fea000b800000 */
[----:B--2---:R2:W3:Y:S02]  /*7490*/  SHFL.DOWN PT, R73, R246, 0x4, 0x1f ;  /* 0x08801f00f6497f89 */ /* 0x0044e400000e0000 */
.L_x_6821:
[----:B------:R-:W-:Y:S05]  /*74a0*/  BRA.DIV ~URZ, `(.L_x_6728) ;  /* 0x000070127f007947 */ /* 0x000fea000b800000 */
[----:B-1----:R1:W2:Y:S04]  /*74b0*/  SHFL.DOWN PT, R71, R244, 0x4, 0x1f ;  /* 0x08801f00f4477f89 */ /* 0x0022a800000e0000 */
[----:B----4-:R1:W4:Y:S04]  /*74c0*/  SHFL.DOWN PT, R231, R229, 0x4, 0x1f ;  /* 0x08801f00e5e77f89 */ /* 0x01032800000e0000 */
[----:B0-----:R1:W0:Y:S02]  /*74d0*/  SHFL.DOWN PT, R237, R245, 0x4, 0x1f ;  /* 0x08801f00f5ed7f89 */ /* 0x00122400000e0000 */
.L_x_6822:
[----:B------:R-:W-:Y:S01]  /*74e0*/  LOP3.LUT R68, R100, 0x1f, RZ, 0xc0, !PT ;  /* 0x0000001f64447812 */ /* 0x000fe200078ec0ff */
[----:B------:R-:W-:Y:S03]  /*74f0*/  BSSY B1, `(.L_x_6729) ;  /* 0x000000e000017945 */ /* 0x000fe60003800000 */
[----:B------:R-:W-:Y:S01]  /*7500*/  ISETP.GT.U32.AND P1, PT, R68, 0x17, PT ;  /* 0x000000174400780c */ /* 0x000fe20003f24070 */
[----:B------:R-:W-:Y:S07]  /*7510*/  @P0 BRA `(.L_x_6730) ;  /* 0x000000b000000947 */ /* 0x000fee0003800000 */
[C---:B0-----:R-:W-:Y:S02]  /*7520*/  FMUL.FTZ R68, R244.reuse, R237 ;  /* 0x000000edf4447220 */ /* 0x041fe40000410000 */
[----:B----4-:R-:W-:-:S02]  /*7530*/  FMUL.FTZ R69, R244, R231 ;  /* 0x000000e7f4457220 */ /* 0x010fc40000410000 */
[----:B------:R-:W-:Y:S02]  /*7540*/  FFMA.FTZ R70, R246, R231, -R68 ;  /* 0x000000e7f6467223 */ /* 0x000fe40000010844 */
        /* <DEDUP_REMOVED lines=8> */
.L_x_6730:
[----:B------:R-:W-:Y:S05]  /*75d0*/  BSYNC B1 ;  /* 0x0000000000017941 */ /* 0x000fea0003800000 */
.L_x_6729:
[----:B------:R-:W-:Y:S05]  /*75e0*/  BRA.DIV ~URZ, `(.L_x_6731) ;  /* 0x000070227f007947 */ /* 0x000fea000b800000 */
[----:B---3--:R3:W1:Y:S04]  /*75f0*/  SHFL.DOWN PT, R73, R246, 0x8, 0x1f ;  /* 0x09001f00f6497f89 */ /* 0x00866800000e0000 */
[----:B--2---:R3:W2:Y:S04]  /*7600*/  SHFL.DOWN PT, R71, R244, 0x8, 0x1f ;  /* 0x09001f00f4477f89 */ /* 0x0046a800000e0000 */
[----:B----4-:R3:W4:Y:S04]  /*7610*/  SHFL.DOWN PT, R231, R229, 0x8, 0x1f ;  /* 0x09001f00e5e77f89 */ /* 0x01072800000e0000 */
[----:B0-----:R3:W0:Y:S02]  /*7620*/  SHFL.DOWN PT, R237, R245, 0x8, 0x1f ;  /* 0x09001f00f5ed7f89 */ /* 0x00162400000e0000 */
.L_x_6823:
        /* <DEDUP_REMOVED lines=15> */
.L_x_6733:
[----:B------:R-:W-:Y:S05]  /*7720*/  BSYNC B1 ;  /* 0x0000000000017941 */ /* 0x000fea0003800000 */
.L_x_6732:
[----:B------:R-:W-:Y:S05]  /*7730*/  BRA.DIV ~URZ, `(.L_x_6734) ;  /* 0x000070927f007947 */ /* 0x000fea000b800000 */
[----:B--2---:R2:W3:Y:S02]  /*7740*/  SHFL.DOWN PT, R71, R246, 0x10, 0x1f ;  /* 0x0a001f00f6477f89 */ /* 0x0044e400000e0000 */
.L_x_6824:
[----:B------:R-:W-:Y:S05]  /*7750*/  BRA.DIV ~URZ, `(.L_x_6735) ;  /* 0x000070f27f007947 */ /* 0x000fea000b800000 */
[----:B-1----:R1:W2:Y:S04]  /*7760*/  SHFL.DOWN PT, R73, R244, 0x10, 0x1f ;  /* 0x0a001f00f4497f89 */ /* 0x0022a800000e0000 */
[----:B----4-:R1:W4:Y:S04]  /*7770*/  SHFL.DOWN PT, R231, R229, 0x10, 0x1f ;  /* 0x0a001f00e5e77f89 */ /* 0x01032800000e0000 */
[----:B0-----:R1:W0:Y:S02]  /*7780*/  SHFL.DOWN PT, R237, R245, 0x10, 0x1f ;  /* 0x0a001f00f5ed7f89 */ /* 0x00122400000e0000 */
.L_x_6825:
[----:B------:R-:W-:Y:S01]  /*7790*/  BSSY B1, `(.L_x_6736) ;  /* 0x000000d000017945 */ /* 0x000fe20003800000 */
[----:B------:R-:W-:Y:S05]  /*77a0*/  @P0 BRA `(.L_x_6737) ;  /* 0x000000b000000947 */ /* 0x000fea0003800000 */
        /* <DEDUP_REMOVED lines=11> */
.L_x_6737:
[----:B------:R-:W-:Y:S05]  /*7860*/  BSYNC B1 ;  /* 0x0000000000017941 */ /* 0x000fea0003800000 */
.L_x_6736:
[----:B------:R-:W-:Y:S05]  /*7870*/  BRA.DIV ~URZ, `(.L_x_6738) ;  /* 0x000071227f007947 */ /* 0x000fea000b800000 */
[----:B------:R-:W5:Y:S04]  /*7880*/  SHFL.IDX PT, R250, R244, RZ, 0x1f ;  /* 0x00001ffff4fa7589 */ /* 0x000f6800000e0000 */
[----:B------:R-:W1:Y:S04]  /*7890*/  SHFL.IDX PT, R235, R246, RZ, 0x1f ;  /* 0x00001ffff6eb7589 */ /* 0x000e6800000e0000 */
[----:B----4-:R-:W4:Y:S04]  /*78a0*/  SHFL.IDX PT, R231, R245, RZ, 0x1f ;  /* 0x00001ffff5e77589 */ /* 0x010f2800000e0000 */
[----:B0-----:R-:W0:Y:S04]  /*78b0*/  SHFL.DOWN PT, R237, R245, 0x1, 0x1f ;  /* 0x08201f00f5ed7f89 */ /* 0x001e2800000e0000 */
[----:B------:R-:W3:Y:S04]  /*78c0*/  SHFL.IDX PT, R75, R64, RZ, 0x1f ;  /* 0x00001fff404b7589 */ /* 0x000ee800000e0000 */
[----:B------:R-:W2:Y:S04]  /*78d0*/  SHFL.IDX PT, R74, R66, RZ, 0x1f ;  /* 0x00001fff424a7589 */ /* 0x000ea800000e0000 */
[----:B------:R-:W0:Y:S01]  /*78e0*/  SHFL.IDX PT, R247, R67, RZ, 0x1f ;  /* 0x00001fff43f77589 */ /* 0x000e2200000e0000 */
[----:B-----5:R-:W-:-:S02]  /*78f0*/  FMUL.FTZ R68, R67, R250 ;  /* 0x000000fa43447220 */ /* 0x020fc40000410000 */
[-C--:B------:R-:W-:Y:S01]  /*7900*/  FMUL.FTZ R248, R66, R250.reuse ;  /* 0x000000fa42f87220 */ /* 0x080fe20000410000 */
[----:B--2---:R-:W2:Y:S03]  /*7910*/  SHFL.IDX PT, R73, R65, RZ, 0x1f ;  /* 0x00001fff41497589 */ /* 0x004ea600000e0000 */
[----:B-1----:R-:W-:Y:S01]  /*7920*/  FFMA.FTZ R248, R67, R235, R248 ;  /* 0x000000eb43f87223 */ /* 0x002fe200000100f8 */
[----:B------:R1:W0:Y:S04]  /*7930*/  SHFL.DOWN PT, R241, R244, 0x1, 0x1f ;  /* 0x08201f00f4f17f89 */ /* 0x00022800000e0000 */
[----:B------:R5:W0:Y:S04]  /*7940*/  SHFL.DOWN PT, R239, R246, 0x1, 0x1f ;  /* 0x08201f00f6ef7f89 */ /* 0x000a2800000e0000 */
[----:B------:R-:W0:Y:S01]  /*7950*/  SHFL.IDX PT, R233, R229, RZ, 0x1f ;  /* 0x00001fffe5e97589 */ /* 0x000e2200000e0000 */
[----:B-1-3--:R-:W-:-:S02]  /*7960*/  FMUL.FTZ R244, R64, R250 ;  /* 0x000000fa40f47220 */ /* 0x00afc40000410000 */
[----:B------:R-:W-:Y:S01]  /*7970*/  FMUL.FTZ R250, R65, R250 ;  /* 0x000000fa41fa7220 */ /* 0x000fe20000410000 */
[----:B------:R1:W3:Y:S01]  /*7980*/  SHFL.DOWN PT, R243, R229, 0x1, 0x1f ;  /* 0x08201f00e5f37f89 */ /* 0x0002e200000e0000 */
[-C--:B-----5:R-:W-:Y:S02]  /*7990*/  FFMA.FTZ R246, R66, R235.reuse, -R68 ;  /* 0x000000eb42f67223 */ /* 0x0a0fe40000010844 */
[----:B-1----:R-:W-:Y:S02]  /*79a0*/  FMUL.FTZ R229, R64, R235 ;  /* 0x000000eb40e57220 */ /* 0x002fe40000410000 */
.L_x_6826:
[----:B--2-4-:R1:W2:Y:S01]  /*79b0*/  LDS.128 R68, [R227+0x35f0] ;  /* 0x0035f000e3447984 */ /* 0x0142a20000000c00 */
[----:B------:R-:W-:Y:S01]  /*79c0*/  ISETP.NE.AND P0, PT, R100, 0x1f, PT ;  /* 0x0000001f6400780c */ /* 0x000fe20003f05270 */
[----:B------:R-:W-:Y:S01]  /*79d0*/  BSSY B1, `(.L_x_6739) ;  /* 0x000000e000017945 */ /* 0x000fe20003800000 */
[----:B------:R-:W-:Y:S02]  /*79e0*/  MOV R72, R75 ;  /* 0x0000004b00487202 */ /* 0x000fe40000000f00 */
[----:B0-----:R-:W-:-:S09]  /*79f0*/  MOV R75, R247 ;  /* 0x000000f7004b7202 */ /* 0x001fd20000000f00 */
        /* <DEDUP_REMOVED lines=9> */
[----:B---3--:R-:W-:Y:S02]  /*7a90*/  FADD.FTZ R74, R74, R243 ;  /* 0x000000f34a4a7221 */ /* 0x008fe40000010000 */
[----:B------:R-:W-:Y:S02]  /*7aa0*/  FADD.FTZ R75, R252, R237 ;  /* 0x000000edfc4b7221 */ /* 0x000fe40000010000 */
.L_x_6740:
[----:B-1----:R-:W-:Y:S05]  /*7ab0*/  BSYNC B1 ;  /* 0x0000000000017941 */ /* 0x002fea0003800000 */
.L_x_6739:
        /* <DEDUP_REMOVED lines=16> */
.L_x_6719:
[----:B-1----:R-:W-:Y:S05]  /*7bc0*/  BSYNC B0 ;  /* 0x0000000000007941 */ /* 0x002fea0003800000 */
.L_x_6718:
[C---:B0-----:R-:W-:Y:S01]  /*7bd0*/  FMUL.FTZ R69, R145.reuse, R129 ;  /* 0x0000008191457220 */ /* 0x041fe20000410000 */
[----:B------:R-:W-:Y:S01]  /*7be0*/  WARPSYNC 0xffffffff ;  /* 0xffffffff00007948 */ /* 0x000fe20003800000 */
[-C--:B------:R-:W-:Y:S01]  /*7bf0*/  FMUL.FTZ R145, R145, R222.reuse ;  /* 0x000000de91917220 */ /* 0x080fe20000410000 */
[----:B------:R-:W-:Y:S01]  /*7c00*/  BAR.SYNC.DEFER_BLOCKING 0x0 ;  /* 0x0000000000007b1d */ /* 0x000fe20000010000 */
[----:B------:R-:W-:Y:S01]  /*7c10*/  FMUL.FTZ R75, R173, R189 ;  /* 0x000000bdad4b7220 */ /* 0x000fe20000410000 */
[----:B------:R-:W-:Y:S01]  /*7c20*/  MOV R229, c[0x0][0x2bc] ;  /* 0x0000af0000e57a02 */ /* 0x000fe20000000f00 */
[----:B------:R-:W-:Y:S01]  /*7c30*/  FFMA.FTZ R68, R134, R222, -R69 ;  /* 0x000000de86447223 */ /* 0x000fe20000010845 */
[----:B------:R-:W-:Y:S01]  /*7c40*/  ISETP.NE.AND P1, PT, R100, RZ, PT ;  /* 0x000000ff6400720c */ /* 0x000fe20003f25270 */
[----:B------:R-:W-:Y:S01]  /*7c50*/  FFMA.FTZ R134, R134, R129, R145 ;  /* 0x0000008186867223 */ /* 0x000fe20000010091 */
[----:B------:R-:W-:Y:S01]  /*7c60*/  SHF.R.U32.HI R231, RZ, 0x1, R229 ;  /* 0x00000001ffe77819 */ /* 0x000fe200000116e5 */
[----:B------:R-:W-:Y:S01]  /*7c70*/  FMUL.FTZ R145, R171, R208 ;  /* 0x000000d0ab917220 */ /* 0x000fe20000410000 */
[----:B------:R-:W-:Y:S01]  /*7c80*/  BSSY B0, `(.L_x_6741) ;  /* 0x000022c000007945 */ /* 0x000fe20003800000 */
[----:B------:R-:W-:-:S02]  /*7c90*/  FFMA.FTZ R72, R170, R230, -R75 ;  /* 0x000000e6aa487223 */ /* 0x000fc4000001084b */
[----:B------:R-:W-:Y:S02]  /*7ca0*/  FMUL.FTZ R171, R171, R223 ;  /* 0x000000dfabab7220 */ /* 0x000fe40000410000 */
[----:B------:R-:W-:Y:S02]  /*7cb0*/  FMUL.FTZ R75, R175, R210 ;  /* 0x000000d2af4b7220 */ /* 0x000fe40000410000 */
[----:B------:R-:W-:Y:S02]  /*7cc0*/  FMUL.FTZ R173, R173, R230 ;  /* 0x000000e6adad7220 */ /* 0x000fe40000410000 */
[----:B------:R-:W-:Y:S02]  /*7cd0*/  FMUL.FTZ R175, R175, R232 ;  /* 0x000000e8afaf7220 */ /* 0x000fe40000410000 */
[C---:B------:R-:W-:Y:S02]  /*7ce0*/  FMUL.FTZ R70, R155.reuse, R128 ;  /* 0x000000809b467220 */ /* 0x040fe40000410000 */
[----:B------:R-:W-:-:S02]  /*7cf0*/  FMUL.FTZ R155, R155, R224 ;  /* 0x000000e09b9b7220 */ /* 0x000fc40000410000 */
[C---:B------:R-:W-:Y:S02]  /*7d00*/  FFMA.FTZ R145, R160.reuse, R223, -R145 ;  /* 0x000000dfa0917223 */ /* 0x040fe40000010891 */
[----:B------:R-:W-:Y:S02]  /*7d10*/  FFMA.FTZ R160, R160, R208, R171 ;  /* 0x000000d0a0a07223 */ /* 0x000fe400000100ab */
[----:B------:R-:W-:Y:S02]  /*7d20*/  FFMA.FTZ R74, R172, R232, -R75 ;  /* 0x000000e8ac4a7223 */ /* 0x000fe4000001084b */
[----:B------:R-:W-:Y:S02]  /*7d30*/  FFMA.FTZ R170, R170, R189, R173 ;  /* 0x000000bdaaaa7223 */ /* 0x000fe400000100ad */
[----:B------:R-:W-:Y:S02]  /*7d40*/  FFMA.FTZ R172, R172, R210, R175 ;  /* 0x000000d2acac7223 */ /* 0x000fe400000100af */
[----:B------:R-:W-:-:S02]  /*7d50*/  FMUL.FTZ R171, R81, R206 ;  /* 0x000000ce51ab7220 */ /* 0x000fc40000410000 */
[----:B------:R-:W-:Y:S02]  /*7d60*/  FFMA.FTZ R69, R135, R224, -R70 ;  /* 0x000000e087457223 */ /* 0x000fe40000010846 */
[----:B------:R-:W-:Y:S02]  /*7d70*/  FMUL.FTZ R73, R161, R186 ;  /* 0x000000baa1497220 */ /* 0x000fe40000410000 */
[----:B------:R-:W-:Y:S02]  /*7d80*/  FMUL.FTZ R173, R81, R207 ;  /* 0x000000cf51ad7220 */ /* 0x000fe40000410000 */
[----:B------:R-:W-:Y:S02]  /*7d90*/  FMUL.FTZ R175, R198, R215 ;  /* 0x000000d7c6af7220 */ /* 0x000fe40000410000 */
[----:B------:R-:W-:Y:S02]  /*7da0*/  FMUL.FTZ R71, R157, R188 ;  /* 0x000000bc9d477220 */ /* 0x000fe40000410000 */
[----:B------:R-:W-:-:S02]  /*7db0*/  FFMA.FTZ R135, R135, R128, R155 ;  /* 0x0000008087877223 */ /* 0x000fc4000001009b */
[----:B------:R-:W-:Y:S02]  /*7dc0*/  FMUL.FTZ R161, R161, R228 ;  /* 0x000000e4a1a17220 */ /* 0x000fe40000410000 */
[----:B------:R-:W-:Y:S02]  /*7dd0*/  FMUL.FTZ R157, R157, R226 ;  /* 0x000000e29d9d7220 */ /* 0x000fe40000410000 */
[C---:B------:R-:W-:Y:S02]  /*7de0*/  FMUL.FTZ R155, R177.reuse, R209 ;  /* 0x000000d1b19b7220 */ /* 0x040fe40000410000 */
[----:B------:R-:W-:Y:S02]  /*7df0*/  FMUL.FTZ R177, R177, R234 ;  /* 0x000000eab1b17220 */ /* 0x000fe40000410000 */
[----:B------:R-:W-:Y:S02]  /*7e00*/  FFMA.FTZ R81, R194, R207, -R171 ;  /* 0x000000cfc2517223 */ /* 0x000fe400000108ab */
[----:B------:R-:W-:-:S02]  /*7e10*/  FFMA.FTZ R73, R158, R228, -R73 ;  /* 0x000000e49e497223 */ /* 0x000fc40000010849 */
[----:B------:R-:W-:Y:S02]  /*7e20*/  FFMA.FTZ R194, R194, R206, R173 ;  /* 0x000000cec2c27223 */ /* 0x000fe400000100ad */
[----:B------:R-:W-:Y:S02]  /*7e30*/  FFMA.FTZ R171, R196, R205, -R175 ;  /* 0x000000cdc4ab7223 */ /* 0x000fe400000108af */
[----:B------:R-:W-:Y:S02]  /*7e40*/  FFMA.FTZ R70, R154, R226, -R71 ;  /* 0x000000e29a467223 */ /* 0x000fe40000010847 */
[----:B------:R-:W-:Y:S02]  /*7e50*/  FFMA.FTZ R158, R158, R186, R161 ;  /* 0x000000ba9e9e7223 */ /* 0x000fe400000100a1 */
[C---:B------:R-:W-:Y:S02]  /*7e60*/  FMUL.FTZ R173, R129.reuse, UR24 ;  /* 0x0000001881ad7c20 */ /* 0x040fe40008410000 */
[----:B------:R-:W-:-:S02]  /*7e70*/  FMUL.FTZ R175, R129, UR23 ;  /* 0x0000001781af7c20 */ /* 0x000fc40008410000 */
[----:B------:R-:W-:Y:S02]  /*7e80*/  FFMA.FTZ R154, R154, R188, R157 ;  /* 0x000000bc9a9a7223 */ /* 0x000fe4000001009d */
[----:B------:R-:W-:Y:S02]  /*7e90*/  FFMA.FTZ R75, R174, R234, -R155 ;  /* 0x000000eaae4b7223 */ /* 0x000fe4000001089b */
[----:B------:R-:W-:Y:S02]  /*7ea0*/  FMUL.FTZ R161, R192, R214 ;  /* 0x000000d6c0a17220 */ /* 0x000fe40000410000 */
[----:B------:R-:W-:Y:S02]  /*7eb0*/  FFMA.FTZ R174, R174, R209, R177 ;  /* 0x000000d1aeae7223 */ /* 0x000fe400000100b1 */
[----:B------:R-:W-:Y:S02]  /*7ec0*/  FMUL.FTZ R157, R191, R212 ;  /* 0x000000d4bf9d7220 */ /* 0x000fe40000410000 */
[----:B------:R-:W-:-:S02]  /*7ed0*/  FMUL.FTZ R192, R192, R242 ;  /* 0x000000f2c0c07220 */ /* 0x000fc40000410000 */
[----:B------:R-:W-:Y:S02]  /*7ee0*/  FMUL.FTZ R191, R191, R238 ;  /* 0x000000eebfbf7220 */ /* 0x000fe40000410000 */
[----:B------:R-:W-:Y:S02]  /*7ef0*/  FADD.FTZ R177, R93, R93 ;  /* 0x0000005d5db17221 */ /* 0x000fe40000010000 */
[C---:B------:R-:W-:Y:S02]  /*7f00*/  FFMA.FTZ R173, R222.reuse, UR23, -R173 ;  /* 0x00000017dead7c23 */ /* 0x040fe400080108ad */
[----:B------:R-:W-:Y:S02]  /*7f10*/  FFMA.FTZ R175, R222, UR24, R175 ;  /* 0x00000018deaf7c23 */ /* 0x000fe400080100af */
[----:B------:R-:W-:Y:S02]  /*7f20*/  FFMA.FTZ R161, R195, R242, -R161 ;  /* 0x000000f2c3a17223 */ /* 0x000fe400000108a1 */
[----:B------:R-:W-:-:S02]  /*7f30*/  FFMA.FTZ R157, R184, R238, -R157 ;  /* 0x000000eeb89d7223 */ /* 0x000fc4000001089d */
[----:B------:R-:W-:Y:S02]  /*7f40*/  FFMA.FTZ R195, R195, R214, R192 ;  /* 0x000000d6c3c37223 */ /* 0x000fe400000100c0 */
[----:B------:R-:W-:Y:S02]  /*7f50*/  FFMA.FTZ R184, R184, R212, R191 ;  /* 0x000000d4b8b87223 */ /* 0x000fe400000100bf */
[C---:B------:R-:W-:Y:S02]  /*7f60*/  FFMA.FTZ R192, -R177.reuse, R134, RZ ;  /* 0x00000086b1c07223 */ /* 0x040fe400000101ff */
[----:B------:R-:W-:Y:S02]  /*7f70*/  FADD.FTZ R191, R92, R92 ;  /* 0x0000005c5cbf7221 */ /* 0x000fe40000010000 */
[C---:B------:R-:W-:Y:S02]  /*7f80*/  FFMA.FTZ R68, R177.reuse, R68, RZ ;  /* 0x00000044b1447223 */ /* 0x040fe400000100ff */
[----:B------:R-:W-:-:S02]  /*7f90*/  FMUL.FTZ R173, R177, R173 ;  /* 0x000000adb1ad7220 */ /* 0x000fc40000410000 */
[----:B------:R-:W-:Y:S02]  /*7fa0*/  FFMA.FTZ R134, -R177, R175, -RZ ;  /* 0x000000afb1867223 */ /* 0x000fe400000109ff */
[----:B------:R-:W-:Y:S02]  /*7fb0*/  FMUL.FTZ R198, R198, R205 ;  /* 0x000000cdc6c67220 */ /* 0x000fe40000410000 */
[C---:B------:R-:W-:Y:S02]  /*7fc0*/  FMUL.FTZ R175, R128.reuse, UR24 ;  /* 0x0000001880af7c20 */ /* 0x040fe40008410000 */
[----:B------:R-:W-:Y:S02]  /*7fd0*/  FMUL.FTZ R177, R128, UR23 ;  /* 0x0000001780b17c20 */ /* 0x000fe40008410000 */
[----:B------:R-:W-:Y:S02]  /*7fe0*/  FFMA.FTZ R69, R191, R69, R68 ;  /* 0x00000045bf457223 */ /* 0x000fe40000010044 */
[----:B------:R-:W-:-:S02]  /*7ff0*/  FFMA.FTZ R196, R196, R215, R198 ;  /* 0x000000d7c4c47223 */ /* 0x000fc400000100c6 */
[C---:B------:R-:W-:Y:S02]  /*8000*/  FFMA.FTZ R175, R224.reuse, UR23, -R175 ;  /* 0x00000017e0af7c23 */ /* 0x040fe400080108af */
[----:B------:R-:W-:Y:S02]  /*8010*/  FFMA.FTZ R68, R224, UR24, R177 ;  /* 0x00000018e0447c23 */ /* 0x000fe400080100b1 */
[----:B------:R-:W-:Y:S02]  /*8020*/  FMUL.FTZ R71, R159, R187 ;  /* 0x000000bb9f477220 */ /* 0x000fe40000410000 */
[----:B------:R-:W-:Y:S02]  /*8030*/  FADD.FTZ R198, R91, R91 ;  /* 0x0000005b5bc67221 */ /* 0x000fe40000010000 */
[----:B------:R-:W-:Y:S02]  /*8040*/  FMUL.FTZ R159, R159, R221 ;  /* 0x000000dd9f9f7220 */ /* 0x000fe40000410000 */
[----:B------:R-:W-:-:S02]  /*8050*/  FMUL.FTZ R177, R191, R175 ;  /* 0x000000afbfb17220 */ /* 0x000fc40000410000 */
[----:B------:R-:W-:Y:S02]  /*8060*/  FFMA.FTZ R71, R156, R221, -R71 ;  /* 0x000000dd9c477223 */ /* 0x000fe40000010847 */
[----:B------:R-:W-:Y:S02]  /*8070*/  FFMA.FTZ R175, -R191, R68, -RZ ;  /* 0x00000044bfaf7223 */ /* 0x000fe400000109ff */
[----:B------:R-:W-:Y:S02]  /*8080*/  FFMA.FTZ R70, R198, R70, R69 ;  /* 0x00000046c6467223 */ /* 0x000fe40000010045 */
[----:B------:R-:W-:Y:S01]  /*8090*/  FFMA.FTZ R156, R156, R187, R159 ;  /* 0x000000bb9c9c7223 */ /* 0x000fe2000001009f */
[----:B------:R-:W0:Y:S01]  /*80a0*/  LDS.64 R68, [R100.X16+0x35e8] ;  /* 0x0035e80064447984 */ /* 0x000e22000000ca00 */
[C---:B------:R-:W-:Y:S02]  /*80b0*/  FMUL.FTZ R155, R185.reuse, R211 ;  /* 0x000000d3b99b7220 */ /* 0x040fe40000410000 */
[----:B------:R-:W-:Y:S01]  /*80c0*/  FMUL.FTZ R185, R185, R236 ;  /* 0x000000ecb9b97220 */ /* 0x000fe20000410000 */
[----:B------:R1:W-:Y:S01]  /*80d0*/  @!P1 STS.128 [R0.X16+0x4be0], R64 ;  /* 0x004be04000009388 */ /* 0x0003e2000000cc00 */
[----:B------:R-:W-:-:S02]  /*80e0*/  FMUL.FTZ R159, R193, R213 ;  /* 0x000000d5c19f7220 */ /* 0x000fc40000410000 */
[----:B------:R-:W-:Y:S02]  /*80f0*/  FMUL.FTZ R193, R193, R240 ;  /* 0x000000f0c1c17220 */ /* 0x000fe40000410000 */
[C---:B------:R-:W-:Y:S02]  /*8100*/  FFMA.FTZ R155, R176.reuse, R236, -R155 ;  /* 0x000000ecb09b7223 */ /* 0x040fe4000001089b */
[----:B------:R-:W-:Y:S02]  /*8110*/  FFMA.FTZ R176, R176, R211, R185 ;  /* 0x000000d3b0b07223 */ /* 0x000fe400000100b9 */
[C---:B------:R-:W-:Y:S02]  /*8120*/  FFMA.FTZ R159, R190.reuse, R240, -R159 ;  /* 0x000000f0be9f7223 */ /* 0x040fe4000001089f */
[----:B------:R-:W-:Y:S02]  /*8130*/  FFMA.FTZ R190, R190, R213, R193 ;  /* 0x000000d5bebe7223 */ /* 0x000fe400000100c1 */
[----:B------:R-:W-:-:S02]  /*8140*/  FMUL.FTZ R185, R188, UR24 ;  /* 0x00000018bcb97c20 */ /* 0x000fc40008410000 */
[----:B------:R-:W-:Y:S02]  /*8150*/  FMUL.FTZ R193, R188, UR23 ;  /* 0x00000017bcc17c20 */ /* 0x000fe40008410000 */
[----:B------:R-:W-:Y:S02]  /*8160*/  FFMA.FTZ R191, -R191, R135, R192 ;  /* 0x00000087bfbf7223 */ /* 0x000fe400000101c0 */
[C---:B------:R-:W-:Y:S02]  /*8170*/  FFMA.FTZ R135, R226.reuse, UR23, -R185 ;  /* 0x00000017e2877c23 */ /* 0x040fe400080108b9 */
[----:B------:R-:W-:Y:S02]  /*8180*/  FFMA.FTZ R185, R226, UR24, R193 ;  /* 0x00000018e2b97c23 */ /* 0x000fe400080100c1 */
[----:B------:R-:W-:Y:S02]  /*8190*/  FMUL.FTZ R192, R187, UR23 ;  /* 0x00000017bbc07c20 */ /* 0x000fe40008410000 */
[----:B------:R-:W-:-:S02]  /*81a0*/  FMUL.FTZ R135, R198, R135 ;  /* 0x00000087c6877220 */ /* 0x000fc40000410000 */
[C---:B------:R-:W-:Y:S02]  /*81b0*/  FFMA.FTZ R185, -R198.reuse, R185, -RZ ;  /* 0x000000b9c6b97223 */ /* 0x040fe400000109ff */
[----:B------:R-:W-:Y:S02]  /*81c0*/  FFMA.FTZ R191, -R198, R154, R191 ;  /* 0x0000009ac6bf7223 */ /* 0x000fe400000101bf */
[----:B------:R-:W-:Y:S02]  /*81d0*/  FMUL.FTZ R154, R187, UR24 ;  /* 0x00000018bb9a7c20 */ /* 0x000fe40008410000 */
[----:B------:R-:W-:Y:S02]  /*81e0*/  FADD.FTZ R198, R90, R90 ;  /* 0x0000005a5ac67221 */ /* 0x000fe40000010000 */
[----:B------:R-:W-:Y:S02]  /*81f0*/  FFMA.FTZ R193, R221, UR24, R192 ;  /* 0x00000018ddc17c23 */ /* 0x000fe400080100c0 */
[----:B------:R-:W-:-:S02]  /*8200*/  FADD.FTZ R225, RZ, R225 ;  /* 0x000000e1ffe17221 */ /* 0x000fc40000010000 */
[----:B------:R-:W-:Y:S02]  /*8210*/  FFMA.FTZ R154, R221, UR23, -R154 ;  /* 0x00000017dd9a7c23 */ /* 0x000fe4000801089a */
[C---:B------:R-:W-:Y:S02]  /*8220*/  FFMA.FTZ R192, R198.reuse, R71, R70 ;  /* 0x00000047c6c07223 */ /* 0x040fe40000010046 */
[----:B------:R-:W-:Y:S02]  /*8230*/  FFMA.FTZ R71, -R198, R193, -RZ ;  /* 0x000000c1c6477223 */ /* 0x000fe400000109ff */
[C---:B------:R-:W-:Y:S02]  /*8240*/  FMUL.FTZ R70, R83.reuse, R220 ;  /* 0x000000dc53467220 */ /* 0x040fe40000410000 */
[----:B------:R-:W-:Y:S02]  /*8250*/  FMUL.FTZ R227, R83, R225 ;  /* 0x000000e153e37220 */ /* 0x000fe40000410000 */
[----:B------:R-:W-:-:S02]  /*8260*/  FMUL.FTZ R83, R186, UR24 ;  /* 0x00000018ba537c20 */ /* 0x000fc40008410000 */
[----:B------:R-:W-:Y:S02]  /*8270*/  FMUL.FTZ R193, R186, UR23 ;  /* 0x00000017bac17c20 */ /* 0x000fe40008410000 */
[C---:B------:R-:W-:Y:S02]  /*8280*/  FMUL.FTZ R154, R198.reuse, R154 ;  /* 0x0000009ac69a7220 */ /* 0x040fe40000410000 */
[----:B------:R-:W-:Y:S02]  /*8290*/  FFMA.FTZ R191, -R198, R156, R191 ;  /* 0x0000009cc6bf7223 */ /* 0x000fe400000101bf */
[C---:B------:R-:W-:Y:S02]  /*82a0*/  FFMA.FTZ R70, R80.reuse, R225, R70 ;  /* 0x000000e150467223 */ /* 0x040fe40000010046 */
[----:B------:R-:W-:Y:S02]  /*82b0*/  FFMA.FTZ R156, R80, R220, -R227 ;  /* 0x000000dc509c7223 */ /* 0x000fe400000108e3 */
[----:B------:R-:W-:-:S02]  /*82c0*/  FADD.FTZ R198, R89, R89 ;  /* 0x0000005959c67221 */ /* 0x000fc40000010000 */
[C---:B------:R-:W-:Y:S02]  /*82d0*/  FFMA.FTZ R83, R228.reuse, UR23, -R83 ;  /* 0x00000017e4537c23 */ /* 0x040fe40008010853 */
[----:B------:R-:W-:Y:S02]  /*82e0*/  FFMA.FTZ R80, R228, UR24, R193 ;  /* 0x00000018e4507c23 */ /* 0x000fe400080100c1 */
[C---:B------:R-:W-:Y:S02]  /*82f0*/  FFMA.FTZ R192, R198.reuse, R73, R192 ;  /* 0x00000049c6c07223 */ /* 0x040fe400000100c0 */
[C---:B------:R-:W-:Y:S02]  /*8300*/  FMUL.FTZ R73, R198.reuse, R83 ;  /* 0x00000053c6497220 */ /* 0x040fe40000410000 */
[C---:B------:R-:W-:Y:S02]  /*8310*/  FFMA.FTZ R80, -R198.reuse, R80, -RZ ;  /* 0x00000050c6507223 */ /* 0x040fe400000109ff */
[----:B------:R-:W-:-:S02]  /*8320*/  FFMA.FTZ R193, -R198, R158, R191 ;  /* 0x0000009ec6c17223 */ /* 0x000fc400000101bf */
[C---:B------:R-:W-:Y:S02]  /*8330*/  FMUL.FTZ R158, R208.reuse, UR24 ;  /* 0x00000018d09e7c20 */ /* 0x040fe40008410000 */
[----:B------:R-:W-:Y:S02]  /*8340*/  FMUL.FTZ R198, R208, UR23 ;  /* 0x00000017d0c67c20 */ /* 0x000fe40008410000 */
[----:B------:R-:W-:Y:S02]  /*8350*/  FADD.FTZ R227, R88, R88 ;  /* 0x0000005858e37221 */ /* 0x000fe40000010000 */
[C---:B------:R-:W-:Y:S01]  /*8360*/  FFMA.FTZ R83, R223.reuse, UR23, -R158 ;  /* 0x00000017df537c23 */ /* 0x040fe2000801089e */
[----:B------:R-:W-:Y:S01]  /*8370*/  MOV R158, c[0x0][0x2b8] ;  /* 0x0000ae00009e7a02 */ /* 0x000fe20000000f00 */
[----:B------:R-:W-:Y:S02]  /*8380*/  FFMA.FTZ R198, R223, UR24, R198 ;  /* 0x00000018dfc67c23 */ /* 0x000fe400080100c6 */
[C---:B------:R-:W-:Y:S01]  /*8390*/  FFMA.FTZ R191, R227.reuse, R145, R192 ;  /* 0x00000091e3bf7223 */ /* 0x040fe200000100c0 */
[----:B------:R-:W-:Y:S01]  /*83a0*/  SHF.R.U64 R158, R158, 0x1, R229 ;  /* 0x000000019e9e7819 */ /* 0x000fe200000012e5 */
[----:B------:R-:W-:-:S02]  /*83b0*/  FMUL.FTZ R83, R227, R83 ;  /* 0x00000053e3537220 */ /* 0x000fc40000410000 */
[C---:B------:R-:W-:Y:S02]  /*83c0*/  FFMA.FTZ R145, -R227.reuse, R198, -RZ ;  /* 0x000000c6e3917223 */ /* 0x040fe400000109ff */
[----:B------:R-:W-:Y:S02]  /*83d0*/  FFMA.FTZ R193, -R227, R160, R193 ;  /* 0x000000a0e3c17223 */ /* 0x000fe400000101c1 */
[-C--:B0-----:R-:W-:Y:S02]  /*83e0*/  FMUL.FTZ R227, R69, -R77.reuse ;  /* 0x8000004d45e37220 */ /* 0x081fe40000410000 */
[C---:B------:R-:W-:Y:S02]  /*83f0*/  FMUL.FTZ R77, R68.reuse, -R77 ;  /* 0x8000004d444d7220 */ /* 0x040fe40000410000 */
[----:B------:R-:W-:Y:S02]  /*8400*/  IMAD R231, R231, R108, RZ ;  /* 0x0000006ce7e77224 */ /* 0x000fe400078e02ff */
[----:B------:R-:W-:-:S02]  /*8410*/  FFMA.FTZ R192, R68, R76, -R227 ;  /* 0x0000004c44c07223 */ /* 0x000fc400000108e3 */
[----:B------:R-:W-:Y:S02]  /*8420*/  FFMA.FTZ R77, R69, R76, R77 ;  /* 0x0000004c454d7223 */ /* 0x000fe4000001004d */
[----:B------:R-:W-:Y:S02]  /*8430*/  IMAD R231, R107, R158, R231 ;  /* 0x0000009e6be77224 */ /* 0x000fe400078e02e7 */
[----:B------:R-:W-:-:S04]  /*8440*/  IMAD.WIDE.U32 R68, R158, R108, RZ ;  /* 0x0000006c9e447225 */ /* 0x000fc800078e00ff */
[----:B------:R-:W-:Y:S01]  /*8450*/  FADD.FTZ R233, R37, R37 ;  /* 0x0000002525e97221 */ /* 0x000fe20000010000 */
[----:B------:R-:W-:Y:S01]  /*8460*/  IADD3 R69, R69, R231, RZ ;  /* 0x000000e745457210 */ /* 0x000fe20007ffe0ff */
[C---:B------:R-:W-:Y:S02]  /*8470*/  FMUL.FTZ R227, R225.reuse, UR24 ;  /* 0x00000018e1e37c20 */ /* 0x040fe40008410000 */
[----:B------:R-:W-:Y:S02]  /*8480*/  FMUL.FTZ R229, R225, UR23 ;  /* 0x00000017e1e57c20 */ /* 0x000fe40008410000 */
[----:B------:R-:W-:Y:S02]  /*8490*/  FADD.FTZ R204, -R204, R77 ;  /* 0x0000004dcccc7221 */ /* 0x000fe40000010100 */
[----:B------:R-:W-:Y:S02]  /*84a0*/  FMUL.FTZ R76, R233, R70 ;  /* 0x00000046e94c7220 */ /* 0x000fe40000410000 */
[----:B------:R-:W-:-:S02]  /*84b0*/  FMUL.FTZ R77, R189, UR24 ;  /* 0x00000018bd4d7c20 */ /* 0x000fc40008410000 */
[C---:B------:R-:W-:Y:S02]  /*84c0*/  FFMA.FTZ R227, R220.reuse, UR23, -R227 ;  /* 0x00000017dce37c23 */ /* 0x040fe400080108e3 */
[----:B------:R-:W-:Y:S02]  /*84d0*/  FFMA.FTZ R158, R220, UR24, R229 ;  /* 0x00000018dc9e7c23 */ /* 0x000fe400080100e5 */
[----:B------:R-:W-:Y:S02]  /*84e0*/  FADD.FTZ R70, R203, R192 ;  /* 0x000000c0cb467221 */ /* 0x000fe40000010000 */
[----:B------:R-:W-:Y:S02]  /*84f0*/  FADD.FTZ R192, R87, R87 ;  /* 0x0000005757c07221 */ /* 0x000fe40000010000 */
[----:B------:R-:W-:Y:S02]  /*8500*/  IMAD R229, R105, c[0x0][0x2c0], RZ ;  /* 0x0000b00069e57a24 */ /* 0x000fe400078e02ff */
[----:B------:R-:W-:-:S02]  /*8510*/  FMUL.FTZ R203, R189, UR23 ;  /* 0x00000017bdcb7c20 */ /* 0x000fc40008410000 */
[C---:B------:R-:W-:Y:S02]  /*8520*/  FMUL.FTZ R160, R233.reuse, R156 ;  /* 0x0000009ce9a07220 */ /* 0x040fe40000410000 */
[----:B------:R-:W-:Y:S02]  /*8530*/  FFMA.FTZ R77, R230, UR23, -R77 ;  /* 0x00000017e64d7c23 */ /* 0x000fe4000801084d */
[----:B------:R-:W-:Y:S02]  /*8540*/  FMUL.FTZ R156, R233, R227 ;  /* 0x000000e3e99c7220 */ /* 0x000fe40000410000 */
[----:B------:R-:W-:Y:S02]  /*8550*/  FFMA.FTZ R227, R192, R72, R191 ;  /* 0x00000048c0e37223 */ /* 0x000fe400000100bf */
[C---:B------:R-:W-:Y:S02]  /*8560*/  IMAD R229, R106.reuse, c[0x0][0x2c4], R229 ;  /* 0x0000b1006ae57a24 */ /* 0x040fe400078e02e5 */
[----:B------:R-:W-:-:S04]  /*8570*/  IMAD.WIDE.U32 R68, R106, c[0x0][0x2c0], R68 ;  /* 0x0000b0006a447a25 */ /* 0x000fc800078e0044 */
[----:B------:R-:W-:Y:S01]  /*8580*/  FFMA.FTZ R191, R230, UR24, R203 ;  /* 0x00000018e6bf7c23 */ /* 0x000fe200080100cb */
[----:B------:R-:W-:Y:S01]  /*8590*/  IADD3 R229, R229, R69, RZ ;  /* 0x00000045e5e57210 */ /* 0x000fe20007ffe0ff */
[----:B------:R-:W-:Y:S02]  /*85a0*/  FMUL.FTZ R72, R192, R77 ;  /* 0x0000004dc0487220 */ /* 0x000fe40000410000 */
[C---:B------:R-:W-:Y:S02]  /*85b0*/  FMUL.FTZ R203, R139.reuse, -R70 ;  /* 0x800000468bcb7220 */ /* 0x040fe40000410000 */
[-C--:B------:R-:W-:Y:S01]  /*85c0*/  FMUL.FTZ R77, R139, -R204.reuse ;  /* 0x800000cc8b4d7220 */ /* 0x080fe20000410000 */
[----:B------:R-:W-:Y:S01]  /*85d0*/  LEA R139, P0, R68, c[0x0][0x320], 0x3 ;  /* 0x0000c800448b7a11 */ /* 0x000fe200078018ff */
[----:B------:R-:W-:Y:S02]  /*85e0*/  FFMA.FTZ R69, R140, R204, R203 ;  /* 0x000000cc8c457223 */ /* 0x000fe400000100cb */
[----:B------:R-:W-:-:S02]  /*85f0*/  FFMA.FTZ R193, -R192, R170, R193 ;  /* 0x000000aac0c17223 */ /* 0x000fc400000101c1 */
[----:B------:R-:W-:Y:S01]  /*8600*/  FFMA.FTZ R140, R140, R70, -R77 ;  /* 0x000000468c8c7223 */ /* 0x000fe2000001084d */
[----:B------:R-:W-:Y:S01]  /*8610*/  LEA.HI.X R77, R68, c[0x0][0x324], R229, 0x3, P0 ;  /* 0x0000c900444d7a11 */ /* 0x000fe200000f1ce5 */
[----:B------:R-:W-:Y:S02]  /*8620*/  FADD.FTZ R170, R86, R86 ;  /* 0x0000005656aa7221 */ /* 0x000fe40000010000 */
[----:B------:R-:W-:Y:S02]  /*8630*/  FADD.FTZ R69, -R202, R69 ;  /* 0x00000045ca457221 */ /* 0x000fe40000010100 */
[----:B------:R-:W-:Y:S02]  /*8640*/  FADD.FTZ R201, R201, R140 ;  /* 0x0000008cc9c97221 */ /* 0x000fe40000010000 */
[----:B------:R-:W-:Y:S02]  /*8650*/  FFMA.FTZ R74, R170, R74, R227 ;  /* 0x0000004aaa4a7223 */ /* 0x000fe400000100e3 */
[----:B------:R-:W-:-:S02]  /*8660*/  FMUL.FTZ R203, R210, UR24 ;  /* 0x00000018d2cb7c20 */ /* 0x000fc40008410000 */
[----:B------:R-:W-:Y:S02]  /*8670*/  FMUL.FTZ R227, R210, UR23 ;  /* 0x00000017d2e37c20 */ /* 0x000fe40008410000 */
[C---:B------:R-:W-:Y:S02]  /*8680*/  FMUL.FTZ R68, R141.reuse, -R69 ;  /* 0x800000458d447220 */ /* 0x040fe40000410000 */
[----:B------:R-:W-:Y:S02]  /*8690*/  FMUL.FTZ R141, R141, -R201 ;  /* 0x800000c98d8d7220 */ /* 0x000fe40000410000 */
[C---:B------:R-:W-:Y:S02]  /*86a0*/  FFMA.FTZ R140, R232.reuse, UR23, -R203 ;  /* 0x00000017e88c7c23 */ /* 0x040fe400080108cb */
[----:B------:R-:W-:Y:S02]  /*86b0*/  FFMA.FTZ R227, R232, UR24, R227 ;  /* 0x00000018e8e37c23 */ /* 0x000fe400080100e3 */
[----:B------:R-:W-:-:S02]  /*86c0*/  FFMA.FTZ R203, R142, R69, R141 ;  /* 0x000000458ecb7223 */ /* 0x000fc4000001008d */
[----:B------:R-:W-:Y:S02]  /*86d0*/  FADD.FTZ R198, R50, R50 ;  /* 0x0000003232c67221 */ /* 0x000fe40000010000 */
[----:B------:R-:W-:Y:S02]  /*86e0*/  FMUL.FTZ R141, R170, R140 ;  /* 0x0000008caa8d7220 */ /* 0x000fe40000410000 */
[----:B------:R-:W-:Y:S02]  /*86f0*/  FFMA.FTZ R68, R142, R201, -R68 ;  /* 0x000000c98e447223 */ /* 0x000fe40000010844 */
[C---:B------:R-:W-:Y:S02]  /*8700*/  FFMA.FTZ R140, -R170.reuse, R227, -RZ ;  /* 0x000000e3aa8c7223 */ /* 0x040fe400000109ff */
[----:B------:R-:W-:Y:S02]  /*8710*/  FFMA.FTZ R227, -R170, R172, R193 ;  /* 0x000000acaae37223 */ /* 0x000fe400000101c1 */
[----:B------:R-:W-:-:S02]  /*8720*/  FFMA.FTZ R170, R198, R75, R74 ;  /* 0x0000004bc6aa7223 */ /* 0x000fc4000001004a */
[----:B------:R-:W-:Y:S02]  /*8730*/  FADD.FTZ R75, -R200, R203 ;  /* 0x000000cbc84b7221 */ /* 0x000fe40000010100 */
[----:B------:R-:W-:Y:S02]  /*8740*/  FADD.FTZ R199, R199, R68 ;  /* 0x00000044c7c77221 */ /* 0x000fe40000010000 */
[----:B------:R-:W-:Y:S02]  /*8750*/  FMUL.FTZ R68, R143, -R75 ;  /* 0x8000004b8f447220 */ /* 0x000fe40000410000 */
[----:B------:R-:W-:Y:S02]  /*8760*/  FMUL.FTZ R193, R209, UR24 ;  /* 0x00000018d1c17c20 */ /* 0x000fe40008410000 */
[----:B------:R-:W-:Y:S02]  /*8770*/  FMUL.FTZ R143, R143, -R199 ;  /* 0x800000c78f8f7220 */ /* 0x000fe40000410000 */
[----:B------:R-:W-:-:S02]  /*8780*/  FFMA.FTZ R142, R234, UR23, -R193 ;  /* 0x00000017ea8e7c23 */ /* 0x000fc400080108c1 */
[C---:B------:R-:W-:Y:S02]  /*8790*/  FFMA.FTZ R74, R144.reuse, R75, R143 ;  /* 0x0000004b904a7223 */ /* 0x040fe4000001008f */
[----:B------:R-:W-:Y:S02]  /*87a0*/  FFMA.FTZ R193, R144, R199, -R68 ;  /* 0x000000c790c17223 */ /* 0x000fe40000010844 */
[----:B------:R-:W-:Y:S02]  /*87b0*/  FFMA.FTZ R191, -R192, R191, -RZ ;  /* 0x000000bfc0bf7223 */ /* 0x000fe400000109ff */
[----:B------:R-:W-:Y:S02]  /*87c0*/  FADD.FTZ R192, R48, R48 ;  /* 0x0000003030c07221 */ /* 0x000fe40000010000 */
[----:B------:R-:W-:Y:S02]  /*87d0*/  FADD.FTZ R74, -R197, R74 ;  /* 0x0000004ac54a7221 */ /* 0x000fe40000010100 */
        /* <DEDUP_REMOVED lines=8> */
[----:B------:R-:W-:Y:S02]  /*8860*/  FADD.FTZ R172, R46, R46 ;  /* 0x0000002e2eac7221 */ /* 0x000fe40000010000 */
        /* <DEDUP_REMOVED lines=11> */
[----:B------:R-:W-:Y:S02]  /*8920*/  FADD.FTZ R114, R181, R114 ;  /* 0x00000072b5727221 */ /* 0x000fe40000010000 */
[----:B------:R-:W-:Y:S02]  /*8930*/  FADD.FTZ R180, -R180, R79 ;  /* 0x0000004fb4b47221 */ /* 0x000fe40000010100 */
[----:B------:R-:W-:Y:S02]  /*8940*/  FFMA.FTZ R227, -R198, R174, R227 ;  /* 0x000000aec6e37223 */ /* 0x000fe400000101e3 */
[C---:B------:R-:W-:Y:S02]  /*8950*/  FMUL.FTZ R155, R212.reuse, UR24 ;  /* 0x00000018d49b7c20 */ /* 0x040fe40008410000 */
[----:B------:R-:W-:-:S02]  /*8960*/  FMUL.FTZ R157, R212, UR23 ;  /* 0x00000017d49d7c20 */ /* 0x000fc40008410000 */
[C---:B------:R-:W-:Y:S02]  /*8970*/  FMUL.FTZ R79, R117.reuse, -R180 ;  /* 0x800000b4754f7220 */ /* 0x040fe40000410000 */
[----:B------:R-:W-:Y:S02]  /*8980*/  FMUL.FTZ R117, R117, -R114 ;  /* 0x8000007275757220 */ /* 0x000fe40000410000 */
[----:B------:R-:W-:Y:S02]  /*8990*/  FFMA.FTZ R227, -R192, R176, R227 ;  /* 0x000000b0c0e37223 */ /* 0x000fe400000101e3 */
[C---:B------:R-:W-:Y:S02]  /*89a0*/  FFMA.FTZ R155, R238.reuse, UR23, -R155 ;  /* 0x00000017ee9b7c23 */ /* 0x040fe4000801089b */
[----:B------:R-:W-:Y:S02]  /*89b0*/  FFMA.FTZ R157, R238, UR24, R157 ;  /* 0x00000018ee9d7c23 */ /* 0x000fe4000801009d */
[----:B------:R-:W-:-:S02]  /*89c0*/  FADD.FTZ R174, R44, R44 ;  /* 0x0000002c2cae7221 */ /* 0x000fc40000010000 */
[C---:B------:R-:W-:Y:S02]  /*89d0*/  FFMA.FTZ R116, R118.reuse, R114, -R79 ;  /* 0x0000007276747223 */ /* 0x040fe4000001084f */
[----:B------:R-:W-:Y:S02]  /*89e0*/  FFMA.FTZ R79, R118, R180, R117 ;  /* 0x000000b4764f7223 */ /* 0x000fe40000010075 */
[C---:B------:R-:W-:Y:S02]  /*89f0*/  FMUL.FTZ R155, R172.reuse, R155 ;  /* 0x0000009bac9b7220 */ /* 0x040fe40000410000 */
[C---:B------:R-:W-:Y:S02]  /*8a00*/  FFMA.FTZ R113, -R172.reuse, R157, -RZ ;  /* 0x0000009dac717223 */ /* 0x040fe400000109ff */
[----:B------:R-:W-:Y:S02]  /*8a10*/  FFMA.FTZ R227, -R172, R184, R227 ;  /* 0x000000b8ace37223 */ /* 0x000fe400000101e3 */
[----:B------:R-:W-:-:S02]  /*8a20*/  FFMA.FTZ R170, R174, R159, R170 ;  /* 0x0000009faeaa7223 */ /* 0x000fc400000100aa */
[----:B------:R-:W-:Y:S02]  /*8a30*/  FADD.FTZ R172, R42, R42 ;  /* 0x0000002a2aac7221 */ /* 0x000fe40000010000 */
[----:B------:R-:W-:Y:S02]  /*8a40*/  FADD.FTZ R182, -R182, R79 ;  /* 0x0000004fb6b67221 */ /* 0x000fe40000010100 */
[----:B------:R-:W-:Y:S02]  /*8a50*/  FADD.FTZ R116, R183, R116 ;  /* 0x00000074b7747221 */ /* 0x000fe40000010000 */
[----:B------:R-:W-:Y:S02]  /*8a60*/  FFMA.FTZ R170, R172, R161, R170 ;  /* 0x000000a1acaa7223 */ /* 0x000fe400000100aa */
[----:B------:R-:W-:Y:S02]  /*8a70*/  FADD.FTZ R176, R40, R40 ;  /* 0x0000002828b07221 */ /* 0x000fe40000010000 */
[----:B------:R-:W-:-:S02]  /*8a80*/  FMUL.FTZ R118, R206, UR24 ;  /* 0x00000018ce767c20 */ /* 0x000fc40008410000 */
[C---:B------:R-:W-:Y:S02]  /*8a90*/  FMUL.FTZ R79, R119.reuse, -R182 ;  /* 0x800000b6774f7220 */ /* 0x040fe40000410000 */
[-C--:B------:R-:W-:Y:S02]  /*8aa0*/  FMUL.FTZ R119, R119, -R116.reuse ;  /* 0x8000007477777220 */ /* 0x080fe40000410000 */
[----:B------:R-:W-:Y:S02]  /*8ab0*/  FFMA.FTZ R170, R176, R81, R170 ;  /* 0x00000051b0aa7223 */ /* 0x000fe400000100aa */
[----:B------:R-:W-:Y:S02]  /*8ac0*/  FFMA.FTZ R81, R207, UR23, -R118 ;  /* 0x00000017cf517c23 */ /* 0x000fe40008010876 */
[C---:B------:R-:W-:Y:S02]  /*8ad0*/  FFMA.FTZ R118, R120.reuse, R116, -R79 ;  /* 0x0000007478767223 */ /* 0x040fe4000001084f */
[----:B------:R-:W-:-:S02]  /*8ae0*/  FFMA.FTZ R79, R120, R182, R119 ;  /* 0x000000b6784f7223 */ /* 0x000fc40000010077 */
[----:B------:R-:W-:Y:S02]  /*8af0*/  FMUL.FTZ R161, R214, UR23 ;  /* 0x00000017d6a17c20 */ /* 0x000fe40008410000 */
[----:B------:R-:W-:Y:S02]  /*8b00*/  FADD.FTZ R162, -R162, R79 ;  /* 0x0000004fa2a27221 */ /* 0x000fe40000010100 */
[----:B------:R-:W-:Y:S02]  /*8b10*/  FADD.FTZ R118, R163, R118 ;  /* 0x00000076a3767221 */ /* 0x000fe40000010000 */
[----:B------:R-:W-:Y:S02]  /*8b20*/  FFMA.FTZ R161, R242, UR24, R161 ;  /* 0x00000018f2a17c23 */ /* 0x000fe400080100a1 */
[----:B------:R-:W-:Y:S02]  /*8b30*/  FMUL.FTZ R120, R215, UR24 ;  /* 0x00000018d7787c20 */ /* 0x000fe40008410000 */
[----:B------:R-:W-:-:S02]  /*8b40*/  FMUL.FTZ R79, R121, -R162 ;  /* 0x800000a2794f7220 */ /* 0x000fc40000410000 */
[-C--:B------:R-:W-:Y:S02]  /*8b50*/  FMUL.FTZ R121, R121, -R118.reuse ;  /* 0x8000007679797220 */ /* 0x080fe40000410000 */
[----:B------:R-:W-:Y:S02]  /*8b60*/  FFMA.FTZ R117, -R172, R161, -RZ ;  /* 0x000000a1ac757223 */ /* 0x000fe400000109ff */
[----:B------:R-:W-:Y:S02]  /*8b70*/  FFMA.FTZ R161, R205, UR23, -R120 ;  /* 0x00000017cda17c23 */ /* 0x000fe40008010878 */
[C---:B------:R-:W-:Y:S02]  /*8b80*/  FFMA.FTZ R120, R122.reuse, R118, -R79 ;  /* 0x000000767a787223 */ /* 0x040fe4000001084f */
[----:B------:R-:W-:Y:S01]  /*8b90*/  FFMA.FTZ R79, R122, R162, R121 ;  /* 0x000000a27a4f7223 */ /* 0x000fe20000010079 */
[----:B------:R-:W-:Y:S01]  /*8ba0*/  P2R R122, PR, RZ, 0x2 ;  /* 0x00000002ff7a7803 */ /* 0x000fe20000000000 */
        /* <DEDUP_REMOVED lines=8> */
[C---:B------:R-:W-:Y:S02]  /*8c30*/  FMUL.FTZ R157, R213.reuse, UR24 ;  /* 0x00000018d59d7c20 */ /* 0x040fe40008410000 */
[----:B------:R-:W-:Y:S02]  /*8c40*/  FMUL.FTZ R159, R213, UR23 ;  /* 0x00000017d59f7c20 */ /* 0x000fe40008410000 */
[C---:B------:R-:W-:Y:S02]  /*8c50*/  FMUL.FTZ R122, R125.reuse, -R79 ;  /* 0x8000004f7d7a7220 */ /* 0x040fe40000410000 */
[----:B------:R-:W-:Y:S02]  /*8c60*/  FMUL.FTZ R125, R125, -R167 ;  /* 0x800000a77d7d7220 */ /* 0x000fe40000410000 */
[----:B------:R-:W-:-:S02]  /*8c70*/  FFMA.FTZ R157, R240, UR23, -R157 ;  /* 0x00000017f09d7c23 */ /* 0x000fc4000801089d */
[----:B------:R-:W-:Y:S02]  /*8c80*/  FFMA.FTZ R159, R240, UR24, R159 ;  /* 0x00000018f09f7c23 */ /* 0x000fe4000801009f */
[C---:B------:R-:W-:Y:S02]  /*8c90*/  FFMA.FTZ R122, R126.reuse, R167, -R122 ;  /* 0x000000a77e7a7223 */ /* 0x040fe4000001087a */
[----:B------:R-:W-:Y:S01]  /*8ca0*/  FFMA.FTZ R125, R126, R79, R125 ;  /* 0x0000004f7e7d7223 */ /* 0x000fe2000001007d */
[----:B------:R-:W-:Y:S01]  /*8cb0*/  HADD2.F32 R126, -RZ, R61.H1_H1 ;  /* 0x3000003dff7e7230 */ /* 0x000fe20000004100 */
[C---:B------:R-:W-:Y:S02]  /*8cc0*/  FMUL.FTZ R157, R174.reuse, R157 ;  /* 0x0000009dae9d7220 */ /* 0x040fe40000410000 */
[C---:B------:R-:W-:Y:S02]  /*8cd0*/  FFMA.FTZ R115, -R174.reuse, R159, -RZ ;  /* 0x0000009fae737223 */ /* 0x040fe400000109ff */
[----:B------:R-:W-:-:S02]  /*8ce0*/  FFMA.FTZ R190, -R174, R190, R227 ;  /* 0x000000beaebe7223 */ /* 0x000fc400000101e3 */
[----:B------:R-:W-:Y:S02]  /*8cf0*/  FADD.FTZ R174, R38, R38 ;  /* 0x0000002626ae7221 */ /* 0x000fe40000010000 */
[----:B------:R-:W-:Y:S02]  /*8d00*/  FADD.FTZ R122, R169, R122 ;  /* 0x0000007aa97a7221 */ /* 0x000fe40000010000 */
[----:B------:R-:W-:Y:S02]  /*8d10*/  FADD.FTZ R168, -R168, R125 ;  /* 0x0000007da8a87221 */ /* 0x000fe40000010100 */
[----:B------:R-:W-:Y:S02]  /*8d20*/  FFMA.FTZ R171, R174, R171, R170 ;  /* 0x000000abaeab7223 */ /* 0x000fe400000100aa */
[----:B-1----:R-:W-:Y:S02]  /*8d30*/  FMUL.FTZ R65, R127, -R122 ;  /* 0x8000007a7f417220 */ /* 0x002fe40000410000 */
[----:B------:R-:W-:-:S02]  /*8d40*/  FMUL.FTZ R170, R215, UR23 ;  /* 0x00000017d7aa7c20 */ /* 0x000fc40008410000 */
[-C--:B------:R-:W-:Y:S02]  /*8d50*/  FMUL.FTZ R127, R127, -R168.reuse ;  /* 0x800000a87f7f7220 */ /* 0x080fe40000410000 */
[C---:B------:R-:W-:Y:S02]  /*8d60*/  FFMA.FTZ R65, R130.reuse, R168, R65 ;  /* 0x000000a882417223 */ /* 0x040fe40000010041 */
[----:B------:R-:W-:Y:S02]  /*8d70*/  FFMA.FTZ R170, R205, UR24, R170 ;  /* 0x00000018cdaa7c23 */ /* 0x000fe400080100aa */
[----:B------:R-:W-:Y:S02]  /*8d80*/  FFMA.FTZ R130, R130, R122, -R127 ;  /* 0x0000007a82827223 */ /* 0x000fe4000001087f */
[----:B------:R-:W-:Y:S02]  /*8d90*/  FADD.FTZ R65, -R146, R65 ;  /* 0x0000004192417221 */ /* 0x000fe40000010100 */
[----:B------:R-:W-:Y:S01]  /*8da0*/  FFMA.FTZ R121, -R174, R170, -RZ ;  /* 0x000000aaae797223 */ /* 0x000fe200000109ff */
[----:B------:R-:W-:Y:S01]  /*8db0*/  SHF.L.U32 R170, R100, 0x5, RZ ;  /* 0x0000000564aa7819 */ /* 0x000fe200000006ff */
[----:B------:R-:W-:-:S02]  /*8dc0*/  FADD.FTZ R147, R147, R130 ;  /* 0x0000008293937221 */ /* 0x000fc40000010000 */
[C---:B------:R-:W-:Y:S01]  /*8dd0*/  FMUL.FTZ R64, R131.reuse, -R65 ;  /* 0x8000004183407220 */ /* 0x040fe20000410000 */
[----:B------:R-:W-:Y:S01]  /*8de0*/  LEA.HI.SX32 R170, R170, R170, 0x1b ;  /* 0x000000aaaaaa7211 */ /* 0x000fe200078fdaff */
[-C--:B------:R-:W-:Y:S02]  /*8df0*/  FMUL.FTZ R131, R131, -R147.reuse ;  /* 0x8000009383837220 */ /* 0x080fe40000410000 */
[C---:B------:R-:W-:Y:S02]  /*8e00*/  FFMA.FTZ R64, R132.reuse, R147, -R64 ;  /* 0x0000009384407223 */ /* 0x040fe40000010840 */
[----:B------:R-:W-:Y:S01]  /*8e10*/  FFMA.FTZ R131, R132, R65, R131 ;  /* 0x0000004184837223 */ /* 0x000fe20000010083 */
[----:B------:R0:W-:Y:S01]  /*8e20*/  STS [R170.X4+0x10a4], R80 ;  /* 0x0010a450aa007388 */ /* 0x0001e20000004800 */
[----:B------:R-:W-:Y:S02]  /*8e30*/  FMUL.FTZ R197, R211, UR23 ;  /* 0x00000017d3c57c20 */ /* 0x000fe40008410000 */
[----:B------:R-:W-:Y:S01]  /*8e40*/  FADD.FTZ R148, -R148, R131 ;  /* 0x0000008394947221 */ /* 0x000fe20000010100 */
[----:B------:R-:W-:Y:S01]  /*8e50*/  STS [R170.X4+0x109c], R71 ;  /* 0x00109c47aa007388 */ /* 0x000fe20000004800 */
[----:B------:R-:W-:-:S02]  /*8e60*/  FFMA.FTZ R197, R236, UR24, R197 ;  /* 0x00000018ecc57c23 */ /* 0x000fc400080100c5 */
[----:B------:R-:W-:Y:S01]  /*8e70*/  FMUL.FTZ R159, R214, UR24 ;  /* 0x00000018d69f7c20 */ /* 0x000fe20008410000 */
[----:B------:R-:W-:Y:S01]  /*8e80*/  STS [R170.X4+0x10a0], R73 ;  /* 0x0010a049aa007388 */ /* 0x000fe20000004800 */
[----:B------:R-:W-:Y:S02]  /*8e90*/  FFMA.FTZ R111, -R192, R197, -RZ ;  /* 0x000000c5c06f7223 */ /* 0x000fe400000109ff */
[----:B0-----:R-:W-:Y:S01]  /*8ea0*/  FADD.FTZ R80, R149, R64 ;  /* 0x0000004095507221 */ /* 0x001fe20000010000 */
[----:B------:R-:W-:Y:S01]  /*8eb0*/  STS [R170.X4+0x10dc], R115 ;  /* 0x0010dc73aa007388 */ /* 0x000fe20000004800 */
[----:B------:R-:W-:Y:S02]  /*8ec0*/  FFMA.FTZ R159, R242, UR23, -R159 ;  /* 0x00000017f29f7c23 */ /* 0x000fe4000801089f */
[C---:B------:R-:W-:Y:S01]  /*8ed0*/  FMUL.FTZ R67, R133.reuse, -R80 ;  /* 0x8000005085437220 */ /* 0x040fe20000410000 */
[----:B------:R0:W-:Y:S01]  /*8ee0*/  STS [R170.X4+0x10cc], R111 ;  /* 0x0010cc6faa007388 */ /* 0x0001e20000004800 */
[----:B------:R-:W-:-:S02]  /*8ef0*/  FMUL.FTZ R133, R133, -R148 ;  /* 0x8000009485857220 */ /* 0x000fc40000410000 */
[C---:B------:R-:W-:Y:S01]  /*8f00*/  FFMA.FTZ R67, R136.reuse, R148, R67 ;  /* 0x0000009488437223 */ /* 0x040fe20000010043 */
[----:B------:R1:W-:Y:S01]  /*8f10*/  STS [R170.X4+0x10a8], R83 ;  /* 0x0010a853aa007388 */ /* 0x0003e20000004800 */
[----:B------:R-:W-:Y:S02]  /*8f20*/  FFMA.FTZ R136, R136, R80, -R133 ;  /* 0x0000005088887223 */ /* 0x000fe40000010885 */
[----:B------:R-:W-:Y:S01]  /*8f30*/  FADD.FTZ R67, -R150, R67 ;  /* 0x0000004396437221 */ /* 0x000fe20000010100 */
[----:B------:R2:W-:Y:S01]  /*8f40*/  STS [R170.X4+0x1084], R134 ;  /* 0x00108486aa007388 */ /* 0x0005e20000004800 */
[----:B------:R-:W-:Y:S01]  /*8f50*/  FADD.FTZ R151, R151, R136 ;  /* 0x0000008897977221 */ /* 0x000fe20000010000 */
[--C-:B0-----:R-:W-:Y:S01]  /*8f60*/  HADD2.F32 R111, -RZ, R60.reuse.H1_H1 ;  /* 0x3000003cff6f7230 */ /* 0x101fe20000004100 */
[C---:B------:R-:W-:Y:S01]  /*8f70*/  FMUL.FTZ R64, R137.reuse, -R67 ;  /* 0x8000004389407220 */ /* 0x040fe20000410000 */
[----:B------:R-:W-:Y:S01]  /*8f80*/  STS [R170.X4+0x10b0], R72 ;  /* 0x0010b048aa007388 */ /* 0x000fe20000004800 */
[----:B------:R-:W-:Y:S01]  /*8f90*/  FMUL.FTZ R137, R137, -R151 ;  /* 0x8000009789897220 */ /* 0x000fe20000410000 */
[----:B-1----:R-:W-:Y:S01]  /*8fa0*/  HADD2.F32 R83, -RZ, R60.H0_H0 ;  /* 0x2000003cff537230 */ /* 0x002fe20000004100 */
[----:B------:R-:W-:Y:S01]  /*8fb0*/  FMUL.FTZ R159, R172, R159 ;  /* 0x0000009fac9f7220 */ /* 0x000fe20000410000 */
[----:B------:R-:W-:Y:S01]  /*8fc0*/  STS [R170.X4+0x10d4], R113 ;  /* 0x0010d471aa007388 */ /* 0x000fe20000004800 */
[----:B------:R-:W-:-:S02]  /*8fd0*/  FFMA.FTZ R137, R138, R67, R137 ;  /* 0x000000438a897223 */ /* 0x000fc40000010089 */
[----:B------:R-:W-:Y:S01]  /*8fe0*/  FFMA.FTZ R195, -R172, R195, R190 ;  /* 0x000000c3acc37223 */ /* 0x000fe200000101be */
[----:B------:R-:W-:Y:S01]  /*8ff0*/  STS [R170.X4+0x10e4], R117 ;  /* 0x0010e475aa007388 */ /* 0x000fe20000004800 */
[-C--:B------:R-:W-:Y:S02]  /*9000*/  FMUL.FTZ R71, R151, R84.reuse ;  /* 0x0000005497477220 */ /* 0x080fe40000410000 */
[----:B------:R-:W-:Y:S01]  /*9010*/  FMUL.FTZ R172, R206, UR23 ;  /* 0x00000017ceac7c20 */ /* 0x000fe20008410000 */
[----:B------:R-:W-:Y:S01]  /*9020*/  STS [R170.X4+0x10f4], R121 ;  /* 0x0010f479aa007388 */ /* 0x000fe20000004800 */
[----:B------:R-:W-:Y:S02]  /*9030*/  FFMA.FTZ R64, R138, R151, -R64 ;  /* 0x000000978a407223 */ /* 0x000fe40000010840 */
[----:B------:R-:W-:Y:S01]  /*9040*/  FADD.FTZ R66, -R152, R137 ;  /* 0x0000008998427221 */ /* 0x000fe20000010100 */
[----:B------:R-:W-:Y:S01]  /*9050*/  STS [R170.X4+0x10bc], R140 ;  /* 0x0010bc8caa007388 */ /* 0x000fe20000004800 */
[----:B------:R-:W-:Y:S01]  /*9060*/  FMUL.FTZ R81, R176, R81 ;  /* 0x00000051b0517220 */ /* 0x000fe20000410000 */
[----:B------:R-:W-:Y:S01]  /*9070*/  HADD2.F32 R137, -RZ, R63.H1_H1 ;  /* 0x3000003fff897230 */ /* 0x000fe20000004100 */
[-C--:B------:R-:W-:Y:S01]  /*9080*/  FFMA.FTZ R224, R111, -R84.reuse, R224 ;  /* 0x800000546fe07223 */ /* 0x080fe200000100e0 */
[----:B------:R-:W-:Y:S01]  /*9090*/  STS [R170.X4+0x1090], R135 ;  /* 0x00109087aa007388 */ /* 0x000fe20000004800 */
[----:B------:R-:W-:-:S02]  /*90a0*/  FMUL.FTZ R73, R67, R84 ;  /* 0x0000005443497220 */ /* 0x000fc40000410000 */
[----:B------:R-:W-:Y:S01]  /*90b0*/  FMUL.FTZ R115, R128, R71 ;  /* 0x0000004780737220 */ /* 0x000fe20000410000 */
[----:B------:R0:W-:Y:S01]  /*90c0*/  STS [R170.X4+0x10e8], R81 ;  /* 0x0010e851aa007388 */ /* 0x0001e20000004800 */
[----:B------:R-:W-:Y:S02]  /*90d0*/  FFMA.FTZ R172, R207, UR24, R172 ;  /* 0x00000018cfac7c23 */ /* 0x000fe400080100ac */
[----:B------:R-:W-:Y:S01]  /*90e0*/  FADD.FTZ R124, R153, R64 ;  /* 0x00000040997c7221 */ /* 0x000fe20000010000 */
[----:B------:R-:W-:Y:S01]  /*90f0*/  STS [R170.X4+0x10b8], R141 ;  /* 0x0010b88daa007388 */ /* 0x000fe20000004800 */
[----:B------:R-:W-:Y:S02]  /*9100*/  FMUL.FTZ R64, R66, R85 ;  /* 0x0000005542407220 */ /* 0x000fe40000410000 */
[-C--:B--2---:R-:W-:Y:S01]  /*9110*/  FFMA.FTZ R134, R224, R73.reuse, -R115 ;  /* 0x00000049e0867223 */ /* 0x084fe20000010873 */
[----:B------:R-:W-:Y:S01]  /*9120*/  STS [R170.X4+0x10ac], R145 ;  /* 0x0010ac91aa007388 */ /* 0x000fe20000004800 */
[----:B------:R-:W-:Y:S01]  /*9130*/  FFMA.FTZ R119, -R176, R172, -RZ ;  /* 0x000000acb0777223 */ /* 0x000fe200000109ff */
[----:B0-----:R-:W-:Y:S01]  /*9140*/  HADD2.F32 R81, -RZ, R61.H0_H0 ;  /* 0x2000003dff517230 */ /* 0x001fe20000004100 */
[----:B------:R-:W-:Y:S01]  /*9150*/  FMUL.FTZ R73, R128, R73 ;  /* 0x0000004980497220 */ /* 0x000fe20000410000 */
[----:B------:R-:W-:Y:S01]  /*9160*/  STS [R170.X4+0x1080], R173 ;  /* 0x001080adaa007388 */ /* 0x000fe20000004800 */
[----:B------:R-:W-:-:S02]  /*9170*/  FMUL.FTZ R130, R124, R85 ;  /* 0x000000557c827220 */ /* 0x000fc40000410000 */
[----:B------:R-:W-:Y:S01]  /*9180*/  FFMA.FTZ R113, R83, -R85, R222 ;  /* 0x8000005553717223 */ /* 0x000fe200000100de */
[----:B------:R0:W-:Y:S01]  /*9190*/  STS [R170.X4+0x10ec], R119 ;  /* 0x0010ec77aa007388 */ /* 0x0001e20000004800 */
[C---:B------:R-:W-:Y:S02]  /*91a0*/  FMUL.FTZ R72, R129.reuse, R64 ;  /* 0x0000004081487220 */ /* 0x040fe40000410000 */
[----:B------:R-:W-:Y:S01]  /*91b0*/  FMUL.FTZ R115, R80, R55 ;  /* 0x0000003750737220 */ /* 0x000fe20000410000 */
[----:B------:R-:W-:Y:S01]  /*91c0*/  STS [R170.X4+0x10e0], R159 ;  /* 0x0010e09faa007388 */ /* 0x000fe20000004800 */
[----:B------:R-:W-:Y:S02]  /*91d0*/  FFMA.FTZ R117, R224, R71, R73 ;  /* 0x00000047e0757223 */ /* 0x000fe40000010049 */
[----:B------:R-:W-:Y:S01]  /*91e0*/  FMUL.FTZ R73, R129, R130 ;  /* 0x0000008281497220 */ /* 0x000fe20000410000 */
[----:B------:R-:W-:Y:S01]  /*91f0*/  STS [R170.X4+0x1088], R177 ;  /* 0x001088b1aa007388 */ /* 0x000fe20000004800 */
[----:B------:R-:W-:-:S02]  /*9200*/  FFMA.FTZ R226, R81, -R55, R226 ;  /* 0x8000003751e27223 */ /* 0x000fc400000100e2 */
[C---:B------:R-:W-:Y:S01]  /*9210*/  FFMA.FTZ R72, R113.reuse, R130, R72 ;  /* 0x0000008271487223 */ /* 0x040fe20000010048 */
[----:B------:R-:W-:Y:S01]  /*9220*/  STS [R170.X4+0x108c], R175 ;  /* 0x00108cafaa007388 */ /* 0x000fe20000004800 */
[----:B0-----:R-:W-:Y:S02]  /*9230*/  FMUL.FTZ R119, R148, R55 ;  /* 0x0000003794777220 */ /* 0x001fe40000410000 */
[----:B------:R-:W-:Y:S01]  /*9240*/  FMUL.FTZ R121, R188, R115 ;  /* 0x00000073bc797220 */ /* 0x000fe20000410000 */
[----:B------:R-:W-:Y:S01]  /*9250*/  STS [R170.X4+0x1094], R185 ;  /* 0x001094b9aa007388 */ /* 0x000fe20000004800 */
[----:B------:R-:W-:Y:S02]  /*9260*/  FFMA.FTZ R73, R113, R64, -R73 ;  /* 0x0000004071497223 */ /* 0x000fe40000010849 */
[----:B------:R-:W-:Y:S01]  /*9270*/  FADD.FTZ R72, RZ, R72 ;  /* 0x00000048ff487221 */ /* 0x000fe20000010000 */
[----:B------:R-:W-:Y:S01]  /*9280*/  STS [R170.X4+0x1098], R154 ;  /* 0x0010989aaa007388 */ /* 0x000fe20000004800 */
[----:B------:R-:W-:-:S02]  /*9290*/  FFMA.FTZ R64, R226, R119, -R121 ;  /* 0x00000077e2407223 */ /* 0x000fc40000010879 */
[----:B------:R-:W-:Y:S01]  /*92a0*/  FMUL.FTZ R119, R188, R119 ;  /* 0x00000077bc777220 */ /* 0x000fe20000410000 */
[----:B------:R-:W-:Y:S01]  /*92b0*/  STS [R170.X4+0x10b4], R191 ;  /* 0x0010b4bfaa007388 */ /* 0x000fe20000004800 */
[-C--:B------:R-:W-:Y:S02]  /*92c0*/  FMUL.FTZ R121, R147, R54.reuse ;  /* 0x0000003693797220 */ /* 0x080fe40000410000 */
[----:B------:R-:W-:Y:S01]  /*92d0*/  FADD.FTZ R72, R72, R117 ;  /* 0x0000007548487221 */ /* 0x000fe20000010000 */
[----:B------:R-:W-:Y:S01]  /*92e0*/  STS [R170.X4+0x10d0], R155 ;  /* 0x0010d09baa007388 */ /* 0x000fe20000004800 */
[-C--:B------:R-:W-:Y:S02]  /*92f0*/  FFMA.FTZ R132, R126, -R54.reuse, R221 ;  /* 0x800000367e847223 */ /* 0x080fe400000100dd */
[----:B------:R-:W-:Y:S01]  /*9300*/  FMUL.FTZ R123, R65, R54 ;  /* 0x00000036417b7220 */ /* 0x000fe20000410000 */
[----:B------:R-:W-:Y:S01]  /*9310*/  STS [R170.X4+0x10d8], R157 ;  /* 0x0010d89daa007388 */ /* 0x000fe20000004800 */
[----:B------:R-:W-:Y:S01]  /*9320*/  FFMA.FTZ R117, R226, R115, R119 ;  /* 0x00000073e2757223 */ /* 0x000fe20000010077 */
[----:B------:R-:W-:Y:S01]  /*9330*/  HADD2.F32 R119, -RZ, R62.H0_H0 ;  /* 0x2000003eff777230 */ /* 0x000fe20000004100 */
[----:B------:R-:W-:Y:S01]  /*9340*/  FMUL.FTZ R125, R187, R121 ;  /* 0x00000079bb7d7220 */ /* 0x000fe20000410000 */
[----:B------:R-:W-:Y:S01]  /*9350*/  STS [R170.X4+0x10f8], R156 ;  /* 0x0010f89caa007388 */ /* 0x000fe20000004800 */
[----:B------:R-:W-:-:S02]  /*9360*/  FADD.FTZ R72, R72, R117 ;  /* 0x0000007548487221 */ /* 0x000fc40000010000 */
[-C--:B------:R-:W-:Y:S02]  /*9370*/  FFMA.FTZ R125, R132, R123.reuse, -R125 ;  /* 0x0000007b847d7223 */ /* 0x080fe4000001087d */
[----:B------:R-:W-:Y:S02]  /*9380*/  FADD.FTZ R73, RZ, R73 ;  /* 0x00000049ff497221 */ /* 0x000fe40000010000 */
[----:B------:R-:W-:Y:S02]  /*9390*/  FMUL.FTZ R123, R187, R123 ;  /* 0x0000007bbb7b7220 */ /* 0x000fe40000410000 */
[-C--:B------:R-:W-:Y:S02]  /*93a0*/  FMUL.FTZ R117, R122, R53.reuse ;  /* 0x000000357a757220 */ /* 0x080fe40000410000 */
[----:B------:R-:W-:Y:S01]  /*93b0*/  FADD.FTZ R73, R73, R134 ;  /* 0x0000008649497221 */ /* 0x000fe20000010000 */
[----:B------:R-:W-:Y:S01]  /*93c0*/  HADD2.F32 R134, -RZ, R62.H1_H1 ;  /* 0x3000003eff867230 */ /* 0x000fe20000004100 */
[----:B------:R-:W-:-:S02]  /*93d0*/  FFMA.FTZ R228, R119, -R53, R228 ;  /* 0x8000003577e47223 */ /* 0x000fc400000100e4 */
[----:B------:R-:W-:Y:S02]  /*93e0*/  FMUL.FTZ R127, R168, R53 ;  /* 0x00000035a87f7220 */ /* 0x000fe40000410000 */
[----:B------:R-:W-:Y:S02]  /*93f0*/  FFMA.FTZ R123, R132, R121, R123 ;  /* 0x00000079847b7223 */ /* 0x000fe4000001007b */
[----:B------:R-:W-:Y:S02]  /*9400*/  FMUL.FTZ R131, R186, R117 ;  /* 0x00000075ba837220 */ /* 0x000fe40000410000 */
[----:B------:R-:W-:Y:S02]  /*9410*/  FADD.FTZ R64, R73, R64 ;  /* 0x0000004049407221 */ /* 0x000fe40000010000 */
[----:B------:R-:W-:Y:S02]  /*9420*/  FADD.FTZ R72, R72, R123 ;  /* 0x0000007b48487221 */ /* 0x000fe40000010000 */
[----:B------:R-:W-:-:S02]  /*9430*/  FFMA.FTZ R131, R228, R127, -R131 ;  /* 0x0000007fe4837223 */ /* 0x000fc40000010883 */
[----:B------:R-:W-:Y:S02]  /*9440*/  FMUL.FTZ R127, R186, R127 ;  /* 0x0000007fba7f7220 */ /* 0x000fe40000410000 */
[-C--:B------:R-:W-:Y:S02]  /*9450*/  FMUL.FTZ R123, R167, R52.reuse ;  /* 0x00000034a77b7220 */ /* 0x080fe40000410000 */
[----:B------:R-:W-:Y:S01]  /*9460*/  FADD.FTZ R64, R64, R125 ;  /* 0x0000007d40407221 */ /* 0x000fe20000010000 */
[----:B------:R-:W-:Y:S01]  /*9470*/  HADD2.F32 R125, -RZ, R63.H0_H0 ;  /* 0x2000003fff7d7230 */ /* 0x000fe20000004100 */
[-C--:B------:R-:W-:Y:S02]  /*9480*/  FFMA.FTZ R136, R134, -R52.reuse, R223 ;  /* 0x8000003486887223 */ /* 0x080fe400000100df */
[----:B------:R-:W-:Y:S02]  /*9490*/  FMUL.FTZ R73, R79, R52 ;  /* 0x000000344f497220 */ /* 0x000fe40000410000 */
[----:B------:R-:W-:-:S02]  /*94a0*/  FFMA.FTZ R127, R228, R117, R127 ;  /* 0x00000075e47f7223 */ /* 0x000fc4000001007f */
[----:B------:R-:W-:Y:S02]  /*94b0*/  FMUL.FTZ R133, R208, R123 ;  /* 0x0000007bd0857220 */ /* 0x000fe40000410000 */
[----:B------:R-:W-:Y:S02]  /*94c0*/  FMUL.FTZ R138, R120, R51 ;  /* 0x00000033788a7220 */ /* 0x000fe40000410000 */
[----:B------:R-:W-:Y:S02]  /*94d0*/  FADD.FTZ R72, R72, R127 ;  /* 0x0000007f48487221 */ /* 0x000fe40000010000 */
[----:B------:R-:W-:Y:S02]  /*94e0*/  FFMA.FTZ R133, R136, R73, -R133 ;  /* 0x0000004988857223 */ /* 0x000fe40000010885 */
[----:B------:R-:W-:Y:S02]  /*94f0*/  FADD.FTZ R64, R64, R131 ;  /* 0x0000008340407221 */ /* 0x000fe40000010000 */
[----:B------:R-:W-:-:S02]  /*9500*/  FMUL.FTZ R203, R209, UR23 ;  /* 0x00000017d1cb7c20 */ /* 0x000fc40008410000 */
[----:B------:R-:W-:Y:S02]  /*9510*/  FMUL.FTZ R73, R208, R73 ;  /* 0x00000049d0497220 */ /* 0x000fe40000410000 */
[-C--:B------:R-:W-:Y:S02]  /*9520*/  FMUL.FTZ R140, R164, R51.reuse ;  /* 0x00000033a48c7220 */ /* 0x080fe40000410000 */
[----:B------:R-:W-:Y:S02]  /*9530*/  FFMA.FTZ R127, R125, -R51, R230 ;  /* 0x800000337d7f7223 */ /* 0x000fe400000100e6 */
[----:B------:R-:W-:Y:S02]  /*9540*/  FMUL.FTZ R131, R189, R138 ;  /* 0x0000008abd837220 */ /* 0x000fe40000410000 */
[----:B------:R-:W-:Y:S02]  /*9550*/  FFMA.FTZ R203, R234, UR24, R203 ;  /* 0x00000018eacb7c23 */ /* 0x000fe400080100cb */
[----:B------:R-:W-:-:S02]  /*9560*/  FMUL.FTZ R193, R211, UR24 ;  /* 0x00000018d3c17c20 */ /* 0x000fc40008410000 */
[----:B------:R-:W-:Y:S02]  /*9570*/  FFMA.FTZ R73, R136, R123, R73 ;  /* 0x0000007b88497223 */ /* 0x000fe40000010049 */
[-C--:B------:R-:W-:Y:S02]  /*9580*/  FMUL.FTZ R135, R189, R140.reuse ;  /* 0x0000008cbd877220 */ /* 0x080fe40000410000 */
[----:B------:R-:W-:Y:S02]  /*9590*/  FFMA.FTZ R131, R127, R140, -R131 ;  /* 0x0000008c7f837223 */ /* 0x000fe40000010883 */
[----:B------:R-:W-:Y:S01]  /*95a0*/  FADD.FTZ R64, R64, R133 ;  /* 0x0000008540407221 */ /* 0x000fe20000010000 */
[----:B------:R-:W-:Y:S01]  /*95b0*/  HADD2.F32 R133, -RZ, R56.H1_H1 ;  /* 0x30000038ff857230 */ /* 0x000fe20000004100 */
[C---:B------:R-:W-:Y:S02]  /*95c0*/  FMUL.FTZ R143, R198.reuse, R142 ;  /* 0x0000008ec68f7220 */ /* 0x040fe40000410000 */
[----:B------:R-:W-:-:S02]  /*95d0*/  FFMA.FTZ R142, -R198, R203, -RZ ;  /* 0x000000cbc68e7223 */ /* 0x000fc400000109ff */
[----:B------:R-:W-:Y:S01]  /*95e0*/  FFMA.FTZ R144, R236, UR23, -R193 ;  /* 0x00000017ec907c23 */ /* 0x000fe200080108c1 */
[----:B------:R-:W-:Y:S01]  /*95f0*/  STS [R170.X4+0x10c0], R143 ;  /* 0x0010c08faa007388 */ /* 0x000fe20000004800 */
[----:B------:R-:W-:Y:S02]  /*9600*/  FADD.FTZ R72, R72, R73 ;  /* 0x0000004948487221 */ /* 0x000fe40000010000 */
[----:B------:R-:W-:Y:S01]  /*9610*/  FFMA.FTZ R135, R127, R138, R135 ;  /* 0x0000008a7f877223 */ /* 0x000fe20000010087 */
[----:B------:R0:W-:Y:S01]  /*9620*/  STS [R170.X4+0x10c4], R142 ;  /* 0x0010c48eaa007388 */ /* 0x0001e20000004800 */
[----:B------:R-:W-:Y:S02]  /*9630*/  FADD.FTZ R64, R64, R131 ;  /* 0x0000008340407221 */ /* 0x000fe40000010000 */
[----:B------:R-:W-:Y:S02]  /*9640*/  FMUL.FTZ R131, R118, R49 ;  /* 0x0000003176837220 */ /* 0x000fe40000410000 */
[----:B------:R-:W-:-:S02]  /*9650*/  FMUL.FTZ R144, R192, R144 ;  /* 0x00000090c0907220 */ /* 0x000fc40000410000 */
[----:B------:R-:W-:Y:S01]  /*9660*/  FADD.FTZ R72, R72, R135 ;  /* 0x0000008748487221 */ /* 0x000fe20000010000 */
[----:B------:R-:W-:Y:S01]  /*9670*/  HADD2.F32 R135, -RZ, R56.H0_H0 ;  /* 0x20000038ff877230 */ /* 0x000fe20000004100 */
[-C--:B------:R-:W-:Y:S01]  /*9680*/  FFMA.FTZ R232, R137, -R49.reuse, R232 ;  /* 0x8000003189e87223 */ /* 0x080fe200000100e8 */
[----:B------:R1:W-:Y:S01]  /*9690*/  STS [R170.X4+0x10c8], R144 ;  /* 0x0010c890aa007388 */ /* 0x0003e20000004800 */
[----:B------:R-:W-:Y:S02]  /*96a0*/  FMUL.FTZ R73, R162, R49 ;  /* 0x00000031a2497220 */ /* 0x000fe40000410000 */
[----:B------:R-:W-:Y:S02]  /*96b0*/  FMUL.FTZ R140, R210, R131 ;  /* 0x00000083d28c7220 */ /* 0x000fe40000410000 */
[----:B0-----:R-:W-:Y:S02]  /*96c0*/  FMUL.FTZ R142, R116, R47 ;  /* 0x0000002f748e7220 */ /* 0x001fe40000410000 */
[----:B------:R-:W-:-:S02]  /*96d0*/  FFMA.FTZ R141, R232, R73, -R140 ;  /* 0x00000049e88d7223 */ /* 0x000fc4000001088c */
[-C--:B------:R-:W-:Y:S02]  /*96e0*/  FFMA.FTZ R234, R135, -R47.reuse, R234 ;  /* 0x8000002f87ea7223 */ /* 0x080fe400000100ea */
[----:B------:R-:W-:Y:S02]  /*96f0*/  FMUL.FTZ R143, R182, R47 ;  /* 0x0000002fb68f7220 */ /* 0x000fe40000410000 */
[----:B-1----:R-:W-:Y:S02]  /*9700*/  FMUL.FTZ R144, R209, R142 ;  /* 0x0000008ed1907220 */ /* 0x002fe40000410000 */
[----:B------:R-:W-:Y:S02]  /*9710*/  FMUL.FTZ R140, R114, R45 ;  /* 0x0000002d728c7220 */ /* 0x000fe40000410000 */
[----:B------:R-:W-:Y:S02]  /*9720*/  FMUL.FTZ R73, R210, R73 ;  /* 0x00000049d2497220 */ /* 0x000fe40000410000 */
[----:B------:R-:W-:-:S02]  /*9730*/  FFMA.FTZ R195, -R176, R194, R195 ;  /* 0x000000c2b0c37223 */ /* 0x000fc400000101c3 */
[-C--:B------:R-:W-:Y:S02]  /*9740*/  FFMA.FTZ R145, R133, -R45.reuse, R236 ;  /* 0x8000002d85917223 */ /* 0x080fe400000100ec */
[----:B------:R-:W-:Y:S02]  /*9750*/  FMUL.FTZ R146, R180, R45 ;  /* 0x0000002db4927220 */ /* 0x000fe40000410000 */
[----:B------:R-:W-:Y:S02]  /*9760*/  FFMA.FTZ R193, R234, R143, -R144 ;  /* 0x0000008feac17223 */ /* 0x000fe40000010890 */
[----:B------:R-:W-:Y:S02]  /*9770*/  FMUL.FTZ R176, R211, R140 ;  /* 0x0000008cd3b07220 */ /* 0x000fe40000410000 */
[----:B------:R-:W-:Y:S02]  /*9780*/  FFMA.FTZ R73, R232, R131, R73 ;  /* 0x00000083e8497223 */ /* 0x000fe40000010049 */
[----:B------:R-:W-:-:S02]  /*9790*/  FMUL.FTZ R143, R209, R143 ;  /* 0x0000008fd18f7220 */ /* 0x000fc40000410000 */
[----:B------:R-:W-:Y:S02]  /*97a0*/  FFMA.FTZ R176, R145, R146, -R176 ;  /* 0x0000009291b07223 */ /* 0x000fe400000108b0 */
[----:B------:R-:W-:Y:S02]  /*97b0*/  FADD.FTZ R72, R72, R73 ;  /* 0x0000004948487221 */ /* 0x000fe40000010000 */
[----:B------:R-:W-:Y:S02]  /*97c0*/  FFMA.FTZ R143, R234, R142, R143 ;  /* 0x0000008eea8f7223 */ /* 0x000fe4000001008f */
[----:B------:R-:W-:Y:S02]  /*97d0*/  FMUL.FTZ R146, R211, R146 ;  /* 0x00000092d3927220 */ /* 0x000fe40000410000 */
[----:B------:R-:W-:Y:S01]  /*97e0*/  FADD.FTZ R72, R72, R143 ;  /* 0x0000008f48487221 */ /* 0x000fe20000010000 */
[----:B------:R-:W-:Y:S01]  /*97f0*/  HADD2.F32 R143, -RZ, R57.H0_H0 ;  /* 0x20000039ff8f7230 */ /* 0x000fe20000004100 */
[----:B------:R-:W-:-:S02]  /*9800*/  FFMA.FTZ R73, R145, R140, R146 ;  /* 0x0000008c91497223 */ /* 0x000fc40000010092 */
[----:B------:R-:W-:Y:S02]  /*9810*/  FFMA.FTZ R158, -R233, R158, -RZ ;  /* 0x0000009ee99e7223 */ /* 0x000fe400000109ff */
[----:B------:R-:W-:Y:S02]  /*9820*/  FADD.FTZ R184, R72, R73 ;  /* 0x0000004948b87221 */ /* 0x000fe40000010000 */
[----:B------:R-:W-:Y:S01]  /*9830*/  FMUL.FTZ R73, R204, UR22 ;  /* 0x00000016cc497c20 */ /* 0x000fe20008410000 */
[----:B------:R0:W-:Y:S01]  /*9840*/  STS [R170.X4+0x10fc], R158 ;  /* 0x0010fc9eaa007388 */ /* 0x0001e20000004800 */
[----:B------:R-:W-:Y:S01]  /*9850*/  FADD.FTZ R64, R64, R141 ;  /* 0x0000008d40407221 */ /* 0x000fe20000010000 */
[----:B------:R-:W-:Y:S01]  /*9860*/  LEA R141, R96, 0xfffffc00, 0xa ;  /* 0xfffffc00608d7811 */ /* 0x000fe200078e50ff */
[----:B------:R-:W-:Y:S02]  /*9870*/  FFMA.FTZ R144, R70, UR15, R73 ;  /* 0x0000000f46907c23 */ /* 0x000fe40008010049 */
[----:B------:R-:W-:Y:S01]  /*9880*/  FMUL.FTZ R73, R68, UR22 ;  /* 0x0000001644497c20 */ /* 0x000fe20008410000 */
[----:B------:R-:W-:Y:S01]  /*9890*/  IADD3 R163, -R141, c[0x0][0x168], RZ ;  /* 0x00005a008da37a10 */ /* 0x000fe20007ffe1ff */
[----:B------:R-:W-:Y:S01]  /*98a0*/  FMUL.FTZ R165, R114, UR22 ;  /* 0x0000001672a57c20 */ /* 0x000fe20008410000 */
[----:B------:R-:W-:Y:S01]  /*98b0*/  HADD2.F32 R141, -RZ, R57.H1_H1 ;  /* 0x30000039ff8d7230 */ /* 0x000fe20000004100 */
[----:B------:R-:W-:Y:S01]  /*98c0*/  FFMA.FTZ R146, R112, UR15, -R73 ;  /* 0x0000000f70927c23 */ /* 0x000fe20008010849 */
[----:B------:R-:W-:Y:S01]  /*98d0*/  LEA R163, R163, -R100, 0x1 ;  /* 0x80000064a3a37211 */ /* 0x000fe200078e08ff */
[----:B------:R-:W-:-:S02]  /*98e0*/  FMUL.FTZ R73, R116, UR22 ;  /* 0x0000001674497c20 */ /* 0x000fc40008410000 */
[----:B------:R-:W-:Y:S01]  /*98f0*/  FMUL.FTZ R72, R199, UR22 ;  /* 0x00000016c7487c20 */ /* 0x000fe20008410000 */
[----:B------:R-:W-:Y:S01]  /*9900*/  ISETP.GE.AND P0, PT, R163, 0x1, PT ;  /* 0x00000001a300780c */ /* 0x000fe20003f06270 */
[----:B0-----:R-:W-:Y:S02]  /*9910*/  FFMA.FTZ R158, R180, UR15, -R165 ;  /* 0x0000000fb49e7c23 */ /* 0x001fe400080108a5 */
[----:B------:R-:W-:Y:S02]  /*9920*/  FMUL.FTZ R165, R118, UR22 ;  /* 0x0000001676a57c20 */ /* 0x000fe40008410000 */
[----:B------:R-:W-:Y:S02]  /*9930*/  FFMA.FTZ R166, R182, UR15, -R73 ;  /* 0x0000000fb6a67c23 */ /* 0x000fe40008010849 */
[----:B------:R-:W-:Y:S02]  /*9940*/  FMUL.FTZ R73, R120, UR22 ;  /* 0x0000001678497c20 */ /* 0x000fe40008410000 */
[----:B------:R-:W-:-:S02]  /*9950*/  FFMA.FTZ R159, R75, UR15, -R72 ;  /* 0x0000000f4b9f7c23 */ /* 0x000fc40008010848 */
[----:B------:R-:W-:Y:S02]  /*9960*/  FMUL.FTZ R173, R180, UR22 ;  /* 0x00000016b4ad7c20 */ /* 0x000fe40008410000 */
[----:B------:R-:W-:Y:S02]  /*9970*/  FMUL.FTZ R72, R167, UR22 ;  /* 0x00000016a7487c20 */ /* 0x000fe40008410000 */
[C---:B------:R-:W-:Y:S02]  /*9980*/  FFMA.FTZ R165, R162.reuse, UR15, -R165 ;  /* 0x0000000fa2a57c23 */ /* 0x040fe400080108a5 */
[----:B------:R-:W-:Y:S02]  /*9990*/  FMUL.FTZ R169, R162, UR22 ;  /* 0x00000016a2a97c20 */ /* 0x000fe40008410000 */
[----:B------:R-:W-:Y:S02]  /*99a0*/  FFMA.FTZ R162, R164, UR15, -R73 ;  /* 0x0000000fa4a27c23 */ /* 0x000fe40008010849 */
[----:B------:R-:W-:-:S02]  /*99b0*/  FFMA.FTZ R172, R114, UR15, R173 ;  /* 0x0000000f72ac7c23 */ /* 0x000fc400080100ad */
[----:B------:R-:W-:Y:S02]  /*99c0*/  FMUL.FTZ R73, R122, UR22 ;  /* 0x000000167a497c20 */ /* 0x000fe40008410000 */
[----:B------:R-:W-:Y:S02]  /*99d0*/  FMUL.FTZ R177, R164, UR22 ;  /* 0x00000016a4b17c20 */ /* 0x000fe40008410000 */
[C---:B------:R-:W-:Y:S02]  /*99e0*/  FFMA.FTZ R173, R79.reuse, UR15, -R72 ;  /* 0x0000000f4fad7c23 */ /* 0x040fe40008010848 */
[----:B------:R-:W-:Y:S02]  /*99f0*/  FMUL.FTZ R72, R79, UR22 ;  /* 0x000000164f487c20 */ /* 0x000fe40008410000 */
[C---:B------:R-:W-:Y:S02]  /*9a00*/  FFMA.FTZ R79, R168.reuse, UR15, -R73 ;  /* 0x0000000fa84f7c23 */ /* 0x040fe40008010849 */
[----:B------:R-:W-:-:S02]  /*9a10*/  FMUL.FTZ R175, R168, UR22 ;  /* 0x00000016a8af7c20 */ /* 0x000fc40008410000 */
[----:B------:R-:W-:Y:S01]  /*9a20*/  FADD.FTZ R193, R64, R193 ;  /* 0x000000c140c17221 */ /* 0x000fe20000010000 */
[----:B------:R-:W-:Y:S01]  /*9a30*/  LEA R64, P1, R100, R139, 0x2 ;  /* 0x0000008b64407211 */ /* 0x000fe200078210ff */
[----:B------:R-:W-:Y:S02]  /*9a40*/  FFMA.FTZ R168, R120, UR15, R177 ;  /* 0x0000000f78a87c23 */ /* 0x000fe400080100b1 */
[----:B------:R-:W-:Y:S02]  /*9a50*/  FMUL.FTZ R161, R174, R161 ;  /* 0x000000a1aea17220 */ /* 0x000fe40000410000 */
[----:B------:R-:W-:Y:S02]  /*9a60*/  FFMA.FTZ R177, R167, UR15, R72 ;  /* 0x0000000fa7b17c23 */ /* 0x000fe40008010048 */
[----:B------:R-:W-:Y:S01]  /*9a70*/  FMUL.FTZ R139, R74, UR22 ;  /* 0x000000164a8b7c20 */ /* 0x000fe20008410000 */
[----:B------:R0:W-:Y:S01]  /*9a80*/  STS [R170.X4+0x10f0], R161 ;  /* 0x0010f0a1aa007388 */ /* 0x0001e20000004800 */
[----:B------:R-:W-:-:S02]  /*9a90*/  FMUL.FTZ R72, R151, UR22 ;  /* 0x0000001697487c20 */ /* 0x000fc40008410000 */
[----:B------:R-:W-:Y:S02]  /*9aa0*/  FMUL.FTZ R149, R70, UR22 ;  /* 0x0000001646957c20 */ /* 0x000fe40008410000 */
[----:B------:R-:W-:Y:S02]  /*9ab0*/  FFMA.FTZ R195, -R174, R196, R195 ;  /* 0x000000c4aec37223 */ /* 0x000fe400000101c3 */
[----:B------:R-:W-:Y:S02]  /*9ac0*/  FFMA.FTZ R150, R82, UR15, R139 ;  /* 0x0000000f52967c23 */ /* 0x000fe4000801008b */
[----:B------:R-:W-:Y:S02]  /*9ad0*/  FFMA.FTZ R181, R67, UR15, -R72 ;  /* 0x0000000f43b57c23 */ /* 0x000fe40008010848 */
[----:B------:R-:W-:Y:S02]  /*9ae0*/  FADD.FTZ R160, R171, R160 ;  /* 0x000000a0aba07221 */ /* 0x000fe40000010000 */
[----:B0-----:R-:W-:-:S02]  /*9af0*/  FFMA.FTZ R170, R204, UR15, -R149 ;  /* 0x0000000fccaa7c23 */ /* 0x001fc40008010895 */
        /* <DEDUP_REMOVED lines=10> */
[----:B------:R-:W-:Y:S02]  /*9ba0*/  FMUL.FTZ R149, R78, R43 ;  /* 0x0000002b4e957220 */ /* 0x000fe40000410000 */
[----:B------:R-:W-:-:S02]  /*9bb0*/  FMUL.FTZ R171, R182, UR22 ;  /* 0x00000016b6ab7c20 */ /* 0x000fc40008410000 */
[----:B------:R-:W-:Y:S02]  /*9bc0*/  FMUL.FTZ R164, R147, UR22 ;  /* 0x0000001693a47c20 */ /* 0x000fe40008410000 */
[----:B------:R-:W-:Y:S02]  /*9bd0*/  FMUL.FTZ R73, R124, UR22 ;  /* 0x000000167c497c20 */ /* 0x000fe40008410000 */
[----:B------:R-:W-:Y:S02]  /*9be0*/  FMUL.FTZ R185, R148, UR22 ;  /* 0x0000001694b97c20 */ /* 0x000fe40008410000 */
[----:B------:R-:W-:Y:S02]  /*9bf0*/  FMUL.FTZ R67, R66, UR22 ;  /* 0x0000001642437c20 */ /* 0x000fe40008410000 */
[----:B------:R-:W-:Y:S02]  /*9c00*/  FADD.FTZ R76, R195, -R76 ;  /* 0x8000004cc34c7221 */ /* 0x000fe40000010000 */
[----:B------:R-:W-:-:S02]  /*9c10*/  FFMA.FTZ R139, R178, UR15, -R139 ;  /* 0x0000000fb28b7c23 */ /* 0x000fc4000801088b */
[-C--:B------:R-:W-:Y:S02]  /*9c20*/  FMUL.FTZ R195, R178, R43.reuse ;  /* 0x0000002bb2c37220 */ /* 0x080fe40000410000 */
[----:B------:R-:W-:Y:S02]  /*9c30*/  FFMA.FTZ R179, R148, UR15, -R179 ;  /* 0x0000000f94b37c23 */ /* 0x000fe400080108b3 */
[----:B------:R-:W-:Y:S02]  /*9c40*/  FFMA.FTZ R191, R147, UR15, R174 ;  /* 0x0000000f93bf7c23 */ /* 0x000fe400080100ae */
[----:B------:R-:W-:Y:S02]  /*9c50*/  FFMA.FTZ R238, R143, -R43, R238 ;  /* 0x8000002b8fee7223 */ /* 0x000fe400000100ee */
[----:B------:R-:W-:Y:S02]  /*9c60*/  FFMA.FTZ R240, R141, -R41, R240 ;  /* 0x800000298df07223 */ /* 0x000fe400000100f0 */
[----:B------:R-:W-:-:S02]  /*9c70*/  FFMA.FTZ R156, R69, UR15, -R156 ;  /* 0x0000000f459c7c23 */ /* 0x000fc4000801089c */
[----:B------:R-:W-:Y:S02]  /*9c80*/  FFMA.FTZ R154, R201, UR15, R154 ;  /* 0x0000000fc99a7c23 */ /* 0x000fe4000801009a */
[----:B------:R-:W-:Y:S02]  /*9c90*/  FFMA.FTZ R152, R199, UR15, R152 ;  /* 0x0000000fc7987c23 */ /* 0x000fe40008010098 */
[----:B------:R-:W-:Y:S02]  /*9ca0*/  FFMA.FTZ R157, R74, UR15, -R157 ;  /* 0x0000000f4a9d7c23 */ /* 0x000fe4000801089d */
[C---:B------:R-:W-:Y:S02]  /*9cb0*/  FMUL.FTZ R155, R68.reuse, R41 ;  /* 0x00000029449b7220 */ /* 0x040fe40000410000 */
[----:B------:R-:W-:Y:S02]  /*9cc0*/  FFMA.FTZ R153, R68, UR15, R153 ;  /* 0x0000000f44997c23 */ /* 0x000fe40008010099 */
[----:B------:R-:W-:-:S02]  /*9cd0*/  FFMA.FTZ R161, R78, UR15, R161 ;  /* 0x0000000f4ea17c23 */ /* 0x000fc400080100a1 */
[----:B------:R-:W-:Y:S02]  /*9ce0*/  FMUL.FTZ R178, R212, R149 ;  /* 0x00000095d4b27220 */ /* 0x000fe40000410000 */
[----:B------:R-:W-:Y:S02]  /*9cf0*/  FFMA.FTZ R171, R116, UR15, R171 ;  /* 0x0000000f74ab7c23 */ /* 0x000fe400080100ab */
[----:B------:R-:W-:Y:S02]  /*9d00*/  FFMA.FTZ R169, R118, UR15, R169 ;  /* 0x0000000f76a97c23 */ /* 0x000fe400080100a9 */
[----:B------:R-:W-:Y:S02]  /*9d10*/  FFMA.FTZ R175, R122, UR15, R175 ;  /* 0x0000000f7aaf7c23 */ /* 0x000fe400080100af */
[----:B------:R-:W-:Y:S02]  /*9d20*/  FFMA.FTZ R164, R65, UR15, -R164 ;  /* 0x0000000f41a47c23 */ /* 0x000fe400080108a4 */
[----:B------:R-:W-:-:S02]  /*9d30*/  FFMA.FTZ R148, R66, UR15, -R73 ;  /* 0x0000000f42947c23 */ /* 0x000fc40008010849 */
        /* <DEDUP_REMOVED lines=15> */
[----:B------:R-:W-:-:S02]  /*9e30*/  IMAD R180, R108, UR14, RZ ;  /* 0x0000000e6cb47c24 */ /* 0x000fc4000f8e02ff */
[----:B------:R-:W-:Y:S02]  /*9e40*/  IADD3 R73, R73, R203, RZ ;  /* 0x000000cb49497210 */ /* 0x000fe40007ffe0ff */
[----:B------:R-:W-:Y:S01]  /*9e50*/  SHF.R.S32.HI R203, RZ, 0x1f, R0 ;  /* 0x0000001fffcb7819 */ /* 0x000fe20000011400 */
[----:B------:R-:W-:Y:S01]  /*9e60*/  IMAD R223, R107, UR9, R180 ;  /* 0x000000096bdf7c24 */ /* 0x000fe2000f8e02b4 */
[----:B0-----:R-:W-:Y:S01]  /*9e70*/  IADD3 R66, P0, R67, R100, RZ ;  /* 0x0000006443427210 */ /* 0x001fe20007f1e0ff */
[----:B------:R-:W-:-:S03]  /*9e80*/  IMAD.WIDE.U32 R72, R108, UR9, R72 ;  /* 0x000000096c487c25 */ /* 0x000fc6000f8e0048 */
[----:B------:R-:W-:Y:S01]  /*9e90*/  LEA.HI.X.SX32 R67, R67, RZ, 0x1, P0 ;  /* 0x000000ff43437211 */ /* 0x000fe200000f0eff */
[----:B------:R-:W-:-:S04]  /*9ea0*/  IMAD R203, R203, c[0x0][0x2d0], RZ ;  /* 0x0000b400cbcb7a24 */ /* 0x000fc800078e02ff */
        /* <DEDUP_REMOVED lines=9> */
.L_x_6742:
[----:B------:R-:W-:Y:S05]  /*9f40*/  BSYNC B0 ;  /* 0x0000000000007941 */ /* 0x000fea0003800000 */
.L_x_6741:
[----:B------:R-:W-:Y:S01]  /*9f50*/  ULDC UR9, c[0x0][0x174] ;  /* 0x00005d0000097ab9 */ /* 0x000fe20000000800 */
[----:B------:R-:W-:Y:S01]  /*9f60*/  FADD.FTZ R176, R193, R176 ;  /* 0x000000b0c1b07221 */ /* 0x000fe20000010000 */
[----:B------:R-:W-:Y:S01]  /*9f70*/  UIADD3 UR9, UR6, -UR9, URZ ;  /* 0x8000000906097290 */ /* 0x000fe2000fffe03f */
[----:B------:R-:W-:Y:S01]  /*9f80*/  FMUL.FTZ R112, R112, R41 ;  /* 0x0000002970707220 */ /* 0x000fe20000410000 */
[----:B------:R-:W-:Y:S01]  /*9f90*/  LEA.HI.X R65, R100, R77, RZ, 0x2, P1 ;  /* 0x0000004d64417211 */ /* 0x000fe200008f14ff */
[C---:B0-----:R-:W-:Y:S01]  /*9fa0*/  FMUL.FTZ R73, R213.reuse, R155 ;  /* 0x0000009bd5497220 */ /* 0x041fe20000410000 */
[----:B------:R-:W-:Y:S01]  /*9fb0*/  UIMAD UR9, UR9, -0x800, URZ ;  /* 0xfffff800090978a4 */ /* 0x000fe2000f8e023f */
[-C--:B------:R-:W-:Y:S01]  /*9fc0*/  FFMA.FTZ R67, R238, R195.reuse, -R178 ;  /* 0x000000c3ee437223 */ /* 0x080fe200000108b2 */
[--C-:B------:R-:W-:Y:S01]  /*9fd0*/  HADD2.F32 R72, -RZ, R58.reuse.H1_H1 ;  /* 0x3000003aff487230 */ /* 0x100fe20000004100 */
[----:B------:R-:W-:Y:S01]  /*9fe0*/  FMUL.FTZ R195, R212, R195 ;  /* 0x000000c3d4c37220 */ /* 0x000fe20000410000 */
[----:B------:R-:W-:Y:S01]  /*9ff0*/  USHF.L.U64.HI UR12, UR7, 0x2, UR8 ;  /* 0x00000002070c7899 */ /* 0x000fe20008010208 */
[-C--:B------:R-:W-:Y:S01]  /*a000*/  FFMA.FTZ R66, R240, R112.reuse, -R73 ;  /* 0x00000070f0427223 */ /* 0x080fe20000010849 */
[----:B------:R-:W-:Y:S01]  /*a010*/  MOV R193, UR9 ;  /* 0x0000000900c17c02 */ /* 0x000fe20008000f00 */
[----:B------:R-:W-:Y:S01]  /*a020*/  FFMA.FTZ R195, R238, R149, R195 ;  /* 0x00000095eec37223 */ /* 0x000fe200000100c3 */
[----:B------:R-:W-:Y:S01]  /*a030*/  HADD2.F32 R73, -RZ, R58.H0_H0 ;  /* 0x2000003aff497230 */ /* 0x000fe20000004100 */
[----:B------:R-:W-:Y:S01]  /*a040*/  FMUL.FTZ R112, R213, R112 ;  /* 0x00000070d5707220 */ /* 0x000fe20000410000 */
[----:B------:R-:W-:Y:S01]  /*a050*/  USHF.L.U32 UR9, UR7, 0x2, URZ ;  /* 0x0000000207097899 */ /* 0x000fe2000800063f */
[----:B------:R-:W-:Y:S01]  /*a060*/  IMAD.WIDE R64, R193, 0x4, R64 ;  /* 0x00000004c1407825 */ /* 0x000fe200078e0240 */
[----:B------:R-:W-:Y:S01]  /*a070*/  ULDC.64 UR14, c[0x0][0x2d0] ;  /* 0x0000b400000e7ab9 */ /* 0x000fe20000000a00 */
[----:B------:R-:W-:Y:S01]  /*a080*/  ISETP.GE.AND P0, PT, R163, 0x41, PT ;  /* 0x00000041a300780c */ /* 0x000fe20003f06270 */
[----:B------:R-:W-:Y:S01]  /*a090*/  UIMAD UR12, UR12, UR14, URZ ;  /* 0x0000000e0c0c72a4 */ /* 0x000fe2000f8e023f */
[-C--:B------:R-:W-:Y:S01]  /*a0a0*/  FMUL.FTZ R193, R199, R36.reuse ;  /* 0x00000024c7c17220 */ /* 0x080fe20000410000 */
[----:B------:R-:W-:Y:S01]  /*a0b0*/  MOV R203, UR9 ;  /* 0x0000000900cb7c02 */ /* 0x000fe20008000f00 */
[----:B------:R-:W-:Y:S01]  /*a0c0*/  FADD.FTZ R184, R184, R195 ;  /* 0x000000c3b8b87221 */ /* 0x000fe20000010000 */
[----:B------:R-:W-:Y:S01]  /*a0d0*/  UIMAD UR12, UR9, UR15, UR12 ;  /* 0x0000000f090c72a4 */ /* 0x000fe2000f8e020c */
[----:B------:R-:W-:Y:S01]  /*a0e0*/  FFMA.FTZ R77, R240, R155, R112 ;  /* 0x0000009bf04d7223 */ /* 0x000fe20000010070 */
[----:B------:R-:W-:Y:S01]  /*a0f0*/  BSSY B0, `(.L_x_6743) ;  /* 0x0000036000007945 */ /* 0x000fe20003800000 */
[----:B------:R-:W-:Y:S01]  /*a100*/  FADD.FTZ R67, R176, R67 ;  /* 0x00000043b0437221 */ /* 0x000fe20000010000 */
[----:B------:R-:W-:Y:S01]  /*a110*/  ISETP.GE.AND P1, PT, R163, 0x81, PT ;  /* 0x00000081a300780c */ /* 0x000fe20003f26270 */
[-C--:B------:R-:W-:Y:S01]  /*a120*/  FMUL.FTZ R178, R75, R36.reuse ;  /* 0x000000244bb27220 */ /* 0x080fe20000410000 */
[----:B------:R-:W-:Y:S01]  /*a130*/  ISETP.GE.AND P2, PT, R163, 0xc1, PT ;  /* 0x000000c1a300780c */ /* 0x000fe20003f46270 */
[----:B------:R-:W-:-:S02]  /*a140*/  FFMA.FTZ R207, R72, -R36, R207 ;  /* 0x8000002448cf7223 */ /* 0x000fc400000100cf */
[----:B------:R-:W-:Y:S02]  /*a150*/  FMUL.FTZ R75, R74, R39 ;  /* 0x000000274a4b7220 */ /* 0x000fe40000410000 */
[----:B------:R-:W-:Y:S02]  /*a160*/  FMUL.FTZ R176, R206, R193 ;  /* 0x000000c1ceb07220 */ /* 0x000fe40000410000 */
[-C--:B------:R-:W-:Y:S02]  /*a170*/  FMUL.FTZ R74, R82, R39.reuse ;  /* 0x00000027524a7220 */ /* 0x080fe40000410000 */
[----:B------:R-:W-:Y:S02]  /*a180*/  FADD.FTZ R184, R184, R77 ;  /* 0x0000004db8b87221 */ /* 0x000fe40000010000 */
[----:B------:R-:W-:Y:S02]  /*a190*/  FFMA.FTZ R77, R73, -R39, R242 ;  /* 0x80000027494d7223 */ /* 0x000fe400000100f2 */
[----:B------:R-:W-:-:S02]  /*a1a0*/  FMUL.FTZ R112, R214, R75 ;  /* 0x0000004bd6707220 */ /* 0x000fc40000410000 */
[----:B------:R-:W-:Y:S02]  /*a1b0*/  FFMA.FTZ R197, R207, R178, -R176 ;  /* 0x000000b2cfc57223 */ /* 0x000fe400000108b0 */
[-C--:B------:R-:W-:Y:S02]  /*a1c0*/  FMUL.FTZ R176, R214, R74.reuse ;  /* 0x0000004ad6b07220 */ /* 0x080fe40000410000 */
[C---:B------:R-:W-:Y:S01]  /*a1d0*/  FFMA.FTZ R195, R77.reuse, R74, R112 ;  /* 0x0000004a4dc37223 */ /* 0x040fe20000010070 */
[----:B------:R-:W-:Y:S01]  /*a1e0*/  HADD2.F32 R112, -RZ, R59.H0_H0 ;  /* 0x2000003bff707230 */ /* 0x000fe20000004100 */
[----:B------:R-:W-:Y:S02]  /*a1f0*/  FMUL.FTZ R178, R206, R178 ;  /* 0x000000b2ceb27220 */ /* 0x000fe40000410000 */
[----:B------:R-:W-:Y:S02]  /*a200*/  FFMA.FTZ R75, R77, R75, -R176 ;  /* 0x0000004b4d4b7223 */ /* 0x000fe400000108b0 */
[----:B------:R-:W-:-:S02]  /*a210*/  FADD.FTZ R66, R67, R66 ;  /* 0x0000004243427221 */ /* 0x000fc40000010000 */
[-C--:B------:R-:W-:Y:S02]  /*a220*/  FMUL.FTZ R176, R201, R30.reuse ;  /* 0x0000001ec9b07220 */ /* 0x080fe40000410000 */
[----:B------:R-:W-:Y:S02]  /*a230*/  FFMA.FTZ R67, R207, R193, R178 ;  /* 0x000000c1cf437223 */ /* 0x000fe400000100b2 */
[----:B------:R-:W-:Y:S01]  /*a240*/  FADD.FTZ R66, R66, R75 ;  /* 0x0000004b42427221 */ /* 0x000fe20000010000 */
[----:B------:R-:W-:Y:S01]  /*a250*/  HADD2.F32 R75, -RZ, R59.H1_H1 ;  /* 0x3000003bff4b7230 */ /* 0x000fe20000004100 */
[-C--:B------:R-:W-:Y:S02]  /*a260*/  FFMA.FTZ R205, R112, -R30.reuse, R205 ;  /* 0x8000001e70cd7223 */ /* 0x080fe400000100cd */
[----:B------:R-:W-:Y:S02]  /*a270*/  FMUL.FTZ R178, R69, R30 ;  /* 0x0000001e45b27220 */ /* 0x000fe40000410000 */
[----:B------:R-:W-:-:S02]  /*a280*/  FMUL.FTZ R180, R215, R176 ;  /* 0x000000b0d7b47220 */ /* 0x000fc40000410000 */
[----:B------:R-:W-:Y:S02]  /*a290*/  FADD.FTZ R66, R66, R197 ;  /* 0x000000c542427221 */ /* 0x000fe40000010000 */
[-C--:B------:R-:W-:Y:S02]  /*a2a0*/  FFMA.FTZ R197, R205, R178.reuse, -R180 ;  /* 0x000000b2cdc57223 */ /* 0x080fe400000108b4 */
[----:B------:R-:W-:Y:S02]  /*a2b0*/  FADD.FTZ R184, R184, R195 ;  /* 0x000000c3b8b87221 */ /* 0x000fe40000010000 */
[----:B------:R-:W-:Y:S02]  /*a2c0*/  FMUL.FTZ R178, R215, R178 ;  /* 0x000000b2d7b27220 */ /* 0x000fe40000410000 */
[----:B------:R-:W-:Y:S02]  /*a2d0*/  FADD.FTZ R67, R184, R67 ;  /* 0x00000043b8437221 */ /* 0x000fe40000010000 */
[----:B------:R-:W-:-:S02]  /*a2e0*/  FFMA.FTZ R178, R205, R176, R178 ;  /* 0x000000b0cdb27223 */ /* 0x000fc400000100b2 */
[----:B------:R-:W-:Y:S02]  /*a2f0*/  FMUL.FTZ R195, R225, R170 ;  /* 0x000000aae1c37220 */ /* 0x000fe40000410000 */
[----:B------:R-:W-:Y:S01]  /*a300*/  FADD.FTZ R170, R67, R178 ;  /* 0x000000b243aa7221 */ /* 0x000fe20000010000 */
[----:B------:R-:W-:Y:S01]  /*a310*/  IADD3 R67, R100, 0x40, RZ ;  /* 0x0000004064437810 */ /* 0x000fe20007ffe0ff */
[-C--:B------:R-:W-:Y:S02]  /*a320*/  FMUL.FTZ R69, R70, R25.reuse ;  /* 0x0000001946457220 */ /* 0x080fe40000410000 */
[----:B------:R-:W-:Y:S01]  /*a330*/  FMUL.FTZ R204, R204, R25 ;  /* 0x00000019cccc7220 */ /* 0x000fe20000410000 */
[----:B------:R-:W-:Y:S01]  /*a340*/  LEA.HI.SX32 R67, R67, R100, 0x1b ;  /* 0x0000006443437211 */ /* 0x000fe200078fdaff */
[----:B------:R-:W-:-:S04]  /*a350*/  IMAD.WIDE.U32 R64, R203, c[0x0][0x2d0], R64 ;  /* 0x0000b400cb407a25 */ /* 0x000fc800078e0040 */
[----:B------:R-:W-:Y:S01]  /*a360*/  FFMA.FTZ R220, R75, -R25, R220 ;  /* 0x800000194bdc7223 */ /* 0x000fe200000100dc */
[----:B------:R-:W0:Y:S01]  /*a370*/  LDS R67, [R67.X4+0x1180] ;  /* 0x0011800043437984 */ /* 0x000e220000004800 */
[-C--:B------:R-:W-:Y:S01]  /*a380*/  FMUL.FTZ R203, R225, R69.reuse ;  /* 0x00000045e1cb7220 */ /* 0x080fe20000410000 */
[----:B------:R-:W-:Y:S01]  /*a390*/  IADD3 R65, R65, UR12, RZ ;  /* 0x0000000c41417c10 */ /* 0x000fe2000fffe0ff */
[-C--:B------:R-:W-:Y:S02]  /*a3a0*/  FMUL.FTZ R225, R225, R204.reuse ;  /* 0x000000cce1e17220 */ /* 0x080fe40000410000 */
[----:B------:R-:W-:Y:S02]  /*a3b0*/  FFMA.FTZ R203, R220, R204, -R203 ;  /* 0x000000ccdccb7223 */ /* 0x000fe400000108cb */
[----:B------:R-:W-:Y:S01]  /*a3c0*/  FADD.FTZ R66, R66, R197 ;  /* 0x000000c542427221 */ /* 0x000fe20000010000 */
[----:B------:R-:W-:Y:S01]  /*a3d0*/  IADD3 R197, R100, 0x80, RZ ;  /* 0x0000008064c57810 */ /* 0x000fe20007ffe0ff */
[----:B------:R-:W-:-:S02]  /*a3e0*/  FFMA.FTZ R225, R220, R69, R225 ;  /* 0x00000045dce17223 */ /* 0x000fc400000100e1 */
[----:B------:R-:W-:Y:S01]  /*a3f0*/  FADD.FTZ R178, R66, R203 ;  /* 0x000000cb42b27221 */ /* 0x000fe20000010000 */
[----:B------:R-:W-:Y:S01]  /*a400*/  IADD3 R203, R100, 0xc0, RZ ;  /* 0x000000c064cb7810 */ /* 0x000fe20007ffe0ff */
[----:B------:R-:W-:Y:S01]  /*a410*/  FADD.FTZ R170, R170, R225 ;  /* 0x000000e1aaaa7221 */ /* 0x000fe20000010000 */
[----:B------:R-:W-:Y:S01]  /*a420*/  LEA.HI.SX32 R197, R197, R100, 0x1b ;  /* 0x00000064c5c57211 */ /* 0x000fe200078fdaff */
[----:B------:R-:W-:Y:S05]  /*a430*/  @!P0 BRA `(.L_x_6744) ;  /* 0x0000001000008947 */ /* 0x000fea0003800000 */
[----:B0-----:R0:W-:Y:S02]  /*a440*/  RED.E.ADD.F32.FTZ.RN.STRONG.GPU [R64.64+-0x1f00], R67 ;  /* 0xffe100434000798e */ /* 0x0011e4000c10e790 */
.L_x_6744:
[----:B------:R-:W-:Y:S05]  /*a450*/  BSYNC B0 ;  /* 0x0000000000007941 */ /* 0x000fea0003800000 */
.L_x_6743:
[----:B------:R-:W1:Y:S01]  /*a460*/  LDS R197, [R197.X4+0x1280] ;  /* 0x00128000c5c57984 */ /* 0x000e620000004800 */
[----:B------:R-:W-:Y:S01]  /*a470*/  BSSY B0, `(.L_x_6745) ;  /* 0x0000004000007945 */ /* 0x000fe20003800000 */
[----:B------:R-:W-:Y:S01]  /*a480*/  LEA.HI.SX32 R203, R203, R100, 0x1b ;  /* 0x00000064cbcb7211 */ /* 0x000fe200078fdaff */
[----:B------:R-:W-:Y:S05]  /*a490*/  @!P1 BRA `(.L_x_6746) ;  /* 0x0000001000009947 */ /* 0x000fea0003800000 */
[----:B-1----:R1:W-:Y:S02]  /*a4a0*/  RED.E.ADD.F32.FTZ.RN.STRONG.GPU [R64.64+-0x1e00], R197 ;  /* 0xffe200c54000798e */ /* 0x0023e4000c10e790 */
.L_x_6746:
[----:B------:R-:W-:Y:S05]  /*a4b0*/  BSYNC B0 ;  /* 0x0000000000007941 */ /* 0x000fea0003800000 */
.L_x_6745:
[----:B------:R-:W2:Y:S01]  /*a4c0*/  LDS R203, [R203.X4+0x1380] ;  /* 0x00138000cbcb7984 */ /* 0x000ea20000004800 */
[----:B------:R-:W-:Y:S01]  /*a4d0*/  BSSY B0, `(.L_x_6747) ;  /* 0x0000005000007945 */ /* 0x000fe20003800000 */
[C---:B0-----:R-:W-:Y:S02]  /*a4e0*/  IADD3 R67, R100.reuse, 0x100, RZ ;  /* 0x0000010064437810 */ /* 0x041fe40007ffe0ff */
[----:B-1----:R-:W-:Y:S01]  /*a4f0*/  IADD3 R197, R100, 0x140, RZ ;  /* 0x0000014064c57810 */ /* 0x002fe20007ffe0ff */
[----:B------:R-:W-:Y:S05]  /*a500*/  @!P2 BRA `(.L_x_6748) ;  /* 0x000000100000a947 */ /* 0x000fea0003800000 */
[----:B--2---:R0:W-:Y:S02]  /*a510*/  RED.E.ADD.F32.FTZ.RN.STRONG.GPU [R64.64+-0x1d00], R203 ;  /* 0xffe300cb4000798e */ /* 0x0041e4000c10e790 */
.L_x_6748:
[----:B------:R-:W-:Y:S05]  /*a520*/  BSYNC B0 ;  /* 0x0000000000007941 */ /* 0x000fea0003800000 */
.L_x_6747:
        /* <DEDUP_REMOVED lines=14> */
.L_x_6750:
[----:B------:R-:W-:Y:S05]  /*a610*/  BSYNC B0 ;  /* 0x0000000000007941 */ /* 0x000fea0003800000 */
.L_x_6749:
[----:B------:R-:W1:Y:S01]  /*a620*/  LDS R197, [R197.X4+0x1580] ;  /* 0x00158000c5c57984 */ /* 0x000e620000004800 */
[----:B------:R-:W-:Y:S01]  /*a630*/  BSSY B0, `(.L_x_6751) ;  /* 0x0000005000007945 */ /* 0x000fe20003800000 */
[----:B0-----:R-:W-:Y:S02]  /*a640*/  IADD3 R67, R100, 0x1c0, RZ ;  /* 0x000001c064437810 */ /* 0x001fe40007ffe0ff */
[----:B------:R-:W-:Y:S01]  /*a650*/  LEA.HI.SX32 R203, R203, R100, 0x1b ;  /* 0x00000064cbcb7211 */ /* 0x000fe200078fdaff */
[----:B------:R-:W-:Y:S05]  /*a660*/  @!P0 BRA `(.L_x_6752) ;  /* 0x0000001000008947 */ /* 0x000fea0003800000 */
[----:B-1----:R0:W-:Y:S02]  /*a670*/  RED.E.ADD.F32.FTZ.RN.STRONG.GPU [R64.64+-0x1b00], R197 ;  /* 0xffe500c54000798e */ /* 0x0021e4000c10e790 */
.L_x_6752:
[----:B------:R-:W-:Y:S05]  /*a680*/  BSYNC B0 ;  /* 0x0000000000007941 */ /* 0x000fea0003800000 */
.L_x_6751:
[----:B------:R-:W2:Y:S01]  /*a690*/  LDS R203, [R203.X4+0x1680] ;  /* 0x00168000cbcb7984 */ /* 0x000ea20000004800 */
[----:B------:R-:W-:Y:S01]  /*a6a0*/  BSSY B0, `(.L_x_6753) ;  /* 0x0000005000007945 */ /* 0x000fe20003800000 */
[----:B------:R-:W-:-:S02]  /*a6b0*/  IADD3 R221, R100, 0x200, RZ ;  /* 0x0000020064dd7810 */ /* 0x000fc40007ffe0ff */
[----:B------:R-:W-:Y:S01]  /*a6c0*/  LEA.HI.SX32 R67, R67, R100, 0x1b ;  /* 0x0000006443437211 */ /* 0x000fe200078fdaff */
[----:B------:R-:W-:Y:S05]  /*a6d0*/  @!P1 BRA `(.L_x_6754) ;  /* 0x0000001000009947 */ /* 0x000fea0003800000 */
[----:B--2---:R2:W-:Y:S02]  /*a6e0*/  RED.E.ADD.F32.FTZ.RN.STRONG.GPU [R64.64+-0x1a00], R203 ;  /* 0xffe600cb4000798e */ /* 0x0045e4000c10e790 */
.L_x_6754:
[----:B------:R-:W-:Y:S05]  /*a6f0*/  BSYNC B0 ;  /* 0x0000000000007941 */ /* 0x000fea0003800000 */
.L_x_6753:
[----:B------:R-:W4:Y:S01]  /*a700*/  LDS R67, [R67.X4+0x1780] ;  /* 0x0017800043437984 */ /* 0x000f220000004800 */
[----:B------:R-:W-:Y:S01]  /*a710*/  BSSY B0, `(.L_x_6755) ;  /* 0x0000005000007945 */ /* 0x000fe20003800000 */
[----:B01----:R-:W-:Y:S02]  /*a720*/  IADD3 R197, R100, 0x240, RZ ;  /* 0x0000024064c57810 */ /* 0x003fe40007ffe0ff */
[----:B------:R-:W-:Y:S01]  /*a730*/  LEA.HI.SX32 R66, R221, R100, 0x1b ;  /* 0x00000064dd427211 */ /* 0x000fe200078fdaff */
[----:B------:R-:W-:Y:S05]  /*a740*/  @!P2 BRA `(.L_x_6756) ;  /* 0x000000100000a947 */ /* 0x000fea0003800000 */
[----:B----4-:R0:W-:Y:S02]  /*a750*/  RED.E.ADD.F32.FTZ.RN.STRONG.GPU [R64.64+-0x1900], R67 ;  /* 0xffe700434000798e */ /* 0x0101e4000c10e790 */
.L_x_6756:
[----:B------:R-:W-:Y:S05]  /*a760*/  BSYNC B0 ;  /* 0x0000000000007941 */ /* 0x000fea0003800000 */
.L_x_6755:
[----:B0---4-:R0:W1:Y:S01]  /*a770*/  LDS R67, [R66.X4+0x1880] ;  /* 0x0018800042437984 */ /* 0x0110620000004800 */
[----:B------:R-:W-:Y:S01]  /*a780*/  BSSY B0, `(.L_x_6757) ;  /* 0x0000005000007945 */ /* 0x000fe20003800000 */
[----:B--2---:R-:W-:Y:S02]  /*a790*/  IADD3 R203, R100, 0x280, RZ ;  /* 0x0000028064cb7810 */ /* 0x004fe40007ffe0ff */
[----:B------:R-:W-:Y:S01]  /*a7a0*/  LEA.HI.SX32 R197, R197, R100, 0x1b ;  /* 0x00000064c5c57211 */ /* 0x000fe200078fdaff */
[----:B------:R-:W-:Y:S05]  /*a7b0*/  @!P3 BRA `(.L_x_6758) ;  /* 0x000000100000b947 */ /* 0x000fea0003800000 */
[----:B-1----:R1:W-:Y:S02]  /*a7c0*/  RED.E.ADD.F32.FTZ.RN.STRONG.GPU [R64.64+-0x1800], R67 ;  /* 0xffe800434000798e */ /* 0x0023e4000c10e790 */
.L_x_6758:
[----:B------:R-:W-:Y:S05]  /*a7d0*/  BSYNC B0 ;  /* 0x0000000000007941 */ /* 0x000fea0003800000 */
.L_x_6757:
[----:B------:R-:W2:Y:S01]  /*a7e0*/  LDS R197, [R197.X4+0x1980] ;  /* 0x00198000c5c57984 */ /* 0x000ea20000004800 */
[----:B------:R-:W-:Y:S01]  /*a7f0*/  BSSY B0, `(.L_x_6759) ;  /* 0x0000004000007945 */ /* 0x000fe20003800000 */
[----:B------:R-:W-:Y:S01]  /*a800*/  LEA.HI.SX32 R203, R203, R100, 0x1b ;  /* 0x00000064cbcb7211 */ /* 0x000fe200078fdaff */
[----:B------:R-:W-:Y:S05]  /*a810*/  @!P4 BRA `(.L_x_6760) ;  /* 0x000000100000c947 */ /* 0x000fea0003800000 */
[----:B--2---:R2:W-:Y:S02]  /*a820*/  RED.E.ADD.F32.FTZ.RN.STRONG.GPU [R64.64+-0x1700], R197 ;  /* 0xffe900c54000798e */ /* 0x0045e4000c10e790 */
.L_x_6760:
[----:B------:R-:W-:Y:S05]  /*a830*/  BSYNC B0 ;  /* 0x0000000000007941 */ /* 0x000fea0003800000 */
.L_x_6759:
[----:B------:R-:W4:Y:S01]  /*a840*/  LDS R203, [R203.X4+0x1a80] ;  /* 0x001a8000cbcb7984 */ /* 0x000f220000004800 */
[----:B------:R-:W-:Y:S01]  /*a850*/  BSSY B0, `(.L_x_6761) ;  /* 0x0000005000007945 */ /* 0x000fe20003800000 */
[----:B-1----:R-:W-:-:S02]  /*a860*/  IADD3 R67, R100, 0x2c0, RZ ;  /* 0x000002c064437810 */ /* 0x002fc40007ffe0ff */
[----:B--2---:R-:W-:Y:S01]  /*a870*/  IADD3 R197, R100, 0x300, RZ ;  /* 0x0000030064c57810 */ /* 0x004fe20007ffe0ff */
[----:B------:R-:W-:Y:S05]  /*a880*/  @!P5 BRA `(.L_x_6762) ;  /* 0x000000100000d947 */ /* 0x000fea0003800000 */
[----:B----4-:R1:W-:Y:S02]  /*a890*/  RED.E.ADD.F32.FTZ.RN.STRONG.GPU [R64.64+-0x1600], R203 ;  /* 0xffea00cb4000798e */ /* 0x0103e4000c10e790 */
.L_x_6762:
[----:B------:R-:W-:Y:S05]  /*a8a0*/  BSYNC B0 ;  /* 0x0000000000007941 */ /* 0x000fea0003800000 */
.L_x_6761:
        /* <DEDUP_REMOVED lines=14> */
.L_x_6764:
[----:B------:R-:W-:Y:S05]  /*a990*/  BSYNC B0 ;  /* 0x0000000000007941 */ /* 0x000fea0003800000 */
.L_x_6763:
[----:B------:R-:W2:Y:S01]  /*a9a0*/  LDS R197, [R197.X4+0x1c80] ;  /* 0x001c8000c5c57984 */ /* 0x000ea20000004800 */
[----:B------:R-:W-:Y:S01]  /*a9b0*/  BSSY B0, `(.L_x_6765) ;  /* 0x0000005000007945 */ /* 0x000fe20003800000 */
[----:B-1----:R-:W-:-:S02]  /*a9c0*/  IADD3 R67, R100, 0x380, RZ ;  /* 0x0000038064437810 */ /* 0x002fc40007ffe0ff */
[----:B------:R-:W-:Y:S01]  /*a9d0*/  LEA.HI.SX32 R203, R203, R100, 0x1b ;  /* 0x00000064cbcb7211 */ /* 0x000fe200078fdaff */
[----:B------:R-:W-:Y:S05]  /*a9e0*/  @!P0 BRA `(.L_x_6766) ;  /* 0x0000001000008947 */ /* 0x000fea0003800000 */
[----:B--2---:R1:W-:Y:S02]  /*a9f0*/  RED.E.ADD.F32.FTZ.RN.STRONG.GPU [R64.64+-0x1400], R197 ;  /* 0xffec00c54000798e */ /* 0x0043e4000c10e790 */
.L_x_6766:
[----:B------:R-:W-:Y:S05]  /*aa00*/  BSYNC B0 ;  /* 0x0000000000007941 */ /* 0x000fea0003800000 */
.L_x_6765:
[----:B------:R-:W4:Y:S01]  /*aa10*/  LDS R203, [R203.X4+0x1d80] ;  /* 0x001d8000cbcb7984 */ /* 0x000f220000004800 */
[----:B------:R-:W-:Y:S01]  /*aa20*/  BSSY B0, `(.L_x_6767) ;  /* 0x0000005000007945 */ /* 0x000fe20003800000 */
[----:B-12---:R-:W-:Y:S02]  /*aa30*/  IADD3 R197, R100, 0x3c0, RZ ;  /* 0x000003c064c57810 */ /* 0x006fe40007ffe0ff */
[----:B------:R-:W-:Y:S01]  /*aa40*/  LEA.HI.SX32 R67, R67, R100, 0x1b ;  /* 0x0000006443437211 */ /* 0x000fe200078fdaff */
[----:B------:R-:W-:Y:S05]  /*aa50*/  @!P1 BRA `(.L_x_6768) ;  /* 0x0000001000009947 */ /* 0x000fea0003800000 */
[----:B----4-:R1:W-:Y:S02]  /*aa60*/  RED.E.ADD.F32.FTZ.RN.STRONG.GPU [R64.64+-0x1300], R203 ;  /* 0xffed00cb4000798e */ /* 0x0103e4000c10e790 */
.L_x_6768:
[----:B------:R-:W-:Y:S05]  /*aa70*/  BSYNC B0 ;  /* 0x0000000000007941 */ /* 0x000fea0003800000 */
.L_x_6767:
[----:B------:R-:W2:Y:S01]  /*aa80*/  LDS R67, [R67.X4+0x1e80] ;  /* 0x001e800043437984 */ /* 0x000ea20000004800 */
[----:B------:R-:W-:Y:S01]  /*aa90*/  BSSY B0, `(.L_x_6769) ;  /* 0x0000005000007945 */ /* 0x000fe20003800000 */
[----:B-1--4-:R-:W-:Y:S02]  /*aaa0*/  IADD3 R203, R100, 0x400, RZ ;  /* 0x0000040064cb7810 */ /* 0x012fe40007ffe0ff */
[----:B------:R-:W-:Y:S01]  /*aab0*/  LEA.HI.SX32 R197, R197, R100, 0x1b ;  /* 0x00000064c5c57211 */ /* 0x000fe200078fdaff */
[----:B------:R-:W-:Y:S05]  /*aac0*/  @!P2 BRA `(.L_x_6770) ;  /* 0x000000100000a947 */ /* 0x000fea0003800000 */
[----:B--2---:R1:W-:Y:S02]  /*aad0*/  RED.E.ADD.F32.FTZ.RN.STRONG.GPU [R64.64+-0x1200], R67 ;  /* 0xffee00434000798e */ /* 0x0043e4000c10e790 */
.L_x_6770:
[----:B------:R-:W-:Y:S05]  /*aae0*/  BSYNC B0 ;  /* 0x0000000000007941 */ /* 0x000fea0003800000 */
.L_x_6769:
[----:B------:R-:W4:Y:S01]  /*aaf0*/  LDS R197, [R197.X4+0x1f80] ;  /* 0x001f8000c5c57984 */ /* 0x000f220000004800 */
[----:B------:R-:W-:Y:S01]  /*ab00*/  BSSY B0, `(.L_x_6771) ;  /* 0x0000005000007945 */ /* 0x000fe20003800000 */
[----:B-12---:R-:W-:-:S02]  /*ab10*/  IADD3 R67, R100, 0x440, RZ ;  /* 0x0000044064437810 */ /* 0x006fc40007ffe0ff */
[----:B------:R-:W-:Y:S01]  /*ab20*/  LEA.HI.SX32 R203, R203, R100, 0x1b ;  /* 0x00000064cbcb7211 */ /* 0x000fe200078fdaff */
[----:B------:R-:W-:Y:S05]  /*ab30*/  @!P3 BRA `(.L_x_6772) ;  /* 0x000000100000b947 */ /* 0x000fea0003800000 */
[----:B----4-:R1:W-:Y:S02]  /*ab40*/  RED.E.ADD.F32.FTZ.RN.STRONG.GPU [R64.64+-0x1100], R197 ;  /* 0xffef00c54000798e */ /* 0x0103e4000c10e790 */
.L_x_6772:
[----:B------:R-:W-:Y:S05]  /*ab50*/  BSYNC B0 ;  /* 0x0000000000007941 */ /* 0x000fea0003800000 */
.L_x_6771:
[----:B------:R-:W2:Y:S01]  /*ab60*/  LDS R203, [R203.X4+0x2080] ;  /* 0x00208000cbcb7984 */ /* 0x000ea20000004800 */
[----:B------:R-:W-:Y:S01]  /*ab70*/  BSSY B0, `(.L_x_6773) ;  /* 0x0000004000007945 */ /* 0x000fe20003800000 */
[----:B------:R-:W-:Y:S01]  /*ab80*/  LEA.HI.SX32 R67, R67, R100, 0x1b ;  /* 0x0000006443437211 */ /* 0x000fe200078fdaff */
[----:B------:R-:W-:Y:S05]  /*ab90*/  @!P4 BRA `(.L_x_6774) ;  /* 0x000000100000c947 */ /* 0x000fea0003800000 */
[----:B--2---:R2:W-:Y:S02]  /*aba0*/  RED.E.ADD.F32.FTZ.RN.STRONG.GPU [R64.64+-0x1000], R203 ;  /* 0xfff000cb4000798e */ /* 0x0045e4000c10e790 */
.L_x_6774:
[----:B------:R-:W-:Y:S05]  /*abb0*/  BSYNC B0 ;  /* 0x0000000000007941 */ /* 0x000fea0003800000 */
.L_x_6773:
[----:B------:R-:W0:Y:S01]  /*abc0*/  LDS R67, [R67.X4+0x2180] ;  /* 0x0021800043437984 */ /* 0x000e220000004800 */
[----:B------:R-:W-:Y:S01]  /*abd0*/  BSSY B0, `(.L_x_6775) ;  /* 0x0000005000007945 */ /* 0x000fe20003800000 */
[C---:B-1--4-:R-:W-:Y:S02]  /*abe0*/  IADD3 R197, R100.reuse, 0x480, RZ ;  /* 0x0000048064c57810 */ /* 0x052fe40007ffe0ff */
[----:B--2---:R-:W-:Y:S01]  /*abf0*/  IADD3 R203, R100, 0x4c0, RZ ;  /* 0x000004c064cb7810 */ /* 0x004fe20007ffe0ff */
[----:B------:R-:W-:Y:S05]  /*ac00*/  @!P5 BRA `(.L_x_6776) ;  /* 0x000000100000d947 */ /* 0x000fea0003800000 */
[----:B0-----:R0:W-:Y:S02]  /*ac10*/  RED.E.ADD.F32.FTZ.RN.STRONG.GPU [R64.64+-0xf00], R67 ;  /* 0xfff100434000798e */ /* 0x0011e4000c10e790 */
.L_x_6776:
[----:B------:R-:W-:Y:S05]  /*ac20*/  BSYNC B0 ;  /* 0x0000000000007941 */ /* 0x000fea0003800000 */
.L_x_6775:
[----:B------:R-:W-:Y:S01]  /*ac30*/  LEA.HI.SX32 R197, R197, R100, 0x1b ;  /* 0x00000064c5c57211 */ /* 0x000fe200078fdaff */
[----:B------:R-:W-:Y:S01]  /*ac40*/  BSSY B0, `(.L_x_6777) ;  /* 0x000000d000007945 */ /* 0x000fe20003800000 */
[----:B------:R-:W-:-:S02]  /*ac50*/  ISETP.GE.AND P6, PT, R163, 0x481, PT ;  /* 0x00000481a300780c */ /* 0x000fc40003fc6270 */
[----:B0-----:R-:W-:Y:S02]  /*ac60*/  IADD3 R67, R100, 0x500, RZ ;  /* 0x0000050064437810 */ /* 0x001fe40007ffe0ff */
        /* <DEDUP_REMOVED lines=10> */
.L_x_6778:
[----:B------:R-:W-:Y:S05]  /*ad10*/  BSYNC B0 ;  /* 0x0000000000007941 */ /* 0x000fea0003800000 */
.L_x_6777:
[----:B------:R-:W1:Y:S01]  /*ad20*/  LDS R203, [R203.X4+0x2380] ;  /* 0x00238000cbcb7984 */ /* 0x000e620000004800 */
[----:B------:R-:W-:Y:S01]  /*ad30*/  BSSY B0, `(.L_x_6779) ;  /* 0x0000005000007945 */ /* 0x000fe20003800000 */
[----:B0-----:R-:W-:Y:S02]  /*ad40*/  IADD3 R197, R100, 0x540, RZ ;  /* 0x0000054064c57810 */ /* 0x001fe40007ffe0ff */
[----:B------:R-:W-:Y:S01]  /*ad50*/  LEA.HI.SX32 R67, R67, R100, 0x1b ;  /* 0x0000006443437211 */ /* 0x000fe200078fdaff */
[----:B------:R-:W-:Y:S05]  /*ad60*/  @!P0 BRA `(.L_x_6780) ;  /* 0x0000001000008947 */ /* 0x000fea0003800000 */
[----:B-1----:R0:W-:Y:S02]  /*ad70*/  RED.E.ADD.F32.FTZ.RN.STRONG.GPU [R64.64+-0xd00], R203 ;  /* 0xfff300cb4000798e */ /* 0x0021e4000c10e790 */
.L_x_6780:
[----:B------:R-:W-:Y:S05]  /*ad80*/  BSYNC B0 ;  /* 0x0000000000007941 */ /* 0x000fea0003800000 */
.L_x_6779:
[----:B------:R-:W2:Y:S01]  /*ad90*/  LDS R67, [R67.X4+0x2480] ;  /* 0x0024800043437984 */ /* 0x000ea20000004800 */
[----:B------:R-:W-:Y:S01]  /*ada0*/  BSSY B0, `(.L_x_6781) ;  /* 0x0000005000007945 */ /* 0x000fe20003800000 */
[----:B01----:R-:W-:-:S02]  /*adb0*/  IADD3 R203, R100, 0x580, RZ ;  /* 0x0000058064cb7810 */ /* 0x003fc40007ffe0ff */
[----:B------:R-:W-:Y:S01]  /*adc0*/  LEA.HI.SX32 R197, R197, R100, 0x1b ;  /* 0x00000064c5c57211 */ /* 0x000fe200078fdaff */
[----:B------:R-:W-:Y:S05]  /*add0*/  @!P1 BRA `(.L_x_6782) ;  /* 0x0000001000009947 */ /* 0x000fea0003800000 */
[----:B--2---:R0:W-:Y:S02]  /*ade0*/  RED.E.ADD.F32.FTZ.RN.STRONG.GPU [R64.64+-0xc00], R67 ;  /* 0xfff400434000798e */ /* 0x0041e4000c10e790 */
.L_x_6782:
[----:B------:R-:W-:Y:S05]  /*adf0*/  BSYNC B0 ;  /* 0x0000000000007941 */ /* 0x000fea0003800000 */
.L_x_6781:
[----:B------:R-:W1:Y:S01]  /*ae00*/  LDS R197, [R197.X4+0x2580] ;  /* 0x00258000c5c57984 */ /* 0x000e620000004800 */
[----:B------:R-:W-:Y:S01]  /*ae10*/  BSSY B0, `(.L_x_6783) ;  /* 0x0000005000007945 */ /* 0x000fe20003800000 */
[----:B0-2---:R-:W-:Y:S02]  /*ae20*/  IADD3 R67, R100, 0x5c0, RZ ;  /* 0x000005c064437810 */ /* 0x005fe40007ffe0ff */
[----:B------:R-:W-:Y:S01]  /*ae30*/  LEA.HI.SX32 R203, R203, R100, 0x1b ;  /* 0x00000064cbcb7211 */ /* 0x000fe200078fdaff */
[----:B------:R-:W-:Y:S05]  /*ae40*/  @!P2 BRA `(.L_x_6784) ;  /* 0x000000100000a947 */ /* 0x000fea0003800000 */
[----:B-1----:R0:W-:Y:S02]  /*ae50*/  RED.E.ADD.F32.FTZ.RN.STRONG.GPU [R64.64+-0xb00], R197 ;  /* 0xfff500c54000798e */ /* 0x0021e4000c10e790 */
.L_x_6784:
[----:B------:R-:W-:Y:S05]  /*ae60*/  BSYNC B0 ;  /* 0x0000000000007941 */ /* 0x000fea0003800000 */
.L_x_6783:
[----:B------:R-:W2:Y:S01]  /*ae70*/  LDS R203, [R203.X4+0x2680] ;  /* 0x00268000cbcb7984 */ /* 0x000ea20000004800 */
[----:B------:R-:W-:Y:S01]  /*ae80*/  BSSY B0, `(.L_x_6785) ;  /* 0x0000005000007945 */ /* 0x000fe20003800000 */
[----:B01----:R-:W-:Y:S02]  /*ae90*/  IADD3 R197, R100, 0x600, RZ ;  /* 0x0000060064c57810 */ /* 0x003fe40007ffe0ff */
[----:B------:R-:W-:Y:S01]  /*aea0*/  LEA.HI.SX32 R67, R67, R100, 0x1b ;  /* 0x0000006443437211 */ /* 0x000fe200078fdaff */
[----:B------:R-:W-:Y:S05]  /*aeb0*/  @!P3 BRA `(.L_x_6786) ;  /* 0x000000100000b947 */ /* 0x000fea0003800000 */
[----:B--2---:R0:W-:Y:S02]  /*aec0*/  RED.E.ADD.F32.FTZ.RN.STRONG.GPU [R64.64+-0xa00], R203 ;  /* 0xfff600cb4000798e */ /* 0x0041e4000c10e790 */
.L_x_6786:
[----:B------:R-:W-:Y:S05]  /*aed0*/  BSYNC B0 ;  /* 0x0000000000007941 */ /* 0x000fea0003800000 */
.L_x_6785:
[----:B------:R-:W1:Y:S01]  /*aee0*/  LDS R67, [R67.X4+0x2780] ;  /* 0x0027800043437984 */ /* 0x000e620000004800 */
[----:B------:R-:W-:Y:S01]  /*aef0*/  BSSY B0, `(.L_x_6787) ;  /* 0x0000004000007945 */ /* 0x000fe20003800000 */
[----:B------:R-:W-:Y:S01]  /*af00*/  LEA.HI.SX32 R197, R197, R100, 0x1b ;  /* 0x00000064c5c57211 */ /* 0x000fe200078fdaff */
[----:B------:R-:W-:Y:S05]  /*af10*/  @!P4 BRA `(.L_x_6788) ;  /* 0x000000100000c947 */ /* 0x000fea0003800000 */
[----:B-1----:R1:W-:Y:S02]  /*af20*/  RED.E.ADD.F32.FTZ.RN.STRONG.GPU [R64.64+-0x900], R67 ;  /* 0xfff700434000798e */ /* 0x0023e4000c10e790 */
.L_x_6788:
[----:B------:R-:W-:Y:S05]  /*af30*/  BSYNC B0 ;  /* 0x0000000000007941 */ /* 0x000fea0003800000 */
.L_x_6787:
[----:B------:R-:W4:Y:S01]  /*af40*/  LDS R197, [R197.X4+0x2880] ;  /* 0x00288000c5c57984 */ /* 0x000f220000004800 */
[----:B------:R-:W-:Y:S01]  /*af50*/  BSSY B0, `(.L_x_6789) ;  /* 0x0000005000007945 */ /* 0x000fe20003800000 */
[----:B-1----:R-:W-:-:S02]  /*af60*/  IADD3 R67, R100, 0x640, RZ ;  /* 0x0000064064437810 */ /* 0x002fc40007ffe0ff */
[----:B0-2---:R-:W-:Y:S01]  /*af70*/  IADD3 R203, R100, 0x680, RZ ;  /* 0x0000068064cb7810 */ /* 0x005fe20007ffe0ff */
[----:B------:R-:W-:Y:S05]  /*af80*/  @!P5 BRA `(.L_x_6790) ;  /* 0x000000100000d947 */ /* 0x000fea0003800000 */
[----:B----4-:R0:W-:Y:S02]  /*af90*/  RED.E.ADD.F32.FTZ.RN.STRONG.GPU [R64.64+-0x800], R197 ;  /* 0xfff800c54000798e */ /* 0x0101e4000c10e790 */
.L_x_6790:
[----:B------:R-:W-:Y:S05]  /*afa0*/  BSYNC B0 ;  /* 0x0000000000007941 */ /* 0x000fea0003800000 */
.L_x_6789:
        /* <DEDUP_REMOVED lines=14> */
.L_x_6792:
[----:B------:R-:W-:Y:S05]  /*b090*/  BSYNC B0 ;  /* 0x0000000000007941 */ /* 0x000fea0003800000 */
.L_x_6791:
[----:B------:R-:W1:Y:S01]  /*b0a0*/  LDS R203, [R203.X4+0x2a80] ;  /* 0x002a8000cbcb7984 */ /* 0x000e620000004800 */
[----:B------:R-:W-:Y:S01]  /*b0b0*/  BSSY B0, `(.L_x_6793) ;  /* 0x0000005000007945 */ /* 0x000fe20003800000 */
[----:B0-----:R-:W-:-:S02]  /*b0c0*/  IADD3 R67, R100, 0x700, RZ ;  /* 0x0000070064437810 */ /* 0x001fc40007ffe0ff */
[----:B------:R-:W-:Y:S01]  /*b0d0*/  LEA.HI.SX32 R197, R197, R100, 0x1b ;  /* 0x00000064c5c57211 */ /* 0x000fe200078fdaff */
[----:B------:R-:W-:Y:S05]  /*b0e0*/  @!P0 BRA `(.L_x_6794) ;  /* 0x0000001000008947 */ /* 0x000fea0003800000 */
[----:B-1----:R0:W-:Y:S02]  /*b0f0*/  RED.E.ADD.F32.FTZ.RN.STRONG.GPU [R64.64+-0x600], R203 ;  /* 0xfffa00cb4000798e */ /* 0x0021e4000c10e790 */
.L_x_6794:
[----:B------:R-:W-:Y:S05]  /*b100*/  BSYNC B0 ;  /* 0x0000000000007941 */ /* 0x000fea0003800000 */
.L_x_6793:
[----:B------:R-:W2:Y:S01]  /*b110*/  LDS R197, [R197.X4+0x2b80] ;  /* 0x002b8000c5c57984 */ /* 0x000ea20000004800 */
[----:B------:R-:W-:Y:S01]  /*b120*/  BSSY B0, `(.L_x_6795) ;  /* 0x0000005000007945 */ /* 0x000fe20003800000 */
[----:B------:R-:W-:Y:S02]  /*b130*/  IADD3 R163, R100, 0x740, RZ ;  /* 0x0000074064a37810 */ /* 0x000fe40007ffe0ff */
[----:B------:R-:W-:Y:S01]  /*b140*/  LEA.HI.SX32 R67, R67, R100, 0x1b ;  /* 0x0000006443437211 */ /* 0x000fe200078fdaff */
[----:B------:R-:W-:Y:S05]  /*b150*/  @!P1 BRA `(.L_x_6796) ;  /* 0x0000001000009947 */ /* 0x000fea0003800000 */
[----:B--2---:R2:W-:Y:S02]  /*b160*/  RED.E.ADD.F32.FTZ.RN.STRONG.GPU [R64.64+-0x500], R197 ;  /* 0xfffb00c54000798e */ /* 0x0045e4000c10e790 */
.L_x_6796:
[----:B------:R-:W-:Y:S05]  /*b170*/  BSYNC B0 ;  /* 0x0000000000007941 */ /* 0x000fea0003800000 */
.L_x_6795:
[----:B------:R-:W4:Y:S01]  /*b180*/  LDS R67, [R67.X4+0x2c80] ;  /* 0x002c800043437984 */ /* 0x000f220000004800 */
[----:B------:R-:W-:Y:S01]  /*b190*/  BSSY B0, `(.L_x_6797) ;  /* 0x0000005000007945 */ /* 0x000fe20003800000 */
[----:B--2---:R-:W-:Y:S02]  /*b1a0*/  IADD3 R197, R100, 0x780, RZ ;  /* 0x0000078064c57810 */ /* 0x004fe40007ffe0ff */
[----:B------:R-:W-:Y:S01]  /*b1b0*/  LEA.HI.SX32 R163, R163, R100, 0x1b ;  /* 0x00000064a3a37211 */ /* 0x000fe200078fdaff */
[----:B------:R-:W-:Y:S05]  /*b1c0*/  @!P2 BRA `(.L_x_6798) ;  /* 0x000000100000a947 */ /* 0x000fea0003800000 */
[----:B----4-:R2:W-:Y:S02]  /*b1d0*/  RED.E.ADD.F32.FTZ.RN.STRONG.GPU [R64.64+-0x400], R67 ;  /* 0xfffc00434000798e */ /* 0x0105e4000c10e790 */
.L_x_6798:
[----:B------:R-:W-:Y:S05]  /*b1e0*/  BSYNC B0 ;  /* 0x0000000000007941 */ /* 0x000fea0003800000 */
.L_x_6797:
[----:B------:R-:W0:Y:S01]  /*b1f0*/  LDS R163, [R163.X4+0x2d80] ;  /* 0x002d8000a3a37984 */ /* 0x000e220000004800 */
[----:B------:R-:W-:Y:S01]  /*b200*/  BSSY B0, `(.L_x_6799) ;  /* 0x0000005000007945 */ /* 0x000fe20003800000 */
[----:B--2-4-:R-:W-:-:S02]  /*b210*/  IADD3 R67, R100, 0x7c0, RZ ;  /* 0x000007c064437810 */ /* 0x014fc40007ffe0ff */
[----:B------:R-:W-:Y:S01]  /*b220*/  LEA.HI.SX32 R197, R197, R100, 0x1b ;  /* 0x00000064c5c57211 */ /* 0x000fe200078fdaff */
[----:B------:R-:W-:Y:S05]  /*b230*/  @!P3 BRA `(.L_x_6800) ;  /* 0x000000100000b947 */ /* 0x000fea0003800000 */
[----:B0-----:R0:W-:Y:S02]  /*b240*/  RED.E.ADD.F32.FTZ.RN.STRONG.GPU [R64.64+-0x300], R163 ;  /* 0xfffd00a34000798e */ /* 0x0011e4000c10e790 */
.L_x_6800:
[----:B------:R-:W-:Y:S05]  /*b250*/  BSYNC B0 ;  /* 0x0000000000007941 */ /* 0x000fea0003800000 */
.L_x_6799:
[----:B------:R-:W2:Y:S01]  /*b260*/  LDS R197, [R197.X4+0x2e80] ;  /* 0x002e8000c5c57984 */ /* 0x000ea20000004800 */
[----:B------:R-:W-:Y:S01]  /*b270*/  BSSY B0, `(.L_x_6801) ;  /* 0x0000004000007945 */ /* 0x000fe20003800000 */
[----:B------:R-:W-:Y:S01]  /*b280*/  LEA.HI.SX32 R67, R67, R100, 0x1b ;  /* 0x0000006443437211 */ /* 0x000fe200078fdaff */
[----:B------:R-:W-:Y:S05]  /*b290*/  @!P4 BRA `(.L_x_6802) ;  /* 0x000000100000c947 */ /* 0x000fea0003800000 */
[----:B--2---:R2:W-:Y:S02]  /*b2a0*/  RED.E.ADD.F32.FTZ.RN.STRONG.GPU [R64.64+-0x200], R197 ;  /* 0xfffe00c54000798e */ /* 0x0045e4000c10e790 */
.L_x_6802:
[----:B------:R-:W-:Y:S05]  /*b2b0*/  BSYNC B0 ;  /* 0x0000000000007941 */ /* 0x000fea0003800000 */
.L_x_6801:
[----:B------:R-:W4:Y:S01]  /*b2c0*/  LDS R67, [R67.X4+0x2f80] ;  /* 0x002f800043437984 */ /* 0x000f220000004800 */
[----:B------:R-:W-:Y:S01]  /*b2d0*/  BSSY B0, `(.L_x_6803) ;  /* 0x0000003000007945 */ /* 0x000fe20003800000 */
[----:B------:R-:W-:Y:S05]  /*b2e0*/  @!P5 BRA `(.L_x_6804) ;  /* 0x000000100000d947 */ /* 0x000fea0003800000 */
[----:B----4-:R4:W-:Y:S02]  /*b2f0*/  RED.E.ADD.F32.FTZ.RN.STRONG.GPU [R64.64+-0x100], R67 ;  /* 0xffff00434000798e */ /* 0x0109e4000c10e790 */
.L_x_6804:
[----:B------:R-:W-:Y:S05]  /*b300*/  BSYNC B0 ;  /* 0x0000000000007941 */ /* 0x000fea0003800000 */
.L_x_6803:
[----:B------:R-:W5:Y:S01]  /*b310*/  SHFL.DOWN PT, R180, R178, 0x1, 0x1f ;  /* 0x08201f00b2b47f89 */ /* 0x000f6200000e0000 */
[----:B------:R-:W-:Y:S01]  /*b320*/  ISETP.GT.AND P0, PT, R99, 0x1e, PT ;  /* 0x0000001e6300780c */ /* 0x000fe20003f04270 */
[----:B------:R-:W-:Y:S01]  /*b330*/  FFMA.FTZ R144, R220, R144, R195 ;  /* 0x00000090dc907223 */ /* 0x000fe200000100c3 */
[----:B0-2-4-:R-:W-:Y:S01]  /*b340*/  MOV R65, R178 ;  /* 0x000000b200417202 */ /* 0x015fe20000000f00 */
[----:B------:R-:W0:Y:S01]  /*b350*/  SHFL.DOWN PT, R197, R160, 0x1, 0x1f ;  /* 0x08201f00a0c57f89 */ /* 0x000e2200000e0000 */
[----:B------:R-:W-:Y:S01]  /*b360*/  MOV R66, R160 ;  /* 0x000000a000427202 */ /* 0x000fe20000000f00 */
[----:B------:R-:W-:Y:S01]  /*b370*/  FMUL.FTZ R159, R206, R159 ;  /* 0x0000009fce9f7220 */ /* 0x000fe20000410000 */
[----:B------:R-:W-:Y:S01]  /*b380*/  MOV R67, R76 ;  /* 0x0000004c00437202 */ /* 0x000fe20000000f00 */
[----:B------:R-:W2:Y:S01]  /*b390*/  SHFL.DOWN PT, R182, R76, 0x1, 0x1f ;  /* 0x08201f004cb67f89 */ /* 0x000ea200000e0000 */
[----:B------:R-:W-:Y:S01]  /*b3a0*/  MOV R64, R170 ;  /* 0x000000aa00407202 */ /* 0x000fe20000000f00 */
[----:B------:R-:W-:Y:S01]  /*b3b0*/  FFMA.FTZ R152, R207, R152, R159 ;  /* 0x00000098cf987223 */ /* 0x000fe2000001009f */
[----:B------:R-:W-:Y:S01]  /*b3c0*/  ISETP.NE.AND P1, PT, R99, RZ, PT ;  /* 0x000000ff6300720c */ /* 0x000fe20003f25270 */
[----:B------:R-:W4:Y:S01]  /*b3d0*/  SHFL.DOWN PT, R163, R170, 0x1, 0x1f ;  /* 0x08201f00aaa37f89 */ /* 0x000f2200000e0000 */
[----:B------:R-:W-:Y:S01]  /*b3e0*/  FADD.FTZ R2, R69, R2 ;  /* 0x0000000245027221 */ /* 0x000fe20000010000 */
        /* <DEDUP_REMOVED lines=9> */
[----:B0-----:R-:W-:Y:S01]  /*b480*/  @!P0 FADD.FTZ R66, R66, R197 ;  /* 0x000000c542428221 */ /* 0x001fe20000010000 */
[----:B------:R-:W0:Y:S01]  /*b490*/  SHFL.DOWN PT, R76, R65, 0x2, 0x1f ;  /* 0x08401f00414c7f89 */ /* 0x000e2200000e0000 */
[----:B------:R-:W-:-:S02]  /*b4a0*/  FFMA.FTZ R146, R240, R153, R146 ;  /* 0x00000099f0927223 */ /* 0x000fc40000010092 */
[----:B--2---:R-:W-:Y:S01]  /*b4b0*/  @!P0 FADD.FTZ R67, R67, R182 ;  /* 0x000000b643438221 */ /* 0x004fe20000010000 */
[----:B------:R-:W2:Y:S01]  /*b4c0*/  SHFL.DOWN PT, R197, R66, 0x2, 0x1f ;  /* 0x08401f0042c57f89 */ /* 0x000ea200000e0000 */
[----:B------:R-:W-:Y:S02]  /*b4d0*/  FADD.FTZ R32, R73, R32 ;  /* 0x0000002049207221 */ /* 0x000fe40000010000 */
[----:B----4-:R-:W-:Y:S01]  /*b4e0*/  @!P0 FADD.FTZ R64, R64, R163 ;  /* 0x000000a340408221 */ /* 0x010fe20000010000 */
[----:B------:R-:W4:Y:S01]  /*b4f0*/  SHFL.DOWN PT, R160, R67, 0x2, 0x1f ;  /* 0x08401f0043a07f89 */ /* 0x000f2200000e0000 */
[----:B------:R-:W-:Y:S01]  /*b500*/  ISETP.GT.AND P0, PT, R99, 0x1d, PT ;  /* 0x0000001d6300780c */ /* 0x000fe20003f04270 */
[----:B------:R-:W-:Y:S02]  /*b510*/  FFMA.FTZ R146, R141, R68, R146 ;  /* 0x000000448d927223 */ /* 0x000fe40000010092 */
[----:B------:R-:W5:Y:S01]  /*b520*/  SHFL.DOWN PT, R163, R64, 0x2, 0x1f ;  /* 0x08401f0040a37f89 */ /* 0x000f6200000e0000 */
        /* <DEDUP_REMOVED lines=8> */
[----:B--2---:R-:W-:Y:S01]  /*b5b0*/  @!P0 FADD.FTZ R66, R66, R197 ;  /* 0x000000c542428221 */ /* 0x004fe20000010000 */
[----:B------:R-:W0:Y:S01]  /*b5c0*/  SHFL.DOWN PT, R76, R65, 0x4, 0x1f ;  /* 0x08801f00414c7f89 */ /* 0x000e2200000e0000 */
[----:B------:R-:W-:Y:S02]  /*b5d0*/  FMUL.FTZ R79, R186, R79 ;  /* 0x0000004fba4f7220 */ /* 0x000fe40000410000 */
[----:B----4-:R-:W-:Y:S01]  /*b5e0*/  @!P0 FADD.FTZ R67, R67, R160 ;  /* 0x000000a043438221 */ /* 0x010fe20000010000 */
[----:B------:R-:W2:Y:S01]  /*b5f0*/  SHFL.DOWN PT, R195, R66, 0x4, 0x1f ;  /* 0x08801f0042c37f89 */ /* 0x000ea200000e0000 */
[----:B------:R-:W-:Y:S02]  /*b600*/  FMUL.FTZ R164, R187, R164 ;  /* 0x000000a4bba47220 */ /* 0x000fe40000410000 */
[----:B-----5:R-:W-:Y:S01]  /*b610*/  @!P0 FADD.FTZ R64, R64, R163 ;  /* 0x000000a340408221 */ /* 0x020fe20000010000 */
[----:B------:R-:W4:Y:S01]  /*b620*/  SHFL.DOWN PT, R160, R67, 0x4, 0x1f ;  /* 0x08801f0043a07f89 */ /* 0x000f2200000e0000 */
[----:B------:R-:W-:Y:S01]  /*b630*/  ISETP.GT.AND P0, PT, R99, 0x1b, PT ;  /* 0x0000001b6300780c */ /* 0x000fe20003f04270 */
[----:B------:R-:W-:-:S02]  /*b640*/  FMUL.FTZ R179, R188, R179 ;  /* 0x000000b3bcb37220 */ /* 0x000fc40000410000 */
[----:B------:R-:W5:Y:S01]  /*b650*/  SHFL.DOWN PT, R163, R64, 0x4, 0x1f ;  /* 0x08801f0040a37f89 */ /* 0x000f6200000e0000 */
[----:B------:R-:W-:Y:S02]  /*b660*/  FMUL.FTZ R181, R128, R181 ;  /* 0x000000b580b57220 */ /* 0x000fe40000410000 */
[----:B------:R-:W-:Y:S02]  /*b670*/  FMUL.FTZ R148, R129, R148 ;  /* 0x0000009481947220 */ /* 0x000fe40000410000 */
[----:B------:R-:W-:Y:S02]  /*b680*/  FFMA.FTZ R154, R205, R154, R156 ;  /* 0x0000009acd9a7223 */ /* 0x000fe4000001009c */
[----:B------:R-:W-:Y:S02]  /*b690*/  FFMA.FTZ R139, R238, R161, R139 ;  /* 0x000000a1ee8b7223 */ /* 0x000fe4000001008b */
[----:B------:R-:W-:Y:S02]  /*b6a0*/  FFMA.FTZ R158, R145, R172, R158 ;  /* 0x000000ac919e7223 */ /* 0x000fe4000001009e */
[----:B------:R-:W-:-:S02]  /*b6b0*/  FFMA.FTZ R166, R234, R171, R166 ;  /* 0x000000abeaa67223 */ /* 0x000fc400000100a6 */
[----:B0-----:R-:W-:Y:S02]  /*b6c0*/  @!P0 FADD.FTZ R65, R65, R76 ;  /* 0x0000004c41418221 */ /* 0x001fe40000010000 */
[----:B------:R-:W-:Y:S02]  /*b6d0*/  FFMA.FTZ R165, R232, R169, R165 ;  /* 0x000000a9e8a57223 */ /* 0x000fe400000100a5 */
[----:B--2---:R-:W-:Y:S01]  /*b6e0*/  @!P0 FADD.FTZ R66, R66, R195 ;  /* 0x000000c342428221 */ /* 0x004fe20000010000 */
[----:B------:R-:W0:Y:S01]  /*b6f0*/  SHFL.DOWN PT, R70, R65, 0x8, 0x1f ;  /* 0x09001f0041467f89 */ /* 0x000e2200000e0000 */
[----:B------:R-:W-:Y:S02]  /*b700*/  FFMA.FTZ R162, R127, R168, R162 ;  /* 0x000000a87fa27223 */ /* 0x000fe400000100a2 */
[----:B----4-:R-:W-:Y:S01]  /*b710*/  @!P0 FADD.FTZ R67, R67, R160 ;  /* 0x000000a043438221 */ /* 0x010fe20000010000 */
[----:B------:R-:W2:Y:S01]  /*b720*/  SHFL.DOWN PT, R75, R66, 0x8, 0x1f ;  /* 0x09001f00424b7f89 */ /* 0x000ea200000e0000 */
[----:B------:R-:W-:-:S02]  /*b730*/  FFMA.FTZ R173, R136, R177, R173 ;  /* 0x000000b188ad7223 */ /* 0x000fc400000100ad */
[----:B-----5:R-:W-:Y:S01]  /*b740*/  @!P0 FADD.FTZ R64, R64, R163 ;  /* 0x000000a340408221 */ /* 0x020fe20000010000 */
[----:B------:R-:W4:Y:S01]  /*b750*/  SHFL.DOWN PT, R72, R67, 0x8, 0x1f ;  /* 0x09001f0043487f89 */ /* 0x000f2200000e0000 */
[----:B------:R-:W-:Y:S01]  /*b760*/  ISETP.GT.AND P0, PT, R99, 0x17, PT ;  /* 0x000000176300780c */ /* 0x000fe20003f04270 */
[----:B------:R-:W-:Y:S02]  /*b770*/  FFMA.FTZ R79, R228, R175, R79 ;  /* 0x000000afe44f7223 */ /* 0x000fe4000001004f */
[----:B------:R-:W5:Y:S01]  /*b780*/  SHFL.DOWN PT, R69, R64, 0x8, 0x1f ;  /* 0x09001f0040457f89 */ /* 0x000f6200000e0000 */
        /* <DEDUP_REMOVED lines=8> */
[----:B--2---:R-:W-:Y:S01]  /*b810*/  @!P0 FADD.FTZ R66, R66, R75 ;  /* 0x0000004b42428221 */ /* 0x004fe20000010000 */
[----:B------:R-:W0:Y:S01]  /*b820*/  SHFL.DOWN PT, R68, R65, 0x10, 0x1f ;  /* 0x0a001f0041447f89 */ /* 0x000e2200000e0000 */
[----:B------:R-:W-:-:S02]  /*b830*/  FFMA.FTZ R135, R135, R116, R166 ;  /* 0x0000007487877223 */ /* 0x000fc400000100a6 */
[----:B----4-:R-:W-:Y:S01]  /*b840*/  @!P0 FADD.FTZ R67, R67, R72 ;  /* 0x0000004843438221 */ /* 0x010fe20000010000 */
[----:B------:R-:W2:Y:S01]  /*b850*/  SHFL.DOWN PT, R73, R66, 0x10, 0x1f ;  /* 0x0a001f0042497f89 */ /* 0x000ea200000e0000 */
[----:B------:R-:W-:Y:S02]  /*b860*/  FFMA.FTZ R118, R137, R118, R165 ;  /* 0x0000007689767223 */ /* 0x000fe400000100a5 */
[----:B-----5:R-:W-:Y:S01]  /*b870*/  @!P0 FADD.FTZ R64, R64, R69 ;  /* 0x0000004540408221 */ /* 0x020fe20000010000 */
[----:B------:R-:W4:Y:S01]  /*b880*/  SHFL.DOWN PT, R70, R67, 0x10, 0x1f ;  /* 0x0a001f0043467f89 */ /* 0x000f2200000e0000 */
        /* <DEDUP_REMOVED lines=9> */
[----:B0-----:R-:W-:-:S02]  /*b920*/  @!P0 FADD.FTZ R65, R65, R68 ;  /* 0x0000004441418221 */ /* 0x001fc40000010000 */
[----:B------:R-:W-:Y:S02]  /*b930*/  FADD.FTZ R3, R176, R3 ;  /* 0x00000003b0037221 */ /* 0x000fe40000010000 */
[----:B--2---:R-:W-:Y:S02]  /*b940*/  @!P0 FADD.FTZ R66, R66, R73 ;  /* 0x0000004942428221 */ /* 0x004fe40000010000 */
[----:B------:R-:W-:Y:S02]  /*b950*/  FADD.FTZ R35, R144, R35 ;  /* 0x0000002390237221 */ /* 0x000fe40000010000 */
[----:B----4-:R-:W-:Y:S02]  /*b960*/  @!P0 FADD.FTZ R67, R67, R70 ;  /* 0x0000004643438221 */ /* 0x010fe40000010000 */
[----:B------:R-:W-:Y:S02]  /*b970*/  FADD.FTZ R4, R193, R4 ;  /* 0x00000004c1047221 */ /* 0x000fe40000010000 */
[----:B-----5:R-:W-:-:S02]  /*b980*/  @!P0 FADD.FTZ R64, R64, R69 ;  /* 0x0000004540408221 */ /* 0x020fc40000010000 */
        /* <DEDUP_REMOVED lines=33> */
[----:B------:R-:W2:Y:S04]  /*bba0*/  @P0 LDS.64 R72, [R76+0x63e0] ;  /* 0x0063e0004c480984 */ /* 0x000ea80000000a00 */
[----:B------:R-:W4:Y:S01]  /*bbb0*/  @P0 LDS.64 R74, [R76+0x5be0] ;  /* 0x005be0004c4a0984 */ /* 0x000f220000000a00 */
[----:B0-----:R-:W-:Y:S02]  /*bbc0*/  FADD.FTZ R67, R67, R71 ;  /* 0x0000004743437221 */ /* 0x001fe40000010000 */
[----:B------:R-:W-:Y:S02]  /*bbd0*/  FADD.FTZ R66, R66, R70 ;  /* 0x0000004642427221 */ /* 0x000fe40000010000 */
[----:B------:R-:W-:Y:S02]  /*bbe0*/  FADD.FTZ R65, R65, R69 ;  /* 0x0000004541417221 */ /* 0x000fe40000010000 */
[----:B------:R-:W-:-:S02]  /*bbf0*/  FADD.FTZ R64, R64, R68 ;  /* 0x0000004440407221 */ /* 0x000fc40000010000 */
[----:B--2---:R-:W-:Y:S02]  /*bc00*/  @P0 FADD.FTZ R67, R67, R73 ;  /* 0x0000004943430221 */ /* 0x004fe40000010000 */
[----:B------:R-:W-:Y:S02]  /*bc10*/  @P0 FADD.FTZ R66, R66, R72 ;  /* 0x0000004842420221 */ /* 0x000fe40000010000 */
[----:B----4-:R-:W-:Y:S02]  /*bc20*/  @P0 FADD.FTZ R65, R65, R75 ;  /* 0x0000004b41410221 */ /* 0x010fe40000010000 */
[----:B------:R-:W-:Y:S01]  /*bc30*/  @P0 FADD.FTZ R64, R64, R74 ;  /* 0x0000004a40400221 */ /* 0x000fe20000010000 */
[----:B------:R0:W-:Y:S04]  /*bc40*/  STS.64 [R76+0x63e0], R66 ;  /* 0x0063e0424c007388 */ /* 0x0001e80000000a00 */
[----:B------:R0:W-:Y:S02]  /*bc50*/  STS.64 [R76+0x5be0], R64 ;  /* 0x005be0404c007388 */ /* 0x0001e40000000a00 */
.L_x_6806:
[----:B0-----:R-:W-:Y:S05]  /*bc60*/  BSYNC B0 ;  /* 0x0000000000007941 */ /* 0x001fea0003800000 */
.L_x_6805:
[----:B------:R-:W-:Y:S01]  /*bc70*/  IADD3 R0, R0, 0x1, RZ ;  /* 0x0000000100007810 */ /* 0x000fe20007ffe0ff */
[----:B------:R-:W-:-:S03]  /*bc80*/  UIADD3 UR7, UP0, UR7, 0x1, URZ ;  /* 0x0000000107077890 */ /* 0x000fc6000ff1e03f */
[----:B------:R-:W-:Y:S01]  /*bc90*/  ISETP.GE.AND P0, PT, R0, c[0x0][0x16c], PT ;  /* 0x00005b0000007a0c */ /* 0x000fe20003f06270 */
[----:B------:R-:W-:-:S12]  /*bca0*/  UIADD3.X UR8, URZ, UR8, URZ, UP0, !UPT ;  /* 0x000000083f087290 */ /* 0x000fd800087fe43f */
[----:B-1-3--:R-:W-:Y:S01]  /*bcb0*/  @P0 CALL.REL.NOINC `(.L_x_6706) ;  /* 0x0000001000000944 */ /* 0x00afe20003c00000 */
[----:B------:R-:W-:Y:S05]  /*bcc0*/  BRA `(.L_x_6807) ;  /* 0xffff77c000007947 */ /* 0x000fea000383ffff */
.L_x_6706:
[----:B------:R-:W-:Y:S01]  /*bcd0*/  BAR.SYNC.DEFER_BLOCKING 0x0 ;  /* 0x0000000000007b1d */ /* 0x000fe20000010000 */
[----:B------:R-:W-:Y:S02]  /*bce0*/  SHF.L.U32 R0, R100, 0x1, RZ ;  /* 0x0000000164007819 */ /* 0x000fe400000006ff */
[----:B------:R-:W-:Y:S02]  /*bcf0*/  MOV R40, 0x10 ;  /* 0x0000001000287802 */ /* 0x000fe40000000f00 */
[----:B------:R-:W-:-:S04]  /*bd00*/  LOP3.LUT R54, R0, 0xffffffc0, RZ, 0xc0, !PT ;  /* 0xffffffc000367812 */ /* 0x000fc800078ec0ff */
[----:B------:R-:W-:-:S05]  /*bd10*/  LOP3.LUT R55, R54, 0x1f, R100, 0xf8, !PT ;  /* 0x0000001f36377812 */ /* 0x000fca00078ef864 */
[----:B------:R-:W-:-:S05]  /*bd20*/  IMAD.WIDE R40, R55, R40, UR10 ;  /* 0x0000000a37287e25 */ /* 0x000fca000f8e0228 */
[----:B------:R-:W2:Y:S04]  /*bd30*/  LDG.E.128 R44, [R40.64] ;  /* 0x00000010282c7981 */ /* 0x000ea8000c1e1d00 */
[----:B------:R-:W3:Y:S01]  /*bd40*/  LDG.E.128 R48, [R40.64+0x200] ;  /* 0x0002001028307981 */ /* 0x000ee2000c1e1d00 */
[----:B------:R-:W-:Y:S01]  /*bd50*/  IADD3 R42, R99, R99, R54 ;  /* 0x00000063632a7210 */ /* 0x000fe20007ffe036 */
[----:B------:R-:W-:Y:S01]  /*bd60*/  UIADD3 UR10, UP0, UR10, -0x800, URZ ;  /* 0xfffff8000a0a7890 */ /* 0x000fe2000ff1e03f */
[----:B------:R-:W-:Y:S01]  /*bd70*/  IADD3 R56, R96, -0x1, RZ ;  /* 0xffffffff60387810 */ /* 0x000fe20007ffe0ff */
[----:B------:R-:W-:Y:S02]  /*bd80*/  UIADD3 UR20, UP1, UR20, -0x800, URZ ;  /* 0xfffff80014147890 */ /* 0x000fe4000ff3e03f */
[----:B------:R-:W-:-:S02]  /*bd90*/  UIADD3 UR18, UP2, UR18, -0x800, URZ ;  /* 0xfffff80012127890 */ /* 0x000fc4000ff5e03f */
[----:B------:R-:W-:Y:S02]  /*bda0*/  UIADD3 UR6, UR6, 0x1, URZ ;  /* 0x0000000106067890 */ /* 0x000fe4000fffe03f */
[----:B------:R-:W-:Y:S02]  /*bdb0*/  UIADD3.X UR11, UR11, -0x1, URZ, UP0, !UPT ;  /* 0xffffffff0b0b7890 */ /* 0x000fe400087fe43f */
[----:B------:R-:W-:Y:S02]  /*bdc0*/  UIADD3.X UR21, UR21, -0x1, URZ, UP1, !UPT ;  /* 0xffffffff15157890 */ /* 0x000fe40008ffe43f */
[----:B------:R-:W-:Y:S01]  /*bdd0*/  UIADD3.X UR19, UR19, -0x1, URZ, UP2, !UPT ;  /* 0xffffffff13137890 */ /* 0x000fe200097fe43f */
[----:B--2---:R-:W-:Y:S04]  /*bde0*/  STS.128 [R94.X16], R44 ;  /* 0x0000002c5e007388 */ /* 0x004fe8000000cc00 */
[----:B---3--:R0:W-:Y:S01]  /*bdf0*/  STS.128 [R94.X16+0x200], R48 ;  /* 0x000200305e007388 */ /* 0x0081e2000000cc00 */
[----:B------:R-:W-:-:S06]  /*be00*/  NOP ;  /* 0x0000000000007918 */ /* 0x000fcc0000000000 */
[----:B------:R-:W1:Y:S04]  /*be10*/  LDS.128 R36, [R42.X16] ;  /* 0x000000002a247984 */ /* 0x000e68000000cc00 */
[----:B------:R-:W2:Y:S01]  /*be20*/  LDS.128 R40, [R42.X16+0x10] ;  /* 0x000010002a287984 */ /* 0x000ea2000000cc00 */
[----:B0-----:R-:W-:-:S04]  /*be30*/  IMAD R51, R107, c[0x0][0x2d8], RZ ;  /* 0x0000b6006b337a24 */ /* 0x001fc800078e02ff */
[----:B------:R-:W-:Y:S01]  /*be40*/  IMAD R51, R108, c[0x0][0x2dc], R51 ;  /* 0x0000b7006c337a24 */ /* 0x000fe200078e0233 */
[--C-:B-1----:R-:W-:Y:S02]  /*be50*/  HADD2.F32 R0, -RZ, R36.reuse.H0_H0 ;  /* 0x20000024ff007230 */ /* 0x102fe40000004100 */
        /* <DEDUP_REMOVED lines=9> */
[----:B------:R-:W-:Y:S01]  /*bef0*/  FADD.FTZ R46, R37, UR5 ;  /* 0x00000005252e7e21 */ /* 0x000fe20008010000 */
[--C-:B------:R-:W-:Y:S02]  /*bf00*/  HADD2.F32 R37, -RZ, R38.reuse.H0_H0 ;  /* 0x20000026ff257230 */ /* 0x100fe40000004100 */
[----:B------:R-:W-:Y:S01]  /*bf10*/  FSETP.GTU.FTZ.AND P6, PT, R52, 20, PT ;  /* 0x41a000003400780b */ /* 0x000fe20003fdc000 */
[----:B------:R-:W-:Y:S01]  /*bf20*/  HADD2.F32 R38, -RZ, R38.H1_H1 ;  /* 0x30000026ff267230 */ /* 0x000fe20000004100 */
[----:B------:R-:W-:Y:S01]  /*bf30*/  FSETP.GTU.FTZ.AND P0, PT, R46, 20, PT ;  /* 0x41a000002e00780b */ /* 0x000fe20003f1c000 */
[----:B------:R-:W-:Y:S01]  /*bf40*/  FADD.FTZ R47, R37, UR5 ;  /* 0x00000005252f7e21 */ /* 0x000fe20008010000 */
[----:B------:R-:W-:-:S02]  /*bf50*/  HADD2.F32 R37, -RZ, R39.H0_H0 ;  /* 0x20000027ff257230 */ /* 0x000fc40000004100 */
[----:B------:R-:W-:Y:S01]  /*bf60*/  FADD.FTZ R38, R38, UR5 ;  /* 0x0000000526267e21 */ /* 0x000fe20008010000 */
[----:B------:R-:W-:Y:S01]  /*bf70*/  HADD2.F32 R39, -RZ, R39.H1_H1 ;  /* 0x30000027ff277230 */ /* 0x000fe20000004100 */
[----:B------:R-:W-:Y:S01]  /*bf80*/  @!P4 FMUL.FTZ R0, R25, -1.4426950216293334961 ;  /* 0xbfb8aa3b1900c820 */ /* 0x000fe20000410000 */
[----:B------:R-:W-:Y:S01]  /*bf90*/  FSETP.GTU.FTZ.AND P1, PT, R47, 20, PT ;  /* 0x41a000002f00780b */ /* 0x000fe20003f3c000 */
[----:B------:R-:W-:Y:S01]  /*bfa0*/  @!P5 FMUL.FTZ R30, R36, -1.4426950216293334961 ;  /* 0xbfb8aa3b241ed820 */ /* 0x000fe20000410000 */
[----:B------:R-:W-:Y:S01]  /*bfb0*/  FSETP.GTU.FTZ.AND P2, PT, R38, 20, PT ;  /* 0x41a000002600780b */ /* 0x000fe20003f5c000 */
[----:B------:R-:W-:Y:S02]  /*bfc0*/  FADD.FTZ R39, R39, UR5 ;  /* 0x0000000527277e21 */ /* 0x000fe40008010000 */
[----:B------:R-:W0:Y:S01]  /*bfd0*/  @!P4 MUFU.EX2 R0, R0 ;  /* 0x000000000000c308 */ /* 0x000e220000000800 */
[----:B------:R-:W-:-:S07]  /*bfe0*/  @!P6 FMUL.FTZ R36, R52, -1.4426950216293334961 ;  /* 0xbfb8aa3b3424e820 */ /* 0x000fce0000410000 */
[----:B------:R-:W1:Y:S01]  /*bff0*/  @!P5 MUFU.EX2 R30, R30 ;  /* 0x0000001e001ed308 */ /* 0x000e620000000800 */
[----:B0-----:R-:W-:-:S07]  /*c000*/  @!P4 FADD.FTZ R25, R0, 1 ;  /* 0x3f8000000019c421 */ /* 0x001fce0000010000 */
[----:B------:R-:W0:Y:S01]  /*c010*/  @!P6 MUFU.EX2 R36, R36 ;  /* 0x000000240024e308 */ /* 0x000e220000000800 */
[----:B------:R-:W-:Y:S02]  /*c020*/  @!P0 FMUL.FTZ R0, R46, -1.4426950216293334961 ;  /* 0xbfb8aa3b2e008820 */ /* 0x000fe40000410000 */
[----:B------:R-:W-:Y:S01]  /*c030*/  FADD.FTZ R46, R37, UR5 ;  /* 0x00000005252e7e21 */ /* 0x000fe20008010000 */
[--C-:B--2---:R-:W-:Y:S02]  /*c040*/  HADD2.F32 R37, -RZ, R40.reuse.H0_H0 ;  /* 0x20000028ff257230 */ /* 0x104fe40000004100 */
[----:B------:R-:W-:Y:S01]  /*c050*/  HADD2.F32 R40, -RZ, R40.H1_H1 ;  /* 0x30000028ff287230 */ /* 0x000fe20000004100 */
[----:B-1----:R-:W-:Y:S01]  /*c060*/  @!P5 FADD.FTZ R30, R30, 1 ;  /* 0x3f8000001e1ed421 */ /* 0x002fe20000010000 */
[----:B------:R1:W2:Y:S01]  /*c070*/  @!P4 MUFU.RCP R45, R25 ;  /* 0x00000019002dc308 */ /* 0x0002a20000001000 */
[----:B------:R-:W-:Y:S02]  /*c080*/  FSETP.GTU.FTZ.AND P3, PT, R46, 20, PT ;  /* 0x41a000002e00780b */ /* 0x000fe40003f7c000 */
[----:B------:R-:W-:-:S05]  /*c090*/  FADD.FTZ R40, R40, UR5 ;  /* 0x0000000528287e21 */ /* 0x000fca0008010000 */
[----:B------:R3:W4:Y:S01]  /*c0a0*/  @!P5 MUFU.RCP R44, R30 ;  /* 0x0000001e002cd308 */ /* 0x0007220000001000 */
[----:B-1----:R-:W-:Y:S02]  /*c0b0*/  @!P1 FMUL.FTZ R25, R47, -1.4426950216293334961 ;  /* 0xbfb8aa3b2f199820 */ /* 0x002fe40000410000 */
[----:B0-----:R-:W-:Y:S02]  /*c0c0*/  @!P6 FADD.FTZ R36, R36, 1 ;  /* 0x3f8000002424e421 */ /* 0x001fe40000010000 */
[----:B--2---:R-:W-:Y:S01]  /*c0d0*/  @!P4 FMUL.FTZ R18, R18, R45 ;  /* 0x0000002d1212c220 */ /* 0x004fe20000410000 */
[----:B------:R-:W-:Y:S02]  /*c0e0*/  FSETP.GTU.FTZ.AND P4, PT, R39, 20, PT ;  /* 0x41a000002700780b */ /* 0x000fe40003f9c000 */
[----:B------:R-:W0:Y:S01]  /*c0f0*/  @!P0 MUFU.EX2 R0, R0 ;  /* 0x0000000000008308 */ /* 0x000e220000000800 */
[----:B---3--:R-:W-:Y:S02]  /*c100*/  @!P2 FMUL.FTZ R30, R38, -1.4426950216293334961 ;  /* 0xbfb8aa3b261ea820 */ /* 0x008fe40000410000 */
[----:B------:R-:W-:-:S02]  /*c110*/  FADD.FTZ R45, R37, UR5 ;  /* 0x00000005252d7e21 */ /* 0x000fc40008010000 */
[----:B------:R-:W-:Y:S02]  /*c120*/  @!P3 FMUL.FTZ R37, R46, -1.4426950216293334961 ;  /* 0xbfb8aa3b2e25b820 */ /* 0x000fe40000410000 */
[----:B----4-:R-:W-:Y:S01]  /*c130*/  @!P5 FMUL.FTZ R19, R19, R44 ;  /* 0x0000002c1313d220 */ /* 0x010fe20000410000 */
[----:B------:R-:W1:Y:S01]  /*c140*/  @!P1 MUFU.EX2 R25, R25 ;  /* 0x0000001900199308 */ /* 0x000e620000000800 */
[----:B------:R-:W-:Y:S02]  /*c150*/  FSETP.GTU.FTZ.AND P5, PT, R45, 20, PT ;  /* 0x41a000002d00780b */ /* 0x000fe40003fbc000 */
[----:B------:R-:W-:Y:S01]  /*c160*/  SHF.L.U32 R44, R56, 0xa, RZ ;  /* 0x0000000a382c7819 */ /* 0x000fe200000006ff */
[----:B------:R-:W-:-:S04]  /*c170*/  @!P4 FMUL.FTZ R38, R39, -1.4426950216293334961 ;  /* 0xbfb8aa3b2726c820 */ /* 0x000fc80000410000 */
[----:B------:R-:W2:Y:S01]  /*c180*/  @!P2 MUFU.EX2 R30, R30 ;  /* 0x0000001e001ea308 */ /* 0x000ea20000000800 */
[----:B0-----:R-:W-:-:S05]  /*c190*/  @!P0 FADD.FTZ R0, R0, 1 ;  /* 0x3f80000000008421 */ /* 0x001fca0000010000 */
[----:B------:R-:W-:Y:S01]  /*c1a0*/  @!P5 FMUL.FTZ R39, R45, -1.4426950216293334961 ;  /* 0xbfb8aa3b2d27d820 */ /* 0x000fe20000410000 */
[----:B------:R-:W-:Y:S01]  /*c1b0*/  SHF.R.S32.HI R45, RZ, 0x1f, R44 ;  /* 0x0000001fff2d7819 */ /* 0x000fe2000001142c */
[----:B------:R-:W-:Y:S01]  /*c1c0*/  @!P3 MUFU.EX2 R37, R37 ;  /* 0x000000250025b308 */ /* 0x000fe20000000800 */
[----:B-1----:R-:W-:-:S07]  /*c1d0*/  @!P1 FADD.FTZ R25, R25, 1 ;  /* 0x3f80000019199421 */ /* 0x002fce0000010000 */
[----:B------:R-:W0:Y:S01]  /*c1e0*/  @!P4 MUFU.EX2 R38, R38 ;  /* 0x000000260026c308 */ /* 0x000e220000000800 */
[----:B--2---:R-:W-:-:S07]  /*c1f0*/  @!P2 FADD.FTZ R30, R30, 1 ;  /* 0x3f8000001e1ea421 */ /* 0x004fce0000010000 */
[----:B------:R-:W1:Y:S08]  /*c200*/  @!P6 MUFU.RCP R47, R36 ;  /* 0x00000024002fe308 */ /* 0x000e700000001000 */
[----:B------:R2:W3:Y:S01]  /*c210*/  @!P0 MUFU.RCP R46, R0 ;  /* 0x00000000002e8308 */ /* 0x0004e20000001000 */
[----:B0-----:R-:W-:-:S07]  /*c220*/  @!P4 FADD.FTZ R38, R38, 1 ;  /* 0x3f8000002626c421 */ /* 0x001fce0000010000 */
[----:B------:R0:W4:Y:S01]  /*c230*/  @!P1 MUFU.RCP R49, R25 ;  /* 0x0000001900319308 */ /* 0x0001220000001000 */
[----:B--2---:R-:W-:Y:S02]  /*c240*/  @!P3 FADD.FTZ R0, R37, 1 ;  /* 0x3f8000002500b421 */ /* 0x004fe40000010000 */
[----:B-1----:R-:W-:Y:S01]  /*c250*/  @!P6 FMUL.FTZ R20, R20, R47 ;  /* 0x0000002f1414e220 */ /* 0x002fe20000410000 */
[----:B------:R-:W-:Y:S01]  /*c260*/  FSETP.GTU.FTZ.AND P6, PT, R40, 20, PT ;  /* 0x41a000002800780b */ /* 0x000fe20003fdc000 */
[----:B------:R-:W-:-:S03]  /*c270*/  IMAD.WIDE.U32 R36, R108, c[0x0][0x2d8], R44 ;  /* 0x0000b6006c247a25 */ /* 0x000fc600078e002c */
[----:B------:R-:W1:Y:S01]  /*c280*/  @!P2 MUFU.RCP R30, R30 ;  /* 0x0000001e001ea308 */ /* 0x000e620000001000 */
[--C-:B0-----:R-:W-:Y:S01]  /*c290*/  HADD2.F32 R25, -RZ, R41.reuse.H0_H0 ;  /* 0x20000029ff197230 */ /* 0x101fe20000004100 */
[----:B---3--:R-:W-:Y:S01]  /*c2a0*/  @!P0 FMUL.FTZ R21, R21, R46 ;  /* 0x0000002e15158220 */ /* 0x008fe20000410000 */
[----:B------:R-:W-:Y:S01]  /*c2b0*/  HADD2.F32 R41, -RZ, R41.H1_H1 ;  /* 0x30000029ff297230 */ /* 0x000fe20000004100 */
[----:B------:R-:W-:Y:S01]  /*c2c0*/  IADD3 R37, R37, R51, RZ ;  /* 0x0000003325257210 */ /* 0x000fe20007ffe0ff */
[----:B------:R-:W-:-:S03]  /*c2d0*/  IMAD.WIDE.U32 R44, R108, c[0x0][0x2f8], R44 ;  /* 0x0000be006c2c7a25 */ /* 0x000fc600078e002c */
[----:B------:R-:W0:Y:S01]  /*c2e0*/  @!P5 MUFU.EX2 R39, R39 ;  /* 0x000000270027d308 */ /* 0x000e220000000800 */
[----:B------:R-:W-:Y:S02]  /*c2f0*/  FADD.FTZ R46, R25, UR5 ;  /* 0x00000005192e7e21 */ /* 0x000fe40008010000 */
[----:B------:R-:W-:-:S03]  /*c300*/  IMAD.WIDE.U32 R36, R110, c[0x0][0x2e0], R36 ;  /* 0x0000b8006e247a25 */ /* 0x000fc600078e0024 */
[----:B------:R-:W-:Y:S01]  /*c310*/  FSETP.GTU.FTZ.AND P0, PT, R46, 20, PT ;  /* 0x41a000002e00780b */ /* 0x000fe20003f1c000 */
[----:B----4-:R-:W-:Y:S01]  /*c320*/  @!P1 FMUL.FTZ R22, R22, R49 ;  /* 0x0000003116169220 */ /* 0x010fe20000410000 */
[----:B------:R2:W3:Y:S01]  /*c330*/  @!P3 MUFU.RCP R47, R0 ;  /* 0x00000000002fb308 */ /* 0x0004e20000001000 */
[----:B-1----:R-:W-:Y:S02]  /*c340*/  @!P2 FMUL.FTZ R23, R23, R30 ;  /* 0x0000001e1717a220 */ /* 0x002fe40000410000 */
[----:B------:R-:W-:Y:S02]  /*c350*/  FADD.FTZ R30, R41, UR5 ;  /* 0x00000005291e7e21 */ /* 0x000fe40008010000 */
[----:B------:R-:W-:Y:S02]  /*c360*/  IMAD R41, R109, c[0x0][0x2e0], RZ ;  /* 0x0000b8006d297a24 */ /* 0x000fe400078e02ff */
[----:B------:R-:W-:Y:S01]  /*c370*/  @!P6 FMUL.FTZ R25, R40, -1.4426950216293334961 ;  /* 0xbfb8aa3b2819e820 */ /* 0x000fe20000410000 */
[----:B------:R-:W1:Y:S01]  /*c380*/  @!P4 MUFU.RCP R38, R38 ;  /* 0x000000260026c308 */ /* 0x000e620000001000 */
[--C-:B--2---:R-:W-:Y:S01]  /*c390*/  HADD2.F32 R0, -RZ, R42.reuse.H0_H0 ;  /* 0x2000002aff007230 */ /* 0x104fe20000004100 */
[----:B0-----:R-:W-:Y:S01]  /*c3a0*/  @!P5 FADD.FTZ R39, R39, 1 ;  /* 0x3f8000002727d421 */ /* 0x001fe20000010000 */
[----:B------:R-:W-:Y:S01]  /*c3b0*/  HADD2.F32 R42, -RZ, R42.H1_H1 ;  /* 0x3000002aff2a7230 */ /* 0x000fe20000004100 */
[----:B------:R-:W-:Y:S01]  /*c3c0*/  IMAD R41, R110, c[0x0][0x2e4], R41 ;  /* 0x0000b9006e297a24 */ /* 0x000fe200078e0229 */
[----:B------:R-:W-:Y:S01]  /*c3d0*/  LEA R40, P1, R36, c[0x0][0x330], 0x1 ;  /* 0x0000cc0024287a11 */ /* 0x000fe200078208ff */
[----:B---3--:R-:W-:-:S02]  /*c3e0*/  @!P3 FMUL.FTZ R24, R24, R47 ;  /* 0x0000002f1818b220 */ /* 0x008fc40000410000 */
[----:B------:R-:W0:Y:S01]  /*c3f0*/  @!P5 MUFU.RCP R39, R39 ;  /* 0x000000270027d308 */ /* 0x000e220000001000 */
[----:B------:R-:W-:Y:S01]  /*c400*/  FADD.FTZ R47, R0, UR5 ;  /* 0x00000005002f7e21 */ /* 0x000fe20008010000 */
[----:B------:R-:W-:Y:S01]  /*c410*/  IADD3 R37, R37, R41, RZ ;  /* 0x0000002925257210 */ /* 0x000fe20007ffe0ff */
[----:B------:R-:W-:Y:S02]  /*c420*/  @!P0 FMUL.FTZ R0, R46, -1.4426950216293334961 ;  /* 0xbfb8aa3b2e008820 */ /* 0x000fe40000410000 */
[----:B------:R-:W-:Y:S01]  /*c430*/  FADD.FTZ R46, R42, UR5 ;  /* 0x000000052a2e7e21 */ /* 0x000fe20008010000 */
[----:B------:R-:W-:Y:S01]  /*c440*/  FSETP.GTU.FTZ.AND P3, PT, R47, 20, PT ;  /* 0x41a000002f00780b */ /* 0x000fe20003f7c000 */
[----:B-1----:R-:W-:Y:S01]  /*c450*/  @!P4 FMUL.FTZ R27, R27, R38 ;  /* 0x000000261b1bc220 */ /* 0x002fe20000410000 */
[--C-:B------:R-:W-:Y:S01]  /*c460*/  HADD2.F32 R38, -RZ, R43.reuse.H0_H0 ;  /* 0x2000002bff267230 */ /* 0x100fe20000004100 */
[----:B------:R-:W-:Y:S01]  /*c470*/  LEA.HI.X R41, R36, c[0x0][0x334], R37, 0x1, P1 ;  /* 0x0000cd0024297a11 */ /* 0x000fe200008f0c25 */
[----:B------:R-:W-:Y:S01]  /*c480*/  HADD2.F32 R43, -RZ, R43.H1_H1 ;  /* 0x3000002bff2b7230 */ /* 0x000fe20000004100 */
[----:B------:R-:W-:Y:S01]  /*c490*/  FSETP.GTU.FTZ.AND P2, PT, R46, 20, PT ;  /* 0x41a000002e00780b */ /* 0x000fe20003f5c000 */
[----:B------:R-:W1:Y:S01]  /*c4a0*/  @!P6 MUFU.EX2 R25, R25 ;  /* 0x000000190019e308 */ /* 0x000e620000000800 */
[----:B------:R-:W-:Y:S01]  /*c4b0*/  FADD.FTZ R38, R38, UR5 ;  /* 0x0000000526267e21 */ /* 0x000fe20008010000 */
[----:B------:R-:W-:Y:S01]  /*c4c0*/  FSETP.GTU.FTZ.AND P4, PT, R30, 20, PT ;  /* 0x41a000001e00780b */ /* 0x000fe20003f9c000 */
[----:B------:R-:W-:-:S02]  /*c4d0*/  FADD.FTZ R48, R43, UR5 ;  /* 0x000000052b307e21 */ /* 0x000fc40008010000 */
[----:B0-----:R-:W-:Y:S01]  /*c4e0*/  @!P5 FMUL.FTZ R26, R26, R39 ;  /* 0x000000271a1ad220 */ /* 0x001fe20000410000 */
[----:B------:R-:W-:Y:S01]  /*c4f0*/  FSETP.GTU.FTZ.AND P1, PT, R38, 20, PT ;  /* 0x41a000002600780b */ /* 0x000fe20003f3c000 */
[----:B------:R-:W-:Y:S01]  /*c500*/  @!P3 FMUL.FTZ R36, R47, -1.4426950216293334961 ;  /* 0xbfb8aa3b2f24b820 */ /* 0x000fe20000410000 */
[----:B------:R-:W-:Y:S01]  /*c510*/  FSETP.GTU.FTZ.AND P5, PT, R48, 20, PT ;  /* 0x41a000003000780b */ /* 0x000fe20003fbc000 */
[----:B------:R-:W0:Y:S01]  /*c520*/  @!P0 MUFU.EX2 R0, R0 ;  /* 0x0000000000008308 */ /* 0x000e220000000800 */
[----:B------:R-:W-:Y:S02]  /*c530*/  F2FP.PACK_AB R39, R10, R11 ;  /* 0x0000000b0a27723e */ /* 0x000fe400000000ff */
[----:B------:R-:W-:-:S03]  /*c540*/  @!P2 FMUL.FTZ R37, R46, -1.4426950216293334961 ;  /* 0xbfb8aa3b2e25a820 */ /* 0x000fc60000410000 */
[----:B------:R-:W-:Y:S02]  /*c550*/  @!P4 FMUL.FTZ R30, R30, -1.4426950216293334961 ;  /* 0xbfb8aa3b1e1ec820 */ /* 0x000fe40000410000 */
[----:B------:R2:W3:Y:S01]  /*c560*/  @!P2 MUFU.EX2 R43, R37 ;  /* 0x00000025002ba308 */ /* 0x0004e20000000800 */
[----:B-1----:R-:W-:Y:S02]  /*c570*/  @!P6 FADD.FTZ R25, R25, 1 ;  /* 0x3f8000001919e421 */ /* 0x002fe40000010000 */
[----:B------:R-:W-:Y:S01]  /*c580*/  @!P1 FMUL.FTZ R46, R38, -1.4426950216293334961 ;  /* 0xbfb8aa3b262e9820 */ /* 0x000fe20000410000 */
[----:B------:R-:W-:Y:S01]  /*c590*/  F2FP.PACK_AB R38, R12, R13 ;  /* 0x0000000d0c26723e */ /* 0x000fe200000000ff */
[----:B------:R-:W-:Y:S01]  /*c5a0*/  @!P5 FMUL.FTZ R47, R48, -1.4426950216293334961 ;  /* 0xbfb8aa3b302fd820 */ /* 0x000fe20000410000 */
[----:B------:R-:W-:Y:S02]  /*c5b0*/  F2FP.PACK_AB R13, R6, R7 ;  /* 0x00000007060d723e */ /* 0x000fe400000000ff */
[----:B------:R1:W4:Y:S01]  /*c5c0*/  @!P3 MUFU.EX2 R42, R36 ;  /* 0x00000024002ab308 */ /* 0x0003220000000800 */
[----:B--2---:R-:W-:Y:S01]  /*c5d0*/  F2FP.PACK_AB R37, R14, R15 ;  /* 0x0000000f0e25723e */ /* 0x004fe200000000ff */
[----:B0-----:R-:W-:Y:S01]  /*c5e0*/  @!P0 FADD.FTZ R0, R0, 1 ;  /* 0x3f80000000008421 */ /* 0x001fe20000010000 */
[----:B------:R-:W-:-:S02]  /*c5f0*/  F2FP.PACK_AB R14, R4, R5 ;  /* 0x00000005040e723e */ /* 0x000fc400000000ff */
[----:B------:R-:W-:Y:S02]  /*c600*/  F2FP.PACK_AB R15, R2, R3 ;  /* 0x00000003020f723e */ /* 0x000fe400000000ff */
[----:B------:R-:W-:Y:S01]  /*c610*/  LEA R4, R99, R54, 0x1 ;  /* 0x0000003663047211 */ /* 0x000fe200078e08ff */
[----:B---3--:R-:W-:Y:S01]  /*c620*/  @!P2 FADD.FTZ R43, R43, 1 ;  /* 0x3f8000002b2ba421 */ /* 0x008fe20000010000 */
[----:B-1----:R-:W-:Y:S01]  /*c630*/  F2FP.PACK_AB R36, R16, R17 ;  /* 0x000000111024723e */ /* 0x002fe200000000ff */
[----:B------:R-:W0:Y:S01]  /*c640*/  @!P4 MUFU.EX2 R30, R30 ;  /* 0x0000001e001ec308 */ /* 0x000e220000000800 */
[----:B------:R-:W-:-:S03]  /*c650*/  F2FP.PACK_AB R12, R8, R9 ;  /* 0x00000009080c723e */ /* 0x000fc600000000ff */
[----:B------:R-:W-:Y:S01]  /*c660*/  STS.128 [R4.X16], R36 ;  /* 0x0000002404007388 */ /* 0x000fe2000000cc00 */
[----:B----4-:R-:W-:-:S03]  /*c670*/  @!P3 FADD.FTZ R42, R42, 1 ;  /* 0x3f8000002a2ab421 */ /* 0x010fc60000010000 */
[----:B------:R1:W-:Y:S01]  /*c680*/  STS.128 [R4.X16+0x10], R12 ;  /* 0x0000100c04007388 */ /* 0x0003e2000000cc00 */
[----:B------:R-:W-:-:S06]  /*c690*/  NOP ;  /* 0x0000000000007918 */ /* 0x000fcc0000000000 */
[----:B------:R-:W2:Y:S01]  /*c6a0*/  LDS.128 R8, [R94.X16] ;  /* 0x000000005e087984 */ /* 0x000ea2000000cc00 */
[----:B------:R-:W3:Y:S01]  /*c6b0*/  @!P3 MUFU.RCP R3, R42 ;  /* 0x0000002a0003b308 */ /* 0x000ee20000001000 */
[----:B0-----:R-:W-:Y:S02]  /*c6c0*/  @!P4 FADD.FTZ R30, R30, 1 ;  /* 0x3f8000001e1ec421 */ /* 0x001fe40000010000 */
[----:B------:R-:W0:Y:S05]  /*c6d0*/  LDS.128 R48, [R94.X16+0x200] ;  /* 0x000200005e307984 */ /* 0x000e2a000000cc00 */
[----:B------:R-:W4:Y:S01]  /*c6e0*/  @!P2 MUFU.RCP R2, R43 ;  /* 0x0000002b0002a308 */ /* 0x000f220000001000 */
[----:B-1----:R-:W-:-:S02]  /*c6f0*/  F2FP.PACK_AB R12, R19, R18 ;  /* 0x00000012130c723e */ /* 0x002fc400000000ff */
[----:B------:R-:W-:Y:S02]  /*c700*/  F2FP.PACK_AB R15, R27, R24 ;  /* 0x000000181b0f723e */ /* 0x000fe400000000ff */
[----:B------:R-:W-:Y:S02]  /*c710*/  F2FP.PACK_AB R14, R23, R22 ;  /* 0x00000016170e723e */ /* 0x000fe400000000ff */
[----:B------:R-:W-:Y:S01]  /*c720*/  F2FP.PACK_AB R13, R21, R20 ;  /* 0x00000014150d723e */ /* 0x000fe200000000ff */
[----:B------:R-:W1:Y:S01]  /*c730*/  @!P1 MUFU.EX2 R46, R46 ;  /* 0x0000002e002e9308 */ /* 0x000e620000000800 */
[----:B---3--:R-:W-:-:S07]  /*c740*/  @!P3 FMUL.FTZ R32, R32, R3 ;  /* 0x000000032020b220 */ /* 0x008fce0000410000 */
[----:B------:R-:W3:Y:S01]  /*c750*/  @!P5 MUFU.EX2 R47, R47 ;  /* 0x0000002f002fd308 */ /* 0x000ee20000000800 */
[----:B----4-:R-:W-:Y:S02]  /*c760*/  @!P2 FMUL.FTZ R33, R33, R2 ;  /* 0x000000022121a220 */ /* 0x010fe40000410000 */
[----:B------:R-:W-:-:S04]  /*c770*/  IMAD.WIDE R2, R55, 0x10, R40 ;  /* 0x0000001037027825 */ /* 0x000fc800078e0228 */
[----:B-1----:R-:W-:Y:S01]  /*c780*/  @!P1 FADD.FTZ R46, R46, 1 ;  /* 0x3f8000002e2e9421 */ /* 0x002fe20000010000 */
[----:B------:R-:W1:Y:S01]  /*c790*/  @!P6 MUFU.RCP R52, R25 ;  /* 0x000000190034e308 */ /* 0x000e620000001000 */
[----:B--2---:R-:W-:Y:S01]  /*c7a0*/  STG.E.128 [R2.64], R8 ;  /* 0x0000000802007986 */ /* 0x004fe2000c101d10 */
[----:B---3--:R-:W-:-:S06]  /*c7b0*/  @!P5 FADD.FTZ R47, R47, 1 ;  /* 0x3f8000002f2fd421 */ /* 0x008fcc0000010000 */
[----:B------:R2:W3:Y:S01]  /*c7c0*/  @!P0 MUFU.RCP R53, R0 ;  /* 0x0000000000358308 */ /* 0x0004e20000001000 */
[----:B0-----:R0:W-:Y:S04]  /*c7d0*/  STG.E.128 [R2.64+0x200], R48 ;  /* 0x0002003002007986 */ /* 0x0011e8000c101d10 */
[----:B------:R-:W-:Y:S01]  /*c7e0*/  BAR.SYNC.DEFER_BLOCKING 0x0 ;  /* 0x0000000000007b1d */ /* 0x000fe20000010000 */
[----:B-1----:R-:W-:Y:S02]  /*c7f0*/  @!P6 FMUL.FTZ R29, R29, R52 ;  /* 0x000000341d1de220 */ /* 0x002fe40000410000 */
[----:B--2---:R-:W-:Y:S01]  /*c800*/  FADD.FTZ R0, R18, R101 ;  /* 0x0000006512007221 */ /* 0x004fe20000010000 */
[----:B------:R-:W-:Y:S02]  /*c810*/  F2FP.PACK_AB R18, R33, R32 ;  /* 0x000000202112723e */ /* 0x000fe400000000ff */
[----:B------:R-:W1:Y:S01]  /*c820*/  @!P4 MUFU.RCP R30, R30 ;  /* 0x0000001e001ec308 */ /* 0x000e620000001000 */
[----:B------:R-:W-:Y:S01]  /*c830*/  F2FP.PACK_AB R16, R29, R26 ;  /* 0x0000001a1d10723e */ /* 0x000fe200000000ff */
[----:B---3--:R-:W-:-:S06]  /*c840*/  @!P0 FMUL.FTZ R28, R28, R53 ;  /* 0x000000351c1c8220 */ /* 0x008fcc0000410000 */
[----:B------:R-:W2:Y:S01]  /*c850*/  @!P1 MUFU.RCP R5, R46 ;  /* 0x0000002e00059308 */ /* 0x000ea20000001000 */
[----:B0-----:R-:W-:-:S07]  /*c860*/  IMAD R3, R109, c[0x0][0x300], RZ ;  /* 0x0000c0006d037a24 */ /* 0x001fce00078e02ff */
[----:B------:R-:W0:Y:S01]  /*c870*/  @!P5 MUFU.RCP R6, R47 ;  /* 0x0000002f0006d308 */ /* 0x000e220000001000 */
[----:B-1----:R-:W-:Y:S01]  /*c880*/  @!P4 FMUL.FTZ R31, R31, R30 ;  /* 0x0000001e1f1fc220 */ /* 0x002fe20000410000 */
[----:B------:R-:W-:Y:S04]  /*c890*/  STS.128 [R4.X16], R12 ;  /* 0x0000000c04007388 */ /* 0x000fe8000000cc00 */
[----:B------:R-:W-:Y:S01]  /*c8a0*/  F2FP.PACK_AB R17, R31, R28 ;  /* 0x0000001c1f11723e */ /* 0x000fe200000000ff */
[----:B--2---:R-:W-:Y:S01]  /*c8b0*/  @!P1 FMUL.FTZ R34, R34, R5 ;  /* 0x0000000522229220 */ /* 0x004fe20000410000 */
[----:B------:R-:W-:Y:S01]  /*c8c0*/  IADD3 R98, P1, R98, -0x1000, RZ ;  /* 0xfffff00062627810 */ /* 0x000fe20007f3e0ff */
[----:B------:R-:W-:-:S03]  /*c8d0*/  FADD.FTZ R5, R0, R19 ;  /* 0x0000001300057221 */ /* 0x000fc60000010000 */
[----:B------:R-:W-:Y:S01]  /*c8e0*/  IADD3.X R97, R97, -0x1, RZ, P1, !PT ;  /* 0xffffffff61617810 */ /* 0x000fe20000ffe4ff */
[----:B------:R-:W-:Y:S02]  /*c8f0*/  FADD.FTZ R20, R5, R20 ;  /* 0x0000001405147221 */ /* 0x000fe40000010000 */
[----:B0-----:R-:W-:Y:S02]  /*c900*/  @!P5 FMUL.FTZ R35, R35, R6 ;  /* 0x000000062323d220 */ /* 0x001fe40000410000 */
[----:B------:R-:W-:Y:S02]  /*c910*/  IMAD R5, R107, c[0x0][0x2f8], RZ ;  /* 0x0000be006b057a24 */ /* 0x000fe400078e02ff */
[----:B------:R-:W-:Y:S01]  /*c920*/  FADD.FTZ R21, R20, R21 ;  /* 0x0000001514157221 */ /* 0x000fe20000010000 */
[----:B------:R-:W-:Y:S01]  /*c930*/  F2FP.PACK_AB R19, R35, R34 ;  /* 0x000000222313723e */ /* 0x000fe200000000ff */
[----:B------:R-:W-:Y:S02]  /*c940*/  IMAD R5, R108, c[0x0][0x2fc], R5 ;  /* 0x0000bf006c057a24 */ /* 0x000fe400078e0205 */
[----:B------:R-:W-:-:S02]  /*c950*/  FADD.FTZ R22, R21, R22 ;  /* 0x0000001615167221 */ /* 0x000fc40000010000 */
[----:B------:R0:W-:Y:S01]  /*c960*/  STS.128 [R4.X16+0x10], R16 ;  /* 0x0000101004007388 */ /* 0x0001e2000000cc00 */
[----:B------:R-:W-:-:S06]  /*c970*/  NOP ;  /* 0x0000000000007918 */ /* 0x000fcc0000000000 */
[----:B------:R-:W1:Y:S01]  /*c980*/  LDS.128 R36, [R94.X16] ;  /* 0x000000005e247984 */ /* 0x000e62000000cc00 */
[----:B------:R-:W-:Y:S01]  /*c990*/  IADD3 R45, R45, R5, RZ ;  /* 0x000000052d2d7210 */ /* 0x000fe20007ffe0ff */
[----:B------:R-:W-:Y:S02]  /*c9a0*/  FADD.FTZ R23, R22, R23 ;  /* 0x0000001716177221 */ /* 0x000fe40000010000 */
[----:B------:R-:W2:Y:S01]  /*c9b0*/  LDS.128 R40, [R94.X16+0x200] ;  /* 0x000200005e287984 */ /* 0x000ea2000000cc00 */
[C---:B------:R-:W-:Y:S02]  /*c9c0*/  IMAD R5, R110.reuse, c[0x0][0x304], R3 ;  /* 0x0000c1006e057a24 */ /* 0x040fe400078e0203 */
[----:B------:R-:W-:-:S04]  /*c9d0*/  IMAD.WIDE.U32 R2, R110, c[0x0][0x300], R44 ;  /* 0x0000c0006e027a25 */ /* 0x000fc800078e002c */
[----:B------:R-:W-:Y:S01]  /*c9e0*/  FADD.FTZ R24, R23, R24 ;  /* 0x0000001817187221 */ /* 0x000fe20000010000 */
[----:B------:R-:W-:Y:S02]  /*c9f0*/  IADD3 R3, R3, R5, RZ ;  /* 0x0000000503037210 */ /* 0x000fe40007ffe0ff */
[----:B0-----:R-:W-:Y:S01]  /*ca00*/  LEA R4, P0, R2, c[0x0][0x340], 0x1 ;  /* 0x0000d00002047a11 */ /* 0x001fe200078008ff */
        /* <DEDUP_REMOVED lines=9> */
[----:B------:R-:W-:Y:S01]  /*caa0*/  FADD.FTZ R32, R31, R32 ;  /* 0x000000201f207221 */ /* 0x000fe20000010000 */
[----:B-1----:R0:W-:Y:S03]  /*cab0*/  STG.E.128 [R2.64], R36 ;  /* 0x0000002402007986 */ /* 0x0021e6000c101d10 */
[----:B------:R-:W-:Y:S01]  /*cac0*/  FADD.FTZ R33, R32, R33 ;  /* 0x0000002120217221 */ /* 0x000fe20000010000 */
[----:B--2---:R0:W-:Y:S03]  /*cad0*/  STG.E.128 [R2.64+0x200], R40 ;  /* 0x0002002802007986 */ /* 0x0041e6000c101d10 */
[----:B------:R-:W-:-:S04]  /*cae0*/  FADD.FTZ R34, R33, R34 ;  /* 0x0000002221227221 */ /* 0x000fc80000010000 */
[----:B------:R-:W-:Y:S01]  /*caf0*/  FADD.FTZ R101, R34, R35 ;  /* 0x0000002322657221 */ /* 0x000fe20000010000 */
[----:B0-----:R-:W-:Y:S01]  /*cb00*/  @!P0 CALL.REL.NOINC `(.L_x_6673) ;  /* 0x0000001000008944 */ /* 0x001fe20003c00000 */
[----:B------:R-:W-:Y:S05]  /*cb10*/  BRA `(.L_x_6808) ;  /* 0xffff3d0000007947 */ /* 0x000fea000383ffff */
.L_x_6673:
[----:B------:R-:W-:Y:S02]  /*cb20*/  ISETP.NE.U32.AND P0, PT, RZ, c[0x0][0x328], PT ;  /* 0x0000ca00ff007a0c */ /* 0x000fe40003f05070 */
[----:B------:R-:W-:Y:S02]  /*cb30*/  ISETP.NE.U32.AND P2, PT, RZ, c[0x0][0x348], PT ;  /* 0x0000d200ff007a0c */ /* 0x000fe40003f45070 */
        /* <DEDUP_REMOVED lines=27> */
.L_x_6810:
[----:B------:R-:W-:Y:S05]  /*ccf0*/  BSYNC B0 ;  /* 0x0000000000007941 */ /* 0x000fea0003800000 */
.L_x_6809:
        /* <DEDUP_REMOVED lines=28> */
.L_x_6812:
[----:B------:R-:W4:Y:S02]  /*cec0*/  S2R R13, SR_TID.X ;  /* 0x00000000000d7919 */ /* 0x000f240000002100 */
.L_x_6813:
[----:B------:R-:W-:Y:S05]  /*ced0*/  BSYNC B0 ;  /* 0x0000000000007941 */ /* 0x000fea0003800000 */
.L_x_6811:
        /* <DEDUP_REMOVED lines=10> */
.L_x_6814:
        /* <DEDUP_REMOVED lines=28> */
.L_x_6711:
[----:B------:R-:W-:Y:S01]  /*d140*/  HFMA2.MMA R223, -RZ, RZ, 0, 5.9604644775390625e-08 ;  /* 0x00000001ffdf7435 */ /* 0x000fe200000001ff */
[----:B------:R-:W-:-:S02]  /*d150*/  MOV R224, R70 ;  /* 0x0000004600e07202 */ /* 0x000fc40000000f00 */
[----:B------:R-:W-:Y:S02]  /*d160*/  MOV R222, RZ ;  /* 0x000000ff00de7202 */ /* 0x000fe40000000f00 */
[----:B------:R-:W-:Y:S02]  /*d170*/  MOV R71, 0xffffffff ;  /* 0xffffffff00477802 */ /* 0x000fe40000000f00 */
[----:B------:R-:W-:Y:S02]  /*d180*/  MOV R68, 0xd1a0 ;  /* 0x0000d1a000447802 */ /* 0x000fe40000000f00 */
[----:B-----5:R-:W-:Y:S05]  /*d190*/  CALL.REL.NOINC `($__internal_164_$__cuda_sm70_shflsync_up) ;  /* 0x00001e4000007944 */ /* 0x020fea0003c00000 */
[----:B-1----:R-:W-:Y:S01]  /*d1a0*/  MOV R73, R71 ;  /* 0x0000004700497202 */ /* 0x002fe20000000f00 */
[----:B0-----:R-:W-:Y:S05]  /*d1b0*/  BRA `(.L_x_6815) ;  /* 0xffff860000007947 */ /* 0x001fea000383ffff */
.L_x_6712:
[----:B------:R-:W-:Y:S01]  /*d1c0*/  HFMA2.MMA R223, -RZ, RZ, 0, 5.9604644775390625e-08 ;  /* 0x00000001ffdf7435 */ /* 0x000fe200000001ff */
[----:B------:R-:W-:Y:S02]  /*d1d0*/  MOV R224, R72 ;  /* 0x0000004800e07202 */ /* 0x000fe40000000f00 */
[----:B------:R-:W-:Y:S02]  /*d1e0*/  MOV R222, RZ ;  /* 0x000000ff00de7202 */ /* 0x000fe40000000f00 */
[----:B------:R-:W-:-:S02]  /*d1f0*/  MOV R71, 0xffffffff ;  /* 0xffffffff00477802 */ /* 0x000fc40000000f00 */
[----:B------:R-:W-:Y:S02]  /*d200*/  MOV R68, 0xd220 ;  /* 0x0000d22000447802 */ /* 0x000fe40000000f00 */
[----:B01---5:R-:W-:Y:S05]  /*d210*/  CALL.REL.NOINC `($__internal_164_$__cuda_sm70_shflsync_up) ;  /* 0x00001dc000007944 */ /* 0x023fea0003c00000 */
[----:B0-----:R-:W-:Y:S01]  /*d220*/  HFMA2.MMA R223, -RZ, RZ, 0, 5.9604644775390625e-08 ;  /* 0x00000001ffdf7435 */ /* 0x001fe200000001ff */
[----:B-1----:R-:W-:Y:S02]  /*d230*/  MOV R225, R71 ;  /* 0x0000004700e17202 */ /* 0x002fe40000000f00 */
[----:B------:R-:W-:Y:S02]  /*d240*/  MOV R224, R74 ;  /* 0x0000004a00e07202 */ /* 0x000fe40000000f00 */
[----:B------:R-:W-:Y:S02]  /*d250*/  MOV R222, RZ ;  /* 0x000000ff00de7202 */ /* 0x000fe40000000f00 */
[----:B------:R-:W-:Y:S02]  /*d260*/  MOV R71, 0xffffffff ;  /* 0xffffffff00477802 */ /* 0x000fe40000000f00 */
[----:B------:R-:W-:Y:S02]  /*d270*/  MOV R68, 0xd290 ;  /* 0x0000d29000447802 */ /* 0x000fe40000000f00 */
[----:B------:R-:W-:Y:S05]  /*d280*/  CALL.REL.NOINC `($__internal_164_$__cuda_sm70_shflsync_up) ;  /* 0x00001d5000007944 */ /* 0x000fea0003c00000 */
[----:B0-----:R-:W-:Y:S01]  /*d290*/  HFMA2.MMA R223, -RZ, RZ, 0, 5.9604644775390625e-08 ;  /* 0x00000001ffdf7435 */ /* 0x001fe200000001ff */
[----:B-1----:R-:W-:-:S02]  /*d2a0*/  MOV R227, R71 ;  /* 0x0000004700e37202 */ /* 0x002fc40000000f00 */
[----:B------:R-:W-:Y:S02]  /*d2b0*/  MOV R224, R75 ;  /* 0x0000004b00e07202 */ /* 0x000fe40000000f00 */
[----:B------:R-:W-:Y:S02]  /*d2c0*/  MOV R222, RZ ;  /* 0x000000ff00de7202 */ /* 0x000fe40000000f00 */
[----:B------:R-:W-:Y:S02]  /*d2d0*/  MOV R71, 0xffffffff ;  /* 0xffffffff00477802 */ /* 0x000fe40000000f00 */
[----:B------:R-:W-:Y:S02]  /*d2e0*/  MOV R68, 0xd300 ;  /* 0x0000d30000447802 */ /* 0x000fe40000000f00 */
[----:B------:R-:W-:Y:S05]  /*d2f0*/  CALL.REL.NOINC `($__internal_164_$__cuda_sm70_shflsync_up) ;  /* 0x00001ce000007944 */ /* 0x000fea0003c00000 */
[C---:B0-----:R-:W-:Y:S01]  /*d300*/  FMUL.FTZ R223, R72.reuse, R227 ;  /* 0x000000e348df7220 */ /* 0x041fe20000410000 */
[----:B------:R-:W-:Y:S01]  /*d310*/  ISETP.GE.AND P0, PT, R99, 0x1, PT ;  /* 0x000000016300780c */ /* 0x000fe20003f06270 */
[C---:B-1----:R-:W-:Y:S02]  /*d320*/  FMUL.FTZ R222, R72.reuse, R71 ;  /* 0x0000004748de7220 */ /* 0x042fe40000410000 */
[----:B------:R-:W-:-:S02]  /*d330*/  FMUL.FTZ R68, R72, R225 ;  /* 0x000000e148447220 */ /* 0x000fc40000410000 */
[----:B------:R-:W-:Y:S02]  /*d340*/  FMUL.FTZ R69, R72, R73 ;  /* 0x0000004948457220 */ /* 0x000fe40000410000 */
[C---:B------:R-:W-:Y:S01]  /*d350*/  FFMA.FTZ R224, R70.reuse, R71, R223 ;  /* 0x0000004746e07223 */ /* 0x040fe200000100df */
[----:B------:R-:W-:Y:S01]  /*d360*/  HFMA2.MMA R223, -RZ, RZ, 0, 1.1920928955078125e-07 ;  /* 0x00000002ffdf7435 */ /* 0x000fe200000001ff */
[C---:B------:R-:W-:Y:S01]  /*d370*/  FFMA.FTZ R227, R70.reuse, R227, -R222 ;  /* 0x000000e346e37223 */ /* 0x040fe200000108de */
[----:B------:R-:W-:Y:S01]  /*d380*/  MOV R222, RZ ;  /* 0x000000ff00de7202 */ /* 0x000fe20000000f00 */
[C---:B------:R-:W-:Y:S01]  /*d390*/  FFMA.FTZ R73, R70.reuse, R73, -R68 ;  /* 0x0000004946497223 */ /* 0x040fe20000010844 */
[----:B------:R-:W-:Y:S01]  /*d3a0*/  MOV R71, 0xffffffff ;  /* 0xffffffff00477802 */ /* 0x000fe20000000f00 */
[C---:B------:R-:W-:Y:S01]  /*d3b0*/  FADD.FTZ R224, R75.reuse, R224 ;  /* 0x000000e04be07221 */ /* 0x040fe20000010000 */
[----:B------:R-:W-:Y:S01]  /*d3c0*/  MOV R68, 0xd450 ;  /* 0x0000d45000447802 */ /* 0x000fe20000000f00 */
[C---:B------:R-:W-:Y:S01]  /*d3d0*/  FFMA.FTZ R69, R70.reuse, R225, R69 ;  /* 0x000000e146457223 */ /* 0x040fe20000010045 */
[----:B------:R-:W-:Y:S01]  /*d3e0*/  FSEL R225, R70, R73, !P0 ;  /* 0x0000004946e17208 */ /* 0x000fe20004000000 */
[----:B------:R-:W-:Y:S01]  /*d3f0*/  FADD.FTZ R227, R74, R227 ;  /* 0x000000e34ae37221 */ /* 0x000fe20000010000 */
[----:B------:R-:W-:-:S02]  /*d400*/  FSEL R75, R75, R224, !P0 ;  /* 0x000000e04b4b7208 */ /* 0x000fc40004000000 */
[----:B------:R-:W-:Y:S02]  /*d410*/  FSEL R226, R72, R69, !P0 ;  /* 0x0000004548e27208 */ /* 0x000fe40004000000 */
[----:B------:R-:W-:Y:S02]  /*d420*/  FSEL R74, R74, R227, !P0 ;  /* 0x000000e34a4a7208 */ /* 0x000fe40004000000 */
[----:B------:R-:W-:Y:S02]  /*d430*/  MOV R224, R225 ;  /* 0x000000e100e07202 */ /* 0x000fe40000000f00 */
[----:B------:R-:W-:Y:S05]  /*d440*/  CALL.REL.NOINC `($__internal_164_$__cuda_sm70_shflsync_up) ;  /* 0x00001b9000007944 */ /* 0x000fea0003c00000 */
[----:B0-----:R-:W-:Y:S01]  /*d450*/  HFMA2.MMA R223, -RZ, RZ, 0, 1.1920928955078125e-07 ;  /* 0x00000002ffdf7435 */ /* 0x001fe200000001ff */
[----:B-1----:R-:W-:Y:S02]  /*d460*/  MOV R70, R71 ;  /* 0x0000004700467202 */ /* 0x002fe40000000f00 */
[----:B------:R-:W-:Y:S02]  /*d470*/  MOV R224, R226 ;  /* 0x000000e200e07202 */ /* 0x000fe40000000f00 */
[----:B------:R-:W-:Y:S02]  /*d480*/  MOV R222, RZ ;  /* 0x000000ff00de7202 */ /* 0x000fe40000000f00 */
[----:B------:R-:W-:-:S02]  /*d490*/  MOV R71, 0xffffffff ;  /* 0xffffffff00477802 */ /* 0x000fc40000000f00 */
[----:B------:R-:W-:Y:S02]  /*d4a0*/  MOV R68, 0xd4c0 ;  /* 0x0000d4c000447802 */ /* 0x000fe40000000f00 */
[----:B------:R-:W-:Y:S05]  /*d4b0*/  CALL.REL.NOINC `($__internal_164_$__cuda_sm70_shflsync_up) ;  /* 0x00001b2000007944 */ /* 0x000fea0003c00000 */
[----:B0-----:R-:W-:Y:S01]  /*d4c0*/  HFMA2.MMA R223, -RZ, RZ, 0, 1.1920928955078125e-07 ;  /* 0x00000002ffdf7435 */ /* 0x001fe200000001ff */
[----:B-1----:R-:W-:Y:S02]  /*d4d0*/  MOV R72, R71 ;  /* 0x0000004700487202 */ /* 0x002fe40000000f00 */
[----:B------:R-:W-:Y:S02]  /*d4e0*/  MOV R224, R74 ;  /* 0x0000004a00e07202 */ /* 0x000fe40000000f00 */
[----:B------:R-:W-:Y:S02]  /*d4f0*/  MOV R222, RZ ;  /* 0x000000ff00de7202 */ /* 0x000fe40000000f00 */
[----:B------:R-:W-:Y:S02]  /*d500*/  MOV R71, 0xffffffff ;  /* 0xffffffff00477802 */ /* 0x000fe40000000f00 */
[----:B------:R-:W-:Y:S02]  /*d510*/  MOV R68, 0xd530 ;  /* 0x0000d53000447802 */ /* 0x000fe40000000f00 */
[----:B------:R-:W-:Y:S05]  /*d520*/  CALL.REL.NOINC `($__internal_164_$__cuda_sm70_shflsync_up) ;  /* 0x00001ab000007944 */ /* 0x000fea0003c00000 */
[----:B0-----:R-:W-:Y:S01]  /*d530*/  HFMA2.MMA R223, -RZ, RZ, 0, 1.1920928955078125e-07 ;  /* 0x00000002ffdf7435 */ /* 0x001fe200000001ff */
[----:B-1----:R-:W-:-:S02]  /*d540*/  MOV R73, R71 ;  /* 0x0000004700497202 */ /* 0x002fc40000000f00 */
[----:B------:R-:W-:Y:S02]  /*d550*/  MOV R224, R75 ;  /* 0x0000004b00e07202 */ /* 0x000fe40000000f00 */
[----:B------:R-:W-:Y:S02]  /*d560*/  MOV R222, RZ ;  /* 0x000000ff00de7202 */ /* 0x000fe40000000f00 */
[----:B------:R-:W-:Y:S02]  /*d570*/  MOV R71, 0xffffffff ;  /* 0xffffffff00477802 */ /* 0x000fe40000000f00 */
[----:B------:R-:W-:Y:S02]  /*d580*/  MOV R68, 0xd5a0 ;  /* 0x0000d5a000447802 */ /* 0x000fe40000000f00 */
[----:B------:R-:W-:Y:S05]  /*d590*/  CALL.REL.NOINC `($__internal_164_$__cuda_sm70_shflsync_up) ;  /* 0x00001a4000007944 */ /* 0x000fea0003c00000 */
        /* <DEDUP_REMOVED lines=17> */
[----:B------:R-:W-:Y:S05]  /*d6b0*/  CALL.REL.NOINC `($__internal_164_$__cuda_sm70_shflsync_up) ;  /* 0x0000192000007944 */ /* 0x000fea0003c00000 */
[----:B0-----:R-:W-:Y:S01]  /*d6c0*/  HFMA2.MMA R223, -RZ, RZ, 0, 2.384185791015625e-07 ;  /* 0x00000004ffdf7435 */ /* 0x001fe200000001ff */
[----:B-1----:R-:W-:Y:S02]  /*d6d0*/  MOV R70, R71 ;  /* 0x0000004700467202 */ /* 0x002fe40000000f00 */
[----:B------:R-:W-:Y:S02]  /*d6e0*/  MOV R224, R226 ;  /* 0x000000e200e07202 */ /* 0x000fe40000000f00 */
[----:B------:R-:W-:Y:S02]  /*d6f0*/  MOV R222, RZ ;  /* 0x000000ff00de7202 */ /* 0x000fe40000000f00 */
[----:B------:R-:W-:Y:S02]  /*d700*/  MOV R71, 0xffffffff ;  /* 0xffffffff00477802 */ /* 0x000fe40000000f00 */
[----:B------:R-:W-:Y:S02]  /*d710*/  MOV R68, 0xd730 ;  /* 0x0000d73000447802 */ /* 0x000fe40000000f00 */
[----:B------:R-:W-:Y:S05]  /*d720*/  CALL.REL.NOINC `($__internal_164_$__cuda_sm70_shflsync_up) ;  /* 0x000018b000007944 */ /* 0x000fea0003c00000 */
[----:B0-----:R-:W-:Y:S01]  /*d730*/  HFMA2.MMA R223, -RZ, RZ, 0, 2.384185791015625e-07 ;  /* 0x00000004ffdf7435 */ /* 0x001fe200000001ff */
[----:B-1----:R-:W-:-:S02]  /*d740*/  MOV R72, R71 ;  /* 0x0000004700487202 */ /* 0x002fc40000000f00 */
[----:B------:R-:W-:Y:S02]  /*d750*/  MOV R224, R74 ;  /* 0x0000004a00e07202 */ /* 0x000fe40000000f00 */
[----:B------:R-:W-:Y:S02]  /*d760*/  MOV R222, RZ ;  /* 0x000000ff00de7202 */ /* 0x000fe40000000f00 */
[----:B------:R-:W-:Y:S02]  /*d770*/  MOV R71, 0xffffffff ;  /* 0xffffffff00477802 */ /* 0x000fe40000000f00 */
[----:B------:R-:W-:Y:S02]  /*d780*/  MOV R68, 0xd7a0 ;  /* 0x0000d7a000447802 */ /* 0x000fe40000000f00 */
[----:B------:R-:W-:Y:S05]  /*d790*/  CALL.REL.NOINC `($__internal_164_$__cuda_sm70_shflsync_up) ;  /* 0x0000184000007944 */ /* 0x000fea0003c00000 */
[----:B0-----:R-:W-:Y:S01]  /*d7a0*/  HFMA2.MMA R223, -RZ, RZ, 0, 2.384185791015625e-07 ;  /* 0x00000004ffdf7435 */ /* 0x001fe200000001ff */
[----:B-1----:R-:W-:Y:S02]  /*d7b0*/  MOV R73, R71 ;  /* 0x0000004700497202 */ /* 0x002fe40000000f00 */
[----:B------:R-:W-:Y:S02]  /*d7c0*/  MOV R224, R75 ;  /* 0x0000004b00e07202 */ /* 0x000fe40000000f00 */
[----:B------:R-:W-:-:S02]  /*d7d0*/  MOV R222, RZ ;  /* 0x000000ff00de7202 */ /* 0x000fc40000000f00 */
[----:B------:R-:W-:Y:S02]  /*d7e0*/  MOV R71, 0xffffffff ;  /* 0xffffffff00477802 */ /* 0x000fe40000000f00 */
[----:B------:R-:W-:Y:S02]  /*d7f0*/  MOV R68, 0xd810 ;  /* 0x0000d81000447802 */ /* 0x000fe40000000f00 */
[----:B------:R-:W-:Y:S05]  /*d800*/  CALL.REL.NOINC `($__internal_164_$__cuda_sm70_shflsync_up) ;  /* 0x000017d000007944 */ /* 0x000fea0003c00000 */
        /* <DEDUP_REMOVED lines=17> */
[----:B------:R-:W-:Y:S05]  /*d920*/  CALL.REL.NOINC `($__internal_164_$__cuda_sm70_shflsync_up) ;  /* 0x000016b000007944 */ /* 0x000fea0003c00000 */
[----:B0-----:R-:W-:Y:S01]  /*d930*/  HFMA2.MMA R223, -RZ, RZ, 0, 4.76837158203125e-07 ;  /* 0x00000008ffdf7435 */ /* 0x001fe200000001ff */
[----:B-1----:R-:W-:-:S02]  /*d940*/  MOV R70, R71 ;  /* 0x0000004700467202 */ /* 0x002fc40000000f00 */
[----:B------:R-:W-:Y:S02]  /*d950*/  MOV R224, R226 ;  /* 0x000000e200e07202 */ /* 0x000fe40000000f00 */
[----:B------:R-:W-:Y:S02]  /*d960*/  MOV R222, RZ ;  /* 0x000000ff00de7202 */ /* 0x000fe40000000f00 */
[----:B------:R-:W-:Y:S02]  /*d970*/  MOV R71, 0xffffffff ;  /* 0xffffffff00477802 */ /* 0x000fe40000000f00 */
[----:B------:R-:W-:Y:S02]  /*d980*/  MOV R68, 0xd9a0 ;  /* 0x0000d9a000447802 */ /* 0x000fe40000000f00 */
[----:B------:R-:W-:Y:S05]  /*d990*/  CALL.REL.NOINC `($__internal_164_$__cuda_sm70_shflsync_up) ;  /* 0x0000164000007944 */ /* 0x000fea0003c00000 */
[----:B0-----:R-:W-:Y:S01]  /*d9a0*/  HFMA2.MMA R223, -RZ, RZ, 0, 4.76837158203125e-07 ;  /* 0x00000008ffdf7435 */ /* 0x001fe200000001ff */
[----:B-1----:R-:W-:Y:S02]  /*d9b0*/  MOV R72, R71 ;  /* 0x0000004700487202 */ /* 0x002fe40000000f00 */
[----:B------:R-:W-:Y:S02]  /*d9c0*/  MOV R224, R74 ;  /* 0x0000004a00e07202 */ /* 0x000fe40000000f00 */
[----:B------:R-:W-:-:S02]  /*d9d0*/  MOV R222, RZ ;  /* 0x000000ff00de7202 */ /* 0x000fc40000000f00 */
[----:B------:R-:W-:Y:S02]  /*d9e0*/  MOV R71, 0xffffffff ;  /* 0xffffffff00477802 */ /* 0x000fe40000000f00 */
[----:B------:R-:W-:Y:S02]  /*d9f0*/  MOV R68, 0xda10 ;  /* 0x0000da1000447802 */ /* 0x000fe40000000f00 */
[----:B------:R-:W-:Y:S05]  /*da00*/  CALL.REL.NOINC `($__internal_164_$__cuda_sm70_shflsync_up) ;  /* 0x000015d000007944 */ /* 0x000fea0003c00000 */
[----:B0-----:R-:W-:Y:S01]  /*da10*/  HFMA2.MMA R223, -RZ, RZ, 0, 4.76837158203125e-07 ;  /* 0x00000008ffdf7435 */ /* 0x001fe200000001ff */
[----:B-1----:R-:W-:Y:S02]  /*da20*/  MOV R73, R71 ;  /* 0x0000004700497202 */ /* 0x002fe40000000f00 */
[----:B------:R-:W-:Y:S02]  /*da30*/  MOV R224, R75 ;  /* 0x0000004b00e07202 */ /* 0x000fe40000000f00 */
[----:B------:R-:W-:Y:S02]  /*da40*/  MOV R222, RZ ;  /* 0x000000ff00de7202 */ /* 0x000fe40000000f00 */
[----:B------:R-:W-:Y:S02]  /*da50*/  MOV R71, 0xffffffff ;  /* 0xffffffff00477802 */ /* 0x000fe40000000f00 */
[----:B------:R-:W-:-:S02]  /*da60*/  MOV R68, 0xda80 ;  /* 0x0000da8000447802 */ /* 0x000fc40000000f00 */
[----:B------:R-:W-:Y:S05]  /*da70*/  CALL.REL.NOINC `($__internal_164_$__cuda_sm70_shflsync_up) ;  /* 0x0000156000007944 */ /* 0x000fea0003c00000 */
        /* <DEDUP_REMOVED lines=19> */
[----:B------:R-:W-:Y:S05]  /*dbb0*/  CALL.REL.NOINC `($__internal_164_$__cuda_sm70_shflsync_up) ;  /* 0x0000142000007944 */ /* 0x000fea0003c00000 */
[----:B0-----:R-:W-:Y:S01]  /*dbc0*/  HFMA2.MMA R223, -RZ, RZ, 0, 9.5367431640625e-07 ;  /* 0x00000010ffdf7435 */ /* 0x001fe200000001ff */
[----:B-1----:R-:W-:Y:S02]  /*dbd0*/  MOV R225, R71 ;  /* 0x0000004700e17202 */ /* 0x002fe40000000f00 */
[----:B------:R-:W-:Y:S02]  /*dbe0*/  MOV R224, R72 ;  /* 0x0000004800e07202 */ /* 0x000fe40000000f00 */
[----:B------:R-:W-:Y:S02]  /*dbf0*/  MOV R222, RZ ;  /* 0x000000ff00de7202 */ /* 0x000fe40000000f00 */
[----:B------:R-:W-:-:S02]  /*dc00*/  MOV R71, 0xffffffff ;  /* 0xffffffff00477802 */ /* 0x000fc40000000f00 */
[----:B------:R-:W-:Y:S02]  /*dc10*/  MOV R68, 0xdc30 ;  /* 0x0000dc3000447802 */ /* 0x000fe40000000f00 */
[----:B------:R-:W-:Y:S05]  /*dc20*/  CALL.REL.NOINC `($__internal_164_$__cuda_sm70_shflsync_up) ;  /* 0x000013b000007944 */ /* 0x000fea0003c00000 */
[----:B0-----:R-:W-:Y:S01]  /*dc30*/  HFMA2.MMA R223, -RZ, RZ, 0, 9.5367431640625e-07 ;  /* 0x00000010ffdf7435 */ /* 0x001fe200000001ff */
[----:B-1----:R-:W-:Y:S02]  /*dc40*/  MOV R227, R71 ;  /* 0x0000004700e37202 */ /* 0x002fe40000000f00 */
[----:B------:R-:W-:Y:S02]  /*dc50*/  MOV R224, R74 ;  /* 0x0000004a00e07202 */ /* 0x000fe40000000f00 */
[----:B------:R-:W-:Y:S02]  /*dc60*/  MOV R222, RZ ;  /* 0x000000ff00de7202 */ /* 0x000fe40000000f00 */
[----:B------:R-:W-:Y:S02]  /*dc70*/  MOV R71, 0xffffffff ;  /* 0xffffffff00477802 */ /* 0x000fe40000000f00 */
[----:B------:R-:W-:Y:S02]  /*dc80*/  MOV R68, 0xdca0 ;  /* 0x0000dca000447802 */ /* 0x000fe40000000f00 */
[----:B------:R-:W-:Y:S05]  /*dc90*/  CALL.REL.NOINC `($__internal_164_$__cuda_sm70_shflsync_up) ;  /* 0x0000134000007944 */ /* 0x000fea0003c00000 */
[----:B0-----:R-:W-:Y:S01]  /*dca0*/  HFMA2.MMA R223, -RZ, RZ, 0, 9.5367431640625e-07 ;  /* 0x00000010ffdf7435 */ /* 0x001fe200000001ff */
[----:B-1----:R-:W-:-:S02]  /*dcb0*/  MOV R229, R71 ;  /* 0x0000004700e57202 */ /* 0x002fc40000000f00 */
[----:B------:R-:W-:Y:S02]  /*dcc0*/  MOV R224, R75 ;  /* 0x0000004b00e07202 */ /* 0x000fe40000000f00 */
[----:B------:R-:W-:Y:S02]  /*dcd0*/  MOV R222, RZ ;  /* 0x000000ff00de7202 */ /* 0x000fe40000000f00 */
[----:B------:R-:W-:Y:S02]  /*dce0*/  MOV R71, 0xffffffff ;  /* 0xffffffff00477802 */ /* 0x000fe40000000f00 */
[----:B------:R-:W-:Y:S02]  /*dcf0*/  MOV R68, 0xdd10 ;  /* 0x0000dd1000447802 */ /* 0x000fe40000000f00 */
[----:B------:R-:W-:Y:S05]  /*dd00*/  CALL.REL.NOINC `($__internal_164_$__cuda_sm70_shflsync_up) ;  /* 0x000012d000007944 */ /* 0x000fea0003c00000 */
[----:B01----:R-:W-:Y:S05]  /*dd10*/  BRA `(.L_x_6816) ;  /* 0xffff7ef000007947 */ /* 0x003fea000383ffff */
.L_x_6717:
[----:B------:R-:W-:Y:S01]  /*dd20*/  HFMA2.MMA R223, -RZ, RZ, 0, 5.9604644775390625e-08 ;  /* 0x00000001ffdf7435 */ /* 0x000fe200000001ff */
[----:B------:R-:W-:Y:S02]  /*dd30*/  MOV R222, RZ ;  /* 0x000000ff00de7202 */ /* 0x000fe40000000f00 */
[----:B------:R-:W-:Y:S02]  /*dd40*/  MOV R71, 0xffffffff ;  /* 0xffffffff00477802 */ /* 0x000fe40000000f00 */
[----:B------:R-:W-:-:S02]  /*dd50*/  MOV R68, 0xdd70 ;  /* 0x0000dd7000447802 */ /* 0x000fc40000000f00 */
[----:B-1---5:R-:W-:Y:S05]  /*dd60*/  CALL.REL.NOINC `($__internal_164_$__cuda_sm70_shflsync_up) ;  /* 0x0000127000007944 */ /* 0x022fea0003c00000 */
[----:B0-----:R-:W-:Y:S01]  /*dd70*/  HFMA2.MMA R223, -RZ, RZ, 0, 5.9604644775390625e-08 ;  /* 0x00000001ffdf7435 */ /* 0x001fe200000001ff */
[----:B-1----:R-:W-:-:S02]  /*dd80*/  MOV R70, R71 ;  /* 0x0000004700467202 */ /* 0x002fc40000000f00 */
[----:B------:R-:W-:Y:S02]  /*dd90*/  MOV R224, R75 ;  /* 0x0000004b00e07202 */ /* 0x000fe40000000f00 */
[----:B------:R-:W-:Y:S02]  /*dda0*/  MOV R222, RZ ;  /* 0x000000ff00de7202 */ /* 0x000fe40000000f00 */
[----:B------:R-:W-:Y:S02]  /*ddb0*/  MOV R71, 0xffffffff ;  /* 0xffffffff00477802 */ /* 0x000fe40000000f00 */
[----:B------:R-:W-:Y:S02]  /*ddc0*/  MOV R68, 0xdde0 ;  /* 0x0000dde000447802 */ /* 0x000fe40000000f00 */
[----:B------:R-:W-:Y:S05]  /*ddd0*/  CALL.REL.NOINC `($__internal_164_$__cuda_sm70_shflsync_up) ;  /* 0x0000120000007944 */ /* 0x000fea0003c00000 */
[----:B0-----:R-:W-:Y:S01]  /*dde0*/  HFMA2.MMA R223, -RZ, RZ, 0, 5.9604644775390625e-08 ;  /* 0x00000001ffdf7435 */ /* 0x001fe200000001ff */
[----:B-1----:R-:W-:Y:S02]  /*ddf0*/  MOV R75, R71 ;  /* 0x00000047004b7202 */ /* 0x002fe40000000f00 */
[----:B------:R-:W-:Y:S02]  /*de00*/  MOV R224, R74 ;  /* 0x0000004a00e07202 */ /* 0x000fe40000000f00 */
[----:B------:R-:W-:-:S02]  /*de10*/  MOV R222, RZ ;  /* 0x000000ff00de7202 */ /* 0x000fc40000000f00 */
[----:B------:R-:W-:Y:S02]  /*de20*/  MOV R71, 0xffffffff ;  /* 0xffffffff00477802 */ /* 0x000fe40000000f00 */
[----:B------:R-:W-:Y:S02]  /*de30*/  MOV R68, 0xde50 ;  /* 0x0000de5000447802 */ /* 0x000fe40000000f00 */
[----:B------:R-:W-:Y:S05]  /*de40*/  CALL.REL.NOINC `($__internal_164_$__cuda_sm70_shflsync_up) ;  /* 0x0000119000007944 */ /* 0x000fea0003c00000 */
[----:B0-----:R-:W-:Y:S01]  /*de50*/  HFMA2.MMA R223, -RZ, RZ, 0, 5.9604644775390625e-08 ;  /* 0x00000001ffdf7435 */ /* 0x001fe200000001ff */
[----:B-1----:R-:W-:Y:S02]  /*de60*/  MOV R74, R71 ;  /* 0x00000047004a7202 */ /* 0x002fe40000000f00 */
[----:B------:R-:W-:Y:S02]  /*de70*/  MOV R224, R73 ;  /* 0x0000004900e07202 */ /* 0x000fe40000000f00 */
[----:B------:R-:W-:Y:S02]  /*de80*/  MOV R222, RZ ;  /* 0x000000ff00de7202 */ /* 0x000fe40000000f00 */
[----:B------:R-:W-:Y:S02]  /*de90*/  MOV R71, 0xffffffff ;  /* 0xffffffff00477802 */ /* 0x000fe40000000f00 */
[----:B------:R-:W-:-:S02]  /*dea0*/  MOV R68, 0xdec0 ;  /* 0x0000dec000447802 */ /* 0x000fc40000000f00 */
[----:B------:R-:W-:Y:S05]  /*deb0*/  CALL.REL.NOINC `($__internal_164_$__cuda_sm70_shflsync_up) ;  /* 0x0000112000007944 */ /* 0x000fea0003c00000 */
[----:B0-----:R-:W-:Y:S01]  /*dec0*/  MOV R222, R70 ;  /* 0x0000004600de7202 */ /* 0x001fe20000000f00 */
[----:B------:R-:W-:Y:S01]  /*ded0*/  HFMA2.MMA R70, -RZ, RZ, 0, 0 ;  /* 0x00000000ff467435 */ /* 0x000fe200000001ff */
[----:B-1----:R-:W-:-:S02]  /*dee0*/  MOV R73, R71 ;  /* 0x0000004700497202 */ /* 0x002fc40000000f00 */
[----:B------:R-:W-:Y:S02]  /*def0*/  MOV R72, R64 ;  /* 0x0000004000487202 */ /* 0x000fe40000000f00 */
[----:B------:R-:W-:Y:S02]  /*df00*/  MOV R69, 0x1f ;  /* 0x0000001f00457802 */ /* 0x000fe40000000f00 */
[----:B------:R-:W-:Y:S02]  /*df10*/  MOV R71, 0xffffffff ;  /* 0xffffffff00477802 */ /* 0x000fe40000000f00 */
[----:B------:R-:W-:Y:S02]  /*df20*/  MOV R68, 0xdf40 ;  /* 0x0000df4000447802 */ /* 0x000fe40000000f00 */
[----:B------:R-:W-:Y:S05]  /*df30*/  CALL.REL.NOINC `($__internal_163_$__cuda_sm70_shflsync_idx_p) ;  /* 0x0000105000007944 */ /* 0x000fea0003c00000 */
[----:B------:R-:W-:Y:S01]  /*df40*/  HFMA2.MMA R70, -RZ, RZ, 0, 0 ;  /* 0x00000000ff467435 */ /* 0x000fe200000001ff */
[----:B-1----:R-:W-:Y:S02]  /*df50*/  MOV R64, R69 ;  /* 0x0000004500407202 */ /* 0x002fe40000000f00 */
[----:B------:R-:W-:Y:S02]  /*df60*/  MOV R72, R65 ;  /* 0x0000004100487202 */ /* 0x000fe40000000f00 */
[----:B------:R-:W-:-:S02]  /*df70*/  MOV R69, 0x1f ;  /* 0x0000001f00457802 */ /* 0x000fc40000000f00 */
[----:B------:R-:W-:Y:S02]  /*df80*/  MOV R71, 0xffffffff ;  /* 0xffffffff00477802 */ /* 0x000fe40000000f00 */
[----:B------:R-:W-:Y:S02]  /*df90*/  MOV R68, 0xdfb0 ;  /* 0x0000dfb000447802 */ /* 0x000fe40000000f00 */
[----:B------:R-:W-:Y:S05]  /*dfa0*/  CALL.REL.NOINC `($__internal_163_$__cuda_sm70_shflsync_idx_p) ;  /* 0x00000fe000007944 */ /* 0x000fea0003c00000 */
[----:B------:R-:W-:Y:S01]  /*dfb0*/  HFMA2.MMA R70, -RZ, RZ, 0, 0 ;  /* 0x00000000ff467435 */ /* 0x000fe200000001ff */
[----:B-1----:R-:W-:Y:S02]  /*dfc0*/  MOV R65, R69 ;  /* 0x0000004500417202 */ /* 0x002fe40000000f00 */
[----:B------:R-:W-:Y:S02]  /*dfd0*/  MOV R72, R66 ;  /* 0x0000004200487202 */ /* 0x000fe40000000f00 */
[----:B------:R-:W-:Y:S02]  /*dfe0*/  MOV R69, 0x1f ;  /* 0x0000001f00457802 */ /* 0x000fe40000000f00 */
[----:B------:R-:W-:Y:S02]  /*dff0*/  MOV R71, 0xffffffff ;  /* 0xffffffff00477802 */ /* 0x000fe40000000f00 */
[----:B------:R-:W-:-:S02]  /*e000*/  MOV R68, 0xe020 ;  /* 0x0000e02000447802 */ /* 0x000fc40000000f00 */
[----:B------:R-:W-:Y:S05]  /*e010*/  CALL.REL.NOINC `($__internal_163_$__cuda_sm70_shflsync_idx_p) ;  /* 0x00000f7000007944 */ /* 0x000fea0003c00000 */
[----:B------:R-:W-:Y:S01]  /*e020*/  HFMA2.MMA R70, -RZ, RZ, 0, 0 ;  /* 0x00000000ff467435 */ /* 0x000fe200000001ff */
[----:B-1----:R-:W-:-:S02]  /*e030*/  MOV R66, R69 ;  /* 0x0000004500427202 */ /* 0x002fc40000000f00 */
[----:B------:R-:W-:Y:S02]  /*e040*/  MOV R72, R67 ;  /* 0x0000004300487202 */ /* 0x000fe40000000f00 */
[----:B------:R-:W-:Y:S02]  /*e050*/  MOV R69, 0x1f ;  /* 0x0000001f00457802 */ /* 0x000fe40000000f00 */
[----:B------:R-:W-:Y:S02]  /*e060*/  MOV R71, 0xffffffff ;  /* 0xffffffff00477802 */ /* 0x000fe40000000f00 */
[----:B------:R-:W-:Y:S02]  /*e070*/  MOV R68, 0xe090 ;  /* 0x0000e09000447802 */ /* 0x000fe40000000f00 */
[----:B------:R-:W-:Y:S05]  /*e080*/  CALL.REL.NOINC `($__internal_163_$__cuda_sm70_shflsync_idx_p) ;  /* 0x00000f0000007944 */ /* 0x000fea0003c00000 */
[----:B-1----:R-:W-:Y:S01]  /*e090*/  MOV R67, R69 ;  /* 0x0000004500437202 */ /* 0x002fe20000000f00 */
[----:B------:R-:W-:Y:S05]  /*e0a0*/  BRA `(.L_x_6817) ;  /* 0xffff7e8000007947 */ /* 0x000fea000383ffff */
.L_x_6720:
[----:B------:R-:W-:Y:S01]  /*e0b0*/  HFMA2.MMA R72, -RZ, RZ, 0, 5.9604644775390625e-08 ;  /* 0x00000001ff487435 */ /* 0x000fe200000001ff */
[----:B------:R-:W-:Y:S02]  /*e0c0*/  MOV R75, R246 ;  /* 0x000000f6004b7202 */ /* 0x000fe40000000f00 */
[----:B------:R-:W-:-:S02]  /*e0d0*/  MOV R70, 0x1f ;  /* 0x0000001f00467802 */ /* 0x000fc40000000f00 */
[----:B------:R-:W-:Y:S02]  /*e0e0*/  MOV R237, 0xffffffff ;  /* 0xffffffff00ed7802 */ /* 0x000fe40000000f00 */
[----:B------:R-:W-:Y:S02]  /*e0f0*/  MOV R68, 0xe110 ;  /* 0x0000e11000447802 */ /* 0x000fe40000000f00 */
[----:B------:R-:W-:Y:S05]  /*e100*/  CALL.REL.NOINC `($__internal_162_$__cuda_sm70_shflsync_down) ;  /* 0x00000e4000007944 */ /* 0x000fea0003c00000 */
[----:B-1----:R-:W-:Y:S01]  /*e110*/  MOV R71, R237 ;  /* 0x000000ed00477202 */ /* 0x002fe20000000f00 */
[----:B0-----:R-:W-:Y:S05]  /*e120*/  BRA `(.L_x_6818) ;  /* 0xffff90c000007947 */ /* 0x001fea000383ffff */
.L_x_6721:
[----:B------:R-:W-:Y:S01]  /*e130*/  HFMA2.MMA R72, -RZ, RZ, 0, 5.9604644775390625e-08 ;  /* 0x00000001ff487435 */ /* 0x000fe200000001ff */
[----:B------:R-:W-:Y:S02]  /*e140*/  MOV R75, R244 ;  /* 0x000000f4004b7202 */ /* 0x000fe40000000f00 */
[----:B------:R-:W-:Y:S02]  /*e150*/  MOV R70, 0x1f ;  /* 0x0000001f00467802 */ /* 0x000fe40000000f00 */
[----:B------:R-:W-:Y:S02]  /*e160*/  MOV R237, 0xffffffff ;  /* 0xffffffff00ed7802 */ /* 0x000fe40000000f00 */
[----:B------:R-:W-:-:S02]  /*e170*/  MOV R68, 0xe190 ;  /* 0x0000e19000447802 */ /* 0x000fc40000000f00 */
[----:B01----:R-:W-:Y:S05]  /*e180*/  CALL.REL.NOINC `($__internal_162_$__cuda_sm70_shflsync_down) ;  /* 0x00000dc000007944 */ /* 0x003fea0003c00000 */
[----:B0-----:R-:W-:Y:S01]  /*e190*/  HFMA2.MMA R72, -RZ, RZ, 0, 5.9604644775390625e-08 ;  /* 0x00000001ff487435 */ /* 0x001fe200000001ff */
[----:B-1----:R-:W-:-:S02]  /*e1a0*/  MOV R73, R237 ;  /* 0x000000ed00497202 */ /* 0x002fc40000000f00 */
[----:B------:R-:W-:Y:S02]  /*e1b0*/  MOV R75, R229 ;  /* 0x000000e5004b7202 */ /* 0x000fe40000000f00 */
[----:B------:R-:W-:Y:S02]  /*e1c0*/  MOV R70, 0x1f ;  /* 0x0000001f00467802 */ /* 0x000fe40000000f00 */
[----:B------:R-:W-:Y:S02]  /*e1d0*/  MOV R237, 0xffffffff ;  /* 0xffffffff00ed7802 */ /* 0x000fe40000000f00 */
[----:B------:R-:W-:Y:S02]  /*e1e0*/  MOV R68, 0xe200 ;  /* 0x0000e20000447802 */ /* 0x000fe40000000f00 */
[----:B------:R-:W-:Y:S05]  /*e1f0*/  CALL.REL.NOINC `($__internal_162_$__cuda_sm70_shflsync_down) ;  /* 0x00000d5000007944 */ /* 0x000fea0003c00000 */
[----:B0-----:R-:W-:Y:S01]  /*e200*/  HFMA2.MMA R72, -RZ, RZ, 0, 5.9604644775390625e-08 ;  /* 0x00000001ff487435 */ /* 0x001fe200000001ff */
[----:B-1----:R-:W-:Y:S02]  /*e210*/  MOV R231, R237 ;  /* 0x000000ed00e77202 */ /* 0x002fe40000000f00 */
[----:B------:R-:W-:Y:S02]  /*e220*/  MOV R75, R245 ;  /* 0x000000f5004b7202 */ /* 0x000fe40000000f00 */
[----:B------:R-:W-:-:S02]  /*e230*/  MOV R70, 0x1f ;  /* 0x0000001f00467802 */ /* 0x000fc40000000f00 */
[----:B------:R-:W-:Y:S02]  /*e240*/  MOV R237, 0xffffffff ;  /* 0xffffffff00ed7802 */ /* 0x000fe40000000f00 */
[----:B------:R-:W-:Y:S02]  /*e250*/  MOV R68, 0xe270 ;  /* 0x0000e27000447802 */ /* 0x000fe40000000f00 */
[----:B------:R-:W-:Y:S05]  /*e260*/  CALL.REL.NOINC `($__internal_162_$__cuda_sm70_shflsync_down) ;  /* 0x00000ce000007944 */ /* 0x000fea0003c00000 */
[----:B01----:R-:W-:Y:S05]  /*e270*/  BRA `(.L_x_6819) ;  /* 0xffff8fb000007947 */ /* 0x003fea000383ffff */
.L_x_6724:
[----:B------:R-:W-:Y:S01]  /*e280*/  HFMA2.MMA R72, -RZ, RZ, 0, 1.1920928955078125e-07 ;  /* 0x00000002ff487435 */ /* 0x000fe200000001ff */
[----:B------:R-:W-:Y:S02]  /*e290*/  MOV R75, R246 ;  /* 0x000000f6004b7202 */ /* 0x000fe40000000f00 */
[----:B------:R-:W-:Y:S02]  /*e2a0*/  MOV R70, 0x1f ;  /* 0x0000001f00467802 */ /* 0x000fe40000000f00 */
[----:B0-----:R-:W-:Y:S02]  /*e2b0*/  MOV R237, 0xffffffff ;  /* 0xffffffff00ed7802 */ /* 0x001fe40000000f00 */
[----:B------:R-:W-:Y:S02]  /*e2c0*/  MOV R68, 0xe2e0 ;  /* 0x0000e2e000447802 */ /* 0x000fe40000000f00 */
[----:B-1234-:R-:W-:Y:S05]  /*e2d0*/  CALL.REL.NOINC `($__internal_162_$__cuda_sm70_shflsync_down) ;  /* 0x00000c7000007944 */ /* 0x01efea0003c00000 */
[----:B0-----:R-:W-:Y:S01]  /*e2e0*/  HFMA2.MMA R72, -RZ, RZ, 0, 1.1920928955078125e-07 ;  /* 0x00000002ff487435 */ /* 0x001fe200000001ff */
[----:B-1----:R-:W-:-:S02]  /*e2f0*/  MOV R73, R237 ;  /* 0x000000ed00497202 */ /* 0x002fc40000000f00 */
[----:B------:R-:W-:Y:S02]  /*e300*/  MOV R75, R244 ;  /* 0x000000f4004b7202 */ /* 0x000fe40000000f00 */
[----:B------:R-:W-:Y:S02]  /*e310*/  MOV R70, 0x1f ;  /* 0x0000001f00467802 */ /* 0x000fe40000000f00 */
[----:B------:R-:W-:Y:S02]  /*e320*/  MOV R237, 0xffffffff ;  /* 0xffffffff00ed7802 */ /* 0x000fe40000000f00 */
[----:B------:R-:W-:Y:S02]  /*e330*/  MOV R68, 0xe350 ;  /* 0x0000e35000447802 */ /* 0x000fe40000000f00 */
[----:B------:R-:W-:Y:S05]  /*e340*/  CALL.REL.NOINC `($__internal_162_$__cuda_sm70_shflsync_down) ;  /* 0x00000c0000007944 */ /* 0x000fea0003c00000 */
[----:B0-----:R-:W-:Y:S01]  /*e350*/  HFMA2.MMA R72, -RZ, RZ, 0, 1.1920928955078125e-07 ;  /* 0x00000002ff487435 */ /* 0x001fe200000001ff */
[----:B-1----:R-:W-:Y:S02]  /*e360*/  MOV R71, R237 ;  /* 0x000000ed00477202 */ /* 0x002fe40000000f00 */
[----:B------:R-:W-:Y:S02]  /*e370*/  MOV R75, R229 ;  /* 0x000000e5004b7202 */ /* 0x000fe40000000f00 */
[----:B------:R-:W-:-:S02]  /*e380*/  MOV R70, 0x1f ;  /* 0x0000001f00467802 */ /* 0x000fc40000000f00 */
[----:B------:R-:W-:Y:S02]  /*e390*/  MOV R237, 0xffffffff ;  /* 0xffffffff00ed7802 */ /* 0x000fe40000000f00 */
[----:B------:R-:W-:Y:S02]  /*e3a0*/  MOV R68, 0xe3c0 ;  /* 0x0000e3c000447802 */ /* 0x000fe40000000f00 */
[----:B------:R-:W-:Y:S05]  /*e3b0*/  CALL.REL.NOINC `($__internal_162_$__cuda_sm70_shflsync_down) ;  /* 0x00000b9000007944 */ /* 0x000fea0003c00000 */
[----:B0-----:R-:W-:Y:S01]  /*e3c0*/  HFMA2.MMA R72, -RZ, RZ, 0, 1.1920928955078125e-07 ;  /* 0x00000002ff487435 */ /* 0x001fe200000001ff */
[----:B-1----:R-:W-:Y:S02]  /*e3d0*/  MOV R231, R237 ;  /* 0x000000ed00e77202 */ /* 0x002fe40000000f00 */
[----:B------:R-:W-:Y:S02]  /*e3e0*/  MOV R75, R245 ;  /* 0x000000f5004b7202 */ /* 0x000fe40000000f00 */
[----:B------:R-:W-:Y:S02]  /*e3f0*/  MOV R70, 0x1f ;  /* 0x0000001f00467802 */ /* 0x000fe40000000f00 */
[----:B------:R-:W-:Y:S02]  /*e400*/  MOV R237, 0xffffffff ;  /* 0xffffffff00ed7802 */ /* 0x000fe40000000f00 */
[----:B------:R-:W-:-:S02]  /*e410*/  MOV R68, 0xe430 ;  /* 0x0000e43000447802 */ /* 0x000fc40000000f00 */
[----:B------:R-:W-:Y:S05]  /*e420*/  CALL.REL.NOINC `($__internal_162_$__cuda_sm70_shflsync_down) ;  /* 0x00000b2000007944 */ /* 0x000fea0003c00000 */
[----:B01----:R-:W-:Y:S05]  /*e430*/  BRA `(.L_x_6820) ;  /* 0xffff8f4000007947 */ /* 0x003fea000383ffff */
.L_x_6727:
[----:B------:R-:W-:Y:S01]  /*e440*/  HFMA2.MMA R72, -RZ, RZ, 0, 2.384185791015625e-07 ;  /* 0x00000004ff487435 */ /* 0x000fe200000001ff */
[----:B------:R-:W-:-:S02]  /*e450*/  MOV R75, R246 ;  /* 0x000000f6004b7202 */ /* 0x000fc40000000f00 */
[----:B------:R-:W-:Y:S02]  /*e460*/  MOV R70, 0x1f ;  /* 0x0000001f00467802 */ /* 0x000fe40000000f00 */
[----:B0-----:R-:W-:Y:S02]  /*e470*/  MOV R237, 0xffffffff ;  /* 0xffffffff00ed7802 */ /* 0x001fe40000000f00 */
[----:B------:R-:W-:Y:S02]  /*e480*/  MOV R68, 0xe4a0 ;  /* 0x0000e4a000447802 */ /* 0x000fe40000000f00 */
[----:B-1234-:R-:W-:Y:S05]  /*e490*/  CALL.REL.NOINC `($__internal_162_$__cuda_sm70_shflsync_down) ;  /* 0x00000ab000007944 */ /* 0x01efea0003c00000 */
[----:B-1----:R-:W-:Y:S01]  /*e4a0*/  MOV R73, R237 ;  /* 0x000000ed00497202 */ /* 0x002fe20000000f00 */
[----:B0-----:R-:W-:Y:S05]  /*e4b0*/  BRA `(.L_x_6821) ;  /* 0xffff8fe000007947 */ /* 0x001fea000383ffff */
.L_x_6728:
[----:B------:R-:W-:Y:S01]  /*e4c0*/  HFMA2.MMA R72, -RZ, RZ, 0, 2.384185791015625e-07 ;  /* 0x00000004ff487435 */ /* 0x000fe200000001ff */
[----:B------:R-:W-:Y:S02]  /*e4d0*/  MOV R75, R244 ;  /* 0x000000f4004b7202 */ /* 0x000fe40000000f00 */
[----:B------:R-:W-:Y:S02]  /*e4e0*/  MOV R70, 0x1f ;  /* 0x0000001f00467802 */ /* 0x000fe40000000f00 */
[----:B0-----:R-:W-:-:S02]  /*e4f0*/  MOV R237, 0xffffffff ;  /* 0xffffffff00ed7802 */ /* 0x001fc40000000f00 */
[----:B------:R-:W-:Y:S02]  /*e500*/  MOV R68, 0xe520 ;  /* 0x0000e52000447802 */ /* 0x000fe40000000f00 */
[----:B-1234-:R-:W-:Y:S05]  /*e510*/  CALL.REL.NOINC `($__internal_162_$__cuda_sm70_shflsync_down) ;  /* 0x00000a3000007944 */ /* 0x01efea0003c00000 */
[----:B0-----:R-:W-:Y:S01]  /*e520*/  HFMA2.MMA R72, -RZ, RZ, 0, 2.384185791015625e-07 ;  /* 0x00000004ff487435 */ /* 0x001fe200000001ff */
[----:B-1----:R-:W-:Y:S02]  /*e530*/  MOV R71, R237 ;  /* 0x000000ed00477202 */ /* 0x002fe40000000f00 */
[----:B------:R-:W-:Y:S02]  /*e540*/  MOV R75, R229 ;  /* 0x000000e5004b7202 */ /* 0x000fe40000000f00 */
[----:B------:R-:W-:Y:S02]  /*e550*/  MOV R70, 0x1f ;  /* 0x0000001f00467802 */ /* 0x000fe40000000f00 */
[----:B------:R-:W-:Y:S02]  /*e560*/  MOV R237, 0xffffffff ;  /* 0xffffffff00ed7802 */ /* 0x000fe40000000f00 */
[----:B------:R-:W-:Y:S02]  /*e570*/  MOV R68, 0xe590 ;  /* 0x0000e59000447802 */ /* 0x000fe40000000f00 */
[----:B------:R-:W-:Y:S05]  /*e580*/  CALL.REL.NOINC `($__internal_162_$__cuda_sm70_shflsync_down) ;  /* 0x000009c000007944 */ /* 0x000fea0003c00000 */
[----:B0-----:R-:W-:Y:S01]  /*e590*/  HFMA2.MMA R72, -RZ, RZ, 0, 2.384185791015625e-07 ;  /* 0x00000004ff487435 */ /* 0x001fe200000001ff */
[----:B-1----:R-:W-:-:S02]  /*e5a0*/  MOV R231, R237 ;  /* 0x000000ed00e77202 */ /* 0x002fc40000000f00 */
[----:B------:R-:W-:Y:S02]  /*e5b0*/  MOV R75, R245 ;  /* 0x000000f5004b7202 */ /* 0x000fe40000000f00 */
[----:B------:R-:W-:Y:S02]  /*e5c0*/  MOV R70, 0x1f ;  /* 0x0000001f00467802 */ /* 0x000fe40000000f00 */
[----:B------:R-:W-:Y:S02]  /*e5d0*/  MOV R237, 0xffffffff ;  /* 0xffffffff00ed7802 */ /* 0x000fe40000000f00 */
[----:B------:R-:W-:Y:S02]  /*e5e0*/  MOV R68, 0xe600 ;  /* 0x0000e60000447802 */ /* 0x000fe40000000f00 */
[----:B------:R-:W-:Y:S05]  /*e5f0*/  CALL.REL.NOINC `($__internal_162_$__cuda_sm70_shflsync_down) ;  /* 0x0000095000007944 */ /* 0x000fea0003c00000 */
[----:B01----:R-:W-:Y:S05]  /*e600*/  BRA `(.L_x_6822) ;  /* 0xffff8ed000007947 */ /* 0x003fea000383ffff */
.L_x_6731:
[----:B------:R-:W-:Y:S01]  /*e610*/  HFMA2.MMA R72, -RZ, RZ, 0, 4.76837158203125e-07 ;  /* 0x00000008ff487435 */ /* 0x000fe200000001ff */
[----:B------:R-:W-:Y:S02]  /*e620*/  MOV R75, R246 ;  /* 0x000000f6004b7202 */ /* 0x000fe40000000f00 */
[----:B------:R-:W-:Y:S02]  /*e630*/  MOV R70, 0x1f ;  /* 0x0000001f00467802 */ /* 0x000fe40000000f00 */
[----:B0-----:R-:W-:-:S02]  /*e640*/  MOV R237, 0xffffffff ;  /* 0xffffffff00ed7802 */ /* 0x001fc40000000f00 */
[----:B------:R-:W-:Y:S02]  /*e650*/  MOV R68, 0xe670 ;  /* 0x0000e67000447802 */ /* 0x000fe40000000f00 */
[----:B-1234-:R-:W-:Y:S05]  /*e660*/  CALL.REL.NOINC `($__internal_162_$__cuda_sm70_shflsync_down) ;  /* 0x000008e000007944 */ /* 0x01efea0003c00000 */
[----:B0-----:R-:W-:Y:S01]  /*e670*/  HFMA2.MMA R72, -RZ, RZ, 0, 4.76837158203125e-07 ;  /* 0x00000008ff487435 */ /* 0x001fe200000001ff */
[----:B-1----:R-:W-:Y:S02]  /*e680*/  MOV R73, R237 ;  /* 0x000000ed00497202 */ /* 0x002fe40000000f00 */
[----:B------:R-:W-:Y:S02]  /*e690*/  MOV R75, R244 ;  /* 0x000000f4004b7202 */ /* 0x000fe40000000f00 */
[----:B------:R-:W-:Y:S02]  /*e6a0*/  MOV R70, 0x1f ;  /* 0x0000001f00467802 */ /* 0x000fe40000000f00 */
[----:B------:R-:W-:Y:S02]  /*e6b0*/  MOV R237, 0xffffffff ;  /* 0xffffffff00ed7802 */ /* 0x000fe40000000f00 */
[----:B------:R-:W-:Y:S02]  /*e6c0*/  MOV R68, 0xe6e0 ;  /* 0x0000e6e000447802 */ /* 0x000fe40000000f00 */
[----:B------:R-:W-:Y:S05]  /*e6d0*/  CALL.REL.NOINC `($__internal_162_$__cuda_sm70_shflsync_down) ;  /* 0x0000087000007944 */ /* 0x000fea0003c00000 */
[----:B0-----:R-:W-:Y:S01]  /*e6e0*/  HFMA2.MMA R72, -RZ, RZ, 0, 4.76837158203125e-07 ;  /* 0x00000008ff487435 */ /* 0x001fe200000001ff */
[----:B-1----:R-:W-:-:S02]  /*e6f0*/  MOV R71, R237 ;  /* 0x000000ed00477202 */ /* 0x002fc40000000f00 */
[----:B------:R-:W-:Y:S02]  /*e700*/  MOV R75, R229 ;  /* 0x000000e5004b7202 */ /* 0x000fe40000000f00 */
[----:B------:R-:W-:Y:S02]  /*e710*/  MOV R70, 0x1f ;  /* 0x0000001f00467802 */ /* 0x000fe40000000f00 */
[----:B------:R-:W-:Y:S02]  /*e720*/  MOV R237, 0xffffffff ;  /* 0xffffffff00ed7802 */ /* 0x000fe40000000f00 */
[----:B------:R-:W-:Y:S02]  /*e730*/  MOV R68, 0xe750 ;  /* 0x0000e75000447802 */ /* 0x000fe40000000f00 */
[----:B------:R-:W-:Y:S05]  /*e740*/  CALL.REL.NOINC `($__internal_162_$__cuda_sm70_shflsync_down) ;  /* 0x0000080000007944 */ /* 0x000fea0003c00000 */
[----:B0-----:R-:W-:Y:S01]  /*e750*/  HFMA2.MMA R72, -RZ, RZ, 0, 4.76837158203125e-07 ;  /* 0x00000008ff487435 */ /* 0x001fe200000001ff */
[----:B-1----:R-:W-:Y:S02]  /*e760*/  MOV R231, R237 ;  /* 0x000000ed00e77202 */ /* 0x002fe40000000f00 */
[----:B------:R-:W-:Y:S02]  /*e770*/  MOV R75, R245 ;  /* 0x000000f5004b7202 */ /* 0x000fe40000000f00 */
[----:B------:R-:W-:-:S02]  /*e780*/  MOV R70, 0x1f ;  /* 0x0000001f00467802 */ /* 0x000fc40000000f00 */
[----:B------:R-:W-:Y:S02]  /*e790*/  MOV R237, 0xffffffff ;  /* 0xffffffff00ed7802 */ /* 0x000fe40000000f00 */
[----:B------:R-:W-:Y:S02]  /*e7a0*/  MOV R68, 0xe7c0 ;  /* 0x0000e7c000447802 */ /* 0x000fe40000000f00 */
[----:B------:R-:W-:Y:S05]  /*e7b0*/  CALL.REL.NOINC `($__internal_162_$__cuda_sm70_shflsync_down) ;  /* 0x0000079000007944 */ /* 0x000fea0003c00000 */
[----:B01----:R-:W-:Y:S05]  /*e7c0*/  BRA `(.L_x_6823) ;  /* 0xffff8e6000007947 */ /* 0x003fea000383ffff */
.L_x_6734:
[----:B------:R-:W-:Y:S01]  /*e7d0*/  HFMA2.MMA R72, -RZ, RZ, 0, 9.5367431640625e-07 ;  /* 0x00000010ff487435 */ /* 0x000fe200000001ff */
[----:B------:R-:W-:Y:S02]  /*e7e0*/  MOV R75, R246 ;  /* 0x000000f6004b7202 */ /* 0x000fe40000000f00 */
[----:B------:R-:W-:Y:S02]  /*e7f0*/  MOV R70, 0x1f ;  /* 0x0000001f00467802 */ /* 0x000fe40000000f00 */
[----:B0-----:R-:W-:Y:S02]  /*e800*/  MOV R237, 0xffffffff ;  /* 0xffffffff00ed7802 */ /* 0x001fe40000000f00 */
[----:B------:R-:W-:Y:S02]  /*e810*/  MOV R68, 0xe830 ;  /* 0x0000e83000447802 */ /* 0x000fe40000000f00 */
[----:B-1234-:R-:W-:Y:S05]  /*e820*/  CALL.REL.NOINC `($__internal_162_$__cuda_sm70_shflsync_down) ;  /* 0x0000072000007944 */ /* 0x01efea0003c00000 */
[----:B-1----:R-:W-:Y:S01]  /*e830*/  MOV R71, R237 ;  /* 0x000000ed00477202 */ /* 0x002fe20000000f00 */
[----:B0-----:R-:W-:Y:S05]  /*e840*/  BRA `(.L_x_6824) ;  /* 0xffff8f0000007947 */ /* 0x001fea000383ffff */
.L_x_6735:
[----:B------:R-:W-:Y:S01]  /*e850*/  HFMA2.MMA R72, -RZ, RZ, 0, 9.5367431640625e-07 ;  /* 0x00000010ff487435 */ /* 0x000fe200000001ff */
[----:B------:R-:W-:-:S02]  /*e860*/  MOV R75, R244 ;  /* 0x000000f4004b7202 */ /* 0x000fc40000000f00 */
[----:B------:R-:W-:Y:S02]  /*e870*/  MOV R70, 0x1f ;  /* 0x0000001f00467802 */ /* 0x000fe40000000f00 */
[----:B0-----:R-:W-:Y:S02]  /*e880*/  MOV R237, 0xffffffff ;  /* 0xffffffff00ed7802 */ /* 0x001fe40000000f00 */
[----:B------:R-:W-:Y:S02]  /*e890*/  MOV R68, 0xe8b0 ;  /* 0x0000e8b000447802 */ /* 0x000fe40000000f00 */
[----:B-1234-:R-:W-:Y:S05]  /*e8a0*/  CALL.REL.NOINC `($__internal_162_$__cuda_sm70_shflsync_down) ;  /* 0x000006a000007944 */ /* 0x01efea0003c00000 */
[----:B0-----:R-:W-:Y:S01]  /*e8b0*/  HFMA2.MMA R72, -RZ, RZ, 0, 9.5367431640625e-07 ;  /* 0x00000010ff487435 */ /* 0x001fe200000001ff */
[----:B-1----:R-:W-:Y:S02]  /*e8c0*/  MOV R73, R237 ;  /* 0x000000ed00497202 */ /* 0x002fe40000000f00 */
[----:B------:R-:W-:Y:S02]  /*e8d0*/  MOV R75, R229 ;  /* 0x000000e5004b7202 */ /* 0x000fe40000000f00 */
[----:B------:R-:W-:Y:S02]  /*e8e0*/  MOV R70, 0x1f ;  /* 0x0000001f00467802 */ /* 0x000fe40000000f00 */
[----:B------:R-:W-:-:S02]  /*e8f0*/  MOV R237, 0xffffffff ;  /* 0xffffffff00ed7802 */ /* 0x000fc40000000f00 */
[----:B------:R-:W-:Y:S02]  /*e900*/  MOV R68, 0xe920 ;  /* 0x0000e92000447802 */ /* 0x000fe40000000f00 */
[----:B------:R-:W-:Y:S05]  /*e910*/  CALL.REL.NOINC `($__internal_162_$__cuda_sm70_shflsync_down) ;  /* 0x0000063000007944 */ /* 0x000fea0003c00000 */
[----:B0-----:R-:W-:Y:S01]  /*e920*/  HFMA2.MMA R72, -RZ, RZ, 0, 9.5367431640625e-07 ;  /* 0x00000010ff487435 */ /* 0x001fe200000001ff */
[----:B-1----:R-:W-:Y:S02]  /*e930*/  MOV R231, R237 ;  /* 0x000000ed00e77202 */ /* 0x002fe40000000f00 */
[----:B------:R-:W-:Y:S02]  /*e940*/  MOV R75, R245 ;  /* 0x000000f5004b7202 */ /* 0x000fe40000000f00 */
[----:B------:R-:W-:Y:S02]  /*e950*/  MOV R70, 0x1f ;  /* 0x0000001f00467802 */ /* 0x000fe40000000f00 */
[----:B------:R-:W-:Y:S02]  /*e960*/  MOV R237, 0xffffffff ;  /* 0xffffffff00ed7802 */ /* 0x000fe40000000f00 */
[----:B------:R-:W-:Y:S02]  /*e970*/  MOV R68, 0xe990 ;  /* 0x0000e99000447802 */ /* 0x000fe40000000f00 */
[----:B------:R-:W-:Y:S05]  /*e980*/  CALL.REL.NOINC `($__internal_162_$__cuda_sm70_shflsync_down) ;  /* 0x000005c000007944 */ /* 0x000fea0003c00000 */
[----:B01----:R-:W-:Y:S05]  /*e990*/  BRA `(.L_x_6825) ;  /* 0xffff8df000007947 */ /* 0x003fea000383ffff */
.L_x_6738:
[----:B------:R-:W-:Y:S01]  /*e9a0*/  HFMA2.MMA R70, -RZ, RZ, 0, 0 ;  /* 0x00000000ff467435 */ /* 0x000fe200000001ff */
[----:B------:R-:W-:-:S02]  /*e9b0*/  MOV R72, R246 ;  /* 0x000000f600487202 */ /* 0x000fc40000000f00 */
[----:B------:R-:W-:Y:S02]  /*e9c0*/  MOV R69, 0x1f ;  /* 0x0000001f00457802 */ /* 0x000fe40000000f00 */
[----:B---3--:R-:W-:Y:S02]  /*e9d0*/  MOV R71, 0xffffffff ;  /* 0xffffffff00477802 */ /* 0x008fe40000000f00 */
[----:B------:R-:W-:Y:S02]  /*e9e0*/  MOV R68, 0xea00 ;  /* 0x0000ea0000447802 */ /* 0x000fe40000000f00 */
[----:B012-4-:R-:W-:Y:S05]  /*e9f0*/  CALL.REL.NOINC `($__internal_163_$__cuda_sm70_shflsync_idx_p) ;  /* 0x0000059000007944 */ /* 0x017fea0003c00000 */
[----:B------:R-:W-:Y:S01]  /*ea00*/  HFMA2.MMA R70, -RZ, RZ, 0, 0 ;  /* 0x00000000ff467435 */ /* 0x000fe200000001ff */
[----:B-1----:R-:W-:Y:S02]  /*ea10*/  MOV R235, R69 ;  /* 0x0000004500eb7202 */ /* 0x002fe40000000f00 */
[----:B------:R-:W-:Y:S02]  /*ea20*/  MOV R72, R244 ;  /* 0x000000f400487202 */ /* 0x000fe40000000f00 */
[----:B------:R-:W-:Y:S02]  /*ea30*/  MOV R69, 0x1f ;  /* 0x0000001f00457802 */ /* 0x000fe40000000f00 */
[----:B------:R-:W-:-:S02]  /*ea40*/  MOV R71, 0xffffffff ;  /* 0xffffffff00477802 */ /* 0x000fc40000000f00 */
[----:B------:R-:W-:Y:S02]  /*ea50*/  MOV R68, 0xea70 ;  /* 0x0000ea7000447802 */ /* 0x000fe40000000f00 */
[----:B------:R-:W-:Y:S05]  /*ea60*/  CALL.REL.NOINC `($__internal_163_$__cuda_sm70_shflsync_idx_p) ;  /* 0x0000052000007944 */ /* 0x000fea0003c00000 */
[----:B------:R-:W-:Y:S01]  /*ea70*/  HFMA2.MMA R70, -RZ, RZ, 0, 0 ;  /* 0x00000000ff467435 */ /* 0x000fe200000001ff */
[----:B-1----:R-:W-:Y:S02]  /*ea80*/  MOV R250, R69 ;  /* 0x0000004500fa7202 */ /* 0x002fe40000000f00 */
[----:B------:R-:W-:Y:S02]  /*ea90*/  MOV R72, R229 ;  /* 0x000000e500487202 */ /* 0x000fe40000000f00 */
[----:B------:R-:W-:Y:S02]  /*eaa0*/  MOV R69, 0x1f ;  /* 0x0000001f00457802 */ /* 0x000fe40000000f00 */
[----:B------:R-:W-:Y:S02]  /*eab0*/  MOV R71, 0xffffffff ;  /* 0xffffffff00477802 */ /* 0x000fe40000000f00 */
[----:B------:R-:W-:Y:S02]  /*eac0*/  MOV R68, 0xeae0 ;  /* 0x0000eae000447802 */ /* 0x000fe40000000f00 */
        /* <DEDUP_REMOVED lines=8> */
[----:B------:R-:W-:Y:S01]  /*eb50*/  HFMA2.MMA R72, -RZ, RZ, 0, 5.9604644775390625e-08 ;  /* 0x00000001ff487435 */ /* 0x000fe200000001ff */
[----:B-1----:R-:W-:Y:S02]  /*eb60*/  MOV R231, R69 ;  /* 0x0000004500e77202 */ /* 0x002fe40000000f00 */
[----:B------:R-:W-:Y:S02]  /*eb70*/  MOV R75, R246 ;  /* 0x000000f6004b7202 */ /* 0x000fe40000000f00 */
[----:B------:R-:W-:-:S02]  /*eb80*/  MOV R70, 0x1f ;  /* 0x0000001f00467802 */ /* 0x000fc40000000f00 */
[----:B------:R-:W-:Y:S02]  /*eb90*/  MOV R237, 0xffffffff ;  /* 0xffffffff00ed7802 */ /* 0x000fe40000000f00 */
[----:B------:R-:W-:Y:S02]  /*eba0*/  MOV R68, 0xebc0 ;  /* 0x0000ebc000447802 */ /* 0x000fe40000000f00 */
[----:B------:R-:W-:Y:S05]  /*ebb0*/  CALL.REL.NOINC `($__internal_162_$__cuda_sm70_shflsync_down) ;  /* 0x0000039000007944 */ /* 0x000fea0003c00000 */
[----:B0-----:R-:W-:Y:S01]  /*ebc0*/  HFMA2.MMA R72, -RZ, RZ, 0, 5.9604644775390625e-08 ;  /* 0x00000001ff487435 */ /* 0x001fe200000001ff */
[----:B-1----:R-:W-:Y:S02]  /*ebd0*/  MOV R239, R237 ;  /* 0x000000ed00ef7202 */ /* 0x002fe40000000f00 */
[----:B------:R-:W-:Y:S02]  /*ebe0*/  MOV R75, R244 ;  /* 0x000000f4004b7202 */ /* 0x000fe40000000f00 */
[----:B------:R-:W-:Y:S02]  /*ebf0*/  MOV R70, 0x1f ;  /* 0x0000001f00467802 */ /* 0x000fe40000000f00 */
[----:B------:R-:W-:Y:S02]  /*ec00*/  MOV R237, 0xffffffff ;  /* 0xffffffff00ed7802 */ /* 0x000fe40000000f00 */
[----:B------:R-:W-:-:S02]  /*ec10*/  MOV R68, 0xec30 ;  /* 0x0000ec3000447802 */ /* 0x000fc40000000f00 */
[----:B------:R-:W-:Y:S05]  /*ec20*/  CALL.REL.NOINC `($__internal_162_$__cuda_sm70_shflsync_down) ;  /* 0x0000032000007944 */ /* 0x000fea0003c00000 */
        /* <DEDUP_REMOVED lines=26> */
[----:B-1----:R-:W-:Y:S05]  /*edd0*/  CALL.REL.NOINC `($__internal_163_$__cuda_sm70_shflsync_idx_p) ;  /* 0x000001b000007944 */ /* 0x002fea0003c00000 */
        /* <DEDUP_REMOVED lines=21> */
[----:B-1----:R-:W-:Y:S01]  /*ef30*/  MOV R247, R69 ;  /* 0x0000004500f77202 */ /* 0x002fe20000000f00 */
[----:B------:R-:W-:Y:S05]  /*ef40*/  BRA `(.L_x_6826) ;  /* 0xffff8a6000007947 */ /* 0x000fea000383ffff */
        .weak           $__internal_162_$__cuda_sm70_shflsync_down
        .type           $__internal_162_$__cuda_sm70_shflsync_down,@function
        .size           $__internal_162_$__cuda_sm70_shflsync_down,($__internal_163_$__cuda_sm70_shflsync_idx_p - $__internal_162_$__cuda_sm70_shflsync_down)
$__internal_162_$__cuda_sm70_shflsync_down:
[----:B------:R-:W-:Y:S01]  /*ef50*/  HFMA2.MMA R69, -RZ, RZ, 0, 0 ;  /* 0x00000000ff457435 */ /* 0x000fe200000001ff */
[----:B------:R-:W-:Y:S04]  /*ef60*/  WARPSYNC R237 ;  /* 0x000000ed00007348 */ /* 0x000fe80003800000 */
[----:B------:R0:W1:Y:S01]  /*ef70*/  SHFL.DOWN PT, R237, R75, R72, R70 ;  /* 0x080000484bed7389 */ /* 0x00006200000e0046 */
[----:B------:R-:W-:Y:S05]  /*ef80*/  RET.REL.NODEC R68 `(_Z25selective_scan_bwd_kernelI32Selective_Scan_bwd_kernel_traitsILi64ELi16ELb1ELb0ELb1ELb1ELb0EN3c104HalfENS1_7complexIfEEEEv12SSMParamsBwd) ;  /* 0xffff107044007950 */ /* 0x000fea0003c3ffff */
        .weak           $__internal_163_$__cuda_sm70_shflsync_idx_p
        .type           $__internal_163_$__cuda_sm70_shflsync_idx_p,@function
        .size           $__internal_163_$__cuda_sm70_shflsync_idx_p,($__internal_164_$__cuda_sm70_shflsync_up - $__internal_163_$__cuda_sm70_shflsync_idx_p)
$__internal_163_$__cuda_sm70_shflsync_idx_p:
[----:B------:R-:W-:Y:S04]  /*ef90*/  WARPSYNC R71 ;  /* 0x0000004700007348 */ /* 0x000fe80003800000 */
[----:B------:R0:W1:Y:S02]  /*efa0*/  SHFL.IDX PT, R69, R72, R70, R69 ;  /* 0x0000004648457389 */ /* 0x00006400000e0045 */
[----:B0-----:R-:W-:Y:S01]  /*efb0*/  HFMA2.MMA R71, -RZ, RZ, 0, 0 ;  /* 0x00000000ff477435 */ /* 0x001fe200000001ff */
[----:B------:R-:W-:-:S05]  /*efc0*/  MOV R70, R68 ;  /* 0x0000004400467202 */ /* 0x000fca0000000f00 */
[----:B------:R-:W-:Y:S05]  /*efd0*/  RET.REL.NODEC R70 `(_Z25selective_scan_bwd_kernelI32Selective_Scan_bwd_kernel_traitsILi64ELi16ELb1ELb0ELb1ELb1ELb0EN3c104HalfENS1_7complexIfEEEEv12SSMParamsBwd) ;  /* 0xffff102046007950 */ /* 0x000fea0003c3ffff */
        .weak           $__internal_164_$__cuda_sm70_shflsync_up
        .type           $__internal_164_$__cuda_sm70_shflsync_up,@function
        .size           $__internal_164_$__cuda_sm70_shflsync_up,(.L_x_14596 - $__internal_164_$__cuda_sm70_shflsync_up)
$__internal_164_$__cuda_sm70_shflsync_up:
[----:B------:R-:W-:Y:S01]  /*efe0*/  MOV R69, 0x0 ;  /* 0x0000000000457802 */ /* 0x000fe20000000f00 */
[----:B------:R-:W-:Y:S04]  /*eff0*/  WARPSYNC R71 ;  /* 0x0000004700007348 */ /* 0x000fe80003800000 */
[----:B------:R0:W1:Y:S01]  /*f000*/  SHFL.UP PT, R71, R224, R223, R222 ;  /* 0x040000dfe0477389 */ /* 0x00006200000e00de */
[----:B------:R-:W-:Y:S05]  /*f010*/  RET.REL.NODEC R68 `(_Z25selective_scan_bwd_kernelI32Selective_Scan_bwd_kernel_traitsILi64ELi16ELb1ELb0ELb1ELb1ELb0EN3c104HalfENS1_7complexIfEEEEv12SSMParamsBwd) ;  /* 0xffff0fe044007950 */ /* 0x000fea0003c3ffff */
.L_x_6827:
        /* <DEDUP_REMOVED lines=14> */
.L_x_14596:


//--------------------- .text._Z25selective_scan_bwd_kernelI32Selective_Scan_bwd_kernel_traitsILi64ELi16ELb1ELb0ELb1ELb1ELb1EN3c104HalfENS1_7complexIfEEEEv12SSMParamsBwd --------------------------
	.section	.text._Z25selective_scan_bwd_kernelI32Selective_Scan_bwd_kernel_traitsILi64ELi16ELb1ELb0ELb1ELb1ELb1EN3c104HalfENS1_7complexIfEEEEv12SSMParamsBwd,"ax",@progbits
	.sectioninfo	@"SHI_REGISTERS=240"
	.align	128
        .global         _Z25selective_scan_bwd_kernelI32Selective_Scan_bwd_kernel_traitsILi64ELi16ELb1ELb0ELb1ELb1ELb1EN3c104HalfENS1_7complexIfEEEEv12SSMParamsBwd
        .type           _Z25selective_scan_bwd_kernelI32Selective_Scan_bwd_kernel_traitsILi64ELi16ELb1ELb0ELb1ELb1ELb1EN3c104HalfENS1_7complexIfEEEEv12SSMParamsBwd,@function
        .size           _Z25selective_scan_bwd_kernelI32Selective_Scan_bwd_kernel_traitsILi64ELi16ELb1ELb0ELb1ELb1ELb1EN3c104HalfENS1_7complexIfEEEEv12SSMParamsBwd,(.L_x_14599 - _Z25selective_scan_bwd_kernelI32Selective_Scan_bwd_kernel_traitsILi64ELi16ELb1ELb0ELb1ELb1ELb1EN3c104HalfENS1_7complexIfEEEEv12SSMParamsBwd)
        .other          _Z25selective_scan_bwd_kernelI32Selective_Scan_bwd_kernel_traitsILi64ELi16ELb1ELb0ELb1ELb1ELb1EN3c104HalfENS1_7complexIfEEEEv12SSMParamsBwd,@"STO_CUDA_ENTRY STV_DEFAULT"
_Z25selective_scan_bwd_kernelI32Selective_Scan_bwd_kernel_traitsILi64ELi16ELb1ELb0ELb1ELb1ELb1EN3c104HalfENS1_7complexIfEEEEv12SSMParamsBwd:
.text._Z25selective_scan_bwd_kernelI32Selective_Scan_bwd_kernel_traitsILi64ELi16ELb1ELb0ELb1ELb1ELb1EN3c104HalfENS1_7complexIfEEEEv12SSMParamsBwd:
        /* <DEDUP_REMOVED lines=164> */
.L_x_6964:
        /* <DEDUP_REMOVED lines=93> */
.L_x_6830:
[----:B------:R-:W-:Y:S05]  /*1010*/  BSYNC B0 ;  /* 0x0000000000007941 */ /* 0x000fea0003800000 */
.L_x_6829:
        /* <DEDUP_REMOVED lines=36> */
.L_x_6832:
[----:B------:R-:W-:Y:S05]  /*1260*/  BSYNC B0 ;  /* 0x0000000000007941 */ /* 0x000fea0003800000 */
.L_x_6831:
        /* <DEDUP_REMOVED lines=36> */
.L_x_6834:
[----:B------:R-:W-:Y:S05]  /*14b0*/  BSYNC B0 ;  /* 0x0000000000007941 */ /* 0x000fea0003800000 */
.L_x_6833:
        /* <DEDUP_REMOVED lines=36> */
.L_x_6836:
[----:B------:R-:W-:Y:S05]  /*1700*/  BSYNC B0 ;  /* 0x0000000000007941 */ /* 0x000fea0003800000 */
.L_x_6835:
        /* <DEDUP_REMOVED lines=36> */
.L_x_6838:
[----:B------:R-:W-:Y:S05]  /*1950*/  BSYNC B0 ;  /* 0x0000000000007941 */ /* 0x000fea0003800000 */
.L_x_6837:
        /* <DEDUP_REMOVED lines=36> */
.L_x_6840:
[----:B------:R-:W-:Y:S05]  /*1ba0*/  BSYNC B0 ;  /* 0x0000000000007941 */ /* 0x000fea0003800000 */
.L_x_6839:
        /* <DEDUP_REMOVED lines=36> */
.L_x_6842:
[----:B------:R-:W-:Y:S05]  /*1df0*/  BSYNC B0 ;  /* 0x0000000000007941 */ /* 0x000fea0003800000 */
.L_x_6841:
        /* <DEDUP_REMOVED lines=36> */
.L_x_6844:
[----:B------:R-:W-:Y:S05]  /*2040*/  BSYNC B0 ;  /* 0x0000000000007941 */ /* 0x000fea0003800000 */
.L_x_6843:
        /* <DEDUP_REMOVED lines=36> */
.L_x_6846:
[----:B------:R-:W-:Y:S05]  /*2290*/  BSYNC B0 ;  /* 0x0000000000007941 */ /* 0x000fea0003800000 */
.L_x_6845:
        /* <DEDUP_REMOVED lines=34> */
.L_x_6848:
[----:B------:R-:W-:Y:S05]  /*24c0*/  BSYNC B0 ;  /* 0x0000000000007941 */ /* 0x000fea0003800000 */
.L_x_6847:
        /* <DEDUP_REMOVED lines=33> */
.L_x_6850:
[----:B------:R-:W-:Y:S05]  /*26e0*/  BSYNC B0 ;  /* 0x0000000000007941 */ /* 0x000fea0003800000 */
.L_x_6849:
        /* <DEDUP_REMOVED lines=33> */
.L_x_6852:
[----:B------:R-:W-:Y:S05]  /*2900*/  BSYNC B0 ;  /* 0x0000000000007941 */ /* 0x000fea0003800000 */
.L_x_6851:
        /* <DEDUP_REMOVED lines=33> */
.L_x_6854:
[----:B------:R-:W-:Y:S05]  /*2b20*/  BSYNC B0 ;  /* 0x0000000000007941 */ /* 0x000fea0003800000 */
.L_x_6853:
        /* <DEDUP_REMOVED lines=33> */
.L_x_6856:
[----:B------:R-:W-:Y:S05]  /*2d40*/  BSYNC B0 ;  /* 0x0000000000007941 */ /* 0x000fea0003800000 */
.L_x_6855:
        /* <DEDUP_REMOVED lines=33> */
.L_x_6858:
[----:B------:R-:W-:Y:S05]  /*2f60*/  BSYNC B0 ;  /* 0x0000000000007941 */ /* 0x000fea0003800000 */
.L_x_6857:
        /* <DEDUP_REMOVED lines=33> */
.L_x_6860:
[----:B------:R-:W-:Y:S05]  /*3180*/  BSYNC B0 ;  /* 0x0000000000007941 */ /* 0x000fea0003800000 */
.L_x_6859:
[----:B------:R-:W-:Y:S01]  /*3190*/  ULEA UR18, UR29, 0xfffffc00, 0xa ;  /* 0xfffffc001d127891 */ /* 0x000fe2000f8e503f */
[----:B------:R-:W-:Y:S01]  /*31a0*/  LDS.128 R28, [R98.X16] ;  /* 0x00000000621c7984 */ /* 0x000fe2000000cc00 */
[----:B------:R-:W-:Y:S02]  /*31b0*/  ULDC.64 UR8, c[0x0][0x1f0] ;  /* 0x00007c0000087ab9 */ /* 0x000fe40000000a00 */
[----:B------:R-:W-:Y:S01]  /*31c0*/  UIMAD UR7, UR38, UR8, URZ ;  /* 0x00000008260772a4 */ /* 0x000fe2000f8e023f */
[----:B------:R-:W0:Y:S01]  /*31d0*/  LDS.128 R16, [R98.X16+0x10] ;  /* 0x0000100062107984 */ /* 0x000e22000000cc00 */
        /* <DEDUP_REMOVED lines=32> */
[----:B0-----:R-:W-:Y:S01]  /*33e0*/  HADD2.F32 R71, -RZ, R16.H1_H1 ;  /* 0x30000010ff477230 */ /* 0x001fe20000004100 */
[----:B------:R-:W-:Y:S02]  /*33f0*/  ULDC.64 UR32, c[0x0][0x2f0] ;  /* 0x0000bc0000207ab9 */ /* 0x000fe40000000a00 */
[----:B------:R-:W-:Y:S01]  /*3400*/  MOV R33, UR8 ;  /* 0x0000000800217c02 */ /* 0x000fe20008000f00 */
[----:B------:R-:W-:Y:S01]  /*3410*/  HADD2.F32 R68, -RZ, R18.H0_H0 ;  /* 0x20000012ff447230 */ /* 0x000fe20000004100 */
        /* <DEDUP_REMOVED lines=8> */
[----:B------:R3:W4:Y:S04]  /*34a0*/  LDG.E.128 R20, [R32.64] ;  /* 0x0000002220147981 */ /* 0x000728000c1e1d00 */
[----:B------:R3:W5:Y:S01]  /*34b0*/  LDG.E.128 R24, [R32.64+0x200] ;  /* 0x0002002220187981 */ /* 0x000762000c1e1d00 */
[----:B------:R-:W-:Y:S01]  /*34c0*/  HADD2.F32 R67, -RZ, R18.H1_H1 ;  /* 0x30000012ff437230 */ /* 0x000fe20000004100 */
[----:B------:R-:W-:Y:S01]  /*34d0*/  UIMAD UR7, UR38, UR8, URZ ;  /* 0x00000008260772a4 */ /* 0x000fe2000f8e023f */
[----:B------:R-:W-:Y:S01]  /*34e0*/  HADD2.F32 R18, -RZ, R10.H0_H0 ;  /* 0x2000000aff127230 */ /* 0x000fe20000004100 */
        /* <DEDUP_REMOVED lines=12> */
[----:B------:R-:W-:Y:S01]  /*35b0*/  MUFU.EX2 R2, R2 ;  /* 0x0000000200027308 */ /* 0x000fe20000000800 */
[----:B---3--:R-:W-:Y:S01]  /*35c0*/  FMUL.FTZ R32, R48, -1.4426950216293334961 ;  /* 0xbfb8aa3b30207820 */ /* 0x008fe20000410000 */
[--C-:B------:R-:W-:Y:S01]  /*35d0*/  HADD2.F32 R57, -RZ, R47.reuse.H0_H0 ;  /* 0x2000002fff397230 */ /* 0x100fe20000004100 */
[----:B------:R-:W-:Y:S01]  /*35e0*/  FMUL.FTZ R39, R52, -1.4426950216293334961 ;  /* 0xbfb8aa3b34277820 */ /* 0x000fe20000410000 */
[--C-:B--2---:R-:W-:Y:S01]  /*35f0*/  HADD2.F32 R65, -RZ, R12.reuse.H0_H0 ;  /* 0x2000000cff417230 */ /* 0x104fe20000004100 */
[----:B------:R-:W-:Y:S01]  /*3600*/  FMUL.FTZ R40, R53, -1.4426950216293334961 ;  /* 0xbfb8aa3b35287820 */ /* 0x000fe20000410000 */
[----:B------:R-:W-:Y:S01]  /*3610*/  HADD2.F32 R105, -RZ, R12.H1_H1 ;  /* 0x3000000cff697230 */ /* 0x000fe20000004100 */
[----:B------:R-:W-:Y:S01]  /*3620*/  FMUL.FTZ R41, R57, -1.4426950216293334961 ;  /* 0xbfb8aa3b39297820 */ /* 0x000fe20000410000 */
[----:B------:R-:W0:Y:S01]  /*3630*/  MUFU.EX2 R36, R36 ;  /* 0x0000002400247308 */ /* 0x000e220000000800 */
[----:B------:R-:W-:Y:S01]  /*3640*/  FMUL.FTZ R43, R65, -1.4426950216293334961 ;  /* 0xbfb8aa3b412b7820 */ /* 0x000fe20000410000 */
[----:B------:R-:W-:Y:S01]  /*3650*/  HADD2.F32 R61, -RZ, R47.H1_H1 ;  /* 0x3000002fff3d7230 */ /* 0x000fe20000004100 */
[----:B------:R-:W-:Y:S01]  /*3660*/  FMUL.FTZ R12, R105, -1.4426950216293334961 ;  /* 0xbfb8aa3b690c7820 */ /* 0x000fe20000410000 */
[----:B------:R-:W-:Y:S01]  /*3670*/  HADD2.F32 R109, -RZ, R13.H0_H0 ;  /* 0x2000000dff6d7230 */ /* 0x000fe20000004100 */
[----:B------:R-:W-:Y:S01]  /*3680*/  UIADD3 UR9, UR9, UR7, URZ ;  /* 0x0000000709097290 */ /* 0x000fe2000fffe03f */
[----:B------:R-:W-:Y:S01]  /*3690*/  HADD2.F32 R45, -RZ, R30.H1_H1 ;  /* 0x3000001eff2d7230 */ /* 0x000fe20000004100 */
[----:B------:R-:W-:Y:S01]  /*36a0*/  FMUL.FTZ R42, R61, -1.4426950216293334961 ;  /* 0xbfb8aa3b3d2a7820 */ /* 0x000fe20000410000 */
[----:B------:R-:W2:Y:S01]  /*36b0*/  MUFU.EX2 R38, R38 ;  /* 0x0000002600267308 */ /* 0x000ea20000000800 */
[--C-:B------:R-:W-:Y:S01]  /*36c0*/  HADD2.F32 R44, -RZ, R31.reuse.H0_H0 ;  /* 0x2000001fff2c7230 */ /* 0x100fe20000004100 */
[----:B------:R-:W-:Y:S01]  /*36d0*/  UIMAD UR7, UR21, UR32, URZ ;  /* 0x00000020150772a4 */ /* 0x000fe2000f8e023f */
[----:B------:R-:W-:Y:S01]  /*36e0*/  HADD2.F32 R47, -RZ, R31.H1_H1 ;  /* 0x3000001fff2f7230 */ /* 0x000fe20000004100 */
[----:B------:R-:W-:Y:S01]  /*36f0*/  UIMAD.WIDE.U32 UR8, UR20, UR32, UR8 ;  /* 0x00000020140872a5 */ /* 0x000fe2000f8e0008 */
[--C-:B------:R-:W-:Y:S01]  /*3700*/  HADD2.F32 R70, -RZ, R17.reuse.H0_H0 ;  /* 0x20000011ff467230 */ /* 0x100fe20000004100 */
[----:B------:R-:W-:Y:S01]  /*3710*/  UIMAD UR7, UR20, UR33, UR7 ;  /* 0x00000021140772a4 */ /* 0x000fe2000f8e0207 */
[----:B------:R-:W-:Y:S01]  /*3720*/  HADD2.F32 R69, -RZ, R17.H1_H1 ;  /* 0x30000011ff457230 */ /* 0x000fe20000004100 */
[----:B------:R3:W1:Y:S01]  /*3730*/  MUFU.EX2 R33, R32 ;  /* 0x0000002000217308 */ /* 0x0006620000000800 */
[----:B0-----:R-:W-:Y:S01]  /*3740*/  FADD.FTZ R36, R36, 1 ;  /* 0x3f80000024247421 */ /* 0x001fe20000010000 */
[----:B------:R-:W-:Y:S01]  /*3750*/  HADD2.F32 R115, -RZ, R15.H0_H0 ;  /* 0x2000000fff737230 */ /* 0x000fe20000004100 */
[----:B------:R-:W-:Y:S01]  /*3760*/  ULDC.64 UR32, c[0x0][0x338] ;  /* 0x0000ce0000207ab9 */ /* 0x000fe20000000a00 */
[--C-:B------:R-:W-:Y:S01]  /*3770*/  HADD2.F32 R66, -RZ, R19.reuse.H0_H0 ;  /* 0x20000013ff427230 */ /* 0x100fe20000004100 */
[----:B------:R-:W-:Y:S01]  /*3780*/  UIADD3 UR9, UR9, UR7, URZ ;  /* 0x0000000709097290 */ /* 0x000fe2000fffe03f */
[----:B------:R-:W-:Y:S01]  /*3790*/  HADD2.F32 R64, -RZ, R19.H1_H1 ;  /* 0x30000013ff407230 */ /* 0x000fe20000004100 */
[----:B------:R-:W-:Y:S01]  /*37a0*/  ULEA UR7, UP0, UR8, UR32, 0x1 ;  /* 0x0000002008077291 */ /* 0x000fe2000f80083f */
[----:B------:R0:W-:Y:S01]  /*37b0*/  MUFU.RCP R50, R36 ;  /* 0x0000002400327308 */ /* 0x0001e20000001000 */
[----:B---3--:R-:W-:Y:S01]  /*37c0*/  FADD.FTZ R32, R2, 1 ;  /* 0x3f80000002207421 */ /* 0x008fe20000010000 */
[----:B------:R-:W-:Y:S01]  /*37d0*/  HADD2.F32 R114, -RZ, R14.H1_H1 ;  /* 0x3000000eff727230 */ /* 0x000fe20000004100 */
[----:B--2---:R-:W-:Y:S01]  /*37e0*/  FADD.FTZ R38, R38, 1 ;  /* 0x3f80000026267421 */ /* 0x004fe20000010000 */
[----:B------:R-:W-:Y:S01]  /*37f0*/  ULEA.HI.X UR8, UR8, UR33, UR9, 0x1, UP0 ;  /* 0x0000002108087291 */ /* 0x000fe200080f0c09 */
[----:B------:R-:W-:-:S03]  /*3800*/  ISETP.NE.AND.EX P0, PT, RZ, c[0x0][0x274], PT, P0 ;  /* 0x00009d00ff007a0c */ /* 0x000fc60003f05300 */
[----:B------:R2:W3:Y:S01]  /*3810*/  MUFU.RCP R49, R32 ;  /* 0x0000002000317308 */ /* 0x0004e20000001000 */
[----:B-1----:R-:W-:Y:S01]  /*3820*/  FADD.FTZ R33, R33, 1 ;  /* 0x3f80000021217421 */ /* 0x002fe20000010000 */
[----:B0-----:R-:W-:-:S06]  /*3830*/  HADD2.F32 R36, -RZ, R8.H1_H1 ;  /* 0x30000008ff247230 */ /* 0x001fcc0000004100 */
[----:B------:R0:W-:Y:S01]  /*3840*/  MUFU.EX2 R46, R39 ;  /* 0x00000027002e7308 */ /* 0x0001e20000000800 */
[----:B--2---:R-:W-:-:S07]  /*3850*/  FMUL.FTZ R32, R109, -1.4426950216293334961 ;  /* 0xbfb8aa3b6d207820 */ /* 0x004fce0000410000 */
[----:B------:R1:W-:Y:S01]  /*3860*/  MUFU.RCP R56, R38 ;  /* 0x0000002600387308 */ /* 0x0003e20000001000 */
[----:B0-----:R-:W-:Y:S01]  /*3870*/  HADD2.F32 R39, -RZ, R28.H0_H0 ;  /* 0x2000001cff277230 */ /* 0x001fe20000004100 */
[----:B---3--:R-:W-:-:S04]  /*3880*/  FMUL.FTZ R2, R34, R49 ;  /* 0x0000003122027220 */ /* 0x008fc80000410000 */
[----:B------:R-:W-:Y:S02]  /*3890*/  FMUL.FTZ R81, R39, R2 ;  /* 0x0000000227517220 */ /* 0x000fe40000410000 */
[----:B------:R0:W-:Y:S01]  /*38a0*/  MUFU.EX2 R51, R40 ;  /* 0x0000002800337308 */ /* 0x0001e20000000800 */
[----:B-1----:R-:W-:-:S07]  /*38b0*/  HADD2.F32 R38, -RZ, R9.H0_H0 ;  /* 0x20000009ff267230 */ /* 0x002fce0000004100 */
[----:B------:R1:W2:Y:S01]  /*38c0*/  MUFU.EX2 R58, R41 ;  /* 0x00000029003a7308 */ /* 0x0002a20000000800 */
[----:B0-----:R-:W-:-:S07]  /*38d0*/  HADD2.F32 R40, -RZ, R8.H0_H0 ;  /* 0x20000008ff287230 */ /* 0x001fce0000004100 */
[----:B------:R0:W-:Y:S01]  /*38e0*/  MUFU.RCP R55, R33 ;  /* 0x0000002100377308 */ /* 0x0001e20000001000 */
[----:B-1----:R-:W-:Y:S01]  /*38f0*/  HADD2.F32 R41, -RZ, R28.H1_H1 ;  /* 0x3000001cff297230 */ /* 0x002fe20000004100 */
[----:B------:R-:W-:-:S04]  /*3900*/  FMUL.FTZ R28, R35, R50 ;  /* 0x00000032231c7220 */ /* 0x000fc80000410000 */
[----:B------:R-:W-:Y:S02]  /*3910*/  FMUL.FTZ R80, R41, R28 ;  /* 0x0000001c29507220 */ /* 0x000fe40000410000 */
[----:B------:R1:W3:Y:S01]  /*3920*/  MUFU.EX2 R73, R43 ;  /* 0x0000002b00497308 */ /* 0x0002e20000000800 */
[----:B--2---:R-:W-:Y:S01]  /*3930*/  FADD.FTZ R58, R58, 1 ;  /* 0x3f8000003a3a7421 */ /* 0x004fe20000010000 */
[----:B0-----:R-:W-:-:S05]  /*3940*/  HADD2.F32 R33, -RZ, R14.H0_H0 ;  /* 0x2000000eff217230 */ /* 0x001fca0000004100 */
[----:B------:R-:W-:Y:S01]  /*3950*/  FMUL.FTZ R17, R33, -1.4426950216293334961 ;  /* 0xbfb8aa3b21117820 */ /* 0x000fe20000410000 */
[----:B------:R0:W-:Y:S01]  /*3960*/  MUFU.EX2 R107, R12 ;  /* 0x0000000c006b7308 */ /* 0x0001e20000000800 */
[----:B-1----:R-:W-:Y:S01]  /*3970*/  FFMA.FTZ R43, R81, R40, R104 ;  /* 0x00000028512b7223 */ /* 0x002fe20000010068 */
[----:B------:R-:W-:-:S03]  /*3980*/  HADD2.F32 R40, -RZ, R29.H0_H0 ;  /* 0x2000001dff287230 */ /* 0x000fc60000004100 */
[----:B------:R-:W-:Y:S01]  /*3990*/  FFMA.FTZ R36, R80, R36, R43 ;  /* 0x0000002450247223 */ /* 0x000fe2000001002b */
[----:B------:R-:W-:Y:S01]  /*39a0*/  HADD2.F32 R43, -RZ, R29.H1_H1 ;  /* 0x3000001dff2b7230 */ /* 0x000fe20000004100 */
[----:B------:R-:W-:Y:S01]  /*39b0*/  FMUL.FTZ R29, R37, R56 ;  /* 0x00000038251d7220 */ /* 0x000fe20000410000 */
[----:B------:R1:W2:Y:S01]  /*39c0*/  MUFU.EX2 R63, R42 ;  /* 0x0000002a003f7308 */ /* 0x0002a20000000800 */
[----:B0-----:R-:W-:Y:S01]  /*39d0*/  FADD.FTZ R12, R46, 1 ;  /* 0x3f8000002e0c7421 */ /* 0x001fe20000010000 */
[----:B------:R-:W-:Y:S01]  /*39e0*/  HADD2.F32 R46, -RZ, R16.H0_H0 ;  /* 0x20000010ff2e7230 */ /* 0x000fe20000004100 */
[----:B------:R-:W-:Y:S02]  /*39f0*/  FADD.FTZ R16, R51, 1 ;  /* 0x3f80000033107421 */ /* 0x000fe40000010000 */
[----:B------:R-:W-:Y:S02]  /*3a00*/  FMUL.FTZ R79, R40, R29 ;  /* 0x0000001d284f7220 */ /* 0x000fe40000410000 */
[----:B---3--:R-:W-:Y:S01]  /*3a10*/  FADD.FTZ R73, R73, 1 ;  /* 0x3f80000049497421 */ /* 0x008fe20000010000 */
[----:B------:R0:W3:Y:S01]  /*3a20*/  MUFU.RCP R59, R12 ;  /* 0x0000000c003b7308 */ /* 0x0000e20000001000 */
[----:B-1----:R-:W-:Y:S01]  /*3a30*/  HADD2.F32 R42, -RZ, R30.H0_H0 ;  /* 0x2000001eff2a7230 */ /* 0x002fe20000004100 */
[----:B------:R-:W-:-:S02]  /*3a40*/  FMUL.FTZ R30, R48, R55 ;  /* 0x00000037301e7220 */ /* 0x000fc40000410000 */
[----:B------:R-:W-:Y:S01]  /*3a50*/  FFMA.FTZ R31, R79, R38, R36 ;  /* 0x000000264f1f7223 */ /* 0x000fe20000010024 */
[----:B------:R-:W-:Y:S01]  /*3a60*/  HADD2.F32 R36, -RZ, R9.H1_H1 ;  /* 0x30000009ff247230 */ /* 0x000fe20000004100 */
[----:B------:R-:W-:Y:S01]  /*3a70*/  FMUL.FTZ R78, R43, R30 ;  /* 0x0000001e2b4e7220 */ /* 0x000fe20000410000 */
[----:B------:R-:W-:Y:S01]  /*3a80*/  HADD2.F32 R38, -RZ, R15.H1_H1 ;  /* 0x3000000fff267230 */ /* 0x000fe20000004100 */
[----:B------:R1:W3:Y:S01]  /*3a90*/  MUFU.EX2 R111, R32 ;  /* 0x00000020006f7308 */ /* 0x0002e20000000800 */
[----:B0-----:R-:W-:Y:S01]  /*3aa0*/  FADD.FTZ R12, -R50, 1 ;  /* 0x3f800000320c7421 */ /* 0x001fe20000010100 */
[----:B------:R-:W-:Y:S01]  /*3ab0*/  HADD2.F32 R15, -RZ, R11.H1_H1 ;  /* 0x3000000bff0f7230 */ /* 0x000fe20000004100 */
[----:B------:R-:W-:Y:S02]  /*3ac0*/  FFMA.FTZ R36, R78, R36, R31 ;  /* 0x000000244e247223 */ /* 0x000fe4000001001f */
[----:B--2---:R-:W-:Y:S02]  /*3ad0*/  FADD.FTZ R63, R63, 1 ;  /* 0x3f8000003f3f7421 */ /* 0x004fe40000010000 */
[----:B------:R-:W-:Y:S01]  /*3ae0*/  FFMA.FTZ R54, R35, R12, 1 ;  /* 0x3f80000023367423 */ /* 0x000fe2000001000c */
[----:B------:R-:W-:Y:S01]  /*3af0*/  MUFU.RCP R60, R16 ;  /* 0x00000010003c7308 */ /* 0x000fe20000001000 */
[----:B-1----:R-:W-:Y:S01]  /*3b00*/  HADD2.F32 R32, -RZ, R13.H1_H1 ;  /* 0x3000000dff207230 */ /* 0x002fe20000004100 */
[----:B---3--:R-:W-:-:S02]  /*3b10*/  FMUL.FTZ R31, R52, R59 ;  /* 0x0000003b341f7220 */ /* 0x008fc40000410000 */
[----:B------:R-:W-:Y:S02]  /*3b20*/  FADD.FTZ R12, -R56, 1 ;  /* 0x3f800000380c7421 */ /* 0x000fe40000010100 */
[----:B------:R-:W-:Y:S02]  /*3b30*/  FMUL.FTZ R13, R32, -1.4426950216293334961 ;  /* 0xbfb8aa3b200d7820 */ /* 0x000fe40000410000 */
[----:B------:R-:W0:Y:S01]  /*3b40*/  MUFU.RCP R62, R58 ;  /* 0x0000003a003e7308 */ /* 0x000e220000001000 */
[----:B------:R-:W-:Y:S02]  /*3b50*/  FMUL.FTZ R77, R42, R31 ;  /* 0x0000001f2a4d7220 */ /* 0x000fe40000410000 */
[----:B------:R-:W-:Y:S02]  /*3b60*/  FADD.FTZ R107, R107, 1 ;  /* 0x3f8000006b6b7421 */ /* 0x000fe40000010000 */
[----:B------:R-:W-:Y:S01]  /*3b70*/  FFMA.FTZ R35, R77, R18, R36 ;  /* 0x000000124d237223 */ /* 0x000fe20000010024 */
[----:B------:R-:W-:Y:S01]  /*3b80*/  HADD2.F32 R36, -RZ, R10.H1_H1 ;  /* 0x3000000aff247230 */ /* 0x000fe20000004100 */
[----:B------:R-:W-:Y:S01]  /*3b90*/  FADD.FTZ R111, R111, 1 ;  /* 0x3f8000006f6f7421 */ /* 0x000fe20000010000 */
[----:B------:R1:W2:Y:S08]  /*3ba0*/  MUFU.EX2 R112, R13 ;  /* 0x0000000d00707308 */ /* 0x0002b00000000800 */
[----:B------:R-:W-:Y:S01]  /*3bb0*/  MUFU.RCP R72, R63 ;  /* 0x0000003f00487308 */ /* 0x000fe20000001000 */
[----:B-1----:R-:W-:-:S02]  /*3bc0*/  FADD.FTZ R13, -R49, 1 ;  /* 0x3f800000310d7421 */ /* 0x002fc40000010100 */
[----:B0-----:R-:W-:Y:S02]  /*3bd0*/  FADD.FTZ R14, -R62, 1 ;  /* 0x3f8000003e0e7421 */ /* 0x001fe40000010100 */
[----:B------:R-:W-:Y:S02]  /*3be0*/  FFMA.FTZ R51, R34, R13, 1 ;  /* 0x3f80000022337423 */ /* 0x000fe4000001000d */
[----:B------:R-:W-:Y:S01]  /*3bf0*/  FMUL.FTZ R34, R53, R60 ;  /* 0x0000003c35227220 */ /* 0x000fe20000410000 */
[----:B------:R-:W-:Y:S01]  /*3c00*/  MUFU.RCP R106, R73 ;  /* 0x00000049006a7308 */ /* 0x000fe20000001000 */
[----:B------:R-:W-:Y:S02]  /*3c10*/  FADD.FTZ R13, -R55, 1 ;  /* 0x3f800000370d7421 */ /* 0x000fe40000010100 */
[----:B------:R-:W-:Y:S02]  /*3c20*/  FMUL.FTZ R76, R45, R34 ;  /* 0x000000222d4c7220 */ /* 0x000fe40000410000 */
[----:B--2---:R-:W-:-:S02]  /*3c30*/  FADD.FTZ R112, R112, 1 ;  /* 0x3f80000070707421 */ /* 0x004fc40000010000 */
[----:B------:R-:W-:Y:S01]  /*3c40*/  FFMA.FTZ R36, R76, R36, R35 ;  /* 0x000000244c247223 */ /* 0x000fe20000010023 */
[----:B------:R-:W0:Y:S01]  /*3c50*/  MUFU.EX2 R113, R17 ;  /* 0x0000001100717308 */ /* 0x000e220000000800 */
[----:B------:R-:W-:-:S04]  /*3c60*/  FMUL.FTZ R35, R57, R62 ;  /* 0x0000003e39237220 */ /* 0x000fc80000410000 */
[----:B------:R-:W-:-:S03]  /*3c70*/  FMUL.FTZ R75, R44, R35 ;  /* 0x000000232c4b7220 */ /* 0x000fc60000410000 */
[----:B------:R-:W-:Y:S01]  /*3c80*/  MUFU.RCP R110, R107 ;  /* 0x0000006b006e7308 */ /* 0x000fe20000001000 */
[----:B0-----:R-:W-:Y:S01]  /*3c90*/  FADD.FTZ R113, R113, 1 ;  /* 0x3f80000071717421 */ /* 0x001fe20000010000 */
[----:B----4-:R0:W-:Y:S04]  /*3ca0*/  STS.128 [R99.X16], R20 ;  /* 0x0000001463007388 */ /* 0x0101e8000000cc00 */
[----:B-----5:R1:W-:Y:S01]  /*3cb0*/  STS.128 [R99.X16+0x200], R24 ;  /* 0x0002001863007388 */ /* 0x0203e2000000cc00 */
[----:B------:R-:W-:-:S06]  /*3cc0*/  NOP ;  /* 0x0000000000007918 */ /* 0x000fcc0000000000 */
[----:B------:R-:W2:Y:S01]  /*3cd0*/  LDS.128 R16, [R98.X16] ;  /* 0x0000000062107984 */ /* 0x000ea2000000cc00 */
[----:B0-----:R-:W-:Y:S01]  /*3ce0*/  FFMA.FTZ R20, R37, R12, 1 ;  /* 0x3f80000025147423 */ /* 0x001fe2000001000c */
[----:B------:R-:W-:Y:S01]  /*3cf0*/  HADD2.F32 R12, -RZ, R11.H0_H0 ;  /* 0x2000000bff0c7230 */ /* 0x000fe20000004100 */
[----:B------:R-:W-:Y:S02]  /*3d00*/  FFMA.FTZ R21, R48, R13, 1 ;  /* 0x3f80000030157423 */ /* 0x000fe4000001000d */
[----:B------:R-:W-:Y:S02]  /*3d10*/  FADD.FTZ R13, -R59, 1 ;  /* 0x3f8000003b0d7421 */ /* 0x000fe40000010100 */
[----:B------:R-:W-:Y:S02]  /*3d20*/  FFMA.FTZ R37, R75, R12, R36 ;  /* 0x0000000c4b257223 */ /* 0x000fe40000010024 */
[----:B------:R-:W-:Y:S02]  /*3d30*/  FMUL.FTZ R36, R61, R72 ;  /* 0x000000483d247220 */ /* 0x000fe40000410000 */
[----:B------:R-:W-:-:S02]  /*3d40*/  FADD.FTZ R12, -R60, 1 ;  /* 0x3f8000003c0c7421 */ /* 0x000fc40000010100 */
[----:B------:R-:W-:Y:S02]  /*3d50*/  FMUL.FTZ R74, R47, R36 ;  /* 0x000000242f4a7220 */ /* 0x000fe40000410000 */
[----:B------:R-:W-:Y:S02]  /*3d60*/  FFMA.FTZ R23, R52, R13, 1 ;  /* 0x3f80000034177423 */ /* 0x000fe4000001000d */
[----:B------:R-:W-:Y:S01]  /*3d70*/  FFMA.FTZ R48, R74, R15, R37 ;  /* 0x0000000f4a307223 */ /* 0x000fe20000010025 */
[----:B------:R-:W-:Y:S01]  /*3d80*/  HADD2.F32 R15, -RZ, R4.H0_H0 ;  /* 0x20000004ff0f7230 */ /* 0x000fe20000004100 */
[----:B------:R-:W-:Y:S02]  /*3d90*/  FMUL.FTZ R37, R65, R106 ;  /* 0x0000006a41257220 */ /* 0x000fe40000410000 */
[----:B-1----:R-:W-:Y:S02]  /*3da0*/  FFMA.FTZ R24, R53, R12, 1 ;  /* 0x3f80000035187423 */ /* 0x002fe4000001000c */
[----:B------:R-:W-:-:S02]  /*3db0*/  FFMA.FTZ R26, R57, R14, 1 ;  /* 0x3f800000391a7423 */ /* 0x000fc4000001000e */
[----:B------:R-:W-:Y:S02]  /*3dc0*/  FMUL.FTZ R13, R115, -1.4426950216293334961 ;  /* 0xbfb8aa3b730d7820 */ /* 0x000fe40000410000 */
[----:B------:R-:W-:Y:S02]  /*3dd0*/  FADD.FTZ R12, -R72, 1 ;  /* 0x3f800000480c7421 */ /* 0x000fe40000010100 */
[----:B------:R-:W-:Y:S01]  /*3de0*/  FADD.FTZ R14, -R106, 1 ;  /* 0x3f8000006a0e7421 */ /* 0x000fe20000010100 */
[----:B------:R0:W-:Y:S01]  /*3df0*/  MUFU.EX2 R27, R13 ;  /* 0x0000000d001b7308 */ /* 0x0001e20000000800 */
[----:B------:R-:W-:Y:S02]  /*3e00*/  FMUL.FTZ R73, R46, R37 ;  /* 0x000000252e497220 */ /* 0x000fe40000410000 */
[----:B------:R-:W-:Y:S02]  /*3e10*/  FFMA.FTZ R104, R61, R12, 1 ;  /* 0x3f8000003d687423 */ /* 0x000fe4000001000c */
[----:B------:R-:W-:Y:S01]  /*3e20*/  FFMA.FTZ R108, R65, R14, 1 ;  /* 0x3f800000416c7423 */ /* 0x000fe2000001000e */
[----:B--2---:R-:W-:Y:S01]  /*3e30*/  HADD2.F32 R63, -RZ, R19.H1_H1 ;  /* 0x30000013ff3f7230 */ /* 0x004fe20000004100 */
[----:B------:R-:W-:Y:S01]  /*3e40*/  FFMA.FTZ R118, R73, R15, R48 ;  /* 0x0000000f49767223 */ /* 0x000fe20000010030 */
[--C-:B------:R-:W-:Y:S01]  /*3e50*/  HADD2.F32 R48, -RZ, R16.reuse.H0_H0 ;  /* 0x20000010ff307230 */ /* 0x100fe20000004100 */
[----:B0-----:R-:W0:Y:S01]  /*3e60*/  LDS.128 R12, [R98.X16+0x10] ;  /* 0x00001000620c7984 */ /* 0x001e22000000cc00 */
[----:B------:R-:W-:Y:S01]  /*3e70*/  FMUL.FTZ R22, R114, -1.4426950216293334961 ;  /* 0xbfb8aa3b72167820 */ /* 0x000fe20000410000 */
[----:B------:R-:W-:Y:S01]  /*3e80*/  HADD2.F32 R52, -RZ, R16.H1_H1 ;  /* 0x30000010ff347230 */ /* 0x000fe20000004100 */
[----:B------:R-:W-:Y:S01]  /*3e90*/  FMUL.FTZ R47, R47, R63 ;  /* 0x0000003f2f2f7220 */ /* 0x000fe20000410000 */
[--C-:B------:R-:W-:Y:S01]  /*3ea0*/  HADD2.F32 R53, -RZ, R17.reuse.H0_H0 ;  /* 0x20000011ff357230 */ /* 0x100fe20000004100 */
[----:B------:R1:W2:Y:S01]  /*3eb0*/  MUFU.EX2 R25, R22 ;  /* 0x0000001600197308 */ /* 0x0002a20000000800 */
[----:B------:R-:W-:Y:S01]  /*3ec0*/  FMUL.FTZ R16, R39, R48 ;  /* 0x0000003027107220 */ /* 0x000fe20000410000 */
[----:B------:R-:W-:Y:S01]  /*3ed0*/  HADD2.F32 R57, -RZ, R17.H1_H1 ;  /* 0x30000011ff397230 */ /* 0x000fe20000004100 */
[----:B------:R-:W-:Y:S01]  /*3ee0*/  FMUL.FTZ R41, R41, R52 ;  /* 0x0000003429297220 */ /* 0x000fe20000410000 */
[----:B------:R-:W-:Y:S01]  /*3ef0*/  HADD2.F32 R39, -RZ, R19.H0_H0 ;  /* 0x20000013ff277230 */ /* 0x000fe20000004100 */
[----:B------:R-:W-:Y:S01]  /*3f00*/  FMUL.FTZ R16, R49, R16 ;  /* 0x0000001031107220 */ /* 0x000fe20000410000 */
[--C-:B------:R-:W-:Y:S01]  /*3f10*/  HADD2.F32 R58, -RZ, R18.reuse.H0_H0 ;  /* 0x20000012ff3a7230 */ /* 0x100fe20000004100 */
[----:B------:R-:W-:Y:S01]  /*3f20*/  FMUL.FTZ R17, R40, R53 ;  /* 0x0000003528117220 */ /* 0x000fe20000410000 */
[----:B------:R-:W-:Y:S01]  /*3f30*/  MUFU.RCP R49, R112 ;  /* 0x0000007000317308 */ /* 0x000fe20000001000 */
[----:B-1----:R-:W-:Y:S01]  /*3f40*/  FMUL.FTZ R22, R38, -1.4426950216293334961 ;  /* 0xbfb8aa3b26167820 */ /* 0x002fe20000410000 */
[----:B------:R-:W-:Y:S01]  /*3f50*/  HADD2.F32 R61, -RZ, R18.H1_H1 ;  /* 0x30000012ff3d7230 */ /* 0x000fe20000004100 */
[----:B------:R-:W-:Y:S01]  /*3f60*/  FMUL.FTZ R47, R72, R47 ;  /* 0x0000002f482f7220 */ /* 0x000fe20000410000 */
[----:B------:R-:W-:Y:S01]  /*3f70*/  LEA R72, R102, R3, 0x1 ;  /* 0x0000000366487211 */ /* 0x000fe200078e08ff */
[----:B------:R-:W-:Y:S01]  /*3f80*/  FMUL.FTZ R41, R50, R41 ;  /* 0x0000002932297220 */ /* 0x000fe20000410000 */
[----:B------:R-:W-:Y:S01]  /*3f90*/  HADD2.F32 R3, -RZ, R4.H1_H1 ;  /* 0x30000004ff037230 */ /* 0x000fe20000004100 */
[----:B------:R-:W-:Y:S01]  /*3fa0*/  FMUL.FTZ R18, R43, R57 ;  /* 0x000000392b127220 */ /* 0x000fe20000410000 */
[----:B------:R-:W1:Y:S01]  /*3fb0*/  MUFU.EX2 R116, R22 ;  /* 0x0000001600747308 */ /* 0x000e620000000800 */
[----:B--2---:R-:W-:-:S02]  /*3fc0*/  FADD.FTZ R25, R25, 1 ;  /* 0x3f80000019197421 */ /* 0x004fc40000010000 */
[----:B------:R-:W-:Y:S02]  /*3fd0*/  FADD.FTZ R27, R27, 1 ;  /* 0x3f8000001b1b7421 */ /* 0x000fe40000010000 */
[----:B------:R-:W-:Y:S02]  /*3fe0*/  FMUL.FTZ R19, R44, R39 ;  /* 0x000000272c137220 */ /* 0x000fe40000410000 */
[----:B------:R-:W-:Y:S01]  /*3ff0*/  FMUL.FTZ R104, R47, R104 ;  /* 0x000000682f687220 */ /* 0x000fe20000410000 */
[----:B------:R-:W2:Y:S01]  /*4000*/  MUFU.RCP R50, R111 ;  /* 0x0000006f00327308 */ /* 0x000ea20000001000 */
[----:B------:R-:W-:Y:S02]  /*4010*/  FMUL.FTZ R42, R42, R58 ;  /* 0x0000003a2a2a7220 */ /* 0x000fe40000410000 */
[----:B------:R-:W-:Y:S02]  /*4020*/  FMUL.FTZ R18, R55, R18 ;  /* 0x0000001237127220 */ /* 0x000fe40000410000 */
[----:B------:R-:W-:-:S02]  /*4030*/  FMUL.FTZ R45, R45, R61 ;  /* 0x0000003d2d2d7220 */ /* 0x000fc40000410000 */
[----:B------:R-:W-:Y:S01]  /*4040*/  FMUL.FTZ R17, R56, R17 ;  /* 0x0000001138117220 */ /* 0x000fe20000410000 */
[----:B------:R3:W4:Y:S01]  /*4050*/  MUFU.RCP R55, R25 ;  /* 0x0000001900377308 */ /* 0x0007220000001000 */
[----:B-1----:R-:W-:Y:S01]  /*4060*/  FADD.FTZ R116, R116, 1 ;  /* 0x3f80000074747421 */ /* 0x002fe20000010000 */
[--C-:B0-----:R-:W-:Y:S01]  /*4070*/  HADD2.F32 R40, -RZ, R12.reuse.H0_H0 ;  /* 0x2000000cff287230 */ /* 0x101fe20000004100 */
[----:B------:R-:W-:Y:S01]  /*4080*/  FMUL.FTZ R42, R59, R42 ;  /* 0x0000002a3b2a7220 */ /* 0x000fe20000410000 */
[--C-:B------:R-:W-:Y:S01]  /*4090*/  HADD2.F32 R44, -RZ, R13.reuse.H0_H0 ;  /* 0x2000000dff2c7230 */ /* 0x100fe20000004100 */
[----:B------:R-:W-:Y:S01]  /*40a0*/  FMUL.FTZ R41, R41, R54 ;  /* 0x0000003629297220 */ /* 0x000fe20000410000 */
[----:B------:R-:W-:Y:S01]  /*40b0*/  HADD2.F32 R47, -RZ, R13.H1_H1 ;  /* 0x3000000dff2f7230 */ /* 0x000fe20000004100 */
[----:B------:R-:W-:Y:S01]  /*40c0*/  FMUL.FTZ R13, R46, R40 ;  /* 0x000000282e0d7220 */ /* 0x000fe20000410000 */
[----:B------:R-:W-:Y:S01]  /*40d0*/  MUFU.RCP R65, R116 ;  /* 0x0000007400417308 */ /* 0x000fe20000001000 */
[----:B------:R-:W-:Y:S01]  /*40e0*/  HADD2.F32 R43, -RZ, R12.H1_H1 ;  /* 0x3000000cff2b7230 */ /* 0x000fe20000004100 */
[----:B------:R-:W-:Y:S01]  /*40f0*/  FMUL.FTZ R45, R60, R45 ;  /* 0x0000002d3c2d7220 */ /* 0x000fe20000410000 */
[--C-:B------:R-:W-:Y:S01]  /*4100*/  HADD2.F32 R59, -RZ, R15.reuse.H0_H0 ;  /* 0x2000000fff3b7230 */ /* 0x100fe20000004100 */
[----:B------:R-:W-:Y:S01]  /*4110*/  FMUL.FTZ R17, R17, R20 ;  /* 0x0000001411117220 */ /* 0x000fe20000410000 */
[----:B------:R-:W-:Y:S01]  /*4120*/  HADD2.F32 R60, -RZ, R15.H1_H1 ;  /* 0x3000000fff3c7230 */ /* 0x000fe20000004100 */
[----:B------:R-:W-:Y:S01]  /*4130*/  FMUL.FTZ R22, R42, R23 ;  /* 0x000000172a167220 */ /* 0x000fe20000410000 */
[----:B------:R-:W-:Y:S01]  /*4140*/  HADD2.F32 R56, -RZ, R14.H1_H1 ;  /* 0x3000000eff387230 */ /* 0x000fe20000004100 */
[----:B------:R-:W0:Y:S01]  /*4150*/  MUFU.RCP R46, R27 ;  /* 0x0000001b002e7308 */ /* 0x000e220000001000 */
[----:B------:R-:W-:-:S02]  /*4160*/  FADD.FTZ R12, -R110, 1 ;  /* 0x3f8000006e0c7421 */ /* 0x000fc40000010100 */
[----:B------:R-:W-:Y:S02]  /*4170*/  FMUL.FTZ R15, R71, R43 ;  /* 0x0000002b470f7220 */ /* 0x000fe40000410000 */
[----:B------:R-:W-:Y:S02]  /*4180*/  FADD.FTZ R23, -R49, 1 ;  /* 0x3f80000031177421 */ /* 0x000fe40000010100 */
[----:B------:R-:W-:Y:S01]  /*4190*/  FMUL.FTZ R20, R69, R47 ;  /* 0x0000002f45147220 */ /* 0x000fe20000410000 */
[----:B------:R-:W1:Y:S01]  /*41a0*/  MUFU.RCP R54, R113 ;  /* 0x0000007100367308 */ /* 0x000e620000001000 */
[----:B------:R-:W-:Y:S01]  /*41b0*/  FMUL.FTZ R16, R16, R51 ;  /* 0x0000003310107220 */ /* 0x000fe20000410000 */
[----:B------:R-:W-:Y:S01]  /*41c0*/  HADD2.F32 R51, -RZ, R14.H0_H0 ;  /* 0x2000000eff337230 */ /* 0x000fe20000004100 */
[----:B------:R-:W-:Y:S02]  /*41d0*/  FMUL.FTZ R18, R18, R21 ;  /* 0x0000001512127220 */ /* 0x000fe40000410000 */
[----:B------:R-:W-:-:S02]  /*41e0*/  FFMA.FTZ R12, R105, R12, 1 ;  /* 0x3f800000690c7423 */ /* 0x000fc4000001000c */
[----:B------:R-:W-:Y:S02]  /*41f0*/  FMUL.FTZ R15, R110, R15 ;  /* 0x0000000f6e0f7220 */ /* 0x000fe40000410000 */
[----:B--2---:R-:W-:Y:S02]  /*4200*/  FADD.FTZ R14, -R50, 1 ;  /* 0x3f800000320e7421 */ /* 0x004fe40000010100 */
[----:B------:R-:W-:Y:S02]  /*4210*/  FMUL.FTZ R21, R70, R44 ;  /* 0x0000002c46157220 */ /* 0x000fe40000410000 */
[----:B------:R-:W-:Y:S02]  /*4220*/  FFMA.FTZ R23, R32, R23, 1 ;  /* 0x3f80000020177423 */ /* 0x000fe40000010017 */
[----:B------:R-:W-:Y:S02]  /*4230*/  FMUL.FTZ R20, R49, R20 ;  /* 0x0000001431147220 */ /* 0x000fe40000410000 */
[----:B------:R-:W-:-:S02]  /*4240*/  FMUL.FTZ R45, R45, R24 ;  /* 0x000000182d2d7220 */ /* 0x000fc40000410000 */
[----:B------:R-:W-:Y:S02]  /*4250*/  FFMA.FTZ R14, R109, R14, 1 ;  /* 0x3f8000006d0e7423 */ /* 0x000fe4000001000e */
[----:B------:R-:W-:Y:S01]  /*4260*/  FMUL.FTZ R21, R50, R21 ;  /* 0x0000001532157220 */ /* 0x000fe20000410000 */
[----:B------:R-:W-:Y:S01]  /*4270*/  F2FP.PACK_AB R22, R45, R22 ;  /* 0x000000162d16723e */ /* 0x000fe200000000ff */
[----:B------:R-:W-:Y:S02]  /*4280*/  FMUL.FTZ R12, R15, R12 ;  /* 0x0000000c0f0c7220 */ /* 0x000fe40000410000 */
[----:B---3--:R-:W-:Y:S02]  /*4290*/  FMUL.FTZ R25, R20, R23 ;  /* 0x0000001714197220 */ /* 0x008fe40000410000 */
[----:B------:R-:W-:Y:S02]  /*42a0*/  FMUL.FTZ R19, R62, R19 ;  /* 0x000000133e137220 */ /* 0x000fe40000410000 */
[----:B----4-:R-:W-:-:S02]  /*42b0*/  FADD.FTZ R15, -R55, 1 ;  /* 0x3f800000370f7421 */ /* 0x010fc40000010100 */
[----:B0-----:R-:W-:Y:S02]  /*42c0*/  FADD.FTZ R24, -R46, 1 ;  /* 0x3f8000002e187421 */ /* 0x001fe40000010100 */
[----:B------:R-:W-:Y:S02]  /*42d0*/  FADD.FTZ R23, -R65, 1 ;  /* 0x3f80000041177421 */ /* 0x000fe40000010100 */
[----:B------:R-:W-:Y:S02]  /*42e0*/  FMUL.FTZ R42, R105, R110 ;  /* 0x0000006e692a7220 */ /* 0x000fe40000410000 */
[----:B------:R-:W-:Y:S02]  /*42f0*/  FMUL.FTZ R109, R109, R50 ;  /* 0x000000326d6d7220 */ /* 0x000fe40000410000 */
[----:B------:R-:W-:Y:S02]  /*4300*/  FMUL.FTZ R14, R21, R14 ;  /* 0x0000000e150e7220 */ /* 0x000fe40000410000 */
[----:B------:R-:W-:-:S02]  /*4310*/  FMUL.FTZ R19, R19, R26 ;  /* 0x0000001a13137220 */ /* 0x000fc40000410000 */
[----:B------:R-:W-:Y:S01]  /*4320*/  FFMA.FTZ R21, R114, R15, 1 ;  /* 0x3f80000072157423 */ /* 0x000fe2000001000f */
[----:B------:R-:W-:Y:S01]  /*4330*/  F2FP.PACK_AB R25, R25, R14 ;  /* 0x0000000e1919723e */ /* 0x000fe200000000ff */
[----:B------:R-:W-:Y:S02]  /*4340*/  FFMA.FTZ R50, R115, R24, 1 ;  /* 0x3f80000073327423 */ /* 0x000fe40000010018 */
[----:B------:R-:W-:Y:S02]  /*4350*/  FFMA.FTZ R105, R38, R23, 1 ;  /* 0x3f80000026697423 */ /* 0x000fe40000010017 */
[----:B-1----:R-:W-:Y:S02]  /*4360*/  FADD.FTZ R20, -R54, 1 ;  /* 0x3f80000036147421 */ /* 0x002fe40000010100 */
        /* <DEDUP_REMOVED lines=17> */
[----:B------:R-:W-:Y:S01]  /*4480*/  BAR.SYNC.DEFER_BLOCKING 0x0 ;  /* 0x0000000000007b1d */ /* 0x000fe20000010000 */
[----:B------:R-:W-:Y:S01]  /*4490*/  FMUL.FTZ R62, R62, R105 ;  /* 0x000000693e3e7220 */ /* 0x000fe20000410000 */
[----:B------:R-:W-:Y:S01]  /*44a0*/  F2FP.PACK_AB R24, R12, R13 ;  /* 0x0000000d0c18723e */ /* 0x000fe200000000ff */
[----:B------:R-:W-:Y:S01]  /*44b0*/  FMUL.FTZ R71, R71, R42 ;  /* 0x0000002a47477220 */ /* 0x000fe20000410000 */
[----:B------:R-:W-:Y:S01]  /*44c0*/  F2FP.PACK_AB R26, R26, R15 ;  /* 0x0000000f1a1a723e */ /* 0x000fe200000000ff */
[----:B------:R-:W-:Y:S01]  /*44d0*/  HADD2.F32 R41, -RZ, R5.H0_H0 ;  /* 0x20000005ff297230 */ /* 0x000fe20000004100 */
[----:B------:R-:W-:Y:S01]  /*44e0*/  F2FP.PACK_AB R27, R62, R27 ;  /* 0x0000001b3e1b723e */ /* 0x000fe200000000ff */
[----:B------:R-:W-:Y:S01]  /*44f0*/  FFMA.FTZ R3, R71, R3, R118 ;  /* 0x0000000347037223 */ /* 0x000fe20000010076 */
[----:B------:R-:W-:Y:S01]  /*4500*/  HADD2.F32 R104, -RZ, R7.H1_H1 ;  /* 0x30000007ff687230 */ /* 0x000fe20000004100 */
        /* <DEDUP_REMOVED lines=16> */
[----:B0-----:R-:W-:Y:S01]  /*4610*/  FFMA.FTZ R20, R70, R41, R3 ;  /* 0x0000002946147223 */ /* 0x001fe20000010003 */
[----:B------:R-:W-:Y:S01]  /*4620*/  HADD2.F32 R3, -RZ, R5.H1_H1 ;  /* 0x30000005ff037230 */ /* 0x000fe20000004100 */
[----:B------:R-:W-:Y:S02]  /*4630*/  MOV R21, UR8 ;  /* 0x0000000800157c02 */ /* 0x000fe40008000f00 */
[----:B------:R-:W-:Y:S02]  /*4640*/  MOV R23, c[0x0][0x16c] ;  /* 0x00005b0000177a02 */ /* 0x000fe40000000f00 */
[----:B------:R-:W-:Y:S01]  /*4650*/  FFMA.FTZ R3, R69, R3, R20 ;  /* 0x0000000345037223 */ /* 0x000fe20000010014 */
[----:B------:R-:W-:Y:S01]  /*4660*/  HADD2.F32 R20, -RZ, R6.H0_H0 ;  /* 0x20000006ff147230 */ /* 0x000fe20000004100 */
[----:B------:R-:W-:-:S04]  /*4670*/  ISETP.GE.AND P1, PT, R23, 0x1, PT ;  /* 0x000000011700780c */ /* 0x000fc80003f26270 */
[----:B------:R-:W-:Y:S01]  /*4680*/  FFMA.FTZ R22, R68, R20, R3 ;  /* 0x0000001444167223 */ /* 0x000fe20000010003 */
[----:B------:R-:W-:Y:S01]  /*4690*/  MOV R20, UR7 ;  /* 0x0000000700147c02 */ /* 0x000fe20008000f00 */
[----:B------:R-:W-:-:S04]  /*46a0*/  HADD2.F32 R3, -RZ, R6.H1_H1 ;  /* 0x30000006ff037230 */ /* 0x000fc80000004100 */
[----:B------:R-:W-:-:S04]  /*46b0*/  IMAD.WIDE R20, R0, 0x10, R20 ;  /* 0x0000001000147825 */ /* 0x000fc800078e0214 */
[----:B------:R-:W-:Y:S01]  /*46c0*/  FFMA.FTZ R3, R67, R3, R22 ;  /* 0x0000000343037223 */ /* 0x000fe20000010016 */
[----:B------:R-:W-:-:S05]  /*46d0*/  HADD2.F32 R22, -RZ, R7.H0_H0 ;  /* 0x20000007ff167230 */ /* 0x000fca0000004100 */
[----:B-1----:R-:W-:Y:S01]  /*46e0*/  FFMA.FTZ R25, R66, R22, R3 ;  /* 0x0000001642197223 */ /* 0x002fe20000010003 */
        /* <DEDUP_REMOVED lines=9> */
[----:B------:R-:W-:Y:S01]  /*4780*/  UIMAD UR7, UR38, UR32, URZ ;  /* 0x00000020260772a4 */ /* 0x000fe2000f8e023f */
[----:B------:R-:W-:Y:S01]  /*4790*/  FMUL.FTZ R29, R29, R53 ;  /* 0x000000351d1d7220 */ /* 0x000fe20000410000 */
[----:B------:R-:W-:Y:S01]  /*47a0*/  UIMAD.WIDE.U32 UR8, UR31, UR32, UR18 ;  /* 0x000000201f0872a5 */ /* 0x000fe2000f8e0012 */
[----:B------:R-:W-:Y:S01]  /*47b0*/  FMUL.FTZ R30, R30, R57 ;  /* 0x000000391e1e7220 */ /* 0x000fe20000410000 */
[----:B0-----:R-:W-:Y:S01]  /*47c0*/  F2FP.PACK_AB R12, R3, R2 ;  /* 0x00000002030c723e */ /* 0x001fe200000000ff */
[----:B------:R-:W-:Y:S01]  /*47d0*/  FMUL.FTZ R31, R31, R58 ;  /* 0x0000003a1f1f7220 */ /* 0x000fe20000410000 */
[----:B------:R-:W-:Y:S01]  /*47e0*/  F2FP.PACK_AB R58, R56, R33 ;  /* 0x00000021383a723e */ /* 0x000fe200000000ff */
        /* <DEDUP_REMOVED lines=11> */
[----:B------:R-:W-:Y:S01]  /*48a0*/  UIADD3 UR9, UR9, UR7, URZ ;  /* 0x0000000709097290 */ /* 0x000fe2000fffe03f */
[----:B------:R-:W-:Y:S01]  /*48b0*/  FMUL.FTZ R47, R32, R47 ;  /* 0x0000002f202f7220 */ /* 0x000fe20000410000 */
[----:B------:R-:W-:Y:S01]  /*48c0*/  F2FP.PACK_AB R56, R42, R37 ;  /* 0x000000252a38723e */ /* 0x000fe200000000ff */
[----:B------:R-:W-:Y:S01]  /*48d0*/  FMUL.FTZ R59, R115, R59 ;  /* 0x0000003b733b7220 */ /* 0x000fe20000410000 */
[----:B------:R-:W-:Y:S01]  /*48e0*/  STS.128 [R72.X16], R12 ;  /* 0x0000000c48007388 */ /* 0x000fe2000000cc00 */
        /* <DEDUP_REMOVED lines=19> */
.L_x_6861:
        /* <DEDUP_REMOVED lines=36> */
.L_x_6963:
        /* <DEDUP_REMOVED lines=48> */
[----:B------:R-:W-:Y:S01]  /*4f60*/  LOP3.LUT P0, RZ, R101, 0x1f, RZ, 0xc0, !PT ;  /* 0x0000001f65ff7812 */ /* 0x000fe2000780c0ff */
[--C-:B------:R-:W-:Y:S02]  /*4f70*/  HADD2.F32 R208, -RZ, R8.reuse.H0_H0 ;  /* 0x20000008ffd07230 */ /* 0x100fe40000004100 */
[----:B------:R-:W-:-:S03]  /*4f80*/  HADD2.F32 R205, -RZ, R8.H1_H1 ;  /* 0x30000008ffcd7230 */ /* 0x000fc60000004100 */
[----:B------:R-:W-:Y:S01]  /*4f90*/  FMUL.FTZ R208, R208, R97 ;  /* 0x00000061d0d07220 */ /* 0x000fe20000410000 */
[----:B------:R-:W-:Y:S01]  /*4fa0*/  MOV R116, UR29 ;  /* 0x0000001d00747c02 */ /* 0x000fe20008000f00 */
[----:B------:R-:W-:Y:S01]  /*4fb0*/  FMUL.FTZ R205, R205, R96 ;  /* 0x00000060cdcd7220 */ /* 0x000fe20000410000 */
[----:B------:R-:W-:Y:S01]  /*4fc0*/  MOV R147, c[0x0][0x16c] ;  /* 0x00005b0000937a02 */ /* 0x000fe20000000f00 */
        /* <DEDUP_REMOVED lines=10> */
[----:B------:R-:W-:Y:S02]  /*5070*/  FMUL.RZ R29, R3, 0.15915493667125701904 ;  /* 0x3e22f983031d7820 */ /* 0x000fe4000040c000 */
[----:B------:R-:W-:Y:S01]  /*5080*/  FMUL.FTZ R30, R95, UR40 ;  /* 0x000000285f1e7c20 */ /* 0x000fe20008410000 */
[----:B------:R0:W-:Y:S01]  /*5090*/  MUFU.COS R31, R105 ;  /* 0x00000069001f7308 */ /* 0x0001e20000000000 */
[----:B------:R-:W-:Y:S02]  /*50a0*/  FMUL.FTZ R3, R92, UR40 ;  /* 0x000000285c037c20 */ /* 0x000fe40008410000 */
        /* <DEDUP_REMOVED lines=31> */
[----:B0-----:R-:W-:-:S07]  /*52a0*/  MOV R28, UR36 ;  /* 0x00000024001c7c02 */ /* 0x001fce0008000f00 */
[----:B------:R0:W-:Y:S08]  /*52b0*/  MUFU.COS R135, R29 ;  /* 0x0000001d00877308 */ /* 0x0001f00000000000 */
[----:B------:R-:W-:Y:S01]  /*52c0*/  MUFU.SIN R137, R105 ;  /* 0x0000006900897308 */ /* 0x000fe20000000400 */
[----:B0-----:R-:W-:-:S05]  /*52d0*/  MOV R29, UR37 ;  /* 0x00000025001d7c02 */ /* 0x001fca0008000f00 */
[----:B--2---:R0:W2:Y:S02]  /*52e0*/  LDG.E.64 R2, [R28.64] ;  /* 0x000000221c027981 */ /* 0x0040a4000c1e1b00 */
[----:B------:R1:W-:Y:S08]  /*52f0*/  MUFU.COS R139, R105 ;  /* 0x00000069008b7308 */ /* 0x0003f00000000000 */
[----:B------:R-:W-:Y:S01]  /*5300*/  MUFU.SIN R136, R30 ;  /* 0x0000001e00887308 */ /* 0x000fe20000000400 */
[----:B-1----:R-:W-:-:S02]  /*5310*/  MOV R105, UR41 ;  /* 0x0000002900697c02 */ /* 0x002fc40008000f00 */
[----:B0-----:R-:W-:-:S03]  /*5320*/  MOV R28, UR29 ;  /* 0x0000001d001c7c02 */ /* 0x001fc60008000f00 */
[----:B------:R-:W-:Y:S02]  /*5330*/  FMUL.FTZ R105, R105, 1.4426950216293334961 ;  /* 0x3fb8aa3b69697820 */ /* 0x000fe40000410000 */
[----:B------:R0:W-:Y:S01]  /*5340*/  MUFU.COS R138, R30 ;  /* 0x0000001e008a7308 */ /* 0x0001e20000000000 */
[----:B------:R-:W-:Y:S01]  /*5350*/  ISETP.LT.OR P0, PT, R28, 0x2, P0 ;  /* 0x000000021c00780c */ /* 0x000fe20000701670 */
[----:B------:R-:W-:-:S06]  /*5360*/  FMUL.FTZ R29, R105, R94 ;  /* 0x0000005e691d7220 */ /* 0x000fcc0000410000 */
[----:B------:R-:W-:Y:S01]  /*5370*/  MUFU.SIN R141, R106 ;  /* 0x0000006a008d7308 */ /* 0x000fe20000000400 */
[----:B0-----:R-:W-:-:S04]  /*5380*/  FMUL.FTZ R30, R84, UR40 ;  /* 0x00000028541e7c20 */ /* 0x001fc80008410000 */
[----:B------:R-:W-:Y:S02]  /*5390*/  FMUL.RZ R118, R30, 0.15915493667125701904 ;  /* 0x3e22f9831e767820 */ /* 0x000fe4000040c000 */
[----:B------:R-:W-:Y:S01]  /*53a0*/  FMUL.FTZ R30, R105, R96 ;  /* 0x00000060691e7220 */ /* 0x000fe20000410000 */
[----:B------:R-:W-:Y:S01]  /*53b0*/  SHF.L.U32 R28, R101, 0x2, RZ ;  /* 0x00000002651c7819 */ /* 0x000fe200000006ff */
[----:B------:R0:W-:Y:S08]  /*53c0*/  MUFU.EX2 R129, R29 ;  /* 0x0000001d00817308 */ /* 0x0001f00000000800 */
[----:B------:R-:W1:Y:S01]  /*53d0*/  MUFU.EX2 R133, R30 ;  /* 0x0000001e00857308 */ /* 0x000e620000000800 */
[----:B0-----:R-:W-:-:S04]  /*53e0*/  LOP3.LUT R29, R28, 0xffffff80, RZ, 0xc0, !PT ;  /* 0xffffff801c1d7812 */ /* 0x001fc800078ec0ff */
[----:B------:R-:W-:-:S03]  /*53f0*/  IADD3 R29, R29, R102, RZ ;  /* 0x000000661d1d7210 */ /* 0x000fc60007ffe0ff */
[----:B------:R0:W-:Y:S01]  /*5400*/  MUFU.COS R143, R106 ;  /* 0x0000006a008f7308 */ /* 0x0001e20000000000 */
[C---:B------:R-:W-:Y:S01]  /*5410*/  FMUL.FTZ R28, R105.reuse, R90 ;  /* 0x0000005a691c7220 */ /* 0x040fe20000410000 */
[----:B---3--:R3:W-:Y:S06]  /*5420*/  STS.128 [R29.X16], R12 ;  /* 0x0000000c1d007388 */ /* 0x0087ec000000cc00 */
[----:B------:R-:W-:Y:S01]  /*5430*/  MUFU.SIN R140, R112 ;  /* 0x00000070008c7308 */ /* 0x000fe20000000400 */
[----:B0-----:R-:W-:Y:S02]  /*5440*/  FMUL.FTZ R106, R105, R95 ;  /* 0x0000005f696a7220 */ /* 0x001fe40000410000 */
[----:B-1----:R-:W-:-:S05]  /*5450*/  FMUL.FTZ R134, R133, R134 ;  /* 0x0000008685867220 */ /* 0x002fca0000410000 */
[----:B------:R-:W0:Y:S01]  /*5460*/  MUFU.EX2 R106, R106 ;  /* 0x0000006a006a7308 */ /* 0x000e220000000800 */
[----:B---3--:R-:W-:Y:S02]  /*5470*/  FMUL.FTZ R12, R105, R88 ;  /* 0x00000058690c7220 */ /* 0x008fe40000410000 */
[----:B------:R-:W-:Y:S01]  /*5480*/  FMUL.FTZ R133, R133, R32 ;  /* 0x0000002085857220 */ /* 0x000fe20000410000 */
[----:B----4-:R1:W-:Y:S04]  /*5490*/  STS.128 [R29.X16+0x200], R16 ;  /* 0x000200101d007388 */ /* 0x0103e8000000cc00 */
[----:B------:R-:W3:Y:S01]  /*54a0*/  MUFU.EX2 R28, R28 ;  /* 0x0000001c001c7308 */ /* 0x000ee20000000800 */
[----:B------:R-:W-:-:S07]  /*54b0*/  FMUL.FTZ R15, RZ, R133 ;  /* 0x00000085ff0f7220 */ /* 0x000fce0000410000 */
[----:B------:R-:W4:Y:S01]  /*54c0*/  MUFU.EX2 R12, R12 ;  /* 0x0000000c000c7308 */ /* 0x000f220000000800 */
[C---:B-1----:R-:W-:Y:S02]  /*54d0*/  FMUL.FTZ R17, R208.reuse, R133 ;  /* 0x00000085d0117220 */ /* 0x042fe40000410000 */
[-C--:B------:R-:W-:Y:S02]  /*54e0*/  FFMA.FTZ R16, R208, R134.reuse, -R15 ;  /* 0x00000086d0107223 */ /* 0x080fe4000001080f */
[----:B------:R-:W-:Y:S01]  /*54f0*/  FFMA.FTZ R17, RZ, R134, R17 ;  /* 0x00000086ff117223 */ /* 0x000fe20000010011 */
[----:B------:R-:W-:Y:S01]  /*5500*/  @!P0 IADD3 R116, R116, -0x2, RZ ;  /* 0xfffffffe74748810 */ /* 0x000fe20007ffe0ff */
[----:B0-----:R-:W-:Y:S02]  /*5510*/  FMUL.FTZ R131, R106, R131 ;  /* 0x000000836a837220 */ /* 0x001fe40000410000 */
[----:B------:R-:W-:Y:S02]  /*5520*/  FADD.FTZ R17, RZ, R17 ;  /* 0x00000011ff117221 */ /* 0x000fe40000010000 */
[----:B------:R-:W-:Y:S01]  /*5530*/  FADD.FTZ R16, R205, R16 ;  /* 0x00000010cd107221 */ /* 0x000fe20000010000 */
[----:B------:R0:W-:Y:S01]  /*5540*/  STS.128 [R29.X16+0x400], R20 ;  /* 0x000400141d007388 */ /* 0x0001e2000000cc00 */
[----:B------:R-:W-:Y:S01]  /*5550*/  FMUL.FTZ R110, R105, R93 ;  /* 0x0000005d696e7220 */ /* 0x000fe20000410000 */
[----:B------:R1:W-:Y:S01]  /*5560*/  MUFU.COS R142, R112 ;  /* 0x00000070008e7308 */ /* 0x0003e20000000000 */
[----:B------:R-:W-:-:S02]  /*5570*/  @!P0 IMAD R144, R116, R147, UR7 ;  /* 0x0000000774908e24 */ /* 0x000fc4000f8e0293 */
[C---:B------:R-:W-:Y:S02]  /*5580*/  FMUL.FTZ R114, R105.reuse, R91 ;  /* 0x0000005b69727220 */ /* 0x040fe40000410000 */
[C---:B------:R-:W-:Y:S02]  /*5590*/  FMUL.FTZ R116, R105.reuse, R89 ;  /* 0x0000005969747220 */ /* 0x040fe40000410000 */
[----:B------:R-:W-:Y:S01]  /*55a0*/  FMUL.FTZ R132, R106, R107 ;  /* 0x0000006b6a847220 */ /* 0x000fe20000410000 */
[----:B------:R-:W-:Y:S01]  /*55b0*/  MUFU.SIN R109, R118 ;  /* 0x00000076006d7308 */ /* 0x000fe20000000400 */
[----:B-1----:R-:W-:Y:S02]  /*55c0*/  FMUL.FTZ R112, R105, R92 ;  /* 0x0000005c69707220 */ /* 0x002fe40000410000 */
[C---:B------:R-:W-:Y:S01]  /*55d0*/  FMUL.FTZ R19, R131.reuse, R17 ;  /* 0x0000001183137220 */ /* 0x040fe20000410000 */
[----:B0-----:R-:W-:Y:S01]  /*55e0*/  HADD2.F32 R22, -RZ, R9.H0_H0 ;  /* 0x20000009ff167230 */ /* 0x001fe20000004100 */
[----:B------:R-:W-:-:S03]  /*55f0*/  FMUL.FTZ R20, R131, R16 ;  /* 0x0000001083147220 */ /* 0x000fc60000410000 */
[----:B------:R0:W-:Y:S01]  /*5600*/  MUFU.COS R107, R118 ;  /* 0x00000076006b7308 */ /* 0x0001e20000000000 */
[----:B---3--:R-:W-:Y:S02]  /*5610*/  FMUL.FTZ R122, R28, R117 ;  /* 0x000000751c7a7220 */ /* 0x008fe40000410000 */
[C---:B------:R-:W-:Y:S02]  /*5620*/  FMUL.FTZ R13, R105.reuse, R87 ;  /* 0x00000057690d7220 */ /* 0x040fe40000410000 */
[C---:B------:R-:W-:Y:S02]  /*5630*/  FMUL.FTZ R14, R105.reuse, R86 ;  /* 0x00000056690e7220 */ /* 0x040fe40000410000 */
[C---:B----4-:R-:W-:Y:S02]  /*5640*/  FMUL.FTZ R117, R12.reuse, R137 ;  /* 0x000000890c757220 */ /* 0x050fe40000410000 */
[----:B0-----:R-:W-:Y:S01]  /*5650*/  FMUL.FTZ R118, R12, R139 ;  /* 0x0000008b0c767220 */ /* 0x001fe20000410000 */
[----:B------:R-:W0:Y:S01]  /*5660*/  MUFU.EX2 R110, R110 ;  /* 0x0000006e006e7308 */ /* 0x000e220000000800 */
[----:B------:R-:W-:-:S02]  /*5670*/  FMUL.FTZ R12, R105, R97 ;  /* 0x00000061690c7220 */ /* 0x000fc40000410000 */
[C---:B------:R-:W-:Y:S02]  /*5680*/  FFMA.FTZ R18, R132.reuse, R16, -R19 ;  /* 0x0000001084127223 */ /* 0x040fe40000010813 */
[----:B------:R-:W-:Y:S02]  /*5690*/  FFMA.FTZ R20, R132, R17, R20 ;  /* 0x0000001184147223 */ /* 0x000fe40000010014 */
[----:B------:R-:W-:Y:S01]  /*56a0*/  FMUL.FTZ R203, R22, R95 ;  /* 0x0000005f16cb7220 */ /* 0x000fe20000410000 */
[----:B------:R-:W1:Y:S01]  /*56b0*/  MUFU.EX2 R112, R112 ;  /* 0x0000007000707308 */ /* 0x000e620000000800 */
[----:B------:R-:W-:Y:S01]  /*56c0*/  FMUL.FTZ R15, R105, R85 ;  /* 0x00000055690f7220 */ /* 0x000fe20000410000 */
[----:B------:R-:W-:Y:S01]  /*56d0*/  ISETP.NE.AND P1, PT, R101, RZ, PT ;  /* 0x000000ff6500720c */ /* 0x000fe20003f25270 */
[C---:B------:R-:W-:Y:S02]  /*56e0*/  FMUL.FTZ R130, R129.reuse, R130 ;  /* 0x0000008281827220 */ /* 0x040fe40000410000 */
[----:B------:R-:W-:-:S03]  /*56f0*/  FMUL.FTZ R129, R129, R108 ;  /* 0x0000006c81817220 */ /* 0x000fc60000410000 */
[----:B------:R-:W3:Y:S01]  /*5700*/  MUFU.EX2 R114, R114 ;  /* 0x0000007200727308 */ /* 0x000ee20000000800 */
[----:B------:R-:W-:Y:S02]  /*5710*/  FADD.FTZ R18, R203, R18 ;  /* 0x00000012cb127221 */ /* 0x000fe40000010000 */
[----:B------:R-:W-:Y:S01]  /*5720*/  FADD.FTZ R20, RZ, R20 ;  /* 0x00000014ff147221 */ /* 0x000fe20000010000 */
[----:B------:R-:W-:-:S04]  /*5730*/  HFMA2.MMA R145, -RZ, RZ, 0, 1.52587890625e-05 ;  /* 0x00000100ff917435 */ /* 0x000fc800000001ff */
[----:B------:R-:W4:Y:S01]  /*5740*/  MUFU.EX2 R116, R116 ;  /* 0x0000007400747308 */ /* 0x000f220000000800 */
[----:B------:R-:W-:Y:S01]  /*5750*/  HADD2.F32 R21, -RZ, R9.H1_H1 ;  /* 0x30000009ff157230 */ /* 0x000fe20000004100 */
[----:B------:R-:W-:-:S06]  /*5760*/  FMUL.FTZ R19, R129, R18 ;  /* 0x0000001281137220 */ /* 0x000fcc0000410000 */
[----:B------:R-:W0:Y:S01]  /*5770*/  MUFU.EX2 R13, R13 ;  /* 0x0000000d000d7308 */ /* 0x000e220000000800 */
[----:B------:R-:W-:-:S07]  /*5780*/  FMUL.FTZ R17, R129, R20 ;  /* 0x0000001481117220 */ /* 0x000fce0000410000 */
        /* <DEDUP_REMOVED lines=14> */
[C---:B---3--:R-:W-:Y:S02]  /*5870*/  FMUL.FTZ R124, R114.reuse, R115 ;  /* 0x00000073727c7220 */ /* 0x048fe40000410000 */
        /* <DEDUP_REMOVED lines=25> */
[----:B------:R-:W-:Y:S02]  /*5a10*/  FMUL.FTZ R121, R28, R121 ;  /* 0x000000791c797220 */ /* 0x000fe40000410000 */
[C---:B------:R-:W-:Y:S01]  /*5a20*/  FFMA.FTZ R142, R128.reuse, R17, -R13 ;  /* 0x00000011808e7223 */ /* 0x040fe2000001080d */
[----:B------:R-:W-:Y:S01]  /*5a30*/  LDS.128 R28, [R106.X16+0x30] ;  /* 0x000030006a1c7984 */ /* 0x000fe2000000cc00 */
[----:B------:R-:W-:Y:S01]  /*5a40*/  FFMA.FTZ R139, R128, R19, R14 ;  /* 0x00000013808b7223 */ /* 0x000fe2000001000e */
[----:B------:R3:W-:Y:S01]  /*5a50*/  MUFU.COS R140, R16 ;  /* 0x00000010008c7308 */ /* 0x0007e20000000000 */
[----:B------:R-:W-:Y:S01]  /*5a60*/  HADD2.F32 R146, -RZ, R10.H0_H0 ;  /* 0x2000000aff927230 */ /* 0x000fe20000004100 */
[----:B0-----:R-:W-:Y:S01]  /*5a70*/  LDS.128 R20, [R106.X16+0x10] ;  /* 0x000010006a147984 */ /* 0x001fe2000000cc00 */
[----:B------:R-:W-:-:S03]  /*5a80*/  FADD.FTZ R139, RZ, R139 ;  /* 0x0000008bff8b7221 */ /* 0x000fc60000010000 */
[----:B---3--:R-:W0:Y:S02]  /*5a90*/  LDS.128 R16, [R106.X16] ;  /* 0x000000006a107984 */ /* 0x008e24000000cc00 */
[----:B------:R1:W3:Y:S02]  /*5aa0*/  MUFU.EX2 R135, R110 ;  /* 0x0000006e00877308 */ /* 0x0002e40000000800 */
[----:B------:R4:W-:Y:S01]  /*5ab0*/  STS.64 [R143+0x39e0], R32 ;  /* 0x0039e0208f007388 */ /* 0x0009e20000000a00 */
[----:B------:R-:W-:Y:S01]  /*5ac0*/  FMUL.FTZ R201, R146, R93 ;  /* 0x0000005d92c97220 */ /* 0x000fe20000410000 */
[----:B------:R-:W-:Y:S01]  /*5ad0*/  HFMA2.MMA R137, -RZ, RZ, 0, 9.5367431640625e-07 ;  /* 0x00000010ff897435 */ /* 0x000fe200000001ff */
[----:B------:R-:W-:Y:S02]  /*5ae0*/  FMUL.FTZ R141, R125, R139 ;  /* 0x0000008b7d8d7220 */ /* 0x000fe40000410000 */
[----:B------:R-:W-:Y:S01]  /*5af0*/  FADD.FTZ R142, R201, R142 ;  /* 0x0000008ec98e7221 */ /* 0x000fe20000010000 */
[----:B------:R-:W-:Y:S01]  /*5b00*/  HFMA2.MMA R12, -RZ, RZ, 1.875, 0 ;  /* 0x3f800000ff0c7435 */ /* 0x000fe200000001ff */
[----:B----4-:R-:W-:-:S02]  /*5b10*/  HADD2.F32 R143, -RZ, R10.H1_H1 ;  /* 0x3000000aff8f7230 */ /* 0x010fc40000004100 */
[-C--:B------:R-:W-:Y:S02]  /*5b20*/  FFMA.FTZ R141, R126, R142.reuse, -R141 ;  /* 0x0000008e7e8d7223 */ /* 0x080fe4000001088d */
[----:B------:R-:W-:Y:S02]  /*5b30*/  FMUL.FTZ R142, R125, R142 ;  /* 0x0000008e7d8e7220 */ /* 0x000fe40000410000 */
[----:B------:R-:W-:Y:S02]  /*5b40*/  FMUL.FTZ R200, R143, R92 ;  /* 0x0000005c8fc87220 */ /* 0x000fe40000410000 */
[C---:B-1----:R-:W-:Y:S02]  /*5b50*/  FMUL.FTZ R110, R108.reuse, R107 ;  /* 0x0000006b6c6e7220 */ /* 0x042fe40000410000 */
[----:B------:R-:W-:Y:S02]  /*5b60*/  FMUL.FTZ R109, R108, R109 ;  /* 0x0000006d6c6d7220 */ /* 0x000fe40000410000 */
[----:B---3--:R-:W-:-:S02]  /*5b70*/  FMUL.FTZ R108, R135, R140 ;  /* 0x0000008c876c7220 */ /* 0x008fc40000410000 */
[----:B------:R-:W-:Y:S01]  /*5b80*/  FMUL.FTZ R107, R135, R138 ;  /* 0x0000008a876b7220 */ /* 0x000fe20000410000 */
[----:B------:R-:W-:Y:S01]  /*5b90*/  MOV R13, RZ ;  /* 0x000000ff000d7202 */ /* 0x000fe20000000f00 */
[----:B------:R-:W-:Y:S01]  /*5ba0*/  FMUL.FTZ R135, R33, R133 ;  /* 0x0000008521877220 */ /* 0x000fe20000410000 */
[----:B------:R-:W-:Y:S01]  /*5bb0*/  CS2R R14, SRZ ;  /* 0x00000000000e7805 */ /* 0x000fe2000001ff00 */
[----:B------:R-:W-:Y:S02]  /*5bc0*/  FFMA.FTZ R142, R126, R139, R142 ;  /* 0x0000008b7e8e7223 */ /* 0x000fe4000001008e */
[----:B------:R-:W-:Y:S02]  /*5bd0*/  FADD.FTZ R141, R200, R141 ;  /* 0x0000008dc88d7221 */ /* 0x000fe40000010000 */
[----:B------:R-:W-:Y:S01]  /*5be0*/  @!P0 IMAD.WIDE R136, R144, R137, UR10 ;  /* 0x0000000a90888e25 */ /* 0x000fe2000f8e0289 */
[----:B------:R-:W-:Y:S03]  /*5bf0*/  BAR.SYNC.DEFER_BLOCKING 0x0 ;  /* 0x0000000000007b1d */ /* 0x000fe60000010000 */
[----:B------:R-:W-:-:S02]  /*5c00*/  FMUL.FTZ R106, R32, R133 ;  /* 0x00000085206a7220 */ /* 0x000fc40000410000 */
[-C--:B------:R-:W-:Y:S02]  /*5c10*/  FFMA.FTZ R135, R32, R134.reuse, -R135 ;  /* 0x0000008620877223 */ /* 0x080fe40000010887 */
[----:B------:R-:W-:Y:S02]  /*5c20*/  FADD.FTZ R142, RZ, R142 ;  /* 0x0000008eff8e7221 */ /* 0x000fe40000010000 */
[----:B------:R-:W-:Y:S01]  /*5c30*/  FMUL.FTZ R139, R123, R141 ;  /* 0x0000008d7b8b7220 */ /* 0x000fe20000410000 */
[----:B------:R-:W-:Y:S01]  /*5c40*/  HADD2.F32 R138, -RZ, R11.H0_H0 ;  /* 0x2000000bff8a7230 */ /* 0x000fe20000004100 */
[----:B------:R-:W-:Y:S02]  /*5c50*/  FFMA.FTZ R106, R33, R134, R106 ;  /* 0x00000086216a7223 */ /* 0x000fe4000001006a */
[----:B------:R-:W-:Y:S02]  /*5c60*/  FFMA.FTZ R139, R124, R142, R139 ;  /* 0x0000008e7c8b7223 */ /* 0x000fe4000001008b */
[----:B------:R-:W-:-:S02]  /*5c70*/  FMUL.FTZ R199, R138, R91 ;  /* 0x0000005b8ac77220 */ /* 0x000fc40000410000 */
[----:B------:R-:W-:Y:S01]  /*5c80*/  FADD.FTZ R139, RZ, R139 ;  /* 0x0000008bff8b7221 */ /* 0x000fe20000010000 */
[----:B------:R1:W5:Y:S01]  /*5c90*/  @!P0 LDG.E.128 R12, [R136.64] ;  /* 0x00000022880c8981 */ /* 0x000362000c1e1d00 */
[----:B------:R-:W-:Y:S01]  /*5ca0*/  HADD2.F32 R143, -RZ, R11.H1_H1 ;  /* 0x3000000bff8f7230 */ /* 0x000fe20000004100 */
[----:B-1----:R-:W-:Y:S02]  /*5cb0*/  FMUL.FTZ R137, R131, R135 ;  /* 0x0000008783897220 */ /* 0x002fe40000410000 */
[----:B------:R-:W-:Y:S02]  /*5cc0*/  FMUL.FTZ R136, R123, R142 ;  /* 0x0000008e7b887220 */ /* 0x000fe40000410000 */
[-C--:B------:R-:W-:Y:S02]  /*5cd0*/  FFMA.FTZ R137, R132, R106.reuse, R137 ;  /* 0x0000006a84897223 */ /* 0x080fe40000010089 */
[----:B------:R-:W-:Y:S02]  /*5ce0*/  FFMA.FTZ R136, R124, R141, -R136 ;  /* 0x0000008d7c887223 */ /* 0x000fe40000010888 */
[----:B------:R-:W-:-:S02]  /*5cf0*/  FMUL.FTZ R106, R131, R106 ;  /* 0x0000006a836a7220 */ /* 0x000fc40000410000 */
[----:B------:R-:W-:Y:S02]  /*5d00*/  FADD.FTZ R136, R199, R136 ;  /* 0x00000088c7887221 */ /* 0x000fe40000010000 */
[----:B------:R-:W-:Y:S02]  /*5d10*/  FMUL.FTZ R141, R121, R139 ;  /* 0x0000008b798d7220 */ /* 0x000fe40000410000 */
[----:B------:R-:W-:Y:S02]  /*5d20*/  FFMA.FTZ R106, R132, R135, -R106 ;  /* 0x00000087846a7223 */ /* 0x000fe4000001086a */
[----:B------:R-:W-:Y:S02]  /*5d30*/  FMUL.FTZ R135, R129, R137 ;  /* 0x0000008981877220 */ /* 0x000fe40000410000 */
[-C--:B------:R-:W-:Y:S02]  /*5d40*/  FMUL.FTZ R138, R121, R136.reuse ;  /* 0x00000088798a7220 */ /* 0x080fe40000410000 */
[----:B------:R-:W-:-:S02]  /*5d50*/  FFMA.FTZ R141, R122, R136, -R141 ;  /* 0x000000887a8d7223 */ /* 0x000fc4000001088d */
[----:B------:R-:W-:Y:S02]  /*5d60*/  FMUL.FTZ R198, R143, R90 ;  /* 0x0000005a8fc67220 */ /* 0x000fe40000410000 */
[-C--:B------:R-:W-:Y:S02]  /*5d70*/  FFMA.FTZ R135, R130, R106.reuse, -R135 ;  /* 0x0000006a82877223 */ /* 0x080fe40000010887 */
[----:B------:R-:W-:Y:S02]  /*5d80*/  FMUL.FTZ R106, R129, R106 ;  /* 0x0000006a816a7220 */ /* 0x000fe40000410000 */
[----:B------:R-:W-:Y:S02]  /*5d90*/  FFMA.FTZ R138, R122, R139, R138 ;  /* 0x0000008b7a8a7223 */ /* 0x000fe4000001008a */
[----:B------:R-:W-:Y:S02]  /*5da0*/  FADD.FTZ R141, R198, R141 ;  /* 0x0000008dc68d7221 */ /* 0x000fe40000010000 */
[----:B------:R-:W-:-:S02]  /*5db0*/  FFMA.FTZ R106, R130, R137, R106 ;  /* 0x00000089826a7223 */ /* 0x000fc4000001006a */
[----:B------:R-:W-:Y:S02]  /*5dc0*/  FADD.FTZ R138, RZ, R138 ;  /* 0x0000008aff8a7221 */ /* 0x000fe40000010000 */
[----:B------:R-:W-:Y:S01]  /*5dd0*/  FMUL.FTZ R143, R119, R141 ;  /* 0x0000008d778f7220 */ /* 0x000fe20000410000 */
[----:B------:R-:W-:Y:S01]  /*5de0*/  HADD2.F32 R142, -RZ, R4.H0_H0 ;  /* 0x20000004ff8e7230 */ /* 0x000fe20000004100 */
[----:B------:R-:W-:Y:S02]  /*5df0*/  FMUL.FTZ R136, R127, R106 ;  /* 0x0000006a7f887220 */ /* 0x000fe40000410000 */
[-C--:B------:R-:W-:Y:S02]  /*5e00*/  FMUL.FTZ R139, R119, R138.reuse ;  /* 0x0000008a778b7220 */ /* 0x080fe40000410000 */
[----:B------:R-:W-:Y:S02]  /*5e10*/  FFMA.FTZ R143, R120, R138, R143 ;  /* 0x0000008a788f7223 */ /* 0x000fe4000001008f */
        /* <DEDUP_REMOVED lines=8> */
[----:B------:R-:W-:Y:S02]  /*5ea0*/  FMUL.FTZ R139, R117, R143 ;  /* 0x0000008f758b7220 */ /* 0x000fe40000410000 */
[-C--:B------:R-:W-:Y:S02]  /*5eb0*/  FMUL.FTZ R135, R125, R137.reuse ;  /* 0x000000897d877220 */ /* 0x080fe40000410000 */
[----:B------:R-:W-:Y:S02]  /*5ec0*/  FFMA.FTZ R138, R126, R137, R138 ;  /* 0x000000897e8a7223 */ /* 0x000fe4000001008a */
[-C--:B------:R-:W-:Y:S02]  /*5ed0*/  FFMA.FTZ R139, R118, R140.reuse, -R139 ;  /* 0x0000008c768b7223 */ /* 0x080fe4000001088b */
[----:B------:R-:W-:Y:S01]  /*5ee0*/  FMUL.FTZ R140, R117, R140 ;  /* 0x0000008c758c7220 */ /* 0x000fe20000410000 */
[----:B------:R-:W-:Y:S01]  /*5ef0*/  HADD2.F32 R137, -RZ, R4.H1_H1 ;  /* 0x30000004ff897230 */ /* 0x000fe20000004100 */
[----:B------:R-:W-:-:S02]  /*5f00*/  FFMA.FTZ R135, R126, R136, -R135 ;  /* 0x000000887e877223 */ /* 0x000fc40000010887 */
[C---:B------:R-:W-:Y:S02]  /*5f10*/  FMUL.FTZ R136, R123.reuse, R138 ;  /* 0x0000008a7b887220 */ /* 0x040fe40000410000 */
[----:B------:R-:W-:Y:S02]  /*5f20*/  FFMA.FTZ R140, R118, R143, R140 ;  /* 0x0000008f768c7223 */ /* 0x000fe4000001008c */
[-C--:B------:R-:W-:Y:S02]  /*5f30*/  FFMA.FTZ R136, R124, R135.reuse, -R136 ;  /* 0x000000877c887223 */ /* 0x080fe40000010888 */
[----:B------:R-:W-:Y:S02]  /*5f40*/  FMUL.FTZ R135, R123, R135 ;  /* 0x000000877b877220 */ /* 0x000fe40000410000 */
[----:B------:R-:W-:Y:S02]  /*5f50*/  FMUL.FTZ R196, R137, R88 ;  /* 0x0000005889c47220 */ /* 0x000fe40000410000 */
[----:B------:R-:W-:-:S02]  /*5f60*/  FADD.FTZ R140, RZ, R140 ;  /* 0x0000008cff8c7221 */ /* 0x000fc40000010000 */
[----:B------:R-:W-:Y:S02]  /*5f70*/  FFMA.FTZ R135, R124, R138, R135 ;  /* 0x0000008a7c877223 */ /* 0x000fe40000010087 */
[----:B------:R-:W-:Y:S02]  /*5f80*/  FADD.FTZ R139, R196, R139 ;  /* 0x0000008bc48b7221 */ /* 0x000fe40000010000 */
[C---:B------:R-:W-:Y:S01]  /*5f90*/  FMUL.FTZ R138, R115.reuse, R140 ;  /* 0x0000008c738a7220 */ /* 0x040fe20000410000 */
[----:B------:R-:W-:Y:S01]  /*5fa0*/  HADD2.F32 R146, -RZ, R5.H0_H0 ;  /* 0x20000005ff927230 */ /* 0x000fe20000004100 */
[----:B------:R-:W-:Y:S02]  /*5fb0*/  FMUL.FTZ R106, R82, UR40 ;  /* 0x00000028526a7c20 */ /* 0x000fe40008410000 */
[-C--:B------:R-:W-:Y:S02]  /*5fc0*/  FMUL.FTZ R141, R115, R139.reuse ;  /* 0x0000008b738d7220 */ /* 0x080fe40000410000 */
[----:B------:R-:W-:-:S02]  /*5fd0*/  FFMA.FTZ R142, R116, R139, -R138 ;  /* 0x0000008b748e7223 */ /* 0x000fc4000001088a */
[----:B------:R-:W-:Y:S02]  /*5fe0*/  FMUL.FTZ R105, R105, R82 ;  /* 0x0000005269697220 */ /* 0x000fe40000410000 */
[C---:B------:R-:W-:Y:S02]  /*5ff0*/  FMUL.FTZ R138, R121.reuse, R136 ;  /* 0x00000088798a7220 */ /* 0x040fe40000410000 */
[----:B------:R-:W-:Y:S02]  /*6000*/  FMUL.RZ R144, R106, 0.15915493667125701904 ;  /* 0x3e22f9836a907820 */ /* 0x000fe4000040c000 */
[----:B------:R-:W-:Y:S02]  /*6010*/  FMUL.FTZ R137, R121, R135 ;  /* 0x0000008779897220 */ /* 0x000fe40000410000 */
[----:B------:R-:W-:Y:S02]  /*6020*/  FFMA.FTZ R141, R116, R140, R141 ;  /* 0x0000008c748d7223 */ /* 0x000fe4000001008d */
[----:B------:R-:W-:-:S02]  /*6030*/  FMUL.FTZ R195, R146, R87 ;  /* 0x0000005792c37220 */ /* 0x000fc40000410000 */
[C---:B------:R-:W-:Y:S01]  /*6040*/  FFMA.FTZ R138, R122.reuse, R135, R138 ;  /* 0x000000877a8a7223 */ /* 0x040fe2000001008a */
[----:B------:R-:W-:Y:S01]  /*6050*/  MUFU.COS R106, R144 ;  /* 0x00000090006a7308 */ /* 0x000fe20000000000 */
[----:B------:R-:W-:Y:S02]  /*6060*/  FFMA.FTZ R137, R122, R136, -R137 ;  /* 0x000000887a897223 */ /* 0x000fe40000010889 */
[----:B------:R-:W-:Y:S01]  /*6070*/  FADD.FTZ R141, RZ, R141 ;  /* 0x0000008dff8d7221 */ /* 0x000fe20000010000 */
[----:B------:R-:W-:Y:S01]  /*6080*/  HADD2.F32 R145, -RZ, R5.H1_H1 ;  /* 0x30000005ff917230 */ /* 0x000fe20000004100 */
[----:B------:R-:W-:-:S03]  /*6090*/  FADD.FTZ R142, R195, R142 ;  /* 0x0000008ec38e7221 */ /* 0x000fc60000010000 */
[----:B------:R-:W1:Y:S01]  /*60a0*/  MUFU.EX2 R105, R105 ;  /* 0x0000006900697308 */ /* 0x000e620000000800 */
[----:B------:R-:W-:Y:S02]  /*60b0*/  FMUL.FTZ R135, R119, R138 ;  /* 0x0000008a77877220 */ /* 0x000fe40000410000 */
[----:B------:R-:W-:-:S05]  /*60c0*/  FMUL.FTZ R143, R113, R141 ;  /* 0x0000008d718f7220 */ /* 0x000fca0000410000 */
[----:B------:R-:W3:Y:S01]  /*60d0*/  MUFU.SIN R136, R144 ;  /* 0x0000009000887308 */ /* 0x000ee20000000400 */
        /* <DEDUP_REMOVED lines=12> */
[----:B-1----:R-:W-:Y:S02]  /*61a0*/  FMUL.FTZ R106, R105, R106 ;  /* 0x0000006a696a7220 */ /* 0x002fe40000410000 */
[----:B------:R-:W-:Y:S02]  /*61b0*/  FMUL.FTZ R141, R111, R143 ;  /* 0x0000008f6f8d7220 */ /* 0x000fe40000410000 */
[----:B---3--:R-:W-:Y:S01]  /*61c0*/  FMUL.FTZ R105, R105, R136 ;  /* 0x0000008869697220 */ /* 0x008fe20000410000 */
        /* <DEDUP_REMOVED lines=15> */
[-C--:B------:R-:W-:Y:S01]  /*62c0*/  FMUL.FTZ R139, R113, R135.reuse ;  /* 0x00000087718b7220 */ /* 0x080fe20000410000 */
[----:B------:R-:W-:Y:S01]  /*62d0*/  HADD2.F32 R145, -RZ, R6.H1_H1 ;  /* 0x30000006ff917230 */ /* 0x000fe20000004100 */
[C---:B------:R-:W-:Y:S01]  /*62e0*/  FFMA.FTZ R137, R114.reuse, R135, -R137 ;  /* 0x0000008772897223 */ /* 0x040fe20000010889 */
[----:B--2---:R1:W2:Y:S01]  /*62f0*/  R2UR UR43, R3 ;  /* 0x00000000032b73c2 */ /* 0x0042a200000e0000 */
[----:B------:R-:W-:-:S02]  /*6300*/  FFMA.FTZ R139, R114, R136, R139 ;  /* 0x00000088728b7223 */ /* 0x000fc4000001008b */
[----:B------:R-:W-:Y:S02]  /*6310*/  FMUL.FTZ R136, R111, R137 ;  /* 0x000000896f887220 */ /* 0x000fe40000410000 */
[----:B------:R-:W-:-:S03]  /*6320*/  FMUL.FTZ R140, R109, R138 ;  /* 0x0000008a6d8c7220 */ /* 0x000fc60000410000 */
[----:B------:R3:W4:Y:S01]  /*6330*/  R2UR UR42, R2 ;  /* 0x00000000022a73c2 */ /* 0x00072200000e0000 */
[----:B------:R-:W-:Y:S02]  /*6340*/  FMUL.FTZ R192, R145, R84 ;  /* 0x0000005491c07220 */ /* 0x000fe40000410000 */
[-C--:B------:R-:W-:Y:S02]  /*6350*/  FMUL.FTZ R135, R111, R139.reuse ;  /* 0x0000008b6f877220 */ /* 0x080fe40000410000 */
[----:B------:R-:W-:Y:S02]  /*6360*/  FFMA.FTZ R136, R112, R139, R136 ;  /* 0x0000008b70887223 */ /* 0x000fe40000010088 */
[----:B------:R-:W-:Y:S02]  /*6370*/  FFMA.FTZ R140, R110, R141, R140 ;  /* 0x0000008d6e8c7223 */ /* 0x000fe4000001008c */
[----:B------:R-:W-:Y:S02]  /*6380*/  FADD.FTZ R143, R192, R143 ;  /* 0x0000008fc08f7221 */ /* 0x000fe40000010000 */
[----:B------:R-:W-:-:S02]  /*6390*/  FFMA.FTZ R135, R112, R137, -R135 ;  /* 0x0000008970877223 */ /* 0x000fc40000010887 */
[----:B------:R-:W-:Y:S02]  /*63a0*/  FMUL.FTZ R137, R109, R136 ;  /* 0x000000886d897220 */ /* 0x000fe40000410000 */
[----:B------:R-:W-:Y:S02]  /*63b0*/  FADD.FTZ R140, RZ, R140 ;  /* 0x0000008cff8c7221 */ /* 0x000fe40000010000 */
[----:B------:R-:W-:Y:S02]  /*63c0*/  FMUL.FTZ R141, R107, R143 ;  /* 0x0000008f6b8d7220 */ /* 0x000fe40000410000 */
[-C--:B------:R-:W-:Y:S02]  /*63d0*/  FMUL.FTZ R139, R109, R135.reuse ;  /* 0x000000876d8b7220 */ /* 0x080fe40000410000 */
[----:B------:R-:W-:Y:S02]  /*63e0*/  FFMA.FTZ R137, R110, R135, -R137 ;  /* 0x000000876e897223 */ /* 0x000fe40000010889 */
[----:B------:R-:W-:-:S02]  /*63f0*/  FMUL.FTZ R138, R107, R140 ;  /* 0x0000008c6b8a7220 */ /* 0x000fc40000410000 */
[----:B------:R-:W-:Y:S01]  /*6400*/  FFMA.FTZ R141, R108, R140, R141 ;  /* 0x0000008c6c8d7223 */ /* 0x000fe2000001008d */
[----:B------:R-:W-:Y:S01]  /*6410*/  HADD2.F32 R140, -RZ, R7.H0_H0 ;  /* 0x20000007ff8c7230 */ /* 0x000fe20000004100 */
[----:B------:R-:W-:Y:S01]  /*6420*/  FFMA.FTZ R139, R110, R136, R139 ;  /* 0x000000886e8b7223 */ /* 0x000fe2000001008b */
[----:B0-----:R-:W-:Y:S01]  /*6430*/  HADD2.F32 R147, -RZ, R17.H1_H1 ;  /* 0x30000011ff937230 */ /* 0x001fe20000004100 */
[C---:B------:R-:W-:Y:S02]  /*6440*/  FMUL.FTZ R136, R107.reuse, R137 ;  /* 0x000000896b887220 */ /* 0x040fe40000410000 */
[----:B------:R-:W-:Y:S01]  /*6450*/  FMUL.FTZ R135, R107, R139 ;  /* 0x0000008b6b877220 */ /* 0x000fe20000410000 */
[--C-:B------:R-:W-:Y:S01]  /*6460*/  HADD2.F32 R148, -RZ, R19.reuse.H0_H0 ;  /* 0x20000013ff947230 */ /* 0x100fe20000004100 */
[----:B------:R-:W-:Y:S01]  /*6470*/  FFMA.FTZ R138, R108, R143, -R138 ;  /* 0x0000008f6c8a7223 */ /* 0x000fe2000001088a */
[----:B------:R-:W-:Y:S01]  /*6480*/  HADD2.F32 R151, -RZ, R19.H1_H1 ;  /* 0x30000013ff977230 */ /* 0x000fe20000004100 */
[----:B------:R-:W-:-:S02]  /*6490*/  FMUL.FTZ R191, R140, R83 ;  /* 0x000000538cbf7220 */ /* 0x000fc40000410000 */
[C---:B---3--:R-:W-:Y:S01]  /*64a0*/  FFMA.FTZ R2, R108.reuse, R139, R136 ;  /* 0x0000008b6c027223 */ /* 0x048fe20000010088 */
[----:B------:R-:W-:Y:S01]  /*64b0*/  HADD2.F32 R136, -RZ, R17.H0_H0 ;  /* 0x20000011ff887230 */ /* 0x000fe20000004100 */
[----:B-1----:R-:W-:Y:S01]  /*64c0*/  FFMA.FTZ R3, R108, R137, -R135 ;  /* 0x000000896c037223 */ /* 0x002fe20000010887 */
[--C-:B------:R-:W-:Y:S01]  /*64d0*/  HADD2.F32 R137, -RZ, R16.reuse.H1_H1 ;  /* 0x30000010ff897230 */ /* 0x100fe20000004100 */
[C---:B--2---:R-:W-:Y:S02]  /*64e0*/  FMUL.FTZ R19, R147.reuse, UR43 ;  /* 0x0000002b93137c20 */ /* 0x044fe40008410000 */
[----:B----4-:R-:W-:Y:S02]  /*64f0*/  FMUL.FTZ R139, R147, UR42 ;  /* 0x0000002a938b7c20 */ /* 0x010fe40008410000 */
[----:B------:R-:W-:Y:S01]  /*6500*/  FADD.FTZ R138, R191, R138 ;  /* 0x0000008abf8a7221 */ /* 0x000fe20000010000 */
[----:B------:R-:W-:Y:S01]  /*6510*/  HADD2.F32 R135, -RZ, R16.H0_H0 ;  /* 0x20000010ff877230 */ /* 0x000fe20000004100 */
[----:B------:R-:W-:-:S02]  /*6520*/  FADD.FTZ R142, R80, R80 ;  /* 0x00000050508e7221 */ /* 0x000fc40000010000 */
[C---:B------:R-:W-:Y:S01]  /*6530*/  FFMA.FTZ R19, R136.reuse, UR42, -R19 ;  /* 0x0000002a88137c23 */ /* 0x040fe20008010813 */
[--C-:B------:R-:W-:Y:S01]  /*6540*/  HADD2.F32 R146, -RZ, R18.reuse.H0_H0 ;  /* 0x20000012ff927230 */ /* 0x100fe20000004100 */
[----:B------:R-:W-:Y:S01]  /*6550*/  FADD.FTZ R141, RZ, R141 ;  /* 0x0000008dff8d7221 */ /* 0x000fe20000010000 */
[----:B------:R-:W-:Y:S01]  /*6560*/  HADD2.F32 R149, -RZ, R18.H1_H1 ;  /* 0x30000012ff957230 */ /* 0x000fe20000004100 */
[----:B------:R-:W-:Y:S02]  /*6570*/  FFMA.FTZ R139, R136, UR43, R139 ;  /* 0x0000002b888b7c23 */ /* 0x000fe4000801008b */
[----:B------:R-:W-:Y:S02]  /*6580*/  FMUL.FTZ R185, R105, R138 ;  /* 0x0000008a69b97220 */ /* 0x000fe40000410000 */
[C---:B------:R-:W-:Y:S02]  /*6590*/  FMUL.FTZ R16, R137.reuse, UR43 ;  /* 0x0000002b89107c20 */ /* 0x040fe40008410000 */
[----:B------:R-:W-:-:S02]  /*65a0*/  FMUL.FTZ R18, R137, UR42 ;  /* 0x0000002a89127c20 */ /* 0x000fc40008410000 */
[C---:B------:R-:W-:Y:S02]  /*65b0*/  FMUL.FTZ R143, R142.reuse, R19 ;  /* 0x000000138e8f7220 */ /* 0x040fe40000410000 */
[----:B------:R-:W-:Y:S02]  /*65c0*/  FMUL.FTZ R187, R105, R141 ;  /* 0x0000008d69bb7220 */ /* 0x000fe40000410000 */
[----:B------:R-:W-:Y:S02]  /*65d0*/  FMUL.FTZ R142, R142, R139 ;  /* 0x0000008b8e8e7220 */ /* 0x000fe40000410000 */
[----:B------:R-:W-:Y:S02]  /*65e0*/  FFMA.FTZ R185, R106, R141, R185 ;  /* 0x0000008d6ab97223 */ /* 0x000fe400000100b9 */
[----:B------:R-:W-:Y:S02]  /*65f0*/  FADD.FTZ R144, R81, R81 ;  /* 0x0000005151907221 */ /* 0x000fe40000010000 */
[----:B------:R-:W-:-:S02]  /*6600*/  FFMA.FTZ R145, R135, UR42, -R16 ;  /* 0x0000002a87917c23 */ /* 0x000fc40008010810 */
[----:B------:R-:W-:Y:S02]  /*6610*/  FMUL.FTZ R139, R151, UR43 ;  /* 0x0000002b978b7c20 */ /* 0x000fe40008410000 */
[----:B------:R-:W-:Y:S02]  /*6620*/  FFMA.FTZ R17, R135, UR43, R18 ;  /* 0x0000002b87117c23 */ /* 0x000fe40008010012 */
[----:B------:R-:W-:Y:S02]  /*6630*/  FMUL.FTZ R141, R151, UR42 ;  /* 0x0000002a978d7c20 */ /* 0x000fe40008410000 */
[----:B------:R-:W-:Y:S02]  /*6640*/  FFMA.FTZ R187, R106, R138, -R187 ;  /* 0x0000008a6abb7223 */ /* 0x000fe400000108bb */
[----:B------:R-:W-:Y:S02]  /*6650*/  FMUL.FTZ R145, R144, R145 ;  /* 0x0000009190917220 */ /* 0x000fe40000410000 */
[----:B------:R-:W-:-:S02]  /*6660*/  FADD.FTZ R138, R78, R78 ;  /* 0x0000004e4e8a7221 */ /* 0x000fc40000010000 */
[----:B------:R-:W-:Y:S02]  /*6670*/  FFMA.FTZ R139, R148, UR42, -R139 ;  /* 0x0000002a948b7c23 */ /* 0x000fe4000801088b */
[----:B------:R-:W-:Y:S02]  /*6680*/  FMUL.FTZ R144, R144, R17 ;  /* 0x0000001190907220 */ /* 0x000fe40000410000 */
[----:B------:R-:W-:Y:S02]  /*6690*/  FFMA.FTZ R153, R148, UR43, R141 ;  /* 0x0000002b94997c23 */ /* 0x000fe4000801008d */
[C---:B------:R-:W-:Y:S02]  /*66a0*/  FMUL.FTZ R17, R149.reuse, UR43 ;  /* 0x0000002b95117c20 */ /* 0x040fe40008410000 */
[----:B------:R-:W-:Y:S02]  /*66b0*/  FMUL.FTZ R19, R149, UR42 ;  /* 0x0000002a95137c20 */ /* 0x000fe40008410000 */
[----:B------:R-:W-:-:S02]  /*66c0*/  FMUL.FTZ R139, R138, R139 ;  /* 0x0000008b8a8b7220 */ /* 0x000fc40000410000 */
[----:B------:R-:W-:Y:S01]  /*66d0*/  FMUL.FTZ R138, R138, R153 ;  /* 0x000000998a8a7220 */ /* 0x000fe20000410000 */
[--C-:B------:R-:W-:Y:S01]  /*66e0*/  HADD2.F32 R153, -RZ, R20.reuse.H1_H1 ;  /* 0x30000014ff997230 */ /* 0x100fe20000004100 */
[----:B------:R-:W-:Y:S02]  /*66f0*/  FADD.FTZ R140, R79, R79 ;  /* 0x0000004f4f8c7221 */ /* 0x000fe40000010000 */
[C---:B------:R-:W-:Y:S02]  /*6700*/  FFMA.FTZ R17, R146.reuse, UR42, -R17 ;  /* 0x0000002a92117c23 */ /* 0x040fe40008010811 */
[----:B------:R-:W-:Y:S01]  /*6710*/  FFMA.FTZ R19, R146, UR43, R19 ;  /* 0x0000002b92137c23 */ /* 0x000fe20008010013 */
[----:B------:R-:W-:Y:S01]  /*6720*/  HADD2.F32 R150, -RZ, R20.H0_H0 ;  /* 0x20000014ff967230 */ /* 0x000fe20000004100 */
[C---:B------:R-:W-:Y:S01]  /*6730*/  FMUL.FTZ R141, R140.reuse, R17 ;  /* 0x000000118c8d7220 */ /* 0x040fe20000410000 */
[----:B------:R-:W-:Y:S01]  /*6740*/  HADD2.F32 R163, -RZ, R21.H1_H1 ;  /* 0x30000015ffa37230 */ /* 0x000fe20000004100 */
[----:B------:R-:W-:-:S02]  /*6750*/  FMUL.FTZ R140, R140, R19 ;  /* 0x000000138c8c7220 */ /* 0x000fc40000410000 */
[C---:B------:R-:W-:Y:S02]  /*6760*/  FMUL.FTZ R17, R153.reuse, UR43 ;  /* 0x0000002b99117c20 */ /* 0x040fe40008410000 */
[----:B------:R-:W-:Y:S01]  /*6770*/  FMUL.FTZ R19, R153, UR42 ;  /* 0x0000002a99137c20 */ /* 0x000fe20008410000 */
[--C-:B------:R-:W-:Y:S01]  /*6780*/  HADD2.F32 R165, -RZ, R22.reuse.H1_H1 ;  /* 0x30000016ffa57230 */ /* 0x100fe20000004100 */
[----:B------:R-:W-:Y:S01]  /*6790*/  FADD.FTZ R160, R77, R77 ;  /* 0x0000004d4da07221 */ /* 0x000fe20000010000 */
[----:B------:R-:W-:Y:S01]  /*67a0*/  HADD2.F32 R152, -RZ, R21.H0_H0 ;  /* 0x20000015ff987230 */ /* 0x000fe20000004100 */
[C---:B------:R-:W-:Y:S02]  /*67b0*/  FFMA.FTZ R17, R150.reuse, UR42, -R17 ;  /* 0x0000002a96117c23 */ /* 0x040fe40008010811 */
[----:B------:R-:W-:Y:S02]  /*67c0*/  FFMA.FTZ R19, R150, UR43, R19 ;  /* 0x0000002b96137c23 */ /* 0x000fe40008010013 */
[----:B------:R-:W-:Y:S01]  /*67d0*/  FMUL.FTZ R21, R163, UR43 ;  /* 0x0000002ba3157c20 */ /* 0x000fe20008410000 */
[----:B------:R-:W-:Y:S01]  /*67e0*/  HADD2.F32 R162, -RZ, R22.H0_H0 ;  /* 0x20000016ffa27230 */ /* 0x000fe20000004100 */
[C---:B------:R-:W-:Y:S01]  /*67f0*/  FMUL.FTZ R161, R160.reuse, R17 ;  /* 0x00000011a0a17220 */ /* 0x040fe20000410000 */
[----:B------:R-:W-:Y:S01]  /*6800*/  HADD2.F32 R167, -RZ, R23.H1_H1 ;  /* 0x30000017ffa77230 */ /* 0x000fe20000004100 */
[----:B------:R-:W-:-:S02]  /*6810*/  FMUL.FTZ R160, R160, R19 ;  /* 0x00000013a0a07220 */ /* 0x000fc40000410000 */
[C---:B------:R-:W-:Y:S02]  /*6820*/  FMUL.FTZ R17, R165.reuse, UR43 ;  /* 0x0000002ba5117c20 */ /* 0x040fe40008410000 */
[----:B------:R-:W-:Y:S02]  /*6830*/  FADD.FTZ R158, R76, R76 ;  /* 0x0000004c4c9e7221 */ /* 0x000fe40000010000 */
[----:B------:R-:W-:Y:S02]  /*6840*/  FFMA.FTZ R21, R152, UR42, -R21 ;  /* 0x0000002a98157c23 */ /* 0x000fe40008010815 */
[----:B------:R-:W-:Y:S01]  /*6850*/  FMUL.FTZ R19, R165, UR42 ;  /* 0x0000002aa5137c20 */ /* 0x000fe20008410000 */
[----:B------:R-:W-:Y:S01]  /*6860*/  HADD2.F32 R168, -RZ, R24.H1_H1 ;  /* 0x30000018ffa87230 */ /* 0x000fe20000004100 */
[----:B------:R-:W-:Y:S01]  /*6870*/  FADD.FTZ R156, R75, R75 ;  /* 0x0000004b4b9c7221 */ /* 0x000fe20000010000 */
[----:B------:R-:W-:Y:S01]  /*6880*/  HADD2.F32 R164, -RZ, R23.H0_H0 ;  /* 0x20000017ffa47230 */ /* 0x000fe20000004100 */
[----:B------:R-:W-:-:S02]  /*6890*/  FFMA.FTZ R17, R162, UR42, -R17 ;  /* 0x0000002aa2117c23 */ /* 0x000fc40008010811 */
[----:B------:R-:W-:Y:S02]  /*68a0*/  FMUL.FTZ R159, R158, R21 ;  /* 0x000000159e9f7220 */ /* 0x000fe40000410000 */
[----:B------:R-:W-:Y:S02]  /*68b0*/  FFMA.FTZ R19, R162, UR43, R19 ;  /* 0x0000002ba2137c23 */ /* 0x000fe40008010013 */
[----:B------:R-:W-:Y:S01]  /*68c0*/  FMUL.FTZ R21, R167, UR43 ;  /* 0x0000002ba7157c20 */ /* 0x000fe20008410000 */
[----:B------:R-:W-:Y:S01]  /*68d0*/  HADD2.F32 R166, -RZ, R24.H0_H0 ;  /* 0x20000018ffa67230 */ /* 0x000fe20000004100 */
[C---:B------:R-:W-:Y:S01]  /*68e0*/  FMUL.FTZ R157, R156.reuse, R17 ;  /* 0x000000119c9d7220 */ /* 0x040fe20000410000 */
[----:B------:R-:W-:Y:S01]  /*68f0*/  HADD2.F32 R175, -RZ, R25.H1_H1 ;  /* 0x30000019ffaf7230 */ /* 0x000fe20000004100 */
[----:B------:R-:W-:Y:S02]  /*6900*/  FMUL.FTZ R156, R156, R19 ;  /* 0x000000139c9c7220 */ /* 0x000fe40000410000 */
[----:B------:R-:W-:-:S02]  /*6910*/  FMUL.FTZ R17, R168, UR43 ;  /* 0x0000002ba8117c20 */ /* 0x000fc40008410000 */
[----:B------:R-:W-:Y:S02]  /*6920*/  FADD.FTZ R154, R74, R74 ;  /* 0x0000004a4a9a7221 */ /* 0x000fe40000010000 */
[----:B------:R-:W-:Y:S02]  /*6930*/  FFMA.FTZ R21, R164, UR42, -R21 ;  /* 0x0000002aa4157c23 */ /* 0x000fe40008010815 */
[----:B------:R-:W-:Y:S01]  /*6940*/  FMUL.FTZ R19, R168, UR42 ;  /* 0x0000002aa8137c20 */ /* 0x000fe20008410000 */
[----:B------:R-:W-:Y:S01]  /*6950*/  HADD2.F32 R24, -RZ, R25.H0_H0 ;  /* 0x20000019ff187230 */ /* 0x000fe20000004100 */
[----:B------:R-:W-:Y:S01]  /*6960*/  FADD.FTZ R172, R73, R73 ;  /* 0x0000004949ac7221 */ /* 0x000fe20000010000 */
[----:B------:R-:W-:Y:S01]  /*6970*/  HADD2.F32 R177, -RZ, R26.H1_H1 ;  /* 0x3000001affb17230 */ /* 0x000fe20000004100 */
[----:B------:R-:W-:Y:S02]  /*6980*/  FFMA.FTZ R17, R166, UR42, -R17 ;  /* 0x0000002aa6117c23 */ /* 0x000fe40008010811 */
[----:B------:R-:W-:-:S02]  /*6990*/  FMUL.FTZ R155, R154, R21 ;  /* 0x000000159a9b7220 */ /* 0x000fc40000410000 */
[----:B------:R-:W-:Y:S02]  /*69a0*/  FFMA.FTZ R19, R166, UR43, R19 ;  /* 0x0000002ba6137c23 */ /* 0x000fe40008010013 */
[----:B------:R-:W-:Y:S01]  /*69b0*/  FMUL.FTZ R21, R175, UR43 ;  /* 0x0000002baf157c20 */ /* 0x000fe20008410000 */
[----:B------:R-:W-:Y:S01]  /*69c0*/  HADD2.F32 R174, -RZ, R26.H0_H0 ;  /* 0x2000001affae7230 */ /* 0x000fe20000004100 */
[C---:B------:R-:W-:Y:S01]  /*69d0*/  FMUL.FTZ R173, R172.reuse, R17 ;  /* 0x00000011acad7220 */ /* 0x040fe20000410000 */
[----:B------:R-:W-:Y:S01]  /*69e0*/  HADD2.F32 R178, -RZ, R27.H1_H1 ;  /* 0x3000001bffb27230 */ /* 0x000fe20000004100 */
[----:B------:R-:W-:Y:S01]  /*69f0*/  FMUL.FTZ R172, R172, R19 ;  /* 0x00000013acac7220 */ /* 0x000fe20000410000 */
[----:B------:R-:W-:Y:S01]  /*6a00*/  HADD2.F32 R179, -RZ, R28.H1_H1 ;  /* 0x3000001cffb37230 */ /* 0x000fe20000004100 */
[----:B------:R-:W-:Y:S02]  /*6a10*/  FADD.FTZ R170, R71, R71 ;  /* 0x0000004747aa7221 */ /* 0x000fe40000010000 */
[----:B------:R-:W-:-:S02]  /*6a20*/  FFMA.FTZ R21, R24, UR42, -R21 ;  /* 0x0000002a18157c23 */ /* 0x000fc40008010815 */
[C---:B------:R-:W-:Y:S02]  /*6a30*/  FMUL.FTZ R17, R177.reuse, UR43 ;  /* 0x0000002bb1117c20 */ /* 0x040fe40008410000 */
[----:B------:R-:W-:Y:S01]  /*6a40*/  FMUL.FTZ R19, R177, UR42 ;  /* 0x0000002ab1137c20 */ /* 0x000fe20008410000 */
[----:B------:R-:W-:Y:S01]  /*6a50*/  ISETP.NE.AND P0, PT, R101, 0x3f, PT ;  /* 0x0000003f6500780c */ /* 0x000fe20003f05270 */
[----:B------:R-:W-:Y:S01]  /*6a60*/  HADD2.F32 R176, -RZ, R27.H0_H0 ;  /* 0x2000001bffb07230 */ /* 0x000fe20000004100 */
[----:B------:R-:W-:Y:S01]  /*6a70*/  FMUL.FTZ R171, R170, R21 ;  /* 0x00000015aaab7220 */ /* 0x000fe20000410000 */
[----:B------:R-:W-:Y:S01]  /*6a80*/  HADD2.F32 R28, -RZ, R28.H0_H0 ;  /* 0x2000001cff1c7230 */ /* 0x000fe20000004100 */
[----:B------:R-:W-:Y:S02]  /*6a90*/  FADD.FTZ R27, R70, R70 ;  /* 0x00000046461b7221 */ /* 0x000fe40000010000 */
[C---:B------:R-:W-:Y:S02]  /*6aa0*/  FFMA.FTZ R16, R174.reuse, UR42, -R17 ;  /* 0x0000002aae107c23 */ /* 0x040fe40008010811 */
[----:B------:R-:W-:-:S02]  /*6ab0*/  FFMA.FTZ R18, R174, UR43, R19 ;  /* 0x0000002bae127c23 */ /* 0x000fc40008010013 */
[----:B------:R-:W-:Y:S02]  /*6ac0*/  FMUL.FTZ R21, R178, UR43 ;  /* 0x0000002bb2157c20 */ /* 0x000fe40008410000 */
[C---:B------:R-:W-:Y:S02]  /*6ad0*/  FMUL.FTZ R17, R179.reuse, UR43 ;  /* 0x0000002bb3117c20 */ /* 0x040fe40008410000 */
[----:B------:R-:W-:Y:S02]  /*6ae0*/  FMUL.FTZ R19, R179, UR42 ;  /* 0x0000002ab3137c20 */ /* 0x000fe40008410000 */
[C---:B------:R-:W-:Y:S02]  /*6af0*/  FMUL.FTZ R169, R27.reuse, R16 ;  /* 0x000000101ba97220 */ /* 0x040fe40000410000 */
[----:B------:R-:W-:Y:S02]  /*6b00*/  FFMA.FTZ R26, R176, UR42, -R21 ;  /* 0x0000002ab01a7c23 */ /* 0x000fe40008010815 */
[----:B------:R-:W-:-:S02]  /*6b10*/  FMUL.FTZ R27, R27, R18 ;  /* 0x000000121b1b7220 */ /* 0x000fc40000410000 */
[----:B------:R-:W-:Y:S02]  /*6b20*/  FADD.FTZ R16, R68, R68 ;  /* 0x0000004444107221 */ /* 0x000fe40000010000 */
[C---:B------:R-:W-:Y:S02]  /*6b30*/  FFMA.FTZ R17, R28.reuse, UR42, -R17 ;  /* 0x0000002a1c117c23 */ /* 0x040fe40008010811 */
[----:B------:R-:W-:Y:S02]  /*6b40*/  FFMA.FTZ R19, R28, UR43, R19 ;  /* 0x0000002b1c137c23 */ /* 0x000fe40008010013 */
[C---:B------:R-:W-:Y:S02]  /*6b50*/  FMUL.FTZ R21, R105.reuse, R3 ;  /* 0x0000000369157220 */ /* 0x040fe40000410000 */
[----:B------:R-:W-:Y:S01]  /*6b60*/  FMUL.FTZ R18, R105, R2 ;  /* 0x0000000269127220 */ /* 0x000fe20000410000 */
[--C-:B------:R-:W-:Y:S02]  /*6b70*/  HADD2.F32 R181, -RZ, R30.reuse.H0_H0 ;  /* 0x2000001effb57230 */ /* 0x100fe40000004100 */
[----:B------:R-:W-:Y:S01]  /*6b80*/  HADD2.F32 R182, -RZ, R30.H1_H1 ;  /* 0x3000001effb67230 */ /* 0x000fe20000004100 */
[----:B------:R-:W-:Y:S01]  /*6b90*/  FMUL.FTZ R30, R16, R17 ;  /* 0x00000011101e7220 */ /* 0x000fe20000410000 */
[----:B------:R-:W-:-:S02]  /*6ba0*/  HADD2.F32 R183, -RZ, R31.H0_H0 ;  /* 0x2000001fffb77230 */ /* 0x000fc40000004100 */
        /* <DEDUP_REMOVED lines=44> */
.L_x_6864:
[----:B01----:R-:W-:Y:S05]  /*6e70*/  BSYNC B0 ;  /* 0x0000000000007941 */ /* 0x003fea0003800000 */
.L_x_6863:
        /* <DEDUP_REMOVED lines=36> */
.L_x_6971:
        /* <DEDUP_REMOVED lines=68> */
.L_x_6972:
[----:B------:R-:W-:Y:S01]  /*7500*/  MOV R211, R18 ;  /* 0x0000001200d37202 */ /* 0x000fe20000000f00 */
[-C--:B---3--:R-:W-:Y:S01]  /*7510*/  FMUL.FTZ R16, R212, R207.reuse ;  /* 0x000000cfd4107220 */ /* 0x088fe20000410000 */
[----:B------:R-:W-:Y:S01]  /*7520*/  ISETP.GE.AND P0, PT, R102, 0x10, PT ;  /* 0x000000106600780c */ /* 0x000fe20003f06270 */
[----:B--2---:R-:W-:Y:S01]  /*7530*/  FMUL.FTZ R17, R20, R207 ;  /* 0x000000cf14117220 */ /* 0x004fe20000410000 */
[----:B------:R-:W-:Y:S01]  /*7540*/  MOV R209, R23 ;  /* 0x0000001700d17202 */ /* 0x000fe20000000f00 */
[----:B----4-:R-:W-:-:S02]  /*7550*/  FFMA.FTZ R16, R21, R211, R16 ;  /* 0x000000d315107223 */ /* 0x010fc40000010010 */
[----:B------:R-:W-:Y:S02]  /*7560*/  FMUL.FTZ R21, R21, R207 ;  /* 0x000000cf15157220 */ /* 0x000fe40000410000 */
[C---:B01----:R-:W-:Y:S02]  /*7570*/  FFMA.FTZ R18, R210.reuse, R211, R17 ;  /* 0x000000d3d2127223 */ /* 0x043fe40000010011 */
        /* <DEDUP_REMOVED lines=12> */
[----:B-----5:R-:W-:Y:S05]  /*7640*/  CALL.REL.NOINC `($__internal_166_$__cuda_sm70_shflsync_idx_p) ;  /* 0x000094c000007944 */ /* 0x020fea0003c00000 */
.L_x_6869:
[----:B------:R-:W-:Y:S05]  /*7650*/  BRA.CONV ~URZ, `(.L_x_6870) ;  /* 0x000000637f007947 */ /* 0x000fea000b800000 */
[----:B0-----:R-:W-:Y:S01]  /*7660*/  HFMA2.MMA R21, -RZ, RZ, 0, 1.847743988037109375e-06 ;  /* 0x0000001fff157435 */ /* 0x001fe200000001ff */
[----:B------:R-:W-:Y:S02]  /*7670*/  MOV R19, R207 ;  /* 0x000000cf00137202 */ /* 0x000fe40000000f00 */
[----:B------:R-:W-:-:S02]  /*7680*/  MOV R20, 0x1f ;  /* 0x0000001f00147802 */ /* 0x000fc40000000f00 */
[----:B-1----:R-:W-:Y:S02]  /*7690*/  MOV R18, 0xffffffff ;  /* 0xffffffff00127802 */ /* 0x002fe40000000f00 */
[----:B------:R-:W-:Y:S02]  /*76a0*/  MOV R16, 0x76c0 ;  /* 0x000076c000107802 */ /* 0x000fe40000000f00 */
[----:B-----5:R-:W-:Y:S05]  /*76b0*/  CALL.REL.NOINC `($__internal_166_$__cuda_sm70_shflsync_idx_p) ;  /* 0x0000945000007944 */ /* 0x020fea0003c00000 */
.L_x_6870:
[----:B------:R-:W-:Y:S05]  /*76c0*/  BRA.CONV ~URZ, `(.L_x_6871) ;  /* 0x000000637f007947 */ /* 0x000fea000b800000 */
[----:B0-----:R-:W-:Y:S01]  /*76d0*/  HFMA2.MMA R21, -RZ, RZ, 0, 1.847743988037109375e-06 ;  /* 0x0000001fff157435 */ /* 0x001fe200000001ff */
[----:B------:R-:W-:Y:S02]  /*76e0*/  MOV R19, R22 ;  /* 0x0000001600137202 */ /* 0x000fe40000000f00 */
[----:B------:R-:W-:Y:S02]  /*76f0*/  MOV R20, 0x1f ;  /* 0x0000001f00147802 */ /* 0x000fe40000000f00 */
[----:B-1----:R-:W-:Y:S02]  /*7700*/  MOV R18, 0xffffffff ;  /* 0xffffffff00127802 */ /* 0x002fe40000000f00 */
[----:B------:R-:W-:Y:S02]  /*7710*/  MOV R16, 0x7730 ;  /* 0x0000773000107802 */ /* 0x000fe40000000f00 */
[----:B-----5:R-:W-:Y:S05]  /*7720*/  CALL.REL.NOINC `($__internal_166_$__cuda_sm70_shflsync_idx_p) ;  /* 0x000093e000007944 */ /* 0x020fea0003c00000 */
.L_x_6871:
[----:B------:R-:W-:Y:S05]  /*7730*/  BRA.CONV ~URZ, `(.L_x_6872) ;  /* 0x000000637f007947 */ /* 0x000fea000b800000 */
[----:B0-----:R-:W-:Y:S01]  /*7740*/  HFMA2.MMA R21, -RZ, RZ, 0, 1.847743988037109375e-06 ;  /* 0x0000001fff157435 */ /* 0x001fe200000001ff */
[----:B------:R-:W-:-:S02]  /*7750*/  MOV R19, R209 ;  /* 0x000000d100137202 */ /* 0x000fc40000000f00 */
[----:B------:R-:W-:Y:S02]  /*7760*/  MOV R20, 0x1f ;  /* 0x0000001f00147802 */ /* 0x000fe40000000f00 */
[----:B-1----:R-:W-:Y:S02]  /*7770*/  MOV R18, 0xffffffff ;  /* 0xffffffff00127802 */ /* 0x002fe40000000f00 */
[----:B------:R-:W-:Y:S02]  /*7780*/  MOV R16, 0x77a0 ;  /* 0x000077a000107802 */ /* 0x000fe40000000f00 */
[----:B-----5:R-:W-:Y:S05]  /*7790*/  CALL.REL.NOINC `($__internal_166_$__cuda_sm70_shflsync_idx_p) ;  /* 0x0000937000007944 */ /* 0x020fea0003c00000 */
.L_x_6872:
        /* <DEDUP_REMOVED lines=8> */
[----:B------:R-:W0:Y:S02]  /*7820*/  SHFL.UP PT, R209, R209, 0x1, RZ ;  /* 0x04200000d1d17989 */ /* 0x000e2400000e00ff */
.L_x_6973:
        /* <DEDUP_REMOVED lines=23> */
.L_x_6866:
[----:B------:R-:W-:Y:S05]  /*79a0*/  BSYNC B0 ;  /* 0x0000000000007941 */ /* 0x000fea0003800000 */
.L_x_6865:
[----:B------:R-:W-:Y:S01]  /*79b0*/  WARPSYNC 0xffffffff ;  /* 0xffffffff00007948 */ /* 0x000fe20003800000 */
[----:B------:R-:W-:Y:S01]  /*79c0*/  BAR.SYNC.DEFER_BLOCKING 0x0 ;  /* 0x0000000000007b1d */ /* 0x000fe20000010000 */
[-C--:B-1---5:R-:W-:Y:S01]  /*79d0*/  FMUL.FTZ R12, R105, R190.reuse ;  /* 0x000000be690c7220 */ /* 0x0a2fe20000410000 */
[----:B------:R-:W-:Y:S01]  /*79e0*/  MOV R13, UR29 ;  /* 0x0000001d000d7c02 */ /* 0x000fe20008000f00 */
[C---:B------:R-:W-:Y:S01]  /*79f0*/  FMUL.FTZ R14, R106.reuse, R190 ;  /* 0x000000be6a0e7220 */ /* 0x040fe20000410000 */
        /* <DEDUP_REMOVED lines=41> */
[----:B------:R-:W-:Y:S02]  /*7c90*/  FFMA.FTZ R16, R112, R15, -R16 ;  /* 0x0000000f70107223 */ /* 0x000fe40000010810 */
[C---:B------:R-:W-:Y:S02]  /*7ca0*/  FMUL.FTZ R15, R113.reuse, -R17 ;  /* 0x80000011710f7220 */ /* 0x040fe40000410000 */
[----:B------:R-:W-:Y:S02]  /*7cb0*/  FADD.FTZ R19, R26, R19 ;  /* 0x000000131a137221 */ /* 0x000fe40000010000 */
[C---:B------:R-:W-:Y:S02]  /*7cc0*/  FMUL.FTZ R18, R113.reuse, -R20 ;  /* 0x8000001471127220 */ /* 0x040fe40000410000 */
[----:B------:R-:W-:-:S02]  /*7cd0*/  FMUL.FTZ R14, R113, -R16 ;  /* 0x80000010710e7220 */ /* 0x000fc40000410000 */
[C---:B------:R-:W-:Y:S02]  /*7ce0*/  FFMA.FTZ R16, R114.reuse, R16, -R15 ;  /* 0x0000001072107223 */ /* 0x040fe4000001080f */
[C---:B------:R-:W-:Y:S02]  /*7cf0*/  FFMA.FTZ R18, R114.reuse, R19, -R18 ;  /* 0x0000001372127223 */ /* 0x040fe40000010812 */
[----:B0-----:R-:W-:Y:S02]  /*7d00*/  FMUL.FTZ R15, R33, R13 ;  /* 0x0000000d210f7220 */ /* 0x001fe40000410000 */
[----:B------:R-:W-:Y:S02]  /*7d10*/  FMUL.FTZ R19, R113, -R19 ;  /* 0x8000001371137220 */ /* 0x000fe40000410000 */
[----:B------:R-:W-:Y:S02]  /*7d20*/  FMUL.FTZ R33, R33, R12 ;  /* 0x0000000c21217220 */ /* 0x000fe40000410000 */
[----:B------:R-:W-:-:S02]  /*7d30*/  FFMA.FTZ R14, R114, R17, R14 ;  /* 0x00000011720e7223 */ /* 0x000fc4000001000e */
[----:B------:R-:W-:Y:S02]  /*7d40*/  FFMA.FTZ R20, R114, R20, R19 ;  /* 0x0000001472147223 */ /* 0x000fe40000010013 */
[C---:B------:R-:W-:Y:S02]  /*7d50*/  FFMA.FTZ R33, R32.reuse, R13, R33 ;  /* 0x0000000d20217223 */ /* 0x040fe40000010021 */
[----:B------:R-:W-:Y:S02]  /*7d60*/  FMUL.FTZ R13, R115, -R14 ;  /* 0x8000000e730d7220 */ /* 0x000fe40000410000 */
[----:B------:R-:W-:Y:S02]  /*7d70*/  FADD.FTZ R20, -R27, R20 ;  /* 0x000000141b147221 */ /* 0x000fe40000010100 */
[----:B------:R-:W-:Y:S02]  /*7d80*/  FFMA.FTZ R15, R32, R12, -R15 ;  /* 0x0000000c200f7223 */ /* 0x000fe4000001080f */
[----:B------:R-:W-:-:S02]  /*7d90*/  FFMA.FTZ R17, R116, R16, -R13 ;  /* 0x0000001074117223 */ /* 0x000fc4000001080d */
[----:B------:R-:W-:Y:S02]  /*7da0*/  FMUL.FTZ R13, R115, -R16 ;  /* 0x80000010730d7220 */ /* 0x000fe40000410000 */
[----:B------:R-:W-:Y:S02]  /*7db0*/  FADD.FTZ R206, RZ, R33 ;  /* 0x00000021ffce7221 */ /* 0x000fe40000010000 */
[----:B------:R-:W-:Y:S02]  /*7dc0*/  FADD.FTZ R18, R169, R18 ;  /* 0x00000012a9127221 */ /* 0x000fe40000010000 */
[----:B------:R-:W-:Y:S02]  /*7dd0*/  FMUL.FTZ R19, R115, -R20 ;  /* 0x8000001473137220 */ /* 0x000fe40000410000 */
[----:B------:R-:W-:Y:S02]  /*7de0*/  FADD.FTZ R208, R208, R15 ;  /* 0x0000000fd0d07221 */ /* 0x000fe40000010000 */
[----:B------:R-:W-:-:S02]  /*7df0*/  FFMA.FTZ R14, R116, R14, R13 ;  /* 0x0000000e740e7223 */ /* 0x000fc4000001000d */
[----:B------:R-:W-:Y:S02]  /*7e00*/  FMUL.FTZ R13, R133, R206 ;  /* 0x000000ce850d7220 */ /* 0x000fe40000410000 */
[-C--:B------:R-:W-:Y:S02]  /*7e10*/  FFMA.FTZ R16, R116, R18.reuse, -R19 ;  /* 0x0000001274107223 */ /* 0x080fe40000010813 */
[----:B------:R-:W-:Y:S02]  /*7e20*/  FMUL.FTZ R19, R115, -R18 ;  /* 0x8000001273137220 */ /* 0x000fe40000410000 */
[-C--:B------:R-:W-:Y:S02]  /*7e30*/  FMUL.FTZ R15, R133, R208.reuse ;  /* 0x000000d0850f7220 */ /* 0x080fe40000410000 */
        /* <DEDUP_REMOVED lines=9> */
[----:B------:R-:W-:Y:S02]  /*7ed0*/  FMUL.FTZ R13, R131, R205 ;  /* 0x000000cd830d7220 */ /* 0x000fe40000410000 */
[----:B------:R-:W-:Y:S02]  /*7ee0*/  FADD.FTZ R16, R171, R16 ;  /* 0x00000010ab107221 */ /* 0x000fe40000010000 */
[----:B------:R-:W-:Y:S02]  /*7ef0*/  FMUL.FTZ R21, R117, -R19 ;  /* 0x8000001375157220 */ /* 0x000fe40000410000 */
[----:B------:R-:W-:Y:S02]  /*7f00*/  FMUL.FTZ R12, R131, R32 ;  /* 0x00000020830c7220 */ /* 0x000fe40000410000 */
[----:B------:R-:W-:-:S02]  /*7f10*/  FFMA.FTZ R17, R118, R14, R17 ;  /* 0x0000000e76117223 */ /* 0x000fc40000010011 */
[----:B------:R-:W-:Y:S02]  /*7f20*/  FFMA.FTZ R13, R132, R32, R13 ;  /* 0x00000020840d7223 */ /* 0x000fe4000001000d */
[-C--:B------:R-:W-:Y:S02]  /*7f30*/  FFMA.FTZ R14, R118, R16.reuse, -R21 ;  /* 0x00000010760e7223 */ /* 0x080fe40000010815 */
[----:B------:R-:W-:Y:S02]  /*7f40*/  FMUL.FTZ R16, R117, -R16 ;  /* 0x8000001075107220 */ /* 0x000fe40000410000 */
[----:B------:R-:W-:Y:S02]  /*7f50*/  FFMA.FTZ R12, R132, R205, -R12 ;  /* 0x000000cd840c7223 */ /* 0x000fe4000001080c */
[----:B------:R-:W-:Y:S02]  /*7f60*/  FADD.FTZ R33, RZ, R13 ;  /* 0x0000000dff217221 */ /* 0x000fe40000010000 */
[----:B------:R-:W-:-:S02]  /*7f70*/  FFMA.FTZ R19, R118, R19, R16 ;  /* 0x0000001376137223 */ /* 0x000fc40000010010 */
[----:B------:R-:W-:Y:S02]  /*7f80*/  FADD.FTZ R210, R203, R12 ;  /* 0x0000000ccbd27221 */ /* 0x000fe40000010000 */
[C---:B------:R-:W-:Y:S02]  /*7f90*/  FMUL.FTZ R13, R129.reuse, R33 ;  /* 0x00000021810d7220 */ /* 0x040fe40000410000 */
[----:B------:R-:W-:Y:S02]  /*7fa0*/  FADD.FTZ R19, -R172, R19 ;  /* 0x00000013ac137221 */ /* 0x000fe40000010100 */
[-C--:B------:R-:W-:Y:S02]  /*7fb0*/  FMUL.FTZ R12, R129, R210.reuse ;  /* 0x000000d2810c7220 */ /* 0x080fe40000410000 */
[----:B------:R-:W-:Y:S02]  /*7fc0*/  FMUL.FTZ R18, R119, -R17 ;  /* 0x8000001177127220 */ /* 0x000fe40000410000 */
[----:B------:R-:W-:-:S02]  /*7fd0*/  FFMA.FTZ R13, R130, R210, -R13 ;  /* 0x000000d2820d7223 */ /* 0x000fc4000001080d */
[----:B------:R-:W-:Y:S02]  /*7fe0*/  FADD.FTZ R14, R173, R14 ;  /* 0x0000000ead0e7221 */ /* 0x000fe40000010000 */
[C---:B------:R-:W-:Y:S02]  /*7ff0*/  FMUL.FTZ R21, R119.reuse, -R19 ;  /* 0x8000001377157220 */ /* 0x040fe40000410000 */
[----:B------:R-:W-:Y:S02]  /*8000*/  FFMA.FTZ R12, R130, R33, R12 ;  /* 0x00000021820c7223 */ /* 0x000fe4000001000c */
[-C--:B------:R-:W-:Y:S02]  /*8010*/  FFMA.FTZ R18, R120, R15.reuse, -R18 ;  /* 0x0000000f78127223 */ /* 0x080fe40000010812 */
[----:B------:R-:W-:Y:S02]  /*8020*/  FADD.FTZ R207, R202, R13 ;  /* 0x0000000dcacf7221 */ /* 0x000fe40000010000 */
[----:B------:R-:W-:-:S02]  /*8030*/  FMUL.FTZ R15, R119, -R15 ;  /* 0x8000000f770f7220 */ /* 0x000fc40000410000 */
[CC--:B------:R-:W-:Y:S02]  /*8040*/  FFMA.FTZ R16, R120.reuse, R14.reuse, -R21 ;  /* 0x0000000e78107223 */ /* 0x0c0fe40000010815 */
[----:B------:R-:W-:Y:S02]  /*8050*/  FMUL.FTZ R14, R119, -R14 ;  /* 0x8000000e770e7220 */ /* 0x000fe40000410000 */
[----:B------:R-:W-:Y:S02]  /*8060*/  FADD.FTZ R203, RZ, R12 ;  /* 0x0000000cffcb7221 */ /* 0x000fe40000010000 */
[----:B------:R-:W-:Y:S02]  /*8070*/  FMUL.FTZ R13, R127, R207 ;  /* 0x000000cf7f0d7220 */ /* 0x000fe40000410000 */
[C---:B------:R-:W-:Y:S02]  /*8080*/  FFMA.FTZ R15, R120.reuse, R17, R15 ;  /* 0x00000011780f7223 */ /* 0x040fe4000001000f */
[----:B------:R-:W-:-:S02]  /*8090*/  FFMA.FTZ R19, R120, R19, R14 ;  /* 0x0000001378137223 */ /* 0x000fc4000001000e */
[-C--:B------:R-:W-:Y:S02]  /*80a0*/  FMUL.FTZ R12, R127, R203.reuse ;  /* 0x000000cb7f0c7220 */ /* 0x080fe40000410000 */
[----:B------:R-:W-:Y:S02]  /*80b0*/  FFMA.FTZ R13, R128, R203, R13 ;  /* 0x000000cb800d7223 */ /* 0x000fe4000001000d */
[----:B------:R-:W-:Y:S02]  /*80c0*/  FMUL.FTZ R17, R121, -R15 ;  /* 0x8000000f79117220 */ /* 0x000fe40000410000 */
[----:B------:R-:W-:Y:S02]  /*80d0*/  FADD.FTZ R19, -R154, R19 ;  /* 0x000000139a137221 */ /* 0x000fe40000010100 */
[----:B------:R-:W-:Y:S02]  /*80e0*/  FFMA.FTZ R12, R128, R207, -R12 ;  /* 0x000000cf800c7223 */ /* 0x000fe4000001080c */
[----:B------:R-:W-:-:S02]  /*80f0*/  FADD.FTZ R202, RZ, R13 ;  /* 0x0000000dffca7221 */ /* 0x000fc40000010000 */
[-C--:B------:R-:W-:Y:S02]  /*8100*/  FFMA.FTZ R17, R122, R18.reuse, -R17 ;  /* 0x000000127a117223 */ /* 0x080fe40000010811 */
[----:B------:R-:W-:Y:S02]  /*8110*/  FMUL.FTZ R18, R121, -R18 ;  /* 0x8000001279127220 */ /* 0x000fe40000410000 */
[----:B------:R-:W-:Y:S02]  /*8120*/  FADD.FTZ R16, R155, R16 ;  /* 0x000000109b107221 */ /* 0x000fe40000010000 */
[----:B------:R-:W-:Y:S02]  /*8130*/  FMUL.FTZ R21, R121, -R19 ;  /* 0x8000001379157220 */ /* 0x000fe40000410000 */
[----:B------:R-:W-:Y:S02]  /*8140*/  FADD.FTZ R212, R201, R12 ;  /* 0x0000000cc9d47221 */ /* 0x000fe40000010000 */
[----:B------:R-:W-:-:S02]  /*8150*/  FMUL.FTZ R13, R125, R202 ;  /* 0x000000ca7d0d7220 */ /* 0x000fc40000410000 */
[C---:B------:R-:W-:Y:S02]  /*8160*/  FFMA.FTZ R18, R122.reuse, R15, R18 ;  /* 0x0000000f7a127223 */ /* 0x040fe40000010012 */
[----:B------:R-:W-:Y:S02]  /*8170*/  FFMA.FTZ R12, R122, R16, -R21 ;  /* 0x000000107a0c7223 */ /* 0x000fe40000010815 */
[----:B------:R-:W-:Y:S02]  /*8180*/  FMUL.FTZ R15, R125, R212 ;  /* 0x000000d47d0f7220 */ /* 0x000fe40000410000 */
[----:B------:R-:W-:Y:S02]  /*8190*/  FMUL.FTZ R16, R121, -R16 ;  /* 0x8000001079107220 */ /* 0x000fe40000410000 */
[C---:B------:R-:W-:Y:S02]  /*81a0*/  FFMA.FTZ R13, R126.reuse, R212, -R13 ;  /* 0x000000d47e0d7223 */ /* 0x040fe4000001080d */
[----:B------:R-:W-:-:S02]  /*81b0*/  FFMA.FTZ R15, R126, R202, R15 ;  /* 0x000000ca7e0f7223 */ /* 0x000fc4000001000f */
[----:B------:R-:W-:Y:S02]  /*81c0*/  FFMA.FTZ R19, R122, R19, R16 ;  /* 0x000000137a137223 */ /* 0x000fe40000010010 */
[----:B------:R-:W-:Y:S02]  /*81d0*/  FADD.FTZ R209, R200, R13 ;  /* 0x0000000dc8d17221 */ /* 0x000fe40000010000 */
[C---:B------:R-:W-:Y:S02]  /*81e0*/  FMUL.FTZ R14, R123.reuse, -R18 ;  /* 0x800000127b0e7220 */ /* 0x040fe40000410000 */
[----:B------:R-:W-:Y:S02]  /*81f0*/  FADD.FTZ R201, RZ, R15 ;  /* 0x0000000fffc97221 */ /* 0x000fe40000010000 */
[----:B------:R-:W-:Y:S02]  /*8200*/  FADD.FTZ R19, -R156, R19 ;  /* 0x000000139c137221 */ /* 0x000fe40000010100 */
[----:B------:R-:W-:-:S02]  /*8210*/  FMUL.FTZ R13, R123, R209 ;  /* 0x000000d17b0d7220 */ /* 0x000fc40000410000 */
[CC--:B------:R-:W-:Y:S02]  /*8220*/  FFMA.FTZ R16, R124.reuse, R17.reuse, -R14 ;  /* 0x000000117c107223 */ /* 0x0c0fe4000001080e */
[----:B------:R-:W-:Y:S02]  /*8230*/  FMUL.FTZ R17, R123, -R17 ;  /* 0x800000117b117220 */ /* 0x000fe40000410000 */
[----:B------:R-:W-:Y:S02]  /*8240*/  FADD.FTZ R14, R157, R12 ;  /* 0x0000000c9d0e7221 */ /* 0x000fe40000010000 */
[C---:B------:R-:W-:Y:S02]  /*8250*/  FMUL.FTZ R12, R123.reuse, R201 ;  /* 0x000000c97b0c7220 */ /* 0x040fe40000410000 */
[----:B------:R-:W-:Y:S02]  /*8260*/  FMUL.FTZ R15, R123, -R19 ;  /* 0x800000137b0f7220 */ /* 0x000fe40000410000 */
[----:B------:R-:W-:-:S02]  /*8270*/  FFMA.FTZ R13, R124, R201, R13 ;  /* 0x000000c97c0d7223 */ /* 0x000fc4000001000d */
[C---:B------:R-:W-:Y:S02]  /*8280*/  FFMA.FTZ R17, R124.reuse, R18, R17 ;  /* 0x000000127c117223 */ /* 0x040fe40000010011 */
[C---:B------:R-:W-:Y:S02]  /*8290*/  FFMA.FTZ R12, R124.reuse, R209, -R12 ;  /* 0x000000d17c0c7223 */ /* 0x040fe4000001080c */
[-C--:B------:R-:W-:Y:S02]  /*82a0*/  FFMA.FTZ R18, R124, R14.reuse, -R15 ;  /* 0x0000000e7c127223 */ /* 0x080fe4000001080f */
[----:B------:R-:W-:Y:S02]  /*82b0*/  FADD.FTZ R200, RZ, R13 ;  /* 0x0000000dffc87221 */ /* 0x000fe40000010000 */
[----:B------:R-:W-:Y:S02]  /*82c0*/  FMUL.FTZ R14, R123, -R14 ;  /* 0x8000000e7b0e7220 */ /* 0x000fe40000410000 */
[----:B------:R-:W-:-:S02]  /*82d0*/  FMUL.FTZ R15, R125, -R17 ;  /* 0x800000117d0f7220 */ /* 0x000fc40000410000 */
[----:B------:R-:W-:Y:S02]  /*82e0*/  FADD.FTZ R214, R199, R12 ;  /* 0x0000000cc7d67221 */ /* 0x000fe40000010000 */
[C---:B------:R-:W-:Y:S02]  /*82f0*/  FMUL.FTZ R13, R121.reuse, R200 ;  /* 0x000000c8790d7220 */ /* 0x040fe40000410000 */
[----:B------:R-:W-:Y:S02]  /*8300*/  FFMA.FTZ R19, R124, R19, R14 ;  /* 0x000000137c137223 */ /* 0x000fe4000001000e */
[----:B------:R-:W-:Y:S02]  /*8310*/  FFMA.FTZ R14, R126, R16, -R15 ;  /* 0x000000107e0e7223 */ /* 0x000fe4000001080f */
[-C--:B------:R-:W-:Y:S02]  /*8320*/  FMUL.FTZ R15, R121, R214.reuse ;  /* 0x000000d6790f7220 */ /* 0x080fe40000410000 */
[----:B------:R-:W-:-:S02]  /*8330*/  FFMA.FTZ R13, R122, R214, -R13 ;  /* 0x000000d67a0d7223 */ /* 0x000fc4000001080d */
[----:B------:R-:W-:Y:S02]  /*8340*/  FFMA.FTZ R15, R122, R200, R15 ;  /* 0x000000c87a0f7223 */ /* 0x000fe4000001000f */
[----:B------:R-:W-:Y:S02]  /*8350*/  FADD.FTZ R211, R198, R13 ;  /* 0x0000000dc6d37221 */ /* 0x000fe40000010000 */
[----:B------:R-:W-:Y:S02]  /*8360*/  FADD.FTZ R19, -R158, R19 ;  /* 0x000000139e137221 */ /* 0x000fe40000010100 */
[----:B------:R-:W-:Y:S02]  /*8370*/  FADD.FTZ R198, RZ, R15 ;  /* 0x0000000fffc67221 */ /* 0x000fe40000010000 */
[----:B------:R-:W-:Y:S02]  /*8380*/  FMUL.FTZ R13, R119, R211 ;  /* 0x000000d3770d7220 */ /* 0x000fe40000410000 */
[----:B------:R-:W-:-:S02]  /*8390*/  FADD.FTZ R18, R159, R18 ;  /* 0x000000129f127221 */ /* 0x000fc40000010000 */
[----:B------:R-:W-:Y:S02]  /*83a0*/  FMUL.FTZ R21, R125, -R19 ;  /* 0x800000137d157220 */ /* 0x000fe40000410000 */
[-C--:B------:R-:W-:Y:S02]  /*83b0*/  FMUL.FTZ R12, R119, R198.reuse ;  /* 0x000000c6770c7220 */ /* 0x080fe40000410000 */
[----:B------:R-:W-:Y:S02]  /*83c0*/  FFMA.FTZ R13, R120, R198, R13 ;  /* 0x000000c6780d7223 */ /* 0x000fe4000001000d */
[-C--:B------:R-:W-:Y:S02]  /*83d0*/  FFMA.FTZ R20, R126, R18.reuse, -R21 ;  /* 0x000000127e147223 */ /* 0x080fe40000010815 */
[----:B------:R-:W-:Y:S02]  /*83e0*/  FFMA.FTZ R12, R120, R211, -R12 ;  /* 0x000000d3780c7223 */ /* 0x000fe4000001080c */
[----:B------:R-:W-:-:S02]  /*83f0*/  FMUL.FTZ R18, R125, -R18 ;  /* 0x800000127d127220 */ /* 0x000fc40000410000 */
[----:B------:R-:W-:Y:S02]  /*8400*/  FADD.FTZ R199, RZ, R13 ;  /* 0x0000000dffc77221 */ /* 0x000fe40000010000 */
[----:B------:R-:W-:Y:S02]  /*8410*/  FMUL.FTZ R16, R125, -R16 ;  /* 0x800000107d107220 */ /* 0x000fe40000410000 */
[----:B------:R-:W-:Y:S02]  /*8420*/  FADD.FTZ R213, R197, R12 ;  /* 0x0000000cc5d57221 */ /* 0x000fe40000010000 */
[C---:B------:R-:W-:Y:S02]  /*8430*/  FFMA.FTZ R19, R126.reuse, R19, R18 ;  /* 0x000000137e137223 */ /* 0x040fe40000010012 */
[----:B------:R-:W-:Y:S02]  /*8440*/  FMUL.FTZ R12, R117, R199 ;  /* 0x000000c7750c7220 */ /* 0x000fe40000410000 */
[----:B------:R-:W-:-:S02]  /*8450*/  FFMA.FTZ R16, R126, R17, R16 ;  /* 0x000000117e107223 */ /* 0x000fc40000010010 */
[----:B------:R-:W-:Y:S02]  /*8460*/  FADD.FTZ R19, -R160, R19 ;  /* 0x00000013a0137221 */ /* 0x000fe40000010100 */
[-C--:B------:R-:W-:Y:S02]  /*8470*/  FFMA.FTZ R215, R118, R213.reuse, -R12 ;  /* 0x000000d576d77223 */ /* 0x080fe4000001080c */
[----:B------:R-:W-:Y:S02]  /*8480*/  FMUL.FTZ R15, R127, -R14 ;  /* 0x8000000e7f0f7220 */ /* 0x000fe40000410000 */
[----:B------:R-:W-:Y:S02]  /*8490*/  FMUL.FTZ R12, R117, R213 ;  /* 0x000000d5750c7220 */ /* 0x000fe40000410000 */
[----:B------:R-:W-:Y:S02]  /*84a0*/  FMUL.FTZ R17, R127, -R16 ;  /* 0x800000107f117220 */ /* 0x000fe40000410000 */
[----:B------:R-:W-:-:S02]  /*84b0*/  FADD.FTZ R20, R161, R20 ;  /* 0x00000014a1147221 */ /* 0x000fc40000010000 */
[----:B------:R-:W-:Y:S02]  /*84c0*/  FMUL.FTZ R13, R127, -R19 ;  /* 0x800000137f0d7220 */ /* 0x000fe40000410000 */
[----:B------:R-:W-:Y:S02]  /*84d0*/  FFMA.FTZ R15, R128, R16, R15 ;  /* 0x00000010800f7223 */ /* 0x000fe4000001000f */
[----:B------:R-:W-:Y:S02]  /*84e0*/  FFMA.FTZ R12, R118, R199, R12 ;  /* 0x000000c7760c7223 */ /* 0x000fe4000001000c */
[C---:B------:R-:W-:Y:S02]  /*84f0*/  FFMA.FTZ R17, R128.reuse, R14, -R17 ;  /* 0x0000000e80117223 */ /* 0x040fe40000010811 */
[----:B------:R-:W-:Y:S02]  /*8500*/  FFMA.FTZ R14, R128, R20, -R13 ;  /* 0x00000014800e7223 */ /* 0x000fe4000001080d */
[----:B------:R-:W-:-:S02]  /*8510*/  FADD.FTZ R215, R196, R215 ;  /* 0x000000d7c4d77221 */ /* 0x000fc40000010000 */
[----:B------:R-:W-:Y:S02]  /*8520*/  FMUL.FTZ R20, R127, -R20 ;  /* 0x800000147f147220 */ /* 0x000fe40000410000 */
[----:B------:R-:W-:Y:S02]  /*8530*/  FMUL.FTZ R13, R129, -R15 ;  /* 0x8000000f810d7220 */ /* 0x000fe40000410000 */
[----:B------:R-:W-:Y:S02]  /*8540*/  FADD.FTZ R196, RZ, R12 ;  /* 0x0000000cffc47221 */ /* 0x000fe40000010000 */
[----:B------:R-:W-:Y:S02]  /*8550*/  FFMA.FTZ R19, R128, R19, R20 ;  /* 0x0000001380137223 */ /* 0x000fe40000010014 */
[----:B------:R-:W-:Y:S02]  /*8560*/  FFMA.FTZ R16, R130, R17, -R13 ;  /* 0x0000001182107223 */ /* 0x000fe4000001080d */
[----:B------:R-:W-:-:S02]  /*8570*/  FMUL.FTZ R12, R115, R196 ;  /* 0x000000c4730c7220 */ /* 0x000fc40000410000 */
[-C--:B------:R-:W-:Y:S02]  /*8580*/  FMUL.FTZ R13, R115, R215.reuse ;  /* 0x000000d7730d7220 */ /* 0x080fe40000410000 */
[----:B------:R-:W-:Y:S02]  /*8590*/  FADD.FTZ R19, -R138, R19 ;  /* 0x000000138a137221 */ /* 0x000fe40000010100 */
[C---:B------:R-:W-:Y:S02]  /*85a0*/  FFMA.FTZ R12, R116.reuse, R215, -R12 ;  /* 0x000000d7740c7223 */ /* 0x040fe4000001080c */
[----:B------:R-:W-:Y:S02]  /*85b0*/  FFMA.FTZ R13, R116, R196, R13 ;  /* 0x000000c4740d7223 */ /* 0x000fe4000001000d */
[----:B------:R-:W-:Y:S02]  /*85c0*/  FMUL.FTZ R17, R129, -R17 ;  /* 0x8000001181117220 */ /* 0x000fe40000410000 */
[----:B------:R-:W-:-:S02]  /*85d0*/  FADD.FTZ R14, R139, R14 ;  /* 0x0000000e8b0e7221 */ /* 0x000fc40000010000 */
[----:B------:R-:W-:Y:S02]  /*85e0*/  FMUL.FTZ R21, R129, -R19 ;  /* 0x8000001381157220 */ /* 0x000fe40000410000 */
[----:B------:R-:W-:Y:S02]  /*85f0*/  FADD.FTZ R216, R195, R12 ;  /* 0x0000000cc3d87221 */ /* 0x000fe40000010000 */
[----:B------:R-:W-:Y:S02]  /*8600*/  FADD.FTZ R195, RZ, R13 ;  /* 0x0000000dffc37221 */ /* 0x000fe40000010000 */
[C---:B------:R-:W-:Y:S02]  /*8610*/  FFMA.FTZ R17, R130.reuse, R15, R17 ;  /* 0x0000000f82117223 */ /* 0x040fe40000010011 */
[-C--:B------:R-:W-:Y:S02]  /*8620*/  FFMA.FTZ R18, R130, R14.reuse, -R21 ;  /* 0x0000000e82127223 */ /* 0x080fe40000010815 */
[----:B------:R-:W-:-:S02]  /*8630*/  FMUL.FTZ R14, R129, -R14 ;  /* 0x8000000e810e7220 */ /* 0x000fc40000410000 */
[----:B------:R-:W-:Y:S02]  /*8640*/  FMUL.FTZ R13, R113, R195 ;  /* 0x000000c3710d7220 */ /* 0x000fe40000410000 */
[----:B------:R-:W-:Y:S02]  /*8650*/  FMUL.FTZ R15, R131, -R17 ;  /* 0x80000011830f7220 */ /* 0x000fe40000410000 */
[----:B------:R-:W-:Y:S02]  /*8660*/  FFMA.FTZ R19, R130, R19, R14 ;  /* 0x0000001382137223 */ /* 0x000fe4000001000e */
[-C--:B------:R-:W-:Y:S02]  /*8670*/  FFMA.FTZ R13, R114, R216.reuse, -R13 ;  /* 0x000000d8720d7223 */ /* 0x080fe4000001080d */
[----:B------:R-:W-:Y:S02]  /*8680*/  FMUL.FTZ R12, R113, R216 ;  /* 0x000000d8710c7220 */ /* 0x000fe40000410000 */
[----:B------:R-:W-:-:S02]  /*8690*/  FFMA.FTZ R20, R132, R16, -R15 ;  /* 0x0000001084147223 */ /* 0x000fc4000001080f */
[----:B------:R-:W-:Y:S02]  /*86a0*/  FMUL.FTZ R16, R131, -R16 ;  /* 0x8000001083107220 */ /* 0x000fe40000410000 */
[----:B------:R-:W-:Y:S02]  /*86b0*/  FADD.FTZ R19, -R140, R19 ;  /* 0x000000138c137221 */ /* 0x000fe40000010100 */
[----:B------:R-:W-:Y:S01]  /*86c0*/  FADD.FTZ R217, R194, R13 ;  /* 0x0000000dc2d97221 */ /* 0x000fe20000010000 */
[----:B------:R-:W-:Y:S01]  /*86d0*/  HFMA2.MMA R13, -RZ, RZ, 0, 0 ;  /* 0x00000000ff0d7435 */ /* 0x000fe200000001ff */
[----:B------:R-:W-:Y:S01]  /*86e0*/  FFMA.FTZ R197, R114, R195, R12 ;  /* 0x000000c372c57223 */ /* 0x000fe2000001000c */
[----:B------:R-:W-:Y:S01]  /*86f0*/  MOV R12, 0x3f800000 ;  /* 0x3f800000000c7802 */ /* 0x000fe20000000f00 */
[----:B------:R-:W-:Y:S02]  /*8700*/  FADD.FTZ R18, R141, R18 ;  /* 0x000000128d127221 */ /* 0x000fe40000010000 */
[----:B------:R-:W-:-:S02]  /*8710*/  FFMA.FTZ R21, R132, R17, R16 ;  /* 0x0000001184157223 */ /* 0x000fc40000010010 */
        /* <DEDUP_REMOVED lines=27> */
[----:B------:R-:W-:Y:S02]  /*88d0*/  FFMA.FTZ R17, R134, R21, R16 ;  /* 0x0000001586117223 */ /* 0x000fe40000010010 */
[----:B------:R-:W-:-:S02]  /*88e0*/  FADD.FTZ R192, RZ, R192 ;  /* 0x000000c0ffc07221 */ /* 0x000fc40000010000 */
[CC--:B------:R-:W-:Y:S02]  /*88f0*/  FMUL.FTZ R21, R107.reuse, R193.reuse ;  /* 0x000000c16b157220 */ /* 0x0c0fe40000410000 */
[----:B------:R-:W-:Y:S02]  /*8900*/  FFMA.FTZ R16, R134, R20, -R23 ;  /* 0x0000001486107223 */ /* 0x000fe40000010817 */
[-C--:B------:R-:W-:Y:S02]  /*8910*/  FMUL.FTZ R20, R107, R192.reuse ;  /* 0x000000c06b147220 */ /* 0x080fe40000410000 */
[----:B------:R-:W-:Y:S02]  /*8920*/  FFMA.FTZ R21, R108, R192, R21 ;  /* 0x000000c06c157223 */ /* 0x000fe40000010015 */
[----:B------:R-:W-:Y:S02]  /*8930*/  FADD.FTZ R19, -R144, R219 ;  /* 0x000000db90137221 */ /* 0x000fe40000010100 */
[----:B------:R-:W-:-:S02]  /*8940*/  FFMA.FTZ R20, R108, R193, -R20 ;  /* 0x000000c16c147223 */ /* 0x000fc40000010814 */
[----:B------:R-:W-:Y:S02]  /*8950*/  FADD.FTZ R219, RZ, R21 ;  /* 0x00000015ffdb7221 */ /* 0x000fe40000010000 */
[----:B------:R-:W-:Y:S02]  /*8960*/  FADD.FTZ R18, R145, R18 ;  /* 0x0000001291127221 */ /* 0x000fe40000010000 */
[----:B0-----:R-:W-:Y:S02]  /*8970*/  FADD.FTZ R220, R191, R20 ;  /* 0x00000014bfdc7221 */ /* 0x001fe40000010000 */
        /* <DEDUP_REMOVED lines=8> */
[C---:B01----:R-:W-:Y:S02]  /*8a00*/  SHF.L.U32 R221, R101.reuse, 0x5, RZ ;  /* 0x0000000565dd7819 */ /* 0x043fe400000006ff */
[----:B------:R-:W-:-:S03]  /*8a10*/  LOP3.LUT R222, R101, 0x1f, RZ, 0xc0, !PT ;  /* 0x0000001f65de7812 */ /* 0x000fc600078ec0ff */
[----:B------:R-:W-:Y:S01]  /*8a20*/  LDS.128 R16, [R221+0x35e0] ;  /* 0x0035e000dd107984 */ /* 0x000fe20000000c00 */
        /* <DEDUP_REMOVED lines=14> */
.L_x_6974:
[----:B------:R-:W-:Y:S05]  /*8b10*/  BRA.DIV ~URZ, `(.L_x_6877) ;  /* 0x000071427f007947 */ /* 0x000fea000b800000 */
[----:B------:R2:W3:Y:S04]  /*8b20*/  SHFL.DOWN PT, R21, R224, 0x1, 0x1f ;  /* 0x08201f00e0157f89 */ /* 0x0004e800000e0000 */
[----:B------:R2:W4:Y:S04]  /*8b30*/  SHFL.DOWN PT, R223, R23, 0x1, 0x1f ;  /* 0x08201f0017df7f89 */ /* 0x00052800000e0000 */
[----:B------:R2:W0:Y:S02]  /*8b40*/  SHFL.DOWN PT, R17, R22, 0x1, 0x1f ;  /* 0x08201f0016117f89 */ /* 0x00042400000e0000 */
.L_x_6975:
        /* <DEDUP_REMOVED lines=15> */
.L_x_6879:
[----:B------:R-:W-:Y:S05]  /*8c40*/  BSYNC B1 ;  /* 0x0000000000017941 */ /* 0x000fea0003800000 */
.L_x_6878:
[----:B------:R-:W-:Y:S05]  /*8c50*/  BRA.DIV ~URZ, `(.L_x_6880) ;  /* 0x000071627f007947 */ /* 0x000fea000b800000 */
[----:B-1----:R1:W2:Y:S04]  /*8c60*/  SHFL.DOWN PT, R19, R226, 0x2, 0x1f ;  /* 0x08401f00e2137f89 */ /* 0x0022a800000e0000 */
[----:B---3--:R1:W3:Y:S04]  /*8c70*/  SHFL.DOWN PT, R21, R224, 0x2, 0x1f ;  /* 0x08401f00e0157f89 */ /* 0x0082e800000e0000 */
[----:B----4-:R1:W4:Y:S04]  /*8c80*/  SHFL.DOWN PT, R223, R23, 0x2, 0x1f ;  /* 0x08401f0017df7f89 */ /* 0x01032800000e0000 */
[----:B0-----:R1:W0:Y:S02]  /*8c90*/  SHFL.DOWN PT, R17, R22, 0x2, 0x1f ;  /* 0x08401f0016117f89 */ /* 0x00122400000e0000 */
.L_x_6976:
        /* <DEDUP_REMOVED lines=15> */
.L_x_6882:
[----:B------:R-:W-:Y:S05]  /*8d90*/  BSYNC B1 ;  /* 0x0000000000017941 */ /* 0x000fea0003800000 */
.L_x_6881:
[----:B------:R-:W-:Y:S05]  /*8da0*/  BRA.DIV ~URZ, `(.L_x_6883) ;  /* 0x000071e27f007947 */ /* 0x000fea000b800000 */
[----:B--2---:R2:W1:Y:S02]  /*8db0*/  SHFL.DOWN PT, R19, R226, 0x4, 0x1f ;  /* 0x08801f00e2137f89 */ /* 0x00446400000e0000 */
.L_x_6977:
[----:B------:R-:W-:Y:S05]  /*8dc0*/  BRA.DIV ~URZ, `(.L_x_6884) ;  /* 0x000072427f007947 */ /* 0x000fea000b800000 */
[----:B---3--:R3:W2:Y:S04]  /*8dd0*/  SHFL.DOWN PT, R21, R224, 0x4, 0x1f ;  /* 0x08801f00e0157f89 */ /* 0x0086a800000e0000 */
[----:B----4-:R3:W4:Y:S04]  /*8de0*/  SHFL.DOWN PT, R223, R23, 0x4, 0x1f ;  /* 0x08801f0017df7f89 */ /* 0x01072800000e0000 */
[----:B0-----:R3:W0:Y:S02]  /*8df0*/  SHFL.DOWN PT, R17, R22, 0x4, 0x1f ;  /* 0x08801f0016117f89 */ /* 0x00162400000e0000 */
.L_x_6978:
        /* <DEDUP_REMOVED lines=15> */
.L_x_6886:
[----:B------:R-:W-:Y:S05]  /*8ef0*/  BSYNC B1 ;  /* 0x0000000000017941 */ /* 0x000fea0003800000 */
.L_x_6885:
[----:B------:R-:W-:Y:S05]  /*8f00*/  BRA.DIV ~URZ, `(.L_x_6887) ;  /* 0x000072627f007947 */ /* 0x000fea000b800000 */
[----:B-1----:R1:W3:Y:S04]  /*8f10*/  SHFL.DOWN PT, R19, R226, 0x8, 0x1f ;  /* 0x09001f00e2137f89 */ /* 0x0022e800000e0000 */
[----:B--2---:R1:W2:Y:S04]  /*8f20*/  SHFL.DOWN PT, R21, R224, 0x8, 0x1f ;  /* 0x09001f00e0157f89 */ /* 0x0042a800000e0000 */
[----:B----4-:R1:W4:Y:S04]  /*8f30*/  SHFL.DOWN PT, R223, R23, 0x8, 0x1f ;  /* 0x09001f0017df7f89 */ /* 0x01032800000e0000 */
[----:B0-----:R1:W0:Y:S02]  /*8f40*/  SHFL.DOWN PT, R17, R22, 0x8, 0x1f ;  /* 0x09001f0016117f89 */ /* 0x00122400000e0000 */
.L_x_6979:
        /* <DEDUP_REMOVED lines=15> */
.L_x_6889:
[----:B------:R-:W-:Y:S05]  /*9040*/  BSYNC B1 ;  /* 0x0000000000017941 */ /* 0x000fea0003800000 */
.L_x_6888:
[----:B------:R-:W-:Y:S05]  /*9050*/  BRA.DIV ~URZ, `(.L_x_6890) ;  /* 0x000072e27f007947 */ /* 0x000fea000b800000 */
[----:B---3--:R3:W1:Y:S02]  /*9060*/  SHFL.DOWN PT, R19, R226, 0x10, 0x1f ;  /* 0x0a001f00e2137f89 */ /* 0x00866400000e0000 */
.L_x_6980:
[----:B------:R-:W-:Y:S05]  /*9070*/  BRA.DIV ~URZ, `(.L_x_6891) ;  /* 0x000073427f007947 */ /* 0x000fea000b800000 */
[----:B--2---:R2:W3:Y:S04]  /*9080*/  SHFL.DOWN PT, R21, R224, 0x10, 0x1f ;  /* 0x0a001f00e0157f89 */ /* 0x0044e800000e0000 */
[----:B----4-:R2:W4:Y:S04]  /*9090*/  SHFL.DOWN PT, R223, R23, 0x10, 0x1f ;  /* 0x0a001f0017df7f89 */ /* 0x01052800000e0000 */
[----:B0-----:R2:W0:Y:S02]  /*90a0*/  SHFL.DOWN PT, R17, R22, 0x10, 0x1f ;  /* 0x0a001f0016117f89 */ /* 0x00142400000e0000 */
.L_x_6981:
        /* <DEDUP_REMOVED lines=13> */
.L_x_6893:
[----:B------:R-:W-:Y:S05]  /*9180*/  BSYNC B1 ;  /* 0x0000000000017941 */ /* 0x000fea0003800000 */
.L_x_6892:
        /* <DEDUP_REMOVED lines=20> */
.L_x_6982:
        /* <DEDUP_REMOVED lines=17> */
.L_x_6896:
[----:B---3--:R-:W-:Y:S05]  /*93e0*/  BSYNC B1 ;  /* 0x0000000000017941 */ /* 0x008fea0003800000 */
.L_x_6895:
        /* <DEDUP_REMOVED lines=16> */
.L_x_6875:
[----:B01----:R-:W-:Y:S05]  /*94f0*/  BSYNC B0 ;  /* 0x0000000000007941 */ /* 0x003fea0003800000 */
.L_x_6874:
[C---:B------:R-:W-:Y:S01]  /*9500*/  FMUL.FTZ R17, R147.reuse, R32 ;  /* 0x0000002093117220 */ /* 0x040fe20000410000 */
[----:B------:R-:W-:Y:S01]  /*9510*/  WARPSYNC 0xffffffff ;  /* 0xffffffff00007948 */ /* 0x000fe20003800000 */
[----:B------:R-:W-:Y:S01]  /*9520*/  FMUL.FTZ R147, R147, R205 ;  /* 0x000000cd93937220 */ /* 0x000fe20000410000 */
[----:B------:R-:W-:Y:S01]  /*9530*/  BAR.SYNC.DEFER_BLOCKING 0x0 ;  /* 0x0000000000007b1d */ /* 0x000fe20000010000 */
[----:B------:R-:W-:Y:S01]  /*9540*/  FMUL.FTZ R19, R149, R33 ;  /* 0x0000002195137220 */ /* 0x000fe20000410000 */
[----:B------:R-:W-:Y:S01]  /*9550*/  ISETP.NE.AND P0, PT, R101, RZ, PT ;  /* 0x000000ff6500720c */ /* 0x000fe20003f05270 */
[----:B------:R-:W-:-:S02]  /*9560*/  FFMA.FTZ R17, R136, R205, -R17 ;  /* 0x000000cd88117223 */ /* 0x000fc40000010811 */
[----:B------:R-:W-:Y:S01]  /*9570*/  FFMA.FTZ R16, R136, R32, R147 ;  /* 0x0000002088107223 */ /* 0x000fe20000010093 */
[----:B------:R-:W-:Y:S01]  /*9580*/  ULDC UR32, c[0x0][0x174] ;  /* 0x00005d0000207ab9 */ /* 0x000fe20000000800 */
[----:B------:R-:W-:Y:S01]  /*9590*/  FFMA.FTZ R136, R146, R210, -R19 ;  /* 0x000000d292887223 */ /* 0x000fe20000010813 */
[----:B------:R-:W-:Y:S01]  /*95a0*/  UIADD3 UR32, -UR6, UR32, URZ ;  /* 0x0000002006207290 */ /* 0x000fe2000fffe13f */
[----:B------:R-:W-:Y:S01]  /*95b0*/  FMUL.FTZ R18, R137, R206 ;  /* 0x000000ce89127220 */ /* 0x000fe20000410000 */
[----:B------:R-:W-:Y:S01]  /*95c0*/  ULDC UR33, c[0x0][0x168] ;  /* 0x00005a0000217ab9 */ /* 0x000fe20000000800 */
[----:B------:R-:W-:Y:S01]  /*95d0*/  FMUL.FTZ R19, R153, R202 ;  /* 0x000000ca99137220 */ /* 0x000fe20000410000 */
[----:B------:R-:W-:Y:S01]  /*95e0*/  ULEA UR32, UR32, 0xfffffc00, 0xa ;  /* 0xfffffc0020207891 */ /* 0x000fe2000f8e503f */
[----:B------:R-:W-:Y:S01]  /*95f0*/  FMUL.FTZ R225, R165, R200 ;  /* 0x000000c8a5e17220 */ /* 0x000fe20000410000 */
[----:B------:R-:W-:Y:S01]  /*9600*/  BSSY B0, `(.L_x_6897) ;  /* 0x0000222000007945 */ /* 0x000fe20003800000 */
[----:B------:R-:W-:Y:S01]  /*9610*/  FMUL.FTZ R137, R137, R208 ;  /* 0x000000d089897220 */ /* 0x000fe20000410000 */
[----:B------:R-:W-:Y:S01]  /*9620*/  UIADD3 UR32, -UR32, UR33, URZ ;  /* 0x0000002120207290 */ /* 0x000fe2000fffe13f */
[----:B------:R-:W-:-:S02]  /*9630*/  FMUL.FTZ R165, R165, R214 ;  /* 0x000000d6a5a57220 */ /* 0x000fc40000410000 */
[C---:B------:R-:W-:Y:S02]  /*9640*/  FMUL.FTZ R21, R151.reuse, R203 ;  /* 0x000000cb97157220 */ /* 0x040fe40000410000 */
[----:B------:R-:W-:Y:S02]  /*9650*/  FMUL.FTZ R20, R151, R207 ;  /* 0x000000cf97147220 */ /* 0x000fe40000410000 */
[----:B------:R-:W-:Y:S02]  /*9660*/  FMUL.FTZ R153, R153, R212 ;  /* 0x000000d499997220 */ /* 0x000fe40000410000 */
[----:B------:R-:W-:Y:S02]  /*9670*/  FFMA.FTZ R18, R135, R208, -R18 ;  /* 0x000000d087127223 */ /* 0x000fe40000010812 */
[----:B------:R-:W-:Y:S02]  /*9680*/  FFMA.FTZ R226, R150, R212, -R19 ;  /* 0x000000d496e27223 */ /* 0x000fe40000010813 */
[----:B------:R-:W-:-:S02]  /*9690*/  FMUL.FTZ R151, R29, R192 ;  /* 0x000000c01d977220 */ /* 0x000fc40000410000 */
[----:B------:R-:W-:Y:S02]  /*96a0*/  FFMA.FTZ R135, R135, R206, R137 ;  /* 0x000000ce87877223 */ /* 0x000fe40000010089 */
[C---:B------:R-:W-:Y:S02]  /*96b0*/  FFMA.FTZ R225, R162.reuse, R214, -R225 ;  /* 0x000000d6a2e17223 */ /* 0x040fe400000108e1 */
[----:B------:R-:W-:Y:S02]  /*96c0*/  FFMA.FTZ R222, R162, R200, R165 ;  /* 0x000000c8a2de7223 */ /* 0x000fe400000100a5 */
[C---:B------:R-:W-:Y:S02]  /*96d0*/  FMUL.FTZ R19, R168.reuse, R199 ;  /* 0x000000c7a8137220 */ /* 0x040fe40000410000 */
[----:B------:R-:W-:Y:S02]  /*96e0*/  FMUL.FTZ R29, R29, R193 ;  /* 0x000000c11d1d7220 */ /* 0x000fe40000410000 */
[----:B------:R-:W-:-:S02]  /*96f0*/  FMUL.FTZ R137, R168, R213 ;  /* 0x000000d5a8897220 */ /* 0x000fc40000410000 */
[----:B------:R-:W-:Y:S02]  /*9700*/  FMUL.FTZ R162, R178, R197 ;  /* 0x000000c5b2a27220 */ /* 0x000fe40000410000 */
[----:B------:R-:W-:Y:S02]  /*9710*/  FFMA.FTZ R22, R150, R202, R153 ;  /* 0x000000ca96167223 */ /* 0x000fe40000010099 */
[C---:B------:R-:W-:Y:S02]  /*9720*/  FMUL.FTZ R223, R167.reuse, R198 ;  /* 0x000000c6a7df7220 */ /* 0x040fe40000410000 */
[----:B------:R-:W-:Y:S02]  /*9730*/  FMUL.FTZ R221, R167, R211 ;  /* 0x000000d3a7dd7220 */ /* 0x000fe40000410000 */
[----:B------:R-:W-:Y:S02]  /*9740*/  FMUL.FTZ R178, R178, R217 ;  /* 0x000000d9b2b27220 */ /* 0x000fe40000410000 */
[----:B------:R-:W-:-:S02]  /*9750*/  FMUL.FTZ R167, R175, R196 ;  /* 0x000000c4afa77220 */ /* 0x000fc40000410000 */
[----:B------:R-:W-:Y:S02]  /*9760*/  FMUL.FTZ R153, R179, R194 ;  /* 0x000000c2b3997220 */ /* 0x000fe40000410000 */
[----:B------:R-:W-:Y:S02]  /*9770*/  FFMA.FTZ R151, R180, R193, -R151 ;  /* 0x000000c1b4977223 */ /* 0x000fe40000010897 */
[----:B------:R-:W-:Y:S02]  /*9780*/  FMUL.FTZ R175, R175, R215 ;  /* 0x000000d7afaf7220 */ /* 0x000fe40000410000 */
[----:B------:R-:W-:Y:S02]  /*9790*/  FFMA.FTZ R168, R166, R213, -R19 ;  /* 0x000000d5a6a87223 */ /* 0x000fe40000010813 */
[----:B------:R-:W-:Y:S02]  /*97a0*/  FMUL.FTZ R179, R179, R218 ;  /* 0x000000dab3b37220 */ /* 0x000fe40000410000 */
[----:B------:R-:W-:-:S02]  /*97b0*/  FFMA.FTZ R180, R180, R192, R29 ;  /* 0x000000c0b4b47223 */ /* 0x000fc4000001001d */
[----:B------:R-:W-:Y:S02]  /*97c0*/  FFMA.FTZ R166, R166, R199, R137 ;  /* 0x000000c7a6a67223 */ /* 0x000fe40000010089 */
[----:B------:R-:W-:Y:S02]  /*97d0*/  FFMA.FTZ R162, R176, R217, -R162 ;  /* 0x000000d9b0a27223 */ /* 0x000fe400000108a2 */
[C---:B------:R-:W-:Y:S02]  /*97e0*/  FMUL.FTZ R19, R206.reuse, UR43 ;  /* 0x0000002bce137c20 */ /* 0x040fe40008410000 */
[----:B------:R-:W-:Y:S02]  /*97f0*/  FMUL.FTZ R29, R206, UR42 ;  /* 0x0000002ace1d7c20 */ /* 0x000fe40008410000 */
[C---:B------:R-:W-:Y:S02]  /*9800*/  FFMA.FTZ R21, R148.reuse, R207, -R21 ;  /* 0x000000cf94157223 */ /* 0x040fe40000010815 */
[----:B------:R-:W-:-:S02]  /*9810*/  FFMA.FTZ R20, R148, R203, R20 ;  /* 0x000000cb94147223 */ /* 0x000fc40000010014 */
[----:B------:R-:W-:Y:S02]  /*9820*/  FFMA.FTZ R176, R176, R197, R178 ;  /* 0x000000c5b0b07223 */ /* 0x000fe400000100b2 */
[----:B------:R-:W-:Y:S02]  /*9830*/  FADD.FTZ R137, R81, R81 ;  /* 0x0000005151897221 */ /* 0x000fe40000010000 */
[C---:B------:R-:W-:Y:S02]  /*9840*/  FFMA.FTZ R223, R164.reuse, R211, -R223 ;  /* 0x000000d3a4df7223 */ /* 0x040fe400000108df */
[----:B------:R-:W-:Y:S02]  /*9850*/  FFMA.FTZ R221, R164, R198, R221 ;  /* 0x000000c6a4dd7223 */ /* 0x000fe400000100dd */
[C---:B------:R-:W-:Y:S02]  /*9860*/  FMUL.FTZ R148, R32.reuse, UR43 ;  /* 0x0000002b20947c20 */ /* 0x040fe40008410000 */
[----:B------:R-:W-:-:S02]  /*9870*/  FMUL.FTZ R178, R32, UR42 ;  /* 0x0000002a20b27c20 */ /* 0x000fc40008410000 */
[C---:B------:R-:W-:Y:S02]  /*9880*/  FFMA.FTZ R167, R24.reuse, R215, -R167 ;  /* 0x000000d718a77223 */ /* 0x040fe400000108a7 */
[----:B------:R-:W-:Y:S02]  /*9890*/  FFMA.FTZ R164, R24, R196, R175 ;  /* 0x000000c418a47223 */ /* 0x000fe400000100af */
[C---:B------:R-:W-:Y:S02]  /*98a0*/  FFMA.FTZ R153, R28.reuse, R218, -R153 ;  /* 0x000000da1c997223 */ /* 0x040fe40000010899 */
[----:B------:R-:W-:Y:S02]  /*98b0*/  FFMA.FTZ R150, R28, R194, R179 ;  /* 0x000000c21c967223 */ /* 0x000fe400000100b3 */
[----:B------:R-:W-:Y:S02]  /*98c0*/  FMUL.FTZ R149, R149, R210 ;  /* 0x000000d295957220 */ /* 0x000fe40000410000 */
[----:B------:R-:W-:-:S02]  /*98d0*/  FFMA.FTZ R28, R208, UR42, -R19 ;  /* 0x0000002ad01c7c23 */ /* 0x000fc40008010813 */
[----:B------:R-:W-:Y:S02]  /*98e0*/  FFMA.FTZ R24, R208, UR43, R29 ;  /* 0x0000002bd0187c23 */ /* 0x000fe4000801001d */
[C---:B------:R-:W-:Y:S02]  /*98f0*/  FFMA.FTZ R19, -R137.reuse, R135, RZ ;  /* 0x0000008789137223 */ /* 0x040fe400000101ff */
[----:B------:R-:W-:Y:S02]  /*9900*/  FADD.FTZ R204, RZ, R204 ;  /* 0x000000ccffcc7221 */ /* 0x000fe40000010000 */
[----:B------:R-:W-:Y:S02]  /*9910*/  FMUL.FTZ R29, R184, R191 ;  /* 0x000000bfb81d7220 */ /* 0x000fe40000410000 */
[----:B------:R-:W-:Y:S02]  /*9920*/  FFMA.FTZ R18, R137, R18, RZ ;  /* 0x0000001289127223 */ /* 0x000fe400000100ff */
[----:B------:R-:W-:-:S02]  /*9930*/  FADD.FTZ R147, R80, R80 ;  /* 0x0000005050937221 */ /* 0x000fc40000010000 */
[C---:B------:R-:W-:Y:S02]  /*9940*/  FFMA.FTZ R148, R205.reuse, UR42, -R148 ;  /* 0x0000002acd947c23 */ /* 0x040fe40008010894 */
[----:B------:R-:W-:Y:S02]  /*9950*/  FFMA.FTZ R135, R205, UR43, R178 ;  /* 0x0000002bcd877c23 */ /* 0x000fe400080100b2 */
[----:B------:R-:W-:Y:S02]  /*9960*/  FFMA.FTZ R146, R146, R33, R149 ;  /* 0x0000002192927223 */ /* 0x000fe40000010095 */
[----:B------:R-:W-:Y:S02]  /*9970*/  FFMA.FTZ R149, R183, R204, R29 ;  /* 0x000000ccb7957223 */ /* 0x000fe4000001001d */
[C---:B------:R-:W-:Y:S02]  /*9980*/  FFMA.FTZ R29, R147.reuse, R17, R18 ;  /* 0x00000011931d7223 */ /* 0x040fe40000010012 */
[----:B------:R-:W-:-:S02]  /*9990*/  FMUL.FTZ R148, R147, R148 ;  /* 0x0000009493947220 */ /* 0x000fc40000410000 */
[C---:B------:R-:W-:Y:S02]  /*99a0*/  FFMA.FTZ R135, -R147.reuse, R135, -RZ ;  /* 0x0000008793877223 */ /* 0x040fe400000109ff */
[----:B------:R-:W-:Y:S02]  /*99b0*/  FFMA.FTZ R147, -R147, R16, R19 ;  /* 0x0000001093937223 */ /* 0x000fe40000010113 */
[----:B------:R-:W-:Y:S02]  /*99c0*/  FMUL.FTZ R16, R204, UR43 ;  /* 0x0000002bcc107c20 */ /* 0x000fe40008410000 */
[----:B------:R-:W-:Y:S02]  /*99d0*/  FMUL.FTZ R184, R184, R204 ;  /* 0x000000ccb8b87220 */ /* 0x000fe40000410000 */
[----:B------:R-:W-:Y:S02]  /*99e0*/  FFMA.FTZ R19, R191, UR42, -R16 ;  /* 0x0000002abf137c23 */ /* 0x000fe40008010810 */
[----:B------:R-:W0:Y:S01]  /*99f0*/  LDS.64 R16, [R101.X16+0x35e8] ;  /* 0x0035e80065107984 */ /* 0x000e22000000ca00 */
[----:B------:R-:W-:-:S02]  /*9a00*/  FMUL.FTZ R18, R204, UR42 ;  /* 0x0000002acc127c20 */ /* 0x000fc40008410000 */
[C---:B------:R-:W-:Y:S02]  /*9a10*/  FMUL.FTZ R23, R163.reuse, R201 ;  /* 0x000000c9a3177220 */ /* 0x040fe40000410000 */
[----:B------:R-:W-:Y:S02]  /*9a20*/  FMUL.FTZ R224, R163, R209 ;  /* 0x000000d1a3e07220 */ /* 0x000fe40000410000 */
[----:B------:R-:W-:Y:S02]  /*9a30*/  FMUL.FTZ R165, R177, R195 ;  /* 0x000000c3b1a57220 */ /* 0x000fe40000410000 */
[----:B------:R-:W-:Y:S02]  /*9a40*/  FFMA.FTZ R163, R183, R191, -R184 ;  /* 0x000000bfb7a37223 */ /* 0x000fe400000108b8 */
[----:B------:R-:W-:Y:S02]  /*9a50*/  FADD.FTZ R178, R64, R64 ;  /* 0x0000004040b27221 */ /* 0x000fe40000010000 */
[----:B------:R-:W-:-:S02]  /*9a60*/  FFMA.FTZ R18, R191, UR43, R18 ;  /* 0x0000002bbf127c23 */ /* 0x000fc40008010012 */
[----:B------:R-:W-:Y:S02]  /*9a70*/  FMUL.FTZ R177, R177, R216 ;  /* 0x000000d8b1b17220 */ /* 0x000fe40000410000 */
[----:B------:R-:W-:Y:S02]  /*9a80*/  FADD.FTZ R179, R79, R79 ;  /* 0x0000004f4fb37221 */ /* 0x000fe40000010000 */
[C---:B------:R-:W-:Y:S02]  /*9a90*/  FMUL.FTZ R28, R137.reuse, R28 ;  /* 0x0000001c891c7220 */ /* 0x040fe40000410000 */
[----:B------:R-:W-:Y:S02]  /*9aa0*/  FFMA.FTZ R24, -R137, R24, -RZ ;  /* 0x0000001889187223 */ /* 0x000fe400000109ff */
[----:B------:R-:W-:Y:S02]  /*9ab0*/  FMUL.FTZ R137, R33, UR43 ;  /* 0x0000002b21897c20 */ /* 0x000fe40008410000 */
[----:B------:R-:W-:-:S02]  /*9ac0*/  FFMA.FTZ R165, R174, R216, -R165 ;  /* 0x000000d8aea57223 */ /* 0x000fc400000108a5 */
[C---:B------:R-:W-:Y:S02]  /*9ad0*/  FMUL.FTZ R149, R178.reuse, R149 ;  /* 0x00000095b2957220 */ /* 0x040fe40000410000 */
[C---:B------:R-:W-:Y:S02]  /*9ae0*/  FMUL.FTZ R163, R178.reuse, R163 ;  /* 0x000000a3b2a37220 */ /* 0x040fe40000410000 */
[C---:B------:R-:W-:Y:S02]  /*9af0*/  FMUL.FTZ R19, R178.reuse, R19 ;  /* 0x00000013b2137220 */ /* 0x040fe40000410000 */
[----:B------:R-:W-:Y:S02]  /*9b00*/  FFMA.FTZ R18, -R178, R18, -RZ ;  /* 0x00000012b2127223 */ /* 0x000fe400000109ff */
[----:B------:R-:W-:Y:S02]  /*9b10*/  FMUL.FTZ R175, R33, UR42 ;  /* 0x0000002a21af7c20 */ /* 0x000fe40008410000 */
[----:B------:R-:W-:-:S02]  /*9b20*/  FFMA.FTZ R174, R174, R195, R177 ;  /* 0x000000c3aeae7223 */ /* 0x000fc400000100b1 */
[C---:B------:R-:W-:Y:S02]  /*9b30*/  FFMA.FTZ R178, R179.reuse, R136, R29 ;  /* 0x00000088b3b27223 */ /* 0x040fe4000001001d */
[----:B------:R-:W-:Y:S02]  /*9b40*/  FADD.FTZ R177, R78, R78 ;  /* 0x0000004e4eb17221 */ /* 0x000fe40000010000 */
[----:B------:R-:W-:Y:S02]  /*9b50*/  FFMA.FTZ R29, -R179, R146, R147 ;  /* 0x00000092b31d7223 */ /* 0x000fe40000010193 */
[C---:B------:R-:W-:Y:S02]  /*9b60*/  FFMA.FTZ R136, R210.reuse, UR42, -R137 ;  /* 0x0000002ad2887c23 */ /* 0x040fe40008010889 */
[----:B------:R-:W-:Y:S02]  /*9b70*/  FFMA.FTZ R137, R210, UR43, R175 ;  /* 0x0000002bd2897c23 */ /* 0x000fe400080100af */
[----:B------:R-:W-:-:S02]  /*9b80*/  FMUL.FTZ R175, R202, UR43 ;  /* 0x0000002bcaaf7c20 */ /* 0x000fc40008410000 */
[----:B------:R-:W-:Y:S02]  /*9b90*/  FADD.FTZ R183, R77, R77 ;  /* 0x0000004d4db77221 */ /* 0x000fe40000010000 */
[----:B------:R-:W-:Y:S02]  /*9ba0*/  FFMA.FTZ R29, -R177, R20, R29 ;  /* 0x00000014b11d7223 */ /* 0x000fe4000001011d */
[----:B------:R-:W-:Y:S02]  /*9bb0*/  FFMA.FTZ R20, R212, UR42, -R175 ;  /* 0x0000002ad4147c23 */ /* 0x000fe400080108af */
[----:B------:R-:W-:Y:S02]  /*9bc0*/  FFMA.FTZ R175, -R183, R22, R29 ;  /* 0x00000016b7af7223 */ /* 0x000fe4000001011d */
[-C--:B0-----:R-:W-:Y:S02]  /*9bd0*/  FMUL.FTZ R29, R17, -R3.reuse ;  /* 0x80000003111d7220 */ /* 0x081fe40000410000 */
[----:B------:R-:W-:-:S02]  /*9be0*/  FMUL.FTZ R3, R16, -R3 ;  /* 0x8000000310037220 */ /* 0x000fc40000410000 */
[C---:B------:R-:W-:Y:S02]  /*9bf0*/  FFMA.FTZ R23, R152.reuse, R209, -R23 ;  /* 0x000000d198177223 */ /* 0x040fe40000010817 */
[----:B------:R-:W-:Y:S02]  /*9c00*/  FFMA.FTZ R224, R152, R201, R224 ;  /* 0x000000c998e07223 */ /* 0x000fe400000100e0 */
[-C--:B------:R-:W-:Y:S02]  /*9c10*/  FFMA.FTZ R3, R17, R2.reuse, R3 ;  /* 0x0000000211037223 */ /* 0x080fe40000010003 */
[----:B------:R-:W-:Y:S02]  /*9c20*/  FMUL.FTZ R152, R182, R219 ;  /* 0x000000dbb6987220 */ /* 0x000fe40000410000 */
[----:B------:R-:W-:Y:S02]  /*9c30*/  FFMA.FTZ R16, R16, R2, -R29 ;  /* 0x0000000210107223 */ /* 0x000fe4000001081d */
[----:B------:R-:W-:-:S02]  /*9c40*/  FMUL.FTZ R182, R182, R220 ;  /* 0x000000dcb6b67220 */ /* 0x000fc40000410000 */
[----:B------:R-:W-:Y:S02]  /*9c50*/  FADD.FTZ R3, -R190, R3 ;  /* 0x00000003be037221 */ /* 0x000fe40000010100 */
[----:B------:R-:W-:Y:S02]  /*9c60*/  FFMA.FTZ R152, R181, R220, -R152 ;  /* 0x000000dcb5987223 */ /* 0x000fe40000010898 */
[----:B------:R-:W-:Y:S02]  /*9c70*/  FADD.FTZ R189, R189, R16 ;  /* 0x00000010bdbd7221 */ /* 0x000fe40000010000 */
[----:B------:R-:W-:Y:S02]  /*9c80*/  FFMA.FTZ R181, R181, R219, R182 ;  /* 0x000000dbb5b57223 */ /* 0x000fe400000100b6 */
[----:B------:R-:W-:Y:S02]  /*9c90*/  FMUL.FTZ R182, R203, UR43 ;  /* 0x0000002bcbb67c20 */ /* 0x000fe40008410000 */
[----:B------:R-:W-:-:S02]  /*9ca0*/  FMUL.FTZ R2, R105, -R3 ;  /* 0x8000000369027220 */ /* 0x000fc40000410000 */
[----:B------:R-:W-:Y:S02]  /*9cb0*/  FFMA.FTZ R21, R177, R21, R178 ;  /* 0x00000015b1157223 */ /* 0x000fe400000100b2 */
[----:B------:R-:W-:Y:S02]  /*9cc0*/  FMUL.FTZ R105, R105, -R189 ;  /* 0x800000bd69697220 */ /* 0x000fe40000410000 */
[----:B------:R-:W-:Y:S02]  /*9cd0*/  FMUL.FTZ R184, R203, UR42 ;  /* 0x0000002acbb87c20 */ /* 0x000fe40008410000 */
[----:B------:R-:W-:Y:S02]  /*9ce0*/  FFMA.FTZ R146, R207, UR42, -R182 ;  /* 0x0000002acf927c23 */ /* 0x000fe400080108b6 */
[C---:B------:R-:W-:Y:S02]  /*9cf0*/  FMUL.FTZ R136, R179.reuse, R136 ;  /* 0x00000088b3887220 */ /* 0x040fe40000410000 */
[----:B------:R-:W-:-:S02]  /*9d00*/  FFMA.FTZ R137, -R179, R137, -RZ ;  /* 0x00000089b3897223 */ /* 0x000fc400000109ff */
[C---:B------:R-:W-:Y:S02]  /*9d10*/  FMUL.FTZ R178, R201.reuse, UR43 ;  /* 0x0000002bc9b27c20 */ /* 0x040fe40008410000 */
[----:B------:R-:W-:Y:S02]  /*9d20*/  FMUL.FTZ R182, R201, UR42 ;  /* 0x0000002ac9b67c20 */ /* 0x000fe40008410000 */
[----:B------:R-:W-:Y:S02]  /*9d30*/  FFMA.FTZ R226, R183, R226, R21 ;  /* 0x000000e2b7e27223 */ /* 0x000fe40000010015 */
[----:B------:R-:W-:Y:S02]  /*9d40*/  FADD.FTZ R179, R76, R76 ;  /* 0x0000004c4cb37221 */ /* 0x000fe40000010000 */
[C---:B------:R-:W-:Y:S02]  /*9d50*/  FFMA.FTZ R105, R106.reuse, R3, R105 ;  /* 0x000000036a697223 */ /* 0x040fe40000010069 */
[----:B------:R-:W-:-:S02]  /*9d60*/  FFMA.FTZ R2, R106, R189, -R2 ;  /* 0x000000bd6a027223 */ /* 0x000fc40000010802 */
[----:B------:R-:W-:Y:S02]  /*9d70*/  FFMA.FTZ R147, R207, UR43, R184 ;  /* 0x0000002bcf937c23 */ /* 0x000fe400080100b8 */
[C---:B------:R-:W-:Y:S02]  /*9d80*/  FFMA.FTZ R178, R209.reuse, UR42, -R178 ;  /* 0x0000002ad1b27c23 */ /* 0x040fe400080108b2 */
[----:B------:R-:W-:Y:S02]  /*9d90*/  FFMA.FTZ R22, R209, UR43, R182 ;  /* 0x0000002bd1167c23 */ /* 0x000fe400080100b6 */
[----:B------:R-:W-:Y:S02]  /*9da0*/  FFMA.FTZ R226, R179, R23, R226 ;  /* 0x00000017b3e27223 */ /* 0x000fe400000100e2 */
[----:B------:R-:W-:Y:S02]  /*9db0*/  FADD.FTZ R182, R75, R75 ;  /* 0x0000004b4bb67221 */ /* 0x000fe40000010000 */
[----:B------:R-:W-:-:S02]  /*9dc0*/  FMUL.FTZ R29, R200, UR43 ;  /* 0x0000002bc81d7c20 */ /* 0x000fc40008410000 */
[----:B------:R-:W-:Y:S02]  /*9dd0*/  FADD.FTZ R188, -R188, R105 ;  /* 0x00000069bcbc7221 */ /* 0x000fe40000010100 */
[----:B------:R-:W-:Y:S02]  /*9de0*/  FMUL.FTZ R16, R198, UR43 ;  /* 0x0000002bc6107c20 */ /* 0x000fe40008410000 */
[----:B------:R-:W-:Y:S02]  /*9df0*/  FADD.FTZ R2, R187, R2 ;  /* 0x00000002bb027221 */ /* 0x000fe40000010000 */
[C---:B------:R-:W-:Y:S02]  /*9e00*/  FMUL.FTZ R146, R177.reuse, R146 ;  /* 0x00000092b1927220 */ /* 0x040fe40000410000 */
[----:B------:R-:W-:Y:S02]  /*9e10*/  FFMA.FTZ R147, -R177, R147, -RZ ;  /* 0x00000093b1937223 */ /* 0x000fe400000109ff */
[----:B------:R-:W-:-:S02]  /*9e20*/  FMUL.FTZ R177, R202, UR42 ;  /* 0x0000002acab17c20 */ /* 0x000fc40008410000 */
[C---:B------:R-:W-:Y:S02]  /*9e30*/  FMUL.FTZ R23, R179.reuse, R178 ;  /* 0x000000b2b3177220 */ /* 0x040fe40000410000 */
[C---:B------:R-:W-:Y:S02]  /*9e40*/  FFMA.FTZ R22, -R179.reuse, R22, -RZ ;  /* 0x00000016b3167223 */ /* 0x040fe400000109ff */
[----:B------:R-:W-:Y:S02]  /*9e50*/  FFMA.FTZ R179, -R179, R224, R175 ;  /* 0x000000e0b3b37223 */ /* 0x000fe400000101af */
[----:B------:R-:W-:Y:S02]  /*9e60*/  FFMA.FTZ R226, R182, R225, R226 ;  /* 0x000000e1b6e27223 */ /* 0x000fe400000100e2 */
[----:B------:R-:W-:Y:S02]  /*9e70*/  FFMA.FTZ R29, R214, UR42, -R29 ;  /* 0x0000002ad61d7c23 */ /* 0x000fe4000801081d */
[----:B------:R-:W-:-:S02]  /*9e80*/  FMUL.FTZ R17, R107, -R188 ;  /* 0x800000bc6b117220 */ /* 0x000fc40000410000 */
[----:B------:R-:W-:Y:S02]  /*9e90*/  FADD.FTZ R225, R74, R74 ;  /* 0x0000004a4ae17221 */ /* 0x000fe40000010000 */
[----:B------:R-:W-:Y:S02]  /*9ea0*/  FFMA.FTZ R16, R211, UR42, -R16 ;  /* 0x0000002ad3107c23 */ /* 0x000fe40008010810 */
[----:B------:R-:W-:Y:S02]  /*9eb0*/  FMUL.FTZ R107, R107, -R2 ;  /* 0x800000026b6b7220 */ /* 0x000fe40000410000 */
[----:B------:R-:W-:Y:S02]  /*9ec0*/  FFMA.FTZ R21, R212, UR43, R177 ;  /* 0x0000002bd4157c23 */ /* 0x000fe400080100b1 */
[C---:B------:R-:W-:Y:S02]  /*9ed0*/  FMUL.FTZ R177, R182.reuse, R29 ;  /* 0x0000001db6b17220 */ /* 0x040fe40000410000 */
[----:B------:R-:W-:-:S02]  /*9ee0*/  FFMA.FTZ R222, -R182, R222, R179 ;  /* 0x000000deb6de7223 */ /* 0x000fc400000101b3 */
[----:B------:R-:W-:Y:S02]  /*9ef0*/  FMUL.FTZ R179, R225, R16 ;  /* 0x00000010e1b37220 */ /* 0x000fe40000410000 */
[C---:B------:R-:W-:Y:S02]  /*9f00*/  FFMA.FTZ R29, R108.reuse, R188, R107 ;  /* 0x000000bc6c1d7223 */ /* 0x040fe4000001006b */
[----:B------:R-:W-:Y:S02]  /*9f10*/  FFMA.FTZ R16, R108, R2, -R17 ;  /* 0x000000026c107223 */ /* 0x000fe40000010811 */
[C---:B------:R-:W-:Y:S02]  /*9f20*/  FMUL.FTZ R20, R183.reuse, R20 ;  /* 0x00000014b7147220 */ /* 0x040fe40000410000 */
[----:B------:R-:W-:Y:S02]  /*9f30*/  FFMA.FTZ R21, -R183, R21, -RZ ;  /* 0x00000015b7157223 */ /* 0x000fe400000109ff */
[----:B------:R-:W-:-:S02]  /*9f40*/  FFMA.FTZ R223, R225, R223, R226 ;  /* 0x000000dfe1df7223 */ /* 0x000fc400000100e2 */
[----:B------:R-:W-:Y:S02]  /*9f50*/  FADD.FTZ R183, R73, R73 ;  /* 0x0000004949b77221 */ /* 0x000fe40000010000 */
[----:B------:R-:W-:Y:S02]  /*9f60*/  FADD.FTZ R29, -R186, R29 ;  /* 0x0000001dba1d7221 */ /* 0x000fe40000010100 */
[----:B------:R-:W-:Y:S02]  /*9f70*/  FADD.FTZ R185, R185, R16 ;  /* 0x00000010b9b97221 */ /* 0x000fe40000010000 */
[----:B------:R-:W-:Y:S02]  /*9f80*/  FFMA.FTZ R106, R183, R168, R223 ;  /* 0x000000a8b76a7223 */ /* 0x000fe400000100df */
[----:B------:R-:W-:Y:S02]  /*9f90*/  FADD.FTZ R105, R71, R71 ;  /* 0x0000004747697221 */ /* 0x000fe40000010000 */
[----:B------:R-:W-:-:S02]  /*9fa0*/  FMUL.FTZ R16, R109, -R29 ;  /* 0x8000001d6d107220 */ /* 0x000fc40000410000 */
[----:B------:R-:W-:Y:S02]  /*9fb0*/  FMUL.FTZ R109, R109, -R185 ;  /* 0x800000b96d6d7220 */ /* 0x000fe40000410000 */
[----:B------:R-:W-:Y:S02]  /*9fc0*/  FFMA.FTZ R108, R105, R167, R106 ;  /* 0x000000a7696c7223 */ /* 0x000fe4000001006a */
[C---:B------:R-:W-:Y:S02]  /*9fd0*/  FFMA.FTZ R106, R110.reuse, R29, R109 ;  /* 0x0000001d6e6a7223 */ /* 0x040fe4000001006d */
[----:B------:R-:W-:Y:S02]  /*9fe0*/  FFMA.FTZ R17, R110, R185, -R16 ;  /* 0x000000b96e117223 */ /* 0x000fe40000010810 */
[----:B------:R-:W-:Y:S02]  /*9ff0*/  FADD.FTZ R106, -R31, R106 ;  /* 0x0000006a1f6a7221 */ /* 0x000fe40000010100 */
[----:B------:R-:W-:-:S02]  /*a000*/  FADD.FTZ R30, R30, R17 ;  /* 0x000000111e1e7221 */ /* 0x000fc40000010000 */
[C---:B------:R-:W-:Y:S02]  /*a010*/  FMUL.FTZ R17, R111.reuse, -R106 ;  /* 0x8000006a6f117220 */ /* 0x040fe40000410000 */
[-C--:B------:R-:W-:Y:S02]  /*a020*/  FMUL.FTZ R111, R111, -R30.reuse ;  /* 0x8000001e6f6f7220 */ /* 0x080fe40000410000 */
[----:B------:R-:W-:Y:S02]  /*a030*/  FFMA.FTZ R221, -R225, R221, R222 ;  /* 0x000000dde1dd7223 */ /* 0x000fe400000101de */
[----:B------:R-:W-:Y:S02]  /*a040*/  FMUL.FTZ R16, R196, UR43 ;  /* 0x0000002bc4107c20 */ /* 0x000fe40008410000 */
[C---:B------:R-:W-:Y:S02]  /*a050*/  FFMA.FTZ R17, R112.reuse, R30, -R17 ;  /* 0x0000001e70117223 */ /* 0x040fe40000010811 */
[----:B------:R-:W-:-:S02]  /*a060*/  FFMA.FTZ R112, R112, R106, R111 ;  /* 0x0000006a70707223 */ /* 0x000fc4000001006f */
[----:B------:R-:W-:Y:S02]  /*a070*/  FFMA.FTZ R221, -R183, R166, R221 ;  /* 0x000000a6b7dd7223 */ /* 0x000fe400000101dd */
[----:B------:R-:W-:Y:S02]  /*a080*/  FMUL.FTZ R166, R196, UR42 ;  /* 0x0000002ac4a67c20 */ /* 0x000fe40008410000 */
[----:B------:R-:W-:Y:S02]  /*a090*/  FFMA.FTZ R16, R215, UR42, -R16 ;  /* 0x0000002ad7107c23 */ /* 0x000fe40008010810 */
[----:B------:R-:W-:Y:S02]  /*a0a0*/  FADD.FTZ R25, -R25, R112 ;  /* 0x0000007019197221 */ /* 0x000fe40000010100 */
[----:B------:R-:W-:Y:S02]  /*a0b0*/  FADD.FTZ R17, R26, R17 ;  /* 0x000000111a117221 */ /* 0x000fe40000010000 */
[----:B------:R-:W-:-:S02]  /*a0c0*/  FFMA.FTZ R109, R215, UR43, R166 ;  /* 0x0000002bd76d7c23 */ /* 0x000fc400080100a6 */
[----:B------:R-:W-:Y:S02]  /*a0d0*/  FMUL.FTZ R166, R105, R16 ;  /* 0x0000001069a67220 */ /* 0x000fe40000410000 */
[----:B------:R-:W-:Y:S02]  /*a0e0*/  FADD.FTZ R110, R70, R70 ;  /* 0x00000046466e7221 */ /* 0x000fe40000010000 */
[C---:B------:R-:W-:Y:S02]  /*a0f0*/  FMUL.FTZ R16, R113.reuse, -R25 ;  /* 0x8000001971107220 */ /* 0x040fe40000410000 */
[----:B------:R-:W-:Y:S02]  /*a100*/  FMUL.FTZ R113, R113, -R17 ;  /* 0x8000001171717220 */ /* 0x000fe40000410000 */
[----:B------:R-:W-:Y:S02]  /*a110*/  FFMA.FTZ R165, R110, R165, R108 ;  /* 0x000000a56ea57223 */ /* 0x000fe4000001006c */
[----:B------:R-:W-:-:S02]  /*a120*/  FFMA.FTZ R108, R114, R25, R113 ;  /* 0x00000019726c7223 */ /* 0x000fc40000010071 */
[----:B------:R-:W-:Y:S02]  /*a130*/  FFMA.FTZ R16, R114, R17, -R16 ;  /* 0x0000001172107223 */ /* 0x000fe40000010810 */
[----:B------:R-:W-:Y:S02]  /*a140*/  FMUL.FTZ R26, R197, UR43 ;  /* 0x0000002bc51a7c20 */ /* 0x000fe40008410000 */
[----:B------:R-:W-:Y:S02]  /*a150*/  FADD.FTZ R108, -R27, R108 ;  /* 0x0000006c1b6c7221 */ /* 0x000fe40000010100 */
[C---:B------:R-:W-:Y:S02]  /*a160*/  FFMA.FTZ R109, -R105.reuse, R109, -RZ ;  /* 0x0000006d696d7223 */ /* 0x040fe400000109ff */
[----:B------:R-:W-:Y:S02]  /*a170*/  FFMA.FTZ R221, -R105, R164, R221 ;  /* 0x000000a469dd7223 */ /* 0x000fe400000101dd */
[----:B------:R-:W-:-:S02]  /*a180*/  FADD.FTZ R16, R169, R16 ;  /* 0x00000010a9107221 */ /* 0x000fc40000010000 */
[C---:B------:R-:W-:Y:S02]  /*a190*/  FMUL.FTZ R31, R195.reuse, UR43 ;  /* 0x0000002bc31f7c20 */ /* 0x040fe40008410000 */
[----:B------:R-:W-:Y:S02]  /*a1a0*/  FMUL.FTZ R105, R195, UR42 ;  /* 0x0000002ac3697c20 */ /* 0x000fe40008410000 */
[----:B------:R-:W-:Y:S02]  /*a1b0*/  FADD.FTZ R167, R69, R69 ;  /* 0x0000004545a77221 */ /* 0x000fe40000010000 */
[----:B------:R-:W-:Y:S02]  /*a1c0*/  FFMA.FTZ R26, R217, UR42, -R26 ;  /* 0x0000002ad91a7c23 */ /* 0x000fe4000801081a */
[C---:B------:R-:W-:Y:S02]  /*a1d0*/  FMUL.FTZ R27, R115.reuse, -R108 ;  /* 0x8000006c731b7220 */ /* 0x040fe40000410000 */
[----:B------:R-:W-:-:S02]  /*a1e0*/  FMUL.FTZ R115, R115, -R16 ;  /* 0x8000001073737220 */ /* 0x000fc40000410000 */
[C---:B------:R-:W-:Y:S02]  /*a1f0*/  FFMA.FTZ R31, R216.reuse, UR42, -R31 ;  /* 0x0000002ad81f7c23 */ /* 0x040fe4000801081f */
[----:B------:R-:W-:Y:S02]  /*a200*/  FFMA.FTZ R105, R216, UR43, R105 ;  /* 0x0000002bd8697c23 */ /* 0x000fe40008010069 */
[----:B------:R-:W-:Y:S02]  /*a210*/  FMUL.FTZ R114, R167, R26 ;  /* 0x0000001aa7727220 */ /* 0x000fe40000410000 */
[C---:B------:R-:W-:Y:S02]  /*a220*/  FFMA.FTZ R26, R116.reuse, R16, -R27 ;  /* 0x00000010741a7223 */ /* 0x040fe4000001081b */
[----:B------:R-:W-:Y:S02]  /*a230*/  FFMA.FTZ R27, R116, R108, R115 ;  /* 0x0000006c741b7223 */ /* 0x000fe40000010073 */
[----:B------:R-:W-:-:S02]  /*a240*/  FMUL.FTZ R112, R110, R31 ;  /* 0x0000001f6e707220 */ /* 0x000fc40000410000 */
[C---:B------:R-:W-:Y:S02]  /*a250*/  FFMA.FTZ R111, -R110.reuse, R105, -RZ ;  /* 0x000000696e6f7223 */ /* 0x040fe400000109ff */
[----:B------:R-:W-:Y:S02]  /*a260*/  FFMA.FTZ R221, -R110, R174, R221 ;  /* 0x000000ae6edd7223 */ /* 0x000fe400000101dd */
[----:B------:R-:W-:Y:S02]  /*a270*/  FMUL.FTZ R110, R197, UR42 ;  /* 0x0000002ac56e7c20 */ /* 0x000fe40008410000 */
[----:B------:R-:W-:Y:S02]  /*a280*/  FADD.FTZ R27, -R170, R27 ;  /* 0x0000001baa1b7221 */ /* 0x000fe40000010100 */
[----:B------:R-:W-:Y:S02]  /*a290*/  FADD.FTZ R171, R171, R26 ;  /* 0x0000001aabab7221 */ /* 0x000fe40000010000 */
[----:B------:R-:W-:-:S02]  /*a2a0*/  FFMA.FTZ R110, R217, UR43, R110 ;  /* 0x0000002bd96e7c23 */ /* 0x000fc4000801006e */
[----:B------:R-:W-:Y:S02]  /*a2b0*/  FFMA.FTZ R162, R167, R162, R165 ;  /* 0x000000a2a7a27223 */ /* 0x000fe400000100a5 */
[----:B------:R-:W-:Y:S02]  /*a2c0*/  FADD.FTZ R164, R68, R68 ;  /* 0x0000004444a47221 */ /* 0x000fe40000010000 */
[C---:B------:R-:W-:Y:S02]  /*a2d0*/  FMUL.FTZ R26, R117.reuse, -R27 ;  /* 0x8000001b751a7220 */ /* 0x040fe40000410000 */
[----:B------:R-:W-:Y:S02]  /*a2e0*/  FMUL.FTZ R117, R117, -R171 ;  /* 0x800000ab75757220 */ /* 0x000fe40000410000 */
[----:B------:R-:W-:Y:S02]  /*a2f0*/  FFMA.FTZ R113, -R167, R110, -RZ ;  /* 0x0000006ea7717223 */ /* 0x000fe400000109ff */
[----:B------:R-:W-:-:S02]  /*a300*/  FFMA.FTZ R110, R164, R153, R162 ;  /* 0x00000099a46e7223 */ /* 0x000fc400000100a2 */
[----:B------:R-:W-:Y:S02]  /*a310*/  FADD.FTZ R115, R67, R67 ;  /* 0x0000004343737221 */ /* 0x000fe40000010000 */
[----:B------:R-:W-:Y:S02]  /*a320*/  FMUL.FTZ R31, R194, UR43 ;  /* 0x0000002bc21f7c20 */ /* 0x000fe40008410000 */
[C---:B------:R-:W-:Y:S02]  /*a330*/  FFMA.FTZ R117, R118.reuse, R27, R117 ;  /* 0x0000001b76757223 */ /* 0x040fe40000010075 */
[----:B------:R-:W-:Y:S02]  /*a340*/  FFMA.FTZ R26, R118, R171, -R26 ;  /* 0x000000ab761a7223 */ /* 0x000fe4000001081a */
[----:B------:R-:W-:Y:S02]  /*a350*/  FFMA.FTZ R151, R115, R151, R110 ;  /* 0x0000009773977223 */ /* 0x000fe4000001006e */
[----:B------:R-:W-:-:S02]  /*a360*/  FMUL.FTZ R105, R194, UR42 ;  /* 0x0000002ac2697c20 */ /* 0x000fc40008410000 */
[----:B------:R-:W-:Y:S02]  /*a370*/  FFMA.FTZ R31, R218, UR42, -R31 ;  /* 0x0000002ada1f7c23 */ /* 0x000fe4000801081f */
[----:B------:R-:W-:Y:S02]  /*a380*/  FMUL.FTZ R110, R192, UR43 ;  /* 0x0000002bc06e7c20 */ /* 0x000fe40008410000 */
[----:B------:R-:W-:Y:S02]  /*a390*/  FADD.FTZ R172, -R172, R117 ;  /* 0x00000075acac7221 */ /* 0x000fe40000010100 */
[----:B------:R-:W-:Y:S02]  /*a3a0*/  FADD.FTZ R26, R173, R26 ;  /* 0x0000001aad1a7221 */ /* 0x000fe40000010000 */
[----:B------:R-:W-:Y:S02]  /*a3b0*/  FFMA.FTZ R221, -R167, R176, R221 ;  /* 0x000000b0a7dd7223 */ /* 0x000fe400000101dd */
[----:B------:R-:W-:-:S02]  /*a3c0*/  FFMA.FTZ R105, R218, UR43, R105 ;  /* 0x0000002bda697c23 */ /* 0x000fc40008010069 */
[C---:B------:R-:W-:Y:S02]  /*a3d0*/  FMUL.FTZ R162, R164.reuse, R31 ;  /* 0x0000001fa4a27220 */ /* 0x040fe40000410000 */
[----:B------:R-:W-:Y:S02]  /*a3e0*/  FFMA.FTZ R110, R193, UR42, -R110 ;  /* 0x0000002ac16e7c23 */ /* 0x000fe4000801086e */
[C---:B------:R-:W-:Y:S02]  /*a3f0*/  FMUL.FTZ R31, R119.reuse, -R172 ;  /* 0x800000ac771f7220 */ /* 0x040fe40000410000 */
[----:B------:R-:W-:Y:S02]  /*a400*/  FMUL.FTZ R119, R119, -R26 ;  /* 0x8000001a77777220 */ /* 0x000fe40000410000 */
[C---:B------:R-:W-:Y:S02]  /*a410*/  FFMA.FTZ R221, -R164.reuse, R150, R221 ;  /* 0x00000096a4dd7223 */ /* 0x040fe400000101dd */
[----:B------:R-:W-:-:S02]  /*a420*/  FFMA.FTZ R116, -R164, R105, -RZ ;  /* 0x00000069a4747223 */ /* 0x000fc400000109ff */
[----:B------:R-:W-:Y:S02]  /*a430*/  FMUL.FTZ R150, R115, R110 ;  /* 0x0000006e73967220 */ /* 0x000fe40000410000 */
[C---:B------:R-:W-:Y:S02]  /*a440*/  FFMA.FTZ R110, R120.reuse, R26, -R31 ;  /* 0x0000001a786e7223 */ /* 0x040fe4000001081f */
[----:B------:R-:W-:Y:S02]  /*a450*/  FMUL.FTZ R105, R219, UR43 ;  /* 0x0000002bdb697c20 */ /* 0x000fe40008410000 */
[----:B------:R-:W-:Y:S01]  /*a460*/  FFMA.FTZ R31, R120, R172, R119 ;  /* 0x000000ac781f7223 */ /* 0x000fe20000010077 */
[----:B------:R-:W-:Y:S01]  /*a470*/  MOV R119, UR7 ;  /* 0x0000000700777c02 */ /* 0x000fe20008000f00 */
[----:B------:R-:W-:Y:S02]  /*a480*/  FADD.FTZ R170, R66, R66 ;  /* 0x0000004242aa7221 */ /* 0x000fe40000010000 */
[----:B------:R-:W-:-:S02]  /*a490*/  FFMA.FTZ R105, R220, UR42, -R105 ;  /* 0x0000002adc697c23 */ /* 0x000fc40008010869 */
[----:B------:R-:W-:Y:S01]  /*a4a0*/  FADD.FTZ R31, -R154, R31 ;  /* 0x0000001f9a1f7221 */ /* 0x000fe20000010100 */
[----:B------:R0:W-:Y:S01]  /*a4b0*/  @!P0 STS.128 [R119.X16+0x4be0], R12 ;  /* 0x004be00c77008388 */ /* 0x0001e2000000cc00 */
[----:B------:R-:W-:Y:S01]  /*a4c0*/  FADD.FTZ R155, R155, R110 ;  /* 0x0000006e9b9b7221 */ /* 0x000fe20000010000 */
[----:B------:R-:W-:Y:S01]  /*a4d0*/  P2R R110, PR, RZ, 0x1 ;  /* 0x00000001ff6e7803 */ /* 0x000fe20000000000 */
[----:B------:R-:W-:Y:S02]  /*a4e0*/  FMUL.FTZ R120, R170, R105 ;  /* 0x00000069aa787220 */ /* 0x000fe40000410000 */
[C---:B------:R-:W-:Y:S02]  /*a4f0*/  FMUL.FTZ R105, R121.reuse, -R31 ;  /* 0x8000001f79697220 */ /* 0x040fe40000410000 */
[----:B------:R-:W-:Y:S02]  /*a500*/  FMUL.FTZ R121, R121, -R155 ;  /* 0x8000009b79797220 */ /* 0x000fe40000410000 */
[----:B------:R-:W-:-:S02]  /*a510*/  FMUL.FTZ R118, R192, UR42 ;  /* 0x0000002ac0767c20 */ /* 0x000fc40008410000 */
[C---:B------:R-:W-:Y:S02]  /*a520*/  FFMA.FTZ R110, R122.reuse, R155, -R105 ;  /* 0x0000009b7a6e7223 */ /* 0x040fe40000010869 */
[----:B------:R-:W-:Y:S02]  /*a530*/  FFMA.FTZ R121, R122, R31, R121 ;  /* 0x0000001f7a797223 */ /* 0x000fe40000010079 */
[----:B------:R-:W-:Y:S02]  /*a540*/  FFMA.FTZ R118, R193, UR43, R118 ;  /* 0x0000002bc1767c23 */ /* 0x000fe40008010076 */
[----:B------:R-:W-:Y:S02]  /*a550*/  FADD.FTZ R110, R157, R110 ;  /* 0x0000006e9d6e7221 */ /* 0x000fe40000010000 */
[----:B------:R-:W-:Y:S02]  /*a560*/  FADD.FTZ R156, -R156, R121 ;  /* 0x000000799c9c7221 */ /* 0x000fe40000010100 */
[----:B------:R-:W-:-:S02]  /*a570*/  FFMA.FTZ R118, -R115, R118, -RZ ;  /* 0x0000007673767223 */ /* 0x000fc400000109ff */
[----:B------:R-:W-:Y:S02]  /*a580*/  FFMA.FTZ R180, -R115, R180, R221 ;  /* 0x000000b473b47223 */ /* 0x000fe400000101dd */
[----:B------:R-:W-:Y:S02]  /*a590*/  FMUL.FTZ R105, R123, -R110 ;  /* 0x8000006e7b697220 */ /* 0x000fe40000410000 */
[----:B------:R-:W-:Y:S02]  /*a5a0*/  FMUL.FTZ R115, R219, UR42 ;  /* 0x0000002adb737c20 */ /* 0x000fe40008410000 */
[-C--:B------:R-:W-:Y:S02]  /*a5b0*/  FMUL.FTZ R123, R123, -R156.reuse ;  /* 0x8000009c7b7b7220 */ /* 0x080fe40000410000 */
[----:B------:R-:W-:Y:S02]  /*a5c0*/  FFMA.FTZ R105, R124, R156, R105 ;  /* 0x0000009c7c697223 */ /* 0x000fe40000010069 */
[----:B------:R-:W-:-:S02]  /*a5d0*/  FFMA.FTZ R115, R220, UR43, R115 ;  /* 0x0000002bdc737c23 */ /* 0x000fc40008010073 */
[----:B------:R-:W-:Y:S02]  /*a5e0*/  FFMA.FTZ R124, R124, R110, -R123 ;  /* 0x0000006e7c7c7223 */ /* 0x000fe4000001087b */
[----:B------:R-:W-:Y:S02]  /*a5f0*/  FFMA.FTZ R164, R170, R152, R151 ;  /* 0x00000098aaa47223 */ /* 0x000fe40000010097 */
[----:B------:R-:W-:Y:S02]  /*a600*/  FADD.FTZ R105, -R158, R105 ;  /* 0x000000699e697221 */ /* 0x000fe40000010100 */
[----:B------:R-:W-:Y:S01]  /*a610*/  FFMA.FTZ R152, -R170, R115, -RZ ;  /* 0x00000073aa987223 */ /* 0x000fe200000109ff */
[----:B------:R-:W-:Y:S01]  /*a620*/  SHF.L.U32 R115, R101, 0x5, RZ ;  /* 0x0000000565737819 */ /* 0x000fe200000006ff */
[----:B------:R-:W-:Y:S02]  /*a630*/  FADD.FTZ R159, R159, R124 ;  /* 0x0000007c9f9f7221 */ /* 0x000fe40000010000 */
[----:B------:R-:W-:Y:S01]  /*a640*/  FMUL.FTZ R117, R125, -R105 ;  /* 0x800000697d757220 */ /* 0x000fe20000410000 */
[----:B------:R-:W-:Y:S01]  /*a650*/  LEA.HI.SX32 R115, R115, R115, 0x1b ;  /* 0x0000007373737211 */ /* 0x000fe200078fdaff */
[----:B------:R-:W-:-:S02]  /*a660*/  FMUL.FTZ R125, R125, -R159 ;  /* 0x8000009f7d7d7220 */ /* 0x000fc40000410000 */
[C---:B0-----:R-:W-:Y:S02]  /*a670*/  FFMA.FTZ R12, R126.reuse, R159, -R117 ;  /* 0x0000009f7e0c7223 */ /* 0x041fe40000010875 */
[----:B------:R-:W-:Y:S01]  /*a680*/  FFMA.FTZ R125, R126, R105, R125 ;  /* 0x000000697e7d7223 */ /* 0x000fe2000001007d */
[----:B------:R0:W-:Y:S01]  /*a690*/  STS [R115.X4+0x1084], R24 ;  /* 0x0010841873007388 */ /* 0x0001e20000004800 */
[----:B------:R-:W-:Y:S02]  /*a6a0*/  FMUL.FTZ R175, R200, UR42 ;  /* 0x0000002ac8af7c20 */ /* 0x000fe40008410000 */
[----:B------:R-:W-:Y:S01]  /*a6b0*/  FADD.FTZ R160, -R160, R125 ;  /* 0x0000007da0a07221 */ /* 0x000fe20000010100 */
[----:B------:R-:W-:Y:S01]  /*a6c0*/  STS [R115.X4+0x10a0], R20 ;  /* 0x0010a01473007388 */ /* 0x000fe20000004800 */
[----:B------:R-:W-:Y:S02]  /*a6d0*/  FFMA.FTZ R175, R214, UR43, R175 ;  /* 0x0000002bd6af7c23 */ /* 0x000fe400080100af */
[----:B------:R-:W-:Y:S01]  /*a6e0*/  FMUL.FTZ R121, R160, R93 ;  /* 0x0000005da0797220 */ /* 0x000fe20000410000 */
[----:B------:R1:W-:Y:S01]  /*a6f0*/  STS [R115.X4+0x10ac], R22 ;  /* 0x0010ac1673007388 */ /* 0x0003e20000004800 */
[----:B------:R-:W-:-:S02]  /*a700*/  FFMA.FTZ R175, -R182, R175, -RZ ;  /* 0x000000afb6af7223 */ /* 0x000fc400000109ff */
[----:B0-----:R-:W-:Y:S01]  /*a710*/  FADD.FTZ R24, R161, R12 ;  /* 0x0000000ca1187221 */ /* 0x001fe20000010000 */
[----:B------:R0:W-:Y:S01]  /*a720*/  STS [R115.X4+0x10a4], R21 ;  /* 0x0010a41573007388 */ /* 0x0001e20000004800 */
[----:B------:R-:W-:Y:S02]  /*a730*/  FMUL.FTZ R182, R199, UR42 ;  /* 0x0000002ac7b67c20 */ /* 0x000fe40008410000 */
[C---:B------:R-:W-:Y:S01]  /*a740*/  FMUL.FTZ R13, R127.reuse, -R24 ;  /* 0x800000187f0d7220 */ /* 0x040fe20000410000 */
[----:B------:R-:W-:Y:S01]  /*a750*/  STS [R115.X4+0x1080], R28 ;  /* 0x0010801c73007388 */ /* 0x000fe20000004800 */
[-C--:B------:R-:W-:Y:S01]  /*a760*/  FMUL.FTZ R127, R127, -R160.reuse ;  /* 0x800000a07f7f7220 */ /* 0x080fe20000410000 */
[--C-:B-1----:R-:W-:Y:S01]  /*a770*/  HADD2.F32 R22, -RZ, R8.reuse.H1_H1 ;  /* 0x30000008ff167230 */ /* 0x102fe20000004100 */
[C---:B------:R-:W-:Y:S01]  /*a780*/  FFMA.FTZ R13, R128.reuse, R160, R13 ;  /* 0x000000a0800d7223 */ /* 0x040fe2000001000d */
[----:B------:R-:W-:Y:S01]  /*a790*/  STS [R115.X4+0x10cc], R109 ;  /* 0x0010cc6d73007388 */ /* 0x000fe20000004800 */
[----:B------:R-:W-:Y:S01]  /*a7a0*/  FFMA.FTZ R128, R128, R24, -R127 ;  /* 0x0000001880807223 */ /* 0x000fe2000001087f */
[----:B0-----:R-:W-:Y:S01]  /*a7b0*/  HADD2.F32 R21, -RZ, R8.H0_H0 ;  /* 0x20000008ff157230 */ /* 0x001fe20000004100 */
[----:B------:R-:W-:Y:S01]  /*a7c0*/  FADD.FTZ R13, -R138, R13 ;  /* 0x0000000d8a0d7221 */ /* 0x000fe20000010100 */
[----:B------:R0:W-:Y:S01]  /*a7d0*/  STS [R115.X4+0x10a8], R23 ;  /* 0x0010a81773007388 */ /* 0x0001e20000004800 */
[----:B------:R-:W-:-:S02]  /*a7e0*/  FADD.FTZ R139, R139, R128 ;  /* 0x000000808b8b7221 */ /* 0x000fc40000010000 */
[C---:B------:R-:W-:Y:S01]  /*a7f0*/  FMUL.FTZ R12, R129.reuse, -R13 ;  /* 0x8000000d810c7220 */ /* 0x040fe20000410000 */
[----:B------:R-:W-:Y:S01]  /*a800*/  STS [R115.X4+0x10d0], R112 ;  /* 0x0010d07073007388 */ /* 0x000fe20000004800 */
[-C--:B------:R-:W-:Y:S02]  /*a810*/  FMUL.FTZ R129, R129, -R139.reuse ;  /* 0x8000008b81817220 */ /* 0x080fe40000410000 */
[C---:B------:R-:W-:Y:S01]  /*a820*/  FFMA.FTZ R12, R130.reuse, R139, -R12 ;  /* 0x0000008b820c7223 */ /* 0x040fe2000001080c */
[----:B------:R-:W-:Y:S01]  /*a830*/  STS [R115.X4+0x10d4], R111 ;  /* 0x0010d46f73007388 */ /* 0x000fe20000004800 */
[----:B------:R-:W-:Y:S01]  /*a840*/  FFMA.FTZ R129, R130, R13, R129 ;  /* 0x0000000d82817223 */ /* 0x000fe20000010081 */
[----:B0-----:R-:W-:Y:S01]  /*a850*/  HADD2.F32 R23, -RZ, R9.H0_H0 ;  /* 0x20000009ff177230 */ /* 0x001fe20000004100 */
[----:B------:R-:W-:Y:S01]  /*a860*/  FADD.FTZ R20, R141, R12 ;  /* 0x0000000c8d147221 */ /* 0x000fe20000010000 */
[----:B------:R-:W-:Y:S01]  /*a870*/  STS [R115.X4+0x10d8], R114 ;  /* 0x0010d87273007388 */ /* 0x000fe20000004800 */
[----:B------:R-:W-:-:S02]  /*a880*/  FADD.FTZ R140, -R140, R129 ;  /* 0x000000818c8c7221 */ /* 0x000fc40000010100 */
        /* <DEDUP_REMOVED lines=9> */
[C---:B------:R-:W-:Y:S01]  /*a920*/  FMUL.FTZ R12, R133.reuse, -R15 ;  /* 0x8000000f850c7220 */ /* 0x040fe20000410000 */
[----:B------:R0:W-:Y:S01]  /*a930*/  STS [R115.X4+0x10e4], R116 ;  /* 0x0010e47473007388 */ /* 0x0001e20000004800 */
[----:B------:R-:W-:Y:S02]  /*a940*/  FMUL.FTZ R133, R133, -R143 ;  /* 0x8000008f85857220 */ /* 0x000fe40000410000 */
[----:B------:R-:W-:Y:S01]  /*a950*/  FFMA.FTZ R107, R213, UR43, R182 ;  /* 0x0000002bd56b7c23 */ /* 0x000fe200080100b6 */
[----:B------:R-:W-:Y:S01]  /*a960*/  STS [R115.X4+0x10f0], R120 ;  /* 0x0010f07873007388 */ /* 0x000fe20000004800 */
[C---:B------:R-:W-:Y:S02]  /*a970*/  FFMA.FTZ R133, R134.reuse, R15, R133 ;  /* 0x0000000f86857223 */ /* 0x040fe40000010085 */
[----:B------:R-:W-:Y:S01]  /*a980*/  FFMA.FTZ R107, -R183, R107, -RZ ;  /* 0x0000006bb76b7223 */ /* 0x000fe200000109ff */
[----:B------:R-:W-:Y:S01]  /*a990*/  STS [R115.X4+0x10c8], R166 ;  /* 0x0010c8a673007388 */ /* 0x000fe20000004800 */
[----:B------:R-:W-:Y:S01]  /*a9a0*/  FFMA.FTZ R12, R134, R143, -R12 ;  /* 0x0000008f860c7223 */ /* 0x000fe2000001080c */
[----:B0-----:R-:W-:Y:S01]  /*a9b0*/  HADD2.F32 R116, -RZ, R9.H1_H1 ;  /* 0x30000009ff747230 */ /* 0x001fe20000004100 */
[----:B------:R-:W-:Y:S01]  /*a9c0*/  FADD.FTZ R144, -R144, R133 ;  /* 0x0000008590907221 */ /* 0x000fe20000010100 */
[----:B------:R0:W-:Y:S01]  /*a9d0*/  STS [R115.X4+0x10c4], R107 ;  /* 0x0010c46b73007388 */ /* 0x0001e20000004800 */
[----:B------:R-:W-:-:S02]  /*a9e0*/  FADD.FTZ R28, R145, R12 ;  /* 0x0000000c911c7221 */ /* 0x000fc40000010000 */
[----:B------:R-:W-:Y:S01]  /*a9f0*/  FMUL.FTZ R109, R144, R97 ;  /* 0x00000061906d7220 */ /* 0x000fe20000410000 */
[----:B------:R1:W-:Y:S01]  /*aa00*/  STS [R115.X4+0x10fc], R18 ;  /* 0x0010fc1273007388 */ /* 0x0003e20000004800 */
[-C--:B------:R-:W-:Y:S02]  /*aa10*/  FFMA.FTZ R112, R22, -R96.reuse, R205 ;  /* 0x8000006016707223 */ /* 0x080fe400000100cd */
[-C--:B------:R-:W-:Y:S01]  /*aa20*/  FMUL.FTZ R111, R15, R96.reuse ;  /* 0x000000600f6f7220 */ /* 0x080fe20000410000 */
[----:B------:R-:W-:Y:S01]  /*aa30*/  STS [R115.X4+0x1088], R148 ;  /* 0x0010889473007388 */ /* 0x000fe20000004800 */
[----:B------:R-:W-:Y:S02]  /*aa40*/  FMUL.FTZ R114, R20, R95 ;  /* 0x0000005f14727220 */ /* 0x000fe40000410000 */
[----:B0-----:R-:W-:Y:S01]  /*aa50*/  FMUL.FTZ R107, R143, R96 ;  /* 0x000000608f6b7220 */ /* 0x001fe20000410000 */
[----:B------:R0:W-:Y:S01]  /*aa60*/  STS [R115.X4+0x108c], R135 ;  /* 0x00108c8773007388 */ /* 0x0001e20000004800 */
[----:B------:R-:W-:-:S02]  /*aa70*/  FFMA.FTZ R208, R21, -R97, R208 ;  /* 0x8000006115d07223 */ /* 0x000fc400000100d0 */
[----:B------:R-:W-:Y:S01]  /*aa80*/  FMUL.FTZ R14, R32, R107 ;  /* 0x0000006b200e7220 */ /* 0x000fe20000410000 */
[----:B------:R-:W-:Y:S01]  /*aa90*/  STS [R115.X4+0x1090], R136 ;  /* 0x0010908873007388 */ /* 0x000fe20000004800 */
[----:B------:R-:W-:Y:S02]  /*aaa0*/  FMUL.FTZ R19, R28, R97 ;  /* 0x000000611c137220 */ /* 0x000fe40000410000 */
[----:B------:R-:W-:Y:S01]  /*aab0*/  FMUL.FTZ R12, R206, R109 ;  /* 0x0000006dce0c7220 */ /* 0x000fe20000410000 */
[----:B------:R-:W-:Y:S01]  /*aac0*/  STS [R115.X4+0x1094], R137 ;  /* 0x0010948973007388 */ /* 0x000fe20000004800 */
[----:B------:R-:W-:Y:S02]  /*aad0*/  FFMA.FTZ R210, R23, -R95, R210 ;  /* 0x8000005f17d27223 */ /* 0x000fe400000100d2 */
[----:B------:R-:W-:Y:S01]  /*aae0*/  FFMA.FTZ R113, R112, R111, -R14 ;  /* 0x0000006f70717223 */ /* 0x000fe2000001080e */
[----:B------:R-:W-:Y:S01]  /*aaf0*/  STS [R115.X4+0x1098], R146 ;  /* 0x0010989273007388 */ /* 0x000fe20000004800 */
[----:B------:R-:W-:-:S02]  /*ab00*/  FMUL.FTZ R117, R140, R95 ;  /* 0x0000005f8c757220 */ /* 0x000fc40000410000 */
[----:B------:R-:W-:Y:S01]  /*ab10*/  FMUL.FTZ R118, R33, R114 ;  /* 0x0000007221767220 */ /* 0x000fe20000410000 */
[----:B------:R-:W-:Y:S01]  /*ab20*/  STS [R115.X4+0x109c], R147 ;  /* 0x00109c9373007388 */ /* 0x000fe20000004800 */
[----:B------:R-:W-:Y:S02]  /*ab30*/  FMUL.FTZ R111, R32, R111 ;  /* 0x0000006f206f7220 */ /* 0x000fe40000410000 */
[----:B------:R-:W-:Y:S01]  /*ab40*/  FFMA.FTZ R12, R208, R19, R12 ;  /* 0x00000013d00c7223 */ /* 0x000fe2000001000c */
[----:B------:R-:W-:Y:S01]  /*ab50*/  STS [R115.X4+0x10b0], R177 ;  /* 0x0010b0b173007388 */ /* 0x000fe20000004800 */
[----:B------:R-:W-:Y:S02]  /*ab60*/  FFMA.FTZ R119, R210, R117, -R118 ;  /* 0x00000075d2777223 */ /* 0x000fe40000010876 */
[----:B------:R-:W-:Y:S01]  /*ab70*/  FFMA.FTZ R111, R112, R107, R111 ;  /* 0x0000006b706f7223 */ /* 0x000fe2000001006f */
[----:B------:R-:W-:Y:S01]  /*ab80*/  STS [R115.X4+0x10b4], R175 ;  /* 0x0010b4af73007388 */ /* 0x000fe20000004800 */
[----:B------:R-:W-:-:S02]  /*ab90*/  FMUL.FTZ R14, R206, R19 ;  /* 0x00000013ce0e7220 */ /* 0x000fc40000410000 */
[----:B------:R-:W-:Y:S01]  /*aba0*/  FADD.FTZ R12, RZ, R12 ;  /* 0x0000000cff0c7221 */ /* 0x000fe20000010000 */
[----:B------:R-:W-:Y:S01]  /*abb0*/  STS [R115.X4+0x10b8], R179 ;  /* 0x0010b8b373007388 */ /* 0x000fe20000004800 */
[----:B------:R-:W-:Y:S02]  /*abc0*/  FMUL.FTZ R117, R33, R117 ;  /* 0x0000007521757220 */ /* 0x000fe40000410000 */
[----:B------:R-:W-:Y:S01]  /*abd0*/  FMUL.FTZ R118, R139, R94 ;  /* 0x0000005e8b767220 */ /* 0x000fe20000410000 */
[----:B------:R-:W-:Y:S01]  /*abe0*/  STS [R115.X4+0x10e0], R162 ;  /* 0x0010e0a273007388 */ /* 0x000fe20000004800 */
[----:B------:R-:W-:Y:S02]  /*abf0*/  FFMA.FTZ R14, R208, R109, -R14 ;  /* 0x0000006dd00e7223 */ /* 0x000fe4000001080e */
[----:B------:R-:W-:Y:S01]  /*ac00*/  FADD.FTZ R12, R12, R111 ;  /* 0x0000006f0c0c7221 */ /* 0x000fe20000010000 */
[----:B------:R-:W-:Y:S01]  /*ac10*/  HADD2.F32 R111, -RZ, R10.H0_H0 ;  /* 0x2000000aff6f7230 */ /* 0x000fe20000004100 */
[----:B------:R-:W-:Y:S01]  /*ac20*/  FFMA.FTZ R117, R210, R114, R117 ;  /* 0x00000072d2757223 */ /* 0x000fe20000010075 */
[----:B------:R-:W-:Y:S01]  /*ac30*/  STS [R115.X4+0x10e8], R150 ;  /* 0x0010e89673007388 */ /* 0x000fe20000004800 */
[----:B------:R-:W-:-:S02]  /*ac40*/  FFMA.FTZ R207, R116, -R94, R207 ;  /* 0x8000005e74cf7223 */ /* 0x000fc400000100cf */
[----:B------:R-:W-:Y:S01]  /*ac50*/  FMUL.FTZ R120, R13, R94 ;  /* 0x0000005e0d787220 */ /* 0x000fe20000410000 */
[----:B------:R-:W-:Y:S01]  /*ac60*/  STS [R115.X4+0x10f4], R152 ;  /* 0x0010f49873007388 */ /* 0x000fe20000004800 */
[----:B------:R-:W-:Y:S02]  /*ac70*/  FMUL.FTZ R109, R203, R118 ;  /* 0x00000076cb6d7220 */ /* 0x000fe40000410000 */
[----:B------:R-:W-:Y:S02]  /*ac80*/  FADD.FTZ R14, RZ, R14 ;  /* 0x0000000eff0e7221 */ /* 0x000fe40000010000 */
[----:B------:R-:W-:Y:S02]  /*ac90*/  FADD.FTZ R12, R12, R117 ;  /* 0x000000750c0c7221 */ /* 0x000fe40000010000 */
[-C--:B------:R-:W-:Y:S02]  /*aca0*/  FFMA.FTZ R117, R207, R120.reuse, -R109 ;  /* 0x00000078cf757223 */ /* 0x080fe4000001086d */
[----:B------:R-:W-:-:S02]  /*acb0*/  FMUL.FTZ R120, R203, R120 ;  /* 0x00000078cb787220 */ /* 0x000fc40000410000 */
[----:B------:R-:W-:Y:S02]  /*acc0*/  FADD.FTZ R14, R14, R113 ;  /* 0x000000710e0e7221 */ /* 0x000fe40000010000 */
[-C--:B------:R-:W-:Y:S02]  /*acd0*/  FMUL.FTZ R109, R24, R93.reuse ;  /* 0x0000005d186d7220 */ /* 0x080fe40000410000 */
[----:B------:R-:W-:Y:S02]  /*ace0*/  FFMA.FTZ R113, R207, R118, R120 ;  /* 0x00000076cf717223 */ /* 0x000fe40000010078 */
[----:B------:R-:W-:Y:S02]  /*acf0*/  FFMA.FTZ R212, R111, -R93, R212 ;  /* 0x8000005d6fd47223 */ /* 0x000fe400000100d4 */
[----:B------:R-:W-:Y:S02]  /*ad00*/  FMUL.FTZ R120, R202, R121 ;  /* 0x00000079ca787220 */ /* 0x000fe40000410000 */
[----:B------:R-:W-:-:S02]  /*ad10*/  FADD.FTZ R14, R14, R119 ;  /* 0x000000770e0e7221 */ /* 0x000fc40000010000 */
[-C--:B------:R-:W-:Y:S02]  /*ad20*/  FMUL.FTZ R122, R202, R109.reuse ;  /* 0x0000006dca7a7220 */ /* 0x080fe40000410000 */
[----:B------:R-:W-:Y:S02]  /*ad30*/  FADD.FTZ R12, R12, R113 ;  /* 0x000000710c0c7221 */ /* 0x000fe40000010000 */
[----:B------:R-:W-:Y:S01]  /*ad40*/  FFMA.FTZ R113, R212, R109, R120 ;  /* 0x0000006dd4717223 */ /* 0x000fe20000010078 */
[----:B------:R-:W-:Y:S01]  /*ad50*/  HADD2.F32 R120, -RZ, R10.H1_H1 ;  /* 0x3000000aff787230 */ /* 0x000fe20000004100 */
[----:B------:R-:W-:Y:S02]  /*ad60*/  FADD.FTZ R14, R14, R117 ;  /* 0x000000750e0e7221 */ /* 0x000fe40000010000 */
[----:B------:R-:W-:Y:S01]  /*ad70*/  FFMA.FTZ R121, R212, R121, -R122 ;  /* 0x00000079d4797223 */ /* 0x000fe2000001087a */
[----:B------:R-:W-:Y:S01]  /*ad80*/  HADD2.F32 R122, -RZ, R11.H1_H1 ;  /* 0x3000000bff7a7230 */ /* 0x000fe20000004100 */
[----:B------:R-:W-:-:S02]  /*ad90*/  FMUL.FTZ R117, R159, R92 ;  /* 0x0000005c9f757220 */ /* 0x000fc40000410000 */
[-C--:B------:R-:W-:Y:S02]  /*ada0*/  FMUL.FTZ R119, R105, R92.reuse ;  /* 0x0000005c69777220 */ /* 0x080fe40000410000 */
[----:B------:R-:W-:Y:S01]  /*adb0*/  FADD.FTZ R12, R12, R113 ;  /* 0x000000710c0c7221 */ /* 0x000fe20000010000 */
[----:B------:R-:W-:Y:S01]  /*adc0*/  HADD2.F32 R113, -RZ, R11.H0_H0 ;  /* 0x2000000bff717230 */ /* 0x000fe20000004100 */
[----:B------:R-:W-:Y:S02]  /*add0*/  FFMA.FTZ R124, R120, -R92, R209 ;  /* 0x8000005c787c7223 */ /* 0x000fe400000100d1 */
[C---:B------:R-:W-:Y:S02]  /*ade0*/  FMUL.FTZ R123, R201.reuse, R117 ;  /* 0x00000075c97b7220 */ /* 0x040fe40000410000 */
[----:B------:R-:W-:Y:S02]  /*adf0*/  FADD.FTZ R14, R14, R121 ;  /* 0x000000790e0e7221 */ /* 0x000fe40000010000 */
[----:B------:R-:W-:-:S02]  /*ae00*/  FMUL.FTZ R121, R201, R119 ;  /* 0x00000077c9797220 */ /* 0x000fc40000410000 */
[----:B------:R-:W-:Y:S02]  /*ae10*/  FMUL.FTZ R127, R156, R91 ;  /* 0x0000005b9c7f7220 */ /* 0x000fe40000410000 */
[C---:B------:R-:W-:Y:S02]  /*ae20*/  FFMA.FTZ R125, R124.reuse, R119, -R123 ;  /* 0x000000777c7d7223 */ /* 0x040fe4000001087b */
[----:B------:R-:W-:Y:S02]  /*ae30*/  FFMA.FTZ R123, R124, R117, R121 ;  /* 0x000000757c7b7223 */ /* 0x000fe40000010079 */
[----:B------:R-:W-:Y:S02]  /*ae40*/  FMUL.FTZ R178, R198, UR42 ;  /* 0x0000002ac6b27c20 */ /* 0x000fe40008410000 */
[-C--:B------:R-:W-:Y:S02]  /*ae50*/  FFMA.FTZ R214, R113, -R91.reuse, R214 ;  /* 0x8000005b71d67223 */ /* 0x080fe400000100d6 */
[----:B------:R-:W-:-:S02]  /*ae60*/  FMUL.FTZ R121, R110, R91 ;  /* 0x0000005b6e797220 */ /* 0x000fc40000410000 */
[----:B------:R-:W-:Y:S02]  /*ae70*/  FMUL.FTZ R126, R200, R127 ;  /* 0x0000007fc87e7220 */ /* 0x000fe40000410000 */
[-C--:B------:R-:W-:Y:S02]  /*ae80*/  FMUL.FTZ R129, R31, R90.reuse ;  /* 0x0000005a1f817220 */ /* 0x080fe40000410000 */
[----:B------:R-:W-:Y:S02]  /*ae90*/  FMUL.FTZ R119, R155, R90 ;  /* 0x0000005a9b777220 */ /* 0x000fe40000410000 */
[----:B------:R-:W-:Y:S02]  /*aea0*/  FADD.FTZ R12, R12, R123 ;  /* 0x0000007b0c0c7221 */ /* 0x000fe40000010000 */
[----:B------:R-:W-:Y:S02]  /*aeb0*/  FFMA.FTZ R178, R211, UR43, R178 ;  /* 0x0000002bd3b27c23 */ /* 0x000fe400080100b2 */
[----:B------:R-:W-:-:S02]  /*aec0*/  FFMA.FTZ R123, R214, R121, R126 ;  /* 0x00000079d67b7223 */ /* 0x000fc4000001007e */
[----:B------:R-:W-:Y:S02]  /*aed0*/  FFMA.FTZ R211, R122, -R90, R211 ;  /* 0x8000005a7ad37223 */ /* 0x000fe400000100d3 */
[C---:B------:R-:W-:Y:S02]  /*aee0*/  FMUL.FTZ R126, R198.reuse, R129 ;  /* 0x00000081c67e7220 */ /* 0x040fe40000410000 */
[-C--:B------:R-:W-:Y:S02]  /*aef0*/  FMUL.FTZ R130, R198, R119.reuse ;  /* 0x00000077c6827220 */ /* 0x080fe40000410000 */
[----:B------:R-:W-:Y:S02]  /*af00*/  FADD.FTZ R12, R12, R123 ;  /* 0x0000007b0c0c7221 */ /* 0x000fe40000010000 */
[----:B------:R-:W-:Y:S01]  /*af10*/  FFMA.FTZ R123, R211, R119, R126 ;  /* 0x00000077d37b7223 */ /* 0x000fe2000001007e */
[----:B------:R-:W-:Y:S01]  /*af20*/  HADD2.F32 R126, -RZ, R4.H0_H0 ;  /* 0x20000004ff7e7230 */ /* 0x000fe20000004100 */
[----:B------:R-:W-:-:S02]  /*af30*/  FMUL.FTZ R168, R199, UR43 ;  /* 0x0000002bc7a87c20 */ /* 0x000fc40008410000 */
[----:B------:R-:W-:Y:S02]  /*af40*/  FMUL.FTZ R128, R200, R121 ;  /* 0x00000079c8807220 */ /* 0x000fe40000410000 */
[----:B------:R-:W-:Y:S02]  /*af50*/  FFMA.FTZ R131, R211, R129, -R130 ;  /* 0x00000081d3837223 */ /* 0x000fe40000010882 */
[----:B------:R-:W-:Y:S02]  /*af60*/  FMUL.FTZ R130, R26, R89 ;  /* 0x000000591a827220 */ /* 0x000fe40000410000 */
[----:B------:R-:W-:Y:S02]  /*af70*/  FFMA.FTZ R168, R213, UR42, -R168 ;  /* 0x0000002ad5a87c23 */ /* 0x000fe400080108a8 */
[----:B------:R-:W-:Y:S01]  /*af80*/  FFMA.FTZ R127, R214, R127, -R128 ;  /* 0x0000007fd67f7223 */ /* 0x000fe20000010880 */
[----:B------:R-:W-:Y:S01]  /*af90*/  HADD2.F32 R128, -RZ, R4.H1_H1 ;  /* 0x30000004ff807230 */ /* 0x000fe20000004100 */
[----:B------:R-:W-:-:S02]  /*afa0*/  FADD.FTZ R14, R14, R125 ;  /* 0x0000007d0e0e7221 */ /* 0x000fc40000010000 */
[-C--:B------:R-:W-:Y:S02]  /*afb0*/  FFMA.FTZ R213, R126, -R89.reuse, R213 ;  /* 0x800000597ed57223 */ /* 0x080fe400000100d5 */
[----:B------:R-:W-:Y:S02]  /*afc0*/  FMUL.FTZ R132, R172, R89 ;  /* 0x00000059ac847220 */ /* 0x000fe40000410000 */
[----:B------:R-:W-:Y:S02]  /*afd0*/  FMUL.FTZ R125, R199, R130 ;  /* 0x00000082c77d7220 */ /* 0x000fe40000410000 */
[----:B------:R-:W-:Y:S02]  /*afe0*/  FADD.FTZ R14, R14, R127 ;  /* 0x0000007f0e0e7221 */ /* 0x000fe40000010000 */
[-C--:B------:R-:W-:Y:S02]  /*aff0*/  FFMA.FTZ R127, R213, R132.reuse, -R125 ;  /* 0x00000084d57f7223 */ /* 0x080fe4000001087d */
[----:B------:R-:W-:-:S02]  /*b000*/  FMUL.FTZ R132, R199, R132 ;  /* 0x00000084c7847220 */ /* 0x000fc40000410000 */
[-C--:B------:R-:W-:Y:S02]  /*b010*/  FMUL.FTZ R129, R27, R88.reuse ;  /* 0x000000581b817220 */ /* 0x080fe40000410000 */
[----:B------:R-:W-:Y:S02]  /*b020*/  FADD.FTZ R12, R12, R123 ;  /* 0x0000007b0c0c7221 */ /* 0x000fe40000010000 */
[----:B------:R-:W-:Y:S02]  /*b030*/  FMUL.FTZ R123, R171, R88 ;  /* 0x00000058ab7b7220 */ /* 0x000fe40000410000 */
[----:B------:R-:W-:Y:S02]  /*b040*/  FADD.FTZ R14, R14, R131 ;  /* 0x000000830e0e7221 */ /* 0x000fe40000010000 */
[----:B------:R-:W-:Y:S02]  /*b050*/  FFMA.FTZ R125, R213, R130, R132 ;  /* 0x00000082d57d7223 */ /* 0x000fe40000010084 */
[----:B------:R-:W-:-:S02]  /*b060*/  FFMA.FTZ R215, R128, -R88, R215 ;  /* 0x8000005880d77223 */ /* 0x000fc400000100d7 */
[C---:B------:R-:W-:Y:S02]  /*b070*/  FMUL.FTZ R132, R196.reuse, R129 ;  /* 0x00000081c4847220 */ /* 0x040fe40000410000 */
[-C--:B------:R-:W-:Y:S02]  /*b080*/  FMUL.FTZ R134, R196, R123.reuse ;  /* 0x0000007bc4867220 */ /* 0x080fe40000410000 */
[----:B------:R-:W-:Y:S02]  /*b090*/  FADD.FTZ R14, R14, R127 ;  /* 0x0000007f0e0e7221 */ /* 0x000fe40000010000 */
[----:B------:R-:W-:Y:S01]  /*b0a0*/  FADD.FTZ R12, R12, R125 ;  /* 0x0000007d0c0c7221 */ /* 0x000fe20000010000 */
[----:B------:R-:W-:Y:S01]  /*b0b0*/  HADD2.F32 R125, -RZ, R5.H0_H0 ;  /* 0x20000005ff7d7230 */ /* 0x000fe20000004100 */
[C---:B------:R-:W-:Y:S01]  /*b0c0*/  FFMA.FTZ R127, R215.reuse, R123, R132 ;  /* 0x0000007bd77f7223 */ /* 0x040fe20000010084 */
[----:B------:R-:W-:Y:S01]  /*b0d0*/  MOV R132, UR32 ;  /* 0x0000002000847c02 */ /* 0x000fe20008000f00 */
[----:B------:R-:W-:-:S02]  /*b0e0*/  FFMA.FTZ R131, R215, R129, -R134 ;  /* 0x00000081d7837223 */ /* 0x000fc40000010886 */
[----:B------:R-:W-:Y:S01]  /*b0f0*/  FADD.FTZ R166, R12, R127 ;  /* 0x0000007f0ca67221 */ /* 0x000fe20000010000 */
[----:B------:R-:W-:Y:S01]  /*b100*/  LEA R141, R132, -R101, 0x1 ;  /* 0x80000065848d7211 */ /* 0x000fe200078e08ff */
[----:B------:R-:W-:Y:S02]  /*b110*/  FMUL.FTZ R12, R3, UR40 ;  /* 0x00000028030c7c20 */ /* 0x000fe40008410000 */
[----:B------:R-:W-:Y:S01]  /*b120*/  FFMA.FTZ R178, -R225, R178, -RZ ;  /* 0x000000b2e1b27223 */ /* 0x000fe200000109ff */
[----:B------:R-:W-:Y:S01]  /*b130*/  ISETP.GE.AND P0, PT, R141, 0x1, PT ;  /* 0x000000018d00780c */ /* 0x000fe20003f06270 */
[----:B------:R-:W-:Y:S02]  /*b140*/  FMUL.FTZ R168, R183, R168 ;  /* 0x000000a8b7a87220 */ /* 0x000fe40000410000 */
[----:B------:R-:W-:Y:S01]  /*b150*/  FADD.FTZ R163, R164, R163 ;  /* 0x000000a3a4a37221 */ /* 0x000fe20000010000 */
[----:B------:R-:W-:Y:S01]  /*b160*/  STS [R115.X4+0x10bc], R178 ;  /* 0x0010bcb273007388 */ /* 0x000fe20000004800 */
[----:B------:R-:W-:-:S02]  /*b170*/  FADD.FTZ R164, R14, R131 ;  /* 0x000000830ea47221 */ /* 0x000fc40000010000 */
[C---:B------:R-:W-:Y:S01]  /*b180*/  FMUL.FTZ R14, R189.reuse, UR40 ;  /* 0x00000028bd0e7c20 */ /* 0x040fe20008410000 */
[----:B------:R2:W-:Y:S01]  /*b190*/  STS [R115.X4+0x10c0], R168 ;  /* 0x0010c0a873007388 */ /* 0x0005e20000004800 */
[----:B-1----:R-:W-:Y:S02]  /*b1a0*/  FFMA.FTZ R18, R189, UR41, R12 ;  /* 0x00000029bd127c23 */ /* 0x002fe4000801000c */
[----:B------:R-:W-:Y:S02]  /*b1b0*/  FMUL.FTZ R12, R29, UR40 ;  /* 0x000000281d0c7c20 */ /* 0x000fe40008410000 */
[----:B------:R-:W-:Y:S02]  /*b1c0*/  FMUL.FTZ R129, R2, UR40 ;  /* 0x0000002802817c20 */ /* 0x000fe40008410000 */
[----:B0-----:R-:W-:Y:S02]  /*b1d0*/  FMUL.FTZ R135, R106, UR40 ;  /* 0x000000286a877c20 */ /* 0x001fe40008410000 */
[----:B------:R-:W-:-:S02]  /*b1e0*/  FFMA.FTZ R131, R185, UR41, R12 ;  /* 0x00000029b9837c23 */ /* 0x000fc4000801000c */
[----:B--2---:R-:W-:Y:S02]  /*b1f0*/  FFMA.FTZ R115, R3, UR41, -R14 ;  /* 0x0000002903737c23 */ /* 0x004fe4000801080e */
[----:B------:R-:W-:Y:S02]  /*b200*/  FMUL.FTZ R14, R185, UR40 ;  /* 0x00000028b90e7c20 */ /* 0x000fe40008410000 */
[----:B------:R-:W-:Y:S02]  /*b210*/  FMUL.FTZ R137, R16, UR40 ;  /* 0x0000002810897c20 */ /* 0x000fe40008410000 */
[----:B------:R-:W-:Y:S02]  /*b220*/  FMUL.FTZ R12, R25, UR40 ;  /* 0x00000028190c7c20 */ /* 0x000fe40008410000 */
[----:B------:R-:W-:Y:S02]  /*b230*/  FFMA.FTZ R132, R188, UR41, -R129 ;  /* 0x00000029bc847c23 */ /* 0x000fe40008010881 */
[----:B------:R-:W-:-:S02]  /*b240*/  FFMA.FTZ R129, R29, UR41, -R14 ;  /* 0x000000291d817c23 */ /* 0x000fc4000801080e */
[----:B------:R-:W-:Y:S02]  /*b250*/  FFMA.FTZ R134, R30, UR41, R135 ;  /* 0x000000291e867c23 */ /* 0x000fe40008010087 */
[C---:B------:R-:W-:Y:S02]  /*b260*/  FMUL.FTZ R135, R108.reuse, UR40 ;  /* 0x000000286c877c20 */ /* 0x040fe40008410000 */
[C---:B------:R-:W-:Y:S02]  /*b270*/  FFMA.FTZ R142, R108.reuse, UR41, -R137 ;  /* 0x000000296c8e7c23 */ /* 0x040fe40008010889 */
[----:B------:R-:W-:Y:S02]  /*b280*/  FMUL.FTZ R14, R108, R87 ;  /* 0x000000576c0e7220 */ /* 0x000fe40000410000 */
[----:B------:R-:W-:Y:S02]  /*b290*/  FFMA.FTZ R108, R17, UR41, R12 ;  /* 0x00000029116c7c23 */ /* 0x000fe4000801000c */
[----:B------:R-:W-:-:S02]  /*b2a0*/  FMUL.FTZ R12, R171, UR40 ;  /* 0x00000028ab0c7c20 */ /* 0x000fc40008410000 */
[C---:B------:R-:W-:Y:S02]  /*b2b0*/  FMUL.FTZ R162, R27.reuse, UR40 ;  /* 0x000000281ba27c20 */ /* 0x040fe40008410000 */
[----:B------:R-:W-:Y:S02]  /*b2c0*/  FFMA.FTZ R137, R27, UR41, -R12 ;  /* 0x000000291b897c23 */ /* 0x000fe4000801080c */
[----:B------:R-:W-:Y:S02]  /*b2d0*/  FMUL.FTZ R12, R155, UR40 ;  /* 0x000000289b0c7c20 */ /* 0x000fe40008410000 */
[C---:B------:R-:W-:Y:S02]  /*b2e0*/  FMUL.FTZ R154, R31.reuse, UR40 ;  /* 0x000000281f9a7c20 */ /* 0x040fe40008410000 */
[----:B------:R-:W-:Y:S02]  /*b2f0*/  FFMA.FTZ R27, R31, UR41, -R12 ;  /* 0x000000291f1b7c23 */ /* 0x000fe4000801080c */
[----:B------:R-:W-:-:S02]  /*b300*/  FMUL.FTZ R150, R159, UR40 ;  /* 0x000000289f967c20 */ /* 0x000fc40008410000 */
[----:B------:R-:W-:Y:S02]  /*b310*/  FMUL.FTZ R31, R24, UR40 ;  /* 0x00000028181f7c20 */ /* 0x000fe40008410000 */
[----:B------:R-:W-:Y:S02]  /*b320*/  FMUL.FTZ R145, R26, UR40 ;  /* 0x000000281a917c20 */ /* 0x000fe40008410000 */
[C---:B------:R-:W-:Y:S02]  /*b330*/  FMUL.FTZ R12, R105.reuse, UR40 ;  /* 0x00000028690c7c20 */ /* 0x040fe40008410000 */
[----:B------:R-:W-:Y:S02]  /*b340*/  FMUL.FTZ R138, R16, R87 ;  /* 0x00000057108a7220 */ /* 0x000fe40000410000 */
[----:B------:R-:W-:Y:S02]  /*b350*/  FFMA.FTZ R150, R105, UR41, -R150 ;  /* 0x0000002969967c23 */ /* 0x000fe40008010896 */
[----:B------:R-:W-:-:S02]  /*b360*/  FFMA.FTZ R105, R160, UR41, -R31 ;  /* 0x00000029a0697c23 */ /* 0x000fc4000801081f */
[----:B------:R-:W-:Y:S02]  /*b370*/  FFMA.FTZ R146, R172, UR41, -R145 ;  /* 0x00000029ac927c23 */ /* 0x000fe40008010891 */
[----:B------:R-:W-:Y:S02]  /*b380*/  FFMA.FTZ R153, R159, UR41, R12 ;  /* 0x000000299f997c23 */ /* 0x000fe4000801000c */
[----:B------:R-:W-:Y:S02]  /*b390*/  FMUL.FTZ R31, R20, UR40 ;  /* 0x00000028141f7c20 */ /* 0x000fe40008410000 */
[----:B------:R-:W-:Y:S02]  /*b3a0*/  FFMA.FTZ R216, R125, -R87, R216 ;  /* 0x800000577dd87223 */ /* 0x000fe400000100d8 */
[----:B------:R-:W-:Y:S02]  /*b3b0*/  FMUL.FTZ R175, R195, R138 ;  /* 0x0000008ac3af7220 */ /* 0x000fe40000410000 */
[----:B------:R-:W-:-:S02]  /*b3c0*/  FMUL.FTZ R145, R172, UR40 ;  /* 0x00000028ac917c20 */ /* 0x000fc40008410000 */
[----:B------:R-:W-:Y:S02]  /*b3d0*/  FMUL.FTZ R12, R143, UR40 ;  /* 0x000000288f0c7c20 */ /* 0x000fe40008410000 */
[----:B------:R-:W-:Y:S02]  /*b3e0*/  FFMA.FTZ R148, R140, UR41, -R31 ;  /* 0x000000298c947c23 */ /* 0x000fe4000801081f */
[-C--:B------:R-:W-:Y:S02]  /*b3f0*/  FFMA.FTZ R175, R216, R14.reuse, -R175 ;  /* 0x0000000ed8af7223 */ /* 0x080fe400000108af */
[----:B------:R-:W-:Y:S02]  /*b400*/  FMUL.FTZ R169, R195, R14 ;  /* 0x0000000ec3a97220 */ /* 0x000fe40000410000 */
[----:B------:R-:W-:Y:S02]  /*b410*/  FFMA.FTZ R158, R26, UR41, R145 ;  /* 0x000000291a9e7c23 */ /* 0x000fe40008010091 */
[----:B------:R-:W-:-:S02]  /*b420*/  FFMA.FTZ R31, R15, UR41, -R12 ;  /* 0x000000290f1f7c23 */ /* 0x000fc4000801080c */
[----:B------:R-:W-:Y:S02]  /*b430*/  FFMA.FTZ R180, -R170, R181, R180 ;  /* 0x000000b5aab47223 */ /* 0x000fe400000101b4 */
        /* <DEDUP_REMOVED lines=12> */
[----:B------:R-:W-:Y:S02]  /*b500*/  FADD.FTZ R149, R180, -R149 ;  /* 0x80000095b4957221 */ /* 0x000fe40000010000 */
[----:B------:R-:W-:Y:S02]  /*b510*/  FFMA.FTZ R127, R2, UR41, R127 ;  /* 0x00000029027f7c23 */ /* 0x000fe4000801007f */
[----:B------:R-:W-:Y:S02]  /*b520*/  FFMA.FTZ R133, R106, UR41, -R133 ;  /* 0x000000296a857c23 */ /* 0x000fe40008010885 */
[----:B------:R-:W-:Y:S02]  /*b530*/  FFMA.FTZ R136, R25, UR41, -R136 ;  /* 0x0000002919887c23 */ /* 0x000fe40008010888 */
[----:B------:R-:W-:-:S02]  /*b540*/  FFMA.FTZ R135, R16, UR41, R135 ;  /* 0x0000002910877c23 */ /* 0x000fc40008010087 */
[----:B------:R-:W-:Y:S02]  /*b550*/  FFMA.FTZ R162, R171, UR41, R162 ;  /* 0x00000029aba27c23 */ /* 0x000fe400080100a2 */
[----:B------:R-:W-:Y:S02]  /*b560*/  FFMA.FTZ R154, R155, UR41, R154 ;  /* 0x000000299b9a7c23 */ /* 0x000fe4000801009a */
[----:B------:R-:W-:Y:S02]  /*b570*/  FFMA.FTZ R147, R156, UR41, -R147 ;  /* 0x000000299c937c23 */ /* 0x000fe40008010893 */
[----:B------:R-:W-:Y:S02]  /*b580*/  FFMA.FTZ R167, R110, UR41, R167 ;  /* 0x000000296ea77c23 */ /* 0x000fe400080100a7 */
[----:B------:R-:W-:Y:S02]  /*b590*/  FFMA.FTZ R151, R24, UR41, R151 ;  /* 0x0000002918977c23 */ /* 0x000fe40008010097 */
[----:B------:R-:W-:-:S02]  /*b5a0*/  FFMA.FTZ R152, R13, UR41, -R152 ;  /* 0x000000290d987c23 */ /* 0x000fc40008010898 */
        /* <DEDUP_REMOVED lines=39> */
.L_x_6898:
[----:B------:R-:W-:Y:S05]  /*b820*/  BSYNC B0 ;  /* 0x0000000000007941 */ /* 0x000fea0003800000 */
.L_x_6897:
[----:B------:R-:W-:Y:S01]  /*b830*/  ULDC.64 UR36, c[0x0][0x2b8] ;  /* 0x0000ae0000247ab9 */ /* 0x000fe20000000a00 */
[----:B------:R-:W-:Y:S01]  /*b840*/  HADD2.F32 R144, -RZ, R5.H1_H1 ;  /* 0x30000005ff907230 */ /* 0x000fe20000004100 */
[----:B------:R-:W-:Y:S01]  /*b850*/  USHF.R.U32.HI UR32, URZ, 0x1, UR37 ;  /* 0x000000013f207899 */ /* 0x000fe20008011625 */
[-C--:B------:R-:W-:Y:S01]  /*b860*/  FMUL.FTZ R160, R106, R85.reuse ;  /* 0x000000556aa07220 */ /* 0x080fe20000410000 */
[----:B------:R-:W-:Y:S01]  /*b870*/  USHF.R.U64 UR36, UR36, 0x1, UR37 ;  /* 0x0000000124247899 */ /* 0x000fe20008001225 */
[----:B------:R-:W-:Y:S01]  /*b880*/  FMUL.FTZ R106, R17, R86 ;  /* 0x00000056116a7220 */ /* 0x000fe20000410000 */
[----:B------:R-:W-:Y:S01]  /*b890*/  UIMAD UR40, UR32, UR31, URZ ;  /* 0x0000001f202872a4 */ /* 0x000fe2000f8e023f */
[----:B------:R-:W-:Y:S01]  /*b8a0*/  FFMA.FTZ R13, R216, R138, R169 ;  /* 0x0000008ad80d7223 */ /* 0x000fe200000100a9 */
        /* <DEDUP_REMOVED lines=8> */
[----:B0-----:R-:W-:Y:S01]  /*b930*/  FMUL.FTZ R14, R197, R106 ;  /* 0x0000006ac50e7220 */ /* 0x001fe20000410000 */
[----:B------:R-:W-:Y:S01]  /*b940*/  UIMAD UR40, UR39, UR36, URZ ;  /* 0x00000024272872a4 */ /* 0x000fe2000f8e023f */
[-C--:B------:R-:W-:Y:S01]  /*b950*/  FMUL.FTZ R156, R30, R85.reuse ;  /* 0x000000551e9c7220 */ /* 0x080fe20000410000 */
[----:B------:R-:W-:Y:S01]  /*b960*/  UIMAD.WIDE.U32 UR32, UR22, UR36, UR32 ;  /* 0x00000024162072a5 */ /* 0x000fe2000f8e0020 */
[----:B------:R-:W-:Y:S01]  /*b970*/  FADD.FTZ R13, R166, R13 ;  /* 0x0000000da60d7221 */ /* 0x000fe20000010000 */
[----:B------:R-:W-:Y:S01]  /*b980*/  UIMAD UR40, UR22, UR37, UR40 ;  /* 0x00000025162872a4 */ /* 0x000fe2000f8e0228 */
[----:B------:R-:W-:Y:S01]  /*b990*/  FFMA.FTZ R15, R217, R12, -R14 ;  /* 0x0000000cd90f7223 */ /* 0x000fe2000001080e */
[----:B------:R-:W-:Y:S01]  /*b9a0*/  BSSY B0, `(.L_x_6899) ;  /* 0x0000048000007945 */ /* 0x000fe20003800000 */
[----:B------:R-:W-:Y:S01]  /*b9b0*/  FFMA.FTZ R173, R169, -R85, R218 ;  /* 0x80000055a9ad7223 */ /* 0x000fe200000100da */
[----:B------:R-:W-:Y:S01]  /*b9c0*/  ULDC.64 UR36, c[0x0][0x320] ;  /* 0x0000c80000247ab9 */ /* 0x000fe20000000a00 */
[C---:B------:R-:W-:Y:S01]  /*b9d0*/  FMUL.FTZ R166, R194.reuse, R156 ;  /* 0x0000009cc2a67220 */ /* 0x040fe20000410000 */
[----:B------:R-:W-:Y:S01]  /*b9e0*/  UIADD3 UR33, UR40, UR33, URZ ;  /* 0x0000002128217290 */ /* 0x000fe2000fffe03f */
[----:B------:R-:W-:Y:S01]  /*b9f0*/  FMUL.FTZ R12, R197, R12 ;  /* 0x0000000cc50c7220 */ /* 0x000fe20000410000 */
[----:B------:R-:W-:Y:S01]  /*ba00*/  ULEA UR36, UP0, UR32, UR36, 0x3 ;  /* 0x0000002420247291 */ /* 0x000fe2000f80183f */
[----:B------:R-:W-:Y:S01]  /*ba10*/  FFMA.FTZ R166, R173, R160, -R166 ;  /* 0x000000a0ada67223 */ /* 0x000fe200000108a6 */
[----:B------:R-:W-:Y:S01]  /*ba20*/  ISETP.GE.AND P1, PT, R141, 0x81, PT ;  /* 0x000000818d00780c */ /* 0x000fe20003f26270 */
[----:B------:R-:W-:Y:S01]  /*ba30*/  FFMA.FTZ R12, R217, R106, R12 ;  /* 0x0000006ad90c7223 */ /* 0x000fe2000001000c */
[----:B------:R-:W-:Y:S01]  /*ba40*/  ULEA.HI.X UR37, UR32, UR37, UR33, 0x3, UP0 ;  /* 0x0000002520257291 */ /* 0x000fe200080f1c21 */
[----:B------:R-:W-:Y:S01]  /*ba50*/  FMUL.FTZ R160, R194, R160 ;  /* 0x000000a0c2a07220 */ /* 0x000fe20000410000 */
[----:B------:R-:W-:Y:S01]  /*ba60*/  ISETP.GE.AND P2, PT, R141, 0xc1, PT ;  /* 0x000000c18d00780c */ /* 0x000fe20003f46270 */
[----:B------:R-:W-:Y:S01]  /*ba70*/  FADD.FTZ R12, R13, R12 ;  /* 0x0000000c0d0c7221 */ /* 0x000fe20000010000 */
[----:B------:R-:W-:Y:S01]  /*ba80*/  ULDC UR32, c[0x0][0x174] ;  /* 0x00005d0000207ab9 */ /* 0x000fe20000000800 */
[----:B------:R-:W-:Y:S01]  /*ba90*/  FFMA.FTZ R13, R173, R156, R160 ;  /* 0x0000009cad0d7223 */ /* 0x000fe200000100a0 */
[----:B------:R-:W-:Y:S01]  /*baa0*/  HADD2.F32 R160, -RZ, R6.H1_H1 ;  /* 0x30000006ffa07230 */ /* 0x000fe20000004100 */
[----:B------:R-:W-:Y:S01]  /*bab0*/  FADD.FTZ R164, R164, R175 ;  /* 0x000000afa4a47221 */ /* 0x000fe20000010000 */
[----:B------:R-:W-:Y:S01]  /*bac0*/  UIADD3 UR32, UR6, -UR32, URZ ;  /* 0x8000002006207290 */ /* 0x000fe2000fffe03f */
[----:B------:R-:W-:-:S02]  /*bad0*/  FMUL.FTZ R25, R185, R84 ;  /* 0x00000054b9197220 */ /* 0x000fc40000410000 */
[----:B------:R-:W-:Y:S01]  /*bae0*/  FADD.FTZ R15, R164, R15 ;  /* 0x0000000fa40f7221 */ /* 0x000fe20000010000 */
[----:B------:R-:W-:Y:S01]  /*baf0*/  UIMAD UR32, UR32, -0x800, URZ ;  /* 0xfffff800202078a4 */ /* 0x000fe2000f8e023f */
[----:B------:R-:W-:Y:S01]  /*bb00*/  FADD.FTZ R14, R12, R13 ;  /* 0x0000000d0c0e7221 */ /* 0x000fe20000010000 */
[----:B------:R-:W-:Y:S01]  /*bb10*/  LEA R12, P0, R101, UR36, 0x2 ;  /* 0x00000024650c7c11 */ /* 0x000fe2000f8010ff */
[-C--:B------:R-:W-:Y:S01]  /*bb20*/  FFMA.FTZ R164, R160, -R84.reuse, R193 ;  /* 0x80000054a0a47223 */ /* 0x080fe200000100c1 */
[----:B------:R-:W-:Y:S01]  /*bb30*/  USHF.L.U32 UR36, UR8, 0x2, URZ ;  /* 0x0000000208247899 */ /* 0x000fe2000800063f */
[----:B------:R-:W-:Y:S01]  /*bb40*/  FMUL.FTZ R29, R29, R84 ;  /* 0x000000541d1d7220 */ /* 0x000fe20000410000 */
[----:B------:R-:W-:Y:S01]  /*bb50*/  MOV R177, UR32 ;  /* 0x0000002000b17c02 */ /* 0x000fe20008000f00 */
[----:B------:R-:W-:Y:S01]  /*bb60*/  FMUL.FTZ R13, R192, R25 ;  /* 0x00000019c00d7220 */ /* 0x000fe20000410000 */
[----:B------:R-:W-:Y:S01]  /*bb70*/  ULDC.64 UR32, c[0x0][0x2d0] ;  /* 0x0000b40000207ab9 */ /* 0x000fe20000000a00 */
[----:B------:R-:W-:-:S02]  /*bb80*/  FADD.FTZ R15, R15, R166 ;  /* 0x000000a60f0f7221 */ /* 0x000fc40000010000 */
[-C--:B------:R-:W-:Y:S01]  /*bb90*/  FFMA.FTZ R170, R164, R29.reuse, -R13 ;  /* 0x0000001da4aa7223 */ /* 0x080fe2000001080d */
[----:B------:R-:W-:Y:S01]  /*bba0*/  LEA.HI.X R13, R101, UR37, RZ, 0x2, P0 ;  /* 0x00000025650d7c11 */ /* 0x000fe200080f14ff */
[----:B------:R-:W-:Y:S01]  /*bbb0*/  FMUL.FTZ R166, R192, R29 ;  /* 0x0000001dc0a67220 */ /* 0x000fe20000410000 */
[----:B------:R-:W-:Y:S01]  /*bbc0*/  HADD2.F32 R29, -RZ, R7.H0_H0 ;  /* 0x20000007ff1d7230 */ /* 0x000fe20000004100 */
[----:B------:R-:W-:Y:S01]  /*bbd0*/  FMUL.FTZ R188, R188, R83 ;  /* 0x00000053bcbc7220 */ /* 0x000fe20000410000 */
[----:B------:R-:W-:Y:S01]  /*bbe0*/  USHF.L.U64.HI UR37, UR8, 0x2, UR9 ;  /* 0x0000000208257899 */ /* 0x000fe20008010209 */
[----:B------:R-:W-:Y:S01]  /*bbf0*/  FFMA.FTZ R175, R164, R25, R166 ;  /* 0x00000019a4af7223 */ /* 0x000fe200000100a6 */
[----:B------:R-:W-:Y:S01]  /*bc00*/  ISETP.GE.AND P0, PT, R141, 0x41, PT ;  /* 0x000000418d00780c */ /* 0x000fe20003f06270 */
[----:B------:R-:W-:Y:S01]  /*bc10*/  FMUL.FTZ R166, R2, R83 ;  /* 0x0000005302a67220 */ /* 0x000fe20000410000 */
[----:B------:R-:W-:Y:S01]  /*bc20*/  UIMAD UR32, UR37, UR32, URZ ;  /* 0x00000020252072a4 */ /* 0x000fe2000f8e023f */
[----:B------:R-:W-:Y:S01]  /*bc30*/  IMAD.WIDE R12, R177, 0x4, R12 ;  /* 0x00000004b10c7825 */ /* 0x000fe200078e020c */
[----:B------:R-:W-:-:S02]  /*bc40*/  MOV R177, UR36 ;  /* 0x0000002400b17c02 */ /* 0x000fc40008000f00 */
[----:B------:R-:W-:Y:S01]  /*bc50*/  UIMAD UR32, UR36, UR33, UR32 ;  /* 0x00000021242072a4 */ /* 0x000fe2000f8e0220 */
[----:B------:R-:W-:Y:S02]  /*bc60*/  FADD.FTZ R14, R14, R175 ;  /* 0x000000af0e0e7221 */ /* 0x000fe40000010000 */
[----:B------:R-:W-:Y:S02]  /*bc70*/  FFMA.FTZ R220, R29, -R83, R220 ;  /* 0x800000531ddc7223 */ /* 0x000fe400000100dc */
[----:B------:R-:W-:Y:S02]  /*bc80*/  FMUL.FTZ R175, R219, R166 ;  /* 0x000000a6dbaf7220 */ /* 0x000fe40000410000 */
[----:B------:R-:W-:-:S04]  /*bc90*/  IMAD.WIDE.U32 R12, R177, c[0x0][0x2d0], R12 ;  /* 0x0000b400b10c7a25 */ /* 0x000fc800078e000c */
[CC--:B------:R-:W-:Y:S01]  /*bca0*/  FFMA.FTZ R172, R220.reuse, R188.reuse, -R175 ;  /* 0x000000bcdcac7223 */ /* 0x0c0fe200000108af */
[----:B------:R-:W-:Y:S01]  /*bcb0*/  IADD3 R13, R13, UR32, RZ ;  /* 0x000000200d0d7c10 */ /* 0x000fe2000fffe0ff */
[----:B------:R-:W-:Y:S02]  /*bcc0*/  FMUL.FTZ R177, R219, R188 ;  /* 0x000000bcdbb17220 */ /* 0x000fe40000410000 */
[----:B------:R-:W-:Y:S02]  /*bcd0*/  FMUL.FTZ R175, R189, R82 ;  /* 0x00000052bdaf7220 */ /* 0x000fe40000410000 */
[----:B------:R-:W-:Y:S02]  /*bce0*/  FADD.FTZ R15, R15, R170 ;  /* 0x000000aa0f0f7221 */ /* 0x000fe40000010000 */
[----:B------:R-:W-:Y:S02]  /*bcf0*/  FFMA.FTZ R177, R220, R166, R177 ;  /* 0x000000a6dcb17223 */ /* 0x000fe400000100b1 */
[----:B------:R-:W-:-:S02]  /*bd00*/  FFMA.FTZ R191, R168, -R82, R191 ;  /* 0x80000052a8bf7223 */ /* 0x000fc400000100bf */
[----:B------:R-:W-:Y:S02]  /*bd10*/  FMUL.FTZ R3, R3, R82 ;  /* 0x0000005203037220 */ /* 0x000fe40000410000 */
[----:B------:R-:W-:Y:S02]  /*bd20*/  FMUL.FTZ R170, R204, R175 ;  /* 0x000000afccaa7220 */ /* 0x000fe40000410000 */
[----:B------:R-:W-:Y:S02]  /*bd30*/  FADD.FTZ R177, R14, R177 ;  /* 0x000000b10eb17221 */ /* 0x000fe40000010000 */
[-C--:B------:R-:W-:Y:S01]  /*bd40*/  FFMA.FTZ R176, R191, R3.reuse, -R170 ;  /* 0x00000003bfb07223 */ /* 0x080fe200000108aa */
[----:B------:R-:W-:Y:S01]  /*bd50*/  IADD3 R170, R101, 0x40, RZ ;  /* 0x0000004065aa7810 */ /* 0x000fe20007ffe0ff */
[----:B------:R-:W-:Y:S02]  /*bd60*/  FMUL.FTZ R14, R204, R3 ;  /* 0x00000003cc0e7220 */ /* 0x000fe40000410000 */
[----:B------:R-:W-:Y:S01]  /*bd70*/  FADD.FTZ R15, R15, R172 ;  /* 0x000000ac0f0f7221 */ /* 0x000fe20000010000 */
[----:B------:R-:W-:Y:S01]  /*bd80*/  IADD3 R172, R101, 0x80, RZ ;  /* 0x0000008065ac7810 */ /* 0x000fe20007ffe0ff */
[----:B------:R-:W-:Y:S01]  /*bd90*/  FFMA.FTZ R174, R191, R175, R14 ;  /* 0x000000afbfae7223 */ /* 0x000fe2000001000e */
[-C--:B------:R-:W-:Y:S01]  /*bda0*/  LEA.HI.SX32 R14, R170, R101.reuse, 0x1b ;  /* 0x00000065aa0e7211 */ /* 0x080fe200078fdaff */
[----:B------:R-:W-:Y:S01]  /*bdb0*/  FADD.FTZ R170, R15, R176 ;  /* 0x000000b00faa7221 */ /* 0x000fe20000010000 */
[----:B------:R-:W-:Y:S01]  /*bdc0*/  LEA.HI.SX32 R172, R172, R101, 0x1b ;  /* 0x00000065acac7211 */ /* 0x000fe200078fdaff */
[----:B------:R-:W-:Y:S01]  /*bdd0*/  FADD.FTZ R3, R177, R174 ;  /* 0x000000aeb1037221 */ /* 0x000fe20000010000 */
[----:B------:R-:W-:Y:S01]  /*bde0*/  IADD3 R174, R101, 0xc0, RZ ;  /* 0x000000c065ae7810 */ /* 0x000fe20007ffe0ff */
[----:B------:R0:W1:Y:S01]  /*bdf0*/  LDS R15, [R14.X4+0x1180] ;  /* 0x001180000e0f7984 */ /* 0x0000620000004800 */
[----:B------:R-:W-:Y:S05]  /*be00*/  @!P0 BRA `(.L_x_6900) ;  /* 0x0000001000008947 */ /* 0x000fea0003800000 */
[----:B-1----:R1:W-:Y:S02]  /*be10*/  RED.E.ADD.F32.FTZ.RN.STRONG.GPU [R12.64+-0x1f00], R15 ;  /* 0xffe1000f0c00798e */ /* 0x0023e4000c10e7a2 */
.L_x_6900:
[----:B------:R-:W-:Y:S05]  /*be20*/  BSYNC B0 ;  /* 0x0000000000007941 */ /* 0x000fea0003800000 */
.L_x_6899:
[----:B-1----:R1:W2:Y:S01]  /*be30*/  LDS R15, [R172.X4+0x1280] ;  /* 0x00128000ac0f7984 */ /* 0x0022a20000004800 */
[----:B------:R-:W-:Y:S01]  /*be40*/  BSSY B0, `(.L_x_6901) ;  /* 0x0000005000007945 */ /* 0x000fe20003800000 */
[----:B0-----:R-:W-:-:S02]  /*be50*/  IADD3 R14, R101, 0x100, RZ ;  /* 0x00000100650e7810 */ /* 0x001fc40007ffe0ff */
[----:B------:R-:W-:Y:S01]  /*be60*/  LEA.HI.SX32 R174, R174, R101, 0x1b ;  /* 0x00000065aeae7211 */ /* 0x000fe200078fdaff */
[----:B------:R-:W-:Y:S05]  /*be70*/  @!P1 BRA `(.L_x_6902) ;  /* 0x0000001000009947 */ /* 0x000fea0003800000 */
[----:B--2---:R0:W-:Y:S02]  /*be80*/  RED.E.ADD.F32.FTZ.RN.STRONG.GPU [R12.64+-0x1e00], R15 ;  /* 0xffe2000f0c00798e */ /* 0x0041e4000c10e7a2 */
.L_x_6902:
[----:B------:R-:W-:Y:S05]  /*be90*/  BSYNC B0 ;  /* 0x0000000000007941 */ /* 0x000fea0003800000 */
.L_x_6901:
[----:B0-2---:R0:W2:Y:S01]  /*bea0*/  LDS R15, [R174.X4+0x1380] ;  /* 0x00138000ae0f7984 */ /* 0x0050a20000004800 */
[----:B------:R-:W-:Y:S01]  /*beb0*/  BSSY B0, `(.L_x_6903) ;  /* 0x0000005000007945 */ /* 0x000fe20003800000 */
[----:B-1----:R-:W-:Y:S02]  /*bec0*/  IADD3 R172, R101, 0x140, RZ ;  /* 0x0000014065ac7810 */ /* 0x002fe40007ffe0ff */
[----:B------:R-:W-:Y:S01]  /*bed0*/  LEA.HI.SX32 R14, R14, R101, 0x1b ;  /* 0x000000650e0e7211 */ /* 0x000fe200078fdaff */
[----:B------:R-:W-:Y:S05]  /*bee0*/  @!P2 BRA `(.L_x_6904) ;  /* 0x000000100000a947 */ /* 0x000fea0003800000 */
[----:B--2---:R1:W-:Y:S02]  /*bef0*/  RED.E.ADD.F32.FTZ.RN.STRONG.GPU [R12.64+-0x1d00], R15 ;  /* 0xffe3000f0c00798e */ /* 0x0043e4000c10e7a2 */
.L_x_6904:
[----:B------:R-:W-:Y:S05]  /*bf00*/  BSYNC B0 ;  /* 0x0000000000007941 */ /* 0x000fea0003800000 */
.L_x_6903:
[----:B-12---:R1:W2:Y:S01]  /*bf10*/  LDS R15, [R14.X4+0x1480] ;  /* 0x001480000e0f7984 */ /* 0x0062a20000004800 */
[----:B------:R-:W-:Y:S01]  /*bf20*/  ISETP.GE.AND P6, PT, R141, 0x101, PT ;  /* 0x000001018d00780c */ /* 0x000fe20003fc6270 */
[----:B------:R-:W-:Y:S01]  /*bf30*/  BSSY B0, `(.L_x_6905) ;  /* 0x000000b000007945 */ /* 0x000fe20003800000 */
[----:B0-----:R-:W-:Y:S02]  /*bf40*/  IADD3 R174, R101, 0x180, RZ ;  /* 0x0000018065ae7810 */ /* 0x001fe40007ffe0ff */
[----:B------:R-:W-:-:S02]  /*bf50*/  LEA.HI.SX32 R172, R172, R101, 0x1b ;  /* 0x00000065acac7211 */ /* 0x000fc400078fdaff */
[C---:B------:R-:W-:Y:S02]  /*bf60*/  ISETP.GE.AND P0, PT, R141.reuse, 0x141, PT ;  /* 0x000001418d00780c */ /* 0x040fe40003f06270 */
[C---:B------:R-:W-:Y:S02]  /*bf70*/  ISETP.GE.AND P1, PT, R141.reuse, 0x181, PT ;  /* 0x000001818d00780c */ /* 0x040fe40003f26270 */
[C---:B------:R-:W-:Y:S02]  /*bf80*/  ISETP.GE.AND P2, PT, R141.reuse, 0x1c1, PT ;  /* 0x000001c18d00780c */ /* 0x040fe40003f46270 */
[C---:B------:R-:W-:Y:S02]  /*bf90*/  ISETP.GE.AND P3, PT, R141.reuse, 0x201, PT ;  /* 0x000002018d00780c */ /* 0x040fe40003f66270 */
[C---:B------:R-:W-:Y:S02]  /*bfa0*/  ISETP.GE.AND P4, PT, R141.reuse, 0x241, PT ;  /* 0x000002418d00780c */ /* 0x040fe40003f86270 */
[----:B------:R-:W-:Y:S01]  /*bfb0*/  ISETP.GE.AND P5, PT, R141, 0x281, PT ;  /* 0x000002818d00780c */ /* 0x000fe20003fa6270 */
[----:B------:R-:W-:Y:S10]  /*bfc0*/  @!P6 BRA `(.L_x_6906) ;  /* 0x000000100000e947 */ /* 0x000ff40003800000 */
[----:B-12---:R0:W-:Y:S02]  /*bfd0*/  RED.E.ADD.F32.FTZ.RN.STRONG.GPU [R12.64+-0x1c00], R15 ;  /* 0xffe4000f0c00798e */ /* 0x0061e4000c10e7a2 */
.L_x_6906:
[----:B-1----:R-:W-:Y:S05]  /*bfe0*/  BSYNC B0 ;  /* 0x0000000000007941 */ /* 0x002fea0003800000 */
.L_x_6905:
[----:B0-2---:R0:W1:Y:S01]  /*bff0*/  LDS R15, [R172.X4+0x1580] ;  /* 0x00158000ac0f7984 */ /* 0x0050620000004800 */
[----:B------:R-:W-:Y:S01]  /*c000*/  BSSY B0, `(.L_x_6907) ;  /* 0x0000005000007945 */ /* 0x000fe20003800000 */
[----:B------:R-:W-:-:S02]  /*c010*/  IADD3 R14, R101, 0x1c0, RZ ;  /* 0x000001c0650e7810 */ /* 0x000fc40007ffe0ff */
[----:B------:R-:W-:Y:S01]  /*c020*/  LEA.HI.SX32 R174, R174, R101, 0x1b ;  /* 0x00000065aeae7211 */ /* 0x000fe200078fdaff */
[----:B------:R-:W-:Y:S05]  /*c030*/  @!P0 BRA `(.L_x_6908) ;  /* 0x0000001000008947 */ /* 0x000fea0003800000 */
[----:B-1----:R1:W-:Y:S02]  /*c040*/  RED.E.ADD.F32.FTZ.RN.STRONG.GPU [R12.64+-0x1b00], R15 ;  /* 0xffe5000f0c00798e */ /* 0x0023e4000c10e7a2 */
.L_x_6908:
[----:B------:R-:W-:Y:S05]  /*c050*/  BSYNC B0 ;  /* 0x0000000000007941 */ /* 0x000fea0003800000 */
.L_x_6907:
[----:B-1----:R1:W2:Y:S01]  /*c060*/  LDS R15, [R174.X4+0x1680] ;  /* 0x00168000ae0f7984 */ /* 0x0022a20000004800 */
[----:B------:R-:W-:Y:S01]  /*c070*/  BSSY B0, `(.L_x_6909) ;  /* 0x0000005000007945 */ /* 0x000fe20003800000 */
[----:B0-----:R-:W-:Y:S02]  /*c080*/  IADD3 R172, R101, 0x200, RZ ;  /* 0x0000020065ac7810 */ /* 0x001fe40007ffe0ff */
[----:B------:R-:W-:Y:S01]  /*c090*/  LEA.HI.SX32 R14, R14, R101, 0x1b ;  /* 0x000000650e0e7211 */ /* 0x000fe200078fdaff */
[----:B------:R-:W-:Y:S05]  /*c0a0*/  @!P1 BRA `(.L_x_6910) ;  /* 0x0000001000009947 */ /* 0x000fea0003800000 */
[----:B--2---:R0:W-:Y:S02]  /*c0b0*/  RED.E.ADD.F32.FTZ.RN.STRONG.GPU [R12.64+-0x1a00], R15 ;  /* 0xffe6000f0c00798e */ /* 0x0041e4000c10e7a2 */
.L_x_6910:
[----:B------:R-:W-:Y:S05]  /*c0c0*/  BSYNC B0 ;  /* 0x0000000000007941 */ /* 0x000fea0003800000 */
.L_x_6909:
[----:B0-2---:R0:W2:Y:S01]  /*c0d0*/  LDS R15, [R14.X4+0x1780] ;  /* 0x001780000e0f7984 */ /* 0x0050a20000004800 */
[----:B------:R-:W-:Y:S01]  /*c0e0*/  BSSY B0, `(.L_x_6911) ;  /* 0x0000005000007945 */ /* 0x000fe20003800000 */
[----:B-1----:R-:W-:Y:S02]  /*c0f0*/  IADD3 R174, R101, 0x240, RZ ;  /* 0x0000024065ae7810 */ /* 0x002fe40007ffe0ff */
[----:B------:R-:W-:Y:S01]  /*c100*/  LEA.HI.SX32 R172, R172, R101, 0x1b ;  /* 0x00000065acac7211 */ /* 0x000fe200078fdaff */
[----:B------:R-:W-:Y:S05]  /*c110*/  @!P2 BRA `(.L_x_6912) ;  /* 0x000000100000a947 */ /* 0x000fea0003800000 */
[----:B--2---:R1:W-:Y:S02]  /*c120*/  RED.E.ADD.F32.FTZ.RN.STRONG.GPU [R12.64+-0x1900], R15 ;  /* 0xffe7000f0c00798e */ /* 0x0043e4000c10e7a2 */
.L_x_6912:
[----:B------:R-:W-:Y:S05]  /*c130*/  BSYNC B0 ;  /* 0x0000000000007941 */ /* 0x000fea0003800000 */
.L_x_6911:
[----:B-12---:R1:W2:Y:S01]  /*c140*/  LDS R15, [R172.X4+0x1880] ;  /* 0x00188000ac0f7984 */ /* 0x0062a20000004800 */
[----:B------:R-:W-:Y:S01]  /*c150*/  BSSY B0, `(.L_x_6913) ;  /* 0x0000005000007945 */ /* 0x000fe20003800000 */
[----:B0-----:R-:W-:-:S02]  /*c160*/  IADD3 R14, R101, 0x280, RZ ;  /* 0x00000280650e7810 */ /* 0x001fc40007ffe0ff */
[----:B------:R-:W-:Y:S01]  /*c170*/  LEA.HI.SX32 R174, R174, R101, 0x1b ;  /* 0x00000065aeae7211 */ /* 0x000fe200078fdaff */
[----:B------:R-:W-:Y:S05]  /*c180*/  @!P3 BRA `(.L_x_6914) ;  /* 0x000000100000b947 */ /* 0x000fea0003800000 */
[----:B--2---:R0:W-:Y:S02]  /*c190*/  RED.E.ADD.F32.FTZ.RN.STRONG.GPU [R12.64+-0x1800], R15 ;  /* 0xffe8000f0c00798e */ /* 0x0041e4000c10e7a2 */
.L_x_6914:
[----:B------:R-:W-:Y:S05]  /*c1a0*/  BSYNC B0 ;  /* 0x0000000000007941 */ /* 0x000fea0003800000 */
.L_x_6913:
[----:B0-2---:R0:W2:Y:S01]  /*c1b0*/  LDS R15, [R174.X4+0x1980] ;  /* 0x00198000ae0f7984 */ /* 0x0050a20000004800 */
[----:B------:R-:W-:Y:S01]  /*c1c0*/  BSSY B0, `(.L_x_6915) ;  /* 0x0000005000007945 */ /* 0x000fe20003800000 */
[----:B-1----:R-:W-:Y:S02]  /*c1d0*/  IADD3 R172, R101, 0x2c0, RZ ;  /* 0x000002c065ac7810 */ /* 0x002fe40007ffe0ff */
[----:B------:R-:W-:Y:S01]  /*c1e0*/  LEA.HI.SX32 R14, R14, R101, 0x1b ;  /* 0x000000650e0e7211 */ /* 0x000fe200078fdaff */
[----:B------:R-:W-:Y:S05]  /*c1f0*/  @!P4 BRA `(.L_x_6916) ;  /* 0x000000100000c947 */ /* 0x000fea0003800000 */
[----:B--2---:R1:W-:Y:S02]  /*c200*/  RED.E.ADD.F32.FTZ.RN.STRONG.GPU [R12.64+-0x1700], R15 ;  /* 0xffe9000f0c00798e */ /* 0x0043e4000c10e7a2 */
.L_x_6916:
[----:B------:R-:W-:Y:S05]  /*c210*/  BSYNC B0 ;  /* 0x0000000000007941 */ /* 0x000fea0003800000 */
.L_x_6915:
[----:B-12---:R1:W2:Y:S01]  /*c220*/  LDS R15, [R14.X4+0x1a80] ;  /* 0x001a80000e0f7984 */ /* 0x0062a20000004800 */
[----:B------:R-:W-:Y:S01]  /*c230*/  BSSY B0, `(.L_x_6917) ;  /* 0x0000005000007945 */ /* 0x000fe20003800000 */
[----:B0-----:R-:W-:Y:S02]  /*c240*/  IADD3 R174, R101, 0x300, RZ ;  /* 0x0000030065ae7810 */ /* 0x001fe40007ffe0ff */
[----:B------:R-:W-:Y:S01]  /*c250*/  LEA.HI.SX32 R172, R172, R101, 0x1b ;  /* 0x00000065acac7211 */ /* 0x000fe200078fdaff */
[----:B------:R-:W-:Y:S05]  /*c260*/  @!P5 BRA `(.L_x_6918) ;  /* 0x000000100000d947 */ /* 0x000fea0003800000 */
[----:B--2---:R0:W-:Y:S02]  /*c270*/  RED.E.ADD.F32.FTZ.RN.STRONG.GPU [R12.64+-0x1600], R15 ;  /* 0xffea000f0c00798e */ /* 0x0041e4000c10e7a2 */
.L_x_6918:
[----:B------:R-:W-:Y:S05]  /*c280*/  BSYNC B0 ;  /* 0x0000000000007941 */ /* 0x000fea0003800000 */
.L_x_6917:
[----:B0-2---:R0:W2:Y:S01]  /*c290*/  LDS R15, [R172.X4+0x1b80] ;  /* 0x001b8000ac0f7984 */ /* 0x0050a20000004800 */
[----:B------:R-:W-:Y:S01]  /*c2a0*/  ISETP.GE.AND P6, PT, R141, 0x2c1, PT ;  /* 0x000002c18d00780c */ /* 0x000fe20003fc6270 */
[----:B------:R-:W-:Y:S01]  /*c2b0*/  BSSY B0, `(.L_x_6919) ;  /* 0x000000b000007945 */ /* 0x000fe20003800000 */
[----:B-1----:R-:W-:-:S02]  /*c2c0*/  IADD3 R14, R101, 0x340, RZ ;  /* 0x00000340650e7810 */ /* 0x002fc40007ffe0ff */
[----:B------:R-:W-:Y:S02]  /*c2d0*/  LEA.HI.SX32 R174, R174, R101, 0x1b ;  /* 0x00000065aeae7211 */ /* 0x000fe400078fdaff */
[C---:B------:R-:W-:Y:S02]  /*c2e0*/  ISETP.GE.AND P0, PT, R141.reuse, 0x301, PT ;  /* 0x000003018d00780c */ /* 0x040fe40003f06270 */
[C---:B------:R-:W-:Y:S02]  /*c2f0*/  ISETP.GE.AND P1, PT, R141.reuse, 0x341, PT ;  /* 0x000003418d00780c */ /* 0x040fe40003f26270 */
[C---:B------:R-:W-:Y:S02]  /*c300*/  ISETP.GE.AND P2, PT, R141.reuse, 0x381, PT ;  /* 0x000003818d00780c */ /* 0x040fe40003f46270 */
[C---:B------:R-:W-:Y:S02]  /*c310*/  ISETP.GE.AND P3, PT, R141.reuse, 0x3c1, PT ;  /* 0x000003c18d00780c */ /* 0x040fe40003f66270 */
[----:B------:R-:W-:-:S02]  /*c320*/  ISETP.GE.AND P4, PT, R141, 0x401, PT ;  /* 0x000004018d00780c */ /* 0x000fc40003f86270 */
[----:B------:R-:W-:Y:S01]  /*c330*/  ISETP.GE.AND P5, PT, R141, 0x441, PT ;  /* 0x000004418d00780c */ /* 0x000fe20003fa6270 */
[----:B------:R-:W-:Y:S10]  /*c340*/  @!P6 BRA `(.L_x_6920) ;  /* 0x000000100000e947 */ /* 0x000ff40003800000 */
[----:B0-2---:R0:W-:Y:S02]  /*c350*/  RED.E.ADD.F32.FTZ.RN.STRONG.GPU [R12.64+-0x1500], R15 ;  /* 0xffeb000f0c00798e */ /* 0x0051e4000c10e7a2 */
.L_x_6920:
[----:B0-----:R-:W-:Y:S05]  /*c360*/  BSYNC B0 ;  /* 0x0000000000007941 */ /* 0x001fea0003800000 */
.L_x_6919:
[----:B--2---:R0:W1:Y:S01]  /*c370*/  LDS R15, [R174.X4+0x1c80] ;  /* 0x001c8000ae0f7984 */ /* 0x0040620000004800 */
[----:B------:R-:W-:Y:S01]  /*c380*/  BSSY B0, `(.L_x_6921) ;  /* 0x0000005000007945 */ /* 0x000fe20003800000 */
[----:B------:R-:W-:Y:S02]  /*c390*/  IADD3 R172, R101, 0x380, RZ ;  /* 0x0000038065ac7810 */ /* 0x000fe40007ffe0ff */
[----:B------:R-:W-:Y:S01]  /*c3a0*/  LEA.HI.SX32 R14, R14, R101, 0x1b ;  /* 0x000000650e0e7211 */ /* 0x000fe200078fdaff */
[----:B------:R-:W-:Y:S05]  /*c3b0*/  @!P0 BRA `(.L_x_6922) ;  /* 0x0000001000008947 */ /* 0x000fea0003800000 */
[----:B-1----:R1:W-:Y:S02]  /*c3c0*/  RED.E.ADD.F32.FTZ.RN.STRONG.GPU [R12.64+-0x1400], R15 ;  /* 0xffec000f0c00798e */ /* 0x0023e4000c10e7a2 */
.L_x_6922:
[----:B------:R-:W-:Y:S05]  /*c3d0*/  BSYNC B0 ;  /* 0x0000000000007941 */ /* 0x000fea0003800000 */
.L_x_6921:
[----:B-1----:R1:W2:Y:S01]  /*c3e0*/  LDS R15, [R14.X4+0x1d80] ;  /* 0x001d80000e0f7984 */ /* 0x0022a20000004800 */
[----:B------:R-:W-:Y:S01]  /*c3f0*/  BSSY B0, `(.L_x_6923) ;  /* 0x0000005000007945 */ /* 0x000fe20003800000 */
[----:B0-----:R-:W-:Y:S02]  /*c400*/  IADD3 R174, R101, 0x3c0, RZ ;  /* 0x000003c065ae7810 */ /* 0x001fe40007ffe0ff */
[----:B------:R-:W-:Y:S01]  /*c410*/  LEA.HI.SX32 R172, R172, R101, 0x1b ;  /* 0x00000065acac7211 */ /* 0x000fe200078fdaff */
[----:B------:R-:W-:Y:S05]  /*c420*/  @!P1 BRA `(.L_x_6924) ;  /* 0x0000001000009947 */ /* 0x000fea0003800000 */
[----:B--2---:R0:W-:Y:S02]  /*c430*/  RED.E.ADD.F32.FTZ.RN.STRONG.GPU [R12.64+-0x1300], R15 ;  /* 0xffed000f0c00798e */ /* 0x0041e4000c10e7a2 */
.L_x_6924:
[----:B------:R-:W-:Y:S05]  /*c440*/  BSYNC B0 ;  /* 0x0000000000007941 */ /* 0x000fea0003800000 */
.L_x_6923:
[----:B0-2---:R0:W2:Y:S01]  /*c450*/  LDS R15, [R172.X4+0x1e80] ;  /* 0x001e8000ac0f7984 */ /* 0x0050a20000004800 */
[----:B------:R-:W-:Y:S01]  /*c460*/  BSSY B0, `(.L_x_6925) ;  /* 0x0000005000007945 */ /* 0x000fe20003800000 */
[----:B-1----:R-:W-:-:S02]  /*c470*/  IADD3 R14, R101, 0x400, RZ ;  /* 0x00000400650e7810 */ /* 0x002fc40007ffe0ff */
[----:B------:R-:W-:Y:S01]  /*c480*/  LEA.HI.SX32 R174, R174, R101, 0x1b ;  /* 0x00000065aeae7211 */ /* 0x000fe200078fdaff */
[----:B------:R-:W-:Y:S05]  /*c490*/  @!P2 BRA `(.L_x_6926) ;  /* 0x000000100000a947 */ /* 0x000fea0003800000 */
[----:B--2---:R1:W-:Y:S02]  /*c4a0*/  RED.E.ADD.F32.FTZ.RN.STRONG.GPU [R12.64+-0x1200], R15 ;  /* 0xffee000f0c00798e */ /* 0x0043e4000c10e7a2 */
.L_x_6926:
[----:B------:R-:W-:Y:S05]  /*c4b0*/  BSYNC B0 ;  /* 0x0000000000007941 */ /* 0x000fea0003800000 */
.L_x_6925:
[----:B-12---:R1:W2:Y:S01]  /*c4c0*/  LDS R15, [R174.X4+0x1f80] ;  /* 0x001f8000ae0f7984 */ /* 0x0062a20000004800 */
[----:B------:R-:W-:Y:S01]  /*c4d0*/  BSSY B0, `(.L_x_6927) ;  /* 0x0000005000007945 */ /* 0x000fe20003800000 */
[----:B0-----:R-:W-:Y:S02]  /*c4e0*/  IADD3 R172, R101, 0x440, RZ ;  /* 0x0000044065ac7810 */ /* 0x001fe40007ffe0ff */
[----:B------:R-:W-:Y:S01]  /*c4f0*/  LEA.HI.SX32 R14, R14, R101, 0x1b ;  /* 0x000000650e0e7211 */ /* 0x000fe200078fdaff */
[----:B------:R-:W-:Y:S05]  /*c500*/  @!P3 BRA `(.L_x_6928) ;  /* 0x000000100000b947 */ /* 0x000fea0003800000 */
[----:B--2---:R0:W-:Y:S02]  /*c510*/  RED.E.ADD.F32.FTZ.RN.STRONG.GPU [R12.64+-0x1100], R15 ;  /* 0xffef000f0c00798e */ /* 0x0041e4000c10e7a2 */
.L_x_6928:
[----:B------:R-:W-:Y:S05]  /*c520*/  BSYNC B0 ;  /* 0x0000000000007941 */ /* 0x000fea0003800000 */
.L_x_6927:
[----:B0-2---:R0:W2:Y:S01]  /*c530*/  LDS R15, [R14.X4+0x2080] ;  /* 0x002080000e0f7984 */ /* 0x0050a20000004800 */
[----:B------:R-:W-:Y:S01]  /*c540*/  BSSY B0, `(.L_x_6929) ;  /* 0x0000005000007945 */ /* 0x000fe20003800000 */
[----:B-1----:R-:W-:Y:S02]  /*c550*/  IADD3 R174, R101, 0x480, RZ ;  /* 0x0000048065ae7810 */ /* 0x002fe40007ffe0ff */
[----:B------:R-:W-:Y:S01]  /*c560*/  LEA.HI.SX32 R172, R172, R101, 0x1b ;  /* 0x00000065acac7211 */ /* 0x000fe200078fdaff */
[----:B------:R-:W-:Y:S05]  /*c570*/  @!P4 BRA `(.L_x_6930) ;  /* 0x000000100000c947 */ /* 0x000fea0003800000 */
[----:B--2---:R1:W-:Y:S02]  /*c580*/  RED.E.ADD.F32.FTZ.RN.STRONG.GPU [R12.64+-0x1000], R15 ;  /* 0xfff0000f0c00798e */ /* 0x0043e4000c10e7a2 */
.L_x_6930:
[----:B------:R-:W-:Y:S05]  /*c590*/  BSYNC B0 ;  /* 0x0000000000007941 */ /* 0x000fea0003800000 */
.L_x_6929:
[----:B-12---:R1:W2:Y:S01]  /*c5a0*/  LDS R15, [R172.X4+0x2180] ;  /* 0x00218000ac0f7984 */ /* 0x0062a20000004800 */
[----:B------:R-:W-:Y:S01]  /*c5b0*/  BSSY B0, `(.L_x_6931) ;  /* 0x0000005000007945 */ /* 0x000fe20003800000 */
[----:B0-----:R-:W-:-:S02]  /*c5c0*/  IADD3 R14, R101, 0x4c0, RZ ;  /* 0x000004c0650e7810 */ /* 0x001fc40007ffe0ff */
[----:B------:R-:W-:Y:S01]  /*c5d0*/  LEA.HI.SX32 R174, R174, R101, 0x1b ;  /* 0x00000065aeae7211 */ /* 0x000fe200078fdaff */
[----:B------:R-:W-:Y:S05]  /*c5e0*/  @!P5 BRA `(.L_x_6932) ;  /* 0x000000100000d947 */ /* 0x000fea0003800000 */
[----:B--2---:R0:W-:Y:S02]  /*c5f0*/  RED.E.ADD.F32.FTZ.RN.STRONG.GPU [R12.64+-0xf00], R15 ;  /* 0xfff1000f0c00798e */ /* 0x0041e4000c10e7a2 */
.L_x_6932:
[----:B------:R-:W-:Y:S05]  /*c600*/  BSYNC B0 ;  /* 0x0000000000007941 */ /* 0x000fea0003800000 */
.L_x_6931:
[----:B0-2---:R0:W2:Y:S01]  /*c610*/  LDS R15, [R174.X4+0x2280] ;  /* 0x00228000ae0f7984 */ /* 0x0050a20000004800 */
[----:B------:R-:W-:Y:S01]  /*c620*/  ISETP.GE.AND P6, PT, R141, 0x481, PT ;  /* 0x000004818d00780c */ /* 0x000fe20003fc6270 */
[----:B------:R-:W-:Y:S01]  /*c630*/  BSSY B0, `(.L_x_6933) ;  /* 0x000000b000007945 */ /* 0x000fe20003800000 */
[----:B-1----:R-:W-:Y:S02]  /*c640*/  IADD3 R172, R101, 0x500, RZ ;  /* 0x0000050065ac7810 */ /* 0x002fe40007ffe0ff */
        /* <DEDUP_REMOVED lines=8> */
[----:B0-2---:R0:W-:Y:S02]  /*c6d0*/  RED.E.ADD.F32.FTZ.RN.STRONG.GPU [R12.64+-0xe00], R15 ;  /* 0xfff2000f0c00798e */ /* 0x0051e4000c10e7a2 */
.L_x_6934:
[----:B0-----:R-:W-:Y:S05]  /*c6e0*/  BSYNC B0 ;  /* 0x0000000000007941 */ /* 0x001fea0003800000 */
.L_x_6933:
[----:B--2---:R0:W1:Y:S01]  /*c6f0*/  LDS R15, [R14.X4+0x2380] ;  /* 0x002380000e0f7984 */ /* 0x0040620000004800 */
[----:B------:R-:W-:Y:S01]  /*c700*/  BSSY B0, `(.L_x_6935) ;  /* 0x0000005000007945 */ /* 0x000fe20003800000 */
[----:B------:R-:W-:Y:S02]  /*c710*/  IADD3 R174, R101, 0x540, RZ ;  /* 0x0000054065ae7810 */ /* 0x000fe40007ffe0ff */
[----:B------:R-:W-:Y:S01]  /*c720*/  LEA.HI.SX32 R172, R172, R101, 0x1b ;  /* 0x00000065acac7211 */ /* 0x000fe200078fdaff */
[----:B------:R-:W-:Y:S05]  /*c730*/  @!P0 BRA `(.L_x_6936) ;  /* 0x0000001000008947 */ /* 0x000fea0003800000 */
[----:B-1----:R1:W-:Y:S02]  /*c740*/  RED.E.ADD.F32.FTZ.RN.STRONG.GPU [R12.64+-0xd00], R15 ;  /* 0xfff3000f0c00798e */ /* 0x0023e4000c10e7a2 */
.L_x_6936:
[----:B------:R-:W-:Y:S05]  /*c750*/  BSYNC B0 ;  /* 0x0000000000007941 */ /* 0x000fea0003800000 */
.L_x_6935:
[----:B-1----:R1:W2:Y:S01]  /*c760*/  LDS R15, [R172.X4+0x2480] ;  /* 0x00248000ac0f7984 */ /* 0x0022a20000004800 */
[----:B------:R-:W-:Y:S01]  /*c770*/  BSSY B0, `(.L_x_6937) ;  /* 0x0000005000007945 */ /* 0x000fe20003800000 */
[----:B0-----:R-:W-:-:S02]  /*c780*/  IADD3 R14, R101, 0x580, RZ ;  /* 0x00000580650e7810 */ /* 0x001fc40007ffe0ff */
[----:B------:R-:W-:Y:S01]  /*c790*/  LEA.HI.SX32 R174, R174, R101, 0x1b ;  /* 0x00000065aeae7211 */ /* 0x000fe200078fdaff */
[----:B------:R-:W-:Y:S05]  /*c7a0*/  @!P1 BRA `(.L_x_6938) ;  /* 0x0000001000009947 */ /* 0x000fea0003800000 */
[----:B--2---:R0:W-:Y:S02]  /*c7b0*/  RED.E.ADD.F32.FTZ.RN.STRONG.GPU [R12.64+-0xc00], R15 ;  /* 0xfff4000f0c00798e */ /* 0x0041e4000c10e7a2 */
.L_x_6938:
[----:B------:R-:W-:Y:S05]  /*c7c0*/  BSYNC B0 ;  /* 0x0000000000007941 */ /* 0x000fea0003800000 */
.L_x_6937:
[----:B0-2---:R0:W2:Y:S01]  /*c7d0*/  LDS R15, [R174.X4+0x2580] ;  /* 0x00258000ae0f7984 */ /* 0x0050a20000004800 */
[----:B------:R-:W-:Y:S01]  /*c7e0*/  BSSY B0, `(.L_x_6939) ;  /* 0x0000005000007945 */ /* 0x000fe20003800000 */
[----:B-1----:R-:W-:Y:S02]  /*c7f0*/  IADD3 R172, R101, 0x5c0, RZ ;  /* 0x000005c065ac7810 */ /* 0x002fe40007ffe0ff */
[----:B------:R-:W-:Y:S01]  /*c800*/  LEA.HI.SX32 R14, R14, R101, 0x1b ;  /* 0x000000650e0e7211 */ /* 0x000fe200078fdaff */
[----:B------:R-:W-:Y:S05]  /*c810*/  @!P2 BRA `(.L_x_6940) ;  /* 0x000000100000a947 */ /* 0x000fea0003800000 */
[----:B--2---:R1:W-:Y:S02]  /*c820*/  RED.E.ADD.F32.FTZ.RN.STRONG.GPU [R12.64+-0xb00], R15 ;  /* 0xfff5000f0c00798e */ /* 0x0043e4000c10e7a2 */
.L_x_6940:
[----:B------:R-:W-:Y:S05]  /*c830*/  BSYNC B0 ;  /* 0x0000000000007941 */ /* 0x000fea0003800000 */
.L_x_6939:
[----:B-12---:R1:W2:Y:S01]  /*c840*/  LDS R15, [R14.X4+0x2680] ;  /* 0x002680000e0f7984 */ /* 0x0062a20000004800 */
[----:B------:R-:W-:Y:S01]  /*c850*/  BSSY B0, `(.L_x_6941) ;  /* 0x0000005000007945 */ /* 0x000fe20003800000 */
[----:B0-----:R-:W-:Y:S02]  /*c860*/  IADD3 R174, R101, 0x600, RZ ;  /* 0x0000060065ae7810 */ /* 0x001fe40007ffe0ff */
[----:B------:R-:W-:Y:S01]  /*c870*/  LEA.HI.SX32 R172, R172, R101, 0x1b ;  /* 0x00000065acac7211 */ /* 0x000fe200078fdaff */
[----:B------:R-:W-:Y:S05]  /*c880*/  @!P3 BRA `(.L_x_6942) ;  /* 0x000000100000b947 */ /* 0x000fea0003800000 */
[----:B--2---:R0:W-:Y:S02]  /*c890*/  RED.E.ADD.F32.FTZ.RN.STRONG.GPU [R12.64+-0xa00], R15 ;  /* 0xfff6000f0c00798e */ /* 0x0041e4000c10e7a2 */
.L_x_6942:
[----:B------:R-:W-:Y:S05]  /*c8a0*/  BSYNC B0 ;  /* 0x0000000000007941 */ /* 0x000fea0003800000 */
.L_x_6941:
[----:B0-2---:R0:W2:Y:S01]  /*c8b0*/  LDS R15, [R172.X4+0x2780] ;  /* 0x00278000ac0f7984 */ /* 0x0050a20000004800 */
[----:B------:R-:W-:Y:S01]  /*c8c0*/  BSSY B0, `(.L_x_6943) ;  /* 0x0000005000007945 */ /* 0x000fe20003800000 */
[----:B-1----:R-:W-:-:S02]  /*c8d0*/  IADD3 R14, R101, 0x640, RZ ;  /* 0x00000640650e7810 */ /* 0x002fc40007ffe0ff */
[----:B------:R-:W-:Y:S01]  /*c8e0*/  LEA.HI.SX32 R174, R174, R101, 0x1b ;  /* 0x00000065aeae7211 */ /* 0x000fe200078fdaff */
[----:B------:R-:W-:Y:S05]  /*c8f0*/  @!P4 BRA `(.L_x_6944) ;  /* 0x000000100000c947 */ /* 0x000fea0003800000 */
[----:B--2---:R1:W-:Y:S02]  /*c900*/  RED.E.ADD.F32.FTZ.RN.STRONG.GPU [R12.64+-0x900], R15 ;  /* 0xfff7000f0c00798e */ /* 0x0043e4000c10e7a2 */
.L_x_6944:
[----:B------:R-:W-:Y:S05]  /*c910*/  BSYNC B0 ;  /* 0x0000000000007941 */ /* 0x000fea0003800000 */
.L_x_6943:
[----:B-12---:R1:W2:Y:S01]  /*c920*/  LDS R15, [R174.X4+0x2880] ;  /* 0x00288000ae0f7984 */ /* 0x0062a20000004800 */
[----:B------:R-:W-:Y:S01]  /*c930*/  BSSY B0, `(.L_x_6945) ;  /* 0x0000005000007945 */ /* 0x000fe20003800000 */
[----:B0-----:R-:W-:Y:S02]  /*c940*/  IADD3 R172, R101, 0x680, RZ ;  /* 0x0000068065ac7810 */ /* 0x001fe40007ffe0ff */
[----:B------:R-:W-:Y:S01]  /*c950*/  LEA.HI.SX32 R14, R14, R101, 0x1b ;  /* 0x000000650e0e7211 */ /* 0x000fe200078fdaff */
[----:B------:R-:W-:Y:S05]  /*c960*/  @!P5 BRA `(.L_x_6946) ;  /* 0x000000100000d947 */ /* 0x000fea0003800000 */
[----:B--2---:R0:W-:Y:S02]  /*c970*/  RED.E.ADD.F32.FTZ.RN.STRONG.GPU [R12.64+-0x800], R15 ;  /* 0xfff8000f0c00798e */ /* 0x0041e4000c10e7a2 */
.L_x_6946:
[----:B------:R-:W-:Y:S05]  /*c980*/  BSYNC B0 ;  /* 0x0000000000007941 */ /* 0x000fea0003800000 */
.L_x_6945:
[----:B0-2---:R0:W2:Y:S01]  /*c990*/  LDS R15, [R14.X4+0x2980] ;  /* 0x002980000e0f7984 */ /* 0x0050a20000004800 */
[----:B------:R-:W-:Y:S01]  /*c9a0*/  ISETP.GE.AND P6, PT, R141, 0x641, PT ;  /* 0x000006418d00780c */ /* 0x000fe20003fc6270 */
[----:B------:R-:W-:Y:S01]  /*c9b0*/  BSSY B0, `(.L_x_6947) ;  /* 0x000000b000007945 */ /* 0x000fe20003800000 */
[----:B-1----:R-:W-:Y:S02]  /*c9c0*/  IADD3 R174, R101, 0x6c0, RZ ;  /* 0x000006c065ae7810 */ /* 0x002fe40007ffe0ff */
        /* <DEDUP_REMOVED lines=8> */
[----:B0-2---:R0:W-:Y:S02]  /*ca50*/  RED.E.ADD.F32.FTZ.RN.STRONG.GPU [R12.64+-0x700], R15 ;  /* 0xfff9000f0c00798e */ /* 0x0051e4000c10e7a2 */
.L_x_6948:
[----:B0-----:R-:W-:Y:S05]  /*ca60*/  BSYNC B0 ;  /* 0x0000000000007941 */ /* 0x001fea0003800000 */
.L_x_6947:
[----:B--2---:R0:W1:Y:S01]  /*ca70*/  LDS R15, [R172.X4+0x2a80] ;  /* 0x002a8000ac0f7984 */ /* 0x0040620000004800 */
[----:B------:R-:W-:Y:S01]  /*ca80*/  BSSY B0, `(.L_x_6949) ;  /* 0x0000005000007945 */ /* 0x000fe20003800000 */
[----:B------:R-:W-:-:S02]  /*ca90*/  IADD3 R14, R101, 0x700, RZ ;  /* 0x00000700650e7810 */ /* 0x000fc40007ffe0ff */
[----:B------:R-:W-:Y:S01]  /*caa0*/  LEA.HI.SX32 R174, R174, R101, 0x1b ;  /* 0x00000065aeae7211 */ /* 0x000fe200078fdaff */
[----:B------:R-:W-:Y:S05]  /*cab0*/  @!P0 BRA `(.L_x_6950) ;  /* 0x0000001000008947 */ /* 0x000fea0003800000 */
[----:B-1----:R1:W-:Y:S02]  /*cac0*/  RED.E.ADD.F32.FTZ.RN.STRONG.GPU [R12.64+-0x600], R15 ;  /* 0xfffa000f0c00798e */ /* 0x0023e4000c10e7a2 */
.L_x_6950:
[----:B------:R-:W-:Y:S05]  /*cad0*/  BSYNC B0 ;  /* 0x0000000000007941 */ /* 0x000fea0003800000 */
.L_x_6949:
[----:B-1----:R1:W2:Y:S01]  /*cae0*/  LDS R15, [R174.X4+0x2b80] ;  /* 0x002b8000ae0f7984 */ /* 0x0022a20000004800 */
[----:B------:R-:W-:Y:S01]  /*caf0*/  BSSY B0, `(.L_x_6951) ;  /* 0x0000005000007945 */ /* 0x000fe20003800000 */
[----:B0-----:R-:W-:Y:S02]  /*cb00*/  IADD3 R172, R101, 0x740, RZ ;  /* 0x0000074065ac7810 */ /* 0x001fe40007ffe0ff */
[----:B------:R-:W-:Y:S01]  /*cb10*/  LEA.HI.SX32 R14, R14, R101, 0x1b ;  /* 0x000000650e0e7211 */ /* 0x000fe200078fdaff */
[----:B------:R-:W-:Y:S05]  /*cb20*/  @!P1 BRA `(.L_x_6952) ;  /* 0x0000001000009947 */ /* 0x000fea0003800000 */
[----:B--2---:R0:W-:Y:S02]  /*cb30*/  RED.E.ADD.F32.FTZ.RN.STRONG.GPU [R12.64+-0x500], R15 ;  /* 0xfffb000f0c00798e */ /* 0x0041e4000c10e7a2 */
.L_x_6952:
[----:B------:R-:W-:Y:S05]  /*cb40*/  BSYNC B0 ;  /* 0x0000000000007941 */ /* 0x000fea0003800000 */
.L_x_6951:
[----:B0-2---:R0:W2:Y:S01]  /*cb50*/  LDS R15, [R14.X4+0x2c80] ;  /* 0x002c80000e0f7984 */ /* 0x0050a20000004800 */
[----:B------:R-:W-:Y:S01]  /*cb60*/  BSSY B0, `(.L_x_6953) ;  /* 0x0000005000007945 */ /* 0x000fe20003800000 */
[----:B-1----:R-:W-:Y:S02]  /*cb70*/  IADD3 R174, R101, 0x780, RZ ;  /* 0x0000078065ae7810 */ /* 0x002fe40007ffe0ff */
[----:B------:R-:W-:Y:S01]  /*cb80*/  LEA.HI.SX32 R172, R172, R101, 0x1b ;  /* 0x00000065acac7211 */ /* 0x000fe200078fdaff */
[----:B------:R-:W-:Y:S05]  /*cb90*/  @!P2 BRA `(.L_x_6954) ;  /* 0x000000100000a947 */ /* 0x000fea0003800000 */
[----:B--2---:R1:W-:Y:S02]  /*cba0*/  RED.E.ADD.F32.FTZ.RN.STRONG.GPU [R12.64+-0x400], R15 ;  /* 0xfffc000f0c00798e */ /* 0x0043e4000c10e7a2 */
.L_x_6954:
[----:B------:R-:W-:Y:S05]  /*cbb0*/  BSYNC B0 ;  /* 0x0000000000007941 */ /* 0x000fea0003800000 */
.L_x_6953:
[----:B-12---:R1:W2:Y:S01]  /*cbc0*/  LDS R15, [R172.X4+0x2d80] ;  /* 0x002d8000ac0f7984 */ /* 0x0062a20000004800 */
[----:B------:R-:W-:Y:S01]  /*cbd0*/  BSSY B0, `(.L_x_6955) ;  /* 0x0000005000007945 */ /* 0x000fe20003800000 */
[----:B0-----:R-:W-:-:S02]  /*cbe0*/  IADD3 R14, R101, 0x7c0, RZ ;  /* 0x000007c0650e7810 */ /* 0x001fc40007ffe0ff */
[----:B------:R-:W-:Y:S01]  /*cbf0*/  LEA.HI.SX32 R174, R174, R101, 0x1b ;  /* 0x00000065aeae7211 */ /* 0x000fe200078fdaff */
[----:B------:R-:W-:Y:S05]  /*cc00*/  @!P3 BRA `(.L_x_6956) ;  /* 0x000000100000b947 */ /* 0x000fea0003800000 */
[----:B--2---:R0:W-:Y:S02]  /*cc10*/  RED.E.ADD.F32.FTZ.RN.STRONG.GPU [R12.64+-0x300], R15 ;  /* 0xfffd000f0c00798e */ /* 0x0041e4000c10e7a2 */
.L_x_6956:
[----:B------:R-:W-:Y:S05]  /*cc20*/  BSYNC B0 ;  /* 0x0000000000007941 */ /* 0x000fea0003800000 */
.L_x_6955:
[----:B0-2---:R0:W2:Y:S01]  /*cc30*/  LDS R15, [R174.X4+0x2e80] ;  /* 0x002e8000ae0f7984 */ /* 0x0050a20000004800 */
[----:B------:R-:W-:Y:S01]  /*cc40*/  BSSY B0, `(.L_x_6957) ;  /* 0x0000004000007945 */ /* 0x000fe20003800000 */
[----:B------:R-:W-:Y:S01]  /*cc50*/  LEA.HI.SX32 R14, R14, R101, 0x1b ;  /* 0x000000650e0e7211 */ /* 0x000fe200078fdaff */
[----:B------:R-:W-:Y:S05]  /*cc60*/  @!P4 BRA `(.L_x_6958) ;  /* 0x000000100000c947 */ /* 0x000fea0003800000 */
[----:B--2---:R2:W-:Y:S02]  /*cc70*/  RED.E.ADD.F32.FTZ.RN.STRONG.GPU [R12.64+-0x200], R15 ;  /* 0xfffe000f0c00798e */ /* 0x0045e4000c10e7a2 */
.L_x_6958:
[----:B------:R-:W-:Y:S05]  /*cc80*/  BSYNC B0 ;  /* 0x0000000000007941 */ /* 0x000fea0003800000 */
.L_x_6957:
[----:B--2---:R2:W3:Y:S01]  /*cc90*/  LDS R15, [R14.X4+0x2f80] ;  /* 0x002f80000e0f7984 */ /* 0x0044e20000004800 */
[----:B------:R-:W-:Y:S01]  /*cca0*/  BSSY B0, `(.L_x_6959) ;  /* 0x0000003000007945 */ /* 0x000fe20003800000 */
[----:B------:R-:W-:Y:S05]  /*ccb0*/  @!P5 BRA `(.L_x_6960) ;  /* 0x000000100000d947 */ /* 0x000fea0003800000 */
[----:B---3--:R3:W-:Y:S02]  /*ccc0*/  RED.E.ADD.F32.FTZ.RN.STRONG.GPU [R12.64+-0x100], R15 ;  /* 0xffff000f0c00798e */ /* 0x0087e4000c10e7a2 */
.L_x_6960:
[----:B------:R-:W-:Y:S05]  /*ccd0*/  BSYNC B0 ;  /* 0x0000000000007941 */ /* 0x000fea0003800000 */
.L_x_6959:
[----:B-1----:R-:W1:Y:S01]  /*cce0*/  SHFL.DOWN PT, R172, R170, 0x1, 0x1f ;  /* 0x08201f00aaac7f89 */ /* 0x002e6200000e0000 */
[----:B------:R-:W-:Y:S01]  /*ccf0*/  ISETP.GT.AND P0, PT, R102, 0x1e, PT ;  /* 0x0000001e6600780c */ /* 0x000fe20003f04270 */
[----:B------:R-:W-:Y:S01]  /*cd00*/  FMUL.FTZ R115, R204, R115 ;  /* 0x00000073cc737220 */ /* 0x000fe20000410000 */
[----:B---3--:R-:W-:Y:S01]  /*cd10*/  MOV R13, R170 ;  /* 0x000000aa000d7202 */ /* 0x008fe20000000f00 */
[----:B------:R-:W3:Y:S01]  /*cd20*/  SHFL.DOWN PT, R177, R163, 0x1, 0x1f ;  /* 0x08201f00a3b17f89 */ /* 0x000ee200000e0000 */
[----:B--2---:R-:W-:Y:S01]  /*cd30*/  MOV R14, R163 ;  /* 0x000000a3000e7202 */ /* 0x004fe20000000f00 */
[----:B------:R-:W-:Y:S01]  /*cd40*/  FFMA.FTZ R18, R191, R18, R115 ;  /* 0x00000012bf127223 */ /* 0x000fe20000010073 */
[----:B------:R-:W-:Y:S01]  /*cd50*/  MOV R15, R149 ;  /* 0x00000095000f7202 */ /* 0x000fe20000000f00 */
[----:B0-----:R-:W0:Y:S01]  /*cd60*/  SHFL.DOWN PT, R174, R149, 0x1, 0x1f ;  /* 0x08201f0095ae7f89 */ /* 0x001e2200000e0000 */
        /* <DEDUP_REMOVED lines=12> */
[----:B-1----:R-:W-:Y:S02]  /*ce30*/  @!P0 FADD.FTZ R13, R13, R172 ;  /* 0x000000ac0d0d8221 */ /* 0x002fe40000010000 */
[----:B------:R-:W-:Y:S02]  /*ce40*/  FMUL.FTZ R142, R195, R142 ;  /* 0x0000008ec38e7220 */ /* 0x000fe40000410000 */
[----:B---3--:R-:W-:Y:S01]  /*ce50*/  @!P0 FADD.FTZ R14, R14, R177 ;  /* 0x000000b10e0e8221 */ /* 0x008fe20000010000 */
        /* <DEDUP_REMOVED lines=128> */
.L_x_6962:
[----:B0-----:R-:W-:Y:S05]  /*d660*/  BSYNC B0 ;  /* 0x0000000000007941 */ /* 0x001fea0003800000 */
.L_x_6961:
        /* <DEDUP_REMOVED lines=8> */
.L_x_6862:
[----:B------:R-:W-:Y:S01]  /*d6f0*/  BAR.SYNC.DEFER_BLOCKING 0x0 ;  /* 0x0000000000007b1d */ /* 0x000fe20000010000 */
[----:B0-----:R-:W-:Y:S02]  /*d700*/  SHF.L.U32 R2, R101, 0x1, RZ ;  /* 0x0000000165027819 */ /* 0x001fe400000006ff */
        /* <DEDUP_REMOVED lines=8> */
[----:B------:R-:W-:Y:S01]  /*d790*/  UIMAD UR7, UR38, UR32, URZ ;  /* 0x00000020260772a4 */ /* 0x000fe2000f8e023f */
[----:B------:R-:W-:Y:S01]  /*d7a0*/  F2FP.PACK_AB R34, R34, R37 ;  /* 0x000000252222723e */ /* 0x000fe200000000ff */
[----:B------:R-:W-:Y:S01]  /*d7b0*/  UIMAD.WIDE.U32 UR8, UR31, UR32, UR18 ;  /* 0x000000201f0872a5 */ /* 0x000fe2000f8e0012 */
[----:B------:R-:W-:Y:S01]  /*d7c0*/  F2FP.PACK_AB R33, R36, R39 ;  /* 0x000000272421723e */ /* 0x000fe200000000ff */
[----:B------:R-:W-:Y:S01]  /*d7d0*/  UIMAD UR7, UR31, UR33, UR7 ;  /* 0x000000211f0772a4 */ /* 0x000fe2000f8e0207 */
[----:B------:R-:W-:Y:S01]  /*d7e0*/  F2FP.PACK_AB R32, R38, R41 ;  /* 0x000000292620723e */ /* 0x000fe200000000ff */
        /* <DEDUP_REMOVED lines=23> */
[----:B------:R-:W1:Y:S04]  /*d960*/  LDS.128 R4, [R98.X16+0x10] ;  /* 0x0000100062047984 */ /* 0x000e68000000cc00 */
[----:B------:R-:W-:Y:S06]  /*d970*/  BAR.SYNC.DEFER_BLOCKING 0x0 ;  /* 0x0000000000007b1d */ /* 0x000fec0000010000 */
[----:B------:R-:W-:Y:S01]  /*d980*/  STS.128 [R72.X16+0x10], R32 ;  /* 0x0000102048007388 */ /* 0x000fe2000000cc00 */
[----:B0-----:R-:W-:-:S02]  /*d990*/  HADD2.F32 R16, -RZ, R8.H0_H0 ;  /* 0x20000008ff107230 */ /* 0x001fc40000004100 */
        /* <DEDUP_REMOVED lines=28> */
[----:B------:R-:W3:Y:S01]  /*db60*/  @!P2 MUFU.RCP R3, R3 ;  /* 0x000000030003a308 */ /* 0x000ee20000001000 */
[----:B--2---:R-:W-:Y:S02]  /*db70*/  @!P1 FADD.FTZ R8, R8, 1 ;  /* 0x3f80000008089421 */ /* 0x004fe40000010000 */
[----:B------:R-:W-:Y:S01]  /*db80*/  FADD.FTZ R11, R11, UR5 ;  /* 0x000000050b0b7e21 */ /* 0x000fe20008010000 */
[----:B------:R-:W-:Y:S01]  /*db90*/  FSETP.GTU.FTZ.AND P3, PT, R15, 20, PT ;  /* 0x41a000000f00780b */ /* 0x000fe20003f7c000 */
[----:B------:R-:W-:-:S03]  /*dba0*/  @!P6 FMUL.FTZ R2, R13, -1.4426950216293334961 ;  /* 0xbfb8aa3b0d02e820 */ /* 0x000fc60000410000 */
[----:B------:R1:W2:Y:S01]  /*dbb0*/  @!P1 MUFU.RCP R14, R8 ;  /* 0x00000008000e9308 */ /* 0x0002a20000001000 */
[----:B0-----:R-:W-:Y:S02]  /*dbc0*/  @!P0 FADD.FTZ R9, R9, 1 ;  /* 0x3f80000009098421 */ /* 0x001fe40000010000 */
[----:B---3--:R-:W-:-:S05]  /*dbd0*/  @!P2 FMUL.FTZ R50, R50, R3 ;  /* 0x000000033232a220 */ /* 0x008fca0000410000 */
[----:B------:R-:W0:Y:S01]  /*dbe0*/  @!P4 MUFU.EX2 R12, R12 ;  /* 0x0000000c000cc308 */ /* 0x000e220000000800 */
[----:B------:R-:W-:Y:S01]  /*dbf0*/  FSETP.GTU.FTZ.AND P2, PT, R11, 20, PT ;  /* 0x41a000000b00780b */ /* 0x000fe20003f5c000 */
[--C-:B-1----:R-:W-:Y:S01]  /*dc00*/  HADD2.F32 R8, -RZ, R4.reuse.H0_H0 ;  /* 0x20000004ff087230 */ /* 0x102fe20000004100 */
[----:B------:R-:W-:Y:S01]  /*dc10*/  @!P5 FMUL.FTZ R3, R10, -1.4426950216293334961 ;  /* 0xbfb8aa3b0a03d820 */ /* 0x000fe20000410000 */
[----:B------:R-:W-:-:S03]  /*dc20*/  HADD2.F32 R4, -RZ, R4.H1_H1 ;  /* 0x30000004ff047230 */ /* 0x000fc60000004100 */
[----:B------:R-:W-:Y:S01]  /*dc30*/  FADD.FTZ R10, R8, UR5 ;  /* 0x00000005080a7e21 */ /* 0x000fe20008010000 */
[----:B------:R-:W1:Y:S01]  /*dc40*/  @!P0 MUFU.RCP R9, R9 ;  /* 0x0000000900098308 */ /* 0x000e620000001000 */
[----:B--2---:R-:W-:Y:S02]  /*dc50*/  @!P1 FMUL.FTZ R53, R53, R14 ;  /* 0x0000000e35359220 */ /* 0x004fe40000410000 */
[----:B------:R-:W-:Y:S01]  /*dc60*/  FADD.FTZ R13, R4, UR5 ;  /* 0x00000005040d7e21 */ /* 0x000fe20008010000 */
[----:B------:R-:W-:Y:S01]  /*dc70*/  FSETP.GTU.FTZ.AND P1, PT, R10, 20, PT ;  /* 0x41a000000a00780b */ /* 0x000fe20003f3c000 */
[----:B------:R-:W-:Y:S02]  /*dc80*/  @!P3 FMUL.FTZ R4, R15, -1.4426950216293334961 ;  /* 0xbfb8aa3b0f04b820 */ /* 0x000fe40000410000 */
[----:B------:R-:W-:Y:S01]  /*dc90*/  @!P2 FMUL.FTZ R8, R11, -1.4426950216293334961 ;  /* 0xbfb8aa3b0b08a820 */ /* 0x000fe20000410000 */
[----:B------:R-:W2:Y:S01]  /*dca0*/  @!P5 MUFU.EX2 R3, R3 ;  /* 0x000000030003d308 */ /* 0x000ea20000000800 */
[----:B0-----:R-:W-:Y:S01]  /*dcb0*/  @!P4 FADD.FTZ R12, R12, 1 ;  /* 0x3f8000000c0cc421 */ /* 0x001fe20000010000 */
[----:B------:R-:W-:-:S02]  /*dcc0*/  HADD2.F32 R11, -RZ, R5.H0_H0 ;  /* 0x20000005ff0b7230 */ /* 0x000fc40000004100 */
[----:B------:R-:W-:-:S03]  /*dcd0*/  HADD2.F32 R5, -RZ, R5.H1_H1 ;  /* 0x30000005ff057230 */ /* 0x000fc60000004100 */
[----:B------:R-:W-:Y:S01]  /*dce0*/  FADD.FTZ R11, R11, UR5 ;  /* 0x000000050b0b7e21 */ /* 0x000fe20008010000 */
[----:B------:R-:W0:Y:S01]  /*dcf0*/  @!P6 MUFU.EX2 R2, R2 ;  /* 0x000000020002e308 */ /* 0x000e220000000800 */
[----:B-1----:R-:W-:Y:S01]  /*dd00*/  @!P0 FMUL.FTZ R52, R52, R9 ;  /* 0x0000000934348220 */ /* 0x002fe20000410000 */
[----:B------:R-:W-:Y:S01]  /*dd10*/  FSETP.GTU.FTZ.AND P0, PT, R13, 20, PT ;  /* 0x41a000000d00780b */ /* 0x000fe20003f1c000 */
[----:B------:R-:W-:Y:S02]  /*dd20*/  @!P1 FMUL.FTZ R9, R10, -1.4426950216293334961 ;  /* 0xbfb8aa3b0a099820 */ /* 0x000fe40000410000 */
[----:B------:R-:W-:-:S03]  /*dd30*/  FADD.FTZ R5, R5, UR5 ;  /* 0x0000000505057e21 */ /* 0x000fc60008010000 */
[----:B------:R-:W1:Y:S01]  /*dd40*/  @!P2 MUFU.EX2 R8, R8 ;  /* 0x000000080008a308 */ /* 0x000e620000000800 */
[----:B--2---:R-:W-:-:S06]  /*dd50*/  @!P5 FADD.FTZ R3, R3, 1 ;  /* 0x3f8000000303d421 */ /* 0x004fcc0000010000 */
[----:B------:R-:W-:Y:S01]  /*dd60*/  @!P0 FMUL.FTZ R10, R13, -1.4426950216293334961 ;  /* 0xbfb8aa3b0d0a8820 */ /* 0x000fe20000410000 */
[----:B------:R-:W2:Y:S01]  /*dd70*/  @!P3 MUFU.EX2 R4, R4 ;  /* 0x000000040004b308 */ /* 0x000ea20000000800 */
[----:B0-----:R-:W-:-:S07]  /*dd80*/  @!P6 FADD.FTZ R2, R2, 1 ;  /* 0x3f8000000202e421 */ /* 0x001fce0000010000 */
[----:B------:R-:W0:Y:S01]  /*dd90*/  @!P4 MUFU.RCP R12, R12 ;  /* 0x0000000c000cc308 */ /* 0x000e220000001000 */
[----:B-1----:R-:W-:-:S07]  /*dda0*/  @!P2 FADD.FTZ R8, R8, 1 ;  /* 0x3f8000000808a421 */ /* 0x002fce0000010000 */
[----:B------:R-:W1:Y:S01]  /*ddb0*/  @!P1 MUFU.EX2 R9, R9 ;  /* 0x0000000900099308 */ /* 0x000e620000000800 */
[----:B--2---:R-:W-:-:S07]  /*ddc0*/  @!P3 FADD.FTZ R4, R4, 1 ;  /* 0x3f8000000404b421 */ /* 0x004fce0000010000 */
[----:B------:R-:W2:Y:S01]  /*ddd0*/  @!P5 MUFU.RCP R14, R3 ;  /* 0x00000003000ed308 */ /* 0x000ea20000001000 */
[----:B0-----:R-:W-:Y:S01]  /*dde0*/  @!P4 FMUL.FTZ R55, R55, R12 ;  /* 0x0000000c3737c220 */ /* 0x001fe20000410000 */
[----:B------:R-:W-:-:S06]  /*ddf0*/  FSETP.GTU.FTZ.AND P4, PT, R11, 20, PT ;  /* 0x41a000000b00780b */ /* 0x000fcc0003f9c000 */
[----:B------:R0:W3:Y:S01]  /*de00*/  @!P6 MUFU.RCP R13, R2 ;  /* 0x00000002000de308 */ /* 0x0000e20000001000 */
[----:B-1----:R-:W-:-:S07]  /*de10*/  @!P1 FADD.FTZ R9, R9, 1 ;  /* 0x3f80000009099421 */ /* 0x002fce0000010000 */
[----:B------:R1:W4:Y:S01]  /*de20*/  @!P3 MUFU.RCP R15, R4 ;  /* 0x00000004000fb308 */ /* 0x0003220000001000 */
[--C-:B0-----:R-:W-:Y:S01]  /*de30*/  HADD2.F32 R2, -RZ, R6.reuse.H0_H0 ;  /* 0x20000006ff027230 */ /* 0x101fe20000004100 */
[----:B--2---:R-:W-:Y:S01]  /*de40*/  @!P5 FMUL.FTZ R57, R57, R14 ;  /* 0x0000000e3939d220 */ /* 0x004fe20000410000 */
[----:B------:R-:W-:Y:S01]  /*de50*/  HADD2.F32 R6, -RZ, R6.H1_H1 ;  /* 0x30000006ff067230 */ /* 0x000fe20000004100 */
[----:B------:R-:W-:Y:S02]  /*de60*/  F2FP.PACK_AB R14, R42, R45 ;  /* 0x0000002d2a0e723e */ /* 0x000fe400000000ff */
[----:B------:R-:W-:Y:S02]  /*de70*/  FADD.FTZ R12, R2, UR5 ;  /* 0x00000005020c7e21 */ /* 0x000fe40008010000 */
[----:B------:R-:W0:Y:S01]  /*de80*/  @!P2 MUFU.RCP R8, R8 ;  /* 0x000000080008a308 */ /* 0x000e220000001000 */
[--C-:B-1----:R-:W-:Y:S01]  /*de90*/  HADD2.F32 R4, -RZ, R7.reuse.H0_H0 ;  /* 0x20000007ff047230 */ /* 0x102fe20000004100 */
[----:B------:R-:W-:Y:S01]  /*dea0*/  @!P4 FMUL.FTZ R2, R11, -1.4426950216293334961 ;  /* 0xbfb8aa3b0b02c820 */ /* 0x000fe20000410000 */
[----:B------:R-:W-:Y:S01]  /*deb0*/  FSETP.GTU.FTZ.AND P5, PT, R12, 20, PT ;  /* 0x41a000000c00780b */ /* 0x000fe20003fbc000 */
[----:B------:R-:W-:Y:S01]  /*dec0*/  FADD.FTZ R6, R6, UR5 ;  /* 0x0000000506067e21 */ /* 0x000fe20008010000 */
[----:B------:R-:W-:Y:S01]  /*ded0*/  HADD2.F32 R7, -RZ, R7.H1_H1 ;  /* 0x30000007ff077230 */ /* 0x000fe20000004100 */
[----:B------:R-:W-:-:S02]  /*dee0*/  FADD.FTZ R11, R4, UR5 ;  /* 0x00000005040b7e21 */ /* 0x000fc40008010000 */
[----:B------:R-:W1:Y:S01]  /*def0*/  @!P0 MUFU.EX2 R10, R10 ;  /* 0x0000000a000a8308 */ /* 0x000e620000000800 */
[----:B---3--:R-:W-:Y:S01]  /*df00*/  @!P6 FMUL.FTZ R54, R54, R13 ;  /* 0x0000000d3636e220 */ /* 0x008fe20000410000 */
[----:B------:R-:W-:Y:S01]  /*df10*/  FSETP.GTU.FTZ.AND P6, PT, R5, 20, PT ;  /* 0x41a000000500780b */ /* 0x000fe20003fdc000 */
[----:B----4-:R-:W-:Y:S01]  /*df20*/  @!P3 FMUL.FTZ R56, R56, R15 ;  /* 0x0000000f3838b220 */ /* 0x010fe20000410000 */
[----:B------:R-:W-:Y:S01]  /*df30*/  FSETP.GTU.FTZ.AND P3, PT, R6, 20, PT ;  /* 0x41a000000600780b */ /* 0x000fe20003f7c000 */
[----:B------:R-:W-:Y:S01]  /*df40*/  FADD.FTZ R7, R7, UR5 ;  /* 0x0000000507077e21 */ /* 0x000fe20008010000 */
[----:B------:R-:W-:Y:S02]  /*df50*/  F2FP.PACK_AB R15, R40, R43 ;  /* 0x0000002b280f723e */ /* 0x000fe400000000ff */
[----:B------:R-:W2:Y:S01]  /*df60*/  @!P1 MUFU.RCP R9, R9 ;  /* 0x0000000900099308 */ /* 0x000ea20000001000 */
[----:B0-----:R-:W-:Y:S01]  /*df70*/  @!P2 FMUL.FTZ R59, R59, R8 ;  /* 0x000000083b3ba220 */ /* 0x001fe20000410000 */
[----:B------:R-:W-:Y:S01]  /*df80*/  FSETP.GTU.FTZ.AND P2, PT, R11, 20, PT ;  /* 0x41a000000b00780b */ /* 0x000fe20003f5c000 */
[----:B------:R-:W-:Y:S01]  /*df90*/  @!P5 FMUL.FTZ R4, R12, -1.4426950216293334961 ;  /* 0xbfb8aa3b0c04d820 */ /* 0x000fe20000410000 */
[----:B------:R-:W-:-:S02]  /*dfa0*/  F2FP.PACK_AB R13, R44, R47 ;  /* 0x0000002f2c0d723e */ /* 0x000fc400000000ff */
[----:B------:R-:W-:Y:S01]  /*dfb0*/  F2FP.PACK_AB R12, R46, R49 ;  /* 0x000000312e0c723e */ /* 0x000fe200000000ff */
[----:B------:R-:W-:Y:S01]  /*dfc0*/  @!P6 FMUL.FTZ R3, R5, -1.4426950216293334961 ;  /* 0xbfb8aa3b0503e820 */ /* 0x000fe20000410000 */
[----:B------:R-:W0:Y:S01]  /*dfd0*/  @!P4 MUFU.EX2 R2, R2 ;  /* 0x000000020002c308 */ /* 0x000e220000000800 */
[----:B-1----:R-:W-:Y:S02]  /*dfe0*/  @!P0 FADD.FTZ R10, R10, 1 ;  /* 0x3f8000000a0a8421 */ /* 0x002fe40000010000 */
[----:B------:R-:W-:Y:S01]  /*dff0*/  @!P3 FMUL.FTZ R5, R6, -1.4426950216293334961 ;  /* 0xbfb8aa3b0605b820 */ /* 0x000fe20000410000 */
[----:B------:R-:W-:Y:S01]  /*e000*/  STS.128 [R72.X16], R12 ;  /* 0x0000000c48007388 */ /* 0x000fe2000000cc00 */
[----:B------:R-:W-:-:S06]  /*e010*/  NOP ;  /* 0x0000000000007918 */ /* 0x000fcc0000000000 */
[----:B--2---:R-:W-:Y:S01]  /*e020*/  @!P1 FMUL.FTZ R58, R58, R9 ;  /* 0x000000093a3a9220 */ /* 0x004fe20000410000 */
[----:B------:R-:W-:Y:S01]  /*e030*/  FSETP.GTU.FTZ.AND P1, PT, R7, 20, PT ;  /* 0x41a000000700780b */ /* 0x000fe20003f3c000 */
[----:B------:R-:W-:Y:S01]  /*e040*/  @!P2 FMUL.FTZ R6, R11, -1.4426950216293334961 ;  /* 0xbfb8aa3b0b06a820 */ /* 0x000fe20000410000 */
[----:B------:R1:W2:Y:S01]  /*e050*/  @!P0 MUFU.RCP R16, R10 ;  /* 0x0000000a00108308 */ /* 0x0002a20000001000 */
[----:B------:R-:W-:Y:S01]  /*e060*/  LDS.128 R12, [R99.X16+0x200] ;  /* 0x00020000630c7984 */ /* 0x000fe2000000cc00 */
[----:B0-----:R-:W-:-:S06]  /*e070*/  @!P4 FADD.FTZ R2, R2, 1 ;  /* 0x3f8000000202c421 */ /* 0x001fcc0000010000 */
[----:B------:R-:W0:Y:S01]  /*e080*/  @!P6 MUFU.EX2 R3, R3 ;  /* 0x000000030003e308 */ /* 0x000e220000000800 */
[----:B-1----:R-:W1:Y:S02]  /*e090*/  LDS.128 R8, [R99.X16] ;  /* 0x0000000063087984 */ /* 0x002e64000000cc00 */
[----:B------:R-:W-:-:S05]  /*e0a0*/  @!P1 FMUL.FTZ R7, R7, -1.4426950216293334961 ;  /* 0xbfb8aa3b07079820 */ /* 0x000fca0000410000 */
        /* <DEDUP_REMOVED lines=14> */
[----:B------:R2:W3:Y:S01]  /*e190*/  @!P5 MUFU.RCP R19, R4 ;  /* 0x000000040013d308 */ /* 0x0004e20000001000 */
[----:B0-----:R-:W-:Y:S01]  /*e1a0*/  MOV R3, UR8 ;  /* 0x0000000800037c02 */ /* 0x001fe20008000f00 */
[----:B----4-:R-:W-:Y:S01]  /*e1b0*/  @!P4 FMUL.FTZ R60, R60, R17 ;  /* 0x000000113c3cc220 */ /* 0x010fe20000410000 */
[----:B------:R-:W-:Y:S02]  /*e1c0*/  ULDC.64 UR8, c[0x0][0x2f8] ;  /* 0x0000be0000087ab9 */ /* 0x000fe40000000a00 */
[----:B------:R-:W-:Y:S01]  /*e1d0*/  UIMAD UR7, UR38, UR8, URZ ;  /* 0x00000008260772a4 */ /* 0x000fe2000f8e023f */
[----:B------:R-:W-:Y:S01]  /*e1e0*/  IMAD.WIDE R2, R21, 0x10, R2 ;  /* 0x0000001015027825 */ /* 0x000fe200078e0202 */
[----:B------:R-:W-:Y:S01]  /*e1f0*/  UIMAD.WIDE.U32 UR18, UR31, UR8, UR18 ;  /* 0x000000081f1272a5 */ /* 0x000fe2000f8e0012 */
[----:B------:R0:W4:Y:S01]  /*e200*/  @!P3 MUFU.RCP R18, R5 ;  /* 0x000000050012b308 */ /* 0x0001220000001000 */
[----:B--2---:R-:W-:Y:S01]  /*e210*/  F2FP.PACK_AB R4, R53, R50 ;  /* 0x000000323504723e */ /* 0x004fe200000000ff */
[----:B-----5:R-:W-:Y:S01]  /*e220*/  @!P6 FMUL.FTZ R63, R63, R0 ;  /* 0x000000003f3fe220 */ /* 0x020fe20000410000 */
[----:B-1----:R-:W-:Y:S01]  /*e230*/  STG.E.128 [R2.64], R8 ;  /* 0x0000000802007986 */ /* 0x002fe2000c101d22 */
[----:B------:R-:W-:Y:S01]  /*e240*/  FADD.FTZ R0, R50, R103 ;  /* 0x0000006732007221 */ /* 0x000fe20000010000 */
[----:B------:R-:W-:-:S02]  /*e250*/  UIMAD UR7, UR31, UR9, UR7 ;  /* 0x000000091f0772a4 */ /* 0x000fc4000f8e0207 */
[----:B------:R1:W-:Y:S01]  /*e260*/  STG.E.128 [R2.64+0x200], R12 ;  /* 0x0002000c02007986 */ /* 0x0003e2000c101d22 */
[----:B------:R-:W2:Y:S01]  /*e270*/  @!P2 MUFU.RCP R6, R6 ;  /* 0x000000060006a308 */ /* 0x000ea20000001000 */
[----:B---3--:R-:W-:Y:S01]  /*e280*/  @!P5 FMUL.FTZ R62, R62, R19 ;  /* 0x000000133e3ed220 */ /* 0x008fe20000410000 */
[----:B0-----:R-:W-:Y:S01]  /*e290*/  F2FP.PACK_AB R5, R55, R52 ;  /* 0x000000343705723e */ /* 0x001fe200000000ff */
[----:B------:R-:W-:Y:S01]  /*e2a0*/  BAR.SYNC.DEFER_BLOCKING 0x0 ;  /* 0x0000000000007b1d */ /* 0x000fe20000010000 */
[----:B------:R-:W-:Y:S01]  /*e2b0*/  F2FP.PACK_AB R17, R63, R60 ;  /* 0x0000003c3f11723e */ /* 0x000fe200000000ff */
[----:B------:R-:W-:Y:S01]  /*e2c0*/  FADD.FTZ R53, R0, R53 ;  /* 0x0000003500357221 */ /* 0x000fe20000010000 */
[----:B------:R-:W-:Y:S01]  /*e2d0*/  UIADD3 UR9, UR19, UR7, URZ ;  /* 0x0000000713097290 */ /* 0x000fe2000fffe03f */
[----:B----4-:R-:W-:Y:S02]  /*e2e0*/  @!P3 FMUL.FTZ R65, R65, R18 ;  /* 0x000000124141b220 */ /* 0x010fe40000410000 */
[----:B------:R-:W0:Y:S01]  /*e2f0*/  @!P1 MUFU.RCP R7, R7 ;  /* 0x0000000700079308 */ /* 0x000e220000001000 */
[----:B------:R-:W-:Y:S01]  /*e300*/  FADD.FTZ R52, R53, R52 ;  /* 0x0000003435347221 */ /* 0x000fe20000010000 */
[----:B------:R-:W-:Y:S01]  /*e310*/  UIMAD UR7, UR21, UR32, URZ ;  /* 0x00000020150772a4 */ /* 0x000fe2000f8e023f */
[----:B------:R-:W-:-:S02]  /*e320*/  F2FP.PACK_AB R18, R65, R62 ;  /* 0x0000003e4112723e */ /* 0x000fc400000000ff */
[----:B------:R-:W-:Y:S01]  /*e330*/  FADD.FTZ R55, R52, R55 ;  /* 0x0000003734377221 */ /* 0x000fe20000010000 */
[----:B------:R-:W-:Y:S01]  /*e340*/  UMOV UR8, UR18 ;  /* 0x0000001200087c82 */ /* 0x000fe20008000000 */
[----:B--2---:R-:W-:Y:S01]  /*e350*/  @!P2 FMUL.FTZ R51, R51, R6 ;  /* 0x000000063333a220 */ /* 0x004fe20000410000 */
[----:B------:R-:W-:Y:S01]  /*e360*/  F2FP.PACK_AB R6, R57, R54 ;  /* 0x000000363906723e */ /* 0x000fe200000000ff */
[----:B------:R-:W-:Y:S01]  /*e370*/  UIMAD UR7, UR20, UR33, UR7 ;  /* 0x00000021140772a4 */ /* 0x000fe2000f8e0207 */
[----:B------:R-:W-:Y:S01]  /*e380*/  FADD.FTZ R54, R55, R54 ;  /* 0x0000003637367221 */ /* 0x000fe20000010000 */
[----:B------:R-:W-:Y:S02]  /*e390*/  UIMAD.WIDE.U32 UR8, UR20, UR32, UR8 ;  /* 0x00000020140872a5 */ /* 0x000fe4000f8e0008 */
[----:B------:R-:W-:Y:S01]  /*e3a0*/  ULDC.64 UR18, c[0x0][0x340] ;  /* 0x0000d00000127ab9 */ /* 0x000fe20000000a00 */
[----:B------:R-:W-:Y:S01]  /*e3b0*/  FADD.FTZ R57, R54, R57 ;  /* 0x0000003936397221 */ /* 0x000fe20000010000 */
[----:B------:R-:W-:Y:S01]  /*e3c0*/  UIADD3 UR9, UR9, UR7, URZ ;  /* 0x0000000709097290 */ /* 0x000fe2000fffe03f */
[----:B0-----:R-:W-:Y:S01]  /*e3d0*/  @!P1 FMUL.FTZ R48, R48, R7 ;  /* 0x0000000730309220 */ /* 0x001fe20000410000 */
[----:B------:R-:W-:Y:S01]  /*e3e0*/  F2FP.PACK_AB R7, R59, R56 ;  /* 0x000000383b07723e */ /* 0x000fe200000000ff */
[----:B------:R-:W-:Y:S01]  /*e3f0*/  ULEA UR7, UP0, UR8, UR18, 0x1 ;  /* 0x0000001208077291 */ /* 0x000fe2000f80083f */
[----:B------:R-:W-:-:S02]  /*e400*/  FADD.FTZ R56, R57, R56 ;  /* 0x0000003839387221 */ /* 0x000fc40000010000 */
[----:B------:R-:W-:Y:S01]  /*e410*/  F2FP.PACK_AB R19, R48, R51 ;  /* 0x000000333013723e */ /* 0x000fe200000000ff */
[----:B------:R-:W-:Y:S01]  /*e420*/  STS.128 [R72.X16], R4 ;  /* 0x0000000448007388 */ /* 0x000fe2000000cc00 */
[----:B------:R-:W-:Y:S01]  /*e430*/  ULEA.HI.X UR8, UR8, UR19, UR9, 0x1, UP0 ;  /* 0x0000001308087291 */ /* 0x000fe200080f0c09 */
[----:B------:R-:W-:Y:S01]  /*e440*/  FADD.FTZ R59, R56, R59 ;  /* 0x0000003b383b7221 */ /* 0x000fe20000010000 */
[----:B-1----:R-:W-:Y:S01]  /*e450*/  MOV R2, UR7 ;  /* 0x0000000700027c02 */ /* 0x002fe20008000f00 */
[----:B------:R-:W-:Y:S01]  /*e460*/  STS.128 [R72.X16+0x10], R16 ;  /* 0x0000101048007388 */ /* 0x000fe2000000cc00 */
[----:B------:R-:W-:-:S06]  /*e470*/  NOP ;  /* 0x0000000000007918 */ /* 0x000fcc0000000000 */
[----:B------:R-:W0:Y:S01]  /*e480*/  LDS.128 R8, [R99.X16] ;  /* 0x0000000063087984 */ /* 0x000e22000000cc00 */
[----:B------:R-:W-:Y:S01]  /*e490*/  MOV R3, UR8 ;  /* 0x0000000800037c02 */ /* 0x000fe20008000f00 */
[----:B------:R-:W-:Y:S01]  /*e4a0*/  FADD.FTZ R58, R59, R58 ;  /* 0x0000003a3b3a7221 */ /* 0x000fe20000010000 */
[----:B------:R-:W-:Y:S01]  /*e4b0*/  UISETP.GT.AND UP0, UPT, UR29, 0x1, UPT ;  /* 0x000000011d00788c */ /* 0x000fe2000bf04270 */
[----:B------:R-:W1:Y:S02]  /*e4c0*/  LDS.128 R12, [R99.X16+0x200] ;  /* 0x00020000630c7984 */ /* 0x000e64000000cc00 */
[----:B------:R-:W-:-:S03]  /*e4d0*/  IMAD.WIDE R2, R21, 0x10, R2 ;  /* 0x0000001015027825 */ /* 0x000fc600078e0202 */
[----:B------:R-:W-:Y:S01]  /*e4e0*/  PLOP3.LUT P0, PT, PT, PT, UP0, 0x80, 0x0 ;  /* 0x000000000000781c */ /* 0x000fe20003f0f008 */
        /* <DEDUP_REMOVED lines=11> */
.L_x_6828:
[----:B------:R-:W-:Y:S02]  /*e5a0*/  ISETP.NE.U32.AND P0, PT, RZ, c[0x0][0x328], PT ;  /* 0x0000ca00ff007a0c */ /* 0x000fe40003f05070 */
[----:B------:R-:W-:Y:S02]  /*e5b0*/  ISETP.NE.U32.AND P2, PT, RZ, c[0x0][0x348], PT ;  /* 0x0000d200ff007a0c */ /* 0x000fe40003f45070 */
[----:B------:R-:W-:-:S02]  /*e5c0*/  ISETP.NE.AND.EX P1, PT, RZ, c[0x0][0x32c], PT, P0 ;  /* 0x0000cb00ff007a0c */ /* 0x000fc40003f25300 */
        /* <DEDUP_REMOVED lines=28> */
.L_x_6966:
[----:B------:R-:W-:Y:S05]  /*e790*/  BSYNC B0 ;  /* 0x0000000000007941 */ /* 0x000fea0003800000 */
.L_x_6965:
        /* <DEDUP_REMOVED lines=30> */
.L_x_6968:
[----:B------:R-:W3:Y:S02]  /*e980*/  S2R R11, SR_TID.X ;  /* 0x00000000000b7919 */ /* 0x000ee40000002100 */
.L_x_6969:
[----:B------:R-:W-:Y:S05]  /*e990*/  BSYNC B0 ;  /* 0x0000000000007941 */ /* 0x000fea0003800000 */
.L_x_6967:
        /* <DEDUP_REMOVED lines=12> */
.L_x_6970:
        /* <DEDUP_REMOVED lines=32> */
.L_x_6867:
[----:B------:R-:W-:Y:S01]  /*ec60*/  HFMA2.MMA R214, -RZ, RZ, 0, 5.9604644775390625e-08 ;  /* 0x00000001ffd67435 */ /* 0x000fe200000001ff */
[----:B------:R-:W-:-:S02]  /*ec70*/  MOV R211, R18 ;  /* 0x0000001200d37202 */ /* 0x000fc40000000f00 */
[----:B------:R-:W-:Y:S02]  /*ec80*/  MOV R21, RZ ;  /* 0x000000ff00157202 */ /* 0x000fe40000000f00 */
[----:B------:R-:W-:Y:S02]  /*ec90*/  MOV R216, 0xffffffff ;  /* 0xffffffff00d87802 */ /* 0x000fe40000000f00 */
[----:B------:R-:W-:Y:S02]  /*eca0*/  MOV R16, 0xecc0 ;  /* 0x0000ecc000107802 */ /* 0x000fe40000000f00 */
[----:B-----5:R-:W-:Y:S05]  /*ecb0*/  CALL.REL.NOINC `($__internal_167_$__cuda_sm70_shflsync_up) ;  /* 0x00001e9000007944 */ /* 0x020fea0003c00000 */
[----:B-1----:R-:W-:Y:S01]  /*ecc0*/  MOV R19, R21 ;  /* 0x0000001500137202 */ /* 0x002fe20000000f00 */
[----:B0-----:R-:W-:Y:S05]  /*ecd0*/  BRA `(.L_x_6971) ;  /* 0xffff83e000007947 */ /* 0x001fea000383ffff */
.L_x_6868:
[----:B------:R-:W-:Y:S01]  /*ece0*/  HFMA2.MMA R214, -RZ, RZ, 0, 5.9604644775390625e-08 ;  /* 0x00000001ffd67435 */ /* 0x000fe200000001ff */
[----:B------:R-:W-:Y:S02]  /*ecf0*/  MOV R211, R20 ;  /* 0x0000001400d37202 */ /* 0x000fe40000000f00 */
[----:B------:R-:W-:Y:S02]  /*ed00*/  MOV R21, RZ ;  /* 0x000000ff00157202 */ /* 0x000fe40000000f00 */
[----:B------:R-:W-:-:S02]  /*ed10*/  MOV R216, 0xffffffff ;  /* 0xffffffff00d87802 */ /* 0x000fc40000000f00 */
[----:B------:R-:W-:Y:S02]  /*ed20*/  MOV R16, 0xed40 ;  /* 0x0000ed4000107802 */ /* 0x000fe40000000f00 */
[----:B01---5:R-:W-:Y:S05]  /*ed30*/  CALL.REL.NOINC `($__internal_167_$__cuda_sm70_shflsync_up) ;  /* 0x00001e1000007944 */ /* 0x023fea0003c00000 */
[----:B0-----:R-:W-:Y:S01]  /*ed40*/  HFMA2.MMA R214, -RZ, RZ, 0, 5.9604644775390625e-08 ;  /* 0x00000001ffd67435 */ /* 0x001fe200000001ff */
[----:B-1----:R-:W-:Y:S02]  /*ed50*/  MOV R207, R21 ;  /* 0x0000001500cf7202 */ /* 0x002fe40000000f00 */
[----:B------:R-:W-:Y:S02]  /*ed60*/  MOV R211, R22 ;  /* 0x0000001600d37202 */ /* 0x000fe40000000f00 */
[----:B------:R-:W-:Y:S02]  /*ed70*/  MOV R21, RZ ;  /* 0x000000ff00157202 */ /* 0x000fe40000000f00 */
[----:B------:R-:W-:Y:S02]  /*ed80*/  MOV R216, 0xffffffff ;  /* 0xffffffff00d87802 */ /* 0x000fe40000000f00 */
[----:B------:R-:W-:Y:S02]  /*ed90*/  MOV R16, 0xedb0 ;  /* 0x0000edb000107802 */ /* 0x000fe40000000f00 */
[----:B------:R-:W-:Y:S05]  /*eda0*/  CALL.REL.NOINC `($__internal_167_$__cuda_sm70_shflsync_up) ;  /* 0x00001da000007944 */ /* 0x000fea0003c00000 */
[----:B0-----:R-:W-:Y:S01]  /*edb0*/  HFMA2.MMA R214, -RZ, RZ, 0, 5.9604644775390625e-08 ;  /* 0x00000001ffd67435 */ /* 0x001fe200000001ff */
[----:B-1----:R-:W-:-:S02]  /*edc0*/  MOV R209, R21 ;  /* 0x0000001500d17202 */ /* 0x002fc40000000f00 */
[----:B------:R-:W-:Y:S02]  /*edd0*/  MOV R211, R23 ;  /* 0x0000001700d37202 */ /* 0x000fe40000000f00 */
[----:B------:R-:W-:Y:S02]  /*ede0*/  MOV R21, RZ ;  /* 0x000000ff00157202 */ /* 0x000fe40000000f00 */
[----:B------:R-:W-:Y:S02]  /*edf0*/  MOV R216, 0xffffffff ;  /* 0xffffffff00d87802 */ /* 0x000fe40000000f00 */
[----:B------:R-:W-:Y:S02]  /*ee00*/  MOV R16, 0xee20 ;  /* 0x0000ee2000107802 */ /* 0x000fe40000000f00 */
[----:B------:R-:W-:Y:S05]  /*ee10*/  CALL.REL.NOINC `($__internal_167_$__cuda_sm70_shflsync_up) ;  /* 0x00001d3000007944 */ /* 0x000fea0003c00000 */
[----:B0-----:R-:W-:Y:S01]  /*ee20*/  FMUL.FTZ R211, R20, R209 ;  /* 0x000000d114d37220 */ /* 0x001fe20000410000 */
        /* <DEDUP_REMOVED lines=19> */
[----:B------:R-:W-:Y:S05]  /*ef60*/  CALL.REL.NOINC `($__internal_167_$__cuda_sm70_shflsync_up) ;  /* 0x00001be000007944 */ /* 0x000fea0003c00000 */
[----:B0-----:R-:W-:Y:S01]  /*ef70*/  HFMA2.MMA R214, -RZ, RZ, 0, 1.1920928955078125e-07 ;  /* 0x00000002ffd67435 */ /* 0x001fe200000001ff */
[----:B-1----:R-:W-:Y:S02]  /*ef80*/  MOV R18, R21 ;  /* 0x0000001500127202 */ /* 0x002fe40000000f00 */
[----:B------:R-:W-:Y:S02]  /*ef90*/  MOV R211, R218 ;  /* 0x000000da00d37202 */ /* 0x000fe40000000f00 */
[----:B------:R-:W-:Y:S02]  /*efa0*/  MOV R21, RZ ;  /* 0x000000ff00157202 */ /* 0x000fe40000000f00 */
[----:B------:R-:W-:-:S02]  /*efb0*/  MOV R216, 0xffffffff ;  /* 0xffffffff00d87802 */ /* 0x000fc40000000f00 */
[----:B------:R-:W-:Y:S02]  /*efc0*/  MOV R16, 0xefe0 ;  /* 0x0000efe000107802 */ /* 0x000fe40000000f00 */
[----:B------:R-:W-:Y:S05]  /*efd0*/  CALL.REL.NOINC `($__internal_167_$__cuda_sm70_shflsync_up) ;  /* 0x00001b7000007944 */ /* 0x000fea0003c00000 */
[----:B0-----:R-:W-:Y:S01]  /*efe0*/  HFMA2.MMA R214, -RZ, RZ, 0, 1.1920928955078125e-07 ;  /* 0x00000002ffd67435 */ /* 0x001fe200000001ff */
[----:B-1----:R-:W-:Y:S02]  /*eff0*/  MOV R19, R21 ;  /* 0x0000001500137202 */ /* 0x002fe40000000f00 */
[----:B------:R-:W-:Y:S02]  /*f000*/  MOV R211, R22 ;  /* 0x0000001600d37202 */ /* 0x000fe40000000f00 */
[----:B------:R-:W-:Y:S02]  /*f010*/  MOV R21, RZ ;  /* 0x000000ff00157202 */ /* 0x000fe40000000f00 */
[----:B------:R-:W-:Y:S02]  /*f020*/  MOV R216, 0xffffffff ;  /* 0xffffffff00d87802 */ /* 0x000fe40000000f00 */
[----:B------:R-:W-:Y:S02]  /*f030*/  MOV R16, 0xf050 ;  /* 0x0000f05000107802 */ /* 0x000fe40000000f00 */
[----:B------:R-:W-:Y:S05]  /*f040*/  CALL.REL.NOINC `($__internal_167_$__cuda_sm70_shflsync_up) ;  /* 0x00001b0000007944 */ /* 0x000fea0003c00000 */
[----:B0-----:R-:W-:Y:S01]  /*f050*/  HFMA2.MMA R214, -RZ, RZ, 0, 1.1920928955078125e-07 ;  /* 0x00000002ffd67435 */ /* 0x001fe200000001ff */
[----:B-1----:R-:W-:-:S02]  /*f060*/  MOV R20, R21 ;  /* 0x0000001500147202 */ /* 0x002fc40000000f00 */
[----:B------:R-:W-:Y:S02]  /*f070*/  MOV R211, R23 ;  /* 0x0000001700d37202 */ /* 0x000fe40000000f00 */
[----:B------:R-:W-:Y:S02]  /*f080*/  MOV R21, RZ ;  /* 0x000000ff00157202 */ /* 0x000fe40000000f00 */
[----:B------:R-:W-:Y:S02]  /*f090*/  MOV R216, 0xffffffff ;  /* 0xffffffff00d87802 */ /* 0x000fe40000000f00 */
[----:B------:R-:W-:Y:S02]  /*f0a0*/  MOV R16, 0xf0c0 ;  /* 0x0000f0c000107802 */ /* 0x000fe40000000f00 */
[----:B------:R-:W-:Y:S05]  /*f0b0*/  CALL.REL.NOINC `($__internal_167_$__cuda_sm70_shflsync_up) ;  /* 0x00001a9000007944 */ /* 0x000fea0003c00000 */
[----:B------:R-:W-:Y:S01]  /*f0c0*/  ISETP.GE.AND P0, PT, R102, 0x2, PT ;  /* 0x000000026600780c */ /* 0x000fe20003f06270 */
[-C--:B------:R-:W-:Y:S01]  /*f0d0*/  FMUL.FTZ R16, R18, R218.reuse ;  /* 0x000000da12107220 */ /* 0x080fe20000410000 */
[----:B0-----:R-:W-:Y:S01]  /*f0e0*/  HFMA2.MMA R214, -RZ, RZ, 0, 2.384185791015625e-07 ;  /* 0x00000004ffd67435 */ /* 0x001fe200000001ff */
[----:B-1----:R-:W-:Y:S01]  /*f0f0*/  FMUL.FTZ R17, R218, R21 ;  /* 0x00000015da117220 */ /* 0x002fe20000410000 */
[----:B------:R-:W-:Y:S01]  /*f100*/  MOV R216, 0xffffffff ;  /* 0xffffffff00d87802 */ /* 0x000fe20000000f00 */
[----:B------:R-:W-:-:S02]  /*f110*/  FMUL.FTZ R210, R20, R218 ;  /* 0x000000da14d27220 */ /* 0x000fc40000410000 */
        /* <DEDUP_REMOVED lines=8> */
[----:B------:R-:W-:-:S02]  /*f1a0*/  @P0 FADD.FTZ R22, R22, R17 ;  /* 0x0000001116160221 */ /* 0x000fc40000010000 */
[----:B------:R-:W-:Y:S01]  /*f1b0*/  @P0 FADD.FTZ R23, R23, R210 ;  /* 0x000000d217170221 */ /* 0x000fe20000010000 */
[----:B------:R-:W-:Y:S02]  /*f1c0*/  MOV R211, R207 ;  /* 0x000000cf00d37202 */ /* 0x000fe40000000f00 */
[----:B------:R-:W-:Y:S05]  /*f1d0*/  CALL.REL.NOINC `($__internal_167_$__cuda_sm70_shflsync_up) ;  /* 0x0000197000007944 */ /* 0x000fea0003c00000 */
[----:B0-----:R-:W-:Y:S01]  /*f1e0*/  HFMA2.MMA R214, -RZ, RZ, 0, 2.384185791015625e-07 ;  /* 0x00000004ffd67435 */ /* 0x001fe200000001ff */
[----:B-1----:R-:W-:Y:S02]  /*f1f0*/  MOV R18, R21 ;  /* 0x0000001500127202 */ /* 0x002fe40000000f00 */
[----:B------:R-:W-:Y:S02]  /*f200*/  MOV R211, R218 ;  /* 0x000000da00d37202 */ /* 0x000fe40000000f00 */
[----:B------:R-:W-:Y:S02]  /*f210*/  MOV R21, RZ ;  /* 0x000000ff00157202 */ /* 0x000fe40000000f00 */
[----:B------:R-:W-:Y:S02]  /*f220*/  MOV R216, 0xffffffff ;  /* 0xffffffff00d87802 */ /* 0x000fe40000000f00 */
[----:B------:R-:W-:-:S02]  /*f230*/  MOV R16, 0xf250 ;  /* 0x0000f25000107802 */ /* 0x000fc40000000f00 */
[----:B------:R-:W-:Y:S05]  /*f240*/  CALL.REL.NOINC `($__internal_167_$__cuda_sm70_shflsync_up) ;  /* 0x0000190000007944 */ /* 0x000fea0003c00000 */
[----:B0-----:R-:W-:Y:S01]  /*f250*/  HFMA2.MMA R214, -RZ, RZ, 0, 2.384185791015625e-07 ;  /* 0x00000004ffd67435 */ /* 0x001fe200000001ff */
[----:B-1----:R-:W-:-:S02]  /*f260*/  MOV R19, R21 ;  /* 0x0000001500137202 */ /* 0x002fc40000000f00 */
[----:B------:R-:W-:Y:S02]  /*f270*/  MOV R211, R22 ;  /* 0x0000001600d37202 */ /* 0x000fe40000000f00 */
[----:B------:R-:W-:Y:S02]  /*f280*/  MOV R21, RZ ;  /* 0x000000ff00157202 */ /* 0x000fe40000000f00 */
[----:B------:R-:W-:Y:S02]  /*f290*/  MOV R216, 0xffffffff ;  /* 0xffffffff00d87802 */ /* 0x000fe40000000f00 */
[----:B------:R-:W-:Y:S02]  /*f2a0*/  MOV R16, 0xf2c0 ;  /* 0x0000f2c000107802 */ /* 0x000fe40000000f00 */
[----:B------:R-:W-:Y:S05]  /*f2b0*/  CALL.REL.NOINC `($__internal_167_$__cuda_sm70_shflsync_up) ;  /* 0x0000189000007944 */ /* 0x000fea0003c00000 */
[----:B0-----:R-:W-:Y:S01]  /*f2c0*/  HFMA2.MMA R214, -RZ, RZ, 0, 2.384185791015625e-07 ;  /* 0x00000004ffd67435 */ /* 0x001fe200000001ff */
[----:B-1----:R-:W-:Y:S02]  /*f2d0*/  MOV R20, R21 ;  /* 0x0000001500147202 */ /* 0x002fe40000000f00 */
[----:B------:R-:W-:Y:S02]  /*f2e0*/  MOV R211, R23 ;  /* 0x0000001700d37202 */ /* 0x000fe40000000f00 */
[----:B------:R-:W-:-:S02]  /*f2f0*/  MOV R21, RZ ;  /* 0x000000ff00157202 */ /* 0x000fc40000000f00 */
[----:B------:R-:W-:Y:S02]  /*f300*/  MOV R216, 0xffffffff ;  /* 0xffffffff00d87802 */ /* 0x000fe40000000f00 */
[----:B------:R-:W-:Y:S02]  /*f310*/  MOV R16, 0xf330 ;  /* 0x0000f33000107802 */ /* 0x000fe40000000f00 */
[----:B------:R-:W-:Y:S05]  /*f320*/  CALL.REL.NOINC `($__internal_167_$__cuda_sm70_shflsync_up) ;  /* 0x0000182000007944 */ /* 0x000fea0003c00000 */
[----:B------:R-:W-:Y:S01]  /*f330*/  ISETP.GE.AND P0, PT, R102, 0x4, PT ;  /* 0x000000046600780c */ /* 0x000fe20003f06270 */
[-C--:B------:R-:W-:Y:S01]  /*f340*/  FMUL.FTZ R16, R18, R218.reuse ;  /* 0x000000da12107220 */ /* 0x080fe20000410000 */
[----:B0-----:R-:W-:Y:S01]  /*f350*/  HFMA2.MMA R214, -RZ, RZ, 0, 4.76837158203125e-07 ;  /* 0x00000008ffd67435 */ /* 0x001fe200000001ff */
[-C--:B------:R-:W-:Y:S01]  /*f360*/  FMUL.FTZ R210, R20, R218.reuse ;  /* 0x000000da14d27220 */ /* 0x080fe20000410000 */
[----:B------:R-:W-:Y:S01]  /*f370*/  MOV R216, 0xffffffff ;  /* 0xffffffff00d87802 */ /* 0x000fe20000000f00 */
        /* <DEDUP_REMOVED lines=9> */
[----:B------:R-:W-:Y:S02]  /*f410*/  @P0 FADD.FTZ R23, R23, R210 ;  /* 0x000000d217170221 */ /* 0x000fe40000010000 */
[----:B------:R-:W-:Y:S01]  /*f420*/  @P0 FADD.FTZ R22, R22, R17 ;  /* 0x0000001116160221 */ /* 0x000fe20000010000 */
[----:B------:R-:W-:Y:S02]  /*f430*/  MOV R211, R207 ;  /* 0x000000cf00d37202 */ /* 0x000fe40000000f00 */
[----:B------:R-:W-:Y:S05]  /*f440*/  CALL.REL.NOINC `($__internal_167_$__cuda_sm70_shflsync_up) ;  /* 0x0000170000007944 */ /* 0x000fea0003c00000 */
[----:B0-----:R-:W-:Y:S01]  /*f450*/  HFMA2.MMA R214, -RZ, RZ, 0, 4.76837158203125e-07 ;  /* 0x00000008ffd67435 */ /* 0x001fe200000001ff */
[----:B-1----:R-:W-:-:S02]  /*f460*/  MOV R18, R21 ;  /* 0x0000001500127202 */ /* 0x002fc40000000f00 */
[----:B------:R-:W-:Y:S02]  /*f470*/  MOV R211, R218 ;  /* 0x000000da00d37202 */ /* 0x000fe40000000f00 */
[----:B------:R-:W-:Y:S02]  /*f480*/  MOV R21, RZ ;  /* 0x000000ff00157202 */ /* 0x000fe40000000f00 */
[----:B------:R-:W-:Y:S02]  /*f490*/  MOV R216, 0xffffffff ;  /* 0xffffffff00d87802 */ /* 0x000fe40000000f00 */
[----:B------:R-:W-:Y:S02]  /*f4a0*/  MOV R16, 0xf4c0 ;  /* 0x0000f4c000107802 */ /* 0x000fe40000000f00 */
[----:B------:R-:W-:Y:S05]  /*f4b0*/  CALL.REL.NOINC `($__internal_167_$__cuda_sm70_shflsync_up) ;  /* 0x0000169000007944 */ /* 0x000fea0003c00000 */
[----:B0-----:R-:W-:Y:S01]  /*f4c0*/  HFMA2.MMA R214, -RZ, RZ, 0, 4.76837158203125e-07 ;  /* 0x00000008ffd67435 */ /* 0x001fe200000001ff */
[----:B-1----:R-:W-:Y:S02]  /*f4d0*/  MOV R19, R21 ;  /* 0x0000001500137202 */ /* 0x002fe40000000f00 */
[----:B------:R-:W-:Y:S02]  /*f4e0*/  MOV R211, R22 ;  /* 0x0000001600d37202 */ /* 0x000fe40000000f00 */
[----:B------:R-:W-:-:S02]  /*f4f0*/  MOV R21, RZ ;  /* 0x000000ff00157202 */ /* 0x000fc40000000f00 */
[----:B------:R-:W-:Y:S02]  /*f500*/  MOV R216, 0xffffffff ;  /* 0xffffffff00d87802 */ /* 0x000fe40000000f00 */
[----:B------:R-:W-:Y:S02]  /*f510*/  MOV R16, 0xf530 ;  /* 0x0000f53000107802 */ /* 0x000fe40000000f00 */
[----:B------:R-:W-:Y:S05]  /*f520*/  CALL.REL.NOINC `($__internal_167_$__cuda_sm70_shflsync_up) ;  /* 0x0000162000007944 */ /* 0x000fea0003c00000 */
[----:B0-----:R-:W-:Y:S01]  /*f530*/  HFMA2.MMA R214, -RZ, RZ, 0, 4.76837158203125e-07 ;  /* 0x00000008ffd67435 */ /* 0x001fe200000001ff */
[----:B-1----:R-:W-:Y:S02]  /*f540*/  MOV R20, R21 ;  /* 0x0000001500147202 */ /* 0x002fe40000000f00 */
[----:B------:R-:W-:Y:S02]  /*f550*/  MOV R211, R23 ;  /* 0x0000001700d37202 */ /* 0x000fe40000000f00 */
[----:B------:R-:W-:Y:S02]  /*f560*/  MOV R21, RZ ;  /* 0x000000ff00157202 */ /* 0x000fe40000000f00 */
[----:B------:R-:W-:Y:S02]  /*f570*/  MOV R216, 0xffffffff ;  /* 0xffffffff00d87802 */ /* 0x000fe40000000f00 */
[----:B------:R-:W-:-:S02]  /*f580*/  MOV R16, 0xf5a0 ;  /* 0x0000f5a000107802 */ /* 0x000fc40000000f00 */
[----:B------:R-:W-:Y:S05]  /*f590*/  CALL.REL.NOINC `($__internal_167_$__cuda_sm70_shflsync_up) ;  /* 0x000015b000007944 */ /* 0x000fea0003c00000 */
[----:B------:R-:W-:Y:S01]  /*f5a0*/  ISETP.GE.AND P0, PT, R102, 0x8, PT ;  /* 0x000000086600780c */ /* 0x000fe20003f06270 */
[-C--:B------:R-:W-:Y:S01]  /*f5b0*/  FMUL.FTZ R16, R18, R218.reuse ;  /* 0x000000da12107220 */ /* 0x080fe20000410000 */
[----:B0-----:R-:W-:Y:S01]  /*f5c0*/  HFMA2.MMA R214, -RZ, RZ, 0, 9.5367431640625e-07 ;  /* 0x00000010ffd67435 */ /* 0x001fe200000001ff */
        /* <DEDUP_REMOVED lines=13> */
[-C--:B------:R-:W-:Y:S02]  /*f6a0*/  MOV R18, R207.reuse ;  /* 0x000000cf00127202 */ /* 0x080fe40000000f00 */
[----:B------:R-:W-:Y:S02]  /*f6b0*/  MOV R211, R207 ;  /* 0x000000cf00d37202 */ /* 0x000fe40000000f00 */
[----:B------:R-:W-:Y:S02]  /*f6c0*/  MOV R207, R209 ;  /* 0x000000d100cf7202 */ /* 0x000fe40000000f00 */
[----:B------:R-:W-:Y:S05]  /*f6d0*/  CALL.REL.NOINC `($__internal_167_$__cuda_sm70_shflsync_up) ;  /* 0x0000147000007944 */ /* 0x000fea0003c00000 */
[----:B0-----:R-:W-:Y:S01]  /*f6e0*/  HFMA2.MMA R214, -RZ, RZ, 0, 9.5367431640625e-07 ;  /* 0x00000010ffd67435 */ /* 0x001fe200000001ff */
[----:B-1----:R-:W-:Y:S02]  /*f6f0*/  MOV R20, R21 ;  /* 0x0000001500147202 */ /* 0x002fe40000000f00 */
[----:B------:R-:W-:Y:S02]  /*f700*/  MOV R211, R209 ;  /* 0x000000d100d37202 */ /* 0x000fe40000000f00 */
[----:B------:R-:W-:-:S02]  /*f710*/  MOV R21, RZ ;  /* 0x000000ff00157202 */ /* 0x000fc40000000f00 */
[----:B------:R-:W-:Y:S02]  /*f720*/  MOV R216, 0xffffffff ;  /* 0xffffffff00d87802 */ /* 0x000fe40000000f00 */
[----:B------:R-:W-:Y:S02]  /*f730*/  MOV R16, 0xf750 ;  /* 0x0000f75000107802 */ /* 0x000fe40000000f00 */
[----:B------:R-:W-:Y:S05]  /*f740*/  CALL.REL.NOINC `($__internal_167_$__cuda_sm70_shflsync_up) ;  /* 0x0000140000007944 */ /* 0x000fea0003c00000 */
[----:B0-----:R-:W-:Y:S01]  /*f750*/  HFMA2.MMA R214, -RZ, RZ, 0, 9.5367431640625e-07 ;  /* 0x00000010ffd67435 */ /* 0x001fe200000001ff */
[----:B-1----:R-:W-:Y:S02]  /*f760*/  MOV R210, R21 ;  /* 0x0000001500d27202 */ /* 0x002fe40000000f00 */
[----:B------:R-:W-:Y:S02]  /*f770*/  MOV R211, R22 ;  /* 0x0000001600d37202 */ /* 0x000fe40000000f00 */
[----:B------:R-:W-:Y:S02]  /*f780*/  MOV R21, RZ ;  /* 0x000000ff00157202 */ /* 0x000fe40000000f00 */
[----:B------:R-:W-:Y:S02]  /*f790*/  MOV R216, 0xffffffff ;  /* 0xffffffff00d87802 */ /* 0x000fe40000000f00 */
[----:B------:R-:W-:-:S02]  /*f7a0*/  MOV R16, 0xf7c0 ;  /* 0x0000f7c000107802 */ /* 0x000fc40000000f00 */
[----:B------:R-:W-:Y:S05]  /*f7b0*/  CALL.REL.NOINC `($__internal_167_$__cuda_sm70_shflsync_up) ;  /* 0x0000139000007944 */ /* 0x000fea0003c00000 */
[----:B0-----:R-:W-:Y:S01]  /*f7c0*/  HFMA2.MMA R214, -RZ, RZ, 0, 9.5367431640625e-07 ;  /* 0x00000010ffd67435 */ /* 0x001fe200000001ff */
[----:B-1----:R-:W-:-:S02]  /*f7d0*/  MOV R212, R21 ;  /* 0x0000001500d47202 */ /* 0x002fc40000000f00 */
[----:B------:R-:W-:Y:S02]  /*f7e0*/  MOV R211, R23 ;  /* 0x0000001700d37202 */ /* 0x000fe40000000f00 */
[----:B------:R-:W-:Y:S02]  /*f7f0*/  MOV R21, RZ ;  /* 0x000000ff00157202 */ /* 0x000fe40000000f00 */
[----:B------:R-:W-:Y:S02]  /*f800*/  MOV R216, 0xffffffff ;  /* 0xffffffff00d87802 */ /* 0x000fe40000000f00 */
[----:B------:R-:W-:Y:S02]  /*f810*/  MOV R16, 0xf830 ;  /* 0x0000f83000107802 */ /* 0x000fe40000000f00 */
[----:B------:R-:W-:Y:S05]  /*f820*/  CALL.REL.NOINC `($__internal_167_$__cuda_sm70_shflsync_up) ;  /* 0x0000132000007944 */ /* 0x000fea0003c00000 */
[----:B01----:R-:W-:Y:S05]  /*f830*/  BRA `(.L_x_6972) ;  /* 0xffff7cc000007947 */ /* 0x003fea000383ffff */
.L_x_6873:
[----:B------:R-:W-:Y:S01]  /*f840*/  HFMA2.MMA R214, -RZ, RZ, 0, 5.9604644775390625e-08 ;  /* 0x00000001ffd67435 */ /* 0x000fe200000001ff */
[----:B0-----:R-:W-:Y:S02]  /*f850*/  MOV R21, RZ ;  /* 0x000000ff00157202 */ /* 0x001fe40000000f00 */
[----:B------:R-:W-:Y:S02]  /*f860*/  MOV R216, 0xffffffff ;  /* 0xffffffff00d87802 */ /* 0x000fe40000000f00 */
[----:B------:R-:W-:-:S02]  /*f870*/  MOV R16, 0xf890 ;  /* 0x0000f89000107802 */ /* 0x000fc40000000f00 */
[----:B-1---5:R-:W-:Y:S05]  /*f880*/  CALL.REL.NOINC `($__internal_167_$__cuda_sm70_shflsync_up) ;  /* 0x000012c000007944 */ /* 0x022fea0003c00000 */
[----:B0-----:R-:W-:Y:S01]  /*f890*/  HFMA2.MMA R214, -RZ, RZ, 0, 5.9604644775390625e-08 ;  /* 0x00000001ffd67435 */ /* 0x001fe200000001ff */
[----:B-1----:R-:W-:-:S02]  /*f8a0*/  MOV R18, R21 ;  /* 0x0000001500127202 */ /* 0x002fc40000000f00 */
[----:B------:R-:W-:Y:S02]  /*f8b0*/  MOV R211, R207 ;  /* 0x000000cf00d37202 */ /* 0x000fe40000000f00 */
[----:B------:R-:W-:Y:S02]  /*f8c0*/  MOV R21, RZ ;  /* 0x000000ff00157202 */ /* 0x000fe40000000f00 */
[----:B------:R-:W-:Y:S02]  /*f8d0*/  MOV R216, 0xffffffff ;  /* 0xffffffff00d87802 */ /* 0x000fe40000000f00 */
[----:B------:R-:W-:Y:S02]  /*f8e0*/  MOV R16, 0xf900 ;  /* 0x0000f90000107802 */ /* 0x000fe40000000f00 */
[----:B------:R-:W-:Y:S05]  /*f8f0*/  CALL.REL.NOINC `($__internal_167_$__cuda_sm70_shflsync_up) ;  /* 0x0000125000007944 */ /* 0x000fea0003c00000 */
[----:B0-----:R-:W-:Y:S01]  /*f900*/  HFMA2.MMA R214, -RZ, RZ, 0, 5.9604644775390625e-08 ;  /* 0x00000001ffd67435 */ /* 0x001fe200000001ff */
[----:B-1----:R-:W-:Y:S02]  /*f910*/  MOV R20, R21 ;  /* 0x0000001500147202 */ /* 0x002fe40000000f00 */
[----:B------:R-:W-:Y:S02]  /*f920*/  MOV R211, R22 ;  /* 0x0000001600d37202 */ /* 0x000fe40000000f00 */
[----:B------:R-:W-:-:S02]  /*f930*/  MOV R21, RZ ;  /* 0x000000ff00157202 */ /* 0x000fc40000000f00 */
[----:B------:R-:W-:Y:S02]  /*f940*/  MOV R216, 0xffffffff ;  /* 0xffffffff00d87802 */ /* 0x000fe40000000f00 */
[----:B------:R-:W-:Y:S02]  /*f950*/  MOV R16, 0xf970 ;  /* 0x0000f97000107802 */ /* 0x000fe40000000f00 */
[----:B------:R-:W-:Y:S05]  /*f960*/  CALL.REL.NOINC `($__internal_167_$__cuda_sm70_shflsync_up) ;  /* 0x000011e000007944 */ /* 0x000fea0003c00000 */
[----:B0-----:R-:W-:Y:S01]  /*f970*/  HFMA2.MMA R214, -RZ, RZ, 0, 5.9604644775390625e-08 ;  /* 0x00000001ffd67435 */ /* 0x001fe200000001ff */
[----:B-1----:R-:W-:Y:S02]  /*f980*/  MOV R22, R21 ;  /* 0x0000001500167202 */ /* 0x002fe40000000f00 */
[----:B------:R-:W-:Y:S02]  /*f990*/  MOV R211, R209 ;  /* 0x000000d100d37202 */ /* 0x000fe40000000f00 */
[----:B------:R-:W-:Y:S02]  /*f9a0*/  MOV R21, RZ ;  /* 0x000000ff00157202 */ /* 0x000fe40000000f00 */
[----:B------:R-:W-:Y:S02]  /*f9b0*/  MOV R216, 0xffffffff ;  /* 0xffffffff00d87802 */ /* 0x000fe40000000f00 */
[----:B------:R-:W-:-:S02]  /*f9c0*/  MOV R16, 0xf9e0 ;  /* 0x0000f9e000107802 */ /* 0x000fc40000000f00 */
[----:B------:R-:W-:Y:S05]  /*f9d0*/  CALL.REL.NOINC `($__internal_167_$__cuda_sm70_shflsync_up) ;  /* 0x0000117000007944 */ /* 0x000fea0003c00000 */
        /* <DEDUP_REMOVED lines=8> */
[----:B0-----:R-:W-:Y:S05]  /*fa60*/  CALL.REL.NOINC `($__internal_166_$__cuda_sm70_shflsync_idx_p) ;  /* 0x000010a000007944 */ /* 0x001fea0003c00000 */
[----:B0-----:R-:W-:Y:S01]  /*fa70*/  HFMA2.MMA R20, -RZ, RZ, 0, 0 ;  /* 0x00000000ff147435 */ /* 0x001fe200000001ff */
[----:B-1----:R-:W-:Y:S02]  /*fa80*/  MOV R12, R18 ;  /* 0x00000012000c7202 */ /* 0x002fe40000000f00 */
[----:B------:R-:W-:-:S02]  /*fa90*/  MOV R19, R13 ;  /* 0x0000000d00137202 */ /* 0x000fc40000000f00 */
[----:B------:R-:W-:Y:S02]  /*faa0*/  MOV R21, 0x1f ;  /* 0x0000001f00157802 */ /* 0x000fe40000000f00 */
[----:B------:R-:W-:Y:S02]  /*fab0*/  MOV R18, 0xffffffff ;  /* 0xffffffff00127802 */ /* 0x000fe40000000f00 */
[----:B------:R-:W-:Y:S02]  /*fac0*/  MOV R16, 0xfae0 ;  /* 0x0000fae000107802 */ /* 0x000fe40000000f00 */
[----:B------:R-:W-:Y:S05]  /*fad0*/  CALL.REL.NOINC `($__internal_166_$__cuda_sm70_shflsync_idx_p) ;  /* 0x0000103000007944 */ /* 0x000fea0003c00000 */
[----:B0-----:R-:W-:Y:S01]  /*fae0*/  HFMA2.MMA R20, -RZ, RZ, 0, 0 ;  /* 0x00000000ff147435 */ /* 0x001fe200000001ff */
[----:B-1----:R-:W-:Y:S02]  /*faf0*/  MOV R13, R18 ;  /* 0x00000012000d7202 */ /* 0x002fe40000000f00 */
[----:B------:R-:W-:Y:S02]  /*fb00*/  MOV R19, R14 ;  /* 0x0000000e00137202 */ /* 0x000fe40000000f00 */
[----:B------:R-:W-:Y:S02]  /*fb10*/  MOV R21, 0x1f ;  /* 0x0000001f00157802 */ /* 0x000fe40000000f00 */
[----:B------:R-:W-:-:S02]  /*fb20*/  MOV R18, 0xffffffff ;  /* 0xffffffff00127802 */ /* 0x000fc40000000f00 */
[----:B------:R-:W-:Y:S02]  /*fb30*/  MOV R16, 0xfb50 ;  /* 0x0000fb5000107802 */ /* 0x000fe40000000f00 */
[----:B------:R-:W-:Y:S05]  /*fb40*/  CALL.REL.NOINC `($__internal_166_$__cuda_sm70_shflsync_idx_p) ;  /* 0x00000fc000007944 */ /* 0x000fea0003c00000 */
[----:B0-----:R-:W-:Y:S01]  /*fb50*/  HFMA2.MMA R20, -RZ, RZ, 0, 0 ;  /* 0x00000000ff147435 */ /* 0x001fe200000001ff */
[----:B-1----:R-:W-:Y:S02]  /*fb60*/  MOV R14, R18 ;  /* 0x00000012000e7202 */ /* 0x002fe40000000f00 */
[----:B------:R-:W-:Y:S02]  /*fb70*/  MOV R19, R15 ;  /* 0x0000000f00137202 */ /* 0x000fe40000000f00 */
[----:B------:R-:W-:Y:S02]  /*fb80*/  MOV R21, 0x1f ;  /* 0x0000001f00157802 */ /* 0x000fe40000000f00 */
[----:B------:R-:W-:Y:S02]  /*fb90*/  MOV R18, 0xffffffff ;  /* 0xffffffff00127802 */ /* 0x000fe40000000f00 */
[----:B------:R-:W-:Y:S02]  /*fba0*/  MOV R16, 0xfbc0 ;  /* 0x0000fbc000107802 */ /* 0x000fe40000000f00 */
[----:B------:R-:W-:Y:S05]  /*fbb0*/  CALL.REL.NOINC `($__internal_166_$__cuda_sm70_shflsync_idx_p) ;  /* 0x00000f5000007944 */ /* 0x000fea0003c00000 */
[----:B-1----:R-:W-:Y:S01]  /*fbc0*/  MOV R15, R18 ;  /* 0x00000012000f7202 */ /* 0x002fe20000000f00 */
[----:B0-----:R-:W-:Y:S05]  /*fbd0*/  BRA `(.L_x_6973) ;  /* 0xffff7c5000007947 */ /* 0x001fea000383ffff */
.L_x_6876:
[----:B------:R-:W-:Y:S01]  /*fbe0*/  HFMA2.MMA R231, -RZ, RZ, 0, 5.9604644775390625e-08 ;  /* 0x00000001ffe77435 */ /* 0x000fe200000001ff */
[----:B------:R-:W-:-:S02]  /*fbf0*/  MOV R18, R226 ;  /* 0x000000e200127202 */ /* 0x000fc40000000f00 */
[----:B------:R-:W-:Y:S02]  /*fc00*/  MOV R20, 0x1f ;  /* 0x0000001f00147802 */ /* 0x000fe40000000f00 */
[----:B------:R-:W-:Y:S02]  /*fc10*/  MOV R233, 0xffffffff ;  /* 0xffffffff00e97802 */ /* 0x000fe40000000f00 */
[----:B------:R-:W-:Y:S02]  /*fc20*/  MOV R16, 0xfc40 ;  /* 0x0000fc4000107802 */ /* 0x000fe40000000f00 */
[----:B------:R-:W-:Y:S05]  /*fc30*/  CALL.REL.NOINC `($__internal_165_$__cuda_sm70_shflsync_down) ;  /* 0x00000e9000007944 */ /* 0x000fea0003c00000 */
[----:B-1----:R-:W-:Y:S01]  /*fc40*/  MOV R19, R231 ;  /* 0x000000e700137202 */ /* 0x002fe20000000f00 */
[----:B0-----:R-:W-:Y:S05]  /*fc50*/  BRA `(.L_x_6974) ;  /* 0xffff8eb000007947 */ /* 0x001fea000383ffff */
.L_x_6877:
[----:B------:R-:W-:Y:S01]  /*fc60*/  HFMA2.MMA R231, -RZ, RZ, 0, 5.9604644775390625e-08 ;  /* 0x00000001ffe77435 */ /* 0x000fe200000001ff */
[----:B------:R-:W-:Y:S02]  /*fc70*/  MOV R18, R224 ;  /* 0x000000e000127202 */ /* 0x000fe40000000f00 */
[----:B------:R-:W-:Y:S02]  /*fc80*/  MOV R20, 0x1f ;  /* 0x0000001f00147802 */ /* 0x000fe40000000f00 */
[----:B------:R-:W-:-:S02]  /*fc90*/  MOV R233, 0xffffffff ;  /* 0xffffffff00e97802 */ /* 0x000fc40000000f00 */
[----:B------:R-:W-:Y:S02]  /*fca0*/  MOV R16, 0xfcc0 ;  /* 0x0000fcc000107802 */ /* 0x000fe40000000f00 */
[----:B01----:R-:W-:Y:S05]  /*fcb0*/  CALL.REL.NOINC `($__internal_165_$__cuda_sm70_shflsync_down) ;  /* 0x00000e1000007944 */ /* 0x003fea0003c00000 */
[----:B-1----:R-:W-:Y:S01]  /*fcc0*/  MOV R21, R231 ;  /* 0x000000e700157202 */ /* 0x002fe20000000f00 */
[----:B------:R-:W-:Y:S01]  /*fcd0*/  HFMA2.MMA R231, -RZ, RZ, 0, 5.9604644775390625e-08 ;  /* 0x00000001ffe77435 */ /* 0x000fe200000001ff */
[----:B0-----:R-:W-:Y:S02]  /*fce0*/  MOV R18, R23 ;  /* 0x0000001700127202 */ /* 0x001fe40000000f00 */
[----:B------:R-:W-:Y:S02]  /*fcf0*/  MOV R20, 0x1f ;  /* 0x0000001f00147802 */ /* 0x000fe40000000f00 */
[----:B------:R-:W-:Y:S02]  /*fd00*/  MOV R233, 0xffffffff ;  /* 0xffffffff00e97802 */ /* 0x000fe40000000f00 */
[----:B------:R-:W-:Y:S02]  /*fd10*/  MOV R16, 0xfd30 ;  /* 0x0000fd3000107802 */ /* 0x000fe40000000f00 */
[----:B------:R-:W-:Y:S05]  /*fd20*/  CALL.REL.NOINC `($__internal_165_$__cuda_sm70_shflsync_down) ;  /* 0x00000da000007944 */ /* 0x000fea0003c00000 */
[----:B-1----:R-:W-:Y:S01]  /*fd30*/  MOV R223, R231 ;  /* 0x000000e700df7202 */ /* 0x002fe20000000f00 */
[----:B------:R-:W-:Y:S01]  /*fd40*/  HFMA2.MMA R231, -RZ, RZ, 0, 5.9604644775390625e-08 ;  /* 0x00000001ffe77435 */ /* 0x000fe200000001ff */
[----:B0-----:R-:W-:-:S02]  /*fd50*/  MOV R18, R22 ;  /* 0x0000001600127202 */ /* 0x001fc40000000f00 */
[----:B------:R-:W-:Y:S02]  /*fd60*/  MOV R20, 0x1f ;  /* 0x0000001f00147802 */ /* 0x000fe40000000f00 */
[----:B------:R-:W-:Y:S02]  /*fd70*/  MOV R233, 0xffffffff ;  /* 0xffffffff00e97802 */ /* 0x000fe40000000f00 */
[----:B------:R-:W-:Y:S02]  /*fd80*/  MOV R16, 0xfda0 ;  /* 0x0000fda000107802 */ /* 0x000fe40000000f00 */
[----:B------:R-:W-:Y:S05]  /*fd90*/  CALL.REL.NOINC `($__internal_165_$__cuda_sm70_shflsync_down) ;  /* 0x00000d3000007944 */ /* 0x000fea0003c00000 */
[----:B-1----:R-:W-:Y:S01]  /*fda0*/  MOV R17, R231 ;  /* 0x000000e700117202 */ /* 0x002fe20000000f00 */
[----:B0-----:R-:W-:Y:S05]  /*fdb0*/  BRA `(.L_x_6975) ;  /* 0xffff8d9000007947 */ /* 0x001fea000383ffff */
.L_x_6880:
[----:B------:R-:W-:Y:S01]  /*fdc0*/  HFMA2.MMA R231, -RZ, RZ, 0, 1.1920928955078125e-07 ;  /* 0x00000002ffe77435 */ /* 0x000fe200000001ff */
[----:B------:R-:W-:Y:S02]  /*fdd0*/  MOV R18, R226 ;  /* 0x000000e200127202 */ /* 0x000fe40000000f00 */
[----:B------:R-:W-:Y:S02]  /*fde0*/  MOV R20, 0x1f ;  /* 0x0000001f00147802 */ /* 0x000fe40000000f00 */
[----:B------:R-:W-:-:S02]  /*fdf0*/  MOV R233, 0xffffffff ;  /* 0xffffffff00e97802 */ /* 0x000fc40000000f00 */
[----:B------:R-:W-:Y:S02]  /*fe00*/  MOV R16, 0xfe20 ;  /* 0x0000fe2000107802 */ /* 0x000fe40000000f00 */
[----:B01234-:R-:W-:Y:S05]  /*fe10*/  CALL.REL.NOINC `($__internal_165_$__cuda_sm70_shflsync_down) ;  /* 0x00000cb000007944 */ /* 0x01ffea0003c00000 */
[----:B-1----:R-:W-:Y:S01]  /*fe20*/  MOV R19, R231 ;  /* 0x000000e700137202 */ /* 0x002fe20000000f00 */
[----:B------:R-:W-:Y:S01]  /*fe30*/  HFMA2.MMA R231, -RZ, RZ, 0, 1.1920928955078125e-07 ;  /* 0x00000002ffe77435 */ /* 0x000fe200000001ff */
[----:B0-----:R-:W-:Y:S02]  /*fe40*/  MOV R18, R224 ;  /* 0x000000e000127202 */ /* 0x001fe40000000f00 */
[----:B------:R-:W-:Y:S02]  /*fe50*/  MOV R20, 0x1f ;  /* 0x0000001f00147802 */ /* 0x000fe40000000f00 */
[----:B------:R-:W-:Y:S02]  /*fe60*/  MOV R233, 0xffffffff ;  /* 0xffffffff00e97802 */ /* 0x000fe40000000f00 */
[----:B------:R-:W-:Y:S02]  /*fe70*/  MOV R16, 0xfe90 ;  /* 0x0000fe9000107802 */ /* 0x000fe40000000f00 */
[----:B------:R-:W-:Y:S05]  /*fe80*/  CALL.REL.NOINC `($__internal_165_$__cuda_sm70_shflsync_down) ;  /* 0x00000c4000007944 */ /* 0x000fea0003c00000 */
[----:B-1----:R-:W-:Y:S01]  /*fe90*/  MOV R21, R231 ;  /* 0x000000e700157202 */ /* 0x002fe20000000f00 */
[----:B------:R-:W-:Y:S01]  /*fea0*/  HFMA2.MMA R231, -RZ, RZ, 0, 1.1920928955078125e-07 ;  /* 0x00000002ffe77435 */ /* 0x000fe200000001ff */
[----:B0-----:R-:W-:-:S02]  /*feb0*/  MOV R18, R23 ;  /* 0x0000001700127202 */ /* 0x001fc40000000f00 */
[----:B------:R-:W-:Y:S02]  /*fec0*/  MOV R20, 0x1f ;  /* 0x0000001f00147802 */ /* 0x000fe40000000f00 */
[----:B------:R-:W-:Y:S02]  /*fed0*/  MOV R233, 0xffffffff ;  /* 0xffffffff00e97802 */ /* 0x000fe40000000f00 */
[----:B------:R-:W-:Y:S02]  /*fee0*/  MOV R16, 0xff00 ;  /* 0x0000ff0000107802 */ /* 0x000fe40000000f00 */
[----:B------:R-:W-:Y:S05]  /*fef0*/  CALL.REL.NOINC `($__internal_165_$__cuda_sm70_shflsync_down) ;  /* 0x00000bd000007944 */ /* 0x000fea0003c00000 */
[----:B-1----:R-:W-:Y:S01]  /*ff00*/  MOV R223, R231 ;  /* 0x000000e700df7202 */ /* 0x002fe20000000f00 */
[----:B------:R-:W-:Y:S01]  /*ff10*/  HFMA2.MMA R231, -RZ, RZ, 0, 1.1920928955078125e-07 ;  /* 0x00000002ffe77435 */ /* 0x000fe200000001ff */
[----:B0-----:R-:W-:Y:S02]  /*ff20*/  MOV R18, R22 ;  /* 0x0000001600127202 */ /* 0x001fe40000000f00 */
[----:B------:R-:W-:Y:S02]  /*ff30*/  MOV R20, 0x1f ;  /* 0x0000001f00147802 */ /* 0x000fe40000000f00 */
[----:B------:R-:W-:-:S02]  /*ff40*/  MOV R233, 0xffffffff ;  /* 0xffffffff00e97802 */ /* 0x000fc40000000f00 */
[----:B------:R-:W-:Y:S02]  /*ff50*/  MOV R16, 0xff70 ;  /* 0x0000ff7000107802 */ /* 0x000fe40000000f00 */
[----:B------:R-:W-:Y:S05]  /*ff60*/  CALL.REL.NOINC `($__internal_165_$__cuda_sm70_shflsync_down) ;  /* 0x00000b6000007944 */ /* 0x000fea0003c00000 */
[----:B-1----:R-:W-:Y:S01]  /*ff70*/  MOV R17, R231 ;  /* 0x000000e700117202 */ /* 0x002fe20000000f00 */
[----:B0-----:R-:W-:Y:S05]  /*ff80*/  BRA `(.L_x_6976) ;  /* 0xffff8d1000007947 */ /* 0x001fea000383ffff */
.L_x_6883:
[----:B------:R-:W-:Y:S01]  /*ff90*/  HFMA2.MMA R231, -RZ, RZ, 0, 2.384185791015625e-07 ;  /* 0x00000004ffe77435 */ /* 0x000fe200000001ff */
[----:B------:R-:W-:Y:S02]  /*ffa0*/  MOV R18, R226 ;  /* 0x000000e200127202 */ /* 0x000fe40000000f00 */
[----:B------:R-:W-:Y:S02]  /*ffb0*/  MOV R20, 0x1f ;  /* 0x0000001f00147802 */ /* 0x000fe40000000f00 */
[----:B------:R-:W-:Y:S02]  /*ffc0*/  MOV R233, 0xffffffff ;  /* 0xffffffff00e97802 */ /* 0x000fe40000000f00 */
[----:B------:R-:W-:Y:S02]  /*ffd0*/  MOV R16, 0xfff0 ;  /* 0x0000fff000107802 */ /* 0x000fe40000000f00 */
[----:B01234-:R-:W-:Y:S05]  /*ffe0*/  CALL.REL.NOINC `($__internal_165_$__cuda_sm70_shflsync_down) ;  /* 0x00000ae000007944 */ /* 0x01ffea0003c00000 */
[----:B-1----:R-:W-:Y:S01]  /*fff0*/  MOV R19, R231 ;  /* 0x000000e700137202 */ /* 0x002fe20000000f00 */
[----:B0-----:R-:W-:Y:S05]  /*10000*/  BRA `(.L_x_6977) ;  /* 0xffff8db000007947 */ /* 0x001fea000383ffff */
.L_x_6884:
[----:B------:R-:W-:Y:S01]  /*10010*/  HFMA2.MMA R231, -RZ, RZ, 0, 2.384185791015625e-07 ;  /* 0x00000004ffe77435 */ /* 0x000fe200000001ff */
[----:B------:R-:W-:-:S02]  /*10020*/  MOV R18, R224 ;  /* 0x000000e000127202 */ /* 0x000fc40000000f00 */
[----:B------:R-:W-:Y:S02]  /*10030*/  MOV R20, 0x1f ;  /* 0x0000001f00147802 */ /* 0x000fe40000000f00 */
[----:B------:R-:W-:Y:S02]  /*10040*/  MOV R233, 0xffffffff ;  /* 0xffffffff00e97802 */ /* 0x000fe40000000f00 */
[----:B------:R-:W-:Y:S02]  /*10050*/  MOV R16, 0x10070 ;  /* 0x0001007000107802 */ /* 0x000fe40000000f00 */
[----:B01234-:R-:W-:Y:S05]  /*10060*/  CALL.REL.NOINC `($__internal_165_$__cuda_sm70_shflsync_down) ;  /* 0x00000a6000007944 */ /* 0x01ffea0003c00000 */
[----:B-1----:R-:W-:Y:S01]  /*10070*/  MOV R21, R231 ;  /* 0x000000e700157202 */ /* 0x002fe20000000f00 */
[----:B------:R-:W-:Y:S01]  /*10080*/  HFMA2.MMA R231, -RZ, RZ, 0, 2.384185791015625e-07 ;  /* 0x00000004ffe77435 */ /* 0x000fe200000001ff */
[----:B0-----:R-:W-:Y:S02]  /*10090*/  MOV R18, R23 ;  /* 0x0000001700127202 */ /* 0x001fe40000000f00 */
[----:B------:R-:W-:Y:S02]  /*100a0*/  MOV R20, 0x1f ;  /* 0x0000001f00147802 */ /* 0x000fe40000000f00 */
[----:B------:R-:W-:-:S02]  /*100b0*/  MOV R233, 0xffffffff ;  /* 0xffffffff00e97802 */ /* 0x000fc40000000f00 */
[----:B------:R-:W-:Y:S02]  /*100c0*/  MOV R16, 0x100e0 ;  /* 0x000100e000107802 */ /* 0x000fe40000000f00 */
[----:B------:R-:W-:Y:S05]  /*100d0*/  CALL.REL.NOINC `($__internal_165_$__cuda_sm70_shflsync_down) ;  /* 0x000009f000007944 */ /* 0x000fea0003c00000 */
[----:B-1----:R-:W-:Y:S01]  /*100e0*/  MOV R223, R231 ;  /* 0x000000e700df7202 */ /* 0x002fe20000000f00 */
[----:B------:R-:W-:Y:S01]  /*100f0*/  HFMA2.MMA R231, -RZ, RZ, 0, 2.384185791015625e-07 ;  /* 0x00000004ffe77435 */ /* 0x000fe200000001ff */
[----:B0-----:R-:W-:Y:S02]  /*10100*/  MOV R18, R22 ;  /* 0x0000001600127202 */ /* 0x001fe40000000f00 */
[----:B------:R-:W-:Y:S02]  /*10110*/  MOV R20, 0x1f ;  /* 0x0000001f00147802 */ /* 0x000fe40000000f00 */
[----:B------:R-:W-:Y:S02]  /*10120*/  MOV R233, 0xffffffff ;  /* 0xffffffff00e97802 */ /* 0x000fe40000000f00 */
[----:B------:R-:W-:Y:S02]  /*10130*/  MOV R16, 0x10150 ;  /* 0x0001015000107802 */ /* 0x000fe40000000f00 */
[----:B------:R-:W-:Y:S05]  /*10140*/  CALL.REL.NOINC `($__internal_165_$__cuda_sm70_shflsync_down) ;  /* 0x0000098000007944 */ /* 0x000fea0003c00000 */
[----:B-1----:R-:W-:Y:S01]  /*10150*/  MOV R17, R231 ;  /* 0x000000e700117202 */ /* 0x002fe20000000f00 */
[----:B0-----:R-:W-:Y:S05]  /*10160*/  BRA `(.L_x_6978) ;  /* 0xffff8c9000007947 */ /* 0x001fea000383ffff */
.L_x_6887:
[----:B------:R-:W-:Y:S01]  /*10170*/  HFMA2.MMA R231, -RZ, RZ, 0, 4.76837158203125e-07 ;  /* 0x00000008ffe77435 */ /* 0x000fe200000001ff */
[----:B------:R-:W-:-:S02]  /*10180*/  MOV R18, R226 ;  /* 0x000000e200127202 */ /* 0x000fc40000000f00 */
[----:B------:R-:W-:Y:S02]  /*10190*/  MOV R20, 0x1f ;  /* 0x0000001f00147802 */ /* 0x000fe40000000f00 */
[----:B------:R-:W-:Y:S02]  /*101a0*/  MOV R233, 0xffffffff ;  /* 0xffffffff00e97802 */ /* 0x000fe40000000f00 */
[----:B------:R-:W-:Y:S02]  /*101b0*/  MOV R16, 0x101d0 ;  /* 0x000101d000107802 */ /* 0x000fe40000000f00 */
[----:B01234-:R-:W-:Y:S05]  /*101c0*/  CALL.REL.NOINC `($__internal_165_$__cuda_sm70_shflsync_down) ;  /* 0x0000090000007944 */ /* 0x01ffea0003c00000 */
[----:B-1----:R-:W-:Y:S01]  /*101d0*/  MOV R19, R231 ;  /* 0x000000e700137202 */ /* 0x002fe20000000f00 */
[----:B------:R-:W-:Y:S01]  /*101e0*/  HFMA2.MMA R231, -RZ, RZ, 0, 4.76837158203125e-07 ;  /* 0x00000008ffe77435 */ /* 0x000fe200000001ff */
[----:B0-----:R-:W-:Y:S02]  /*101f0*/  MOV R18, R224 ;  /* 0x000000e000127202 */ /* 0x001fe40000000f00 */
[----:B------:R-:W-:Y:S02]  /*10200*/  MOV R20, 0x1f ;  /* 0x0000001f00147802 */ /* 0x000fe40000000f00 */
[----:B------:R-:W-:-:S02]  /*10210*/  MOV R233, 0xffffffff ;  /* 0xffffffff00e97802 */ /* 0x000fc40000000f00 */
[----:B------:R-:W-:Y:S02]  /*10220*/  MOV R16, 0x10240 ;  /* 0x0001024000107802 */ /* 0x000fe40000000f00 */
[----:B------:R-:W-:Y:S05]  /*10230*/  CALL.REL.NOINC `($__internal_165_$__cuda_sm70_shflsync_down) ;  /* 0x0000089000007944 */ /* 0x000fea0003c00000 */
[----:B-1----:R-:W-:Y:S01]  /*10240*/  MOV R21, R231 ;  /* 0x000000e700157202 */ /* 0x002fe20000000f00 */
[----:B------:R-:W-:Y:S01]  /*10250*/  HFMA2.MMA R231, -RZ, RZ, 0, 4.76837158203125e-07 ;  /* 0x00000008ffe77435 */ /* 0x000fe200000001ff */
[----:B0-----:R-:W-:Y:S02]  /*10260*/  MOV R18, R23 ;  /* 0x0000001700127202 */ /* 0x001fe40000000f00 */
[----:B------:R-:W-:Y:S02]  /*10270*/  MOV R20, 0x1f ;  /* 0x0000001f00147802 */ /* 0x000fe40000000f00 */
[----:B------:R-:W-:Y:S02]  /*10280*/  MOV R233, 0xffffffff ;  /* 0xffffffff00e97802 */ /* 0x000fe40000000f00 */
[----:B------:R-:W-:Y:S02]  /*10290*/  MOV R16, 0x102b0 ;  /* 0x000102b000107802 */ /* 0x000fe40000000f00 */
[----:B------:R-:W-:Y:S05]  /*102a0*/  CALL.REL.NOINC `($__internal_165_$__cuda_sm70_shflsync_down) ;  /* 0x0000082000007944 */ /* 0x000fea0003c00000 */
[----:B-1----:R-:W-:Y:S01]  /*102b0*/  MOV R223, R231 ;  /* 0x000000e700df7202 */ /* 0x002fe20000000f00 */
[----:B------:R-:W-:Y:S01]  /*102c0*/  HFMA2.MMA R231, -RZ, RZ, 0, 4.76837158203125e-07 ;  /* 0x00000008ffe77435 */ /* 0x000fe200000001ff */
[----:B0-----:R-:W-:-:S02]  /*102d0*/  MOV R18, R22 ;  /* 0x0000001600127202 */ /* 0x001fc40000000f00 */
[----:B------:R-:W-:Y:S02]  /*102e0*/  MOV R20, 0x1f ;  /* 0x0000001f00147802 */ /* 0x000fe40000000f00 */
[----:B------:R-:W-:Y:S02]  /*102f0*/  MOV R233, 0xffffffff ;  /* 0xffffffff00e97802 */ /* 0x000fe40000000f00 */
[----:B------:R-:W-:Y:S02]  /*10300*/  MOV R16, 0x10320 ;  /* 0x0001032000107802 */ /* 0x000fe40000000f00 */
[----:B------:R-:W-:Y:S05]  /*10310*/  CALL.REL.NOINC `($__internal_165_$__cuda_sm70_shflsync_down) ;  /* 0x000007b000007944 */ /* 0x000fea0003c00000 */
[----:B-1----:R-:W-:Y:S01]  /*10320*/  MOV R17, R231 ;  /* 0x000000e700117202 */ /* 0x002fe20000000f00 */
[----:B0-----:R-:W-:Y:S05]  /*10330*/  BRA `(.L_x_6979) ;  /* 0xffff8c1000007947 */ /* 0x001fea000383ffff */
.L_x_6890:
[----:B------:R-:W-:Y:S01]  /*10340*/  HFMA2.MMA R231, -RZ, RZ, 0, 9.5367431640625e-07 ;  /* 0x00000010ffe77435 */ /* 0x000fe200000001ff */
[----:B------:R-:W-:Y:S02]  /*10350*/  MOV R18, R226 ;  /* 0x000000e200127202 */ /* 0x000fe40000000f00 */
[----:B------:R-:W-:Y:S02]  /*10360*/  MOV R20, 0x1f ;  /* 0x0000001f00147802 */ /* 0x000fe40000000f00 */
[----:B------:R-:W-:-:S02]  /*10370*/  MOV R233, 0xffffffff ;  /* 0xffffffff00e97802 */ /* 0x000fc40000000f00 */
[----:B------:R-:W-:Y:S02]  /*10380*/  MOV R16, 0x103a0 ;  /* 0x000103a000107802 */ /* 0x000fe40000000f00 */
[----:B01234-:R-:W-:Y:S05]  /*10390*/  CALL.REL.NOINC `($__internal_165_$__cuda_sm70_shflsync_down) ;  /* 0x0000073000007944 */ /* 0x01ffea0003c00000 */
[----:B-1----:R-:W-:Y:S01]  /*103a0*/  MOV R19, R231 ;  /* 0x000000e700137202 */ /* 0x002fe20000000f00 */
[----:B0-----:R-:W-:Y:S05]  /*103b0*/  BRA `(.L_x_6980) ;  /* 0xffff8cb000007947 */ /* 0x001fea000383ffff */
.L_x_6891:
[----:B------:R-:W-:Y:S01]  /*103c0*/  HFMA2.MMA R231, -RZ, RZ, 0, 9.5367431640625e-07 ;  /* 0x00000010ffe77435 */ /* 0x000fe200000001ff */
[----:B------:R-:W-:Y:S02]  /*103d0*/  MOV R18, R224 ;  /* 0x000000e000127202 */ /* 0x000fe40000000f00 */
[----:B------:R-:W-:Y:S02]  /*103e0*/  MOV R20, 0x1f ;  /* 0x0000001f00147802 */ /* 0x000fe40000000f00 */
[----:B------:R-:W-:Y:S02]  /*103f0*/  MOV R233, 0xffffffff ;  /* 0xffffffff00e97802 */ /* 0x000fe40000000f00 */
[----:B------:R-:W-:Y:S02]  /*10400*/  MOV R16, 0x10420 ;  /* 0x0001042000107802 */ /* 0x000fe40000000f00 */
[----:B01234-:R-:W-:Y:S05]  /*10410*/  CALL.REL.NOINC `($__internal_165_$__cuda_sm70_shflsync_down) ;  /* 0x000006b000007944 */ /* 0x01ffea0003c00000 */
[----:B-1----:R-:W-:Y:S01]  /*10420*/  MOV R21, R231 ;  /* 0x000000e700157202 */ /* 0x002fe20000000f00 */
[----:B------:R-:W-:Y:S01]  /*10430*/  HFMA2.MMA R231, -RZ, RZ, 0, 9.5367431640625e-07 ;  /* 0x00000010ffe77435 */ /* 0x000fe200000001ff */
[----:B0-----:R-:W-:-:S02]  /*10440*/  MOV R18, R23 ;  /* 0x0000001700127202 */ /* 0x001fc40000000f00 */
[----:B------:R-:W-:Y:S02]  /*10450*/  MOV R20, 0x1f ;  /* 0x0000001f00147802 */ /* 0x000fe40000000f00 */
[----:B------:R-:W-:Y:S02]  /*10460*/  MOV R233, 0xffffffff ;  /* 0xffffffff00e97802 */ /* 0x000fe40000000f00 */
[----:B------:R-:W-:Y:S02]  /*10470*/  MOV R16, 0x10490 ;  /* 0x0001049000107802 */ /* 0x000fe40000000f00 */
[----:B------:R-:W-:Y:S05]  /*10480*/  CALL.REL.NOINC `($__internal_165_$__cuda_sm70_shflsync_down) ;  /* 0x0000064000007944 */ /* 0x000fea0003c00000 */
[----:B-1----:R-:W-:Y:S01]  /*10490*/  MOV R223, R231 ;  /* 0x000000e700df7202 */ /* 0x002fe20000000f00 */
[----:B------:R-:W-:Y:S01]  /*104a0*/  HFMA2.MMA R231, -RZ, RZ, 0, 9.5367431640625e-07 ;  /* 0x00000010ffe77435 */ /* 0x000fe200000001ff */
[----:B0-----:R-:W-:Y:S02]  /*104b0*/  MOV R18, R22 ;  /* 0x0000001600127202 */ /* 0x001fe40000000f00 */
[----:B------:R-:W-:Y:S02]  /*104c0*/  MOV R20, 0x1f ;  /* 0x0000001f00147802 */ /* 0x000fe40000000f00 */
[----:B------:R-:W-:-:S02]  /*104d0*/  MOV R233, 0xffffffff ;  /* 0xffffffff00e97802 */ /* 0x000fc40000000f00 */
[----:B------:R-:W-:Y:S02]  /*104e0*/  MOV R16, 0x10500 ;  /* 0x0001050000107802 */ /* 0x000fe40000000f00 */
[----:B------:R-:W-:Y:S05]  /*104f0*/  CALL.REL.NOINC `($__internal_165_$__cuda_sm70_shflsync_down) ;  /* 0x000005d000007944 */ /* 0x000fea0003c00000 */
[----:B-1----:R-:W-:Y:S01]  /*10500*/  MOV R17, R231 ;  /* 0x000000e700117202 */ /* 0x002fe20000000f00 */
[----:B0-----:R-:W-:Y:S05]  /*10510*/  BRA `(.L_x_6981) ;  /* 0xffff8b9000007947 */ /* 0x001fea000383ffff */
.L_x_6894:
[----:B------:R-:W-:Y:S01]  /*10520*/  HFMA2.MMA R20, -RZ, RZ, 0, 0 ;  /* 0x00000000ff147435 */ /* 0x000fe200000001ff */
[----:B-1----:R-:W-:Y:S02]  /*10530*/  MOV R19, R226 ;  /* 0x000000e200137202 */ /* 0x002fe40000000f00 */
[----:B---3--:R-:W-:Y:S02]  /*10540*/  MOV R21, 0x1f ;  /* 0x0000001f00157802 */ /* 0x008fe40000000f00 */
[----:B------:R-:W-:Y:S02]  /*10550*/  MOV R18, 0xffffffff ;  /* 0xffffffff00127802 */ /* 0x000fe40000000f00 */
[----:B------:R-:W-:Y:S02]  /*10560*/  MOV R16, 0x10580 ;  /* 0x0001058000107802 */ /* 0x000fe40000000f00 */
[----:B0-2-4-:R-:W-:Y:S05]  /*10570*/  CALL.REL.NOINC `($__internal_166_$__cuda_sm70_shflsync_idx_p) ;  /* 0x0000059000007944 */ /* 0x015fea0003c00000 */
        /* <DEDUP_REMOVED lines=21> */
[----:B------:R-:W-:Y:S01]  /*106d0*/  HFMA2.MMA R231, -RZ, RZ, 0, 5.9604644775390625e-08 ;  /* 0x00000001ffe77435 */ /* 0x000fe200000001ff */
[----:B-1----:R-:W-:-:S02]  /*106e0*/  MOV R222, R18 ;  /* 0x0000001200de7202 */ /* 0x002fc40000000f00 */
[----:B------:R-:W-:Y:S02]  /*106f0*/  MOV R18, R226 ;  /* 0x000000e200127202 */ /* 0x000fe40000000f00 */
[----:B0-----:R-:W-:Y:S02]  /*10700*/  MOV R20, 0x1f ;  /* 0x0000001f00147802 */ /* 0x001fe40000000f00 */
[----:B------:R-:W-:Y:S02]  /*10710*/  MOV R233, 0xffffffff ;  /* 0xffffffff00e97802 */ /* 0x000fe40000000f00 */
[----:B------:R-:W-:Y:S02]  /*10720*/  MOV R16, 0x10740 ;  /* 0x0001074000107802 */ /* 0x000fe40000000f00 */
[----:B------:R-:W-:Y:S05]  /*10730*/  CALL.REL.NOINC `($__internal_165_$__cuda_sm70_shflsync_down) ;  /* 0x0000039000007944 */ /* 0x000fea0003c00000 */
[----:B-1----:R-:W-:Y:S01]  /*10740*/  MOV R228, R231 ;  /* 0x000000e700e47202 */ /* 0x002fe20000000f00 */
[----:B------:R-:W-:Y:S01]  /*10750*/  HFMA2.MMA R231, -RZ, RZ, 0, 5.9604644775390625e-08 ;  /* 0x00000001ffe77435 */ /* 0x000fe200000001ff */
[----:B0-----:R-:W-:Y:S02]  /*10760*/  MOV R18, R224 ;  /* 0x000000e000127202 */ /* 0x001fe40000000f00 */
[----:B------:R-:W-:-:S02]  /*10770*/  MOV R20, 0x1f ;  /* 0x0000001f00147802 */ /* 0x000fc40000000f00 */
[----:B------:R-:W-:Y:S02]  /*10780*/  MOV R233, 0xffffffff ;  /* 0xffffffff00e97802 */ /* 0x000fe40000000f00 */
[----:B------:R-:W-:Y:S02]  /*10790*/  MOV R16, 0x107b0 ;  /* 0x000107b000107802 */ /* 0x000fe40000000f00 */
[----:B------:R-:W-:Y:S05]  /*107a0*/  CALL.REL.NOINC `($__internal_165_$__cuda_sm70_shflsync_down) ;  /* 0x0000032000007944 */ /* 0x000fea0003c00000 */
[----:B-1----:R-:W-:Y:S01]  /*107b0*/  MOV R229, R231 ;  /* 0x000000e700e57202 */ /* 0x002fe20000000f00 */
[----:B------:R-:W-:Y:S01]  /*107c0*/  HFMA2.MMA R231, -RZ, RZ, 0, 5.9604644775390625e-08 ;  /* 0x00000001ffe77435 */ /* 0x000fe200000001ff */
[----:B0-----:R-:W-:Y:S02]  /*107d0*/  MOV R18, R23 ;  /* 0x0000001700127202 */ /* 0x001fe40000000f00 */
[----:B------:R-:W-:Y:S02]  /*107e0*/  MOV R20, 0x1f ;  /* 0x0000001f00147802 */ /* 0x000fe40000000f00 */
[----:B------:R-:W-:Y:S02]  /*107f0*/  MOV R233, 0xffffffff ;  /* 0xffffffff00e97802 */ /* 0x000fe40000000f00 */
[----:B------:R-:W-:-:S02]  /*10800*/  MOV R16, 0x10820 ;  /* 0x0001082000107802 */ /* 0x000fc40000000f00 */
        /* <DEDUP_REMOVED lines=20> */
[----:B-1----:R-:W-:Y:S05]  /*10950*/  CALL.REL.NOINC `($__internal_166_$__cuda_sm70_shflsync_idx_p) ;  /* 0x000001b000007944 */ /* 0x002fea0003c00000 */
[----:B0-----:R-:W-:Y:S01]  /*10960*/  HFMA2.MMA R20, -RZ, RZ, 0, 0 ;  /* 0x00000000ff147435 */ /* 0x001fe200000001ff */
[----:B-1----:R-:W-:Y:S02]  /*10970*/  MOV R232, R18 ;  /* 0x0000001200e87202 */ /* 0x002fe40000000f00 */
[----:B------:R-:W-:Y:S02]  /*10980*/  MOV R19, R13 ;  /* 0x0000000d00137202 */ /* 0x000fe40000000f00 */
[----:B------:R-:W-:Y:S02]  /*10990*/  MOV R21, 0x1f ;  /* 0x0000001f00157802 */ /* 0x000fe40000000f00 */
[----:B------:R-:W-:Y:S02]  /*109a0*/  MOV R18, 0xffffffff ;  /* 0xffffffff00127802 */ /* 0x000fe40000000f00 */
[----:B------:R-:W-:-:S02]  /*109b0*/  MOV R16, 0x109d0 ;  /* 0x000109d000107802 */ /* 0x000fc40000000f00 */
[----:B------:R-:W-:Y:S05]  /*109c0*/  CALL.REL.NOINC `($__internal_166_$__cuda_sm70_shflsync_idx_p) ;  /* 0x0000014000007944 */ /* 0x000fea0003c00000 */
[----:B0-----:R-:W-:Y:S01]  /*109d0*/  HFMA2.MMA R20, -RZ, RZ, 0, 0 ;  /* 0x00000000ff147435 */ /* 0x001fe200000001ff */
[----:B-1----:R-:W-:-:S02]  /*109e0*/  MOV R234, R18 ;  /* 0x0000001200ea7202 */ /* 0x002fc40000000f00 */
[----:B------:R-:W-:Y:S02]  /*109f0*/  MOV R19, R14 ;  /* 0x0000000e00137202 */ /* 0x000fe40000000f00 */
[----:B------:R-:W-:Y:S02]  /*10a00*/  MOV R21, 0x1f ;  /* 0x0000001f00157802 */ /* 0x000fe40000000f00 */
[----:B------:R-:W-:Y:S02]  /*10a10*/  MOV R18, 0xffffffff ;  /* 0xffffffff00127802 */ /* 0x000fe40000000f00 */
[----:B------:R-:W-:Y:S02]  /*10a20*/  MOV R16, 0x10a40 ;  /* 0x00010a4000107802 */ /* 0x000fe40000000f00 */
[----:B------:R-:W-:Y:S05]  /*10a30*/  CALL.REL.NOINC `($__internal_166_$__cuda_sm70_shflsync_idx_p) ;  /* 0x000000d000007944 */ /* 0x000fea0003c00000 */
[----:B0-----:R-:W-:Y:S01]  /*10a40*/  HFMA2.MMA R20, -RZ, RZ, 0, 0 ;  /* 0x00000000ff147435 */ /* 0x001fe200000001ff */
[----:B-1----:R-:W-:Y:S02]  /*10a50*/  MOV R236, R18 ;  /* 0x0000001200ec7202 */ /* 0x002fe40000000f00 */
[----:B------:R-:W-:Y:S02]  /*10a60*/  MOV R19, R15 ;  /* 0x0000000f00137202 */ /* 0x000fe40000000f00 */
[----:B------:R-:W-:-:S02]  /*10a70*/  MOV R21, 0x1f ;  /* 0x0000001f00157802 */ /* 0x000fc40000000f00 */
[----:B------:R-:W-:Y:S02]  /*10a80*/  MOV R18, 0xffffffff ;  /* 0xffffffff00127802 */ /* 0x000fe40000000f00 */
[----:B------:R-:W-:Y:S02]  /*10a90*/  MOV R16, 0x10ab0 ;  /* 0x00010ab000107802 */ /* 0x000fe40000000f00 */
[----:B------:R-:W-:Y:S05]  /*10aa0*/  CALL.REL.NOINC `($__internal_166_$__cuda_sm70_shflsync_idx_p) ;  /* 0x0000006000007944 */ /* 0x000fea0003c00000 */
[----:B01----:R-:W-:Y:S01]  /*10ab0*/  MOV R19, R18 ;  /* 0x0000001200137202 */ /* 0x003fe20000000f00 */
[----:B------:R-:W-:Y:S05]  /*10ac0*/  BRA `(.L_x_6982) ;  /* 0xffff880000007947 */ /* 0x000fea000383ffff */
        .weak           $__internal_165_$__cuda_sm70_shflsync_down
        .type           $__internal_165_$__cuda_sm70_shflsync_down,@function
        .size           $__internal_165_$__cuda_sm70_shflsync_down,($__internal_166_$__cuda_sm70_shflsync_idx_p - $__internal_165_$__cuda_sm70_shflsync_down)
$__internal_165_$__cuda_sm70_shflsync_down:
[----:B------:R-:W-:Y:S01]  /*10ad0*/  HFMA2.MMA R17, -RZ, RZ, 0, 0 ;  /* 0x00000000ff117435 */ /* 0x000fe200000001ff */
[----:B------:R-:W-:Y:S04]  /*10ae0*/  WARPSYNC R233 ;  /* 0x000000e900007348 */ /* 0x000fe80003800000 */
[----:B------:R0:W1:Y:S01]  /*10af0*/  SHFL.DOWN PT, R231, R18, R231, R20 ;  /* 0x080000e712e77389 */ /* 0x00006200000e0014 */
[----:B------:R-:W-:Y:S05]  /*10b00*/  RET.REL.NODEC R16 `(_Z25selective_scan_bwd_kernelI32Selective_Scan_bwd_kernel_traitsILi64ELi16ELb1ELb0ELb1ELb1ELb1EN3c104HalfENS1_7complexIfEEEEv12SSMParamsBwd) ;  /* 0xfffef4f010007950 */ /* 0x000fea0003c3ffff */
        .weak           $__internal_166_$__cuda_sm70_shflsync_idx_p
        .type           $__internal_166_$__cuda_sm70_shflsync_idx_p,@function
        .size           $__internal_166_$__cuda_sm70_shflsync_idx_p,($__internal_167_$__cuda_sm70_shflsync_up - $__internal_166_$__cuda_sm70_shflsync_idx_p)
$__internal_166_$__cuda_sm70_shflsync_idx_p:
[----:B------:R-:W-:Y:S01]  /*10b10*/  MOV R17, 0x0 ;  /* 0x0000000000117802 */ /* 0x000fe20000000f00 */
[----:B------:R-:W-:Y:S04]  /*10b20*/  WARPSYNC R18 ;  /* 0x0000001200007348 */ /* 0x000fe80003800000 */
[----:B------:R0:W1:Y:S01]  /*10b30*/  SHFL.IDX PT, R18, R19, R20, R21 ;  /* 0x0000001413127389 */ /* 0x00006200000e0015 */
[----:B------:R-:W-:Y:S05]  /*10b40*/  RET.REL.NODEC R16 `(_Z25selective_scan_bwd_kernelI32Selective_Scan_bwd_kernel_traitsILi64ELi16ELb1ELb0ELb1ELb1ELb1EN3c104HalfENS1_7complexIfEEEEv12SSMParamsBwd) ;  /* 0xfffef4b010007950 */ /* 0x000fea0003c3ffff */
        .weak           $__internal_167_$__cuda_sm70_shflsync_up
        .type           $__internal_167_$__cuda_sm70_shflsync_up,@function
        .size           $__internal_167_$__cuda_sm70_shflsync_up,(.L_x_14599 - $__internal_167_$__cuda_sm70_shflsync_up)
$__internal_167_$__cuda_sm70_shflsync_up:
[----:B------:R-:W-:Y:S01]  /*10b50*/  HFMA2.MMA R17, -RZ, RZ, 0, 0 ;  /* 0x00000000ff117435 */ /* 0x000fe200000001ff */
[----:B------:R-:W-:Y:S04]  /*10b60*/  WARPSYNC R216 ;  /* 0x000000d800007348 */ /* 0x000fe80003800000 */
[----:B------:R0:W1:Y:S01]  /*10b70*/  SHFL.UP PT, R21, R211, R214, R21 ;  /* 0x040000d6d3157389 */ /* 0x00006200000e0015 */
[----:B------:R-:W-:Y:S05]  /*10b80*/  RET.REL.NODEC R16 `(_Z25selective_scan_bwd_kernelI32Selective_Scan_bwd_kernel_traitsILi64ELi16ELb1ELb0ELb1ELb1ELb1EN3c104HalfENS1_7complexIfEEEEv12SSMParamsBwd) ;  /* 0xfffef47010007950 */ /* 0x000fea0003c3ffff */
.L_x_6983:
        /* <DEDUP_REMOVED lines=15> */
.L_x_14599:


//--------------------- .text._Z25selective_scan_bwd_kernelI32Selective_Scan_bwd_kernel_traitsILi64ELi16ELb1ELb1ELb0ELb0ELb0EN3c104HalfENS1_7complexIfEEEEv12SSMParamsBwd --------------------------
	.section	.text._Z25selective_scan_bwd_kernelI32Selective_Scan_bwd_kernel_traitsILi64ELi16ELb1ELb1ELb0ELb0ELb0EN3c104HalfENS1_7complexIfEEEEv12SSMParamsBwd,"ax",@progbits
	.sectioninfo	@"SHI_REGISTERS=254"
	.align	128
        .global         _Z25selective_scan_bwd_kernelI32Selective_Scan_bwd_kernel_traitsILi64ELi16ELb1ELb1ELb0ELb0ELb0EN3c104HalfENS1_7complexIfEEEEv12SSMParamsBwd
        .type           _Z25selective_scan_bwd_kernelI32Selective_Scan_bwd_kernel_traitsILi64ELi16ELb1ELb1ELb0ELb0ELb0EN3c104HalfENS1_7complexIfEEEEv12SSMParamsBwd,@function
        .size           _Z25selective_scan_bwd_kernelI32Selective_Scan_bwd_kernel_traitsILi64ELi16ELb1ELb1ELb0ELb0ELb0EN3c104HalfENS1_7complexIfEEEEv12SSMParamsBwd,(.L_x_14602 - _Z25selective_scan_bwd_kernelI32Selective_Scan_bwd_kernel_traitsILi64ELi16ELb1ELb1ELb0ELb0ELb0EN3c104HalfENS1_7complexIfEEEEv12SSMParamsBwd)
        .other          _Z25selective_scan_bwd_kernelI32Selective_Scan_bwd_kernel_traitsILi64ELi16ELb1ELb1ELb0ELb0ELb0EN3c104HalfENS1_7complexIfEEEEv12SSMParamsBwd,@"STO_CUDA_ENTRY STV_DEFAULT"
_Z25selective_scan_bwd_kernelI32Selective_Scan_bwd_kernel_traitsILi64ELi16ELb1ELb1ELb0ELb0ELb0EN3c104HalfENS1_7complexIfEEEEv12SSMParamsBwd:
.text._Z25selective_scan_bwd_kernelI32Selective_Scan_bwd_kernel_traitsILi64ELi16ELb1ELb1ELb0ELb0ELb0EN3c104HalfENS1_7complexIfEEEEv12SSMParamsBwd:
        /* <DEDUP_REMOVED lines=128> */
.L_x_7088:
        /* <DEDUP_REMOVED lines=70> */
[----:B-----5:R-:W-:Y:S01]  /*0c60*/  STS.128 [R21.X16+0x200], R32 ;  /* 0x0002002015007388 */ /* 0x020fe2000000cc00 */
[----:B------:R-:W-:-:S06]  /*0c70*/  NOP ;  /* 0x0000000000007918 */ /* 0x000fcc0000000000 */
[----:B------:R-:W1:Y:S04]  /*0c80*/  LDS.128 R24, [R0.X16] ;  /* 0x0000000000187984 */ /* 0x000e68000000cc00 */
[----:B------:R2:W3:Y:S01]  /*0c90*/  LDS.128 R12, [R0.X16+0x10] ;  /* 0x00001000000c7984 */ /* 0x0004e2000000cc00 */
[----:B0-----:R-:W-:Y:S02]  /*0ca0*/  HADD2.F32 R17, -RZ, R61.H1_H1 ;  /* 0x3000003dff117230 */ /* 0x001fe40000004100 */
[----:B------:R-:W-:Y:S02]  /*0cb0*/  HADD2.F32 R18, -RZ, R63.H0_H0 ;  /* 0x2000003fff127230 */ /* 0x000fe40000004100 */
[--C-:B-1----:R-:W-:Y:S02]  /*0cc0*/  HADD2.F32 R23, -RZ, R24.reuse.H0_H0 ;  /* 0x20000018ff177230 */ /* 0x102fe40000004100 */
[----:B------:R-:W-:-:S02]  /*0cd0*/  HADD2.F32 R24, -RZ, R24.H1_H1 ;  /* 0x30000018ff187230 */ /* 0x000fc40000004100 */
[--C-:B------:R-:W-:Y:S01]  /*0ce0*/  HADD2.F32 R2, -RZ, R25.reuse.H0_H0 ;  /* 0x20000019ff027230 */ /* 0x100fe20000004100 */
[C---:B------:R-:W-:Y:S01]  /*0cf0*/  FFMA.FTZ R29, R23.reuse, R20, R106 ;  /* 0x00000014171d7223 */ /* 0x040fe2000001006a */
[----:B------:R-:W-:Y:S01]  /*0d00*/  HADD2.F32 R25, -RZ, R25.H1_H1 ;  /* 0x30000019ff197230 */ /* 0x000fe20000004100 */
[----:B------:R-:W-:Y:S01]  /*0d10*/  FMUL.FTZ R49, R23, UR4 ;  /* 0x0000000417317c20 */ /* 0x000fe20008410000 */
[--C-:B--2---:R-:W-:Y:S01]  /*0d20*/  HADD2.F32 R0, -RZ, R26.reuse.H0_H0 ;  /* 0x2000001aff007230 */ /* 0x104fe20000004100 */
[C---:B------:R-:W-:Y:S01]  /*0d30*/  FFMA.FTZ R29, R24.reuse, R22, R29 ;  /* 0x00000016181d7223 */ /* 0x040fe2000001001d */
[----:B------:R-:W-:Y:S01]  /*0d40*/  HADD2.F32 R26, -RZ, R26.H1_H1 ;  /* 0x3000001aff1a7230 */ /* 0x000fe20000004100 */
[----:B------:R-:W-:Y:S01]  /*0d50*/  FMUL.FTZ R48, R24, UR4 ;  /* 0x0000000418307c20 */ /* 0x000fe20008410000 */
[----:B------:R-:W-:Y:S01]  /*0d60*/  HADD2.F32 R20, -RZ, R56.H0_H0 ;  /* 0x20000038ff147230 */ /* 0x000fe20000004100 */
[C---:B------:R-:W-:Y:S01]  /*0d70*/  FFMA.FTZ R16, R2.reuse, R3, R29 ;  /* 0x0000000302107223 */ /* 0x040fe2000001001d */
[----:B------:R-:W-:Y:S01]  /*0d80*/  HADD2.F32 R3, -RZ, R62.H0_H0 ;  /* 0x2000003eff037230 */ /* 0x000fe20000004100 */
[----:B------:R-:W-:Y:S01]  /*0d90*/  FMUL.FTZ R47, R2, UR4 ;  /* 0x00000004022f7c20 */ /* 0x000fe20008410000 */
[----:B---3--:R-:W-:Y:S01]  /*0da0*/  HADD2.F32 R19, -RZ, R12.H1_H1 ;  /* 0x3000000cff137230 */ /* 0x008fe20000004100 */
[C---:B------:R-:W-:Y:S01]  /*0db0*/  FFMA.FTZ R17, R25.reuse, R17, R16 ;  /* 0x0000001119117223 */ /* 0x040fe20000010010 */
[----:B------:R-:W-:Y:S01]  /*0dc0*/  HADD2.F32 R16, -RZ, R62.H1_H1 ;  /* 0x3000003eff107230 */ /* 0x000fe20000004100 */
[----:B------:R-:W-:Y:S01]  /*0dd0*/  FMUL.FTZ R46, R25, UR4 ;  /* 0x00000004192e7c20 */ /* 0x000fe20008410000 */
[----:B------:R-:W-:Y:S01]  /*0de0*/  HADD2.F32 R22, -RZ, R57.H0_H0 ;  /* 0x20000039ff167230 */ /* 0x000fe20000004100 */
[C---:B------:R-:W-:Y:S01]  /*0df0*/  FFMA.FTZ R17, R0.reuse, R3, R17 ;  /* 0x0000000300117223 */ /* 0x040fe20000010011 */
[--C-:B------:R-:W-:Y:S01]  /*0e00*/  HADD2.F32 R3, -RZ, R27.reuse.H0_H0 ;  /* 0x2000001bff037230 */ /* 0x100fe20000004100 */
[----:B------:R-:W-:Y:S01]  /*0e10*/  FMUL.FTZ R45, R0, UR4 ;  /* 0x00000004002d7c20 */ /* 0x000fe20008410000 */
[----:B------:R-:W-:Y:S01]  /*0e20*/  HADD2.F32 R27, -RZ, R27.H1_H1 ;  /* 0x3000001bff1b7230 */ /* 0x000fe20000004100 */
[C---:B------:R-:W-:Y:S01]  /*0e30*/  FFMA.FTZ R16, R26.reuse, R16, R17 ;  /* 0x000000101a107223 */ /* 0x040fe20000010011 */
[----:B------:R-:W-:Y:S01]  /*0e40*/  HADD2.F32 R17, -RZ, R63.H1_H1 ;  /* 0x3000003fff117230 */ /* 0x000fe20000004100 */
[----:B------:R-:W-:Y:S01]  /*0e50*/  FMUL.FTZ R44, R26, UR4 ;  /* 0x000000041a2c7c20 */ /* 0x000fe20008410000 */
[----:B------:R-:W-:Y:S01]  /*0e60*/  HADD2.F32 R21, -RZ, R13.H1_H1 ;  /* 0x3000000dff157230 */ /* 0x000fe20000004100 */
[C---:B------:R-:W-:Y:S01]  /*0e70*/  FFMA.FTZ R16, R3.reuse, R18, R16 ;  /* 0x0000001203107223 */ /* 0x040fe20000010010 */
[----:B------:R-:W-:Y:S01]  /*0e80*/  HADD2.F32 R18, -RZ, R12.H0_H0 ;  /* 0x2000000cff127230 */ /* 0x000fe20000004100 */
        /* <DEDUP_REMOVED lines=13> */
[--C-:B------:R-:W-:Y:S01]  /*0f60*/  HADD2.F32 R106, -RZ, R59.reuse.H1_H1 ;  /* 0x3000003bff6a7230 */ /* 0x100fe20000004100 */
[C---:B------:R-:W-:Y:S01]  /*0f70*/  FFMA.FTZ R12, R20.reuse, R22, R17 ;  /* 0x00000016140c7223 */ /* 0x040fe20000010011 */
[----:B------:R-:W-:Y:S01]  /*0f80*/  HADD2.F32 R17, -RZ, R58.H0_H0 ;  /* 0x2000003aff117230 */ /* 0x000fe20000004100 */
[----:B------:R-:W-:Y:S01]  /*0f90*/  FMUL.FTZ R39, R20, UR4 ;  /* 0x0000000414277c20 */ /* 0x000fe20008410000 */
[----:B------:R-:W-:Y:S01]  /*0fa0*/  HADD2.F32 R22, -RZ, R14.H0_H0 ;  /* 0x2000000eff167230 */ /* 0x000fe20000004100 */
        /* <DEDUP_REMOVED lines=23> */
.L_x_6985:
        /* <DEDUP_REMOVED lines=8> */
[----:B------:R-:W-:-:S02]  /*11a0*/  FADD.FTZ R16, R24, R24 ;  /* 0x0000001818107221 */ /* 0x000fc40000010000 */
[----:B------:R-:W-:Y:S02]  /*11b0*/  FADD.FTZ R14, R25, R25 ;  /* 0x00000019190e7221 */ /* 0x000fe40000010000 */
[----:B------:R-:W-:Y:S01]  /*11c0*/  FADD.FTZ R12, R26, R26 ;  /* 0x0000001a1a0c7221 */ /* 0x000fe20000010000 */
[----:B------:R-:W-:Y:S01]  /*11d0*/  CS2R R24, SRZ ;  /* 0x0000000000187805 */ /* 0x000fe2000001ff00 */
[----:B------:R-:W-:Y:S02]  /*11e0*/  FADD.FTZ R10, R27, R27 ;  /* 0x0000001b1b0a7221 */ /* 0x000fe40000010000 */
[----:B------:R-:W-:Y:S01]  /*11f0*/  FADD.FTZ R9, R18, R18 ;  /* 0x0000001212097221 */ /* 0x000fe20000010000 */
[----:B------:R-:W-:Y:S01]  /*1200*/  CS2R R26, SRZ ;  /* 0x00000000001a7805 */ /* 0x000fe2000001ff00 */
        /* <DEDUP_REMOVED lines=9> */
[----:B------:R-:W-:Y:S01]  /*12a0*/  FADD.FTZ R2, R30, R30 ;  /* 0x0000001e1e027221 */ /* 0x000fe20000010000 */
[----:B------:R-:W-:Y:S01]  /*12b0*/  CS2R R28, SRZ ;  /* 0x00000000001c7805 */ /* 0x000fe2000001ff00 */
[----:B------:R-:W-:Y:S02]  /*12c0*/  CS2R R30, SRZ ;  /* 0x00000000001e7805 */ /* 0x000fe4000001ff00 */
.L_x_7087:
        /* <DEDUP_REMOVED lines=13> */
[----:B------:R-:W-:Y:S01]  /*13a0*/  SHF.L.U32 R66, R99, 0x1, RZ ;  /* 0x0000000163427819 */ /* 0x000fe200000006ff */
[----:B------:R-:W-:-:S03]  /*13b0*/  IMAD.WIDE.U32 R64, R0, c[0x0][0x1a0], RZ ;  /* 0x0000680000407a25 */ /* 0x000fc600078e00ff */
[----:B------:R-:W-:Y:S01]  /*13c0*/  LOP3.LUT R66, R66, 0xffffffc0, RZ, 0xc0, !PT ;  /* 0xffffffc042427812 */ /* 0x000fe200078ec0ff */
[----:B------:R-:W-:Y:S01]  /*13d0*/  IMAD R67, R0, c[0x0][0x1a4], R67 ;  /* 0x0000690000437a24 */ /* 0x000fe200078e0243 */
[----:B------:R-:W-:-:S04]  /*13e0*/  LEA R82, P0, R64, R97, 0x1 ;  /* 0x0000006140527211 */ /* 0x000fc800078008ff */
[----:B------:R-:W-:Y:S02]  /*13f0*/  IADD3 R65, R65, R67, RZ ;  /* 0x0000004341417210 */ /* 0x000fe40007ffe0ff */
[----:B------:R-:W-:Y:S02]  /*1400*/  LOP3.LUT R67, R66, 0x1f, R99, 0xf8, !PT ;  /* 0x0000001f42437812 */ /* 0x000fe400078ef863 */
[----:B------:R-:W-:Y:S02]  /*1410*/  LEA.HI.X R83, R64, R96, R65, 0x1, P0 ;  /* 0x0000006040537211 */ /* 0x000fe400000f0c41 */
[----:B------:R-:W-:-:S05]  /*1420*/  IADD3 R65, R66, R67, RZ ;  /* 0x0000004342417210 */ /* 0x000fca0007ffe0ff */
[----:B------:R-:W-:-:S05]  /*1430*/  IMAD.WIDE R82, R65, 0x10, R82 ;  /* 0x0000001041527825 */ /* 0x000fca00078e0252 */
[----:B------:R0:W3:Y:S04]  /*1440*/  LDG.E.128 R64, [R82.64] ;  /* 0x0000000e52407981 */ /* 0x0000e8000c1e1d00 */
[----:B------:R0:W4:Y:S04]  /*1450*/  LDG.E.128 R68, [R82.64+0x200] ;  /* 0x0002000e52447981 */ /* 0x000128000c1e1d00 */
[----:B------:R0:W3:Y:S04]  /*1460*/  LDG.E.128 R72, [R82.64+0x400] ;  /* 0x0004000e52487981 */ /* 0x0000e8000c1e1d00 */
[----:B------:R0:W3:Y:S01]  /*1470*/  LDG.E.128 R76, [R82.64+0x600] ;  /* 0x0006000e524c7981 */ /* 0x0000e2000c1e1d00 */
[----:B------:R-:W-:Y:S01]  /*1480*/  ISETP.NE.AND P1, PT, R99, RZ, PT ;  /* 0x000000ff6300720c */ /* 0x000fe20003f25270 */
[----:B------:R-:W-:-:S04]  /*1490*/  IMAD R129, R120, c[0x0][0x1c0], RZ ;  /* 0x0000700078817a24 */ /* 0x000fc800078e02ff */
[----:B------:R-:W-:Y:S01]  /*14a0*/  IMAD R129, R0, c[0x0][0x1c4], R129 ;  /* 0x0000710000817a24 */ /* 0x000fe200078e0281 */
        /* <DEDUP_REMOVED lines=11> */
[----:B------:R-:W-:Y:S02]  /*1560*/  FMUL.RZ R83, R81, 0.15915493667125701904 ;  /* 0x3e22f98351537820 */ /* 0x000fe4000040c000 */
[----:B------:R-:W-:Y:S01]  /*1570*/  FMUL.FTZ R114, R90, UR22 ;  /* 0x000000165a727c20 */ /* 0x000fe20008410000 */
[----:B------:R0:W-:Y:S01]  /*1580*/  MUFU.COS R115, R116 ;  /* 0x0000007400737308 */ /* 0x0001e20000000000 */
[----:B------:R-:W-:Y:S02]  /*1590*/  FMUL.FTZ R81, R89, UR22 ;  /* 0x0000001659517c20 */ /* 0x000fe40008410000 */
[----:B------:R-:W-:Y:S02]  /*15a0*/  FMUL.RZ R114, R114, 0.15915493667125701904 ;  /* 0x3e22f98372727820 */ /* 0x000fe4000040c000 */
[----:B------:R-:W-:Y:S02]  /*15b0*/  FMUL.FTZ R121, R121, 1.4426950216293334961 ;  /* 0x3fb8aa3b79797820 */ /* 0x000fe40000410000 */
[----:B------:R-:W-:Y:S01]  /*15c0*/  FMUL.FTZ R126, R51, UR22 ;  /* 0x00000016337e7c20 */ /* 0x000fe20008410000 */
[----:B------:R-:W-:Y:S01]  /*15d0*/  MUFU.SIN R125, R114 ;  /* 0x00000072007d7308 */ /* 0x000fe20000000400 */
[----:B0-----:R-:W-:-:S02]  /*15e0*/  FMUL.RZ R116, R81, 0.15915493667125701904 ;  /* 0x3e22f98351747820 */ /* 0x001fc4000040c000 */
[----:B------:R-:W-:Y:S02]  /*15f0*/  FMUL.FTZ R81, R86, UR22 ;  /* 0x0000001656517c20 */ /* 0x000fe40008410000 */
[-C--:B------:R-:W-:Y:S02]  /*1600*/  FMUL.FTZ R122, R90, R121.reuse ;  /* 0x000000795a7a7220 */ /* 0x080fe40000410000 */
[----:B------:R-:W-:Y:S01]  /*1610*/  FMUL.FTZ R158, R85, R121 ;  /* 0x00000079559e7220 */ /* 0x000fe20000410000 */
        /* <DEDUP_REMOVED lines=35> */
[----:B------:R-:W-:-:S07]  /*1850*/  IMAD.WIDE.U32 R80, R113, c[0x0][0x1b8], RZ ;  /* 0x00006e0071507a25 */ /* 0x000fce00078e00ff */
[----:B------:R-:W-:Y:S01]  /*1860*/  MUFU.SIN R138, R83 ;  /* 0x00000053008a7308 */ /* 0x000fe20000000400 */
[----:B0-----:R-:W-:-:S07]  /*1870*/  IMAD R82, R112, c[0x0][0x1b8], RZ ;  /* 0x00006e0070527a24 */ /* 0x001fce00078e02ff */
[----:B------:R0:W-:Y:S08]  /*1880*/  MUFU.COS R139, R83 ;  /* 0x00000053008b7308 */ /* 0x0001f00000000000 */
[----:B------:R-:W-:Y:S01]  /*1890*/  MUFU.SIN R144, R114 ;  /* 0x0000007200907308 */ /* 0x000fe20000000400 */
[----:B0-----:R-:W-:Y:S01]  /*18a0*/  IMAD R83, R113, c[0x0][0x1bc], R82 ;  /* 0x00006f0071537a24 */ /* 0x001fe200078e0252 */
[----:B------:R-:W-:-:S04]  /*18b0*/  IADD3 R82, R95, -0x1, RZ ;  /* 0xffffffff5f527810 */ /* 0x000fc80007ffe0ff */
[----:B------:R-:W-:Y:S02]  /*18c0*/  IADD3 R81, R81, R83, RZ ;  /* 0x0000005351517210 */ /* 0x000fe40007ffe0ff */
[----:B------:R0:W-:Y:S01]  /*18d0*/  MUFU.COS R145, R114 ;  /* 0x0000007200917308 */ /* 0x0001e20000000000 */
[----:B------:R-:W-:Y:S02]  /*18e0*/  LEA.HI R83, R82, R82, RZ, 0x1 ;  /* 0x0000005252537211 */ /* 0x000fe400078f08ff */
[----:B------:R-:W-:Y:S02]  /*18f0*/  IMAD.WIDE.U32 R80, R0, c[0x0][0x1c0], R80 ;  /* 0x0000700000507a25 */ /* 0x000fe400078e0050 */
[----:B------:R-:W-:-:S03]  /*1900*/  LOP3.LUT R83, R83, 0xfffffe, RZ, 0xc0, !PT ;  /* 0x00fffffe53537812 */ /* 0x000fc600078ec0ff */
[----:B------:R-:W-:Y:S01]  /*1910*/  MUFU.SIN R136, R116 ;  /* 0x0000007400887308 */ /* 0x000fe20000000400 */
[----:B0-----:R-:W-:Y:S01]  /*1920*/  FMUL.FTZ R114, R92, R121 ;  /* 0x000000795c727220 */ /* 0x001fe20000410000 */
[----:B------:R-:W-:Y:S02]  /*1930*/  IADD3 R83, R82, -R83, RZ ;  /* 0x8000005352537210 */ /* 0x000fe40007ffe0ff */
[----:B------:R-:W-:Y:S02]  /*1940*/  IADD3 R82, R99, 0x200, RZ ;  /* 0x0000020063527810 */ /* 0x000fe40007ffe0ff */
[----:B------:R-:W-:Y:S01]  /*1950*/  @!P1 LEA R82, R83, R0, 0x8 ;  /* 0x0000000053529211 */ /* 0x000fe200078e40ff */
[----:B------:R-:W-:Y:S01]  /*1960*/  FMUL.FTZ R83, R91, R121 ;  /* 0x000000795b537220 */ /* 0x000fe20000410000 */
[----:B------:R0:W-:Y:S01]  /*1970*/  MUFU.COS R137, R116 ;  /* 0x0000007400897308 */ /* 0x0001e20000000000 */
[----:B------:R-:W-:Y:S02]  /*1980*/  IADD3 R81, R81, R129, RZ ;  /* 0x0000008151517210 */ /* 0x000fe40007ffe0ff */
[----:B------:R-:W-:-:S02]  /*1990*/  LEA R140, P0, R80, c[0x0][0x230], 0x3 ;  /* 0x00008c00508c7a11 */ /* 0x000fc400078018ff */
[----:B------:R-:W-:Y:S02]  /*19a0*/  SHF.L.U32 R162, R82, 0x3, RZ ;  /* 0x0000000352a27819 */ /* 0x000fe400000006ff */
[----:B------:R-:W-:Y:S01]  /*19b0*/  LEA.HI.X R141, R80, c[0x0][0x234], R81, 0x3, P0 ;  /* 0x00008d00508d7a11 */ /* 0x000fe200000f1c51 */
[----:B------:R-:W-:Y:S01]  /*19c0*/  MUFU.SIN R117, R118 ;  /* 0x0000007600757308 */ /* 0x000fe20000000400 */
[-C--:B0-----:R-:W-:Y:S01]  /*19d0*/  FMUL.FTZ R116, R93, R121.reuse ;  /* 0x000000795d747220 */ /* 0x081fe20000410000 */
[C---:B------:R-:W-:Y:S02]  /*19e0*/  SHF.L.U32 R80, R99.reuse, 0x2, RZ ;  /* 0x0000000263507819 */ /* 0x040fe400000006ff */
[----:B------:R-:W-:Y:S02]  /*19f0*/  LOP3.LUT P0, RZ, R99, 0x1f, RZ, 0xc0, !PT ;  /* 0x0000001f63ff7812 */ /* 0x000fe4000780c0ff */
[----:B------:R-:W-:Y:S01]  /*1a00*/  LOP3.LUT R81, R80, 0xffffff80, RZ, 0xc0, !PT ;  /* 0xffffff8050517812 */ /* 0x000fe200078ec0ff */
[----:B------:R-:W-:Y:S01]  /*1a10*/  FMUL.FTZ R80, R88, R121 ;  /* 0x0000007958507220 */ /* 0x000fe20000410000 */
[----:B------:R-:W0:Y:S01]  /*1a20*/  MUFU.EX2 R114, R114 ;  /* 0x0000007200727308 */ /* 0x000e220000000800 */
[----:B------:R-:W-:-:S02]  /*1a30*/  ISETP.LT.OR P0, PT, R95, 0x2, P0 ;  /* 0x000000025f00780c */ /* 0x000fc40000701670 */
[----:B------:R-:W-:-:S05]  /*1a40*/  IADD3 R81, R81, R98, RZ ;  /* 0x0000006251517210 */ /* 0x000fca0007ffe0ff */
[----:B------:R-:W1:Y:S01]  /*1a50*/  MUFU.EX2 R116, R116 ;  /* 0x0000007400747308 */ /* 0x000e620000000800 */
[----:B---3--:R2:W-:Y:S04]  /*1a60*/  STS.128 [R81.X16], R64 ;  /* 0x0000004051007388 */ /* 0x0085e8000000cc00 */
[----:B----4-:R-:W-:Y:S01]  /*1a70*/  STS.128 [R81.X16+0x200], R68 ;  /* 0x0002004451007388 */ /* 0x010fe2000000cc00 */
[----:B------:R-:W-:Y:S02]  /*1a80*/  @!P0 IADD3 R159, R95, -0x2, RZ ;  /* 0xfffffffe5f9f8810 */ /* 0x000fe40007ffe0ff */
[----:B------:R1:W3:Y:S01]  /*1a90*/  MUFU.COS R119, R118 ;  /* 0x0000007600777308 */ /* 0x0002e20000000000 */
[----:B0-----:R-:W-:Y:S01]  /*1aa0*/  FMUL.FTZ R123, R114, R123 ;  /* 0x0000007b727b7220 */ /* 0x001fe20000410000 */
[----:B------:R-:W-:Y:S01]  /*1ab0*/  STS.128 [R81.X16+0x400], R72 ;  /* 0x0004004851007388 */ /* 0x000fe2000000cc00 */
[----:B------:R-:W-:-:S03]  /*1ac0*/  @!P0 IMAD R159, R159, c[0x0][0x16c], R0 ;  /* 0x00005b009f9f8a24 */ /* 0x000fc600078e0200 */
[----:B------:R-:W-:Y:S01]  /*1ad0*/  STS.128 [R81.X16+0x600], R76 ;  /* 0x0006004c51007388 */ /* 0x000fe2000000cc00 */
[----:B------:R-:W-:-:S06]  /*1ae0*/  NOP ;  /* 0x0000000000007918 */ /* 0x000fcc0000000000 */
[----:B------:R-:W0:Y:S01]  /*1af0*/  MUFU.EX2 R122, R122 ;  /* 0x0000007a007a7308 */ /* 0x000e220000000800 */
[C---:B-1----:R-:W-:Y:S01]  /*1b00*/  FMUL.FTZ R118, R116.reuse, R117 ;  /* 0x0000007574767220 */ /* 0x042fe20000410000 */
[----:B------:R-:W5:Y:S01]  /*1b10*/  LDG.E.64 R140, [R140.64] ;  /* 0x0000000e8c8c7981 */ /* 0x000f62000c1e1b00 */
[----:B---3--:R-:W-:Y:S01]  /*1b20*/  FMUL.FTZ R119, R116, R119 ;  /* 0x0000007774777220 */ /* 0x008fe20000410000 */
[----:B--2---:R-:W-:Y:S01]  /*1b30*/  MOV R65, RZ ;  /* 0x000000ff00417202 */ /* 0x004fe20000000f00 */
[----:B------:R-:W-:Y:S01]  /*1b40*/  CS2R R66, SRZ ;  /* 0x0000000000427805 */ /* 0x000fe2000001ff00 */
[----:B------:R-:W-:Y:S02]  /*1b50*/  MOV R64, 0x3f800000 ;  /* 0x3f80000000407802 */ /* 0x000fe40000000f00 */
[----:B------:R-:W1:Y:S01]  /*1b60*/  MUFU.EX2 R83, R83 ;  /* 0x0000005300537308 */ /* 0x000e620000000800 */
[----:B0-----:R-:W-:-:S07]  /*1b70*/  FMUL.FTZ R117, R122, R127 ;  /* 0x0000007f7a757220 */ /* 0x001fce0000410000 */
[----:B------:R-:W0:Y:S01]  /*1b80*/  MUFU.EX2 R129, R80 ;  /* 0x0000005000817308 */ /* 0x000e220000000800 */
[----:B------:R-:W-:Y:S02]  /*1b90*/  FMUL.FTZ R116, R122, R125 ;  /* 0x0000007d7a747220 */ /* 0x000fe40000410000 */
[----:B------:R-:W-:Y:S02]  /*1ba0*/  FMUL.FTZ R122, R114, R115 ;  /* 0x00000073727a7220 */ /* 0x000fe40000410000 */
[CC--:B------:R-:W-:Y:S02]  /*1bb0*/  FMUL.FTZ R114, R123.reuse, R118.reuse ;  /* 0x000000767b727220 */ /* 0x0c0fe40000410000 */
[C---:B------:R-:W-:Y:S01]  /*1bc0*/  FMUL.FTZ R130, R122.reuse, R118 ;  /* 0x000000767a827220 */ /* 0x040fe20000410000 */
[----:B------:R-:W-:Y:S01]  /*1bd0*/  MUFU.EX2 R158, R158 ;  /* 0x0000009e009e7308 */ /* 0x000fe20000000800 */
[-C--:B------:R-:W-:Y:S02]  /*1be0*/  FFMA.FTZ R125, R122, R119.reuse, -R114 ;  /* 0x000000777a7d7223 */ /* 0x080fe40000010872 */
[----:B------:R-:W-:-:S02]  /*1bf0*/  FFMA.FTZ R130, R123, R119, R130 ;  /* 0x000000777b827223 */ /* 0x000fc40000010082 */
[----:B------:R-:W-:Y:S02]  /*1c00*/  FMUL.FTZ R127, R116, R125 ;  /* 0x0000007d747f7220 */ /* 0x000fe40000410000 */
[C---:B-1----:R-:W-:Y:S01]  /*1c10*/  FMUL.FTZ R115, R83.reuse, R128 ;  /* 0x0000008053737220 */ /* 0x042fe20000410000 */
[----:B------:R-:W-:Y:S01]  /*1c20*/  MUFU.COS R133, R126 ;  /* 0x0000007e00857308 */ /* 0x000fe20000000000 */
[----:B------:R-:W-:Y:S02]  /*1c30*/  FMUL.FTZ R114, R83, R124 ;  /* 0x0000007c53727220 */ /* 0x000fe40000410000 */
[----:B------:R-:W-:Y:S02]  /*1c40*/  FMUL.FTZ R83, R89, R121 ;  /* 0x0000007959537220 */ /* 0x000fe40000410000 */
[-C--:B------:R-:W-:Y:S02]  /*1c50*/  FFMA.FTZ R161, R117, R130.reuse, R127 ;  /* 0x0000008275a17223 */ /* 0x080fe4000001007f */
[----:B------:R-:W-:Y:S01]  /*1c60*/  IMAD R127, R98, 0x3, R81 ;  /* 0x00000003627f7824 */ /* 0x000fe200078e0251 */
[----:B------:R1:W2:Y:S01]  /*1c70*/  MUFU.EX2 R128, R83 ;  /* 0x0000005300807308 */ /* 0x0002a20000000800 */
[----:B------:R-:W-:-:S02]  /*1c80*/  FMUL.FTZ R132, R116, R130 ;  /* 0x0000008274847220 */ /* 0x000fc40000410000 */
[----:B------:R-:W-:Y:S01]  /*1c90*/  FMUL.FTZ R124, R86, R121 ;  /* 0x00000079567c7220 */ /* 0x000fe20000410000 */
[----:B------:R-:W3:Y:S01]  /*1ca0*/  LDS.128 R68, [R127.X16] ;  /* 0x000000007f447984 */ /* 0x000ee2000000cc00 */
[----:B------:R-:W-:Y:S02]  /*1cb0*/  FFMA.FTZ R160, R117, R125, -R132 ;  /* 0x0000007d75a07223 */ /* 0x000fe40000010884 */
[----:B------:R-:W-:Y:S01]  /*1cc0*/  FMUL.FTZ R125, R87, R121 ;  /* 0x00000079577d7220 */ /* 0x000fe20000410000 */
[----:B------:R-:W4:Y:S01]  /*1cd0*/  LDS.128 R72, [R127.X16+0x10] ;  /* 0x000010007f487984 */ /* 0x000f22000000cc00 */
[----:B------:R-:W3:Y:S01]  /*1ce0*/  MUFU.EX2 R130, R124 ;  /* 0x0000007c00827308 */ /* 0x000ee20000000800 */
[C---:B0-----:R-:W-:Y:S02]  /*1cf0*/  FMUL.FTZ R156, R129.reuse, R156 ;  /* 0x0000009c819c7220 */ /* 0x041fe40000410000 */
[----:B------:R-:W0:Y:S01]  /*1d00*/  LDS.128 R76, [R127.X16+0x20] ;  /* 0x000020007f4c7984 */ /* 0x000e22000000cc00 */
[----:B------:R-:W-:-:S02]  /*1d10*/  FMUL.FTZ R157, R129, R157 ;  /* 0x0000009d819d7220 */ /* 0x000fc40000410000 */
[----:B------:R-:W-:Y:S01]  /*1d20*/  FMUL.FTZ R132, R84, R121 ;  /* 0x0000007954847220 */ /* 0x000fe20000410000 */
[----:B-1----:R-:W1:Y:S01]  /*1d30*/  LDS.128 R80, [R127.X16+0x30] ;  /* 0x000030007f507984 */ /* 0x002e62000000cc00 */
[----:B------:R2:W0:Y:S03]  /*1d40*/  MUFU.EX2 R131, R125 ;  /* 0x0000007d00837308 */ /* 0x0004260000000800 */
[----:B------:R2:W-:Y:S02]  /*1d50*/  STS.64 [R162+0x39e0], R122 ;  /* 0x0039e07aa2007388 */ /* 0x0005e40000000a00 */
[C---:B--2---:R-:W-:Y:S02]  /*1d60*/  FMUL.FTZ R154, R128.reuse, R154 ;  /* 0x0000009a809a7220 */ /* 0x044fe40000410000 */
[----:B------:R-:W-:Y:S01]  /*1d70*/  FMUL.FTZ R155, R128, R155 ;  /* 0x0000009b809b7220 */ /* 0x000fe20000410000 */
[----:B------:R-:W2:Y:S01]  /*1d80*/  MUFU.EX2 R132, R132 ;  /* 0x0000008400847308 */ /* 0x000ea20000000800 */
[----:B------:R-:W-:Y:S01]  /*1d90*/  @!P0 IMAD.WIDE R124, R159, 0x10, R104 ;  /* 0x000000109f7c8825 */ /* 0x000fe200078e0268 */
[----:B------:R-:W-:Y:S03]  /*1da0*/  BAR.SYNC.DEFER_BLOCKING 0x0 ;  /* 0x0000000000007b1d */ /* 0x000fe60000010000 */
[----:B------:R-:W-:-:S02]  /*1db0*/  FMUL.FTZ R159, R114, R161 ;  /* 0x000000a1729f7220 */ /* 0x000fc40000410000 */
[-C--:B------:R-:W-:Y:S01]  /*1dc0*/  FMUL.FTZ R162, R114, R160.reuse ;  /* 0x000000a072a27220 */ /* 0x080fe20000410000 */
[----:B------:R-:W-:Y:S01]  /*1dd0*/  MUFU.SIN R134, R135 ;  /* 0x0000008700867308 */ /* 0x000fe20000000400 */
[C---:B------:R-:W-:Y:S02]  /*1de0*/  FFMA.FTZ R159, R115.reuse, R160, -R159 ;  /* 0x000000a0739f7223 */ /* 0x040fe4000001089f */
[----:B------:R-:W-:-:S04]  /*1df0*/  FFMA.FTZ R162, R115, R161, R162 ;  /* 0x000000a173a27223 */ /* 0x000fc800000100a2 */
[----:B------:R-:W-:Y:S01]  /*1e00*/  FMUL.FTZ R160, R156, R162 ;  /* 0x000000a29ca07220 */ /* 0x000fe20000410000 */
[----:B------:R-:W-:Y:S03]  /*1e10*/  MUFU.COS R135, R135 ;  /* 0x0000008700877308 */ /* 0x000fe60000000000 */
[-C--:B------:R-:W-:Y:S01]  /*1e20*/  FFMA.FTZ R160, R157, R159.reuse, -R160 ;  /* 0x0000009f9da07223 */ /* 0x080fe200000108a0 */
[----:B------:R0:W5:Y:S03]  /*1e30*/  @!P0 LDG.E.128 R64, [R124.64] ;  /* 0x0000000e7c408981 */ /* 0x000166000c1e1d00 */
[----:B------:R-:W-:Y:S02]  /*1e40*/  FMUL.FTZ R128, R154, R160 ;  /* 0x000000a09a807220 */ /* 0x000fe40000410000 */
[----:B0-----:R-:W-:-:S04]  /*1e50*/  FMUL.FTZ R124, R156, R159 ;  /* 0x0000009f9c7c7220 */ /* 0x001fc80000410000 */
[----:B------:R-:W-:-:S04]  /*1e60*/  FFMA.FTZ R162, R157, R162, R124 ;  /* 0x000000a29da27223 */ /* 0x000fc8000001007c */
[----:B------:R-:W-:Y:S02]  /*1e70*/  FMUL.FTZ R125, R154, R162 ;  /* 0x000000a29a7d7220 */ /* 0x000fe40000410000 */
[C---:B---3--:R-:W-:Y:S02]  /*1e80*/  FMUL.FTZ R152, R130.reuse, R152 ;  /* 0x0000009882987220 */ /* 0x048fe40000410000 */
[C---:B------:R-:W-:Y:S02]  /*1e90*/  FFMA.FTZ R128, R155.reuse, R162, R128 ;  /* 0x000000a29b807223 */ /* 0x040fe40000010080 */
[----:B------:R-:W-:Y:S02]  /*1ea0*/  FFMA.FTZ R160, R155, R160, -R125 ;  /* 0x000000a09ba07223 */ /* 0x000fe4000001087d */
[----:B------:R-:W-:Y:S02]  /*1eb0*/  FMUL.FTZ R153, R130, R153 ;  /* 0x0000009982997220 */ /* 0x000fe40000410000 */
[----:B------:R-:W-:-:S02]  /*1ec0*/  FMUL.FTZ R130, R152, R128 ;  /* 0x0000008098827220 */ /* 0x000fc40000410000 */
[----:B------:R-:W-:Y:S02]  /*1ed0*/  FMUL.FTZ R159, R152, R160 ;  /* 0x000000a0989f7220 */ /* 0x000fe40000410000 */
[----:B------:R-:W-:Y:S02]  /*1ee0*/  FMUL.FTZ R150, R131, R150 ;  /* 0x0000009683967220 */ /* 0x000fe40000410000 */
[C---:B------:R-:W-:Y:S02]  /*1ef0*/  FFMA.FTZ R130, R153.reuse, R160, -R130 ;  /* 0x000000a099827223 */ /* 0x040fe40000010882 */
[----:B------:R-:W-:Y:S02]  /*1f00*/  FFMA.FTZ R159, R153, R128, R159 ;  /* 0x00000080999f7223 */ /* 0x000fe4000001009f */
[----:B------:R-:W-:Y:S02]  /*1f10*/  FMUL.FTZ R127, R54, R121 ;  /* 0x00000079367f7220 */ /* 0x000fe40000410000 */
[----:B------:R-:W-:-:S02]  /*1f20*/  FMUL.FTZ R151, R131, R151 ;  /* 0x0000009783977220 */ /* 0x000fc40000410000 */
[----:B------:R-:W-:Y:S02]  /*1f30*/  FMUL.FTZ R160, R150, R130 ;  /* 0x0000008296a07220 */ /* 0x000fe40000410000 */
[----:B------:R-:W-:Y:S02]  /*1f40*/  FMUL.FTZ R124, R52, R121 ;  /* 0x00000079347c7220 */ /* 0x000fe40000410000 */
[-C--:B------:R-:W-:Y:S01]  /*1f50*/  FMUL.FTZ R131, R150, R159.reuse ;  /* 0x0000009f96837220 */ /* 0x080fe20000410000 */
[----:B------:R-:W0:Y:S01]  /*1f60*/  MUFU.EX2 R127, R127 ;  /* 0x0000007f007f7308 */ /* 0x000e220000000800 */
[----:B--2---:R-:W-:Y:S02]  /*1f70*/  FMUL.FTZ R148, R132, R148 ;  /* 0x0000009484947220 */ /* 0x004fe40000410000 */
[C---:B------:R-:W-:Y:S02]  /*1f80*/  FFMA.FTZ R160, R151.reuse, R159, R160 ;  /* 0x0000009f97a07223 */ /* 0x040fe400000100a0 */
[----:B------:R-:W-:-:S02]  /*1f90*/  FFMA.FTZ R131, R151, R130, -R131 ;  /* 0x0000008297837223 */ /* 0x000fc40000010883 */
[----:B------:R-:W-:Y:S01]  /*1fa0*/  FMUL.FTZ R129, R55, R121 ;  /* 0x0000007937817220 */ /* 0x000fe20000410000 */
[----:B------:R-:W2:Y:S01]  /*1fb0*/  MUFU.EX2 R124, R124 ;  /* 0x0000007c007c7308 */ /* 0x000ea20000000800 */
[----:B------:R-:W-:Y:S02]  /*1fc0*/  FMUL.FTZ R149, R132, R149 ;  /* 0x0000009584957220 */ /* 0x000fe40000410000 */
[C---:B------:R-:W-:Y:S02]  /*1fd0*/  FMUL.FTZ R130, R148.reuse, R160 ;  /* 0x000000a094827220 */ /* 0x040fe40000410000 */
[----:B------:R-:W-:Y:S02]  /*1fe0*/  FMUL.FTZ R159, R148, R131 ;  /* 0x00000083949f7220 */ /* 0x000fe40000410000 */
[----:B------:R-:W-:Y:S01]  /*1ff0*/  FMUL.FTZ R125, R53, R121 ;  /* 0x00000079357d7220 */ /* 0x000fe20000410000 */
[----:B------:R-:W3:Y:S01]  /*2000*/  MUFU.EX2 R129, R129 ;  /* 0x0000008100817308 */ /* 0x000ee20000000800 */
[----:B------:R-:W-:-:S02]  /*2010*/  FMUL.FTZ R146, R158, R146 ;  /* 0x000000929e927220 */ /* 0x000fc40000410000 */
[C---:B------:R-:W-:Y:S02]  /*2020*/  FFMA.FTZ R130, R149.reuse, R131, -R130 ;  /* 0x0000008395827223 */ /* 0x040fe40000010882 */
[----:B------:R-:W-:Y:S02]  /*2030*/  FFMA.FTZ R159, R149, R160, R159 ;  /* 0x000000a0959f7223 */ /* 0x000fe4000001009f */
[----:B------:R-:W-:Y:S01]  /*2040*/  FMUL.FTZ R147, R158, R147 ;  /* 0x000000939e937220 */ /* 0x000fe20000410000 */
[----:B------:R-:W1:Y:S01]  /*2050*/  MUFU.EX2 R125, R125 ;  /* 0x0000007d007d7308 */ /* 0x000e620000000800 */
[C---:B------:R-:W-:Y:S02]  /*2060*/  FMUL.FTZ R158, R146.reuse, R130 ;  /* 0x00000082929e7220 */ /* 0x040fe40000410000 */
[----:B------:R-:W-:Y:S02]  /*2070*/  FMUL.FTZ R131, R146, R159 ;  /* 0x0000009f92837220 */ /* 0x000fe40000410000 */
[----:B------:R-:W-:-:S02]  /*2080*/  FMUL.FTZ R128, R50, R121 ;  /* 0x0000007932807220 */ /* 0x000fc40000410000 */
[----:B------:R-:W-:Y:S02]  /*2090*/  FMUL.FTZ R121, R51, R121 ;  /* 0x0000007933797220 */ /* 0x000fe40000410000 */
[----:B0-----:R-:W-:Y:S02]  /*20a0*/  FMUL.FTZ R144, R127, R144 ;  /* 0x000000907f907220 */ /* 0x001fe40000410000 */
[C---:B------:R-:W-:Y:S02]  /*20b0*/  FFMA.FTZ R158, R147.reuse, R159, R158 ;  /* 0x0000009f939e7223 */ /* 0x040fe4000001009e */
[----:B------:R-:W-:Y:S01]  /*20c0*/  FFMA.FTZ R131, R147, R130, -R131 ;  /* 0x0000008293837223 */ /* 0x000fe20000010883 */
[----:B------:R0:W1:Y:S01]  /*20d0*/  MUFU.EX2 R132, R121 ;  /* 0x0000007900847308 */ /* 0x0000620000000800 */
[----:B------:R-:W-:Y:S02]  /*20e0*/  FMUL.FTZ R145, R127, R145 ;  /* 0x000000917f917220 */ /* 0x000fe40000410000 */
[----:B--2---:R-:W-:-:S02]  /*20f0*/  FMUL.FTZ R139, R124, R139 ;  /* 0x0000008b7c8b7220 */ /* 0x004fc40000410000 */
[----:B------:R-:W-:Y:S02]  /*2100*/  FMUL.FTZ R138, R124, R138 ;  /* 0x0000008a7c8a7220 */ /* 0x000fe40000410000 */
[C---:B------:R-:W-:Y:S01]  /*2110*/  FMUL.FTZ R124, R144.reuse, R158 ;  /* 0x0000009e907c7220 */ /* 0x040fe20000410000 */
[----:B------:R2:W4:Y:S01]  /*2120*/  MUFU.SIN R127, R126 ;  /* 0x0000007e007f7308 */ /* 0x0005220000000400 */
[-C--:B0-----:R-:W-:Y:S02]  /*2130*/  FMUL.FTZ R121, R144, R131.reuse ;  /* 0x0000008390797220 */ /* 0x081fe40000410000 */
[----:B---3--:R-:W-:Y:S02]  /*2140*/  FMUL.FTZ R142, R129, R142 ;  /* 0x0000008e818e7220 */ /* 0x008fe40000410000 */
[C---:B------:R-:W-:Y:S02]  /*2150*/  FFMA.FTZ R124, R145.reuse, R131, -R124 ;  /* 0x00000083917c7223 */ /* 0x040fe4000001087c */
[----:B------:R-:W-:-:S02]  /*2160*/  FFMA.FTZ R121, R145, R158, R121 ;  /* 0x0000009e91797223 */ /* 0x000fc40000010079 */
[----:B------:R-:W-:Y:S02]  /*2170*/  FMUL.FTZ R143, R129, R143 ;  /* 0x0000008f818f7220 */ /* 0x000fe40000410000 */
[C---:B-1----:R-:W-:Y:S02]  /*2180*/  FMUL.FTZ R137, R125.reuse, R137 ;  /* 0x000000897d897220 */ /* 0x042fe40000410000 */
[----:B------:R-:W-:Y:S02]  /*2190*/  FMUL.FTZ R136, R125, R136 ;  /* 0x000000887d887220 */ /* 0x000fe40000410000 */
[CC--:B--2---:R-:W-:Y:S02]  /*21a0*/  FMUL.FTZ R126, R142.reuse, R124.reuse ;  /* 0x0000007c8e7e7220 */ /* 0x0c4fe40000410000 */
[-C--:B------:R-:W-:Y:S02]  /*21b0*/  FMUL.FTZ R125, R142, R121.reuse ;  /* 0x000000798e7d7220 */ /* 0x080fe40000410000 */
[C---:B------:R-:W-:Y:S01]  /*21c0*/  FFMA.FTZ R158, R143.reuse, R121, R126 ;  /* 0x000000798f9e7223 */ /* 0x040fe2000001007e */
[--C-:B------:R-:W-:Y:S01]  /*21d0*/  HADD2.F32 R121, -RZ, R68.reuse.H0_H0 ;  /* 0x20000044ff797230 */ /* 0x100fe20000004100 */
[----:B------:R-:W-:Y:S01]  /*21e0*/  FFMA.FTZ R131, R143, R124, -R125 ;  /* 0x0000007c8f837223 */ /* 0x000fe2000001087d */
[----:B------:R-:W-:Y:S01]  /*21f0*/  HADD2.F32 R125, -RZ, R68.H1_H1 ;  /* 0x30000044ff7d7230 */ /* 0x000fe20000004100 */
[C---:B------:R-:W-:Y:S01]  /*2200*/  FMUL.FTZ R133, R132.reuse, R133 ;  /* 0x0000008584857220 */ /* 0x040fe20000410000 */
[--C-:B------:R-:W-:Y:S01]  /*2210*/  HADD2.F32 R124, -RZ, R69.reuse.H0_H0 ;  /* 0x20000045ff7c7230 */ /* 0x100fe20000004100 */
[----:B----4-:R-:W-:Y:S01]  /*2220*/  FMUL.FTZ R132, R132, R127 ;  /* 0x0000007f84847220 */ /* 0x010fe20000410000 */
[--C-:B------:R-:W-:Y:S01]  /*2230*/  HADD2.F32 R127, -RZ, R60.reuse.H0_H0 ;  /* 0x2000003cff7f7230 */ /* 0x100fe20000004100 */
[C---:B------:R-:W-:Y:S01]  /*2240*/  FMUL.FTZ R208, R92.reuse, R121 ;  /* 0x000000795cd07220 */ /* 0x040fe20000410000 */
[----:B------:R-:W-:Y:S01]  /*2250*/  HADD2.F32 R126, -RZ, R69.H1_H1 ;  /* 0x30000045ff7e7230 */ /* 0x000fe20000004100 */
[----:B------:R-:W-:Y:S01]  /*2260*/  FMUL.FTZ R207, R92, R125 ;  /* 0x0000007d5ccf7220 */ /* 0x000fe20000410000 */
[----:B------:R-:W0:Y:S01]  /*2270*/  MUFU.EX2 R128, R128 ;  /* 0x0000008000807308 */ /* 0x000e220000000800 */
        /* <DEDUP_REMOVED lines=9> */
[--C-:B------:R-:W-:Y:S02]  /*2310*/  HADD2.F32 R127, -RZ, R70.reuse.H0_H0 ;  /* 0x20000046ff7f7230 */ /* 0x100fe40000004100 */
[----:B------:R-:W-:Y:S01]  /*2320*/  HADD2.F32 R129, -RZ, R70.H1_H1 ;  /* 0x30000046ff817230 */ /* 0x000fe20000004100 */
[-C--:B------:R-:W-:Y:S02]  /*2330*/  FFMA.FTZ R70, R207, R119.reuse, R130 ;  /* 0x00000077cf467223 */ /* 0x080fe40000010082 */
[----:B------:R-:W-:Y:S02]  /*2340*/  FFMA.FTZ R69, R208, R119, -R68 ;  /* 0x00000077d0457223 */ /* 0x000fe40000010844 */
[----:B------:R-:W-:Y:S02]  /*2350*/  FADD.FTZ R70, R205, R70 ;  /* 0x00000046cd467221 */ /* 0x000fe40000010000 */
[----:B------:R-:W-:Y:S01]  /*2360*/  FADD.FTZ R69, R206, R69 ;  /* 0x00000045ce457221 */ /* 0x000fe20000010000 */
[----:B------:R-:W-:Y:S01]  /*2370*/  HADD2.F32 R159, -RZ, R61.H0_H0 ;  /* 0x2000003dff9f7230 */ /* 0x000fe20000004100 */
[C---:B0-----:R-:W-:Y:S01]  /*2380*/  FMUL.FTZ R135, R128.reuse, R135 ;  /* 0x0000008780877220 */ /* 0x041fe20000410000 */
[--C-:B------:R-:W-:Y:S01]  /*2390*/  HADD2.F32 R130, -RZ, R71.reuse.H1_H1 ;  /* 0x30000047ff827230 */ /* 0x100fe20000004100 */
[----:B------:R-:W-:Y:S01]  /*23a0*/  FMUL.FTZ R134, R128, R134 ;  /* 0x0000008680867220 */ /* 0x000fe20000410000 */
[----:B------:R-:W-:Y:S01]  /*23b0*/  HADD2.F32 R128, -RZ, R71.H0_H0 ;  /* 0x20000047ff807230 */ /* 0x000fe20000004100 */
        /* <DEDUP_REMOVED lines=10> */
[----:B------:R-:W-:Y:S01]  /*2460*/  FMUL.FTZ R160, R138, R158 ;  /* 0x0000009e8aa07220 */ /* 0x000fe20000410000 */
[----:B------:R-:W-:Y:S01]  /*2470*/  HADD2.F32 R159, -RZ, R61.H1_H1 ;  /* 0x3000003dff9f7230 */ /* 0x000fe20000004100 */
        /* <DEDUP_REMOVED lines=9> */
[----:B------:R-:W-:Y:S02]  /*2510*/  FFMA.FTZ R69, R115, R69, -R68 ;  /* 0x0000004573457223 */ /* 0x000fe40000010844 */
[----:B------:R-:W-:Y:S01]  /*2520*/  FFMA.FTZ R166, R139, R158, R131 ;  /* 0x0000009e8ba67223 */ /* 0x000fe20000010083 */
[--C-:B------:R-:W-:Y:S01]  /*2530*/  HADD2.F32 R131, -RZ, R72.reuse.H0_H0 ;  /* 0x20000048ff837230 */ /* 0x100fe20000004100 */
[----:B------:R-:W-:Y:S01]  /*2540*/  FADD.FTZ R70, R209, R70 ;  /* 0x00000046d1467221 */ /* 0x000fe20000010000 */
[----:B------:R-:W-:Y:S01]  /*2550*/  HADD2.F32 R159, -RZ, R72.H1_H1 ;  /* 0x30000048ff9f7230 */ /* 0x000fe20000004100 */
[----:B------:R-:W-:Y:S01]  /*2560*/  FADD.FTZ R69, R210, R69 ;  /* 0x00000045d2457221 */ /* 0x000fe20000010000 */
[----:B------:R-:W-:Y:S01]  /*2570*/  HADD2.F32 R72, -RZ, R62.H0_H0 ;  /* 0x2000003eff487230 */ /* 0x000fe20000004100 */
[----:B------:R-:W-:-:S02]  /*2580*/  FMUL.FTZ R68, R156, R70 ;  /* 0x000000469c447220 */ /* 0x000fc40000410000 */
[----:B------:R-:W-:Y:S02]  /*2590*/  FMUL.FTZ R214, R88, R131 ;  /* 0x0000008358d67220 */ /* 0x000fe40000410000 */
[----:B------:R-:W-:Y:S02]  /*25a0*/  FMUL.FTZ R71, R156, R69 ;  /* 0x000000459c477220 */ /* 0x000fe40000410000 */
[----:B------:R-:W-:Y:S02]  /*25b0*/  FMUL.FTZ R213, R88, R159 ;  /* 0x0000009f58d57220 */ /* 0x000fe40000410000 */
[C---:B------:R-:W-:Y:S02]  /*25c0*/  FFMA.FTZ R69, R157.reuse, R69, -R68 ;  /* 0x000000459d457223 */ /* 0x040fe40000010844 */
[----:B------:R-:W-:Y:S02]  /*25d0*/  FMUL.FTZ R214, R72, R214 ;  /* 0x000000d648d67220 */ /* 0x000fe40000410000 */
[----:B------:R-:W-:-:S02]  /*25e0*/  FFMA.FTZ R70, R157, R70, R71 ;  /* 0x000000469d467223 */ /* 0x000fc40000010047 */
[----:B------:R-:W-:Y:S01]  /*25f0*/  FMUL.FTZ R213, R72, R213 ;  /* 0x000000d548d57220 */ /* 0x000fe20000410000 */
[--C-:B------:R-:W-:Y:S01]  /*2600*/  HADD2.F32 R160, -RZ, R73.reuse.H1_H1 ;  /* 0x30000049ffa07230 */ /* 0x100fe20000004100 */
[----:B------:R-:W-:Y:S01]  /*2610*/  FADD.FTZ R69, R214, R69 ;  /* 0x00000045d6457221 */ /* 0x000fe20000010000 */
[----:B------:R-:W-:Y:S01]  /*2620*/  HADD2.F32 R158, -RZ, R73.H0_H0 ;  /* 0x20000049ff9e7230 */ /* 0x000fe20000004100 */
[----:B------:R-:W-:Y:S01]  /*2630*/  FADD.FTZ R70, R213, R70 ;  /* 0x00000046d5467221 */ /* 0x000fe20000010000 */
[----:B------:R-:W-:Y:S01]  /*2640*/  HADD2.F32 R72, -RZ, R62.H1_H1 ;  /* 0x3000003eff487230 */ /* 0x000fe20000004100 */
[C---:B------:R-:W-:Y:S02]  /*2650*/  FMUL.FTZ R215, R89.reuse, R160 ;  /* 0x000000a059d77220 */ /* 0x040fe40000410000 */
        /* <DEDUP_REMOVED lines=77> */
[----:B------:R-:W-:Y:S01]  /*2b30*/  FMUL.FTZ R68, R134, R73 ;  /* 0x0000004986447220 */ /* 0x000fe20000410000 */
[----:B------:R-:W-:Y:S01]  /*2b40*/  HADD2.F32 R78, -RZ, R79.H0_H0 ;  /* 0x2000004fff4e7230 */ /* 0x000fe20000004100 */
[----:B------:R-:W-:Y:S02]  /*2b50*/  FADD.FTZ R69, R234, R69 ;  /* 0x00000045ea457221 */ /* 0x000fe40000010000 */
[----:B------:R-:W-:Y:S01]  /*2b60*/  FADD.FTZ R70, R233, R70 ;  /* 0x00000046e9467221 */ /* 0x000fe20000010000 */
[----:B------:R-:W-:Y:S01]  /*2b70*/  HADD2.F32 R75, -RZ, R57.H1_H1 ;  /* 0x30000039ff4b7230 */ /* 0x000fe20000004100 */
[----:B------:R-:W-:Y:S02]  /*2b80*/  FMUL.FTZ R231, R55, R170 ;  /* 0x000000aa37e77220 */ /* 0x000fe40000410000 */
[----:B------:R-:W-:-:S02]  /*2b90*/  FFMA.FTZ R74, R135, R72, -R68 ;  /* 0x00000048874a7223 */ /* 0x000fc40000010844 */
[C---:B------:R-:W-:Y:S02]  /*2ba0*/  FMUL.FTZ R71, R142.reuse, R69 ;  /* 0x000000458e477220 */ /* 0x040fe40000410000 */
[----:B------:R-:W-:Y:S02]  /*2bb0*/  FMUL.FTZ R232, R55, R78 ;  /* 0x0000004e37e87220 */ /* 0x000fe40000410000 */
[-C--:B------:R-:W-:Y:S02]  /*2bc0*/  FMUL.FTZ R68, R142, R70.reuse ;  /* 0x000000468e447220 */ /* 0x080fe40000410000 */
[----:B------:R-:W-:Y:S02]  /*2bd0*/  FMUL.FTZ R231, R75, R231 ;  /* 0x000000e74be77220 */ /* 0x000fe40000410000 */
[----:B------:R-:W-:Y:S02]  /*2be0*/  FFMA.FTZ R70, R143, R70, R71 ;  /* 0x000000468f467223 */ /* 0x000fe40000010047 */
[----:B------:R-:W-:-:S02]  /*2bf0*/  FMUL.FTZ R232, R75, R232 ;  /* 0x000000e84be87220 */ /* 0x000fc40000410000 */
[----:B------:R-:W-:Y:S01]  /*2c00*/  FFMA.FTZ R69, R143, R69, -R68 ;  /* 0x000000458f457223 */ /* 0x000fe20000010844 */
[--C-:B------:R-:W-:Y:S01]  /*2c10*/  HADD2.F32 R79, -RZ, R80.reuse.H0_H0 ;  /* 0x20000050ff4f7230 */ /* 0x100fe20000004100 */
[----:B------:R-:W-:Y:S01]  /*2c20*/  FMUL.FTZ R72, R134, R72 ;  /* 0x0000004886487220 */ /* 0x000fe20000410000 */
[----:B------:R-:W-:Y:S01]  /*2c30*/  HADD2.F32 R173, -RZ, R80.H1_H1 ;  /* 0x30000050ffad7230 */ /* 0x000fe20000004100 */
[----:B------:R-:W-:Y:S02]  /*2c40*/  FADD.FTZ R70, R231, R70 ;  /* 0x00000046e7467221 */ /* 0x000fe40000010000 */
[----:B------:R-:W-:Y:S02]  /*2c50*/  FADD.FTZ R69, R232, R69 ;  /* 0x00000045e8457221 */ /* 0x000fe40000010000 */
[----:B------:R-:W-:Y:S01]  /*2c60*/  FFMA.FTZ R72, R135, R73, R72 ;  /* 0x0000004987487223 */ /* 0x000fe20000010048 */
[----:B------:R-:W-:Y:S01]  /*2c70*/  HADD2.F32 R73, -RZ, R58.H0_H0 ;  /* 0x2000003aff497230 */ /* 0x000fe20000004100 */
[----:B------:R-:W-:-:S02]  /*2c80*/  FMUL.FTZ R68, R138, R70 ;  /* 0x000000468a447220 */ /* 0x000fc40000410000 */
[----:B------:R-:W-:Y:S02]  /*2c90*/  FMUL.FTZ R236, R52, R79 ;  /* 0x0000004f34ec7220 */ /* 0x000fe40000410000 */
[----:B------:R-:W-:Y:S02]  /*2ca0*/  FMUL.FTZ R71, R138, R69 ;  /* 0x000000458a477220 */ /* 0x000fe40000410000 */
[----:B------:R-:W-:Y:S02]  /*2cb0*/  FMUL.FTZ R235, R52, R173 ;  /* 0x000000ad34eb7220 */ /* 0x000fe40000410000 */
[----:B------:R-:W-:Y:S02]  /*2cc0*/  FFMA.FTZ R69, R139, R69, -R68 ;  /* 0x000000458b457223 */ /* 0x000fe40000010844 */
        /* <DEDUP_REMOVED lines=8> */
[----:B------:R-:W-:Y:S02]  /*2d50*/  FMUL.FTZ R71, R136, R69 ;  /* 0x0000004588477220 */ /* 0x000fe40000410000 */
[C---:B------:R-:W-:Y:S02]  /*2d60*/  FMUL.FTZ R229, R53.reuse, R172 ;  /* 0x000000ac35e57220 */ /* 0x040fe40000410000 */
[----:B------:R-:W-:-:S02]  /*2d70*/  FMUL.FTZ R230, R53, R80 ;  /* 0x0000005035e67220 */ /* 0x000fc40000410000 */
[-C--:B------:R-:W-:Y:S01]  /*2d80*/  FMUL.FTZ R68, R136, R70.reuse ;  /* 0x0000004688447220 */ /* 0x080fe20000410000 */
[--C-:B------:R-:W-:Y:S01]  /*2d90*/  HADD2.F32 R81, -RZ, R82.reuse.H0_H0 ;  /* 0x20000052ff517230 */ /* 0x100fe20000004100 */
[----:B------:R-:W-:Y:S01]  /*2da0*/  FFMA.FTZ R70, R137, R70, R71 ;  /* 0x0000004689467223 */ /* 0x000fe20000010047 */
[----:B------:R-:W-:Y:S01]  /*2db0*/  HADD2.F32 R175, -RZ, R82.H1_H1 ;  /* 0x30000052ffaf7230 */ /* 0x000fe20000004100 */
[C---:B------:R-:W-:Y:S02]  /*2dc0*/  FMUL.FTZ R229, R73.reuse, R229 ;  /* 0x000000e549e57220 */ /* 0x040fe40000410000 */
[----:B------:R-:W-:Y:S02]  /*2dd0*/  FMUL.FTZ R230, R73, R230 ;  /* 0x000000e649e67220 */ /* 0x000fe40000410000 */
[----:B------:R-:W-:Y:S01]  /*2de0*/  FFMA.FTZ R69, R137, R69, -R68 ;  /* 0x0000004589457223 */ /* 0x000fe20000010844 */
[----:B------:R-:W-:Y:S01]  /*2df0*/  HADD2.F32 R71, -RZ, R59.H0_H0 ;  /* 0x2000003bff477230 */ /* 0x000fe20000004100 */
[----:B------:R-:W-:-:S02]  /*2e00*/  FADD.FTZ R70, R229, R70 ;  /* 0x00000046e5467221 */ /* 0x000fc40000010000 */
[C---:B------:R-:W-:Y:S02]  /*2e10*/  FMUL.FTZ R221, R50.reuse, R81 ;  /* 0x0000005132dd7220 */ /* 0x040fe40000410000 */
[----:B------:R-:W-:Y:S02]  /*2e20*/  FMUL.FTZ R222, R50, R175 ;  /* 0x000000af32de7220 */ /* 0x000fe40000410000 */
[----:B------:R-:W-:Y:S02]  /*2e30*/  FADD.FTZ R69, R230, R69 ;  /* 0x00000045e6457221 */ /* 0x000fe40000010000 */
[----:B------:R-:W-:Y:S02]  /*2e40*/  FMUL.FTZ R68, R134, R70 ;  /* 0x0000004686447220 */ /* 0x000fe40000410000 */
[C---:B------:R-:W-:Y:S02]  /*2e50*/  FMUL.FTZ R221, R71.reuse, R221 ;  /* 0x000000dd47dd7220 */ /* 0x040fe40000410000 */
[----:B------:R-:W-:-:S02]  /*2e60*/  FMUL.FTZ R222, R71, R222 ;  /* 0x000000de47de7220 */ /* 0x000fc40000410000 */
[-C--:B------:R-:W-:Y:S02]  /*2e70*/  FMUL.FTZ R71, R134, R69.reuse ;  /* 0x0000004586477220 */ /* 0x080fe40000410000 */
[C---:B------:R-:W-:Y:S02]  /*2e80*/  FFMA.FTZ R68, R135.reuse, R69, -R68 ;  /* 0x0000004587447223 */ /* 0x040fe40000010844 */
[----:B------:R-:W-:Y:S01]  /*2e90*/  FFMA.FTZ R71, R135, R70, R71 ;  /* 0x0000004687477223 */ /* 0x000fe20000010047 */
[----:B------:R-:W-:Y:S01]  /*2ea0*/  HADD2.F32 R82, -RZ, R83.H0_H0 ;  /* 0x20000053ff527230 */ /* 0x000fe20000004100 */
[----:B------:R-:W-:Y:S01]  /*2eb0*/  FADD.FTZ R68, R221, R68 ;  /* 0x00000044dd447221 */ /* 0x000fe20000010000 */
[----:B------:R-:W-:Y:S01]  /*2ec0*/  ISETP.NE.AND P0, PT, R99, 0x3f, PT ;  /* 0x0000003f6300780c */ /* 0x000fe20003f05270 */
[----:B------:R-:W-:Y:S01]  /*2ed0*/  FADD.FTZ R71, R222, R71 ;  /* 0x00000047de477221 */ /* 0x000fe20000010000 */
[----:B------:R-:W-:Y:S01]  /*2ee0*/  HADD2.F32 R69, -RZ, R59.H1_H1 ;  /* 0x3000003bff457230 */ /* 0x000fe20000004100 */
[----:B------:R-:W-:-:S02]  /*2ef0*/  FMUL.FTZ R76, R132, R68 ;  /* 0x00000044844c7220 */ /* 0x000fc40000410000 */
[CC--:B------:R-:W-:Y:S02]  /*2f00*/  FMUL.FTZ R73, R132.reuse, R71.reuse ;  /* 0x0000004784497220 */ /* 0x0c0fe40000410000 */
[----:B------:R-:W-:Y:S02]  /*2f10*/  FMUL.FTZ R223, R51, R82 ;  /* 0x0000005233df7220 */ /* 0x000fe40000410000 */
[C---:B------:R-:W-:Y:S02]  /*2f20*/  FFMA.FTZ R71, R133.reuse, R71, R76 ;  /* 0x0000004785477223 */ /* 0x040fe4000001004c */
[----:B------:R-:W-:Y:S02]  /*2f30*/  FMUL.FTZ R70, R132, R72 ;  /* 0x0000004884467220 */ /* 0x000fe40000410000 */
[----:B------:R-:W-:Y:S02]  /*2f40*/  FFMA.FTZ R76, R133, R68, -R73 ;  /* 0x00000044854c7223 */ /* 0x000fe40000010849 */
[----:B------:R-:W-:-:S02]  /*2f50*/  FMUL.FTZ R223, R69, R223 ;  /* 0x000000df45df7220 */ /* 0x000fc40000410000 */
[----:B------:R-:W-:Y:S02]  /*2f60*/  FFMA.FTZ R68, R133, R74, -R70 ;  /* 0x0000004a85447223 */ /* 0x000fe40000010846 */
[----:B------:R-:W-:Y:S02]  /*2f70*/  FADD.FTZ R70, R223, R76 ;  /* 0x0000004cdf467221 */ /* 0x000fe40000010000 */
[----:B------:R0:W1:Y:S01]  /*2f80*/  @P0 LDS.64 R76, [R99.X8+0x49e8] ;  /* 0x0049e800634c0984 */ /* 0x0000620000008a00 */
[----:B------:R-:W-:-:S05]  /*2f90*/  HADD2.F32 R174, -RZ, R83.H1_H1 ;  /* 0x30000053ffae7230 */ /* 0x000fca0000004100 */
[----:B------:R-:W-:Y:S01]  /*2fa0*/  FMUL.FTZ R224, R51, R174 ;  /* 0x000000ae33e07220 */ /* 0x000fe20000410000 */
[----:B------:R-:W-:Y:S03]  /*2fb0*/  BSSY B0, `(.L_x_6987) ;  /* 0x000000f000007945 */ /* 0x000fe60003800000 */
[----:B------:R-:W-:Y:S02]  /*2fc0*/  FMUL.FTZ R224, R69, R224 ;  /* 0x000000e045e07220 */ /* 0x000fe40000410000 */
[----:B------:R-:W-:Y:S01]  /*2fd0*/  FMUL.FTZ R69, R132, R74 ;  /* 0x0000004a84457220 */ /* 0x000fe20000410000 */
[----:B------:R-:W-:Y:S01]  /*2fe0*/  ISETP.GT.U32.AND P2, PT, R99, 0x1f, PT ;  /* 0x0000001f6300780c */ /* 0x000fe20003f44070 */
[----:B------:R-:W-:Y:S02]  /*2ff0*/  FADD.FTZ R71, R224, R71 ;  /* 0x00000047e0477221 */ /* 0x000fe40000010000 */
[----:B------:R-:W-:Y:S01]  /*3000*/  FFMA.FTZ R69, R133, R72, R69 ;  /* 0x0000004885457223 */ /* 0x000fe20000010045 */
        /* <DEDUP_REMOVED lines=9> */
.L_x_6988:
[----:B0-----:R-:W-:Y:S05]  /*30a0*/  BSYNC B0 ;  /* 0x0000000000007941 */ /* 0x001fea0003800000 */
.L_x_6987:
        /* <DEDUP_REMOVED lines=40> */
[C---:B------:R-:W-:Y:S02]  /*3330*/  FMUL.FTZ R238, R70.reuse, R73 ;  /* 0x0000004946ee7220 */ /* 0x040fe40000410000 */
[----:B------:R-:W-:-:S02]  /*3340*/  FFMA.FTZ R239, R70, R72, -R239 ;  /* 0x0000004846ef7223 */ /* 0x000fc400000108ef */
[-C--:B------:R-:W-:Y:S02]  /*3350*/  FFMA.FTZ R238, R71, R72.reuse, R238 ;  /* 0x0000004847ee7223 */ /* 0x080fe400000100ee */
[CC--:B------:R-:W-:Y:S02]  /*3360*/  FMUL.FTZ R71, R69.reuse, R73.reuse ;  /* 0x0000004945477220 */ /* 0x0c0fe40000410000 */
[----:B------:R-:W-:Y:S02]  /*3370*/  FMUL.FTZ R241, R68, R73 ;  /* 0x0000004944f17220 */ /* 0x000fe40000410000 */
[----:B------:R-:W-:Y:S02]  /*3380*/  FADD.FTZ R74, R74, R239 ;  /* 0x000000ef4a4a7221 */ /* 0x000fe40000010000 */
[-C--:B------:R-:W-:Y:S02]  /*3390*/  FFMA.FTZ R71, R68, R72.reuse, -R71 ;  /* 0x0000004844477223 */ /* 0x080fe40000010847 */
[----:B------:R-:W-:-:S02]  /*33a0*/  FFMA.FTZ R241, R69, R72, R241 ;  /* 0x0000004845f17223 */ /* 0x000fc400000100f1 */
[----:B------:R-:W-:Y:S01]  /*33b0*/  FADD.FTZ R239, R75, R238 ;  /* 0x000000ee4bef7221 */ /* 0x000fe20000010000 */
[----:B------:R-:W-:Y:S05]  /*33c0*/  BRA.DIV ~URZ, `(.L_x_6991) ;  /* 0x00006bf27f007947 */ /* 0x000fea000b800000 */
[----:B------:R0:W2:Y:S02]  /*33d0*/  SHFL.UP PT, R238, R71, 0x1, RZ ;  /* 0x0420000047ee7989 */ /* 0x0000a400000e00ff */
.L_x_7095:
[----:B------:R-:W-:Y:S05]  /*33e0*/  BRA.DIV ~URZ, `(.L_x_6992) ;  /* 0x00006c527f007947 */ /* 0x000fea000b800000 */
[----:B------:R-:W3:Y:S01]  /*33f0*/  SHFL.UP PT, R72, R239, 0x1, RZ ;  /* 0x04200000ef487989 */ /* 0x000ee200000e00ff */
[----:B------:R-:W-:-:S03]  /*3400*/  ISETP.GE.AND P0, PT, R98, 0x1, PT ;  /* 0x000000016200780c */ /* 0x000fc60003f06270 */
[----:B------:R-:W4:Y:S04]  /*3410*/  SHFL.UP PT, R70, R74, 0x1, RZ ;  /* 0x042000004a467989 */ /* 0x000f2800000e00ff */
[----:B------:R-:W5:Y:S01]  /*3420*/  SHFL.UP PT, R68, R241, 0x1, RZ ;  /* 0x04200000f1447989 */ /* 0x000f6200000e00ff */
[C---:B---3--:R-:W-:Y:S02]  /*3430*/  FMUL.FTZ R69, R241.reuse, R72 ;  /* 0x00000048f1457220 */ /* 0x048fe40000410000 */
[-C--:B----4-:R-:W-:Y:S02]  /*3440*/  FMUL.FTZ R73, R241, R70.reuse ;  /* 0x00000046f1497220 */ /* 0x090fe40000410000 */
[C---:B------:R-:W-:Y:S02]  /*3450*/  FFMA.FTZ R69, R71.reuse, R70, -R69 ;  /* 0x0000004647457223 */ /* 0x040fe40000010845 */
[----:B------:R-:W-:-:S02]  /*3460*/  FFMA.FTZ R72, R71, R72, R73 ;  /* 0x0000004847487223 */ /* 0x000fc40000010049 */
[----:B------:R-:W-:Y:S02]  /*3470*/  @P0 FADD.FTZ R74, R74, R69 ;  /* 0x000000454a4a0221 */ /* 0x000fe40000010000 */
[----:B--2---:R-:W-:Y:S02]  /*3480*/  FMUL.FTZ R70, R241, R238 ;  /* 0x000000eef1467220 */ /* 0x004fe40000410000 */
[----:B------:R-:W-:Y:S02]  /*3490*/  @P0 FADD.FTZ R239, R239, R72 ;  /* 0x00000048efef0221 */ /* 0x000fe40000010000 */
[-C--:B-----5:R-:W-:Y:S01]  /*34a0*/  FMUL.FTZ R69, R241, R68.reuse ;  /* 0x00000044f1457220 */ /* 0x0a0fe20000410000 */
[----:B------:R-:W2:Y:S01]  /*34b0*/  SHFL.UP PT, R72, R74, 0x2, RZ ;  /* 0x044000004a487989 */ /* 0x000ea200000e00ff */
[C---:B------:R-:W-:Y:S02]  /*34c0*/  FFMA.FTZ R68, R71.reuse, R68, R70 ;  /* 0x0000004447447223 */ /* 0x040fe40000010046 */
[----:B0-----:R-:W-:Y:S01]  /*34d0*/  @P0 FFMA.FTZ R71, R71, R238, -R69 ;  /* 0x000000ee47470223 */ /* 0x001fe20000010845 */
[----:B------:R-:W0:Y:S02]  /*34e0*/  SHFL.UP PT, R73, R239, 0x2, RZ ;  /* 0x04400000ef497989 */ /* 0x000e2400000e00ff */
[----:B------:R-:W-:-:S02]  /*34f0*/  FSEL R68, R241, R68, !P0 ;  /* 0x00000044f1447208 */ /* 0x000fc40004000000 */
[----:B------:R-:W3:Y:S01]  /*3500*/  SHFL.UP PT, R69, R71, 0x2, RZ ;  /* 0x0440000047457989 */ /* 0x000ee200000e00ff */
[----:B------:R-:W-:-:S03]  /*3510*/  ISETP.GE.AND P0, PT, R98, 0x2, PT ;  /* 0x000000026200780c */ /* 0x000fc60003f06270 */
[----:B------:R-:W4:Y:S01]  /*3520*/  SHFL.UP PT, R70, R68, 0x2, RZ ;  /* 0x0440000044467989 */ /* 0x000f2200000e00ff */
[CC--:B--2---:R-:W-:Y:S02]  /*3530*/  FMUL.FTZ R238, R68.reuse, R72.reuse ;  /* 0x0000004844ee7220 */ /* 0x0c4fe40000410000 */
[-C--:B0-----:R-:W-:Y:S02]  /*3540*/  FMUL.FTZ R75, R68, R73.reuse ;  /* 0x00000049444b7220 */ /* 0x081fe40000410000 */
[C---:B------:R-:W-:Y:S02]  /*3550*/  FFMA.FTZ R238, R71.reuse, R73, R238 ;  /* 0x0000004947ee7223 */ /* 0x040fe400000100ee */
[----:B------:R-:W-:-:S03]  /*3560*/  FFMA.FTZ R75, R71, R72, -R75 ;  /* 0x00000048474b7223 */ /* 0x000fc6000001084b */
[----:B------:R-:W-:Y:S02]  /*3570*/  @P0 FADD.FTZ R239, R239, R238 ;  /* 0x000000eeefef0221 */ /* 0x000fe40000010000 */
[CC--:B---3--:R-:W-:Y:S02]  /*3580*/  FMUL.FTZ R73, R68.reuse, R69.reuse ;  /* 0x0000004544497220 */ /* 0x0c8fe40000410000 */
[-C--:B----4-:R-:W-:Y:S01]  /*3590*/  FMUL.FTZ R72, R68, R70.reuse ;  /* 0x0000004644487220 */ /* 0x090fe20000410000 */
[----:B------:R-:W0:Y:S01]  /*35a0*/  SHFL.UP PT, R238, R239, 0x4, RZ ;  /* 0x04800000efee7989 */ /* 0x000e2200000e00ff */
[----:B------:R-:W-:Y:S02]  /*35b0*/  @P0 FADD.FTZ R74, R74, R75 ;  /* 0x0000004b4a4a0221 */ /* 0x000fe40000010000 */
[C---:B------:R-:W-:Y:S02]  /*35c0*/  FFMA.FTZ R73, R71.reuse, R70, R73 ;  /* 0x0000004647497223 */ /* 0x040fe40000010049 */
[----:B------:R-:W-:-:S02]  /*35d0*/  @P0 FFMA.FTZ R71, R71, R69, -R72 ;  /* 0x0000004547470223 */ /* 0x000fc40000010848 */
[----:B------:R-:W2:Y:S01]  /*35e0*/  SHFL.UP PT, R72, R74, 0x4, RZ ;  /* 0x048000004a487989 */ /* 0x000ea200000e00ff */
[----:B------:R-:W-:Y:S02]  /*35f0*/  FSEL R73, R68, R73, !P0 ;  /* 0x0000004944497208 */ /* 0x000fe40004000000 */
[----:B------:R-:W-:Y:S01]  /*3600*/  ISETP.GE.AND P0, PT, R98, 0x4, PT ;  /* 0x000000046200780c */ /* 0x000fe20003f06270 */
[----:B------:R-:W3:Y:S04]  /*3610*/  SHFL.UP PT, R68, R71, 0x4, RZ ;  /* 0x0480000047447989 */ /* 0x000ee800000e00ff */
[----:B------:R-:W4:Y:S01]  /*3620*/  SHFL.UP PT, R70, R73, 0x4, RZ ;  /* 0x0480000049467989 */ /* 0x000f2200000e00ff */
[----:B0-----:R-:W-:-:S04]  /*3630*/  FMUL.FTZ R69, R73, R238 ;  /* 0x000000ee49457220 */ /* 0x001fc80000410000 */
[-C--:B--2---:R-:W-:Y:S02]  /*3640*/  FFMA.FTZ R69, R71, R72.reuse, -R69 ;  /* 0x0000004847457223 */ /* 0x084fe40000010845 */
[C---:B------:R-:W-:Y:S02]  /*3650*/  FMUL.FTZ R75, R73.reuse, R72 ;  /* 0x00000048494b7220 */ /* 0x040fe40000410000 */
[----:B------:R-:W-:Y:S02]  /*3660*/  @P0 FADD.FTZ R74, R74, R69 ;  /* 0x000000454a4a0221 */ /* 0x000fe40000010000 */
[----:B---3--:R-:W-:Y:S02]  /*3670*/  FMUL.FTZ R69, R73, R68 ;  /* 0x0000004449457220 */ /* 0x008fe40000410000 */
[C---:B------:R-:W-:Y:S02]  /*3680*/  FFMA.FTZ R238, R71.reuse, R238, R75 ;  /* 0x000000ee47ee7223 */ /* 0x040fe4000001004b */
[----:B----4-:R-:W-:-:S02]  /*3690*/  FFMA.FTZ R72, R71, R70, R69 ;  /* 0x0000004647487223 */ /* 0x010fc40000010045 */
[----:B------:R-:W-:Y:S02]  /*36a0*/  FMUL.FTZ R70, R73, R70 ;  /* 0x0000004649467220 */ /* 0x000fe40000410000 */
[----:B------:R-:W-:Y:S01]  /*36b0*/  @P0 FADD.FTZ R239, R239, R238 ;  /* 0x000000eeefef0221 */ /* 0x000fe20000010000 */
[----:B------:R-:W-:Y:S01]  /*36c0*/  FSEL R72, R73, R72, !P0 ;  /* 0x0000004849487208 */ /* 0x000fe20004000000 */
[----:B------:R-:W-:Y:S01]  /*36d0*/  @P0 FFMA.FTZ R71, R71, R68, -R70 ;  /* 0x0000004447470223 */ /* 0x000fe20000010846 */
[----:B------:R-:W-:Y:S01]  /*36e0*/  ISETP.GE.AND P0, PT, R98, 0x8, PT ;  /* 0x000000086200780c */ /* 0x000fe20003f06270 */
[----:B------:R-:W0:Y:S04]  /*36f0*/  SHFL.UP PT, R70, R74, 0x8, RZ ;  /* 0x050000004a467989 */ /* 0x000e2800000e00ff */
[----:B------:R-:W2:Y:S04]  /*3700*/  SHFL.UP PT, R73, R239, 0x8, RZ ;  /* 0x05000000ef497989 */ /* 0x000ea800000e00ff */
[----:B------:R-:W3:Y:S04]  /*3710*/  SHFL.UP PT, R68, R71, 0x8, RZ ;  /* 0x0500000047447989 */ /* 0x000ee800000e00ff */
[----:B------:R-:W4:Y:S01]  /*3720*/  SHFL.UP PT, R69, R72, 0x8, RZ ;  /* 0x0500000048457989 */ /* 0x000f2200000e00ff */
[----:B0-----:R-:W-:-:S02]  /*3730*/  FMUL.FTZ R238, R72, R70 ;  /* 0x0000004648ee7220 */ /* 0x001fc40000410000 */
[CC--:B--2---:R-:W-:Y:S02]  /*3740*/  FMUL.FTZ R75, R72.reuse, R73.reuse ;  /* 0x00000049484b7220 */ /* 0x0c4fe40000410000 */
[C---:B------:R-:W-:Y:S02]  /*3750*/  FFMA.FTZ R240, R71.reuse, R73, R238 ;  /* 0x0000004947f07223 */ /* 0x040fe400000100ee */
[C---:B---3--:R-:W-:Y:S02]  /*3760*/  FMUL.FTZ R238, R72.reuse, R68 ;  /* 0x0000004448ee7220 */ /* 0x048fe40000410000 */
[C---:B------:R-:W-:Y:S02]  /*3770*/  FFMA.FTZ R75, R71.reuse, R70, -R75 ;  /* 0x00000046474b7223 */ /* 0x040fe4000001084b */
[-C--:B----4-:R-:W-:Y:S02]  /*3780*/  FMUL.FTZ R70, R72, R69.reuse ;  /* 0x0000004548467220 */ /* 0x090fe40000410000 */
[----:B------:R-:W-:-:S02]  /*3790*/  FFMA.FTZ R69, R71, R69, R238 ;  /* 0x0000004547457223 */ /* 0x000fc400000100ee */
[----:B------:R-:W-:Y:S02]  /*37a0*/  @P0 FFMA.FTZ R71, R71, R68, -R70 ;  /* 0x0000004447470223 */ /* 0x000fe40000010846 */
[----:B------:R-:W-:Y:S01]  /*37b0*/  @P0 FADD.FTZ R74, R74, R75 ;  /* 0x0000004b4a4a0221 */ /* 0x000fe20000010000 */
[----:B------:R-:W-:Y:S01]  /*37c0*/  FSEL R238, R72, R69, !P0 ;  /* 0x0000004548ee7208 */ /* 0x000fe20004000000 */
[----:B------:R-:W-:Y:S01]  /*37d0*/  @P0 FADD.FTZ R239, R239, R240 ;  /* 0x000000f0efef0221 */ /* 0x000fe20000010000 */
[----:B------:R0:W2:Y:S01]  /*37e0*/  SHFL.UP PT, R243, R71, 0x10, RZ ;  /* 0x0600000047f37989 */ /* 0x0000a200000e00ff */
[----:B------:R-:W-:Y:S02]  /*37f0*/  MOV R242, R71 ;  /* 0x0000004700f27202 */ /* 0x000fe40000000f00 */
[----:B------:R-:W-:Y:S01]  /*3800*/  MOV R240, R74 ;  /* 0x0000004a00f07202 */ /* 0x000fe20000000f00 */
[----:B------:R0:W3:Y:S04]  /*3810*/  SHFL.UP PT, R245, R74, 0x10, RZ ;  /* 0x060000004af57989 */ /* 0x0000e800000e00ff */
[----:B------:R0:W4:Y:S04]  /*3820*/  SHFL.UP PT, R70, R239, 0x10, RZ ;  /* 0x06000000ef467989 */ /* 0x00012800000e00ff */
[----:B------:R0:W1:Y:S02]  /*3830*/  SHFL.UP PT, R241, R238, 0x10, RZ ;  /* 0x06000000eef17989 */ /* 0x00006400000e00ff */
.L_x_7096:
[-C--:B---3--:R-:W-:Y:S01]  /*3840*/  FMUL.FTZ R69, R245, R238.reuse ;  /* 0x000000eef5457220 */ /* 0x088fe20000410000 */
[----:B------:R-:W-:Y:S01]  /*3850*/  ISETP.GE.AND P0, PT, R98, 0x10, PT ;  /* 0x000000106200780c */ /* 0x000fe20003f06270 */
[----:B----4-:R-:W-:-:S02]  /*3860*/  FMUL.FTZ R68, R70, R238 ;  /* 0x000000ee46447220 */ /* 0x010fc40000410000 */
[----:B------:R-:W-:Y:S02]  /*3870*/  FFMA.FTZ R70, R70, R242, R69 ;  /* 0x000000f246467223 */ /* 0x000fe40000010045 */
[----:B--2---:R-:W-:Y:S02]  /*3880*/  FMUL.FTZ R69, R243, R238 ;  /* 0x000000eef3457220 */ /* 0x004fe40000410000 */
[-C--:B------:R-:W-:Y:S02]  /*3890*/  FFMA.FTZ R245, R245, R242.reuse, -R68 ;  /* 0x000000f2f5f57223 */ /* 0x080fe40000010844 */
[C---:B-1----:R-:W-:Y:S02]  /*38a0*/  FFMA.FTZ R69, R241.reuse, R242, R69 ;  /* 0x000000f2f1457223 */ /* 0x042fe40000010045 */
[----:B------:R-:W-:Y:S02]  /*38b0*/  FMUL.FTZ R68, R241, R238 ;  /* 0x000000eef1447220 */ /* 0x000fe40000410000 */
[----:B0-----:R-:W-:Y:S01]  /*38c0*/  @P0 FADD.FTZ R239, R70, R239 ;  /* 0x000000ef46ef0221 */ /* 0x001fe20000010000 */
        /* <DEDUP_REMOVED lines=8> */
[----:B------:R-:W-:Y:S02]  /*3950*/  MOV R70, 0x3970 ;  /* 0x0000397000467802 */ /* 0x000fe40000000f00 */
[----:B------:R-:W-:Y:S05]  /*3960*/  CALL.REL.NOINC `($__internal_169_$__cuda_sm70_shflsync_idx_p) ;  /* 0x000084e000007944 */ /* 0x000fea0003c00000 */
.L_x_6993:
[----:B------:R-:W-:Y:S05]  /*3970*/  BRA.CONV ~URZ, `(.L_x_6994) ;  /* 0x000000637f007947 */ /* 0x000fea000b800000 */
[----:B-1----:R-:W-:Y:S01]  /*3980*/  HFMA2.MMA R69, -RZ, RZ, 0, 1.847743988037109375e-06 ;  /* 0x0000001fff457435 */ /* 0x002fe200000001ff */
[----:B0-----:R-:W-:Y:S02]  /*3990*/  MOV R72, R238 ;  /* 0x000000ee00487202 */ /* 0x001fe40000000f00 */
[----:B------:R-:W-:-:S02]  /*39a0*/  MOV R71, 0x1f ;  /* 0x0000001f00477802 */ /* 0x000fc40000000f00 */
[----:B------:R-:W-:Y:S02]  /*39b0*/  MOV R68, 0xffffffff ;  /* 0xffffffff00447802 */ /* 0x000fe40000000f00 */
[----:B------:R-:W-:Y:S02]  /*39c0*/  MOV R70, 0x39e0 ;  /* 0x000039e000467802 */ /* 0x000fe40000000f00 */
[----:B------:R-:W-:Y:S05]  /*39d0*/  CALL.REL.NOINC `($__internal_169_$__cuda_sm70_shflsync_idx_p) ;  /* 0x0000847000007944 */ /* 0x000fea0003c00000 */
.L_x_6994:
[----:B------:R-:W-:Y:S05]  /*39e0*/  BRA.CONV ~URZ, `(.L_x_6995) ;  /* 0x000000637f007947 */ /* 0x000fea000b800000 */
[----:B-1----:R-:W-:Y:S01]  /*39f0*/  HFMA2.MMA R69, -RZ, RZ, 0, 1.847743988037109375e-06 ;  /* 0x0000001fff457435 */ /* 0x002fe200000001ff */
[----:B0-----:R-:W-:Y:S02]  /*3a00*/  MOV R72, R240 ;  /* 0x000000f000487202 */ /* 0x001fe40000000f00 */
[----:B------:R-:W-:Y:S02]  /*3a10*/  MOV R71, 0x1f ;  /* 0x0000001f00477802 */ /* 0x000fe40000000f00 */
[----:B------:R-:W-:Y:S02]  /*3a20*/  MOV R68, 0xffffffff ;  /* 0xffffffff00447802 */ /* 0x000fe40000000f00 */
[----:B------:R-:W-:Y:S02]  /*3a30*/  MOV R70, 0x3a50 ;  /* 0x00003a5000467802 */ /* 0x000fe40000000f00 */
[----:B------:R-:W-:Y:S05]  /*3a40*/  CALL.REL.NOINC `($__internal_169_$__cuda_sm70_shflsync_idx_p) ;  /* 0x0000840000007944 */ /* 0x000fea0003c00000 */
.L_x_6995:
[----:B------:R-:W-:Y:S05]  /*3a50*/  BRA.CONV ~URZ, `(.L_x_6996) ;  /* 0x000000637f007947 */ /* 0x000fea000b800000 */
[----:B-1----:R-:W-:Y:S01]  /*3a60*/  HFMA2.MMA R69, -RZ, RZ, 0, 1.847743988037109375e-06 ;  /* 0x0000001fff457435 */ /* 0x002fe200000001ff */
[----:B0-----:R-:W-:-:S02]  /*3a70*/  MOV R72, R239 ;  /* 0x000000ef00487202 */ /* 0x001fc40000000f00 */
[----:B------:R-:W-:Y:S02]  /*3a80*/  MOV R71, 0x1f ;  /* 0x0000001f00477802 */ /* 0x000fe40000000f00 */
[----:B------:R-:W-:Y:S02]  /*3a90*/  MOV R68, 0xffffffff ;  /* 0xffffffff00447802 */ /* 0x000fe40000000f00 */
[----:B------:R-:W-:Y:S02]  /*3aa0*/  MOV R70, 0x3ac0 ;  /* 0x00003ac000467802 */ /* 0x000fe40000000f00 */
[----:B------:R-:W-:Y:S05]  /*3ab0*/  CALL.REL.NOINC `($__internal_169_$__cuda_sm70_shflsync_idx_p) ;  /* 0x0000839000007944 */ /* 0x000fea0003c00000 */
.L_x_6996:
[----:B------:R-:W-:Y:S05]  /*3ac0*/  BRA.DIV ~URZ, `(.L_x_6997) ;  /* 0x000071027f007947 */ /* 0x000fea000b800000 */
[----:B------:R-:W2:Y:S04]  /*3ad0*/  SHFL.IDX PT, R64, R64, RZ, 0x1f ;  /* 0x00001fff40407589 */ /* 0x000ea800000e0000 */
[----:B------:R-:W3:Y:S04]  /*3ae0*/  SHFL.IDX PT, R65, R65, RZ, 0x1f ;  /* 0x00001fff41417589 */ /* 0x000ee800000e0000 */
[----:B------:R-:W4:Y:S04]  /*3af0*/  SHFL.IDX PT, R66, R66, RZ, 0x1f ;  /* 0x00001fff42427589 */ /* 0x000f2800000e0000 */
[----:B------:R-:W0:Y:S04]  /*3b00*/  SHFL.IDX PT, R67, R67, RZ, 0x1f ;  /* 0x00001fff43437589 */ /* 0x000e2800000e0000 */
[----:B------:R1:W0:Y:S04]  /*3b10*/  SHFL.UP PT, R73, R242, 0x1, RZ ;  /* 0x04200000f2497989 */ /* 0x00022800000e00ff */
[----:B------:R-:W0:Y:S04]  /*3b20*/  SHFL.UP PT, R238, R238, 0x1, RZ ;  /* 0x04200000eeee7989 */ /* 0x000e2800000e00ff */
[----:B------:R-:W0:Y:S04]  /*3b30*/  SHFL.UP PT, R240, R240, 0x1, RZ ;  /* 0x04200000f0f07989 */ /* 0x000e2800000e00ff */
[----:B------:R-:W0:Y:S02]  /*3b40*/  SHFL.UP PT, R239, R239, 0x1, RZ ;  /* 0x04200000efef7989 */ /* 0x000e2400000e00ff */
.L_x_7097:
[----:B0123--:R-:W0:Y:S01]  /*3b50*/  LDS.128 R68, [R237+0x31d0] ;  /* 0x0031d000ed447984 */ /* 0x00fe220000000c00 */
[----:B------:R-:W-:-:S04]  /*3b60*/  FMUL.FTZ R72, R67, R238 ;  /* 0x000000ee43487220 */ /* 0x000fc80000410000 */
[CC--:B----4-:R-:W-:Y:S02]  /*3b70*/  FFMA.FTZ R75, R66.reuse, R73.reuse, -R72 ;  /* 0x00000049424b7223 */ /* 0x0d0fe40000010848 */
[----:B------:R-:W-:Y:S02]  /*3b80*/  FMUL.FTZ R72, R66, R238 ;  /* 0x000000ee42487220 */ /* 0x000fe40000410000 */
[----:B------:R-:W-:Y:S02]  /*3b90*/  @P1 FADD.FTZ R66, R75, R240 ;  /* 0x000000f04b421221 */ /* 0x000fe40000010000 */
[----:B------:R-:W-:-:S04]  /*3ba0*/  FFMA.FTZ R72, R67, R73, R72 ;  /* 0x0000004943487223 */ /* 0x000fc80000010048 */
[----:B------:R-:W-:Y:S02]  /*3bb0*/  @P1 FADD.FTZ R67, R72, R239 ;  /* 0x000000ef48431221 */ /* 0x000fe40000010000 */
[CC--:B------:R-:W-:Y:S02]  /*3bc0*/  FMUL.FTZ R72, R65.reuse, R238.reuse ;  /* 0x000000ee41487220 */ /* 0x0c0fe40000410000 */
        /* <DEDUP_REMOVED lines=15> */
.L_x_6990:
[----:B0-----:R-:W-:Y:S05]  /*3cc0*/  BSYNC B0 ;  /* 0x0000000000007941 */ /* 0x001fea0003800000 */
.L_x_6989:
[----:B------:R-:W-:Y:S01]  /*3cd0*/  WARPSYNC 0xffffffff ;  /* 0xffffffff00007948 */ /* 0x000fe20003800000 */
[----:B------:R-:W-:Y:S02]  /*3ce0*/  LOP3.LUT P0, RZ, R99, 0x1f, RZ, 0xc0, !PT ;  /* 0x0000001f63ff7812 */ /* 0x000fe4000780c0ff */
[----:B------:R-:W-:Y:S01]  /*3cf0*/  BAR.SYNC.DEFER_BLOCKING 0x0 ;  /* 0x0000000000007b1d */ /* 0x000fe20000010000 */
[C---:B-1----:R-:W-:Y:S01]  /*3d00*/  FMUL.FTZ R66, R132.reuse, -R76 ;  /* 0x8000004c84427220 */ /* 0x042fe20000410000 */
[----:B------:R-:W-:Y:S01]  /*3d10*/  ISETP.GE.OR P0, PT, R95, c[0x0][0x174], P0 ;  /* 0x00005d005f007a0c */ /* 0x000fe20000706670 */
[C---:B------:R-:W-:Y:S02]  /*3d20*/  FMUL.FTZ R64, R132.reuse, R77 ;  /* 0x0000004d84407220 */ /* 0x040fe40000410000 */
[-C--:B------:R-:W-:Y:S01]  /*3d30*/  FMUL.FTZ R65, R132, R141.reuse ;  /* 0x0000008d84417220 */ /* 0x080fe20000410000 */
[----:B------:R-:W-:Y:S01]  /*3d40*/  BSSY B0, `(.L_x_6998) ;  /* 0x00001ac000007945 */ /* 0x000fe20003800000 */
[C---:B------:R-:W-:Y:S02]  /*3d50*/  FMUL.FTZ R67, R133.reuse, R141 ;  /* 0x0000008d85437220 */ /* 0x040fe40000410000 */
[----:B------:R-:W-:-:S02]  /*3d60*/  FFMA.FTZ R66, R133, -R77, R66 ;  /* 0x8000004d85427223 */ /* 0x000fc40000010042 */
[C---:B------:R-:W-:Y:S02]  /*3d70*/  FFMA.FTZ R64, R133.reuse, R76, -R64 ;  /* 0x0000004c85407223 */ /* 0x040fe40000010840 */
[-C--:B------:R-:W-:Y:S02]  /*3d80*/  FFMA.FTZ R68, R133, R140.reuse, -R65 ;  /* 0x0000008c85447223 */ /* 0x080fe40000010841 */
[----:B------:R-:W-:Y:S02]  /*3d90*/  FFMA.FTZ R67, -R132, R140, -R67 ;  /* 0x0000008c84437223 */ /* 0x000fe40000010943 */
        /* <DEDUP_REMOVED lines=10> */
[----:B------:R-:W-:Y:S02]  /*3e40*/  FFMA.FTZ R72, R137, R69, R72 ;  /* 0x0000004589487223 */ /* 0x000fe40000010048 */
[----:B------:R-:W-:Y:S02]  /*3e50*/  FFMA.FTZ R71, R135, R68, -R64 ;  /* 0x0000004487477223 */ /* 0x000fe40000010840 */
[----:B------:R-:W-:Y:S02]  /*3e60*/  FFMA.FTZ R70, R137, R65, -R70 ;  /* 0x0000004189467223 */ /* 0x000fe40000010846 */
[----:B------:R-:W0:Y:S01]  /*3e70*/  LDS.64 R64, [R99.X16+0x31d8] ;  /* 0x0031d80063407984 */ /* 0x000e22000000ca00 */
[----:B------:R-:W-:Y:S02]  /*3e80*/  FFMA.FTZ R66, R135, R67, R66 ;  /* 0x0000004387427223 */ /* 0x000fe40000010042 */
[----:B------:R-:W-:-:S02]  /*3e90*/  FMUL.FTZ R67, R138, -R72 ;  /* 0x800000488a437220 */ /* 0x000fc40000410000 */
[----:B------:R-:W-:Y:S02]  /*3ea0*/  FADD.FTZ R71, R188, R71 ;  /* 0x00000047bc477221 */ /* 0x000fe40000010000 */
[-C--:B------:R-:W-:Y:S02]  /*3eb0*/  FMUL.FTZ R68, R138, -R70.reuse ;  /* 0x800000468a447220 */ /* 0x080fe40000410000 */
[----:B------:R-:W-:Y:S02]  /*3ec0*/  FADD.FTZ R66, -R203, R66 ;  /* 0x00000042cb427221 */ /* 0x000fe40000010100 */
[C---:B------:R-:W-:Y:S02]  /*3ed0*/  FFMA.FTZ R70, R139.reuse, R70, -R67 ;  /* 0x000000468b467223 */ /* 0x040fe40000010843 */
[----:B------:R-:W-:Y:S02]  /*3ee0*/  FMUL.FTZ R67, R136, -R71 ;  /* 0x8000004788437220 */ /* 0x000fe40000410000 */
[----:B------:R-:W-:-:S02]  /*3ef0*/  FFMA.FTZ R72, R139, R72, R68 ;  /* 0x000000488b487223 */ /* 0x000fc40000010044 */
[----:B------:R-:W-:Y:S02]  /*3f00*/  FMUL.FTZ R68, R136, -R66 ;  /* 0x8000004288447220 */ /* 0x000fe40000410000 */
[C---:B------:R-:W-:Y:S02]  /*3f10*/  FMUL.FTZ R73, R142.reuse, -R70 ;  /* 0x800000468e497220 */ /* 0x040fe40000410000 */
[C---:B------:R-:W-:Y:S02]  /*3f20*/  FFMA.FTZ R67, R137.reuse, R66, R67 ;  /* 0x0000004289437223 */ /* 0x040fe40000010043 */
        /* <DEDUP_REMOVED lines=10> */
[----:B------:R-:W-:Y:S02]  /*3fd0*/  FFMA.FTZ R72, R145, R69, -R72 ;  /* 0x0000004591487223 */ /* 0x000fe40000010848 */
[----:B------:R-:W-:Y:S02]  /*3fe0*/  FFMA.FTZ R69, R139, R68, -R66 ;  /* 0x000000448b457223 */ /* 0x000fe40000010842 */
[----:B------:R-:W-:Y:S02]  /*3ff0*/  FFMA.FTZ R74, R145, R73, R74 ;  /* 0x00000049914a7223 */ /* 0x000fe4000001004a */
        /* <DEDUP_REMOVED lines=8> */
[----:B------:R-:W-:Y:S02]  /*4080*/  FMUL.FTZ R68, R148, -R74 ;  /* 0x8000004a94447220 */ /* 0x000fe40000410000 */
[-C--:B------:R-:W-:Y:S02]  /*4090*/  FFMA.FTZ R67, R143, R70.reuse, R67 ;  /* 0x000000468f437223 */ /* 0x080fe40000010043 */
[----:B------:R-:W-:Y:S02]  /*40a0*/  FMUL.FTZ R66, R142, -R70 ;  /* 0x800000468e427220 */ /* 0x000fe40000410000 */
[-C--:B------:R-:W-:Y:S02]  /*40b0*/  FMUL.FTZ R71, R148, -R72.reuse ;  /* 0x8000004894477220 */ /* 0x080fe40000410000 */
[----:B------:R-:W-:Y:S02]  /*40c0*/  FFMA.FTZ R72, R149, R72, -R68 ;  /* 0x0000004895487223 */ /* 0x000fe40000010844 */
[----:B------:R-:W-:-:S02]  /*40d0*/  FADD.FTZ R68, -R200, R67 ;  /* 0x00000043c8447221 */ /* 0x000fc40000010100 */
[----:B0-----:R-:W-:Y:S02]  /*40e0*/  FMUL.FTZ R67, R123, R65 ;  /* 0x000000417b437220 */ /* 0x001fe40000410000 */
[----:B------:R-:W-:Y:S02]  /*40f0*/  FFMA.FTZ R66, R143, R69, -R66 ;  /* 0x000000458f427223 */ /* 0x000fe40000010842 */
[-C--:B------:R-:W-:Y:S02]  /*4100*/  FMUL.FTZ R123, R123, R64.reuse ;  /* 0x000000407b7b7220 */ /* 0x080fe40000410000 */
[C---:B------:R-:W-:Y:S02]  /*4110*/  FFMA.FTZ R67, R122.reuse, R64, -R67 ;  /* 0x000000407a437223 */ /* 0x040fe40000010843 */
[----:B------:R-:W-:Y:S02]  /*4120*/  FADD.FTZ R66, R185, R66 ;  /* 0x00000042b9427221 */ /* 0x000fe40000010000 */
[----:B------:R-:W-:-:S02]  /*4130*/  FFMA.FTZ R122, R122, R65, R123 ;  /* 0x000000417a7a7223 */ /* 0x000fc4000001007b */
[C---:B------:R-:W-:Y:S02]  /*4140*/  FMUL.FTZ R69, R144.reuse, -R68 ;  /* 0x8000004490457220 */ /* 0x040fe40000410000 */
[----:B------:R-:W-:Y:S02]  /*4150*/  FMUL.FTZ R70, R144, -R66 ;  /* 0x8000004290467220 */ /* 0x000fe40000410000 */
[----:B------:R-:W-:Y:S02]  /*4160*/  FADD.FTZ R122, R207, R122 ;  /* 0x0000007acf7a7221 */ /* 0x000fe40000010000 */
[----:B------:R-:W-:Y:S02]  /*4170*/  FFMA.FTZ R71, R149, R74, R71 ;  /* 0x0000004a95477223 */ /* 0x000fe40000010047 */
[----:B------:R-:W-:Y:S02]  /*4180*/  FADD.FTZ R208, R208, R67 ;  /* 0x00000043d0d07221 */ /* 0x000fe40000010000 */
[----:B------:R-:W-:-:S02]  /*4190*/  FFMA.FTZ R69, R145, R66, -R69 ;  /* 0x0000004291457223 */ /* 0x000fc40000010845 */
[----:B------:R-:W-:Y:S02]  /*41a0*/  FFMA.FTZ R70, R145, R68, R70 ;  /* 0x0000004491467223 */ /* 0x000fe40000010046 */
[----:B------:R-:W-:Y:S02]  /*41b0*/  FMUL.FTZ R64, R118, R122 ;  /* 0x0000007a76407220 */ /* 0x000fe40000410000 */
[C---:B------:R-:W-:Y:S02]  /*41c0*/  FMUL.FTZ R68, R150.reuse, -R72 ;  /* 0x8000004896447220 */ /* 0x040fe40000410000 */
[----:B------:R-:W-:Y:S02]  /*41d0*/  FMUL.FTZ R66, R150, -R71 ;  /* 0x8000004796427220 */ /* 0x000fe40000410000 */
[-C--:B------:R-:W-:Y:S02]  /*41e0*/  FMUL.FTZ R65, R118, R208.reuse ;  /* 0x000000d076417220 */ /* 0x080fe40000410000 */
[----:B------:R-:W-:-:S02]  /*41f0*/  FFMA.FTZ R123, R119, R208, -R64 ;  /* 0x000000d0777b7223 */ /* 0x000fc40000010840 */
[C---:B------:R-:W-:Y:S02]  /*4200*/  FFMA.FTZ R68, R151.reuse, R71, R68 ;  /* 0x0000004797447223 */ /* 0x040fe40000010044 */
[----:B------:R-:W-:Y:S02]  /*4210*/  FFMA.FTZ R72, R151, R72, -R66 ;  /* 0x0000004897487223 */ /* 0x000fe40000010842 */
[----:B------:R-:W-:Y:S02]  /*4220*/  FFMA.FTZ R66, R119, R122, R65 ;  /* 0x0000007a77427223 */ /* 0x000fe40000010041 */
[----:B------:R-:W-:Y:S02]  /*4230*/  FADD.FTZ R123, R206, R123 ;  /* 0x0000007bce7b7221 */ /* 0x000fe40000010000 */
[----:B------:R-:W-:Y:S02]  /*4240*/  FMUL.FTZ R64, R152, -R68 ;  /* 0x8000004498407220 */ /* 0x000fe40000410000 */
[----:B------:R-:W-:-:S02]  /*4250*/  FADD.FTZ R205, R205, R66 ;  /* 0x00000042cdcd7221 */ /* 0x000fc40000010000 */
[-C--:B------:R-:W-:Y:S02]  /*4260*/  FMUL.FTZ R65, R152, -R72.reuse ;  /* 0x8000004898417220 */ /* 0x080fe40000410000 */
[C---:B------:R-:W-:Y:S02]  /*4270*/  FMUL.FTZ R66, R116.reuse, R123 ;  /* 0x0000007b74427220 */ /* 0x040fe40000410000 */
[----:B------:R-:W-:Y:S02]  /*4280*/  FFMA.FTZ R72, R153, R72, -R64 ;  /* 0x0000004899487223 */ /* 0x000fe40000010840 */
[-C--:B------:R-:W-:Y:S02]  /*4290*/  FMUL.FTZ R64, R116, R205.reuse ;  /* 0x000000cd74407220 */ /* 0x080fe40000410000 */
[----:B------:R-:W-:Y:S02]  /*42a0*/  FADD.FTZ R70, -R199, R70 ;  /* 0x00000046c7467221 */ /* 0x000fe40000010100 */
[----:B------:R-:W-:-:S02]  /*42b0*/  FFMA.FTZ R66, R117, R205, R66 ;  /* 0x000000cd75427223 */ /* 0x000fc40000010042 */
[----:B------:R-:W-:Y:S02]  /*42c0*/  FFMA.FTZ R71, R153, R68, R65 ;  /* 0x0000004499477223 */ /* 0x000fe40000010041 */
[----:B------:R-:W-:Y:S02]  /*42d0*/  FFMA.FTZ R65, R117, R123, -R64 ;  /* 0x0000007b75417223 */ /* 0x000fe40000010840 */
[----:B------:R-:W-:Y:S02]  /*42e0*/  FADD.FTZ R69, R184, R69 ;  /* 0x00000045b8457221 */ /* 0x000fe40000010000 */
[----:B------:R-:W-:Y:S02]  /*42f0*/  FMUL.FTZ R64, R146, -R70 ;  /* 0x8000004692407220 */ /* 0x000fe40000410000 */
[----:B------:R-:W-:Y:S02]  /*4300*/  FADD.FTZ R206, R211, R66 ;  /* 0x00000042d3ce7221 */ /* 0x000fe40000010000 */
[----:B------:R-:W-:-:S02]  /*4310*/  FADD.FTZ R212, R212, R65 ;  /* 0x00000041d4d47221 */ /* 0x000fc40000010000 */
[-C--:B------:R-:W-:Y:S02]  /*4320*/  FFMA.FTZ R68, R147, R69.reuse, -R64 ;  /* 0x0000004593447223 */ /* 0x080fe40000010840 */
[C---:B------:R-:W-:Y:S02]  /*4330*/  FMUL.FTZ R64, R114.reuse, R206 ;  /* 0x000000ce72407220 */ /* 0x040fe40000410000 */
[-C--:B------:R-:W-:Y:S02]  /*4340*/  FMUL.FTZ R65, R114, R212.reuse ;  /* 0x000000d472417220 */ /* 0x080fe40000410000 */
[C---:B------:R-:W-:Y:S02]  /*4350*/  FFMA.FTZ R207, R115.reuse, R212, -R64 ;  /* 0x000000d473cf7223 */ /* 0x040fe40000010840 */
[----:B------:R-:W-:Y:S02]  /*4360*/  FFMA.FTZ R66, R115, R206, R65 ;  /* 0x000000ce73427223 */ /* 0x000fe40000010041 */
[----:B------:R-:W-:-:S02]  /*4370*/  FMUL.FTZ R67, R146, -R69 ;  /* 0x8000004592437220 */ /* 0x000fc40000410000 */
[----:B------:R-:W-:Y:S02]  /*4380*/  FADD.FTZ R207, R210, R207 ;  /* 0x000000cfd2cf7221 */ /* 0x000fe40000010000 */
[----:B------:R-:W-:Y:S02]  /*4390*/  FADD.FTZ R209, R209, R66 ;  /* 0x00000042d1d17221 */ /* 0x000fe40000010000 */
[----:B------:R-:W-:Y:S02]  /*43a0*/  FFMA.FTZ R67, R147, R70, R67 ;  /* 0x0000004693437223 */ /* 0x000fe40000010043 */
[C---:B------:R-:W-:Y:S02]  /*43b0*/  FMUL.FTZ R66, R156.reuse, R207 ;  /* 0x000000cf9c427220 */ /* 0x040fe40000410000 */
[----:B------:R-:W-:Y:S02]  /*43c0*/  FMUL.FTZ R64, R156, R209 ;  /* 0x000000d19c407220 */ /* 0x000fe40000410000 */
[----:B------:R-:W-:-:S02]  /*43d0*/  FMUL.FTZ R69, R154, -R71 ;  /* 0x800000479a457220 */ /* 0x000fc40000410000 */
[----:B------:R-:W-:Y:S02]  /*43e0*/  FADD.FTZ R67, -R198, R67 ;  /* 0x00000043c6437221 */ /* 0x000fe40000010100 */
[C---:B------:R-:W-:Y:S02]  /*43f0*/  FFMA.FTZ R66, R157.reuse, R209, R66 ;  /* 0x000000d19d427223 */ /* 0x040fe40000010042 */
[-C--:B------:R-:W-:Y:S02]  /*4400*/  FMUL.FTZ R70, R154, -R72.reuse ;  /* 0x800000489a467220 */ /* 0x080fe40000410000 */
[----:B------:R-:W-:Y:S02]  /*4410*/  FFMA.FTZ R65, R157, R207, -R64 ;  /* 0x000000cf9d417223 */ /* 0x000fe40000010840 */
[----:B------:R-:W-:Y:S02]  /*4420*/  FFMA.FTZ R72, R155, R72, -R69 ;  /* 0x000000489b487223 */ /* 0x000fe40000010845 */
[----:B------:R-:W-:-:S02]  /*4430*/  FADD.FTZ R68, R183, R68 ;  /* 0x00000044b7447221 */ /* 0x000fc40000010000 */
[----:B------:R-:W-:Y:S02]  /*4440*/  FMUL.FTZ R69, R148, -R67 ;  /* 0x8000004394457220 */ /* 0x000fe40000410000 */
[----:B------:R-:W-:Y:S02]  /*4450*/  FADD.FTZ R210, R213, R66 ;  /* 0x00000042d5d27221 */ /* 0x000fe40000010000 */
[----:B------:R-:W-:Y:S02]  /*4460*/  FFMA.FTZ R71, R155, R71, R70 ;  /* 0x000000479b477223 */ /* 0x000fe40000010046 */
[----:B------:R-:W-:Y:S02]  /*4470*/  FADD.FTZ R214, R214, R65 ;  /* 0x00000041d6d67221 */ /* 0x000fe40000010000 */
[-C--:B------:R-:W-:Y:S02]  /*4480*/  FMUL.FTZ R70, R148, -R68.reuse ;  /* 0x8000004494467220 */ /* 0x080fe40000410000 */
[----:B------:R-:W-:-:S02]  /*4490*/  FFMA.FTZ R69, R149, R68, -R69 ;  /* 0x0000004495457223 */ /* 0x000fc40000010845 */
[----:B------:R-:W-:Y:S02]  /*44a0*/  FMUL.FTZ R64, R154, R210 ;  /* 0x000000d29a407220 */ /* 0x000fe40000410000 */
[C---:B------:R-:W-:Y:S02]  /*44b0*/  FMUL.FTZ R68, R156.reuse, -R72 ;  /* 0x800000489c447220 */ /* 0x040fe40000410000 */
[-C--:B------:R-:W-:Y:S02]  /*44c0*/  FMUL.FTZ R66, R156, -R71.reuse ;  /* 0x800000479c427220 */ /* 0x080fe40000410000 */
[-C--:B------:R-:W-:Y:S02]  /*44d0*/  FMUL.FTZ R65, R154, R214.reuse ;  /* 0x000000d69a417220 */ /* 0x080fe40000410000 */
[----:B------:R-:W-:Y:S02]  /*44e0*/  FFMA.FTZ R211, R155, R214, -R64 ;  /* 0x000000d69bd37223 */ /* 0x000fe40000010840 */
[----:B------:R-:W-:-:S02]  /*44f0*/  FFMA.FTZ R68, R157, R71, R68 ;  /* 0x000000479d447223 */ /* 0x000fc40000010044 */
[----:B------:R-:W-:Y:S02]  /*4500*/  FFMA.FTZ R72, R157, R72, -R66 ;  /* 0x000000489d487223 */ /* 0x000fe40000010842 */
[----:B------:R-:W-:Y:S02]  /*4510*/  FFMA.FTZ R66, R155, R210, R65 ;  /* 0x000000d29b427223 */ /* 0x000fe40000010041 */
[----:B------:R-:W-:Y:S02]  /*4520*/  FADD.FTZ R211, R216, R211 ;  /* 0x000000d3d8d37221 */ /* 0x000fe40000010000 */
[----:B------:R-:W-:Y:S02]  /*4530*/  FMUL.FTZ R64, R114, -R68 ;  /* 0x8000004472407220 */ /* 0x000fe40000410000 */
[----:B------:R-:W-:Y:S02]  /*4540*/  FADD.FTZ R215, R215, R66 ;  /* 0x00000042d7d77221 */ /* 0x000fe40000010000 */
[----:B------:R-:W-:-:S02]  /*4550*/  FFMA.FTZ R70, R149, R67, R70 ;  /* 0x0000004395467223 */ /* 0x000fc40000010046 */
[----:B------:R-:W-:Y:S02]  /*4560*/  FMUL.FTZ R66, R152, R211 ;  /* 0x000000d398427220 */ /* 0x000fe40000410000 */
[-C--:B------:R-:W-:Y:S02]  /*4570*/  FMUL.FTZ R65, R114, -R72.reuse ;  /* 0x8000004872417220 */ /* 0x080fe40000410000 */
        /* <DEDUP_REMOVED lines=10> */
[CC--:B------:R-:W-:Y:S02]  /*4620*/  FFMA.FTZ R72, R151.reuse, R69.reuse, -R64 ;  /* 0x0000004597487223 */ /* 0x0c0fe40000010840 */
[C---:B------:R-:W-:Y:S02]  /*4630*/  FMUL.FTZ R64, R150.reuse, R216 ;  /* 0x000000d896407220 */ /* 0x040fe40000410000 */
[CC--:B------:R-:W-:Y:S02]  /*4640*/  FMUL.FTZ R65, R150.reuse, R220.reuse ;  /* 0x000000dc96417220 */ /* 0x0c0fe40000410000 */
[C---:B------:R-:W-:Y:S02]  /*4650*/  FFMA.FTZ R213, R151.reuse, R220, -R64 ;  /* 0x000000dc97d57223 */ /* 0x040fe40000010840 */
[----:B------:R-:W-:Y:S02]  /*4660*/  FMUL.FTZ R67, R150, -R69 ;  /* 0x8000004596437220 */ /* 0x000fe40000410000 */
[----:B------:R-:W-:-:S02]  /*4670*/  FFMA.FTZ R66, R151, R216, R65 ;  /* 0x000000d897427223 */ /* 0x000fc40000010041 */
[----:B------:R-:W-:Y:S02]  /*4680*/  FADD.FTZ R213, R218, R213 ;  /* 0x000000d5dad57221 */ /* 0x000fe40000010000 */
[----:B------:R-:W-:Y:S02]  /*4690*/  FFMA.FTZ R67, R151, R70, R67 ;  /* 0x0000004697437223 */ /* 0x000fe40000010043 */
[----:B------:R-:W-:Y:S02]  /*46a0*/  FADD.FTZ R217, R217, R66 ;  /* 0x00000042d9d97221 */ /* 0x000fe40000010000 */
[----:B------:R-:W-:Y:S02]  /*46b0*/  FMUL.FTZ R66, R148, R213 ;  /* 0x000000d594427220 */ /* 0x000fe40000410000 */
[----:B------:R-:W-:Y:S02]  /*46c0*/  FMUL.FTZ R70, R116, -R71 ;  /* 0x8000004774467220 */ /* 0x000fe40000410000 */
[----:B------:R-:W-:-:S02]  /*46d0*/  FADD.FTZ R72, R181, R72 ;  /* 0x00000048b5487221 */ /* 0x000fc40000010000 */
[----:B------:R-:W-:Y:S02]  /*46e0*/  FADD.FTZ R67, -R196, R67 ;  /* 0x00000043c4437221 */ /* 0x000fe40000010100 */
[-C--:B------:R-:W-:Y:S02]  /*46f0*/  FMUL.FTZ R64, R148, R217.reuse ;  /* 0x000000d994407220 */ /* 0x080fe40000410000 */
[----:B------:R-:W-:Y:S02]  /*4700*/  FFMA.FTZ R66, R149, R217, R66 ;  /* 0x000000d995427223 */ /* 0x000fe40000010042 */
[----:B------:R-:W-:Y:S02]  /*4710*/  FFMA.FTZ R69, R117, R73, R70 ;  /* 0x0000004975457223 */ /* 0x000fe40000010046 */
[C---:B------:R-:W-:Y:S02]  /*4720*/  FMUL.FTZ R74, R152.reuse, -R72 ;  /* 0x80000048984a7220 */ /* 0x040fe40000410000 */
[----:B------:R-:W-:-:S02]  /*4730*/  FMUL.FTZ R70, R152, -R67 ;  /* 0x8000004398467220 */ /* 0x000fc40000410000 */
[----:B------:R-:W-:Y:S02]  /*4740*/  FFMA.FTZ R65, R149, R213, -R64 ;  /* 0x000000d595417223 */ /* 0x000fe40000010840 */
[----:B------:R-:W-:Y:S02]  /*4750*/  FADD.FTZ R218, R225, R66 ;  /* 0x00000042e1da7221 */ /* 0x000fe40000010000 */
[C---:B------:R-:W-:Y:S02]  /*4760*/  FFMA.FTZ R74, R153.reuse, R67, R74 ;  /* 0x00000043994a7223 */ /* 0x040fe4000001004a */
[----:B------:R-:W-:Y:S02]  /*4770*/  FFMA.FTZ R67, R153, R72, -R70 ;  /* 0x0000004899437223 */ /* 0x000fe40000010846 */
[----:B------:R-:W-:Y:S02]  /*4780*/  FADD.FTZ R226, R226, R65 ;  /* 0x00000041e2e27221 */ /* 0x000fe40000010000 */
[----:B------:R-:W-:-:S02]  /*4790*/  FMUL.FTZ R64, R146, R218 ;  /* 0x000000da92407220 */ /* 0x000fc40000410000 */
[----:B------:R-:W-:Y:S02]  /*47a0*/  FMUL.FTZ R68, R116, -R73 ;  /* 0x8000004974447220 */ /* 0x000fe40000410000 */
[----:B------:R-:W-:Y:S02]  /*47b0*/  FADD.FTZ R67, R180, R67 ;  /* 0x00000043b4437221 */ /* 0x000fe40000010000 */
[-C--:B------:R-:W-:Y:S02]  /*47c0*/  FMUL.FTZ R65, R146, R226.reuse ;  /* 0x000000e292417220 */ /* 0x080fe40000410000 */
[----:B------:R-:W-:Y:S02]  /*47d0*/  FADD.FTZ R74, -R195, R74 ;  /* 0x0000004ac34a7221 */ /* 0x000fe40000010100 */
[----:B------:R-:W-:Y:S02]  /*47e0*/  FFMA.FTZ R219, R147, R226, -R64 ;  /* 0x000000e293db7223 */ /* 0x000fe40000010840 */
[----:B------:R-:W-:-:S02]  /*47f0*/  FFMA.FTZ R68, R117, R71, -R68 ;  /* 0x0000004775447223 */ /* 0x000fc40000010844 */
[C---:B------:R-:W-:Y:S02]  /*4800*/  FMUL.FTZ R71, R154.reuse, -R67 ;  /* 0x800000439a477220 */ /* 0x040fe40000410000 */
[----:B------:R-:W-:Y:S02]  /*4810*/  FFMA.FTZ R66, R147, R218, R65 ;  /* 0x000000da93427223 */ /* 0x000fe40000010041 */
[-C--:B------:R-:W-:Y:S02]  /*4820*/  FMUL.FTZ R70, R154, -R74.reuse ;  /* 0x8000004a9a467220 */ /* 0x080fe40000410000 */
[----:B------:R-:W-:Y:S02]  /*4830*/  FADD.FTZ R219, R228, R219 ;  /* 0x000000dbe4db7221 */ /* 0x000fe40000010000 */
[----:B------:R-:W-:Y:S02]  /*4840*/  FFMA.FTZ R71, R155, R74, R71 ;  /* 0x0000004a9b477223 */ /* 0x000fe40000010047 */
[----:B------:R-:W-:-:S02]  /*4850*/  FADD.FTZ R227, R227, R66 ;  /* 0x00000042e3e37221 */ /* 0x000fc40000010000 */
[----:B------:R-:W-:Y:S02]  /*4860*/  FFMA.FTZ R70, R155, R67, -R70 ;  /* 0x000000439b467223 */ /* 0x000fe40000010846 */
[----:B------:R-:W-:Y:S02]  /*4870*/  FMUL.FTZ R66, R144, R219 ;  /* 0x000000db90427220 */ /* 0x000fe40000410000 */
[----:B------:R-:W-:Y:S02]  /*4880*/  FADD.FTZ R71, -R194, R71 ;  /* 0x00000047c2477221 */ /* 0x000fe40000010100 */
[-C--:B------:R-:W-:Y:S02]  /*4890*/  FMUL.FTZ R64, R144, R227.reuse ;  /* 0x000000e390407220 */ /* 0x080fe40000410000 */
[----:B------:R-:W-:Y:S02]  /*48a0*/  FADD.FTZ R70, R179, R70 ;  /* 0x00000046b3467221 */ /* 0x000fe40000010000 */
[----:B------:R-:W-:-:S02]  /*48b0*/  FFMA.FTZ R66, R145, R227, R66 ;  /* 0x000000e391427223 */ /* 0x000fc40000010042 */
[C---:B------:R-:W-:Y:S02]  /*48c0*/  FMUL.FTZ R67, R156.reuse, -R71 ;  /* 0x800000479c437220 */ /* 0x040fe40000410000 */
[----:B------:R-:W-:Y:S02]  /*48d0*/  FFMA.FTZ R65, R145, R219, -R64 ;  /* 0x000000db91417223 */ /* 0x000fe40000010840 */
[-C--:B------:R-:W-:Y:S02]  /*48e0*/  FMUL.FTZ R72, R156, -R70.reuse ;  /* 0x800000469c487220 */ /* 0x080fe40000410000 */
[----:B------:R-:W-:Y:S02]  /*48f0*/  FADD.FTZ R228, R233, R66 ;  /* 0x00000042e9e47221 */ /* 0x000fe40000010000 */
[----:B------:R-:W-:Y:S02]  /*4900*/  FFMA.FTZ R67, R157, R70, -R67 ;  /* 0x000000469d437223 */ /* 0x000fe40000010843 */
[----:B------:R-:W-:-:S02]  /*4910*/  FADD.FTZ R234, R234, R65 ;  /* 0x00000041eaea7221 */ /* 0x000fc40000010000 */
[----:B------:R-:W-:Y:S02]  /*4920*/  FFMA.FTZ R72, R157, R71, R72 ;  /* 0x000000479d487223 */ /* 0x000fe40000010048 */
[----:B------:R-:W-:Y:S02]  /*4930*/  FMUL.FTZ R64, R142, R228 ;  /* 0x000000e48e407220 */ /* 0x000fe40000410000 */
[----:B------:R-:W-:Y:S02]  /*4940*/  FADD.FTZ R67, R178, R67 ;  /* 0x00000043b2437221 */ /* 0x000fe40000010000 */
[-C--:B------:R-:W-:Y:S02]  /*4950*/  FMUL.FTZ R65, R142, R234.reuse ;  /* 0x000000ea8e417220 */ /* 0x080fe40000410000 */
[----:B------:R-:W-:Y:S02]  /*4960*/  FADD.FTZ R72, -R193, R72 ;  /* 0x00000048c1487221 */ /* 0x000fe40000010100 */
[----:B------:R-:W-:-:S02]  /*4970*/  FFMA.FTZ R225, R143, R234, -R64 ;  /* 0x000000ea8fe17223 */ /* 0x000fc40000010840 */
[C---:B------:R-:W-:Y:S02]  /*4980*/  FMUL.FTZ R71, R114.reuse, -R67 ;  /* 0x8000004372477220 */ /* 0x040fe40000410000 */
[----:B------:R-:W-:Y:S02]  /*4990*/  FFMA.FTZ R66, R143, R228, R65 ;  /* 0x000000e48f427223 */ /* 0x000fe40000010041 */
[-C--:B------:R-:W-:Y:S02]  /*49a0*/  FMUL.FTZ R70, R114, -R72.reuse ;  /* 0x8000004872467220 */ /* 0x080fe40000410000 */
[----:B------:R-:W-:Y:S01]  /*49b0*/  FADD.FTZ R225, R232, R225 ;  /* 0x000000e1e8e17221 */ /* 0x000fe20000010000 */
[----:B------:R-:W-:Y:S01]  /*49c0*/  SHF.L.U32 R232, R0, 0x4, RZ ;  /* 0x0000000400e87819 */ /* 0x000fe200000006ff */
[----:B------:R-:W-:Y:S02]  /*49d0*/  FFMA.FTZ R71, R115, R72, R71 ;  /* 0x0000004873477223 */ /* 0x000fe40000010047 */
[----:B------:R-:W-:-:S02]  /*49e0*/  FADD.FTZ R231, R231, R66 ;  /* 0x00000042e7e77221 */ /* 0x000fc40000010000 */
[----:B------:R-:W-:Y:S02]  /*49f0*/  FFMA.FTZ R70, R115, R67, -R70 ;  /* 0x0000004373467223 */ /* 0x000fe40000010846 */
[----:B------:R-:W-:Y:S02]  /*4a00*/  FMUL.FTZ R66, R138, R225 ;  /* 0x000000e18a427220 */ /* 0x000fe40000410000 */
[----:B------:R-:W-:Y:S02]  /*4a10*/  FADD.FTZ R71, -R192, R71 ;  /* 0x00000047c0477221 */ /* 0x000fe40000010100 */
[----:B------:R-:W-:Y:S02]  /*4a20*/  FADD.FTZ R70, R177, R70 ;  /* 0x00000046b1467221 */ /* 0x000fe40000010000 */
[-C--:B------:R-:W-:Y:S02]  /*4a30*/  FMUL.FTZ R64, R138, R231.reuse ;  /* 0x000000e78a407220 */ /* 0x080fe40000410000 */
[----:B------:R-:W-:-:S02]  /*4a40*/  FFMA.FTZ R66, R139, R231, R66 ;  /* 0x000000e78b427223 */ /* 0x000fc40000010042 */
[C---:B------:R-:W-:Y:S02]  /*4a50*/  FMUL.FTZ R67, R116.reuse, -R71 ;  /* 0x8000004774437220 */ /* 0x040fe40000410000 */
[-C--:B------:R-:W-:Y:S02]  /*4a60*/  FMUL.FTZ R72, R116, -R70.reuse ;  /* 0x8000004674487220 */ /* 0x080fe40000410000 */
[----:B------:R-:W-:Y:S01]  /*4a70*/  FFMA.FTZ R65, R139, R225, -R64 ;  /* 0x000000e18b417223 */ /* 0x000fe20000010840 */
[----:B------:R-:W-:Y:S01]  /*4a80*/  MOV R64, 0x3f800000 ;  /* 0x3f80000000407802 */ /* 0x000fe20000000f00 */
[----:B------:R-:W-:Y:S02]  /*4a90*/  FADD.FTZ R238, R235, R66 ;  /* 0x00000042ebee7221 */ /* 0x000fe40000010000 */
[C---:B------:R-:W-:Y:S02]  /*4aa0*/  FFMA.FTZ R67, R117.reuse, R70, -R67 ;  /* 0x0000004675437223 */ /* 0x040fe40000010843 */
[----:B------:R-:W-:-:S02]  /*4ab0*/  FFMA.FTZ R72, R117, R71, R72 ;  /* 0x0000004775487223 */ /* 0x000fc40000010048 */
[----:B------:R-:W-:Y:S01]  /*4ac0*/  FADD.FTZ R236, R236, R65 ;  /* 0x00000041ecec7221 */ /* 0x000fe20000010000 */
[----:B------:R-:W-:Y:S01]  /*4ad0*/  HFMA2.MMA R65, -RZ, RZ, 0, 0 ;  /* 0x00000000ff417435 */ /* 0x000fe200000001ff */
[----:B------:R-:W-:Y:S02]  /*4ae0*/  FMUL.FTZ R70, R136, R238 ;  /* 0x000000ee88467220 */ /* 0x000fe40000410000 */
[----:B------:R-:W-:Y:S02]  /*4af0*/  FADD.FTZ R67, R176, R67 ;  /* 0x00000043b0437221 */ /* 0x000fe40000010000 */
[----:B------:R-:W-:Y:S02]  /*4b00*/  FADD.FTZ R72, -R191, R72 ;  /* 0x00000048bf487221 */ /* 0x000fe40000010100 */
[-C--:B------:R-:W-:Y:S02]  /*4b10*/  FFMA.FTZ R233, R137, R236.reuse, -R70 ;  /* 0x000000ec89e97223 */ /* 0x080fe40000010846 */
[----:B------:R-:W-:-:S02]  /*4b20*/  FMUL.FTZ R70, R136, R236 ;  /* 0x000000ec88467220 */ /* 0x000fc40000410000 */
[CC--:B------:R-:W-:Y:S02]  /*4b30*/  FMUL.FTZ R71, R118.reuse, -R67.reuse ;  /* 0x8000004376477220 */ /* 0x0c0fe40000410000 */
[C---:B------:R-:W-:Y:S02]  /*4b40*/  FMUL.FTZ R66, R118.reuse, -R72 ;  /* 0x8000004876427220 */ /* 0x040fe40000410000 */
[----:B------:R-:W-:Y:S02]  /*4b50*/  FFMA.FTZ R70, R137, R238, R70 ;  /* 0x000000ee89467223 */ /* 0x000fe40000010046 */
[C---:B------:R-:W-:Y:S02]  /*4b60*/  FFMA.FTZ R73, R119.reuse, R72, R71 ;  /* 0x0000004877497223 */ /* 0x040fe40000010047 */
[----:B------:R-:W-:Y:S02]  /*4b70*/  FFMA.FTZ R74, R119, R67, -R66 ;  /* 0x00000043774a7223 */ /* 0x000fe40000010842 */
[----:B------:R-:W-:Y:S01]  /*4b80*/  FMUL.FTZ R72, R118, -R68 ;  /* 0x8000004476487220 */ /* 0x000fe20000410000 */
[----:B------:R-:W-:Y:S01]  /*4b90*/  CS2R R66, SRZ ;  /* 0x0000000000427805 */ /* 0x000fe2000001ff00 */
[----:B------:R-:W-:-:S02]  /*4ba0*/  FADD.FTZ R233, R230, R233 ;  /* 0x000000e9e6e97221 */ /* 0x000fc40000010000 */
[----:B------:R-:W-:Y:S02]  /*4bb0*/  FADD.FTZ R229, R229, R70 ;  /* 0x00000046e5e57221 */ /* 0x000fe40000010000 */
[-C--:B------:R-:W-:Y:S01]  /*4bc0*/  FMUL.FTZ R71, R118, -R69.reuse ;  /* 0x8000004576477220 */ /* 0x080fe20000410000 */
[----:B------:R0:W1:Y:S01]  /*4bd0*/  @!P0 LDS.128 R64, [R232+0x4be0] ;  /* 0x004be000e8408984 */ /* 0x0000620000000c00 */
[----:B------:R-:W-:Y:S01]  /*4be0*/  FFMA.FTZ R69, R119, R69, R72 ;  /* 0x0000004577457223 */ /* 0x000fe20000010048 */
[----:B------:R-:W-:Y:S01]  /*4bf0*/  ISETP.GT.U32.AND P0, PT, R99, 0x1f, PT ;  /* 0x0000001f6300780c */ /* 0x000fe20003f04070 */
[----:B------:R-:W-:Y:S02]  /*4c00*/  FADD.FTZ R70, R83, R74 ;  /* 0x0000004a53467221 */ /* 0x000fe40000010000 */
[C---:B------:R-:W-:Y:S02]  /*4c10*/  FMUL.FTZ R74, R134.reuse, R233 ;  /* 0x000000e9864a7220 */ /* 0x040fe40000410000 */
[----:B------:R-:W-:-:S02]  /*4c20*/  FMUL.FTZ R72, R134, R229 ;  /* 0x000000e586487220 */ /* 0x000fc40000410000 */
[----:B------:R-:W-:Y:S02]  /*4c30*/  FFMA.FTZ R68, R119, R68, -R71 ;  /* 0x0000004477447223 */ /* 0x000fe40000010847 */
[----:B------:R-:W-:Y:S02]  /*4c40*/  FADD.FTZ R71, -R190, R73 ;  /* 0x00000049be477221 */ /* 0x000fe40000010100 */
[C---:B------:R-:W-:Y:S02]  /*4c50*/  FFMA.FTZ R73, R135.reuse, R229, R74 ;  /* 0x000000e587497223 */ /* 0x040fe4000001004a */
[----:B------:R-:W-:Y:S01]  /*4c60*/  FFMA.FTZ R72, R135, R233, -R72 ;  /* 0x000000e987487223 */ /* 0x000fe20000010848 */
[----:B------:R0:W-:Y:S01]  /*4c70*/  STS.128 [R99.X16+0x35e0], R68 ;  /* 0x0035e04463007388 */ /* 0x0001e2000000cc00 */
[----:B------:R-:W-:Y:S02]  /*4c80*/  FADD.FTZ R222, R222, R73 ;  /* 0x00000049dede7221 */ /* 0x000fe40000010000 */
[----:B------:R-:W-:-:S02]  /*4c90*/  FADD.FTZ R230, R221, R72 ;  /* 0x00000048dde67221 */ /* 0x000fc40000010000 */
[C---:B------:R-:W-:Y:S02]  /*4ca0*/  FMUL.FTZ R72, R132.reuse, R222 ;  /* 0x000000de84487220 */ /* 0x040fe40000410000 */
[-C--:B------:R-:W-:Y:S02]  /*4cb0*/  FMUL.FTZ R73, R132, R230.reuse ;  /* 0x000000e684497220 */ /* 0x080fe40000410000 */
[C---:B------:R-:W-:Y:S02]  /*4cc0*/  FFMA.FTZ R72, R133.reuse, R230, -R72 ;  /* 0x000000e685487223 */ /* 0x040fe40000010848 */
[----:B------:R-:W-:Y:S02]  /*4cd0*/  FFMA.FTZ R73, R133, R222, R73 ;  /* 0x000000de85497223 */ /* 0x000fe40000010049 */
[----:B------:R-:W-:Y:S02]  /*4ce0*/  FADD.FTZ R223, R223, R72 ;  /* 0x00000048dfdf7221 */ /* 0x000fe40000010000 */
[----:B------:R-:W-:Y:S01]  /*4cf0*/  FADD.FTZ R221, R224, R73 ;  /* 0x00000049e0dd7221 */ /* 0x000fe20000010000 */
[----:B------:R-:W-:Y:S06]  /*4d00*/  BAR.SYNC.DEFER_BLOCKING 0x0 ;  /* 0x0000000000007b1d */ /* 0x000fec0000010000 */
[----:B------:R-:W-:Y:S05]  /*4d10*/  @P0 BRA `(.L_x_6999) ;  /* 0x00000ae000000947 */ /* 0x000fea0003800000 */
[----:B0-----:R-:W-:-:S05]  /*4d20*/  SHF.L.U32 R224, R99, 0x5, RZ ;  /* 0x0000000563e07819 */ /* 0x001fca00000006ff */
[----:B------:R-:W-:Y:S04]  /*4d30*/  LDS.128 R68, [R224+0x35e0] ;  /* 0x0035e000e0447984 */ /* 0x000fe80000000c00 */
[----:B------:R-:W0:Y:S02]  /*4d40*/  LDS.128 R72, [R224+0x35f0] ;  /* 0x0035f000e0487984 */ /* 0x000e240000000c00 */
[C---:B0-----:R-:W-:Y:S02]  /*4d50*/  FMUL.FTZ R235, R69.reuse, R75 ;  /* 0x0000004b45eb7220 */ /* 0x041fe40000410000 */
[----:B------:R-:W-:Y:S02]  /*4d60*/  FMUL.FTZ R237, R69, R72 ;  /* 0x0000004845ed7220 */ /* 0x000fe40000410000 */
[----:B------:R-:W-:-:S02]  /*4d70*/  FFMA.FTZ R239, R68, R74, -R235 ;  /* 0x0000004a44ef7223 */ /* 0x000fc400000108eb */
[C---:B------:R-:W-:Y:S02]  /*4d80*/  FMUL.FTZ R74, R69.reuse, R74 ;  /* 0x0000004a454a7220 */ /* 0x040fe40000410000 */
[-C--:B------:R-:W-:Y:S02]  /*4d90*/  FMUL.FTZ R235, R69, R73.reuse ;  /* 0x0000004945eb7220 */ /* 0x080fe40000410000 */
[C---:B------:R-:W-:Y:S02]  /*4da0*/  FFMA.FTZ R237, R68.reuse, R73, R237 ;  /* 0x0000004944ed7223 */ /* 0x040fe400000100ed */
[C---:B------:R-:W-:Y:S02]  /*4db0*/  FFMA.FTZ R235, R68.reuse, R72, -R235 ;  /* 0x0000004844eb7223 */ /* 0x040fe400000108eb */
[----:B------:R-:W-:Y:S01]  /*4dc0*/  FFMA.FTZ R74, R68, R75, R74 ;  /* 0x0000004b444a7223 */ /* 0x000fe2000001004a */
[----:B------:R-:W-:Y:S01]  /*4dd0*/  LOP3.LUT R68, R99, 0x1f, RZ, 0xc0, !PT ;  /* 0x0000001f63447812 */ /* 0x000fe200078ec0ff */
[----:B------:R-:W-:-:S02]  /*4de0*/  FADD.FTZ R239, R70, R239 ;  /* 0x000000ef46ef7221 */ /* 0x000fc40000010000 */
[----:B------:R-:W-:Y:S01]  /*4df0*/  FADD.FTZ R251, R71, R74 ;  /* 0x0000004a47fb7221 */ /* 0x000fe20000010000 */
[----:B------:R-:W-:Y:S01]  /*4e00*/  ISETP.NE.AND P0, PT, R68, 0x1f, PT ;  /* 0x0000001f4400780c */ /* 0x000fe20003f05270 */
[----:B------:R-:W-:Y:S10]  /*4e10*/  BRA.DIV ~URZ, `(.L_x_7000) ;  /* 0x000061527f007947 */ /* 0x000ff4000b800000 */
[----:B------:R0:W2:Y:S02]  /*4e20*/  SHFL.DOWN PT, R70, R235, 0x1, 0x1f ;  /* 0x08201f00eb467f89 */ /* 0x0000a400000e0000 */
.L_x_7098:
[----:B------:R-:W-:Y:S05]  /*4e30*/  BRA.DIV ~URZ, `(.L_x_7001) ;  /* 0x000061b27f007947 */ /* 0x000fea000b800000 */
[----:B------:R3:W4:Y:S04]  /*4e40*/  SHFL.DOWN PT, R72, R237, 0x1, 0x1f ;  /* 0x08201f00ed487f89 */ /* 0x00072800000e0000 */
[----:B------:R3:W0:Y:S04]  /*4e50*/  SHFL.DOWN PT, R242, R239, 0x1, 0x1f ;  /* 0x08201f00eff27f89 */ /* 0x00062800000e0000 */
[----:B------:R3:W2:Y:S02]  /*4e60*/  SHFL.DOWN PT, R247, R251, 0x1, 0x1f ;  /* 0x08201f00fbf77f89 */ /* 0x0006a400000e0000 */
.L_x_7099:
[----:B------:R-:W-:Y:S01]  /*4e70*/  BSSY B1, `(.L_x_7002) ;  /* 0x000000d000017945 */ /* 0x000fe20003800000 */
[----:B------:R-:W-:Y:S05]  /*4e80*/  @!P0 BRA `(.L_x_7003) ;  /* 0x000000b000008947 */ /* 0x000fea0003800000 */
[C---:B--2---:R-:W-:Y:S02]  /*4e90*/  FMUL.FTZ R68, R237.reuse, R247 ;  /* 0x000000f7ed447220 */ /* 0x044fe40000410000 */
[----:B0-----:R-:W-:-:S02]  /*4ea0*/  FMUL.FTZ R74, R237, R242 ;  /* 0x000000f2ed4a7220 */ /* 0x001fc40000410000 */
[----:B------:R-:W-:Y:S02]  /*4eb0*/  FFMA.FTZ R242, R235, R242, -R68 ;  /* 0x000000f2ebf27223 */ /* 0x000fe40000010844 */
[C---:B----4-:R-:W-:Y:S02]  /*4ec0*/  FMUL.FTZ R68, R237.reuse, R72 ;  /* 0x00000048ed447220 */ /* 0x050fe40000410000 */
[-C--:B---3--:R-:W-:Y:S02]  /*4ed0*/  FMUL.FTZ R237, R237, R70.reuse ;  /* 0x00000046eded7220 */ /* 0x088fe40000410000 */
[C---:B------:R-:W-:Y:S02]  /*4ee0*/  FFMA.FTZ R68, R235.reuse, R70, -R68 ;  /* 0x00000046eb447223 */ /* 0x040fe40000010844 */
[C---:B------:R-:W-:Y:S02]  /*4ef0*/  FFMA.FTZ R74, R235.reuse, R247, R74 ;  /* 0x000000f7eb4a7223 */ /* 0x040fe4000001004a */
[----:B------:R-:W-:Y:S01]  /*4f00*/  FFMA.FTZ R237, R235, R72, R237 ;  /* 0x00000048ebed7223 */ /* 0x000fe200000100ed */
[----:B------:R-:W-:Y:S01]  /*4f10*/  MOV R235, R68 ;  /* 0x0000004400eb7202 */ /* 0x000fe20000000f00 */
[----:B------:R-:W-:-:S02]  /*4f20*/  FADD.FTZ R239, R239, R242 ;  /* 0x000000f2efef7221 */ /* 0x000fc40000010000 */
[----:B------:R-:W-:Y:S02]  /*4f30*/  FADD.FTZ R251, R251, R74 ;  /* 0x0000004afbfb7221 */ /* 0x000fe40000010000 */
.L_x_7003:
[----:B------:R-:W-:Y:S05]  /*4f40*/  BSYNC B1 ;  /* 0x0000000000017941 */ /* 0x000fea0003800000 */
.L_x_7002:
[----:B------:R-:W-:-:S04]  /*4f50*/  LOP3.LUT R68, R99, 0x1f, RZ, 0xc0, !PT ;  /* 0x0000001f63447812 */ /* 0x000fc800078ec0ff */
[----:B------:R-:W-:Y:S01]  /*4f60*/  ISETP.GT.U32.AND P0, PT, R68, 0x1d, PT ;  /* 0x0000001d4400780c */ /* 0x000fe20003f04070 */
[----:B------:R-:W-:Y:S05]  /*4f70*/  BRA.DIV ~URZ, `(.L_x_7004) ;  /* 0x000061c27f007947 */ /* 0x000fea000b800000 */
[----:B----4-:R4:W3:Y:S04]  /*4f80*/  SHFL.DOWN PT, R72, R235, 0x2, 0x1f ;  /* 0x08401f00eb487f89 */ /* 0x0108e800000e0000 */
[----:B--2---:R4:W2:Y:S04]  /*4f90*/  SHFL.DOWN PT, R70, R237, 0x2, 0x1f ;  /* 0x08401f00ed467f89 */ /* 0x0048a800000e0000 */
[----:B0-----:R4:W0:Y:S04]  /*4fa0*/  SHFL.DOWN PT, R242, R239, 0x2, 0x1f ;  /* 0x08401f00eff27f89 */ /* 0x00182800000e0000 */
[----:B------:R4:W1:Y:S02]  /*4fb0*/  SHFL.DOWN PT, R247, R251, 0x2, 0x1f ;  /* 0x08401f00fbf77f89 */ /* 0x00086400000e0000 */
.L_x_7100:
[----:B------:R-:W-:Y:S01]  /*4fc0*/  BSSY B1, `(.L_x_7005) ;  /* 0x000000d000017945 */ /* 0x000fe20003800000 */
[----:B------:R-:W-:Y:S05]  /*4fd0*/  @P0 BRA `(.L_x_7006) ;  /* 0x000000b000000947 */ /* 0x000fea0003800000 */
[C---:B-1----:R-:W-:Y:S02]  /*4fe0*/  FMUL.FTZ R68, R237.reuse, R247 ;  /* 0x000000f7ed447220 */ /* 0x042fe40000410000 */
[----:B0-----:R-:W-:-:S02]  /*4ff0*/  FMUL.FTZ R74, R237, R242 ;  /* 0x000000f2ed4a7220 */ /* 0x001fc40000410000 */
[----:B------:R-:W-:Y:S02]  /*5000*/  FFMA.FTZ R242, R235, R242, -R68 ;  /* 0x000000f2ebf27223 */ /* 0x000fe40000010844 */
[C---:B--2---:R-:W-:Y:S02]  /*5010*/  FMUL.FTZ R68, R237.reuse, R70 ;  /* 0x00000046ed447220 */ /* 0x044fe40000410000 */
[-C--:B---34-:R-:W-:Y:S02]  /*5020*/  FMUL.FTZ R237, R237, R72.reuse ;  /* 0x00000048eded7220 */ /* 0x098fe40000410000 */
[C---:B------:R-:W-:Y:S02]  /*5030*/  FFMA.FTZ R68, R235.reuse, R72, -R68 ;  /* 0x00000048eb447223 */ /* 0x040fe40000010844 */
[C---:B------:R-:W-:Y:S02]  /*5040*/  FFMA.FTZ R74, R235.reuse, R247, R74 ;  /* 0x000000f7eb4a7223 */ /* 0x040fe4000001004a */
[----:B------:R-:W-:Y:S01]  /*5050*/  FFMA.FTZ R237, R235, R70, R237 ;  /* 0x00000046ebed7223 */ /* 0x000fe200000100ed */
[----:B------:R-:W-:Y:S01]  /*5060*/  MOV R235, R68 ;  /* 0x0000004400eb7202 */ /* 0x000fe20000000f00 */
[----:B------:R-:W-:-:S02]  /*5070*/  FADD.FTZ R239, R239, R242 ;  /* 0x000000f2efef7221 */ /* 0x000fc40000010000 */
[----:B------:R-:W-:Y:S02]  /*5080*/  FADD.FTZ R251, R251, R74 ;  /* 0x0000004afbfb7221 */ /* 0x000fe40000010000 */
.L_x_7006:
[----:B------:R-:W-:Y:S05]  /*5090*/  BSYNC B1 ;  /* 0x0000000000017941 */ /* 0x000fea0003800000 */
.L_x_7005:
[----:B------:R-:W-:-:S04]  /*50a0*/  LOP3.LUT R68, R99, 0x1f, RZ, 0xc0, !PT ;  /* 0x0000001f63447812 */ /* 0x000fc800078ec0ff */
[----:B------:R-:W-:Y:S01]  /*50b0*/  ISETP.GT.U32.AND P0, PT, R68, 0x1b, PT ;  /* 0x0000001b4400780c */ /* 0x000fe20003f04070 */
[----:B------:R-:W-:Y:S10]  /*50c0*/  BRA.DIV ~URZ, `(.L_x_7007) ;  /* 0x000062327f007947 */ /* 0x000ff4000b800000 */
[----:B---3--:R3:W4:Y:S02]  /*50d0*/  SHFL.DOWN PT, R72, R235, 0x4, 0x1f ;  /* 0x08801f00eb487f89 */ /* 0x00872400000e0000 */
.L_x_7101:
[----:B------:R-:W-:Y:S05]  /*50e0*/  BRA.DIV ~URZ, `(.L_x_7008) ;  /* 0x000062927f007947 */ /* 0x000fea000b800000 */
[----:B--2---:R2:W3:Y:S04]  /*50f0*/  SHFL.DOWN PT, R70, R237, 0x4, 0x1f ;  /* 0x08801f00ed467f89 */ /* 0x0044e800000e0000 */
[----:B0-----:R2:W0:Y:S04]  /*5100*/  SHFL.DOWN PT, R242, R239, 0x4, 0x1f ;  /* 0x08801f00eff27f89 */ /* 0x00142800000e0000 */
[----:B-1----:R2:W1:Y:S02]  /*5110*/  SHFL.DOWN PT, R247, R251, 0x4, 0x1f ;  /* 0x08801f00fbf77f89 */ /* 0x00246400000e0000 */
.L_x_7102:
[----:B------:R-:W-:Y:S01]  /*5120*/  BSSY B1, `(.L_x_7009) ;  /* 0x000000d000017945 */ /* 0x000fe20003800000 */
[----:B------:R-:W-:Y:S05]  /*5130*/  @P0 BRA `(.L_x_7010) ;  /* 0x000000b000000947 */ /* 0x000fea0003800000 */
[C---:B-1----:R-:W-:Y:S02]  /*5140*/  FMUL.FTZ R68, R237.reuse, R247 ;  /* 0x000000f7ed447220 */ /* 0x042fe40000410000 */
[----:B0-----:R-:W-:-:S02]  /*5150*/  FMUL.FTZ R74, R237, R242 ;  /* 0x000000f2ed4a7220 */ /* 0x001fc40000410000 */
[----:B------:R-:W-:Y:S02]  /*5160*/  FFMA.FTZ R242, R235, R242, -R68 ;  /* 0x000000f2ebf27223 */ /* 0x000fe40000010844 */
[C---:B---3--:R-:W-:Y:S02]  /*5170*/  FMUL.FTZ R68, R237.reuse, R70 ;  /* 0x00000046ed447220 */ /* 0x048fe40000410000 */
[-C--:B--2-4-:R-:W-:Y:S02]  /*5180*/  FMUL.FTZ R237, R237, R72.reuse ;  /* 0x00000048eded7220 */ /* 0x094fe40000410000 */
[C---:B------:R-:W-:Y:S02]  /*5190*/  FFMA.FTZ R68, R235.reuse, R72, -R68 ;  /* 0x00000048eb447223 */ /* 0x040fe40000010844 */
[C---:B------:R-:W-:Y:S02]  /*51a0*/  FFMA.FTZ R74, R235.reuse, R247, R74 ;  /* 0x000000f7eb4a7223 */ /* 0x040fe4000001004a */
[----:B------:R-:W-:Y:S01]  /*51b0*/  FFMA.FTZ R237, R235, R70, R237 ;  /* 0x00000046ebed7223 */ /* 0x000fe200000100ed */
[----:B------:R-:W-:Y:S01]  /*51c0*/  MOV R235, R68 ;  /* 0x0000004400eb7202 */ /* 0x000fe20000000f00 */
[----:B------:R-:W-:-:S02]  /*51d0*/  FADD.FTZ R239, R239, R242 ;  /* 0x000000f2efef7221 */ /* 0x000fc40000010000 */
[----:B------:R-:W-:Y:S02]  /*51e0*/  FADD.FTZ R251, R251, R74 ;  /* 0x0000004afbfb7221 */ /* 0x000fe40000010000 */
.L_x_7010:
[----:B------:R-:W-:Y:S05]  /*51f0*/  BSYNC B1 ;  /* 0x0000000000017941 */ /* 0x000fea0003800000 */
.L_x_7009:
[----:B------:R-:W-:-:S04]  /*5200*/  LOP3.LUT R68, R99, 0x1f, RZ, 0xc0, !PT ;  /* 0x0000001f63447812 */ /* 0x000fc800078ec0ff */
[----:B------:R-:W-:Y:S01]  /*5210*/  ISETP.GT.U32.AND P0, PT, R68, 0x17, PT ;  /* 0x000000174400780c */ /* 0x000fe20003f04070 */
[----:B------:R-:W-:Y:S05]  /*5220*/  BRA.DIV ~URZ, `(.L_x_7011) ;  /* 0x000062a27f007947 */ /* 0x000fea000b800000 */
[----:B----4-:R4:W2:Y:S04]  /*5230*/  SHFL.DOWN PT, R72, R235, 0x8, 0x1f ;  /* 0x09001f00eb487f89 */ /* 0x0108a800000e0000 */
[----:B---3--:R4:W3:Y:S04]  /*5240*/  SHFL.DOWN PT, R70, R237, 0x8, 0x1f ;  /* 0x09001f00ed467f89 */ /* 0x0088e800000e0000 */
[----:B0-----:R4:W0:Y:S04]  /*5250*/  SHFL.DOWN PT, R242, R239, 0x8, 0x1f ;  /* 0x09001f00eff27f89 */ /* 0x00182800000e0000 */
[----:B-1----:R4:W1:Y:S02]  /*5260*/  SHFL.DOWN PT, R247, R251, 0x8, 0x1f ;  /* 0x09001f00fbf77f89 */ /* 0x00286400000e0000 */
.L_x_7103:
        /* <DEDUP_REMOVED lines=13> */
.L_x_7013:
[----:B------:R-:W-:Y:S05]  /*5340*/  BSYNC B1 ;  /* 0x0000000000017941 */ /* 0x000fea0003800000 */
.L_x_7012:
[----:B------:R-:W-:-:S04]  /*5350*/  LOP3.LUT R68, R99, 0x1f, RZ, 0xc0, !PT ;  /* 0x0000001f63447812 */ /* 0x000fc800078ec0ff */
[----:B------:R-:W-:Y:S01]  /*5360*/  ISETP.GT.U32.AND P0, PT, R68, 0xf, PT ;  /* 0x0000000f4400780c */ /* 0x000fe20003f04070 */
[----:B------:R-:W-:Y:S10]  /*5370*/  BRA.DIV ~URZ, `(.L_x_7014) ;  /* 0x000063127f007947 */ /* 0x000ff4000b800000 */
[----:B--2---:R2:W4:Y:S02]  /*5380*/  SHFL.DOWN PT, R72, R235, 0x10, 0x1f ;  /* 0x0a001f00eb487f89 */ /* 0x00452400000e0000 */
.L_x_7104:
[----:B------:R-:W-:Y:S05]  /*5390*/  BRA.DIV ~URZ, `(.L_x_7015) ;  /* 0x000063727f007947 */ /* 0x000fea000b800000 */
[----:B---3--:R3:W2:Y:S04]  /*53a0*/  SHFL.DOWN PT, R70, R237, 0x10, 0x1f ;  /* 0x0a001f00ed467f89 */ /* 0x0086a800000e0000 */
[----:B0-----:R3:W0:Y:S04]  /*53b0*/  SHFL.DOWN PT, R242, R239, 0x10, 0x1f ;  /* 0x0a001f00eff27f89 */ /* 0x00162800000e0000 */
[----:B-1----:R3:W1:Y:S02]  /*53c0*/  SHFL.DOWN PT, R247, R251, 0x10, 0x1f ;  /* 0x0a001f00fbf77f89 */ /* 0x00266400000e0000 */
.L_x_7105:
        /* <DEDUP_REMOVED lines=13> */
.L_x_7017:
[----:B------:R-:W-:Y:S05]  /*54a0*/  BSYNC B1 ;  /* 0x0000000000017941 */ /* 0x000fea0003800000 */
.L_x_7016:
[----:B------:R-:W-:Y:S05]  /*54b0*/  BRA.DIV ~URZ, `(.L_x_7018) ;  /* 0x000063a27f007947 */ /* 0x000fea000b800000 */
[----:B------:R-:W5:Y:S04]  /*54c0*/  SHFL.IDX PT, R246, R237, RZ, 0x1f ;  /* 0x00001fffedf67589 */ /* 0x000f6800000e0000 */
[----:B------:R-:W3:Y:S04]  /*54d0*/  SHFL.IDX PT, R241, R235, RZ, 0x1f ;  /* 0x00001fffebf17589 */ /* 0x000ee800000e0000 */
[----:B0-----:R-:W0:Y:S04]  /*54e0*/  SHFL.IDX PT, R242, R251, RZ, 0x1f ;  /* 0x00001ffffbf27589 */ /* 0x001e2800000e0000 */
[----:B-1----:R-:W1:Y:S04]  /*54f0*/  SHFL.DOWN PT, R247, R251, 0x1, 0x1f ;  /* 0x08201f00fbf77f89 */ /* 0x002e6800000e0000 */
[----:B------:R-:W4:Y:S04]  /*5500*/  SHFL.IDX PT, R250, R64, RZ, 0x1f ;  /* 0x00001fff40fa7589 */ /* 0x000f2800000e0000 */
[----:B------:R-:W2:Y:S04]  /*5510*/  SHFL.IDX PT, R249, R66, RZ, 0x1f ;  /* 0x00001fff42f97589 */ /* 0x000ea800000e0000 */
[----:B------:R-:W0:Y:S01]  /*5520*/  SHFL.IDX PT, R75, R67, RZ, 0x1f ;  /* 0x00001fff434b7589 */ /* 0x000e2200000e0000 */
[----:B-----5:R-:W-:-:S02]  /*5530*/  FMUL.FTZ R68, R67, R246 ;  /* 0x000000f643447220 */ /* 0x020fc40000410000 */
[-C--:B--2---:R-:W-:Y:S01]  /*5540*/  FMUL.FTZ R70, R66, R246.reuse ;  /* 0x000000f642467220 */ /* 0x084fe20000410000 */
[----:B------:R-:W2:Y:S01]  /*5550*/  SHFL.IDX PT, R73, R65, RZ, 0x1f ;  /* 0x00001fff41497589 */ /* 0x000ea200000e0000 */
[-C--:B------:R-:W-:Y:S02]  /*5560*/  FMUL.FTZ R240, R64, R246.reuse ;  /* 0x000000f640f07220 */ /* 0x080fe40000410000 */
[----:B------:R-:W-:Y:S01]  /*5570*/  FMUL.FTZ R246, R65, R246 ;  /* 0x000000f641f67220 */ /* 0x000fe20000410000 */
[----:B------:R3:W0:Y:S04]  /*5580*/  SHFL.DOWN PT, R245, R235, 0x1, 0x1f ;  /* 0x08201f00ebf57f89 */ /* 0x00062800000e0000 */
[----:B------:R5:W0:Y:S04]  /*5590*/  SHFL.DOWN PT, R243, R237, 0x1, 0x1f ;  /* 0x08201f00edf37f89 */ /* 0x000a2800000e0000 */
[----:B------:R-:W0:Y:S01]  /*55a0*/  SHFL.IDX PT, R244, R239, RZ, 0x1f ;  /* 0x00001fffeff47589 */ /* 0x000e2200000e0000 */
[----:B---34-:R-:W-:-:S03]  /*55b0*/  FFMA.FTZ R235, R66, R241, -R68 ;  /* 0x000000f142eb7223 */ /* 0x018fc60000010844 */
[----:B------:R3:W4:Y:S01]  /*55c0*/  SHFL.DOWN PT, R248, R239, 0x1, 0x1f ;  /* 0x08201f00eff87f89 */ /* 0x00072200000e0000 */
[-C--:B-----5:R-:W-:Y:S02]  /*55d0*/  FFMA.FTZ R237, R67, R241.reuse, R70 ;  /* 0x000000f143ed7223 */ /* 0x0a0fe40000010046 */
[----:B---3--:R-:W-:Y:S02]  /*55e0*/  FMUL.FTZ R239, R64, R241 ;  /* 0x000000f140ef7220 */ /* 0x008fe40000410000 */
.L_x_7106:
[----:B-12---:R1:W2:Y:S01]  /*55f0*/  LDS.128 R68, [R224+0x35f0] ;  /* 0x0035f000e0447984 */ /* 0x0062a20000000c00 */
[----:B------:R-:W-:Y:S01]  /*5600*/  ISETP.NE.AND P0, PT, R99, 0x1f, PT ;  /* 0x0000001f6300780c */ /* 0x000fe20003f05270 */
[----:B------:R-:W-:Y:S01]  /*5610*/  BSSY B1, `(.L_x_7019) ;  /* 0x000000e000017945 */ /* 0x000fe20003800000 */
[----:B------:R-:W-:Y:S02]  /*5620*/  MOV R72, R250 ;  /* 0x000000fa00487202 */ /* 0x000fe40000000f00 */
[----:B------:R-:W-:-:S09]  /*5630*/  MOV R74, R249 ;  /* 0x000000f9004a7202 */ /* 0x000fd20000000f00 */
[----:B------:R-:W-:Y:S05]  /*5640*/  @!P0 BRA `(.L_x_7020) ;  /* 0x000000a000008947 */ /* 0x000fea0003800000 */
[CC--:B01----:R-:W-:Y:S02]  /*5650*/  FMUL.FTZ R64, R75.reuse, R243.reuse ;  /* 0x000000f34b407220 */ /* 0x0c3fe40000410000 */
[C---:B------:R-:W-:Y:S02]  /*5660*/  FMUL.FTZ R66, R74.reuse, R243 ;  /* 0x000000f34a427220 */ /* 0x040fe40000410000 */
[-C--:B------:R-:W-:Y:S02]  /*5670*/  FFMA.FTZ R67, R74, R245.reuse, -R64 ;  /* 0x000000f54a437223 */ /* 0x080fe40000010840 */
[----:B------:R-:W-:Y:S02]  /*5680*/  FFMA.FTZ R250, R75, R245, R66 ;  /* 0x000000f54bfa7223 */ /* 0x000fe40000010042 */
[-C--:B------:R-:W-:Y:S02]  /*5690*/  FMUL.FTZ R64, R73, R243.reuse ;  /* 0x000000f349407220 */ /* 0x080fe40000410000 */
[----:B------:R-:W-:-:S02]  /*56a0*/  FMUL.FTZ R66, R72, R243 ;  /* 0x000000f348427220 */ /* 0x000fc40000410000 */
[-C--:B------:R-:W-:Y:S02]  /*56b0*/  FFMA.FTZ R72, R72, R245.reuse, -R64 ;  /* 0x000000f548487223 */ /* 0x080fe40000010840 */
[----:B------:R-:W-:Y:S02]  /*56c0*/  FFMA.FTZ R73, R73, R245, R66 ;  /* 0x000000f549497223 */ /* 0x000fe40000010042 */
[----:B----4-:R-:W-:Y:S02]  /*56d0*/  FADD.FTZ R74, R67, R248 ;  /* 0x000000f8434a7221 */ /* 0x010fe40000010000 */
[----:B------:R-:W-:Y:S02]  /*56e0*/  FADD.FTZ R75, R250, R247 ;  /* 0x000000f7fa4b7221 */ /* 0x000fe40000010000 */
.L_x_7020:
[----:B-1----:R-:W-:Y:S05]  /*56f0*/  BSYNC B1 ;  /* 0x0000000000017941 */ /* 0x002fea0003800000 */
.L_x_7019:
[C---:B--2---:R-:W-:Y:S01]  /*5700*/  FMUL.FTZ R64, R69.reuse, R74 ;  /* 0x0000004a45407220 */ /* 0x044fe20000410000 */
[----:B0-----:R0:W-:Y:S01]  /*5710*/  STS.128 [R224+0x35f0], R72 ;  /* 0x0035f048e0007388 */ /* 0x0011e20000000c00 */
        /* <DEDUP_REMOVED lines=14> */
.L_x_6999:
[----:B0-----:R-:W-:Y:S05]  /*5800*/  BSYNC B0 ;  /* 0x0000000000007941 */ /* 0x001fea0003800000 */
.L_x_6998:
[----:B------:R-:W-:Y:S01]  /*5810*/  WARPSYNC 0xffffffff ;  /* 0xffffffff00007948 */ /* 0x000fe20003800000 */
[----:B------:R-:W-:Y:S01]  /*5820*/  BAR.SYNC.DEFER_BLOCKING 0x0 ;  /* 0x0000000000007b1d */ /* 0x000fe20000010000 */
[----:B------:R-:W-:Y:S01]  /*5830*/  MOV R71, c[0x0][0x29c] ;  /* 0x0000a70000477a02 */ /* 0x000fe20000000f00 */
[----:B------:R-:W-:Y:S01]  /*5840*/  IMAD R224, R108, c[0x0][0x2a0], RZ ;  /* 0x0000a8006ce07a24 */ /* 0x000fe200078e02ff */
[----:B------:R-:W-:Y:S01]  /*5850*/  MOV R70, c[0x0][0x298] ;  /* 0x0000a60000467a02 */ /* 0x000fe20000000f00 */
[----:B------:R-:W-:Y:S01]  /*5860*/  FFMA.FTZ R75, R17, R208, RZ ;  /* 0x000000d0114b7223 */ /* 0x000fe200000100ff */
[--C-:B------:R-:W-:Y:S01]  /*5870*/  SHF.R.U32.HI R72, RZ, 0x1, R71.reuse ;  /* 0x00000001ff487819 */ /* 0x100fe20000011647 */
[----:B------:R-:W-:Y:S01]  /*5880*/  IMAD R235, R109, c[0x0][0x2a4], R224 ;  /* 0x0000a9006deb7a24 */ /* 0x000fe200078e02e0 */
[----:B------:R-:W-:Y:S01]  /*5890*/  SHF.R.U64 R70, R70, 0x1, R71 ;  /* 0x0000000146467819 */ /* 0x000fe20000001247 */
[----:B------:R-:W-:Y:S01]  /*58a0*/  FFMA.FTZ R75, R16, R123, R75 ;  /* 0x0000007b104b7223 */ /* 0x000fe2000001004b */
[----:B------:R-:W-:Y:S01]  /*58b0*/  ISETP.NE.AND P0, PT, R99, RZ, PT ;  /* 0x000000ff6300720c */ /* 0x000fe20003f05270 */
[-C--:B------:R-:W-:Y:S01]  /*58c0*/  IMAD R73, R72, R111.reuse, RZ ;  /* 0x0000006f48497224 */ /* 0x080fe200078e02ff */
[----:B------:R-:W-:Y:S01]  /*58d0*/  HADD2.F32 R224, -RZ, R63.H1_H1 ;  /* 0x3000003fffe07230 */ /* 0x000fe20000004100 */
[----:B------:R-:W-:Y:S01]  /*58e0*/  FFMA.FTZ R75, R15, R212, R75 ;  /* 0x000000d40f4b7223 */ /* 0x000fe2000001004b */
[----:B------:R-:W-:Y:S01]  /*58f0*/  P2R R72, PR, RZ, 0x1 ;  /* 0x00000001ff487803 */ /* 0x000fe20000000000 */
[----:B------:R-:W-:Y:S01]  /*5900*/  IMAD R73, R110, R70, R73 ;  /* 0x000000466e497224 */ /* 0x000fe200078e0249 */
[--C-:B------:R-:W-:Y:S01]  /*5910*/  HADD2.F32 R72, -RZ, R60.reuse.H1_H1 ;  /* 0x3000003cff487230 */ /* 0x100fe20000004100 */
[----:B------:R-:W-:Y:S01]  /*5920*/  IMAD.WIDE.U32 R70, R70, R111, RZ ;  /* 0x0000006f46467225 */ /* 0x000fe200078e00ff */
[----:B------:R-:W-:Y:S03]  /*5930*/  BSSY B0, `(.L_x_7021) ;  /* 0x00001e8000007945 */ /* 0x000fe60003800000 */
[----:B------:R-:W-:Y:S01]  /*5940*/  FFMA.FTZ R75, R14, R207, R75 ;  /* 0x000000cf0e4b7223 */ /* 0x000fe2000001004b */
[----:B------:R-:W-:Y:S01]  /*5950*/  IADD3 R71, R71, R73, RZ ;  /* 0x0000004947477210 */ /* 0x000fe20007ffe0ff */
[----:B------:R-:W-:Y:S01]  /*5960*/  HADD2.F32 R73, -RZ, R60.H0_H0 ;  /* 0x2000003cff497230 */ /* 0x000fe20000004100 */
[----:B------:R-:W0:Y:S03]  /*5970*/  LDS.64 R68, [R99.X16+0x35e8] ;  /* 0x0035e80063447984 */ /* 0x000e26000000ca00 */
[----:B------:R-:W-:Y:S01]  /*5980*/  IMAD.WIDE.U32 R70, R109, c[0x0][0x2a0], R70 ;  /* 0x0000a8006d467a25 */ /* 0x000fe200078e0046 */
[----:B-1----:R1:W-:Y:S03]  /*5990*/  @!P0 STS.128 [R232+0x4be0], R64 ;  /* 0x004be040e8008388 */ /* 0x0023e60000000c00 */
[----:B------:R-:W-:-:S04]  /*59a0*/  FMUL.FTZ R74, R92, R73 ;  /* 0x000000495c4a7220 */ /* 0x000fc80000410000 */
[-C--:B------:R-:W-:Y:S02]  /*59b0*/  FFMA.FTZ R208, R121, -R74.reuse, R208 ;  /* 0x8000004a79d07223 */ /* 0x080fe400000100d0 */
[----:B------:R-:W-:Y:S02]  /*59c0*/  FFMA.FTZ R74, R125, -R74, R122 ;  /* 0x8000004a7d4a7223 */ /* 0x000fe4000001007a */
[----:B------:R-:W-:-:S04]  /*59d0*/  FFMA.FTZ R122, R17, -R122, RZ ;  /* 0x8000007a117a7223 */ /* 0x000fc800000100ff */
[----:B------:R-:W-:Y:S02]  /*59e0*/  FFMA.FTZ R122, R16, -R205, R122 ;  /* 0x800000cd107a7223 */ /* 0x000fe4000001007a */
[----:B-1----:R-:W-:Y:S01]  /*59f0*/  FMUL.FTZ R65, R93, R72 ;  /* 0x000000485d417220 */ /* 0x002fe20000410000 */
[----:B------:R-:W-:Y:S01]  /*5a00*/  IADD3 R67, R235, R71, RZ ;  /* 0x00000047eb437210 */ /* 0x000fe20007ffe0ff */
[--C-:B------:R-:W-:Y:S01]  /*5a10*/  HADD2.F32 R71, -RZ, R61.reuse.H0_H0 ;  /* 0x2000003dff477230 */ /* 0x100fe20000004100 */
[----:B------:R-:W-:Y:S01]  /*5a20*/  LEA R64, P0, R70, c[0x0][0x318], 0x3 ;  /* 0x0000c60046407a11 */ /* 0x000fe200078018ff */
[-C--:B------:R-:W-:Y:S02]  /*5a30*/  FFMA.FTZ R123, R124, -R65.reuse, R123 ;  /* 0x800000417c7b7223 */ /* 0x080fe4000001007b */
[----:B------:R-:W-:Y:S01]  /*5a40*/  FFMA.FTZ R205, R126, -R65, R205 ;  /* 0x800000417ecd7223 */ /* 0x000fe200000100cd */
[----:B------:R-:W-:Y:S01]  /*5a50*/  LEA.HI.X R66, R70, c[0x0][0x31c], R67, 0x3, P0 ;  /* 0x0000c70046427a11 */ /* 0x000fe200000f1c43 */
[----:B------:R-:W-:Y:S01]  /*5a60*/  HADD2.F32 R70, -RZ, R61.H1_H1 ;  /* 0x3000003dff467230 */ /* 0x000fe20000004100 */
[----:B------:R-:W-:-:S02]  /*5a70*/  FFMA.FTZ R122, R15, -R206, R122 ;  /* 0x800000ce0f7a7223 */ /* 0x000fc4000001007a */
[----:B------:R-:W-:Y:S02]  /*5a80*/  FMUL.FTZ R67, R90, R71 ;  /* 0x000000475a437220 */ /* 0x000fe40000410000 */
[----:B------:R-:W-:Y:S02]  /*5a90*/  FMUL.FTZ R232, R87, R224 ;  /* 0x000000e057e87220 */ /* 0x000fe40000410000 */
[-C--:B------:R-:W-:Y:S02]  /*5aa0*/  FFMA.FTZ R212, R127, -R67.reuse, R212 ;  /* 0x800000437fd47223 */ /* 0x080fe400000100d4 */
[----:B------:R-:W-:Y:S02]  /*5ab0*/  FFMA.FTZ R206, R129, -R67, R206 ;  /* 0x8000004381ce7223 */ /* 0x000fe400000100ce */
[----:B------:R-:W-:Y:S02]  /*5ac0*/  FFMA.FTZ R67, R13, R214, R75 ;  /* 0x000000d60d437223 */ /* 0x000fe4000001004b */
[----:B0-----:R-:W-:-:S02]  /*5ad0*/  FMUL.FTZ R65, R69, -R77 ;  /* 0x8000004d45417220 */ /* 0x001fc40000410000 */
[C---:B------:R-:W-:Y:S02]  /*5ae0*/  FMUL.FTZ R77, R68.reuse, -R77 ;  /* 0x8000004d444d7220 */ /* 0x040fe40000410000 */
[-C--:B------:R-:W-:Y:S02]  /*5af0*/  FFMA.FTZ R65, R68, R76.reuse, -R65 ;  /* 0x0000004c44417223 */ /* 0x080fe40000010841 */
[----:B------:R-:W-:Y:S01]  /*5b00*/  FFMA.FTZ R76, R69, R76, R77 ;  /* 0x0000004c454c7223 */ /* 0x000fe2000001004d */
[----:B------:R-:W-:Y:S01]  /*5b10*/  HADD2.F32 R69, -RZ, R62.H0_H0 ;  /* 0x2000003eff457230 */ /* 0x000fe20000004100 */
[----:B------:R-:W-:Y:S02]  /*5b20*/  FMUL.FTZ R68, R91, R70 ;  /* 0x000000465b447220 */ /* 0x000fe40000410000 */
[----:B------:R-:W-:Y:S02]  /*5b30*/  FFMA.FTZ R67, R12, R211, R67 ;  /* 0x000000d30c437223 */ /* 0x000fe40000010043 */
[----:B------:R-:W-:-:S02]  /*5b40*/  FFMA.FTZ R207, R128, -R68, R207 ;  /* 0x8000004480cf7223 */ /* 0x000fc400000100cf */
[----:B------:R-:W-:Y:S02]  /*5b50*/  FFMA.FTZ R68, R130, -R68, R209 ;  /* 0x8000004482447223 */ /* 0x000fe400000100d1 */
[----:B------:R-:W-:Y:S02]  /*5b60*/  FMUL.FTZ R77, R88, R69 ;  /* 0x00000045584d7220 */ /* 0x000fe40000410000 */
[----:B------:R-:W-:Y:S01]  /*5b70*/  FFMA.FTZ R209, R14, -R209, R122 ;  /* 0x800000d10ed17223 */ /* 0x000fe2000001007a */
[----:B------:R-:W-:Y:S01]  /*5b80*/  HADD2.F32 R122, -RZ, R62.H1_H1 ;  /* 0x3000003eff7a7230 */ /* 0x000fe20000004100 */
[-C--:B------:R-:W-:Y:S02]  /*5b90*/  FFMA.FTZ R214, R131, -R77.reuse, R214 ;  /* 0x8000004d83d67223 */ /* 0x080fe400000100d6 */
[----:B------:R-:W-:Y:S02]  /*5ba0*/  FFMA.FTZ R75, R159, -R77, R210 ;  /* 0x8000004d9f4b7223 */ /* 0x000fe400000100d2 */
[----:B------:R-:W-:Y:S01]  /*5bb0*/  FFMA.FTZ R77, R13, -R210, R209 ;  /* 0x800000d20d4d7223 */ /* 0x000fe200000100d1 */
[----:B------:R-:W-:Y:S01]  /*5bc0*/  HADD2.F32 R209, -RZ, R63.H0_H0 ;  /* 0x2000003fffd17230 */ /* 0x000fe20000004100 */
[----:B------:R-:W-:-:S02]  /*5bd0*/  FMUL.FTZ R210, R89, R122 ;  /* 0x0000007a59d27220 */ /* 0x000fc40000410000 */
[----:B------:R-:W-:Y:S02]  /*5be0*/  FFMA.FTZ R77, R12, -R215, R77 ;  /* 0x800000d70c4d7223 */ /* 0x000fe4000001004d */
[-C--:B------:R-:W-:Y:S02]  /*5bf0*/  FFMA.FTZ R211, R158, -R210.reuse, R211 ;  /* 0x800000d29ed37223 */ /* 0x080fe400000100d3 */
[----:B------:R-:W-:Y:S02]  /*5c00*/  FFMA.FTZ R210, R160, -R210, R215 ;  /* 0x800000d2a0d27223 */ /* 0x000fe400000100d7 */
[----:B------:R-:W-:Y:S02]  /*5c10*/  FMUL.FTZ R215, R86, R209 ;  /* 0x000000d156d77220 */ /* 0x000fe40000410000 */
[C---:B------:R-:W-:Y:S02]  /*5c20*/  FFMA.FTZ R67, R11.reuse, R220, R67 ;  /* 0x000000dc0b437223 */ /* 0x040fe40000010043 */
[----:B------:R-:W-:-:S02]  /*5c30*/  FFMA.FTZ R77, R11, -R216, R77 ;  /* 0x800000d80b4d7223 */ /* 0x000fc4000001004d */
[-C--:B------:R-:W-:Y:S02]  /*5c40*/  FFMA.FTZ R220, R161, -R215.reuse, R220 ;  /* 0x800000d7a1dc7223 */ /* 0x080fe400000100dc */
[----:B------:R-:W-:Y:S02]  /*5c50*/  FFMA.FTZ R215, R163, -R215, R216 ;  /* 0x800000d7a3d77223 */ /* 0x000fe400000100d8 */
[----:B------:R-:W-:Y:S02]  /*5c60*/  FFMA.FTZ R67, R10, R213, R67 ;  /* 0x000000d50a437223 */ /* 0x000fe40000010043 */
[-C--:B------:R-:W-:Y:S02]  /*5c70*/  FFMA.FTZ R216, R162, -R232.reuse, R213 ;  /* 0x800000e8a2d87223 */ /* 0x080fe400000100d5 */
[----:B------:R-:W-:Y:S02]  /*5c80*/  FFMA.FTZ R213, R164, -R232, R217 ;  /* 0x800000e8a4d57223 */ /* 0x000fe400000100d9 */
[----:B------:R-:W-:Y:S01]  /*5c90*/  FFMA.FTZ R77, R10, -R217, R77 ;  /* 0x800000d90a4d7223 */ /* 0x000fe2000001004d */
[----:B------:R-:W-:Y:S01]  /*5ca0*/  HADD2.F32 R217, -RZ, R56.H0_H0 ;  /* 0x20000038ffd97230 */ /* 0x000fe20000004100 */
[----:B------:R-:W-:-:S02]  /*5cb0*/  FFMA.FTZ R67, R9, R226, R67 ;  /* 0x000000e209437223 */ /* 0x000fc40000010043 */
[----:B------:R-:W-:Y:S02]  /*5cc0*/  FFMA.FTZ R77, R9, -R218, R77 ;  /* 0x800000da094d7223 */ /* 0x000fe4000001004d */
[----:B------:R-:W-:Y:S02]  /*5cd0*/  FMUL.FTZ R235, R84, R217 ;  /* 0x000000d954eb7220 */ /* 0x000fe40000410000 */
[C---:B------:R-:W-:Y:S02]  /*5ce0*/  FFMA.FTZ R67, R8.reuse, R219, R67 ;  /* 0x000000db08437223 */ /* 0x040fe40000010043 */
[-C--:B------:R-:W-:Y:S02]  /*5cf0*/  FFMA.FTZ R232, R165, -R235.reuse, R226 ;  /* 0x800000eba5e87223 */ /* 0x080fe400000100e2 */
[----:B------:R-:W-:Y:S01]  /*5d00*/  FFMA.FTZ R226, R167, -R235, R218 ;  /* 0x800000eba7e27223 */ /* 0x000fe200000100da */
[----:B------:R-:W-:Y:S01]  /*5d10*/  HADD2.F32 R218, -RZ, R56.H1_H1 ;  /* 0x30000038ffda7230 */ /* 0x000fe20000004100 */
[----:B------:R-:W-:-:S02]  /*5d20*/  FFMA.FTZ R77, R8, -R227, R77 ;  /* 0x800000e3084d7223 */ /* 0x000fc4000001004d */
[----:B------:R-:W-:Y:S02]  /*5d30*/  FFMA.FTZ R67, R7, R234, R67 ;  /* 0x000000ea07437223 */ /* 0x000fe40000010043 */
[----:B------:R-:W-:Y:S02]  /*5d40*/  FMUL.FTZ R237, R85, R218 ;  /* 0x000000da55ed7220 */ /* 0x000fe40000410000 */
[----:B------:R-:W-:Y:S02]  /*5d50*/  FADD.FTZ R140, R140, R65 ;  /* 0x000000418c8c7221 */ /* 0x000fe40000010000 */
[-C--:B------:R-:W-:Y:S02]  /*5d60*/  FFMA.FTZ R235, R166, -R237.reuse, R219 ;  /* 0x800000eda6eb7223 */ /* 0x080fe400000100db */
[----:B------:R-:W-:Y:S01]  /*5d70*/  FFMA.FTZ R219, R168, -R237, R227 ;  /* 0x800000eda8db7223 */ /* 0x000fe200000100e3 */
[----:B------:R-:W-:Y:S01]  /*5d80*/  HADD2.F32 R227, -RZ, R57.H0_H0 ;  /* 0x20000039ffe37230 */ /* 0x000fe20000004100 */
[----:B------:R-:W-:Y:S01]  /*5d90*/  FADD.FTZ R65, -R141, R76 ;  /* 0x0000004c8d417221 */ /* 0x000fe20000010100 */
[----:B------:R-:W-:Y:S01]  /*5da0*/  HADD2.F32 R141, -RZ, R58.H0_H0 ;  /* 0x2000003aff8d7230 */ /* 0x000fe20000004100 */
[----:B------:R-:W-:-:S02]  /*5db0*/  FFMA.FTZ R67, R6, R225, R67 ;  /* 0x000000e106437223 */ /* 0x000fc40000010043 */
[----:B------:R-:W-:Y:S02]  /*5dc0*/  FMUL.FTZ R239, R54, R227 ;  /* 0x000000e336ef7220 */ /* 0x000fe40000410000 */
[----:B------:R-:W-:Y:S02]  /*5dd0*/  FMUL.FTZ R76, R52, R141 ;  /* 0x0000008d344c7220 */ /* 0x000fe40000410000 */
[-C--:B------:R-:W-:Y:S02]  /*5de0*/  FFMA.FTZ R237, R169, -R239.reuse, R234 ;  /* 0x800000efa9ed7223 */ /* 0x080fe400000100ea */
[----:B------:R-:W-:Y:S02]  /*5df0*/  FFMA.FTZ R234, R171, -R239, R228 ;  /* 0x800000efabea7223 */ /* 0x000fe400000100e4 */
[----:B------:R-:W-:Y:S01]  /*5e00*/  FFMA.FTZ R239, R7, -R228, R77 ;  /* 0x800000e407ef7223 */ /* 0x000fe2000001004d */
[----:B------:R-:W-:-:S03]  /*5e10*/  HADD2.F32 R228, -RZ, R57.H1_H1 ;  /* 0x30000039ffe47230 */ /* 0x000fc60000004100 */
[----:B------:R-:W-:Y:S02]  /*5e20*/  FFMA.FTZ R239, R6, -R231, R239 ;  /* 0x800000e706ef7223 */ /* 0x000fe400000100ef */
[----:B------:R-:W-:Y:S02]  /*5e30*/  FMUL.FTZ R77, R55, R228 ;  /* 0x000000e4374d7220 */ /* 0x000fe40000410000 */
[C---:B------:R-:W-:Y:S02]  /*5e40*/  FFMA.FTZ R239, R5.reuse, -R238, R239 ;  /* 0x800000ee05ef7223 */ /* 0x040fe400000100ef */
[-C--:B------:R-:W-:Y:S02]  /*5e50*/  FFMA.FTZ R225, R78, -R77.reuse, R225 ;  /* 0x8000004d4ee17223 */ /* 0x080fe400000100e1 */
[----:B------:R-:W-:Y:S02]  /*5e60*/  FFMA.FTZ R77, R170, -R77, R231 ;  /* 0x8000004daa4d7223 */ /* 0x000fe400000100e7 */
[----:B------:R-:W-:-:S02]  /*5e70*/  FFMA.FTZ R231, R5, R236, R67 ;  /* 0x000000ec05e77223 */ /* 0x000fc40000010043 */
[CC--:B------:R-:W-:Y:S02]  /*5e80*/  FMUL.FTZ R67, R132.reuse, -R65.reuse ;  /* 0x8000004184437220 */ /* 0x0c0fe40000410000 */
[----:B------:R-:W-:Y:S02]  /*5e90*/  FMUL.FTZ R132, R132, -R140 ;  /* 0x8000008c84847220 */ /* 0x000fe40000410000 */
[-C--:B------:R-:W-:Y:S02]  /*5ea0*/  FFMA.FTZ R236, R79, -R76.reuse, R236 ;  /* 0x8000004c4fec7223 */ /* 0x080fe400000100ec */
[----:B------:R-:W-:Y:S02]  /*5eb0*/  FFMA.FTZ R76, R173, -R76, R238 ;  /* 0x8000004cad4c7223 */ /* 0x000fe400000100ee */
[C---:B------:R-:W-:Y:S02]  /*5ec0*/  FFMA.FTZ R238, R133.reuse, R140, -R67 ;  /* 0x0000008c85ee7223 */ /* 0x040fe40000010843 */
[----:B------:R-:W-:Y:S01]  /*5ed0*/  FFMA.FTZ R133, R133, R65, R132 ;  /* 0x0000004185857223 */ /* 0x000fe20000010084 */
[----:B------:R-:W-:Y:S01]  /*5ee0*/  HADD2.F32 R132, -RZ, R58.H1_H1 ;  /* 0x3000003aff847230 */ /* 0x000fe20000004100 */
[----:B------:R-:W-:-:S02]  /*5ef0*/  FFMA.FTZ R67, R4, R233, R231 ;  /* 0x000000e904437223 */ /* 0x000fc400000100e7 */
[----:B------:R-:W-:Y:S01]  /*5f00*/  FADD.FTZ R204, -R204, R133 ;  /* 0x00000085cccc7221 */ /* 0x000fe20000010100 */
[----:B------:R-:W-:Y:S01]  /*5f10*/  HADD2.F32 R133, -RZ, R59.H0_H0 ;  /* 0x2000003bff857230 */ /* 0x000fe20000004100 */
[----:B------:R-:W-:Y:S02]  /*5f20*/  FMUL.FTZ R240, R53, R132 ;  /* 0x0000008435f07220 */ /* 0x000fe40000410000 */
[----:B------:R-:W-:Y:S02]  /*5f30*/  FFMA.FTZ R239, R4, -R229, R239 ;  /* 0x800000e504ef7223 */ /* 0x000fe400000100ef */
[----:B------:R-:W-:Y:S02]  /*5f40*/  FFMA.FTZ R231, R172, -R240, R229 ;  /* 0x800000f0ace77223 */ /* 0x000fe400000100e5 */
[----:B------:R-:W-:Y:S02]  /*5f50*/  FADD.FTZ R189, R189, R238 ;  /* 0x000000eebdbd7221 */ /* 0x000fe40000010000 */
[----:B------:R-:W-:-:S02]  /*5f60*/  FMUL.FTZ R229, R50, R133 ;  /* 0x0000008532e57220 */ /* 0x000fc40000410000 */
[----:B------:R-:W-:Y:S02]  /*5f70*/  FFMA.FTZ R67, R3, R230, R67 ;  /* 0x000000e603437223 */ /* 0x000fe40000010043 */
[----:B------:R-:W-:Y:S02]  /*5f80*/  FMUL.FTZ R238, R134, -R204 ;  /* 0x800000cc86ee7220 */ /* 0x000fe40000410000 */
[----:B------:R-:W-:Y:S02]  /*5f90*/  FFMA.FTZ R233, R80, -R240, R233 ;  /* 0x800000f050e97223 */ /* 0x000fe400000100e9 */
[----:B------:R-:W-:Y:S02]  /*5fa0*/  FFMA.FTZ R230, R81, -R229, R230 ;  /* 0x800000e551e67223 */ /* 0x000fe400000100e6 */
[----:B------:R-:W-:Y:S02]  /*5fb0*/  FMUL.FTZ R134, R134, -R189 ;  /* 0x800000bd86867220 */ /* 0x000fe40000410000 */
[----:B------:R-:W-:-:S02]  /*5fc0*/  FFMA.FTZ R229, R175, -R229, R222 ;  /* 0x800000e5afe57223 */ /* 0x000fc400000100de */
[----:B------:R-:W-:Y:S02]  /*5fd0*/  FMUL.FTZ R240, R175, R204 ;  /* 0x000000ccaff07220 */ /* 0x000fe40000410000 */
[----:B------:R-:W-:Y:S02]  /*5fe0*/  FFMA.FTZ R222, R3, -R222, R239 ;  /* 0x800000de03de7223 */ /* 0x000fe400000100ef */
[CC--:B------:R-:W-:Y:S02]  /*5ff0*/  FFMA.FTZ R239, R135.reuse, R189.reuse, -R238 ;  /* 0x000000bd87ef7223 */ /* 0x0c0fe400000108ee */
[----:B------:R-:W-:Y:S02]  /*6000*/  FFMA.FTZ R238, R135, R204, R134 ;  /* 0x000000cc87ee7223 */ /* 0x000fe40000010086 */
[----:B------:R-:W-:Y:S02]  /*6010*/  FFMA.FTZ R134, R81, R189, R240 ;  /* 0x000000bd51867223 */ /* 0x000fe400000100f0 */
[----:B------:R-:W-:-:S02]  /*6020*/  FMUL.FTZ R81, R189, UR22 ;  /* 0x00000016bd517c20 */ /* 0x000fc40008410000 */
[C---:B------:R-:W-:Y:S02]  /*6030*/  FMUL.FTZ R240, R204.reuse, UR22 ;  /* 0x00000016ccf07c20 */ /* 0x040fe40008410000 */
[----:B------:R-:W-:Y:S02]  /*6040*/  FADD.FTZ R238, -R203, R238 ;  /* 0x000000eecbee7221 */ /* 0x000fe40000010100 */
[----:B------:R-:W-:Y:S02]  /*6050*/  FFMA.FTZ R242, R204, UR13, -R81 ;  /* 0x0000000dccf27c23 */ /* 0x000fe40008010851 */
[----:B------:R-:W-:Y:S02]  /*6060*/  FADD.FTZ R239, R188, R239 ;  /* 0x000000efbcef7221 */ /* 0x000fe40000010000 */
[----:B------:R-:W-:Y:S02]  /*6070*/  FFMA.FTZ R81, R189, UR13, R240 ;  /* 0x0000000dbd517c23 */ /* 0x000fe400080100f0 */
[----:B------:R-:W-:-:S02]  /*6080*/  FMUL.FTZ R240, R50, R204 ;  /* 0x000000cc32f07220 */ /* 0x000fc40000410000 */
[-C--:B------:R-:W-:Y:S02]  /*6090*/  FMUL.FTZ R188, R136, -R238.reuse ;  /* 0x800000ee88bc7220 */ /* 0x080fe40000410000 */
[----:B------:R-:W-:Y:S01]  /*60a0*/  FMUL.FTZ R204, R50, R189 ;  /* 0x000000bd32cc7220 */ /* 0x000fe20000410000 */
[----:B------:R-:W-:Y:S01]  /*60b0*/  SHF.L.U32 R189, R99, 0x5, RZ ;  /* 0x0000000563bd7819 */ /* 0x000fe200000006ff */
[----:B------:R-:W-:Y:S02]  /*60c0*/  FMUL.FTZ R136, R136, -R239 ;  /* 0x800000ef88887220 */ /* 0x000fe40000410000 */
[----:B------:R-:W-:Y:S01]  /*60d0*/  FMUL.FTZ R203, R172, R238 ;  /* 0x000000eeaccb7220 */ /* 0x000fe20000410000 */
[----:B------:R-:W-:Y:S01]  /*60e0*/  LEA.HI.SX32 R189, R189, R189, 0x1b ;  /* 0x000000bdbdbd7211 */ /* 0x000fe200078fdaff */
[----:B------:R-:W-:Y:S02]  /*60f0*/  FFMA.FTZ R188, R137, R239, -R188 ;  /* 0x000000ef89bc7223 */ /* 0x000fe400000108bc */
[----:B------:R-:W-:-:S02]  /*6100*/  FMUL.FTZ R242, R229, R242 ;  /* 0x000000f2e5f27220 */ /* 0x000fc40000410000 */
[C---:B------:R-:W-:Y:S02]  /*6110*/  FMUL.FTZ R175, R229.reuse, R240 ;  /* 0x000000f0e5af7220 */ /* 0x040fe40000410000 */
[----:B------:R-:W-:Y:S02]  /*6120*/  FMUL.FTZ R135, R229, R204 ;  /* 0x000000cce5877220 */ /* 0x000fe40000410000 */
[----:B------:R-:W-:Y:S02]  /*6130*/  FFMA.FTZ R229, R137, R238, R136 ;  /* 0x000000ee89e57223 */ /* 0x000fe40000010088 */
[----:B------:R-:W-:Y:S02]  /*6140*/  FFMA.FTZ R137, R80, R239, R203 ;  /* 0x000000ef50897223 */ /* 0x000fe400000100cb */
[----:B------:R-:W-:Y:S02]  /*6150*/  FADD.FTZ R203, R187, R188 ;  /* 0x000000bcbbcb7221 */ /* 0x000fe40000010000 */
[----:B------:R-:W-:-:S02]  /*6160*/  FMUL.FTZ R187, R239, UR22 ;  /* 0x00000016efbb7c20 */ /* 0x000fc40008410000 */
[-C--:B------:R-:W-:Y:S02]  /*6170*/  FFMA.FTZ R175, R230, R204.reuse, R175 ;  /* 0x000000cce6af7223 */ /* 0x080fe400000100af */
[----:B------:R-:W-:Y:S02]  /*6180*/  FMUL.FTZ R204, R133, R204 ;  /* 0x000000cc85cc7220 */ /* 0x000fe40000410000 */
[C---:B------:R-:W-:Y:S02]  /*6190*/  FMUL.FTZ R80, R238.reuse, UR22 ;  /* 0x00000016ee507c20 */ /* 0x040fe40008410000 */
[----:B------:R-:W-:Y:S01]  /*61a0*/  FFMA.FTZ R136, R238, UR13, -R187 ;  /* 0x0000000dee887c23 */ /* 0x000fe200080108bb */
[----:B------:R0:W-:Y:S01]  /*61b0*/  STS [R189.X4+0x10f0], R204 ;  /* 0x0010f0ccbd007388 */ /* 0x0001e20000004800 */
[----:B------:R-:W-:Y:S02]  /*61c0*/  FMUL.FTZ R238, R53, R238 ;  /* 0x000000ee35ee7220 */ /* 0x000fe40000410000 */
[----:B------:R-:W-:-:S02]  /*61d0*/  FADD.FTZ R202, -R202, R229 ;  /* 0x000000e5caca7221 */ /* 0x000fc40000010100 */
[----:B------:R-:W-:Y:S02]  /*61e0*/  FMUL.FTZ R187, R231, R238 ;  /* 0x000000eee7bb7220 */ /* 0x000fe40000410000 */
[C---:B------:R-:W-:Y:S02]  /*61f0*/  FFMA.FTZ R81, R230.reuse, R81, R242 ;  /* 0x00000051e6517223 */ /* 0x040fe400000100f2 */
[----:B------:R-:W-:Y:S02]  /*6200*/  FFMA.FTZ R135, R230, R240, -R135 ;  /* 0x000000f0e6877223 */ /* 0x000fe40000010887 */
[----:B0-----:R-:W-:Y:S02]  /*6210*/  FFMA.FTZ R204, R239, UR13, R80 ;  /* 0x0000000defcc7c23 */ /* 0x001fe40008010050 */
[----:B------:R-:W-:Y:S02]  /*6220*/  FMUL.FTZ R80, R53, R239 ;  /* 0x000000ef35507220 */ /* 0x000fe40000410000 */
[----:B------:R-:W-:-:S02]  /*6230*/  FMUL.FTZ R230, R231, R136 ;  /* 0x00000088e7e67220 */ /* 0x000fc40000410000 */
[-C--:B------:R-:W-:Y:S02]  /*6240*/  FMUL.FTZ R188, R132, R80.reuse ;  /* 0x0000005084bc7220 */ /* 0x080fe40000410000 */
[-C--:B------:R-:W-:Y:S02]  /*6250*/  FMUL.FTZ R172, R231, R80.reuse ;  /* 0x00000050e7ac7220 */ /* 0x080fe40000410000 */
[----:B------:R-:W-:Y:S01]  /*6260*/  FFMA.FTZ R187, R233, R80, R187 ;  /* 0x00000050e9bb7223 */ /* 0x000fe200000100bb */
[----:B------:R0:W-:Y:S01]  /*6270*/  STS [R189.X4+0x10e8], R188 ;  /* 0x0010e8bcbd007388 */ /* 0x0001e20000004800 */
[C---:B------:R-:W-:Y:S02]  /*6280*/  FMUL.FTZ R80, R138.reuse, -R202 ;  /* 0x800000ca8a507220 */ /* 0x040fe40000410000 */
[-C--:B------:R-:W-:Y:S02]  /*6290*/  FMUL.FTZ R138, R138, -R203.reuse ;  /* 0x800000cb8a8a7220 */ /* 0x080fe40000410000 */
[----:B------:R-:W-:-:S02]  /*62a0*/  FFMA.FTZ R229, R139, R203, -R80 ;  /* 0x000000cb8be57223 */ /* 0x000fc40000010850 */
[----:B------:R-:W-:Y:S01]  /*62b0*/  FFMA.FTZ R80, R139, R202, R138 ;  /* 0x000000ca8b507223 */ /* 0x000fe2000001008a */
[----:B------:R-:W-:Y:S01]  /*62c0*/  HADD2.F32 R138, -RZ, R59.H1_H1 ;  /* 0x3000003bff8a7230 */ /* 0x000fe20000004100 */
[----:B------:R-:W-:Y:S02]  /*62d0*/  FFMA.FTZ R172, R233, R238, -R172 ;  /* 0x000000eee9ac7223 */ /* 0x000fe400000108ac */
[----:B0-----:R-:W-:Y:S02]  /*62e0*/  FADD.FTZ R188, R186, R229 ;  /* 0x000000e5babc7221 */ /* 0x001fe40000010000 */
[----:B------:R-:W-:Y:S02]  /*62f0*/  FADD.FTZ R201, -R201, R80 ;  /* 0x00000050c9c97221 */ /* 0x000fe40000010100 */
[----:B------:R-:W-:Y:S02]  /*6300*/  FMUL.FTZ R186, R173, R202 ;  /* 0x000000caadba7220 */ /* 0x000fe40000410000 */
[----:B------:R-:W-:-:S02]  /*6310*/  FFMA.FTZ R80, R233, R204, R230 ;  /* 0x000000cce9507223 */ /* 0x000fc400000100e6 */
[C---:B------:R-:W-:Y:S02]  /*6320*/  FMUL.FTZ R204, R142.reuse, -R188 ;  /* 0x800000bc8ecc7220 */ /* 0x040fe40000410000 */
[----:B------:R-:W-:Y:S02]  /*6330*/  FMUL.FTZ R139, R142, -R201 ;  /* 0x800000c98e8b7220 */ /* 0x000fe40000410000 */
[----:B------:R-:W-:Y:S02]  /*6340*/  FFMA.FTZ R142, R79, R203, R186 ;  /* 0x000000cb4f8e7223 */ /* 0x000fe400000100ba */
[----:B------:R-:W-:Y:S02]  /*6350*/  FFMA.FTZ R79, R143, R201, R204 ;  /* 0x000000c98f4f7223 */ /* 0x000fe400000100cc */
[----:B------:R-:W-:Y:S02]  /*6360*/  FMUL.FTZ R204, R202, UR22 ;  /* 0x00000016cacc7c20 */ /* 0x000fe40008410000 */
[----:B------:R-:W-:-:S02]  /*6370*/  FMUL.FTZ R173, R203, UR22 ;  /* 0x00000016cbad7c20 */ /* 0x000fc40008410000 */
[----:B------:R-:W-:Y:S02]  /*6380*/  FFMA.FTZ R186, R143, R188, -R139 ;  /* 0x000000bc8fba7223 */ /* 0x000fe4000001088b */
[----:B------:R-:W-:Y:S02]  /*6390*/  FMUL.FTZ R229, R52, R202 ;  /* 0x000000ca34e57220 */ /* 0x000fe40000410000 */
[----:B------:R-:W-:Y:S02]  /*63a0*/  FFMA.FTZ R143, R203, UR13, R204 ;  /* 0x0000000dcb8f7c23 */ /* 0x000fe400080100cc */
[----:B------:R-:W-:Y:S02]  /*63b0*/  FADD.FTZ R200, -R200, R79 ;  /* 0x0000004fc8c87221 */ /* 0x000fe40000010100 */
[----:B------:R-:W-:Y:S02]  /*63c0*/  FFMA.FTZ R139, R202, UR13, -R173 ;  /* 0x0000000dca8b7c23 */ /* 0x000fe400080108ad */
[----:B------:R-:W-:-:S02]  /*63d0*/  FMUL.FTZ R203, R52, R203 ;  /* 0x000000cb34cb7220 */ /* 0x000fc40000410000 */
[----:B------:R-:W-:Y:S02]  /*63e0*/  FADD.FTZ R186, R185, R186 ;  /* 0x000000bab9ba7221 */ /* 0x000fe40000010000 */
[----:B------:R-:W-:Y:S02]  /*63f0*/  FMUL.FTZ R202, R76, R229 ;  /* 0x000000e54cca7220 */ /* 0x000fe40000410000 */
[----:B------:R-:W-:Y:S02]  /*6400*/  FMUL.FTZ R185, R170, R201 ;  /* 0x000000c9aab97220 */ /* 0x000fe40000410000 */
[----:B------:R-:W-:Y:S02]  /*6410*/  FMUL.FTZ R170, R144, -R200 ;  /* 0x800000c890aa7220 */ /* 0x000fe40000410000 */
[C---:B------:R-:W-:Y:S02]  /*6420*/  FMUL.FTZ R139, R76.reuse, R139 ;  /* 0x0000008b4c8b7220 */ /* 0x040fe40000410000 */
[----:B------:R-:W-:-:S02]  /*6430*/  FMUL.FTZ R204, R76, R203 ;  /* 0x000000cb4ccc7220 */ /* 0x000fc40000410000 */
[----:B------:R-:W-:Y:S02]  /*6440*/  FMUL.FTZ R144, R144, -R186 ;  /* 0x800000ba90907220 */ /* 0x000fe40000410000 */
[-C--:B------:R-:W-:Y:S02]  /*6450*/  FFMA.FTZ R76, R236, R203.reuse, R202 ;  /* 0x000000cbec4c7223 */ /* 0x080fe400000100ca */
[----:B------:R-:W-:Y:S02]  /*6460*/  FFMA.FTZ R185, R78, R188, R185 ;  /* 0x000000bc4eb97223 */ /* 0x000fe400000100b9 */
[----:B------:R-:W-:Y:S02]  /*6470*/  FMUL.FTZ R202, R141, R203 ;  /* 0x000000cb8dca7220 */ /* 0x000fe40000410000 */
[----:B------:R-:W-:Y:S02]  /*6480*/  FMUL.FTZ R78, R188, UR22 ;  /* 0x00000016bc4e7c20 */ /* 0x000fe40008410000 */
[C---:B------:R-:W-:Y:S01]  /*6490*/  FFMA.FTZ R203, R145.reuse, R186, -R170 ;  /* 0x000000ba91cb7223 */ /* 0x040fe200000108aa */
[----:B------:R0:W-:Y:S01]  /*64a0*/  STS [R189.X4+0x10e0], R202 ;  /* 0x0010e0cabd007388 */ /* 0x0001e20000004800 */
[----:B------:R-:W-:-:S02]  /*64b0*/  FFMA.FTZ R144, R145, R200, R144 ;  /* 0x000000c891907223 */ /* 0x000fc40000010090 */
[C---:B------:R-:W-:Y:S02]  /*64c0*/  FMUL.FTZ R145, R201.reuse, UR22 ;  /* 0x00000016c9917c20 */ /* 0x040fe40008410000 */
[----:B------:R-:W-:Y:S02]  /*64d0*/  FFMA.FTZ R78, R201, UR13, -R78 ;  /* 0x0000000dc94e7c23 */ /* 0x000fe4000801084e */
[----:B------:R-:W-:Y:S02]  /*64e0*/  FADD.FTZ R184, R184, R203 ;  /* 0x000000cbb8b87221 */ /* 0x000fe40000010000 */
[----:B------:R-:W-:Y:S02]  /*64f0*/  FADD.FTZ R199, -R199, R144 ;  /* 0x00000090c7c77221 */ /* 0x000fe40000010100 */
[----:B------:R-:W-:Y:S02]  /*6500*/  FFMA.FTZ R170, R188, UR13, R145 ;  /* 0x0000000dbcaa7c23 */ /* 0x000fe40008010091 */
[----:B0-----:R-:W-:-:S02]  /*6510*/  FMUL.FTZ R202, R55, R188 ;  /* 0x000000bc37ca7220 */ /* 0x001fc40000410000 */
[----:B------:R-:W-:Y:S02]  /*6520*/  FMUL.FTZ R188, R77, R78 ;  /* 0x0000004e4dbc7220 */ /* 0x000fe40000410000 */
[C---:B------:R-:W-:Y:S02]  /*6530*/  FMUL.FTZ R78, R146.reuse, -R184 ;  /* 0x800000b8924e7220 */ /* 0x040fe40000410000 */
[----:B------:R-:W-:Y:S02]  /*6540*/  FMUL.FTZ R146, R146, -R199 ;  /* 0x800000c792927220 */ /* 0x000fe40000410000 */
[----:B------:R-:W-:Y:S02]  /*6550*/  FFMA.FTZ R79, R236, R229, -R204 ;  /* 0x000000e5ec4f7223 */ /* 0x000fe400000108cc */
[----:B------:R-:W-:Y:S02]  /*6560*/  FMUL.FTZ R204, R55, R201 ;  /* 0x000000c937cc7220 */ /* 0x000fe40000410000 */
[----:B------:R-:W-:-:S02]  /*6570*/  FFMA.FTZ R145, R147, R199, R78 ;  /* 0x000000c793917223 */ /* 0x000fc4000001004e */
[----:B------:R-:W-:Y:S02]  /*6580*/  FFMA.FTZ R146, R147, R184, -R146 ;  /* 0x000000b893927223 */ /* 0x000fe40000010892 */
[----:B------:R-:W-:Y:S02]  /*6590*/  FMUL.FTZ R144, R77, R204 ;  /* 0x000000cc4d907220 */ /* 0x000fe40000410000 */
[----:B------:R-:W-:Y:S02]  /*65a0*/  FADD.FTZ R198, -R198, R145 ;  /* 0x00000091c6c67221 */ /* 0x000fe40000010100 */
[----:B------:R-:W-:Y:S02]  /*65b0*/  FADD.FTZ R183, R183, R146 ;  /* 0x00000092b7b77221 */ /* 0x000fe40000010000 */
[-C--:B------:R-:W-:Y:S02]  /*65c0*/  FMUL.FTZ R201, R77, R202.reuse ;  /* 0x000000ca4dc97220 */ /* 0x080fe40000410000 */
[----:B------:R-:W-:-:S02]  /*65d0*/  FFMA.FTZ R77, R225, R202, R144 ;  /* 0x000000cae14d7223 */ /* 0x000fc40000010090 */
[CC--:B------:R-:W-:Y:S02]  /*65e0*/  FMUL.FTZ R144, R148.reuse, -R198.reuse ;  /* 0x800000c694907220 */ /* 0x0c0fe40000410000 */
[-C--:B------:R-:W-:Y:S02]  /*65f0*/  FMUL.FTZ R148, R148, -R183.reuse ;  /* 0x800000b794947220 */ /* 0x080fe40000410000 */
[C---:B------:R-:W-:Y:S02]  /*6600*/  FFMA.FTZ R145, R149.reuse, R183, -R144 ;  /* 0x000000b795917223 */ /* 0x040fe40000010890 */
[----:B------:R-:W-:Y:S02]  /*6610*/  FFMA.FTZ R148, R149, R198, R148 ;  /* 0x000000c695947223 */ /* 0x000fe40000010094 */
[----:B------:R-:W-:Y:S02]  /*6620*/  FMUL.FTZ R147, R200, UR22 ;  /* 0x00000016c8937c20 */ /* 0x000fe40008410000 */
[----:B------:R-:W-:-:S02]  /*6630*/  FADD.FTZ R197, -R197, R148 ;  /* 0x00000094c5c57221 */ /* 0x000fc40000010100 */
[----:B------:R-:W-:Y:S02]  /*6640*/  FADD.FTZ R182, R182, R145 ;  /* 0x00000091b6b67221 */ /* 0x000fe40000010000 */
[----:B------:R-:W-:Y:S02]  /*6650*/  FMUL.FTZ R171, R171, R200 ;  /* 0x000000c8abab7220 */ /* 0x000fe40000410000 */
[----:B------:R-:W-:Y:S02]  /*6660*/  FFMA.FTZ R146, R186, UR13, R147 ;  /* 0x0000000dba927c23 */ /* 0x000fe40008010093 */
[C---:B------:R-:W-:Y:S02]  /*6670*/  FMUL.FTZ R147, R150.reuse, -R197 ;  /* 0x800000c596937220 */ /* 0x040fe40000410000 */
[----:B------:R-:W-:Y:S02]  /*6680*/  FMUL.FTZ R150, R150, -R182 ;  /* 0x800000b696967220 */ /* 0x000fe40000410000 */
[----:B------:R-:W-:-:S02]  /*6690*/  FFMA.FTZ R144, R169, R186, R171 ;  /* 0x000000baa9907223 */ /* 0x000fc400000100ab */
[----:B------:R-:W-:Y:S02]  /*66a0*/  FMUL.FTZ R149, R186, UR22 ;  /* 0x00000016ba957c20 */ /* 0x000fe40008410000 */
[----:B------:R-:W-:Y:S02]  /*66b0*/  FMUL.FTZ R186, R54, R186 ;  /* 0x000000ba36ba7220 */ /* 0x000fe40000410000 */
[C---:B------:R-:W-:Y:S02]  /*66c0*/  FFMA.FTZ R148, R151.reuse, R182, -R147 ;  /* 0x000000b697947223 */ /* 0x040fe40000010893 */
[----:B------:R-:W-:Y:S02]  /*66d0*/  FFMA.FTZ R151, R151, R197, R150 ;  /* 0x000000c597977223 */ /* 0x000fe40000010096 */
[----:B------:R-:W-:Y:S02]  /*66e0*/  FFMA.FTZ R145, R200, UR13, -R149 ;  /* 0x0000000dc8917c23 */ /* 0x000fe40008010895 */
[----:B------:R-:W-:-:S02]  /*66f0*/  FMUL.FTZ R200, R54, R200 ;  /* 0x000000c836c87220 */ /* 0x000fc40000410000 */
[----:B------:R-:W-:Y:S02]  /*6700*/  FMUL.FTZ R150, R234, R186 ;  /* 0x000000baea967220 */ /* 0x000fe40000410000 */
[----:B------:R-:W-:Y:S02]  /*6710*/  FADD.FTZ R196, -R196, R151 ;  /* 0x00000097c4c47221 */ /* 0x000fe40000010100 */
[----:B------:R-:W-:Y:S02]  /*6720*/  FADD.FTZ R181, R181, R148 ;  /* 0x00000094b5b57221 */ /* 0x000fe40000010000 */
[-C--:B------:R-:W-:Y:S02]  /*6730*/  FMUL.FTZ R149, R234, R200.reuse ;  /* 0x000000c8ea957220 */ /* 0x080fe40000410000 */
[----:B------:R-:W-:Y:S02]  /*6740*/  FFMA.FTZ R148, R237, R200, -R150 ;  /* 0x000000c8ed947223 */ /* 0x000fe40000010896 */
[----:B------:R-:W-:-:S02]  /*6750*/  FMUL.FTZ R150, R152, -R196 ;  /* 0x800000c498967220 */ /* 0x000fc40000410000 */
[-C--:B------:R-:W-:Y:S02]  /*6760*/  FMUL.FTZ R152, R152, -R181.reuse ;  /* 0x800000b598987220 */ /* 0x080fe40000410000 */
[----:B------:R-:W-:Y:S02]  /*6770*/  FFMA.FTZ R147, R237, R186, R149 ;  /* 0x000000baed937223 */ /* 0x000fe40000010095 */
[C---:B------:R-:W-:Y:S02]  /*6780*/  FFMA.FTZ R149, R153.reuse, R181, -R150 ;  /* 0x000000b599957223 */ /* 0x040fe40000010896 */
[----:B------:R-:W-:Y:S02]  /*6790*/  FFMA.FTZ R152, R153, R196, R152 ;  /* 0x000000c499987223 */ /* 0x000fe40000010098 */
[----:B------:R-:W-:Y:S02]  /*67a0*/  FADD.FTZ R180, R180, R149 ;  /* 0x00000095b4b47221 */ /* 0x000fe40000010000 */
[----:B------:R-:W-:-:S02]  /*67b0*/  FADD.FTZ R195, -R195, R152 ;  /* 0x00000098c3c37221 */ /* 0x000fc40000010100 */
[C---:B------:R-:W-:Y:S02]  /*67c0*/  FFMA.FTZ R78, R225.reuse, R204, -R201 ;  /* 0x000000cce14e7223 */ /* 0x040fe400000108c9 */
[----:B------:R-:W-:Y:S02]  /*67d0*/  FFMA.FTZ R225, R225, R170, R188 ;  /* 0x000000aae1e17223 */ /* 0x000fe400000100bc */
[C---:B------:R-:W-:Y:S02]  /*67e0*/  FMUL.FTZ R152, R154.reuse, -R180 ;  /* 0x800000b49a987220 */ /* 0x040fe40000410000 */
[----:B------:R-:W-:Y:S02]  /*67f0*/  FMUL.FTZ R188, R227, R186 ;  /* 0x000000bae3bc7220 */ /* 0x000fe40000410000 */
[----:B------:R-:W-:Y:S02]  /*6800*/  FMUL.FTZ R154, R154, -R195 ;  /* 0x800000c39a9a7220 */ /* 0x000fe40000410000 */
[----:B------:R-:W-:Y:S01]  /*6810*/  FMUL.FTZ R186, R85, R199 ;  /* 0x000000c755ba7220 */ /* 0x000fe20000410000 */
[----:B------:R-:W-:Y:S01]  /*6820*/  STS [R189.X4+0x10d0], R188 ;  /* 0x0010d0bcbd007388 */ /* 0x000fe20000004800 */
[----:B------:R-:W-:-:S02]  /*6830*/  FFMA.FTZ R151, R155, R195, R152 ;  /* 0x000000c39b977223 */ /* 0x000fc40000010098 */
[----:B------:R-:W-:Y:S02]  /*6840*/  FFMA.FTZ R154, R155, R180, -R154 ;  /* 0x000000b49b9a7223 */ /* 0x000fe4000001089a */
[----:B------:R-:W-:Y:S02]  /*6850*/  FMUL.FTZ R170, R85, R184 ;  /* 0x000000b855aa7220 */ /* 0x000fe40000410000 */
[----:B------:R-:W-:Y:S02]  /*6860*/  FMUL.FTZ R150, R219, R186 ;  /* 0x000000badb967220 */ /* 0x000fe40000410000 */
[----:B------:R-:W-:Y:S02]  /*6870*/  FADD.FTZ R194, -R194, R151 ;  /* 0x00000097c2c27221 */ /* 0x000fe40000010100 */
[----:B------:R-:W-:Y:S02]  /*6880*/  FMUL.FTZ R155, R84, R198 ;  /* 0x000000c6549b7220 */ /* 0x000fe40000410000 */
[----:B------:R-:W-:-:S02]  /*6890*/  FADD.FTZ R179, R179, R154 ;  /* 0x0000009ab3b37221 */ /* 0x000fc40000010000 */
[-C--:B------:R-:W-:Y:S02]  /*68a0*/  FMUL.FTZ R149, R219, R170.reuse ;  /* 0x000000aadb957220 */ /* 0x080fe40000410000 */
[-C--:B------:R-:W-:Y:S02]  /*68b0*/  FFMA.FTZ R150, R235, R170.reuse, R150 ;  /* 0x000000aaeb967223 */ /* 0x080fe40000010096 */
[----:B------:R-:W-:Y:S02]  /*68c0*/  FMUL.FTZ R170, R218, R170 ;  /* 0x000000aadaaa7220 */ /* 0x000fe40000410000 */
[----:B------:R-:W-:Y:S02]  /*68d0*/  FMUL.FTZ R152, R156, -R194 ;  /* 0x800000c29c987220 */ /* 0x000fe40000410000 */
[----:B------:R-:W-:Y:S01]  /*68e0*/  FMUL.FTZ R153, R84, R183 ;  /* 0x000000b754997220 */ /* 0x000fe20000410000 */
[----:B------:R0:W-:Y:S01]  /*68f0*/  STS [R189.X4+0x10c8], R170 ;  /* 0x0010c8aabd007388 */ /* 0x0001e20000004800 */
[----:B------:R-:W-:-:S02]  /*6900*/  FMUL.FTZ R151, R226, R155 ;  /* 0x0000009be2977220 */ /* 0x000fc40000410000 */
[----:B------:R-:W-:Y:S02]  /*6910*/  FMUL.FTZ R156, R156, -R179 ;  /* 0x800000b39c9c7220 */ /* 0x000fe40000410000 */
[-C--:B------:R-:W-:Y:S02]  /*6920*/  FMUL.FTZ R154, R226, R153.reuse ;  /* 0x00000099e29a7220 */ /* 0x080fe40000410000 */
[-C--:B------:R-:W-:Y:S02]  /*6930*/  FFMA.FTZ R151, R232, R153.reuse, R151 ;  /* 0x00000099e8977223 */ /* 0x080fe40000010097 */
[----:B------:R-:W-:Y:S02]  /*6940*/  FFMA.FTZ R156, R157, R194, R156 ;  /* 0x000000c29d9c7223 */ /* 0x000fe4000001009c */
[----:B0-----:R-:W-:Y:S02]  /*6950*/  FMUL.FTZ R170, R217, R153 ;  /* 0x00000099d9aa7220 */ /* 0x001fe40000410000 */
[----:B------:R-:W-:-:S02]  /*6960*/  FFMA.FTZ R153, R157, R179, -R152 ;  /* 0x000000b39d997223 */ /* 0x000fc40000010898 */
[----:B------:R-:W-:Y:S01]  /*6970*/  FADD.FTZ R193, -R193, R156 ;  /* 0x0000009cc1c17221 */ /* 0x000fe20000010100 */
[----:B------:R-:W-:Y:S01]  /*6980*/  STS [R189.X4+0x10c0], R170 ;  /* 0x0010c0aabd007388 */ /* 0x000fe20000004800 */
[----:B------:R-:W-:Y:S02]  /*6990*/  FADD.FTZ R178, R178, R153 ;  /* 0x00000099b2b27221 */ /* 0x000fe40000010000 */
[----:B------:R-:W-:Y:S02]  /*69a0*/  FMUL.FTZ R153, R114, -R193 ;  /* 0x800000c172997220 */ /* 0x000fe40000410000 */
[----:B------:R-:W-:Y:S02]  /*69b0*/  FMUL.FTZ R188, R218, R186 ;  /* 0x000000badabc7220 */ /* 0x000fe40000410000 */
[-C--:B------:R-:W-:Y:S02]  /*69c0*/  FMUL.FTZ R114, R114, -R178.reuse ;  /* 0x800000b272727220 */ /* 0x080fe40000410000 */
[----:B------:R-:W-:Y:S01]  /*69d0*/  FFMA.FTZ R152, R232, R155, -R154 ;  /* 0x0000009be8987223 */ /* 0x000fe2000001089a */
[----:B------:R0:W-:Y:S01]  /*69e0*/  STS [R189.X4+0x10cc], R188 ;  /* 0x0010ccbcbd007388 */ /* 0x0001e20000004800 */
[----:B------:R-:W-:-:S02]  /*69f0*/  FFMA.FTZ R154, R115, R178, -R153 ;  /* 0x000000b2739a7223 */ /* 0x000fc40000010899 */
[----:B------:R-:W-:Y:S02]  /*6a00*/  FFMA.FTZ R115, R115, R193, R114 ;  /* 0x000000c173737223 */ /* 0x000fe40000010072 */
[----:B------:R-:W-:Y:S02]  /*6a10*/  FMUL.FTZ R157, R87, R197 ;  /* 0x000000c5579d7220 */ /* 0x000fe40000410000 */
[----:B------:R-:W-:Y:S02]  /*6a20*/  FADD.FTZ R192, -R192, R115 ;  /* 0x00000073c0c07221 */ /* 0x000fe40000010100 */
[----:B------:R-:W-:Y:S02]  /*6a30*/  FADD.FTZ R177, R177, R154 ;  /* 0x0000009ab1b17221 */ /* 0x000fe40000010000 */
[----:B0-----:R-:W-:Y:S02]  /*6a40*/  FMUL.FTZ R188, R217, R155 ;  /* 0x0000009bd9bc7220 */ /* 0x001fe40000410000 */
[----:B------:R-:W-:-:S02]  /*6a50*/  FMUL.FTZ R155, R87, R182 ;  /* 0x000000b6579b7220 */ /* 0x000fc40000410000 */
[CC--:B------:R-:W-:Y:S01]  /*6a60*/  FMUL.FTZ R154, R116.reuse, -R192.reuse ;  /* 0x800000c0749a7220 */ /* 0x0c0fe20000410000 */
[----:B------:R0:W-:Y:S01]  /*6a70*/  STS [R189.X4+0x10c4], R188 ;  /* 0x0010c4bcbd007388 */ /* 0x0001e20000004800 */
[----:B------:R-:W-:Y:S02]  /*6a80*/  FMUL.FTZ R153, R213, R155 ;  /* 0x0000009bd5997220 */ /* 0x000fe40000410000 */
[----:B------:R-:W-:Y:S02]  /*6a90*/  FMUL.FTZ R116, R116, -R177 ;  /* 0x800000b174747220 */ /* 0x000fe40000410000 */
[----:B------:R-:W-:Y:S02]  /*6aa0*/  FFMA.FTZ R115, R216, R157, -R153 ;  /* 0x0000009dd8737223 */ /* 0x000fe40000010899 */
[C---:B------:R-:W-:Y:S02]  /*6ab0*/  FFMA.FTZ R153, R117.reuse, R177, -R154 ;  /* 0x000000b175997223 */ /* 0x040fe4000001089a */
[----:B------:R-:W-:-:S02]  /*6ac0*/  FFMA.FTZ R116, R117, R192, R116 ;  /* 0x000000c075747223 */ /* 0x000fc40000010074 */
[----:B------:R-:W-:Y:S02]  /*6ad0*/  FADD.FTZ R176, R176, R153 ;  /* 0x00000099b0b07221 */ /* 0x000fe40000010000 */
[----:B------:R-:W-:Y:S02]  /*6ae0*/  FMUL.FTZ R156, R213, R157 ;  /* 0x0000009dd59c7220 */ /* 0x000fe40000410000 */
[----:B------:R-:W-:Y:S02]  /*6af0*/  FADD.FTZ R191, -R191, R116 ;  /* 0x00000074bfbf7221 */ /* 0x000fe40000010100 */
[----:B------:R-:W-:Y:S02]  /*6b00*/  FMUL.FTZ R154, R118, -R176 ;  /* 0x800000b0769a7220 */ /* 0x000fe40000410000 */
[----:B------:R-:W-:Y:S02]  /*6b10*/  FFMA.FTZ R149, R235, R186, -R149 ;  /* 0x000000baeb957223 */ /* 0x000fe40000010895 */
[----:B------:R-:W-:-:S02]  /*6b20*/  FFMA.FTZ R114, R216, R155, R156 ;  /* 0x0000009bd8727223 */ /* 0x000fc4000001009c */
[----:B------:R-:W-:Y:S02]  /*6b30*/  FMUL.FTZ R186, R224, R155 ;  /* 0x0000009be0ba7220 */ /* 0x000fe40000410000 */
[-C--:B------:R-:W-:Y:S02]  /*6b40*/  FMUL.FTZ R118, R118, -R191.reuse ;  /* 0x800000bf76767220 */ /* 0x080fe40000410000 */
[C---:B------:R-:W-:Y:S01]  /*6b50*/  FFMA.FTZ R155, R119.reuse, R191, R154 ;  /* 0x000000bf779b7223 */ /* 0x040fe2000001009a */
[----:B------:R-:W-:Y:S01]  /*6b60*/  STS [R189.X4+0x10b8], R186 ;  /* 0x0010b8babd007388 */ /* 0x000fe20000004800 */
[C---:B------:R-:W-:Y:S02]  /*6b70*/  FMUL.FTZ R170, R86.reuse, R196 ;  /* 0x000000c456aa7220 */ /* 0x040fe40000410000 */
[----:B------:R-:W-:Y:S02]  /*6b80*/  FMUL.FTZ R156, R86, R181 ;  /* 0x000000b5569c7220 */ /* 0x000fe40000410000 */
[----:B------:R-:W-:-:S02]  /*6b90*/  FFMA.FTZ R118, R119, R176, -R118 ;  /* 0x000000b077767223 */ /* 0x000fc40000010876 */
[----:B------:R-:W-:Y:S02]  /*6ba0*/  FADD.FTZ R190, -R190, R155 ;  /* 0x0000009bbebe7221 */ /* 0x000fe40000010100 */
[----:B0-----:R-:W-:Y:S02]  /*6bb0*/  FMUL.FTZ R188, R224, R157 ;  /* 0x0000009de0bc7220 */ /* 0x001fe40000410000 */
[C---:B------:R-:W-:Y:S02]  /*6bc0*/  FMUL.FTZ R117, R215.reuse, R170 ;  /* 0x000000aad7757220 */ /* 0x040fe40000410000 */
[----:B------:R-:W-:Y:S01]  /*6bd0*/  FMUL.FTZ R153, R215, R156 ;  /* 0x0000009cd7997220 */ /* 0x000fe20000410000 */
[----:B------:R0:W-:Y:S01]  /*6be0*/  STS [R189.X4+0x10bc], R188 ;  /* 0x0010bcbcbd007388 */ /* 0x0001e20000004800 */
[----:B------:R-:W-:Y:S02]  /*6bf0*/  FADD.FTZ R83, R83, R118 ;  /* 0x0000007653537221 */ /* 0x000fe40000010000 */
[----:B------:R-:W-:-:S02]  /*6c00*/  FMUL.FTZ R119, R92, R190 ;  /* 0x000000be5c777220 */ /* 0x000fc40000410000 */
[C---:B------:R-:W-:Y:S02]  /*6c10*/  FFMA.FTZ R117, R220.reuse, R156, R117 ;  /* 0x0000009cdc757223 */ /* 0x040fe40000010075 */
[----:B------:R-:W-:Y:S02]  /*6c20*/  FMUL.FTZ R118, R93, R191 ;  /* 0x000000bf5d767220 */ /* 0x000fe40000410000 */
[----:B------:R-:W-:Y:S02]  /*6c30*/  FFMA.FTZ R116, R220, R170, -R153 ;  /* 0x000000aadc747223 */ /* 0x000fe40000010899 */
[C---:B0-----:R-:W-:Y:S02]  /*6c40*/  FMUL.FTZ R188, R209.reuse, R156 ;  /* 0x0000009cd1bc7220 */ /* 0x041fe40000410000 */
[----:B------:R-:W-:Y:S02]  /*6c50*/  FMUL.FTZ R155, R92, R83 ;  /* 0x000000535c9b7220 */ /* 0x000fe40000410000 */
[----:B------:R-:W-:Y:S01]  /*6c60*/  FMUL.FTZ R156, R74, R119 ;  /* 0x000000774a9c7220 */ /* 0x000fe20000410000 */
[----:B------:R-:W-:Y:S01]  /*6c70*/  STS [R189.X4+0x10b0], R188 ;  /* 0x0010b0bcbd007388 */ /* 0x000fe20000004800 */
[----:B------:R-:W-:-:S02]  /*6c80*/  FMUL.FTZ R170, R209, R170 ;  /* 0x000000aad1aa7220 */ /* 0x000fc40000410000 */
[----:B------:R-:W-:Y:S02]  /*6c90*/  FMUL.FTZ R154, R93, R176 ;  /* 0x000000b05d9a7220 */ /* 0x000fe40000410000 */
[----:B------:R-:W-:Y:S01]  /*6ca0*/  FMUL.FTZ R169, R205, R118 ;  /* 0x00000076cda97220 */ /* 0x000fe20000410000 */
[----:B------:R0:W-:Y:S01]  /*6cb0*/  STS [R189.X4+0x10b4], R170 ;  /* 0x0010b4aabd007388 */ /* 0x0001e20000004800 */
[-C--:B------:R-:W-:Y:S02]  /*6cc0*/  FMUL.FTZ R157, R74, R155.reuse ;  /* 0x0000009b4a9d7220 */ /* 0x080fe40000410000 */
[----:B------:R-:W-:Y:S02]  /*6cd0*/  FFMA.FTZ R156, R208, R155, R156 ;  /* 0x0000009bd09c7223 */ /* 0x000fe4000001009c */
[----:B------:R-:W-:Y:S02]  /*6ce0*/  FMUL.FTZ R153, R89, R180 ;  /* 0x000000b459997220 */ /* 0x000fe40000410000 */
[----:B------:R-:W-:-:S02]  /*6cf0*/  FFMA.FTZ R171, R123, R154, R169 ;  /* 0x0000009a7bab7223 */ /* 0x000fc400000100a9 */
[----:B------:R-:W-:Y:S02]  /*6d00*/  FFMA.FTZ R169, R208, R119, -R157 ;  /* 0x00000077d0a97223 */ /* 0x000fe4000001089d */
[----:B0-----:R-:W-:Y:S02]  /*6d10*/  FMUL.FTZ R170, R205, R154 ;  /* 0x0000009acdaa7220 */ /* 0x001fe40000410000 */
[----:B------:R-:W-:Y:S02]  /*6d20*/  FADD.FTZ R156, RZ, R156 ;  /* 0x0000009cff9c7221 */ /* 0x000fe40000010000 */
[----:B------:R-:W-:Y:S02]  /*6d30*/  FMUL.FTZ R186, R122, R153 ;  /* 0x000000997aba7220 */ /* 0x000fe40000410000 */
[----:B------:R-:W-:Y:S02]  /*6d40*/  FFMA.FTZ R201, R123, R118, -R170 ;  /* 0x000000767bc97223 */ /* 0x000fe400000108aa */
[----:B------:R-:W-:Y:S01]  /*6d50*/  FMUL.FTZ R157, R90, R192 ;  /* 0x000000c05a9d7220 */ /* 0x000fe20000410000 */
[----:B------:R0:W-:Y:S01]  /*6d60*/  STS [R189.X4+0x10a8], R186 ;  /* 0x0010a8babd007388 */ /* 0x0001e20000004800 */
[----:B------:R-:W-:-:S02]  /*6d70*/  FADD.FTZ R170, RZ, R169 ;  /* 0x000000a9ffaa7221 */ /* 0x000fc40000010000 */
[----:B------:R-:W-:Y:S02]  /*6d80*/  FADD.FTZ R156, R156, R171 ;  /* 0x000000ab9c9c7221 */ /* 0x000fe40000010000 */
[C---:B------:R-:W-:Y:S02]  /*6d90*/  FMUL.FTZ R171, R91.reuse, R193 ;  /* 0x000000c15bab7220 */ /* 0x040fe40000410000 */
[----:B------:R-:W-:Y:S02]  /*6da0*/  FMUL.FTZ R169, R90, R177 ;  /* 0x000000b15aa97220 */ /* 0x000fe40000410000 */
[----:B------:R-:W-:Y:S02]  /*6db0*/  FADD.FTZ R170, R170, R201 ;  /* 0x000000c9aaaa7221 */ /* 0x000fe40000010000 */
[----:B0-----:R-:W-:Y:S02]  /*6dc0*/  FMUL.FTZ R186, R206, R157 ;  /* 0x0000009dceba7220 */ /* 0x001fe40000410000 */
[----:B------:R-:W-:-:S02]  /*6dd0*/  FMUL.FTZ R201, R91, R178 ;  /* 0x000000b25bc97220 */ /* 0x000fc40000410000 */
[----:B------:R-:W-:Y:S02]  /*6de0*/  FMUL.FTZ R188, R68, R171 ;  /* 0x000000ab44bc7220 */ /* 0x000fe40000410000 */
[----:B------:R-:W-:Y:S02]  /*6df0*/  FMUL.FTZ R231, R89, R195 ;  /* 0x000000c359e77220 */ /* 0x000fe40000410000 */
[----:B------:R-:W-:Y:S02]  /*6e00*/  FMUL.FTZ R230, R141, R229 ;  /* 0x000000e58de67220 */ /* 0x000fe40000410000 */
[-C--:B------:R-:W-:Y:S02]  /*6e10*/  FFMA.FTZ R203, R212, R169.reuse, R186 ;  /* 0x000000a9d4cb7223 */ /* 0x080fe400000100ba */
[----:B------:R-:W-:Y:S01]  /*6e20*/  FMUL.FTZ R186, R206, R169 ;  /* 0x000000a9ceba7220 */ /* 0x000fe20000410000 */
[----:B------:R0:W-:Y:S01]  /*6e30*/  STS [R189.X4+0x10e4], R230 ;  /* 0x0010e4e6bd007388 */ /* 0x0001e20000004800 */
[----:B------:R-:W-:-:S02]  /*6e40*/  FFMA.FTZ R229, R207, R201, R188 ;  /* 0x000000c9cfe57223 */ /* 0x000fc400000100bc */
[----:B------:R-:W-:Y:S02]  /*6e50*/  FMUL.FTZ R188, R210, R231 ;  /* 0x000000e7d2bc7220 */ /* 0x000fe40000410000 */
[----:B------:R-:W-:Y:S02]  /*6e60*/  FMUL.FTZ R202, R228, R202 ;  /* 0x000000cae4ca7220 */ /* 0x000fe40000410000 */
[----:B------:R-:W-:Y:S02]  /*6e70*/  FADD.FTZ R156, R156, R203 ;  /* 0x000000cb9c9c7221 */ /* 0x000fe40000010000 */
[----:B------:R-:W-:Y:S01]  /*6e80*/  FFMA.FTZ R203, R212, R157, -R186 ;  /* 0x0000009dd4cb7223 */ /* 0x000fe200000108ba */
[----:B------:R1:W-:Y:S01]  /*6e90*/  STS [R189.X4+0x10d8], R202 ;  /* 0x0010d8cabd007388 */ /* 0x0003e20000004800 */
[----:B0-----:R-:W-:Y:S02]  /*6ea0*/  FMUL.FTZ R230, R228, R204 ;  /* 0x000000cce4e67220 */ /* 0x001fe40000410000 */
[----:B------:R-:W-:-:S02]  /*6eb0*/  FMUL.FTZ R186, R68, R201 ;  /* 0x000000c944ba7220 */ /* 0x000fc40000410000 */
[----:B------:R-:W-:Y:S01]  /*6ec0*/  FFMA.FTZ R204, R211, R153, R188 ;  /* 0x00000099d3cc7223 */ /* 0x000fe200000100bc */
[----:B------:R-:W-:Y:S01]  /*6ed0*/  STS [R189.X4+0x10dc], R230 ;  /* 0x0010dce6bd007388 */ /* 0x000fe20000004800 */
[----:B------:R-:W-:Y:S02]  /*6ee0*/  FMUL.FTZ R188, R88, R194 ;  /* 0x000000c258bc7220 */ /* 0x000fe40000410000 */
[----:B------:R-:W-:Y:S02]  /*6ef0*/  FADD.FTZ R170, R170, R203 ;  /* 0x000000cbaaaa7221 */ /* 0x000fe40000010000 */
[----:B-1----:R-:W-:Y:S02]  /*6f00*/  FMUL.FTZ R202, R227, R200 ;  /* 0x000000c8e3ca7220 */ /* 0x002fe40000410000 */
[----:B------:R-:W-:Y:S02]  /*6f10*/  FFMA.FTZ R203, R207, R171, -R186 ;  /* 0x000000abcfcb7223 */ /* 0x000fe400000108ba */
[----:B------:R-:W-:Y:S01]  /*6f20*/  FMUL.FTZ R200, R210, R153 ;  /* 0x00000099d2c87220 */ /* 0x000fe20000410000 */
[----:B------:R-:W-:Y:S01]  /*6f30*/  STS [R189.X4+0x10d4], R202 ;  /* 0x0010d4cabd007388 */ /* 0x000fe20000004800 */
[----:B------:R-:W-:-:S02]  /*6f40*/  FMUL.FTZ R186, R88, R179 ;  /* 0x000000b358ba7220 */ /* 0x000fc40000410000 */
[C---:B------:R-:W-:Y:S02]  /*6f50*/  FMUL.FTZ R153, R75.reuse, R188 ;  /* 0x000000bc4b997220 */ /* 0x040fe40000410000 */
[----:B------:R-:W-:Y:S02]  /*6f60*/  FADD.FTZ R156, R156, R229 ;  /* 0x000000e59c9c7221 */ /* 0x000fe40000010000 */
[-C--:B------:R-:W-:Y:S02]  /*6f70*/  FFMA.FTZ R153, R214, R186.reuse, R153 ;  /* 0x000000bad6997223 */ /* 0x080fe40000010099 */
[----:B------:R-:W-:Y:S02]  /*6f80*/  FADD.FTZ R170, R170, R203 ;  /* 0x000000cbaaaa7221 */ /* 0x000fe40000010000 */
[----:B------:R-:W-:Y:S02]  /*6f90*/  FADD.FTZ R153, R156, R153 ;  /* 0x000000999c997221 */ /* 0x000fe40000010000 */
[----:B------:R-:W-:-:S02]  /*6fa0*/  FMUL.FTZ R203, R75, R186 ;  /* 0x000000ba4bcb7220 */ /* 0x000fc40000410000 */
[----:B------:R-:W-:Y:S02]  /*6fb0*/  FADD.FTZ R204, R153, R204 ;  /* 0x000000cc99cc7221 */ /* 0x000fe40000010000 */
[----:B------:R-:W-:Y:S02]  /*6fc0*/  FFMA.FTZ R203, R214, R188, -R203 ;  /* 0x000000bcd6cb7223 */ /* 0x000fe400000108cb */
[----:B------:R-:W-:Y:S02]  /*6fd0*/  FADD.FTZ R117, R204, R117 ;  /* 0x00000075cc757221 */ /* 0x000fe40000010000 */
[----:B------:R-:W-:Y:S02]  /*6fe0*/  FFMA.FTZ R229, R211, R231, -R200 ;  /* 0x000000e7d3e57223 */ /* 0x000fe400000108c8 */
[----:B------:R-:W-:Y:S02]  /*6ff0*/  FADD.FTZ R114, R117, R114 ;  /* 0x0000007275727221 */ /* 0x000fe40000010000 */
[----:B------:R-:W-:-:S02]  /*7000*/  FADD.FTZ R170, R170, R203 ;  /* 0x000000cbaaaa7221 */ /* 0x000fc40000010000 */
[----:B------:R-:W-:Y:S02]  /*7010*/  FADD.FTZ R151, R114, R151 ;  /* 0x0000009772977221 */ /* 0x000fe40000010000 */
[----:B------:R-:W-:Y:S02]  /*7020*/  FADD.FTZ R229, R170, R229 ;  /* 0x000000e5aae57221 */ /* 0x000fe40000010000 */
[----:B------:R-:W-:Y:S02]  /*7030*/  FADD.FTZ R150, R151, R150 ;  /* 0x0000009697967221 */ /* 0x000fe40000010000 */
[----:B------:R-:W-:Y:S02]  /*7040*/  FADD.FTZ R116, R229, R116 ;  /* 0x00000074e5747221 */ /* 0x000fe40000010000 */
[----:B------:R-:W-:Y:S02]  /*7050*/  FADD.FTZ R150, R150, R147 ;  /* 0x0000009396967221 */ /* 0x000fe40000010000 */
[----:B------:R-:W-:-:S02]  /*7060*/  FMUL.FTZ R200, R69, R186 ;  /* 0x000000ba45c87220 */ /* 0x000fc40000410000 */
[----:B------:R-:W-:Y:S02]  /*7070*/  FADD.FTZ R77, R150, R77 ;  /* 0x0000004d964d7221 */ /* 0x000fe40000010000 */
[----:B------:R-:W-:Y:S01]  /*7080*/  FADD.FTZ R115, R116, R115 ;  /* 0x0000007374737221 */ /* 0x000fe20000010000 */
[----:B------:R0:W-:Y:S01]  /*7090*/  STS [R189.X4+0x10a0], R200 ;  /* 0x0010a0c8bd007388 */ /* 0x0001e20000004800 */
[----:B------:R-:W-:Y:S02]  /*70a0*/  FADD.FTZ R76, R77, R76 ;  /* 0x0000004c4d4c7221 */ /* 0x000fe40000010000 */
[----:B------:R-:W-:Y:S02]  /*70b0*/  FMUL.FTZ R186, R70, R201 ;  /* 0x000000c946ba7220 */ /* 0x000fe40000410000 */
[----:B------:R-:W-:Y:S02]  /*70c0*/  FMUL.FTZ R77, R65, UR22 ;  /* 0x00000016414d7c20 */ /* 0x000fe40008410000 */
[----:B------:R-:W-:Y:S01]  /*70d0*/  FADD.FTZ R152, R115, R152 ;  /* 0x0000009873987221 */ /* 0x000fe20000010000 */
[----:B------:R-:W-:Y:S01]  /*70e0*/  LEA R115, R95, 0xfffffc00, 0xa ;  /* 0xfffffc005f737811 */ /* 0x000fe200078e50ff */
[----:B------:R-:W-:Y:S01]  /*70f0*/  FMUL.FTZ R156, R71, R169 ;  /* 0x000000a9479c7220 */ /* 0x000fe20000410000 */
[----:B------:R1:W-:Y:S01]  /*7100*/  STS [R189.X4+0x1098], R186 ;  /* 0x001098babd007388 */ /* 0x0003e20000004800 */
[----:B0-----:R-:W-:-:S02]  /*7110*/  FADD.FTZ R200, R76, R187 ;  /* 0x000000bb4cc87221 */ /* 0x001fc40000010000 */
[----:B------:R-:W-:Y:S01]  /*7120*/  FFMA.FTZ R187, R140, UR13, R77 ;  /* 0x0000000d8cbb7c23 */ /* 0x000fe2000801004d */
[----:B------:R0:W-:Y:S01]  /*7130*/  STS [R189.X4+0x1090], R156 ;  /* 0x0010909cbd007388 */ /* 0x0001e20000004800 */
[----:B------:R-:W-:Y:S02]  /*7140*/  FMUL.FTZ R77, R199, UR22 ;  /* 0x00000016c74d7c20 */ /* 0x000fe40008410000 */
[----:B------:R-:W-:Y:S02]  /*7150*/  FMUL.FTZ R76, R198, UR22 ;  /* 0x00000016c64c7c20 */ /* 0x000fe40008410000 */
[----:B------:R-:W-:Y:S01]  /*7160*/  FADD.FTZ R149, R152, R149 ;  /* 0x0000009598957221 */ /* 0x000fe20000010000 */
[----:B-1----:R-:W-:Y:S01]  /*7170*/  IADD3 R186, -R115, c[0x0][0x168], RZ ;  /* 0x00005a0073ba7a10 */ /* 0x002fe20007ffe1ff */
[----:B------:R-:W-:Y:S02]  /*7180*/  FFMA.FTZ R169, R183, UR13, R76 ;  /* 0x0000000db7a97c23 */ /* 0x000fe4000801004c */
[----:B------:R-:W-:Y:S01]  /*7190*/  FMUL.FTZ R76, R196, UR22 ;  /* 0x00000016c44c7c20 */ /* 0x000fe20008410000 */
[----:B------:R-:W-:Y:S01]  /*71a0*/  LEA R186, R186, -R99, 0x1 ;  /* 0x80000063baba7211 */ /* 0x000fe200078e08ff */
[----:B0-----:R-:W-:-:S02]  /*71b0*/  FFMA.FTZ R156, R184, UR13, R77 ;  /* 0x0000000db89c7c23 */ /* 0x001fc4000801004d */
[----:B------:R-:W-:Y:S01]  /*71c0*/  FMUL.FTZ R77, R181, UR22 ;  /* 0x00000016b54d7c20 */ /* 0x000fe20008410000 */
[----:B------:R-:W-:Y:S01]  /*71d0*/  ISETP.GE.AND P0, PT, R186, 0x1, PT ;  /* 0x00000001ba00780c */ /* 0x000fe20003f06270 */
[----:B------:R-:W-:Y:S02]  /*71e0*/  FADD.FTZ R149, R149, R148 ;  /* 0x0000009495957221 */ /* 0x000fe40000010000 */
[----:B------:R-:W-:Y:S02]  /*71f0*/  FMUL.FTZ R114, R73, R155 ;  /* 0x0000009b49727220 */ /* 0x000fe40000410000 */
[----:B------:R-:W-:Y:S02]  /*7200*/  FMUL.FTZ R240, R133, R240 ;  /* 0x000000f085f07220 */ /* 0x000fe40000410000 */
[----:B------:R-:W-:Y:S01]  /*7210*/  FMUL.FTZ R238, R132, R238 ;  /* 0x000000ee84ee7220 */ /* 0x000fe20000410000 */
[----:B------:R-:W-:Y:S01]  /*7220*/  STS [R189.X4+0x1080], R114 ;  /* 0x00108072bd007388 */ /* 0x000fe20000004800 */
[----:B------:R-:W-:-:S02]  /*7230*/  FFMA.FTZ R152, R196, UR13, -R77 ;  /* 0x0000000dc4987c23 */ /* 0x000fc4000801084d */
[----:B------:R-:W-:Y:S01]  /*7240*/  FFMA.FTZ R155, R181, UR13, R76 ;  /* 0x0000000db59b7c23 */ /* 0x000fe2000801004c */
[----:B------:R0:W-:Y:S01]  /*7250*/  STS [R189.X4+0x10f4], R240 ;  /* 0x0010f4f0bd007388 */ /* 0x0001e20000004800 */
[----:B------:R-:W-:Y:S02]  /*7260*/  FADD.FTZ R78, R149, R78 ;  /* 0x0000004e954e7221 */ /* 0x000fe40000010000 */
[----:B------:R-:W-:Y:S01]  /*7270*/  FMUL.FTZ R77, R179, UR22 ;  /* 0x00000016b34d7c20 */ /* 0x000fe20008410000 */
[----:B------:R1:W-:Y:S01]  /*7280*/  STS [R189.X4+0x10ec], R238 ;  /* 0x0010eceebd007388 */ /* 0x0003e20000004800 */
[----:B------:R-:W-:Y:S02]  /*7290*/  FMUL.FTZ R76, R194, UR22 ;  /* 0x00000016c24c7c20 */ /* 0x000fe40008410000 */
[C---:B------:R-:W-:Y:S02]  /*72a0*/  FMUL.FTZ R136, R51.reuse, R140 ;  /* 0x0000008c33887220 */ /* 0x040fe40000410000 */
[----:B------:R-:W-:-:S02]  /*72b0*/  FMUL.FTZ R173, R51, R65 ;  /* 0x0000004133ad7220 */ /* 0x000fc40000410000 */
        /* <DEDUP_REMOVED lines=8> */
[----:B------:R-:W-:Y:S01]  /*7340*/  FADD.FTZ R201, R78, R79 ;  /* 0x0000004f4ec97221 */ /* 0x000fe20000010000 */
[----:B------:R3:W-:Y:S01]  /*7350*/  STS [R189.X4+0x109c], R188 ;  /* 0x00109cbcbd007388 */ /* 0x0007e20000004800 */
[----:B------:R-:W-:Y:S02]  /*7360*/  FFMA.FTZ R148, R194, UR13, -R77 ;  /* 0x0000000dc2947c23 */ /* 0x000fe4000801084d */
[----:B------:R-:W-:Y:S01]  /*7370*/  FFMA.FTZ R151, R179, UR13, R76 ;  /* 0x0000000db3977c23 */ /* 0x000fe2000801004c */
[----:B------:R5:W-:Y:S01]  /*7380*/  STS [R189.X4+0x1094], R170 ;  /* 0x001094aabd007388 */ /* 0x000be20000004800 */
[C---:B0-----:R-:W-:Y:S02]  /*7390*/  FMUL.FTZ R240, R138.reuse, R136 ;  /* 0x000000888af07220 */ /* 0x041fe40000410000 */
[----:B-1----:R-:W-:Y:S01]  /*73a0*/  FMUL.FTZ R238, R138, R173 ;  /* 0x000000ad8aee7220 */ /* 0x002fe20000410000 */
[----:B------:R0:W-:Y:S01]  /*73b0*/  STS [R189.X4+0x1088], R154 ;  /* 0x0010889abd007388 */ /* 0x0001e20000004800 */
[----:B------:R-:W-:-:S02]  /*73c0*/  FMUL.FTZ R230, R122, R231 ;  /* 0x000000e77ae67220 */ /* 0x000fc40000410000 */
[----:B------:R-:W-:Y:S01]  /*73d0*/  FMUL.FTZ R78, R180, UR22 ;  /* 0x00000016b44e7c20 */ /* 0x000fe20008410000 */
[----:B------:R1:W-:Y:S01]  /*73e0*/  STS [R189.X4+0x1084], R116 ;  /* 0x00108474bd007388 */ /* 0x0003e20000004800 */
[----:B------:R-:W-:Y:S02]  /*73f0*/  FMUL.FTZ R77, R193, UR22 ;  /* 0x00000016c14d7c20 */ /* 0x000fe40008410000 */
[----:B------:R-:W-:Y:S01]  /*7400*/  FMUL.FTZ R76, R192, UR22 ;  /* 0x00000016c04c7c20 */ /* 0x000fe20008410000 */
[----:B------:R4:W-:Y:S01]  /*7410*/  STS [R189.X4+0x10f8], R240 ;  /* 0x0010f8f0bd007388 */ /* 0x0009e20000004800 */
[----:B------:R-:W-:Y:S02]  /*7420*/  FFMA.FTZ R153, R195, UR13, -R78 ;  /* 0x0000000dc3997c23 */ /* 0x000fe4000801084e */
[----:B--2---:R-:W-:Y:S01]  /*7430*/  FFMA.FTZ R118, R178, UR13, R77 ;  /* 0x0000000db2767c23 */ /* 0x004fe2000801004d */
[----:B------:R4:W-:Y:S01]  /*7440*/  STS [R189.X4+0x10fc], R238 ;  /* 0x0010fceebd007388 */ /* 0x0009e20000004800 */
[----:B------:R-:W-:-:S02]  /*7450*/  FFMA.FTZ R119, R177, UR13, R76 ;  /* 0x0000000db1777c23 */ /* 0x000fc4000801004c */
[----:B---3--:R-:W-:Y:S01]  /*7460*/  FMUL.FTZ R188, R140, UR22 ;  /* 0x000000168cbc7c20 */ /* 0x008fe20008410000 */
[----:B------:R4:W-:Y:S01]  /*7470*/  STS [R189.X4+0x10ac], R230 ;  /* 0x0010ace6bd007388 */ /* 0x0009e20000004800 */
[----:B-----5:R-:W-:Y:S02]  /*7480*/  FMUL.FTZ R170, R184, UR22 ;  /* 0x00000016b8aa7c20 */ /* 0x020fe40008410000 */
[----:B------:R-:W-:Y:S02]  /*7490*/  FMUL.FTZ R171, R183, UR22 ;  /* 0x00000016b7ab7c20 */ /* 0x000fe40008410000 */
[----:B0-----:R-:W-:Y:S02]  /*74a0*/  FMUL.FTZ R154, R182, UR22 ;  /* 0x00000016b69a7c20 */ /* 0x001fe40008410000 */
        /* <DEDUP_REMOVED lines=8> */
[----:B------:R-:W-:Y:S02]  /*7530*/  FFMA.FTZ R188, R65, UR13, -R188 ;  /* 0x0000000d41bc7c23 */ /* 0x000fe400080108bc */
[----:B------:R-:W-:Y:S02]  /*7540*/  FFMA.FTZ R170, R199, UR13, -R170 ;  /* 0x0000000dc7aa7c23 */ /* 0x000fe400080108aa */
[----:B------:R-:W-:Y:S02]  /*7550*/  FFMA.FTZ R171, R198, UR13, -R171 ;  /* 0x0000000dc6ab7c23 */ /* 0x000fe400080108ab */
[----:B------:R-:W-:Y:S02]  /*7560*/  FFMA.FTZ R154, R197, UR13, -R154 ;  /* 0x0000000dc59a7c23 */ /* 0x000fe4000801089a */
[----:B------:R-:W-:Y:S02]  /*7570*/  FFMA.FTZ R157, R182, UR13, R157 ;  /* 0x0000000db69d7c23 */ /* 0x000fe4000801009d */
[----:B------:R-:W-:-:S02]  /*7580*/  FFMA.FTZ R150, R180, UR13, R79 ;  /* 0x0000000db4967c23 */ /* 0x000fc4000801004f */
        /* <DEDUP_REMOVED lines=8> */
[-C--:B----4-:R-:W-:Y:S01]  /*7610*/  LEA.HI.SX32 R189, R99, R99.reuse, 0x1b ;  /* 0x0000006363bd7211 */ /* 0x090fe200078fdaff */
[----:B------:R-:W-:Y:S01]  /*7620*/  IMAD R76, R108, c[0x0][0x2a0], RZ ;  /* 0x0000a8006c4c7a24 */ /* 0x000fe200078e02ff */
[----:B------:R-:W-:Y:S01]  /*7630*/  ULDC.64 UR10, c[0x0][0x298] ;  /* 0x0000a600000a7ab9 */ /* 0x000fe20000000a00 */
[----:B------:R-:W-:Y:S01]  /*7640*/  IMAD.WIDE.U32 R78, R109, c[0x0][0x2a0], RZ ;  /* 0x0000a8006d4e7a25 */ /* 0x000fe200078e00ff */
[----:B------:R-:W-:Y:S01]  /*7650*/  USHF.R.U32.HI UR12, URZ, 0x1, UR11 ;  /* 0x000000013f0c7899 */ /* 0x000fe2000801160b */
[----:B------:R-:W-:Y:S01]  /*7660*/  LEA R202, R95, 0xfffff800, 0xb ;  /* 0xfffff8005fca7811 */ /* 0x000fe200078e58ff */
[----:B------:R-:W0:Y:S01]  /*7670*/  LDS R189, [R189.X4+0x1080] ;  /* 0x00108000bdbd7984 */ /* 0x000e220000004800 */
[----:B------:R-:W-:Y:S01]  /*7680*/  IMAD R77, R109, c[0x0][0x2a4], R76 ;  /* 0x0000a9006d4d7a24 */ /* 0x000fe200078e024c */
[----:B------:R-:W-:Y:S01]  /*7690*/  UMOV UR9, 0x1 ;  /* 0x0000000100097882 */ /* 0x000fe20000000000 */
[----:B------:R-:W-:Y:S01]  /*76a0*/  IADD3 R76, P0, R202, R99, RZ ;  /* 0x00000063ca4c7210 */ /* 0x000fe20007f1e0ff */
[----:B------:R-:W-:Y:S01]  /*76b0*/  USHF.R.U64 UR9, UR10, UR9, UR11 ;  /* 0x000000090a097299 */ /* 0x000fe2000800120b */
[----:B------:R-:W-:Y:S01]  /*76c0*/  IMAD R229, R111, UR12, RZ ;  /* 0x0000000c6fe57c24 */ /* 0x000fe2000f8e02ff */
[----:B------:R-:W-:Y:S01]  /*76d0*/  IADD3 R79, R79, R77, RZ ;  /* 0x0000004d4f4f7210 */ /* 0x000fe20007ffe0ff */
[----:B------:R-:W-:Y:S01]  /*76e0*/  IMAD R203, R120, c[0x0][0x2b0], RZ ;  /* 0x0000ac0078cb7a24 */ /* 0x000fe200078e02ff */
[----:B------:R-:W-:-:S02]  /*76f0*/  LEA.HI.X.SX32 R77, R202, RZ, 0x1, P0 ;  /* 0x000000ffca4d7211 */ /* 0x000fc400000f0eff */
[----:B------:R-:W-:Y:S02]  /*7700*/  IMAD R231, R110, UR9, R229 ;  /* 0x000000096ee77c24 */ /* 0x000fe4000f8e02e5 */
        /* <DEDUP_REMOVED lines=9> */
[----:B0-----:R0:W-:Y:S04]  /*77a0*/  RED.E.ADD.F32.FTZ.RN.STRONG.GPU [R78.64], R189 ;  /* 0x000000bd4e00798e */ /* 0x0011e8000c10e78e */
.L_x_7022:
[----:B----4-:R-:W-:Y:S05]  /*77b0*/  BSYNC B0 ;  /* 0x0000000000007941 */ /* 0x010fea0003800000 */
.L_x_7021:
[----:B------:R-:W-:Y:S01]  /*77c0*/  FMUL.FTZ R76, R51, R138 ;  /* 0x0000008a334c7220 */ /* 0x000fe20000410000 */
[C---:B------:R-:W-:Y:S01]  /*77d0*/  LEA R64, P0, R99.reuse, R64, 0x2 ;  /* 0x0000004063407211 */ /* 0x040fe200078010ff */
[C---:B------:R-:W-:Y:S01]  /*77e0*/  FMUL.FTZ R77, R174.reuse, R65 ;  /* 0x00000041ae4d7220 */ /* 0x040fe20000410000 */
[----:B------:R-:W-:Y:S01]  /*77f0*/  ULDC UR9, c[0x0][0x174] ;  /* 0x00005d0000097ab9 */ /* 0x000fe20000000800 */
[----:B0-----:R-:W-:Y:S01]  /*7800*/  FFMA.FTZ R79, R174, -R76, R221 ;  /* 0x8000004cae4f7223 */ /* 0x001fe200000100dd */
[C---:B------:R-:W-:Y:S01]  /*7810*/  LEA.HI.X R65, R99.reuse, R66, RZ, 0x2, P0 ;  /* 0x0000004263417211 */ /* 0x040fe200000f14ff */
[----:B------:R-:W-:Y:S01]  /*7820*/  FFMA.FTZ R78, R82, -R76, R223 ;  /* 0x8000004c524e7223 */ /* 0x000fe200000100df */
[----:B------:R-:W-:Y:S01]  /*7830*/  IADD3 R66, R99, 0x40, RZ ;  /* 0x0000004063427810 */ /* 0x000fe20007ffe0ff */
[----:B------:R-:W-:Y:S01]  /*7840*/  FMUL.FTZ R76, R2, R223 ;  /* 0x000000df024c7220 */ /* 0x000fe20000410000 */
[----:B------:R-:W-:Y:S01]  /*7850*/  UIADD3 UR9, UR6, -UR9, URZ ;  /* 0x8000000906097290 */ /* 0x000fe2000fffe03f */
[----:B------:R-:W-:Y:S01]  /*7860*/  FMUL.FTZ R188, R79, R188 ;  /* 0x000000bc4fbc7220 */ /* 0x000fe20000410000 */
[----:B------:R-:W-:Y:S01]  /*7870*/  LEA.HI.SX32 R66, R66, R99, 0x1b ;  /* 0x0000006342427211 */ /* 0x000fe200078fdaff */
[----:B------:R-:W-:Y:S01]  /*7880*/  FADD.FTZ R76, R67, R76 ;  /* 0x0000004c434c7221 */ /* 0x000fe20000010000 */
[----:B------:R-:W-:Y:S01]  /*7890*/  UIMAD UR9, UR9, -0x800, URZ ;  /* 0xfffff800090978a4 */ /* 0x000fe2000f8e023f */
[C---:B------:R-:W-:Y:S01]  /*78a0*/  FMUL.FTZ R67, R79.reuse, R173 ;  /* 0x000000ad4f437220 */ /* 0x040fe20000410000 */
[----:B------:R-:W-:Y:S01]  /*78b0*/  USHF.L.U32 UR10, UR7, 0x2, URZ ;  /* 0x00000002070a7899 */ /* 0x000fe2000800063f */
[-C--:B------:R-:W-:Y:S01]  /*78c0*/  FMUL.FTZ R79, R79, R136.reuse ;  /* 0x000000884f4f7220 */ /* 0x080fe20000410000 */
[----:B------:R-:W-:Y:S01]  /*78d0*/  ULDC.64 UR12, c[0x0][0x2b0] ;  /* 0x0000ac00000c7ab9 */ /* 0x000fe20000000a00 */
[----:B------:R-:W-:Y:S01]  /*78e0*/  FFMA.FTZ R136, R78, R136, R67 ;  /* 0x000000884e887223 */ /* 0x000fe20000010043 */
[----:B------:R-:W-:Y:S01]  /*78f0*/  MOV R189, UR9 ;  /* 0x0000000900bd7c02 */ /* 0x000fe20008000f00 */
[----:B------:R0:W1:Y:S01]  /*7900*/  LDS R67, [R66.X4+0x1180] ;  /* 0x0011800042437984 */ /* 0x0000620000004800 */
[----:B------:R-:W-:Y:S01]  /*7910*/  USHF.L.U64.HI UR9, UR7, 0x2, UR8 ;  /* 0x0000000207097899 */ /* 0x000fe20008010208 */
[----:B------:R-:W-:Y:S01]  /*7920*/  ISETP.GE.AND P0, PT, R186, 0x41, PT ;  /* 0x00000041ba00780c */ /* 0x000fe20003f06270 */
[----:B------:R-:W-:Y:S01]  /*7930*/  FADD.FTZ R172, R201, R172 ;  /* 0x000000acc9ac7221 */ /* 0x000fe20000010000 */
[----:B------:R-:W-:Y:S01]  /*7940*/  BSSY B0, `(.L_x_7023) ;  /* 0x0000018000007945 */ /* 0x000fe20003800000 */
[----:B------:R-:W-:Y:S01]  /*7950*/  IMAD.WIDE R64, R189, 0x4, R64 ;  /* 0x00000004bd407825 */ /* 0x000fe200078e0240 */
[----:B------:R-:W-:Y:S01]  /*7960*/  UIMAD UR9, UR9, UR12, URZ ;  /* 0x0000000c090972a4 */ /* 0x000fe2000f8e023f */
[----:B------:R-:W-:-:S02]  /*7970*/  MOV R189, UR10 ;  /* 0x0000000a00bd7c02 */ /* 0x000fc40008000f00 */
[----:B------:R-:W-:Y:S01]  /*7980*/  FFMA.FTZ R120, R78, R173, -R79 ;  /* 0x000000ad4e787223 */ /* 0x000fe2000001084f */
[----:B------:R-:W-:Y:S01]  /*7990*/  UIMAD UR9, UR10, UR13, UR9 ;  /* 0x0000000d0a0972a4 */ /* 0x000fe2000f8e0209 */
[----:B------:R-:W-:Y:S01]  /*79a0*/  FFMA.FTZ R77, R82, R140, R77 ;  /* 0x0000008c524d7223 */ /* 0x000fe2000001004d */
[----:B------:R-:W-:Y:S01]  /*79b0*/  IADD3 R82, R99, 0x80, RZ ;  /* 0x0000008063527810 */ /* 0x000fe20007ffe0ff */
[----:B------:R-:W-:Y:S01]  /*79c0*/  IMAD.WIDE.U32 R64, R189, c[0x0][0x2b0], R64 ;  /* 0x0000ac00bd407a25 */ /* 0x000fe200078e0040 */
[C---:B------:R-:W-:Y:S02]  /*79d0*/  ISETP.GE.AND P1, PT, R186.reuse, 0x81, PT ;  /* 0x00000081ba00780c */ /* 0x040fe40003f26270 */
[----:B------:R-:W-:Y:S01]  /*79e0*/  ISETP.GE.AND P2, PT, R186, 0xc1, PT ;  /* 0x000000c1ba00780c */ /* 0x000fe20003f46270 */
[----:B------:R-:W-:Y:S01]  /*79f0*/  FADD.FTZ R79, R172, R135 ;  /* 0x00000087ac4f7221 */ /* 0x000fe20000010000 */
[----:B------:R-:W-:Y:S01]  /*7a00*/  IADD3 R65, R65, UR9, RZ ;  /* 0x0000000941417c10 */ /* 0x000fe2000fffe0ff */
[----:B------:R-:W-:Y:S01]  /*7a10*/  FADD.FTZ R175, R200, R175 ;  /* 0x000000afc8af7221 */ /* 0x000fe20000010000 */
[----:B------:R-:W-:Y:S01]  /*7a20*/  LEA.HI.SX32 R82, R82, R99, 0x1b ;  /* 0x0000006352527211 */ /* 0x000fe200078fdaff */
[----:B------:R-:W-:-:S02]  /*7a30*/  FFMA.FTZ R187, R78, R187, R188 ;  /* 0x000000bb4ebb7223 */ /* 0x000fc400000100bc */
[----:B------:R-:W-:Y:S02]  /*7a40*/  FMUL.FTZ R221, R2, R221 ;  /* 0x000000dd02dd7220 */ /* 0x000fe40000410000 */
[----:B------:R-:W-:Y:S01]  /*7a50*/  FADD.FTZ R79, R79, R120 ;  /* 0x000000784f4f7221 */ /* 0x000fe20000010000 */
[----:B------:R-:W-:Y:S01]  /*7a60*/  IADD3 R120, R99, 0xc0, RZ ;  /* 0x000000c063787810 */ /* 0x000fe20007ffe0ff */
[----:B------:R-:W-:Y:S02]  /*7a70*/  FADD.FTZ R222, R222, -R221 ;  /* 0x800000dddede7221 */ /* 0x000fe40000010000 */
[----:B------:R-:W-:Y:S02]  /*7a80*/  FFMA.FTZ R138, R138, R77, R187 ;  /* 0x0000004d8a8a7223 */ /* 0x000fe400000100bb */
[----:B------:R-:W-:Y:S01]  /*7a90*/  FADD.FTZ R78, R175, R136 ;  /* 0x00000088af4e7221 */ /* 0x000fe20000010000 */
[----:B------:R-:W-:Y:S05]  /*7aa0*/  @!P0 BRA `(.L_x_7024) ;  /* 0x0000001000008947 */ /* 0x000fea0003800000 */
[----:B01----:R0:W-:Y:S02]  /*7ab0*/  RED.E.ADD.F32.FTZ.RN.STRONG.GPU [R64.64+-0x1f00], R67 ;  /* 0xffe100434000798e */ /* 0x0031e4000c10e78e */
.L_x_7024:
[----:B0-----:R-:W-:Y:S05]  /*7ac0*/  BSYNC B0 ;  /* 0x0000000000007941 */ /* 0x001fea0003800000 */
.L_x_7023:
[----:B-1----:R0:W1:Y:S01]  /*7ad0*/  LDS R67, [R82.X4+0x1280] ;  /* 0x0012800052437984 */ /* 0x0020620000004800 */
[----:B------:R-:W-:Y:S01]  /*7ae0*/  BSSY B0, `(.L_x_7025) ;  /* 0x0000004000007945 */ /* 0x000fe20003800000 */
[----:B------:R-:W-:Y:S01]  /*7af0*/  LEA.HI.SX32 R120, R120, R99, 0x1b ;  /* 0x0000006378787211 */ /* 0x000fe200078fdaff */
[----:B------:R-:W-:Y:S05]  /*7b00*/  @!P1 BRA `(.L_x_7026) ;  /* 0x0000001000009947 */ /* 0x000fea0003800000 */
[----:B-1----:R1:W-:Y:S02]  /*7b10*/  RED.E.ADD.F32.FTZ.RN.STRONG.GPU [R64.64+-0x1e00], R67 ;  /* 0xffe200434000798e */ /* 0x0023e4000c10e78e */
.L_x_7026:
[----:B------:R-:W-:Y:S05]  /*7b20*/  BSYNC B0 ;  /* 0x0000000000007941 */ /* 0x000fea0003800000 */
.L_x_7025:
[----:B-1----:R1:W2:Y:S01]  /*7b30*/  LDS R67, [R120.X4+0x1380] ;  /* 0x0013800078437984 */ /* 0x0022a20000004800 */
[----:B------:R-:W-:Y:S01]  /*7b40*/  BSSY B0, `(.L_x_7027) ;  /* 0x0000005000007945 */ /* 0x000fe20003800000 */
[----:B------:R-:W-:-:S02]  /*7b50*/  IADD3 R66, R99, 0x100, RZ ;  /* 0x0000010063427810 */ /* 0x000fc40007ffe0ff */
[----:B0-----:R-:W-:Y:S01]  /*7b60*/  IADD3 R82, R99, 0x140, RZ ;  /* 0x0000014063527810 */ /* 0x001fe20007ffe0ff */
[----:B------:R-:W-:Y:S05]  /*7b70*/  @!P2 BRA `(.L_x_7028) ;  /* 0x000000100000a947 */ /* 0x000fea0003800000 */
[----:B--2---:R0:W-:Y:S02]  /*7b80*/  RED.E.ADD.F32.FTZ.RN.STRONG.GPU [R64.64+-0x1d00], R67 ;  /* 0xffe300434000798e */ /* 0x0041e4000c10e78e */
.L_x_7028:
[----:B------:R-:W-:Y:S05]  /*7b90*/  BSYNC B0 ;  /* 0x0000000000007941 */ /* 0x000fea0003800000 */
.L_x_7027:
[-C--:B------:R-:W-:Y:S01]  /*7ba0*/  LEA.HI.SX32 R66, R66, R99.reuse, 0x1b ;  /* 0x0000006342427211 */ /* 0x080fe200078fdaff */
[----:B------:R-:W-:Y:S01]  /*7bb0*/  BSSY B0, `(.L_x_7029) ;  /* 0x000000d000007945 */ /* 0x000fe20003800000 */
[----:B------:R-:W-:Y:S02]  /*7bc0*/  ISETP.GE.AND P6, PT, R186, 0x101, PT ;  /* 0x00000101ba00780c */ /* 0x000fe40003fc6270 */
[----:B-1----:R-:W-:Y:S01]  /*7bd0*/  IADD3 R120, R99, 0x180, RZ ;  /* 0x0000018063787810 */ /* 0x002fe20007ffe0ff */
[----:B0-2---:R0:W1:Y:S01]  /*7be0*/  LDS R67, [R66.X4+0x1480] ;  /* 0x0014800042437984 */ /* 0x0050620000004800 */
        /* <DEDUP_REMOVED lines=9> */
.L_x_7030:
[----:B0-----:R-:W-:Y:S05]  /*7c80*/  BSYNC B0 ;  /* 0x0000000000007941 */ /* 0x001fea0003800000 */
.L_x_7029:
[----:B-1----:R0:W1:Y:S01]  /*7c90*/  LDS R67, [R82.X4+0x1580] ;  /* 0x0015800052437984 */ /* 0x0020620000004800 */
[----:B------:R-:W-:Y:S01]  /*7ca0*/  BSSY B0, `(.L_x_7031) ;  /* 0x0000005000007945 */ /* 0x000fe20003800000 */
[----:B------:R-:W-:Y:S02]  /*7cb0*/  IADD3 R66, R99, 0x1c0, RZ ;  /* 0x000001c063427810 */ /* 0x000fe40007ffe0ff */
[----:B------:R-:W-:Y:S01]  /*7cc0*/  LEA.HI.SX32 R120, R120, R99, 0x1b ;  /* 0x0000006378787211 */ /* 0x000fe200078fdaff */
[----:B------:R-:W-:Y:S05]  /*7cd0*/  @!P0 BRA `(.L_x_7032) ;  /* 0x0000001000008947 */ /* 0x000fea0003800000 */
[----:B-1----:R1:W-:Y:S02]  /*7ce0*/  RED.E.ADD.F32.FTZ.RN.STRONG.GPU [R64.64+-0x1b00], R67 ;  /* 0xffe500434000798e */ /* 0x0023e4000c10e78e */
.L_x_7032:
[----:B------:R-:W-:Y:S05]  /*7cf0*/  BSYNC B0 ;  /* 0x0000000000007941 */ /* 0x000fea0003800000 */
.L_x_7031:
[----:B-1----:R1:W2:Y:S01]  /*7d00*/  LDS R67, [R120.X4+0x1680] ;  /* 0x0016800078437984 */ /* 0x0022a20000004800 */
[----:B------:R-:W-:Y:S01]  /*7d10*/  BSSY B0, `(.L_x_7033) ;  /* 0x0000005000007945 */ /* 0x000fe20003800000 */
[----:B0-----:R-:W-:-:S02]  /*7d20*/  IADD3 R82, R99, 0x200, RZ ;  /* 0x0000020063527810 */ /* 0x001fc40007ffe0ff */
[----:B------:R-:W-:Y:S01]  /*7d30*/  LEA.HI.SX32 R66, R66, R99, 0x1b ;  /* 0x0000006342427211 */ /* 0x000fe200078fdaff */
[----:B------:R-:W-:Y:S05]  /*7d40*/  @!P1 BRA `(.L_x_7034) ;  /* 0x0000001000009947 */ /* 0x000fea0003800000 */
[----:B--2---:R0:W-:Y:S02]  /*7d50*/  RED.E.ADD.F32.FTZ.RN.STRONG.GPU [R64.64+-0x1a00], R67 ;  /* 0xffe600434000798e */ /* 0x0041e4000c10e78e */
.L_x_7034:
[----:B------:R-:W-:Y:S05]  /*7d60*/  BSYNC B0 ;  /* 0x0000000000007941 */ /* 0x000fea0003800000 */
.L_x_7033:
[----:B0-2---:R0:W2:Y:S01]  /*7d70*/  LDS R67, [R66.X4+0x1780] ;  /* 0x0017800042437984 */ /* 0x0050a20000004800 */
[----:B------:R-:W-:Y:S01]  /*7d80*/  BSSY B0, `(.L_x_7035) ;  /* 0x0000005000007945 */ /* 0x000fe20003800000 */
[----:B-1----:R-:W-:Y:S02]  /*7d90*/  IADD3 R120, R99, 0x240, RZ ;  /* 0x0000024063787810 */ /* 0x002fe40007ffe0ff */
[----:B------:R-:W-:Y:S01]  /*7da0*/  LEA.HI.SX32 R82, R82, R99, 0x1b ;  /* 0x0000006352527211 */ /* 0x000fe200078fdaff */
[----:B------:R-:W-:Y:S05]  /*7db0*/  @!P2 BRA `(.L_x_7036) ;  /* 0x000000100000a947 */ /* 0x000fea0003800000 */
[----:B--2---:R1:W-:Y:S02]  /*7dc0*/  RED.E.ADD.F32.FTZ.RN.STRONG.GPU [R64.64+-0x1900], R67 ;  /* 0xffe700434000798e */ /* 0x0043e4000c10e78e */
.L_x_7036:
[----:B------:R-:W-:Y:S05]  /*7dd0*/  BSYNC B0 ;  /* 0x0000000000007941 */ /* 0x000fea0003800000 */
.L_x_7035:
[----:B-12---:R1:W2:Y:S01]  /*7de0*/  LDS R67, [R82.X4+0x1880] ;  /* 0x0018800052437984 */ /* 0x0062a20000004800 */
[----:B------:R-:W-:Y:S01]  /*7df0*/  BSSY B0, `(.L_x_7037) ;  /* 0x0000005000007945 */ /* 0x000fe20003800000 */
[----:B0-----:R-:W-:Y:S02]  /*7e00*/  IADD3 R66, R99, 0x280, RZ ;  /* 0x0000028063427810 */ /* 0x001fe40007ffe0ff */
[----:B------:R-:W-:Y:S01]  /*7e10*/  LEA.HI.SX32 R120, R120, R99, 0x1b ;  /* 0x0000006378787211 */ /* 0x000fe200078fdaff */
[----:B------:R-:W-:Y:S05]  /*7e20*/  @!P3 BRA `(.L_x_7038) ;  /* 0x000000100000b947 */ /* 0x000fea0003800000 */
[----:B--2---:R0:W-:Y:S02]  /*7e30*/  RED.E.ADD.F32.FTZ.RN.STRONG.GPU [R64.64+-0x1800], R67 ;  /* 0xffe800434000798e */ /* 0x0041e4000c10e78e */
.L_x_7038:
[----:B------:R-:W-:Y:S05]  /*7e40*/  BSYNC B0 ;  /* 0x0000000000007941 */ /* 0x000fea0003800000 */
.L_x_7037:
[----:B0-2---:R0:W2:Y:S01]  /*7e50*/  LDS R67, [R120.X4+0x1980] ;  /* 0x0019800078437984 */ /* 0x0050a20000004800 */
[----:B------:R-:W-:Y:S01]  /*7e60*/  BSSY B0, `(.L_x_7039) ;  /* 0x0000004000007945 */ /* 0x000fe20003800000 */
[----:B------:R-:W-:Y:S01]  /*7e70*/  LEA.HI.SX32 R66, R66, R99, 0x1b ;  /* 0x0000006342427211 */ /* 0x000fe200078fdaff */
[----:B------:R-:W-:Y:S05]  /*7e80*/  @!P4 BRA `(.L_x_7040) ;  /* 0x000000100000c947 */ /* 0x000fea0003800000 */
[----:B--2---:R2:W-:Y:S02]  /*7e90*/  RED.E.ADD.F32.FTZ.RN.STRONG.GPU [R64.64+-0x1700], R67 ;  /* 0xffe900434000798e */ /* 0x0045e4000c10e78e */
.L_x_7040:
[----:B------:R-:W-:Y:S05]  /*7ea0*/  BSYNC B0 ;  /* 0x0000000000007941 */ /* 0x000fea0003800000 */
.L_x_7039:
[----:B--2---:R2:W3:Y:S01]  /*7eb0*/  LDS R67, [R66.X4+0x1a80] ;  /* 0x001a800042437984 */ /* 0x0044e20000004800 */
[----:B------:R-:W-:Y:S01]  /*7ec0*/  BSSY B0, `(.L_x_7041) ;  /* 0x0000005000007945 */ /* 0x000fe20003800000 */
[----:B-1----:R-:W-:-:S02]  /*7ed0*/  IADD3 R82, R99, 0x2c0, RZ ;  /* 0x000002c063527810 */ /* 0x002fc40007ffe0ff */
[----:B0-----:R-:W-:Y:S01]  /*7ee0*/  IADD3 R120, R99, 0x300, RZ ;  /* 0x0000030063787810 */ /* 0x001fe20007ffe0ff */
[----:B------:R-:W-:Y:S05]  /*7ef0*/  @!P5 BRA `(.L_x_7042) ;  /* 0x000000100000d947 */ /* 0x000fea0003800000 */
[----:B---3--:R0:W-:Y:S02]  /*7f00*/  RED.E.ADD.F32.FTZ.RN.STRONG.GPU [R64.64+-0x1600], R67 ;  /* 0xffea00434000798e */ /* 0x0081e4000c10e78e */
.L_x_7042:
[----:B------:R-:W-:Y:S05]  /*7f10*/  BSYNC B0 ;  /* 0x0000000000007941 */ /* 0x000fea0003800000 */
.L_x_7041:
        /* <DEDUP_REMOVED lines=14> */
.L_x_7044:
[----:B0-----:R-:W-:Y:S05]  /*8000*/  BSYNC B0 ;  /* 0x0000000000007941 */ /* 0x001fea0003800000 */
.L_x_7043:
[----:B-1----:R0:W1:Y:S01]  /*8010*/  LDS R67, [R120.X4+0x1c80] ;  /* 0x001c800078437984 */ /* 0x0020620000004800 */
[----:B------:R-:W-:Y:S01]  /*8020*/  BSSY B0, `(.L_x_7045) ;  /* 0x0000005000007945 */ /* 0x000fe20003800000 */
[----:B------:R-:W-:Y:S02]  /*8030*/  IADD3 R82, R99, 0x380, RZ ;  /* 0x0000038063527810 */ /* 0x000fe40007ffe0ff */
[----:B------:R-:W-:Y:S01]  /*8040*/  LEA.HI.SX32 R66, R66, R99, 0x1b ;  /* 0x0000006342427211 */ /* 0x000fe200078fdaff */
[----:B------:R-:W-:Y:S05]  /*8050*/  @!P0 BRA `(.L_x_7046) ;  /* 0x0000001000008947 */ /* 0x000fea0003800000 */
[----:B-1----:R1:W-:Y:S02]  /*8060*/  RED.E.ADD.F32.FTZ.RN.STRONG.GPU [R64.64+-0x1400], R67 ;  /* 0xffec00434000798e */ /* 0x0023e4000c10e78e */
.L_x_7046:
[----:B------:R-:W-:Y:S05]  /*8070*/  BSYNC B0 ;  /* 0x0000000000007941 */ /* 0x000fea0003800000 */
.L_x_7045:
[----:B-1----:R1:W2:Y:S01]  /*8080*/  LDS R67, [R66.X4+0x1d80] ;  /* 0x001d800042437984 */ /* 0x0022a20000004800 */
[----:B------:R-:W-:Y:S01]  /*8090*/  BSSY B0, `(.L_x_7047) ;  /* 0x0000005000007945 */ /* 0x000fe20003800000 */
[----:B0-----:R-:W-:-:S02]  /*80a0*/  IADD3 R120, R99, 0x3c0, RZ ;  /* 0x000003c063787810 */ /* 0x001fc40007ffe0ff */
[----:B------:R-:W-:Y:S01]  /*80b0*/  LEA.HI.SX32 R82, R82, R99, 0x1b ;  /* 0x0000006352527211 */ /* 0x000fe200078fdaff */
[----:B------:R-:W-:Y:S05]  /*80c0*/  @!P1 BRA `(.L_x_7048) ;  /* 0x0000001000009947 */ /* 0x000fea0003800000 */
[----:B--2---:R0:W-:Y:S02]  /*80d0*/  RED.E.ADD.F32.FTZ.RN.STRONG.GPU [R64.64+-0x1300], R67 ;  /* 0xffed00434000798e */ /* 0x0041e4000c10e78e */
.L_x_7048:
[----:B------:R-:W-:Y:S05]  /*80e0*/  BSYNC B0 ;  /* 0x0000000000007941 */ /* 0x000fea0003800000 */
.L_x_7047:
[----:B0-2---:R0:W2:Y:S01]  /*80f0*/  LDS R67, [R82.X4+0x1e80] ;  /* 0x001e800052437984 */ /* 0x0050a20000004800 */
[----:B------:R-:W-:Y:S01]  /*8100*/  BSSY B0, `(.L_x_7049) ;  /* 0x0000005000007945 */ /* 0x000fe20003800000 */
[----:B-1----:R-:W-:Y:S02]  /*8110*/  IADD3 R66, R99, 0x400, RZ ;  /* 0x0000040063427810 */ /* 0x002fe40007ffe0ff */
[----:B------:R-:W-:Y:S01]  /*8120*/  LEA.HI.SX32 R120, R120, R99, 0x1b ;  /* 0x0000006378787211 */ /* 0x000fe200078fdaff */
[----:B------:R-:W-:Y:S05]  /*8130*/  @!P2 BRA `(.L_x_7050) ;  /* 0x000000100000a947 */ /* 0x000fea0003800000 */
[----:B--2---:R1:W-:Y:S02]  /*8140*/  RED.E.ADD.F32.FTZ.RN.STRONG.GPU [R64.64+-0x1200], R67 ;  /* 0xffee00434000798e */ /* 0x0043e4000c10e78e */
.L_x_7050:
[----:B------:R-:W-:Y:S05]  /*8150*/  BSYNC B0 ;  /* 0x0000000000007941 */ /* 0x000fea0003800000 */
.L_x_7049:
[----:B-12---:R1:W2:Y:S01]  /*8160*/  LDS R67, [R120.X4+0x1f80] ;  /* 0x001f800078437984 */ /* 0x0062a20000004800 */
[----:B------:R-:W-:Y:S01]  /*8170*/  BSSY B0, `(.L_x_7051) ;  /* 0x0000005000007945 */ /* 0x000fe20003800000 */
[----:B0-----:R-:W-:Y:S02]  /*8180*/  IADD3 R82, R99, 0x440, RZ ;  /* 0x0000044063527810 */ /* 0x001fe40007ffe0ff */
[----:B------:R-:W-:Y:S01]  /*8190*/  LEA.HI.SX32 R66, R66, R99, 0x1b ;  /* 0x0000006342427211 */ /* 0x000fe200078fdaff */
[----:B------:R-:W-:Y:S05]  /*81a0*/  @!P3 BRA `(.L_x_7052) ;  /* 0x000000100000b947 */ /* 0x000fea0003800000 */
[----:B--2---:R0:W-:Y:S02]  /*81b0*/  RED.E.ADD.F32.FTZ.RN.STRONG.GPU [R64.64+-0x1100], R67 ;  /* 0xffef00434000798e */ /* 0x0041e4000c10e78e */
.L_x_7052:
[----:B------:R-:W-:Y:S05]  /*81c0*/  BSYNC B0 ;  /* 0x0000000000007941 */ /* 0x000fea0003800000 */
.L_x_7051:
[----:B0-2---:R0:W2:Y:S01]  /*81d0*/  LDS R67, [R66.X4+0x2080] ;  /* 0x0020800042437984 */ /* 0x0050a20000004800 */
[----:B------:R-:W-:Y:S01]  /*81e0*/  BSSY B0, `(.L_x_7053) ;  /* 0x0000004000007945 */ /* 0x000fe20003800000 */
[----:B------:R-:W-:Y:S01]  /*81f0*/  LEA.HI.SX32 R82, R82, R99, 0x1b ;  /* 0x0000006352527211 */ /* 0x000fe200078fdaff */
[----:B------:R-:W-:Y:S05]  /*8200*/  @!P4 BRA `(.L_x_7054) ;  /* 0x000000100000c947 */ /* 0x000fea0003800000 */
[----:B--2---:R2:W-:Y:S02]  /*8210*/  RED.E.ADD.F32.FTZ.RN.STRONG.GPU [R64.64+-0x1000], R67 ;  /* 0xfff000434000798e */ /* 0x0045e4000c10e78e */
.L_x_7054:
[----:B------:R-:W-:Y:S05]  /*8220*/  BSYNC B0 ;  /* 0x0000000000007941 */ /* 0x000fea0003800000 */
.L_x_7053:
[----:B--2---:R2:W3:Y:S01]  /*8230*/  LDS R67, [R82.X4+0x2180] ;  /* 0x0021800052437984 */ /* 0x0044e20000004800 */
[----:B------:R-:W-:Y:S01]  /*8240*/  BSSY B0, `(.L_x_7055) ;  /* 0x0000005000007945 */ /* 0x000fe20003800000 */
[----:B0-----:R-:W-:-:S02]  /*8250*/  IADD3 R66, R99, 0x480, RZ ;  /* 0x0000048063427810 */ /* 0x001fc40007ffe0ff */
[----:B-1----:R-:W-:Y:S01]  /*8260*/  IADD3 R120, R99, 0x4c0, RZ ;  /* 0x000004c063787810 */ /* 0x002fe20007ffe0ff */
[----:B------:R-:W-:Y:S05]  /*8270*/  @!P5 BRA `(.L_x_7056) ;  /* 0x000000100000d947 */ /* 0x000fea0003800000 */
[----:B---3--:R0:W-:Y:S02]  /*8280*/  RED.E.ADD.F32.FTZ.RN.STRONG.GPU [R64.64+-0xf00], R67 ;  /* 0xfff100434000798e */ /* 0x0081e4000c10e78e */
.L_x_7056:
[----:B------:R-:W-:Y:S05]  /*8290*/  BSYNC B0 ;  /* 0x0000000000007941 */ /* 0x000fea0003800000 */
.L_x_7055:
        /* <DEDUP_REMOVED lines=14> */
.L_x_7058:
[----:B0-----:R-:W-:Y:S05]  /*8380*/  BSYNC B0 ;  /* 0x0000000000007941 */ /* 0x001fea0003800000 */
.L_x_7057:
[----:B-1----:R0:W1:Y:S01]  /*8390*/  LDS R67, [R120.X4+0x2380] ;  /* 0x0023800078437984 */ /* 0x0020620000004800 */
[----:B------:R-:W-:Y:S01]  /*83a0*/  BSSY B0, `(.L_x_7059) ;  /* 0x0000005000007945 */ /* 0x000fe20003800000 */
[----:B------:R-:W-:Y:S02]  /*83b0*/  IADD3 R66, R99, 0x540, RZ ;  /* 0x0000054063427810 */ /* 0x000fe40007ffe0ff */
[----:B------:R-:W-:Y:S01]  /*83c0*/  LEA.HI.SX32 R82, R82, R99, 0x1b ;  /* 0x0000006352527211 */ /* 0x000fe200078fdaff */
[----:B------:R-:W-:Y:S05]  /*83d0*/  @!P0 BRA `(.L_x_7060) ;  /* 0x0000001000008947 */ /* 0x000fea0003800000 */
[----:B-1----:R1:W-:Y:S02]  /*83e0*/  RED.E.ADD.F32.FTZ.RN.STRONG.GPU [R64.64+-0xd00], R67 ;  /* 0xfff300434000798e */ /* 0x0023e4000c10e78e */
.L_x_7060:
[----:B------:R-:W-:Y:S05]  /*83f0*/  BSYNC B0 ;  /* 0x0000000000007941 */ /* 0x000fea0003800000 */
.L_x_7059:
[----:B-1----:R1:W2:Y:S01]  /*8400*/  LDS R67, [R82.X4+0x2480] ;  /* 0x0024800052437984 */ /* 0x0022a20000004800 */
[----:B------:R-:W-:Y:S01]  /*8410*/  BSSY B0, `(.L_x_7061) ;  /* 0x0000005000007945 */ /* 0x000fe20003800000 */
[----:B0-----:R-:W-:-:S02]  /*8420*/  IADD3 R120, R99, 0x580, RZ ;  /* 0x0000058063787810 */ /* 0x001fc40007ffe0ff */
[----:B------:R-:W-:Y:S01]  /*8430*/  LEA.HI.SX32 R66, R66, R99, 0x1b ;  /* 0x0000006342427211 */ /* 0x000fe200078fdaff */
[----:B------:R-:W-:Y:S05]  /*8440*/  @!P1 BRA `(.L_x_7062) ;  /* 0x0000001000009947 */ /* 0x000fea0003800000 */
[----:B--2---:R0:W-:Y:S02]  /*8450*/  RED.E.ADD.F32.FTZ.RN.STRONG.GPU [R64.64+-0xc00], R67 ;  /* 0xfff400434000798e */ /* 0x0041e4000c10e78e */
.L_x_7062:
[----:B------:R-:W-:Y:S05]  /*8460*/  BSYNC B0 ;  /* 0x0000000000007941 */ /* 0x000fea0003800000 */
.L_x_7061:
[----:B0-2---:R0:W2:Y:S01]  /*8470*/  LDS R67, [R66.X4+0x2580] ;  /* 0x0025800042437984 */ /* 0x0050a20000004800 */
[----:B------:R-:W-:Y:S01]  /*8480*/  BSSY B0, `(.L_x_7063) ;  /* 0x0000005000007945 */ /* 0x000fe20003800000 */
[----:B-1----:R-:W-:Y:S02]  /*8490*/  IADD3 R82, R99, 0x5c0, RZ ;  /* 0x000005c063527810 */ /* 0x002fe40007ffe0ff */
[----:B------:R-:W-:Y:S01]  /*84a0*/  LEA.HI.SX32 R120, R120, R99, 0x1b ;  /* 0x0000006378787211 */ /* 0x000fe200078fdaff */
[----:B------:R-:W-:Y:S05]  /*84b0*/  @!P2 BRA `(.L_x_7064) ;  /* 0x000000100000a947 */ /* 0x000fea0003800000 */
[----:B--2---:R1:W-:Y:S02]  /*84c0*/  RED.E.ADD.F32.FTZ.RN.STRONG.GPU [R64.64+-0xb00], R67 ;  /* 0xfff500434000798e */ /* 0x0043e4000c10e78e */
.L_x_7064:
[----:B------:R-:W-:Y:S05]  /*84d0*/  BSYNC B0 ;  /* 0x0000000000007941 */ /* 0x000fea0003800000 */
.L_x_7063:
[----:B-12---:R1:W2:Y:S01]  /*84e0*/  LDS R67, [R120.X4+0x2680] ;  /* 0x0026800078437984 */ /* 0x0062a20000004800 */
[----:B------:R-:W-:Y:S01]  /*84f0*/  BSSY B0, `(.L_x_7065) ;  /* 0x0000005000007945 */ /* 0x000fe20003800000 */
[----:B0-----:R-:W-:Y:S02]  /*8500*/  IADD3 R66, R99, 0x600, RZ ;  /* 0x0000060063427810 */ /* 0x001fe40007ffe0ff */
[----:B------:R-:W-:Y:S01]  /*8510*/  LEA.HI.SX32 R82, R82, R99, 0x1b ;  /* 0x0000006352527211 */ /* 0x000fe200078fdaff */
[----:B------:R-:W-:Y:S05]  /*8520*/  @!P3 BRA `(.L_x_7066) ;  /* 0x000000100000b947 */ /* 0x000fea0003800000 */
[----:B--2---:R0:W-:Y:S02]  /*8530*/  RED.E.ADD.F32.FTZ.RN.STRONG.GPU [R64.64+-0xa00], R67 ;  /* 0xfff600434000798e */ /* 0x0041e4000c10e78e */
.L_x_7066:
[----:B------:R-:W-:Y:S05]  /*8540*/  BSYNC B0 ;  /* 0x0000000000007941 */ /* 0x000fea0003800000 */
.L_x_7065:
[----:B0-2---:R0:W2:Y:S01]  /*8550*/  LDS R67, [R82.X4+0x2780] ;  /* 0x0027800052437984 */ /* 0x0050a20000004800 */
[----:B------:R-:W-:Y:S01]  /*8560*/  BSSY B0, `(.L_x_7067) ;  /* 0x0000004000007945 */ /* 0x000fe20003800000 */
[----:B------:R-:W-:Y:S01]  /*8570*/  LEA.HI.SX32 R66, R66, R99, 0x1b ;  /* 0x0000006342427211 */ /* 0x000fe200078fdaff */
[----:B------:R-:W-:Y:S05]  /*8580*/  @!P4 BRA `(.L_x_7068) ;  /* 0x000000100000c947 */ /* 0x000fea0003800000 */
[----:B--2---:R2:W-:Y:S02]  /*8590*/  RED.E.ADD.F32.FTZ.RN.STRONG.GPU [R64.64+-0x900], R67 ;  /* 0xfff700434000798e */ /* 0x0045e4000c10e78e */
.L_x_7068:
[----:B------:R-:W-:Y:S05]  /*85a0*/  BSYNC B0 ;  /* 0x0000000000007941 */ /* 0x000fea0003800000 */
.L_x_7067:
[----:B--2---:R2:W3:Y:S01]  /*85b0*/  LDS R67, [R66.X4+0x2880] ;  /* 0x0028800042437984 */ /* 0x0044e20000004800 */
[----:B------:R-:W-:Y:S01]  /*85c0*/  BSSY B0, `(.L_x_7069) ;  /* 0x0000005000007945 */ /* 0x000fe20003800000 */
[----:B0-----:R-:W-:-:S02]  /*85d0*/  IADD3 R82, R99, 0x640, RZ ;  /* 0x0000064063527810 */ /* 0x001fc40007ffe0ff */
[----:B-1----:R-:W-:Y:S01]  /*85e0*/  IADD3 R120, R99, 0x680, RZ ;  /* 0x0000068063787810 */ /* 0x002fe20007ffe0ff */
[----:B------:R-:W-:Y:S05]  /*85f0*/  @!P5 BRA `(.L_x_7070) ;  /* 0x000000100000d947 */ /* 0x000fea0003800000 */
[----:B---3--:R0:W-:Y:S02]  /*8600*/  RED.E.ADD.F32.FTZ.RN.STRONG.GPU [R64.64+-0x800], R67 ;  /* 0xfff800434000798e */ /* 0x0081e4000c10e78e */
.L_x_7070:
[----:B------:R-:W-:Y:S05]  /*8610*/  BSYNC B0 ;  /* 0x0000000000007941 */ /* 0x000fea0003800000 */
.L_x_7069:
        /* <DEDUP_REMOVED lines=14> */
.L_x_7072:
[----:B0-----:R-:W-:Y:S05]  /*8700*/  BSYNC B0 ;  /* 0x0000000000007941 */ /* 0x001fea0003800000 */
.L_x_7071:
[----:B-1----:R0:W1:Y:S01]  /*8710*/  LDS R67, [R120.X4+0x2a80] ;  /* 0x002a800078437984 */ /* 0x0020620000004800 */
[----:B------:R-:W-:Y:S01]  /*8720*/  BSSY B0, `(.L_x_7073) ;  /* 0x0000005000007945 */ /* 0x000fe20003800000 */
[----:B------:R-:W-:Y:S02]  /*8730*/  IADD3 R82, R99, 0x700, RZ ;  /* 0x0000070063527810 */ /* 0x000fe40007ffe0ff */
[----:B------:R-:W-:Y:S01]  /*8740*/  LEA.HI.SX32 R66, R66, R99, 0x1b ;  /* 0x0000006342427211 */ /* 0x000fe200078fdaff */
[----:B------:R-:W-:Y:S05]  /*8750*/  @!P0 BRA `(.L_x_7074) ;  /* 0x0000001000008947 */ /* 0x000fea0003800000 */
[----:B-1----:R1:W-:Y:S02]  /*8760*/  RED.E.ADD.F32.FTZ.RN.STRONG.GPU [R64.64+-0x600], R67 ;  /* 0xfffa00434000798e */ /* 0x0023e4000c10e78e */
.L_x_7074:
[----:B------:R-:W-:Y:S05]  /*8770*/  BSYNC B0 ;  /* 0x0000000000007941 */ /* 0x000fea0003800000 */
.L_x_7073:
[----:B-1----:R1:W2:Y:S01]  /*8780*/  LDS R67, [R66.X4+0x2b80] ;  /* 0x002b800042437984 */ /* 0x0022a20000004800 */
[----:B------:R-:W-:Y:S01]  /*8790*/  BSSY B0, `(.L_x_7075) ;  /* 0x0000005000007945 */ /* 0x000fe20003800000 */
[----:B0-----:R-:W-:-:S02]  /*87a0*/  IADD3 R120, R99, 0x740, RZ ;  /* 0x0000074063787810 */ /* 0x001fc40007ffe0ff */
[----:B------:R-:W-:Y:S01]  /*87b0*/  LEA.HI.SX32 R82, R82, R99, 0x1b ;  /* 0x0000006352527211 */ /* 0x000fe200078fdaff */
[----:B------:R-:W-:Y:S05]  /*87c0*/  @!P1 BRA `(.L_x_7076) ;  /* 0x0000001000009947 */ /* 0x000fea0003800000 */
[----:B--2---:R0:W-:Y:S02]  /*87d0*/  RED.E.ADD.F32.FTZ.RN.STRONG.GPU [R64.64+-0x500], R67 ;  /* 0xfffb00434000798e */ /* 0x0041e4000c10e78e */
.L_x_7076:
[----:B------:R-:W-:Y:S05]  /*87e0*/  BSYNC B0 ;  /* 0x0000000000007941 */ /* 0x000fea0003800000 */
.L_x_7075:
[----:B0-2---:R0:W2:Y:S01]  /*87f0*/  LDS R67, [R82.X4+0x2c80] ;  /* 0x002c800052437984 */ /* 0x0050a20000004800 */
[----:B------:R-:W-:Y:S01]  /*8800*/  BSSY B0, `(.L_x_7077) ;  /* 0x0000005000007945 */ /* 0x000fe20003800000 */
[----:B-1----:R-:W-:Y:S02]  /*8810*/  IADD3 R66, R99, 0x780, RZ ;  /* 0x0000078063427810 */ /* 0x002fe40007ffe0ff */
[----:B------:R-:W-:Y:S01]  /*8820*/  LEA.HI.SX32 R120, R120, R99, 0x1b ;  /* 0x0000006378787211 */ /* 0x000fe200078fdaff */
[----:B------:R-:W-:Y:S05]  /*8830*/  @!P2 BRA `(.L_x_7078) ;  /* 0x000000100000a947 */ /* 0x000fea0003800000 */
[----:B--2---:R1:W-:Y:S02]  /*8840*/  RED.E.ADD.F32.FTZ.RN.STRONG.GPU [R64.64+-0x400], R67 ;  /* 0xfffc00434000798e */ /* 0x0043e4000c10e78e */
.L_x_7078:
[----:B------:R-:W-:Y:S05]  /*8850*/  BSYNC B0 ;  /* 0x0000000000007941 */ /* 0x000fea0003800000 */
.L_x_7077:
[----:B-12---:R1:W2:Y:S01]  /*8860*/  LDS R67, [R120.X4+0x2d80] ;  /* 0x002d800078437984 */ /* 0x0062a20000004800 */
[----:B------:R-:W-:Y:S01]  /*8870*/  BSSY B0, `(.L_x_7079) ;  /* 0x0000005000007945 */ /* 0x000fe20003800000 */
[----:B0-----:R-:W-:Y:S02]  /*8880*/  IADD3 R82, R99, 0x7c0, RZ ;  /* 0x000007c063527810 */ /* 0x001fe40007ffe0ff */
[----:B------:R-:W-:Y:S01]  /*8890*/  LEA.HI.SX32 R66, R66, R99, 0x1b ;  /* 0x0000006342427211 */ /* 0x000fe200078fdaff */
[----:B------:R-:W-:Y:S05]  /*88a0*/  @!P3 BRA `(.L_x_7080) ;  /* 0x000000100000b947 */ /* 0x000fea0003800000 */
[----:B--2---:R0:W-:Y:S02]  /*88b0*/  RED.E.ADD.F32.FTZ.RN.STRONG.GPU [R64.64+-0x300], R67 ;  /* 0xfffd00434000798e */ /* 0x0041e4000c10e78e */
.L_x_7080:
[----:B------:R-:W-:Y:S05]  /*88c0*/  BSYNC B0 ;  /* 0x0000000000007941 */ /* 0x000fea0003800000 */
.L_x_7079:
[----:B0-2---:R0:W2:Y:S01]  /*88d0*/  LDS R67, [R66.X4+0x2e80] ;  /* 0x002e800042437984 */ /* 0x0050a20000004800 */
[----:B------:R-:W-:Y:S01]  /*88e0*/  BSSY B0, `(.L_x_7081) ;  /* 0x0000004000007945 */ /* 0x000fe20003800000 */
[----:B------:R-:W-:Y:S01]  /*88f0*/  LEA.HI.SX32 R82, R82, R99, 0x1b ;  /* 0x0000006352527211 */ /* 0x000fe200078fdaff */
[----:B------:R-:W-:Y:S05]  /*8900*/  @!P4 BRA `(.L_x_7082) ;  /* 0x000000100000c947 */ /* 0x000fea0003800000 */
[----:B--2---:R2:W-:Y:S02]  /*8910*/  RED.E.ADD.F32.FTZ.RN.STRONG.GPU [R64.64+-0x200], R67 ;  /* 0xfffe00434000798e */ /* 0x0045e4000c10e78e */
.L_x_7082:
[----:B------:R-:W-:Y:S05]  /*8920*/  BSYNC B0 ;  /* 0x0000000000007941 */ /* 0x000fea0003800000 */
.L_x_7081:
[----:B--2---:R2:W3:Y:S01]  /*8930*/  LDS R67, [R82.X4+0x2f80] ;  /* 0x002f800052437984 */ /* 0x0044e20000004800 */
[----:B------:R-:W-:Y:S01]  /*8940*/  BSSY B0, `(.L_x_7083) ;  /* 0x0000003000007945 */ /* 0x000fe20003800000 */
[----:B------:R-:W-:Y:S05]  /*8950*/  @!P5 BRA `(.L_x_7084) ;  /* 0x000000100000d947 */ /* 0x000fea0003800000 */
[----:B---3--:R3:W-:Y:S02]  /*8960*/  RED.E.ADD.F32.FTZ.RN.STRONG.GPU [R64.64+-0x100], R67 ;  /* 0xffff00434000798e */ /* 0x0087e4000c10e78e */
.L_x_7084:
[----:B------:R-:W-:Y:S05]  /*8970*/  BSYNC B0 ;  /* 0x0000000000007941 */ /* 0x000fea0003800000 */
.L_x_7083:
[----:B--2---:R-:W2:Y:S01]  /*8980*/  SHFL.DOWN PT, R82, R79, 0x1, 0x1f ;  /* 0x08201f004f527f89 */ /* 0x004ea200000e0000 */
[----:B------:R-:W-:Y:S01]  /*8990*/  ISETP.GT.AND P0, PT, R98, 0x1e, PT ;  /* 0x0000001e6200780c */ /* 0x000fe20003f04270 */
[----:B------:R-:W-:Y:S01]  /*89a0*/  FFMA.FTZ R34, R51, R77, R34 ;  /* 0x0000004d33227223 */ /* 0x000fe20000010022 */
        /* <DEDUP_REMOVED lines=40> */
[----:B------:R-:W-:Y:S02]  /*8c30*/  FMUL.FTZ R190, R125, R190 ;  /* 0x000000be7dbe7220 */ /* 0x000fe40000410000 */
[----:B0-----:R-:W-:Y:S02]  /*8c40*/  @!P0 FADD.FTZ R67, R67, R78 ;  /* 0x0000004e43438221 */ /* 0x001fe40000010000 */
[----:B------:R-:W-:Y:S02]  /*8c50*/  FMUL.FTZ R117, R74, R117 ;  /* 0x000000754a757220 */ /* 0x000fe40000410000 */
[----:B-1----:R-:W-:Y:S01]  /*8c60*/  @!P0 FADD.FTZ R66, R66, R135 ;  /* 0x0000008742428221 */ /* 0x002fe20000010000 */
[----:B------:R-:W0:Y:S01]  /*8c70*/  SHFL.DOWN PT, R78, R67, 0x4, 0x1f ;  /* 0x08801f00434e7f89 */ /* 0x000e2200000e0000 */
[----:B------:R-:W-:-:S02]  /*8c80*/  FFMA.FTZ R139, R236, R143, R139 ;  /* 0x0000008fec8b7223 */ /* 0x000fc4000001008b */
[----:B---3--:R-:W-:Y:S01]  /*8c90*/  @!P0 FADD.FTZ R64, R64, R79 ;  /* 0x0000004f40408221 */ /* 0x008fe20000010000 */
[----:B------:R-:W-:Y:S01]  /*8ca0*/  ISETP.GT.AND P0, PT, R98, 0x1b, PT ;  /* 0x0000001b6200780c */ /* 0x000fe20003f04270 */
[----:B------:R-:W1:Y:S01]  /*8cb0*/  SHFL.DOWN PT, R79, R66, 0x4, 0x1f ;  /* 0x08801f00424f7f89 */ /* 0x000e6200000e0000 */
[----:B------:R-:W-:Y:S02]  /*8cc0*/  FFMA.FTZ R145, R237, R146, R145 ;  /* 0x00000092ed917223 */ /* 0x000fe40000010091 */
[----:B------:R-:W-:Y:S01]  /*8cd0*/  FFMA.FTZ R199, R166, R184, R199 ;  /* 0x000000b8a6c77223 */ /* 0x000fe200000100c7 */
[----:B------:R-:W3:Y:S01]  /*8ce0*/  SHFL.DOWN PT, R77, R64, 0x4, 0x1f ;  /* 0x08801f00404d7f89 */ /* 0x000ee200000e0000 */
[----:B------:R-:W-:Y:S02]  /*8cf0*/  FFMA.FTZ R156, R235, R156, R170 ;  /* 0x0000009ceb9c7223 */ /* 0x000fe400000100aa */
[----:B------:R-:W-:Y:S02]  /*8d00*/  FFMA.FTZ R198, R165, R183, R198 ;  /* 0x000000b7a5c67223 */ /* 0x000fe400000100c6 */
[----:B------:R-:W-:-:S02]  /*8d10*/  FFMA.FTZ R169, R232, R169, R171 ;  /* 0x000000a9e8a97223 */ /* 0x000fc400000100ab */
[----:B------:R-:W-:Y:S02]  /*8d20*/  FFMA.FTZ R197, R162, R182, R197 ;  /* 0x000000b6a2c57223 */ /* 0x000fe400000100c5 */
[----:B--2---:R-:W-:Y:S02]  /*8d30*/  @!P0 FADD.FTZ R65, R65, R76 ;  /* 0x0000004c41418221 */ /* 0x004fe40000010000 */
[----:B------:R-:W-:Y:S02]  /*8d40*/  FFMA.FTZ R154, R216, R157, R154 ;  /* 0x0000009dd89a7223 */ /* 0x000fe4000001009a */
[----:B------:R-:W-:Y:S01]  /*8d50*/  FFMA.FTZ R196, R161, R181, R196 ;  /* 0x000000b5a1c47223 */ /* 0x000fe200000100c4 */
[----:B------:R-:W2:Y:S01]  /*8d60*/  SHFL.DOWN PT, R76, R65, 0x8, 0x1f ;  /* 0x09001f00414c7f89 */ /* 0x000ea200000e0000 */
        /* <DEDUP_REMOVED lines=18> */
[----:B0-----:R-:W-:Y:S01]  /*8e90*/  @!P0 FADD.FTZ R67, R67, R78 ;  /* 0x0000004e43438221 */ /* 0x001fe20000010000 */
[----:B------:R-:W0:Y:S01]  /*8ea0*/  SHFL.DOWN PT, R76, R65, 0x10, 0x1f ;  /* 0x0a001f00414c7f89 */ /* 0x000e2200000e0000 */
[----:B------:R-:W-:Y:S02]  /*8eb0*/  FFMA.FTZ R114, R123, R114, R116 ;  /* 0x000000727b727223 */ /* 0x000fe40000010074 */
[----:B------:R-:W-:Y:S01]  /*8ec0*/  FFMA.FTZ R190, R121, R83, R190 ;  /* 0x0000005379be7223 */ /* 0x000fe200000100be */
[----:B------:R-:W2:Y:S01]  /*8ed0*/  SHFL.DOWN PT, R78, R67, 0x10, 0x1f ;  /* 0x0a001f00434e7f89 */ /* 0x000ea200000e0000 */
[----:B-1----:R-:W-:Y:S02]  /*8ee0*/  @!P0 FADD.FTZ R66, R66, R79 ;  /* 0x0000004f42428221 */ /* 0x002fe40000010000 */
        /* <DEDUP_REMOVED lines=13> */
[----:B--2---:R-:W-:Y:S02]  /*8fc0*/  @!P0 FADD.FTZ R67, R67, R78 ;  /* 0x0000004e43438221 */ /* 0x004fe40000010000 */
[----:B------:R-:W-:Y:S02]  /*8fd0*/  FFMA.FTZ R154, R224, R197, R154 ;  /* 0x000000c5e09a7223 */ /* 0x000fe4000001009a */
[----:B------:R-:W-:Y:S02]  /*8fe0*/  FFMA.FTZ R209, R209, R196, R152 ;  /* 0x000000c4d1d17223 */ /* 0x000fe40000010098 */
[----:B-1----:R-:W-:Y:S02]  /*8ff0*/  @!P0 FADD.FTZ R66, R66, R79 ;  /* 0x0000004f42428221 */ /* 0x002fe40000010000 */
[----:B------:R-:W-:-:S02]  /*9000*/  FFMA.FTZ R150, R122, R195, R150 ;  /* 0x000000c37a967223 */ /* 0x000fc40000010096 */
        /* <DEDUP_REMOVED lines=55> */
.L_x_7086:
[----:B0-----:R-:W-:Y:S05]  /*9380*/  BSYNC B0 ;  /* 0x0000000000007941 */ /* 0x001fea0003800000 */
.L_x_7085:
[----:B------:R-:W-:Y:S01]  /*9390*/  IADD3 R0, R0, 0x1, RZ ;  /* 0x0000000100007810 */ /* 0x000fe20007ffe0ff */
[----:B------:R-:W-:-:S03]  /*93a0*/  UIADD3 UR7, UP0, UR7, 0x1, URZ ;  /* 0x0000000107077890 */ /* 0x000fc6000ff1e03f */
[----:B------:R-:W-:Y:S01]  /*93b0*/  ISETP.GE.AND P0, PT, R0, c[0x0][0x16c], PT ;  /* 0x00005b0000007a0c */ /* 0x000fe20003f06270 */
[----:B------:R-:W-:-:S12]  /*93c0*/  UIADD3.X UR8, URZ, UR8, URZ, UP0, !UPT ;  /* 0x000000083f087290 */ /* 0x000fd800087fe43f */
[----:B------:R-:W-:Y:S01]  /*93d0*/  @P0 CALL.REL.NOINC `(.L_x_6986) ;  /* 0x0000001000000944 */ /* 0x000fe20003c00000 */
[----:B------:R-:W-:Y:S05]  /*93e0*/  BRA `(.L_x_7087) ;  /* 0xffff7ee000007947 */ /* 0x000fea000383ffff */
.L_x_6986:
[----:B------:R-:W-:Y:S01]  /*93f0*/  BAR.SYNC.DEFER_BLOCKING 0x0 ;  /* 0x0000000000007b1d */ /* 0x000fe20000010000 */
[----:B------:R-:W-:Y:S01]  /*9400*/  SHF.L.U32 R0, R99, 0x1, RZ ;  /* 0x0000000163007819 */ /* 0x000fe200000006ff */
[----:B------:R-:W-:Y:S01]  /*9410*/  IMAD R6, R112, c[0x0][0x2e0], RZ ;  /* 0x0000b80070067a24 */ /* 0x000fe200078e02ff */
[----:B------:R-:W-:Y:S01]  /*9420*/  F2FP.PACK_AB R14, R44, R45 ;  /* 0x0000002d2c0e723e */ /* 0x000fe200000000ff */
[----:B------:R-:W-:Y:S01]  /*9430*/  UIADD3 UR16, UP0, UR16, -0x800, URZ ;  /* 0xfffff80010107890 */ /* 0x000fe2000ff1e03f */
[----:B------:R-:W-:Y:S01]  /*9440*/  LOP3.LUT R11, R0, 0xffffffc0, RZ, 0xc0, !PT ;  /* 0xffffffc0000b7812 */ /* 0x000fe200078ec0ff */
[----:B------:R-:W-:Y:S01]  /*9450*/  IMAD R0, R110, c[0x0][0x2d8], RZ ;  /* 0x0000b6006e007a24 */ /* 0x000fe200078e02ff */
[----:B------:R-:W-:Y:S01]  /*9460*/  F2FP.PACK_AB R13, R46, R47 ;  /* 0x0000002f2e0d723e */ /* 0x000fe200000000ff */
[----:B------:R-:W-:Y:S01]  /*9470*/  IMAD R9, R113, c[0x0][0x2e4], R6 ;  /* 0x0000b90071097a24 */ /* 0x000fe200078e0206 */
[----:B------:R-:W-:Y:S01]  /*9480*/  F2FP.PACK_AB R15, R42, R43 ;  /* 0x0000002b2a0f723e */ /* 0x000fe200000000ff */
[----:B------:R-:W-:Y:S01]  /*9490*/  IMAD R7, R111, c[0x0][0x2dc], R0 ;  /* 0x0000b7006f077a24 */ /* 0x000fe200078e0200 */
[----:B------:R-:W-:Y:S01]  /*94a0*/  F2FP.PACK_AB R12, R48, R49 ;  /* 0x00000031300c723e */ /* 0x000fe200000000ff */
[----:B------:R-:W-:Y:S01]  /*94b0*/  FADD.FTZ R0, R107, R18 ;  /* 0x000000126b007221 */ /* 0x000fe20000010000 */
[----:B------:R-:W-:Y:S01]  /*94c0*/  F2FP.PACK_AB R47, R34, R35 ;  /* 0x00000023222f723e */ /* 0x000fe200000000ff */
[----:B------:R-:W-:Y:S01]  /*94d0*/  UIADD3 UR18, UP1, UR18, -0x800, URZ ;  /* 0xfffff80012127890 */ /* 0x000fe2000ff3e03f */
[----:B------:R-:W-:Y:S01]  /*94e0*/  F2FP.PACK_AB R46, R36, R37 ;  /* 0x00000025242e723e */ /* 0x000fe200000000ff */
[----:B------:R-:W-:Y:S01]  /*94f0*/  UIADD3 UR20, UP2, UR20, -0x800, URZ ;  /* 0xfffff80014147890 */ /* 0x000fe2000ff5e03f */
[----:B------:R-:W-:Y:S01]  /*9500*/  F2FP.PACK_AB R45, R38, R39 ;  /* 0x00000027262d723e */ /* 0x000fe200000000ff */
[----:B------:R-:W-:Y:S01]  /*9510*/  UIADD3 UR6, UR6, 0x1, URZ ;  /* 0x0000000106067890 */ /* 0x000fe2000fffe03f */
[----:B------:R-:W-:Y:S01]  /*9520*/  LEA R8, R98, R11, 0x1 ;  /* 0x0000000b62087211 */ /* 0x000fe200078e08ff */
[----:B------:R-:W-:Y:S01]  /*9530*/  UIADD3.X UR17, UR17, -0x1, URZ, UP0, !UPT ;  /* 0xffffffff11117890 */ /* 0x000fe200087fe43f */
[----:B------:R-:W-:Y:S01]  /*9540*/  F2FP.PACK_AB R44, R40, R41 ;  /* 0x00000029282c723e */ /* 0x000fe200000000ff */
[----:B------:R-:W-:Y:S01]  /*9550*/  UIADD3.X UR19, UR19, -0x1, URZ, UP1, !UPT ;  /* 0xffffffff13137890 */ /* 0x000fe20008ffe43f */
[----:B------:R-:W-:Y:S01]  /*9560*/  IADD3 R10, R11, R98, RZ ;  /* 0x000000620b0a7210 */ /* 0x000fe20007ffe0ff */
[----:B------:R0:W-:Y:S01]  /*9570*/  STS.128 [R8.X16], R12 ;  /* 0x0000000c08007388 */ /* 0x0001e2000000cc00 */
[----:B------:R-:W-:Y:S01]  /*9580*/  IADD3 R34, R95, -0x1, RZ ;  /* 0xffffffff5f227810 */ /* 0x000fe20007ffe0ff */
[----:B------:R-:W-:Y:S01]  /*9590*/  UIADD3.X UR21, UR21, -0x1, URZ, UP2, !UPT ;  /* 0xffffffff15157890 */ /* 0x000fe200097fe43f */
[----:B------:R-:W-:Y:S01]  /*95a0*/  LOP3.LUT R11, R11, 0x1f, R99, 0xf8, !PT ;  /* 0x0000001f0b0b7812 */ /* 0x000fe200078ef863 */
[----:B------:R-:W-:Y:S01]  /*95b0*/  STS.128 [R8.X16+0x10], R44 ;  /* 0x0000102c08007388 */ /* 0x000fe2000000cc00 */
[----:B------:R-:W-:-:S06]  /*95c0*/  NOP ;  /* 0x0000000000007918 */ /* 0x000fcc0000000000 */
[----:B------:R-:W1:Y:S01]  /*95d0*/  LDS.128 R36, [R10.X16] ;  /* 0x000000000a247984 */ /* 0x000e62000000cc00 */
[----:B------:R-:W-:Y:S02]  /*95e0*/  SHF.L.U32 R4, R34, 0xa, RZ ;  /* 0x0000000a22047819 */ /* 0x000fe400000006ff */
[----:B------:R-:W-:Y:S01]  /*95f0*/  F2FP.PACK_AB R17, R29, R28 ;  /* 0x0000001c1d11723e */ /* 0x000fe200000000ff */
[----:B------:R-:W2:Y:S01]  /*9600*/  LDS.128 R40, [R10.X16+0x200] ;  /* 0x000200000a287984 */ /* 0x000ea2000000cc00 */
[--C-:B------:R-:W-:Y:S02]  /*9610*/  SHF.R.S32.HI R5, RZ, 0x1f, R4.reuse ;  /* 0x0000001fff057819 */ /* 0x100fe40000011404 */
[----:B0-----:R-:W-:Y:S02]  /*9620*/  F2FP.PACK_AB R12, R19, R18 ;  /* 0x00000012130c723e */ /* 0x001fe400000000ff */
[----:B------:R-:W-:Y:S01]  /*9630*/  F2FP.PACK_AB R13, R21, R20 ;  /* 0x00000014150d723e */ /* 0x000fe200000000ff */
        /* <DEDUP_REMOVED lines=10> */
[----:B------:R-:W-:Y:S01]  /*96e0*/  IADD3 R97, P1, R97, -0x1000, RZ ;  /* 0xfffff00061617810 */ /* 0x000fe20007f3e0ff */
[----:B------:R-:W-:Y:S01]  /*96f0*/  FADD.FTZ R0, R7, R20 ;  /* 0x0000001407007221 */ /* 0x000fe20000010000 */
[----:B------:R-:W-:-:S02]  /*9700*/  IADD3 R3, R3, R9, RZ ;  /* 0x0000000903037210 */ /* 0x000fc40007ffe0ff */
[----:B------:R-:W-:Y:S01]  /*9710*/  LEA R6, P0, R2, c[0x0][0x330], 0x1 ;  /* 0x0000cc0002067a11 */ /* 0x000fe200078008ff */
[----:B------:R-:W-:Y:S01]  /*9720*/  FADD.FTZ R9, R0, R21 ;  /* 0x0000001500097221 */ /* 0x000fe20000010000 */
[----:B------:R-:W-:Y:S01]  /*9730*/  IADD3.X R96, R96, -0x1, RZ, P1, !PT ;  /* 0xffffffff60607810 */ /* 0x000fe20000ffe4ff */
[----:B------:R-:W-:Y:S01]  /*9740*/  IMAD R0, R110, c[0x0][0x2f8], RZ ;  /* 0x0000be006e007a24 */ /* 0x000fe200078e02ff */
[----:B------:R-:W-:Y:S01]  /*9750*/  LEA.HI.X R7, R2, c[0x0][0x334], R3, 0x1, P0 ;  /* 0x0000cd0002077a11 */ /* 0x000fe200000f0c03 */
[----:B------:R-:W-:-:S04]  /*9760*/  FADD.FTZ R22, R9, R22 ;  /* 0x0000001609167221 */ /* 0x000fc80000010000 */
[----:B------:R-:W-:-:S04]  /*9770*/  IMAD.WIDE R2, R11, 0x10, R6 ;  /* 0x000000100b027825 */ /* 0x000fc800078e0206 */
[----:B------:R-:W-:Y:S01]  /*9780*/  IMAD R7, R111, c[0x0][0x2fc], R0 ;  /* 0x0000bf006f077a24 */ /* 0x000fe200078e0200 */
[----:B-1----:R-:W-:Y:S01]  /*9790*/  STG.E.128 [R2.64], R36 ;  /* 0x0000002402007986 */ /* 0x002fe2000c101d0e */
[----:B------:R-:W-:Y:S02]  /*97a0*/  IMAD R0, R112, c[0x0][0x300], RZ ;  /* 0x0000c00070007a24 */ /* 0x000fe400078e02ff */
[----:B------:R-:W-:Y:S01]  /*97b0*/  FADD.FTZ R23, R22, R23 ;  /* 0x0000001716177221 */ /* 0x000fe20000010000 */
[----:B--2---:R0:W-:Y:S01]  /*97c0*/  STG.E.128 [R2.64+0x200], R40 ;  /* 0x0002002802007986 */ /* 0x0041e2000c101d0e */
[----:B------:R-:W-:Y:S01]  /*97d0*/  IADD3 R5, R5, R7, RZ ;  /* 0x0000000705057210 */ /* 0x000fe20007ffe0ff */
[----:B------:R-:W-:Y:S02]  /*97e0*/  IMAD R7, R113, c[0x0][0x304], R0 ;  /* 0x0000c10071077a24 */ /* 0x000fe400078e0200 */
[----:B------:R-:W-:Y:S01]  /*97f0*/  BAR.SYNC.DEFER_BLOCKING 0x0 ;  /* 0x0000000000007b1d */ /* 0x000fe20000010000 */
[----:B------:R-:W-:-:S04]  /*9800*/  FADD.FTZ R24, R23, R24 ;  /* 0x0000001817187221 */ /* 0x000fc80000010000 */
        /* <DEDUP_REMOVED lines=11> */
[----:B------:R-:W-:Y:S01]  /*98c0*/  STS.128 [R8.X16+0x10], R16 ;  /* 0x0000101008007388 */ /* 0x000fe2000000cc00 */
[----:B------:R-:W-:-:S06]  /*98d0*/  NOP ;  /* 0x0000000000007918 */ /* 0x000fcc0000000000 */
[----:B------:R-:W0:Y:S01]  /*98e0*/  LDS.128 R44, [R10.X16] ;  /* 0x000000000a2c7984 */ /* 0x000e22000000cc00 */
[----:B------:R-:W-:Y:S01]  /*98f0*/  IMAD.WIDE R2, R11, 0x10, R4 ;  /* 0x000000100b027825 */ /* 0x000fe200078e0204 */
[----:B------:R-:W-:Y:S02]  /*9900*/  ISETP.GT.AND P0, PT, R95, 0x1, PT ;  /* 0x000000015f00780c */ /* 0x000fe40003f04270 */
[----:B------:R-:W1:Y:S01]  /*9910*/  LDS.128 R48, [R10.X16+0x200] ;  /* 0x000200000a307984 */ /* 0x000e62000000cc00 */
[----:B------:R-:W-:Y:S01]  /*9920*/  FADD.FTZ R31, R30, R31 ;  /* 0x0000001f1e1f7221 */ /* 0x000fe20000010000 */
[----:B------:R-:W-:-:S03]  /*9930*/  MOV R95, R34 ;  /* 0x00000022005f7202 */ /* 0x000fc60000000f00 */
[----:B------:R-:W-:-:S04]  /*9940*/  FADD.FTZ R32, R31, R32 ;  /* 0x000000201f207221 */ /* 0x000fc80000010000 */
[----:B------:R-:W-:Y:S01]  /*9950*/  FADD.FTZ R107, R32, R33 ;  /* 0x00000021206b7221 */ /* 0x000fe20000010000 */
[----:B0-----:R0:W-:Y:S04]  /*9960*/  STG.E.128 [R2.64], R44 ;  /* 0x0000002c02007986 */ /* 0x0011e8000c101d0e */
[----:B-1----:R0:W-:Y:S02]  /*9970*/  STG.E.128 [R2.64+0x200], R48 ;  /* 0x0002003002007986 */ /* 0x0021e4000c101d0e */
[----:B0-----:R-:W-:Y:S01]  /*9980*/  @!P0 CALL.REL.NOINC `(.L_x_6984) ;  /* 0x0000001000008944 */ /* 0x001fe20003c00000 */
[----:B------:R-:W-:Y:S05]  /*9990*/  BRA `(.L_x_7088) ;  /* 0xffff6e6000007947 */ /* 0x000fea000383ffff */
.L_x_6984:
        /* <DEDUP_REMOVED lines=29> */
.L_x_7090:
[----:B------:R-:W-:Y:S05]  /*9b70*/  BSYNC B0 ;  /* 0x0000000000007941 */ /* 0x000fea0003800000 */
.L_x_7089:
        /* <DEDUP_REMOVED lines=28> */
.L_x_7092:
[----:B------:R-:W4:Y:S02]  /*9d40*/  S2R R15, SR_TID.X ;  /* 0x00000000000f7919 */ /* 0x000f240000002100 */
.L_x_7093:
[----:B------:R-:W-:Y:S05]  /*9d50*/  BSYNC B0 ;  /* 0x0000000000007941 */ /* 0x000fea0003800000 */
.L_x_7091:
        /* <DEDUP_REMOVED lines=10> */
.L_x_7094:
        /* <DEDUP_REMOVED lines=28> */
.L_x_6991:
[----:B------:R-:W-:Y:S01]  /*9fc0*/  HFMA2.MMA R72, -RZ, RZ, 0, 5.9604644775390625e-08 ;  /* 0x00000001ff487435 */ /* 0x000fe200000001ff */
[----:B------:R-:W-:-:S02]  /*9fd0*/  MOV R75, R71 ;  /* 0x00000047004b7202 */ /* 0x000fc40000000f00 */
[----:B------:R-:W-:Y:S02]  /*9fe0*/  MOV R73, RZ ;  /* 0x000000ff00497202 */ /* 0x000fe40000000f00 */
[----:B------:R-:W-:Y:S02]  /*9ff0*/  MOV R70, 0xffffffff ;  /* 0xffffffff00467802 */ /* 0x000fe40000000f00 */
[----:B------:R-:W-:Y:S02]  /*a000*/  MOV R68, 0xa020 ;  /* 0x0000a02000447802 */ /* 0x000fe40000000f00 */
[----:B-1----:R-:W-:Y:S05]  /*a010*/  CALL.REL.NOINC `($__internal_170_$__cuda_sm70_shflsync_up) ;  /* 0x00001e8000007944 */ /* 0x002fea0003c00000 */
[----:B-1----:R-:W-:Y:S01]  /*a020*/  MOV R238, R70 ;  /* 0x0000004600ee7202 */ /* 0x002fe20000000f00 */
[----:B0-----:R-:W-:Y:S05]  /*a030*/  BRA `(.L_x_7095) ;  /* 0xffff93a000007947 */ /* 0x001fea000383ffff */
.L_x_6992:
[----:B------:R-:W-:Y:S01]  /*a040*/  HFMA2.MMA R72, -RZ, RZ, 0, 5.9604644775390625e-08 ;  /* 0x00000001ff487435 */ /* 0x000fe200000001ff */
[----:B------:R-:W-:Y:S02]  /*a050*/  MOV R75, R241 ;  /* 0x000000f1004b7202 */ /* 0x000fe40000000f00 */
[----:B------:R-:W-:Y:S02]  /*a060*/  MOV R73, RZ ;  /* 0x000000ff00497202 */ /* 0x000fe40000000f00 */
[----:B------:R-:W-:-:S02]  /*a070*/  MOV R70, 0xffffffff ;  /* 0xffffffff00467802 */ /* 0x000fc40000000f00 */
[----:B------:R-:W-:Y:S02]  /*a080*/  MOV R68, 0xa0a0 ;  /* 0x0000a0a000447802 */ /* 0x000fe40000000f00 */
[----:B012---:R-:W-:Y:S05]  /*a090*/  CALL.REL.NOINC `($__internal_170_$__cuda_sm70_shflsync_up) ;  /* 0x00001e0000007944 */ /* 0x007fea0003c00000 */
[----:B0-----:R-:W-:Y:S01]  /*a0a0*/  HFMA2.MMA R72, -RZ, RZ, 0, 5.9604644775390625e-08 ;  /* 0x00000001ff487435 */ /* 0x001fe200000001ff */
[----:B-1----:R-:W-:Y:S02]  /*a0b0*/  MOV R240, R70 ;  /* 0x0000004600f07202 */ /* 0x002fe40000000f00 */
[----:B------:R-:W-:Y:S02]  /*a0c0*/  MOV R75, R74 ;  /* 0x0000004a004b7202 */ /* 0x000fe40000000f00 */
[----:B------:R-:W-:Y:S02]  /*a0d0*/  MOV R73, RZ ;  /* 0x000000ff00497202 */ /* 0x000fe40000000f00 */
[----:B------:R-:W-:Y:S02]  /*a0e0*/  MOV R70, 0xffffffff ;  /* 0xffffffff00467802 */ /* 0x000fe40000000f00 */
[----:B------:R-:W-:Y:S02]  /*a0f0*/  MOV R68, 0xa110 ;  /* 0x0000a11000447802 */ /* 0x000fe40000000f00 */
[----:B------:R-:W-:Y:S05]  /*a100*/  CALL.REL.NOINC `($__internal_170_$__cuda_sm70_shflsync_up) ;  /* 0x00001d9000007944 */ /* 0x000fea0003c00000 */
[----:B0-----:R-:W-:Y:S01]  /*a110*/  HFMA2.MMA R72, -RZ, RZ, 0, 5.9604644775390625e-08 ;  /* 0x00000001ff487435 */ /* 0x001fe200000001ff */
[----:B-1----:R-:W-:-:S02]  /*a120*/  MOV R242, R70 ;  /* 0x0000004600f27202 */ /* 0x002fc40000000f00 */
[----:B------:R-:W-:Y:S02]  /*a130*/  MOV R75, R239 ;  /* 0x000000ef004b7202 */ /* 0x000fe40000000f00 */
[----:B------:R-:W-:Y:S02]  /*a140*/  MOV R73, RZ ;  /* 0x000000ff00497202 */ /* 0x000fe40000000f00 */
[----:B------:R-:W-:Y:S02]  /*a150*/  MOV R70, 0xffffffff ;  /* 0xffffffff00467802 */ /* 0x000fe40000000f00 */
[----:B------:R-:W-:Y:S02]  /*a160*/  MOV R68, 0xa180 ;  /* 0x0000a18000447802 */ /* 0x000fe40000000f00 */
[----:B------:R-:W-:Y:S05]  /*a170*/  CALL.REL.NOINC `($__internal_170_$__cuda_sm70_shflsync_up) ;  /* 0x00001d2000007944 */ /* 0x000fea0003c00000 */
[C---:B-1----:R-:W-:Y:S01]  /*a180*/  FMUL.FTZ R68, R241.reuse, R70 ;  /* 0x00000046f1447220 */ /* 0x042fe20000410000 */
        /* <DEDUP_REMOVED lines=19> */
[----:B------:R-:W-:Y:S05]  /*a2c0*/  CALL.REL.NOINC `($__internal_170_$__cuda_sm70_shflsync_up) ;  /* 0x00001bd000007944 */ /* 0x000fea0003c00000 */
[----:B0-----:R-:W-:Y:S01]  /*a2d0*/  HFMA2.MMA R72, -RZ, RZ, 0, 1.1920928955078125e-07 ;  /* 0x00000002ff487435 */ /* 0x001fe200000001ff */
[----:B-1----:R-:W-:Y:S02]  /*a2e0*/  MOV R238, R70 ;  /* 0x0000004600ee7202 */ /* 0x002fe40000000f00 */
[----:B------:R-:W-:Y:S02]  /*a2f0*/  MOV R75, R241 ;  /* 0x000000f1004b7202 */ /* 0x000fe40000000f00 */
[----:B------:R-:W-:Y:S02]  /*a300*/  MOV R73, RZ ;  /* 0x000000ff00497202 */ /* 0x000fe40000000f00 */
[----:B------:R-:W-:-:S02]  /*a310*/  MOV R70, 0xffffffff ;  /* 0xffffffff00467802 */ /* 0x000fc40000000f00 */
[----:B------:R-:W-:Y:S02]  /*a320*/  MOV R68, 0xa340 ;  /* 0x0000a34000447802 */ /* 0x000fe40000000f00 */
[----:B------:R-:W-:Y:S05]  /*a330*/  CALL.REL.NOINC `($__internal_170_$__cuda_sm70_shflsync_up) ;  /* 0x00001b6000007944 */ /* 0x000fea0003c00000 */
[----:B0-----:R-:W-:Y:S01]  /*a340*/  HFMA2.MMA R72, -RZ, RZ, 0, 1.1920928955078125e-07 ;  /* 0x00000002ff487435 */ /* 0x001fe200000001ff */
[----:B-1----:R-:W-:Y:S02]  /*a350*/  MOV R240, R70 ;  /* 0x0000004600f07202 */ /* 0x002fe40000000f00 */
[----:B------:R-:W-:Y:S02]  /*a360*/  MOV R75, R74 ;  /* 0x0000004a004b7202 */ /* 0x000fe40000000f00 */
[----:B------:R-:W-:Y:S02]  /*a370*/  MOV R73, RZ ;  /* 0x000000ff00497202 */ /* 0x000fe40000000f00 */
[----:B------:R-:W-:Y:S02]  /*a380*/  MOV R70, 0xffffffff ;  /* 0xffffffff00467802 */ /* 0x000fe40000000f00 */
[----:B------:R-:W-:Y:S02]  /*a390*/  MOV R68, 0xa3b0 ;  /* 0x0000a3b000447802 */ /* 0x000fe40000000f00 */
[----:B------:R-:W-:Y:S05]  /*a3a0*/  CALL.REL.NOINC `($__internal_170_$__cuda_sm70_shflsync_up) ;  /* 0x00001af000007944 */ /* 0x000fea0003c00000 */
[----:B0-----:R-:W-:Y:S01]  /*a3b0*/  HFMA2.MMA R72, -RZ, RZ, 0, 1.1920928955078125e-07 ;  /* 0x00000002ff487435 */ /* 0x001fe200000001ff */
[----:B-1----:R-:W-:-:S02]  /*a3c0*/  MOV R242, R70 ;  /* 0x0000004600f27202 */ /* 0x002fc40000000f00 */
[----:B------:R-:W-:Y:S02]  /*a3d0*/  MOV R75, R239 ;  /* 0x000000ef004b7202 */ /* 0x000fe40000000f00 */
[----:B------:R-:W-:Y:S02]  /*a3e0*/  MOV R73, RZ ;  /* 0x000000ff00497202 */ /* 0x000fe40000000f00 */
[----:B------:R-:W-:Y:S02]  /*a3f0*/  MOV R70, 0xffffffff ;  /* 0xffffffff00467802 */ /* 0x000fe40000000f00 */
[----:B------:R-:W-:Y:S02]  /*a400*/  MOV R68, 0xa420 ;  /* 0x0000a42000447802 */ /* 0x000fe40000000f00 */
[----:B------:R-:W-:Y:S05]  /*a410*/  CALL.REL.NOINC `($__internal_170_$__cuda_sm70_shflsync_up) ;  /* 0x00001a8000007944 */ /* 0x000fea0003c00000 */
        /* <DEDUP_REMOVED lines=17> */
[----:B------:R-:W-:Y:S05]  /*a530*/  CALL.REL.NOINC `($__internal_170_$__cuda_sm70_shflsync_up) ;  /* 0x0000196000007944 */ /* 0x000fea0003c00000 */
[----:B0-----:R-:W-:Y:S01]  /*a540*/  HFMA2.MMA R72, -RZ, RZ, 0, 2.384185791015625e-07 ;  /* 0x00000004ff487435 */ /* 0x001fe200000001ff */
[----:B-1----:R-:W-:Y:S02]  /*a550*/  MOV R238, R70 ;  /* 0x0000004600ee7202 */ /* 0x002fe40000000f00 */
[----:B------:R-:W-:Y:S02]  /*a560*/  MOV R75, R241 ;  /* 0x000000f1004b7202 */ /* 0x000fe40000000f00 */
[----:B------:R-:W-:Y:S02]  /*a570*/  MOV R73, RZ ;  /* 0x000000ff00497202 */ /* 0x000fe40000000f00 */
[----:B------:R-:W-:Y:S02]  /*a580*/  MOV R70, 0xffffffff ;  /* 0xffffffff00467802 */ /* 0x000fe40000000f00 */
[----:B------:R-:W-:-:S02]  /*a590*/  MOV R68, 0xa5b0 ;  /* 0x0000a5b000447802 */ /* 0x000fc40000000f00 */
[----:B------:R-:W-:Y:S05]  /*a5a0*/  CALL.REL.NOINC `($__internal_170_$__cuda_sm70_shflsync_up) ;  /* 0x000018f000007944 */ /* 0x000fea0003c00000 */
[----:B0-----:R-:W-:Y:S01]  /*a5b0*/  HFMA2.MMA R72, -RZ, RZ, 0, 2.384185791015625e-07 ;  /* 0x00000004ff487435 */ /* 0x001fe200000001ff */
[----:B-1----:R-:W-:-:S02]  /*a5c0*/  MOV R240, R70 ;  /* 0x0000004600f07202 */ /* 0x002fc40000000f00 */
[----:B------:R-:W-:Y:S02]  /*a5d0*/  MOV R75, R74 ;  /* 0x0000004a004b7202 */ /* 0x000fe40000000f00 */
[----:B------:R-:W-:Y:S02]  /*a5e0*/  MOV R73, RZ ;  /* 0x000000ff00497202 */ /* 0x000fe40000000f00 */
[----:B------:R-:W-:Y:S02]  /*a5f0*/  MOV R70, 0xffffffff ;  /* 0xffffffff00467802 */ /* 0x000fe40000000f00 */
[----:B------:R-:W-:Y:S02]  /*a600*/  MOV R68, 0xa620 ;  /* 0x0000a62000447802 */ /* 0x000fe40000000f00 */
[----:B------:R-:W-:Y:S05]  /*a610*/  CALL.REL.NOINC `($__internal_170_$__cuda_sm70_shflsync_up) ;  /* 0x0000188000007944 */ /* 0x000fea0003c00000 */
[----:B0-----:R-:W-:Y:S01]  /*a620*/  HFMA2.MMA R72, -RZ, RZ, 0, 2.384185791015625e-07 ;  /* 0x00000004ff487435 */ /* 0x001fe200000001ff */
[----:B-1----:R-:W-:Y:S02]  /*a630*/  MOV R242, R70 ;  /* 0x0000004600f27202 */ /* 0x002fe40000000f00 */
[----:B------:R-:W-:Y:S02]  /*a640*/  MOV R75, R239 ;  /* 0x000000ef004b7202 */ /* 0x000fe40000000f00 */
[----:B------:R-:W-:-:S02]  /*a650*/  MOV R73, RZ ;  /* 0x000000ff00497202 */ /* 0x000fc40000000f00 */
[----:B------:R-:W-:Y:S02]  /*a660*/  MOV R70, 0xffffffff ;  /* 0xffffffff00467802 */ /* 0x000fe40000000f00 */
[----:B------:R-:W-:Y:S02]  /*a670*/  MOV R68, 0xa690 ;  /* 0x0000a69000447802 */ /* 0x000fe40000000f00 */
[----:B------:R-:W-:Y:S05]  /*a680*/  CALL.REL.NOINC `($__internal_170_$__cuda_sm70_shflsync_up) ;  /* 0x0000181000007944 */ /* 0x000fea0003c00000 */
        /* <DEDUP_REMOVED lines=19> */
[----:B------:R-:W-:Y:S05]  /*a7c0*/  CALL.REL.NOINC `($__internal_170_$__cuda_sm70_shflsync_up) ;  /* 0x000016d000007944 */ /* 0x000fea0003c00000 */
[----:B0-----:R-:W-:Y:S01]  /*a7d0*/  HFMA2.MMA R72, -RZ, RZ, 0, 4.76837158203125e-07 ;  /* 0x00000008ff487435 */ /* 0x001fe200000001ff */
[----:B-1----:R-:W-:Y:S02]  /*a7e0*/  MOV R238, R70 ;  /* 0x0000004600ee7202 */ /* 0x002fe40000000f00 */
[----:B------:R-:W-:Y:S02]  /*a7f0*/  MOV R75, R241 ;  /* 0x000000f1004b7202 */ /* 0x000fe40000000f00 */
[----:B------:R-:W-:Y:S02]  /*a800*/  MOV R73, RZ ;  /* 0x000000ff00497202 */ /* 0x000fe40000000f00 */
[----:B------:R-:W-:-:S02]  /*a810*/  MOV R70, 0xffffffff ;  /* 0xffffffff00467802 */ /* 0x000fc40000000f00 */
[----:B------:R-:W-:Y:S02]  /*a820*/  MOV R68, 0xa840 ;  /* 0x0000a84000447802 */ /* 0x000fe40000000f00 */
[----:B------:R-:W-:Y:S05]  /*a830*/  CALL.REL.NOINC `($__internal_170_$__cuda_sm70_shflsync_up) ;  /* 0x0000166000007944 */ /* 0x000fea0003c00000 */
[----:B0-----:R-:W-:Y:S01]  /*a840*/  HFMA2.MMA R72, -RZ, RZ, 0, 4.76837158203125e-07 ;  /* 0x00000008ff487435 */ /* 0x001fe200000001ff */
[----:B-1----:R-:W-:Y:S02]  /*a850*/  MOV R240, R70 ;  /* 0x0000004600f07202 */ /* 0x002fe40000000f00 */
[----:B------:R-:W-:Y:S02]  /*a860*/  MOV R75, R74 ;  /* 0x0000004a004b7202 */ /* 0x000fe40000000f00 */
[----:B------:R-:W-:Y:S02]  /*a870*/  MOV R73, RZ ;  /* 0x000000ff00497202 */ /* 0x000fe40000000f00 */
[----:B------:R-:W-:Y:S02]  /*a880*/  MOV R70, 0xffffffff ;  /* 0xffffffff00467802 */ /* 0x000fe40000000f00 */
[----:B------:R-:W-:Y:S02]  /*a890*/  MOV R68, 0xa8b0 ;  /* 0x0000a8b000447802 */ /* 0x000fe40000000f00 */
[----:B------:R-:W-:Y:S05]  /*a8a0*/  CALL.REL.NOINC `($__internal_170_$__cuda_sm70_shflsync_up) ;  /* 0x000015f000007944 */ /* 0x000fea0003c00000 */
[----:B0-----:R-:W-:Y:S01]  /*a8b0*/  HFMA2.MMA R72, -RZ, RZ, 0, 4.76837158203125e-07 ;  /* 0x00000008ff487435 */ /* 0x001fe200000001ff */
        /* <DEDUP_REMOVED lines=24> */
[----:B------:R-:W-:Y:S02]  /*aa40*/  MOV R240, R74 ;  /* 0x0000004a00f07202 */ /* 0x000fe40000000f00 */
[----:B------:R-:W-:Y:S02]  /*aa50*/  MOV R239, R71 ;  /* 0x0000004700ef7202 */ /* 0x000fe40000000f00 */
[----:B------:R-:W-:Y:S05]  /*aa60*/  CALL.REL.NOINC `($__internal_170_$__cuda_sm70_shflsync_up) ;  /* 0x0000143000007944 */ /* 0x000fea0003c00000 */
[----:B0-----:R-:W-:Y:S01]  /*aa70*/  HFMA2.MMA R72, -RZ, RZ, 0, 9.5367431640625e-07 ;  /* 0x00000010ff487435 */ /* 0x001fe200000001ff */
[----:B-1----:R-:W-:Y:S02]  /*aa80*/  MOV R243, R70 ;  /* 0x0000004600f37202 */ /* 0x002fe40000000f00 */
[----:B------:R-:W-:-:S02]  /*aa90*/  MOV R75, R238 ;  /* 0x000000ee004b7202 */ /* 0x000fc40000000f00 */
[----:B------:R-:W-:Y:S02]  /*aaa0*/  MOV R73, RZ ;  /* 0x000000ff00497202 */ /* 0x000fe40000000f00 */
[----:B------:R-:W-:Y:S02]  /*aab0*/  MOV R70, 0xffffffff ;  /* 0xffffffff00467802 */ /* 0x000fe40000000f00 */
[----:B------:R-:W-:Y:S02]  /*aac0*/  MOV R68, 0xaae0 ;  /* 0x0000aae000447802 */ /* 0x000fe40000000f00 */
[----:B------:R-:W-:Y:S05]  /*aad0*/  CALL.REL.NOINC `($__internal_170_$__cuda_sm70_shflsync_up) ;  /* 0x000013c000007944 */ /* 0x000fea0003c00000 */
[----:B0-----:R-:W-:Y:S01]  /*aae0*/  HFMA2.MMA R72, -RZ, RZ, 0, 9.5367431640625e-07 ;  /* 0x00000010ff487435 */ /* 0x001fe200000001ff */
[----:B-1----:R-:W-:Y:S02]  /*aaf0*/  MOV R241, R70 ;  /* 0x0000004600f17202 */ /* 0x002fe40000000f00 */
[----:B------:R-:W-:Y:S02]  /*ab00*/  MOV R75, R74 ;  /* 0x0000004a004b7202 */ /* 0x000fe40000000f00 */
[----:B------:R-:W-:Y:S02]  /*ab10*/  MOV R73, RZ ;  /* 0x000000ff00497202 */ /* 0x000fe40000000f00 */
[----:B------:R-:W-:-:S02]  /*ab20*/  MOV R70, 0xffffffff ;  /* 0xffffffff00467802 */ /* 0x000fc40000000f00 */
[----:B------:R-:W-:Y:S02]  /*ab30*/  MOV R68, 0xab50 ;  /* 0x0000ab5000447802 */ /* 0x000fe40000000f00 */
[----:B------:R-:W-:Y:S05]  /*ab40*/  CALL.REL.NOINC `($__internal_170_$__cuda_sm70_shflsync_up) ;  /* 0x0000135000007944 */ /* 0x000fea0003c00000 */
[----:B0-----:R-:W-:Y:S01]  /*ab50*/  HFMA2.MMA R72, -RZ, RZ, 0, 9.5367431640625e-07 ;  /* 0x00000010ff487435 */ /* 0x001fe200000001ff */
[----:B-1----:R-:W-:Y:S02]  /*ab60*/  MOV R245, R70 ;  /* 0x0000004600f57202 */ /* 0x002fe40000000f00 */
[----:B------:R-:W-:Y:S02]  /*ab70*/  MOV R75, R71 ;  /* 0x00000047004b7202 */ /* 0x000fe40000000f00 */
[----:B------:R-:W-:Y:S02]  /*ab80*/  MOV R73, RZ ;  /* 0x000000ff00497202 */ /* 0x000fe40000000f00 */
[----:B------:R-:W-:Y:S02]  /*ab90*/  MOV R70, 0xffffffff ;  /* 0xffffffff00467802 */ /* 0x000fe40000000f00 */
[----:B------:R-:W-:Y:S02]  /*aba0*/  MOV R68, 0xabc0 ;  /* 0x0000abc000447802 */ /* 0x000fe40000000f00 */
[----:B------:R-:W-:Y:S05]  /*abb0*/  CALL.REL.NOINC `($__internal_170_$__cuda_sm70_shflsync_up) ;  /* 0x000012e000007944 */ /* 0x000fea0003c00000 */
[----:B01----:R-:W-:Y:S05]  /*abc0*/  BRA `(.L_x_7096) ;  /* 0xffff8c7000007947 */ /* 0x003fea000383ffff */
.L_x_6997:
[----:B0-----:R-:W-:Y:S01]  /*abd0*/  HFMA2.MMA R72, -RZ, RZ, 0, 5.9604644775390625e-08 ;  /* 0x00000001ff487435 */ /* 0x001fe200000001ff */
[----:B------:R-:W-:-:S02]  /*abe0*/  MOV R75, R242 ;  /* 0x000000f2004b7202 */ /* 0x000fc40000000f00 */
[----:B------:R-:W-:Y:S02]  /*abf0*/  MOV R73, RZ ;  /* 0x000000ff00497202 */ /* 0x000fe40000000f00 */
[----:B------:R-:W-:Y:S02]  /*ac00*/  MOV R70, 0xffffffff ;  /* 0xffffffff00467802 */ /* 0x000fe40000000f00 */
[----:B------:R-:W-:Y:S02]  /*ac10*/  MOV R68, 0xac30 ;  /* 0x0000ac3000447802 */ /* 0x000fe40000000f00 */
[----:B-1----:R-:W-:Y:S05]  /*ac20*/  CALL.REL.NOINC `($__internal_170_$__cuda_sm70_shflsync_up) ;  /* 0x0000127000007944 */ /* 0x002fea0003c00000 */
[----:B0-----:R-:W-:Y:S01]  /*ac30*/  HFMA2.MMA R72, -RZ, RZ, 0, 5.9604644775390625e-08 ;  /* 0x00000001ff487435 */ /* 0x001fe200000001ff */
[----:B-1----:R-:W-:Y:S02]  /*ac40*/  MOV R71, R70 ;  /* 0x0000004600477202 */ /* 0x002fe40000000f00 */
[----:B------:R-:W-:Y:S02]  /*ac50*/  MOV R75, R238 ;  /* 0x000000ee004b7202 */ /* 0x000fe40000000f00 */
[----:B------:R-:W-:Y:S02]  /*ac60*/  MOV R73, RZ ;  /* 0x000000ff00497202 */ /* 0x000fe40000000f00 */
[----:B------:R-:W-:-:S02]  /*ac70*/  MOV R70, 0xffffffff ;  /* 0xffffffff00467802 */ /* 0x000fc40000000f00 */
[----:B------:R-:W-:Y:S02]  /*ac80*/  MOV R68, 0xaca0 ;  /* 0x0000aca000447802 */ /* 0x000fe40000000f00 */
[----:B------:R-:W-:Y:S05]  /*ac90*/  CALL.REL.NOINC `($__internal_170_$__cuda_sm70_shflsync_up) ;  /* 0x0000120000007944 */ /* 0x000fea0003c00000 */
        /* <DEDUP_REMOVED lines=14> */
[----:B0-----:R-:W-:Y:S01]  /*ad80*/  MOV R73, R71 ;  /* 0x0000004700497202 */ /* 0x001fe20000000f00 */
[----:B------:R-:W-:Y:S01]  /*ad90*/  HFMA2.MMA R71, -RZ, RZ, 0, 0 ;  /* 0x00000000ff477435 */ /* 0x000fe200000001ff */
[----:B-1----:R-:W-:Y:S02]  /*ada0*/  MOV R239, R70 ;  /* 0x0000004600ef7202 */ /* 0x002fe40000000f00 */
[----:B------:R-:W-:-:S02]  /*adb0*/  MOV R72, R64 ;  /* 0x0000004000487202 */ /* 0x000fc40000000f00 */
[----:B------:R-:W-:Y:S02]  /*adc0*/  MOV R69, 0x1f ;  /* 0x0000001f00457802 */ /* 0x000fe40000000f00 */
[----:B------:R-:W-:Y:S02]  /*add0*/  MOV R68, 0xffffffff ;  /* 0xffffffff00447802 */ /* 0x000fe40000000f00 */
[----:B------:R-:W-:Y:S02]  /*ade0*/  MOV R70, 0xae00 ;  /* 0x0000ae0000467802 */ /* 0x000fe40000000f00 */
[----:B------:R-:W-:Y:S05]  /*adf0*/  CALL.REL.NOINC `($__internal_169_$__cuda_sm70_shflsync_idx_p) ;  /* 0x0000105000007944 */ /* 0x000fea0003c00000 */
[----:B0-----:R-:W-:Y:S01]  /*ae00*/  HFMA2.MMA R71, -RZ, RZ, 0, 0 ;  /* 0x00000000ff477435 */ /* 0x001fe200000001ff */
[----:B-1----:R-:W-:Y:S02]  /*ae10*/  MOV R64, R69 ;  /* 0x0000004500407202 */ /* 0x002fe40000000f00 */
[----:B------:R-:W-:Y:S02]  /*ae20*/  MOV R72, R65 ;  /* 0x0000004100487202 */ /* 0x000fe40000000f00 */
[----:B------:R-:W-:Y:S02]  /*ae30*/  MOV R69, 0x1f ;  /* 0x0000001f00457802 */ /* 0x000fe40000000f00 */
[----:B------:R-:W-:-:S02]  /*ae40*/  MOV R68, 0xffffffff ;  /* 0xffffffff00447802 */ /* 0x000fc40000000f00 */
[----:B------:R-:W-:Y:S02]  /*ae50*/  MOV R70, 0xae70 ;  /* 0x0000ae7000467802 */ /* 0x000fe40000000f00 */
[----:B------:R-:W-:Y:S05]  /*ae60*/  CALL.REL.NOINC `($__internal_169_$__cuda_sm70_shflsync_idx_p) ;  /* 0x00000fe000007944 */ /* 0x000fea0003c00000 */
[----:B0-----:R-:W-:Y:S01]  /*ae70*/  HFMA2.MMA R71, -RZ, RZ, 0, 0 ;  /* 0x00000000ff477435 */ /* 0x001fe200000001ff */
[----:B-1----:R-:W-:Y:S02]  /*ae80*/  MOV R65, R69 ;  /* 0x0000004500417202 */ /* 0x002fe40000000f00 */
[----:B------:R-:W-:Y:S02]  /*ae90*/  MOV R72, R66 ;  /* 0x0000004200487202 */ /* 0x000fe40000000f00 */
[----:B------:R-:W-:Y:S02]  /*aea0*/  MOV R69, 0x1f ;  /* 0x0000001f00457802 */ /* 0x000fe40000000f00 */
[----:B------:R-:W-:Y:S02]  /*aeb0*/  MOV R68, 0xffffffff ;  /* 0xffffffff00447802 */ /* 0x000fe40000000f00 */
[----:B------:R-:W-:Y:S02]  /*aec0*/  MOV R70, 0xaee0 ;  /* 0x0000aee000467802 */ /* 0x000fe40000000f00 */
[----:B------:R-:W-:Y:S05]  /*aed0*/  CALL.REL.NOINC `($__internal_169_$__cuda_sm70_shflsync_idx_p) ;  /* 0x00000f7000007944 */ /* 0x000fea0003c00000 */
[----:B0-----:R-:W-:Y:S01]  /*aee0*/  HFMA2.MMA R71, -RZ, RZ, 0, 0 ;  /* 0x00000000ff477435 */ /* 0x001fe200000001ff */
[----:B-1----:R-:W-:-:S02]  /*aef0*/  MOV R66, R69 ;  /* 0x0000004500427202 */ /* 0x002fc40000000f00 */
[----:B------:R-:W-:Y:S02]  /*af00*/  MOV R72, R67 ;  /* 0x0000004300487202 */ /* 0x000fe40000000f00 */
[----:B------:R-:W-:Y:S02]  /*af10*/  MOV R69, 0x1f ;  /* 0x0000001f00457802 */ /* 0x000fe40000000f00 */
[----:B------:R-:W-:Y:S02]  /*af20*/  MOV R68, 0xffffffff ;  /* 0xffffffff00447802 */ /* 0x000fe40000000f00 */
[----:B------:R-:W-:Y:S02]  /*af30*/  MOV R70, 0xaf50 ;  /* 0x0000af5000467802 */ /* 0x000fe40000000f00 */
[----:B------:R-:W-:Y:S05]  /*af40*/  CALL.REL.NOINC `($__internal_169_$__cuda_sm70_shflsync_idx_p) ;  /* 0x00000f0000007944 */ /* 0x000fea0003c00000 */
[----:B-1----:R-:W-:Y:S01]  /*af50*/  MOV R67, R69 ;  /* 0x0000004500437202 */ /* 0x002fe20000000f00 */
[----:B0-----:R-:W-:Y:S05]  /*af60*/  BRA `(.L_x_7097) ;  /* 0xffff8be000007947 */ /* 0x001fea000383ffff */
.L_x_7000:
[----:B------:R-:W-:Y:S01]  /*af70*/  HFMA2.MMA R71, -RZ, RZ, 0, 5.9604644775390625e-08 ;  /* 0x00000001ff477435 */ /* 0x000fe200000001ff */
[----:B------:R-:W-:Y:S02]  /*af80*/  MOV R240, R235 ;  /* 0x000000eb00f07202 */ /* 0x000fe40000000f00 */
[----:B------:R-:W-:-:S02]  /*af90*/  MOV R74, 0x1f ;  /* 0x0000001f004a7802 */ /* 0x000fc40000000f00 */
[----:B------:R-:W-:Y:S02]  /*afa0*/  MOV R247, 0xffffffff ;  /* 0xffffffff00f77802 */ /* 0x000fe40000000f00 */
[----:B------:R-:W-:Y:S02]  /*afb0*/  MOV R68, 0xafd0 ;  /* 0x0000afd000447802 */ /* 0x000fe40000000f00 */
[----:B-1----:R-:W-:Y:S05]  /*afc0*/  CALL.REL.NOINC `($__internal_168_$__cuda_sm70_shflsync_down) ;  /* 0x00000e4000007944 */ /* 0x002fea0003c00000 */
[----:B-1----:R-:W-:Y:S01]  /*afd0*/  MOV R70, R247 ;  /* 0x000000f700467202 */ /* 0x002fe20000000f00 */
[----:B0-----:R-:W-:Y:S05]  /*afe0*/  BRA `(.L_x_7098) ;  /* 0xffff9e4000007947 */ /* 0x001fea000383ffff */
.L_x_7001:
[----:B------:R-:W-:Y:S01]  /*aff0*/  HFMA2.MMA R71, -RZ, RZ, 0, 5.9604644775390625e-08 ;  /* 0x00000001ff477435 */ /* 0x000fe200000001ff */
[----:B------:R-:W-:Y:S02]  /*b000*/  MOV R240, R237 ;  /* 0x000000ed00f07202 */ /* 0x000fe40000000f00 */
[----:B------:R-:W-:Y:S02]  /*b010*/  MOV R74, 0x1f ;  /* 0x0000001f004a7802 */ /* 0x000fe40000000f00 */
[----:B------:R-:W-:Y:S02]  /*b020*/  MOV R247, 0xffffffff ;  /* 0xffffffff00f77802 */ /* 0x000fe40000000f00 */
[----:B------:R-:W-:-:S02]  /*b030*/  MOV R68, 0xb050 ;  /* 0x0000b05000447802 */ /* 0x000fc40000000f00 */
[----:B012---:R-:W-:Y:S05]  /*b040*/  CALL.REL.NOINC `($__internal_168_$__cuda_sm70_shflsync_down) ;  /* 0x00000dc000007944 */ /* 0x007fea0003c00000 */
[----:B0-----:R-:W-:Y:S01]  /*b050*/  HFMA2.MMA R71, -RZ, RZ, 0, 5.9604644775390625e-08 ;  /* 0x00000001ff477435 */ /* 0x001fe200000001ff */
[----:B-1----:R-:W-:-:S02]  /*b060*/  MOV R72, R247 ;  /* 0x000000f700487202 */ /* 0x002fc40000000f00 */
[----:B------:R-:W-:Y:S02]  /*b070*/  MOV R240, R239 ;  /* 0x000000ef00f07202 */ /* 0x000fe40000000f00 */
[----:B------:R-:W-:Y:S02]  /*b080*/  MOV R74, 0x1f ;  /* 0x0000001f004a7802 */ /* 0x000fe40000000f00 */
[----:B------:R-:W-:Y:S02]  /*b090*/  MOV R247, 0xffffffff ;  /* 0xffffffff00f77802 */ /* 0x000fe40000000f00 */
[----:B------:R-:W-:Y:S02]  /*b0a0*/  MOV R68, 0xb0c0 ;  /* 0x0000b0c000447802 */ /* 0x000fe40000000f00 */
[----:B------:R-:W-:Y:S05]  /*b0b0*/  CALL.REL.NOINC `($__internal_168_$__cuda_sm70_shflsync_down) ;  /* 0x00000d5000007944 */ /* 0x000fea0003c00000 */
[----:B0-----:R-:W-:Y:S01]  /*b0c0*/  HFMA2.MMA R71, -RZ, RZ, 0, 5.9604644775390625e-08 ;  /* 0x00000001ff477435 */ /* 0x001fe200000001ff */
[----:B-1----:R-:W-:Y:S02]  /*b0d0*/  MOV R242, R247 ;  /* 0x000000f700f27202 */ /* 0x002fe40000000f00 */
[----:B------:R-:W-:Y:S02]  /*b0e0*/  MOV R240, R251 ;  /* 0x000000fb00f07202 */ /* 0x000fe40000000f00 */
[----:B------:R-:W-:-:S02]  /*b0f0*/  MOV R74, 0x1f ;  /* 0x0000001f004a7802 */ /* 0x000fc40000000f00 */
[----:B------:R-:W-:Y:S02]  /*b100*/  MOV R247, 0xffffffff ;  /* 0xffffffff00f77802 */ /* 0x000fe40000000f00 */
[----:B------:R-:W-:Y:S02]  /*b110*/  MOV R68, 0xb130 ;  /* 0x0000b13000447802 */ /* 0x000fe40000000f00 */
[----:B------:R-:W-:Y:S05]  /*b120*/  CALL.REL.NOINC `($__internal_168_$__cuda_sm70_shflsync_down) ;  /* 0x00000ce000007944 */ /* 0x000fea0003c00000 */
[----:B01----:R-:W-:Y:S05]  /*b130*/  BRA `(.L_x_7099) ;  /* 0xffff9d3000007947 */ /* 0x003fea000383ffff */
.L_x_7004:
[----:B------:R-:W-:Y:S01]  /*b140*/  HFMA2.MMA R71, -RZ, RZ, 0, 1.1920928955078125e-07 ;  /* 0x00000002ff477435 */ /* 0x000fe200000001ff */
[----:B------:R-:W-:Y:S02]  /*b150*/  MOV R240, R235 ;  /* 0x000000eb00f07202 */ /* 0x000fe40000000f00 */
[----:B------:R-:W-:Y:S02]  /*b160*/  MOV R74, 0x1f ;  /* 0x0000001f004a7802 */ /* 0x000fe40000000f00 */
[----:B--2---:R-:W-:Y:S02]  /*b170*/  MOV R247, 0xffffffff ;  /* 0xffffffff00f77802 */ /* 0x004fe40000000f00 */
[----:B------:R-:W-:Y:S02]  /*b180*/  MOV R68, 0xb1a0 ;  /* 0x0000b1a000447802 */ /* 0x000fe40000000f00 */
[----:B01-34-:R-:W-:Y:S05]  /*b190*/  CALL.REL.NOINC `($__internal_168_$__cuda_sm70_shflsync_down) ;  /* 0x00000c7000007944 */ /* 0x01bfea0003c00000 */
[----:B0-----:R-:W-:Y:S01]  /*b1a0*/  HFMA2.MMA R71, -RZ, RZ, 0, 1.1920928955078125e-07 ;  /* 0x00000002ff477435 */ /* 0x001fe200000001ff */
[----:B-1----:R-:W-:-:S02]  /*b1b0*/  MOV R72, R247 ;  /* 0x000000f700487202 */ /* 0x002fc40000000f00 */
[----:B------:R-:W-:Y:S02]  /*b1c0*/  MOV R240, R237 ;  /* 0x000000ed00f07202 */ /* 0x000fe40000000f00 */
[----:B------:R-:W-:Y:S02]  /*b1d0*/  MOV R74, 0x1f ;  /* 0x0000001f004a7802 */ /* 0x000fe40000000f00 */
[----:B------:R-:W-:Y:S02]  /*b1e0*/  MOV R247, 0xffffffff ;  /* 0xffffffff00f77802 */ /* 0x000fe40000000f00 */
[----:B------:R-:W-:Y:S02]  /*b1f0*/  MOV R68, 0xb210 ;  /* 0x0000b21000447802 */ /* 0x000fe40000000f00 */
[----:B------:R-:W-:Y:S05]  /*b200*/  CALL.REL.NOINC `($__internal_168_$__cuda_sm70_shflsync_down) ;  /* 0x00000c0000007944 */ /* 0x000fea0003c00000 */
[----:B0-----:R-:W-:Y:S01]  /*b210*/  HFMA2.MMA R71, -RZ, RZ, 0, 1.1920928955078125e-07 ;  /* 0x00000002ff477435 */ /* 0x001fe200000001ff */
[----:B-1----:R-:W-:Y:S02]  /*b220*/  MOV R70, R247 ;  /* 0x000000f700467202 */ /* 0x002fe40000000f00 */
[----:B------:R-:W-:Y:S02]  /*b230*/  MOV R240, R239 ;  /* 0x000000ef00f07202 */ /* 0x000fe40000000f00 */
[----:B------:R-:W-:-:S02]  /*b240*/  MOV R74, 0x1f ;  /* 0x0000001f004a7802 */ /* 0x000fc40000000f00 */
[----:B------:R-:W-:Y:S02]  /*b250*/  MOV R247, 0xffffffff ;  /* 0xffffffff00f77802 */ /* 0x000fe40000000f00 */
[----:B------:R-:W-:Y:S02]  /*b260*/  MOV R68, 0xb280 ;  /* 0x0000b28000447802 */ /* 0x000fe40000000f00 */
[----:B------:R-:W-:Y:S05]  /*b270*/  CALL.REL.NOINC `($__internal_168_$__cuda_sm70_shflsync_down) ;  /* 0x00000b9000007944 */ /* 0x000fea0003c00000 */
[----:B0-----:R-:W-:Y:S01]  /*b280*/  HFMA2.MMA R71, -RZ, RZ, 0, 1.1920928955078125e-07 ;  /* 0x00000002ff477435 */ /* 0x001fe200000001ff */
[----:B-1----:R-:W-:Y:S02]  /*b290*/  MOV R242, R247 ;  /* 0x000000f700f27202 */ /* 0x002fe40000000f00 */
[----:B------:R-:W-:Y:S02]  /*b2a0*/  MOV R240, R251 ;  /* 0x000000fb00f07202 */ /* 0x000fe40000000f00 */
[----:B------:R-:W-:Y:S02]  /*b2b0*/  MOV R74, 0x1f ;  /* 0x0000001f004a7802 */ /* 0x000fe40000000f00 */
[----:B------:R-:W-:Y:S02]  /*b2c0*/  MOV R247, 0xffffffff ;  /* 0xffffffff00f77802 */ /* 0x000fe40000000f00 */
[----:B------:R-:W-:-:S02]  /*b2d0*/  MOV R68, 0xb2f0 ;  /* 0x0000b2f000447802 */ /* 0x000fc40000000f00 */
[----:B------:R-:W-:Y:S05]  /*b2e0*/  CALL.REL.NOINC `($__internal_168_$__cuda_sm70_shflsync_down) ;  /* 0x00000b2000007944 */ /* 0x000fea0003c00000 */
[----:B01----:R-:W-:Y:S05]  /*b2f0*/  BRA `(.L_x_7100) ;  /* 0xffff9cc000007947 */ /* 0x003fea000383ffff */
.L_x_7007:
[----:B------:R-:W-:Y:S01]  /*b300*/  HFMA2.MMA R71, -RZ, RZ, 0, 2.384185791015625e-07 ;  /* 0x00000004ff477435 */ /* 0x000fe200000001ff */
[----:B------:R-:W-:-:S02]  /*b310*/  MOV R240, R235 ;  /* 0x000000eb00f07202 */ /* 0x000fc40000000f00 */
[----:B------:R-:W-:Y:S02]  /*b320*/  MOV R74, 0x1f ;  /* 0x0000001f004a7802 */ /* 0x000fe40000000f00 */
[----:B-1----:R-:W-:Y:S02]  /*b330*/  MOV R247, 0xffffffff ;  /* 0xffffffff00f77802 */ /* 0x002fe40000000f00 */
[----:B------:R-:W-:Y:S02]  /*b340*/  MOV R68, 0xb360 ;  /* 0x0000b36000447802 */ /* 0x000fe40000000f00 */
[----:B0-234-:R-:W-:Y:S05]  /*b350*/  CALL.REL.NOINC `($__internal_168_$__cuda_sm70_shflsync_down) ;  /* 0x00000ab000007944 */ /* 0x01dfea0003c00000 */
[----:B-1----:R-:W-:Y:S01]  /*b360*/  MOV R72, R247 ;  /* 0x000000f700487202 */ /* 0x002fe20000000f00 */
[----:B0-----:R-:W-:Y:S05]  /*b370*/  BRA `(.L_x_7101) ;  /* 0xffff9d6000007947 */ /* 0x001fea000383ffff */
.L_x_7008:
[----:B------:R-:W-:Y:S01]  /*b380*/  HFMA2.MMA R71, -RZ, RZ, 0, 2.384185791015625e-07 ;  /* 0x00000004ff477435 */ /* 0x000fe200000001ff */
[----:B------:R-:W-:Y:S02]  /*b390*/  MOV R240, R237 ;  /* 0x000000ed00f07202 */ /* 0x000fe40000000f00 */
[----:B------:R-:W-:Y:S02]  /*b3a0*/  MOV R74, 0x1f ;  /* 0x0000001f004a7802 */ /* 0x000fe40000000f00 */
[----:B-1----:R-:W-:-:S02]  /*b3b0*/  MOV R247, 0xffffffff ;  /* 0xffffffff00f77802 */ /* 0x002fc40000000f00 */
[----:B------:R-:W-:Y:S02]  /*b3c0*/  MOV R68, 0xb3e0 ;  /* 0x0000b3e000447802 */ /* 0x000fe40000000f00 */
[----:B0-234-:R-:W-:Y:S05]  /*b3d0*/  CALL.REL.NOINC `($__internal_168_$__cuda_sm70_shflsync_down) ;  /* 0x00000a3000007944 */ /* 0x01dfea0003c00000 */
[----:B0-----:R-:W-:Y:S01]  /*b3e0*/  HFMA2.MMA R71, -RZ, RZ, 0, 2.384185791015625e-07 ;  /* 0x00000004ff477435 */ /* 0x001fe200000001ff */
[----:B-1----:R-:W-:Y:S02]  /*b3f0*/  MOV R70, R247 ;  /* 0x000000f700467202 */ /* 0x002fe40000000f00 */
[----:B------:R-:W-:Y:S02]  /*b400*/  MOV R240, R239 ;  /* 0x000000ef00f07202 */ /* 0x000fe40000000f00 */
[----:B------:R-:W-:Y:S02]  /*b410*/  MOV R74, 0x1f ;  /* 0x0000001f004a7802 */ /* 0x000fe40000000f00 */
[----:B------:R-:W-:Y:S02]  /*b420*/  MOV R247, 0xffffffff ;  /* 0xffffffff00f77802 */ /* 0x000fe40000000f00 */
[----:B------:R-:W-:Y:S02]  /*b430*/  MOV R68, 0xb450 ;  /* 0x0000b45000447802 */ /* 0x000fe40000000f00 */
[----:B------:R-:W-:Y:S05]  /*b440*/  CALL.REL.NOINC `($__internal_168_$__cuda_sm70_shflsync_down) ;  /* 0x000009c000007944 */ /* 0x000fea0003c00000 */
[----:B0-----:R-:W-:Y:S01]  /*b450*/  HFMA2.MMA R71, -RZ, RZ, 0, 2.384185791015625e-07 ;  /* 0x00000004ff477435 */ /* 0x001fe200000001ff */
[----:B-1----:R-:W-:-:S02]  /*b460*/  MOV R242, R247 ;  /* 0x000000f700f27202 */ /* 0x002fc40000000f00 */
[----:B------:R-:W-:Y:S02]  /*b470*/  MOV R240, R251 ;  /* 0x000000fb00f07202 */ /* 0x000fe40000000f00 */
[----:B------:R-:W-:Y:S02]  /*b480*/  MOV R74, 0x1f ;  /* 0x0000001f004a7802 */ /* 0x000fe40000000f00 */
[----:B------:R-:W-:Y:S02]  /*b490*/  MOV R247, 0xffffffff ;  /* 0xffffffff00f77802 */ /* 0x000fe40000000f00 */
[----:B------:R-:W-:Y:S02]  /*b4a0*/  MOV R68, 0xb4c0 ;  /* 0x0000b4c000447802 */ /* 0x000fe40000000f00 */
[----:B------:R-:W-:Y:S05]  /*b4b0*/  CALL.REL.NOINC `($__internal_168_$__cuda_sm70_shflsync_down) ;  /* 0x0000095000007944 */ /* 0x000fea0003c00000 */
[----:B01----:R-:W-:Y:S05]  /*b4c0*/  BRA `(.L_x_7102) ;  /* 0xffff9c5000007947 */ /* 0x003fea000383ffff */
.L_x_7011:
[----:B------:R-:W-:Y:S01]  /*b4d0*/  HFMA2.MMA R71, -RZ, RZ, 0, 4.76837158203125e-07 ;  /* 0x00000008ff477435 */ /* 0x000fe200000001ff */
[----:B------:R-:W-:Y:S02]  /*b4e0*/  MOV R240, R235 ;  /* 0x000000eb00f07202 */ /* 0x000fe40000000f00 */
[----:B------:R-:W-:Y:S02]  /*b4f0*/  MOV R74, 0x1f ;  /* 0x0000001f004a7802 */ /* 0x000fe40000000f00 */
[----:B-1----:R-:W-:-:S02]  /*b500*/  MOV R247, 0xffffffff ;  /* 0xffffffff00f77802 */ /* 0x002fc40000000f00 */
[----:B------:R-:W-:Y:S02]  /*b510*/  MOV R68, 0xb530 ;  /* 0x0000b53000447802 */ /* 0x000fe40000000f00 */
[----:B0-234-:R-:W-:Y:S05]  /*b520*/  CALL.REL.NOINC `($__internal_168_$__cuda_sm70_shflsync_down) ;  /* 0x000008e000007944 */ /* 0x01dfea0003c00000 */
[----:B0-----:R-:W-:Y:S01]  /*b530*/  HFMA2.MMA R71, -RZ, RZ, 0, 4.76837158203125e-07 ;  /* 0x00000008ff477435 */ /* 0x001fe200000001ff */
[----:B-1----:R-:W-:Y:S02]  /*b540*/  MOV R72, R247 ;  /* 0x000000f700487202 */ /* 0x002fe40000000f00 */
[----:B------:R-:W-:Y:S02]  /*b550*/  MOV R240, R237 ;  /* 0x000000ed00f07202 */ /* 0x000fe40000000f00 */
[----:B------:R-:W-:Y:S02]  /*b560*/  MOV R74, 0x1f ;  /* 0x0000001f004a7802 */ /* 0x000fe40000000f00 */
[----:B------:R-:W-:Y:S02]  /*b570*/  MOV R247, 0xffffffff ;  /* 0xffffffff00f77802 */ /* 0x000fe40000000f00 */
[----:B------:R-:W-:Y:S02]  /*b580*/  MOV R68, 0xb5a0 ;  /* 0x0000b5a000447802 */ /* 0x000fe40000000f00 */
[----:B------:R-:W-:Y:S05]  /*b590*/  CALL.REL.NOINC `($__internal_168_$__cuda_sm70_shflsync_down) ;  /* 0x0000087000007944 */ /* 0x000fea0003c00000 */
[----:B0-----:R-:W-:Y:S01]  /*b5a0*/  HFMA2.MMA R71, -RZ, RZ, 0, 4.76837158203125e-07 ;  /* 0x00000008ff477435 */ /* 0x001fe200000001ff */
[----:B-1----:R-:W-:-:S02]  /*b5b0*/  MOV R70, R247 ;  /* 0x000000f700467202 */ /* 0x002fc40000000f00 */
[----:B------:R-:W-:Y:S02]  /*b5c0*/  MOV R240, R239 ;  /* 0x000000ef00f07202 */ /* 0x000fe40000000f00 */
[----:B------:R-:W-:Y:S02]  /*b5d0*/  MOV R74, 0x1f ;  /* 0x0000001f004a7802 */ /* 0x000fe40000000f00 */
[----:B------:R-:W-:Y:S02]  /*b5e0*/  MOV R247, 0xffffffff ;  /* 0xffffffff00f77802 */ /* 0x000fe40000000f00 */
[----:B------:R-:W-:Y:S02]  /*b5f0*/  MOV R68, 0xb610 ;  /* 0x0000b61000447802 */ /* 0x000fe40000000f00 */
[----:B------:R-:W-:Y:S05]  /*b600*/  CALL.REL.NOINC `($__internal_168_$__cuda_sm70_shflsync_down) ;  /* 0x0000080000007944 */ /* 0x000fea0003c00000 */
[----:B0-----:R-:W-:Y:S01]  /*b610*/  HFMA2.MMA R71, -RZ, RZ, 0, 4.76837158203125e-07 ;  /* 0x00000008ff477435 */ /* 0x001fe200000001ff */
[----:B-1----:R-:W-:Y:S02]  /*b620*/  MOV R242, R247 ;  /* 0x000000f700f27202 */ /* 0x002fe40000000f00 */
[----:B------:R-:W-:Y:S02]  /*b630*/  MOV R240, R251 ;  /* 0x000000fb00f07202 */ /* 0x000fe40000000f00 */
[----:B------:R-:W-:-:S02]  /*b640*/  MOV R74, 0x1f ;  /* 0x0000001f004a7802 */ /* 0x000fc40000000f00 */
[----:B------:R-:W-:Y:S02]  /*b650*/  MOV R247, 0xffffffff ;  /* 0xffffffff00f77802 */ /* 0x000fe40000000f00 */
[----:B------:R-:W-:Y:S02]  /*b660*/  MOV R68, 0xb680 ;  /* 0x0000b68000447802 */ /* 0x000fe40000000f00 */
[----:B------:R-:W-:Y:S05]  /*b670*/  CALL.REL.NOINC `($__internal_168_$__cuda_sm70_shflsync_down) ;  /* 0x0000079000007944 */ /* 0x000fea0003c00000 */
[----:B01----:R-:W-:Y:S05]  /*b680*/  BRA `(.L_x_7103) ;  /* 0xffff9be000007947 */ /* 0x003fea000383ffff */
.L_x_7014:
[----:B------:R-:W-:Y:S01]  /*b690*/  HFMA2.MMA R71, -RZ, RZ, 0, 9.5367431640625e-07 ;  /* 0x00000010ff477435 */ /* 0x000fe200000001ff */
[----:B------:R-:W-:Y:S02]  /*b6a0*/  MOV R240, R235 ;  /* 0x000000eb00f07202 */ /* 0x000fe40000000f00 */
[----:B------:R-:W-:Y:S02]  /*b6b0*/  MOV R74, 0x1f ;  /* 0x0000001f004a7802 */ /* 0x000fe40000000f00 */
[----:B-1----:R-:W-:Y:S02]  /*b6c0*/  MOV R247, 0xffffffff ;  /* 0xffffffff00f77802 */ /* 0x002fe40000000f00 */
[----:B------:R-:W-:Y:S02]  /*b6d0*/  MOV R68, 0xb6f0 ;  /* 0x0000b6f000447802 */ /* 0x000fe40000000f00 */
[----:B0-234-:R-:W-:Y:S05]  /*b6e0*/  CALL.REL.NOINC `($__internal_168_$__cuda_sm70_shflsync_down) ;  /* 0x0000072000007944 */ /* 0x01dfea0003c00000 */
[----:B-1----:R-:W-:Y:S01]  /*b6f0*/  MOV R72, R247 ;  /* 0x000000f700487202 */ /* 0x002fe20000000f00 */
[----:B0-----:R-:W-:Y:S05]  /*b700*/  BRA `(.L_x_7104) ;  /* 0xffff9c8000007947 */ /* 0x001fea000383ffff */
.L_x_7015:
[----:B------:R-:W-:Y:S01]  /*b710*/  HFMA2.MMA R71, -RZ, RZ, 0, 9.5367431640625e-07 ;  /* 0x00000010ff477435 */ /* 0x000fe200000001ff */
[----:B------:R-:W-:-:S02]  /*b720*/  MOV R240, R237 ;  /* 0x000000ed00f07202 */ /* 0x000fc40000000f00 */
[----:B------:R-:W-:Y:S02]  /*b730*/  MOV R74, 0x1f ;  /* 0x0000001f004a7802 */ /* 0x000fe40000000f00 */
[----:B-1----:R-:W-:Y:S02]  /*b740*/  MOV R247, 0xffffffff ;  /* 0xffffffff00f77802 */ /* 0x002fe40000000f00 */
[----:B------:R-:W-:Y:S02]  /*b750*/  MOV R68, 0xb770 ;  /* 0x0000b77000447802 */ /* 0x000fe40000000f00 */
[----:B0-234-:R-:W-:Y:S05]  /*b760*/  CALL.REL.NOINC `($__internal_168_$__cuda_sm70_shflsync_down) ;  /* 0x000006a000007944 */ /* 0x01dfea0003c00000 */
[----:B0-----:R-:W-:Y:S01]  /*b770*/  HFMA2.MMA R71, -RZ, RZ, 0, 9.5367431640625e-07 ;  /* 0x00000010ff477435 */ /* 0x001fe200000001ff */
[----:B-1----:R-:W-:Y:S02]  /*b780*/  MOV R70, R247 ;  /* 0x000000f700467202 */ /* 0x002fe40000000f00 */
[----:B------:R-:W-:Y:S02]  /*b790*/  MOV R240, R239 ;  /* 0x000000ef00f07202 */ /* 0x000fe40000000f00 */
[----:B------:R-:W-:Y:S02]  /*b7a0*/  MOV R74, 0x1f ;  /* 0x0000001f004a7802 */ /* 0x000fe40000000f00 */
[----:B------:R-:W-:-:S02]  /*b7b0*/  MOV R247, 0xffffffff ;  /* 0xffffffff00f77802 */ /* 0x000fc40000000f00 */
[----:B------:R-:W-:Y:S02]  /*b7c0*/  MOV R68, 0xb7e0 ;  /* 0x0000b7e000447802 */ /* 0x000fe40000000f00 */
[----:B------:R-:W-:Y:S05]  /*b7d0*/  CALL.REL.NOINC `($__internal_168_$__cuda_sm70_shflsync_down) ;  /* 0x0000063000007944 */ /* 0x000fea0003c00000 */
[----:B0-----:R-:W-:Y:S01]  /*b7e0*/  HFMA2.MMA R71, -RZ, RZ, 0, 9.5367431640625e-07 ;  /* 0x00000010ff477435 */ /* 0x001fe200000001ff */
[----:B-1----:R-:W-:Y:S02]  /*b7f0*/  MOV R242, R247 ;  /* 0x000000f700f27202 */ /* 0x002fe40000000f00 */
[----:B------:R-:W-:Y:S02]  /*b800*/  MOV R240, R251 ;  /* 0x000000fb00f07202 */ /* 0x000fe40000000f00 */
[----:B------:R-:W-:Y:S02]  /*b810*/  MOV R74, 0x1f ;  /* 0x0000001f004a7802 */ /* 0x000fe40000000f00 */
[----:B------:R-:W-:Y:S02]  /*b820*/  MOV R247, 0xffffffff ;  /* 0xffffffff00f77802 */ /* 0x000fe40000000f00 */
[----:B------:R-:W-:Y:S02]  /*b830*/  MOV R68, 0xb850 ;  /* 0x0000b85000447802 */ /* 0x000fe40000000f00 */
[----:B------:R-:W-:Y:S05]  /*b840*/  CALL.REL.NOINC `($__internal_168_$__cuda_sm70_shflsync_down) ;  /* 0x000005c000007944 */ /* 0x000fea0003c00000 */
[----:B01----:R-:W-:Y:S05]  /*b850*/  BRA `(.L_x_7105) ;  /* 0xffff9b7000007947 */ /* 0x003fea000383ffff */
.L_x_7018:
[----:B------:R-:W-:Y:S01]  /*b860*/  HFMA2.MMA R71, -RZ, RZ, 0, 0 ;  /* 0x00000000ff477435 */ /* 0x000fe200000001ff */
[----:B----4-:R-:W-:-:S02]  /*b870*/  MOV R72, R235 ;  /* 0x000000eb00487202 */ /* 0x010fc40000000f00 */
[----:B------:R-:W-:Y:S02]  /*b880*/  MOV R69, 0x1f ;  /* 0x0000001f00457802 */ /* 0x000fe40000000f00 */
[----:B------:R-:W-:Y:S02]  /*b890*/  MOV R68, 0xffffffff ;  /* 0xffffffff00447802 */ /* 0x000fe40000000f00 */
[----:B--2---:R-:W-:Y:S02]  /*b8a0*/  MOV R70, 0xb8c0 ;  /* 0x0000b8c000467802 */ /* 0x004fe40000000f00 */
[----:B01-3--:R-:W-:Y:S05]  /*b8b0*/  CALL.REL.NOINC `($__internal_169_$__cuda_sm70_shflsync_idx_p) ;  /* 0x0000059000007944 */ /* 0x00bfea0003c00000 */
        /* <DEDUP_REMOVED lines=21> */
[----:B0-----:R-:W-:Y:S01]  /*ba10*/  HFMA2.MMA R71, -RZ, RZ, 0, 5.9604644775390625e-08 ;  /* 0x00000001ff477435 */ /* 0x001fe200000001ff */
[----:B-1----:R-:W-:Y:S02]  /*ba20*/  MOV R242, R69 ;  /* 0x0000004500f27202 */ /* 0x002fe40000000f00 */
[----:B------:R-:W-:Y:S02]  /*ba30*/  MOV R240, R235 ;  /* 0x000000eb00f07202 */ /* 0x000fe40000000f00 */
[----:B------:R-:W-:-:S02]  /*ba40*/  MOV R74, 0x1f ;  /* 0x0000001f004a7802 */ /* 0x000fc40000000f00 */
[----:B------:R-:W-:Y:S02]  /*ba50*/  MOV R247, 0xffffffff ;  /* 0xffffffff00f77802 */ /* 0x000fe40000000f00 */
[----:B------:R-:W-:Y:S02]  /*ba60*/  MOV R68, 0xba80 ;  /* 0x0000ba8000447802 */ /* 0x000fe40000000f00 */
[----:B------:R-:W-:Y:S05]  /*ba70*/  CALL.REL.NOINC `($__internal_168_$__cuda_sm70_shflsync_down) ;  /* 0x0000039000007944 */ /* 0x000fea0003c00000 */
[----:B0-----:R-:W-:Y:S01]  /*ba80*/  HFMA2.MMA R71, -RZ, RZ, 0, 5.9604644775390625e-08 ;  /* 0x00000001ff477435 */ /* 0x001fe200000001ff */
[----:B-1----:R-:W-:Y:S02]  /*ba90*/  MOV R245, R247 ;  /* 0x000000f700f57202 */ /* 0x002fe40000000f00 */
[----:B------:R-:W-:Y:S02]  /*baa0*/  MOV R240, R237 ;  /* 0x000000ed00f07202 */ /* 0x000fe40000000f00 */
[----:B------:R-:W-:Y:S02]  /*bab0*/  MOV R74, 0x1f ;  /* 0x0000001f004a7802 */ /* 0x000fe40000000f00 */
[----:B------:R-:W-:Y:S02]  /*bac0*/  MOV R247, 0xffffffff ;  /* 0xffffffff00f77802 */ /* 0x000fe40000000f00 */
[----:B------:R-:W-:-:S02]  /*bad0*/  MOV R68, 0xbaf0 ;  /* 0x0000baf000447802 */ /* 0x000fc40000000f00 */
[----:B------:R-:W-:Y:S05]  /*bae0*/  CALL.REL.NOINC `($__internal_168_$__cuda_sm70_shflsync_down) ;  /* 0x0000032000007944 */ /* 0x000fea0003c00000 */
        /* <DEDUP_REMOVED lines=14> */
[CC--:B------:R-:W-:Y:S01]  /*bbd0*/  FMUL.FTZ R239, R64.reuse, R241.reuse ;  /* 0x000000f140ef7220 */ /* 0x0c0fe20000410000 */
[----:B------:R-:W-:Y:S01]  /*bbe0*/  MOV R72, R64 ;  /* 0x0000004000487202 */ /* 0x000fe20000000f00 */
[-C--:B0-----:R-:W-:Y:S01]  /*bbf0*/  FMUL.FTZ R240, R64, R246.reuse ;  /* 0x000000f640f07220 */ /* 0x081fe20000410000 */
        /* <DEDUP_REMOVED lines=9> */
[----:B-1----:R-:W-:Y:S05]  /*bc90*/  CALL.REL.NOINC `($__internal_169_$__cuda_sm70_shflsync_idx_p) ;  /* 0x000001b000007944 */ /* 0x002fea0003c00000 */
        /* <DEDUP_REMOVED lines=14> */
[----:B0-----:R-:W-:Y:S01]  /*bd80*/  HFMA2.MMA R71, -RZ, RZ, 0, 0 ;  /* 0x00000000ff477435 */ /* 0x001fe200000001ff */
[----:B-1----:R-:W-:Y:S02]  /*bd90*/  MOV R249, R69 ;  /* 0x0000004500f97202 */ /* 0x002fe40000000f00 */
[----:B------:R-:W-:Y:S02]  /*bda0*/  MOV R72, R67 ;  /* 0x0000004300487202 */ /* 0x000fe40000000f00 */
[----:B------:R-:W-:-:S02]  /*bdb0*/  MOV R69, 0x1f ;  /* 0x0000001f00457802 */ /* 0x000fc40000000f00 */
[----:B------:R-:W-:Y:S02]  /*bdc0*/  MOV R68, 0xffffffff ;  /* 0xffffffff00447802 */ /* 0x000fe40000000f00 */
[----:B------:R-:W-:Y:S02]  /*bdd0*/  MOV R70, 0xbdf0 ;  /* 0x0000bdf000467802 */ /* 0x000fe40000000f00 */
[----:B------:R-:W-:Y:S05]  /*bde0*/  CALL.REL.NOINC `($__internal_169_$__cuda_sm70_shflsync_idx_p) ;  /* 0x0000006000007944 */ /* 0x000fea0003c00000 */
[----:B-1----:R-:W-:Y:S01]  /*bdf0*/  MOV R75, R69 ;  /* 0x00000045004b7202 */ /* 0x002fe20000000f00 */
[----:B0-----:R-:W-:Y:S05]  /*be00*/  BRA `(.L_x_7106) ;  /* 0xffff97e000007947 */ /* 0x001fea000383ffff */
        .weak           $__internal_168_$__cuda_sm70_shflsync_down
        .type           $__internal_168_$__cuda_sm70_shflsync_down,@function
        .size           $__internal_168_$__cuda_sm70_shflsync_down,($__internal_169_$__cuda_sm70_shflsync_idx_p - $__internal_168_$__cuda_sm70_shflsync_down)
$__internal_168_$__cuda_sm70_shflsync_down:
[----:B------:R-:W-:Y:S01]  /*be10*/  HFMA2.MMA R69, -RZ, RZ, 0, 0 ;  /* 0x00000000ff457435 */ /* 0x000fe200000001ff */
[----:B------:R-:W-:Y:S04]  /*be20*/  WARPSYNC R247 ;  /* 0x000000f700007348 */ /* 0x000fe80003800000 */
[----:B------:R0:W1:Y:S01]  /*be30*/  SHFL.DOWN PT, R247, R240, R71, R74 ;  /* 0x08000047f0f77389 */ /* 0x00006200000e004a */
[----:B------:R-:W-:Y:S05]  /*be40*/  RET.REL.NODEC R68 `(_Z25selective_scan_bwd_kernelI32Selective_Scan_bwd_kernel_traitsILi64ELi16ELb1ELb1ELb0ELb0ELb0EN3c104HalfENS1_7complexIfEEEEv12SSMParamsBwd) ;  /* 0xffff41b044007950 */ /* 0x000fea0003c3ffff */
        .weak           $__internal_169_$__cuda_sm70_shflsync_idx_p
        .type           $__internal_169_$__cuda_sm70_shflsync_idx_p,@function
        .size           $__internal_169_$__cuda_sm70_shflsync_idx_p,($__internal_170_$__cuda_sm70_shflsync_up - $__internal_169_$__cuda_sm70_shflsync_idx_p)
$__internal_169_$__cuda_sm70_shflsync_idx_p:
[----:B------:R-:W-:Y:S01]  /*be50*/  HFMA2.MMA R75, -RZ, RZ, 0, 0 ;  /* 0x00000000ff4b7435 */ /* 0x000fe200000001ff */
[----:B------:R-:W-:Y:S01]  /*be60*/  MOV R74, R70 ;  /* 0x00000046004a7202 */ /* 0x000fe20000000f00 */
[----:B------:R-:W-:Y:S04]  /*be70*/  WARPSYNC R68 ;  /* 0x0000004400007348 */ /* 0x000fe80003800000 */
[----:B------:R0:W1:Y:S01]  /*be80*/  SHFL.IDX PT, R69, R72, R71, R69 ;  /* 0x0000004748457389 */ /* 0x00006200000e0045 */
[----:B------:R-:W-:Y:S05]  /*be90*/  RET.REL.NODEC R74 `(_Z25selective_scan_bwd_kernelI32Selective_Scan_bwd_kernel_traitsILi64ELi16ELb1ELb1ELb0ELb0ELb0EN3c104HalfENS1_7complexIfEEEEv12SSMParamsBwd) ;  /* 0xffff41604a007950 */ /* 0x000fea0003c3ffff */
        .weak           $__internal_170_$__cuda_sm70_shflsync_up
        .type           $__internal_170_$__cuda_sm70_shflsync_up,@function
        .size           $__internal_170_$__cuda_sm70_shflsync_up,(.L_x_14602 - $__internal_170_$__cuda_sm70_shflsync_up)
$__internal_170_$__cuda_sm70_shflsync_up:
[----:B------:R-:W-:Y:S01]  /*bea0*/  MOV R69, 0x0 ;  /* 0x0000000000457802 */ /* 0x000fe20000000f00 */
[----:B------:R-:W-:Y:S04]  /*beb0*/  WARPSYNC R70 ;  /* 0x0000004600007348 */ /* 0x000fe80003800000 */
[----:B------:R0:W1:Y:S01]  /*bec0*/  SHFL.UP PT, R70, R75, R72, R73 ;  /* 0x040000484b467389 */ /* 0x00006200000e0049 */
[----:B------:R-:W-:Y:S05]  /*bed0*/  RET.REL.NODEC R68 `(_Z25selective_scan_bwd_kernelI32Selective_Scan_bwd_kernel_traitsILi64ELi16ELb1ELb1ELb0ELb0ELb0EN3c104HalfENS1_7complexIfEEEEv12SSMParamsBwd) ;  /* 0xffff412044007950 */ /* 0x000fea0003c3ffff */
.L_x_7107:
        /* <DEDUP_REMOVED lines=10> */
.L_x_14602:


//--------------------- .text._Z25selective_scan_bwd_kernelI32Selective_Scan_bwd_kernel_traitsILi64ELi16ELb1ELb1ELb0ELb0ELb1EN3c104HalfENS1_7complexIfEEEEv12SSMParamsBwd --------------------------
	.section	.text._Z25selective_scan_bwd_kernelI32Selective_Scan_bwd_kernel_traitsILi64ELi16ELb1ELb1ELb0ELb0ELb1EN3c104HalfENS1_7complexIfEEEEv12SSMParamsBwd,"ax",@progbits
	.sectioninfo	@"SHI_REGISTERS=239"
	.align	128
        .global         _Z25selective_scan_bwd_kernelI32Selective_Scan_bwd_kernel_traitsILi64ELi16ELb1ELb1ELb0ELb0ELb1EN3c104HalfENS1_7complexIfEEEEv12SSMParamsBwd
        .type           _Z25selective_scan_bwd_kernelI32Selective_Scan_bwd_kernel_traitsILi64ELi16ELb1ELb1ELb0ELb0ELb1EN3c104HalfENS1_7complexIfEEEEv12SSMParamsBwd,@function
        .size           _Z25selective_scan_bwd_kernelI32Selective_Scan_bwd_kernel_traitsILi64ELi16ELb1ELb1ELb0ELb0ELb1EN3c104HalfENS1_7complexIfEEEEv12SSMParamsBwd,(.L_x_14605 - _Z25selective_scan_bwd_kernelI32Selective_Scan_bwd_kernel_traitsILi64ELi16ELb1ELb1ELb0ELb0ELb1EN3c104HalfENS1_7complexIfEEEEv12SSMParamsBwd)
        .other          _Z25selective_scan_bwd_kernelI32Selective_Scan_bwd_kernel_traitsILi64ELi16ELb1ELb1ELb0ELb0ELb1EN3c104HalfENS1_7complexIfEEEEv12SSMParamsBwd,@"STO_CUDA_ENTRY STV_DEFAULT"
_Z25selective_scan_bwd_kernelI32Selective_Scan_bwd_kernel_traitsILi64ELi16ELb1ELb1ELb0ELb0ELb1EN3c104HalfENS1_7complexIfEEEEv12SSMParamsBwd:
.text._Z25selective_scan_bwd_kernelI32Selective_Scan_bwd_kernel_traitsILi64ELi16ELb1ELb1ELb0ELb0ELb1EN3c104HalfENS1_7complexIfEEEEv12SSMParamsBwd:
        /* <DEDUP_REMOVED lines=161> */
.L_x_7212:
        /* <DEDUP_REMOVED lines=147> */
[----:B------:R-:W-:Y:S01]  /*1340*/  HADD2.F32 R106, -RZ, R13.H1_H1 ;  /* 0x3000000dff6a7230 */ /* 0x000fe20000004100 */
[----:B------:R-:W-:Y:S01]  /*1350*/  ISETP.NE.AND.EX P0, PT, RZ, c[0x0][0x274], PT, P0 ;  /* 0x00009d00ff007a0c */ /* 0x000fe20003f05300 */
[----:B------:R-:W-:-:S02]  /*1360*/  HADD2.F32 R13, -RZ, R56.H0_H0 ;  /* 0x20000038ff0d7230 */ /* 0x000fc40000004100 */
[----:B------:R0:W3:Y:S01]  /*1370*/  MUFU.RCP R79, R2 ;  /* 0x00000002004f7308 */ /* 0x0000e20000001000 */
[----:B-----5:R-:W-:Y:S01]  /*1380*/  FMUL.FTZ R33, R44, R75 ;  /* 0x0000004b2c217220 */ /* 0x020fe20000410000 */
[--C-:B------:R-:W-:Y:S02]  /*1390*/  HADD2.F32 R108, -RZ, R14.reuse.H0_H0 ;  /* 0x2000000eff6c7230 */ /* 0x100fe40000004100 */
[----:B------:R-:W-:Y:S01]  /*13a0*/  HADD2.F32 R110, -RZ, R14.H1_H1 ;  /* 0x3000000eff6e7230 */ /* 0x000fe20000004100 */
[----:B------:R-:W-:Y:S01]  /*13b0*/  FMUL.FTZ R3, R46, R33 ;  /* 0x000000212e037220 */ /* 0x000fe20000410000 */
[--C-:B------:R-:W-:Y:S02]  /*13c0*/  HADD2.F32 R113, -RZ, R15.reuse.H0_H0 ;  /* 0x2000000fff717230 */ /* 0x100fe40000004100 */
        /* <DEDUP_REMOVED lines=127> */
[--C-:B------:R-:W-:Y:S01]  /*1bc0*/  HADD2.F32 R47, -RZ, R8.reuse.H0_H0 ;  /* 0x20000008ff2f7230 */ /* 0x100fe20000004100 */
[----:B------:R-:W-:Y:S01]  /*1bd0*/  FMUL.FTZ R104, R21, R104 ;  /* 0x0000006815687220 */ /* 0x000fe20000410000 */
[----:B------:R-:W-:Y:S01]  /*1be0*/  HADD2.F32 R48, -RZ, R8.H1_H1 ;  /* 0x30000008ff307230 */ /* 0x000fe20000004100 */
[----:B---3--:R-:W-:Y:S01]  /*1bf0*/  FMUL.FTZ R22, R87, R86 ;  /* 0x0000005657167220 */ /* 0x008fe20000410000 */
[----:B------:R-:W1:Y:S01]  /*1c00*/  MUFU.RCP R21, R112 ;  /* 0x0000007000157308 */ /* 0x000e620000001000 */
[----:B------:R-:W-:Y:S01]  /*1c10*/  FMUL.FTZ R46, R75, R46 ;  /* 0x0000002e4b2e7220 */ /* 0x000fe20000410000 */
[----:B------:R-:W-:Y:S01]  /*1c20*/  HADD2.F32 R75, -RZ, R14.H0_H0 ;  /* 0x2000000eff4b7230 */ /* 0x000fe20000004100 */
[----:B------:R-:W-:Y:S01]  /*1c30*/  FMUL.FTZ R18, R49, R76 ;  /* 0x0000004c31127220 */ /* 0x000fe20000410000 */
[----:B------:R-:W-:Y:S01]  /*1c40*/  HADD2.F32 R49, -RZ, R12.H0_H0 ;  /* 0x2000000cff317230 */ /* 0x000fe20000004100 */
[----:B------:R-:W-:Y:S01]  /*1c50*/  FMUL.FTZ R17, R78, R17 ;  /* 0x000000114e117220 */ /* 0x000fe20000410000 */
[----:B------:R-:W-:Y:S01]  /*1c60*/  HADD2.F32 R78, -RZ, R14.H1_H1 ;  /* 0x3000000eff4e7230 */ /* 0x000fe20000004100 */
[----:B------:R-:W-:Y:S01]  /*1c70*/  FMUL.FTZ R16, R79, R16 ;  /* 0x000000104f107220 */ /* 0x000fe20000410000 */
[----:B------:R-:W2:Y:S01]  /*1c80*/  MUFU.RCP R114, R114 ;  /* 0x0000007200727308 */ /* 0x000ea20000001000 */
[----:B------:R-:W-:Y:S01]  /*1c90*/  FMUL.FTZ R18, R83, R18 ;  /* 0x0000001253127220 */ /* 0x000fe20000410000 */
[--C-:B------:R-:W-:Y:S01]  /*1ca0*/  HADD2.F32 R83, -RZ, R15.reuse.H1_H1 ;  /* 0x3000000fff537230 */ /* 0x100fe20000004100 */
[----:B------:R-:W-:Y:S01]  /*1cb0*/  FMUL.FTZ R17, R17, R82 ;  /* 0x0000005211117220 */ /* 0x000fe20000410000 */
[----:B------:R-:W-:Y:S01]  /*1cc0*/  HADD2.F32 R82, -RZ, R15.H0_H0 ;  /* 0x2000000fff527230 */ /* 0x000fe20000004100 */
[----:B------:R-:W-:Y:S01]  /*1cd0*/  FMUL.FTZ R81, R16, R81 ;  /* 0x0000005110517220 */ /* 0x000fe20000410000 */
[----:B------:R-:W-:Y:S01]  /*1ce0*/  MOV R8, UR7 ;  /* 0x0000000700087c02 */ /* 0x000fe20008000f00 */
[----:B----4-:R-:W-:Y:S01]  /*1cf0*/  FADD.FTZ R13, -R25, 1 ;  /* 0x3f800000190d7421 */ /* 0x010fe20000010100 */
[----:B------:R3:W4:Y:S01]  /*1d00*/  MUFU.RCP R86, R45 ;  /* 0x0000002d00567308 */ /* 0x0007220000001000 */
[----:B------:R-:W-:-:S02]  /*1d10*/  FMUL.FTZ R16, R43, R52 ;  /* 0x000000342b107220 */ /* 0x000fc40000410000 */
[----:B0-----:R-:W-:Y:S02]  /*1d20*/  FADD.FTZ R15, -R27, 1 ;  /* 0x3f8000001b0f7421 */ /* 0x001fe40000010100 */
[----:B------:R-:W-:Y:S02]  /*1d30*/  FMUL.FTZ R24, R42, R75 ;  /* 0x0000004b2a187220 */ /* 0x000fe40000410000 */
[----:B------:R-:W-:Y:S01]  /*1d40*/  FMUL.FTZ R19, R50, R89 ;  /* 0x0000005932137220 */ /* 0x000fe20000410000 */
[----:B------:R-:W-:Y:S01]  /*1d50*/  HADD2.F32 R50, -RZ, R12.H1_H1 ;  /* 0x3000000cff327230 */ /* 0x000fe20000004100 */
[----:B------:R-:W-:Y:S01]  /*1d60*/  FFMA.FTZ R13, R106, R13, 1 ;  /* 0x3f8000006a0d7423 */ /* 0x000fe2000001000d */
[----:B---3--:R-:W-:Y:S01]  /*1d70*/  HADD2.F32 R45, -RZ, R9.H0_H0 ;  /* 0x20000009ff2d7230 */ /* 0x008fe20000004100 */
[----:B------:R-:W-:Y:S02]  /*1d80*/  FMUL.FTZ R16, R25, R16 ;  /* 0x0000001019107220 */ /* 0x000fe40000410000 */
[----:B------:R-:W-:-:S02]  /*1d90*/  FFMA.FTZ R15, R108, R15, 1 ;  /* 0x3f8000006c0f7423 */ /* 0x000fc4000001000f */
[----:B------:R-:W-:Y:S02]  /*1da0*/  FMUL.FTZ R26, R38, R78 ;  /* 0x0000004e261a7220 */ /* 0x000fe40000410000 */
[----:B------:R-:W-:Y:S02]  /*1db0*/  FMUL.FTZ R24, R27, R24 ;  /* 0x000000181b187220 */ /* 0x000fe40000410000 */
[----:B------:R-:W-:Y:S02]  /*1dc0*/  FMUL.FTZ R20, R53, R92 ;  /* 0x0000005c35147220 */ /* 0x000fe40000410000 */
[----:B------:R-:W-:Y:S02]  /*1dd0*/  FMUL.FTZ R12, R55, R49 ;  /* 0x00000031370c7220 */ /* 0x000fe40000410000 */
[----:B------:R-:W-:Y:S02]  /*1de0*/  FMUL.FTZ R106, R106, R25 ;  /* 0x000000196a6a7220 */ /* 0x000fe40000410000 */
        /* <DEDUP_REMOVED lines=8> */
[----:B--2---:R-:W-:Y:S02]  /*1e70*/  FADD.FTZ R16, -R114, 1 ;  /* 0x3f80000072107421 */ /* 0x004fe40000010100 */
[----:B------:R-:W-:Y:S02]  /*1e80*/  FMUL.FTZ R21, R37, R82 ;  /* 0x0000005225157220 */ /* 0x000fe40000410000 */
[----:B----4-:R-:W-:Y:S02]  /*1e90*/  FADD.FTZ R24, -R86, 1 ;  /* 0x3f80000056187421 */ /* 0x010fe40000010100 */
[----:B------:R-:W-:Y:S02]  /*1ea0*/  FMUL.FTZ R27, R35, R83 ;  /* 0x00000053231b7220 */ /* 0x000fe40000410000 */
[----:B------:R-:W-:-:S02]  /*1eb0*/  FMUL.FTZ R19, R88, R19 ;  /* 0x0000001358137220 */ /* 0x000fc40000410000 */
[----:B------:R-:W-:Y:S02]  /*1ec0*/  FMUL.FTZ R91, R91, R20 ;  /* 0x000000145b5b7220 */ /* 0x000fe40000410000 */
[----:B------:R-:W-:Y:S01]  /*1ed0*/  FMUL.FTZ R12, R93, R12 ;  /* 0x0000000c5d0c7220 */ /* 0x000fe20000410000 */
[----:B------:R-:W-:Y:S01]  /*1ee0*/  LEA R93, R97, R32, 0x1 ;  /* 0x00000020615d7211 */ /* 0x000fe200078e08ff */
[----:B------:R-:W-:Y:S01]  /*1ef0*/  FMUL.FTZ R54, R105, R54 ;  /* 0x0000003669367220 */ /* 0x000fe20000410000 */
[----:B------:R-:W-:Y:S01]  /*1f00*/  HADD2.F32 R32, -RZ, R58.H0_H0 ;  /* 0x2000003aff207230 */ /* 0x000fe20000004100 */
        /* <DEDUP_REMOVED lines=112> */
.L_x_7109:
        /* <DEDUP_REMOVED lines=63> */
.L_x_7211:
        /* <DEDUP_REMOVED lines=38> */
[----:B------:R-:W-:Y:S01]  /*2c60*/  HFMA2.MMA R128, -RZ, RZ, 0, 1.52587890625e-05 ;  /* 0x00000100ff807435 */ /* 0x000fe200000001ff */
[----:B------:R-:W-:Y:S01]  /*2c70*/  LOP3.LUT P0, RZ, R98, 0x1f, RZ, 0xc0, !PT ;  /* 0x0000001f62ff7812 */ /* 0x000fe2000780c0ff */
[----:B------:R-:W-:Y:S01]  /*2c80*/  ULEA.HI UR37, UR36, UR36, URZ, 0x1 ;  /* 0x0000002424257291 */ /* 0x000fe2000f8f083f */
[----:B------:R-:W-:Y:S01]  /*2c90*/  MOV R112, UR21 ;  /* 0x0000001500707c02 */ /* 0x000fe20008000f00 */
[----:B------:R-:W-:Y:S01]  /*2ca0*/  UIMAD UR42, UR11, UR38, URZ ;  /* 0x000000260b2a72a4 */ /* 0x000fe2000f8e023f */
[----:B------:R-:W-:Y:S01]  /*2cb0*/  MOV R137, c[0x0][0x16c] ;  /* 0x00005b0000897a02 */ /* 0x000fe20000000f00 */
[----:B------:R-:W-:-:S02]  /*2cc0*/  ULOP3.LUT UR37, UR37, 0xfffffe, URZ, 0xc0, !UPT ;  /* 0x00fffffe25257892 */ /* 0x000fc4000f8ec03f */
[----:B------:R-:W-:Y:S02]  /*2cd0*/  UIMAD UR42, UR10, UR39, UR42 ;  /* 0x000000270a2a72a4 */ /* 0x000fe4000f8e022a */
        /* <DEDUP_REMOVED lines=28> */
[----:B------:R-:W-:Y:S02]  /*2ea0*/  FMUL.RZ R101, R101, 0.15915493667125701904 ;  /* 0x3e22f98365657820 */ /* 0x000fe4000040c000 */
[----:B------:R-:W-:-:S03]  /*2eb0*/  FMUL.FTZ R110, R33, UR40 ;  /* 0x00000028216e7c20 */ /* 0x000fc60008410000 */
        /* <DEDUP_REMOVED lines=29> */
[----:B--2---:R-:W-:-:S07]  /*3090*/  MOV R103, UR41 ;  /* 0x0000002900677c02 */ /* 0x004fce0008000f00 */
[----:B------:R0:W-:Y:S08]  /*30a0*/  MUFU.COS R125, R83 ;  /* 0x00000053007d7308 */ /* 0x0001f00000000000 */
[----:B------:R-:W-:Y:S01]  /*30b0*/  MUFU.SIN R120, R101 ;  /* 0x0000006500787308 */ /* 0x000fe20000000400 */
[----:B0-----:R-:W-:Y:S02]  /*30c0*/  FMUL.RZ R83, R81, 0.15915493667125701904 ;  /* 0x3e22f98351537820 */ /* 0x001fe4000040c000 */
[----:B------:R-:W-:-:S04]  /*30d0*/  FMUL.FTZ R81, R36, UR40 ;  /* 0x0000002824517c20 */ /* 0x000fc80008410000 */
[----:B------:R-:W-:Y:S01]  /*30e0*/  FMUL.RZ R80, R81, 0.15915493667125701904 ;  /* 0x3e22f98351507820 */ /* 0x000fe2000040c000 */
[----:B------:R0:W-:Y:S08]  /*30f0*/  MUFU.COS R121, R101 ;  /* 0x0000006500797308 */ /* 0x0001f00000000000 */
[----:B------:R-:W-:Y:S01]  /*3100*/  MUFU.SIN R116, R83 ;  /* 0x0000005300747308 */ /* 0x000fe20000000400 */
[----:B0-----:R-:W-:-:S04]  /*3110*/  FMUL.FTZ R101, R103, 1.4426950216293334961 ;  /* 0x3fb8aa3b67657820 */ /* 0x001fc80000410000 */
[-C--:B------:R-:W-:Y:S02]  /*3120*/  FMUL.FTZ R81, R47, R101.reuse ;  /* 0x000000652f517220 */ /* 0x080fe40000410000 */
[-C--:B------:R-:W-:Y:S01]  /*3130*/  FMUL.FTZ R103, R45, R101.reuse ;  /* 0x000000652d677220 */ /* 0x080fe20000410000 */
[----:B------:R0:W-:Y:S08]  /*3140*/  MUFU.COS R117, R83 ;  /* 0x0000005300757308 */ /* 0x0001f00000000000 */
[----:B------:R-:W-:Y:S01]  /*3150*/  MUFU.SIN R142, R105 ;  /* 0x00000069008e7308 */ /* 0x000fe20000000400 */
[----:B0-----:R-:W-:-:S07]  /*3160*/  FMUL.FTZ R83, R48, R101 ;  /* 0x0000006530537220 */ /* 0x001fce0000410000 */
[----:B------:R-:W0:Y:S08]  /*3170*/  MUFU.EX2 R81, R81 ;  /* 0x0000005100517308 */ /* 0x000e300000000800 */
[----:B------:R-:W1:Y:S08]  /*3180*/  MUFU.EX2 R83, R83 ;  /* 0x0000005300537308 */ /* 0x000e700000000800 */
[----:B------:R2:W3:Y:S01]  /*3190*/  MUFU.COS R104, R105 ;  /* 0x0000006900687308 */ /* 0x0004e20000000000 */
[----:B0-----:R-:W-:-:S07]  /*31a0*/  FMUL.FTZ R126, R81, R126 ;  /* 0x0000007e517e7220 */ /* 0x001fce0000410000 */
[----:B------:R-:W-:Y:S01]  /*31b0*/  MUFU.SIN R114, R80 ;  /* 0x0000005000727308 */ /* 0x000fe20000000400 */
[----:B--2---:R-:W-:Y:S02]  /*31c0*/  FMUL.FTZ R105, R46, R101 ;  /* 0x000000652e697220 */ /* 0x004fe40000410000 */
[----:B-1----:R-:W-:-:S05]  /*31d0*/  FMUL.FTZ R142, R83, R142 ;  /* 0x0000008e538e7220 */ /* 0x002fca0000410000 */
[----:B------:R0:W-:Y:S01]  /*31e0*/  MUFU.COS R115, R80 ;  /* 0x0000005000737308 */ /* 0x0001e20000000000 */
[----:B---3--:R-:W-:Y:S02]  /*31f0*/  FMUL.FTZ R143, R83, R104 ;  /* 0x00000068538f7220 */ /* 0x008fe40000410000 */
[----:B------:R-:W-:-:S05]  /*3200*/  FMUL.FTZ R104, R39, R101 ;  /* 0x0000006527687220 */ /* 0x000fca0000410000 */
[----:B------:R-:W-:Y:S01]  /*3210*/  MUFU.SIN R118, R82 ;  /* 0x0000005200767308 */ /* 0x000fe20000000400 */
[----:B0-----:R-:W-:-:S04]  /*3220*/  SHF.L.U32 R80, R98, 0x2, RZ ;  /* 0x0000000262507819 */ /* 0x001fc800000006ff */
[----:B------:R-:W-:-:S03]  /*3230*/  LOP3.LUT R80, R80, 0xffffff80, RZ, 0xc0, !PT ;  /* 0xffffff8050507812 */ /* 0x000fc600078ec0ff */
[----:B------:R0:W-:Y:S01]  /*3240*/  MUFU.COS R119, R82 ;  /* 0x0000005200777308 */ /* 0x0001e20000000000 */
[----:B------:R-:W-:-:S05]  /*3250*/  IADD3 R80, R80, R97, RZ ;  /* 0x0000006150507210 */ /* 0x000fca0007ffe0ff */
[----:B------:R1:W-:Y:S02]  /*3260*/  STS.128 [R80.X16], R64 ;  /* 0x0000004050007388 */ /* 0x0003e4000000cc00 */
[----:B------:R-:W2:Y:S01]  /*3270*/  MUFU.EX2 R103, R103 ;  /* 0x0000006700677308 */ /* 0x000ea20000000800 */
[----:B0-----:R-:W-:Y:S01]  /*3280*/  MOV R82, UR21 ;  /* 0x0000001500527c02 */ /* 0x001fe20008000f00 */
[----:B----4-:R0:W-:Y:S03]  /*3290*/  STS.128 [R80.X16+0x200], R68 ;  /* 0x0002004450007388 */ /* 0x0101e6000000cc00 */
[----:B------:R-:W-:Y:S01]  /*32a0*/  ISETP.LT.OR P0, PT, R82, 0x2, P0 ;  /* 0x000000025200780c */ /* 0x000fe20000701670 */
[----:B------:R-:W-:Y:S01]  /*32b0*/  STS.128 [R80.X16+0x400], R72 ;  /* 0x0004004850007388 */ /* 0x000fe2000000cc00 */
[----:B------:R-:W-:Y:S01]  /*32c0*/  IADD3 R82, R98, 0x200, RZ ;  /* 0x0000020062527810 */ /* 0x000fe20007ffe0ff */
[----:B------:R-:W3:Y:S01]  /*32d0*/  MUFU.EX2 R105, R105 ;  /* 0x0000006900697308 */ /* 0x000ee20000000800 */
[----:B------:R-:W-:Y:S01]  /*32e0*/  @!P1 IMAD R82, R127, R128, UR7 ;  /* 0x000000077f529e24 */ /* 0x000fe2000f8e0280 */
[----:B------:R-:W-:Y:S01]  /*32f0*/  STS.128 [R80.X16+0x600], R76 ;  /* 0x0006004c50007388 */ /* 0x000fe2000000cc00 */
[----:B------:R-:W-:Y:S01]  /*3300*/  FMUL.FTZ R127, R81, R102 ;  /* 0x00000066517f7220 */ /* 0x000fe20000410000 */
[----:B------:R-:W-:-:S06]  /*3310*/  NOP ;  /* 0x0000000000007918 */ /* 0x000fcc0000000000 */
[----:B-1----:R-:W-:Y:S01]  /*3320*/  FMUL.FTZ R66, R126, R142 ;  /* 0x0000008e7e427220 */ /* 0x002fe20000410000 */
[----:B------:R-:W-:Y:S01]  /*3330*/  @!P0 IADD3 R112, R112, -0x2, RZ ;  /* 0xfffffffe70708810 */ /* 0x000fe20007ffe0ff */
[----:B--2---:R-:W-:Y:S01]  /*3340*/  FMUL.FTZ R140, R103, R140 ;  /* 0x0000008c678c7220 */ /* 0x004fe20000410000 */
[----:B------:R-:W-:Y:S01]  /*3350*/  SHF.L.U32 R102, R82, 0x3, RZ ;  /* 0x0000000352667819 */ /* 0x000fe200000006ff */
[C---:B------:R-:W-:Y:S01]  /*3360*/  FMUL.FTZ R65, R127.reuse, R142 ;  /* 0x0000008e7f417220 */ /* 0x040fe20000410000 */
[----:B------:R-:W5:Y:S01]  /*3370*/  LDG.E.64 R138, [R138.64] ;  /* 0x0000001a8a8a7981 */ /* 0x000f62000c1e1b00 */
[-C--:B------:R-:W-:Y:S01]  /*3380*/  FFMA.FTZ R67, R127, R143.reuse, R66 ;  /* 0x0000008f7f437223 */ /* 0x080fe20000010042 */
[----:B------:R-:W-:Y:S01]  /*3390*/  MUFU.EX2 R104, R104 ;  /* 0x0000006800687308 */ /* 0x000fe20000000800 */
[----:B------:R-:W-:Y:S01]  /*33a0*/  FMUL.FTZ R141, R103, R106 ;  /* 0x0000006a678d7220 */ /* 0x000fe20000410000 */
[----:B------:R-:W-:Y:S01]  /*33b0*/  HFMA2.MMA R103, -RZ, RZ, 0, 9.5367431640625e-07 ;  /* 0x00000010ff677435 */ /* 0x000fe200000001ff */
[----:B------:R-:W-:-:S02]  /*33c0*/  FFMA.FTZ R66, R126, R143, -R65 ;  /* 0x0000008f7e427223 */ /* 0x000fc40000010841 */
[----:B0-----:R-:W-:Y:S02]  /*33d0*/  FMUL.FTZ R68, R140, R67 ;  /* 0x000000438c447220 */ /* 0x001fe40000410000 */
[----:B------:R-:W-:Y:S02]  /*33e0*/  @!P0 IMAD R112, R112, R137, UR7 ;  /* 0x0000000770708e24 */ /* 0x000fe4000f8e0289 */
[----:B---3--:R-:W-:Y:S02]  /*33f0*/  FMUL.FTZ R137, R105, R108 ;  /* 0x0000006c69897220 */ /* 0x008fe40000410000 */
[-C--:B------:R-:W-:Y:S02]  /*3400*/  FFMA.FTZ R108, R141, R66.reuse, -R68 ;  /* 0x000000428d6c7223 */ /* 0x080fe40000010844 */
[----:B------:R-:W-:Y:S02]  /*3410*/  FMUL.FTZ R66, R140, R66 ;  /* 0x000000428c427220 */ /* 0x000fe40000410000 */
[----:B------:R-:W-:-:S02]  /*3420*/  FMUL.FTZ R64, R34, UR40 ;  /* 0x0000002822407c20 */ /* 0x000fc40008410000 */
[----:B------:R-:W-:Y:S02]  /*3430*/  FFMA.FTZ R144, R141, R67, R66 ;  /* 0x000000438d907223 */ /* 0x000fe40000010042 */
[----:B------:R-:W-:Y:S02]  /*3440*/  IMAD R66, R97, 0x3, R80 ;  /* 0x0000000361427824 */ /* 0x000fe400078e0250 */
[----:B------:R-:W-:Y:S02]  /*3450*/  FMUL.RZ R148, R64, 0.15915493667125701904 ;  /* 0x3e22f98340947820 */ /* 0x000fe4000040c000 */
[-C--:B------:R-:W-:Y:S01]  /*3460*/  FMUL.FTZ R64, R43, R101.reuse ;  /* 0x000000652b407220 */ /* 0x080fe20000410000 */
[----:B------:R-:W0:Y:S01]  /*3470*/  LDS.128 R68, [R66.X16] ;  /* 0x0000000042447984 */ /* 0x000e22000000cc00 */
[----:B------:R-:W-:Y:S02]  /*3480*/  FMUL.FTZ R65, R44, R101 ;  /* 0x000000652c417220 */ /* 0x000fe40000410000 */
[----:B------:R1:W2:Y:S01]  /*3490*/  MUFU.EX2 R134, R64 ;  /* 0x0000004000867308 */ /* 0x0002a20000000800 */
[----:B------:R-:W3:Y:S01]  /*34a0*/  LDS.128 R72, [R66.X16+0x10] ;  /* 0x0000100042487984 */ /* 0x000ee2000000cc00 */
[----:B------:R-:W-:-:S02]  /*34b0*/  FMUL.RZ R128, R110, 0.15915493667125701904 ;  /* 0x3e22f9836e807820 */ /* 0x000fc4000040c000 */
[----:B------:R-:W-:Y:S01]  /*34c0*/  FMUL.FTZ R136, R105, R136 ;  /* 0x0000008869887220 */ /* 0x000fe20000410000 */
[----:B------:R-:W4:Y:S01]  /*34d0*/  LDS.128 R76, [R66.X16+0x20] ;  /* 0x00002000424c7984 */ /* 0x000f22000000cc00 */
[-C--:B------:R-:W-:Y:S02]  /*34e0*/  FMUL.FTZ R67, R42, R101.reuse ;  /* 0x000000652a437220 */ /* 0x080fe40000410000 */
[----:B------:R2:W0:Y:S01]  /*34f0*/  MUFU.EX2 R132, R65 ;  /* 0x0000004100847308 */ /* 0x0004220000000800 */
[----:B------:R-:W0:Y:S01]  /*3500*/  LDS.128 R80, [R66.X16+0x30] ;  /* 0x0000300042507984 */ /* 0x000e22000000cc00 */
[-C--:B-1----:R-:W-:Y:S02]  /*3510*/  FMUL.FTZ R64, R41, R101.reuse ;  /* 0x0000006529407220 */ /* 0x082fe40000410000 */
[----:B------:R-:W-:Y:S01]  /*3520*/  FMUL.FTZ R105, R40, R101 ;  /* 0x0000006528697220 */ /* 0x000fe20000410000 */
[----:B------:R1:W-:Y:S03]  /*3530*/  STS.64 [R102+0x39e0], R126 ;  /* 0x0039e07e66007388 */ /* 0x0003e60000000a00 */
[----:B------:R1:W0:Y:S01]  /*3540*/  MUFU.EX2 R130, R64 ;  /* 0x0000004000827308 */ /* 0x0002220000000800 */
[----:B--2---:R-:W-:Y:S01]  /*3550*/  MOV R65, RZ ;  /* 0x000000ff00417202 */ /* 0x004fe20000000f00 */
[----:B------:R-:W-:-:S02]  /*3560*/  FMUL.FTZ R146, R136, R108 ;  /* 0x0000006c88927220 */ /* 0x000fc40000410000 */
[----:B------:R-:W-:-:S04]  /*3570*/  FMUL.FTZ R135, R134, R135 ;  /* 0x0000008786877220 */ /* 0x000fc80000410000 */
[----:B------:R-:W-:Y:S01]  /*3580*/  MUFU.SIN R145, R128 ;  /* 0x0000008000917308 */ /* 0x000fe20000000400 */
[----:B-1----:R-:W-:Y:S01]  /*3590*/  HFMA2.MMA R64, -RZ, RZ, 1.875, 0 ;  /* 0x3f800000ff407435 */ /* 0x002fe200000001ff */
[----:B------:R-:W-:-:S04]  /*35a0*/  @!P0 IMAD.WIDE R102, R112, R103, UR28 ;  /* 0x0000001c70668e25 */ /* 0x000fc8000f8e0267 */
[----:B------:R-:W-:Y:S02]  /*35b0*/  FMUL.FTZ R112, R136, R144 ;  /* 0x0000009088707220 */ /* 0x000fe40000410000 */
[----:B------:R-:W-:Y:S01]  /*35c0*/  MUFU.COS R147, R128 ;  /* 0x0000008000937308 */ /* 0x000fe20000000000 */
[----:B------:R-:W-:Y:S02]  /*35d0*/  FMUL.FTZ R134, R134, R107 ;  /* 0x0000006b86867220 */ /* 0x000fe40000410000 */
[----:B------:R-:W-:-:S05]  /*35e0*/  FFMA.FTZ R112, R137, R108, -R112 ;  /* 0x0000006c89707223 */ /* 0x000fca0000010870 */
[----:B------:R1:W2:Y:S01]  /*35f0*/  MUFU.EX2 R128, R67 ;  /* 0x0000004300807308 */ /* 0x0002a20000000800 */
[----:B------:R-:W-:Y:S02]  /*3600*/  FFMA.FTZ R146, R137, R144, R146 ;  /* 0x0000009089927223 */ /* 0x000fe40000010092 */
[----:B------:R-:W-:Y:S02]  /*3610*/  FMUL.FTZ R106, R37, R101 ;  /* 0x00000065256a7220 */ /* 0x000fe40000410000 */
[C---:B------:R-:W-:Y:S02]  /*3620*/  FMUL.FTZ R124, R104.reuse, R124 ;  /* 0x0000007c687c7220 */ /* 0x040fe40000410000 */
[----:B------:R-:W-:Y:S01]  /*3630*/  FMUL.FTZ R125, R104, R125 ;  /* 0x0000007d687d7220 */ /* 0x000fe20000410000 */
[----:B------:R-:W-:Y:S01]  /*3640*/  MUFU.COS R110, R148 ;  /* 0x00000094006e7308 */ /* 0x000fe20000000000 */
[----:B-1----:R-:W-:Y:S01]  /*3650*/  CS2R R66, SRZ ;  /* 0x0000000000427805 */ /* 0x002fe2000001ff00 */
[----:B------:R-:W-:Y:S01]  /*3660*/  BAR.SYNC.DEFER_BLOCKING 0x0 ;  /* 0x0000000000007b1d */ /* 0x000fe20000010000 */
[----:B------:R-:W-:-:S02]  /*3670*/  FMUL.FTZ R108, R134, R146 ;  /* 0x00000092866c7220 */ /* 0x000fc40000410000 */
[C---:B0-----:R-:W-:Y:S02]  /*3680*/  FMUL.FTZ R133, R132.reuse, R133 ;  /* 0x0000008584857220 */ /* 0x041fe40000410000 */
[----:B------:R-:W-:Y:S02]  /*3690*/  FMUL.FTZ R132, R132, R109 ;  /* 0x0000006d84847220 */ /* 0x000fe40000410000 */
[----:B------:R-:W-:Y:S02]  /*36a0*/  FFMA.FTZ R108, R135, R112, -R108 ;  /* 0x00000070876c7223 */ /* 0x000fe4000001086c */
[----:B------:R-:W-:Y:S02]  /*36b0*/  FMUL.FTZ R131, R130, R131 ;  /* 0x0000008382837220 */ /* 0x000fe40000410000 */
        /* <DEDUP_REMOVED lines=8> */
[C---:B------:R-:W-:Y:S01]  /*3740*/  FMUL.FTZ R112, R130.reuse, R108 ;  /* 0x0000006c82707220 */ /* 0x040fe20000410000 */
[----:B------:R-:W0:Y:S01]  /*3750*/  MUFU.EX2 R105, R105 ;  /* 0x0000006900697308 */ /* 0x000e220000000800 */
[----:B------:R-:W-:-:S02]  /*3760*/  FMUL.FTZ R111, R130, R109 ;  /* 0x0000006d826f7220 */ /* 0x000fc40000410000 */
[C---:B--2---:R-:W-:Y:S02]  /*3770*/  FMUL.FTZ R129, R128.reuse, R129 ;  /* 0x0000008180817220 */ /* 0x044fe40000410000 */
[----:B------:R-:W-:Y:S02]  /*3780*/  FMUL.FTZ R128, R128, R113 ;  /* 0x0000007180807220 */ /* 0x000fe40000410000 */
[C---:B------:R-:W-:Y:S02]  /*3790*/  FFMA.FTZ R112, R131.reuse, R109, R112 ;  /* 0x0000006d83707223 */ /* 0x040fe40000010070 */
[----:B------:R-:W-:Y:S02]  /*37a0*/  FFMA.FTZ R111, R131, R108, -R111 ;  /* 0x0000006c836f7223 */ /* 0x000fe4000001086f */
[----:B------:R-:W-:Y:S02]  /*37b0*/  FMUL.FTZ R144, R128, R112 ;  /* 0x0000007080907220 */ /* 0x000fe40000410000 */
[----:B------:R-:W-:Y:S01]  /*37c0*/  FMUL.FTZ R107, R38, R101 ;  /* 0x00000065266b7220 */ /* 0x000fe20000410000 */
[----:B------:R-:W1:Y:S01]  /*37d0*/  MUFU.EX2 R106, R106 ;  /* 0x0000006a006a7308 */ /* 0x000e620000000800 */
[----:B------:R-:W-:-:S02]  /*37e0*/  FMUL.FTZ R109, R128, R111 ;  /* 0x0000006f806d7220 */ /* 0x000fc40000410000 */
[----:B------:R-:W-:Y:S02]  /*37f0*/  FFMA.FTZ R144, R129, R111, -R144 ;  /* 0x0000006f81907223 */ /* 0x000fe40000010890 */
[-C--:B------:R-:W-:Y:S02]  /*3800*/  FMUL.FTZ R102, R35, R101.reuse ;  /* 0x0000006523667220 */ /* 0x080fe40000410000 */
[----:B------:R-:W-:Y:S01]  /*3810*/  FFMA.FTZ R109, R129, R112, R109 ;  /* 0x00000070816d7223 */ /* 0x000fe2000001006d */
[----:B------:R-:W2:Y:S01]  /*3820*/  MUFU.EX2 R107, R107 ;  /* 0x0000006b006b7308 */ /* 0x000ea20000000800 */
[----:B------:R-:W-:Y:S02]  /*3830*/  FMUL.FTZ R112, R124, R144 ;  /* 0x000000907c707220 */ /* 0x000fe40000410000 */
[-C--:B------:R-:W-:Y:S02]  /*3840*/  FMUL.FTZ R103, R36, R101.reuse ;  /* 0x0000006524677220 */ /* 0x080fe40000410000 */
[----:B------:R-:W-:-:S02]  /*3850*/  FMUL.FTZ R108, R33, R101 ;  /* 0x00000065216c7220 */ /* 0x000fc40000410000 */
[-C--:B------:R-:W-:Y:S01]  /*3860*/  FMUL.FTZ R104, R124, R109.reuse ;  /* 0x0000006d7c687220 */ /* 0x080fe20000410000 */
[----:B------:R-:W2:Y:S01]  /*3870*/  MUFU.EX2 R102, R102 ;  /* 0x0000006600667308 */ /* 0x000ea20000000800 */
[----:B0-----:R-:W-:Y:S02]  /*3880*/  FMUL.FTZ R122, R105, R122 ;  /* 0x0000007a697a7220 */ /* 0x001fe40000410000 */
[----:B------:R-:W-:Y:S02]  /*3890*/  FFMA.FTZ R112, R125, R109, R112 ;  /* 0x0000006d7d707223 */ /* 0x000fe40000010070 */
[----:B------:R-:W-:Y:S02]  /*38a0*/  FMUL.FTZ R101, R34, R101 ;  /* 0x0000006522657220 */ /* 0x000fe40000410000 */
[----:B------:R-:W-:Y:S01]  /*38b0*/  FMUL.FTZ R123, R105, R123 ;  /* 0x0000007b697b7220 */ /* 0x000fe20000410000 */
[----:B------:R-:W0:Y:S01]  /*38c0*/  MUFU.EX2 R103, R103 ;  /* 0x0000006700677308 */ /* 0x000e220000000800 */
[----:B------:R-:W-:-:S02]  /*38d0*/  FFMA.FTZ R144, R125, R144, -R104 ;  /* 0x000000907d907223 */ /* 0x000fc40000010868 */
[----:B------:R-:W-:Y:S02]  /*38e0*/  FMUL.FTZ R105, R122, R112 ;  /* 0x000000707a697220 */ /* 0x000fe40000410000 */
[C---:B-1----:R-:W-:Y:S02]  /*38f0*/  FMUL.FTZ R121, R106.reuse, R121 ;  /* 0x000000796a797220 */ /* 0x042fe40000410000 */
[----:B------:R-:W-:Y:S01]  /*3900*/  FMUL.FTZ R120, R106, R120 ;  /* 0x000000786a787220 */ /* 0x000fe20000410000 */
[----:B------:R-:W1:Y:S01]  /*3910*/  MUFU.EX2 R101, R101 ;  /* 0x0000006500657308 */ /* 0x000e620000000800 */
[-C--:B------:R-:W-:Y:S02]  /*3920*/  FMUL.FTZ R106, R122, R144.reuse ;  /* 0x000000907a6a7220 */ /* 0x080fe40000410000 */
[----:B------:R-:W-:Y:S02]  /*3930*/  FFMA.FTZ R105, R123, R144, -R105 ;  /* 0x000000907b697223 */ /* 0x000fe40000010869 */
[----:B--2---:R-:W-:-:S03]  /*3940*/  FMUL.FTZ R119, R107, R119 ;  /* 0x000000776b777220 */ /* 0x004fc60000410000 */
[----:B------:R-:W2:Y:S01]  /*3950*/  MUFU.SIN R104, R148 ;  /* 0x0000009400687308 */ /* 0x000ea20000000400 */
[----:B------:R-:W-:Y:S02]  /*3960*/  FMUL.FTZ R118, R107, R118 ;  /* 0x000000766b767220 */ /* 0x000fe40000410000 */
[----:B------:R-:W-:Y:S02]  /*3970*/  FFMA.FTZ R106, R123, R112, R106 ;  /* 0x000000707b6a7223 */ /* 0x000fe4000001006a */
[----:B------:R-:W-:Y:S02]  /*3980*/  FMUL.FTZ R107, R120, R105 ;  /* 0x00000069786b7220 */ /* 0x000fe40000410000 */
[C---:B------:R-:W-:Y:S02]  /*3990*/  FMUL.FTZ R117, R102.reuse, R117 ;  /* 0x0000007566757220 */ /* 0x040fe40000410000 */
[----:B------:R-:W-:Y:S02]  /*39a0*/  FMUL.FTZ R116, R102, R116 ;  /* 0x0000007466747220 */ /* 0x000fe40000410000 */
[----:B------:R-:W-:-:S02]  /*39b0*/  FMUL.FTZ R102, R120, R106 ;  /* 0x0000006a78667220 */ /* 0x000fc40000410000 */
[----:B------:R-:W-:Y:S02]  /*39c0*/  FFMA.FTZ R107, R121, R106, R107 ;  /* 0x0000006a796b7223 */ /* 0x000fe4000001006b */
[C---:B0-----:R-:W-:Y:S02]  /*39d0*/  FMUL.FTZ R115, R103.reuse, R115 ;  /* 0x0000007367737220 */ /* 0x041fe40000410000 */
[----:B------:R-:W-:Y:S02]  /*39e0*/  FMUL.FTZ R114, R103, R114 ;  /* 0x0000007267727220 */ /* 0x000fe40000410000 */
[----:B------:R-:W-:Y:S02]  /*39f0*/  FFMA.FTZ R102, R121, R105, -R102 ;  /* 0x0000006979667223 */ /* 0x000fe40000010866 */
[----:B------:R-:W-:Y:S01]  /*3a00*/  FMUL.FTZ R103, R118, R107 ;  /* 0x0000006b76677220 */ /* 0x000fe20000410000 */
[----:B------:R-:W0:Y:S01]  /*3a10*/  MUFU.EX2 R108, R108 ;  /* 0x0000006c006c7308 */ /* 0x000e220000000800 */
[----:B-1----:R-:W-:-:S02]  /*3a20*/  FMUL.FTZ R111, R101, R110 ;  /* 0x0000006e656f7220 */ /* 0x002fc40000410000 */
[-C--:B------:R-:W-:Y:S02]  /*3a30*/  FMUL.FTZ R106, R118, R102.reuse ;  /* 0x00000066766a7220 */ /* 0x080fe40000410000 */
[----:B------:R-:W-:Y:S01]  /*3a40*/  FFMA.FTZ R110, R119, R102, -R103 ;  /* 0x00000066776e7223 */ /* 0x000fe20000010867 */
[--C-:B------:R-:W-:Y:S01]  /*3a50*/  HADD2.F32 R102, -RZ, R68.reuse.H0_H0 ;  /* 0x20000044ff667230 */ /* 0x100fe20000004100 */
[----:B--2---:R-:W-:Y:S01]  /*3a60*/  FMUL.FTZ R109, R101, R104 ;  /* 0x00000068656d7220 */ /* 0x004fe20000410000 */
[----:B------:R-:W-:Y:S02]  /*3a70*/  HADD2.F32 R104, -RZ, R68.H1_H1 ;  /* 0x30000044ff687230 */ /* 0x000fe40000004100 */
[--C-:B------:R-:W-:Y:S01]  /*3a80*/  HADD2.F32 R105, -RZ, R60.reuse.H0_H0 ;  /* 0x2000003cff697230 */ /* 0x100fe20000004100 */
[C---:B------:R-:W-:Y:S01]  /*3a90*/  FMUL.FTZ R195, R47.reuse, R102 ;  /* 0x000000662fc37220 */ /* 0x040fe20000410000 */
[--C-:B------:R-:W-:Y:S02]  /*3aa0*/  HADD2.F32 R101, -RZ, R69.reuse.H0_H0 ;  /* 0x20000045ff657230 */ /* 0x100fe40000004100 */
[----:B------:R-:W-:Y:S01]  /*3ab0*/  HADD2.F32 R103, -RZ, R69.H1_H1 ;  /* 0x30000045ff677230 */ /* 0x000fe20000004100 */
        /* <DEDUP_REMOVED lines=10> */
[C---:B0-----:R-:W-:Y:S02]  /*3b60*/  FMUL.FTZ R113, R108.reuse, R147 ;  /* 0x000000936c717220 */ /* 0x041fe40000410000 */
[----:B------:R-:W-:Y:S01]  /*3b70*/  FMUL.FTZ R112, R108, R145 ;  /* 0x000000916c707220 */ /* 0x000fe20000410000 */
[--C-:B------:R-:W-:Y:S01]  /*3b80*/  HADD2.F32 R108, -RZ, R70.reuse.H1_H1 ;  /* 0x30000046ff6c7230 */ /* 0x100fe20000004100 */
[----:B------:R-:W-:Y:S01]  /*3b90*/  FFMA.FTZ R144, R119, R107, R106 ;  /* 0x0000006b77907223 */ /* 0x000fe2000001006a */
[----:B------:R-:W-:Y:S01]  /*3ba0*/  HADD2.F32 R106, -RZ, R70.H0_H0 ;  /* 0x20000046ff6a7230 */ /* 0x000fe20000004100 */
[-C--:B------:R-:W-:Y:S02]  /*3bb0*/  FFMA.FTZ R70, R194, R143.reuse, R69 ;  /* 0x0000008fc2467223 */ /* 0x080fe40000010045 */
[----:B------:R-:W-:-:S02]  /*3bc0*/  FFMA.FTZ R68, R195, R143, -R68 ;  /* 0x0000008fc3447223 */ /* 0x000fc40000010844 */
[----:B------:R-:W-:Y:S02]  /*3bd0*/  FADD.FTZ R70, R191, R70 ;  /* 0x00000046bf467221 */ /* 0x000fe40000010000 */
[----:B------:R-:W-:Y:S01]  /*3be0*/  FADD.FTZ R68, R193, R68 ;  /* 0x00000044c1447221 */ /* 0x000fe20000010000 */
[----:B------:R-:W-:Y:S01]  /*3bf0*/  HADD2.F32 R145, -RZ, R61.H0_H0 ;  /* 0x2000003dff917230 */ /* 0x000fe20000004100 */
[C---:B------:R-:W-:Y:S01]  /*3c00*/  FMUL.FTZ R199, R45.reuse, R106 ;  /* 0x0000006a2dc77220 */ /* 0x040fe20000410000 */
[--C-:B------:R-:W-:Y:S01]  /*3c10*/  HADD2.F32 R105, -RZ, R71.reuse.H0_H0 ;  /* 0x20000047ff697230 */ /* 0x100fe20000004100 */
[C---:B------:R-:W-:Y:S01]  /*3c20*/  FMUL.FTZ R69, R140.reuse, R70 ;  /* 0x000000468c457220 */ /* 0x040fe20000410000 */
[----:B------:R-:W-:Y:S01]  /*3c30*/  HADD2.F32 R107, -RZ, R71.H1_H1 ;  /* 0x30000047ff6b7230 */ /* 0x000fe20000004100 */
[----:B------:R-:W-:Y:S02]  /*3c40*/  FMUL.FTZ R198, R45, R108 ;  /* 0x0000006c2dc67220 */ /* 0x000fe40000410000 */
[----:B------:R-:W-:-:S02]  /*3c50*/  FMUL.FTZ R71, R140, R68 ;  /* 0x000000448c477220 */ /* 0x000fc40000410000 */
[----:B------:R-:W-:Y:S02]  /*3c60*/  FMUL.FTZ R199, R145, R199 ;  /* 0x000000c791c77220 */ /* 0x000fe40000410000 */
[----:B------:R-:W-:Y:S02]  /*3c70*/  FFMA.FTZ R68, R141, R68, -R69 ;  /* 0x000000448d447223 */ /* 0x000fe40000010845 */
[----:B------:R-:W-:Y:S02]  /*3c80*/  FMUL.FTZ R198, R145, R198 ;  /* 0x000000c691c67220 */ /* 0x000fe40000410000 */
[----:B------:R-:W-:Y:S02]  /*3c90*/  FFMA.FTZ R71, R141, R70, R71 ;  /* 0x000000468d477223 */ /* 0x000fe40000010047 */
[----:B------:R-:W-:Y:S02]  /*3ca0*/  FADD.FTZ R68, R199, R68 ;  /* 0x00000044c7447221 */ /* 0x000fe40000010000 */
[----:B------:R-:W-:-:S02]  /*3cb0*/  FADD.FTZ R71, R198, R71 ;  /* 0x00000047c6477221 */ /* 0x000fc40000010000 */
[----:B------:R-:W-:Y:S01]  /*3cc0*/  FMUL.FTZ R145, R116, R144 ;  /* 0x0000009074917220 */ /* 0x000fe20000410000 */
[----:B------:R-:W-:Y:S01]  /*3cd0*/  HADD2.F32 R146, -RZ, R61.H1_H1 ;  /* 0x3000003dff927230 */ /* 0x000fe20000004100 */
[----:B------:R-:W-:Y:S02]  /*3ce0*/  FMUL.FTZ R196, R46, R107 ;  /* 0x0000006b2ec47220 */ /* 0x000fe40000410000 */
[----:B------:R-:W-:Y:S02]  /*3cf0*/  FMUL.FTZ R70, R136, R68 ;  /* 0x0000004488467220 */ /* 0x000fe40000410000 */
[----:B------:R-:W-:Y:S02]  /*3d00*/  FMUL.FTZ R197, R46, R105 ;  /* 0x000000692ec57220 */ /* 0x000fe40000410000 */
[----:B------:R-:W-:Y:S02]  /*3d10*/  FMUL.FTZ R69, R136, R71 ;  /* 0x0000004788457220 */ /* 0x000fe40000410000 */
[----:B------:R-:W-:-:S02]  /*3d20*/  FFMA.FTZ R150, R117, R110, -R145 ;  /* 0x0000006e75967223 */ /* 0x000fc40000010891 */
[----:B------:R-:W-:Y:S02]  /*3d30*/  FMUL.FTZ R110, R116, R110 ;  /* 0x0000006e746e7220 */ /* 0x000fe40000410000 */
[C---:B------:R-:W-:Y:S02]  /*3d40*/  FMUL.FTZ R196, R146.reuse, R196 ;  /* 0x000000c492c47220 */ /* 0x040fe40000410000 */
[C---:B------:R-:W-:Y:S02]  /*3d50*/  FFMA.FTZ R71, R137.reuse, R71, R70 ;  /* 0x0000004789477223 */ /* 0x040fe40000010046 */
[----:B------:R-:W-:Y:S02]  /*3d60*/  FMUL.FTZ R197, R146, R197 ;  /* 0x000000c592c57220 */ /* 0x000fe40000410000 */
[----:B------:R-:W-:Y:S02]  /*3d70*/  FFMA.FTZ R68, R137, R68, -R69 ;  /* 0x0000004489447223 */ /* 0x000fe40000010845 */
[----:B------:R-:W-:Y:S01]  /*3d80*/  FFMA.FTZ R152, R117, R144, R110 ;  /* 0x0000009075987223 */ /* 0x000fe2000001006e */
[--C-:B---3--:R-:W-:Y:S01]  /*3d90*/  HADD2.F32 R110, -RZ, R72.reuse.H0_H0 ;  /* 0x20000048ff6e7230 */ /* 0x108fe20000004100 */
[----:B------:R-:W-:Y:S01]  /*3da0*/  FADD.FTZ R71, R196, R71 ;  /* 0x00000047c4477221 */ /* 0x000fe20000010000 */
[----:B------:R-:W-:Y:S01]  /*3db0*/  HADD2.F32 R144, -RZ, R72.H1_H1 ;  /* 0x30000048ff907230 */ /* 0x000fe20000004100 */
[----:B------:R-:W-:Y:S01]  /*3dc0*/  FADD.FTZ R68, R197, R68 ;  /* 0x00000044c5447221 */ /* 0x000fe20000010000 */
[----:B------:R-:W-:Y:S01]  /*3dd0*/  HADD2.F32 R72, -RZ, R62.H0_H0 ;  /* 0x2000003eff487230 */ /* 0x000fe20000004100 */
        /* <DEDUP_REMOVED lines=51> */
[--C-:B----4-:R-:W-:Y:S01]  /*4110*/  HADD2.F32 R150, -RZ, R76.reuse.H0_H0 ;  /* 0x2000004cff967230 */ /* 0x110fe20000004100 */
        /* <DEDUP_REMOVED lines=34> */
[C---:B------:R-:W-:Y:S02]  /*4340*/  FMUL.FTZ R216, R74.reuse, R216 ;  /* 0x000000d84ad87220 */ /* 0x040fe40000410000 */
[----:B------:R-:W-:Y:S01]  /*4350*/  FFMA.FTZ R69, R121, R68, -R69 ;  /* 0x0000004479457223 */ /* 0x000fe20000010845 */
[----:B------:R-:W-:Y:S01]  /*4360*/  HADD2.F32 R157, -RZ, R79.H0_H0 ;  /* 0x2000004fff9d7230 */ /* 0x000fe20000004100 */
[----:B------:R-:W-:-:S02]  /*4370*/  FMUL.FTZ R217, R74, R217 ;  /* 0x000000d94ad97220 */ /* 0x000fc40000410000 */
[----:B------:R-:W-:Y:S01]  /*4380*/  FFMA.FTZ R70, R121, R71, R70 ;  /* 0x0000004779467223 */ /* 0x000fe20000010046 */
[----:B------:R-:W-:Y:S01]  /*4390*/  HADD2.F32 R79, -RZ, R79.H1_H1 ;  /* 0x3000004fff4f7230 */ /* 0x000fe20000004100 */
[----:B------:R-:W-:Y:S02]  /*43a0*/  FMUL.FTZ R68, R112, R73 ;  /* 0x0000004970447220 */ /* 0x000fe40000410000 */
[----:B------:R-:W-:Y:S02]  /*43b0*/  FADD.FTZ R69, R216, R69 ;  /* 0x00000045d8457221 */ /* 0x000fe40000010000 */
[----:B------:R-:W-:Y:S01]  /*43c0*/  FADD.FTZ R70, R217, R70 ;  /* 0x00000046d9467221 */ /* 0x000fe20000010000 */
[----:B------:R-:W-:Y:S01]  /*43d0*/  HADD2.F32 R75, -RZ, R57.H1_H1 ;  /* 0x30000039ff4b7230 */ /* 0x000fe20000004100 */
[----:B------:R-:W-:Y:S02]  /*43e0*/  FMUL.FTZ R219, R38, R79 ;  /* 0x0000004f26db7220 */ /* 0x000fe40000410000 */
[----:B------:R-:W-:-:S02]  /*43f0*/  FFMA.FTZ R74, R113, R72, -R68 ;  /* 0x00000048714a7223 */ /* 0x000fc40000010844 */
[----:B------:R-:W-:Y:S02]  /*4400*/  FMUL.FTZ R71, R118, R69 ;  /* 0x0000004576477220 */ /* 0x000fe40000410000 */
        /* <DEDUP_REMOVED lines=9> */
[----:B------:R-:W-:Y:S01]  /*44a0*/  FADD.FTZ R70, R219, R70 ;  /* 0x00000046db467221 */ /* 0x000fe20000010000 */
[----:B------:R-:W-:Y:S01]  /*44b0*/  ISETP.NE.AND P0, PT, R98, 0x3f, PT ;  /* 0x0000003f6200780c */ /* 0x000fe20003f05270 */
[----:B------:R-:W-:Y:S02]  /*44c0*/  FADD.FTZ R69, R218, R69 ;  /* 0x00000045da457221 */ /* 0x000fe40000010000 */
[----:B------:R-:W-:Y:S01]  /*44d0*/  FFMA.FTZ R72, R113, R73, R72 ;  /* 0x0000004971487223 */ /* 0x000fe20000010048 */
[----:B------:R-:W-:Y:S01]  /*44e0*/  HADD2.F32 R73, -RZ, R58.H0_H0 ;  /* 0x2000003aff497230 */ /* 0x000fe20000004100 */
[----:B------:R-:W-:-:S02]  /*44f0*/  FMUL.FTZ R68, R116, R70 ;  /* 0x0000004674447220 */ /* 0x000fc40000410000 */
[C---:B------:R-:W-:Y:S02]  /*4500*/  FMUL.FTZ R222, R35.reuse, R156 ;  /* 0x0000009c23de7220 */ /* 0x040fe40000410000 */
[-C--:B------:R-:W-:Y:S02]  /*4510*/  FMUL.FTZ R71, R116, R69.reuse ;  /* 0x0000004574477220 */ /* 0x080fe40000410000 */
[----:B------:R-:W-:Y:S02]  /*4520*/  FMUL.FTZ R223, R35, R80 ;  /* 0x0000005023df7220 */ /* 0x000fe40000410000 */
[----:B------:R-:W-:Y:S01]  /*4530*/  FFMA.FTZ R69, R117, R69, -R68 ;  /* 0x0000004575457223 */ /* 0x000fe20000010844 */
[----:B------:R-:W-:Y:S01]  /*4540*/  HADD2.F32 R159, -RZ, R81.H0_H0 ;  /* 0x20000051ff9f7230 */ /* 0x000fe20000004100 */
[----:B------:R-:W-:Y:S01]  /*4550*/  FMUL.FTZ R222, R73, R222 ;  /* 0x000000de49de7220 */ /* 0x000fe20000410000 */
[----:B------:R0:W1:Y:S01]  /*4560*/  @P0 LDS.64 R76, [R98.X8+0x49e8] ;  /* 0x0049e800624c0984 */ /* 0x0000620000008a00 */
[----:B------:R-:W-:-:S02]  /*4570*/  FFMA.FTZ R70, R117, R70, R71 ;  /* 0x0000004675467223 */ /* 0x000fc40000010047 */
[----:B------:R-:W-:Y:S01]  /*4580*/  FMUL.FTZ R223, R73, R223 ;  /* 0x000000df49df7220 */ /* 0x000fe20000410000 */
[----:B------:R-:W-:Y:S01]  /*4590*/  HADD2.F32 R81, -RZ, R81.H1_H1 ;  /* 0x30000051ff517230 */ /* 0x000fe20000004100 */
[----:B------:R-:W-:Y:S02]  /*45a0*/  FADD.FTZ R69, R222, R69 ;  /* 0x00000045de457221 */ /* 0x000fe40000010000 */
[----:B------:R-:W-:Y:S01]  /*45b0*/  FADD.FTZ R70, R223, R70 ;  /* 0x00000046df467221 */ /* 0x000fe20000010000 */
[----:B------:R-:W-:Y:S01]  /*45c0*/  HADD2.F32 R73, -RZ, R58.H1_H1 ;  /* 0x3000003aff497230 */ /* 0x000fe20000004100 */
[----:B------:R-:W-:Y:S02]  /*45d0*/  FMUL.FTZ R71, R114, R69 ;  /* 0x0000004572477220 */ /* 0x000fe40000410000 */
[C---:B------:R-:W-:Y:S01]  /*45e0*/  FMUL.FTZ R220, R36.reuse, R81 ;  /* 0x0000005124dc7220 */ /* 0x040fe20000410000 */
[----:B------:R-:W-:Y:S01]  /*45f0*/  HADD2.F32 R158, -RZ, R82.H0_H0 ;  /* 0x20000052ff9e7230 */ /* 0x000fe20000004100 */
[----:B------:R-:W-:-:S02]  /*4600*/  FMUL.FTZ R221, R36, R159 ;  /* 0x0000009f24dd7220 */ /* 0x000fc40000410000 */
[-C--:B------:R-:W-:Y:S01]  /*4610*/  FMUL.FTZ R68, R114, R70.reuse ;  /* 0x0000004672447220 */ /* 0x080fe20000410000 */
[----:B------:R-:W-:Y:S01]  /*4620*/  HADD2.F32 R82, -RZ, R82.H1_H1 ;  /* 0x30000052ff527230 */ /* 0x000fe20000004100 */
[----:B------:R-:W-:Y:S02]  /*4630*/  FFMA.FTZ R71, R115, R70, R71 ;  /* 0x0000004673477223 */ /* 0x000fe40000010047 */
        /* <DEDUP_REMOVED lines=10> */
[----:B------:R-:W-:Y:S01]  /*46e0*/  FMUL.FTZ R209, R70, R209 ;  /* 0x000000d146d17220 */ /* 0x000fe20000410000 */
[--C-:B------:R-:W-:Y:S01]  /*46f0*/  HADD2.F32 R161, -RZ, R83.reuse.H0_H0 ;  /* 0x20000053ffa17230 */ /* 0x100fe20000004100 */
[-C--:B------:R-:W-:Y:S01]  /*4700*/  FMUL.FTZ R70, R112, R68.reuse ;  /* 0x0000004470467220 */ /* 0x080fe20000410000 */
[----:B------:R-:W-:Y:S01]  /*4710*/  HADD2.F32 R83, -RZ, R83.H1_H1 ;  /* 0x30000053ff537230 */ /* 0x000fe20000004100 */
[----:B------:R-:W-:-:S02]  /*4720*/  FFMA.FTZ R69, R113, R68, -R69 ;  /* 0x0000004471457223 */ /* 0x000fc40000010845 */
[----:B------:R-:W-:Y:S01]  /*4730*/  FFMA.FTZ R70, R113, R71, R70 ;  /* 0x0000004771467223 */ /* 0x000fe20000010046 */
[----:B------:R-:W-:Y:S01]  /*4740*/  HADD2.F32 R73, -RZ, R59.H1_H1 ;  /* 0x3000003bff497230 */ /* 0x000fe20000004100 */
[C---:B------:R-:W-:Y:S02]  /*4750*/  FMUL.FTZ R210, R34.reuse, R161 ;  /* 0x000000a122d27220 */ /* 0x040fe40000410000 */
[----:B------:R-:W-:Y:S02]  /*4760*/  FMUL.FTZ R211, R34, R83 ;  /* 0x0000005322d37220 */ /* 0x000fe40000410000 */
[----:B------:R-:W-:Y:S02]  /*4770*/  FADD.FTZ R68, R208, R69 ;  /* 0x00000045d0447221 */ /* 0x000fe40000010000 */
[----:B------:R-:W-:Y:S02]  /*4780*/  FADD.FTZ R70, R209, R70 ;  /* 0x00000046d1467221 */ /* 0x000fe40000010000 */
[----:B------:R-:W-:-:S02]  /*4790*/  FMUL.FTZ R210, R73, R210 ;  /* 0x000000d249d27220 */ /* 0x000fc40000410000 */
[----:B------:R-:W-:Y:S02]  /*47a0*/  FMUL.FTZ R211, R73, R211 ;  /* 0x000000d349d37220 */ /* 0x000fe40000410000 */
[C---:B------:R-:W-:Y:S02]  /*47b0*/  FMUL.FTZ R75, R109.reuse, R68 ;  /* 0x000000446d4b7220 */ /* 0x040fe40000410000 */
[C---:B------:R-:W-:Y:S02]  /*47c0*/  FMUL.FTZ R73, R109.reuse, R70 ;  /* 0x000000466d497220 */ /* 0x040fe40000410000 */
[----:B------:R-:W-:Y:S02]  /*47d0*/  FMUL.FTZ R71, R109, R72 ;  /* 0x000000486d477220 */ /* 0x000fe40000410000 */
[----:B------:R-:W-:Y:S01]  /*47e0*/  FFMA.FTZ R70, R111, R70, R75 ;  /* 0x000000466f467223 */ /* 0x000fe2000001004b */
[----:B------:R-:W-:Y:S01]  /*47f0*/  BSSY B0, `(.L_x_7111) ;  /* 0x0000015000007945 */ /* 0x000fe20003800000 */
[----:B------:R-:W-:-:S02]  /*4800*/  FMUL.FTZ R69, R109, R74 ;  /* 0x0000004a6d457220 */ /* 0x000fc40000410000 */
[C---:B------:R-:W-:Y:S02]  /*4810*/  FFMA.FTZ R73, R111.reuse, R68, -R73 ;  /* 0x000000446f497223 */ /* 0x040fe40000010849 */
[----:B------:R-:W-:Y:S01]  /*4820*/  FFMA.FTZ R68, R111, R74, -R71 ;  /* 0x0000004a6f447223 */ /* 0x000fe20000010847 */
[----:B------:R-:W-:Y:S01]  /*4830*/  ISETP.GT.U32.AND P2, PT, R98, 0x1f, PT ;  /* 0x0000001f6200780c */ /* 0x000fe20003f44070 */
[----:B------:R-:W-:Y:S02]  /*4840*/  FADD.FTZ R71, R211, R70 ;  /* 0x00000046d3477221 */ /* 0x000fe40000010000 */
[----:B------:R-:W-:Y:S02]  /*4850*/  FFMA.FTZ R69, R111, R72, R69 ;  /* 0x000000486f457223 */ /* 0x000fe40000010045 */
        /* <DEDUP_REMOVED lines=14> */
.L_x_7112:
[----:B01----:R-:W-:Y:S05]  /*4940*/  BSYNC B0 ;  /* 0x0000000000007941 */ /* 0x003fea0003800000 */
.L_x_7111:
        /* <DEDUP_REMOVED lines=51> */
.L_x_7219:
        /* <DEDUP_REMOVED lines=9> */
[C---:B---3--:R-:W-:Y:S02]  /*4d10*/  FFMA.FTZ R73, R70.reuse, R69, R226 ;  /* 0x0000004546497223 */ /* 0x048fe400000100e2 */
        /* <DEDUP_REMOVED lines=53> */
[----:B------:R-:W0:Y:S01]  /*5070*/  SHFL.UP PT, R230, R225, 0x10, RZ ;  /* 0x06000000e1e67989 */ /* 0x000e2200000e00ff */
[----:B------:R-:W-:-:S03]  /*5080*/  @P0 FADD.FTZ R74, R74, R227 ;  /* 0x000000e34a4a0221 */ /* 0x000fc60000010000 */
[----:B------:R-:W1:Y:S02]  /*5090*/  SHFL.UP PT, R228, R70, 0x10, RZ ;  /* 0x0600000046e47989 */ /* 0x000e6400000e00ff */
[----:B------:R-:W-:Y:S02]  /*50a0*/  MOV R72, R74 ;  /* 0x0000004a00487202 */ /* 0x000fe40000000f00 */
[----:B------:R-:W2:Y:S04]  /*50b0*/  SHFL.UP PT, R73, R75, 0x10, RZ ;  /* 0x060000004b497989 */ /* 0x000ea800000e00ff */
[----:B------:R3:W4:Y:S02]  /*50c0*/  SHFL.UP PT, R232, R74, 0x10, RZ ;  /* 0x060000004ae87989 */ /* 0x00072400000e00ff */
[----:B---3--:R-:W-:-:S02]  /*50d0*/  MOV R74, R75 ;  /* 0x0000004b004a7202 */ /* 0x008fc40000000f00 */
.L_x_7220:
[----:B------:R-:W-:Y:S01]  /*50e0*/  MOV R226, R70 ;  /* 0x0000004600e27202 */ /* 0x000fe20000000f00 */
[-C--:B----4-:R-:W-:Y:S01]  /*50f0*/  FMUL.FTZ R68, R232, R225.reuse ;  /* 0x000000e1e8447220 */ /* 0x090fe20000410000 */
[----:B------:R-:W-:Y:S01]  /*5100*/  ISETP.GE.AND P0, PT, R97, 0x10, PT ;  /* 0x000000106100780c */ /* 0x000fe20003f06270 */
[----:B-1----:R-:W-:Y:S01]  /*5110*/  FMUL.FTZ R69, R228, R225 ;  /* 0x000000e1e4457220 */ /* 0x002fe20000410000 */
[----:B------:R-:W-:Y:S01]  /*5120*/  MOV R75, R72 ;  /* 0x00000048004b7202 */ /* 0x000fe20000000f00 */
[----:B--2---:R-:W-:-:S02]  /*5130*/  FFMA.FTZ R71, R73, R226, R68 ;  /* 0x000000e249477223 */ /* 0x004fc40000010044 */
[-C--:B------:R-:W-:Y:S02]  /*5140*/  FMUL.FTZ R73, R73, R225.reuse ;  /* 0x000000e149497220 */ /* 0x080fe40000410000 */
[CC--:B0-----:R-:W-:Y:S02]  /*5150*/  FFMA.FTZ R68, R230.reuse, R226.reuse, R69 ;  /* 0x000000e2e6447223 */ /* 0x0c1fe40000010045 */
        /* <DEDUP_REMOVED lines=12> */
[----:B------:R-:W-:Y:S05]  /*5220*/  CALL.REL.NOINC `($__internal_172_$__cuda_sm70_shflsync_idx_p) ;  /* 0x000086c000007944 */ /* 0x000fea0003c00000 */
.L_x_7117:
[----:B------:R-:W-:Y:S05]  /*5230*/  BRA.CONV ~URZ, `(.L_x_7118) ;  /* 0x000000637f007947 */ /* 0x000fea000b800000 */
[----:B0-----:R-:W-:Y:S01]  /*5240*/  HFMA2.MMA R73, -RZ, RZ, 0, 1.847743988037109375e-06 ;  /* 0x0000001fff497435 */ /* 0x001fe200000001ff */
[----:B------:R-:W-:Y:S02]  /*5250*/  MOV R71, R225 ;  /* 0x000000e100477202 */ /* 0x000fe40000000f00 */
[----:B------:R-:W-:-:S02]  /*5260*/  MOV R72, 0x1f ;  /* 0x0000001f00487802 */ /* 0x000fc40000000f00 */
[----:B-1----:R-:W-:Y:S02]  /*5270*/  MOV R70, 0xffffffff ;  /* 0xffffffff00467802 */ /* 0x002fe40000000f00 */
[----:B------:R-:W-:Y:S02]  /*5280*/  MOV R68, 0x52a0 ;  /* 0x000052a000447802 */ /* 0x000fe40000000f00 */
[----:B------:R-:W-:Y:S05]  /*5290*/  CALL.REL.NOINC `($__internal_172_$__cuda_sm70_shflsync_idx_p) ;  /* 0x0000865000007944 */ /* 0x000fea0003c00000 */
.L_x_7118:
[----:B------:R-:W-:Y:S05]  /*52a0*/  BRA.CONV ~URZ, `(.L_x_7119) ;  /* 0x000000637f007947 */ /* 0x000fea000b800000 */
[----:B0-----:R-:W-:Y:S01]  /*52b0*/  HFMA2.MMA R73, -RZ, RZ, 0, 1.847743988037109375e-06 ;  /* 0x0000001fff497435 */ /* 0x001fe200000001ff */
[----:B------:R-:W-:Y:S02]  /*52c0*/  MOV R71, R75 ;  /* 0x0000004b00477202 */ /* 0x000fe40000000f00 */
[----:B------:R-:W-:Y:S02]  /*52d0*/  MOV R72, 0x1f ;  /* 0x0000001f00487802 */ /* 0x000fe40000000f00 */
[----:B-1----:R-:W-:Y:S02]  /*52e0*/  MOV R70, 0xffffffff ;  /* 0xffffffff00467802 */ /* 0x002fe40000000f00 */
[----:B------:R-:W-:Y:S02]  /*52f0*/  MOV R68, 0x5310 ;  /* 0x0000531000447802 */ /* 0x000fe40000000f00 */
[----:B------:R-:W-:Y:S05]  /*5300*/  CALL.REL.NOINC `($__internal_172_$__cuda_sm70_shflsync_idx_p) ;  /* 0x000085e000007944 */ /* 0x000fea0003c00000 */
.L_x_7119:
[----:B------:R-:W-:Y:S05]  /*5310*/  BRA.CONV ~URZ, `(.L_x_7120) ;  /* 0x000000637f007947 */ /* 0x000fea000b800000 */
[----:B0-----:R-:W-:Y:S01]  /*5320*/  HFMA2.MMA R73, -RZ, RZ, 0, 1.847743988037109375e-06 ;  /* 0x0000001fff497435 */ /* 0x001fe200000001ff */
[----:B------:R-:W-:-:S02]  /*5330*/  MOV R71, R74 ;  /* 0x0000004a00477202 */ /* 0x000fc40000000f00 */
[----:B------:R-:W-:Y:S02]  /*5340*/  MOV R72, 0x1f ;  /* 0x0000001f00487802 */ /* 0x000fe40000000f00 */
[----:B-1----:R-:W-:Y:S02]  /*5350*/  MOV R70, 0xffffffff ;  /* 0xffffffff00467802 */ /* 0x002fe40000000f00 */
[----:B------:R-:W-:Y:S02]  /*5360*/  MOV R68, 0x5380 ;  /* 0x0000538000447802 */ /* 0x000fe40000000f00 */
[----:B------:R-:W-:Y:S05]  /*5370*/  CALL.REL.NOINC `($__internal_172_$__cuda_sm70_shflsync_idx_p) ;  /* 0x0000857000007944 */ /* 0x000fea0003c00000 */
.L_x_7120:
        /* <DEDUP_REMOVED lines=9> */
.L_x_7221:
        /* <DEDUP_REMOVED lines=23> */
.L_x_7114:
[----:B0-----:R-:W-:Y:S05]  /*5580*/  BSYNC B0 ;  /* 0x0000000000007941 */ /* 0x001fea0003800000 */
.L_x_7113:
[----:B------:R-:W-:Y:S01]  /*5590*/  WARPSYNC 0xffffffff ;  /* 0xffffffff00007948 */ /* 0x000fe20003800000 */
[----:B------:R-:W-:Y:S02]  /*55a0*/  LOP3.LUT P0, RZ, R98, 0x1f, RZ, 0xc0, !PT ;  /* 0x0000001f62ff7812 */ /* 0x000fe4000780c0ff */
[----:B-1----:R-:W-:Y:S01]  /*55b0*/  MOV R65, UR21 ;  /* 0x0000001500417c02 */ /* 0x002fe20008000f00 */
[----:B------:R-:W-:Y:S01]  /*55c0*/  BAR.SYNC.DEFER_BLOCKING 0x0 ;  /* 0x0000000000007b1d */ /* 0x000fe20000010000 */
[C---:B------:R-:W-:Y:S01]  /*55d0*/  FMUL.FTZ R66, R109.reuse, -R76 ;  /* 0x8000004c6d427220 */ /* 0x040fe20000410000 */
[----:B------:R-:W-:Y:S01]  /*55e0*/  USHF.L.U32 UR45, UR7, 0x4, URZ ;  /* 0x00000004072d7899 */ /* 0x000fe2000800063f */
[-C--:B------:R-:W-:Y:S01]  /*55f0*/  FMUL.FTZ R64, R109, R77.reuse ;  /* 0x0000004d6d407220 */ /* 0x080fe20000410000 */
[----:B------:R-:W-:Y:S01]  /*5600*/  ISETP.GE.OR P0, PT, R65, c[0x0][0x174], P0 ;  /* 0x00005d0041007a0c */ /* 0x000fe20000706670 */
        /* <DEDUP_REMOVED lines=54> */
[-C--:B------:R-:W-:Y:S02]  /*5970*/  FMUL.FTZ R66, R118, -R70.reuse ;  /* 0x8000004676427220 */ /* 0x080fe40000410000 */
[----:B------:R-:W-:Y:S02]  /*5980*/  FFMA.FTZ R67, R119, R70, R67 ;  /* 0x0000004677437223 */ /* 0x000fe40000010043 */
[-C--:B------:R-:W-:Y:S02]  /*5990*/  FMUL.FTZ R71, R124, -R72.reuse ;  /* 0x800000487c477220 */ /* 0x080fe40000410000 */
[----:B------:R-:W-:Y:S02]  /*59a0*/  FFMA.FTZ R72, R125, R72, -R68 ;  /* 0x000000487d487223 */ /* 0x000fe40000010844 */
[----:B------:R-:W-:-:S02]  /*59b0*/  FFMA.FTZ R66, R119, R69, -R66 ;  /* 0x0000004577427223 */ /* 0x000fc40000010842 */
[----:B------:R-:W-:Y:S02]  /*59c0*/  FADD.FTZ R68, -R186, R67 ;  /* 0x00000043ba447221 */ /* 0x000fe40000010100 */
[CC--:B0-----:R-:W-:Y:S02]  /*59d0*/  FMUL.FTZ R67, R127.reuse, R65.reuse ;  /* 0x000000417f437220 */ /* 0x0c1fe40000410000 */
[-C--:B------:R-:W-:Y:S02]  /*59e0*/  FMUL.FTZ R127, R127, R64.reuse ;  /* 0x000000407f7f7220 */ /* 0x080fe40000410000 */
[----:B------:R-:W-:Y:S02]  /*59f0*/  FADD.FTZ R66, R171, R66 ;  /* 0x00000042ab427221 */ /* 0x000fe40000010000 */
[C---:B------:R-:W-:Y:S02]  /*5a00*/  FFMA.FTZ R64, R126.reuse, R64, -R67 ;  /* 0x000000407e407223 */ /* 0x040fe40000010843 */
[----:B------:R-:W-:-:S02]  /*5a10*/  FFMA.FTZ R127, R126, R65, R127 ;  /* 0x000000417e7f7223 */ /* 0x000fc4000001007f */
[C---:B------:R-:W-:Y:S02]  /*5a20*/  FMUL.FTZ R69, R120.reuse, -R68 ;  /* 0x8000004478457220 */ /* 0x040fe40000410000 */
[----:B------:R-:W-:Y:S02]  /*5a30*/  FMUL.FTZ R70, R120, -R66 ;  /* 0x8000004278467220 */ /* 0x000fe40000410000 */
[----:B------:R-:W-:Y:S02]  /*5a40*/  FADD.FTZ R195, R195, R64 ;  /* 0x00000040c3c37221 */ /* 0x000fe40000010000 */
[----:B------:R-:W-:Y:S02]  /*5a50*/  FADD.FTZ R127, R194, R127 ;  /* 0x0000007fc27f7221 */ /* 0x000fe40000010000 */
[----:B------:R-:W-:Y:S02]  /*5a60*/  FFMA.FTZ R71, R125, R74, R71 ;  /* 0x0000004a7d477223 */ /* 0x000fe40000010047 */
[----:B------:R-:W-:-:S02]  /*5a70*/  FFMA.FTZ R69, R121, R66, -R69 ;  /* 0x0000004279457223 */ /* 0x000fc40000010845 */
        /* <DEDUP_REMOVED lines=24> */
[----:B------:R-:W-:Y:S02]  /*5c00*/  FFMA.FTZ R68, R123, R69, -R66 ;  /* 0x000000457b447223 */ /* 0x000fe40000010842 */
[C---:B------:R-:W-:Y:S02]  /*5c10*/  FMUL.FTZ R66, R136.reuse, R199 ;  /* 0x000000c788427220 */ /* 0x040fe40000410000 */
[-C--:B------:R-:W-:Y:S02]  /*5c20*/  FMUL.FTZ R64, R136, R139.reuse ;  /* 0x0000008b88407220 */ /* 0x080fe40000410000 */
[C---:B------:R-:W-:Y:S02]  /*5c30*/  FFMA.FTZ R65, R137.reuse, R139, R66 ;  /* 0x0000008b89417223 */ /* 0x040fe40000010042 */
[----:B------:R-:W-:Y:S02]  /*5c40*/  FFMA.FTZ R64, R137, R199, -R64 ;  /* 0x000000c789407223 */ /* 0x000fe40000010840 */
        /* <DEDUP_REMOVED lines=8> */
[C---:B------:R-:W-:Y:S02]  /*5cd0*/  FFMA.FTZ R64, R135.reuse, R198, -R64 ;  /* 0x000000c687407223 */ /* 0x040fe40000010840 */
[----:B------:R-:W-:Y:S02]  /*5ce0*/  FFMA.FTZ R65, R135, R196, R65 ;  /* 0x000000c487417223 */ /* 0x000fe40000010041 */
[-C--:B------:R-:W-:Y:S02]  /*5cf0*/  FMUL.FTZ R69, R132, -R71.reuse ;  /* 0x8000004784457220 */ /* 0x080fe40000410000 */
[----:B------:R-:W-:Y:S02]  /*5d00*/  FFMA.FTZ R71, R133, R71, R70 ;  /* 0x0000004785477223 */ /* 0x000fe40000010046 */
[----:B------:R-:W-:-:S02]  /*5d10*/  FADD.FTZ R68, R169, R68 ;  /* 0x00000044a9447221 */ /* 0x000fc40000010000 */
[----:B------:R-:W-:Y:S02]  /*5d20*/  FMUL.FTZ R66, R124, -R67 ;  /* 0x800000437c427220 */ /* 0x000fe40000410000 */
[----:B------:R-:W-:Y:S02]  /*5d30*/  FADD.FTZ R201, R201, R64 ;  /* 0x00000040c9c97221 */ /* 0x000fe40000010000 */
[----:B------:R-:W-:Y:S02]  /*5d40*/  FADD.FTZ R191, R200, R65 ;  /* 0x00000041c8bf7221 */ /* 0x000fe40000010000 */
[----:B------:R-:W-:Y:S02]  /*5d50*/  FFMA.FTZ R72, R133, R72, -R69 ;  /* 0x0000004885487223 */ /* 0x000fe40000010845 */
[----:B------:R-:W-:Y:S02]  /*5d60*/  FFMA.FTZ R69, R125, R68, -R66 ;  /* 0x000000447d457223 */ /* 0x000fe40000010842 */
[----:B------:R-:W-:-:S02]  /*5d70*/  FMUL.FTZ R65, R134, -R71 ;  /* 0x8000004786417220 */ /* 0x000fc40000410000 */
[----:B------:R-:W-:Y:S02]  /*5d80*/  FMUL.FTZ R66, R132, R201 ;  /* 0x000000c984427220 */ /* 0x000fe40000410000 */
[----:B------:R-:W-:Y:S02]  /*5d90*/  FMUL.FTZ R70, R124, -R68 ;  /* 0x800000447c467220 */ /* 0x000fe40000410000 */
[-C--:B------:R-:W-:Y:S02]  /*5da0*/  FMUL.FTZ R64, R132, R191.reuse ;  /* 0x000000bf84407220 */ /* 0x080fe40000410000 */
[-C--:B------:R-:W-:Y:S02]  /*5db0*/  FMUL.FTZ R68, R134, -R72.reuse ;  /* 0x8000004886447220 */ /* 0x080fe40000410000 */
[----:B------:R-:W-:Y:S02]  /*5dc0*/  FFMA.FTZ R72, R135, R72, -R65 ;  /* 0x0000004887487223 */ /* 0x000fe40000010841 */
[----:B------:R-:W-:-:S02]  /*5dd0*/  FFMA.FTZ R65, R133, R191, R66 ;  /* 0x000000bf85417223 */ /* 0x000fc40000010042 */
[----:B------:R-:W-:Y:S02]  /*5de0*/  FFMA.FTZ R64, R133, R201, -R64 ;  /* 0x000000c985407223 */ /* 0x000fe40000010840 */
[----:B------:R-:W-:Y:S02]  /*5df0*/  FADD.FTZ R202, R202, R65 ;  /* 0x00000041caca7221 */ /* 0x000fe40000010000 */
[----:B------:R-:W-:Y:S02]  /*5e00*/  FADD.FTZ R200, R203, R64 ;  /* 0x00000040cbc87221 */ /* 0x000fe40000010000 */
[----:B------:R-:W-:Y:S02]  /*5e10*/  FFMA.FTZ R68, R135, R71, R68 ;  /* 0x0000004787447223 */ /* 0x000fe40000010044 */
[----:B------:R-:W-:Y:S02]  /*5e20*/  FFMA.FTZ R70, R125, R67, R70 ;  /* 0x000000437d467223 */ /* 0x000fe40000010046 */
[----:B------:R-:W-:-:S02]  /*5e30*/  FMUL.FTZ R64, R130, R202 ;  /* 0x000000ca82407220 */ /* 0x000fc40000410000 */
[----:B------:R-:W-:Y:S02]  /*5e40*/  FMUL.FTZ R65, R130, R200 ;  /* 0x000000c882417220 */ /* 0x000fe40000410000 */
[----:B------:R-:W-:Y:S02]  /*5e50*/  FMUL.FTZ R66, R136, -R68 ;  /* 0x8000004488427220 */ /* 0x000fe40000410000 */
[----:B------:R-:W-:Y:S02]  /*5e60*/  FADD.FTZ R70, -R183, R70 ;  /* 0x00000046b7467221 */ /* 0x000fe40000010100 */
[C---:B------:R-:W-:Y:S02]  /*5e70*/  FFMA.FTZ R64, R131.reuse, R200, -R64 ;  /* 0x000000c883407223 */ /* 0x040fe40000010840 */
[----:B------:R-:W-:Y:S02]  /*5e80*/  FFMA.FTZ R65, R131, R202, R65 ;  /* 0x000000ca83417223 */ /* 0x000fe40000010041 */
[----:B------:R-:W-:-:S02]  /*5e90*/  FFMA.FTZ R71, R137, R72, -R66 ;  /* 0x0000004889477223 */ /* 0x000fc40000010842 */
[----:B------:R-:W-:Y:S02]  /*5ea0*/  FMUL.FTZ R67, R136, -R72 ;  /* 0x8000004888437220 */ /* 0x000fe40000410000 */
[----:B------:R-:W-:Y:S02]  /*5eb0*/  FADD.FTZ R69, R168, R69 ;  /* 0x00000045a8457221 */ /* 0x000fe40000010000 */
[----:B------:R-:W-:Y:S02]  /*5ec0*/  FMUL.FTZ R66, R128, -R70 ;  /* 0x8000004680427220 */ /* 0x000fe40000410000 */
[----:B------:R-:W-:Y:S02]  /*5ed0*/  FADD.FTZ R207, R207, R64 ;  /* 0x00000040cfcf7221 */ /* 0x000fe40000010000 */
[----:B------:R-:W-:Y:S02]  /*5ee0*/  FADD.FTZ R193, R206, R65 ;  /* 0x00000041cec17221 */ /* 0x000fe40000010000 */
[----:B------:R-:W-:-:S02]  /*5ef0*/  FFMA.FTZ R73, R137, R68, R67 ;  /* 0x0000004489497223 */ /* 0x000fc40000010043 */
[CC--:B------:R-:W-:Y:S02]  /*5f00*/  FFMA.FTZ R72, R129.reuse, R69.reuse, -R66 ;  /* 0x0000004581487223 */ /* 0x0c0fe40000010842 */
[C---:B------:R-:W-:Y:S02]  /*5f10*/  FMUL.FTZ R67, R128.reuse, -R69 ;  /* 0x8000004580437220 */ /* 0x040fe40000410000 */
[C---:B------:R-:W-:Y:S02]  /*5f20*/  FMUL.FTZ R66, R128.reuse, R207 ;  /* 0x000000cf80427220 */ /* 0x040fe40000410000 */
[-C--:B------:R-:W-:Y:S02]  /*5f30*/  FMUL.FTZ R64, R128, R193.reuse ;  /* 0x000000c180407220 */ /* 0x080fe40000410000 */
[C---:B------:R-:W-:Y:S02]  /*5f40*/  FFMA.FTZ R67, R129.reuse, R70, R67 ;  /* 0x0000004681437223 */ /* 0x040fe40000010043 */
[----:B------:R-:W-:-:S02]  /*5f50*/  FFMA.FTZ R65, R129, R193, R66 ;  /* 0x000000c181417223 */ /* 0x000fc40000010042 */
[----:B------:R-:W-:Y:S02]  /*5f60*/  FMUL.FTZ R70, R140, -R71 ;  /* 0x800000478c467220 */ /* 0x000fe40000410000 */
[----:B------:R-:W-:Y:S02]  /*5f70*/  FFMA.FTZ R64, R129, R207, -R64 ;  /* 0x000000cf81407223 */ /* 0x000fe40000010840 */
[----:B------:R-:W-:Y:S02]  /*5f80*/  FADD.FTZ R72, R167, R72 ;  /* 0x00000048a7487221 */ /* 0x000fe40000010000 */
[----:B------:R-:W-:Y:S02]  /*5f90*/  FADD.FTZ R204, R204, R65 ;  /* 0x00000041cccc7221 */ /* 0x000fe40000010000 */
[----:B------:R-:W-:Y:S02]  /*5fa0*/  FFMA.FTZ R69, R141, R73, R70 ;  /* 0x000000498d457223 */ /* 0x000fe40000010046 */
[----:B------:R-:W-:-:S02]  /*5fb0*/  FADD.FTZ R206, R205, R64 ;  /* 0x00000040cdce7221 */ /* 0x000fc40000010000 */
[----:B------:R-:W-:Y:S02]  /*5fc0*/  FADD.FTZ R67, -R182, R67 ;  /* 0x00000043b6437221 */ /* 0x000fe40000010100 */
[----:B------:R-:W-:Y:S02]  /*5fd0*/  FMUL.FTZ R70, R130, -R72 ;  /* 0x8000004882467220 */ /* 0x000fe40000410000 */
[----:B------:R-:W-:Y:S02]  /*5fe0*/  FMUL.FTZ R64, R124, R204 ;  /* 0x000000cc7c407220 */ /* 0x000fe40000410000 */
[----:B------:R-:W-:Y:S02]  /*5ff0*/  FMUL.FTZ R68, R140, -R73 ;  /* 0x800000498c447220 */ /* 0x000fe40000410000 */
[----:B------:R-:W-:Y:S02]  /*6000*/  FMUL.FTZ R65, R124, R206 ;  /* 0x000000ce7c417220 */ /* 0x000fe40000410000 */
[----:B------:R-:W-:-:S02]  /*6010*/  FMUL.FTZ R66, R130, -R67 ;  /* 0x8000004382427220 */ /* 0x000fc40000410000 */
[----:B------:R-:W-:Y:S02]  /*6020*/  FFMA.FTZ R70, R131, R67, R70 ;  /* 0x0000004383467223 */ /* 0x000fe40000010046 */
[----:B------:R-:W-:Y:S02]  /*6030*/  FFMA.FTZ R64, R125, R206, -R64 ;  /* 0x000000ce7d407223 */ /* 0x000fe40000010840 */
[----:B------:R-:W-:Y:S02]  /*6040*/  FFMA.FTZ R68, R141, R71, -R68 ;  /* 0x000000478d447223 */ /* 0x000fe40000010844 */
[----:B------:R-:W-:Y:S02]  /*6050*/  FFMA.FTZ R65, R125, R204, R65 ;  /* 0x000000cc7d417223 */ /* 0x000fe40000010041 */
[----:B------:R-:W-:Y:S02]  /*6060*/  FFMA.FTZ R71, R131, R72, -R66 ;  /* 0x0000004883477223 */ /* 0x000fe40000010842 */
[----:B------:R-:W-:-:S02]  /*6070*/  FADD.FTZ R70, -R181, R70 ;  /* 0x00000046b5467221 */ /* 0x000fc40000010100 */
[----:B------:R-:W-:Y:S02]  /*6080*/  FADD.FTZ R213, R213, R64 ;  /* 0x00000040d5d57221 */ /* 0x000fe40000010000 */
[----:B------:R-:W-:Y:S02]  /*6090*/  FADD.FTZ R197, R212, R65 ;  /* 0x00000041d4c57221 */ /* 0x000fe40000010000 */
[----:B------:R-:W-:Y:S02]  /*60a0*/  FADD.FTZ R71, R166, R71 ;  /* 0x00000047a6477221 */ /* 0x000fe40000010000 */
[----:B------:R-:W-:Y:S02]  /*60b0*/  FMUL.FTZ R72, R132, -R70 ;  /* 0x8000004684487220 */ /* 0x000fe40000410000 */
[C---:B------:R-:W-:Y:S02]  /*60c0*/  FMUL.FTZ R66, R122.reuse, R213 ;  /* 0x000000d57a427220 */ /* 0x040fe40000410000 */
[----:B------:R-:W-:-:S02]  /*60d0*/  FMUL.FTZ R64, R122, R197 ;  /* 0x000000c57a407220 */ /* 0x000fc40000410000 */
[-C--:B------:R-:W-:Y:S02]  /*60e0*/  FMUL.FTZ R67, R132, -R71.reuse ;  /* 0x8000004784437220 */ /* 0x080fe40000410000 */
[----:B------:R-:W-:Y:S02]  /*60f0*/  FFMA.FTZ R72, R133, R71, -R72 ;  /* 0x0000004785487223 */ /* 0x000fe40000010848 */
[C---:B------:R-:W-:Y:S02]  /*6100*/  FFMA.FTZ R65, R123.reuse, R197, R66 ;  /* 0x000000c57b417223 */ /* 0x040fe40000010042 */
[----:B------:R-:W-:Y:S02]  /*6110*/  FFMA.FTZ R64, R123, R213, -R64 ;  /* 0x000000d57b407223 */ /* 0x000fe40000010840 */
[----:B------:R-:W-:Y:S02]  /*6120*/  FFMA.FTZ R67, R133, R70, R67 ;  /* 0x0000004685437223 */ /* 0x000fe40000010043 */
[----:B------:R-:W-:-:S02]  /*6130*/  FADD.FTZ R72, R165, R72 ;  /* 0x00000048a5487221 */ /* 0x000fc40000010000 */
[----:B------:R-:W-:Y:S02]  /*6140*/  FADD.FTZ R214, R214, R65 ;  /* 0x00000041d6d67221 */ /* 0x000fe40000010000 */
[----:B------:R-:W-:Y:S02]  /*6150*/  FADD.FTZ R212, R215, R64 ;  /* 0x00000040d7d47221 */ /* 0x000fe40000010000 */
[----:B------:R-:W-:Y:S02]  /*6160*/  FADD.FTZ R67, -R180, R67 ;  /* 0x00000043b4437221 */ /* 0x000fe40000010100 */
[----:B------:R-:W-:Y:S02]  /*6170*/  FMUL.FTZ R70, R134, -R72 ;  /* 0x8000004886467220 */ /* 0x000fe40000410000 */
[C---:B------:R-:W-:Y:S02]  /*6180*/  FMUL.FTZ R64, R120.reuse, R214 ;  /* 0x000000d678407220 */ /* 0x040fe40000410000 */
[----:B------:R-:W-:-:S02]  /*6190*/  FMUL.FTZ R65, R120, R212 ;  /* 0x000000d478417220 */ /* 0x000fc40000410000 */
[-C--:B------:R-:W-:Y:S02]  /*61a0*/  FMUL.FTZ R66, R134, -R67.reuse ;  /* 0x8000004386427220 */ /* 0x080fe40000410000 */
[----:B------:R-:W-:Y:S02]  /*61b0*/  FFMA.FTZ R70, R135, R67, R70 ;  /* 0x0000004387467223 */ /* 0x000fe40000010046 */
[C---:B------:R-:W-:Y:S02]  /*61c0*/  FFMA.FTZ R203, R121.reuse, R212, -R64 ;  /* 0x000000d479cb7223 */ /* 0x040fe40000010840 */
[----:B------:R-:W-:Y:S02]  /*61d0*/  FFMA.FTZ R64, R121, R214, R65 ;  /* 0x000000d679407223 */ /* 0x000fe40000010041 */
[----:B------:R-:W-:Y:S02]  /*61e0*/  FFMA.FTZ R65, R135, R72, -R66 ;  /* 0x0000004887417223 */ /* 0x000fe40000010842 */
[----:B------:R-:W-:-:S02]  /*61f0*/  FADD.FTZ R70, -R179, R70 ;  /* 0x00000046b3467221 */ /* 0x000fc40000010100 */
[----:B------:R-:W-:Y:S02]  /*6200*/  FADD.FTZ R203, R216, R203 ;  /* 0x000000cbd8cb7221 */ /* 0x000fe40000010000 */
[----:B------:R-:W-:Y:S02]  /*6210*/  FADD.FTZ R67, R164, R65 ;  /* 0x00000041a4437221 */ /* 0x000fe40000010000 */
[----:B------:R-:W-:Y:S02]  /*6220*/  FMUL.FTZ R72, R136, -R70 ;  /* 0x8000004688487220 */ /* 0x000fe40000410000 */
[----:B------:R-:W-:Y:S02]  /*6230*/  FADD.FTZ R217, R217, R64 ;  /* 0x00000040d9d97221 */ /* 0x000fe40000010000 */
[----:B------:R-:W-:Y:S02]  /*6240*/  FMUL.FTZ R66, R118, R203 ;  /* 0x000000cb76427220 */ /* 0x000fe40000410000 */
[----:B------:R-:W-:-:S02]  /*6250*/  FMUL.FTZ R71, R136, -R67 ;  /* 0x8000004388477220 */ /* 0x000fc40000410000 */
[----:B------:R-:W-:Y:S02]  /*6260*/  FFMA.FTZ R72, R137, R67, -R72 ;  /* 0x0000004389487223 */ /* 0x000fe40000010848 */
[-C--:B------:R-:W-:Y:S02]  /*6270*/  FMUL.FTZ R64, R118, R217.reuse ;  /* 0x000000d976407220 */ /* 0x080fe40000410000 */
[----:B------:R-:W-:Y:S02]  /*6280*/  FFMA.FTZ R66, R119, R217, R66 ;  /* 0x000000d977427223 */ /* 0x000fe40000010042 */
[----:B------:R-:W-:Y:S02]  /*6290*/  FFMA.FTZ R71, R137, R70, R71 ;  /* 0x0000004689477223 */ /* 0x000fe40000010047 */
[----:B------:R-:W-:Y:S02]  /*62a0*/  FADD.FTZ R72, R163, R72 ;  /* 0x00000048a3487221 */ /* 0x000fe40000010000 */
[----:B------:R-:W-:-:S02]  /*62b0*/  FFMA.FTZ R65, R119, R203, -R64 ;  /* 0x000000cb77417223 */ /* 0x000fc40000010840 */
[----:B------:R-:W-:Y:S02]  /*62c0*/  FADD.FTZ R216, R219, R66 ;  /* 0x00000042dbd87221 */ /* 0x000fe40000010000 */
[----:B------:R-:W-:Y:S02]  /*62d0*/  FADD.FTZ R71, -R178, R71 ;  /* 0x00000047b2477221 */ /* 0x000fe40000010100 */
[----:B------:R-:W-:Y:S02]  /*62e0*/  FMUL.FTZ R70, R140, -R72 ;  /* 0x800000488c467220 */ /* 0x000fe40000410000 */
[----:B------:R-:W-:Y:S02]  /*62f0*/  FADD.FTZ R218, R218, R65 ;  /* 0x00000041dada7221 */ /* 0x000fe40000010000 */
[----:B------:R-:W-:Y:S02]  /*6300*/  FMUL.FTZ R64, R116, R216 ;  /* 0x000000d874407220 */ /* 0x000fe40000410000 */
[----:B------:R-:W-:-:S02]  /*6310*/  FMUL.FTZ R66, R140, -R71 ;  /* 0x800000478c427220 */ /* 0x000fc40000410000 */
[----:B------:R-:W-:Y:S02]  /*6320*/  FFMA.FTZ R70, R141, R71, R70 ;  /* 0x000000478d467223 */ /* 0x000fe40000010046 */
[-C--:B------:R-:W-:Y:S02]  /*6330*/  FMUL.FTZ R65, R116, R218.reuse ;  /* 0x000000da74417220 */ /* 0x080fe40000410000 */
[----:B------:R-:W-:Y:S02]  /*6340*/  FFMA.FTZ R205, R117, R218, -R64 ;  /* 0x000000da75cd7223 */ /* 0x000fe40000010840 */
[----:B------:R-:W-:Y:S02]  /*6350*/  FFMA.FTZ R67, R141, R72, -R66 ;  /* 0x000000488d437223 */ /* 0x000fe40000010842 */
[----:B------:R-:W-:Y:S02]  /*6360*/  FADD.FTZ R71, -R177, R70 ;  /* 0x00000046b1477221 */ /* 0x000fe40000010100 */
[----:B------:R-:W-:Y:S01]  /*6370*/  FFMA.FTZ R64, R117, R216, R65 ;  /* 0x000000d875407223 */ /* 0x000fe20000010041 */
[----:B------:R-:W-:Y:S01]  /*6380*/  HFMA2.MMA R65, -RZ, RZ, 0, 0 ;  /* 0x00000000ff417435 */ /* 0x000fe200000001ff */
[----:B------:R-:W-:-:S02]  /*6390*/  FADD.FTZ R70, R162, R67 ;  /* 0x00000043a2467221 */ /* 0x000fc40000010000 */
[----:B------:R-:W-:Y:S01]  /*63a0*/  FMUL.FTZ R72, R142, -R71 ;  /* 0x800000478e487220 */ /* 0x000fe20000410000 */
[----:B------:R-:W-:Y:S01]  /*63b0*/  CS2R R66, SRZ ;  /* 0x0000000000427805 */ /* 0x000fe2000001ff00 */
[----:B------:R-:W-:Y:S01]  /*63c0*/  FADD.FTZ R223, R223, R64 ;  /* 0x00000040dfdf7221 */ /* 0x000fe20000010000 */
[----:B------:R-:W-:Y:S01]  /*63d0*/  MOV R64, 0x3f800000 ;  /* 0x3f80000000407802 */ /* 0x000fe20000000f00 */
[----:B------:R-:W-:Y:S02]  /*63e0*/  FADD.FTZ R205, R222, R205 ;  /* 0x000000cddecd7221 */ /* 0x000fe40000010000 */
[-C--:B------:R-:W-:Y:S02]  /*63f0*/  FMUL.FTZ R74, R142, -R70.reuse ;  /* 0x800000468e4a7220 */ /* 0x080fe40000410000 */
[----:B------:R-:W-:Y:S01]  /*6400*/  FFMA.FTZ R73, R143, R70, -R72 ;  /* 0x000000468f497223 */ /* 0x000fe20000010848 */
[----:B------:R-:W0:Y:S01]  /*6410*/  @!P0 LDS.128 R64, [UR45+0x4be0] ;  /* 0x004be02dff408984 */ /* 0x000e220008000c00 */
[----:B------:R-:W-:Y:S01]  /*6420*/  FMUL.FTZ R70, R114, R223 ;  /* 0x000000df72467220 */ /* 0x000fe20000410000 */
[----:B------:R-:W-:Y:S01]  /*6430*/  ISETP.GT.U32.AND P0, PT, R98, 0x1f, PT ;  /* 0x0000001f6200780c */ /* 0x000fe20003f04070 */
[----:B------:R-:W-:-:S02]  /*6440*/  FMUL.FTZ R72, R114, R205 ;  /* 0x000000cd72487220 */ /* 0x000fc40000410000 */
[----:B------:R-:W-:Y:S02]  /*6450*/  FFMA.FTZ R75, R143, R71, R74 ;  /* 0x000000478f4b7223 */ /* 0x000fe4000001004a */
[C---:B------:R-:W-:Y:S02]  /*6460*/  FFMA.FTZ R70, R115.reuse, R205, -R70 ;  /* 0x000000cd73467223 */ /* 0x040fe40000010846 */
[----:B------:R-:W-:Y:S02]  /*6470*/  FFMA.FTZ R71, R115, R223, R72 ;  /* 0x000000df73477223 */ /* 0x000fe40000010048 */
[----:B------:R-:W-:Y:S02]  /*6480*/  FMUL.FTZ R72, R142, -R69 ;  /* 0x800000458e487220 */ /* 0x000fe40000410000 */
[----:B------:R-:W-:Y:S02]  /*6490*/  FADD.FTZ R222, R221, R70 ;  /* 0x00000046ddde7221 */ /* 0x000fe40000010000 */
[----:B------:R-:W-:-:S02]  /*64a0*/  FADD.FTZ R220, R220, R71 ;  /* 0x00000047dcdc7221 */ /* 0x000fc40000010000 */
[-C--:B------:R-:W-:Y:S02]  /*64b0*/  FMUL.FTZ R74, R142, -R68.reuse ;  /* 0x800000448e4a7220 */ /* 0x080fe40000410000 */
[----:B------:R-:W-:Y:S02]  /*64c0*/  FADD.FTZ R70, R160, R73 ;  /* 0x00000049a0467221 */ /* 0x000fe40000010000 */
[C---:B------:R-:W-:Y:S02]  /*64d0*/  FFMA.FTZ R68, R143.reuse, R68, -R72 ;  /* 0x000000448f447223 */ /* 0x040fe40000010848 */
[C---:B------:R-:W-:Y:S02]  /*64e0*/  FMUL.FTZ R73, R112.reuse, R222 ;  /* 0x000000de70497220 */ /* 0x040fe40000410000 */
[----:B------:R-:W-:Y:S02]  /*64f0*/  FMUL.FTZ R72, R112, R220 ;  /* 0x000000dc70487220 */ /* 0x000fe40000410000 */
[----:B------:R-:W-:-:S02]  /*6500*/  FFMA.FTZ R69, R143, R69, R74 ;  /* 0x000000458f457223 */ /* 0x000fc4000001004a */
[C---:B------:R-:W-:Y:S02]  /*6510*/  FFMA.FTZ R74, R113.reuse, R220, R73 ;  /* 0x000000dc714a7223 */ /* 0x040fe40000010049 */
[----:B------:R-:W-:Y:S02]  /*6520*/  FFMA.FTZ R73, R113, R222, -R72 ;  /* 0x000000de71497223 */ /* 0x000fe40000010848 */
[----:B------:R-:W-:Y:S02]  /*6530*/  FADD.FTZ R209, R209, R74 ;  /* 0x0000004ad1d17221 */ /* 0x000fe40000010000 */
[----:B------:R-:W-:Y:S02]  /*6540*/  FADD.FTZ R208, R208, R73 ;  /* 0x00000049d0d07221 */ /* 0x000fe40000010000 */
[----:B------:R-:W-:Y:S02]  /*6550*/  FADD.FTZ R71, -R176, R75 ;  /* 0x0000004bb0477221 */ /* 0x000fe40000010100 */
[----:B------:R-:W-:-:S02]  /*6560*/  FMUL.FTZ R72, R109, R209 ;  /* 0x000000d16d487220 */ /* 0x000fc40000410000 */
        /* <DEDUP_REMOVED lines=8> */
[C---:B0-----:R-:W-:Y:S02]  /*65f0*/  SHF.L.U32 R215, R98.reuse, 0x5, RZ ;  /* 0x0000000562d77819 */ /* 0x041fe400000006ff */
[----:B------:R-:W-:-:S03]  /*6600*/  LOP3.LUT R219, R98, 0x1f, RZ, 0xc0, !PT ;  /* 0x0000001f62db7812 */ /* 0x000fc600078ec0ff */
[----:B-1----:R-:W-:Y:S01]  /*6610*/  LDS.128 R68, [R215+0x35e0] ;  /* 0x0035e000d7447984 */ /* 0x002fe20000000c00 */
        /* <DEDUP_REMOVED lines=14> */
.L_x_7222:
[----:B------:R-:W-:Y:S05]  /*6700*/  BRA.DIV ~URZ, `(.L_x_7125) ;  /* 0x000063327f007947 */ /* 0x000fea000b800000 */
[----:B------:R2:W3:Y:S04]  /*6710*/  SHFL.DOWN PT, R73, R224, 0x1, 0x1f ;  /* 0x08201f00e0497f89 */ /* 0x0004e800000e0000 */
[----:B------:R2:W4:Y:S04]  /*6720*/  SHFL.DOWN PT, R219, R75, 0x1, 0x1f ;  /* 0x08201f004bdb7f89 */ /* 0x00052800000e0000 */
[----:B------:R2:W0:Y:S02]  /*6730*/  SHFL.DOWN PT, R69, R74, 0x1, 0x1f ;  /* 0x08201f004a457f89 */ /* 0x00042400000e0000 */
.L_x_7223:
        /* <DEDUP_REMOVED lines=15> */
.L_x_7127:
[----:B------:R-:W-:Y:S05]  /*6830*/  BSYNC B1 ;  /* 0x0000000000017941 */ /* 0x000fea0003800000 */
.L_x_7126:
[----:B------:R-:W-:Y:S05]  /*6840*/  BRA.DIV ~URZ, `(.L_x_7128) ;  /* 0x000063527f007947 */ /* 0x000fea000b800000 */
[----:B-1----:R1:W2:Y:S04]  /*6850*/  SHFL.DOWN PT, R71, R226, 0x2, 0x1f ;  /* 0x08401f00e2477f89 */ /* 0x0022a800000e0000 */
[----:B---3--:R1:W3:Y:S04]  /*6860*/  SHFL.DOWN PT, R73, R224, 0x2, 0x1f ;  /* 0x08401f00e0497f89 */ /* 0x0082e800000e0000 */
[----:B----4-:R1:W4:Y:S04]  /*6870*/  SHFL.DOWN PT, R219, R75, 0x2, 0x1f ;  /* 0x08401f004bdb7f89 */ /* 0x01032800000e0000 */
[----:B0-----:R1:W0:Y:S02]  /*6880*/  SHFL.DOWN PT, R69, R74, 0x2, 0x1f ;  /* 0x08401f004a457f89 */ /* 0x00122400000e0000 */
.L_x_7224:
        /* <DEDUP_REMOVED lines=15> */
.L_x_7130:
[----:B------:R-:W-:Y:S05]  /*6980*/  BSYNC B1 ;  /* 0x0000000000017941 */ /* 0x000fea0003800000 */
.L_x_7129:
[----:B------:R-:W-:Y:S05]  /*6990*/  BRA.DIV ~URZ, `(.L_x_7131) ;  /* 0x000063d27f007947 */ /* 0x000fea000b800000 */
[----:B--2---:R2:W1:Y:S02]  /*69a0*/  SHFL.DOWN PT, R71, R226, 0x4, 0x1f ;  /* 0x08801f00e2477f89 */ /* 0x00446400000e0000 */
.L_x_7225:
[----:B------:R-:W-:Y:S05]  /*69b0*/  BRA.DIV ~URZ, `(.L_x_7132) ;  /* 0x000064327f007947 */ /* 0x000fea000b800000 */
[----:B---3--:R3:W2:Y:S04]  /*69c0*/  SHFL.DOWN PT, R73, R224, 0x4, 0x1f ;  /* 0x08801f00e0497f89 */ /* 0x0086a800000e0000 */
[----:B----4-:R3:W4:Y:S04]  /*69d0*/  SHFL.DOWN PT, R219, R75, 0x4, 0x1f ;  /* 0x08801f004bdb7f89 */ /* 0x01072800000e0000 */
[----:B0-----:R3:W0:Y:S02]  /*69e0*/  SHFL.DOWN PT, R69, R74, 0x4, 0x1f ;  /* 0x08801f004a457f89 */ /* 0x00162400000e0000 */
.L_x_7226:
        /* <DEDUP_REMOVED lines=15> */
.L_x_7134:
[----:B------:R-:W-:Y:S05]  /*6ae0*/  BSYNC B1 ;  /* 0x0000000000017941 */ /* 0x000fea0003800000 */
.L_x_7133:
[----:B------:R-:W-:Y:S05]  /*6af0*/  BRA.DIV ~URZ, `(.L_x_7135) ;  /* 0x000064527f007947 */ /* 0x000fea000b800000 */
[----:B-1----:R1:W3:Y:S04]  /*6b00*/  SHFL.DOWN PT, R71, R226, 0x8, 0x1f ;  /* 0x09001f00e2477f89 */ /* 0x0022e800000e0000 */
[----:B--2---:R1:W2:Y:S04]  /*6b10*/  SHFL.DOWN PT, R73, R224, 0x8, 0x1f ;  /* 0x09001f00e0497f89 */ /* 0x0042a800000e0000 */
[----:B----4-:R1:W4:Y:S04]  /*6b20*/  SHFL.DOWN PT, R219, R75, 0x8, 0x1f ;  /* 0x09001f004bdb7f89 */ /* 0x01032800000e0000 */
[----:B0-----:R1:W0:Y:S02]  /*6b30*/  SHFL.DOWN PT, R69, R74, 0x8, 0x1f ;  /* 0x09001f004a457f89 */ /* 0x00122400000e0000 */
.L_x_7227:
        /* <DEDUP_REMOVED lines=15> */
.L_x_7137:
[----:B------:R-:W-:Y:S05]  /*6c30*/  BSYNC B1 ;  /* 0x0000000000017941 */ /* 0x000fea0003800000 */
.L_x_7136:
[----:B------:R-:W-:Y:S05]  /*6c40*/  BRA.DIV ~URZ, `(.L_x_7138) ;  /* 0x000064d27f007947 */ /* 0x000fea000b800000 */
[----:B---3--:R3:W1:Y:S02]  /*6c50*/  SHFL.DOWN PT, R71, R226, 0x10, 0x1f ;  /* 0x0a001f00e2477f89 */ /* 0x00866400000e0000 */
.L_x_7228:
[----:B------:R-:W-:Y:S05]  /*6c60*/  BRA.DIV ~URZ, `(.L_x_7139) ;  /* 0x000065327f007947 */ /* 0x000fea000b800000 */
[----:B--2---:R2:W3:Y:S04]  /*6c70*/  SHFL.DOWN PT, R73, R224, 0x10, 0x1f ;  /* 0x0a001f00e0497f89 */ /* 0x0044e800000e0000 */
[----:B----4-:R2:W4:Y:S04]  /*6c80*/  SHFL.DOWN PT, R219, R75, 0x10, 0x1f ;  /* 0x0a001f004bdb7f89 */ /* 0x01052800000e0000 */
[----:B0-----:R2:W0:Y:S02]  /*6c90*/  SHFL.DOWN PT, R69, R74, 0x10, 0x1f ;  /* 0x0a001f004a457f89 */ /* 0x00142400000e0000 */
.L_x_7229:
        /* <DEDUP_REMOVED lines=13> */
.L_x_7141:
[----:B------:R-:W-:Y:S05]  /*6d70*/  BSYNC B1 ;  /* 0x0000000000017941 */ /* 0x000fea0003800000 */
.L_x_7140:
[----:B------:R-:W-:Y:S05]  /*6d80*/  BRA.DIV ~URZ, `(.L_x_7142) ;  /* 0x000065727f007947 */ /* 0x000fea000b800000 */
[----:B------:R-:W5:Y:S04]  /*6d90*/  SHFL.IDX PT, R233, R224, RZ, 0x1f ;  /* 0x00001fffe0e97589 */ /* 0x000f6800000e0000 */
[----:B------:R-:W2:Y:S04]  /*6da0*/  SHFL.IDX PT, R225, R226, RZ, 0x1f ;  /* 0x00001fffe2e17589 */ /* 0x000ea800000e0000 */
[----:B------:R-:W4:Y:S04]  /*6db0*/  SHFL.IDX PT, R221, R75, RZ, 0x1f ;  /* 0x00001fff4bdd7589 */ /* 0x000f2800000e0000 */
[----:B------:R-:W3:Y:S04]  /*6dc0*/  SHFL.DOWN PT, R227, R75, 0x1, 0x1f ;  /* 0x08201f004be37f89 */ /* 0x000ee800000e0000 */
[----:B----4-:R-:W4:Y:S04]  /*6dd0*/  SHFL.IDX PT, R219, R74, RZ, 0x1f ;  /* 0x00001fff4adb7589 */ /* 0x010f2800000e0000 */
[----:B------:R-:W1:Y:S04]  /*6de0*/  SHFL.DOWN PT, R231, R74, 0x1, 0x1f ;  /* 0x08201f004ae77f89 */ /* 0x000e6800000e0000 */
        /* <DEDUP_REMOVED lines=13> */
.L_x_7230:
        /* <DEDUP_REMOVED lines=17> */
.L_x_7144:
[----:B---3--:R-:W-:Y:S05]  /*6fd0*/  BSYNC B1 ;  /* 0x0000000000017941 */ /* 0x008fea0003800000 */
.L_x_7143:
        /* <DEDUP_REMOVED lines=16> */
.L_x_7123:
[----:B0-----:R-:W-:Y:S05]  /*70e0*/  BSYNC B0 ;  /* 0x0000000000007941 */ /* 0x001fea0003800000 */
.L_x_7122:
[--C-:B-1----:R-:W-:Y:S01]  /*70f0*/  HADD2.F32 R70, -RZ, R60.reuse.H0_H0 ;  /* 0x2000003cff467230 */ /* 0x102fe20000004100 */
[----:B------:R-:W-:Y:S01]  /*7100*/  FFMA.FTZ R68, R16, R195, RZ ;  /* 0x000000c310447223 */ /* 0x000fe200000100ff */
[----:B------:R-:W-:Y:S01]  /*7110*/  WARPSYNC 0xffffffff ;  /* 0xffffffff00007948 */ /* 0x000fe20003800000 */
[----:B------:R-:W-:Y:S01]  /*7120*/  BAR.SYNC.DEFER_BLOCKING 0x0 ;  /* 0x0000000000007b1d */ /* 0x000fe20000010000 */
[----:B------:R-:W-:Y:S01]  /*7130*/  HADD2.F32 R71, -RZ, R60.H1_H1 ;  /* 0x3000003cff477230 */ /* 0x000fe20000004100 */
[----:B------:R-:W-:Y:S01]  /*7140*/  FMUL.FTZ R72, R47, R70 ;  /* 0x000000462f487220 */ /* 0x000fe20000410000 */
[--C-:B------:R-:W-:Y:S01]  /*7150*/  HADD2.F32 R74, -RZ, R61.reuse.H0_H0 ;  /* 0x2000003dff4a7230 */ /* 0x100fe20000004100 */
[C---:B------:R-:W-:Y:S01]  /*7160*/  FFMA.FTZ R68, R15.reuse, R194, R68 ;  /* 0x000000c20f447223 */ /* 0x040fe20000010044 */
[----:B------:R-:W-:Y:S01]  /*7170*/  HADD2.F32 R73, -RZ, R61.H1_H1 ;  /* 0x3000003dff497230 */ /* 0x000fe20000004100 */
[-C--:B------:R-:W-:Y:S01]  /*7180*/  FFMA.FTZ R195, R102, -R72.reuse, R195 ;  /* 0x8000004866c37223 */ /* 0x080fe200000100c3 */
[----:B------:R-:W-:Y:S01]  /*7190*/  HADD2.F32 R224, -RZ, R63.H0_H0 ;  /* 0x2000003fffe07230 */ /* 0x000fe20000004100 */
[----:B------:R-:W-:Y:S01]  /*71a0*/  FFMA.FTZ R72, R104, -R72, R127 ;  /* 0x8000004868487223 */ /* 0x000fe2000001007f */
[----:B------:R-:W-:Y:S01]  /*71b0*/  ISETP.NE.AND P0, PT, R98, RZ, PT ;  /* 0x000000ff6200720c */ /* 0x000fe20003f05270 */
[----:B------:R-:W-:Y:S01]  /*71c0*/  FFMA.FTZ R127, R16, -R127, RZ ;  /* 0x8000007f107f7223 */ /* 0x000fe200000100ff */
[----:B------:R-:W-:Y:S01]  /*71d0*/  ULDC UR36, c[0x0][0x168] ;  /* 0x00005a0000247ab9 */ /* 0x000fe20000000800 */
[----:B------:R-:W-:Y:S01]  /*71e0*/  FMUL.FTZ R75, R48, R71 ;  /* 0x00000047304b7220 */ /* 0x000fe20000410000 */
[----:B------:R-:W-:Y:S01]  /*71f0*/  UIADD3 UR36, -UR34, UR36, URZ ;  /* 0x0000002422247290 */ /* 0x000fe2000fffe13f */
[----:B------:R-:W-:Y:S01]  /*7200*/  FFMA.FTZ R127, R15, -R126, R127 ;  /* 0x8000007e0f7f7223 */ /* 0x000fe2000001007f */
[----:B------:R-:W-:Y:S01]  /*7210*/  BSSY B0, `(.L_x_7145) ;  /* 0x00001dd000007945 */ /* 0x000fe20003800000 */
[----:B------:R-:W-:-:S02]  /*7220*/  FFMA.FTZ R68, R14, R199, R68 ;  /* 0x000000c70e447223 */ /* 0x000fc40000010044 */
[----:B------:R-:W-:Y:S01]  /*7230*/  FFMA.FTZ R69, R14, -R139, R127 ;  /* 0x8000008b0e457223 */ /* 0x000fe2000001007f */
[--C-:B------:R-:W-:Y:S01]  /*7240*/  HADD2.F32 R127, -RZ, R62.reuse.H1_H1 ;  /* 0x3000003eff7f7230 */ /* 0x100fe20000004100 */
[-C--:B------:R-:W-:Y:S02]  /*7250*/  FFMA.FTZ R194, R101, -R75.reuse, R194 ;  /* 0x8000004b65c27223 */ /* 0x080fe400000100c2 */
[----:B------:R-:W-:Y:S01]  /*7260*/  FFMA.FTZ R75, R103, -R75, R126 ;  /* 0x8000004b674b7223 */ /* 0x000fe2000001007e */
[----:B------:R-:W-:Y:S01]  /*7270*/  HADD2.F32 R126, -RZ, R62.H0_H0 ;  /* 0x2000003eff7e7230 */ /* 0x000fe20000004100 */
[C---:B------:R-:W-:Y:S02]  /*7280*/  FFMA.FTZ R68, R13.reuse, R198, R68 ;  /* 0x000000c60d447223 */ /* 0x040fe40000010044 */
[----:B------:R-:W-:Y:S02]  /*7290*/  FFMA.FTZ R69, R13, -R196, R69 ;  /* 0x800000c40d457223 */ /* 0x000fe40000010045 */
[----:B------:R-:W-:-:S02]  /*72a0*/  FMUL.FTZ R215, R45, R74 ;  /* 0x0000004a2dd77220 */ /* 0x000fc40000410000 */
[----:B------:R-:W-:Y:S02]  /*72b0*/  FMUL.FTZ R219, R46, R73 ;  /* 0x000000492edb7220 */ /* 0x000fe40000410000 */
[----:B------:R-:W-:Y:S02]  /*72c0*/  FMUL.FTZ R221, R43, R126 ;  /* 0x0000007e2bdd7220 */ /* 0x000fe40000410000 */
[C---:B------:R-:W-:Y:S02]  /*72d0*/  FFMA.FTZ R68, R12.reuse, R201, R68 ;  /* 0x000000c90c447223 */ /* 0x040fe40000010044 */
[----:B------:R-:W-:Y:S02]  /*72e0*/  FFMA.FTZ R69, R12, -R191, R69 ;  /* 0x800000bf0c457223 */ /* 0x000fe40000010045 */
[-C--:B------:R-:W-:Y:S02]  /*72f0*/  FFMA.FTZ R199, R106, -R215.reuse, R199 ;  /* 0x800000d76ac77223 */ /* 0x080fe400000100c7 */
[----:B------:R-:W-:-:S02]  /*7300*/  FFMA.FTZ R139, R108, -R215, R139 ;  /* 0x800000d76c8b7223 */ /* 0x000fc4000001008b */
[-C--:B------:R-:W-:Y:S02]  /*7310*/  FFMA.FTZ R215, R105, -R219.reuse, R198 ;  /* 0x800000db69d77223 */ /* 0x080fe400000100c6 */
[----:B------:R-:W-:Y:S02]  /*7320*/  FFMA.FTZ R198, R107, -R219, R196 ;  /* 0x800000db6bc67223 */ /* 0x000fe400000100c4 */
[-C--:B------:R-:W-:Y:S02]  /*7330*/  FFMA.FTZ R201, R110, -R221.reuse, R201 ;  /* 0x800000dd6ec97223 */ /* 0x080fe400000100c9 */
[----:B------:R-:W-:Y:S02]  /*7340*/  FFMA.FTZ R196, R144, -R221, R191 ;  /* 0x800000dd90c47223 */ /* 0x000fe400000100bf */
[C---:B------:R-:W-:Y:S02]  /*7350*/  FFMA.FTZ R221, R11.reuse, R200, R68 ;  /* 0x000000c80bdd7223 */ /* 0x040fe40000010044 */
[----:B------:R-:W-:-:S02]  /*7360*/  FFMA.FTZ R225, R11, -R202, R69 ;  /* 0x800000ca0be17223 */ /* 0x000fc40000010045 */
[----:B------:R-:W0:Y:S01]  /*7370*/  LDS.64 R68, [R98.X16+0x35e8] ;  /* 0x0035e80062447984 */ /* 0x000e22000000ca00 */
[----:B------:R-:W-:Y:S02]  /*7380*/  FMUL.FTZ R219, R44, R127 ;  /* 0x0000007f2cdb7220 */ /* 0x000fe40000410000 */
[----:B------:R-:W-:Y:S01]  /*7390*/  FMUL.FTZ R227, R41, R224 ;  /* 0x000000e029e37220 */ /* 0x000fe20000410000 */
[----:B------:R1:W-:Y:S01]  /*73a0*/  @!P0 STS.128 [UR45+0x4be0], R64 ;  /* 0x004be040ff008988 */ /* 0x0003e20008000c2d */
[-C--:B------:R-:W-:Y:S02]  /*73b0*/  FFMA.FTZ R200, R145, -R219.reuse, R200 ;  /* 0x800000db91c87223 */ /* 0x080fe400000100c8 */
[----:B------:R-:W-:Y:S01]  /*73c0*/  FFMA.FTZ R191, R147, -R219, R202 ;  /* 0x800000db93bf7223 */ /* 0x000fe200000100ca */
[----:B------:R-:W-:Y:S01]  /*73d0*/  HADD2.F32 R219, -RZ, R63.H1_H1 ;  /* 0x3000003fffdb7230 */ /* 0x000fe20000004100 */
[C---:B------:R-:W-:Y:S01]  /*73e0*/  FFMA.FTZ R226, R10.reuse, R207, R221 ;  /* 0x000000cf0ae27223 */ /* 0x040fe200000100dd */
[----:B------:R-:W-:Y:S01]  /*73f0*/  HADD2.F32 R202, -RZ, R56.H0_H0 ;  /* 0x20000038ffca7230 */ /* 0x000fe20000004100 */
[----:B------:R-:W-:-:S02]  /*7400*/  FFMA.FTZ R225, R10, -R193, R225 ;  /* 0x800000c10ae17223 */ /* 0x000fc400000100e1 */
[----:B------:R-:W-:Y:S02]  /*7410*/  FFMA.FTZ R221, R146, -R227, R207 ;  /* 0x800000e392dd7223 */ /* 0x000fe400000100cf */
[----:B------:R-:W-:Y:S02]  /*7420*/  FMUL.FTZ R228, R42, R219 ;  /* 0x000000db2ae47220 */ /* 0x000fe40000410000 */
[----:B------:R-:W-:Y:S01]  /*7430*/  FFMA.FTZ R207, R148, -R227, R193 ;  /* 0x800000e394cf7223 */ /* 0x000fe200000100c1 */
[----:B-1----:R-:W-:Y:S01]  /*7440*/  SHF.L.U32 R64, R98, 0x5, RZ ;  /* 0x0000000562407819 */ /* 0x002fe200000006ff */
[C---:B------:R-:W-:Y:S02]  /*7450*/  FFMA.FTZ R226, R9.reuse, R206, R226 ;  /* 0x000000ce09e27223 */ /* 0x040fe400000100e2 */
[----:B------:R-:W-:Y:S01]  /*7460*/  FFMA.FTZ R227, R9, -R204, R225 ;  /* 0x800000cc09e37223 */ /* 0x000fe200000100e1 */
[----:B------:R-:W-:Y:S01]  /*7470*/  HADD2.F32 R225, -RZ, R56.H1_H1 ;  /* 0x30000038ffe17230 */ /* 0x000fe20000004100 */
[----:B------:R-:W-:Y:S01]  /*7480*/  FMUL.FTZ R229, R39, R202 ;  /* 0x000000ca27e57220 */ /* 0x000fe20000410000 */
[----:B------:R-:W-:Y:S01]  /*7490*/  LEA.HI.SX32 R64, R64, R64, 0x1b ;  /* 0x0000004040407211 */ /* 0x000fe200078fdaff */
[----:B------:R-:W-:-:S02]  /*74a0*/  FFMA.FTZ R206, R149, -R228, R206 ;  /* 0x800000e495ce7223 */ /* 0x000fc400000100ce */
[----:B------:R-:W-:Y:S02]  /*74b0*/  FFMA.FTZ R193, R151, -R228, R204 ;  /* 0x800000e497c17223 */ /* 0x000fe400000100cc */
[----:B------:R-:W-:Y:S01]  /*74c0*/  FFMA.FTZ R228, R8, R213, R226 ;  /* 0x000000d508e47223 */ /* 0x000fe200000100e2 */
[--C-:B------:R-:W-:Y:S01]  /*74d0*/  HADD2.F32 R226, -RZ, R57.reuse.H0_H0 ;  /* 0x20000039ffe27230 */ /* 0x100fe20000004100 */
[-C--:B------:R-:W-:Y:S02]  /*74e0*/  FFMA.FTZ R213, R150, -R229.reuse, R213 ;  /* 0x800000e596d57223 */ /* 0x080fe400000100d5 */
[----:B------:R-:W-:Y:S02]  /*74f0*/  FFMA.FTZ R204, R152, -R229, R197 ;  /* 0x800000e598cc7223 */ /* 0x000fe400000100c5 */
[----:B------:R-:W-:Y:S01]  /*7500*/  FFMA.FTZ R229, R8, -R197, R227 ;  /* 0x800000c508e57223 */ /* 0x000fe200000100e3 */
[----:B------:R-:W-:Y:S01]  /*7510*/  HADD2.F32 R197, -RZ, R57.H1_H1 ;  /* 0x30000039ffc57230 */ /* 0x000fe20000004100 */
[----:B------:R-:W-:-:S02]  /*7520*/  FMUL.FTZ R230, R40, R225 ;  /* 0x000000e128e67220 */ /* 0x000fc40000410000 */
[----:B------:R-:W-:Y:S02]  /*7530*/  FFMA.FTZ R228, R7, R212, R228 ;  /* 0x000000d407e47223 */ /* 0x000fe400000100e4 */
[----:B------:R-:W-:Y:S02]  /*7540*/  FFMA.FTZ R227, R153, -R230, R212 ;  /* 0x800000e699e37223 */ /* 0x000fe400000100d4 */
[----:B------:R-:W-:Y:S02]  /*7550*/  FFMA.FTZ R229, R7, -R214, R229 ;  /* 0x800000d607e57223 */ /* 0x000fe400000100e5 */
[----:B------:R-:W-:Y:S01]  /*7560*/  FFMA.FTZ R212, R155, -R230, R214 ;  /* 0x800000e69bd47223 */ /* 0x000fe200000100d6 */
[----:B------:R-:W-:Y:S01]  /*7570*/  HADD2.F32 R214, -RZ, R58.H0_H0 ;  /* 0x2000003affd67230 */ /* 0x000fe20000004100 */
[----:B------:R-:W-:Y:S02]  /*7580*/  FMUL.FTZ R231, R37, R226 ;  /* 0x000000e225e77220 */ /* 0x000fe40000410000 */
[----:B------:R-:W-:-:S02]  /*7590*/  FFMA.FTZ R230, R6, R203, R228 ;  /* 0x000000cb06e67223 */ /* 0x000fc400000100e4 */
[----:B------:R-:W-:Y:S02]  /*75a0*/  FMUL.FTZ R232, R38, R197 ;  /* 0x000000c526e87220 */ /* 0x000fe40000410000 */
[----:B------:R-:W-:Y:S02]  /*75b0*/  FFMA.FTZ R229, R6, -R217, R229 ;  /* 0x800000d906e57223 */ /* 0x000fe400000100e5 */
[-C--:B------:R-:W-:Y:S02]  /*75c0*/  FFMA.FTZ R228, R154, -R231.reuse, R203 ;  /* 0x800000e79ae47223 */ /* 0x080fe400000100cb */
[----:B------:R-:W-:Y:S02]  /*75d0*/  FFMA.FTZ R203, R78, -R231, R217 ;  /* 0x800000e74ecb7223 */ /* 0x000fe400000100d9 */
[----:B------:R-:W-:Y:S02]  /*75e0*/  FFMA.FTZ R230, R5, R218, R230 ;  /* 0x000000da05e67223 */ /* 0x000fe400000100e6 */
[----:B------:R-:W-:-:S02]  /*75f0*/  FFMA.FTZ R218, R157, -R232, R218 ;  /* 0x800000e89dda7223 */ /* 0x000fc400000100da */
[----:B------:R-:W-:Y:S02]  /*7600*/  FFMA.FTZ R217, R79, -R232, R216 ;  /* 0x800000e84fd97223 */ /* 0x000fe400000100d8 */
[----:B------:R-:W-:Y:S01]  /*7610*/  FFMA.FTZ R232, R5, -R216, R229 ;  /* 0x800000d805e87223 */ /* 0x000fe200000100e5 */
[----:B------:R-:W-:Y:S01]  /*7620*/  HADD2.F32 R229, -RZ, R58.H1_H1 ;  /* 0x3000003affe57230 */ /* 0x000fe20000004100 */
[----:B0-----:R-:W-:Y:S02]  /*7630*/  FMUL.FTZ R231, R69, -R77 ;  /* 0x8000004d45e77220 */ /* 0x001fe40000410000 */
[----:B------:R-:W-:Y:S02]  /*7640*/  FMUL.FTZ R234, R35, R214 ;  /* 0x000000d623ea7220 */ /* 0x000fe40000410000 */
[C---:B------:R-:W-:Y:S01]  /*7650*/  FFMA.FTZ R233, R4.reuse, R205, R230 ;  /* 0x000000cd04e97223 */ /* 0x040fe200000100e6 */
[----:B------:R-:W-:Y:S01]  /*7660*/  HADD2.F32 R230, -RZ, R59.H0_H0 ;  /* 0x2000003bffe67230 */ /* 0x000fe20000004100 */
[----:B------:R-:W-:-:S02]  /*7670*/  FFMA.FTZ R232, R4, -R223, R232 ;  /* 0x800000df04e87223 */ /* 0x000fc400000100e8 */
[C---:B------:R-:W-:Y:S02]  /*7680*/  FMUL.FTZ R216, R68.reuse, -R77 ;  /* 0x8000004d44d87220 */ /* 0x040fe40000410000 */
[----:B------:R-:W-:Y:S01]  /*7690*/  FFMA.FTZ R231, R68, R76, -R231 ;  /* 0x0000004c44e77223 */ /* 0x000fe200000108e7 */
[----:B------:R-:W-:Y:S01]  /*76a0*/  P2R R68, PR, RZ, 0x1 ;  /* 0x00000001ff447803 */ /* 0x000fe20000000000 */
[----:B------:R-:W-:Y:S02]  /*76b0*/  FFMA.FTZ R77, R80, -R234, R223 ;  /* 0x800000ea504d7223 */ /* 0x000fe400000100df */
[----:B------:R-:W-:Y:S02]  /*76c0*/  FMUL.FTZ R223, R36, R229 ;  /* 0x000000e524df7220 */ /* 0x000fe40000410000 */
[----:B------:R-:W-:Y:S02]  /*76d0*/  FFMA.FTZ R68, R3, -R220, R232 ;  /* 0x800000dc03447223 */ /* 0x000fe400000100e8 */
[----:B------:R-:W-:-:S02]  /*76e0*/  FFMA.FTZ R69, R69, R76, R216 ;  /* 0x0000004c45457223 */ /* 0x000fc400000100d8 */
[----:B------:R-:W-:Y:S02]  /*76f0*/  FADD.FTZ R232, R138, R231 ;  /* 0x000000e78ae87221 */ /* 0x000fe40000010000 */
[----:B------:R-:W-:Y:S02]  /*7700*/  FMUL.FTZ R231, R33, R230 ;  /* 0x000000e621e77220 */ /* 0x000fe40000410000 */
[----:B------:R-:W-:Y:S02]  /*7710*/  FFMA.FTZ R233, R3, R222, R233 ;  /* 0x000000de03e97223 */ /* 0x000fe400000100e9 */
[-C--:B------:R-:W-:Y:S02]  /*7720*/  FFMA.FTZ R222, R159, -R223.reuse, R222 ;  /* 0x800000df9fde7223 */ /* 0x080fe400000100de */
[----:B------:R-:W-:Y:S02]  /*7730*/  FFMA.FTZ R223, R81, -R223, R220 ;  /* 0x800000df51df7223 */ /* 0x000fe400000100dc */
[----:B------:R-:W-:Y:S01]  /*7740*/  FADD.FTZ R235, -R192, R69 ;  /* 0x00000045c0eb7221 */ /* 0x000fe20000010100 */
[----:B------:R-:W-:Y:S01]  /*7750*/  HADD2.F32 R69, -RZ, R59.H1_H1 ;  /* 0x3000003bff457230 */ /* 0x000fe20000004100 */
[----:B------:R-:W-:-:S02]  /*7760*/  FFMA.FTZ R220, R158, -R231, R208 ;  /* 0x800000e79edc7223 */ /* 0x000fc400000100d0 */
[----:B------:R-:W-:Y:S02]  /*7770*/  FFMA.FTZ R231, R82, -R231, R209 ;  /* 0x800000e752e77223 */ /* 0x000fe400000100d1 */
[C---:B------:R-:W-:Y:S02]  /*7780*/  FFMA.FTZ R209, R2.reuse, -R209, R68 ;  /* 0x800000d102d17223 */ /* 0x040fe40000010044 */
[C---:B------:R-:W-:Y:S02]  /*7790*/  FMUL.FTZ R68, R109.reuse, -R235 ;  /* 0x800000eb6d447220 */ /* 0x040fe40000410000 */
[----:B------:R-:W-:Y:S02]  /*77a0*/  FMUL.FTZ R138, R109, -R232 ;  /* 0x800000e86d8a7220 */ /* 0x000fe40000410000 */
[----:B------:R-:W-:Y:S02]  /*77b0*/  FFMA.FTZ R76, R2, R208, R233 ;  /* 0x000000d0024c7223 */ /* 0x000fe400000100e9 */
[----:B------:R-:W-:-:S02]  /*77c0*/  FFMA.FTZ R205, R156, -R234, R205 ;  /* 0x800000ea9ccd7223 */ /* 0x000fc400000100cd */
[----:B------:R-:W-:Y:S02]  /*77d0*/  FMUL.FTZ R208, R34, R69 ;  /* 0x0000004522d07220 */ /* 0x000fe40000410000 */
[C---:B------:R-:W-:Y:S02]  /*77e0*/  FFMA.FTZ R234, R111.reuse, R232, -R68 ;  /* 0x000000e86fea7223 */ /* 0x040fe40000010844 */
[-C--:B------:R-:W-:Y:S02]  /*77f0*/  FFMA.FTZ R111, R111, R235.reuse, R138 ;  /* 0x000000eb6f6f7223 */ /* 0x080fe4000001008a */
[C---:B------:R-:W-:Y:S02]  /*7800*/  FMUL.FTZ R192, R83.reuse, R235 ;  /* 0x000000eb53c07220 */ /* 0x040fe40000410000 */
[-C--:B------:R-:W-:Y:S02]  /*7810*/  FFMA.FTZ R109, R83, -R208.reuse, R211 ;  /* 0x800000d0536d7223 */ /* 0x080fe400000100d3 */
[----:B------:R-:W-:-:S02]  /*7820*/  FFMA.FTZ R83, R161, -R208, R210 ;  /* 0x800000d0a1537223 */ /* 0x000fc400000100d2 */
[-C--:B------:R-:W-:Y:S02]  /*7830*/  FMUL.FTZ R208, R34, R232.reuse ;  /* 0x000000e822d07220 */ /* 0x080fe40000410000 */
[----:B------:R-:W-:Y:S02]  /*7840*/  FADD.FTZ R111, -R190, R111 ;  /* 0x0000006fbe6f7221 */ /* 0x000fe40000010100 */
[----:B------:R-:W-:Y:S02]  /*7850*/  FFMA.FTZ R68, R161, R232, R192 ;  /* 0x000000e8a1447223 */ /* 0x000fe400000100c0 */
[----:B------:R-:W-:Y:S02]  /*7860*/  FMUL.FTZ R65, R235, UR40 ;  /* 0x00000028eb417c20 */ /* 0x000fe40008410000 */
[----:B------:R-:W-:Y:S02]  /*7870*/  FADD.FTZ R175, R175, R234 ;  /* 0x000000eaafaf7221 */ /* 0x000fe40000010000 */
[----:B------:R-:W-:-:S02]  /*7880*/  FMUL.FTZ R138, R34, R235 ;  /* 0x000000eb228a7220 */ /* 0x000fc40000410000 */
[C---:B------:R-:W-:Y:S02]  /*7890*/  FMUL.FTZ R161, R69.reuse, R208 ;  /* 0x000000d045a17220 */ /* 0x040fe40000410000 */
[----:B------:R-:W-:Y:S02]  /*78a0*/  FMUL.FTZ R66, R112, -R111 ;  /* 0x8000006f70427220 */ /* 0x000fe40000410000 */
[----:B------:R-:W-:Y:S01]  /*78b0*/  FFMA.FTZ R192, R232, UR41, R65 ;  /* 0x00000029e8c07c23 */ /* 0x000fe20008010041 */
[----:B------:R0:W-:Y:S01]  /*78c0*/  STS [R64.X4+0x10f8], R161 ;  /* 0x0010f8a140007388 */ /* 0x0001e20000004800 */
[----:B------:R-:W-:Y:S02]  /*78d0*/  FMUL.FTZ R112, R112, -R175 ;  /* 0x800000af70707220 */ /* 0x000fe40000410000 */
[----:B------:R-:W-:Y:S02]  /*78e0*/  FMUL.FTZ R233, R69, R138 ;  /* 0x0000008a45e97220 */ /* 0x000fe40000410000 */
[----:B------:R-:W-:-:S02]  /*78f0*/  FMUL.FTZ R67, R82, R111 ;  /* 0x0000006f52437220 */ /* 0x000fc40000410000 */
[-C--:B------:R-:W-:Y:S01]  /*7900*/  FFMA.FTZ R65, R113, R175.reuse, -R66 ;  /* 0x000000af71417223 */ /* 0x080fe20000010842 */
[----:B------:R1:W-:Y:S01]  /*7910*/  STS [R64.X4+0x10fc], R233 ;  /* 0x0010fce940007388 */ /* 0x0003e20000004800 */
[----:B------:R-:W-:Y:S02]  /*7920*/  FMUL.FTZ R66, R111, UR40 ;  /* 0x000000286f427c20 */ /* 0x000fe40008410000 */
[----:B0-----:R-:W-:Y:S02]  /*7930*/  FMUL.FTZ R161, R33, R175 ;  /* 0x000000af21a17220 */ /* 0x001fe40000410000 */
[----:B------:R-:W-:Y:S02]  /*7940*/  FFMA.FTZ R112, R113, R111, R112 ;  /* 0x0000006f71707223 */ /* 0x000fe40000010070 */
[----:B------:R-:W-:Y:S02]  /*7950*/  FFMA.FTZ R158, R158, R175, R67 ;  /* 0x000000af9e9e7223 */ /* 0x000fe40000010043 */
[----:B------:R-:W-:-:S02]  /*7960*/  FMUL.FTZ R113, R33, R111 ;  /* 0x0000006f21717220 */ /* 0x000fc40000410000 */
[----:B------:R-:W-:Y:S02]  /*7970*/  FFMA.FTZ R67, R175, UR41, R66 ;  /* 0x00000029af437c23 */ /* 0x000fe40008010042 */
[----:B-1----:R-:W-:Y:S02]  /*7980*/  FADD.FTZ R233, R174, R65 ;  /* 0x00000041aee97221 */ /* 0x002fe40000010000 */
[----:B------:R-:W-:Y:S02]  /*7990*/  FMUL.FTZ R66, R231, R161 ;  /* 0x000000a1e7427220 */ /* 0x000fe40000410000 */
[----:B------:R-:W-:Y:S02]  /*79a0*/  FADD.FTZ R174, -R189, R112 ;  /* 0x00000070bdae7221 */ /* 0x000fe40000010100 */
[----:B------:R-:W-:Y:S02]  /*79b0*/  FMUL.FTZ R82, R175, UR40 ;  /* 0x00000028af527c20 */ /* 0x000fe40008410000 */
[----:B------:R-:W-:-:S02]  /*79c0*/  FMUL.FTZ R65, R231, R113 ;  /* 0x00000071e7417220 */ /* 0x000fc40000410000 */
[-C--:B------:R-:W-:Y:S02]  /*79d0*/  FMUL.FTZ R175, R230, R113.reuse ;  /* 0x00000071e6af7220 */ /* 0x080fe40000410000 */
[----:B------:R-:W-:Y:S02]  /*79e0*/  FFMA.FTZ R113, R220, R113, -R66 ;  /* 0x00000071dc717223 */ /* 0x000fe40000010842 */
[CC--:B------:R-:W-:Y:S01]  /*79f0*/  FMUL.FTZ R66, R114.reuse, -R174.reuse ;  /* 0x800000ae72427220 */ /* 0x0c0fe20000410000 */
[----:B------:R-:W-:Y:S01]  /*7a00*/  STS [R64.X4+0x10f4], R175 ;  /* 0x0010f4af40007388 */ /* 0x000fe20000004800 */
[-C--:B------:R-:W-:Y:S02]  /*7a10*/  FMUL.FTZ R114, R114, -R233.reuse ;  /* 0x800000e972727220 */ /* 0x080fe40000410000 */
[C---:B------:R-:W-:Y:S02]  /*7a20*/  FFMA.FTZ R66, R115.reuse, R233, -R66 ;  /* 0x000000e973427223 */ /* 0x040fe40000010842 */
[----:B------:R-:W-:-:S02]  /*7a30*/  FFMA.FTZ R115, R115, R174, R114 ;  /* 0x000000ae73737223 */ /* 0x000fc40000010072 */
[----:B------:R-:W-:Y:S02]  /*7a40*/  FFMA.FTZ R82, R111, UR41, -R82 ;  /* 0x000000296f527c23 */ /* 0x000fe40008010852 */
[----:B------:R-:W-:Y:S02]  /*7a50*/  FADD.FTZ R188, -R188, R115 ;  /* 0x00000073bcbc7221 */ /* 0x000fe40000010100 */
[----:B------:R-:W-:Y:S02]  /*7a60*/  FMUL.FTZ R231, R231, R82 ;  /* 0x00000052e7e77220 */ /* 0x000fe40000410000 */
[----:B------:R-:W-:Y:S02]  /*7a70*/  FADD.FTZ R173, R173, R66 ;  /* 0x00000042adad7221 */ /* 0x000fe40000010000 */
[----:B------:R-:W-:Y:S02]  /*7a80*/  FMUL.FTZ R66, R116, -R188 ;  /* 0x800000bc74427220 */ /* 0x000fe40000410000 */
[----:B------:R-:W-:-:S02]  /*7a90*/  FMUL.FTZ R111, R230, R161 ;  /* 0x000000a1e66f7220 */ /* 0x000fc40000410000 */
[----:B------:R-:W-:Y:S02]  /*7aa0*/  FFMA.FTZ R67, R220, R67, R231 ;  /* 0x00000043dc437223 */ /* 0x000fe400000100e7 */
[----:B------:R-:W-:Y:S01]  /*7ab0*/  FMUL.FTZ R116, R116, -R173 ;  /* 0x800000ad74747220 */ /* 0x000fe20000410000 */
[----:B------:R0:W-:Y:S01]  /*7ac0*/  STS [R64.X4+0x10f0], R111 ;  /* 0x0010f06f40007388 */ /* 0x0001e20000004800 */
[----:B------:R-:W-:Y:S02]  /*7ad0*/  FFMA.FTZ R161, R220, R161, R65 ;  /* 0x000000a1dca17223 */ /* 0x000fe40000010041 */
[----:B------:R-:W-:Y:S02]  /*7ae0*/  FMUL.FTZ R65, R233, UR40 ;  /* 0x00000028e9417c20 */ /* 0x000fe40008410000 */
[----:B------:R-:W-:Y:S02]  /*7af0*/  FMUL.FTZ R82, R81, R174 ;  /* 0x000000ae51527220 */ /* 0x000fe40000410000 */
[----:B------:R-:W-:-:S02]  /*7b00*/  FFMA.FTZ R81, R230, R158, R67 ;  /* 0x0000009ee6517223 */ /* 0x000fc40000010043 */
[C---:B------:R-:W-:Y:S02]  /*7b10*/  FFMA.FTZ R116, R117.reuse, R188, R116 ;  /* 0x000000bc75747223 */ /* 0x040fe40000010074 */
[----:B------:R-:W-:Y:S02]  /*7b20*/  FFMA.FTZ R67, R117, R173, -R66 ;  /* 0x000000ad75437223 */ /* 0x000fe40000010842 */
[C---:B0-----:R-:W-:Y:S02]  /*7b30*/  FMUL.FTZ R111, R174.reuse, UR40 ;  /* 0x00000028ae6f7c20 */ /* 0x041fe40008410000 */
[----:B------:R-:W-:Y:S02]  /*7b40*/  FFMA.FTZ R112, R174, UR41, -R65 ;  /* 0x00000029ae707c23 */ /* 0x000fe40008010841 */
[----:B------:R-:W-:Y:S02]  /*7b50*/  FMUL.FTZ R174, R36, R174 ;  /* 0x000000ae24ae7220 */ /* 0x000fe40000410000 */
[----:B------:R-:W-:-:S02]  /*7b60*/  FADD.FTZ R187, -R187, R116 ;  /* 0x00000074bbbb7221 */ /* 0x000fc40000010100 */
[----:B------:R-:W-:Y:S02]  /*7b70*/  FADD.FTZ R172, R172, R67 ;  /* 0x00000043acac7221 */ /* 0x000fe40000010000 */
[----:B------:R-:W-:Y:S02]  /*7b80*/  FMUL.FTZ R114, R36, R233 ;  /* 0x000000e924727220 */ /* 0x000fe40000410000 */
[C---:B------:R-:W-:Y:S02]  /*7b90*/  FMUL.FTZ R65, R223.reuse, R174 ;  /* 0x000000aedf417220 */ /* 0x040fe40000410000 */
[C---:B------:R-:W-:Y:S02]  /*7ba0*/  FMUL.FTZ R67, R118.reuse, -R187 ;  /* 0x800000bb76437220 */ /* 0x040fe40000410000 */
[----:B------:R-:W-:Y:S02]  /*7bb0*/  FMUL.FTZ R112, R223, R112 ;  /* 0x00000070df707220 */ /* 0x000fe40000410000 */
[----:B------:R-:W-:-:S02]  /*7bc0*/  FMUL.FTZ R118, R118, -R172 ;  /* 0x800000ac76767220 */ /* 0x000fc40000410000 */
[-C--:B------:R-:W-:Y:S02]  /*7bd0*/  FMUL.FTZ R223, R223, R114.reuse ;  /* 0x00000072dfdf7220 */ /* 0x080fe40000410000 */
[-C--:B------:R-:W-:Y:S02]  /*7be0*/  FFMA.FTZ R65, R222, R114.reuse, R65 ;  /* 0x00000072de417223 */ /* 0x080fe40000010041 */
[----:B------:R-:W-:Y:S02]  /*7bf0*/  FMUL.FTZ R115, R229, R114 ;  /* 0x00000072e5737220 */ /* 0x000fe40000410000 */
[C---:B------:R-:W-:Y:S02]  /*7c00*/  FFMA.FTZ R114, R119.reuse, R172, -R67 ;  /* 0x000000ac77727223 */ /* 0x040fe40000010843 */
[----:B------:R-:W-:Y:S01]  /*7c10*/  FFMA.FTZ R119, R119, R187, R118 ;  /* 0x000000bb77777223 */ /* 0x000fe20000010076 */
[----:B------:R0:W-:Y:S01]  /*7c20*/  STS [R64.X4+0x10e8], R115 ;  /* 0x0010e87340007388 */ /* 0x0001e20000004800 */
[----:B------:R-:W-:-:S02]  /*7c30*/  FMUL.FTZ R117, R229, R174 ;  /* 0x000000aee5757220 */ /* 0x000fc40000410000 */
[----:B------:R-:W-:Y:S02]  /*7c40*/  FFMA.FTZ R66, R222, R174, -R223 ;  /* 0x000000aede427223 */ /* 0x000fe400000108df */
[----:B------:R-:W-:Y:S01]  /*7c50*/  FMUL.FTZ R174, R35, R188 ;  /* 0x000000bc23ae7220 */ /* 0x000fe20000410000 */
[----:B------:R1:W-:Y:S01]  /*7c60*/  STS [R64.X4+0x10ec], R117 ;  /* 0x0010ec7540007388 */ /* 0x0003e20000004800 */
[----:B------:R-:W-:Y:S02]  /*7c70*/  FADD.FTZ R171, R171, R114 ;  /* 0x00000072abab7221 */ /* 0x000fe40000010000 */
[----:B------:R-:W-:Y:S02]  /*7c80*/  FADD.FTZ R186, -R186, R119 ;  /* 0x00000077baba7221 */ /* 0x000fe40000010100 */
[----:B------:R-:W-:Y:S02]  /*7c90*/  FMUL.FTZ R116, R35, R173 ;  /* 0x000000ad23747220 */ /* 0x000fe40000410000 */
[----:B------:R-:W-:-:S02]  /*7ca0*/  FMUL.FTZ R67, R77, R174 ;  /* 0x000000ae4d437220 */ /* 0x000fc40000410000 */
[C---:B0-----:R-:W-:Y:S02]  /*7cb0*/  FMUL.FTZ R115, R120.reuse, -R171 ;  /* 0x800000ab78737220 */ /* 0x041fe40000410000 */
[----:B------:R-:W-:Y:S02]  /*7cc0*/  FMUL.FTZ R120, R120, -R186 ;  /* 0x800000ba78787220 */ /* 0x000fe40000410000 */
[-C--:B------:R-:W-:Y:S02]  /*7cd0*/  FMUL.FTZ R114, R77, R116.reuse ;  /* 0x000000744d727220 */ /* 0x080fe40000410000 */
[-C--:B------:R-:W-:Y:S02]  /*7ce0*/  FFMA.FTZ R67, R205, R116.reuse, R67 ;  /* 0x00000074cd437223 */ /* 0x080fe40000010043 */
[----:B------:R-:W-:Y:S02]  /*7cf0*/  FMUL.FTZ R119, R214, R116 ;  /* 0x00000074d6777220 */ /* 0x000fe40000410000 */
[----:B------:R-:W-:-:S02]  /*7d00*/  FFMA.FTZ R116, R121, R186, R115 ;  /* 0x000000ba79747223 */ /* 0x000fc40000010073 */
[----:B------:R-:W-:Y:S01]  /*7d10*/  FFMA.FTZ R121, R121, R171, -R120 ;  /* 0x000000ab79797223 */ /* 0x000fe20000010878 */
[----:B------:R-:W-:Y:S01]  /*7d20*/  STS [R64.X4+0x10e0], R119 ;  /* 0x0010e07740007388 */ /* 0x000fe20000004800 */
[----:B------:R-:W-:Y:S02]  /*7d30*/  FMUL.FTZ R120, R38, R187 ;  /* 0x000000bb26787220 */ /* 0x000fe40000410000 */
[----:B------:R-:W-:Y:S02]  /*7d40*/  FFMA.FTZ R82, R159, R233, R82 ;  /* 0x000000e99f527223 */ /* 0x000fe40000010052 */
[----:B------:R-:W-:Y:S02]  /*7d50*/  FADD.FTZ R185, -R185, R116 ;  /* 0x00000074b9b97221 */ /* 0x000fe40000010100 */
[----:B------:R-:W-:Y:S02]  /*7d60*/  FMUL.FTZ R159, R214, R174 ;  /* 0x000000aed69f7220 */ /* 0x000fe40000410000 */
[----:B------:R-:W-:-:S02]  /*7d70*/  FADD.FTZ R170, R170, R121 ;  /* 0x00000079aaaa7221 */ /* 0x000fc40000010000 */
[----:B------:R-:W-:Y:S01]  /*7d80*/  FMUL.FTZ R118, R38, R172 ;  /* 0x000000ac26767220 */ /* 0x000fe20000410000 */
[----:B------:R0:W-:Y:S01]  /*7d90*/  STS [R64.X4+0x10e4], R159 ;  /* 0x0010e49f40007388 */ /* 0x0001e20000004800 */
[C---:B------:R-:W-:Y:S02]  /*7da0*/  FMUL.FTZ R115, R217.reuse, R120 ;  /* 0x00000078d9737220 */ /* 0x040fe40000410000 */
[C---:B------:R-:W-:Y:S02]  /*7db0*/  FMUL.FTZ R116, R122.reuse, -R185 ;  /* 0x800000b97a747220 */ /* 0x040fe40000410000 */
[----:B------:R-:W-:Y:S02]  /*7dc0*/  FMUL.FTZ R122, R122, -R170 ;  /* 0x800000aa7a7a7220 */ /* 0x000fe40000410000 */
[-C--:B-1----:R-:W-:Y:S02]  /*7dd0*/  FMUL.FTZ R117, R217, R118.reuse ;  /* 0x00000076d9757220 */ /* 0x082fe40000410000 */
[----:B------:R-:W-:-:S02]  /*7de0*/  FFMA.FTZ R115, R218, R118, R115 ;  /* 0x00000076da737223 */ /* 0x000fc40000010073 */
[----:B0-----:R-:W-:Y:S02]  /*7df0*/  FMUL.FTZ R159, R197, R118 ;  /* 0x00000076c59f7220 */ /* 0x001fe40000410000 */
[C---:B------:R-:W-:Y:S02]  /*7e00*/  FFMA.FTZ R118, R123.reuse, R170, -R116 ;  /* 0x000000aa7b767223 */ /* 0x040fe40000010874 */
[----:B------:R-:W-:Y:S01]  /*7e10*/  FFMA.FTZ R123, R123, R185, R122 ;  /* 0x000000b97b7b7223 */ /* 0x000fe2000001007a */
[----:B------:R-:W-:Y:S01]  /*7e20*/  STS [R64.X4+0x10d8], R159 ;  /* 0x0010d89f40007388 */ /* 0x000fe20000004800 */
[----:B------:R-:W-:Y:S02]  /*7e30*/  FADD.FTZ R169, R169, R118 ;  /* 0x00000076a9a97221 */ /* 0x000fe40000010000 */
[----:B------:R-:W-:Y:S02]  /*7e40*/  FADD.FTZ R184, -R184, R123 ;  /* 0x0000007bb8b87221 */ /* 0x000fe40000010100 */
[----:B------:R-:W-:-:S02]  /*7e50*/  FMUL.FTZ R123, R37, R186 ;  /* 0x000000ba257b7220 */ /* 0x000fc40000410000 */
[CC--:B------:R-:W-:Y:S02]  /*7e60*/  FMUL.FTZ R118, R124.reuse, -R184.reuse ;  /* 0x800000b87c767220 */ /* 0x0c0fe40000410000 */
[-C--:B------:R-:W-:Y:S02]  /*7e70*/  FMUL.FTZ R124, R124, -R169.reuse ;  /* 0x800000a97c7c7220 */ /* 0x080fe40000410000 */
[C---:B------:R-:W-:Y:S02]  /*7e80*/  FFMA.FTZ R119, R125.reuse, R169, -R118 ;  /* 0x000000a97d777223 */ /* 0x040fe40000010876 */
[----:B------:R-:W-:Y:S02]  /*7e90*/  FFMA.FTZ R124, R125, R184, R124 ;  /* 0x000000b87d7c7223 */ /* 0x000fe4000001007c */
[----:B------:R-:W-:Y:S02]  /*7ea0*/  FADD.FTZ R168, R168, R119 ;  /* 0x00000077a8a87221 */ /* 0x000fe40000010000 */
[----:B------:R-:W-:-:S02]  /*7eb0*/  FADD.FTZ R183, -R183, R124 ;  /* 0x0000007cb7b77221 */ /* 0x000fc40000010100 */
[----:B------:R-:W-:Y:S02]  /*7ec0*/  FFMA.FTZ R116, R218, R120, -R117 ;  /* 0x00000078da747223 */ /* 0x000fe40000010875 */
[C---:B------:R-:W-:Y:S02]  /*7ed0*/  FMUL.FTZ R119, R128.reuse, -R183 ;  /* 0x800000b780777220 */ /* 0x040fe40000410000 */
[----:B------:R-:W-:Y:S02]  /*7ee0*/  FMUL.FTZ R121, R37, R171 ;  /* 0x000000ab25797220 */ /* 0x000fe40000410000 */
[----:B------:R-:W-:Y:S02]  /*7ef0*/  FMUL.FTZ R117, R203, R123 ;  /* 0x0000007bcb757220 */ /* 0x000fe40000410000 */
[----:B------:R-:W-:Y:S02]  /*7f00*/  FMUL.FTZ R128, R128, -R168 ;  /* 0x800000a880807220 */ /* 0x000fe40000410000 */
[----:B------:R-:W-:-:S02]  /*7f10*/  FMUL.FTZ R175, R197, R120 ;  /* 0x00000078c5af7220 */ /* 0x000fc40000410000 */
[----:B------:R-:W-:Y:S02]  /*7f20*/  FFMA.FTZ R120, R129, R168, -R119 ;  /* 0x000000a881787223 */ /* 0x000fe40000010877 */
[-C--:B------:R-:W-:Y:S01]  /*7f30*/  FMUL.FTZ R118, R203, R121.reuse ;  /* 0x00000079cb767220 */ /* 0x080fe20000410000 */
[----:B------:R-:W-:Y:S01]  /*7f40*/  STS [R64.X4+0x10dc], R175 ;  /* 0x0010dcaf40007388 */ /* 0x000fe20000004800 */
[----:B------:R-:W-:Y:S02]  /*7f50*/  FFMA.FTZ R117, R228, R121, R117 ;  /* 0x00000079e4757223 */ /* 0x000fe40000010075 */
[----:B------:R-:W-:Y:S02]  /*7f60*/  FFMA.FTZ R129, R129, R183, R128 ;  /* 0x000000b781817223 */ /* 0x000fe40000010080 */
[----:B------:R-:W-:Y:S02]  /*7f70*/  FMUL.FTZ R121, R226, R121 ;  /* 0x00000079e2797220 */ /* 0x000fe40000410000 */
[----:B------:R-:W-:-:S02]  /*7f80*/  FMUL.FTZ R124, R40, R185 ;  /* 0x000000b9287c7220 */ /* 0x000fc40000410000 */
[----:B------:R-:W-:Y:S01]  /*7f90*/  FADD.FTZ R167, R167, R120 ;  /* 0x00000078a7a77221 */ /* 0x000fe20000010000 */
[----:B------:R0:W-:Y:S01]  /*7fa0*/  STS [R64.X4+0x10d0], R121 ;  /* 0x0010d07940007388 */ /* 0x0001e20000004800 */
[----:B------:R-:W-:Y:S02]  /*7fb0*/  FADD.FTZ R182, -R182, R129 ;  /* 0x00000081b6b67221 */ /* 0x000fe40000010100 */
[----:B------:R-:W-:Y:S02]  /*7fc0*/  FMUL.FTZ R122, R40, R170 ;  /* 0x000000aa287a7220 */ /* 0x000fe40000410000 */
[----:B------:R-:W-:Y:S02]  /*7fd0*/  FMUL.FTZ R119, R212, R124 ;  /* 0x0000007cd4777220 */ /* 0x000fe40000410000 */
[----:B------:R-:W-:Y:S02]  /*7fe0*/  FMUL.FTZ R125, R226, R123 ;  /* 0x0000007be27d7220 */ /* 0x000fe40000410000 */
[----:B------:R-:W-:-:S02]  /*7ff0*/  FMUL.FTZ R120, R212, R122 ;  /* 0x0000007ad4787220 */ /* 0x000fc40000410000 */
[CC--:B0-----:R-:W-:Y:S01]  /*8000*/  FMUL.FTZ R121, R130.reuse, -R167.reuse ;  /* 0x800000a782797220 */ /* 0x0c1fe20000410000 */
[----:B------:R0:W-:Y:S01]  /*8010*/  STS [R64.X4+0x10d4], R125 ;  /* 0x0010d47d40007388 */ /* 0x0001e20000004800 */
[----:B------:R-:W-:Y:S02]  /*8020*/  FMUL.FTZ R130, R130, -R182 ;  /* 0x800000b682827220 */ /* 0x000fe40000410000 */
[-C--:B------:R-:W-:Y:S02]  /*8030*/  FFMA.FTZ R119, R227, R122.reuse, R119 ;  /* 0x0000007ae3777223 */ /* 0x080fe40000010077 */
[----:B------:R-:W-:Y:S02]  /*8040*/  FMUL.FTZ R129, R225, R122 ;  /* 0x0000007ae1817220 */ /* 0x000fe40000410000 */
[C---:B------:R-:W-:Y:S02]  /*8050*/  FFMA.FTZ R122, R131.reuse, R182, R121 ;  /* 0x000000b6837a7223 */ /* 0x040fe40000010079 */
[----:B------:R-:W-:Y:S01]  /*8060*/  FFMA.FTZ R131, R131, R167, -R130 ;  /* 0x000000a783837223 */ /* 0x000fe20000010882 */
[----:B------:R-:W-:Y:S01]  /*8070*/  STS [R64.X4+0x10c8], R129 ;  /* 0x0010c88140007388 */ /* 0x000fe20000004800 */
[----:B0-----:R-:W-:-:S02]  /*8080*/  FMUL.FTZ R125, R39, R184 ;  /* 0x000000b8277d7220 */ /* 0x001fc40000410000 */
[----:B------:R-:W-:Y:S02]  /*8090*/  FADD.FTZ R181, -R181, R122 ;  /* 0x0000007ab5b57221 */ /* 0x000fe40000010100 */
[----:B------:R-:W-:Y:S02]  /*80a0*/  FADD.FTZ R166, R166, R131 ;  /* 0x00000083a6a67221 */ /* 0x000fe40000010000 */
[----:B------:R-:W-:Y:S02]  /*80b0*/  FFMA.FTZ R118, R228, R123, -R118 ;  /* 0x0000007be4767223 */ /* 0x000fe40000010876 */
[-C--:B------:R-:W-:Y:S02]  /*80c0*/  FMUL.FTZ R159, R225, R124.reuse ;  /* 0x0000007ce19f7220 */ /* 0x080fe40000410000 */
[----:B------:R-:W-:Y:S02]  /*80d0*/  FFMA.FTZ R120, R227, R124, -R120 ;  /* 0x0000007ce3787223 */ /* 0x000fe40000010878 */
[----:B------:R-:W-:Y:S01]  /*80e0*/  FMUL.FTZ R123, R39, R169 ;  /* 0x000000a9277b7220 */ /* 0x000fe20000410000 */
[----:B------:R0:W-:Y:S01]  /*80f0*/  STS [R64.X4+0x10cc], R159 ;  /* 0x0010cc9f40007388 */ /* 0x0001e20000004800 */
[----:B------:R-:W-:-:S02]  /*8100*/  FMUL.FTZ R124, R204, R125 ;  /* 0x0000007dcc7c7220 */ /* 0x000fc40000410000 */
[C---:B------:R-:W-:Y:S02]  /*8110*/  FMUL.FTZ R122, R132.reuse, -R181 ;  /* 0x800000b5847a7220 */ /* 0x040fe40000410000 */
[-C--:B------:R-:W-:Y:S02]  /*8120*/  FMUL.FTZ R132, R132, -R166.reuse ;  /* 0x800000a684847220 */ /* 0x080fe40000410000 */
[----:B------:R-:W-:Y:S02]  /*8130*/  FFMA.FTZ R121, R213, R123, R124 ;  /* 0x0000007bd5797223 */ /* 0x000fe4000001007c */
[C---:B------:R-:W-:Y:S02]  /*8140*/  FFMA.FTZ R124, R133.reuse, R166, -R122 ;  /* 0x000000a6857c7223 */ /* 0x040fe4000001087a */
[----:B------:R-:W-:Y:S02]  /*8150*/  FFMA.FTZ R133, R133, R181, R132 ;  /* 0x000000b585857223 */ /* 0x000fe40000010084 */
[----:B------:R-:W-:-:S02]  /*8160*/  FADD.FTZ R165, R165, R124 ;  /* 0x0000007ca5a57221 */ /* 0x000fc40000010000 */
[----:B------:R-:W-:Y:S02]  /*8170*/  FADD.FTZ R180, -R180, R133 ;  /* 0x00000085b4b47221 */ /* 0x000fe40000010100 */
[----:B------:R-:W-:Y:S02]  /*8180*/  FMUL.FTZ R128, R204, R123 ;  /* 0x0000007bcc807220 */ /* 0x000fe40000410000 */
[C---:B------:R-:W-:Y:S02]  /*8190*/  FMUL.FTZ R124, R134.reuse, -R180 ;  /* 0x800000b4867c7220 */ /* 0x040fe40000410000 */
[----:B------:R-:W-:Y:S02]  /*81a0*/  FMUL.FTZ R134, R134, -R165 ;  /* 0x800000a586867220 */ /* 0x000fe40000410000 */
[-C--:B0-----:R-:W-:Y:S02]  /*81b0*/  FMUL.FTZ R159, R202, R125.reuse ;  /* 0x0000007dca9f7220 */ /* 0x081fe40000410000 */
[----:B------:R-:W-:-:S02]  /*81c0*/  FFMA.FTZ R122, R213, R125, -R128 ;  /* 0x0000007dd57a7223 */ /* 0x000fc40000010880 */
[C---:B------:R-:W-:Y:S01]  /*81d0*/  FFMA.FTZ R134, R135.reuse, R180, R134 ;  /* 0x000000b487867223 */ /* 0x040fe20000010086 */
[----:B------:R-:W-:Y:S01]  /*81e0*/  STS [R64.X4+0x10c4], R159 ;  /* 0x0010c49f40007388 */ /* 0x000fe20000004800 */
[----:B------:R-:W-:Y:S02]  /*81f0*/  FFMA.FTZ R125, R135, R165, -R124 ;  /* 0x000000a5877d7223 */ /* 0x000fe4000001087c */
[----:B------:R-:W-:Y:S02]  /*8200*/  FMUL.FTZ R130, R42, R183 ;  /* 0x000000b72a827220 */ /* 0x000fe40000410000 */
[----:B------:R-:W-:Y:S02]  /*8210*/  FADD.FTZ R179, -R179, R134 ;  /* 0x00000086b3b37221 */ /* 0x000fe40000010100 */
[----:B------:R-:W-:Y:S02]  /*8220*/  FMUL.FTZ R129, R202, R123 ;  /* 0x0000007bca817220 */ /* 0x000fe40000410000 */
[----:B------:R-:W-:-:S02]  /*8230*/  FADD.FTZ R164, R164, R125 ;  /* 0x0000007da4a47221 */ /* 0x000fc40000010000 */
[----:B------:R-:W-:Y:S01]  /*8240*/  FMUL.FTZ R128, R42, R168 ;  /* 0x000000a82a807220 */ /* 0x000fe20000410000 */
[----:B------:R0:W-:Y:S01]  /*8250*/  STS [R64.X4+0x10c0], R129 ;  /* 0x0010c08140007388 */ /* 0x0001e20000004800 */
[----:B------:R-:W-:Y:S02]  /*8260*/  FMUL.FTZ R123, R193, R130 ;  /* 0x00000082c17b7220 */ /* 0x000fe40000410000 */
[C---:B------:R-:W-:Y:S02]  /*8270*/  FMUL.FTZ R125, R136.reuse, -R179 ;  /* 0x800000b3887d7220 */ /* 0x040fe40000410000 */
[----:B------:R-:W-:Y:S02]  /*8280*/  FMUL.FTZ R136, R136, -R164 ;  /* 0x800000a488887220 */ /* 0x000fe40000410000 */
[-C--:B------:R-:W-:Y:S02]  /*8290*/  FFMA.FTZ R123, R206, R128.reuse, R123 ;  /* 0x00000080ce7b7223 */ /* 0x080fe4000001007b */
[----:B------:R-:W-:-:S02]  /*82a0*/  FMUL.FTZ R131, R219, R128 ;  /* 0x00000080db837220 */ /* 0x000fc40000410000 */
[----:B0-----:R-:W-:Y:S02]  /*82b0*/  FMUL.FTZ R129, R193, R128 ;  /* 0x00000080c1817220 */ /* 0x001fe40000410000 */
[----:B------:R-:W-:Y:S01]  /*82c0*/  FMUL.FTZ R132, R41, R182 ;  /* 0x000000b629847220 */ /* 0x000fe20000410000 */
[----:B------:R-:W-:Y:S01]  /*82d0*/  STS [R64.X4+0x10b8], R131 ;  /* 0x0010b88340007388 */ /* 0x000fe20000004800 */
[C---:B------:R-:W-:Y:S02]  /*82e0*/  FFMA.FTZ R128, R137.reuse, R164, -R125 ;  /* 0x000000a489807223 */ /* 0x040fe4000001087d */
[----:B------:R-:W-:Y:S02]  /*82f0*/  FFMA.FTZ R137, R137, R179, R136 ;  /* 0x000000b389897223 */ /* 0x000fe40000010088 */
[-C--:B------:R-:W-:Y:S02]  /*8300*/  FMUL.FTZ R135, R219, R130.reuse ;  /* 0x00000082db877220 */ /* 0x080fe40000410000 */
[----:B------:R-:W-:-:S02]  /*8310*/  FFMA.FTZ R124, R206, R130, -R129 ;  /* 0x00000082ce7c7223 */ /* 0x000fc40000010881 */
[----:B------:R-:W-:Y:S01]  /*8320*/  FMUL.FTZ R130, R41, R167 ;  /* 0x000000a729827220 */ /* 0x000fe20000410000 */
[----:B------:R0:W-:Y:S01]  /*8330*/  STS [R64.X4+0x10bc], R135 ;  /* 0x0010bc8740007388 */ /* 0x0001e20000004800 */
[----:B------:R-:W-:Y:S02]  /*8340*/  FMUL.FTZ R125, R207, R132 ;  /* 0x00000084cf7d7220 */ /* 0x000fe40000410000 */
[----:B------:R-:W-:Y:S02]  /*8350*/  FADD.FTZ R178, -R178, R137 ;  /* 0x00000089b2b27221 */ /* 0x000fe40000010100 */
[----:B------:R-:W-:Y:S02]  /*8360*/  FADD.FTZ R163, R163, R128 ;  /* 0x00000080a3a37221 */ /* 0x000fe40000010000 */
[-C--:B------:R-:W-:Y:S02]  /*8370*/  FMUL.FTZ R129, R207, R130.reuse ;  /* 0x00000082cf817220 */ /* 0x080fe40000410000 */
[----:B------:R-:W-:-:S02]  /*8380*/  FFMA.FTZ R128, R221, R130, R125 ;  /* 0x00000082dd807223 */ /* 0x000fc4000001007d */
[----:B------:R-:W-:Y:S02]  /*8390*/  FMUL.FTZ R133, R224, R130 ;  /* 0x00000082e0857220 */ /* 0x000fe40000410000 */
[C---:B------:R-:W-:Y:S02]  /*83a0*/  FMUL.FTZ R130, R140.reuse, -R178 ;  /* 0x800000b28c827220 */ /* 0x040fe40000410000 */
[-C--:B------:R-:W-:Y:S01]  /*83b0*/  FMUL.FTZ R140, R140, -R163.reuse ;  /* 0x800000a38c8c7220 */ /* 0x080fe20000410000 */
[----:B------:R-:W-:Y:S01]  /*83c0*/  STS [R64.X4+0x10b0], R133 ;  /* 0x0010b08540007388 */ /* 0x000fe20000004800 */
[----:B------:R-:W-:Y:S02]  /*83d0*/  FFMA.FTZ R125, R221, R132, -R129 ;  /* 0x00000084dd7d7223 */ /* 0x000fe40000010881 */
[C---:B------:R-:W-:Y:S02]  /*83e0*/  FFMA.FTZ R129, R141.reuse, R163, -R130 ;  /* 0x000000a38d817223 */ /* 0x040fe40000010882 */
[----:B------:R-:W-:-:S02]  /*83f0*/  FFMA.FTZ R140, R141, R178, R140 ;  /* 0x000000b28d8c7223 */ /* 0x000fc4000001008c */
[----:B------:R-:W-:Y:S02]  /*8400*/  FMUL.FTZ R136, R44, R181 ;  /* 0x000000b52c887220 */ /* 0x000fe40000410000 */
[----:B------:R-:W-:Y:S02]  /*8410*/  FADD.FTZ R162, R162, R129 ;  /* 0x00000081a2a27221 */ /* 0x000fe40000010000 */
[----:B------:R-:W-:Y:S02]  /*8420*/  FADD.FTZ R177, -R177, R140 ;  /* 0x0000008cb1b17221 */ /* 0x000fe40000010100 */
[----:B0-----:R-:W-:Y:S02]  /*8430*/  FMUL.FTZ R135, R224, R132 ;  /* 0x00000084e0877220 */ /* 0x001fe40000410000 */
[----:B------:R-:W-:Y:S02]  /*8440*/  FMUL.FTZ R134, R44, R166 ;  /* 0x000000a62c867220 */ /* 0x000fe40000410000 */
[----:B------:R-:W-:Y:S01]  /*8450*/  FMUL.FTZ R129, R191, R136 ;  /* 0x00000088bf817220 */ /* 0x000fe20000410000 */
[----:B------:R0:W-:Y:S01]  /*8460*/  STS [R64.X4+0x10b4], R135 ;  /* 0x0010b48740007388 */ /* 0x0001e20000004800 */
[----:B------:R-:W-:-:S02]  /*8470*/  FMUL.FTZ R132, R142, -R162 ;  /* 0x800000a28e847220 */ /* 0x000fc40000410000 */
[-C--:B------:R-:W-:Y:S02]  /*8480*/  FMUL.FTZ R142, R142, -R177.reuse ;  /* 0x800000b18e8e7220 */ /* 0x080fe40000410000 */
[----:B------:R-:W-:Y:S02]  /*8490*/  FFMA.FTZ R130, R200, R134, R129 ;  /* 0x00000086c8827223 */ /* 0x000fe40000010081 */
[C---:B------:R-:W-:Y:S02]  /*84a0*/  FFMA.FTZ R129, R143.reuse, R177, R132 ;  /* 0x000000b18f817223 */ /* 0x040fe40000010084 */
[----:B------:R-:W-:Y:S02]  /*84b0*/  FFMA.FTZ R143, R143, R162, -R142 ;  /* 0x000000a28f8f7223 */ /* 0x000fe4000001088e */
[----:B------:R-:W-:Y:S02]  /*84c0*/  FMUL.FTZ R131, R191, R134 ;  /* 0x00000086bf837220 */ /* 0x000fe40000410000 */
[----:B------:R-:W-:-:S02]  /*84d0*/  FADD.FTZ R176, -R176, R129 ;  /* 0x00000081b0b07221 */ /* 0x000fc40000010100 */
[----:B------:R-:W-:Y:S02]  /*84e0*/  FADD.FTZ R160, R160, R143 ;  /* 0x0000008fa0a07221 */ /* 0x000fe40000010000 */
[----:B------:R-:W-:Y:S02]  /*84f0*/  FFMA.FTZ R132, R200, R136, -R131 ;  /* 0x00000088c8847223 */ /* 0x000fe40000010883 */
[C---:B------:R-:W-:Y:S02]  /*8500*/  FMUL.FTZ R129, R47.reuse, R176 ;  /* 0x000000b02f817220 */ /* 0x040fe40000410000 */
[----:B------:R-:W-:Y:S02]  /*8510*/  FMUL.FTZ R131, R47, R160 ;  /* 0x000000a02f837220 */ /* 0x000fe40000410000 */
[----:B0-----:R-:W-:Y:S02]  /*8520*/  FMUL.FTZ R135, R127, R134 ;  /* 0x000000867f877220 */ /* 0x001fe40000410000 */
[----:B------:R-:W-:-:S02]  /*8530*/  FFMA.FTZ R114, R205, R174, -R114 ;  /* 0x000000aecd727223 */ /* 0x000fc40000010872 */
[----:B------:R-:W-:Y:S01]  /*8540*/  FMUL.FTZ R137, R127, R136 ;  /* 0x000000887f897220 */ /* 0x000fe20000410000 */
[----:B------:R0:W-:Y:S01]  /*8550*/  STS [R64.X4+0x10a8], R135 ;  /* 0x0010a88740007388 */ /* 0x0001e20000004800 */
[----:B------:R-:W-:Y:S02]  /*8560*/  FMUL.FTZ R134, R48, R177 ;  /* 0x000000b130867220 */ /* 0x000fe40000410000 */
[----:B------:R-:W-:Y:S01]  /*8570*/  FMUL.FTZ R142, R72, R129 ;  /* 0x00000081488e7220 */ /* 0x000fe20000410000 */
[----:B------:R1:W-:Y:S01]  /*8580*/  STS [R64.X4+0x10ac], R137 ;  /* 0x0010ac8940007388 */ /* 0x0003e20000004800 */
[----:B------:R-:W-:Y:S02]  /*8590*/  FMUL.FTZ R136, R48, R162 ;  /* 0x000000a230887220 */ /* 0x000fe40000410000 */
[----:B------:R-:W-:Y:S02]  /*85a0*/  FMUL.FTZ R174, R72, R131 ;  /* 0x0000008348ae7220 */ /* 0x000fe40000410000 */
[----:B------:R-:W-:-:S02]  /*85b0*/  FMUL.FTZ R133, R75, R134 ;  /* 0x000000864b857220 */ /* 0x000fc40000410000 */
[----:B------:R-:W-:Y:S02]  /*85c0*/  FFMA.FTZ R142, R195, R131, R142 ;  /* 0x00000083c38e7223 */ /* 0x000fe4000001008e */
[----:B0-----:R-:W-:Y:S02]  /*85d0*/  FMUL.FTZ R135, R75, R136 ;  /* 0x000000884b877220 */ /* 0x001fe40000410000 */
[----:B------:R-:W-:Y:S02]  /*85e0*/  FFMA.FTZ R174, R195, R129, -R174 ;  /* 0x00000081c3ae7223 */ /* 0x000fe400000108ae */
[C---:B------:R-:W-:Y:S02]  /*85f0*/  FMUL.FTZ R140, R45.reuse, R178 ;  /* 0x000000b22d8c7220 */ /* 0x040fe40000410000 */
[----:B------:R-:W-:Y:S02]  /*8600*/  FMUL.FTZ R190, R45, R163 ;  /* 0x000000a32dbe7220 */ /* 0x000fe40000410000 */
[----:B------:R-:W-:-:S02]  /*8610*/  FFMA.FTZ R133, R194, R136, R133 ;  /* 0x00000088c2857223 */ /* 0x000fc40000010085 */
[----:B------:R-:W-:Y:S02]  /*8620*/  FADD.FTZ R142, RZ, R142 ;  /* 0x0000008eff8e7221 */ /* 0x000fe40000010000 */
[----:B------:R-:W-:Y:S02]  /*8630*/  FFMA.FTZ R135, R194, R134, -R135 ;  /* 0x00000086c2877223 */ /* 0x000fe40000010887 */
[----:B------:R-:W-:Y:S02]  /*8640*/  FADD.FTZ R174, RZ, R174 ;  /* 0x000000aeffae7221 */ /* 0x000fe40000010000 */
[C---:B-1----:R-:W-:Y:S02]  /*8650*/  FMUL.FTZ R137, R139.reuse, R140 ;  /* 0x0000008c8b897220 */ /* 0x042fe40000410000 */
[----:B------:R-:W-:Y:S02]  /*8660*/  FMUL.FTZ R141, R139, R190 ;  /* 0x000000be8b8d7220 */ /* 0x000fe40000410000 */
[----:B------:R-:W-:-:S02]  /*8670*/  FMUL.FTZ R230, R46, R179 ;  /* 0x000000b32ee67220 */ /* 0x000fc40000410000 */
[----:B------:R-:W-:Y:S02]  /*8680*/  FADD.FTZ R133, R142, R133 ;  /* 0x000000858e857221 */ /* 0x000fe40000010000 */
[----:B------:R-:W-:Y:S02]  /*8690*/  FADD.FTZ R135, R174, R135 ;  /* 0x00000087ae877221 */ /* 0x000fe40000010000 */
[C---:B------:R-:W-:Y:S02]  /*86a0*/  FFMA.FTZ R142, R199.reuse, R190, R137 ;  /* 0x000000bec78e7223 */ /* 0x040fe40000010089 */
[----:B------:R-:W-:Y:S02]  /*86b0*/  FFMA.FTZ R174, R199, R140, -R141 ;  /* 0x0000008cc7ae7223 */ /* 0x000fe4000001088d */
[----:B------:R-:W-:Y:S02]  /*86c0*/  FMUL.FTZ R220, R46, R164 ;  /* 0x000000a42edc7220 */ /* 0x000fe40000410000 */
[----:B------:R-:W-:-:S02]  /*86d0*/  FMUL.FTZ R137, R198, R230 ;  /* 0x000000e6c6897220 */ /* 0x000fc40000410000 */
[----:B------:R-:W-:Y:S02]  /*86e0*/  FMUL.FTZ R143, R43, R180 ;  /* 0x000000b42b8f7220 */ /* 0x000fe40000410000 */
[----:B------:R-:W-:Y:S02]  /*86f0*/  FADD.FTZ R133, R133, R142 ;  /* 0x0000008e85857221 */ /* 0x000fe40000010000 */
[----:B------:R-:W-:Y:S02]  /*8700*/  FADD.FTZ R135, R135, R174 ;  /* 0x000000ae87877221 */ /* 0x000fe40000010000 */
[----:B------:R-:W-:Y:S02]  /*8710*/  FFMA.FTZ R142, R215, R220, R137 ;  /* 0x000000dcd78e7223 */ /* 0x000fe40000010089 */
[----:B------:R-:W-:Y:S02]  /*8720*/  FMUL.FTZ R141, R43, R165 ;  /* 0x000000a52b8d7220 */ /* 0x000fe40000410000 */
[----:B------:R-:W-:-:S02]  /*8730*/  FMUL.FTZ R174, R196, R143 ;  /* 0x0000008fc4ae7220 */ /* 0x000fc40000410000 */
[----:B------:R-:W-:Y:S02]  /*8740*/  FADD.FTZ R133, R133, R142 ;  /* 0x0000008e85857221 */ /* 0x000fe40000010000 */
[----:B------:R-:W-:Y:S02]  /*8750*/  FFMA.FTZ R174, R201, R141, R174 ;  /* 0x0000008dc9ae7223 */ /* 0x000fe400000100ae */
[----:B------:R-:W-:Y:S02]  /*8760*/  FMUL.FTZ R137, R198, R220 ;  /* 0x000000dcc6897220 */ /* 0x000fe40000410000 */
[----:B------:R-:W-:Y:S02]  /*8770*/  FADD.FTZ R133, R133, R174 ;  /* 0x000000ae85857221 */ /* 0x000fe40000010000 */
[----:B------:R-:W-:Y:S02]  /*8780*/  FMUL.FTZ R216, R232, UR40 ;  /* 0x00000028e8d87c20 */ /* 0x000fe40008410000 */
[----:B------:R-:W-:-:S02]  /*8790*/  FADD.FTZ R133, R133, R130 ;  /* 0x0000008285857221 */ /* 0x000fc40000010000 */
[----:B------:R-:W-:Y:S02]  /*87a0*/  FMUL.FTZ R232, R196, R141 ;  /* 0x0000008dc4e87220 */ /* 0x000fe40000410000 */
[----:B------:R-:W-:Y:S02]  /*87b0*/  FADD.FTZ R128, R133, R128 ;  /* 0x0000008085807221 */ /* 0x000fe40000010000 */
[----:B------:R-:W-:Y:S02]  /*87c0*/  FFMA.FTZ R142, R215, R230, -R137 ;  /* 0x000000e6d78e7223 */ /* 0x000fe40000010889 */
[----:B------:R-:W-:Y:S02]  /*87d0*/  FADD.FTZ R128, R128, R123 ;  /* 0x0000007b80807221 */ /* 0x000fe40000010000 */
[----:B------:R-:W-:Y:S02]  /*87e0*/  FFMA.FTZ R232, R201, R143, -R232 ;  /* 0x0000008fc9e87223 */ /* 0x000fe400000108e8 */
[----:B------:R-:W-:-:S02]  /*87f0*/  FADD.FTZ R128, R128, R121 ;  /* 0x0000007980807221 */ /* 0x000fc40000010000 */
[----:B------:R-:W-:Y:S02]  /*8800*/  FADD.FTZ R135, R135, R142 ;  /* 0x0000008e87877221 */ /* 0x000fe40000010000 */
[----:B------:R-:W-:Y:S02]  /*8810*/  FADD.FTZ R128, R128, R119 ;  /* 0x0000007780807221 */ /* 0x000fe40000010000 */
[----:B------:R-:W-:Y:S02]  /*8820*/  FMUL.FTZ R159, R126, R141 ;  /* 0x0000008d7e9f7220 */ /* 0x000fe40000410000 */
[----:B------:R-:W-:Y:S02]  /*8830*/  FADD.FTZ R128, R128, R117 ;  /* 0x0000007580807221 */ /* 0x000fe40000010000 */
[----:B------:R-:W-:Y:S01]  /*8840*/  FADD.FTZ R141, R135, R232 ;  /* 0x000000e8878d7221 */ /* 0x000fe20000010000 */
[----:B------:R-:W-:Y:S01]  /*8850*/  STS [R64.X4+0x10a0], R159 ;  /* 0x0010a09f40007388 */ /* 0x000fe20000004800 */
[----:B------:R-:W-:-:S02]  /*8860*/  FADD.FTZ R128, R128, R115 ;  /* 0x0000007380807221 */ /* 0x000fc40000010000 */
[----:B------:R-:W-:Y:S02]  /*8870*/  FADD.FTZ R132, R141, R132 ;  /* 0x000000848d847221 */ /* 0x000fe40000010000 */
[----:B------:R-:W-:Y:S02]  /*8880*/  FADD.FTZ R128, R128, R67 ;  /* 0x0000004380807221 */ /* 0x000fe40000010000 */
[----:B------:R-:W-:Y:S02]  /*8890*/  FMUL.FTZ R137, R73, R230 ;  /* 0x000000e649897220 */ /* 0x000fe40000410000 */
[----:B------:R-:W-:Y:S02]  /*88a0*/  FADD.FTZ R232, R128, R65 ;  /* 0x0000004180e87221 */ /* 0x000fe40000010000 */
[----:B------:R-:W-:Y:S01]  /*88b0*/  FMUL.FTZ R65, R173, UR40 ;  /* 0x00000028ad417c20 */ /* 0x000fe20008410000 */
[----:B------:R0:W-:Y:S01]  /*88c0*/  STS [R64.X4+0x109c], R137 ;  /* 0x00109c8940007388 */ /* 0x0001e20000004800 */
[----:B------:R-:W-:-:S02]  /*88d0*/  FADD.FTZ R141, R132, R125 ;  /* 0x0000007d848d7221 */ /* 0x000fc40000010000 */
[----:B------:R-:W-:Y:S02]  /*88e0*/  FFMA.FTZ R130, R188, UR41, -R65 ;  /* 0x00000029bc827c23 */ /* 0x000fe40008010841 */
[----:B------:R-:W-:Y:S02]  /*88f0*/  FADD.FTZ R141, R141, R124 ;  /* 0x0000007c8d8d7221 */ /* 0x000fe40000010000 */
[----:B------:R-:W-:Y:S02]  /*8900*/  FMUL.FTZ R65, R171, UR40 ;  /* 0x00000028ab417c20 */ /* 0x000fe40008410000 */
[----:B------:R-:W-:Y:S01]  /*8910*/  FMUL.FTZ R121, R71, R136 ;  /* 0x0000008847797220 */ /* 0x000fe20000410000 */
[----:B0-----:R-:W-:Y:S01]  /*8920*/  MOV R137, UR36 ;  /* 0x0000002400897c02 */ /* 0x001fe20008000f00 */
[----:B------:R-:W-:Y:S02]  /*8930*/  FMUL.FTZ R175, R126, R143 ;  /* 0x0000008f7eaf7220 */ /* 0x000fe40000410000 */
[----:B------:R-:W-:Y:S01]  /*8940*/  FMUL.FTZ R135, R73, R220 ;  /* 0x000000dc49877220 */ /* 0x000fe20000410000 */
[----:B------:R-:W-:Y:S01]  /*8950*/  LEA R137, R137, -R98, 0x1 ;  /* 0x8000006289897211 */ /* 0x000fe200078e08ff */
[C---:B------:R-:W-:Y:S01]  /*8960*/  FMUL.FTZ R133, R74.reuse, R190 ;  /* 0x000000be4a857220 */ /* 0x040fe20000410000 */
[----:B------:R-:W-:Y:S01]  /*8970*/  STS [R64.X4+0x10a4], R175 ;  /* 0x0010a4af40007388 */ /* 0x000fe20000004800 */
[----:B------:R-:W-:Y:S01]  /*8980*/  FMUL.FTZ R125, R74, R140 ;  /* 0x0000008c4a7d7220 */ /* 0x000fe20000410000 */
[----:B------:R-:W-:Y:S01]  /*8990*/  ISETP.GE.AND P0, PT, R137, 0x1, PT ;  /* 0x000000018900780c */ /* 0x000fe20003f06270 */
[----:B------:R-:W-:Y:S01]  /*89a0*/  FMUL.FTZ R123, R71, R134 ;  /* 0x00000086477b7220 */ /* 0x000fe20000410000 */
[----:B------:R-:W-:Y:S01]  /*89b0*/  STS [R64.X4+0x1098], R135 ;  /* 0x0010988740007388 */ /* 0x000fe20000004800 */
[----:B------:R-:W-:-:S02]  /*89c0*/  FADD.FTZ R141, R141, R122 ;  /* 0x0000007a8d8d7221 */ /* 0x000fc40000010000 */
[C---:B------:R-:W-:Y:S01]  /*89d0*/  FMUL.FTZ R131, R70.reuse, R131 ;  /* 0x0000008346837220 */ /* 0x040fe20000410000 */
[----:B------:R-:W-:Y:S01]  /*89e0*/  STS [R64.X4+0x1090], R133 ;  /* 0x0010908540007388 */ /* 0x000fe20000004800 */
[----:B------:R-:W-:Y:S02]  /*89f0*/  FMUL.FTZ R129, R70, R129 ;  /* 0x0000008146817220 */ /* 0x000fe40000410000 */
[----:B------:R-:W-:Y:S01]  /*8a00*/  FFMA.FTZ R136, R186, UR41, -R65 ;  /* 0x00000029ba887c23 */ /* 0x000fe20008010841 */
[----:B------:R0:W-:Y:S01]  /*8a10*/  STS [R64.X4+0x1094], R125 ;  /* 0x0010947d40007388 */ /* 0x0001e20000004800 */
[----:B------:R-:W-:Y:S02]  /*8a20*/  FMUL.FTZ R65, R185, UR40 ;  /* 0x00000028b9417c20 */ /* 0x000fe40008410000 */
[----:B------:R-:W-:Y:S01]  /*8a30*/  FADD.FTZ R141, R141, R120 ;  /* 0x000000788d8d7221 */ /* 0x000fe20000010000 */
[----:B------:R-:W-:Y:S01]  /*8a40*/  STS [R64.X4+0x1088], R121 ;  /* 0x0010887940007388 */ /* 0x000fe20000004800 */
[----:B------:R-:W-:-:S02]  /*8a50*/  FFMA.FTZ R140, R170, UR41, R65 ;  /* 0x00000029aa8c7c23 */ /* 0x000fc40008010041 */
[----:B------:R-:W-:Y:S01]  /*8a60*/  FMUL.FTZ R65, R167, UR40 ;  /* 0x00000028a7417c20 */ /* 0x000fe20008410000 */
[----:B------:R-:W-:Y:S01]  /*8a70*/  STS [R64.X4+0x108c], R123 ;  /* 0x00108c7b40007388 */ /* 0x000fe20000004800 */
[----:B------:R-:W-:Y:S02]  /*8a80*/  FADD.FTZ R141, R141, R118 ;  /* 0x000000768d8d7221 */ /* 0x000fe40000010000 */
[----:B------:R-:W-:Y:S01]  /*8a90*/  FFMA.FTZ R190, R182, UR41, -R65 ;  /* 0x00000029b6be7c23 */ /* 0x000fe20008010841 */
[----:B------:R-:W-:Y:S01]  /*8aa0*/  STS [R64.X4+0x1080], R131 ;  /* 0x0010808340007388 */ /* 0x000fe20000004800 */
[----:B------:R-:W-:Y:S02]  /*8ab0*/  FMUL.FTZ R65, R163, UR40 ;  /* 0x00000028a3417c20 */ /* 0x000fe40008410000 */
[----:B------:R-:W-:Y:S01]  /*8ac0*/  FADD.FTZ R141, R141, R116 ;  /* 0x000000748d8d7221 */ /* 0x000fe20000010000 */
[----:B------:R1:W-:Y:S01]  /*8ad0*/  STS [R64.X4+0x1084], R129 ;  /* 0x0010848140007388 */ /* 0x0003e20000004800 */
[----:B------:R-:W-:-:S02]  /*8ae0*/  FFMA.FTZ R122, R178, UR41, -R65 ;  /* 0x00000029b27a7c23 */ /* 0x000fc40008010841 */
[----:B------:R-:W-:Y:S02]  /*8af0*/  FADD.FTZ R141, R141, R114 ;  /* 0x000000728d8d7221 */ /* 0x000fe40000010000 */
[----:B------:R-:W-:Y:S02]  /*8b00*/  FMUL.FTZ R132, R188, UR40 ;  /* 0x00000028bc847c20 */ /* 0x000fe40008410000 */
[----:B------:R-:W-:Y:S02]  /*8b10*/  FMUL.FTZ R134, R172, UR40 ;  /* 0x00000028ac867c20 */ /* 0x000fe40008410000 */
[----:B0-----:R-:W-:Y:S02]  /*8b20*/  FMUL.FTZ R125, R187, UR40 ;  /* 0x00000028bb7d7c20 */ /* 0x001fe40008410000 */
[----:B-1----:R-:W-:Y:S02]  /*8b30*/  FMUL.FTZ R64, R186, UR40 ;  /* 0x00000028ba407c20 */ /* 0x002fe40008410000 */
[----:B------:R-:W-:-:S02]  /*8b40*/  FMUL.FTZ R133, R169, UR40 ;  /* 0x00000028a9857c20 */ /* 0x000fc40008410000 */
[----:B------:R-:W-:Y:S02]  /*8b50*/  FFMA.FTZ R129, R171, UR41, R64 ;  /* 0x00000029ab817c23 */ /* 0x000fe40008010040 */
[----:B------:R-:W-:Y:S02]  /*8b60*/  FMUL.FTZ R64, R170, UR40 ;  /* 0x00000028aa407c20 */ /* 0x000fe40008410000 */
[----:B------:R-:W-:Y:S02]  /*8b70*/  FMUL.FTZ R142, R184, UR40 ;  /* 0x00000028b88e7c20 */ /* 0x000fe40008410000 */
[----:B------:R-:W-:Y:S02]  /*8b80*/  FFMA.FTZ R131, R185, UR41, -R64 ;  /* 0x00000029b9837c23 */ /* 0x000fe40008010840 */
        /* <DEDUP_REMOVED lines=15> */
[----:B------:R-:W-:Y:S02]  /*8c80*/  FFMA.FTZ R111, R233, UR41, R111 ;  /* 0x00000029e96f7c23 */ /* 0x000fe4000801006f */
[----:B------:R-:W-:Y:S02]  /*8c90*/  FADD.FTZ R230, R141, R66 ;  /* 0x000000428de67221 */ /* 0x000fe40000010000 */
[----:B------:R-:W-:Y:S02]  /*8ca0*/  FFMA.FTZ R132, R173, UR41, R132 ;  /* 0x00000029ad847c23 */ /* 0x000fe40008010084 */
[----:B------:R-:W-:Y:S02]  /*8cb0*/  FFMA.FTZ R134, R187, UR41, -R134 ;  /* 0x00000029bb867c23 */ /* 0x000fe40008010886 */
[----:B------:R-:W-:-:S02]  /*8cc0*/  FFMA.FTZ R125, R172, UR41, R125 ;  /* 0x00000029ac7d7c23 */ /* 0x000fc4000801007d */
[----:B------:R-:W-:Y:S02]  /*8cd0*/  FFMA.FTZ R133, R184, UR41, -R133 ;  /* 0x00000029b8857c23 */ /* 0x000fe40008010885 */
        /* <DEDUP_REMOVED lines=9> */
[----:B------:R-:W-:Y:S02]  /*8d70*/  FFMA.FTZ R124, R164, UR41, R67 ;  /* 0x00000029a47c7c23 */ /* 0x000fe40008010043 */
        /* <DEDUP_REMOVED lines=38> */
.L_x_7146:
[----:B------:R-:W-:Y:S05]  /*8fe0*/  BSYNC B0 ;  /* 0x0000000000007941 */ /* 0x000fea0003800000 */
.L_x_7145:
[----:B------:R-:W-:Y:S01]  /*8ff0*/  ULDC.64 UR36, c[0x0][0x298] ;  /* 0x0000a60000247ab9 */ /* 0x000fe20000000a00 */
[C---:B------:R-:W-:Y:S01]  /*9000*/  FMUL.FTZ R65, R0.reuse, R210 ;  /* 0x000000d200417220 */ /* 0x040fe20000410000 */
[----:B------:R-:W-:Y:S01]  /*9010*/  USHF.R.U32.HI UR38, URZ, 0x1, UR37 ;  /* 0x000000013f267899 */ /* 0x000fe20008011625 */
[----:B------:R-:W-:Y:S01]  /*9020*/  FMUL.FTZ R64, R0, R211 ;  /* 0x000000d300407220 */ /* 0x000fe20000410000 */
[----:B------:R-:W-:Y:S01]  /*9030*/  USHF.R.U64 UR25, UR36, 0x1, UR37 ;  /* 0x0000000124197899 */ /* 0x000fe20008001225 */
[----:B------:R-:W-:Y:S01]  /*9040*/  FADD.FTZ R76, R76, R65 ;  /* 0x000000414c4c7221 */ /* 0x000fe20000010000 */
[----:B------:R-:W-:Y:S01]  /*9050*/  UIMAD UR38, UR38, UR22, URZ ;  /* 0x00000016262672a4 */ /* 0x000fe2000f8e023f */
[----:B------:R-:W-:Y:S01]  /*9060*/  FADD.FTZ R209, R209, -R64 ;  /* 0x80000040d1d17221 */ /* 0x000fe20000010000 */
[----:B------:R-:W-:Y:S01]  /*9070*/  UIMAD.WIDE.U32 UR36, UR25, UR22, URZ ;  /* 0x00000016192472a5 */ /* 0x000fe2000f8e003f */
[C---:B------:R-:W-:Y:S01]  /*9080*/  FMUL.FTZ R65, R109.reuse, R138 ;  /* 0x0000008a6d417220 */ /* 0x040fe20000410000 */
[----:B------:R-:W-:Y:S01]  /*9090*/  UIMAD UR25, UR23, UR25, UR38 ;  /* 0x00000019171972a4 */ /* 0x000fe2000f8e0226 */
[C---:B------:R-:W-:Y:S01]  /*90a0*/  FMUL.FTZ R216, R109.reuse, R216 ;  /* 0x000000d86dd87220 */ /* 0x040fe20000410000 */
[----:B------:R-:W-:Y:S01]  /*90b0*/  ULDC UR40, c[0x0][0x174] ;  /* 0x00005d0000287ab9 */ /* 0x000fe20000000800 */
[-C--:B------:R-:W-:Y:S01]  /*90c0*/  FMUL.FTZ R109, R109, R208.reuse ;  /* 0x000000d06d6d7220 */ /* 0x080fe20000410000 */
[----:B------:R-:W-:Y:S01]  /*90d0*/  ULDC.64 UR38, c[0x0][0x2a0] ;  /* 0x0000a80000267ab9 */ /* 0x000fe20000000a00 */
[C---:B------:R-:W-:Y:S01]  /*90e0*/  FFMA.FTZ R208, R83.reuse, R208, R65 ;  /* 0x000000d053d07223 */ /* 0x040fe20000010041 */
[----:B------:R-:W-:Y:S01]  /*90f0*/  UIADD3 UR37, UR37, UR25, URZ ;  /* 0x0000001925257290 */ /* 0x000fe2000fffe03f */
[C---:B------:R-:W-:Y:S01]  /*9100*/  FFMA.FTZ R192, R83.reuse, R192, R216 ;  /* 0x000000c053c07223 */ /* 0x040fe200000100d8 */
[----:B------:R-:W-:Y:S01]  /*9110*/  UIMAD UR25, UR24, UR38, URZ ;  /* 0x00000026181972a4 */ /* 0x000fe2000f8e023f */
[----:B0-----:R-:W-:Y:S01]  /*9120*/  FFMA.FTZ R66, R83, R138, -R109 ;  /* 0x0000008a53427223 */ /* 0x001fe2000001086d */
[----:B------:R-:W-:Y:S01]  /*9130*/  UIMAD.WIDE.U32 UR36, UR12, UR38, UR36 ;  /* 0x000000260c2472a5 */ /* 0x000fe2000f8e0024 */
[----:B------:R-:W-:Y:S01]  /*9140*/  FADD.FTZ R161, R232, R161 ;  /* 0x000000a1e8a17221 */ /* 0x000fe20000010000 */
[----:B------:R-:W-:Y:S01]  /*9150*/  UIMAD UR25, UR12, UR39, UR25 ;  /* 0x000000270c1972a4 */ /* 0x000fe2000f8e0219 */
[----:B------:R-:W-:Y:S01]  /*9160*/  FADD.FTZ R83, R230, R113 ;  /* 0x00000071e6537221 */ /* 0x000fe20000010000 */
[C---:B------:R-:W-:Y:S01]  /*9170*/  IADD3 R109, R98.reuse, 0x80, RZ ;  /* 0x00000080626d7810 */ /* 0x040fe20007ffe0ff */
[----:B------:R-:W-:Y:S01]  /*9180*/  ULDC.64 UR38, c[0x0][0x318] ;  /* 0x0000c60000267ab9 */ /* 0x000fe20000000a00 */
[----:B------:R-:W-:Y:S01]  /*9190*/  BSSY B0, `(.L_x_7147) ;  /* 0x000001f000007945 */ /* 0x000fe20003800000 */
[----:B------:R-:W-:Y:S01]  /*91a0*/  UIADD3 UR37, UR25, UR37, URZ ;  /* 0x0000002519257290 */ /* 0x000fe2000fffe03f */
[----:B------:R-:W-:Y:S01]  /*91b0*/  FFMA.FTZ R138, R69, R68, R192 ;  /* 0x00000044458a7223 */ /* 0x000fe200000100c0 */
[----:B------:R-:W-:Y:S01]  /*91c0*/  UIADD3 UR25, UR6, -UR40, URZ ;  /* 0x8000002806197290 */ /* 0x000fe2000fffe03f */
[----:B------:R-:W-:Y:S01]  /*91d0*/  FADD.FTZ R69, R161, R208 ;  /* 0x000000d0a1457221 */ /* 0x000fe20000010000 */
[----:B------:R-:W-:Y:S01]  /*91e0*/  ULEA UR38, UP0, UR36, UR38, 0x3 ;  /* 0x0000002624267291 */ /* 0x000fe2000f80183f */
[C---:B------:R-:W-:Y:S01]  /*91f0*/  ISETP.GE.AND P1, PT, R137.reuse, 0x81, PT ;  /* 0x000000818900780c */ /* 0x040fe20003f26270 */
[----:B------:R-:W-:Y:S01]  /*9200*/  UIMAD UR25, UR25, -0x800, URZ ;  /* 0xfffff800191978a4 */ /* 0x000fe2000f8e023f */
[----:B------:R-:W-:Y:S01]  /*9210*/  ISETP.GE.AND P2, PT, R137, 0xc1, PT ;  /* 0x000000c18900780c */ /* 0x000fe20003f46270 */
[----:B------:R-:W-:Y:S01]  /*9220*/  ULEA.HI.X UR39, UR36, UR39, UR37, 0x3, UP0 ;  /* 0x0000002724277291 */ /* 0x000fe200080f1c25 */
[----:B------:R-:W-:Y:S01]  /*9230*/  FADD.FTZ R83, R83, R66 ;  /* 0x0000004253537221 */ /* 0x000fe20000010000 */
[C---:B------:R-:W-:Y:S01]  /*9240*/  LEA R64, P0, R98.reuse, UR38, 0x2 ;  /* 0x0000002662407c11 */ /* 0x040fe2000f8010ff */
[----:B------:R-:W-:Y:S01]  /*9250*/  USHF.L.U64.HI UR38, UR8, 0x2, UR9 ;  /* 0x0000000208267899 */ /* 0x000fe20008010209 */
[----:B------:R-:W-:Y:S01]  /*9260*/  MOV R67, UR25 ;  /* 0x0000001900437c02 */ /* 0x000fe20008000f00 */
[----:B------:R-:W-:Y:S01]  /*9270*/  USHF.L.U32 UR25, UR8, 0x2, URZ ;  /* 0x0000000208197899 */ /* 0x000fe2000800063f */
[C---:B------:R-:W-:Y:S01]  /*9280*/  LEA.HI.X R65, R98.reuse, UR39, RZ, 0x2, P0 ;  /* 0x0000002762417c11 */ /* 0x040fe200080f14ff */
[----:B------:R-:W-:Y:S01]  /*9290*/  ULDC.64 UR36, c[0x0][0x2b0] ;  /* 0x0000ac0000247ab9 */ /* 0x000fe20000000a00 */
[----:B------:R-:W-:Y:S01]  /*92a0*/  ISETP.GE.AND P0, PT, R137, 0x41, PT ;  /* 0x000000418900780c */ /* 0x000fe20003f06270 */
[----:B------:R-:W-:Y:S01]  /*92b0*/  UIMAD UR36, UR38, UR36, URZ ;  /* 0x00000024262472a4 */ /* 0x000fe2000f8e023f */
[----:B------:R-:W-:Y:S01]  /*92c0*/  IADD3 R113, R98, 0xc0, RZ ;  /* 0x000000c062717810 */ /* 0x000fe20007ffe0ff */
[----:B------:R-:W-:Y:S01]  /*92d0*/  IMAD.WIDE R64, R67, 0x4, R64 ;  /* 0x0000000443407825 */ /* 0x000fe200078e0240 */
[----:B------:R-:W-:Y:S01]  /*92e0*/  MOV R67, UR25 ;  /* 0x0000001900437c02 */ /* 0x000fe20008000f00 */
[----:B------:R-:W-:Y:S01]  /*92f0*/  UIMAD UR36, UR25, UR37, UR36 ;  /* 0x00000025192472a4 */ /* 0x000fe2000f8e0224 */
[----:B------:R-:W-:-:S03]  /*9300*/  LEA.HI.SX32 R109, R109, R98, 0x1b ;  /* 0x000000626d6d7211 */ /* 0x000fc600078fdaff */
[----:B------:R-:W-:Y:S01]  /*9310*/  IMAD.WIDE.U32 R64, R67, c[0x0][0x2b0], R64 ;  /* 0x0000ac0043407a25 */ /* 0x000fe200078e0040 */
[----:B------:R-:W-:-:S04]  /*9320*/  IADD3 R67, R98, 0x40, RZ ;  /* 0x0000004062437810 */ /* 0x000fc80007ffe0ff */
[----:B------:R-:W-:Y:S02]  /*9330*/  LEA.HI.SX32 R67, R67, R98, 0x1b ;  /* 0x0000006243437211 */ /* 0x000fe400078fdaff */
[----:B------:R-:W-:-:S04]  /*9340*/  IADD3 R65, R65, UR36, RZ ;  /* 0x0000002441417c10 */ /* 0x000fc8000fffe0ff */
[----:B------:R-:W0:Y:S01]  /*9350*/  LDS R67, [R67.X4+0x1180] ;  /* 0x0011800043437984 */ /* 0x000e220000004800 */
[----:B------:R-:W-:Y:S05]  /*9360*/  @!P0 BRA `(.L_x_7148) ;  /* 0x0000001000008947 */ /* 0x000fea0003800000 */
[----:B0-----:R0:W-:Y:S02]  /*9370*/  RED.E.ADD.F32.FTZ.RN.STRONG.GPU [R64.64+-0x1f00], R67 ;  /* 0xffe100434000798e */ /* 0x0011e4000c10e79a */
.L_x_7148:
[----:B------:R-:W-:Y:S05]  /*9380*/  BSYNC B0 ;  /* 0x0000000000007941 */ /* 0x000fea0003800000 */
.L_x_7147:
[----:B------:R-:W1:Y:S01]  /*9390*/  LDS R109, [R109.X4+0x1280] ;  /* 0x001280006d6d7984 */ /* 0x000e620000004800 */
[----:B------:R-:W-:Y:S01]  /*93a0*/  BSSY B0, `(.L_x_7149) ;  /* 0x0000004000007945 */ /* 0x000fe20003800000 */
[----:B------:R-:W-:Y:S01]  /*93b0*/  LEA.HI.SX32 R113, R113, R98, 0x1b ;  /* 0x0000006271717211 */ /* 0x000fe200078fdaff */
[----:B------:R-:W-:Y:S05]  /*93c0*/  @!P1 BRA `(.L_x_7150) ;  /* 0x0000001000009947 */ /* 0x000fea0003800000 */
[----:B-1----:R1:W-:Y:S02]  /*93d0*/  RED.E.ADD.F32.FTZ.RN.STRONG.GPU [R64.64+-0x1e00], R109 ;  /* 0xffe2006d4000798e */ /* 0x0023e4000c10e79a */
.L_x_7150:
[----:B------:R-:W-:Y:S05]  /*93e0*/  BSYNC B0 ;  /* 0x0000000000007941 */ /* 0x000fea0003800000 */
.L_x_7149:
[----:B------:R-:W2:Y:S01]  /*93f0*/  LDS R113, [R113.X4+0x1380] ;  /* 0x0013800071717984 */ /* 0x000ea20000004800 */
[----:B------:R-:W-:Y:S01]  /*9400*/  BSSY B0, `(.L_x_7151) ;  /* 0x0000005000007945 */ /* 0x000fe20003800000 */
[C---:B0-----:R-:W-:Y:S02]  /*9410*/  IADD3 R67, R98.reuse, 0x100, RZ ;  /* 0x0000010062437810 */ /* 0x041fe40007ffe0ff */
[----:B-1----:R-:W-:Y:S01]  /*9420*/  IADD3 R109, R98, 0x140, RZ ;  /* 0x00000140626d7810 */ /* 0x002fe20007ffe0ff */
[----:B------:R-:W-:Y:S05]  /*9430*/  @!P2 BRA `(.L_x_7152) ;  /* 0x000000100000a947 */ /* 0x000fea0003800000 */
[----:B--2---:R0:W-:Y:S02]  /*9440*/  RED.E.ADD.F32.FTZ.RN.STRONG.GPU [R64.64+-0x1d00], R113 ;  /* 0xffe300714000798e */ /* 0x0041e4000c10e79a */
.L_x_7152:
[----:B------:R-:W-:Y:S05]  /*9450*/  BSYNC B0 ;  /* 0x0000000000007941 */ /* 0x000fea0003800000 */
.L_x_7151:
        /* <DEDUP_REMOVED lines=14> */
.L_x_7154:
[----:B------:R-:W-:Y:S05]  /*9540*/  BSYNC B0 ;  /* 0x0000000000007941 */ /* 0x000fea0003800000 */
.L_x_7153:
[----:B------:R-:W1:Y:S01]  /*9550*/  LDS R109, [R109.X4+0x1580] ;  /* 0x001580006d6d7984 */ /* 0x000e620000004800 */
[----:B------:R-:W-:Y:S01]  /*9560*/  BSSY B0, `(.L_x_7155) ;  /* 0x0000005000007945 */ /* 0x000fe20003800000 */
[----:B0-----:R-:W-:Y:S02]  /*9570*/  IADD3 R67, R98, 0x1c0, RZ ;  /* 0x000001c062437810 */ /* 0x001fe40007ffe0ff */
[----:B------:R-:W-:Y:S01]  /*9580*/  LEA.HI.SX32 R113, R113, R98, 0x1b ;  /* 0x0000006271717211 */ /* 0x000fe200078fdaff */
[----:B------:R-:W-:Y:S05]  /*9590*/  @!P0 BRA `(.L_x_7156) ;  /* 0x0000001000008947 */ /* 0x000fea0003800000 */
[----:B-1----:R0:W-:Y:S02]  /*95a0*/  RED.E.ADD.F32.FTZ.RN.STRONG.GPU [R64.64+-0x1b00], R109 ;  /* 0xffe5006d4000798e */ /* 0x0021e4000c10e79a */
.L_x_7156:
[----:B------:R-:W-:Y:S05]  /*95b0*/  BSYNC B0 ;  /* 0x0000000000007941 */ /* 0x000fea0003800000 */
.L_x_7155:
[----:B------:R-:W2:Y:S01]  /*95c0*/  LDS R113, [R113.X4+0x1680] ;  /* 0x0016800071717984 */ /* 0x000ea20000004800 */
[----:B------:R-:W-:Y:S01]  /*95d0*/  BSSY B0, `(.L_x_7157) ;  /* 0x0000005000007945 */ /* 0x000fe20003800000 */
[----:B------:R-:W-:-:S02]  /*95e0*/  IADD3 R141, R98, 0x200, RZ ;  /* 0x00000200628d7810 */ /* 0x000fc40007ffe0ff */
[----:B------:R-:W-:Y:S01]  /*95f0*/  LEA.HI.SX32 R67, R67, R98, 0x1b ;  /* 0x0000006243437211 */ /* 0x000fe200078fdaff */
[----:B------:R-:W-:Y:S05]  /*9600*/  @!P1 BRA `(.L_x_7158) ;  /* 0x0000001000009947 */ /* 0x000fea0003800000 */
[----:B--2---:R2:W-:Y:S02]  /*9610*/  RED.E.ADD.F32.FTZ.RN.STRONG.GPU [R64.64+-0x1a00], R113 ;  /* 0xffe600714000798e */ /* 0x0045e4000c10e79a */
.L_x_7158:
[----:B------:R-:W-:Y:S05]  /*9620*/  BSYNC B0 ;  /* 0x0000000000007941 */ /* 0x000fea0003800000 */
.L_x_7157:
[----:B------:R-:W3:Y:S01]  /*9630*/  LDS R67, [R67.X4+0x1780] ;  /* 0x0017800043437984 */ /* 0x000ee20000004800 */
[----:B------:R-:W-:Y:S01]  /*9640*/  BSSY B0, `(.L_x_7159) ;  /* 0x0000005000007945 */ /* 0x000fe20003800000 */
[----:B01----:R-:W-:Y:S02]  /*9650*/  IADD3 R109, R98, 0x240, RZ ;  /* 0x00000240626d7810 */ /* 0x003fe40007ffe0ff */
[----:B------:R-:W-:Y:S01]  /*9660*/  LEA.HI.SX32 R66, R141, R98, 0x1b ;  /* 0x000000628d427211 */ /* 0x000fe200078fdaff */
[----:B------:R-:W-:Y:S05]  /*9670*/  @!P2 BRA `(.L_x_7160) ;  /* 0x000000100000a947 */ /* 0x000fea0003800000 */
[----:B---3--:R0:W-:Y:S02]  /*9680*/  RED.E.ADD.F32.FTZ.RN.STRONG.GPU [R64.64+-0x1900], R67 ;  /* 0xffe700434000798e */ /* 0x0081e4000c10e79a */
.L_x_7160:
[----:B------:R-:W-:Y:S05]  /*9690*/  BSYNC B0 ;  /* 0x0000000000007941 */ /* 0x000fea0003800000 */
.L_x_7159:
[----:B0--3--:R0:W1:Y:S01]  /*96a0*/  LDS R67, [R66.X4+0x1880] ;  /* 0x0018800042437984 */ /* 0x0090620000004800 */
[----:B------:R-:W-:Y:S01]  /*96b0*/  BSSY B0, `(.L_x_7161) ;  /* 0x0000005000007945 */ /* 0x000fe20003800000 */
[----:B--2---:R-:W-:Y:S02]  /*96c0*/  IADD3 R113, R98, 0x280, RZ ;  /* 0x0000028062717810 */ /* 0x004fe40007ffe0ff */
[----:B------:R-:W-:Y:S01]  /*96d0*/  LEA.HI.SX32 R109, R109, R98, 0x1b ;  /* 0x000000626d6d7211 */ /* 0x000fe200078fdaff */
[----:B------:R-:W-:Y:S05]  /*96e0*/  @!P3 BRA `(.L_x_7162) ;  /* 0x000000100000b947 */ /* 0x000fea0003800000 */
[----:B-1----:R1:W-:Y:S02]  /*96f0*/  RED.E.ADD.F32.FTZ.RN.STRONG.GPU [R64.64+-0x1800], R67 ;  /* 0xffe800434000798e */ /* 0x0023e4000c10e79a */
.L_x_7162:
[----:B------:R-:W-:Y:S05]  /*9700*/  BSYNC B0 ;  /* 0x0000000000007941 */ /* 0x000fea0003800000 */
.L_x_7161:
[----:B------:R-:W2:Y:S01]  /*9710*/  LDS R109, [R109.X4+0x1980] ;  /* 0x001980006d6d7984 */ /* 0x000ea20000004800 */
[----:B------:R-:W-:Y:S01]  /*9720*/  BSSY B0, `(.L_x_7163) ;  /* 0x0000004000007945 */ /* 0x000fe20003800000 */
[----:B------:R-:W-:Y:S01]  /*9730*/  LEA.HI.SX32 R113, R113, R98, 0x1b ;  /* 0x0000006271717211 */ /* 0x000fe200078fdaff */
[----:B------:R-:W-:Y:S05]  /*9740*/  @!P4 BRA `(.L_x_7164) ;  /* 0x000000100000c947 */ /* 0x000fea0003800000 */
[----:B--2---:R2:W-:Y:S02]  /*9750*/  RED.E.ADD.F32.FTZ.RN.STRONG.GPU [R64.64+-0x1700], R109 ;  /* 0xffe9006d4000798e */ /* 0x0045e4000c10e79a */
.L_x_7164:
[----:B------:R-:W-:Y:S05]  /*9760*/  BSYNC B0 ;  /* 0x0000000000007941 */ /* 0x000fea0003800000 */
.L_x_7163:
[----:B------:R-:W3:Y:S01]  /*9770*/  LDS R113, [R113.X4+0x1a80] ;  /* 0x001a800071717984 */ /* 0x000ee20000004800 */
[----:B------:R-:W-:Y:S01]  /*9780*/  BSSY B0, `(.L_x_7165) ;  /* 0x0000005000007945 */ /* 0x000fe20003800000 */
[----:B-1----:R-:W-:-:S02]  /*9790*/  IADD3 R67, R98, 0x2c0, RZ ;  /* 0x000002c062437810 */ /* 0x002fc40007ffe0ff */
[----:B--2---:R-:W-:Y:S01]  /*97a0*/  IADD3 R109, R98, 0x300, RZ ;  /* 0x00000300626d7810 */ /* 0x004fe20007ffe0ff */
[----:B------:R-:W-:Y:S05]  /*97b0*/  @!P5 BRA `(.L_x_7166) ;  /* 0x000000100000d947 */ /* 0x000fea0003800000 */
[----:B---3--:R1:W-:Y:S02]  /*97c0*/  RED.E.ADD.F32.FTZ.RN.STRONG.GPU [R64.64+-0x1600], R113 ;  /* 0xffea00714000798e */ /* 0x0083e4000c10e79a */
.L_x_7166:
[----:B------:R-:W-:Y:S05]  /*97d0*/  BSYNC B0 ;  /* 0x0000000000007941 */ /* 0x000fea0003800000 */
.L_x_7165:
        /* <DEDUP_REMOVED lines=14> */
.L_x_7168:
[----:B------:R-:W-:Y:S05]  /*98c0*/  BSYNC B0 ;  /* 0x0000000000007941 */ /* 0x000fea0003800000 */
.L_x_7167:
[----:B------:R-:W2:Y:S01]  /*98d0*/  LDS R109, [R109.X4+0x1c80] ;  /* 0x001c80006d6d7984 */ /* 0x000ea20000004800 */
[----:B------:R-:W-:Y:S01]  /*98e0*/  BSSY B0, `(.L_x_7169) ;  /* 0x0000005000007945 */ /* 0x000fe20003800000 */
[----:B-1----:R-:W-:-:S02]  /*98f0*/  IADD3 R67, R98, 0x380, RZ ;  /* 0x0000038062437810 */ /* 0x002fc40007ffe0ff */
[----:B------:R-:W-:Y:S01]  /*9900*/  LEA.HI.SX32 R113, R113, R98, 0x1b ;  /* 0x0000006271717211 */ /* 0x000fe200078fdaff */
[----:B------:R-:W-:Y:S05]  /*9910*/  @!P0 BRA `(.L_x_7170) ;  /* 0x0000001000008947 */ /* 0x000fea0003800000 */
[----:B--2---:R1:W-:Y:S02]  /*9920*/  RED.E.ADD.F32.FTZ.RN.STRONG.GPU [R64.64+-0x1400], R109 ;  /* 0xffec006d4000798e */ /* 0x0043e4000c10e79a */
.L_x_7170:
[----:B------:R-:W-:Y:S05]  /*9930*/  BSYNC B0 ;  /* 0x0000000000007941 */ /* 0x000fea0003800000 */
.L_x_7169:
[----:B------:R-:W3:Y:S01]  /*9940*/  LDS R113, [R113.X4+0x1d80] ;  /* 0x001d800071717984 */ /* 0x000ee20000004800 */
[----:B------:R-:W-:Y:S01]  /*9950*/  BSSY B0, `(.L_x_7171) ;  /* 0x0000005000007945 */ /* 0x000fe20003800000 */
[----:B-12---:R-:W-:Y:S02]  /*9960*/  IADD3 R109, R98, 0x3c0, RZ ;  /* 0x000003c0626d7810 */ /* 0x006fe40007ffe0ff */
[----:B------:R-:W-:Y:S01]  /*9970*/  LEA.HI.SX32 R67, R67, R98, 0x1b ;  /* 0x0000006243437211 */ /* 0x000fe200078fdaff */
[----:B------:R-:W-:Y:S05]  /*9980*/  @!P1 BRA `(.L_x_7172) ;  /* 0x0000001000009947 */ /* 0x000fea0003800000 */
[----:B---3--:R1:W-:Y:S02]  /*9990*/  RED.E.ADD.F32.FTZ.RN.STRONG.GPU [R64.64+-0x1300], R113 ;  /* 0xffed00714000798e */ /* 0x0083e4000c10e79a */
.L_x_7172:
[----:B------:R-:W-:Y:S05]  /*99a0*/  BSYNC B0 ;  /* 0x0000000000007941 */ /* 0x000fea0003800000 */
.L_x_7171:
[----:B------:R-:W2:Y:S01]  /*99b0*/  LDS R67, [R67.X4+0x1e80] ;  /* 0x001e800043437984 */ /* 0x000ea20000004800 */
[----:B------:R-:W-:Y:S01]  /*99c0*/  BSSY B0, `(.L_x_7173) ;  /* 0x0000005000007945 */ /* 0x000fe20003800000 */
[----:B-1-3--:R-:W-:Y:S02]  /*99d0*/  IADD3 R113, R98, 0x400, RZ ;  /* 0x0000040062717810 */ /* 0x00afe40007ffe0ff */
[----:B------:R-:W-:Y:S01]  /*99e0*/  LEA.HI.SX32 R109, R109, R98, 0x1b ;  /* 0x000000626d6d7211 */ /* 0x000fe200078fdaff */
[----:B------:R-:W-:Y:S05]  /*99f0*/  @!P2 BRA `(.L_x_7174) ;  /* 0x000000100000a947 */ /* 0x000fea0003800000 */
[----:B--2---:R1:W-:Y:S02]  /*9a00*/  RED.E.ADD.F32.FTZ.RN.STRONG.GPU [R64.64+-0x1200], R67 ;  /* 0xffee00434000798e */ /* 0x0043e4000c10e79a */
.L_x_7174:
[----:B------:R-:W-:Y:S05]  /*9a10*/  BSYNC B0 ;  /* 0x0000000000007941 */ /* 0x000fea0003800000 */
.L_x_7173:
[----:B------:R-:W3:Y:S01]  /*9a20*/  LDS R109, [R109.X4+0x1f80] ;  /* 0x001f80006d6d7984 */ /* 0x000ee20000004800 */
[----:B------:R-:W-:Y:S01]  /*9a30*/  BSSY B0, `(.L_x_7175) ;  /* 0x0000005000007945 */ /* 0x000fe20003800000 */
[----:B-12---:R-:W-:-:S02]  /*9a40*/  IADD3 R67, R98, 0x440, RZ ;  /* 0x0000044062437810 */ /* 0x006fc40007ffe0ff */
[----:B------:R-:W-:Y:S01]  /*9a50*/  LEA.HI.SX32 R113, R113, R98, 0x1b ;  /* 0x0000006271717211 */ /* 0x000fe200078fdaff */
[----:B------:R-:W-:Y:S05]  /*9a60*/  @!P3 BRA `(.L_x_7176) ;  /* 0x000000100000b947 */ /* 0x000fea0003800000 */
[----:B---3--:R1:W-:Y:S02]  /*9a70*/  RED.E.ADD.F32.FTZ.RN.STRONG.GPU [R64.64+-0x1100], R109 ;  /* 0xffef006d4000798e */ /* 0x0083e4000c10e79a */
.L_x_7176:
[----:B------:R-:W-:Y:S05]  /*9a80*/  BSYNC B0 ;  /* 0x0000000000007941 */ /* 0x000fea0003800000 */
.L_x_7175:
[----:B------:R-:W2:Y:S01]  /*9a90*/  LDS R113, [R113.X4+0x2080] ;  /* 0x0020800071717984 */ /* 0x000ea20000004800 */
[----:B------:R-:W-:Y:S01]  /*9aa0*/  BSSY B0, `(.L_x_7177) ;  /* 0x0000004000007945 */ /* 0x000fe20003800000 */
[----:B------:R-:W-:Y:S01]  /*9ab0*/  LEA.HI.SX32 R67, R67, R98, 0x1b ;  /* 0x0000006243437211 */ /* 0x000fe200078fdaff */
[----:B------:R-:W-:Y:S05]  /*9ac0*/  @!P4 BRA `(.L_x_7178) ;  /* 0x000000100000c947 */ /* 0x000fea0003800000 */
[----:B--2---:R2:W-:Y:S02]  /*9ad0*/  RED.E.ADD.F32.FTZ.RN.STRONG.GPU [R64.64+-0x1000], R113 ;  /* 0xfff000714000798e */ /* 0x0045e4000c10e79a */
.L_x_7178:
[----:B------:R-:W-:Y:S05]  /*9ae0*/  BSYNC B0 ;  /* 0x0000000000007941 */ /* 0x000fea0003800000 */
.L_x_7177:
[----:B------:R-:W4:Y:S01]  /*9af0*/  LDS R67, [R67.X4+0x2180] ;  /* 0x0021800043437984 */ /* 0x000f220000004800 */
[----:B------:R-:W-:Y:S01]  /*9b00*/  BSSY B0, `(.L_x_7179) ;  /* 0x0000005000007945 */ /* 0x000fe20003800000 */
[C---:B-1-3--:R-:W-:Y:S02]  /*9b10*/  IADD3 R109, R98.reuse, 0x480, RZ ;  /* 0x00000480626d7810 */ /* 0x04afe40007ffe0ff */
[----:B--2---:R-:W-:Y:S01]  /*9b20*/  IADD3 R113, R98, 0x4c0, RZ ;  /* 0x000004c062717810 */ /* 0x004fe20007ffe0ff */
[----:B------:R-:W-:Y:S05]  /*9b30*/  @!P5 BRA `(.L_x_7180) ;  /* 0x000000100000d947 */ /* 0x000fea0003800000 */
[----:B----4-:R1:W-:Y:S02]  /*9b40*/  RED.E.ADD.F32.FTZ.RN.STRONG.GPU [R64.64+-0xf00], R67 ;  /* 0xfff100434000798e */ /* 0x0103e4000c10e79a */
.L_x_7180:
[----:B------:R-:W-:Y:S05]  /*9b50*/  BSYNC B0 ;  /* 0x0000000000007941 */ /* 0x000fea0003800000 */
.L_x_7179:
        /* <DEDUP_REMOVED lines=14> */
.L_x_7182:
[----:B------:R-:W-:Y:S05]  /*9c40*/  BSYNC B0 ;  /* 0x0000000000007941 */ /* 0x000fea0003800000 */
.L_x_7181:
[----:B------:R-:W2:Y:S01]  /*9c50*/  LDS R113, [R113.X4+0x2380] ;  /* 0x0023800071717984 */ /* 0x000ea20000004800 */
[----:B------:R-:W-:Y:S01]  /*9c60*/  BSSY B0, `(.L_x_7183) ;  /* 0x0000005000007945 */ /* 0x000fe20003800000 */
[----:B-1----:R-:W-:Y:S02]  /*9c70*/  IADD3 R109, R98, 0x540, RZ ;  /* 0x00000540626d7810 */ /* 0x002fe40007ffe0ff */
[----:B------:R-:W-:Y:S01]  /*9c80*/  LEA.HI.SX32 R67, R67, R98, 0x1b ;  /* 0x0000006243437211 */ /* 0x000fe200078fdaff */
[----:B------:R-:W-:Y:S05]  /*9c90*/  @!P0 BRA `(.L_x_7184) ;  /* 0x0000001000008947 */ /* 0x000fea0003800000 */
[----:B--2---:R1:W-:Y:S02]  /*9ca0*/  RED.E.ADD.F32.FTZ.RN.STRONG.GPU [R64.64+-0xd00], R113 ;  /* 0xfff300714000798e */ /* 0x0043e4000c10e79a */
.L_x_7184:
[----:B------:R-:W-:Y:S05]  /*9cb0*/  BSYNC B0 ;  /* 0x0000000000007941 */ /* 0x000fea0003800000 */
.L_x_7183:
[----:B------:R-:W3:Y:S01]  /*9cc0*/  LDS R67, [R67.X4+0x2480] ;  /* 0x0024800043437984 */ /* 0x000ee20000004800 */
[----:B------:R-:W-:Y:S01]  /*9cd0*/  BSSY B0, `(.L_x_7185) ;  /* 0x0000005000007945 */ /* 0x000fe20003800000 */
[----:B-12---:R-:W-:-:S02]  /*9ce0*/  IADD3 R113, R98, 0x580, RZ ;  /* 0x0000058062717810 */ /* 0x006fc40007ffe0ff */
[----:B------:R-:W-:Y:S01]  /*9cf0*/  LEA.HI.SX32 R109, R109, R98, 0x1b ;  /* 0x000000626d6d7211 */ /* 0x000fe200078fdaff */
[----:B------:R-:W-:Y:S05]  /*9d00*/  @!P1 BRA `(.L_x_7186) ;  /* 0x0000001000009947 */ /* 0x000fea0003800000 */
[----:B---3--:R1:W-:Y:S02]  /*9d10*/  RED.E.ADD.F32.FTZ.RN.STRONG.GPU [R64.64+-0xc00], R67 ;  /* 0xfff400434000798e */ /* 0x0083e4000c10e79a */
.L_x_7186:
[----:B------:R-:W-:Y:S05]  /*9d20*/  BSYNC B0 ;  /* 0x0000000000007941 */ /* 0x000fea0003800000 */
.L_x_7185:
[----:B------:R-:W2:Y:S01]  /*9d30*/  LDS R109, [R109.X4+0x2580] ;  /* 0x002580006d6d7984 */ /* 0x000ea20000004800 */
[----:B------:R-:W-:Y:S01]  /*9d40*/  BSSY B0, `(.L_x_7187) ;  /* 0x0000005000007945 */ /* 0x000fe20003800000 */
[----:B-1-3--:R-:W-:Y:S02]  /*9d50*/  IADD3 R67, R98, 0x5c0, RZ ;  /* 0x000005c062437810 */ /* 0x00afe40007ffe0ff */
[----:B------:R-:W-:Y:S01]  /*9d60*/  LEA.HI.SX32 R113, R113, R98, 0x1b ;  /* 0x0000006271717211 */ /* 0x000fe200078fdaff */
[----:B------:R-:W-:Y:S05]  /*9d70*/  @!P2 BRA `(.L_x_7188) ;  /* 0x000000100000a947 */ /* 0x000fea0003800000 */
[----:B--2---:R1:W-:Y:S02]  /*9d80*/  RED.E.ADD.F32.FTZ.RN.STRONG.GPU [R64.64+-0xb00], R109 ;  /* 0xfff5006d4000798e */ /* 0x0043e4000c10e79a */
.L_x_7188:
[----:B------:R-:W-:Y:S05]  /*9d90*/  BSYNC B0 ;  /* 0x0000000000007941 */ /* 0x000fea0003800000 */
.L_x_7187:
[----:B------:R-:W3:Y:S01]  /*9da0*/  LDS R113, [R113.X4+0x2680] ;  /* 0x0026800071717984 */ /* 0x000ee20000004800 */
[----:B------:R-:W-:Y:S01]  /*9db0*/  BSSY B0, `(.L_x_7189) ;  /* 0x0000005000007945 */ /* 0x000fe20003800000 */
[----:B-12---:R-:W-:Y:S02]  /*9dc0*/  IADD3 R109, R98, 0x600, RZ ;  /* 0x00000600626d7810 */ /* 0x006fe40007ffe0ff */
[----:B------:R-:W-:Y:S01]  /*9dd0*/  LEA.HI.SX32 R67, R67, R98, 0x1b ;  /* 0x0000006243437211 */ /* 0x000fe200078fdaff */
[----:B------:R-:W-:Y:S05]  /*9de0*/  @!P3 BRA `(.L_x_7190) ;  /* 0x000000100000b947 */ /* 0x000fea0003800000 */
[----:B---3--:R1:W-:Y:S02]  /*9df0*/  RED.E.ADD.F32.FTZ.RN.STRONG.GPU [R64.64+-0xa00], R113 ;  /* 0xfff600714000798e */ /* 0x0083e4000c10e79a */
.L_x_7190:
[----:B------:R-:W-:Y:S05]  /*9e00*/  BSYNC B0 ;  /* 0x0000000000007941 */ /* 0x000fea0003800000 */
.L_x_7189:
[----:B------:R-:W2:Y:S01]  /*9e10*/  LDS R67, [R67.X4+0x2780] ;  /* 0x0027800043437984 */ /* 0x000ea20000004800 */
[----:B------:R-:W-:Y:S01]  /*9e20*/  BSSY B0, `(.L_x_7191) ;  /* 0x0000004000007945 */ /* 0x000fe20003800000 */
[----:B------:R-:W-:Y:S01]  /*9e30*/  LEA.HI.SX32 R109, R109, R98, 0x1b ;  /* 0x000000626d6d7211 */ /* 0x000fe200078fdaff */
[----:B------:R-:W-:Y:S05]  /*9e40*/  @!P4 BRA `(.L_x_7192) ;  /* 0x000000100000c947 */ /* 0x000fea0003800000 */
[----:B--2---:R2:W-:Y:S02]  /*9e50*/  RED.E.ADD.F32.FTZ.RN.STRONG.GPU [R64.64+-0x900], R67 ;  /* 0xfff700434000798e */ /* 0x0045e4000c10e79a */
.L_x_7192:
[----:B------:R-:W-:Y:S05]  /*9e60*/  BSYNC B0 ;  /* 0x0000000000007941 */ /* 0x000fea0003800000 */
.L_x_7191:
[----:B------:R-:W4:Y:S01]  /*9e70*/  LDS R109, [R109.X4+0x2880] ;  /* 0x002880006d6d7984 */ /* 0x000f220000004800 */
[----:B------:R-:W-:Y:S01]  /*9e80*/  BSSY B0, `(.L_x_7193) ;  /* 0x0000005000007945 */ /* 0x000fe20003800000 */
[----:B--2---:R-:W-:-:S02]  /*9e90*/  IADD3 R67, R98, 0x640, RZ ;  /* 0x0000064062437810 */ /* 0x004fc40007ffe0ff */
[----:B-1-3--:R-:W-:Y:S01]  /*9ea0*/  IADD3 R113, R98, 0x680, RZ ;  /* 0x0000068062717810 */ /* 0x00afe20007ffe0ff */
[----:B------:R-:W-:Y:S05]  /*9eb0*/  @!P5 BRA `(.L_x_7194) ;  /* 0x000000100000d947 */ /* 0x000fea0003800000 */
[----:B----4-:R1:W-:Y:S02]  /*9ec0*/  RED.E.ADD.F32.FTZ.RN.STRONG.GPU [R64.64+-0x800], R109 ;  /* 0xfff8006d4000798e */ /* 0x0103e4000c10e79a */
.L_x_7194:
[----:B------:R-:W-:Y:S05]  /*9ed0*/  BSYNC B0 ;  /* 0x0000000000007941 */ /* 0x000fea0003800000 */
.L_x_7193:
        /* <DEDUP_REMOVED lines=14> */
.L_x_7196:
[----:B------:R-:W-:Y:S05]  /*9fc0*/  BSYNC B0 ;  /* 0x0000000000007941 */ /* 0x000fea0003800000 */
.L_x_7195:
[----:B------:R-:W2:Y:S01]  /*9fd0*/  LDS R113, [R113.X4+0x2a80] ;  /* 0x002a800071717984 */ /* 0x000ea20000004800 */
[----:B------:R-:W-:Y:S01]  /*9fe0*/  BSSY B0, `(.L_x_7197) ;  /* 0x0000005000007945 */ /* 0x000fe20003800000 */
[----:B-1----:R-:W-:-:S02]  /*9ff0*/  IADD3 R67, R98, 0x700, RZ ;  /* 0x0000070062437810 */ /* 0x002fc40007ffe0ff */
[----:B------:R-:W-:Y:S01]  /*a000*/  LEA.HI.SX32 R109, R109, R98, 0x1b ;  /* 0x000000626d6d7211 */ /* 0x000fe200078fdaff */
[----:B------:R-:W-:Y:S05]  /*a010*/  @!P0 BRA `(.L_x_7198) ;  /* 0x0000001000008947 */ /* 0x000fea0003800000 */
[----:B--2---:R1:W-:Y:S02]  /*a020*/  RED.E.ADD.F32.FTZ.RN.STRONG.GPU [R64.64+-0x600], R113 ;  /* 0xfffa00714000798e */ /* 0x0043e4000c10e79a */
.L_x_7198:
[----:B------:R-:W-:Y:S05]  /*a030*/  BSYNC B0 ;  /* 0x0000000000007941 */ /* 0x000fea0003800000 */
.L_x_7197:
[----:B------:R-:W3:Y:S01]  /*a040*/  LDS R109, [R109.X4+0x2b80] ;  /* 0x002b80006d6d7984 */ /* 0x000ee20000004800 */
[----:B------:R-:W-:Y:S01]  /*a050*/  BSSY B0, `(.L_x_7199) ;  /* 0x0000005000007945 */ /* 0x000fe20003800000 */
[----:B-12---:R-:W-:Y:S02]  /*a060*/  IADD3 R113, R98, 0x740, RZ ;  /* 0x0000074062717810 */ /* 0x006fe40007ffe0ff */
[----:B------:R-:W-:Y:S01]  /*a070*/  LEA.HI.SX32 R67, R67, R98, 0x1b ;  /* 0x0000006243437211 */ /* 0x000fe200078fdaff */
[----:B------:R-:W-:Y:S05]  /*a080*/  @!P1 BRA `(.L_x_7200) ;  /* 0x0000001000009947 */ /* 0x000fea0003800000 */
[----:B---3--:R1:W-:Y:S02]  /*a090*/  RED.E.ADD.F32.FTZ.RN.STRONG.GPU [R64.64+-0x500], R109 ;  /* 0xfffb006d4000798e */ /* 0x0083e4000c10e79a */
.L_x_7200:
[----:B------:R-:W-:Y:S05]  /*a0a0*/  BSYNC B0 ;  /* 0x0000000000007941 */ /* 0x000fea0003800000 */
.L_x_7199:
[----:B------:R-:W2:Y:S01]  /*a0b0*/  LDS R67, [R67.X4+0x2c80] ;  /* 0x002c800043437984 */ /* 0x000ea20000004800 */
[----:B------:R-:W-:Y:S01]  /*a0c0*/  BSSY B0, `(.L_x_7201) ;  /* 0x0000005000007945 */ /* 0x000fe20003800000 */
[----:B-1-3--:R-:W-:Y:S02]  /*a0d0*/  IADD3 R109, R98, 0x780, RZ ;  /* 0x00000780626d7810 */ /* 0x00afe40007ffe0ff */
[----:B------:R-:W-:Y:S01]  /*a0e0*/  LEA.HI.SX32 R113, R113, R98, 0x1b ;  /* 0x0000006271717211 */ /* 0x000fe200078fdaff */
[----:B------:R-:W-:Y:S05]  /*a0f0*/  @!P2 BRA `(.L_x_7202) ;  /* 0x000000100000a947 */ /* 0x000fea0003800000 */
[----:B--2---:R1:W-:Y:S02]  /*a100*/  RED.E.ADD.F32.FTZ.RN.STRONG.GPU [R64.64+-0x400], R67 ;  /* 0xfffc00434000798e */ /* 0x0043e4000c10e79a */
.L_x_7202:
[----:B------:R-:W-:Y:S05]  /*a110*/  BSYNC B0 ;  /* 0x0000000000007941 */ /* 0x000fea0003800000 */
.L_x_7201:
[----:B------:R-:W3:Y:S01]  /*a120*/  LDS R113, [R113.X4+0x2d80] ;  /* 0x002d800071717984 */ /* 0x000ee20000004800 */
[----:B------:R-:W-:Y:S01]  /*a130*/  BSSY B0, `(.L_x_7203) ;  /* 0x0000005000007945 */ /* 0x000fe20003800000 */
[----:B-12---:R-:W-:-:S02]  /*a140*/  IADD3 R67, R98, 0x7c0, RZ ;  /* 0x000007c062437810 */ /* 0x006fc40007ffe0ff */
[----:B------:R-:W-:Y:S01]  /*a150*/  LEA.HI.SX32 R109, R109, R98, 0x1b ;  /* 0x000000626d6d7211 */ /* 0x000fe200078fdaff */
[----:B------:R-:W-:Y:S05]  /*a160*/  @!P3 BRA `(.L_x_7204) ;  /* 0x000000100000b947 */ /* 0x000fea0003800000 */
[----:B---3--:R1:W-:Y:S02]  /*a170*/  RED.E.ADD.F32.FTZ.RN.STRONG.GPU [R64.64+-0x300], R113 ;  /* 0xfffd00714000798e */ /* 0x0083e4000c10e79a */
.L_x_7204:
[----:B------:R-:W-:Y:S05]  /*a180*/  BSYNC B0 ;  /* 0x0000000000007941 */ /* 0x000fea0003800000 */
.L_x_7203:
[----:B------:R-:W2:Y:S01]  /*a190*/  LDS R109, [R109.X4+0x2e80] ;  /* 0x002e80006d6d7984 */ /* 0x000ea20000004800 */
[----:B------:R-:W-:Y:S01]  /*a1a0*/  BSSY B0, `(.L_x_7205) ;  /* 0x0000004000007945 */ /* 0x000fe20003800000 */
[----:B------:R-:W-:Y:S01]  /*a1b0*/  LEA.HI.SX32 R67, R67, R98, 0x1b ;  /* 0x0000006243437211 */ /* 0x000fe200078fdaff */
[----:B------:R-:W-:Y:S05]  /*a1c0*/  @!P4 BRA `(.L_x_7206) ;  /* 0x000000100000c947 */ /* 0x000fea0003800000 */
[----:B--2---:R2:W-:Y:S02]  /*a1d0*/  RED.E.ADD.F32.FTZ.RN.STRONG.GPU [R64.64+-0x200], R109 ;  /* 0xfffe006d4000798e */ /* 0x0045e4000c10e79a */
.L_x_7206:
[----:B------:R-:W-:Y:S05]  /*a1e0*/  BSYNC B0 ;  /* 0x0000000000007941 */ /* 0x000fea0003800000 */
.L_x_7205:
[----:B------:R-:W4:Y:S01]  /*a1f0*/  LDS R67, [R67.X4+0x2f80] ;  /* 0x002f800043437984 */ /* 0x000f220000004800 */
[----:B------:R-:W-:Y:S01]  /*a200*/  BSSY B0, `(.L_x_7207) ;  /* 0x0000003000007945 */ /* 0x000fe20003800000 */
[----:B------:R-:W-:Y:S05]  /*a210*/  @!P5 BRA `(.L_x_7208) ;  /* 0x000000100000d947 */ /* 0x000fea0003800000 */
[----:B----4-:R4:W-:Y:S02]  /*a220*/  RED.E.ADD.F32.FTZ.RN.STRONG.GPU [R64.64+-0x100], R67 ;  /* 0xffff00434000798e */ /* 0x0109e4000c10e79a */
.L_x_7208:
[----:B------:R-:W-:Y:S05]  /*a230*/  BSYNC B0 ;  /* 0x0000000000007941 */ /* 0x000fea0003800000 */
.L_x_7207:
[----:B--2---:R-:W2:Y:S01]  /*a240*/  SHFL.DOWN PT, R109, R69, 0x1, 0x1f ;  /* 0x08201f00456d7f89 */ /* 0x004ea200000e0000 */
[----:B------:R-:W-:Y:S01]  /*a250*/  ISETP.GT.AND P0, PT, R97, 0x1e, PT ;  /* 0x0000001e6100780c */ /* 0x000fe20003f04270 */
[----:B------:R-:W-:Y:S01]  /*a260*/  FFMA.FTZ R17, R34, R68, R17 ;  /* 0x0000004422117223 */ /* 0x000fe20000010011 */
[----:B-1--4-:R-:W-:Y:S01]  /*a270*/  MOV R64, R69 ;  /* 0x0000004500407202 */ /* 0x012fe20000000f00 */
[----:B------:R-:W1:Y:S01]  /*a280*/  SHFL.DOWN PT, R192, R83, 0x1, 0x1f ;  /* 0x08201f0053c07f89 */ /* 0x000e6200000e0000 */
[----:B------:R-:W-:Y:S01]  /*a290*/  MOV R65, R83 ;  /* 0x0000005300417202 */ /* 0x000fe20000000f00 */
[----:B------:R-:W-:Y:S01]  /*a2a0*/  FMUL.FTZ R130, R77, R130 ;  /* 0x000000824d827220 */ /* 0x000fe20000410000 */
[----:B0-----:R-:W-:Y:S01]  /*a2b0*/  MOV R66, R76 ;  /* 0x0000004c00427202 */ /* 0x001fe20000000f00 */
[----:B---3--:R-:W0:Y:S01]  /*a2c0*/  SHFL.DOWN PT, R113, R76, 0x1, 0x1f ;  /* 0x08201f004c717f89 */ /* 0x008e2200000e0000 */
[----:B------:R-:W-:Y:S01]  /*a2d0*/  MOV R67, R209 ;  /* 0x000000d100437202 */ /* 0x000fe20000000f00 */
        /* <DEDUP_REMOVED lines=12> */
[----:B-1----:R-:W-:Y:S01]  /*a3a0*/  @!P0 FADD.FTZ R65, R65, R192 ;  /* 0x000000c041418221 */ /* 0x002fe20000010000 */
[----:B------:R-:W1:Y:S01]  /*a3b0*/  SHFL.DOWN PT, R69, R64, 0x2, 0x1f ;  /* 0x08401f0040457f89 */ /* 0x000e6200000e0000 */
[----:B------:R-:W-:-:S02]  /*a3c0*/  FMUL.FTZ R144, R144, R180 ;  /* 0x000000b490907220 */ /* 0x000fc40000410000 */
[----:B0-----:R-:W-:Y:S01]  /*a3d0*/  @!P0 FADD.FTZ R66, R66, R113 ;  /* 0x0000007142428221 */ /* 0x001fe20000010000 */
[----:B------:R-:W0:Y:S01]  /*a3e0*/  SHFL.DOWN PT, R76, R65, 0x2, 0x1f ;  /* 0x08401f00414c7f89 */ /* 0x000e2200000e0000 */
        /* <DEDUP_REMOVED lines=70> */
[----:B------:R-:W-:Y:S02]  /*a850*/  FMUL.FTZ R69, R104, R176 ;  /* 0x000000b068457220 */ /* 0x000fe40000410000 */
        /* <DEDUP_REMOVED lines=40> */
[----:B------:R-:W-:Y:S02]  /*aae0*/  FFMA.FTZ R22, R37, R171, R22 ;  /* 0x000000ab25167223 */ /* 0x000fe40000010016 */
[----:B------:R-:W-:-:S02]  /*aaf0*/  FADD.FTZ R54, R129, R54 ;  /* 0x0000003681367221 */ /* 0x000fc40000010000 */
        /* <DEDUP_REMOVED lines=31> */
.L_x_7210:
[----:B0-----:R-:W-:Y:S05]  /*acf0*/  BSYNC B0 ;  /* 0x0000000000007941 */ /* 0x001fea0003800000 */
.L_x_7209:
        /* <DEDUP_REMOVED lines=8> */
.L_x_7110:
        /* <DEDUP_REMOVED lines=94> */
.L_x_7108:
        /* <DEDUP_REMOVED lines=31> */
.L_x_7214:
[----:B------:R-:W-:Y:S05]  /*b550*/  BSYNC B0 ;  /* 0x0000000000007941 */ /* 0x000fea0003800000 */
.L_x_7213:
        /* <DEDUP_REMOVED lines=30> */
.L_x_7216:
[----:B------:R-:W3:Y:S02]  /*b740*/  S2R R11, SR_TID.X ;  /* 0x00000000000b7919 */ /* 0x000ee40000002100 */
.L_x_7217:
[----:B------:R-:W-:Y:S05]  /*b750*/  BSYNC B0 ;  /* 0x0000000000007941 */ /* 0x000fea0003800000 */
.L_x_7215:
        /* <DEDUP_REMOVED lines=12> */
.L_x_7218:
        /* <DEDUP_REMOVED lines=32> */
.L_x_7115:
[----:B------:R-:W-:Y:S01]  /*ba20*/  HFMA2.MMA R71, -RZ, RZ, 0, 5.9604644775390625e-08 ;  /* 0x00000001ff477435 */ /* 0x000fe200000001ff */
[----:B------:R-:W-:-:S02]  /*ba30*/  MOV R226, R70 ;  /* 0x0000004600e27202 */ /* 0x000fc40000000f00 */
[----:B------:R-:W-:Y:S02]  /*ba40*/  MOV R224, RZ ;  /* 0x000000ff00e07202 */ /* 0x000fe40000000f00 */
[----:B------:R-:W-:Y:S02]  /*ba50*/  MOV R73, 0xffffffff ;  /* 0xffffffff00497802 */ /* 0x000fe40000000f00 */
[----:B------:R-:W-:Y:S02]  /*ba60*/  MOV R68, 0xba80 ;  /* 0x0000ba8000447802 */ /* 0x000fe40000000f00 */
[----:B------:R-:W-:Y:S05]  /*ba70*/  CALL.REL.NOINC `($__internal_173_$__cuda_sm70_shflsync_up) ;  /* 0x00001eb000007944 */ /* 0x000fea0003c00000 */
[----:B-1----:R-:W-:Y:S01]  /*ba80*/  MOV R225, R73 ;  /* 0x0000004900e17202 */ /* 0x002fe20000000f00 */
[----:B0-----:R-:W-:Y:S05]  /*ba90*/  BRA `(.L_x_7219) ;  /* 0xffff91e000007947 */ /* 0x001fea000383ffff */
.L_x_7116:
[----:B------:R-:W-:Y:S01]  /*baa0*/  HFMA2.MMA R71, -RZ, RZ, 0, 5.9604644775390625e-08 ;  /* 0x00000001ff477435 */ /* 0x000fe200000001ff */
[----:B------:R-:W-:Y:S02]  /*bab0*/  MOV R226, R72 ;  /* 0x0000004800e27202 */ /* 0x000fe40000000f00 */
[----:B------:R-:W-:Y:S02]  /*bac0*/  MOV R224, RZ ;  /* 0x000000ff00e07202 */ /* 0x000fe40000000f00 */
[----:B------:R-:W-:-:S02]  /*bad0*/  MOV R73, 0xffffffff ;  /* 0xffffffff00497802 */ /* 0x000fc40000000f00 */
[----:B------:R-:W-:Y:S02]  /*bae0*/  MOV R68, 0xbb00 ;  /* 0x0000bb0000447802 */ /* 0x000fe40000000f00 */
[----:B01----:R-:W-:Y:S05]  /*baf0*/  CALL.REL.NOINC `($__internal_173_$__cuda_sm70_shflsync_up) ;  /* 0x00001e3000007944 */ /* 0x003fea0003c00000 */
[----:B0-----:R-:W-:Y:S01]  /*bb00*/  HFMA2.MMA R71, -RZ, RZ, 0, 5.9604644775390625e-08 ;  /* 0x00000001ff477435 */ /* 0x001fe200000001ff */
[----:B-1----:R-:W-:Y:S02]  /*bb10*/  MOV R227, R73 ;  /* 0x0000004900e37202 */ /* 0x002fe40000000f00 */
[----:B------:R-:W-:Y:S02]  /*bb20*/  MOV R226, R74 ;  /* 0x0000004a00e27202 */ /* 0x000fe40000000f00 */
[----:B------:R-:W-:Y:S02]  /*bb30*/  MOV R224, RZ ;  /* 0x000000ff00e07202 */ /* 0x000fe40000000f00 */
[----:B------:R-:W-:Y:S02]  /*bb40*/  MOV R73, 0xffffffff ;  /* 0xffffffff00497802 */ /* 0x000fe40000000f00 */
[----:B------:R-:W-:Y:S02]  /*bb50*/  MOV R68, 0xbb70 ;  /* 0x0000bb7000447802 */ /* 0x000fe40000000f00 */
[----:B------:R-:W-:Y:S05]  /*bb60*/  CALL.REL.NOINC `($__internal_173_$__cuda_sm70_shflsync_up) ;  /* 0x00001dc000007944 */ /* 0x000fea0003c00000 */
[----:B0-----:R-:W-:Y:S01]  /*bb70*/  HFMA2.MMA R71, -RZ, RZ, 0, 5.9604644775390625e-08 ;  /* 0x00000001ff477435 */ /* 0x001fe200000001ff */
[----:B-1----:R-:W-:-:S02]  /*bb80*/  MOV R229, R73 ;  /* 0x0000004900e57202 */ /* 0x002fc40000000f00 */
[----:B------:R-:W-:Y:S02]  /*bb90*/  MOV R226, R75 ;  /* 0x0000004b00e27202 */ /* 0x000fe40000000f00 */
[----:B------:R-:W-:Y:S02]  /*bba0*/  MOV R224, RZ ;  /* 0x000000ff00e07202 */ /* 0x000fe40000000f00 */
[----:B------:R-:W-:Y:S02]  /*bbb0*/  MOV R73, 0xffffffff ;  /* 0xffffffff00497802 */ /* 0x000fe40000000f00 */
[----:B------:R-:W-:Y:S02]  /*bbc0*/  MOV R68, 0xbbe0 ;  /* 0x0000bbe000447802 */ /* 0x000fe40000000f00 */
[----:B------:R-:W-:Y:S05]  /*bbd0*/  CALL.REL.NOINC `($__internal_173_$__cuda_sm70_shflsync_up) ;  /* 0x00001d5000007944 */ /* 0x000fea0003c00000 */
[C---:B01----:R-:W-:Y:S01]  /*bbe0*/  FMUL.FTZ R71, R72.reuse, R73 ;  /* 0x0000004948477220 */ /* 0x043fe20000410000 */
        /* <DEDUP_REMOVED lines=10> */
[C---:B------:R-:W-:Y:S01]  /*bc90*/  FADD.FTZ R224, R75.reuse, R224 ;  /* 0x000000e04be07221 */ /* 0x040fe20000010000 */
[C---:B------:R-:W-:Y:S01]  /*bca0*/  FSEL R225, R70.reuse, R225, !P0 ;  /* 0x000000e146e17208 */ /* 0x040fe20004000000 */
[----:B------:R-:W-:Y:S01]  /*bcb0*/  FFMA.FTZ R69, R70, R227, R69 ;  /* 0x000000e346457223 */ /* 0x000fe20000010045 */
[----:B------:R-:W-:Y:S01]  /*bcc0*/  FSEL R227, R74, R71, !P0 ;  /* 0x000000474ae37208 */ /* 0x000fe20004000000 */
[----:B------:R-:W-:Y:S01]  /*bcd0*/  HFMA2.MMA R71, -RZ, RZ, 0, 1.1920928955078125e-07 ;  /* 0x00000002ff477435 */ /* 0x000fe200000001ff */
[----:B------:R-:W-:-:S02]  /*bce0*/  FSEL R75, R75, R224, !P0 ;  /* 0x000000e04b4b7208 */ /* 0x000fc40004000000 */
[----:B------:R-:W-:Y:S02]  /*bcf0*/  FSEL R229, R72, R69, !P0 ;  /* 0x0000004548e57208 */ /* 0x000fe40004000000 */
[----:B------:R-:W-:Y:S02]  /*bd00*/  MOV R224, RZ ;  /* 0x000000ff00e07202 */ /* 0x000fe40000000f00 */
[----:B------:R-:W-:Y:S02]  /*bd10*/  MOV R226, R225 ;  /* 0x000000e100e27202 */ /* 0x000fe40000000f00 */
[----:B------:R-:W-:Y:S05]  /*bd20*/  CALL.REL.NOINC `($__internal_173_$__cuda_sm70_shflsync_up) ;  /* 0x00001c0000007944 */ /* 0x000fea0003c00000 */
[----:B0-----:R-:W-:Y:S01]  /*bd30*/  HFMA2.MMA R71, -RZ, RZ, 0, 1.1920928955078125e-07 ;  /* 0x00000002ff477435 */ /* 0x001fe200000001ff */
[----:B-1----:R-:W-:Y:S02]  /*bd40*/  MOV R70, R73 ;  /* 0x0000004900467202 */ /* 0x002fe40000000f00 */
[----:B------:R-:W-:Y:S02]  /*bd50*/  MOV R226, R229 ;  /* 0x000000e500e27202 */ /* 0x000fe40000000f00 */
[----:B------:R-:W-:Y:S02]  /*bd60*/  MOV R224, RZ ;  /* 0x000000ff00e07202 */ /* 0x000fe40000000f00 */
[----:B------:R-:W-:-:S02]  /*bd70*/  MOV R73, 0xffffffff ;  /* 0xffffffff00497802 */ /* 0x000fc40000000f00 */
[----:B------:R-:W-:Y:S02]  /*bd80*/  MOV R68, 0xbda0 ;  /* 0x0000bda000447802 */ /* 0x000fe40000000f00 */
[----:B------:R-:W-:Y:S05]  /*bd90*/  CALL.REL.NOINC `($__internal_173_$__cuda_sm70_shflsync_up) ;  /* 0x00001b9000007944 */ /* 0x000fea0003c00000 */
[----:B0-----:R-:W-:Y:S01]  /*bda0*/  HFMA2.MMA R71, -RZ, RZ, 0, 1.1920928955078125e-07 ;  /* 0x00000002ff477435 */ /* 0x001fe200000001ff */
[----:B-1----:R-:W-:Y:S02]  /*bdb0*/  MOV R72, R73 ;  /* 0x0000004900487202 */ /* 0x002fe40000000f00 */
[----:B------:R-:W-:Y:S02]  /*bdc0*/  MOV R226, R227 ;  /* 0x000000e300e27202 */ /* 0x000fe40000000f00 */
[----:B------:R-:W-:Y:S02]  /*bdd0*/  MOV R224, RZ ;  /* 0x000000ff00e07202 */ /* 0x000fe40000000f00 */
[----:B------:R-:W-:Y:S02]  /*bde0*/  MOV R73, 0xffffffff ;  /* 0xffffffff00497802 */ /* 0x000fe40000000f00 */
[----:B------:R-:W-:Y:S02]  /*bdf0*/  MOV R68, 0xbe10 ;  /* 0x0000be1000447802 */ /* 0x000fe40000000f00 */
[----:B------:R-:W-:Y:S05]  /*be00*/  CALL.REL.NOINC `($__internal_173_$__cuda_sm70_shflsync_up) ;  /* 0x00001b2000007944 */ /* 0x000fea0003c00000 */
[----:B0-----:R-:W-:Y:S01]  /*be10*/  HFMA2.MMA R71, -RZ, RZ, 0, 1.1920928955078125e-07 ;  /* 0x00000002ff477435 */ /* 0x001fe200000001ff */
[----:B-1----:R-:W-:-:S02]  /*be20*/  MOV R74, R73 ;  /* 0x00000049004a7202 */ /* 0x002fc40000000f00 */
[----:B------:R-:W-:Y:S02]  /*be30*/  MOV R226, R75 ;  /* 0x0000004b00e27202 */ /* 0x000fe40000000f00 */
[----:B------:R-:W-:Y:S02]  /*be40*/  MOV R224, RZ ;  /* 0x000000ff00e07202 */ /* 0x000fe40000000f00 */
[----:B------:R-:W-:Y:S02]  /*be50*/  MOV R73, 0xffffffff ;  /* 0xffffffff00497802 */ /* 0x000fe40000000f00 */
[----:B------:R-:W-:Y:S02]  /*be60*/  MOV R68, 0xbe80 ;  /* 0x0000be8000447802 */ /* 0x000fe40000000f00 */
[----:B------:R-:W-:Y:S05]  /*be70*/  CALL.REL.NOINC `($__internal_173_$__cuda_sm70_shflsync_up) ;  /* 0x00001ab000007944 */ /* 0x000fea0003c00000 */
[----:B------:R-:W-:Y:S01]  /*be80*/  ISETP.GE.AND P0, PT, R97, 0x2, PT ;  /* 0x000000026100780c */ /* 0x000fe20003f06270 */
[----:B------:R-:W-:Y:S02]  /*be90*/  FMUL.FTZ R68, R70, R229 ;  /* 0x000000e546447220 */ /* 0x000fe40000410000 */
[----:B-1----:R-:W-:Y:S02]  /*bea0*/  FMUL.FTZ R69, R229, R73 ;  /* 0x00000049e5457220 */ /* 0x002fe40000410000 */
[----:B0-----:R-:W-:-:S02]  /*beb0*/  FMUL.FTZ R224, R74, R229 ;  /* 0x000000e54ae07220 */ /* 0x001fc40000410000 */
[C---:B------:R-:W-:Y:S02]  /*bec0*/  FFMA.FTZ R71, R72.reuse, R225, R68 ;  /* 0x000000e148477223 */ /* 0x040fe40000010044 */
[----:B------:R-:W-:Y:S02]  /*bed0*/  FMUL.FTZ R68, R72, R229 ;  /* 0x000000e548447220 */ /* 0x000fe40000410000 */
[----:B------:R-:W-:Y:S01]  /*bee0*/  FFMA.FTZ R72, R74, R225, -R69 ;  /* 0x000000e14a487223 */ /* 0x000fe20000010845 */
[----:B------:R-:W-:Y:S01]  /*bef0*/  FSEL R229, R229, R71, !P0 ;  /* 0x00000047e5e57208 */ /* 0x000fe20004000000 */
[----:B------:R-:W-:Y:S01]  /*bf00*/  FFMA.FTZ R224, R225, R73, R224 ;  /* 0x00000049e1e07223 */ /* 0x000fe200000100e0 */
        /* <DEDUP_REMOVED lines=8> */
[----:B------:R-:W-:Y:S05]  /*bf90*/  CALL.REL.NOINC `($__internal_173_$__cuda_sm70_shflsync_up) ;  /* 0x0000199000007944 */ /* 0x000fea0003c00000 */
[----:B0-----:R-:W-:Y:S01]  /*bfa0*/  HFMA2.MMA R71, -RZ, RZ, 0, 2.384185791015625e-07 ;  /* 0x00000004ff477435 */ /* 0x001fe200000001ff */
[----:B-1----:R-:W-:Y:S02]  /*bfb0*/  MOV R70, R73 ;  /* 0x0000004900467202 */ /* 0x002fe40000000f00 */
[----:B------:R-:W-:Y:S02]  /*bfc0*/  MOV R226, R229 ;  /* 0x000000e500e27202 */ /* 0x000fe40000000f00 */
[----:B------:R-:W-:Y:S02]  /*bfd0*/  MOV R224, RZ ;  /* 0x000000ff00e07202 */ /* 0x000fe40000000f00 */
[----:B------:R-:W-:Y:S02]  /*bfe0*/  MOV R73, 0xffffffff ;  /* 0xffffffff00497802 */ /* 0x000fe40000000f00 */
[----:B------:R-:W-:Y:S02]  /*bff0*/  MOV R68, 0xc010 ;  /* 0x0000c01000447802 */ /* 0x000fe40000000f00 */
[----:B------:R-:W-:Y:S05]  /*c000*/  CALL.REL.NOINC `($__internal_173_$__cuda_sm70_shflsync_up) ;  /* 0x0000192000007944 */ /* 0x000fea0003c00000 */
[----:B0-----:R-:W-:Y:S01]  /*c010*/  HFMA2.MMA R71, -RZ, RZ, 0, 2.384185791015625e-07 ;  /* 0x00000004ff477435 */ /* 0x001fe200000001ff */
[----:B-1----:R-:W-:-:S02]  /*c020*/  MOV R72, R73 ;  /* 0x0000004900487202 */ /* 0x002fc40000000f00 */
[----:B------:R-:W-:Y:S02]  /*c030*/  MOV R226, R227 ;  /* 0x000000e300e27202 */ /* 0x000fe40000000f00 */
[----:B------:R-:W-:Y:S02]  /*c040*/  MOV R224, RZ ;  /* 0x000000ff00e07202 */ /* 0x000fe40000000f00 */
[----:B------:R-:W-:Y:S02]  /*c050*/  MOV R73, 0xffffffff ;  /* 0xffffffff00497802 */ /* 0x000fe40000000f00 */
[----:B------:R-:W-:Y:S02]  /*c060*/  MOV R68, 0xc080 ;  /* 0x0000c08000447802 */ /* 0x000fe40000000f00 */
[----:B------:R-:W-:Y:S05]  /*c070*/  CALL.REL.NOINC `($__internal_173_$__cuda_sm70_shflsync_up) ;  /* 0x000018b000007944 */ /* 0x000fea0003c00000 */
[----:B0-----:R-:W-:Y:S01]  /*c080*/  HFMA2.MMA R71, -RZ, RZ, 0, 2.384185791015625e-07 ;  /* 0x00000004ff477435 */ /* 0x001fe200000001ff */
[----:B-1----:R-:W-:Y:S02]  /*c090*/  MOV R74, R73 ;  /* 0x00000049004a7202 */ /* 0x002fe40000000f00 */
[----:B------:R-:W-:Y:S02]  /*c0a0*/  MOV R226, R75 ;  /* 0x0000004b00e27202 */ /* 0x000fe40000000f00 */
[----:B------:R-:W-:-:S02]  /*c0b0*/  MOV R224, RZ ;  /* 0x000000ff00e07202 */ /* 0x000fc40000000f00 */
[----:B------:R-:W-:Y:S02]  /*c0c0*/  MOV R73, 0xffffffff ;  /* 0xffffffff00497802 */ /* 0x000fe40000000f00 */
[----:B------:R-:W-:Y:S02]  /*c0d0*/  MOV R68, 0xc0f0 ;  /* 0x0000c0f000447802 */ /* 0x000fe40000000f00 */
[----:B------:R-:W-:Y:S05]  /*c0e0*/  CALL.REL.NOINC `($__internal_173_$__cuda_sm70_shflsync_up) ;  /* 0x0000184000007944 */ /* 0x000fea0003c00000 */
        /* <DEDUP_REMOVED lines=17> */
[----:B------:R-:W-:Y:S05]  /*c200*/  CALL.REL.NOINC `($__internal_173_$__cuda_sm70_shflsync_up) ;  /* 0x0000172000007944 */ /* 0x000fea0003c00000 */
[----:B0-----:R-:W-:Y:S01]  /*c210*/  HFMA2.MMA R71, -RZ, RZ, 0, 4.76837158203125e-07 ;  /* 0x00000008ff477435 */ /* 0x001fe200000001ff */
[----:B-1----:R-:W-:-:S02]  /*c220*/  MOV R70, R73 ;  /* 0x0000004900467202 */ /* 0x002fc40000000f00 */
[----:B------:R-:W-:Y:S02]  /*c230*/  MOV R226, R229 ;  /* 0x000000e500e27202 */ /* 0x000fe40000000f00 */
[----:B------:R-:W-:Y:S02]  /*c240*/  MOV R224, RZ ;  /* 0x000000ff00e07202 */ /* 0x000fe40000000f00 */
[----:B------:R-:W-:Y:S02]  /*c250*/  MOV R73, 0xffffffff ;  /* 0xffffffff00497802 */ /* 0x000fe40000000f00 */
[----:B------:R-:W-:Y:S02]  /*c260*/  MOV R68, 0xc280 ;  /* 0x0000c28000447802 */ /* 0x000fe40000000f00 */
[----:B------:R-:W-:Y:S05]  /*c270*/  CALL.REL.NOINC `($__internal_173_$__cuda_sm70_shflsync_up) ;  /* 0x000016b000007944 */ /* 0x000fea0003c00000 */
[----:B0-----:R-:W-:Y:S01]  /*c280*/  HFMA2.MMA R71, -RZ, RZ, 0, 4.76837158203125e-07 ;  /* 0x00000008ff477435 */ /* 0x001fe200000001ff */
[----:B-1----:R-:W-:Y:S02]  /*c290*/  MOV R72, R73 ;  /* 0x0000004900487202 */ /* 0x002fe40000000f00 */
[----:B------:R-:W-:Y:S02]  /*c2a0*/  MOV R226, R227 ;  /* 0x000000e300e27202 */ /* 0x000fe40000000f00 */
[----:B------:R-:W-:-:S02]  /*c2b0*/  MOV R224, RZ ;  /* 0x000000ff00e07202 */ /* 0x000fc40000000f00 */
[----:B------:R-:W-:Y:S02]  /*c2c0*/  MOV R73, 0xffffffff ;  /* 0xffffffff00497802 */ /* 0x000fe40000000f00 */
[----:B------:R-:W-:Y:S02]  /*c2d0*/  MOV R68, 0xc2f0 ;  /* 0x0000c2f000447802 */ /* 0x000fe40000000f00 */
[----:B------:R-:W-:Y:S05]  /*c2e0*/  CALL.REL.NOINC `($__internal_173_$__cuda_sm70_shflsync_up) ;  /* 0x0000164000007944 */ /* 0x000fea0003c00000 */
[----:B0-----:R-:W-:Y:S01]  /*c2f0*/  HFMA2.MMA R71, -RZ, RZ, 0, 4.76837158203125e-07 ;  /* 0x00000008ff477435 */ /* 0x001fe200000001ff */
[----:B-1----:R-:W-:Y:S02]  /*c300*/  MOV R74, R73 ;  /* 0x00000049004a7202 */ /* 0x002fe40000000f00 */
[----:B------:R-:W-:Y:S02]  /*c310*/  MOV R226, R75 ;  /* 0x0000004b00e27202 */ /* 0x000fe40000000f00 */
[----:B------:R-:W-:Y:S02]  /*c320*/  MOV R224, RZ ;  /* 0x000000ff00e07202 */ /* 0x000fe40000000f00 */
[----:B------:R-:W-:Y:S02]  /*c330*/  MOV R73, 0xffffffff ;  /* 0xffffffff00497802 */ /* 0x000fe40000000f00 */
[----:B------:R-:W-:-:S02]  /*c340*/  MOV R68, 0xc360 ;  /* 0x0000c36000447802 */ /* 0x000fc40000000f00 */
[----:B------:R-:W-:Y:S05]  /*c350*/  CALL.REL.NOINC `($__internal_173_$__cuda_sm70_shflsync_up) ;  /* 0x000015d000007944 */ /* 0x000fea0003c00000 */
[----:B------:R-:W-:Y:S01]  /*c360*/  ISETP.GE.AND P0, PT, R97, 0x8, PT ;  /* 0x000000086100780c */ /* 0x000fe20003f06270 */
[----:B------:R-:W-:-:S02]  /*c370*/  FMUL.FTZ R68, R70, R229 ;  /* 0x000000e546447220 */ /* 0x000fc40000410000 */
[C---:B-1----:R-:W-:Y:S02]  /*c380*/  FMUL.FTZ R69, R229.reuse, R73 ;  /* 0x00000049e5457220 */ /* 0x042fe40000410000 */
[----:B0-----:R-:W-:Y:S02]  /*c390*/  FMUL.FTZ R224, R74, R229 ;  /* 0x000000e54ae07220 */ /* 0x001fe40000410000 */
[C---:B------:R-:W-:Y:S02]  /*c3a0*/  FFMA.FTZ R71, R72.reuse, R225, R68 ;  /* 0x000000e148477223 */ /* 0x040fe40000010044 */
        /* <DEDUP_REMOVED lines=10> */
[----:B------:R-:W-:-:S02]  /*c450*/  MOV R70, R225 ;  /* 0x000000e100467202 */ /* 0x000fc40000000f00 */
[----:B------:R-:W-:Y:S02]  /*c460*/  MOV R226, R225 ;  /* 0x000000e100e27202 */ /* 0x000fe40000000f00 */
[----:B------:R-:W-:Y:S02]  /*c470*/  MOV R224, RZ ;  /* 0x000000ff00e07202 */ /* 0x000fe40000000f00 */
[----:B------:R-:W-:Y:S02]  /*c480*/  MOV R72, R227 ;  /* 0x000000e300487202 */ /* 0x000fe40000000f00 */
[----:B------:R-:W-:Y:S02]  /*c490*/  MOV R74, R75 ;  /* 0x0000004b004a7202 */ /* 0x000fe40000000f00 */
[----:B------:R-:W-:Y:S02]  /*c4a0*/  MOV R225, R229 ;  /* 0x000000e500e17202 */ /* 0x000fe40000000f00 */
[----:B------:R-:W-:Y:S05]  /*c4b0*/  CALL.REL.NOINC `($__internal_173_$__cuda_sm70_shflsync_up) ;  /* 0x0000147000007944 */ /* 0x000fea0003c00000 */
[----:B0-----:R-:W-:Y:S01]  /*c4c0*/  HFMA2.MMA R71, -RZ, RZ, 0, 9.5367431640625e-07 ;  /* 0x00000010ff477435 */ /* 0x001fe200000001ff */
[----:B-1----:R-:W-:Y:S02]  /*c4d0*/  MOV R228, R73 ;  /* 0x0000004900e47202 */ /* 0x002fe40000000f00 */
[----:B------:R-:W-:-:S02]  /*c4e0*/  MOV R226, R229 ;  /* 0x000000e500e27202 */ /* 0x000fc40000000f00 */
[----:B------:R-:W-:Y:S02]  /*c4f0*/  MOV R224, RZ ;  /* 0x000000ff00e07202 */ /* 0x000fe40000000f00 */
[----:B------:R-:W-:Y:S02]  /*c500*/  MOV R73, 0xffffffff ;  /* 0xffffffff00497802 */ /* 0x000fe40000000f00 */
[----:B------:R-:W-:Y:S02]  /*c510*/  MOV R68, 0xc530 ;  /* 0x0000c53000447802 */ /* 0x000fe40000000f00 */
[----:B------:R-:W-:Y:S05]  /*c520*/  CALL.REL.NOINC `($__internal_173_$__cuda_sm70_shflsync_up) ;  /* 0x0000140000007944 */ /* 0x000fea0003c00000 */
[----:B0-----:R-:W-:Y:S01]  /*c530*/  HFMA2.MMA R71, -RZ, RZ, 0, 9.5367431640625e-07 ;  /* 0x00000010ff477435 */ /* 0x001fe200000001ff */
[----:B-1----:R-:W-:Y:S02]  /*c540*/  MOV R230, R73 ;  /* 0x0000004900e67202 */ /* 0x002fe40000000f00 */
[----:B------:R-:W-:Y:S02]  /*c550*/  MOV R226, R227 ;  /* 0x000000e300e27202 */ /* 0x000fe40000000f00 */
[----:B------:R-:W-:Y:S02]  /*c560*/  MOV R224, RZ ;  /* 0x000000ff00e07202 */ /* 0x000fe40000000f00 */
[----:B------:R-:W-:-:S02]  /*c570*/  MOV R73, 0xffffffff ;  /* 0xffffffff00497802 */ /* 0x000fc40000000f00 */
[----:B------:R-:W-:Y:S02]  /*c580*/  MOV R68, 0xc5a0 ;  /* 0x0000c5a000447802 */ /* 0x000fe40000000f00 */
[----:B------:R-:W-:Y:S05]  /*c590*/  CALL.REL.NOINC `($__internal_173_$__cuda_sm70_shflsync_up) ;  /* 0x0000139000007944 */ /* 0x000fea0003c00000 */
[----:B0-----:R-:W-:Y:S01]  /*c5a0*/  HFMA2.MMA R71, -RZ, RZ, 0, 9.5367431640625e-07 ;  /* 0x00000010ff477435 */ /* 0x001fe200000001ff */
[----:B-1----:R-:W-:Y:S02]  /*c5b0*/  MOV R232, R73 ;  /* 0x0000004900e87202 */ /* 0x002fe40000000f00 */
[----:B------:R-:W-:Y:S02]  /*c5c0*/  MOV R226, R75 ;  /* 0x0000004b00e27202 */ /* 0x000fe40000000f00 */
[----:B------:R-:W-:Y:S02]  /*c5d0*/  MOV R224, RZ ;  /* 0x000000ff00e07202 */ /* 0x000fe40000000f00 */
[----:B------:R-:W-:Y:S02]  /*c5e0*/  MOV R73, 0xffffffff ;  /* 0xffffffff00497802 */ /* 0x000fe40000000f00 */
[----:B------:R-:W-:Y:S02]  /*c5f0*/  MOV R68, 0xc610 ;  /* 0x0000c61000447802 */ /* 0x000fe40000000f00 */
[----:B------:R-:W-:Y:S05]  /*c600*/  CALL.REL.NOINC `($__internal_173_$__cuda_sm70_shflsync_up) ;  /* 0x0000132000007944 */ /* 0x000fea0003c00000 */
[----:B01----:R-:W-:Y:S05]  /*c610*/  BRA `(.L_x_7220) ;  /* 0xffff8ac000007947 */ /* 0x003fea000383ffff */
.L_x_7121:
[----:B0-----:R-:W-:Y:S01]  /*c620*/  HFMA2.MMA R71, -RZ, RZ, 0, 5.9604644775390625e-08 ;  /* 0x00000001ff477435 */ /* 0x001fe200000001ff */
[----:B------:R-:W-:-:S02]  /*c630*/  MOV R224, RZ ;  /* 0x000000ff00e07202 */ /* 0x000fc40000000f00 */
[----:B------:R-:W-:Y:S02]  /*c640*/  MOV R73, 0xffffffff ;  /* 0xffffffff00497802 */ /* 0x000fe40000000f00 */
[----:B------:R-:W-:Y:S02]  /*c650*/  MOV R68, 0xc670 ;  /* 0x0000c67000447802 */ /* 0x000fe40000000f00 */
[----:B-1----:R-:W-:Y:S05]  /*c660*/  CALL.REL.NOINC `($__internal_173_$__cuda_sm70_shflsync_up) ;  /* 0x000012c000007944 */ /* 0x002fea0003c00000 */
[----:B0-----:R-:W-:Y:S01]  /*c670*/  HFMA2.MMA R71, -RZ, RZ, 0, 5.9604644775390625e-08 ;  /* 0x00000001ff477435 */ /* 0x001fe200000001ff */
[----:B-1----:R-:W-:Y:S02]  /*c680*/  MOV R70, R73 ;  /* 0x0000004900467202 */ /* 0x002fe40000000f00 */
[----:B------:R-:W-:Y:S02]  /*c690*/  MOV R226, R225 ;  /* 0x000000e100e27202 */ /* 0x000fe40000000f00 */
[----:B------:R-:W-:Y:S02]  /*c6a0*/  MOV R224, RZ ;  /* 0x000000ff00e07202 */ /* 0x000fe40000000f00 */
[----:B------:R-:W-:Y:S02]  /*c6b0*/  MOV R73, 0xffffffff ;  /* 0xffffffff00497802 */ /* 0x000fe40000000f00 */
[----:B------:R-:W-:-:S02]  /*c6c0*/  MOV R68, 0xc6e0 ;  /* 0x0000c6e000447802 */ /* 0x000fc40000000f00 */
        /* <DEDUP_REMOVED lines=8> */
[----:B0-----:R-:W-:Y:S01]  /*c750*/  HFMA2.MMA R71, -RZ, RZ, 0, 5.9604644775390625e-08 ;  /* 0x00000001ff477435 */ /* 0x001fe200000001ff */
[----:B-1----:R-:W-:Y:S02]  /*c760*/  MOV R75, R73 ;  /* 0x00000049004b7202 */ /* 0x002fe40000000f00 */
[----:B------:R-:W-:Y:S02]  /*c770*/  MOV R226, R74 ;  /* 0x0000004a00e27202 */ /* 0x000fe40000000f00 */
[----:B------:R-:W-:-:S02]  /*c780*/  MOV R224, RZ ;  /* 0x000000ff00e07202 */ /* 0x000fc40000000f00 */
[----:B------:R-:W-:Y:S02]  /*c790*/  MOV R73, 0xffffffff ;  /* 0xffffffff00497802 */ /* 0x000fe40000000f00 */
[----:B------:R-:W-:Y:S02]  /*c7a0*/  MOV R68, 0xc7c0 ;  /* 0x0000c7c000447802 */ /* 0x000fe40000000f00 */
[----:B------:R-:W-:Y:S05]  /*c7b0*/  CALL.REL.NOINC `($__internal_173_$__cuda_sm70_shflsync_up) ;  /* 0x0000117000007944 */ /* 0x000fea0003c00000 */
[----:B------:R-:W-:Y:S01]  /*c7c0*/  MOV R225, R72 ;  /* 0x0000004800e17202 */ /* 0x000fe20000000f00 */
[----:B------:R-:W-:Y:S01]  /*c7d0*/  HFMA2.MMA R72, -RZ, RZ, 0, 0 ;  /* 0x00000000ff487435 */ /* 0x000fe200000001ff */
[----:B0-----:R-:W-:Y:S02]  /*c7e0*/  MOV R224, R70 ;  /* 0x0000004600e07202 */ /* 0x001fe40000000f00 */
[----:B-1----:R-:W-:Y:S02]  /*c7f0*/  MOV R74, R73 ;  /* 0x00000049004a7202 */ /* 0x002fe40000000f00 */
[----:B------:R-:W-:Y:S02]  /*c800*/  MOV R71, R64 ;  /* 0x0000004000477202 */ /* 0x000fe40000000f00 */
[----:B------:R-:W-:-:S02]  /*c810*/  MOV R73, 0x1f ;  /* 0x0000001f00497802 */ /* 0x000fc40000000f00 */
[----:B------:R-:W-:Y:S02]  /*c820*/  MOV R70, 0xffffffff ;  /* 0xffffffff00467802 */ /* 0x000fe40000000f00 */
[----:B------:R-:W-:Y:S02]  /*c830*/  MOV R68, 0xc850 ;  /* 0x0000c85000447802 */ /* 0x000fe40000000f00 */
[----:B------:R-:W-:Y:S05]  /*c840*/  CALL.REL.NOINC `($__internal_172_$__cuda_sm70_shflsync_idx_p) ;  /* 0x000010a000007944 */ /* 0x000fea0003c00000 */
[----:B0-----:R-:W-:Y:S01]  /*c850*/  HFMA2.MMA R72, -RZ, RZ, 0, 0 ;  /* 0x00000000ff487435 */ /* 0x001fe200000001ff */
[----:B-1----:R-:W-:Y:S02]  /*c860*/  MOV R64, R70 ;  /* 0x0000004600407202 */ /* 0x002fe40000000f00 */
[----:B------:R-:W-:Y:S02]  /*c870*/  MOV R71, R65 ;  /* 0x0000004100477202 */ /* 0x000fe40000000f00 */
[----:B------:R-:W-:Y:S02]  /*c880*/  MOV R73, 0x1f ;  /* 0x0000001f00497802 */ /* 0x000fe40000000f00 */
[----:B------:R-:W-:Y:S02]  /*c890*/  MOV R70, 0xffffffff ;  /* 0xffffffff00467802 */ /* 0x000fe40000000f00 */
[----:B------:R-:W-:-:S02]  /*c8a0*/  MOV R68, 0xc8c0 ;  /* 0x0000c8c000447802 */ /* 0x000fc40000000f00 */
[----:B------:R-:W-:Y:S05]  /*c8b0*/  CALL.REL.NOINC `($__internal_172_$__cuda_sm70_shflsync_idx_p) ;  /* 0x0000103000007944 */ /* 0x000fea0003c00000 */
[----:B0-----:R-:W-:Y:S01]  /*c8c0*/  HFMA2.MMA R72, -RZ, RZ, 0, 0 ;  /* 0x00000000ff487435 */ /* 0x001fe200000001ff */
[----:B-1----:R-:W-:-:S02]  /*c8d0*/  MOV R65, R70 ;  /* 0x0000004600417202 */ /* 0x002fc40000000f00 */
[----:B------:R-:W-:Y:S02]  /*c8e0*/  MOV R71, R66 ;  /* 0x0000004200477202 */ /* 0x000fe40000000f00 */
[----:B------:R-:W-:Y:S02]  /*c8f0*/  MOV R73, 0x1f ;  /* 0x0000001f00497802 */ /* 0x000fe40000000f00 */
[----:B------:R-:W-:Y:S02]  /*c900*/  MOV R70, 0xffffffff ;  /* 0xffffffff00467802 */ /* 0x000fe40000000f00 */
[----:B------:R-:W-:Y:S02]  /*c910*/  MOV R68, 0xc930 ;  /* 0x0000c93000447802 */ /* 0x000fe40000000f00 */
[----:B------:R-:W-:Y:S05]  /*c920*/  CALL.REL.NOINC `($__internal_172_$__cuda_sm70_shflsync_idx_p) ;  /* 0x00000fc000007944 */ /* 0x000fea0003c00000 */
[----:B0-----:R-:W-:Y:S01]  /*c930*/  HFMA2.MMA R72, -RZ, RZ, 0, 0 ;  /* 0x00000000ff487435 */ /* 0x001fe200000001ff */
[----:B-1----:R-:W-:Y:S02]  /*c940*/  MOV R66, R70 ;  /* 0x0000004600427202 */ /* 0x002fe40000000f00 */
[----:B------:R-:W-:Y:S02]  /*c950*/  MOV R71, R67 ;  /* 0x0000004300477202 */ /* 0x000fe40000000f00 */
[----:B------:R-:W-:-:S02]  /*c960*/  MOV R73, 0x1f ;  /* 0x0000001f00497802 */ /* 0x000fc40000000f00 */
[----:B------:R-:W-:Y:S02]  /*c970*/  MOV R70, 0xffffffff ;  /* 0xffffffff00467802 */ /* 0x000fe40000000f00 */
[----:B------:R-:W-:Y:S02]  /*c980*/  MOV R68, 0xc9a0 ;  /* 0x0000c9a000447802 */ /* 0x000fe40000000f00 */
[----:B------:R-:W-:Y:S05]  /*c990*/  CALL.REL.NOINC `($__internal_172_$__cuda_sm70_shflsync_idx_p) ;  /* 0x00000f5000007944 */ /* 0x000fea0003c00000 */
[----:B-1----:R-:W-:Y:S01]  /*c9a0*/  MOV R67, R70 ;  /* 0x0000004600437202 */ /* 0x002fe20000000f00 */
[----:B0-----:R-:W-:Y:S05]  /*c9b0*/  BRA `(.L_x_7221) ;  /* 0xffff8a5000007947 */ /* 0x001fea000383ffff */
.L_x_7124:
[----:B------:R-:W-:Y:S01]  /*c9c0*/  HFMA2.MMA R231, -RZ, RZ, 0, 5.9604644775390625e-08 ;  /* 0x00000001ffe77435 */ /* 0x000fe200000001ff */
[----:B------:R-:W-:Y:S02]  /*c9d0*/  MOV R70, R226 ;  /* 0x000000e200467202 */ /* 0x000fe40000000f00 */
[----:B------:R-:W-:Y:S02]  /*c9e0*/  MOV R72, 0x1f ;  /* 0x0000001f00487802 */ /* 0x000fe40000000f00 */
[----:B------:R-:W-:Y:S02]  /*c9f0*/  MOV R233, 0xffffffff ;  /* 0xffffffff00e97802 */ /* 0x000fe40000000f00 */
[----:B------:R-:W-:-:S02]  /*ca00*/  MOV R68, 0xca20 ;  /* 0x0000ca2000447802 */ /* 0x000fc40000000f00 */
[----:B------:R-:W-:Y:S05]  /*ca10*/  CALL.REL.NOINC `($__internal_171_$__cuda_sm70_shflsync_down) ;  /* 0x00000e9000007944 */ /* 0x000fea0003c00000 */
[----:B-1----:R-:W-:Y:S01]  /*ca20*/  MOV R71, R231 ;  /* 0x000000e700477202 */ /* 0x002fe20000000f00 */
[----:B0-----:R-:W-:Y:S05]  /*ca30*/  BRA `(.L_x_7222) ;  /* 0xffff9cc000007947 */ /* 0x001fea000383ffff */
.L_x_7125:
[----:B------:R-:W-:Y:S01]  /*ca40*/  HFMA2.MMA R231, -RZ, RZ, 0, 5.9604644775390625e-08 ;  /* 0x00000001ffe77435 */ /* 0x000fe200000001ff */
[----:B------:R-:W-:-:S02]  /*ca50*/  MOV R70, R224 ;  /* 0x000000e000467202 */ /* 0x000fc40000000f00 */
[----:B------:R-:W-:Y:S02]  /*ca60*/  MOV R72, 0x1f ;  /* 0x0000001f00487802 */ /* 0x000fe40000000f00 */
[----:B------:R-:W-:Y:S02]  /*ca70*/  MOV R233, 0xffffffff ;  /* 0xffffffff00e97802 */ /* 0x000fe40000000f00 */
[----:B------:R-:W-:Y:S02]  /*ca80*/  MOV R68, 0xcaa0 ;  /* 0x0000caa000447802 */ /* 0x000fe40000000f00 */
[----:B01----:R-:W-:Y:S05]  /*ca90*/  CALL.REL.NOINC `($__internal_171_$__cuda_sm70_shflsync_down) ;  /* 0x00000e1000007944 */ /* 0x003fea0003c00000 */
[----:B-1----:R-:W-:Y:S01]  /*caa0*/  MOV R73, R231 ;  /* 0x000000e700497202 */ /* 0x002fe20000000f00 */
[----:B------:R-:W-:Y:S01]  /*cab0*/  HFMA2.MMA R231, -RZ, RZ, 0, 5.9604644775390625e-08 ;  /* 0x00000001ffe77435 */ /* 0x000fe200000001ff */
[----:B0-----:R-:W-:Y:S02]  /*cac0*/  MOV R70, R75 ;  /* 0x0000004b00467202 */ /* 0x001fe40000000f00 */
[----:B------:R-:W-:Y:S02]  /*cad0*/  MOV R72, 0x1f ;  /* 0x0000001f00487802 */ /* 0x000fe40000000f00 */
[----:B------:R-:W-:-:S02]  /*cae0*/  MOV R233, 0xffffffff ;  /* 0xffffffff00e97802 */ /* 0x000fc40000000f00 */
[----:B------:R-:W-:Y:S02]  /*caf0*/  MOV R68, 0xcb10 ;  /* 0x0000cb1000447802 */ /* 0x000fe40000000f00 */
[----:B------:R-:W-:Y:S05]  /*cb00*/  CALL.REL.NOINC `($__internal_171_$__cuda_sm70_shflsync_down) ;  /* 0x00000da000007944 */ /* 0x000fea0003c00000 */
[----:B-1----:R-:W-:Y:S01]  /*cb10*/  MOV R219, R231 ;  /* 0x000000e700db7202 */ /* 0x002fe20000000f00 */
[----:B------:R-:W-:Y:S01]  /*cb20*/  HFMA2.MMA R231, -RZ, RZ, 0, 5.9604644775390625e-08 ;  /* 0x00000001ffe77435 */ /* 0x000fe200000001ff */
[----:B0-----:R-:W-:Y:S02]  /*cb30*/  MOV R70, R74 ;  /* 0x0000004a00467202 */ /* 0x001fe40000000f00 */
[----:B------:R-:W-:Y:S02]  /*cb40*/  MOV R72, 0x1f ;  /* 0x0000001f00487802 */ /* 0x000fe40000000f00 */
[----:B------:R-:W-:Y:S02]  /*cb50*/  MOV R233, 0xffffffff ;  /* 0xffffffff00e97802 */ /* 0x000fe40000000f00 */
[----:B------:R-:W-:Y:S02]  /*cb60*/  MOV R68, 0xcb80 ;  /* 0x0000cb8000447802 */ /* 0x000fe40000000f00 */
[----:B------:R-:W-:Y:S05]  /*cb70*/  CALL.REL.NOINC `($__internal_171_$__cuda_sm70_shflsync_down) ;  /* 0x00000d3000007944 */ /* 0x000fea0003c00000 */
[----:B-1----:R-:W-:Y:S01]  /*cb80*/  MOV R69, R231 ;  /* 0x000000e700457202 */ /* 0x002fe20000000f00 */
[----:B0-----:R-:W-:Y:S05]  /*cb90*/  BRA `(.L_x_7223) ;  /* 0xffff9ba000007947 */ /* 0x001fea000383ffff */
.L_x_7128:
[----:B------:R-:W-:Y:S01]  /*cba0*/  HFMA2.MMA R231, -RZ, RZ, 0, 1.1920928955078125e-07 ;  /* 0x00000002ffe77435 */ /* 0x000fe200000001ff */
[----:B------:R-:W-:-:S02]  /*cbb0*/  MOV R70, R226 ;  /* 0x000000e200467202 */ /* 0x000fc40000000f00 */
[----:B------:R-:W-:Y:S02]  /*cbc0*/  MOV R72, 0x1f ;  /* 0x0000001f00487802 */ /* 0x000fe40000000f00 */
[----:B------:R-:W-:Y:S02]  /*cbd0*/  MOV R233, 0xffffffff ;  /* 0xffffffff00e97802 */ /* 0x000fe40000000f00 */
[----:B------:R-:W-:Y:S02]  /*cbe0*/  MOV R68, 0xcc00 ;  /* 0x0000cc0000447802 */ /* 0x000fe40000000f00 */
[----:B01234-:R-:W-:Y:S05]  /*cbf0*/  CALL.REL.NOINC `($__internal_171_$__cuda_sm70_shflsync_down) ;  /* 0x00000cb000007944 */ /* 0x01ffea0003c00000 */
[----:B-1----:R-:W-:Y:S01]  /*cc00*/  MOV R71, R231 ;  /* 0x000000e700477202 */ /* 0x002fe20000000f00 */
[----:B------:R-:W-:Y:S01]  /*cc10*/  HFMA2.MMA R231, -RZ, RZ, 0, 1.1920928955078125e-07 ;  /* 0x00000002ffe77435 */ /* 0x000fe200000001ff */
[----:B0-----:R-:W-:Y:S02]  /*cc20*/  MOV R70, R224 ;  /* 0x000000e000467202 */ /* 0x001fe40000000f00 */
[----:B------:R-:W-:Y:S02]  /*cc30*/  MOV R72, 0x1f ;  /* 0x0000001f00487802 */ /* 0x000fe40000000f00 */
[----:B------:R-:W-:-:S02]  /*cc40*/  MOV R233, 0xffffffff ;  /* 0xffffffff00e97802 */ /* 0x000fc40000000f00 */
[----:B------:R-:W-:Y:S02]  /*cc50*/  MOV R68, 0xcc70 ;  /* 0x0000cc7000447802 */ /* 0x000fe40000000f00 */
[----:B------:R-:W-:Y:S05]  /*cc60*/  CALL.REL.NOINC `($__internal_171_$__cuda_sm70_shflsync_down) ;  /* 0x00000c4000007944 */ /* 0x000fea0003c00000 */
[----:B-1----:R-:W-:Y:S01]  /*cc70*/  MOV R73, R231 ;  /* 0x000000e700497202 */ /* 0x002fe20000000f00 */
[----:B------:R-:W-:Y:S01]  /*cc80*/  HFMA2.MMA R231, -RZ, RZ, 0, 1.1920928955078125e-07 ;  /* 0x00000002ffe77435 */ /* 0x000fe200000001ff */
[----:B0-----:R-:W-:Y:S02]  /*cc90*/  MOV R70, R75 ;  /* 0x0000004b00467202 */ /* 0x001fe40000000f00 */
[----:B------:R-:W-:Y:S02]  /*cca0*/  MOV R72, 0x1f ;  /* 0x0000001f00487802 */ /* 0x000fe40000000f00 */
[----:B------:R-:W-:Y:S02]  /*ccb0*/  MOV R233, 0xffffffff ;  /* 0xffffffff00e97802 */ /* 0x000fe40000000f00 */
[----:B------:R-:W-:Y:S02]  /*ccc0*/  MOV R68, 0xcce0 ;  /* 0x0000cce000447802 */ /* 0x000fe40000000f00 */
[----:B------:R-:W-:Y:S05]  /*ccd0*/  CALL.REL.NOINC `($__internal_171_$__cuda_sm70_shflsync_down) ;  /* 0x00000bd000007944 */ /* 0x000fea0003c00000 */
[----:B-1----:R-:W-:Y:S01]  /*cce0*/  MOV R219, R231 ;  /* 0x000000e700db7202 */ /* 0x002fe20000000f00 */
[----:B------:R-:W-:Y:S01]  /*ccf0*/  HFMA2.MMA R231, -RZ, RZ, 0, 1.1920928955078125e-07 ;  /* 0x00000002ffe77435 */ /* 0x000fe200000001ff */
[----:B0-----:R-:W-:-:S02]  /*cd00*/  MOV R70, R74 ;  /* 0x0000004a00467202 */ /* 0x001fc40000000f00 */
[----:B------:R-:W-:Y:S02]  /*cd10*/  MOV R72, 0x1f ;  /* 0x0000001f00487802 */ /* 0x000fe40000000f00 */
[----:B------:R-:W-:Y:S02]  /*cd20*/  MOV R233, 0xffffffff ;  /* 0xffffffff00e97802 */ /* 0x000fe40000000f00 */
[----:B------:R-:W-:Y:S02]  /*cd30*/  MOV R68, 0xcd50 ;  /* 0x0000cd5000447802 */ /* 0x000fe40000000f00 */
[----:B------:R-:W-:Y:S05]  /*cd40*/  CALL.REL.NOINC `($__internal_171_$__cuda_sm70_shflsync_down) ;  /* 0x00000b6000007944 */ /* 0x000fea0003c00000 */
[----:B-1----:R-:W-:Y:S01]  /*cd50*/  MOV R69, R231 ;  /* 0x000000e700457202 */ /* 0x002fe20000000f00 */
[----:B0-----:R-:W-:Y:S05]  /*cd60*/  BRA `(.L_x_7224) ;  /* 0xffff9b2000007947 */ /* 0x001fea000383ffff */
.L_x_7131:
[----:B------:R-:W-:Y:S01]  /*cd70*/  HFMA2.MMA R231, -RZ, RZ, 0, 2.384185791015625e-07 ;  /* 0x00000004ffe77435 */ /* 0x000fe200000001ff */
[----:B------:R-:W-:Y:S02]  /*cd80*/  MOV R70, R226 ;  /* 0x000000e200467202 */ /* 0x000fe40000000f00 */
[----:B------:R-:W-:Y:S02]  /*cd90*/  MOV R72, 0x1f ;  /* 0x0000001f00487802 */ /* 0x000fe40000000f00 */
[----:B------:R-:W-:-:S02]  /*cda0*/  MOV R233, 0xffffffff ;  /* 0xffffffff00e97802 */ /* 0x000fc40000000f00 */
[----:B------:R-:W-:Y:S02]  /*cdb0*/  MOV R68, 0xcdd0 ;  /* 0x0000cdd000447802 */ /* 0x000fe40000000f00 */
[----:B01234-:R-:W-:Y:S05]  /*cdc0*/  CALL.REL.NOINC `($__internal_171_$__cuda_sm70_shflsync_down) ;  /* 0x00000ae000007944 */ /* 0x01ffea0003c00000 */
[----:B-1----:R-:W-:Y:S01]  /*cdd0*/  MOV R71, R231 ;  /* 0x000000e700477202 */ /* 0x002fe20000000f00 */
[----:B0-----:R-:W-:Y:S05]  /*cde0*/  BRA `(.L_x_7225) ;  /* 0xffff9bc000007947 */ /* 0x001fea000383ffff */
.L_x_7132:
[----:B------:R-:W-:Y:S01]  /*cdf0*/  HFMA2.MMA R231, -RZ, RZ, 0, 2.384185791015625e-07 ;  /* 0x00000004ffe77435 */ /* 0x000fe200000001ff */
[----:B------:R-:W-:Y:S02]  /*ce00*/  MOV R70, R224 ;  /* 0x000000e000467202 */ /* 0x000fe40000000f00 */
[----:B------:R-:W-:Y:S02]  /*ce10*/  MOV R72, 0x1f ;  /* 0x0000001f00487802 */ /* 0x000fe40000000f00 */
[----:B------:R-:W-:Y:S02]  /*ce20*/  MOV R233, 0xffffffff ;  /* 0xffffffff00e97802 */ /* 0x000fe40000000f00 */
[----:B------:R-:W-:Y:S02]  /*ce30*/  MOV R68, 0xce50 ;  /* 0x0000ce5000447802 */ /* 0x000fe40000000f00 */
[----:B01234-:R-:W-:Y:S05]  /*ce40*/  CALL.REL.NOINC `($__internal_171_$__cuda_sm70_shflsync_down) ;  /* 0x00000a6000007944 */ /* 0x01ffea0003c00000 */
[----:B-1----:R-:W-:Y:S01]  /*ce50*/  MOV R73, R231 ;  /* 0x000000e700497202 */ /* 0x002fe20000000f00 */
[----:B------:R-:W-:Y:S01]  /*ce60*/  HFMA2.MMA R231, -RZ, RZ, 0, 2.384185791015625e-07 ;  /* 0x00000004ffe77435 */ /* 0x000fe200000001ff */
[----:B0-----:R-:W-:-:S02]  /*ce70*/  MOV R70, R75 ;  /* 0x0000004b00467202 */ /* 0x001fc40000000f00 */
[----:B------:R-:W-:Y:S02]  /*ce80*/  MOV R72, 0x1f ;  /* 0x0000001f00487802 */ /* 0x000fe40000000f00 */
[----:B------:R-:W-:Y:S02]  /*ce90*/  MOV R233, 0xffffffff ;  /* 0xffffffff00e97802 */ /* 0x000fe40000000f00 */
[----:B------:R-:W-:Y:S02]  /*cea0*/  MOV R68, 0xcec0 ;  /* 0x0000cec000447802 */ /* 0x000fe40000000f00 */
[----:B------:R-:W-:Y:S05]  /*ceb0*/  CALL.REL.NOINC `($__internal_171_$__cuda_sm70_shflsync_down) ;  /* 0x000009f000007944 */ /* 0x000fea0003c00000 */
[----:B-1----:R-:W-:Y:S01]  /*cec0*/  MOV R219, R231 ;  /* 0x000000e700db7202 */ /* 0x002fe20000000f00 */
[----:B------:R-:W-:Y:S01]  /*ced0*/  HFMA2.MMA R231, -RZ, RZ, 0, 2.384185791015625e-07 ;  /* 0x00000004ffe77435 */ /* 0x000fe200000001ff */
[----:B0-----:R-:W-:Y:S02]  /*cee0*/  MOV R70, R74 ;  /* 0x0000004a00467202 */ /* 0x001fe40000000f00 */
[----:B------:R-:W-:Y:S02]  /*cef0*/  MOV R72, 0x1f ;  /* 0x0000001f00487802 */ /* 0x000fe40000000f00 */
[----:B------:R-:W-:-:S02]  /*cf00*/  MOV R233, 0xffffffff ;  /* 0xffffffff00e97802 */ /* 0x000fc40000000f00 */
[----:B------:R-:W-:Y:S02]  /*cf10*/  MOV R68, 0xcf30 ;  /* 0x0000cf3000447802 */ /* 0x000fe40000000f00 */
[----:B------:R-:W-:Y:S05]  /*cf20*/  CALL.REL.NOINC `($__internal_171_$__cuda_sm70_shflsync_down) ;  /* 0x0000098000007944 */ /* 0x000fea0003c00000 */
[----:B-1----:R-:W-:Y:S01]  /*cf30*/  MOV R69, R231 ;  /* 0x000000e700457202 */ /* 0x002fe20000000f00 */
[----:B0-----:R-:W-:Y:S05]  /*cf40*/  BRA `(.L_x_7226) ;  /* 0xffff9aa000007947 */ /* 0x001fea000383ffff */
.L_x_7135:
[----:B------:R-:W-:Y:S01]  /*cf50*/  HFMA2.MMA R231, -RZ, RZ, 0, 4.76837158203125e-07 ;  /* 0x00000008ffe77435 */ /* 0x000fe200000001ff */
[----:B------:R-:W-:Y:S02]  /*cf60*/  MOV R70, R226 ;  /* 0x000000e200467202 */ /* 0x000fe40000000f00 */
[----:B------:R-:W-:Y:S02]  /*cf70*/  MOV R72, 0x1f ;  /* 0x0000001f00487802 */ /* 0x000fe40000000f00 */
[----:B------:R-:W-:Y:S02]  /*cf80*/  MOV R233, 0xffffffff ;  /* 0xffffffff00e97802 */ /* 0x000fe40000000f00 */
[----:B------:R-:W-:Y:S02]  /*cf90*/  MOV R68, 0xcfb0 ;  /* 0x0000cfb000447802 */ /* 0x000fe40000000f00 */
[----:B01234-:R-:W-:Y:S05]  /*cfa0*/  CALL.REL.NOINC `($__internal_171_$__cuda_sm70_shflsync_down) ;  /* 0x0000090000007944 */ /* 0x01ffea0003c00000 */
[----:B-1----:R-:W-:Y:S01]  /*cfb0*/  MOV R71, R231 ;  /* 0x000000e700477202 */ /* 0x002fe20000000f00 */
[----:B------:R-:W-:Y:S01]  /*cfc0*/  HFMA2.MMA R231, -RZ, RZ, 0, 4.76837158203125e-07 ;  /* 0x00000008ffe77435 */ /* 0x000fe200000001ff */
[----:B0-----:R-:W-:-:S02]  /*cfd0*/  MOV R70, R224 ;  /* 0x000000e000467202 */ /* 0x001fc40000000f00 */
[----:B------:R-:W-:Y:S02]  /*cfe0*/  MOV R72, 0x1f ;  /* 0x0000001f00487802 */ /* 0x000fe40000000f00 */
[----:B------:R-:W-:Y:S02]  /*cff0*/  MOV R233, 0xffffffff ;  /* 0xffffffff00e97802 */ /* 0x000fe40000000f00 */
[----:B------:R-:W-:Y:S02]  /*d000*/  MOV R68, 0xd020 ;  /* 0x0000d02000447802 */ /* 0x000fe40000000f00 */
[----:B------:R-:W-:Y:S05]  /*d010*/  CALL.REL.NOINC `($__internal_171_$__cuda_sm70_shflsync_down) ;  /* 0x0000089000007944 */ /* 0x000fea0003c00000 */
[----:B-1----:R-:W-:Y:S01]  /*d020*/  MOV R73, R231 ;  /* 0x000000e700497202 */ /* 0x002fe20000000f00 */
[----:B------:R-:W-:Y:S01]  /*d030*/  HFMA2.MMA R231, -RZ, RZ, 0, 4.76837158203125e-07 ;  /* 0x00000008ffe77435 */ /* 0x000fe200000001ff */
[----:B0-----:R-:W-:Y:S02]  /*d040*/  MOV R70, R75 ;  /* 0x0000004b00467202 */ /* 0x001fe40000000f00 */
[----:B------:R-:W-:Y:S02]  /*d050*/  MOV R72, 0x1f ;  /* 0x0000001f00487802 */ /* 0x000fe40000000f00 */
[----:B------:R-:W-:-:S02]  /*d060*/  MOV R233, 0xffffffff ;  /* 0xffffffff00e97802 */ /* 0x000fc40000000f00 */
[----:B------:R-:W-:Y:S02]  /*d070*/  MOV R68, 0xd090 ;  /* 0x0000d09000447802 */ /* 0x000fe40000000f00 */
[----:B------:R-:W-:Y:S05]  /*d080*/  CALL.REL.NOINC `($__internal_171_$__cuda_sm70_shflsync_down) ;  /* 0x0000082000007944 */ /* 0x000fea0003c00000 */
[----:B-1----:R-:W-:Y:S01]  /*d090*/  MOV R219, R231 ;  /* 0x000000e700db7202 */ /* 0x002fe20000000f00 */
[----:B------:R-:W-:Y:S01]  /*d0a0*/  HFMA2.MMA R231, -RZ, RZ, 0, 4.76837158203125e-07 ;  /* 0x00000008ffe77435 */ /* 0x000fe200000001ff */
[----:B0-----:R-:W-:Y:S02]  /*d0b0*/  MOV R70, R74 ;  /* 0x0000004a00467202 */ /* 0x001fe40000000f00 */
[----:B------:R-:W-:Y:S02]  /*d0c0*/  MOV R72, 0x1f ;  /* 0x0000001f00487802 */ /* 0x000fe40000000f00 */
[----:B------:R-:W-:Y:S02]  /*d0d0*/  MOV R233, 0xffffffff ;  /* 0xffffffff00e97802 */ /* 0x000fe40000000f00 */
[----:B------:R-:W-:Y:S02]  /*d0e0*/  MOV R68, 0xd100 ;  /* 0x0000d10000447802 */ /* 0x000fe40000000f00 */
[----:B------:R-:W-:Y:S05]  /*d0f0*/  CALL.REL.NOINC `($__internal_171_$__cuda_sm70_shflsync_down) ;  /* 0x000007b000007944 */ /* 0x000fea0003c00000 */
[----:B-1----:R-:W-:Y:S01]  /*d100*/  MOV R69, R231 ;  /* 0x000000e700457202 */ /* 0x002fe20000000f00 */
[----:B0-----:R-:W-:Y:S05]  /*d110*/  BRA `(.L_x_7227) ;  /* 0xffff9a2000007947 */ /* 0x001fea000383ffff */
.L_x_7138:
[----:B------:R-:W-:Y:S01]  /*d120*/  HFMA2.MMA R231, -RZ, RZ, 0, 9.5367431640625e-07 ;  /* 0x00000010ffe77435 */ /* 0x000fe200000001ff */
[----:B------:R-:W-:-:S02]  /*d130*/  MOV R70, R226 ;  /* 0x000000e200467202 */ /* 0x000fc40000000f00 */
[----:B------:R-:W-:Y:S02]  /*d140*/  MOV R72, 0x1f ;  /* 0x0000001f00487802 */ /* 0x000fe40000000f00 */
[----:B------:R-:W-:Y:S02]  /*d150*/  MOV R233, 0xffffffff ;  /* 0xffffffff00e97802 */ /* 0x000fe40000000f00 */
[----:B------:R-:W-:Y:S02]  /*d160*/  MOV R68, 0xd180 ;  /* 0x0000d18000447802 */ /* 0x000fe40000000f00 */
[----:B01234-:R-:W-:Y:S05]  /*d170*/  CALL.REL.NOINC `($__internal_171_$__cuda_sm70_shflsync_down) ;  /* 0x0000073000007944 */ /* 0x01ffea0003c00000 */
[----:B-1----:R-:W-:Y:S01]  /*d180*/  MOV R71, R231 ;  /* 0x000000e700477202 */ /* 0x002fe20000000f00 */
[----:B0-----:R-:W-:Y:S05]  /*d190*/  BRA `(.L_x_7228) ;  /* 0xffff9ac000007947 */ /* 0x001fea000383ffff */
.L_x_7139:
[----:B------:R-:W-:Y:S01]  /*d1a0*/  HFMA2.MMA R231, -RZ, RZ, 0, 9.5367431640625e-07 ;  /* 0x00000010ffe77435 */ /* 0x000fe200000001ff */
[----:B------:R-:W-:Y:S02]  /*d1b0*/  MOV R70, R224 ;  /* 0x000000e000467202 */ /* 0x000fe40000000f00 */
[----:B------:R-:W-:Y:S02]  /*d1c0*/  MOV R72, 0x1f ;  /* 0x0000001f00487802 */ /* 0x000fe40000000f00 */
[----:B------:R-:W-:-:S02]  /*d1d0*/  MOV R233, 0xffffffff ;  /* 0xffffffff00e97802 */ /* 0x000fc40000000f00 */
[----:B------:R-:W-:Y:S02]  /*d1e0*/  MOV R68, 0xd200 ;  /* 0x0000d20000447802 */ /* 0x000fe40000000f00 */
[----:B01234-:R-:W-:Y:S05]  /*d1f0*/  CALL.REL.NOINC `($__internal_171_$__cuda_sm70_shflsync_down) ;  /* 0x000006b000007944 */ /* 0x01ffea0003c00000 */
[----:B-1----:R-:W-:Y:S01]  /*d200*/  MOV R73, R231 ;  /* 0x000000e700497202 */ /* 0x002fe20000000f00 */
[----:B------:R-:W-:Y:S01]  /*d210*/  HFMA2.MMA R231, -RZ, RZ, 0, 9.5367431640625e-07 ;  /* 0x00000010ffe77435 */ /* 0x000fe200000001ff */
[----:B0-----:R-:W-:Y:S02]  /*d220*/  MOV R70, R75 ;  /* 0x0000004b00467202 */ /* 0x001fe40000000f00 */
[----:B------:R-:W-:Y:S02]  /*d230*/  MOV R72, 0x1f ;  /* 0x0000001f00487802 */ /* 0x000fe40000000f00 */
[----:B------:R-:W-:Y:S02]  /*d240*/  MOV R233, 0xffffffff ;  /* 0xffffffff00e97802 */ /* 0x000fe40000000f00 */
[----:B------:R-:W-:Y:S02]  /*d250*/  MOV R68, 0xd270 ;  /* 0x0000d27000447802 */ /* 0x000fe40000000f00 */
[----:B------:R-:W-:Y:S05]  /*d260*/  CALL.REL.NOINC `($__internal_171_$__cuda_sm70_shflsync_down) ;  /* 0x0000064000007944 */ /* 0x000fea0003c00000 */
[----:B-1----:R-:W-:Y:S01]  /*d270*/  MOV R219, R231 ;  /* 0x000000e700db7202 */ /* 0x002fe20000000f00 */
[----:B------:R-:W-:Y:S01]  /*d280*/  HFMA2.MMA R231, -RZ, RZ, 0, 9.5367431640625e-07 ;  /* 0x00000010ffe77435 */ /* 0x000fe200000001ff */
[----:B0-----:R-:W-:-:S02]  /*d290*/  MOV R70, R74 ;  /* 0x0000004a00467202 */ /* 0x001fc40000000f00 */
[----:B------:R-:W-:Y:S02]  /*d2a0*/  MOV R72, 0x1f ;  /* 0x0000001f00487802 */ /* 0x000fe40000000f00 */
[----:B------:R-:W-:Y:S02]  /*d2b0*/  MOV R233, 0xffffffff ;  /* 0xffffffff00e97802 */ /* 0x000fe40000000f00 */
[----:B------:R-:W-:Y:S02]  /*d2c0*/  MOV R68, 0xd2e0 ;  /* 0x0000d2e000447802 */ /* 0x000fe40000000f00 */
[----:B------:R-:W-:Y:S05]  /*d2d0*/  CALL.REL.NOINC `($__internal_171_$__cuda_sm70_shflsync_down) ;  /* 0x000005d000007944 */ /* 0x000fea0003c00000 */
[----:B-1----:R-:W-:Y:S01]  /*d2e0*/  MOV R69, R231 ;  /* 0x000000e700457202 */ /* 0x002fe20000000f00 */
[----:B0-----:R-:W-:Y:S05]  /*d2f0*/  BRA `(.L_x_7229) ;  /* 0xffff99a000007947 */ /* 0x001fea000383ffff */
.L_x_7142:
[----:B------:R-:W-:Y:S01]  /*d300*/  HFMA2.MMA R72, -RZ, RZ, 0, 0 ;  /* 0x00000000ff487435 */ /* 0x000fe200000001ff */
[----:B-1----:R-:W-:Y:S02]  /*d310*/  MOV R71, R226 ;  /* 0x000000e200477202 */ /* 0x002fe40000000f00 */
[----:B---3--:R-:W-:Y:S02]  /*d320*/  MOV R73, 0x1f ;  /* 0x0000001f00497802 */ /* 0x008fe40000000f00 */
[----:B------:R-:W-:-:S02]  /*d330*/  MOV R70, 0xffffffff ;  /* 0xffffffff00467802 */ /* 0x000fc40000000f00 */
[----:B------:R-:W-:Y:S02]  /*d340*/  MOV R68, 0xd360 ;  /* 0x0000d36000447802 */ /* 0x000fe40000000f00 */
[----:B0-2-4-:R-:W-:Y:S05]  /*d350*/  CALL.REL.NOINC `($__internal_172_$__cuda_sm70_shflsync_idx_p) ;  /* 0x0000059000007944 */ /* 0x015fea0003c00000 */
[----:B0-----:R-:W-:Y:S01]  /*d360*/  HFMA2.MMA R72, -RZ, RZ, 0, 0 ;  /* 0x00000000ff487435 */ /* 0x001fe200000001ff */
[----:B-1----:R-:W-:Y:S02]  /*d370*/  MOV R225, R70 ;  /* 0x0000004600e17202 */ /* 0x002fe40000000f00 */
[----:B------:R-:W-:Y:S02]  /*d380*/  MOV R71, R224 ;  /* 0x000000e000477202 */ /* 0x000fe40000000f00 */
[----:B------:R-:W-:Y:S02]  /*d390*/  MOV R73, 0x1f ;  /* 0x0000001f00497802 */ /* 0x000fe40000000f00 */
[----:B------:R-:W-:Y:S02]  /*d3a0*/  MOV R70, 0xffffffff ;  /* 0xffffffff00467802 */ /* 0x000fe40000000f00 */
[----:B------:R-:W-:Y:S02]  /*d3b0*/  MOV R68, 0xd3d0 ;  /* 0x0000d3d000447802 */ /* 0x000fe40000000f00 */
        /* <DEDUP_REMOVED lines=15> */
[----:B------:R-:W-:Y:S01]  /*d4b0*/  HFMA2.MMA R231, -RZ, RZ, 0, 5.9604644775390625e-08 ;  /* 0x00000001ffe77435 */ /* 0x000fe200000001ff */
[----:B-1----:R-:W-:Y:S02]  /*d4c0*/  MOV R219, R70 ;  /* 0x0000004600db7202 */ /* 0x002fe40000000f00 */
[----:B------:R-:W-:Y:S02]  /*d4d0*/  MOV R70, R226 ;  /* 0x000000e200467202 */ /* 0x000fe40000000f00 */
[----:B0-----:R-:W-:Y:S02]  /*d4e0*/  MOV R72, 0x1f ;  /* 0x0000001f00487802 */ /* 0x001fe40000000f00 */
[----:B------:R-:W-:Y:S02]  /*d4f0*/  MOV R233, 0xffffffff ;  /* 0xffffffff00e97802 */ /* 0x000fe40000000f00 */
[----:B------:R-:W-:-:S02]  /*d500*/  MOV R68, 0xd520 ;  /* 0x0000d52000447802 */ /* 0x000fc40000000f00 */
[----:B------:R-:W-:Y:S05]  /*d510*/  CALL.REL.NOINC `($__internal_171_$__cuda_sm70_shflsync_down) ;  /* 0x0000039000007944 */ /* 0x000fea0003c00000 */
[----:B-1----:R-:W-:Y:S01]  /*d520*/  MOV R228, R231 ;  /* 0x000000e700e47202 */ /* 0x002fe20000000f00 */
[----:B------:R-:W-:Y:S01]  /*d530*/  HFMA2.MMA R231, -RZ, RZ, 0, 5.9604644775390625e-08 ;  /* 0x00000001ffe77435 */ /* 0x000fe200000001ff */
[----:B0-----:R-:W-:-:S02]  /*d540*/  MOV R70, R224 ;  /* 0x000000e000467202 */ /* 0x001fc40000000f00 */
[----:B------:R-:W-:Y:S02]  /*d550*/  MOV R72, 0x1f ;  /* 0x0000001f00487802 */ /* 0x000fe40000000f00 */
[----:B------:R-:W-:Y:S02]  /*d560*/  MOV R233, 0xffffffff ;  /* 0xffffffff00e97802 */ /* 0x000fe40000000f00 */
[----:B------:R-:W-:Y:S02]  /*d570*/  MOV R68, 0xd590 ;  /* 0x0000d59000447802 */ /* 0x000fe40000000f00 */
[----:B------:R-:W-:Y:S05]  /*d580*/  CALL.REL.NOINC `($__internal_171_$__cuda_sm70_shflsync_down) ;  /* 0x0000032000007944 */ /* 0x000fea0003c00000 */
        /* <DEDUP_REMOVED lines=14> */
[CC--:B------:R-:W-:Y:S01]  /*d670*/  FMUL.FTZ R226, R64.reuse, R225.reuse ;  /* 0x000000e140e27220 */ /* 0x0c0fe20000410000 */
[----:B------:R-:W-:Y:S01]  /*d680*/  MOV R71, R64 ;  /* 0x0000004000477202 */ /* 0x000fe20000000f00 */
[-C--:B------:R-:W-:Y:S01]  /*d690*/  FMUL.FTZ R224, R64, R230.reuse ;  /* 0x000000e640e07220 */ /* 0x080fe20000410000 */
[----:B0-----:R-:W-:Y:S01]  /*d6a0*/  HFMA2.MMA R72, -RZ, RZ, 0, 0 ;  /* 0x00000000ff487435 */ /* 0x001fe200000001ff */
        /* <DEDUP_REMOVED lines=8> */
[----:B-1----:R-:W-:Y:S05]  /*d730*/  CALL.REL.NOINC `($__internal_172_$__cuda_sm70_shflsync_idx_p) ;  /* 0x000001b000007944 */ /* 0x002fea0003c00000 */
        /* <DEDUP_REMOVED lines=21> */
[----:B01----:R-:W-:Y:S01]  /*d890*/  MOV R71, R70 ;  /* 0x0000004600477202 */ /* 0x003fe20000000f00 */
[----:B------:R-:W-:Y:S05]  /*d8a0*/  BRA `(.L_x_7230) ;  /* 0xffff961000007947 */ /* 0x000fea000383ffff */
        .weak           $__internal_171_$__cuda_sm70_shflsync_down
        .type           $__internal_171_$__cuda_sm70_shflsync_down,@function
        .size           $__internal_171_$__cuda_sm70_shflsync_down,($__internal_172_$__cuda_sm70_shflsync_idx_p - $__internal_171_$__cuda_sm70_shflsync_down)
$__internal_171_$__cuda_sm70_shflsync_down:
[----:B------:R-:W-:Y:S01]  /*d8b0*/  HFMA2.MMA R69, -RZ, RZ, 0, 0 ;  /* 0x00000000ff457435 */ /* 0x000fe200000001ff */
[----:B------:R-:W-:Y:S04]  /*d8c0*/  WARPSYNC R233 ;  /* 0x000000e900007348 */ /* 0x000fe80003800000 */
[----:B------:R0:W1:Y:S01]  /*d8d0*/  SHFL.DOWN PT, R231, R70, R231, R72 ;  /* 0x080000e746e77389 */ /* 0x00006200000e0048 */
[----:B------:R-:W-:Y:S05]  /*d8e0*/  RET.REL.NODEC R68 `(_Z25selective_scan_bwd_kernelI32Selective_Scan_bwd_kernel_traitsILi64ELi16ELb1ELb1ELb0ELb0ELb1EN3c104HalfENS1_7complexIfEEEEv12SSMParamsBwd) ;  /* 0xffff271044007950 */ /* 0x000fea0003c3ffff */
        .weak           $__internal_172_$__cuda_sm70_shflsync_idx_p
        .type           $__internal_172_$__cuda_sm70_shflsync_idx_p,@function
        .size           $__internal_172_$__cuda_sm70_shflsync_idx_p,($__internal_173_$__cuda_sm70_shflsync_up - $__internal_172_$__cuda_sm70_shflsync_idx_p)
$__internal_172_$__cuda_sm70_shflsync_idx_p:
[----:B------:R-:W-:Y:S01]  /*d8f0*/  MOV R69, 0x0 ;  /* 0x0000000000457802 */ /* 0x000fe20000000f00 */
[----:B------:R-:W-:Y:S04]  /*d900*/  WARPSYNC R70 ;  /* 0x0000004600007348 */ /* 0x000fe80003800000 */
[----:B------:R0:W1:Y:S01]  /*d910*/  SHFL.IDX PT, R70, R71, R72, R73 ;  /* 0x0000004847467389 */ /* 0x00006200000e0049 */
[----:B------:R-:W-:Y:S05]  /*d920*/  RET.REL.NODEC R68 `(_Z25selective_scan_bwd_kernelI32Selective_Scan_bwd_kernel_traitsILi64ELi16ELb1ELb1ELb0ELb0ELb1EN3c104HalfENS1_7complexIfEEEEv12SSMParamsBwd) ;  /* 0xffff26d044007950 */ /* 0x000fea0003c3ffff */
        .weak           $__internal_173_$__cuda_sm70_shflsync_up
        .type           $__internal_173_$__cuda_sm70_shflsync_up,@function
        .size           $__internal_173_$__cuda_sm70_shflsync_up,(.L_x_14605 - $__internal_173_$__cuda_sm70_shflsync_up)
$__internal_173_$__cuda_sm70_shflsync_up:
[----:B------:R-:W-:Y:S01]  /*d930*/  HFMA2.MMA R69, -RZ, RZ, 0, 0 ;  /* 0x00000000ff457435 */ /* 0x000fe200000001ff */
[----:B------:R-:W-:Y:S04]  /*d940*/  WARPSYNC R73 ;  /* 0x0000004900007348 */ /* 0x000fe80003800000 */
[----:B------:R0:W1:Y:S01]  /*d950*/  SHFL.UP PT, R73, R226, R71, R224 ;  /* 0x04000047e2497389 */ /* 0x00006200000e00e0 */
[----:B------:R-:W-:Y:S05]  /*d960*/  RET.REL.NODEC R68 `(_Z25selective_scan_bwd_kernelI32Selective_Scan_bwd_kernel_traitsILi64ELi16ELb1ELb1ELb0ELb0ELb1EN3c104HalfENS1_7complexIfEEEEv12SSMParamsBwd) ;  /* 0xffff269044007950 */ /* 0x000fea0003c3ffff */
.L_x_7231:
        /* <DEDUP_REMOVED lines=9> */
.L_x_14605:


//--------------------- .text._Z25selective_scan_bwd_kernelI32Selective_Scan_bwd_kernel_traitsILi64ELi16ELb1ELb1ELb0ELb1ELb0EN3c104HalfENS1_7complexIfEEEEv12SSMParamsBwd --------------------------
	.section	.text._Z25selective_scan_bwd_kernelI32Selective_Scan_bwd_kernel_traitsILi64ELi16ELb1ELb1ELb0ELb1ELb0EN3c104HalfENS1_7complexIfEEEEv12SSMParamsBwd,"ax",@progbits
	.sectioninfo	@"SHI_REGISTERS=255"
	.align	128
        .global         _Z25selective_scan_bwd_kernelI32Selective_Scan_bwd_kernel_traitsILi64ELi16ELb1ELb1ELb0ELb1ELb0EN3c104HalfENS1_7complexIfEEEEv12SSMParamsBwd
        .type           _Z25selective_scan_bwd_kernelI32Selective_Scan_bwd_kernel_traitsILi64ELi16ELb1ELb1ELb0ELb1ELb0EN3c104HalfENS1_7complexIfEEEEv12SSMParamsBwd,@function
        .size           _Z25selective_scan_bwd_kernelI32Selective_Scan_bwd_kernel_traitsILi64ELi16ELb1ELb1ELb0ELb1ELb0EN3c104HalfENS1_7complexIfEEEEv12SSMParamsBwd,(.L_x_14608 - _Z25selective_scan_bwd_kernelI32Selective_Scan_bwd_kernel_traitsILi64ELi16ELb1ELb1ELb0ELb1ELb0EN3c104HalfENS1_7complexIfEEEEv12SSMParamsBwd)
        .other          _Z25selective_scan_bwd_kernelI32Selective_Scan_bwd_kernel_traitsILi64ELi16ELb1ELb1ELb0ELb1ELb0EN3c104HalfENS1_7complexIfEEEEv12SSMParamsBwd,@"STO_CUDA_ENTRY STV_DEFAULT"
_Z25selective_scan_bwd_kernelI32Selective_Scan_bwd_kernel_traitsILi64ELi16ELb1ELb1ELb0ELb1ELb0EN3c104HalfENS1_7complexIfEEEEv12SSMParamsBwd:
.text._Z25selective_scan_bwd_kernelI32Selective_Scan_bwd_kernel_traitsILi64ELi16ELb1ELb1ELb0ELb1ELb0EN3c104HalfENS1_7complexIfEEEEv12SSMParamsBwd:
        /* <DEDUP_REMOVED lines=130> */
.L_x_7367:
        /* <DEDUP_REMOVED lines=14> */
[----:B----4-:R-:W-:Y:S01]  /*0900*/  STS.128 [R94.X16+0x200], R16 ;  /* 0x000200105e007388 */ /* 0x010fe2000000cc00 */
[----:B------:R-:W-:-:S06]  /*0910*/  NOP ;  /* 0x0000000000007918 */ /* 0x000fcc0000000000 */
[----:B------:R-:W0:Y:S04]  /*0920*/  LDS.128 R60, [R10.X16] ;  /* 0x000000000a3c7984 */ /* 0x000e28000000cc00 */
        /* <DEDUP_REMOVED lines=10> */
[----:B------:R-:W1:Y:S04]  /*09d0*/  LDS.128 R20, [R10.X16] ;  /* 0x000000000a147984 */ /* 0x000e68000000cc00 */
[----:B------:R-:W-:Y:S04]  /*09e0*/  LDS.128 R4, [R10.X16+0x10] ;  /* 0x000010000a047984 */ /* 0x000fe8000000cc00 */
[----:B------:R-:W-:Y:S06]  /*09f0*/  BAR.SYNC.DEFER_BLOCKING 0x0 ;  /* 0x0000000000007b1d */ /* 0x000fec0000010000 */
[----:B------:R2:W3:Y:S04]  /*0a00*/  LDG.E.128 R32, [R2.64] ;  /* 0x0000001002207981 */ /* 0x0004e8000c1e1d00 */
[----:B------:R2:W4:Y:S01]  /*0a10*/  LDG.E.128 R36, [R2.64+0x200] ;  /* 0x0002001002247981 */ /* 0x000522000c1e1d00 */
[--C-:B0-----:R-:W-:Y:S01]  /*0a20*/  HADD2.F32 R0, -RZ, R60.reuse.H0_H0 ;  /* 0x2000003cff007230 */ /* 0x101fe20000004100 */
[----:B------:R-:W-:Y:S01]  /*0a30*/  BSSY B0, `(.L_x_7233) ;  /* 0x0000056000007945 */ /* 0x000fe20003800000 */
[----:B------:R-:W-:-:S02]  /*0a40*/  HADD2.F32 R8, -RZ, R60.H1_H1 ;  /* 0x3000003cff087230 */ /* 0x000fc40000004100 */
[----:B-1----:R-:W-:Y:S02]  /*0a50*/  HADD2.F32 R92, -RZ, R20.H0_H0 ;  /* 0x20000014ff5c7230 */ /* 0x002fe40000004100 */
[----:B------:R-:W-:Y:S02]  /*0a60*/  HADD2.F32 R18, -RZ, R62.H1_H1 ;  /* 0x3000003eff127230 */ /* 0x000fe40000004100 */
[----:B------:R-:W-:Y:S01]  /*0a70*/  HADD2.F32 R90, -RZ, R21.H0_H0 ;  /* 0x20000015ff5a7230 */ /* 0x000fe20000004100 */
[----:B------:R-:W-:Y:S01]  /*0a80*/  FADD.FTZ R92, R92, UR5 ;  /* 0x000000055c5c7e21 */ /* 0x000fe20008010000 */
[----:B--2---:R-:W-:Y:S02]  /*0a90*/  HADD2.F32 R2, -RZ, R61.H1_H1 ;  /* 0x3000003dff027230 */ /* 0x004fe40000004100 */
[----:B------:R-:W-:Y:S01]  /*0aa0*/  HADD2.F32 R88, -RZ, R22.H0_H0 ;  /* 0x20000016ff587230 */ /* 0x000fe20000004100 */
[----:B------:R-:W-:Y:S01]  /*0ab0*/  FADD.FTZ R90, R90, UR5 ;  /* 0x000000055a5a7e21 */ /* 0x000fe20008010000 */
[----:B------:R-:W-:Y:S01]  /*0ac0*/  FSETP.GTU.FTZ.AND P4, PT, R92, 20, PT ;  /* 0x41a000005c00780b */ /* 0x000fe20003f9c000 */
[----:B------:R-:W-:-:S02]  /*0ad0*/  HADD2.F32 R19, -RZ, R63.H0_H0 ;  /* 0x2000003fff137230 */ /* 0x000fc40000004100 */
[----:B------:R-:W-:Y:S01]  /*0ae0*/  HADD2.F32 R20, -RZ, R20.H1_H1 ;  /* 0x30000014ff147230 */ /* 0x000fe20000004100 */
[----:B------:R-:W-:Y:S01]  /*0af0*/  FADD.FTZ R88, R88, UR5 ;  /* 0x0000000558587e21 */ /* 0x000fe20008010000 */
        /* <DEDUP_REMOVED lines=14> */
[----:B---3--:R-:W-:Y:S04]  /*0be0*/  STS.128 [R94.X16], R32 ;  /* 0x000000205e007388 */ /* 0x008fe8000000cc00 */
[----:B----4-:R-:W-:Y:S01]  /*0bf0*/  STS.128 [R94.X16+0x200], R36 ;  /* 0x000200245e007388 */ /* 0x010fe2000000cc00 */
[----:B------:R-:W-:-:S06]  /*0c00*/  NOP ;  /* 0x0000000000007918 */ /* 0x000fcc0000000000 */
[----:B------:R-:W0:Y:S02]  /*0c10*/  LDS.128 R24, [R10.X16] ;  /* 0x000000000a187984 */ /* 0x000e24000000cc00 */
[--C-:B0-----:R-:W-:Y:S02]  /*0c20*/  HADD2.F32 R17, -RZ, R24.reuse.H0_H0 ;  /* 0x20000018ff117230 */ /* 0x101fe40000004100 */
        /* <DEDUP_REMOVED lines=10> */
[----:B------:R-:W0:Y:S02]  /*0cd0*/  LDS.128 R8, [R10.X16+0x10] ;  /* 0x000010000a087984 */ /* 0x000e24000000cc00 */
[----:B------:R-:W-:-:S04]  /*0ce0*/  FFMA.FTZ R2, R14, R2, R3 ;  /* 0x000000020e027223 */ /* 0x000fc80000010003 */
[----:B------:R-:W-:Y:S01]  /*0cf0*/  FFMA.FTZ R3, R13, R0, R2 ;  /* 0x000000000d037223 */ /* 0x000fe20000010002 */
[----:B------:R-:W-:Y:S01]  /*0d00*/  MOV R2, c[0x0][0x16c] ;  /* 0x00005b0000027a02 */ /* 0x000fe20000000f00 */
[--C-:B------:R-:W-:Y:S02]  /*0d10*/  HADD2.F32 R0, -RZ, R27.reuse.H0_H0 ;  /* 0x2000001bff007230 */ /* 0x100fe40000004100 */
[----:B------:R-:W-:Y:S01]  /*0d20*/  FFMA.FTZ R3, R12, R18, R3 ;  /* 0x000000120c037223 */ /* 0x000fe20000010003 */
[----:B------:R-:W-:Y:S01]  /*0d30*/  ISETP.GE.AND P5, PT, R2, 0x1, PT ;  /* 0x000000010200780c */ /* 0x000fe20003fa6270 */
        /* <DEDUP_REMOVED lines=37> */
.L_x_7234:
[----:B------:R-:W-:Y:S05]  /*0f90*/  BSYNC B0 ;  /* 0x0000000000007941 */ /* 0x000fea0003800000 */
.L_x_7233:
        /* <DEDUP_REMOVED lines=39> */
.L_x_7236:
[----:B------:R-:W-:Y:S05]  /*1210*/  BSYNC B0 ;  /* 0x0000000000007941 */ /* 0x000fea0003800000 */
.L_x_7235:
        /* <DEDUP_REMOVED lines=39> */
.L_x_7238:
[----:B------:R-:W-:Y:S05]  /*1490*/  BSYNC B0 ;  /* 0x0000000000007941 */ /* 0x000fea0003800000 */
.L_x_7237:
        /* <DEDUP_REMOVED lines=39> */
.L_x_7240:
[----:B------:R-:W-:Y:S05]  /*1710*/  BSYNC B0 ;  /* 0x0000000000007941 */ /* 0x000fea0003800000 */
.L_x_7239:
        /* <DEDUP_REMOVED lines=39> */
.L_x_7242:
[----:B------:R-:W-:Y:S05]  /*1990*/  BSYNC B0 ;  /* 0x0000000000007941 */ /* 0x000fea0003800000 */
.L_x_7241:
        /* <DEDUP_REMOVED lines=39> */
.L_x_7244:
[----:B------:R-:W-:Y:S05]  /*1c10*/  BSYNC B0 ;  /* 0x0000000000007941 */ /* 0x000fea0003800000 */
.L_x_7243:
        /* <DEDUP_REMOVED lines=39> */
.L_x_7246:
[----:B------:R-:W-:Y:S05]  /*1e90*/  BSYNC B0 ;  /* 0x0000000000007941 */ /* 0x000fea0003800000 */
.L_x_7245:
        /* <DEDUP_REMOVED lines=40> */
.L_x_7248:
[----:B------:R-:W-:Y:S05]  /*2120*/  BSYNC B0 ;  /* 0x0000000000007941 */ /* 0x000fea0003800000 */
.L_x_7247:
        /* <DEDUP_REMOVED lines=38> */
.L_x_7250:
[----:B------:R-:W-:Y:S05]  /*2390*/  BSYNC B0 ;  /* 0x0000000000007941 */ /* 0x000fea0003800000 */
.L_x_7249:
        /* <DEDUP_REMOVED lines=38> */
.L_x_7252:
[----:B------:R-:W-:Y:S05]  /*2600*/  BSYNC B0 ;  /* 0x0000000000007941 */ /* 0x000fea0003800000 */
.L_x_7251:
        /* <DEDUP_REMOVED lines=38> */
.L_x_7254:
[----:B------:R-:W-:Y:S05]  /*2870*/  BSYNC B0 ;  /* 0x0000000000007941 */ /* 0x000fea0003800000 */
.L_x_7253:
        /* <DEDUP_REMOVED lines=33> */
.L_x_7256:
[----:B------:R-:W-:Y:S05]  /*2a90*/  BSYNC B0 ;  /* 0x0000000000007941 */ /* 0x000fea0003800000 */
.L_x_7255:
        /* <DEDUP_REMOVED lines=33> */
.L_x_7258:
[----:B------:R-:W-:Y:S05]  /*2cb0*/  BSYNC B0 ;  /* 0x0000000000007941 */ /* 0x000fea0003800000 */
.L_x_7257:
        /* <DEDUP_REMOVED lines=33> */
.L_x_7260:
[----:B------:R-:W-:Y:S05]  /*2ed0*/  BSYNC B0 ;  /* 0x0000000000007941 */ /* 0x000fea0003800000 */
.L_x_7259:
        /* <DEDUP_REMOVED lines=33> */
.L_x_7262:
[----:B------:R-:W-:Y:S05]  /*30f0*/  BSYNC B0 ;  /* 0x0000000000007941 */ /* 0x000fea0003800000 */
.L_x_7261:
        /* <DEDUP_REMOVED lines=33> */
.L_x_7264:
[----:B------:R-:W-:Y:S05]  /*3310*/  BSYNC B0 ;  /* 0x0000000000007941 */ /* 0x000fea0003800000 */
.L_x_7263:
        /* <DEDUP_REMOVED lines=22> */
[----:B------:R-:W-:Y:S01]  /*3480*/  MOV R51, RZ ;  /* 0x000000ff00337202 */ /* 0x000fe20000000f00 */
        /* <DEDUP_REMOVED lines=16> */
.L_x_7366:
        /* <DEDUP_REMOVED lines=49> */
[C---:B------:R-:W-:Y:S02]  /*38a0*/  FMUL.FTZ R123, R126.reuse, R90 ;  /* 0x0000005a7e7b7220 */ /* 0x040fe40000410000 */
        /* <DEDUP_REMOVED lines=41> */
[----:B0-----:R-:W-:Y:S02]  /*3b40*/  IMAD R83, R114, c[0x0][0x1bc], R115 ;  /* 0x00006f0072537a24 */ /* 0x001fe400078e0273 */
[----:B------:R-:W-:-:S03]  /*3b50*/  FMUL.FTZ R115, R126, R92 ;  /* 0x0000005c7e737220 */ /* 0x000fc60000410000 */
[----:B------:R-:W-:Y:S02]  /*3b60*/  IADD3 R81, R81, R83, RZ ;  /* 0x0000005351517210 */ /* 0x000fe40007ffe0ff */
[----:B------:R0:W-:Y:S03]  /*3b70*/  MUFU.COS R138, R117 ;  /* 0x00000075008a7308 */ /* 0x0001e60000000000 */
[----:B------:R-:W-:-:S05]  /*3b80*/  IMAD.WIDE.U32 R80, R0, c[0x0][0x1c0], R80 ;  /* 0x0000700000507a25 */ /* 0x000fca00078e0050 */
[----:B------:R-:W-:Y:S01]  /*3b90*/  MUFU.SIN R118, R119 ;  /* 0x0000007700767308 */ /* 0x000fe20000000400 */
[----:B0-----:R-:W-:Y:S01]  /*3ba0*/  FMUL.FTZ R117, R126, R93 ;  /* 0x0000005d7e757220 */ /* 0x001fe20000410000 */
[----:B------:R-:W-:-:S06]  /*3bb0*/  LEA R140, P0, R80, c[0x0][0x230], 0x3 ;  /* 0x00008c00508c7a11 */ /* 0x000fcc00078018ff */
[----:B------:R0:W-:Y:S08]  /*3bc0*/  MUFU.COS R120, R119 ;  /* 0x0000007700787308 */ /* 0x0001f00000000000 */
[----:B------:R-:W1:Y:S01]  /*3bd0*/  MUFU.EX2 R117, R117 ;  /* 0x0000007500757308 */ /* 0x000e620000000800 */
[----:B0-----:R-:W-:-:S04]  /*3be0*/  IMAD R119, R121, c[0x0][0x1c0], RZ ;  /* 0x0000700079777a24 */ /* 0x001fc800078e02ff */
[----:B------:R-:W-:-:S03]  /*3bf0*/  IMAD R119, R0, c[0x0][0x1c4], R119 ;  /* 0x0000710000777a24 */ /* 0x000fc600078e0277 */
[----:B------:R-:W0:Y:S02]  /*3c00*/  MUFU.EX2 R123, R123 ;  /* 0x0000007b007b7308 */ /* 0x000e240000000800 */
[----:B------:R-:W-:-:S04]  /*3c10*/  IADD3 R81, R81, R119, RZ ;  /* 0x0000007751517210 */ /* 0x000fc80007ffe0ff */
[----:B------:R-:W-:Y:S01]  /*3c20*/  LEA.HI.X R141, R80, c[0x0][0x234], R81, 0x3, P0 ;  /* 0x00008d00508d7a11 */ /* 0x000fe200000f1c51 */
[----:B------:R-:W-:Y:S01]  /*3c30*/  FMUL.FTZ R81, R126, R91 ;  /* 0x0000005b7e517220 */ /* 0x000fe20000410000 */
[----:B------:R-:W2:Y:S01]  /*3c40*/  MUFU.EX2 R115, R115 ;  /* 0x0000007300737308 */ /* 0x000ea20000000800 */
[C---:B-1----:R-:W-:Y:S01]  /*3c50*/  FMUL.FTZ R120, R117.reuse, R120 ;  /* 0x0000007875787220 */ /* 0x042fe20000410000 */
[C---:B------:R-:W-:Y:S01]  /*3c60*/  SHF.L.U32 R80, R106.reuse, 0x2, RZ ;  /* 0x000000026a507819 */ /* 0x040fe200000006ff */
[----:B------:R-:W-:Y:S01]  /*3c70*/  FMUL.FTZ R119, R117, R118 ;  /* 0x0000007675777220 */ /* 0x000fe20000410000 */
[----:B------:R-:W-:Y:S02]  /*3c80*/  LOP3.LUT P0, RZ, R106, 0x1f, RZ, 0xc0, !PT ;  /* 0x0000001f6aff7812 */ /* 0x000fe4000780c0ff */
[----:B------:R-:W-:Y:S02]  /*3c90*/  LOP3.LUT R80, R80, 0xffffff80, RZ, 0xc0, !PT ;  /* 0xffffff8050507812 */ /* 0x000fe400078ec0ff */
[----:B------:R-:W-:Y:S01]  /*3ca0*/  MUFU.SIN R143, R82 ;  /* 0x00000052008f7308 */ /* 0x000fe20000000400 */
[C---:B0-----:R-:W-:Y:S01]  /*3cb0*/  FMUL.FTZ R118, R123.reuse, R128 ;  /* 0x000000807b767220 */ /* 0x041fe20000410000 */
[----:B------:R-:W-:Y:S01]  /*3cc0*/  IADD3 R80, R80, R99, RZ ;  /* 0x0000006350507210 */ /* 0x000fe20007ffe0ff */
[----:B------:R-:W-:Y:S01]  /*3cd0*/  FMUL.FTZ R117, R123, R124 ;  /* 0x0000007c7b757220 */ /* 0x000fe20000410000 */
[----:B------:R-:W-:-:S03]  /*3ce0*/  ISETP.LT.OR P0, PT, R96, 0x2, P0 ;  /* 0x000000026000780c */ /* 0x000fc60000701670 */
[----:B---3--:R0:W-:Y:S01]  /*3cf0*/  STS.128 [R80.X16], R64 ;  /* 0x0000004050007388 */ /* 0x0081e2000000cc00 */
[----:B------:R1:W-:Y:S01]  /*3d00*/  MUFU.COS R144, R82 ;  /* 0x0000005200907308 */ /* 0x0003e20000000000 */
[C---:B--2---:R-:W-:Y:S02]  /*3d10*/  FMUL.FTZ R123, R115.reuse, R116 ;  /* 0x00000074737b7220 */ /* 0x044fe40000410000 */
[----:B------:R-:W-:Y:S01]  /*3d20*/  FMUL.FTZ R122, R115, R122 ;  /* 0x0000007a737a7220 */ /* 0x000fe20000410000 */
[----:B----4-:R-:W-:Y:S01]  /*3d30*/  STS.128 [R80.X16+0x200], R68 ;  /* 0x0002004450007388 */ /* 0x010fe2000000cc00 */
[CC--:B------:R-:W-:Y:S02]  /*3d40*/  FMUL.FTZ R115, R123.reuse, R119.reuse ;  /* 0x000000777b737220 */ /* 0x0c0fe40000410000 */
[----:B------:R-:W-:Y:S01]  /*3d50*/  FMUL.FTZ R116, R122, R119 ;  /* 0x000000777a747220 */ /* 0x000fe20000410000 */
[----:B------:R-:W2:Y:S01]  /*3d60*/  MUFU.EX2 R81, R81 ;  /* 0x0000005100517308 */ /* 0x000ea20000000800 */
[----:B-1----:R-:W-:Y:S01]  /*3d70*/  IADD3 R82, R96, -0x1, RZ ;  /* 0xffffffff60527810 */ /* 0x002fe20007ffe0ff */
[-C--:B------:R-:W-:Y:S01]  /*3d80*/  FFMA.FTZ R124, R122, R120.reuse, -R115 ;  /* 0x000000787a7c7223 */ /* 0x080fe20000010873 */
[----:B------:R-:W-:Y:S01]  /*3d90*/  STS.128 [R80.X16+0x400], R72 ;  /* 0x0004004850007388 */ /* 0x000fe2000000cc00 */
[----:B------:R-:W-:Y:S01]  /*3da0*/  FFMA.FTZ R125, R123, R120, R116 ;  /* 0x000000787b7d7223 */ /* 0x000fe20000010074 */
[----:B------:R-:W-:Y:S01]  /*3db0*/  LEA.HI R83, R82, R82, RZ, 0x1 ;  /* 0x0000005252537211 */ /* 0x000fe200078f08ff */
[----:B------:R-:W-:Y:S01]  /*3dc0*/  FMUL.FTZ R128, R117, R124 ;  /* 0x0000007c75807220 */ /* 0x000fe20000410000 */
[----:B------:R-:W-:Y:S01]  /*3dd0*/  STS.128 [R80.X16+0x600], R76 ;  /* 0x0006004c50007388 */ /* 0x000fe2000000cc00 */
[----:B------:R-:W-:-:S06]  /*3de0*/  NOP ;  /* 0x0000000000007918 */ /* 0x000fcc0000000000 */
[----:B------:R-:W-:Y:S01]  /*3df0*/  LOP3.LUT R83, R83, 0xfffffe, RZ, 0xc0, !PT ;  /* 0x00fffffe53537812 */ /* 0x000fe200078ec0ff */
[----:B------:R-:W-:Y:S01]  /*3e00*/  FFMA.FTZ R162, R118, R125, R128 ;  /* 0x0000007d76a27223 */ /* 0x000fe20000010080 */
[----:B------:R-:W5:Y:S01]  /*3e10*/  LDG.E.64 R140, [R140.64] ;  /* 0x000000108c8c7981 */ /* 0x000f62000c1e1b00 */
[C---:B--2---:R-:W-:Y:S01]  /*3e20*/  FMUL.FTZ R116, R81.reuse, R132 ;  /* 0x0000008451747220 */ /* 0x044fe20000410000 */
[----:B------:R-:W-:Y:S01]  /*3e30*/  IADD3 R83, R82, -R83, RZ ;  /* 0x8000005352537210 */ /* 0x000fe20007ffe0ff */
[----:B------:R-:W-:Y:S01]  /*3e40*/  FMUL.FTZ R115, R81, R130 ;  /* 0x0000008251737220 */ /* 0x000fe20000410000 */
[----:B------:R-:W-:Y:S01]  /*3e50*/  IADD3 R82, R106, 0x200, RZ ;  /* 0x000002006a527810 */ /* 0x000fe20007ffe0ff */
[C---:B------:R-:W-:Y:S01]  /*3e60*/  FMUL.FTZ R81, R126.reuse, R89 ;  /* 0x000000597e517220 */ /* 0x040fe20000410000 */
[----:B------:R-:W-:Y:S01]  /*3e70*/  @!P1 LEA R82, R83, R0, 0x8 ;  /* 0x0000000053529211 */ /* 0x000fe200078e40ff */
[----:B------:R-:W-:Y:S01]  /*3e80*/  FMUL.FTZ R83, R126, R88 ;  /* 0x000000587e537220 */ /* 0x000fe20000410000 */
[----:B------:R-:W-:Y:S01]  /*3e90*/  @!P0 IADD3 R159, R96, -0x2, RZ ;  /* 0xfffffffe609f8810 */ /* 0x000fe20007ffe0ff */
[----:B------:R-:W-:Y:S01]  /*3ea0*/  IMAD R128, R99, 0x3, R80 ;  /* 0x0000000363807824 */ /* 0x000fe200078e0250 */
[----:B------:R-:W-:Y:S01]  /*3eb0*/  SHF.L.U32 R163, R82, 0x3, RZ ;  /* 0x0000000352a37819 */ /* 0x000fe200000006ff */
[----:B------:R-:W1:Y:S01]  /*3ec0*/  MUFU.EX2 R129, R83 ;  /* 0x0000005300817308 */ /* 0x000e620000000800 */
[----:B------:R-:W-:Y:S01]  /*3ed0*/  FMUL.FTZ R131, R117, R125 ;  /* 0x0000007d75837220 */ /* 0x000fe20000410000 */
[----:B0-----:R-:W-:Y:S01]  /*3ee0*/  HFMA2.MMA R64, -RZ, RZ, 1.875, 0 ;  /* 0x3f800000ff407435 */ /* 0x001fe200000001ff */
[----:B------:R-:W0:Y:S01]  /*3ef0*/  LDS.128 R68, [R128.X16] ;  /* 0x0000000080447984 */ /* 0x000e22000000cc00 */
[----:B------:R-:W-:Y:S01]  /*3f00*/  FMUL.FTZ R125, R126, R87 ;  /* 0x000000577e7d7220 */ /* 0x000fe20000410000 */
[----:B------:R-:W-:Y:S01]  /*3f10*/  MOV R65, RZ ;  /* 0x000000ff00417202 */ /* 0x000fe20000000f00 */
[----:B------:R-:W-:Y:S01]  /*3f20*/  FFMA.FTZ R160, R118, R124, -R131 ;  /* 0x0000007c76a07223 */ /* 0x000fe20000010883 */
[----:B------:R-:W2:Y:S01]  /*3f30*/  LDS.128 R72, [R128.X16+0x10] ;  /* 0x0000100080487984 */ /* 0x000ea2000000cc00 */
[----:B------:R3:W4:Y:S01]  /*3f40*/  MUFU.EX2 R130, R81 ;  /* 0x0000005100827308 */ /* 0x0007220000000800 */
[----:B------:R-:W-:Y:S01]  /*3f50*/  FMUL.FTZ R124, R126, R86 ;  /* 0x000000567e7c7220 */ /* 0x000fe20000410000 */
[----:B------:R-:W-:Y:S01]  /*3f60*/  CS2R R66, SRZ ;  /* 0x0000000000427805 */ /* 0x000fe2000001ff00 */
[----:B------:R-:W0:Y:S01]  /*3f70*/  LDS.128 R76, [R128.X16+0x20] ;  /* 0x00002000804c7984 */ /* 0x000e22000000cc00 */
[----:B------:R-:W-:-:S02]  /*3f80*/  @!P0 IMAD R161, R159, c[0x0][0x16c], R0 ;  /* 0x00005b009fa18a24 */ /* 0x000fc400078e0200 */
[----:B------:R-:W-:Y:S02]  /*3f90*/  FMUL.FTZ R159, R126, R85 ;  /* 0x000000557e9f7220 */ /* 0x000fe40000410000 */
[----:B------:R-:W0:Y:S01]  /*3fa0*/  MUFU.EX2 R131, R124 ;  /* 0x0000007c00837308 */ /* 0x000e220000000800 */
[----:B---3--:R-:W3:Y:S04]  /*3fb0*/  LDS.128 R80, [R128.X16+0x30] ;  /* 0x0000300080507984 */ /* 0x008ee8000000cc00 */
[----:B------:R4:W-:Y:S03]  /*3fc0*/  STS.64 [R163+0x39e0], R122 ;  /* 0x0039e07aa3007388 */ /* 0x0009e60000000a00 */
[----:B------:R4:W0:Y:S01]  /*3fd0*/  MUFU.EX2 R132, R125 ;  /* 0x0000007d00847308 */ /* 0x0008220000000800 */
[----:B-1----:R-:W-:-:S07]  /*3fe0*/  FMUL.FTZ R157, R129, R157 ;  /* 0x0000009d819d7220 */ /* 0x002fce0000410000 */
[----:B------:R-:W1:Y:S01]  /*3ff0*/  MUFU.EX2 R133, R133 ;  /* 0x0000008500857308 */ /* 0x000e620000000800 */
[----:B----4-:R-:W-:Y:S01]  /*4000*/  @!P0 IMAD.WIDE R124, R161, 0x10, R104 ;  /* 0x00000010a17c8825 */ /* 0x010fe200078e0268 */
[----:B------:R-:W-:Y:S03]  /*4010*/  BAR.SYNC.DEFER_BLOCKING 0x0 ;  /* 0x0000000000007b1d */ /* 0x000fe60000010000 */
[C---:B------:R-:W-:Y:S02]  /*4020*/  FMUL.FTZ R161, R115.reuse, R162 ;  /* 0x000000a273a17220 */ /* 0x040fe40000410000 */
[-C--:B------:R-:W-:Y:S01]  /*4030*/  FMUL.FTZ R163, R115, R160.reuse ;  /* 0x000000a073a37220 */ /* 0x080fe20000410000 */
[----:B------:R-:W-:Y:S01]  /*4040*/  MUFU.COS R134, R127 ;  /* 0x0000007f00867308 */ /* 0x000fe20000000000 */
[C---:B------:R-:W-:Y:S02]  /*4050*/  FFMA.FTZ R161, R116.reuse, R160, -R161 ;  /* 0x000000a074a17223 */ /* 0x040fe400000108a1 */
[----:B------:R-:W-:-:S02]  /*4060*/  FFMA.FTZ R163, R116, R162, R163 ;  /* 0x000000a274a37223 */ /* 0x000fc400000100a3 */
[----:B------:R-:W-:Y:S02]  /*4070*/  FMUL.FTZ R158, R129, R158 ;  /* 0x0000009e819e7220 */ /* 0x000fe40000410000 */
[----:B------:R-:W-:Y:S01]  /*4080*/  FMUL.FTZ R160, R157, R163 ;  /* 0x000000a39da07220 */ /* 0x000fe20000410000 */
[----:B------:R-:W-:Y:S01]  /*4090*/  MUFU.SIN R135, R136 ;  /* 0x0000008800877308 */ /* 0x000fe20000000400 */
[----:B------:R-:W-:Y:S01]  /*40a0*/  FMUL.FTZ R155, R130, R155 ;  /* 0x0000009b829b7220 */ /* 0x000fe20000410000 */
[----:B------:R4:W5:Y:S01]  /*40b0*/  @!P0 LDG.E.128 R64, [R124.64] ;  /* 0x000000107c408981 */ /* 0x000962000c1e1d00 */
[----:B------:R-:W-:Y:S02]  /*40c0*/  FFMA.FTZ R160, R158, R161, -R160 ;  /* 0x000000a19ea07223 */ /* 0x000fe400000108a0 */
[----:B------:R-:W-:-:S03]  /*40d0*/  FMUL.FTZ R156, R130, R156 ;  /* 0x0000009c829c7220 */ /* 0x000fc60000410000 */
[----:B------:R-:W1:Y:S01]  /*40e0*/  MUFU.EX2 R159, R159 ;  /* 0x0000009f009f7308 */ /* 0x000e620000000800 */
[----:B----4-:R-:W-:Y:S02]  /*40f0*/  FMUL.FTZ R124, R157, R161 ;  /* 0x000000a19d7c7220 */ /* 0x010fe40000410000 */
[----:B0-----:R-:W-:-:S05]  /*4100*/  FMUL.FTZ R153, R131, R153 ;  /* 0x0000009983997220 */ /* 0x001fca0000410000 */
[----:B------:R-:W-:Y:S01]  /*4110*/  MUFU.COS R136, R136 ;  /* 0x0000008800887308 */ /* 0x000fe20000000000 */
[----:B------:R-:W-:-:S04]  /*4120*/  FFMA.FTZ R163, R158, R163, R124 ;  /* 0x000000a39ea37223 */ /* 0x000fc8000001007c */
[CC--:B------:R-:W-:Y:S02]  /*4130*/  FMUL.FTZ R125, R155.reuse, R163.reuse ;  /* 0x000000a39b7d7220 */ /* 0x0c0fe40000410000 */
[-C--:B------:R-:W-:Y:S02]  /*4140*/  FMUL.FTZ R130, R155, R160.reuse ;  /* 0x000000a09b827220 */ /* 0x080fe40000410000 */
[C---:B------:R-:W-:Y:S02]  /*4150*/  FFMA.FTZ R160, R156.reuse, R160, -R125 ;  /* 0x000000a09ca07223 */ /* 0x040fe4000001087d */
[----:B------:R-:W-:Y:S02]  /*4160*/  FFMA.FTZ R130, R156, R163, R130 ;  /* 0x000000a39c827223 */ /* 0x000fe40000010082 */
[----:B------:R-:W-:Y:S02]  /*4170*/  FMUL.FTZ R154, R131, R154 ;  /* 0x0000009a839a7220 */ /* 0x000fe40000410000 */
[----:B------:R-:W-:-:S02]  /*4180*/  FMUL.FTZ R161, R153, R160 ;  /* 0x000000a099a17220 */ /* 0x000fc40000410000 */
[----:B------:R-:W-:Y:S02]  /*4190*/  FMUL.FTZ R128, R126, R54 ;  /* 0x000000367e807220 */ /* 0x000fe40000410000 */
[-C--:B------:R-:W-:Y:S02]  /*41a0*/  FMUL.FTZ R131, R153, R130.reuse ;  /* 0x0000008299837220 */ /* 0x080fe40000410000 */
[----:B------:R-:W-:Y:S02]  /*41b0*/  FMUL.FTZ R151, R132, R151 ;  /* 0x0000009784977220 */ /* 0x000fe40000410000 */
[----:B------:R-:W-:Y:S01]  /*41c0*/  FFMA.FTZ R161, R154, R130, R161 ;  /* 0x000000829aa17223 */ /* 0x000fe200000100a1 */
[----:B------:R-:W0:Y:S01]  /*41d0*/  MUFU.EX2 R128, R128 ;  /* 0x0000008000807308 */ /* 0x000e220000000800 */
[----:B------:R-:W-:Y:S02]  /*41e0*/  FMUL.FTZ R152, R132, R152 ;  /* 0x0000009884987220 */ /* 0x000fe40000410000 */
[----:B------:R-:W-:-:S02]  /*41f0*/  FFMA.FTZ R131, R154, R160, -R131 ;  /* 0x000000a09a837223 */ /* 0x000fc40000010883 */
[C---:B------:R-:W-:Y:S02]  /*4200*/  FMUL.FTZ R132, R151.reuse, R161 ;  /* 0x000000a197847220 */ /* 0x040fe40000410000 */
[C---:B------:R-:W-:Y:S02]  /*4210*/  FMUL.FTZ R124, R126.reuse, R52 ;  /* 0x000000347e7c7220 */ /* 0x040fe40000410000 */
[----:B------:R-:W-:Y:S02]  /*4220*/  FMUL.FTZ R160, R151, R131 ;  /* 0x0000008397a07220 */ /* 0x000fe40000410000 */
[----:B------:R-:W-:Y:S02]  /*4230*/  FMUL.FTZ R129, R126, R55 ;  /* 0x000000377e817220 */ /* 0x000fe40000410000 */
[----:B-1----:R-:W-:Y:S02]  /*4240*/  FMUL.FTZ R149, R133, R149 ;  /* 0x0000009585957220 */ /* 0x002fe40000410000 */
[C---:B------:R-:W-:Y:S01]  /*4250*/  FFMA.FTZ R132, R152.reuse, R131, -R132 ;  /* 0x0000008398847223 */ /* 0x040fe20000010884 */
[----:B------:R-:W1:Y:S01]  /*4260*/  MUFU.EX2 R124, R124 ;  /* 0x0000007c007c7308 */ /* 0x000e620000000800 */
[----:B------:R-:W-:-:S02]  /*4270*/  FFMA.FTZ R160, R152, R161, R160 ;  /* 0x000000a198a07223 */ /* 0x000fc400000100a0 */
[----:B------:R-:W-:Y:S02]  /*4280*/  FMUL.FTZ R150, R133, R150 ;  /* 0x0000009685967220 */ /* 0x000fe40000410000 */
[C---:B------:R-:W-:Y:S02]  /*4290*/  FMUL.FTZ R161, R149.reuse, R132 ;  /* 0x0000008495a17220 */ /* 0x040fe40000410000 */
[----:B------:R-:W-:Y:S01]  /*42a0*/  FMUL.FTZ R125, R126, R53 ;  /* 0x000000357e7d7220 */ /* 0x000fe20000410000 */
[----:B------:R-:W4:Y:S01]  /*42b0*/  MUFU.EX2 R129, R129 ;  /* 0x0000008100817308 */ /* 0x000f220000000800 */
[-C--:B------:R-:W-:Y:S02]  /*42c0*/  FMUL.FTZ R131, R149, R160.reuse ;  /* 0x000000a095837220 */ /* 0x080fe40000410000 */
[----:B------:R-:W-:Y:S02]  /*42d0*/  FMUL.FTZ R147, R159, R147 ;  /* 0x000000939f937220 */ /* 0x000fe40000410000 */
[----:B------:R-:W-:-:S02]  /*42e0*/  FFMA.FTZ R161, R150, R160, R161 ;  /* 0x000000a096a17223 */ /* 0x000fc400000100a1 */
[----:B------:R-:W-:Y:S01]  /*42f0*/  FFMA.FTZ R133, R150, R132, -R131 ;  /* 0x0000008496857223 */ /* 0x000fe20000010883 */
[----:B------:R-:W2:Y:S01]  /*4300*/  MUFU.EX2 R125, R125 ;  /* 0x0000007d007d7308 */ /* 0x000ea20000000800 */
[C---:B0-----:R-:W-:Y:S02]  /*4310*/  FMUL.FTZ R146, R128.reuse, R146 ;  /* 0x0000009280927220 */ /* 0x041fe40000410000 */
[----:B------:R-:W-:Y:S02]  /*4320*/  FMUL.FTZ R145, R128, R145 ;  /* 0x0000009180917220 */ /* 0x000fe40000410000 */
[----:B------:R-:W-:Y:S02]  /*4330*/  FMUL.FTZ R148, R159, R148 ;  /* 0x000000949f947220 */ /* 0x000fe40000410000 */
[C---:B------:R-:W-:Y:S02]  /*4340*/  FMUL.FTZ R128, R147.reuse, R161 ;  /* 0x000000a193807220 */ /* 0x040fe40000410000 */
[----:B------:R-:W-:-:S02]  /*4350*/  FMUL.FTZ R159, R147, R133 ;  /* 0x00000085939f7220 */ /* 0x000fc40000410000 */
[C---:B------:R-:W-:Y:S02]  /*4360*/  FFMA.FTZ R128, R148.reuse, R133, -R128 ;  /* 0x0000008594807223 */ /* 0x040fe40000010880 */
[----:B------:R-:W-:Y:S02]  /*4370*/  FFMA.FTZ R159, R148, R161, R159 ;  /* 0x000000a1949f7223 */ /* 0x000fe4000001009f */
[C---:B-1----:R-:W-:Y:S02]  /*4380*/  FMUL.FTZ R142, R124.reuse, R142 ;  /* 0x0000008e7c8e7220 */ /* 0x042fe40000410000 */
[----:B------:R-:W-:Y:S02]  /*4390*/  FMUL.FTZ R139, R124, R139 ;  /* 0x0000008b7c8b7220 */ /* 0x000fe40000410000 */
[----:B------:R-:W-:Y:S02]  /*43a0*/  FMUL.FTZ R124, R145, R128 ;  /* 0x00000080917c7220 */ /* 0x000fe40000410000 */
[----:B----4-:R-:W-:-:S02]  /*43b0*/  FMUL.FTZ R144, R129, R144 ;  /* 0x0000009081907220 */ /* 0x010fc40000410000 */
[----:B------:R-:W-:Y:S02]  /*43c0*/  FMUL.FTZ R143, R129, R143 ;  /* 0x0000008f818f7220 */ /* 0x000fe40000410000 */
[-C--:B------:R-:W-:Y:S02]  /*43d0*/  FMUL.FTZ R129, R145, R159.reuse ;  /* 0x0000009f91817220 */ /* 0x080fe40000410000 */
[C---:B------:R-:W-:Y:S02]  /*43e0*/  FFMA.FTZ R124, R146.reuse, R159, R124 ;  /* 0x0000009f927c7223 */ /* 0x040fe4000001007c */
[C---:B--2---:R-:W-:Y:S02]  /*43f0*/  FMUL.FTZ R138, R125.reuse, R138 ;  /* 0x0000008a7d8a7220 */ /* 0x044fe40000410000 */
[----:B------:R-:W-:Y:S02]  /*4400*/  FMUL.FTZ R137, R125, R137 ;  /* 0x000000897d897220 */ /* 0x000fe40000410000 */
[----:B------:R-:W-:-:S02]  /*4410*/  FFMA.FTZ R129, R146, R128, -R129 ;  /* 0x0000008092817223 */ /* 0x000fc40000010881 */
[C---:B------:R-:W-:Y:S01]  /*4420*/  FMUL.FTZ R125, R143.reuse, R124 ;  /* 0x0000007c8f7d7220 */ /* 0x040fe20000410000 */
[----:B------:R0:W-:Y:S01]  /*4430*/  MUFU.SIN R132, R127 ;  /* 0x0000007f00847308 */ /* 0x0001e20000000400 */
[----:B------:R-:W-:Y:S02]  /*4440*/  FMUL.FTZ R130, R126, R46 ;  /* 0x0000002e7e827220 */ /* 0x000fe40000410000 */
[----:B------:R-:W-:Y:S01]  /*4450*/  FFMA.FTZ R133, R144, R129, -R125 ;  /* 0x0000008190857223 */ /* 0x000fe2000001087d */
[----:B------:R-:W-:Y:S01]  /*4460*/  HADD2.F32 R125, -RZ, R68.H0_H0 ;  /* 0x20000044ff7d7230 */ /* 0x000fe20000004100 */
[----:B------:R-:W-:Y:S02]  /*4470*/  FMUL.FTZ R126, R126, R41 ;  /* 0x000000297e7e7220 */ /* 0x000fe40000410000 */
[----:B0-----:R-:W-:Y:S01]  /*4480*/  FMUL.FTZ R127, R143, R129 ;  /* 0x000000818f7f7220 */ /* 0x001fe20000410000 */
[----:B------:R-:W-:-:S03]  /*4490*/  HADD2.F32 R128, -RZ, R60.H0_H0 ;  /* 0x2000003cff807230 */ /* 0x000fc60000004100 */
[----:B------:R-:W-:Y:S01]  /*44a0*/  FFMA.FTZ R159, R144, R124, R127 ;  /* 0x0000007c909f7223 */ /* 0x000fe2000001007f */
[----:B------:R-:W-:Y:S01]  /*44b0*/  HADD2.F32 R127, -RZ, R68.H1_H1 ;  /* 0x30000044ff7f7230 */ /* 0x000fe20000004100 */
[----:B------:R0:W1:Y:S01]  /*44c0*/  MUFU.EX2 R131, R126 ;  /* 0x0000007e00837308 */ /* 0x0000620000000800 */
[-C--:B------:R-:W-:Y:S01]  /*44d0*/  FMUL.FTZ R209, R125, R92.reuse ;  /* 0x0000005c7dd17220 */ /* 0x080fe20000410000 */
[--C-:B------:R-:W-:Y:S02]  /*44e0*/  HADD2.F32 R124, -RZ, R69.reuse.H0_H0 ;  /* 0x20000045ff7c7230 */ /* 0x100fe40000004100 */
[----:B------:R-:W-:Y:S01]  /*44f0*/  FMUL.FTZ R208, R127, R92 ;  /* 0x0000005c7fd07220 */ /* 0x000fe20000410000 */
[----:B------:R-:W-:Y:S01]  /*4500*/  HADD2.F32 R68, -RZ, R60.H1_H1 ;  /* 0x3000003cff447230 */ /* 0x000fe20000004100 */
[----:B------:R-:W-:Y:S02]  /*4510*/  FMUL.FTZ R209, R128, R209 ;  /* 0x000000d180d17220 */ /* 0x000fe40000410000 */
[----:B------:R-:W2:Y:S01]  /*4520*/  MUFU.EX2 R130, R130 ;  /* 0x0000008200827308 */ /* 0x000ea20000000800 */
[----:B0-----:R-:W-:Y:S01]  /*4530*/  HADD2.F32 R126, -RZ, R69.H1_H1 ;  /* 0x30000045ff7e7230 */ /* 0x001fe20000004100 */
[----:B------:R-:W-:-:S02]  /*4540*/  FMUL.FTZ R207, R124, R93 ;  /* 0x0000005d7ccf7220 */ /* 0x000fc40000410000 */
[----:B------:R-:W-:Y:S02]  /*4550*/  FMUL.FTZ R208, R128, R208 ;  /* 0x000000d080d07220 */ /* 0x000fe40000410000 */
[----:B------:R-:W-:Y:S02]  /*4560*/  FMUL.FTZ R206, R126, R93 ;  /* 0x0000005d7ece7220 */ /* 0x000fe40000410000 */
[----:B------:R-:W-:Y:S02]  /*4570*/  FMUL.FTZ R69, R209, R119 ;  /* 0x00000077d1457220 */ /* 0x000fe40000410000 */
[C---:B------:R-:W-:Y:S02]  /*4580*/  FMUL.FTZ R207, R68.reuse, R207 ;  /* 0x000000cf44cf7220 */ /* 0x040fe40000410000 */
[----:B------:R-:W-:Y:S02]  /*4590*/  FMUL.FTZ R206, R68, R206 ;  /* 0x000000ce44ce7220 */ /* 0x000fe40000410000 */
[----:B------:R-:W-:-:S02]  /*45a0*/  FMUL.FTZ R68, R208, R119 ;  /* 0x00000077d0447220 */ /* 0x000fc40000410000 */
[-C--:B------:R-:W-:Y:S01]  /*45b0*/  FFMA.FTZ R69, R208, R120.reuse, R69 ;  /* 0x00000078d0457223 */ /* 0x080fe20000010045 */
[--C-:B------:R-:W-:Y:S01]  /*45c0*/  HADD2.F32 R129, -RZ, R70.reuse.H0_H0 ;  /* 0x20000046ff817230 */ /* 0x100fe20000004100 */
[----:B------:R-:W-:Y:S02]  /*45d0*/  FFMA.FTZ R68, R209, R120, -R68 ;  /* 0x00000078d1447223 */ /* 0x000fe40000010844 */
[----:B------:R-:W-:Y:S02]  /*45e0*/  FADD.FTZ R69, R206, R69 ;  /* 0x00000045ce457221 */ /* 0x000fe40000010000 */
[C---:B-1----:R-:W-:Y:S02]  /*45f0*/  FMUL.FTZ R134, R131.reuse, R134 ;  /* 0x0000008683867220 */ /* 0x042fe40000410000 */
[----:B------:R-:W-:Y:S01]  /*4600*/  FMUL.FTZ R132, R131, R132 ;  /* 0x0000008483847220 */ /* 0x000fe20000410000 */
[----:B------:R-:W-:Y:S01]  /*4610*/  HADD2.F32 R131, -RZ, R70.H1_H1 ;  /* 0x30000046ff837230 */ /* 0x000fe20000004100 */
[C---:B--2---:R-:W-:Y:S01]  /*4620*/  FMUL.FTZ R136, R130.reuse, R136 ;  /* 0x0000008882887220 */ /* 0x044fe20000410000 */
[--C-:B------:R-:W-:Y:S01]  /*4630*/  HADD2.F32 R128, -RZ, R71.reuse.H0_H0 ;  /* 0x20000047ff807230 */ /* 0x100fe20000004100 */
[----:B------:R-:W-:Y:S01]  /*4640*/  FMUL.FTZ R135, R130, R135 ;  /* 0x0000008782877220 */ /* 0x000fe20000410000 */
[----:B------:R-:W-:Y:S01]  /*4650*/  HADD2.F32 R130, -RZ, R71.H1_H1 ;  /* 0x30000047ff827230 */ /* 0x000fe20000004100 */
[----:B------:R-:W-:Y:S01]  /*4660*/  FADD.FTZ R68, R207, R68 ;  /* 0x00000044cf447221 */ /* 0x000fe20000010000 */
        /* <DEDUP_REMOVED lines=10> */
[----:B------:R-:W-:Y:S01]  /*4710*/  FMUL.FTZ R160, R139, R159 ;  /* 0x0000009f8ba07220 */ /* 0x000fe20000410000 */
[----:B------:R-:W-:Y:S01]  /*4720*/  HADD2.F32 R161, -RZ, R61.H1_H1 ;  /* 0x3000003dffa17230 */ /* 0x000fe20000004100 */
[----:B------:R-:W-:Y:S02]  /*4730*/  FADD.FTZ R69, R212, R69 ;  /* 0x00000045d4457221 */ /* 0x000fe40000010000 */
[----:B------:R-:W-:Y:S02]  /*4740*/  FMUL.FTZ R210, R130, R91 ;  /* 0x0000005b82d27220 */ /* 0x000fe40000410000 */
[----:B------:R-:W-:-:S02]  /*4750*/  FMUL.FTZ R70, R115, R68 ;  /* 0x0000004473467220 */ /* 0x000fc40000410000 */
[-C--:B------:R-:W-:Y:S02]  /*4760*/  FFMA.FTZ R165, R142, R133.reuse, -R160 ;  /* 0x000000858ea57223 */ /* 0x080fe400000108a0 */
[----:B------:R-:W-:Y:S02]  /*4770*/  FMUL.FTZ R133, R139, R133 ;  /* 0x000000858b857220 */ /* 0x000fe40000410000 */
[----:B------:R-:W-:Y:S02]  /*4780*/  FMUL.FTZ R211, R128, R91 ;  /* 0x0000005b80d37220 */ /* 0x000fe40000410000 */
[-C--:B------:R-:W-:Y:S02]  /*4790*/  FMUL.FTZ R71, R115, R69.reuse ;  /* 0x0000004573477220 */ /* 0x080fe40000410000 */
[----:B------:R-:W-:Y:S02]  /*47a0*/  FMUL.FTZ R210, R161, R210 ;  /* 0x000000d2a1d27220 */ /* 0x000fe40000410000 */
[----:B------:R-:W-:-:S02]  /*47b0*/  FFMA.FTZ R69, R116, R69, R70 ;  /* 0x0000004574457223 */ /* 0x000fc40000010046 */
[----:B------:R-:W-:Y:S01]  /*47c0*/  FFMA.FTZ R167, R142, R159, R133 ;  /* 0x0000009f8ea77223 */ /* 0x000fe20000010085 */
[--C-:B------:R-:W-:Y:S01]  /*47d0*/  HADD2.F32 R133, -RZ, R72.reuse.H0_H0 ;  /* 0x20000048ff857230 */ /* 0x100fe20000004100 */
[----:B------:R-:W-:Y:S02]  /*47e0*/  FMUL.FTZ R211, R161, R211 ;  /* 0x000000d3a1d37220 */ /* 0x000fe40000410000 */
[----:B------:R-:W-:Y:S02]  /*47f0*/  FFMA.FTZ R68, R116, R68, -R71 ;  /* 0x0000004474447223 */ /* 0x000fe40000010847 */
        /* <DEDUP_REMOVED lines=8> */
[----:B------:R-:W-:Y:S02]  /*4880*/  FFMA.FTZ R68, R158, R68, -R71 ;  /* 0x000000449e447223 */ /* 0x000fe40000010847 */
[----:B------:R-:W-:Y:S01]  /*4890*/  FMUL.FTZ R215, R72, R215 ;  /* 0x000000d748d77220 */ /* 0x000fe20000410000 */
[----:B------:R-:W-:Y:S01]  /*48a0*/  HADD2.F32 R162, -RZ, R73.H1_H1 ;  /* 0x30000049ffa27230 */ /* 0x000fe20000004100 */
[----:B------:R-:W-:-:S02]  /*48b0*/  FFMA.FTZ R69, R158, R69, R70 ;  /* 0x000000459e457223 */ /* 0x000fc40000010046 */
[----:B------:R-:W-:Y:S02]  /*48c0*/  FMUL.FTZ R214, R72, R214 ;  /* 0x000000d648d67220 */ /* 0x000fe40000410000 */
[----:B------:R-:W-:Y:S01]  /*48d0*/  FADD.FTZ R68, R215, R68 ;  /* 0x00000044d7447221 */ /* 0x000fe20000010000 */
[----:B------:R-:W-:Y:S01]  /*48e0*/  HADD2.F32 R160, -RZ, R73.H0_H0 ;  /* 0x20000049ffa07230 */ /* 0x000fe20000004100 */
[----:B------:R-:W-:Y:S01]  /*48f0*/  FADD.FTZ R69, R214, R69 ;  /* 0x00000045d6457221 */ /* 0x000fe20000010000 */
[----:B------:R-:W-:Y:S01]  /*4900*/  HADD2.F32 R72, -RZ, R62.H1_H1 ;  /* 0x3000003eff487230 */ /* 0x000fe20000004100 */
[-C--:B------:R-:W-:Y:S02]  /*4910*/  FMUL.FTZ R216, R162, R89.reuse ;  /* 0x00000059a2d87220 */ /* 0x080fe40000410000 */
[----:B------:R-:W-:Y:S02]  /*4920*/  FMUL.FTZ R70, R155, R68 ;  /* 0x000000449b467220 */ /* 0x000fe40000410000 */
[----:B------:R-:W-:-:S02]  /*4930*/  FMUL.FTZ R217, R160, R89 ;  /* 0x00000059a0d97220 */ /* 0x000fc40000410000 */
[-C--:B------:R-:W-:Y:S02]  /*4940*/  FMUL.FTZ R71, R155, R69.reuse ;  /* 0x000000459b477220 */ /* 0x080fe40000410000 */
[----:B------:R-:W-:Y:S02]  /*4950*/  FMUL.FTZ R216, R72, R216 ;  /* 0x000000d848d87220 */ /* 0x000fe40000410000 */
        /* <DEDUP_REMOVED lines=12> */
[----:B------:R-:W-:Y:S02]  /*4a20*/  FMUL.FTZ R226, R72, R226 ;  /* 0x000000e248e27220 */ /* 0x000fe40000410000 */
[----:B------:R-:W-:Y:S01]  /*4a30*/  FFMA.FTZ R71, R154, R68, -R71 ;  /* 0x000000449a477223 */ /* 0x000fe20000010847 */
[----:B------:R-:W-:Y:S01]  /*4a40*/  HADD2.F32 R166, -RZ, R75.H1_H1 ;  /* 0x3000004bffa67230 */ /* 0x000fe20000004100 */
[----:B------:R-:W-:-:S02]  /*4a50*/  FMUL.FTZ R225, R72, R225 ;  /* 0x000000e148e17220 */ /* 0x000fc40000410000 */
[----:B------:R-:W-:Y:S02]  /*4a60*/  FFMA.FTZ R70, R154, R69, R70 ;  /* 0x000000459a467223 */ /* 0x000fe40000010046 */
[----:B------:R-:W-:Y:S01]  /*4a70*/  FADD.FTZ R71, R226, R71 ;  /* 0x00000047e2477221 */ /* 0x000fe20000010000 */
[----:B------:R-:W-:Y:S01]  /*4a80*/  HADD2.F32 R164, -RZ, R75.H0_H0 ;  /* 0x2000004bffa47230 */ /* 0x000fe20000004100 */
        /* <DEDUP_REMOVED lines=37> */
[C---:B------:R-:W-:Y:S01]  /*4ce0*/  FFMA.FTZ R70, R148.reuse, R70, R69 ;  /* 0x0000004694467223 */ /* 0x040fe20000010045 */
        /* <DEDUP_REMOVED lines=11> */
[C---:B------:R-:W-:Y:S02]  /*4da0*/  FMUL.FTZ R235, R73.reuse, R235 ;  /* 0x000000eb49eb7220 */ /* 0x040fe40000410000 */
[----:B------:R-:W-:Y:S01]  /*4db0*/  FFMA.FTZ R68, R146, R71, -R68 ;  /* 0x0000004792447223 */ /* 0x000fe20000010844 */
[----:B------:R-:W-:Y:S01]  /*4dc0*/  HADD2.F32 R172, -RZ, R79.H1_H1 ;  /* 0x3000004fffac7230 */ /* 0x000fe20000004100 */
[----:B------:R-:W-:-:S02]  /*4dd0*/  FMUL.FTZ R234, R73, R234 ;  /* 0x000000ea49ea7220 */ /* 0x000fc40000410000 */
[----:B------:R-:W-:Y:S02]  /*4de0*/  FFMA.FTZ R69, R146, R70, R69 ;  /* 0x0000004692457223 */ /* 0x000fe40000010045 */
        /* <DEDUP_REMOVED lines=10> */
[----:B---3--:R-:W-:Y:S01]  /*4e90*/  HADD2.F32 R79, -RZ, R80.H0_H0 ;  /* 0x20000050ff4f7230 */ /* 0x008fe20000004100 */
[----:B------:R-:W-:Y:S02]  /*4ea0*/  FMUL.FTZ R71, R135, R74 ;  /* 0x0000004a87477220 */ /* 0x000fe40000410000 */
[----:B------:R-:W-:Y:S02]  /*4eb0*/  FMUL.FTZ R233, R76, R233 ;  /* 0x000000e94ce97220 */ /* 0x000fe40000410000 */
[----:B------:R-:W-:-:S02]  /*4ec0*/  FFMA.FTZ R68, R144, R68, -R73 ;  /* 0x0000004490447223 */ /* 0x000fc40000010849 */
[----:B------:R-:W-:Y:S01]  /*4ed0*/  FADD.FTZ R69, R232, R69 ;  /* 0x00000045e8457221 */ /* 0x000fe20000010000 */
[----:B------:R-:W-:Y:S01]  /*4ee0*/  HADD2.F32 R173, -RZ, R80.H1_H1 ;  /* 0x30000050ffad7230 */ /* 0x000fe20000004100 */
[-C--:B------:R-:W-:Y:S02]  /*4ef0*/  FFMA.FTZ R71, R136, R72.reuse, -R71 ;  /* 0x0000004888477223 */ /* 0x080fe40000010847 */
[----:B------:R-:W-:Y:S01]  /*4f00*/  FMUL.FTZ R75, R135, R72 ;  /* 0x00000048874b7220 */ /* 0x000fe20000410000 */
[----:B------:R-:W-:Y:S01]  /*4f10*/  HADD2.F32 R72, -RZ, R58.H0_H0 ;  /* 0x2000003aff487230 */ /* 0x000fe20000004100 */
[----:B------:R-:W-:Y:S02]  /*4f20*/  FADD.FTZ R68, R233, R68 ;  /* 0x00000044e9447221 */ /* 0x000fe40000010000 */
[----:B------:R-:W-:Y:S02]  /*4f30*/  FMUL.FTZ R73, R139, R69 ;  /* 0x000000458b497220 */ /* 0x000fe40000410000 */
[----:B------:R-:W-:-:S02]  /*4f40*/  FMUL.FTZ R237, R79, R52 ;  /* 0x000000344fed7220 */ /* 0x000fc40000410000 */
[----:B------:R-:W-:Y:S02]  /*4f50*/  FMUL.FTZ R70, R139, R68 ;  /* 0x000000448b467220 */ /* 0x000fe40000410000 */
[----:B------:R-:W-:Y:S02]  /*4f60*/  FMUL.FTZ R236, R173, R52 ;  /* 0x00000034adec7220 */ /* 0x000fe40000410000 */
[----:B------:R-:W-:Y:S02]  /*4f70*/  FFMA.FTZ R68, R142, R68, -R73 ;  /* 0x000000448e447223 */ /* 0x000fe40000010849 */
[----:B------:R-:W-:Y:S01]  /*4f80*/  FMUL.FTZ R237, R72, R237 ;  /* 0x000000ed48ed7220 */ /* 0x000fe20000410000 */
[----:B------:R-:W-:Y:S01]  /*4f90*/  HADD2.F32 R174, -RZ, R81.H1_H1 ;  /* 0x30000051ffae7230 */ /* 0x000fe20000004100 */
[----:B------:R-:W-:Y:S02]  /*4fa0*/  FFMA.FTZ R69, R142, R69, R70 ;  /* 0x000000458e457223 */ /* 0x000fe40000010046 */
[----:B------:R-:W-:-:S02]  /*4fb0*/  FMUL.FTZ R236, R72, R236 ;  /* 0x000000ec48ec7220 */ /* 0x000fc40000410000 */
[----:B------:R-:W-:Y:S01]  /*4fc0*/  FADD.FTZ R68, R237, R68 ;  /* 0x00000044ed447221 */ /* 0x000fe20000010000 */
[----:B------:R-:W-:Y:S01]  /*4fd0*/  HADD2.F32 R80, -RZ, R81.H0_H0 ;  /* 0x20000051ff507230 */ /* 0x000fe20000004100 */
[----:B------:R-:W-:Y:S01]  /*4fe0*/  FADD.FTZ R69, R236, R69 ;  /* 0x00000045ec457221 */ /* 0x000fe20000010000 */
[----:B------:R-:W-:Y:S01]  /*4ff0*/  HADD2.F32 R72, -RZ, R58.H1_H1 ;  /* 0x3000003aff487230 */ /* 0x000fe20000004100 */
[C---:B------:R-:W-:Y:S02]  /*5000*/  FMUL.FTZ R70, R137.reuse, R68 ;  /* 0x0000004489467220 */ /* 0x040fe40000410000 */
[-C--:B------:R-:W-:Y:S02]  /*5010*/  FMUL.FTZ R220, R174, R53.reuse ;  /* 0x00000035aedc7220 */ /* 0x080fe40000410000 */
[----:B------:R-:W-:Y:S02]  /*5020*/  FMUL.FTZ R231, R80, R53 ;  /* 0x0000003550e77220 */ /* 0x000fe40000410000 */
[-C--:B------:R-:W-:Y:S01]  /*5030*/  FMUL.FTZ R73, R137, R69.reuse ;  /* 0x0000004589497220 */ /* 0x080fe20000410000 */
[--C-:B------:R-:W-:Y:S01]  /*5040*/  HADD2.F32 R81, -RZ, R82.reuse.H0_H0 ;  /* 0x20000052ff517230 */ /* 0x100fe20000004100 */
[----:B------:R-:W-:Y:S01]  /*5050*/  FFMA.FTZ R69, R138, R69, R70 ;  /* 0x000000458a457223 */ /* 0x000fe20000010046 */
[----:B------:R-:W-:Y:S01]  /*5060*/  HADD2.F32 R175, -RZ, R82.H1_H1 ;  /* 0x30000052ffaf7230 */ /* 0x000fe20000004100 */
[----:B------:R-:W-:-:S02]  /*5070*/  FMUL.FTZ R220, R72, R220 ;  /* 0x000000dc48dc7220 */ /* 0x000fc40000410000 */
[----:B------:R-:W-:Y:S02]  /*5080*/  FMUL.FTZ R231, R72, R231 ;  /* 0x000000e748e77220 */ /* 0x000fe40000410000 */
[----:B------:R-:W-:Y:S01]  /*5090*/  FFMA.FTZ R68, R138, R68, -R73 ;  /* 0x000000448a447223 */ /* 0x000fe20000010849 */
[----:B------:R-:W-:Y:S01]  /*50a0*/  HADD2.F32 R70, -RZ, R59.H0_H0 ;  /* 0x2000003bff467230 */ /* 0x000fe20000004100 */
[----:B------:R-:W-:Y:S02]  /*50b0*/  FADD.FTZ R69, R220, R69 ;  /* 0x00000045dc457221 */ /* 0x000fe40000010000 */
[-C--:B------:R-:W-:Y:S02]  /*50c0*/  FMUL.FTZ R221, R81, R46.reuse ;  /* 0x0000002e51dd7220 */ /* 0x080fe40000410000 */
[----:B------:R-:W-:Y:S02]  /*50d0*/  FMUL.FTZ R222, R175, R46 ;  /* 0x0000002eafde7220 */ /* 0x000fe40000410000 */
[----:B------:R-:W-:-:S02]  /*50e0*/  FADD.FTZ R68, R231, R68 ;  /* 0x00000044e7447221 */ /* 0x000fc40000010000 */
[C---:B------:R-:W-:Y:S02]  /*50f0*/  FMUL.FTZ R73, R135.reuse, R69 ;  /* 0x0000004587497220 */ /* 0x040fe40000410000 */
[C---:B------:R-:W-:Y:S02]  /*5100*/  FMUL.FTZ R221, R70.reuse, R221 ;  /* 0x000000dd46dd7220 */ /* 0x040fe40000410000 */
[----:B------:R-:W-:Y:S02]  /*5110*/  FMUL.FTZ R222, R70, R222 ;  /* 0x000000de46de7220 */ /* 0x000fe40000410000 */
[-C--:B------:R-:W-:Y:S02]  /*5120*/  FMUL.FTZ R70, R135, R68.reuse ;  /* 0x0000004487467220 */ /* 0x080fe40000410000 */
[C---:B------:R-:W-:Y:S01]  /*5130*/  FFMA.FTZ R68, R136.reuse, R68, -R73 ;  /* 0x0000004488447223 */ /* 0x040fe20000010849 */
[----:B------:R-:W-:Y:S01]  /*5140*/  HADD2.F32 R176, -RZ, R83.H1_H1 ;  /* 0x30000053ffb07230 */ /* 0x000fe20000004100 */
[----:B------:R-:W-:Y:S01]  /*5150*/  FFMA.FTZ R69, R136, R69, R70 ;  /* 0x0000004588457223 */ /* 0x000fe20000010046 */
[----:B------:R-:W-:Y:S01]  /*5160*/  ISETP.NE.AND P0, PT, R106, 0x3f, PT ;  /* 0x0000003f6a00780c */ /* 0x000fe20003f05270 */
[----:B------:R-:W-:Y:S01]  /*5170*/  FADD.FTZ R73, R221, R68 ;  /* 0x00000044dd497221 */ /* 0x000fe20000010000 */
[----:B------:R-:W-:Y:S01]  /*5180*/  HADD2.F32 R72, -RZ, R59.H1_H1 ;  /* 0x3000003bff487230 */ /* 0x000fe20000004100 */
[----:B------:R-:W-:-:S02]  /*5190*/  FFMA.FTZ R75, R136, R74, R75 ;  /* 0x0000004a884b7223 */ /* 0x000fc4000001004b */
[----:B------:R-:W-:Y:S02]  /*51a0*/  FADD.FTZ R69, R222, R69 ;  /* 0x00000045de457221 */ /* 0x000fe40000010000 */
[----:B------:R-:W-:Y:S02]  /*51b0*/  FMUL.FTZ R74, R132, R73 ;  /* 0x00000049844a7220 */ /* 0x000fe40000410000 */
[----:B------:R-:W-:Y:S02]  /*51c0*/  FMUL.FTZ R224, R176, R41 ;  /* 0x00000029b0e07220 */ /* 0x000fe40000410000 */
[----:B------:R-:W-:Y:S02]  /*51d0*/  FMUL.FTZ R68, R132, R75 ;  /* 0x0000004b84447220 */ /* 0x000fe40000410000 */
[----:B------:R-:W-:Y:S02]  /*51e0*/  FFMA.FTZ R77, R134, R69, R74 ;  /* 0x00000045864d7223 */ /* 0x000fe4000001004a */
[----:B------:R-:W-:-:S02]  /*51f0*/  FMUL.FTZ R224, R72, R224 ;  /* 0x000000e048e07220 */ /* 0x000fc40000410000 */
[-C--:B------:R-:W-:Y:S02]  /*5200*/  FMUL.FTZ R70, R132, R71.reuse ;  /* 0x0000004784467220 */ /* 0x080fe40000410000 */
[----:B------:R-:W-:Y:S02]  /*5210*/  FFMA.FTZ R68, R134, R71, -R68 ;  /* 0x0000004786447223 */ /* 0x000fe40000010844 */
[----:B------:R-:W-:Y:S02]  /*5220*/  FADD.FTZ R71, R224, R77 ;  /* 0x0000004de0477221 */ /* 0x000fe40000010000 */
[----:B------:R0:W1:Y:S01]  /*5230*/  @P0 LDS.64 R76, [R106.X8+0x49e8] ;  /* 0x0049e8006a4c0984 */ /* 0x0000620000008a00 */
[----:B------:R-:W-:-:S05]  /*5240*/  HADD2.F32 R82, -RZ, R83.H0_H0 ;  /* 0x20000053ff527230 */ /* 0x000fca0000004100 */
[----:B------:R-:W-:-:S04]  /*5250*/  FMUL.FTZ R223, R82, R41 ;  /* 0x0000002952df7220 */ /* 0x000fc80000410000 */
[----:B------:R-:W-:Y:S02]  /*5260*/  FMUL.FTZ R223, R72, R223 ;  /* 0x000000df48df7220 */ /* 0x000fe40000410000 */
[----:B------:R-:W-:Y:S01]  /*5270*/  FMUL.FTZ R72, R132, R69 ;  /* 0x0000004584487220 */ /* 0x000fe20000410000 */
[----:B------:R-:W-:Y:S03]  /*5280*/  BSSY B0, `(.L_x_7266) ;  /* 0x000000e000007945 */ /* 0x000fe60003800000 */
[----:B------:R-:W-:Y:S01]  /*5290*/  FFMA.FTZ R72, R134, R73, -R72 ;  /* 0x0000004986487223 */ /* 0x000fe20000010848 */
[----:B------:R-:W-:Y:S01]  /*52a0*/  ISETP.GT.U32.AND P2, PT, R106, 0x1f, PT ;  /* 0x0000001f6a00780c */ /* 0x000fe20003f44070 */
[----:B------:R-:W-:Y:S02]  /*52b0*/  FFMA.FTZ R69, R134, R75, R70 ;  /* 0x0000004b86457223 */ /* 0x000fe40000010046 */
[----:B------:R-:W-:Y:S01]  /*52c0*/  FADD.FTZ R70, R223, R72 ;  /* 0x00000048df467221 */ /* 0x000fe20000010000 */
        /* <DEDUP_REMOVED lines=9> */
.L_x_7267:
[----:B0-----:R-:W-:Y:S05]  /*5360*/  BSYNC B0 ;  /* 0x0000000000007941 */ /* 0x001fea0003800000 */
.L_x_7266:
        /* <DEDUP_REMOVED lines=41> */
[----:B------:R-:W-:-:S02]  /*5600*/  FFMA.FTZ R240, R71, R72, R240 ;  /* 0x0000004847f07223 */ /* 0x000fc400000100f0 */
[CC--:B------:R-:W-:Y:S02]  /*5610*/  FMUL.FTZ R71, R69.reuse, R73.reuse ;  /* 0x0000004945477220 */ /* 0x0c0fe40000410000 */
[-C--:B------:R-:W-:Y:S02]  /*5620*/  FFMA.FTZ R239, R70, R72.reuse, -R239 ;  /* 0x0000004846ef7223 */ /* 0x080fe400000108ef */
[C---:B------:R-:W-:Y:S02]  /*5630*/  FMUL.FTZ R73, R68.reuse, R73 ;  /* 0x0000004944497220 */ /* 0x040fe40000410000 */
[-C--:B------:R-:W-:Y:S02]  /*5640*/  FFMA.FTZ R71, R68, R72.reuse, -R71 ;  /* 0x0000004844477223 */ /* 0x080fe40000010847 */
[----:B------:R-:W-:Y:S02]  /*5650*/  FFMA.FTZ R73, R69, R72, R73 ;  /* 0x0000004845497223 */ /* 0x000fe40000010049 */
[----:B------:R-:W-:-:S02]  /*5660*/  FADD.FTZ R74, R74, R239 ;  /* 0x000000ef4a4a7221 */ /* 0x000fc40000010000 */
[----:B------:R-:W-:Y:S01]  /*5670*/  FADD.FTZ R240, R75, R240 ;  /* 0x000000f04bf07221 */ /* 0x000fe20000010000 */
[----:B------:R-:W-:Y:S05]  /*5680*/  BRA.DIV ~URZ, `(.L_x_7270) ;  /* 0x000074a27f007947 */ /* 0x000fea000b800000 */
[----:B------:R0:W2:Y:S02]  /*5690*/  SHFL.UP PT, R242, R71, 0x1, RZ ;  /* 0x0420000047f27989 */ /* 0x0000a400000e00ff */
.L_x_7374:
        /* <DEDUP_REMOVED lines=10> */
[----:B------:R-:W-:Y:S02]  /*5740*/  @P0 FADD.FTZ R240, R240, R75 ;  /* 0x0000004bf0f00221 */ /* 0x000fe40000010000 */
[C---:B--2---:R-:W-:Y:S01]  /*5750*/  FMUL.FTZ R70, R73.reuse, R242 ;  /* 0x000000f249467220 */ /* 0x044fe20000410000 */
[----:B------:R-:W2:Y:S01]  /*5760*/  SHFL.UP PT, R72, R74, 0x2, RZ ;  /* 0x044000004a487989 */ /* 0x000ea200000e00ff */
[-C--:B-----5:R-:W-:Y:S02]  /*5770*/  FMUL.FTZ R69, R73, R68.reuse ;  /* 0x0000004449457220 */ /* 0x0a0fe40000410000 */
[C---:B------:R-:W-:Y:S01]  /*5780*/  FFMA.FTZ R68, R71.reuse, R68, R70 ;  /* 0x0000004447447223 */ /* 0x040fe20000010046 */
[----:B------:R-:W3:Y:S01]  /*5790*/  SHFL.UP PT, R75, R240, 0x2, RZ ;  /* 0x04400000f04b7989 */ /* 0x000ee200000e00ff */
[----:B0-----:R-:W-:-:S03]  /*57a0*/  @P0 FFMA.FTZ R71, R71, R242, -R69 ;  /* 0x000000f247470223 */ /* 0x001fc60000010845 */
[----:B------:R-:W-:Y:S02]  /*57b0*/  FSEL R68, R73, R68, !P0 ;  /* 0x0000004449447208 */ /* 0x000fe40004000000 */
[----:B------:R-:W0:Y:S01]  /*57c0*/  SHFL.UP PT, R69, R71, 0x2, RZ ;  /* 0x0440000047457989 */ /* 0x000e2200000e00ff */
[----:B------:R-:W-:-:S03]  /*57d0*/  ISETP.GE.AND P0, PT, R99, 0x2, PT ;  /* 0x000000026300780c */ /* 0x000fc60003f06270 */
[----:B------:R-:W4:Y:S01]  /*57e0*/  SHFL.UP PT, R70, R68, 0x2, RZ ;  /* 0x0440000044467989 */ /* 0x000f2200000e00ff */
[CC--:B--2---:R-:W-:Y:S02]  /*57f0*/  FMUL.FTZ R242, R68.reuse, R72.reuse ;  /* 0x0000004844f27220 */ /* 0x0c4fe40000410000 */
[-C--:B---3--:R-:W-:Y:S02]  /*5800*/  FMUL.FTZ R73, R68, R75.reuse ;  /* 0x0000004b44497220 */ /* 0x088fe40000410000 */
[C---:B------:R-:W-:Y:S02]  /*5810*/  FFMA.FTZ R75, R71.reuse, R75, R242 ;  /* 0x0000004b474b7223 */ /* 0x040fe400000100f2 */
[----:B------:R-:W-:-:S03]  /*5820*/  FFMA.FTZ R73, R71, R72, -R73 ;  /* 0x0000004847497223 */ /* 0x000fc60000010849 */
[----:B------:R-:W-:Y:S02]  /*5830*/  @P0 FADD.FTZ R240, R240, R75 ;  /* 0x0000004bf0f00221 */ /* 0x000fe40000010000 */
[----:B------:R-:W-:Y:S02]  /*5840*/  @P0 FADD.FTZ R74, R74, R73 ;  /* 0x000000494a4a0221 */ /* 0x000fe40000010000 */
[CC--:B0-----:R-:W-:Y:S01]  /*5850*/  FMUL.FTZ R73, R68.reuse, R69.reuse ;  /* 0x0000004544497220 */ /* 0x0c1fe20000410000 */
[----:B------:R-:W0:Y:S01]  /*5860*/  SHFL.UP PT, R242, R240, 0x4, RZ ;  /* 0x04800000f0f27989 */ /* 0x000e2200000e00ff */
[-C--:B----4-:R-:W-:Y:S02]  /*5870*/  FMUL.FTZ R72, R68, R70.reuse ;  /* 0x0000004644487220 */ /* 0x090fe40000410000 */
        /* <DEDUP_REMOVED lines=30> */
[----:B------:R-:W-:Y:S02]  /*5a60*/  @P0 FADD.FTZ R240, R240, R73 ;  /* 0x00000049f0f00221 */ /* 0x000fe40000010000 */
[----:B------:R-:W-:Y:S01]  /*5a70*/  @P0 FFMA.FTZ R71, R71, R68, -R70 ;  /* 0x0000004447470223 */ /* 0x000fe20000010846 */
[----:B------:R-:W-:Y:S01]  /*5a80*/  FSEL R73, R72, R69, !P0 ;  /* 0x0000004548497208 */ /* 0x000fe20004000000 */
[----:B------:R-:W-:Y:S01]  /*5a90*/  @P0 FADD.FTZ R74, R74, R75 ;  /* 0x0000004b4a4a0221 */ /* 0x000fe20000010000 */
[----:B------:R0:W2:Y:S02]  /*5aa0*/  SHFL.UP PT, R70, R240, 0x10, RZ ;  /* 0x06000000f0467989 */ /* 0x0000a400000e00ff */
[----:B------:R-:W-:Y:S02]  /*5ab0*/  MOV R243, R71 ;  /* 0x0000004700f37202 */ /* 0x000fe40000000f00 */
[----:B------:R0:W3:Y:S01]  /*5ac0*/  SHFL.UP PT, R242, R71, 0x10, RZ ;  /* 0x0600000047f27989 */ /* 0x0000e200000e00ff */
[----:B------:R-:W-:-:S03]  /*5ad0*/  MOV R241, R74 ;  /* 0x0000004a00f17202 */ /* 0x000fc60000000f00 */
[----:B------:R0:W4:Y:S04]  /*5ae0*/  SHFL.UP PT, R246, R74, 0x10, RZ ;  /* 0x060000004af67989 */ /* 0x00012800000e00ff */
[----:B------:R0:W1:Y:S02]  /*5af0*/  SHFL.UP PT, R244, R73, 0x10, RZ ;  /* 0x0600000049f47989 */ /* 0x00006400000e00ff */
.L_x_7375:
[----:B------:R-:W-:Y:S01]  /*5b00*/  MOV R239, R243 ;  /* 0x000000f300ef7202 */ /* 0x000fe20000000f00 */
[-C--:B----4-:R-:W-:Y:S01]  /*5b10*/  FMUL.FTZ R69, R246, R73.reuse ;  /* 0x00000049f6457220 */ /* 0x090fe20000410000 */
[----:B------:R-:W-:Y:S01]  /*5b20*/  ISETP.GE.AND P0, PT, R99, 0x10, PT ;  /* 0x000000106300780c */ /* 0x000fe20003f06270 */
[C---:B--2---:R-:W-:Y:S02]  /*5b30*/  FMUL.FTZ R68, R70.reuse, R73 ;  /* 0x0000004946447220 */ /* 0x044fe40000410000 */
[----:B0-----:R-:W-:Y:S02]  /*5b40*/  FFMA.FTZ R71, R70, R239, R69 ;  /* 0x000000ef46477223 */ /* 0x001fe40000010045 */
[----:B---3--:R-:W-:-:S02]  /*5b50*/  FMUL.FTZ R69, R242, R73 ;  /* 0x00000049f2457220 */ /* 0x008fc40000410000 */
[----:B------:R-:W-:Y:S02]  /*5b60*/  FFMA.FTZ R246, R246, R239, -R68 ;  /* 0x000000eff6f67223 */ /* 0x000fe40000010844 */
[C---:B-1----:R-:W-:Y:S02]  /*5b70*/  FMUL.FTZ R68, R244.reuse, R73 ;  /* 0x00000049f4447220 */ /* 0x042fe40000410000 */
[-C--:B------:R-:W-:Y:S02]  /*5b80*/  FFMA.FTZ R244, R244, R239.reuse, R69 ;  /* 0x000000eff4f47223 */ /* 0x080fe40000010045 */
[----:B------:R-:W-:Y:S02]  /*5b90*/  @P0 FFMA.FTZ R239, R242, R239, -R68 ;  /* 0x000000eff2ef0223 */ /* 0x000fe40000010844 */
[----:B------:R-:W-:Y:S01]  /*5ba0*/  @P0 FADD.FTZ R240, R71, R240 ;  /* 0x000000f047f00221 */ /* 0x000fe20000010000 */
[----:B------:R-:W-:Y:S01]  /*5bb0*/  FSEL R73, R73, R244, !P0 ;  /* 0x000000f449497208 */ /* 0x000fe20004000000 */
[----:B------:R-:W-:Y:S01]  /*5bc0*/  @P0 FADD.FTZ R241, R246, R241 ;  /* 0x000000f1f6f10221 */ /* 0x000fe20000010000 */
[----:B------:R-:W-:Y:S05]  /*5bd0*/  BRA.CONV ~URZ, `(.L_x_7272) ;  /* 0x000000637f007947 */ /* 0x000fea000b800000 */
[----:B------:R-:W-:Y:S01]  /*5be0*/  HFMA2.MMA R69, -RZ, RZ, 0, 1.847743988037109375e-06 ;  /* 0x0000001fff457435 */ /* 0x000fe200000001ff */
[----:B------:R-:W-:-:S02]  /*5bf0*/  MOV R72, R239 ;  /* 0x000000ef00487202 */ /* 0x000fc40000000f00 */
[----:B------:R-:W-:Y:S02]  /*5c00*/  MOV R71, 0x1f ;  /* 0x0000001f00477802 */ /* 0x000fe40000000f00 */
[----:B------:R-:W-:Y:S02]  /*5c10*/  MOV R68, 0xffffffff ;  /* 0xffffffff00447802 */ /* 0x000fe40000000f00 */
[----:B------:R-:W-:Y:S02]  /*5c20*/  MOV R70, 0x5c40 ;  /* 0x00005c4000467802 */ /* 0x000fe40000000f00 */
[----:B------:R-:W-:Y:S05]  /*5c30*/  CALL.REL.NOINC `($__internal_175_$__cuda_sm70_shflsync_idx_p) ;  /* 0x00008d7000007944 */ /* 0x000fea0003c00000 */
.L_x_7272:
[----:B------:R-:W-:Y:S05]  /*5c40*/  BRA.CONV ~URZ, `(.L_x_7273) ;  /* 0x000000637f007947 */ /* 0x000fea000b800000 */
[----:B-1----:R-:W-:Y:S01]  /*5c50*/  HFMA2.MMA R69, -RZ, RZ, 0, 1.847743988037109375e-06 ;  /* 0x0000001fff457435 */ /* 0x002fe200000001ff */
[----:B0-----:R-:W-:Y:S02]  /*5c60*/  MOV R72, R73 ;  /* 0x0000004900487202 */ /* 0x001fe40000000f00 */
[----:B------:R-:W-:Y:S02]  /*5c70*/  MOV R71, 0x1f ;  /* 0x0000001f00477802 */ /* 0x000fe40000000f00 */
[----:B------:R-:W-:Y:S02]  /*5c80*/  MOV R68, 0xffffffff ;  /* 0xffffffff00447802 */ /* 0x000fe40000000f00 */
[----:B------:R-:W-:-:S02]  /*5c90*/  MOV R70, 0x5cb0 ;  /* 0x00005cb000467802 */ /* 0x000fc40000000f00 */
[----:B------:R-:W-:Y:S05]  /*5ca0*/  CALL.REL.NOINC `($__internal_175_$__cuda_sm70_shflsync_idx_p) ;  /* 0x00008d0000007944 */ /* 0x000fea0003c00000 */
.L_x_7273:
[----:B------:R-:W-:Y:S05]  /*5cb0*/  BRA.CONV ~URZ, `(.L_x_7274) ;  /* 0x000000637f007947 */ /* 0x000fea000b800000 */
[----:B-1----:R-:W-:Y:S01]  /*5cc0*/  HFMA2.MMA R69, -RZ, RZ, 0, 1.847743988037109375e-06 ;  /* 0x0000001fff457435 */ /* 0x002fe200000001ff */
[----:B0-----:R-:W-:-:S02]  /*5cd0*/  MOV R72, R241 ;  /* 0x000000f100487202 */ /* 0x001fc40000000f00 */
[----:B------:R-:W-:Y:S02]  /*5ce0*/  MOV R71, 0x1f ;  /* 0x0000001f00477802 */ /* 0x000fe40000000f00 */
[----:B------:R-:W-:Y:S02]  /*5cf0*/  MOV R68, 0xffffffff ;  /* 0xffffffff00447802 */ /* 0x000fe40000000f00 */
[----:B------:R-:W-:Y:S02]  /*5d00*/  MOV R70, 0x5d20 ;  /* 0x00005d2000467802 */ /* 0x000fe40000000f00 */
[----:B------:R-:W-:Y:S05]  /*5d10*/  CALL.REL.NOINC `($__internal_175_$__cuda_sm70_shflsync_idx_p) ;  /* 0x00008c9000007944 */ /* 0x000fea0003c00000 */
.L_x_7274:
[----:B------:R-:W-:Y:S05]  /*5d20*/  BRA.CONV ~URZ, `(.L_x_7275) ;  /* 0x000000637f007947 */ /* 0x000fea000b800000 */
[----:B-1----:R-:W-:Y:S01]  /*5d30*/  HFMA2.MMA R69, -RZ, RZ, 0, 1.847743988037109375e-06 ;  /* 0x0000001fff457435 */ /* 0x002fe200000001ff */
[----:B0-----:R-:W-:Y:S02]  /*5d40*/  MOV R72, R240 ;  /* 0x000000f000487202 */ /* 0x001fe40000000f00 */
[----:B------:R-:W-:Y:S02]  /*5d50*/  MOV R71, 0x1f ;  /* 0x0000001f00477802 */ /* 0x000fe40000000f00 */
[----:B------:R-:W-:Y:S02]  /*5d60*/  MOV R68, 0xffffffff ;  /* 0xffffffff00447802 */ /* 0x000fe40000000f00 */
[----:B------:R-:W-:-:S02]  /*5d70*/  MOV R70, 0x5d90 ;  /* 0x00005d9000467802 */ /* 0x000fc40000000f00 */
[----:B------:R-:W-:Y:S05]  /*5d80*/  CALL.REL.NOINC `($__internal_175_$__cuda_sm70_shflsync_idx_p) ;  /* 0x00008c2000007944 */ /* 0x000fea0003c00000 */
.L_x_7275:
[----:B------:R-:W-:Y:S05]  /*5d90*/  BRA.DIV ~URZ, `(.L_x_7276) ;  /* 0x000079a27f007947 */ /* 0x000fea000b800000 */
[----:B------:R-:W2:Y:S04]  /*5da0*/  SHFL.IDX PT, R64, R64, RZ, 0x1f ;  /* 0x00001fff40407589 */ /* 0x000ea800000e0000 */
[----:B------:R-:W3:Y:S04]  /*5db0*/  SHFL.IDX PT, R65, R65, RZ, 0x1f ;  /* 0x00001fff41417589 */ /* 0x000ee800000e0000 */
[----:B------:R-:W4:Y:S04]  /*5dc0*/  SHFL.IDX PT, R66, R66, RZ, 0x1f ;  /* 0x00001fff42427589 */ /* 0x000f2800000e0000 */
[----:B------:R-:W0:Y:S04]  /*5dd0*/  SHFL.IDX PT, R67, R67, RZ, 0x1f ;  /* 0x00001fff43437589 */ /* 0x000e2800000e0000 */
[----:B------:R-:W1:Y:S04]  /*5de0*/  SHFL.UP PT, R239, R239, 0x1, RZ ;  /* 0x04200000efef7989 */ /* 0x000e6800000e00ff */
[----:B------:R-:W0:Y:S04]  /*5df0*/  SHFL.UP PT, R73, R73, 0x1, RZ ;  /* 0x0420000049497989 */ /* 0x000e2800000e00ff */
[----:B------:R-:W0:Y:S04]  /*5e00*/  SHFL.UP PT, R241, R241, 0x1, RZ ;  /* 0x04200000f1f17989 */ /* 0x000e2800000e00ff */
[----:B------:R-:W0:Y:S02]  /*5e10*/  SHFL.UP PT, R240, R240, 0x1, RZ ;  /* 0x04200000f0f07989 */ /* 0x000e2400000e00ff */
.L_x_7376:
[----:B0123--:R-:W0:Y:S01]  /*5e20*/  LDS.128 R68, [R238+0x31d0] ;  /* 0x0031d000ee447984 */ /* 0x00fe220000000c00 */
[----:B------:R-:W-:-:S02]  /*5e30*/  FMUL.FTZ R72, R67, R73 ;  /* 0x0000004943487220 */ /* 0x000fc40000410000 */
[C---:B----4-:R-:W-:Y:S02]  /*5e40*/  FMUL.FTZ R74, R66.reuse, R73 ;  /* 0x00000049424a7220 */ /* 0x050fe40000410000 */
[-C--:B------:R-:W-:Y:S02]  /*5e50*/  FFMA.FTZ R72, R66, R239.reuse, -R72 ;  /* 0x000000ef42487223 */ /* 0x080fe40000010848 */
[----:B------:R-:W-:Y:S02]  /*5e60*/  FFMA.FTZ R75, R67, R239, R74 ;  /* 0x000000ef434b7223 */ /* 0x000fe4000001004a */
        /* <DEDUP_REMOVED lines=18> */
.L_x_7269:
[----:B0-----:R-:W-:Y:S05]  /*5f90*/  BSYNC B0 ;  /* 0x0000000000007941 */ /* 0x001fea0003800000 */
.L_x_7268:
[----:B------:R-:W-:Y:S01]  /*5fa0*/  WARPSYNC 0xffffffff ;  /* 0xffffffff00007948 */ /* 0x000fe20003800000 */
[----:B------:R-:W-:Y:S02]  /*5fb0*/  LOP3.LUT P0, RZ, R106, 0x1f, RZ, 0xc0, !PT ;  /* 0x0000001f6aff7812 */ /* 0x000fe4000780c0ff */
[CC--:B-1----:R-:W-:Y:S01]  /*5fc0*/  FMUL.FTZ R64, R132.reuse, -R76.reuse ;  /* 0x8000004c84407220 */ /* 0x0c2fe20000410000 */
[----:B------:R-:W-:Y:S01]  /*5fd0*/  BAR.SYNC.DEFER_BLOCKING 0x0 ;  /* 0x0000000000007b1d */ /* 0x000fe20000010000 */
[----:B------:R-:W-:Y:S01]  /*5fe0*/  FMUL.FTZ R65, R132, R77 ;  /* 0x0000004d84417220 */ /* 0x000fe20000410000 */
[----:B------:R-:W-:Y:S01]  /*5ff0*/  ISETP.GE.OR P0, PT, R96, c[0x0][0x174], P0 ;  /* 0x00005d0060007a0c */ /* 0x000fe20000706670 */
[-C--:B------:R-:W-:Y:S02]  /*6000*/  FMUL.FTZ R67, R134, R141.reuse ;  /* 0x0000008d86437220 */ /* 0x080fe40000410000 */
[----:B------:R-:W-:Y:S01]  /*6010*/  FMUL.FTZ R66, R132, R141 ;  /* 0x0000008d84427220 */ /* 0x000fe20000410000 */
[----:B------:R-:W-:Y:S01]  /*6020*/  BSSY B0, `(.L_x_7277) ;  /* 0x00001ab000007945 */ /* 0x000fe20003800000 */
[C---:B------:R-:W-:Y:S02]  /*6030*/  FFMA.FTZ R64, R134.reuse, -R77, R64 ;  /* 0x8000004d86407223 */ /* 0x040fe40000010040 */
[----:B------:R-:W-:-:S02]  /*6040*/  FFMA.FTZ R65, R134, R76, -R65 ;  /* 0x0000004c86417223 */ /* 0x000fc40000010841 */
[-C--:B------:R-:W-:Y:S02]  /*6050*/  FFMA.FTZ R68, -R132, R191.reuse, -R67 ;  /* 0x000000bf84447223 */ /* 0x080fe40000010943 */
[----:B------:R-:W-:Y:S02]  /*6060*/  FFMA.FTZ R67, R134, R191, -R66 ;  /* 0x000000bf86437223 */ /* 0x000fe40000010842 */
[C---:B------:R-:W-:Y:S02]  /*6070*/  FMUL.FTZ R66, R135.reuse, -R64 ;  /* 0x8000004087427220 */ /* 0x040fe40000410000 */
[----:B------:R-:W-:Y:S02]  /*6080*/  FMUL.FTZ R69, R135, -R65 ;  /* 0x8000004187457220 */ /* 0x000fe40000410000 */
[----:B------:R-:W-:Y:S02]  /*6090*/  FADD.FTZ R68, -R205, R68 ;  /* 0x00000044cd447221 */ /* 0x000fe40000010100 */
[----:B------:R-:W-:-:S02]  /*60a0*/  FADD.FTZ R67, R190, R67 ;  /* 0x00000043be437221 */ /* 0x000fc40000010000 */
[C---:B------:R-:W-:Y:S02]  /*60b0*/  FFMA.FTZ R66, R136.reuse, R65, -R66 ;  /* 0x0000004188427223 */ /* 0x040fe40000010842 */
[C---:B------:R-:W-:Y:S02]  /*60c0*/  FFMA.FTZ R69, R136.reuse, R64, R69 ;  /* 0x0000004088457223 */ /* 0x040fe40000010045 */
[C---:B------:R-:W-:Y:S02]  /*60d0*/  FMUL.FTZ R64, R135.reuse, -R68 ;  /* 0x8000004487407220 */ /* 0x040fe40000410000 */
[-C--:B------:R-:W-:Y:S02]  /*60e0*/  FMUL.FTZ R65, R135, -R67.reuse ;  /* 0x8000004387417220 */ /* 0x080fe40000410000 */
[----:B------:R-:W-:Y:S02]  /*60f0*/  FMUL.FTZ R70, R137, -R66 ;  /* 0x8000004289467220 */ /* 0x000fe40000410000 */
[----:B------:R-:W-:-:S02]  /*6100*/  FFMA.FTZ R64, R136, R67, -R64 ;  /* 0x0000004388407223 */ /* 0x000fc40000010840 */
[----:B------:R-:W-:Y:S02]  /*6110*/  FFMA.FTZ R65, R136, R68, R65 ;  /* 0x0000004488417223 */ /* 0x000fe40000010041 */
[-C--:B------:R-:W-:Y:S02]  /*6120*/  FMUL.FTZ R71, R137, -R69.reuse ;  /* 0x8000004589477220 */ /* 0x080fe40000410000 */
[----:B------:R-:W-:Y:S02]  /*6130*/  FFMA.FTZ R70, R138, R69, R70 ;  /* 0x000000458a467223 */ /* 0x000fe40000010046 */
[----:B------:R-:W-:Y:S02]  /*6140*/  FADD.FTZ R64, R189, R64 ;  /* 0x00000040bd407221 */ /* 0x000fe40000010000 */
[----:B------:R-:W-:Y:S02]  /*6150*/  FADD.FTZ R65, -R204, R65 ;  /* 0x00000041cc417221 */ /* 0x000fe40000010100 */
[----:B------:R-:W-:-:S02]  /*6160*/  FFMA.FTZ R71, R138, R66, -R71 ;  /* 0x000000428a477223 */ /* 0x000fc40000010847 */
[----:B------:R-:W-:Y:S02]  /*6170*/  FMUL.FTZ R68, R139, -R70 ;  /* 0x800000468b447220 */ /* 0x000fe40000410000 */
[C---:B------:R-:W-:Y:S02]  /*6180*/  FMUL.FTZ R66, R137.reuse, -R64 ;  /* 0x8000004089427220 */ /* 0x040fe40000410000 */
[----:B------:R-:W-:Y:S02]  /*6190*/  FMUL.FTZ R67, R137, -R65 ;  /* 0x8000004189437220 */ /* 0x000fe40000410000 */
[-C--:B------:R-:W-:Y:S02]  /*61a0*/  FMUL.FTZ R69, R139, -R71.reuse ;  /* 0x800000478b457220 */ /* 0x080fe40000410000 */
[----:B------:R-:W-:Y:S02]  /*61b0*/  FFMA.FTZ R68, R142, R71, -R68 ;  /* 0x000000478e447223 */ /* 0x000fe40000010844 */
[----:B------:R-:W-:-:S02]  /*61c0*/  FFMA.FTZ R66, R138, R65, R66 ;  /* 0x000000418a427223 */ /* 0x000fc40000010042 */
[----:B------:R-:W-:Y:S02]  /*61d0*/  FFMA.FTZ R67, R138, R64, -R67 ;  /* 0x000000408a437223 */ /* 0x000fe40000010843 */
[----:B------:R-:W-:Y:S01]  /*61e0*/  FFMA.FTZ R69, R142, R70, R69 ;  /* 0x000000468e457223 */ /* 0x000fe20000010045 */
[----:B------:R-:W0:Y:S01]  /*61f0*/  LDS.64 R64, [R106.X16+0x31d8] ;  /* 0x0031d8006a407984 */ /* 0x000e22000000ca00 */
[----:B------:R-:W-:Y:S02]  /*6200*/  FMUL.FTZ R72, R143, -R68 ;  /* 0x800000448f487220 */ /* 0x000fe40000410000 */
[----:B------:R-:W-:Y:S02]  /*6210*/  FADD.FTZ R66, -R203, R66 ;  /* 0x00000042cb427221 */ /* 0x000fe40000010100 */
[-C--:B------:R-:W-:Y:S02]  /*6220*/  FMUL.FTZ R71, R143, -R69.reuse ;  /* 0x800000458f477220 */ /* 0x080fe40000410000 */
[----:B------:R-:W-:-:S02]  /*6230*/  FFMA.FTZ R72, R144, R69, R72 ;  /* 0x0000004590487223 */ /* 0x000fc40000010048 */
[----:B------:R-:W-:Y:S02]  /*6240*/  FADD.FTZ R67, R188, R67 ;  /* 0x00000043bc437221 */ /* 0x000fe40000010000 */
[----:B------:R-:W-:Y:S02]  /*6250*/  FMUL.FTZ R70, R139, -R66 ;  /* 0x800000428b467220 */ /* 0x000fe40000410000 */
[----:B------:R-:W-:Y:S02]  /*6260*/  FFMA.FTZ R71, R144, R68, -R71 ;  /* 0x0000004490477223 */ /* 0x000fe40000010847 */
[----:B------:R-:W-:Y:S02]  /*6270*/  FMUL.FTZ R68, R145, -R72 ;  /* 0x8000004891447220 */ /* 0x000fe40000410000 */
[-C--:B------:R-:W-:Y:S02]  /*6280*/  FFMA.FTZ R70, R142, R67.reuse, -R70 ;  /* 0x000000438e467223 */ /* 0x080fe40000010846 */
[----:B------:R-:W-:-:S02]  /*6290*/  FMUL.FTZ R67, R139, -R67 ;  /* 0x800000438b437220 */ /* 0x000fc40000410000 */
[-C--:B------:R-:W-:Y:S02]  /*62a0*/  FMUL.FTZ R69, R145, -R71.reuse ;  /* 0x8000004791457220 */ /* 0x080fe40000410000 */
[----:B------:R-:W-:Y:S02]  /*62b0*/  FFMA.FTZ R68, R146, R71, -R68 ;  /* 0x0000004792447223 */ /* 0x000fe40000010844 */
[----:B------:R-:W-:Y:S02]  /*62c0*/  FFMA.FTZ R67, R142, R66, R67 ;  /* 0x000000428e437223 */ /* 0x000fe40000010043 */
[----:B------:R-:W-:Y:S02]  /*62d0*/  FFMA.FTZ R69, R146, R72, R69 ;  /* 0x0000004892457223 */ /* 0x000fe40000010045 */
[----:B------:R-:W-:Y:S02]  /*62e0*/  FMUL.FTZ R71, R147, -R68 ;  /* 0x8000004493477220 */ /* 0x000fe40000410000 */
[----:B------:R-:W-:-:S02]  /*62f0*/  FADD.FTZ R70, R187, R70 ;  /* 0x00000046bb467221 */ /* 0x000fc40000010000 */
[----:B------:R-:W-:Y:S02]  /*6300*/  FADD.FTZ R67, -R202, R67 ;  /* 0x00000043ca437221 */ /* 0x000fe40000010100 */
[-C--:B------:R-:W-:Y:S02]  /*6310*/  FFMA.FTZ R72, R148, R69.reuse, R71 ;  /* 0x0000004594487223 */ /* 0x080fe40000010047 */
[----:B------:R-:W-:Y:S02]  /*6320*/  FMUL.FTZ R71, R147, -R69 ;  /* 0x8000004593477220 */ /* 0x000fe40000410000 */
[C---:B------:R-:W-:Y:S02]  /*6330*/  FMUL.FTZ R66, R143.reuse, -R70 ;  /* 0x800000468f427220 */ /* 0x040fe40000410000 */
[-C--:B------:R-:W-:Y:S02]  /*6340*/  FMUL.FTZ R69, R143, -R67.reuse ;  /* 0x800000438f457220 */ /* 0x080fe40000410000 */
[----:B------:R-:W-:-:S02]  /*6350*/  FFMA.FTZ R66, R144, R67, R66 ;  /* 0x0000004390427223 */ /* 0x000fc40000010042 */
[----:B------:R-:W-:Y:S02]  /*6360*/  FFMA.FTZ R69, R144, R70, -R69 ;  /* 0x0000004690457223 */ /* 0x000fe40000010845 */
[----:B------:R-:W-:Y:S02]  /*6370*/  FFMA.FTZ R71, R148, R68, -R71 ;  /* 0x0000004494477223 */ /* 0x000fe40000010847 */
[----:B------:R-:W-:Y:S02]  /*6380*/  FMUL.FTZ R67, R149, -R72 ;  /* 0x8000004895437220 */ /* 0x000fe40000410000 */
[----:B------:R-:W-:Y:S02]  /*6390*/  FADD.FTZ R66, -R201, R66 ;  /* 0x00000042c9427221 */ /* 0x000fe40000010100 */
[----:B------:R-:W-:Y:S02]  /*63a0*/  FADD.FTZ R69, R186, R69 ;  /* 0x00000045ba457221 */ /* 0x000fe40000010000 */
[----:B------:R-:W-:-:S02]  /*63b0*/  FMUL.FTZ R73, R149, -R71 ;  /* 0x8000004795497220 */ /* 0x000fc40000410000 */
[C---:B------:R-:W-:Y:S02]  /*63c0*/  FFMA.FTZ R70, R150.reuse, R71, -R67 ;  /* 0x0000004796467223 */ /* 0x040fe40000010843 */
[C---:B------:R-:W-:Y:S02]  /*63d0*/  FMUL.FTZ R67, R145.reuse, -R66 ;  /* 0x8000004291437220 */ /* 0x040fe40000410000 */
[-C--:B------:R-:W-:Y:S02]  /*63e0*/  FMUL.FTZ R71, R145, -R69.reuse ;  /* 0x8000004591477220 */ /* 0x080fe40000410000 */
[----:B------:R-:W-:Y:S02]  /*63f0*/  FFMA.FTZ R73, R150, R72, R73 ;  /* 0x0000004896497223 */ /* 0x000fe40000010049 */
[C---:B------:R-:W-:Y:S02]  /*6400*/  FFMA.FTZ R68, R146.reuse, R69, -R67 ;  /* 0x0000004592447223 */ /* 0x040fe40000010843 */
[----:B------:R-:W-:-:S02]  /*6410*/  FFMA.FTZ R71, R146, R66, R71 ;  /* 0x0000004292477223 */ /* 0x000fc40000010047 */
[----:B------:R-:W-:Y:S02]  /*6420*/  FMUL.FTZ R69, R151, -R70 ;  /* 0x8000004697457220 */ /* 0x000fe40000410000 */
[C---:B0-----:R-:W-:Y:S02]  /*6430*/  FMUL.FTZ R66, R123.reuse, R64 ;  /* 0x000000407b427220 */ /* 0x041fe40000410000 */
[----:B------:R-:W-:Y:S02]  /*6440*/  FMUL.FTZ R123, R123, R65 ;  /* 0x000000417b7b7220 */ /* 0x000fe40000410000 */
[-C--:B------:R-:W-:Y:S02]  /*6450*/  FMUL.FTZ R67, R151, -R73.reuse ;  /* 0x8000004997437220 */ /* 0x080fe40000410000 */
[----:B------:R-:W-:Y:S02]  /*6460*/  FFMA.FTZ R69, R152, R73, R69 ;  /* 0x0000004998457223 */ /* 0x000fe40000010045 */
[----:B------:R-:W-:-:S02]  /*6470*/  FFMA.FTZ R65, R122, R65, R66 ;  /* 0x000000417a417223 */ /* 0x000fc40000010042 */
[----:B------:R-:W-:Y:S02]  /*6480*/  FFMA.FTZ R122, R122, R64, -R123 ;  /* 0x000000407a7a7223 */ /* 0x000fe4000001087b */
[----:B------:R-:W-:Y:S02]  /*6490*/  FFMA.FTZ R67, R152, R70, -R67 ;  /* 0x0000004698437223 */ /* 0x000fe40000010843 */
[----:B------:R-:W-:Y:S02]  /*64a0*/  FMUL.FTZ R66, R153, -R69 ;  /* 0x8000004599427220 */ /* 0x000fe40000410000 */
[----:B------:R-:W-:Y:S02]  /*64b0*/  FADD.FTZ R208, R208, R65 ;  /* 0x00000041d0d07221 */ /* 0x000fe40000010000 */
[----:B------:R-:W-:Y:S02]  /*64c0*/  FADD.FTZ R122, R209, R122 ;  /* 0x0000007ad17a7221 */ /* 0x000fe40000010000 */
[----:B------:R-:W-:-:S02]  /*64d0*/  FMUL.FTZ R64, R153, -R67 ;  /* 0x8000004399407220 */ /* 0x000fc40000410000 */
[C---:B------:R-:W-:Y:S02]  /*64e0*/  FFMA.FTZ R70, R154.reuse, R67, -R66 ;  /* 0x000000439a467223 */ /* 0x040fe40000010842 */
[C---:B------:R-:W-:Y:S02]  /*64f0*/  FMUL.FTZ R65, R119.reuse, R208 ;  /* 0x000000d077417220 */ /* 0x040fe40000410000 */
[-C--:B------:R-:W-:Y:S02]  /*6500*/  FMUL.FTZ R67, R119, R122.reuse ;  /* 0x0000007a77437220 */ /* 0x080fe40000410000 */
[----:B------:R-:W-:Y:S02]  /*6510*/  FFMA.FTZ R72, R154, R69, R64 ;  /* 0x000000459a487223 */ /* 0x000fe40000010040 */
[----:B------:R-:W-:Y:S02]  /*6520*/  FADD.FTZ R71, -R200, R71 ;  /* 0x00000047c8477221 */ /* 0x000fe40000010100 */
[----:B------:R-:W-:-:S02]  /*6530*/  FFMA.FTZ R64, R120, R122, -R65 ;  /* 0x0000007a78407223 */ /* 0x000fc40000010841 */
[----:B------:R-:W-:Y:S02]  /*6540*/  FFMA.FTZ R67, R120, R208, R67 ;  /* 0x000000d078437223 */ /* 0x000fe40000010043 */
[----:B------:R-:W-:Y:S02]  /*6550*/  FADD.FTZ R68, R185, R68 ;  /* 0x00000044b9447221 */ /* 0x000fe40000010000 */
[----:B------:R-:W-:Y:S02]  /*6560*/  FMUL.FTZ R65, R147, -R71 ;  /* 0x8000004793417220 */ /* 0x000fe40000410000 */
[----:B------:R-:W-:Y:S02]  /*6570*/  FADD.FTZ R207, R207, R64 ;  /* 0x00000040cfcf7221 */ /* 0x000fe40000010000 */
[----:B------:R-:W-:Y:S02]  /*6580*/  FADD.FTZ R123, R206, R67 ;  /* 0x00000043ce7b7221 */ /* 0x000fe40000010000 */
[----:B------:R-:W-:-:S02]  /*6590*/  FFMA.FTZ R69, R148, R68, -R65 ;  /* 0x0000004494457223 */ /* 0x000fc40000010841 */
[C---:B------:R-:W-:Y:S02]  /*65a0*/  FMUL.FTZ R65, R117.reuse, R207 ;  /* 0x000000cf75417220 */ /* 0x040fe40000410000 */
[-C--:B------:R-:W-:Y:S02]  /*65b0*/  FMUL.FTZ R64, R117, R123.reuse ;  /* 0x0000007b75407220 */ /* 0x080fe40000410000 */
[C---:B------:R-:W-:Y:S02]  /*65c0*/  FFMA.FTZ R65, R118.reuse, R123, R65 ;  /* 0x0000007b76417223 */ /* 0x040fe40000010041 */
[----:B------:R-:W-:Y:S02]  /*65d0*/  FFMA.FTZ R64, R118, R207, -R64 ;  /* 0x000000cf76407223 */ /* 0x000fe40000010840 */
[----:B------:R-:W-:Y:S02]  /*65e0*/  FMUL.FTZ R66, R147, -R68 ;  /* 0x8000004493427220 */ /* 0x000fe40000410000 */
[----:B------:R-:W-:-:S02]  /*65f0*/  FMUL.FTZ R67, R155, -R72 ;  /* 0x800000489b437220 */ /* 0x000fc40000410000 */
[----:B------:R-:W-:Y:S02]  /*6600*/  FADD.FTZ R212, R212, R65 ;  /* 0x00000041d4d47221 */ /* 0x000fe40000010000 */
[----:B------:R-:W-:Y:S02]  /*6610*/  FADD.FTZ R206, R213, R64 ;  /* 0x00000040d5ce7221 */ /* 0x000fe40000010000 */
[----:B------:R-:W-:Y:S02]  /*6620*/  FFMA.FTZ R66, R148, R71, R66 ;  /* 0x0000004794427223 */ /* 0x000fe40000010042 */
[-C--:B------:R-:W-:Y:S02]  /*6630*/  FMUL.FTZ R71, R155, -R70.reuse ;  /* 0x800000469b477220 */ /* 0x080fe40000410000 */
[----:B------:R-:W-:Y:S02]  /*6640*/  FFMA.FTZ R70, R156, R70, -R67 ;  /* 0x000000469c467223 */ /* 0x000fe40000010843 */
[----:B------:R-:W-:-:S02]  /*6650*/  FMUL.FTZ R65, R115, R212 ;  /* 0x000000d473417220 */ /* 0x000fc40000410000 */
[-C--:B------:R-:W-:Y:S02]  /*6660*/  FMUL.FTZ R67, R115, R206.reuse ;  /* 0x000000ce73437220 */ /* 0x080fe40000410000 */
[----:B------:R-:W-:Y:S02]  /*6670*/  FADD.FTZ R66, -R199, R66 ;  /* 0x00000042c7427221 */ /* 0x000fe40000010100 */
[C---:B------:R-:W-:Y:S02]  /*6680*/  FFMA.FTZ R64, R116.reuse, R206, -R65 ;  /* 0x000000ce74407223 */ /* 0x040fe40000010841 */
[----:B------:R-:W-:Y:S02]  /*6690*/  FFMA.FTZ R67, R116, R212, R67 ;  /* 0x000000d474437223 */ /* 0x000fe40000010043 */
[----:B------:R-:W-:Y:S02]  /*66a0*/  FADD.FTZ R69, R184, R69 ;  /* 0x00000045b8457221 */ /* 0x000fe40000010000 */
[----:B------:R-:W-:-:S02]  /*66b0*/  FMUL.FTZ R68, R149, -R66 ;  /* 0x8000004295447220 */ /* 0x000fc40000410000 */
[----:B------:R-:W-:Y:S02]  /*66c0*/  FADD.FTZ R211, R211, R64 ;  /* 0x00000040d3d37221 */ /* 0x000fe40000010000 */
[----:B------:R-:W-:Y:S02]  /*66d0*/  FADD.FTZ R209, R210, R67 ;  /* 0x00000043d2d17221 */ /* 0x000fe40000010000 */
[----:B------:R-:W-:Y:S02]  /*66e0*/  FFMA.FTZ R72, R156, R72, R71 ;  /* 0x000000489c487223 */ /* 0x000fe40000010047 */
[-C--:B------:R-:W-:Y:S02]  /*66f0*/  FMUL.FTZ R71, R149, -R69.reuse ;  /* 0x8000004595477220 */ /* 0x080fe40000410000 */
[----:B------:R-:W-:Y:S02]  /*6700*/  FFMA.FTZ R68, R150, R69, -R68 ;  /* 0x0000004596447223 */ /* 0x000fe40000010844 */
[----:B------:R-:W-:-:S02]  /*6710*/  FMUL.FTZ R69, R157, -R70 ;  /* 0x800000469d457220 */ /* 0x000fc40000410000 */
[C---:B------:R-:W-:Y:S02]  /*6720*/  FMUL.FTZ R65, R157.reuse, R211 ;  /* 0x000000d39d417220 */ /* 0x040fe40000410000 */
[CC--:B------:R-:W-:Y:S02]  /*6730*/  FMUL.FTZ R64, R157.reuse, R209.reuse ;  /* 0x000000d19d407220 */ /* 0x0c0fe40000410000 */
[-C--:B------:R-:W-:Y:S02]  /*6740*/  FMUL.FTZ R67, R157, -R72.reuse ;  /* 0x800000489d437220 */ /* 0x080fe40000410000 */
[C---:B------:R-:W-:Y:S02]  /*6750*/  FFMA.FTZ R69, R158.reuse, R72, R69 ;  /* 0x000000489e457223 */ /* 0x040fe40000010045 */
[C---:B------:R-:W-:Y:S02]  /*6760*/  FFMA.FTZ R65, R158.reuse, R209, R65 ;  /* 0x000000d19e417223 */ /* 0x040fe40000010041 */
[----:B------:R-:W-:-:S02]  /*6770*/  FFMA.FTZ R64, R158, R211, -R64 ;  /* 0x000000d39e407223 */ /* 0x000fc40000010840 */
[----:B------:R-:W-:Y:S02]  /*6780*/  FFMA.FTZ R71, R150, R66, R71 ;  /* 0x0000004296477223 */ /* 0x000fe40000010047 */
[----:B------:R-:W-:Y:S02]  /*6790*/  FFMA.FTZ R67, R158, R70, -R67 ;  /* 0x000000469e437223 */ /* 0x000fe40000010843 */
[----:B------:R-:W-:Y:S02]  /*67a0*/  FMUL.FTZ R66, R115, -R69 ;  /* 0x8000004573427220 */ /* 0x000fe40000410000 */
[----:B------:R-:W-:Y:S02]  /*67b0*/  FADD.FTZ R214, R214, R65 ;  /* 0x00000041d6d67221 */ /* 0x000fe40000010000 */
[----:B------:R-:W-:Y:S02]  /*67c0*/  FADD.FTZ R210, R215, R64 ;  /* 0x00000040d7d27221 */ /* 0x000fe40000010000 */
[----:B------:R-:W-:-:S02]  /*67d0*/  FMUL.FTZ R72, R115, -R67 ;  /* 0x8000004373487220 */ /* 0x000fc40000410000 */
[----:B------:R-:W-:Y:S02]  /*67e0*/  FFMA.FTZ R70, R116, R67, -R66 ;  /* 0x0000004374467223 */ /* 0x000fe40000010842 */
[C---:B------:R-:W-:Y:S02]  /*67f0*/  FMUL.FTZ R65, R155.reuse, R214 ;  /* 0x000000d69b417220 */ /* 0x040fe40000410000 */
[-C--:B------:R-:W-:Y:S02]  /*6800*/  FMUL.FTZ R67, R155, R210.reuse ;  /* 0x000000d29b437220 */ /* 0x080fe40000410000 */
[----:B------:R-:W-:Y:S02]  /*6810*/  FADD.FTZ R71, -R198, R71 ;  /* 0x00000047c6477221 */ /* 0x000fe40000010100 */
[C---:B------:R-:W-:Y:S02]  /*6820*/  FFMA.FTZ R64, R156.reuse, R210, -R65 ;  /* 0x000000d29c407223 */ /* 0x040fe40000010841 */
[----:B------:R-:W-:-:S02]  /*6830*/  FFMA.FTZ R67, R156, R214, R67 ;  /* 0x000000d69c437223 */ /* 0x000fc40000010043 */
[----:B------:R-:W-:Y:S02]  /*6840*/  FADD.FTZ R68, R183, R68 ;  /* 0x00000044b7447221 */ /* 0x000fe40000010000 */
[----:B------:R-:W-:Y:S02]  /*6850*/  FMUL.FTZ R65, R151, -R71 ;  /* 0x8000004797417220 */ /* 0x000fe40000410000 */
[----:B------:R-:W-:Y:S02]  /*6860*/  FADD.FTZ R217, R217, R64 ;  /* 0x00000040d9d97221 */ /* 0x000fe40000010000 */
[----:B------:R-:W-:Y:S02]  /*6870*/  FADD.FTZ R213, R216, R67 ;  /* 0x00000043d8d57221 */ /* 0x000fe40000010000 */
[----:B------:R-:W-:Y:S02]  /*6880*/  FFMA.FTZ R72, R116, R69, R72 ;  /* 0x0000004574487223 */ /* 0x000fe40000010048 */
[----:B------:R-:W-:-:S02]  /*6890*/  FFMA.FTZ R69, R152, R68, -R65 ;  /* 0x0000004498457223 */ /* 0x000fc40000010841 */
[C---:B------:R-:W-:Y:S02]  /*68a0*/  FMUL.FTZ R65, R153.reuse, R217 ;  /* 0x000000d999417220 */ /* 0x040fe40000410000 */
[-C--:B------:R-:W-:Y:S02]  /*68b0*/  FMUL.FTZ R64, R153, R213.reuse ;  /* 0x000000d599407220 */ /* 0x080fe40000410000 */
[----:B------:R-:W-:Y:S02]  /*68c0*/  FMUL.FTZ R66, R151, -R68 ;  /* 0x8000004497427220 */ /* 0x000fe40000410000 */
[C---:B------:R-:W-:Y:S02]  /*68d0*/  FFMA.FTZ R216, R154.reuse, R213, R65 ;  /* 0x000000d59ad87223 */ /* 0x040fe40000010041 */
[----:B------:R-:W-:Y:S02]  /*68e0*/  FFMA.FTZ R65, R154, R217, -R64 ;  /* 0x000000d99a417223 */ /* 0x000fe40000010840 */
[----:B------:R-:W-:-:S02]  /*68f0*/  FFMA.FTZ R66, R152, R71, R66 ;  /* 0x0000004798427223 */ /* 0x000fc40000010042 */
[----:B------:R-:W-:Y:S02]  /*6900*/  FMUL.FTZ R67, R117, -R72 ;  /* 0x8000004875437220 */ /* 0x000fe40000410000 */
[----:B------:R-:W-:Y:S02]  /*6910*/  FADD.FTZ R216, R225, R216 ;  /* 0x000000d8e1d87221 */ /* 0x000fe40000010000 */
[----:B------:R-:W-:Y:S02]  /*6920*/  FADD.FTZ R69, R182, R69 ;  /* 0x00000045b6457221 */ /* 0x000fe40000010000 */
[----:B------:R-:W-:Y:S02]  /*6930*/  FADD.FTZ R226, R226, R65 ;  /* 0x00000041e2e27221 */ /* 0x000fe40000010000 */
[-C--:B------:R-:W-:Y:S02]  /*6940*/  FMUL.FTZ R71, R117, -R70.reuse ;  /* 0x8000004675477220 */ /* 0x080fe40000410000 */
[----:B------:R-:W-:-:S02]  /*6950*/  FFMA.FTZ R68, R118, R70, -R67 ;  /* 0x0000004676447223 */ /* 0x000fc40000010843 */
[----:B------:R-:W-:Y:S02]  /*6960*/  FADD.FTZ R66, -R197, R66 ;  /* 0x00000042c5427221 */ /* 0x000fe40000010100 */
[----:B------:R-:W-:Y:S02]  /*6970*/  FMUL.FTZ R65, R151, R216 ;  /* 0x000000d897417220 */ /* 0x000fe40000410000 */
[----:B------:R-:W-:Y:S02]  /*6980*/  FMUL.FTZ R73, R153, -R69 ;  /* 0x8000004599497220 */ /* 0x000fe40000410000 */
[----:B------:R-:W-:Y:S02]  /*6990*/  FMUL.FTZ R67, R151, R226 ;  /* 0x000000e297437220 */ /* 0x000fe40000410000 */
[----:B------:R-:W-:Y:S02]  /*69a0*/  FFMA.FTZ R70, R118, R72, R71 ;  /* 0x0000004876467223 */ /* 0x000fe40000010047 */
[----:B------:R-:W-:-:S02]  /*69b0*/  FMUL.FTZ R71, R153, -R66 ;  /* 0x8000004299477220 */ /* 0x000fc40000410000 */
[----:B------:R-:W-:Y:S02]  /*69c0*/  FFMA.FTZ R65, R152, R226, -R65 ;  /* 0x000000e298417223 */ /* 0x000fe40000010841 */
[----:B------:R-:W-:Y:S02]  /*69d0*/  FFMA.FTZ R73, R154, R66, R73 ;  /* 0x000000429a497223 */ /* 0x000fe40000010049 */
[----:B------:R-:W-:Y:S02]  /*69e0*/  FFMA.FTZ R64, R152, R216, R67 ;  /* 0x000000d898407223 */ /* 0x000fe40000010043 */
[----:B------:R-:W-:Y:S02]  /*69f0*/  FFMA.FTZ R66, R154, R69, -R71 ;  /* 0x000000459a427223 */ /* 0x000fe40000010847 */
[----:B------:R-:W-:Y:S02]  /*6a00*/  FADD.FTZ R215, R218, R65 ;  /* 0x00000041dad77221 */ /* 0x000fe40000010000 */
[----:B------:R-:W-:-:S02]  /*6a10*/  FADD.FTZ R73, -R196, R73 ;  /* 0x00000049c4497221 */ /* 0x000fc40000010100 */
[----:B------:R-:W-:Y:S02]  /*6a20*/  FADD.FTZ R219, R219, R64 ;  /* 0x00000040dbdb7221 */ /* 0x000fe40000010000 */
[----:B------:R-:W-:Y:S02]  /*6a30*/  FADD.FTZ R66, R181, R66 ;  /* 0x00000042b5427221 */ /* 0x000fe40000010000 */
        /* <DEDUP_REMOVED lines=8> */
[----:B------:R-:W-:Y:S02]  /*6ac0*/  FADD.FTZ R66, R180, R67 ;  /* 0x00000043b4427221 */ /* 0x000fe40000010000 */
[----:B------:R-:W-:-:S02]  /*6ad0*/  FADD.FTZ R218, R227, R218 ;  /* 0x000000dae3da7221 */ /* 0x000fc40000010000 */
[----:B------:R-:W-:Y:S02]  /*6ae0*/  FADD.FTZ R228, R228, R65 ;  /* 0x00000041e4e47221 */ /* 0x000fe40000010000 */
[----:B------:R-:W-:Y:S02]  /*6af0*/  FADD.FTZ R64, -R195, R64 ;  /* 0x00000040c3407221 */ /* 0x000fe40000010100 */
[----:B------:R-:W-:Y:S02]  /*6b00*/  FMUL.FTZ R71, R157, -R66 ;  /* 0x800000429d477220 */ /* 0x000fe40000410000 */
[C---:B------:R-:W-:Y:S02]  /*6b10*/  FMUL.FTZ R65, R147.reuse, R218 ;  /* 0x000000da93417220 */ /* 0x040fe40000410000 */
[----:B------:R-:W-:Y:S02]  /*6b20*/  FMUL.FTZ R67, R147, R228 ;  /* 0x000000e493437220 */ /* 0x000fe40000410000 */
[----:B------:R-:W-:-:S02]  /*6b30*/  FMUL.FTZ R69, R157, -R64 ;  /* 0x800000409d457220 */ /* 0x000fc40000410000 */
[----:B------:R-:W-:Y:S02]  /*6b40*/  FFMA.FTZ R71, R158, R64, R71 ;  /* 0x000000409e477223 */ /* 0x000fe40000010047 */
[C---:B------:R-:W-:Y:S02]  /*6b50*/  FFMA.FTZ R65, R148.reuse, R228, -R65 ;  /* 0x000000e494417223 */ /* 0x040fe40000010841 */
        /* <DEDUP_REMOVED lines=18> */
[-C--:B------:R-:W-:Y:S02]  /*6c80*/  FMUL.FTZ R67, R143, R230.reuse ;  /* 0x000000e68f437220 */ /* 0x080fe40000410000 */
[----:B------:R-:W-:Y:S02]  /*6c90*/  FADD.FTZ R66, -R193, R66 ;  /* 0x00000042c1427221 */ /* 0x000fe40000010100 */
[C---:B------:R-:W-:Y:S02]  /*6ca0*/  FFMA.FTZ R64, R144.reuse, R230, -R65 ;  /* 0x000000e690407223 */ /* 0x040fe40000010841 */
[----:B------:R-:W-:-:S02]  /*6cb0*/  FFMA.FTZ R67, R144, R234, R67 ;  /* 0x000000ea90437223 */ /* 0x000fc40000010043 */
[CC--:B------:R-:W-:Y:S02]  /*6cc0*/  FMUL.FTZ R73, R117.reuse, -R69.reuse ;  /* 0x8000004575497220 */ /* 0x0c0fe40000410000 */
[-C--:B------:R-:W-:Y:S02]  /*6cd0*/  FMUL.FTZ R71, R117, -R66.reuse ;  /* 0x8000004275477220 */ /* 0x080fe40000410000 */
[----:B------:R-:W-:Y:S02]  /*6ce0*/  FADD.FTZ R233, R233, R64 ;  /* 0x00000040e9e97221 */ /* 0x000fe40000010000 */
[----:B------:R-:W-:Y:S01]  /*6cf0*/  FADD.FTZ R227, R232, R67 ;  /* 0x00000043e8e37221 */ /* 0x000fe20000010000 */
[----:B------:R-:W-:Y:S01]  /*6d00*/  SHF.L.U32 R232, R0, 0x4, RZ ;  /* 0x0000000400e87819 */ /* 0x000fe200000006ff */
[C---:B------:R-:W-:Y:S02]  /*6d10*/  FFMA.FTZ R73, R118.reuse, R66, R73 ;  /* 0x0000004276497223 */ /* 0x040fe40000010049 */
[----:B------:R-:W-:-:S02]  /*6d20*/  FFMA.FTZ R66, R118, R69, -R71 ;  /* 0x0000004576427223 */ /* 0x000fc40000010847 */
[C---:B------:R-:W-:Y:S02]  /*6d30*/  FMUL.FTZ R65, R139.reuse, R233 ;  /* 0x000000e98b417220 */ /* 0x040fe40000410000 */
[-C--:B------:R-:W-:Y:S02]  /*6d40*/  FMUL.FTZ R64, R139, R227.reuse ;  /* 0x000000e38b407220 */ /* 0x080fe40000410000 */
[----:B------:R-:W-:Y:S02]  /*6d50*/  FADD.FTZ R66, R177, R66 ;  /* 0x00000042b1427221 */ /* 0x000fe40000010000 */
[C---:B------:R-:W-:Y:S02]  /*6d60*/  FFMA.FTZ R65, R142.reuse, R227, R65 ;  /* 0x000000e38e417223 */ /* 0x040fe40000010041 */
[----:B------:R-:W-:Y:S02]  /*6d70*/  FFMA.FTZ R64, R142, R233, -R64 ;  /* 0x000000e98e407223 */ /* 0x000fe40000010840 */
[----:B------:R-:W-:-:S02]  /*6d80*/  FADD.FTZ R73, -R192, R73 ;  /* 0x00000049c0497221 */ /* 0x000fc40000010100 */
[----:B------:R-:W-:Y:S02]  /*6d90*/  FMUL.FTZ R69, R119, -R66 ;  /* 0x8000004277457220 */ /* 0x000fe40000410000 */
[----:B------:R-:W-:Y:S01]  /*6da0*/  FADD.FTZ R236, R236, R65 ;  /* 0x00000041ecec7221 */ /* 0x000fe20000010000 */
[----:B------:R-:W-:Y:S01]  /*6db0*/  HFMA2.MMA R65, -RZ, RZ, 0, 0 ;  /* 0x00000000ff417435 */ /* 0x000fe200000001ff */
[----:B------:R-:W-:Y:S01]  /*6dc0*/  FADD.FTZ R238, R237, R64 ;  /* 0x00000040edee7221 */ /* 0x000fe20000010000 */
[----:B------:R-:W-:Y:S01]  /*6dd0*/  MOV R64, 0x3f800000 ;  /* 0x3f80000000407802 */ /* 0x000fe20000000f00 */
[----:B------:R-:W-:Y:S02]  /*6de0*/  FFMA.FTZ R75, R120, R73, R69 ;  /* 0x00000049784b7223 */ /* 0x000fe40000010045 */
[C---:B------:R-:W-:Y:S02]  /*6df0*/  FMUL.FTZ R69, R137.reuse, R236 ;  /* 0x000000ec89457220 */ /* 0x040fe40000410000 */
[----:B------:R-:W-:-:S02]  /*6e00*/  FMUL.FTZ R71, R137, R238 ;  /* 0x000000ee89477220 */ /* 0x000fc40000410000 */
[C---:B------:R-:W-:Y:S02]  /*6e10*/  FFMA.FTZ R72, R138.reuse, R238, -R69 ;  /* 0x000000ee8a487223 */ /* 0x040fe40000010845 */
[----:B------:R-:W-:Y:S02]  /*6e20*/  FFMA.FTZ R235, R138, R236, R71 ;  /* 0x000000ec8aeb7223 */ /* 0x000fe40000010047 */
[C---:B------:R-:W-:Y:S02]  /*6e30*/  FMUL.FTZ R67, R119.reuse, -R73 ;  /* 0x8000004977437220 */ /* 0x040fe40000410000 */
[----:B------:R-:W-:Y:S02]  /*6e40*/  FMUL.FTZ R73, R119, -R70 ;  /* 0x8000004677497220 */ /* 0x000fe40000410000 */
[----:B------:R-:W-:Y:S02]  /*6e50*/  FADD.FTZ R231, R231, R72 ;  /* 0x00000048e7e77221 */ /* 0x000fe40000010000 */
[----:B------:R-:W-:-:S02]  /*6e60*/  FADD.FTZ R235, R220, R235 ;  /* 0x000000ebdceb7221 */ /* 0x000fc40000010000 */
[C---:B------:R-:W-:Y:S02]  /*6e70*/  FFMA.FTZ R74, R120.reuse, R66, -R67 ;  /* 0x00000042784a7223 */ /* 0x040fe40000010843 */
[----:B------:R-:W-:Y:S01]  /*6e80*/  CS2R R66, SRZ ;  /* 0x0000000000427805 */ /* 0x000fe2000001ff00 */
[-C--:B------:R-:W-:Y:S02]  /*6e90*/  FMUL.FTZ R69, R119, -R68.reuse ;  /* 0x8000004477457220 */ /* 0x080fe40000410000 */
[----:B------:R-:W-:Y:S02]  /*6ea0*/  FFMA.FTZ R68, R120, R68, -R73 ;  /* 0x0000004478447223 */ /* 0x000fe40000010849 */
[C---:B------:R-:W-:Y:S01]  /*6eb0*/  FMUL.FTZ R73, R135.reuse, R231 ;  /* 0x000000e787497220 */ /* 0x040fe20000410000 */
[----:B------:R0:W1:Y:S01]  /*6ec0*/  @!P0 LDS.128 R64, [R232+0x4be0] ;  /* 0x004be000e8408984 */ /* 0x0000620000000c00 */
[-C--:B------:R-:W-:Y:S01]  /*6ed0*/  FMUL.FTZ R72, R135, R235.reuse ;  /* 0x000000eb87487220 */ /* 0x080fe20000410000 */
[----:B------:R-:W-:Y:S01]  /*6ee0*/  ISETP.GT.U32.AND P0, PT, R106, 0x1f, PT ;  /* 0x0000001f6a00780c */ /* 0x000fe20003f04070 */
[----:B------:R-:W-:-:S02]  /*6ef0*/  FFMA.FTZ R73, R136, R235, R73 ;  /* 0x000000eb88497223 */ /* 0x000fc40000010049 */
[----:B------:R-:W-:Y:S02]  /*6f00*/  FFMA.FTZ R72, R136, R231, -R72 ;  /* 0x000000e788487223 */ /* 0x000fe40000010848 */
[----:B------:R-:W-:Y:S02]  /*6f10*/  FADD.FTZ R222, R222, R73 ;  /* 0x00000049dede7221 */ /* 0x000fe40000010000 */
[----:B------:R-:W-:Y:S02]  /*6f20*/  FADD.FTZ R221, R221, R72 ;  /* 0x00000048dddd7221 */ /* 0x000fe40000010000 */
[----:B------:R-:W-:Y:S02]  /*6f30*/  FFMA.FTZ R69, R120, R70, R69 ;  /* 0x0000004678457223 */ /* 0x000fe40000010045 */
        /* <DEDUP_REMOVED lines=11> */
[----:B------:R-:W-:-:S05]  /*6ff0*/  SHF.L.U32 R220, R106, 0x5, RZ ;  /* 0x000000056adc7819 */ /* 0x000fca00000006ff */
[----:B0-----:R-:W-:Y:S04]  /*7000*/  LDS.128 R68, [R220+0x35e0] ;  /* 0x0035e000dc447984 */ /* 0x001fe80000000c00 */
        /* <DEDUP_REMOVED lines=15> */
.L_x_7377:
[----:B------:R-:W-:Y:S05]  /*7100*/  BRA.DIV ~URZ, `(.L_x_7280) ;  /* 0x00006a427f007947 */ /* 0x000fea000b800000 */
[----:B------:R3:W4:Y:S04]  /*7110*/  SHFL.DOWN PT, R74, R224, 0x1, 0x1f ;  /* 0x08201f00e04a7f89 */ /* 0x00072800000e0000 */
[----:B------:R3:W0:Y:S04]  /*7120*/  SHFL.DOWN PT, R75, R240, 0x1, 0x1f ;  /* 0x08201f00f04b7f89 */ /* 0x00062800000e0000 */
[----:B------:R3:W2:Y:S02]  /*7130*/  SHFL.DOWN PT, R248, R252, 0x1, 0x1f ;  /* 0x08201f00fcf87f89 */ /* 0x0006a400000e0000 */
.L_x_7378:
[----:B------:R-:W-:Y:S01]  /*7140*/  BSSY B1, `(.L_x_7281) ;  /* 0x000000d000017945 */ /* 0x000fe20003800000 */
[----:B------:R-:W-:Y:S05]  /*7150*/  @!P0 BRA `(.L_x_7282) ;  /* 0x000000b000008947 */ /* 0x000fea0003800000 */
[C---:B--2---:R-:W-:Y:S02]  /*7160*/  FMUL.FTZ R68, R224.reuse, R248 ;  /* 0x000000f8e0447220 */ /* 0x044fe40000410000 */
[----:B0-----:R-:W-:-:S02]  /*7170*/  FMUL.FTZ R69, R224, R75 ;  /* 0x0000004be0457220 */ /* 0x001fc40000410000 */
[C---:B------:R-:W-:Y:S02]  /*7180*/  FFMA.FTZ R75, R239.reuse, R75, -R68 ;  /* 0x0000004bef4b7223 */ /* 0x040fe40000010844 */
        /* <DEDUP_REMOVED lines=8> */
.L_x_7282:
[----:B------:R-:W-:Y:S05]  /*7210*/  BSYNC B1 ;  /* 0x0000000000017941 */ /* 0x000fea0003800000 */
.L_x_7281:
[----:B------:R-:W-:-:S04]  /*7220*/  LOP3.LUT R68, R106, 0x1f, RZ, 0xc0, !PT ;  /* 0x0000001f6a447812 */ /* 0x000fc800078ec0ff */
[----:B------:R-:W-:Y:S01]  /*7230*/  ISETP.GT.U32.AND P0, PT, R68, 0x1d, PT ;  /* 0x0000001d4400780c */ /* 0x000fe20003f04070 */
[----:B------:R-:W-:Y:S05]  /*7240*/  BRA.DIV ~URZ, `(.L_x_7283) ;  /* 0x00006a527f007947 */ /* 0x000fea000b800000 */
[----:B----4-:R4:W3:Y:S04]  /*7250*/  SHFL.DOWN PT, R74, R239, 0x2, 0x1f ;  /* 0x08401f00ef4a7f89 */ /* 0x0108e800000e0000 */
[----:B--2---:R4:W2:Y:S04]  /*7260*/  SHFL.DOWN PT, R72, R224, 0x2, 0x1f ;  /* 0x08401f00e0487f89 */ /* 0x0048a800000e0000 */
[----:B0-----:R4:W0:Y:S04]  /*7270*/  SHFL.DOWN PT, R75, R240, 0x2, 0x1f ;  /* 0x08401f00f04b7f89 */ /* 0x00182800000e0000 */
[----:B------:R4:W1:Y:S02]  /*7280*/  SHFL.DOWN PT, R248, R252, 0x2, 0x1f ;  /* 0x08401f00fcf87f89 */ /* 0x00086400000e0000 */
.L_x_7379:
[----:B------:R-:W-:Y:S01]  /*7290*/  BSSY B1, `(.L_x_7284) ;  /* 0x000000d000017945 */ /* 0x000fe20003800000 */
[----:B------:R-:W-:Y:S05]  /*72a0*/  @P0 BRA `(.L_x_7285) ;  /* 0x000000b000000947 */ /* 0x000fea0003800000 */
[C---:B-1----:R-:W-:Y:S02]  /*72b0*/  FMUL.FTZ R68, R224.reuse, R248 ;  /* 0x000000f8e0447220 */ /* 0x042fe40000410000 */
[----:B0-----:R-:W-:-:S02]  /*72c0*/  FMUL.FTZ R69, R224, R75 ;  /* 0x0000004be0457220 */ /* 0x001fc40000410000 */
[C---:B------:R-:W-:Y:S02]  /*72d0*/  FFMA.FTZ R75, R239.reuse, R75, -R68 ;  /* 0x0000004bef4b7223 */ /* 0x040fe40000010844 */
        /* <DEDUP_REMOVED lines=8> */
.L_x_7285:
[----:B------:R-:W-:Y:S05]  /*7360*/  BSYNC B1 ;  /* 0x0000000000017941 */ /* 0x000fea0003800000 */
.L_x_7284:
[----:B------:R-:W-:-:S04]  /*7370*/  LOP3.LUT R68, R106, 0x1f, RZ, 0xc0, !PT ;  /* 0x0000001f6a447812 */ /* 0x000fc800078ec0ff */
[----:B------:R-:W-:Y:S01]  /*7380*/  ISETP.GT.U32.AND P0, PT, R68, 0x1b, PT ;  /* 0x0000001b4400780c */ /* 0x000fe20003f04070 */
[----:B------:R-:W-:Y:S10]  /*7390*/  BRA.DIV ~URZ, `(.L_x_7286) ;  /* 0x00006ac27f007947 */ /* 0x000ff4000b800000 */
[----:B---3--:R3:W4:Y:S02]  /*73a0*/  SHFL.DOWN PT, R74, R239, 0x4, 0x1f ;  /* 0x08801f00ef4a7f89 */ /* 0x00872400000e0000 */
.L_x_7380:
[----:B------:R-:W-:Y:S05]  /*73b0*/  BRA.DIV ~URZ, `(.L_x_7287) ;  /* 0x00006b227f007947 */ /* 0x000fea000b800000 */
[----:B--2---:R2:W3:Y:S04]  /*73c0*/  SHFL.DOWN PT, R72, R224, 0x4, 0x1f ;  /* 0x08801f00e0487f89 */ /* 0x0044e800000e0000 */
[----:B0-----:R2:W0:Y:S04]  /*73d0*/  SHFL.DOWN PT, R75, R240, 0x4, 0x1f ;  /* 0x08801f00f04b7f89 */ /* 0x00142800000e0000 */
[----:B-1----:R2:W1:Y:S02]  /*73e0*/  SHFL.DOWN PT, R248, R252, 0x4, 0x1f ;  /* 0x08801f00fcf87f89 */ /* 0x00246400000e0000 */
.L_x_7381:
[----:B------:R-:W-:Y:S01]  /*73f0*/  BSSY B1, `(.L_x_7288) ;  /* 0x000000d000017945 */ /* 0x000fe20003800000 */
[----:B------:R-:W-:Y:S05]  /*7400*/  @P0 BRA `(.L_x_7289) ;  /* 0x000000b000000947 */ /* 0x000fea0003800000 */
[C---:B-1----:R-:W-:Y:S02]  /*7410*/  FMUL.FTZ R68, R224.reuse, R248 ;  /* 0x000000f8e0447220 */ /* 0x042fe40000410000 */
[----:B0-----:R-:W-:-:S02]  /*7420*/  FMUL.FTZ R69, R224, R75 ;  /* 0x0000004be0457220 */ /* 0x001fc40000410000 */
[C---:B------:R-:W-:Y:S02]  /*7430*/  FFMA.FTZ R75, R239.reuse, R75, -R68 ;  /* 0x0000004bef4b7223 */ /* 0x040fe40000010844 */
        /* <DEDUP_REMOVED lines=8> */
.L_x_7289:
[----:B------:R-:W-:Y:S05]  /*74c0*/  BSYNC B1 ;  /* 0x0000000000017941 */ /* 0x000fea0003800000 */
.L_x_7288:
[----:B------:R-:W-:-:S04]  /*74d0*/  LOP3.LUT R68, R106, 0x1f, RZ, 0xc0, !PT ;  /* 0x0000001f6a447812 */ /* 0x000fc800078ec0ff */
[----:B------:R-:W-:Y:S01]  /*74e0*/  ISETP.GT.U32.AND P0, PT, R68, 0x17, PT ;  /* 0x000000174400780c */ /* 0x000fe20003f04070 */
[----:B------:R-:W-:Y:S05]  /*74f0*/  BRA.DIV ~URZ, `(.L_x_7290) ;  /* 0x00006b327f007947 */ /* 0x000fea000b800000 */
[----:B----4-:R4:W2:Y:S04]  /*7500*/  SHFL.DOWN PT, R74, R239, 0x8, 0x1f ;  /* 0x09001f00ef4a7f89 */ /* 0x0108a800000e0000 */
[----:B---3--:R4:W3:Y:S04]  /*7510*/  SHFL.DOWN PT, R72, R224, 0x8, 0x1f ;  /* 0x09001f00e0487f89 */ /* 0x0088e800000e0000 */
[----:B0-----:R4:W0:Y:S04]  /*7520*/  SHFL.DOWN PT, R75, R240, 0x8, 0x1f ;  /* 0x09001f00f04b7f89 */ /* 0x00182800000e0000 */
[----:B-1----:R4:W1:Y:S02]  /*7530*/  SHFL.DOWN PT, R248, R252, 0x8, 0x1f ;  /* 0x09001f00fcf87f89 */ /* 0x00286400000e0000 */
.L_x_7382:
        /* <DEDUP_REMOVED lines=13> */
.L_x_7292:
[----:B------:R-:W-:Y:S05]  /*7610*/  BSYNC B1 ;  /* 0x0000000000017941 */ /* 0x000fea0003800000 */
.L_x_7291:
[----:B------:R-:W-:-:S04]  /*7620*/  LOP3.LUT R68, R106, 0x1f, RZ, 0xc0, !PT ;  /* 0x0000001f6a447812 */ /* 0x000fc800078ec0ff */
[----:B------:R-:W-:Y:S01]  /*7630*/  ISETP.GT.U32.AND P0, PT, R68, 0xf, PT ;  /* 0x0000000f4400780c */ /* 0x000fe20003f04070 */
[----:B------:R-:W-:Y:S10]  /*7640*/  BRA.DIV ~URZ, `(.L_x_7293) ;  /* 0x00006ba27f007947 */ /* 0x000ff4000b800000 */
[----:B--2---:R2:W4:Y:S02]  /*7650*/  SHFL.DOWN PT, R74, R239, 0x10, 0x1f ;  /* 0x0a001f00ef4a7f89 */ /* 0x00452400000e0000 */
.L_x_7383:
[----:B------:R-:W-:Y:S05]  /*7660*/  BRA.DIV ~URZ, `(.L_x_7294) ;  /* 0x00006c027f007947 */ /* 0x000fea000b800000 */
[----:B---3--:R3:W2:Y:S04]  /*7670*/  SHFL.DOWN PT, R72, R224, 0x10, 0x1f ;  /* 0x0a001f00e0487f89 */ /* 0x0086a800000e0000 */
[----:B0-----:R3:W0:Y:S04]  /*7680*/  SHFL.DOWN PT, R75, R240, 0x10, 0x1f ;  /* 0x0a001f00f04b7f89 */ /* 0x00162800000e0000 */
[----:B-1----:R3:W1:Y:S02]  /*7690*/  SHFL.DOWN PT, R248, R252, 0x10, 0x1f ;  /* 0x0a001f00fcf87f89 */ /* 0x00266400000e0000 */
.L_x_7384:
        /* <DEDUP_REMOVED lines=13> */
.L_x_7296:
[----:B------:R-:W-:Y:S05]  /*7770*/  BSYNC B1 ;  /* 0x0000000000017941 */ /* 0x000fea0003800000 */
.L_x_7295:
[----:B------:R-:W-:Y:S05]  /*7780*/  BRA.DIV ~URZ, `(.L_x_7297) ;  /* 0x00006c327f007947 */ /* 0x000fea000b800000 */
[----:B------:R-:W5:Y:S04]  /*7790*/  SHFL.IDX PT, R244, R224, RZ, 0x1f ;  /* 0x00001fffe0f47589 */ /* 0x000f6800000e0000 */
[----:B------:R-:W3:Y:S04]  /*77a0*/  SHFL.IDX PT, R245, R239, RZ, 0x1f ;  /* 0x00001fffeff57589 */ /* 0x000ee800000e0000 */
[----:B------:R-:W4:Y:S04]  /*77b0*/  SHFL.IDX PT, R243, R252, RZ, 0x1f ;  /* 0x00001ffffcf37589 */ /* 0x000f2800000e0000 */
[----:B-1----:R-:W1:Y:S04]  /*77c0*/  SHFL.DOWN PT, R248, R252, 0x1, 0x1f ;  /* 0x08201f00fcf87f89 */ /* 0x002e6800000e0000 */
[----:B------:R-:W2:Y:S04]  /*77d0*/  SHFL.IDX PT, R251, R64, RZ, 0x1f ;  /* 0x00001fff40fb7589 */ /* 0x000ea800000e0000 */
[----:B------:R-:W0:Y:S04]  /*77e0*/  SHFL.IDX PT, R250, R66, RZ, 0x1f ;  /* 0x00001fff42fa7589 */ /* 0x000e2800000e0000 */
[----:B0-----:R-:W0:Y:S01]  /*77f0*/  SHFL.IDX PT, R75, R67, RZ, 0x1f ;  /* 0x00001fff434b7589 */ /* 0x001e2200000e0000 */
[----:B-----5:R-:W-:-:S02]  /*7800*/  FMUL.FTZ R68, R67, R244 ;  /* 0x000000f443447220 */ /* 0x020fc40000410000 */
[----:B------:R-:W-:Y:S01]  /*7810*/  FMUL.FTZ R70, R66, R244 ;  /* 0x000000f442467220 */ /* 0x000fe20000410000 */
[----:B------:R-:W0:Y:S01]  /*7820*/  SHFL.IDX PT, R73, R65, RZ, 0x1f ;  /* 0x00001fff41497589 */ /* 0x000e2200000e0000 */
[----:B---3--:R-:W-:-:S03]  /*7830*/  FMUL.FTZ R241, R64, R245 ;  /* 0x000000f540f17220 */ /* 0x008fc60000410000 */
[----:B------:R-:W3:Y:S04]  /*7840*/  SHFL.IDX PT, R242, R240, RZ, 0x1f ;  /* 0x00001ffff0f27589 */ /* 0x000ee800000e0000 */
[----:B------:R5:W0:Y:S04]  /*7850*/  SHFL.DOWN PT, R249, R240, 0x1, 0x1f ;  /* 0x08201f00f0f97f89 */ /* 0x000a2800000e0000 */
[----:B------:R1:W0:Y:S04]  /*7860*/  SHFL.DOWN PT, R247, R239, 0x1, 0x1f ;  /* 0x08201f00eff77f89 */ /* 0x00022800000e0000 */
[----:B------:R2:W0:Y:S01]  /*7870*/  SHFL.DOWN PT, R246, R224, 0x1, 0x1f ;  /* 0x08201f00e0f67f89 */ /* 0x00042200000e0000 */
[----:B----45:R-:W-:-:S02]  /*7880*/  FMUL.FTZ R240, R64, R244 ;  /* 0x000000f440f07220 */ /* 0x030fc40000410000 */
[----:B------:R-:W-:Y:S02]  /*7890*/  FMUL.FTZ R244, R65, R244 ;  /* 0x000000f441f47220 */ /* 0x000fe40000410000 */
[-C--:B-12---:R-:W-:Y:S02]  /*78a0*/  FFMA.FTZ R239, R66, R245.reuse, -R68 ;  /* 0x000000f542ef7223 */ /* 0x086fe40000010844 */
[----:B------:R-:W-:Y:S02]  /*78b0*/  FFMA.FTZ R224, R67, R245, R70 ;  /* 0x000000f543e07223 */ /* 0x000fe40000010046 */
.L_x_7385:
[----:B------:R1:W2:Y:S01]  /*78c0*/  LDS.128 R68, [R220+0x35f0] ;  /* 0x0035f000dc447984 */ /* 0x0002a20000000c00 */
        /* <DEDUP_REMOVED lines=15> */
.L_x_7299:
[----:B-1----:R-:W-:Y:S05]  /*79c0*/  BSYNC B1 ;  /* 0x0000000000017941 */ /* 0x002fea0003800000 */
.L_x_7298:
        /* <DEDUP_REMOVED lines=16> */
.L_x_7278:
[----:B------:R-:W-:Y:S05]  /*7ad0*/  BSYNC B0 ;  /* 0x0000000000007941 */ /* 0x000fea0003800000 */
.L_x_7277:
[----:B------:R-:W-:Y:S01]  /*7ae0*/  WARPSYNC 0xffffffff ;  /* 0xffffffff00007948 */ /* 0x000fe20003800000 */
[----:B------:R-:W-:Y:S01]  /*7af0*/  BAR.SYNC.DEFER_BLOCKING 0x0 ;  /* 0x0000000000007b1d */ /* 0x000fe20000010000 */
[----:B0-----:R-:W-:Y:S01]  /*7b00*/  MOV R71, c[0x0][0x29c] ;  /* 0x0000a70000477a02 */ /* 0x001fe20000000f00 */
[----:B------:R-:W-:Y:S01]  /*7b10*/  IMAD R239, R109, c[0x0][0x2a0], RZ ;  /* 0x0000a8006def7a24 */ /* 0x000fe200078e02ff */
[----:B------:R-:W-:Y:S01]  /*7b20*/  MOV R70, c[0x0][0x298] ;  /* 0x0000a60000467a02 */ /* 0x000fe20000000f00 */
[----:B------:R-:W-:Y:S01]  /*7b30*/  FFMA.FTZ R75, R17, R122, RZ ;  /* 0x0000007a114b7223 */ /* 0x000fe200000100ff */
[----:B------:R-:W-:Y:S01]  /*7b40*/  SHF.R.U32.HI R73, RZ, 0x1, R71 ;  /* 0x00000001ff497819 */ /* 0x000fe20000011647 */
[----:B------:R-:W-:Y:S01]  /*7b50*/  IMAD R239, R110, c[0x0][0x2a4], R239 ;  /* 0x0000a9006eef7a24 */ /* 0x000fe200078e02ef */
[----:B------:R-:W-:Y:S01]  /*7b60*/  SHF.R.U64 R70, R70, 0x1, R71 ;  /* 0x0000000146467819 */ /* 0x000fe20000001247 */
[----:B------:R-:W-:Y:S01]  /*7b70*/  HADD2.F32 R220, -RZ, R62.H1_H1 ;  /* 0x3000003effdc7230 */ /* 0x000fe20000004100 */
[----:B------:R-:W-:Y:S01]  /*7b80*/  ISETP.NE.AND P0, PT, R106, RZ, PT ;  /* 0x000000ff6a00720c */ /* 0x000fe20003f05270 */
[----:B------:R-:W-:Y:S01]  /*7b90*/  IMAD R73, R73, R112, RZ ;  /* 0x0000007049497224 */ /* 0x000fe200078e02ff */
[----:B------:R-:W-:Y:S02]  /*7ba0*/  BSSY B0, `(.L_x_7300) ;  /* 0x00001ef000007945 */ /* 0x000fe40003800000 */
[----:B------:R-:W-:Y:S01]  /*7bb0*/  P2R R72, PR, RZ, 0x1 ;  /* 0x00000001ff487803 */ /* 0x000fe20000000000 */
[----:B------:R-:W-:Y:S01]  /*7bc0*/  IMAD R73, R111, R70, R73 ;  /* 0x000000466f497224 */ /* 0x000fe200078e0249 */
[----:B------:R-:W-:Y:S01]  /*7bd0*/  HADD2.F32 R72, -RZ, R60.H1_H1 ;  /* 0x3000003cff487230 */ /* 0x000fe20000004100 */
[----:B------:R-:W-:-:S05]  /*7be0*/  IMAD.WIDE.U32 R70, R70, R112, RZ ;  /* 0x0000007046467225 */ /* 0x000fca00078e00ff */
        /* <DEDUP_REMOVED lines=9> */
[C---:B------:R-:W-:Y:S01]  /*7c80*/  FFMA.FTZ R208, R16.reuse, -R123, R208 ;  /* 0x8000007b10d07223 */ /* 0x040fe200000100d0 */
[----:B-1----:R-:W-:Y:S01]  /*7c90*/  IADD3 R67, R239, R71, RZ ;  /* 0x00000047ef437210 */ /* 0x002fe20007ffe0ff */
[----:B------:R-:W-:Y:S01]  /*7ca0*/  FFMA.FTZ R64, R16, R207, R75 ;  /* 0x000000cf10407223 */ /* 0x000fe2000001004b */
[----:B------:R-:W-:Y:S01]  /*7cb0*/  LEA R65, P0, R70, c[0x0][0x318], 0x3 ;  /* 0x0000c60046417a11 */ /* 0x000fe200078018ff */
[----:B------:R-:W-:Y:S01]  /*7cc0*/  FMUL.FTZ R66, R72, R93 ;  /* 0x0000005d48427220 */ /* 0x000fe20000410000 */
[----:B------:R-:W-:Y:S01]  /*7cd0*/  HADD2.F32 R239, -RZ, R63.H0_H0 ;  /* 0x2000003fffef7230 */ /* 0x000fe20000004100 */
[----:B------:R-:W-:Y:S01]  /*7ce0*/  FFMA.FTZ R64, R15, R206, R64 ;  /* 0x000000ce0f407223 */ /* 0x000fe20000010040 */
[----:B------:R-:W-:Y:S01]  /*7cf0*/  LEA.HI.X R67, R70, c[0x0][0x31c], R67, 0x3, P0 ;  /* 0x0000c70046437a11 */ /* 0x000fe200000f1c43 */
[--C-:B------:R-:W-:Y:S01]  /*7d00*/  HADD2.F32 R70, -RZ, R61.reuse.H1_H1 ;  /* 0x3000003dff467230 */ /* 0x100fe20000004100 */
[-C--:B------:R-:W-:Y:S01]  /*7d10*/  FFMA.FTZ R207, R124, -R66.reuse, R207 ;  /* 0x800000427ccf7223 */ /* 0x080fe200000100cf */
[----:B------:R-:W-:Y:S01]  /*7d20*/  HADD2.F32 R71, -RZ, R61.H0_H0 ;  /* 0x2000003dff477230 */ /* 0x000fe20000004100 */
[----:B------:R-:W-:-:S02]  /*7d30*/  FFMA.FTZ R123, R126, -R66, R123 ;  /* 0x800000427e7b7223 */ /* 0x000fc4000001007b */
[----:B------:R-:W-:Y:S02]  /*7d40*/  FFMA.FTZ R66, R15, -R212, R208 ;  /* 0x800000d40f427223 */ /* 0x000fe400000100d0 */
[C---:B------:R-:W-:Y:S02]  /*7d50*/  FFMA.FTZ R64, R14.reuse, R211, R64 ;  /* 0x000000d30e407223 */ /* 0x040fe40000010040 */
[----:B------:R-:W-:Y:S02]  /*7d60*/  FFMA.FTZ R66, R14, -R209, R66 ;  /* 0x800000d10e427223 */ /* 0x000fe40000010042 */
[----:B------:R-:W-:Y:S02]  /*7d70*/  FFMA.FTZ R64, R13, R210, R64 ;  /* 0x000000d20d407223 */ /* 0x000fe40000010040 */
[-C--:B0-----:R-:W-:Y:S02]  /*7d80*/  FMUL.FTZ R75, R69, -R77.reuse ;  /* 0x8000004d454b7220 */ /* 0x081fe40000410000 */
[----:B------:R-:W-:-:S02]  /*7d90*/  FMUL.FTZ R77, R68, -R77 ;  /* 0x8000004d444d7220 */ /* 0x000fc40000410000 */
[-C--:B------:R-:W-:Y:S01]  /*7da0*/  FFMA.FTZ R68, R68, R76.reuse, -R75 ;  /* 0x0000004c44447223 */ /* 0x080fe2000001084b */
[----:B------:R-:W-:Y:S01]  /*7db0*/  HADD2.F32 R75, -RZ, R62.H0_H0 ;  /* 0x2000003eff4b7230 */ /* 0x000fe20000004100 */
[----:B------:R-:W-:Y:S02]  /*7dc0*/  FFMA.FTZ R76, R69, R76, R77 ;  /* 0x0000004c454c7223 */ /* 0x000fe4000001004d */
[----:B------:R-:W-:Y:S02]  /*7dd0*/  FMUL.FTZ R77, R70, R91 ;  /* 0x0000005b464d7220 */ /* 0x000fe40000410000 */
[----:B------:R-:W-:Y:S02]  /*7de0*/  FFMA.FTZ R66, R13, -R214, R66 ;  /* 0x800000d60d427223 */ /* 0x000fe40000010042 */
[----:B------:R-:W-:Y:S02]  /*7df0*/  FFMA.FTZ R208, R130, -R77, R209 ;  /* 0x8000004d82d07223 */ /* 0x000fe400000100d1 */
[----:B------:R-:W-:-:S02]  /*7e00*/  FMUL.FTZ R209, R75, R88 ;  /* 0x000000584bd17220 */ /* 0x000fc40000410000 */
[----:B------:R-:W-:Y:S02]  /*7e10*/  FFMA.FTZ R64, R12, R217, R64 ;  /* 0x000000d90c407223 */ /* 0x000fe40000010040 */
[-C--:B------:R-:W-:Y:S02]  /*7e20*/  FFMA.FTZ R210, R133, -R209.reuse, R210 ;  /* 0x800000d185d27223 */ /* 0x080fe400000100d2 */
[----:B------:R-:W-:Y:S02]  /*7e30*/  FFMA.FTZ R209, R159, -R209, R214 ;  /* 0x800000d19fd17223 */ /* 0x000fe400000100d6 */
[----:B------:R-:W-:Y:S02]  /*7e40*/  FMUL.FTZ R214, R220, R89 ;  /* 0x00000059dcd67220 */ /* 0x000fe40000410000 */
[----:B------:R-:W-:Y:S02]  /*7e50*/  FFMA.FTZ R66, R12, -R213, R66 ;  /* 0x800000d50c427223 */ /* 0x000fe40000010042 */
[----:B------:R-:W-:-:S02]  /*7e60*/  FFMA.FTZ R217, R160, -R214, R217 ;  /* 0x800000d6a0d97223 */ /* 0x000fc400000100d9 */
[----:B------:R-:W-:Y:S02]  /*7e70*/  FFMA.FTZ R214, R162, -R214, R213 ;  /* 0x800000d6a2d67223 */ /* 0x000fe400000100d5 */
[----:B------:R-:W-:Y:S02]  /*7e80*/  FMUL.FTZ R213, R239, R86 ;  /* 0x00000056efd57220 */ /* 0x000fe40000410000 */
[----:B------:R-:W-:Y:S02]  /*7e90*/  FFMA.FTZ R64, R11, R226, R64 ;  /* 0x000000e20b407223 */ /* 0x000fe40000010040 */
[-C--:B------:R-:W-:Y:S02]  /*7ea0*/  FFMA.FTZ R226, R161, -R213.reuse, R226 ;  /* 0x800000d5a1e27223 */ /* 0x080fe400000100e2 */
[----:B------:R-:W-:Y:S02]  /*7eb0*/  FFMA.FTZ R213, R163, -R213, R216 ;  /* 0x800000d5a3d57223 */ /* 0x000fe400000100d8 */
[----:B------:R-:W-:Y:S01]  /*7ec0*/  FFMA.FTZ R66, R11, -R216, R66 ;  /* 0x800000d80b427223 */ /* 0x000fe20000010042 */
[----:B------:R-:W-:Y:S01]  /*7ed0*/  HADD2.F32 R216, -RZ, R63.H1_H1 ;  /* 0x3000003fffd87230 */ /* 0x000fe20000004100 */
[----:B------:R-:W-:-:S02]  /*7ee0*/  FMUL.FTZ R69, R71, R90 ;  /* 0x0000005a47457220 */ /* 0x000fc40000410000 */
[----:B------:R-:W-:Y:S02]  /*7ef0*/  FFMA.FTZ R64, R10, R215, R64 ;  /* 0x000000d70a407223 */ /* 0x000fe40000010040 */
[-C--:B------:R-:W-:Y:S02]  /*7f00*/  FFMA.FTZ R206, R129, -R69.reuse, R206 ;  /* 0x8000004581ce7223 */ /* 0x080fe400000100ce */
[----:B------:R-:W-:Y:S02]  /*7f10*/  FFMA.FTZ R212, R131, -R69, R212 ;  /* 0x8000004583d47223 */ /* 0x000fe400000100d4 */
[----:B------:R-:W-:Y:S02]  /*7f20*/  FMUL.FTZ R69, R216, R87 ;  /* 0x00000057d8457220 */ /* 0x000fe40000410000 */
[----:B------:R-:W-:Y:S02]  /*7f30*/  FFMA.FTZ R66, R10, -R219, R66 ;  /* 0x800000db0a427223 */ /* 0x000fe40000010042 */
[----:B------:R-:W-:-:S02]  /*7f40*/  FFMA.FTZ R224, R164, -R69, R215 ;  /* 0x80000045a4e07223 */ /* 0x000fc400000100d7 */
[----:B------:R-:W-:Y:S01]  /*7f50*/  FFMA.FTZ R215, R166, -R69, R219 ;  /* 0x80000045a6d77223 */ /* 0x000fe200000100db */
[----:B------:R-:W-:Y:S01]  /*7f60*/  HADD2.F32 R219, -RZ, R56.H0_H0 ;  /* 0x20000038ffdb7230 */ /* 0x000fe20000004100 */
[C---:B------:R-:W-:Y:S02]  /*7f70*/  FFMA.FTZ R64, R9.reuse, R228, R64 ;  /* 0x000000e409407223 */ /* 0x040fe40000010040 */
[----:B------:R-:W-:Y:S02]  /*7f80*/  FFMA.FTZ R66, R9, -R218, R66 ;  /* 0x800000da09427223 */ /* 0x000fe40000010042 */
[----:B------:R-:W-:Y:S02]  /*7f90*/  FMUL.FTZ R69, R219, R84 ;  /* 0x00000054db457220 */ /* 0x000fe40000410000 */
[----:B------:R-:W-:Y:S02]  /*7fa0*/  FFMA.FTZ R64, R8, R225, R64 ;  /* 0x000000e108407223 */ /* 0x000fe40000010040 */
[----:B------:R-:W-:-:S02]  /*7fb0*/  FFMA.FTZ R232, R165, -R69, R228 ;  /* 0x80000045a5e87223 */ /* 0x000fc400000100e4 */
[----:B------:R-:W-:Y:S01]  /*7fc0*/  FFMA.FTZ R228, R167, -R69, R218 ;  /* 0x80000045a7e47223 */ /* 0x000fe200000100da */
[----:B------:R-:W-:Y:S01]  /*7fd0*/  HADD2.F32 R218, -RZ, R56.H1_H1 ;  /* 0x30000038ffda7230 */ /* 0x000fe20000004100 */
[----:B------:R-:W-:Y:S02]  /*7fe0*/  FFMA.FTZ R66, R8, -R229, R66 ;  /* 0x800000e508427223 */ /* 0x000fe40000010042 */
[----:B------:R-:W-:Y:S02]  /*7ff0*/  FFMA.FTZ R211, R128, -R77, R211 ;  /* 0x8000004d80d37223 */ /* 0x000fe400000100d3 */
[----:B------:R-:W-:Y:S02]  /*8000*/  FMUL.FTZ R69, R218, R85 ;  /* 0x00000055da457220 */ /* 0x000fe40000410000 */
[----:B------:R-:W-:Y:S02]  /*8010*/  FFMA.FTZ R66, R7, -R234, R66 ;  /* 0x800000ea07427223 */ /* 0x000fe40000010042 */
[----:B------:R-:W-:-:S02]  /*8020*/  FFMA.FTZ R240, R168, -R69, R225 ;  /* 0x80000045a8f07223 */ /* 0x000fc400000100e1 */
[----:B------:R-:W-:Y:S01]  /*8030*/  FFMA.FTZ R225, R170, -R69, R229 ;  /* 0x80000045aae17223 */ /* 0x000fe200000100e5 */
[--C-:B------:R-:W-:Y:S01]  /*8040*/  HADD2.F32 R229, -RZ, R57.reuse.H0_H0 ;  /* 0x20000039ffe57230 */ /* 0x100fe20000004100 */
[----:B------:R-:W-:Y:S02]  /*8050*/  FFMA.FTZ R69, R7, R230, R64 ;  /* 0x000000e607457223 */ /* 0x000fe40000010040 */
[----:B------:R-:W-:Y:S02]  /*8060*/  FFMA.FTZ R66, R6, -R227, R66 ;  /* 0x800000e306427223 */ /* 0x000fe40000010042 */
[----:B------:R-:W-:Y:S02]  /*8070*/  FMUL.FTZ R77, R229, R54 ;  /* 0x00000036e54d7220 */ /* 0x000fe40000410000 */
[----:B------:R-:W-:Y:S02]  /*8080*/  FADD.FTZ R191, R191, R68 ;  /* 0x00000044bfbf7221 */ /* 0x000fe40000010000 */
[-C--:B------:R-:W-:Y:S01]  /*8090*/  FFMA.FTZ R64, R171, -R77.reuse, R234 ;  /* 0x8000004dab407223 */ /* 0x080fe200000100ea */
[----:B------:R-:W-:Y:S01]  /*80a0*/  HADD2.F32 R234, -RZ, R57.H1_H1 ;  /* 0x30000039ffea7230 */ /* 0x000fe20000004100 */
[----:B------:R-:W-:-:S02]  /*80b0*/  FFMA.FTZ R230, R169, -R77, R230 ;  /* 0x8000004da9e67223 */ /* 0x000fc400000100e6 */
[----:B------:R-:W-:Y:S02]  /*80c0*/  FFMA.FTZ R77, R6, R233, R69 ;  /* 0x000000e9064d7223 */ /* 0x000fe40000010045 */
[----:B------:R-:W-:Y:S02]  /*80d0*/  FMUL.FTZ R241, R234, R55 ;  /* 0x00000037eaf17220 */ /* 0x000fe40000410000 */
[----:B------:R-:W-:Y:S02]  /*80e0*/  FFMA.FTZ R77, R5, R238, R77 ;  /* 0x000000ee054d7223 */ /* 0x000fe4000001004d */
[-C--:B------:R-:W-:Y:S02]  /*80f0*/  FFMA.FTZ R69, R172, -R241.reuse, R227 ;  /* 0x800000f1ac457223 */ /* 0x080fe400000100e3 */
[----:B------:R-:W-:Y:S01]  /*8100*/  FADD.FTZ R227, -R141, R76 ;  /* 0x0000004c8de37221 */ /* 0x000fe20000010100 */
[----:B------:R-:W-:Y:S01]  /*8110*/  HADD2.F32 R141, -RZ, R58.H0_H0 ;  /* 0x2000003aff8d7230 */ /* 0x000fe20000004100 */
[----:B------:R-:W-:-:S04]  /*8120*/  FFMA.FTZ R233, R78, -R241, R233 ;  /* 0x800000f14ee97223 */ /* 0x000fc800000100e9 */
[----:B------:R-:W-:-:S04]  /*8130*/  FMUL.FTZ R68, R141, R52 ;  /* 0x000000348d447220 */ /* 0x000fc80000410000 */
[-C--:B------:R-:W-:Y:S02]  /*8140*/  FFMA.FTZ R238, R79, -R68.reuse, R238 ;  /* 0x800000444fee7223 */ /* 0x080fe400000100ee */
[----:B------:R-:W-:Y:S02]  /*8150*/  FFMA.FTZ R68, R173, -R68, R236 ;  /* 0x80000044ad447223 */ /* 0x000fe400000100ec */
[----:B------:R-:W-:Y:S02]  /*8160*/  FFMA.FTZ R236, R5, -R236, R66 ;  /* 0x800000ec05ec7223 */ /* 0x000fe40000010042 */
[C---:B------:R-:W-:Y:S02]  /*8170*/  FMUL.FTZ R66, R132.reuse, -R227 ;  /* 0x800000e384427220 */ /* 0x040fe40000410000 */
[-C--:B------:R-:W-:Y:S02]  /*8180*/  FMUL.FTZ R132, R132, -R191.reuse ;  /* 0x800000bf84847220 */ /* 0x080fe40000410000 */
[----:B------:R-:W-:-:S02]  /*8190*/  FFMA.FTZ R241, R134, R191, -R66 ;  /* 0x000000bf86f17223 */ /* 0x000fc40000010842 */
[----:B------:R-:W-:Y:S01]  /*81a0*/  FFMA.FTZ R76, R134, R227, R132 ;  /* 0x000000e3864c7223 */ /* 0x000fe20000010084 */
[----:B------:R-:W-:Y:S01]  /*81b0*/  HADD2.F32 R132, -RZ, R58.H1_H1 ;  /* 0x3000003aff847230 */ /* 0x000fe20000004100 */
[----:B------:R-:W-:Y:S02]  /*81c0*/  FADD.FTZ R190, R190, R241 ;  /* 0x000000f1bebe7221 */ /* 0x000fe40000010000 */
[----:B------:R-:W-:Y:S01]  /*81d0*/  FADD.FTZ R76, -R205, R76 ;  /* 0x0000004ccd4c7221 */ /* 0x000fe20000010100 */
[----:B------:R-:W-:Y:S01]  /*81e0*/  HADD2.F32 R205, -RZ, R59.H0_H0 ;  /* 0x2000003bffcd7230 */ /* 0x000fe20000004100 */
[----:B------:R-:W-:Y:S02]  /*81f0*/  FMUL.FTZ R134, R132, R53 ;  /* 0x0000003584867220 */ /* 0x000fe40000410000 */
[----:B------:R-:W-:Y:S02]  /*8200*/  FMUL.FTZ R241, R135, -R76 ;  /* 0x8000004c87f17220 */ /* 0x000fe40000410000 */
[----:B------:R-:W-:-:S02]  /*8210*/  FFMA.FTZ R66, R4, R231, R77 ;  /* 0x000000e704427223 */ /* 0x000fc4000001004d */
[----:B------:R-:W-:Y:S02]  /*8220*/  FMUL.FTZ R135, R135, -R190 ;  /* 0x800000be87877220 */ /* 0x000fe40000410000 */
[-C--:B------:R-:W-:Y:S02]  /*8230*/  FFMA.FTZ R231, R80, -R134.reuse, R231 ;  /* 0x8000008650e77223 */ /* 0x080fe400000100e7 */
[----:B------:R-:W-:Y:S02]  /*8240*/  FFMA.FTZ R77, R174, -R134, R235 ;  /* 0x80000086ae4d7223 */ /* 0x000fe400000100eb */
[----:B------:R-:W-:Y:S02]  /*8250*/  FMUL.FTZ R134, R205, R46 ;  /* 0x0000002ecd867220 */ /* 0x000fe40000410000 */
[----:B------:R-:W-:Y:S02]  /*8260*/  FFMA.FTZ R236, R4, -R235, R236 ;  /* 0x800000eb04ec7223 */ /* 0x000fe400000100ec */
[----:B------:R-:W-:-:S02]  /*8270*/  FFMA.FTZ R135, R136, R76, R135 ;  /* 0x0000004c88877223 */ /* 0x000fc40000010087 */
[----:B------:R-:W-:Y:S02]  /*8280*/  FFMA.FTZ R66, R3, R221, R66 ;  /* 0x000000dd03427223 */ /* 0x000fe40000010042 */
[-C--:B------:R-:W-:Y:S02]  /*8290*/  FFMA.FTZ R221, R81, -R134.reuse, R221 ;  /* 0x8000008651dd7223 */ /* 0x080fe400000100dd */
[----:B------:R-:W-:Y:S02]  /*82a0*/  FFMA.FTZ R235, R175, -R134, R222 ;  /* 0x80000086afeb7223 */ /* 0x000fe400000100de */
[----:B------:R-:W-:Y:S02]  /*82b0*/  FFMA.FTZ R222, R3, -R222, R236 ;  /* 0x800000de03de7223 */ /* 0x000fe400000100ec */
[----:B------:R-:W-:Y:S02]  /*82c0*/  FMUL.FTZ R134, R175, R76 ;  /* 0x0000004caf867220 */ /* 0x000fe40000410000 */
[----:B------:R-:W-:-:S02]  /*82d0*/  FFMA.FTZ R236, R136, R190, -R241 ;  /* 0x000000be88ec7223 */ /* 0x000fc400000108f1 */
[----:B------:R-:W-:Y:S02]  /*82e0*/  FADD.FTZ R204, -R204, R135 ;  /* 0x00000087cccc7221 */ /* 0x000fe40000010100 */
[----:B------:R-:W-:Y:S02]  /*82f0*/  FFMA.FTZ R134, R81, R190, R134 ;  /* 0x000000be51867223 */ /* 0x000fe40000010086 */
[----:B------:R-:W-:Y:S02]  /*8300*/  FMUL.FTZ R81, R190, UR22 ;  /* 0x00000016be517c20 */ /* 0x000fe40008410000 */
[----:B------:R-:W-:Y:S02]  /*8310*/  FADD.FTZ R236, R189, R236 ;  /* 0x000000ecbdec7221 */ /* 0x000fe40000010000 */
[----:B------:R-:W-:Y:S02]  /*8320*/  FMUL.FTZ R175, R137, -R204 ;  /* 0x800000cc89af7220 */ /* 0x000fe40000410000 */
[----:B------:R-:W-:-:S02]  /*8330*/  FFMA.FTZ R242, R76, UR15, -R81 ;  /* 0x0000000f4cf27c23 */ /* 0x000fc40008010851 */
[-C--:B------:R-:W-:Y:S02]  /*8340*/  FMUL.FTZ R137, R137, -R236.reuse ;  /* 0x800000ec89897220 */ /* 0x080fe40000410000 */
[----:B------:R-:W-:Y:S02]  /*8350*/  FFMA.FTZ R175, R138, R236, -R175 ;  /* 0x000000ec8aaf7223 */ /* 0x000fe400000108af */
[----:B------:R-:W-:Y:S02]  /*8360*/  FMUL.FTZ R81, R76, UR22 ;  /* 0x000000164c517c20 */ /* 0x000fe40008410000 */
[-C--:B------:R-:W-:Y:S02]  /*8370*/  FMUL.FTZ R189, R174, R204.reuse ;  /* 0x000000ccaebd7220 */ /* 0x080fe40000410000 */
[----:B------:R-:W-:Y:S02]  /*8380*/  FFMA.FTZ R138, R138, R204, R137 ;  /* 0x000000cc8a8a7223 */ /* 0x000fe40000010089 */
[----:B------:R-:W-:-:S02]  /*8390*/  FADD.FTZ R188, R188, R175 ;  /* 0x000000afbcbc7221 */ /* 0x000fc40000010000 */
[----:B------:R-:W-:Y:S02]  /*83a0*/  FFMA.FTZ R136, R190, UR15, R81 ;  /* 0x0000000fbe887c23 */ /* 0x000fe40008010051 */
[----:B------:R-:W-:Y:S02]  /*83b0*/  FMUL.FTZ R175, R236, UR22 ;  /* 0x00000016ecaf7c20 */ /* 0x000fe40008410000 */
[----:B------:R-:W-:Y:S02]  /*83c0*/  FMUL.FTZ R81, R235, R242 ;  /* 0x000000f2eb517220 */ /* 0x000fe40000410000 */
[-C--:B------:R-:W-:Y:S01]  /*83d0*/  FMUL.FTZ R242, R76, R46.reuse ;  /* 0x0000002e4cf27220 */ /* 0x080fe20000410000 */
[----:B------:R-:W-:Y:S01]  /*83e0*/  SHF.L.U32 R76, R106, 0x5, RZ ;  /* 0x000000056a4c7819 */ /* 0x000fe200000006ff */
[----:B------:R-:W-:Y:S02]  /*83f0*/  FMUL.FTZ R190, R190, R46 ;  /* 0x0000002ebebe7220 */ /* 0x000fe40000410000 */
[----:B------:R-:W-:Y:S01]  /*8400*/  FFMA.FTZ R137, R80, R236, R189 ;  /* 0x000000ec50897223 */ /* 0x000fe200000100bd */
[----:B------:R-:W-:Y:S01]  /*8410*/  LEA.HI.SX32 R76, R76, R76, 0x1b ;  /* 0x0000004c4c4c7211 */ /* 0x000fe200078fdaff */
[----:B------:R-:W-:-:S02]  /*8420*/  FADD.FTZ R203, -R203, R138 ;  /* 0x0000008acbcb7221 */ /* 0x000fc40000010100 */
[C---:B------:R-:W-:Y:S02]  /*8430*/  FMUL.FTZ R80, R204.reuse, UR22 ;  /* 0x00000016cc507c20 */ /* 0x040fe40008410000 */
[----:B------:R-:W-:Y:S02]  /*8440*/  FFMA.FTZ R138, R204, UR15, -R175 ;  /* 0x0000000fcc8a7c23 */ /* 0x000fe400080108af */
[----:B------:R-:W-:Y:S02]  /*8450*/  FFMA.FTZ R81, R221, R136, R81 ;  /* 0x00000088dd517223 */ /* 0x000fe40000010051 */
[C---:B------:R-:W-:Y:S02]  /*8460*/  FMUL.FTZ R136, R235.reuse, R242 ;  /* 0x000000f2eb887220 */ /* 0x040fe40000410000 */
[----:B------:R-:W-:Y:S02]  /*8470*/  FMUL.FTZ R135, R235, R190 ;  /* 0x000000beeb877220 */ /* 0x000fe40000410000 */
[----:B------:R-:W-:-:S02]  /*8480*/  FFMA.FTZ R80, R236, UR15, R80 ;  /* 0x0000000fec507c23 */ /* 0x000fc40008010050 */
[----:B------:R-:W-:Y:S02]  /*8490*/  FMUL.FTZ R138, R77, R138 ;  /* 0x0000008a4d8a7220 */ /* 0x000fe40000410000 */
[-C--:B------:R-:W-:Y:S02]  /*84a0*/  FMUL.FTZ R204, R204, R53.reuse ;  /* 0x00000035cccc7220 */ /* 0x080fe40000410000 */
[C---:B------:R-:W-:Y:S02]  /*84b0*/  FFMA.FTZ R136, R221.reuse, R190, R136 ;  /* 0x000000bedd887223 */ /* 0x040fe40000010088 */
[----:B------:R-:W-:Y:S02]  /*84c0*/  FFMA.FTZ R135, R221, R242, -R135 ;  /* 0x000000f2dd877223 */ /* 0x000fe40000010887 */
[----:B------:R-:W-:Y:S02]  /*84d0*/  FMUL.FTZ R221, R205, R190 ;  /* 0x000000becddd7220 */ /* 0x000fe40000410000 */
[----:B------:R-:W-:-:S02]  /*84e0*/  FMUL.FTZ R190, R236, R53 ;  /* 0x00000035ecbe7220 */ /* 0x000fc40000410000 */
[----:B------:R-:W-:Y:S01]  /*84f0*/  FFMA.FTZ R80, R231, R80, R138 ;  /* 0x00000050e7507223 */ /* 0x000fe2000001008a */
[----:B------:R0:W-:Y:S01]  /*8500*/  STS [R76.X4+0x10f0], R221 ;  /* 0x0010f0dd4c007388 */ /* 0x0001e20000004800 */
[----:B------:R-:W-:Y:S02]  /*8510*/  FMUL.FTZ R138, R77, R204 ;  /* 0x000000cc4d8a7220 */ /* 0x000fe40000410000 */
[C---:B------:R-:W-:Y:S02]  /*8520*/  FMUL.FTZ R175, R139.reuse, -R203 ;  /* 0x800000cb8baf7220 */ /* 0x040fe40000410000 */
[----:B------:R-:W-:Y:S02]  /*8530*/  FMUL.FTZ R139, R139, -R188 ;  /* 0x800000bc8b8b7220 */ /* 0x000fe40000410000 */
[-C--:B------:R-:W-:Y:S02]  /*8540*/  FMUL.FTZ R174, R77, R190.reuse ;  /* 0x000000be4dae7220 */ /* 0x080fe40000410000 */
[----:B------:R-:W-:-:S02]  /*8550*/  FFMA.FTZ R77, R231, R190, R138 ;  /* 0x000000bee74d7223 */ /* 0x000fc4000001008a */
[----:B------:R-:W-:Y:S02]  /*8560*/  FMUL.FTZ R189, R132, R190 ;  /* 0x000000be84bd7220 */ /* 0x000fe40000410000 */
[C---:B------:R-:W-:Y:S02]  /*8570*/  FFMA.FTZ R190, R142.reuse, R188, -R175 ;  /* 0x000000bc8ebe7223 */ /* 0x040fe400000108af */
[----:B------:R-:W-:Y:S01]  /*8580*/  FFMA.FTZ R175, R142, R203, R139 ;  /* 0x000000cb8eaf7223 */ /* 0x000fe2000001008b */
[----:B------:R1:W-:Y:S01]  /*8590*/  STS [R76.X4+0x10e8], R189 ;  /* 0x0010e8bd4c007388 */ /* 0x0003e20000004800 */
[----:B------:R-:W-:Y:S01]  /*85a0*/  FADD.FTZ R187, R187, R190 ;  /* 0x000000bebbbb7221 */ /* 0x000fe20000010000 */
[----:B------:R-:W-:Y:S01]  /*85b0*/  HADD2.F32 R139, -RZ, R59.H1_H1 ;  /* 0x3000003bff8b7230 */ /* 0x000fe20000004100 */
[----:B------:R-:W-:Y:S02]  /*85c0*/  FADD.FTZ R202, -R202, R175 ;  /* 0x000000afcaca7221 */ /* 0x000fe40000010100 */
[----:B------:R-:W-:-:S02]  /*85d0*/  FMUL.FTZ R175, R143, -R187 ;  /* 0x800000bb8faf7220 */ /* 0x000fc40000410000 */
[----:B------:R-:W-:Y:S02]  /*85e0*/  FMUL.FTZ R143, R143, -R202 ;  /* 0x800000ca8f8f7220 */ /* 0x000fe40000410000 */
[-C--:B------:R-:W-:Y:S02]  /*85f0*/  FFMA.FTZ R174, R231, R204.reuse, -R174 ;  /* 0x000000cce7ae7223 */ /* 0x080fe400000108ae */
[----:B0-----:R-:W-:Y:S02]  /*8600*/  FMUL.FTZ R221, R132, R204 ;  /* 0x000000cc84dd7220 */ /* 0x001fe40000410000 */
[----:B------:R-:W-:Y:S02]  /*8610*/  FMUL.FTZ R142, R173, R203 ;  /* 0x000000cbad8e7220 */ /* 0x000fe40000410000 */
[----:B------:R-:W-:Y:S01]  /*8620*/  FFMA.FTZ R190, R144, R202, R175 ;  /* 0x000000ca90be7223 */ /* 0x000fe200000100af */
[----:B------:R0:W-:Y:S01]  /*8630*/  STS [R76.X4+0x10ec], R221 ;  /* 0x0010ecdd4c007388 */ /* 0x0001e20000004800 */
[----:B------:R-:W-:-:S02]  /*8640*/  FMUL.FTZ R204, R188, UR22 ;  /* 0x00000016bccc7c20 */ /* 0x000fc40008410000 */
[----:B------:R-:W-:Y:S02]  /*8650*/  FFMA.FTZ R175, R144, R187, -R143 ;  /* 0x000000bb90af7223 */ /* 0x000fe4000001088f */
[----:B------:R-:W-:Y:S02]  /*8660*/  FMUL.FTZ R143, R203, UR22 ;  /* 0x00000016cb8f7c20 */ /* 0x000fe40008410000 */
[----:B------:R-:W-:Y:S02]  /*8670*/  FFMA.FTZ R142, R79, R188, R142 ;  /* 0x000000bc4f8e7223 */ /* 0x000fe4000001008e */
[----:B------:R-:W-:Y:S02]  /*8680*/  FADD.FTZ R201, -R201, R190 ;  /* 0x000000bec9c97221 */ /* 0x000fe40000010100 */
[----:B------:R-:W-:Y:S02]  /*8690*/  FFMA.FTZ R79, R203, UR15, -R204 ;  /* 0x0000000fcb4f7c23 */ /* 0x000fe400080108cc */
[----:B------:R-:W-:-:S02]  /*86a0*/  FADD.FTZ R186, R186, R175 ;  /* 0x000000afbaba7221 */ /* 0x000fc40000010000 */
[-C--:B------:R-:W-:Y:S02]  /*86b0*/  FMUL.FTZ R203, R203, R52.reuse ;  /* 0x00000034cbcb7220 */ /* 0x080fe40000410000 */
[C---:B------:R-:W-:Y:S02]  /*86c0*/  FFMA.FTZ R143, R188.reuse, UR15, R143 ;  /* 0x0000000fbc8f7c23 */ /* 0x040fe4000801008f */
[----:B-1----:R-:W-:Y:S02]  /*86d0*/  FMUL.FTZ R189, R188, R52 ;  /* 0x00000034bcbd7220 */ /* 0x002fe40000410000 */
[----:B------:R-:W-:Y:S02]  /*86e0*/  FMUL.FTZ R188, R172, R202 ;  /* 0x000000caacbc7220 */ /* 0x000fe40000410000 */
[C---:B------:R-:W-:Y:S02]  /*86f0*/  FMUL.FTZ R175, R145.reuse, -R201 ;  /* 0x800000c991af7220 */ /* 0x040fe40000410000 */
[----:B------:R-:W-:-:S02]  /*8700*/  FMUL.FTZ R172, R145, -R186 ;  /* 0x800000ba91ac7220 */ /* 0x000fc40000410000 */
[----:B------:R-:W-:Y:S02]  /*8710*/  FMUL.FTZ R173, R68, R203 ;  /* 0x000000cb44ad7220 */ /* 0x000fe40000410000 */
[----:B------:R-:W-:Y:S02]  /*8720*/  FFMA.FTZ R145, R78, R187, R188 ;  /* 0x000000bb4e917223 */ /* 0x000fe400000100bc */
[----:B------:R-:W-:Y:S02]  /*8730*/  FFMA.FTZ R78, R146, R186, -R175 ;  /* 0x000000ba924e7223 */ /* 0x000fe400000108af */
[----:B------:R-:W-:Y:S02]  /*8740*/  FMUL.FTZ R79, R68, R79 ;  /* 0x0000004f444f7220 */ /* 0x000fe40000410000 */
[----:B------:R-:W-:Y:S02]  /*8750*/  FFMA.FTZ R175, R146, R201, R172 ;  /* 0x000000c992af7223 */ /* 0x000fe400000100ac */
[----:B------:R-:W-:-:S02]  /*8760*/  FMUL.FTZ R68, R68, R189 ;  /* 0x000000bd44447220 */ /* 0x000fc40000410000 */
[-C--:B------:R-:W-:Y:S02]  /*8770*/  FFMA.FTZ R173, R238, R189.reuse, R173 ;  /* 0x000000bdeead7223 */ /* 0x080fe400000100ad */
[----:B0-----:R-:W-:Y:S02]  /*8780*/  FMUL.FTZ R221, R141, R189 ;  /* 0x000000bd8ddd7220 */ /* 0x001fe40000410000 */
[----:B------:R-:W-:Y:S02]  /*8790*/  FMUL.FTZ R189, R187, UR22 ;  /* 0x00000016bbbd7c20 */ /* 0x000fe40008410000 */
[----:B------:R-:W-:Y:S01]  /*87a0*/  FADD.FTZ R185, R185, R78 ;  /* 0x0000004eb9b97221 */ /* 0x000fe20000010000 */
[----:B------:R-:W-:Y:S01]  /*87b0*/  STS [R76.X4+0x10e0], R221 ;  /* 0x0010e0dd4c007388 */ /* 0x000fe20000004800 */
[----:B------:R-:W-:Y:S02]  /*87c0*/  FADD.FTZ R200, -R200, R175 ;  /* 0x000000afc8c87221 */ /* 0x000fe40000010100 */
[----:B------:R-:W-:-:S02]  /*87d0*/  FFMA.FTZ R78, R202, UR15, -R189 ;  /* 0x0000000fca4e7c23 */ /* 0x000fc400080108bd */
[CC--:B------:R-:W-:Y:S02]  /*87e0*/  FMUL.FTZ R175, R147.reuse, -R185.reuse ;  /* 0x800000b993af7220 */ /* 0x0c0fe40000410000 */
[----:B------:R-:W-:Y:S02]  /*87f0*/  FMUL.FTZ R147, R147, -R200 ;  /* 0x800000c893937220 */ /* 0x000fe40000410000 */
[----:B------:R-:W-:Y:S02]  /*8800*/  FMUL.FTZ R172, R69, R78 ;  /* 0x0000004e45ac7220 */ /* 0x000fe40000410000 */
[C---:B------:R-:W-:Y:S02]  /*8810*/  FFMA.FTZ R78, R148.reuse, R200, R175 ;  /* 0x000000c8944e7223 */ /* 0x040fe400000100af */
[----:B------:R-:W-:Y:S02]  /*8820*/  FFMA.FTZ R147, R148, R185, -R147 ;  /* 0x000000b994937223 */ /* 0x000fe40000010893 */
[----:B------:R-:W-:-:S02]  /*8830*/  FMUL.FTZ R146, R202, UR22 ;  /* 0x00000016ca927c20 */ /* 0x000fc40008410000 */
[-C--:B------:R-:W-:Y:S02]  /*8840*/  FMUL.FTZ R202, R202, R55.reuse ;  /* 0x00000037caca7220 */ /* 0x080fe40000410000 */
[----:B------:R-:W-:Y:S02]  /*8850*/  FMUL.FTZ R188, R187, R55 ;  /* 0x00000037bbbc7220 */ /* 0x000fe40000410000 */
[----:B------:R-:W-:Y:S02]  /*8860*/  FADD.FTZ R199, -R199, R78 ;  /* 0x0000004ec7c77221 */ /* 0x000fe40000010100 */
[----:B------:R-:W-:Y:S02]  /*8870*/  FADD.FTZ R184, R184, R147 ;  /* 0x00000093b8b87221 */ /* 0x000fe40000010000 */
[----:B------:R-:W-:Y:S02]  /*8880*/  FFMA.FTZ R146, R187, UR15, R146 ;  /* 0x0000000fbb927c23 */ /* 0x000fe40008010092 */
[----:B------:R-:W-:-:S02]  /*8890*/  FMUL.FTZ R187, R69, R202 ;  /* 0x000000ca45bb7220 */ /* 0x000fc40000410000 */
[----:B------:R-:W-:Y:S02]  /*88a0*/  FMUL.FTZ R189, R69, R188 ;  /* 0x000000bc45bd7220 */ /* 0x000fe40000410000 */
[C---:B------:R-:W-:Y:S02]  /*88b0*/  FMUL.FTZ R147, R149.reuse, -R199 ;  /* 0x800000c795937220 */ /* 0x040fe40000410000 */
[----:B------:R-:W-:Y:S02]  /*88c0*/  FMUL.FTZ R149, R149, -R184 ;  /* 0x800000b895957220 */ /* 0x000fe40000410000 */
[C---:B------:R-:W-:Y:S02]  /*88d0*/  FFMA.FTZ R69, R233.reuse, R188, R187 ;  /* 0x000000bce9457223 */ /* 0x040fe400000100bb */
[C---:B------:R-:W-:Y:S02]  /*88e0*/  FFMA.FTZ R148, R233.reuse, R202, -R189 ;  /* 0x000000cae9947223 */ /* 0x040fe400000108bd */
        /* <DEDUP_REMOVED lines=8> */
[C---:B------:R-:W-:Y:S02]  /*8970*/  FMUL.FTZ R150, R186.reuse, UR22 ;  /* 0x00000016ba967c20 */ /* 0x040fe40008410000 */
[----:B------:R-:W-:Y:S02]  /*8980*/  FMUL.FTZ R171, R186, R54 ;  /* 0x00000036baab7220 */ /* 0x000fe40000410000 */
[C---:B------:R-:W-:Y:S02]  /*8990*/  FFMA.FTZ R149, R152.reuse, R183, -R146 ;  /* 0x000000b798957223 */ /* 0x040fe40000010892 */
[----:B------:R-:W-:Y:S02]  /*89a0*/  FFMA.FTZ R152, R152, R198, R151 ;  /* 0x000000c698987223 */ /* 0x000fe40000010097 */
[----:B------:R-:W-:-:S02]  /*89b0*/  FFMA.FTZ R78, R169, R186, R78 ;  /* 0x000000baa94e7223 */ /* 0x000fc4000001004e */
[C---:B------:R-:W-:Y:S02]  /*89c0*/  FMUL.FTZ R147, R201.reuse, UR22 ;  /* 0x00000016c9937c20 */ /* 0x040fe40008410000 */
[C---:B------:R-:W-:Y:S02]  /*89d0*/  FFMA.FTZ R169, R201.reuse, UR15, -R150 ;  /* 0x0000000fc9a97c23 */ /* 0x040fe40008010896 */
[----:B------:R-:W-:Y:S02]  /*89e0*/  FMUL.FTZ R201, R201, R54 ;  /* 0x00000036c9c97220 */ /* 0x000fe40000410000 */
[----:B------:R-:W-:Y:S02]  /*89f0*/  FMUL.FTZ R151, R64, R171 ;  /* 0x000000ab40977220 */ /* 0x000fe40000410000 */
[----:B------:R-:W-:Y:S02]  /*8a00*/  FADD.FTZ R197, -R197, R152 ;  /* 0x00000098c5c57221 */ /* 0x000fe40000010100 */
[----:B------:R-:W-:-:S02]  /*8a10*/  FADD.FTZ R182, R182, R149 ;  /* 0x00000095b6b67221 */ /* 0x000fc40000010000 */
[-C--:B------:R-:W-:Y:S02]  /*8a20*/  FMUL.FTZ R150, R64, R201.reuse ;  /* 0x000000c940967220 */ /* 0x080fe40000410000 */
[----:B------:R-:W-:Y:S02]  /*8a30*/  FFMA.FTZ R149, R230, R201, -R151 ;  /* 0x000000c9e6957223 */ /* 0x000fe40000010897 */
[C---:B------:R-:W-:Y:S02]  /*8a40*/  FMUL.FTZ R151, R153.reuse, -R197 ;  /* 0x800000c599977220 */ /* 0x040fe40000410000 */
[----:B------:R-:W-:Y:S02]  /*8a50*/  FMUL.FTZ R153, R153, -R182 ;  /* 0x800000b699997220 */ /* 0x000fe40000410000 */
[----:B------:R-:W-:Y:S02]  /*8a60*/  FMUL.FTZ R146, R64, R169 ;  /* 0x000000a940927220 */ /* 0x000fe40000410000 */
[----:B------:R-:W-:-:S02]  /*8a70*/  FFMA.FTZ R64, R230, R171, R150 ;  /* 0x000000abe6407223 */ /* 0x000fc40000010096 */
[C---:B------:R-:W-:Y:S02]  /*8a80*/  FFMA.FTZ R150, R154.reuse, R182, -R151 ;  /* 0x000000b69a967223 */ /* 0x040fe40000010897 */
[----:B------:R-:W-:Y:S02]  /*8a90*/  FFMA.FTZ R153, R154, R197, R153 ;  /* 0x000000c59a997223 */ /* 0x000fe40000010099 */
[----:B------:R-:W-:Y:S02]  /*8aa0*/  FADD.FTZ R181, R181, R150 ;  /* 0x00000096b5b57221 */ /* 0x000fe40000010000 */
[----:B------:R-:W-:Y:S02]  /*8ab0*/  FADD.FTZ R196, -R196, R153 ;  /* 0x00000099c4c47221 */ /* 0x000fe40000010100 */
[C---:B------:R-:W-:Y:S02]  /*8ac0*/  FMUL.FTZ R153, R155.reuse, -R181 ;  /* 0x800000b59b997220 */ /* 0x040fe40000410000 */
[----:B------:R-:W-:-:S02]  /*8ad0*/  FMUL.FTZ R155, R155, -R196 ;  /* 0x800000c49b9b7220 */ /* 0x000fc40000410000 */
[----:B------:R-:W-:Y:S02]  /*8ae0*/  FMUL.FTZ R175, R234, R202 ;  /* 0x000000caeaaf7220 */ /* 0x000fe40000410000 */
[C---:B------:R-:W-:Y:S02]  /*8af0*/  FFMA.FTZ R152, R156.reuse, R196, R153 ;  /* 0x000000c49c987223 */ /* 0x040fe40000010099 */
[----:B------:R-:W-:Y:S01]  /*8b00*/  FFMA.FTZ R155, R156, R181, -R155 ;  /* 0x000000b59c9b7223 */ /* 0x000fe2000001089b */
[----:B------:R0:W-:Y:S01]  /*8b10*/  STS [R76.X4+0x10dc], R175 ;  /* 0x0010dcaf4c007388 */ /* 0x0001e20000004800 */
[----:B------:R-:W-:Y:S02]  /*8b20*/  FADD.FTZ R195, -R195, R152 ;  /* 0x00000098c3c37221 */ /* 0x000fe40000010100 */
[----:B------:R-:W-:Y:S02]  /*8b30*/  FADD.FTZ R180, R180, R155 ;  /* 0x0000009bb4b47221 */ /* 0x000fe40000010000 */
[----:B------:R-:W-:-:S02]  /*8b40*/  FMUL.FTZ R187, R234, R188 ;  /* 0x000000bceabb7220 */ /* 0x000fc40000410000 */
[C---:B------:R-:W-:Y:S02]  /*8b50*/  FMUL.FTZ R153, R157.reuse, -R195 ;  /* 0x800000c39d997220 */ /* 0x040fe40000410000 */
[----:B------:R-:W-:Y:S01]  /*8b60*/  FMUL.FTZ R157, R157, -R180 ;  /* 0x800000b49d9d7220 */ /* 0x000fe20000410000 */
[----:B------:R1:W-:Y:S01]  /*8b70*/  STS [R76.X4+0x10d8], R187 ;  /* 0x0010d8bb4c007388 */ /* 0x0003e20000004800 */
[----:B0-----:R-:W-:Y:S02]  /*8b80*/  FMUL.FTZ R175, R229, R171 ;  /* 0x000000abe5af7220 */ /* 0x001fe40000410000 */
[-C--:B------:R-:W-:Y:S02]  /*8b90*/  FMUL.FTZ R171, R200, R85.reuse ;  /* 0x00000055c8ab7220 */ /* 0x080fe40000410000 */
[----:B------:R-:W-:Y:S01]  /*8ba0*/  FMUL.FTZ R169, R185, R85 ;  /* 0x00000055b9a97220 */ /* 0x000fe20000410000 */
[----:B------:R0:W-:Y:S01]  /*8bb0*/  STS [R76.X4+0x10d0], R175 ;  /* 0x0010d0af4c007388 */ /* 0x0001e20000004800 */
[----:B------:R-:W-:-:S02]  /*8bc0*/  FMUL.FTZ R151, R225, R171 ;  /* 0x000000abe1977220 */ /* 0x000fc40000410000 */
[C---:B------:R-:W-:Y:S02]  /*8bd0*/  FFMA.FTZ R157, R158.reuse, R195, R157 ;  /* 0x000000c39e9d7223 */ /* 0x040fe4000001009d */
[----:B-1----:R-:W-:Y:S02]  /*8be0*/  FMUL.FTZ R187, R229, R201 ;  /* 0x000000c9e5bb7220 */ /* 0x002fe40000410000 */
[----:B------:R-:W-:Y:S02]  /*8bf0*/  FFMA.FTZ R154, R158, R180, -R153 ;  /* 0x000000b49e9a7223 */ /* 0x000fe40000010899 */
[-C--:B------:R-:W-:Y:S01]  /*8c00*/  FMUL.FTZ R150, R225, R169.reuse ;  /* 0x000000a9e1967220 */ /* 0x080fe20000410000 */
[----:B------:R1:W-:Y:S01]  /*8c10*/  STS [R76.X4+0x10d4], R187 ;  /* 0x0010d4bb4c007388 */ /* 0x0003e20000004800 */
[-C--:B------:R-:W-:Y:S02]  /*8c20*/  FFMA.FTZ R151, R240, R169.reuse, R151 ;  /* 0x000000a9f0977223 */ /* 0x080fe40000010097 */
[----:B0-----:R-:W-:-:S02]  /*8c30*/  FMUL.FTZ R175, R218, R169 ;  /* 0x000000a9daaf7220 */ /* 0x001fc40000410000 */
[-C--:B------:R-:W-:Y:S02]  /*8c40*/  FMUL.FTZ R169, R184, R84.reuse ;  /* 0x00000054b8a97220 */ /* 0x080fe40000410000 */
[----:B------:R-:W-:Y:S01]  /*8c50*/  FADD.FTZ R194, -R194, R157 ;  /* 0x0000009dc2c27221 */ /* 0x000fe20000010100 */
[----:B------:R0:W-:Y:S01]  /*8c60*/  STS [R76.X4+0x10c8], R175 ;  /* 0x0010c8af4c007388 */ /* 0x0001e20000004800 */
[----:B------:R-:W-:Y:S02]  /*8c70*/  FADD.FTZ R179, R179, R154 ;  /* 0x0000009ab3b37221 */ /* 0x000fe40000010000 */
[-C--:B-1----:R-:W-:Y:S02]  /*8c80*/  FMUL.FTZ R187, R218, R171.reuse ;  /* 0x000000abdabb7220 */ /* 0x082fe40000410000 */
[----:B------:R-:W-:Y:S02]  /*8c90*/  FFMA.FTZ R150, R240, R171, -R150 ;  /* 0x000000abf0967223 */ /* 0x000fe40000010896 */
[----:B------:R-:W-:Y:S01]  /*8ca0*/  FMUL.FTZ R171, R199, R84 ;  /* 0x00000054c7ab7220 */ /* 0x000fe20000410000 */
[----:B------:R1:W-:Y:S01]  /*8cb0*/  STS [R76.X4+0x10cc], R187 ;  /* 0x0010ccbb4c007388 */ /* 0x0003e20000004800 */
[----:B------:R-:W-:-:S02]  /*8cc0*/  FMUL.FTZ R155, R228, R169 ;  /* 0x000000a9e49b7220 */ /* 0x000fc40000410000 */
[CC--:B------:R-:W-:Y:S02]  /*8cd0*/  FMUL.FTZ R154, R115.reuse, -R194.reuse ;  /* 0x800000c2739a7220 */ /* 0x0c0fe40000410000 */
[----:B------:R-:W-:Y:S02]  /*8ce0*/  FMUL.FTZ R115, R115, -R179 ;  /* 0x800000b373737220 */ /* 0x000fe40000410000 */
[----:B------:R-:W-:Y:S02]  /*8cf0*/  FFMA.FTZ R153, R232, R171, -R155 ;  /* 0x000000abe8997223 */ /* 0x000fe4000001089b */
[C---:B------:R-:W-:Y:S02]  /*8d00*/  FFMA.FTZ R155, R116.reuse, R179, -R154 ;  /* 0x000000b3749b7223 */ /* 0x040fe4000001089a */
[----:B------:R-:W-:Y:S02]  /*8d10*/  FFMA.FTZ R116, R116, R194, R115 ;  /* 0x000000c274747223 */ /* 0x000fe40000010073 */
[----:B------:R-:W-:-:S02]  /*8d20*/  FMUL.FTZ R152, R228, R171 ;  /* 0x000000abe4987220 */ /* 0x000fc40000410000 */
[----:B------:R-:W-:Y:S02]  /*8d30*/  FADD.FTZ R193, -R193, R116 ;  /* 0x00000074c1c17221 */ /* 0x000fe40000010100 */
[----:B------:R-:W-:Y:S02]  /*8d40*/  FADD.FTZ R178, R178, R155 ;  /* 0x0000009bb2b27221 */ /* 0x000fe40000010000 */
[----:B------:R-:W-:Y:S02]  /*8d50*/  FMUL.FTZ R157, R183, R87 ;  /* 0x00000057b79d7220 */ /* 0x000fe40000410000 */
[----:B------:R-:W-:Y:S02]  /*8d60*/  FMUL.FTZ R155, R117, -R193 ;  /* 0x800000c1759b7220 */ /* 0x000fe40000410000 */
[-C--:B------:R-:W-:Y:S02]  /*8d70*/  FFMA.FTZ R152, R232, R169.reuse, R152 ;  /* 0x000000a9e8987223 */ /* 0x080fe40000010098 */
[----:B0-----:R-:W-:-:S02]  /*8d80*/  FMUL.FTZ R175, R219, R169 ;  /* 0x000000a9dbaf7220 */ /* 0x001fc40000410000 */
[----:B------:R-:W-:Y:S02]  /*8d90*/  FMUL.FTZ R117, R117, -R178 ;  /* 0x800000b275757220 */ /* 0x000fe40000410000 */
[----:B------:R-:W-:Y:S01]  /*8da0*/  FMUL.FTZ R169, R198, R87 ;  /* 0x00000057c6a97220 */ /* 0x000fe20000410000 */
[----:B------:R-:W-:Y:S01]  /*8db0*/  STS [R76.X4+0x10c0], R175 ;  /* 0x0010c0af4c007388 */ /* 0x000fe20000004800 */
[C---:B------:R-:W-:Y:S02]  /*8dc0*/  FMUL.FTZ R154, R215.reuse, R157 ;  /* 0x0000009dd79a7220 */ /* 0x040fe40000410000 */
[----:B------:R-:W-:Y:S02]  /*8dd0*/  FFMA.FTZ R117, R118, R193, R117 ;  /* 0x000000c176757223 */ /* 0x000fe40000010075 */
[-C--:B------:R-:W-:Y:S02]  /*8de0*/  FMUL.FTZ R156, R215, R169.reuse ;  /* 0x000000a9d79c7220 */ /* 0x080fe40000410000 */
[----:B------:R-:W-:-:S02]  /*8df0*/  FFMA.FTZ R116, R224, R169, -R154 ;  /* 0x000000a9e0747223 */ /* 0x000fc4000001089a */
[----:B------:R-:W-:Y:S02]  /*8e00*/  FMUL.FTZ R158, R197, R86 ;  /* 0x00000056c59e7220 */ /* 0x000fe40000410000 */
[----:B------:R-:W-:Y:S02]  /*8e10*/  FFMA.FTZ R154, R118, R178, -R155 ;  /* 0x000000b2769a7223 */ /* 0x000fe4000001089b */
[----:B------:R-:W-:Y:S02]  /*8e20*/  FADD.FTZ R192, -R192, R117 ;  /* 0x00000075c0c07221 */ /* 0x000fe40000010100 */
[----:B------:R-:W-:Y:S02]  /*8e30*/  FFMA.FTZ R115, R224, R157, R156 ;  /* 0x0000009de0737223 */ /* 0x000fe4000001009c */
[----:B------:R-:W-:Y:S02]  /*8e40*/  FMUL.FTZ R156, R182, R86 ;  /* 0x00000056b69c7220 */ /* 0x000fe40000410000 */
[----:B------:R-:W-:-:S02]  /*8e50*/  FMUL.FTZ R155, R213, R158 ;  /* 0x0000009ed59b7220 */ /* 0x000fc40000410000 */
[----:B------:R-:W-:Y:S02]  /*8e60*/  FADD.FTZ R177, R177, R154 ;  /* 0x0000009ab1b17221 */ /* 0x000fe40000010000 */
[C---:B------:R-:W-:Y:S02]  /*8e70*/  FMUL.FTZ R154, R119.reuse, -R192 ;  /* 0x800000c0779a7220 */ /* 0x040fe40000410000 */
[----:B------:R-:W-:Y:S02]  /*8e80*/  FFMA.FTZ R118, R226, R156, R155 ;  /* 0x0000009ce2767223 */ /* 0x000fe4000001009b */
[-C--:B------:R-:W-:Y:S02]  /*8e90*/  FMUL.FTZ R155, R119, -R177.reuse ;  /* 0x800000b1779b7220 */ /* 0x080fe40000410000 */
[----:B------:R-:W-:Y:S02]  /*8ea0*/  FFMA.FTZ R154, R120, R177, -R154 ;  /* 0x000000b1789a7223 */ /* 0x000fe4000001089a */
[----:B------:R-:W-:-:S02]  /*8eb0*/  FMUL.FTZ R157, R216, R157 ;  /* 0x0000009dd89d7220 */ /* 0x000fc40000410000 */
[----:B------:R-:W-:Y:S02]  /*8ec0*/  FFMA.FTZ R155, R120, R192, R155 ;  /* 0x000000c0789b7223 */ /* 0x000fe4000001009b */
[----:B------:R-:W-:Y:S01]  /*8ed0*/  FADD.FTZ R83, R83, R154 ;  /* 0x0000009a53537221 */ /* 0x000fe20000010000 */
[----:B------:R0:W-:Y:S01]  /*8ee0*/  STS [R76.X4+0x10b8], R157 ;  /* 0x0010b89d4c007388 */ /* 0x0001e20000004800 */
[----:B-1----:R-:W-:Y:S02]  /*8ef0*/  FMUL.FTZ R187, R219, R171 ;  /* 0x000000abdbbb7220 */ /* 0x002fe40000410000 */
[----:B------:R-:W-:Y:S02]  /*8f00*/  FMUL.FTZ R117, R213, R156 ;  /* 0x0000009cd5757220 */ /* 0x000fe40000410000 */
[----:B------:R-:W-:Y:S01]  /*8f10*/  FADD.FTZ R140, -R140, R155 ;  /* 0x0000009b8c8c7221 */ /* 0x000fe20000010100 */
[----:B------:R1:W-:Y:S01]  /*8f20*/  STS [R76.X4+0x10c4], R187 ;  /* 0x0010c4bb4c007388 */ /* 0x0003e20000004800 */
[----:B------:R-:W-:-:S02]  /*8f30*/  FMUL.FTZ R171, R216, R169 ;  /* 0x000000a9d8ab7220 */ /* 0x000fc40000410000 */
[----:B------:R-:W-:Y:S02]  /*8f40*/  FMUL.FTZ R119, R181, R89 ;  /* 0x00000059b5777220 */ /* 0x000fe40000410000 */
[----:B0-----:R-:W-:Y:S01]  /*8f50*/  FMUL.FTZ R157, R83, R92 ;  /* 0x0000005c539d7220 */ /* 0x001fe20000410000 */
[----:B------:R0:W-:Y:S01]  /*8f60*/  STS [R76.X4+0x10bc], R171 ;  /* 0x0010bcab4c007388 */ /* 0x0001e20000004800 */
[----:B------:R-:W-:Y:S02]  /*8f70*/  FFMA.FTZ R117, R226, R158, -R117 ;  /* 0x0000009ee2757223 */ /* 0x000fe40000010875 */
[----:B------:R-:W-:Y:S02]  /*8f80*/  FMUL.FTZ R155, R140, R92 ;  /* 0x0000005c8c9b7220 */ /* 0x000fe40000410000 */
[----:B-1----:R-:W-:Y:S02]  /*8f90*/  FMUL.FTZ R187, R239, R158 ;  /* 0x0000009eefbb7220 */ /* 0x002fe40000410000 */
[----:B------:R-:W-:-:S02]  /*8fa0*/  FMUL.FTZ R154, R177, R93 ;  /* 0x0000005db19a7220 */ /* 0x000fc40000410000 */
[----:B------:R-:W-:Y:S01]  /*8fb0*/  FMUL.FTZ R158, R74, R157 ;  /* 0x0000009d4a9e7220 */ /* 0x000fe20000410000 */
[----:B------:R-:W-:Y:S01]  /*8fc0*/  STS [R76.X4+0x10b4], R187 ;  /* 0x0010b4bb4c007388 */ /* 0x000fe20000004800 */
[----:B0-----:R-:W-:Y:S02]  /*8fd0*/  FMUL.FTZ R171, R239, R156 ;  /* 0x0000009cefab7220 */ /* 0x001fe40000410000 */
[----:B------:R-:W-:Y:S02]  /*8fe0*/  FMUL.FTZ R175, R220, R119 ;  /* 0x00000077dcaf7220 */ /* 0x000fe40000410000 */
[----:B------:R-:W-:Y:S01]  /*8ff0*/  FMUL.FTZ R120, R192, R93 ;  /* 0x0000005dc0787220 */ /* 0x000fe20000410000 */
[----:B------:R-:W-:Y:S01]  /*9000*/  STS [R76.X4+0x10b0], R171 ;  /* 0x0010b0ab4c007388 */ /* 0x000fe20000004800 */
[-C--:B------:R-:W-:Y:S02]  /*9010*/  FMUL.FTZ R156, R74, R155.reuse ;  /* 0x0000009b4a9c7220 */ /* 0x080fe40000410000 */
[----:B------:R-:W-:Y:S01]  /*9020*/  FMUL.FTZ R172, R123, R154 ;  /* 0x0000009a7bac7220 */ /* 0x000fe20000410000 */
[----:B------:R0:W-:Y:S01]  /*9030*/  STS [R76.X4+0x10a8], R175 ;  /* 0x0010a8af4c007388 */ /* 0x0001e20000004800 */
[----:B------:R-:W-:-:S02]  /*9040*/  FFMA.FTZ R158, R122, R155, -R158 ;  /* 0x0000009b7a9e7223 */ /* 0x000fc4000001089e */
[-C--:B------:R-:W-:Y:S02]  /*9050*/  FMUL.FTZ R169, R123, R120.reuse ;  /* 0x000000787ba97220 */ /* 0x080fe40000410000 */
[----:B------:R-:W-:Y:S02]  /*9060*/  FFMA.FTZ R156, R122, R157, R156 ;  /* 0x0000009d7a9c7223 */ /* 0x000fe4000001009c */
[----:B------:R-:W-:Y:S02]  /*9070*/  FADD.FTZ R158, RZ, R158 ;  /* 0x0000009eff9e7221 */ /* 0x000fe40000010000 */
[----:B------:R-:W-:Y:S02]  /*9080*/  FFMA.FTZ R68, R238, R203, -R68 ;  /* 0x000000cbee447223 */ /* 0x000fe40000010844 */
[C---:B0-----:R-:W-:Y:S02]  /*9090*/  FFMA.FTZ R175, R207.reuse, R120, -R172 ;  /* 0x00000078cfaf7223 */ /* 0x041fe400000108ac */
[----:B------:R-:W-:-:S02]  /*90a0*/  FFMA.FTZ R171, R207, R154, R169 ;  /* 0x0000009acfab7223 */ /* 0x000fc400000100a9 */
[----:B------:R-:W-:Y:S02]  /*90b0*/  FADD.FTZ R156, RZ, R156 ;  /* 0x0000009cff9c7221 */ /* 0x000fe40000010000 */
[----:B------:R-:W-:Y:S02]  /*90c0*/  FMUL.FTZ R203, R141, R203 ;  /* 0x000000cb8dcb7220 */ /* 0x000fe40000410000 */
[----:B------:R-:W-:Y:S02]  /*90d0*/  FMUL.FTZ R169, R193, R90 ;  /* 0x0000005ac1a97220 */ /* 0x000fe40000410000 */
[----:B------:R-:W-:Y:S01]  /*90e0*/  FADD.FTZ R158, R158, R175 ;  /* 0x000000af9e9e7221 */ /* 0x000fe20000010000 */
[----:B------:R0:W-:Y:S01]  /*90f0*/  STS [R76.X4+0x10e4], R203 ;  /* 0x0010e4cb4c007388 */ /* 0x0001e20000004800 */
[----:B------:R-:W-:Y:S02]  /*9100*/  FMUL.FTZ R175, R194, R91 ;  /* 0x0000005bc2af7220 */ /* 0x000fe40000410000 */
[----:B------:R-:W-:-:S02]  /*9110*/  FADD.FTZ R156, R156, R171 ;  /* 0x000000ab9c9c7221 */ /* 0x000fc40000010000 */
[----:B------:R-:W-:Y:S02]  /*9120*/  FFMA.FTZ R147, R186, UR15, R147 ;  /* 0x0000000fba937c23 */ /* 0x000fe40008010093 */
[----:B------:R-:W-:Y:S02]  /*9130*/  FMUL.FTZ R171, R178, R90 ;  /* 0x0000005ab2ab7220 */ /* 0x000fe40000410000 */
[----:B------:R-:W-:Y:S02]  /*9140*/  FMUL.FTZ R172, R212, R169 ;  /* 0x000000a9d4ac7220 */ /* 0x000fe40000410000 */
[----:B------:R-:W-:Y:S02]  /*9150*/  FMUL.FTZ R187, R179, R91 ;  /* 0x0000005bb3bb7220 */ /* 0x000fe40000410000 */
[----:B------:R-:W-:Y:S02]  /*9160*/  FMUL.FTZ R186, R208, R175 ;  /* 0x000000afd0ba7220 */ /* 0x000fe40000410000 */
[----:B0-----:R-:W-:-:S02]  /*9170*/  FMUL.FTZ R203, R196, R89 ;  /* 0x00000059c4cb7220 */ /* 0x001fc40000410000 */
[-C--:B------:R-:W-:Y:S02]  /*9180*/  FFMA.FTZ R189, R206, R171.reuse, R172 ;  /* 0x000000abcebd7223 */ /* 0x080fe400000100ac */
[----:B------:R-:W-:Y:S02]  /*9190*/  FMUL.FTZ R172, R212, R171 ;  /* 0x000000abd4ac7220 */ /* 0x000fe40000410000 */
[----:B------:R-:W-:Y:S02]  /*91a0*/  FFMA.FTZ R201, R211, R187, R186 ;  /* 0x000000bbd3c97223 */ /* 0x000fe400000100ba */
[----:B------:R-:W-:Y:S02]  /*91b0*/  FMUL.FTZ R186, R214, R203 ;  /* 0x000000cbd6ba7220 */ /* 0x000fe40000410000 */
[----:B------:R-:W-:Y:S02]  /*91c0*/  FADD.FTZ R156, R156, R189 ;  /* 0x000000bd9c9c7221 */ /* 0x000fe40000010000 */
[----:B------:R-:W-:-:S02]  /*91d0*/  FFMA.FTZ R189, R206, R169, -R172 ;  /* 0x000000a9cebd7223 */ /* 0x000fc400000108ac */
[----:B------:R-:W-:Y:S02]  /*91e0*/  FMUL.FTZ R172, R208, R187 ;  /* 0x000000bbd0ac7220 */ /* 0x000fe40000410000 */
[----:B------:R-:W-:Y:S02]  /*91f0*/  FFMA.FTZ R188, R217, R119, R186 ;  /* 0x00000077d9bc7223 */ /* 0x000fe400000100ba */
[----:B------:R-:W-:Y:S02]  /*9200*/  FMUL.FTZ R186, R195, R88 ;  /* 0x00000058c3ba7220 */ /* 0x000fe40000410000 */
[----:B------:R-:W-:Y:S02]  /*9210*/  FADD.FTZ R158, R158, R189 ;  /* 0x000000bd9e9e7221 */ /* 0x000fe40000010000 */
[----:B------:R-:W-:Y:S02]  /*9220*/  FFMA.FTZ R189, R211, R175, -R172 ;  /* 0x000000afd3bd7223 */ /* 0x000fe400000108ac */
[----:B------:R-:W-:-:S02]  /*9230*/  FMUL.FTZ R190, R214, R119 ;  /* 0x00000077d6be7220 */ /* 0x000fc40000410000 */
[----:B------:R-:W-:Y:S02]  /*9240*/  FMUL.FTZ R172, R180, R88 ;  /* 0x00000058b4ac7220 */ /* 0x000fe40000410000 */
[----:B------:R-:W-:Y:S02]  /*9250*/  FMUL.FTZ R119, R209, R186 ;  /* 0x000000bad1777220 */ /* 0x000fe40000410000 */
[----:B------:R-:W-:Y:S02]  /*9260*/  FADD.FTZ R156, R156, R201 ;  /* 0x000000c99c9c7221 */ /* 0x000fe40000010000 */
[----:B------:R-:W-:Y:S02]  /*9270*/  FFMA.FTZ R119, R210, R172, R119 ;  /* 0x000000acd2777223 */ /* 0x000fe40000010077 */
[----:B------:R-:W-:Y:S02]  /*9280*/  FADD.FTZ R158, R158, R189 ;  /* 0x000000bd9e9e7221 */ /* 0x000fe40000010000 */
        /* <DEDUP_REMOVED lines=15> */
[----:B------:R-:W-:Y:S01]  /*9380*/  LEA R116, R96, 0xfffffc00, 0xa ;  /* 0xfffffc0060747811 */ /* 0x000fe200078e50ff */
[----:B------:R-:W-:Y:S02]  /*9390*/  FADD.FTZ R64, R64, R69 ;  /* 0x0000004540407221 */ /* 0x000fe40000010000 */
[-C--:B------:R-:W-:Y:S01]  /*93a0*/  FMUL.FTZ R138, R191, R41.reuse ;  /* 0x00000029bf8a7220 */ /* 0x080fe20000410000 */
[----:B------:R-:W-:Y:S01]  /*93b0*/  IADD3 R69, -R116, c[0x0][0x168], RZ ;  /* 0x00005a0074457a10 */ /* 0x000fe20007ffe1ff */
[----:B------:R-:W-:Y:S02]  /*93c0*/  FADD.FTZ R64, R64, R173 ;  /* 0x000000ad40407221 */ /* 0x000fe40000010000 */
[----:B------:R-:W-:Y:S01]  /*93d0*/  FMUL.FTZ R231, R139, R138 ;  /* 0x0000008a8be77220 */ /* 0x000fe20000410000 */
[----:B------:R-:W-:Y:S01]  /*93e0*/  LEA R158, R69, -R106, 0x1 ;  /* 0x8000006a459e7211 */ /* 0x000fe200078e08ff */
[----:B------:R-:W-:-:S02]  /*93f0*/  FMUL.FTZ R144, R227, R41 ;  /* 0x00000029e3907220 */ /* 0x000fc40000410000 */
[----:B------:R-:W-:Y:S01]  /*9400*/  FADD.FTZ R189, R64, R77 ;  /* 0x0000004d40bd7221 */ /* 0x000fe20000010000 */
[----:B------:R0:W-:Y:S01]  /*9410*/  STS [R76.X4+0x10f8], R231 ;  /* 0x0010f8e74c007388 */ /* 0x0001e20000004800 */
[----:B------:R-:W-:Y:S01]  /*9420*/  FMUL.FTZ R64, R184, UR22 ;  /* 0x00000016b8407c20 */ /* 0x000fe20008410000 */
[----:B------:R-:W-:Y:S01]  /*9430*/  ISETP.GE.AND P0, PT, R158, 0x1, PT ;  /* 0x000000019e00780c */ /* 0x000fe20003f06270 */
[----:B------:R-:W-:Y:S02]  /*9440*/  FADD.FTZ R150, R153, R150 ;  /* 0x0000009699967221 */ /* 0x000fe40000010000 */
[----:B------:R-:W-:Y:S02]  /*9450*/  FMUL.FTZ R169, R71, R169 ;  /* 0x000000a947a97220 */ /* 0x000fe40000410000 */
[----:B------:R-:W-:Y:S02]  /*9460*/  FFMA.FTZ R173, R199, UR15, -R64 ;  /* 0x0000000fc7ad7c23 */ /* 0x000fe40008010840 */
[----:B------:R-:W-:Y:S01]  /*9470*/  FADD.FTZ R149, R150, R149 ;  /* 0x0000009596957221 */ /* 0x000fe20000010000 */
[----:B------:R-:W-:Y:S01]  /*9480*/  STS [R76.X4+0x1094], R169 ;  /* 0x001094a94c007388 */ /* 0x000fe20000004800 */
[----:B0-----:R-:W-:-:S02]  /*9490*/  FMUL.FTZ R231, R139, R144 ;  /* 0x000000908be77220 */ /* 0x001fc40000410000 */
[----:B------:R-:W-:Y:S02]  /*94a0*/  FMUL.FTZ R69, R185, UR22 ;  /* 0x00000016b9457c20 */ /* 0x000fe40008410000 */
[----:B------:R-:W-:Y:S01]  /*94b0*/  FMUL.FTZ R64, R198, UR22 ;  /* 0x00000016c6407c20 */ /* 0x000fe20008410000 */
[----:B------:R0:W-:Y:S01]  /*94c0*/  STS [R76.X4+0x10fc], R231 ;  /* 0x0010fce74c007388 */ /* 0x0001e20000004800 */
[----:B------:R-:W-:Y:S02]  /*94d0*/  FMUL.FTZ R187, R70, R187 ;  /* 0x000000bb46bb7220 */ /* 0x000fe40000410000 */
[----:B------:R-:W-:Y:S02]  /*94e0*/  FMUL.FTZ R171, R71, R171 ;  /* 0x000000ab47ab7220 */ /* 0x000fe40000410000 */
[----:B------:R-:W-:Y:S01]  /*94f0*/  FMUL.FTZ R117, R72, R120 ;  /* 0x0000007848757220 */ /* 0x000fe20000410000 */
[----:B------:R1:W-:Y:S01]  /*9500*/  STS [R76.X4+0x1098], R187 ;  /* 0x001098bb4c007388 */ /* 0x0003e20000004800 */
[----:B------:R-:W-:-:S02]  /*9510*/  FMUL.FTZ R157, R73, R157 ;  /* 0x0000009d499d7220 */ /* 0x000fc40000410000 */
[----:B------:R-:W-:Y:S01]  /*9520*/  FMUL.FTZ R155, R73, R155 ;  /* 0x0000009b499b7220 */ /* 0x000fe20000410000 */
[----:B------:R2:W-:Y:S01]  /*9530*/  STS [R76.X4+0x1090], R171 ;  /* 0x001090ab4c007388 */ /* 0x0005e20000004800 */
[----:B0-----:R-:W-:Y:S02]  /*9540*/  FMUL.FTZ R231, R220, R203 ;  /* 0x000000cbdce77220 */ /* 0x001fe40000410000 */
[----:B------:R-:W-:Y:S01]  /*9550*/  FADD.FTZ R149, R149, R148 ;  /* 0x0000009495957221 */ /* 0x000fe20000010000 */
[----:B------:R-:W-:Y:S01]  /*9560*/  STS [R76.X4+0x108c], R117 ;  /* 0x00108c754c007388 */ /* 0x000fe20000004800 */
[----:B------:R-:W-:Y:S02]  /*9570*/  FFMA.FTZ R156, R200, UR15, -R69 ;  /* 0x0000000fc89c7c23 */ /* 0x000fe40008010845 */
[----:B------:R-:W-:Y:S01]  /*9580*/  FFMA.FTZ R169, R183, UR15, R64 ;  /* 0x0000000fb7a97c23 */ /* 0x000fe20008010040 */
[----:B------:R0:W-:Y:S01]  /*9590*/  STS [R76.X4+0x1080], R157 ;  /* 0x0010809d4c007388 */ /* 0x0001e20000004800 */
[----:B------:R-:W-:-:S02]  /*95a0*/  FMUL.FTZ R235, R205, R242 ;  /* 0x000000f2cdeb7220 */ /* 0x000fc40000410000 */
[C---:B------:R-:W-:Y:S01]  /*95b0*/  FMUL.FTZ R201, R75.reuse, R172 ;  /* 0x000000ac4bc97220 */ /* 0x040fe20000410000 */
[----:B------:R3:W-:Y:S01]  /*95c0*/  STS [R76.X4+0x1084], R155 ;  /* 0x0010849b4c007388 */ /* 0x0007e20000004800 */
[----:B------:R-:W-:Y:S02]  /*95d0*/  FMUL.FTZ R203, R75, R186 ;  /* 0x000000ba4bcb7220 */ /* 0x000fe40000410000 */
[----:B------:R-:W-:Y:S01]  /*95e0*/  FMUL.FTZ R175, R70, R175 ;  /* 0x000000af46af7220 */ /* 0x000fe20000410000 */
[----:B------:R-:W-:Y:S01]  /*95f0*/  STS [R76.X4+0x10f4], R235 ;  /* 0x0010f4eb4c007388 */ /* 0x000fe20000004800 */
[----:B------:R-:W-:Y:S02]  /*9600*/  FMUL.FTZ R115, R72, R154 ;  /* 0x0000009a48737220 */ /* 0x000fe40000410000 */
[----:B------:R-:W-:Y:S01]  /*9610*/  FMUL.FTZ R69, R183, UR22 ;  /* 0x00000016b7457c20 */ /* 0x000fe20008410000 */
[----:B------:R-:W-:Y:S01]  /*9620*/  STS [R76.X4+0x10ac], R231 ;  /* 0x0010ace74c007388 */ /* 0x000fe20000004800 */
[----:B------:R-:W-:-:S02]  /*9630*/  FMUL.FTZ R64, R178, UR22 ;  /* 0x00000016b2407c20 */ /* 0x000fc40008410000 */
[----:B-1----:R-:W-:Y:S01]  /*9640*/  FADD.FTZ R187, R149, R68 ;  /* 0x0000004495bb7221 */ /* 0x002fe20000010000 */
[----:B------:R-:W-:Y:S01]  /*9650*/  STS [R76.X4+0x10a0], R201 ;  /* 0x0010a0c94c007388 */ /* 0x000fe20000004800 */
[----:B------:R-:W-:Y:S02]  /*9660*/  FFMA.FTZ R154, R198, UR15, -R69 ;  /* 0x0000000fc69a7c23 */ /* 0x000fe40008010845 */
[----:B------:R-:W-:Y:S01]  /*9670*/  FFMA.FTZ R149, R193, UR15, -R64 ;  /* 0x0000000fc1957c23 */ /* 0x000fe20008010840 */
[----:B------:R-:W-:Y:S01]  /*9680*/  STS [R76.X4+0x10a4], R203 ;  /* 0x0010a4cb4c007388 */ /* 0x000fe20000004800 */
[----:B------:R-:W-:Y:S02]  /*9690*/  FMUL.FTZ R186, R191, UR22 ;  /* 0x00000016bfba7c20 */ /* 0x000fe40008410000 */
[----:B------:R-:W-:Y:S01]  /*96a0*/  FMUL.FTZ R172, R227, UR22 ;  /* 0x00000016e3ac7c20 */ /* 0x000fe20008410000 */
[----:B------:R1:W-:Y:S01]  /*96b0*/  STS [R76.X4+0x109c], R175 ;  /* 0x00109caf4c007388 */ /* 0x0003e20000004800 */
[----:B------:R-:W-:-:S02]  /*96c0*/  FMUL.FTZ R68, R200, UR22 ;  /* 0x00000016c8447c20 */ /* 0x000fc40008410000 */
[----:B--2---:R-:W-:Y:S01]  /*96d0*/  FMUL.FTZ R171, R199, UR22 ;  /* 0x00000016c7ab7c20 */ /* 0x004fe20008410000 */
[----:B------:R2:W-:Y:S01]  /*96e0*/  STS [R76.X4+0x1088], R115 ;  /* 0x001088734c007388 */ /* 0x0005e20000004800 */
[----:B------:R-:W-:Y:S02]  /*96f0*/  FMUL.FTZ R152, R182, UR22 ;  /* 0x00000016b6987c20 */ /* 0x000fe40008410000 */
[----:B0-----:R-:W-:Y:S02]  /*9700*/  FMUL.FTZ R157, R197, UR22 ;  /* 0x00000016c59d7c20 */ /* 0x001fe40008410000 */
[----:B---3--:R-:W-:Y:S02]  /*9710*/  FMUL.FTZ R155, R181, UR22 ;  /* 0x00000016b59b7c20 */ /* 0x008fe40008410000 */
        /* <DEDUP_REMOVED lines=11> */
[----:B------:R-:W-:Y:S02]  /*97d0*/  FFMA.FTZ R172, R191, UR15, R172 ;  /* 0x0000000fbfac7c23 */ /* 0x000fe400080100ac */
[----:B-1----:R-:W-:Y:S02]  /*97e0*/  FFMA.FTZ R175, R185, UR15, R68 ;  /* 0x0000000fb9af7c23 */ /* 0x002fe40008010044 */
        /* <DEDUP_REMOVED lines=9> */
[----:B------:R-:W-:Y:S02]  /*9880*/  FFMA.FTZ R119, R178, UR15, R119 ;  /* 0x0000000fb2777c23 */ /* 0x000fe40008010077 */
[----:B------:R-:W-:Y:S02]  /*9890*/  FFMA.FTZ R118, R192, UR15, -R69 ;  /* 0x0000000fc0767c23 */ /* 0x000fe40008010845 */
[----:B------:R-:W-:Y:S02]  /*98a0*/  FFMA.FTZ R116, R177, UR15, R116 ;  /* 0x0000000fb1747c23 */ /* 0x000fe40008010074 */
[----:B------:R-:W-:-:S02]  /*98b0*/  FFMA.FTZ R117, R140, UR15, -R117 ;  /* 0x0000000f8c757c23 */ /* 0x000fc40008010875 */
[----:B--2---:R-:W-:Y:S01]  /*98c0*/  FFMA.FTZ R115, R83, UR15, R64 ;  /* 0x0000000f53737c23 */ /* 0x004fe20008010040 */
        /* <DEDUP_REMOVED lines=12> */
[----:B------:R-:W-:-:S02]  /*9990*/  IMAD R121, R121, c[0x0][0x2b0], RZ ;  /* 0x0000ac0079797a24 */ /* 0x000fc400078e02ff */
[----:B------:R-:W-:Y:S01]  /*99a0*/  IADD3 R77, R77, R203, RZ ;  /* 0x000000cb4d4d7210 */ /* 0x000fe20007ffe0ff */
[----:B0-----:R-:W-:Y:S01]  /*99b0*/  IMAD R64, R112, UR14, RZ ;  /* 0x0000000e70407c24 */ /* 0x001fe2000f8e02ff */
[----:B------:R-:W-:Y:S01]  /*99c0*/  IADD3 R68, P0, R69, R106, RZ ;  /* 0x0000006a45447210 */ /* 0x000fe20007f1e0ff */
[----:B------:R-:W-:Y:S02]  /*99d0*/  IMAD R203, R0, c[0x0][0x2b4], R121 ;  /* 0x0000ad0000cb7a24 */ /* 0x000fe400078e0279 */
[----:B------:R-:W-:Y:S01]  /*99e0*/  IMAD R221, R111, UR9, R64 ;  /* 0x000000096fdd7c24 */ /* 0x000fe2000f8e0240 */
[----:B------:R-:W-:Y:S01]  /*99f0*/  LEA.HI.X.SX32 R69, R69, RZ, 0x1, P0 ;  /* 0x000000ff45457211 */ /* 0x000fe200000f0eff */
[----:B------:R-:W-:-:S04]  /*9a00*/  IMAD.WIDE.U32 R76, R112, UR9, R76 ;  /* 0x00000009704c7c25 */ /* 0x000fc8000f8e004c */
[----:B------:R-:W-:Y:S01]  /*9a10*/  IMAD.WIDE.U32 R68, R0, c[0x0][0x2b0], R68 ;  /* 0x0000ac0000447a25 */ /* 0x000fe200078e0044 */
[----:B------:R-:W-:Y:S02]  /*9a20*/  IADD3 R121, R77, R221, RZ ;  /* 0x000000dd4d797210 */ /* 0x000fe40007ffe0ff */
[C---:B------:R-:W-:Y:S02]  /*9a30*/  LEA R77, P0, R76.reuse, c[0x0][0x318], 0x3 ;  /* 0x0000c6004c4d7a11 */ /* 0x040fe400078018ff */
[----:B------:R-:W-:Y:S02]  /*9a40*/  IADD3 R64, R69, R203, RZ ;  /* 0x000000cb45407210 */ /* 0x000fe40007ffe0ff */
[----:B------:R-:W-:Y:S02]  /*9a50*/  LEA.HI.X R69, R76, c[0x0][0x31c], R121, 0x3, P0 ;  /* 0x0000c7004c457a11 */ /* 0x000fe400000f1c79 */
[----:B------:R-:W-:-:S04]  /*9a60*/  LEA R76, P0, R68, R77, 0x2 ;  /* 0x0000004d444c7211 */ /* 0x000fc800078010ff */
[----:B------:R-:W-:-:S05]  /*9a70*/  LEA.HI.X R77, R68, R69, R64, 0x2, P0 ;  /* 0x00000045444d7211 */ /* 0x000fca00000f1440 */
[----:B-1----:R0:W-:Y:S04]  /*9a80*/  RED.E.ADD.F32.FTZ.RN.STRONG.GPU [R76.64], R201 ;  /* 0x000000c94c00798e */ /* 0x0021e8000c10e790 */
.L_x_7301:
[----:B------:R-:W-:Y:S05]  /*9a90*/  BSYNC B0 ;  /* 0x0000000000007941 */ /* 0x000fea0003800000 */
.L_x_7300:
[----:B------:R-:W-:Y:S01]  /*9aa0*/  ULDC UR9, c[0x0][0x174] ;  /* 0x00005d0000097ab9 */ /* 0x000fe20000000800 */
[C---:B------:R-:W-:Y:S01]  /*9ab0*/  LEA R64, P0, R106.reuse, R65, 0x2 ;  /* 0x000000416a407211 */ /* 0x040fe200078010ff */
[----:B------:R-:W-:Y:S01]  /*9ac0*/  UIADD3 UR9, UR6, -UR9, URZ ;  /* 0x8000000906097290 */ /* 0x000fe2000fffe03f */
[----:B------:R-:W-:Y:S01]  /*9ad0*/  FMUL.FTZ R68, R139, R41 ;  /* 0x000000298b447220 */ /* 0x000fe20000410000 */
[----:B------:R-:W-:Y:S01]  /*9ae0*/  USHF.L.U32 UR12, UR7, 0x2, URZ ;  /* 0x00000002070c7899 */ /* 0x000fe2000800063f */
[----:B------:R-:W-:Y:S01]  /*9af0*/  LEA.HI.X R65, R106, R67, RZ, 0x2, P0 ;  /* 0x000000436a417211 */ /* 0x000fe200000f14ff */
[----:B------:R-:W-:Y:S01]  /*9b00*/  UIMAD UR9, UR9, -0x800, URZ ;  /* 0xfffff800090978a4 */ /* 0x000fe2000f8e023f */
[-C--:B------:R-:W-:Y:S01]  /*9b10*/  FFMA.FTZ R69, R82, -R68.reuse, R223 ;  /* 0x8000004452457223 */ /* 0x080fe200000100df */
[----:B------:R-:W-:Y:S01]  /*9b20*/  ULDC.64 UR14, c[0x0][0x2b0] ;  /* 0x0000ac00000e7ab9 */ /* 0x000fe20000000a00 */
[----:B------:R-:W-:Y:S01]  /*9b30*/  FMUL.FTZ R223, R2, R223 ;  /* 0x000000df02df7220 */ /* 0x000fe20000410000 */
[----:B------:R-:W-:Y:S01]  /*9b40*/  ISETP.GE.AND P0, PT, R158, 0x41, PT ;  /* 0x000000419e00780c */ /* 0x000fe20003f06270 */
[----:B0-----:R-:W-:Y:S01]  /*9b50*/  FFMA.FTZ R77, R176, -R68, R237 ;  /* 0x80000044b04d7223 */ /* 0x001fe200000100ed */
[----:B------:R-:W-:Y:S01]  /*9b60*/  MOV R67, UR9 ;  /* 0x0000000900437c02 */ /* 0x000fe20008000f00 */
[----:B------:R-:W-:Y:S01]  /*9b70*/  USHF.L.U64.HI UR9, UR7, 0x2, UR8 ;  /* 0x0000000207097899 */ /* 0x000fe20008010208 */
[----:B------:R-:W-:Y:S01]  /*9b80*/  FADD.FTZ R68, R66, R223 ;  /* 0x000000df42447221 */ /* 0x000fe20000010000 */
[----:B------:R-:W-:Y:S01]  /*9b90*/  IADD3 R121, R106, 0x80, RZ ;  /* 0x000000806a797810 */ /* 0x000fe20007ffe0ff */
[----:B------:R-:W-:Y:S01]  /*9ba0*/  FMUL.FTZ R186, R77, R186 ;  /* 0x000000ba4dba7220 */ /* 0x000fe20000410000 */
[----:B------:R-:W-:Y:S01]  /*9bb0*/  UIMAD UR9, UR9, UR14, URZ ;  /* 0x0000000e090972a4 */ /* 0x000fe2000f8e023f */
[----:B------:R-:W-:Y:S01]  /*9bc0*/  IMAD.WIDE R64, R67, 0x4, R64 ;  /* 0x0000000443407825 */ /* 0x000fe200078e0240 */
[----:B------:R-:W-:Y:S01]  /*9bd0*/  MOV R67, UR12 ;  /* 0x0000000c00437c02 */ /* 0x000fe20008000f00 */
[----:B------:R-:W-:Y:S01]  /*9be0*/  BSSY B0, `(.L_x_7302) ;  /* 0x000001c000007945 */ /* 0x000fe20003800000 */
[----:B------:R-:W-:Y:S01]  /*9bf0*/  UIMAD UR9, UR12, UR15, UR9 ;  /* 0x0000000f0c0972a4 */ /* 0x000fe2000f8e0209 */
[----:B------:R-:W-:Y:S01]  /*9c00*/  FMUL.FTZ R66, R77, R144 ;  /* 0x000000904d427220 */ /* 0x000fe20000410000 */
[----:B------:R-:W-:Y:S01]  /*9c10*/  ISETP.GE.AND P1, PT, R158, 0x81, PT ;  /* 0x000000819e00780c */ /* 0x000fe20003f26270 */
[----:B------:R-:W-:Y:S01]  /*9c20*/  IMAD.WIDE.U32 R64, R67, c[0x0][0x2b0], R64 ;  /* 0x0000ac0043407a25 */ /* 0x000fe200078e0040 */
[----:B------:R-:W-:-:S02]  /*9c30*/  IADD3 R67, R106, 0x40, RZ ;  /* 0x000000406a437810 */ /* 0x000fc40007ffe0ff */
[----:B------:R-:W-:Y:S01]  /*9c40*/  ISETP.GE.AND P2, PT, R158, 0xc1, PT ;  /* 0x000000c19e00780c */ /* 0x000fe20003f46270 */
[----:B------:R-:W-:Y:S01]  /*9c50*/  FMUL.FTZ R77, R77, R138 ;  /* 0x0000008a4d4d7220 */ /* 0x000fe20000410000 */
[-C--:B------:R-:W-:Y:S01]  /*9c60*/  LEA.HI.SX32 R67, R67, R106.reuse, 0x1b ;  /* 0x0000006a43437211 */ /* 0x080fe200078fdaff */
[----:B------:R-:W-:Y:S01]  /*9c70*/  FADD.FTZ R174, R187, R174 ;  /* 0x000000aebbae7221 */ /* 0x000fe20000010000 */
[----:B------:R-:W-:Y:S01]  /*9c80*/  IADD3 R65, R65, UR9, RZ ;  /* 0x0000000941417c10 */ /* 0x000fe2000fffe0ff */
[----:B------:R-:W-:Y:S01]  /*9c90*/  FMUL.FTZ R227, R176, R227 ;  /* 0x000000e3b0e37220 */ /* 0x000fe20000410000 */
[----:B------:R-:W-:Y:S01]  /*9ca0*/  LEA.HI.SX32 R121, R121, R106, 0x1b ;  /* 0x0000006a79797211 */ /* 0x000fe200078fdaff */
[----:B------:R-:W-:Y:S01]  /*9cb0*/  FFMA.FTZ R144, R69, R144, -R77 ;  /* 0x0000009045907223 */ /* 0x000fe2000001084d */
[----:B------:R-:W0:Y:S01]  /*9cc0*/  LDS R67, [R67.X4+0x1180] ;  /* 0x0011800043437984 */ /* 0x000e220000004800 */
[----:B------:R-:W-:Y:S02]  /*9cd0*/  FADD.FTZ R136, R189, R136 ;  /* 0x00000088bd887221 */ /* 0x000fe40000010000 */
[----:B------:R-:W-:-:S02]  /*9ce0*/  FFMA.FTZ R82, R82, R191, R227 ;  /* 0x000000bf52527223 */ /* 0x000fc400000100e3 */
[C---:B------:R-:W-:Y:S02]  /*9cf0*/  FFMA.FTZ R76, R69.reuse, R172, R186 ;  /* 0x000000ac454c7223 */ /* 0x040fe400000100ba */
[----:B------:R-:W-:Y:S02]  /*9d00*/  FMUL.FTZ R237, R2, R237 ;  /* 0x000000ed02ed7220 */ /* 0x000fe40000410000 */
[----:B------:R-:W-:Y:S02]  /*9d10*/  FFMA.FTZ R187, R69, R138, R66 ;  /* 0x0000008a45bb7223 */ /* 0x000fe40000010042 */
[----:B------:R-:W-:Y:S01]  /*9d20*/  FADD.FTZ R77, R174, R135 ;  /* 0x00000087ae4d7221 */ /* 0x000fe20000010000 */
[----:B------:R-:W-:Y:S01]  /*9d30*/  IADD3 R135, R106, 0xc0, RZ ;  /* 0x000000c06a877810 */ /* 0x000fe20007ffe0ff */
[----:B------:R-:W-:Y:S02]  /*9d40*/  FADD.FTZ R222, R222, -R237 ;  /* 0x800000eddede7221 */ /* 0x000fe40000010000 */
[----:B------:R-:W-:-:S02]  /*9d50*/  FFMA.FTZ R76, R139, R82, R76 ;  /* 0x000000528b4c7223 */ /* 0x000fc4000001004c */
[----:B------:R-:W-:Y:S02]  /*9d60*/  FADD.FTZ R69, R136, R187 ;  /* 0x000000bb88457221 */ /* 0x000fe40000010000 */
[----:B------:R-:W-:Y:S01]  /*9d70*/  FADD.FTZ R77, R77, R144 ;  /* 0x000000904d4d7221 */ /* 0x000fe20000010000 */
[----:B------:R-:W-:Y:S05]  /*9d80*/  @!P0 BRA `(.L_x_7303) ;  /* 0x0000001000008947 */ /* 0x000fea0003800000 */
[----:B0-----:R0:W-:Y:S02]  /*9d90*/  RED.E.ADD.F32.FTZ.RN.STRONG.GPU [R64.64+-0x1f00], R67 ;  /* 0xffe100434000798e */ /* 0x0011e4000c10e790 */
.L_x_7303:
[----:B------:R-:W-:Y:S05]  /*9da0*/  BSYNC B0 ;  /* 0x0000000000007941 */ /* 0x000fea0003800000 */
.L_x_7302:
[----:B------:R-:W1:Y:S01]  /*9db0*/  LDS R121, [R121.X4+0x1280] ;  /* 0x0012800079797984 */ /* 0x000e620000004800 */
[----:B------:R-:W-:Y:S01]  /*9dc0*/  BSSY B0, `(.L_x_7304) ;  /* 0x0000004000007945 */ /* 0x000fe20003800000 */
[----:B------:R-:W-:Y:S01]  /*9dd0*/  LEA.HI.SX32 R135, R135, R106, 0x1b ;  /* 0x0000006a87877211 */ /* 0x000fe200078fdaff */
[----:B------:R-:W-:Y:S05]  /*9de0*/  @!P1 BRA `(.L_x_7305) ;  /* 0x0000001000009947 */ /* 0x000fea0003800000 */
[----:B-1----:R1:W-:Y:S02]  /*9df0*/  RED.E.ADD.F32.FTZ.RN.STRONG.GPU [R64.64+-0x1e00], R121 ;  /* 0xffe200794000798e */ /* 0x0023e4000c10e790 */
.L_x_7305:
[----:B------:R-:W-:Y:S05]  /*9e00*/  BSYNC B0 ;  /* 0x0000000000007941 */ /* 0x000fea0003800000 */
.L_x_7304:
[----:B------:R-:W2:Y:S01]  /*9e10*/  LDS R135, [R135.X4+0x1380] ;  /* 0x0013800087877984 */ /* 0x000ea20000004800 */
[----:B------:R-:W-:Y:S01]  /*9e20*/  BSSY B0, `(.L_x_7306) ;  /* 0x0000005000007945 */ /* 0x000fe20003800000 */
[C---:B0-----:R-:W-:Y:S02]  /*9e30*/  IADD3 R67, R106.reuse, 0x100, RZ ;  /* 0x000001006a437810 */ /* 0x041fe40007ffe0ff */
[----:B-1----:R-:W-:Y:S01]  /*9e40*/  IADD3 R121, R106, 0x140, RZ ;  /* 0x000001406a797810 */ /* 0x002fe20007ffe0ff */
[----:B------:R-:W-:Y:S05]  /*9e50*/  @!P2 BRA `(.L_x_7307) ;  /* 0x000000100000a947 */ /* 0x000fea0003800000 */
[----:B--2---:R0:W-:Y:S02]  /*9e60*/  RED.E.ADD.F32.FTZ.RN.STRONG.GPU [R64.64+-0x1d00], R135 ;  /* 0xffe300874000798e */ /* 0x0041e4000c10e790 */
.L_x_7307:
[----:B------:R-:W-:Y:S05]  /*9e70*/  BSYNC B0 ;  /* 0x0000000000007941 */ /* 0x000fea0003800000 */
.L_x_7306:
        /* <DEDUP_REMOVED lines=14> */
.L_x_7309:
[----:B------:R-:W-:Y:S05]  /*9f60*/  BSYNC B0 ;  /* 0x0000000000007941 */ /* 0x000fea0003800000 */
.L_x_7308:
[----:B------:R-:W1:Y:S01]  /*9f70*/  LDS R121, [R121.X4+0x1580] ;  /* 0x0015800079797984 */ /* 0x000e620000004800 */
[----:B------:R-:W-:Y:S01]  /*9f80*/  BSSY B0, `(.L_x_7310) ;  /* 0x0000005000007945 */ /* 0x000fe20003800000 */
[----:B0-----:R-:W-:Y:S02]  /*9f90*/  IADD3 R67, R106, 0x1c0, RZ ;  /* 0x000001c06a437810 */ /* 0x001fe40007ffe0ff */
[----:B------:R-:W-:Y:S01]  /*9fa0*/  LEA.HI.SX32 R135, R135, R106, 0x1b ;  /* 0x0000006a87877211 */ /* 0x000fe200078fdaff */
[----:B------:R-:W-:Y:S05]  /*9fb0*/  @!P0 BRA `(.L_x_7311) ;  /* 0x0000001000008947 */ /* 0x000fea0003800000 */
[----:B-1----:R0:W-:Y:S02]  /*9fc0*/  RED.E.ADD.F32.FTZ.RN.STRONG.GPU [R64.64+-0x1b00], R121 ;  /* 0xffe500794000798e */ /* 0x0021e4000c10e790 */
.L_x_7311:
[----:B------:R-:W-:Y:S05]  /*9fd0*/  BSYNC B0 ;  /* 0x0000000000007941 */ /* 0x000fea0003800000 */
.L_x_7310:
[----:B------:R-:W2:Y:S01]  /*9fe0*/  LDS R135, [R135.X4+0x1680] ;  /* 0x0016800087877984 */ /* 0x000ea20000004800 */
[----:B------:R-:W-:Y:S01]  /*9ff0*/  BSSY B0, `(.L_x_7312) ;  /* 0x0000005000007945 */ /* 0x000fe20003800000 */
[----:B------:R-:W-:-:S02]  /*a000*/  IADD3 R139, R106, 0x200, RZ ;  /* 0x000002006a8b7810 */ /* 0x000fc40007ffe0ff */
[----:B------:R-:W-:Y:S01]  /*a010*/  LEA.HI.SX32 R67, R67, R106, 0x1b ;  /* 0x0000006a43437211 */ /* 0x000fe200078fdaff */
[----:B------:R-:W-:Y:S05]  /*a020*/  @!P1 BRA `(.L_x_7313) ;  /* 0x0000001000009947 */ /* 0x000fea0003800000 */
[----:B--2---:R2:W-:Y:S02]  /*a030*/  RED.E.ADD.F32.FTZ.RN.STRONG.GPU [R64.64+-0x1a00], R135 ;  /* 0xffe600874000798e */ /* 0x0045e4000c10e790 */
.L_x_7313:
[----:B------:R-:W-:Y:S05]  /*a040*/  BSYNC B0 ;  /* 0x0000000000007941 */ /* 0x000fea0003800000 */
.L_x_7312:
[----:B------:R-:W3:Y:S01]  /*a050*/  LDS R67, [R67.X4+0x1780] ;  /* 0x0017800043437984 */ /* 0x000ee20000004800 */
[----:B------:R-:W-:Y:S01]  /*a060*/  BSSY B0, `(.L_x_7314) ;  /* 0x0000005000007945 */ /* 0x000fe20003800000 */
[----:B01----:R-:W-:Y:S02]  /*a070*/  IADD3 R121, R106, 0x240, RZ ;  /* 0x000002406a797810 */ /* 0x003fe40007ffe0ff */
[----:B------:R-:W-:Y:S01]  /*a080*/  LEA.HI.SX32 R66, R139, R106, 0x1b ;  /* 0x0000006a8b427211 */ /* 0x000fe200078fdaff */
[----:B------:R-:W-:Y:S05]  /*a090*/  @!P2 BRA `(.L_x_7315) ;  /* 0x000000100000a947 */ /* 0x000fea0003800000 */
[----:B---3--:R0:W-:Y:S02]  /*a0a0*/  RED.E.ADD.F32.FTZ.RN.STRONG.GPU [R64.64+-0x1900], R67 ;  /* 0xffe700434000798e */ /* 0x0081e4000c10e790 */
.L_x_7315:
[----:B------:R-:W-:Y:S05]  /*a0b0*/  BSYNC B0 ;  /* 0x0000000000007941 */ /* 0x000fea0003800000 */
.L_x_7314:
[----:B0--3--:R0:W1:Y:S01]  /*a0c0*/  LDS R67, [R66.X4+0x1880] ;  /* 0x0018800042437984 */ /* 0x0090620000004800 */
[----:B------:R-:W-:Y:S01]  /*a0d0*/  BSSY B0, `(.L_x_7316) ;  /* 0x0000005000007945 */ /* 0x000fe20003800000 */
[----:B--2---:R-:W-:Y:S02]  /*a0e0*/  IADD3 R135, R106, 0x280, RZ ;  /* 0x000002806a877810 */ /* 0x004fe40007ffe0ff */
[----:B------:R-:W-:Y:S01]  /*a0f0*/  LEA.HI.SX32 R121, R121, R106, 0x1b ;  /* 0x0000006a79797211 */ /* 0x000fe200078fdaff */
[----:B------:R-:W-:Y:S05]  /*a100*/  @!P3 BRA `(.L_x_7317) ;  /* 0x000000100000b947 */ /* 0x000fea0003800000 */
[----:B-1----:R1:W-:Y:S02]  /*a110*/  RED.E.ADD.F32.FTZ.RN.STRONG.GPU [R64.64+-0x1800], R67 ;  /* 0xffe800434000798e */ /* 0x0023e4000c10e790 */
.L_x_7317:
[----:B------:R-:W-:Y:S05]  /*a120*/  BSYNC B0 ;  /* 0x0000000000007941 */ /* 0x000fea0003800000 */
.L_x_7316:
[----:B------:R-:W2:Y:S01]  /*a130*/  LDS R121, [R121.X4+0x1980] ;  /* 0x0019800079797984 */ /* 0x000ea20000004800 */
[----:B------:R-:W-:Y:S01]  /*a140*/  BSSY B0, `(.L_x_7318) ;  /* 0x0000004000007945 */ /* 0x000fe20003800000 */
[----:B------:R-:W-:Y:S01]  /*a150*/  LEA.HI.SX32 R135, R135, R106, 0x1b ;  /* 0x0000006a87877211 */ /* 0x000fe200078fdaff */
[----:B------:R-:W-:Y:S05]  /*a160*/  @!P4 BRA `(.L_x_7319) ;  /* 0x000000100000c947 */ /* 0x000fea0003800000 */
[----:B--2---:R2:W-:Y:S02]  /*a170*/  RED.E.ADD.F32.FTZ.RN.STRONG.GPU [R64.64+-0x1700], R121 ;  /* 0xffe900794000798e */ /* 0x0045e4000c10e790 */
.L_x_7319:
[----:B------:R-:W-:Y:S05]  /*a180*/  BSYNC B0 ;  /* 0x0000000000007941 */ /* 0x000fea0003800000 */
.L_x_7318:
[----:B------:R-:W3:Y:S01]  /*a190*/  LDS R135, [R135.X4+0x1a80] ;  /* 0x001a800087877984 */ /* 0x000ee20000004800 */
[----:B------:R-:W-:Y:S01]  /*a1a0*/  BSSY B0, `(.L_x_7320) ;  /* 0x0000005000007945 */ /* 0x000fe20003800000 */
[----:B-1----:R-:W-:-:S02]  /*a1b0*/  IADD3 R67, R106, 0x2c0, RZ ;  /* 0x000002c06a437810 */ /* 0x002fc40007ffe0ff */
[----:B--2---:R-:W-:Y:S01]  /*a1c0*/  IADD3 R121, R106, 0x300, RZ ;  /* 0x000003006a797810 */ /* 0x004fe20007ffe0ff */
[----:B------:R-:W-:Y:S05]  /*a1d0*/  @!P5 BRA `(.L_x_7321) ;  /* 0x000000100000d947 */ /* 0x000fea0003800000 */
[----:B---3--:R1:W-:Y:S02]  /*a1e0*/  RED.E.ADD.F32.FTZ.RN.STRONG.GPU [R64.64+-0x1600], R135 ;  /* 0xffea00874000798e */ /* 0x0083e4000c10e790 */
.L_x_7321:
[----:B------:R-:W-:Y:S05]  /*a1f0*/  BSYNC B0 ;  /* 0x0000000000007941 */ /* 0x000fea0003800000 */
.L_x_7320:
        /* <DEDUP_REMOVED lines=14> */
.L_x_7323:
[----:B------:R-:W-:Y:S05]  /*a2e0*/  BSYNC B0 ;  /* 0x0000000000007941 */ /* 0x000fea0003800000 */
.L_x_7322:
[----:B------:R-:W2:Y:S01]  /*a2f0*/  LDS R121, [R121.X4+0x1c80] ;  /* 0x001c800079797984 */ /* 0x000ea20000004800 */
[----:B------:R-:W-:Y:S01]  /*a300*/  BSSY B0, `(.L_x_7324) ;  /* 0x0000005000007945 */ /* 0x000fe20003800000 */
[----:B-1----:R-:W-:-:S02]  /*a310*/  IADD3 R67, R106, 0x380, RZ ;  /* 0x000003806a437810 */ /* 0x002fc40007ffe0ff */
[----:B------:R-:W-:Y:S01]  /*a320*/  LEA.HI.SX32 R135, R135, R106, 0x1b ;  /* 0x0000006a87877211 */ /* 0x000fe200078fdaff */
[----:B------:R-:W-:Y:S05]  /*a330*/  @!P0 BRA `(.L_x_7325) ;  /* 0x0000001000008947 */ /* 0x000fea0003800000 */
[----:B--2---:R1:W-:Y:S02]  /*a340*/  RED.E.ADD.F32.FTZ.RN.STRONG.GPU [R64.64+-0x1400], R121 ;  /* 0xffec00794000798e */ /* 0x0043e4000c10e790 */
.L_x_7325:
[----:B------:R-:W-:Y:S05]  /*a350*/  BSYNC B0 ;  /* 0x0000000000007941 */ /* 0x000fea0003800000 */
.L_x_7324:
[----:B------:R-:W3:Y:S01]  /*a360*/  LDS R135, [R135.X4+0x1d80] ;  /* 0x001d800087877984 */ /* 0x000ee20000004800 */
[----:B------:R-:W-:Y:S01]  /*a370*/  BSSY B0, `(.L_x_7326) ;  /* 0x0000005000007945 */ /* 0x000fe20003800000 */
[----:B-12---:R-:W-:Y:S02]  /*a380*/  IADD3 R121, R106, 0x3c0, RZ ;  /* 0x000003c06a797810 */ /* 0x006fe40007ffe0ff */
[----:B------:R-:W-:Y:S01]  /*a390*/  LEA.HI.SX32 R67, R67, R106, 0x1b ;  /* 0x0000006a43437211 */ /* 0x000fe200078fdaff */
[----:B------:R-:W-:Y:S05]  /*a3a0*/  @!P1 BRA `(.L_x_7327) ;  /* 0x0000001000009947 */ /* 0x000fea0003800000 */
[----:B---3--:R1:W-:Y:S02]  /*a3b0*/  RED.E.ADD.F32.FTZ.RN.STRONG.GPU [R64.64+-0x1300], R135 ;  /* 0xffed00874000798e */ /* 0x0083e4000c10e790 */
.L_x_7327:
[----:B------:R-:W-:Y:S05]  /*a3c0*/  BSYNC B0 ;  /* 0x0000000000007941 */ /* 0x000fea0003800000 */
.L_x_7326:
[----:B------:R-:W2:Y:S01]  /*a3d0*/  LDS R67, [R67.X4+0x1e80] ;  /* 0x001e800043437984 */ /* 0x000ea20000004800 */
[----:B------:R-:W-:Y:S01]  /*a3e0*/  BSSY B0, `(.L_x_7328) ;  /* 0x0000005000007945 */ /* 0x000fe20003800000 */
[----:B-1-3--:R-:W-:Y:S02]  /*a3f0*/  IADD3 R135, R106, 0x400, RZ ;  /* 0x000004006a877810 */ /* 0x00afe40007ffe0ff */
[----:B------:R-:W-:Y:S01]  /*a400*/  LEA.HI.SX32 R121, R121, R106, 0x1b ;  /* 0x0000006a79797211 */ /* 0x000fe200078fdaff */
[----:B------:R-:W-:Y:S05]  /*a410*/  @!P2 BRA `(.L_x_7329) ;  /* 0x000000100000a947 */ /* 0x000fea0003800000 */
[----:B--2---:R1:W-:Y:S02]  /*a420*/  RED.E.ADD.F32.FTZ.RN.STRONG.GPU [R64.64+-0x1200], R67 ;  /* 0xffee00434000798e */ /* 0x0043e4000c10e790 */
.L_x_7329:
[----:B------:R-:W-:Y:S05]  /*a430*/  BSYNC B0 ;  /* 0x0000000000007941 */ /* 0x000fea0003800000 */
.L_x_7328:
[----:B------:R-:W3:Y:S01]  /*a440*/  LDS R121, [R121.X4+0x1f80] ;  /* 0x001f800079797984 */ /* 0x000ee20000004800 */
[----:B------:R-:W-:Y:S01]  /*a450*/  BSSY B0, `(.L_x_7330) ;  /* 0x0000005000007945 */ /* 0x000fe20003800000 */
[----:B-12---:R-:W-:-:S02]  /*a460*/  IADD3 R67, R106, 0x440, RZ ;  /* 0x000004406a437810 */ /* 0x006fc40007ffe0ff */
[----:B------:R-:W-:Y:S01]  /*a470*/  LEA.HI.SX32 R135, R135, R106, 0x1b ;  /* 0x0000006a87877211 */ /* 0x000fe200078fdaff */
[----:B------:R-:W-:Y:S05]  /*a480*/  @!P3 BRA `(.L_x_7331) ;  /* 0x000000100000b947 */ /* 0x000fea0003800000 */
[----:B---3--:R1:W-:Y:S02]  /*a490*/  RED.E.ADD.F32.FTZ.RN.STRONG.GPU [R64.64+-0x1100], R121 ;  /* 0xffef00794000798e */ /* 0x0083e4000c10e790 */
.L_x_7331:
[----:B------:R-:W-:Y:S05]  /*a4a0*/  BSYNC B0 ;  /* 0x0000000000007941 */ /* 0x000fea0003800000 */
.L_x_7330:
[----:B------:R-:W2:Y:S01]  /*a4b0*/  LDS R135, [R135.X4+0x2080] ;  /* 0x0020800087877984 */ /* 0x000ea20000004800 */
[----:B------:R-:W-:Y:S01]  /*a4c0*/  BSSY B0, `(.L_x_7332) ;  /* 0x0000004000007945 */ /* 0x000fe20003800000 */
[----:B------:R-:W-:Y:S01]  /*a4d0*/  LEA.HI.SX32 R67, R67, R106, 0x1b ;  /* 0x0000006a43437211 */ /* 0x000fe200078fdaff */
[----:B------:R-:W-:Y:S05]  /*a4e0*/  @!P4 BRA `(.L_x_7333) ;  /* 0x000000100000c947 */ /* 0x000fea0003800000 */
[----:B--2---:R2:W-:Y:S02]  /*a4f0*/  RED.E.ADD.F32.FTZ.RN.STRONG.GPU [R64.64+-0x1000], R135 ;  /* 0xfff000874000798e */ /* 0x0045e4000c10e790 */
.L_x_7333:
[----:B------:R-:W-:Y:S05]  /*a500*/  BSYNC B0 ;  /* 0x0000000000007941 */ /* 0x000fea0003800000 */
.L_x_7332:
[----:B------:R-:W4:Y:S01]  /*a510*/  LDS R67, [R67.X4+0x2180] ;  /* 0x0021800043437984 */ /* 0x000f220000004800 */
[----:B------:R-:W-:Y:S01]  /*a520*/  BSSY B0, `(.L_x_7334) ;  /* 0x0000005000007945 */ /* 0x000fe20003800000 */
[C---:B-1-3--:R-:W-:Y:S02]  /*a530*/  IADD3 R121, R106.reuse, 0x480, RZ ;  /* 0x000004806a797810 */ /* 0x04afe40007ffe0ff */
[----:B--2---:R-:W-:Y:S01]  /*a540*/  IADD3 R135, R106, 0x4c0, RZ ;  /* 0x000004c06a877810 */ /* 0x004fe20007ffe0ff */
[----:B------:R-:W-:Y:S05]  /*a550*/  @!P5 BRA `(.L_x_7335) ;  /* 0x000000100000d947 */ /* 0x000fea0003800000 */
[----:B----4-:R1:W-:Y:S02]  /*a560*/  RED.E.ADD.F32.FTZ.RN.STRONG.GPU [R64.64+-0xf00], R67 ;  /* 0xfff100434000798e */ /* 0x0103e4000c10e790 */
.L_x_7335:
[----:B------:R-:W-:Y:S05]  /*a570*/  BSYNC B0 ;  /* 0x0000000000007941 */ /* 0x000fea0003800000 */
.L_x_7334:
        /* <DEDUP_REMOVED lines=14> */
.L_x_7337:
[----:B------:R-:W-:Y:S05]  /*a660*/  BSYNC B0 ;  /* 0x0000000000007941 */ /* 0x000fea0003800000 */
.L_x_7336:
[----:B------:R-:W2:Y:S01]  /*a670*/  LDS R135, [R135.X4+0x2380] ;  /* 0x0023800087877984 */ /* 0x000ea20000004800 */
[----:B------:R-:W-:Y:S01]  /*a680*/  BSSY B0, `(.L_x_7338) ;  /* 0x0000005000007945 */ /* 0x000fe20003800000 */
[----:B-1----:R-:W-:Y:S02]  /*a690*/  IADD3 R121, R106, 0x540, RZ ;  /* 0x000005406a797810 */ /* 0x002fe40007ffe0ff */
[----:B------:R-:W-:Y:S01]  /*a6a0*/  LEA.HI.SX32 R67, R67, R106, 0x1b ;  /* 0x0000006a43437211 */ /* 0x000fe200078fdaff */
[----:B------:R-:W-:Y:S05]  /*a6b0*/  @!P0 BRA `(.L_x_7339) ;  /* 0x0000001000008947 */ /* 0x000fea0003800000 */
[----:B--2---:R1:W-:Y:S02]  /*a6c0*/  RED.E.ADD.F32.FTZ.RN.STRONG.GPU [R64.64+-0xd00], R135 ;  /* 0xfff300874000798e */ /* 0x0043e4000c10e790 */
.L_x_7339:
[----:B------:R-:W-:Y:S05]  /*a6d0*/  BSYNC B0 ;  /* 0x0000000000007941 */ /* 0x000fea0003800000 */
.L_x_7338:
[----:B------:R-:W3:Y:S01]  /*a6e0*/  LDS R67, [R67.X4+0x2480] ;  /* 0x0024800043437984 */ /* 0x000ee20000004800 */
[----:B------:R-:W-:Y:S01]  /*a6f0*/  BSSY B0, `(.L_x_7340) ;  /* 0x0000005000007945 */ /* 0x000fe20003800000 */
[----:B-12---:R-:W-:-:S02]  /*a700*/  IADD3 R135, R106, 0x580, RZ ;  /* 0x000005806a877810 */ /* 0x006fc40007ffe0ff */
[----:B------:R-:W-:Y:S01]  /*a710*/  LEA.HI.SX32 R121, R121, R106, 0x1b ;  /* 0x0000006a79797211 */ /* 0x000fe200078fdaff */
[----:B------:R-:W-:Y:S05]  /*a720*/  @!P1 BRA `(.L_x_7341) ;  /* 0x0000001000009947 */ /* 0x000fea0003800000 */
[----:B---3--:R1:W-:Y:S02]  /*a730*/  RED.E.ADD.F32.FTZ.RN.STRONG.GPU [R64.64+-0xc00], R67 ;  /* 0xfff400434000798e */ /* 0x0083e4000c10e790 */
.L_x_7341:
[----:B------:R-:W-:Y:S05]  /*a740*/  BSYNC B0 ;  /* 0x0000000000007941 */ /* 0x000fea0003800000 */
.L_x_7340:
[----:B------:R-:W2:Y:S01]  /*a750*/  LDS R121, [R121.X4+0x2580] ;  /* 0x0025800079797984 */ /* 0x000ea20000004800 */
[----:B------:R-:W-:Y:S01]  /*a760*/  BSSY B0, `(.L_x_7342) ;  /* 0x0000005000007945 */ /* 0x000fe20003800000 */
[----:B-1-3--:R-:W-:Y:S02]  /*a770*/  IADD3 R67, R106, 0x5c0, RZ ;  /* 0x000005c06a437810 */ /* 0x00afe40007ffe0ff */
[----:B------:R-:W-:Y:S01]  /*a780*/  LEA.HI.SX32 R135, R135, R106, 0x1b ;  /* 0x0000006a87877211 */ /* 0x000fe200078fdaff */
[----:B------:R-:W-:Y:S05]  /*a790*/  @!P2 BRA `(.L_x_7343) ;  /* 0x000000100000a947 */ /* 0x000fea0003800000 */
[----:B--2---:R1:W-:Y:S02]  /*a7a0*/  RED.E.ADD.F32.FTZ.RN.STRONG.GPU [R64.64+-0xb00], R121 ;  /* 0xfff500794000798e */ /* 0x0043e4000c10e790 */
.L_x_7343:
[----:B------:R-:W-:Y:S05]  /*a7b0*/  BSYNC B0 ;  /* 0x0000000000007941 */ /* 0x000fea0003800000 */
.L_x_7342:
[----:B------:R-:W3:Y:S01]  /*a7c0*/  LDS R135, [R135.X4+0x2680] ;  /* 0x0026800087877984 */ /* 0x000ee20000004800 */
[----:B------:R-:W-:Y:S01]  /*a7d0*/  BSSY B0, `(.L_x_7344) ;  /* 0x0000005000007945 */ /* 0x000fe20003800000 */
[----:B-12---:R-:W-:Y:S02]  /*a7e0*/  IADD3 R121, R106, 0x600, RZ ;  /* 0x000006006a797810 */ /* 0x006fe40007ffe0ff */
[----:B------:R-:W-:Y:S01]  /*a7f0*/  LEA.HI.SX32 R67, R67, R106, 0x1b ;  /* 0x0000006a43437211 */ /* 0x000fe200078fdaff */
[----:B------:R-:W-:Y:S05]  /*a800*/  @!P3 BRA `(.L_x_7345) ;  /* 0x000000100000b947 */ /* 0x000fea0003800000 */
[----:B---3--:R1:W-:Y:S02]  /*a810*/  RED.E.ADD.F32.FTZ.RN.STRONG.GPU [R64.64+-0xa00], R135 ;  /* 0xfff600874000798e */ /* 0x0083e4000c10e790 */
.L_x_7345:
[----:B------:R-:W-:Y:S05]  /*a820*/  BSYNC B0 ;  /* 0x0000000000007941 */ /* 0x000fea0003800000 */
.L_x_7344:
[----:B------:R-:W2:Y:S01]  /*a830*/  LDS R67, [R67.X4+0x2780] ;  /* 0x0027800043437984 */ /* 0x000ea20000004800 */
[----:B------:R-:W-:Y:S01]  /*a840*/  BSSY B0, `(.L_x_7346) ;  /* 0x0000004000007945 */ /* 0x000fe20003800000 */
[----:B------:R-:W-:Y:S01]  /*a850*/  LEA.HI.SX32 R121, R121, R106, 0x1b ;  /* 0x0000006a79797211 */ /* 0x000fe200078fdaff */
[----:B------:R-:W-:Y:S05]  /*a860*/  @!P4 BRA `(.L_x_7347) ;  /* 0x000000100000c947 */ /* 0x000fea0003800000 */
[----:B--2---:R2:W-:Y:S02]  /*a870*/  RED.E.ADD.F32.FTZ.RN.STRONG.GPU [R64.64+-0x900], R67 ;  /* 0xfff700434000798e */ /* 0x0045e4000c10e790 */
.L_x_7347:
[----:B------:R-:W-:Y:S05]  /*a880*/  BSYNC B0 ;  /* 0x0000000000007941 */ /* 0x000fea0003800000 */
.L_x_7346:
[----:B------:R-:W4:Y:S01]  /*a890*/  LDS R121, [R121.X4+0x2880] ;  /* 0x0028800079797984 */ /* 0x000f220000004800 */
[----:B------:R-:W-:Y:S01]  /*a8a0*/  BSSY B0, `(.L_x_7348) ;  /* 0x0000005000007945 */ /* 0x000fe20003800000 */
[----:B--2---:R-:W-:-:S02]  /*a8b0*/  IADD3 R67, R106, 0x640, RZ ;  /* 0x000006406a437810 */ /* 0x004fc40007ffe0ff */
[----:B-1-3--:R-:W-:Y:S01]  /*a8c0*/  IADD3 R135, R106, 0x680, RZ ;  /* 0x000006806a877810 */ /* 0x00afe20007ffe0ff */
[----:B------:R-:W-:Y:S05]  /*a8d0*/  @!P5 BRA `(.L_x_7349) ;  /* 0x000000100000d947 */ /* 0x000fea0003800000 */
[----:B----4-:R1:W-:Y:S02]  /*a8e0*/  RED.E.ADD.F32.FTZ.RN.STRONG.GPU [R64.64+-0x800], R121 ;  /* 0xfff800794000798e */ /* 0x0103e4000c10e790 */
.L_x_7349:
[----:B------:R-:W-:Y:S05]  /*a8f0*/  BSYNC B0 ;  /* 0x0000000000007941 */ /* 0x000fea0003800000 */
.L_x_7348:
        /* <DEDUP_REMOVED lines=14> */
.L_x_7351:
[----:B------:R-:W-:Y:S05]  /*a9e0*/  BSYNC B0 ;  /* 0x0000000000007941 */ /* 0x000fea0003800000 */
.L_x_7350:
[----:B------:R-:W2:Y:S01]  /*a9f0*/  LDS R135, [R135.X4+0x2a80] ;  /* 0x002a800087877984 */ /* 0x000ea20000004800 */
[----:B------:R-:W-:Y:S01]  /*aa00*/  BSSY B0, `(.L_x_7352) ;  /* 0x0000005000007945 */ /* 0x000fe20003800000 */
[----:B-1----:R-:W-:-:S02]  /*aa10*/  IADD3 R67, R106, 0x700, RZ ;  /* 0x000007006a437810 */ /* 0x002fc40007ffe0ff */
[----:B------:R-:W-:Y:S01]  /*aa20*/  LEA.HI.SX32 R121, R121, R106, 0x1b ;  /* 0x0000006a79797211 */ /* 0x000fe200078fdaff */
[----:B------:R-:W-:Y:S05]  /*aa30*/  @!P0 BRA `(.L_x_7353) ;  /* 0x0000001000008947 */ /* 0x000fea0003800000 */
[----:B--2---:R1:W-:Y:S02]  /*aa40*/  RED.E.ADD.F32.FTZ.RN.STRONG.GPU [R64.64+-0x600], R135 ;  /* 0xfffa00874000798e */ /* 0x0043e4000c10e790 */
.L_x_7353:
[----:B------:R-:W-:Y:S05]  /*aa50*/  BSYNC B0 ;  /* 0x0000000000007941 */ /* 0x000fea0003800000 */
.L_x_7352:
[----:B------:R-:W3:Y:S01]  /*aa60*/  LDS R121, [R121.X4+0x2b80] ;  /* 0x002b800079797984 */ /* 0x000ee20000004800 */
[----:B------:R-:W-:Y:S01]  /*aa70*/  BSSY B0, `(.L_x_7354) ;  /* 0x0000005000007945 */ /* 0x000fe20003800000 */
[----:B-12---:R-:W-:Y:S02]  /*aa80*/  IADD3 R135, R106, 0x740, RZ ;  /* 0x000007406a877810 */ /* 0x006fe40007ffe0ff */
[----:B------:R-:W-:Y:S01]  /*aa90*/  LEA.HI.SX32 R67, R67, R106, 0x1b ;  /* 0x0000006a43437211 */ /* 0x000fe200078fdaff */
[----:B------:R-:W-:Y:S05]  /*aaa0*/  @!P1 BRA `(.L_x_7355) ;  /* 0x0000001000009947 */ /* 0x000fea0003800000 */
[----:B---3--:R1:W-:Y:S02]  /*aab0*/  RED.E.ADD.F32.FTZ.RN.STRONG.GPU [R64.64+-0x500], R121 ;  /* 0xfffb00794000798e */ /* 0x0083e4000c10e790 */
.L_x_7355:
[----:B------:R-:W-:Y:S05]  /*aac0*/  BSYNC B0 ;  /* 0x0000000000007941 */ /* 0x000fea0003800000 */
.L_x_7354:
[----:B------:R-:W2:Y:S01]  /*aad0*/  LDS R67, [R67.X4+0x2c80] ;  /* 0x002c800043437984 */ /* 0x000ea20000004800 */
[----:B------:R-:W-:Y:S01]  /*aae0*/  BSSY B0, `(.L_x_7356) ;  /* 0x0000005000007945 */ /* 0x000fe20003800000 */
[----:B-1-3--:R-:W-:Y:S02]  /*aaf0*/  IADD3 R121, R106, 0x780, RZ ;  /* 0x000007806a797810 */ /* 0x00afe40007ffe0ff */
[----:B------:R-:W-:Y:S01]  /*ab00*/  LEA.HI.SX32 R135, R135, R106, 0x1b ;  /* 0x0000006a87877211 */ /* 0x000fe200078fdaff */
[----:B------:R-:W-:Y:S05]  /*ab10*/  @!P2 BRA `(.L_x_7357) ;  /* 0x000000100000a947 */ /* 0x000fea0003800000 */
[----:B--2---:R1:W-:Y:S02]  /*ab20*/  RED.E.ADD.F32.FTZ.RN.STRONG.GPU [R64.64+-0x400], R67 ;  /* 0xfffc00434000798e */ /* 0x0043e4000c10e790 */
.L_x_7357:
[----:B------:R-:W-:Y:S05]  /*ab30*/  BSYNC B0 ;  /* 0x0000000000007941 */ /* 0x000fea0003800000 */
.L_x_7356:
[----:B------:R-:W3:Y:S01]  /*ab40*/  LDS R135, [R135.X4+0x2d80] ;  /* 0x002d800087877984 */ /* 0x000ee20000004800 */
[----:B------:R-:W-:Y:S01]  /*ab50*/  BSSY B0, `(.L_x_7358) ;  /* 0x0000005000007945 */ /* 0x000fe20003800000 */
[----:B-12---:R-:W-:-:S02]  /*ab60*/  IADD3 R67, R106, 0x7c0, RZ ;  /* 0x000007c06a437810 */ /* 0x006fc40007ffe0ff */
[----:B------:R-:W-:Y:S01]  /*ab70*/  LEA.HI.SX32 R121, R121, R106, 0x1b ;  /* 0x0000006a79797211 */ /* 0x000fe200078fdaff */
[----:B------:R-:W-:Y:S05]  /*ab80*/  @!P3 BRA `(.L_x_7359) ;  /* 0x000000100000b947 */ /* 0x000fea0003800000 */
[----:B---3--:R1:W-:Y:S02]  /*ab90*/  RED.E.ADD.F32.FTZ.RN.STRONG.GPU [R64.64+-0x300], R135 ;  /* 0xfffd00874000798e */ /* 0x0083e4000c10e790 */
.L_x_7359:
[----:B------:R-:W-:Y:S05]  /*aba0*/  BSYNC B0 ;  /* 0x0000000000007941 */ /* 0x000fea0003800000 */
.L_x_7358:
[----:B------:R-:W2:Y:S01]  /*abb0*/  LDS R121, [R121.X4+0x2e80] ;  /* 0x002e800079797984 */ /* 0x000ea20000004800 */
[----:B------:R-:W-:Y:S01]  /*abc0*/  BSSY B0, `(.L_x_7360) ;  /* 0x0000004000007945 */ /* 0x000fe20003800000 */
[----:B------:R-:W-:Y:S01]  /*abd0*/  LEA.HI.SX32 R67, R67, R106, 0x1b ;  /* 0x0000006a43437211 */ /* 0x000fe200078fdaff */
[----:B------:R-:W-:Y:S05]  /*abe0*/  @!P4 BRA `(.L_x_7361) ;  /* 0x000000100000c947 */ /* 0x000fea0003800000 */
[----:B--2---:R2:W-:Y:S02]  /*abf0*/  RED.E.ADD.F32.FTZ.RN.STRONG.GPU [R64.64+-0x200], R121 ;  /* 0xfffe00794000798e */ /* 0x0045e4000c10e790 */
.L_x_7361:
[----:B------:R-:W-:Y:S05]  /*ac00*/  BSYNC B0 ;  /* 0x0000000000007941 */ /* 0x000fea0003800000 */
.L_x_7360:
[----:B------:R-:W4:Y:S01]  /*ac10*/  LDS R67, [R67.X4+0x2f80] ;  /* 0x002f800043437984 */ /* 0x000f220000004800 */
[----:B------:R-:W-:Y:S01]  /*ac20*/  BSSY B0, `(.L_x_7362) ;  /* 0x0000003000007945 */ /* 0x000fe20003800000 */
[----:B------:R-:W-:Y:S05]  /*ac30*/  @!P5 BRA `(.L_x_7363) ;  /* 0x000000100000d947 */ /* 0x000fea0003800000 */
[----:B----4-:R4:W-:Y:S02]  /*ac40*/  RED.E.ADD.F32.FTZ.RN.STRONG.GPU [R64.64+-0x100], R67 ;  /* 0xffff00434000798e */ /* 0x0109e4000c10e790 */
.L_x_7363:
[----:B------:R-:W-:Y:S05]  /*ac50*/  BSYNC B0 ;  /* 0x0000000000007941 */ /* 0x000fea0003800000 */
.L_x_7362:
[----:B------:R-:W5:Y:S01]  /*ac60*/  SHFL.DOWN PT, R136, R77, 0x1, 0x1f ;  /* 0x08201f004d887f89 */ /* 0x000f6200000e0000 */
[----:B------:R-:W-:Y:S01]  /*ac70*/  ISETP.GT.AND P0, PT, R99, 0x1e, PT ;  /* 0x0000001e6300780c */ /* 0x000fe20003f04270 */
[----:B------:R-:W-:Y:S01]  /*ac80*/  FADD.FTZ R51, R76, R51 ;  /* 0x000000334c337221 */ /* 0x000fe20000010000 */
[----:B-12-4-:R-:W-:Y:S01]  /*ac90*/  MOV R65, R77 ;  /* 0x0000004d00417202 */ /* 0x016fe20000000f00 */
[----:B---3--:R-:W1:Y:S01]  /*aca0*/  SHFL.DOWN PT, R135, R68, 0x1, 0x1f ;  /* 0x08201f0044877f89 */ /* 0x008e6200000e0000 */
[----:B0-----:R-:W-:Y:S01]  /*acb0*/  MOV R66, R68 ;  /* 0x0000004400427202 */ /* 0x001fe20000000f00 */
[----:B------:R-:W-:Y:S01]  /*acc0*/  FMUL.FTZ R170, R170, R200 ;  /* 0x000000c8aaaa7220 */ /* 0x000fe20000410000 */
        /* <DEDUP_REMOVED lines=120> */
[----:B------:R-:W-:-:S02]  /*b450*/  FADD.FTZ R43, R154, R43 ;  /* 0x0000002b9a2b7221 */ /* 0x000fc40000010000 */
        /* <DEDUP_REMOVED lines=8> */
[----:B------:R-:W-:Y:S02]  /*b4e0*/  FFMA.FTZ R31, R178, R90, R31 ;  /* 0x0000005ab21f7223 */ /* 0x000fe4000001001f */
[----:B------:R-:W-:Y:S02]  /*b4f0*/  FFMA.FTZ R32, R177, R93, R32 ;  /* 0x0000005db1207223 */ /* 0x000fe40000010020 */
[----:B------:R-:W-:Y:S02]  /*b500*/  FADD.FTZ R36, R119, R36 ;  /* 0x0000002477247221 */ /* 0x000fe40000010000 */
[----:B------:R-:W-:-:S02]  /*b510*/  FFMA.FTZ R33, R140, R92, R33 ;  /* 0x0000005c8c217223 */ /* 0x000fc40000010021 */
        /* <DEDUP_REMOVED lines=19> */
.L_x_7365:
[----:B0-----:R-:W-:Y:S05]  /*b650*/  BSYNC B0 ;  /* 0x0000000000007941 */ /* 0x001fea0003800000 */
.L_x_7364:
[----:B------:R-:W-:Y:S01]  /*b660*/  IADD3 R0, R0, 0x1, RZ ;  /* 0x0000000100007810 */ /* 0x000fe20007ffe0ff */
[----:B------:R-:W-:-:S03]  /*b670*/  UIADD3 UR7, UP0, UR7, 0x1, URZ ;  /* 0x0000000107077890 */ /* 0x000fc6000ff1e03f */
[----:B------:R-:W-:Y:S01]  /*b680*/  ISETP.GE.AND P0, PT, R0, c[0x0][0x16c], PT ;  /* 0x00005b0000007a0c */ /* 0x000fe20003f06270 */
[----:B------:R-:W-:-:S12]  /*b690*/  UIADD3.X UR8, URZ, UR8, URZ, UP0, !UPT ;  /* 0x000000083f087290 */ /* 0x000fd800087fe43f */
[----:B------:R-:W-:Y:S01]  /*b6a0*/  @P0 CALL.REL.NOINC `(.L_x_7265) ;  /* 0x0000001000000944 */ /* 0x000fe20003c00000 */
[----:B------:R-:W-:Y:S05]  /*b6b0*/  BRA `(.L_x_7366) ;  /* 0xffff7ed000007947 */ /* 0x000fea000383ffff */
.L_x_7265:
        /* <DEDUP_REMOVED lines=9> */
[----:B------:R-:W-:Y:S01]  /*b750*/  IMAD R41, R111, c[0x0][0x2d8], RZ ;  /* 0x0000b6006f297a24 */ /* 0x000fe200078e02ff */
[----:B------:R-:W-:Y:S02]  /*b760*/  UIADD3 UR10, UP0, UR10, -0x800, URZ ;  /* 0xfffff8000a0a7890 */ /* 0x000fe4000ff1e03f */
[----:B------:R-:W-:Y:S01]  /*b770*/  UIADD3 UR20, UP1, UR20, -0x800, URZ ;  /* 0xfffff80014147890 */ /* 0x000fe2000ff3e03f */
[----:B------:R-:W-:Y:S01]  /*b780*/  IMAD R41, R112, c[0x0][0x2dc], R41 ;  /* 0x0000b70070297a24 */ /* 0x000fe200078e0229 */
        /* <DEDUP_REMOVED lines=8> */
[----:B------:R-:W1:Y:S01]  /*b810*/  LDS.128 R4, [R8.X16] ;  /* 0x0000000008047984 */ /* 0x000e62000000cc00 */
[----:B0-----:R-:W-:Y:S01]  /*b820*/  IADD3 R52, R96, -0x1, RZ ;  /* 0xffffffff60347810 */ /* 0x001fe20007ffe0ff */
[--C-:B-1----:R-:W-:Y:S02]  /*b830*/  HADD2.F32 R0, -RZ, R4.reuse.H0_H0 ;  /* 0x20000004ff007230 */ /* 0x102fe40000004100 */
[----:B------:R-:W-:-:S03]  /*b840*/  HADD2.F32 R4, -RZ, R4.H1_H1 ;  /* 0x30000004ff047230 */ /* 0x000fc60000004100 */
[----:B------:R-:W-:Y:S01]  /*b850*/  FADD.FTZ R9, R0, UR5 ;  /* 0x0000000500097e21 */ /* 0x000fe20008010000 */
[--C-:B------:R-:W-:Y:S01]  /*b860*/  HADD2.F32 R0, -RZ, R5.reuse.H0_H0 ;  /* 0x20000005ff007230 */ /* 0x100fe20000004100 */
[----:B------:R-:W-:Y:S01]  /*b870*/  FADD.FTZ R4, R4, UR5 ;  /* 0x0000000504047e21 */ /* 0x000fe20008010000 */
[----:B------:R-:W-:Y:S02]  /*b880*/  HADD2.F32 R5, -RZ, R5.H1_H1 ;  /* 0x30000005ff057230 */ /* 0x000fe40000004100 */
        /* <DEDUP_REMOVED lines=10> */
[----:B------:R-:W-:Y:S01]  /*b930*/  HADD2.F32 R7, -RZ, R7.H1_H1 ;  /* 0x30000007ff077230 */ /* 0x000fe20000004100 */
[----:B------:R-:W-:Y:S01]  /*b940*/  @!P4 FMUL.FTZ R0, R9, -1.4426950216293334961 ;  /* 0xbfb8aa3b0900c820 */ /* 0x000fe20000410000 */
[----:B------:R-:W-:Y:S01]  /*b950*/  FSETP.GTU.FTZ.AND P1, PT, R15, 20, PT ;  /* 0x41a000000f00780b */ /* 0x000fe20003f3c000 */
[----:B------:R-:W0:Y:S01]  /*b960*/  LDS.128 R8, [R8.X16+0x10] ;  /* 0x0000100008087984 */ /* 0x000e22000000cc00 */
[----:B------:R-:W-:Y:S02]  /*b970*/  @!P5 FMUL.FTZ R3, R4, -1.4426950216293334961 ;  /* 0xbfb8aa3b0403d820 */ /* 0x000fe40000410000 */
[----:B------:R-:W-:Y:S01]  /*b980*/  FADD.FTZ R6, R6, UR5 ;  /* 0x0000000506067e21 */ /* 0x000fe20008010000 */
[----:B------:R-:W1:Y:S01]  /*b990*/  @!P4 MUFU.EX2 R0, R0 ;  /* 0x000000000000c308 */ /* 0x000e620000000800 */
[----:B------:R-:W-:Y:S01]  /*b9a0*/  @!P6 FMUL.FTZ R4, R2, -1.4426950216293334961 ;  /* 0xbfb8aa3b0204e820 */ /* 0x000fe20000410000 */
[----:B------:R-:W-:Y:S02]  /*b9b0*/  BAR.SYNC.DEFER_BLOCKING 0x0 ;  /* 0x0000000000007b1d */ /* 0x000fe40000010000 */
[----:B------:R-:W-:-:S04]  /*b9c0*/  FSETP.GTU.FTZ.AND P2, PT, R6, 20, PT ;  /* 0x41a000000600780b */ /* 0x000fc80003f5c000 */
[----:B------:R-:W2:Y:S01]  /*b9d0*/  @!P5 MUFU.EX2 R3, R3 ;  /* 0x000000030003d308 */ /* 0x000ea20000000800 */
[----:B-1----:R-:W-:-:S07]  /*b9e0*/  @!P4 FADD.FTZ R2, R0, 1 ;  /* 0x3f8000000002c421 */ /* 0x002fce0000010000 */
[----:B------:R-:W1:Y:S01]  /*b9f0*/  @!P6 MUFU.EX2 R4, R4 ;  /* 0x000000040004e308 */ /* 0x000e620000000800 */
[----:B------:R-:W-:Y:S02]  /*ba00*/  @!P0 FMUL.FTZ R0, R14, -1.4426950216293334961 ;  /* 0xbfb8aa3b0e008820 */ /* 0x000fe40000410000 */
[----:B------:R-:W-:Y:S02]  /*ba10*/  FADD.FTZ R14, R5, UR5 ;  /* 0x00000005050e7e21 */ /* 0x000fe40008010000 */
[----:B--2---:R-:W-:-:S03]  /*ba20*/  @!P5 FADD.FTZ R3, R3, 1 ;  /* 0x3f8000000303d421 */ /* 0x004fc60000010000 */
[----:B------:R2:W3:Y:S01]  /*ba30*/  @!P4 MUFU.RCP R13, R2 ;  /* 0x00000002000dc308 */ /* 0x0004e20000001000 */
[----:B------:R-:W-:-:S07]  /*ba40*/  FSETP.GTU.FTZ.AND P3, PT, R14, 20, PT ;  /* 0x41a000000e00780b */ /* 0x000fce0003f7c000 */
[----:B------:R4:W5:Y:S01]  /*ba50*/  @!P5 MUFU.RCP R12, R3 ;  /* 0x00000003000cd308 */ /* 0x0009620000001000 */
[----:B--2---:R-:W-:Y:S02]  /*ba60*/  @!P1 FMUL.FTZ R2, R15, -1.4426950216293334961 ;  /* 0xbfb8aa3b0f029820 */ /* 0x004fe40000410000 */
[----:B------:R-:W-:Y:S01]  /*ba70*/  FADD.FTZ R15, R7, UR5 ;  /* 0x00000005070f7e21 */ /* 0x000fe20008010000 */
[--C-:B0-----:R-:W-:Y:S01]  /*ba80*/  HADD2.F32 R5, -RZ, R8.reuse.H0_H0 ;  /* 0x20000008ff057230 */ /* 0x101fe20000004100 */
[----:B-1----:R-:W-:Y:S01]  /*ba90*/  @!P6 FADD.FTZ R4, R4, 1 ;  /* 0x3f8000000404e421 */ /* 0x002fe20000010000 */
[----:B------:R-:W-:Y:S01]  /*baa0*/  HADD2.F32 R8, -RZ, R8.H1_H1 ;  /* 0x30000008ff087230 */ /* 0x000fe20000004100 */
[----:B---3--:R-:W-:Y:S01]  /*bab0*/  @!P4 FMUL.FTZ R34, R34, R13 ;  /* 0x0000000d2222c220 */ /* 0x008fe20000410000 */
[----:B------:R-:W-:Y:S01]  /*bac0*/  FSETP.GTU.FTZ.AND P4, PT, R15, 20, PT ;  /* 0x41a000000f00780b */ /* 0x000fe20003f9c000 */
[----:B------:R-:W0:Y:S01]  /*bad0*/  @!P0 MUFU.EX2 R0, R0 ;  /* 0x0000000000008308 */ /* 0x000e220000000800 */
[----:B------:R-:W-:-:S02]  /*bae0*/  FADD.FTZ R5, R5, UR5 ;  /* 0x0000000505057e21 */ /* 0x000fc40008010000 */
[----:B----4-:R-:W-:Y:S02]  /*baf0*/  @!P2 FMUL.FTZ R3, R6, -1.4426950216293334961 ;  /* 0xbfb8aa3b0603a820 */ /* 0x010fe40000410000 */
[----:B------:R-:W-:Y:S02]  /*bb00*/  @!P3 FMUL.FTZ R6, R14, -1.4426950216293334961 ;  /* 0xbfb8aa3b0e06b820 */ /* 0x000fe40000410000 */
[----:B-----5:R-:W-:Y:S01]  /*bb10*/  @!P5 FMUL.FTZ R35, R35, R12 ;  /* 0x0000000c2323d220 */ /* 0x020fe20000410000 */
[----:B------:R-:W-:Y:S01]  /*bb20*/  FSETP.GTU.FTZ.AND P5, PT, R5, 20, PT ;  /* 0x41a000000500780b */ /* 0x000fe20003fbc000 */
[----:B------:R-:W1:Y:S01]  /*bb30*/  @!P2 MUFU.EX2 R3, R3 ;  /* 0x000000030003a308 */ /* 0x000e620000000800 */
[----:B------:R-:W-:Y:S02]  /*bb40*/  FADD.FTZ R8, R8, UR5 ;  /* 0x0000000508087e21 */ /* 0x000fe40008010000 */
[----:B------:R-:W-:Y:S02]  /*bb50*/  @!P4 FMUL.FTZ R12, R15, -1.4426950216293334961 ;  /* 0xbfb8aa3b0f0cc820 */ /* 0x000fe40000410000 */
[----:B0-----:R-:W-:-:S03]  /*bb60*/  @!P0 FADD.FTZ R0, R0, 1 ;  /* 0x3f80000000008421 */ /* 0x001fc60000010000 */
[----:B------:R1:W0:Y:S04]  /*bb70*/  @!P3 MUFU.EX2 R7, R6 ;  /* 0x000000060007b308 */ /* 0x0002280000000800 */
[----:B------:R-:W-:-:S04]  /*bb80*/  @!P5 FMUL.FTZ R13, R5, -1.4426950216293334961 ;  /* 0xbfb8aa3b050dd820 */ /* 0x000fc80000410000 */
[----:B------:R-:W2:Y:S01]  /*bb90*/  @!P4 MUFU.EX2 R12, R12 ;  /* 0x0000000c000cc308 */ /* 0x000ea20000000800 */
[----:B-1----:R-:W-:-:S07]  /*bba0*/  @!P2 FADD.FTZ R6, R3, 1 ;  /* 0x3f8000000306a421 */ /* 0x002fce0000010000 */
[----:B------:R-:W1:Y:S01]  /*bbb0*/  @!P6 MUFU.RCP R15, R4 ;  /* 0x00000004000fe308 */ /* 0x000e620000001000 */
[----:B0-----:R-:W-:-:S07]  /*bbc0*/  @!P3 FADD.FTZ R7, R7, 1 ;  /* 0x3f8000000707b421 */ /* 0x001fce0000010000 */
[----:B------:R-:W0:Y:S01]  /*bbd0*/  @!P1 MUFU.EX2 R2, R2 ;  /* 0x0000000200029308 */ /* 0x000e220000000800 */
[----:B--2---:R-:W-:-:S07]  /*bbe0*/  @!P4 FADD.FTZ R12, R12, 1 ;  /* 0x3f8000000c0cc421 */ /* 0x004fce0000010000 */
[----:B------:R2:W3:Y:S01]  /*bbf0*/  @!P0 MUFU.RCP R14, R0 ;  /* 0x00000000000e8308 */ /* 0x0004e20000001000 */
[----:B-1----:R-:W-:Y:S01]  /*bc00*/  @!P6 FMUL.FTZ R36, R36, R15 ;  /* 0x0000000f2424e220 */ /* 0x002fe20000410000 */
[----:B------:R-:W-:-:S06]  /*bc10*/  FSETP.GTU.FTZ.AND P6, PT, R8, 20, PT ;  /* 0x41a000000800780b */ /* 0x000fcc0003fdc000 */
[----:B------:R-:W1:Y:S01]  /*bc20*/  @!P5 MUFU.EX2 R13, R13 ;  /* 0x0000000d000dd308 */ /* 0x000e620000000800 */
[--C-:B--2---:R-:W-:Y:S01]  /*bc30*/  HADD2.F32 R0, -RZ, R9.reuse.H0_H0 ;  /* 0x20000009ff007230 */ /* 0x104fe20000004100 */
[----:B0-----:R-:W-:Y:S01]  /*bc40*/  @!P1 FADD.FTZ R5, R2, 1 ;  /* 0x3f80000002059421 */ /* 0x001fe20000010000 */
[----:B------:R-:W-:Y:S01]  /*bc50*/  SHF.L.U32 R2, R52, 0xa, RZ ;  /* 0x0000000a34027819 */ /* 0x000fe200000006ff */
[----:B------:R-:W-:-:S03]  /*bc60*/  HADD2.F32 R9, -RZ, R9.H1_H1 ;  /* 0x30000009ff097230 */ /* 0x000fc60000004100 */
[----:B------:R-:W-:Y:S01]  /*bc70*/  SHF.R.S32.HI R3, RZ, 0x1f, R2 ;  /* 0x0000001fff037819 */ /* 0x000fe20000011402 */
[----:B------:R-:W0:Y:S01]  /*bc80*/  @!P4 MUFU.RCP R12, R12 ;  /* 0x0000000c000cc308 */ /* 0x000e220000001000 */
[----:B---3--:R-:W-:Y:S02]  /*bc90*/  @!P0 FMUL.FTZ R37, R37, R14 ;  /* 0x0000000e25258220 */ /* 0x008fe40000410000 */
[----:B------:R-:W-:Y:S02]  /*bca0*/  FADD.FTZ R14, R0, UR5 ;  /* 0x00000005000e7e21 */ /* 0x000fe40008010000 */
[----:B------:R-:W-:Y:S02]  /*bcb0*/  @!P6 FMUL.FTZ R0, R8, -1.4426950216293334961 ;  /* 0xbfb8aa3b0800e820 */ /* 0x000fe40000410000 */
[----:B------:R-:W-:Y:S01]  /*bcc0*/  FADD.FTZ R8, R9, UR5 ;  /* 0x0000000509087e21 */ /* 0x000fe20008010000 */
[----:B------:R-:W2:Y:S01]  /*bcd0*/  @!P2 MUFU.RCP R6, R6 ;  /* 0x000000060006a308 */ /* 0x000ea20000001000 */
[----:B------:R-:W-:Y:S01]  /*bce0*/  FSETP.GTU.FTZ.AND P0, PT, R14, 20, PT ;  /* 0x41a000000e00780b */ /* 0x000fe20003f1c000 */
[----:B-1----:R-:W-:-:S06]  /*bcf0*/  @!P5 FADD.FTZ R13, R13, 1 ;  /* 0x3f8000000d0dd421 */ /* 0x002fcc0000010000 */
[----:B------:R-:W1:Y:S01]  /*bd00*/  @!P3 MUFU.RCP R7, R7 ;  /* 0x000000070007b308 */ /* 0x000e620000001000 */
[----:B0-----:R-:W-:Y:S01]  /*bd10*/  @!P4 FMUL.FTZ R43, R43, R12 ;  /* 0x0000000c2b2bc220 */ /* 0x001fe20000410000 */
[----:B------:R-:W-:Y:S01]  /*bd20*/  FSETP.GTU.FTZ.AND P4, PT, R8, 20, PT ;  /* 0x41a000000800780b */ /* 0x000fe20003f9c000 */
[----:B------:R-:W-:-:S05]  /*bd30*/  HADD2.F32 R12, -RZ, R11.H1_H1 ;  /* 0x3000000bff0c7230 */ /* 0x000fca0000004100 */
[----:B------:R0:W3:Y:S01]  /*bd40*/  @!P1 MUFU.RCP R17, R5 ;  /* 0x0000000500119308 */ /* 0x0000e20000001000 */
[----:B--2---:R-:W-:Y:S01]  /*bd50*/  @!P2 FMUL.FTZ R39, R39, R6 ;  /* 0x000000062727a220 */ /* 0x004fe20000410000 */
[--C-:B------:R-:W-:Y:S01]  /*bd60*/  HADD2.F32 R6, -RZ, R10.reuse.H0_H0 ;  /* 0x2000000aff067230 */ /* 0x100fe20000004100 */
[----:B------:R-:W-:Y:S01]  /*bd70*/  FADD.FTZ R16, R12, UR5 ;  /* 0x000000050c107e21 */ /* 0x000fe20008010000 */
[----:B------:R-:W-:-:S03]  /*bd80*/  HADD2.F32 R10, -RZ, R10.H1_H1 ;  /* 0x3000000aff0a7230 */ /* 0x000fc60000004100 */
[----:B------:R-:W-:Y:S01]  /*bd90*/  FADD.FTZ R15, R6, UR5 ;  /* 0x00000005060f7e21 */ /* 0x000fe20008010000 */
[----:B------:R-:W2:Y:S01]  /*bda0*/  @!P5 MUFU.RCP R13, R13 ;  /* 0x0000000d000dd308 */ /* 0x000ea20000001000 */
[----:B0-----:R-:W-:-:S04]  /*bdb0*/  IMAD.WIDE.U32 R4, R112, c[0x0][0x2d8], R2 ;  /* 0x0000b60070047a25 */ /* 0x001fc800078e0002 */
[----:B-1----:R-:W-:Y:S01]  /*bdc0*/  @!P3 FMUL.FTZ R40, R40, R7 ;  /* 0x000000072828b220 */ /* 0x002fe20000410000 */
[----:B------:R-:W-:Y:S01]  /*bdd0*/  IADD3 R5, R5, R41, RZ ;  /* 0x0000002905057210 */ /* 0x000fe20007ffe0ff */
[----:B------:R-:W-:Y:S01]  /*bde0*/  IMAD R7, R113, c[0x0][0x2e0], RZ ;  /* 0x0000b80071077a24 */ /* 0x000fe200078e02ff */
[----:B------:R-:W-:Y:S01]  /*bdf0*/  FSETP.GTU.FTZ.AND P3, PT, R15, 20, PT ;  /* 0x41a000000f00780b */ /* 0x000fe20003f7c000 */
[----:B------:R-:W-:Y:S01]  /*be00*/  @!P0 FMUL.FTZ R6, R14, -1.4426950216293334961 ;  /* 0xbfb8aa3b0e068820 */ /* 0x000fe20000410000 */
[----:B------:R-:W0:Y:S01]  /*be10*/  @!P6 MUFU.EX2 R0, R0 ;  /* 0x000000000000e308 */ /* 0x000e220000000800 */
[C---:B------:R-:W-:Y:S01]  /*be20*/  IMAD R9, R114.reuse, c[0x0][0x2e4], R7 ;  /* 0x0000b90072097a24 */ /* 0x040fe200078e0207 */
[----:B------:R-:W-:Y:S01]  /*be30*/  HADD2.F32 R7, -RZ, R11.H0_H0 ;  /* 0x2000000bff077230 */ /* 0x000fe20000004100 */
[----:B------:R-:W-:-:S04]  /*be40*/  IMAD.WIDE.U32 R4, R114, c[0x0][0x2e0], R4 ;  /* 0x0000b80072047a25 */ /* 0x000fc800078e0004 */
[----:B------:R-:W-:Y:S01]  /*be50*/  FADD.FTZ R10, R10, UR5 ;  /* 0x000000050a0a7e21 */ /* 0x000fe20008010000 */
[----:B------:R-:W-:Y:S01]  /*be60*/  IADD3 R9, R5, R9, RZ ;  /* 0x0000000905097210 */ /* 0x000fe20007ffe0ff */
[----:B---3--:R-:W-:Y:S01]  /*be70*/  @!P1 FMUL.FTZ R38, R38, R17 ;  /* 0x0000001126269220 */ /* 0x008fe20000410000 */
[----:B------:R-:W1:Y:S01]  /*be80*/  @!P0 MUFU.EX2 R6, R6 ;  /* 0x0000000600068308 */ /* 0x000e620000000800 */
[----:B------:R-:W-:Y:S01]  /*be90*/  @!P4 FMUL.FTZ R5, R8, -1.4426950216293334961 ;  /* 0xbfb8aa3b0805c820 */ /* 0x000fe20000410000 */
[----:B------:R-:W-:Y:S01]  /*bea0*/  LEA R8, P1, R4, c[0x0][0x330], 0x1 ;  /* 0x0000cc0004087a11 */ /* 0x000fe200078208ff */
[----:B------:R-:W-:Y:S01]  /*beb0*/  FADD.FTZ R7, R7, UR5 ;  /* 0x0000000507077e21 */ /* 0x000fe20008010000 */
[----:B------:R-:W-:Y:S01]  /*bec0*/  FSETP.GTU.FTZ.AND P2, PT, R10, 20, PT ;  /* 0x41a000000a00780b */ /* 0x000fe20003f5c000 */
[----:B--2---:R-:W-:Y:S01]  /*bed0*/  @!P5 FMUL.FTZ R42, R42, R13 ;  /* 0x0000000d2a2ad220 */ /* 0x004fe20000410000 */
[----:B------:R-:W-:Y:S01]  /*bee0*/  LEA.HI.X R9, R4, c[0x0][0x334], R9, 0x1, P1 ;  /* 0x0000cd0004097a11 */ /* 0x000fe200008f0c09 */
[----:B------:R-:W-:Y:S01]  /*bef0*/  @!P3 FMUL.FTZ R4, R15, -1.4426950216293334961 ;  /* 0xbfb8aa3b0f04b820 */ /* 0x000fe20000410000 */
[----:B------:R-:W-:Y:S01]  /*bf00*/  FSETP.GTU.FTZ.AND P1, PT, R7, 20, PT ;  /* 0x41a000000700780b */ /* 0x000fe20003f3c000 */
[----:B------:R2:W3:Y:S01]  /*bf10*/  @!P4 MUFU.EX2 R11, R5 ;  /* 0x00000005000bc308 */ /* 0x0004e20000000800 */
[----:B------:R-:W-:Y:S01]  /*bf20*/  FSETP.GTU.FTZ.AND P5, PT, R16, 20, PT ;  /* 0x41a000001000780b */ /* 0x000fe20003fbc000 */
[----:B0-----:R-:W-:-:S02]  /*bf30*/  @!P6 FADD.FTZ R0, R0, 1 ;  /* 0x3f8000000000e421 */ /* 0x001fc40000010000 */
[----:B------:R-:W-:-:S04]  /*bf40*/  IMAD.WIDE.U32 R2, R112, c[0x0][0x2f8], R2 ;  /* 0x0000be0070027a25 */ /* 0x000fc800078e0002 */
[----:B------:R-:W-:Y:S01]  /*bf50*/  @!P2 FMUL.FTZ R13, R10, -1.4426950216293334961 ;  /* 0xbfb8aa3b0a0da820 */ /* 0x000fe20000410000 */
[----:B------:R0:W4:Y:S01]  /*bf60*/  @!P3 MUFU.EX2 R12, R4 ;  /* 0x00000004000cb308 */ /* 0x0001220000000800 */
[----:B-1----:R-:W-:Y:S01]  /*bf70*/  @!P0 FADD.FTZ R10, R6, 1 ;  /* 0x3f800000060a8421 */ /* 0x002fe20000010000 */
[----:B------:R-:W-:Y:S01]  /*bf80*/  F2FP.PACK_AB R6, R28, R29 ;  /* 0x0000001d1c06723e */ /* 0x000fe200000000ff */
[----:B------:R-:W-:Y:S01]  /*bf90*/  @!P1 FMUL.FTZ R14, R7, -1.4426950216293334961 ;  /* 0xbfb8aa3b070e9820 */ /* 0x000fe20000410000 */
[----:B--2---:R-:W-:Y:S01]  /*bfa0*/  F2FP.PACK_AB R5, R30, R31 ;  /* 0x0000001f1e05723e */ /* 0x004fe200000000ff */
[----:B------:R-:W-:Y:S01]  /*bfb0*/  @!P5 FMUL.FTZ R15, R16, -1.4426950216293334961 ;  /* 0xbfb8aa3b100fd820 */ /* 0x000fe20000410000 */
[----:B------:R-:W-:Y:S01]  /*bfc0*/  F2FP.PACK_AB R7, R26, R27 ;  /* 0x0000001b1a07723e */ /* 0x000fe200000000ff */
[----:B---3--:R-:W-:Y:S01]  /*bfd0*/  @!P4 FADD.FTZ R11, R11, 1 ;  /* 0x3f8000000b0bc421 */ /* 0x008fe20000010000 */
[----:B------:R-:W-:Y:S01]  /*bfe0*/  F2FP.PACK_AB R31, R18, R19 ;  /* 0x00000013121f723e */ /* 0x000fe200000000ff */
[----:B------:R-:W-:Y:S01]  /*bff0*/  @!P2 MUFU.EX2 R13, R13 ;  /* 0x0000000d000da308 */ /* 0x000fe20000000800 */
[----:B0-----:R-:W-:-:S02]  /*c000*/  F2FP.PACK_AB R4, R32, R33 ;  /* 0x000000212004723e */ /* 0x001fc400000000ff */
[----:B------:R-:W-:Y:S02]  /*c010*/  F2FP.PACK_AB R30, R20, R21 ;  /* 0x00000015141e723e */ /* 0x000fe400000000ff */
[----:B------:R-:W-:Y:S02]  /*c020*/  F2FP.PACK_AB R29, R22, R23 ;  /* 0x00000017161d723e */ /* 0x000fe400000000ff */
[----:B------:R-:W-:Y:S01]  /*c030*/  LEA R16, R99, R46, 0x1 ;  /* 0x0000002e63107211 */ /* 0x000fe200078e08ff */
[----:B------:R-:W0:Y:S01]  /*c040*/  @!P5 MUFU.EX2 R15, R15 ;  /* 0x0000000f000fd308 */ /* 0x000e220000000800 */
[----:B------:R-:W-:Y:S01]  /*c050*/  F2FP.PACK_AB R28, R24, R25 ;  /* 0x00000019181c723e */ /* 0x000fe200000000ff */
[----:B----4-:R-:W-:Y:S02]  /*c060*/  @!P3 FADD.FTZ R12, R12, 1 ;  /* 0x3f8000000c0cb421 */ /* 0x010fe40000010000 */
[----:B------:R1:W-:Y:S04]  /*c070*/  STS.128 [R16.X16], R4 ;  /* 0x0000000410007388 */ /* 0x0003e8000000cc00 */
[----:B------:R-:W-:Y:S01]  /*c080*/  STS.128 [R16.X16+0x10], R28 ;  /* 0x0000101c10007388 */ /* 0x000fe2000000cc00 */
[----:B------:R-:W-:-:S06]  /*c090*/  NOP ;  /* 0x0000000000007918 */ /* 0x000fcc0000000000 */
[----:B------:R-:W2:Y:S01]  /*c0a0*/  LDS.128 R20, [R94.X16] ;  /* 0x000000005e147984 */ /* 0x000ea2000000cc00 */
[----:B0-----:R-:W-:Y:S01]  /*c0b0*/  @!P5 FADD.FTZ R15, R15, 1 ;  /* 0x3f8000000f0fd421 */ /* 0x001fe20000010000 */
[----:B------:R-:W0:Y:S01]  /*c0c0*/  @!P1 MUFU.EX2 R14, R14 ;  /* 0x0000000e000e9308 */ /* 0x000e220000000800 */
[----:B------:R-:W-:Y:S01]  /*c0d0*/  @!P2 FADD.FTZ R13, R13, 1 ;  /* 0x3f8000000d0da421 */ /* 0x000fe20000010000 */
[----:B------:R-:W3:Y:S06]  /*c0e0*/  LDS.128 R24, [R94.X16+0x200] ;  /* 0x000200005e187984 */ /* 0x000eec000000cc00 */
[----:B-1----:R1:W4:Y:S01]  /*c0f0*/  @!P5 MUFU.RCP R4, R15 ;  /* 0x0000000f0004d308 */ /* 0x0023220000001000 */
[----:B0-----:R-:W-:-:S07]  /*c100*/  @!P1 FADD.FTZ R14, R14, 1 ;  /* 0x3f8000000e0e9421 */ /* 0x001fce0000010000 */
[----:B------:R-:W0:Y:S01]  /*c110*/  @!P0 MUFU.RCP R17, R10 ;  /* 0x0000000a00118308 */ /* 0x000e220000001000 */
[----:B-1----:R-:W-:Y:S01]  /*c120*/  F2FP.PACK_AB R15, R43, R40 ;  /* 0x000000282b0f723e */ /* 0x002fe200000000ff */
[----:B----4-:R-:W-:-:S06]  /*c130*/  @!P5 FMUL.FTZ R51, R51, R4 ;  /* 0x000000043333d220 */ /* 0x010fcc0000410000 */
[----:B------:R-:W1:Y:S01]  /*c140*/  @!P4 MUFU.RCP R18, R11 ;  /* 0x0000000b0012c308 */ /* 0x000e620000001000 */
[----:B------:R-:W-:-:S07]  /*c150*/  IMAD.WIDE R4, R57, 0x10, R8 ;  /* 0x0000001039047825 */ /* 0x000fce00078e0208 */
[----:B------:R-:W4:Y:S01]  /*c160*/  @!P6 MUFU.RCP R0, R0 ;  /* 0x000000000000e308 */ /* 0x000f220000001000 */
[----:B0-----:R-:W-:Y:S01]  /*c170*/  @!P0 FMUL.FTZ R44, R44, R17 ;  /* 0x000000112c2c8220 */ /* 0x001fe20000410000 */
[----:B--2---:R-:W-:Y:S06]  /*c180*/  STG.E.128 [R4.64], R20 ;  /* 0x0000001404007986 */ /* 0x004fec000c101d10 */
[----:B------:R0:W2:Y:S01]  /*c190*/  @!P3 MUFU.RCP R19, R12 ;  /* 0x0000000c0013b308 */ /* 0x0000a20000001000 */
[----:B---3--:R3:W-:Y:S01]  /*c1a0*/  STG.E.128 [R4.64+0x200], R24 ;  /* 0x0002001804007986 */ /* 0x0087e2000c101d10 */
[----:B-1----:R-:W-:-:S05]  /*c1b0*/  @!P4 FMUL.FTZ R47, R47, R18 ;  /* 0x000000122f2fc220 */ /* 0x002fca0000410000 */
[----:B------:R-:W-:Y:S01]  /*c1c0*/  F2FP.PACK_AB R9, R47, R44 ;  /* 0x0000002c2f09723e */ /* 0x000fe200000000ff */
[----:B------:R1:W5:Y:S01]  /*c1d0*/  @!P2 MUFU.RCP R10, R13 ;  /* 0x0000000d000aa308 */ /* 0x0003620000001000 */
[----:B----4-:R-:W-:Y:S01]  /*c1e0*/  @!P6 FMUL.FTZ R45, R45, R0 ;  /* 0x000000002d2de220 */ /* 0x010fe20000410000 */
[----:B0-----:R-:W-:Y:S01]  /*c1f0*/  F2FP.PACK_AB R12, R35, R34 ;  /* 0x00000022230c723e */ /* 0x001fe200000000ff */
[----:B------:R-:W-:-:S03]  /*c200*/  FADD.FTZ R0, R34, R107 ;  /* 0x0000006b22007221 */ /* 0x000fc60000010000 */
[----:B------:R-:W-:Y:S01]  /*c210*/  F2FP.PACK_AB R8, R45, R42 ;  /* 0x0000002a2d08723e */ /* 0x000fe200000000ff */
[----:B------:R-:W-:Y:S01]  /*c220*/  FADD.FTZ R7, R0, R35 ;  /* 0x0000002300077221 */ /* 0x000fe20000010000 */
[----:B------:R0:W4:Y:S01]  /*c230*/  @!P1 MUFU.RCP R11, R14 ;  /* 0x0000000e000b9308 */ /* 0x0001220000001000 */
[----:B------:R-:W-:Y:S01]  /*c240*/  BAR.SYNC.DEFER_BLOCKING 0x0 ;  /* 0x0000000000007b1d */ /* 0x000fe20000010000 */
[----:B--2---:R-:W-:Y:S01]  /*c250*/  @!P3 FMUL.FTZ R48, R48, R19 ;  /* 0x000000133030b220 */ /* 0x004fe20000410000 */
[----:B-1----:R-:W-:Y:S01]  /*c260*/  F2FP.PACK_AB R13, R37, R36 ;  /* 0x00000024250d723e */ /* 0x002fe200000000ff */
[----:B------:R-:W-:Y:S02]  /*c270*/  FADD.FTZ R36, R7, R36 ;  /* 0x0000002407247221 */ /* 0x000fe40000010000 */
[----:B------:R-:W-:Y:S02]  /*c280*/  IMAD R7, R111, c[0x0][0x2f8], RZ ;  /* 0x0000be006f077a24 */ /* 0x000fe400078e02ff */
[----:B-----5:R-:W-:Y:S01]  /*c290*/  @!P2 FMUL.FTZ R49, R49, R10 ;  /* 0x0000000a3131a220 */ /* 0x020fe20000410000 */
[----:B0-----:R-:W-:Y:S01]  /*c2a0*/  F2FP.PACK_AB R14, R39, R38 ;  /* 0x00000026270e723e */ /* 0x001fe200000000ff */
[----:B------:R-:W-:-:S02]  /*c2b0*/  IMAD R7, R112, c[0x0][0x2fc], R7 ;  /* 0x0000bf0070077a24 */ /* 0x000fc400078e0207 */
[----:B------:R-:W-:Y:S01]  /*c2c0*/  FADD.FTZ R37, R36, R37 ;  /* 0x0000002524257221 */ /* 0x000fe20000010000 */
[----:B------:R-:W-:Y:S01]  /*c2d0*/  F2FP.PACK_AB R10, R49, R48 ;  /* 0x00000030310a723e */ /* 0x000fe200000000ff */
[----:B---3--:R-:W-:Y:S01]  /*c2e0*/  IMAD R5, R113, c[0x0][0x300], RZ ;  /* 0x0000c00071057a24 */ /* 0x008fe200078e02ff */
[----:B------:R-:W-:Y:S01]  /*c2f0*/  IADD3 R3, R3, R7, RZ ;  /* 0x0000000703037210 */ /* 0x000fe20007ffe0ff */
[----:B----4-:R-:W-:Y:S01]  /*c300*/  @!P1 FMUL.FTZ R50, R50, R11 ;  /* 0x0000000b32329220 */ /* 0x010fe20000410000 */
[----:B------:R-:W-:Y:S01]  /*c310*/  IADD3 R98, P1, R98, -0x1000, RZ ;  /* 0xfffff00062627810 */ /* 0x000fe20007f3e0ff */
[----:B------:R-:W-:Y:S02]  /*c320*/  FADD.FTZ R38, R37, R38 ;  /* 0x0000002625267221 */ /* 0x000fe40000010000 */
[----:B------:R-:W-:Y:S01]  /*c330*/  IMAD R5, R114, c[0x0][0x304], R5 ;  /* 0x0000c10072057a24 */ /* 0x000fe200078e0205 */
[----:B------:R-:W-:Y:S01]  /*c340*/  F2FP.PACK_AB R11, R51, R50 ;  /* 0x00000032330b723e */ /* 0x000fe200000000ff */
[----:B------:R-:W-:Y:S01]  /*c350*/  FADD.FTZ R39, R38, R39 ;  /* 0x0000002726277221 */ /* 0x000fe20000010000 */
[----:B------:R-:W-:Y:S01]  /*c360*/  IADD3.X R97, R97, -0x1, RZ, P1, !PT ;  /* 0xffffffff61617810 */ /* 0x000fe20000ffe4ff */
[----:B------:R-:W-:Y:S01]  /*c370*/  IMAD.WIDE.U32 R2, R114, c[0x0][0x300], R2 ;  /* 0x0000c00072027a25 */ /* 0x000fe200078e0002 */
[----:B------:R-:W-:Y:S03]  /*c380*/  STS.128 [R16.X16], R12 ;  /* 0x0000000c10007388 */ /* 0x000fe6000000cc00 */
[----:B------:R-:W-:Y:S01]  /*c390*/  FADD.FTZ R40, R39, R40 ;  /* 0x0000002827287221 */ /* 0x000fe20000010000 */
[----:B------:R-:W-:Y:S01]  /*c3a0*/  STS.128 [R16.X16+0x10], R8 ;  /* 0x0000100810007388 */ /* 0x000fe2000000cc00 */
[----:B------:R-:W-:-:S06]  /*c3b0*/  NOP ;  /* 0x0000000000007918 */ /* 0x000fcc0000000000 */
[----:B------:R-:W0:Y:S01]  /*c3c0*/  LDS.128 R28, [R94.X16] ;  /* 0x000000005e1c7984 */ /* 0x000e22000000cc00 */
[----:B------:R-:W-:Y:S01]  /*c3d0*/  IADD3 R3, R3, R5, RZ ;  /* 0x0000000503037210 */ /* 0x000fe20007ffe0ff */
[----:B------:R-:W-:Y:S01]  /*c3e0*/  FADD.FTZ R43, R40, R43 ;  /* 0x0000002b282b7221 */ /* 0x000fe20000010000 */
[C---:B------:R-:W-:Y:S01]  /*c3f0*/  LEA R4, P0, R2.reuse, c[0x0][0x340], 0x1 ;  /* 0x0000d00002047a11 */ /* 0x040fe200078008ff */
[----:B------:R-:W1:Y:S02]  /*c400*/  LDS.128 R32, [R94.X16+0x200] ;  /* 0x000200005e207984 */ /* 0x000e64000000cc00 */
[----:B------:R-:W-:Y:S01]  /*c410*/  FADD.FTZ R42, R43, R42 ;  /* 0x0000002a2b2a7221 */ /* 0x000fe20000010000 */
[----:B------:R-:W-:Y:S02]  /*c420*/  LEA.HI.X R5, R2, c[0x0][0x344], R3, 0x1, P0 ;  /* 0x0000d10002057a11 */ /* 0x000fe400000f0c03 */
[----:B------:R-:W-:Y:S01]  /*c430*/  ISETP.GT.AND P0, PT, R96, 0x1, PT ;  /* 0x000000016000780c */ /* 0x000fe20003f04270 */
[----:B------:R-:W-:Y:S01]  /*c440*/  FADD.FTZ R45, R42, R45 ;  /* 0x0000002d2a2d7221 */ /* 0x000fe20000010000 */
[----:B------:R-:W-:Y:S01]  /*c450*/  MOV R96, R52 ;  /* 0x0000003400607202 */ /* 0x000fe20000000f00 */
[----:B------:R-:W-:-:S04]  /*c460*/  IMAD.WIDE R2, R57, 0x10, R4 ;  /* 0x0000001039027825 */ /* 0x000fc800078e0204 */
        /* <DEDUP_REMOVED lines=10> */
.L_x_7232:
        /* <DEDUP_REMOVED lines=29> */
.L_x_7369:
[----:B------:R-:W-:Y:S05]  /*c6e0*/  BSYNC B0 ;  /* 0x0000000000007941 */ /* 0x000fea0003800000 */
.L_x_7368:
        /* <DEDUP_REMOVED lines=28> */
.L_x_7371:
[----:B------:R-:W4:Y:S02]  /*c8b0*/  S2R R13, SR_TID.X ;  /* 0x00000000000d7919 */ /* 0x000f240000002100 */
.L_x_7372:
[----:B------:R-:W-:Y:S05]  /*c8c0*/  BSYNC B0 ;  /* 0x0000000000007941 */ /* 0x000fea0003800000 */
.L_x_7370:
        /* <DEDUP_REMOVED lines=10> */
.L_x_7373:
        /* <DEDUP_REMOVED lines=28> */
.L_x_7270:
[----:B------:R-:W-:Y:S01]  /*cb30*/  HFMA2.MMA R72, -RZ, RZ, 0, 5.9604644775390625e-08 ;  /* 0x00000001ff487435 */ /* 0x000fe200000001ff */
[----:B------:R-:W-:-:S02]  /*cb40*/  MOV R239, R71 ;  /* 0x0000004700ef7202 */ /* 0x000fc40000000f00 */
[----:B------:R-:W-:Y:S02]  /*cb50*/  MOV R75, RZ ;  /* 0x000000ff004b7202 */ /* 0x000fe40000000f00 */
[----:B------:R-:W-:Y:S02]  /*cb60*/  MOV R70, 0xffffffff ;  /* 0xffffffff00467802 */ /* 0x000fe40000000f00 */
[----:B------:R-:W-:Y:S02]  /*cb70*/  MOV R68, 0xcb90 ;  /* 0x0000cb9000447802 */ /* 0x000fe40000000f00 */
[----:B-1----:R-:W-:Y:S05]  /*cb80*/  CALL.REL.NOINC `($__internal_176_$__cuda_sm70_shflsync_up) ;  /* 0x00001e7000007944 */ /* 0x002fea0003c00000 */
[----:B-1----:R-:W-:Y:S01]  /*cb90*/  MOV R242, R70 ;  /* 0x0000004600f27202 */ /* 0x002fe20000000f00 */
[----:B0-----:R-:W-:Y:S05]  /*cba0*/  BRA `(.L_x_7374) ;  /* 0xffff8af000007947 */ /* 0x001fea000383ffff */
.L_x_7271:
[----:B------:R-:W-:Y:S01]  /*cbb0*/  HFMA2.MMA R72, -RZ, RZ, 0, 5.9604644775390625e-08 ;  /* 0x00000001ff487435 */ /* 0x000fe200000001ff */
[----:B------:R-:W-:Y:S02]  /*cbc0*/  MOV R239, R73 ;  /* 0x0000004900ef7202 */ /* 0x000fe40000000f00 */
[----:B------:R-:W-:Y:S02]  /*cbd0*/  MOV R75, RZ ;  /* 0x000000ff004b7202 */ /* 0x000fe40000000f00 */
[----:B------:R-:W-:-:S02]  /*cbe0*/  MOV R70, 0xffffffff ;  /* 0xffffffff00467802 */ /* 0x000fc40000000f00 */
[----:B------:R-:W-:Y:S02]  /*cbf0*/  MOV R68, 0xcc10 ;  /* 0x0000cc1000447802 */ /* 0x000fe40000000f00 */
[----:B012---:R-:W-:Y:S05]  /*cc00*/  CALL.REL.NOINC `($__internal_176_$__cuda_sm70_shflsync_up) ;  /* 0x00001df000007944 */ /* 0x007fea0003c00000 */
[----:B0-----:R-:W-:Y:S01]  /*cc10*/  HFMA2.MMA R72, -RZ, RZ, 0, 5.9604644775390625e-08 ;  /* 0x00000001ff487435 */ /* 0x001fe200000001ff */
[----:B-1----:R-:W-:Y:S02]  /*cc20*/  MOV R244, R70 ;  /* 0x0000004600f47202 */ /* 0x002fe40000000f00 */
[----:B------:R-:W-:Y:S02]  /*cc30*/  MOV R239, R74 ;  /* 0x0000004a00ef7202 */ /* 0x000fe40000000f00 */
[----:B------:R-:W-:Y:S02]  /*cc40*/  MOV R75, RZ ;  /* 0x000000ff004b7202 */ /* 0x000fe40000000f00 */
[----:B------:R-:W-:Y:S02]  /*cc50*/  MOV R70, 0xffffffff ;  /* 0xffffffff00467802 */ /* 0x000fe40000000f00 */
[----:B------:R-:W-:Y:S02]  /*cc60*/  MOV R68, 0xcc80 ;  /* 0x0000cc8000447802 */ /* 0x000fe40000000f00 */
[----:B------:R-:W-:Y:S05]  /*cc70*/  CALL.REL.NOINC `($__internal_176_$__cuda_sm70_shflsync_up) ;  /* 0x00001d8000007944 */ /* 0x000fea0003c00000 */
[----:B0-----:R-:W-:Y:S01]  /*cc80*/  HFMA2.MMA R72, -RZ, RZ, 0, 5.9604644775390625e-08 ;  /* 0x00000001ff487435 */ /* 0x001fe200000001ff */
[----:B-1----:R-:W-:-:S02]  /*cc90*/  MOV R246, R70 ;  /* 0x0000004600f67202 */ /* 0x002fc40000000f00 */
[----:B------:R-:W-:Y:S02]  /*cca0*/  MOV R239, R240 ;  /* 0x000000f000ef7202 */ /* 0x000fe40000000f00 */
[----:B------:R-:W-:Y:S02]  /*ccb0*/  MOV R75, RZ ;  /* 0x000000ff004b7202 */ /* 0x000fe40000000f00 */
[----:B------:R-:W-:Y:S02]  /*ccc0*/  MOV R70, 0xffffffff ;  /* 0xffffffff00467802 */ /* 0x000fe40000000f00 */
[----:B------:R-:W-:Y:S02]  /*ccd0*/  MOV R68, 0xccf0 ;  /* 0x0000ccf000447802 */ /* 0x000fe40000000f00 */
[----:B------:R-:W-:Y:S05]  /*cce0*/  CALL.REL.NOINC `($__internal_176_$__cuda_sm70_shflsync_up) ;  /* 0x00001d1000007944 */ /* 0x000fea0003c00000 */
[----:B-1----:R-:W-:Y:S01]  /*ccf0*/  FMUL.FTZ R68, R73, R70 ;  /* 0x0000004649447220 */ /* 0x002fe20000410000 */
[----:B------:R-:W-:Y:S01]  /*cd00*/  ISETP.GE.AND P0, PT, R99, 0x1, PT ;  /* 0x000000016300780c */ /* 0x000fe20003f06270 */
[-C--:B0-----:R-:W-:Y:S02]  /*cd10*/  FMUL.FTZ R72, R73, R246.reuse ;  /* 0x000000f649487220 */ /* 0x081fe40000410000 */
[----:B------:R-:W-:-:S02]  /*cd20*/  FFMA.FTZ R69, R71, R246, -R68 ;  /* 0x000000f647457223 */ /* 0x000fc40000010844 */
[----:B------:R-:W-:Y:S02]  /*cd30*/  FMUL.FTZ R68, R73, R244 ;  /* 0x000000f449447220 */ /* 0x000fe40000410000 */
[C---:B------:R-:W-:Y:S01]  /*cd40*/  FFMA.FTZ R75, R71.reuse, R70, R72 ;  /* 0x00000046474b7223 */ /* 0x040fe20000010048 */
[----:B------:R-:W-:Y:S01]  /*cd50*/  HFMA2.MMA R72, -RZ, RZ, 0, 1.1920928955078125e-07 ;  /* 0x00000002ff487435 */ /* 0x000fe200000001ff */
[-C--:B------:R-:W-:Y:S01]  /*cd60*/  FFMA.FTZ R68, R71, R242.reuse, -R68 ;  /* 0x000000f247447223 */ /* 0x080fe20000010844 */
[----:B------:R-:W-:Y:S01]  /*cd70*/  MOV R70, 0xffffffff ;  /* 0xffffffff00467802 */ /* 0x000fe20000000f00 */
        /* <DEDUP_REMOVED lines=8> */
[----:B------:R-:W-:Y:S02]  /*ce00*/  MOV R75, RZ ;  /* 0x000000ff004b7202 */ /* 0x000fe40000000f00 */
[----:B------:R-:W-:Y:S02]  /*ce10*/  MOV R239, R71 ;  /* 0x0000004700ef7202 */ /* 0x000fe40000000f00 */
[----:B------:R-:W-:Y:S02]  /*ce20*/  MOV R68, 0xce40 ;  /* 0x0000ce4000447802 */ /* 0x000fe40000000f00 */
[----:B------:R-:W-:Y:S05]  /*ce30*/  CALL.REL.NOINC `($__internal_176_$__cuda_sm70_shflsync_up) ;  /* 0x00001bc000007944 */ /* 0x000fea0003c00000 */
[----:B0-----:R-:W-:Y:S01]  /*ce40*/  HFMA2.MMA R72, -RZ, RZ, 0, 1.1920928955078125e-07 ;  /* 0x00000002ff487435 */ /* 0x001fe200000001ff */
[----:B-1----:R-:W-:Y:S02]  /*ce50*/  MOV R244, R70 ;  /* 0x0000004600f47202 */ /* 0x002fe40000000f00 */
[----:B------:R-:W-:-:S02]  /*ce60*/  MOV R239, R73 ;  /* 0x0000004900ef7202 */ /* 0x000fc40000000f00 */
[----:B------:R-:W-:Y:S02]  /*ce70*/  MOV R75, RZ ;  /* 0x000000ff004b7202 */ /* 0x000fe40000000f00 */
[----:B------:R-:W-:Y:S02]  /*ce80*/  MOV R70, 0xffffffff ;  /* 0xffffffff00467802 */ /* 0x000fe40000000f00 */
[----:B------:R-:W-:Y:S02]  /*ce90*/  MOV R68, 0xceb0 ;  /* 0x0000ceb000447802 */ /* 0x000fe40000000f00 */
[----:B------:R-:W-:Y:S05]  /*cea0*/  CALL.REL.NOINC `($__internal_176_$__cuda_sm70_shflsync_up) ;  /* 0x00001b5000007944 */ /* 0x000fea0003c00000 */
[----:B0-----:R-:W-:Y:S01]  /*ceb0*/  HFMA2.MMA R72, -RZ, RZ, 0, 1.1920928955078125e-07 ;  /* 0x00000002ff487435 */ /* 0x001fe200000001ff */
[----:B-1----:R-:W-:Y:S02]  /*cec0*/  MOV R242, R70 ;  /* 0x0000004600f27202 */ /* 0x002fe40000000f00 */
[----:B------:R-:W-:Y:S02]  /*ced0*/  MOV R239, R74 ;  /* 0x0000004a00ef7202 */ /* 0x000fe40000000f00 */
[----:B------:R-:W-:Y:S02]  /*cee0*/  MOV R75, RZ ;  /* 0x000000ff004b7202 */ /* 0x000fe40000000f00 */
[----:B------:R-:W-:-:S02]  /*cef0*/  MOV R70, 0xffffffff ;  /* 0xffffffff00467802 */ /* 0x000fc40000000f00 */
[----:B------:R-:W-:Y:S02]  /*cf00*/  MOV R68, 0xcf20 ;  /* 0x0000cf2000447802 */ /* 0x000fe40000000f00 */
[----:B------:R-:W-:Y:S05]  /*cf10*/  CALL.REL.NOINC `($__internal_176_$__cuda_sm70_shflsync_up) ;  /* 0x00001ae000007944 */ /* 0x000fea0003c00000 */
[----:B0-----:R-:W-:Y:S01]  /*cf20*/  HFMA2.MMA R72, -RZ, RZ, 0, 1.1920928955078125e-07 ;  /* 0x00000002ff487435 */ /* 0x001fe200000001ff */
[----:B-1----:R-:W-:Y:S02]  /*cf30*/  MOV R246, R70 ;  /* 0x0000004600f67202 */ /* 0x002fe40000000f00 */
[----:B------:R-:W-:Y:S02]  /*cf40*/  MOV R239, R240 ;  /* 0x000000f000ef7202 */ /* 0x000fe40000000f00 */
[----:B------:R-:W-:Y:S02]  /*cf50*/  MOV R75, RZ ;  /* 0x000000ff004b7202 */ /* 0x000fe40000000f00 */
[----:B------:R-:W-:Y:S02]  /*cf60*/  MOV R70, 0xffffffff ;  /* 0xffffffff00467802 */ /* 0x000fe40000000f00 */
[----:B------:R-:W-:Y:S02]  /*cf70*/  MOV R68, 0xcf90 ;  /* 0x0000cf9000447802 */ /* 0x000fe40000000f00 */
[----:B------:R-:W-:Y:S05]  /*cf80*/  CALL.REL.NOINC `($__internal_176_$__cuda_sm70_shflsync_up) ;  /* 0x00001a7000007944 */ /* 0x000fea0003c00000 */
[----:B------:R-:W-:Y:S01]  /*cf90*/  ISETP.GE.AND P0, PT, R99, 0x2, PT ;  /* 0x000000026300780c */ /* 0x000fe20003f06270 */
[----:B------:R-:W-:Y:S01]  /*cfa0*/  FMUL.FTZ R69, R246, R73 ;  /* 0x00000049f6457220 */ /* 0x000fe20000410000 */
[----:B0-----:R-:W-:Y:S01]  /*cfb0*/  HFMA2.MMA R72, -RZ, RZ, 0, 2.384185791015625e-07 ;  /* 0x00000004ff487435 */ /* 0x001fe200000001ff */
[----:B-1----:R-:W-:-:S02]  /*cfc0*/  FMUL.FTZ R68, R73, R70 ;  /* 0x0000004649447220 */ /* 0x002fc40000410000 */
[----:B------:R-:W-:Y:S01]  /*cfd0*/  FFMA.FTZ R239, R71, R70, R69 ;  /* 0x0000004647ef7223 */ /* 0x000fe20000010045 */
[----:B------:R-:W-:Y:S01]  /*cfe0*/  MOV R70, 0xffffffff ;  /* 0xffffffff00467802 */ /* 0x000fe20000000f00 */
        /* <DEDUP_REMOVED lines=10> */
[----:B------:R-:W-:Y:S02]  /*d090*/  MOV R239, R71 ;  /* 0x0000004700ef7202 */ /* 0x000fe40000000f00 */
[----:B------:R-:W-:Y:S05]  /*d0a0*/  CALL.REL.NOINC `($__internal_176_$__cuda_sm70_shflsync_up) ;  /* 0x0000195000007944 */ /* 0x000fea0003c00000 */
[----:B0-----:R-:W-:Y:S01]  /*d0b0*/  HFMA2.MMA R72, -RZ, RZ, 0, 2.384185791015625e-07 ;  /* 0x00000004ff487435 */ /* 0x001fe200000001ff */
[----:B-1----:R-:W-:Y:S02]  /*d0c0*/  MOV R244, R70 ;  /* 0x0000004600f47202 */ /* 0x002fe40000000f00 */
[----:B------:R-:W-:Y:S02]  /*d0d0*/  MOV R239, R73 ;  /* 0x0000004900ef7202 */ /* 0x000fe40000000f00 */
[----:B------:R-:W-:Y:S02]  /*d0e0*/  MOV R75, RZ ;  /* 0x000000ff004b7202 */ /* 0x000fe40000000f00 */
[----:B------:R-:W-:Y:S02]  /*d0f0*/  MOV R70, 0xffffffff ;  /* 0xffffffff00467802 */ /* 0x000fe40000000f00 */
[----:B------:R-:W-:Y:S02]  /*d100*/  MOV R68, 0xd120 ;  /* 0x0000d12000447802 */ /* 0x000fe40000000f00 */
[----:B------:R-:W-:Y:S05]  /*d110*/  CALL.REL.NOINC `($__internal_176_$__cuda_sm70_shflsync_up) ;  /* 0x000018e000007944 */ /* 0x000fea0003c00000 */
[----:B0-----:R-:W-:Y:S01]  /*d120*/  HFMA2.MMA R72, -RZ, RZ, 0, 2.384185791015625e-07 ;  /* 0x00000004ff487435 */ /* 0x001fe200000001ff */
[----:B-1----:R-:W-:-:S02]  /*d130*/  MOV R242, R70 ;  /* 0x0000004600f27202 */ /* 0x002fc40000000f00 */
[----:B------:R-:W-:Y:S02]  /*d140*/  MOV R239, R74 ;  /* 0x0000004a00ef7202 */ /* 0x000fe40000000f00 */
[----:B------:R-:W-:Y:S02]  /*d150*/  MOV R75, RZ ;  /* 0x000000ff004b7202 */ /* 0x000fe40000000f00 */
[----:B------:R-:W-:Y:S02]  /*d160*/  MOV R70, 0xffffffff ;  /* 0xffffffff00467802 */ /* 0x000fe40000000f00 */
[----:B------:R-:W-:Y:S02]  /*d170*/  MOV R68, 0xd190 ;  /* 0x0000d19000447802 */ /* 0x000fe40000000f00 */
[----:B------:R-:W-:Y:S05]  /*d180*/  CALL.REL.NOINC `($__internal_176_$__cuda_sm70_shflsync_up) ;  /* 0x0000187000007944 */ /* 0x000fea0003c00000 */
[----:B0-----:R-:W-:Y:S01]  /*d190*/  HFMA2.MMA R72, -RZ, RZ, 0, 2.384185791015625e-07 ;  /* 0x00000004ff487435 */ /* 0x001fe200000001ff */
[----:B-1----:R-:W-:Y:S02]  /*d1a0*/  MOV R246, R70 ;  /* 0x0000004600f67202 */ /* 0x002fe40000000f00 */
[----:B------:R-:W-:Y:S02]  /*d1b0*/  MOV R239, R240 ;  /* 0x000000f000ef7202 */ /* 0x000fe40000000f00 */
[----:B------:R-:W-:-:S02]  /*d1c0*/  MOV R75, RZ ;  /* 0x000000ff004b7202 */ /* 0x000fc40000000f00 */
[----:B------:R-:W-:Y:S02]  /*d1d0*/  MOV R70, 0xffffffff ;  /* 0xffffffff00467802 */ /* 0x000fe40000000f00 */
[----:B------:R-:W-:Y:S02]  /*d1e0*/  MOV R68, 0xd200 ;  /* 0x0000d20000447802 */ /* 0x000fe40000000f00 */
[----:B------:R-:W-:Y:S05]  /*d1f0*/  CALL.REL.NOINC `($__internal_176_$__cuda_sm70_shflsync_up) ;  /* 0x0000180000007944 */ /* 0x000fea0003c00000 */
[----:B------:R-:W-:Y:S01]  /*d200*/  ISETP.GE.AND P0, PT, R99, 0x4, PT ;  /* 0x000000046300780c */ /* 0x000fe20003f06270 */
[C---:B------:R-:W-:Y:S01]  /*d210*/  FMUL.FTZ R69, R246.reuse, R73 ;  /* 0x00000049f6457220 */ /* 0x040fe20000410000 */
[----:B0-----:R-:W-:Y:S01]  /*d220*/  HFMA2.MMA R72, -RZ, RZ, 0, 4.76837158203125e-07 ;  /* 0x00000008ff487435 */ /* 0x001fe200000001ff */
[-C--:B-1----:R-:W-:Y:S02]  /*d230*/  FMUL.FTZ R68, R73, R70.reuse ;  /* 0x0000004649447220 */ /* 0x082fe40000410000 */
[----:B------:R-:W-:Y:S01]  /*d240*/  FFMA.FTZ R239, R71, R70, R69 ;  /* 0x0000004647ef7223 */ /* 0x000fe20000010045 */
[----:B------:R-:W-:Y:S01]  /*d250*/  MOV R70, 0xffffffff ;  /* 0xffffffff00467802 */ /* 0x000fe20000000f00 */
        /* <DEDUP_REMOVED lines=12> */
[----:B------:R-:W-:Y:S02]  /*d320*/  MOV R239, R241 ;  /* 0x000000f100ef7202 */ /* 0x000fe40000000f00 */
[----:B------:R-:W-:Y:S05]  /*d330*/  CALL.REL.NOINC `($__internal_176_$__cuda_sm70_shflsync_up) ;  /* 0x000016c000007944 */ /* 0x000fea0003c00000 */
[----:B0-----:R-:W-:Y:S01]  /*d340*/  HFMA2.MMA R72, -RZ, RZ, 0, 4.76837158203125e-07 ;  /* 0x00000008ff487435 */ /* 0x001fe200000001ff */
[----:B-1----:R-:W-:Y:S02]  /*d350*/  MOV R242, R70 ;  /* 0x0000004600f27202 */ /* 0x002fe40000000f00 */
[----:B------:R-:W-:Y:S02]  /*d360*/  MOV R239, R73 ;  /* 0x0000004900ef7202 */ /* 0x000fe40000000f00 */
[----:B------:R-:W-:Y:S02]  /*d370*/  MOV R75, RZ ;  /* 0x000000ff004b7202 */ /* 0x000fe40000000f00 */
[----:B------:R-:W-:Y:S02]  /*d380*/  MOV R70, 0xffffffff ;  /* 0xffffffff00467802 */ /* 0x000fe40000000f00 */
[----:B------:R-:W-:-:S02]  /*d390*/  MOV R68, 0xd3b0 ;  /* 0x0000d3b000447802 */ /* 0x000fc40000000f00 */
[----:B------:R-:W-:Y:S05]  /*d3a0*/  CALL.REL.NOINC `($__internal_176_$__cuda_sm70_shflsync_up) ;  /* 0x0000165000007944 */ /* 0x000fea0003c00000 */
[----:B0-----:R-:W-:Y:S01]  /*d3b0*/  HFMA2.MMA R72, -RZ, RZ, 0, 4.76837158203125e-07 ;  /* 0x00000008ff487435 */ /* 0x001fe200000001ff */
[----:B-1----:R-:W-:-:S02]  /*d3c0*/  MOV R240, R70 ;  /* 0x0000004600f07202 */ /* 0x002fc40000000f00 */
[----:B------:R-:W-:Y:S02]  /*d3d0*/  MOV R239, R74 ;  /* 0x0000004a00ef7202 */ /* 0x000fe40000000f00 */
[----:B------:R-:W-:Y:S02]  /*d3e0*/  MOV R75, RZ ;  /* 0x000000ff004b7202 */ /* 0x000fe40000000f00 */
[----:B------:R-:W-:Y:S02]  /*d3f0*/  MOV R70, 0xffffffff ;  /* 0xffffffff00467802 */ /* 0x000fe40000000f00 */
[----:B------:R-:W-:Y:S02]  /*d400*/  MOV R68, 0xd420 ;  /* 0x0000d42000447802 */ /* 0x000fe40000000f00 */
[----:B------:R-:W-:Y:S05]  /*d410*/  CALL.REL.NOINC `($__internal_176_$__cuda_sm70_shflsync_up) ;  /* 0x000015e000007944 */ /* 0x000fea0003c00000 */
[----:B0-----:R-:W-:Y:S01]  /*d420*/  HFMA2.MMA R72, -RZ, RZ, 0, 4.76837158203125e-07 ;  /* 0x00000008ff487435 */ /* 0x001fe200000001ff */
        /* <DEDUP_REMOVED lines=26> */
[----:B------:R-:W-:Y:S05]  /*d5d0*/  CALL.REL.NOINC `($__internal_176_$__cuda_sm70_shflsync_up) ;  /* 0x0000142000007944 */ /* 0x000fea0003c00000 */
[----:B0-----:R-:W-:Y:S01]  /*d5e0*/  HFMA2.MMA R72, -RZ, RZ, 0, 9.5367431640625e-07 ;  /* 0x00000010ff487435 */ /* 0x001fe200000001ff */
[----:B-1----:R-:W-:Y:S02]  /*d5f0*/  MOV R242, R70 ;  /* 0x0000004600f27202 */ /* 0x002fe40000000f00 */
[----:B------:R-:W-:Y:S02]  /*d600*/  MOV R239, R73 ;  /* 0x0000004900ef7202 */ /* 0x000fe40000000f00 */
[----:B------:R-:W-:-:S02]  /*d610*/  MOV R75, RZ ;  /* 0x000000ff004b7202 */ /* 0x000fc40000000f00 */
[----:B------:R-:W-:Y:S02]  /*d620*/  MOV R70, 0xffffffff ;  /* 0xffffffff00467802 */ /* 0x000fe40000000f00 */
[----:B------:R-:W-:Y:S02]  /*d630*/  MOV R68, 0xd650 ;  /* 0x0000d65000447802 */ /* 0x000fe40000000f00 */
[----:B------:R-:W-:Y:S05]  /*d640*/  CALL.REL.NOINC `($__internal_176_$__cuda_sm70_shflsync_up) ;  /* 0x000013b000007944 */ /* 0x000fea0003c00000 */
[----:B0-----:R-:W-:Y:S01]  /*d650*/  HFMA2.MMA R72, -RZ, RZ, 0, 9.5367431640625e-07 ;  /* 0x00000010ff487435 */ /* 0x001fe200000001ff */
[----:B-1----:R-:W-:Y:S02]  /*d660*/  MOV R244, R70 ;  /* 0x0000004600f47202 */ /* 0x002fe40000000f00 */
[----:B------:R-:W-:Y:S02]  /*d670*/  MOV R239, R74 ;  /* 0x0000004a00ef7202 */ /* 0x000fe40000000f00 */
[----:B------:R-:W-:Y:S02]  /*d680*/  MOV R75, RZ ;  /* 0x000000ff004b7202 */ /* 0x000fe40000000f00 */
[----:B------:R-:W-:Y:S02]  /*d690*/  MOV R70, 0xffffffff ;  /* 0xffffffff00467802 */ /* 0x000fe40000000f00 */
[----:B------:R-:W-:-:S02]  /*d6a0*/  MOV R68, 0xd6c0 ;  /* 0x0000d6c000447802 */ /* 0x000fc40000000f00 */
[----:B------:R-:W-:Y:S05]  /*d6b0*/  CALL.REL.NOINC `($__internal_176_$__cuda_sm70_shflsync_up) ;  /* 0x0000134000007944 */ /* 0x000fea0003c00000 */
[----:B0-----:R-:W-:Y:S01]  /*d6c0*/  HFMA2.MMA R72, -RZ, RZ, 0, 9.5367431640625e-07 ;  /* 0x00000010ff487435 */ /* 0x001fe200000001ff */
[----:B-1----:R-:W-:-:S02]  /*d6d0*/  MOV R246, R70 ;  /* 0x0000004600f67202 */ /* 0x002fc40000000f00 */
[----:B------:R-:W-:Y:S02]  /*d6e0*/  MOV R239, R71 ;  /* 0x0000004700ef7202 */ /* 0x000fe40000000f00 */
[----:B------:R-:W-:Y:S02]  /*d6f0*/  MOV R75, RZ ;  /* 0x000000ff004b7202 */ /* 0x000fe40000000f00 */
[----:B------:R-:W-:Y:S02]  /*d700*/  MOV R70, 0xffffffff ;  /* 0xffffffff00467802 */ /* 0x000fe40000000f00 */
[----:B------:R-:W-:Y:S02]  /*d710*/  MOV R68, 0xd730 ;  /* 0x0000d73000447802 */ /* 0x000fe40000000f00 */
[----:B------:R-:W-:Y:S05]  /*d720*/  CALL.REL.NOINC `($__internal_176_$__cuda_sm70_shflsync_up) ;  /* 0x000012d000007944 */ /* 0x000fea0003c00000 */
[----:B01----:R-:W-:Y:S05]  /*d730*/  BRA `(.L_x_7375) ;  /* 0xffff83c000007947 */ /* 0x003fea000383ffff */
.L_x_7276:
[----:B0-----:R-:W-:Y:S01]  /*d740*/  HFMA2.MMA R72, -RZ, RZ, 0, 5.9604644775390625e-08 ;  /* 0x00000001ff487435 */ /* 0x001fe200000001ff */
[----:B------:R-:W-:Y:S02]  /*d750*/  MOV R75, RZ ;  /* 0x000000ff004b7202 */ /* 0x000fe40000000f00 */
[----:B------:R-:W-:Y:S02]  /*d760*/  MOV R70, 0xffffffff ;  /* 0xffffffff00467802 */ /* 0x000fe40000000f00 */
[----:B------:R-:W-:-:S02]  /*d770*/  MOV R68, 0xd790 ;  /* 0x0000d79000447802 */ /* 0x000fc40000000f00 */
[----:B-1----:R-:W-:Y:S05]  /*d780*/  CALL.REL.NOINC `($__internal_176_$__cuda_sm70_shflsync_up) ;  /* 0x0000127000007944 */ /* 0x002fea0003c00000 */
[----:B0-----:R-:W-:Y:S01]  /*d790*/  HFMA2.MMA R72, -RZ, RZ, 0, 5.9604644775390625e-08 ;  /* 0x00000001ff487435 */ /* 0x001fe200000001ff */
[----:B-1----:R-:W-:-:S02]  /*d7a0*/  MOV R71, R70 ;  /* 0x0000004600477202 */ /* 0x002fc40000000f00 */
[----:B------:R-:W-:Y:S02]  /*d7b0*/  MOV R239, R73 ;  /* 0x0000004900ef7202 */ /* 0x000fe40000000f00 */
[----:B------:R-:W-:Y:S02]  /*d7c0*/  MOV R75, RZ ;  /* 0x000000ff004b7202 */ /* 0x000fe40000000f00 */
[----:B------:R-:W-:Y:S02]  /*d7d0*/  MOV R70, 0xffffffff ;  /* 0xffffffff00467802 */ /* 0x000fe40000000f00 */
[----:B------:R-:W-:Y:S02]  /*d7e0*/  MOV R68, 0xd800 ;  /* 0x0000d80000447802 */ /* 0x000fe40000000f00 */
[----:B------:R-:W-:Y:S05]  /*d7f0*/  CALL.REL.NOINC `($__internal_176_$__cuda_sm70_shflsync_up) ;  /* 0x0000120000007944 */ /* 0x000fea0003c00000 */
[----:B0-----:R-:W-:Y:S01]  /*d800*/  HFMA2.MMA R72, -RZ, RZ, 0, 5.9604644775390625e-08 ;  /* 0x00000001ff487435 */ /* 0x001fe200000001ff */
[----:B-1----:R-:W-:Y:S02]  /*d810*/  MOV R73, R70 ;  /* 0x0000004600497202 */ /* 0x002fe40000000f00 */
[----:B------:R-:W-:Y:S02]  /*d820*/  MOV R239, R241 ;  /* 0x000000f100ef7202 */ /* 0x000fe40000000f00 */
[----:B------:R-:W-:-:S02]  /*d830*/  MOV R75, RZ ;  /* 0x000000ff004b7202 */ /* 0x000fc40000000f00 */
[----:B------:R-:W-:Y:S02]  /*d840*/  MOV R70, 0xffffffff ;  /* 0xffffffff00467802 */ /* 0x000fe40000000f00 */
[----:B------:R-:W-:Y:S02]  /*d850*/  MOV R68, 0xd870 ;  /* 0x0000d87000447802 */ /* 0x000fe40000000f00 */
[----:B------:R-:W-:Y:S05]  /*d860*/  CALL.REL.NOINC `($__internal_176_$__cuda_sm70_shflsync_up) ;  /* 0x0000119000007944 */ /* 0x000fea0003c00000 */
[----:B0-----:R-:W-:Y:S01]  /*d870*/  HFMA2.MMA R72, -RZ, RZ, 0, 5.9604644775390625e-08 ;  /* 0x00000001ff487435 */ /* 0x001fe200000001ff */
[----:B-1----:R-:W-:Y:S02]  /*d880*/  MOV R241, R70 ;  /* 0x0000004600f17202 */ /* 0x002fe40000000f00 */
[----:B------:R-:W-:Y:S02]  /*d890*/  MOV R239, R240 ;  /* 0x000000f000ef7202 */ /* 0x000fe40000000f00 */
[----:B------:R-:W-:Y:S02]  /*d8a0*/  MOV R75, RZ ;  /* 0x000000ff004b7202 */ /* 0x000fe40000000f00 */
[----:B------:R-:W-:Y:S02]  /*d8b0*/  MOV R70, 0xffffffff ;  /* 0xffffffff00467802 */ /* 0x000fe40000000f00 */
[----:B------:R-:W-:-:S02]  /*d8c0*/  MOV R68, 0xd8e0 ;  /* 0x0000d8e000447802 */ /* 0x000fc40000000f00 */
[----:B------:R-:W-:Y:S05]  /*d8d0*/  CALL.REL.NOINC `($__internal_176_$__cuda_sm70_shflsync_up) ;  /* 0x0000112000007944 */ /* 0x000fea0003c00000 */
[----:B0-----:R-:W-:Y:S01]  /*d8e0*/  MOV R239, R71 ;  /* 0x0000004700ef7202 */ /* 0x001fe20000000f00 */
[----:B------:R-:W-:Y:S01]  /*d8f0*/  HFMA2.MMA R71, -RZ, RZ, 0, 0 ;  /* 0x00000000ff477435 */ /* 0x000fe200000001ff */
[----:B-1----:R-:W-:-:S02]  /*d900*/  MOV R240, R70 ;  /* 0x0000004600f07202 */ /* 0x002fc40000000f00 */
[----:B------:R-:W-:Y:S02]  /*d910*/  MOV R72, R64 ;  /* 0x0000004000487202 */ /* 0x000fe40000000f00 */
[----:B------:R-:W-:Y:S02]  /*d920*/  MOV R69, 0x1f ;  /* 0x0000001f00457802 */ /* 0x000fe40000000f00 */
[----:B------:R-:W-:Y:S02]  /*d930*/  MOV R68, 0xffffffff ;  /* 0xffffffff00447802 */ /* 0x000fe40000000f00 */
[----:B------:R-:W-:Y:S02]  /*d940*/  MOV R70, 0xd960 ;  /* 0x0000d96000467802 */ /* 0x000fe40000000f00 */
[----:B------:R-:W-:Y:S05]  /*d950*/  CALL.REL.NOINC `($__internal_175_$__cuda_sm70_shflsync_idx_p) ;  /* 0x0000105000007944 */ /* 0x000fea0003c00000 */
[----:B0-----:R-:W-:Y:S01]  /*d960*/  HFMA2.MMA R71, -RZ, RZ, 0, 0 ;  /* 0x00000000ff477435 */ /* 0x001fe200000001ff */
[----:B-1----:R-:W-:Y:S02]  /*d970*/  MOV R64, R69 ;  /* 0x0000004500407202 */ /* 0x002fe40000000f00 */
[----:B------:R-:W-:Y:S02]  /*d980*/  MOV R72, R65 ;  /* 0x0000004100487202 */ /* 0x000fe40000000f00 */
[----:B------:R-:W-:-:S02]  /*d990*/  MOV R69, 0x1f ;  /* 0x0000001f00457802 */ /* 0x000fc40000000f00 */
[----:B------:R-:W-:Y:S02]  /*d9a0*/  MOV R68, 0xffffffff ;  /* 0xffffffff00447802 */ /* 0x000fe40000000f00 */
[----:B------:R-:W-:Y:S02]  /*d9b0*/  MOV R70, 0xd9d0 ;  /* 0x0000d9d000467802 */ /* 0x000fe40000000f00 */
[----:B------:R-:W-:Y:S05]  /*d9c0*/  CALL.REL.NOINC `($__internal_175_$__cuda_sm70_shflsync_idx_p) ;  /* 0x00000fe000007944 */ /* 0x000fea0003c00000 */
[----:B0-----:R-:W-:Y:S01]  /*d9d0*/  HFMA2.MMA R71, -RZ, RZ, 0, 0 ;  /* 0x00000000ff477435 */ /* 0x001fe200000001ff */
[----:B-1----:R-:W-:Y:S02]  /*d9e0*/  MOV R65, R69 ;  /* 0x0000004500417202 */ /* 0x002fe40000000f00 */
[----:B------:R-:W-:Y:S02]  /*d9f0*/  MOV R72, R66 ;  /* 0x0000004200487202 */ /* 0x000fe40000000f00 */
[----:B------:R-:W-:Y:S02]  /*da00*/  MOV R69, 0x1f ;  /* 0x0000001f00457802 */ /* 0x000fe40000000f00 */
[----:B------:R-:W-:Y:S02]  /*da10*/  MOV R68, 0xffffffff ;  /* 0xffffffff00447802 */ /* 0x000fe40000000f00 */
[----:B------:R-:W-:-:S02]  /*da20*/  MOV R70, 0xda40 ;  /* 0x0000da4000467802 */ /* 0x000fc40000000f00 */
[----:B------:R-:W-:Y:S05]  /*da30*/  CALL.REL.NOINC `($__internal_175_$__cuda_sm70_shflsync_idx_p) ;  /* 0x00000f7000007944 */ /* 0x000fea0003c00000 */
[----:B0-----:R-:W-:Y:S01]  /*da40*/  HFMA2.MMA R71, -RZ, RZ, 0, 0 ;  /* 0x00000000ff477435 */ /* 0x001fe200000001ff */
[----:B-1----:R-:W-:-:S02]  /*da50*/  MOV R66, R69 ;  /* 0x0000004500427202 */ /* 0x002fc40000000f00 */
[----:B------:R-:W-:Y:S02]  /*da60*/  MOV R72, R67 ;  /* 0x0000004300487202 */ /* 0x000fe40000000f00 */
[----:B------:R-:W-:Y:S02]  /*da70*/  MOV R69, 0x1f ;  /* 0x0000001f00457802 */ /* 0x000fe40000000f00 */
[----:B------:R-:W-:Y:S02]  /*da80*/  MOV R68, 0xffffffff ;  /* 0xffffffff00447802 */ /* 0x000fe40000000f00 */
[----:B------:R-:W-:Y:S02]  /*da90*/  MOV R70, 0xdab0 ;  /* 0x0000dab000467802 */ /* 0x000fe40000000f00 */
[----:B------:R-:W-:Y:S05]  /*daa0*/  CALL.REL.NOINC `($__internal_175_$__cuda_sm70_shflsync_idx_p) ;  /* 0x00000f0000007944 */ /* 0x000fea0003c00000 */
[----:B-1----:R-:W-:Y:S01]  /*dab0*/  MOV R67, R69 ;  /* 0x0000004500437202 */ /* 0x002fe20000000f00 */
[----:B0-----:R-:W-:Y:S05]  /*dac0*/  BRA `(.L_x_7376) ;  /* 0xffff835000007947 */ /* 0x001fea000383ffff */
.L_x_7279:
[----:B------:R-:W-:Y:S01]  /*dad0*/  HFMA2.MMA R70, -RZ, RZ, 0, 5.9604644775390625e-08 ;  /* 0x00000001ff467435 */ /* 0x000fe200000001ff */
[----:B------:R-:W-:Y:S02]  /*dae0*/  MOV R73, R239 ;  /* 0x000000ef00497202 */ /* 0x000fe40000000f00 */
[----:B------:R-:W-:-:S02]  /*daf0*/  MOV R71, 0x1f ;  /* 0x0000001f00477802 */ /* 0x000fc40000000f00 */
[----:B------:R-:W-:Y:S02]  /*db00*/  MOV R248, 0xffffffff ;  /* 0xffffffff00f87802 */ /* 0x000fe40000000f00 */
[----:B------:R-:W-:Y:S02]  /*db10*/  MOV R68, 0xdb30 ;  /* 0x0000db3000447802 */ /* 0x000fe40000000f00 */
[----:B-1----:R-:W-:Y:S05]  /*db20*/  CALL.REL.NOINC `($__internal_174_$__cuda_sm70_shflsync_down) ;  /* 0x00000e4000007944 */ /* 0x002fea0003c00000 */
[----:B-1----:R-:W-:Y:S01]  /*db30*/  MOV R72, R248 ;  /* 0x000000f800487202 */ /* 0x002fe20000000f00 */
[----:B0-----:R-:W-:Y:S05]  /*db40*/  BRA `(.L_x_7377) ;  /* 0xffff95b000007947 */ /* 0x001fea000383ffff */
.L_x_7280:
[----:B------:R-:W-:Y:S01]  /*db50*/  HFMA2.MMA R70, -RZ, RZ, 0, 5.9604644775390625e-08 ;  /* 0x00000001ff467435 */ /* 0x000fe200000001ff */
[----:B------:R-:W-:Y:S02]  /*db60*/  MOV R73, R224 ;  /* 0x000000e000497202 */ /* 0x000fe40000000f00 */
[----:B------:R-:W-:Y:S02]  /*db70*/  MOV R71, 0x1f ;  /* 0x0000001f00477802 */ /* 0x000fe40000000f00 */
[----:B------:R-:W-:Y:S02]  /*db80*/  MOV R248, 0xffffffff ;  /* 0xffffffff00f87802 */ /* 0x000fe40000000f00 */
[----:B------:R-:W-:-:S02]  /*db90*/  MOV R68, 0xdbb0 ;  /* 0x0000dbb000447802 */ /* 0x000fc40000000f00 */
[----:B012---:R-:W-:Y:S05]  /*dba0*/  CALL.REL.NOINC `($__internal_174_$__cuda_sm70_shflsync_down) ;  /* 0x00000dc000007944 */ /* 0x007fea0003c00000 */
[----:B0-----:R-:W-:Y:S01]  /*dbb0*/  HFMA2.MMA R70, -RZ, RZ, 0, 5.9604644775390625e-08 ;  /* 0x00000001ff467435 */ /* 0x001fe200000001ff */
[----:B-1----:R-:W-:-:S02]  /*dbc0*/  MOV R74, R248 ;  /* 0x000000f8004a7202 */ /* 0x002fc40000000f00 */
[----:B------:R-:W-:Y:S02]  /*dbd0*/  MOV R73, R240 ;  /* 0x000000f000497202 */ /* 0x000fe40000000f00 */
[----:B------:R-:W-:Y:S02]  /*dbe0*/  MOV R71, 0x1f ;  /* 0x0000001f00477802 */ /* 0x000fe40000000f00 */
[----:B------:R-:W-:Y:S02]  /*dbf0*/  MOV R248, 0xffffffff ;  /* 0xffffffff00f87802 */ /* 0x000fe40000000f00 */
[----:B------:R-:W-:Y:S02]  /*dc00*/  MOV R68, 0xdc20 ;  /* 0x0000dc2000447802 */ /* 0x000fe40000000f00 */
[----:B------:R-:W-:Y:S05]  /*dc10*/  CALL.REL.NOINC `($__internal_174_$__cuda_sm70_shflsync_down) ;  /* 0x00000d5000007944 */ /* 0x000fea0003c00000 */
[----:B0-----:R-:W-:Y:S01]  /*dc20*/  HFMA2.MMA R70, -RZ, RZ, 0, 5.9604644775390625e-08 ;  /* 0x00000001ff467435 */ /* 0x001fe200000001ff */
[----:B-1----:R-:W-:Y:S02]  /*dc30*/  MOV R75, R248 ;  /* 0x000000f8004b7202 */ /* 0x002fe40000000f00 */
[----:B------:R-:W-:Y:S02]  /*dc40*/  MOV R73, R252 ;  /* 0x000000fc00497202 */ /* 0x000fe40000000f00 */
[----:B------:R-:W-:-:S02]  /*dc50*/  MOV R71, 0x1f ;  /* 0x0000001f00477802 */ /* 0x000fc40000000f00 */
[----:B------:R-:W-:Y:S02]  /*dc60*/  MOV R248, 0xffffffff ;  /* 0xffffffff00f87802 */ /* 0x000fe40000000f00 */
[----:B------:R-:W-:Y:S02]  /*dc70*/  MOV R68, 0xdc90 ;  /* 0x0000dc9000447802 */ /* 0x000fe40000000f00 */
[----:B------:R-:W-:Y:S05]  /*dc80*/  CALL.REL.NOINC `($__internal_174_$__cuda_sm70_shflsync_down) ;  /* 0x00000ce000007944 */ /* 0x000fea0003c00000 */
[----:B01----:R-:W-:Y:S05]  /*dc90*/  BRA `(.L_x_7378) ;  /* 0xffff94a000007947 */ /* 0x003fea000383ffff */
.L_x_7283:
[----:B------:R-:W-:Y:S01]  /*dca0*/  HFMA2.MMA R70, -RZ, RZ, 0, 1.1920928955078125e-07 ;  /* 0x00000002ff467435 */ /* 0x000fe200000001ff */
[----:B------:R-:W-:Y:S02]  /*dcb0*/  MOV R73, R239 ;  /* 0x000000ef00497202 */ /* 0x000fe40000000f00 */
[----:B------:R-:W-:Y:S02]  /*dcc0*/  MOV R71, 0x1f ;  /* 0x0000001f00477802 */ /* 0x000fe40000000f00 */
[----:B--2---:R-:W-:Y:S02]  /*dcd0*/  MOV R248, 0xffffffff ;  /* 0xffffffff00f87802 */ /* 0x004fe40000000f00 */
[----:B------:R-:W-:Y:S02]  /*dce0*/  MOV R68, 0xdd00 ;  /* 0x0000dd0000447802 */ /* 0x000fe40000000f00 */
[----:B01-34-:R-:W-:Y:S05]  /*dcf0*/  CALL.REL.NOINC `($__internal_174_$__cuda_sm70_shflsync_down) ;  /* 0x00000c7000007944 */ /* 0x01bfea0003c00000 */
[----:B0-----:R-:W-:Y:S01]  /*dd00*/  HFMA2.MMA R70, -RZ, RZ, 0, 1.1920928955078125e-07 ;  /* 0x00000002ff467435 */ /* 0x001fe200000001ff */
[----:B-1----:R-:W-:-:S02]  /*dd10*/  MOV R74, R248 ;  /* 0x000000f8004a7202 */ /* 0x002fc40000000f00 */
[----:B------:R-:W-:Y:S02]  /*dd20*/  MOV R73, R224 ;  /* 0x000000e000497202 */ /* 0x000fe40000000f00 */
[----:B------:R-:W-:Y:S02]  /*dd30*/  MOV R71, 0x1f ;  /* 0x0000001f00477802 */ /* 0x000fe40000000f00 */
[----:B------:R-:W-:Y:S02]  /*dd40*/  MOV R248, 0xffffffff ;  /* 0xffffffff00f87802 */ /* 0x000fe40000000f00 */
[----:B------:R-:W-:Y:S02]  /*dd50*/  MOV R68, 0xdd70 ;  /* 0x0000dd7000447802 */ /* 0x000fe40000000f00 */
[----:B------:R-:W-:Y:S05]  /*dd60*/  CALL.REL.NOINC `($__internal_174_$__cuda_sm70_shflsync_down) ;  /* 0x00000c0000007944 */ /* 0x000fea0003c00000 */
[----:B0-----:R-:W-:Y:S01]  /*dd70*/  HFMA2.MMA R70, -RZ, RZ, 0, 1.1920928955078125e-07 ;  /* 0x00000002ff467435 */ /* 0x001fe200000001ff */
[----:B-1----:R-:W-:Y:S02]  /*dd80*/  MOV R72, R248 ;  /* 0x000000f800487202 */ /* 0x002fe40000000f00 */
[----:B------:R-:W-:Y:S02]  /*dd90*/  MOV R73, R240 ;  /* 0x000000f000497202 */ /* 0x000fe40000000f00 */
[----:B------:R-:W-:-:S02]  /*dda0*/  MOV R71, 0x1f ;  /* 0x0000001f00477802 */ /* 0x000fc40000000f00 */
[----:B------:R-:W-:Y:S02]  /*ddb0*/  MOV R248, 0xffffffff ;  /* 0xffffffff00f87802 */ /* 0x000fe40000000f00 */
[----:B------:R-:W-:Y:S02]  /*ddc0*/  MOV R68, 0xdde0 ;  /* 0x0000dde000447802 */ /* 0x000fe40000000f00 */
[----:B------:R-:W-:Y:S05]  /*ddd0*/  CALL.REL.NOINC `($__internal_174_$__cuda_sm70_shflsync_down) ;  /* 0x00000b9000007944 */ /* 0x000fea0003c00000 */
[----:B0-----:R-:W-:Y:S01]  /*dde0*/  HFMA2.MMA R70, -RZ, RZ, 0, 1.1920928955078125e-07 ;  /* 0x00000002ff467435 */ /* 0x001fe200000001ff */
[----:B-1----:R-:W-:Y:S02]  /*ddf0*/  MOV R75, R248 ;  /* 0x000000f8004b7202 */ /* 0x002fe40000000f00 */
[----:B------:R-:W-:Y:S02]  /*de00*/  MOV R73, R252 ;  /* 0x000000fc00497202 */ /* 0x000fe40000000f00 */
[----:B------:R-:W-:Y:S02]  /*de10*/  MOV R71, 0x1f ;  /* 0x0000001f00477802 */ /* 0x000fe40000000f00 */
[----:B------:R-:W-:Y:S02]  /*de20*/  MOV R248, 0xffffffff ;  /* 0xffffffff00f87802 */ /* 0x000fe40000000f00 */
[----:B------:R-:W-:-:S02]  /*de30*/  MOV R68, 0xde50 ;  /* 0x0000de5000447802 */ /* 0x000fc40000000f00 */
[----:B------:R-:W-:Y:S05]  /*de40*/  CALL.REL.NOINC `($__internal_174_$__cuda_sm70_shflsync_down) ;  /* 0x00000b2000007944 */ /* 0x000fea0003c00000 */
[----:B01----:R-:W-:Y:S05]  /*de50*/  BRA `(.L_x_7379) ;  /* 0xffff943000007947 */ /* 0x003fea000383ffff */
.L_x_7286:
[----:B------:R-:W-:Y:S01]  /*de60*/  HFMA2.MMA R70, -RZ, RZ, 0, 2.384185791015625e-07 ;  /* 0x00000004ff467435 */ /* 0x000fe200000001ff */
[----:B------:R-:W-:-:S02]  /*de70*/  MOV R73, R239 ;  /* 0x000000ef00497202 */ /* 0x000fc40000000f00 */
[----:B------:R-:W-:Y:S02]  /*de80*/  MOV R71, 0x1f ;  /* 0x0000001f00477802 */ /* 0x000fe40000000f00 */
[----:B-1----:R-:W-:Y:S02]  /*de90*/  MOV R248, 0xffffffff ;  /* 0xffffffff00f87802 */ /* 0x002fe40000000f00 */
[----:B------:R-:W-:Y:S02]  /*dea0*/  MOV R68, 0xdec0 ;  /* 0x0000dec000447802 */ /* 0x000fe40000000f00 */
[----:B0-234-:R-:W-:Y:S05]  /*deb0*/  CALL.REL.NOINC `($__internal_174_$__cuda_sm70_shflsync_down) ;  /* 0x00000ab000007944 */ /* 0x01dfea0003c00000 */
[----:B-1----:R-:W-:Y:S01]  /*dec0*/  MOV R74, R248 ;  /* 0x000000f8004a7202 */ /* 0x002fe20000000f00 */
[----:B0-----:R-:W-:Y:S05]  /*ded0*/  BRA `(.L_x_7380) ;  /* 0xffff94d000007947 */ /* 0x001fea000383ffff */
.L_x_7287:
[----:B------:R-:W-:Y:S01]  /*dee0*/  HFMA2.MMA R70, -RZ, RZ, 0, 2.384185791015625e-07 ;  /* 0x00000004ff467435 */ /* 0x000fe200000001ff */
[----:B------:R-:W-:Y:S02]  /*def0*/  MOV R73, R224 ;  /* 0x000000e000497202 */ /* 0x000fe40000000f00 */
[----:B------:R-:W-:Y:S02]  /*df00*/  MOV R71, 0x1f ;  /* 0x0000001f00477802 */ /* 0x000fe40000000f00 */
[----:B-1----:R-:W-:-:S02]  /*df10*/  MOV R248, 0xffffffff ;  /* 0xffffffff00f87802 */ /* 0x002fc40000000f00 */
[----:B------:R-:W-:Y:S02]  /*df20*/  MOV R68, 0xdf40 ;  /* 0x0000df4000447802 */ /* 0x000fe40000000f00 */
[----:B0-234-:R-:W-:Y:S05]  /*df30*/  CALL.REL.NOINC `($__internal_174_$__cuda_sm70_shflsync_down) ;  /* 0x00000a3000007944 */ /* 0x01dfea0003c00000 */
[----:B0-----:R-:W-:Y:S01]  /*df40*/  HFMA2.MMA R70, -RZ, RZ, 0, 2.384185791015625e-07 ;  /* 0x00000004ff467435 */ /* 0x001fe200000001ff */
[----:B-1----:R-:W-:Y:S02]  /*df50*/  MOV R72, R248 ;  /* 0x000000f800487202 */ /* 0x002fe40000000f00 */
[----:B------:R-:W-:Y:S02]  /*df60*/  MOV R73, R240 ;  /* 0x000000f000497202 */ /* 0x000fe40000000f00 */
[----:B------:R-:W-:Y:S02]  /*df70*/  MOV R71, 0x1f ;  /* 0x0000001f00477802 */ /* 0x000fe40000000f00 */
[----:B------:R-:W-:Y:S02]  /*df80*/  MOV R248, 0xffffffff ;  /* 0xffffffff00f87802 */ /* 0x000fe40000000f00 */
[----:B------:R-:W-:Y:S02]  /*df90*/  MOV R68, 0xdfb0 ;  /* 0x0000dfb000447802 */ /* 0x000fe40000000f00 */
[----:B------:R-:W-:Y:S05]  /*dfa0*/  CALL.REL.NOINC `($__internal_174_$__cuda_sm70_shflsync_down) ;  /* 0x000009c000007944 */ /* 0x000fea0003c00000 */
[----:B0-----:R-:W-:Y:S01]  /*dfb0*/  HFMA2.MMA R70, -RZ, RZ, 0, 2.384185791015625e-07 ;  /* 0x00000004ff467435 */ /* 0x001fe200000001ff */
[----:B-1----:R-:W-:-:S02]  /*dfc0*/  MOV R75, R248 ;  /* 0x000000f8004b7202 */ /* 0x002fc40000000f00 */
[----:B------:R-:W-:Y:S02]  /*dfd0*/  MOV R73, R252 ;  /* 0x000000fc00497202 */ /* 0x000fe40000000f00 */
[----:B------:R-:W-:Y:S02]  /*dfe0*/  MOV R71, 0x1f ;  /* 0x0000001f00477802 */ /* 0x000fe40000000f00 */
[----:B------:R-:W-:Y:S02]  /*dff0*/  MOV R248, 0xffffffff ;  /* 0xffffffff00f87802 */ /* 0x000fe40000000f00 */
[----:B------:R-:W-:Y:S02]  /*e000*/  MOV R68, 0xe020 ;  /* 0x0000e02000447802 */ /* 0x000fe40000000f00 */
[----:B------:R-:W-:Y:S05]  /*e010*/  CALL.REL.NOINC `($__internal_174_$__cuda_sm70_shflsync_down) ;  /* 0x0000095000007944 */ /* 0x000fea0003c00000 */
[----:B01----:R-:W-:Y:S05]  /*e020*/  BRA `(.L_x_7381) ;  /* 0xffff93c000007947 */ /* 0x003fea000383ffff */
.L_x_7290:
[----:B------:R-:W-:Y:S01]  /*e030*/  HFMA2.MMA R70, -RZ, RZ, 0, 4.76837158203125e-07 ;  /* 0x00000008ff467435 */ /* 0x000fe200000001ff */
[----:B------:R-:W-:Y:S02]  /*e040*/  MOV R73, R239 ;  /* 0x000000ef00497202 */ /* 0x000fe40000000f00 */
[----:B------:R-:W-:Y:S02]  /*e050*/  MOV R71, 0x1f ;  /* 0x0000001f00477802 */ /* 0x000fe40000000f00 */
[----:B-1----:R-:W-:-:S02]  /*e060*/  MOV R248, 0xffffffff ;  /* 0xffffffff00f87802 */ /* 0x002fc40000000f00 */
[----:B------:R-:W-:Y:S02]  /*e070*/  MOV R68, 0xe090 ;  /* 0x0000e09000447802 */ /* 0x000fe40000000f00 */
[----:B0-234-:R-:W-:Y:S05]  /*e080*/  CALL.REL.NOINC `($__internal_174_$__cuda_sm70_shflsync_down) ;  /* 0x000008e000007944 */ /* 0x01dfea0003c00000 */
[----:B0-----:R-:W-:Y:S01]  /*e090*/  HFMA2.MMA R70, -RZ, RZ, 0, 4.76837158203125e-07 ;  /* 0x00000008ff467435 */ /* 0x001fe200000001ff */
[----:B-1----:R-:W-:Y:S02]  /*e0a0*/  MOV R74, R248 ;  /* 0x000000f8004a7202 */ /* 0x002fe40000000f00 */
[----:B------:R-:W-:Y:S02]  /*e0b0*/  MOV R73, R224 ;  /* 0x000000e000497202 */ /* 0x000fe40000000f00 */
[----:B------:R-:W-:Y:S02]  /*e0c0*/  MOV R71, 0x1f ;  /* 0x0000001f00477802 */ /* 0x000fe40000000f00 */
[----:B------:R-:W-:Y:S02]  /*e0d0*/  MOV R248, 0xffffffff ;  /* 0xffffffff00f87802 */ /* 0x000fe40000000f00 */
[----:B------:R-:W-:Y:S02]  /*e0e0*/  MOV R68, 0xe100 ;  /* 0x0000e10000447802 */ /* 0x000fe40000000f00 */
[----:B------:R-:W-:Y:S05]  /*e0f0*/  CALL.REL.NOINC `($__internal_174_$__cuda_sm70_shflsync_down) ;  /* 0x0000087000007944 */ /* 0x000fea0003c00000 */
[----:B0-----:R-:W-:Y:S01]  /*e100*/  HFMA2.MMA R70, -RZ, RZ, 0, 4.76837158203125e-07 ;  /* 0x00000008ff467435 */ /* 0x001fe200000001ff */
[----:B-1----:R-:W-:-:S02]  /*e110*/  MOV R72, R248 ;  /* 0x000000f800487202 */ /* 0x002fc40000000f00 */
[----:B------:R-:W-:Y:S02]  /*e120*/  MOV R73, R240 ;  /* 0x000000f000497202 */ /* 0x000fe40000000f00 */
[----:B------:R-:W-:Y:S02]  /*e130*/  MOV R71, 0x1f ;  /* 0x0000001f00477802 */ /* 0x000fe40000000f00 */
[----:B------:R-:W-:Y:S02]  /*e140*/  MOV R248, 0xffffffff ;  /* 0xffffffff00f87802 */ /* 0x000fe40000000f00 */
[----:B------:R-:W-:Y:S02]  /*e150*/  MOV R68, 0xe170 ;  /* 0x0000e17000447802 */ /* 0x000fe40000000f00 */
[----:B------:R-:W-:Y:S05]  /*e160*/  CALL.REL.NOINC `($__internal_174_$__cuda_sm70_shflsync_down) ;  /* 0x0000080000007944 */ /* 0x000fea0003c00000 */
[----:B0-----:R-:W-:Y:S01]  /*e170*/  HFMA2.MMA R70, -RZ, RZ, 0, 4.76837158203125e-07 ;  /* 0x00000008ff467435 */ /* 0x001fe200000001ff */
[----:B-1----:R-:W-:Y:S02]  /*e180*/  MOV R75, R248 ;  /* 0x000000f8004b7202 */ /* 0x002fe40000000f00 */
[----:B------:R-:W-:Y:S02]  /*e190*/  MOV R73, R252 ;  /* 0x000000fc00497202 */ /* 0x000fe40000000f00 */
[----:B------:R-:W-:-:S02]  /*e1a0*/  MOV R71, 0x1f ;  /* 0x0000001f00477802 */ /* 0x000fc40000000f00 */
[----:B------:R-:W-:Y:S02]  /*e1b0*/  MOV R248, 0xffffffff ;  /* 0xffffffff00f87802 */ /* 0x000fe40000000f00 */
[----:B------:R-:W-:Y:S02]  /*e1c0*/  MOV R68, 0xe1e0 ;  /* 0x0000e1e000447802 */ /* 0x000fe40000000f00 */
[----:B------:R-:W-:Y:S05]  /*e1d0*/  CALL.REL.NOINC `($__internal_174_$__cuda_sm70_shflsync_down) ;  /* 0x0000079000007944 */ /* 0x000fea0003c00000 */
[----:B01----:R-:W-:Y:S05]  /*e1e0*/  BRA `(.L_x_7382) ;  /* 0xffff935000007947 */ /* 0x003fea000383ffff */
.L_x_7293:
[----:B------:R-:W-:Y:S01]  /*e1f0*/  HFMA2.MMA R70, -RZ, RZ, 0, 9.5367431640625e-07 ;  /* 0x00000010ff467435 */ /* 0x000fe200000001ff */
[----:B------:R-:W-:Y:S02]  /*e200*/  MOV R73, R239 ;  /* 0x000000ef00497202 */ /* 0x000fe40000000f00 */
[----:B------:R-:W-:Y:S02]  /*e210*/  MOV R71, 0x1f ;  /* 0x0000001f00477802 */ /* 0x000fe40000000f00 */
[----:B-1----:R-:W-:Y:S02]  /*e220*/  MOV R248, 0xffffffff ;  /* 0xffffffff00f87802 */ /* 0x002fe40000000f00 */
[----:B------:R-:W-:Y:S02]  /*e230*/  MOV R68, 0xe250 ;  /* 0x0000e25000447802 */ /* 0x000fe40000000f00 */
[----:B0-234-:R-:W-:Y:S05]  /*e240*/  CALL.REL.NOINC `($__internal_174_$__cuda_sm70_shflsync_down) ;  /* 0x0000072000007944 */ /* 0x01dfea0003c00000 */
[----:B-1----:R-:W-:Y:S01]  /*e250*/  MOV R74, R248 ;  /* 0x000000f8004a7202 */ /* 0x002fe20000000f00 */
[----:B0-----:R-:W-:Y:S05]  /*e260*/  BRA `(.L_x_7383) ;  /* 0xffff93f000007947 */ /* 0x001fea000383ffff */
.L_x_7294:
[----:B------:R-:W-:Y:S01]  /*e270*/  HFMA2.MMA R70, -RZ, RZ, 0, 9.5367431640625e-07 ;  /* 0x00000010ff467435 */ /* 0x000fe200000001ff */
[----:B------:R-:W-:-:S02]  /*e280*/  MOV R73, R224 ;  /* 0x000000e000497202 */ /* 0x000fc40000000f00 */
[----:B------:R-:W-:Y:S02]  /*e290*/  MOV R71, 0x1f ;  /* 0x0000001f00477802 */ /* 0x000fe40000000f00 */
[----:B-1----:R-:W-:Y:S02]  /*e2a0*/  MOV R248, 0xffffffff ;  /* 0xffffffff00f87802 */ /* 0x002fe40000000f00 */
[----:B------:R-:W-:Y:S02]  /*e2b0*/  MOV R68, 0xe2d0 ;  /* 0x0000e2d000447802 */ /* 0x000fe40000000f00 */
[----:B0-234-:R-:W-:Y:S05]  /*e2c0*/  CALL.REL.NOINC `($__internal_174_$__cuda_sm70_shflsync_down) ;  /* 0x000006a000007944 */ /* 0x01dfea0003c00000 */
[----:B0-----:R-:W-:Y:S01]  /*e2d0*/  HFMA2.MMA R70, -RZ, RZ, 0, 9.5367431640625e-07 ;  /* 0x00000010ff467435 */ /* 0x001fe200000001ff */
[----:B-1----:R-:W-:Y:S02]  /*e2e0*/  MOV R72, R248 ;  /* 0x000000f800487202 */ /* 0x002fe40000000f00 */
[----:B------:R-:W-:Y:S02]  /*e2f0*/  MOV R73, R240 ;  /* 0x000000f000497202 */ /* 0x000fe40000000f00 */
[----:B------:R-:W-:Y:S02]  /*e300*/  MOV R71, 0x1f ;  /* 0x0000001f00477802 */ /* 0x000fe40000000f00 */
[----:B------:R-:W-:-:S02]  /*e310*/  MOV R248, 0xffffffff ;  /* 0xffffffff00f87802 */ /* 0x000fc40000000f00 */
[----:B------:R-:W-:Y:S02]  /*e320*/  MOV R68, 0xe340 ;  /* 0x0000e34000447802 */ /* 0x000fe40000000f00 */
[----:B------:R-:W-:Y:S05]  /*e330*/  CALL.REL.NOINC `($__internal_174_$__cuda_sm70_shflsync_down) ;  /* 0x0000063000007944 */ /* 0x000fea0003c00000 */
[----:B0-----:R-:W-:Y:S01]  /*e340*/  HFMA2.MMA R70, -RZ, RZ, 0, 9.5367431640625e-07 ;  /* 0x00000010ff467435 */ /* 0x001fe200000001ff */
[----:B-1----:R-:W-:Y:S02]  /*e350*/  MOV R75, R248 ;  /* 0x000000f8004b7202 */ /* 0x002fe40000000f00 */
[----:B------:R-:W-:Y:S02]  /*e360*/  MOV R73, R252 ;  /* 0x000000fc00497202 */ /* 0x000fe40000000f00 */
[----:B------:R-:W-:Y:S02]  /*e370*/  MOV R71, 0x1f ;  /* 0x0000001f00477802 */ /* 0x000fe40000000f00 */
[----:B------:R-:W-:Y:S02]  /*e380*/  MOV R248, 0xffffffff ;  /* 0xffffffff00f87802 */ /* 0x000fe40000000f00 */
[----:B------:R-:W-:Y:S02]  /*e390*/  MOV R68, 0xe3b0 ;  /* 0x0000e3b000447802 */ /* 0x000fe40000000f00 */
[----:B------:R-:W-:Y:S05]  /*e3a0*/  CALL.REL.NOINC `($__internal_174_$__cuda_sm70_shflsync_down) ;  /* 0x000005c000007944 */ /* 0x000fea0003c00000 */
[----:B01----:R-:W-:Y:S05]  /*e3b0*/  BRA `(.L_x_7384) ;  /* 0xffff92e000007947 */ /* 0x003fea000383ffff */
.L_x_7297:
[----:B------:R-:W-:Y:S01]  /*e3c0*/  HFMA2.MMA R71, -RZ, RZ, 0, 0 ;  /* 0x00000000ff477435 */ /* 0x000fe200000001ff */
[----:B--2---:R-:W-:-:S02]  /*e3d0*/  MOV R72, R239 ;  /* 0x000000ef00487202 */ /* 0x004fc40000000f00 */
[----:B------:R-:W-:Y:S02]  /*e3e0*/  MOV R69, 0x1f ;  /* 0x0000001f00457802 */ /* 0x000fe40000000f00 */
[----:B------:R-:W-:Y:S02]  /*e3f0*/  MOV R68, 0xffffffff ;  /* 0xffffffff00447802 */ /* 0x000fe40000000f00 */
[----:B------:R-:W-:Y:S02]  /*e400*/  MOV R70, 0xe420 ;  /* 0x0000e42000467802 */ /* 0x000fe40000000f00 */
[----:B01-34-:R-:W-:Y:S05]  /*e410*/  CALL.REL.NOINC `($__internal_175_$__cuda_sm70_shflsync_idx_p) ;  /* 0x0000059000007944 */ /* 0x01bfea0003c00000 */
[----:B0-----:R-:W-:Y:S01]  /*e420*/  HFMA2.MMA R71, -RZ, RZ, 0, 0 ;  /* 0x00000000ff477435 */ /* 0x001fe200000001ff */
[----:B-1----:R-:W-:Y:S02]  /*e430*/  MOV R245, R69 ;  /* 0x0000004500f57202 */ /* 0x002fe40000000f00 */
[----:B------:R-:W-:Y:S02]  /*e440*/  MOV R72, R224 ;  /* 0x000000e000487202 */ /* 0x000fe40000000f00 */
[----:B------:R-:W-:Y:S02]  /*e450*/  MOV R69, 0x1f ;  /* 0x0000001f00457802 */ /* 0x000fe40000000f00 */
[----:B------:R-:W-:-:S02]  /*e460*/  MOV R68, 0xffffffff ;  /* 0xffffffff00447802 */ /* 0x000fc40000000f00 */
[----:B------:R-:W-:Y:S02]  /*e470*/  MOV R70, 0xe490 ;  /* 0x0000e49000467802 */ /* 0x000fe40000000f00 */
[----:B------:R-:W-:Y:S05]  /*e480*/  CALL.REL.NOINC `($__internal_175_$__cuda_sm70_shflsync_idx_p) ;  /* 0x0000052000007944 */ /* 0x000fea0003c00000 */
[----:B0-----:R-:W-:Y:S01]  /*e490*/  HFMA2.MMA R71, -RZ, RZ, 0, 0 ;  /* 0x00000000ff477435 */ /* 0x001fe200000001ff */
[----:B-1----:R-:W-:Y:S02]  /*e4a0*/  MOV R244, R69 ;  /* 0x0000004500f47202 */ /* 0x002fe40000000f00 */
[----:B------:R-:W-:Y:S02]  /*e4b0*/  MOV R72, R240 ;  /* 0x000000f000487202 */ /* 0x000fe40000000f00 */
[----:B------:R-:W-:Y:S02]  /*e4c0*/  MOV R69, 0x1f ;  /* 0x0000001f00457802 */ /* 0x000fe40000000f00 */
[----:B------:R-:W-:Y:S02]  /*e4d0*/  MOV R68, 0xffffffff ;  /* 0xffffffff00447802 */ /* 0x000fe40000000f00 */
[----:B------:R-:W-:Y:S02]  /*e4e0*/  MOV R70, 0xe500 ;  /* 0x0000e50000467802 */ /* 0x000fe40000000f00 */
        /* <DEDUP_REMOVED lines=8> */
[----:B------:R-:W-:Y:S01]  /*e570*/  HFMA2.MMA R70, -RZ, RZ, 0, 5.9604644775390625e-08 ;  /* 0x00000001ff467435 */ /* 0x000fe200000001ff */
[----:B-1----:R-:W-:Y:S02]  /*e580*/  MOV R243, R69 ;  /* 0x0000004500f37202 */ /* 0x002fe40000000f00 */
[----:B------:R-:W-:Y:S02]  /*e590*/  MOV R73, R239 ;  /* 0x000000ef00497202 */ /* 0x000fe40000000f00 */
[----:B0-----:R-:W-:-:S02]  /*e5a0*/  MOV R71, 0x1f ;  /* 0x0000001f00477802 */ /* 0x001fc40000000f00 */
[----:B------:R-:W-:Y:S02]  /*e5b0*/  MOV R248, 0xffffffff ;  /* 0xffffffff00f87802 */ /* 0x000fe40000000f00 */
[----:B------:R-:W-:Y:S02]  /*e5c0*/  MOV R68, 0xe5e0 ;  /* 0x0000e5e000447802 */ /* 0x000fe40000000f00 */
[----:B------:R-:W-:Y:S05]  /*e5d0*/  CALL.REL.NOINC `($__internal_174_$__cuda_sm70_shflsync_down) ;  /* 0x0000039000007944 */ /* 0x000fea0003c00000 */
[----:B0-----:R-:W-:Y:S01]  /*e5e0*/  HFMA2.MMA R70, -RZ, RZ, 0, 5.9604644775390625e-08 ;  /* 0x00000001ff467435 */ /* 0x001fe200000001ff */
[----:B-1----:R-:W-:Y:S02]  /*e5f0*/  MOV R247, R248 ;  /* 0x000000f800f77202 */ /* 0x002fe40000000f00 */
[----:B------:R-:W-:Y:S02]  /*e600*/  MOV R73, R224 ;  /* 0x000000e000497202 */ /* 0x000fe40000000f00 */
[----:B------:R-:W-:Y:S02]  /*e610*/  MOV R71, 0x1f ;  /* 0x0000001f00477802 */ /* 0x000fe40000000f00 */
[----:B------:R-:W-:Y:S02]  /*e620*/  MOV R248, 0xffffffff ;  /* 0xffffffff00f87802 */ /* 0x000fe40000000f00 */
[----:B------:R-:W-:-:S02]  /*e630*/  MOV R68, 0xe650 ;  /* 0x0000e65000447802 */ /* 0x000fc40000000f00 */
[----:B------:R-:W-:Y:S05]  /*e640*/  CALL.REL.NOINC `($__internal_174_$__cuda_sm70_shflsync_down) ;  /* 0x0000032000007944 */ /* 0x000fea0003c00000 */
        /* <DEDUP_REMOVED lines=26> */
[----:B-1----:R-:W-:Y:S05]  /*e7f0*/  CALL.REL.NOINC `($__internal_175_$__cuda_sm70_shflsync_idx_p) ;  /* 0x000001b000007944 */ /* 0x002fea0003c00000 */
        /* <DEDUP_REMOVED lines=21> */
[----:B-1----:R-:W-:Y:S01]  /*e950*/  MOV R75, R69 ;  /* 0x00000045004b7202 */ /* 0x002fe20000000f00 */
[----:B0-----:R-:W-:Y:S05]  /*e960*/  BRA `(.L_x_7385) ;  /* 0xffff8f5000007947 */ /* 0x001fea000383ffff */
        .weak           $__internal_174_$__cuda_sm70_shflsync_down
        .type           $__internal_174_$__cuda_sm70_shflsync_down,@function
        .size           $__internal_174_$__cuda_sm70_shflsync_down,($__internal_175_$__cuda_sm70_shflsync_idx_p - $__internal_174_$__cuda_sm70_shflsync_down)
$__internal_174_$__cuda_sm70_shflsync_down:
[----:B------:R-:W-:Y:S01]  /*e970*/  HFMA2.MMA R69, -RZ, RZ, 0, 0 ;  /* 0x00000000ff457435 */ /* 0x000fe200000001ff */
[----:B------:R-:W-:Y:S04]  /*e980*/  WARPSYNC R248 ;  /* 0x000000f800007348 */ /* 0x000fe80003800000 */
[----:B------:R0:W1:Y:S01]  /*e990*/  SHFL.DOWN PT, R248, R73, R70, R71 ;  /* 0x0800004649f87389 */ /* 0x00006200000e0047 */
[----:B------:R-:W-:Y:S05]  /*e9a0*/  RET.REL.NODEC R68 `(_Z25selective_scan_bwd_kernelI32Selective_Scan_bwd_kernel_traitsILi64ELi16ELb1ELb1ELb0ELb1ELb0EN3c104HalfENS1_7complexIfEEEEv12SSMParamsBwd) ;  /* 0xffff165044007950 */ /* 0x000fea0003c3ffff */
        .weak           $__internal_175_$__cuda_sm70_shflsync_idx_p
        .type           $__internal_175_$__cuda_sm70_shflsync_idx_p,@function
        .size           $__internal_175_$__cuda_sm70_shflsync_idx_p,($__internal_176_$__cuda_sm70_shflsync_up - $__internal_175_$__cuda_sm70_shflsync_idx_p)
$__internal_175_$__cuda_sm70_shflsync_idx_p:
[----:B------:R-:W-:Y:S01]  /*e9b0*/  HFMA2.MMA R75, -RZ, RZ, 0, 0 ;  /* 0x00000000ff4b7435 */ /* 0x000fe200000001ff */
[----:B------:R-:W-:Y:S01]  /*e9c0*/  MOV R74, R70 ;  /* 0x00000046004a7202 */ /* 0x000fe20000000f00 */
[----:B------:R-:W-:Y:S04]  /*e9d0*/  WARPSYNC R68 ;  /* 0x0000004400007348 */ /* 0x000fe80003800000 */
[----:B------:R0:W1:Y:S01]  /*e9e0*/  SHFL.IDX PT, R69, R72, R71, R69 ;  /* 0x0000004748457389 */ /* 0x00006200000e0045 */
[----:B------:R-:W-:Y:S05]  /*e9f0*/  RET.REL.NODEC R74 `(_Z25selective_scan_bwd_kernelI32Selective_Scan_bwd_kernel_traitsILi64ELi16ELb1ELb1ELb0ELb1ELb0EN3c104HalfENS1_7complexIfEEEEv12SSMParamsBwd) ;  /* 0xffff16004a007950 */ /* 0x000fea0003c3ffff */
        .weak           $__internal_176_$__cuda_sm70_shflsync_up
        .type           $__internal_176_$__cuda_sm70_shflsync_up,@function
        .size           $__internal_176_$__cuda_sm70_shflsync_up,(.L_x_14608 - $__internal_176_$__cuda_sm70_shflsync_up)
$__internal_176_$__cuda_sm70_shflsync_up:
[----:B------:R-:W-:Y:S01]  /*ea00*/  MOV R69, 0x0 ;  /* 0x0000000000457802 */ /* 0x000fe20000000f00 */
[----:B------:R-:W-:Y:S04]  /*ea10*/  WARPSYNC R70 ;  /* 0x0000004600007348 */ /* 0x000fe80003800000 */
[----:B------:R0:W1:Y:S01]  /*ea20*/  SHFL.UP PT, R70, R239, R72, R75 ;  /* 0x04000048ef467389 */ /* 0x00006200000e004b */
[----:B------:R-:W-:Y:S05]  /*ea30*/  RET.REL.NODEC R68 `(_Z25selective_scan_bwd_kernelI32Selective_Scan_bwd_kernel_traitsILi64ELi16ELb1ELb1ELb0ELb1ELb0EN3c104HalfENS1_7complexIfEEEEv12SSMParamsBwd) ;  /* 0xffff15c044007950 */ /* 0x000fea0003c3ffff */
.L_x_7386:
        /* <DEDUP_REMOVED lines=12> */
.L_x_14608:


//--------------------- .text._Z25selective_scan_bwd_kernelI32Selective_Scan_bwd_kernel_traitsILi64ELi16ELb1ELb1ELb0ELb1ELb1EN3c104HalfENS1_7complexIfEEEEv12SSMParamsBwd --------------------------
	.section	.text._Z25selective_scan_bwd_kernelI32Selective_Scan_bwd_kernel_traitsILi64ELi16ELb1ELb1ELb0ELb1ELb1EN3c104HalfENS1_7complexIfEEEEv12SSMParamsBwd,"ax",@progbits
	.sectioninfo	@"SHI_REGISTERS=239"
	.align	128
        .global         _Z25selective_scan_bwd_kernelI32Selective_Scan_bwd_kernel_traitsILi64ELi16ELb1ELb1ELb0ELb1ELb1EN3c104HalfENS1_7complexIfEEEEv12SSMParamsBwd
        .type           _Z25selective_scan_bwd_kernelI32Selective_Scan_bwd_kernel_traitsILi64ELi16ELb1ELb1ELb0ELb1ELb1EN3c104HalfENS1_7complexIfEEEEv12SSMParamsBwd,@function
        .size           _Z25selective_scan_bwd_kernelI32Selective_Scan_bwd_kernel_traitsILi64ELi16ELb1ELb1ELb0ELb1ELb1EN3c104HalfENS1_7complexIfEEEEv12SSMParamsBwd,(.L_x_14611 - _Z25selective_scan_bwd_kernelI32Selective_Scan_bwd_kernel_traitsILi64ELi16ELb1ELb1ELb0ELb1ELb1EN3c104HalfENS1_7complexIfEEEEv12SSMParamsBwd)
        .other          _Z25selective_scan_bwd_kernelI32Selective_Scan_bwd_kernel_traitsILi64ELi16ELb1ELb1ELb0ELb1ELb1EN3c104HalfENS1_7complexIfEEEEv12SSMParamsBwd,@"STO_CUDA_ENTRY STV_DEFAULT"
_Z25selective_scan_bwd_kernelI32Selective_Scan_bwd_kernel_traitsILi64ELi16ELb1ELb1ELb0ELb1ELb1EN3c104HalfENS1_7complexIfEEEEv12SSMParamsBwd:
.text._Z25selective_scan_bwd_kernelI32Selective_Scan_bwd_kernel_traitsILi64ELi16ELb1ELb1ELb0ELb1ELb1EN3c104HalfENS1_7complexIfEEEEv12SSMParamsBwd:
        /* <DEDUP_REMOVED lines=163> */
.L_x_7523:
        /* <DEDUP_REMOVED lines=93> */
.L_x_7389:
[----:B----4-:R-:W-:Y:S05]  /*1000*/  BSYNC B0 ;  /* 0x0000000000007941 */ /* 0x010fea0003800000 */
.L_x_7388:
        /* <DEDUP_REMOVED lines=36> */
.L_x_7391:
[----:B------:R-:W-:Y:S05]  /*1250*/  BSYNC B0 ;  /* 0x0000000000007941 */ /* 0x000fea0003800000 */
.L_x_7390:
        /* <DEDUP_REMOVED lines=36> */
.L_x_7393:
[----:B------:R-:W-:Y:S05]  /*14a0*/  BSYNC B0 ;  /* 0x0000000000007941 */ /* 0x000fea0003800000 */
.L_x_7392:
        /* <DEDUP_REMOVED lines=36> */
.L_x_7395:
[----:B------:R-:W-:Y:S05]  /*16f0*/  BSYNC B0 ;  /* 0x0000000000007941 */ /* 0x000fea0003800000 */
.L_x_7394:
        /* <DEDUP_REMOVED lines=36> */
.L_x_7397:
[----:B------:R-:W-:Y:S05]  /*1940*/  BSYNC B0 ;  /* 0x0000000000007941 */ /* 0x000fea0003800000 */
.L_x_7396:
        /* <DEDUP_REMOVED lines=36> */
.L_x_7399:
[----:B------:R-:W-:Y:S05]  /*1b90*/  BSYNC B0 ;  /* 0x0000000000007941 */ /* 0x000fea0003800000 */
.L_x_7398:
        /* <DEDUP_REMOVED lines=36> */
.L_x_7401:
[----:B------:R-:W-:Y:S05]  /*1de0*/  BSYNC B0 ;  /* 0x0000000000007941 */ /* 0x000fea0003800000 */
.L_x_7400:
        /* <DEDUP_REMOVED lines=36> */
.L_x_7403:
[----:B------:R-:W-:Y:S05]  /*2030*/  BSYNC B0 ;  /* 0x0000000000007941 */ /* 0x000fea0003800000 */
.L_x_7402:
        /* <DEDUP_REMOVED lines=36> */
.L_x_7405:
[----:B------:R-:W-:Y:S05]  /*2280*/  BSYNC B0 ;  /* 0x0000000000007941 */ /* 0x000fea0003800000 */
.L_x_7404:
        /* <DEDUP_REMOVED lines=34> */
.L_x_7407:
[----:B------:R-:W-:Y:S05]  /*24b0*/  BSYNC B0 ;  /* 0x0000000000007941 */ /* 0x000fea0003800000 */
.L_x_7406:
        /* <DEDUP_REMOVED lines=33> */
.L_x_7409:
[----:B------:R-:W-:Y:S05]  /*26d0*/  BSYNC B0 ;  /* 0x0000000000007941 */ /* 0x000fea0003800000 */
.L_x_7408:
        /* <DEDUP_REMOVED lines=33> */
.L_x_7411:
[----:B------:R-:W-:Y:S05]  /*28f0*/  BSYNC B0 ;  /* 0x0000000000007941 */ /* 0x000fea0003800000 */
.L_x_7410:
        /* <DEDUP_REMOVED lines=33> */
.L_x_7413:
[----:B------:R-:W-:Y:S05]  /*2b10*/  BSYNC B0 ;  /* 0x0000000000007941 */ /* 0x000fea0003800000 */
.L_x_7412:
        /* <DEDUP_REMOVED lines=33> */
.L_x_7415:
[----:B------:R-:W-:Y:S05]  /*2d30*/  BSYNC B0 ;  /* 0x0000000000007941 */ /* 0x000fea0003800000 */
.L_x_7414:
        /* <DEDUP_REMOVED lines=33> */
.L_x_7417:
[----:B------:R-:W-:Y:S05]  /*2f50*/  BSYNC B0 ;  /* 0x0000000000007941 */ /* 0x000fea0003800000 */
.L_x_7416:
        /* <DEDUP_REMOVED lines=33> */
.L_x_7419:
[----:B------:R-:W-:Y:S05]  /*3170*/  BSYNC B0 ;  /* 0x0000000000007941 */ /* 0x000fea0003800000 */
.L_x_7418:
        /* <DEDUP_REMOVED lines=222> */
[----:B------:R-:W-:Y:S01]  /*3f60*/  FMUL.FTZ R10, R41, R48 ;  /* 0x00000030290a7220 */ /* 0x000fe20000410000 */
[----:B------:R-:W-:Y:S01]  /*3f70*/  HADD2.F32 R41, -RZ, R11.H1_H1 ;  /* 0x3000000bff297230 */ /* 0x000fe20000004100 */
[----:B------:R-:W-:Y:S02]  /*3f80*/  FMUL.FTZ R40, R40, R72 ;  /* 0x0000004828287220 */ /* 0x000fe40000410000 */
[----:B------:R-:W-:Y:S01]  /*3f90*/  FMUL.FTZ R45, R76, R45 ;  /* 0x0000002d4c2d7220 */ /* 0x000fe20000410000 */
[----:B------:R3:W4:Y:S01]  /*3fa0*/  MUFU.RCP R111, R12 ;  /* 0x0000000c006f7308 */ /* 0x0007220000001000 */
[----:B-1----:R-:W-:-:S02]  /*3fb0*/  FMUL.FTZ R16, R47, R39 ;  /* 0x000000272f107220 */ /* 0x002fc40000410000 */
[----:B------:R-:W-:Y:S02]  /*3fc0*/  FMUL.FTZ R42, R99, R42 ;  /* 0x0000002a632a7220 */ /* 0x000fe40000410000 */
        /* <DEDUP_REMOVED lines=17> */
[----:B------:R-:W-:Y:S01]  /*40e0*/  FMUL.FTZ R13, R40, R13 ;  /* 0x0000000d280d7220 */ /* 0x000fe20000410000 */
[----:B------:R-:W-:Y:S01]  /*40f0*/  HADD2.F32 R40, -RZ, R4.H0_H0 ;  /* 0x20000004ff287230 */ /* 0x000fe20000004100 */
[----:B----4-:R-:W-:Y:S01]  /*4100*/  FADD.FTZ R5, -R111, 1 ;  /* 0x3f8000006f057421 */ /* 0x010fe20000010100 */
        /* <DEDUP_REMOVED lines=92> */
[----:B------:R-:W-:Y:S01]  /*46d0*/  HADD2.F32 R6, -RZ, R59.H1_H1 ;  /* 0x3000003bff067230 */ /* 0x000fe20000004100 */
[----:B--2---:R0:W-:Y:S04]  /*46e0*/  STG.E.128 [R4.64], R12 ;  /* 0x0000000c04007986 */ /* 0x0041e8000c101d1a */
[----:B---3--:R0:W-:Y:S01]  /*46f0*/  STG.E.128 [R4.64+0x200], R16 ;  /* 0x0002001004007986 */ /* 0x0081e2000c101d1a */
[----:B------:R-:W-:Y:S05]  /*4700*/  @!P0 BRA `(.L_x_7420) ;  /* 0x0000030000008947 */ /* 0x000fea0003800000 */
[----:B------:R-:W-:Y:S01]  /*4710*/  BAR.SYNC.DEFER_BLOCKING 0x0 ;  /* 0x0000000000007b1d */ /* 0x000fe20000010000 */
[----:B------:R-:W-:Y:S02]  /*4720*/  FMUL.FTZ R24, R24, R46 ;  /* 0x0000002e18187220 */ /* 0x000fe40000410000 */
[----:B0-----:R-:W-:-:S02]  /*4730*/  FMUL.FTZ R5, R20, R48 ;  /* 0x0000003014057220 */ /* 0x001fc40000410000 */
        /* <DEDUP_REMOVED lines=45> */
.L_x_7420:
        /* <DEDUP_REMOVED lines=52> */
.L_x_7522:
        /* <DEDUP_REMOVED lines=36> */
[C---:B------:R-:W-:Y:S01]  /*4f90*/  LOP3.LUT P0, RZ, R97.reuse, 0x1f, RZ, 0xc0, !PT ;  /* 0x0000001f61ff7812 */ /* 0x040fe2000780c0ff */
[----:B------:R-:W-:Y:S01]  /*4fa0*/  UIMAD.WIDE.U32 UR38, UR10, UR40, URZ ;  /* 0x000000280a2672a5 */ /* 0x000fe2000f8e003f */
[----:B------:R-:W-:Y:S01]  /*4fb0*/  MOV R143, c[0x0][0x16c] ;  /* 0x00005b00008f7a02 */ /* 0x000fe20000000f00 */
[----:B------:R-:W-:Y:S01]  /*4fc0*/  UIMAD UR40, UR11, UR40, URZ ;  /* 0x000000280b2872a4 */ /* 0x000fe2000f8e023f */
[----:B------:R-:W-:Y:S01]  /*4fd0*/  ISETP.NE.AND P1, PT, R97, RZ, PT ;  /* 0x000000ff6100720c */ /* 0x000fe20003f25270 */
[----:B------:R-:W-:Y:S01]  /*4fe0*/  HFMA2.MMA R139, -RZ, RZ, 0, 1.52587890625e-05 ;  /* 0x00000100ff8b7435 */ /* 0x000fe200000001ff */
[----:B------:R-:W-:Y:S01]  /*4ff0*/  MOV R108, UR23 ;  /* 0x00000017006c7c02 */ /* 0x000fe20008000f00 */
        /* <DEDUP_REMOVED lines=9> */
[----:B------:R-:W-:Y:S02]  /*5090*/  ULEA.HI.X UR39, UR40, UR39, UR41, 0x3, UP0 ;  /* 0x0000002728277291 */ /* 0x000fe400080f1c29 */
[----:B------:R-:W-:Y:S01]  /*50a0*/  MOV R138, UR38 ;  /* 0x00000026008a7c02 */ /* 0x000fe20008000f00 */
[----:B--2---:R-:W1:Y:S08]  /*50b0*/  R2UR UR25, R81 ;  /* 0x00000000511973c2 */ /* 0x004e7000000e0000 */
[----:B------:R2:W3:Y:S02]  /*50c0*/  R2UR UR42, R80 ;  /* 0x00000000502a73c2 */ /* 0x0004e400000e0000 */
[----:B--2---:R-:W-:-:S04]  /*50d0*/  MOV R80, UR22 ;  /* 0x0000001600507c02 */ /* 0x004fc80008000f00 */
[----:B------:R-:W-:Y:S02]  /*50e0*/  ISETP.LT.OR P0, PT, R80, 0x2, P0 ;  /* 0x000000025000780c */ /* 0x000fe40000701670 */
[----:B------:R-:W-:Y:S01]  /*50f0*/  SHF.L.U32 R80, R97, 0x2, RZ ;  /* 0x0000000261507819 */ /* 0x000fe200000006ff */
[----:B-1----:R-:W-:Y:S02]  /*5100*/  FMUL.FTZ R101, R93, UR25 ;  /* 0x000000195d657c20 */ /* 0x002fe40008410000 */
[----:B------:R-:W-:Y:S02]  /*5110*/  FMUL.FTZ R81, R90, UR25 ;  /* 0x000000195a517c20 */ /* 0x000fe40008410000 */
[----:B------:R-:W-:Y:S02]  /*5120*/  FMUL.RZ R104, R101, 0.15915493667125701904 ;  /* 0x3e22f98365687820 */ /* 0x000fe4000040c000 */
[----:B0-----:R-:W-:Y:S02]  /*5130*/  FMUL.RZ R82, R81, 0.15915493667125701904 ;  /* 0x3e22f98351527820 */ /* 0x001fe4000040c000 */
[----:B------:R-:W-:Y:S01]  /*5140*/  FMUL.FTZ R101, R92, UR25 ;  /* 0x000000195c657c20 */ /* 0x000fe20008410000 */
[----:B------:R-:W-:Y:S01]  /*5150*/  MUFU.SIN R127, R104 ;  /* 0x00000068007f7308 */ /* 0x000fe20000000400 */
[----:B------:R-:W-:-:S02]  /*5160*/  FMUL.FTZ R81, R89, UR25 ;  /* 0x0000001959517c20 */ /* 0x000fc40008410000 */
[----:B------:R-:W-:Y:S02]  /*5170*/  FMUL.RZ R106, R101, 0.15915493667125701904 ;  /* 0x3e22f983656a7820 */ /* 0x000fe4000040c000 */
        /* <DEDUP_REMOVED lines=47> */
[----:B0-----:R-:W-:Y:S01]  /*5470*/  LOP3.LUT R81, R80, 0xffffff80, RZ, 0xc0, !PT ;  /* 0xffffff8050517812 */ /* 0x001fe200078ec0ff */
[----:B------:R-:W-:-:S03]  /*5480*/  FMUL.FTZ R80, R101, R93 ;  /* 0x0000005d65507220 */ /* 0x000fc60000410000 */
[----:B------:R-:W-:-:S03]  /*5490*/  IADD3 R81, R81, R98, RZ ;  /* 0x0000006251517210 */ /* 0x000fc60007ffe0ff */
[----:B------:R0:W-:Y:S02]  /*54a0*/  MUFU.COS R117, R83 ;  /* 0x0000005300757308 */ /* 0x0001e40000000000 */
[----:B------:R1:W-:Y:S04]  /*54b0*/  STS.128 [R81.X16], R64 ;  /* 0x0000004051007388 */ /* 0x0003e8000000cc00 */
[----:B----4-:R2:W-:Y:S02]  /*54c0*/  STS.128 [R81.X16+0x200], R68 ;  /* 0x0002004451007388 */ /* 0x0105e4000000cc00 */
[----:B------:R-:W-:Y:S01]  /*54d0*/  MUFU.SIN R142, R106 ;  /* 0x0000006a008e7308 */ /* 0x000fe20000000400 */
[C---:B0-----:R-:W-:Y:S01]  /*54e0*/  FMUL.FTZ R83, R101.reuse, R92 ;  /* 0x0000005c65537220 */ /* 0x041fe20000410000 */
[----:B------:R-:W-:Y:S04]  /*54f0*/  STS.128 [R81.X16+0x400], R72 ;  /* 0x0004004851007388 */ /* 0x000fe8000000cc00 */
[----:B------:R-:W-:Y:S02]  /*5500*/  STS.128 [R81.X16+0x600], R76 ;  /* 0x0006004c51007388 */ /* 0x000fe4000000cc00 */
[----:B------:R0:W-:Y:S01]  /*5510*/  MUFU.COS R102, R106 ;  /* 0x0000006a00667308 */ /* 0x0001e20000000000 */
[----:B-1----:R-:W-:-:S07]  /*5520*/  FMUL.FTZ R64, R101, R89 ;  /* 0x0000005965407220 */ /* 0x002fce0000410000 */
[----:B------:R-:W1:Y:S01]  /*5530*/  MUFU.EX2 R83, R83 ;  /* 0x0000005300537308 */ /* 0x000e620000000800 */
[----:B0-----:R-:W-:-:S04]  /*5540*/  MOV R106, UR22 ;  /* 0x00000016006a7c02 */ /* 0x001fc80008000f00 */
[----:B------:R-:W-:-:S03]  /*5550*/  @!P0 IADD3 R106, R106, -0x2, RZ ;  /* 0xfffffffe6a6a8810 */ /* 0x000fc60007ffe0ff */
[----:B------:R-:W0:Y:S02]  /*5560*/  MUFU.EX2 R80, R80 ;  /* 0x0000005000507308 */ /* 0x000e240000000800 */
[----:B------:R-:W-:Y:S02]  /*5570*/  @!P0 IMAD R144, R106, R143, UR7 ;  /* 0x000000076a908e24 */ /* 0x000fe4000f8e028f */
[----:B------:R-:W-:-:S04]  /*5580*/  FMUL.FTZ R106, R101, R90 ;  /* 0x0000005a656a7220 */ /* 0x000fc80000410000 */
[----:B------:R-:W-:Y:S01]  /*5590*/  MUFU.SIN R114, R104 ;  /* 0x0000006800727308 */ /* 0x000fe20000000400 */
[C---:B-1----:R-:W-:Y:S02]  /*55a0*/  FMUL.FTZ R142, R83.reuse, R142 ;  /* 0x0000008e538e7220 */ /* 0x042fe40000410000 */
[----:B------:R-:W-:-:S05]  /*55b0*/  FMUL.FTZ R143, R83, R102 ;  /* 0x00000066538f7220 */ /* 0x000fca0000410000 */
[----:B------:R1:W-:Y:S01]  /*55c0*/  MUFU.COS R115, R104 ;  /* 0x0000006800737308 */ /* 0x0003e20000000000 */
[C---:B0-----:R-:W-:Y:S01]  /*55d0*/  FMUL.FTZ R126, R80.reuse, R103 ;  /* 0x00000067507e7220 */ /* 0x041fe20000410000 */
[----:B------:R-:W-:Y:S01]  /*55e0*/  HFMA2.MMA R103, -RZ, RZ, 0, 9.5367431640625e-07 ;  /* 0x00000010ff677435 */ /* 0x000fe200000001ff */
[----:B------:R-:W-:Y:S02]  /*55f0*/  FMUL.FTZ R127, R80, R127 ;  /* 0x0000007f507f7220 */ /* 0x000fe40000410000 */
[-C--:B------:R-:W-:Y:S02]  /*5600*/  FMUL.FTZ R66, R126, R142.reuse ;  /* 0x0000008e7e427220 */ /* 0x080fe40000410000 */
[----:B------:R-:W-:Y:S01]  /*5610*/  FMUL.FTZ R65, R127, R142 ;  /* 0x0000008e7f417220 */ /* 0x000fe20000410000 */
[----:B------:R-:W0:Y:S01]  /*5620*/  MUFU.EX2 R106, R106 ;  /* 0x0000006a006a7308 */ /* 0x000e220000000800 */
[----:B-1----:R-:W-:Y:S02]  /*5630*/  FMUL.FTZ R104, R101, R91 ;  /* 0x0000005b65687220 */ /* 0x002fe40000410000 */
[----:B------:R-:W-:-:S02]  /*5640*/  FFMA.FTZ R67, R127, R143, R66 ;  /* 0x0000008f7f437223 */ /* 0x000fc40000010042 */
[----:B------:R-:W-:Y:S02]  /*5650*/  FFMA.FTZ R66, R126, R143, -R65 ;  /* 0x0000008f7e427223 */ /* 0x000fe40000010841 */
[----:B------:R-:W-:Y:S01]  /*5660*/  FMUL.FTZ R65, R101, R88 ;  /* 0x0000005865417220 */ /* 0x000fe20000410000 */
[----:B------:R-:W1:Y:S08]  /*5670*/  MUFU.EX2 R104, R104 ;  /* 0x0000006800687308 */ /* 0x000e700000000800 */
[----:B------:R-:W-:Y:S01]  /*5680*/  MUFU.SIN R118, R82 ;  /* 0x0000005200767308 */ /* 0x000fe20000000400 */
[----:B0-----:R-:W-:-:S02]  /*5690*/  FMUL.FTZ R136, R106, R107 ;  /* 0x0000006b6a887220 */ /* 0x001fc40000410000 */
[----:B------:R-:W-:Y:S02]  /*56a0*/  FMUL.FTZ R137, R106, R137 ;  /* 0x000000896a897220 */ /* 0x000fe40000410000 */
[----:B-1----:R-:W-:-:S03]  /*56b0*/  FMUL.FTZ R140, R104, R105 ;  /* 0x00000069688c7220 */ /* 0x002fc60000410000 */
[----:B------:R0:W-:Y:S01]  /*56c0*/  MUFU.COS R119, R82 ;  /* 0x0000005200777308 */ /* 0x0001e20000000000 */
[----:B------:R-:W-:Y:S02]  /*56d0*/  FMUL.FTZ R141, R104, R141 ;  /* 0x0000008d688d7220 */ /* 0x000fe40000410000 */
[----:B--2---:R-:W-:Y:S02]  /*56e0*/  FMUL.FTZ R68, R140, R67 ;  /* 0x000000438c447220 */ /* 0x004fe40000410000 */
[----:B------:R-:W-:Y:S02]  /*56f0*/  FMUL.FTZ R104, R101, R85 ;  /* 0x0000005565687220 */ /* 0x000fe40000410000 */
[----:B------:R-:W-:Y:S01]  /*5700*/  FFMA.FTZ R107, R141, R66, -R68 ;  /* 0x000000428d6b7223 */ /* 0x000fe20000010844 */
[----:B------:R1:W2:Y:S01]  /*5710*/  MUFU.EX2 R134, R64 ;  /* 0x0000004000867308 */ /* 0x0002a20000000800 */
[----:B0-----:R-:W-:Y:S01]  /*5720*/  IADD3 R82, R97, 0x200, RZ ;  /* 0x0000020061527810 */ /* 0x001fe20007ffe0ff */
[----:B------:R-:W-:Y:S01]  /*5730*/  @!P1 IMAD R82, R108, R139, UR7 ;  /* 0x000000076c529e24 */ /* 0x000fe2000f8e028b */
[----:B------:R-:W-:Y:S01]  /*5740*/  MOV R139, UR39 ;  /* 0x00000027008b7c02 */ /* 0x000fe20008000f00 */
[----:B------:R-:W-:Y:S01]  /*5750*/  FMUL.FTZ R108, R50, UR25 ;  /* 0x00000019326c7c20 */ /* 0x000fe20008410000 */
[----:B------:R-:W-:-:S06]  /*5760*/  NOP ;  /* 0x0000000000007918 */ /* 0x000fcc0000000000 */
[----:B------:R-:W-:Y:S01]  /*5770*/  FMUL.FTZ R66, R140, R66 ;  /* 0x000000428c427220 */ /* 0x000fe20000410000 */
[----:B------:R-:W-:Y:S01]  /*5780*/  SHF.L.U32 R102, R82, 0x3, RZ ;  /* 0x0000000352667819 */ /* 0x000fe200000006ff */
[----:B------:R-:W-:Y:S01]  /*5790*/  FMUL.RZ R148, R108, 0.15915493667125701904 ;  /* 0x3e22f9836c947820 */ /* 0x000fe2000040c000 */
[----:B------:R-:W5:Y:S01]  /*57a0*/  LDG.E.64 R138, [R138.64] ;  /* 0x0000001a8a8a7981 */ /* 0x000f62000c1e1b00 */
[----:B------:R-:W-:Y:S01]  /*57b0*/  FFMA.FTZ R108, R141, R67, R66 ;  /* 0x000000438d6c7223 */ /* 0x000fe20000010042 */
[----:B------:R0:W3:Y:S01]  /*57c0*/  MUFU.EX2 R132, R65 ;  /* 0x0000004100847308 */ /* 0x0000e20000000800 */
[----:B------:R-:W-:Y:S02]  /*57d0*/  IMAD R66, R98, 0x3, R81 ;  /* 0x0000000362427824 */ /* 0x000fe400078e0251 */
[C---:B-1----:R-:W-:Y:S02]  /*57e0*/  FMUL.FTZ R64, R101.reuse, R87 ;  /* 0x0000005765407220 */ /* 0x042fe40000410000 */
[C---:B------:R-:W-:Y:S01]  /*57f0*/  FMUL.FTZ R67, R101.reuse, R86 ;  /* 0x0000005665437220 */ /* 0x040fe20000410000 */
[----:B------:R-:W1:Y:S01]  /*5800*/  LDS.128 R68, [R66.X16] ;  /* 0x0000000042447984 */ /* 0x000e62000000cc00 */
[----:B------:R-:W-:Y:S01]  /*5810*/  FMUL.FTZ R105, R101, R84 ;  /* 0x0000005465697220 */ /* 0x000fe20000410000 */
[----:B------:R4:W1:Y:S01]  /*5820*/  MUFU.EX2 R130, R64 ;  /* 0x0000004000827308 */ /* 0x0008620000000800 */
[----:B0-----:R-:W-:Y:S01]  /*5830*/  MOV R65, RZ ;  /* 0x000000ff00417202 */ /* 0x001fe20000000f00 */
[----:B------:R-:W0:Y:S04]  /*5840*/  LDS.128 R72, [R66.X16+0x10] ;  /* 0x0000100042487984 */ /* 0x000e28000000cc00 */
[----:B------:R-:W0:Y:S02]  /*5850*/  LDS.128 R76, [R66.X16+0x20] ;  /* 0x00002000424c7984 */ /* 0x000e24000000cc00 */
[----:B------:R2:W0:Y:S01]  /*5860*/  MUFU.EX2 R128, R67 ;  /* 0x0000004300807308 */ /* 0x0004220000000800 */
[----:B----4-:R-:W-:Y:S01]  /*5870*/  HFMA2.MMA R64, -RZ, RZ, 1.875, 0 ;  /* 0x3f800000ff407435 */ /* 0x010fe200000001ff */
[----:B------:R2:W4:Y:S04]  /*5880*/  LDS.128 R80, [R66.X16+0x30] ;  /* 0x0000300042507984 */ /* 0x000528000000cc00 */
[----:B------:R3:W-:Y:S01]  /*5890*/  STS.64 [R102+0x39e0], R126 ;  /* 0x0039e07e66007388 */ /* 0x0007e20000000a00 */
[----:B------:R-:W-:Y:S01]  /*58a0*/  FMUL.FTZ R146, R136, R107 ;  /* 0x0000006b88927220 */ /* 0x000fe20000410000 */
[----:B------:R-:W0:Y:S01]  /*58b0*/  MUFU.EX2 R104, R104 ;  /* 0x0000006800687308 */ /* 0x000e220000000800 */
[----:B--2---:R-:W-:Y:S01]  /*58c0*/  CS2R R66, SRZ ;  /* 0x0000000000427805 */ /* 0x004fe2000001ff00 */
[----:B------:R-:W-:-:S02]  /*58d0*/  FMUL.FTZ R135, R134, R135 ;  /* 0x0000008786877220 */ /* 0x000fc40000410000 */
[----:B------:R-:W-:Y:S02]  /*58e0*/  FMUL.FTZ R134, R134, R109 ;  /* 0x0000006d86867220 */ /* 0x000fe40000410000 */
[----:B------:R-:W-:Y:S02]  /*58f0*/  FMUL.FTZ R106, R101, R55 ;  /* 0x00000037656a7220 */ /* 0x000fe40000410000 */
[----:B------:R-:W-:Y:S01]  /*5900*/  MUFU.COS R110, R148 ;  /* 0x00000094006e7308 */ /* 0x000fe20000000000 */
[----:B---3--:R-:W-:Y:S01]  /*5910*/  @!P0 IMAD.WIDE R102, R144, R103, UR28 ;  /* 0x0000001c90668e25 */ /* 0x008fe2000f8e0267 */
[----:B------:R-:W-:Y:S03]  /*5920*/  BAR.SYNC.DEFER_BLOCKING 0x0 ;  /* 0x0000000000007b1d */ /* 0x000fe60000010000 */
[----:B------:R-:W-:-:S04]  /*5930*/  FMUL.FTZ R144, R136, R108 ;  /* 0x0000006c88907220 */ /* 0x000fc80000410000 */
[C---:B------:R-:W-:Y:S02]  /*5940*/  FFMA.FTZ R144, R137.reuse, R107, -R144 ;  /* 0x0000006b89907223 */ /* 0x040fe40000010890 */
[----:B------:R-:W-:Y:S02]  /*5950*/  FFMA.FTZ R146, R137, R108, R146 ;  /* 0x0000006c89927223 */ /* 0x000fe40000010092 */
[----:B------:R-:W-:Y:S02]  /*5960*/  FMUL.FTZ R133, R132, R133 ;  /* 0x0000008584857220 */ /* 0x000fe40000410000 */
[----:B------:R-:W-:Y:S02]  /*5970*/  FMUL.FTZ R108, R134, R146 ;  /* 0x00000092866c7220 */ /* 0x000fe40000410000 */
[----:B------:R-:W-:Y:S01]  /*5980*/  FMUL.FTZ R132, R132, R111 ;  /* 0x0000006f84847220 */ /* 0x000fe20000410000 */
[----:B------:R2:W5:Y:S01]  /*5990*/  @!P0 LDG.E.128 R64, [R102.64] ;  /* 0x0000001a66408981 */ /* 0x000562000c1e1d00 */
[----:B------:R-:W-:-:S02]  /*59a0*/  FFMA.FTZ R108, R135, R144, -R108 ;  /* 0x00000090876c7223 */ /* 0x000fc4000001086c */
[----:B--2---:R-:W-:-:S04]  /*59b0*/  FMUL.FTZ R102, R134, R144 ;  /* 0x0000009086667220 */ /* 0x004fc80000410000 */
[----:B------:R-:W-:-:S04]  /*59c0*/  FFMA.FTZ R146, R135, R146, R102 ;  /* 0x0000009287927223 */ /* 0x000fc80000010066 */
[C---:B------:R-:W-:Y:S02]  /*59d0*/  FMUL.FTZ R103, R132.reuse, R146 ;  /* 0x0000009284677220 */ /* 0x040fe40000410000 */
[-C--:B------:R-:W-:Y:S02]  /*59e0*/  FMUL.FTZ R109, R132, R108.reuse ;  /* 0x0000006c846d7220 */ /* 0x080fe40000410000 */
[C---:B-1----:R-:W-:Y:S02]  /*59f0*/  FMUL.FTZ R131, R130.reuse, R131 ;  /* 0x0000008382837220 */ /* 0x042fe40000410000 */
[----:B------:R-:W-:Y:S02]  /*5a00*/  FMUL.FTZ R130, R130, R129 ;  /* 0x0000008182827220 */ /* 0x000fe40000410000 */
[C---:B------:R-:W-:Y:S02]  /*5a10*/  FFMA.FTZ R108, R133.reuse, R108, -R103 ;  /* 0x0000006c856c7223 */ /* 0x040fe40000010867 */
[----:B------:R-:W-:-:S02]  /*5a20*/  FFMA.FTZ R109, R133, R146, R109 ;  /* 0x00000092856d7223 */ /* 0x000fc4000001006d */
[CC--:B------:R-:W-:Y:S01]  /*5a30*/  FMUL.FTZ R144, R130.reuse, R108.reuse ;  /* 0x0000006c82907220 */ /* 0x0c0fe20000410000 */
[----:B------:R-:W1:Y:S01]  /*5a40*/  MUFU.EX2 R105, R105 ;  /* 0x0000006900697308 */ /* 0x000e620000000800 */
[----:B------:R-:W-:Y:S02]  /*5a50*/  FMUL.FTZ R111, R130, R109 ;  /* 0x0000006d826f7220 */ /* 0x000fe40000410000 */
[C---:B0-----:R-:W-:Y:S02]  /*5a60*/  FMUL.FTZ R129, R128.reuse, R147 ;  /* 0x0000009380817220 */ /* 0x041fe40000410000 */
[----:B------:R-:W-:Y:S02]  /*5a70*/  FMUL.FTZ R128, R128, R145 ;  /* 0x0000009180807220 */ /* 0x000fe40000410000 */
[C---:B------:R-:W-:Y:S02]  /*5a80*/  FFMA.FTZ R144, R131.reuse, R109, R144 ;  /* 0x0000006d83907223 */ /* 0x040fe40000010090 */
[----:B------:R-:W-:-:S02]  /*5a90*/  FFMA.FTZ R111, R131, R108, -R111 ;  /* 0x0000006c836f7223 */ /* 0x000fc4000001086f */
[C---:B------:R-:W-:Y:S02]  /*5aa0*/  FMUL.FTZ R146, R128.reuse, R144 ;  /* 0x0000009080927220 */ /* 0x040fe40000410000 */
[----:B------:R-:W-:Y:S01]  /*5ab0*/  FMUL.FTZ R107, R101, R54 ;  /* 0x00000036656b7220 */ /* 0x000fe20000410000 */
[----:B------:R-:W0:Y:S01]  /*5ac0*/  MUFU.EX2 R106, R106 ;  /* 0x0000006a006a7308 */ /* 0x000e220000000800 */
[-C--:B------:R-:W-:Y:S02]  /*5ad0*/  FMUL.FTZ R109, R128, R111.reuse ;  /* 0x0000006f806d7220 */ /* 0x080fe40000410000 */
[----:B------:R-:W-:Y:S02]  /*5ae0*/  FMUL.FTZ R124, R104, R124 ;  /* 0x0000007c687c7220 */ /* 0x000fe40000410000 */
[----:B------:R-:W-:Y:S02]  /*5af0*/  FFMA.FTZ R146, R129, R111, -R146 ;  /* 0x0000006f81927223 */ /* 0x000fe40000010892 */
[----:B------:R-:W-:Y:S01]  /*5b00*/  FMUL.FTZ R102, R101, R53 ;  /* 0x0000003565667220 */ /* 0x000fe20000410000 */
[----:B------:R-:W2:Y:S01]  /*5b10*/  MUFU.EX2 R107, R107 ;  /* 0x0000006b006b7308 */ /* 0x000ea20000000800 */
[----:B------:R-:W-:-:S02]  /*5b20*/  FFMA.FTZ R109, R129, R144, R109 ;  /* 0x00000090816d7223 */ /* 0x000fc4000001006d */
[----:B------:R-:W-:Y:S02]  /*5b30*/  FMUL.FTZ R125, R104, R125 ;  /* 0x0000007d687d7220 */ /* 0x000fe40000410000 */
[C---:B------:R-:W-:Y:S02]  /*5b40*/  FMUL.FTZ R144, R124.reuse, R146 ;  /* 0x000000927c907220 */ /* 0x040fe40000410000 */
[C---:B------:R-:W-:Y:S01]  /*5b50*/  FMUL.FTZ R103, R101.reuse, R52 ;  /* 0x0000003465677220 */ /* 0x040fe20000410000 */
[----:B------:R-:W3:Y:S01]  /*5b60*/  MUFU.EX2 R102, R102 ;  /* 0x0000006600667308 */ /* 0x000ee20000000800 */
[----:B------:R-:W-:Y:S02]  /*5b70*/  FMUL.FTZ R108, R101, R51 ;  /* 0x00000033656c7220 */ /* 0x000fe40000410000 */
[----:B------:R-:W-:Y:S02]  /*5b80*/  FMUL.FTZ R104, R124, R109 ;  /* 0x0000006d7c687220 */ /* 0x000fe40000410000 */
[----:B-1----:R-:W-:-:S02]  /*5b90*/  FMUL.FTZ R122, R105, R122 ;  /* 0x0000007a697a7220 */ /* 0x002fc40000410000 */
[----:B------:R-:W-:Y:S02]  /*5ba0*/  FFMA.FTZ R144, R125, R109, R144 ;  /* 0x0000006d7d907223 */ /* 0x000fe40000010090 */
[----:B------:R-:W-:Y:S01]  /*5bb0*/  FMUL.FTZ R101, R101, R50 ;  /* 0x0000003265657220 */ /* 0x000fe20000410000 */
[----:B------:R-:W1:Y:S01]  /*5bc0*/  MUFU.EX2 R103, R103 ;  /* 0x0000006700677308 */ /* 0x000e620000000800 */
[----:B------:R-:W-:Y:S02]  /*5bd0*/  FMUL.FTZ R123, R105, R123 ;  /* 0x0000007b697b7220 */ /* 0x000fe40000410000 */
[----:B------:R-:W-:Y:S02]  /*5be0*/  FFMA.FTZ R146, R125, R146, -R104 ;  /* 0x000000927d927223 */ /* 0x000fe40000010868 */
[----:B------:R-:W-:Y:S02]  /*5bf0*/  FMUL.FTZ R105, R122, R144 ;  /* 0x000000907a697220 */ /* 0x000fe40000410000 */
[C---:B0-----:R-:W-:Y:S01]  /*5c00*/  FMUL.FTZ R121, R106.reuse, R121 ;  /* 0x000000796a797220 */ /* 0x041fe20000410000 */
[----:B------:R-:W0:Y:S01]  /*5c10*/  MUFU.EX2 R101, R101 ;  /* 0x0000006500657308 */ /* 0x000e220000000800 */
[----:B------:R-:W-:-:S02]  /*5c20*/  FMUL.FTZ R120, R106, R120 ;  /* 0x000000786a787220 */ /* 0x000fc40000410000 */
[-C--:B------:R-:W-:Y:S02]  /*5c30*/  FMUL.FTZ R106, R122, R146.reuse ;  /* 0x000000927a6a7220 */ /* 0x080fe40000410000 */
[----:B------:R-:W-:-:S03]  /*5c40*/  FFMA.FTZ R105, R123, R146, -R105 ;  /* 0x000000927b697223 */ /* 0x000fc60000010869 */
[----:B------:R-:W0:Y:S01]  /*5c50*/  MUFU.SIN R104, R148 ;  /* 0x0000009400687308 */ /* 0x000e220000000400 */
[C---:B--2---:R-:W-:Y:S02]  /*5c60*/  FMUL.FTZ R119, R107.reuse, R119 ;  /* 0x000000776b777220 */ /* 0x044fe40000410000 */
[----:B------:R-:W-:Y:S02]  /*5c70*/  FMUL.FTZ R118, R107, R118 ;  /* 0x000000766b767220 */ /* 0x000fe40000410000 */
[----:B------:R-:W-:Y:S02]  /*5c80*/  FFMA.FTZ R106, R123, R144, R106 ;  /* 0x000000907b6a7223 */ /* 0x000fe4000001006a */
[----:B------:R-:W-:Y:S02]  /*5c90*/  FMUL.FTZ R107, R120, R105 ;  /* 0x00000069786b7220 */ /* 0x000fe40000410000 */
[C---:B---3--:R-:W-:Y:S02]  /*5ca0*/  FMUL.FTZ R117, R102.reuse, R117 ;  /* 0x0000007566757220 */ /* 0x048fe40000410000 */
[----:B------:R-:W-:-:S02]  /*5cb0*/  FMUL.FTZ R116, R102, R116 ;  /* 0x0000007466747220 */ /* 0x000fc40000410000 */
[-C--:B------:R-:W-:Y:S02]  /*5cc0*/  FMUL.FTZ R102, R120, R106.reuse ;  /* 0x0000006a78667220 */ /* 0x080fe40000410000 */
[----:B------:R-:W-:Y:S02]  /*5cd0*/  FFMA.FTZ R107, R121, R106, R107 ;  /* 0x0000006a796b7223 */ /* 0x000fe4000001006b */
[C---:B-1----:R-:W-:Y:S02]  /*5ce0*/  FMUL.FTZ R115, R103.reuse, R115 ;  /* 0x0000007367737220 */ /* 0x042fe40000410000 */
[----:B------:R-:W-:Y:S02]  /*5cf0*/  FMUL.FTZ R114, R103, R114 ;  /* 0x0000007267727220 */ /* 0x000fe40000410000 */
[----:B------:R-:W-:Y:S02]  /*5d00*/  FFMA.FTZ R102, R121, R105, -R102 ;  /* 0x0000006979667223 */ /* 0x000fe40000010866 */
[----:B------:R-:W-:Y:S01]  /*5d10*/  FMUL.FTZ R103, R118, R107 ;  /* 0x0000006b76677220 */ /* 0x000fe20000410000 */
[----:B------:R-:W1:Y:S01]  /*5d20*/  MUFU.EX2 R108, R108 ;  /* 0x0000006c006c7308 */ /* 0x000e620000000800 */
[----:B0-----:R-:W-:-:S02]  /*5d30*/  FMUL.FTZ R111, R101, R110 ;  /* 0x0000006e656f7220 */ /* 0x001fc40000410000 */
[-C--:B------:R-:W-:Y:S02]  /*5d40*/  FMUL.FTZ R106, R118, R102.reuse ;  /* 0x00000066766a7220 */ /* 0x080fe40000410000 */
[----:B------:R-:W-:Y:S01]  /*5d50*/  FFMA.FTZ R110, R119, R102, -R103 ;  /* 0x00000066776e7223 */ /* 0x000fe20000010867 */
[--C-:B------:R-:W-:Y:S01]  /*5d60*/  HADD2.F32 R102, -RZ, R68.reuse.H0_H0 ;  /* 0x20000044ff667230 */ /* 0x100fe20000004100 */
[----:B------:R-:W-:Y:S01]  /*5d70*/  FMUL.FTZ R109, R101, R104 ;  /* 0x00000068656d7220 */ /* 0x000fe20000410000 */
[----:B------:R-:W-:Y:S02]  /*5d80*/  HADD2.F32 R104, -RZ, R68.H1_H1 ;  /* 0x30000044ff687230 */ /* 0x000fe40000004100 */
[--C-:B------:R-:W-:Y:S01]  /*5d90*/  HADD2.F32 R105, -RZ, R60.reuse.H0_H0 ;  /* 0x2000003cff697230 */ /* 0x100fe20000004100 */
[-C--:B------:R-:W-:Y:S01]  /*5da0*/  FMUL.FTZ R195, R102, R93.reuse ;  /* 0x0000005d66c37220 */ /* 0x080fe20000410000 */
        /* <DEDUP_REMOVED lines=12> */
[C---:B-1----:R-:W-:Y:S02]  /*5e70*/  FMUL.FTZ R113, R108.reuse, R113 ;  /* 0x000000716c717220 */ /* 0x042fe40000410000 */
        /* <DEDUP_REMOVED lines=9> */
[-C--:B------:R-:W-:Y:S01]  /*5f10*/  FMUL.FTZ R199, R106, R91.reuse ;  /* 0x0000005b6ac77220 */ /* 0x080fe20000410000 */
[--C-:B------:R-:W-:Y:S01]  /*5f20*/  HADD2.F32 R105, -RZ, R71.reuse.H0_H0 ;  /* 0x20000047ff697230 */ /* 0x100fe20000004100 */
[----:B------:R-:W-:Y:S01]  /*5f30*/  FMUL.FTZ R69, R140, R70 ;  /* 0x000000468c457220 */ /* 0x000fe20000410000 */
        /* <DEDUP_REMOVED lines=12> */
[C---:B------:R-:W-:Y:S02]  /*6000*/  FMUL.FTZ R70, R136.reuse, R68 ;  /* 0x0000004488467220 */ /* 0x040fe40000410000 */
        /* <DEDUP_REMOVED lines=119> */
[--C-:B----4-:R-:W-:Y:S01]  /*6780*/  HADD2.F32 R156, -RZ, R80.reuse.H0_H0 ;  /* 0x20000050ff9c7230 */ /* 0x110fe20000004100 */
        /* <DEDUP_REMOVED lines=8> */
[----:B------:R-:W-:Y:S02]  /*6810*/  FMUL.FTZ R222, R156, R53 ;  /* 0x000000359cde7220 */ /* 0x000fe40000410000 */
[----:B------:R-:W-:Y:S02]  /*6820*/  FMUL.FTZ R71, R116, R69 ;  /* 0x0000004574477220 */ /* 0x000fe40000410000 */
        /* <DEDUP_REMOVED lines=12> */
[-C--:B------:R-:W-:Y:S01]  /*68f0*/  FMUL.FTZ R220, R81, R52.reuse ;  /* 0x0000003451dc7220 */ /* 0x080fe20000410000 */
        /* <DEDUP_REMOVED lines=10> */
[-C--:B------:R-:W-:Y:S02]  /*69a0*/  FMUL.FTZ R208, R158, R51.reuse ;  /* 0x000000339ed07220 */ /* 0x080fe40000410000 */
        /* <DEDUP_REMOVED lines=11> */
[-C--:B------:R-:W-:Y:S02]  /*6a60*/  FMUL.FTZ R210, R161, R50.reuse ;  /* 0x00000032a1d27220 */ /* 0x080fe40000410000 */
        /* <DEDUP_REMOVED lines=30> */
.L_x_7423:
[----:B01----:R-:W-:Y:S05]  /*6c50*/  BSYNC B0 ;  /* 0x0000000000007941 */ /* 0x003fea0003800000 */
.L_x_7422:
        /* <DEDUP_REMOVED lines=51> */
.L_x_7530:
        /* <DEDUP_REMOVED lines=70> */
.L_x_7531:
        /* <DEDUP_REMOVED lines=20> */
[----:B------:R-:W-:Y:S05]  /*7530*/  CALL.REL.NOINC `($__internal_178_$__cuda_sm70_shflsync_idx_p) ;  /* 0x00008fc000007944 */ /* 0x000fea0003c00000 */
.L_x_7428:
[----:B------:R-:W-:Y:S05]  /*7540*/  BRA.CONV ~URZ, `(.L_x_7429) ;  /* 0x000000637f007947 */ /* 0x000fea000b800000 */
[----:B0-----:R-:W-:Y:S01]  /*7550*/  HFMA2.MMA R73, -RZ, RZ, 0, 1.847743988037109375e-06 ;  /* 0x0000001fff497435 */ /* 0x001fe200000001ff */
[----:B------:R-:W-:Y:S02]  /*7560*/  MOV R71, R225 ;  /* 0x000000e100477202 */ /* 0x000fe40000000f00 */
[----:B------:R-:W-:-:S02]  /*7570*/  MOV R72, 0x1f ;  /* 0x0000001f00487802 */ /* 0x000fc40000000f00 */
[----:B-1----:R-:W-:Y:S02]  /*7580*/  MOV R70, 0xffffffff ;  /* 0xffffffff00467802 */ /* 0x002fe40000000f00 */
[----:B------:R-:W-:Y:S02]  /*7590*/  MOV R68, 0x75b0 ;  /* 0x000075b000447802 */ /* 0x000fe40000000f00 */
[----:B------:R-:W-:Y:S05]  /*75a0*/  CALL.REL.NOINC `($__internal_178_$__cuda_sm70_shflsync_idx_p) ;  /* 0x00008f5000007944 */ /* 0x000fea0003c00000 */
.L_x_7429:
[----:B------:R-:W-:Y:S05]  /*75b0*/  BRA.CONV ~URZ, `(.L_x_7430) ;  /* 0x000000637f007947 */ /* 0x000fea000b800000 */
[----:B0-----:R-:W-:Y:S01]  /*75c0*/  HFMA2.MMA R73, -RZ, RZ, 0, 1.847743988037109375e-06 ;  /* 0x0000001fff497435 */ /* 0x001fe200000001ff */
[----:B------:R-:W-:Y:S02]  /*75d0*/  MOV R71, R75 ;  /* 0x0000004b00477202 */ /* 0x000fe40000000f00 */
[----:B------:R-:W-:Y:S02]  /*75e0*/  MOV R72, 0x1f ;  /* 0x0000001f00487802 */ /* 0x000fe40000000f00 */
[----:B-1----:R-:W-:Y:S02]  /*75f0*/  MOV R70, 0xffffffff ;  /* 0xffffffff00467802 */ /* 0x002fe40000000f00 */
[----:B------:R-:W-:Y:S02]  /*7600*/  MOV R68, 0x7620 ;  /* 0x0000762000447802 */ /* 0x000fe40000000f00 */
[----:B------:R-:W-:Y:S05]  /*7610*/  CALL.REL.NOINC `($__internal_178_$__cuda_sm70_shflsync_idx_p) ;  /* 0x00008ee000007944 */ /* 0x000fea0003c00000 */
.L_x_7430:
[----:B------:R-:W-:Y:S05]  /*7620*/  BRA.CONV ~URZ, `(.L_x_7431) ;  /* 0x000000637f007947 */ /* 0x000fea000b800000 */
[----:B0-----:R-:W-:Y:S01]  /*7630*/  HFMA2.MMA R73, -RZ, RZ, 0, 1.847743988037109375e-06 ;  /* 0x0000001fff497435 */ /* 0x001fe200000001ff */
[----:B------:R-:W-:-:S02]  /*7640*/  MOV R71, R74 ;  /* 0x0000004a00477202 */ /* 0x000fc40000000f00 */
[----:B------:R-:W-:Y:S02]  /*7650*/  MOV R72, 0x1f ;  /* 0x0000001f00487802 */ /* 0x000fe40000000f00 */
[----:B-1----:R-:W-:Y:S02]  /*7660*/  MOV R70, 0xffffffff ;  /* 0xffffffff00467802 */ /* 0x002fe40000000f00 */
[----:B------:R-:W-:Y:S02]  /*7670*/  MOV R68, 0x7690 ;  /* 0x0000769000447802 */ /* 0x000fe40000000f00 */
[----:B------:R-:W-:Y:S05]  /*7680*/  CALL.REL.NOINC `($__internal_178_$__cuda_sm70_shflsync_idx_p) ;  /* 0x00008e7000007944 */ /* 0x000fea0003c00000 */
.L_x_7431:
        /* <DEDUP_REMOVED lines=9> */
.L_x_7532:
        /* <DEDUP_REMOVED lines=23> */
.L_x_7425:
[----:B0-----:R-:W-:Y:S05]  /*7890*/  BSYNC B0 ;  /* 0x0000000000007941 */ /* 0x001fea0003800000 */
.L_x_7424:
        /* <DEDUP_REMOVED lines=233> */
[C---:B------:R-:W-:Y:S01]  /*8730*/  FMUL.FTZ R70, R114.reuse, R223 ;  /* 0x000000df72467220 */ /* 0x040fe20000410000 */
        /* <DEDUP_REMOVED lines=45> */
.L_x_7533:
[----:B------:R-:W-:Y:S05]  /*8a10*/  BRA.DIV ~URZ, `(.L_x_7436) ;  /* 0x00006c327f007947 */ /* 0x000fea000b800000 */
[----:B------:R2:W3:Y:S04]  /*8a20*/  SHFL.DOWN PT, R73, R224, 0x1, 0x1f ;  /* 0x08201f00e0497f89 */ /* 0x0004e800000e0000 */
[----:B------:R2:W4:Y:S04]  /*8a30*/  SHFL.DOWN PT, R219, R75, 0x1, 0x1f ;  /* 0x08201f004bdb7f89 */ /* 0x00052800000e0000 */
[----:B------:R2:W0:Y:S02]  /*8a40*/  SHFL.DOWN PT, R69, R74, 0x1, 0x1f ;  /* 0x08201f004a457f89 */ /* 0x00042400000e0000 */
.L_x_7534:
        /* <DEDUP_REMOVED lines=15> */
.L_x_7438:
[----:B------:R-:W-:Y:S05]  /*8b40*/  BSYNC B1 ;  /* 0x0000000000017941 */ /* 0x000fea0003800000 */
.L_x_7437:
[----:B------:R-:W-:Y:S05]  /*8b50*/  BRA.DIV ~URZ, `(.L_x_7439) ;  /* 0x00006c527f007947 */ /* 0x000fea000b800000 */
[----:B-1----:R1:W2:Y:S04]  /*8b60*/  SHFL.DOWN PT, R71, R226, 0x2, 0x1f ;  /* 0x08401f00e2477f89 */ /* 0x0022a800000e0000 */
[----:B---3--:R1:W3:Y:S04]  /*8b70*/  SHFL.DOWN PT, R73, R224, 0x2, 0x1f ;  /* 0x08401f00e0497f89 */ /* 0x0082e800000e0000 */
[----:B----4-:R1:W4:Y:S04]  /*8b80*/  SHFL.DOWN PT, R219, R75, 0x2, 0x1f ;  /* 0x08401f004bdb7f89 */ /* 0x01032800000e0000 */
[----:B0-----:R1:W0:Y:S02]  /*8b90*/  SHFL.DOWN PT, R69, R74, 0x2, 0x1f ;  /* 0x08401f004a457f89 */ /* 0x00122400000e0000 */
.L_x_7535:
        /* <DEDUP_REMOVED lines=15> */
.L_x_7441:
[----:B------:R-:W-:Y:S05]  /*8c90*/  BSYNC B1 ;  /* 0x0000000000017941 */ /* 0x000fea0003800000 */
.L_x_7440:
[----:B------:R-:W-:Y:S05]  /*8ca0*/  BRA.DIV ~URZ, `(.L_x_7442) ;  /* 0x00006cd27f007947 */ /* 0x000fea000b800000 */
[----:B--2---:R2:W1:Y:S02]  /*8cb0*/  SHFL.DOWN PT, R71, R226, 0x4, 0x1f ;  /* 0x08801f00e2477f89 */ /* 0x00446400000e0000 */
.L_x_7536:
[----:B------:R-:W-:Y:S05]  /*8cc0*/  BRA.DIV ~URZ, `(.L_x_7443) ;  /* 0x00006d327f007947 */ /* 0x000fea000b800000 */
[----:B---3--:R3:W2:Y:S04]  /*8cd0*/  SHFL.DOWN PT, R73, R224, 0x4, 0x1f ;  /* 0x08801f00e0497f89 */ /* 0x0086a800000e0000 */
[----:B----4-:R3:W4:Y:S04]  /*8ce0*/  SHFL.DOWN PT, R219, R75, 0x4, 0x1f ;  /* 0x08801f004bdb7f89 */ /* 0x01072800000e0000 */
[----:B0-----:R3:W0:Y:S02]  /*8cf0*/  SHFL.DOWN PT, R69, R74, 0x4, 0x1f ;  /* 0x08801f004a457f89 */ /* 0x00162400000e0000 */
.L_x_7537:
        /* <DEDUP_REMOVED lines=15> */
.L_x_7445:
[----:B------:R-:W-:Y:S05]  /*8df0*/  BSYNC B1 ;  /* 0x0000000000017941 */ /* 0x000fea0003800000 */
.L_x_7444:
[----:B------:R-:W-:Y:S05]  /*8e00*/  BRA.DIV ~URZ, `(.L_x_7446) ;  /* 0x00006d527f007947 */ /* 0x000fea000b800000 */
[----:B-1----:R1:W3:Y:S04]  /*8e10*/  SHFL.DOWN PT, R71, R226, 0x8, 0x1f ;  /* 0x09001f00e2477f89 */ /* 0x0022e800000e0000 */
[----:B--2---:R1:W2:Y:S04]  /*8e20*/  SHFL.DOWN PT, R73, R224, 0x8, 0x1f ;  /* 0x09001f00e0497f89 */ /* 0x0042a800000e0000 */
[----:B----4-:R1:W4:Y:S04]  /*8e30*/  SHFL.DOWN PT, R219, R75, 0x8, 0x1f ;  /* 0x09001f004bdb7f89 */ /* 0x01032800000e0000 */
[----:B0-----:R1:W0:Y:S02]  /*8e40*/  SHFL.DOWN PT, R69, R74, 0x8, 0x1f ;  /* 0x09001f004a457f89 */ /* 0x00122400000e0000 */
.L_x_7538:
        /* <DEDUP_REMOVED lines=15> */
.L_x_7448:
[----:B------:R-:W-:Y:S05]  /*8f40*/  BSYNC B1 ;  /* 0x0000000000017941 */ /* 0x000fea0003800000 */
.L_x_7447:
[----:B------:R-:W-:Y:S05]  /*8f50*/  BRA.DIV ~URZ, `(.L_x_7449) ;  /* 0x00006dd27f007947 */ /* 0x000fea000b800000 */
[----:B---3--:R3:W1:Y:S02]  /*8f60*/  SHFL.DOWN PT, R71, R226, 0x10, 0x1f ;  /* 0x0a001f00e2477f89 */ /* 0x00866400000e0000 */
.L_x_7539:
[----:B------:R-:W-:Y:S05]  /*8f70*/  BRA.DIV ~URZ, `(.L_x_7450) ;  /* 0x00006e327f007947 */ /* 0x000fea000b800000 */
[----:B--2---:R2:W3:Y:S04]  /*8f80*/  SHFL.DOWN PT, R73, R224, 0x10, 0x1f ;  /* 0x0a001f00e0497f89 */ /* 0x0044e800000e0000 */
[----:B----4-:R2:W4:Y:S04]  /*8f90*/  SHFL.DOWN PT, R219, R75, 0x10, 0x1f ;  /* 0x0a001f004bdb7f89 */ /* 0x01052800000e0000 */
[----:B0-----:R2:W0:Y:S02]  /*8fa0*/  SHFL.DOWN PT, R69, R74, 0x10, 0x1f ;  /* 0x0a001f004a457f89 */ /* 0x00142400000e0000 */
.L_x_7540:
        /* <DEDUP_REMOVED lines=13> */
.L_x_7452:
[----:B------:R-:W-:Y:S05]  /*9080*/  BSYNC B1 ;  /* 0x0000000000017941 */ /* 0x000fea0003800000 */
.L_x_7451:
        /* <DEDUP_REMOVED lines=20> */
.L_x_7541:
        /* <DEDUP_REMOVED lines=17> */
.L_x_7455:
[----:B---3--:R-:W-:Y:S05]  /*92e0*/  BSYNC B1 ;  /* 0x0000000000017941 */ /* 0x008fea0003800000 */
.L_x_7454:
        /* <DEDUP_REMOVED lines=16> */
.L_x_7434:
[----:B0-----:R-:W-:Y:S05]  /*93f0*/  BSYNC B0 ;  /* 0x0000000000007941 */ /* 0x001fea0003800000 */
.L_x_7433:
[--C-:B-1----:R-:W-:Y:S01]  /*9400*/  HADD2.F32 R70, -RZ, R60.reuse.H0_H0 ;  /* 0x2000003cff467230 */ /* 0x102fe20000004100 */
[----:B------:R-:W-:Y:S01]  /*9410*/  FFMA.FTZ R68, R16, R195, RZ ;  /* 0x000000c310447223 */ /* 0x000fe200000100ff */
[----:B------:R-:W-:Y:S01]  /*9420*/  WARPSYNC 0xffffffff ;  /* 0xffffffff00007948 */ /* 0x000fe20003800000 */
[----:B------:R-:W-:Y:S01]  /*9430*/  BAR.SYNC.DEFER_BLOCKING 0x0 ;  /* 0x0000000000007b1d */ /* 0x000fe20000010000 */
[----:B------:R-:W-:Y:S01]  /*9440*/  HADD2.F32 R71, -RZ, R60.H1_H1 ;  /* 0x3000003cff477230 */ /* 0x000fe20000004100 */
[----:B------:R-:W-:Y:S01]  /*9450*/  FMUL.FTZ R72, R70, R93 ;  /* 0x0000005d46487220 */ /* 0x000fe20000410000 */
[--C-:B------:R-:W-:Y:S01]  /*9460*/  HADD2.F32 R74, -RZ, R61.reuse.H0_H0 ;  /* 0x2000003dff4a7230 */ /* 0x100fe20000004100 */
[----:B------:R-:W-:Y:S01]  /*9470*/  FFMA.FTZ R68, R15, R194, R68 ;  /* 0x000000c20f447223 */ /* 0x000fe20000010044 */
        /* <DEDUP_REMOVED lines=10> */
[----:B------:R-:W-:Y:S01]  /*9520*/  ULDC UR39, c[0x0][0x168] ;  /* 0x00005a0000277ab9 */ /* 0x000fe20000000800 */
[C---:B------:R-:W-:Y:S01]  /*9530*/  FFMA.FTZ R68, R14.reuse, R199, R68 ;  /* 0x000000c70e447223 */ /* 0x040fe20000010044 */
[----:B------:R-:W-:Y:S01]  /*9540*/  ULEA UR38, UR38, 0xfffffc00, 0xa ;  /* 0xfffffc0026267891 */ /* 0x000fe2000f8e503f */
[----:B------:R-:W-:Y:S01]  /*9550*/  FFMA.FTZ R69, R14, -R139, R127 ;  /* 0x8000008b0e457223 */ /* 0x000fe2000001007f */
[--C-:B------:R-:W-:Y:S01]  /*9560*/  HADD2.F32 R127, -RZ, R62.reuse.H1_H1 ;  /* 0x3000003eff7f7230 */ /* 0x100fe20000004100 */
[-C--:B------:R-:W-:Y:S01]  /*9570*/  FFMA.FTZ R194, R101, -R75.reuse, R194 ;  /* 0x8000004b65c27223 */ /* 0x080fe200000100c2 */
[----:B------:R-:W-:Y:S01]  /*9580*/  UIADD3 UR38, -UR38, UR39, URZ ;  /* 0x0000002726267290 */ /* 0x000fe2000fffe13f */
[----:B------:R-:W-:Y:S01]  /*9590*/  FFMA.FTZ R75, R103, -R75, R126 ;  /* 0x8000004b674b7223 */ /* 0x000fe2000001007e */
[----:B------:R-:W-:Y:S01]  /*95a0*/  HADD2.F32 R126, -RZ, R62.H0_H0 ;  /* 0x2000003eff7e7230 */ /* 0x000fe20000004100 */
[C---:B------:R-:W-:Y:S01]  /*95b0*/  FFMA.FTZ R68, R13.reuse, R198, R68 ;  /* 0x000000c60d447223 */ /* 0x040fe20000010044 */
[----:B------:R-:W-:Y:S01]  /*95c0*/  BSSY B0, `(.L_x_7456) ;  /* 0x00001d6000007945 */ /* 0x000fe20003800000 */
[----:B------:R-:W-:-:S02]  /*95d0*/  FFMA.FTZ R69, R13, -R196, R69 ;  /* 0x800000c40d457223 */ /* 0x000fc40000010045 */
[----:B------:R-:W-:Y:S02]  /*95e0*/  FMUL.FTZ R215, R74, R91 ;  /* 0x0000005b4ad77220 */ /* 0x000fe40000410000 */
[----:B------:R-:W-:Y:S02]  /*95f0*/  FMUL.FTZ R219, R73, R90 ;  /* 0x0000005a49db7220 */ /* 0x000fe40000410000 */
[----:B------:R-:W-:Y:S02]  /*9600*/  FMUL.FTZ R221, R126, R89 ;  /* 0x000000597edd7220 */ /* 0x000fe40000410000 */
[C---:B------:R-:W-:Y:S02]  /*9610*/  FFMA.FTZ R68, R12.reuse, R201, R68 ;  /* 0x000000c90c447223 */ /* 0x040fe40000010044 */
[----:B------:R-:W-:Y:S02]  /*9620*/  FFMA.FTZ R69, R12, -R191, R69 ;  /* 0x800000bf0c457223 */ /* 0x000fe40000010045 */
[----:B------:R-:W-:-:S02]  /*9630*/  FFMA.FTZ R199, R106, -R215, R199 ;  /* 0x800000d76ac77223 */ /* 0x000fc400000100c7 */
[----:B------:R-:W-:Y:S02]  /*9640*/  FFMA.FTZ R139, R108, -R215, R139 ;  /* 0x800000d76c8b7223 */ /* 0x000fe4000001008b */
[-C--:B------:R-:W-:Y:S02]  /*9650*/  FFMA.FTZ R215, R105, -R219.reuse, R198 ;  /* 0x800000db69d77223 */ /* 0x080fe400000100c6 */
[----:B------:R-:W-:Y:S02]  /*9660*/  FFMA.FTZ R198, R107, -R219, R196 ;  /* 0x800000db6bc67223 */ /* 0x000fe400000100c4 */
[-C--:B------:R-:W-:Y:S02]  /*9670*/  FFMA.FTZ R201, R110, -R221.reuse, R201 ;  /* 0x800000dd6ec97223 */ /* 0x080fe400000100c9 */
[----:B------:R-:W-:Y:S02]  /*9680*/  FFMA.FTZ R196, R144, -R221, R191 ;  /* 0x800000dd90c47223 */ /* 0x000fe400000100bf */
[----:B------:R-:W-:-:S02]  /*9690*/  FFMA.FTZ R221, R11, R200, R68 ;  /* 0x000000c80bdd7223 */ /* 0x000fc40000010044 */
[----:B------:R-:W-:Y:S02]  /*96a0*/  FFMA.FTZ R225, R11, -R202, R69 ;  /* 0x800000ca0be17223 */ /* 0x000fe40000010045 */
        /* <DEDUP_REMOVED lines=10> */
[-C--:B------:R-:W-:Y:S02]  /*9750*/  FFMA.FTZ R221, R146, -R227.reuse, R207 ;  /* 0x800000e392dd7223 */ /* 0x080fe400000100cf */
        /* <DEDUP_REMOVED lines=65> */
[----:B------:R-:W-:Y:S02]  /*9b70*/  FMUL.FTZ R208, R232, R50 ;  /* 0x00000032e8d07220 */ /* 0x000fe40000410000 */
        /* <DEDUP_REMOVED lines=12> */
[----:B------:R-:W-:Y:S01]  /*9c40*/  FFMA.FTZ R65, R113, R175, -R66 ;  /* 0x000000af71417223 */ /* 0x000fe20000010842 */
        /* <DEDUP_REMOVED lines=35> */
[C---:B------:R-:W-:Y:S02]  /*9e80*/  FFMA.FTZ R112, R174.reuse, UR42, -R65 ;  /* 0x0000002aae707c23 */ /* 0x040fe40008010841 */
        /* <DEDUP_REMOVED lines=16> */
[-C--:B------:R-:W-:Y:S01]  /*9f90*/  FMUL.FTZ R174, R188, R53.reuse ;  /* 0x00000035bcae7220 */ /* 0x080fe20000410000 */
        /* <DEDUP_REMOVED lines=102> */
[C---:B------:R-:W-:Y:S01]  /*a600*/  FFMA.FTZ R128, R137.reuse, R164, -R125 ;  /* 0x000000a489807223 */ /* 0x040fe2000001087d */
[----:B------:R0:W-:Y:S01]  /*a610*/  STS [R64.X4+0x10b8], R131 ;  /* 0x0010b88340007388 */ /* 0x0001e20000004800 */
[----:B------:R-:W-:Y:S02]  /*a620*/  FFMA.FTZ R137, R137, R179, R136 ;  /* 0x000000b389897223 */ /* 0x000fe40000010088 */
[----:B------:R-:W-:Y:S02]  /*a630*/  FMUL.FTZ R132, R182, R87 ;  /* 0x00000057b6847220 */ /* 0x000fe40000410000 */
[----:B------:R-:W-:Y:S02]  /*a640*/  FADD.FTZ R163, R163, R128 ;  /* 0x00000080a3a37221 */ /* 0x000fe40000010000 */
[----:B------:R-:W-:-:S02]  /*a650*/  FADD.FTZ R178, -R178, R137 ;  /* 0x00000089b2b27221 */ /* 0x000fc40000010100 */
[-C--:B------:R-:W-:Y:S02]  /*a660*/  FMUL.FTZ R135, R219, R130.reuse ;  /* 0x00000082db877220 */ /* 0x080fe40000410000 */
[----:B------:R-:W-:Y:S02]  /*a670*/  FFMA.FTZ R124, R206, R130, -R129 ;  /* 0x00000082ce7c7223 */ /* 0x000fe40000010881 */
[----:B------:R-:W-:Y:S01]  /*a680*/  FMUL.FTZ R130, R167, R87 ;  /* 0x00000057a7827220 */ /* 0x000fe20000410000 */
[----:B------:R1:W-:Y:S01]  /*a690*/  STS [R64.X4+0x10bc], R135 ;  /* 0x0010bc8740007388 */ /* 0x0003e20000004800 */
[----:B------:R-:W-:Y:S02]  /*a6a0*/  FMUL.FTZ R125, R207, R132 ;  /* 0x00000084cf7d7220 */ /* 0x000fe40000410000 */
[C---:B------:R-:W-:Y:S02]  /*a6b0*/  FMUL.FTZ R129, R140.reuse, -R163 ;  /* 0x800000a38c817220 */ /* 0x040fe40000410000 */
[----:B------:R-:W-:-:S02]  /*a6c0*/  FMUL.FTZ R140, R140, -R178 ;  /* 0x800000b28c8c7220 */ /* 0x000fc40000410000 */
[-C--:B0-----:R-:W-:Y:S02]  /*a6d0*/  FMUL.FTZ R131, R207, R130.reuse ;  /* 0x00000082cf837220 */ /* 0x081fe40000410000 */
[-C--:B------:R-:W-:Y:S02]  /*a6e0*/  FFMA.FTZ R128, R221, R130.reuse, R125 ;  /* 0x00000082dd807223 */ /* 0x080fe4000001007d */
[----:B------:R-:W-:Y:S02]  /*a6f0*/  FMUL.FTZ R133, R224, R130 ;  /* 0x00000082e0857220 */ /* 0x000fe40000410000 */
[C---:B------:R-:W-:Y:S02]  /*a700*/  FFMA.FTZ R130, R141.reuse, R178, R129 ;  /* 0x000000b28d827223 */ /* 0x040fe40000010081 */
[----:B------:R-:W-:Y:S01]  /*a710*/  FFMA.FTZ R141, R141, R163, -R140 ;  /* 0x000000a38d8d7223 */ /* 0x000fe2000001088c */
[----:B------:R0:W-:Y:S01]  /*a720*/  STS [R64.X4+0x10b0], R133 ;  /* 0x0010b08540007388 */ /* 0x0001e20000004800 */
[----:B------:R-:W-:-:S02]  /*a730*/  FADD.FTZ R177, -R177, R130 ;  /* 0x00000082b1b17221 */ /* 0x000fc40000010100 */
[----:B------:R-:W-:Y:S02]  /*a740*/  FADD.FTZ R162, R162, R141 ;  /* 0x0000008da2a27221 */ /* 0x000fe40000010000 */
[CC--:B------:R-:W-:Y:S02]  /*a750*/  FMUL.FTZ R129, R142.reuse, -R177.reuse ;  /* 0x800000b18e817220 */ /* 0x0c0fe40000410000 */
[-C--:B------:R-:W-:Y:S02]  /*a760*/  FMUL.FTZ R142, R142, -R162.reuse ;  /* 0x800000a28e8e7220 */ /* 0x080fe40000410000 */
[C---:B------:R-:W-:Y:S02]  /*a770*/  FFMA.FTZ R129, R143.reuse, R162, -R129 ;  /* 0x000000a28f817223 */ /* 0x040fe40000010881 */
[----:B------:R-:W-:Y:S02]  /*a780*/  FFMA.FTZ R143, R143, R177, R142 ;  /* 0x000000b18f8f7223 */ /* 0x000fe4000001008e */
[----:B------:R-:W-:-:S02]  /*a790*/  FMUL.FTZ R134, R181, R88 ;  /* 0x00000058b5867220 */ /* 0x000fc40000410000 */
[----:B------:R-:W-:Y:S02]  /*a7a0*/  FADD.FTZ R176, -R176, R143 ;  /* 0x0000008fb0b07221 */ /* 0x000fe40000010100 */
[-C--:B------:R-:W-:Y:S02]  /*a7b0*/  FMUL.FTZ R137, R224, R132.reuse ;  /* 0x00000084e0897220 */ /* 0x080fe40000410000 */
[----:B------:R-:W-:Y:S02]  /*a7c0*/  FFMA.FTZ R125, R221, R132, -R131 ;  /* 0x00000084dd7d7223 */ /* 0x000fe40000010883 */
[----:B------:R-:W-:Y:S01]  /*a7d0*/  FMUL.FTZ R132, R166, R88 ;  /* 0x00000058a6847220 */ /* 0x000fe20000410000 */
[----:B------:R-:W-:Y:S01]  /*a7e0*/  STS [R64.X4+0x10b4], R137 ;  /* 0x0010b48940007388 */ /* 0x000fe20000004800 */
[----:B------:R-:W-:Y:S02]  /*a7f0*/  FMUL.FTZ R131, R191, R134 ;  /* 0x00000086bf837220 */ /* 0x000fe40000410000 */
[----:B------:R-:W-:-:S02]  /*a800*/  FADD.FTZ R160, R160, R129 ;  /* 0x00000081a0a07221 */ /* 0x000fc40000010000 */
[-C--:B------:R-:W-:Y:S02]  /*a810*/  FMUL.FTZ R129, R176, R93.reuse ;  /* 0x0000005db0817220 */ /* 0x080fe40000410000 */
[-C--:B-1----:R-:W-:Y:S02]  /*a820*/  FMUL.FTZ R135, R127, R132.reuse ;  /* 0x000000847f877220 */ /* 0x082fe40000410000 */
[-C--:B------:R-:W-:Y:S02]  /*a830*/  FFMA.FTZ R130, R200, R132.reuse, R131 ;  /* 0x00000084c8827223 */ /* 0x080fe40000010083 */
[----:B0-----:R-:W-:Y:S01]  /*a840*/  FMUL.FTZ R133, R191, R132 ;  /* 0x00000084bf857220 */ /* 0x001fe20000410000 */
[----:B------:R0:W-:Y:S01]  /*a850*/  STS [R64.X4+0x10a8], R135 ;  /* 0x0010a88740007388 */ /* 0x0001e20000004800 */
[----:B------:R-:W-:Y:S02]  /*a860*/  FMUL.FTZ R132, R177, R92 ;  /* 0x0000005cb1847220 */ /* 0x000fe40000410000 */
[----:B------:R-:W-:-:S02]  /*a870*/  FMUL.FTZ R131, R160, R93 ;  /* 0x0000005da0837220 */ /* 0x000fc40000410000 */
[----:B------:R-:W-:Y:S02]  /*a880*/  FMUL.FTZ R136, R72, R129 ;  /* 0x0000008148887220 */ /* 0x000fe40000410000 */
[-C--:B------:R-:W-:Y:S02]  /*a890*/  FFMA.FTZ R133, R200, R134.reuse, -R133 ;  /* 0x00000086c8857223 */ /* 0x080fe40000010885 */
[----:B------:R-:W-:Y:S02]  /*a8a0*/  FMUL.FTZ R141, R127, R134 ;  /* 0x000000867f8d7220 */ /* 0x000fe40000410000 */
[----:B------:R-:W-:Y:S02]  /*a8b0*/  FMUL.FTZ R134, R162, R92 ;  /* 0x0000005ca2867220 */ /* 0x000fe40000410000 */
[----:B0-----:R-:W-:Y:S01]  /*a8c0*/  FMUL.FTZ R135, R75, R132 ;  /* 0x000000844b877220 */ /* 0x001fe20000410000 */
[----:B------:R0:W-:Y:S01]  /*a8d0*/  STS [R64.X4+0x10ac], R141 ;  /* 0x0010ac8d40007388 */ /* 0x0001e20000004800 */
[----:B------:R-:W-:-:S02]  /*a8e0*/  FFMA.FTZ R136, R195, R131, R136 ;  /* 0x00000083c3887223 */ /* 0x000fc40000010088 */
[----:B------:R-:W-:Y:S02]  /*a8f0*/  FMUL.FTZ R140, R72, R131 ;  /* 0x00000083488c7220 */ /* 0x000fe40000410000 */
[-C--:B------:R-:W-:Y:S02]  /*a900*/  FFMA.FTZ R135, R194, R134.reuse, R135 ;  /* 0x00000086c2877223 */ /* 0x080fe40000010087 */
[----:B------:R-:W-:Y:S02]  /*a910*/  FADD.FTZ R136, RZ, R136 ;  /* 0x00000088ff887221 */ /* 0x000fe40000010000 */
[----:B------:R-:W-:Y:S02]  /*a920*/  FMUL.FTZ R137, R75, R134 ;  /* 0x000000864b897220 */ /* 0x000fe40000410000 */
[----:B------:R-:W-:Y:S02]  /*a930*/  FFMA.FTZ R140, R195, R129, -R140 ;  /* 0x00000081c38c7223 */ /* 0x000fe4000001088c */
[----:B------:R-:W-:-:S02]  /*a940*/  FMUL.FTZ R142, R178, R91 ;  /* 0x0000005bb28e7220 */ /* 0x000fc40000410000 */
[----:B------:R-:W-:Y:S02]  /*a950*/  FMUL.FTZ R159, R165, R89 ;  /* 0x00000059a59f7220 */ /* 0x000fe40000410000 */
[----:B------:R-:W-:Y:S02]  /*a960*/  FADD.FTZ R135, R136, R135 ;  /* 0x0000008788877221 */ /* 0x000fe40000010000 */
[----:B------:R-:W-:Y:S02]  /*a970*/  FFMA.FTZ R137, R194, R132, -R137 ;  /* 0x00000084c2897223 */ /* 0x000fe40000010889 */
[----:B------:R-:W-:Y:S02]  /*a980*/  FADD.FTZ R140, RZ, R140 ;  /* 0x0000008cff8c7221 */ /* 0x000fe40000010000 */
[----:B------:R-:W-:Y:S02]  /*a990*/  FMUL.FTZ R136, R163, R91 ;  /* 0x0000005ba3887220 */ /* 0x000fe40000410000 */
[----:B0-----:R-:W-:-:S02]  /*a9a0*/  FMUL.FTZ R141, R139, R142 ;  /* 0x0000008e8b8d7220 */ /* 0x001fc40000410000 */
[----:B------:R-:W-:Y:S02]  /*a9b0*/  FMUL.FTZ R143, R126, R159 ;  /* 0x0000009f7e8f7220 */ /* 0x000fe40000410000 */
[----:B------:R-:W-:Y:S02]  /*a9c0*/  FMUL.FTZ R175, R180, R89 ;  /* 0x00000059b4af7220 */ /* 0x000fe40000410000 */
[----:B------:R-:W-:Y:S01]  /*a9d0*/  FADD.FTZ R137, R140, R137 ;  /* 0x000000898c897221 */ /* 0x000fe20000010000 */
[----:B------:R0:W-:Y:S01]  /*a9e0*/  STS [R64.X4+0x10a0], R143 ;  /* 0x0010a08f40007388 */ /* 0x0001e20000004800 */
[----:B------:R-:W-:Y:S02]  /*a9f0*/  FMUL.FTZ R190, R179, R90 ;  /* 0x0000005ab3be7220 */ /* 0x000fe40000410000 */
[----:B------:R-:W-:Y:S02]  /*aa00*/  FFMA.FTZ R140, R199, R136, R141 ;  /* 0x00000088c78c7223 */ /* 0x000fe4000001008d */
[----:B------:R-:W-:-:S02]  /*aa10*/  FFMA.FTZ R114, R205, R174, -R114 ;  /* 0x000000aecd727223 */ /* 0x000fc40000010872 */
[----:B------:R-:W-:Y:S02]  /*aa20*/  FMUL.FTZ R141, R139, R136 ;  /* 0x000000888b8d7220 */ /* 0x000fe40000410000 */
[----:B------:R-:W-:Y:S02]  /*aa30*/  FMUL.FTZ R220, R196, R175 ;  /* 0x000000afc4dc7220 */ /* 0x000fe40000410000 */
[----:B------:R-:W-:Y:S02]  /*aa40*/  FMUL.FTZ R174, R164, R90 ;  /* 0x0000005aa4ae7220 */ /* 0x000fe40000410000 */
[----:B0-----:R-:W-:Y:S02]  /*aa50*/  FMUL.FTZ R143, R198, R190 ;  /* 0x000000bec68f7220 */ /* 0x001fe40000410000 */
[----:B------:R-:W-:Y:S02]  /*aa60*/  FADD.FTZ R135, R135, R140 ;  /* 0x0000008c87877221 */ /* 0x000fe40000010000 */
[----:B------:R-:W-:-:S02]  /*aa70*/  FFMA.FTZ R140, R199, R142, -R141 ;  /* 0x0000008ec78c7223 */ /* 0x000fc4000001088d */
[-C--:B------:R-:W-:Y:S02]  /*aa80*/  FFMA.FTZ R230, R201, R159.reuse, R220 ;  /* 0x0000009fc9e67223 */ /* 0x080fe400000100dc */
[-C--:B------:R-:W-:Y:S02]  /*aa90*/  FMUL.FTZ R141, R198, R174.reuse ;  /* 0x000000aec68d7220 */ /* 0x080fe40000410000 */
[----:B------:R-:W-:Y:S02]  /*aaa0*/  FFMA.FTZ R220, R215, R174, R143 ;  /* 0x000000aed7dc7223 */ /* 0x000fe4000001008f */
[----:B------:R-:W-:Y:S02]  /*aab0*/  FMUL.FTZ R216, R232, UR25 ;  /* 0x00000019e8d87c20 */ /* 0x000fe40008410000 */
[----:B------:R-:W-:Y:S02]  /*aac0*/  FADD.FTZ R137, R137, R140 ;  /* 0x0000008c89897221 */ /* 0x000fe40000010000 */
[----:B------:R-:W-:-:S02]  /*aad0*/  FMUL.FTZ R232, R196, R159 ;  /* 0x0000009fc4e87220 */ /* 0x000fc40000410000 */
[----:B------:R-:W-:Y:S02]  /*aae0*/  FFMA.FTZ R140, R215, R190, -R141 ;  /* 0x000000bed78c7223 */ /* 0x000fe4000001088d */
[----:B------:R-:W-:Y:S02]  /*aaf0*/  FADD.FTZ R135, R135, R220 ;  /* 0x000000dc87877221 */ /* 0x000fe40000010000 */
[----:B------:R-:W-:Y:S02]  /*ab00*/  FFMA.FTZ R232, R201, R175, -R232 ;  /* 0x000000afc9e87223 */ /* 0x000fe400000108e8 */
        /* <DEDUP_REMOVED lines=16> */
[----:B------:R-:W-:Y:S02]  /*ac10*/  FMUL.FTZ R137, R74, R142 ;  /* 0x0000008e4a897220 */ /* 0x000fe40000410000 */
[----:B------:R-:W-:Y:S02]  /*ac20*/  FADD.FTZ R128, R128, R67 ;  /* 0x0000004380807221 */ /* 0x000fe40000010000 */
[----:B------:R-:W-:Y:S01]  /*ac30*/  FADD.FTZ R125, R125, R116 ;  /* 0x000000747d7d7221 */ /* 0x000fe20000010000 */
[----:B------:R-:W-:Y:S01]  /*ac40*/  MOV R116, UR38 ;  /* 0x0000002600747c02 */ /* 0x000fe20008000f00 */
[----:B------:R-:W-:Y:S01]  /*ac50*/  FADD.FTZ R232, R128, R65 ;  /* 0x0000004180e87221 */ /* 0x000fe20000010000 */
[----:B------:R0:W-:Y:S01]  /*ac60*/  STS [R64.X4+0x1094], R137 ;  /* 0x0010948940007388 */ /* 0x0001e20000004800 */
[----:B------:R-:W-:-:S02]  /*ac70*/  FMUL.FTZ R65, R173, UR25 ;  /* 0x00000019ad417c20 */ /* 0x000fc40008410000 */
[----:B------:R-:W-:Y:S02]  /*ac80*/  FMUL.FTZ R135, R74, R136 ;  /* 0x000000884a877220 */ /* 0x000fe40000410000 */
[----:B------:R-:W-:Y:S02]  /*ac90*/  FFMA.FTZ R130, R188, UR42, -R65 ;  /* 0x0000002abc827c23 */ /* 0x000fe40008010841 */
[----:B------:R-:W-:Y:S01]  /*aca0*/  FMUL.FTZ R65, R171, UR25 ;  /* 0x00000019ab417c20 */ /* 0x000fe20008410000 */
[----:B------:R-:W-:Y:S01]  /*acb0*/  STS [R64.X4+0x1090], R135 ;  /* 0x0010908740007388 */ /* 0x000fe20000004800 */
[----:B------:R-:W-:Y:S01]  /*acc0*/  FMUL.FTZ R175, R126, R175 ;  /* 0x000000af7eaf7220 */ /* 0x000fe20000410000 */
[----:B0-----:R-:W-:Y:S01]  /*acd0*/  LEA R137, R116, -R97, 0x1 ;  /* 0x8000006174897211 */ /* 0x001fe200078e08ff */
[C---:B------:R-:W-:Y:S02]  /*ace0*/  FMUL.FTZ R141, R73.reuse, R174 ;  /* 0x000000ae498d7220 */ /* 0x040fe40000410000 */
[----:B------:R-:W-:Y:S01]  /*acf0*/  FMUL.FTZ R143, R73, R190 ;  /* 0x000000be498f7220 */ /* 0x000fe20000410000 */
[----:B------:R-:W-:Y:S01]  /*ad00*/  STS [R64.X4+0x10a4], R175 ;  /* 0x0010a4af40007388 */ /* 0x000fe20000004800 */
[----:B------:R-:W-:Y:S01]  /*ad10*/  FMUL.FTZ R133, R71, R134 ;  /* 0x0000008647857220 */ /* 0x000fe20000410000 */
[----:B------:R-:W-:Y:S01]  /*ad20*/  ISETP.GE.AND P0, PT, R137, 0x1, PT ;  /* 0x000000018900780c */ /* 0x000fe20003f06270 */
[----:B------:R-:W-:Y:S01]  /*ad30*/  FMUL.FTZ R121, R71, R132 ;  /* 0x0000008447797220 */ /* 0x000fe20000410000 */
[----:B------:R-:W-:Y:S01]  /*ad40*/  STS [R64.X4+0x1098], R141 ;  /* 0x0010988d40007388 */ /* 0x000fe20000004800 */
[----:B------:R-:W-:-:S02]  /*ad50*/  FMUL.FTZ R131, R70, R131 ;  /* 0x0000008346837220 */ /* 0x000fc40000410000 */
[----:B------:R-:W-:Y:S01]  /*ad60*/  FMUL.FTZ R129, R70, R129 ;  /* 0x0000008146817220 */ /* 0x000fe20000410000 */
[----:B------:R-:W-:Y:S01]  /*ad70*/  STS [R64.X4+0x109c], R143 ;  /* 0x00109c8f40007388 */ /* 0x000fe20000004800 */
[----:B------:R-:W-:Y:S02]  /*ad80*/  FFMA.FTZ R136, R186, UR42, -R65 ;  /* 0x0000002aba887c23 */ /* 0x000fe40008010841 */
[----:B------:R-:W-:Y:S01]  /*ad90*/  FMUL.FTZ R65, R185, UR25 ;  /* 0x00000019b9417c20 */ /* 0x000fe20008410000 */
[----:B------:R0:W-:Y:S01]  /*ada0*/  STS [R64.X4+0x1088], R133 ;  /* 0x0010888540007388 */ /* 0x0001e20000004800 */
[----:B------:R-:W-:Y:S02]  /*adb0*/  FADD.FTZ R125, R125, R114 ;  /* 0x000000727d7d7221 */ /* 0x000fe40000010000 */
[----:B------:R-:W-:Y:S01]  /*adc0*/  FFMA.FTZ R140, R170, UR42, R65 ;  /* 0x0000002aaa8c7c23 */ /* 0x000fe20008010041 */
[----:B------:R-:W-:Y:S01]  /*add0*/  STS [R64.X4+0x108c], R121 ;  /* 0x00108c7940007388 */ /* 0x000fe20000004800 */
[----:B------:R-:W-:-:S02]  /*ade0*/  FMUL.FTZ R65, R167, UR25 ;  /* 0x00000019a7417c20 */ /* 0x000fc40008410000 */
[----:B------:R-:W-:Y:S01]  /*adf0*/  FADD.FTZ R230, R125, R66 ;  /* 0x000000427de67221 */ /* 0x000fe20000010000 */
[----:B------:R-:W-:Y:S01]  /*ae00*/  STS [R64.X4+0x1080], R131 ;  /* 0x0010808340007388 */ /* 0x000fe20000004800 */
[----:B------:R-:W-:Y:S02]  /*ae10*/  FFMA.FTZ R190, R182, UR42, -R65 ;  /* 0x0000002ab6be7c23 */ /* 0x000fe40008010841 */
[----:B------:R-:W-:Y:S01]  /*ae20*/  FMUL.FTZ R65, R163, UR25 ;  /* 0x00000019a3417c20 */ /* 0x000fe20008410000 */
[----:B------:R1:W-:Y:S01]  /*ae30*/  STS [R64.X4+0x1084], R129 ;  /* 0x0010848140007388 */ /* 0x0003e20000004800 */
[----:B------:R-:W-:Y:S02]  /*ae40*/  FMUL.FTZ R132, R188, UR25 ;  /* 0x00000019bc847c20 */ /* 0x000fe40008410000 */
[----:B------:R-:W-:Y:S02]  /*ae50*/  FFMA.FTZ R122, R178, UR42, -R65 ;  /* 0x0000002ab27a7c23 */ /* 0x000fe40008010841 */
[----:B------:R-:W-:-:S02]  /*ae60*/  FMUL.FTZ R134, R172, UR25 ;  /* 0x00000019ac867c20 */ /* 0x000fc40008410000 */
[----:B------:R-:W-:Y:S02]  /*ae70*/  FMUL.FTZ R125, R187, UR25 ;  /* 0x00000019bb7d7c20 */ /* 0x000fe40008410000 */
[----:B0-----:R-:W-:Y:S02]  /*ae80*/  FMUL.FTZ R133, R169, UR25 ;  /* 0x00000019a9857c20 */ /* 0x001fe40008410000 */
[----:B-1----:R-:W-:Y:S02]  /*ae90*/  FMUL.FTZ R64, R186, UR25 ;  /* 0x00000019ba407c20 */ /* 0x002fe40008410000 */
[----:B------:R-:W-:Y:S02]  /*aea0*/  FMUL.FTZ R142, R184, UR25 ;  /* 0x00000019b88e7c20 */ /* 0x000fe40008410000 */
[----:B------:R-:W-:Y:S02]  /*aeb0*/  FFMA.FTZ R129, R171, UR42, R64 ;  /* 0x0000002aab817c23 */ /* 0x000fe40008010040 */
[----:B------:R-:W-:-:S02]  /*aec0*/  FMUL.FTZ R64, R170, UR25 ;  /* 0x00000019aa407c20 */ /* 0x000fc40008410000 */
[----:B------:R-:W-:Y:S02]  /*aed0*/  FMUL.FTZ R174, R168, UR25 ;  /* 0x00000019a8ae7c20 */ /* 0x000fe40008410000 */
[----:B------:R-:W-:Y:S02]  /*aee0*/  FFMA.FTZ R131, R185, UR42, -R64 ;  /* 0x0000002ab9837c23 */ /* 0x000fe40008010840 */
        /* <DEDUP_REMOVED lines=13> */
[----:B------:R-:W-:Y:S02]  /*afc0*/  FFMA.FTZ R216, R235, UR42, -R216 ;  /* 0x0000002aebd87c23 */ /* 0x000fe400080108d8 */
[----:B------:R-:W-:Y:S02]  /*afd0*/  FFMA.FTZ R111, R233, UR42, R111 ;  /* 0x0000002ae96f7c23 */ /* 0x000fe4000801006f */
[----:B------:R-:W-:-:S02]  /*afe0*/  FFMA.FTZ R132, R173, UR42, R132 ;  /* 0x0000002aad847c23 */ /* 0x000fc40008010084 */
[----:B------:R-:W-:Y:S02]  /*aff0*/  FFMA.FTZ R134, R187, UR42, -R134 ;  /* 0x0000002abb867c23 */ /* 0x000fe40008010886 */
[----:B------:R-:W-:Y:S02]  /*b000*/  FFMA.FTZ R125, R172, UR42, R125 ;  /* 0x0000002aac7d7c23 */ /* 0x000fe4000801007d */
[----:B------:R-:W-:Y:S02]  /*b010*/  FFMA.FTZ R133, R184, UR42, -R133 ;  /* 0x0000002ab8857c23 */ /* 0x000fe40008010885 */
[----:B------:R-:W-:Y:S02]  /*b020*/  FFMA.FTZ R142, R169, UR42, R142 ;  /* 0x0000002aa98e7c23 */ /* 0x000fe4000801008e */
[----:B------:R-:W-:Y:S02]  /*b030*/  FFMA.FTZ R174, R183, UR42, -R174 ;  /* 0x0000002ab7ae7c23 */ /* 0x000fe400080108ae */
[----:B------:R-:W-:-:S02]  /*b040*/  FFMA.FTZ R135, R168, UR42, R135 ;  /* 0x0000002aa8877c23 */ /* 0x000fc40008010087 */
[----:B------:R-:W-:Y:S02]  /*b050*/  FFMA.FTZ R220, R167, UR42, R220 ;  /* 0x0000002aa7dc7c23 */ /* 0x000fe400080100dc */
[----:B------:R-:W-:Y:S02]  /*b060*/  FFMA.FTZ R128, R181, UR42, -R128 ;  /* 0x0000002ab5807c23 */ /* 0x000fe40008010880 */
[----:B------:R-:W-:Y:S02]  /*b070*/  FFMA.FTZ R121, R166, UR42, R121 ;  /* 0x0000002aa6797c23 */ /* 0x000fe40008010079 */
[----:B------:R-:W-:Y:S02]  /*b080*/  FFMA.FTZ R123, R180, UR42, -R123 ;  /* 0x0000002ab47b7c23 */ /* 0x000fe4000801087b */
[----:B------:R-:W-:Y:S02]  /*b090*/  FFMA.FTZ R120, R165, UR42, R120 ;  /* 0x0000002aa5787c23 */ /* 0x000fe40008010078 */
[----:B------:R-:W-:-:S02]  /*b0a0*/  FFMA.FTZ R119, R179, UR42, -R64 ;  /* 0x0000002ab3777c23 */ /* 0x000fc40008010840 */
[----:B------:R-:W-:Y:S02]  /*b0b0*/  FFMA.FTZ R124, R164, UR42, R67 ;  /* 0x0000002aa47c7c23 */ /* 0x000fe40008010043 */
        /* <DEDUP_REMOVED lines=38> */
.L_x_7457:
[----:B------:R-:W-:Y:S05]  /*b320*/  BSYNC B0 ;  /* 0x0000000000007941 */ /* 0x000fea0003800000 */
.L_x_7456:
        /* <DEDUP_REMOVED lines=15> */
[----:B------:R-:W-:Y:S01]  /*b420*/  FFMA.FTZ R208, R83, R208, R65 ;  /* 0x000000d053d07223 */ /* 0x000fe20000010041 */
[----:B------:R-:W-:Y:S01]  /*b430*/  UIADD3 UR25, UR25, UR40, URZ ;  /* 0x0000002819197290 */ /* 0x000fe2000fffe03f */
[----:B0-----:R-:W-:Y:S01]  /*b440*/  IADD3 R66, R97, 0x40, RZ ;  /* 0x0000004061427810 */ /* 0x001fe20007ffe0ff */
[----:B------:R-:W-:Y:S01]  /*b450*/  UIMAD UR40, UR15, UR38, URZ ;  /* 0x000000260f2872a4 */ /* 0x000fe2000f8e023f */
[C---:B------:R-:W-:Y:S01]  /*b460*/  FFMA.FTZ R192, R83.reuse, R192, R216 ;  /* 0x000000c053c07223 */ /* 0x040fe200000100d8 */
[----:B------:R-:W-:Y:S01]  /*b470*/  UIMAD.WIDE.U32 UR24, UR14, UR38, UR24 ;  /* 0x000000260e1872a5 */ /* 0x000fe2000f8e0018 */
[----:B------:R-:W-:Y:S01]  /*b480*/  LEA.HI.SX32 R66, R66, R97, 0x1b ;  /* 0x0000006142427211 */ /* 0x000fe200078fdaff */
[----:B------:R-:W-:Y:S01]  /*b490*/  UIMAD UR40, UR14, UR39, UR40 ;  /* 0x000000270e2872a4 */ /* 0x000fe2000f8e0228 */
[----:B------:R-:W-:Y:S01]  /*b4a0*/  FFMA.FTZ R210, R83, R138, -R109 ;  /* 0x0000008a53d27223 */ /* 0x000fe2000001086d */
[----:B------:R-:W-:Y:S01]  /*b4b0*/  BSSY B0, `(.L_x_7458) ;  /* 0x0000021000007945 */ /* 0x000fe20003800000 */
[----:B------:R-:W-:Y:S01]  /*b4c0*/  ULDC.64 UR38, c[0x0][0x318] ;  /* 0x0000c60000267ab9 */ /* 0x000fe20000000a00 */
[----:B------:R-:W-:Y:S01]  /*b4d0*/  FADD.FTZ R161, R232, R161 ;  /* 0x000000a1e8a17221 */ /* 0x000fe20000010000 */
[----:B------:R-:W-:Y:S01]  /*b4e0*/  UIADD3 UR40, UR40, UR25, URZ ;  /* 0x0000001928287290 */ /* 0x000fe2000fffe03f */
[----:B------:R-:W-:Y:S01]  /*b4f0*/  FFMA.FTZ R138, R69, R68, R192 ;  /* 0x00000044458a7223 */ /* 0x000fe200000100c0 */
[----:B------:R-:W-:Y:S01]  /*b500*/  ULEA UR38, UP0, UR24, UR38, 0x3 ;  /* 0x0000002618267291 */ /* 0x000fe2000f80183f */
[----:B------:R-:W-:Y:S01]  /*b510*/  FADD.FTZ R83, R230, R113 ;  /* 0x00000071e6537221 */ /* 0x000fe20000010000 */
[----:B------:R-:W-:Y:S01]  /*b520*/  UIADD3 UR25, UR6, -UR41, URZ ;  /* 0x8000002906197290 */ /* 0x000fe2000fffe03f */
[----:B------:R-:W-:Y:S01]  /*b530*/  IADD3 R192, R97, 0x80, RZ ;  /* 0x0000008061c07810 */ /* 0x000fe20007ffe0ff */
[----:B------:R-:W-:Y:S01]  /*b540*/  ULEA.HI.X UR39, UR24, UR39, UR40, 0x3, UP0 ;  /* 0x0000002718277291 */ /* 0x000fe200080f1c28 */
[----:B------:R-:W-:Y:S01]  /*b550*/  FADD.FTZ R69, R161, R208 ;  /* 0x000000d0a1457221 */ /* 0x000fe20000010000 */
        /* <DEDUP_REMOVED lines=15> */
[----:B------:R-:W-:-:S02]  /*b650*/  IADD3 R208, R97, 0xc0, RZ ;  /* 0x000000c061d07810 */ /* 0x000fc40007ffe0ff */
[----:B------:R-:W-:Y:S01]  /*b660*/  LEA.HI.SX32 R192, R192, R97, 0x1b ;  /* 0x00000061c0c07211 */ /* 0x000fe200078fdaff */
[----:B------:R-:W-:Y:S02]  /*b670*/  IMAD.WIDE.U32 R64, R67, c[0x0][0x2b0], R64 ;  /* 0x0000ac0043407a25 */ /* 0x000fe400078e0040 */
[----:B------:R0:W1:Y:S03]  /*b680*/  LDS R67, [R66.X4+0x1180] ;  /* 0x0011800042437984 */ /* 0x0000660000004800 */
[----:B------:R-:W-:Y:S01]  /*b690*/  IADD3 R65, R65, UR24, RZ ;  /* 0x0000001841417c10 */ /* 0x000fe2000fffe0ff */
[----:B------:R-:W-:Y:S05]  /*b6a0*/  @!P0 BRA `(.L_x_7459) ;  /* 0x0000001000008947 */ /* 0x000fea0003800000 */
[----:B-1----:R1:W-:Y:S02]  /*b6b0*/  RED.E.ADD.F32.FTZ.RN.STRONG.GPU [R64.64+-0x1f00], R67 ;  /* 0xffe100434000798e */ /* 0x0023e4000c10e79a */
.L_x_7459:
[----:B------:R-:W-:Y:S05]  /*b6c0*/  BSYNC B0 ;  /* 0x0000000000007941 */ /* 0x000fea0003800000 */
.L_x_7458:
[----:B-1----:R1:W2:Y:S01]  /*b6d0*/  LDS R67, [R192.X4+0x1280] ;  /* 0x00128000c0437984 */ /* 0x0022a20000004800 */
[----:B------:R-:W-:Y:S01]  /*b6e0*/  BSSY B0, `(.L_x_7460) ;  /* 0x0000004000007945 */ /* 0x000fe20003800000 */
[----:B------:R-:W-:Y:S01]  /*b6f0*/  LEA.HI.SX32 R208, R208, R97, 0x1b ;  /* 0x00000061d0d07211 */ /* 0x000fe200078fdaff */
[----:B------:R-:W-:Y:S05]  /*b700*/  @!P1 BRA `(.L_x_7461) ;  /* 0x0000001000009947 */ /* 0x000fea0003800000 */
[----:B--2---:R2:W-:Y:S02]  /*b710*/  RED.E.ADD.F32.FTZ.RN.STRONG.GPU [R64.64+-0x1e00], R67 ;  /* 0xffe200434000798e */ /* 0x0045e4000c10e79a */
.L_x_7461:
[----:B------:R-:W-:Y:S05]  /*b720*/  BSYNC B0 ;  /* 0x0000000000007941 */ /* 0x000fea0003800000 */
.L_x_7460:
[----:B--2---:R2:W3:Y:S01]  /*b730*/  LDS R67, [R208.X4+0x1380] ;  /* 0x00138000d0437984 */ /* 0x0044e20000004800 */
[----:B------:R-:W-:Y:S01]  /*b740*/  BSSY B0, `(.L_x_7462) ;  /* 0x0000005000007945 */ /* 0x000fe20003800000 */
[----:B0-----:R-:W-:-:S02]  /*b750*/  IADD3 R66, R97, 0x100, RZ ;  /* 0x0000010061427810 */ /* 0x001fc40007ffe0ff */
[----:B-1----:R-:W-:Y:S01]  /*b760*/  IADD3 R192, R97, 0x140, RZ ;  /* 0x0000014061c07810 */ /* 0x002fe20007ffe0ff */
[----:B------:R-:W-:Y:S05]  /*b770*/  @!P2 BRA `(.L_x_7463) ;  /* 0x000000100000a947 */ /* 0x000fea0003800000 */
[----:B---3--:R0:W-:Y:S02]  /*b780*/  RED.E.ADD.F32.FTZ.RN.STRONG.GPU [R64.64+-0x1d00], R67 ;  /* 0xffe300434000798e */ /* 0x0081e4000c10e79a */
.L_x_7463:
[----:B------:R-:W-:Y:S05]  /*b790*/  BSYNC B0 ;  /* 0x0000000000007941 */ /* 0x000fea0003800000 */
.L_x_7462:
        /* <DEDUP_REMOVED lines=14> */
.L_x_7465:
[----:B0-----:R-:W-:Y:S05]  /*b880*/  BSYNC B0 ;  /* 0x0000000000007941 */ /* 0x001fea0003800000 */
.L_x_7464:
[----:B-1----:R0:W1:Y:S01]  /*b890*/  LDS R67, [R192.X4+0x1580] ;  /* 0x00158000c0437984 */ /* 0x0020620000004800 */
[----:B------:R-:W-:Y:S01]  /*b8a0*/  BSSY B0, `(.L_x_7466) ;  /* 0x0000005000007945 */ /* 0x000fe20003800000 */
[----:B------:R-:W-:Y:S02]  /*b8b0*/  IADD3 R66, R97, 0x1c0, RZ ;  /* 0x000001c061427810 */ /* 0x000fe40007ffe0ff */
[----:B------:R-:W-:Y:S01]  /*b8c0*/  LEA.HI.SX32 R208, R208, R97, 0x1b ;  /* 0x00000061d0d07211 */ /* 0x000fe200078fdaff */
[----:B------:R-:W-:Y:S05]  /*b8d0*/  @!P0 BRA `(.L_x_7467) ;  /* 0x0000001000008947 */ /* 0x000fea0003800000 */
[----:B-1----:R1:W-:Y:S02]  /*b8e0*/  RED.E.ADD.F32.FTZ.RN.STRONG.GPU [R64.64+-0x1b00], R67 ;  /* 0xffe500434000798e */ /* 0x0023e4000c10e79a */
.L_x_7467:
[----:B------:R-:W-:Y:S05]  /*b8f0*/  BSYNC B0 ;  /* 0x0000000000007941 */ /* 0x000fea0003800000 */
.L_x_7466:
[----:B-1----:R1:W2:Y:S01]  /*b900*/  LDS R67, [R208.X4+0x1680] ;  /* 0x00168000d0437984 */ /* 0x0022a20000004800 */
[----:B------:R-:W-:Y:S01]  /*b910*/  BSSY B0, `(.L_x_7468) ;  /* 0x0000005000007945 */ /* 0x000fe20003800000 */
[----:B------:R-:W-:-:S02]  /*b920*/  IADD3 R210, R97, 0x200, RZ ;  /* 0x0000020061d27810 */ /* 0x000fc40007ffe0ff */
[----:B------:R-:W-:Y:S01]  /*b930*/  LEA.HI.SX32 R66, R66, R97, 0x1b ;  /* 0x0000006142427211 */ /* 0x000fe200078fdaff */
[----:B------:R-:W-:Y:S05]  /*b940*/  @!P1 BRA `(.L_x_7469) ;  /* 0x0000001000009947 */ /* 0x000fea0003800000 */
[----:B--2---:R2:W-:Y:S02]  /*b950*/  RED.E.ADD.F32.FTZ.RN.STRONG.GPU [R64.64+-0x1a00], R67 ;  /* 0xffe600434000798e */ /* 0x0045e4000c10e79a */
.L_x_7469:
[----:B------:R-:W-:Y:S05]  /*b960*/  BSYNC B0 ;  /* 0x0000000000007941 */ /* 0x000fea0003800000 */
.L_x_7468:
[----:B--2---:R2:W3:Y:S01]  /*b970*/  LDS R67, [R66.X4+0x1780] ;  /* 0x0017800042437984 */ /* 0x0044e20000004800 */
[----:B------:R-:W-:Y:S01]  /*b980*/  BSSY B0, `(.L_x_7470) ;  /* 0x0000005000007945 */ /* 0x000fe20003800000 */
[----:B0-----:R-:W-:Y:S02]  /*b990*/  IADD3 R192, R97, 0x240, RZ ;  /* 0x0000024061c07810 */ /* 0x001fe40007ffe0ff */
[----:B------:R-:W-:Y:S01]  /*b9a0*/  LEA.HI.SX32 R109, R210, R97, 0x1b ;  /* 0x00000061d26d7211 */ /* 0x000fe200078fdaff */
[----:B------:R-:W-:Y:S05]  /*b9b0*/  @!P2 BRA `(.L_x_7471) ;  /* 0x000000100000a947 */ /* 0x000fea0003800000 */
[----:B---3--:R0:W-:Y:S02]  /*b9c0*/  RED.E.ADD.F32.FTZ.RN.STRONG.GPU [R64.64+-0x1900], R67 ;  /* 0xffe700434000798e */ /* 0x0081e4000c10e79a */
.L_x_7471:
[----:B------:R-:W-:Y:S05]  /*b9d0*/  BSYNC B0 ;  /* 0x0000000000007941 */ /* 0x000fea0003800000 */
.L_x_7470:
[----:B------:R-:W4:Y:S01]  /*b9e0*/  LDS R109, [R109.X4+0x1880] ;  /* 0x001880006d6d7984 */ /* 0x000f220000004800 */
[----:B------:R-:W-:Y:S01]  /*b9f0*/  BSSY B0, `(.L_x_7472) ;  /* 0x0000005000007945 */ /* 0x000fe20003800000 */
[----:B--2---:R-:W-:Y:S02]  /*ba00*/  IADD3 R66, R97, 0x280, RZ ;  /* 0x0000028061427810 */ /* 0x004fe40007ffe0ff */
[----:B------:R-:W-:Y:S01]  /*ba10*/  LEA.HI.SX32 R192, R192, R97, 0x1b ;  /* 0x00000061c0c07211 */ /* 0x000fe200078fdaff */
[----:B------:R-:W-:Y:S05]  /*ba20*/  @!P3 BRA `(.L_x_7473) ;  /* 0x000000100000b947 */ /* 0x000fea0003800000 */
[----:B----4-:R2:W-:Y:S02]  /*ba30*/  RED.E.ADD.F32.FTZ.RN.STRONG.GPU [R64.64+-0x1800], R109 ;  /* 0xffe8006d4000798e */ /* 0x0105e4000c10e79a */
.L_x_7473:
[----:B------:R-:W-:Y:S05]  /*ba40*/  BSYNC B0 ;  /* 0x0000000000007941 */ /* 0x000fea0003800000 */
.L_x_7472:
[----:B0--3--:R0:W3:Y:S01]  /*ba50*/  LDS R67, [R192.X4+0x1980] ;  /* 0x00198000c0437984 */ /* 0x0090e20000004800 */
[----:B------:R-:W-:Y:S01]  /*ba60*/  BSSY B0, `(.L_x_7474) ;  /* 0x0000004000007945 */ /* 0x000fe20003800000 */
[----:B------:R-:W-:Y:S01]  /*ba70*/  LEA.HI.SX32 R66, R66, R97, 0x1b ;  /* 0x0000006142427211 */ /* 0x000fe200078fdaff */
[----:B------:R-:W-:Y:S05]  /*ba80*/  @!P4 BRA `(.L_x_7475) ;  /* 0x000000100000c947 */ /* 0x000fea0003800000 */
[----:B---3--:R3:W-:Y:S02]  /*ba90*/  RED.E.ADD.F32.FTZ.RN.STRONG.GPU [R64.64+-0x1700], R67 ;  /* 0xffe900434000798e */ /* 0x0087e4000c10e79a */
.L_x_7475:
[----:B------:R-:W-:Y:S05]  /*baa0*/  BSYNC B0 ;  /* 0x0000000000007941 */ /* 0x000fea0003800000 */
.L_x_7474:
[----:B---3--:R3:W0:Y:S01]  /*bab0*/  LDS R67, [R66.X4+0x1a80] ;  /* 0x001a800042437984 */ /* 0x0086220000004800 */
[----:B------:R-:W-:Y:S01]  /*bac0*/  BSSY B0, `(.L_x_7476) ;  /* 0x0000005000007945 */ /* 0x000fe20003800000 */
[----:B0-----:R-:W-:-:S02]  /*bad0*/  IADD3 R192, R97, 0x2c0, RZ ;  /* 0x000002c061c07810 */ /* 0x001fc40007ffe0ff */
[----:B-1----:R-:W-:Y:S01]  /*bae0*/  IADD3 R208, R97, 0x300, RZ ;  /* 0x0000030061d07810 */ /* 0x002fe20007ffe0ff */
[----:B------:R-:W-:Y:S05]  /*baf0*/  @!P5 BRA `(.L_x_7477) ;  /* 0x000000100000d947 */ /* 0x000fea0003800000 */
[----:B------:R0:W-:Y:S02]  /*bb00*/  RED.E.ADD.F32.FTZ.RN.STRONG.GPU [R64.64+-0x1600], R67 ;  /* 0xffea00434000798e */ /* 0x0001e4000c10e79a */
.L_x_7477:
[----:B------:R-:W-:Y:S05]  /*bb10*/  BSYNC B0 ;  /* 0x0000000000007941 */ /* 0x000fea0003800000 */
.L_x_7476:
        /* <DEDUP_REMOVED lines=14> */
.L_x_7479:
[----:B0-----:R-:W-:Y:S05]  /*bc00*/  BSYNC B0 ;  /* 0x0000000000007941 */ /* 0x001fea0003800000 */
.L_x_7478:
[----:B-1----:R0:W1:Y:S01]  /*bc10*/  LDS R67, [R208.X4+0x1c80] ;  /* 0x001c8000d0437984 */ /* 0x0020620000004800 */
[----:B------:R-:W-:Y:S01]  /*bc20*/  BSSY B0, `(.L_x_7480) ;  /* 0x0000005000007945 */ /* 0x000fe20003800000 */
[----:B------:R-:W-:Y:S02]  /*bc30*/  IADD3 R192, R97, 0x380, RZ ;  /* 0x0000038061c07810 */ /* 0x000fe40007ffe0ff */
[----:B------:R-:W-:Y:S01]  /*bc40*/  LEA.HI.SX32 R66, R66, R97, 0x1b ;  /* 0x0000006142427211 */ /* 0x000fe200078fdaff */
[----:B------:R-:W-:Y:S05]  /*bc50*/  @!P0 BRA `(.L_x_7481) ;  /* 0x0000001000008947 */ /* 0x000fea0003800000 */
[----:B-1----:R1:W-:Y:S02]  /*bc60*/  RED.E.ADD.F32.FTZ.RN.STRONG.GPU [R64.64+-0x1400], R67 ;  /* 0xffec00434000798e */ /* 0x0023e4000c10e79a */
.L_x_7481:
[----:B------:R-:W-:Y:S05]  /*bc70*/  BSYNC B0 ;  /* 0x0000000000007941 */ /* 0x000fea0003800000 */
.L_x_7480:
[----:B-1----:R1:W3:Y:S01]  /*bc80*/  LDS R67, [R66.X4+0x1d80] ;  /* 0x001d800042437984 */ /* 0x0022e20000004800 */
[----:B------:R-:W-:Y:S01]  /*bc90*/  BSSY B0, `(.L_x_7482) ;  /* 0x0000005000007945 */ /* 0x000fe20003800000 */
[----:B0-----:R-:W-:-:S02]  /*bca0*/  IADD3 R208, R97, 0x3c0, RZ ;  /* 0x000003c061d07810 */ /* 0x001fc40007ffe0ff */
[----:B------:R-:W-:Y:S01]  /*bcb0*/  LEA.HI.SX32 R192, R192, R97, 0x1b ;  /* 0x00000061c0c07211 */ /* 0x000fe200078fdaff */
[----:B------:R-:W-:Y:S05]  /*bcc0*/  @!P1 BRA `(.L_x_7483) ;  /* 0x0000001000009947 */ /* 0x000fea0003800000 */
[----:B---3--:R0:W-:Y:S02]  /*bcd0*/  RED.E.ADD.F32.FTZ.RN.STRONG.GPU [R64.64+-0x1300], R67 ;  /* 0xffed00434000798e */ /* 0x0081e4000c10e79a */
.L_x_7483:
[----:B------:R-:W-:Y:S05]  /*bce0*/  BSYNC B0 ;  /* 0x0000000000007941 */ /* 0x000fea0003800000 */
.L_x_7482:
[----:B0--3--:R0:W3:Y:S01]  /*bcf0*/  LDS R67, [R192.X4+0x1e80] ;  /* 0x001e8000c0437984 */ /* 0x0090e20000004800 */
[----:B------:R-:W-:Y:S01]  /*bd00*/  BSSY B0, `(.L_x_7484) ;  /* 0x0000005000007945 */ /* 0x000fe20003800000 */
[----:B-1----:R-:W-:Y:S02]  /*bd10*/  IADD3 R66, R97, 0x400, RZ ;  /* 0x0000040061427810 */ /* 0x002fe40007ffe0ff */
[----:B------:R-:W-:Y:S01]  /*bd20*/  LEA.HI.SX32 R208, R208, R97, 0x1b ;  /* 0x00000061d0d07211 */ /* 0x000fe200078fdaff */
[----:B------:R-:W-:Y:S05]  /*bd30*/  @!P2 BRA `(.L_x_7485) ;  /* 0x000000100000a947 */ /* 0x000fea0003800000 */
[----:B---3--:R1:W-:Y:S02]  /*bd40*/  RED.E.ADD.F32.FTZ.RN.STRONG.GPU [R64.64+-0x1200], R67 ;  /* 0xffee00434000798e */ /* 0x0083e4000c10e79a */
.L_x_7485:
[----:B------:R-:W-:Y:S05]  /*bd50*/  BSYNC B0 ;  /* 0x0000000000007941 */ /* 0x000fea0003800000 */
.L_x_7484:
[----:B-1-3--:R1:W3:Y:S01]  /*bd60*/  LDS R67, [R208.X4+0x1f80] ;  /* 0x001f8000d0437984 */ /* 0x00a2e20000004800 */
[----:B------:R-:W-:Y:S01]  /*bd70*/  BSSY B0, `(.L_x_7486) ;  /* 0x0000005000007945 */ /* 0x000fe20003800000 */
[----:B0-----:R-:W-:Y:S02]  /*bd80*/  IADD3 R192, R97, 0x440, RZ ;  /* 0x0000044061c07810 */ /* 0x001fe40007ffe0ff */
[----:B------:R-:W-:Y:S01]  /*bd90*/  LEA.HI.SX32 R66, R66, R97, 0x1b ;  /* 0x0000006142427211 */ /* 0x000fe200078fdaff */
[----:B------:R-:W-:Y:S05]  /*bda0*/  @!P3 BRA `(.L_x_7487) ;  /* 0x000000100000b947 */ /* 0x000fea0003800000 */
[----:B---3--:R0:W-:Y:S02]  /*bdb0*/  RED.E.ADD.F32.FTZ.RN.STRONG.GPU [R64.64+-0x1100], R67 ;  /* 0xffef00434000798e */ /* 0x0081e4000c10e79a */
.L_x_7487:
[----:B------:R-:W-:Y:S05]  /*bdc0*/  BSYNC B0 ;  /* 0x0000000000007941 */ /* 0x000fea0003800000 */
.L_x_7486:
[----:B0--3--:R0:W3:Y:S01]  /*bdd0*/  LDS R67, [R66.X4+0x2080] ;  /* 0x0020800042437984 */ /* 0x0090e20000004800 */
[----:B------:R-:W-:Y:S01]  /*bde0*/  BSSY B0, `(.L_x_7488) ;  /* 0x0000004000007945 */ /* 0x000fe20003800000 */
[----:B------:R-:W-:Y:S01]  /*bdf0*/  LEA.HI.SX32 R192, R192, R97, 0x1b ;  /* 0x00000061c0c07211 */ /* 0x000fe200078fdaff */
[----:B------:R-:W-:Y:S05]  /*be00*/  @!P4 BRA `(.L_x_7489) ;  /* 0x000000100000c947 */ /* 0x000fea0003800000 */
[----:B---3--:R3:W-:Y:S02]  /*be10*/  RED.E.ADD.F32.FTZ.RN.STRONG.GPU [R64.64+-0x1000], R67 ;  /* 0xfff000434000798e */ /* 0x0087e4000c10e79a */
.L_x_7489:
[----:B------:R-:W-:Y:S05]  /*be20*/  BSYNC B0 ;  /* 0x0000000000007941 */ /* 0x000fea0003800000 */
.L_x_7488:
[----:B---3--:R3:W0:Y:S01]  /*be30*/  LDS R67, [R192.X4+0x2180] ;  /* 0x00218000c0437984 */ /* 0x0086220000004800 */
[----:B------:R-:W-:Y:S01]  /*be40*/  BSSY B0, `(.L_x_7490) ;  /* 0x0000005000007945 */ /* 0x000fe20003800000 */
[----:B0-----:R-:W-:-:S02]  /*be50*/  IADD3 R66, R97, 0x480, RZ ;  /* 0x0000048061427810 */ /* 0x001fc40007ffe0ff */
[----:B-1----:R-:W-:Y:S01]  /*be60*/  IADD3 R208, R97, 0x4c0, RZ ;  /* 0x000004c061d07810 */ /* 0x002fe20007ffe0ff */
[----:B------:R-:W-:Y:S05]  /*be70*/  @!P5 BRA `(.L_x_7491) ;  /* 0x000000100000d947 */ /* 0x000fea0003800000 */
[----:B------:R0:W-:Y:S02]  /*be80*/  RED.E.ADD.F32.FTZ.RN.STRONG.GPU [R64.64+-0xf00], R67 ;  /* 0xfff100434000798e */ /* 0x0001e4000c10e79a */
.L_x_7491:
[----:B------:R-:W-:Y:S05]  /*be90*/  BSYNC B0 ;  /* 0x0000000000007941 */ /* 0x000fea0003800000 */
.L_x_7490:
        /* <DEDUP_REMOVED lines=14> */
.L_x_7493:
[----:B0-----:R-:W-:Y:S05]  /*bf80*/  BSYNC B0 ;  /* 0x0000000000007941 */ /* 0x001fea0003800000 */
.L_x_7492:
[----:B-1----:R0:W1:Y:S01]  /*bf90*/  LDS R67, [R208.X4+0x2380] ;  /* 0x00238000d0437984 */ /* 0x0020620000004800 */
[----:B------:R-:W-:Y:S01]  /*bfa0*/  BSSY B0, `(.L_x_7494) ;  /* 0x0000005000007945 */ /* 0x000fe20003800000 */
[----:B------:R-:W-:Y:S02]  /*bfb0*/  IADD3 R66, R97, 0x540, RZ ;  /* 0x0000054061427810 */ /* 0x000fe40007ffe0ff */
[----:B------:R-:W-:Y:S01]  /*bfc0*/  LEA.HI.SX32 R192, R192, R97, 0x1b ;  /* 0x00000061c0c07211 */ /* 0x000fe200078fdaff */
[----:B------:R-:W-:Y:S05]  /*bfd0*/  @!P0 BRA `(.L_x_7495) ;  /* 0x0000001000008947 */ /* 0x000fea0003800000 */
[----:B-1----:R1:W-:Y:S02]  /*bfe0*/  RED.E.ADD.F32.FTZ.RN.STRONG.GPU [R64.64+-0xd00], R67 ;  /* 0xfff300434000798e */ /* 0x0023e4000c10e79a */
.L_x_7495:
[----:B------:R-:W-:Y:S05]  /*bff0*/  BSYNC B0 ;  /* 0x0000000000007941 */ /* 0x000fea0003800000 */
.L_x_7494:
[----:B-1----:R1:W3:Y:S01]  /*c000*/  LDS R67, [R192.X4+0x2480] ;  /* 0x00248000c0437984 */ /* 0x0022e20000004800 */
[----:B------:R-:W-:Y:S01]  /*c010*/  BSSY B0, `(.L_x_7496) ;  /* 0x0000005000007945 */ /* 0x000fe20003800000 */
[----:B0-----:R-:W-:-:S02]  /*c020*/  IADD3 R208, R97, 0x580, RZ ;  /* 0x0000058061d07810 */ /* 0x001fc40007ffe0ff */
[----:B------:R-:W-:Y:S01]  /*c030*/  LEA.HI.SX32 R66, R66, R97, 0x1b ;  /* 0x0000006142427211 */ /* 0x000fe200078fdaff */
[----:B------:R-:W-:Y:S05]  /*c040*/  @!P1 BRA `(.L_x_7497) ;  /* 0x0000001000009947 */ /* 0x000fea0003800000 */
[----:B---3--:R0:W-:Y:S02]  /*c050*/  RED.E.ADD.F32.FTZ.RN.STRONG.GPU [R64.64+-0xc00], R67 ;  /* 0xfff400434000798e */ /* 0x0081e4000c10e79a */
.L_x_7497:
[----:B------:R-:W-:Y:S05]  /*c060*/  BSYNC B0 ;  /* 0x0000000000007941 */ /* 0x000fea0003800000 */
.L_x_7496:
[----:B0--3--:R0:W3:Y:S01]  /*c070*/  LDS R67, [R66.X4+0x2580] ;  /* 0x0025800042437984 */ /* 0x0090e20000004800 */
[----:B------:R-:W-:Y:S01]  /*c080*/  BSSY B0, `(.L_x_7498) ;  /* 0x0000005000007945 */ /* 0x000fe20003800000 */
[----:B-1----:R-:W-:Y:S02]  /*c090*/  IADD3 R192, R97, 0x5c0, RZ ;  /* 0x000005c061c07810 */ /* 0x002fe40007ffe0ff */
[----:B------:R-:W-:Y:S01]  /*c0a0*/  LEA.HI.SX32 R208, R208, R97, 0x1b ;  /* 0x00000061d0d07211 */ /* 0x000fe200078fdaff */
[----:B------:R-:W-:Y:S05]  /*c0b0*/  @!P2 BRA `(.L_x_7499) ;  /* 0x000000100000a947 */ /* 0x000fea0003800000 */
[----:B---3--:R1:W-:Y:S02]  /*c0c0*/  RED.E.ADD.F32.FTZ.RN.STRONG.GPU [R64.64+-0xb00], R67 ;  /* 0xfff500434000798e */ /* 0x0083e4000c10e79a */
.L_x_7499:
[----:B------:R-:W-:Y:S05]  /*c0d0*/  BSYNC B0 ;  /* 0x0000000000007941 */ /* 0x000fea0003800000 */
.L_x_7498:
[----:B-1-3--:R1:W3:Y:S01]  /*c0e0*/  LDS R67, [R208.X4+0x2680] ;  /* 0x00268000d0437984 */ /* 0x00a2e20000004800 */
[----:B------:R-:W-:Y:S01]  /*c0f0*/  BSSY B0, `(.L_x_7500) ;  /* 0x0000005000007945 */ /* 0x000fe20003800000 */
[----:B0-----:R-:W-:Y:S02]  /*c100*/  IADD3 R66, R97, 0x600, RZ ;  /* 0x0000060061427810 */ /* 0x001fe40007ffe0ff */
[----:B------:R-:W-:Y:S01]  /*c110*/  LEA.HI.SX32 R192, R192, R97, 0x1b ;  /* 0x00000061c0c07211 */ /* 0x000fe200078fdaff */
[----:B------:R-:W-:Y:S05]  /*c120*/  @!P3 BRA `(.L_x_7501) ;  /* 0x000000100000b947 */ /* 0x000fea0003800000 */
[----:B---3--:R0:W-:Y:S02]  /*c130*/  RED.E.ADD.F32.FTZ.RN.STRONG.GPU [R64.64+-0xa00], R67 ;  /* 0xfff600434000798e */ /* 0x0081e4000c10e79a */
.L_x_7501:
[----:B------:R-:W-:Y:S05]  /*c140*/  BSYNC B0 ;  /* 0x0000000000007941 */ /* 0x000fea0003800000 */
.L_x_7500:
[----:B0--3--:R0:W3:Y:S01]  /*c150*/  LDS R67, [R192.X4+0x2780] ;  /* 0x00278000c0437984 */ /* 0x0090e20000004800 */
[----:B------:R-:W-:Y:S01]  /*c160*/  BSSY B0, `(.L_x_7502) ;  /* 0x0000004000007945 */ /* 0x000fe20003800000 */
[----:B------:R-:W-:Y:S01]  /*c170*/  LEA.HI.SX32 R66, R66, R97, 0x1b ;  /* 0x0000006142427211 */ /* 0x000fe200078fdaff */
[----:B------:R-:W-:Y:S05]  /*c180*/  @!P4 BRA `(.L_x_7503) ;  /* 0x000000100000c947 */ /* 0x000fea0003800000 */
[----:B---3--:R3:W-:Y:S02]  /*c190*/  RED.E.ADD.F32.FTZ.RN.STRONG.GPU [R64.64+-0x900], R67 ;  /* 0xfff700434000798e */ /* 0x0087e4000c10e79a */
.L_x_7503:
[----:B------:R-:W-:Y:S05]  /*c1a0*/  BSYNC B0 ;  /* 0x0000000000007941 */ /* 0x000fea0003800000 */
.L_x_7502:
[----:B---3--:R3:W0:Y:S01]  /*c1b0*/  LDS R67, [R66.X4+0x2880] ;  /* 0x0028800042437984 */ /* 0x0086220000004800 */
[----:B------:R-:W-:Y:S01]  /*c1c0*/  BSSY B0, `(.L_x_7504) ;  /* 0x0000005000007945 */ /* 0x000fe20003800000 */
[----:B0-----:R-:W-:-:S02]  /*c1d0*/  IADD3 R192, R97, 0x640, RZ ;  /* 0x0000064061c07810 */ /* 0x001fc40007ffe0ff */
[----:B-1----:R-:W-:Y:S01]  /*c1e0*/  IADD3 R208, R97, 0x680, RZ ;  /* 0x0000068061d07810 */ /* 0x002fe20007ffe0ff */
[----:B------:R-:W-:Y:S05]  /*c1f0*/  @!P5 BRA `(.L_x_7505) ;  /* 0x000000100000d947 */ /* 0x000fea0003800000 */
[----:B------:R0:W-:Y:S02]  /*c200*/  RED.E.ADD.F32.FTZ.RN.STRONG.GPU [R64.64+-0x800], R67 ;  /* 0xfff800434000798e */ /* 0x0001e4000c10e79a */
.L_x_7505:
[----:B------:R-:W-:Y:S05]  /*c210*/  BSYNC B0 ;  /* 0x0000000000007941 */ /* 0x000fea0003800000 */
.L_x_7504:
        /* <DEDUP_REMOVED lines=14> */
.L_x_7507:
[----:B0-----:R-:W-:Y:S05]  /*c300*/  BSYNC B0 ;  /* 0x0000000000007941 */ /* 0x001fea0003800000 */
.L_x_7506:
[----:B-1----:R0:W1:Y:S01]  /*c310*/  LDS R67, [R208.X4+0x2a80] ;  /* 0x002a8000d0437984 */ /* 0x0020620000004800 */
[----:B------:R-:W-:Y:S01]  /*c320*/  BSSY B0, `(.L_x_7508) ;  /* 0x0000005000007945 */ /* 0x000fe20003800000 */
[----:B------:R-:W-:Y:S02]  /*c330*/  IADD3 R192, R97, 0x700, RZ ;  /* 0x0000070061c07810 */ /* 0x000fe40007ffe0ff */
[----:B------:R-:W-:Y:S01]  /*c340*/  LEA.HI.SX32 R66, R66, R97, 0x1b ;  /* 0x0000006142427211 */ /* 0x000fe200078fdaff */
[----:B------:R-:W-:Y:S05]  /*c350*/  @!P0 BRA `(.L_x_7509) ;  /* 0x0000001000008947 */ /* 0x000fea0003800000 */
[----:B-1----:R1:W-:Y:S02]  /*c360*/  RED.E.ADD.F32.FTZ.RN.STRONG.GPU [R64.64+-0x600], R67 ;  /* 0xfffa00434000798e */ /* 0x0023e4000c10e79a */
.L_x_7509:
[----:B------:R-:W-:Y:S05]  /*c370*/  BSYNC B0 ;  /* 0x0000000000007941 */ /* 0x000fea0003800000 */
.L_x_7508:
[----:B-1----:R1:W3:Y:S01]  /*c380*/  LDS R67, [R66.X4+0x2b80] ;  /* 0x002b800042437984 */ /* 0x0022e20000004800 */
[----:B------:R-:W-:Y:S01]  /*c390*/  BSSY B0, `(.L_x_7510) ;  /* 0x0000005000007945 */ /* 0x000fe20003800000 */
[----:B0-----:R-:W-:-:S02]  /*c3a0*/  IADD3 R208, R97, 0x740, RZ ;  /* 0x0000074061d07810 */ /* 0x001fc40007ffe0ff */
[----:B------:R-:W-:Y:S01]  /*c3b0*/  LEA.HI.SX32 R192, R192, R97, 0x1b ;  /* 0x00000061c0c07211 */ /* 0x000fe200078fdaff */
[----:B------:R-:W-:Y:S05]  /*c3c0*/  @!P1 BRA `(.L_x_7511) ;  /* 0x0000001000009947 */ /* 0x000fea0003800000 */
[----:B---3--:R0:W-:Y:S02]  /*c3d0*/  RED.E.ADD.F32.FTZ.RN.STRONG.GPU [R64.64+-0x500], R67 ;  /* 0xfffb00434000798e */ /* 0x0081e4000c10e79a */
.L_x_7511:
[----:B------:R-:W-:Y:S05]  /*c3e0*/  BSYNC B0 ;  /* 0x0000000000007941 */ /* 0x000fea0003800000 */
.L_x_7510:
[----:B0--3--:R0:W3:Y:S01]  /*c3f0*/  LDS R67, [R192.X4+0x2c80] ;  /* 0x002c8000c0437984 */ /* 0x0090e20000004800 */
[----:B------:R-:W-:Y:S01]  /*c400*/  BSSY B0, `(.L_x_7512) ;  /* 0x0000005000007945 */ /* 0x000fe20003800000 */
[----:B-1----:R-:W-:Y:S02]  /*c410*/  IADD3 R66, R97, 0x780, RZ ;  /* 0x0000078061427810 */ /* 0x002fe40007ffe0ff */
[----:B------:R-:W-:Y:S01]  /*c420*/  LEA.HI.SX32 R208, R208, R97, 0x1b ;  /* 0x00000061d0d07211 */ /* 0x000fe200078fdaff */
[----:B------:R-:W-:Y:S05]  /*c430*/  @!P2 BRA `(.L_x_7513) ;  /* 0x000000100000a947 */ /* 0x000fea0003800000 */
[----:B---3--:R1:W-:Y:S02]  /*c440*/  RED.E.ADD.F32.FTZ.RN.STRONG.GPU [R64.64+-0x400], R67 ;  /* 0xfffc00434000798e */ /* 0x0083e4000c10e79a */
.L_x_7513:
[----:B------:R-:W-:Y:S05]  /*c450*/  BSYNC B0 ;  /* 0x0000000000007941 */ /* 0x000fea0003800000 */
.L_x_7512:
[----:B-1-3--:R1:W3:Y:S01]  /*c460*/  LDS R67, [R208.X4+0x2d80] ;  /* 0x002d8000d0437984 */ /* 0x00a2e20000004800 */
[----:B------:R-:W-:Y:S01]  /*c470*/  BSSY B0, `(.L_x_7514) ;  /* 0x0000005000007945 */ /* 0x000fe20003800000 */
[----:B0-----:R-:W-:Y:S02]  /*c480*/  IADD3 R192, R97, 0x7c0, RZ ;  /* 0x000007c061c07810 */ /* 0x001fe40007ffe0ff */
[----:B------:R-:W-:Y:S01]  /*c490*/  LEA.HI.SX32 R66, R66, R97, 0x1b ;  /* 0x0000006142427211 */ /* 0x000fe200078fdaff */
[----:B------:R-:W-:Y:S05]  /*c4a0*/  @!P3 BRA `(.L_x_7515) ;  /* 0x000000100000b947 */ /* 0x000fea0003800000 */
[----:B---3--:R0:W-:Y:S02]  /*c4b0*/  RED.E.ADD.F32.FTZ.RN.STRONG.GPU [R64.64+-0x300], R67 ;  /* 0xfffd00434000798e */ /* 0x0081e4000c10e79a */
.L_x_7515:
[----:B------:R-:W-:Y:S05]  /*c4c0*/  BSYNC B0 ;  /* 0x0000000000007941 */ /* 0x000fea0003800000 */
.L_x_7514:
[----:B0--3--:R0:W3:Y:S01]  /*c4d0*/  LDS R67, [R66.X4+0x2e80] ;  /* 0x002e800042437984 */ /* 0x0090e20000004800 */
[----:B------:R-:W-:Y:S01]  /*c4e0*/  BSSY B0, `(.L_x_7516) ;  /* 0x0000004000007945 */ /* 0x000fe20003800000 */
[----:B------:R-:W-:Y:S01]  /*c4f0*/  LEA.HI.SX32 R192, R192, R97, 0x1b ;  /* 0x00000061c0c07211 */ /* 0x000fe200078fdaff */
[----:B------:R-:W-:Y:S05]  /*c500*/  @!P4 BRA `(.L_x_7517) ;  /* 0x000000100000c947 */ /* 0x000fea0003800000 */
[----:B---3--:R3:W-:Y:S02]  /*c510*/  RED.E.ADD.F32.FTZ.RN.STRONG.GPU [R64.64+-0x200], R67 ;  /* 0xfffe00434000798e */ /* 0x0087e4000c10e79a */
.L_x_7517:
[----:B------:R-:W-:Y:S05]  /*c520*/  BSYNC B0 ;  /* 0x0000000000007941 */ /* 0x000fea0003800000 */
.L_x_7516:
[----:B---3--:R3:W0:Y:S01]  /*c530*/  LDS R67, [R192.X4+0x2f80] ;  /* 0x002f8000c0437984 */ /* 0x0086220000004800 */
[----:B------:R-:W-:Y:S01]  /*c540*/  BSSY B0, `(.L_x_7518) ;  /* 0x0000003000007945 */ /* 0x000fe20003800000 */
[----:B------:R-:W-:Y:S05]  /*c550*/  @!P5 BRA `(.L_x_7519) ;  /* 0x000000100000d947 */ /* 0x000fea0003800000 */
[----:B0-----:R0:W-:Y:S02]  /*c560*/  RED.E.ADD.F32.FTZ.RN.STRONG.GPU [R64.64+-0x100], R67 ;  /* 0xffff00434000798e */ /* 0x0011e4000c10e79a */
.L_x_7519:
[----:B------:R-:W-:Y:S05]  /*c570*/  BSYNC B0 ;  /* 0x0000000000007941 */ /* 0x000fea0003800000 */
.L_x_7518:
[----:B--2-4-:R-:W2:Y:S01]  /*c580*/  SHFL.DOWN PT, R109, R69, 0x1, 0x1f ;  /* 0x08201f00456d7f89 */ /* 0x014ea200000e0000 */
[----:B------:R-:W-:Y:S01]  /*c590*/  ISETP.GT.AND P0, PT, R98, 0x1e, PT ;  /* 0x0000001e6200780c */ /* 0x000fe20003f04270 */
[----:B------:R-:W-:Y:S01]  /*c5a0*/  FFMA.FTZ R17, R68, R50, R17 ;  /* 0x0000003244117223 */ /* 0x000fe20000010011 */
[----:B0-----:R-:W-:Y:S01]  /*c5b0*/  MOV R64, R69 ;  /* 0x0000004500407202 */ /* 0x001fe20000000f00 */
[----:B---3--:R-:W0:Y:S01]  /*c5c0*/  SHFL.DOWN PT, R192, R83, 0x1, 0x1f ;  /* 0x08201f0053c07f89 */ /* 0x008e2200000e0000 */
[----:B------:R-:W-:Y:S01]  /*c5d0*/  MOV R65, R83 ;  /* 0x0000005300417202 */ /* 0x000fe20000000f00 */
[----:B------:R-:W-:Y:S01]  /*c5e0*/  FMUL.FTZ R130, R77, R130 ;  /* 0x000000824d827220 */ /* 0x000fe20000410000 */
[----:B------:R-:W-:Y:S01]  /*c5f0*/  MOV R66, R76 ;  /* 0x0000004c00427202 */ /* 0x000fe20000000f00 */
[----:B------:R-:W3:Y:S01]  /*c600*/  SHFL.DOWN PT, R113, R76, 0x1, 0x1f ;  /* 0x08201f004c717f89 */ /* 0x000ee200000e0000 */
[----:B------:R-:W-:Y:S01]  /*c610*/  MOV R67, R209 ;  /* 0x000000d100437202 */ /* 0x000fe20000000f00 */
[----:B------:R-:W-:Y:S01]  /*c620*/  FMUL.FTZ R80, R80, R188 ;  /* 0x000000bc50507220 */ /* 0x000fe20000410000 */
[----:B------:R-:W-:Y:S01]  /*c630*/  ISETP.NE.AND P1, PT, R98, RZ, PT ;  /* 0x000000ff6200720c */ /* 0x000fe20003f25270 */
[----:B-1----:R-:W1:Y:S01]  /*c640*/  SHFL.DOWN PT, R208, R209, 0x1, 0x1f ;  /* 0x08201f00d1d07f89 */ /* 0x002e6200000e0000 */
        /* <DEDUP_REMOVED lines=9> */
[----:B0-----:R-:W-:Y:S01]  /*c6e0*/  @!P0 FADD.FTZ R65, R65, R192 ;  /* 0x000000c041418221 */ /* 0x001fe20000010000 */
[----:B------:R-:W0:Y:S01]  /*c6f0*/  SHFL.DOWN PT, R69, R64, 0x2, 0x1f ;  /* 0x08401f0040457f89 */ /* 0x000e2200000e0000 */
[----:B------:R-:W-:-:S02]  /*c700*/  FMUL.FTZ R152, R152, R184 ;  /* 0x000000b898987220 */ /* 0x000fc40000410000 */
[----:B---3--:R-:W-:Y:S01]  /*c710*/  @!P0 FADD.FTZ R66, R66, R113 ;  /* 0x0000007142428221 */ /* 0x008fe20000010000 */
[----:B------:R-:W2:Y:S01]  /*c720*/  SHFL.DOWN PT, R76, R65, 0x2, 0x1f ;  /* 0x08401f00414c7f89 */ /* 0x000ea200000e0000 */
[----:B------:R-:W-:Y:S02]  /*c730*/  FMUL.FTZ R133, R204, R133 ;  /* 0x00000085cc857220 */ /* 0x000fe40000410000 */
[----:B-1----:R-:W-:Y:S01]  /*c740*/  @!P0 FADD.FTZ R67, R67, R208 ;  /* 0x000000d043438221 */ /* 0x002fe20000010000 */
[----:B------:R-:W1:Y:S01]  /*c750*/  SHFL.DOWN PT, R83, R66, 0x2, 0x1f ;  /* 0x08401f0042537f89 */ /* 0x000e6200000e0000 */
        /* <DEDUP_REMOVED lines=14> */
[----:B-1----:R-:W-:Y:S01]  /*c840*/  @!P0 FADD.FTZ R66, R66, R83 ;  /* 0x0000005342428221 */ /* 0x002fe20000010000 */
        /* <DEDUP_REMOVED lines=97> */
[----:B------:R-:W-:Y:S02]  /*ce60*/  FFMA.FTZ R28, R165, R89, R28 ;  /* 0x00000059a51c7223 */ /* 0x000fe4000001001c */
[----:B------:R-:W-:Y:S02]  /*ce70*/  FFMA.FTZ R29, R164, R90, R29 ;  /* 0x0000005aa41d7223 */ /* 0x000fe4000001001d */
[----:B------:R-:W-:Y:S02]  /*ce80*/  FADD.FTZ R39, R120, R39 ;  /* 0x0000002778277221 */ /* 0x000fe40000010000 */
[----:B------:R-:W-:-:S02]  /*ce90*/  FADD.FTZ R38, R119, R38 ;  /* 0x0000002677267221 */ /* 0x000fc40000010000 */
[----:B------:R-:W-:Y:S02]  /*cea0*/  FFMA.FTZ R30, R163, R91, R30 ;  /* 0x0000005ba31e7223 */ /* 0x000fe4000001001e */
        /* <DEDUP_REMOVED lines=24> */
.L_x_7521:
[----:B0-----:R-:W-:Y:S05]  /*d030*/  BSYNC B0 ;  /* 0x0000000000007941 */ /* 0x001fea0003800000 */
.L_x_7520:
        /* <DEDUP_REMOVED lines=8> */
.L_x_7421:
        /* <DEDUP_REMOVED lines=235> */
.L_x_7387:
        /* <DEDUP_REMOVED lines=11> */
[----:B0-----:R-:W0:Y:S01]  /*e020*/  SHFL.DOWN P1, R3, R0, 0x2, 0x1f ;  /* 0x08401f0000037f89 */ /* 0x001e220000020000 */
        /* <DEDUP_REMOVED lines=19> */
.L_x_7525:
[----:B------:R-:W-:Y:S05]  /*e160*/  BSYNC B0 ;  /* 0x0000000000007941 */ /* 0x000fea0003800000 */
.L_x_7524:
        /* <DEDUP_REMOVED lines=30> */
.L_x_7527:
[----:B------:R-:W3:Y:S02]  /*e350*/  S2R R11, SR_TID.X ;  /* 0x00000000000b7919 */ /* 0x000ee40000002100 */
.L_x_7528:
[----:B------:R-:W-:Y:S05]  /*e360*/  BSYNC B0 ;  /* 0x0000000000007941 */ /* 0x000fea0003800000 */
.L_x_7526:
        /* <DEDUP_REMOVED lines=12> */
.L_x_7529:
        /* <DEDUP_REMOVED lines=32> */
.L_x_7426:
[----:B------:R-:W-:Y:S01]  /*e630*/  HFMA2.MMA R71, -RZ, RZ, 0, 5.9604644775390625e-08 ;  /* 0x00000001ff477435 */ /* 0x000fe200000001ff */
[----:B------:R-:W-:-:S02]  /*e640*/  MOV R226, R70 ;  /* 0x0000004600e27202 */ /* 0x000fc40000000f00 */
[----:B------:R-:W-:Y:S02]  /*e650*/  MOV R224, RZ ;  /* 0x000000ff00e07202 */ /* 0x000fe40000000f00 */
[----:B------:R-:W-:Y:S02]  /*e660*/  MOV R73, 0xffffffff ;  /* 0xffffffff00497802 */ /* 0x000fe40000000f00 */
[----:B------:R-:W-:Y:S02]  /*e670*/  MOV R68, 0xe690 ;  /* 0x0000e69000447802 */ /* 0x000fe40000000f00 */
[----:B------:R-:W-:Y:S05]  /*e680*/  CALL.REL.NOINC `($__internal_179_$__cuda_sm70_shflsync_up) ;  /* 0x00001eb000007944 */ /* 0x000fea0003c00000 */
[----:B-1----:R-:W-:Y:S01]  /*e690*/  MOV R225, R73 ;  /* 0x0000004900e17202 */ /* 0x002fe20000000f00 */
[----:B0-----:R-:W-:Y:S05]  /*e6a0*/  BRA `(.L_x_7530) ;  /* 0xffff88e000007947 */ /* 0x001fea000383ffff */
.L_x_7427:
[----:B------:R-:W-:Y:S01]  /*e6b0*/  HFMA2.MMA R71, -RZ, RZ, 0, 5.9604644775390625e-08 ;  /* 0x00000001ff477435 */ /* 0x000fe200000001ff */
[----:B------:R-:W-:Y:S02]  /*e6c0*/  MOV R226, R72 ;  /* 0x0000004800e27202 */ /* 0x000fe40000000f00 */
[----:B------:R-:W-:Y:S02]  /*e6d0*/  MOV R224, RZ ;  /* 0x000000ff00e07202 */ /* 0x000fe40000000f00 */
[----:B------:R-:W-:-:S02]  /*e6e0*/  MOV R73, 0xffffffff ;  /* 0xffffffff00497802 */ /* 0x000fc40000000f00 */
[----:B------:R-:W-:Y:S02]  /*e6f0*/  MOV R68, 0xe710 ;  /* 0x0000e71000447802 */ /* 0x000fe40000000f00 */
[----:B01----:R-:W-:Y:S05]  /*e700*/  CALL.REL.NOINC `($__internal_179_$__cuda_sm70_shflsync_up) ;  /* 0x00001e3000007944 */ /* 0x003fea0003c00000 */
[----:B0-----:R-:W-:Y:S01]  /*e710*/  HFMA2.MMA R71, -RZ, RZ, 0, 5.9604644775390625e-08 ;  /* 0x00000001ff477435 */ /* 0x001fe200000001ff */
[----:B-1----:R-:W-:Y:S02]  /*e720*/  MOV R227, R73 ;  /* 0x0000004900e37202 */ /* 0x002fe40000000f00 */
[----:B------:R-:W-:Y:S02]  /*e730*/  MOV R226, R74 ;  /* 0x0000004a00e27202 */ /* 0x000fe40000000f00 */
[----:B------:R-:W-:Y:S02]  /*e740*/  MOV R224, RZ ;  /* 0x000000ff00e07202 */ /* 0x000fe40000000f00 */
[----:B------:R-:W-:Y:S02]  /*e750*/  MOV R73, 0xffffffff ;  /* 0xffffffff00497802 */ /* 0x000fe40000000f00 */
[----:B------:R-:W-:Y:S02]  /*e760*/  MOV R68, 0xe780 ;  /* 0x0000e78000447802 */ /* 0x000fe40000000f00 */
[----:B------:R-:W-:Y:S05]  /*e770*/  CALL.REL.NOINC `($__internal_179_$__cuda_sm70_shflsync_up) ;  /* 0x00001dc000007944 */ /* 0x000fea0003c00000 */
[----:B0-----:R-:W-:Y:S01]  /*e780*/  HFMA2.MMA R71, -RZ, RZ, 0, 5.9604644775390625e-08 ;  /* 0x00000001ff477435 */ /* 0x001fe200000001ff */
[----:B-1----:R-:W-:-:S02]  /*e790*/  MOV R229, R73 ;  /* 0x0000004900e57202 */ /* 0x002fc40000000f00 */
[----:B------:R-:W-:Y:S02]  /*e7a0*/  MOV R226, R75 ;  /* 0x0000004b00e27202 */ /* 0x000fe40000000f00 */
[----:B------:R-:W-:Y:S02]  /*e7b0*/  MOV R224, RZ ;  /* 0x000000ff00e07202 */ /* 0x000fe40000000f00 */
[----:B------:R-:W-:Y:S02]  /*e7c0*/  MOV R73, 0xffffffff ;  /* 0xffffffff00497802 */ /* 0x000fe40000000f00 */
[----:B------:R-:W-:Y:S02]  /*e7d0*/  MOV R68, 0xe7f0 ;  /* 0x0000e7f000447802 */ /* 0x000fe40000000f00 */
[----:B------:R-:W-:Y:S05]  /*e7e0*/  CALL.REL.NOINC `($__internal_179_$__cuda_sm70_shflsync_up) ;  /* 0x00001d5000007944 */ /* 0x000fea0003c00000 */
        /* <DEDUP_REMOVED lines=20> */
[----:B------:R-:W-:Y:S05]  /*e930*/  CALL.REL.NOINC `($__internal_179_$__cuda_sm70_shflsync_up) ;  /* 0x00001c0000007944 */ /* 0x000fea0003c00000 */
[----:B0-----:R-:W-:Y:S01]  /*e940*/  HFMA2.MMA R71, -RZ, RZ, 0, 1.1920928955078125e-07 ;  /* 0x00000002ff477435 */ /* 0x001fe200000001ff */
[----:B-1----:R-:W-:Y:S02]  /*e950*/  MOV R70, R73 ;  /* 0x0000004900467202 */ /* 0x002fe40000000f00 */
[----:B------:R-:W-:Y:S02]  /*e960*/  MOV R226, R229 ;  /* 0x000000e500e27202 */ /* 0x000fe40000000f00 */
[----:B------:R-:W-:Y:S02]  /*e970*/  MOV R224, RZ ;  /* 0x000000ff00e07202 */ /* 0x000fe40000000f00 */
[----:B------:R-:W-:-:S02]  /*e980*/  MOV R73, 0xffffffff ;  /* 0xffffffff00497802 */ /* 0x000fc40000000f00 */
[----:B------:R-:W-:Y:S02]  /*e990*/  MOV R68, 0xe9b0 ;  /* 0x0000e9b000447802 */ /* 0x000fe40000000f00 */
[----:B------:R-:W-:Y:S05]  /*e9a0*/  CALL.REL.NOINC `($__internal_179_$__cuda_sm70_shflsync_up) ;  /* 0x00001b9000007944 */ /* 0x000fea0003c00000 */
[----:B0-----:R-:W-:Y:S01]  /*e9b0*/  HFMA2.MMA R71, -RZ, RZ, 0, 1.1920928955078125e-07 ;  /* 0x00000002ff477435 */ /* 0x001fe200000001ff */
[----:B-1----:R-:W-:Y:S02]  /*e9c0*/  MOV R72, R73 ;  /* 0x0000004900487202 */ /* 0x002fe40000000f00 */
[----:B------:R-:W-:Y:S02]  /*e9d0*/  MOV R226, R227 ;  /* 0x000000e300e27202 */ /* 0x000fe40000000f00 */
[----:B------:R-:W-:Y:S02]  /*e9e0*/  MOV R224, RZ ;  /* 0x000000ff00e07202 */ /* 0x000fe40000000f00 */
[----:B------:R-:W-:Y:S02]  /*e9f0*/  MOV R73, 0xffffffff ;  /* 0xffffffff00497802 */ /* 0x000fe40000000f00 */
[----:B------:R-:W-:Y:S02]  /*ea00*/  MOV R68, 0xea20 ;  /* 0x0000ea2000447802 */ /* 0x000fe40000000f00 */
[----:B------:R-:W-:Y:S05]  /*ea10*/  CALL.REL.NOINC `($__internal_179_$__cuda_sm70_shflsync_up) ;  /* 0x00001b2000007944 */ /* 0x000fea0003c00000 */
[----:B0-----:R-:W-:Y:S01]  /*ea20*/  HFMA2.MMA R71, -RZ, RZ, 0, 1.1920928955078125e-07 ;  /* 0x00000002ff477435 */ /* 0x001fe200000001ff */
[----:B-1----:R-:W-:-:S02]  /*ea30*/  MOV R74, R73 ;  /* 0x00000049004a7202 */ /* 0x002fc40000000f00 */
[----:B------:R-:W-:Y:S02]  /*ea40*/  MOV R226, R75 ;  /* 0x0000004b00e27202 */ /* 0x000fe40000000f00 */
[----:B------:R-:W-:Y:S02]  /*ea50*/  MOV R224, RZ ;  /* 0x000000ff00e07202 */ /* 0x000fe40000000f00 */
[----:B------:R-:W-:Y:S02]  /*ea60*/  MOV R73, 0xffffffff ;  /* 0xffffffff00497802 */ /* 0x000fe40000000f00 */
[----:B------:R-:W-:Y:S02]  /*ea70*/  MOV R68, 0xea90 ;  /* 0x0000ea9000447802 */ /* 0x000fe40000000f00 */
[----:B------:R-:W-:Y:S05]  /*ea80*/  CALL.REL.NOINC `($__internal_179_$__cuda_sm70_shflsync_up) ;  /* 0x00001ab000007944 */ /* 0x000fea0003c00000 */
        /* <DEDUP_REMOVED lines=17> */
[----:B------:R-:W-:Y:S05]  /*eba0*/  CALL.REL.NOINC `($__internal_179_$__cuda_sm70_shflsync_up) ;  /* 0x0000199000007944 */ /* 0x000fea0003c00000 */
[----:B0-----:R-:W-:Y:S01]  /*ebb0*/  HFMA2.MMA R71, -RZ, RZ, 0, 2.384185791015625e-07 ;  /* 0x00000004ff477435 */ /* 0x001fe200000001ff */
[----:B-1----:R-:W-:Y:S02]  /*ebc0*/  MOV R70, R73 ;  /* 0x0000004900467202 */ /* 0x002fe40000000f00 */
[----:B------:R-:W-:Y:S02]  /*ebd0*/  MOV R226, R229 ;  /* 0x000000e500e27202 */ /* 0x000fe40000000f00 */
[----:B------:R-:W-:Y:S02]  /*ebe0*/  MOV R224, RZ ;  /* 0x000000ff00e07202 */ /* 0x000fe40000000f00 */
[----:B------:R-:W-:Y:S02]  /*ebf0*/  MOV R73, 0xffffffff ;  /* 0xffffffff00497802 */ /* 0x000fe40000000f00 */
[----:B------:R-:W-:Y:S02]  /*ec00*/  MOV R68, 0xec20 ;  /* 0x0000ec2000447802 */ /* 0x000fe40000000f00 */
[----:B------:R-:W-:Y:S05]  /*ec10*/  CALL.REL.NOINC `($__internal_179_$__cuda_sm70_shflsync_up) ;  /* 0x0000192000007944 */ /* 0x000fea0003c00000 */
[----:B0-----:R-:W-:Y:S01]  /*ec20*/  HFMA2.MMA R71, -RZ, RZ, 0, 2.384185791015625e-07 ;  /* 0x00000004ff477435 */ /* 0x001fe200000001ff */
[----:B-1----:R-:W-:-:S02]  /*ec30*/  MOV R72, R73 ;  /* 0x0000004900487202 */ /* 0x002fc40000000f00 */
[----:B------:R-:W-:Y:S02]  /*ec40*/  MOV R226, R227 ;  /* 0x000000e300e27202 */ /* 0x000fe40000000f00 */
[----:B------:R-:W-:Y:S02]  /*ec50*/  MOV R224, RZ ;  /* 0x000000ff00e07202 */ /* 0x000fe40000000f00 */
[----:B------:R-:W-:Y:S02]  /*ec60*/  MOV R73, 0xffffffff ;  /* 0xffffffff00497802 */ /* 0x000fe40000000f00 */
[----:B------:R-:W-:Y:S02]  /*ec70*/  MOV R68, 0xec90 ;  /* 0x0000ec9000447802 */ /* 0x000fe40000000f00 */
[----:B------:R-:W-:Y:S05]  /*ec80*/  CALL.REL.NOINC `($__internal_179_$__cuda_sm70_shflsync_up) ;  /* 0x000018b000007944 */ /* 0x000fea0003c00000 */
[----:B0-----:R-:W-:Y:S01]  /*ec90*/  HFMA2.MMA R71, -RZ, RZ, 0, 2.384185791015625e-07 ;  /* 0x00000004ff477435 */ /* 0x001fe200000001ff */
[----:B-1----:R-:W-:Y:S02]  /*eca0*/  MOV R74, R73 ;  /* 0x00000049004a7202 */ /* 0x002fe40000000f00 */
[----:B------:R-:W-:Y:S02]  /*ecb0*/  MOV R226, R75 ;  /* 0x0000004b00e27202 */ /* 0x000fe40000000f00 */
[----:B------:R-:W-:-:S02]  /*ecc0*/  MOV R224, RZ ;  /* 0x000000ff00e07202 */ /* 0x000fc40000000f00 */
[----:B------:R-:W-:Y:S02]  /*ecd0*/  MOV R73, 0xffffffff ;  /* 0xffffffff00497802 */ /* 0x000fe40000000f00 */
[----:B------:R-:W-:Y:S02]  /*ece0*/  MOV R68, 0xed00 ;  /* 0x0000ed0000447802 */ /* 0x000fe40000000f00 */
[----:B------:R-:W-:Y:S05]  /*ecf0*/  CALL.REL.NOINC `($__internal_179_$__cuda_sm70_shflsync_up) ;  /* 0x0000184000007944 */ /* 0x000fea0003c00000 */
        /* <DEDUP_REMOVED lines=17> */
[----:B------:R-:W-:Y:S05]  /*ee10*/  CALL.REL.NOINC `($__internal_179_$__cuda_sm70_shflsync_up) ;  /* 0x0000172000007944 */ /* 0x000fea0003c00000 */
[----:B0-----:R-:W-:Y:S01]  /*ee20*/  HFMA2.MMA R71, -RZ, RZ, 0, 4.76837158203125e-07 ;  /* 0x00000008ff477435 */ /* 0x001fe200000001ff */
[----:B-1----:R-:W-:-:S02]  /*ee30*/  MOV R70, R73 ;  /* 0x0000004900467202 */ /* 0x002fc40000000f00 */
[----:B------:R-:W-:Y:S02]  /*ee40*/  MOV R226, R229 ;  /* 0x000000e500e27202 */ /* 0x000fe40000000f00 */
[----:B------:R-:W-:Y:S02]  /*ee50*/  MOV R224, RZ ;  /* 0x000000ff00e07202 */ /* 0x000fe40000000f00 */
[----:B------:R-:W-:Y:S02]  /*ee60*/  MOV R73, 0xffffffff ;  /* 0xffffffff00497802 */ /* 0x000fe40000000f00 */
[----:B------:R-:W-:Y:S02]  /*ee70*/  MOV R68, 0xee90 ;  /* 0x0000ee9000447802 */ /* 0x000fe40000000f00 */
[----:B------:R-:W-:Y:S05]  /*ee80*/  CALL.REL.NOINC `($__internal_179_$__cuda_sm70_shflsync_up) ;  /* 0x000016b000007944 */ /* 0x000fea0003c00000 */
[----:B0-----:R-:W-:Y:S01]  /*ee90*/  HFMA2.MMA R71, -RZ, RZ, 0, 4.76837158203125e-07 ;  /* 0x00000008ff477435 */ /* 0x001fe200000001ff */
[----:B-1----:R-:W-:Y:S02]  /*eea0*/  MOV R72, R73 ;  /* 0x0000004900487202 */ /* 0x002fe40000000f00 */
[----:B------:R-:W-:Y:S02]  /*eeb0*/  MOV R226, R227 ;  /* 0x000000e300e27202 */ /* 0x000fe40000000f00 */
[----:B------:R-:W-:-:S02]  /*eec0*/  MOV R224, RZ ;  /* 0x000000ff00e07202 */ /* 0x000fc40000000f00 */
[----:B------:R-:W-:Y:S02]  /*eed0*/  MOV R73, 0xffffffff ;  /* 0xffffffff00497802 */ /* 0x000fe40000000f00 */
[----:B------:R-:W-:Y:S02]  /*eee0*/  MOV R68, 0xef00 ;  /* 0x0000ef0000447802 */ /* 0x000fe40000000f00 */
[----:B------:R-:W-:Y:S05]  /*eef0*/  CALL.REL.NOINC `($__internal_179_$__cuda_sm70_shflsync_up) ;  /* 0x0000164000007944 */ /* 0x000fea0003c00000 */
[----:B0-----:R-:W-:Y:S01]  /*ef00*/  HFMA2.MMA R71, -RZ, RZ, 0, 4.76837158203125e-07 ;  /* 0x00000008ff477435 */ /* 0x001fe200000001ff */
[----:B-1----:R-:W-:Y:S02]  /*ef10*/  MOV R74, R73 ;  /* 0x00000049004a7202 */ /* 0x002fe40000000f00 */
[----:B------:R-:W-:Y:S02]  /*ef20*/  MOV R226, R75 ;  /* 0x0000004b00e27202 */ /* 0x000fe40000000f00 */
[----:B------:R-:W-:Y:S02]  /*ef30*/  MOV R224, RZ ;  /* 0x000000ff00e07202 */ /* 0x000fe40000000f00 */
[----:B------:R-:W-:Y:S02]  /*ef40*/  MOV R73, 0xffffffff ;  /* 0xffffffff00497802 */ /* 0x000fe40000000f00 */
[----:B------:R-:W-:-:S02]  /*ef50*/  MOV R68, 0xef70 ;  /* 0x0000ef7000447802 */ /* 0x000fc40000000f00 */
[----:B------:R-:W-:Y:S05]  /*ef60*/  CALL.REL.NOINC `($__internal_179_$__cuda_sm70_shflsync_up) ;  /* 0x000015d000007944 */ /* 0x000fea0003c00000 */
        /* <DEDUP_REMOVED lines=21> */
[----:B------:R-:W-:Y:S05]  /*f0c0*/  CALL.REL.NOINC `($__internal_179_$__cuda_sm70_shflsync_up) ;  /* 0x0000147000007944 */ /* 0x000fea0003c00000 */
[----:B0-----:R-:W-:Y:S01]  /*f0d0*/  HFMA2.MMA R71, -RZ, RZ, 0, 9.5367431640625e-07 ;  /* 0x00000010ff477435 */ /* 0x001fe200000001ff */
[----:B-1----:R-:W-:Y:S02]  /*f0e0*/  MOV R228, R73 ;  /* 0x0000004900e47202 */ /* 0x002fe40000000f00 */
[----:B------:R-:W-:-:S02]  /*f0f0*/  MOV R226, R229 ;  /* 0x000000e500e27202 */ /* 0x000fc40000000f00 */
[----:B------:R-:W-:Y:S02]  /*f100*/  MOV R224, RZ ;  /* 0x000000ff00e07202 */ /* 0x000fe40000000f00 */
[----:B------:R-:W-:Y:S02]  /*f110*/  MOV R73, 0xffffffff ;  /* 0xffffffff00497802 */ /* 0x000fe40000000f00 */
[----:B------:R-:W-:Y:S02]  /*f120*/  MOV R68, 0xf140 ;  /* 0x0000f14000447802 */ /* 0x000fe40000000f00 */
[----:B------:R-:W-:Y:S05]  /*f130*/  CALL.REL.NOINC `($__internal_179_$__cuda_sm70_shflsync_up) ;  /* 0x0000140000007944 */ /* 0x000fea0003c00000 */
[----:B0-----:R-:W-:Y:S01]  /*f140*/  HFMA2.MMA R71, -RZ, RZ, 0, 9.5367431640625e-07 ;  /* 0x00000010ff477435 */ /* 0x001fe200000001ff */
[----:B-1----:R-:W-:Y:S02]  /*f150*/  MOV R230, R73 ;  /* 0x0000004900e67202 */ /* 0x002fe40000000f00 */
[----:B------:R-:W-:Y:S02]  /*f160*/  MOV R226, R227 ;  /* 0x000000e300e27202 */ /* 0x000fe40000000f00 */
[----:B------:R-:W-:Y:S02]  /*f170*/  MOV R224, RZ ;  /* 0x000000ff00e07202 */ /* 0x000fe40000000f00 */
[----:B------:R-:W-:-:S02]  /*f180*/  MOV R73, 0xffffffff ;  /* 0xffffffff00497802 */ /* 0x000fc40000000f00 */
[----:B------:R-:W-:Y:S02]  /*f190*/  MOV R68, 0xf1b0 ;  /* 0x0000f1b000447802 */ /* 0x000fe40000000f00 */
[----:B------:R-:W-:Y:S05]  /*f1a0*/  CALL.REL.NOINC `($__internal_179_$__cuda_sm70_shflsync_up) ;  /* 0x0000139000007944 */ /* 0x000fea0003c00000 */
[----:B0-----:R-:W-:Y:S01]  /*f1b0*/  HFMA2.MMA R71, -RZ, RZ, 0, 9.5367431640625e-07 ;  /* 0x00000010ff477435 */ /* 0x001fe200000001ff */
[----:B-1----:R-:W-:Y:S02]  /*f1c0*/  MOV R232, R73 ;  /* 0x0000004900e87202 */ /* 0x002fe40000000f00 */
[----:B------:R-:W-:Y:S02]  /*f1d0*/  MOV R226, R75 ;  /* 0x0000004b00e27202 */ /* 0x000fe40000000f00 */
[----:B------:R-:W-:Y:S02]  /*f1e0*/  MOV R224, RZ ;  /* 0x000000ff00e07202 */ /* 0x000fe40000000f00 */
[----:B------:R-:W-:Y:S02]  /*f1f0*/  MOV R73, 0xffffffff ;  /* 0xffffffff00497802 */ /* 0x000fe40000000f00 */
[----:B------:R-:W-:Y:S02]  /*f200*/  MOV R68, 0xf220 ;  /* 0x0000f22000447802 */ /* 0x000fe40000000f00 */
[----:B------:R-:W-:Y:S05]  /*f210*/  CALL.REL.NOINC `($__internal_179_$__cuda_sm70_shflsync_up) ;  /* 0x0000132000007944 */ /* 0x000fea0003c00000 */
[----:B01----:R-:W-:Y:S05]  /*f220*/  BRA `(.L_x_7531) ;  /* 0xffff81c000007947 */ /* 0x003fea000383ffff */
.L_x_7432:
[----:B0-----:R-:W-:Y:S01]  /*f230*/  HFMA2.MMA R71, -RZ, RZ, 0, 5.9604644775390625e-08 ;  /* 0x00000001ff477435 */ /* 0x001fe200000001ff */
[----:B------:R-:W-:-:S02]  /*f240*/  MOV R224, RZ ;  /* 0x000000ff00e07202 */ /* 0x000fc40000000f00 */
[----:B------:R-:W-:Y:S02]  /*f250*/  MOV R73, 0xffffffff ;  /* 0xffffffff00497802 */ /* 0x000fe40000000f00 */
[----:B------:R-:W-:Y:S02]  /*f260*/  MOV R68, 0xf280 ;  /* 0x0000f28000447802 */ /* 0x000fe40000000f00 */
[----:B-1----:R-:W-:Y:S05]  /*f270*/  CALL.REL.NOINC `($__internal_179_$__cuda_sm70_shflsync_up) ;  /* 0x000012c000007944 */ /* 0x002fea0003c00000 */
[----:B0-----:R-:W-:Y:S01]  /*f280*/  HFMA2.MMA R71, -RZ, RZ, 0, 5.9604644775390625e-08 ;  /* 0x00000001ff477435 */ /* 0x001fe200000001ff */
[----:B-1----:R-:W-:Y:S02]  /*f290*/  MOV R70, R73 ;  /* 0x0000004900467202 */ /* 0x002fe40000000f00 */
[----:B------:R-:W-:Y:S02]  /*f2a0*/  MOV R226, R225 ;  /* 0x000000e100e27202 */ /* 0x000fe40000000f00 */
[----:B------:R-:W-:Y:S02]  /*f2b0*/  MOV R224, RZ ;  /* 0x000000ff00e07202 */ /* 0x000fe40000000f00 */
[----:B------:R-:W-:Y:S02]  /*f2c0*/  MOV R73, 0xffffffff ;  /* 0xffffffff00497802 */ /* 0x000fe40000000f00 */
[----:B------:R-:W-:-:S02]  /*f2d0*/  MOV R68, 0xf2f0 ;  /* 0x0000f2f000447802 */ /* 0x000fc40000000f00 */
        /* <DEDUP_REMOVED lines=8> */
[----:B0-----:R-:W-:Y:S01]  /*f360*/  HFMA2.MMA R71, -RZ, RZ, 0, 5.9604644775390625e-08 ;  /* 0x00000001ff477435 */ /* 0x001fe200000001ff */
[----:B-1----:R-:W-:Y:S02]  /*f370*/  MOV R75, R73 ;  /* 0x00000049004b7202 */ /* 0x002fe40000000f00 */
[----:B------:R-:W-:Y:S02]  /*f380*/  MOV R226, R74 ;  /* 0x0000004a00e27202 */ /* 0x000fe40000000f00 */
[----:B------:R-:W-:-:S02]  /*f390*/  MOV R224, RZ ;  /* 0x000000ff00e07202 */ /* 0x000fc40000000f00 */
[----:B------:R-:W-:Y:S02]  /*f3a0*/  MOV R73, 0xffffffff ;  /* 0xffffffff00497802 */ /* 0x000fe40000000f00 */
[----:B------:R-:W-:Y:S02]  /*f3b0*/  MOV R68, 0xf3d0 ;  /* 0x0000f3d000447802 */ /* 0x000fe40000000f00 */
[----:B------:R-:W-:Y:S05]  /*f3c0*/  CALL.REL.NOINC `($__internal_179_$__cuda_sm70_shflsync_up) ;  /* 0x0000117000007944 */ /* 0x000fea0003c00000 */
        /* <DEDUP_REMOVED lines=8> */
[----:B------:R-:W-:Y:S05]  /*f450*/  CALL.REL.NOINC `($__internal_178_$__cuda_sm70_shflsync_idx_p) ;  /* 0x000010a000007944 */ /* 0x000fea0003c00000 */
[----:B0-----:R-:W-:Y:S01]  /*f460*/  HFMA2.MMA R72, -RZ, RZ, 0, 0 ;  /* 0x00000000ff487435 */ /* 0x001fe200000001ff */
[----:B-1----:R-:W-:Y:S02]  /*f470*/  MOV R64, R70 ;  /* 0x0000004600407202 */ /* 0x002fe40000000f00 */
[----:B------:R-:W-:Y:S02]  /*f480*/  MOV R71, R65 ;  /* 0x0000004100477202 */ /* 0x000fe40000000f00 */
[----:B------:R-:W-:Y:S02]  /*f490*/  MOV R73, 0x1f ;  /* 0x0000001f00497802 */ /* 0x000fe40000000f00 */
[----:B------:R-:W-:Y:S02]  /*f4a0*/  MOV R70, 0xffffffff ;  /* 0xffffffff00467802 */ /* 0x000fe40000000f00 */
[----:B------:R-:W-:-:S02]  /*f4b0*/  MOV R68, 0xf4d0 ;  /* 0x0000f4d000447802 */ /* 0x000fc40000000f00 */
[----:B------:R-:W-:Y:S05]  /*f4c0*/  CALL.REL.NOINC `($__internal_178_$__cuda_sm70_shflsync_idx_p) ;  /* 0x0000103000007944 */ /* 0x000fea0003c00000 */
[----:B0-----:R-:W-:Y:S01]  /*f4d0*/  HFMA2.MMA R72, -RZ, RZ, 0, 0 ;  /* 0x00000000ff487435 */ /* 0x001fe200000001ff */
[----:B-1----:R-:W-:-:S02]  /*f4e0*/  MOV R65, R70 ;  /* 0x0000004600417202 */ /* 0x002fc40000000f00 */
[----:B------:R-:W-:Y:S02]  /*f4f0*/  MOV R71, R66 ;  /* 0x0000004200477202 */ /* 0x000fe40000000f00 */
[----:B------:R-:W-:Y:S02]  /*f500*/  MOV R73, 0x1f ;  /* 0x0000001f00497802 */ /* 0x000fe40000000f00 */
[----:B------:R-:W-:Y:S02]  /*f510*/  MOV R70, 0xffffffff ;  /* 0xffffffff00467802 */ /* 0x000fe40000000f00 */
[----:B------:R-:W-:Y:S02]  /*f520*/  MOV R68, 0xf540 ;  /* 0x0000f54000447802 */ /* 0x000fe40000000f00 */
[----:B------:R-:W-:Y:S05]  /*f530*/  CALL.REL.NOINC `($__internal_178_$__cuda_sm70_shflsync_idx_p) ;  /* 0x00000fc000007944 */ /* 0x000fea0003c00000 */
[----:B0-----:R-:W-:Y:S01]  /*f540*/  HFMA2.MMA R72, -RZ, RZ, 0, 0 ;  /* 0x00000000ff487435 */ /* 0x001fe200000001ff */
[----:B-1----:R-:W-:Y:S02]  /*f550*/  MOV R66, R70 ;  /* 0x0000004600427202 */ /* 0x002fe40000000f00 */
[----:B------:R-:W-:Y:S02]  /*f560*/  MOV R71, R67 ;  /* 0x0000004300477202 */ /* 0x000fe40000000f00 */
[----:B------:R-:W-:-:S02]  /*f570*/  MOV R73, 0x1f ;  /* 0x0000001f00497802 */ /* 0x000fc40000000f00 */
[----:B------:R-:W-:Y:S02]  /*f580*/  MOV R70, 0xffffffff ;  /* 0xffffffff00467802 */ /* 0x000fe40000000f00 */
[----:B------:R-:W-:Y:S02]  /*f590*/  MOV R68, 0xf5b0 ;  /* 0x0000f5b000447802 */ /* 0x000fe40000000f00 */
[----:B------:R-:W-:Y:S05]  /*f5a0*/  CALL.REL.NOINC `($__internal_178_$__cuda_sm70_shflsync_idx_p) ;  /* 0x00000f5000007944 */ /* 0x000fea0003c00000 */
[----:B-1----:R-:W-:Y:S01]  /*f5b0*/  MOV R67, R70 ;  /* 0x0000004600437202 */ /* 0x002fe20000000f00 */
[----:B0-----:R-:W-:Y:S05]  /*f5c0*/  BRA `(.L_x_7532) ;  /* 0xffff815000007947 */ /* 0x001fea000383ffff */
.L_x_7435:
[----:B------:R-:W-:Y:S01]  /*f5d0*/  HFMA2.MMA R231, -RZ, RZ, 0, 5.9604644775390625e-08 ;  /* 0x00000001ffe77435 */ /* 0x000fe200000001ff */
[----:B------:R-:W-:Y:S02]  /*f5e0*/  MOV R70, R226 ;  /* 0x000000e200467202 */ /* 0x000fe40000000f00 */
[----:B------:R-:W-:Y:S02]  /*f5f0*/  MOV R72, 0x1f ;  /* 0x0000001f00487802 */ /* 0x000fe40000000f00 */
[----:B------:R-:W-:Y:S02]  /*f600*/  MOV R233, 0xffffffff ;  /* 0xffffffff00e97802 */ /* 0x000fe40000000f00 */
[----:B------:R-:W-:-:S02]  /*f610*/  MOV R68, 0xf630 ;  /* 0x0000f63000447802 */ /* 0x000fc40000000f00 */
[----:B------:R-:W-:Y:S05]  /*f620*/  CALL.REL.NOINC `($__internal_177_$__cuda_sm70_shflsync_down) ;  /* 0x00000e9000007944 */ /* 0x000fea0003c00000 */
[----:B-1----:R-:W-:Y:S01]  /*f630*/  MOV R71, R231 ;  /* 0x000000e700477202 */ /* 0x002fe20000000f00 */
[----:B0-----:R-:W-:Y:S05]  /*f640*/  BRA `(.L_x_7533) ;  /* 0xffff93c000007947 */ /* 0x001fea000383ffff */
.L_x_7436:
[----:B------:R-:W-:Y:S01]  /*f650*/  HFMA2.MMA R231, -RZ, RZ, 0, 5.9604644775390625e-08 ;  /* 0x00000001ffe77435 */ /* 0x000fe200000001ff */
[----:B------:R-:W-:-:S02]  /*f660*/  MOV R70, R224 ;  /* 0x000000e000467202 */ /* 0x000fc40000000f00 */
[----:B------:R-:W-:Y:S02]  /*f670*/  MOV R72, 0x1f ;  /* 0x0000001f00487802 */ /* 0x000fe40000000f00 */
[----:B------:R-:W-:Y:S02]  /*f680*/  MOV R233, 0xffffffff ;  /* 0xffffffff00e97802 */ /* 0x000fe40000000f00 */
[----:B------:R-:W-:Y:S02]  /*f690*/  MOV R68, 0xf6b0 ;  /* 0x0000f6b000447802 */ /* 0x000fe40000000f00 */
[----:B01----:R-:W-:Y:S05]  /*f6a0*/  CALL.REL.NOINC `($__internal_177_$__cuda_sm70_shflsync_down) ;  /* 0x00000e1000007944 */ /* 0x003fea0003c00000 */
[----:B-1----:R-:W-:Y:S01]  /*f6b0*/  MOV R73, R231 ;  /* 0x000000e700497202 */ /* 0x002fe20000000f00 */
[----:B------:R-:W-:Y:S01]  /*f6c0*/  HFMA2.MMA R231, -RZ, RZ, 0, 5.9604644775390625e-08 ;  /* 0x00000001ffe77435 */ /* 0x000fe200000001ff */
[----:B0-----:R-:W-:Y:S02]  /*f6d0*/  MOV R70, R75 ;  /* 0x0000004b00467202 */ /* 0x001fe40000000f00 */
[----:B------:R-:W-:Y:S02]  /*f6e0*/  MOV R72, 0x1f ;  /* 0x0000001f00487802 */ /* 0x000fe40000000f00 */
[----:B------:R-:W-:-:S02]  /*f6f0*/  MOV R233, 0xffffffff ;  /* 0xffffffff00e97802 */ /* 0x000fc40000000f00 */
[----:B------:R-:W-:Y:S02]  /*f700*/  MOV R68, 0xf720 ;  /* 0x0000f72000447802 */ /* 0x000fe40000000f00 */
[----:B------:R-:W-:Y:S05]  /*f710*/  CALL.REL.NOINC `($__internal_177_$__cuda_sm70_shflsync_down) ;  /* 0x00000da000007944 */ /* 0x000fea0003c00000 */
[----:B-1----:R-:W-:Y:S01]  /*f720*/  MOV R219, R231 ;  /* 0x000000e700db7202 */ /* 0x002fe20000000f00 */
[----:B------:R-:W-:Y:S01]  /*f730*/  HFMA2.MMA R231, -RZ, RZ, 0, 5.9604644775390625e-08 ;  /* 0x00000001ffe77435 */ /* 0x000fe200000001ff */
[----:B0-----:R-:W-:Y:S02]  /*f740*/  MOV R70, R74 ;  /* 0x0000004a00467202 */ /* 0x001fe40000000f00 */
[----:B------:R-:W-:Y:S02]  /*f750*/  MOV R72, 0x1f ;  /* 0x0000001f00487802 */ /* 0x000fe40000000f00 */
[----:B------:R-:W-:Y:S02]  /*f760*/  MOV R233, 0xffffffff ;  /* 0xffffffff00e97802 */ /* 0x000fe40000000f00 */
[----:B------:R-:W-:Y:S02]  /*f770*/  MOV R68, 0xf790 ;  /* 0x0000f79000447802 */ /* 0x000fe40000000f00 */
[----:B------:R-:W-:Y:S05]  /*f780*/  CALL.REL.NOINC `($__internal_177_$__cuda_sm70_shflsync_down) ;  /* 0x00000d3000007944 */ /* 0x000fea0003c00000 */
[----:B-1----:R-:W-:Y:S01]  /*f790*/  MOV R69, R231 ;  /* 0x000000e700457202 */ /* 0x002fe20000000f00 */
[----:B0-----:R-:W-:Y:S05]  /*f7a0*/  BRA `(.L_x_7534) ;  /* 0xffff92a000007947 */ /* 0x001fea000383ffff */
.L_x_7439:
[----:B------:R-:W-:Y:S01]  /*f7b0*/  HFMA2.MMA R231, -RZ, RZ, 0, 1.1920928955078125e-07 ;  /* 0x00000002ffe77435 */ /* 0x000fe200000001ff */
[----:B------:R-:W-:-:S02]  /*f7c0*/  MOV R70, R226 ;  /* 0x000000e200467202 */ /* 0x000fc40000000f00 */
[----:B------:R-:W-:Y:S02]  /*f7d0*/  MOV R72, 0x1f ;  /* 0x0000001f00487802 */ /* 0x000fe40000000f00 */
[----:B------:R-:W-:Y:S02]  /*f7e0*/  MOV R233, 0xffffffff ;  /* 0xffffffff00e97802 */ /* 0x000fe40000000f00 */
[----:B------:R-:W-:Y:S02]  /*f7f0*/  MOV R68, 0xf810 ;  /* 0x0000f81000447802 */ /* 0x000fe40000000f00 */
[----:B01234-:R-:W-:Y:S05]  /*f800*/  CALL.REL.NOINC `($__internal_177_$__cuda_sm70_shflsync_down) ;  /* 0x00000cb000007944 */ /* 0x01ffea0003c00000 */
[----:B-1----:R-:W-:Y:S01]  /*f810*/  MOV R71, R231 ;  /* 0x000000e700477202 */ /* 0x002fe20000000f00 */
[----:B------:R-:W-:Y:S01]  /*f820*/  HFMA2.MMA R231, -RZ, RZ, 0, 1.1920928955078125e-07 ;  /* 0x00000002ffe77435 */ /* 0x000fe200000001ff */
[----:B0-----:R-:W-:Y:S02]  /*f830*/  MOV R70, R224 ;  /* 0x000000e000467202 */ /* 0x001fe40000000f00 */
[----:B------:R-:W-:Y:S02]  /*f840*/  MOV R72, 0x1f ;  /* 0x0000001f00487802 */ /* 0x000fe40000000f00 */
[----:B------:R-:W-:-:S02]  /*f850*/  MOV R233, 0xffffffff ;  /* 0xffffffff00e97802 */ /* 0x000fc40000000f00 */
[----:B------:R-:W-:Y:S02]  /*f860*/  MOV R68, 0xf880 ;  /* 0x0000f88000447802 */ /* 0x000fe40000000f00 */
[----:B------:R-:W-:Y:S05]  /*f870*/  CALL.REL.NOINC `($__internal_177_$__cuda_sm70_shflsync_down) ;  /* 0x00000c4000007944 */ /* 0x000fea0003c00000 */
[----:B-1----:R-:W-:Y:S01]  /*f880*/  MOV R73, R231 ;  /* 0x000000e700497202 */ /* 0x002fe20000000f00 */
[----:B------:R-:W-:Y:S01]  /*f890*/  HFMA2.MMA R231, -RZ, RZ, 0, 1.1920928955078125e-07 ;  /* 0x00000002ffe77435 */ /* 0x000fe200000001ff */
[----:B0-----:R-:W-:Y:S02]  /*f8a0*/  MOV R70, R75 ;  /* 0x0000004b00467202 */ /* 0x001fe40000000f00 */
[----:B------:R-:W-:Y:S02]  /*f8b0*/  MOV R72, 0x1f ;  /* 0x0000001f00487802 */ /* 0x000fe40000000f00 */
[----:B------:R-:W-:Y:S02]  /*f8c0*/  MOV R233, 0xffffffff ;  /* 0xffffffff00e97802 */ /* 0x000fe40000000f00 */
[----:B------:R-:W-:Y:S02]  /*f8d0*/  MOV R68, 0xf8f0 ;  /* 0x0000f8f000447802 */ /* 0x000fe40000000f00 */
[----:B------:R-:W-:Y:S05]  /*f8e0*/  CALL.REL.NOINC `($__internal_177_$__cuda_sm70_shflsync_down) ;  /* 0x00000bd000007944 */ /* 0x000fea0003c00000 */
[----:B-1----:R-:W-:Y:S01]  /*f8f0*/  MOV R219, R231 ;  /* 0x000000e700db7202 */ /* 0x002fe20000000f00 */
[----:B------:R-:W-:Y:S01]  /*f900*/  HFMA2.MMA R231, -RZ, RZ, 0, 1.1920928955078125e-07 ;  /* 0x00000002ffe77435 */ /* 0x000fe200000001ff */
[----:B0-----:R-:W-:-:S02]  /*f910*/  MOV R70, R74 ;  /* 0x0000004a00467202 */ /* 0x001fc40000000f00 */
[----:B------:R-:W-:Y:S02]  /*f920*/  MOV R72, 0x1f ;  /* 0x0000001f00487802 */ /* 0x000fe40000000f00 */
[----:B------:R-:W-:Y:S02]  /*f930*/  MOV R233, 0xffffffff ;  /* 0xffffffff00e97802 */ /* 0x000fe40000000f00 */
[----:B------:R-:W-:Y:S02]  /*f940*/  MOV R68, 0xf960 ;  /* 0x0000f96000447802 */ /* 0x000fe40000000f00 */
[----:B------:R-:W-:Y:S05]  /*f950*/  CALL.REL.NOINC `($__internal_177_$__cuda_sm70_shflsync_down) ;  /* 0x00000b6000007944 */ /* 0x000fea0003c00000 */
[----:B-1----:R-:W-:Y:S01]  /*f960*/  MOV R69, R231 ;  /* 0x000000e700457202 */ /* 0x002fe20000000f00 */
[----:B0-----:R-:W-:Y:S05]  /*f970*/  BRA `(.L_x_7535) ;  /* 0xffff922000007947 */ /* 0x001fea000383ffff */
.L_x_7442:
[----:B------:R-:W-:Y:S01]  /*f980*/  HFMA2.MMA R231, -RZ, RZ, 0, 2.384185791015625e-07 ;  /* 0x00000004ffe77435 */ /* 0x000fe200000001ff */
[----:B------:R-:W-:Y:S02]  /*f990*/  MOV R70, R226 ;  /* 0x000000e200467202 */ /* 0x000fe40000000f00 */
[----:B------:R-:W-:Y:S02]  /*f9a0*/  MOV R72, 0x1f ;  /* 0x0000001f00487802 */ /* 0x000fe40000000f00 */
[----:B------:R-:W-:-:S02]  /*f9b0*/  MOV R233, 0xffffffff ;  /* 0xffffffff00e97802 */ /* 0x000fc40000000f00 */
[----:B------:R-:W-:Y:S02]  /*f9c0*/  MOV R68, 0xf9e0 ;  /* 0x0000f9e000447802 */ /* 0x000fe40000000f00 */
[----:B01234-:R-:W-:Y:S05]  /*f9d0*/  CALL.REL.NOINC `($__internal_177_$__cuda_sm70_shflsync_down) ;  /* 0x00000ae000007944 */ /* 0x01ffea0003c00000 */
[----:B-1----:R-:W-:Y:S01]  /*f9e0*/  MOV R71, R231 ;  /* 0x000000e700477202 */ /* 0x002fe20000000f00 */
[----:B0-----:R-:W-:Y:S05]  /*f9f0*/  BRA `(.L_x_7536) ;  /* 0xffff92c000007947 */ /* 0x001fea000383ffff */
.L_x_7443:
[----:B------:R-:W-:Y:S01]  /*fa00*/  HFMA2.MMA R231, -RZ, RZ, 0, 2.384185791015625e-07 ;  /* 0x00000004ffe77435 */ /* 0x000fe200000001ff */
[----:B------:R-:W-:Y:S02]  /*fa10*/  MOV R70, R224 ;  /* 0x000000e000467202 */ /* 0x000fe40000000f00 */
[----:B------:R-:W-:Y:S02]  /*fa20*/  MOV R72, 0x1f ;  /* 0x0000001f00487802 */ /* 0x000fe40000000f00 */
[----:B------:R-:W-:Y:S02]  /*fa30*/  MOV R233, 0xffffffff ;  /* 0xffffffff00e97802 */ /* 0x000fe40000000f00 */
[----:B------:R-:W-:Y:S02]  /*fa40*/  MOV R68, 0xfa60 ;  /* 0x0000fa6000447802 */ /* 0x000fe40000000f00 */
[----:B01234-:R-:W-:Y:S05]  /*fa50*/  CALL.REL.NOINC `($__internal_177_$__cuda_sm70_shflsync_down) ;  /* 0x00000a6000007944 */ /* 0x01ffea0003c00000 */
[----:B-1----:R-:W-:Y:S01]  /*fa60*/  MOV R73, R231 ;  /* 0x000000e700497202 */ /* 0x002fe20000000f00 */
[----:B------:R-:W-:Y:S01]  /*fa70*/  HFMA2.MMA R231, -RZ, RZ, 0, 2.384185791015625e-07 ;  /* 0x00000004ffe77435 */ /* 0x000fe200000001ff */
[----:B0-----:R-:W-:-:S02]  /*fa80*/  MOV R70, R75 ;  /* 0x0000004b00467202 */ /* 0x001fc40000000f00 */
[----:B------:R-:W-:Y:S02]  /*fa90*/  MOV R72, 0x1f ;  /* 0x0000001f00487802 */ /* 0x000fe40000000f00 */
[----:B------:R-:W-:Y:S02]  /*faa0*/  MOV R233, 0xffffffff ;  /* 0xffffffff00e97802 */ /* 0x000fe40000000f00 */
[----:B------:R-:W-:Y:S02]  /*fab0*/  MOV R68, 0xfad0 ;  /* 0x0000fad000447802 */ /* 0x000fe40000000f00 */
[----:B------:R-:W-:Y:S05]  /*fac0*/  CALL.REL.NOINC `($__internal_177_$__cuda_sm70_shflsync_down) ;  /* 0x000009f000007944 */ /* 0x000fea0003c00000 */
[----:B-1----:R-:W-:Y:S01]  /*fad0*/  MOV R219, R231 ;  /* 0x000000e700db7202 */ /* 0x002fe20000000f00 */
[----:B------:R-:W-:Y:S01]  /*fae0*/  HFMA2.MMA R231, -RZ, RZ, 0, 2.384185791015625e-07 ;  /* 0x00000004ffe77435 */ /* 0x000fe200000001ff */
[----:B0-----:R-:W-:Y:S02]  /*faf0*/  MOV R70, R74 ;  /* 0x0000004a00467202 */ /* 0x001fe40000000f00 */
[----:B------:R-:W-:Y:S02]  /*fb00*/  MOV R72, 0x1f ;  /* 0x0000001f00487802 */ /* 0x000fe40000000f00 */
[----:B------:R-:W-:-:S02]  /*fb10*/  MOV R233, 0xffffffff ;  /* 0xffffffff00e97802 */ /* 0x000fc40000000f00 */
[----:B------:R-:W-:Y:S02]  /*fb20*/  MOV R68, 0xfb40 ;  /* 0x0000fb4000447802 */ /* 0x000fe40000000f00 */
[----:B------:R-:W-:Y:S05]  /*fb30*/  CALL.REL.NOINC `($__internal_177_$__cuda_sm70_shflsync_down) ;  /* 0x0000098000007944 */ /* 0x000fea0003c00000 */
[----:B-1----:R-:W-:Y:S01]  /*fb40*/  MOV R69, R231 ;  /* 0x000000e700457202 */ /* 0x002fe20000000f00 */
[----:B0-----:R-:W-:Y:S05]  /*fb50*/  BRA `(.L_x_7537) ;  /* 0xffff91a000007947 */ /* 0x001fea000383ffff */
.L_x_7446:
[----:B------:R-:W-:Y:S01]  /*fb60*/  HFMA2.MMA R231, -RZ, RZ, 0, 4.76837158203125e-07 ;  /* 0x00000008ffe77435 */ /* 0x000fe200000001ff */
[----:B------:R-:W-:Y:S02]  /*fb70*/  MOV R70, R226 ;  /* 0x000000e200467202 */ /* 0x000fe40000000f00 */
[----:B------:R-:W-:Y:S02]  /*fb80*/  MOV R72, 0x1f ;  /* 0x0000001f00487802 */ /* 0x000fe40000000f00 */
[----:B------:R-:W-:Y:S02]  /*fb90*/  MOV R233, 0xffffffff ;  /* 0xffffffff00e97802 */ /* 0x000fe40000000f00 */
[----:B------:R-:W-:Y:S02]  /*fba0*/  MOV R68, 0xfbc0 ;  /* 0x0000fbc000447802 */ /* 0x000fe40000000f00 */
[----:B01234-:R-:W-:Y:S05]  /*fbb0*/  CALL.REL.NOINC `($__internal_177_$__cuda_sm70_shflsync_down) ;  /* 0x0000090000007944 */ /* 0x01ffea0003c00000 */
[----:B-1----:R-:W-:Y:S01]  /*fbc0*/  MOV R71, R231 ;  /* 0x000000e700477202 */ /* 0x002fe20000000f00 */
[----:B------:R-:W-:Y:S01]  /*fbd0*/  HFMA2.MMA R231, -RZ, RZ, 0, 4.76837158203125e-07 ;  /* 0x00000008ffe77435 */ /* 0x000fe200000001ff */
[----:B0-----:R-:W-:-:S02]  /*fbe0*/  MOV R70, R224 ;  /* 0x000000e000467202 */ /* 0x001fc40000000f00 */
[----:B------:R-:W-:Y:S02]  /*fbf0*/  MOV R72, 0x1f ;  /* 0x0000001f00487802 */ /* 0x000fe40000000f00 */
[----:B------:R-:W-:Y:S02]  /*fc00*/  MOV R233, 0xffffffff ;  /* 0xffffffff00e97802 */ /* 0x000fe40000000f00 */
[----:B------:R-:W-:Y:S02]  /*fc10*/  MOV R68, 0xfc30 ;  /* 0x0000fc3000447802 */ /* 0x000fe40000000f00 */
[----:B------:R-:W-:Y:S05]  /*fc20*/  CALL.REL.NOINC `($__internal_177_$__cuda_sm70_shflsync_down) ;  /* 0x0000089000007944 */ /* 0x000fea0003c00000 */
[----:B-1----:R-:W-:Y:S01]  /*fc30*/  MOV R73, R231 ;  /* 0x000000e700497202 */ /* 0x002fe20000000f00 */
[----:B------:R-:W-:Y:S01]  /*fc40*/  HFMA2.MMA R231, -RZ, RZ, 0, 4.76837158203125e-07 ;  /* 0x00000008ffe77435 */ /* 0x000fe200000001ff */
[----:B0-----:R-:W-:Y:S02]  /*fc50*/  MOV R70, R75 ;  /* 0x0000004b00467202 */ /* 0x001fe40000000f00 */
[----:B------:R-:W-:Y:S02]  /*fc60*/  MOV R72, 0x1f ;  /* 0x0000001f00487802 */ /* 0x000fe40000000f00 */
[----:B------:R-:W-:-:S02]  /*fc70*/  MOV R233, 0xffffffff ;  /* 0xffffffff00e97802 */ /* 0x000fc40000000f00 */
[----:B------:R-:W-:Y:S02]  /*fc80*/  MOV R68, 0xfca0 ;  /* 0x0000fca000447802 */ /* 0x000fe40000000f00 */
[----:B------:R-:W-:Y:S05]  /*fc90*/  CALL.REL.NOINC `($__internal_177_$__cuda_sm70_shflsync_down) ;  /* 0x0000082000007944 */ /* 0x000fea0003c00000 */
[----:B-1----:R-:W-:Y:S01]  /*fca0*/  MOV R219, R231 ;  /* 0x000000e700db7202 */ /* 0x002fe20000000f00 */
[----:B------:R-:W-:Y:S01]  /*fcb0*/  HFMA2.MMA R231, -RZ, RZ, 0, 4.76837158203125e-07 ;  /* 0x00000008ffe77435 */ /* 0x000fe200000001ff */
[----:B0-----:R-:W-:Y:S02]  /*fcc0*/  MOV R70, R74 ;  /* 0x0000004a00467202 */ /* 0x001fe40000000f00 */
[----:B------:R-:W-:Y:S02]  /*fcd0*/  MOV R72, 0x1f ;  /* 0x0000001f00487802 */ /* 0x000fe40000000f00 */
[----:B------:R-:W-:Y:S02]  /*fce0*/  MOV R233, 0xffffffff ;  /* 0xffffffff00e97802 */ /* 0x000fe40000000f00 */
[----:B------:R-:W-:Y:S02]  /*fcf0*/  MOV R68, 0xfd10 ;  /* 0x0000fd1000447802 */ /* 0x000fe40000000f00 */
[----:B------:R-:W-:Y:S05]  /*fd00*/  CALL.REL.NOINC `($__internal_177_$__cuda_sm70_shflsync_down) ;  /* 0x000007b000007944 */ /* 0x000fea0003c00000 */
[----:B-1----:R-:W-:Y:S01]  /*fd10*/  MOV R69, R231 ;  /* 0x000000e700457202 */ /* 0x002fe20000000f00 */
[----:B0-----:R-:W-:Y:S05]  /*fd20*/  BRA `(.L_x_7538) ;  /* 0xffff912000007947 */ /* 0x001fea000383ffff */
.L_x_7449:
[----:B------:R-:W-:Y:S01]  /*fd30*/  HFMA2.MMA R231, -RZ, RZ, 0, 9.5367431640625e-07 ;  /* 0x00000010ffe77435 */ /* 0x000fe200000001ff */
[----:B------:R-:W-:-:S02]  /*fd40*/  MOV R70, R226 ;  /* 0x000000e200467202 */ /* 0x000fc40000000f00 */
[----:B------:R-:W-:Y:S02]  /*fd50*/  MOV R72, 0x1f ;  /* 0x0000001f00487802 */ /* 0x000fe40000000f00 */
[----:B------:R-:W-:Y:S02]  /*fd60*/  MOV R233, 0xffffffff ;  /* 0xffffffff00e97802 */ /* 0x000fe40000000f00 */
[----:B------:R-:W-:Y:S02]  /*fd70*/  MOV R68, 0xfd90 ;  /* 0x0000fd9000447802 */ /* 0x000fe40000000f00 */
[----:B01234-:R-:W-:Y:S05]  /*fd80*/  CALL.REL.NOINC `($__internal_177_$__cuda_sm70_shflsync_down) ;  /* 0x0000073000007944 */ /* 0x01ffea0003c00000 */
[----:B-1----:R-:W-:Y:S01]  /*fd90*/  MOV R71, R231 ;  /* 0x000000e700477202 */ /* 0x002fe20000000f00 */
[----:B0-----:R-:W-:Y:S05]  /*fda0*/  BRA `(.L_x_7539) ;  /* 0xffff91c000007947 */ /* 0x001fea000383ffff */
.L_x_7450:
[----:B------:R-:W-:Y:S01]  /*fdb0*/  HFMA2.MMA R231, -RZ, RZ, 0, 9.5367431640625e-07 ;  /* 0x00000010ffe77435 */ /* 0x000fe200000001ff */
[----:B------:R-:W-:Y:S02]  /*fdc0*/  MOV R70, R224 ;  /* 0x000000e000467202 */ /* 0x000fe40000000f00 */
[----:B------:R-:W-:Y:S02]  /*fdd0*/  MOV R72, 0x1f ;  /* 0x0000001f00487802 */ /* 0x000fe40000000f00 */
[----:B------:R-:W-:-:S02]  /*fde0*/  MOV R233, 0xffffffff ;  /* 0xffffffff00e97802 */ /* 0x000fc40000000f00 */
[----:B------:R-:W-:Y:S02]  /*fdf0*/  MOV R68, 0xfe10 ;  /* 0x0000fe1000447802 */ /* 0x000fe40000000f00 */
[----:B01234-:R-:W-:Y:S05]  /*fe00*/  CALL.REL.NOINC `($__internal_177_$__cuda_sm70_shflsync_down) ;  /* 0x000006b000007944 */ /* 0x01ffea0003c00000 */
[----:B-1----:R-:W-:Y:S01]  /*fe10*/  MOV R73, R231 ;  /* 0x000000e700497202 */ /* 0x002fe20000000f00 */
[----:B------:R-:W-:Y:S01]  /*fe20*/  HFMA2.MMA R231, -RZ, RZ, 0, 9.5367431640625e-07 ;  /* 0x00000010ffe77435 */ /* 0x000fe200000001ff */
[----:B0-----:R-:W-:Y:S02]  /*fe30*/  MOV R70, R75 ;  /* 0x0000004b00467202 */ /* 0x001fe40000000f00 */
[----:B------:R-:W-:Y:S02]  /*fe40*/  MOV R72, 0x1f ;  /* 0x0000001f00487802 */ /* 0x000fe40000000f00 */
[----:B------:R-:W-:Y:S02]  /*fe50*/  MOV R233, 0xffffffff ;  /* 0xffffffff00e97802 */ /* 0x000fe40000000f00 */
[----:B------:R-:W-:Y:S02]  /*fe60*/  MOV R68, 0xfe80 ;  /* 0x0000fe8000447802 */ /* 0x000fe40000000f00 */
[----:B------:R-:W-:Y:S05]  /*fe70*/  CALL.REL.NOINC `($__internal_177_$__cuda_sm70_shflsync_down) ;  /* 0x0000064000007944 */ /* 0x000fea0003c00000 */
[----:B-1----:R-:W-:Y:S01]  /*fe80*/  MOV R219, R231 ;  /* 0x000000e700db7202 */ /* 0x002fe20000000f00 */
[----:B------:R-:W-:Y:S01]  /*fe90*/  HFMA2.MMA R231, -RZ, RZ, 0, 9.5367431640625e-07 ;  /* 0x00000010ffe77435 */ /* 0x000fe200000001ff */
[----:B0-----:R-:W-:-:S02]  /*fea0*/  MOV R70, R74 ;  /* 0x0000004a00467202 */ /* 0x001fc40000000f00 */
[----:B------:R-:W-:Y:S02]  /*feb0*/  MOV R72, 0x1f ;  /* 0x0000001f00487802 */ /* 0x000fe40000000f00 */
[----:B------:R-:W-:Y:S02]  /*fec0*/  MOV R233, 0xffffffff ;  /* 0xffffffff00e97802 */ /* 0x000fe40000000f00 */
[----:B------:R-:W-:Y:S02]  /*fed0*/  MOV R68, 0xfef0 ;  /* 0x0000fef000447802 */ /* 0x000fe40000000f00 */
[----:B------:R-:W-:Y:S05]  /*fee0*/  CALL.REL.NOINC `($__internal_177_$__cuda_sm70_shflsync_down) ;  /* 0x000005d000007944 */ /* 0x000fea0003c00000 */
[----:B-1----:R-:W-:Y:S01]  /*fef0*/  MOV R69, R231 ;  /* 0x000000e700457202 */ /* 0x002fe20000000f00 */
[----:B0-----:R-:W-:Y:S05]  /*ff00*/  BRA `(.L_x_7540) ;  /* 0xffff90a000007947 */ /* 0x001fea000383ffff */
.L_x_7453:
[----:B------:R-:W-:Y:S01]  /*ff10*/  HFMA2.MMA R72, -RZ, RZ, 0, 0 ;  /* 0x00000000ff487435 */ /* 0x000fe200000001ff */
[----:B-1----:R-:W-:Y:S02]  /*ff20*/  MOV R71, R226 ;  /* 0x000000e200477202 */ /* 0x002fe40000000f00 */
[----:B---3--:R-:W-:Y:S02]  /*ff30*/  MOV R73, 0x1f ;  /* 0x0000001f00497802 */ /* 0x008fe40000000f00 */
[----:B------:R-:W-:-:S02]  /*ff40*/  MOV R70, 0xffffffff ;  /* 0xffffffff00467802 */ /* 0x000fc40000000f00 */
[----:B------:R-:W-:Y:S02]  /*ff50*/  MOV R68, 0xff70 ;  /* 0x0000ff7000447802 */ /* 0x000fe40000000f00 */
[----:B0-2-4-:R-:W-:Y:S05]  /*ff60*/  CALL.REL.NOINC `($__internal_178_$__cuda_sm70_shflsync_idx_p) ;  /* 0x0000059000007944 */ /* 0x015fea0003c00000 */
[----:B0-----:R-:W-:Y:S01]  /*ff70*/  HFMA2.MMA R72, -RZ, RZ, 0, 0 ;  /* 0x00000000ff487435 */ /* 0x001fe200000001ff */
[----:B-1----:R-:W-:Y:S02]  /*ff80*/  MOV R225, R70 ;  /* 0x0000004600e17202 */ /* 0x002fe40000000f00 */
[----:B------:R-:W-:Y:S02]  /*ff90*/  MOV R71, R224 ;  /* 0x000000e000477202 */ /* 0x000fe40000000f00 */
[----:B------:R-:W-:Y:S02]  /*ffa0*/  MOV R73, 0x1f ;  /* 0x0000001f00497802 */ /* 0x000fe40000000f00 */
[----:B------:R-:W-:Y:S02]  /*ffb0*/  MOV R70, 0xffffffff ;  /* 0xffffffff00467802 */ /* 0x000fe40000000f00 */
[----:B------:R-:W-:Y:S02]  /*ffc0*/  MOV R68, 0xffe0 ;  /* 0x0000ffe000447802 */ /* 0x000fe40000000f00 */
        /* <DEDUP_REMOVED lines=15> */
[----:B------:R-:W-:Y:S01]  /*100c0*/  HFMA2.MMA R231, -RZ, RZ, 0, 5.9604644775390625e-08 ;  /* 0x00000001ffe77435 */ /* 0x000fe200000001ff */
[----:B-1----:R-:W-:Y:S02]  /*100d0*/  MOV R219, R70 ;  /* 0x0000004600db7202 */ /* 0x002fe40000000f00 */
[----:B------:R-:W-:Y:S02]  /*100e0*/  MOV R70, R226 ;  /* 0x000000e200467202 */ /* 0x000fe40000000f00 */
[----:B0-----:R-:W-:Y:S02]  /*100f0*/  MOV R72, 0x1f ;  /* 0x0000001f00487802 */ /* 0x001fe40000000f00 */
[----:B------:R-:W-:Y:S02]  /*10100*/  MOV R233, 0xffffffff ;  /* 0xffffffff00e97802 */ /* 0x000fe40000000f00 */
[----:B------:R-:W-:-:S02]  /*10110*/  MOV R68, 0x10130 ;  /* 0x0001013000447802 */ /* 0x000fc40000000f00 */
[----:B------:R-:W-:Y:S05]  /*10120*/  CALL.REL.NOINC `($__internal_177_$__cuda_sm70_shflsync_down) ;  /* 0x0000039000007944 */ /* 0x000fea0003c00000 */
[----:B-1----:R-:W-:Y:S01]  /*10130*/  MOV R228, R231 ;  /* 0x000000e700e47202 */ /* 0x002fe20000000f00 */
[----:B------:R-:W-:Y:S01]  /*10140*/  HFMA2.MMA R231, -RZ, RZ, 0, 5.9604644775390625e-08 ;  /* 0x00000001ffe77435 */ /* 0x000fe200000001ff */
[----:B0-----:R-:W-:-:S02]  /*10150*/  MOV R70, R224 ;  /* 0x000000e000467202 */ /* 0x001fc40000000f00 */
[----:B------:R-:W-:Y:S02]  /*10160*/  MOV R72, 0x1f ;  /* 0x0000001f00487802 */ /* 0x000fe40000000f00 */
[----:B------:R-:W-:Y:S02]  /*10170*/  MOV R233, 0xffffffff ;  /* 0xffffffff00e97802 */ /* 0x000fe40000000f00 */
[----:B------:R-:W-:Y:S02]  /*10180*/  MOV R68, 0x101a0 ;  /* 0x000101a000447802 */ /* 0x000fe40000000f00 */
[----:B------:R-:W-:Y:S05]  /*10190*/  CALL.REL.NOINC `($__internal_177_$__cuda_sm70_shflsync_down) ;  /* 0x0000032000007944 */ /* 0x000fea0003c00000 */
        /* <DEDUP_REMOVED lines=26> */
[----:B-1----:R-:W-:Y:S05]  /*10340*/  CALL.REL.NOINC `($__internal_178_$__cuda_sm70_shflsync_idx_p) ;  /* 0x000001b000007944 */ /* 0x002fea0003c00000 */
        /* <DEDUP_REMOVED lines=21> */
[----:B01----:R-:W-:Y:S01]  /*104a0*/  MOV R71, R70 ;  /* 0x0000004600477202 */ /* 0x003fe20000000f00 */
[----:B------:R-:W-:Y:S05]  /*104b0*/  BRA `(.L_x_7541) ;  /* 0xffff8d1000007947 */ /* 0x000fea000383ffff */
        .weak           $__internal_177_$__cuda_sm70_shflsync_down
        .type           $__internal_177_$__cuda_sm70_shflsync_down,@function
        .size           $__internal_177_$__cuda_sm70_shflsync_down,($__internal_178_$__cuda_sm70_shflsync_idx_p - $__internal_177_$__cuda_sm70_shflsync_down)
$__internal_177_$__cuda_sm70_shflsync_down:
[----:B------:R-:W-:Y:S01]  /*104c0*/  HFMA2.MMA R69, -RZ, RZ, 0, 0 ;  /* 0x00000000ff457435 */ /* 0x000fe200000001ff */
[----:B------:R-:W-:Y:S04]  /*104d0*/  WARPSYNC R233 ;  /* 0x000000e900007348 */ /* 0x000fe80003800000 */
[----:B------:R0:W1:Y:S01]  /*104e0*/  SHFL.DOWN PT, R231, R70, R231, R72 ;  /* 0x080000e746e77389 */ /* 0x00006200000e0048 */
[----:B------:R-:W-:Y:S05]  /*104f0*/  RET.REL.NODEC R68 `(_Z25selective_scan_bwd_kernelI32Selective_Scan_bwd_kernel_traitsILi64ELi16ELb1ELb1ELb0ELb1ELb1EN3c104HalfENS1_7complexIfEEEEv12SSMParamsBwd) ;  /* 0xfffefb0044007950 */ /* 0x000fea0003c3ffff */
        .weak           $__internal_178_$__cuda_sm70_shflsync_idx_p
        .type           $__internal_178_$__cuda_sm70_shflsync_idx_p,@function
        .size           $__internal_178_$__cuda_sm70_shflsync_idx_p,($__internal_179_$__cuda_sm70_shflsync_up - $__internal_178_$__cuda_sm70_shflsync_idx_p)
$__internal_178_$__cuda_sm70_shflsync_idx_p:
[----:B------:R-:W-:Y:S01]  /*10500*/  MOV R69, 0x0 ;  /* 0x0000000000457802 */ /* 0x000fe20000000f00 */
[----:B------:R-:W-:Y:S04]  /*10510*/  WARPSYNC R70 ;  /* 0x0000004600007348 */ /* 0x000fe80003800000 */
[----:B------:R0:W1:Y:S01]  /*10520*/  SHFL.IDX PT, R70, R71, R72, R73 ;  /* 0x0000004847467389 */ /* 0x00006200000e0049 */
[----:B------:R-:W-:Y:S05]  /*10530*/  RET.REL.NODEC R68 `(_Z25selective_scan_bwd_kernelI32Selective_Scan_bwd_kernel_traitsILi64ELi16ELb1ELb1ELb0ELb1ELb1EN3c104HalfENS1_7complexIfEEEEv12SSMParamsBwd) ;  /* 0xfffefac044007950 */ /* 0x000fea0003c3ffff */
        .weak           $__internal_179_$__cuda_sm70_shflsync_up
        .type           $__internal_179_$__cuda_sm70_shflsync_up,@function
        .size           $__internal_179_$__cuda_sm70_shflsync_up,(.L_x_14611 - $__internal_179_$__cuda_sm70_shflsync_up)
$__internal_179_$__cuda_sm70_shflsync_up:
[----:B------:R-:W-:Y:S01]  /*10540*/  HFMA2.MMA R69, -RZ, RZ, 0, 0 ;  /* 0x00000000ff457435 */ /* 0x000fe200000001ff */
[----:B------:R-:W-:Y:S04]  /*10550*/  WARPSYNC R73 ;  /* 0x0000004900007348 */ /* 0x000fe80003800000 */
[----:B------:R0:W1:Y:S01]  /*10560*/  SHFL.UP PT, R73, R226, R71, R224 ;  /* 0x04000047e2497389 */ /* 0x00006200000e00e0 */
[----:B------:R-:W-:Y:S05]  /*10570*/  RET.REL.NODEC R68 `(_Z25selective_scan_bwd_kernelI32Selective_Scan_bwd_kernel_traitsILi64ELi16ELb1ELb1ELb0ELb1ELb1EN3c104HalfENS1_7complexIfEEEEv12SSMParamsBwd) ;  /* 0xfffefa8044007950 */ /* 0x000fea0003c3ffff */
.L_x_7542:
        /* <DEDUP_REMOVED lines=16> */
.L_x_14611:


//--------------------- .text._Z25selective_scan_bwd_kernelI32Selective_Scan_bwd_kernel_traitsILi64ELi16ELb1ELb1ELb1ELb0ELb0EN3c104HalfENS1_7complexIfEEEEv12SSMParamsBwd --------------------------
	.section	.text._Z25selective_scan_bwd_kernelI32Selective_Scan_bwd_kernel_traitsILi64ELi16ELb1ELb1ELb1ELb0ELb0EN3c104HalfENS1_7complexIfEEEEv12SSMParamsBwd,"ax",@progbits
	.sectioninfo	@"SHI_REGISTERS=254"
	.align	128
        .global         _Z25selective_scan_bwd_kernelI32Selective_Scan_bwd_kernel_traitsILi64ELi16ELb1ELb1ELb1ELb0ELb0EN3c104HalfENS1_7complexIfEEEEv12SSMParamsBwd
        .type           _Z25selective_scan_bwd_kernelI32Selective_Scan_bwd_kernel_traitsILi64ELi16ELb1ELb1ELb1ELb0ELb0EN3c104HalfENS1_7complexIfEEEEv12SSMParamsBwd,@function
        .size           _Z25selective_scan_bwd_kernelI32Selective_Scan_bwd_kernel_traitsILi64ELi16ELb1ELb1ELb1ELb0ELb0EN3c104HalfENS1_7complexIfEEEEv12SSMParamsBwd,(.L_x_14614 - _Z25selective_scan_bwd_kernelI32Selective_Scan_bwd_kernel_traitsILi64ELi16ELb1ELb1ELb1ELb0ELb0EN3c104HalfENS1_7complexIfEEEEv12SSMParamsBwd)
        .other          _Z25selective_scan_bwd_kernelI32Selective_Scan_bwd_kernel_traitsILi64ELi16ELb1ELb1ELb1ELb0ELb0EN3c104HalfENS1_7complexIfEEEEv12SSMParamsBwd,@"STO_CUDA_ENTRY STV_DEFAULT"
_Z25selective_scan_bwd_kernelI32Selective_Scan_bwd_kernel_traitsILi64ELi16ELb1ELb1ELb1ELb0ELb0EN3c104HalfENS1_7complexIfEEEEv12SSMParamsBwd:
.text._Z25selective_scan_bwd_kernelI32Selective_Scan_bwd_kernel_traitsILi64ELi16ELb1ELb1ELb1ELb0ELb0EN3c104HalfENS1_7complexIfEEEEv12SSMParamsBwd:
        /* <DEDUP_REMOVED lines=16> */
[----:B------:R-:W-:Y:S01]  /*0100*/  IABS R16, R0 ;  /* 0x0000000000107213 */ /* 0x000fe20000000000 */
[----:B------:R-:W0:Y:S01]  /*0110*/  S2R R3, SR_CTAID.X ;  /* 0x0000000000037919 */ /* 0x000e220000002500 */
[----:B------:R-:W4:Y:S01]  /*0120*/  I2F.RP R10, R27 ;  /* 0x0000001b000a7306 */ /* 0x000f220000209400 */
[----:B------:R-:W-:Y:S01]  /*0130*/  UMOV UR5, URZ ;  /* 0x0000003f00057c82 */ /* 0x000fe20008000000 */
[----:B------:R-:W-:Y:S01]  /*0140*/  CS2R R224, SRZ ;  /* 0x0000000000e07805 */ /* 0x000fe2000001ff00 */
[----:B------:R-:W-:-:S05]  /*0150*/  CS2R R216, SRZ ;  /* 0x0000000000d87805 */ /* 0x000fca000001ff00 */
[----:B----4-:R-:W4:Y:S01]  /*0160*/  MUFU.RCP R10, R10 ;  /* 0x0000000a000a7308 */ /* 0x010f220000001000 */
[----:B0-----:R-:W-:Y:S01]  /*0170*/  SHF.R.S32.HI R4, RZ, 0x1f, R3 ;  /* 0x0000001fff047819 */ /* 0x001fe20000011403 */
[----:B-1----:R-:W-:-:S04]  /*0180*/  IMAD.WIDE.U32 R6, R3, c[0x0][0x1d0], RZ ;  /* 0x0000740003067a25 */ /* 0x002fc800078e00ff */
[C---:B------:R-:W-:Y:S02]  /*0190*/  IMAD R20, R4.reuse, c[0x0][0x1e0], RZ ;  /* 0x0000780004147a24 */ /* 0x040fe400078e02ff */
[----:B------:R-:W-:Y:S01]  /*01a0*/  IMAD R22, R4, c[0x0][0x278], RZ ;  /* 0x00009e0004167a24 */ /* 0x000fe200078e02ff */
[----:B----4-:R-:W-:Y:S01]  /*01b0*/  IADD3 R8, R10, 0xffffffe, RZ ;  /* 0x0ffffffe0a087810 */ /* 0x010fe20007ffe0ff */
[C---:B------:R-:W-:Y:S02]  /*01c0*/  IMAD R24, R4.reuse, c[0x0][0x190], RZ ;  /* 0x0000640004187a24 */ /* 0x040fe400078e02ff */
[C---:B------:R-:W-:Y:S01]  /*01d0*/  IMAD R19, R3.reuse, c[0x0][0x1e4], R20 ;  /* 0x0000790003137a24 */ /* 0x040fe200078e0214 */
[----:B------:R0:W1:Y:S01]  /*01e0*/  F2I.FTZ.U32.TRUNC.NTZ R9, R8 ;  /* 0x0000000800097305 */ /* 0x000062000021f000 */
[----:B------:R-:W-:Y:S02]  /*01f0*/  IMAD R26, R4, c[0x0][0x1b0], RZ ;  /* 0x00006c00041a7a24 */ /* 0x000fe400078e02ff */
[----:B------:R-:W-:-:S02]  /*0200*/  IMAD R21, R3, c[0x0][0x27c], R22 ;  /* 0x00009f0003157a24 */ /* 0x000fc400078e0216 */
[C---:B------:R-:W-:Y:S01]  /*0210*/  IMAD R23, R3.reuse, c[0x0][0x194], R24 ;  /* 0x0000650003177a24 */ /* 0x040fe200078e0218 */
[----:B------:R-:W-:Y:S01]  /*0220*/  MOV R24, c[0x0][0x174] ;  /* 0x00005d0000187a02 */ /* 0x000fe20000000f00 */
[C---:B------:R-:W-:Y:S01]  /*0230*/  IMAD.WIDE.U32 R14, R3.reuse, c[0x0][0x1b0], RZ ;  /* 0x00006c00030e7a25 */ /* 0x040fe200078e00ff */
[----:B0-----:R-:W-:Y:S02]  /*0240*/  HFMA2.MMA R8, -RZ, RZ, 0, 0 ;  /* 0x00000000ff087435 */ /* 0x001fe400000001ff */
[----:B------:R-:W-:Y:S01]  /*0250*/  ISETP.GE.AND P5, PT, R24, 0x1, PT ;  /* 0x000000011800780c */ /* 0x000fe20003fa6270 */
[----:B------:R-:W-:Y:S01]  /*0260*/  IMAD R25, R3, c[0x0][0x1b4], R26 ;  /* 0x00006d0003197a24 */ /* 0x000fe200078e021a */
[----:B-1----:R-:W-:-:S04]  /*0270*/  IADD3 R12, RZ, -R9, RZ ;  /* 0x80000009ff0c7210 */ /* 0x002fc80007ffe0ff */
[----:B------:R-:W-:Y:S01]  /*0280*/  IADD3 R15, R15, R25, RZ ;  /* 0x000000190f0f7210 */ /* 0x000fe20007ffe0ff */
[----:B------:R-:W-:Y:S02]  /*0290*/  IMAD R25, R2, c[0x0][0x1e8], RZ ;  /* 0x00007a0002197a24 */ /* 0x000fe400078e02ff */
[----:B------:R-:W-:Y:S02]  /*02a0*/  IMAD R5, R12, R27, RZ ;  /* 0x0000001b0c057224 */ /* 0x000fe400078e02ff */
[----:B------:R-:W-:-:S04]  /*02b0*/  IMAD.WIDE.U32 R12, R3, c[0x0][0x190], RZ ;  /* 0x00006400030c7a25 */ /* 0x000fc800078e00ff */
[----:B------:R-:W-:Y:S01]  /*02c0*/  IMAD.HI.U32 R9, R9, R5, R8 ;  /* 0x0000000509097227 */ /* 0x000fe200078e0008 */
[----:B------:R-:W-:-:S03]  /*02d0*/  IADD3 R13, R13, R23, RZ ;  /* 0x000000170d0d7210 */ /* 0x000fc60007ffe0ff */
[----:B------:R-:W-:Y:S02]  /*02e0*/  IMAD R8, R4, c[0x0][0x1d0], RZ ;  /* 0x0000740004087a24 */ /* 0x000fe400078e02ff */
[----:B------:R-:W-:-:S04]  /*02f0*/  IMAD.HI.U32 R5, R9, R16, RZ ;  /* 0x0000001009057227 */ /* 0x000fc800078e00ff */
[----:B------:R-:W-:Y:S01]  /*0300*/  IMAD R9, R3, c[0x0][0x1d4], R8 ;  /* 0x0000750003097a24 */ /* 0x000fe200078e0208 */
[----:B------:R-:W-:Y:S01]  /*0310*/  IADD3 R10, -R5, RZ, RZ ;  /* 0x000000ff050a7210 */ /* 0x000fe20007ffe1ff */
[----:B------:R-:W-:Y:S01]  /*0320*/  IMAD R23, R2, c[0x0][0x1d8], RZ ;  /* 0x0000760002177a24 */ /* 0x000fe200078e02ff */
[C---:B------:R-:W-:Y:S01]  /*0330*/  LOP3.LUT R8, R0.reuse, c[0x0][0x178], RZ, 0x3c, !PT ;  /* 0x00005e0000087a12 */ /* 0x040fe200078e3cff */
[----:B------:R-:W-:Y:S01]  /*0340*/  IMAD R25, R0, c[0x0][0x1ec], R25 ;  /* 0x00007b0000197a24 */ /* 0x000fe200078e0219 */
[----:B------:R-:W-:Y:S01]  /*0350*/  IADD3 R7, R7, R9, RZ ;  /* 0x0000000907077210 */ /* 0x000fe20007ffe0ff */
[----:B------:R-:W-:Y:S01]  /*0360*/  IMAD R16, R27, R10, R16 ;  /* 0x0000000a1b107224 */ /* 0x000fe200078e0210 */
[----:B------:R-:W-:Y:S01]  /*0370*/  ISETP.GE.AND P4, PT, R8, RZ, PT ;  /* 0x000000ff0800720c */ /* 0x000fe20003f86270 */
[----:B------:R-:W-:-:S03]  /*0380*/  IMAD.WIDE.U32 R8, R3, c[0x0][0x1e0], RZ ;  /* 0x0000780003087a25 */ /* 0x000fc600078e00ff */
[----:B------:R-:W-:Y:S01]  /*0390*/  ISETP.GT.U32.AND P3, PT, R27, R16, PT ;  /* 0x000000101b00720c */ /* 0x000fe20003f64070 */
[----:B------:R-:W-:Y:S01]  /*03a0*/  IMAD.WIDE.U32 R10, R3, c[0x0][0x278], RZ ;  /* 0x00009e00030a7a25 */ /* 0x000fe200078e00ff */
[----:B------:R-:W-:Y:S02]  /*03b0*/  IADD3 R9, R9, R19, RZ ;  /* 0x0000001309097210 */ /* 0x000fe40007ffe0ff */
[----:B------:R-:W-:Y:S01]  /*03c0*/  LEA R19, R24, 0xfffffc00, 0xa ;  /* 0xfffffc0018137811 */ /* 0x000fe200078e50ff */
[C---:B------:R-:W-:Y:S01]  /*03d0*/  IMAD.WIDE.U32 R6, R0.reuse, c[0x0][0x1d8], R6 ;  /* 0x0000760000067a25 */ /* 0x040fe200078e0006 */
[----:B------:R-:W-:Y:S02]  /*03e0*/  IADD3 R11, R11, R21, RZ ;  /* 0x000000150b0b7210 */ /* 0x000fe40007ffe0ff */
[----:B------:R-:W-:Y:S01]  /*03f0*/  SHF.R.S32.HI R21, RZ, 0x1f, R19 ;  /* 0x0000001fff157819 */ /* 0x000fe20000011413 */
[----:B------:R-:W-:-:S04]  /*0400*/  IMAD.WIDE.U32 R8, R0, c[0x0][0x1e8], R8 ;  /* 0x00007a0000087a25 */ /* 0x000fc800078e0008 */
[-C--:B------:R-:W-:Y:S01]  /*0410*/  @!P3 IADD3 R16, R16, -R27.reuse, RZ ;  /* 0x8000001b1010b210 */ /* 0x080fe20007ffe0ff */
[----:B------:R-:W-:Y:S01]  /*0420*/  IMAD.WIDE.U32 R10, R0, c[0x0][0x280], R10 ;  /* 0x0000a000000a7a25 */ /* 0x000fe200078e000a */
[----:B------:R-:W-:Y:S02]  /*0430*/  @!P3 IADD3 R5, R5, 0x1, RZ ;  /* 0x000000010505b810 */ /* 0x000fe40007ffe0ff */
[----:B------:R-:W-:Y:S01]  /*0440*/  ISETP.GE.U32.AND P0, PT, R16, R27, PT ;  /* 0x0000001b1000720c */ /* 0x000fe20003f06070 */
[----:B------:R-:W-:Y:S01]  /*0450*/  IMAD R27, R2, c[0x0][0x280], RZ ;  /* 0x0000a000021b7a24 */ /* 0x000fe200078e02ff */
[----:B------:R-:W-:Y:S01]  /*0460*/  ISETP.NE.AND P3, PT, RZ, c[0x0][0x178], PT ;  /* 0x00005e00ff007a0c */ /* 0x000fe20003f65270 */
[C---:B------:R-:W-:Y:S02]  /*0470*/  IMAD R16, R0.reuse, c[0x0][0x1dc], R23 ;  /* 0x0000770000107a24 */ /* 0x040fe400078e0217 */
[----:B------:R-:W-:-:S08]  /*0480*/  IMAD R27, R0, c[0x0][0x284], R27 ;  /* 0x0000a100001b7a24 */ /* 0x000fd000078e021b */
[----:B------:R-:W-:Y:S02]  /*0490*/  @P0 IADD3 R5, R5, 0x1, RZ ;  /* 0x0000000105050810 */ /* 0x000fe40007ffe0ff */
[----:B------:R-:W-:Y:S02]  /*04a0*/  IADD3 R23, P0, R19, R6, RZ ;  /* 0x0000000613177210 */ /* 0x000fe40007f1e0ff */
[----:B------:R-:W-:Y:S02]  /*04b0*/  @!P4 IADD3 R5, -R5, RZ, RZ ;  /* 0x000000ff0505c210 */ /* 0x000fe40007ffe1ff */
[----:B------:R-:W-:Y:S02]  /*04c0*/  @!P3 LOP3.LUT R5, RZ, c[0x0][0x178], RZ, 0x33, !PT ;  /* 0x00005e00ff05ba12 */ /* 0x000fe400078e33ff */
[C---:B------:R-:W-:Y:S02]  /*04d0*/  IADD3 R22, P3, R19.reuse, R8, RZ ;  /* 0x0000000813167210 */ /* 0x040fe40007f7e0ff */
[----:B------:R-:W-:Y:S01]  /*04e0*/  IADD3 R20, P4, R19, R10, RZ ;  /* 0x0000000a13147210 */ /* 0x000fe20007f9e0ff */
[----:B------:R-:W-:Y:S01]  /*04f0*/  IMAD.WIDE.U32 R12, R5, c[0x0][0x1a8], R12 ;  /* 0x00006a00050c7a25 */ /* 0x000fe200078e000c */
[----:B------:R-:W-:-:S02]  /*0500*/  IADD3.X R8, R21, R7, R16, P0, !PT ;  /* 0x0000000715087210 */ /* 0x000fc400007fe410 */
[----:B------:R-:W-:Y:S01]  /*0510*/  SHF.R.S32.HI R6, RZ, 0x1f, R5 ;  /* 0x0000001fff067819 */ /* 0x000fe20000011405 */
[----:B------:R-:W-:Y:S01]  /*0520*/  IMAD.WIDE.U32 R14, R5, c[0x0][0x1c8], R14 ;  /* 0x00007200050e7a25 */ /* 0x000fe200078e000e */
[----:B------:R-:W-:Y:S02]  /*0530*/  LEA R16, P0, R23, c[0x0][0x240], 0x1 ;  /* 0x0000900017107a11 */ /* 0x000fe400078008ff */
[C---:B------:R-:W-:Y:S01]  /*0540*/  IADD3.X R9, R21.reuse, R9, R25, P3, !PT ;  /* 0x0000000915097210 */ /* 0x040fe20001ffe419 */
[----:B------:R-:W-:Y:S01]  /*0550*/  IMAD R10, R6, c[0x0][0x1a8], RZ ;  /* 0x00006a00060a7a24 */ /* 0x000fe200078e02ff */
[----:B------:R-:W-:Y:S02]  /*0560*/  IADD3.X R11, R21, R11, R27, P4, !PT ;  /* 0x0000000b150b7210 */ /* 0x000fe400027fe41b */
[----:B------:R-:W-:Y:S01]  /*0570*/  LEA R21, P3, R22, c[0x0][0x248], 0x1 ;  /* 0x0000920016157a11 */ /* 0x000fe200078608ff */
[----:B------:R-:W-:Y:S01]  /*0580*/  IMAD R19, R5, c[0x0][0x1ac], R10 ;  /* 0x00006b0005137a24 */ /* 0x000fe200078e020a */
[----:B------:R-:W-:Y:S01]  /*0590*/  LEA.HI.X R23, R23, c[0x0][0x244], R8, 0x1, P0 ;  /* 0x0000910017177a11 */ /* 0x000fe200000f0c08 */
[----:B------:R-:W-:Y:S01]  /*05a0*/  IMAD R8, R6, c[0x0][0x1c8], RZ ;  /* 0x0000720006087a24 */ /* 0x000fe200078e02ff */
[----:B------:R-:W-:-:S02]  /*05b0*/  LEA.HI.X R22, R22, c[0x0][0x24c], R9, 0x1, P3 ;  /* 0x0000930016167a11 */ /* 0x000fc400018f0c09 */
[----:B------:R-:W-:Y:S01]  /*05c0*/  ISETP.NE.U32.AND P0, PT, RZ, c[0x0][0x260], PT ;  /* 0x00009800ff007a0c */ /* 0x000fe20003f05070 */
[----:B------:R-:W-:Y:S01]  /*05d0*/  IMAD R9, R5, c[0x0][0x1cc], R8 ;  /* 0x0000730005097a24 */ /* 0x000fe200078e0208 */
[----:B------:R-:W-:Y:S02]  /*05e0*/  LEA R7, R24, 0xfffff800, 0xb ;  /* 0xfffff80018077811 */ /* 0x000fe400078e58ff */
[----:B------:R-:W-:Y:S02]  /*05f0*/  ISETP.NE.AND.EX P0, PT, RZ, c[0x0][0x264], PT, P0 ;  /* 0x00009900ff007a0c */ /* 0x000fe40003f05300 */
[----:B------:R-:W-:Y:S02]  /*0600*/  IADD3 R12, P3, R7, R12, RZ ;  /* 0x0000000c070c7210 */ /* 0x000fe40007f7e0ff */
[----:B------:R-:W-:Y:S02]  /*0610*/  IADD3 R13, R13, R19, RZ ;  /* 0x000000130d0d7210 */ /* 0x000fe40007ffe0ff */
[----:B------:R-:W-:-:S02]  /*0620*/  SHF.R.S32.HI R8, RZ, 0x1f, R7 ;  /* 0x0000001fff087819 */ /* 0x000fc40000011407 */
[----:B------:R-:W-:Y:S02]  /*0630*/  IADD3 R14, P4, R7, R14, RZ ;  /* 0x0000000e070e7210 */ /* 0x000fe40007f9e0ff */
[----:B------:R-:W-:Y:S02]  /*0640*/  IADD3 R9, R15, R9, RZ ;  /* 0x000000090f097210 */ /* 0x000fe40007ffe0ff */
[----:B------:R-:W-:Y:S02]  /*0650*/  LEA R19, P6, R20, c[0x0][0x308], 0x1 ;  /* 0x0000c20014137a11 */ /* 0x000fe400078c08ff */
[C---:B------:R-:W-:Y:S02]  /*0660*/  IADD3.X R7, R8.reuse, R13, RZ, P3, !PT ;  /* 0x0000000d08077210 */ /* 0x040fe40001ffe4ff */
[----:B------:R-:W-:Y:S02]  /*0670*/  IADD3.X R9, R8, R9, RZ, P4, !PT ;  /* 0x0000000908097210 */ /* 0x000fe400027fe4ff */
[----:B------:R-:W-:-:S02]  /*0680*/  LEA.HI.X R20, R20, c[0x0][0x30c], R11, 0x1, P6 ;  /* 0x0000c30014147a11 */ /* 0x000fc400030f0c0b */
[----:B------:R-:W-:Y:S02]  /*0690*/  ISETP.NE.U32.AND P3, PT, RZ, c[0x0][0x328], PT ;  /* 0x0000ca00ff007a0c */ /* 0x000fe40003f65070 */
[----:B------:R-:W-:Y:S02]  /*06a0*/  ISETP.NE.U32.AND P4, PT, RZ, c[0x0][0x348], PT ;  /* 0x0000d200ff007a0c */ /* 0x000fe40003f85070 */
[C---:B------:R-:W-:Y:S02]  /*06b0*/  LEA R11, P6, R12.reuse, c[0x0][0x228], 0x1 ;  /* 0x00008a000c0b7a11 */ /* 0x040fe400078c08ff */
[----:B------:R-:W-:Y:S02]  /*06c0*/  ISETP.NE.AND.EX P3, PT, RZ, c[0x0][0x32c], PT, P3 ;  /* 0x0000cb00ff007a0c */ /* 0x000fe40003f65330 */
[----:B------:R-:W-:Y:S02]  /*06d0*/  ISETP.NE.AND.EX P4, PT, RZ, c[0x0][0x34c], PT, P4 ;  /* 0x0000d300ff007a0c */ /* 0x000fe40003f85340 */
[----:B------:R-:W-:Y:S01]  /*06e0*/  LEA.HI.X R12, R12, c[0x0][0x22c], R7, 0x1, P6 ;  /* 0x00008b000c0c7a11 */ /* 0x000fe200030f0c07 */
[----:B------:R-:W-:Y:S01]  /*06f0*/  @P0 IMAD R7, R3, c[0x0][0x164], R0 ;  /* 0x0000590003070a24 */ /* 0x000fe200078e0200 */
[----:B------:R-:W-:-:S02]  /*0700*/  @P0 MOV R228, 0x10 ;  /* 0x0000001000e40802 */ /* 0x000fc40000000f00 */
[C---:B------:R-:W-:Y:S01]  /*0710*/  LEA R13, P6, R14.reuse, c[0x0][0x230], 0x1 ;  /* 0x00008c000e0d7a11 */ /* 0x040fe200078c08ff */
[----:B------:R-:W-:Y:S01]  /*0720*/  @P0 IMAD R7, R7, c[0x0][0x174], RZ ;  /* 0x00005d0007070a24 */ /* 0x000fe200078e02ff */
[----:B------:R-:W-:Y:S02]  /*0730*/  MOV R8, RZ ;  /* 0x000000ff00087202 */ /* 0x000fe40000000f00 */
[----:B------:R-:W-:Y:S01]  /*0740*/  LEA.HI.X R14, R14, c[0x0][0x234], R9, 0x1, P6 ;  /* 0x00008d000e0e7a11 */ /* 0x000fe200030f0c09 */
[----:B------:R-:W-:-:S04]  /*0750*/  @P0 IMAD R7, R7, c[0x0][0x16c], RZ ;  /* 0x00005b0007070a24 */ /* 0x000fc800078e02ff */
[----:B------:R-:W-:Y:S01]  /*0760*/  @P0 IMAD.WIDE R228, R7, R228, c[0x0][0x260] ;  /* 0x0000980007e40625 */ /* 0x000fe200078e02e4 */
[----:B------:R-:W-:Y:S01]  /*0770*/  HFMA2.MMA R7, -RZ, RZ, 0, 0 ;  /* 0x00000000ff077435 */ /* 0x000fe200000001ff */
        /* <DEDUP_REMOVED lines=13> */
[----:B------:R-:W-:-:S04]  /*0850*/  MOV R7, RZ ;  /* 0x000000ff00077202 */ /* 0x000fc80000000f00 */
[----:B------:R4:W1:Y:S08]  /*0860*/  R2UR UR20, R21 ;  /* 0x00000000151473c2 */ /* 0x00087000000e0000 */
[----:B------:R4:W0:Y:S01]  /*0870*/  R2UR UR21, R22 ;  /* 0x00000000161573c2 */ /* 0x00082200000e0000 */
[----:B---3--:R-:W-:-:S07]  /*0880*/  SHF.R.S32.HI R8, RZ, 0x1f, R9 ;  /* 0x0000001fff087819 */ /* 0x008fce0000011409 */
[----:B------:R4:W3:Y:S08]  /*0890*/  R2UR UR18, R19 ;  /* 0x00000000131273c2 */ /* 0x0008f000000e0000 */
[----:B------:R4:W0:Y:S08]  /*08a0*/  R2UR UR19, R20 ;  /* 0x00000000141373c2 */ /* 0x00083000000e0000 */
[----:B------:R5:W0:Y:S02]  /*08b0*/  R2UR UR22, R16 ;  /* 0x00000000101673c2 */ /* 0x000a2400000e0000 */
[----:B-----5:R-:W-:-:S02]  /*08c0*/  LEA.HI R16, R8, R9, RZ, 0x5 ;  /* 0x0000000908107211 */ /* 0x020fc400078f28ff */
[----:B------:R-:W-:Y:S02]  /*08d0*/  MOV R8, RZ ;  /* 0x000000ff00087202 */ /* 0x000fe40000000f00 */
[----:B-1234-:R-:W-:Y:S02]  /*08e0*/  SHF.R.S32.HI R16, RZ, 0x5, R16 ;  /* 0x00000005ff107819 */ /* 0x01efe40000011410 */
.L_x_7647:
[----:B------:R-:W-:Y:S01]  /*08f0*/  BAR.SYNC.DEFER_BLOCKING 0x0 ;  /* 0x0000000000007b1d */ /* 0x000fe20000010000 */
[----:B0-----:R-:W-:Y:S02]  /*0900*/  SHF.L.U32 R17, R9, 0x1, RZ ;  /* 0x0000000109117819 */ /* 0x001fe400000006ff */
[----:B------:R-:W-:Y:S02]  /*0910*/  MOV R18, UR22 ;  /* 0x0000001600127c02 */ /* 0x000fe40008000f00 */
[----:B------:R-:W-:Y:S02]  /*0920*/  LOP3.LUT R17, R17, 0xffffffc0, RZ, 0xc0, !PT ;  /* 0xffffffc011117812 */ /* 0x000fe400078ec0ff */
[----:B------:R-:W-:Y:S02]  /*0930*/  MOV R19, UR23 ;  /* 0x0000001700137c02 */ /* 0x000fe40008000f00 */
[----:B------:R-:W-:-:S05]  /*0940*/  LOP3.LUT R21, R17, 0x1f, R9, 0xf8, !PT ;  /* 0x0000001f11157812 */ /* 0x000fca00078ef809 */
[----:B------:R-:W-:-:S05]  /*0950*/  IMAD.WIDE R18, R21, 0x10, R18 ;  /* 0x0000001015127825 */ /* 0x000fca00078e0212 */
[----:B------:R-:W2:Y:S04]  /*0960*/  LDG.E.128 R24, [R18.64] ;  /* 0x0000001012187981 */ /* 0x000ea8000c1e1d00 */
[----:B------:R-:W3:Y:S01]  /*0970*/  LDG.E.128 R32, [R18.64+0x200] ;  /* 0x0002001012207981 */ /* 0x000ee2000c1e1d00 */
[-C--:B------:R-:W-:Y:S02]  /*0980*/  IADD3 R17, R17, R10.reuse, RZ ;  /* 0x0000000a11117210 */ /* 0x080fe40007ffe0ff */
[----:B------:R-:W-:Y:S02]  /*0990*/  MOV R28, UR20 ;  /* 0x00000014001c7c02 */ /* 0x000fe40008000f00 */
[----:B------:R-:W-:Y:S02]  /*09a0*/  IADD3 R36, R17, R10, RZ ;  /* 0x0000000a11247210 */ /* 0x000fe40007ffe0ff */
[----:B------:R-:W-:-:S05]  /*09b0*/  MOV R29, UR21 ;  /* 0x00000015001d7c02 */ /* 0x000fca0008000f00 */
        /* <DEDUP_REMOVED lines=15> */
[----:B------:R-:W-:Y:S04]  /*0ab0*/  LDS.128 R24, [R36.X16] ;  /* 0x0000000024187984 */ /* 0x000fe8000000cc00 */
[----:B------:R-:W2:Y:S04]  /*0ac0*/  LDS.128 R20, [R36.X16+0x10] ;  /* 0x0000100024147984 */ /* 0x000ea8000000cc00 */
[----:B------:R-:W-:Y:S06]  /*0ad0*/  BAR.SYNC.DEFER_BLOCKING 0x0 ;  /* 0x0000000000007b1d */ /* 0x000fec0000010000 */
[----:B0-----:R0:W3:Y:S04]  /*0ae0*/  LDG.E.128 R32, [R18.64] ;  /* 0x0000001012207981 */ /* 0x0010e8000c1e1d00 */
[----:B------:R0:W4:Y:S01]  /*0af0*/  LDG.E.128 R48, [R18.64+0x200] ;  /* 0x0002001012307981 */ /* 0x000122000c1e1d00 */
[--C-:B-1----:R-:W-:Y:S01]  /*0b00*/  HADD2.F32 R37, -RZ, R56.reuse.H0_H0 ;  /* 0x20000038ff257230 */ /* 0x102fe20000004100 */
[----:B------:R-:W-:Y:S01]  /*0b10*/  ISETP.LT.AND P0, PT, RZ, c[0x0][0x16c], PT ;  /* 0x00005b00ff007a0c */ /* 0x000fe20003f01270 */
[----:B------:R-:W-:-:S02]  /*0b20*/  HADD2.F32 R38, -RZ, R56.H1_H1 ;  /* 0x30000038ff267230 */ /* 0x000fc40000004100 */
[----:B0-----:R-:W-:Y:S01]  /*0b30*/  HADD2.F32 R19, -RZ, R58.H0_H0 ;  /* 0x2000003aff137230 */ /* 0x001fe20000004100 */
[----:B---3--:R2:W-:Y:S04]  /*0b40*/  STS.128 [R17.X16], R32 ;  /* 0x0000002011007388 */ /* 0x0085e8000000cc00 */
[----:B----4-:R0:W-:Y:S01]  /*0b50*/  STS.128 [R17.X16+0x200], R48 ;  /* 0x0002003011007388 */ /* 0x0101e2000000cc00 */
[----:B------:R-:W-:-:S06]  /*0b60*/  NOP ;  /* 0x0000000000007918 */ /* 0x000fcc0000000000 */
[----:B------:R-:W1:Y:S04]  /*0b70*/  LDS.128 R40, [R36.X16] ;  /* 0x0000000024287984 */ /* 0x000e68000000cc00 */
[----:B------:R3:W4:Y:S01]  /*0b80*/  LDS.128 R28, [R36.X16+0x10] ;  /* 0x00001000241c7984 */ /* 0x000722000000cc00 */
[----:B--2---:R-:W-:Y:S02]  /*0b90*/  HADD2.F32 R32, -RZ, R21.H1_H1 ;  /* 0x30000015ff207230 */ /* 0x004fe40000004100 */
[--C-:B------:R-:W-:Y:S02]  /*0ba0*/  HADD2.F32 R33, -RZ, R22.reuse.H0_H0 ;  /* 0x20000016ff217230 */ /* 0x100fe40000004100 */
[----:B0-----:R-:W-:Y:S02]  /*0bb0*/  HADD2.F32 R17, -RZ, R57.H1_H1 ;  /* 0x30000039ff117230 */ /* 0x001fe40000004100 */
[----:B------:R-:W-:-:S02]  /*0bc0*/  HADD2.F32 R34, -RZ, R22.H1_H1 ;  /* 0x30000016ff227230 */ /* 0x000fc40000004100 */
[--C-:B------:R-:W-:Y:S02]  /*0bd0*/  HADD2.F32 R35, -RZ, R23.reuse.H0_H0 ;  /* 0x20000017ff237230 */ /* 0x100fe40000004100 */
[----:B---3--:R-:W-:Y:S02]  /*0be0*/  HADD2.F32 R36, -RZ, R23.H1_H1 ;  /* 0x30000017ff247230 */ /* 0x008fe40000004100 */
[--C-:B-1----:R-:W-:Y:S02]  /*0bf0*/  HADD2.F32 R60, -RZ, R40.reuse.H0_H0 ;  /* 0x20000028ff3c7230 */ /* 0x102fe40000004100 */
[----:B------:R-:W-:Y:S02]  /*0c00*/  HADD2.F32 R110, -RZ, R40.H1_H1 ;  /* 0x30000028ff6e7230 */ /* 0x000fe40000004100 */
[----:B------:R-:W-:Y:S01]  /*0c10*/  HADD2.F32 R111, -RZ, R41.H0_H0 ;  /* 0x20000029ff6f7230 */ /* 0x000fe20000004100 */
[----:B------:R-:W-:Y:S01]  /*0c20*/  FFMA.FTZ R37, R60, R37, R7 ;  /* 0x000000253c257223 */ /* 0x000fe20000010007 */
[----:B------:R-:W-:-:S02]  /*0c30*/  HADD2.F32 R7, -RZ, R57.H0_H0 ;  /* 0x20000039ff077230 */ /* 0x000fc40000004100 */
[----:B------:R-:W-:Y:S01]  /*0c40*/  HADD2.F32 R112, -RZ, R41.H1_H1 ;  /* 0x30000029ff707230 */ /* 0x000fe20000004100 */
[----:B------:R-:W-:Y:S01]  /*0c50*/  FFMA.FTZ R38, R110, R38, R37 ;  /* 0x000000266e267223 */ /* 0x000fe20000010025 */
[--C-:B------:R-:W-:Y:S02]  /*0c60*/  HADD2.F32 R113, -RZ, R42.reuse.H0_H0 ;  /* 0x2000002aff717230 */ /* 0x100fe40000004100 */
[----:B------:R-:W-:Y:S01]  /*0c70*/  HADD2.F32 R114, -RZ, R42.H1_H1 ;  /* 0x3000002aff727230 */ /* 0x000fe20000004100 */
[----:B------:R-:W-:Y:S01]  /*0c80*/  FFMA.FTZ R7, R111, R7, R38 ;  /* 0x000000076f077223 */ /* 0x000fe20000010026 */
[--C-:B------:R-:W-:Y:S02]  /*0c90*/  HADD2.F32 R115, -RZ, R43.reuse.H0_H0 ;  /* 0x2000002bff737230 */ /* 0x100fe40000004100 */
[----:B------:R-:W-:Y:S01]  /*0ca0*/  HADD2.F32 R116, -RZ, R43.H1_H1 ;  /* 0x3000002bff747230 */ /* 0x000fe20000004100 */
[----:B------:R-:W-:Y:S01]  /*0cb0*/  FFMA.FTZ R18, R112, R17, R7 ;  /* 0x0000001170127223 */ /* 0x000fe20000010007 */
[----:B------:R-:W-:Y:S01]  /*0cc0*/  HADD2.F32 R7, -RZ, R58.H1_H1 ;  /* 0x3000003aff077230 */ /* 0x000fe20000004100 */
[C---:B------:R-:W-:Y:S01]  /*0cd0*/  FMUL.FTZ R38, R114.reuse, UR4 ;  /* 0x0000000472267c20 */ /* 0x040fe20008410000 */
[--C-:B------:R-:W-:Y:S01]  /*0ce0*/  HADD2.F32 R17, -RZ, R59.reuse.H0_H0 ;  /* 0x2000003bff117230 */ /* 0x100fe20000004100 */
[----:B------:R-:W-:Y:S01]  /*0cf0*/  FFMA.FTZ R19, R113, R19, R18 ;  /* 0x0000001371137223 */ /* 0x000fe20000010012 */
[--C-:B----4-:R-:W-:Y:S01]  /*0d00*/  HADD2.F32 R117, -RZ, R28.reuse.H0_H0 ;  /* 0x2000001cff757230 */ /* 0x110fe20000004100 */
[C---:B------:R-:W-:Y:S01]  /*0d10*/  FMUL.FTZ R39, R115.reuse, UR4 ;  /* 0x0000000473277c20 */ /* 0x040fe20008410000 */
[----:B------:R-:W-:Y:S01]  /*0d20*/  HADD2.F32 R118, -RZ, R28.H1_H1 ;  /* 0x3000001cff767230 */ /* 0x000fe20000004100 */
[----:B------:R-:W-:Y:S01]  /*0d30*/  FFMA.FTZ R18, R114, R7, R19 ;  /* 0x0000000772127223 */ /* 0x000fe20000010013 */
[----:B------:R-:W-:Y:S01]  /*0d40*/  HADD2.F32 R7, -RZ, R59.H1_H1 ;  /* 0x3000003bff077230 */ /* 0x000fe20000004100 */
[C---:B------:R-:W-:Y:S01]  /*0d50*/  FMUL.FTZ R40, R116.reuse, UR4 ;  /* 0x0000000474287c20 */ /* 0x040fe20008410000 */
[--C-:B------:R-:W-:Y:S01]  /*0d60*/  HADD2.F32 R19, -RZ, R52.reuse.H0_H0 ;  /* 0x20000034ff137230 */ /* 0x100fe20000004100 */
[----:B------:R-:W-:Y:S01]  /*0d70*/  FFMA.FTZ R17, R115, R17, R18 ;  /* 0x0000001173117223 */ /* 0x000fe20000010012 */
[--C-:B------:R-:W-:Y:S01]  /*0d80*/  HADD2.F32 R119, -RZ, R29.reuse.H0_H0 ;  /* 0x2000001dff777230 */ /* 0x100fe20000004100 */
        /* <DEDUP_REMOVED lines=15> */
[----:B------:R-:W-:Y:S01]  /*0e80*/  HADD2.F32 R29, -RZ, R55.H0_H0 ;  /* 0x20000037ff1d7230 */ /* 0x000fe20000004100 */
[C---:B------:R-:W-:Y:S01]  /*0e90*/  FMUL.FTZ R45, R121.reuse, UR4 ;  /* 0x00000004792d7c20 */ /* 0x040fe20008410000 */
[----:B------:R-:W-:Y:S01]  /*0ea0*/  HADD2.F32 R123, -RZ, R31.H0_H0 ;  /* 0x2000001fff7b7230 */ /* 0x000fe20000004100 */
[----:B------:R-:W-:Y:S01]  /*0eb0*/  FFMA.FTZ R18, R120, R7, R17 ;  /* 0x0000000778127223 */ /* 0x000fe20000010011 */
[----:B------:R-:W-:Y:S01]  /*0ec0*/  HADD2.F32 R7, -RZ, R54.H1_H1 ;  /* 0x30000036ff077230 */ /* 0x000fe20000004100 */
[C---:B------:R-:W-:Y:S01]  /*0ed0*/  FMUL.FTZ R46, R122.reuse, UR4 ;  /* 0x000000047a2e7c20 */ /* 0x040fe20008410000 */
[--C-:B------:R-:W-:Y:S01]  /*0ee0*/  HADD2.F32 R17, -RZ, R24.reuse.H0_H0 ;  /* 0x20000018ff117230 */ /* 0x100fe20000004100 */
[----:B------:R-:W-:Y:S01]  /*0ef0*/  FFMA.FTZ R19, R121, R19, R18 ;  /* 0x0000001379137223 */ /* 0x000fe20000010012 */
[----:B------:R-:W-:Y:S01]  /*0f00*/  HADD2.F32 R18, -RZ, R24.H1_H1 ;  /* 0x30000018ff127230 */ /* 0x000fe20000004100 */
[----:B------:R-:W-:Y:S01]  /*0f10*/  FMUL.FTZ R47, R123, UR4 ;  /* 0x000000047b2f7c20 */ /* 0x000fe20008410000 */
[--C-:B------:R-:W-:Y:S01]  /*0f20*/  HADD2.F32 R24, -RZ, R26.reuse.H0_H0 ;  /* 0x2000001aff187230 */ /* 0x100fe20000004100 */
[----:B------:R-:W-:Y:S01]  /*0f30*/  FFMA.FTZ R30, R122, R7, R19 ;  /* 0x000000077a1e7223 */ /* 0x000fe20000010013 */
[----:B------:R-:W-:Y:S01]  /*0f40*/  HADD2.F32 R19, -RZ, R25.H0_H0 ;  /* 0x20000019ff137230 */ /* 0x000fe20000004100 */
[----:B------:R-:W-:Y:S01]  /*0f50*/  FADD.FTZ R17, R17, UR5 ;  /* 0x0000000511117e21 */ /* 0x000fe20008010000 */
[----:B------:R-:W-:Y:S01]  /*0f60*/  HADD2.F32 R28, -RZ, R27.H0_H0 ;  /* 0x2000001bff1c7230 */ /* 0x000fe20000004100 */
[----:B------:R-:W-:Y:S01]  /*0f70*/  FFMA.FTZ R7, R123, R29, R30 ;  /* 0x0000001d7b077223 */ /* 0x000fe2000001001e */
[----:B------:R-:W-:Y:S01]  /*0f80*/  HADD2.F32 R25, -RZ, R25.H1_H1 ;  /* 0x30000019ff197230 */ /* 0x000fe20000004100 */
[----:B------:R-:W-:Y:S01]  /*0f90*/  FADD.FTZ R18, R18, UR5 ;  /* 0x0000000512127e21 */ /* 0x000fe20008010000 */
[----:B------:R-:W-:Y:S01]  /*0fa0*/  HADD2.F32 R26, -RZ, R26.H1_H1 ;  /* 0x3000001aff1a7230 */ /* 0x000fe20000004100 */
[----:B------:R-:W-:Y:S01]  /*0fb0*/  FADD.FTZ R23, R28, UR5 ;  /* 0x000000051c177e21 */ /* 0x000fe20008010000 */
[----:B------:R-:W-:Y:S01]  /*0fc0*/  HADD2.F32 R27, -RZ, R27.H1_H1 ;  /* 0x3000001bff1b7230 */ /* 0x000fe20000004100 */
        /* <DEDUP_REMOVED lines=8> */
[----:B------:R-:W-:Y:S01]  /*1050*/  FADD.FTZ R21, R24, UR5 ;  /* 0x0000000518157e21 */ /* 0x000fe20008010000 */
[----:B------:R-:W-:Y:S01]  /*1060*/  HADD2.F32 R37, -RZ, R55.H1_H1 ;  /* 0x30000037ff257230 */ /* 0x000fe20000004100 */
[----:B------:R-:W-:-:S02]  /*1070*/  FADD.FTZ R24, R27, UR5 ;  /* 0x000000051b187e21 */ /* 0x000fc40008010000 */
[----:B------:R-:W-:Y:S02]  /*1080*/  FADD.FTZ R25, R29, UR5 ;  /* 0x000000051d197e21 */ /* 0x000fe40008010000 */
[----:B------:R-:W-:Y:S02]  /*1090*/  FADD.FTZ R26, R30, UR5 ;  /* 0x000000051e1a7e21 */ /* 0x000fe40008010000 */
[----:B------:R-:W-:Y:S02]  /*10a0*/  FADD.FTZ R27, R31, UR5 ;  /* 0x000000051f1b7e21 */ /* 0x000fe40008010000 */
[----:B------:R-:W-:Y:S02]  /*10b0*/  FFMA.FTZ R7, R124, R37, R7 ;  /* 0x000000257c077223 */ /* 0x000fe40000010007 */
[----:B------:R-:W-:Y:S02]  /*10c0*/  FADD.FTZ R29, R33, UR5 ;  /* 0x00000005211d7e21 */ /* 0x000fe40008010000 */
[----:B------:R-:W-:-:S02]  /*10d0*/  FADD.FTZ R30, R34, UR5 ;  /* 0x00000005221e7e21 */ /* 0x000fc40008010000 */
[----:B------:R-:W-:Y:S02]  /*10e0*/  FADD.FTZ R31, R35, UR5 ;  /* 0x00000005231f7e21 */ /* 0x000fe40008010000 */
[----:B------:R-:W-:Y:S02]  /*10f0*/  FADD.FTZ R19, R19, UR5 ;  /* 0x0000000513137e21 */ /* 0x000fe40008010000 */
[----:B------:R-:W-:Y:S02]  /*1100*/  FMUL.FTZ R33, R60, UR4 ;  /* 0x000000043c217c20 */ /* 0x000fe40008410000 */
[----:B------:R-:W-:Y:S02]  /*1110*/  FMUL.FTZ R34, R110, UR4 ;  /* 0x000000046e227c20 */ /* 0x000fe40008410000 */
[----:B------:R-:W-:Y:S02]  /*1120*/  FMUL.FTZ R35, R111, UR4 ;  /* 0x000000046f237c20 */ /* 0x000fe40008410000 */
[----:B------:R-:W-:-:S02]  /*1130*/  FMUL.FTZ R36, R112, UR4 ;  /* 0x0000000470247c20 */ /* 0x000fc40008410000 */
[----:B------:R-:W-:Y:S02]  /*1140*/  FMUL.FTZ R37, R113, UR4 ;  /* 0x0000000471257c20 */ /* 0x000fe40008410000 */
        /* <DEDUP_REMOVED lines=13> */
.L_x_7544:
[----:B------:R-:W-:Y:S01]  /*1220*/  HFMA2.MMA R125, -RZ, RZ, 0, 0 ;  /* 0x00000000ff7d7435 */ /* 0x000fe200000001ff */
[----:B------:R-:W-:Y:S01]  /*1230*/  FADD.FTZ R109, R60, R60 ;  /* 0x0000003c3c6d7221 */ /* 0x000fe20000010000 */
[----:B------:R-:W-:Y:S01]  /*1240*/  HFMA2.MMA R108, -RZ, RZ, 0, 0 ;  /* 0x00000000ff6c7435 */ /* 0x000fe200000001ff */
        /* <DEDUP_REMOVED lines=25> */
.L_x_7646:
[----:B------:R-:W-:Y:S01]  /*13e0*/  SHF.R.S32.HI R126, RZ, 0x1f, R125 ;  /* 0x0000001fff7e7819 */ /* 0x000fe2000001147d */
[----:B------:R-:W-:Y:S01]  /*13f0*/  IMAD.WIDE.U32 R60, R125, c[0x0][0x1a0], RZ ;  /* 0x000068007d3c7a25 */ /* 0x000fe200078e00ff */
[----:B------:R-:W-:-:S03]  /*1400*/  SHF.L.U32 R64, R9, 0x1, RZ ;  /* 0x0000000109407819 */ /* 0x000fc600000006ff */
[----:B------:R-:W-:Y:S01]  /*1410*/  IMAD R62, R126, c[0x0][0x1a0], RZ ;  /* 0x000068007e3e7a24 */ /* 0x000fe200078e02ff */
[----:B------:R-:W-:Y:S02]  /*1420*/  LOP3.LUT R64, R64, 0xffffffc0, RZ, 0xc0, !PT ;  /* 0xffffffc040407812 */ /* 0x000fe400078ec0ff */
[----:B------:R-:W-:Y:S01]  /*1430*/  LEA R76, P0, R60, R11, 0x1 ;  /* 0x0000000b3c4c7211 */ /* 0x000fe200078008ff */
[----:B------:R-:W-:Y:S01]  /*1440*/  IMAD R63, R125, c[0x0][0x1a4], R62 ;  /* 0x000069007d3f7a24 */ /* 0x000fe200078e023e */
[----:B------:R-:W-:-:S04]  /*1450*/  LOP3.LUT R85, R64, 0x1f, R9, 0xf8, !PT ;  /* 0x0000001f40557812 */ /* 0x000fc800078ef809 */
[----:B------:R-:W-:Y:S02]  /*1460*/  IADD3 R61, R61, R63, RZ ;  /* 0x0000003f3d3d7210 */ /* 0x000fe40007ffe0ff */
[----:B------:R-:W-:Y:S02]  /*1470*/  IADD3 R85, R64, R85, RZ ;  /* 0x0000005540557210 */ /* 0x000fe40007ffe0ff */
[----:B------:R-:W-:-:S05]  /*1480*/  LEA.HI.X R77, R60, R12, R61, 0x1, P0 ;  /* 0x0000000c3c4d7211 */ /* 0x000fca00000f0c3d */
[----:B------:R-:W-:-:S05]  /*1490*/  IMAD.WIDE R76, R85, 0x10, R76 ;  /* 0x00000010554c7825 */ /* 0x000fca00078e024c */
[----:B------:R0:W2:Y:S04]  /*14a0*/  LDG.E.128 R60, [R76.64] ;  /* 0x000000104c3c7981 */ /* 0x0000a8000c1e1d00 */
[----:B------:R0:W3:Y:S04]  /*14b0*/  LDG.E.128 R64, [R76.64+0x200] ;  /* 0x000200104c407981 */ /* 0x0000e8000c1e1d00 */
[----:B------:R0:W4:Y:S04]  /*14c0*/  LDG.E.128 R68, [R76.64+0x400] ;  /* 0x000400104c447981 */ /* 0x000128000c1e1d00 */
[----:B------:R0:W4:Y:S01]  /*14d0*/  LDG.E.128 R72, [R76.64+0x600] ;  /* 0x000600104c487981 */ /* 0x000122000c1e1d00 */
[----:B------:R-:W-:-:S02]  /*14e0*/  IMAD R81, R2, c[0x0][0x180], RZ ;  /* 0x0000600002517a24 */ /* 0x000fc400078e02ff */
        /* <DEDUP_REMOVED lines=9> */
[----:B0-----:R-:W4:Y:S01]  /*1580*/  LDG.E.64 R76, [R80.64] ;  /* 0x00000010504c7981 */ /* 0x001f22000c1e1b00 */
[----:B------:R-:W-:Y:S01]  /*1590*/  IMAD R82, R126, c[0x0][0x1c0], RZ ;  /* 0x000070007e527a24 */ /* 0x000fe200078e02ff */
[----:B------:R-:W-:Y:S01]  /*15a0*/  SHF.L.U32 R83, R9, 0x2, RZ ;  /* 0x0000000209537819 */ /* 0x000fe200000006ff */
[----:B------:R-:W-:-:S03]  /*15b0*/  IMAD.WIDE.U32 R78, R125, c[0x0][0x1c0], RZ ;  /* 0x000070007d4e7a25 */ /* 0x000fc600078e00ff */
[----:B------:R-:W-:Y:S01]  /*15c0*/  LOP3.LUT R143, R83, 0xffffff80, RZ, 0xc0, !PT ;  /* 0xffffff80538f7812 */ /* 0x000fe200078ec0ff */
[----:B------:R-:W-:Y:S01]  /*15d0*/  IMAD R87, R125, c[0x0][0x1c4], R82 ;  /* 0x000071007d577a24 */ /* 0x000fe200078e0252 */
[----:B------:R-:W-:Y:S02]  /*15e0*/  LEA R82, P0, R78, R13, 0x1 ;  /* 0x0000000d4e527211 */ /* 0x000fe400078008ff */
[----:B------:R-:W-:Y:S02]  /*15f0*/  IADD3 R143, R143, R10, RZ ;  /* 0x0000000a8f8f7210 */ /* 0x000fe40007ffe0ff */
[----:B------:R-:W-:-:S04]  /*1600*/  IADD3 R79, R79, R87, RZ ;  /* 0x000000574f4f7210 */ /* 0x000fc80007ffe0ff */
[----:B------:R-:W-:-:S05]  /*1610*/  LEA.HI.X R83, R78, R14, R79, 0x1, P0 ;  /* 0x0000000e4e537211 */ /* 0x000fca00000f0c4f */
[----:B------:R-:W-:Y:S01]  /*1620*/  IMAD.WIDE R78, R85, 0x10, R82 ;  /* 0x00000010554e7825 */ /* 0x000fe200078e0252 */
[----:B--2---:R0:W-:Y:S04]  /*1630*/  STS.128 [R143.X16], R60 ;  /* 0x0000003c8f007388 */ /* 0x0041e8000000cc00 */
[----:B---3--:R1:W-:Y:S04]  /*1640*/  STS.128 [R143.X16+0x200], R64 ;  /* 0x000200408f007388 */ /* 0x0083e8000000cc00 */
[----:B----4-:R2:W-:Y:S04]  /*1650*/  STS.128 [R143.X16+0x400], R68 ;  /* 0x000400448f007388 */ /* 0x0105e8000000cc00 */
[----:B------:R3:W-:Y:S01]  /*1660*/  STS.128 [R143.X16+0x600], R72 ;  /* 0x000600488f007388 */ /* 0x0007e2000000cc00 */
[----:B------:R-:W-:-:S06]  /*1670*/  NOP ;  /* 0x0000000000007918 */ /* 0x000fcc0000000000 */
[----:B0-----:R0:W4:Y:S04]  /*1680*/  LDG.E.128 R60, [R78.64] ;  /* 0x000000104e3c7981 */ /* 0x001128000c1e1d00 */
[----:B-1----:R0:W4:Y:S04]  /*1690*/  LDG.E.128 R64, [R78.64+0x200] ;  /* 0x000200104e407981 */ /* 0x002128000c1e1d00 */
[----:B------:R0:W4:Y:S04]  /*16a0*/  LDG.E.128 R84, [R78.64+0x400] ;  /* 0x000400104e547981 */ /* 0x000128000c1e1d00 */
[----:B------:R0:W4:Y:S01]  /*16b0*/  LDG.E.128 R88, [R78.64+0x600] ;  /* 0x000600104e587981 */ /* 0x000122000c1e1d00 */
[C---:B------:R-:W-:Y:S01]  /*16c0*/  ISETP.NE.AND P1, PT, R9.reuse, RZ, PT ;  /* 0x000000ff0900720c */ /* 0x040fe20003f25270 */
[----:B------:R-:W-:Y:S01]  /*16d0*/  IMAD R142, R10, 0x3, R143 ;  /* 0x000000030a8e7824 */ /* 0x000fe200078e028f */
[----:B------:R-:W-:-:S02]  /*16e0*/  IADD3 R92, R9, 0x200, RZ ;  /* 0x00000200095c7810 */ /* 0x000fc40007ffe0ff */
[----:B------:R-:W-:-:S04]  /*16f0*/  LOP3.LUT P0, RZ, R9, 0x1f, RZ, 0xc0, !PT ;  /* 0x0000001f09ff7812 */ /* 0x000fc8000780c0ff */
[C---:B------:R-:W-:Y:S01]  /*1700*/  ISETP.LT.OR P0, PT, R15.reuse, 0x2, P0 ;  /* 0x000000020f00780c */ /* 0x040fe20000701670 */
[----:B------:R-:W2:Y:S08]  /*1710*/  R2UR UR15, R77 ;  /* 0x000000004d0f73c2 */ /* 0x000eb000000e0000 */
[----:B------:R-:W1:Y:S04]  /*1720*/  R2UR UR14, R76 ;  /* 0x000000004c0e73c2 */ /* 0x000e6800000e0000 */
[----:B------:R-:W-:Y:S01]  /*1730*/  @!P0 IADD3 R166, R15, -0x2, RZ ;  /* 0xfffffffe0fa68810 */ /* 0x000fe20007ffe0ff */
[----:B--2---:R-:W-:-:S02]  /*1740*/  FMUL.FTZ R68, R18, UR15 ;  /* 0x0000000f12447c20 */ /* 0x004fc40008410000 */
[----:B------:R-:W-:Y:S02]  /*1750*/  FMUL.FTZ R80, R17, UR15 ;  /* 0x0000000f11507c20 */ /* 0x000fe40008410000 */
[----:B------:R-:W-:Y:S02]  /*1760*/  FMUL.RZ R69, R68, 0.15915493667125701904 ;  /* 0x3e22f98344457820 */ /* 0x000fe4000040c000 */
[----:B------:R-:W-:Y:S02]  /*1770*/  FMUL.FTZ R68, R19, UR15 ;  /* 0x0000000f13447c20 */ /* 0x000fe40008410000 */
[----:B------:R-:W-:Y:S01]  /*1780*/  MUFU.SIN R139, R69 ;  /* 0x00000045008b7308 */ /* 0x000fe20000000400 */
[----:B-1----:R-:W-:Y:S01]  /*1790*/  MOV R141, UR14 ;  /* 0x0000000e008d7c02 */ /* 0x002fe20008000f00 */
[----:B------:R-:W-:Y:S02]  /*17a0*/  FMUL.RZ R70, R68, 0.15915493667125701904 ;  /* 0x3e22f98344467820 */ /* 0x000fe4000040c000 */
[----:B------:R-:W-:-:S02]  /*17b0*/  FMUL.FTZ R68, R20, UR15 ;  /* 0x0000000f14447c20 */ /* 0x000fc40008410000 */
[----:B------:R-:W-:Y:S02]  /*17c0*/  FMUL.FTZ R141, R141, 1.4426950216293334961 ;  /* 0x3fb8aa3b8d8d7820 */ /* 0x000fe40000410000 */
[----:B---3--:R-:W-:Y:S01]  /*17d0*/  FMUL.RZ R72, R68, 0.15915493667125701904 ;  /* 0x3e22f98344487820 */ /* 0x008fe2000040c000 */
[----:B------:R1:W-:Y:S01]  /*17e0*/  MUFU.COS R73, R69 ;  /* 0x0000004500497308 */ /* 0x0003e20000000000 */
[----:B------:R-:W-:Y:S02]  /*17f0*/  FMUL.FTZ R68, R21, UR15 ;  /* 0x0000000f15447c20 */ /* 0x000fe40008410000 */
[----:B------:R-:W-:Y:S02]  /*1800*/  FMUL.RZ R80, R80, 0.15915493667125701904 ;  /* 0x3e22f98350507820 */ /* 0x000fe4000040c000 */
[----:B------:R-:W-:Y:S02]  /*1810*/  FMUL.RZ R74, R68, 0.15915493667125701904 ;  /* 0x3e22f983444a7820 */ /* 0x000fe4000040c000 */
[----:B------:R-:W-:Y:S01]  /*1820*/  FMUL.FTZ R68, R22, UR15 ;  /* 0x0000000f16447c20 */ /* 0x000fe20008410000 */
[----:B------:R-:W-:Y:S01]  /*1830*/  MUFU.SIN R137, R70 ;  /* 0x0000004600897308 */ /* 0x000fe20000000400 */
[----:B------:R-:W-:-:S02]  /*1840*/  FMUL.FTZ R76, R20, R141 ;  /* 0x0000008d144c7220 */ /* 0x000fc40000410000 */
[----:B-1----:R-:W-:Y:S02]  /*1850*/  FMUL.RZ R69, R68, 0.15915493667125701904 ;  /* 0x3e22f98344457820 */ /* 0x002fe4000040c000 */
[----:B------:R-:W-:Y:S02]  /*1860*/  FMUL.FTZ R68, R23, UR15 ;  /* 0x0000000f17447c20 */ /* 0x000fe40008410000 */
[-C--:B------:R-:W-:Y:S01]  /*1870*/  FMUL.FTZ R93, R24, R141.reuse ;  /* 0x0000008d185d7220 */ /* 0x080fe20000410000 */
[----:B------:R1:W-:Y:S01]  /*1880*/  MUFU.COS R75, R70 ;  /* 0x00000046004b7308 */ /* 0x0003e20000000000 */
[-C--:B------:R-:W-:Y:S02]  /*1890*/  FMUL.FTZ R94, R25, R141.reuse ;  /* 0x0000008d195e7220 */ /* 0x080fe40000410000 */
[-C--:B------:R-:W-:Y:S02]  /*18a0*/  FMUL.FTZ R163, R26, R141.reuse ;  /* 0x0000008d1aa37220 */ /* 0x080fe40000410000 */
[----:B------:R-:W-:-:S02]  /*18b0*/  FMUL.FTZ R164, R27, R141 ;  /* 0x0000008d1ba47220 */ /* 0x000fc40000410000 */
[----:B------:R-:W-:Y:S01]  /*18c0*/  FMUL.FTZ R165, R28, R141 ;  /* 0x0000008d1ca57220 */ /* 0x000fe20000410000 */
[----:B------:R-:W-:Y:S01]  /*18d0*/  MUFU.SIN R135, R72 ;  /* 0x0000004800877308 */ /* 0x000fe20000000400 */
[----:B-1----:R-:W-:Y:S02]  /*18e0*/  FMUL.RZ R70, R68, 0.15915493667125701904 ;  /* 0x3e22f98344467820 */ /* 0x002fe4000040c000 */
[----:B------:R-:W-:-:S05]  /*18f0*/  FMUL.FTZ R68, R24, UR15 ;  /* 0x0000000f18447c20 */ /* 0x000fca0008410000 */
[----:B------:R1:W-:Y:S08]  /*1900*/  MUFU.COS R77, R72 ;  /* 0x00000048004d7308 */ /* 0x0003f00000000000 */
[----:B0-----:R-:W-:Y:S01]  /*1910*/  MUFU.SIN R78, R74 ;  /* 0x0000004a004e7308 */ /* 0x001fe20000000400 */
        /* <DEDUP_REMOVED lines=28> */
[----:B------:R-:W-:-:S07]  /*1ae0*/  IADD3 R68, R15, -0x1, RZ ;  /* 0xffffffff0f447810 */ /* 0x000fce0007ffe0ff */
[----:B------:R-:W-:Y:S01]  /*1af0*/  MUFU.SIN R150, R72 ;  /* 0x0000004800967308 */ /* 0x000fe20000000400 */
[----:B0-----:R-:W-:-:S07]  /*1b00*/  FMUL.FTZ R70, R17, R141 ;  /* 0x0000008d11467220 */ /* 0x001fce0000410000 */
[----:B------:R0:W-:Y:S08]  /*1b10*/  MUFU.COS R151, R72 ;  /* 0x0000004800977308 */ /* 0x0001f00000000000 */
[----:B------:R-:W-:Y:S01]  /*1b20*/  MUFU.SIN R146, R69 ;  /* 0x0000004500927308 */ /* 0x000fe20000000400 */
[----:B0-----:R-:W-:-:S07]  /*1b30*/  FMUL.FTZ R72, R18, R141 ;  /* 0x0000008d12487220 */ /* 0x001fce0000410000 */
[----:B------:R0:W-:Y:S08]  /*1b40*/  MUFU.COS R147, R69 ;  /* 0x0000004500937308 */ /* 0x0001f00000000000 */
[----:B------:R-:W-:Y:S01]  /*1b50*/  MUFU.SIN R129, R80 ;  /* 0x0000005000817308 */ /* 0x000fe20000000400 */
[----:B0-----:R-:W-:-:S04]  /*1b60*/  LEA.HI R69, R68, R68, RZ, 0x1 ;  /* 0x0000004444457211 */ /* 0x001fc800078f08ff */
[----:B------:R-:W-:-:S03]  /*1b70*/  LOP3.LUT R69, R69, 0xfffffe, RZ, 0xc0, !PT ;  /* 0x00fffffe45457812 */ /* 0x000fc600078ec0ff */
[----:B------:R-:W-:Y:S01]  /*1b80*/  MUFU.COS R71, R80 ;  /* 0x0000005000477308 */ /* 0x000fe20000000000 */
[----:B------:R-:W-:Y:S01]  /*1b90*/  IADD3 R68, R68, -R69, RZ ;  /* 0x8000004544447210 */ /* 0x000fe20007ffe0ff */
[----:B------:R-:W-:-:S03]  /*1ba0*/  FMUL.FTZ R69, R21, R141 ;  /* 0x0000008d15457220 */ /* 0x000fc60000410000 */
[----:B------:R-:W-:Y:S01]  /*1bb0*/  @!P1 LEA R92, R68, R125, 0x8 ;  /* 0x0000007d445c9211 */ /* 0x000fe200078e40ff */
[----:B------:R-:W-:Y:S02]  /*1bc0*/  FMUL.FTZ R68, R22, R141 ;  /* 0x0000008d16447220 */ /* 0x000fe40000410000 */
[----:B------:R-:W0:Y:S01]  /*1bd0*/  MUFU.EX2 R70, R70 ;  /* 0x0000004600467308 */ /* 0x000e220000000800 */
[----:B------:R-:W-:-:S07]  /*1be0*/  SHF.L.U32 R170, R92, 0x3, RZ ;  /* 0x000000035caa7819 */ /* 0x000fce00000006ff */
[----:B------:R-:W1:Y:S08]  /*1bf0*/  MUFU.EX2 R72, R72 ;  /* 0x0000004800487308 */ /* 0x000e700000000800 */
[----:B------:R-:W-:Y:S01]  /*1c00*/  MUFU.SIN R148, R74 ;  /* 0x0000004a00947308 */ /* 0x000fe20000000400 */
[C---:B0-----:R-:W-:Y:S02]  /*1c10*/  FMUL.FTZ R129, R70.reuse, R129 ;  /* 0x0000008146817220 */ /* 0x041fe40000410000 */
[----:B------:R-:W-:-:S02]  /*1c20*/  FMUL.FTZ R128, R70, R71 ;  /* 0x0000004746807220 */ /* 0x000fc40000410000 */
[----:B------:R-:W-:-:S03]  /*1c30*/  FMUL.FTZ R70, R23, R141 ;  /* 0x0000008d17467220 */ /* 0x000fc60000410000 */
[----:B------:R0:W-:Y:S01]  /*1c40*/  MUFU.COS R149, R74 ;  /* 0x0000004a00957308 */ /* 0x0001e20000000000 */
[C---:B-1----:R-:W-:Y:S02]  /*1c50*/  FMUL.FTZ R139, R72.reuse, R139 ;  /* 0x0000008b488b7220 */ /* 0x042fe40000410000 */
[----:B------:R-:W-:Y:S02]  /*1c60*/  FMUL.FTZ R140, R72, R73 ;  /* 0x00000049488c7220 */ /* 0x000fe40000410000 */
[-C--:B------:R-:W-:Y:S02]  /*1c70*/  FMUL.FTZ R71, R129, R139.reuse ;  /* 0x0000008b81477220 */ /* 0x080fe40000410000 */
[C---:B------:R-:W-:Y:S01]  /*1c80*/  FMUL.FTZ R72, R128.reuse, R139 ;  /* 0x0000008b80487220 */ /* 0x040fe20000410000 */
[----:B------:R-:W1:Y:S01]  /*1c90*/  MUFU.EX2 R69, R69 ;  /* 0x0000004500457308 */ /* 0x000e620000000800 */
[----:B0-----:R-:W-:Y:S02]  /*1ca0*/  FMUL.FTZ R74, R19, R141 ;  /* 0x0000008d134a7220 */ /* 0x001fe40000410000 */
[----:B------:R-:W-:-:S02]  /*1cb0*/  FFMA.FTZ R71, R128, R140, -R71 ;  /* 0x0000008c80477223 */ /* 0x000fc40000010847 */
[----:B------:R-:W-:-:S03]  /*1cc0*/  FFMA.FTZ R72, R129, R140, R72 ;  /* 0x0000008c81487223 */ /* 0x000fc60000010048 */
[----:B------:R-:W0:Y:S08]  /*1cd0*/  MUFU.EX2 R74, R74 ;  /* 0x0000004a004a7308 */ /* 0x000e300000000800 */
[----:B------:R-:W2:Y:S01]  /*1ce0*/  MUFU.EX2 R76, R76 ;  /* 0x0000004c004c7308 */ /* 0x000ea20000000800 */
[C---:B-1----:R-:W-:Y:S02]  /*1cf0*/  FMUL.FTZ R134, R69.reuse, R134 ;  /* 0x0000008645867220 */ /* 0x042fe40000410000 */
[----:B------:R-:W-:-:S02]  /*1d00*/  FMUL.FTZ R133, R69, R78 ;  /* 0x0000004e45857220 */ /* 0x000fc40000410000 */
[----:B------:R-:W-:Y:S02]  /*1d10*/  FMUL.FTZ R69, R32, UR15 ;  /* 0x0000000f20457c20 */ /* 0x000fe40008410000 */
[C---:B0-----:R-:W-:Y:S01]  /*1d20*/  FMUL.FTZ R137, R74.reuse, R137 ;  /* 0x000000894a897220 */ /* 0x041fe20000410000 */
[----:B------:R-:W0:Y:S01]  /*1d30*/  MUFU.EX2 R68, R68 ;  /* 0x0000004400447308 */ /* 0x000e220000000800 */
[----:B------:R-:W-:Y:S02]  /*1d40*/  FMUL.FTZ R138, R74, R75 ;  /* 0x0000004b4a8a7220 */ /* 0x000fe40000410000 */
[C---:B------:R-:W-:Y:S02]  /*1d50*/  FMUL.FTZ R75, R137.reuse, R71 ;  /* 0x00000047894b7220 */ /* 0x040fe40000410000 */
[-C--:B------:R-:W-:Y:S02]  /*1d60*/  FMUL.FTZ R73, R137, R72.reuse ;  /* 0x0000004889497220 */ /* 0x080fe40000410000 */
[----:B--2---:R-:W-:Y:S01]  /*1d70*/  FMUL.FTZ R135, R76, R135 ;  /* 0x000000874c877220 */ /* 0x004fe20000410000 */
[----:B------:R-:W1:Y:S01]  /*1d80*/  MUFU.EX2 R70, R70 ;  /* 0x0000004600467308 */ /* 0x000e620000000800 */
[----:B------:R-:W-:-:S02]  /*1d90*/  FFMA.FTZ R75, R138, R72, R75 ;  /* 0x000000488a4b7223 */ /* 0x000fc4000001004b */
[----:B------:R-:W-:Y:S02]  /*1da0*/  FFMA.FTZ R73, R138, R71, -R73 ;  /* 0x000000478a497223 */ /* 0x000fe40000010849 */
[----:B------:R-:W-:Y:S02]  /*1db0*/  FMUL.RZ R172, R69, 0.15915493667125701904 ;  /* 0x3e22f98345ac7820 */ /* 0x000fe4000040c000 */
[----:B------:R-:W-:Y:S01]  /*1dc0*/  FMUL.FTZ R136, R76, R77 ;  /* 0x0000004d4c887220 */ /* 0x000fe20000410000 */
[----:B------:R-:W2:Y:S01]  /*1dd0*/  MUFU.EX2 R161, R93 ;  /* 0x0000005d00a17308 */ /* 0x000ea20000000800 */
[C---:B------:R-:W-:Y:S02]  /*1de0*/  FMUL.FTZ R69, R135.reuse, R75 ;  /* 0x0000004b87457220 */ /* 0x040fe40000410000 */
[-C--:B------:R-:W-:Y:S02]  /*1df0*/  FMUL.FTZ R71, R135, R73.reuse ;  /* 0x0000004987477220 */ /* 0x080fe40000410000 */
[----:B------:R-:W-:-:S02]  /*1e00*/  FFMA.FTZ R69, R136, R73, -R69 ;  /* 0x0000004988457223 */ /* 0x000fc40000010845 */
[----:B------:R-:W-:Y:S01]  /*1e10*/  FFMA.FTZ R71, R136, R75, R71 ;  /* 0x0000004b88477223 */ /* 0x000fe20000010047 */
[----:B------:R3:W2:Y:S01]  /*1e20*/  MUFU.EX2 R162, R94 ;  /* 0x0000005e00a27308 */ /* 0x0006a20000000800 */
[C---:B0-----:R-:W-:Y:S02]  /*1e30*/  FMUL.FTZ R132, R68.reuse, R79 ;  /* 0x0000004f44847220 */ /* 0x041fe40000410000 */
[----:B------:R-:W-:Y:S01]  /*1e40*/  FMUL.FTZ R131, R68, R131 ;  /* 0x0000008344837220 */ /* 0x000fe20000410000 */
[----:B------:R-:W0:Y:S01]  /*1e50*/  LDS.128 R76, [R142.X16+0x20] ;  /* 0x000020008e4c7984 */ /* 0x000e22000000cc00 */
[C---:B------:R-:W-:Y:S02]  /*1e60*/  FMUL.FTZ R68, R133.reuse, R71 ;  /* 0x0000004785447220 */ /* 0x040fe40000410000 */
[----:B------:R-:W-:Y:S01]  /*1e70*/  FMUL.FTZ R72, R133, R69 ;  /* 0x0000004585487220 */ /* 0x000fe20000410000 */
[----:B------:R-:W0:Y:S01]  /*1e80*/  MUFU.EX2 R163, R163 ;  /* 0x000000a300a37308 */ /* 0x000e220000000800 */
[----:B-1----:R-:W-:-:S02]  /*1e90*/  FMUL.FTZ R130, R70, R81 ;  /* 0x0000005146827220 */ /* 0x002fc40000410000 */
[----:B------:R-:W-:Y:S01]  /*1ea0*/  FMUL.FTZ R127, R70, R127 ;  /* 0x0000007f467f7220 */ /* 0x000fe20000410000 */
[----:B------:R-:W-:Y:S01]  /*1eb0*/  LDS.128 R80, [R142.X16+0x30] ;  /* 0x000030008e507984 */ /* 0x000fe2000000cc00 */
[C---:B------:R-:W-:Y:S02]  /*1ec0*/  FFMA.FTZ R167, R134.reuse, R69, -R68 ;  /* 0x0000004586a77223 */ /* 0x040fe40000010844 */
[----:B------:R-:W-:Y:S01]  /*1ed0*/  FFMA.FTZ R168, R134, R71, R72 ;  /* 0x0000004786a87223 */ /* 0x000fe20000010048 */
[----:B------:R-:W1:Y:S01]  /*1ee0*/  MUFU.EX2 R164, R164 ;  /* 0x000000a400a47308 */ /* 0x000e620000000800 */
[----:B------:R-:W-:Y:S01]  /*1ef0*/  LDS.128 R68, [R142.X16] ;  /* 0x000000008e447984 */ /* 0x000fe2000000cc00 */
[----:B------:R-:W-:-:S03]  /*1f00*/  FMUL.FTZ R169, R131, R167 ;  /* 0x000000a783a97220 */ /* 0x000fc60000410000 */
[----:B------:R-:W0:Y:S01]  /*1f10*/  LDS.128 R72, [R142.X16+0x10] ;  /* 0x000010008e487984 */ /* 0x000e22000000cc00 */
[-C--:B------:R-:W-:Y:S02]  /*1f20*/  FFMA.FTZ R169, R132, R168.reuse, R169 ;  /* 0x000000a884a97223 */ /* 0x080fe400000100a9 */
[----:B------:R-:W-:Y:S01]  /*1f30*/  FMUL.FTZ R168, R131, R168 ;  /* 0x000000a883a87220 */ /* 0x000fe20000410000 */
[----:B----4-:R-:W-:Y:S01]  /*1f40*/  STS.128 [R143.X16+0x1080], R60 ;  /* 0x0010803c8f007388 */ /* 0x010fe2000000cc00 */
[----:B------:R-:W4:Y:S03]  /*1f50*/  MUFU.EX2 R165, R165 ;  /* 0x000000a500a57308 */ /* 0x000f260000000800 */
[----:B------:R1:W-:Y:S04]  /*1f60*/  STS.128 [R143.X16+0x1280], R64 ;  /* 0x001280408f007388 */ /* 0x0003e8000000cc00 */
[----:B------:R-:W-:Y:S01]  /*1f70*/  STS.128 [R143.X16+0x1480], R84 ;  /* 0x001480548f007388 */ /* 0x000fe2000000cc00 */
[----:B------:R-:W-:Y:S03]  /*1f80*/  MUFU.SIN R144, R145 ;  /* 0x0000009100907308 */ /* 0x000fe60000000400 */
[----:B------:R4:W-:Y:S01]  /*1f90*/  STS.128 [R143.X16+0x1680], R88 ;  /* 0x001680588f007388 */ /* 0x0009e2000000cc00 */
[----:B------:R-:W-:-:S06]  /*1fa0*/  NOP ;  /* 0x0000000000007918 */ /* 0x000fcc0000000000 */
[----:B------:R-:W0:Y:S01]  /*1fb0*/  LDS.128 R84, [R142.X16+0x1080] ;  /* 0x001080008e547984 */ /* 0x000e22000000cc00 */
[----:B------:R-:W-:Y:S01]  /*1fc0*/  FFMA.FTZ R168, R132, R167, -R168 ;  /* 0x000000a784a87223 */ /* 0x000fe200000108a8 */
[----:B-1----:R-:W-:Y:S01]  /*1fd0*/  MOV R65, RZ ;  /* 0x000000ff00417202 */ /* 0x002fe20000000f00 */
[----:B------:R-:W-:Y:S01]  /*1fe0*/  FMUL.FTZ R171, R127, R169 ;  /* 0x000000a97fab7220 */ /* 0x000fe20000410000 */
[----:B------:R-:W1:Y:S01]  /*1ff0*/  LDS.128 R88, [R142.X16+0x1090] ;  /* 0x001090008e587984 */ /* 0x000e62000000cc00 */
[----:B------:R-:W-:Y:S01]  /*2000*/  MOV R64, 0x3f800000 ;  /* 0x3f80000000407802 */ /* 0x000fe20000000f00 */
[----:B------:R-:W-:Y:S01]  /*2010*/  CS2R R66, SRZ ;  /* 0x0000000000427805 */ /* 0x000fe2000001ff00 */
[----:B--2---:R-:W-:Y:S01]  /*2020*/  FMUL.FTZ R158, R161, R158 ;  /* 0x0000009ea19e7220 */ /* 0x004fe20000410000 */
[----:B---3--:R-:W2:Y:S01]  /*2030*/  LDS.128 R92, [R142.X16+0x10a0] ;  /* 0x0010a0008e5c7984 */ /* 0x008ea2000000cc00 */
[----:B----4-:R-:W-:Y:S01]  /*2040*/  @!P0 IMAD R143, R166, c[0x0][0x16c], R125 ;  /* 0x00005b00a68f8a24 */ /* 0x010fe200078e027d */
[----:B------:R-:W-:Y:S02]  /*2050*/  MUFU.COS R145, R145 ;  /* 0x0000009100917308 */ /* 0x000fe40000000000 */
[----:B------:R3:W4:Y:S01]  /*2060*/  LDS.128 R60, [R142.X16+0x10b0] ;  /* 0x0010b0008e3c7984 */ /* 0x000722000000cc00 */
[----:B------:R-:W-:-:S02]  /*2070*/  FFMA.FTZ R171, R130, R168, -R171 ;  /* 0x000000a882ab7223 */ /* 0x000fc400000108ab */
[----:B------:R-:W-:Y:S01]  /*2080*/  FMUL.FTZ R159, R161, R159 ;  /* 0x0000009fa19f7220 */ /* 0x000fe20000410000 */
[----:B------:R0:W-:Y:S01]  /*2090*/  STS.64 [R170+0x6b60], R128 ;  /* 0x006b6080aa007388 */ /* 0x0001e20000000a00 */
[C---:B------:R-:W-:Y:S01]  /*20a0*/  FMUL.FTZ R156, R162.reuse, R156 ;  /* 0x0000009ca29c7220 */ /* 0x040fe20000410000 */
[----:B------:R-:W-:Y:S01]  /*20b0*/  MUFU.COS R160, R172 ;  /* 0x000000ac00a07308 */ /* 0x000fe20000000000 */
[----:B------:R-:W-:Y:S02]  /*20c0*/  FMUL.FTZ R157, R162, R157 ;  /* 0x0000009da29d7220 */ /* 0x000fe40000410000 */
[----:B---3--:R-:W-:Y:S01]  /*20d0*/  @!P0 IMAD.WIDE R142, R143, 0x10, R228 ;  /* 0x000000108f8e8825 */ /* 0x008fe200078e02e4 */
[----:B------:R-:W-:Y:S03]  /*20e0*/  BAR.SYNC.DEFER_BLOCKING 0x0 ;  /* 0x0000000000007b1d */ /* 0x000fe60000010000 */
[----:B0-----:R-:W-:-:S02]  /*20f0*/  FMUL.FTZ R154, R163, R154 ;  /* 0x0000009aa39a7220 */ /* 0x001fc40000410000 */
[----:B------:R-:W-:Y:S02]  /*2100*/  FMUL.FTZ R166, R29, R141 ;  /* 0x0000008d1da67220 */ /* 0x000fe40000410000 */
[----:B------:R-:W-:-:S04]  /*2110*/  FMUL.FTZ R170, R127, R168 ;  /* 0x000000a87faa7220 */ /* 0x000fc80000410000 */
[----:B------:R-:W-:-:S04]  /*2120*/  FFMA.FTZ R170, R130, R169, R170 ;  /* 0x000000a982aa7223 */ /* 0x000fc800000100aa */
[----:B------:R-:W-:Y:S01]  /*2130*/  FMUL.FTZ R168, R158, R170 ;  /* 0x000000aa9ea87220 */ /* 0x000fe20000410000 */
[----:B------:R0:W5:Y:S03]  /*2140*/  @!P0 LDG.E.128 R64, [R142.64] ;  /* 0x000000108e408981 */ /* 0x000166000c1e1d00 */
[----:B------:R-:W-:Y:S01]  /*2150*/  FFMA.FTZ R168, R159, R171, -R168 ;  /* 0x000000ab9fa87223 */ /* 0x000fe200000108a8 */
[----:B------:R-:W-:Y:S01]  /*2160*/  MUFU.EX2 R166, R166 ;  /* 0x000000a600a67308 */ /* 0x000fe20000000800 */
[----:B------:R-:W-:Y:S01]  /*2170*/  FMUL.FTZ R167, R30, R141 ;  /* 0x0000008d1ea77220 */ /* 0x000fe20000410000 */
[----:B------:R-:W-:Y:S01]  /*2180*/  HADD2.F32 R169, -RZ, R57.H0_H0 ;  /* 0x20000039ffa97230 */ /* 0x000fe20000004100 */
[----:B------:R-:W-:Y:S01]  /*2190*/  FMUL.FTZ R162, R156, R168 ;  /* 0x000000a89ca27220 */ /* 0x000fe20000410000 */
[----:B------:R-:W-:Y:S01]  /*21a0*/  HADD2.F32 R175, -RZ, R77.H1_H1 ;  /* 0x3000004dffaf7230 */ /* 0x000fe20000004100 */
[----:B------:R-:W-:Y:S01]  /*21b0*/  FMUL.FTZ R155, R163, R155 ;  /* 0x0000009ba39b7220 */ /* 0x000fe20000410000 */
[----:B------:R-:W-:Y:S01]  /*21c0*/  HADD2.F32 R177, -RZ, R79.H1_H1 ;  /* 0x3000004fffb17230 */ /* 0x000fe20000004100 */
[----:B------:R-:W-:Y:S01]  /*21d0*/  FMUL.FTZ R153, R164, R153 ;  /* 0x00000099a4997220 */ /* 0x000fe20000410000 */
[----:B------:R-:W-:Y:S01]  /*21e0*/  MUFU.EX2 R167, R167 ;  /* 0x000000a700a77308 */ /* 0x000fe20000000800 */
[----:B0-----:R-:W-:Y:S01]  /*21f0*/  FMUL.FTZ R143, R158, R171 ;  /* 0x000000ab9e8f7220 */ /* 0x001fe20000410000 */
[----:B------:R-:W-:Y:S01]  /*2200*/  HADD2.F32 R171, -RZ, R73.H1_H1 ;  /* 0x30000049ffab7230 */ /* 0x000fe20000004100 */
[-C--:B------:R-:W-:Y:S01]  /*2210*/  FMUL.FTZ R142, R31, R141.reuse ;  /* 0x0000008d1f8e7220 */ /* 0x080fe20000410000 */
[----:B------:R-:W-:Y:S01]  /*2220*/  HADD2.F32 R179, -RZ, R81.H1_H1 ;  /* 0x30000051ffb37230 */ /* 0x000fe20000004100 */
[----:B------:R-:W-:Y:S01]  /*2230*/  FFMA.FTZ R143, R159, R170, R143 ;  /* 0x000000aa9f8f7223 */ /* 0x000fe2000001008f */
[----:B------:R-:W-:Y:S01]  /*2240*/  HADD2.F32 R170, -RZ, R57.H1_H1 ;  /* 0x30000039ffaa7230 */ /* 0x000fe20000004100 */
[----:B------:R-:W-:Y:S01]  /*2250*/  FMUL.FTZ R141, R32, R141 ;  /* 0x0000008d208d7220 */ /* 0x000fe20000410000 */
[----:B------:R-:W-:Y:S01]  /*2260*/  ISETP.NE.AND P0, PT, R9, 0x3f, PT ;  /* 0x0000003f0900780c */ /* 0x000fe20003f05270 */
[-C--:B------:R-:W-:Y:S01]  /*2270*/  FMUL.FTZ R161, R156, R143.reuse ;  /* 0x0000008f9ca17220 */ /* 0x080fe20000410000 */
[----:B------:R-:W0:Y:S01]  /*2280*/  MUFU.EX2 R142, R142 ;  /* 0x0000008e008e7308 */ /* 0x000e220000000800 */
[C---:B------:R-:W-:Y:S01]  /*2290*/  FFMA.FTZ R143, R157.reuse, R143, R162 ;  /* 0x0000008f9d8f7223 */ /* 0x040fe200000100a2 */
[----:B------:R-:W-:Y:S01]  /*22a0*/  BSSY B0, `(.L_x_7546) ;  /* 0x0000111000007945 */ /* 0x000fe20003800000 */
[----:B------:R-:W-:Y:S01]  /*22b0*/  FFMA.FTZ R161, R157, R168, -R161 ;  /* 0x000000a89da17223 */ /* 0x000fe200000108a1 */
[--C-:B------:R-:W-:Y:S01]  /*22c0*/  HADD2.F32 R211, -RZ, R85.reuse.H0_H0 ;  /* 0x20000055ffd37230 */ /* 0x100fe20000004100 */
[----:B------:R-:W-:Y:S01]  /*22d0*/  FMUL.FTZ R152, R164, R152 ;  /* 0x00000098a4987220 */ /* 0x000fe20000410000 */
[----:B------:R-:W-:Y:S01]  /*22e0*/  HADD2.F32 R209, -RZ, R85.H1_H1 ;  /* 0x30000055ffd17230 */ /* 0x000fe20000004100 */
[C---:B------:R-:W-:Y:S01]  /*22f0*/  FMUL.FTZ R168, R154.reuse, R161 ;  /* 0x000000a19aa87220 */ /* 0x040fe20000410000 */
[----:B------:R-:W3:Y:S01]  /*2300*/  MUFU.EX2 R141, R141 ;  /* 0x0000008d008d7308 */ /* 0x000ee20000000800 */
[-C--:B------:R-:W-:Y:S01]  /*2310*/  FMUL.FTZ R164, R154, R143.reuse ;  /* 0x0000008f9aa47220 */ /* 0x080fe20000410000 */
[--C-:B------:R-:W-:Y:S01]  /*2320*/  HADD2.F32 R210, -RZ, R84.reuse.H0_H0 ;  /* 0x20000054ffd27230 */ /* 0x100fe20000004100 */
[C---:B------:R-:W-:Y:S01]  /*2330*/  FFMA.FTZ R168, R155.reuse, R143, R168 ;  /* 0x0000008f9ba87223 */ /* 0x040fe200000100a8 */
[----:B------:R-:W-:Y:S01]  /*2340*/  HADD2.F32 R212, -RZ, R84.H1_H1 ;  /* 0x30000054ffd47230 */ /* 0x000fe20000004100 */
[----:B------:R-:W-:Y:S01]  /*2350*/  FFMA.FTZ R164, R155, R161, -R164 ;  /* 0x000000a19ba47223 */ /* 0x000fe200000108a4 */
[--C-:B------:R-:W-:Y:S01]  /*2360*/  HADD2.F32 R85, -RZ, R87.reuse.H0_H0 ;  /* 0x20000057ff557230 */ /* 0x100fe20000004100 */
[C---:B------:R-:W-:Y:S01]  /*2370*/  FMUL.FTZ R143, R152.reuse, R168 ;  /* 0x000000a8988f7220 */ /* 0x040fe20000410000 */
[----:B------:R0:W2:Y:S01]  /*2380*/  MUFU.SIN R162, R172 ;  /* 0x000000ac00a27308 */ /* 0x0000a20000000400 */
[----:B------:R-:W-:Y:S01]  /*2390*/  FMUL.FTZ R161, R152, R164 ;  /* 0x000000a498a17220 */ /* 0x000fe20000410000 */
[----:B-1----:R-:W-:Y:S01]  /*23a0*/  HADD2.F32 R242, -RZ, R88.H0_H0 ;  /* 0x20000058fff27230 */ /* 0x002fe20000004100 */
[----:B------:R-:W-:Y:S01]  /*23b0*/  FMUL.FTZ R150, R165, R150 ;  /* 0x00000096a5967220 */ /* 0x000fe20000410000 */
[--C-:B------:R-:W-:Y:S01]  /*23c0*/  HADD2.F32 R244, -RZ, R86.reuse.H0_H0 ;  /* 0x20000056fff47230 */ /* 0x100fe20000004100 */
[C---:B------:R-:W-:Y:S01]  /*23d0*/  FFMA.FTZ R164, R153.reuse, R164, -R143 ;  /* 0x000000a499a47223 */ /* 0x040fe2000001088f */
[----:B------:R-:W-:Y:S01]  /*23e0*/  HADD2.F32 R84, -RZ, R86.H1_H1 ;  /* 0x30000056ff547230 */ /* 0x000fe20000004100 */
[----:B------:R-:W-:Y:S01]  /*23f0*/  FFMA.FTZ R161, R153, R168, R161 ;  /* 0x000000a899a17223 */ /* 0x000fe200000100a1 */
[----:B------:R-:W-:Y:S01]  /*2400*/  HADD2.F32 R87, -RZ, R87.H1_H1 ;  /* 0x30000057ff577230 */ /* 0x000fe20000004100 */
[----:B------:R-:W-:Y:S01]  /*2410*/  FMUL.FTZ R151, R165, R151 ;  /* 0x00000097a5977220 */ /* 0x000fe20000410000 */
[----:B------:R-:W-:Y:S01]  /*2420*/  HADD2.F32 R165, -RZ, R70.H1_H1 ;  /* 0x30000046ffa57230 */ /* 0x000fe20000004100 */
[C---:B------:R-:W-:Y:S01]  /*2430*/  FMUL.FTZ R168, R150.reuse, R164 ;  /* 0x000000a496a87220 */ /* 0x040fe20000410000 */
[--C-:B0-----:R-:W-:Y:S01]  /*2440*/  HADD2.F32 R172, -RZ, R75.reuse.H0_H0 ;  /* 0x2000004bffac7230 */ /* 0x101fe20000004100 */
[-C--:B------:R-:W-:Y:S01]  /*2450*/  FMUL.FTZ R163, R150, R161.reuse ;  /* 0x000000a196a37220 */ /* 0x080fe20000410000 */
[----:B------:R-:W-:Y:S01]  /*2460*/  HADD2.F32 R75, -RZ, R75.H1_H1 ;  /* 0x3000004bff4b7230 */ /* 0x000fe20000004100 */
[----:B------:R-:W-:Y:S01]  /*2470*/  FFMA.FTZ R168, R151, R161, R168 ;  /* 0x000000a197a87223 */ /* 0x000fe200000100a8 */
[----:B------:R-:W-:Y:S01]  /*2480*/  HADD2.F32 R161, -RZ, R68.H1_H1 ;  /* 0x30000044ffa17230 */ /* 0x000fe20000004100 */
[C---:B------:R-:W-:Y:S01]  /*2490*/  FMUL.FTZ R145, R142.reuse, R145 ;  /* 0x000000918e917220 */ /* 0x040fe20000410000 */
[----:B------:R-:W-:Y:S01]  /*24a0*/  HADD2.F32 R88, -RZ, R88.H1_H1 ;  /* 0x30000058ff587230 */ /* 0x000fe20000004100 */
[----:B------:R-:W-:Y:S01]  /*24b0*/  FMUL.FTZ R144, R142, R144 ;  /* 0x000000908e907220 */ /* 0x000fe20000410000 */
[----:B------:R-:W-:Y:S01]  /*24c0*/  HADD2.F32 R241, -RZ, R89.H0_H0 ;  /* 0x20000059fff17230 */ /* 0x000fe20000004100 */
[C---:B---3--:R-:W-:Y:S01]  /*24d0*/  FMUL.FTZ R143, R141.reuse, R160 ;  /* 0x000000a08d8f7220 */ /* 0x048fe20000410000 */
[--C-:B------:R-:W-:Y:S01]  /*24e0*/  HADD2.F32 R160, -RZ, R69.reuse.H0_H0 ;  /* 0x20000045ffa07230 */ /* 0x100fe20000004100 */
[----:B--2---:R-:W-:Y:S01]  /*24f0*/  FMUL.FTZ R142, R141, R162 ;  /* 0x000000a28d8e7220 */ /* 0x004fe20000410000 */
[----:B------:R-:W-:Y:S01]  /*2500*/  HADD2.F32 R141, -RZ, R68.H0_H0 ;  /* 0x20000044ff8d7230 */ /* 0x000fe20000004100 */
[C---:B------:R-:W-:Y:S01]  /*2510*/  FMUL.FTZ R149, R166.reuse, R149 ;  /* 0x00000095a6957220 */ /* 0x040fe20000410000 */
[--C-:B------:R-:W-:Y:S01]  /*2520*/  HADD2.F32 R162, -RZ, R56.reuse.H0_H0 ;  /* 0x20000038ffa27230 */ /* 0x100fe20000004100 */
[----:B------:R-:W-:Y:S01]  /*2530*/  FMUL.FTZ R148, R166, R148 ;  /* 0x00000094a6947220 */ /* 0x000fe20000410000 */
[----:B------:R-:W-:Y:S01]  /*2540*/  HADD2.F32 R68, -RZ, R56.H1_H1 ;  /* 0x30000038ff447230 */ /* 0x000fe20000004100 */
[----:B------:R-:W-:Y:S01]  /*2550*/  FFMA.FTZ R166, R151, R164, -R163 ;  /* 0x000000a497a67223 */ /* 0x000fe200000108a3 */
[----:B------:R-:W-:Y:S01]  /*2560*/  HADD2.F32 R163, -RZ, R69.H1_H1 ;  /* 0x30000045ffa37230 */ /* 0x000fe20000004100 */
[C---:B------:R-:W-:Y:S01]  /*2570*/  FMUL.FTZ R183, R17.reuse, R161 ;  /* 0x000000a111b77220 */ /* 0x040fe20000410000 */
[----:B------:R-:W-:Y:S01]  /*2580*/  HADD2.F32 R164, -RZ, R71.H0_H0 ;  /* 0x20000047ffa47230 */ /* 0x000fe20000004100 */
[----:B------:R-:W-:Y:S01]  /*2590*/  FMUL.FTZ R184, R17, R141 ;  /* 0x0000008d11b87220 */ /* 0x000fe20000410000 */
[----:B------:R-:W-:Y:S01]  /*25a0*/  HADD2.F32 R243, -RZ, R89.H1_H1 ;  /* 0x30000059fff37230 */ /* 0x000fe20000004100 */
[----:B------:R-:W-:Y:S01]  /*25b0*/  FMUL.FTZ R183, R162, R183 ;  /* 0x000000b7a2b77220 */ /* 0x000fe20000410000 */
[--C-:B------:R-:W-:Y:S01]  /*25c0*/  HADD2.F32 R208, -RZ, R90.reuse.H0_H0 ;  /* 0x2000005affd07230 */ /* 0x100fe20000004100 */
[C---:B------:R-:W-:Y:S01]  /*25d0*/  FMUL.FTZ R182, R18.reuse, R160 ;  /* 0x000000a012b67220 */ /* 0x040fe20000410000 */
[----:B------:R-:W-:Y:S01]  /*25e0*/  HADD2.F32 R240, -RZ, R90.H1_H1 ;  /* 0x3000005afff07230 */ /* 0x000fe20000004100 */
[----:B------:R-:W-:Y:S01]  /*25f0*/  FMUL.FTZ R181, R18, R163 ;  /* 0x000000a312b57220 */ /* 0x000fe20000410000 */
[--C-:B------:R-:W-:Y:S01]  /*2600*/  HADD2.F32 R205, -RZ, R91.reuse.H0_H0 ;  /* 0x2000005bffcd7230 */ /* 0x100fe20000004100 */
[----:B------:R-:W-:Y:S01]  /*2610*/  FMUL.FTZ R184, R162, R184 ;  /* 0x000000b8a2b87220 */ /* 0x000fe20000410000 */
[----:B------:R-:W-:Y:S01]  /*2620*/  HADD2.F32 R162, -RZ, R70.H0_H0 ;  /* 0x20000046ffa27230 */ /* 0x000fe20000004100 */
[C---:B------:R-:W-:Y:S01]  /*2630*/  FMUL.FTZ R69, R183.reuse, R139 ;  /* 0x0000008bb7457220 */ /* 0x040fe20000410000 */
[----:B------:R-:W-:Y:S01]  /*2640*/  HADD2.F32 R239, -RZ, R91.H1_H1 ;  /* 0x3000005bffef7230 */ /* 0x000fe20000004100 */
[C---:B------:R-:W-:Y:S01]  /*2650*/  FMUL.FTZ R182, R68.reuse, R182 ;  /* 0x000000b644b67220 */ /* 0x040fe20000410000 */
[----:B------:R-:W-:Y:S01]  /*2660*/  HADD2.F32 R196, -RZ, R92.H1_H1 ;  /* 0x3000005cffc47230 */ /* 0x000fe20000004100 */
[----:B------:R-:W-:Y:S01]  /*2670*/  FMUL.FTZ R181, R68, R181 ;  /* 0x000000b544b57220 */ /* 0x000fe20000410000 */
[--C-:B------:R-:W-:Y:S01]  /*2680*/  HADD2.F32 R195, -RZ, R93.reuse.H0_H0 ;  /* 0x2000005dffc37230 */ /* 0x100fe20000004100 */
[C---:B------:R-:W-:Y:S01]  /*2690*/  FMUL.FTZ R68, R184.reuse, R139 ;  /* 0x0000008bb8447220 */ /* 0x040fe20000410000 */
[----:B------:R-:W-:Y:S01]  /*26a0*/  HADD2.F32 R197, -RZ, R93.H1_H1 ;  /* 0x3000005dffc57230 */ /* 0x000fe20000004100 */
[-C--:B------:R-:W-:Y:S01]  /*26b0*/  FFMA.FTZ R69, R184, R140.reuse, -R69 ;  /* 0x0000008cb8457223 */ /* 0x080fe20000010845 */
[--C-:B------:R-:W-:Y:S01]  /*26c0*/  HADD2.F32 R198, -RZ, R94.reuse.H0_H0 ;  /* 0x2000005effc67230 */ /* 0x100fe20000004100 */
[----:B------:R-:W-:Y:S01]  /*26d0*/  FFMA.FTZ R68, R183, R140, R68 ;  /* 0x0000008cb7447223 */ /* 0x000fe20000010044 */
[----:B------:R-:W-:Y:S01]  /*26e0*/  HADD2.F32 R200, -RZ, R94.H1_H1 ;  /* 0x3000005effc87230 */ /* 0x000fe20000004100 */
[----:B------:R-:W-:Y:S01]  /*26f0*/  FADD.FTZ R69, R182, R69 ;  /* 0x00000045b6457221 */ /* 0x000fe20000010000 */
[--C-:B------:R-:W-:Y:S01]  /*2700*/  HADD2.F32 R199, -RZ, R95.reuse.H0_H0 ;  /* 0x2000005fffc77230 */ /* 0x100fe20000004100 */
[C---:B------:R-:W-:Y:S01]  /*2710*/  FMUL.FTZ R147, R167.reuse, R147 ;  /* 0x00000093a7937220 */ /* 0x040fe20000410000 */
[----:B------:R-:W-:Y:S01]  /*2720*/  HADD2.F32 R201, -RZ, R95.H1_H1 ;  /* 0x3000005fffc97230 */ /* 0x000fe20000004100 */
[----:B------:R-:W-:Y:S01]  /*2730*/  FMUL.FTZ R146, R167, R146 ;  /* 0x00000092a7927220 */ /* 0x000fe20000410000 */
[----:B------:R-:W-:Y:S01]  /*2740*/  HADD2.F32 R167, -RZ, R71.H1_H1 ;  /* 0x30000047ffa77230 */ /* 0x000fe20000004100 */
[----:B------:R-:W-:-:S02]  /*2750*/  FADD.FTZ R68, R181, R68 ;  /* 0x00000044b5447221 */ /* 0x000fc40000010000 */
[----:B------:R-:W-:Y:S02]  /*2760*/  FMUL.FTZ R187, R19, R165 ;  /* 0x000000a513bb7220 */ /* 0x000fe40000410000 */
[----:B------:R-:W-:Y:S02]  /*2770*/  FMUL.FTZ R71, R137, R69 ;  /* 0x0000004589477220 */ /* 0x000fe40000410000 */
[----:B------:R-:W-:Y:S02]  /*2780*/  FMUL.FTZ R188, R19, R162 ;  /* 0x000000a213bc7220 */ /* 0x000fe40000410000 */
[-C--:B------:R-:W-:Y:S02]  /*2790*/  FMUL.FTZ R70, R137, R68.reuse ;  /* 0x0000004489467220 */ /* 0x080fe40000410000 */
[----:B------:R-:W-:Y:S02]  /*27a0*/  FMUL.FTZ R187, R169, R187 ;  /* 0x000000bba9bb7220 */ /* 0x000fe40000410000 */
[----:B------:R-:W-:-:S02]  /*27b0*/  FFMA.FTZ R68, R138, R68, R71 ;  /* 0x000000448a447223 */ /* 0x000fc40000010047 */
[----:B------:R-:W-:Y:S02]  /*27c0*/  FMUL.FTZ R188, R169, R188 ;  /* 0x000000bca9bc7220 */ /* 0x000fe40000410000 */
[----:B------:R-:W-:Y:S02]  /*27d0*/  FFMA.FTZ R69, R138, R69, -R70 ;  /* 0x000000458a457223 */ /* 0x000fe40000010846 */
[----:B------:R-:W-:Y:S02]  /*27e0*/  FADD.FTZ R68, R187, R68 ;  /* 0x00000044bb447221 */ /* 0x000fe40000010000 */
[----:B------:R-:W-:Y:S02]  /*27f0*/  FMUL.FTZ R169, R148, R168 ;  /* 0x000000a894a97220 */ /* 0x000fe40000410000 */
[----:B------:R-:W-:Y:S02]  /*2800*/  FADD.FTZ R69, R188, R69 ;  /* 0x00000045bc457221 */ /* 0x000fe40000010000 */
[----:B------:R-:W-:-:S02]  /*2810*/  FMUL.FTZ R186, R20, R164 ;  /* 0x000000a414ba7220 */ /* 0x000fc40000410000 */
[----:B------:R-:W-:Y:S02]  /*2820*/  FMUL.FTZ R70, R135, R68 ;  /* 0x0000004487467220 */ /* 0x000fe40000410000 */
[-C--:B------:R-:W-:Y:S01]  /*2830*/  FFMA.FTZ R173, R149, R166.reuse, -R169 ;  /* 0x000000a695ad7223 */ /* 0x080fe200000108a9 */
[----:B------:R-:W-:Y:S01]  /*2840*/  HADD2.F32 R169, -RZ, R73.H0_H0 ;  /* 0x20000049ffa97230 */ /* 0x000fe20000004100 */
[----:B------:R-:W-:Y:S02]  /*2850*/  FMUL.FTZ R185, R20, R167 ;  /* 0x000000a714b97220 */ /* 0x000fe40000410000 */
[----:B------:R-:W-:Y:S02]  /*2860*/  FMUL.FTZ R71, R135, R69 ;  /* 0x0000004587477220 */ /* 0x000fe40000410000 */
[----:B------:R-:W-:Y:S02]  /*2870*/  FMUL.FTZ R166, R148, R166 ;  /* 0x000000a694a67220 */ /* 0x000fe40000410000 */
[----:B------:R-:W-:-:S02]  /*2880*/  FMUL.FTZ R186, R170, R186 ;  /* 0x000000baaaba7220 */ /* 0x000fc40000410000 */
[----:B------:R-:W-:Y:S02]  /*2890*/  FFMA.FTZ R69, R136, R69, -R70 ;  /* 0x0000004588457223 */ /* 0x000fe40000010846 */
[----:B------:R-:W-:Y:S01]  /*28a0*/  FMUL.FTZ R185, R170, R185 ;  /* 0x000000b9aab97220 */ /* 0x000fe20000410000 */
[--C-:B------:R-:W-:Y:S01]  /*28b0*/  HADD2.F32 R170, -RZ, R74.reuse.H0_H0 ;  /* 0x2000004affaa7230 */ /* 0x100fe20000004100 */
[----:B------:R-:W-:Y:S01]  /*28c0*/  FFMA.FTZ R68, R136, R68, R71 ;  /* 0x0000004488447223 */ /* 0x000fe20000010047 */
[----:B------:R-:W-:Y:S01]  /*28d0*/  HADD2.F32 R74, -RZ, R74.H1_H1 ;  /* 0x3000004aff4a7230 */ /* 0x000fe20000004100 */
[----:B------:R-:W-:Y:S01]  /*28e0*/  FFMA.FTZ R174, R149, R168, R166 ;  /* 0x000000a895ae7223 */ /* 0x000fe200000100a6 */
[--C-:B------:R-:W-:Y:S01]  /*28f0*/  HADD2.F32 R168, -RZ, R72.reuse.H1_H1 ;  /* 0x30000048ffa87230 */ /* 0x100fe20000004100 */
        /* <DEDUP_REMOVED lines=9> */
[----:B------:R-:W-:Y:S02]  /*2990*/  FMUL.FTZ R189, R72, R189 ;  /* 0x000000bd48bd7220 */ /* 0x000fe40000410000 */
[----:B------:R-:W-:-:S02]  /*29a0*/  FFMA.FTZ R69, R134, R69, -R70 ;  /* 0x0000004586457223 */ /* 0x000fc40000010846 */
        /* <DEDUP_REMOVED lines=8> */
[----:B------:R-:W-:Y:S02]  /*2a30*/  FMUL.FTZ R193, R72, R193 ;  /* 0x000000c148c17220 */ /* 0x000fe40000410000 */
[----:B------:R-:W-:Y:S02]  /*2a40*/  FFMA.FTZ R70, R132, R69, -R70 ;  /* 0x0000004584467223 */ /* 0x000fe40000010846 */
[----:B------:R-:W-:Y:S01]  /*2a50*/  FMUL.FTZ R192, R72, R192 ;  /* 0x000000c048c07220 */ /* 0x000fe20000410000 */
[----:B------:R-:W-:Y:S01]  /*2a60*/  HADD2.F32 R72, -RZ, R59.H0_H0 ;  /* 0x2000003bff487230 */ /* 0x000fe20000004100 */
[----:B------:R-:W-:Y:S02]  /*2a70*/  FFMA.FTZ R71, R132, R68, R71 ;  /* 0x0000004484477223 */ /* 0x000fe40000010047 */
        /* <DEDUP_REMOVED lines=8> */
[----:B------:R-:W-:Y:S02]  /*2b00*/  FMUL.FTZ R223, R72, R223 ;  /* 0x000000df48df7220 */ /* 0x000fe40000410000 */
[----:B------:R-:W-:Y:S01]  /*2b10*/  FFMA.FTZ R70, R130, R70, -R69 ;  /* 0x0000004682467223 */ /* 0x000fe20000010845 */
[----:B------:R-:W-:Y:S01]  /*2b20*/  HADD2.F32 R69, -RZ, R59.H1_H1 ;  /* 0x3000003bff457230 */ /* 0x000fe20000004100 */
[----:B------:R-:W-:Y:S02]  /*2b30*/  FADD.FTZ R71, R222, R71 ;  /* 0x00000047de477221 */ /* 0x000fe40000010000 */
[----:B------:R-:W-:Y:S02]  /*2b40*/  FMUL.FTZ R176, R146, R174 ;  /* 0x000000ae92b07220 */ /* 0x000fe40000410000 */
[----:B------:R-:W-:-:S02]  /*2b50*/  FADD.FTZ R70, R223, R70 ;  /* 0x00000046df467221 */ /* 0x000fc40000010000 */
[----:B------:R-:W-:Y:S02]  /*2b60*/  FMUL.FTZ R221, R24, R172 ;  /* 0x000000ac18dd7220 */ /* 0x000fe40000410000 */
[----:B------:R-:W-:Y:S02]  /*2b70*/  FMUL.FTZ R68, R158, R71 ;  /* 0x000000479e447220 */ /* 0x000fe40000410000 */
[----:B------:R-:W-:Y:S01]  /*2b80*/  FFMA.FTZ R73, R147, R173, -R176 ;  /* 0x000000ad93497223 */ /* 0x000fe200000108b0 */
[----:B------:R-:W-:Y:S01]  /*2b90*/  HADD2.F32 R176, -RZ, R78.H1_H1 ;  /* 0x3000004effb07230 */ /* 0x000fe20000004100 */
[----:B------:R-:W-:Y:S02]  /*2ba0*/  FMUL.FTZ R220, R24, R75 ;  /* 0x0000004b18dc7220 */ /* 0x000fe40000410000 */
[----:B------:R-:W-:Y:S02]  /*2bb0*/  FMUL.FTZ R72, R158, R70 ;  /* 0x000000469e487220 */ /* 0x000fe40000410000 */
[----:B------:R-:W-:-:S02]  /*2bc0*/  FMUL.FTZ R173, R146, R173 ;  /* 0x000000ad92ad7220 */ /* 0x000fc40000410000 */
[----:B------:R-:W-:Y:S02]  /*2bd0*/  FMUL.FTZ R221, R69, R221 ;  /* 0x000000dd45dd7220 */ /* 0x000fe40000410000 */
[----:B------:R-:W-:Y:S02]  /*2be0*/  FFMA.FTZ R68, R159, R70, -R68 ;  /* 0x000000469f447223 */ /* 0x000fe40000010844 */
[----:B------:R-:W-:Y:S02]  /*2bf0*/  FMUL.FTZ R220, R69, R220 ;  /* 0x000000dc45dc7220 */ /* 0x000fe40000410000 */
[----:B------:R-:W-:Y:S01]  /*2c00*/  FFMA.FTZ R71, R159, R71, R72 ;  /* 0x000000479f477223 */ /* 0x000fe20000010048 */
[----:B------:R-:W-:Y:S01]  /*2c10*/  HADD2.F32 R72, -RZ, R52.H0_H0 ;  /* 0x20000034ff487230 */ /* 0x000fe20000004100 */
[----:B------:R-:W-:Y:S01]  /*2c20*/  FFMA.FTZ R178, R147, R174, R173 ;  /* 0x000000ae93b27223 */ /* 0x000fe200000100ad */
[--C-:B------:R-:W-:Y:S01]  /*2c30*/  HADD2.F32 R174, -RZ, R76.reuse.H1_H1 ;  /* 0x3000004cffae7230 */ /* 0x100fe20000004100 */
[----:B------:R-:W-:Y:S01]  /*2c40*/  FADD.FTZ R68, R221, R68 ;  /* 0x00000044dd447221 */ /* 0x000fe20000010000 */
[----:B------:R-:W-:Y:S01]  /*2c50*/  HADD2.F32 R173, -RZ, R76.H0_H0 ;  /* 0x2000004cffad7230 */ /* 0x000fe20000004100 */
[----:B------:R-:W-:Y:S01]  /*2c60*/  FADD.FTZ R71, R220, R71 ;  /* 0x00000047dc477221 */ /* 0x000fe20000010000 */
[----:B------:R-:W-:Y:S01]  /*2c70*/  HADD2.F32 R76, -RZ, R77.H0_H0 ;  /* 0x2000004dff4c7230 */ /* 0x000fe20000004100 */
[C---:B------:R-:W-:Y:S01]  /*2c80*/  FMUL.FTZ R70, R156.reuse, R68 ;  /* 0x000000449c467220 */ /* 0x040fe20000410000 */
[----:B------:R-:W-:Y:S01]  /*2c90*/  HADD2.F32 R77, -RZ, R78.H0_H0 ;  /* 0x2000004eff4d7230 */ /* 0x000fe20000004100 */
[C---:B------:R-:W-:Y:S01]  /*2ca0*/  FMUL.FTZ R226, R25.reuse, R174 ;  /* 0x000000ae19e27220 */ /* 0x040fe20000410000 */
[----:B------:R-:W-:Y:S01]  /*2cb0*/  HADD2.F32 R78, -RZ, R79.H0_H0 ;  /* 0x2000004fff4e7230 */ /* 0x000fe20000004100 */
[----:B------:R-:W-:Y:S01]  /*2cc0*/  FMUL.FTZ R69, R156, R71 ;  /* 0x000000479c457220 */ /* 0x000fe20000410000 */
[----:B------:R-:W-:Y:S01]  /*2cd0*/  HADD2.F32 R79, -RZ, R53.H1_H1 ;  /* 0x30000035ff4f7230 */ /* 0x000fe20000004100 */
[----:B------:R-:W-:-:S02]  /*2ce0*/  FMUL.FTZ R227, R25, R173 ;  /* 0x000000ad19e37220 */ /* 0x000fc40000410000 */
[C---:B------:R-:W-:Y:S02]  /*2cf0*/  FFMA.FTZ R71, R157.reuse, R71, R70 ;  /* 0x000000479d477223 */ /* 0x040fe40000010046 */
[C---:B------:R-:W-:Y:S02]  /*2d00*/  FMUL.FTZ R226, R72.reuse, R226 ;  /* 0x000000e248e27220 */ /* 0x040fe40000410000 */
[----:B------:R-:W-:Y:S02]  /*2d10*/  FFMA.FTZ R68, R157, R68, -R69 ;  /* 0x000000449d447223 */ /* 0x000fe40000010845 */
[----:B------:R-:W-:Y:S01]  /*2d20*/  FMUL.FTZ R227, R72, R227 ;  /* 0x000000e348e37220 */ /* 0x000fe20000410000 */
[----:B------:R-:W-:Y:S01]  /*2d30*/  HADD2.F32 R72, -RZ, R52.H1_H1 ;  /* 0x30000034ff487230 */ /* 0x000fe20000004100 */
[----:B------:R-:W-:Y:S02]  /*2d40*/  FADD.FTZ R71, R226, R71 ;  /* 0x00000047e2477221 */ /* 0x000fe40000010000 */
[----:B------:R-:W-:-:S02]  /*2d50*/  FADD.FTZ R68, R227, R68 ;  /* 0x00000044e3447221 */ /* 0x000fc40000010000 */
[----:B------:R-:W-:Y:S02]  /*2d60*/  FMUL.FTZ R231, R26, R76 ;  /* 0x0000004c1ae77220 */ /* 0x000fe40000410000 */
[----:B------:R-:W-:Y:S02]  /*2d70*/  FMUL.FTZ R69, R154, R71 ;  /* 0x000000479a457220 */ /* 0x000fe40000410000 */
[----:B------:R-:W-:Y:S02]  /*2d80*/  FMUL.FTZ R230, R26, R175 ;  /* 0x000000af1ae67220 */ /* 0x000fe40000410000 */
[-C--:B------:R-:W-:Y:S02]  /*2d90*/  FMUL.FTZ R70, R154, R68.reuse ;  /* 0x000000449a467220 */ /* 0x080fe40000410000 */
[----:B------:R-:W-:Y:S02]  /*2da0*/  FMUL.FTZ R231, R72, R231 ;  /* 0x000000e748e77220 */ /* 0x000fe40000410000 */
[----:B------:R-:W-:-:S02]  /*2db0*/  FFMA.FTZ R68, R155, R68, -R69 ;  /* 0x000000449b447223 */ /* 0x000fc40000010845 */
[----:B------:R-:W-:Y:S01]  /*2dc0*/  FMUL.FTZ R230, R72, R230 ;  /* 0x000000e648e67220 */ /* 0x000fe20000410000 */
[----:B------:R-:W-:Y:S01]  /*2dd0*/  HADD2.F32 R72, -RZ, R53.H0_H0 ;  /* 0x20000035ff487230 */ /* 0x000fe20000004100 */
[----:B------:R-:W-:Y:S02]  /*2de0*/  FFMA.FTZ R71, R155, R71, R70 ;  /* 0x000000479b477223 */ /* 0x000fe40000010046 */
[----:B------:R-:W-:Y:S02]  /*2df0*/  FADD.FTZ R68, R231, R68 ;  /* 0x00000044e7447221 */ /* 0x000fe40000010000 */
[----:B------:R-:W-:Y:S02]  /*2e00*/  FADD.FTZ R71, R230, R71 ;  /* 0x00000047e6477221 */ /* 0x000fe40000010000 */
[----:B------:R-:W-:Y:S02]  /*2e10*/  FMUL.FTZ R234, R27, R176 ;  /* 0x000000b01bea7220 */ /* 0x000fe40000410000 */
[----:B------:R-:W-:-:S02]  /*2e20*/  FMUL.FTZ R70, R152, R68 ;  /* 0x0000004498467220 */ /* 0x000fc40000410000 */
[----:B------:R-:W-:Y:S02]  /*2e30*/  FMUL.FTZ R235, R27, R77 ;  /* 0x0000004d1beb7220 */ /* 0x000fe40000410000 */
[-C--:B------:R-:W-:Y:S02]  /*2e40*/  FMUL.FTZ R69, R152, R71.reuse ;  /* 0x0000004798457220 */ /* 0x080fe40000410000 */
[C---:B------:R-:W-:Y:S02]  /*2e50*/  FMUL.FTZ R234, R72.reuse, R234 ;  /* 0x000000ea48ea7220 */ /* 0x040fe40000410000 */
[C---:B------:R-:W-:Y:S02]  /*2e60*/  FFMA.FTZ R71, R153.reuse, R71, R70 ;  /* 0x0000004799477223 */ /* 0x040fe40000010046 */
[----:B------:R-:W-:Y:S02]  /*2e70*/  FMUL.FTZ R235, R72, R235 ;  /* 0x000000eb48eb7220 */ /* 0x000fe40000410000 */
[----:B------:R-:W-:-:S02]  /*2e80*/  FFMA.FTZ R68, R153, R68, -R69 ;  /* 0x0000004499447223 */ /* 0x000fc40000010845 */
[----:B------:R-:W-:Y:S02]  /*2e90*/  FMUL.FTZ R70, R144, R178 ;  /* 0x000000b290467220 */ /* 0x000fe40000410000 */
[----:B------:R-:W-:Y:S02]  /*2ea0*/  FADD.FTZ R71, R234, R71 ;  /* 0x00000047ea477221 */ /* 0x000fe40000010000 */
[----:B------:R-:W-:Y:S02]  /*2eb0*/  FADD.FTZ R69, R235, R68 ;  /* 0x00000044eb457221 */ /* 0x000fe40000010000 */
[----:B------:R-:W-:Y:S02]  /*2ec0*/  FFMA.FTZ R68, R145, R73, -R70 ;  /* 0x0000004991447223 */ /* 0x000fe40000010846 */
[----:B------:R-:W-:Y:S02]  /*2ed0*/  FMUL.FTZ R233, R28, R78 ;  /* 0x0000004e1ce97220 */ /* 0x000fe40000410000 */
[----:B------:R-:W-:-:S02]  /*2ee0*/  FMUL.FTZ R70, R150, R71 ;  /* 0x0000004796467220 */ /* 0x000fc40000410000 */
[----:B------:R-:W-:Y:S02]  /*2ef0*/  FMUL.FTZ R232, R28, R177 ;  /* 0x000000b11ce87220 */ /* 0x000fe40000410000 */
[----:B------:R-:W-:Y:S02]  /*2f00*/  FMUL.FTZ R72, R150, R69 ;  /* 0x0000004596487220 */ /* 0x000fe40000410000 */
[----:B------:R-:W-:Y:S02]  /*2f10*/  FMUL.FTZ R73, R144, R73 ;  /* 0x0000004990497220 */ /* 0x000fe40000410000 */
[----:B------:R-:W-:Y:S02]  /*2f20*/  FMUL.FTZ R233, R79, R233 ;  /* 0x000000e94fe97220 */ /* 0x000fe40000410000 */
[----:B------:R-:W-:Y:S02]  /*2f30*/  FFMA.FTZ R70, R151, R69, -R70 ;  /* 0x0000004597467223 */ /* 0x000fe40000010846 */
[----:B------:R-:W-:Y:S01]  /*2f40*/  FMUL.FTZ R232, R79, R232 ;  /* 0x000000e84fe87220 */ /* 0x000fe20000410000 */
[----:B------:R-:W-:Y:S01]  /*2f50*/  HADD2.F32 R79, -RZ, R80.H0_H0 ;  /* 0x20000050ff4f7230 */ /* 0x000fe20000004100 */
[----:B------:R-:W-:-:S02]  /*2f60*/  FFMA.FTZ R71, R151, R71, R72 ;  /* 0x0000004797477223 */ /* 0x000fc40000010048 */
[----:B------:R-:W-:Y:S01]  /*2f70*/  FFMA.FTZ R69, R145, R178, R73 ;  /* 0x000000b291457223 */ /* 0x000fe20000010049 */
[----:B------:R-:W-:Y:S01]  /*2f80*/  HADD2.F32 R178, -RZ, R80.H1_H1 ;  /* 0x30000050ffb27230 */ /* 0x000fe20000004100 */
[----:B------:R-:W-:Y:S01]  /*2f90*/  FADD.FTZ R70, R233, R70 ;  /* 0x00000046e9467221 */ /* 0x000fe20000010000 */
[----:B------:R-:W-:Y:S01]  /*2fa0*/  HADD2.F32 R73, -RZ, R54.H0_H0 ;  /* 0x20000036ff497230 */ /* 0x000fe20000004100 */
[----:B------:R-:W-:Y:S02]  /*2fb0*/  FADD.FTZ R71, R232, R71 ;  /* 0x00000047e8477221 */ /* 0x000fe40000010000 */
[C---:B------:R-:W-:Y:S02]  /*2fc0*/  FMUL.FTZ R80, R148.reuse, R70 ;  /* 0x0000004694507220 */ /* 0x040fe40000410000 */
[----:B------:R-:W-:Y:S02]  /*2fd0*/  FMUL.FTZ R236, R29, R178 ;  /* 0x000000b21dec7220 */ /* 0x000fe40000410000 */
[----:B------:R-:W-:-:S02]  /*2fe0*/  FMUL.FTZ R72, R148, R71 ;  /* 0x0000004794487220 */ /* 0x000fc40000410000 */
[----:B------:R-:W-:Y:S02]  /*2ff0*/  FMUL.FTZ R237, R29, R79 ;  /* 0x0000004f1ded7220 */ /* 0x000fe40000410000 */
[----:B------:R-:W-:Y:S01]  /*3000*/  FFMA.FTZ R71, R149, R71, R80 ;  /* 0x0000004795477223 */ /* 0x000fe20000010050 */
[----:B------:R-:W-:Y:S01]  /*3010*/  HADD2.F32 R80, -RZ, R81.H0_H0 ;  /* 0x20000051ff507230 */ /* 0x000fe20000004100 */
[----:B------:R-:W-:Y:S01]  /*3020*/  FMUL.FTZ R236, R73, R236 ;  /* 0x000000ec49ec7220 */ /* 0x000fe20000410000 */
[----:B------:R-:W-:Y:S01]  /*3030*/  HADD2.F32 R81, -RZ, R82.H0_H0 ;  /* 0x20000052ff517230 */ /* 0x000fe20000004100 */
[----:B------:R-:W-:Y:S02]  /*3040*/  FFMA.FTZ R72, R149, R70, -R72 ;  /* 0x0000004695487223 */ /* 0x000fe40000010848 */
[----:B------:R-:W-:Y:S01]  /*3050*/  FMUL.FTZ R237, R73, R237 ;  /* 0x000000ed49ed7220 */ /* 0x000fe20000410000 */
[----:B------:R-:W-:Y:S01]  /*3060*/  HADD2.F32 R73, -RZ, R54.H1_H1 ;  /* 0x30000036ff497230 */ /* 0x000fe20000004100 */
[----:B------:R-:W-:-:S02]  /*3070*/  FADD.FTZ R71, R236, R71 ;  /* 0x00000047ec477221 */ /* 0x000fc40000010000 */
[----:B------:R-:W-:Y:S02]  /*3080*/  FADD.FTZ R72, R237, R72 ;  /* 0x00000048ed487221 */ /* 0x000fe40000010000 */
[C---:B------:R-:W-:Y:S02]  /*3090*/  FMUL.FTZ R238, R30.reuse, R80 ;  /* 0x000000501eee7220 */ /* 0x040fe40000410000 */
[----:B------:R-:W-:Y:S02]  /*30a0*/  FMUL.FTZ R191, R30, R179 ;  /* 0x000000b31ebf7220 */ /* 0x000fe40000410000 */
[C---:B------:R-:W-:Y:S02]  /*30b0*/  FMUL.FTZ R70, R146.reuse, R71 ;  /* 0x0000004792467220 */ /* 0x040fe40000410000 */
[----:B------:R-:W-:Y:S02]  /*30c0*/  FMUL.FTZ R180, R146, R72 ;  /* 0x0000004892b47220 */ /* 0x000fe40000410000 */
[----:B------:R-:W-:-:S02]  /*30d0*/  FMUL.FTZ R238, R73, R238 ;  /* 0x000000ee49ee7220 */ /* 0x000fc40000410000 */
[----:B------:R-:W-:Y:S02]  /*30e0*/  FMUL.FTZ R191, R73, R191 ;  /* 0x000000bf49bf7220 */ /* 0x000fe40000410000 */
[C---:B------:R-:W-:Y:S02]  /*30f0*/  FFMA.FTZ R73, R147.reuse, R72, -R70 ;  /* 0x0000004893497223 */ /* 0x040fe40000010846 */
[----:B------:R-:W-:Y:S01]  /*3100*/  FFMA.FTZ R70, R147, R71, R180 ;  /* 0x0000004793467223 */ /* 0x000fe200000100b4 */
[----:B------:R-:W-:Y:S01]  /*3110*/  HADD2.F32 R180, -RZ, R82.H1_H1 ;  /* 0x30000052ffb47230 */ /* 0x000fe20000004100 */
[----:B------:R-:W-:Y:S01]  /*3120*/  FADD.FTZ R73, R238, R73 ;  /* 0x00000049ee497221 */ /* 0x000fe20000010000 */
[----:B------:R-:W-:Y:S01]  /*3130*/  HADD2.F32 R82, -RZ, R55.H0_H0 ;  /* 0x20000037ff527230 */ /* 0x000fe20000004100 */
[----:B------:R-:W-:Y:S02]  /*3140*/  FADD.FTZ R70, R191, R70 ;  /* 0x00000046bf467221 */ /* 0x000fe40000010000 */
[----:B------:R-:W-:-:S02]  /*3150*/  FMUL.FTZ R214, R31, R180 ;  /* 0x000000b41fd67220 */ /* 0x000fc40000410000 */
[C---:B------:R-:W-:Y:S02]  /*3160*/  FMUL.FTZ R71, R144.reuse, R73 ;  /* 0x0000004990477220 */ /* 0x040fe40000410000 */
[----:B------:R-:W-:Y:S02]  /*3170*/  FMUL.FTZ R215, R31, R81 ;  /* 0x000000511fd77220 */ /* 0x000fe40000410000 */
[----:B------:R-:W-:Y:S02]  /*3180*/  FMUL.FTZ R72, R144, R70 ;  /* 0x0000004690487220 */ /* 0x000fe40000410000 */
[C---:B------:R-:W-:Y:S02]  /*3190*/  FMUL.FTZ R214, R82.reuse, R214 ;  /* 0x000000d652d67220 */ /* 0x040fe40000410000 */
[C---:B------:R-:W-:Y:S02]  /*31a0*/  FFMA.FTZ R71, R145.reuse, R70, R71 ;  /* 0x0000004691477223 */ /* 0x040fe40000010047 */
[----:B------:R-:W-:Y:S01]  /*31b0*/  FMUL.FTZ R215, R82, R215 ;  /* 0x000000d752d77220 */ /* 0x000fe20000410000 */
[--C-:B------:R-:W-:Y:S01]  /*31c0*/  HADD2.F32 R82, -RZ, R83.reuse.H0_H0 ;  /* 0x20000053ff527230 */ /* 0x100fe20000004100 */
[----:B------:R-:W-:Y:S01]  /*31d0*/  FFMA.FTZ R72, R145, R73, -R72 ;  /* 0x0000004991487223 */ /* 0x000fe20000010848 */
[----:B------:R-:W-:Y:S01]  /*31e0*/  HADD2.F32 R83, -RZ, R83.H1_H1 ;  /* 0x30000053ff537230 */ /* 0x000fe20000004100 */
[----:B------:R-:W-:Y:S01]  /*31f0*/  FADD.FTZ R71, R214, R71 ;  /* 0x00000047d6477221 */ /* 0x000fe20000010000 */
[----:B------:R-:W-:Y:S01]  /*3200*/  HADD2.F32 R73, -RZ, R55.H1_H1 ;  /* 0x30000037ff497230 */ /* 0x000fe20000004100 */
[----:B------:R-:W-:-:S02]  /*3210*/  FADD.FTZ R72, R215, R72 ;  /* 0x00000048d7487221 */ /* 0x000fc40000010000 */
[C---:B------:R-:W-:Y:S02]  /*3220*/  FMUL.FTZ R70, R142.reuse, R71 ;  /* 0x000000478e467220 */ /* 0x040fe40000410000 */
[CC--:B------:R-:W-:Y:S02]  /*3230*/  FMUL.FTZ R194, R142.reuse, R72.reuse ;  /* 0x000000488ec27220 */ /* 0x0c0fe40000410000 */
[----:B------:R-:W-:Y:S02]  /*3240*/  FFMA.FTZ R202, R143, R72, -R70 ;  /* 0x000000488fca7223 */ /* 0x000fe40000010846 */
[----:B------:R-:W-:Y:S02]  /*3250*/  FMUL.FTZ R72, R142, R68 ;  /* 0x000000448e487220 */ /* 0x000fe40000410000 */
[C---:B------:R-:W-:Y:S02]  /*3260*/  FMUL.FTZ R219, R32.reuse, R82 ;  /* 0x0000005220db7220 */ /* 0x040fe40000410000 */
[----:B------:R-:W-:-:S02]  /*3270*/  FMUL.FTZ R218, R32, R83 ;  /* 0x0000005320da7220 */ /* 0x000fc40000410000 */
[----:B------:R-:W-:Y:S02]  /*3280*/  FMUL.FTZ R70, R142, R69 ;  /* 0x000000458e467220 */ /* 0x000fe40000410000 */
[C---:B------:R-:W-:Y:S02]  /*3290*/  FMUL.FTZ R219, R73.reuse, R219 ;  /* 0x000000db49db7220 */ /* 0x040fe40000410000 */
[----:B------:R-:W-:Y:S02]  /*32a0*/  FMUL.FTZ R218, R73, R218 ;  /* 0x000000da49da7220 */ /* 0x000fe40000410000 */
[C---:B------:R-:W-:Y:S02]  /*32b0*/  FFMA.FTZ R69, R143.reuse, R69, R72 ;  /* 0x000000458f457223 */ /* 0x040fe40000010048 */
[----:B------:R0:W1:Y:S01]  /*32c0*/  @P0 LDS.64 R72, [R9.X8+0x7b68] ;  /* 0x007b680009480984 */ /* 0x0000620000008a00 */
[C---:B------:R-:W-:Y:S01]  /*32d0*/  FFMA.FTZ R71, R143.reuse, R71, R194 ;  /* 0x000000478f477223 */ /* 0x040fe200000100c2 */
[----:B------:R-:W-:Y:S01]  /*32e0*/  HADD2.F32 R194, -RZ, R92.H0_H0 ;  /* 0x2000005cffc27230 */ /* 0x000fe20000004100 */
[----:B------:R-:W-:-:S02]  /*32f0*/  FFMA.FTZ R68, R143, R68, -R70 ;  /* 0x000000448f447223 */ /* 0x000fc40000010846 */
[----:B------:R-:W-:Y:S02]  /*3300*/  FADD.FTZ R71, R218, R71 ;  /* 0x00000047da477221 */ /* 0x000fe40000010000 */
[----:B------:R-:W-:Y:S01]  /*3310*/  FADD.FTZ R70, R219, R202 ;  /* 0x000000cadb467221 */ /* 0x000fe20000010000 */
[----:B------:R-:W-:Y:S05]  /*3320*/  @P0 BRA `(.L_x_7547) ;  /* 0x0000008000000947 */ /* 0x000fea0003800000 */
[----:B0---4-:R-:W-:Y:S01]  /*3330*/  ISETP.NE.AND P0, PT, R15, c[0x0][0x174], PT ;  /* 0x00005d000f007a0c */ /* 0x011fe20003f05270 */
[----:B-1----:R-:W-:-:S12]  /*3340*/  HFMA2.MMA R73, -RZ, RZ, 0, 0 ;  /* 0x00000000ff497435 */ /* 0x002fd800000001ff */
[----:B------:R-:W-:-:S04]  /*3350*/  @P0 LEA.HI R72, R15, R15, RZ, 0x1 ;  /* 0x0000000f0f480211 */ /* 0x000fc800078f08ff */
[----:B------:R-:W-:-:S04]  /*3360*/  @P0 LOP3.LUT R72, R72, 0xfffffe, RZ, 0xc0, !PT ;  /* 0x00fffffe48480812 */ /* 0x000fc800078ec0ff */
[----:B------:R-:W-:Y:S02]  /*3370*/  @P0 IADD3 R86, -R72, R15, RZ ;  /* 0x0000000f48560210 */ /* 0x000fe40007ffe1ff */
[----:B------:R-:W-:Y:S02]  /*3380*/  MOV R72, 0x3f800000 ;  /* 0x3f80000000487802 */ /* 0x000fe40000000f00 */
[----:B------:R-:W-:-:S05]  /*3390*/  @P0 LEA R86, R86, R125, 0x8 ;  /* 0x0000007d56560211 */ /* 0x000fca00078e40ff */
[----:B------:R0:W1:Y:S02]  /*33a0*/  @P0 LDS.64 R72, [R86.X8+0x6b60] ;  /* 0x006b600056480984 */ /* 0x0000640000008a00 */
.L_x_7547:
[----:B0---4-:R-:W-:Y:S05]  /*33b0*/  BSYNC B0 ;  /* 0x0000000000007941 */ /* 0x011fea0003800000 */
.L_x_7546:
[----:B------:R-:W-:Y:S01]  /*33c0*/  ISETP.GT.U32.AND P0, PT, R9, 0x1f, PT ;  /* 0x0000001f0900780c */ /* 0x000fe20003f04070 */
[C---:B------:R-:W-:Y:S01]  /*33d0*/  FMUL.FTZ R95, R117.reuse, R194 ;  /* 0x000000c2755f7220 */ /* 0x040fe20000410000 */
[--C-:B------:R-:W-:Y:S01]  /*33e0*/  HADD2.F32 R202, -RZ, R60.reuse.H0_H0 ;  /* 0x2000003cffca7230 */ /* 0x100fe20000004100 */
[----:B------:R-:W-:Y:S01]  /*33f0*/  FMUL.FTZ R194, R117, R196 ;  /* 0x000000c475c27220 */ /* 0x000fe20000410000 */
[----:B------:R-:W-:Y:S01]  /*3400*/  HADD2.F32 R204, -RZ, R60.H1_H1 ;  /* 0x3000003cffcc7230 */ /* 0x000fe20000004100 */
[----:B------:R-:W-:Y:S01]  /*3410*/  FMUL.FTZ R196, R118, R197 ;  /* 0x000000c576c47220 */ /* 0x000fe20000410000 */
[----:B------:R-:W-:Y:S01]  /*3420*/  HADD2.F32 R203, -RZ, R61.H0_H0 ;  /* 0x2000003dffcb7230 */ /* 0x000fe20000004100 */
[C---:B------:R-:W-:Y:S01]  /*3430*/  FMUL.FTZ R197, R119.reuse, R198 ;  /* 0x000000c677c57220 */ /* 0x040fe20000410000 */
[----:B------:R-:W-:Y:S01]  /*3440*/  HADD2.F32 R207, -RZ, R63.H0_H0 ;  /* 0x2000003fffcf7230 */ /* 0x000fe20000004100 */
[----:B------:R0:W-:Y:S01]  /*3450*/  STS.128 [R9.X16+0x6350], R68 ;  /* 0x0063504409007388 */ /* 0x0001e2000000cc00 */
[----:B------:R-:W-:Y:S01]  /*3460*/  HADD2.F32 R61, -RZ, R61.H1_H1 ;  /* 0x3000003dff3d7230 */ /* 0x000fe20000004100 */
[----:B------:R-:W-:Y:S01]  /*3470*/  FMUL.FTZ R198, R119, R200 ;  /* 0x000000c877c67220 */ /* 0x000fe20000410000 */
[--C-:B------:R-:W-:Y:S01]  /*3480*/  HADD2.F32 R60, -RZ, R62.reuse.H0_H0 ;  /* 0x2000003eff3c7230 */ /* 0x100fe20000004100 */
[----:B------:R-:W-:Y:S01]  /*3490*/  FMUL.FTZ R200, R120, R201 ;  /* 0x000000c978c87220 */ /* 0x000fe20000410000 */
[----:B------:R-:W-:Y:S01]  /*34a0*/  HADD2.F32 R206, -RZ, R62.H1_H1 ;  /* 0x3000003effce7230 */ /* 0x000fe20000004100 */
[----:B------:R-:W-:Y:S01]  /*34b0*/  BSSY B0, `(.L_x_7548) ;  /* 0x00000c0000007945 */ /* 0x000fe20003800000 */
        /* <DEDUP_REMOVED lines=10> */
[C---:B------:R-:W-:Y:S02]  /*3560*/  FMUL.FTZ R209, R111.reuse, R244 ;  /* 0x000000f46fd17220 */ /* 0x040fe40000410000 */
[----:B------:R-:W-:Y:S02]  /*3570*/  FMUL.FTZ R84, R111, R84 ;  /* 0x000000546f547220 */ /* 0x000fe40000410000 */
[----:B------:R-:W-:Y:S02]  /*3580*/  FMUL.FTZ R85, R112, R85 ;  /* 0x0000005570557220 */ /* 0x000fe40000410000 */
[----:B------:R-:W-:-:S02]  /*3590*/  FMUL.FTZ R87, R113, R242 ;  /* 0x000000f271577220 */ /* 0x000fc40000410000 */
[----:B------:R-:W-:Y:S02]  /*35a0*/  FMUL.FTZ R88, R113, R88 ;  /* 0x0000005871587220 */ /* 0x000fe40000410000 */
[C---:B------:R-:W-:Y:S02]  /*35b0*/  FMUL.FTZ R89, R114.reuse, R241 ;  /* 0x000000f172597220 */ /* 0x040fe40000410000 */
        /* <DEDUP_REMOVED lines=28> */
.L_x_7654:
[----:B------:R-:W-:Y:S05]  /*3780*/  BRA.DIV ~URZ, `(.L_x_7551) ;  /* 0x000072d27f007947 */ /* 0x000fea000b800000 */
[----:B------:R-:W3:Y:S01]  /*3790*/  SHFL.UP PT, R71, R243, 0x1, RZ ;  /* 0x04200000f3477989 */ /* 0x000ee200000e00ff */
[----:B------:R-:W-:-:S03]  /*37a0*/  ISETP.GE.AND P0, PT, R10, 0x1, PT ;  /* 0x000000010a00780c */ /* 0x000fc60003f06270 */
[----:B------:R-:W4:Y:S04]  /*37b0*/  SHFL.UP PT, R63, R244, 0x1, RZ ;  /* 0x04200000f43f7989 */ /* 0x000f2800000e00ff */
[----:B------:R-:W0:Y:S01]  /*37c0*/  SHFL.UP PT, R61, R68, 0x1, RZ ;  /* 0x04200000443d7989 */ /* 0x000e2200000e00ff */
[C---:B---3--:R-:W-:Y:S02]  /*37d0*/  FMUL.FTZ R60, R68.reuse, R71 ;  /* 0x00000047443c7220 */ /* 0x048fe40000410000 */
[-C--:B----4-:R-:W-:Y:S02]  /*37e0*/  FMUL.FTZ R70, R68, R63.reuse ;  /* 0x0000003f44467220 */ /* 0x090fe40000410000 */
[C---:B------:R-:W-:Y:S02]  /*37f0*/  FFMA.FTZ R63, R62.reuse, R63, -R60 ;  /* 0x0000003f3e3f7223 */ /* 0x040fe4000001083c */
[----:B------:R-:W-:-:S02]  /*3800*/  FFMA.FTZ R70, R62, R71, R70 ;  /* 0x000000473e467223 */ /* 0x000fc40000010046 */
[----:B------:R-:W-:Y:S02]  /*3810*/  @P0 FADD.FTZ R244, R244, R63 ;  /* 0x0000003ff4f40221 */ /* 0x000fe40000010000 */
[C---:B--2---:R-:W-:Y:S02]  /*3820*/  FMUL.FTZ R63, R68.reuse, R69 ;  /* 0x00000045443f7220 */ /* 0x044fe40000410000 */
[----:B------:R-:W-:Y:S02]  /*3830*/  @P0 FADD.FTZ R243, R243, R70 ;  /* 0x00000046f3f30221 */ /* 0x000fe40000010000 */
[-C--:B0-----:R-:W-:Y:S02]  /*3840*/  FMUL.FTZ R60, R68, R61.reuse ;  /* 0x0000003d443c7220 */ /* 0x081fe40000410000 */
[C---:B------:R-:W-:Y:S01]  /*3850*/  FFMA.FTZ R61, R62.reuse, R61, R63 ;  /* 0x0000003d3e3d7223 */ /* 0x040fe2000001003f */
[----:B------:R-:W0:Y:S01]  /*3860*/  SHFL.UP PT, R70, R243, 0x2, RZ ;  /* 0x04400000f3467989 */ /* 0x000e2200000e00ff */
[----:B------:R-:W-:-:S03]  /*3870*/  @P0 FFMA.FTZ R62, R62, R69, -R60 ;  /* 0x000000453e3e0223 */ /* 0x000fc6000001083c */
[----:B------:R-:W2:Y:S01]  /*3880*/  SHFL.UP PT, R69, R244, 0x2, RZ ;  /* 0x04400000f4457989 */ /* 0x000ea200000e00ff */
[----:B------:R-:W-:Y:S02]  /*3890*/  FSEL R61, R68, R61, !P0 ;  /* 0x0000003d443d7208 */ /* 0x000fe40004000000 */
[----:B------:R-:W-:Y:S01]  /*38a0*/  ISETP.GE.AND P0, PT, R10, 0x2, PT ;  /* 0x000000020a00780c */ /* 0x000fe20003f06270 */
[----:B------:R-:W3:Y:S04]  /*38b0*/  SHFL.UP PT, R60, R62, 0x2, RZ ;  /* 0x044000003e3c7989 */ /* 0x000ee800000e00ff */
[----:B------:R-:W4:Y:S01]  /*38c0*/  SHFL.UP PT, R63, R61, 0x2, RZ ;  /* 0x044000003d3f7989 */ /* 0x000f2200000e00ff */
[C---:B0-----:R-:W-:Y:S02]  /*38d0*/  FMUL.FTZ R68, R61.reuse, R70 ;  /* 0x000000463d447220 */ /* 0x041fe40000410000 */
[----:B--2---:R-:W-:-:S02]  /*38e0*/  FMUL.FTZ R71, R61, R69 ;  /* 0x000000453d477220 */ /* 0x004fc40000410000 */
[C---:B------:R-:W-:Y:S02]  /*38f0*/  FFMA.FTZ R69, R62.reuse, R69, -R68 ;  /* 0x000000453e457223 */ /* 0x040fe40000010844 */
[----:B------:R-:W-:Y:S02]  /*3900*/  FFMA.FTZ R70, R62, R70, R71 ;  /* 0x000000463e467223 */ /* 0x000fe40000010047 */
[----:B------:R-:W-:Y:S02]  /*3910*/  @P0 FADD.FTZ R244, R244, R69 ;  /* 0x00000045f4f40221 */ /* 0x000fe40000010000 */
[----:B------:R-:W-:Y:S02]  /*3920*/  @P0 FADD.FTZ R243, R243, R70 ;  /* 0x00000046f3f30221 */ /* 0x000fe40000010000 */
[C---:B---3--:R-:W-:Y:S02]  /*3930*/  FMUL.FTZ R68, R61.reuse, R60 ;  /* 0x0000003c3d447220 */ /* 0x048fe40000410000 */
[-C--:B----4-:R-:W-:Y:S01]  /*3940*/  FMUL.FTZ R69, R61, R63.reuse ;  /* 0x0000003f3d457220 */ /* 0x090fe20000410000 */
[----:B------:R-:W0:Y:S01]  /*3950*/  SHFL.UP PT, R71, R243, 0x4, RZ ;  /* 0x04800000f3477989 */ /* 0x000e2200000e00ff */
[----:B------:R-:W-:-:S02]  /*3960*/  FFMA.FTZ R68, R62, R63, R68 ;  /* 0x0000003f3e447223 */ /* 0x000fc40000010044 */
[----:B------:R-:W-:Y:S02]  /*3970*/  @P0 FFMA.FTZ R62, R62, R60, -R69 ;  /* 0x0000003c3e3e0223 */ /* 0x000fe40000010845 */
[----:B------:R-:W2:Y:S01]  /*3980*/  SHFL.UP PT, R69, R244, 0x4, RZ ;  /* 0x04800000f4457989 */ /* 0x000ea200000e00ff */
[----:B------:R-:W-:Y:S02]  /*3990*/  FSEL R68, R61, R68, !P0 ;  /* 0x000000443d447208 */ /* 0x000fe40004000000 */
[----:B------:R-:W-:Y:S01]  /*39a0*/  ISETP.GE.AND P0, PT, R10, 0x4, PT ;  /* 0x000000040a00780c */ /* 0x000fe20003f06270 */
[----:B------:R-:W3:Y:S04]  /*39b0*/  SHFL.UP PT, R61, R62, 0x4, RZ ;  /* 0x048000003e3d7989 */ /* 0x000ee800000e00ff */
[----:B------:R-:W4:Y:S01]  /*39c0*/  SHFL.UP PT, R63, R68, 0x4, RZ ;  /* 0x04800000443f7989 */ /* 0x000f2200000e00ff */
[----:B0-----:R-:W-:-:S02]  /*39d0*/  FMUL.FTZ R60, R68, R71 ;  /* 0x00000047443c7220 */ /* 0x001fc40000410000 */
[-C--:B--2---:R-:W-:Y:S02]  /*39e0*/  FMUL.FTZ R70, R68, R69.reuse ;  /* 0x0000004544467220 */ /* 0x084fe40000410000 */
[----:B------:R-:W-:Y:S02]  /*39f0*/  FFMA.FTZ R69, R62, R69, -R60 ;  /* 0x000000453e457223 */ /* 0x000fe4000001083c */
[----:B---3--:R-:W-:Y:S02]  /*3a00*/  FMUL.FTZ R60, R68, R61 ;  /* 0x0000003d443c7220 */ /* 0x008fe40000410000 */
[----:B------:R-:W-:Y:S02]  /*3a10*/  FFMA.FTZ R70, R62, R71, R70 ;  /* 0x000000473e467223 */ /* 0x000fe40000010046 */
[----:B------:R-:W-:Y:S02]  /*3a20*/  @P0 FADD.FTZ R244, R244, R69 ;  /* 0x00000045f4f40221 */ /* 0x000fe40000010000 */
[----:B----4-:R-:W-:-:S02]  /*3a30*/  FFMA.FTZ R69, R62, R63, R60 ;  /* 0x0000003f3e457223 */ /* 0x010fc4000001003c */
[----:B------:R-:W-:Y:S02]  /*3a40*/  @P0 FADD.FTZ R243, R243, R70 ;  /* 0x00000046f3f30221 */ /* 0x000fe40000010000 */
[C---:B------:R-:W-:Y:S01]  /*3a50*/  FMUL.FTZ R63, R68.reuse, R63 ;  /* 0x0000003f443f7220 */ /* 0x040fe20000410000 */
[----:B------:R-:W-:Y:S02]  /*3a60*/  FSEL R69, R68, R69, !P0 ;  /* 0x0000004544457208 */ /* 0x000fe40004000000 */
[----:B------:R-:W0:Y:S01]  /*3a70*/  SHFL.UP PT, R68, R243, 0x8, RZ ;  /* 0x05000000f3447989 */ /* 0x000e2200000e00ff */
[----:B------:R-:W-:Y:S01]  /*3a80*/  @P0 FFMA.FTZ R62, R62, R61, -R63 ;  /* 0x0000003d3e3e0223 */ /* 0x000fe2000001083f */
[----:B------:R-:W-:Y:S02]  /*3a90*/  ISETP.GE.AND P0, PT, R10, 0x8, PT ;  /* 0x000000080a00780c */ /* 0x000fe40003f06270 */
[----:B------:R-:W2:Y:S04]  /*3aa0*/  SHFL.UP PT, R63, R244, 0x8, RZ ;  /* 0x05000000f43f7989 */ /* 0x000ea800000e00ff */
[----:B------:R-:W3:Y:S04]  /*3ab0*/  SHFL.UP PT, R60, R62, 0x8, RZ ;  /* 0x050000003e3c7989 */ /* 0x000ee800000e00ff */
[----:B------:R-:W4:Y:S01]  /*3ac0*/  SHFL.UP PT, R61, R69, 0x8, RZ ;  /* 0x05000000453d7989 */ /* 0x000f2200000e00ff */
[----:B0-----:R-:W-:-:S02]  /*3ad0*/  FMUL.FTZ R70, R69, R68 ;  /* 0x0000004445467220 */ /* 0x001fc40000410000 */
[CC--:B--2---:R-:W-:Y:S02]  /*3ae0*/  FMUL.FTZ R239, R69.reuse, R63.reuse ;  /* 0x0000003f45ef7220 */ /* 0x0c4fe40000410000 */
[C---:B------:R-:W-:Y:S02]  /*3af0*/  FFMA.FTZ R71, R62.reuse, R63, -R70 ;  /* 0x0000003f3e477223 */ /* 0x040fe40000010846 */
[C---:B------:R-:W-:Y:S02]  /*3b00*/  FFMA.FTZ R70, R62.reuse, R68, R239 ;  /* 0x000000443e467223 */ /* 0x040fe400000100ef */
[C---:B---3--:R-:W-:Y:S02]  /*3b10*/  FMUL.FTZ R68, R69.reuse, R60 ;  /* 0x0000003c45447220 */ /* 0x048fe40000410000 */
        /* <DEDUP_REMOVED lines=12> */
.L_x_7655:
[----:B------:R-:W-:Y:S01]  /*3be0*/  MOV R242, R246 ;  /* 0x000000f600f27202 */ /* 0x000fe20000000f00 */
[-C--:B----4-:R-:W-:Y:S01]  /*3bf0*/  FMUL.FTZ R60, R63, R241.reuse ;  /* 0x000000f13f3c7220 */ /* 0x090fe20000410000 */
[----:B------:R-:W-:Y:S01]  /*3c00*/  ISETP.GE.AND P0, PT, R10, 0x10, PT ;  /* 0x000000100a00780c */ /* 0x000fe20003f06270 */
[C---:B---3--:R-:W-:Y:S01]  /*3c10*/  FMUL.FTZ R61, R239.reuse, R241 ;  /* 0x000000f1ef3d7220 */ /* 0x048fe20000410000 */
[----:B0-----:R-:W-:Y:S01]  /*3c20*/  MOV R244, R243 ;  /* 0x000000f300f47202 */ /* 0x001fe20000000f00 */
[----:B------:R-:W-:Y:S01]  /*3c30*/  FFMA.FTZ R239, R239, R242, -R60 ;  /* 0x000000f2efef7223 */ /* 0x000fe2000001083c */
[----:B------:R-:W-:Y:S01]  /*3c40*/  MOV R62, R245 ;  /* 0x000000f5003e7202 */ /* 0x000fe20000000f00 */
[----:B--2---:R-:W-:-:S02]  /*3c50*/  FMUL.FTZ R60, R68, R241 ;  /* 0x000000f1443c7220 */ /* 0x004fc40000410000 */
[-C--:B------:R-:W-:Y:S02]  /*3c60*/  FFMA.FTZ R63, R63, R242.reuse, R61 ;  /* 0x000000f23f3f7223 */ /* 0x080fe4000001003d */
[C---:B-1----:R-:W-:Y:S02]  /*3c70*/  FFMA.FTZ R60, R69.reuse, R242, R60 ;  /* 0x000000f2453c7223 */ /* 0x042fe4000001003c */
[----:B------:R-:W-:Y:S02]  /*3c80*/  FMUL.FTZ R61, R69, R241 ;  /* 0x000000f1453d7220 */ /* 0x000fe40000410000 */
[----:B------:R-:W-:Y:S01]  /*3c90*/  @P0 FADD.FTZ R244, R63, R244 ;  /* 0x000000f43ff40221 */ /* 0x000fe20000010000 */
[----:B------:R-:W-:Y:S01]  /*3ca0*/  FSEL R241, R241, R60, !P0 ;  /* 0x0000003cf1f17208 */ /* 0x000fe20004000000 */
[----:B------:R-:W-:Y:S02]  /*3cb0*/  @P0 FFMA.FTZ R242, R68, R242, -R61 ;  /* 0x000000f244f20223 */ /* 0x000fe4000001083d */
[----:B------:R-:W-:Y:S01]  /*3cc0*/  @P0 FADD.FTZ R62, R239, R62 ;  /* 0x0000003eef3e0221 */ /* 0x000fe20000010000 */
[----:B------:R-:W-:Y:S05]  /*3cd0*/  BRA.CONV ~URZ, `(.L_x_7552) ;  /* 0x000000637f007947 */ /* 0x000fea000b800000 */
[----:B------:R-:W-:Y:S01]  /*3ce0*/  HFMA2.MMA R69, -RZ, RZ, 0, 1.847743988037109375e-06 ;  /* 0x0000001fff457435 */ /* 0x000fe200000001ff */
[----:B------:R-:W-:-:S02]  /*3cf0*/  MOV R239, R242 ;  /* 0x000000f200ef7202 */ /* 0x000fc40000000f00 */
[----:B------:R-:W-:Y:S02]  /*3d00*/  MOV R71, 0x1f ;  /* 0x0000001f00477802 */ /* 0x000fe40000000f00 */
[----:B------:R-:W-:Y:S02]  /*3d10*/  MOV R68, 0xffffffff ;  /* 0xffffffff00447802 */ /* 0x000fe40000000f00 */
[----:B------:R-:W-:Y:S02]  /*3d20*/  MOV R70, 0x3d40 ;  /* 0x00003d4000467802 */ /* 0x000fe40000000f00 */
[----:B-----5:R-:W-:Y:S05]  /*3d30*/  CALL.REL.NOINC `($__internal_181_$__cuda_sm70_shflsync_idx_p) ;  /* 0x00008b2000007944 */ /* 0x020fea0003c00000 */
.L_x_7552:
[----:B------:R-:W-:Y:S05]  /*3d40*/  BRA.CONV ~URZ, `(.L_x_7553) ;  /* 0x000000637f007947 */ /* 0x000fea000b800000 */
[----:B-1----:R-:W-:Y:S01]  /*3d50*/  HFMA2.MMA R69, -RZ, RZ, 0, 1.847743988037109375e-06 ;  /* 0x0000001fff457435 */ /* 0x002fe200000001ff */
[----:B------:R-:W-:Y:S02]  /*3d60*/  MOV R239, R241 ;  /* 0x000000f100ef7202 */ /* 0x000fe40000000f00 */
[----:B------:R-:W-:Y:S02]  /*3d70*/  MOV R71, 0x1f ;  /* 0x0000001f00477802 */ /* 0x000fe40000000f00 */
[----:B------:R-:W-:Y:S02]  /*3d80*/  MOV R68, 0xffffffff ;  /* 0xffffffff00447802 */ /* 0x000fe40000000f00 */
[----:B------:R-:W-:-:S02]  /*3d90*/  MOV R70, 0x3db0 ;  /* 0x00003db000467802 */ /* 0x000fc40000000f00 */
[----:B-----5:R-:W-:Y:S05]  /*3da0*/  CALL.REL.NOINC `($__internal_181_$__cuda_sm70_shflsync_idx_p) ;  /* 0x00008ab000007944 */ /* 0x020fea0003c00000 */
.L_x_7553:
[----:B------:R-:W-:Y:S05]  /*3db0*/  BRA.CONV ~URZ, `(.L_x_7554) ;  /* 0x000000637f007947 */ /* 0x000fea000b800000 */
[----:B-1----:R-:W-:Y:S01]  /*3dc0*/  HFMA2.MMA R69, -RZ, RZ, 0, 1.847743988037109375e-06 ;  /* 0x0000001fff457435 */ /* 0x002fe200000001ff */
[----:B------:R-:W-:-:S02]  /*3dd0*/  MOV R239, R62 ;  /* 0x0000003e00ef7202 */ /* 0x000fc40000000f00 */
[----:B------:R-:W-:Y:S02]  /*3de0*/  MOV R71, 0x1f ;  /* 0x0000001f00477802 */ /* 0x000fe40000000f00 */
[----:B------:R-:W-:Y:S02]  /*3df0*/  MOV R68, 0xffffffff ;  /* 0xffffffff00447802 */ /* 0x000fe40000000f00 */
[----:B------:R-:W-:Y:S02]  /*3e00*/  MOV R70, 0x3e20 ;  /* 0x00003e2000467802 */ /* 0x000fe40000000f00 */
[----:B-----5:R-:W-:Y:S05]  /*3e10*/  CALL.REL.NOINC `($__internal_181_$__cuda_sm70_shflsync_idx_p) ;  /* 0x00008a4000007944 */ /* 0x020fea0003c00000 */
.L_x_7554:
[----:B------:R-:W-:Y:S05]  /*3e20*/  BRA.CONV ~URZ, `(.L_x_7555) ;  /* 0x000000637f007947 */ /* 0x000fea000b800000 */
[----:B-1----:R-:W-:Y:S01]  /*3e30*/  HFMA2.MMA R69, -RZ, RZ, 0, 1.847743988037109375e-06 ;  /* 0x0000001fff457435 */ /* 0x002fe200000001ff */
[----:B------:R-:W-:Y:S02]  /*3e40*/  MOV R239, R244 ;  /* 0x000000f400ef7202 */ /* 0x000fe40000000f00 */
[----:B------:R-:W-:Y:S02]  /*3e50*/  MOV R71, 0x1f ;  /* 0x0000001f00477802 */ /* 0x000fe40000000f00 */
[----:B------:R-:W-:Y:S02]  /*3e60*/  MOV R68, 0xffffffff ;  /* 0xffffffff00447802 */ /* 0x000fe40000000f00 */
[----:B------:R-:W-:-:S02]  /*3e70*/  MOV R70, 0x3e90 ;  /* 0x00003e9000467802 */ /* 0x000fc40000000f00 */
[----:B-----5:R-:W-:Y:S05]  /*3e80*/  CALL.REL.NOINC `($__internal_181_$__cuda_sm70_shflsync_idx_p) ;  /* 0x000089d000007944 */ /* 0x020fea0003c00000 */
.L_x_7555:
[----:B------:R-:W-:Y:S05]  /*3e90*/  BRA.DIV ~URZ, `(.L_x_7556) ;  /* 0x000077527f007947 */ /* 0x000fea000b800000 */
[----:B-----5:R0:W2:Y:S04]  /*3ea0*/  SHFL.IDX PT, R60, R64, RZ, 0x1f ;  /* 0x00001fff403c7589 */ /* 0x0200a800000e0000 */
[----:B------:R0:W3:Y:S04]  /*3eb0*/  SHFL.IDX PT, R243, R65, RZ, 0x1f ;  /* 0x00001fff41f37589 */ /* 0x0000e800000e0000 */
[----:B------:R0:W4:Y:S04]  /*3ec0*/  SHFL.IDX PT, R245, R66, RZ, 0x1f ;  /* 0x00001fff42f57589 */ /* 0x00012800000e0000 */
[----:B------:R0:W1:Y:S04]  /*3ed0*/  SHFL.IDX PT, R63, R67, RZ, 0x1f ;  /* 0x00001fff433f7589 */ /* 0x00006800000e0000 */
[----:B------:R-:W0:Y:S04]  /*3ee0*/  SHFL.UP PT, R242, R242, 0x1, RZ ;  /* 0x04200000f2f27989 */ /* 0x000e2800000e00ff */
[----:B------:R-:W0:Y:S04]  /*3ef0*/  SHFL.UP PT, R241, R241, 0x1, RZ ;  /* 0x04200000f1f17989 */ /* 0x000e2800000e00ff */
[----:B------:R0:W0:Y:S04]  /*3f00*/  SHFL.UP PT, R61, R62, 0x1, RZ ;  /* 0x042000003e3d7989 */ /* 0x00002800000e00ff */
[----:B------:R-:W0:Y:S02]  /*3f10*/  SHFL.UP PT, R244, R244, 0x1, RZ ;  /* 0x04200000f4f47989 */ /* 0x000e2400000e00ff */
.L_x_7656:
[----:B0-23--:R-:W0:Y:S01]  /*3f20*/  LDS.128 R64, [R240+0x6350] ;  /* 0x00635000f0407984 */ /* 0x00de220000000c00 */
[----:B----4-:R-:W-:Y:S01]  /*3f30*/  MOV R62, R245 ;  /* 0x000000f5003e7202 */ /* 0x010fe20000000f00 */
[----:B-1----:R-:W-:-:S04]  /*3f40*/  FMUL.FTZ R69, R63, R241 ;  /* 0x000000f13f457220 */ /* 0x002fc80000410000 */
[CC--:B------:R-:W-:Y:S02]  /*3f50*/  FFMA.FTZ R68, R62.reuse, R242.reuse, -R69 ;  /* 0x000000f23e447223 */ /* 0x0c0fe40000010845 */
[----:B------:R-:W-:Y:S02]  /*3f60*/  FMUL.FTZ R69, R62, R241 ;  /* 0x000000f13e457220 */ /* 0x000fe40000410000 */
[----:B------:R-:W-:Y:S01]  /*3f70*/  @P1 FADD.FTZ R62, R68, R61 ;  /* 0x0000003d443e1221 */ /* 0x000fe20000010000 */
[----:B------:R-:W-:Y:S01]  /*3f80*/  MOV R61, R243 ;  /* 0x000000f3003d7202 */ /* 0x000fe20000000f00 */
        /* <DEDUP_REMOVED lines=18> */
.L_x_7549:
[----:B0-----:R-:W-:Y:S05]  /*40b0*/  BSYNC B0 ;  /* 0x0000000000007941 */ /* 0x001fea0003800000 */
.L_x_7548:
[----:B------:R-:W-:Y:S01]  /*40c0*/  WARPSYNC 0xffffffff ;  /* 0xffffffff00007948 */ /* 0x000fe20003800000 */
[----:B------:R-:W-:Y:S02]  /*40d0*/  LOP3.LUT P0, RZ, R9, 0x1f, RZ, 0xc0, !PT ;  /* 0x0000001f09ff7812 */ /* 0x000fe4000780c0ff */
[----:B------:R-:W-:Y:S01]  /*40e0*/  BAR.SYNC.DEFER_BLOCKING 0x0 ;  /* 0x0000000000007b1d */ /* 0x000fe20000010000 */
[CC--:B-1----:R-:W-:Y:S01]  /*40f0*/  FMUL.FTZ R60, R142.reuse, R73.reuse ;  /* 0x000000498e3c7220 */ /* 0x0c2fe20000410000 */
[----:B------:R-:W-:Y:S01]  /*4100*/  ISETP.GE.OR P0, PT, R15, c[0x0][0x174], P0 ;  /* 0x00005d000f007a0c */ /* 0x000fe20000706670 */
[-C--:B------:R-:W-:Y:S02]  /*4110*/  FMUL.FTZ R62, R142, -R72.reuse ;  /* 0x800000488e3e7220 */ /* 0x080fe40000410000 */
[C---:B------:R-:W-:Y:S01]  /*4120*/  FFMA.FTZ R60, R143.reuse, R72, -R60 ;  /* 0x000000488f3c7223 */ /* 0x040fe2000001083c */
[----:B------:R-:W-:Y:S01]  /*4130*/  BSSY B0, `(.L_x_7557) ;  /* 0x00001ad000007945 */ /* 0x000fe20003800000 */
[----:B------:R-:W-:Y:S02]  /*4140*/  FFMA.FTZ R62, R143, -R73, R62 ;  /* 0x800000498f3e7223 */ /* 0x000fe4000001003e */
[----:B-----5:R-:W-:-:S02]  /*4150*/  FMUL.FTZ R65, R144, -R60 ;  /* 0x8000003c90417220 */ /* 0x020fc40000410000 */
[----:B------:R-:W-:Y:S02]  /*4160*/  FMUL.FTZ R63, R144, -R62 ;  /* 0x8000003e903f7220 */ /* 0x000fe40000410000 */
[----:B------:R-:W-:Y:S02]  /*4170*/  FMUL.FTZ R61, R143, R208 ;  /* 0x000000d08f3d7220 */ /* 0x000fe40000410000 */
[C---:B------:R-:W-:Y:S02]  /*4180*/  FFMA.FTZ R65, R145.reuse, R62, R65 ;  /* 0x0000003e91417223 */ /* 0x040fe40000010041 */
[----:B------:R-:W-:Y:S02]  /*4190*/  FFMA.FTZ R64, R145, R60, -R63 ;  /* 0x0000003c91407223 */ /* 0x000fe4000001083f */
[C---:B------:R-:W-:Y:S02]  /*41a0*/  FMUL.FTZ R62, R142.reuse, R208 ;  /* 0x000000d08e3e7220 */ /* 0x040fe40000410000 */
[----:B------:R-:W-:-:S02]  /*41b0*/  FFMA.FTZ R63, -R142, R207, -R61 ;  /* 0x000000cf8e3f7223 */ /* 0x000fc4000001093d */
[----:B------:R-:W-:Y:S01]  /*41c0*/  FMUL.FTZ R66, R146, -R65 ;  /* 0x8000004192427220 */ /* 0x000fe20000410000 */
[----:B------:R-:W0:Y:S01]  /*41d0*/  LDS.64 R60, [R9.X16+0x6358] ;  /* 0x00635800093c7984 */ /* 0x000e22000000ca00 */
[----:B------:R-:W-:Y:S02]  /*41e0*/  FFMA.FTZ R62, R143, R207, -R62 ;  /* 0x000000cf8f3e7223 */ /* 0x000fe4000001083e */
[----:B------:R-:W-:Y:S02]  /*41f0*/  FADD.FTZ R63, -R206, R63 ;  /* 0x0000003fce3f7221 */ /* 0x000fe40000010100 */
[-C--:B------:R-:W-:Y:S02]  /*4200*/  FFMA.FTZ R67, R147, R64.reuse, -R66 ;  /* 0x0000004093437223 */ /* 0x080fe40000010842 */
[----:B------:R-:W-:Y:S02]  /*4210*/  FMUL.FTZ R66, R146, -R64 ;  /* 0x8000004092427220 */ /* 0x000fe40000410000 */
[----:B------:R-:W-:-:S02]  /*4220*/  FADD.FTZ R62, R205, R62 ;  /* 0x0000003ecd3e7221 */ /* 0x000fc40000010000 */
[C---:B------:R-:W-:Y:S02]  /*4230*/  FMUL.FTZ R64, R144.reuse, -R63 ;  /* 0x8000003f90407220 */ /* 0x040fe40000410000 */
[----:B------:R-:W-:Y:S02]  /*4240*/  FFMA.FTZ R65, R147, R65, R66 ;  /* 0x0000004193417223 */ /* 0x000fe40000010042 */
[-C--:B------:R-:W-:Y:S02]  /*4250*/  FMUL.FTZ R66, R144, -R62.reuse ;  /* 0x8000003e90427220 */ /* 0x080fe40000410000 */
[C---:B------:R-:W-:Y:S02]  /*4260*/  FFMA.FTZ R64, R145.reuse, R62, -R64 ;  /* 0x0000003e91407223 */ /* 0x040fe40000010840 */
[----:B------:R-:W-:Y:S02]  /*4270*/  FMUL.FTZ R62, R148, -R67 ;  /* 0x80000043943e7220 */ /* 0x000fe40000410000 */
[----:B------:R-:W-:-:S02]  /*4280*/  FFMA.FTZ R63, R145, R63, R66 ;  /* 0x0000003f913f7223 */ /* 0x000fc40000010042 */
[----:B------:R-:W-:Y:S02]  /*4290*/  FADD.FTZ R64, R203, R64 ;  /* 0x00000040cb407221 */ /* 0x000fe40000010000 */
[CC--:B------:R-:W-:Y:S02]  /*42a0*/  FFMA.FTZ R68, R149.reuse, R65.reuse, R62 ;  /* 0x0000004195447223 */ /* 0x0c0fe4000001003e */
[----:B------:R-:W-:Y:S02]  /*42b0*/  FMUL.FTZ R62, R148, -R65 ;  /* 0x80000041943e7220 */ /* 0x000fe40000410000 */
[----:B------:R-:W-:Y:S02]  /*42c0*/  FADD.FTZ R63, -R204, R63 ;  /* 0x0000003fcc3f7221 */ /* 0x000fe40000010100 */
[----:B------:R-:W-:Y:S02]  /*42d0*/  FMUL.FTZ R66, R146, -R64 ;  /* 0x8000004092427220 */ /* 0x000fe40000410000 */
[----:B------:R-:W-:-:S02]  /*42e0*/  FFMA.FTZ R67, R149, R67, -R62 ;  /* 0x0000004395437223 */ /* 0x000fc4000001083e */
[-C--:B------:R-:W-:Y:S02]  /*42f0*/  FMUL.FTZ R62, R146, -R63.reuse ;  /* 0x8000003f923e7220 */ /* 0x080fe40000410000 */
[C---:B------:R-:W-:Y:S02]  /*4300*/  FFMA.FTZ R63, R147.reuse, R63, R66 ;  /* 0x0000003f933f7223 */ /* 0x040fe40000010042 */
[----:B------:R-:W-:Y:S02]  /*4310*/  FMUL.FTZ R66, R150, -R68 ;  /* 0x8000004496427220 */ /* 0x000fe40000410000 */
[----:B------:R-:W-:Y:S02]  /*4320*/  FFMA.FTZ R62, R147, R64, -R62 ;  /* 0x00000040933e7223 */ /* 0x000fe4000001083e */
[----:B------:R-:W-:Y:S02]  /*4330*/  FADD.FTZ R63, -R202, R63 ;  /* 0x0000003fca3f7221 */ /* 0x000fe40000010100 */
[----:B------:R-:W-:-:S02]  /*4340*/  FFMA.FTZ R65, R151, R67, -R66 ;  /* 0x0000004397417223 */ /* 0x000fc40000010842 */
[----:B------:R-:W-:Y:S02]  /*4350*/  FADD.FTZ R62, R201, R62 ;  /* 0x0000003ec93e7221 */ /* 0x000fe40000010000 */
[----:B------:R-:W-:Y:S02]  /*4360*/  FMUL.FTZ R67, R150, -R67 ;  /* 0x8000004396437220 */ /* 0x000fe40000410000 */
[C---:B------:R-:W-:Y:S02]  /*4370*/  FMUL.FTZ R64, R148.reuse, -R63 ;  /* 0x8000003f94407220 */ /* 0x040fe40000410000 */
[----:B------:R-:W-:Y:S02]  /*4380*/  FMUL.FTZ R66, R148, -R62 ;  /* 0x8000003e94427220 */ /* 0x000fe40000410000 */
[----:B------:R-:W-:Y:S02]  /*4390*/  FFMA.FTZ R67, R151, R68, R67 ;  /* 0x0000004497437223 */ /* 0x000fe40000010043 */
[----:B------:R-:W-:-:S02]  /*43a0*/  FFMA.FTZ R64, R149, R62, -R64 ;  /* 0x0000003e95407223 */ /* 0x000fc40000010840 */
[C---:B------:R-:W-:Y:S02]  /*43b0*/  FMUL.FTZ R62, R152.reuse, -R65 ;  /* 0x80000041983e7220 */ /* 0x040fe40000410000 */
[----:B------:R-:W-:Y:S02]  /*43c0*/  FFMA.FTZ R63, R149, R63, R66 ;  /* 0x0000003f953f7223 */ /* 0x000fe40000010042 */
[-C--:B------:R-:W-:Y:S02]  /*43d0*/  FMUL.FTZ R66, R152, -R67.reuse ;  /* 0x8000004398427220 */ /* 0x080fe40000410000 */
[----:B------:R-:W-:Y:S02]  /*43e0*/  FFMA.FTZ R67, R153, R67, R62 ;  /* 0x0000004399437223 */ /* 0x000fe4000001003e */
[C---:B0-----:R-:W-:Y:S02]  /*43f0*/  FMUL.FTZ R62, R129.reuse, R60 ;  /* 0x0000003c813e7220 */ /* 0x041fe40000410000 */
[----:B------:R-:W-:-:S02]  /*4400*/  FMUL.FTZ R129, R129, R61 ;  /* 0x0000003d81817220 */ /* 0x000fc40000410000 */
[C---:B------:R-:W-:Y:S02]  /*4410*/  FFMA.FTZ R62, R128.reuse, R61, R62 ;  /* 0x0000003d803e7223 */ /* 0x040fe4000001003e */
[----:B------:R-:W-:Y:S01]  /*4420*/  FFMA.FTZ R129, R128, R60, -R129 ;  /* 0x0000003c80817223 */ /* 0x000fe20000010881 */
[----:B------:R-:W-:Y:S01]  /*4430*/  SHF.L.U32 R128, R125, 0x4, RZ ;  /* 0x000000047d807819 */ /* 0x000fe200000006ff */
[----:B------:R-:W-:Y:S02]  /*4440*/  FFMA.FTZ R66, R153, R65, -R66 ;  /* 0x0000004199427223 */ /* 0x000fe40000010842 */
[----:B------:R-:W-:Y:S02]  /*4450*/  FMUL.FTZ R61, R154, -R67 ;  /* 0x800000439a3d7220 */ /* 0x000fe40000410000 */
[----:B------:R-:W-:Y:S02]  /*4460*/  FADD.FTZ R183, R183, R62 ;  /* 0x0000003eb7b77221 */ /* 0x000fe40000010000 */
[----:B------:R-:W-:-:S02]  /*4470*/  FADD.FTZ R184, R184, R129 ;  /* 0x00000081b8b87221 */ /* 0x000fc40000010000 */
[----:B------:R-:W-:Y:S02]  /*4480*/  FFMA.FTZ R65, R155, R66, -R61 ;  /* 0x000000429b417223 */ /* 0x000fe4000001083d */
[CC--:B------:R-:W-:Y:S02]  /*4490*/  FMUL.FTZ R61, R139.reuse, R183.reuse ;  /* 0x000000b78b3d7220 */ /* 0x0c0fe40000410000 */
[-C--:B------:R-:W-:Y:S02]  /*44a0*/  FMUL.FTZ R60, R139, R184.reuse ;  /* 0x000000b88b3c7220 */ /* 0x080fe40000410000 */
[C---:B------:R-:W-:Y:S02]  /*44b0*/  FFMA.FTZ R61, R140.reuse, R184, -R61 ;  /* 0x000000b88c3d7223 */ /* 0x040fe4000001083d */
[----:B------:R-:W-:Y:S02]  /*44c0*/  FFMA.FTZ R60, R140, R183, R60 ;  /* 0x000000b78c3c7223 */ /* 0x000fe4000001003c */
[----:B------:R-:W-:-:S02]  /*44d0*/  FADD.FTZ R182, R182, R61 ;  /* 0x0000003db6b67221 */ /* 0x000fc40000010000 */
[----:B------:R-:W-:Y:S02]  /*44e0*/  FADD.FTZ R63, -R200, R63 ;  /* 0x0000003fc83f7221 */ /* 0x000fe40000010100 */
[----:B------:R-:W-:Y:S02]  /*44f0*/  FADD.FTZ R64, R199, R64 ;  /* 0x00000040c7407221 */ /* 0x000fe40000010000 */
[----:B------:R-:W-:Y:S02]  /*4500*/  FADD.FTZ R181, R181, R60 ;  /* 0x0000003cb5b57221 */ /* 0x000fe40000010000 */
[----:B------:R-:W-:Y:S02]  /*4510*/  FMUL.FTZ R60, R137, R182 ;  /* 0x000000b6893c7220 */ /* 0x000fe40000410000 */
[----:B------:R-:W-:Y:S02]  /*4520*/  FMUL.FTZ R68, R154, -R66 ;  /* 0x800000429a447220 */ /* 0x000fe40000410000 */
[----:B------:R-:W-:-:S02]  /*4530*/  FMUL.FTZ R62, R150, -R63 ;  /* 0x8000003f963e7220 */ /* 0x000fc40000410000 */
[-C--:B------:R-:W-:Y:S02]  /*4540*/  FMUL.FTZ R66, R150, -R64.reuse ;  /* 0x8000004096427220 */ /* 0x080fe40000410000 */
[-C--:B------:R-:W-:Y:S02]  /*4550*/  FMUL.FTZ R61, R137, R181.reuse ;  /* 0x000000b5893d7220 */ /* 0x080fe40000410000 */
[----:B------:R-:W-:Y:S02]  /*4560*/  FFMA.FTZ R60, R138, R181, R60 ;  /* 0x000000b58a3c7223 */ /* 0x000fe4000001003c */
[----:B------:R-:W-:Y:S02]  /*4570*/  FFMA.FTZ R68, R155, R67, R68 ;  /* 0x000000439b447223 */ /* 0x000fe40000010044 */
[C---:B------:R-:W-:Y:S02]  /*4580*/  FFMA.FTZ R62, R151.reuse, R64, -R62 ;  /* 0x00000040973e7223 */ /* 0x040fe4000001083e */
[----:B------:R-:W-:-:S02]  /*4590*/  FFMA.FTZ R63, R151, R63, R66 ;  /* 0x0000003f973f7223 */ /* 0x000fc40000010042 */
[----:B------:R-:W-:Y:S02]  /*45a0*/  FFMA.FTZ R61, R138, R182, -R61 ;  /* 0x000000b68a3d7223 */ /* 0x000fe4000001083d */
[----:B------:R-:W-:Y:S02]  /*45b0*/  FADD.FTZ R187, R187, R60 ;  /* 0x0000003cbbbb7221 */ /* 0x000fe40000010000 */
[C---:B------:R-:W-:Y:S02]  /*45c0*/  FMUL.FTZ R64, R156.reuse, -R68 ;  /* 0x800000449c407220 */ /* 0x040fe40000410000 */
[----:B------:R-:W-:Y:S02]  /*45d0*/  FMUL.FTZ R66, R156, -R65 ;  /* 0x800000419c427220 */ /* 0x000fe40000410000 */
[----:B------:R-:W-:Y:S02]  /*45e0*/  FADD.FTZ R63, -R198, R63 ;  /* 0x0000003fc63f7221 */ /* 0x000fe40000010100 */
[----:B------:R-:W-:-:S02]  /*45f0*/  FADD.FTZ R62, R197, R62 ;  /* 0x0000003ec53e7221 */ /* 0x000fc40000010000 */
[----:B------:R-:W-:Y:S02]  /*4600*/  FADD.FTZ R188, R188, R61 ;  /* 0x0000003dbcbc7221 */ /* 0x000fe40000010000 */
[----:B------:R-:W-:Y:S02]  /*4610*/  FMUL.FTZ R61, R135, R187 ;  /* 0x000000bb873d7220 */ /* 0x000fe40000410000 */
[C---:B------:R-:W-:Y:S02]  /*4620*/  FFMA.FTZ R67, R157.reuse, R65, -R64 ;  /* 0x000000419d437223 */ /* 0x040fe40000010840 */
[----:B------:R-:W-:Y:S02]  /*4630*/  FFMA.FTZ R68, R157, R68, R66 ;  /* 0x000000449d447223 */ /* 0x000fe40000010042 */
[C---:B------:R-:W-:Y:S02]  /*4640*/  FMUL.FTZ R64, R152.reuse, -R63 ;  /* 0x8000003f98407220 */ /* 0x040fe40000410000 */
[----:B------:R-:W-:-:S02]  /*4650*/  FMUL.FTZ R66, R152, -R62 ;  /* 0x8000003e98427220 */ /* 0x000fc40000410000 */
[-C--:B------:R-:W-:Y:S02]  /*4660*/  FMUL.FTZ R60, R135, R188.reuse ;  /* 0x000000bc873c7220 */ /* 0x080fe40000410000 */
[C---:B------:R-:W-:Y:S02]  /*4670*/  FFMA.FTZ R61, R136.reuse, R188, -R61 ;  /* 0x000000bc883d7223 */ /* 0x040fe4000001083d */
[C---:B------:R-:W-:Y:S02]  /*4680*/  FFMA.FTZ R64, R153.reuse, R62, -R64 ;  /* 0x0000003e99407223 */ /* 0x040fe40000010840 */
[----:B------:R-:W-:Y:S02]  /*4690*/  FFMA.FTZ R65, R153, R63, R66 ;  /* 0x0000003f99417223 */ /* 0x000fe40000010042 */
        /* <DEDUP_REMOVED lines=8> */
[----:B------:R-:W-:Y:S02]  /*4720*/  FMUL.FTZ R63, R127, -R68 ;  /* 0x800000447f3f7220 */ /* 0x000fe40000410000 */
[-C--:B------:R-:W-:Y:S02]  /*4730*/  FMUL.FTZ R61, R133, R185.reuse ;  /* 0x000000b9853d7220 */ /* 0x080fe40000410000 */
[----:B------:R-:W-:Y:S02]  /*4740*/  FFMA.FTZ R62, R134, R185, R62 ;  /* 0x000000b9863e7223 */ /* 0x000fe4000001003e */
[-C--:B------:R-:W-:Y:S02]  /*4750*/  FMUL.FTZ R67, R127, -R60.reuse ;  /* 0x8000003c7f437220 */ /* 0x080fe40000410000 */
[----:B------:R-:W-:Y:S02]  /*4760*/  FADD.FTZ R65, -R196, R65 ;  /* 0x00000041c4417221 */ /* 0x000fe40000010100 */
[----:B------:R-:W-:-:S02]  /*4770*/  FFMA.FTZ R60, R130, R60, -R63 ;  /* 0x0000003c823c7223 */ /* 0x000fc4000001083f */
[----:B------:R-:W-:Y:S02]  /*4780*/  FFMA.FTZ R63, R134, R186, -R61 ;  /* 0x000000ba863f7223 */ /* 0x000fe4000001083d */
[----:B------:R-:W-:Y:S02]  /*4790*/  FADD.FTZ R189, R189, R62 ;  /* 0x0000003ebdbd7221 */ /* 0x000fe40000010000 */
[----:B------:R-:W-:Y:S02]  /*47a0*/  FADD.FTZ R62, R195, R64 ;  /* 0x00000040c33e7221 */ /* 0x000fe40000010000 */
[----:B------:R-:W-:Y:S02]  /*47b0*/  FMUL.FTZ R66, R154, -R65 ;  /* 0x800000419a427220 */ /* 0x000fe40000410000 */
[----:B------:R-:W-:Y:S02]  /*47c0*/  FFMA.FTZ R61, R130, R68, R67 ;  /* 0x00000044823d7223 */ /* 0x000fe40000010043 */
[----:B------:R-:W-:-:S02]  /*47d0*/  FADD.FTZ R190, R190, R63 ;  /* 0x0000003fbebe7221 */ /* 0x000fc40000010000 */
[----:B------:R-:W-:Y:S02]  /*47e0*/  FMUL.FTZ R63, R131, R189 ;  /* 0x000000bd833f7220 */ /* 0x000fe40000410000 */
[-C--:B------:R-:W-:Y:S02]  /*47f0*/  FMUL.FTZ R68, R154, -R62.reuse ;  /* 0x8000003e9a447220 */ /* 0x080fe40000410000 */
[----:B------:R-:W-:Y:S02]  /*4800*/  FFMA.FTZ R66, R155, R62, -R66 ;  /* 0x0000003e9b427223 */ /* 0x000fe40000010842 */
[-C--:B------:R-:W-:Y:S02]  /*4810*/  FMUL.FTZ R64, R131, R190.reuse ;  /* 0x000000be83407220 */ /* 0x080fe40000410000 */
[----:B------:R-:W-:Y:S02]  /*4820*/  FFMA.FTZ R62, R132, R190, -R63 ;  /* 0x000000be843e7223 */ /* 0x000fe4000001083f */
[----:B------:R-:W-:-:S02]  /*4830*/  FFMA.FTZ R65, R155, R65, R68 ;  /* 0x000000419b417223 */ /* 0x000fc40000010044 */
[----:B------:R-:W-:Y:S02]  /*4840*/  FADD.FTZ R66, R95, R66 ;  /* 0x000000425f427221 */ /* 0x000fe40000010000 */
[----:B------:R-:W-:Y:S02]  /*4850*/  FFMA.FTZ R63, R132, R189, R64 ;  /* 0x000000bd843f7223 */ /* 0x000fe40000010040 */
[----:B------:R-:W-:Y:S02]  /*4860*/  FADD.FTZ R193, R193, R62 ;  /* 0x0000003ec1c17221 */ /* 0x000fe40000010000 */
[----:B------:R-:W-:Y:S02]  /*4870*/  FADD.FTZ R65, -R194, R65 ;  /* 0x00000041c2417221 */ /* 0x000fe40000010100 */
[----:B------:R-:W-:Y:S02]  /*4880*/  FMUL.FTZ R68, R156, -R66 ;  /* 0x800000429c447220 */ /* 0x000fe40000410000 */
[----:B------:R-:W-:-:S02]  /*4890*/  FADD.FTZ R192, R192, R63 ;  /* 0x0000003fc0c07221 */ /* 0x000fc40000010000 */
        /* <DEDUP_REMOVED lines=8> */
[----:B------:R-:W-:Y:S02]  /*4920*/  FADD.FTZ R222, R222, R63 ;  /* 0x0000003fdede7221 */ /* 0x000fe40000010000 */
[----:B------:R-:W-:Y:S02]  /*4930*/  FADD.FTZ R64, R93, R64 ;  /* 0x000000405d407221 */ /* 0x000fe40000010000 */
[----:B------:R-:W-:Y:S02]  /*4940*/  FMUL.FTZ R66, R158, -R65 ;  /* 0x800000419e427220 */ /* 0x000fe40000410000 */
[----:B------:R-:W-:-:S02]  /*4950*/  FADD.FTZ R223, R223, R62 ;  /* 0x0000003edfdf7221 */ /* 0x000fc40000010000 */
[C---:B------:R-:W-:Y:S02]  /*4960*/  FMUL.FTZ R62, R158.reuse, R222 ;  /* 0x000000de9e3e7220 */ /* 0x040fe40000410000 */
[CC--:B------:R-:W-:Y:S02]  /*4970*/  FMUL.FTZ R68, R158.reuse, -R64.reuse ;  /* 0x800000409e447220 */ /* 0x0c0fe40000410000 */
[C---:B------:R-:W-:Y:S02]  /*4980*/  FFMA.FTZ R66, R159.reuse, R64, -R66 ;  /* 0x000000409f427223 */ /* 0x040fe40000010842 */
[-C--:B------:R-:W-:Y:S02]  /*4990*/  FMUL.FTZ R63, R158, R223.reuse ;  /* 0x000000df9e3f7220 */ /* 0x080fe40000410000 */
[C---:B------:R-:W-:Y:S02]  /*49a0*/  FFMA.FTZ R62, R159.reuse, R223, -R62 ;  /* 0x000000df9f3e7223 */ /* 0x040fe4000001083e */
        /* <DEDUP_REMOVED lines=27> */
[----:B------:R-:W-:Y:S02]  /*4b60*/  FMUL.FTZ R65, R131, -R61 ;  /* 0x8000003d83417220 */ /* 0x000fe40000410000 */
[----:B------:R-:W-:Y:S02]  /*4b70*/  FADD.FTZ R231, R231, R62 ;  /* 0x0000003ee7e77221 */ /* 0x000fe40000010000 */
[----:B------:R-:W-:Y:S02]  /*4b80*/  FADD.FTZ R67, -R88, R67 ;  /* 0x0000004358437221 */ /* 0x000fe40000010100 */
[----:B------:R-:W-:-:S02]  /*4b90*/  FMUL.FTZ R64, R133, -R66 ;  /* 0x8000004285407220 */ /* 0x000fc40000410000 */
[----:B------:R-:W-:Y:S02]  /*4ba0*/  FADD.FTZ R230, R230, R63 ;  /* 0x0000003fe6e67221 */ /* 0x000fe40000010000 */
[-C--:B------:R-:W-:Y:S02]  /*4bb0*/  FFMA.FTZ R65, R132, R60.reuse, -R65 ;  /* 0x0000003c84417223 */ /* 0x080fe40000010841 */
[----:B------:R-:W-:Y:S02]  /*4bc0*/  FMUL.FTZ R62, R131, -R60 ;  /* 0x8000003c833e7220 */ /* 0x000fe40000410000 */
[----:B------:R-:W-:Y:S02]  /*4bd0*/  FMUL.FTZ R63, R133, -R67 ;  /* 0x80000043853f7220 */ /* 0x000fe40000410000 */
[----:B------:R-:W-:Y:S02]  /*4be0*/  FMUL.FTZ R60, R152, R231 ;  /* 0x000000e7983c7220 */ /* 0x000fe40000410000 */
[----:B------:R-:W-:-:S02]  /*4bf0*/  FFMA.FTZ R67, R134, R67, R64 ;  /* 0x0000004386437223 */ /* 0x000fc40000010040 */
[----:B------:R-:W-:Y:S02]  /*4c00*/  FFMA.FTZ R62, R132, R61, R62 ;  /* 0x0000003d843e7223 */ /* 0x000fe4000001003e */
[----:B------:R-:W-:Y:S02]  /*4c10*/  FFMA.FTZ R61, R153, R230, R60 ;  /* 0x000000e6993d7223 */ /* 0x000fe4000001003c */
[----:B------:R-:W-:Y:S02]  /*4c20*/  FFMA.FTZ R66, R134, R66, -R63 ;  /* 0x0000004286427223 */ /* 0x000fe4000001083f */
[----:B------:R-:W-:Y:S02]  /*4c30*/  FADD.FTZ R67, -R86, R67 ;  /* 0x0000004356437221 */ /* 0x000fe40000010100 */
[----:B------:R-:W-:Y:S02]  /*4c40*/  FADD.FTZ R234, R234, R61 ;  /* 0x0000003deaea7221 */ /* 0x000fe40000010000 */
[----:B------:R-:W-:-:S02]  /*4c50*/  FADD.FTZ R66, R85, R66 ;  /* 0x0000004255427221 */ /* 0x000fc40000010000 */
[----:B------:R-:W-:Y:S02]  /*4c60*/  FMUL.FTZ R61, R135, -R67 ;  /* 0x80000043873d7220 */ /* 0x000fe40000410000 */
[----:B------:R-:W-:Y:S02]  /*4c70*/  FMUL.FTZ R63, R133, -R62 ;  /* 0x8000003e853f7220 */ /* 0x000fe40000410000 */
[----:B------:R-:W-:Y:S02]  /*4c80*/  FMUL.FTZ R60, R152, R230 ;  /* 0x000000e6983c7220 */ /* 0x000fe40000410000 */
[-C--:B------:R-:W-:Y:S02]  /*4c90*/  FFMA.FTZ R64, R136, R66.reuse, -R61 ;  /* 0x0000004288407223 */ /* 0x080fe4000001083d */
[----:B------:R-:W-:Y:S02]  /*4ca0*/  FMUL.FTZ R66, R135, -R66 ;  /* 0x8000004287427220 */ /* 0x000fe40000410000 */
[----:B------:R-:W-:-:S02]  /*4cb0*/  FFMA.FTZ R63, R134, R65, -R63 ;  /* 0x00000041863f7223 */ /* 0x000fc4000001083f */
[----:B------:R-:W-:Y:S02]  /*4cc0*/  FFMA.FTZ R60, R153, R231, -R60 ;  /* 0x000000e7993c7223 */ /* 0x000fe4000001083c */
[----:B------:R-:W-:Y:S02]  /*4cd0*/  FMUL.FTZ R65, R133, -R65 ;  /* 0x8000004185417220 */ /* 0x000fe40000410000 */
[----:B------:R-:W-:Y:S02]  /*4ce0*/  FFMA.FTZ R67, R136, R67, R66 ;  /* 0x0000004388437223 */ /* 0x000fe40000010042 */
[----:B------:R-:W-:Y:S02]  /*4cf0*/  FADD.FTZ R235, R235, R60 ;  /* 0x0000003cebeb7221 */ /* 0x000fe40000010000 */
[----:B------:R-:W-:Y:S02]  /*4d00*/  FMUL.FTZ R60, R150, R234 ;  /* 0x000000ea963c7220 */ /* 0x000fe40000410000 */
[----:B------:R-:W-:-:S02]  /*4d10*/  FFMA.FTZ R65, R134, R62, R65 ;  /* 0x0000003e86417223 */ /* 0x000fc40000010041 */
[----:B------:R-:W-:Y:S02]  /*4d20*/  FADD.FTZ R67, -R84, R67 ;  /* 0x0000004354437221 */ /* 0x000fe40000010100 */
[-C--:B------:R-:W-:Y:S02]  /*4d30*/  FMUL.FTZ R61, R150, R235.reuse ;  /* 0x000000eb963d7220 */ /* 0x080fe40000410000 */
[----:B------:R-:W-:Y:S02]  /*4d40*/  FFMA.FTZ R60, R151, R235, -R60 ;  /* 0x000000eb973c7223 */ /* 0x000fe4000001083c */
[----:B------:R-:W-:Y:S02]  /*4d50*/  FMUL.FTZ R62, R135, -R65 ;  /* 0x80000041873e7220 */ /* 0x000fe40000410000 */
[----:B------:R-:W-:Y:S02]  /*4d60*/  FADD.FTZ R64, R209, R64 ;  /* 0x00000040d1407221 */ /* 0x000fe40000010000 */
[----:B------:R-:W-:-:S02]  /*4d70*/  FMUL.FTZ R69, R137, -R67 ;  /* 0x8000004389457220 */ /* 0x000fc40000410000 */
[----:B------:R-:W-:Y:S02]  /*4d80*/  FFMA.FTZ R61, R151, R234, R61 ;  /* 0x000000ea973d7223 */ /* 0x000fe4000001003d */
[----:B------:R-:W-:Y:S02]  /*4d90*/  FADD.FTZ R233, R233, R60 ;  /* 0x0000003ce9e97221 */ /* 0x000fe40000010000 */
[-C--:B------:R-:W-:Y:S02]  /*4da0*/  FFMA.FTZ R62, R136, R63.reuse, -R62 ;  /* 0x0000003f883e7223 */ /* 0x080fe4000001083e */
[----:B------:R-:W-:Y:S02]  /*4db0*/  FMUL.FTZ R63, R135, -R63 ;  /* 0x8000003f873f7220 */ /* 0x000fe40000410000 */
[-C--:B------:R-:W-:Y:S02]  /*4dc0*/  FFMA.FTZ R66, R138, R64.reuse, -R69 ;  /* 0x000000408a427223 */ /* 0x080fe40000010845 */
[----:B------:R-:W-:-:S02]  /*4dd0*/  FMUL.FTZ R64, R137, -R64 ;  /* 0x8000004089407220 */ /* 0x000fc40000410000 */
[----:B------:R-:W-:Y:S02]  /*4de0*/  FADD.FTZ R232, R232, R61 ;  /* 0x0000003de8e87221 */ /* 0x000fe40000010000 */
[----:B------:R-:W-:Y:S02]  /*4df0*/  FMUL.FTZ R61, R148, R233 ;  /* 0x000000e9943d7220 */ /* 0x000fe40000410000 */
[----:B------:R-:W-:Y:S02]  /*4e00*/  FFMA.FTZ R63, R136, R65, R63 ;  /* 0x00000041883f7223 */ /* 0x000fe4000001003f */
[----:B------:R-:W-:Y:S02]  /*4e10*/  FFMA.FTZ R67, R138, R67, R64 ;  /* 0x000000438a437223 */ /* 0x000fe40000010040 */
[-C--:B------:R-:W-:Y:S02]  /*4e20*/  FMUL.FTZ R60, R148, R232.reuse ;  /* 0x000000e8943c7220 */ /* 0x080fe40000410000 */
[----:B------:R-:W-:-:S02]  /*4e30*/  FFMA.FTZ R61, R149, R232, R61 ;  /* 0x000000e8953d7223 */ /* 0x000fc4000001003d */
[----:B------:R-:W-:Y:S02]  /*4e40*/  FMUL.FTZ R65, R137, -R63 ;  /* 0x8000003f89417220 */ /* 0x000fe40000410000 */
[----:B------:R-:W-:Y:S02]  /*4e50*/  FADD.FTZ R67, -R210, R67 ;  /* 0x00000043d2437221 */ /* 0x000fe40000010100 */
[----:B------:R-:W-:Y:S02]  /*4e60*/  FFMA.FTZ R60, R149, R233, -R60 ;  /* 0x000000e9953c7223 */ /* 0x000fe4000001083c */
[----:B------:R-:W-:Y:S02]  /*4e70*/  FADD.FTZ R236, R236, R61 ;  /* 0x0000003decec7221 */ /* 0x000fe40000010000 */
[----:B------:R-:W-:Y:S02]  /*4e80*/  FFMA.FTZ R64, R138, R62, -R65 ;  /* 0x0000003e8a407223 */ /* 0x000fe40000010841 */
[----:B------:R-:W-:-:S02]  /*4e90*/  FADD.FTZ R66, R211, R66 ;  /* 0x00000042d3427221 */ /* 0x000fc40000010000 */
[----:B------:R-:W-:Y:S02]  /*4ea0*/  FMUL.FTZ R65, R139, -R67 ;  /* 0x800000438b417220 */ /* 0x000fe40000410000 */
[----:B------:R-:W-:Y:S02]  /*4eb0*/  FADD.FTZ R237, R237, R60 ;  /* 0x0000003ceded7221 */ /* 0x000fe40000010000 */
[----:B------:R-:W-:Y:S02]  /*4ec0*/  FMUL.FTZ R60, R146, R236 ;  /* 0x000000ec923c7220 */ /* 0x000fe40000410000 */
[-C--:B------:R-:W-:Y:S02]  /*4ed0*/  FMUL.FTZ R68, R139, -R66.reuse ;  /* 0x800000428b447220 */ /* 0x080fe40000410000 */
[----:B------:R-:W-:Y:S02]  /*4ee0*/  FFMA.FTZ R70, R140, R66, -R65 ;  /* 0x000000428c467223 */ /* 0x000fe40000010841 */
[----:B------:R-:W-:-:S02]  /*4ef0*/  FMUL.FTZ R66, R146, R237 ;  /* 0x000000ed92427220 */ /* 0x000fc40000410000 */
[----:B------:R-:W-:Y:S02]  /*4f00*/  FMUL.FTZ R62, R137, -R62 ;  /* 0x8000003e893e7220 */ /* 0x000fe40000410000 */
[C---:B------:R-:W-:Y:S01]  /*4f10*/  FFMA.FTZ R61, R147.reuse, R237, -R60 ;  /* 0x000000ed933d7223 */ /* 0x040fe2000001083c */
[----:B------:R-:W-:Y:S01]  /*4f20*/  MOV R60, 0x3f800000 ;  /* 0x3f800000003c7802 */ /* 0x000fe20000000f00 */
[----:B------:R-:W-:Y:S02]  /*4f30*/  FFMA.FTZ R69, R140, R67, R68 ;  /* 0x000000438c457223 */ /* 0x000fe40000010044 */
[----:B------:R-:W-:Y:S02]  /*4f40*/  FFMA.FTZ R68, R147, R236, R66 ;  /* 0x000000ec93447223 */ /* 0x000fe40000010042 */
[----:B------:R-:W-:Y:S02]  /*4f50*/  FFMA.FTZ R63, R138, R63, R62 ;  /* 0x0000003f8a3f7223 */ /* 0x000fe4000001003e */
[----:B------:R-:W-:Y:S01]  /*4f60*/  FADD.FTZ R238, R238, R61 ;  /* 0x0000003deeee7221 */ /* 0x000fe20000010000 */
[----:B------:R-:W-:Y:S01]  /*4f70*/  HFMA2.MMA R61, -RZ, RZ, 0, 0 ;  /* 0x00000000ff3d7435 */ /* 0x000fe200000001ff */
[----:B------:R-:W-:-:S02]  /*4f80*/  FMUL.FTZ R65, R139, -R64 ;  /* 0x800000408b417220 */ /* 0x000fc40000410000 */
[----:B------:R-:W-:Y:S02]  /*4f90*/  FADD.FTZ R191, R191, R68 ;  /* 0x00000044bfbf7221 */ /* 0x000fe40000010000 */
[-C--:B------:R-:W-:Y:S02]  /*4fa0*/  FFMA.FTZ R65, R140, R63.reuse, R65 ;  /* 0x0000003f8c417223 */ /* 0x080fe40000010041 */
[----:B------:R-:W-:Y:S02]  /*4fb0*/  FMUL.FTZ R67, R139, -R63 ;  /* 0x8000003f8b437220 */ /* 0x000fe40000410000 */
[----:B------:R-:W-:Y:S01]  /*4fc0*/  CS2R R62, SRZ ;  /* 0x00000000003e7805 */ /* 0x000fe2000001ff00 */
[----:B------:R-:W-:Y:S02]  /*4fd0*/  FADD.FTZ R66, R213, R70 ;  /* 0x00000046d5427221 */ /* 0x000fe40000010000 */
[C---:B------:R-:W-:Y:S02]  /*4fe0*/  FMUL.FTZ R70, R144.reuse, R238 ;  /* 0x000000ee90467220 */ /* 0x040fe40000410000 */
[----:B------:R-:W-:Y:S01]  /*4ff0*/  FMUL.FTZ R68, R144, R191 ;  /* 0x000000bf90447220 */ /* 0x000fe20000410000 */
[----:B------:R0:W1:Y:S01]  /*5000*/  @!P0 LDS.128 R60, [R128+0x7d60] ;  /* 0x007d6000803c8984 */ /* 0x0000620000000c00 */
[----:B------:R-:W-:Y:S01]  /*5010*/  FFMA.FTZ R64, R140, R64, -R67 ;  /* 0x000000408c407223 */ /* 0x000fe20000010843 */
[----:B------:R-:W-:Y:S01]  /*5020*/  ISETP.GT.U32.AND P0, PT, R9, 0x1f, PT ;  /* 0x0000001f0900780c */ /* 0x000fe20003f04070 */
[----:B------:R-:W-:-:S02]  /*5030*/  FADD.FTZ R67, -R212, R69 ;  /* 0x00000045d4437221 */ /* 0x000fc40000010100 */
[C---:B------:R-:W-:Y:S02]  /*5040*/  FFMA.FTZ R69, R145.reuse, R191, R70 ;  /* 0x000000bf91457223 */ /* 0x040fe40000010046 */
[----:B------:R-:W-:Y:S01]  /*5050*/  FFMA.FTZ R68, R145, R238, -R68 ;  /* 0x000000ee91447223 */ /* 0x000fe20000010844 */
[----:B------:R0:W-:Y:S01]  /*5060*/  STS.128 [R9.X16+0x6760], R64 ;  /* 0x0067604009007388 */ /* 0x0001e2000000cc00 */
[----:B------:R-:W-:Y:S02]  /*5070*/  FADD.FTZ R214, R214, R69 ;  /* 0x00000045d6d67221 */ /* 0x000fe40000010000 */
[----:B------:R-:W-:Y:S02]  /*5080*/  FADD.FTZ R215, R215, R68 ;  /* 0x00000044d7d77221 */ /* 0x000fe40000010000 */
[C---:B------:R-:W-:Y:S02]  /*5090*/  FMUL.FTZ R68, R142.reuse, R214 ;  /* 0x000000d68e447220 */ /* 0x040fe40000410000 */
[----:B------:R-:W-:-:S02]  /*50a0*/  FMUL.FTZ R69, R142, R215 ;  /* 0x000000d78e457220 */ /* 0x000fc40000410000 */
        /* <DEDUP_REMOVED lines=10> */
[-C--:B------:R-:W-:Y:S02]  /*5150*/  FMUL.FTZ R242, R65, R70.reuse ;  /* 0x0000004641f27220 */ /* 0x080fe40000410000 */
[----:B------:R-:W-:-:S02]  /*5160*/  FFMA.FTZ R241, R64, R70, -R239 ;  /* 0x0000004640f17223 */ /* 0x000fc400000108ef */
[CC--:B------:R-:W-:Y:S02]  /*5170*/  FMUL.FTZ R239, R65.reuse, R69.reuse ;  /* 0x0000004541ef7220 */ /* 0x0c0fe40000410000 */
[-C--:B------:R-:W-:Y:S02]  /*5180*/  FMUL.FTZ R240, R65, R68.reuse ;  /* 0x0000004441f07220 */ /* 0x080fe40000410000 */
[C---:B------:R-:W-:Y:S02]  /*5190*/  FFMA.FTZ R70, R64.reuse, R68, -R239 ;  /* 0x0000004440467223 */ /* 0x040fe400000108ef */
[C---:B------:R-:W-:Y:S02]  /*51a0*/  FFMA.FTZ R240, R64.reuse, R69, R240 ;  /* 0x0000004540f07223 */ /* 0x040fe400000100f0 */
[----:B------:R-:W-:Y:S01]  /*51b0*/  FFMA.FTZ R242, R64, R71, R242 ;  /* 0x0000004740f27223 */ /* 0x000fe200000100f2 */
[----:B------:R-:W-:Y:S01]  /*51c0*/  LOP3.LUT R64, R9, 0x1f, RZ, 0xc0, !PT ;  /* 0x0000001f09407812 */ /* 0x000fe200078ec0ff */
[----:B------:R-:W-:Y:S01]  /*51d0*/  FADD.FTZ R239, R66, R241 ;  /* 0x000000f142ef7221 */ /* 0x000fe20000010000 */
[----:B------:R-:W-:Y:S01]  /*51e0*/  MOV R241, R70 ;  /* 0x0000004600f17202 */ /* 0x000fe20000000f00 */
[----:B------:R-:W-:Y:S01]  /*51f0*/  FADD.FTZ R67, R67, R242 ;  /* 0x000000f243437221 */ /* 0x000fe20000010000 */
[----:B------:R-:W-:-:S02]  /*5200*/  ISETP.NE.AND P0, PT, R64, 0x1f, PT ;  /* 0x0000001f4000780c */ /* 0x000fc40003f05270 */
[----:B------:R-:W-:Y:S01]  /*5210*/  MOV R242, R239 ;  /* 0x000000ef00f27202 */ /* 0x000fe20000000f00 */
[----:B------:R-:W-:Y:S08]  /*5220*/  BRA.DIV ~URZ, `(.L_x_7559) ;  /* 0x000067627f007947 */ /* 0x000ff0000b800000 */
[----:B------:R0:W2:Y:S02]  /*5230*/  SHFL.DOWN PT, R66, R70, 0x1, 0x1f ;  /* 0x08201f0046427f89 */ /* 0x0000a400000e0000 */
.L_x_7657:
[----:B------:R-:W-:Y:S05]  /*5240*/  BRA.DIV ~URZ, `(.L_x_7560) ;  /* 0x000067b27f007947 */ /* 0x000fea000b800000 */
[----:B------:R3:W4:Y:S04]  /*5250*/  SHFL.DOWN PT, R71, R240, 0x1, 0x1f ;  /* 0x08201f00f0477f89 */ /* 0x00072800000e0000 */
[----:B------:R-:W0:Y:S04]  /*5260*/  SHFL.DOWN PT, R239, R239, 0x1, 0x1f ;  /* 0x08201f00efef7f89 */ /* 0x000e2800000e0000 */
[----:B------:R3:W2:Y:S02]  /*5270*/  SHFL.DOWN PT, R249, R67, 0x1, 0x1f ;  /* 0x08201f0043f97f89 */ /* 0x0006a400000e0000 */
.L_x_7658:
        /* <DEDUP_REMOVED lines=13> */
.L_x_7562:
[----:B------:R-:W-:Y:S05]  /*5350*/  BSYNC B1 ;  /* 0x0000000000017941 */ /* 0x000fea0003800000 */
.L_x_7561:
[----:B------:R-:W-:-:S04]  /*5360*/  LOP3.LUT R64, R9, 0x1f, RZ, 0xc0, !PT ;  /* 0x0000001f09407812 */ /* 0x000fc800078ec0ff */
[----:B------:R-:W-:Y:S01]  /*5370*/  ISETP.GT.U32.AND P0, PT, R64, 0x1d, PT ;  /* 0x0000001d4000780c */ /* 0x000fe20003f04070 */
[----:B------:R-:W-:Y:S05]  /*5380*/  BRA.DIV ~URZ, `(.L_x_7563) ;  /* 0x000067c27f007947 */ /* 0x000fea000b800000 */
[----:B--2---:R2:W3:Y:S04]  /*5390*/  SHFL.DOWN PT, R66, R241, 0x2, 0x1f ;  /* 0x08401f00f1427f89 */ /* 0x0044e800000e0000 */
[----:B----4-:R2:W4:Y:S04]  /*53a0*/  SHFL.DOWN PT, R71, R240, 0x2, 0x1f ;  /* 0x08401f00f0477f89 */ /* 0x01052800000e0000 */
[----:B0-----:R2:W0:Y:S04]  /*53b0*/  SHFL.DOWN PT, R239, R242, 0x2, 0x1f ;  /* 0x08401f00f2ef7f89 */ /* 0x00142800000e0000 */
[----:B------:R2:W1:Y:S02]  /*53c0*/  SHFL.DOWN PT, R249, R67, 0x2, 0x1f ;  /* 0x08401f0043f97f89 */ /* 0x00046400000e0000 */
.L_x_7659:
[----:B------:R-:W-:Y:S01]  /*53d0*/  BSSY B1, `(.L_x_7564) ;  /* 0x000000d000017945 */ /* 0x000fe20003800000 */
[----:B------:R-:W-:Y:S05]  /*53e0*/  @P0 BRA `(.L_x_7565) ;  /* 0x000000b000000947 */ /* 0x000fea0003800000 */
        /* <DEDUP_REMOVED lines=11> */
.L_x_7565:
[----:B------:R-:W-:Y:S05]  /*54a0*/  BSYNC B1 ;  /* 0x0000000000017941 */ /* 0x000fea0003800000 */
.L_x_7564:
[----:B------:R-:W-:-:S04]  /*54b0*/  LOP3.LUT R64, R9, 0x1f, RZ, 0xc0, !PT ;  /* 0x0000001f09407812 */ /* 0x000fc800078ec0ff */
[----:B------:R-:W-:Y:S01]  /*54c0*/  ISETP.GT.U32.AND P0, PT, R64, 0x1b, PT ;  /* 0x0000001b4000780c */ /* 0x000fe20003f04070 */
[----:B------:R-:W-:Y:S10]  /*54d0*/  BRA.DIV ~URZ, `(.L_x_7566) ;  /* 0x000068327f007947 */ /* 0x000ff4000b800000 */
[----:B---3--:R3:W2:Y:S02]  /*54e0*/  SHFL.DOWN PT, R66, R241, 0x4, 0x1f ;  /* 0x08801f00f1427f89 */ /* 0x0086a400000e0000 */
.L_x_7660:
[----:B------:R-:W-:Y:S05]  /*54f0*/  BRA.DIV ~URZ, `(.L_x_7567) ;  /* 0x000068927f007947 */ /* 0x000fea000b800000 */
[----:B----4-:R4:W3:Y:S04]  /*5500*/  SHFL.DOWN PT, R71, R240, 0x4, 0x1f ;  /* 0x08801f00f0477f89 */ /* 0x0108e800000e0000 */
[----:B0-----:R4:W0:Y:S04]  /*5510*/  SHFL.DOWN PT, R239, R242, 0x4, 0x1f ;  /* 0x08801f00f2ef7f89 */ /* 0x00182800000e0000 */
[----:B-1----:R4:W1:Y:S02]  /*5520*/  SHFL.DOWN PT, R249, R67, 0x4, 0x1f ;  /* 0x08801f0043f97f89 */ /* 0x00286400000e0000 */
.L_x_7661:
        /* <DEDUP_REMOVED lines=13> */
.L_x_7569:
[----:B------:R-:W-:Y:S05]  /*5600*/  BSYNC B1 ;  /* 0x0000000000017941 */ /* 0x000fea0003800000 */
.L_x_7568:
[----:B------:R-:W-:-:S04]  /*5610*/  LOP3.LUT R64, R9, 0x1f, RZ, 0xc0, !PT ;  /* 0x0000001f09407812 */ /* 0x000fc800078ec0ff */
[----:B------:R-:W-:Y:S01]  /*5620*/  ISETP.GT.U32.AND P0, PT, R64, 0x17, PT ;  /* 0x000000174000780c */ /* 0x000fe20003f04070 */
[----:B------:R-:W-:Y:S05]  /*5630*/  BRA.DIV ~URZ, `(.L_x_7570) ;  /* 0x000068a27f007947 */ /* 0x000fea000b800000 */
[----:B--2---:R2:W4:Y:S04]  /*5640*/  SHFL.DOWN PT, R66, R241, 0x8, 0x1f ;  /* 0x09001f00f1427f89 */ /* 0x00452800000e0000 */
[----:B---3--:R2:W3:Y:S04]  /*5650*/  SHFL.DOWN PT, R71, R240, 0x8, 0x1f ;  /* 0x09001f00f0477f89 */ /* 0x0084e800000e0000 */
[----:B0-----:R2:W0:Y:S04]  /*5660*/  SHFL.DOWN PT, R239, R242, 0x8, 0x1f ;  /* 0x09001f00f2ef7f89 */ /* 0x00142800000e0000 */
[----:B-1----:R2:W1:Y:S02]  /*5670*/  SHFL.DOWN PT, R249, R67, 0x8, 0x1f ;  /* 0x09001f0043f97f89 */ /* 0x00246400000e0000 */
.L_x_7662:
        /* <DEDUP_REMOVED lines=13> */
.L_x_7572:
[----:B------:R-:W-:Y:S05]  /*5750*/  BSYNC B1 ;  /* 0x0000000000017941 */ /* 0x000fea0003800000 */
.L_x_7571:
[----:B------:R-:W-:-:S04]  /*5760*/  LOP3.LUT R64, R9, 0x1f, RZ, 0xc0, !PT ;  /* 0x0000001f09407812 */ /* 0x000fc800078ec0ff */
[----:B------:R-:W-:Y:S01]  /*5770*/  ISETP.GT.U32.AND P0, PT, R64, 0xf, PT ;  /* 0x0000000f4000780c */ /* 0x000fe20003f04070 */
[----:B------:R-:W-:Y:S10]  /*5780*/  BRA.DIV ~URZ, `(.L_x_7573) ;  /* 0x000069127f007947 */ /* 0x000ff4000b800000 */
[----:B----4-:R4:W2:Y:S02]  /*5790*/  SHFL.DOWN PT, R66, R241, 0x10, 0x1f ;  /* 0x0a001f00f1427f89 */ /* 0x0108a400000e0000 */
.L_x_7663:
[----:B------:R-:W-:Y:S05]  /*57a0*/  BRA.DIV ~URZ, `(.L_x_7574) ;  /* 0x000069727f007947 */ /* 0x000fea000b800000 */
[----:B---3--:R3:W4:Y:S04]  /*57b0*/  SHFL.DOWN PT, R71, R240, 0x10, 0x1f ;  /* 0x0a001f00f0477f89 */ /* 0x00872800000e0000 */
[----:B0-----:R3:W0:Y:S04]  /*57c0*/  SHFL.DOWN PT, R239, R242, 0x10, 0x1f ;  /* 0x0a001f00f2ef7f89 */ /* 0x00162800000e0000 */
[----:B-1----:R3:W1:Y:S02]  /*57d0*/  SHFL.DOWN PT, R249, R67, 0x10, 0x1f ;  /* 0x0a001f0043f97f89 */ /* 0x00266400000e0000 */
.L_x_7664:
        /* <DEDUP_REMOVED lines=13> */
.L_x_7576:
[----:B------:R-:W-:Y:S05]  /*58b0*/  BSYNC B1 ;  /* 0x0000000000017941 */ /* 0x000fea0003800000 */
.L_x_7575:
[----:B------:R-:W-:Y:S05]  /*58c0*/  BRA.DIV ~URZ, `(.L_x_7577) ;  /* 0x000069a27f007947 */ /* 0x000fea000b800000 */
[----:B------:R-:W5:Y:S04]  /*58d0*/  SHFL.IDX PT, R68, R240, RZ, 0x1f ;  /* 0x00001ffff0447589 */ /* 0x000f6800000e0000 */
[----:B------:R-:W3:Y:S04]  /*58e0*/  SHFL.IDX PT, R246, R241, RZ, 0x1f ;  /* 0x00001ffff1f67589 */ /* 0x000ee800000e0000 */
[----:B------:R-:W4:Y:S04]  /*58f0*/  SHFL.IDX PT, R244, R67, RZ, 0x1f ;  /* 0x00001fff43f47589 */ /* 0x000f2800000e0000 */
[----:B-1----:R-:W1:Y:S04]  /*5900*/  SHFL.DOWN PT, R249, R67, 0x1, 0x1f ;  /* 0x08201f0043f97f89 */ /* 0x002e6800000e0000 */
[----:B--2---:R-:W2:Y:S04]  /*5910*/  SHFL.IDX PT, R66, R62, RZ, 0x1f ;  /* 0x00001fff3e427589 */ /* 0x004ea800000e0000 */
[----:B----4-:R-:W4:Y:S04]  /*5920*/  SHFL.IDX PT, R71, R63, RZ, 0x1f ;  /* 0x00001fff3f477589 */ /* 0x010f2800000e0000 */
[----:B------:R-:W0:Y:S01]  /*5930*/  SHFL.IDX PT, R65, R61, RZ, 0x1f ;  /* 0x00001fff3d417589 */ /* 0x000e2200000e0000 */
[----:B-----5:R-:W-:-:S02]  /*5940*/  FMUL.FTZ R69, R63, R68 ;  /* 0x000000443f457220 */ /* 0x020fc40000410000 */
[----:B------:R-:W-:Y:S01]  /*5950*/  FMUL.FTZ R70, R62, R68 ;  /* 0x000000443e467220 */ /* 0x000fe20000410000 */
[----:B------:R-:W0:Y:S01]  /*5960*/  SHFL.IDX PT, R245, R242, RZ, 0x1f ;  /* 0x00001ffff2f57589 */ /* 0x000e2200000e0000 */
[----:B---3--:R-:W-:-:S03]  /*5970*/  FMUL.FTZ R243, R60, R246 ;  /* 0x000000f63cf37220 */ /* 0x008fc60000410000 */
[----:B------:R3:W0:Y:S04]  /*5980*/  SHFL.DOWN PT, R250, R242, 0x1, 0x1f ;  /* 0x08201f00f2fa7f89 */ /* 0x00062800000e0000 */
[----:B------:R5:W0:Y:S04]  /*5990*/  SHFL.DOWN PT, R248, R241, 0x1, 0x1f ;  /* 0x08201f00f1f87f89 */ /* 0x000a2800000e0000 */
[----:B------:R1:W0:Y:S01]  /*59a0*/  SHFL.DOWN PT, R247, R240, 0x1, 0x1f ;  /* 0x08201f00f0f77f89 */ /* 0x00022200000e0000 */
[----:B---3--:R-:W-:-:S03]  /*59b0*/  FMUL.FTZ R242, R60, R68 ;  /* 0x000000443cf27220 */ /* 0x008fc60000410000 */
[----:B------:R3:W0:Y:S01]  /*59c0*/  SHFL.IDX PT, R64, R60, RZ, 0x1f ;  /* 0x00001fff3c407589 */ /* 0x00062200000e0000 */
[-C--:B-----5:R-:W-:Y:S02]  /*59d0*/  FFMA.FTZ R241, R62, R246.reuse, -R69 ;  /* 0x000000f63ef17223 */ /* 0x0a0fe40000010845 */
[----:B-1----:R-:W-:Y:S02]  /*59e0*/  FFMA.FTZ R240, R63, R246, R70 ;  /* 0x000000f63ff07223 */ /* 0x002fe40000010046 */
[----:B---3--:R-:W-:Y:S02]  /*59f0*/  FMUL.FTZ R60, R61, R68 ;  /* 0x000000443d3c7220 */ /* 0x008fe40000410000 */
.L_x_7665:
[----:B--2-4-:R-:W-:Y:S01]  /*5a00*/  ISETP.NE.AND P0, PT, R9, 0x1f, PT ;  /* 0x0000001f0900780c */ /* 0x014fe20003f05270 */
[----:B------:R-:W-:Y:S01]  /*5a10*/  BSSY B1, `(.L_x_7578) ;  /* 0x000000d000017945 */ /* 0x000fe20003800000 */
[----:B------:R-:W-:-:S11]  /*5a20*/  MOV R67, R71 ;  /* 0x0000004700437202 */ /* 0x000fd60000000f00 */
[----:B------:R-:W-:Y:S05]  /*5a30*/  @!P0 BRA `(.L_x_7579) ;  /* 0x000000a000008947 */ /* 0x000fea0003800000 */
[-C--:B0-----:R-:W-:Y:S02]  /*5a40*/  FMUL.FTZ R63, R67, R247.reuse ;  /* 0x000000f7433f7220 */ /* 0x081fe40000410000 */
        /* <DEDUP_REMOVED lines=9> */
.L_x_7579:
[----:B------:R-:W-:Y:S05]  /*5ae0*/  BSYNC B1 ;  /* 0x0000000000017941 */ /* 0x000fea0003800000 */
.L_x_7578:
[----:B------:R-:W1:Y:S01]  /*5af0*/  LDS.128 R68, [R129+0x6770] ;  /* 0x0067700081447984 */ /* 0x000e620000000c00 */
[----:B------:R-:W-:Y:S02]  /*5b00*/  FFMA.FTZ R61, R61, R246, R242 ;  /* 0x000000f63d3d7223 */ /* 0x000fe400000100f2 */
[----:B------:R-:W-:Y:S01]  /*5b10*/  FADD.FTZ R60, -R60, R243 ;  /* 0x000000f33c3c7221 */ /* 0x000fe20000010100 */
[----:B0-----:R0:W-:Y:S01]  /*5b20*/  STS.128 [R129+0x6770], R64 ;  /* 0x0067704081007388 */ /* 0x0011e20000000c00 */
[----:B-1----:R-:W-:-:S02]  /*5b30*/  FMUL.FTZ R62, R69, R66 ;  /* 0x00000042453e7220 */ /* 0x002fc40000410000 */
        /* <DEDUP_REMOVED lines=9> */
[----:B------:R-:W-:Y:S02]  /*5bd0*/  FADD.FTZ R62, R241, R245 ;  /* 0x000000f5f13e7221 */ /* 0x000fe40000010000 */
[----:B------:R-:W-:Y:S01]  /*5be0*/  FADD.FTZ R63, R240, R244 ;  /* 0x000000f4f03f7221 */ /* 0x000fe20000010000 */
[----:B------:R0:W-:Y:S04]  /*5bf0*/  STS.128 [R129+0x6760], R68 ;  /* 0x0067604481007388 */ /* 0x0001e80000000c00 */
.L_x_7558:
[----:B0-----:R-:W-:Y:S05]  /*5c00*/  BSYNC B0 ;  /* 0x0000000000007941 */ /* 0x001fea0003800000 */
.L_x_7557:
[----:B------:R-:W-:Y:S01]  /*5c10*/  WARPSYNC 0xffffffff ;  /* 0xffffffff00007948 */ /* 0x000fe20003800000 */
[----:B------:R-:W-:Y:S01]  /*5c20*/  BAR.SYNC.DEFER_BLOCKING 0x0 ;  /* 0x0000000000007b1d */ /* 0x000fe20000010000 */
[----:B------:R-:W-:Y:S01]  /*5c30*/  MOV R67, c[0x0][0x29c] ;  /* 0x0000a70000437a02 */ /* 0x000fe20000000f00 */
[----:B------:R-:W-:Y:S01]  /*5c40*/  FMUL.FTZ R251, R113, R190 ;  /* 0x000000be71fb7220 */ /* 0x000fe20000410000 */
[----:B------:R-:W-:-:S02]  /*5c50*/  MOV R66, c[0x0][0x298] ;  /* 0x0000a60000427a02 */ /* 0x000fc40000000f00 */
[--C-:B------:R-:W-:Y:S01]  /*5c60*/  SHF.R.U32.HI R68, RZ, 0x1, R67.reuse ;  /* 0x00000001ff447819 */ /* 0x100fe20000011643 */
[----:B------:R-:W-:Y:S01]  /*5c70*/  BSSY B0, `(.L_x_7580) ;  /* 0x00002d4000007945 */ /* 0x000fe20003800000 */
[----:B------:R-:W-:Y:S02]  /*5c80*/  SHF.R.U64 R66, R66, 0x1, R67 ;  /* 0x0000000142427819 */ /* 0x000fe40000001243 */
[----:B------:R-:W-:Y:S01]  /*5c90*/  ISETP.NE.AND P1, PT, R9, RZ, PT ;  /* 0x000000ff0900720c */ /* 0x000fe20003f25270 */
[-C--:B------:R-:W-:Y:S02]  /*5ca0*/  IMAD R69, R68, R3.reuse, RZ ;  /* 0x0000000344457224 */ /* 0x080fe400078e02ff */
[----:B------:R-:W-:Y:S02]  /*5cb0*/  IMAD R68, R6, c[0x0][0x2a0], RZ ;  /* 0x0000a80006447a24 */ /* 0x000fe400078e02ff */
[----:B------:R-:W-:Y:S02]  /*5cc0*/  IMAD R69, R4, R66, R69 ;  /* 0x0000004204457224 */ /* 0x000fe400078e0245 */
[----:B------:R-:W-:-:S05]  /*5cd0*/  IMAD.WIDE.U32 R66, R66, R3, RZ ;  /* 0x0000000342427225 */ /* 0x000fca00078e00ff */
[----:B------:R-:W-:Y:S01]  /*5ce0*/  IADD3 R67, R67, R69, RZ ;  /* 0x0000004543437210 */ /* 0x000fe20007ffe0ff */
[C---:B------:R-:W-:Y:S01]  /*5cf0*/  IMAD R69, R5.reuse, c[0x0][0x2a4], R68 ;  /* 0x0000a90005457a24 */ /* 0x040fe200078e0244 */
[----:B------:R-:W0:Y:S03]  /*5d00*/  LDS.64 R64, [R9.X16+0x6768] ;  /* 0x0067680009407984 */ /* 0x000e26000000ca00 */
[----:B------:R-:W-:Y:S01]  /*5d10*/  IMAD.WIDE.U32 R66, R5, c[0x0][0x2a0], R66 ;  /* 0x0000a80005427a25 */ /* 0x000fe200078e0042 */
[----:B-1----:R1:W-:Y:S04]  /*5d20*/  @!P1 STS.128 [R128+0x7d60], R60 ;  /* 0x007d603c80009388 */ /* 0x0023e80000000c00 */
[----:B------:R-:W-:-:S02]  /*5d30*/  IADD3 R69, R69, R67, RZ ;  /* 0x0000004345457210 */ /* 0x000fc40007ffe0ff */
[----:B------:R-:W-:-:S04]  /*5d40*/  LEA R67, P0, R66, c[0x0][0x318], 0x3 ;  /* 0x0000c60042437a11 */ /* 0x000fc800078018ff */
[----:B------:R-:W-:Y:S02]  /*5d50*/  LEA.HI.X R66, R66, c[0x0][0x31c], R69, 0x3, P0 ;  /* 0x0000c70042427a11 */ /* 0x000fe400000f1c45 */
[----:B-1----:R-:W-:-:S04]  /*5d60*/  SHF.L.U32 R62, R9, 0x5, RZ ;  /* 0x00000005093e7819 */ /* 0x002fc800000006ff */
[----:B------:R-:W-:Y:S01]  /*5d70*/  LEA.HI.SX32 R62, R62, R62, 0x1b ;  /* 0x0000003e3e3e7211 */ /* 0x000fe200078fdaff */
[CC--:B0-----:R-:W-:Y:S02]  /*5d80*/  FMUL.FTZ R69, R65.reuse, -R73.reuse ;  /* 0x8000004941457220 */ /* 0x0c1fe40000410000 */
[C---:B------:R-:W-:Y:S02]  /*5d90*/  FMUL.FTZ R73, R64.reuse, -R73 ;  /* 0x8000004940497220 */ /* 0x040fe40000410000 */
[-C--:B------:R-:W-:Y:S01]  /*5da0*/  FFMA.FTZ R68, R64, R72.reuse, -R69 ;  /* 0x0000004840447223 */ /* 0x080fe20000010845 */
[----:B------:R-:W-:Y:S01]  /*5db0*/  MOV R69, c[0x0][0x2bc] ;  /* 0x0000af0000457a02 */ /* 0x000fe20000000f00 */
[----:B------:R-:W-:Y:S01]  /*5dc0*/  FFMA.FTZ R73, R65, R72, R73 ;  /* 0x0000004841497223 */ /* 0x000fe20000010049 */
[----:B------:R-:W-:Y:S01]  /*5dd0*/  MOV R64, c[0x0][0x2b8] ;  /* 0x0000ae0000407a02 */ /* 0x000fe20000000f00 */
[----:B------:R-:W-:Y:S01]  /*5de0*/  FADD.FTZ R207, R207, R68 ;  /* 0x00000044cfcf7221 */ /* 0x000fe20000010000 */
[----:B------:R-:W-:Y:S01]  /*5df0*/  SHF.R.U32.HI R70, RZ, 0x1, R69 ;  /* 0x00000001ff467819 */ /* 0x000fe20000011645 */
[----:B------:R-:W-:Y:S01]  /*5e00*/  FADD.FTZ R208, -R208, R73 ;  /* 0x00000049d0d07221 */ /* 0x000fe20000010100 */
[----:B------:R-:W-:Y:S01]  /*5e10*/  SHF.R.U64 R64, R64, 0x1, R69 ;  /* 0x0000000140407819 */ /* 0x000fe20000001245 */
[----:B------:R-:W-:-:S02]  /*5e20*/  FMUL.FTZ R61, R207, UR15 ;  /* 0x0000000fcf3d7c20 */ /* 0x000fc40008410000 */
[-C--:B------:R-:W-:Y:S02]  /*5e30*/  IMAD R69, R70, R3.reuse, RZ ;  /* 0x0000000346457224 */ /* 0x080fe400078e02ff */
[----:B------:R-:W-:Y:S02]  /*5e40*/  FMUL.FTZ R68, R142, -R208 ;  /* 0x800000d08e447220 */ /* 0x000fe40000410000 */
[----:B------:R-:W-:Y:S02]  /*5e50*/  IMAD R69, R4, R64, R69 ;  /* 0x0000004004457224 */ /* 0x000fe400078e0245 */
[----:B------:R-:W-:-:S04]  /*5e60*/  IMAD.WIDE.U32 R64, R64, R3, RZ ;  /* 0x0000000340407225 */ /* 0x000fc800078e00ff */
[----:B------:R-:W-:Y:S01]  /*5e70*/  FMUL.FTZ R70, R83, R208 ;  /* 0x000000d053467220 */ /* 0x000fe20000410000 */
[----:B------:R-:W-:Y:S01]  /*5e80*/  IADD3 R65, R65, R69, RZ ;  /* 0x0000004541417210 */ /* 0x000fe20007ffe0ff */
[-C--:B------:R-:W-:Y:S01]  /*5e90*/  FFMA.FTZ R68, R143, R207.reuse, -R68 ;  /* 0x000000cf8f447223 */ /* 0x080fe20000010844 */
[----:B------:R-:W-:Y:S01]  /*5ea0*/  P2R R69, PR, RZ, 0x2 ;  /* 0x00000002ff457803 */ /* 0x000fe20000000000 */
[----:B------:R-:W-:Y:S01]  /*5eb0*/  HADD2.F32 R69, -RZ, R55.H1_H1 ;  /* 0x30000037ff457230 */ /* 0x000fe20000004100 */
[----:B------:R-:W-:Y:S02]  /*5ec0*/  FMUL.FTZ R60, R208, UR15 ;  /* 0x0000000fd03c7c20 */ /* 0x000fe40008410000 */
[----:B------:R-:W-:Y:S02]  /*5ed0*/  FMUL.FTZ R142, R142, -R207 ;  /* 0x800000cf8e8e7220 */ /* 0x000fe40000410000 */
[----:B------:R-:W-:Y:S02]  /*5ee0*/  FMUL.FTZ R71, R32, R69 ;  /* 0x0000004520477220 */ /* 0x000fe40000410000 */
[----:B------:R-:W-:-:S02]  /*5ef0*/  FFMA.FTZ R73, R82, R207, R70 ;  /* 0x000000cf52497223 */ /* 0x000fc40000010046 */
[-C--:B------:R-:W-:Y:S02]  /*5f00*/  FFMA.FTZ R83, R83, -R71.reuse, R218 ;  /* 0x8000004753537223 */ /* 0x080fe400000100da */
[----:B------:R-:W-:Y:S02]  /*5f10*/  FFMA.FTZ R71, R82, -R71, R219 ;  /* 0x8000004752477223 */ /* 0x000fe400000100db */
[----:B------:R-:W-:Y:S02]  /*5f20*/  FADD.FTZ R70, R205, R68 ;  /* 0x00000044cd467221 */ /* 0x000fe40000010000 */
[----:B------:R-:W-:Y:S02]  /*5f30*/  FFMA.FTZ R68, R208, UR14, -R61 ;  /* 0x0000000ed0447c23 */ /* 0x000fe4000801083d */
[----:B------:R-:W-:Y:S02]  /*5f40*/  FMUL.FTZ R82, R32, R208 ;  /* 0x000000d020527220 */ /* 0x000fe40000410000 */
[----:B------:R-:W-:-:S02]  /*5f50*/  FFMA.FTZ R72, R207, UR14, R60 ;  /* 0x0000000ecf487c23 */ /* 0x000fc4000801003c */
[----:B------:R-:W-:Y:S01]  /*5f60*/  FFMA.FTZ R143, R143, R208, R142 ;  /* 0x000000d08f8f7223 */ /* 0x000fe2000001008e */
[----:B------:R-:W-:Y:S01]  /*5f70*/  IADD3 R208, R9, 0x7c0, RZ ;  /* 0x000007c009d07810 */ /* 0x000fe20007ffe0ff */
[----:B------:R-:W-:Y:S02]  /*5f80*/  FMUL.FTZ R60, R32, R207 ;  /* 0x000000cf203c7220 */ /* 0x000fe40000410000 */
[C---:B------:R-:W-:Y:S02]  /*5f90*/  FMUL.FTZ R61, R83.reuse, R82 ;  /* 0x00000052533d7220 */ /* 0x040fe40000410000 */
[C---:B------:R-:W-:Y:S01]  /*5fa0*/  FMUL.FTZ R63, R83.reuse, R68 ;  /* 0x00000044533f7220 */ /* 0x040fe20000410000 */
[----:B------:R-:W-:Y:S01]  /*5fb0*/  HADD2.F32 R68, -RZ, R55.H0_H0 ;  /* 0x20000037ff447230 */ /* 0x000fe20000004100 */
[----:B------:R-:W-:Y:S02]  /*5fc0*/  FADD.FTZ R206, -R206, R143 ;  /* 0x0000008fcece7221 */ /* 0x000fe40000010100 */
[----:B------:R-:W-:-:S02]  /*5fd0*/  FMUL.FTZ R83, R83, R60 ;  /* 0x0000003c53537220 */ /* 0x000fc40000410000 */
[-C--:B------:R-:W-:Y:S02]  /*5fe0*/  FMUL.FTZ R143, R69, R60.reuse ;  /* 0x0000003c458f7220 */ /* 0x080fe40000410000 */
[C---:B------:R-:W-:Y:S02]  /*5ff0*/  FFMA.FTZ R61, R71.reuse, R60, R61 ;  /* 0x0000003c473d7223 */ /* 0x040fe4000001003d */
[C---:B------:R-:W-:Y:S01]  /*6000*/  FFMA.FTZ R72, R71.reuse, R72, R63 ;  /* 0x0000004847487223 */ /* 0x040fe2000001003f */
[----:B------:R-:W-:Y:S01]  /*6010*/  STS [R62.X4+0x2178], R143 ;  /* 0x0021788f3e007388 */ /* 0x000fe20000004800 */
[----:B------:R-:W-:Y:S02]  /*6020*/  FFMA.FTZ R60, R71, R82, -R83 ;  /* 0x00000052473c7223 */ /* 0x000fe40000010853 */
[----:B------:R-:W-:Y:S02]  /*6030*/  FMUL.FTZ R63, R144, -R206 ;  /* 0x800000ce903f7220 */ /* 0x000fe40000410000 */
[----:B------:R-:W-:-:S02]  /*6040*/  FMUL.FTZ R71, R31, R68 ;  /* 0x000000441f477220 */ /* 0x000fc40000410000 */
[-C--:B------:R-:W-:Y:S02]  /*6050*/  FFMA.FTZ R129, R69, R73.reuse, R72 ;  /* 0x0000004945817223 */ /* 0x080fe40000010048 */
[----:B------:R-:W-:Y:S02]  /*6060*/  FFMA.FTZ R72, R145, R70, -R63 ;  /* 0x0000004691487223 */ /* 0x000fe4000001083f */
[----:B------:R-:W-:Y:S02]  /*6070*/  FMUL.FTZ R205, R69, R82 ;  /* 0x0000005245cd7220 */ /* 0x000fe40000410000 */
[----:B------:R-:W-:Y:S02]  /*6080*/  FFMA.FTZ R48, R32, R73, R48 ;  /* 0x0000004920307223 */ /* 0x000fe40000010030 */
[----:B------:R-:W-:Y:S01]  /*6090*/  FFMA.FTZ R63, R180, -R71, R214 ;  /* 0x80000047b43f7223 */ /* 0x000fe200000100d6 */
[----:B------:R-:W-:Y:S01]  /*60a0*/  STS [R62.X4+0x217c], R205 ;  /* 0x00217ccd3e007388 */ /* 0x000fe20000004800 */
[----:B------:R-:W-:-:S02]  /*60b0*/  FMUL.FTZ R144, R144, -R70 ;  /* 0x8000004690907220 */ /* 0x000fc40000410000 */
[-C--:B------:R-:W-:Y:S02]  /*60c0*/  FMUL.FTZ R180, R180, R206.reuse ;  /* 0x000000ceb4b47220 */ /* 0x080fe40000410000 */
[----:B------:R-:W-:Y:S02]  /*60d0*/  FMUL.FTZ R73, R70, UR15 ;  /* 0x0000000f46497c20 */ /* 0x000fe40008410000 */
[C---:B------:R-:W-:Y:S02]  /*60e0*/  FMUL.FTZ R69, R206.reuse, UR15 ;  /* 0x0000000fce457c20 */ /* 0x040fe40008410000 */
[----:B------:R-:W-:Y:S02]  /*60f0*/  FFMA.FTZ R145, R145, R206, R144 ;  /* 0x000000ce91917223 */ /* 0x000fe40000010090 */
[----:B------:R-:W-:Y:S02]  /*6100*/  FFMA.FTZ R180, R81, R70, R180 ;  /* 0x0000004651b47223 */ /* 0x000fe400000100b4 */
[----:B------:R-:W-:-:S02]  /*6110*/  FFMA.FTZ R82, R206, UR14, -R73 ;  /* 0x0000000ece527c23 */ /* 0x000fc40008010849 */
[----:B------:R-:W-:Y:S02]  /*6120*/  FFMA.FTZ R128, R70, UR14, R69 ;  /* 0x0000000e46807c23 */ /* 0x000fe40008010045 */
[C---:B------:R-:W-:Y:S02]  /*6130*/  FMUL.FTZ R206, R31.reuse, R206 ;  /* 0x000000ce1fce7220 */ /* 0x040fe40000410000 */
[----:B------:R-:W-:Y:S02]  /*6140*/  FMUL.FTZ R70, R31, R70 ;  /* 0x000000461f467220 */ /* 0x000fe40000410000 */
[----:B------:R-:W-:Y:S02]  /*6150*/  FFMA.FTZ R71, R81, -R71, R215 ;  /* 0x8000004751477223 */ /* 0x000fe400000100d7 */
[C---:B------:R-:W-:Y:S02]  /*6160*/  FMUL.FTZ R69, R63.reuse, R206 ;  /* 0x000000ce3f457220 */ /* 0x040fe40000410000 */
[----:B------:R-:W-:-:S02]  /*6170*/  FMUL.FTZ R81, R63, R70 ;  /* 0x000000463f517220 */ /* 0x000fc40000410000 */
[----:B------:R-:W-:Y:S02]  /*6180*/  FMUL.FTZ R63, R63, R82 ;  /* 0x000000523f3f7220 */ /* 0x000fe40000410000 */
[----:B------:R-:W-:Y:S01]  /*6190*/  FADD.FTZ R145, -R204, R145 ;  /* 0x00000091cc917221 */ /* 0x000fe20000010100 */
[----:B------:R-:W-:Y:S01]  /*61a0*/  IADD3 R204, R9, 0x740, RZ ;  /* 0x0000074009cc7810 */ /* 0x000fe20007ffe0ff */
[----:B------:R-:W-:Y:S01]  /*61b0*/  FFMA.FTZ R63, R71, R128, R63 ;  /* 0x00000080473f7223 */ /* 0x000fe2000001003f */
[----:B------:R-:W-:Y:S01]  /*61c0*/  HADD2.F32 R128, -RZ, R54.H1_H1 ;  /* 0x30000036ff807230 */ /* 0x000fe20000004100 */
[----:B------:R-:W-:Y:S02]  /*61d0*/  FADD.FTZ R203, R203, R72 ;  /* 0x00000048cbcb7221 */ /* 0x000fe40000010000 */
[-C--:B------:R-:W-:Y:S02]  /*61e0*/  FMUL.FTZ R73, R68, R70.reuse ;  /* 0x0000004644497220 */ /* 0x080fe40000410000 */
[----:B------:R-:W-:-:S02]  /*61f0*/  FFMA.FTZ R82, R71, R70, R69 ;  /* 0x0000004647527223 */ /* 0x000fc40000010045 */
[-C--:B------:R-:W-:Y:S01]  /*6200*/  FFMA.FTZ R47, R31, R180.reuse, R47 ;  /* 0x000000b41f2f7223 */ /* 0x080fe2000001002f */
[----:B------:R0:W-:Y:S01]  /*6210*/  STS [R62.X4+0x2170], R73 ;  /* 0x002170493e007388 */ /* 0x0001e20000004800 */
[-C--:B------:R-:W-:Y:S02]  /*6220*/  FMUL.FTZ R70, R146, -R145.reuse ;  /* 0x8000009192467220 */ /* 0x080fe40000410000 */
[----:B------:R-:W-:Y:S02]  /*6230*/  FFMA.FTZ R180, R68, R180, R63 ;  /* 0x000000b444b47223 */ /* 0x000fe4000001003f */
[----:B------:R-:W-:Y:S02]  /*6240*/  FMUL.FTZ R69, R30, R128 ;  /* 0x000000801e457220 */ /* 0x000fe40000410000 */
[-C--:B------:R-:W-:Y:S02]  /*6250*/  FMUL.FTZ R83, R68, R206.reuse ;  /* 0x000000ce44537220 */ /* 0x080fe40000410000 */
[----:B------:R-:W-:Y:S01]  /*6260*/  FFMA.FTZ R81, R71, R206, -R81 ;  /* 0x000000ce47517223 */ /* 0x000fe20000010851 */
[----:B------:R-:W-:Y:S01]  /*6270*/  IADD3 R206, R9, 0x780, RZ ;  /* 0x0000078009ce7810 */ /* 0x000fe20007ffe0ff */
[----:B------:R-:W-:Y:S01]  /*6280*/  FMUL.FTZ R63, R179, R145 ;  /* 0x00000091b33f7220 */ /* 0x000fe20000410000 */
[----:B------:R1:W-:Y:S01]  /*6290*/  STS [R62.X4+0x2174], R83 ;  /* 0x002174533e007388 */ /* 0x0003e20000004800 */
[----:B------:R-:W-:-:S02]  /*62a0*/  FMUL.FTZ R71, R203, UR15 ;  /* 0x0000000fcb477c20 */ /* 0x000fc40008410000 */
[----:B------:R-:W-:Y:S02]  /*62b0*/  FFMA.FTZ R68, R147, R203, -R70 ;  /* 0x000000cb93447223 */ /* 0x000fe40000010846 */
[-C--:B------:R-:W-:Y:S02]  /*62c0*/  FFMA.FTZ R179, R179, -R69.reuse, R191 ;  /* 0x80000045b3b37223 */ /* 0x080fe400000100bf */
[----:B------:R-:W-:Y:S02]  /*62d0*/  FFMA.FTZ R70, R80, -R69, R238 ;  /* 0x8000004550467223 */ /* 0x000fe400000100ee */
[-C--:B------:R-:W-:Y:S02]  /*62e0*/  FMUL.FTZ R146, R146, -R203.reuse ;  /* 0x800000cb92927220 */ /* 0x080fe40000410000 */
[----:B------:R-:W-:Y:S02]  /*62f0*/  FFMA.FTZ R69, R80, R203, R63 ;  /* 0x000000cb50457223 */ /* 0x000fe4000001003f */
[----:B------:R-:W-:-:S02]  /*6300*/  FMUL.FTZ R72, R145, UR15 ;  /* 0x0000000f91487c20 */ /* 0x000fc40008410000 */
[----:B------:R-:W-:Y:S02]  /*6310*/  FFMA.FTZ R80, R145, UR14, -R71 ;  /* 0x0000000e91507c23 */ /* 0x000fe40008010847 */
[C---:B0-----:R-:W-:Y:S02]  /*6320*/  FMUL.FTZ R73, R30.reuse, R145 ;  /* 0x000000911e497220 */ /* 0x041fe40000410000 */
[----:B-1----:R-:W-:Y:S02]  /*6330*/  FMUL.FTZ R83, R30, R203 ;  /* 0x000000cb1e537220 */ /* 0x002fe40000410000 */
[----:B------:R-:W-:Y:S02]  /*6340*/  FFMA.FTZ R147, R147, R145, R146 ;  /* 0x0000009193937223 */ /* 0x000fe40000010092 */
[----:B------:R-:W-:Y:S02]  /*6350*/  FFMA.FTZ R63, R203, UR14, R72 ;  /* 0x0000000ecb3f7c23 */ /* 0x000fe40008010048 */
[----:B------:R-:W-:-:S02]  /*6360*/  FMUL.FTZ R71, R179, R80 ;  /* 0x00000050b3477220 */ /* 0x000fc40000410000 */
[C---:B------:R-:W-:Y:S02]  /*6370*/  FMUL.FTZ R72, R179.reuse, R73 ;  /* 0x00000049b3487220 */ /* 0x040fe40000410000 */
[-C--:B------:R-:W-:Y:S01]  /*6380*/  FMUL.FTZ R80, R179, R83.reuse ;  /* 0x00000053b3507220 */ /* 0x080fe20000410000 */
[----:B------:R-:W-:Y:S01]  /*6390*/  HADD2.F32 R179, -RZ, R54.H0_H0 ;  /* 0x20000036ffb37230 */ /* 0x000fe20000004100 */
[----:B------:R-:W-:Y:S01]  /*63a0*/  FADD.FTZ R147, -R202, R147 ;  /* 0x00000093ca937221 */ /* 0x000fe20000010100 */
[----:B------:R-:W-:Y:S01]  /*63b0*/  IADD3 R202, R9, 0x700, RZ ;  /* 0x0000070009ca7810 */ /* 0x000fe20007ffe0ff */
[-C--:B------:R-:W-:Y:S02]  /*63c0*/  FMUL.FTZ R143, R128, R83.reuse ;  /* 0x00000053808f7220 */ /* 0x080fe40000410000 */
[C---:B------:R-:W-:Y:S02]  /*63d0*/  FFMA.FTZ R83, R70.reuse, R83, R72 ;  /* 0x0000005346537223 */ /* 0x040fe40000010048 */
[C---:B------:R-:W-:Y:S01]  /*63e0*/  FFMA.FTZ R80, R70.reuse, R73, -R80 ;  /* 0x0000004946507223 */ /* 0x040fe20000010850 */
[----:B------:R-:W-:Y:S01]  /*63f0*/  STS [R62.X4+0x2168], R143 ;  /* 0x0021688f3e007388 */ /* 0x000fe20000004800 */
[----:B------:R-:W-:-:S02]  /*6400*/  FFMA.FTZ R70, R70, R63, R71 ;  /* 0x0000003f46467223 */ /* 0x000fc40000010047 */
[----:B------:R-:W-:Y:S02]  /*6410*/  FADD.FTZ R68, R201, R68 ;  /* 0x00000044c9447221 */ /* 0x000fe40000010000 */
[----:B------:R-:W-:Y:S02]  /*6420*/  FMUL.FTZ R63, R148, -R147 ;  /* 0x80000093943f7220 */ /* 0x000fe40000410000 */
[----:B------:R-:W-:Y:S02]  /*6430*/  FADD.FTZ R108, R129, R108 ;  /* 0x0000006c816c7221 */ /* 0x000fe40000010000 */
[----:B------:R-:W-:Y:S02]  /*6440*/  FFMA.FTZ R129, R128, R69, R70 ;  /* 0x0000004580817223 */ /* 0x000fe40000010046 */
[----:B------:R-:W-:Y:S02]  /*6450*/  FFMA.FTZ R70, R149, R68, -R63 ;  /* 0x0000004495467223 */ /* 0x000fe4000001083f */
[----:B------:R-:W-:-:S02]  /*6460*/  FMUL.FTZ R63, R178, R147 ;  /* 0x00000093b23f7220 */ /* 0x000fc40000410000 */
[----:B------:R-:W-:Y:S02]  /*6470*/  FFMA.FTZ R46, R30, R69, R46 ;  /* 0x000000451e2e7223 */ /* 0x000fe4000001002e */
[----:B------:R-:W-:Y:S02]  /*6480*/  FMUL.FTZ R69, R29, R179 ;  /* 0x000000b31d457220 */ /* 0x000fe40000410000 */
[-C--:B------:R-:W-:Y:S02]  /*6490*/  FMUL.FTZ R148, R148, -R68.reuse ;  /* 0x8000004494947220 */ /* 0x080fe40000410000 */
[----:B------:R-:W-:Y:S02]  /*64a0*/  FMUL.FTZ R71, R68, UR15 ;  /* 0x0000000f44477c20 */ /* 0x000fe40008410000 */
[----:B------:R-:W-:Y:S02]  /*64b0*/  FFMA.FTZ R72, R79, R68, R63 ;  /* 0x000000444f487223 */ /* 0x000fe4000001003f */
[----:B------:R-:W-:-:S02]  /*64c0*/  FMUL.FTZ R63, R147, UR15 ;  /* 0x0000000f933f7c20 */ /* 0x000fc40008410000 */
[----:B------:R-:W-:Y:S02]  /*64d0*/  FFMA.FTZ R178, R178, -R69, R236 ;  /* 0x80000045b2b27223 */ /* 0x000fe400000100ec */
[-C--:B------:R-:W-:Y:S02]  /*64e0*/  FMUL.FTZ R142, R29, R147.reuse ;  /* 0x000000931d8e7220 */ /* 0x080fe40000410000 */
[----:B------:R-:W-:Y:S02]  /*64f0*/  FFMA.FTZ R149, R149, R147, R148 ;  /* 0x0000009395957223 */ /* 0x000fe40000010094 */
[----:B------:R-:W-:Y:S01]  /*6500*/  FFMA.FTZ R71, R147, UR14, -R71 ;  /* 0x0000000e93477c23 */ /* 0x000fe20008010847 */
[----:B------:R-:W-:Y:S01]  /*6510*/  HADD2.F32 R147, -RZ, R52.H1_H1 ;  /* 0x30000034ff937230 */ /* 0x000fe20000004100 */
[----:B------:R-:W-:Y:S02]  /*6520*/  FADD.FTZ R199, R199, R70 ;  /* 0x00000046c7c77221 */ /* 0x000fe40000010000 */
[----:B------:R-:W-:-:S02]  /*6530*/  FMUL.FTZ R145, R128, R73 ;  /* 0x0000004980917220 */ /* 0x000fc40000410000 */
[----:B------:R-:W-:Y:S02]  /*6540*/  FFMA.FTZ R69, R79, -R69, R237 ;  /* 0x800000454f457223 */ /* 0x000fe400000100ed */
[----:B------:R-:W-:Y:S01]  /*6550*/  FFMA.FTZ R70, R68, UR14, R63 ;  /* 0x0000000e44467c23 */ /* 0x000fe2000801003f */
[----:B------:R0:W-:Y:S01]  /*6560*/  STS [R62.X4+0x216c], R145 ;  /* 0x00216c913e007388 */ /* 0x0001e20000004800 */
[----:B------:R-:W-:Y:S02]  /*6570*/  FMUL.FTZ R68, R29, R68 ;  /* 0x000000441d447220 */ /* 0x000fe40000410000 */
[----:B------:R-:W-:Y:S02]  /*6580*/  FMUL.FTZ R79, R178, R142 ;  /* 0x0000008eb24f7220 */ /* 0x000fe40000410000 */
[----:B------:R-:W-:Y:S01]  /*6590*/  FADD.FTZ R149, -R200, R149 ;  /* 0x00000095c8957221 */ /* 0x000fe20000010100 */
[----:B------:R-:W-:Y:S01]  /*65a0*/  IADD3 R200, R9, 0x6c0, RZ ;  /* 0x000006c009c87810 */ /* 0x000fe20007ffe0ff */
[----:B------:R-:W-:-:S02]  /*65b0*/  FMUL.FTZ R71, R178, R71 ;  /* 0x00000047b2477220 */ /* 0x000fc40000410000 */
[-C--:B------:R-:W-:Y:S01]  /*65c0*/  FMUL.FTZ R178, R178, R68.reuse ;  /* 0x00000044b2b27220 */ /* 0x080fe20000410000 */
[----:B0-----:R-:W-:Y:S01]  /*65d0*/  HADD2.F32 R145, -RZ, R53.H1_H1 ;  /* 0x30000035ff917230 */ /* 0x001fe20000004100 */
[-C--:B------:R-:W-:Y:S02]  /*65e0*/  FMUL.FTZ R63, R179, R68.reuse ;  /* 0x00000044b33f7220 */ /* 0x080fe40000410000 */
[C---:B------:R-:W-:Y:S02]  /*65f0*/  FFMA.FTZ R79, R69.reuse, R68, R79 ;  /* 0x00000044454f7223 */ /* 0x040fe4000001004f */
[----:B------:R-:W-:Y:S01]  /*6600*/  FFMA.FTZ R71, R69, R70, R71 ;  /* 0x0000004645477223 */ /* 0x000fe20000010047 */
[----:B------:R0:W-:Y:S01]  /*6610*/  STS [R62.X4+0x2160], R63 ;  /* 0x0021603f3e007388 */ /* 0x0001e20000004800 */
[----:B------:R-:W-:Y:S02]  /*6620*/  FMUL.FTZ R68, R150, -R149 ;  /* 0x8000009596447220 */ /* 0x000fe40000410000 */
[----:B------:R-:W-:-:S02]  /*6630*/  FMUL.FTZ R73, R179, R142 ;  /* 0x0000008eb3497220 */ /* 0x000fc40000410000 */
[----:B------:R-:W-:Y:S01]  /*6640*/  FFMA.FTZ R142, R69, R142, -R178 ;  /* 0x0000008e458e7223 */ /* 0x000fe200000108b2 */
[----:B------:R-:W-:Y:S01]  /*6650*/  IADD3 R178, R9, 0x540, RZ ;  /* 0x0000054009b27810 */ /* 0x000fe20007ffe0ff */
[----:B------:R-:W-:Y:S01]  /*6660*/  FFMA.FTZ R128, R179, R72, R71 ;  /* 0x00000048b3807223 */ /* 0x000fe20000010047 */
[----:B------:R1:W-:Y:S01]  /*6670*/  STS [R62.X4+0x2164], R73 ;  /* 0x002164493e007388 */ /* 0x0003e20000004800 */
[----:B------:R-:W-:Y:S02]  /*6680*/  FFMA.FTZ R68, R151, R199, -R68 ;  /* 0x000000c797447223 */ /* 0x000fe40000010844 */
[----:B------:R-:W-:Y:S02]  /*6690*/  FMUL.FTZ R69, R28, R145 ;  /* 0x000000911c457220 */ /* 0x000fe40000410000 */
[----:B------:R-:W-:Y:S02]  /*66a0*/  FMUL.FTZ R71, R199, UR15 ;  /* 0x0000000fc7477c20 */ /* 0x000fe40008410000 */
[----:B0-----:R-:W-:-:S02]  /*66b0*/  FMUL.FTZ R63, R177, R149 ;  /* 0x00000095b13f7220 */ /* 0x001fc40000410000 */
[----:B------:R-:W-:Y:S02]  /*66c0*/  FADD.FTZ R144, R197, R68 ;  /* 0x00000044c5907221 */ /* 0x000fe40000010000 */
[----:B------:R-:W-:Y:S02]  /*66d0*/  FMUL.FTZ R150, R150, -R199 ;  /* 0x800000c796967220 */ /* 0x000fe40000410000 */
[----:B------:R-:W-:Y:S02]  /*66e0*/  FFMA.FTZ R177, R177, -R69, R232 ;  /* 0x80000045b1b17223 */ /* 0x000fe400000100e8 */
[C---:B------:R-:W-:Y:S02]  /*66f0*/  FMUL.FTZ R70, R149.reuse, UR15 ;  /* 0x0000000f95467c20 */ /* 0x040fe40008410000 */
[----:B------:R-:W-:Y:S02]  /*6700*/  FFMA.FTZ R68, R149, UR14, -R71 ;  /* 0x0000000e95447c23 */ /* 0x000fe40008010847 */
[----:B------:R-:W-:-:S02]  /*6710*/  FFMA.FTZ R45, R29, R72, R45 ;  /* 0x000000481d2d7223 */ /* 0x000fc4000001002d */
[----:B------:R-:W-:Y:S02]  /*6720*/  FMUL.FTZ R72, R28, R199 ;  /* 0x000000c71c487220 */ /* 0x000fe40000410000 */
[----:B------:R-:W-:Y:S02]  /*6730*/  FFMA.FTZ R151, R151, R149, R150 ;  /* 0x0000009597977223 */ /* 0x000fe40000010096 */
[C---:B------:R-:W-:Y:S02]  /*6740*/  FFMA.FTZ R69, R78.reuse, -R69, R233 ;  /* 0x800000454e457223 */ /* 0x040fe400000100e9 */
[----:B------:R-:W-:Y:S02]  /*6750*/  FFMA.FTZ R70, R199, UR14, R70 ;  /* 0x0000000ec7467c23 */ /* 0x000fe40008010046 */
[----:B------:R-:W-:Y:S02]  /*6760*/  FMUL.FTZ R68, R177, R68 ;  /* 0x00000044b1447220 */ /* 0x000fe40000410000 */
[----:B------:R-:W-:-:S02]  /*6770*/  FFMA.FTZ R63, R78, R199, R63 ;  /* 0x000000c74e3f7223 */ /* 0x000fc4000001003f */
[----:B------:R-:W-:Y:S02]  /*6780*/  FMUL.FTZ R78, R28, R149 ;  /* 0x000000951c4e7220 */ /* 0x000fe40000410000 */
[----:B------:R-:W-:Y:S02]  /*6790*/  FMUL.FTZ R71, R145, R72 ;  /* 0x0000004891477220 */ /* 0x000fe40000410000 */
[----:B------:R-:W-:Y:S01]  /*67a0*/  FADD.FTZ R105, R128, R105 ;  /* 0x0000006980697221 */ /* 0x000fe20000010000 */
[----:B------:R-:W-:Y:S01]  /*67b0*/  HADD2.F32 R128, -RZ, R53.H0_H0 ;  /* 0x20000035ff807230 */ /* 0x000fe20000004100 */
[----:B------:R-:W-:Y:S01]  /*67c0*/  FADD.FTZ R151, -R198, R151 ;  /* 0x00000097c6977221 */ /* 0x000fe20000010100 */
[----:B------:R0:W-:Y:S01]  /*67d0*/  STS [R62.X4+0x2158], R71 ;  /* 0x002158473e007388 */ /* 0x0001e20000004800 */
[----:B------:R-:W-:Y:S01]  /*67e0*/  FFMA.FTZ R70, R69, R70, R68 ;  /* 0x0000004645467223 */ /* 0x000fe20000010044 */
[----:B------:R-:W-:Y:S01]  /*67f0*/  IADD3 R198, R9, 0x680, RZ ;  /* 0x0000068009c67810 */ /* 0x000fe20007ffe0ff */
[----:B------:R-:W-:-:S02]  /*6800*/  FMUL.FTZ R143, R177, R78 ;  /* 0x0000004eb18f7220 */ /* 0x000fc40000410000 */
[----:B-1----:R-:W-:Y:S02]  /*6810*/  FMUL.FTZ R73, R145, R78 ;  /* 0x0000004e91497220 */ /* 0x002fe40000410000 */
[----:B------:R-:W-:Y:S02]  /*6820*/  FMUL.FTZ R177, R177, R72 ;  /* 0x00000048b1b17220 */ /* 0x000fe40000410000 */
[----:B------:R-:W-:Y:S01]  /*6830*/  FFMA.FTZ R44, R28, R63, R44 ;  /* 0x0000003f1c2c7223 */ /* 0x000fe2000001002c */
[----:B------:R1:W-:Y:S01]  /*6840*/  STS [R62.X4+0x215c], R73 ;  /* 0x00215c493e007388 */ /* 0x0003e20000004800 */
[----:B------:R-:W-:Y:S02]  /*6850*/  FMUL.FTZ R68, R152, -R151 ;  /* 0x8000009798447220 */ /* 0x000fe40000410000 */
[----:B------:R-:W-:Y:S02]  /*6860*/  FFMA.FTZ R145, R145, R63, R70 ;  /* 0x0000003f91917223 */ /* 0x000fe40000010046 */
[----:B------:R-:W-:-:S02]  /*6870*/  FMUL.FTZ R63, R27, R128 ;  /* 0x000000801b3f7220 */ /* 0x000fc40000410000 */
[----:B0-----:R-:W-:Y:S02]  /*6880*/  FMUL.FTZ R71, R144, UR15 ;  /* 0x0000000f90477c20 */ /* 0x001fe40008410000 */
[----:B------:R-:W-:Y:S02]  /*6890*/  FMUL.FTZ R152, R152, -R144 ;  /* 0x8000009098987220 */ /* 0x000fe40000410000 */
[C---:B------:R-:W-:Y:S02]  /*68a0*/  FFMA.FTZ R143, R69.reuse, R72, R143 ;  /* 0x00000048458f7223 */ /* 0x040fe4000001008f */
[----:B------:R-:W-:Y:S02]  /*68b0*/  FFMA.FTZ R78, R69, R78, -R177 ;  /* 0x0000004e454e7223 */ /* 0x000fe400000108b1 */
[----:B------:R-:W-:Y:S02]  /*68c0*/  FFMA.FTZ R68, R153, R144, -R68 ;  /* 0x0000009099447223 */ /* 0x000fe40000010844 */
[----:B------:R-:W-:-:S02]  /*68d0*/  FMUL.FTZ R70, R176, R151 ;  /* 0x00000097b0467220 */ /* 0x000fc40000410000 */
[----:B------:R-:W-:Y:S02]  /*68e0*/  FFMA.FTZ R176, R176, -R63, R234 ;  /* 0x8000003fb0b07223 */ /* 0x000fe400000100ea */
[C---:B------:R-:W-:Y:S02]  /*68f0*/  FMUL.FTZ R69, R151.reuse, UR15 ;  /* 0x0000000f97457c20 */ /* 0x040fe40008410000 */
[----:B------:R-:W-:Y:S02]  /*6900*/  FFMA.FTZ R71, R151, UR14, -R71 ;  /* 0x0000000e97477c23 */ /* 0x000fe40008010847 */
[----:B------:R-:W-:Y:S02]  /*6910*/  FFMA.FTZ R153, R153, R151, R152 ;  /* 0x0000009799997223 */ /* 0x000fe40000010098 */
[----:B------:R-:W-:Y:S02]  /*6920*/  FADD.FTZ R195, R195, R68 ;  /* 0x00000044c3c37221 */ /* 0x000fe40000010000 */
[----:B------:R-:W-:-:S02]  /*6930*/  FFMA.FTZ R63, R77, -R63, R235 ;  /* 0x8000003f4d3f7223 */ /* 0x000fc400000100eb */
[-C--:B------:R-:W-:Y:S02]  /*6940*/  FFMA.FTZ R70, R77, R144.reuse, R70 ;  /* 0x000000904d467223 */ /* 0x080fe40000010046 */
[----:B------:R-:W-:Y:S02]  /*6950*/  FFMA.FTZ R68, R144, UR14, R69 ;  /* 0x0000000e90447c23 */ /* 0x000fe40008010045 */
[----:B------:R-:W-:Y:S02]  /*6960*/  FMUL.FTZ R71, R176, R71 ;  /* 0x00000047b0477220 */ /* 0x000fe40000410000 */
[----:B------:R-:W-:Y:S02]  /*6970*/  FMUL.FTZ R77, R27, R151 ;  /* 0x000000971b4d7220 */ /* 0x000fe40000410000 */
[----:B------:R-:W-:Y:S01]  /*6980*/  FADD.FTZ R153, -R196, R153 ;  /* 0x00000099c4997221 */ /* 0x000fe20000010100 */
[----:B------:R-:W-:Y:S01]  /*6990*/  IADD3 R196, R9, 0x640, RZ ;  /* 0x0000064009c47810 */ /* 0x000fe20007ffe0ff */
[----:B------:R-:W-:-:S02]  /*69a0*/  FMUL.FTZ R144, R27, R144 ;  /* 0x000000901b907220 */ /* 0x000fc40000410000 */
[----:B------:R-:W-:Y:S02]  /*69b0*/  FFMA.FTZ R71, R63, R68, R71 ;  /* 0x000000443f477223 */ /* 0x000fe40000010047 */
[----:B------:R-:W-:Y:S02]  /*69c0*/  FMUL.FTZ R69, R176, R77 ;  /* 0x0000004db0457220 */ /* 0x000fe40000410000 */
[----:B------:R-:W-:Y:S02]  /*69d0*/  FMUL.FTZ R68, R154, -R153 ;  /* 0x800000999a447220 */ /* 0x000fe40000410000 */
[----:B------:R-:W-:Y:S02]  /*69e0*/  FADD.FTZ R106, R129, R106 ;  /* 0x0000006a816a7221 */ /* 0x000fe40000010000 */
[-C--:B------:R-:W-:Y:S02]  /*69f0*/  FMUL.FTZ R176, R176, R144.reuse ;  /* 0x00000090b0b07220 */ /* 0x080fe40000410000 */
[----:B-1----:R-:W-:-:S02]  /*6a00*/  FMUL.FTZ R73, R128, R144 ;  /* 0x0000009080497220 */ /* 0x002fc40000410000 */
[C---:B------:R-:W-:Y:S02]  /*6a10*/  FMUL.FTZ R129, R128.reuse, R77 ;  /* 0x0000004d80817220 */ /* 0x040fe40000410000 */
[----:B------:R-:W-:Y:S01]  /*6a20*/  FFMA.FTZ R144, R63, R144, R69 ;  /* 0x000000903f907223 */ /* 0x000fe20000010045 */
[----:B------:R0:W-:Y:S01]  /*6a30*/  STS [R62.X4+0x2150], R73 ;  /* 0x002150493e007388 */ /* 0x0001e20000004800 */
[----:B------:R-:W-:Y:S02]  /*6a40*/  FFMA.FTZ R128, R128, R70, R71 ;  /* 0x0000004680807223 */ /* 0x000fe40000010047 */
[----:B------:R-:W-:Y:S01]  /*6a50*/  FFMA.FTZ R68, R155, R195, -R68 ;  /* 0x000000c39b447223 */ /* 0x000fe20000010844 */
[----:B------:R-:W-:Y:S01]  /*6a60*/  STS [R62.X4+0x2154], R129 ;  /* 0x002154813e007388 */ /* 0x000fe20000004800 */
[----:B------:R-:W-:Y:S02]  /*6a70*/  FMUL.FTZ R69, R26, R147 ;  /* 0x000000931a457220 */ /* 0x000fe40000410000 */
[----:B------:R-:W-:-:S02]  /*6a80*/  FMUL.FTZ R71, R195, UR15 ;  /* 0x0000000fc3477c20 */ /* 0x000fc40008410000 */
[----:B------:R-:W-:Y:S01]  /*6a90*/  FFMA.FTZ R77, R63, R77, -R176 ;  /* 0x0000004d3f4d7223 */ /* 0x000fe200000108b0 */
[----:B------:R-:W-:Y:S01]  /*6aa0*/  IADD3 R176, R9, 0x500, RZ ;  /* 0x0000050009b07810 */ /* 0x000fe20007ffe0ff */
[----:B------:R-:W-:Y:S02]  /*6ab0*/  FFMA.FTZ R43, R27, R70, R43 ;  /* 0x000000461b2b7223 */ /* 0x000fe4000001002b */
[----:B------:R-:W-:Y:S02]  /*6ac0*/  FMUL.FTZ R63, R175, R153 ;  /* 0x00000099af3f7220 */ /* 0x000fe40000410000 */
[----:B------:R-:W-:Y:S02]  /*6ad0*/  FADD.FTZ R146, R95, R68 ;  /* 0x000000445f927221 */ /* 0x000fe40000010000 */
[----:B------:R-:W-:Y:S02]  /*6ae0*/  FFMA.FTZ R175, R175, -R69, R230 ;  /* 0x80000045afaf7223 */ /* 0x000fe400000100e6 */
[----:B------:R-:W-:-:S02]  /*6af0*/  FMUL.FTZ R70, R153, UR15 ;  /* 0x0000000f99467c20 */ /* 0x000fc40008410000 */
[----:B------:R-:W-:Y:S02]  /*6b00*/  FFMA.FTZ R68, R153, UR14, -R71 ;  /* 0x0000000e99447c23 */ /* 0x000fe40008010847 */
[----:B------:R-:W-:Y:S02]  /*6b10*/  FMUL.FTZ R154, R154, -R195 ;  /* 0x800000c39a9a7220 */ /* 0x000fe40000410000 */
[----:B------:R-:W-:Y:S02]  /*6b20*/  FMUL.FTZ R72, R26, R153 ;  /* 0x000000991a487220 */ /* 0x000fe40000410000 */
[----:B------:R-:W-:Y:S02]  /*6b30*/  FFMA.FTZ R69, R76, -R69, R231 ;  /* 0x800000454c457223 */ /* 0x000fe400000100e7 */
[----:B------:R-:W-:Y:S02]  /*6b40*/  FFMA.FTZ R70, R195, UR14, R70 ;  /* 0x0000000ec3467c23 */ /* 0x000fe40008010046 */
[----:B------:R-:W-:-:S02]  /*6b50*/  FMUL.FTZ R68, R175, R68 ;  /* 0x00000044af447220 */ /* 0x000fc40000410000 */
[----:B------:R-:W-:Y:S02]  /*6b60*/  FFMA.FTZ R155, R155, R153, R154 ;  /* 0x000000999b9b7223 */ /* 0x000fe4000001009a */
[-C--:B------:R-:W-:Y:S02]  /*6b70*/  FFMA.FTZ R63, R76, R195.reuse, R63 ;  /* 0x000000c34c3f7223 */ /* 0x080fe4000001003f */
[----:B------:R-:W-:Y:S02]  /*6b80*/  FMUL.FTZ R76, R26, R195 ;  /* 0x000000c31a4c7220 */ /* 0x000fe40000410000 */
[----:B------:R-:W-:Y:S02]  /*6b90*/  FMUL.FTZ R71, R175, R72 ;  /* 0x00000048af477220 */ /* 0x000fe40000410000 */
[----:B------:R-:W-:Y:S02]  /*6ba0*/  FFMA.FTZ R68, R69, R70, R68 ;  /* 0x0000004645447223 */ /* 0x000fe40000010044 */
[----:B------:R-:W-:-:S02]  /*6bb0*/  FADD.FTZ R104, R145, R104 ;  /* 0x0000006891687221 */ /* 0x000fc40000010000 */
[----:B------:R-:W-:Y:S01]  /*6bc0*/  FADD.FTZ R155, -R194, R155 ;  /* 0x0000009bc29b7221 */ /* 0x000fe20000010100 */
[----:B------:R-:W-:Y:S01]  /*6bd0*/  IADD3 R194, R9, 0x600, RZ ;  /* 0x0000060009c27810 */ /* 0x000fe20007ffe0ff */
[-C--:B------:R-:W-:Y:S01]  /*6be0*/  FMUL.FTZ R145, R175, R76.reuse ;  /* 0x0000004caf917220 */ /* 0x080fe20000410000 */
[----:B------:R-:W-:Y:S01]  /*6bf0*/  LEA.HI.SX32 R175, R208, R9, 0x1b ;  /* 0x00000009d0af7211 */ /* 0x000fe200078fdaff */
[-C--:B0-----:R-:W-:Y:S02]  /*6c00*/  FMUL.FTZ R73, R147, R76.reuse ;  /* 0x0000004c93497220 */ /* 0x081fe40000410000 */
[----:B------:R-:W-:Y:S02]  /*6c10*/  FFMA.FTZ R76, R69, R76, R71 ;  /* 0x0000004c454c7223 */ /* 0x000fe40000010047 */
[----:B------:R-:W-:Y:S01]  /*6c20*/  FFMA.FTZ R71, R147, R63, R68 ;  /* 0x0000003f93477223 */ /* 0x000fe20000010044 */
[----:B------:R-:W-:Y:S01]  /*6c30*/  STS [R62.X4+0x2148], R73 ;  /* 0x002148493e007388 */ /* 0x000fe20000004800 */
[----:B------:R-:W-:-:S02]  /*6c40*/  FMUL.FTZ R68, R156, -R155 ;  /* 0x8000009b9c447220 */ /* 0x000fc40000410000 */
[----:B------:R-:W-:Y:S02]  /*6c50*/  FMUL.FTZ R95, R147, R72 ;  /* 0x00000048935f7220 */ /* 0x000fe40000410000 */
[-C--:B------:R-:W-:Y:S02]  /*6c60*/  FMUL.FTZ R156, R156, -R146.reuse ;  /* 0x800000929c9c7220 */ /* 0x080fe40000410000 */
[C---:B------:R-:W-:Y:S01]  /*6c70*/  FFMA.FTZ R68, R157.reuse, R146, -R68 ;  /* 0x000000929d447223 */ /* 0x040fe20000010844 */
[----:B------:R0:W-:Y:S01]  /*6c80*/  STS [R62.X4+0x214c], R95 ;  /* 0x00214c5f3e007388 */ /* 0x0001e20000004800 */
[----:B------:R-:W-:Y:S01]  /*6c90*/  FADD.FTZ R103, R128, R103 ;  /* 0x0000006780677221 */ /* 0x000fe20000010000 */
[----:B------:R-:W-:Y:S01]  /*6ca0*/  HADD2.F32 R128, -RZ, R52.H0_H0 ;  /* 0x20000034ff807230 */ /* 0x000fe20000004100 */
[----:B------:R-:W-:Y:S02]  /*6cb0*/  FFMA.FTZ R157, R157, R155, R156 ;  /* 0x0000009b9d9d7223 */ /* 0x000fe4000001009c */
[----:B------:R-:W-:-:S02]  /*6cc0*/  FFMA.FTZ R42, R26, R63, R42 ;  /* 0x0000003f1a2a7223 */ /* 0x000fc4000001002a */
[----:B------:R-:W-:Y:S01]  /*6cd0*/  FADD.FTZ R157, -R94, R157 ;  /* 0x0000009d5e9d7221 */ /* 0x000fe20000010100 */
[----:B------:R-:W-:Y:S01]  /*6ce0*/  HADD2.F32 R94, -RZ, R59.H1_H1 ;  /* 0x3000003bff5e7230 */ /* 0x000fe20000004100 */
[----:B------:R-:W-:Y:S02]  /*6cf0*/  FMUL.FTZ R63, R25, R128 ;  /* 0x00000080193f7220 */ /* 0x000fe40000410000 */
[----:B0-----:R-:W-:Y:S02]  /*6d00*/  FADD.FTZ R95, R93, R68 ;  /* 0x000000445d5f7221 */ /* 0x001fe40000010000 */
[----:B------:R-:W-:Y:S02]  /*6d10*/  FMUL.FTZ R68, R146, UR15 ;  /* 0x0000000f92447c20 */ /* 0x000fe40008410000 */
[----:B------:R-:W-:Y:S02]  /*6d20*/  FADD.FTZ R102, R71, R102 ;  /* 0x0000006647667221 */ /* 0x000fe40000010000 */
[----:B------:R-:W-:-:S02]  /*6d30*/  FFMA.FTZ R71, R155, UR14, -R68 ;  /* 0x0000000e9b477c23 */ /* 0x000fc40008010844 */
[----:B------:R-:W-:Y:S02]  /*6d40*/  FFMA.FTZ R145, R69, R72, -R145 ;  /* 0x0000004845917223 */ /* 0x000fe40000010891 */
[----:B------:R-:W-:Y:S02]  /*6d50*/  FMUL.FTZ R70, R174, R155 ;  /* 0x0000009bae467220 */ /* 0x000fe40000410000 */
[----:B------:R-:W-:Y:S02]  /*6d60*/  FMUL.FTZ R68, R158, -R157 ;  /* 0x8000009d9e447220 */ /* 0x000fe40000410000 */
[-C--:B------:R-:W-:Y:S02]  /*6d70*/  FFMA.FTZ R174, R174, -R63.reuse, R226 ;  /* 0x8000003faeae7223 */ /* 0x080fe400000100e2 */
[----:B------:R-:W-:Y:S02]  /*6d80*/  FFMA.FTZ R69, R173, -R63, R227 ;  /* 0x8000003fad457223 */ /* 0x000fe400000100e3 */
[----:B------:R-:W-:-:S02]  /*6d90*/  FMUL.FTZ R158, R158, -R95 ;  /* 0x8000005f9e9e7220 */ /* 0x000fc40000410000 */
[----:B------:R-:W-:Y:S02]  /*6da0*/  FMUL.FTZ R63, R155, UR15 ;  /* 0x0000000f9b3f7c20 */ /* 0x000fe40008410000 */
[----:B------:R-:W-:Y:S02]  /*6db0*/  FMUL.FTZ R73, R25, R155 ;  /* 0x0000009b19497220 */ /* 0x000fe40000410000 */
[C---:B------:R-:W-:Y:S02]  /*6dc0*/  FFMA.FTZ R68, R159.reuse, R95, -R68 ;  /* 0x0000005f9f447223 */ /* 0x040fe40000010844 */
[----:B------:R-:W-:Y:S02]  /*6dd0*/  FFMA.FTZ R159, R159, R157, R158 ;  /* 0x0000009d9f9f7223 */ /* 0x000fe4000001009e */
[----:B------:R-:W-:Y:S02]  /*6de0*/  FFMA.FTZ R72, R146, UR14, R63 ;  /* 0x0000000e92487c23 */ /* 0x000fe4000801003f */
[----:B------:R-:W-:-:S02]  /*6df0*/  FFMA.FTZ R70, R173, R146, R70 ;  /* 0x00000092ad467223 */ /* 0x000fc40000010046 */
[----:B------:R-:W-:Y:S02]  /*6e00*/  FMUL.FTZ R63, R25, R146 ;  /* 0x00000092193f7220 */ /* 0x000fe40000410000 */
[----:B------:R-:W-:Y:S02]  /*6e10*/  FMUL.FTZ R146, R174, R73 ;  /* 0x00000049ae927220 */ /* 0x000fe40000410000 */
[----:B------:R-:W-:Y:S02]  /*6e20*/  FADD.FTZ R92, -R92, R159 ;  /* 0x0000009f5c5c7221 */ /* 0x000fe40000010100 */
[----:B------:R-:W-:Y:S02]  /*6e30*/  FADD.FTZ R91, R91, R68 ;  /* 0x000000445b5b7221 */ /* 0x000fe40000010000 */
[C---:B------:R-:W-:Y:S02]  /*6e40*/  FMUL.FTZ R71, R174.reuse, R71 ;  /* 0x00000047ae477220 */ /* 0x040fe40000410000 */
[----:B------:R-:W-:-:S02]  /*6e50*/  FMUL.FTZ R174, R174, R63 ;  /* 0x0000003faeae7220 */ /* 0x000fc40000410000 */
[-C--:B------:R-:W-:Y:S02]  /*6e60*/  FFMA.FTZ R146, R69, R63.reuse, R146 ;  /* 0x0000003f45927223 */ /* 0x080fe40000010092 */
[----:B------:R-:W-:Y:S02]  /*6e70*/  FMUL.FTZ R93, R128, R63 ;  /* 0x0000003f805d7220 */ /* 0x000fe40000410000 */
[CC--:B------:R-:W-:Y:S02]  /*6e80*/  FMUL.FTZ R63, R127.reuse, -R92.reuse ;  /* 0x8000005c7f3f7220 */ /* 0x0c0fe40000410000 */
[-C--:B------:R-:W-:Y:S01]  /*6e90*/  FMUL.FTZ R127, R127, -R91.reuse ;  /* 0x8000005b7f7f7220 */ /* 0x080fe20000410000 */
[----:B------:R-:W-:Y:S01]  /*6ea0*/  STS [R62.X4+0x2140], R93 ;  /* 0x0021405d3e007388 */ /* 0x000fe20000004800 */
[C---:B------:R-:W-:Y:S02]  /*6eb0*/  FFMA.FTZ R148, R130.reuse, R91, -R63 ;  /* 0x0000005b82947223 */ /* 0x040fe4000001083f */
[----:B------:R-:W-:-:S02]  /*6ec0*/  FFMA.FTZ R127, R130, R92, R127 ;  /* 0x0000005c827f7223 */ /* 0x000fc4000001007f */
[----:B------:R-:W-:Y:S02]  /*6ed0*/  FADD.FTZ R148, R89, R148 ;  /* 0x0000009459947221 */ /* 0x000fe40000010000 */
[----:B------:R-:W-:Y:S02]  /*6ee0*/  FADD.FTZ R130, -R90, R127 ;  /* 0x0000007f5a827221 */ /* 0x000fe40000010100 */
[----:B------:R-:W-:Y:S02]  /*6ef0*/  FFMA.FTZ R71, R69, R72, R71 ;  /* 0x0000004845477223 */ /* 0x000fe40000010047 */
[C---:B------:R-:W-:Y:S02]  /*6f00*/  FMUL.FTZ R63, R131.reuse, -R130 ;  /* 0x80000082833f7220 */ /* 0x040fe40000410000 */
[----:B------:R-:W-:Y:S02]  /*6f10*/  FMUL.FTZ R68, R24, R94 ;  /* 0x0000005e18447220 */ /* 0x000fe40000410000 */
[----:B------:R-:W-:-:S02]  /*6f20*/  FMUL.FTZ R131, R131, -R148 ;  /* 0x8000009483837220 */ /* 0x000fc40000410000 */
[----:B------:R-:W-:Y:S01]  /*6f30*/  FFMA.FTZ R147, R69, R73, -R174 ;  /* 0x0000004945937223 */ /* 0x000fe200000108ae */
[----:B------:R-:W-:Y:S01]  /*6f40*/  IADD3 R174, R9, 0x4c0, RZ ;  /* 0x000004c009ae7810 */ /* 0x000fe20007ffe0ff */
[-C--:B------:R-:W-:Y:S02]  /*6f50*/  FFMA.FTZ R41, R25, R70.reuse, R41 ;  /* 0x0000004619297223 */ /* 0x080fe40000010029 */
[----:B------:R-:W-:Y:S02]  /*6f60*/  FFMA.FTZ R72, R128, R70, R71 ;  /* 0x0000004680487223 */ /* 0x000fe40000010047 */
[-C--:B------:R-:W-:Y:S02]  /*6f70*/  FFMA.FTZ R70, R75, -R68.reuse, R220 ;  /* 0x800000444b467223 */ /* 0x080fe400000100dc */
[----:B------:R-:W-:Y:S02]  /*6f80*/  FFMA.FTZ R69, R172, -R68, R221 ;  /* 0x80000044ac457223 */ /* 0x000fe400000100dd */
[----:B------:R-:W-:-:S02]  /*6f90*/  FFMA.FTZ R131, R132, R130, R131 ;  /* 0x0000008284837223 */ /* 0x000fc40000010083 */
[----:B------:R-:W-:Y:S02]  /*6fa0*/  FFMA.FTZ R68, R132, R148, -R63 ;  /* 0x0000009484447223 */ /* 0x000fe4000001083f */
[----:B------:R-:W-:Y:S02]  /*6fb0*/  FMUL.FTZ R63, R157, UR15 ;  /* 0x0000000f9d3f7c20 */ /* 0x000fe40008410000 */
[----:B------:R-:W-:Y:S02]  /*6fc0*/  FADD.FTZ R88, -R88, R131 ;  /* 0x0000008358587221 */ /* 0x000fe40000010100 */
[----:B------:R-:W-:Y:S02]  /*6fd0*/  FADD.FTZ R87, R87, R68 ;  /* 0x0000004457577221 */ /* 0x000fe40000010000 */
[----:B------:R-:W-:Y:S02]  /*6fe0*/  FADD.FTZ R101, R72, R101 ;  /* 0x0000006548657221 */ /* 0x000fe40000010000 */
[----:B------:R-:W-:-:S02]  /*6ff0*/  FFMA.FTZ R72, R95, UR14, R63 ;  /* 0x0000000e5f487c23 */ /* 0x000fc4000801003f */
[CC--:B------:R-:W-:Y:S02]  /*7000*/  FMUL.FTZ R63, R133.reuse, -R88.reuse ;  /* 0x80000058853f7220 */ /* 0x0c0fe40000410000 */
[-C--:B------:R-:W-:Y:S02]  /*7010*/  FMUL.FTZ R133, R133, -R87.reuse ;  /* 0x8000005785857220 */ /* 0x080fe40000410000 */
[C---:B------:R-:W-:Y:S02]  /*7020*/  FFMA.FTZ R68, R134.reuse, R87, -R63 ;  /* 0x0000005786447223 */ /* 0x040fe4000001083f */
[----:B------:R-:W-:Y:S02]  /*7030*/  FFMA.FTZ R133, R134, R88, R133 ;  /* 0x0000005886857223 */ /* 0x000fe40000010085 */
[----:B------:R-:W-:Y:S01]  /*7040*/  FMUL.FTZ R73, R128, R73 ;  /* 0x0000004980497220 */ /* 0x000fe20000410000 */
[----:B------:R-:W-:Y:S01]  /*7050*/  HADD2.F32 R128, -RZ, R59.H0_H0 ;  /* 0x2000003bff807230 */ /* 0x000fe20000004100 */
[----:B------:R-:W-:-:S02]  /*7060*/  FADD.FTZ R86, -R86, R133 ;  /* 0x0000008556567221 */ /* 0x000fc40000010100 */
[----:B------:R-:W-:Y:S01]  /*7070*/  FADD.FTZ R85, R85, R68 ;  /* 0x0000004455557221 */ /* 0x000fe20000010000 */
[----:B------:R0:W-:Y:S01]  /*7080*/  STS [R62.X4+0x2144], R73 ;  /* 0x002144493e007388 */ /* 0x0001e20000004800 */
[----:B------:R-:W-:Y:S02]  /*7090*/  FMUL.FTZ R71, R95, UR15 ;  /* 0x0000000f5f477c20 */ /* 0x000fe40008410000 */
[C---:B------:R-:W-:Y:S02]  /*70a0*/  FMUL.FTZ R63, R135.reuse, -R86 ;  /* 0x80000056873f7220 */ /* 0x040fe40000410000 */
[----:B------:R-:W-:Y:S02]  /*70b0*/  FMUL.FTZ R135, R135, -R85 ;  /* 0x8000005587877220 */ /* 0x000fe40000410000 */
[----:B------:R-:W-:Y:S02]  /*70c0*/  FFMA.FTZ R71, R157, UR14, -R71 ;  /* 0x0000000e9d477c23 */ /* 0x000fe40008010847 */
[----:B------:R-:W-:-:S02]  /*70d0*/  FMUL.FTZ R89, R24, R157 ;  /* 0x0000009d18597220 */ /* 0x000fc40000410000 */
[----:B0-----:R-:W-:Y:S02]  /*70e0*/  FMUL.FTZ R73, R24, R95 ;  /* 0x0000005f18497220 */ /* 0x001fe40000410000 */
[----:B------:R-:W-:Y:S02]  /*70f0*/  FFMA.FTZ R135, R136, R86, R135 ;  /* 0x0000005688877223 */ /* 0x000fe40000010087 */
[C---:B------:R-:W-:Y:S02]  /*7100*/  FMUL.FTZ R132, R70.reuse, R89 ;  /* 0x0000005946847220 */ /* 0x040fe40000410000 */
[----:B------:R-:W-:Y:S02]  /*7110*/  FMUL.FTZ R71, R70, R71 ;  /* 0x0000004746477220 */ /* 0x000fe40000410000 */
[----:B------:R-:W-:Y:S02]  /*7120*/  FFMA.FTZ R68, R136, R85, -R63 ;  /* 0x0000005588447223 */ /* 0x000fe4000001083f */
[----:B------:R-:W-:-:S02]  /*7130*/  FMUL.FTZ R75, R75, R157 ;  /* 0x0000009d4b4b7220 */ /* 0x000fc40000410000 */
[----:B------:R-:W-:Y:S02]  /*7140*/  FMUL.FTZ R70, R70, R73 ;  /* 0x0000004946467220 */ /* 0x000fe40000410000 */
[----:B------:R-:W-:Y:S02]  /*7150*/  FADD.FTZ R84, -R84, R135 ;  /* 0x0000008754547221 */ /* 0x000fe40000010100 */
[----:B------:R-:W-:Y:S02]  /*7160*/  FADD.FTZ R209, R209, R68 ;  /* 0x00000044d1d17221 */ /* 0x000fe40000010000 */
[----:B------:R-:W-:Y:S01]  /*7170*/  FFMA.FTZ R75, R172, R95, R75 ;  /* 0x0000005fac4b7223 */ /* 0x000fe2000001004b */
[----:B------:R-:W-:Y:S01]  /*7180*/  HADD2.F32 R95, -RZ, R57.H0_H0 ;  /* 0x20000039ff5f7230 */ /* 0x000fe20000004100 */
[C---:B------:R-:W-:Y:S02]  /*7190*/  FFMA.FTZ R132, R69.reuse, R73, R132 ;  /* 0x0000004945847223 */ /* 0x040fe40000010084 */
[----:B------:R-:W-:-:S02]  /*71a0*/  FFMA.FTZ R133, R69, R89, -R70 ;  /* 0x0000005945857223 */ /* 0x000fc40000010846 */
[----:B------:R-:W-:Y:S02]  /*71b0*/  FFMA.FTZ R72, R69, R72, R71 ;  /* 0x0000004845487223 */ /* 0x000fe40000010047 */
[----:B------:R-:W-:Y:S02]  /*71c0*/  FMUL.FTZ R69, R23, R128 ;  /* 0x0000008017457220 */ /* 0x000fe40000410000 */
[C---:B------:R-:W-:Y:S02]  /*71d0*/  FMUL.FTZ R68, R137.reuse, -R84 ;  /* 0x8000005489447220 */ /* 0x040fe40000410000 */
[----:B------:R-:W-:Y:S02]  /*71e0*/  FMUL.FTZ R137, R137, -R209 ;  /* 0x800000d189897220 */ /* 0x000fe40000410000 */
[----:B------:R-:W-:Y:S02]  /*71f0*/  FFMA.FTZ R63, R94, R75, R72 ;  /* 0x0000004b5e3f7223 */ /* 0x000fe40000010048 */
[----:B------:R-:W-:-:S02]  /*7200*/  FFMA.FTZ R70, R74, -R69, R222 ;  /* 0x800000454a467223 */ /* 0x000fc400000100de */
[----:B------:R-:W-:Y:S02]  /*7210*/  FFMA.FTZ R72, R170, -R69, R223 ;  /* 0x80000045aa487223 */ /* 0x000fe400000100df */
[----:B------:R-:W-:Y:S02]  /*7220*/  FMUL.FTZ R69, R91, UR15 ;  /* 0x0000000f5b457c20 */ /* 0x000fe40008410000 */
[----:B------:R-:W-:Y:S02]  /*7230*/  FMUL.FTZ R73, R94, R73 ;  /* 0x000000495e497220 */ /* 0x000fe40000410000 */
[C---:B------:R-:W-:Y:S02]  /*7240*/  FFMA.FTZ R137, R138.reuse, R84, R137 ;  /* 0x000000548a897223 */ /* 0x040fe40000010089 */
[----:B------:R-:W-:Y:S01]  /*7250*/  FFMA.FTZ R68, R138, R209, -R68 ;  /* 0x000000d18a447223 */ /* 0x000fe20000010844 */
[----:B------:R0:W-:Y:S01]  /*7260*/  STS [R62.X4+0x2138], R73 ;  /* 0x002138493e007388 */ /* 0x0001e20000004800 */
[----:B------:R-:W-:-:S02]  /*7270*/  FMUL.FTZ R74, R74, R92 ;  /* 0x0000005c4a4a7220 */ /* 0x000fc40000410000 */
[C---:B------:R-:W-:Y:S02]  /*7280*/  FMUL.FTZ R90, R92.reuse, UR15 ;  /* 0x0000000f5c5a7c20 */ /* 0x040fe40008410000 */
[----:B------:R-:W-:Y:S02]  /*7290*/  FFMA.FTZ R69, R92, UR14, -R69 ;  /* 0x0000000e5c457c23 */ /* 0x000fe40008010845 */
[----:B------:R-:W-:Y:S02]  /*72a0*/  FADD.FTZ R210, -R210, R137 ;  /* 0x00000089d2d27221 */ /* 0x000fe40000010100 */
[----:B------:R-:W-:Y:S02]  /*72b0*/  FMUL.FTZ R89, R94, R89 ;  /* 0x000000595e597220 */ /* 0x000fe40000410000 */
[----:B------:R-:W-:Y:S01]  /*72c0*/  FADD.FTZ R211, R211, R68 ;  /* 0x00000044d3d37221 */ /* 0x000fe20000010000 */
[----:B------:R-:W-:Y:S01]  /*72d0*/  HADD2.F32 R68, -RZ, R56.H0_H0 ;  /* 0x20000038ff447230 */ /* 0x000fe20000004100 */
[----:B------:R-:W-:Y:S01]  /*72e0*/  FFMA.FTZ R40, R24, R75, R40 ;  /* 0x0000004b18287223 */ /* 0x000fe20000010028 */
[----:B------:R1:W-:Y:S01]  /*72f0*/  STS [R62.X4+0x213c], R89 ;  /* 0x00213c593e007388 */ /* 0x0003e20000004800 */
[----:B------:R-:W-:-:S02]  /*7300*/  FFMA.FTZ R74, R170, R91, R74 ;  /* 0x0000005baa4a7223 */ /* 0x000fc4000001004a */
[----:B0-----:R-:W-:Y:S02]  /*7310*/  FFMA.FTZ R73, R91, UR14, R90 ;  /* 0x0000000e5b497c23 */ /* 0x001fe4000801005a */
[C---:B------:R-:W-:Y:S02]  /*7320*/  FMUL.FTZ R71, R23.reuse, R92 ;  /* 0x0000005c17477220 */ /* 0x040fe40000410000 */
[----:B------:R-:W-:Y:S02]  /*7330*/  FMUL.FTZ R91, R23, R91 ;  /* 0x0000005b175b7220 */ /* 0x000fe40000410000 */
[----:B------:R-:W-:Y:S02]  /*7340*/  FMUL.FTZ R75, R70, R69 ;  /* 0x00000045464b7220 */ /* 0x000fe40000410000 */
[C---:B------:R-:W-:Y:S02]  /*7350*/  FMUL.FTZ R69, R139.reuse, -R210 ;  /* 0x800000d28b457220 */ /* 0x040fe40000410000 */
[----:B------:R-:W-:-:S02]  /*7360*/  FMUL.FTZ R139, R139, -R211 ;  /* 0x800000d38b8b7220 */ /* 0x000fc40000410000 */
[C---:B------:R-:W-:Y:S02]  /*7370*/  FMUL.FTZ R134, R70.reuse, R71 ;  /* 0x0000004746867220 */ /* 0x040fe40000410000 */
[----:B-1----:R-:W-:Y:S02]  /*7380*/  FMUL.FTZ R89, R70, R91 ;  /* 0x0000005b46597220 */ /* 0x002fe40000410000 */
[C---:B------:R-:W-:Y:S01]  /*7390*/  FFMA.FTZ R70, R140.reuse, R211, -R69 ;  /* 0x000000d38c467223 */ /* 0x040fe20000010845 */
[----:B------:R-:W-:Y:S01]  /*73a0*/  HADD2.F32 R69, -RZ, R56.H1_H1 ;  /* 0x30000038ff457230 */ /* 0x000fe20000004100 */
[----:B------:R-:W-:Y:S02]  /*73b0*/  FFMA.FTZ R139, R140, R210, R139 ;  /* 0x000000d28c8b7223 */ /* 0x000fe4000001008b */
[----:B------:R-:W-:Y:S02]  /*73c0*/  FADD.FTZ R213, R213, R70 ;  /* 0x00000046d5d57221 */ /* 0x000fe40000010000 */
[----:B------:R-:W-:-:S02]  /*73d0*/  FMUL.FTZ R70, R17, R68 ;  /* 0x0000004411467220 */ /* 0x000fc40000410000 */
[----:B------:R-:W-:Y:S02]  /*73e0*/  FADD.FTZ R212, -R212, R139 ;  /* 0x0000008bd4d47221 */ /* 0x000fe40000010100 */
[-C--:B------:R-:W-:Y:S02]  /*73f0*/  FFMA.FTZ R134, R72, R91.reuse, R134 ;  /* 0x0000005b48867223 */ /* 0x080fe40000010086 */
[----:B------:R-:W-:Y:S02]  /*7400*/  FMUL.FTZ R127, R128, R91 ;  /* 0x0000005b807f7220 */ /* 0x000fe40000410000 */
[----:B------:R-:W-:Y:S02]  /*7410*/  FMUL.FTZ R91, R18, R69 ;  /* 0x00000045125b7220 */ /* 0x000fe40000410000 */
[----:B------:R-:W-:Y:S01]  /*7420*/  FFMA.FTZ R93, R161, -R70, R183 ;  /* 0x80000046a15d7223 */ /* 0x000fe200000100b7 */
[----:B------:R0:W-:Y:S01]  /*7430*/  STS [R62.X4+0x2130], R127 ;  /* 0x0021307f3e007388 */ /* 0x0001e20000004800 */
[----:B------:R-:W-:-:S02]  /*7440*/  FMUL.FTZ R135, R17, R212 ;  /* 0x000000d411877220 */ /* 0x000fc40000410000 */
[----:B------:R-:W-:Y:S02]  /*7450*/  FFMA.FTZ R94, R141, -R70, R184 ;  /* 0x800000468d5e7223 */ /* 0x000fe400000100b8 */
[----:B------:R-:W-:Y:S02]  /*7460*/  FFMA.FTZ R92, R163, -R91, R181 ;  /* 0x8000005ba35c7223 */ /* 0x000fe400000100b5 */
[----:B------:R-:W-:Y:S02]  /*7470*/  FMUL.FTZ R136, R18, R210 ;  /* 0x000000d212887220 */ /* 0x000fe40000410000 */
[----:B------:R-:W-:Y:S02]  /*7480*/  FMUL.FTZ R137, R17, R213 ;  /* 0x000000d511897220 */ /* 0x000fe40000410000 */
[----:B------:R-:W-:Y:S02]  /*7490*/  FMUL.FTZ R70, R93, R135 ;  /* 0x000000875d467220 */ /* 0x000fe40000410000 */
[----:B------:R-:W-:-:S02]  /*74a0*/  FFMA.FTZ R139, R72, R71, -R89 ;  /* 0x00000047488b7223 */ /* 0x000fc40000010859 */
[----:B0-----:R-:W-:Y:S02]  /*74b0*/  FMUL.FTZ R127, R128, R71 ;  /* 0x00000047807f7220 */ /* 0x001fe40000410000 */
[----:B------:R-:W-:Y:S02]  /*74c0*/  FFMA.FTZ R91, R160, -R91, R182 ;  /* 0x8000005ba05b7223 */ /* 0x000fe400000100b6 */
[----:B------:R-:W-:Y:S01]  /*74d0*/  FMUL.FTZ R138, R18, R211 ;  /* 0x000000d3128a7220 */ /* 0x000fe20000410000 */
[----:B------:R0:W-:Y:S01]  /*74e0*/  STS [R62.X4+0x2134], R127 ;  /* 0x0021347f3e007388 */ /* 0x0001e20000004800 */
[----:B------:R-:W-:Y:S02]  /*74f0*/  FMUL.FTZ R71, R92, R136 ;  /* 0x000000885c477220 */ /* 0x000fe40000410000 */
[----:B------:R-:W-:Y:S02]  /*7500*/  FFMA.FTZ R70, R94, R137, R70 ;  /* 0x000000895e467223 */ /* 0x000fe40000010046 */
[----:B------:R-:W-:-:S02]  /*7510*/  FFMA.FTZ R71, R91, R138, R71 ;  /* 0x0000008a5b477223 */ /* 0x000fc40000010047 */
[----:B------:R-:W-:Y:S02]  /*7520*/  FADD.FTZ R70, RZ, R70 ;  /* 0x00000046ff467221 */ /* 0x000fe40000010000 */
[----:B------:R-:W-:Y:S02]  /*7530*/  FFMA.FTZ R73, R72, R73, R75 ;  /* 0x0000004948497223 */ /* 0x000fe4000001004b */
[----:B------:R-:W-:Y:S02]  /*7540*/  FMUL.FTZ R75, R19, R95 ;  /* 0x0000005f134b7220 */ /* 0x000fe40000410000 */
[----:B------:R-:W-:Y:S02]  /*7550*/  FADD.FTZ R72, R70, R71 ;  /* 0x0000004746487221 */ /* 0x000fe40000010000 */
[----:B------:R-:W-:Y:S02]  /*7560*/  FMUL.FTZ R70, R93, R137 ;  /* 0x000000895d467220 */ /* 0x000fe40000410000 */
[----:B------:R-:W-:-:S02]  /*7570*/  FFMA.FTZ R89, R162, -R75, R188 ;  /* 0x8000004ba2597223 */ /* 0x000fc400000100bc */
[----:B------:R-:W-:Y:S02]  /*7580*/  FFMA.FTZ R75, R165, -R75, R187 ;  /* 0x8000004ba54b7223 */ /* 0x000fe400000100bb */
[C---:B------:R-:W-:Y:S02]  /*7590*/  FMUL.FTZ R140, R19.reuse, R84 ;  /* 0x00000054138c7220 */ /* 0x040fe40000410000 */
[----:B------:R-:W-:Y:S02]  /*75a0*/  FMUL.FTZ R71, R92, R138 ;  /* 0x0000008a5c477220 */ /* 0x000fe40000410000 */
[----:B------:R-:W-:Y:S02]  /*75b0*/  FFMA.FTZ R70, R94, R135, -R70 ;  /* 0x000000875e467223 */ /* 0x000fe40000010846 */
[----:B------:R-:W-:Y:S02]  /*75c0*/  FFMA.FTZ R90, R128, R74, R73 ;  /* 0x0000004a805a7223 */ /* 0x000fe40000010049 */
[----:B------:R-:W-:-:S02]  /*75d0*/  FMUL.FTZ R150, R19, R209 ;  /* 0x000000d113967220 */ /* 0x000fc40000410000 */
[----:B------:R-:W-:Y:S02]  /*75e0*/  FMUL.FTZ R73, R75, R140 ;  /* 0x0000008c4b497220 */ /* 0x000fe40000410000 */
[----:B------:R-:W-:Y:S02]  /*75f0*/  FFMA.FTZ R71, R91, R136, -R71 ;  /* 0x000000885b477223 */ /* 0x000fe40000010847 */
[----:B------:R-:W-:Y:S02]  /*7600*/  FADD.FTZ R70, RZ, R70 ;  /* 0x00000046ff467221 */ /* 0x000fe40000010000 */
[----:B------:R-:W-:Y:S01]  /*7610*/  FFMA.FTZ R39, R23, R74, R39 ;  /* 0x0000004a17277223 */ /* 0x000fe20000010027 */
[----:B------:R-:W-:Y:S01]  /*7620*/  HADD2.F32 R74, -RZ, R57.H1_H1 ;  /* 0x30000039ff4a7230 */ /* 0x000fe20000004100 */
[-C--:B------:R-:W-:Y:S02]  /*7630*/  FMUL.FTZ R128, R75, R150.reuse ;  /* 0x000000964b807220 */ /* 0x080fe40000410000 */
[----:B0-----:R-:W-:Y:S01]  /*7640*/  FFMA.FTZ R127, R89, R150, R73 ;  /* 0x00000096597f7223 */ /* 0x001fe20000010049 */
[----:B------:R-:W-:Y:S01]  /*7650*/  HADD2.F32 R73, -RZ, R58.H1_H1 ;  /* 0x3000003aff497230 */ /* 0x000fe20000004100 */
[----:B------:R-:W-:-:S02]  /*7660*/  FADD.FTZ R70, R70, R71 ;  /* 0x0000004746467221 */ /* 0x000fc40000010000 */
[----:B------:R-:W-:Y:S02]  /*7670*/  FFMA.FTZ R71, R89, R140, -R128 ;  /* 0x0000008c59477223 */ /* 0x000fe40000010880 */
[----:B------:R-:W-:Y:S01]  /*7680*/  FADD.FTZ R128, R72, R127 ;  /* 0x0000007f48807221 */ /* 0x000fe20000010000 */
[----:B------:R-:W-:Y:S01]  /*7690*/  HADD2.F32 R72, -RZ, R58.H0_H0 ;  /* 0x2000003aff487230 */ /* 0x000fe20000004100 */
[----:B------:R-:W-:Y:S02]  /*76a0*/  FMUL.FTZ R127, R20, R74 ;  /* 0x0000004a147f7220 */ /* 0x000fe40000410000 */
[----:B------:R-:W-:Y:S02]  /*76b0*/  FADD.FTZ R129, R70, R71 ;  /* 0x0000004746817221 */ /* 0x000fe40000010000 */
[----:B------:R-:W-:Y:S02]  /*76c0*/  FFMA.FTZ R71, R167, -R127, R185 ;  /* 0x8000007fa7477223 */ /* 0x000fe400000100b9 */
[----:B------:R-:W-:-:S02]  /*76d0*/  FMUL.FTZ R151, R20, R86 ;  /* 0x0000005614977220 */ /* 0x000fc40000410000 */
[----:B------:R-:W-:Y:S02]  /*76e0*/  FMUL.FTZ R149, R20, R85 ;  /* 0x0000005514957220 */ /* 0x000fe40000410000 */
[----:B------:R-:W-:Y:S02]  /*76f0*/  FMUL.FTZ R154, R22, R73 ;  /* 0x00000049169a7220 */ /* 0x000fe40000410000 */
[----:B------:R-:W-:Y:S02]  /*7700*/  FFMA.FTZ R70, R164, -R127, R186 ;  /* 0x8000007fa4467223 */ /* 0x000fe400000100ba */
[C---:B------:R-:W-:Y:S02]  /*7710*/  FMUL.FTZ R131, R71.reuse, R151 ;  /* 0x0000009747837220 */ /* 0x040fe40000410000 */
[----:B------:R-:W-:Y:S02]  /*7720*/  FMUL.FTZ R152, R71, R149 ;  /* 0x0000009547987220 */ /* 0x000fe40000410000 */
[----:B------:R-:W-:-:S02]  /*7730*/  FFMA.FTZ R156, R171, -R154, R192 ;  /* 0x8000009aab9c7223 */ /* 0x000fc400000100c0 */
[----:B------:R-:W-:Y:S02]  /*7740*/  FMUL.FTZ R171, R171, R130 ;  /* 0x00000082abab7220 */ /* 0x000fe40000410000 */
[C---:B------:R-:W-:Y:S02]  /*7750*/  FFMA.FTZ R131, R70.reuse, R149, R131 ;  /* 0x0000009546837223 */ /* 0x040fe40000010083 */
[----:B------:R-:W-:Y:S02]  /*7760*/  FFMA.FTZ R152, R70, R151, -R152 ;  /* 0x0000009746987223 */ /* 0x000fe40000010898 */
[----:B------:R-:W-:Y:S02]  /*7770*/  FMUL.FTZ R157, R148, UR15 ;  /* 0x0000000f949d7c20 */ /* 0x000fe40008410000 */
[----:B------:R-:W-:Y:S02]  /*7780*/  FMUL.FTZ R155, R21, R72 ;  /* 0x00000048159b7220 */ /* 0x000fe40000410000 */
[----:B------:R-:W-:-:S02]  /*7790*/  FFMA.FTZ R127, R169, -R154, R193 ;  /* 0x8000009aa97f7223 */ /* 0x000fc400000100c1 */
[----:B------:R-:W-:Y:S02]  /*77a0*/  FFMA.FTZ R169, R169, R148, R171 ;  /* 0x00000094a9a97223 */ /* 0x000fe400000100ab */
[----:B------:R-:W-:Y:S02]  /*77b0*/  FADD.FTZ R153, R128, R131 ;  /* 0x0000008380997221 */ /* 0x000fe40000010000 */
[----:B------:R-:W-:Y:S02]  /*77c0*/  FADD.FTZ R152, R129, R152 ;  /* 0x0000009881987221 */ /* 0x000fe40000010000 */
[C---:B------:R-:W-:Y:S02]  /*77d0*/  FMUL.FTZ R131, R130.reuse, UR15 ;  /* 0x0000000f82837c20 */ /* 0x040fe40008410000 */
[----:B------:R-:W-:Y:S02]  /*77e0*/  FFMA.FTZ R171, R130, UR14, -R157 ;  /* 0x0000000e82ab7c23 */ /* 0x000fe4000801089d */
[----:B------:R-:W-:-:S02]  /*77f0*/  FFMA.FTZ R128, R166, -R155, R190 ;  /* 0x8000009ba6807223 */ /* 0x000fc400000100be */
[----:B------:R-:W-:Y:S02]  /*7800*/  FFMA.FTZ R129, R168, -R155, R189 ;  /* 0x8000009ba8817223 */ /* 0x000fe400000100bd */
[C---:B------:R-:W-:Y:S02]  /*7810*/  FMUL.FTZ R157, R21.reuse, R88 ;  /* 0x00000058159d7220 */ /* 0x040fe40000410000 */
[----:B------:R-:W-:Y:S02]  /*7820*/  FMUL.FTZ R155, R21, R87 ;  /* 0x00000057159b7220 */ /* 0x000fe40000410000 */
[----:B------:R-:W-:Y:S02]  /*7830*/  FMUL.FTZ R170, R22, R130 ;  /* 0x0000008216aa7220 */ /* 0x000fe40000410000 */
[----:B------:R-:W-:Y:S02]  /*7840*/  FFMA.FTZ R130, R148, UR14, R131 ;  /* 0x0000000e94827c23 */ /* 0x000fe40008010083 */
[----:B------:R-:W-:-:S02]  /*7850*/  FMUL.FTZ R131, R129, R157 ;  /* 0x0000009d81837220 */ /* 0x000fc40000410000 */
[-C--:B------:R-:W-:Y:S02]  /*7860*/  FMUL.FTZ R154, R129, R155.reuse ;  /* 0x0000009b819a7220 */ /* 0x080fe40000410000 */
[----:B------:R-:W-:Y:S02]  /*7870*/  FMUL.FTZ R158, R22, R148 ;  /* 0x00000094169e7220 */ /* 0x000fe40000410000 */
[----:B------:R-:W-:Y:S02]  /*7880*/  FFMA.FTZ R148, R128, R155, R131 ;  /* 0x0000009b80947223 */ /* 0x000fe40000010083 */
[----:B------:R-:W-:Y:S02]  /*7890*/  FMUL.FTZ R172, R156, R170 ;  /* 0x000000aa9cac7220 */ /* 0x000fe40000410000 */
[----:B------:R-:W-:Y:S01]  /*78a0*/  FFMA.FTZ R159, R128, R157, -R154 ;  /* 0x0000009d809f7223 */ /* 0x000fe2000001089a */
[----:B------:R-:W-:Y:S01]  /*78b0*/  IADD3 R154, R9, 0x380, RZ ;  /* 0x00000380099a7810 */ /* 0x000fe20007ffe0ff */
[----:B------:R-:W-:-:S02]  /*78c0*/  FMUL.FTZ R131, R156, R171 ;  /* 0x000000ab9c837220 */ /* 0x000fc40000410000 */
[-C--:B------:R-:W-:Y:S02]  /*78d0*/  FMUL.FTZ R156, R156, R158.reuse ;  /* 0x0000009e9c9c7220 */ /* 0x080fe40000410000 */
[----:B------:R-:W-:Y:S02]  /*78e0*/  FADD.FTZ R148, R153, R148 ;  /* 0x0000009499947221 */ /* 0x000fe40000010000 */
[----:B------:R-:W-:Y:S02]  /*78f0*/  FADD.FTZ R152, R152, R159 ;  /* 0x0000009f98987221 */ /* 0x000fe40000010000 */
[----:B------:R-:W-:Y:S01]  /*7900*/  FFMA.FTZ R153, R127, R158, R172 ;  /* 0x0000009e7f997223 */ /* 0x000fe200000100ac */
[----:B------:R-:W-:Y:S01]  /*7910*/  IADD3 R172, R9, 0x480, RZ ;  /* 0x0000048009ac7810 */ /* 0x000fe20007ffe0ff */
[----:B------:R-:W-:Y:S01]  /*7920*/  FFMA.FTZ R159, R127, R170, -R156 ;  /* 0x000000aa7f9f7223 */ /* 0x000fe2000001089c */
[C---:B------:R-:W-:Y:S01]  /*7930*/  IADD3 R156, R9.reuse, 0x3c0, RZ ;  /* 0x000003c0099c7810 */ /* 0x040fe20007ffe0ff */
        /* <DEDUP_REMOVED lines=8> */
[----:B------:R-:W-:Y:S01]  /*79c0*/  LEA.HI.SX32 R134, R134, R9, 0x1b ;  /* 0x0000000986867211 */ /* 0x000fe200078fdaff */
[----:B------:R-:W-:Y:S02]  /*79d0*/  FADD.FTZ R152, R152, R133 ;  /* 0x0000008598987221 */ /* 0x000fe40000010000 */
[----:B------:R-:W-:Y:S01]  /*79e0*/  FADD.FTZ R153, R153, R146 ;  /* 0x0000009299997221 */ /* 0x000fe20000010000 */
[----:B------:R-:W-:Y:S01]  /*79f0*/  IADD3 R146, R9, 0x280, RZ ;  /* 0x0000028009927810 */ /* 0x000fe20007ffe0ff */
[----:B------:R-:W-:Y:S02]  /*7a00*/  FADD.FTZ R152, R152, R147 ;  /* 0x0000009398987221 */ /* 0x000fe40000010000 */
[----:B------:R-:W-:Y:S01]  /*7a10*/  FADD.FTZ R153, R153, R76 ;  /* 0x0000004c99997221 */ /* 0x000fe20000010000 */
[----:B------:R-:W-:Y:S01]  /*7a20*/  IADD3 R76, R9, 0x80, RZ ;  /* 0x00000080094c7810 */ /* 0x000fe20007ffe0ff */
[----:B------:R-:W-:-:S02]  /*7a30*/  FADD.FTZ R152, R152, R145 ;  /* 0x0000009198987221 */ /* 0x000fc40000010000 */
[----:B------:R-:W-:Y:S01]  /*7a40*/  FADD.FTZ R144, R153, R144 ;  /* 0x0000009099907221 */ /* 0x000fe20000010000 */
[-C--:B------:R-:W-:Y:S01]  /*7a50*/  LEA.HI.SX32 R153, R174, R9.reuse, 0x1b ;  /* 0x00000009ae997211 */ /* 0x080fe200078fdaff */
[----:B------:R-:W-:Y:S01]  /*7a60*/  FADD.FTZ R139, R152, R77 ;  /* 0x0000004d988b7221 */ /* 0x000fe20000010000 */
[----:B------:R-:W-:Y:S01]  /*7a70*/  IADD3 R152, R9, 0x340, RZ ;  /* 0x0000034009987810 */ /* 0x000fe20007ffe0ff */
[----:B------:R-:W-:Y:S01]  /*7a80*/  FADD.FTZ R144, R144, R143 ;  /* 0x0000008f90907221 */ /* 0x000fe20000010000 */
[-C--:B------:R-:W-:Y:S01]  /*7a90*/  LEA.HI.SX32 R174, R206, R9.reuse, 0x1b ;  /* 0x00000009ceae7211 */ /* 0x080fe200078fdaff */
[----:B------:R-:W-:Y:S01]  /*7aa0*/  FADD.FTZ R143, R139, R78 ;  /* 0x0000004e8b8f7221 */ /* 0x000fe20000010000 */
[----:B------:R-:W-:Y:S01]  /*7ab0*/  LEA.HI.SX32 R147, R152, R9, 0x1b ;  /* 0x0000000998937211 */ /* 0x000fe200078fdaff */
[----:B------:R-:W-:Y:S01]  /*7ac0*/  FMUL.FTZ R171, R73, R158 ;  /* 0x0000009e49ab7220 */ /* 0x000fe20000410000 */
[----:B------:R-:W-:Y:S01]  /*7ad0*/  IADD3 R158, R9, 0x400, RZ ;  /* 0x00000400099e7810 */ /* 0x000fe20007ffe0ff */
[----:B------:R-:W-:Y:S01]  /*7ae0*/  FMUL.FTZ R173, R73, R170 ;  /* 0x000000aa49ad7220 */ /* 0x000fe20000410000 */
[C---:B------:R-:W-:Y:S01]  /*7af0*/  IADD3 R170, R9.reuse, 0x440, RZ ;  /* 0x0000044009aa7810 */ /* 0x040fe20007ffe0ff */
[C---:B------:R-:W-:Y:S01]  /*7b00*/  FMUL.FTZ R155, R72.reuse, R155 ;  /* 0x0000009b489b7220 */ /* 0x040fe20000410000 */
[----:B------:R-:W-:Y:S01]  /*7b10*/  STS [R62.X4+0x2128], R171 ;  /* 0x002128ab3e007388 */ /* 0x000fe20000004800 */
[----:B------:R-:W-:Y:S01]  /*7b20*/  FMUL.FTZ R157, R72, R157 ;  /* 0x0000009d489d7220 */ /* 0x000fe20000410000 */
[----:B------:R-:W-:Y:S01]  /*7b30*/  LEA.HI.SX32 R152, R172, R9, 0x1b ;  /* 0x00000009ac987211 */ /* 0x000fe200078fdaff */
[C---:B------:R-:W-:Y:S01]  /*7b40*/  FMUL.FTZ R149, R74.reuse, R149 ;  /* 0x000000954a957220 */ /* 0x040fe20000410000 */
[----:B------:R-:W-:Y:S01]  /*7b50*/  STS [R62.X4+0x212c], R173 ;  /* 0x00212cad3e007388 */ /* 0x000fe20000004800 */
[----:B------:R-:W-:Y:S01]  /*7b60*/  FMUL.FTZ R151, R74, R151 ;  /* 0x000000974a977220 */ /* 0x000fe20000410000 */
[----:B------:R-:W-:Y:S01]  /*7b70*/  LEA.HI.SX32 R78, R9, R9, 0x1b ;  /* 0x00000009094e7211 */ /* 0x000fe200078fdaff */
[C---:B------:R-:W-:Y:S01]  /*7b80*/  FMUL.FTZ R133, R95.reuse, R150 ;  /* 0x000000965f857220 */ /* 0x040fe20000410000 */
[----:B------:R-:W-:Y:S01]  /*7b90*/  STS [R62.X4+0x2120], R155 ;  /* 0x0021209b3e007388 */ /* 0x000fe20000004800 */
[----:B------:R-:W-:Y:S01]  /*7ba0*/  FMUL.FTZ R145, R95, R140 ;  /* 0x0000008c5f917220 */ /* 0x000fe20000410000 */
[----:B------:R-:W-:Y:S01]  /*7bb0*/  IADD3 R150, R9, 0x300, RZ ;  /* 0x0000030009967810 */ /* 0x000fe20007ffe0ff */
[C---:B------:R-:W-:Y:S01]  /*7bc0*/  FMUL.FTZ R77, R69.reuse, R138 ;  /* 0x0000008a454d7220 */ /* 0x040fe20000410000 */
[----:B------:R-:W-:Y:S01]  /*7bd0*/  STS [R62.X4+0x2124], R157 ;  /* 0x0021249d3e007388 */ /* 0x000fe20000004800 */
[----:B------:R-:W-:Y:S01]  /*7be0*/  FMUL.FTZ R139, R69, R136 ;  /* 0x00000088458b7220 */ /* 0x000fe20000410000 */
[C---:B------:R-:W-:Y:S01]  /*7bf0*/  IADD3 R136, R9.reuse, 0xc0, RZ ;  /* 0x000000c009887810 */ /* 0x040fe20007ffe0ff */
        /* <DEDUP_REMOVED lines=11> */
[----:B------:R-:W-:Y:S01]  /*7cb0*/  IADD3 R144, R9, 0x240, RZ ;  /* 0x0000024009907810 */ /* 0x000fe20007ffe0ff */
[----:B------:R-:W-:Y:S01]  /*7cc0*/  FADD.FTZ R107, R180, R107 ;  /* 0x0000006bb46b7221 */ /* 0x000fe20000010000 */
[----:B------:R-:W-:Y:S01]  /*7cd0*/  STS [R62.X4+0x2114], R145 ;  /* 0x002114913e007388 */ /* 0x000fe20000004800 */
[----:B------:R-:W-:Y:S01]  /*7ce0*/  FADD.FTZ R132, R83, R82 ;  /* 0x0000005253847221 */ /* 0x000fe20000010000 */
[C---:B------:R-:W-:Y:S01]  /*7cf0*/  IADD3 R82, R9.reuse, 0x180, RZ ;  /* 0x0000018009527810 */ /* 0x040fe20007ffe0ff */
[----:B------:R-:W-:Y:S01]  /*7d00*/  FMUL.FTZ R79, R110, R182 ;  /* 0x000000b66e4f7220 */ /* 0x000fe20000410000 */
[----:B------:R1:W-:Y:S01]  /*7d10*/  STS [R62.X4+0x2108], R77 ;  /* 0x0021084d3e007388 */ /* 0x0003e20000004800 */
[C---:B------:R-:W-:Y:S01]  /*7d20*/  IADD3 R142, R9.reuse, 0x200, RZ ;  /* 0x00000200098e7810 */ /* 0x040fe20007ffe0ff */
[----:B0-----:R-:W-:Y:S01]  /*7d30*/  FADD.FTZ R133, R80, R81 ;  /* 0x0000005150857221 */ /* 0x001fe20000010000 */
[C---:B------:R-:W-:Y:S01]  /*7d40*/  IADD3 R80, R9.reuse, 0x100, RZ ;  /* 0x0000010009507810 */ /* 0x040fe20007ffe0ff */
[----:B------:R-:W-:Y:S01]  /*7d50*/  STS [R62.X4+0x210c], R139 ;  /* 0x00210c8b3e007388 */ /* 0x000fe20000004800 */
[----:B------:R-:W-:Y:S01]  /*7d60*/  IADD3 R180, R9, 0x580, RZ ;  /* 0x0000058009b47810 */ /* 0x000fe20007ffe0ff */
[----:B------:R-:W-:Y:S01]  /*7d70*/  FMUL.FTZ R81, R111, R188 ;  /* 0x000000bc6f517220 */ /* 0x000fe20000410000 */
[-C--:B------:R-:W-:Y:S01]  /*7d80*/  LEA.HI.SX32 R143, R144, R9.reuse, 0x1b ;  /* 0x00000009908f7211 */ /* 0x080fe200078fdaff */
[----:B------:R-:W-:Y:S01]  /*7d90*/  STS [R62.X4+0x2100], R137 ;  /* 0x002100893e007388 */ /* 0x000fe20000004800 */
[-C--:B------:R-:W-:Y:S01]  /*7da0*/  LEA.HI.SX32 R144, R146, R9.reuse, 0x1b ;  /* 0x0000000992907211 */ /* 0x080fe200078fdaff */
[----:B-1----:R-:W-:Y:S01]  /*7db0*/  FMUL.FTZ R77, R109, R184 ;  /* 0x000000b86d4d7220 */ /* 0x002fe20000410000 */
[----:B------:R-:W-:Y:S01]  /*7dc0*/  IADD3 R184, R9, 0x5c0, RZ ;  /* 0x000005c009b87810 */ /* 0x000fe20007ffe0ff */
[----:B------:R0:W-:Y:S01]  /*7dd0*/  STS [R62.X4+0x2104], R135 ;  /* 0x002104873e007388 */ /* 0x0001e20000004800 */
[-C--:B------:R-:W-:Y:S01]  /*7de0*/  LEA.HI.SX32 R145, R148, R9.reuse, 0x1b ;  /* 0x0000000994917211 */ /* 0x080fe200078fdaff */
[----:B------:R-:W-:Y:S01]  /*7df0*/  FMUL.FTZ R83, R112, R186 ;  /* 0x000000ba70537220 */ /* 0x000fe20000410000 */
[-C--:B------:R-:W-:Y:S01]  /*7e00*/  LEA.HI.SX32 R146, R150, R9.reuse, 0x1b ;  /* 0x0000000996927211 */ /* 0x080fe200078fdaff */
[----:B------:R-:W-:Y:S01]  /*7e10*/  BAR.SYNC.DEFER_BLOCKING 0x0 ;  /* 0x0000000000007b1d */ /* 0x000fe20000010000 */
[----:B------:R-:W-:Y:S01]  /*7e20*/  LEA.HI.SX32 R148, R154, R9, 0x1b ;  /* 0x000000099a947211 */ /* 0x000fe200078fdaff */
[----:B------:R-:W-:Y:S01]  /*7e30*/  FFMA.FTZ R181, -R110, R181, -RZ ;  /* 0x000000b56eb57223 */ /* 0x000fe200000109ff */
[----:B------:R-:W-:Y:S01]  /*7e40*/  LEA.HI.SX32 R149, R156, R9, 0x1b ;  /* 0x000000099c957211 */ /* 0x000fe200078fdaff */
[----:B------:R-:W-:Y:S01]  /*7e50*/  FFMA.FTZ R183, -R109, R183, -RZ ;  /* 0x000000b76db77223 */ /* 0x000fe200000109ff */
[----:B------:R-:W-:Y:S01]  /*7e60*/  LEA.HI.SX32 R150, R158, R9, 0x1b ;  /* 0x000000099e967211 */ /* 0x000fe200078fdaff */
[----:B------:R-:W-:Y:S01]  /*7e70*/  FFMA.FTZ R187, -R111, R187, -RZ ;  /* 0x000000bb6fbb7223 */ /* 0x000fe200000109ff */
[----:B------:R-:W-:Y:S01]  /*7e80*/  LEA.HI.SX32 R151, R170, R9, 0x1b ;  /* 0x00000009aa977211 */ /* 0x000fe200078fdaff */
[----:B------:R-:W-:Y:S01]  /*7e90*/  FFMA.FTZ R185, -R112, R185, -RZ ;  /* 0x000000b970b97223 */ /* 0x000fe200000109ff */
[----:B0-----:R-:W-:Y:S01]  /*7ea0*/  LEA.HI.SX32 R135, R76, R9, 0x1b ;  /* 0x000000094c877211 */ /* 0x001fe200078fdaff */
        /* <DEDUP_REMOVED lines=13> */
[-C--:B------:R-:W-:Y:S01]  /*7f80*/  LEA.HI.SX32 R154, R176, R9.reuse, 0x1b ;  /* 0x00000009b09a7211 */ /* 0x080fe200078fdaff */
[----:B------:R-:W0:Y:S01]  /*7f90*/  LDS R249, [R78.X4+0x2100] ;  /* 0x002100004ef97984 */ /* 0x000e220000004800 */
[----:B------:R-:W-:Y:S01]  /*7fa0*/  LEA.HI.SX32 R155, R178, R9, 0x1b ;  /* 0x00000009b29b7211 */ /* 0x000fe200078fdaff */
[----:B------:R-:W-:Y:S01]  /*7fb0*/  FMUL.FTZ R233, R120, R233 ;  /* 0x000000e978e97220 */ /* 0x000fe20000410000 */
[-C--:B------:R-:W-:Y:S01]  /*7fc0*/  LEA.HI.SX32 R156, R180, R9.reuse, 0x1b ;  /* 0x00000009b49c7211 */ /* 0x080fe200078fdaff */
[----:B------:R-:W1:Y:S01]  /*7fd0*/  LDS R176, [R134.X4+0x2200] ;  /* 0x0022000086b07984 */ /* 0x000e620000004800 */
[----:B------:R-:W-:Y:S01]  /*7fe0*/  LEA.HI.SX32 R157, R184, R9, 0x1b ;  /* 0x00000009b89d7211 */ /* 0x000fe200078fdaff */
[----:B------:R-:W-:Y:S01]  /*7ff0*/  FMUL.FTZ R237, R121, R237 ;  /* 0x000000ed79ed7220 */ /* 0x000fe20000410000 */
[-C--:B------:R-:W-:Y:S01]  /*8000*/  LEA.HI.SX32 R158, R194, R9.reuse, 0x1b ;  /* 0x00000009c29e7211 */ /* 0x080fe200078fdaff */
[----:B------:R-:W2:Y:S01]  /*8010*/  LDS R177, [R135.X4+0x2300] ;  /* 0x0023000087b17984 */ /* 0x000ea20000004800 */
[----:B------:R-:W-:Y:S01]  /*8020*/  LEA.HI.SX32 R170, R198, R9, 0x1b ;  /* 0x00000009c6aa7211 */ /* 0x000fe200078fdaff */
[----:B------:R-:W-:Y:S01]  /*8030*/  FFMA.FTZ R191, -R122, R191, -RZ ;  /* 0x000000bf7abf7223 */ /* 0x000fe200000109ff */
[-C--:B------:R-:W-:Y:S01]  /*8040*/  LEA.HI.SX32 R171, R200, R9.reuse, 0x1b ;  /* 0x00000009c8ab7211 */ /* 0x080fe200078fdaff */
[----:B------:R-:W3:Y:S01]  /*8050*/  LDS R178, [R136.X4+0x2400] ;  /* 0x0024000088b27984 */ /* 0x000ee20000004800 */
[----:B------:R-:W-:Y:S01]  /*8060*/  LEA.HI.SX32 R172, R202, R9, 0x1b ;  /* 0x00000009caac7211 */ /* 0x000fe200078fdaff */
[----:B------:R-:W-:Y:S01]  /*8070*/  FMUL.FTZ R215, R123, R215 ;  /* 0x000000d77bd77220 */ /* 0x000fe20000410000 */
[----:B------:R-:W-:Y:S01]  /*8080*/  LEA.HI.SX32 R173, R204, R9, 0x1b ;  /* 0x00000009ccad7211 */ /* 0x000fe200078fdaff */
[----:B------:R-:W4:Y:S01]  /*8090*/  LDS R179, [R137.X4+0x2500] ;  /* 0x0025000089b37984 */ /* 0x000f220000004800 */
[----:B------:R-:W-:Y:S01]  /*80a0*/  LEA R76, R15, 0xfffffc00, 0xa ;  /* 0xfffffc000f4c7811 */ /* 0x000fe200078e50ff */
[----:B------:R-:W-:-:S02]  /*80b0*/  FMUL.FTZ R219, R124, R219 ;  /* 0x000000db7cdb7220 */ /* 0x000fc40000410000 */
[----:B------:R-:W0:Y:S01]  /*80c0*/  LDS R180, [R138.X4+0x2600] ;  /* 0x002600008ab47984 */ /* 0x000e220000004800 */
[----:B------:R-:W-:Y:S01]  /*80d0*/  IADD3 R76, -R76, c[0x0][0x168], RZ ;  /* 0x00005a004c4c7a10 */ /* 0x000fe20007ffe1ff */
[----:B------:R-:W-:Y:S02]  /*80e0*/  IMAD R80, R6, c[0x0][0x2c0], RZ ;  /* 0x0000b00006507a24 */ /* 0x000fe400078e02ff */
[----:B------:R-:W0:Y:S01]  /*80f0*/  LDS R184, [R139.X4+0x2700] ;  /* 0x002700008bb87984 */ /* 0x000e220000004800 */
[----:B------:R-:W-:Y:S02]  /*8100*/  FMUL.FTZ R182, R88, UR15 ;  /* 0x0000000f58b67c20 */ /* 0x000fe40008410000 */
[----:B------:R-:W-:Y:S01]  /*8110*/  IMAD.WIDE.U32 R64, R5, c[0x0][0x2c0], R64 ;  /* 0x0000b00005407a25 */ /* 0x000fe200078e0040 */
[----:B------:R-:W0:Y:S03]  /*8120*/  LDS R194, [R140.X4+0x2800] ;  /* 0x002800008cc27984 */ /* 0x000e260000004800 */
        /* <DEDUP_REMOVED lines=47> */
[----:B------:R-:W-:Y:S01]  /*8420*/  STS [R62.X4+0x4214], R187 ;  /* 0x004214bb3e007388 */ /* 0x000fe20000004800 */
[----:B-1----:R-:W-:-:S03]  /*8430*/  FFMA.FTZ R79, -R124, R218, -RZ ;  /* 0x000000da7c4f7223 */ /* 0x002fc600000109ff */
[----:B------:R-:W-:Y:S01]  /*8440*/  STS [R62.X4+0x421c], R185 ;  /* 0x00421cb93e007388 */ /* 0x000fe20000004800 */
[----:B--2---:R-:W-:-:S03]  /*8450*/  FMUL.FTZ R183, R85, UR15 ;  /* 0x0000000f55b77c20 */ /* 0x004fc60008410000 */
[----:B------:R-:W-:Y:S01]  /*8460*/  STS [R62.X4+0x4220], R251 ;  /* 0x004220fb3e007388 */ /* 0x000fe20000004800 */
[----:B------:R-:W-:-:S03]  /*8470*/  FFMA.FTZ R183, R86, UR14, -R183 ;  /* 0x0000000e56b77c23 */ /* 0x000fc600080108b7 */
[----:B------:R-:W-:Y:S04]  /*8480*/  STS [R62.X4+0x4224], R189 ;  /* 0x004224bd3e007388 */ /* 0x000fe80000004800 */
[----:B------:R1:W-:Y:S04]  /*8490*/  STS [R62.X4+0x4228], R193 ;  /* 0x004228c13e007388 */ /* 0x0003e80000004800 */
[----:B------:R-:W-:Y:S04]  /*84a0*/  STS [R62.X4+0x4230], R223 ;  /* 0x004230df3e007388 */ /* 0x000fe80000004800 */
[----:B------:R-:W-:Y:S01]  /*84b0*/  STS [R62.X4+0x4238], R221 ;  /* 0x004238dd3e007388 */ /* 0x000fe20000004800 */
[----:B-1----:R-:W-:-:S03]  /*84c0*/  IMAD R193, R5, c[0x0][0x2c4], R80 ;  /* 0x0000b10005c17a24 */ /* 0x002fc600078e0250 */
[----:B------:R-:W-:Y:S01]  /*84d0*/  STS [R62.X4+0x4240], R227 ;  /* 0x004240e33e007388 */ /* 0x000fe20000004800 */
[----:B------:R-:W-:-:S03]  /*84e0*/  FMUL.FTZ R80, R86, UR15 ;  /* 0x0000000f56507c20 */ /* 0x000fc60008410000 */
[----:B------:R-:W-:Y:S01]  /*84f0*/  STS [R62.X4+0x4248], R231 ;  /* 0x004248e73e007388 */ /* 0x000fe20000004800 */
[----:B------:R-:W-:Y:S02]  /*8500*/  FFMA.FTZ R185, R85, UR14, R80 ;  /* 0x0000000e55b97c23 */ /* 0x000fe40008010050 */
[----:B------:R-:W-:Y:S01]  /*8510*/  FMUL.FTZ R80, R210, UR15 ;  /* 0x0000000fd2507c20 */ /* 0x000fe20008410000 */
[----:B------:R-:W-:Y:S03]  /*8520*/  STS [R62.X4+0x4250], R235 ;  /* 0x004250eb3e007388 */ /* 0x000fe60000004800 */
[----:B------:R-:W-:Y:S01]  /*8530*/  FFMA.FTZ R189, R211, UR14, R80 ;  /* 0x0000000ed3bd7c23 */ /* 0x000fe20008010050 */
        /* <DEDUP_REMOVED lines=9> */
[----:B------:R1:W-:Y:S04]  /*85d0*/  STS [R62.X4+0x4274], R77 ;  /* 0x0042744d3e007388 */ /* 0x0003e80000004800 */
[----:B------:R-:W-:Y:S04]  /*85e0*/  STS [R62.X4+0x4278], R219 ;  /* 0x004278db3e007388 */ /* 0x000fe80000004800 */
[----:B------:R2:W-:Y:S01]  /*85f0*/  STS [R62.X4+0x427c], R79 ;  /* 0x00427c4f3e007388 */ /* 0x0005e20000004800 */
[----:B-1----:R-:W-:-:S04]  /*8600*/  FMUL.FTZ R77, R209, UR15 ;  /* 0x0000000fd14d7c20 */ /* 0x002fc80008410000 */
[----:B------:R-:W-:Y:S02]  /*8610*/  FFMA.FTZ R186, R84, UR14, -R77 ;  /* 0x0000000e54ba7c23 */ /* 0x000fe4000801084d */
[----:B------:R-:W-:Y:S01]  /*8620*/  FMUL.FTZ R77, R213, UR15 ;  /* 0x0000000fd54d7c20 */ /* 0x000fe20008410000 */
[----:B--2---:R-:W-:Y:S01]  /*8630*/  LEA R62, R76, -R9, 0x1 ;  /* 0x800000094c3e7211 */ /* 0x004fe200078e08ff */
[----:B------:R-:W-:Y:S02]  /*8640*/  FMUL.FTZ R76, R84, UR15 ;  /* 0x0000000f544c7c20 */ /* 0x000fe40008410000 */
[----:B------:R-:W-:Y:S01]  /*8650*/  FMUL.FTZ R79, R211, UR15 ;  /* 0x0000000fd34f7c20 */ /* 0x000fe20008410000 */
[----:B------:R-:W-:Y:S01]  /*8660*/  BAR.SYNC.DEFER_BLOCKING 0x0 ;  /* 0x0000000000007b1d */ /* 0x000fe20000010000 */
[----:B------:R-:W-:Y:S01]  /*8670*/  ISETP.GE.AND P0, PT, R62, 0x1, PT ;  /* 0x000000013e00780c */ /* 0x000fe20003f06270 */
[----:B------:R-:W-:Y:S02]  /*8680*/  FFMA.FTZ R187, R209, UR14, R76 ;  /* 0x0000000ed1bb7c23 */ /* 0x000fe4000801004c */
[----:B------:R-:W-:-:S02]  /*8690*/  FMUL.FTZ R76, R212, UR15 ;  /* 0x0000000fd44c7c20 */ /* 0x000fc40008410000 */
[----:B------:R-:W-:Y:S02]  /*86a0*/  FFMA.FTZ R188, R210, UR14, -R79 ;  /* 0x0000000ed2bc7c23 */ /* 0x000fe4000801084f */
[----:B------:R-:W-:Y:S02]  /*86b0*/  FFMA.FTZ R190, R212, UR14, -R77 ;  /* 0x0000000ed4be7c23 */ /* 0x000fe4000801084d */
[----:B------:R-:W-:-:S04]  /*86c0*/  FFMA.FTZ R191, R213, UR14, R76 ;  /* 0x0000000ed5bf7c23 */ /* 0x000fc8000801004c */
[----:B------:R-:W-:Y:S05]  /*86d0*/  @!P0 BRA `(.L_x_7581) ;  /* 0x000002d000008947 */ /* 0x000fea0003800000 */
[C---:B0--34-:R-:W-:Y:S01]  /*86e0*/  IMAD R80, R6.reuse, c[0x0][0x2a0], RZ ;  /* 0x0000a80006507a24 */ /* 0x059fe200078e02ff */
[----:B------:R-:W-:Y:S01]  /*86f0*/  ULDC.64 UR10, c[0x0][0x298] ;  /* 0x0000a600000a7ab9 */ /* 0x000fe20000000a00 */
[C---:B------:R-:W-:Y:S01]  /*8700*/  IMAD.WIDE.U32 R76, R5.reuse, c[0x0][0x2a0], RZ ;  /* 0x0000a800054c7a25 */ /* 0x040fe200078e00ff */
[----:B------:R-:W-:Y:S01]  /*8710*/  USHF.R.U32.HI UR13, URZ, 0x1, UR11 ;  /* 0x000000013f0d7899 */ /* 0x000fe2000801160b */
[----:B------:R0:W1:Y:S01]  /*8720*/  LDS R215, [R78.X4+0x4200] ;  /* 0x004200004ed77984 */ /* 0x0000620000004800 */
[----:B------:R-:W-:Y:S01]  /*8730*/  UMOV UR12, 0x1 ;  /* 0x00000001000c7882 */ /* 0x000fe20000000000 */
[----:B------:R-:W-:Y:S01]  /*8740*/  IMAD R79, R5, c[0x0][0x2a4], R80 ;  /* 0x0000a900054f7a24 */ /* 0x000fe200078e0250 */
[----:B------:R-:W-:Y:S01]  /*8750*/  USHF.R.U64 UR9, UR10, UR12, UR11 ;  /* 0x0000000c0a097299 */ /* 0x000fe2000800120b */
[----:B------:R-:W-:Y:S02]  /*8760*/  IMAD R82, R6, c[0x0][0x2c0], RZ ;  /* 0x0000b00006527a24 */ /* 0x000fe400078e02ff */
[----:B------:R-:W-:Y:S01]  /*8770*/  ULDC.64 UR10, c[0x0][0x2b8] ;  /* 0x0000ae00000a7ab9 */ /* 0x000fe20000000a00 */
[----:B------:R-:W-:Y:S01]  /*8780*/  IADD3 R77, R77, R79, RZ ;  /* 0x0000004f4d4d7210 */ /* 0x000fe20007ffe0ff */
[----:B------:R-:W-:Y:S01]  /*8790*/  IMAD R79, R3, UR13, RZ ;  /* 0x0000000d034f7c24 */ /* 0x000fe2000f8e02ff */
[----:B------:R-:W-:Y:S01]  /*87a0*/  USHF.R.U32.HI UR13, URZ, 0x1, UR11 ;  /* 0x000000013f0d7899 */ /* 0x000fe2000801160b */
[----:B------:R-:W-:-:S04]  /*87b0*/  IMAD.WIDE.U32 R80, R5, c[0x0][0x2c0], RZ ;  /* 0x0000b00005507a25 */ /* 0x000fc800078e00ff */
[----:B------:R-:W-:Y:S02]  /*87c0*/  IMAD R79, R4, UR9, R79 ;  /* 0x00000009044f7c24 */ /* 0x000fe4000f8e024f */
[----:B------:R-:W-:Y:S01]  /*87d0*/  IMAD.WIDE.U32 R76, R3, UR9, R76 ;  /* 0x00000009034c7c25 */ /* 0x000fe2000f8e004c */
[----:B------:R-:W-:-:S03]  /*87e0*/  USHF.R.U64 UR9, UR10, UR12, UR11 ;  /* 0x0000000c0a097299 */ /* 0x000fc6000800120b */
[----:B------:R-:W-:Y:S01]  /*87f0*/  IMAD R83, R5, c[0x0][0x2c4], R82 ;  /* 0x0000b10005537a24 */ /* 0x000fe200078e0252 */
[----:B------:R-:W-:Y:S01]  /*8800*/  IADD3 R223, R77, R79, RZ ;  /* 0x0000004f4ddf7210 */ /* 0x000fe20007ffe0ff */
[----:B------:R-:W-:Y:S01]  /*8810*/  IMAD R77, R3, UR13, RZ ;  /* 0x0000000d034d7c24 */ /* 0x000fe2000f8e02ff */
[----:B------:R-:W-:Y:S02]  /*8820*/  LEA R221, P0, R76, c[0x0][0x318], 0x3 ;  /* 0x0000c6004cdd7a11 */ /* 0x000fe400078018ff */
[----:B------:R-:W-:Y:S01]  /*8830*/  LEA R82, R15, 0xfffff800, 0xb ;  /* 0xfffff8000f527811 */ /* 0x000fe200078e58ff */
[----:B------:R-:W-:Y:S01]  /*8840*/  IMAD R219, R4, UR9, R77 ;  /* 0x0000000904db7c24 */ /* 0x000fe2000f8e024d */
[----:B------:R-:W-:Y:S02]  /*8850*/  IADD3 R81, R81, R83, RZ ;  /* 0x0000005351517210 */ /* 0x000fe40007ffe0ff */
[----:B------:R-:W-:Y:S01]  /*8860*/  LEA.HI.X R223, R76, c[0x0][0x31c], R223, 0x3, P0 ;  /* 0x0000c7004cdf7a11 */ /* 0x000fe200000f1cdf */
[----:B------:R-:W-:Y:S01]  /*8870*/  IMAD R76, R126, c[0x0][0x2b0], RZ ;  /* 0x0000ac007e4c7a24 */ /* 0x000fe200078e02ff */
[----:B0-----:R-:W-:Y:S01]  /*8880*/  IADD3 R78, P0, R82, R9, RZ ;  /* 0x00000009524e7210 */ /* 0x001fe20007f1e0ff */
[----:B------:R-:W-:-:S03]  /*8890*/  IMAD.WIDE.U32 R80, R3, UR9, R80 ;  /* 0x0000000903507c25 */ /* 0x000fc6000f8e0050 */
[----:B------:R-:W-:Y:S01]  /*88a0*/  LEA.HI.X.SX32 R79, R82, RZ, 0x1, P0 ;  /* 0x000000ff524f7211 */ /* 0x000fe200000f0eff */
[----:B------:R-:W-:Y:S01]  /*88b0*/  IMAD R126, R126, c[0x0][0x2d0], RZ ;  /* 0x0000b4007e7e7a24 */ /* 0x000fe200078e02ff */
[----:B------:R-:W-:Y:S01]  /*88c0*/  IADD3 R219, R81, R219, RZ ;  /* 0x000000db51db7210 */ /* 0x000fe20007ffe0ff */
[C---:B------:R-:W-:Y:S01]  /*88d0*/  IMAD R227, R125.reuse, c[0x0][0x2b4], R76 ;  /* 0x0000ad007de37a24 */ /* 0x040fe200078e024c */
[----:B------:R-:W-:Y:S01]  /*88e0*/  LEA R83, P0, R80, c[0x0][0x320], 0x3 ;  /* 0x0000c80050537a11 */ /* 0x000fe200078018ff */
[----:B------:R-:W-:-:S03]  /*88f0*/  IMAD.WIDE.U32 R76, R125, c[0x0][0x2b0], R78 ;  /* 0x0000ac007d4c7a25 */ /* 0x000fc600078e004e */
[----:B------:R-:W-:Y:S01]  /*8900*/  LEA.HI.X R219, R80, c[0x0][0x324], R219, 0x3, P0 ;  /* 0x0000c90050db7a11 */ /* 0x000fe200000f1cdb */
[----:B------:R-:W-:Y:S01]  /*8910*/  IMAD R231, R125, c[0x0][0x2d4], R126 ;  /* 0x0000b5007de77a24 */ /* 0x000fe200078e027e */
[----:B------:R-:W-:Y:S01]  /*8920*/  IADD3 R81, R77, R227, RZ ;  /* 0x000000e34d517210 */ /* 0x000fe20007ffe0ff */
[----:B------:R-:W-:Y:S01]  /*8930*/  IMAD.WIDE.U32 R78, R125, c[0x0][0x2d0], R78 ;  /* 0x0000b4007d4e7a25 */ /* 0x000fe200078e004e */
[----:B------:R-:W-:-:S04]  /*8940*/  LEA R80, P0, R76, R221, 0x2 ;  /* 0x000000dd4c507211 */ /* 0x000fc800078010ff */
[----:B------:R-:W-:Y:S02]  /*8950*/  IADD3 R77, R79, R231, RZ ;  /* 0x000000e74f4d7210 */ /* 0x000fe40007ffe0ff */
[----:B------:R-:W-:Y:S02]  /*8960*/  LEA R82, P1, R78, R83, 0x2 ;  /* 0x000000534e527211 */ /* 0x000fe400078210ff */
[----:B------:R-:W-:Y:S02]  /*8970*/  LEA.HI.X R81, R76, R223, R81, 0x2, P0 ;  /* 0x000000df4c517211 */ /* 0x000fe400000f1451 */
[----:B------:R-:W-:-:S03]  /*8980*/  LEA.HI.X R83, R78, R219, R77, 0x2, P1 ;  /* 0x000000db4e537211 */ /* 0x000fc600008f144d */
[----:B------:R0:W-:Y:S04]  /*8990*/  RED.E.ADD.F32.FTZ.RN.STRONG.GPU [R80.64], R249 ;  /* 0x000000f95000798e */ /* 0x0001e8000c10e790 */
[----:B-1----:R0:W-:Y:S02]  /*89a0*/  RED.E.ADD.F32.FTZ.RN.STRONG.GPU [R82.64], R215 ;  /* 0x000000d75200798e */ /* 0x0021e4000c10e790 */
.L_x_7581:
[----:B0--34-:R-:W-:Y:S05]  /*89b0*/  BSYNC B0 ;  /* 0x0000000000007941 */ /* 0x019fea0003800000 */
.L_x_7580:
[----:B------:R-:W-:Y:S01]  /*89c0*/  FADD.FTZ R133, R133, R60 ;  /* 0x0000003c85857221 */ /* 0x000fe20000010000 */
[----:B------:R-:W-:Y:S01]  /*89d0*/  ULDC UR9, c[0x0][0x174] ;  /* 0x00005d0000097ab9 */ /* 0x000fe20000000800 */
[----:B------:R-:W-:Y:S01]  /*89e0*/  FADD.FTZ R60, R132, R61 ;  /* 0x0000003d843c7221 */ /* 0x000fe20000010000 */
[----:B------:R-:W-:Y:S01]  /*89f0*/  IADD3 R193, R193, R65, RZ ;  /* 0x00000041c1c17210 */ /* 0x000fe20007ffe0ff */
[----:B------:R0:W1:Y:S01]  /*8a00*/  LDS R61, [R134.X4+0x4300] ;  /* 0x00430000863d7984 */ /* 0x0000620000004800 */
[C---:B------:R-:W-:Y:S01]  /*8a10*/  LEA R77, P0, R64.reuse, c[0x0][0x320], 0x3 ;  /* 0x0000c800404d7a11 */ /* 0x040fe200078018ff */
[----:B------:R-:W-:Y:S01]  /*8a20*/  UIADD3 UR9, UR6, -UR9, URZ ;  /* 0x8000000906097290 */ /* 0x000fe2000fffe03f */
[----:B------:R-:W-:Y:S01]  /*8a30*/  SHF.L.U32 R78, R9, 0x2, RZ ;  /* 0x00000002094e7819 */ /* 0x000fe200000006ff */
[----:B------:R-:W-:Y:S01]  /*8a40*/  USHF.L.U32 UR10, UR7, 0x2, URZ ;  /* 0x00000002070a7899 */ /* 0x000fe2000800063f */
[----:B------:R-:W-:Y:S01]  /*8a50*/  LEA.HI.X R80, R64, c[0x0][0x324], R193, 0x3, P0 ;  /* 0x0000c90040507a11 */ /* 0x000fe200000f1cc1 */
[----:B------:R-:W-:Y:S01]  /*8a60*/  UIMAD UR9, UR9, -0x800, URZ ;  /* 0xfffff800090978a4 */ /* 0x000fe2000f8e023f */
[----:B------:R-:W-:Y:S01]  /*8a70*/  SHF.R.U32.HI R65, RZ, 0x1e, R9 ;  /* 0x0000001eff417819 */ /* 0x000fe20000011609 */
[----:B------:R-:W-:Y:S01]  /*8a80*/  USHF.L.U64.HI UR11, UR7, 0x2, UR8 ;  /* 0x00000002070b7899 */ /* 0x000fe20008010208 */
[C---:B------:R-:W-:Y:S01]  /*8a90*/  IADD3 R76, P0, R78.reuse, R67, RZ ;  /* 0x000000434e4c7210 */ /* 0x040fe20007f1e0ff */
[----:B------:R-:W-:Y:S01]  /*8aa0*/  ULDC.64 UR12, c[0x0][0x2b0] ;  /* 0x0000ac00000c7ab9 */ /* 0x000fe20000000a00 */
[----:B------:R-:W-:Y:S01]  /*8ab0*/  IADD3 R64, P1, R78, R77, RZ ;  /* 0x0000004d4e407210 */ /* 0x000fe20007f3e0ff */
[----:B------:R-:W-:Y:S01]  /*8ac0*/  ULDC.64 UR14, c[0x0][0x2d0] ;  /* 0x0000b400000e7ab9 */ /* 0x000fe20000000a00 */
[C---:B------:R-:W-:Y:S01]  /*8ad0*/  IADD3.X R77, R65.reuse, R66, RZ, P0, !PT ;  /* 0x00000042414d7210 */ /* 0x040fe200007fe4ff */
[----:B------:R-:W-:Y:S01]  /*8ae0*/  BSSY B0, `(.L_x_7582) ;  /* 0x0000016000007945 */ /* 0x000fe20003800000 */
[----:B------:R-:W-:-:S02]  /*8af0*/  IADD3.X R65, R65, R80, RZ, P1, !PT ;  /* 0x0000005041417210 */ /* 0x000fc40000ffe4ff */
[----:B------:R-:W-:Y:S02]  /*8b00*/  MOV R67, UR9 ;  /* 0x0000000900437c02 */ /* 0x000fe40008000f00 */
[----:B------:R-:W-:Y:S01]  /*8b10*/  MOV R79, UR9 ;  /* 0x00000009004f7c02 */ /* 0x000fe20008000f00 */
[----:B------:R-:W-:Y:S01]  /*8b20*/  UIMAD UR9, UR11, UR12, URZ ;  /* 0x0000000c0b0972a4 */ /* 0x000fe2000f8e023f */
[C---:B------:R-:W-:Y:S01]  /*8b30*/  ISETP.GE.AND P0, PT, R62.reuse, 0x41, PT ;  /* 0x000000413e00780c */ /* 0x040fe20003f06270 */
[----:B------:R-:W-:Y:S01]  /*8b40*/  IMAD.WIDE R76, R67, 0x4, R76 ;  /* 0x00000004434c7825 */ /* 0x000fe200078e024c */
[----:B------:R-:W-:Y:S01]  /*8b50*/  MOV R67, UR10 ;  /* 0x0000000a00437c02 */ /* 0x000fe20008000f00 */
[----:B------:R-:W-:Y:S01]  /*8b60*/  UIMAD UR11, UR11, UR14, URZ ;  /* 0x0000000e0b0b72a4 */ /* 0x000fe2000f8e023f */
[C---:B------:R-:W-:Y:S01]  /*8b70*/  ISETP.GE.AND P1, PT, R62.reuse, 0x81, PT ;  /* 0x000000813e00780c */ /* 0x040fe20003f26270 */
        /* <DEDUP_REMOVED lines=12> */
.L_x_7583:
[----:B01----:R-:W-:Y:S05]  /*8c40*/  BSYNC B0 ;  /* 0x0000000000007941 */ /* 0x003fea0003800000 */
.L_x_7582:
[----:B------:R-:W0:Y:S01]  /*8c50*/  LDS R135, [R135.X4+0x4400] ;  /* 0x0044000087877984 */ /* 0x000e220000004800 */
[----:B------:R-:W-:Y:S01]  /*8c60*/  BSSY B0, `(.L_x_7584) ;  /* 0x0000004000007945 */ /* 0x000fe20003800000 */
[----:B------:R-:W-:Y:S05]  /*8c70*/  @!P1 BRA `(.L_x_7585) ;  /* 0x0000002000009947 */ /* 0x000fea0003800000 */
[----:B------:R1:W-:Y:S04]  /*8c80*/  RED.E.ADD.F32.FTZ.RN.STRONG.GPU [R76.64+-0x1e00], R177 ;  /* 0xffe200b14c00798e */ /* 0x0003e8000c10e790 */
[----:B0-----:R1:W-:Y:S02]  /*8c90*/  RED.E.ADD.F32.FTZ.RN.STRONG.GPU [R64.64+-0x1e00], R135 ;  /* 0xffe200874000798e */ /* 0x0013e4000c10e790 */
.L_x_7585:
[----:B------:R-:W-:Y:S05]  /*8ca0*/  BSYNC B0 ;  /* 0x0000000000007941 */ /* 0x000fea0003800000 */
.L_x_7584:
[----:B------:R2:W3:Y:S01]  /*8cb0*/  LDS R61, [R136.X4+0x4500] ;  /* 0x00450000883d7984 */ /* 0x0004e20000004800 */
[----:B------:R-:W-:Y:S01]  /*8cc0*/  BSSY B0, `(.L_x_7586) ;  /* 0x0000004000007945 */ /* 0x000fe20003800000 */
[----:B------:R-:W-:Y:S05]  /*8cd0*/  @!P2 BRA `(.L_x_7587) ;  /* 0x000000200000a947 */ /* 0x000fea0003800000 */
[----:B------:R4:W-:Y:S04]  /*8ce0*/  RED.E.ADD.F32.FTZ.RN.STRONG.GPU [R76.64+-0x1d00], R178 ;  /* 0xffe300b24c00798e */ /* 0x0009e8000c10e790 */
[----:B---3--:R4:W-:Y:S02]  /*8cf0*/  RED.E.ADD.F32.FTZ.RN.STRONG.GPU [R64.64+-0x1d00], R61 ;  /* 0xffe3003d4000798e */ /* 0x0089e4000c10e790 */
.L_x_7587:
[----:B------:R-:W-:Y:S05]  /*8d00*/  BSYNC B0 ;  /* 0x0000000000007941 */ /* 0x000fea0003800000 */
.L_x_7586:
        /* <DEDUP_REMOVED lines=12> */
.L_x_7589:
[----:B------:R-:W-:Y:S05]  /*8dd0*/  BSYNC B0 ;  /* 0x0000000000007941 */ /* 0x000fea0003800000 */
.L_x_7588:
[----:B---34-:R3:W4:Y:S01]  /*8de0*/  LDS R61, [R138.X4+0x4700] ;  /* 0x004700008a3d7984 */ /* 0x0187220000004800 */
[----:B------:R-:W-:Y:S01]  /*8df0*/  BSSY B0, `(.L_x_7590) ;  /* 0x0000004000007945 */ /* 0x000fe20003800000 */
[----:B------:R-:W-:Y:S05]  /*8e00*/  @!P0 BRA `(.L_x_7591) ;  /* 0x0000002000008947 */ /* 0x000fea0003800000 */
[----:B------:R2:W-:Y:S04]  /*8e10*/  RED.E.ADD.F32.FTZ.RN.STRONG.GPU [R76.64+-0x1b00], R180 ;  /* 0xffe500b44c00798e */ /* 0x0005e8000c10e790 */
[----:B----4-:R2:W-:Y:S02]  /*8e20*/  RED.E.ADD.F32.FTZ.RN.STRONG.GPU [R64.64+-0x1b00], R61 ;  /* 0xffe5003d4000798e */ /* 0x0105e4000c10e790 */
.L_x_7591:
[----:B------:R-:W-:Y:S05]  /*8e30*/  BSYNC B0 ;  /* 0x0000000000007941 */ /* 0x000fea0003800000 */
.L_x_7590:
[----:B------:R-:W2:Y:S01]  /*8e40*/  LDS R139, [R139.X4+0x4800] ;  /* 0x004800008b8b7984 */ /* 0x000ea20000004800 */
[----:B------:R-:W-:Y:S01]  /*8e50*/  BSSY B0, `(.L_x_7592) ;  /* 0x0000004000007945 */ /* 0x000fe20003800000 */
[----:B------:R-:W-:Y:S05]  /*8e60*/  @!P1 BRA `(.L_x_7593) ;  /* 0x0000002000009947 */ /* 0x000fea0003800000 */
[----:B------:R3:W-:Y:S04]  /*8e70*/  RED.E.ADD.F32.FTZ.RN.STRONG.GPU [R76.64+-0x1a00], R184 ;  /* 0xffe600b84c00798e */ /* 0x0007e8000c10e790 */
[----:B--2---:R3:W-:Y:S02]  /*8e80*/  RED.E.ADD.F32.FTZ.RN.STRONG.GPU [R64.64+-0x1a00], R139 ;  /* 0xffe6008b4000798e */ /* 0x0047e4000c10e790 */
.L_x_7593:
[----:B------:R-:W-:Y:S05]  /*8e90*/  BSYNC B0 ;  /* 0x0000000000007941 */ /* 0x000fea0003800000 */
.L_x_7592:
[----:B--2-4-:R2:W4:Y:S01]  /*8ea0*/  LDS R61, [R140.X4+0x4900] ;  /* 0x004900008c3d7984 */ /* 0x0145220000004800 */
[----:B------:R-:W-:Y:S01]  /*8eb0*/  BSSY B0, `(.L_x_7594) ;  /* 0x0000004000007945 */ /* 0x000fe20003800000 */
[----:B------:R-:W-:Y:S05]  /*8ec0*/  @!P2 BRA `(.L_x_7595) ;  /* 0x000000200000a947 */ /* 0x000fea0003800000 */
[----:B------:R2:W-:Y:S04]  /*8ed0*/  RED.E.ADD.F32.FTZ.RN.STRONG.GPU [R76.64+-0x1900], R194 ;  /* 0xffe700c24c00798e */ /* 0x0005e8000c10e790 */
[----:B----4-:R2:W-:Y:S02]  /*8ee0*/  RED.E.ADD.F32.FTZ.RN.STRONG.GPU [R64.64+-0x1900], R61 ;  /* 0xffe7003d4000798e */ /* 0x0105e4000c10e790 */
.L_x_7595:
[----:B------:R-:W-:Y:S05]  /*8ef0*/  BSYNC B0 ;  /* 0x0000000000007941 */ /* 0x000fea0003800000 */
.L_x_7594:
[----:B--2-4-:R2:W4:Y:S01]  /*8f00*/  LDS R61, [R142.X4+0x4a00] ;  /* 0x004a00008e3d7984 */ /* 0x0145220000004800 */
[----:B------:R-:W-:Y:S01]  /*8f10*/  BSSY B0, `(.L_x_7596) ;  /* 0x0000004000007945 */ /* 0x000fe20003800000 */
[----:B------:R-:W-:Y:S05]  /*8f20*/  @!P3 BRA `(.L_x_7597) ;  /* 0x000000200000b947 */ /* 0x000fea0003800000 */
[----:B------:R2:W-:Y:S04]  /*8f30*/  RED.E.ADD.F32.FTZ.RN.STRONG.GPU [R76.64+-0x1800], R195 ;  /* 0xffe800c34c00798e */ /* 0x0005e8000c10e790 */
[----:B----4-:R2:W-:Y:S02]  /*8f40*/  RED.E.ADD.F32.FTZ.RN.STRONG.GPU [R64.64+-0x1800], R61 ;  /* 0xffe8003d4000798e */ /* 0x0105e4000c10e790 */
.L_x_7597:
[----:B------:R-:W-:Y:S05]  /*8f50*/  BSYNC B0 ;  /* 0x0000000000007941 */ /* 0x000fea0003800000 */
.L_x_7596:
[----:B------:R-:W2:Y:S01]  /*8f60*/  LDS R143, [R143.X4+0x4b00] ;  /* 0x004b00008f8f7984 */ /* 0x000ea20000004800 */
[----:B------:R-:W-:Y:S01]  /*8f70*/  BSSY B0, `(.L_x_7598) ;  /* 0x0000004000007945 */ /* 0x000fe20003800000 */
[----:B------:R-:W-:Y:S05]  /*8f80*/  @!P4 BRA `(.L_x_7599) ;  /* 0x000000200000c947 */ /* 0x000fea0003800000 */
[----:B------:R3:W-:Y:S04]  /*8f90*/  RED.E.ADD.F32.FTZ.RN.STRONG.GPU [R76.64+-0x1700], R196 ;  /* 0xffe900c44c00798e */ /* 0x0007e8000c10e790 */
[----:B--2---:R3:W-:Y:S02]  /*8fa0*/  RED.E.ADD.F32.FTZ.RN.STRONG.GPU [R64.64+-0x1700], R143 ;  /* 0xffe9008f4000798e */ /* 0x0047e4000c10e790 */
.L_x_7599:
[----:B------:R-:W-:Y:S05]  /*8fb0*/  BSYNC B0 ;  /* 0x0000000000007941 */ /* 0x000fea0003800000 */
.L_x_7598:
[----:B--2-4-:R2:W4:Y:S01]  /*8fc0*/  LDS R61, [R144.X4+0x4c00] ;  /* 0x004c0000903d7984 */ /* 0x0145220000004800 */
[----:B------:R-:W-:Y:S01]  /*8fd0*/  BSSY B0, `(.L_x_7600) ;  /* 0x0000004000007945 */ /* 0x000fe20003800000 */
[----:B------:R-:W-:Y:S05]  /*8fe0*/  @!P5 BRA `(.L_x_7601) ;  /* 0x000000200000d947 */ /* 0x000fea0003800000 */
[----:B------:R2:W-:Y:S04]  /*8ff0*/  RED.E.ADD.F32.FTZ.RN.STRONG.GPU [R76.64+-0x1600], R197 ;  /* 0xffea00c54c00798e */ /* 0x0005e8000c10e790 */
[----:B----4-:R2:W-:Y:S02]  /*9000*/  RED.E.ADD.F32.FTZ.RN.STRONG.GPU [R64.64+-0x1600], R61 ;  /* 0xffea003d4000798e */ /* 0x0105e4000c10e790 */
.L_x_7601:
[----:B------:R-:W-:Y:S05]  /*9010*/  BSYNC B0 ;  /* 0x0000000000007941 */ /* 0x000fea0003800000 */
.L_x_7600:
        /* <DEDUP_REMOVED lines=12> */
.L_x_7603:
[----:B------:R-:W-:Y:S05]  /*90e0*/  BSYNC B0 ;  /* 0x0000000000007941 */ /* 0x000fea0003800000 */
.L_x_7602:
[----:B--2-4-:R2:W4:Y:S01]  /*90f0*/  LDS R61, [R146.X4+0x4e00] ;  /* 0x004e0000923d7984 */ /* 0x0145220000004800 */
[----:B------:R-:W-:Y:S01]  /*9100*/  BSSY B0, `(.L_x_7604) ;  /* 0x0000004000007945 */ /* 0x000fe20003800000 */
[----:B------:R-:W-:Y:S05]  /*9110*/  @!P0 BRA `(.L_x_7605) ;  /* 0x0000002000008947 */ /* 0x000fea0003800000 */
[----:B------:R2:W-:Y:S04]  /*9120*/  RED.E.ADD.F32.FTZ.RN.STRONG.GPU [R76.64+-0x1400], R199 ;  /* 0xffec00c74c00798e */ /* 0x0005e8000c10e790 */
[----:B----4-:R2:W-:Y:S02]  /*9130*/  RED.E.ADD.F32.FTZ.RN.STRONG.GPU [R64.64+-0x1400], R61 ;  /* 0xffec003d4000798e */ /* 0x0105e4000c10e790 */
.L_x_7605:
[----:B------:R-:W-:Y:S05]  /*9140*/  BSYNC B0 ;  /* 0x0000000000007941 */ /* 0x000fea0003800000 */
.L_x_7604:
[----:B------:R-:W2:Y:S01]  /*9150*/  LDS R147, [R147.X4+0x4f00] ;  /* 0x004f000093937984 */ /* 0x000ea20000004800 */
[----:B------:R-:W-:Y:S01]  /*9160*/  BSSY B0, `(.L_x_7606) ;  /* 0x0000004000007945 */ /* 0x000fe20003800000 */
[----:B------:R-:W-:Y:S05]  /*9170*/  @!P1 BRA `(.L_x_7607) ;  /* 0x0000002000009947 */ /* 0x000fea0003800000 */
[----:B------:R3:W-:Y:S04]  /*9180*/  RED.E.ADD.F32.FTZ.RN.STRONG.GPU [R76.64+-0x1300], R200 ;  /* 0xffed00c84c00798e */ /* 0x0007e8000c10e790 */
[----:B--2---:R3:W-:Y:S02]  /*9190*/  RED.E.ADD.F32.FTZ.RN.STRONG.GPU [R64.64+-0x1300], R147 ;  /* 0xffed00934000798e */ /* 0x0047e4000c10e790 */
.L_x_7607:
[----:B------:R-:W-:Y:S05]  /*91a0*/  BSYNC B0 ;  /* 0x0000000000007941 */ /* 0x000fea0003800000 */
.L_x_7606:
[----:B--2-4-:R2:W4:Y:S01]  /*91b0*/  LDS R61, [R148.X4+0x5000] ;  /* 0x00500000943d7984 */ /* 0x0145220000004800 */
[----:B------:R-:W-:Y:S01]  /*91c0*/  BSSY B0, `(.L_x_7608) ;  /* 0x0000004000007945 */ /* 0x000fe20003800000 */
[----:B------:R-:W-:Y:S05]  /*91d0*/  @!P2 BRA `(.L_x_7609) ;  /* 0x000000200000a947 */ /* 0x000fea0003800000 */
[----:B------:R2:W-:Y:S04]  /*91e0*/  RED.E.ADD.F32.FTZ.RN.STRONG.GPU [R76.64+-0x1200], R201 ;  /* 0xffee00c94c00798e */ /* 0x0005e8000c10e790 */
[----:B----4-:R2:W-:Y:S02]  /*91f0*/  RED.E.ADD.F32.FTZ.RN.STRONG.GPU [R64.64+-0x1200], R61 ;  /* 0xffee003d4000798e */ /* 0x0105e4000c10e790 */
.L_x_7609:
[----:B------:R-:W-:Y:S05]  /*9200*/  BSYNC B0 ;  /* 0x0000000000007941 */ /* 0x000fea0003800000 */
.L_x_7608:
[----:B------:R-:W2:Y:S01]  /*9210*/  LDS R149, [R149.X4+0x5100] ;  /* 0x0051000095957984 */ /* 0x000ea20000004800 */
[----:B------:R-:W-:Y:S01]  /*9220*/  BSSY B0, `(.L_x_7610) ;  /* 0x0000004000007945 */ /* 0x000fe20003800000 */
[----:B------:R-:W-:Y:S05]  /*9230*/  @!P3 BRA `(.L_x_7611) ;  /* 0x000000200000b947 */ /* 0x000fea0003800000 */
[----:B------:R3:W-:Y:S04]  /*9240*/  RED.E.ADD.F32.FTZ.RN.STRONG.GPU [R76.64+-0x1100], R202 ;  /* 0xffef00ca4c00798e */ /* 0x0007e8000c10e790 */
[----:B--2---:R3:W-:Y:S02]  /*9250*/  RED.E.ADD.F32.FTZ.RN.STRONG.GPU [R64.64+-0x1100], R149 ;  /* 0xffef00954000798e */ /* 0x0047e4000c10e790 */
.L_x_7611:
[----:B------:R-:W-:Y:S05]  /*9260*/  BSYNC B0 ;  /* 0x0000000000007941 */ /* 0x000fea0003800000 */
.L_x_7610:
[----:B--2-4-:R2:W4:Y:S01]  /*9270*/  LDS R61, [R150.X4+0x5200] ;  /* 0x00520000963d7984 */ /* 0x0145220000004800 */
[----:B------:R-:W-:Y:S01]  /*9280*/  BSSY B0, `(.L_x_7612) ;  /* 0x0000004000007945 */ /* 0x000fe20003800000 */
[----:B------:R-:W-:Y:S05]  /*9290*/  @!P4 BRA `(.L_x_7613) ;  /* 0x000000200000c947 */ /* 0x000fea0003800000 */
[----:B------:R2:W-:Y:S04]  /*92a0*/  RED.E.ADD.F32.FTZ.RN.STRONG.GPU [R76.64+-0x1000], R203 ;  /* 0xfff000cb4c00798e */ /* 0x0005e8000c10e790 */
[----:B----4-:R2:W-:Y:S02]  /*92b0*/  RED.E.ADD.F32.FTZ.RN.STRONG.GPU [R64.64+-0x1000], R61 ;  /* 0xfff0003d4000798e */ /* 0x0105e4000c10e790 */
.L_x_7613:
[----:B------:R-:W-:Y:S05]  /*92c0*/  BSYNC B0 ;  /* 0x0000000000007941 */ /* 0x000fea0003800000 */
.L_x_7612:
[----:B------:R-:W2:Y:S01]  /*92d0*/  LDS R151, [R151.X4+0x5300] ;  /* 0x0053000097977984 */ /* 0x000ea20000004800 */
[----:B------:R-:W-:Y:S01]  /*92e0*/  BSSY B0, `(.L_x_7614) ;  /* 0x0000004000007945 */ /* 0x000fe20003800000 */
[----:B------:R-:W-:Y:S05]  /*92f0*/  @!P5 BRA `(.L_x_7615) ;  /* 0x000000200000d947 */ /* 0x000fea0003800000 */
[----:B------:R3:W-:Y:S04]  /*9300*/  RED.E.ADD.F32.FTZ.RN.STRONG.GPU [R76.64+-0xf00], R204 ;  /* 0xfff100cc4c00798e */ /* 0x0007e8000c10e790 */
[----:B--2---:R3:W-:Y:S02]  /*9310*/  RED.E.ADD.F32.FTZ.RN.STRONG.GPU [R64.64+-0xf00], R151 ;  /* 0xfff100974000798e */ /* 0x0047e4000c10e790 */
.L_x_7615:
[----:B------:R-:W-:Y:S05]  /*9320*/  BSYNC B0 ;  /* 0x0000000000007941 */ /* 0x000fea0003800000 */
.L_x_7614:
        /* <DEDUP_REMOVED lines=12> */
.L_x_7617:
[----:B--2---:R-:W-:Y:S05]  /*93f0*/  BSYNC B0 ;  /* 0x0000000000007941 */ /* 0x004fea0003800000 */
.L_x_7616:
[----:B------:R-:W2:Y:S01]  /*9400*/  LDS R153, [R153.X4+0x5500] ;  /* 0x0055000099997984 */ /* 0x000ea20000004800 */
[----:B------:R-:W-:Y:S01]  /*9410*/  BSSY B0, `(.L_x_7618) ;  /* 0x0000004000007945 */ /* 0x000fe20003800000 */
[----:B------:R-:W-:Y:S05]  /*9420*/  @!P0 BRA `(.L_x_7619) ;  /* 0x0000002000008947 */ /* 0x000fea0003800000 */
[----:B------:R3:W-:Y:S04]  /*9430*/  RED.E.ADD.F32.FTZ.RN.STRONG.GPU [R76.64+-0xd00], R206 ;  /* 0xfff300ce4c00798e */ /* 0x0007e8000c10e790 */
[----:B--2---:R3:W-:Y:S02]  /*9440*/  RED.E.ADD.F32.FTZ.RN.STRONG.GPU [R64.64+-0xd00], R153 ;  /* 0xfff300994000798e */ /* 0x0047e4000c10e790 */
.L_x_7619:
[----:B------:R-:W-:Y:S05]  /*9450*/  BSYNC B0 ;  /* 0x0000000000007941 */ /* 0x000fea0003800000 */
.L_x_7618:
[----:B----4-:R4:W3:Y:S01]  /*9460*/  LDS R61, [R154.X4+0x5600] ;  /* 0x005600009a3d7984 */ /* 0x0108e20000004800 */
[----:B------:R-:W-:Y:S01]  /*9470*/  BSSY B0, `(.L_x_7620) ;  /* 0x0000004000007945 */ /* 0x000fe20003800000 */
[----:B------:R-:W-:Y:S05]  /*9480*/  @!P1 BRA `(.L_x_7621) ;  /* 0x0000002000009947 */ /* 0x000fea0003800000 */
[----:B------:R4:W-:Y:S04]  /*9490*/  RED.E.ADD.F32.FTZ.RN.STRONG.GPU [R76.64+-0xc00], R207 ;  /* 0xfff400cf4c00798e */ /* 0x0009e8000c10e790 */
[----:B---3--:R4:W-:Y:S02]  /*94a0*/  RED.E.ADD.F32.FTZ.RN.STRONG.GPU [R64.64+-0xc00], R61 ;  /* 0xfff4003d4000798e */ /* 0x0089e4000c10e790 */
.L_x_7621:
[----:B------:R-:W-:Y:S05]  /*94b0*/  BSYNC B0 ;  /* 0x0000000000007941 */ /* 0x000fea0003800000 */
.L_x_7620:
[----:B------:R-:W4:Y:S01]  /*94c0*/  LDS R155, [R155.X4+0x5700] ;  /* 0x005700009b9b7984 */ /* 0x000f220000004800 */
[----:B------:R-:W-:Y:S01]  /*94d0*/  BSSY B0, `(.L_x_7622) ;  /* 0x0000004000007945 */ /* 0x000fe20003800000 */
[----:B------:R-:W-:Y:S05]  /*94e0*/  @!P2 BRA `(.L_x_7623) ;  /* 0x000000200000a947 */ /* 0x000fea0003800000 */
[----:B------:R4:W-:Y:S04]  /*94f0*/  RED.E.ADD.F32.FTZ.RN.STRONG.GPU [R76.64+-0xb00], R208 ;  /* 0xfff500d04c00798e */ /* 0x0009e8000c10e790 */
[----:B----4-:R4:W-:Y:S02]  /*9500*/  RED.E.ADD.F32.FTZ.RN.STRONG.GPU [R64.64+-0xb00], R155 ;  /* 0xfff5009b4000798e */ /* 0x0109e4000c10e790 */
.L_x_7623:
[----:B------:R-:W-:Y:S05]  /*9510*/  BSYNC B0 ;  /* 0x0000000000007941 */ /* 0x000fea0003800000 */
.L_x_7622:
[----:B---34-:R3:W4:Y:S01]  /*9520*/  LDS R61, [R156.X4+0x5800] ;  /* 0x005800009c3d7984 */ /* 0x0187220000004800 */
[----:B------:R-:W-:Y:S01]  /*9530*/  BSSY B0, `(.L_x_7624) ;  /* 0x0000004000007945 */ /* 0x000fe20003800000 */
[----:B------:R-:W-:Y:S05]  /*9540*/  @!P3 BRA `(.L_x_7625) ;  /* 0x000000200000b947 */ /* 0x000fea0003800000 */
[----:B------:R3:W-:Y:S04]  /*9550*/  RED.E.ADD.F32.FTZ.RN.STRONG.GPU [R76.64+-0xa00], R239 ;  /* 0xfff600ef4c00798e */ /* 0x0007e8000c10e790 */
[----:B----4-:R3:W-:Y:S02]  /*9560*/  RED.E.ADD.F32.FTZ.RN.STRONG.GPU [R64.64+-0xa00], R61 ;  /* 0xfff6003d4000798e */ /* 0x0107e4000c10e790 */
.L_x_7625:
[----:B------:R-:W-:Y:S05]  /*9570*/  BSYNC B0 ;  /* 0x0000000000007941 */ /* 0x000fea0003800000 */
.L_x_7624:
[----:B------:R-:W3:Y:S01]  /*9580*/  LDS R157, [R157.X4+0x5900] ;  /* 0x005900009d9d7984 */ /* 0x000ee20000004800 */
[----:B------:R-:W-:Y:S01]  /*9590*/  BSSY B0, `(.L_x_7626) ;  /* 0x0000004000007945 */ /* 0x000fe20003800000 */
[----:B------:R-:W-:Y:S05]  /*95a0*/  @!P4 BRA `(.L_x_7627) ;  /* 0x000000200000c947 */ /* 0x000fea0003800000 */
[----:B------:R4:W-:Y:S04]  /*95b0*/  RED.E.ADD.F32.FTZ.RN.STRONG.GPU [R76.64+-0x900], R240 ;  /* 0xfff700f04c00798e */ /* 0x0009e8000c10e790 */
[----:B---3--:R4:W-:Y:S02]  /*95c0*/  RED.E.ADD.F32.FTZ.RN.STRONG.GPU [R64.64+-0x900], R157 ;  /* 0xfff7009d4000798e */ /* 0x0089e4000c10e790 */
.L_x_7627:
[----:B------:R-:W-:Y:S05]  /*95d0*/  BSYNC B0 ;  /* 0x0000000000007941 */ /* 0x000fea0003800000 */
.L_x_7626:
[----:B---34-:R3:W4:Y:S01]  /*95e0*/  LDS R61, [R158.X4+0x5a00] ;  /* 0x005a00009e3d7984 */ /* 0x0187220000004800 */
[----:B------:R-:W-:Y:S01]  /*95f0*/  BSSY B0, `(.L_x_7628) ;  /* 0x0000004000007945 */ /* 0x000fe20003800000 */
[----:B------:R-:W-:Y:S05]  /*9600*/  @!P5 BRA `(.L_x_7629) ;  /* 0x000000200000d947 */ /* 0x000fea0003800000 */
[----:B------:R3:W-:Y:S04]  /*9610*/  RED.E.ADD.F32.FTZ.RN.STRONG.GPU [R76.64+-0x800], R241 ;  /* 0xfff800f14c00798e */ /* 0x0007e8000c10e790 */
[----:B----4-:R3:W-:Y:S02]  /*9620*/  RED.E.ADD.F32.FTZ.RN.STRONG.GPU [R64.64+-0x800], R61 ;  /* 0xfff8003d4000798e */ /* 0x0107e4000c10e790 */
.L_x_7629:
[----:B------:R-:W-:Y:S05]  /*9630*/  BSYNC B0 ;  /* 0x0000000000007941 */ /* 0x000fea0003800000 */
.L_x_7628:
        /* <DEDUP_REMOVED lines=12> */
.L_x_7631:
[----:B------:R-:W-:Y:S05]  /*9700*/  BSYNC B0 ;  /* 0x0000000000007941 */ /* 0x000fea0003800000 */
.L_x_7630:
[----:B---34-:R3:W4:Y:S01]  /*9710*/  LDS R61, [R170.X4+0x5c00] ;  /* 0x005c0000aa3d7984 */ /* 0x0187220000004800 */
[----:B------:R-:W-:Y:S01]  /*9720*/  BSSY B0, `(.L_x_7632) ;  /* 0x0000004000007945 */ /* 0x000fe20003800000 */
[----:B------:R-:W-:Y:S05]  /*9730*/  @!P0 BRA `(.L_x_7633) ;  /* 0x0000002000008947 */ /* 0x000fea0003800000 */
[----:B------:R3:W-:Y:S04]  /*9740*/  RED.E.ADD.F32.FTZ.RN.STRONG.GPU [R76.64+-0x600], R243 ;  /* 0xfffa00f34c00798e */ /* 0x0007e8000c10e790 */
[----:B----4-:R3:W-:Y:S02]  /*9750*/  RED.E.ADD.F32.FTZ.RN.STRONG.GPU [R64.64+-0x600], R61 ;  /* 0xfffa003d4000798e */ /* 0x0107e4000c10e790 */
.L_x_7633:
[----:B------:R-:W-:Y:S05]  /*9760*/  BSYNC B0 ;  /* 0x0000000000007941 */ /* 0x000fea0003800000 */
.L_x_7632:
[----:B------:R-:W3:Y:S01]  /*9770*/  LDS R171, [R171.X4+0x5d00] ;  /* 0x005d0000abab7984 */ /* 0x000ee20000004800 */
[----:B------:R-:W-:Y:S01]  /*9780*/  BSSY B0, `(.L_x_7634) ;  /* 0x0000004000007945 */ /* 0x000fe20003800000 */
[----:B------:R-:W-:Y:S05]  /*9790*/  @!P1 BRA `(.L_x_7635) ;  /* 0x0000002000009947 */ /* 0x000fea0003800000 */
[----:B------:R4:W-:Y:S04]  /*97a0*/  RED.E.ADD.F32.FTZ.RN.STRONG.GPU [R76.64+-0x500], R244 ;  /* 0xfffb00f44c00798e */ /* 0x0009e8000c10e790 */
[----:B---3--:R4:W-:Y:S02]  /*97b0*/  RED.E.ADD.F32.FTZ.RN.STRONG.GPU [R64.64+-0x500], R171 ;  /* 0xfffb00ab4000798e */ /* 0x0089e4000c10e790 */
.L_x_7635:
[----:B------:R-:W-:Y:S05]  /*97c0*/  BSYNC B0 ;  /* 0x0000000000007941 */ /* 0x000fea0003800000 */
.L_x_7634:
[----:B---34-:R3:W4:Y:S01]  /*97d0*/  LDS R61, [R172.X4+0x5e00] ;  /* 0x005e0000ac3d7984 */ /* 0x0187220000004800 */
[----:B------:R-:W-:Y:S01]  /*97e0*/  BSSY B0, `(.L_x_7636) ;  /* 0x0000004000007945 */ /* 0x000fe20003800000 */
[----:B------:R-:W-:Y:S05]  /*97f0*/  @!P2 BRA `(.L_x_7637) ;  /* 0x000000200000a947 */ /* 0x000fea0003800000 */
[----:B------:R3:W-:Y:S04]  /*9800*/  RED.E.ADD.F32.FTZ.RN.STRONG.GPU [R76.64+-0x400], R245 ;  /* 0xfffc00f54c00798e */ /* 0x0007e8000c10e790 */
[----:B----4-:R3:W-:Y:S02]  /*9810*/  RED.E.ADD.F32.FTZ.RN.STRONG.GPU [R64.64+-0x400], R61 ;  /* 0xfffc003d4000798e */ /* 0x0107e4000c10e790 */
.L_x_7637:
[----:B------:R-:W-:Y:S05]  /*9820*/  BSYNC B0 ;  /* 0x0000000000007941 */ /* 0x000fea0003800000 */
.L_x_7636:
[----:B------:R-:W3:Y:S01]  /*9830*/  LDS R173, [R173.X4+0x5f00] ;  /* 0x005f0000adad7984 */ /* 0x000ee20000004800 */
[----:B------:R-:W-:Y:S01]  /*9840*/  BSSY B0, `(.L_x_7638) ;  /* 0x0000004000007945 */ /* 0x000fe20003800000 */
[----:B------:R-:W-:Y:S05]  /*9850*/  @!P3 BRA `(.L_x_7639) ;  /* 0x000000200000b947 */ /* 0x000fea0003800000 */
[----:B------:R4:W-:Y:S04]  /*9860*/  RED.E.ADD.F32.FTZ.RN.STRONG.GPU [R76.64+-0x300], R246 ;  /* 0xfffd00f64c00798e */ /* 0x0009e8000c10e790 */
[----:B---3--:R4:W-:Y:S02]  /*9870*/  RED.E.ADD.F32.FTZ.RN.STRONG.GPU [R64.64+-0x300], R173 ;  /* 0xfffd00ad4000798e */ /* 0x0089e4000c10e790 */
.L_x_7639:
[----:B------:R-:W-:Y:S05]  /*9880*/  BSYNC B0 ;  /* 0x0000000000007941 */ /* 0x000fea0003800000 */
.L_x_7638:
[----:B---34-:R3:W4:Y:S01]  /*9890*/  LDS R61, [R174.X4+0x6000] ;  /* 0x00600000ae3d7984 */ /* 0x0187220000004800 */
[----:B------:R-:W-:Y:S01]  /*98a0*/  BSSY B0, `(.L_x_7640) ;  /* 0x0000004000007945 */ /* 0x000fe20003800000 */
[----:B------:R-:W-:Y:S05]  /*98b0*/  @!P4 BRA `(.L_x_7641) ;  /* 0x000000200000c947 */ /* 0x000fea0003800000 */
[----:B------:R3:W-:Y:S04]  /*98c0*/  RED.E.ADD.F32.FTZ.RN.STRONG.GPU [R76.64+-0x200], R247 ;  /* 0xfffe00f74c00798e */ /* 0x0007e8000c10e790 */
[----:B----4-:R3:W-:Y:S02]  /*98d0*/  RED.E.ADD.F32.FTZ.RN.STRONG.GPU [R64.64+-0x200], R61 ;  /* 0xfffe003d4000798e */ /* 0x0107e4000c10e790 */
.L_x_7641:
[----:B------:R-:W-:Y:S05]  /*98e0*/  BSYNC B0 ;  /* 0x0000000000007941 */ /* 0x000fea0003800000 */
.L_x_7640:
[----:B------:R-:W3:Y:S01]  /*98f0*/  LDS R175, [R175.X4+0x6100] ;  /* 0x00610000afaf7984 */ /* 0x000ee20000004800 */
[----:B------:R-:W-:Y:S01]  /*9900*/  BSSY B0, `(.L_x_7642) ;  /* 0x0000004000007945 */ /* 0x000fe20003800000 */
[----:B------:R-:W-:Y:S05]  /*9910*/  @!P5 BRA `(.L_x_7643) ;  /* 0x000000200000d947 */ /* 0x000fea0003800000 */
[----:B------:R4:W-:Y:S04]  /*9920*/  RED.E.ADD.F32.FTZ.RN.STRONG.GPU [R76.64+-0x100], R248 ;  /* 0xffff00f84c00798e */ /* 0x0009e8000c10e790 */
[----:B---3--:R4:W-:Y:S02]  /*9930*/  RED.E.ADD.F32.FTZ.RN.STRONG.GPU [R64.64+-0x100], R175 ;  /* 0xffff00af4000798e */ /* 0x0089e4000c10e790 */
.L_x_7643:
[----:B------:R-:W-:Y:S05]  /*9940*/  BSYNC B0 ;  /* 0x0000000000007941 */ /* 0x000fea0003800000 */
.L_x_7642:
[----:B------:R-:W5:Y:S01]  /*9950*/  SHFL.DOWN PT, R62, R133, 0x1, 0x1f ;  /* 0x08201f00853e7f89 */ /* 0x000f6200000e0000 */
[----:B------:R-:W-:Y:S01]  /*9960*/  ISETP.GT.AND P0, PT, R10, 0x1e, PT ;  /* 0x0000001e0a00780c */ /* 0x000fe20003f04270 */
[----:B------:R-:W-:Y:S01]  /*9970*/  FMUL.FTZ R88, R168, R88 ;  /* 0x00000058a8587220 */ /* 0x000fe20000410000 */
[----:B------:R-:W-:Y:S01]  /*9980*/  ISETP.NE.AND P1, PT, R10, RZ, PT ;  /* 0x000000ff0a00720c */ /* 0x000fe20003f25270 */
[----:B---34-:R-:W3:Y:S01]  /*9990*/  SHFL.DOWN PT, R61, R60, 0x1, 0x1f ;  /* 0x08201f003c3d7f89 */ /* 0x018ee200000e0000 */
        /* <DEDUP_REMOVED lines=11> */
[----:B-----5:R-:W-:Y:S02]  /*9a50*/  @!P0 FADD.FTZ R133, R133, R62 ;  /* 0x0000003e85858221 */ /* 0x020fe40000010000 */
[----:B------:R-:W-:Y:S02]  /*9a60*/  FFMA.FTZ R130, R127, R130, R131 ;  /* 0x000000827f827223 */ /* 0x000fe40000010083 */
[----:B---3--:R-:W-:Y:S01]  /*9a70*/  @!P0 FADD.FTZ R60, R60, R61 ;  /* 0x0000003d3c3c8221 */ /* 0x008fe20000010000 */
        /* <DEDUP_REMOVED lines=31> */
[----:B---3--:R-:W-:Y:S02]  /*9c70*/  @!P0 FADD.FTZ R133, R133, R62 ;  /* 0x0000003e85858221 */ /* 0x008fe40000010000 */
[----:B------:R-:W-:-:S02]  /*9c80*/  FADD.FTZ R96, R183, R96 ;  /* 0x00000060b7607221 */ /* 0x000fc40000010000 */
[----:B----4-:R-:W-:Y:S01]  /*9c90*/  @!P0 FADD.FTZ R60, R60, R61 ;  /* 0x0000003d3c3c8221 */ /* 0x010fe20000010000 */
[----:B------:R-:W3:Y:S01]  /*9ca0*/  SHFL.DOWN PT, R62, R133, 0x8, 0x1f ;  /* 0x09001f00853e7f89 */ /* 0x000ee200000e0000 */
[----:B------:R-:W-:Y:S01]  /*9cb0*/  ISETP.GT.AND P0, PT, R10, 0x17, PT ;  /* 0x000000170a00780c */ /* 0x000fe20003f04270 */
[----:B------:R-:W-:Y:S02]  /*9cc0*/  FFMA.FTZ R35, R19, R84, R35 ;  /* 0x0000005413237223 */ /* 0x000fe40000010023 */
[----:B------:R-:W4:Y:S01]  /*9cd0*/  SHFL.DOWN PT, R61, R60, 0x8, 0x1f ;  /* 0x09001f003c3d7f89 */ /* 0x000f2200000e0000 */
        /* <DEDUP_REMOVED lines=12> */
[----:B------:R-:W-:-:S05]  /*9da0*/  MOV R61, R133 ;  /* 0x00000085003d7202 */ /* 0x000fca0000000f00 */
[----:B------:R3:W-:Y:S04]  /*9db0*/  @!P1 STS.64 [R16.X8+0x6308], R60 ;  /* 0x0063083c10009388 */ /* 0x0007e80000008a00 */
[----:B------:R-:W-:Y:S06]  /*9dc0*/  BAR.SYNC.DEFER_BLOCKING 0x0 ;  /* 0x0000000000007b1d */ /* 0x000fec0000010000 */
[----:B------:R-:W-:Y:S05]  /*9dd0*/  @P2 BRA `(.L_x_7645) ;  /* 0x0000009000002947 */ /* 0x000fea0003800000 */
[----:B------:R-:W-:Y:S01]  /*9de0*/  ISETP.NE.AND P0, PT, R15, c[0x0][0x174], PT ;  /* 0x00005d000f007a0c */ /* 0x000fe20003f05270 */
[----:B------:R-:W4:Y:S01]  /*9df0*/  LDS.64 R62, [0x6310] ;  /* 0x00631000ff3e7984 */ /* 0x000f220000000a00 */
[----:B------:R-:W-:-:S11]  /*9e00*/  SHF.L.U32 R66, R125, 0x3, RZ ;  /* 0x000000037d427819 */ /* 0x000fd600000006ff */
[----:B-1----:R-:W1:Y:S01]  /*9e10*/  @P0 LDS.64 R64, [R66+0x8d60] ;  /* 0x008d600042400984 */ /* 0x002e620000000a00 */
[----:B---34-:R-:W-:Y:S02]  /*9e20*/  FADD.FTZ R61, R61, R63 ;  /* 0x0000003f3d3d7221 */ /* 0x018fe40000010000 */
[----:B------:R-:W-:Y:S02]  /*9e30*/  FADD.FTZ R60, R60, R62 ;  /* 0x0000003e3c3c7221 */ /* 0x000fe40000010000 */
[----:B-1----:R-:W-:Y:S02]  /*9e40*/  @P0 FADD.FTZ R61, R61, R65 ;  /* 0x000000413d3d0221 */ /* 0x002fe40000010000 */
[----:B------:R-:W-:-:S05]  /*9e50*/  @P0 FADD.FTZ R60, R60, R64 ;  /* 0x000000403c3c0221 */ /* 0x000fca0000010000 */
[----:B------:R1:W-:Y:S02]  /*9e60*/  STS.64 [R66+0x8d60], R60 ;  /* 0x008d603c42007388 */ /* 0x0003e40000000a00 */
.L_x_7645:
[----:B------:R-:W-:Y:S05]  /*9e70*/  BSYNC B0 ;  /* 0x0000000000007941 */ /* 0x000fea0003800000 */
.L_x_7644:
[----:B------:R-:W-:Y:S01]  /*9e80*/  IADD3 R125, R125, 0x1, RZ ;  /* 0x000000017d7d7810 */ /* 0x000fe20007ffe0ff */
[----:B------:R-:W-:-:S03]  /*9e90*/  UIADD3 UR7, UP0, UR7, 0x1, URZ ;  /* 0x0000000107077890 */ /* 0x000fc6000ff1e03f */
[----:B------:R-:W-:Y:S01]  /*9ea0*/  ISETP.GE.AND P0, PT, R125, c[0x0][0x16c], PT ;  /* 0x00005b007d007a0c */ /* 0x000fe20003f06270 */
[----:B------:R-:W-:-:S12]  /*9eb0*/  UIADD3.X UR8, URZ, UR8, URZ, UP0, !UPT ;  /* 0x000000083f087290 */ /* 0x000fd800087fe43f */
[----:B0123--:R-:W-:Y:S01]  /*9ec0*/  @P0 CALL.REL.NOINC `(.L_x_7545) ;  /* 0x0000001000000944 */ /* 0x00ffe20003c00000 */
[----:B------:R-:W-:Y:S05]  /*9ed0*/  BRA `(.L_x_7646) ;  /* 0xffff750000007947 */ /* 0x000fea000383ffff */
.L_x_7545:
[----:B------:R-:W-:Y:S01]  /*9ee0*/  BAR.SYNC.DEFER_BLOCKING 0x0 ;  /* 0x0000000000007b1d */ /* 0x000fe20000010000 */
[----:B------:R-:W-:Y:S01]  /*9ef0*/  SHF.L.U32 R17, R9, 0x1, RZ ;  /* 0x0000000109117819 */ /* 0x000fe200000006ff */
[----:B------:R-:W-:Y:S01]  /*9f00*/  IMAD R18, R4, c[0x0][0x2d8], RZ ;  /* 0x0000b60004127a24 */ /* 0x000fe200078e02ff */
[----:B------:R-:W-:Y:S01]  /*9f10*/  F2FP.PACK_AB R38, R38, R37 ;  /* 0x000000252626723e */ /* 0x000fe200000000ff */
[----:B------:R-:W-:Y:S01]  /*9f20*/  IMAD R23, R2, c[0x0][0x2e0], RZ ;  /* 0x0000b80002177a24 */ /* 0x000fe200078e02ff */
[----:B------:R-:W-:Y:S01]  /*9f30*/  LOP3.LUT R25, R17, 0xffffffc0, RZ, 0xc0, !PT ;  /* 0xffffffc011197812 */ /* 0x000fe200078ec0ff */
[----:B------:R-:W-:Y:S01]  /*9f40*/  IMAD R17, R3, c[0x0][0x2dc], R18 ;  /* 0x0000b70003117a24 */ /* 0x000fe200078e0212 */
[----:B------:R-:W-:Y:S01]  /*9f50*/  F2FP.PACK_AB R46, R46, R45 ;  /* 0x0000002d2e2e723e */ /* 0x000fe200000000ff */
[----:B------:R-:W-:Y:S01]  /*9f60*/  IMAD R23, R0, c[0x0][0x2e4], R23 ;  /* 0x0000b90000177a24 */ /* 0x000fe200078e0217 */
[----:B------:R-:W-:Y:S01]  /*9f70*/  F2FP.PACK_AB R37, R36, R35 ;  /* 0x000000232425723e */ /* 0x000fe200000000ff */
[----:B------:R-:W-:Y:S01]  /*9f80*/  UIADD3 UR18, UP0, UR18, -0x800, URZ ;  /* 0xfffff80012127890 */ /* 0x000fe2000ff1e03f */
[----:B------:R-:W-:Y:S01]  /*9f90*/  F2FP.PACK_AB R45, R44, R43 ;  /* 0x0000002b2c2d723e */ /* 0x000fe200000000ff */
[----:B------:R-:W-:Y:S01]  /*9fa0*/  UIADD3 UR20, UP1, UR20, -0x800, URZ ;  /* 0xfffff80014147890 */ /* 0x000fe2000ff3e03f */
[----:B------:R-:W-:Y:S01]  /*9fb0*/  F2FP.PACK_AB R39, R40, R39 ;  /* 0x000000272827723e */ /* 0x000fe200000000ff */
[----:B------:R-:W-:Y:S01]  /*9fc0*/  UIADD3 UR22, UP2, UR22, -0x800, URZ ;  /* 0xfffff80016167890 */ /* 0x000fe2000ff5e03f */
[----:B------:R-:W-:Y:S01]  /*9fd0*/  F2FP.PACK_AB R36, R34, R33 ;  /* 0x000000212224723e */ /* 0x000fe200000000ff */
[----:B------:R-:W-:Y:S01]  /*9fe0*/  UIADD3 UR6, UR6, 0x1, URZ ;  /* 0x0000000106067890 */ /* 0x000fe2000fffe03f */
[----:B------:R-:W-:Y:S01]  /*9ff0*/  F2FP.PACK_AB R47, R48, R47 ;  /* 0x0000002f302f723e */ /* 0x000fe200000000ff */
[----:B------:R-:W-:Y:S01]  /*a000*/  UIADD3.X UR19, UR19, -0x1, URZ, UP0, !UPT ;  /* 0xffffffff13137890 */ /* 0x000fe200087fe43f */
[----:B------:R-:W-:Y:S01]  /*a010*/  LEA R24, R10, R25, 0x1 ;  /* 0x000000190a187211 */ /* 0x000fe200078e08ff */
[----:B------:R-:W-:Y:S01]  /*a020*/  UIADD3.X UR21, UR21, -0x1, URZ, UP1, !UPT ;  /* 0xffffffff15157890 */ /* 0x000fe20008ffe43f */
[----:B------:R-:W-:Y:S01]  /*a030*/  F2FP.PACK_AB R44, R42, R41 ;  /* 0x000000292a2c723e */ /* 0x000fe200000000ff */
[----:B------:R-:W-:Y:S01]  /*a040*/  UIADD3.X UR23, UR23, -0x1, URZ, UP2, !UPT ;  /* 0xffffffff17177890 */ /* 0x000fe200097fe43f */
[----:B------:R-:W-:Y:S01]  /*a050*/  IADD3 R26, R25, R10, RZ ;  /* 0x0000000a191a7210 */ /* 0x000fe20007ffe0ff */
[----:B------:R0:W-:Y:S01]  /*a060*/  STS.128 [R24.X16], R36 ;  /* 0x0000002418007388 */ /* 0x0001e2000000cc00 */
[----:B------:R-:W-:-:S02]  /*a070*/  IADD3 R27, R15, -0x1, RZ ;  /* 0xffffffff0f1b7810 */ /* 0x000fc40007ffe0ff */
        /* <DEDUP_REMOVED lines=25> */
[----:B------:R-:W-:Y:S02]  /*a210*/  IADD3 R13, P2, R13, -0x1000, RZ ;  /* 0xfffff0000d0d7810 */ /* 0x000fe40007f5e0ff */
[----:B------:R-:W-:Y:S01]  /*a220*/  LEA.HI.X R23, R18, c[0x0][0x334], R19, 0x1, P0 ;  /* 0x0000cd0012177a11 */ /* 0x000fe200000f0c13 */
[----:B------:R-:W-:Y:S01]  /*a230*/  FADD.FTZ R8, R17, R96 ;  /* 0x0000006011087221 */ /* 0x000fe20000010000 */
[----:B------:R-:W-:Y:S02]  /*a240*/  IADD3.X R12, R12, -0x1, RZ, P1, !PT ;  /* 0xffffffff0c0c7810 */ /* 0x000fe40000ffe4ff */
[----:B------:R-:W-:Y:S01]  /*a250*/  IADD3.X R14, R14, -0x1, RZ, P2, !PT ;  /* 0xffffffff0e0e7810 */ /* 0x000fe200017fe4ff */
[----:B------:R-:W-:-:S04]  /*a260*/  IMAD.WIDE R18, R25, 0x10, R22 ;  /* 0x0000001019127825 */ /* 0x000fc800078e0216 */
[----:B------:R-:W-:Y:S01]  /*a270*/  IMAD R22, R4, c[0x0][0x2f8], RZ ;  /* 0x0000be0004167a24 */ /* 0x000fe200078e02ff */
[----:B-1----:R-:W-:Y:S01]  /*a280*/  STG.E.128 [R18.64], R28 ;  /* 0x0000001c12007986 */ /* 0x002fe2000c101d10 */
[----:B------:R-:W-:Y:S02]  /*a290*/  FADD.FTZ R97, R8, R97 ;  /* 0x0000006108617221 */ /* 0x000fe40000010000 */
[----:B------:R-:W-:Y:S01]  /*a2a0*/  IMAD R17, R3, c[0x0][0x2fc], R22 ;  /* 0x0000bf0003117a24 */ /* 0x000fe200078e0216 */
[----:B--2---:R0:W-:Y:S01]  /*a2b0*/  STG.E.128 [R18.64+0x200], R32 ;  /* 0x0002002012007986 */ /* 0x0041e2000c101d10 */
[----:B------:R-:W-:-:S03]  /*a2c0*/  FADD.FTZ R98, R97, R98 ;  /* 0x0000006261627221 */ /* 0x000fc60000010000 */
[----:B------:R-:W-:Y:S01]  /*a2d0*/  BAR.SYNC.DEFER_BLOCKING 0x0 ;  /* 0x0000000000007b1d */ /* 0x000fe20000010000 */
[----:B------:R-:W-:Y:S01]  /*a2e0*/  IADD3 R21, R21, R17, RZ ;  /* 0x0000001115157210 */ /* 0x000fe20007ffe0ff */
[----:B------:R-:W-:Y:S02]  /*a2f0*/  IMAD R17, R2, c[0x0][0x300], RZ ;  /* 0x0000c00002117a24 */ /* 0x000fe400078e02ff */
[----:B------:R-:W-:Y:S02]  /*a300*/  FADD.FTZ R99, R98, R99 ;  /* 0x0000006362637221 */ /* 0x000fe40000010000 */
[----:B------:R-:W-:Y:S02]  /*a310*/  IMAD R17, R0, c[0x0][0x304], R17 ;  /* 0x0000c10000117a24 */ /* 0x000fe400078e0211 */
        /* <DEDUP_REMOVED lines=25> */
.L_x_7543:
        /* <DEDUP_REMOVED lines=29> */
.L_x_7649:
[----:B------:R-:W-:Y:S05]  /*a680*/  BSYNC B0 ;  /* 0x0000000000007941 */ /* 0x000fea0003800000 */
.L_x_7648:
[----:B------:R-:W-:Y:S01]  /*a690*/  BSSY B0, `(.L_x_7650) ;  /* 0x000001d000007945 */ /* 0x000fe20003800000 */
[----:B------:R-:W-:Y:S05]  /*a6a0*/  @!P0 BRA `(.L_x_7651) ;  /* 0x000001a000008947 */ /* 0x000fea0003800000 */
[----:B------:R-:W-:Y:S06]  /*a6b0*/  BAR.SYNC.DEFER_BLOCKING 0x0 ;  /* 0x0000000000007b1d */ /* 0x000fec0000010000 */
[----:B------:R-:W4:Y:S04]  /*a6c0*/  SHFL.DOWN P0, R3, R8, 0x1, 0x1f ;  /* 0x08201f0008037f89 */ /* 0x000f280000000000 */
[----:B------:R-:W5:Y:S04]  /*a6d0*/  S2R R10, SR_LANEID ;  /* 0x00000000000a7919 */ /* 0x000f680000000000 */
[----:B---3--:R-:W3:Y:S01]  /*a6e0*/  S2R R9, SR_TID.X ;  /* 0x0000000000097919 */ /* 0x008ee20000002100 */
[----:B----4-:R-:W-:Y:S01]  /*a6f0*/  @P0 FADD R3, R3, R8 ;  /* 0x0000000803030221 */ /* 0x010fe20000000000 */
[----:B-----5:R-:W-:-:S04]  /*a700*/  ISETP.NE.AND P2, PT, R10, RZ, PT ;  /* 0x000000ff0a00720c */ /* 0x020fc80003f45270 */
[----:B------:R-:W4:Y:S01]  /*a710*/  SHFL.DOWN P0, R4, R3, 0x2, 0x1f ;  /* 0x08401f0003047f89 */ /* 0x000f220000000000 */
[----:B---3--:R-:W-:-:S08]  /*a720*/  ISETP.NE.AND P1, PT, R9, RZ, PT ;  /* 0x000000ff0900720c */ /* 0x008fd00003f25270 */
[----:B------:R-:W-:-:S04]  /*a730*/  @!P2 SHF.R.S32.HI R8, RZ, 0x1f, R9 ;  /* 0x0000001fff08a819 */ /* 0x000fc80000011409 */
[----:B------:R-:W-:-:S04]  /*a740*/  @!P2 LEA.HI R8, R8, R9, RZ, 0x5 ;  /* 0x000000090808a211 */ /* 0x000fc800078f28ff */
[----:B------:R-:W-:Y:S01]  /*a750*/  @!P2 SHF.R.S32.HI R8, RZ, 0x5, R8 ;  /* 0x00000005ff08a819 */ /* 0x000fe20000011408 */
[----:B----4-:R-:W-:-:S05]  /*a760*/  @P0 FADD R4, R3, R4 ;  /* 0x0000000403040221 */ /* 0x010fca0000000000 */
        /* <DEDUP_REMOVED lines=11> */
[----:B------:R3:W-:Y:S01]  /*a820*/  RED.E.ADD.F32.FTZ.RN.STRONG.GPU [R216.64], R7 ;  /* 0x00000007d800798e */ /* 0x0007e2000c10e790 */
[----:B------:R-:W-:Y:S01]  /*a830*/  HFMA2.MMA R9, -RZ, RZ, 0, 0 ;  /* 0x00000000ff097435 */ /* 0x000fe200000001ff */
[----:B------:R-:W-:Y:S05]  /*a840*/  BRA `(.L_x_7652) ;  /* 0x0000001000007947 */ /* 0x000fea0003800000 */
.L_x_7651:
[----:B---3--:R-:W3:Y:S02]  /*a850*/  S2R R9, SR_TID.X ;  /* 0x0000000000097919 */ /* 0x008ee40000002100 */
.L_x_7652:
[----:B------:R-:W-:Y:S05]  /*a860*/  BSYNC B0 ;  /* 0x0000000000007941 */ /* 0x000fea0003800000 */
.L_x_7650:
[----:B---3--:R-:W-:-:S13]  /*a870*/  ISETP.GE.AND P0, PT, R9, c[0x0][0x16c], PT ;  /* 0x00005b0009007a0c */ /* 0x008fda0003f06270 */
[----:B------:R-:W-:Y:S05]  /*a880*/  @P0 EXIT ;  /* 0x000000000000094d */ /* 0x000fea0003800000 */
[----:B------:R-:W-:Y:S02]  /*a890*/  IMAD R3, R2, c[0x0][0x288], RZ ;  /* 0x0000a20002037a24 */ /* 0x000fe400078e02ff */
[----:B------:R-:W-:-:S04]  /*a8a0*/  IMAD.WIDE.U32 R4, R0, c[0x0][0x288], RZ ;  /* 0x0000a20000047a25 */ /* 0x000fc800078e00ff */
[----:B------:R-:W-:-:S05]  /*a8b0*/  IMAD R3, R0, c[0x0][0x28c], R3 ;  /* 0x0000a30000037a24 */ /* 0x000fca00078e0203 */
[----:B------:R-:W-:Y:S02]  /*a8c0*/  IADD3 R13, R5, R3, RZ ;  /* 0x00000003050d7210 */ /* 0x000fe40007ffe0ff */
.L_x_7653:
[----:B---3--:R3:W4:Y:S01]  /*a8d0*/  LDS.64 R10, [R9.X8+0x8d60] ;  /* 0x008d6000090a7984 */ /* 0x0087220000008a00 */
[----:B------:R-:W-:Y:S01]  /*a8e0*/  SHF.R.S32.HI R0, RZ, 0x1f, R9 ;  /* 0x0000001fff007819 */ /* 0x000fe20000011409 */
[----:B------:R-:W-:Y:S01]  /*a8f0*/  YIELD ;  /* 0x0000000000007946 */ /* 0x000fe20003800000 */
[----:B------:R-:W-:Y:S02]  /*a900*/  MOV R2, R4 ;  /* 0x0000000400027202 */ /* 0x000fe40000000f00 */
[----:B------:R-:W-:Y:S01]  /*a910*/  MOV R3, R13 ;  /* 0x0000000d00037202 */ /* 0x000fe20000000f00 */
[----:B------:R-:W-:-:S04]  /*a920*/  IMAD R0, R0, c[0x0][0x290], RZ ;  /* 0x0000a40000007a24 */ /* 0x000fc800078e02ff */
[----:B------:R-:W-:-:S04]  /*a930*/  IMAD.WIDE.U32 R6, R9, c[0x0][0x290], R2 ;  /* 0x0000a40009067a25 */ /* 0x000fc800078e0002 */
[C---:B------:R-:W-:Y:S01]  /*a940*/  IMAD R3, R9.reuse, c[0x0][0x294], R0 ;  /* 0x0000a50009037a24 */ /* 0x040fe200078e0200 */
[----:B------:R-:W-:Y:S02]  /*a950*/  LEA R2, P0, R6, c[0x0][0x310], 0x3 ;  /* 0x0000c40006027a11 */ /* 0x000fe400078018ff */
[----:B---3--:R-:W-:Y:S02]  /*a960*/  IADD3 R9, R9, c[0x0][0x0], RZ ;  /* 0x0000000009097a10 */ /* 0x008fe40007ffe0ff */
[----:B------:R-:W-:-:S04]  /*a970*/  IADD3 R3, R7, R3, RZ ;  /* 0x0000000307037210 */ /* 0x000fc80007ffe0ff */
[----:B------:R-:W-:Y:S02]  /*a980*/  LEA.HI.X R3, R6, c[0x0][0x314], R3, 0x3, P0 ;  /* 0x0000c50006037a11 */ /* 0x000fe400000f1c03 */
[----:B------:R-:W-:-:S03]  /*a990*/  ISETP.GE.AND P0, PT, R9, c[0x0][0x16c], PT ;  /* 0x00005b0009007a0c */ /* 0x000fc60003f06270 */
[----:B----4-:R3:W-:Y:S04]  /*a9a0*/  RED.E.ADD.F32.FTZ.RN.STRONG.GPU [R2.64], R10 ;  /* 0x0000000a0200798e */ /* 0x0107e8000c10e790 */
[----:B------:R3:W-:Y:S06]  /*a9b0*/  RED.E.ADD.F32.FTZ.RN.STRONG.GPU [R2.64+0x4], R11 ;  /* 0x0000040b0200798e */ /* 0x0007ec000c10e790 */
[----:B------:R-:W-:Y:S05]  /*a9c0*/  @!P0 BRA `(.L_x_7653) ;  /* 0xffffff0000008947 */ /* 0x000fea000383ffff */
[----:B------:R-:W-:Y:S05]  /*a9d0*/  EXIT ;  /* 0x000000000000794d */ /* 0x000fea0003800000 */
.L_x_7550:
[----:B------:R-:W-:Y:S01]  /*a9e0*/  HFMA2.MMA R71, -RZ, RZ, 0, 5.9604644775390625e-08 ;  /* 0x00000001ff477435 */ /* 0x000fe200000001ff */
[----:B------:R-:W-:-:S02]  /*a9f0*/  MOV R242, R62 ;  /* 0x0000003e00f27202 */ /* 0x000fc40000000f00 */
[----:B------:R-:W-:Y:S02]  /*aa00*/  MOV R70, RZ ;  /* 0x000000ff00467202 */ /* 0x000fe40000000f00 */
[----:B------:R-:W-:Y:S02]  /*aa10*/  MOV R63, 0xffffffff ;  /* 0xffffffff003f7802 */ /* 0x000fe40000000f00 */
[----:B------:R-:W-:Y:S02]  /*aa20*/  MOV R60, 0xaa40 ;  /* 0x0000aa40003c7802 */ /* 0x000fe40000000f00 */
[----:B-1---5:R-:W-:Y:S05]  /*aa30*/  CALL.REL.NOINC `($__internal_182_$__cuda_sm70_shflsync_up) ;  /* 0x00001e6000007944 */ /* 0x022fea0003c00000 */
[----:B-1----:R-:W-:Y:S01]  /*aa40*/  MOV R69, R63 ;  /* 0x0000003f00457202 */ /* 0x002fe20000000f00 */
[----:B0-----:R-:W-:Y:S05]  /*aa50*/  BRA `(.L_x_7654) ;  /* 0xffff8d2000007947 */ /* 0x001fea000383ffff */
.L_x_7551:
[----:B------:R-:W-:Y:S01]  /*aa60*/  HFMA2.MMA R71, -RZ, RZ, 0, 5.9604644775390625e-08 ;  /* 0x00000001ff477435 */ /* 0x000fe200000001ff */
[----:B------:R-:W-:Y:S02]  /*aa70*/  MOV R242, R68 ;  /* 0x0000004400f27202 */ /* 0x000fe40000000f00 */
[----:B------:R-:W-:Y:S02]  /*aa80*/  MOV R70, RZ ;  /* 0x000000ff00467202 */ /* 0x000fe40000000f00 */
[----:B------:R-:W-:-:S02]  /*aa90*/  MOV R63, 0xffffffff ;  /* 0xffffffff003f7802 */ /* 0x000fc40000000f00 */
[----:B------:R-:W-:Y:S02]  /*aaa0*/  MOV R60, 0xaac0 ;  /* 0x0000aac0003c7802 */ /* 0x000fe40000000f00 */
[----:B012--5:R-:W-:Y:S05]  /*aab0*/  CALL.REL.NOINC `($__internal_182_$__cuda_sm70_shflsync_up) ;  /* 0x00001de000007944 */ /* 0x027fea0003c00000 */
[----:B0-----:R-:W-:Y:S01]  /*aac0*/  HFMA2.MMA R71, -RZ, RZ, 0, 5.9604644775390625e-08 ;  /* 0x00000001ff477435 */ /* 0x001fe200000001ff */
[----:B-1----:R-:W-:Y:S02]  /*aad0*/  MOV R239, R63 ;  /* 0x0000003f00ef7202 */ /* 0x002fe40000000f00 */
[----:B------:R-:W-:Y:S02]  /*aae0*/  MOV R242, R244 ;  /* 0x000000f400f27202 */ /* 0x000fe40000000f00 */
[----:B------:R-:W-:Y:S02]  /*aaf0*/  MOV R70, RZ ;  /* 0x000000ff00467202 */ /* 0x000fe40000000f00 */
[----:B------:R-:W-:Y:S02]  /*ab00*/  MOV R63, 0xffffffff ;  /* 0xffffffff003f7802 */ /* 0x000fe40000000f00 */
[----:B------:R-:W-:Y:S02]  /*ab10*/  MOV R60, 0xab30 ;  /* 0x0000ab30003c7802 */ /* 0x000fe40000000f00 */
[----:B------:R-:W-:Y:S05]  /*ab20*/  CALL.REL.NOINC `($__internal_182_$__cuda_sm70_shflsync_up) ;  /* 0x00001d7000007944 */ /* 0x000fea0003c00000 */
[----:B0-----:R-:W-:Y:S01]  /*ab30*/  HFMA2.MMA R71, -RZ, RZ, 0, 5.9604644775390625e-08 ;  /* 0x00000001ff477435 */ /* 0x001fe200000001ff */
[----:B-1----:R-:W-:-:S02]  /*ab40*/  MOV R241, R63 ;  /* 0x0000003f00f17202 */ /* 0x002fc40000000f00 */
[----:B------:R-:W-:Y:S02]  /*ab50*/  MOV R242, R243 ;  /* 0x000000f300f27202 */ /* 0x000fe40000000f00 */
[----:B------:R-:W-:Y:S02]  /*ab60*/  MOV R70, RZ ;  /* 0x000000ff00467202 */ /* 0x000fe40000000f00 */
[----:B------:R-:W-:Y:S02]  /*ab70*/  MOV R63, 0xffffffff ;  /* 0xffffffff003f7802 */ /* 0x000fe40000000f00 */
[----:B------:R-:W-:Y:S02]  /*ab80*/  MOV R60, 0xaba0 ;  /* 0x0000aba0003c7802 */ /* 0x000fe40000000f00 */
[----:B------:R-:W-:Y:S05]  /*ab90*/  CALL.REL.NOINC `($__internal_182_$__cuda_sm70_shflsync_up) ;  /* 0x00001d0000007944 */ /* 0x000fea0003c00000 */
[----:B-1----:R-:W-:Y:S01]  /*aba0*/  FMUL.FTZ R60, R68, R63 ;  /* 0x0000003f443c7220 */ /* 0x002fe20000410000 */
[----:B------:R-:W-:Y:S01]  /*abb0*/  ISETP.GE.AND P0, PT, R10, 0x1, PT ;  /* 0x000000010a00780c */ /* 0x000fe20003f06270 */
[-C--:B0-----:R-:W-:Y:S01]  /*abc0*/  FMUL.FTZ R70, R68, R241.reuse ;  /* 0x000000f144467220 */ /* 0x081fe20000410000 */
[----:B------:R-:W-:Y:S01]  /*abd0*/  HFMA2.MMA R71, -RZ, RZ, 0, 1.1920928955078125e-07 ;  /* 0x00000002ff477435 */ /* 0x000fe200000001ff */
[----:B------:R-:W-:-:S02]  /*abe0*/  FFMA.FTZ R61, R62, R241, -R60 ;  /* 0x000000f13e3d7223 */ /* 0x000fc4000001083c */
[----:B------:R-:W-:Y:S02]  /*abf0*/  FMUL.FTZ R60, R68, R239 ;  /* 0x000000ef443c7220 */ /* 0x000fe40000410000 */
[C---:B------:R-:W-:Y:S02]  /*ac00*/  FFMA.FTZ R70, R62.reuse, R63, R70 ;  /* 0x0000003f3e467223 */ /* 0x040fe40000010046 */
[-C--:B------:R-:W-:Y:S01]  /*ac10*/  FFMA.FTZ R63, R62, R69.reuse, -R60 ;  /* 0x000000453e3f7223 */ /* 0x080fe2000001083c */
[----:B------:R-:W-:Y:S01]  /*ac20*/  MOV R60, 0xacf0 ;  /* 0x0000acf0003c7802 */ /* 0x000fe20000000f00 */
[----:B------:R-:W-:Y:S02]  /*ac30*/  FMUL.FTZ R69, R68, R69 ;  /* 0x0000004544457220 */ /* 0x000fe40000410000 */
[C---:B------:R-:W-:Y:S02]  /*ac40*/  FADD.FTZ R70, R243.reuse, R70 ;  /* 0x00000046f3467221 */ /* 0x040fe40000010000 */
[C---:B------:R-:W-:Y:S01]  /*ac50*/  FFMA.FTZ R69, R62.reuse, R239, R69 ;  /* 0x000000ef3e457223 */ /* 0x040fe20000010045 */
[----:B------:R-:W-:Y:S01]  /*ac60*/  FSEL R62, R62, R63, !P0 ;  /* 0x0000003f3e3e7208 */ /* 0x000fe20004000000 */
[----:B------:R-:W-:Y:S01]  /*ac70*/  FADD.FTZ R61, R244, R61 ;  /* 0x0000003df43d7221 */ /* 0x000fe20000010000 */
[----:B------:R-:W-:-:S02]  /*ac80*/  FSEL R243, R243, R70, !P0 ;  /* 0x00000046f3f37208 */ /* 0x000fc40004000000 */
[----:B------:R-:W-:Y:S02]  /*ac90*/  FSEL R68, R68, R69, !P0 ;  /* 0x0000004544447208 */ /* 0x000fe40004000000 */
[----:B------:R-:W-:Y:S02]  /*aca0*/  FSEL R244, R244, R61, !P0 ;  /* 0x0000003df4f47208 */ /* 0x000fe40004000000 */
[----:B------:R-:W-:Y:S02]  /*acb0*/  MOV R70, RZ ;  /* 0x000000ff00467202 */ /* 0x000fe40000000f00 */
[----:B------:R-:W-:Y:S02]  /*acc0*/  MOV R63, 0xffffffff ;  /* 0xffffffff003f7802 */ /* 0x000fe40000000f00 */
[----:B------:R-:W-:Y:S02]  /*acd0*/  MOV R242, R62 ;  /* 0x0000003e00f27202 */ /* 0x000fe40000000f00 */
[----:B------:R-:W-:Y:S05]  /*ace0*/  CALL.REL.NOINC `($__internal_182_$__cuda_sm70_shflsync_up) ;  /* 0x00001bb000007944 */ /* 0x000fea0003c00000 */
[----:B0-----:R-:W-:Y:S01]  /*acf0*/  HFMA2.MMA R71, -RZ, RZ, 0, 1.1920928955078125e-07 ;  /* 0x00000002ff477435 */ /* 0x001fe200000001ff */
[----:B-1----:R-:W-:Y:S02]  /*ad00*/  MOV R239, R63 ;  /* 0x0000003f00ef7202 */ /* 0x002fe40000000f00 */
[----:B------:R-:W-:-:S02]  /*ad10*/  MOV R242, R68 ;  /* 0x0000004400f27202 */ /* 0x000fc40000000f00 */
[----:B------:R-:W-:Y:S02]  /*ad20*/  MOV R70, RZ ;  /* 0x000000ff00467202 */ /* 0x000fe40000000f00 */
[----:B------:R-:W-:Y:S02]  /*ad30*/  MOV R63, 0xffffffff ;  /* 0xffffffff003f7802 */ /* 0x000fe40000000f00 */
[----:B------:R-:W-:Y:S02]  /*ad40*/  MOV R60, 0xad60 ;  /* 0x0000ad60003c7802 */ /* 0x000fe40000000f00 */
[----:B------:R-:W-:Y:S05]  /*ad50*/  CALL.REL.NOINC `($__internal_182_$__cuda_sm70_shflsync_up) ;  /* 0x00001b4000007944 */ /* 0x000fea0003c00000 */
[----:B0-----:R-:W-:Y:S01]  /*ad60*/  HFMA2.MMA R71, -RZ, RZ, 0, 1.1920928955078125e-07 ;  /* 0x00000002ff477435 */ /* 0x001fe200000001ff */
[----:B-1----:R-:W-:Y:S02]  /*ad70*/  MOV R69, R63 ;  /* 0x0000003f00457202 */ /* 0x002fe40000000f00 */
[----:B------:R-:W-:Y:S02]  /*ad80*/  MOV R242, R244 ;  /* 0x000000f400f27202 */ /* 0x000fe40000000f00 */
[----:B------:R-:W-:Y:S02]  /*ad90*/  MOV R70, RZ ;  /* 0x000000ff00467202 */ /* 0x000fe40000000f00 */
[----:B------:R-:W-:-:S02]  /*ada0*/  MOV R63, 0xffffffff ;  /* 0xffffffff003f7802 */ /* 0x000fc40000000f00 */
[----:B------:R-:W-:Y:S02]  /*adb0*/  MOV R60, 0xadd0 ;  /* 0x0000add0003c7802 */ /* 0x000fe40000000f00 */
[----:B------:R-:W-:Y:S05]  /*adc0*/  CALL.REL.NOINC `($__internal_182_$__cuda_sm70_shflsync_up) ;  /* 0x00001ad000007944 */ /* 0x000fea0003c00000 */
[----:B0-----:R-:W-:Y:S01]  /*add0*/  HFMA2.MMA R71, -RZ, RZ, 0, 1.1920928955078125e-07 ;  /* 0x00000002ff477435 */ /* 0x001fe200000001ff */
[----:B-1----:R-:W-:Y:S02]  /*ade0*/  MOV R241, R63 ;  /* 0x0000003f00f17202 */ /* 0x002fe40000000f00 */
[----:B------:R-:W-:Y:S02]  /*adf0*/  MOV R242, R243 ;  /* 0x000000f300f27202 */ /* 0x000fe40000000f00 */
[----:B------:R-:W-:Y:S02]  /*ae00*/  MOV R70, RZ ;  /* 0x000000ff00467202 */ /* 0x000fe40000000f00 */
[----:B------:R-:W-:Y:S02]  /*ae10*/  MOV R63, 0xffffffff ;  /* 0xffffffff003f7802 */ /* 0x000fe40000000f00 */
[----:B------:R-:W-:Y:S02]  /*ae20*/  MOV R60, 0xae40 ;  /* 0x0000ae40003c7802 */ /* 0x000fe40000000f00 */
[----:B------:R-:W-:Y:S05]  /*ae30*/  CALL.REL.NOINC `($__internal_182_$__cuda_sm70_shflsync_up) ;  /* 0x00001a6000007944 */ /* 0x000fea0003c00000 */
[----:B------:R-:W-:Y:S01]  /*ae40*/  ISETP.GE.AND P0, PT, R10, 0x2, PT ;  /* 0x000000020a00780c */ /* 0x000fe20003f06270 */
[----:B------:R-:W-:-:S02]  /*ae50*/  FMUL.FTZ R61, R241, R68 ;  /* 0x00000044f13d7220 */ /* 0x000fc40000410000 */
[-C--:B-1----:R-:W-:Y:S02]  /*ae60*/  FMUL.FTZ R60, R68, R63.reuse ;  /* 0x0000003f443c7220 */ /* 0x082fe40000410000 */
[----:B0-----:R-:W-:Y:S01]  /*ae70*/  FFMA.FTZ R70, R62, R63, R61 ;  /* 0x0000003f3e467223 */ /* 0x001fe2000001003d */
[----:B------:R-:W-:Y:S01]  /*ae80*/  MOV R63, 0xffffffff ;  /* 0xffffffff003f7802 */ /* 0x000fe20000000f00 */
[----:B------:R-:W-:Y:S02]  /*ae90*/  FFMA.FTZ R71, R241, R62, -R60 ;  /* 0x0000003ef1477223 */ /* 0x000fe4000001083c */
[-C--:B------:R-:W-:Y:S02]  /*aea0*/  FMUL.FTZ R61, R239, R68.reuse ;  /* 0x00000044ef3d7220 */ /* 0x080fe40000410000 */
[C---:B------:R-:W-:Y:S02]  /*aeb0*/  FMUL.FTZ R60, R69.reuse, R68 ;  /* 0x00000044453c7220 */ /* 0x040fe40000410000 */
[----:B------:R-:W-:-:S02]  /*aec0*/  FFMA.FTZ R61, R69, R62, R61 ;  /* 0x0000003e453d7223 */ /* 0x000fc4000001003d */
[----:B------:R-:W-:Y:S01]  /*aed0*/  @P0 FFMA.FTZ R62, R239, R62, -R60 ;  /* 0x0000003eef3e0223 */ /* 0x000fe2000001083c */
[----:B------:R-:W-:Y:S01]  /*aee0*/  MOV R60, 0xaf70 ;  /* 0x0000af70003c7802 */ /* 0x000fe20000000f00 */
[----:B------:R-:W-:Y:S01]  /*aef0*/  @P0 FADD.FTZ R244, R244, R71 ;  /* 0x00000047f4f40221 */ /* 0x000fe20000010000 */
[----:B------:R-:W-:Y:S01]  /*af00*/  HFMA2.MMA R71, -RZ, RZ, 0, 2.384185791015625e-07 ;  /* 0x00000004ff477435 */ /* 0x000fe200000001ff */
[----:B------:R-:W-:Y:S01]  /*af10*/  @P0 FADD.FTZ R243, R243, R70 ;  /* 0x00000046f3f30221 */ /* 0x000fe20000010000 */
[----:B------:R-:W-:Y:S02]  /*af20*/  FSEL R68, R68, R61, !P0 ;  /* 0x0000003d44447208 */ /* 0x000fe40004000000 */
[----:B------:R-:W-:Y:S02]  /*af30*/  MOV R239, R244 ;  /* 0x000000f400ef7202 */ /* 0x000fe40000000f00 */
[----:B------:R-:W-:Y:S02]  /*af40*/  MOV R70, RZ ;  /* 0x000000ff00467202 */ /* 0x000fe40000000f00 */
[----:B------:R-:W-:-:S02]  /*af50*/  MOV R242, R62 ;  /* 0x0000003e00f27202 */ /* 0x000fc40000000f00 */
[----:B------:R-:W-:Y:S05]  /*af60*/  CALL.REL.NOINC `($__internal_182_$__cuda_sm70_shflsync_up) ;  /* 0x0000193000007944 */ /* 0x000fea0003c00000 */
[----:B0-----:R-:W-:Y:S01]  /*af70*/  HFMA2.MMA R71, -RZ, RZ, 0, 2.384185791015625e-07 ;  /* 0x00000004ff477435 */ /* 0x001fe200000001ff */
[----:B-1----:R-:W-:-:S02]  /*af80*/  MOV R241, R63 ;  /* 0x0000003f00f17202 */ /* 0x002fc40000000f00 */
[----:B------:R-:W-:Y:S02]  /*af90*/  MOV R242, R68 ;  /* 0x0000004400f27202 */ /* 0x000fe40000000f00 */
[----:B------:R-:W-:Y:S02]  /*afa0*/  MOV R70, RZ ;  /* 0x000000ff00467202 */ /* 0x000fe40000000f00 */
[----:B------:R-:W-:Y:S02]  /*afb0*/  MOV R63, 0xffffffff ;  /* 0xffffffff003f7802 */ /* 0x000fe40000000f00 */
[----:B------:R-:W-:Y:S02]  /*afc0*/  MOV R60, 0xafe0 ;  /* 0x0000afe0003c7802 */ /* 0x000fe40000000f00 */
[----:B------:R-:W-:Y:S05]  /*afd0*/  CALL.REL.NOINC `($__internal_182_$__cuda_sm70_shflsync_up) ;  /* 0x000018c000007944 */ /* 0x000fea0003c00000 */
[----:B0-----:R-:W-:Y:S01]  /*afe0*/  HFMA2.MMA R71, -RZ, RZ, 0, 2.384185791015625e-07 ;  /* 0x00000004ff477435 */ /* 0x001fe200000001ff */
[----:B-1----:R-:W-:Y:S02]  /*aff0*/  MOV R69, R63 ;  /* 0x0000003f00457202 */ /* 0x002fe40000000f00 */
[----:B------:R-:W-:Y:S02]  /*b000*/  MOV R242, R239 ;  /* 0x000000ef00f27202 */ /* 0x000fe40000000f00 */
[----:B------:R-:W-:-:S02]  /*b010*/  MOV R70, RZ ;  /* 0x000000ff00467202 */ /* 0x000fc40000000f00 */
[----:B------:R-:W-:Y:S02]  /*b020*/  MOV R63, 0xffffffff ;  /* 0xffffffff003f7802 */ /* 0x000fe40000000f00 */
[----:B------:R-:W-:Y:S02]  /*b030*/  MOV R60, 0xb050 ;  /* 0x0000b050003c7802 */ /* 0x000fe40000000f00 */
[----:B------:R-:W-:Y:S05]  /*b040*/  CALL.REL.NOINC `($__internal_182_$__cuda_sm70_shflsync_up) ;  /* 0x0000185000007944 */ /* 0x000fea0003c00000 */
[----:B0-----:R-:W-:Y:S01]  /*b050*/  HFMA2.MMA R71, -RZ, RZ, 0, 2.384185791015625e-07 ;  /* 0x00000004ff477435 */ /* 0x001fe200000001ff */
[----:B-1----:R-:W-:Y:S02]  /*b060*/  MOV R245, R63 ;  /* 0x0000003f00f57202 */ /* 0x002fe40000000f00 */
[----:B------:R-:W-:Y:S02]  /*b070*/  MOV R242, R243 ;  /* 0x000000f300f27202 */ /* 0x000fe40000000f00 */
[----:B------:R-:W-:Y:S02]  /*b080*/  MOV R70, RZ ;  /* 0x000000ff00467202 */ /* 0x000fe40000000f00 */
[----:B------:R-:W-:Y:S02]  /*b090*/  MOV R63, 0xffffffff ;  /* 0xffffffff003f7802 */ /* 0x000fe40000000f00 */
[----:B------:R-:W-:-:S02]  /*b0a0*/  MOV R60, 0xb0c0 ;  /* 0x0000b0c0003c7802 */ /* 0x000fc40000000f00 */
[----:B------:R-:W-:Y:S05]  /*b0b0*/  CALL.REL.NOINC `($__internal_182_$__cuda_sm70_shflsync_up) ;  /* 0x000017e000007944 */ /* 0x000fea0003c00000 */
[----:B------:R-:W-:Y:S01]  /*b0c0*/  ISETP.GE.AND P0, PT, R10, 0x4, PT ;  /* 0x000000040a00780c */ /* 0x000fe20003f06270 */
[----:B------:R-:W-:Y:S01]  /*b0d0*/  FMUL.FTZ R61, R245, R68 ;  /* 0x00000044f53d7220 */ /* 0x000fe20000410000 */
[----:B0-----:R-:W-:Y:S01]  /*b0e0*/  HFMA2.MMA R71, -RZ, RZ, 0, 4.76837158203125e-07 ;  /* 0x00000008ff477435 */ /* 0x001fe200000001ff */
        /* <DEDUP_REMOVED lines=15> */
[----:B------:R-:W-:Y:S02]  /*b1e0*/  MOV R242, R246 ;  /* 0x000000f600f27202 */ /* 0x000fe40000000f00 */
[----:B------:R-:W-:Y:S05]  /*b1f0*/  CALL.REL.NOINC `($__internal_182_$__cuda_sm70_shflsync_up) ;  /* 0x000016a000007944 */ /* 0x000fea0003c00000 */
[----:B0-----:R-:W-:Y:S01]  /*b200*/  HFMA2.MMA R71, -RZ, RZ, 0, 4.76837158203125e-07 ;  /* 0x00000008ff477435 */ /* 0x001fe200000001ff */
[----:B-1----:R-:W-:Y:S02]  /*b210*/  MOV R241, R63 ;  /* 0x0000003f00f17202 */ /* 0x002fe40000000f00 */
[----:B------:R-:W-:Y:S02]  /*b220*/  MOV R242, R68 ;  /* 0x0000004400f27202 */ /* 0x000fe40000000f00 */
[----:B------:R-:W-:Y:S02]  /*b230*/  MOV R70, RZ ;  /* 0x000000ff00467202 */ /* 0x000fe40000000f00 */
[----:B------:R-:W-:-:S02]  /*b240*/  MOV R63, 0xffffffff ;  /* 0xffffffff003f7802 */ /* 0x000fc40000000f00 */
[----:B------:R-:W-:Y:S02]  /*b250*/  MOV R60, 0xb270 ;  /* 0x0000b270003c7802 */ /* 0x000fe40000000f00 */
[----:B------:R-:W-:Y:S05]  /*b260*/  CALL.REL.NOINC `($__internal_182_$__cuda_sm70_shflsync_up) ;  /* 0x0000163000007944 */ /* 0x000fea0003c00000 */
[----:B0-----:R-:W-:Y:S01]  /*b270*/  HFMA2.MMA R71, -RZ, RZ, 0, 4.76837158203125e-07 ;  /* 0x00000008ff477435 */ /* 0x001fe200000001ff */
[----:B-1----:R-:W-:Y:S02]  /*b280*/  MOV R69, R63 ;  /* 0x0000003f00457202 */ /* 0x002fe40000000f00 */
[----:B------:R-:W-:Y:S02]  /*b290*/  MOV R242, R239 ;  /* 0x000000ef00f27202 */ /* 0x000fe40000000f00 */
[----:B------:R-:W-:Y:S02]  /*b2a0*/  MOV R70, RZ ;  /* 0x000000ff00467202 */ /* 0x000fe40000000f00 */
[----:B------:R-:W-:Y:S02]  /*b2b0*/  MOV R63, 0xffffffff ;  /* 0xffffffff003f7802 */ /* 0x000fe40000000f00 */
[----:B------:R-:W-:Y:S02]  /*b2c0*/  MOV R60, 0xb2e0 ;  /* 0x0000b2e0003c7802 */ /* 0x000fe40000000f00 */
[----:B------:R-:W-:Y:S05]  /*b2d0*/  CALL.REL.NOINC `($__internal_182_$__cuda_sm70_shflsync_up) ;  /* 0x000015c000007944 */ /* 0x000fea0003c00000 */
[----:B0-----:R-:W-:Y:S01]  /*b2e0*/  HFMA2.MMA R71, -RZ, RZ, 0, 4.76837158203125e-07 ;  /* 0x00000008ff477435 */ /* 0x001fe200000001ff */
[----:B-1----:R-:W-:-:S02]  /*b2f0*/  MOV R243, R63 ;  /* 0x0000003f00f37202 */ /* 0x002fc40000000f00 */
[----:B------:R-:W-:Y:S02]  /*b300*/  MOV R242, R62 ;  /* 0x0000003e00f27202 */ /* 0x000fe40000000f00 */
[----:B------:R-:W-:Y:S02]  /*b310*/  MOV R70, RZ ;  /* 0x000000ff00467202 */ /* 0x000fe40000000f00 */
[----:B------:R-:W-:Y:S02]  /*b320*/  MOV R63, 0xffffffff ;  /* 0xffffffff003f7802 */ /* 0x000fe40000000f00 */
[----:B------:R-:W-:Y:S02]  /*b330*/  MOV R60, 0xb350 ;  /* 0x0000b350003c7802 */ /* 0x000fe40000000f00 */
[----:B------:R-:W-:Y:S05]  /*b340*/  CALL.REL.NOINC `($__internal_182_$__cuda_sm70_shflsync_up) ;  /* 0x0000155000007944 */ /* 0x000fea0003c00000 */
        /* <DEDUP_REMOVED lines=15> */
[----:B------:R-:W-:Y:S02]  /*b440*/  MOV R70, RZ ;  /* 0x000000ff00467202 */ /* 0x000fe40000000f00 */
[----:B------:R-:W-:Y:S02]  /*b450*/  MOV R63, 0xffffffff ;  /* 0xffffffff003f7802 */ /* 0x000fe40000000f00 */
[----:B------:R-:W-:Y:S02]  /*b460*/  MOV R245, R239 ;  /* 0x000000ef00f57202 */ /* 0x000fe40000000f00 */
[----:B------:R-:W-:Y:S02]  /*b470*/  MOV R243, R62 ;  /* 0x0000003e00f37202 */ /* 0x000fe40000000f00 */
[----:B------:R-:W-:Y:S05]  /*b480*/  CALL.REL.NOINC `($__internal_182_$__cuda_sm70_shflsync_up) ;  /* 0x0000141000007944 */ /* 0x000fea0003c00000 */
[----:B0-----:R-:W-:Y:S01]  /*b490*/  HFMA2.MMA R71, -RZ, RZ, 0, 9.5367431640625e-07 ;  /* 0x00000010ff477435 */ /* 0x001fe200000001ff */
[----:B-1----:R-:W-:Y:S02]  /*b4a0*/  MOV R68, R63 ;  /* 0x0000003f00447202 */ /* 0x002fe40000000f00 */
[----:B------:R-:W-:Y:S02]  /*b4b0*/  MOV R242, R241 ;  /* 0x000000f100f27202 */ /* 0x000fe40000000f00 */
[----:B------:R-:W-:-:S02]  /*b4c0*/  MOV R70, RZ ;  /* 0x000000ff00467202 */ /* 0x000fc40000000f00 */
[----:B------:R-:W-:Y:S02]  /*b4d0*/  MOV R63, 0xffffffff ;  /* 0xffffffff003f7802 */ /* 0x000fe40000000f00 */
[----:B------:R-:W-:Y:S02]  /*b4e0*/  MOV R60, 0xb500 ;  /* 0x0000b500003c7802 */ /* 0x000fe40000000f00 */
[----:B------:R-:W-:Y:S05]  /*b4f0*/  CALL.REL.NOINC `($__internal_182_$__cuda_sm70_shflsync_up) ;  /* 0x000013a000007944 */ /* 0x000fea0003c00000 */
[----:B0-----:R-:W-:Y:S01]  /*b500*/  HFMA2.MMA R71, -RZ, RZ, 0, 9.5367431640625e-07 ;  /* 0x00000010ff477435 */ /* 0x001fe200000001ff */
[----:B-1----:R-:W-:Y:S02]  /*b510*/  MOV R69, R63 ;  /* 0x0000003f00457202 */ /* 0x002fe40000000f00 */
[----:B------:R-:W-:Y:S02]  /*b520*/  MOV R242, R239 ;  /* 0x000000ef00f27202 */ /* 0x000fe40000000f00 */
[----:B------:R-:W-:Y:S02]  /*b530*/  MOV R70, RZ ;  /* 0x000000ff00467202 */ /* 0x000fe40000000f00 */
[----:B------:R-:W-:Y:S02]  /*b540*/  MOV R63, 0xffffffff ;  /* 0xffffffff003f7802 */ /* 0x000fe40000000f00 */
[----:B------:R-:W-:-:S02]  /*b550*/  MOV R60, 0xb570 ;  /* 0x0000b570003c7802 */ /* 0x000fc40000000f00 */
[----:B------:R-:W-:Y:S05]  /*b560*/  CALL.REL.NOINC `($__internal_182_$__cuda_sm70_shflsync_up) ;  /* 0x0000133000007944 */ /* 0x000fea0003c00000 */
[----:B0-----:R-:W-:Y:S01]  /*b570*/  HFMA2.MMA R71, -RZ, RZ, 0, 9.5367431640625e-07 ;  /* 0x00000010ff477435 */ /* 0x001fe200000001ff */
[----:B-1----:R-:W-:-:S02]  /*b580*/  MOV R239, R63 ;  /* 0x0000003f00ef7202 */ /* 0x002fc40000000f00 */
[----:B------:R-:W-:Y:S02]  /*b590*/  MOV R242, R62 ;  /* 0x0000003e00f27202 */ /* 0x000fe40000000f00 */
[----:B------:R-:W-:Y:S02]  /*b5a0*/  MOV R70, RZ ;  /* 0x000000ff00467202 */ /* 0x000fe40000000f00 */
[----:B------:R-:W-:Y:S02]  /*b5b0*/  MOV R63, 0xffffffff ;  /* 0xffffffff003f7802 */ /* 0x000fe40000000f00 */
[----:B------:R-:W-:Y:S02]  /*b5c0*/  MOV R60, 0xb5e0 ;  /* 0x0000b5e0003c7802 */ /* 0x000fe40000000f00 */
[----:B------:R-:W-:Y:S05]  /*b5d0*/  CALL.REL.NOINC `($__internal_182_$__cuda_sm70_shflsync_up) ;  /* 0x000012c000007944 */ /* 0x000fea0003c00000 */
[----:B01----:R-:W-:Y:S05]  /*b5e0*/  BRA `(.L_x_7655) ;  /* 0xffff85f000007947 */ /* 0x003fea000383ffff */
.L_x_7556:
[----:B------:R-:W-:Y:S01]  /*b5f0*/  HFMA2.MMA R71, -RZ, RZ, 0, 5.9604644775390625e-08 ;  /* 0x00000001ff477435 */ /* 0x000fe200000001ff */
[----:B------:R-:W-:Y:S02]  /*b600*/  MOV R70, RZ ;  /* 0x000000ff00467202 */ /* 0x000fe40000000f00 */
[----:B------:R-:W-:Y:S02]  /*b610*/  MOV R63, 0xffffffff ;  /* 0xffffffff003f7802 */ /* 0x000fe40000000f00 */
[----:B------:R-:W-:-:S02]  /*b620*/  MOV R60, 0xb640 ;  /* 0x0000b640003c7802 */ /* 0x000fc40000000f00 */
[----:B-1---5:R-:W-:Y:S05]  /*b630*/  CALL.REL.NOINC `($__internal_182_$__cuda_sm70_shflsync_up) ;  /* 0x0000126000007944 */ /* 0x022fea0003c00000 */
[----:B0-----:R-:W-:Y:S01]  /*b640*/  HFMA2.MMA R71, -RZ, RZ, 0, 5.9604644775390625e-08 ;  /* 0x00000001ff477435 */ /* 0x001fe200000001ff */
[----:B-1----:R-:W-:-:S02]  /*b650*/  MOV R68, R63 ;  /* 0x0000003f00447202 */ /* 0x002fc40000000f00 */
[----:B------:R-:W-:Y:S02]  /*b660*/  MOV R242, R241 ;  /* 0x000000f100f27202 */ /* 0x000fe40000000f00 */
[----:B------:R-:W-:Y:S02]  /*b670*/  MOV R70, RZ ;  /* 0x000000ff00467202 */ /* 0x000fe40000000f00 */
[----:B------:R-:W-:Y:S02]  /*b680*/  MOV R63, 0xffffffff ;  /* 0xffffffff003f7802 */ /* 0x000fe40000000f00 */
[----:B------:R-:W-:Y:S02]  /*b690*/  MOV R60, 0xb6b0 ;  /* 0x0000b6b0003c7802 */ /* 0x000fe40000000f00 */
[----:B------:R-:W-:Y:S05]  /*b6a0*/  CALL.REL.NOINC `($__internal_182_$__cuda_sm70_shflsync_up) ;  /* 0x000011f000007944 */ /* 0x000fea0003c00000 */
[----:B0-----:R-:W-:Y:S01]  /*b6b0*/  HFMA2.MMA R71, -RZ, RZ, 0, 5.9604644775390625e-08 ;  /* 0x00000001ff477435 */ /* 0x001fe200000001ff */
[----:B-1----:R-:W-:Y:S02]  /*b6c0*/  MOV R241, R63 ;  /* 0x0000003f00f17202 */ /* 0x002fe40000000f00 */
[----:B------:R-:W-:Y:S02]  /*b6d0*/  MOV R242, R62 ;  /* 0x0000003e00f27202 */ /* 0x000fe40000000f00 */
[----:B------:R-:W-:-:S02]  /*b6e0*/  MOV R70, RZ ;  /* 0x000000ff00467202 */ /* 0x000fc40000000f00 */
[----:B------:R-:W-:Y:S02]  /*b6f0*/  MOV R63, 0xffffffff ;  /* 0xffffffff003f7802 */ /* 0x000fe40000000f00 */
[----:B------:R-:W-:Y:S02]  /*b700*/  MOV R60, 0xb720 ;  /* 0x0000b720003c7802 */ /* 0x000fe40000000f00 */
[----:B------:R-:W-:Y:S05]  /*b710*/  CALL.REL.NOINC `($__internal_182_$__cuda_sm70_shflsync_up) ;  /* 0x0000118000007944 */ /* 0x000fea0003c00000 */
[----:B0-----:R-:W-:Y:S01]  /*b720*/  HFMA2.MMA R71, -RZ, RZ, 0, 5.9604644775390625e-08 ;  /* 0x00000001ff477435 */ /* 0x001fe200000001ff */
[----:B-1----:R-:W-:Y:S02]  /*b730*/  MOV R62, R63 ;  /* 0x0000003f003e7202 */ /* 0x002fe40000000f00 */
[----:B------:R-:W-:Y:S02]  /*b740*/  MOV R242, R244 ;  /* 0x000000f400f27202 */ /* 0x000fe40000000f00 */
[----:B------:R-:W-:Y:S02]  /*b750*/  MOV R70, RZ ;  /* 0x000000ff00467202 */ /* 0x000fe40000000f00 */
[----:B------:R-:W-:Y:S02]  /*b760*/  MOV R63, 0xffffffff ;  /* 0xffffffff003f7802 */ /* 0x000fe40000000f00 */
[----:B------:R-:W-:-:S02]  /*b770*/  MOV R60, 0xb790 ;  /* 0x0000b790003c7802 */ /* 0x000fc40000000f00 */
[----:B------:R-:W-:Y:S05]  /*b780*/  CALL.REL.NOINC `($__internal_182_$__cuda_sm70_shflsync_up) ;  /* 0x0000111000007944 */ /* 0x000fea0003c00000 */
[----:B0-----:R-:W-:Y:S01]  /*b790*/  HFMA2.MMA R71, -RZ, RZ, 0, 0 ;  /* 0x00000000ff477435 */ /* 0x001fe200000001ff */
[----:B------:R-:W-:-:S02]  /*b7a0*/  MOV R242, R68 ;  /* 0x0000004400f27202 */ /* 0x000fc40000000f00 */
[----:B------:R-:W-:Y:S02]  /*b7b0*/  MOV R239, R64 ;  /* 0x0000004000ef7202 */ /* 0x000fe40000000f00 */
[----:B------:R-:W-:Y:S02]  /*b7c0*/  MOV R61, R62 ;  /* 0x0000003e003d7202 */ /* 0x000fe40000000f00 */
[----:B-1----:R-:W-:Y:S02]  /*b7d0*/  MOV R244, R63 ;  /* 0x0000003f00f47202 */ /* 0x002fe40000000f00 */
[----:B------:R-:W-:Y:S02]  /*b7e0*/  MOV R69, 0x1f ;  /* 0x0000001f00457802 */ /* 0x000fe40000000f00 */
[----:B------:R-:W-:Y:S02]  /*b7f0*/  MOV R68, 0xffffffff ;  /* 0xffffffff00447802 */ /* 0x000fe40000000f00 */
[----:B------:R-:W-:-:S02]  /*b800*/  MOV R70, 0xb820 ;  /* 0x0000b82000467802 */ /* 0x000fc40000000f00 */
[----:B------:R-:W-:Y:S05]  /*b810*/  CALL.REL.NOINC `($__internal_181_$__cuda_sm70_shflsync_idx_p) ;  /* 0x0000104000007944 */ /* 0x000fea0003c00000 */
[----:B------:R-:W-:Y:S01]  /*b820*/  HFMA2.MMA R71, -RZ, RZ, 0, 0 ;  /* 0x00000000ff477435 */ /* 0x000fe200000001ff */
[----:B-1----:R-:W-:-:S02]  /*b830*/  MOV R60, R69 ;  /* 0x00000045003c7202 */ /* 0x002fc40000000f00 */
[----:B------:R-:W-:Y:S02]  /*b840*/  MOV R239, R65 ;  /* 0x0000004100ef7202 */ /* 0x000fe40000000f00 */
[----:B------:R-:W-:Y:S02]  /*b850*/  MOV R69, 0x1f ;  /* 0x0000001f00457802 */ /* 0x000fe40000000f00 */
[----:B------:R-:W-:Y:S02]  /*b860*/  MOV R68, 0xffffffff ;  /* 0xffffffff00447802 */ /* 0x000fe40000000f00 */
[----:B------:R-:W-:Y:S02]  /*b870*/  MOV R70, 0xb890 ;  /* 0x0000b89000467802 */ /* 0x000fe40000000f00 */
[----:B------:R-:W-:Y:S05]  /*b880*/  CALL.REL.NOINC `($__internal_181_$__cuda_sm70_shflsync_idx_p) ;  /* 0x00000fd000007944 */ /* 0x000fea0003c00000 */
[----:B------:R-:W-:Y:S01]  /*b890*/  HFMA2.MMA R71, -RZ, RZ, 0, 0 ;  /* 0x00000000ff477435 */ /* 0x000fe200000001ff */
[----:B-1----:R-:W-:Y:S02]  /*b8a0*/  MOV R243, R69 ;  /* 0x0000004500f37202 */ /* 0x002fe40000000f00 */
[----:B------:R-:W-:Y:S02]  /*b8b0*/  MOV R239, R66 ;  /* 0x0000004200ef7202 */ /* 0x000fe40000000f00 */
[----:B------:R-:W-:-:S02]  /*b8c0*/  MOV R69, 0x1f ;  /* 0x0000001f00457802 */ /* 0x000fc40000000f00 */
[----:B------:R-:W-:Y:S02]  /*b8d0*/  MOV R68, 0xffffffff ;  /* 0xffffffff00447802 */ /* 0x000fe40000000f00 */
[----:B------:R-:W-:Y:S02]  /*b8e0*/  MOV R70, 0xb900 ;  /* 0x0000b90000467802 */ /* 0x000fe40000000f00 */
[----:B------:R-:W-:Y:S05]  /*b8f0*/  CALL.REL.NOINC `($__internal_181_$__cuda_sm70_shflsync_idx_p) ;  /* 0x00000f6000007944 */ /* 0x000fea0003c00000 */
[----:B------:R-:W-:Y:S01]  /*b900*/  HFMA2.MMA R71, -RZ, RZ, 0, 0 ;  /* 0x00000000ff477435 */ /* 0x000fe200000001ff */
[----:B-1----:R-:W-:Y:S02]  /*b910*/  MOV R245, R69 ;  /* 0x0000004500f57202 */ /* 0x002fe40000000f00 */
[----:B------:R-:W-:Y:S02]  /*b920*/  MOV R239, R67 ;  /* 0x0000004300ef7202 */ /* 0x000fe40000000f00 */
[----:B------:R-:W-:Y:S02]  /*b930*/  MOV R69, 0x1f ;  /* 0x0000001f00457802 */ /* 0x000fe40000000f00 */
[----:B------:R-:W-:Y:S02]  /*b940*/  MOV R68, 0xffffffff ;  /* 0xffffffff00447802 */ /* 0x000fe40000000f00 */
[----:B------:R-:W-:-:S02]  /*b950*/  MOV R70, 0xb970 ;  /* 0x0000b97000467802 */ /* 0x000fc40000000f00 */
[----:B------:R-:W-:Y:S05]  /*b960*/  CALL.REL.NOINC `($__internal_181_$__cuda_sm70_shflsync_idx_p) ;  /* 0x00000ef000007944 */ /* 0x000fea0003c00000 */
[----:B-1----:R-:W-:Y:S01]  /*b970*/  MOV R63, R69 ;  /* 0x00000045003f7202 */ /* 0x002fe20000000f00 */
[----:B------:R-:W-:Y:S05]  /*b980*/  BRA `(.L_x_7656) ;  /* 0xffff859000007947 */ /* 0x000fea000383ffff */
.L_x_7559:
[----:B------:R-:W-:Y:S01]  /*b990*/  HFMA2.MMA R69, -RZ, RZ, 0, 5.9604644775390625e-08 ;  /* 0x00000001ff457435 */ /* 0x000fe200000001ff */
[----:B------:R-:W-:-:S02]  /*b9a0*/  MOV R68, 0x1f ;  /* 0x0000001f00447802 */ /* 0x000fc40000000f00 */
[----:B------:R-:W-:Y:S02]  /*b9b0*/  MOV R249, 0xffffffff ;  /* 0xffffffff00f97802 */ /* 0x000fe40000000f00 */
[----:B------:R-:W-:Y:S02]  /*b9c0*/  MOV R64, 0xb9e0 ;  /* 0x0000b9e000407802 */ /* 0x000fe40000000f00 */
[----:B-1----:R-:W-:Y:S05]  /*b9d0*/  CALL.REL.NOINC `($__internal_180_$__cuda_sm70_shflsync_down) ;  /* 0x00000e4000007944 */ /* 0x002fea0003c00000 */
[----:B-1----:R-:W-:Y:S01]  /*b9e0*/  MOV R66, R249 ;  /* 0x000000f900427202 */ /* 0x002fe20000000f00 */
[----:B0-----:R-:W-:Y:S05]  /*b9f0*/  BRA `(.L_x_7657) ;  /* 0xffff984000007947 */ /* 0x001fea000383ffff */
.L_x_7560:
[----:B------:R-:W-:Y:S01]  /*ba00*/  HFMA2.MMA R69, -RZ, RZ, 0, 5.9604644775390625e-08 ;  /* 0x00000001ff457435 */ /* 0x000fe200000001ff */
[----:B0-----:R-:W-:Y:S02]  /*ba10*/  MOV R70, R240 ;  /* 0x000000f000467202 */ /* 0x001fe40000000f00 */
[----:B------:R-:W-:Y:S02]  /*ba20*/  MOV R68, 0x1f ;  /* 0x0000001f00447802 */ /* 0x000fe40000000f00 */
[----:B------:R-:W-:Y:S02]  /*ba30*/  MOV R249, 0xffffffff ;  /* 0xffffffff00f97802 */ /* 0x000fe40000000f00 */
[----:B------:R-:W-:-:S02]  /*ba40*/  MOV R64, 0xba60 ;  /* 0x0000ba6000407802 */ /* 0x000fc40000000f00 */
[----:B-12---:R-:W-:Y:S05]  /*ba50*/  CALL.REL.NOINC `($__internal_180_$__cuda_sm70_shflsync_down) ;  /* 0x00000dc000007944 */ /* 0x006fea0003c00000 */
[----:B0-----:R-:W-:Y:S01]  /*ba60*/  HFMA2.MMA R69, -RZ, RZ, 0, 5.9604644775390625e-08 ;  /* 0x00000001ff457435 */ /* 0x001fe200000001ff */
[----:B-1----:R-:W-:-:S02]  /*ba70*/  MOV R71, R249 ;  /* 0x000000f900477202 */ /* 0x002fc40000000f00 */
[----:B------:R-:W-:Y:S02]  /*ba80*/  MOV R70, R239 ;  /* 0x000000ef00467202 */ /* 0x000fe40000000f00 */
[----:B------:R-:W-:Y:S02]  /*ba90*/  MOV R68, 0x1f ;  /* 0x0000001f00447802 */ /* 0x000fe40000000f00 */
[----:B------:R-:W-:Y:S02]  /*baa0*/  MOV R249, 0xffffffff ;  /* 0xffffffff00f97802 */ /* 0x000fe40000000f00 */
[----:B------:R-:W-:Y:S02]  /*bab0*/  MOV R64, 0xbad0 ;  /* 0x0000bad000407802 */ /* 0x000fe40000000f00 */
[----:B------:R-:W-:Y:S05]  /*bac0*/  CALL.REL.NOINC `($__internal_180_$__cuda_sm70_shflsync_down) ;  /* 0x00000d5000007944 */ /* 0x000fea0003c00000 */
[----:B0-----:R-:W-:Y:S01]  /*bad0*/  HFMA2.MMA R69, -RZ, RZ, 0, 5.9604644775390625e-08 ;  /* 0x00000001ff457435 */ /* 0x001fe200000001ff */
[----:B-1----:R-:W-:Y:S02]  /*bae0*/  MOV R239, R249 ;  /* 0x000000f900ef7202 */ /* 0x002fe40000000f00 */
[----:B------:R-:W-:Y:S02]  /*baf0*/  MOV R70, R67 ;  /* 0x0000004300467202 */ /* 0x000fe40000000f00 */
[----:B------:R-:W-:-:S02]  /*bb00*/  MOV R68, 0x1f ;  /* 0x0000001f00447802 */ /* 0x000fc40000000f00 */
[----:B------:R-:W-:Y:S02]  /*bb10*/  MOV R249, 0xffffffff ;  /* 0xffffffff00f97802 */ /* 0x000fe40000000f00 */
[----:B------:R-:W-:Y:S02]  /*bb20*/  MOV R64, 0xbb40 ;  /* 0x0000bb4000407802 */ /* 0x000fe40000000f00 */
[----:B------:R-:W-:Y:S05]  /*bb30*/  CALL.REL.NOINC `($__internal_180_$__cuda_sm70_shflsync_down) ;  /* 0x00000ce000007944 */ /* 0x000fea0003c00000 */
[----:B01----:R-:W-:Y:S05]  /*bb40*/  BRA `(.L_x_7658) ;  /* 0xffff973000007947 */ /* 0x003fea000383ffff */
.L_x_7563:
[----:B------:R-:W-:Y:S01]  /*bb50*/  HFMA2.MMA R69, -RZ, RZ, 0, 1.1920928955078125e-07 ;  /* 0x00000002ff457435 */ /* 0x000fe200000001ff */
[----:B0-----:R-:W-:Y:S02]  /*bb60*/  MOV R70, R241 ;  /* 0x000000f100467202 */ /* 0x001fe40000000f00 */
[----:B------:R-:W-:Y:S02]  /*bb70*/  MOV R68, 0x1f ;  /* 0x0000001f00447802 */ /* 0x000fe40000000f00 */
[----:B--2---:R-:W-:Y:S02]  /*bb80*/  MOV R249, 0xffffffff ;  /* 0xffffffff00f97802 */ /* 0x004fe40000000f00 */
[----:B------:R-:W-:Y:S02]  /*bb90*/  MOV R64, 0xbbb0 ;  /* 0x0000bbb000407802 */ /* 0x000fe40000000f00 */
[----:B-1-34-:R-:W-:Y:S05]  /*bba0*/  CALL.REL.NOINC `($__internal_180_$__cuda_sm70_shflsync_down) ;  /* 0x00000c7000007944 */ /* 0x01afea0003c00000 */
[----:B0-----:R-:W-:Y:S01]  /*bbb0*/  HFMA2.MMA R69, -RZ, RZ, 0, 1.1920928955078125e-07 ;  /* 0x00000002ff457435 */ /* 0x001fe200000001ff */
[----:B-1----:R-:W-:-:S02]  /*bbc0*/  MOV R66, R249 ;  /* 0x000000f900427202 */ /* 0x002fc40000000f00 */
[----:B------:R-:W-:Y:S02]  /*bbd0*/  MOV R70, R240 ;  /* 0x000000f000467202 */ /* 0x000fe40000000f00 */
[----:B------:R-:W-:Y:S02]  /*bbe0*/  MOV R68, 0x1f ;  /* 0x0000001f00447802 */ /* 0x000fe40000000f00 */
[----:B------:R-:W-:Y:S02]  /*bbf0*/  MOV R249, 0xffffffff ;  /* 0xffffffff00f97802 */ /* 0x000fe40000000f00 */
[----:B------:R-:W-:Y:S02]  /*bc00*/  MOV R64, 0xbc20 ;  /* 0x0000bc2000407802 */ /* 0x000fe40000000f00 */
[----:B------:R-:W-:Y:S05]  /*bc10*/  CALL.REL.NOINC `($__internal_180_$__cuda_sm70_shflsync_down) ;  /* 0x00000c0000007944 */ /* 0x000fea0003c00000 */
[----:B0-----:R-:W-:Y:S01]  /*bc20*/  HFMA2.MMA R69, -RZ, RZ, 0, 1.1920928955078125e-07 ;  /* 0x00000002ff457435 */ /* 0x001fe200000001ff */
[----:B-1----:R-:W-:Y:S02]  /*bc30*/  MOV R71, R249 ;  /* 0x000000f900477202 */ /* 0x002fe40000000f00 */
[----:B------:R-:W-:Y:S02]  /*bc40*/  MOV R70, R242 ;  /* 0x000000f200467202 */ /* 0x000fe40000000f00 */
[----:B------:R-:W-:-:S02]  /*bc50*/  MOV R68, 0x1f ;  /* 0x0000001f00447802 */ /* 0x000fc40000000f00 */
[----:B------:R-:W-:Y:S02]  /*bc60*/  MOV R249, 0xffffffff ;  /* 0xffffffff00f97802 */ /* 0x000fe40000000f00 */
[----:B------:R-:W-:Y:S02]  /*bc70*/  MOV R64, 0xbc90 ;  /* 0x0000bc9000407802 */ /* 0x000fe40000000f00 */
[----:B------:R-:W-:Y:S05]  /*bc80*/  CALL.REL.NOINC `($__internal_180_$__cuda_sm70_shflsync_down) ;  /* 0x00000b9000007944 */ /* 0x000fea0003c00000 */
[----:B0-----:R-:W-:Y:S01]  /*bc90*/  HFMA2.MMA R69, -RZ, RZ, 0, 1.1920928955078125e-07 ;  /* 0x00000002ff457435 */ /* 0x001fe200000001ff */
[----:B-1----:R-:W-:Y:S02]  /*bca0*/  MOV R239, R249 ;  /* 0x000000f900ef7202 */ /* 0x002fe40000000f00 */
[----:B------:R-:W-:Y:S02]  /*bcb0*/  MOV R70, R67 ;  /* 0x0000004300467202 */ /* 0x000fe40000000f00 */
[----:B------:R-:W-:Y:S02]  /*bcc0*/  MOV R68, 0x1f ;  /* 0x0000001f00447802 */ /* 0x000fe40000000f00 */
[----:B------:R-:W-:Y:S02]  /*bcd0*/  MOV R249, 0xffffffff ;  /* 0xffffffff00f97802 */ /* 0x000fe40000000f00 */
[----:B------:R-:W-:-:S02]  /*bce0*/  MOV R64, 0xbd00 ;  /* 0x0000bd0000407802 */ /* 0x000fc40000000f00 */
[----:B------:R-:W-:Y:S05]  /*bcf0*/  CALL.REL.NOINC `($__internal_180_$__cuda_sm70_shflsync_down) ;  /* 0x00000b2000007944 */ /* 0x000fea0003c00000 */
[----:B01----:R-:W-:Y:S05]  /*bd00*/  BRA `(.L_x_7659) ;  /* 0xffff96c000007947 */ /* 0x003fea000383ffff */
.L_x_7566:
[----:B------:R-:W-:Y:S01]  /*bd10*/  HFMA2.MMA R69, -RZ, RZ, 0, 2.384185791015625e-07 ;  /* 0x00000004ff457435 */ /* 0x000fe200000001ff */
[----:B------:R-:W-:-:S02]  /*bd20*/  MOV R70, R241 ;  /* 0x000000f100467202 */ /* 0x000fc40000000f00 */
[----:B------:R-:W-:Y:S02]  /*bd30*/  MOV R68, 0x1f ;  /* 0x0000001f00447802 */ /* 0x000fe40000000f00 */
[----:B-1----:R-:W-:Y:S02]  /*bd40*/  MOV R249, 0xffffffff ;  /* 0xffffffff00f97802 */ /* 0x002fe40000000f00 */
[----:B------:R-:W-:Y:S02]  /*bd50*/  MOV R64, 0xbd70 ;  /* 0x0000bd7000407802 */ /* 0x000fe40000000f00 */
[----:B0-234-:R-:W-:Y:S05]  /*bd60*/  CALL.REL.NOINC `($__internal_180_$__cuda_sm70_shflsync_down) ;  /* 0x00000ab000007944 */ /* 0x01dfea0003c00000 */
[----:B-1----:R-:W-:Y:S01]  /*bd70*/  MOV R66, R249 ;  /* 0x000000f900427202 */ /* 0x002fe20000000f00 */
[----:B0-----:R-:W-:Y:S05]  /*bd80*/  BRA `(.L_x_7660) ;  /* 0xffff976000007947 */ /* 0x001fea000383ffff */
.L_x_7567:
[----:B------:R-:W-:Y:S01]  /*bd90*/  HFMA2.MMA R69, -RZ, RZ, 0, 2.384185791015625e-07 ;  /* 0x00000004ff457435 */ /* 0x000fe200000001ff */
[----:B------:R-:W-:Y:S02]  /*bda0*/  MOV R70, R240 ;  /* 0x000000f000467202 */ /* 0x000fe40000000f00 */
[----:B------:R-:W-:Y:S02]  /*bdb0*/  MOV R68, 0x1f ;  /* 0x0000001f00447802 */ /* 0x000fe40000000f00 */
[----:B-1----:R-:W-:-:S02]  /*bdc0*/  MOV R249, 0xffffffff ;  /* 0xffffffff00f97802 */ /* 0x002fc40000000f00 */
[----:B------:R-:W-:Y:S02]  /*bdd0*/  MOV R64, 0xbdf0 ;  /* 0x0000bdf000407802 */ /* 0x000fe40000000f00 */
[----:B0-234-:R-:W-:Y:S05]  /*bde0*/  CALL.REL.NOINC `($__internal_180_$__cuda_sm70_shflsync_down) ;  /* 0x00000a3000007944 */ /* 0x01dfea0003c00000 */
[----:B0-----:R-:W-:Y:S01]  /*bdf0*/  HFMA2.MMA R69, -RZ, RZ, 0, 2.384185791015625e-07 ;  /* 0x00000004ff457435 */ /* 0x001fe200000001ff */
[----:B-1----:R-:W-:Y:S02]  /*be00*/  MOV R71, R249 ;  /* 0x000000f900477202 */ /* 0x002fe40000000f00 */
[----:B------:R-:W-:Y:S02]  /*be10*/  MOV R70, R242 ;  /* 0x000000f200467202 */ /* 0x000fe40000000f00 */
[----:B------:R-:W-:Y:S02]  /*be20*/  MOV R68, 0x1f ;  /* 0x0000001f00447802 */ /* 0x000fe40000000f00 */
[----:B------:R-:W-:Y:S02]  /*be30*/  MOV R249, 0xffffffff ;  /* 0xffffffff00f97802 */ /* 0x000fe40000000f00 */
[----:B------:R-:W-:Y:S02]  /*be40*/  MOV R64, 0xbe60 ;  /* 0x0000be6000407802 */ /* 0x000fe40000000f00 */
[----:B------:R-:W-:Y:S05]  /*be50*/  CALL.REL.NOINC `($__internal_180_$__cuda_sm70_shflsync_down) ;  /* 0x000009c000007944 */ /* 0x000fea0003c00000 */
[----:B0-----:R-:W-:Y:S01]  /*be60*/  HFMA2.MMA R69, -RZ, RZ, 0, 2.384185791015625e-07 ;  /* 0x00000004ff457435 */ /* 0x001fe200000001ff */
[----:B-1----:R-:W-:-:S02]  /*be70*/  MOV R239, R249 ;  /* 0x000000f900ef7202 */ /* 0x002fc40000000f00 */
[----:B------:R-:W-:Y:S02]  /*be80*/  MOV R70, R67 ;  /* 0x0000004300467202 */ /* 0x000fe40000000f00 */
[----:B------:R-:W-:Y:S02]  /*be90*/  MOV R68, 0x1f ;  /* 0x0000001f00447802 */ /* 0x000fe40000000f00 */
[----:B------:R-:W-:Y:S02]  /*bea0*/  MOV R249, 0xffffffff ;  /* 0xffffffff00f97802 */ /* 0x000fe40000000f00 */
[----:B------:R-:W-:Y:S02]  /*beb0*/  MOV R64, 0xbed0 ;  /* 0x0000bed000407802 */ /* 0x000fe40000000f00 */
[----:B------:R-:W-:Y:S05]  /*bec0*/  CALL.REL.NOINC `($__internal_180_$__cuda_sm70_shflsync_down) ;  /* 0x0000095000007944 */ /* 0x000fea0003c00000 */
[----:B01----:R-:W-:Y:S05]  /*bed0*/  BRA `(.L_x_7661) ;  /* 0xffff965000007947 */ /* 0x003fea000383ffff */
.L_x_7570:
[----:B------:R-:W-:Y:S01]  /*bee0*/  HFMA2.MMA R69, -RZ, RZ, 0, 4.76837158203125e-07 ;  /* 0x00000008ff457435 */ /* 0x000fe200000001ff */
[----:B------:R-:W-:Y:S02]  /*bef0*/  MOV R70, R241 ;  /* 0x000000f100467202 */ /* 0x000fe40000000f00 */
[----:B------:R-:W-:Y:S02]  /*bf00*/  MOV R68, 0x1f ;  /* 0x0000001f00447802 */ /* 0x000fe40000000f00 */
[----:B-1----:R-:W-:-:S02]  /*bf10*/  MOV R249, 0xffffffff ;  /* 0xffffffff00f97802 */ /* 0x002fc40000000f00 */
[----:B------:R-:W-:Y:S02]  /*bf20*/  MOV R64, 0xbf40 ;  /* 0x0000bf4000407802 */ /* 0x000fe40000000f00 */
[----:B0-234-:R-:W-:Y:S05]  /*bf30*/  CALL.REL.NOINC `($__internal_180_$__cuda_sm70_shflsync_down) ;  /* 0x000008e000007944 */ /* 0x01dfea0003c00000 */
[----:B0-----:R-:W-:Y:S01]  /*bf40*/  HFMA2.MMA R69, -RZ, RZ, 0, 4.76837158203125e-07 ;  /* 0x00000008ff457435 */ /* 0x001fe200000001ff */
[----:B-1----:R-:W-:Y:S02]  /*bf50*/  MOV R66, R249 ;  /* 0x000000f900427202 */ /* 0x002fe40000000f00 */
[----:B------:R-:W-:Y:S02]  /*bf60*/  MOV R70, R240 ;  /* 0x000000f000467202 */ /* 0x000fe40000000f00 */
[----:B------:R-:W-:Y:S02]  /*bf70*/  MOV R68, 0x1f ;  /* 0x0000001f00447802 */ /* 0x000fe40000000f00 */
[----:B------:R-:W-:Y:S02]  /*bf80*/  MOV R249, 0xffffffff ;  /* 0xffffffff00f97802 */ /* 0x000fe40000000f00 */
[----:B------:R-:W-:Y:S02]  /*bf90*/  MOV R64, 0xbfb0 ;  /* 0x0000bfb000407802 */ /* 0x000fe40000000f00 */
[----:B------:R-:W-:Y:S05]  /*bfa0*/  CALL.REL.NOINC `($__internal_180_$__cuda_sm70_shflsync_down) ;  /* 0x0000087000007944 */ /* 0x000fea0003c00000 */
[----:B0-----:R-:W-:Y:S01]  /*bfb0*/  HFMA2.MMA R69, -RZ, RZ, 0, 4.76837158203125e-07 ;  /* 0x00000008ff457435 */ /* 0x001fe200000001ff */
[----:B-1----:R-:W-:-:S02]  /*bfc0*/  MOV R71, R249 ;  /* 0x000000f900477202 */ /* 0x002fc40000000f00 */
[----:B------:R-:W-:Y:S02]  /*bfd0*/  MOV R70, R242 ;  /* 0x000000f200467202 */ /* 0x000fe40000000f00 */
[----:B------:R-:W-:Y:S02]  /*bfe0*/  MOV R68, 0x1f ;  /* 0x0000001f00447802 */ /* 0x000fe40000000f00 */
[----:B------:R-:W-:Y:S02]  /*bff0*/  MOV R249, 0xffffffff ;  /* 0xffffffff00f97802 */ /* 0x000fe40000000f00 */
[----:B------:R-:W-:Y:S02]  /*c000*/  MOV R64, 0xc020 ;  /* 0x0000c02000407802 */ /* 0x000fe40000000f00 */
[----:B------:R-:W-:Y:S05]  /*c010*/  CALL.REL.NOINC `($__internal_180_$__cuda_sm70_shflsync_down) ;  /* 0x0000080000007944 */ /* 0x000fea0003c00000 */
[----:B0-----:R-:W-:Y:S01]  /*c020*/  HFMA2.MMA R69, -RZ, RZ, 0, 4.76837158203125e-07 ;  /* 0x00000008ff457435 */ /* 0x001fe200000001ff */
[----:B-1----:R-:W-:Y:S02]  /*c030*/  MOV R239, R249 ;  /* 0x000000f900ef7202 */ /* 0x002fe40000000f00 */
[----:B------:R-:W-:Y:S02]  /*c040*/  MOV R70, R67 ;  /* 0x0000004300467202 */ /* 0x000fe40000000f00 */
[----:B------:R-:W-:-:S02]  /*c050*/  MOV R68, 0x1f ;  /* 0x0000001f00447802 */ /* 0x000fc40000000f00 */
[----:B------:R-:W-:Y:S02]  /*c060*/  MOV R249, 0xffffffff ;  /* 0xffffffff00f97802 */ /* 0x000fe40000000f00 */
[----:B------:R-:W-:Y:S02]  /*c070*/  MOV R64, 0xc090 ;  /* 0x0000c09000407802 */ /* 0x000fe40000000f00 */
[----:B------:R-:W-:Y:S05]  /*c080*/  CALL.REL.NOINC `($__internal_180_$__cuda_sm70_shflsync_down) ;  /* 0x0000079000007944 */ /* 0x000fea0003c00000 */
[----:B01----:R-:W-:Y:S05]  /*c090*/  BRA `(.L_x_7662) ;  /* 0xffff95e000007947 */ /* 0x003fea000383ffff */
.L_x_7573:
[----:B------:R-:W-:Y:S01]  /*c0a0*/  HFMA2.MMA R69, -RZ, RZ, 0, 9.5367431640625e-07 ;  /* 0x00000010ff457435 */ /* 0x000fe200000001ff */
[----:B------:R-:W-:Y:S02]  /*c0b0*/  MOV R70, R241 ;  /* 0x000000f100467202 */ /* 0x000fe40000000f00 */
[----:B------:R-:W-:Y:S02]  /*c0c0*/  MOV R68, 0x1f ;  /* 0x0000001f00447802 */ /* 0x000fe40000000f00 */
[----:B-1----:R-:W-:Y:S02]  /*c0d0*/  MOV R249, 0xffffffff ;  /* 0xffffffff00f97802 */ /* 0x002fe40000000f00 */
[----:B------:R-:W-:Y:S02]  /*c0e0*/  MOV R64, 0xc100 ;  /* 0x0000c10000407802 */ /* 0x000fe40000000f00 */
[----:B0-234-:R-:W-:Y:S05]  /*c0f0*/  CALL.REL.NOINC `($__internal_180_$__cuda_sm70_shflsync_down) ;  /* 0x0000072000007944 */ /* 0x01dfea0003c00000 */
[----:B-1----:R-:W-:Y:S01]  /*c100*/  MOV R66, R249 ;  /* 0x000000f900427202 */ /* 0x002fe20000000f00 */
[----:B0-----:R-:W-:Y:S05]  /*c110*/  BRA `(.L_x_7663) ;  /* 0xffff968000007947 */ /* 0x001fea000383ffff */
.L_x_7574:
[----:B------:R-:W-:Y:S01]  /*c120*/  HFMA2.MMA R69, -RZ, RZ, 0, 9.5367431640625e-07 ;  /* 0x00000010ff457435 */ /* 0x000fe200000001ff */
[----:B------:R-:W-:-:S02]  /*c130*/  MOV R70, R240 ;  /* 0x000000f000467202 */ /* 0x000fc40000000f00 */
[----:B------:R-:W-:Y:S02]  /*c140*/  MOV R68, 0x1f ;  /* 0x0000001f00447802 */ /* 0x000fe40000000f00 */
[----:B-1----:R-:W-:Y:S02]  /*c150*/  MOV R249, 0xffffffff ;  /* 0xffffffff00f97802 */ /* 0x002fe40000000f00 */
[----:B------:R-:W-:Y:S02]  /*c160*/  MOV R64, 0xc180 ;  /* 0x0000c18000407802 */ /* 0x000fe40000000f00 */
[----:B0-234-:R-:W-:Y:S05]  /*c170*/  CALL.REL.NOINC `($__internal_180_$__cuda_sm70_shflsync_down) ;  /* 0x000006a000007944 */ /* 0x01dfea0003c00000 */
[----:B0-----:R-:W-:Y:S01]  /*c180*/  HFMA2.MMA R69, -RZ, RZ, 0, 9.5367431640625e-07 ;  /* 0x00000010ff457435 */ /* 0x001fe200000001ff */
[----:B-1----:R-:W-:Y:S02]  /*c190*/  MOV R71, R249 ;  /* 0x000000f900477202 */ /* 0x002fe40000000f00 */
[----:B------:R-:W-:Y:S02]  /*c1a0*/  MOV R70, R242 ;  /* 0x000000f200467202 */ /* 0x000fe40000000f00 */
[----:B------:R-:W-:Y:S02]  /*c1b0*/  MOV R68, 0x1f ;  /* 0x0000001f00447802 */ /* 0x000fe40000000f00 */
[----:B------:R-:W-:-:S02]  /*c1c0*/  MOV R249, 0xffffffff ;  /* 0xffffffff00f97802 */ /* 0x000fc40000000f00 */
[----:B------:R-:W-:Y:S02]  /*c1d0*/  MOV R64, 0xc1f0 ;  /* 0x0000c1f000407802 */ /* 0x000fe40000000f00 */
[----:B------:R-:W-:Y:S05]  /*c1e0*/  CALL.REL.NOINC `($__internal_180_$__cuda_sm70_shflsync_down) ;  /* 0x0000063000007944 */ /* 0x000fea0003c00000 */
[----:B0-----:R-:W-:Y:S01]  /*c1f0*/  HFMA2.MMA R69, -RZ, RZ, 0, 9.5367431640625e-07 ;  /* 0x00000010ff457435 */ /* 0x001fe200000001ff */
[----:B-1----:R-:W-:Y:S02]  /*c200*/  MOV R239, R249 ;  /* 0x000000f900ef7202 */ /* 0x002fe40000000f00 */
[----:B------:R-:W-:Y:S02]  /*c210*/  MOV R70, R67 ;  /* 0x0000004300467202 */ /* 0x000fe40000000f00 */
[----:B------:R-:W-:Y:S02]  /*c220*/  MOV R68, 0x1f ;  /* 0x0000001f00447802 */ /* 0x000fe40000000f00 */
[----:B------:R-:W-:Y:S02]  /*c230*/  MOV R249, 0xffffffff ;  /* 0xffffffff00f97802 */ /* 0x000fe40000000f00 */
[----:B------:R-:W-:Y:S02]  /*c240*/  MOV R64, 0xc260 ;  /* 0x0000c26000407802 */ /* 0x000fe40000000f00 */
[----:B------:R-:W-:Y:S05]  /*c250*/  CALL.REL.NOINC `($__internal_180_$__cuda_sm70_shflsync_down) ;  /* 0x000005c000007944 */ /* 0x000fea0003c00000 */
[----:B01----:R-:W-:Y:S05]  /*c260*/  BRA `(.L_x_7664) ;  /* 0xffff957000007947 */ /* 0x003fea000383ffff */
.L_x_7577:
[----:B----4-:R-:W-:Y:S01]  /*c270*/  HFMA2.MMA R71, -RZ, RZ, 0, 0 ;  /* 0x00000000ff477435 */ /* 0x010fe200000001ff */
[----:B0-----:R-:W-:-:S02]  /*c280*/  MOV R239, R241 ;  /* 0x000000f100ef7202 */ /* 0x001fc40000000f00 */
[----:B------:R-:W-:Y:S02]  /*c290*/  MOV R69, 0x1f ;  /* 0x0000001f00457802 */ /* 0x000fe40000000f00 */
[----:B------:R-:W-:Y:S02]  /*c2a0*/  MOV R68, 0xffffffff ;  /* 0xffffffff00447802 */ /* 0x000fe40000000f00 */
[----:B------:R-:W-:Y:S02]  /*c2b0*/  MOV R70, 0xc2d0 ;  /* 0x0000c2d000467802 */ /* 0x000fe40000000f00 */
[----:B-123--:R-:W-:Y:S05]  /*c2c0*/  CALL.REL.NOINC `($__internal_181_$__cuda_sm70_shflsync_idx_p) ;  /* 0x0000059000007944 */ /* 0x00efea0003c00000 */
[----:B------:R-:W-:Y:S01]  /*c2d0*/  HFMA2.MMA R71, -RZ, RZ, 0, 0 ;  /* 0x00000000ff477435 */ /* 0x000fe200000001ff */
[----:B-1----:R-:W-:Y:S02]  /*c2e0*/  MOV R246, R69 ;  /* 0x0000004500f67202 */ /* 0x002fe40000000f00 */
[----:B------:R-:W-:Y:S02]  /*c2f0*/  MOV R239, R240 ;  /* 0x000000f000ef7202 */ /* 0x000fe40000000f00 */
[----:B------:R-:W-:Y:S02]  /*c300*/  MOV R69, 0x1f ;  /* 0x0000001f00457802 */ /* 0x000fe40000000f00 */
[----:B------:R-:W-:-:S02]  /*c310*/  MOV R68, 0xffffffff ;  /* 0xffffffff00447802 */ /* 0x000fc40000000f00 */
[----:B------:R-:W-:Y:S02]  /*c320*/  MOV R70, 0xc340 ;  /* 0x0000c34000467802 */ /* 0x000fe40000000f00 */
[----:B------:R-:W-:Y:S05]  /*c330*/  CALL.REL.NOINC `($__internal_181_$__cuda_sm70_shflsync_idx_p) ;  /* 0x0000052000007944 */ /* 0x000fea0003c00000 */
[----:B------:R-:W-:Y:S01]  /*c340*/  HFMA2.MMA R71, -RZ, RZ, 0, 0 ;  /* 0x00000000ff477435 */ /* 0x000fe200000001ff */
[----:B-1----:R-:W-:Y:S02]  /*c350*/  MOV R66, R69 ;  /* 0x0000004500427202 */ /* 0x002fe40000000f00 */
[----:B------:R-:W-:Y:S02]  /*c360*/  MOV R239, R242 ;  /* 0x000000f200ef7202 */ /* 0x000fe40000000f00 */
[----:B------:R-:W-:Y:S02]  /*c370*/  MOV R69, 0x1f ;  /* 0x0000001f00457802 */ /* 0x000fe40000000f00 */
[----:B------:R-:W-:Y:S02]  /*c380*/  MOV R68, 0xffffffff ;  /* 0xffffffff00447802 */ /* 0x000fe40000000f00 */
[----:B------:R-:W-:Y:S02]  /*c390*/  MOV R70, 0xc3b0 ;  /* 0x0000c3b000467802 */ /* 0x000fe40000000f00 */
        /* <DEDUP_REMOVED lines=8> */
[----:B-1----:R-:W-:Y:S01]  /*c420*/  MOV R244, R69 ;  /* 0x0000004500f47202 */ /* 0x002fe20000000f00 */
[----:B------:R-:W-:Y:S01]  /*c430*/  HFMA2.MMA R69, -RZ, RZ, 0, 5.9604644775390625e-08 ;  /* 0x00000001ff457435 */ /* 0x000fe200000001ff */
[----:B------:R-:W-:Y:S02]  /*c440*/  MOV R70, R241 ;  /* 0x000000f100467202 */ /* 0x000fe40000000f00 */
[----:B------:R-:W-:-:S02]  /*c450*/  MOV R68, 0x1f ;  /* 0x0000001f00447802 */ /* 0x000fc40000000f00 */
[----:B------:R-:W-:Y:S02]  /*c460*/  MOV R249, 0xffffffff ;  /* 0xffffffff00f97802 */ /* 0x000fe40000000f00 */
[----:B------:R-:W-:Y:S02]  /*c470*/  MOV R64, 0xc490 ;  /* 0x0000c49000407802 */ /* 0x000fe40000000f00 */
[----:B------:R-:W-:Y:S05]  /*c480*/  CALL.REL.NOINC `($__internal_180_$__cuda_sm70_shflsync_down) ;  /* 0x0000039000007944 */ /* 0x000fea0003c00000 */
[----:B0-----:R-:W-:Y:S01]  /*c490*/  HFMA2.MMA R69, -RZ, RZ, 0, 5.9604644775390625e-08 ;  /* 0x00000001ff457435 */ /* 0x001fe200000001ff */
[----:B-1----:R-:W-:Y:S02]  /*c4a0*/  MOV R248, R249 ;  /* 0x000000f900f87202 */ /* 0x002fe40000000f00 */
[----:B------:R-:W-:Y:S02]  /*c4b0*/  MOV R70, R240 ;  /* 0x000000f000467202 */ /* 0x000fe40000000f00 */
[----:B------:R-:W-:Y:S02]  /*c4c0*/  MOV R68, 0x1f ;  /* 0x0000001f00447802 */ /* 0x000fe40000000f00 */
[----:B------:R-:W-:Y:S02]  /*c4d0*/  MOV R249, 0xffffffff ;  /* 0xffffffff00f97802 */ /* 0x000fe40000000f00 */
[----:B------:R-:W-:-:S02]  /*c4e0*/  MOV R64, 0xc500 ;  /* 0x0000c50000407802 */ /* 0x000fc40000000f00 */
[----:B------:R-:W-:Y:S05]  /*c4f0*/  CALL.REL.NOINC `($__internal_180_$__cuda_sm70_shflsync_down) ;  /* 0x0000032000007944 */ /* 0x000fea0003c00000 */
        /* <DEDUP_REMOVED lines=14> */
[-C--:B------:R-:W-:Y:S01]  /*c5e0*/  FMUL.FTZ R241, R63, R66.reuse ;  /* 0x000000423ff17220 */ /* 0x080fe20000410000 */
[----:B------:R-:W-:Y:S01]  /*c5f0*/  HFMA2.MMA R71, -RZ, RZ, 0, 0 ;  /* 0x00000000ff477435 */ /* 0x000fe200000001ff */
[----:B------:R-:W-:Y:S01]  /*c600*/  FMUL.FTZ R240, R62, R66 ;  /* 0x000000423ef07220 */ /* 0x000fe20000410000 */
[----:B------:R-:W-:Y:S01]  /*c610*/  MOV R239, R60 ;  /* 0x0000003c00ef7202 */ /* 0x000fe20000000f00 */
[C---:B------:R-:W-:Y:S01]  /*c620*/  FMUL.FTZ R243, R60.reuse, R246 ;  /* 0x000000f63cf37220 */ /* 0x040fe20000410000 */
[----:B0-----:R-:W-:Y:S01]  /*c630*/  MOV R69, 0x1f ;  /* 0x0000001f00457802 */ /* 0x001fe20000000f00 */
[-C--:B------:R-:W-:Y:S01]  /*c640*/  FMUL.FTZ R242, R60, R66.reuse ;  /* 0x000000423cf27220 */ /* 0x080fe20000410000 */
[----:B------:R-:W-:Y:S01]  /*c650*/  MOV R68, 0xffffffff ;  /* 0xffffffff00447802 */ /* 0x000fe20000000f00 */
[----:B------:R-:W-:Y:S01]  /*c660*/  FMUL.FTZ R60, R61, R66 ;  /* 0x000000423d3c7220 */ /* 0x000fe20000410000 */
[----:B------:R-:W-:Y:S01]  /*c670*/  MOV R70, 0xc6b0 ;  /* 0x0000c6b000467802 */ /* 0x000fe20000000f00 */
[----:B------:R-:W-:-:S02]  /*c680*/  FFMA.FTZ R241, R62, R246, -R241 ;  /* 0x000000f63ef17223 */ /* 0x000fc400000108f1 */
[----:B------:R-:W-:Y:S02]  /*c690*/  FFMA.FTZ R240, R63, R246, R240 ;  /* 0x000000f63ff07223 */ /* 0x000fe400000100f0 */
[----:B-1----:R-:W-:Y:S05]  /*c6a0*/  CALL.REL.NOINC `($__internal_181_$__cuda_sm70_shflsync_idx_p) ;  /* 0x000001b000007944 */ /* 0x002fea0003c00000 */
        /* <DEDUP_REMOVED lines=21> */
[----:B-1----:R-:W-:Y:S01]  /*c800*/  MOV R71, R69 ;  /* 0x0000004500477202 */ /* 0x002fe20000000f00 */
[----:B------:R-:W-:Y:S05]  /*c810*/  BRA `(.L_x_7665) ;  /* 0xffff91e000007947 */ /* 0x000fea000383ffff */
        .weak           $__internal_180_$__cuda_sm70_shflsync_down
        .type           $__internal_180_$__cuda_sm70_shflsync_down,@function
        .size           $__internal_180_$__cuda_sm70_shflsync_down,($__internal_181_$__cuda_sm70_shflsync_idx_p - $__internal_180_$__cuda_sm70_shflsync_down)
$__internal_180_$__cuda_sm70_shflsync_down:
[----:B------:R-:W-:Y:S01]  /*c820*/  HFMA2.MMA R65, -RZ, RZ, 0, 0 ;  /* 0x00000000ff417435 */ /* 0x000fe200000001ff */
[----:B------:R-:W-:Y:S04]  /*c830*/  WARPSYNC R249 ;  /* 0x000000f900007348 */ /* 0x000fe80003800000 */
[----:B------:R0:W1:Y:S01]  /*c840*/  SHFL.DOWN PT, R249, R70, R69, R68 ;  /* 0x0800004546f97389 */ /* 0x00006200000e0044 */
[----:B------:R-:W-:Y:S05]  /*c850*/  RET.REL.NODEC R64 `(_Z25selective_scan_bwd_kernelI32Selective_Scan_bwd_kernel_traitsILi64ELi16ELb1ELb1ELb1ELb0ELb0EN3c104HalfENS1_7complexIfEEEEv12SSMParamsBwd) ;  /* 0xffff37a040007950 */ /* 0x000fea0003c3ffff */
        .weak           $__internal_181_$__cuda_sm70_shflsync_idx_p
        .type           $__internal_181_$__cuda_sm70_shflsync_idx_p,@function
        .size           $__internal_181_$__cuda_sm70_shflsync_idx_p,($__internal_182_$__cuda_sm70_shflsync_up - $__internal_181_$__cuda_sm70_shflsync_idx_p)
$__internal_181_$__cuda_sm70_shflsync_idx_p:
[----:B------:R-:W-:Y:S04]  /*c860*/  WARPSYNC R68 ;  /* 0x0000004400007348 */ /* 0x000fe80003800000 */
[----:B------:R0:W1:Y:S02]  /*c870*/  SHFL.IDX PT, R69, R239, R71, R69 ;  /* 0x00000047ef457389 */ /* 0x00006400000e0045 */
[----:B0-----:R-:W-:-:S04]  /*c880*/  MOV R71, 0x0 ;  /* 0x0000000000477802 */ /* 0x001fc80000000f00 */
[----:B------:R-:W-:Y:S05]  /*c890*/  RET.REL.NODEC R70 `(_Z25selective_scan_bwd_kernelI32Selective_Scan_bwd_kernel_traitsILi64ELi16ELb1ELb1ELb1ELb0ELb0EN3c104HalfENS1_7complexIfEEEEv12SSMParamsBwd) ;  /* 0xffff376046007950 */ /* 0x000fea0003c3ffff */
        .weak           $__internal_182_$__cuda_sm70_shflsync_up
        .type           $__internal_182_$__cuda_sm70_shflsync_up,@function
        .size           $__internal_182_$__cuda_sm70_shflsync_up,(.L_x_14614 - $__internal_182_$__cuda_sm70_shflsync_up)
$__internal_182_$__cuda_sm70_shflsync_up:
[----:B------:R-:W-:Y:S01]  /*c8a0*/  HFMA2.MMA R61, -RZ, RZ, 0, 0 ;  /* 0x00000000ff3d7435 */ /* 0x000fe200000001ff */
[----:B------:R-:W-:Y:S04]  /*c8b0*/  WARPSYNC R63 ;  /* 0x0000003f00007348 */ /* 0x000fe80003800000 */
[----:B------:R0:W1:Y:S01]  /*c8c0*/  SHFL.UP PT, R63, R242, R71, R70 ;  /* 0x04000047f23f7389 */ /* 0x00006200000e0046 */
[----:B------:R-:W-:Y:S05]  /*c8d0*/  RET.REL.NODEC R60 `(_Z25selective_scan_bwd_kernelI32Selective_Scan_bwd_kernel_traitsILi64ELi16ELb1ELb1ELb1ELb0ELb0EN3c104HalfENS1_7complexIfEEEEv12SSMParamsBwd) ;  /* 0xffff37203c007950 */ /* 0x000fea0003c3ffff */
.L_x_7666:
        /* <DEDUP_REMOVED lines=10> */
.L_x_14614:


//--------------------- .text._Z25selective_scan_bwd_kernelI32Selective_Scan_bwd_kernel_traitsILi64ELi16ELb1ELb1ELb1ELb0ELb1EN3c104HalfENS1_7complexIfEEEEv12SSMParamsBwd --------------------------
	.section	.text._Z25selective_scan_bwd_kernelI32Selective_Scan_bwd_kernel_traitsILi64ELi16ELb1ELb1ELb1ELb0ELb1EN3c104HalfENS1_7complexIfEEEEv12SSMParamsBwd,"ax",@progbits
	.sectioninfo	@"SHI_REGISTERS=254"
	.align	128
        .global         _Z25selective_scan_bwd_kernelI32Selective_Scan_bwd_kernel_traitsILi64ELi16ELb1ELb1ELb1ELb0ELb1EN3c104HalfENS1_7complexIfEEEEv12SSMParamsBwd
        .type           _Z25selective_scan_bwd_kernelI32Selective_Scan_bwd_kernel_traitsILi64ELi16ELb1ELb1ELb1ELb0ELb1EN3c104HalfENS1_7complexIfEEEEv12SSMParamsBwd,@function
        .size           _Z25selective_scan_bwd_kernelI32Selective_Scan_bwd_kernel_traitsILi64ELi16ELb1ELb1ELb1ELb0ELb1EN3c104HalfENS1_7complexIfEEEEv12SSMParamsBwd,(.L_x_14617 - _Z25selective_scan_bwd_kernelI32Selective_Scan_bwd_kernel_traitsILi64ELi16ELb1ELb1ELb1ELb0ELb1EN3c104HalfENS1_7complexIfEEEEv12SSMParamsBwd)
        .other          _Z25selective_scan_bwd_kernelI32Selective_Scan_bwd_kernel_traitsILi64ELi16ELb1ELb1ELb1ELb0ELb1EN3c104HalfENS1_7complexIfEEEEv12SSMParamsBwd,@"STO_CUDA_ENTRY STV_DEFAULT"
_Z25selective_scan_bwd_kernelI32Selective_Scan_bwd_kernel_traitsILi64ELi16ELb1ELb1ELb1ELb0ELb1EN3c104HalfENS1_7complexIfEEEEv12SSMParamsBwd:
.text._Z25selective_scan_bwd_kernelI32Selective_Scan_bwd_kernel_traitsILi64ELi16ELb1ELb1ELb1ELb0ELb1EN3c104HalfENS1_7complexIfEEEEv12SSMParamsBwd:
        /* <DEDUP_REMOVED lines=68> */
[----:B------:R0:W4:Y:S01]  /*0440*/  R2UR UR24, R0 ;  /* 0x00000000001873c2 */ /* 0x00012200000e0000 */
[----:B------:R-:W-:Y:S02]  /*0450*/  UIMAD UR16, UR12, UR17, UR16 ;  /* 0x000000110c1072a4 */ /* 0x000fe4000f8e0210 */
[----:B------:R-:W-:-:S02]  /*0460*/  UMOV UR33, URZ ;  /* 0x0000003f00217c82 */ /* 0x000fc40008000000 */
[----:B------:R-:W-:Y:S02]  /*0470*/  UMOV UR4, URZ ;  /* 0x0000003f00047c82 */ /* 0x000fe40008000000 */
[----:B------:R-:W-:Y:S01]  /*0480*/  @UP2 ULEA.HI.X UR33, UR10, UR35, UR11, 0x2, UP1 ;  /* 0x000000230a212291 */ /* 0x000fe200088f140b */
[----:B0-----:R-:W-:Y:S01]  /*0490*/  HFMA2.MMA R0, -RZ, RZ, 0, 0 ;  /* 0x00000000ff007435 */ /* 0x001fe200000001ff */
        /* <DEDUP_REMOVED lines=8> */
[----:B----4-:R-:W-:Y:S02]  /*0520*/  UIMAD.WIDE.U32 UR26, UR35, UR24, URZ ;  /* 0x00000018231a72a5 */ /* 0x010fe4000f8e003f */
        /* <DEDUP_REMOVED lines=80> */
[----:B------:R-:W-:Y:S02]  /*0a30*/  PLOP3.LUT P0, PT, PT, PT, UP1, 0x80, 0x0 ;  /* 0x000000000000781c */ /* 0x000fe40003f0f018 */
[----:B0-----:R-:W-:-:S05]  /*0a40*/  MOV R2, RZ ;  /* 0x000000ff00027202 */ /* 0x001fca0000000f00 */
[----:B---3--:R0:W2:Y:S06]  /*0a50*/  @P1 R2UR UR5, R4 ;  /* 0x00000000040513c2 */ /* 0x0080ac00000e0000 */
[----:B------:R-:W-:Y:S05]  /*0a60*/  @!P0 BRA `(.L_x_7667) ;  /* 0x0000b42000008947 */ /* 0x000fea0003800000 */
[----:B------:R-:W3:Y:S01]  /*0a70*/  S2R R3, SR_TID.X ;  /* 0x0000000000037919 */ /* 0x000ee20000002100 */
[----:B------:R-:W-:Y:S01]  /*0a80*/  UMOV UR16, UR17 ;  /* 0x0000001100107c82 */ /* 0x000fe20008000000 */
[----:B------:R-:W-:Y:S01]  /*0a90*/  MOV R2, RZ ;  /* 0x000000ff00027202 */ /* 0x000fe20000000f00 */
[----:B------:R-:W-:Y:S01]  /*0aa0*/  UMOV UR17, UR18 ;  /* 0x0000001200117c82 */ /* 0x000fe20008000000 */
[----:B0-----:R-:W0:Y:S01]  /*0ab0*/  S2R R4, SR_LANEID ;  /* 0x0000000000047919 */ /* 0x001e220000000000 */
        /* <DEDUP_REMOVED lines=8> */
[----:B------:R-:W-:Y:S02]  /*0b40*/  LEA.HI R5, R0, R3, RZ, 0x5 ;  /* 0x0000000300057211 */ /* 0x000fe400078f28ff */
[----:B------:R-:W-:Y:S02]  /*0b50*/  MOV R0, RZ ;  /* 0x000000ff00007202 */ /* 0x000fe40000000f00 */
[----:B0-----:R-:W-:Y:S02]  /*0b60*/  SHF.R.S32.HI R5, RZ, 0x5, R5 ;  /* 0x00000005ff057819 */ /* 0x001fe40000011405 */
.L_x_7771:
[----:B------:R-:W-:Y:S01]  /*0b70*/  BAR.SYNC.DEFER_BLOCKING 0x0 ;  /* 0x0000000000007b1d */ /* 0x000fe20000010000 */
[----:B------:R-:W-:Y:S02]  /*0b80*/  SHF.L.U32 R37, R3, 0x1, RZ ;  /* 0x0000000103257819 */ /* 0x000fe400000006ff */
[----:B------:R-:W-:Y:S02]  /*0b90*/  MOV R8, UR16 ;  /* 0x0000001000087c02 */ /* 0x000fe40008000f00 */
[----:B------:R-:W-:Y:S02]  /*0ba0*/  LOP3.LUT R37, R37, 0xffffffc0, RZ, 0xc0, !PT ;  /* 0xffffffc025257812 */ /* 0x000fe400078ec0ff */
[----:B------:R-:W-:-:S02]  /*0bb0*/  MOV R9, UR17 ;  /* 0x0000001100097c02 */ /* 0x000fc40008000f00 */
[----:B------:R-:W-:Y:S02]  /*0bc0*/  MOV R10, UR18 ;  /* 0x00000012000a7c02 */ /* 0x000fe40008000f00 */
[----:B------:R-:W-:Y:S01]  /*0bd0*/  MOV R11, UR19 ;  /* 0x00000013000b7c02 */ /* 0x000fe20008000f00 */
[----:B------:R-:W-:Y:S01]  /*0be0*/  ULDC UR26, c[0x0][0x174] ;  /* 0x00005d00001a7ab9 */ /* 0x000fe20000000800 */
[----:B------:R-:W-:Y:S01]  /*0bf0*/  LOP3.LUT R6, R37, 0x1f, R3, 0xf8, !PT ;  /* 0x0000001f25067812 */ /* 0x000fe200078ef803 */
[----:B------:R-:W-:Y:S02]  /*0c00*/  ULDC.64 UR36, c[0x0][0x1f0] ;  /* 0x00007c0000247ab9 */ /* 0x000fe40000000a00 */
        /* <DEDUP_REMOVED lines=24> */
[----:B------:R4:W5:Y:S04]  /*0d90*/  LDG.E.128 R44, [R8.64] ;  /* 0x0000001c082c7981 */ /* 0x000968000c1e1d00 */
[----:B--2---:R4:W2:Y:S01]  /*0da0*/  LDG.E.128 R48, [R8.64+0x200] ;  /* 0x0002001c08307981 */ /* 0x0048a2000c1e1d00 */
        /* <DEDUP_REMOVED lines=14> */
[----:B----4-:R-:W-:Y:S01]  /*0e90*/  MOV R8, UR36 ;  /* 0x0000002400087c02 */ /* 0x010fe20008000f00 */
[----:B------:R-:W-:-:S03]  /*0ea0*/  ULDC.64 UR8, c[0x0][0x208] ;  /* 0x0000820000087ab9 */ /* 0x000fc60000000a00 */
[----:B------:R-:W-:Y:S01]  /*0eb0*/  MOV R9, UR37 ;  /* 0x0000002500097c02 */ /* 0x000fe20008000f00 */
[----:B------:R-:W-:-:S04]  /*0ec0*/  ULDC.64 UR36, c[0x0][0x200] ;  /* 0x0000800000247ab9 */ /* 0x000fc80000000a00 */
[----:B------:R-:W-:Y:S01]  /*0ed0*/  IMAD.WIDE R8, R6, 0x10, R8 ;  /* 0x0000001006087825 */ /* 0x000fe200078e0208 */
[----:B-----5:R-:W-:Y:S04]  /*0ee0*/  STS.128 [R7.X16], R44 ;  /* 0x0000002c07007388 */ /* 0x020fe8000000cc00 */
[----:B--2---:R-:W-:Y:S01]  /*0ef0*/  STS.128 [R7.X16+0x200], R48 ;  /* 0x0002003007007388 */ /* 0x004fe2000000cc00 */
[----:B------:R-:W-:-:S06]  /*0f00*/  NOP ;  /* 0x0000000000007918 */ /* 0x000fcc0000000000 */
[----:B------:R-:W-:Y:S04]  /*0f10*/  LDS.128 R32, [R40.X16] ;  /* 0x0000000028207984 */ /* 0x000fe8000000cc00 */
[----:B------:R-:W2:Y:S04]  /*0f20*/  LDS.128 R28, [R40.X16+0x10] ;  /* 0x00001000281c7984 */ /* 0x000ea8000000cc00 */
[----:B------:R-:W-:Y:S06]  /*0f30*/  BAR.SYNC.DEFER_BLOCKING 0x0 ;  /* 0x0000000000007b1d */ /* 0x000fec0000010000 */
[----:B------:R-:W4:Y:S04]  /*0f40*/  LDG.E.128 R52, [R8.64] ;  /* 0x0000001c08347981 */ /* 0x000f28000c1e1d00 */
[----:B------:R-:W5:Y:S01]  /*0f50*/  LDG.E.128 R64, [R8.64+0x200] ;  /* 0x0002001c08407981 */ /* 0x000f62000c1e1d00 */
        /* <DEDUP_REMOVED lines=16> */
[----:B----4-:R-:W-:Y:S04]  /*1060*/  STS.128 [R7.X16], R52 ;  /* 0x0000003407007388 */ /* 0x010fe8000000cc00 */
[----:B-----5:R2:W-:Y:S01]  /*1070*/  STS.128 [R7.X16+0x200], R64 ;  /* 0x0002004007007388 */ /* 0x0205e2000000cc00 */
[----:B------:R-:W-:-:S06]  /*1080*/  NOP ;  /* 0x0000000000007918 */ /* 0x000fcc0000000000 */
[----:B------:R-:W4:Y:S04]  /*1090*/  LDS.128 R44, [R40.X16] ;  /* 0x00000000282c7984 */ /* 0x000f28000000cc00 */
[----:B------:R-:W4:Y:S04]  /*10a0*/  LDS.128 R8, [R40.X16+0x10] ;  /* 0x0000100028087984 */ /* 0x000f28000000cc00 */
[----:B------:R-:W-:Y:S06]  /*10b0*/  BAR.SYNC.DEFER_BLOCKING 0x0 ;  /* 0x0000000000007b1d */ /* 0x000fec0000010000 */
[----:B0-----:R0:W5:Y:S04]  /*10c0*/  LDG.E.128 R20, [R38.64] ;  /* 0x0000001c26147981 */ /* 0x001168000c1e1d00 */
[----:B---3--:R0:W3:Y:S01]  /*10d0*/  LDG.E.128 R24, [R38.64+0x200] ;  /* 0x0002001c26187981 */ /* 0x0080e2000c1e1d00 */
[--C-:B--2---:R-:W-:Y:S01]  /*10e0*/  HADD2.F32 R64, -RZ, R28.reuse.H0_H0 ;  /* 0x2000001cff407230 */ /* 0x104fe20000004100 */
[----:B------:R-:W-:Y:S01]  /*10f0*/  MOV R50, c[0x0][0x16c] ;  /* 0x00005b0000327a02 */ /* 0x000fe20000000f00 */
[----:B------:R-:W-:Y:S01]  /*1100*/  HADD2.F32 R67, -RZ, R28.H1_H1 ;  /* 0x3000001cff437230 */ /* 0x000fe20000004100 */
[----:B------:R-:W-:Y:S01]  /*1110*/  UIMAD UR7, UR13, UR36, URZ ;  /* 0x000000240d0772a4 */ /* 0x000fe2000f8e023f */
[--C-:B----4-:R-:W-:Y:S01]  /*1120*/  HADD2.F32 R48, -RZ, R44.reuse.H0_H0 ;  /* 0x2000002cff307230 */ /* 0x110fe20000004100 */
        /* <DEDUP_REMOVED lines=11> */
[----:B------:R-:W-:Y:S01]  /*11e0*/  FMUL.FTZ R43, R72, -1.4426950216293334961 ;  /* 0xbfb8aa3b482b7820 */ /* 0x000fe20000410000 */
[--C-:B------:R-:W-:Y:S01]  /*11f0*/  HADD2.F32 R80, -RZ, R47.reuse.H0_H0 ;  /* 0x2000002fff507230 */ /* 0x100fe20000004100 */
[----:B------:R-:W-:Y:S01]  /*1200*/  FMUL.FTZ R45, R75, -1.4426950216293334961 ;  /* 0xbfb8aa3b4b2d7820 */ /* 0x000fe20000410000 */
[----:B------:R-:W-:Y:S01]  /*1210*/  HADD2.F32 R84, -RZ, R47.H1_H1 ;  /* 0x3000002fff547230 */ /* 0x000fe20000004100 */
[----:B------:R-:W-:Y:S01]  /*1220*/  FMUL.FTZ R46, R76, -1.4426950216293334961 ;  /* 0xbfb8aa3b4c2e7820 */ /* 0x000fe20000410000 */
[--C-:B------:R-:W-:Y:S01]  /*1230*/  HADD2.F32 R86, -RZ, R8.reuse.H0_H0 ;  /* 0x20000008ff567230 */ /* 0x100fe20000004100 */
[----:B------:R-:W-:Y:S01]  /*1240*/  FMUL.FTZ R49, R80, -1.4426950216293334961 ;  /* 0xbfb8aa3b50317820 */ /* 0x000fe20000410000 */
[----:B------:R-:W2:Y:S01]  /*1250*/  MUFU.EX2 R41, R41 ;  /* 0x0000002900297308 */ /* 0x000ea20000000800 */
[----:B------:R-:W-:Y:S01]  /*1260*/  HADD2.F32 R90, -RZ, R8.H1_H1 ;  /* 0x30000008ff5a7230 */ /* 0x000fe20000004100 */
[----:B------:R-:W-:Y:S01]  /*1270*/  UIMAD.WIDE.U32 UR36, UR12, UR36, UR34 ;  /* 0x000000240c2472a5 */ /* 0x000fe2000f8e0022 */
[--C-:B------:R-:W-:Y:S01]  /*1280*/  HADD2.F32 R55, -RZ, R34.reuse.H0_H0 ;  /* 0x20000022ff377230 */ /* 0x100fe20000004100 */
[----:B------:R-:W-:Y:S01]  /*1290*/  ISETP.NE.U32.AND P0, PT, RZ, c[0x0][0x270], PT ;  /* 0x00009c00ff007a0c */ /* 0x000fe20003f05070 */
[----:B------:R-:W-:Y:S01]  /*12a0*/  HADD2.F32 R52, -RZ, R34.H1_H1 ;  /* 0x30000022ff347230 */ /* 0x000fe20000004100 */
[----:B------:R-:W-:Y:S01]  /*12b0*/  FMUL.FTZ R28, R90, -1.4426950216293334961 ;  /* 0xbfb8aa3b5a1c7820 */ /* 0x000fe20000410000 */
[----:B------:R-:W-:Y:S01]  /*12c0*/  HADD2.F32 R92, -RZ, R9.H0_H0 ;  /* 0x20000009ff5c7230 */ /* 0x000fe20000004100 */
[----:B------:R-:W4:Y:S01]  /*12d0*/  MUFU.EX2 R42, R42 ;  /* 0x0000002a002a7308 */ /* 0x000f220000000800 */
[----:B0-----:R-:W-:Y:S01]  /*12e0*/  FADD.FTZ R38, R36, 1 ;  /* 0x3f80000024267421 */ /* 0x001fe20000010000 */
[--C-:B------:R-:W-:Y:S01]  /*12f0*/  HADD2.F32 R54, -RZ, R35.reuse.H0_H0 ;  /* 0x20000023ff367230 */ /* 0x100fe20000004100 */
[----:B------:R-:W-:Y:S01]  /*1300*/  UIADD3 UR37, UR37, UR7, URZ ;  /* 0x0000000725257290 */ /* 0x000fe2000fffe03f */
[----:B------:R-:W-:Y:S01]  /*1310*/  HADD2.F32 R65, -RZ, R35.H1_H1 ;  /* 0x30000023ff417230 */ /* 0x000fe20000004100 */
[----:B------:R-:W-:Y:S01]  /*1320*/  UIMAD UR7, UR11, UR8, URZ ;  /* 0x000000080b0772a4 */ /* 0x000fe2000f8e023f */
[--C-:B------:R-:W-:Y:S01]  /*1330*/  HADD2.F32 R66, -RZ, R29.reuse.H0_H0 ;  /* 0x2000001dff427230 */ /* 0x100fe20000004100 */
[----:B------:R-:W-:Y:S01]  /*1340*/  ISETP.NE.AND.EX P0, PT, RZ, c[0x0][0x274], PT, P0 ;  /* 0x00009d00ff007a0c */ /* 0x000fe20003f05300 */
[----:B------:R0:W1:Y:S01]  /*1350*/  MUFU.RCP R69, R38 ;  /* 0x0000002600457308 */ /* 0x0000620000001000 */
[----:B--2---:R-:W-:Y:S01]  /*1360*/  FADD.FTZ R39, R41, 1 ;  /* 0x3f80000029277421 */ /* 0x004fe20000010000 */
[----:B------:R-:W-:Y:S01]  /*1370*/  HADD2.F32 R41, -RZ, R32.H0_H0 ;  /* 0x20000020ff297230 */ /* 0x000fe20000004100 */
[----:B------:R-:W-:Y:S01]  /*1380*/  UIMAD UR7, UR10, UR9, UR7 ;  /* 0x000000090a0772a4 */ /* 0x000fe2000f8e0207 */
[----:B------:R-:W-:Y:S01]  /*1390*/  HADD2.F32 R50, -RZ, R29.H1_H1 ;  /* 0x3000001dff327230 */ /* 0x000fe20000004100 */
[----:B------:R-:W-:Y:S01]  /*13a0*/  UIMAD.WIDE.U32 UR8, UR10, UR8, UR36 ;  /* 0x000000080a0872a5 */ /* 0x000fe2000f8e0024 */
[----:B------:R-:W-:-:S02]  /*13b0*/  HADD2.F32 R35, -RZ, R62.H0_H0 ;  /* 0x2000003eff237230 */ /* 0x000fc40000004100 */
[----:B------:R2:W2:Y:S01]  /*13c0*/  MUFU.EX2 R44, R43 ;  /* 0x0000002b002c7308 */ /* 0x0004a20000000800 */
[----:B----4-:R-:W-:Y:S01]  /*13d0*/  FADD.FTZ R42, R42, 1 ;  /* 0x3f8000002a2a7421 */ /* 0x010fe20000010000 */
[----:B0-----:R-:W-:Y:S01]  /*13e0*/  HADD2.F32 R38, -RZ, R60.H0_H0 ;  /* 0x2000003cff267230 */ /* 0x001fe20000004100 */
[----:B------:R-:W-:Y:S01]  /*13f0*/  ULDC.64 UR36, c[0x0][0x338] ;  /* 0x0000ce0000247ab9 */ /* 0x000fe20000000a00 */
[--C-:B------:R-:W-:Y:S01]  /*1400*/  HADD2.F32 R94, -RZ, R10.reuse.H0_H0 ;  /* 0x2000000aff5e7230 */ /* 0x100fe20000004100 */
[----:B------:R-:W-:Y:S01]  /*1410*/  UIADD3 UR7, UR9, UR7, URZ ;  /* 0x0000000709077290 */ /* 0x000fe2000fffe03f */
[----:B------:R-:W-:Y:S01]  /*1420*/  HADD2.F32 R98, -RZ, R10.H1_H1 ;  /* 0x3000000aff627230 */ /* 0x000fe20000004100 */
[----:B------:R-:W-:Y:S01]  /*1430*/  ULEA UR36, UP0, UR8, UR36, 0x1 ;  /* 0x0000002408247291 */ /* 0x000fe2000f80083f */
[----:B------:R-:W0:Y:S01]  /*1440*/  MUFU.RCP R70, R39 ;  /* 0x0000002700467308 */ /* 0x000e220000001000 */
[C---:B-1----:R-:W-:Y:S01]  /*1450*/  FMUL.FTZ R36, R48.reuse, R69 ;  /* 0x0000004530247220 */ /* 0x042fe20000410000 */
[----:B--2---:R-:W-:Y:S01]  /*1460*/  HADD2.F32 R43, -RZ, R32.H1_H1 ;  /* 0x30000020ff2b7230 */ /* 0x004fe20000004100 */
[----:B------:R-:W-:Y:S01]  /*1470*/  FADD.FTZ R29, -R69, 1 ;  /* 0x3f800000451d7421 */ /* 0x000fe20000010100 */
[--C-:B------:R-:W-:Y:S01]  /*1480*/  HADD2.F32 R100, -RZ, R11.reuse.H0_H0 ;  /* 0x2000000bff647230 */ /* 0x100fe20000004100 */
[----:B------:R-:W-:Y:S01]  /*1490*/  FMUL.FTZ R109, R41, R36 ;  /* 0x00000024296d7220 */ /* 0x000fe20000410000 */
[----:B------:R-:W-:Y:S01]  /*14a0*/  HADD2.F32 R101, -RZ, R11.H1_H1 ;  /* 0x3000000bff657230 */ /* 0x000fe20000004100 */
[----:B------:R-:W-:Y:S01]  /*14b0*/  FFMA.FTZ R71, R48, R29, 1 ;  /* 0x3f80000030477423 */ /* 0x000fe2000001001d */
[----:B------:R-:W1:Y:S01]  /*14c0*/  MUFU.EX2 R45, R45 ;  /* 0x0000002d002d7308 */ /* 0x000e620000000800 */
[----:B------:R-:W-:Y:S01]  /*14d0*/  FADD.FTZ R44, R44, 1 ;  /* 0x3f8000002c2c7421 */ /* 0x000fe20000010000 */
[----:B------:R-:W-:Y:S01]  /*14e0*/  ULEA.HI.X UR37, UR8, UR37, UR7, 0x1, UP0 ;  /* 0x0000002508257291 */ /* 0x000fe200080f0c07 */
[----:B------:R-:W-:Y:S01]  /*14f0*/  FFMA.FTZ R53, R109, R38, R0 ;  /* 0x000000266d357223 */ /* 0x000fe20000010000 */
[----:B------:R-:W-:Y:S01]  /*1500*/  HADD2.F32 R0, -RZ, R60.H1_H1 ;  /* 0x3000003cff007230 */ /* 0x000fe20000004100 */
[----:B------:R-:W-:-:S03]  /*1510*/  FMUL.FTZ R10, R94, -1.4426950216293334961 ;  /* 0xbfb8aa3b5e0a7820 */ /* 0x000fc60000410000 */
[----:B------:R2:W4:Y:S01]  /*1520*/  MUFU.RCP R73, R42 ;  /* 0x0000002a00497308 */ /* 0x0005220000001000 */
[----:B0-----:R-:W-:Y:S02]  /*1530*/  FMUL.FTZ R32, R51, R70 ;  /* 0x0000004633207220 */ /* 0x001fe40000410000 */
[----:B------:R-:W-:Y:S02]  /*1540*/  FADD.FTZ R8, -R70, 1 ;  /* 0x3f80000046087421 */ /* 0x000fe40000010100 */
[----:B------:R-:W-:-:S03]  /*1550*/  FMUL.FTZ R110, R43, R32 ;  /* 0x000000202b6e7220 */ /* 0x000fc60000410000 */
[----:B------:R-:W0:Y:S01]  /*1560*/  MUFU.EX2 R46, R46 ;  /* 0x0000002e002e7308 */ /* 0x000e220000000800 */
[----:B-1----:R-:W-:Y:S02]  /*1570*/  FADD.FTZ R45, R45, 1 ;  /* 0x3f8000002d2d7421 */ /* 0x002fe40000010000 */
[----:B--2---:R-:W-:Y:S01]  /*1580*/  FFMA.FTZ R42, R110, R0, R53 ;  /* 0x000000006e2a7223 */ /* 0x004fe20000010035 */
[----:B------:R-:W-:Y:S01]  /*1590*/  HADD2.F32 R53, -RZ, R33.H0_H0 ;  /* 0x20000021ff357230 */ /* 0x000fe20000004100 */
[----:B------:R-:W-:-:S03]  /*15a0*/  FMUL.FTZ R0, R84, -1.4426950216293334961 ;  /* 0xbfb8aa3b54007820 */ /* 0x000fc60000410000 */
[----:B------:R1:W2:Y:S01]  /*15b0*/  MUFU.RCP R79, R44 ;  /* 0x0000002c004f7308 */ /* 0x0002a20000001000 */
[C---:B----4-:R-:W-:Y:S02]  /*15c0*/  FMUL.FTZ R38, R68.reuse, R73 ;  /* 0x0000004944267220 */ /* 0x050fe40000410000 */
[----:B------:R-:W-:Y:S02]  /*15d0*/  FADD.FTZ R29, -R73, 1 ;  /* 0x3f800000491d7421 */ /* 0x000fe40000010100 */
[----:B------:R-:W-:Y:S02]  /*15e0*/  FMUL.FTZ R111, R53, R38 ;  /* 0x00000026356f7220 */ /* 0x000fe40000410000 */
[----:B------:R-:W-:Y:S01]  /*15f0*/  FFMA.FTZ R77, R68, R29, 1 ;  /* 0x3f800000444d7423 */ /* 0x000fe2000001001d */
[----:B------:R4:W2:Y:S01]  /*1600*/  MUFU.EX2 R39, R49 ;  /* 0x0000003100277308 */ /* 0x0008a20000000800 */
[----:B0-----:R-:W-:Y:S01]  /*1610*/  FADD.FTZ R46, R46, 1 ;  /* 0x3f8000002e2e7421 */ /* 0x001fe20000010000 */
[----:B-1----:R-:W-:-:S02]  /*1620*/  HADD2.F32 R44, -RZ, R61.H1_H1 ;  /* 0x3000003dff2c7230 */ /* 0x002fc40000004100 */
[----:B------:R-:W-:-:S04]  /*1630*/  HADD2.F32 R68, -RZ, R63.H1_H1 ;  /* 0x3000003fff447230 */ /* 0x000fc80000004100 */
[----:B------:R0:W1:Y:S01]  /*1640*/  MUFU.RCP R78, R45 ;  /* 0x0000002d004e7308 */ /* 0x0000620000001000 */
[----:B----4-:R-:W-:Y:S01]  /*1650*/  HADD2.F32 R49, -RZ, R61.H0_H0 ;  /* 0x2000003dff317230 */ /* 0x010fe20000004100 */
[----:B--2---:R-:W-:-:S04]  /*1660*/  FADD.FTZ R29, -R79, 1 ;  /* 0x3f8000004f1d7421 */ /* 0x004fc80000010100 */
[----:B------:R-:W-:Y:S01]  /*1670*/  FFMA.FTZ R49, R111, R49, R42 ;  /* 0x000000316f317223 */ /* 0x000fe2000001002a */
[----:B------:R-:W-:Y:S01]  /*1680*/  HADD2.F32 R42, -RZ, R33.H1_H1 ;  /* 0x30000021ff2a7230 */ /* 0x000fe20000004100 */
[----:B------:R2:W4:Y:S01]  /*1690*/  MUFU.EX2 R47, R0 ;  /* 0x00000000002f7308 */ /* 0x0005220000000800 */
[----:B------:R-:W-:Y:S01]  /*16a0*/  FMUL.FTZ R33, R72, R79 ;  /* 0x0000004f48217220 */ /* 0x000fe20000410000 */
[----:B0-----:R-:W-:Y:S01]  /*16b0*/  HADD2.F32 R45, -RZ, R30.H1_H1 ;  /* 0x3000001eff2d7230 */ /* 0x001fe20000004100 */
[----:B------:R-:W-:Y:S02]  /*16c0*/  FADD.FTZ R39, R39, 1 ;  /* 0x3f80000027277421 */ /* 0x000fe40000010000 */
[----:B------:R-:W-:Y:S02]  /*16d0*/  FMUL.FTZ R112, R42, R33 ;  /* 0x000000212a707220 */ /* 0x000fe40000410000 */
[----:B------:R-:W-:Y:S01]  /*16e0*/  FFMA.FTZ R81, R72, R29, 1 ;  /* 0x3f80000048517423 */ /* 0x000fe2000001001d */
[----:B------:R0:W-:Y:S01]  /*16f0*/  MUFU.RCP R83, R46 ;  /* 0x0000002e00537308 */ /* 0x0001e20000001000 */
[----:B--2---:R-:W-:-:S02]  /*1700*/  FMUL.FTZ R0, R86, -1.4426950216293334961 ;  /* 0xbfb8aa3b56007820 */ /* 0x004fc40000410000 */
[----:B-1----:R-:W-:Y:S02]  /*1710*/  FMUL.FTZ R34, R75, R78 ;  /* 0x0000004e4b227220 */ /* 0x002fe40000410000 */
[----:B------:R-:W-:Y:S01]  /*1720*/  FFMA.FTZ R74, R112, R44, R49 ;  /* 0x0000002c704a7223 */ /* 0x000fe20000010031 */
[----:B------:R-:W-:Y:S01]  /*1730*/  HADD2.F32 R49, -RZ, R30.H0_H0 ;  /* 0x2000001eff317230 */ /* 0x000fe20000004100 */
[----:B------:R-:W-:Y:S01]  /*1740*/  FMUL.FTZ R113, R55, R34 ;  /* 0x0000002237717220 */ /* 0x000fe20000410000 */
[----:B------:R1:W2:Y:S01]  /*1750*/  MUFU.EX2 R88, R0 ;  /* 0x0000000000587308 */ /* 0x0002a20000000800 */
[----:B------:R-:W-:Y:S01]  /*1760*/  FMUL.FTZ R30, R92, -1.4426950216293334961 ;  /* 0xbfb8aa3b5c1e7820 */ /* 0x000fe20000410000 */
[----:B------:R-:W-:Y:S01]  /*1770*/  HADD2.F32 R44, -RZ, R31.H0_H0 ;  /* 0x2000001fff2c7230 */ /* 0x000fe20000004100 */
[----:B----4-:R-:W-:Y:S01]  /*1780*/  FADD.FTZ R47, R47, 1 ;  /* 0x3f8000002f2f7421 */ /* 0x010fe20000010000 */
[----:B0-----:R-:W-:-:S04]  /*1790*/  HADD2.F32 R46, -RZ, R62.H1_H1 ;  /* 0x3000003eff2e7230 */ /* 0x001fc80000004100 */
[----:B------:R-:W0:Y:S01]  /*17a0*/  MUFU.EX2 R28, R28 ;  /* 0x0000001c001c7308 */ /* 0x000e220000000800 */
[----:B-1----:R-:W-:Y:S01]  /*17b0*/  HADD2.F32 R0, -RZ, R31.H1_H1 ;  /* 0x3000001fff007230 */ /* 0x002fe20000004100 */
[----:B------:R-:W-:Y:S02]  /*17c0*/  FFMA.FTZ R31, R113, R35, R74 ;  /* 0x00000023711f7223 */ /* 0x000fe4000001004a */
[----:B------:R-:W-:Y:S02]  /*17d0*/  FFMA.FTZ R74, R51, R8, 1 ;  /* 0x3f800000334a7423 */ /* 0x000fe40000010008 */
[----:B------:R-:W-:Y:S02]  /*17e0*/  FADD.FTZ R8, -R78, 1 ;  /* 0x3f8000004e087421 */ /* 0x000fe40000010100 */
[----:B------:R-:W1:Y:S01]  /*17f0*/  MUFU.RCP R85, R39 ;  /* 0x0000002700557308 */ /* 0x000e620000001000 */
[----:B--2---:R-:W-:Y:S02]  /*1800*/  FADD.FTZ R88, R88, 1 ;  /* 0x3f80000058587421 */ /* 0x004fe40000010000 */
[----:B------:R-:W-:-:S02]  /*1810*/  FMUL.FTZ R35, R76, R83 ;  /* 0x000000534c237220 */ /* 0x000fc40000410000 */
[----:B------:R-:W-:Y:S02]  /*1820*/  FFMA.FTZ R82, R75, R8, 1 ;  /* 0x3f8000004b527423 */ /* 0x000fe40000010008 */
[----:B------:R-:W-:Y:S01]  /*1830*/  FMUL.FTZ R114, R52, R35 ;  /* 0x0000002334727220 */ /* 0x000fe20000410000 */
[----:B------:R-:W2:Y:S01]  /*1840*/  MUFU.EX2 R48, R30 ;  /* 0x0000001e00307308 */ /* 0x000ea20000000800 */
[----:B0-----:R-:W-:Y:S02]  /*1850*/  FADD.FTZ R8, R28, 1 ;  /* 0x3f8000001c087421 */ /* 0x001fe40000010000 */
[----:B------:R-:W-:Y:S01]  /*1860*/  FFMA.FTZ R46, R114, R46, R31 ;  /* 0x0000002e722e7223 */ /* 0x000fe2000001001f */
[----:B------:R-:W-:-:S04]  /*1870*/  HADD2.F32 R31, -RZ, R63.H0_H0 ;  /* 0x2000003fff1f7230 */ /* 0x000fc80000004100 */
[----:B------:R0:W4:Y:S01]  /*1880*/  MUFU.RCP R87, R47 ;  /* 0x0000002f00577308 */ /* 0x0001220000001000 */
[----:B-1----:R-:W-:Y:S02]  /*1890*/  FMUL.FTZ R39, R80, R85 ;  /* 0x0000005550277220 */ /* 0x002fe40000410000 */
[----:B------:R-:W-:Y:S02]  /*18a0*/  FADD.FTZ R51, -R85, 1 ;  /* 0x3f80000055337421 */ /* 0x000fe40000010100 */
[----:B------:R-:W-:-:S03]  /*18b0*/  FMUL.FTZ R115, R54, R39 ;  /* 0x0000002736737220 */ /* 0x000fc60000410000 */
[----:B------:R-:W-:Y:S01]  /*18c0*/  MUFU.RCP R89, R88 ;  /* 0x0000005800597308 */ /* 0x000fe20000001000 */
[----:B--2---:R-:W-:Y:S02]  /*18d0*/  FADD.FTZ R48, R48, 1 ;  /* 0x3f80000030307421 */ /* 0x004fe40000010000 */
[----:B------:R-:W-:Y:S02]  /*18e0*/  FFMA.FTZ R75, R115, R31, R46 ;  /* 0x0000001f734b7223 */ /* 0x000fe4000001002e */
[----:B0-----:R-:W-:-:S03]  /*18f0*/  FADD.FTZ R47, -R83, 1 ;  /* 0x3f800000532f7421 */ /* 0x001fc60000010100 */
[----:B------:R-:W0:Y:S01]  /*1900*/  MUFU.RCP R91, R8 ;  /* 0x00000008005b7308 */ /* 0x000e220000001000 */
[----:B----4-:R-:W-:-:S04]  /*1910*/  FMUL.FTZ R46, R84, R87 ;  /* 0x00000057542e7220 */ /* 0x010fc80000410000 */
[----:B------:R-:W-:-:S03]  /*1920*/  FMUL.FTZ R116, R65, R46 ;  /* 0x0000002e41747220 */ /* 0x000fc60000410000 */
[----:B------:R0:W1:Y:S01]  /*1930*/  MUFU.RCP R95, R48 ;  /* 0x00000030005f7308 */ /* 0x0000620000001000 */
[----:B------:R-:W-:-:S07]  /*1940*/  FFMA.FTZ R68, R116, R68, R75 ;  /* 0x0000004474447223 */ /* 0x000fce000001004b */
[----:B------:R-:W2:Y:S01]  /*1950*/  MUFU.EX2 R96, R10 ;  /* 0x0000000a00607308 */ /* 0x000ea20000000800 */
[----:B0-----:R-:W-:-:S04]  /*1960*/  FMUL.FTZ R48, R90, R91 ;  /* 0x0000005b5a307220 */ /* 0x001fc80000410000 */
[----:B------:R-:W-:Y:S02]  /*1970*/  FMUL.FTZ R118, R67, R48 ;  /* 0x0000003043767220 */ /* 0x000fe40000410000 */
[----:B-1----:R-:W-:-:S04]  /*1980*/  FADD.FTZ R11, -R95, 1 ;  /* 0x3f8000005f0b7421 */ /* 0x002fc80000010100 */
[----:B------:R-:W-:Y:S02]  /*1990*/  FFMA.FTZ R97, R92, R11, 1 ;  /* 0x3f8000005c617423 */ /* 0x000fe4000001000b */
[----:B--2---:R-:W-:Y:S01]  /*19a0*/  FADD.FTZ R96, R96, 1 ;  /* 0x3f80000060607421 */ /* 0x004fe20000010000 */
[----:B-----5:R0:W-:Y:S04]  /*19b0*/  STS.128 [R7.X16], R20 ;  /* 0x0000001407007388 */ /* 0x0201e8000000cc00 */
[----:B---3--:R1:W-:Y:S01]  /*19c0*/  STS.128 [R7.X16+0x200], R24 ;  /* 0x0002001807007388 */ /* 0x0083e2000000cc00 */
[----:B------:R-:W-:-:S06]  /*19d0*/  NOP ;  /* 0x0000000000007918 */ /* 0x000fcc0000000000 */
[----:B------:R-:W2:Y:S01]  /*19e0*/  LDS.128 R28, [R40.X16] ;  /* 0x00000000281c7984 */ /* 0x000ea2000000cc00 */
[----:B0-----:R-:W-:Y:S01]  /*19f0*/  FFMA.FTZ R21, R76, R47, 1 ;  /* 0x3f8000004c157423 */ /* 0x001fe2000001002f */
[--C-:B------:R-:W-:Y:S01]  /*1a00*/  HADD2.F32 R20, -RZ, R56.reuse.H0_H0 ;  /* 0x20000038ff147230 */ /* 0x100fe20000004100 */
[----:B------:R-:W-:Y:S01]  /*1a10*/  FMUL.FTZ R47, R86, R89 ;  /* 0x00000059562f7220 */ /* 0x000fe20000410000 */
[----:B------:R-:W-:Y:S01]  /*1a20*/  HADD2.F32 R22, -RZ, R56.H1_H1 ;  /* 0x30000038ff167230 */ /* 0x000fe20000004100 */
[----:B------:R-:W-:Y:S01]  /*1a30*/  FFMA.FTZ R23, R80, R51, 1 ;  /* 0x3f80000050177423 */ /* 0x000fe20000010033 */
[----:B-1----:R-:W-:Y:S01]  /*1a40*/  HADD2.F32 R26, -RZ, R9.H1_H1 ;  /* 0x30000009ff1a7230 */ /* 0x002fe20000004100 */
[----:B------:R-:W-:Y:S02]  /*1a50*/  FMUL.FTZ R117, R64, R47 ;  /* 0x0000002f40757220 */ /* 0x000fe40000410000 */
[----:B------:R-:W-:Y:S02]  /*1a60*/  FADD.FTZ R9, -R87, 1 ;  /* 0x3f80000057097421 */ /* 0x000fe40000010100 */
[----:B------:R-:W-:-:S02]  /*1a70*/  FMUL.FTZ R8, R26, -1.4426950216293334961 ;  /* 0xbfb8aa3b1a087820 */ /* 0x000fc40000410000 */
[----:B------:R-:W-:Y:S01]  /*1a80*/  FFMA.FTZ R51, R117, R20, R68 ;  /* 0x0000001475337223 */ /* 0x000fe20000010044 */
[----:B------:R-:W-:Y:S01]  /*1a90*/  HADD2.F32 R68, -RZ, R57.H0_H0 ;  /* 0x20000039ff447230 */ /* 0x000fe20000004100 */
[----:B------:R-:W-:Y:S01]  /*1aa0*/  FFMA.FTZ R25, R84, R9, 1 ;  /* 0x3f80000054197423 */ /* 0x000fe20000010009 */
[----:B------:R0:W-:Y:S01]  /*1ab0*/  MUFU.EX2 R24, R8 ;  /* 0x0000000800187308 */ /* 0x0001e20000000800 */
[----:B------:R-:W-:Y:S02]  /*1ac0*/  FADD.FTZ R9, -R89, 1 ;  /* 0x3f80000059097421 */ /* 0x000fe40000010100 */
[----:B------:R-:W-:Y:S02]  /*1ad0*/  FMUL.FTZ R20, R98, -1.4426950216293334961 ;  /* 0xbfb8aa3b62147820 */ /* 0x000fe40000410000 */
[----:B------:R-:W-:Y:S02]  /*1ae0*/  FFMA.FTZ R27, R86, R9, 1 ;  /* 0x3f800000561b7423 */ /* 0x000fe40000010009 */
[----:B------:R-:W-:Y:S01]  /*1af0*/  FADD.FTZ R9, -R91, 1 ;  /* 0x3f8000005b097421 */ /* 0x000fe20000010100 */
[----:B------:R-:W1:Y:S01]  /*1b00*/  MUFU.EX2 R99, R20 ;  /* 0x0000001400637308 */ /* 0x000e620000000800 */
[----:B0-----:R-:W-:-:S02]  /*1b10*/  FFMA.FTZ R8, R118, R22, R51 ;  /* 0x0000001676087223 */ /* 0x001fc40000010033 */
[----:B------:R-:W-:Y:S02]  /*1b20*/  FMUL.FTZ R51, R92, R95 ;  /* 0x0000005f5c337220 */ /* 0x000fe40000410000 */
[----:B------:R-:W-:Y:S02]  /*1b30*/  FFMA.FTZ R93, R90, R9, 1 ;  /* 0x3f8000005a5d7423 */ /* 0x000fe40000010009 */
[----:B------:R-:W-:Y:S02]  /*1b40*/  FMUL.FTZ R119, R66, R51 ;  /* 0x0000003342777220 */ /* 0x000fe40000410000 */
[----:B------:R-:W-:Y:S02]  /*1b50*/  FMUL.FTZ R22, R100, -1.4426950216293334961 ;  /* 0xbfb8aa3b64167820 */ /* 0x000fe40000410000 */
[----:B------:R-:W-:Y:S01]  /*1b60*/  FFMA.FTZ R103, R119, R68, R8 ;  /* 0x0000004477677223 */ /* 0x000fe20000010008 */
[--C-:B--2---:R-:W-:Y:S01]  /*1b70*/  HADD2.F32 R75, -RZ, R29.reuse.H0_H0 ;  /* 0x2000001dff4b7230 */ /* 0x104fe20000004100 */
[----:B------:R0:W2:Y:S01]  /*1b80*/  LDS.128 R8, [R40.X16+0x10] ;  /* 0x0000100028087984 */ /* 0x0000a2000000cc00 */
[----:B------:R-:W-:Y:S01]  /*1b90*/  HADD2.F32 R76, -RZ, R29.H1_H1 ;  /* 0x3000001dff4c7230 */ /* 0x000fe20000004100 */
[----:B------:R-:W-:Y:S01]  /*1ba0*/  FMUL.FTZ R29, R101, -1.4426950216293334961 ;  /* 0xbfb8aa3b651d7820 */ /* 0x000fe20000410000 */
[----:B------:R3:W4:Y:S01]  /*1bb0*/  MUFU.EX2 R90, R22 ;  /* 0x00000016005a7308 */ /* 0x0007220000000800 */
[--C-:B------:R-:W-:Y:S01]  /*1bc0*/  HADD2.F32 R68, -RZ, R28.reuse.H0_H0 ;  /* 0x2000001cff447230 */ /* 0x100fe20000004100 */
[----:B-1----:R-:W-:Y:S01]  /*1bd0*/  FADD.FTZ R99, R99, 1 ;  /* 0x3f80000063637421 */ /* 0x002fe20000010000 */
[----:B------:R-:W-:Y:S01]  /*1be0*/  HADD2.F32 R72, -RZ, R28.H1_H1 ;  /* 0x3000001cff487230 */ /* 0x000fe20000004100 */
[----:B------:R-:W-:Y:S01]  /*1bf0*/  FADD.FTZ R28, R24, 1 ;  /* 0x3f800000181c7421 */ /* 0x000fe20000010000 */
[--C-:B------:R-:W-:Y:S01]  /*1c00*/  HADD2.F32 R86, -RZ, R31.reuse.H0_H0 ;  /* 0x2000001fff567230 */ /* 0x100fe20000004100 */
[----:B------:R-:W-:Y:S01]  /*1c10*/  FMUL.FTZ R20, R41, R68 ;  /* 0x0000004429147220 */ /* 0x000fe20000410000 */
[----:B------:R-:W-:Y:S01]  /*1c20*/  HADD2.F32 R88, -RZ, R31.H1_H1 ;  /* 0x3000001fff587230 */ /* 0x000fe20000004100 */
[----:B0-----:R-:W0:Y:S01]  /*1c30*/  MUFU.EX2 R40, R29 ;  /* 0x0000001d00287308 */ /* 0x001e220000000800 */
[--C-:B------:R-:W-:Y:S01]  /*1c40*/  HADD2.F32 R84, -RZ, R30.reuse.H1_H1 ;  /* 0x3000001eff547230 */ /* 0x100fe20000004100 */
[----:B------:R-:W-:Y:S01]  /*1c50*/  FMUL.FTZ R43, R43, R72 ;  /* 0x000000482b2b7220 */ /* 0x000fe20000410000 */
[----:B------:R-:W-:Y:S01]  /*1c60*/  HADD2.F32 R80, -RZ, R30.H0_H0 ;  /* 0x2000001eff507230 */ /* 0x000fe20000004100 */
[----:B---3--:R-:W-:-:S02]  /*1c70*/  FMUL.FTZ R22, R53, R75 ;  /* 0x0000004b35167220 */ /* 0x008fc40000410000 */
[----:B------:R-:W-:Y:S02]  /*1c80*/  FMUL.FTZ R52, R52, R84 ;  /* 0x0000005434347220 */ /* 0x000fe40000410000 */
[----:B------:R-:W1:Y:S01]  /*1c90*/  MUFU.RCP R31, R28 ;  /* 0x0000001c001f7308 */ /* 0x000e620000001000 */
[----:B----4-:R-:W-:Y:S02]  /*1ca0*/  FADD.FTZ R90, R90, 1 ;  /* 0x3f8000005a5a7421 */ /* 0x010fe40000010000 */
[----:B------:R-:W-:Y:S02]  /*1cb0*/  FMUL.FTZ R52, R83, R52 ;  /* 0x0000003453347220 */ /* 0x000fe40000410000 */
[----:B------:R-:W-:Y:S02]  /*1cc0*/  FMUL.FTZ R20, R69, R20 ;  /* 0x0000001445147220 */ /* 0x000fe40000410000 */
[----:B------:R-:W-:Y:S01]  /*1cd0*/  FMUL.FTZ R24, R65, R88 ;  /* 0x0000005841187220 */ /* 0x000fe20000410000 */
[----:B------:R-:W3:Y:S01]  /*1ce0*/  MUFU.RCP R41, R96 ;  /* 0x0000006000297308 */ /* 0x000ee20000001000 */
[----:B0-----:R-:W-:-:S02]  /*1cf0*/  FADD.FTZ R40, R40, 1 ;  /* 0x3f80000028287421 */ /* 0x001fc40000010000 */
[----:B------:R-:W-:Y:S02]  /*1d00*/  FMUL.FTZ R43, R70, R43 ;  /* 0x0000002b462b7220 */ /* 0x000fe40000410000 */
[----:B------:R-:W-:Y:S02]  /*1d10*/  FMUL.FTZ R22, R73, R22 ;  /* 0x0000001649167220 */ /* 0x000fe40000410000 */
[----:B------:R-:W-:Y:S01]  /*1d20*/  FMUL.FTZ R21, R52, R21 ;  /* 0x0000001534157220 */ /* 0x000fe20000410000 */
[----:B------:R-:W0:Y:S01]  /*1d30*/  MUFU.RCP R53, R90 ;  /* 0x0000005a00357308 */ /* 0x000e220000001000 */
[----:B------:R-:W-:Y:S02]  /*1d40*/  FMUL.FTZ R20, R20, R71 ;  /* 0x0000004714147220 */ /* 0x000fe40000410000 */
[----:B------:R-:W-:Y:S01]  /*1d50*/  FMUL.FTZ R55, R55, R80 ;  /* 0x0000005037377220 */ /* 0x000fe20000410000 */
[--C-:B--2---:R-:W-:Y:S01]  /*1d60*/  HADD2.F32 R69, -RZ, R9.reuse.H0_H0 ;  /* 0x20000009ff457230 */ /* 0x104fe20000004100 */
[----:B------:R-:W-:Y:S01]  /*1d70*/  FMUL.FTZ R24, R87, R24 ;  /* 0x0000001857187220 */ /* 0x000fe20000410000 */
[----:B------:R-:W-:-:S02]  /*1d80*/  HADD2.F32 R70, -RZ, R9.H1_H1 ;  /* 0x30000009ff467230 */ /* 0x000fc40000004100 */
[----:B------:R-:W2:Y:S01]  /*1d90*/  MUFU.RCP R99, R99 ;  /* 0x0000006300637308 */ /* 0x000ea20000001000 */
[----:B-1----:R-:W-:Y:S01]  /*1da0*/  FADD.FTZ R9, -R31, 1 ;  /* 0x3f8000001f097421 */ /* 0x002fe20000010100 */
[--C-:B------:R-:W-:Y:S01]  /*1db0*/  HADD2.F32 R71, -RZ, R10.reuse.H0_H0 ;  /* 0x2000000aff477230 */ /* 0x100fe20000004100 */
[----:B------:R-:W-:Y:S01]  /*1dc0*/  FMUL.FTZ R43, R43, R74 ;  /* 0x0000004a2b2b7220 */ /* 0x000fe20000410000 */
[--C-:B------:R-:W-:Y:S01]  /*1dd0*/  HADD2.F32 R74, -RZ, R11.reuse.H0_H0 ;  /* 0x2000000bff4a7230 */ /* 0x100fe20000004100 */
[----:B------:R-:W-:Y:S01]  /*1de0*/  FMUL.FTZ R22, R22, R77 ;  /* 0x0000004d16167220 */ /* 0x000fe20000410000 */
[----:B------:R-:W-:Y:S01]  /*1df0*/  HADD2.F32 R77, -RZ, R11.H1_H1 ;  /* 0x3000000bff4d7230 */ /* 0x000fe20000004100 */
[----:B------:R-:W-:Y:S01]  /*1e00*/  FFMA.FTZ R11, R26, R9, 1 ;  /* 0x3f8000001a0b7423 */ /* 0x000fe20000010009 */
[----:B------:R-:W1:Y:S01]  /*1e10*/  MUFU.RCP R52, R40 ;  /* 0x0000002800347308 */ /* 0x000e620000001000 */
[----:B------:R-:W-:Y:S01]  /*1e20*/  FMUL.FTZ R55, R78, R55 ;  /* 0x000000374e377220 */ /* 0x000fe20000410000 */
[----:B------:R-:W-:Y:S01]  /*1e30*/  HADD2.F32 R73, -RZ, R10.H1_H1 ;  /* 0x3000000aff497230 */ /* 0x000fe20000004100 */
[----:B------:R-:W-:Y:S01]  /*1e40*/  FMUL.FTZ R24, R24, R25 ;  /* 0x0000001918187220 */ /* 0x000fe20000410000 */
[----:B------:R-:W-:Y:S01]  /*1e50*/  HADD2.F32 R65, -RZ, R8.H1_H1 ;  /* 0x30000008ff417230 */ /* 0x000fe20000004100 */
[----:B------:R-:W-:-:S02]  /*1e60*/  FMUL.FTZ R9, R26, R31 ;  /* 0x0000001f1a097220 */ /* 0x000fc40000410000 */
[----:B------:R-:W-:Y:S02]  /*1e70*/  FMUL.FTZ R10, R50, R70 ;  /* 0x00000046320a7220 */ /* 0x000fe40000410000 */
[----:B---3--:R-:W-:Y:S02]  /*1e80*/  FADD.FTZ R25, -R41, 1 ;  /* 0x3f80000029197421 */ /* 0x008fe40000010100 */
[----:B------:R-:W-:Y:S02]  /*1e90*/  FMUL.FTZ R26, R49, R71 ;  /* 0x00000047311a7220 */ /* 0x000fe40000410000 */
[----:B------:R-:W-:Y:S01]  /*1ea0*/  FMUL.FTZ R30, R55, R82 ;  /* 0x00000052371e7220 */ /* 0x000fe20000410000 */
[----:B------:R-:W-:Y:S01]  /*1eb0*/  HADD2.F32 R55, -RZ, R8.H0_H0 ;  /* 0x20000008ff377230 */ /* 0x000fe20000004100 */
[----:B------:R-:W-:Y:S02]  /*1ec0*/  FMUL.FTZ R10, R31, R10 ;  /* 0x0000000a1f0a7220 */ /* 0x000fe40000410000 */
[----:B------:R-:W-:Y:S01]  /*1ed0*/  FFMA.FTZ R25, R94, R25, 1 ;  /* 0x3f8000005e197423 */ /* 0x000fe20000010019 */
[----:B------:R-:W-:Y:S01]  /*1ee0*/  F2FP.PACK_AB R30, R21, R30 ;  /* 0x0000001e151e723e */ /* 0x000fe200000000ff */
[----:B------:R-:W-:-:S02]  /*1ef0*/  FMUL.FTZ R26, R41, R26 ;  /* 0x0000001a291a7220 */ /* 0x000fc40000410000 */
[----:B------:R-:W-:Y:S02]  /*1f00*/  FMUL.FTZ R10, R10, R11 ;  /* 0x0000000b0a0a7220 */ /* 0x000fe40000410000 */
[----:B------:R-:W-:Y:S02]  /*1f10*/  FMUL.FTZ R25, R26, R25 ;  /* 0x000000191a197220 */ /* 0x000fe40000410000 */
[----:B------:R-:W-:Y:S02]  /*1f20*/  FMUL.FTZ R42, R42, R76 ;  /* 0x0000004c2a2a7220 */ /* 0x000fe40000410000 */
[----:B------:R-:W-:Y:S02]  /*1f30*/  FMUL.FTZ R64, R64, R55 ;  /* 0x0000003740407220 */ /* 0x000fe40000410000 */
[----:B------:R-:W-:Y:S02]  /*1f40*/  FMUL.FTZ R8, R67, R65 ;  /* 0x0000004143087220 */ /* 0x000fe40000410000 */
[----:B0-----:R-:W-:-:S02]  /*1f50*/  FADD.FTZ R11, -R53, 1 ;  /* 0x3f800000350b7421 */ /* 0x001fc40000010100 */
[----:B------:R-:W-:Y:S02]  /*1f60*/  FMUL.FTZ R26, R44, R74 ;  /* 0x0000004a2c1a7220 */ /* 0x000fe40000410000 */
[----:B------:R-:W-:Y:S02]  /*1f70*/  FMUL.FTZ R54, R54, R86 ;  /* 0x0000005636367220 */ /* 0x000fe40000410000 */
[----:B------:R-:W-:Y:S02]  /*1f80*/  FMUL.FTZ R66, R66, R69 ;  /* 0x0000004542427220 */ /* 0x000fe40000410000 */
[----:B--2---:R-:W-:Y:S02]  /*1f90*/  FADD.FTZ R31, -R99, 1 ;  /* 0x3f800000631f7421 */ /* 0x004fe40000010100 */
[----:B------:R-:W-:Y:S02]  /*1fa0*/  FMUL.FTZ R28, R45, R73 ;  /* 0x000000492d1c7220 */ /* 0x000fe40000410000 */
[----:B-1----:R-:W-:-:S02]  /*1fb0*/  FADD.FTZ R40, -R52, 1 ;  /* 0x3f80000034287421 */ /* 0x002fc40000010100 */
[----:B------:R-:W-:Y:S02]  /*1fc0*/  FMUL.FTZ R67, R0, R77 ;  /* 0x0000004d00437220 */ /* 0x000fe40000410000 */
[----:B------:R-:W-:Y:S02]  /*1fd0*/  FMUL.FTZ R42, R79, R42 ;  /* 0x0000002a4f2a7220 */ /* 0x000fe40000410000 */
[----:B------:R-:W-:Y:S02]  /*1fe0*/  FMUL.FTZ R64, R89, R64 ;  /* 0x0000004059407220 */ /* 0x000fe40000410000 */
[----:B------:R-:W-:Y:S02]  /*1ff0*/  FMUL.FTZ R8, R91, R8 ;  /* 0x000000085b087220 */ /* 0x000fe40000410000 */
[----:B------:R-:W-:Y:S02]  /*2000*/  FFMA.FTZ R11, R100, R11, 1 ;  /* 0x3f800000640b7423 */ /* 0x000fe4000001000b */
[----:B------:R-:W-:-:S02]  /*2010*/  FMUL.FTZ R26, R53, R26 ;  /* 0x0000001a351a7220 */ /* 0x000fc40000410000 */
[----:B------:R-:W-:Y:S02]  /*2020*/  FMUL.FTZ R54, R85, R54 ;  /* 0x0000003655367220 */ /* 0x000fe40000410000 */
[----:B------:R-:W-:Y:S02]  /*2030*/  FMUL.FTZ R66, R95, R66 ;  /* 0x000000425f427220 */ /* 0x000fe40000410000 */
[----:B------:R-:W-:Y:S02]  /*2040*/  FFMA.FTZ R31, R98, R31, 1 ;  /* 0x3f800000621f7423 */ /* 0x000fe4000001001f */
[----:B------:R-:W-:Y:S02]  /*2050*/  FMUL.FTZ R28, R99, R28 ;  /* 0x0000001c631c7220 */ /* 0x000fe40000410000 */
[----:B------:R-:W-:Y:S02]  /*2060*/  FFMA.FTZ R40, R101, R40, 1 ;  /* 0x3f80000065287423 */ /* 0x000fe40000010028 */
[----:B------:R-:W-:-:S02]  /*2070*/  FMUL.FTZ R67, R52, R67 ;  /* 0x0000004334437220 */ /* 0x000fc40000410000 */
[----:B------:R-:W-:Y:S02]  /*2080*/  FMUL.FTZ R29, R42, R81 ;  /* 0x000000512a1d7220 */ /* 0x000fe40000410000 */
[----:B------:R-:W-:Y:S02]  /*2090*/  FMUL.FTZ R94, R94, R41 ;  /* 0x000000295e5e7220 */ /* 0x000fe40000410000 */
[----:B------:R-:W-:Y:S01]  /*20a0*/  FMUL.FTZ R27, R64, R27 ;  /* 0x0000001b401b7220 */ /* 0x000fe20000410000 */
[----:B------:R-:W-:Y:S01]  /*20b0*/  F2FP.PACK_AB R29, R29, R22 ;  /* 0x000000161d1d723e */ /* 0x000fe200000000ff */
[----:B------:R-:W-:Y:S02]  /*20c0*/  FMUL.FTZ R8, R8, R93 ;  /* 0x0000005d08087220 */ /* 0x000fe40000410000 */
[----:B------:R-:W-:Y:S02]  /*20d0*/  FMUL.FTZ R11, R26, R11 ;  /* 0x0000000b1a0b7220 */ /* 0x000fe40000410000 */
[----:B------:R-:W-:Y:S01]  /*20e0*/  FMUL.FTZ R23, R54, R23 ;  /* 0x0000001736177220 */ /* 0x000fe20000410000 */
[----:B------:R-:W-:Y:S01]  /*20f0*/  HADD2.F32 R54, -RZ, R15.H1_H1 ;  /* 0x3000000fff367230 */ /* 0x000fe20000004100 */
[----:B------:R-:W-:-:S02]  /*2100*/  FMUL.FTZ R41, R66, R97 ;  /* 0x0000006142297220 */ /* 0x000fc40000410000 */
[----:B------:R-:W-:Y:S01]  /*2110*/  FMUL.FTZ R42, R28, R31 ;  /* 0x0000001f1c2a7220 */ /* 0x000fe20000410000 */
[----:B------:R-:W-:Y:S01]  /*2120*/  F2FP.PACK_AB R28, R43, R20 ;  /* 0x000000142b1c723e */ /* 0x000fe200000000ff */
        /* <DEDUP_REMOVED lines=10> */
[----:B------:R-:W-:Y:S01]  /*21d0*/  HADD2.F32 R11, -RZ, R58.H0_H0 ;  /* 0x2000003aff0b7230 */ /* 0x000fe20000004100 */
[----:B------:R-:W-:Y:S01]  /*21e0*/  LEA R8, R4, R37, 0x1 ;  /* 0x0000002504087211 */ /* 0x000fe200078e08ff */
[----:B------:R-:W-:Y:S01]  /*21f0*/  FFMA.FTZ R10, R120, R10, R103 ;  /* 0x0000000a780a7223 */ /* 0x000fe20000010067 */
[----:B------:R-:W-:Y:S01]  /*2200*/  HADD2.F32 R37, -RZ, R18.H0_H0 ;  /* 0x20000012ff257230 */ /* 0x000fe20000004100 */
[----:B------:R-:W-:Y:S01]  /*2210*/  FMUL.FTZ R98, R98, R99 ;  /* 0x0000006362627220 */ /* 0x000fe20000410000 */
[--C-:B------:R-:W-:Y:S01]  /*2220*/  HADD2.F32 R49, -RZ, R13.reuse.H1_H1 ;  /* 0x3000000dff317230 */ /* 0x100fe20000004100 */
[----:B------:R-:W-:Y:S01]  /*2230*/  FFMA.FTZ R11, R121, R11, R10 ;  /* 0x0000000b790b7223 */ /* 0x000fe2000001000a */
[----:B------:R-:W-:Y:S01]  /*2240*/  HADD2.F32 R10, -RZ, R58.H1_H1 ;  /* 0x3000003aff0a7230 */ /* 0x000fe20000004100 */
[----:B------:R-:W-:Y:S01]  /*2250*/  FMUL.FTZ R122, R45, R98 ;  /* 0x000000622d7a7220 */ /* 0x000fe20000410000 */
[----:B------:R-:W-:Y:S01]  /*2260*/  HADD2.F32 R45, -RZ, R13.H0_H0 ;  /* 0x2000000dff2d7230 */ /* 0x000fe20000004100 */
[----:B------:R-:W-:Y:S01]  /*2270*/  FMUL.FTZ R101, R101, R52 ;  /* 0x0000003465657220 */ /* 0x000fe20000410000 */
[----:B------:R-:W-:-:S02]  /*2280*/  HADD2.F32 R50, -RZ, R14.H0_H0 ;  /* 0x2000000eff327230 */ /* 0x000fc40000004100 */
[----:B------:R-:W-:Y:S01]  /*2290*/  HADD2.F32 R52, -RZ, R14.H1_H1 ;  /* 0x3000000eff347230 */ /* 0x000fe20000004100 */
[----:B------:R-:W-:Y:S01]  /*22a0*/  FMUL.FTZ R124, R0, R101 ;  /* 0x00000065007c7220 */ /* 0x000fe20000410000 */
[----:B------:R0:W-:Y:S04]  /*22b0*/  STS.128 [R8.X16], R28 ;  /* 0x0000001c08007388 */ /* 0x0001e8000000cc00 */
[----:B------:R1:W-:Y:S01]  /*22c0*/  STS.128 [R8.X16+0x10], R40 ;  /* 0x0000102808007388 */ /* 0x0003e2000000cc00 */
[----:B------:R-:W-:-:S06]  /*22d0*/  NOP ;  /* 0x0000000000007918 */ /* 0x000fcc0000000000 */
[----:B------:R-:W2:Y:S04]  /*22e0*/  LDS.128 R20, [R7.X16] ;  /* 0x0000000007147984 */ /* 0x000ea8000000cc00 */
[----:B------:R-:W3:Y:S01]  /*22f0*/  LDS.128 R24, [R7.X16+0x200] ;  /* 0x0002000007187984 */ /* 0x000ee2000000cc00 */
[--C-:B0-----:R-:W-:Y:S02]  /*2300*/  HADD2.F32 R28, -RZ, R16.reuse.H0_H0 ;  /* 0x20000010ff1c7230 */ /* 0x101fe40000004100 */
[----:B------:R-:W-:Y:S01]  /*2310*/  HADD2.F32 R29, -RZ, R16.H1_H1 ;  /* 0x30000010ff1d7230 */ /* 0x000fe20000004100 */
[----:B------:R-:W-:Y:S01]  /*2320*/  FFMA.FTZ R16, R122, R10, R11 ;  /* 0x0000000a7a107223 */ /* 0x000fe2000001000b */
[----:B------:R-:W-:Y:S01]  /*2330*/  MOV R10, UR36 ;  /* 0x00000024000a7c02 */ /* 0x000fe20008000f00 */
[--C-:B------:R-:W-:Y:S01]  /*2340*/  HADD2.F32 R30, -RZ, R17.reuse.H0_H0 ;  /* 0x20000011ff1e7230 */ /* 0x100fe20000004100 */
[----:B------:R-:W-:Y:S01]  /*2350*/  MOV R11, UR37 ;  /* 0x00000025000b7c02 */ /* 0x000fe20008000f00 */
[----:B------:R-:W-:Y:S01]  /*2360*/  HADD2.F32 R31, -RZ, R17.H1_H1 ;  /* 0x30000011ff1f7230 */ /* 0x000fe20000004100 */
[----:B------:R-:W-:Y:S01]  /*2370*/  FMUL.FTZ R17, R100, R53 ;  /* 0x0000003564117220 */ /* 0x000fe20000410000 */
[----:B-1----:R-:W-:-:S02]  /*2380*/  HADD2.F32 R40, -RZ, R18.H1_H1 ;  /* 0x30000012ff287230 */ /* 0x002fc40000004100 */
[----:B------:R-:W-:Y:S01]  /*2390*/  IMAD.WIDE R10, R6, 0x10, R10 ;  /* 0x00000010060a7825 */ /* 0x000fe200078e020a */
[----:B------:R-:W-:Y:S02]  /*23a0*/  HADD2.F32 R18, -RZ, R59.H0_H0 ;  /* 0x2000003bff127230 */ /* 0x000fe40000004100 */
[--C-:B------:R-:W-:Y:S01]  /*23b0*/  HADD2.F32 R41, -RZ, R19.reuse.H0_H0 ;  /* 0x20000013ff297230 */ /* 0x100fe20000004100 */
[----:B------:R-:W-:Y:S01]  /*23c0*/  FMUL.FTZ R123, R44, R17 ;  /* 0x000000112c7b7220 */ /* 0x000fe20000410000 */
[----:B------:R-:W-:Y:S02]  /*23d0*/  HADD2.F32 R42, -RZ, R19.H1_H1 ;  /* 0x30000013ff2a7230 */ /* 0x000fe40000004100 */
[--C-:B------:R-:W-:Y:S01]  /*23e0*/  HADD2.F32 R43, -RZ, R12.reuse.H0_H0 ;  /* 0x2000000cff2b7230 */ /* 0x100fe20000004100 */
[----:B------:R-:W-:Y:S01]  /*23f0*/  FFMA.FTZ R19, R123, R18, R16 ;  /* 0x000000127b137223 */ /* 0x000fe20000010010 */
[----:B------:R-:W-:Y:S02]  /*2400*/  HADD2.F32 R16, -RZ, R59.H1_H1 ;  /* 0x3000003bff107230 */ /* 0x000fe40000004100 */
[----:B------:R-:W-:-:S02]  /*2410*/  HADD2.F32 R44, -RZ, R12.H1_H1 ;  /* 0x3000000cff2c7230 */ /* 0x000fc40000004100 */
[----:B------:R-:W-:Y:S01]  /*2420*/  HADD2.F32 R53, -RZ, R15.H0_H0 ;  /* 0x2000000fff357230 */ /* 0x000fe20000004100 */
[----:B------:R-:W-:Y:S01]  /*2430*/  FFMA.FTZ R0, R124, R16, R19 ;  /* 0x000000107c007223 */ /* 0x000fe20000010013 */
        /* <DEDUP_REMOVED lines=51> */
.L_x_7668:
[----:B0-----:R-:W-:Y:S01]  /*2770*/  FADD.FTZ R25, R28, UR5 ;  /* 0x000000051c197e21 */ /* 0x001fe20008010000 */
[----:B------:R-:W-:Y:S01]  /*2780*/  BAR.SYNC.DEFER_BLOCKING 0x0 ;  /* 0x0000000000007b1d */ /* 0x000fe20000010000 */
[----:B------:R-:W-:Y:S01]  /*2790*/  FADD.FTZ R26, R29, UR5 ;  /* 0x000000051d1a7e21 */ /* 0x000fe20008010000 */
[----:B------:R-:W-:Y:S01]  /*27a0*/  HFMA2.MMA R9, -RZ, RZ, 0, 0 ;  /* 0x00000000ff097435 */ /* 0x000fe200000001ff */
        /* <DEDUP_REMOVED lines=59> */
.L_x_7770:
        /* <DEDUP_REMOVED lines=53> */
[----:B------:R-:W2:Y:S04]  /*2eb0*/  LDG.E.128 R64, [R86.64] ;  /* 0x0000001c56407981 */ /* 0x000ea8000c1e1d00 */
[----:B------:R-:W3:Y:S04]  /*2ec0*/  LDG.E.128 R92, [R86.64+0x200] ;  /* 0x0002001c565c7981 */ /* 0x000ee8000c1e1d00 */
[----:B------:R-:W4:Y:S04]  /*2ed0*/  LDG.E.128 R100, [R86.64+0x400] ;  /* 0x0004001c56647981 */ /* 0x000f28000c1e1d00 */
[----:B------:R-:W2:Y:S01]  /*2ee0*/  LDG.E.128 R104, [R86.64+0x600] ;  /* 0x0006001c56687981 */ /* 0x000ea2000c1e1d00 */
[C---:B------:R-:W-:Y:S01]  /*2ef0*/  LOP3.LUT P0, RZ, R3.reuse, 0x1f, RZ, 0xc0, !PT ;  /* 0x0000001f03ff7812 */ /* 0x040fe2000780c0ff */
[----:B------:R-:W-:Y:S01]  /*2f00*/  UIADD3 UR36, UR26, -0x1, URZ ;  /* 0xffffffff1a247890 */ /* 0x000fe2000fffe03f */
[----:B------:R-:W-:Y:S01]  /*2f10*/  ISETP.NE.AND P1, PT, R3, RZ, PT ;  /* 0x000000ff0300720c */ /* 0x000fe20003f25270 */
[----:B0-----:R-:W-:Y:S01]  /*2f20*/  HFMA2.MMA R83, -RZ, RZ, 0, 1.52587890625e-05 ;  /* 0x00000100ff537435 */ /* 0x001fe200000001ff */
[----:B------:R-:W-:Y:S01]  /*2f30*/  IMAD R157, R4, 0x3, R149 ;  /* 0x00000003049d7824 */ /* 0x000fe200078e0295 */
[----:B------:R-:W-:-:S04]  /*2f40*/  ULEA.HI UR37, UR36, UR36, URZ, 0x1 ;  /* 0x0000002424257291 */ /* 0x000fc8000f8f083f */
[----:B------:R-:W-:-:S04]  /*2f50*/  ULOP3.LUT UR37, UR37, 0xfffffe, URZ, 0xc0, !UPT ;  /* 0x00fffffe25257892 */ /* 0x000fc8000f8ec03f */
[----:B------:R-:W-:Y:S01]  /*2f60*/  UIADD3 UR37, UR36, -UR37, URZ ;  /* 0x8000002524257290 */ /* 0x000fe2000fffe03f */
[----:B------:R0:W1:Y:S08]  /*2f70*/  R2UR UR47, R85 ;  /* 0x00000000552f73c2 */ /* 0x00007000000e0000 */
[----:B------:R0:W1:Y:S02]  /*2f80*/  R2UR UR46, R84 ;  /* 0x00000000542e73c2 */ /* 0x00006400000e0000 */
[----:B0-----:R-:W-:-:S02]  /*2f90*/  MOV R85, c[0x0][0x16c] ;  /* 0x00005b0000557a02 */ /* 0x001fc40000000f00 */
[----:B------:R-:W-:Y:S01]  /*2fa0*/  IADD3 R84, R3, 0x200, RZ ;  /* 0x0000020003547810 */ /* 0x000fe20007ffe0ff */
        /* <DEDUP_REMOVED lines=19> */
[----:B------:R-:W-:Y:S01]  /*30e0*/  FMUL.FTZ R161, R36, R156 ;  /* 0x0000009c24a17220 */ /* 0x000fe20000410000 */
        /* <DEDUP_REMOVED lines=32> */
[-C--:B------:R-:W-:Y:S01]  /*32f0*/  FMUL.FTZ R68, R25, R156.reuse ;  /* 0x0000009c19447220 */ /* 0x080fe20000410000 */
[----:B------:R-:W-:Y:S01]  /*3300*/  MUFU.SIN R142, R74 ;  /* 0x0000004a008e7308 */ /* 0x000fe20000000400 */
[----:B0-----:R-:W-:-:S07]  /*3310*/  FMUL.FTZ R70, R26, R156 ;  /* 0x0000009c1a467220 */ /* 0x001fce0000410000 */
[----:B------:R0:W-:Y:S08]  /*3320*/  MUFU.COS R143, R74 ;  /* 0x0000004a008f7308 */ /* 0x0001f00000000000 */
[----:B------:R-:W-:Y:S01]  /*3330*/  MUFU.SIN R137, R88 ;  /* 0x0000005800897308 */ /* 0x000fe20000000400 */
[----:B0-----:R-:W-:-:S04]  /*3340*/  MOV R74, UR26 ;  /* 0x0000001a004a7c02 */ /* 0x001fc80008000f00 */
[----:B------:R-:W-:Y:S01]  /*3350*/  ISETP.LT.OR P0, PT, R74, 0x2, P0 ;  /* 0x000000024a00780c */ /* 0x000fe20000701670 */
[-C--:B------:R-:W-:Y:S02]  /*3360*/  FMUL.FTZ R74, R28, R156.reuse ;  /* 0x0000009c1c4a7220 */ /* 0x080fe40000410000 */
[----:B------:R-:W-:Y:S08]  /*3370*/  MUFU.COS R69, R88 ;  /* 0x0000005800457308 */ /* 0x000ff00000000000 */
[----:B------:R-:W-:Y:S08]  /*3380*/  MUFU.SIN R144, R72 ;  /* 0x0000004800907308 */ /* 0x000ff00000000400 */
[----:B------:R0:W-:Y:S08]  /*3390*/  MUFU.COS R145, R72 ;  /* 0x0000004800917308 */ /* 0x0001f00000000000 */
[----:B------:R-:W1:Y:S01]  /*33a0*/  MUFU.EX2 R68, R68 ;  /* 0x0000004400447308 */ /* 0x000e620000000800 */
[----:B0-----:R-:W-:-:S07]  /*33b0*/  FMUL.FTZ R72, R27, R156 ;  /* 0x0000009c1b487220 */ /* 0x001fce0000410000 */
[----:B------:R-:W0:Y:S08]  /*33c0*/  MUFU.EX2 R70, R70 ;  /* 0x0000004600467308 */ /* 0x000e300000000800 */
[----:B------:R-:W0:Y:S01]  /*33d0*/  MUFU.EX2 R72, R72 ;  /* 0x0000004800487308 */ /* 0x000e220000000800 */
[C---:B-1----:R-:W-:Y:S02]  /*33e0*/  FMUL.FTZ R137, R68.reuse, R137 ;  /* 0x0000008944897220 */ /* 0x042fe40000410000 */
[----:B------:R-:W-:-:S02]  /*33f0*/  FMUL.FTZ R136, R68, R69 ;  /* 0x0000004544887220 */ /* 0x000fc40000410000 */
[----:B------:R-:W-:-:S03]  /*3400*/  FMUL.FTZ R68, R31, R156 ;  /* 0x0000009c1f447220 */ /* 0x000fc60000410000 */
[----:B------:R-:W1:Y:S01]  /*3410*/  MUFU.EX2 R74, R74 ;  /* 0x0000004a004a7308 */ /* 0x000e620000000800 */
[C---:B0-----:R-:W-:Y:S02]  /*3420*/  FMUL.FTZ R139, R70.reuse, R139 ;  /* 0x0000008b468b7220 */ /* 0x041fe40000410000 */
[----:B------:R-:W-:Y:S02]  /*3430*/  FMUL.FTZ R140, R70, R71 ;  /* 0x00000047468c7220 */ /* 0x000fe40000410000 */
[-C--:B------:R-:W-:Y:S02]  /*3440*/  FMUL.FTZ R69, R137, R139.reuse ;  /* 0x0000008b89457220 */ /* 0x080fe40000410000 */
[----:B------:R-:W-:Y:S01]  /*3450*/  FMUL.FTZ R70, R136, R139 ;  /* 0x0000008b88467220 */ /* 0x000fe20000410000 */
[----:B------:R-:W-:Y:S01]  /*3460*/  MUFU.SIN R151, R78 ;  /* 0x0000004e00977308 */ /* 0x000fe20000000400 */
[C---:B------:R-:W-:Y:S02]  /*3470*/  FMUL.FTZ R138, R72.reuse, R73 ;  /* 0x00000049488a7220 */ /* 0x040fe40000410000 */
[----:B------:R-:W-:-:S02]  /*3480*/  FMUL.FTZ R135, R72, R135 ;  /* 0x0000008748877220 */ /* 0x000fc40000410000 */
[-C--:B------:R-:W-:Y:S02]  /*3490*/  FFMA.FTZ R71, R136, R140.reuse, -R69 ;  /* 0x0000008c88477223 */ /* 0x080fe40000010845 */
[----:B------:R-:W-:Y:S01]  /*34a0*/  FFMA.FTZ R72, R137, R140, R70 ;  /* 0x0000008c89487223 */ /* 0x000fe20000010046 */
[----:B------:R0:W-:Y:S01]  /*34b0*/  MUFU.COS R154, R78 ;  /* 0x0000004e009a7308 */ /* 0x0001e20000000000 */
[----:B-1----:R-:W-:Y:S02]  /*34c0*/  FMUL.FTZ R134, R74, R75 ;  /* 0x0000004b4a867220 */ /* 0x002fe40000410000 */
[C---:B------:R-:W-:Y:S02]  /*34d0*/  FMUL.FTZ R75, R135.reuse, R71 ;  /* 0x00000047874b7220 */ /* 0x040fe40000410000 */
[----:B------:R-:W-:Y:S02]  /*34e0*/  FMUL.FTZ R73, R135, R72 ;  /* 0x0000004887497220 */ /* 0x000fe40000410000 */
[----:B------:R-:W-:Y:S01]  /*34f0*/  FMUL.FTZ R70, R40, UR47 ;  /* 0x0000002f28467c20 */ /* 0x000fe20008410000 */
[----:B------:R-:W-:Y:S01]  /*3500*/  MUFU.SIN R153, R76 ;  /* 0x0000004c00997308 */ /* 0x000fe20000000400 */
[----:B0-----:R-:W-:Y:S01]  /*3510*/  MOV R78, UR26 ;  /* 0x0000001a004e7c02 */ /* 0x001fe20008000f00 */
[----:B------:R-:W-:-:S02]  /*3520*/  FMUL.FTZ R133, R74, R133 ;  /* 0x000000854a857220 */ /* 0x000fc40000410000 */
[----:B------:R-:W-:Y:S01]  /*3530*/  FFMA.FTZ R75, R138, R72, R75 ;  /* 0x000000488a4b7223 */ /* 0x000fe2000001004b */
[----:B------:R-:W-:Y:S01]  /*3540*/  @!P0 IADD3 R78, R78, -0x2, RZ ;  /* 0xfffffffe4e4e8810 */ /* 0x000fe20007ffe0ff */
[----:B------:R-:W-:Y:S02]  /*3550*/  FFMA.FTZ R73, R138, R71, -R73 ;  /* 0x000000478a497223 */ /* 0x000fe40000010849 */
[----:B------:R0:W-:Y:S01]  /*3560*/  MUFU.COS R141, R76 ;  /* 0x0000004c008d7308 */ /* 0x0001e20000000000 */
[-C--:B------:R-:W-:Y:S02]  /*3570*/  FMUL.FTZ R69, R32, R156.reuse ;  /* 0x0000009c20457220 */ /* 0x080fe40000410000 */
[----:B------:R-:W-:Y:S02]  /*3580*/  @!P0 IMAD R162, R78, R85, UR7 ;  /* 0x000000074ea28e24 */ /* 0x000fe4000f8e0255 */
[-C--:B------:R-:W-:Y:S02]  /*3590*/  FMUL.FTZ R78, R30, R156.reuse ;  /* 0x0000009c1e4e7220 */ /* 0x080fe40000410000 */
[----:B------:R-:W-:Y:S01]  /*35a0*/  FMUL.RZ R167, R70, 0.15915493667125701904 ;  /* 0x3e22f98346a77820 */ /* 0x000fe2000040c000 */
[----:B------:R-:W1:Y:S01]  /*35b0*/  MUFU.EX2 R68, R68 ;  /* 0x0000004400447308 */ /* 0x000e620000000800 */
[----:B0-----:R-:W-:-:S02]  /*35c0*/  FMUL.FTZ R76, R29, R156 ;  /* 0x0000009c1d4c7220 */ /* 0x001fc40000410000 */
[C---:B------:R-:W-:Y:S02]  /*35d0*/  FMUL.FTZ R70, R133.reuse, R75 ;  /* 0x0000004b85467220 */ /* 0x040fe40000410000 */
[-C--:B------:R-:W-:Y:S02]  /*35e0*/  FMUL.FTZ R71, R133, R73.reuse ;  /* 0x0000004985477220 */ /* 0x080fe40000410000 */
[C---:B------:R-:W-:Y:S01]  /*35f0*/  FFMA.FTZ R70, R134.reuse, R73, -R70 ;  /* 0x0000004986467223 */ /* 0x040fe20000010846 */
[----:B------:R-:W0:Y:S01]  /*3600*/  MUFU.EX2 R76, R76 ;  /* 0x0000004c004c7308 */ /* 0x000e220000000800 */
[----:B------:R-:W-:Y:S02]  /*3610*/  FFMA.FTZ R71, R134, R75, R71 ;  /* 0x0000004b86477223 */ /* 0x000fe40000010047 */
[----:B------:R-:W-:-:S05]  /*3620*/  FMUL.FTZ R85, R34, R156 ;  /* 0x0000009c22557220 */ /* 0x000fca0000410000 */
[----:B------:R-:W2:Y:S01]  /*3630*/  MUFU.EX2 R78, R78 ;  /* 0x0000004e004e7308 */ /* 0x000ea20000000800 */
[C---:B-1----:R-:W-:Y:S02]  /*3640*/  FMUL.FTZ R128, R68.reuse, R81 ;  /* 0x0000005144807220 */ /* 0x042fe40000410000 */
[----:B------:R-:W-:Y:S02]  /*3650*/  FMUL.FTZ R127, R68, R127 ;  /* 0x0000007f447f7220 */ /* 0x000fe40000410000 */
[----:B------:R-:W-:Y:S02]  /*3660*/  FMUL.FTZ R81, R33, R156 ;  /* 0x0000009c21517220 */ /* 0x000fe40000410000 */
[C---:B0-----:R-:W-:Y:S01]  /*3670*/  FMUL.FTZ R131, R76.reuse, R131 ;  /* 0x000000834c837220 */ /* 0x041fe20000410000 */
[----:B------:R-:W0:Y:S01]  /*3680*/  MUFU.EX2 R69, R69 ;  /* 0x0000004500457308 */ /* 0x000e220000000800 */
[----:B------:R-:W-:Y:S02]  /*3690*/  FMUL.FTZ R132, R76, R77 ;  /* 0x0000004d4c847220 */ /* 0x000fe40000410000 */
[----:B------:R-:W-:-:S02]  /*36a0*/  FMUL.FTZ R72, R131, R70 ;  /* 0x0000004683487220 */ /* 0x000fc40000410000 */
[----:B------:R-:W-:Y:S02]  /*36b0*/  FMUL.FTZ R73, R131, R71 ;  /* 0x0000004783497220 */ /* 0x000fe40000410000 */
[----:B--2---:R-:W-:Y:S01]  /*36c0*/  FMUL.FTZ R129, R78, R129 ;  /* 0x000000814e817220 */ /* 0x004fe20000410000 */
[----:B------:R-:W-:Y:S01]  /*36d0*/  MUFU.SIN R150, R82 ;  /* 0x0000005200967308 */ /* 0x000fe20000000400 */
[C---:B------:R-:W-:Y:S02]  /*36e0*/  FFMA.FTZ R72, R132.reuse, R71, R72 ;  /* 0x0000004784487223 */ /* 0x040fe40000010048 */
[----:B------:R-:W-:Y:S02]  /*36f0*/  FFMA.FTZ R73, R132, R70, -R73 ;  /* 0x0000004684497223 */ /* 0x000fe40000010849 */
[C---:B------:R-:W-:Y:S02]  /*3700*/  FMUL.FTZ R68, R129.reuse, R72 ;  /* 0x0000004881447220 */ /* 0x040fe40000410000 */
[----:B------:R-:W-:Y:S01]  /*3710*/  FMUL.FTZ R71, R129, R73 ;  /* 0x0000004981477220 */ /* 0x000fe20000410000 */
[----:B------:R1:W-:Y:S01]  /*3720*/  MUFU.COS R152, R82 ;  /* 0x0000005200987308 */ /* 0x0003e20000000000 */
[----:B------:R-:W-:-:S02]  /*3730*/  FMUL.FTZ R130, R78, R79 ;  /* 0x0000004f4e827220 */ /* 0x000fc40000410000 */
[C---:B0-----:R-:W-:Y:S01]  /*3740*/  FMUL.FTZ R126, R69.reuse, R126 ;  /* 0x0000007e457e7220 */ /* 0x041fe20000410000 */
[----:B------:R-:W-:Y:S01]  /*3750*/  LDS.128 R76, [R157.X16+0x20] ;  /* 0x000020009d4c7984 */ /* 0x000fe2000000cc00 */
[----:B------:R-:W-:Y:S02]  /*3760*/  FMUL.FTZ R125, R69, R80 ;  /* 0x00000050457d7220 */ /* 0x000fe40000410000 */
[C---:B------:R-:W-:Y:S01]  /*3770*/  FFMA.FTZ R164, R130.reuse, R73, -R68 ;  /* 0x0000004982a47223 */ /* 0x040fe20000010844 */
[----:B------:R0:W2:Y:S01]  /*3780*/  MUFU.EX2 R158, R81 ;  /* 0x00000051009e7308 */ /* 0x0000a20000000800 */
[----:B-1----:R-:W-:Y:S01]  /*3790*/  MOV R82, UR37 ;  /* 0x0000002500527c02 */ /* 0x002fe20008000f00 */
[----:B------:R-:W-:Y:S02]  /*37a0*/  FFMA.FTZ R165, R130, R72, R71 ;  /* 0x0000004882a57223 */ /* 0x000fe40000010047 */
[----:B------:R-:W1:Y:S02]  /*37b0*/  LDS.128 R68, [R157.X16] ;  /* 0x000000009d447984 */ /* 0x000e64000000cc00 */
[----:B------:R-:W-:-:S02]  /*37c0*/  @!P1 IMAD R84, R82, R83, UR7 ;  /* 0x0000000752549e24 */ /* 0x000fc4000f8e0253 */
[----:B------:R-:W1:Y:S01]  /*37d0*/  LDS.128 R72, [R157.X16+0x10] ;  /* 0x000010009d487984 */ /* 0x000e62000000cc00 */
[----:B------:R2:W1:Y:S02]  /*37e0*/  MUFU.EX2 R159, R85 ;  /* 0x00000055009f7308 */ /* 0x0004640000000800 */
[----:B------:R-:W-:Y:S01]  /*37f0*/  SHF.L.U32 R166, R84, 0x3, RZ ;  /* 0x0000000354a67819 */ /* 0x000fe200000006ff */
[----:B0-----:R-:W0:Y:S04]  /*3800*/  LDS.128 R80, [R157.X16+0x30] ;  /* 0x000030009d507984 */ /* 0x001e28000000cc00 */
[----:B------:R2:W-:Y:S01]  /*3810*/  STS.128 [R149.X16+0x1080], R64 ;  /* 0x0010804095007388 */ /* 0x0005e2000000cc00 */
[----:B------:R-:W0:Y:S03]  /*3820*/  MUFU.EX2 R160, R160 ;  /* 0x000000a000a07308 */ /* 0x000e260000000800 */
[----:B---3--:R-:W-:Y:S04]  /*3830*/  STS.128 [R149.X16+0x1280], R92 ;  /* 0x0012805c95007388 */ /* 0x008fe8000000cc00 */
[----:B----4-:R3:W-:Y:S01]  /*3840*/  STS.128 [R149.X16+0x1480], R100 ;  /* 0x0014806495007388 */ /* 0x0107e2000000cc00 */
[----:B------:R-:W-:Y:S03]  /*3850*/  MUFU.EX2 R161, R161 ;  /* 0x000000a100a17308 */ /* 0x000fe60000000800 */
[----:B------:R4:W-:Y:S01]  /*3860*/  STS.128 [R149.X16+0x1680], R104 ;  /* 0x0016806895007388 */ /* 0x0009e2000000cc00 */
[----:B------:R-:W-:-:S06]  /*3870*/  NOP ;  /* 0x0000000000007918 */ /* 0x000fcc0000000000 */
[----:B--2---:R-:W2:Y:S01]  /*3880*/  LDS.128 R84, [R157.X16+0x1080] ;  /* 0x001080009d547984 */ /* 0x004ea2000000cc00 */
[----:B------:R-:W-:Y:S01]  /*3890*/  HFMA2.MMA R64, -RZ, RZ, 1.875, 0 ;  /* 0x3f800000ff407435 */ /* 0x000fe200000001ff */
[----:B------:R-:W-:Y:S01]  /*38a0*/  MOV R65, RZ ;  /* 0x000000ff00417202 */ /* 0x000fe20000000f00 */
[----:B------:R-:W-:Y:S01]  /*38b0*/  CS2R R66, SRZ ;  /* 0x0000000000427805 */ /* 0x000fe2000001ff00 */
[----:B------:R-:W0:Y:S01]  /*38c0*/  LDS.128 R88, [R157.X16+0x1090] ;  /* 0x001090009d587984 */ /* 0x000e22000000cc00 */
[----:B---3--:R-:W-:Y:S01]  /*38d0*/  HFMA2.MMA R101, -RZ, RZ, 0, 9.5367431640625e-07 ;  /* 0x00000010ff657435 */ /* 0x008fe200000001ff */
[----:B------:R-:W-:Y:S01]  /*38e0*/  FMUL.FTZ R102, R37, R156 ;  /* 0x0000009c25667220 */ /* 0x000fe20000410000 */
[----:B------:R-:W-:Y:S01]  /*38f0*/  MUFU.COS R163, R167 ;  /* 0x000000a700a37308 */ /* 0x000fe20000000000 */
[----:B------:R-:W3:Y:S01]  /*3900*/  LDS.128 R92, [R157.X16+0x10a0] ;  /* 0x0010a0009d5c7984 */ /* 0x000ee2000000cc00 */
[----:B----4-:R-:W-:Y:S02]  /*3910*/  FMUL.FTZ R105, R127, R165 ;  /* 0x000000a57f697220 */ /* 0x010fe40000410000 */
[----:B------:R-:W-:Y:S01]  /*3920*/  FMUL.FTZ R148, R158, R148 ;  /* 0x000000949e947220 */ /* 0x000fe20000410000 */
[----:B------:R4:W2:Y:S01]  /*3930*/  LDS.128 R96, [R157.X16+0x10b0] ;  /* 0x0010b0009d607984 */ /* 0x0008a2000000cc00 */
[----:B------:R-:W-:-:S02]  /*3940*/  FFMA.FTZ R105, R128, R164, -R105 ;  /* 0x000000a480697223 */ /* 0x000fc40000010869 */
[----:B------:R-:W-:Y:S01]  /*3950*/  FMUL.FTZ R164, R127, R164 ;  /* 0x000000a47fa47220 */ /* 0x000fe20000410000 */
[----:B------:R0:W-:Y:S01]  /*3960*/  STS.64 [R166+0x6b60], R136 ;  /* 0x006b6088a6007388 */ /* 0x0001e20000000a00 */
[----:B------:R-:W-:Y:S01]  /*3970*/  @!P0 IMAD.WIDE R100, R162, R101, UR40 ;  /* 0x00000028a2648e25 */ /* 0x000fe2000f8e0265 */
[----:B------:R-:W0:Y:S02]  /*3980*/  MUFU.EX2 R102, R102 ;  /* 0x0000006600667308 */ /* 0x000e240000000800 */
[----:B------:R-:W-:Y:S01]  /*3990*/  BAR.SYNC.DEFER_BLOCKING 0x0 ;  /* 0x0000000000007b1d */ /* 0x000fe20000010000 */
[----:B------:R-:W-:Y:S02]  /*39a0*/  FFMA.FTZ R164, R128, R165, R164 ;  /* 0x000000a580a47223 */ /* 0x000fe400000100a4 */
[----:B------:R-:W-:Y:S02]  /*39b0*/  FMUL.FTZ R103, R38, R156 ;  /* 0x0000009c26677220 */ /* 0x000fe40000410000 */
[----:B------:R-:W-:-:S02]  /*39c0*/  FMUL.FTZ R106, R125, R164 ;  /* 0x000000a47d6a7220 */ /* 0x000fc40000410000 */
[-C--:B------:R-:W-:Y:S02]  /*39d0*/  FMUL.FTZ R107, R125, R105.reuse ;  /* 0x000000697d6b7220 */ /* 0x080fe40000410000 */
[----:B------:R-:W-:Y:S02]  /*39e0*/  FFMA.FTZ R106, R126, R105, -R106 ;  /* 0x000000697e6a7223 */ /* 0x000fe4000001086a */
[----:B------:R-:W-:Y:S02]  /*39f0*/  FMUL.FTZ R149, R158, R155 ;  /* 0x0000009b9e957220 */ /* 0x000fe40000410000 */
[----:B------:R-:W-:Y:S02]  /*3a00*/  FFMA.FTZ R107, R126, R164, R107 ;  /* 0x000000a47e6b7223 */ /* 0x000fe4000001006b */
[----:B------:R-:W-:Y:S02]  /*3a10*/  FMUL.FTZ R158, R148, R106 ;  /* 0x0000006a949e7220 */ /* 0x000fe40000410000 */
[----:B------:R-:W-:-:S02]  /*3a20*/  FMUL.FTZ R104, R39, R156 ;  /* 0x0000009c27687220 */ /* 0x000fc40000410000 */
[----:B-1----:R-:W-:Y:S02]  /*3a30*/  FMUL.FTZ R146, R159, R146 ;  /* 0x000000929f927220 */ /* 0x002fe40000410000 */
[----:B------:R-:W-:Y:S01]  /*3a40*/  FFMA.FTZ R158, R149, R107, R158 ;  /* 0x0000006b959e7223 */ /* 0x000fe2000001009e */
[----:B------:R1:W5:Y:S01]  /*3a50*/  @!P0 LDG.E.128 R64, [R100.64] ;  /* 0x0000001c64408981 */ /* 0x000362000c1e1d00 */
[----:B------:R-:W-:Y:S01]  /*3a60*/  FMUL.FTZ R156, R40, R156 ;  /* 0x0000009c289c7220 */ /* 0x000fe20000410000 */
[----:B------:R-:W2:Y:S01]  /*3a70*/  MUFU.EX2 R103, R103 ;  /* 0x0000006700677308 */ /* 0x000ea20000000800 */
[----:B------:R-:W-:Y:S01]  /*3a80*/  FMUL.FTZ R147, R159, R147 ;  /* 0x000000939f937220 */ /* 0x000fe20000410000 */
[----:B----4-:R-:W-:Y:S01]  /*3a90*/  HADD2.F32 R157, -RZ, R71.H1_H1 ;  /* 0x30000047ff9d7230 */ /* 0x010fe20000004100 */
[----:B0-----:R-:W-:Y:S01]  /*3aa0*/  FMUL.FTZ R144, R160, R144 ;  /* 0x00000090a0907220 */ /* 0x001fe20000410000 */
[----:B------:R-:W-:Y:S01]  /*3ab0*/  HADD2.F32 R162, -RZ, R74.H1_H1 ;  /* 0x3000004affa27230 */ /* 0x000fe20000004100 */
[----:B------:R-:W-:Y:S01]  /*3ac0*/  FMUL.FTZ R141, R102, R141 ;  /* 0x0000008d668d7220 */ /* 0x000fe20000410000 */
[----:B------:R-:W-:Y:S01]  /*3ad0*/  HADD2.F32 R165, -RZ, R75.H1_H1 ;  /* 0x3000004bffa57230 */ /* 0x000fe20000004100 */
[----:B------:R-:W-:Y:S01]  /*3ae0*/  FMUL.FTZ R145, R160, R145 ;  /* 0x00000091a0917220 */ /* 0x000fe20000410000 */
[----:B------:R0:W4:Y:S01]  /*3af0*/  MUFU.EX2 R155, R104 ;  /* 0x00000068009b7308 */ /* 0x0001220000000800 */
[----:B-1----:R-:W-:Y:S01]  /*3b00*/  FMUL.FTZ R100, R148, R107 ;  /* 0x0000006b94647220 */ /* 0x002fe20000410000 */
[----:B------:R-:W-:Y:S01]  /*3b10*/  HADD2.F32 R160, -RZ, R61.H1_H1 ;  /* 0x3000003dffa07230 */ /* 0x000fe20000004100 */
[----:B------:R-:W-:Y:S01]  /*3b20*/  FMUL.FTZ R107, R102, R153 ;  /* 0x00000099666b7220 */ /* 0x000fe20000410000 */
[----:B------:R-:W-:Y:S01]  /*3b30*/  HADD2.F32 R153, -RZ, R69.H1_H1 ;  /* 0x30000045ff997230 */ /* 0x000fe20000004100 */
[----:B------:R-:W-:Y:S01]  /*3b40*/  FFMA.FTZ R100, R149, R106, -R100 ;  /* 0x0000006a95647223 */ /* 0x000fe20000010864 */
[----:B------:R-:W-:Y:S01]  /*3b50*/  HADD2.F32 R169, -RZ, R77.H1_H1 ;  /* 0x3000004dffa97230 */ /* 0x000fe20000004100 */
[----:B------:R-:W-:Y:S01]  /*3b60*/  FMUL.FTZ R142, R161, R142 ;  /* 0x0000008ea18e7220 */ /* 0x000fe20000410000 */
[----:B------:R-:W1:Y:S01]  /*3b70*/  MUFU.EX2 R156, R156 ;  /* 0x0000009c009c7308 */ /* 0x000e620000000800 */
[C---:B0-----:R-:W-:Y:S01]  /*3b80*/  FMUL.FTZ R104, R146.reuse, R158 ;  /* 0x0000009e92687220 */ /* 0x041fe20000410000 */
[--C-:B------:R-:W-:Y:S01]  /*3b90*/  HADD2.F32 R168, -RZ, R78.reuse.H0_H0 ;  /* 0x2000004effa87230 */ /* 0x100fe20000004100 */
[-C--:B------:R-:W-:Y:S01]  /*3ba0*/  FMUL.FTZ R105, R146, R100.reuse ;  /* 0x0000006492697220 */ /* 0x080fe20000410000 */
[----:B------:R-:W-:Y:S01]  /*3bb0*/  HADD2.F32 R78, -RZ, R78.H1_H1 ;  /* 0x3000004eff4e7230 */ /* 0x000fe20000004100 */
[C---:B------:R-:W-:Y:S01]  /*3bc0*/  FFMA.FTZ R104, R147.reuse, R100, -R104 ;  /* 0x0000006493687223 */ /* 0x040fe20000010868 */
[--C-:B------:R-:W-:Y:S01]  /*3bd0*/  HADD2.F32 R171, -RZ, R79.reuse.H0_H0 ;  /* 0x2000004fffab7230 */ /* 0x100fe20000004100 */
[----:B------:R-:W-:Y:S01]  /*3be0*/  FFMA.FTZ R158, R147, R158, R105 ;  /* 0x0000009e939e7223 */ /* 0x000fe20000010069 */
[----:B------:R0:W1:Y:S01]  /*3bf0*/  MUFU.SIN R101, R167 ;  /* 0x000000a700657308 */ /* 0x0000620000000400 */
[C---:B------:R-:W-:Y:S01]  /*3c00*/  FMUL.FTZ R102, R144.reuse, R104 ;  /* 0x0000006890667220 */ /* 0x040fe20000410000 */
[----:B------:R-:W-:Y:S01]  /*3c10*/  HADD2.F32 R79, -RZ, R79.H1_H1 ;  /* 0x3000004fff4f7230 */ /* 0x000fe20000004100 */
[-C--:B------:R-:W-:Y:S01]  /*3c20*/  FMUL.FTZ R100, R144, R158.reuse ;  /* 0x0000009e90647220 */ /* 0x080fe20000410000 */
[--C-:B------:R-:W-:Y:S01]  /*3c30*/  HADD2.F32 R170, -RZ, R80.reuse.H0_H0 ;  /* 0x20000050ffaa7230 */ /* 0x100fe20000004100 */
[----:B------:R-:W-:Y:S01]  /*3c40*/  FFMA.FTZ R158, R145, R158, R102 ;  /* 0x0000009e919e7223 */ /* 0x000fe20000010066 */
[----:B------:R-:W-:Y:S01]  /*3c50*/  HADD2.F32 R80, -RZ, R80.H1_H1 ;  /* 0x30000050ff507230 */ /* 0x000fe20000004100 */
[C---:B--2---:R-:W-:Y:S01]  /*3c60*/  FMUL.FTZ R106, R103.reuse, R154 ;  /* 0x0000009a676a7220 */ /* 0x044fe20000410000 */
[----:B------:R-:W-:Y:S01]  /*3c70*/  HADD2.F32 R154, -RZ, R70.H1_H1 ;  /* 0x30000046ff9a7230 */ /* 0x000fe20000004100 */
[----:B------:R-:W-:Y:S01]  /*3c80*/  FMUL.FTZ R105, R103, R151 ;  /* 0x0000009767697220 */ /* 0x000fe20000410000 */
[----:B0-----:R-:W-:Y:S01]  /*3c90*/  HADD2.F32 R167, -RZ, R77.H0_H0 ;  /* 0x2000004dffa77230 */ /* 0x001fe20000004100 */
[----:B----4-:R-:W-:Y:S01]  /*3ca0*/  FMUL.FTZ R103, R155, R150 ;  /* 0x000000969b677220 */ /* 0x010fe20000410000 */
[----:B------:R-:W-:Y:S01]  /*3cb0*/  HADD2.F32 R173, -RZ, R81.H0_H0 ;  /* 0x20000051ffad7230 */ /* 0x000fe20000004100 */
[----:B------:R-:W-:Y:S01]  /*3cc0*/  FMUL.FTZ R143, R161, R143 ;  /* 0x0000008fa18f7220 */ /* 0x000fe20000410000 */
[----:B------:R-:W-:Y:S01]  /*3cd0*/  HADD2.F32 R161, -RZ, R73.H1_H1 ;  /* 0x30000049ffa17230 */ /* 0x000fe20000004100 */
[----:B------:R-:W-:Y:S01]  /*3ce0*/  FFMA.FTZ R100, R145, R104, -R100 ;  /* 0x0000006891647223 */ /* 0x000fe20000010864 */
[----:B------:R-:W-:Y:S01]  /*3cf0*/  HADD2.F32 R81, -RZ, R81.H1_H1 ;  /* 0x30000051ff517230 */ /* 0x000fe20000004100 */
[----:B------:R-:W-:Y:S01]  /*3d00*/  FMUL.FTZ R150, R142, R158 ;  /* 0x0000009e8e967220 */ /* 0x000fe20000410000 */
[--C-:B------:R-:W-:Y:S01]  /*3d10*/  HADD2.F32 R172, -RZ, R82.reuse.H0_H0 ;  /* 0x20000052ffac7230 */ /* 0x100fe20000004100 */
[C---:B-1----:R-:W-:Y:S01]  /*3d20*/  FMUL.FTZ R102, R156.reuse, R163 ;  /* 0x000000a39c667220 */ /* 0x042fe20000410000 */
[----:B------:R-:W-:Y:S01]  /*3d30*/  HADD2.F32 R163, -RZ, R75.H0_H0 ;  /* 0x2000004bffa37230 */ /* 0x000fe20000004100 */
[----:B------:R-:W-:Y:S01]  /*3d40*/  FMUL.FTZ R101, R156, R101 ;  /* 0x000000659c657220 */ /* 0x000fe20000410000 */
[----:B------:R-:W-:Y:S01]  /*3d50*/  HADD2.F32 R82, -RZ, R82.H1_H1 ;  /* 0x30000052ff527230 */ /* 0x000fe20000004100 */
[-C--:B------:R-:W-:Y:S01]  /*3d60*/  FMUL.FTZ R151, R142, R100.reuse ;  /* 0x000000648e977220 */ /* 0x080fe20000410000 */
[----:B------:R-:W-:Y:S01]  /*3d70*/  HADD2.F32 R175, -RZ, R83.H0_H0 ;  /* 0x20000053ffaf7230 */ /* 0x000fe20000004100 */
[----:B------:R-:W-:Y:S01]  /*3d80*/  FFMA.FTZ R156, R143, R100, -R150 ;  /* 0x000000648f9c7223 */ /* 0x000fe20000010896 */
[--C-:B------:R-:W-:Y:S01]  /*3d90*/  HADD2.F32 R100, -RZ, R68.reuse.H0_H0 ;  /* 0x20000044ff647230 */ /* 0x100fe20000004100 */
[----:B------:R-:W-:Y:S01]  /*3da0*/  FMUL.FTZ R104, R155, R152 ;  /* 0x000000989b687220 */ /* 0x000fe20000410000 */
[----:B------:R-:W-:Y:S01]  /*3db0*/  HADD2.F32 R150, -RZ, R68.H1_H1 ;  /* 0x30000044ff967230 */ /* 0x000fe20000004100 */
[----:B------:R-:W-:Y:S01]  /*3dc0*/  FFMA.FTZ R158, R143, R158, R151 ;  /* 0x0000009e8f9e7223 */ /* 0x000fe20000010097 */
[--C-:B------:R-:W-:Y:S01]  /*3dd0*/  HADD2.F32 R152, -RZ, R60.reuse.H0_H0 ;  /* 0x2000003cff987230 */ /* 0x100fe20000004100 */
[C---:B------:R-:W-:Y:S01]  /*3de0*/  FMUL.FTZ R178, R25.reuse, R100 ;  /* 0x0000006419b27220 */ /* 0x040fe20000410000 */
[----:B------:R-:W-:Y:S01]  /*3df0*/  HADD2.F32 R151, -RZ, R69.H0_H0 ;  /* 0x20000045ff977230 */ /* 0x000fe20000004100 */
[----:B------:R-:W-:Y:S01]  /*3e00*/  FMUL.FTZ R177, R25, R150 ;  /* 0x0000009619b17220 */ /* 0x000fe20000410000 */
[----:B------:R-:W-:Y:S01]  /*3e10*/  HADD2.F32 R69, -RZ, R60.H1_H1 ;  /* 0x3000003cff457230 */ /* 0x000fe20000004100 */
[C---:B------:R-:W-:Y:S01]  /*3e20*/  FMUL.FTZ R174, R26.reuse, R153 ;  /* 0x000000991aae7220 */ /* 0x040fe20000410000 */
[----:B------:R-:W-:Y:S01]  /*3e30*/  HADD2.F32 R155, -RZ, R71.H0_H0 ;  /* 0x20000047ff9b7230 */ /* 0x000fe20000004100 */
[----:B------:R-:W-:Y:S01]  /*3e40*/  FMUL.FTZ R176, R26, R151 ;  /* 0x000000971ab07220 */ /* 0x000fe20000410000 */
[----:B------:R-:W-:Y:S01]  /*3e50*/  HADD2.F32 R71, -RZ, R61.H0_H0 ;  /* 0x2000003dff477230 */ /* 0x000fe20000004100 */
[C---:B------:R-:W-:Y:S01]  /*3e60*/  FMUL.FTZ R178, R152.reuse, R178 ;  /* 0x000000b298b27220 */ /* 0x040fe20000410000 */
[----:B------:R-:W-:Y:S01]  /*3e70*/  HADD2.F32 R83, -RZ, R83.H1_H1 ;  /* 0x30000053ff537230 */ /* 0x000fe20000004100 */
[----:B------:R-:W-:Y:S01]  /*3e80*/  FMUL.FTZ R177, R152, R177 ;  /* 0x000000b198b17220 */ /* 0x000fe20000410000 */
[----:B------:R-:W-:Y:S01]  /*3e90*/  HADD2.F32 R152, -RZ, R70.H0_H0 ;  /* 0x20000046ff987230 */ /* 0x000fe20000004100 */
[----:B------:R-:W-:Y:S01]  /*3ea0*/  FMUL.FTZ R176, R69, R176 ;  /* 0x000000b045b07220 */ /* 0x000fe20000410000 */
[----:B------:R-:W-:Y:S01]  /*3eb0*/  ISETP.NE.AND P0, PT, R3, 0x3f, PT ;  /* 0x0000003f0300780c */ /* 0x000fe20003f05270 */
[----:B------:R-:W-:Y:S01]  /*3ec0*/  FMUL.FTZ R174, R69, R174 ;  /* 0x000000ae45ae7220 */ /* 0x000fe20000410000 */
[----:B------:R-:W-:Y:S01]  /*3ed0*/  BSSY B0, `(.L_x_7670) ;  /* 0x00000e3000007945 */ /* 0x000fe20003800000 */
        /* <DEDUP_REMOVED lines=33> */
[--C-:B---3--:R-:W-:Y:S01]  /*40f0*/  HADD2.F32 R228, -RZ, R92.reuse.H0_H0 ;  /* 0x2000005cffe47230 */ /* 0x108fe20000004100 */
[C---:B------:R-:W-:Y:S01]  /*4100*/  FMUL.FTZ R179, R28.reuse, R157 ;  /* 0x0000009d1cb37220 */ /* 0x040fe20000410000 */
[----:B------:R-:W-:Y:S01]  /*4110*/  HADD2.F32 R230, -RZ, R92.H1_H1 ;  /* 0x3000005cffe67230 */ /* 0x000fe20000004100 */
[C---:B------:R-:W-:Y:S01]  /*4120*/  FMUL.FTZ R71, R133.reuse, R69 ;  /* 0x0000004585477220 */ /* 0x040fe20000410000 */
[--C-:B------:R-:W-:Y:S01]  /*4130*/  HADD2.F32 R227, -RZ, R93.reuse.H0_H0 ;  /* 0x2000005dffe37230 */ /* 0x100fe20000004100 */
[----:B------:R-:W-:Y:S01]  /*4140*/  FMUL.FTZ R180, R28, R155 ;  /* 0x0000009b1cb47220 */ /* 0x000fe20000410000 */
[----:B------:R-:W-:Y:S01]  /*4150*/  HADD2.F32 R229, -RZ, R93.H1_H1 ;  /* 0x3000005dffe57230 */ /* 0x000fe20000004100 */
[----:B------:R-:W-:Y:S01]  /*4160*/  FMUL.FTZ R68, R133, R70 ;  /* 0x0000004685447220 */ /* 0x000fe20000410000 */
[--C-:B------:R-:W-:Y:S01]  /*4170*/  HADD2.F32 R232, -RZ, R94.reuse.H0_H0 ;  /* 0x2000005effe87230 */ /* 0x100fe20000004100 */
[-C--:B------:R-:W-:Y:S01]  /*4180*/  FFMA.FTZ R164, R141, R156.reuse, -R159 ;  /* 0x0000009c8da47223 */ /* 0x080fe2000001089f */
        /* <DEDUP_REMOVED lines=20> */
[----:B------:R-:W-:Y:S01]  /*42d0*/  HADD2.F32 R197, -RZ, R97.H0_H0 ;  /* 0x20000061ffc57230 */ /* 0x000fe20000004100 */
[-C--:B------:R-:W-:Y:S01]  /*42e0*/  FMUL.FTZ R71, R131, R69.reuse ;  /* 0x0000004583477220 */ /* 0x080fe20000410000 */
[----:B------:R-:W-:Y:S01]  /*42f0*/  HADD2.F32 R200, -RZ, R98.H1_H1 ;  /* 0x30000062ffc87230 */ /* 0x000fe20000004100 */
[----:B------:R-:W-:Y:S01]  /*4300*/  FMUL.FTZ R183, R29, R158 ;  /* 0x0000009e1db77220 */ /* 0x000fe20000410000 */
[----:B------:R-:W-:Y:S01]  /*4310*/  HADD2.F32 R201, -RZ, R99.H0_H0 ;  /* 0x20000063ffc97230 */ /* 0x000fe20000004100 */
[----:B------:R-:W-:-:S02]  /*4320*/  FFMA.FTZ R69, R132, R69, -R68 ;  /* 0x0000004584457223 */ /* 0x000fc40000010844 */
[----:B------:R-:W-:Y:S02]  /*4330*/  FMUL.FTZ R184, R72, R184 ;  /* 0x000000b848b87220 */ /* 0x000fe40000410000 */
[----:B------:R-:W-:Y:S02]  /*4340*/  FFMA.FTZ R70, R132, R70, R71 ;  /* 0x0000004684467223 */ /* 0x000fe40000010047 */
[----:B------:R-:W-:Y:S01]  /*4350*/  FMUL.FTZ R183, R72, R183 ;  /* 0x000000b748b77220 */ /* 0x000fe20000410000 */
[----:B------:R-:W-:Y:S01]  /*4360*/  HADD2.F32 R72, -RZ, R62.H1_H1 ;  /* 0x3000003eff487230 */ /* 0x000fe20000004100 */
[----:B------:R-:W-:Y:S02]  /*4370*/  FADD.FTZ R69, R184, R69 ;  /* 0x00000045b8457221 */ /* 0x000fe40000010000 */
[----:B------:R-:W-:Y:S02]  /*4380*/  FADD.FTZ R70, R183, R70 ;  /* 0x00000046b7467221 */ /* 0x000fe40000010000 */
[----:B------:R-:W-:-:S02]  /*4390*/  FMUL.FTZ R185, R30, R161 ;  /* 0x000000a11eb97220 */ /* 0x000fc40000410000 */
[C---:B------:R-:W-:Y:S02]  /*43a0*/  FMUL.FTZ R71, R129.reuse, R69 ;  /* 0x0000004581477220 */ /* 0x040fe40000410000 */
[----:B------:R-:W-:Y:S02]  /*43b0*/  FMUL.FTZ R186, R30, R159 ;  /* 0x0000009f1eba7220 */ /* 0x000fe40000410000 */
[-C--:B------:R-:W-:Y:S02]  /*43c0*/  FMUL.FTZ R68, R129, R70.reuse ;  /* 0x0000004681447220 */ /* 0x080fe40000410000 */
[----:B------:R-:W-:Y:S02]  /*43d0*/  FMUL.FTZ R185, R72, R185 ;  /* 0x000000b948b97220 */ /* 0x000fe40000410000 */
[----:B------:R-:W-:Y:S02]  /*43e0*/  FFMA.FTZ R70, R130, R70, R71 ;  /* 0x0000004682467223 */ /* 0x000fe40000010047 */
[----:B------:R-:W-:Y:S01]  /*43f0*/  FMUL.FTZ R186, R72, R186 ;  /* 0x000000ba48ba7220 */ /* 0x000fe20000410000 */
[----:B------:R-:W-:Y:S01]  /*4400*/  HADD2.F32 R72, -RZ, R63.H0_H0 ;  /* 0x2000003fff487230 */ /* 0x000fe20000004100 */
[----:B------:R-:W-:-:S02]  /*4410*/  FFMA.FTZ R69, R130, R69, -R68 ;  /* 0x0000004582457223 */ /* 0x000fc40000010844 */
[----:B------:R-:W-:Y:S02]  /*4420*/  FADD.FTZ R70, R185, R70 ;  /* 0x00000046b9467221 */ /* 0x000fe40000010000 */
[----:B------:R-:W-:Y:S02]  /*4430*/  FADD.FTZ R69, R186, R69 ;  /* 0x00000045ba457221 */ /* 0x000fe40000010000 */
[----:B------:R-:W-:Y:S02]  /*4440*/  FMUL.FTZ R208, R31, R160 ;  /* 0x000000a01fd07220 */ /* 0x000fe40000410000 */
[----:B------:R-:W-:Y:S02]  /*4450*/  FMUL.FTZ R68, R127, R70 ;  /* 0x000000467f447220 */ /* 0x000fe40000410000 */
[----:B------:R-:W-:Y:S02]  /*4460*/  FMUL.FTZ R207, R31, R162 ;  /* 0x000000a21fcf7220 */ /* 0x000fe40000410000 */
[----:B------:R-:W-:-:S02]  /*4470*/  FMUL.FTZ R71, R127, R69 ;  /* 0x000000457f477220 */ /* 0x000fc40000410000 */
[----:B------:R-:W-:Y:S02]  /*4480*/  FMUL.FTZ R208, R72, R208 ;  /* 0x000000d048d07220 */ /* 0x000fe40000410000 */
[----:B------:R-:W-:Y:S02]  /*4490*/  FFMA.FTZ R69, R128, R69, -R68 ;  /* 0x0000004580457223 */ /* 0x000fe40000010844 */
[----:B------:R-:W-:Y:S01]  /*44a0*/  FMUL.FTZ R207, R72, R207 ;  /* 0x000000cf48cf7220 */ /* 0x000fe20000410000 */
[----:B------:R-:W-:Y:S01]  /*44b0*/  HADD2.F32 R72, -RZ, R63.H1_H1 ;  /* 0x3000003fff487230 */ /* 0x000fe20000004100 */
[----:B------:R-:W-:Y:S02]  /*44c0*/  FFMA.FTZ R70, R128, R70, R71 ;  /* 0x0000004680467223 */ /* 0x000fe40000010047 */
[----:B------:R-:W-:Y:S02]  /*44d0*/  FADD.FTZ R69, R208, R69 ;  /* 0x00000045d0457221 */ /* 0x000fe40000010000 */
[----:B------:R-:W-:-:S02]  /*44e0*/  FADD.FTZ R70, R207, R70 ;  /* 0x00000046cf467221 */ /* 0x000fc40000010000 */
[C---:B------:R-:W-:Y:S02]  /*44f0*/  FMUL.FTZ R205, R32.reuse, R165 ;  /* 0x000000a520cd7220 */ /* 0x040fe40000410000 */
[C---:B------:R-:W-:Y:S02]  /*4500*/  FMUL.FTZ R71, R125.reuse, R69 ;  /* 0x000000457d477220 */ /* 0x040fe40000410000 */
[----:B------:R-:W-:Y:S02]  /*4510*/  FMUL.FTZ R206, R32, R163 ;  /* 0x000000a320ce7220 */ /* 0x000fe40000410000 */
[----:B------:R-:W-:Y:S02]  /*4520*/  FMUL.FTZ R68, R125, R70 ;  /* 0x000000467d447220 */ /* 0x000fe40000410000 */
[C---:B------:R-:W-:Y:S02]  /*4530*/  FMUL.FTZ R73, R105.reuse, R166 ;  /* 0x000000a669497220 */ /* 0x040fe40000410000 */
[----:B------:R-:W-:-:S02]  /*4540*/  FMUL.FTZ R75, R105, R164 ;  /* 0x000000a4694b7220 */ /* 0x000fc40000410000 */
[----:B------:R-:W-:Y:S02]  /*4550*/  FMUL.FTZ R205, R72, R205 ;  /* 0x000000cd48cd7220 */ /* 0x000fe40000410000 */
[----:B------:R-:W-:Y:S02]  /*4560*/  FFMA.FTZ R70, R126, R70, R71 ;  /* 0x000000467e467223 */ /* 0x000fe40000010047 */
[----:B------:R-:W-:Y:S01]  /*4570*/  FMUL.FTZ R206, R72, R206 ;  /* 0x000000ce48ce7220 */ /* 0x000fe20000410000 */
[----:B------:R-:W-:Y:S01]  /*4580*/  HADD2.F32 R72, -RZ, R56.H0_H0 ;  /* 0x20000038ff487230 */ /* 0x000fe20000004100 */
[----:B------:R-:W-:Y:S02]  /*4590*/  FFMA.FTZ R69, R126, R69, -R68 ;  /* 0x000000457e457223 */ /* 0x000fe40000010844 */
[C---:B------:R-:W-:Y:S01]  /*45a0*/  FFMA.FTZ R73, R106.reuse, R164, -R73 ;  /* 0x000000a46a497223 */ /* 0x040fe20000010849 */
[--C-:B------:R-:W-:Y:S01]  /*45b0*/  HADD2.F32 R164, -RZ, R76.reuse.H0_H0 ;  /* 0x2000004cffa47230 */ /* 0x100fe20000004100 */
[----:B------:R-:W-:Y:S01]  /*45c0*/  FFMA.FTZ R75, R106, R166, R75 ;  /* 0x000000a66a4b7223 */ /* 0x000fe2000001004b */
[----:B------:R-:W-:Y:S01]  /*45d0*/  HADD2.F32 R166, -RZ, R76.H1_H1 ;  /* 0x3000004cffa67230 */ /* 0x000fe20000004100 */
[----:B------:R-:W-:-:S02]  /*45e0*/  FADD.FTZ R70, R205, R70 ;  /* 0x00000046cd467221 */ /* 0x000fc40000010000 */
[----:B------:R-:W-:Y:S02]  /*45f0*/  FADD.FTZ R69, R206, R69 ;  /* 0x00000045ce457221 */ /* 0x000fe40000010000 */
[C---:B------:R-:W-:Y:S02]  /*4600*/  FMUL.FTZ R68, R148.reuse, R70 ;  /* 0x0000004694447220 */ /* 0x040fe40000410000 */
[C---:B------:R-:W-:Y:S02]  /*4610*/  FMUL.FTZ R212, R33.reuse, R164 ;  /* 0x000000a421d47220 */ /* 0x040fe40000410000 */
[-C--:B------:R-:W-:Y:S02]  /*4620*/  FMUL.FTZ R71, R148, R69.reuse ;  /* 0x0000004594477220 */ /* 0x080fe40000410000 */
[----:B------:R-:W-:Y:S02]  /*4630*/  FMUL.FTZ R211, R33, R166 ;  /* 0x000000a621d37220 */ /* 0x000fe40000410000 */
[----:B------:R-:W-:-:S02]  /*4640*/  FFMA.FTZ R69, R149, R69, -R68 ;  /* 0x0000004595457223 */ /* 0x000fc40000010844 */
[C---:B------:R-:W-:Y:S02]  /*4650*/  FMUL.FTZ R212, R72.reuse, R212 ;  /* 0x000000d448d47220 */ /* 0x040fe40000410000 */
[----:B------:R-:W-:Y:S02]  /*4660*/  FFMA.FTZ R70, R149, R70, R71 ;  /* 0x0000004695467223 */ /* 0x000fe40000010047 */
[----:B------:R-:W-:Y:S01]  /*4670*/  FMUL.FTZ R211, R72, R211 ;  /* 0x000000d348d37220 */ /* 0x000fe20000410000 */
[----:B------:R-:W-:Y:S01]  /*4680*/  HADD2.F32 R72, -RZ, R56.H1_H1 ;  /* 0x30000038ff487230 */ /* 0x000fe20000004100 */
[----:B------:R-:W-:Y:S02]  /*4690*/  FADD.FTZ R69, R212, R69 ;  /* 0x00000045d4457221 */ /* 0x000fe40000010000 */
[----:B------:R-:W-:Y:S02]  /*46a0*/  FADD.FTZ R70, R211, R70 ;  /* 0x00000046d3467221 */ /* 0x000fe40000010000 */
[----:B------:R-:W-:-:S02]  /*46b0*/  FMUL.FTZ R215, R34, R169 ;  /* 0x000000a922d77220 */ /* 0x000fc40000410000 */
[----:B------:R-:W-:Y:S02]  /*46c0*/  FMUL.FTZ R71, R146, R69 ;  /* 0x0000004592477220 */ /* 0x000fe40000410000 */
[----:B------:R-:W-:Y:S02]  /*46d0*/  FMUL.FTZ R216, R34, R167 ;  /* 0x000000a722d87220 */ /* 0x000fe40000410000 */
[-C--:B------:R-:W-:Y:S02]  /*46e0*/  FMUL.FTZ R68, R146, R70.reuse ;  /* 0x0000004692447220 */ /* 0x080fe40000410000 */
[C---:B------:R-:W-:Y:S02]  /*46f0*/  FMUL.FTZ R215, R72.reuse, R215 ;  /* 0x000000d748d77220 */ /* 0x040fe40000410000 */
[C---:B------:R-:W-:Y:S02]  /*4700*/  FFMA.FTZ R70, R147.reuse, R70, R71 ;  /* 0x0000004693467223 */ /* 0x040fe40000010047 */
[----:B------:R-:W-:Y:S01]  /*4710*/  FMUL.FTZ R216, R72, R216 ;  /* 0x000000d848d87220 */ /* 0x000fe20000410000 */
[----:B------:R-:W-:Y:S01]  /*4720*/  HADD2.F32 R72, -RZ, R57.H0_H0 ;  /* 0x20000039ff487230 */ /* 0x000fe20000004100 */
[----:B------:R-:W-:-:S02]  /*4730*/  FFMA.FTZ R69, R147, R69, -R68 ;  /* 0x0000004593457223 */ /* 0x000fc40000010844 */
[----:B------:R-:W-:Y:S02]  /*4740*/  FADD.FTZ R70, R215, R70 ;  /* 0x00000046d7467221 */ /* 0x000fe40000010000 */
[----:B------:R-:W-:Y:S02]  /*4750*/  FADD.FTZ R69, R216, R69 ;  /* 0x00000045d8457221 */ /* 0x000fe40000010000 */
[C---:B------:R-:W-:Y:S02]  /*4760*/  FMUL.FTZ R220, R35.reuse, R168 ;  /* 0x000000a823dc7220 */ /* 0x040fe40000410000 */
[C---:B------:R-:W-:Y:S02]  /*4770*/  FMUL.FTZ R68, R144.reuse, R70 ;  /* 0x0000004690447220 */ /* 0x040fe40000410000 */
[----:B------:R-:W-:Y:S02]  /*4780*/  FMUL.FTZ R219, R35, R78 ;  /* 0x0000004e23db7220 */ /* 0x000fe40000410000 */
[----:B------:R-:W-:-:S02]  /*4790*/  FMUL.FTZ R71, R144, R69 ;  /* 0x0000004590477220 */ /* 0x000fc40000410000 */
[C---:B------:R-:W-:Y:S02]  /*47a0*/  FMUL.FTZ R220, R72.reuse, R220 ;  /* 0x000000dc48dc7220 */ /* 0x040fe40000410000 */
[C---:B------:R-:W-:Y:S02]  /*47b0*/  FFMA.FTZ R69, R145.reuse, R69, -R68 ;  /* 0x0000004591457223 */ /* 0x040fe40000010844 */
[----:B------:R-:W-:Y:S02]  /*47c0*/  FMUL.FTZ R219, R72, R219 ;  /* 0x000000db48db7220 */ /* 0x000fe40000410000 */
[----:B------:R-:W-:Y:S02]  /*47d0*/  FFMA.FTZ R70, R145, R70, R71 ;  /* 0x0000004691467223 */ /* 0x000fe40000010047 */
[----:B------:R-:W-:Y:S02]  /*47e0*/  FADD.FTZ R69, R220, R69 ;  /* 0x00000045dc457221 */ /* 0x000fe40000010000 */
[----:B------:R-:W-:-:S02]  /*47f0*/  FADD.FTZ R70, R219, R70 ;  /* 0x00000046db467221 */ /* 0x000fc40000010000 */
[----:B------:R-:W-:Y:S02]  /*4800*/  FMUL.FTZ R217, R36, R79 ;  /* 0x0000004f24d97220 */ /* 0x000fe40000410000 */
[----:B------:R-:W-:Y:S02]  /*4810*/  FMUL.FTZ R71, R142, R69 ;  /* 0x000000458e477220 */ /* 0x000fe40000410000 */
[----:B------:R-:W-:Y:S02]  /*4820*/  FMUL.FTZ R218, R36, R171 ;  /* 0x000000ab24da7220 */ /* 0x000fe40000410000 */
[----:B------:R-:W-:Y:S02]  /*4830*/  FMUL.FTZ R72, R142, R70 ;  /* 0x000000468e487220 */ /* 0x000fe40000410000 */
[----:B------:R-:W-:Y:S02]  /*4840*/  FMUL.FTZ R68, R103, R75 ;  /* 0x0000004b67447220 */ /* 0x000fe40000410000 */
[----:B------:R-:W-:-:S02]  /*4850*/  FMUL.FTZ R217, R74, R217 ;  /* 0x000000d94ad97220 */ /* 0x000fc40000410000 */
[C---:B------:R-:W-:Y:S02]  /*4860*/  FFMA.FTZ R70, R143.reuse, R70, R71 ;  /* 0x000000468f467223 */ /* 0x040fe40000010047 */
[----:B------:R-:W-:Y:S01]  /*4870*/  FMUL.FTZ R218, R74, R218 ;  /* 0x000000da4ada7220 */ /* 0x000fe20000410000 */
[----:B------:R-:W-:Y:S01]  /*4880*/  HADD2.F32 R74, -RZ, R58.H0_H0 ;  /* 0x2000003aff4a7230 */ /* 0x000fe20000004100 */
[----:B------:R-:W-:Y:S02]  /*4890*/  FFMA.FTZ R71, R143, R69, -R72 ;  /* 0x000000458f477223 */ /* 0x000fe40000010848 */
[-C--:B------:R-:W-:Y:S02]  /*48a0*/  FFMA.FTZ R68, R104, R73.reuse, -R68 ;  /* 0x0000004968447223 */ /* 0x080fe40000010844 */
[----:B------:R-:W-:Y:S02]  /*48b0*/  FMUL.FTZ R73, R103, R73 ;  /* 0x0000004967497220 */ /* 0x000fe40000410000 */
[----:B------:R-:W-:-:S02]  /*48c0*/  FADD.FTZ R72, R217, R70 ;  /* 0x00000046d9487221 */ /* 0x000fc40000010000 */
[----:B------:R-:W-:Y:S02]  /*48d0*/  FADD.FTZ R70, R218, R71 ;  /* 0x00000047da467221 */ /* 0x000fe40000010000 */
[----:B------:R-:W-:Y:S01]  /*48e0*/  FFMA.FTZ R69, R104, R75, R73 ;  /* 0x0000004b68457223 */ /* 0x000fe20000010049 */
[----:B------:R-:W-:Y:S01]  /*48f0*/  HADD2.F32 R75, -RZ, R97.H1_H1 ;  /* 0x30000061ff4b7230 */ /* 0x000fe20000004100 */
        /* <DEDUP_REMOVED lines=11> */
[C---:B------:R-:W-:Y:S02]  /*49b0*/  FMUL.FTZ R214, R38.reuse, R173 ;  /* 0x000000ad26d67220 */ /* 0x040fe40000410000 */
[C---:B------:R-:W-:Y:S02]  /*49c0*/  FMUL.FTZ R70, R105.reuse, R72 ;  /* 0x0000004869467220 */ /* 0x040fe40000410000 */
        /* <DEDUP_REMOVED lines=13> */
[----:B------:R-:W-:Y:S02]  /*4aa0*/  FMUL.FTZ R203, R74, R203 ;  /* 0x000000cb4acb7220 */ /* 0x000fe40000410000 */
[----:B------:R-:W-:Y:S02]  /*4ab0*/  FFMA.FTZ R72, R104, R72, R73 ;  /* 0x0000004868487223 */ /* 0x000fe40000010049 */
[----:B------:R-:W-:Y:S01]  /*4ac0*/  FMUL.FTZ R204, R74, R204 ;  /* 0x000000cc4acc7220 */ /* 0x000fe20000410000 */
[----:B------:R-:W-:Y:S01]  /*4ad0*/  HADD2.F32 R74, -RZ, R59.H1_H1 ;  /* 0x3000003bff4a7230 */ /* 0x000fe20000004100 */
[----:B------:R-:W-:-:S02]  /*4ae0*/  FFMA.FTZ R71, R104, R71, -R70 ;  /* 0x0000004768477223 */ /* 0x000fc40000010846 */
[----:B------:R-:W-:Y:S02]  /*4af0*/  FADD.FTZ R72, R203, R72 ;  /* 0x00000048cb487221 */ /* 0x000fe40000010000 */
[----:B------:R-:W-:Y:S02]  /*4b00*/  FADD.FTZ R71, R204, R71 ;  /* 0x00000047cc477221 */ /* 0x000fe40000010000 */
[C---:B------:R-:W-:Y:S02]  /*4b10*/  FMUL.FTZ R70, R101.reuse, R72 ;  /* 0x0000004865467220 */ /* 0x040fe40000410000 */
[----:B------:R-:W-:Y:S02]  /*4b20*/  FMUL.FTZ R73, R101, R71 ;  /* 0x0000004765497220 */ /* 0x000fe40000410000 */
[C---:B------:R-:W-:Y:S02]  /*4b30*/  FMUL.FTZ R209, R40.reuse, R175 ;  /* 0x000000af28d17220 */ /* 0x040fe40000410000 */
[----:B------:R-:W-:-:S02]  /*4b40*/  FMUL.FTZ R210, R40, R83 ;  /* 0x0000005328d27220 */ /* 0x000fc40000410000 */
[C---:B------:R-:W-:Y:S02]  /*4b50*/  FFMA.FTZ R76, R102.reuse, R71, -R70 ;  /* 0x00000047664c7223 */ /* 0x040fe40000010846 */
[----:B------:R-:W-:Y:S01]  /*4b60*/  FFMA.FTZ R77, R102, R72, R73 ;  /* 0x00000048664d7223 */ /* 0x000fe20000010049 */
[----:B------:R-:W-:Y:S01]  /*4b70*/  HADD2.F32 R72, -RZ, R98.H0_H0 ;  /* 0x20000062ff487230 */ /* 0x000fe20000004100 */
[C---:B------:R-:W-:Y:S01]  /*4b80*/  FMUL.FTZ R70, R101.reuse, R68 ;  /* 0x0000004465467220 */ /* 0x040fe20000410000 */
[----:B------:R-:W-:Y:S01]  /*4b90*/  HADD2.F32 R73, -RZ, R99.H1_H1 ;  /* 0x30000063ff497230 */ /* 0x000fe20000004100 */
[----:B------:R-:W-:Y:S02]  /*4ba0*/  FMUL.FTZ R71, R101, R69 ;  /* 0x0000004565477220 */ /* 0x000fe40000410000 */
[C---:B------:R-:W-:Y:S02]  /*4bb0*/  FMUL.FTZ R209, R74.reuse, R209 ;  /* 0x000000d14ad17220 */ /* 0x040fe40000410000 */
[----:B------:R-:W-:Y:S01]  /*4bc0*/  FMUL.FTZ R210, R74, R210 ;  /* 0x000000d24ad27220 */ /* 0x000fe20000410000 */
[----:B------:R-:W-:Y:S01]  /*4bd0*/  HADD2.F32 R74, -RZ, R96.H0_H0 ;  /* 0x20000060ff4a7230 */ /* 0x000fe20000004100 */
[----:B------:R-:W-:-:S02]  /*4be0*/  FFMA.FTZ R69, R102, R69, R70 ;  /* 0x0000004566457223 */ /* 0x000fc40000010046 */
[----:B------:R-:W-:Y:S02]  /*4bf0*/  FFMA.FTZ R68, R102, R68, -R71 ;  /* 0x0000004466447223 */ /* 0x000fe40000010847 */
[----:B------:R-:W-:Y:S02]  /*4c00*/  FADD.FTZ R71, R210, R77 ;  /* 0x0000004dd2477221 */ /* 0x000fe40000010000 */
[----:B------:R-:W-:Y:S02]  /*4c10*/  FADD.FTZ R70, R209, R76 ;  /* 0x0000004cd1467221 */ /* 0x000fe40000010000 */
[----:B------:R0:W1:Y:S01]  /*4c20*/  @P0 LDS.64 R76, [R3.X8+0x7b68] ;  /* 0x007b6800034c0984 */ /* 0x0000620000008a00 */
[----:B------:R-:W-:Y:S05]  /*4c30*/  @P0 BRA `(.L_x_7671) ;  /* 0x000000c000000947 */ /* 0x000fea0003800000 */
[----:B------:R-:W-:Y:S01]  /*4c40*/  ULDC UR37, c[0x0][0x174] ;  /* 0x00005d0000257ab9 */ /* 0x000fe20000000800 */
        /* <DEDUP_REMOVED lines=11> */
.L_x_7671:
[----:B------:R-:W-:Y:S05]  /*4d00*/  BSYNC B0 ;  /* 0x0000000000007941 */ /* 0x000fea0003800000 */
.L_x_7670:
[----:B------:R-:W-:Y:S01]  /*4d10*/  ISETP.GT.U32.AND P0, PT, R3, 0x1f, PT ;  /* 0x0000001f0300780c */ /* 0x000fe20003f04070 */
[----:B------:R3:W-:Y:S01]  /*4d20*/  STS.128 [R3.X16+0x6350], R68 ;  /* 0x0063504403007388 */ /* 0x0007e2000000cc00 */
[----:B------:R-:W-:Y:S01]  /*4d30*/  BSSY B0, `(.L_x_7672) ;  /* 0x00000c2000007945 */ /* 0x000fe20003800000 */
[C---:B-1----:R-:W-:Y:S02]  /*4d40*/  FMUL.FTZ R84, R109.reuse, R188 ;  /* 0x000000bc6d547220 */ /* 0x042fe40000410000 */
        /* <DEDUP_REMOVED lines=48> */
.L_x_7778:
        /* <DEDUP_REMOVED lines=67> */
[----:B------:R-:W3:Y:S04]  /*5480*/  SHFL.UP PT, R73, R75, 0x10, RZ ;  /* 0x060000004b497989 */ /* 0x000ee800000e00ff */
[----:B------:R4:W2:Y:S02]  /*5490*/  SHFL.UP PT, R232, R74, 0x10, RZ ;  /* 0x060000004ae87989 */ /* 0x0008a400000e00ff */
[----:B----4-:R-:W-:-:S02]  /*54a0*/  MOV R74, R75 ;  /* 0x0000004b004a7202 */ /* 0x010fc40000000f00 */
.L_x_7779:
[----:B------:R-:W-:Y:S01]  /*54b0*/  MOV R226, R70 ;  /* 0x0000004600e27202 */ /* 0x000fe20000000f00 */
[-C--:B--2---:R-:W-:Y:S01]  /*54c0*/  FMUL.FTZ R68, R232, R225.reuse ;  /* 0x000000e1e8447220 */ /* 0x084fe20000410000 */
[----:B------:R-:W-:Y:S01]  /*54d0*/  ISETP.GE.AND P0, PT, R4, 0x10, PT ;  /* 0x000000100400780c */ /* 0x000fe20003f06270 */
[----:B-1----:R-:W-:Y:S01]  /*54e0*/  FMUL.FTZ R69, R228, R225 ;  /* 0x000000e1e4457220 */ /* 0x002fe20000410000 */
[----:B------:R-:W-:Y:S01]  /*54f0*/  MOV R75, R72 ;  /* 0x00000048004b7202 */ /* 0x000fe20000000f00 */
[----:B---3--:R-:W-:-:S02]  /*5500*/  FFMA.FTZ R71, R73, R226, R68 ;  /* 0x000000e249477223 */ /* 0x008fc40000010044 */
        /* <DEDUP_REMOVED lines=14> */
[----:B-----5:R-:W-:Y:S05]  /*55f0*/  CALL.REL.NOINC `($__internal_184_$__cuda_sm70_shflsync_idx_p) ;  /* 0x00008d0000007944 */ /* 0x020fea0003c00000 */
.L_x_7676:
[----:B------:R-:W-:Y:S05]  /*5600*/  BRA.CONV ~URZ, `(.L_x_7677) ;  /* 0x000000637f007947 */ /* 0x000fea000b800000 */
[----:B0-----:R-:W-:Y:S01]  /*5610*/  HFMA2.MMA R73, -RZ, RZ, 0, 1.847743988037109375e-06 ;  /* 0x0000001fff497435 */ /* 0x001fe200000001ff */
[----:B------:R-:W-:Y:S02]  /*5620*/  MOV R71, R225 ;  /* 0x000000e100477202 */ /* 0x000fe40000000f00 */
[----:B------:R-:W-:-:S02]  /*5630*/  MOV R72, 0x1f ;  /* 0x0000001f00487802 */ /* 0x000fc40000000f00 */
[----:B-1----:R-:W-:Y:S02]  /*5640*/  MOV R70, 0xffffffff ;  /* 0xffffffff00467802 */ /* 0x002fe40000000f00 */
[----:B------:R-:W-:Y:S02]  /*5650*/  MOV R68, 0x5670 ;  /* 0x0000567000447802 */ /* 0x000fe40000000f00 */
[----:B-----5:R-:W-:Y:S05]  /*5660*/  CALL.REL.NOINC `($__internal_184_$__cuda_sm70_shflsync_idx_p) ;  /* 0x00008c9000007944 */ /* 0x020fea0003c00000 */
.L_x_7677:
[----:B------:R-:W-:Y:S05]  /*5670*/  BRA.CONV ~URZ, `(.L_x_7678) ;  /* 0x000000637f007947 */ /* 0x000fea000b800000 */
[----:B0-----:R-:W-:Y:S01]  /*5680*/  HFMA2.MMA R73, -RZ, RZ, 0, 1.847743988037109375e-06 ;  /* 0x0000001fff497435 */ /* 0x001fe200000001ff */
[----:B------:R-:W-:Y:S02]  /*5690*/  MOV R71, R75 ;  /* 0x0000004b00477202 */ /* 0x000fe40000000f00 */
[----:B------:R-:W-:Y:S02]  /*56a0*/  MOV R72, 0x1f ;  /* 0x0000001f00487802 */ /* 0x000fe40000000f00 */
[----:B-1----:R-:W-:Y:S02]  /*56b0*/  MOV R70, 0xffffffff ;  /* 0xffffffff00467802 */ /* 0x002fe40000000f00 */
[----:B------:R-:W-:Y:S02]  /*56c0*/  MOV R68, 0x56e0 ;  /* 0x000056e000447802 */ /* 0x000fe40000000f00 */
[----:B-----5:R-:W-:Y:S05]  /*56d0*/  CALL.REL.NOINC `($__internal_184_$__cuda_sm70_shflsync_idx_p) ;  /* 0x00008c2000007944 */ /* 0x020fea0003c00000 */
.L_x_7678:
[----:B------:R-:W-:Y:S05]  /*56e0*/  BRA.CONV ~URZ, `(.L_x_7679) ;  /* 0x000000637f007947 */ /* 0x000fea000b800000 */
[----:B0-----:R-:W-:Y:S01]  /*56f0*/  HFMA2.MMA R73, -RZ, RZ, 0, 1.847743988037109375e-06 ;  /* 0x0000001fff497435 */ /* 0x001fe200000001ff */
[----:B------:R-:W-:-:S02]  /*5700*/  MOV R71, R74 ;  /* 0x0000004a00477202 */ /* 0x000fc40000000f00 */
[----:B------:R-:W-:Y:S02]  /*5710*/  MOV R72, 0x1f ;  /* 0x0000001f00487802 */ /* 0x000fe40000000f00 */
[----:B-1----:R-:W-:Y:S02]  /*5720*/  MOV R70, 0xffffffff ;  /* 0xffffffff00467802 */ /* 0x002fe40000000f00 */
[----:B------:R-:W-:Y:S02]  /*5730*/  MOV R68, 0x5750 ;  /* 0x0000575000447802 */ /* 0x000fe40000000f00 */
[----:B-----5:R-:W-:Y:S05]  /*5740*/  CALL.REL.NOINC `($__internal_184_$__cuda_sm70_shflsync_idx_p) ;  /* 0x00008bb000007944 */ /* 0x020fea0003c00000 */
.L_x_7679:
        /* <DEDUP_REMOVED lines=9> */
.L_x_7780:
        /* <DEDUP_REMOVED lines=23> */
.L_x_7673:
[----:B---3--:R-:W-:Y:S05]  /*5950*/  BSYNC B0 ;  /* 0x0000000000007941 */ /* 0x008fea0003800000 */
.L_x_7672:
[----:B------:R-:W-:Y:S01]  /*5960*/  WARPSYNC 0xffffffff ;  /* 0xffffffff00007948 */ /* 0x000fe20003800000 */
[----:B------:R-:W-:Y:S02]  /*5970*/  LOP3.LUT P0, RZ, R3, 0x1f, RZ, 0xc0, !PT ;  /* 0x0000001f03ff7812 */ /* 0x000fe4000780c0ff */
[----:B------:R-:W-:Y:S01]  /*5980*/  BAR.SYNC.DEFER_BLOCKING 0x0 ;  /* 0x0000000000007b1d */ /* 0x000fe20000010000 */
[----:B-1---5:R-:W-:Y:S01]  /*5990*/  MOV R66, UR26 ;  /* 0x0000001a00427c02 */ /* 0x022fe20008000f00 */
[CC--:B--2---:R-:W-:Y:S01]  /*59a0*/  FMUL.FTZ R65, R101.reuse, R77.reuse ;  /* 0x0000004d65417220 */ /* 0x0c4fe20000410000 */
        /* <DEDUP_REMOVED lines=19> */
[C---:B------:R-:W-:Y:S02]  /*5ae0*/  FFMA.FTZ R66, R104.reuse, R66, -R65 ;  /* 0x0000004268427223 */ /* 0x040fe40000010841 */
[----:B------:R-:W-:Y:S02]  /*5af0*/  FFMA.FTZ R67, R104, R67, R64 ;  /* 0x0000004368437223 */ /* 0x000fe40000010040 */
[----:B------:R-:W1:Y:S01]  /*5b00*/  LDS.64 R64, [R3.X16+0x6358] ;  /* 0x0063580003407984 */ /* 0x000e62000000ca00 */
[-C--:B------:R-:W-:Y:S02]  /*5b10*/  FMUL.FTZ R71, R105, -R69.reuse ;  /* 0x8000004569477220 */ /* 0x080fe40000410000 */
[C---:B------:R-:W-:Y:S02]  /*5b20*/  FFMA.FTZ R70, R106.reuse, R69, R70 ;  /* 0x000000456a467223 */ /* 0x040fe40000010046 */
[----:B------:R-:W-:Y:S02]  /*5b30*/  FFMA.FTZ R68, R106, R68, -R71 ;  /* 0x000000446a447223 */ /* 0x000fe40000010847 */
[----:B------:R-:W-:-:S02]  /*5b40*/  FMUL.FTZ R69, R107, -R70 ;  /* 0x800000466b457220 */ /* 0x000fc40000410000 */
[----:B------:R-:W-:Y:S02]  /*5b50*/  FADD.FTZ R67, -R198, R67 ;  /* 0x00000043c6437221 */ /* 0x000fe40000010100 */
[-C--:B------:R-:W-:Y:S02]  /*5b60*/  FMUL.FTZ R72, R107, -R68.reuse ;  /* 0x800000446b487220 */ /* 0x080fe40000410000 */
[----:B------:R-:W-:Y:S02]  /*5b70*/  FADD.FTZ R66, R197, R66 ;  /* 0x00000042c5427221 */ /* 0x000fe40000010000 */
[----:B------:R-:W-:Y:S02]  /*5b80*/  FFMA.FTZ R71, R141, R68, -R69 ;  /* 0x000000448d477223 */ /* 0x000fe40000010845 */
[----:B------:R-:W-:Y:S02]  /*5b90*/  FMUL.FTZ R69, R105, -R67 ;  /* 0x8000004369457220 */ /* 0x000fe40000410000 */
[----:B------:R-:W-:-:S02]  /*5ba0*/  FFMA.FTZ R72, R141, R70, R72 ;  /* 0x000000468d487223 */ /* 0x000fc40000010048 */
[-C--:B------:R-:W-:Y:S02]  /*5bb0*/  FMUL.FTZ R68, R105, -R66.reuse ;  /* 0x8000004269447220 */ /* 0x080fe40000410000 */
[----:B------:R-:W-:Y:S02]  /*5bc0*/  FMUL.FTZ R73, R142, -R71 ;  /* 0x800000478e497220 */ /* 0x000fe40000410000 */
[----:B------:R-:W-:Y:S02]  /*5bd0*/  FFMA.FTZ R66, R106, R66, -R69 ;  /* 0x000000426a427223 */ /* 0x000fe40000010845 */
[-C--:B------:R-:W-:Y:S02]  /*5be0*/  FMUL.FTZ R70, R142, -R72.reuse ;  /* 0x800000488e467220 */ /* 0x080fe40000410000 */
[----:B------:R-:W-:Y:S02]  /*5bf0*/  FFMA.FTZ R67, R106, R67, R68 ;  /* 0x000000436a437223 */ /* 0x000fe40000010044 */
[----:B------:R-:W-:-:S02]  /*5c00*/  FFMA.FTZ R73, R143, R72, R73 ;  /* 0x000000488f497223 */ /* 0x000fc40000010049 */
[----:B------:R-:W-:Y:S02]  /*5c10*/  FADD.FTZ R66, R195, R66 ;  /* 0x00000042c3427221 */ /* 0x000fe40000010000 */
[----:B------:R-:W-:Y:S02]  /*5c20*/  FFMA.FTZ R70, R143, R71, -R70 ;  /* 0x000000478f467223 */ /* 0x000fe40000010846 */
[----:B------:R-:W-:Y:S02]  /*5c30*/  FADD.FTZ R68, -R196, R67 ;  /* 0x00000043c4447221 */ /* 0x000fe40000010100 */
[C---:B------:R-:W-:Y:S02]  /*5c40*/  FMUL.FTZ R71, R144.reuse, -R73 ;  /* 0x8000004990477220 */ /* 0x040fe40000410000 */
[----:B------:R-:W-:Y:S02]  /*5c50*/  FMUL.FTZ R69, R107, -R66 ;  /* 0x800000426b457220 */ /* 0x000fe40000410000 */
[----:B------:R-:W-:-:S02]  /*5c60*/  FMUL.FTZ R72, R144, -R70 ;  /* 0x8000004690487220 */ /* 0x000fc40000410000 */
[----:B------:R-:W-:Y:S02]  /*5c70*/  FMUL.FTZ R67, R107, -R68 ;  /* 0x800000446b437220 */ /* 0x000fe40000410000 */
[----:B------:R-:W-:Y:S02]  /*5c80*/  FFMA.FTZ R71, R145, R70, -R71 ;  /* 0x0000004691477223 */ /* 0x000fe40000010847 */
[----:B------:R-:W-:Y:S02]  /*5c90*/  FFMA.FTZ R69, R141, R68, R69 ;  /* 0x000000448d457223 */ /* 0x000fe40000010045 */
[----:B------:R-:W-:Y:S02]  /*5ca0*/  FFMA.FTZ R72, R145, R73, R72 ;  /* 0x0000004991487223 */ /* 0x000fe40000010048 */
[----:B------:R-:W-:Y:S02]  /*5cb0*/  FFMA.FTZ R66, R141, R66, -R67 ;  /* 0x000000428d427223 */ /* 0x000fe40000010843 */
[----:B------:R-:W-:-:S02]  /*5cc0*/  FMUL.FTZ R67, R146, -R71 ;  /* 0x8000004792437220 */ /* 0x000fc40000410000 */
[----:B------:R-:W-:Y:S02]  /*5cd0*/  FADD.FTZ R69, -R194, R69 ;  /* 0x00000045c2457221 */ /* 0x000fe40000010100 */
[-C--:B------:R-:W-:Y:S02]  /*5ce0*/  FMUL.FTZ R68, R146, -R72.reuse ;  /* 0x8000004892447220 */ /* 0x080fe40000410000 */
[----:B------:R-:W-:Y:S02]  /*5cf0*/  FADD.FTZ R66, R193, R66 ;  /* 0x00000042c1427221 */ /* 0x000fe40000010000 */
[C---:B------:R-:W-:Y:S02]  /*5d00*/  FFMA.FTZ R72, R147.reuse, R72, R67 ;  /* 0x0000004893487223 */ /* 0x040fe40000010043 */
[----:B------:R-:W-:Y:S02]  /*5d10*/  FMUL.FTZ R67, R142, -R69 ;  /* 0x800000458e437220 */ /* 0x000fe40000410000 */
[----:B------:R-:W-:-:S02]  /*5d20*/  FFMA.FTZ R71, R147, R71, -R68 ;  /* 0x0000004793477223 */ /* 0x000fc40000010844 */
[-C--:B------:R-:W-:Y:S02]  /*5d30*/  FMUL.FTZ R68, R142, -R66.reuse ;  /* 0x800000428e447220 */ /* 0x080fe40000410000 */
[----:B------:R-:W-:Y:S02]  /*5d40*/  FFMA.FTZ R66, R143, R66, -R67 ;  /* 0x000000428f427223 */ /* 0x000fe40000010843 */
[C---:B-1----:R-:W-:Y:S02]  /*5d50*/  FMUL.FTZ R67, R137.reuse, R65 ;  /* 0x0000004189437220 */ /* 0x042fe40000410000 */
[-C--:B------:R-:W-:Y:S02]  /*5d60*/  FMUL.FTZ R137, R137, R64.reuse ;  /* 0x0000004089897220 */ /* 0x080fe40000410000 */
[----:B------:R-:W-:Y:S02]  /*5d70*/  FFMA.FTZ R69, R143, R69, R68 ;  /* 0x000000458f457223 */ /* 0x000fe40000010044 */
[----:B------:R-:W-:-:S02]  /*5d80*/  FFMA.FTZ R67, R136, R64, -R67 ;  /* 0x0000004088437223 */ /* 0x000fc40000010843 */
[----:B------:R-:W-:Y:S02]  /*5d90*/  FMUL.FTZ R70, R148, -R72 ;  /* 0x8000004894467220 */ /* 0x000fe40000410000 */
[----:B------:R-:W-:Y:S02]  /*5da0*/  FFMA.FTZ R136, R136, R65, R137 ;  /* 0x0000004188887223 */ /* 0x000fe40000010089 */
[----:B------:R-:W-:Y:S02]  /*5db0*/  FADD.FTZ R69, -R192, R69 ;  /* 0x00000045c0457221 */ /* 0x000fe40000010100 */
[-C--:B------:R-:W-:Y:S02]  /*5dc0*/  FMUL.FTZ R73, R148, -R71.reuse ;  /* 0x8000004794497220 */ /* 0x080fe40000410000 */
[----:B------:R-:W-:Y:S02]  /*5dd0*/  FFMA.FTZ R71, R149, R71, -R70 ;  /* 0x0000004795477223 */ /* 0x000fe40000010846 */
[----:B------:R-:W-:-:S02]  /*5de0*/  FADD.FTZ R177, R177, R136 ;  /* 0x00000088b1b17221 */ /* 0x000fc40000010000 */
[----:B------:R-:W-:Y:S02]  /*5df0*/  FADD.FTZ R178, R178, R67 ;  /* 0x00000043b2b27221 */ /* 0x000fe40000010000 */
[----:B------:R-:W-:Y:S02]  /*5e00*/  FADD.FTZ R66, R191, R66 ;  /* 0x00000042bf427221 */ /* 0x000fe40000010000 */
[----:B------:R-:W-:Y:S02]  /*5e10*/  FMUL.FTZ R68, R144, -R69 ;  /* 0x8000004590447220 */ /* 0x000fe40000410000 */
[----:B------:R-:W-:Y:S02]  /*5e20*/  FFMA.FTZ R73, R149, R72, R73 ;  /* 0x0000004895497223 */ /* 0x000fe40000010049 */
[----:B------:R-:W-:Y:S02]  /*5e30*/  FMUL.FTZ R67, R125, -R71 ;  /* 0x800000477d437220 */ /* 0x000fe40000410000 */
[----:B------:R-:W-:-:S02]  /*5e40*/  FMUL.FTZ R65, R139, R177 ;  /* 0x000000b18b417220 */ /* 0x000fc40000410000 */
[----:B------:R-:W-:Y:S02]  /*5e50*/  FMUL.FTZ R64, R139, R178 ;  /* 0x000000b28b407220 */ /* 0x000fe40000410000 */
[-C--:B------:R-:W-:Y:S02]  /*5e60*/  FMUL.FTZ R70, R144, -R66.reuse ;  /* 0x8000004290467220 */ /* 0x080fe40000410000 */
[----:B------:R-:W-:Y:S02]  /*5e70*/  FFMA.FTZ R68, R145, R66, -R68 ;  /* 0x0000004291447223 */ /* 0x000fe40000010844 */
[-C--:B------:R-:W-:Y:S02]  /*5e80*/  FMUL.FTZ R66, R125, -R73.reuse ;  /* 0x800000497d427220 */ /* 0x080fe40000410000 */
[----:B------:R-:W-:Y:S02]  /*5e90*/  FFMA.FTZ R73, R126, R73, R67 ;  /* 0x000000497e497223 */ /* 0x000fe40000010043 */
[----:B------:R-:W-:-:S02]  /*5ea0*/  FFMA.FTZ R65, R140, R178, -R65 ;  /* 0x000000b28c417223 */ /* 0x000fc40000010841 */
[----:B------:R-:W-:Y:S02]  /*5eb0*/  FFMA.FTZ R67, R140, R177, R64 ;  /* 0x000000b18c437223 */ /* 0x000fe40000010040 */
[----:B------:R-:W-:Y:S02]  /*5ec0*/  FFMA.FTZ R66, R126, R71, -R66 ;  /* 0x000000477e427223 */ /* 0x000fe40000010842 */
[----:B------:R-:W-:Y:S02]  /*5ed0*/  FADD.FTZ R176, R176, R65 ;  /* 0x00000041b0b07221 */ /* 0x000fe40000010000 */
[----:B------:R-:W-:Y:S02]  /*5ee0*/  FADD.FTZ R174, R174, R67 ;  /* 0x00000043aeae7221 */ /* 0x000fe40000010000 */
[----:B------:R-:W-:Y:S02]  /*5ef0*/  FMUL.FTZ R64, R127, -R66 ;  /* 0x800000427f407220 */ /* 0x000fe40000410000 */
[----:B------:R-:W-:-:S02]  /*5f00*/  FMUL.FTZ R67, R135, R176 ;  /* 0x000000b087437220 */ /* 0x000fc40000410000 */
[-C--:B------:R-:W-:Y:S02]  /*5f10*/  FMUL.FTZ R65, R135, R174.reuse ;  /* 0x000000ae87417220 */ /* 0x080fe40000410000 */
[-C--:B------:R-:W-:Y:S02]  /*5f20*/  FMUL.FTZ R71, R127, -R73.reuse ;  /* 0x800000497f477220 */ /* 0x080fe40000410000 */
[----:B------:R-:W-:Y:S02]  /*5f30*/  FFMA.FTZ R73, R128, R73, R64 ;  /* 0x0000004980497223 */ /* 0x000fe40000010040 */
[C---:B------:R-:W-:Y:S02]  /*5f40*/  FFMA.FTZ R64, R138.reuse, R174, R67 ;  /* 0x000000ae8a407223 */ /* 0x040fe40000010043 */
[----:B------:R-:W-:Y:S02]  /*5f50*/  FFMA.FTZ R65, R138, R176, -R65 ;  /* 0x000000b08a417223 */ /* 0x000fe40000010841 */
[----:B------:R-:W-:-:S02]  /*5f60*/  FADD.FTZ R181, R181, R64 ;  /* 0x00000040b5b57221 */ /* 0x000fc40000010000 */
[----:B------:R-:W-:Y:S02]  /*5f70*/  FADD.FTZ R182, R182, R65 ;  /* 0x00000041b6b67221 */ /* 0x000fe40000010000 */
[C---:B------:R-:W-:Y:S02]  /*5f80*/  FMUL.FTZ R65, R133.reuse, R181 ;  /* 0x000000b585417220 */ /* 0x040fe40000410000 */
[-C--:B------:R-:W-:Y:S02]  /*5f90*/  FMUL.FTZ R64, R133, R182.reuse ;  /* 0x000000b685407220 */ /* 0x080fe40000410000 */
[C---:B------:R-:W-:Y:S02]  /*5fa0*/  FFMA.FTZ R65, R134.reuse, R182, -R65 ;  /* 0x000000b686417223 */ /* 0x040fe40000010841 */
[----:B------:R-:W-:Y:S02]  /*5fb0*/  FFMA.FTZ R69, R145, R69, R70 ;  /* 0x0000004591457223 */ /* 0x000fe40000010046 */
[----:B------:R-:W-:-:S02]  /*5fc0*/  FFMA.FTZ R64, R134, R181, R64 ;  /* 0x000000b586407223 */ /* 0x000fc40000010040 */
[----:B------:R-:W-:Y:S02]  /*5fd0*/  FADD.FTZ R180, R180, R65 ;  /* 0x00000041b4b47221 */ /* 0x000fe40000010000 */
[----:B------:R-:W-:Y:S02]  /*5fe0*/  FADD.FTZ R69, -R190, R69 ;  /* 0x00000045be457221 */ /* 0x000fe40000010100 */
[----:B------:R-:W-:Y:S02]  /*5ff0*/  FADD.FTZ R179, R179, R64 ;  /* 0x00000040b3b37221 */ /* 0x000fe40000010000 */
[----:B------:R-:W-:Y:S02]  /*6000*/  FADD.FTZ R68, R189, R68 ;  /* 0x00000044bd447221 */ /* 0x000fe40000010000 */
[----:B------:R-:W-:Y:S02]  /*6010*/  FFMA.FTZ R71, R128, R66, -R71 ;  /* 0x0000004280477223 */ /* 0x000fe40000010847 */
[----:B------:R-:W-:-:S02]  /*6020*/  FMUL.FTZ R64, R131, R180 ;  /* 0x000000b483407220 */ /* 0x000fc40000410000 */
[C---:B------:R-:W-:Y:S02]  /*6030*/  FMUL.FTZ R66, R146.reuse, -R69 ;  /* 0x8000004592427220 */ /* 0x040fe40000410000 */
[-C--:B------:R-:W-:Y:S02]  /*6040*/  FMUL.FTZ R65, R131, R179.reuse ;  /* 0x000000b383417220 */ /* 0x080fe40000410000 */
[-C--:B------:R-:W-:Y:S02]  /*6050*/  FMUL.FTZ R70, R146, -R68.reuse ;  /* 0x8000004492467220 */ /* 0x080fe40000410000 */
[C---:B------:R-:W-:Y:S02]  /*6060*/  FFMA.FTZ R64, R132.reuse, R179, R64 ;  /* 0x000000b384407223 */ /* 0x040fe40000010040 */
[----:B------:R-:W-:Y:S02]  /*6070*/  FFMA.FTZ R66, R147, R68, -R66 ;  /* 0x0000004493427223 */ /* 0x000fe40000010842 */
[----:B------:R-:W-:-:S02]  /*6080*/  FFMA.FTZ R65, R132, R180, -R65 ;  /* 0x000000b484417223 */ /* 0x000fc40000010841 */
[----:B------:R-:W-:Y:S02]  /*6090*/  FFMA.FTZ R69, R147, R69, R70 ;  /* 0x0000004593457223 */ /* 0x000fe40000010046 */
[----:B------:R-:W-:Y:S02]  /*60a0*/  FMUL.FTZ R68, R129, -R71 ;  /* 0x8000004781447220 */ /* 0x000fe40000410000 */
[----:B------:R-:W-:Y:S02]  /*60b0*/  FADD.FTZ R183, R183, R64 ;  /* 0x00000040b7b77221 */ /* 0x000fe40000010000 */
[----:B------:R-:W-:Y:S02]  /*60c0*/  FMUL.FTZ R67, R129, -R73 ;  /* 0x8000004981437220 */ /* 0x000fe40000410000 */
[----:B------:R-:W-:Y:S02]  /*60d0*/  FADD.FTZ R66, R187, R66 ;  /* 0x00000042bb427221 */ /* 0x000fe40000010000 */
[----:B------:R-:W-:-:S02]  /*60e0*/  FADD.FTZ R184, R184, R65 ;  /* 0x00000041b8b87221 */ /* 0x000fc40000010000 */
[----:B------:R-:W-:Y:S02]  /*60f0*/  FADD.FTZ R69, -R188, R69 ;  /* 0x00000045bc457221 */ /* 0x000fe40000010100 */
[C---:B------:R-:W-:Y:S02]  /*6100*/  FFMA.FTZ R73, R130.reuse, R73, R68 ;  /* 0x0000004982497223 */ /* 0x040fe40000010044 */
[C---:B------:R-:W-:Y:S02]  /*6110*/  FMUL.FTZ R65, R129.reuse, R183 ;  /* 0x000000b781417220 */ /* 0x040fe40000410000 */
[----:B------:R-:W-:Y:S02]  /*6120*/  FFMA.FTZ R71, R130, R71, -R67 ;  /* 0x0000004782477223 */ /* 0x000fe40000010843 */
[----:B------:R-:W-:Y:S02]  /*6130*/  FMUL.FTZ R68, R148, -R66 ;  /* 0x8000004294447220 */ /* 0x000fe40000410000 */
[----:B------:R-:W-:-:S02]  /*6140*/  FMUL.FTZ R64, R129, R184 ;  /* 0x000000b881407220 */ /* 0x000fc40000410000 */
[-C--:B------:R-:W-:Y:S02]  /*6150*/  FMUL.FTZ R67, R148, -R69.reuse ;  /* 0x8000004594437220 */ /* 0x080fe40000410000 */
[C---:B------:R-:W-:Y:S02]  /*6160*/  FFMA.FTZ R65, R130.reuse, R184, -R65 ;  /* 0x000000b882417223 */ /* 0x040fe40000010841 */
[C---:B------:R-:W-:Y:S02]  /*6170*/  FFMA.FTZ R68, R149.reuse, R69, R68 ;  /* 0x0000004595447223 */ /* 0x040fe40000010044 */
[----:B------:R-:W-:Y:S02]  /*6180*/  FFMA.FTZ R64, R130, R183, R64 ;  /* 0x000000b782407223 */ /* 0x000fe40000010040 */
[----:B------:R-:W-:Y:S02]  /*6190*/  FFMA.FTZ R67, R149, R66, -R67 ;  /* 0x0000004295437223 */ /* 0x000fe40000010843 */
[----:B------:R-:W-:-:S02]  /*61a0*/  FMUL.FTZ R69, R131, -R71 ;  /* 0x8000004783457220 */ /* 0x000fc40000410000 */
[-C--:B------:R-:W-:Y:S02]  /*61b0*/  FMUL.FTZ R66, R131, -R73.reuse ;  /* 0x8000004983427220 */ /* 0x080fe40000410000 */
[----:B------:R-:W-:Y:S02]  /*61c0*/  FADD.FTZ R186, R186, R65 ;  /* 0x00000041baba7221 */ /* 0x000fe40000010000 */
[----:B------:R-:W-:Y:S02]  /*61d0*/  FADD.FTZ R185, R185, R64 ;  /* 0x00000040b9b97221 */ /* 0x000fe40000010000 */
[C---:B------:R-:W-:Y:S02]  /*61e0*/  FFMA.FTZ R69, R132.reuse, R73, R69 ;  /* 0x0000004984457223 */ /* 0x040fe40000010045 */
[----:B------:R-:W-:Y:S02]  /*61f0*/  FFMA.FTZ R66, R132, R71, -R66 ;  /* 0x0000004784427223 */ /* 0x000fe40000010842 */
[----:B------:R-:W-:-:S02]  /*6200*/  FMUL.FTZ R64, R127, R186 ;  /* 0x000000ba7f407220 */ /* 0x000fc40000410000 */
[----:B------:R-:W-:Y:S02]  /*6210*/  FMUL.FTZ R65, R127, R185 ;  /* 0x000000b97f417220 */ /* 0x000fe40000410000 */
[C---:B------:R-:W-:Y:S02]  /*6220*/  FMUL.FTZ R71, R133.reuse, -R69 ;  /* 0x8000004585477220 */ /* 0x040fe40000410000 */
[----:B------:R-:W-:Y:S02]  /*6230*/  FMUL.FTZ R70, R133, -R66 ;  /* 0x8000004285467220 */ /* 0x000fe40000410000 */
[----:B------:R-:W-:Y:S02]  /*6240*/  FADD.FTZ R68, -R99, R68 ;  /* 0x0000004463447221 */ /* 0x000fe40000010100 */
[----:B------:R-:W-:Y:S02]  /*6250*/  FADD.FTZ R67, R98, R67 ;  /* 0x0000004362437221 */ /* 0x000fe40000010000 */
[----:B------:R-:W-:-:S02]  /*6260*/  FFMA.FTZ R64, R128, R185, R64 ;  /* 0x000000b980407223 */ /* 0x000fc40000010040 */
[----:B------:R-:W-:Y:S02]  /*6270*/  FFMA.FTZ R65, R128, R186, -R65 ;  /* 0x000000ba80417223 */ /* 0x000fe40000010841 */
[C---:B------:R-:W-:Y:S02]  /*6280*/  FFMA.FTZ R71, R134.reuse, R66, -R71 ;  /* 0x0000004286477223 */ /* 0x040fe40000010847 */
        /* <DEDUP_REMOVED lines=9> */
[----:B------:R-:W-:-:S02]  /*6320*/  FMUL.FTZ R69, R135, -R71 ;  /* 0x8000004787457220 */ /* 0x000fc40000410000 */
[----:B------:R-:W-:Y:S02]  /*6330*/  FADD.FTZ R67, R96, R67 ;  /* 0x0000004360437221 */ /* 0x000fe40000010000 */
[C---:B------:R-:W-:Y:S02]  /*6340*/  FFMA.FTZ R65, R126.reuse, R208, -R65 ;  /* 0x000000d07e417223 */ /* 0x040fe40000010841 */
[-C--:B------:R-:W-:Y:S02]  /*6350*/  FMUL.FTZ R68, R135, -R70.reuse ;  /* 0x8000004687447220 */ /* 0x080fe40000410000 */
[----:B------:R-:W-:Y:S02]  /*6360*/  FFMA.FTZ R64, R126, R207, R64 ;  /* 0x000000cf7e407223 */ /* 0x000fe40000010040 */
[----:B------:R-:W-:Y:S02]  /*6370*/  FFMA.FTZ R69, R138, R70, R69 ;  /* 0x000000468a457223 */ /* 0x000fe40000010045 */
[----:B------:R-:W-:-:S02]  /*6380*/  FADD.FTZ R70, -R97, R66 ;  /* 0x0000004261467221 */ /* 0x000fc40000010100 */
[----:B------:R-:W-:Y:S02]  /*6390*/  FMUL.FTZ R73, R127, -R67 ;  /* 0x800000437f497220 */ /* 0x000fe40000410000 */
[----:B------:R-:W-:Y:S02]  /*63a0*/  FADD.FTZ R206, R206, R65 ;  /* 0x00000041cece7221 */ /* 0x000fe40000010000 */
[----:B------:R-:W-:Y:S02]  /*63b0*/  FFMA.FTZ R68, R138, R71, -R68 ;  /* 0x000000478a447223 */ /* 0x000fe40000010844 */
[----:B------:R-:W-:Y:S02]  /*63c0*/  FADD.FTZ R205, R205, R64 ;  /* 0x00000040cdcd7221 */ /* 0x000fe40000010000 */
[-C--:B------:R-:W-:Y:S02]  /*63d0*/  FMUL.FTZ R71, R127, -R70.reuse ;  /* 0x800000467f477220 */ /* 0x080fe40000410000 */
[----:B------:R-:W-:-:S02]  /*63e0*/  FFMA.FTZ R70, R128, R70, R73 ;  /* 0x0000004680467223 */ /* 0x000fc40000010049 */
[CC--:B------:R-:W-:Y:S02]  /*63f0*/  FMUL.FTZ R66, R148.reuse, R206.reuse ;  /* 0x000000ce94427220 */ /* 0x0c0fe40000410000 */
[----:B------:R-:W-:Y:S02]  /*6400*/  FMUL.FTZ R64, R148, R205 ;  /* 0x000000cd94407220 */ /* 0x000fe40000410000 */
[----:B------:R-:W-:Y:S02]  /*6410*/  FFMA.FTZ R71, R128, R67, -R71 ;  /* 0x0000004380477223 */ /* 0x000fe40000010847 */
[----:B------:R-:W-:Y:S02]  /*6420*/  FADD.FTZ R70, -R95, R70 ;  /* 0x000000465f467221 */ /* 0x000fe40000010100 */
[C---:B------:R-:W-:Y:S02]  /*6430*/  FFMA.FTZ R66, R149.reuse, R205, R66 ;  /* 0x000000cd95427223 */ /* 0x040fe40000010042 */
[----:B------:R-:W-:-:S02]  /*6440*/  FFMA.FTZ R65, R149, R206, -R64 ;  /* 0x000000ce95417223 */ /* 0x000fc40000010840 */
[----:B------:R-:W-:Y:S02]  /*6450*/  FADD.FTZ R71, R94, R71 ;  /* 0x000000475e477221 */ /* 0x000fe40000010000 */
[----:B------:R-:W-:Y:S02]  /*6460*/  FMUL.FTZ R67, R129, -R70 ;  /* 0x8000004681437220 */ /* 0x000fe40000410000 */
[----:B------:R-:W-:Y:S02]  /*6470*/  FADD.FTZ R211, R211, R66 ;  /* 0x00000042d3d37221 */ /* 0x000fe40000010000 */
[----:B------:R-:W-:Y:S02]  /*6480*/  FADD.FTZ R212, R212, R65 ;  /* 0x00000041d4d47221 */ /* 0x000fe40000010000 */
[-C--:B------:R-:W-:Y:S02]  /*6490*/  FMUL.FTZ R73, R129, -R71.reuse ;  /* 0x8000004781497220 */ /* 0x080fe40000410000 */
[----:B------:R-:W-:-:S02]  /*64a0*/  FFMA.FTZ R67, R130, R71, -R67 ;  /* 0x0000004782437223 */ /* 0x000fc40000010843 */
[CC--:B------:R-:W-:Y:S02]  /*64b0*/  FMUL.FTZ R64, R146.reuse, R211.reuse ;  /* 0x000000d392407220 */ /* 0x0c0fe40000410000 */
[----:B------:R-:W-:Y:S02]  /*64c0*/  FMUL.FTZ R66, R146, R212 ;  /* 0x000000d492427220 */ /* 0x000fe40000410000 */
[----:B------:R-:W-:Y:S02]  /*64d0*/  FFMA.FTZ R70, R130, R70, R73 ;  /* 0x0000004682467223 */ /* 0x000fe40000010049 */
[----:B------:R-:W-:Y:S02]  /*64e0*/  FADD.FTZ R67, R92, R67 ;  /* 0x000000435c437221 */ /* 0x000fe40000010000 */
[C---:B------:R-:W-:Y:S02]  /*64f0*/  FFMA.FTZ R65, R147.reuse, R212, -R64 ;  /* 0x000000d493417223 */ /* 0x040fe40000010840 */
[----:B------:R-:W-:-:S02]  /*6500*/  FFMA.FTZ R66, R147, R211, R66 ;  /* 0x000000d393427223 */ /* 0x000fc40000010042 */
[----:B------:R-:W-:Y:S02]  /*6510*/  FADD.FTZ R70, -R93, R70 ;  /* 0x000000465d467221 */ /* 0x000fe40000010100 */
[----:B------:R-:W-:Y:S02]  /*6520*/  FMUL.FTZ R73, R131, -R67 ;  /* 0x8000004383497220 */ /* 0x000fe40000410000 */
[----:B------:R-:W-:Y:S02]  /*6530*/  FADD.FTZ R216, R216, R65 ;  /* 0x00000041d8d87221 */ /* 0x000fe40000010000 */
        /* <DEDUP_REMOVED lines=31> */
[C---:B------:R-:W-:Y:S02]  /*6730*/  FFMA.FTZ R66, R141.reuse, R136, R66 ;  /* 0x000000888d427223 */ /* 0x040fe40000010042 */
[----:B------:R-:W-:Y:S01]  /*6740*/  FFMA.FTZ R65, R141, R218, -R64 ;  /* 0x000000da8d417223 */ /* 0x000fe20000010840 */
[----:B------:R-:W-:Y:S01]  /*6750*/  MOV R64, 0x3f800000 ;  /* 0x3f80000000407802 */ /* 0x000fe20000000f00 */
[----:B------:R-:W-:-:S02]  /*6760*/  FADD.FTZ R71, R86, R71 ;  /* 0x0000004756477221 */ /* 0x000fc40000010000 */
[----:B------:R-:W-:Y:S02]  /*6770*/  FMUL.FTZ R70, R139, -R72 ;  /* 0x800000488b467220 */ /* 0x000fe40000410000 */
[----:B------:R-:W-:Y:S02]  /*6780*/  FADD.FTZ R221, R221, R66 ;  /* 0x00000042dddd7221 */ /* 0x000fe40000010000 */
[----:B------:R-:W-:Y:S01]  /*6790*/  FADD.FTZ R222, R222, R65 ;  /* 0x00000041dede7221 */ /* 0x000fe20000010000 */
[----:B------:R-:W-:Y:S01]  /*67a0*/  HFMA2.MMA R65, -RZ, RZ, 0, 0 ;  /* 0x00000000ff417435 */ /* 0x000fe200000001ff */
[-C--:B------:R-:W-:Y:S01]  /*67b0*/  FMUL.FTZ R73, R139, -R71.reuse ;  /* 0x800000478b497220 */ /* 0x080fe20000410000 */
[----:B------:R-:W-:Y:S01]  /*67c0*/  CS2R R66, SRZ ;  /* 0x0000000000427805 */ /* 0x000fe2000001ff00 */
[----:B------:R-:W-:Y:S02]  /*67d0*/  FFMA.FTZ R75, R140, R71, -R70 ;  /* 0x000000478c4b7223 */ /* 0x000fe40000010846 */
[----:B------:R-:W-:-:S02]  /*67e0*/  FMUL.FTZ R71, R105, R221 ;  /* 0x000000dd69477220 */ /* 0x000fc40000410000 */
[-C--:B------:R-:W-:Y:S02]  /*67f0*/  FMUL.FTZ R70, R105, R222.reuse ;  /* 0x000000de69467220 */ /* 0x080fe40000410000 */
[C---:B------:R-:W-:Y:S01]  /*6800*/  FFMA.FTZ R71, R106.reuse, R222, -R71 ;  /* 0x000000de6a477223 */ /* 0x040fe20000010847 */
[----:B------:R-:W1:Y:S01]  /*6810*/  @!P0 LDS.128 R64, [UR48+0x7d60] ;  /* 0x007d6030ff408984 */ /* 0x000e620008000c00 */
[----:B------:R-:W-:Y:S01]  /*6820*/  FFMA.FTZ R70, R106, R221, R70 ;  /* 0x000000dd6a467223 */ /* 0x000fe20000010046 */
[----:B------:R-:W-:Y:S01]  /*6830*/  ISETP.GT.U32.AND P0, PT, R3, 0x1f, PT ;  /* 0x0000001f0300780c */ /* 0x000fe20003f04070 */
[----:B------:R-:W-:Y:S02]  /*6840*/  FFMA.FTZ R74, R140, R72, R73 ;  /* 0x000000488c4a7223 */ /* 0x000fe40000010049 */
[C---:B------:R-:W-:Y:S02]  /*6850*/  FMUL.FTZ R72, R139.reuse, -R68 ;  /* 0x800000448b487220 */ /* 0x040fe40000410000 */
[----:B------:R-:W-:-:S02]  /*6860*/  FMUL.FTZ R73, R139, -R69 ;  /* 0x800000458b497220 */ /* 0x000fc40000410000 */
[----:B------:R-:W-:Y:S02]  /*6870*/  FADD.FTZ R214, R214, R71 ;  /* 0x00000047d6d67221 */ /* 0x000fe40000010000 */
[----:B------:R-:W-:Y:S02]  /*6880*/  FADD.FTZ R213, R213, R70 ;  /* 0x00000046d5d57221 */ /* 0x000fe40000010000 */
        /* <DEDUP_REMOVED lines=19> */
[C---:B-1----:R-:W-:Y:S02]  /*69c0*/  SHF.L.U32 R137, R3.reuse, 0x5, RZ ;  /* 0x0000000503897819 */ /* 0x042fe400000006ff */
[----:B------:R-:W-:-:S03]  /*69d0*/  LOP3.LUT R217, R3, 0x1f, RZ, 0xc0, !PT ;  /* 0x0000001f03d97812 */ /* 0x000fc600078ec0ff */
[----:B--2---:R-:W-:Y:S01]  /*69e0*/  LDS.128 R68, [R137+0x6760] ;  /* 0x0067600089447984 */ /* 0x004fe20000000c00 */
[----:B------:R-:W-:-:S03]  /*69f0*/  ISETP.NE.AND P0, PT, R217, 0x1f, PT ;  /* 0x0000001fd900780c */ /* 0x000fc60003f05270 */
[----:B------:R-:W1:Y:S02]  /*6a00*/  LDS.128 R72, [R137+0x6770] ;  /* 0x0067700089487984 */ /* 0x000e640000000c00 */
[C---:B-1----:R-:W-:Y:S02]  /*6a10*/  FMUL.FTZ R223, R69.reuse, R75 ;  /* 0x0000004b45df7220 */ /* 0x042fe40000410000 */
        /* <DEDUP_REMOVED lines=10> */
[----:B------:R1:W2:Y:S02]  /*6ac0*/  SHFL.DOWN PT, R71, R226, 0x1, 0x1f ;  /* 0x08201f00e2477f89 */ /* 0x0002a400000e0000 */
.L_x_7781:
[----:B------:R-:W-:Y:S05]  /*6ad0*/  BRA.DIV ~URZ, `(.L_x_7684) ;  /* 0x000069727f007947 */ /* 0x000fea000b800000 */
[----:B------:R3:W4:Y:S04]  /*6ae0*/  SHFL.DOWN PT, R73, R224, 0x1, 0x1f ;  /* 0x08201f00e0497f89 */ /* 0x00072800000e0000 */
[----:B------:R3:W0:Y:S04]  /*6af0*/  SHFL.DOWN PT, R217, R75, 0x1, 0x1f ;  /* 0x08201f004bd97f89 */ /* 0x00062800000e0000 */
[----:B------:R3:W1:Y:S02]  /*6b00*/  SHFL.DOWN PT, R69, R74, 0x1, 0x1f ;  /* 0x08201f004a457f89 */ /* 0x00066400000e0000 */
.L_x_7782:
[----:B------:R-:W-:Y:S01]  /*6b10*/  LOP3.LUT R68, R3, 0x1f, RZ, 0xc0, !PT ;  /* 0x0000001f03447812 */ /* 0x000fe200078ec0ff */
[----:B------:R-:W-:Y:S03]  /*6b20*/  BSSY B1, `(.L_x_7685) ;  /* 0x000000e000017945 */ /* 0x000fe60003800000 */
[----:B------:R-:W-:Y:S01]  /*6b30*/  ISETP.GT.U32.AND P1, PT, R68, 0x1d, PT ;  /* 0x0000001d4400780c */ /* 0x000fe20003f24070 */
[----:B------:R-:W-:Y:S07]  /*6b40*/  @!P0 BRA `(.L_x_7686) ;  /* 0x000000b000008947 */ /* 0x000fee0003800000 */
[C---:B----4-:R-:W-:Y:S02]  /*6b50*/  FMUL.FTZ R68, R224.reuse, R73 ;  /* 0x00000049e0447220 */ /* 0x050fe40000410000 */
[----:B-1----:R-:W-:-:S02]  /*6b60*/  FMUL.FTZ R70, R224, R69 ;  /* 0x00000045e0467220 */ /* 0x002fc40000410000 */
[C---:B0-----:R-:W-:Y:S02]  /*6b70*/  FMUL.FTZ R72, R224.reuse, R217 ;  /* 0x000000d9e0487220 */ /* 0x041fe40000410000 */
        /* <DEDUP_REMOVED lines=8> */
.L_x_7686:
[----:B------:R-:W-:Y:S05]  /*6c00*/  BSYNC B1 ;  /* 0x0000000000017941 */ /* 0x000fea0003800000 */
.L_x_7685:
[----:B------:R-:W-:Y:S05]  /*6c10*/  BRA.DIV ~URZ, `(.L_x_7687) ;  /* 0x000069927f007947 */ /* 0x000fea000b800000 */
[----:B--2---:R2:W3:Y:S04]  /*6c20*/  SHFL.DOWN PT, R71, R226, 0x2, 0x1f ;  /* 0x08401f00e2477f89 */ /* 0x0044e800000e0000 */
[----:B----4-:R2:W4:Y:S04]  /*6c30*/  SHFL.DOWN PT, R73, R224, 0x2, 0x1f ;  /* 0x08401f00e0497f89 */ /* 0x01052800000e0000 */
[----:B0-----:R2:W0:Y:S04]  /*6c40*/  SHFL.DOWN PT, R217, R75, 0x2, 0x1f ;  /* 0x08401f004bd97f89 */ /* 0x00142800000e0000 */
[----:B-1----:R2:W1:Y:S02]  /*6c50*/  SHFL.DOWN PT, R69, R74, 0x2, 0x1f ;  /* 0x08401f004a457f89 */ /* 0x00246400000e0000 */
.L_x_7783:
[----:B------:R-:W-:Y:S01]  /*6c60*/  LOP3.LUT R68, R3, 0x1f, RZ, 0xc0, !PT ;  /* 0x0000001f03447812 */ /* 0x000fe200078ec0ff */
[----:B------:R-:W-:Y:S03]  /*6c70*/  BSSY B1, `(.L_x_7688) ;  /* 0x000000e000017945 */ /* 0x000fe60003800000 */
[----:B------:R-:W-:Y:S01]  /*6c80*/  ISETP.GT.U32.AND P0, PT, R68, 0x1b, PT ;  /* 0x0000001b4400780c */ /* 0x000fe20003f04070 */
[----:B------:R-:W-:Y:S07]  /*6c90*/  @P1 BRA `(.L_x_7689) ;  /* 0x000000b000001947 */ /* 0x000fee0003800000 */
        /* <DEDUP_REMOVED lines=11> */
.L_x_7689:
[----:B------:R-:W-:Y:S05]  /*6d50*/  BSYNC B1 ;  /* 0x0000000000017941 */ /* 0x000fea0003800000 */
.L_x_7688:
[----:B------:R-:W-:Y:S05]  /*6d60*/  BRA.DIV ~URZ, `(.L_x_7690) ;  /* 0x00006a127f007947 */ /* 0x000fea000b800000 */
[----:B---3--:R3:W2:Y:S02]  /*6d70*/  SHFL.DOWN PT, R71, R226, 0x4, 0x1f ;  /* 0x08801f00e2477f89 */ /* 0x0086a400000e0000 */
.L_x_7784:
[----:B------:R-:W-:Y:S05]  /*6d80*/  BRA.DIV ~URZ, `(.L_x_7691) ;  /* 0x00006a727f007947 */ /* 0x000fea000b800000 */
[----:B----4-:R4:W3:Y:S04]  /*6d90*/  SHFL.DOWN PT, R73, R224, 0x4, 0x1f ;  /* 0x08801f00e0497f89 */ /* 0x0108e800000e0000 */
[----:B0-----:R4:W0:Y:S04]  /*6da0*/  SHFL.DOWN PT, R217, R75, 0x4, 0x1f ;  /* 0x08801f004bd97f89 */ /* 0x00182800000e0000 */
[----:B-1----:R4:W1:Y:S02]  /*6db0*/  SHFL.DOWN PT, R69, R74, 0x4, 0x1f ;  /* 0x08801f004a457f89 */ /* 0x00286400000e0000 */
.L_x_7785:
[----:B------:R-:W-:Y:S01]  /*6dc0*/  LOP3.LUT R68, R3, 0x1f, RZ, 0xc0, !PT ;  /* 0x0000001f03447812 */ /* 0x000fe200078ec0ff */
[----:B------:R-:W-:Y:S03]  /*6dd0*/  BSSY B1, `(.L_x_7692) ;  /* 0x000000e000017945 */ /* 0x000fe60003800000 */
[----:B------:R-:W-:Y:S01]  /*6de0*/  ISETP.GT.U32.AND P1, PT, R68, 0x17, PT ;  /* 0x000000174400780c */ /* 0x000fe20003f24070 */
[----:B------:R-:W-:Y:S07]  /*6df0*/  @P0 BRA `(.L_x_7693) ;  /* 0x000000b000000947 */ /* 0x000fee0003800000 */
[C---:B---3--:R-:W-:Y:S02]  /*6e00*/  FMUL.FTZ R68, R224.reuse, R73 ;  /* 0x00000049e0447220 */ /* 0x048fe40000410000 */
[----:B-1----:R-:W-:-:S02]  /*6e10*/  FMUL.FTZ R70, R224, R69 ;  /* 0x00000045e0467220 */ /* 0x002fc40000410000 */
[C---:B0-----:R-:W-:Y:S02]  /*6e20*/  FMUL.FTZ R72, R224.reuse, R217 ;  /* 0x000000d9e0487220 */ /* 0x041fe40000410000 */
        /* <DEDUP_REMOVED lines=8> */
.L_x_7693:
[----:B------:R-:W-:Y:S05]  /*6eb0*/  BSYNC B1 ;  /* 0x0000000000017941 */ /* 0x000fea0003800000 */
.L_x_7692:
[----:B------:R-:W-:Y:S05]  /*6ec0*/  BRA.DIV ~URZ, `(.L_x_7694) ;  /* 0x00006a927f007947 */ /* 0x000fea000b800000 */
[----:B--2---:R2:W4:Y:S04]  /*6ed0*/  SHFL.DOWN PT, R71, R226, 0x8, 0x1f ;  /* 0x09001f00e2477f89 */ /* 0x00452800000e0000 */
[----:B---3--:R2:W3:Y:S04]  /*6ee0*/  SHFL.DOWN PT, R73, R224, 0x8, 0x1f ;  /* 0x09001f00e0497f89 */ /* 0x0084e800000e0000 */
[----:B0-----:R2:W0:Y:S04]  /*6ef0*/  SHFL.DOWN PT, R217, R75, 0x8, 0x1f ;  /* 0x09001f004bd97f89 */ /* 0x00142800000e0000 */
[----:B-1----:R2:W1:Y:S02]  /*6f00*/  SHFL.DOWN PT, R69, R74, 0x8, 0x1f ;  /* 0x09001f004a457f89 */ /* 0x00246400000e0000 */
.L_x_7786:
        /* <DEDUP_REMOVED lines=15> */
.L_x_7696:
[----:B------:R-:W-:Y:S05]  /*7000*/  BSYNC B1 ;  /* 0x0000000000017941 */ /* 0x000fea0003800000 */
.L_x_7695:
[----:B------:R-:W-:Y:S05]  /*7010*/  BRA.DIV ~URZ, `(.L_x_7697) ;  /* 0x00006b127f007947 */ /* 0x000fea000b800000 */
[----:B----4-:R4:W2:Y:S02]  /*7020*/  SHFL.DOWN PT, R71, R226, 0x10, 0x1f ;  /* 0x0a001f00e2477f89 */ /* 0x0108a400000e0000 */
.L_x_7787:
[----:B------:R-:W-:Y:S05]  /*7030*/  BRA.DIV ~URZ, `(.L_x_7698) ;  /* 0x00006b727f007947 */ /* 0x000fea000b800000 */
[----:B---3--:R3:W4:Y:S04]  /*7040*/  SHFL.DOWN PT, R73, R224, 0x10, 0x1f ;  /* 0x0a001f00e0497f89 */ /* 0x00872800000e0000 */
[----:B0-----:R3:W0:Y:S04]  /*7050*/  SHFL.DOWN PT, R217, R75, 0x10, 0x1f ;  /* 0x0a001f004bd97f89 */ /* 0x00162800000e0000 */
[----:B-1----:R3:W1:Y:S02]  /*7060*/  SHFL.DOWN PT, R69, R74, 0x10, 0x1f ;  /* 0x0a001f004a457f89 */ /* 0x00266400000e0000 */
.L_x_7788:
[----:B------:R-:W-:Y:S01]  /*7070*/  BSSY B1, `(.L_x_7699) ;  /* 0x000000d000017945 */ /* 0x000fe20003800000 */
[----:B------:R-:W-:Y:S05]  /*7080*/  @P0 BRA `(.L_x_7700) ;  /* 0x000000b000000947 */ /* 0x000fea0003800000 */
        /* <DEDUP_REMOVED lines=11> */
.L_x_7700:
[----:B------:R-:W-:Y:S05]  /*7140*/  BSYNC B1 ;  /* 0x0000000000017941 */ /* 0x000fea0003800000 */
.L_x_7699:
[----:B------:R-:W-:Y:S05]  /*7150*/  BRA.DIV ~URZ, `(.L_x_7701) ;  /* 0x00006bb27f007947 */ /* 0x000fea000b800000 */
[----:B------:R-:W5:Y:S04]  /*7160*/  SHFL.IDX PT, R233, R224, RZ, 0x1f ;  /* 0x00001fffe0e97589 */ /* 0x000f6800000e0000 */
[----:B------:R-:W3:Y:S04]  /*7170*/  SHFL.IDX PT, R225, R226, RZ, 0x1f ;  /* 0x00001fffe2e17589 */ /* 0x000ee800000e0000 */
[----:B------:R-:W4:Y:S04]  /*7180*/  SHFL.IDX PT, R223, R75, RZ, 0x1f ;  /* 0x00001fff4bdf7589 */ /* 0x000f2800000e0000 */
[----:B------:R-:W2:Y:S04]  /*7190*/  SHFL.DOWN PT, R227, R75, 0x1, 0x1f ;  /* 0x08201f004be37f89 */ /* 0x000ea800000e0000 */
[----:B0-----:R-:W0:Y:S04]  /*71a0*/  SHFL.IDX PT, R217, R74, RZ, 0x1f ;  /* 0x00001fff4ad97589 */ /* 0x001e2800000e0000 */
[----:B------:R-:W1:Y:S04]  /*71b0*/  SHFL.DOWN PT, R231, R74, 0x1, 0x1f ;  /* 0x08201f004ae77f89 */ /* 0x000e6800000e0000 */
[----:B------:R-:W0:Y:S01]  /*71c0*/  SHFL.IDX PT, R234, R64, RZ, 0x1f ;  /* 0x00001fff40ea7589 */ /* 0x000e2200000e0000 */
[----:B-----5:R-:W-:-:S02]  /*71d0*/  FMUL.FTZ R230, R67, R233 ;  /* 0x000000e943e67220 */ /* 0x020fc40000410000 */
[C---:B------:R-:W-:Y:S01]  /*71e0*/  FMUL.FTZ R232, R66.reuse, R233 ;  /* 0x000000e942e87220 */ /* 0x040fe20000410000 */
[----:B------:R-:W0:Y:S01]  /*71f0*/  SHFL.IDX PT, R236, R66, RZ, 0x1f ;  /* 0x00001fff42ec7589 */ /* 0x000e2200000e0000 */
[-C--:B---3--:R-:W-:Y:S02]  /*7200*/  FFMA.FTZ R230, R66, R225.reuse, -R230 ;  /* 0x000000e142e67223 */ /* 0x088fe400000108e6 */
[----:B------:R-:W-:Y:S01]  /*7210*/  FFMA.FTZ R232, R67, R225, R232 ;  /* 0x000000e143e87223 */ /* 0x000fe200000100e8 */
[----:B--2---:R-:W2:Y:S04]  /*7220*/  SHFL.IDX PT, R71, R67, RZ, 0x1f ;  /* 0x00001fff43477589 */ /* 0x004ea800000e0000 */
[----:B------:R-:W3:Y:S04]  /*7230*/  SHFL.IDX PT, R235, R65, RZ, 0x1f ;  /* 0x00001fff41eb7589 */ /* 0x000ee800000e0000 */
[----:B------:R5:W0:Y:S04]  /*7240*/  SHFL.DOWN PT, R229, R224, 0x1, 0x1f ;  /* 0x08201f00e0e57f89 */ /* 0x000a2800000e0000 */
[----:B------:R1:W0:Y:S01]  /*7250*/  SHFL.DOWN PT, R228, R226, 0x1, 0x1f ;  /* 0x08201f00e2e47f89 */ /* 0x00022200000e0000 */
[----:B-----5:R-:W-:-:S02]  /*7260*/  FMUL.FTZ R224, R64, R233 ;  /* 0x000000e940e07220 */ /* 0x020fc40000410000 */
[----:B------:R-:W-:Y:S02]  /*7270*/  FMUL.FTZ R233, R65, R233 ;  /* 0x000000e941e97220 */ /* 0x000fe40000410000 */
[----:B-1--4-:R-:W-:Y:S02]  /*7280*/  FMUL.FTZ R226, R64, R225 ;  /* 0x000000e140e27220 */ /* 0x012fe40000410000 */
.L_x_7789:
[----:B------:R1:W4:Y:S01]  /*7290*/  LDS.128 R72, [R137+0x6770] ;  /* 0x0067700089487984 */ /* 0x0003220000000c00 */
        /* <DEDUP_REMOVED lines=16> */
.L_x_7703:
[----:B-1----:R-:W-:Y:S05]  /*73a0*/  BSYNC B1 ;  /* 0x0000000000017941 */ /* 0x002fea0003800000 */
.L_x_7702:
        /* <DEDUP_REMOVED lines=16> */
.L_x_7682:
[----:B-1----:R-:W-:Y:S05]  /*74b0*/  BSYNC B0 ;  /* 0x0000000000007941 */ /* 0x002fea0003800000 */
.L_x_7681:
[----:B------:R-:W-:Y:S01]  /*74c0*/  WARPSYNC 0xffffffff ;  /* 0xffffffff00007948 */ /* 0x000fe20003800000 */
[----:B------:R-:W-:Y:S01]  /*74d0*/  BAR.SYNC.DEFER_BLOCKING 0x0 ;  /* 0x0000000000007b1d */ /* 0x000fe20000010000 */
[C---:B------:R-:W-:Y:S01]  /*74e0*/  ISETP.NE.AND P0, PT, R3.reuse, RZ, PT ;  /* 0x000000ff0300720c */ /* 0x040fe20003f05270 */
[----:B0-----:R-:W-:Y:S01]  /*74f0*/  HADD2.F32 R74, -RZ, R59.H1_H1 ;  /* 0x3000003bff4a7230 */ /* 0x001fe20000004100 */
[----:B------:R-:W-:-:S02]  /*7500*/  IADD3 R228, R3, 0x40, RZ ;  /* 0x0000004003e47810 */ /* 0x000fc40007ffe0ff */
[----:B--2---:R-:W-:Y:S01]  /*7510*/  P2R R70, PR, RZ, 0x1 ;  /* 0x00000001ff467803 */ /* 0x004fe20000000000 */
[----:B------:R-:W-:Y:S01]  /*7520*/  ULDC UR36, c[0x0][0x168] ;  /* 0x00005a0000247ab9 */ /* 0x000fe20000000800 */
[----:B------:R-:W-:Y:S01]  /*7530*/  FMUL.FTZ R72, R40, R74 ;  /* 0x0000004a28487220 */ /* 0x000fe20000410000 */
[C---:B------:R-:W-:Y:S01]  /*7540*/  IADD3 R238, R3.reuse, 0x200, RZ ;  /* 0x0000020003ee7810 */ /* 0x040fe20007ffe0ff */
[----:B------:R-:W-:Y:S01]  /*7550*/  UIADD3 UR36, -UR34, UR36, URZ ;  /* 0x0000002422247290 */ /* 0x000fe2000fffe13f */
[C---:B------:R-:W-:Y:S01]  /*7560*/  IADD3 R224, R3.reuse, 0x680, RZ ;  /* 0x0000068003e07810 */ /* 0x040fe20007ffe0ff */
[----:B------:R-:W-:Y:S01]  /*7570*/  BSSY B0, `(.L_x_7704) ;  /* 0x00002b4000007945 */ /* 0x000fe20003800000 */
[C---:B------:R-:W-:Y:S02]  /*7580*/  IADD3 R226, R3.reuse, 0x6c0, RZ ;  /* 0x000006c003e27810 */ /* 0x040fe40007ffe0ff */
[C---:B------:R-:W-:Y:S02]  /*7590*/  IADD3 R230, R3.reuse, 0x700, RZ ;  /* 0x0000070003e67810 */ /* 0x040fe40007ffe0ff */
[----:B------:R-:W-:-:S02]  /*75a0*/  IADD3 R232, R3, 0x740, RZ ;  /* 0x0000074003e87810 */ /* 0x000fc40007ffe0ff */
[C---:B------:R-:W-:Y:S02]  /*75b0*/  IADD3 R234, R3.reuse, 0x780, RZ ;  /* 0x0000078003ea7810 */ /* 0x040fe40007ffe0ff */
[C---:B------:R-:W-:Y:S02]  /*75c0*/  IADD3 R236, R3.reuse, 0x7c0, RZ ;  /* 0x000007c003ec7810 */ /* 0x040fe40007ffe0ff */
[----:B------:R-:W-:Y:S01]  /*75d0*/  LEA.HI.SX32 R228, R228, R3, 0x1b ;  /* 0x00000003e4e47211 */ /* 0x000fe200078fdaff */
[----:B------:R-:W0:Y:S04]  /*75e0*/  LDS.64 R68, [R3.X16+0x6768] ;  /* 0x0067680003447984 */ /* 0x000e28000000ca00 */
[----:B------:R1:W-:Y:S02]  /*75f0*/  @!P0 STS.128 [UR48+0x7d60], R64 ;  /* 0x007d6040ff008988 */ /* 0x0003e40008000c30 */
[----:B-1----:R-:W-:-:S04]  /*7600*/  SHF.L.U32 R66, R3, 0x5, RZ ;  /* 0x0000000503427819 */ /* 0x002fc800000006ff */
[----:B------:R-:W-:Y:S01]  /*7610*/  LEA.HI.SX32 R66, R66, R66, 0x1b ;  /* 0x0000004242427211 */ /* 0x000fe200078fdaff */
[CC--:B0-----:R-:W-:Y:S02]  /*7620*/  FMUL.FTZ R71, R69.reuse, -R77.reuse ;  /* 0x8000004d45477220 */ /* 0x0c1fe40000410000 */
[C---:B------:R-:W-:Y:S02]  /*7630*/  FMUL.FTZ R77, R68.reuse, -R77 ;  /* 0x8000004d444d7220 */ /* 0x040fe40000410000 */
[-C--:B------:R-:W-:Y:S02]  /*7640*/  FFMA.FTZ R68, R68, R76.reuse, -R71 ;  /* 0x0000004c44447223 */ /* 0x080fe40000010847 */
[----:B------:R-:W-:Y:S02]  /*7650*/  FFMA.FTZ R77, R69, R76, R77 ;  /* 0x0000004c454d7223 */ /* 0x000fe4000001004d */
[----:B------:R-:W-:Y:S02]  /*7660*/  FADD.FTZ R201, R201, R68 ;  /* 0x00000044c9c97221 */ /* 0x000fe40000010000 */
[----:B------:R-:W-:-:S02]  /*7670*/  FADD.FTZ R202, -R202, R77 ;  /* 0x0000004dcaca7221 */ /* 0x000fc40000010100 */
[----:B------:R-:W-:Y:S02]  /*7680*/  FMUL.FTZ R65, R201, UR47 ;  /* 0x0000002fc9417c20 */ /* 0x000fe40008410000 */
[CC--:B------:R-:W-:Y:S02]  /*7690*/  FMUL.FTZ R69, R101.reuse, -R202.reuse ;  /* 0x800000ca65457220 */ /* 0x0c0fe40000410000 */
[-C--:B------:R-:W-:Y:S02]  /*76a0*/  FMUL.FTZ R101, R101, -R201.reuse ;  /* 0x800000c965657220 */ /* 0x080fe40000410000 */
[----:B------:R-:W-:Y:S02]  /*76b0*/  FFMA.FTZ R68, R102, R201, -R69 ;  /* 0x000000c966447223 */ /* 0x000fe40000010845 */
[----:B------:R-:W-:Y:S02]  /*76c0*/  FMUL.FTZ R70, R83, R202 ;  /* 0x000000ca53467220 */ /* 0x000fe40000410000 */
[----:B------:R-:W-:-:S02]  /*76d0*/  FADD.FTZ R76, R199, R68 ;  /* 0x00000044c74c7221 */ /* 0x000fc40000010000 */
[----:B------:R-:W-:Y:S02]  /*76e0*/  FFMA.FTZ R83, R83, -R72, R210 ;  /* 0x8000004853537223 */ /* 0x000fe400000100d2 */
[C---:B------:R-:W-:Y:S02]  /*76f0*/  FMUL.FTZ R64, R202.reuse, UR47 ;  /* 0x0000002fca407c20 */ /* 0x040fe40008410000 */
[----:B------:R-:W-:Y:S02]  /*7700*/  FFMA.FTZ R68, R202, UR46, -R65 ;  /* 0x0000002eca447c23 */ /* 0x000fe40008010841 */
[-C--:B------:R-:W-:Y:S02]  /*7710*/  FFMA.FTZ R101, R102, R202.reuse, R101 ;  /* 0x000000ca66657223 */ /* 0x080fe40000010065 */
[C---:B------:R-:W-:Y:S01]  /*7720*/  FMUL.FTZ R69, R40.reuse, R202 ;  /* 0x000000ca28457220 */ /* 0x040fe20000410000 */
[----:B------:R-:W-:Y:S01]  /*7730*/  IADD3 R202, R3, 0x640, RZ ;  /* 0x0000064003ca7810 */ /* 0x000fe20007ffe0ff */
[----:B------:R-:W-:-:S02]  /*7740*/  FMUL.FTZ R65, R40, R201 ;  /* 0x000000c928417220 */ /* 0x000fc40000410000 */
[----:B------:R-:W-:Y:S02]  /*7750*/  FFMA.FTZ R72, R175, -R72, R209 ;  /* 0x80000048af487223 */ /* 0x000fe400000100d1 */
[----:B------:R-:W-:Y:S02]  /*7760*/  FFMA.FTZ R67, R201, UR46, R64 ;  /* 0x0000002ec9437c23 */ /* 0x000fe40008010040 */
[C---:B------:R-:W-:Y:S02]  /*7770*/  FMUL.FTZ R68, R83.reuse, R68 ;  /* 0x0000004453447220 */ /* 0x040fe40000410000 */
[----:B------:R-:W-:Y:S01]  /*7780*/  FADD.FTZ R101, -R200, R101 ;  /* 0x00000065c8657221 */ /* 0x000fe20000010100 */
[----:B------:R-:W-:Y:S01]  /*7790*/  HADD2.F32 R200, -RZ, R59.H0_H0 ;  /* 0x2000003bffc87230 */ /* 0x000fe20000004100 */
[C---:B------:R-:W-:Y:S02]  /*77a0*/  FMUL.FTZ R64, R83.reuse, R69 ;  /* 0x0000004553407220 */ /* 0x040fe40000410000 */
[----:B------:R-:W-:-:S02]  /*77b0*/  FMUL.FTZ R83, R83, R65 ;  /* 0x0000004153537220 */ /* 0x000fc40000410000 */
[----:B------:R-:W-:Y:S02]  /*77c0*/  FFMA.FTZ R71, R72, R67, R68 ;  /* 0x0000004348477223 */ /* 0x000fe40000010044 */
[----:B------:R-:W-:Y:S02]  /*77d0*/  FMUL.FTZ R73, R74, R65 ;  /* 0x000000414a497220 */ /* 0x000fe40000410000 */
[----:B------:R-:W-:Y:S02]  /*77e0*/  FMUL.FTZ R67, R103, -R101 ;  /* 0x8000006567437220 */ /* 0x000fe40000410000 */
[----:B------:R-:W-:Y:S01]  /*77f0*/  FFMA.FTZ R65, R72, R65, R64 ;  /* 0x0000004148417223 */ /* 0x000fe20000010040 */
[----:B------:R0:W-:Y:S01]  /*7800*/  STS [R66.X4+0x2178], R73 ;  /* 0x0021784942007388 */ /* 0x0001e20000004800 */
[----:B------:R-:W-:Y:S02]  /*7810*/  FFMA.FTZ R70, R175, R201, R70 ;  /* 0x000000c9af467223 */ /* 0x000fe40000010046 */
[----:B------:R-:W-:-:S02]  /*7820*/  FMUL.FTZ R75, R74, R69 ;  /* 0x000000454a4b7220 */ /* 0x000fc40000410000 */
[----:B------:R-:W-:Y:S01]  /*7830*/  FFMA.FTZ R64, R72, R69, -R83 ;  /* 0x0000004548407223 */ /* 0x000fe20000010853 */
[----:B------:R-:W-:Y:S01]  /*7840*/  HADD2.F32 R83, -RZ, R56.H1_H1 ;  /* 0x30000038ff537230 */ /* 0x000fe20000004100 */
[----:B------:R-:W-:Y:S01]  /*7850*/  FMUL.FTZ R69, R39, R200 ;  /* 0x000000c827457220 */ /* 0x000fe20000410000 */
[----:B------:R1:W-:Y:S01]  /*7860*/  STS [R66.X4+0x217c], R75 ;  /* 0x00217c4b42007388 */ /* 0x0003e20000004800 */
[----:B------:R-:W-:Y:S02]  /*7870*/  FFMA.FTZ R68, R104, R76, -R67 ;  /* 0x0000004c68447223 */ /* 0x000fe40000010843 */
[----:B------:R-:W-:Y:S02]  /*7880*/  FMUL.FTZ R67, R82, R101 ;  /* 0x0000006552437220 */ /* 0x000fe40000410000 */
[-C--:B------:R-:W-:Y:S02]  /*7890*/  FFMA.FTZ R55, R40, R70.reuse, R55 ;  /* 0x0000004628377223 */ /* 0x080fe40000010037 */
[----:B------:R-:W-:-:S02]  /*78a0*/  FFMA.FTZ R77, R74, R70, R71 ;  /* 0x000000464a4d7223 */ /* 0x000fc40000010047 */
[----:B------:R-:W-:Y:S02]  /*78b0*/  FMUL.FTZ R72, R76, UR47 ;  /* 0x0000002f4c487c20 */ /* 0x000fe40008410000 */
[-C--:B------:R-:W-:Y:S02]  /*78c0*/  FFMA.FTZ R70, R82, -R69.reuse, R203 ;  /* 0x8000004552467223 */ /* 0x080fe400000100cb */
[----:B------:R-:W-:Y:S02]  /*78d0*/  FMUL.FTZ R71, R101, UR47 ;  /* 0x0000002f65477c20 */ /* 0x000fe40008410000 */
[C---:B------:R-:W-:Y:S02]  /*78e0*/  FFMA.FTZ R69, R172.reuse, -R69, R204 ;  /* 0x80000045ac457223 */ /* 0x040fe400000100cc */
[-C--:B------:R-:W-:Y:S02]  /*78f0*/  FFMA.FTZ R172, R172, R76.reuse, R67 ;  /* 0x0000004cacac7223 */ /* 0x080fe40000010043 */
[----:B------:R-:W-:-:S02]  /*7900*/  FMUL.FTZ R103, R103, -R76 ;  /* 0x8000004c67677220 */ /* 0x000fc40000410000 */
[----:B------:R-:W-:Y:S02]  /*7910*/  FFMA.FTZ R67, R101, UR46, -R72 ;  /* 0x0000002e65437c23 */ /* 0x000fe40008010848 */
[----:B------:R-:W-:Y:S02]  /*7920*/  FFMA.FTZ R72, R76, UR46, R71 ;  /* 0x0000002e4c487c23 */ /* 0x000fe40008010047 */
[CC--:B0-----:R-:W-:Y:S02]  /*7930*/  FMUL.FTZ R73, R39.reuse, R101.reuse ;  /* 0x0000006527497220 */ /* 0x0c1fe40000410000 */
[----:B------:R-:W-:Y:S02]  /*7940*/  FMUL.FTZ R76, R39, R76 ;  /* 0x0000004c274c7220 */ /* 0x000fe40000410000 */
[----:B------:R-:W-:Y:S02]  /*7950*/  FFMA.FTZ R103, R104, R101, R103 ;  /* 0x0000006568677223 */ /* 0x000fe40000010067 */
[----:B------:R-:W-:-:S02]  /*7960*/  FADD.FTZ R82, R197, R68 ;  /* 0x00000044c5527221 */ /* 0x000fc40000010000 */
[C---:B------:R-:W-:Y:S02]  /*7970*/  FMUL.FTZ R68, R70.reuse, R73 ;  /* 0x0000004946447220 */ /* 0x040fe40000410000 */
[CC--:B------:R-:W-:Y:S02]  /*7980*/  FMUL.FTZ R74, R70.reuse, R76.reuse ;  /* 0x0000004c464a7220 */ /* 0x0c0fe40000410000 */
[----:B------:R-:W-:Y:S02]  /*7990*/  FMUL.FTZ R67, R70, R67 ;  /* 0x0000004346437220 */ /* 0x000fe40000410000 */
[----:B------:R-:W-:Y:S01]  /*79a0*/  FADD.FTZ R102, -R198, R103 ;  /* 0x00000067c6667221 */ /* 0x000fe20000010100 */
[----:B------:R-:W-:Y:S01]  /*79b0*/  IADD3 R198, R3, 0x5c0, RZ ;  /* 0x000005c003c67810 */ /* 0x000fe20007ffe0ff */
[C---:B------:R-:W-:Y:S02]  /*79c0*/  FMUL.FTZ R71, R200.reuse, R76 ;  /* 0x0000004cc8477220 */ /* 0x040fe40000410000 */
[----:B-1----:R-:W-:-:S02]  /*79d0*/  FMUL.FTZ R75, R200, R73 ;  /* 0x00000049c84b7220 */ /* 0x002fc40000410000 */
[C---:B------:R-:W-:Y:S01]  /*79e0*/  FFMA.FTZ R76, R69.reuse, R76, R68 ;  /* 0x0000004c454c7223 */ /* 0x040fe20000010044 */
[----:B------:R0:W-:Y:S01]  /*79f0*/  STS [R66.X4+0x2170], R71 ;  /* 0x0021704742007388 */ /* 0x0001e20000004800 */
[C---:B------:R-:W-:Y:S02]  /*7a00*/  FFMA.FTZ R73, R69.reuse, R73, -R74 ;  /* 0x0000004945497223 */ /* 0x040fe4000001084a */
[----:B------:R-:W-:Y:S01]  /*7a10*/  FFMA.FTZ R69, R69, R72, R67 ;  /* 0x0000004845457223 */ /* 0x000fe20000010043 */
[----:B------:R1:W-:Y:S01]  /*7a20*/  STS [R66.X4+0x2174], R75 ;  /* 0x0021744b42007388 */ /* 0x0003e20000004800 */
[----:B------:R-:W-:Y:S01]  /*7a30*/  FADD.FTZ R24, R77, R24 ;  /* 0x000000184d187221 */ /* 0x000fe20000010000 */
[----:B------:R-:W-:Y:S01]  /*7a40*/  HADD2.F32 R77, -RZ, R58.H1_H1 ;  /* 0x3000003aff4d7230 */ /* 0x000fe20000004100 */
[----:B------:R-:W-:Y:S02]  /*7a50*/  FMUL.FTZ R67, R105, -R102 ;  /* 0x8000006669437220 */ /* 0x000fe40000410000 */
[----:B------:R-:W-:-:S02]  /*7a60*/  FFMA.FTZ R108, R39, R172, R108 ;  /* 0x000000ac276c7223 */ /* 0x000fc4000001006c */
[----:B------:R-:W-:Y:S01]  /*7a70*/  FFMA.FTZ R172, R200, R172, R69 ;  /* 0x000000acc8ac7223 */ /* 0x000fe20000010045 */
[----:B------:R-:W-:Y:S01]  /*7a80*/  IADD3 R200, R3, 0x600, RZ ;  /* 0x0000060003c87810 */ /* 0x000fe20007ffe0ff */
[-C--:B------:R-:W-:Y:S02]  /*7a90*/  FFMA.FTZ R68, R106, R82.reuse, -R67 ;  /* 0x000000526a447223 */ /* 0x080fe40000010843 */
[----:B------:R-:W-:Y:S02]  /*7aa0*/  FMUL.FTZ R105, R105, -R82 ;  /* 0x8000005269697220 */ /* 0x000fe40000410000 */
[----:B------:R-:W-:Y:S02]  /*7ab0*/  FMUL.FTZ R69, R82, UR47 ;  /* 0x0000002f52457c20 */ /* 0x000fe40008410000 */
[----:B------:R-:W-:Y:S02]  /*7ac0*/  FMUL.FTZ R72, R38, R77 ;  /* 0x0000004d26487220 */ /* 0x000fe40000410000 */
[----:B------:R-:W-:-:S02]  /*7ad0*/  FADD.FTZ R74, R195, R68 ;  /* 0x00000044c34a7221 */ /* 0x000fc40000010000 */
[-C--:B------:R-:W-:Y:S02]  /*7ae0*/  FFMA.FTZ R105, R106, R102.reuse, R105 ;  /* 0x000000666a697223 */ /* 0x080fe40000010069 */
[C---:B------:R-:W-:Y:S02]  /*7af0*/  FMUL.FTZ R70, R81.reuse, R102 ;  /* 0x0000006651467220 */ /* 0x040fe40000410000 */
[C---:B------:R-:W-:Y:S02]  /*7b00*/  FMUL.FTZ R67, R102.reuse, UR47 ;  /* 0x0000002f66437c20 */ /* 0x040fe40008410000 */
[----:B------:R-:W-:Y:S02]  /*7b10*/  FFMA.FTZ R68, R102, UR46, -R69 ;  /* 0x0000002e66447c23 */ /* 0x000fe40008010845 */
[----:B------:R-:W-:Y:S02]  /*7b20*/  FFMA.FTZ R81, R81, -R72, R213 ;  /* 0x8000004851517223 */ /* 0x000fe400000100d5 */
[----:B------:R-:W-:-:S02]  /*7b30*/  FMUL.FTZ R102, R38, R102 ;  /* 0x0000006626667220 */ /* 0x000fc40000410000 */
[----:B------:R-:W-:Y:S02]  /*7b40*/  FMUL.FTZ R103, R38, R82 ;  /* 0x0000005226677220 */ /* 0x000fe40000410000 */
[C---:B------:R-:W-:Y:S02]  /*7b50*/  FMUL.FTZ R69, R81.reuse, R102 ;  /* 0x0000006651457220 */ /* 0x040fe40000410000 */
[----:B------:R-:W-:Y:S02]  /*7b60*/  FMUL.FTZ R68, R81, R68 ;  /* 0x0000004451447220 */ /* 0x000fe40000410000 */
[----:B------:R-:W-:Y:S02]  /*7b70*/  FFMA.FTZ R72, R173, -R72, R214 ;  /* 0x80000048ad487223 */ /* 0x000fe400000100d6 */
[----:B------:R-:W-:Y:S02]  /*7b80*/  FMUL.FTZ R81, R81, R103 ;  /* 0x0000006751517220 */ /* 0x000fe40000410000 */
[----:B------:R-:W-:-:S02]  /*7b90*/  FFMA.FTZ R67, R82, UR46, R67 ;  /* 0x0000002e52437c23 */ /* 0x000fc40008010043 */
[----:B------:R-:W-:Y:S01]  /*7ba0*/  FFMA.FTZ R173, R173, R82, R70 ;  /* 0x00000052adad7223 */ /* 0x000fe20000010046 */
[----:B------:R-:W-:Y:S01]  /*7bb0*/  HADD2.F32 R82, -RZ, R58.H0_H0 ;  /* 0x2000003aff527230 */ /* 0x000fe20000004100 */
[----:B------:R-:W-:Y:S01]  /*7bc0*/  FADD.FTZ R104, -R196, R105 ;  /* 0x00000069c4687221 */ /* 0x000fe20000010100 */
[----:B------:R-:W-:Y:S01]  /*7bd0*/  IADD3 R196, R3, 0x580, RZ ;  /* 0x0000058003c47810 */ /* 0x000fe20007ffe0ff */
[CC--:B0-----:R-:W-:Y:S02]  /*7be0*/  FMUL.FTZ R71, R77.reuse, R103.reuse ;  /* 0x000000674d477220 */ /* 0x0c1fe40000410000 */
[-C--:B-1----:R-:W-:Y:S02]  /*7bf0*/  FMUL.FTZ R75, R77, R102.reuse ;  /* 0x000000664d4b7220 */ /* 0x082fe40000410000 */
[C---:B------:R-:W-:Y:S01]  /*7c00*/  FFMA.FTZ R103, R72.reuse, R103, R69 ;  /* 0x0000006748677223 */ /* 0x040fe20000010045 */
[----:B------:R0:W-:Y:S01]  /*7c10*/  STS [R66.X4+0x2168], R71 ;  /* 0x0021684742007388 */ /* 0x0001e20000004800 */
[C---:B------:R-:W-:Y:S01]  /*7c20*/  FFMA.FTZ R102, R72.reuse, R102, -R81 ;  /* 0x0000006648667223 */ /* 0x040fe20000010851 */
[----:B------:R-:W-:Y:S01]  /*7c30*/  HADD2.F32 R81, -RZ, R57.H1_H1 ;  /* 0x30000039ff517230 */ /* 0x000fe20000004100 */
[----:B------:R-:W-:Y:S01]  /*7c40*/  FFMA.FTZ R72, R72, R67, R68 ;  /* 0x0000004348487223 */ /* 0x000fe20000010044 */
[----:B------:R1:W-:Y:S01]  /*7c50*/  STS [R66.X4+0x216c], R75 ;  /* 0x00216c4b42007388 */ /* 0x0003e20000004800 */
[----:B------:R-:W-:-:S02]  /*7c60*/  FMUL.FTZ R68, R107, -R104 ;  /* 0x800000686b447220 */ /* 0x000fc40000410000 */
[----:B------:R-:W-:Y:S02]  /*7c70*/  FMUL.FTZ R70, R107, -R74 ;  /* 0x8000004a6b467220 */ /* 0x000fe40000410000 */
[----:B------:R-:W-:Y:S02]  /*7c80*/  FMUL.FTZ R69, R37, R82 ;  /* 0x0000005225457220 */ /* 0x000fe40000410000 */
[----:B0-----:R-:W-:Y:S02]  /*7c90*/  FMUL.FTZ R71, R74, UR47 ;  /* 0x0000002f4a477c20 */ /* 0x001fe40008410000 */
[C---:B------:R-:W-:Y:S02]  /*7ca0*/  FFMA.FTZ R68, R141.reuse, R74, -R68 ;  /* 0x0000004a8d447223 */ /* 0x040fe40000010844 */
[-C--:B------:R-:W-:Y:S02]  /*7cb0*/  FFMA.FTZ R141, R141, R104.reuse, R70 ;  /* 0x000000688d8d7223 */ /* 0x080fe40000010046 */
[----:B------:R-:W-:-:S02]  /*7cc0*/  FMUL.FTZ R67, R80, R104 ;  /* 0x0000006850437220 */ /* 0x000fc40000410000 */
[-C--:B------:R-:W-:Y:S02]  /*7cd0*/  FFMA.FTZ R80, R80, -R69.reuse, R221 ;  /* 0x8000004550507223 */ /* 0x080fe400000100dd */
[C---:B------:R-:W-:Y:S02]  /*7ce0*/  FMUL.FTZ R70, R104.reuse, UR47 ;  /* 0x0000002f68467c20 */ /* 0x040fe40008410000 */
[----:B------:R-:W-:Y:S02]  /*7cf0*/  FFMA.FTZ R71, R104, UR46, -R71 ;  /* 0x0000002e68477c23 */ /* 0x000fe40008010847 */
[C---:B------:R-:W-:Y:S02]  /*7d00*/  FMUL.FTZ R104, R37.reuse, R104 ;  /* 0x0000006825687220 */ /* 0x040fe40000410000 */
[----:B------:R-:W-:Y:S02]  /*7d10*/  FMUL.FTZ R105, R37, R74 ;  /* 0x0000004a25697220 */ /* 0x000fe40000410000 */
[----:B------:R-:W-:-:S02]  /*7d20*/  FFMA.FTZ R69, R170, -R69, R222 ;  /* 0x80000045aa457223 */ /* 0x000fc400000100de */
[----:B------:R-:W-:Y:S02]  /*7d30*/  FFMA.FTZ R70, R74, UR46, R70 ;  /* 0x0000002e4a467c23 */ /* 0x000fe40008010046 */
[C---:B------:R-:W-:Y:S02]  /*7d40*/  FMUL.FTZ R71, R80.reuse, R71 ;  /* 0x0000004750477220 */ /* 0x040fe40000410000 */
[----:B------:R-:W-:Y:S02]  /*7d50*/  FADD.FTZ R193, R193, R68 ;  /* 0x00000044c1c17221 */ /* 0x000fe40000010000 */
[----:B------:R-:W-:Y:S02]  /*7d60*/  FMUL.FTZ R68, R80, R104 ;  /* 0x0000006850447220 */ /* 0x000fe40000410000 */
[----:B------:R-:W-:Y:S01]  /*7d70*/  FADD.FTZ R141, -R194, R141 ;  /* 0x0000008dc28d7221 */ /* 0x000fe20000010100 */
[----:B------:R-:W-:Y:S01]  /*7d80*/  IADD3 R194, R3, 0x540, RZ ;  /* 0x0000054003c27810 */ /* 0x000fe20007ffe0ff */
[----:B------:R-:W-:-:S02]  /*7d90*/  FMUL.FTZ R80, R80, R105 ;  /* 0x0000006950507220 */ /* 0x000fc40000410000 */
[-C--:B------:R-:W-:Y:S02]  /*7da0*/  FFMA.FTZ R53, R38, R173.reuse, R53 ;  /* 0x000000ad26357223 */ /* 0x080fe40000010035 */
[----:B------:R-:W-:Y:S02]  /*7db0*/  FFMA.FTZ R67, R170, R74, R67 ;  /* 0x0000004aaa437223 */ /* 0x000fe40000010043 */
[----:B------:R-:W-:Y:S02]  /*7dc0*/  FFMA.FTZ R70, R69, R70, R71 ;  /* 0x0000004645467223 */ /* 0x000fe40000010047 */
[----:B------:R-:W-:Y:S02]  /*7dd0*/  FFMA.FTZ R173, R77, R173, R72 ;  /* 0x000000ad4dad7223 */ /* 0x000fe40000010048 */
[C---:B-1----:R-:W-:Y:S02]  /*7de0*/  FMUL.FTZ R75, R82.reuse, R105 ;  /* 0x00000069524b7220 */ /* 0x042fe40000410000 */
[----:B------:R-:W-:-:S02]  /*7df0*/  FMUL.FTZ R77, R82, R104 ;  /* 0x00000068524d7220 */ /* 0x000fc40000410000 */
[C---:B------:R-:W-:Y:S01]  /*7e00*/  FFMA.FTZ R105, R69.reuse, R105, R68 ;  /* 0x0000006945697223 */ /* 0x040fe20000010044 */
[----:B------:R0:W-:Y:S01]  /*7e10*/  STS [R66.X4+0x2160], R75 ;  /* 0x0021604b42007388 */ /* 0x0001e20000004800 */
[----:B------:R-:W-:Y:S02]  /*7e20*/  FFMA.FTZ R104, R69, R104, -R80 ;  /* 0x0000006845687223 */ /* 0x000fe40000010850 */
[----:B------:R-:W-:Y:S01]  /*7e30*/  FMUL.FTZ R68, R142, -R141 ;  /* 0x8000008d8e447220 */ /* 0x000fe20000410000 */
[----:B------:R1:W-:Y:S01]  /*7e40*/  STS [R66.X4+0x2164], R77 ;  /* 0x0021644d42007388 */ /* 0x0003e20000004800 */
[-C--:B------:R-:W-:Y:S02]  /*7e50*/  FFMA.FTZ R54, R37, R67.reuse, R54 ;  /* 0x0000004325367223 */ /* 0x080fe40000010036 */
[----:B------:R-:W-:Y:S01]  /*7e60*/  FFMA.FTZ R80, R82, R67, R70 ;  /* 0x0000004352507223 */ /* 0x000fe20000010046 */
[----:B------:R-:W-:Y:S01]  /*7e70*/  HADD2.F32 R82, -RZ, R56.H0_H0 ;  /* 0x20000038ff527230 */ /* 0x000fe20000004100 */
[----:B------:R-:W-:-:S02]  /*7e80*/  FMUL.FTZ R67, R36, R81 ;  /* 0x0000005124437220 */ /* 0x000fc40000410000 */
[----:B------:R-:W-:Y:S02]  /*7e90*/  FMUL.FTZ R71, R193, UR47 ;  /* 0x0000002fc1477c20 */ /* 0x000fe40008410000 */
[----:B------:R-:W-:Y:S02]  /*7ea0*/  FFMA.FTZ R68, R143, R193, -R68 ;  /* 0x000000c18f447223 */ /* 0x000fe40000010844 */
[----:B------:R-:W-:Y:S02]  /*7eb0*/  FMUL.FTZ R70, R79, R141 ;  /* 0x0000008d4f467220 */ /* 0x000fe40000410000 */
[----:B------:R-:W-:Y:S02]  /*7ec0*/  FMUL.FTZ R69, R141, UR47 ;  /* 0x0000002f8d457c20 */ /* 0x000fe40008410000 */
[----:B------:R-:W-:Y:S02]  /*7ed0*/  FFMA.FTZ R79, R79, -R67, R136 ;  /* 0x800000434f4f7223 */ /* 0x000fe40000010088 */
[----:B------:R-:W-:-:S02]  /*7ee0*/  FMUL.FTZ R74, R36, R141 ;  /* 0x0000008d244a7220 */ /* 0x000fc40000410000 */
[-C--:B------:R-:W-:Y:S02]  /*7ef0*/  FMUL.FTZ R106, R36, R193.reuse ;  /* 0x000000c1246a7220 */ /* 0x080fe40000410000 */
[----:B------:R-:W-:Y:S02]  /*7f00*/  FFMA.FTZ R72, R141, UR46, -R71 ;  /* 0x0000002e8d487c23 */ /* 0x000fe40008010847 */
[----:B------:R-:W-:Y:S02]  /*7f10*/  FMUL.FTZ R142, R142, -R193 ;  /* 0x800000c18e8e7220 */ /* 0x000fe40000410000 */
[----:B------:R-:W-:Y:S02]  /*7f20*/  FADD.FTZ R137, R191, R68 ;  /* 0x00000044bf897221 */ /* 0x000fe40000010000 */
[----:B------:R-:W-:Y:S02]  /*7f30*/  FFMA.FTZ R68, R193, UR46, R69 ;  /* 0x0000002ec1447c23 */ /* 0x000fe40008010045 */
[----:B------:R-:W-:-:S02]  /*7f40*/  FFMA.FTZ R67, R171, -R67, R218 ;  /* 0x80000043ab437223 */ /* 0x000fc400000100da */
[C---:B------:R-:W-:Y:S02]  /*7f50*/  FMUL.FTZ R69, R79.reuse, R74 ;  /* 0x0000004a4f457220 */ /* 0x040fe40000410000 */
[C---:B------:R-:W-:Y:S02]  /*7f60*/  FMUL.FTZ R107, R79.reuse, R106 ;  /* 0x0000006a4f6b7220 */ /* 0x040fe40000410000 */
[----:B------:R-:W-:Y:S02]  /*7f70*/  FMUL.FTZ R72, R79, R72 ;  /* 0x000000484f487220 */ /* 0x000fe40000410000 */
[----:B------:R-:W-:Y:S02]  /*7f80*/  FFMA.FTZ R143, R143, R141, R142 ;  /* 0x0000008d8f8f7223 */ /* 0x000fe4000001008e */
[-C--:B------:R-:W-:Y:S02]  /*7f90*/  FMUL.FTZ R71, R81, R106.reuse ;  /* 0x0000006a51477220 */ /* 0x080fe40000410000 */
[----:B------:R-:W-:-:S02]  /*7fa0*/  FFMA.FTZ R106, R67, R106, R69 ;  /* 0x0000006a436a7223 */ /* 0x000fc40000010045 */
[-C--:B------:R-:W-:Y:S01]  /*7fb0*/  FFMA.FTZ R107, R67, R74.reuse, -R107 ;  /* 0x0000004a436b7223 */ /* 0x080fe2000001086b */
[----:B------:R2:W-:Y:S01]  /*7fc0*/  STS [R66.X4+0x2158], R71 ;  /* 0x0021584742007388 */ /* 0x0005e20000004800 */
[----:B------:R-:W-:Y:S02]  /*7fd0*/  FFMA.FTZ R70, R171, R193, R70 ;  /* 0x000000c1ab467223 */ /* 0x000fe40000010046 */
[----:B0-----:R-:W-:Y:S01]  /*7fe0*/  FMUL.FTZ R75, R81, R74 ;  /* 0x0000004a514b7220 */ /* 0x001fe20000410000 */
[----:B------:R-:W-:Y:S01]  /*7ff0*/  HADD2.F32 R74, -RZ, R57.H0_H0 ;  /* 0x20000039ff4a7230 */ /* 0x000fe20000004100 */
[----:B------:R-:W-:Y:S02]  /*8000*/  FFMA.FTZ R67, R67, R68, R72 ;  /* 0x0000004443437223 */ /* 0x000fe40000010048 */
[----:B------:R-:W-:Y:S01]  /*8010*/  FADD.FTZ R143, -R192, R143 ;  /* 0x0000008fc08f7221 */ /* 0x000fe20000010100 */
[----:B------:R0:W-:Y:S01]  /*8020*/  STS [R66.X4+0x215c], R75 ;  /* 0x00215c4b42007388 */ /* 0x0001e20000004800 */
[-C--:B------:R-:W-:Y:S01]  /*8030*/  FFMA.FTZ R51, R36, R70.reuse, R51 ;  /* 0x0000004624337223 */ /* 0x080fe20000010033 */
[----:B------:R-:W-:Y:S01]  /*8040*/  IADD3 R192, R3, 0x500, RZ ;  /* 0x0000050003c07810 */ /* 0x000fe20007ffe0ff */
[----:B-1----:R-:W-:-:S02]  /*8050*/  FFMA.FTZ R77, R81, R70, R67 ;  /* 0x00000046514d7223 */ /* 0x002fc40000010043 */
[-C--:B------:R-:W-:Y:S02]  /*8060*/  FMUL.FTZ R68, R144, -R143.reuse ;  /* 0x8000008f90447220 */ /* 0x080fe40000410000 */
[----:B------:R-:W-:Y:S02]  /*8070*/  FMUL.FTZ R67, R78, R143 ;  /* 0x0000008f4e437220 */ /* 0x000fe40000410000 */
[----:B------:R-:W-:Y:S02]  /*8080*/  FMUL.FTZ R70, R143, UR47 ;  /* 0x0000002f8f467c20 */ /* 0x000fe40008410000 */
[----:B------:R-:W-:Y:S02]  /*8090*/  FMUL.FTZ R69, R35, R74 ;  /* 0x0000004a23457220 */ /* 0x000fe40000410000 */
[-C--:B------:R-:W-:Y:S02]  /*80a0*/  FMUL.FTZ R144, R144, -R137.reuse ;  /* 0x8000008990907220 */ /* 0x080fe40000410000 */
[----:B------:R-:W-:-:S02]  /*80b0*/  FFMA.FTZ R68, R145, R137, -R68 ;  /* 0x0000008991447223 */ /* 0x000fc40000010844 */
[C---:B--2---:R-:W-:Y:S02]  /*80c0*/  FMUL.FTZ R71, R137.reuse, UR47 ;  /* 0x0000002f89477c20 */ /* 0x044fe40008410000 */
[----:B------:R-:W-:Y:S02]  /*80d0*/  FFMA.FTZ R67, R168, R137, R67 ;  /* 0x00000089a8437223 */ /* 0x000fe40000010043 */
[----:B------:R-:W-:Y:S02]  /*80e0*/  FFMA.FTZ R70, R137, UR46, R70 ;  /* 0x0000002e89467c23 */ /* 0x000fe40008010046 */
[----:B------:R-:W-:Y:S02]  /*80f0*/  FFMA.FTZ R78, R78, -R69, R219 ;  /* 0x800000454e4e7223 */ /* 0x000fe400000100db */
[----:B------:R-:W-:Y:S02]  /*8100*/  FMUL.FTZ R137, R35, R137 ;  /* 0x0000008923897220 */ /* 0x000fe40000410000 */
[----:B------:R-:W-:-:S02]  /*8110*/  FFMA.FTZ R145, R145, R143, R144 ;  /* 0x0000008f91917223 */ /* 0x000fc40000010090 */
[----:B------:R-:W-:Y:S02]  /*8120*/  FADD.FTZ R189, R189, R68 ;  /* 0x00000044bdbd7221 */ /* 0x000fe40000010000 */
[----:B------:R-:W-:Y:S02]  /*8130*/  FFMA.FTZ R69, R168, -R69, R220 ;  /* 0x80000045a8457223 */ /* 0x000fe400000100dc */
[----:B------:R-:W-:Y:S02]  /*8140*/  FMUL.FTZ R68, R35, R143 ;  /* 0x0000008f23447220 */ /* 0x000fe40000410000 */
[----:B------:R-:W-:Y:S02]  /*8150*/  FMUL.FTZ R141, R78, R137 ;  /* 0x000000894e8d7220 */ /* 0x000fe40000410000 */
[----:B------:R-:W-:Y:S01]  /*8160*/  FADD.FTZ R145, -R190, R145 ;  /* 0x00000091be917221 */ /* 0x000fe20000010100 */
[----:B------:R-:W-:Y:S01]  /*8170*/  IADD3 R190, R3, 0x4c0, RZ ;  /* 0x000004c003be7810 */ /* 0x000fe20007ffe0ff */
[----:B------:R-:W-:-:S02]  /*8180*/  FADD.FTZ R20, R77, R20 ;  /* 0x000000144d147221 */ /* 0x000fc40000010000 */
[-C--:B------:R-:W-:Y:S02]  /*8190*/  FMUL.FTZ R72, R78, R68.reuse ;  /* 0x000000444e487220 */ /* 0x080fe40000410000 */
[-C--:B------:R-:W-:Y:S02]  /*81a0*/  FFMA.FTZ R141, R69, R68.reuse, -R141 ;  /* 0x00000044458d7223 */ /* 0x080fe4000001088d */
[----:B------:R-:W-:Y:S02]  /*81b0*/  FMUL.FTZ R77, R74, R68 ;  /* 0x000000444a4d7220 */ /* 0x000fe40000410000 */
[C---:B------:R-:W-:Y:S02]  /*81c0*/  FMUL.FTZ R68, R146.reuse, -R145 ;  /* 0x8000009192447220 */ /* 0x040fe40000410000 */
[----:B------:R-:W-:Y:S01]  /*81d0*/  FMUL.FTZ R146, R146, -R189 ;  /* 0x800000bd92927220 */ /* 0x000fe20000410000 */
[----:B------:R-:W-:Y:S01]  /*81e0*/  STS [R66.X4+0x2154], R77 ;  /* 0x0021544d42007388 */ /* 0x000fe20000004800 */
[----:B------:R-:W-:-:S02]  /*81f0*/  FFMA.FTZ R71, R143, UR46, -R71 ;  /* 0x0000002e8f477c23 */ /* 0x000fc40008010847 */
[C---:B------:R-:W-:Y:S02]  /*8200*/  FFMA.FTZ R68, R147.reuse, R189, -R68 ;  /* 0x000000bd93447223 */ /* 0x040fe40000010844 */
[----:B------:R-:W-:Y:S02]  /*8210*/  FFMA.FTZ R147, R147, R145, R146 ;  /* 0x0000009193937223 */ /* 0x000fe40000010092 */
[----:B------:R-:W-:Y:S02]  /*8220*/  FMUL.FTZ R71, R78, R71 ;  /* 0x000000474e477220 */ /* 0x000fe40000410000 */
[----:B------:R-:W-:Y:S02]  /*8230*/  FADD.FTZ R21, R80, R21 ;  /* 0x0000001550157221 */ /* 0x000fe40000010000 */
[----:B------:R-:W-:Y:S02]  /*8240*/  FADD.FTZ R147, -R188, R147 ;  /* 0x00000093bc937221 */ /* 0x000fe40000010100 */
[----:B------:R-:W-:-:S02]  /*8250*/  FADD.FTZ R80, R187, R68 ;  /* 0x00000044bb507221 */ /* 0x000fc40000010000 */
[-C--:B0-----:R-:W-:Y:S02]  /*8260*/  FMUL.FTZ R75, R74, R137.reuse ;  /* 0x000000894a4b7220 */ /* 0x081fe40000410000 */
[C---:B------:R-:W-:Y:S02]  /*8270*/  FFMA.FTZ R137, R69.reuse, R137, R72 ;  /* 0x0000008945897223 */ /* 0x040fe40000010048 */
[----:B------:R-:W-:Y:S01]  /*8280*/  FFMA.FTZ R70, R69, R70, R71 ;  /* 0x0000004645467223 */ /* 0x000fe20000010047 */
[----:B------:R0:W-:Y:S01]  /*8290*/  STS [R66.X4+0x2150], R75 ;  /* 0x0021504b42007388 */ /* 0x0001e20000004800 */
[----:B------:R-:W-:Y:S02]  /*82a0*/  FMUL.FTZ R72, R34, R83 ;  /* 0x0000005322487220 */ /* 0x000fe40000410000 */
[C---:B------:R-:W-:Y:S02]  /*82b0*/  FMUL.FTZ R68, R148.reuse, -R147 ;  /* 0x8000009394447220 */ /* 0x040fe40000410000 */
[----:B------:R-:W-:-:S02]  /*82c0*/  FMUL.FTZ R148, R148, -R80 ;  /* 0x8000005094947220 */ /* 0x000fc40000410000 */
[----:B------:R-:W-:Y:S02]  /*82d0*/  FFMA.FTZ R78, R74, R67, R70 ;  /* 0x000000434a4e7223 */ /* 0x000fe40000010046 */
[-C--:B------:R-:W-:Y:S02]  /*82e0*/  FFMA.FTZ R74, R169, -R72.reuse, R215 ;  /* 0x80000048a94a7223 */ /* 0x080fe400000100d7 */
[----:B------:R-:W-:Y:S02]  /*82f0*/  FFMA.FTZ R69, R167, -R72, R216 ;  /* 0x80000048a7457223 */ /* 0x000fe400000100d8 */
[C---:B------:R-:W-:Y:S02]  /*8300*/  FFMA.FTZ R72, R149.reuse, R147, R148 ;  /* 0x0000009395487223 */ /* 0x040fe40000010094 */
[----:B------:R-:W-:Y:S02]  /*8310*/  FFMA.FTZ R71, R149, R80, -R68 ;  /* 0x0000005095477223 */ /* 0x000fe40000010844 */
[----:B------:R-:W-:-:S02]  /*8320*/  FFMA.FTZ R52, R35, R67, R52 ;  /* 0x0000004323347223 */ /* 0x000fc40000010034 */
[----:B------:R-:W-:Y:S02]  /*8330*/  FMUL.FTZ R68, R189, UR47 ;  /* 0x0000002fbd447c20 */ /* 0x000fe40008410000 */
[----:B------:R-:W-:Y:S02]  /*8340*/  FMUL.FTZ R67, R145, UR47 ;  /* 0x0000002f91437c20 */ /* 0x000fe40008410000 */
[----:B------:R-:W-:Y:S02]  /*8350*/  FADD.FTZ R72, -R99, R72 ;  /* 0x0000004863487221 */ /* 0x000fe40000010100 */
[----:B------:R-:W-:Y:S02]  /*8360*/  FADD.FTZ R71, R98, R71 ;  /* 0x0000004762477221 */ /* 0x000fe40000010000 */
[----:B0-----:R-:W-:Y:S02]  /*8370*/  FFMA.FTZ R75, R145, UR46, -R68 ;  /* 0x0000002e914b7c23 */ /* 0x001fe40008010844 */
[----:B------:R-:W-:-:S02]  /*8380*/  FFMA.FTZ R68, R189, UR46, R67 ;  /* 0x0000002ebd447c23 */ /* 0x000fc40008010043 */
[CC--:B------:R-:W-:Y:S02]  /*8390*/  FMUL.FTZ R67, R125.reuse, -R72.reuse ;  /* 0x800000487d437220 */ /* 0x0c0fe40000410000 */
[-C--:B------:R-:W-:Y:S02]  /*83a0*/  FMUL.FTZ R125, R125, -R71.reuse ;  /* 0x800000477d7d7220 */ /* 0x080fe40000410000 */
[C---:B------:R-:W-:Y:S02]  /*83b0*/  FFMA.FTZ R67, R126.reuse, R71, -R67 ;  /* 0x000000477e437223 */ /* 0x040fe40000010843 */
[----:B------:R-:W-:Y:S02]  /*83c0*/  FFMA.FTZ R126, R126, R72, R125 ;  /* 0x000000487e7e7223 */ /* 0x000fe4000001007d */
[----:B------:R-:W-:Y:S02]  /*83d0*/  FADD.FTZ R96, R96, R67 ;  /* 0x0000004360607221 */ /* 0x000fe40000010000 */
[----:B------:R-:W-:-:S02]  /*83e0*/  FADD.FTZ R97, -R97, R126 ;  /* 0x0000007e61617221 */ /* 0x000fc40000010100 */
[----:B------:R-:W-:Y:S02]  /*83f0*/  FADD.FTZ R19, R78, R19 ;  /* 0x000000134e137221 */ /* 0x000fe40000010000 */
[CC--:B------:R-:W-:Y:S02]  /*8400*/  FMUL.FTZ R67, R127.reuse, -R97.reuse ;  /* 0x800000617f437220 */ /* 0x0c0fe40000410000 */
[-C--:B------:R-:W-:Y:S02]  /*8410*/  FMUL.FTZ R127, R127, -R96.reuse ;  /* 0x800000607f7f7220 */ /* 0x080fe40000410000 */
[C---:B------:R-:W-:Y:S02]  /*8420*/  FFMA.FTZ R67, R128.reuse, R96, -R67 ;  /* 0x0000006080437223 */ /* 0x040fe40000010843 */
[----:B------:R-:W-:Y:S02]  /*8430*/  FFMA.FTZ R128, R128, R97, R127 ;  /* 0x0000006180807223 */ /* 0x000fe4000001007f */
[----:B------:R-:W-:-:S02]  /*8440*/  FADD.FTZ R94, R94, R67 ;  /* 0x000000435e5e7221 */ /* 0x000fc40000010000 */
[----:B------:R-:W-:Y:S02]  /*8450*/  FADD.FTZ R95, -R95, R128 ;  /* 0x000000805f5f7221 */ /* 0x000fe40000010100 */
[C---:B------:R-:W-:Y:S02]  /*8460*/  FMUL.FTZ R78, R34.reuse, R145 ;  /* 0x00000091224e7220 */ /* 0x040fe40000410000 */
[----:B------:R-:W-:Y:S02]  /*8470*/  FMUL.FTZ R77, R34, R189 ;  /* 0x000000bd224d7220 */ /* 0x000fe40000410000 */
[C---:B------:R-:W-:Y:S02]  /*8480*/  FMUL.FTZ R67, R129.reuse, -R95 ;  /* 0x8000005f81437220 */ /* 0x040fe40000410000 */
[----:B------:R-:W-:Y:S02]  /*8490*/  FMUL.FTZ R129, R129, -R94 ;  /* 0x8000005e81817220 */ /* 0x000fe40000410000 */
[----:B------:R-:W-:-:S02]  /*84a0*/  FMUL.FTZ R98, R74, R78 ;  /* 0x0000004e4a627220 */ /* 0x000fc40000410000 */
[C---:B------:R-:W-:Y:S02]  /*84b0*/  FMUL.FTZ R99, R74.reuse, R77 ;  /* 0x0000004d4a637220 */ /* 0x040fe40000410000 */
[----:B------:R-:W-:Y:S02]  /*84c0*/  FMUL.FTZ R70, R169, R145 ;  /* 0x00000091a9467220 */ /* 0x000fe40000410000 */
[----:B------:R-:W-:Y:S02]  /*84d0*/  FMUL.FTZ R75, R74, R75 ;  /* 0x0000004b4a4b7220 */ /* 0x000fe40000410000 */
[C---:B------:R-:W-:Y:S02]  /*84e0*/  FFMA.FTZ R67, R130.reuse, R94, -R67 ;  /* 0x0000005e82437223 */ /* 0x040fe40000010843 */
[----:B------:R-:W-:Y:S02]  /*84f0*/  FFMA.FTZ R130, R130, R95, R129 ;  /* 0x0000005f82827223 */ /* 0x000fe40000010081 */
[----:B------:R-:W-:-:S02]  /*8500*/  FFMA.FTZ R98, R69, R77, R98 ;  /* 0x0000004d45627223 */ /* 0x000fc40000010062 */
[----:B------:R-:W-:Y:S02]  /*8510*/  FFMA.FTZ R99, R69, R78, -R99 ;  /* 0x0000004e45637223 */ /* 0x000fe40000010863 */
[----:B------:R-:W-:Y:S01]  /*8520*/  FFMA.FTZ R70, R167, R189, R70 ;  /* 0x000000bda7467223 */ /* 0x000fe20000010046 */
[----:B------:R-:W-:Y:S01]  /*8530*/  LEA.HI.SX32 R189, R236, R3, 0x1b ;  /* 0x00000003ecbd7211 */ /* 0x000fe200078fdaff */
[----:B------:R-:W-:Y:S02]  /*8540*/  FFMA.FTZ R69, R69, R68, R75 ;  /* 0x0000004445457223 */ /* 0x000fe4000001004b */
[----:B------:R-:W-:Y:S02]  /*8550*/  FADD.FTZ R92, R92, R67 ;  /* 0x000000435c5c7221 */ /* 0x000fe40000010000 */
[----:B------:R-:W-:Y:S02]  /*8560*/  FMUL.FTZ R67, R147, UR47 ;  /* 0x0000002f93437c20 */ /* 0x000fe40008410000 */
[----:B------:R-:W-:-:S02]  /*8570*/  FADD.FTZ R93, -R93, R130 ;  /* 0x000000825d5d7221 */ /* 0x000fc40000010100 */
[C---:B------:R-:W-:Y:S02]  /*8580*/  FMUL.FTZ R79, R83.reuse, R77 ;  /* 0x0000004d534f7220 */ /* 0x040fe40000410000 */
[----:B------:R-:W-:Y:S02]  /*8590*/  FFMA.FTZ R77, R83, R70, R69 ;  /* 0x00000046534d7223 */ /* 0x000fe40000010045 */
[----:B------:R-:W-:Y:S01]  /*85a0*/  FMUL.FTZ R69, R166, R147 ;  /* 0x00000093a6457220 */ /* 0x000fe20000410000 */
[----:B------:R0:W-:Y:S01]  /*85b0*/  STS [R66.X4+0x2148], R79 ;  /* 0x0021484f42007388 */ /* 0x0001e20000004800 */
[----:B------:R-:W-:Y:S02]  /*85c0*/  FFMA.FTZ R74, R80, UR46, R67 ;  /* 0x0000002e504a7c23 */ /* 0x000fe40008010043 */
[C---:B------:R-:W-:Y:S02]  /*85d0*/  FMUL.FTZ R67, R131.reuse, -R93 ;  /* 0x8000005d83437220 */ /* 0x040fe40000410000 */
[----:B------:R-:W-:-:S02]  /*85e0*/  FMUL.FTZ R131, R131, -R92 ;  /* 0x8000005c83837220 */ /* 0x000fc40000410000 */
[----:B------:R-:W-:Y:S02]  /*85f0*/  FFMA.FTZ R68, R164, R80, R69 ;  /* 0x00000050a4447223 */ /* 0x000fe40000010045 */
[----:B------:R-:W-:Y:S02]  /*8600*/  FMUL.FTZ R75, R33, R82 ;  /* 0x00000052214b7220 */ /* 0x000fe40000410000 */
[----:B------:R-:W-:Y:S02]  /*8610*/  FMUL.FTZ R69, R80, UR47 ;  /* 0x0000002f50457c20 */ /* 0x000fe40008410000 */
[C---:B------:R-:W-:Y:S02]  /*8620*/  FFMA.FTZ R67, R132.reuse, R92, -R67 ;  /* 0x0000005c84437223 */ /* 0x040fe40000010843 */
[----:B------:R-:W-:Y:S01]  /*8630*/  FFMA.FTZ R132, R132, R93, R131 ;  /* 0x0000005d84847223 */ /* 0x000fe20000010083 */
[----:B------:R-:W-:Y:S01]  /*8640*/  HADD2.F32 R131, -RZ, R61.H1_H1 ;  /* 0x3000003dff837230 */ /* 0x000fe20000004100 */
[----:B------:R-:W-:-:S02]  /*8650*/  FFMA.FTZ R49, R34, R70, R49 ;  /* 0x0000004622317223 */ /* 0x000fc40000010031 */
[----:B------:R-:W-:Y:S02]  /*8660*/  FFMA.FTZ R70, R166, -R75, R211 ;  /* 0x8000004ba6467223 */ /* 0x000fe400000100d3 */
[----:B------:R-:W-:Y:S02]  /*8670*/  FFMA.FTZ R69, R147, UR46, -R69 ;  /* 0x0000002e93457c23 */ /* 0x000fe40008010845 */
[----:B------:R-:W-:Y:S01]  /*8680*/  FADD.FTZ R91, -R91, R132 ;  /* 0x000000845b5b7221 */ /* 0x000fe20000010100 */
[--C-:B------:R-:W-:Y:S01]  /*8690*/  HADD2.F32 R132, -RZ, R63.reuse.H0_H0 ;  /* 0x2000003fff847230 */ /* 0x100fe20000004100 */
[----:B------:R-:W-:Y:S01]  /*86a0*/  FADD.FTZ R90, R90, R67 ;  /* 0x000000435a5a7221 */ /* 0x000fe20000010000 */
[----:B------:R-:W-:Y:S01]  /*86b0*/  HADD2.F32 R67, -RZ, R63.H1_H1 ;  /* 0x3000003fff437230 */ /* 0x000fe20000004100 */
[----:B------:R-:W-:Y:S02]  /*86c0*/  FADD.FTZ R18, R77, R18 ;  /* 0x000000124d127221 */ /* 0x000fe40000010000 */
[----:B------:R-:W-:-:S02]  /*86d0*/  FMUL.FTZ R77, R70, R69 ;  /* 0x00000045464d7220 */ /* 0x000fc40000410000 */
[----:B------:R-:W-:Y:S02]  /*86e0*/  FMUL.FTZ R81, R83, R78 ;  /* 0x0000004e53517220 */ /* 0x000fe40000410000 */
[----:B0-----:R-:W-:Y:S02]  /*86f0*/  FMUL.FTZ R79, R33, R147 ;  /* 0x00000093214f7220 */ /* 0x001fe40000410000 */
[----:B------:R-:W-:Y:S01]  /*8700*/  FMUL.FTZ R69, R133, -R91 ;  /* 0x8000005b85457220 */ /* 0x000fe20000410000 */
[----:B------:R-:W-:Y:S01]  /*8710*/  STS [R66.X4+0x214c], R81 ;  /* 0x00214c5142007388 */ /* 0x000fe20000004800 */
[----:B------:R-:W-:Y:S02]  /*8720*/  FMUL.FTZ R78, R33, R80 ;  /* 0x00000050214e7220 */ /* 0x000fe40000410000 */
[----:B------:R-:W-:Y:S02]  /*8730*/  FMUL.FTZ R133, R133, -R90 ;  /* 0x8000005a85857220 */ /* 0x000fe40000410000 */
[----:B------:R-:W-:-:S02]  /*8740*/  FMUL.FTZ R142, R70, R79 ;  /* 0x0000004f468e7220 */ /* 0x000fc40000410000 */
[----:B------:R-:W-:Y:S02]  /*8750*/  FFMA.FTZ R69, R134, R90, -R69 ;  /* 0x0000005a86457223 */ /* 0x000fe40000010845 */
[----:B------:R-:W-:Y:S02]  /*8760*/  FFMA.FTZ R75, R164, -R75, R212 ;  /* 0x8000004ba44b7223 */ /* 0x000fe400000100d4 */
[----:B------:R-:W-:Y:S02]  /*8770*/  FMUL.FTZ R70, R70, R78 ;  /* 0x0000004e46467220 */ /* 0x000fe40000410000 */
[----:B------:R-:W-:Y:S01]  /*8780*/  FFMA.FTZ R134, R134, R91, R133 ;  /* 0x0000005b86867223 */ /* 0x000fe20000010085 */
[----:B------:R-:W-:Y:S01]  /*8790*/  HADD2.F32 R133, -RZ, R60.H1_H1 ;  /* 0x3000003cff857230 */ /* 0x000fe20000004100 */
[-C--:B------:R-:W-:Y:S02]  /*87a0*/  FFMA.FTZ R143, R75, R79.reuse, -R70 ;  /* 0x0000004f4b8f7223 */ /* 0x080fe40000010846 */
[----:B------:R-:W-:Y:S01]  /*87b0*/  FADD.FTZ R89, -R89, R134 ;  /* 0x0000008659597221 */ /* 0x000fe20000010100 */
[----:B------:R-:W-:Y:S01]  /*87c0*/  HADD2.F32 R134, -RZ, R61.H0_H0 ;  /* 0x2000003dff867230 */ /* 0x000fe20000004100 */
[----:B------:R-:W-:-:S02]  /*87d0*/  FMUL.FTZ R79, R82, R79 ;  /* 0x0000004f524f7220 */ /* 0x000fc40000410000 */
[C---:B------:R-:W-:Y:S02]  /*87e0*/  FFMA.FTZ R77, R75.reuse, R74, R77 ;  /* 0x0000004a4b4d7223 */ /* 0x040fe4000001004d */
[----:B------:R-:W-:Y:S01]  /*87f0*/  FADD.FTZ R88, R88, R69 ;  /* 0x0000004558587221 */ /* 0x000fe20000010000 */
[----:B------:R0:W-:Y:S01]  /*8800*/  STS [R66.X4+0x2144], R79 ;  /* 0x0021444f42007388 */ /* 0x0001e20000004800 */
[----:B------:R-:W-:Y:S02]  /*8810*/  FFMA.FTZ R142, R75, R78, R142 ;  /* 0x0000004e4b8e7223 */ /* 0x000fe4000001008e */
[----:B------:R-:W-:Y:S02]  /*8820*/  FMUL.FTZ R74, R32, R67 ;  /* 0x00000043204a7220 */ /* 0x000fe40000410000 */
[----:B------:R-:W-:Y:S02]  /*8830*/  FMUL.FTZ R75, R135, -R89 ;  /* 0x80000059874b7220 */ /* 0x000fe40000410000 */
[----:B------:R-:W-:-:S02]  /*8840*/  FFMA.FTZ R50, R33, R68, R50 ;  /* 0x0000004421327223 */ /* 0x000fc40000010032 */
[----:B------:R-:W-:Y:S02]  /*8850*/  FFMA.FTZ R68, R82, R68, R77 ;  /* 0x0000004452447223 */ /* 0x000fe4000001004d */
[----:B------:R-:W-:Y:S02]  /*8860*/  FMUL.FTZ R135, R135, -R88 ;  /* 0x8000005887877220 */ /* 0x000fe40000410000 */
[-C--:B------:R-:W-:Y:S02]  /*8870*/  FFMA.FTZ R77, R165, -R74.reuse, R205 ;  /* 0x8000004aa54d7223 */ /* 0x080fe400000100cd */
[----:B------:R-:W-:Y:S02]  /*8880*/  FFMA.FTZ R69, R163, -R74, R206 ;  /* 0x8000004aa3457223 */ /* 0x000fe400000100ce */
[----:B0-----:R-:W-:Y:S02]  /*8890*/  FMUL.FTZ R79, R71, UR47 ;  /* 0x0000002f474f7c20 */ /* 0x001fe40008410000 */
[----:B------:R-:W-:-:S02]  /*88a0*/  FFMA.FTZ R75, R138, R88, -R75 ;  /* 0x000000588a4b7223 */ /* 0x000fc4000001084b */
[----:B------:R-:W-:Y:S02]  /*88b0*/  FMUL.FTZ R74, R72, UR47 ;  /* 0x0000002f484a7c20 */ /* 0x000fe40008410000 */
[----:B------:R-:W-:Y:S02]  /*88c0*/  FMUL.FTZ R80, R32, R72 ;  /* 0x0000004820507220 */ /* 0x000fe40000410000 */
[----:B------:R-:W-:Y:S02]  /*88d0*/  FMUL.FTZ R81, R82, R78 ;  /* 0x0000004e52517220 */ /* 0x000fe40000410000 */
[----:B------:R-:W-:Y:S02]  /*88e0*/  FFMA.FTZ R138, R138, R89, R135 ;  /* 0x000000598a8a7223 */ /* 0x000fe40000010087 */
[----:B------:R-:W-:Y:S01]  /*88f0*/  FMUL.FTZ R70, R165, R72 ;  /* 0x00000048a5467220 */ /* 0x000fe20000410000 */
[----:B------:R0:W-:Y:S01]  /*8900*/  STS [R66.X4+0x2140], R81 ;  /* 0x0021405142007388 */ /* 0x0001e20000004800 */
[----:B------:R-:W-:-:S02]  /*8910*/  FFMA.FTZ R78, R72, UR46, -R79 ;  /* 0x0000002e484e7c23 */ /* 0x000fc4000801084f */
[----:B------:R-:W-:Y:S02]  /*8920*/  FADD.FTZ R86, R86, R75 ;  /* 0x0000004b56567221 */ /* 0x000fe40000010000 */
[----:B------:R-:W-:Y:S02]  /*8930*/  FFMA.FTZ R72, R71, UR46, R74 ;  /* 0x0000002e47487c23 */ /* 0x000fe4000801004a */
[-C--:B------:R-:W-:Y:S02]  /*8940*/  FMUL.FTZ R74, R32, R71.reuse ;  /* 0x00000047204a7220 */ /* 0x080fe40000410000 */
[----:B------:R-:W-:Y:S02]  /*8950*/  FMUL.FTZ R75, R77, R80 ;  /* 0x000000504d4b7220 */ /* 0x000fe40000410000 */
[----:B------:R-:W-:Y:S02]  /*8960*/  FADD.FTZ R87, -R87, R138 ;  /* 0x0000008a57577221 */ /* 0x000fe40000010100 */
[----:B------:R-:W-:-:S02]  /*8970*/  FFMA.FTZ R70, R163, R71, R70 ;  /* 0x00000047a3467223 */ /* 0x000fc40000010046 */
[----:B------:R-:W-:Y:S02]  /*8980*/  FMUL.FTZ R71, R77, R78 ;  /* 0x0000004e4d477220 */ /* 0x000fe40000410000 */
[-C--:B------:R-:W-:Y:S02]  /*8990*/  FFMA.FTZ R138, R69, R74.reuse, R75 ;  /* 0x0000004a458a7223 */ /* 0x080fe4000001004b */
[-C--:B------:R-:W-:Y:S02]  /*89a0*/  FMUL.FTZ R77, R77, R74.reuse ;  /* 0x0000004a4d4d7220 */ /* 0x080fe40000410000 */
[----:B------:R-:W-:Y:S02]  /*89b0*/  FMUL.FTZ R79, R67, R74 ;  /* 0x0000004a434f7220 */ /* 0x000fe40000410000 */
[C---:B------:R-:W-:Y:S02]  /*89c0*/  FMUL.FTZ R75, R139.reuse, -R87 ;  /* 0x800000578b4b7220 */ /* 0x040fe40000410000 */
[-C--:B------:R-:W-:Y:S01]  /*89d0*/  FMUL.FTZ R74, R139, -R86.reuse ;  /* 0x800000568b4a7220 */ /* 0x080fe20000410000 */
[----:B------:R1:W-:Y:S01]  /*89e0*/  STS [R66.X4+0x2138], R79 ;  /* 0x0021384f42007388 */ /* 0x0003e20000004800 */
[----:B------:R-:W-:-:S02]  /*89f0*/  FFMA.FTZ R75, R140, R86, -R75 ;  /* 0x000000568c4b7223 */ /* 0x000fc4000001084b */
[----:B------:R-:W-:Y:S01]  /*8a00*/  FFMA.FTZ R140, R140, R87, R74 ;  /* 0x000000578c8c7223 */ /* 0x000fe2000001004a */
[----:B------:R-:W-:Y:S01]  /*8a10*/  HADD2.F32 R74, -RZ, R60.H0_H0 ;  /* 0x2000003cff4a7230 */ /* 0x000fe20000004100 */
[----:B------:R-:W-:Y:S02]  /*8a20*/  FMUL.FTZ R127, R26, R133 ;  /* 0x000000851a7f7220 */ /* 0x000fe40000410000 */
[----:B------:R-:W-:Y:S02]  /*8a30*/  FADD.FTZ R135, -R85, R140 ;  /* 0x0000008c55877221 */ /* 0x000fe40000010100 */
[----:B------:R-:W-:Y:S02]  /*8a40*/  FMUL.FTZ R129, R25, R74 ;  /* 0x0000004a19817220 */ /* 0x000fe40000410000 */
[----:B------:R-:W-:Y:S02]  /*8a50*/  FADD.FTZ R84, R84, R75 ;  /* 0x0000004b54547221 */ /* 0x000fe40000010000 */
[----:B------:R-:W-:-:S02]  /*8a60*/  FFMA.FTZ R130, R100, -R129, R178 ;  /* 0x8000008164827223 */ /* 0x000fc400000100b2 */
[----:B------:R-:W-:Y:S02]  /*8a70*/  FFMA.FTZ R129, R150, -R129, R177 ;  /* 0x8000008196817223 */ /* 0x000fe400000100b1 */
[----:B------:R-:W-:Y:S02]  /*8a80*/  FMUL.FTZ R145, R25, R135 ;  /* 0x0000008719917220 */ /* 0x000fe40000410000 */
[-C--:B------:R-:W-:Y:S02]  /*8a90*/  FFMA.FTZ R128, R151, -R127.reuse, R176 ;  /* 0x8000007f97807223 */ /* 0x080fe400000100b0 */
[----:B------:R-:W-:Y:S02]  /*8aa0*/  FFMA.FTZ R127, R153, -R127, R174 ;  /* 0x8000007f997f7223 */ /* 0x000fe400000100ae */
[----:B------:R-:W-:Y:S02]  /*8ab0*/  FMUL.FTZ R147, R25, R84 ;  /* 0x0000005419937220 */ /* 0x000fe40000410000 */
[----:B------:R-:W-:-:S02]  /*8ac0*/  FMUL.FTZ R140, R26, R87 ;  /* 0x000000571a8c7220 */ /* 0x000fc40000410000 */
[----:B------:R-:W-:Y:S02]  /*8ad0*/  FMUL.FTZ R75, R129, R145 ;  /* 0x00000091814b7220 */ /* 0x000fe40000410000 */
[-C--:B0-----:R-:W-:Y:S02]  /*8ae0*/  FMUL.FTZ R81, R67, R80.reuse ;  /* 0x0000005043517220 */ /* 0x081fe40000410000 */
[----:B------:R-:W-:Y:S02]  /*8af0*/  FFMA.FTZ R139, R69, R80, -R77 ;  /* 0x00000050458b7223 */ /* 0x000fe4000001084d */
[----:B------:R-:W-:Y:S01]  /*8b00*/  FMUL.FTZ R144, R26, R86 ;  /* 0x000000561a907220 */ /* 0x000fe20000410000 */
[----:B------:R0:W-:Y:S01]  /*8b10*/  STS [R66.X4+0x213c], R81 ;  /* 0x00213c5142007388 */ /* 0x0001e20000004800 */
[----:B-1----:R-:W-:Y:S02]  /*8b20*/  FMUL.FTZ R79, R127, R140 ;  /* 0x0000008c7f4f7220 */ /* 0x002fe40000410000 */
[----:B------:R-:W-:-:S02]  /*8b30*/  FFMA.FTZ R75, R130, R147, R75 ;  /* 0x00000093824b7223 */ /* 0x000fc4000001004b */
[----:B------:R-:W-:Y:S02]  /*8b40*/  FMUL.FTZ R77, R129, R147 ;  /* 0x00000093814d7220 */ /* 0x000fe40000410000 */
[----:B------:R-:W-:Y:S02]  /*8b50*/  FMUL.FTZ R125, R27, R134 ;  /* 0x000000861b7d7220 */ /* 0x000fe40000410000 */
[-C--:B------:R-:W-:Y:S02]  /*8b60*/  FFMA.FTZ R78, R128, R144.reuse, R79 ;  /* 0x00000090804e7223 */ /* 0x080fe4000001004f */
[----:B------:R-:W-:Y:S02]  /*8b70*/  FADD.FTZ R75, RZ, R75 ;  /* 0x0000004bff4b7221 */ /* 0x000fe40000010000 */
[----:B0-----:R-:W-:Y:S02]  /*8b80*/  FMUL.FTZ R81, R127, R144 ;  /* 0x000000907f517220 */ /* 0x001fe40000410000 */
[----:B------:R-:W-:-:S02]  /*8b90*/  FFMA.FTZ R77, R130, R145, -R77 ;  /* 0x00000091824d7223 */ /* 0x000fc4000001084d */
[----:B------:R-:W-:Y:S02]  /*8ba0*/  FFMA.FTZ R126, R154, -R125, R181 ;  /* 0x8000007d9a7e7223 */ /* 0x000fe400000100b5 */
[----:B------:R-:W-:Y:S02]  /*8bb0*/  FMUL.FTZ R163, R27, R89 ;  /* 0x000000591ba37220 */ /* 0x000fe40000410000 */
[----:B------:R-:W-:Y:S02]  /*8bc0*/  FMUL.FTZ R146, R31, R96 ;  /* 0x000000601f927220 */ /* 0x000fe40000410000 */
[----:B------:R-:W-:Y:S02]  /*8bd0*/  FADD.FTZ R75, R75, R78 ;  /* 0x0000004e4b4b7221 */ /* 0x000fe40000010000 */
[----:B------:R-:W-:Y:S01]  /*8be0*/  FFMA.FTZ R80, R128, R140, -R81 ;  /* 0x0000008c80507223 */ /* 0x000fe20000010851 */
[----:B------:R-:W-:Y:S01]  /*8bf0*/  HADD2.F32 R81, -RZ, R62.H1_H1 ;  /* 0x3000003eff517230 */ /* 0x000fe20000004100 */
[----:B------:R-:W-:-:S02]  /*8c00*/  FADD.FTZ R77, RZ, R77 ;  /* 0x0000004dff4d7221 */ /* 0x000fc40000010000 */
[----:B------:R-:W-:Y:S02]  /*8c10*/  FMUL.FTZ R149, R27, R88 ;  /* 0x000000581b957220 */ /* 0x000fe40000410000 */
[----:B------:R-:W-:Y:S02]  /*8c20*/  FFMA.FTZ R125, R152, -R125, R182 ;  /* 0x8000007d987d7223 */ /* 0x000fe400000100b6 */
[----:B------:R-:W-:Y:S02]  /*8c30*/  FMUL.FTZ R78, R126, R163 ;  /* 0x000000a37e4e7220 */ /* 0x000fe40000410000 */
[----:B------:R-:W-:Y:S02]  /*8c40*/  FMUL.FTZ R85, R31, R132 ;  /* 0x000000841f557220 */ /* 0x000fe40000410000 */
[----:B------:R-:W-:Y:S02]  /*8c50*/  FMUL.FTZ R83, R132, R146 ;  /* 0x0000009284537220 */ /* 0x000fe40000410000 */
[----:B------:R-:W-:-:S02]  /*8c60*/  FADD.FTZ R77, R77, R80 ;  /* 0x000000504d4d7221 */ /* 0x000fc40000010000 */
[----:B------:R-:W-:Y:S01]  /*8c70*/  FFMA.FTZ R78, R125, R149, R78 ;  /* 0x000000957d4e7223 */ /* 0x000fe2000001004e */
[----:B------:R0:W-:Y:S01]  /*8c80*/  STS [R66.X4+0x2130], R83 ;  /* 0x0021305342007388 */ /* 0x0001e20000004800 */
[----:B------:R-:W-:Y:S02]  /*8c90*/  FMUL.FTZ R82, R28, R131 ;  /* 0x000000831c527220 */ /* 0x000fe40000410000 */
[----:B------:R-:W-:Y:S02]  /*8ca0*/  FMUL.FTZ R80, R126, R149 ;  /* 0x000000957e507220 */ /* 0x000fe40000410000 */
[----:B------:R-:W-:Y:S02]  /*8cb0*/  FFMA.FTZ R101, R162, -R85, R207 ;  /* 0x80000055a2657223 */ /* 0x000fe400000100cf */
[----:B------:R-:W-:Y:S02]  /*8cc0*/  FMUL.FTZ R164, R31, R97 ;  /* 0x000000611fa47220 */ /* 0x000fe40000410000 */
[----:B------:R-:W-:-:S02]  /*8cd0*/  FADD.FTZ R75, R75, R78 ;  /* 0x0000004e4b4b7221 */ /* 0x000fc40000010000 */
[----:B------:R-:W-:Y:S02]  /*8ce0*/  FFMA.FTZ R80, R125, R163, -R80 ;  /* 0x000000a37d507223 */ /* 0x000fe40000010850 */
[----:B------:R-:W-:Y:S02]  /*8cf0*/  FFMA.FTZ R85, R160, -R85, R208 ;  /* 0x80000055a0557223 */ /* 0x000fe400000100d0 */
[----:B------:R-:W-:Y:S02]  /*8d00*/  FMUL.FTZ R79, R101, R164 ;  /* 0x000000a4654f7220 */ /* 0x000fe40000410000 */
[----:B0-----:R-:W-:Y:S02]  /*8d10*/  FFMA.FTZ R83, R155, -R82, R180 ;  /* 0x800000529b537223 */ /* 0x001fe400000100b4 */
[----:B------:R-:W-:Y:S02]  /*8d20*/  FMUL.FTZ R78, R101, R146 ;  /* 0x00000092654e7220 */ /* 0x000fe40000410000 */
[----:B------:R-:W-:-:S02]  /*8d30*/  FFMA.FTZ R82, R157, -R82, R179 ;  /* 0x800000529d527223 */ /* 0x000fc400000100b3 */
[C---:B------:R-:W-:Y:S02]  /*8d40*/  FMUL.FTZ R148, R28.reuse, R91 ;  /* 0x0000005b1c947220 */ /* 0x040fe40000410000 */
[----:B------:R-:W-:Y:S01]  /*8d50*/  FADD.FTZ R77, R77, R80 ;  /* 0x000000504d4d7221 */ /* 0x000fe20000010000 */
[----:B------:R-:W-:Y:S01]  /*8d60*/  HADD2.F32 R80, -RZ, R62.H0_H0 ;  /* 0x2000003eff507230 */ /* 0x000fe20000004100 */
[C---:B------:R-:W-:Y:S02]  /*8d70*/  FFMA.FTZ R188, R85.reuse, R146, R79 ;  /* 0x0000009255bc7223 */ /* 0x040fe4000001004f */
[----:B------:R-:W-:Y:S02]  /*8d80*/  FFMA.FTZ R187, R85, R164, -R78 ;  /* 0x000000a455bb7223 */ /* 0x000fe4000001084e */
[----:B------:R-:W-:Y:S02]  /*8d90*/  FMUL.FTZ R146, R28, R90 ;  /* 0x0000005a1c927220 */ /* 0x000fe40000410000 */
[----:B------:R-:W-:-:S02]  /*8da0*/  FMUL.FTZ R78, R82, R148 ;  /* 0x00000094524e7220 */ /* 0x000fc40000410000 */
[-C--:B------:R-:W-:Y:S02]  /*8db0*/  FMUL.FTZ R79, R82, R146.reuse ;  /* 0x00000092524f7220 */ /* 0x080fe40000410000 */
[----:B------:R-:W-:Y:S02]  /*8dc0*/  FFMA.FTZ R78, R83, R146, R78 ;  /* 0x00000092534e7223 */ /* 0x000fe4000001004e */
[----:B------:R-:W-:Y:S02]  /*8dd0*/  FMUL.FTZ R167, R29, R80 ;  /* 0x000000501da77220 */ /* 0x000fe40000410000 */
[----:B------:R-:W-:Y:S02]  /*8de0*/  FMUL.FTZ R171, R132, R164 ;  /* 0x000000a484ab7220 */ /* 0x000fe40000410000 */
[----:B------:R-:W-:Y:S02]  /*8df0*/  FFMA.FTZ R164, R83, R148, -R79 ;  /* 0x0000009453a47223 */ /* 0x000fe4000001084f */
[----:B------:R-:W-:Y:S01]  /*8e00*/  FADD.FTZ R165, R75, R78 ;  /* 0x0000004e4ba57221 */ /* 0x000fe20000010000 */
[----:B------:R0:W-:Y:S01]  /*8e10*/  STS [R66.X4+0x2134], R171 ;  /* 0x002134ab42007388 */ /* 0x0001e20000004800 */
[----:B------:R-:W-:-:S02]  /*8e20*/  FFMA.FTZ R79, R156, -R167, R184 ;  /* 0x800000a79c4f7223 */ /* 0x000fc400000100b8 */
[----:B------:R-:W-:Y:S02]  /*8e30*/  FFMA.FTZ R78, R158, -R167, R183 ;  /* 0x800000a79e4e7223 */ /* 0x000fe400000100b7 */
[----:B------:R-:W-:Y:S02]  /*8e40*/  FMUL.FTZ R166, R30, R81 ;  /* 0x000000511ea67220 */ /* 0x000fe40000410000 */
[C---:B------:R-:W-:Y:S02]  /*8e50*/  FMUL.FTZ R167, R29.reuse, R92 ;  /* 0x0000005c1da77220 */ /* 0x040fe40000410000 */
[----:B------:R-:W-:Y:S02]  /*8e60*/  FMUL.FTZ R169, R29, R93 ;  /* 0x0000005d1da97220 */ /* 0x000fe40000410000 */
[----:B------:R-:W-:Y:S02]  /*8e70*/  FADD.FTZ R164, R77, R164 ;  /* 0x000000a44da47221 */ /* 0x000fe40000010000 */
[----:B------:R-:W-:-:S02]  /*8e80*/  FADD.FTZ R23, R172, R23 ;  /* 0x00000017ac177221 */ /* 0x000fc40000010000 */
[-C--:B------:R-:W-:Y:S02]  /*8e90*/  FFMA.FTZ R77, R159, -R166.reuse, R186 ;  /* 0x800000a69f4d7223 */ /* 0x080fe400000100ba */
[----:B------:R-:W-:Y:S02]  /*8ea0*/  FFMA.FTZ R75, R161, -R166, R185 ;  /* 0x800000a6a14b7223 */ /* 0x000fe400000100b9 */
[C---:B------:R-:W-:Y:S02]  /*8eb0*/  FMUL.FTZ R168, R78.reuse, R167 ;  /* 0x000000a74ea87220 */ /* 0x040fe40000410000 */
[----:B------:R-:W-:Y:S02]  /*8ec0*/  FMUL.FTZ R166, R78, R169 ;  /* 0x000000a94ea67220 */ /* 0x000fe40000410000 */
[C---:B------:R-:W-:Y:S02]  /*8ed0*/  FMUL.FTZ R172, R30.reuse, R95 ;  /* 0x0000005f1eac7220 */ /* 0x040fe40000410000 */
[----:B------:R-:W-:-:S02]  /*8ee0*/  FMUL.FTZ R170, R30, R94 ;  /* 0x0000005e1eaa7220 */ /* 0x000fc40000410000 */
[----:B0-----:R-:W-:Y:S02]  /*8ef0*/  FFMA.FTZ R171, R79, R169, -R168 ;  /* 0x000000a94fab7223 */ /* 0x001fe400000108a8 */
[----:B------:R-:W-:Y:S02]  /*8f00*/  FADD.FTZ R22, R173, R22 ;  /* 0x00000016ad167221 */ /* 0x000fe40000010000 */
[----:B------:R-:W-:Y:S02]  /*8f10*/  FFMA.FTZ R166, R79, R167, R166 ;  /* 0x000000a74fa67223 */ /* 0x000fe400000100a6 */
[C---:B------:R-:W-:Y:S02]  /*8f20*/  FMUL.FTZ R168, R75.reuse, R172 ;  /* 0x000000ac4ba87220 */ /* 0x040fe40000410000 */
[-C--:B------:R-:W-:Y:S02]  /*8f30*/  FMUL.FTZ R173, R75, R170.reuse ;  /* 0x000000aa4bad7220 */ /* 0x080fe40000410000 */
[----:B------:R-:W-:Y:S01]  /*8f40*/  FADD.FTZ R165, R165, R166 ;  /* 0x000000a6a5a57221 */ /* 0x000fe20000010000 */
[----:B------:R-:W-:Y:S01]  /*8f50*/  IADD3 R166, R3, 0x340, RZ ;  /* 0x0000034003a67810 */ /* 0x000fe20007ffe0ff */
[----:B------:R-:W-:-:S02]  /*8f60*/  FFMA.FTZ R168, R77, R170, R168 ;  /* 0x000000aa4da87223 */ /* 0x000fc400000100a8 */
[----:B------:R-:W-:Y:S02]  /*8f70*/  FADD.FTZ R164, R164, R171 ;  /* 0x000000aba4a47221 */ /* 0x000fe40000010000 */
        /* <DEDUP_REMOVED lines=22> */
[----:B------:R-:W-:Y:S01]  /*90e0*/  LEA.HI.SX32 R173, R202, R3, 0x1b ;  /* 0x00000003caad7211 */ /* 0x000fe200078fdaff */
[----:B------:R-:W-:-:S02]  /*90f0*/  FADD.FTZ R106, R137, R106 ;  /* 0x0000006a896a7221 */ /* 0x000fc40000010000 */
[----:B------:R-:W-:Y:S01]  /*9100*/  FADD.FTZ R137, R164, R107 ;  /* 0x0000006ba4897221 */ /* 0x000fe20000010000 */
[----:B------:R-:W-:Y:S01]  /*9110*/  IADD3 R164, R3, 0x300, RZ ;  /* 0x0000030003a47810 */ /* 0x000fe20007ffe0ff */
[----:B------:R-:W-:Y:S01]  /*9120*/  FMUL.FTZ R171, R81, R170 ;  /* 0x000000aa51ab7220 */ /* 0x000fe20000410000 */
[----:B------:R-:W-:Y:S01]  /*9130*/  IADD3 R170, R3, 0x3c0, RZ ;  /* 0x000003c003aa7810 */ /* 0x000fe20007ffe0ff */
[----:B------:R-:W-:Y:S01]  /*9140*/  FMUL.FTZ R175, R81, R172 ;  /* 0x000000ac51af7220 */ /* 0x000fe20000410000 */
[----:B------:R-:W-:Y:S01]  /*9150*/  IADD3 R172, R3, 0x400, RZ ;  /* 0x0000040003ac7810 */ /* 0x000fe20007ffe0ff */
[C---:B------:R-:W-:Y:S01]  /*9160*/  FMUL.FTZ R167, R80.reuse, R167 ;  /* 0x000000a750a77220 */ /* 0x040fe20000410000 */
[----:B------:R-:W-:Y:S01]  /*9170*/  STS [R66.X4+0x2128], R171 ;  /* 0x002128ab42007388 */ /* 0x000fe20000004800 */
[----:B------:R-:W-:Y:S02]  /*9180*/  FMUL.FTZ R169, R80, R169 ;  /* 0x000000a950a97220 */ /* 0x000fe40000410000 */
        /* <DEDUP_REMOVED lines=27> */
[C---:B------:R-:W-:Y:S01]  /*9340*/  IADD3 R178, R3.reuse, 0x440, RZ ;  /* 0x0000044003b27810 */ /* 0x040fe20007ffe0ff */
[----:B------:R-:W-:Y:S01]  /*9350*/  FADD.FTZ R73, R102, R73 ;  /* 0x0000004966497221 */ /* 0x000fe20000010000 */
[----:B------:R2:W-:Y:S01]  /*9360*/  STS [R66.X4+0x2108], R99 ;  /* 0x0021086342007388 */ /* 0x0005e20000004800 */
[----:B------:R-:W-:Y:S01]  /*9370*/  IADD3 R102, R3, 0x80, RZ ;  /* 0x0000008003667810 */ /* 0x000fe20007ffe0ff */
[----:B------:R-:W-:Y:S01]  /*9380*/  FFMA.FTZ R181, -R111, R181, -RZ ;  /* 0x000000b56fb57223 */ /* 0x000fe200000109ff */
[-C--:B0-----:R-:W-:Y:S01]  /*9390*/  LEA.HI.SX32 R149, R168, R3.reuse, 0x1b ;  /* 0x00000003a8957211 */ /* 0x081fe200078fdaff */
[----:B------:R0:W-:Y:S01]  /*93a0*/  STS [R66.X4+0x210c], R107 ;  /* 0x00210c6b42007388 */ /* 0x0001e20000004800 */
[-C--:B------:R-:W-:Y:S01]  /*93b0*/  LEA.HI.SX32 R165, R178, R3.reuse, 0x1b ;  /* 0x00000003b2a57211 */ /* 0x080fe200078fdaff */
[----:B------:R-:W-:Y:S01]  /*93c0*/  FFMA.FTZ R105, -R110, R174, -RZ ;  /* 0x000000ae6e697223 */ /* 0x000fe200000109ff */
[-C--:B-1----:R-:W-:Y:S01]  /*93d0*/  LEA.HI.SX32 R163, R170, R3.reuse, 0x1b ;  /* 0x00000003aaa37211 */ /* 0x082fe200078fdaff */
[----:B------:R1:W-:Y:S01]  /*93e0*/  STS [R66.X4+0x2100], R147 ;  /* 0x0021009342007388 */ /* 0x0003e20000004800 */
[----:B------:R-:W-:Y:S01]  /*93f0*/  LEA.HI.SX32 R137, R102, R3, 0x1b ;  /* 0x0000000366897211 */ /* 0x000fe200078fdaff */
[----:B--2---:R-:W-:Y:S01]  /*9400*/  FFMA.FTZ R99, -R109, R177, -RZ ;  /* 0x000000b16d637223 */ /* 0x004fe200000109ff */
[-C--:B------:R-:W-:Y:S01]  /*9410*/  LEA.HI.SX32 R139, R104, R3.reuse, 0x1b ;  /* 0x00000003688b7211 */ /* 0x080fe200078fdaff */
[----:B------:R2:W-:Y:S01]  /*9420*/  STS [R66.X4+0x2104], R145 ;  /* 0x0021049142007388 */ /* 0x0005e20000004800 */
[-C--:B------:R-:W-:Y:S01]  /*9430*/  LEA.HI.SX32 R140, R140, R3.reuse, 0x1b ;  /* 0x000000038c8c7211 */ /* 0x080fe200078fdaff */
[----:B0-----:R-:W-:Y:S01]  /*9440*/  FMUL.FTZ R107, R110, R176 ;  /* 0x000000b06e6b7220 */ /* 0x001fe20000410000 */
[-C--:B------:R-:W-:Y:S01]  /*9450*/  LEA.HI.SX32 R141, R106, R3.reuse, 0x1b ;  /* 0x000000036a8d7211 */ /* 0x080fe200078fdaff */
[----:B------:R-:W-:Y:S01]  /*9460*/  BAR.SYNC.DEFER_BLOCKING 0x0 ;  /* 0x0000000000007b1d */ /* 0x000fe20000010000 */
[----:B------:R-:W-:Y:S01]  /*9470*/  LEA.HI.SX32 R144, R144, R3, 0x1b ;  /* 0x0000000390907211 */ /* 0x000fe200078fdaff */
[----:B------:R-:W-:Y:S01]  /*9480*/  FFMA.FTZ R179, -R112, R179, -RZ ;  /* 0x000000b370b37223 */ /* 0x000fe200000109ff */
[-C--:B-1----:R-:W-:Y:S01]  /*9490*/  LEA.HI.SX32 R147, R164, R3.reuse, 0x1b ;  /* 0x00000003a4937211 */ /* 0x082fe200078fdaff */
[----:B------:R-:W-:Y:S01]  /*94a0*/  FMUL.FTZ R102, R96, UR47 ;  /* 0x0000002f60667c20 */ /* 0x000fe20008410000 */
[----:B------:R-:W-:Y:S01]  /*94b0*/  LEA.HI.SX32 R164, R172, R3, 0x1b ;  /* 0x00000003aca47211 */ /* 0x000fe200078fdaff */
[----:B------:R-:W-:Y:S01]  /*94c0*/  FFMA.FTZ R183, -R113, R183, -RZ ;  /* 0x000000b771b77223 */ /* 0x000fe200000109ff */
[-C--:B--2---:R-:W-:Y:S01]  /*94d0*/  LEA.HI.SX32 R145, R146, R3.reuse, 0x1b ;  /* 0x0000000392917211 */ /* 0x084fe200078fdaff */
[----:B------:R-:W-:Y:S01]  /*94e0*/  FMUL.FTZ R182, R111, R182 ;  /* 0x000000b66fb67220 */ /* 0x000fe20000410000 */
[-C--:B------:R-:W-:Y:S01]  /*94f0*/  LEA.HI.SX32 R146, R148, R3.reuse, 0x1b ;  /* 0x0000000394927211 */ /* 0x080fe200078fdaff */
[----:B------:R-:W-:Y:S01]  /*9500*/  FMUL.FTZ R180, R112, R180 ;  /* 0x000000b470b47220 */ /* 0x000fe20000410000 */
        /* <DEDUP_REMOVED lines=12> */
[-C--:B------:R-:W-:Y:S01]  /*95d0*/  LEA.HI.SX32 R171, R198, R3.reuse, 0x1b ;  /* 0x00000003c6ab7211 */ /* 0x080fe200078fdaff */
[----:B------:R-:W0:Y:S01]  /*95e0*/  LDS R191, [R228.X4+0x2200] ;  /* 0x00220000e4bf7984 */ /* 0x000e220000004800 */
[----:B------:R-:W-:Y:S01]  /*95f0*/  LEA.HI.SX32 R172, R200, R3, 0x1b ;  /* 0x00000003c8ac7211 */ /* 0x000fe200078fdaff */
[----:B------:R-:W-:Y:S01]  /*9600*/  FFMA.FTZ R221, -R121, R221, -RZ ;  /* 0x000000dd79dd7223 */ /* 0x000fe200000109ff */
        /* <DEDUP_REMOVED lines=9> */
[----:B------:R-:W-:Y:S02]  /*96a0*/  FMUL.FTZ R209, R124, R209 ;  /* 0x000000d17cd17220 */ /* 0x000fe40000410000 */
[----:B------:R-:W-:Y:S01]  /*96b0*/  FMUL.FTZ R174, R86, UR47 ;  /* 0x0000002f56ae7c20 */ /* 0x000fe20008410000 */
[----:B------:R-:W4:Y:S03]  /*96c0*/  LDS R197, [R139.X4+0x2500] ;  /* 0x002500008bc57984 */ /* 0x000f260000004800 */
[----:B------:R-:W-:Y:S01]  /*96d0*/  FFMA.FTZ R174, R87, UR46, -R174 ;  /* 0x0000002e57ae7c23 */ /* 0x000fe200080108ae */
        /* <DEDUP_REMOVED lines=32> */
[----:B------:R-:W-:Y:S02]  /*98e0*/  FMUL.FTZ R186, R94, UR47 ;  /* 0x0000002f5eba7c20 */ /* 0x000fe40008410000 */
[----:B-1----:R-:W-:Y:S01]  /*98f0*/  FMUL.FTZ R103, R113, R184 ;  /* 0x000000b871677220 */ /* 0x002fe20000410000 */
[----:B------:R1:W-:Y:S01]  /*9900*/  STS [R66.X4+0x4228], R99 ;  /* 0x0042286342007388 */ /* 0x0003e20000004800 */
[----:B------:R-:W-:Y:S02]  /*9910*/  FFMA.FTZ R186, R95, UR46, -R186 ;  /* 0x0000002e5fba7c23 */ /* 0x000fe400080108ba */
[----:B--2---:R-:W-:Y:S01]  /*9920*/  FMUL.FTZ R181, R121, R222 ;  /* 0x000000de79b57220 */ /* 0x004fe20000410000 */
[----:B------:R2:W-:Y:S01]  /*9930*/  STS [R66.X4+0x420c], R105 ;  /* 0x00420c6942007388 */ /* 0x0005e20000004800 */
[----:B-----5:R-:W-:-:S03]  /*9940*/  FMUL.FTZ R107, R116, R206 ;  /* 0x000000ce746b7220 */ /* 0x020fc60000410000 */
[----:B------:R5:W-:Y:S01]  /*9950*/  STS [R66.X4+0x421c], R179 ;  /* 0x00421cb342007388 */ /* 0x000be20000004800 */
[----:B-1----:R-:W-:Y:S01]  /*9960*/  FFMA.FTZ R99, -R120, R136, -RZ ;  /* 0x0000008878637223 */ /* 0x002fe200000109ff */
[----:B------:R-:W-:Y:S02]  /*9970*/  MOV R136, UR36 ;  /* 0x0000002400887c02 */ /* 0x000fe40008000f00 */
[----:B------:R1:W-:Y:S01]  /*9980*/  STS [R66.X4+0x4220], R103 ;  /* 0x0042206742007388 */ /* 0x0003e20000004800 */
[----:B--2---:R-:W-:Y:S01]  /*9990*/  FMUL.FTZ R105, R115, R208 ;  /* 0x000000d073697220 */ /* 0x004fe20000410000 */
[----:B------:R-:W-:Y:S02]  /*99a0*/  LEA R136, R136, -R3, 0x1 ;  /* 0x8000000388887211 */ /* 0x000fe400078e08ff */
[----:B------:R2:W-:Y:S01]  /*99b0*/  STS [R66.X4+0x4260], R181 ;  /* 0x004260b542007388 */ /* 0x0005e20000004800 */
[----:B-----5:R-:W-:Y:S01]  /*99c0*/  FMUL.FTZ R179, R118, R216 ;  /* 0x000000d876b37220 */ /* 0x020fe20000410000 */
[----:B------:R-:W-:-:S02]  /*99d0*/  ISETP.GE.AND P0, PT, R136, 0x1, PT ;  /* 0x000000018800780c */ /* 0x000fc40003f06270 */
[----:B------:R5:W-:Y:S01]  /*99e0*/  STS [R66.X4+0x4224], R183 ;  /* 0x004224b742007388 */ /* 0x000be20000004800 */
[----:B-1----:R-:W-:-:S03]  /*99f0*/  FMUL.FTZ R103, R117, R212 ;  /* 0x000000d475677220 */ /* 0x002fc60000410000 */
[----:B------:R1:W-:Y:S01]  /*9a00*/  STS [R66.X4+0x4230], R105 ;  /* 0x0042306942007388 */ /* 0x0003e20000004800 */
[----:B--2---:R-:W-:Y:S02]  /*9a10*/  FMUL.FTZ R181, R162, R97 ;  /* 0x00000061a2b57220 */ /* 0x004fe40000410000 */
[C---:B------:R-:W-:Y:S01]  /*9a20*/  FFMA.FTZ R162, R97.reuse, UR46, -R102 ;  /* 0x0000002e61a27c23 */ /* 0x040fe20008010866 */
[----:B------:R2:W-:Y:S01]  /*9a30*/  STS [R66.X4+0x4238], R107 ;  /* 0x0042386b42007388 */ /* 0x0005e20000004800 */
[----:B------:R-:W-:Y:S02]  /*9a40*/  FMUL.FTZ R97, R97, UR47 ;  /* 0x0000002f61617c20 */ /* 0x000fe40008410000 */
[----:B-----5:R-:W-:Y:S01]  /*9a50*/  FMUL.FTZ R183, R123, R204 ;  /* 0x000000cc7bb77220 */ /* 0x020fe20000410000 */
[----:B------:R5:W-:Y:S01]  /*9a60*/  STS [R66.X4+0x4240], R103 ;  /* 0x0042406742007388 */ /* 0x000be20000004800 */
[----:B-1----:R-:W-:Y:S02]  /*9a70*/  FMUL.FTZ R105, R119, R220 ;  /* 0x000000dc77697220 */ /* 0x002fe40000410000 */
[----:B------:R-:W-:Y:S01]  /*9a80*/  FFMA.FTZ R184, R96, UR46, R97 ;  /* 0x0000002e60b87c23 */ /* 0x000fe20008010061 */
[----:B------:R1:W-:Y:S01]  /*9a90*/  STS [R66.X4+0x4248], R179 ;  /* 0x004248b342007388 */ /* 0x0003e20000004800 */
[----:B------:R-:W-:-:S02]  /*9aa0*/  FMUL.FTZ R97, R93, UR47 ;  /* 0x0000002f5d617c20 */ /* 0x000fc40008410000 */
[----:B--2---:R-:W-:Y:S01]  /*9ab0*/  FMUL.FTZ R107, R120, R218 ;  /* 0x000000da786b7220 */ /* 0x004fe20000410000 */
[----:B------:R2:W-:Y:S01]  /*9ac0*/  STS [R66.X4+0x4210], R182 ;  /* 0x004210b642007388 */ /* 0x0005e20000004800 */
[----:B------:R-:W-:Y:S02]  /*9ad0*/  FMUL.FTZ R102, R92, UR47 ;  /* 0x0000002f5c667c20 */ /* 0x000fe40008410000 */
[----:B-----5:R-:W-:Y:S01]  /*9ae0*/  FFMA.FTZ R103, -R124, R210, -RZ ;  /* 0x000000d27c677223 */ /* 0x020fe200000109ff */
[----:B------:R-:W-:Y:S01]  /*9af0*/  STS [R66.X4+0x4218], R180 ;  /* 0x004218b442007388 */ /* 0x000fe20000004800 */
[----:B-1----:R-:W-:-:S03]  /*9b00*/  FMUL.FTZ R179, R122, R214 ;  /* 0x000000d67ab37220 */ /* 0x002fc60000410000 */
[----:B------:R-:W-:Y:S01]  /*9b10*/  STS [R66.X4+0x422c], R185 ;  /* 0x00422cb942007388 */ /* 0x000fe20000004800 */
[----:B--2---:R-:W-:-:S03]  /*9b20*/  FFMA.FTZ R182, R92, UR46, R97 ;  /* 0x0000002e5cb67c23 */ /* 0x004fc60008010061 */
        /* <DEDUP_REMOVED lines=16> */
[----:B------:R-:W-:-:S03]  /*9c30*/  FFMA.FTZ R204, R94, UR46, R99 ;  /* 0x0000002e5ecc7c23 */ /* 0x000fc60008010063 */
[----:B------:R-:W-:Y:S01]  /*9c40*/  STS [R66.X4+0x4270], R183 ;  /* 0x004270b742007388 */ /* 0x000fe20000004800 */
[----:B------:R-:W-:Y:S02]  /*9c50*/  FMUL.FTZ R99, R91, UR47 ;  /* 0x0000002f5b637c20 */ /* 0x000fe40008410000 */
[----:B--2---:R-:W-:Y:S01]  /*9c60*/  FMUL.FTZ R179, R87, UR47 ;  /* 0x0000002f57b37c20 */ /* 0x004fe20008410000 */
[----:B------:R1:W-:Y:S01]  /*9c70*/  STS [R66.X4+0x4274], R203 ;  /* 0x004274cb42007388 */ /* 0x0003e20000004800 */
[----:B------:R-:W-:Y:S02]  /*9c80*/  FFMA.FTZ R180, R90, UR46, R99 ;  /* 0x0000002e5ab47c23 */ /* 0x000fe40008010063 */
[----:B------:R-:W-:Y:S01]  /*9c90*/  FFMA.FTZ R179, R86, UR46, R179 ;  /* 0x0000002e56b37c23 */ /* 0x000fe200080100b3 */
[----:B------:R-:W-:Y:S04]  /*9ca0*/  STS [R66.X4+0x4278], R209 ;  /* 0x004278d142007388 */ /* 0x000fe80000004800 */
[----:B------:R2:W-:Y:S01]  /*9cb0*/  STS [R66.X4+0x427c], R103 ;  /* 0x00427c6742007388 */ /* 0x0005e20000004800 */
[----:B-1----:R-:W-:-:S02]  /*9cc0*/  FFMA.FTZ R203, R93, UR46, -R102 ;  /* 0x0000002e5dcb7c23 */ /* 0x002fc40008010866 */
[----:B------:R-:W-:-:S04]  /*9cd0*/  FMUL.FTZ R102, R90, UR47 ;  /* 0x0000002f5a667c20 */ /* 0x000fc80008410000 */
[----:B------:R-:W-:Y:S02]  /*9ce0*/  FFMA.FTZ R185, R91, UR46, -R102 ;  /* 0x0000002e5bb97c23 */ /* 0x000fe40008010866 */
[----:B--2---:R-:W-:-:S04]  /*9cf0*/  FMUL.FTZ R66, R88, UR47 ;  /* 0x0000002f58427c20 */ /* 0x004fc80008410000 */
[----:B------:R-:W-:Y:S02]  /*9d00*/  FFMA.FTZ R183, R89, UR46, -R66 ;  /* 0x0000002e59b77c23 */ /* 0x000fe40008010842 */
[----:B------:R-:W-:-:S04]  /*9d10*/  FMUL.FTZ R66, R84, UR47 ;  /* 0x0000002f54427c20 */ /* 0x000fc80008410000 */
        /* <DEDUP_REMOVED lines=57> */
.L_x_7705:
[----:B0--34-:R-:W-:Y:S05]  /*a0b0*/  BSYNC B0 ;  /* 0x0000000000007941 */ /* 0x019fea0003800000 */
.L_x_7704:
        /* <DEDUP_REMOVED lines=20> */
[----:B------:R-:W-:-:S02]  /*a200*/  UIADD3 UR43, UR43, UR46, URZ ;  /* 0x0000002e2b2b7290 */ /* 0x000fc4000fffe03f */
[----:B------:R-:W-:Y:S02]  /*a210*/  UIMAD UR46, UR15, UR38, URZ ;  /* 0x000000260f2e72a4 */ /* 0x000fe4000f8e023f */
[----:B------:R-:W-:Y:S02]  /*a220*/  UIADD3 UR45, UR45, UR27, URZ ;  /* 0x0000001b2d2d7290 */ /* 0x000fe4000fffe03f */
[----:B------:R-:W-:Y:S02]  /*a230*/  UIMAD UR27, UR14, UR39, UR46 ;  /* 0x000000270e1b72a4 */ /* 0x000fe4000f8e022e */
[----:B------:R-:W-:Y:S02]  /*a240*/  UIMAD.WIDE.U32 UR44, UR14, UR38, UR44 ;  /* 0x000000260e2c72a5 */ /* 0x000fe4000f8e002c */
[----:B------:R-:W-:Y:S02]  /*a250*/  ULDC.64 UR36, c[0x0][0x2a0] ;  /* 0x0000a80000247ab9 */ /* 0x000fe40000000a00 */
[----:B------:R-:W-:-:S02]  /*a260*/  UIMAD UR47, UR15, UR36, URZ ;  /* 0x000000240f2f72a4 */ /* 0x000fc4000f8e023f */
[----:B------:R-:W-:Y:S02]  /*a270*/  ULDC.64 UR38, c[0x0][0x320] ;  /* 0x0000c80000267ab9 */ /* 0x000fe40000000a00 */
[----:B------:R-:W-:Y:S02]  /*a280*/  UIADD3 UR27, UR27, UR45, URZ ;  /* 0x0000002d1b1b7290 */ /* 0x000fe4000fffe03f */
[----:B------:R-:W-:Y:S02]  /*a290*/  ULEA UR38, UP1, UR44, UR38, 0x3 ;  /* 0x000000262c267291 */ /* 0x000fe4000f82183f */
[----:B------:R-:W-:Y:S02]  /*a2a0*/  UIMAD UR47, UR14, UR37, UR47 ;  /* 0x000000250e2f72a4 */ /* 0x000fe4000f8e022f */
[----:B------:R-:W-:Y:S02]  /*a2b0*/  UIMAD.WIDE.U32 UR42, UR14, UR36, UR42 ;  /* 0x000000240e2a72a5 */ /* 0x000fe4000f8e002a */
[----:B------:R-:W-:-:S02]  /*a2c0*/  ULEA.HI.X UR39, UR44, UR39, UR27, 0x3, UP1 ;  /* 0x000000272c277291 */ /* 0x000fc400088f1c1b */
[----:B------:R-:W-:Y:S02]  /*a2d0*/  ULDC.64 UR36, c[0x0][0x318] ;  /* 0x0000c60000247ab9 */ /* 0x000fe40000000a00 */
[----:B------:R-:W-:Y:S02]  /*a2e0*/  ULDC UR27, c[0x0][0x174] ;  /* 0x00005d00001b7ab9 */ /* 0x000fe40000000800 */
[----:B------:R-:W-:Y:S02]  /*a2f0*/  UIADD3 UR43, UR47, UR43, URZ ;  /* 0x0000002b2f2b7290 */ /* 0x000fe4000fffe03f */
[----:B------:R-:W-:Y:S02]  /*a300*/  ULEA UR36, UP0, UR42, UR36, 0x3 ;  /* 0x000000242a247291 */ /* 0x000fe4000f80183f */
[----:B------:R-:W-:Y:S02]  /*a310*/  UIADD3 UR27, UR6, -UR27, URZ ;  /* 0x8000001b061b7290 */ /* 0x000fe4000fffe03f */
[----:B------:R-:W-:-:S02]  /*a320*/  ULEA.HI.X UR37, UR42, UR37, UR43, 0x3, UP0 ;  /* 0x000000252a257291 */ /* 0x000fc400080f1c2b */
[----:B------:R-:W-:Y:S01]  /*a330*/  UIMAD UR27, UR27, -0x800, URZ ;  /* 0xfffff8001b1b78a4 */ /* 0x000fe2000f8e023f */
[C---:B------:R-:W-:Y:S01]  /*a340*/  IADD3 R102, P0, R98.reuse, UR36, RZ ;  /* 0x0000002462667c10 */ /* 0x040fe2000ff1e0ff */
[----:B------:R-:W-:Y:S01]  /*a350*/  USHF.L.U32 UR42, UR8, 0x2, URZ ;  /* 0x00000002082a7899 */ /* 0x000fe2000800063f */
[----:B------:R-:W-:Y:S01]  /*a360*/  IADD3 R98, P1, R98, UR38, RZ ;  /* 0x0000002662627c10 */ /* 0x000fe2000ff3e0ff */
[----:B------:R-:W-:Y:S01]  /*a370*/  USHF.L.U64.HI UR43, UR8, 0x2, UR9 ;  /* 0x00000002082b7899 */ /* 0x000fe20008010209 */
[C---:B------:R-:W-:Y:S01]  /*a380*/  IADD3.X R103, R99.reuse, UR37, RZ, P0, !PT ;  /* 0x0000002563677c10 */ /* 0x040fe200087fe4ff */
[----:B------:R-:W-:Y:S01]  /*a390*/  ULDC.64 UR36, c[0x0][0x2b0] ;  /* 0x0000ac0000247ab9 */ /* 0x000fe20000000a00 */
[----:B------:R-:W-:Y:S01]  /*a3a0*/  MOV R105, UR27 ;  /* 0x0000001b00697c02 */ /* 0x000fe20008000f00 */
[----:B------:R-:W-:Y:S01]  /*a3b0*/  UIMAD UR36, UR43, UR36, URZ ;  /* 0x000000242b2472a4 */ /* 0x000fe2000f8e023f */
[----:B------:R-:W-:Y:S01]  /*a3c0*/  IADD3.X R99, R99, UR39, RZ, P1, !PT ;  /* 0x0000002763637c10 */ /* 0x000fe20008ffe4ff */
[----:B------:R-:W-:Y:S01]  /*a3d0*/  ULDC.64 UR38, c[0x0][0x2d0] ;  /* 0x0000b40000267ab9 */ /* 0x000fe20000000a00 */
[----:B------:R-:W-:Y:S01]  /*a3e0*/  MOV R107, UR27 ;  /* 0x0000001b006b7c02 */ /* 0x000fe20008000f00 */
[----:B------:R-:W-:Y:S01]  /*a3f0*/  IMAD.WIDE R102, R105, 0x4, R102 ;  /* 0x0000000469667825 */ /* 0x000fe200078e0266 */
[C---:B------:R-:W-:Y:S01]  /*a400*/  ISETP.GE.AND P0, PT, R136.reuse, 0x41, PT ;  /* 0x000000418800780c */ /* 0x040fe20003f06270 */
[----:B------:R-:W-:Y:S01]  /*a410*/  UIMAD UR38, UR43, UR38, URZ ;  /* 0x000000262b2672a4 */ /* 0x000fe2000f8e023f */
[----:B------:R-:W-:Y:S01]  /*a420*/  MOV R105, UR42 ;  /* 0x0000002a00697c02 */ /* 0x000fe20008000f00 */
        /* <DEDUP_REMOVED lines=12> */
.L_x_7707:
[----:B01----:R-:W-:Y:S05]  /*a4f0*/  BSYNC B0 ;  /* 0x0000000000007941 */ /* 0x003fea0003800000 */
.L_x_7706:
[----:B------:R-:W0:Y:S01]  /*a500*/  LDS R137, [R137.X4+0x4400] ;  /* 0x0044000089897984 */ /* 0x000e220000004800 */
[----:B------:R-:W-:Y:S01]  /*a510*/  BSSY B0, `(.L_x_7708) ;  /* 0x0000004000007945 */ /* 0x000fe20003800000 */
[----:B------:R-:W-:Y:S05]  /*a520*/  @!P1 BRA `(.L_x_7709) ;  /* 0x0000002000009947 */ /* 0x000fea0003800000 */
[----:B------:R1:W-:Y:S04]  /*a530*/  RED.E.ADD.F32.FTZ.RN.STRONG.GPU [R102.64+-0x1e00], R193 ;  /* 0xffe200c16600798e */ /* 0x0003e8000c10e79c */
[----:B0-----:R1:W-:Y:S02]  /*a540*/  RED.E.ADD.F32.FTZ.RN.STRONG.GPU [R98.64+-0x1e00], R137 ;  /* 0xffe200896200798e */ /* 0x0013e4000c10e79c */
.L_x_7709:
[----:B------:R-:W-:Y:S05]  /*a550*/  BSYNC B0 ;  /* 0x0000000000007941 */ /* 0x000fea0003800000 */
.L_x_7708:
[----:B------:R2:W3:Y:S01]  /*a560*/  LDS R73, [R138.X4+0x4500] ;  /* 0x004500008a497984 */ /* 0x0004e20000004800 */
[----:B------:R-:W-:Y:S01]  /*a570*/  BSSY B0, `(.L_x_7710) ;  /* 0x0000004000007945 */ /* 0x000fe20003800000 */
[----:B------:R-:W-:Y:S05]  /*a580*/  @!P2 BRA `(.L_x_7711) ;  /* 0x000000200000a947 */ /* 0x000fea0003800000 */
[----:B------:R4:W-:Y:S04]  /*a590*/  RED.E.ADD.F32.FTZ.RN.STRONG.GPU [R102.64+-0x1d00], R195 ;  /* 0xffe300c36600798e */ /* 0x0009e8000c10e79c */
[----:B---3--:R4:W-:Y:S02]  /*a5a0*/  RED.E.ADD.F32.FTZ.RN.STRONG.GPU [R98.64+-0x1d00], R73 ;  /* 0xffe300496200798e */ /* 0x0089e4000c10e79c */
.L_x_7711:
[----:B------:R-:W-:Y:S05]  /*a5b0*/  BSYNC B0 ;  /* 0x0000000000007941 */ /* 0x000fea0003800000 */
.L_x_7710:
        /* <DEDUP_REMOVED lines=12> */
.L_x_7713:
[----:B------:R-:W-:Y:S05]  /*a680*/  BSYNC B0 ;  /* 0x0000000000007941 */ /* 0x000fea0003800000 */
.L_x_7712:
[----:B---34-:R3:W4:Y:S01]  /*a690*/  LDS R73, [R140.X4+0x4700] ;  /* 0x004700008c497984 */ /* 0x0187220000004800 */
[----:B------:R-:W-:Y:S01]  /*a6a0*/  BSSY B0, `(.L_x_7714) ;  /* 0x0000004000007945 */ /* 0x000fe20003800000 */
[----:B------:R-:W-:Y:S05]  /*a6b0*/  @!P0 BRA `(.L_x_7715) ;  /* 0x0000002000008947 */ /* 0x000fea0003800000 */
[----:B------:R2:W-:Y:S04]  /*a6c0*/  RED.E.ADD.F32.FTZ.RN.STRONG.GPU [R102.64+-0x1b00], R199 ;  /* 0xffe500c76600798e */ /* 0x0005e8000c10e79c */
[----:B----4-:R2:W-:Y:S02]  /*a6d0*/  RED.E.ADD.F32.FTZ.RN.STRONG.GPU [R98.64+-0x1b00], R73 ;  /* 0xffe500496200798e */ /* 0x0105e4000c10e79c */
.L_x_7715:
[----:B------:R-:W-:Y:S05]  /*a6e0*/  BSYNC B0 ;  /* 0x0000000000007941 */ /* 0x000fea0003800000 */
.L_x_7714:
[----:B------:R-:W2:Y:S01]  /*a6f0*/  LDS R141, [R141.X4+0x4800] ;  /* 0x004800008d8d7984 */ /* 0x000ea20000004800 */
[----:B------:R-:W-:Y:S01]  /*a700*/  BSSY B0, `(.L_x_7716) ;  /* 0x0000004000007945 */ /* 0x000fe20003800000 */
[----:B------:R-:W-:Y:S05]  /*a710*/  @!P1 BRA `(.L_x_7717) ;  /* 0x0000002000009947 */ /* 0x000fea0003800000 */
[----:B------:R3:W-:Y:S04]  /*a720*/  RED.E.ADD.F32.FTZ.RN.STRONG.GPU [R102.64+-0x1a00], R201 ;  /* 0xffe600c96600798e */ /* 0x0007e8000c10e79c */
[----:B--2---:R3:W-:Y:S02]  /*a730*/  RED.E.ADD.F32.FTZ.RN.STRONG.GPU [R98.64+-0x1a00], R141 ;  /* 0xffe6008d6200798e */ /* 0x0047e4000c10e79c */
.L_x_7717:
[----:B------:R-:W-:Y:S05]  /*a740*/  BSYNC B0 ;  /* 0x0000000000007941 */ /* 0x000fea0003800000 */
.L_x_7716:
[----:B--2-4-:R2:W4:Y:S01]  /*a750*/  LDS R73, [R142.X4+0x4900] ;  /* 0x004900008e497984 */ /* 0x0145220000004800 */
[----:B------:R-:W-:Y:S01]  /*a760*/  BSSY B0, `(.L_x_7718) ;  /* 0x0000004000007945 */ /* 0x000fe20003800000 */
[----:B------:R-:W-:Y:S05]  /*a770*/  @!P2 BRA `(.L_x_7719) ;  /* 0x000000200000a947 */ /* 0x000fea0003800000 */
[----:B------:R2:W-:Y:S04]  /*a780*/  RED.E.ADD.F32.FTZ.RN.STRONG.GPU [R102.64+-0x1900], R217 ;  /* 0xffe700d96600798e */ /* 0x0005e8000c10e79c */
[----:B----4-:R2:W-:Y:S02]  /*a790*/  RED.E.ADD.F32.FTZ.RN.STRONG.GPU [R98.64+-0x1900], R73 ;  /* 0xffe700496200798e */ /* 0x0105e4000c10e79c */
.L_x_7719:
[----:B------:R-:W-:Y:S05]  /*a7a0*/  BSYNC B0 ;  /* 0x0000000000007941 */ /* 0x000fea0003800000 */
.L_x_7718:
[----:B------:R-:W2:Y:S01]  /*a7b0*/  LDS R143, [R143.X4+0x4a00] ;  /* 0x004a00008f8f7984 */ /* 0x000ea20000004800 */
[----:B------:R-:W-:Y:S01]  /*a7c0*/  BSSY B0, `(.L_x_7720) ;  /* 0x0000004000007945 */ /* 0x000fe20003800000 */
[----:B------:R-:W-:Y:S05]  /*a7d0*/  @!P3 BRA `(.L_x_7721) ;  /* 0x000000200000b947 */ /* 0x000fea0003800000 */
[----:B------:R3:W-:Y:S04]  /*a7e0*/  RED.E.ADD.F32.FTZ.RN.STRONG.GPU [R102.64+-0x1800], R223 ;  /* 0xffe800df6600798e */ /* 0x0007e8000c10e79c */
[----:B--2---:R3:W-:Y:S02]  /*a7f0*/  RED.E.ADD.F32.FTZ.RN.STRONG.GPU [R98.64+-0x1800], R143 ;  /* 0xffe8008f6200798e */ /* 0x0047e4000c10e79c */
.L_x_7721:
[----:B------:R-:W-:Y:S05]  /*a800*/  BSYNC B0 ;  /* 0x0000000000007941 */ /* 0x000fea0003800000 */
.L_x_7720:
[----:B--2-4-:R2:W4:Y:S01]  /*a810*/  LDS R73, [R144.X4+0x4b00] ;  /* 0x004b000090497984 */ /* 0x0145220000004800 */
[----:B------:R-:W-:Y:S01]  /*a820*/  BSSY B0, `(.L_x_7722) ;  /* 0x0000004000007945 */ /* 0x000fe20003800000 */
[----:B------:R-:W-:Y:S05]  /*a830*/  @!P4 BRA `(.L_x_7723) ;  /* 0x000000200000c947 */ /* 0x000fea0003800000 */
[----:B------:R2:W-:Y:S04]  /*a840*/  RED.E.ADD.F32.FTZ.RN.STRONG.GPU [R102.64+-0x1700], R225 ;  /* 0xffe900e16600798e */ /* 0x0005e8000c10e79c */
[----:B----4-:R2:W-:Y:S02]  /*a850*/  RED.E.ADD.F32.FTZ.RN.STRONG.GPU [R98.64+-0x1700], R73 ;  /* 0xffe900496200798e */ /* 0x0105e4000c10e79c */
.L_x_7723:
[----:B------:R-:W-:Y:S05]  /*a860*/  BSYNC B0 ;  /* 0x0000000000007941 */ /* 0x000fea0003800000 */
.L_x_7722:
[----:B------:R-:W2:Y:S01]  /*a870*/  LDS R145, [R145.X4+0x4c00] ;  /* 0x004c000091917984 */ /* 0x000ea20000004800 */
[----:B------:R-:W-:Y:S01]  /*a880*/  BSSY B0, `(.L_x_7724) ;  /* 0x0000004000007945 */ /* 0x000fe20003800000 */
[----:B------:R-:W-:Y:S05]  /*a890*/  @!P5 BRA `(.L_x_7725) ;  /* 0x000000200000d947 */ /* 0x000fea0003800000 */
[----:B------:R3:W-:Y:S04]  /*a8a0*/  RED.E.ADD.F32.FTZ.RN.STRONG.GPU [R102.64+-0x1600], R227 ;  /* 0xffea00e36600798e */ /* 0x0007e8000c10e79c */
[----:B--2---:R3:W-:Y:S02]  /*a8b0*/  RED.E.ADD.F32.FTZ.RN.STRONG.GPU [R98.64+-0x1600], R145 ;  /* 0xffea00916200798e */ /* 0x0047e4000c10e79c */
.L_x_7725:
[----:B------:R-:W-:Y:S05]  /*a8c0*/  BSYNC B0 ;  /* 0x0000000000007941 */ /* 0x000fea0003800000 */
.L_x_7724:
        /* <DEDUP_REMOVED lines=12> */
.L_x_7727:
[----:B--2---:R-:W-:Y:S05]  /*a990*/  BSYNC B0 ;  /* 0x0000000000007941 */ /* 0x004fea0003800000 */
.L_x_7726:
[----:B------:R-:W2:Y:S01]  /*a9a0*/  LDS R147, [R147.X4+0x4e00] ;  /* 0x004e000093937984 */ /* 0x000ea20000004800 */
[----:B------:R-:W-:Y:S01]  /*a9b0*/  BSSY B0, `(.L_x_7728) ;  /* 0x0000004000007945 */ /* 0x000fe20003800000 */
[----:B------:R-:W-:Y:S05]  /*a9c0*/  @!P0 BRA `(.L_x_7729) ;  /* 0x0000002000008947 */ /* 0x000fea0003800000 */
[----:B------:R3:W-:Y:S04]  /*a9d0*/  RED.E.ADD.F32.FTZ.RN.STRONG.GPU [R102.64+-0x1400], R231 ;  /* 0xffec00e76600798e */ /* 0x0007e8000c10e79c */
[----:B--2---:R3:W-:Y:S02]  /*a9e0*/  RED.E.ADD.F32.FTZ.RN.STRONG.GPU [R98.64+-0x1400], R147 ;  /* 0xffec00936200798e */ /* 0x0047e4000c10e79c */
.L_x_7729:
[----:B------:R-:W-:Y:S05]  /*a9f0*/  BSYNC B0 ;  /* 0x0000000000007941 */ /* 0x000fea0003800000 */
.L_x_7728:
[----:B----4-:R4:W3:Y:S01]  /*aa00*/  LDS R73, [R148.X4+0x4f00] ;  /* 0x004f000094497984 */ /* 0x0108e20000004800 */
[----:B------:R-:W-:Y:S01]  /*aa10*/  BSSY B0, `(.L_x_7730) ;  /* 0x0000004000007945 */ /* 0x000fe20003800000 */
[----:B------:R-:W-:Y:S05]  /*aa20*/  @!P1 BRA `(.L_x_7731) ;  /* 0x0000002000009947 */ /* 0x000fea0003800000 */
[----:B------:R4:W-:Y:S04]  /*aa30*/  RED.E.ADD.F32.FTZ.RN.STRONG.GPU [R102.64+-0x1300], R233 ;  /* 0xffed00e96600798e */ /* 0x0009e8000c10e79c */
[----:B---3--:R4:W-:Y:S02]  /*aa40*/  RED.E.ADD.F32.FTZ.RN.STRONG.GPU [R98.64+-0x1300], R73 ;  /* 0xffed00496200798e */ /* 0x0089e4000c10e79c */
.L_x_7731:
[----:B------:R-:W-:Y:S05]  /*aa50*/  BSYNC B0 ;  /* 0x0000000000007941 */ /* 0x000fea0003800000 */
.L_x_7730:
[----:B------:R-:W4:Y:S01]  /*aa60*/  LDS R149, [R149.X4+0x5000] ;  /* 0x0050000095957984 */ /* 0x000f220000004800 */
[----:B------:R-:W-:Y:S01]  /*aa70*/  BSSY B0, `(.L_x_7732) ;  /* 0x0000004000007945 */ /* 0x000fe20003800000 */
[----:B------:R-:W-:Y:S05]  /*aa80*/  @!P2 BRA `(.L_x_7733) ;  /* 0x000000200000a947 */ /* 0x000fea0003800000 */
[----:B------:R4:W-:Y:S04]  /*aa90*/  RED.E.ADD.F32.FTZ.RN.STRONG.GPU [R102.64+-0x1200], R235 ;  /* 0xffee00eb6600798e */ /* 0x0009e8000c10e79c */
[----:B----4-:R4:W-:Y:S02]  /*aaa0*/  RED.E.ADD.F32.FTZ.RN.STRONG.GPU [R98.64+-0x1200], R149 ;  /* 0xffee00956200798e */ /* 0x0109e4000c10e79c */
.L_x_7733:
[----:B------:R-:W-:Y:S05]  /*aab0*/  BSYNC B0 ;  /* 0x0000000000007941 */ /* 0x000fea0003800000 */
.L_x_7732:
[----:B------:R-:W4:Y:S01]  /*aac0*/  LDS R163, [R163.X4+0x5100] ;  /* 0x00510000a3a37984 */ /* 0x000f220000004800 */
[----:B------:R-:W-:Y:S01]  /*aad0*/  BSSY B0, `(.L_x_7734) ;  /* 0x0000004000007945 */ /* 0x000fe20003800000 */
[----:B------:R-:W-:Y:S05]  /*aae0*/  @!P3 BRA `(.L_x_7735) ;  /* 0x000000200000b947 */ /* 0x000fea0003800000 */
[----:B------:R4:W-:Y:S04]  /*aaf0*/  RED.E.ADD.F32.FTZ.RN.STRONG.GPU [R102.64+-0x1100], R237 ;  /* 0xffef00ed6600798e */ /* 0x0009e8000c10e79c */
[----:B----4-:R4:W-:Y:S02]  /*ab00*/  RED.E.ADD.F32.FTZ.RN.STRONG.GPU [R98.64+-0x1100], R163 ;  /* 0xffef00a36200798e */ /* 0x0109e4000c10e79c */
.L_x_7735:
[----:B------:R-:W-:Y:S05]  /*ab10*/  BSYNC B0 ;  /* 0x0000000000007941 */ /* 0x000fea0003800000 */
.L_x_7734:
[----:B---34-:R3:W4:Y:S01]  /*ab20*/  LDS R73, [R164.X4+0x5200] ;  /* 0x00520000a4497984 */ /* 0x0187220000004800 */
[----:B------:R-:W-:Y:S01]  /*ab30*/  BSSY B0, `(.L_x_7736) ;  /* 0x0000004000007945 */ /* 0x000fe20003800000 */
[----:B------:R-:W-:Y:S05]  /*ab40*/  @!P4 BRA `(.L_x_7737) ;  /* 0x000000200000c947 */ /* 0x000fea0003800000 */
[----:B------:R3:W-:Y:S04]  /*ab50*/  RED.E.ADD.F32.FTZ.RN.STRONG.GPU [R102.64+-0x1000], R239 ;  /* 0xfff000ef6600798e */ /* 0x0007e8000c10e79c */
[----:B----4-:R3:W-:Y:S02]  /*ab60*/  RED.E.ADD.F32.FTZ.RN.STRONG.GPU [R98.64+-0x1000], R73 ;  /* 0xfff000496200798e */ /* 0x0107e4000c10e79c */
.L_x_7737:
[----:B------:R-:W-:Y:S05]  /*ab70*/  BSYNC B0 ;  /* 0x0000000000007941 */ /* 0x000fea0003800000 */
.L_x_7736:
[----:B------:R-:W3:Y:S01]  /*ab80*/  LDS R165, [R165.X4+0x5300] ;  /* 0x00530000a5a57984 */ /* 0x000ee20000004800 */
[----:B------:R-:W-:Y:S01]  /*ab90*/  BSSY B0, `(.L_x_7738) ;  /* 0x0000004000007945 */ /* 0x000fe20003800000 */
[----:B------:R-:W-:Y:S05]  /*aba0*/  @!P5 BRA `(.L_x_7739) ;  /* 0x000000200000d947 */ /* 0x000fea0003800000 */
[----:B------:R4:W-:Y:S04]  /*abb0*/  RED.E.ADD.F32.FTZ.RN.STRONG.GPU [R102.64+-0xf00], R241 ;  /* 0xfff100f16600798e */ /* 0x0009e8000c10e79c */
[----:B---3--:R4:W-:Y:S02]  /*abc0*/  RED.E.ADD.F32.FTZ.RN.STRONG.GPU [R98.64+-0xf00], R165 ;  /* 0xfff100a56200798e */ /* 0x0089e4000c10e79c */
.L_x_7739:
[----:B------:R-:W-:Y:S05]  /*abd0*/  BSYNC B0 ;  /* 0x0000000000007941 */ /* 0x000fea0003800000 */
.L_x_7738:
        /* <DEDUP_REMOVED lines=12> */
.L_x_7741:
[----:B---3--:R-:W-:Y:S05]  /*aca0*/  BSYNC B0 ;  /* 0x0000000000007941 */ /* 0x008fea0003800000 */
.L_x_7740:
[----:B------:R-:W3:Y:S01]  /*acb0*/  LDS R167, [R167.X4+0x5500] ;  /* 0x00550000a7a77984 */ /* 0x000ee20000004800 */
[----:B------:R-:W-:Y:S01]  /*acc0*/  BSSY B0, `(.L_x_7742) ;  /* 0x0000004000007945 */ /* 0x000fe20003800000 */
[----:B------:R-:W-:Y:S05]  /*acd0*/  @!P0 BRA `(.L_x_7743) ;  /* 0x0000002000008947 */ /* 0x000fea0003800000 */
[----:B------:R4:W-:Y:S04]  /*ace0*/  RED.E.ADD.F32.FTZ.RN.STRONG.GPU [R102.64+-0xd00], R245 ;  /* 0xfff300f56600798e */ /* 0x0009e8000c10e79c */
[----:B---3--:R4:W-:Y:S02]  /*acf0*/  RED.E.ADD.F32.FTZ.RN.STRONG.GPU [R98.64+-0xd00], R167 ;  /* 0xfff300a76200798e */ /* 0x0089e4000c10e79c */
.L_x_7743:
[----:B------:R-:W-:Y:S05]  /*ad00*/  BSYNC B0 ;  /* 0x0000000000007941 */ /* 0x000fea0003800000 */
.L_x_7742:
[----:B----4-:R4:W3:Y:S01]  /*ad10*/  LDS R73, [R168.X4+0x5600] ;  /* 0x00560000a8497984 */ /* 0x0108e20000004800 */
[----:B------:R-:W-:Y:S01]  /*ad20*/  BSSY B0, `(.L_x_7744) ;  /* 0x0000004000007945 */ /* 0x000fe20003800000 */
[----:B------:R-:W-:Y:S05]  /*ad30*/  @!P1 BRA `(.L_x_7745) ;  /* 0x0000002000009947 */ /* 0x000fea0003800000 */
[----:B------:R4:W-:Y:S04]  /*ad40*/  RED.E.ADD.F32.FTZ.RN.STRONG.GPU [R102.64+-0xc00], R247 ;  /* 0xfff400f76600798e */ /* 0x0009e8000c10e79c */
[----:B---3--:R4:W-:Y:S02]  /*ad50*/  RED.E.ADD.F32.FTZ.RN.STRONG.GPU [R98.64+-0xc00], R73 ;  /* 0xfff400496200798e */ /* 0x0089e4000c10e79c */
.L_x_7745:
[----:B------:R-:W-:Y:S05]  /*ad60*/  BSYNC B0 ;  /* 0x0000000000007941 */ /* 0x000fea0003800000 */
.L_x_7744:
[----:B------:R-:W4:Y:S01]  /*ad70*/  LDS R169, [R169.X4+0x5700] ;  /* 0x00570000a9a97984 */ /* 0x000f220000004800 */
[----:B------:R-:W-:Y:S01]  /*ad80*/  BSSY B0, `(.L_x_7746) ;  /* 0x0000004000007945 */ /* 0x000fe20003800000 */
[----:B------:R-:W-:Y:S05]  /*ad90*/  @!P2 BRA `(.L_x_7747) ;  /* 0x000000200000a947 */ /* 0x000fea0003800000 */
[----:B------:R4:W-:Y:S04]  /*ada0*/  RED.E.ADD.F32.FTZ.RN.STRONG.GPU [R102.64+-0xb00], R249 ;  /* 0xfff500f96600798e */ /* 0x0009e8000c10e79c */
[----:B----4-:R4:W-:Y:S02]  /*adb0*/  RED.E.ADD.F32.FTZ.RN.STRONG.GPU [R98.64+-0xb00], R169 ;  /* 0xfff500a96200798e */ /* 0x0109e4000c10e79c */
.L_x_7747:
[----:B------:R-:W-:Y:S05]  /*adc0*/  BSYNC B0 ;  /* 0x0000000000007941 */ /* 0x000fea0003800000 */
.L_x_7746:
[----:B---34-:R3:W4:Y:S01]  /*add0*/  LDS R73, [R170.X4+0x5800] ;  /* 0x00580000aa497984 */ /* 0x0187220000004800 */
[----:B------:R-:W-:Y:S01]  /*ade0*/  BSSY B0, `(.L_x_7748) ;  /* 0x0000004000007945 */ /* 0x000fe20003800000 */
[----:B------:R-:W-:Y:S05]  /*adf0*/  @!P3 BRA `(.L_x_7749) ;  /* 0x000000200000b947 */ /* 0x000fea0003800000 */
[----:B------:R3:W-:Y:S04]  /*ae00*/  RED.E.ADD.F32.FTZ.RN.STRONG.GPU [R102.64+-0xa00], R251 ;  /* 0xfff600fb6600798e */ /* 0x0007e8000c10e79c */
[----:B----4-:R3:W-:Y:S02]  /*ae10*/  RED.E.ADD.F32.FTZ.RN.STRONG.GPU [R98.64+-0xa00], R73 ;  /* 0xfff600496200798e */ /* 0x0107e4000c10e79c */
.L_x_7749:
[----:B------:R-:W-:Y:S05]  /*ae20*/  BSYNC B0 ;  /* 0x0000000000007941 */ /* 0x000fea0003800000 */
.L_x_7748:
[----:B------:R-:W3:Y:S01]  /*ae30*/  LDS R171, [R171.X4+0x5900] ;  /* 0x00590000abab7984 */ /* 0x000ee20000004800 */
[----:B------:R-:W-:Y:S01]  /*ae40*/  BSSY B0, `(.L_x_7750) ;  /* 0x0000004000007945 */ /* 0x000fe20003800000 */
[----:B------:R-:W-:Y:S05]  /*ae50*/  @!P4 BRA `(.L_x_7751) ;  /* 0x000000200000c947 */ /* 0x000fea0003800000 */
[----:B------:R4:W-:Y:S04]  /*ae60*/  RED.E.ADD.F32.FTZ.RN.STRONG.GPU [R102.64+-0x900], R190 ;  /* 0xfff700be6600798e */ /* 0x0009e8000c10e79c */
[----:B---3--:R4:W-:Y:S02]  /*ae70*/  RED.E.ADD.F32.FTZ.RN.STRONG.GPU [R98.64+-0x900], R171 ;  /* 0xfff700ab6200798e */ /* 0x0089e4000c10e79c */
.L_x_7751:
[----:B------:R-:W-:Y:S05]  /*ae80*/  BSYNC B0 ;  /* 0x0000000000007941 */ /* 0x000fea0003800000 */
.L_x_7750:
[----:B---34-:R3:W4:Y:S01]  /*ae90*/  LDS R73, [R172.X4+0x5a00] ;  /* 0x005a0000ac497984 */ /* 0x0187220000004800 */
[----:B------:R-:W-:Y:S01]  /*aea0*/  BSSY B0, `(.L_x_7752) ;  /* 0x0000004000007945 */ /* 0x000fe20003800000 */
[----:B------:R-:W-:Y:S05]  /*aeb0*/  @!P5 BRA `(.L_x_7753) ;  /* 0x000000200000d947 */ /* 0x000fea0003800000 */
[----:B------:R3:W-:Y:S04]  /*aec0*/  RED.E.ADD.F32.FTZ.RN.STRONG.GPU [R102.64+-0x800], R192 ;  /* 0xfff800c06600798e */ /* 0x0007e8000c10e79c */
[----:B----4-:R3:W-:Y:S02]  /*aed0*/  RED.E.ADD.F32.FTZ.RN.STRONG.GPU [R98.64+-0x800], R73 ;  /* 0xfff800496200798e */ /* 0x0107e4000c10e79c */
.L_x_7753:
[----:B------:R-:W-:Y:S05]  /*aee0*/  BSYNC B0 ;  /* 0x0000000000007941 */ /* 0x000fea0003800000 */
.L_x_7752:
        /* <DEDUP_REMOVED lines=12> */
.L_x_7755:
[----:B------:R-:W-:Y:S05]  /*afb0*/  BSYNC B0 ;  /* 0x0000000000007941 */ /* 0x000fea0003800000 */
.L_x_7754:
[----:B------:R-:W4:Y:S01]  /*afc0*/  LDS R175, [R175.X4+0x5c00] ;  /* 0x005c0000afaf7984 */ /* 0x000f220000004800 */
[----:B------:R-:W-:Y:S01]  /*afd0*/  BSSY B0, `(.L_x_7756) ;  /* 0x0000004000007945 */ /* 0x000fe20003800000 */
[----:B------:R-:W-:Y:S05]  /*afe0*/  @!P0 BRA `(.L_x_7757) ;  /* 0x0000002000008947 */ /* 0x000fea0003800000 */
[----:B------:R4:W-:Y:S04]  /*aff0*/  RED.E.ADD.F32.FTZ.RN.STRONG.GPU [R102.64+-0x600], R196 ;  /* 0xfffa00c46600798e */ /* 0x0009e8000c10e79c */
[----:B----4-:R4:W-:Y:S02]  /*b000*/  RED.E.ADD.F32.FTZ.RN.STRONG.GPU [R98.64+-0x600], R175 ;  /* 0xfffa00af6200798e */ /* 0x0109e4000c10e79c */
.L_x_7757:
[----:B------:R-:W-:Y:S05]  /*b010*/  BSYNC B0 ;  /* 0x0000000000007941 */ /* 0x000fea0003800000 */
.L_x_7756:
[----:B------:R-:W4:Y:S01]  /*b020*/  LDS R177, [R177.X4+0x5d00] ;  /* 0x005d0000b1b17984 */ /* 0x000f220000004800 */
[----:B------:R-:W-:Y:S01]  /*b030*/  BSSY B0, `(.L_x_7758) ;  /* 0x0000004000007945 */ /* 0x000fe20003800000 */
[----:B------:R-:W-:Y:S05]  /*b040*/  @!P1 BRA `(.L_x_7759) ;  /* 0x0000002000009947 */ /* 0x000fea0003800000 */
[----:B------:R4:W-:Y:S04]  /*b050*/  RED.E.ADD.F32.FTZ.RN.STRONG.GPU [R102.64+-0x500], R198 ;  /* 0xfffb00c66600798e */ /* 0x0009e8000c10e79c */
[----:B----4-:R4:W-:Y:S02]  /*b060*/  RED.E.ADD.F32.FTZ.RN.STRONG.GPU [R98.64+-0x500], R177 ;  /* 0xfffb00b16200798e */ /* 0x0109e4000c10e79c */
.L_x_7759:
[----:B------:R-:W-:Y:S05]  /*b070*/  BSYNC B0 ;  /* 0x0000000000007941 */ /* 0x000fea0003800000 */
.L_x_7758:
[----:B---34-:R3:W4:Y:S01]  /*b080*/  LDS R73, [R178.X4+0x5e00] ;  /* 0x005e0000b2497984 */ /* 0x0187220000004800 */
[----:B------:R-:W-:Y:S01]  /*b090*/  BSSY B0, `(.L_x_7760) ;  /* 0x0000004000007945 */ /* 0x000fe20003800000 */
[----:B------:R-:W-:Y:S05]  /*b0a0*/  @!P2 BRA `(.L_x_7761) ;  /* 0x000000200000a947 */ /* 0x000fea0003800000 */
[----:B------:R3:W-:Y:S04]  /*b0b0*/  RED.E.ADD.F32.FTZ.RN.STRONG.GPU [R102.64+-0x400], R200 ;  /* 0xfffc00c86600798e */ /* 0x0007e8000c10e79c */
[----:B----4-:R3:W-:Y:S02]  /*b0c0*/  RED.E.ADD.F32.FTZ.RN.STRONG.GPU [R98.64+-0x400], R73 ;  /* 0xfffc00496200798e */ /* 0x0107e4000c10e79c */
.L_x_7761:
[----:B------:R-:W-:Y:S05]  /*b0d0*/  BSYNC B0 ;  /* 0x0000000000007941 */ /* 0x000fea0003800000 */
.L_x_7760:
[----:B------:R-:W3:Y:S01]  /*b0e0*/  LDS R187, [R187.X4+0x5f00] ;  /* 0x005f0000bbbb7984 */ /* 0x000ee20000004800 */
[----:B------:R-:W-:Y:S01]  /*b0f0*/  BSSY B0, `(.L_x_7762) ;  /* 0x0000004000007945 */ /* 0x000fe20003800000 */
[----:B------:R-:W-:Y:S05]  /*b100*/  @!P3 BRA `(.L_x_7763) ;  /* 0x000000200000b947 */ /* 0x000fea0003800000 */
[----:B------:R4:W-:Y:S04]  /*b110*/  RED.E.ADD.F32.FTZ.RN.STRONG.GPU [R102.64+-0x300], R202 ;  /* 0xfffd00ca6600798e */ /* 0x0009e8000c10e79c */
[----:B---3--:R4:W-:Y:S02]  /*b120*/  RED.E.ADD.F32.FTZ.RN.STRONG.GPU [R98.64+-0x300], R187 ;  /* 0xfffd00bb6200798e */ /* 0x0089e4000c10e79c */
.L_x_7763:
[----:B------:R-:W-:Y:S05]  /*b130*/  BSYNC B0 ;  /* 0x0000000000007941 */ /* 0x000fea0003800000 */
.L_x_7762:
[----:B---34-:R3:W4:Y:S01]  /*b140*/  LDS R73, [R188.X4+0x6000] ;  /* 0x00600000bc497984 */ /* 0x0187220000004800 */
[----:B------:R-:W-:Y:S01]  /*b150*/  BSSY B0, `(.L_x_7764) ;  /* 0x0000004000007945 */ /* 0x000fe20003800000 */
[----:B------:R-:W-:Y:S05]  /*b160*/  @!P4 BRA `(.L_x_7765) ;  /* 0x000000200000c947 */ /* 0x000fea0003800000 */
[----:B------:R3:W-:Y:S04]  /*b170*/  RED.E.ADD.F32.FTZ.RN.STRONG.GPU [R102.64+-0x200], R224 ;  /* 0xfffe00e06600798e */ /* 0x0007e8000c10e79c */
[----:B----4-:R3:W-:Y:S02]  /*b180*/  RED.E.ADD.F32.FTZ.RN.STRONG.GPU [R98.64+-0x200], R73 ;  /* 0xfffe00496200798e */ /* 0x0107e4000c10e79c */
.L_x_7765:
[----:B------:R-:W-:Y:S05]  /*b190*/  BSYNC B0 ;  /* 0x0000000000007941 */ /* 0x000fea0003800000 */
.L_x_7764:
[----:B------:R-:W3:Y:S01]  /*b1a0*/  LDS R189, [R189.X4+0x6100] ;  /* 0x00610000bdbd7984 */ /* 0x000ee20000004800 */
[----:B------:R-:W-:Y:S01]  /*b1b0*/  BSSY B0, `(.L_x_7766) ;  /* 0x0000004000007945 */ /* 0x000fe20003800000 */
[----:B------:R-:W-:Y:S05]  /*b1c0*/  @!P5 BRA `(.L_x_7767) ;  /* 0x000000200000d947 */ /* 0x000fea0003800000 */
[----:B------:R4:W-:Y:S04]  /*b1d0*/  RED.E.ADD.F32.FTZ.RN.STRONG.GPU [R102.64+-0x100], R226 ;  /* 0xffff00e26600798e */ /* 0x0009e8000c10e79c */
[----:B---3--:R4:W-:Y:S02]  /*b1e0*/  RED.E.ADD.F32.FTZ.RN.STRONG.GPU [R98.64+-0x100], R189 ;  /* 0xffff00bd6200798e */ /* 0x0089e4000c10e79c */
.L_x_7767:
[----:B------:R-:W-:Y:S05]  /*b1f0*/  BSYNC B0 ;  /* 0x0000000000007941 */ /* 0x000fea0003800000 */
.L_x_7766:
[----:B------:R-:W5:Y:S01]  /*b200*/  SHFL.DOWN PT, R76, R65, 0x1, 0x1f ;  /* 0x08201f00414c7f89 */ /* 0x000f6200000e0000 */
[C---:B------:R-:W-:Y:S01]  /*b210*/  ISETP.GT.AND P0, PT, R4.reuse, 0x1e, PT ;  /* 0x0000001e0400780c */ /* 0x040fe20003f04270 */
[----:B------:R-:W-:Y:S01]  /*b220*/  FFMA.FTZ R71, R69, R72, R71 ;  /* 0x0000004845477223 */ /* 0x000fe20000010047 */
[----:B------:R-:W-:Y:S01]  /*b230*/  ISETP.NE.AND P1, PT, R4, RZ, PT ;  /* 0x000000ff0400720c */ /* 0x000fe20003f25270 */
[----:B---34-:R-:W3:Y:S01]  /*b240*/  SHFL.DOWN PT, R73, R64, 0x1, 0x1f ;  /* 0x08201f0040497f89 */ /* 0x018ee200000e0000 */
        /* <DEDUP_REMOVED lines=13> */
[----:B------:R-:W-:Y:S02]  /*b320*/  FMUL.FTZ R183, R126, R183 ;  /* 0x000000b77eb77220 */ /* 0x000fe40000410000 */
[----:B---3--:R-:W-:Y:S01]  /*b330*/  @!P0 FADD.FTZ R64, R64, R73 ;  /* 0x0000004940408221 */ /* 0x008fe20000010000 */
[----:B------:R-:W3:Y:S01]  /*b340*/  SHFL.DOWN PT, R76, R65, 0x2, 0x1f ;  /* 0x08401f00414c7f89 */ /* 0x000ee200000e0000 */
[----:B------:R-:W-:Y:S01]  /*b350*/  ISETP.GT.AND P0, PT, R4, 0x1d, PT ;  /* 0x0000001d0400780c */ /* 0x000fe20003f04270 */
[----:B------:R-:W-:Y:S02]  /*b360*/  FMUL.FTZ R87, R153, R87 ;  /* 0x0000005799577220 */ /* 0x000fe40000410000 */
[----:B------:R-:W4:Y:S01]  /*b370*/  SHFL.DOWN PT, R73, R64, 0x2, 0x1f ;  /* 0x08401f0040497f89 */ /* 0x000f2200000e0000 */
[----:B------:R-:W-:-:S02]  /*b380*/  FMUL.FTZ R174, R127, R174 ;  /* 0x000000ae7fae7220 */ /* 0x000fc40000410000 */
[----:B------:R-:W-:Y:S02]  /*b390*/  FMUL.FTZ R135, R150, R135 ;  /* 0x0000008796877220 */ /* 0x000fe40000410000 */
[----:B------:R-:W-:Y:S02]  /*b3a0*/  FMUL.FTZ R66, R129, R66 ;  /* 0x0000004281427220 */ /* 0x000fe40000410000 */
        /* <DEDUP_REMOVED lines=46> */
[----:B------:R-:W-:Y:S02]  /*b690*/  FFMA.FTZ R41, R26, R86, R41 ;  /* 0x000000561a297223 */ /* 0x000fe40000010029 */
[----:B------:R-:W4:Y:S01]  /*b6a0*/  SHFL.DOWN PT, R67, R64, 0x10, 0x1f ;  /* 0x0a001f0040437f89 */ /* 0x000f2200000e0000 */
[----:B------:R-:W-:-:S02]  /*b6b0*/  FADD.FTZ R11, R176, R11 ;  /* 0x0000000bb00b7221 */ /* 0x000fc40000010000 */
[----:B------:R-:W-:Y:S02]  /*b6c0*/  FFMA.FTZ R42, R25, R135, R42 ;  /* 0x00000087192a7223 */ /* 0x000fe4000001002a */
[----:B------:R-:W-:Y:S02]  /*b6d0*/  FADD.FTZ R10, R133, R10 ;  /* 0x0000000a850a7221 */ /* 0x000fe40000010000 */
[----:B------:R-:W-:-:S03]  /*b6e0*/  FADD.FTZ R9, R66, R9 ;  /* 0x0000000942097221 */ /* 0x000fc60000010000 */
        /* <DEDUP_REMOVED lines=18> */
.L_x_7769:
[----:B------:R-:W-:Y:S05]  /*b810*/  BSYNC B0 ;  /* 0x0000000000007941 */ /* 0x000fea0003800000 */
.L_x_7768:
        /* <DEDUP_REMOVED lines=8> */
.L_x_7669:
        /* <DEDUP_REMOVED lines=22> */
[----:B------:R-:W-:Y:S01]  /*ba00*/  FADD.FTZ R9, R2, R11 ;  /* 0x0000000b02097221 */ /* 0x000fe20000010000 */
        /* <DEDUP_REMOVED lines=16> */
[----:B------:R-:W-:Y:S02]  /*bb10*/  ULEA.HI.X UR9, UR36, UR9, UR7, 0x1, UP0 ;  /* 0x0000000924097291 */ /* 0x000fe400080f0c07 */
[----:B------:R-:W-:Y:S01]  /*bb20*/  MOV R26, UR8 ;  /* 0x00000008001a7c02 */ /* 0x000fe20008000f00 */
[----:B------:R-:W-:Y:S01]  /*bb30*/  FADD.FTZ R13, R12, R13 ;  /* 0x0000000d0c0d7221 */ /* 0x000fe20000010000 */
        /* <DEDUP_REMOVED lines=19> */
[----:B------:R-:W-:Y:S01]  /*bc70*/  UIADD3 UR20, UP5, UR20, -0x800, URZ ;  /* 0xfffff80014147890 */ /* 0x000fe2000ffbe03f */
[----:B0-----:R-:W-:Y:S01]  /*bc80*/  STG.E.128 [R26.64], R28 ;  /* 0x0000001c1a007986 */ /* 0x001fe2000c101d1c */
[----:B------:R-:W-:Y:S01]  /*bc90*/  ULDC.64 UR34, c[0x0][0x340] ;  /* 0x0000d00000227ab9 */ /* 0x000fe20000000a00 */
[----:B------:R-:W-:Y:S01]  /*bca0*/  FADD.FTZ R19, R18, R19 ;  /* 0x0000001312137221 */ /* 0x000fe20000010000 */
[----:B------:R-:W-:Y:S01]  /*bcb0*/  UIADD3 UR9, UR9, UR7, URZ ;  /* 0x0000000709097290 */ /* 0x000fe2000fffe03f */
[----:B-1----:R-:W-:Y:S01]  /*bcc0*/  STG.E.128 [R26.64+0x200], R32 ;  /* 0x000200201a007986 */ /* 0x002fe2000c101d1c */
[----:B------:R-:W-:Y:S01]  /*bcd0*/  ULEA UR7, UP0, UR8, UR34, 0x1 ;  /* 0x0000002208077291 */ /* 0x000fe2000f80083f */
[----:B------:R-:W-:Y:S01]  /*bce0*/  FADD.FTZ R20, R19, R20 ;  /* 0x0000001413147221 */ /* 0x000fe20000010000 */
[----:B------:R-:W-:Y:S01]  /*bcf0*/  UIADD3 UR6, UR6, 0x1, URZ ;  /* 0x0000000106067890 */ /* 0x000fe2000fffe03f */
[----:B------:R-:W-:Y:S01]  /*bd00*/  BAR.SYNC.DEFER_BLOCKING 0x0 ;  /* 0x0000000000007b1d */ /* 0x000fe20000010000 */
[----:B------:R-:W-:Y:S01]  /*bd10*/  ULEA.HI.X UR8, UR8, UR35, UR9, 0x1, UP0 ;  /* 0x0000002308087291 */ /* 0x000fe200080f0c09 */
[----:B------:R-:W-:Y:S01]  /*bd20*/  FADD.FTZ R21, R20, R21 ;  /* 0x0000001514157221 */ /* 0x000fe20000010000 */
[----:B------:R-:W-:-:S02]  /*bd30*/  UISETP.GT.AND UP0, UPT, UR26, 0x1, UPT ;  /* 0x000000011a00788c */ /* 0x000fc4000bf04270 */
[----:B------:R-:W-:Y:S01]  /*bd40*/  UIADD3.X UR23, UR23, -0x1, URZ, UP1, !UPT ;  /* 0xffffffff17177890 */ /* 0x000fe20008ffe43f */
[----:B------:R-:W-:Y:S01]  /*bd50*/  FADD.FTZ R22, R21, R22 ;  /* 0x0000001615167221 */ /* 0x000fe20000010000 */
[----:B------:R-:W-:Y:S01]  /*bd60*/  MOV R9, UR8 ;  /* 0x0000000800097c02 */ /* 0x000fe20008000f00 */
[----:B------:R-:W-:Y:S01]  /*bd70*/  UIADD3.X UR25, UR25, -0x1, URZ, UP2, !UPT ;  /* 0xffffffff19197890 */ /* 0x000fe200097fe43f */
[----:B------:R-:W-:Y:S01]  /*bd80*/  PLOP3.LUT P0, PT, PT, PT, UP0, 0x80, 0x0 ;  /* 0x000000000000781c */ /* 0x000fe20003f0f008 */
[----:B------:R-:W-:Y:S01]  /*bd90*/  FADD.FTZ R23, R22, R23 ;  /* 0x0000001716177221 */ /* 0x000fe20000010000 */
[----:B------:R-:W-:Y:S02]  /*bda0*/  UIADD3.X UR17, UR17, -0x1, URZ, UP3, !UPT ;  /* 0xffffffff11117890 */ /* 0x000fe40009ffe43f */
[----:B------:R-:W-:Y:S01]  /*bdb0*/  UIADD3.X UR19, UR19, -0x1, URZ, UP4, !UPT ;  /* 0xffffffff13137890 */ /* 0x000fe2000a7fe43f */
[----:B------:R-:W-:Y:S01]  /*bdc0*/  FADD.FTZ R2, R23, R24 ;  /* 0x0000001817027221 */ /* 0x000fe20000010000 */
[----:B------:R-:W-:Y:S01]  /*bdd0*/  UIADD3.X UR21, UR21, -0x1, URZ, UP5, !UPT ;  /* 0xffffffff15157890 */ /* 0x000fe2000affe43f */
[----:B------:R-:W-:Y:S04]  /*bde0*/  STS.128 [R8.X16], R36 ;  /* 0x0000002408007388 */ /* 0x000fe8000000cc00 */
[----:B------:R0:W-:Y:S01]  /*bdf0*/  STS.128 [R8.X16+0x10], R40 ;  /* 0x0000102808007388 */ /* 0x0001e2000000cc00 */
[----:B------:R-:W-:-:S06]  /*be00*/  NOP ;  /* 0x0000000000007918 */ /* 0x000fcc0000000000 */
[----:B------:R-:W1:Y:S04]  /*be10*/  LDS.128 R28, [R7.X16] ;  /* 0x00000000071c7984 */ /* 0x000e68000000cc00 */
[----:B------:R2:W3:Y:S01]  /*be20*/  LDS.128 R32, [R7.X16+0x200] ;  /* 0x0002000007207984 */ /* 0x0004e2000000cc00 */
[----:B0-----:R-:W-:-:S05]  /*be30*/  MOV R8, UR7 ;  /* 0x0000000700087c02 */ /* 0x001fca0008000f00 */
[----:B--2---:R-:W-:-:S05]  /*be40*/  IMAD.WIDE R6, R6, 0x10, R8 ;  /* 0x0000001006067825 */ /* 0x004fca00078e0208 */
[----:B-1----:R0:W-:Y:S04]  /*be50*/  STG.E.128 [R6.64], R28 ;  /* 0x0000001c06007986 */ /* 0x0021e8000c101d1c */
[----:B---3--:R0:W-:Y:S02]  /*be60*/  STG.E.128 [R6.64+0x200], R32 ;  /* 0x0002002006007986 */ /* 0x0081e4000c101d1c */
[----:B0-----:R-:W-:Y:S01]  /*be70*/  @!P0 CALL.REL.NOINC `(.L_x_7667) ;  /* 0x0000001000008944 */ /* 0x001fe20003c00000 */
[----:B------:R-:W-:Y:S05]  /*be80*/  BRA `(.L_x_7771) ;  /* 0xffff4ce000007947 */ /* 0x000fea000383ffff */
.L_x_7667:
        /* <DEDUP_REMOVED lines=31> */
.L_x_7773:
[----:B------:R-:W-:Y:S05]  /*c080*/  BSYNC B0 ;  /* 0x0000000000007941 */ /* 0x000fea0003800000 */
.L_x_7772:
[----:B------:R-:W-:Y:S01]  /*c090*/  BSSY B0, `(.L_x_7774) ;  /* 0x000001f000007945 */ /* 0x000fe20003800000 */
[----:B------:R-:W-:Y:S05]  /*c0a0*/  @!P0 BRA `(.L_x_7775) ;  /* 0x000001c000008947 */ /* 0x000fea0003800000 */
[----:B------:R-:W-:Y:S06]  /*c0b0*/  BAR.SYNC.DEFER_BLOCKING 0x0 ;  /* 0x0000000000007b1d */ /* 0x000fec0000010000 */
[----:B------:R-:W3:Y:S04]  /*c0c0*/  SHFL.DOWN P0, R3, R2, 0x1, 0x1f ;  /* 0x08201f0002037f89 */ /* 0x000ee80000000000 */
[----:B------:R-:W4:Y:S04]  /*c0d0*/  S2R R6, SR_LANEID ;  /* 0x0000000000067919 */ /* 0x000f280000000000 */
[----:B0-----:R-:W0:Y:S01]  /*c0e0*/  S2R R7, SR_TID.X ;  /* 0x0000000000077919 */ /* 0x001e220000002100 */
[----:B---3--:R-:W-:Y:S01]  /*c0f0*/  @P0 FADD R3, R3, R2 ;  /* 0x0000000203030221 */ /* 0x008fe20000000000 */
[----:B----4-:R-:W-:-:S04]  /*c100*/  ISETP.NE.AND P2, PT, R6, RZ, PT ;  /* 0x000000ff0600720c */ /* 0x010fc80003f45270 */
[----:B------:R-:W3:Y:S01]  /*c110*/  SHFL.DOWN P0, R0, R3, 0x2, 0x1f ;  /* 0x08401f0003007f89 */ /* 0x000ee20000000000 */
[----:B0-----:R-:W-:-:S08]  /*c120*/  ISETP.NE.AND P1, PT, R7, RZ, PT ;  /* 0x000000ff0700720c */ /* 0x001fd00003f25270 */
[----:B------:R-:W-:-:S04]  /*c130*/  @!P2 SHF.R.S32.HI R2, RZ, 0x1f, R7 ;  /* 0x0000001fff02a819 */ /* 0x000fc80000011407 */
[----:B------:R-:W-:-:S04]  /*c140*/  @!P2 LEA.HI R2, R2, R7, RZ, 0x5 ;  /* 0x000000070202a211 */ /* 0x000fc800078f28ff */
[----:B------:R-:W-:Y:S01]  /*c150*/  @!P2 SHF.R.S32.HI R2, RZ, 0x5, R2 ;  /* 0x00000005ff02a819 */ /* 0x000fe20000011402 */
[----:B---3--:R-:W-:-:S05]  /*c160*/  @P0 FADD R0, R3, R0 ;  /* 0x0000000003000221 */ /* 0x008fca0000000000 */
        /* <DEDUP_REMOVED lines=16> */
.L_x_7775:
[----:B0-----:R-:W0:Y:S02]  /*c270*/  S2R R7, SR_TID.X ;  /* 0x0000000000077919 */ /* 0x001e240000002100 */
.L_x_7776:
[----:B------:R-:W-:Y:S05]  /*c280*/  BSYNC B0 ;  /* 0x0000000000007941 */ /* 0x000fea0003800000 */
.L_x_7774:
[----:B0-----:R-:W-:-:S13]  /*c290*/  ISETP.GE.AND P0, PT, R7, c[0x0][0x16c], PT ;  /* 0x00005b0007007a0c */ /* 0x001fda0003f06270 */
[----:B------:R-:W-:Y:S05]  /*c2a0*/  @P0 EXIT ;  /* 0x000000000000094d */ /* 0x000fea0003800000 */
[----:B------:R-:W-:Y:S02]  /*c2b0*/  ULDC.64 UR6, c[0x0][0x288] ;  /* 0x0000a20000067ab9 */ /* 0x000fe40000000a00 */
[----:B------:R-:W-:Y:S02]  /*c2c0*/  UIMAD UR11, UR11, UR6, URZ ;  /* 0x000000060b0b72a4 */ /* 0x000fe4000f8e023f */
[----:B-12---:R-:W-:Y:S02]  /*c2d0*/  UIMAD.WIDE.U32 UR4, UR10, UR6, URZ ;  /* 0x000000060a0472a5 */ /* 0x006fe4000f8e003f */
[----:B------:R-:W-:-:S04]  /*c2e0*/  UIMAD UR6, UR10, UR7, UR11 ;  /* 0x000000070a0672a4 */ /* 0x000fc8000f8e020b */
[----:B------:R-:W-:Y:S02]  /*c2f0*/  UIADD3 UR6, UR5, UR6, URZ ;  /* 0x0000000605067290 */ /* 0x000fe4000fffe03f */
.L_x_7777:
        /* <DEDUP_REMOVED lines=19> */
.L_x_7674:
[----:B------:R-:W-:Y:S01]  /*c430*/  HFMA2.MMA R71, -RZ, RZ, 0, 5.9604644775390625e-08 ;  /* 0x00000001ff477435 */ /* 0x000fe200000001ff */
[----:B------:R-:W-:-:S02]  /*c440*/  MOV R226, R70 ;  /* 0x0000004600e27202 */ /* 0x000fc40000000f00 */
[----:B------:R-:W-:Y:S02]  /*c450*/  MOV R224, RZ ;  /* 0x000000ff00e07202 */ /* 0x000fe40000000f00 */
[----:B------:R-:W-:Y:S02]  /*c460*/  MOV R73, 0xffffffff ;  /* 0xffffffff00497802 */ /* 0x000fe40000000f00 */
[----:B------:R-:W-:Y:S02]  /*c470*/  MOV R68, 0xc490 ;  /* 0x0000c49000447802 */ /* 0x000fe40000000f00 */
[----:B0-2--5:R-:W-:Y:S05]  /*c480*/  CALL.REL.NOINC `($__internal_185_$__cuda_sm70_shflsync_up) ;  /* 0x00001eb000007944 */ /* 0x025fea0003c00000 */
[----:B-1----:R-:W-:Y:S01]  /*c490*/  MOV R225, R73 ;  /* 0x0000004900e17202 */ /* 0x002fe20000000f00 */
[----:B0-----:R-:W-:Y:S05]  /*c4a0*/  BRA `(.L_x_7778) ;  /* 0xffff8ba000007947 */ /* 0x001fea000383ffff */
.L_x_7675:
[----:B------:R-:W-:Y:S01]  /*c4b0*/  HFMA2.MMA R71, -RZ, RZ, 0, 5.9604644775390625e-08 ;  /* 0x00000001ff477435 */ /* 0x000fe200000001ff */
[----:B------:R-:W-:Y:S02]  /*c4c0*/  MOV R226, R72 ;  /* 0x0000004800e27202 */ /* 0x000fe40000000f00 */
[----:B------:R-:W-:Y:S02]  /*c4d0*/  MOV R224, RZ ;  /* 0x000000ff00e07202 */ /* 0x000fe40000000f00 */
[----:B------:R-:W-:-:S02]  /*c4e0*/  MOV R73, 0xffffffff ;  /* 0xffffffff00497802 */ /* 0x000fc40000000f00 */
[----:B------:R-:W-:Y:S02]  /*c4f0*/  MOV R68, 0xc510 ;  /* 0x0000c51000447802 */ /* 0x000fe40000000f00 */
[----:B0123-5:R-:W-:Y:S05]  /*c500*/  CALL.REL.NOINC `($__internal_185_$__cuda_sm70_shflsync_up) ;  /* 0x00001e3000007944 */ /* 0x02ffea0003c00000 */
[----:B0-----:R-:W-:Y:S01]  /*c510*/  HFMA2.MMA R71, -RZ, RZ, 0, 5.9604644775390625e-08 ;  /* 0x00000001ff477435 */ /* 0x001fe200000001ff */
[----:B-1----:R-:W-:Y:S02]  /*c520*/  MOV R227, R73 ;  /* 0x0000004900e37202 */ /* 0x002fe40000000f00 */
[----:B------:R-:W-:Y:S02]  /*c530*/  MOV R226, R74 ;  /* 0x0000004a00e27202 */ /* 0x000fe40000000f00 */
[----:B------:R-:W-:Y:S02]  /*c540*/  MOV R224, RZ ;  /* 0x000000ff00e07202 */ /* 0x000fe40000000f00 */
[----:B------:R-:W-:Y:S02]  /*c550*/  MOV R73, 0xffffffff ;  /* 0xffffffff00497802 */ /* 0x000fe40000000f00 */
[----:B------:R-:W-:Y:S02]  /*c560*/  MOV R68, 0xc580 ;  /* 0x0000c58000447802 */ /* 0x000fe40000000f00 */
[----:B------:R-:W-:Y:S05]  /*c570*/  CALL.REL.NOINC `($__internal_185_$__cuda_sm70_shflsync_up) ;  /* 0x00001dc000007944 */ /* 0x000fea0003c00000 */
[----:B0-----:R-:W-:Y:S01]  /*c580*/  HFMA2.MMA R71, -RZ, RZ, 0, 5.9604644775390625e-08 ;  /* 0x00000001ff477435 */ /* 0x001fe200000001ff */
[----:B-1----:R-:W-:-:S02]  /*c590*/  MOV R229, R73 ;  /* 0x0000004900e57202 */ /* 0x002fc40000000f00 */
[----:B------:R-:W-:Y:S02]  /*c5a0*/  MOV R226, R75 ;  /* 0x0000004b00e27202 */ /* 0x000fe40000000f00 */
[----:B------:R-:W-:Y:S02]  /*c5b0*/  MOV R224, RZ ;  /* 0x000000ff00e07202 */ /* 0x000fe40000000f00 */
[----:B------:R-:W-:Y:S02]  /*c5c0*/  MOV R73, 0xffffffff ;  /* 0xffffffff00497802 */ /* 0x000fe40000000f00 */
[----:B------:R-:W-:Y:S02]  /*c5d0*/  MOV R68, 0xc5f0 ;  /* 0x0000c5f000447802 */ /* 0x000fe40000000f00 */
[----:B------:R-:W-:Y:S05]  /*c5e0*/  CALL.REL.NOINC `($__internal_185_$__cuda_sm70_shflsync_up) ;  /* 0x00001d5000007944 */ /* 0x000fea0003c00000 */
        /* <DEDUP_REMOVED lines=20> */
[----:B------:R-:W-:Y:S05]  /*c730*/  CALL.REL.NOINC `($__internal_185_$__cuda_sm70_shflsync_up) ;  /* 0x00001c0000007944 */ /* 0x000fea0003c00000 */
[----:B0-----:R-:W-:Y:S01]  /*c740*/  HFMA2.MMA R71, -RZ, RZ, 0, 1.1920928955078125e-07 ;  /* 0x00000002ff477435 */ /* 0x001fe200000001ff */
[----:B-1----:R-:W-:Y:S02]  /*c750*/  MOV R70, R73 ;  /* 0x0000004900467202 */ /* 0x002fe40000000f00 */
[----:B------:R-:W-:Y:S02]  /*c760*/  MOV R226, R229 ;  /* 0x000000e500e27202 */ /* 0x000fe40000000f00 */
[----:B------:R-:W-:Y:S02]  /*c770*/  MOV R224, RZ ;  /* 0x000000ff00e07202 */ /* 0x000fe40000000f00 */
[----:B------:R-:W-:-:S02]  /*c780*/  MOV R73, 0xffffffff ;  /* 0xffffffff00497802 */ /* 0x000fc40000000f00 */
[----:B------:R-:W-:Y:S02]  /*c790*/  MOV R68, 0xc7b0 ;  /* 0x0000c7b000447802 */ /* 0x000fe40000000f00 */
[----:B------:R-:W-:Y:S05]  /*c7a0*/  CALL.REL.NOINC `($__internal_185_$__cuda_sm70_shflsync_up) ;  /* 0x00001b9000007944 */ /* 0x000fea0003c00000 */
[----:B0-----:R-:W-:Y:S01]  /*c7b0*/  HFMA2.MMA R71, -RZ, RZ, 0, 1.1920928955078125e-07 ;  /* 0x00000002ff477435 */ /* 0x001fe200000001ff */
[----:B-1----:R-:W-:Y:S02]  /*c7c0*/  MOV R72, R73 ;  /* 0x0000004900487202 */ /* 0x002fe40000000f00 */
[----:B------:R-:W-:Y:S02]  /*c7d0*/  MOV R226, R227 ;  /* 0x000000e300e27202 */ /* 0x000fe40000000f00 */
[----:B------:R-:W-:Y:S02]  /*c7e0*/  MOV R224, RZ ;  /* 0x000000ff00e07202 */ /* 0x000fe40000000f00 */
[----:B------:R-:W-:Y:S02]  /*c7f0*/  MOV R73, 0xffffffff ;  /* 0xffffffff00497802 */ /* 0x000fe40000000f00 */
[----:B------:R-:W-:Y:S02]  /*c800*/  MOV R68, 0xc820 ;  /* 0x0000c82000447802 */ /* 0x000fe40000000f00 */
[----:B------:R-:W-:Y:S05]  /*c810*/  CALL.REL.NOINC `($__internal_185_$__cuda_sm70_shflsync_up) ;  /* 0x00001b2000007944 */ /* 0x000fea0003c00000 */
[----:B0-----:R-:W-:Y:S01]  /*c820*/  HFMA2.MMA R71, -RZ, RZ, 0, 1.1920928955078125e-07 ;  /* 0x00000002ff477435 */ /* 0x001fe200000001ff */
[----:B-1----:R-:W-:-:S02]  /*c830*/  MOV R74, R73 ;  /* 0x00000049004a7202 */ /* 0x002fc40000000f00 */
[----:B------:R-:W-:Y:S02]  /*c840*/  MOV R226, R75 ;  /* 0x0000004b00e27202 */ /* 0x000fe40000000f00 */
[----:B------:R-:W-:Y:S02]  /*c850*/  MOV R224, RZ ;  /* 0x000000ff00e07202 */ /* 0x000fe40000000f00 */
[----:B------:R-:W-:Y:S02]  /*c860*/  MOV R73, 0xffffffff ;  /* 0xffffffff00497802 */ /* 0x000fe40000000f00 */
[----:B------:R-:W-:Y:S02]  /*c870*/  MOV R68, 0xc890 ;  /* 0x0000c89000447802 */ /* 0x000fe40000000f00 */
[----:B------:R-:W-:Y:S05]  /*c880*/  CALL.REL.NOINC `($__internal_185_$__cuda_sm70_shflsync_up) ;  /* 0x00001ab000007944 */ /* 0x000fea0003c00000 */
        /* <DEDUP_REMOVED lines=17> */
[----:B------:R-:W-:Y:S05]  /*c9a0*/  CALL.REL.NOINC `($__internal_185_$__cuda_sm70_shflsync_up) ;  /* 0x0000199000007944 */ /* 0x000fea0003c00000 */
[----:B0-----:R-:W-:Y:S01]  /*c9b0*/  HFMA2.MMA R71, -RZ, RZ, 0, 2.384185791015625e-07 ;  /* 0x00000004ff477435 */ /* 0x001fe200000001ff */
[----:B-1----:R-:W-:Y:S02]  /*c9c0*/  MOV R70, R73 ;  /* 0x0000004900467202 */ /* 0x002fe40000000f00 */
[----:B------:R-:W-:Y:S02]  /*c9d0*/  MOV R226, R229 ;  /* 0x000000e500e27202 */ /* 0x000fe40000000f00 */
[----:B------:R-:W-:Y:S02]  /*c9e0*/  MOV R224, RZ ;  /* 0x000000ff00e07202 */ /* 0x000fe40000000f00 */
[----:B------:R-:W-:Y:S02]  /*c9f0*/  MOV R73, 0xffffffff ;  /* 0xffffffff00497802 */ /* 0x000fe40000000f00 */
[----:B------:R-:W-:Y:S02]  /*ca00*/  MOV R68, 0xca20 ;  /* 0x0000ca2000447802 */ /* 0x000fe40000000f00 */
[----:B------:R-:W-:Y:S05]  /*ca10*/  CALL.REL.NOINC `($__internal_185_$__cuda_sm70_shflsync_up) ;  /* 0x0000192000007944 */ /* 0x000fea0003c00000 */
[----:B0-----:R-:W-:Y:S01]  /*ca20*/  HFMA2.MMA R71, -RZ, RZ, 0, 2.384185791015625e-07 ;  /* 0x00000004ff477435 */ /* 0x001fe200000001ff */
[----:B-1----:R-:W-:-:S02]  /*ca30*/  MOV R72, R73 ;  /* 0x0000004900487202 */ /* 0x002fc40000000f00 */
[----:B------:R-:W-:Y:S02]  /*ca40*/  MOV R226, R227 ;  /* 0x000000e300e27202 */ /* 0x000fe40000000f00 */
[----:B------:R-:W-:Y:S02]  /*ca50*/  MOV R224, RZ ;  /* 0x000000ff00e07202 */ /* 0x000fe40000000f00 */
[----:B------:R-:W-:Y:S02]  /*ca60*/  MOV R73, 0xffffffff ;  /* 0xffffffff00497802 */ /* 0x000fe40000000f00 */
[----:B------:R-:W-:Y:S02]  /*ca70*/  MOV R68, 0xca90 ;  /* 0x0000ca9000447802 */ /* 0x000fe40000000f00 */
[----:B------:R-:W-:Y:S05]  /*ca80*/  CALL.REL.NOINC `($__internal_185_$__cuda_sm70_shflsync_up) ;  /* 0x000018b000007944 */ /* 0x000fea0003c00000 */
[----:B0-----:R-:W-:Y:S01]  /*ca90*/  HFMA2.MMA R71, -RZ, RZ, 0, 2.384185791015625e-07 ;  /* 0x00000004ff477435 */ /* 0x001fe200000001ff */
[----:B-1----:R-:W-:Y:S02]  /*caa0*/  MOV R74, R73 ;  /* 0x00000049004a7202 */ /* 0x002fe40000000f00 */
[----:B------:R-:W-:Y:S02]  /*cab0*/  MOV R226, R75 ;  /* 0x0000004b00e27202 */ /* 0x000fe40000000f00 */
[----:B------:R-:W-:-:S02]  /*cac0*/  MOV R224, RZ ;  /* 0x000000ff00e07202 */ /* 0x000fc40000000f00 */
[----:B------:R-:W-:Y:S02]  /*cad0*/  MOV R73, 0xffffffff ;  /* 0xffffffff00497802 */ /* 0x000fe40000000f00 */
[----:B------:R-:W-:Y:S02]  /*cae0*/  MOV R68, 0xcb00 ;  /* 0x0000cb0000447802 */ /* 0x000fe40000000f00 */
[----:B------:R-:W-:Y:S05]  /*caf0*/  CALL.REL.NOINC `($__internal_185_$__cuda_sm70_shflsync_up) ;  /* 0x0000184000007944 */ /* 0x000fea0003c00000 */
        /* <DEDUP_REMOVED lines=17> */
[----:B------:R-:W-:Y:S05]  /*cc10*/  CALL.REL.NOINC `($__internal_185_$__cuda_sm70_shflsync_up) ;  /* 0x0000172000007944 */ /* 0x000fea0003c00000 */
[----:B0-----:R-:W-:Y:S01]  /*cc20*/  HFMA2.MMA R71, -RZ, RZ, 0, 4.76837158203125e-07 ;  /* 0x00000008ff477435 */ /* 0x001fe200000001ff */
[----:B-1----:R-:W-:-:S02]  /*cc30*/  MOV R70, R73 ;  /* 0x0000004900467202 */ /* 0x002fc40000000f00 */
[----:B------:R-:W-:Y:S02]  /*cc40*/  MOV R226, R229 ;  /* 0x000000e500e27202 */ /* 0x000fe40000000f00 */
[----:B------:R-:W-:Y:S02]  /*cc50*/  MOV R224, RZ ;  /* 0x000000ff00e07202 */ /* 0x000fe40000000f00 */
[----:B------:R-:W-:Y:S02]  /*cc60*/  MOV R73, 0xffffffff ;  /* 0xffffffff00497802 */ /* 0x000fe40000000f00 */
[----:B------:R-:W-:Y:S02]  /*cc70*/  MOV R68, 0xcc90 ;  /* 0x0000cc9000447802 */ /* 0x000fe40000000f00 */
[----:B------:R-:W-:Y:S05]  /*cc80*/  CALL.REL.NOINC `($__internal_185_$__cuda_sm70_shflsync_up) ;  /* 0x000016b000007944 */ /* 0x000fea0003c00000 */
[----:B0-----:R-:W-:Y:S01]  /*cc90*/  HFMA2.MMA R71, -RZ, RZ, 0, 4.76837158203125e-07 ;  /* 0x00000008ff477435 */ /* 0x001fe200000001ff */
[----:B-1----:R-:W-:Y:S02]  /*cca0*/  MOV R72, R73 ;  /* 0x0000004900487202 */ /* 0x002fe40000000f00 */
[----:B------:R-:W-:Y:S02]  /*ccb0*/  MOV R226, R227 ;  /* 0x000000e300e27202 */ /* 0x000fe40000000f00 */
[----:B------:R-:W-:-:S02]  /*ccc0*/  MOV R224, RZ ;  /* 0x000000ff00e07202 */ /* 0x000fc40000000f00 */
[----:B------:R-:W-:Y:S02]  /*ccd0*/  MOV R73, 0xffffffff ;  /* 0xffffffff00497802 */ /* 0x000fe40000000f00 */
[----:B------:R-:W-:Y:S02]  /*cce0*/  MOV R68, 0xcd00 ;  /* 0x0000cd0000447802 */ /* 0x000fe40000000f00 */
[----:B------:R-:W-:Y:S05]  /*ccf0*/  CALL.REL.NOINC `($__internal_185_$__cuda_sm70_shflsync_up) ;  /* 0x0000164000007944 */ /* 0x000fea0003c00000 */
[----:B0-----:R-:W-:Y:S01]  /*cd00*/  HFMA2.MMA R71, -RZ, RZ, 0, 4.76837158203125e-07 ;  /* 0x00000008ff477435 */ /* 0x001fe200000001ff */
[----:B-1----:R-:W-:Y:S02]  /*cd10*/  MOV R74, R73 ;  /* 0x00000049004a7202 */ /* 0x002fe40000000f00 */
[----:B------:R-:W-:Y:S02]  /*cd20*/  MOV R226, R75 ;  /* 0x0000004b00e27202 */ /* 0x000fe40000000f00 */
[----:B------:R-:W-:Y:S02]  /*cd30*/  MOV R224, RZ ;  /* 0x000000ff00e07202 */ /* 0x000fe40000000f00 */
[----:B------:R-:W-:Y:S02]  /*cd40*/  MOV R73, 0xffffffff ;  /* 0xffffffff00497802 */ /* 0x000fe40000000f00 */
[----:B------:R-:W-:-:S02]  /*cd50*/  MOV R68, 0xcd70 ;  /* 0x0000cd7000447802 */ /* 0x000fc40000000f00 */
[----:B------:R-:W-:Y:S05]  /*cd60*/  CALL.REL.NOINC `($__internal_185_$__cuda_sm70_shflsync_up) ;  /* 0x000015d000007944 */ /* 0x000fea0003c00000 */
        /* <DEDUP_REMOVED lines=21> */
[----:B------:R-:W-:Y:S05]  /*cec0*/  CALL.REL.NOINC `($__internal_185_$__cuda_sm70_shflsync_up) ;  /* 0x0000147000007944 */ /* 0x000fea0003c00000 */
[----:B0-----:R-:W-:Y:S01]  /*ced0*/  HFMA2.MMA R71, -RZ, RZ, 0, 9.5367431640625e-07 ;  /* 0x00000010ff477435 */ /* 0x001fe200000001ff */
[----:B-1----:R-:W-:Y:S02]  /*cee0*/  MOV R228, R73 ;  /* 0x0000004900e47202 */ /* 0x002fe40000000f00 */
[----:B------:R-:W-:-:S02]  /*cef0*/  MOV R226, R229 ;  /* 0x000000e500e27202 */ /* 0x000fc40000000f00 */
[----:B------:R-:W-:Y:S02]  /*cf00*/  MOV R224, RZ ;  /* 0x000000ff00e07202 */ /* 0x000fe40000000f00 */
[----:B------:R-:W-:Y:S02]  /*cf10*/  MOV R73, 0xffffffff ;  /* 0xffffffff00497802 */ /* 0x000fe40000000f00 */
[----:B------:R-:W-:Y:S02]  /*cf20*/  MOV R68, 0xcf40 ;  /* 0x0000cf4000447802 */ /* 0x000fe40000000f00 */
[----:B------:R-:W-:Y:S05]  /*cf30*/  CALL.REL.NOINC `($__internal_185_$__cuda_sm70_shflsync_up) ;  /* 0x0000140000007944 */ /* 0x000fea0003c00000 */
[----:B0-----:R-:W-:Y:S01]  /*cf40*/  HFMA2.MMA R71, -RZ, RZ, 0, 9.5367431640625e-07 ;  /* 0x00000010ff477435 */ /* 0x001fe200000001ff */
[----:B-1----:R-:W-:Y:S02]  /*cf50*/  MOV R230, R73 ;  /* 0x0000004900e67202 */ /* 0x002fe40000000f00 */
[----:B------:R-:W-:Y:S02]  /*cf60*/  MOV R226, R227 ;  /* 0x000000e300e27202 */ /* 0x000fe40000000f00 */
[----:B------:R-:W-:Y:S02]  /*cf70*/  MOV R224, RZ ;  /* 0x000000ff00e07202 */ /* 0x000fe40000000f00 */
[----:B------:R-:W-:-:S02]  /*cf80*/  MOV R73, 0xffffffff ;  /* 0xffffffff00497802 */ /* 0x000fc40000000f00 */
[----:B------:R-:W-:Y:S02]  /*cf90*/  MOV R68, 0xcfb0 ;  /* 0x0000cfb000447802 */ /* 0x000fe40000000f00 */
[----:B------:R-:W-:Y:S05]  /*cfa0*/  CALL.REL.NOINC `($__internal_185_$__cuda_sm70_shflsync_up) ;  /* 0x0000139000007944 */ /* 0x000fea0003c00000 */
[----:B0-----:R-:W-:Y:S01]  /*cfb0*/  HFMA2.MMA R71, -RZ, RZ, 0, 9.5367431640625e-07 ;  /* 0x00000010ff477435 */ /* 0x001fe200000001ff */
[----:B-1----:R-:W-:Y:S02]  /*cfc0*/  MOV R232, R73 ;  /* 0x0000004900e87202 */ /* 0x002fe40000000f00 */
[----:B------:R-:W-:Y:S02]  /*cfd0*/  MOV R226, R75 ;  /* 0x0000004b00e27202 */ /* 0x000fe40000000f00 */
[----:B------:R-:W-:Y:S02]  /*cfe0*/  MOV R224, RZ ;  /* 0x000000ff00e07202 */ /* 0x000fe40000000f00 */
[----:B------:R-:W-:Y:S02]  /*cff0*/  MOV R73, 0xffffffff ;  /* 0xffffffff00497802 */ /* 0x000fe40000000f00 */
[----:B------:R-:W-:Y:S02]  /*d000*/  MOV R68, 0xd020 ;  /* 0x0000d02000447802 */ /* 0x000fe40000000f00 */
[----:B------:R-:W-:Y:S05]  /*d010*/  CALL.REL.NOINC `($__internal_185_$__cuda_sm70_shflsync_up) ;  /* 0x0000132000007944 */ /* 0x000fea0003c00000 */
[----:B01----:R-:W-:Y:S05]  /*d020*/  BRA `(.L_x_7779) ;  /* 0xffff848000007947 */ /* 0x003fea000383ffff */
.L_x_7680:
[----:B0-----:R-:W-:Y:S01]  /*d030*/  HFMA2.MMA R71, -RZ, RZ, 0, 5.9604644775390625e-08 ;  /* 0x00000001ff477435 */ /* 0x001fe200000001ff */
[----:B------:R-:W-:-:S02]  /*d040*/  MOV R224, RZ ;  /* 0x000000ff00e07202 */ /* 0x000fc40000000f00 */
[----:B------:R-:W-:Y:S02]  /*d050*/  MOV R73, 0xffffffff ;  /* 0xffffffff00497802 */ /* 0x000fe40000000f00 */
[----:B------:R-:W-:Y:S02]  /*d060*/  MOV R68, 0xd080 ;  /* 0x0000d08000447802 */ /* 0x000fe40000000f00 */
[----:B-1---5:R-:W-:Y:S05]  /*d070*/  CALL.REL.NOINC `($__internal_185_$__cuda_sm70_shflsync_up) ;  /* 0x000012c000007944 */ /* 0x022fea0003c00000 */
[----:B0-----:R-:W-:Y:S01]  /*d080*/  HFMA2.MMA R71, -RZ, RZ, 0, 5.9604644775390625e-08 ;  /* 0x00000001ff477435 */ /* 0x001fe200000001ff */
[----:B-1----:R-:W-:Y:S02]  /*d090*/  MOV R70, R73 ;  /* 0x0000004900467202 */ /* 0x002fe40000000f00 */
[----:B------:R-:W-:Y:S02]  /*d0a0*/  MOV R226, R225 ;  /* 0x000000e100e27202 */ /* 0x000fe40000000f00 */
[----:B------:R-:W-:Y:S02]  /*d0b0*/  MOV R224, RZ ;  /* 0x000000ff00e07202 */ /* 0x000fe40000000f00 */
[----:B------:R-:W-:Y:S02]  /*d0c0*/  MOV R73, 0xffffffff ;  /* 0xffffffff00497802 */ /* 0x000fe40000000f00 */
[----:B------:R-:W-:-:S02]  /*d0d0*/  MOV R68, 0xd0f0 ;  /* 0x0000d0f000447802 */ /* 0x000fc40000000f00 */
        /* <DEDUP_REMOVED lines=8> */
[----:B0-----:R-:W-:Y:S01]  /*d160*/  HFMA2.MMA R71, -RZ, RZ, 0, 5.9604644775390625e-08 ;  /* 0x00000001ff477435 */ /* 0x001fe200000001ff */
[----:B-1----:R-:W-:Y:S02]  /*d170*/  MOV R75, R73 ;  /* 0x00000049004b7202 */ /* 0x002fe40000000f00 */
[----:B------:R-:W-:Y:S02]  /*d180*/  MOV R226, R74 ;  /* 0x0000004a00e27202 */ /* 0x000fe40000000f00 */
[----:B------:R-:W-:-:S02]  /*d190*/  MOV R224, RZ ;  /* 0x000000ff00e07202 */ /* 0x000fc40000000f00 */
[----:B------:R-:W-:Y:S02]  /*d1a0*/  MOV R73, 0xffffffff ;  /* 0xffffffff00497802 */ /* 0x000fe40000000f00 */
[----:B------:R-:W-:Y:S02]  /*d1b0*/  MOV R68, 0xd1d0 ;  /* 0x0000d1d000447802 */ /* 0x000fe40000000f00 */
[----:B------:R-:W-:Y:S05]  /*d1c0*/  CALL.REL.NOINC `($__internal_185_$__cuda_sm70_shflsync_up) ;  /* 0x0000117000007944 */ /* 0x000fea0003c00000 */
        /* <DEDUP_REMOVED lines=8> */
[----:B------:R-:W-:Y:S05]  /*d250*/  CALL.REL.NOINC `($__internal_184_$__cuda_sm70_shflsync_idx_p) ;  /* 0x000010a000007944 */ /* 0x000fea0003c00000 */
[----:B0-----:R-:W-:Y:S01]  /*d260*/  HFMA2.MMA R72, -RZ, RZ, 0, 0 ;  /* 0x00000000ff487435 */ /* 0x001fe200000001ff */
[----:B-1----:R-:W-:Y:S02]  /*d270*/  MOV R64, R70 ;  /* 0x0000004600407202 */ /* 0x002fe40000000f00 */
[----:B------:R-:W-:Y:S02]  /*d280*/  MOV R71, R65 ;  /* 0x0000004100477202 */ /* 0x000fe40000000f00 */
[----:B------:R-:W-:Y:S02]  /*d290*/  MOV R73, 0x1f ;  /* 0x0000001f00497802 */ /* 0x000fe40000000f00 */
[----:B------:R-:W-:Y:S02]  /*d2a0*/  MOV R70, 0xffffffff ;  /* 0xffffffff00467802 */ /* 0x000fe40000000f00 */
[----:B------:R-:W-:-:S02]  /*d2b0*/  MOV R68, 0xd2d0 ;  /* 0x0000d2d000447802 */ /* 0x000fc40000000f00 */
[----:B------:R-:W-:Y:S05]  /*d2c0*/  CALL.REL.NOINC `($__internal_184_$__cuda_sm70_shflsync_idx_p) ;  /* 0x0000103000007944 */ /* 0x000fea0003c00000 */
[----:B0-----:R-:W-:Y:S01]  /*d2d0*/  HFMA2.MMA R72, -RZ, RZ, 0, 0 ;  /* 0x00000000ff487435 */ /* 0x001fe200000001ff */
[----:B-1----:R-:W-:-:S02]  /*d2e0*/  MOV R65, R70 ;  /* 0x0000004600417202 */ /* 0x002fc40000000f00 */
[----:B------:R-:W-:Y:S02]  /*d2f0*/  MOV R71, R66 ;  /* 0x0000004200477202 */ /* 0x000fe40000000f00 */
[----:B------:R-:W-:Y:S02]  /*d300*/  MOV R73, 0x1f ;  /* 0x0000001f00497802 */ /* 0x000fe40000000f00 */
[----:B------:R-:W-:Y:S02]  /*d310*/  MOV R70, 0xffffffff ;  /* 0xffffffff00467802 */ /* 0x000fe40000000f00 */
[----:B------:R-:W-:Y:S02]  /*d320*/  MOV R68, 0xd340 ;  /* 0x0000d34000447802 */ /* 0x000fe40000000f00 */
[----:B------:R-:W-:Y:S05]  /*d330*/  CALL.REL.NOINC `($__internal_184_$__cuda_sm70_shflsync_idx_p) ;  /* 0x00000fc000007944 */ /* 0x000fea0003c00000 */
[----:B0-----:R-:W-:Y:S01]  /*d340*/  HFMA2.MMA R72, -RZ, RZ, 0, 0 ;  /* 0x00000000ff487435 */ /* 0x001fe200000001ff */
[----:B-1----:R-:W-:Y:S02]  /*d350*/  MOV R66, R70 ;  /* 0x0000004600427202 */ /* 0x002fe40000000f00 */
[----:B------:R-:W-:Y:S02]  /*d360*/  MOV R71, R67 ;  /* 0x0000004300477202 */ /* 0x000fe40000000f00 */
[----:B------:R-:W-:-:S02]  /*d370*/  MOV R73, 0x1f ;  /* 0x0000001f00497802 */ /* 0x000fc40000000f00 */
[----:B------:R-:W-:Y:S02]  /*d380*/  MOV R70, 0xffffffff ;  /* 0xffffffff00467802 */ /* 0x000fe40000000f00 */
[----:B------:R-:W-:Y:S02]  /*d390*/  MOV R68, 0xd3b0 ;  /* 0x0000d3b000447802 */ /* 0x000fe40000000f00 */
[----:B------:R-:W-:Y:S05]  /*d3a0*/  CALL.REL.NOINC `($__internal_184_$__cuda_sm70_shflsync_idx_p) ;  /* 0x00000f5000007944 */ /* 0x000fea0003c00000 */
[----:B-1----:R-:W-:Y:S01]  /*d3b0*/  MOV R67, R70 ;  /* 0x0000004600437202 */ /* 0x002fe20000000f00 */
[----:B0-----:R-:W-:Y:S05]  /*d3c0*/  BRA `(.L_x_7780) ;  /* 0xffff841000007947 */ /* 0x001fea000383ffff */
.L_x_7683:
[----:B------:R-:W-:Y:S01]  /*d3d0*/  HFMA2.MMA R231, -RZ, RZ, 0, 5.9604644775390625e-08 ;  /* 0x00000001ffe77435 */ /* 0x000fe200000001ff */
[----:B------:R-:W-:Y:S02]  /*d3e0*/  MOV R70, R226 ;  /* 0x000000e200467202 */ /* 0x000fe40000000f00 */
[----:B------:R-:W-:Y:S02]  /*d3f0*/  MOV R72, 0x1f ;  /* 0x0000001f00487802 */ /* 0x000fe40000000f00 */
[----:B------:R-:W-:Y:S02]  /*d400*/  MOV R233, 0xffffffff ;  /* 0xffffffff00e97802 */ /* 0x000fe40000000f00 */
[----:B------:R-:W-:-:S02]  /*d410*/  MOV R68, 0xd430 ;  /* 0x0000d43000447802 */ /* 0x000fc40000000f00 */
[----:B0-----:R-:W-:Y:S05]  /*d420*/  CALL.REL.NOINC `($__internal_183_$__cuda_sm70_shflsync_down) ;  /* 0x00000e9000007944 */ /* 0x001fea0003c00000 */
[----:B-1----:R-:W-:Y:S01]  /*d430*/  MOV R71, R231 ;  /* 0x000000e700477202 */ /* 0x002fe20000000f00 */
[----:B0-----:R-:W-:Y:S05]  /*d440*/  BRA `(.L_x_7781) ;  /* 0xffff968000007947 */ /* 0x001fea000383ffff */
.L_x_7684:
[----:B------:R-:W-:Y:S01]  /*d450*/  HFMA2.MMA R231, -RZ, RZ, 0, 5.9604644775390625e-08 ;  /* 0x00000001ffe77435 */ /* 0x000fe200000001ff */
[----:B------:R-:W-:-:S02]  /*d460*/  MOV R70, R224 ;  /* 0x000000e000467202 */ /* 0x000fc40000000f00 */
[----:B------:R-:W-:Y:S02]  /*d470*/  MOV R72, 0x1f ;  /* 0x0000001f00487802 */ /* 0x000fe40000000f00 */
[----:B------:R-:W-:Y:S02]  /*d480*/  MOV R233, 0xffffffff ;  /* 0xffffffff00e97802 */ /* 0x000fe40000000f00 */
[----:B------:R-:W-:Y:S02]  /*d490*/  MOV R68, 0xd4b0 ;  /* 0x0000d4b000447802 */ /* 0x000fe40000000f00 */
[----:B012---:R-:W-:Y:S05]  /*d4a0*/  CALL.REL.NOINC `($__internal_183_$__cuda_sm70_shflsync_down) ;  /* 0x00000e1000007944 */ /* 0x007fea0003c00000 */
[----:B-1----:R-:W-:Y:S01]  /*d4b0*/  MOV R73, R231 ;  /* 0x000000e700497202 */ /* 0x002fe20000000f00 */
[----:B------:R-:W-:Y:S01]  /*d4c0*/  HFMA2.MMA R231, -RZ, RZ, 0, 5.9604644775390625e-08 ;  /* 0x00000001ffe77435 */ /* 0x000fe200000001ff */
[----:B0-----:R-:W-:Y:S02]  /*d4d0*/  MOV R70, R75 ;  /* 0x0000004b00467202 */ /* 0x001fe40000000f00 */
[----:B------:R-:W-:Y:S02]  /*d4e0*/  MOV R72, 0x1f ;  /* 0x0000001f00487802 */ /* 0x000fe40000000f00 */
[----:B------:R-:W-:-:S02]  /*d4f0*/  MOV R233, 0xffffffff ;  /* 0xffffffff00e97802 */ /* 0x000fc40000000f00 */
[----:B------:R-:W-:Y:S02]  /*d500*/  MOV R68, 0xd520 ;  /* 0x0000d52000447802 */ /* 0x000fe40000000f00 */
[----:B------:R-:W-:Y:S05]  /*d510*/  CALL.REL.NOINC `($__internal_183_$__cuda_sm70_shflsync_down) ;  /* 0x00000da000007944 */ /* 0x000fea0003c00000 */
[----:B-1----:R-:W-:Y:S01]  /*d520*/  MOV R217, R231 ;  /* 0x000000e700d97202 */ /* 0x002fe20000000f00 */
[----:B------:R-:W-:Y:S01]  /*d530*/  HFMA2.MMA R231, -RZ, RZ, 0, 5.9604644775390625e-08 ;  /* 0x00000001ffe77435 */ /* 0x000fe200000001ff */
[----:B0-----:R-:W-:Y:S02]  /*d540*/  MOV R70, R74 ;  /* 0x0000004a00467202 */ /* 0x001fe40000000f00 */
[----:B------:R-:W-:Y:S02]  /*d550*/  MOV R72, 0x1f ;  /* 0x0000001f00487802 */ /* 0x000fe40000000f00 */
[----:B------:R-:W-:Y:S02]  /*d560*/  MOV R233, 0xffffffff ;  /* 0xffffffff00e97802 */ /* 0x000fe40000000f00 */
[----:B------:R-:W-:Y:S02]  /*d570*/  MOV R68, 0xd590 ;  /* 0x0000d59000447802 */ /* 0x000fe40000000f00 */
[----:B------:R-:W-:Y:S05]  /*d580*/  CALL.REL.NOINC `($__internal_183_$__cuda_sm70_shflsync_down) ;  /* 0x00000d3000007944 */ /* 0x000fea0003c00000 */
[----:B-1----:R-:W-:Y:S01]  /*d590*/  MOV R69, R231 ;  /* 0x000000e700457202 */ /* 0x002fe20000000f00 */
[----:B0-----:R-:W-:Y:S05]  /*d5a0*/  BRA `(.L_x_7782) ;  /* 0xffff956000007947 */ /* 0x001fea000383ffff */
.L_x_7687:
[----:B------:R-:W-:Y:S01]  /*d5b0*/  HFMA2.MMA R231, -RZ, RZ, 0, 1.1920928955078125e-07 ;  /* 0x00000002ffe77435 */ /* 0x000fe200000001ff */
[----:B------:R-:W-:-:S02]  /*d5c0*/  MOV R70, R226 ;  /* 0x000000e200467202 */ /* 0x000fc40000000f00 */
[----:B------:R-:W-:Y:S02]  /*d5d0*/  MOV R72, 0x1f ;  /* 0x0000001f00487802 */ /* 0x000fe40000000f00 */
[----:B------:R-:W-:Y:S02]  /*d5e0*/  MOV R233, 0xffffffff ;  /* 0xffffffff00e97802 */ /* 0x000fe40000000f00 */
[----:B------:R-:W-:Y:S02]  /*d5f0*/  MOV R68, 0xd610 ;  /* 0x0000d61000447802 */ /* 0x000fe40000000f00 */
[----:B01234-:R-:W-:Y:S05]  /*d600*/  CALL.REL.NOINC `($__internal_183_$__cuda_sm70_shflsync_down) ;  /* 0x00000cb000007944 */ /* 0x01ffea0003c00000 */
[----:B-1----:R-:W-:Y:S01]  /*d610*/  MOV R71, R231 ;  /* 0x000000e700477202 */ /* 0x002fe20000000f00 */
[----:B------:R-:W-:Y:S01]  /*d620*/  HFMA2.MMA R231, -RZ, RZ, 0, 1.1920928955078125e-07 ;  /* 0x00000002ffe77435 */ /* 0x000fe200000001ff */
[----:B0-----:R-:W-:Y:S02]  /*d630*/  MOV R70, R224 ;  /* 0x000000e000467202 */ /* 0x001fe40000000f00 */
[----:B------:R-:W-:Y:S02]  /*d640*/  MOV R72, 0x1f ;  /* 0x0000001f00487802 */ /* 0x000fe40000000f00 */
[----:B------:R-:W-:-:S02]  /*d650*/  MOV R233, 0xffffffff ;  /* 0xffffffff00e97802 */ /* 0x000fc40000000f00 */
[----:B------:R-:W-:Y:S02]  /*d660*/  MOV R68, 0xd680 ;  /* 0x0000d68000447802 */ /* 0x000fe40000000f00 */
[----:B------:R-:W-:Y:S05]  /*d670*/  CALL.REL.NOINC `($__internal_183_$__cuda_sm70_shflsync_down) ;  /* 0x00000c4000007944 */ /* 0x000fea0003c00000 */
[----:B-1----:R-:W-:Y:S01]  /*d680*/  MOV R73, R231 ;  /* 0x000000e700497202 */ /* 0x002fe20000000f00 */
[----:B------:R-:W-:Y:S01]  /*d690*/  HFMA2.MMA R231, -RZ, RZ, 0, 1.1920928955078125e-07 ;  /* 0x00000002ffe77435 */ /* 0x000fe200000001ff */
[----:B0-----:R-:W-:Y:S02]  /*d6a0*/  MOV R70, R75 ;  /* 0x0000004b00467202 */ /* 0x001fe40000000f00 */
[----:B------:R-:W-:Y:S02]  /*d6b0*/  MOV R72, 0x1f ;  /* 0x0000001f00487802 */ /* 0x000fe40000000f00 */
[----:B------:R-:W-:Y:S02]  /*d6c0*/  MOV R233, 0xffffffff ;  /* 0xffffffff00e97802 */ /* 0x000fe40000000f00 */
[----:B------:R-:W-:Y:S02]  /*d6d0*/  MOV R68, 0xd6f0 ;  /* 0x0000d6f000447802 */ /* 0x000fe40000000f00 */
[----:B------:R-:W-:Y:S05]  /*d6e0*/  CALL.REL.NOINC `($__internal_183_$__cuda_sm70_shflsync_down) ;  /* 0x00000bd000007944 */ /* 0x000fea0003c00000 */
[----:B-1----:R-:W-:Y:S01]  /*d6f0*/  MOV R217, R231 ;  /* 0x000000e700d97202 */ /* 0x002fe20000000f00 */
[----:B------:R-:W-:Y:S01]  /*d700*/  HFMA2.MMA R231, -RZ, RZ, 0, 1.1920928955078125e-07 ;  /* 0x00000002ffe77435 */ /* 0x000fe200000001ff */
[----:B0-----:R-:W-:-:S02]  /*d710*/  MOV R70, R74 ;  /* 0x0000004a00467202 */ /* 0x001fc40000000f00 */
[----:B------:R-:W-:Y:S02]  /*d720*/  MOV R72, 0x1f ;  /* 0x0000001f00487802 */ /* 0x000fe40000000f00 */
[----:B------:R-:W-:Y:S02]  /*d730*/  MOV R233, 0xffffffff ;  /* 0xffffffff00e97802 */ /* 0x000fe40000000f00 */
[----:B------:R-:W-:Y:S02]  /*d740*/  MOV R68, 0xd760 ;  /* 0x0000d76000447802 */ /* 0x000fe40000000f00 */
[----:B------:R-:W-:Y:S05]  /*d750*/  CALL.REL.NOINC `($__internal_183_$__cuda_sm70_shflsync_down) ;  /* 0x00000b6000007944 */ /* 0x000fea0003c00000 */
[----:B-1----:R-:W-:Y:S01]  /*d760*/  MOV R69, R231 ;  /* 0x000000e700457202 */ /* 0x002fe20000000f00 */
[----:B0-----:R-:W-:Y:S05]  /*d770*/  BRA `(.L_x_7783) ;  /* 0xffff94e000007947 */ /* 0x001fea000383ffff */
.L_x_7690:
[----:B------:R-:W-:Y:S01]  /*d780*/  HFMA2.MMA R231, -RZ, RZ, 0, 2.384185791015625e-07 ;  /* 0x00000004ffe77435 */ /* 0x000fe200000001ff */
[----:B------:R-:W-:Y:S02]  /*d790*/  MOV R70, R226 ;  /* 0x000000e200467202 */ /* 0x000fe40000000f00 */
[----:B------:R-:W-:Y:S02]  /*d7a0*/  MOV R72, 0x1f ;  /* 0x0000001f00487802 */ /* 0x000fe40000000f00 */
[----:B------:R-:W-:-:S02]  /*d7b0*/  MOV R233, 0xffffffff ;  /* 0xffffffff00e97802 */ /* 0x000fc40000000f00 */
[----:B------:R-:W-:Y:S02]  /*d7c0*/  MOV R68, 0xd7e0 ;  /* 0x0000d7e000447802 */ /* 0x000fe40000000f00 */
[----:B01234-:R-:W-:Y:S05]  /*d7d0*/  CALL.REL.NOINC `($__internal_183_$__cuda_sm70_shflsync_down) ;  /* 0x00000ae000007944 */ /* 0x01ffea0003c00000 */
[----:B-1----:R-:W-:Y:S01]  /*d7e0*/  MOV R71, R231 ;  /* 0x000000e700477202 */ /* 0x002fe20000000f00 */
[----:B0-----:R-:W-:Y:S05]  /*d7f0*/  BRA `(.L_x_7784) ;  /* 0xffff958000007947 */ /* 0x001fea000383ffff */
.L_x_7691:
[----:B------:R-:W-:Y:S01]  /*d800*/  HFMA2.MMA R231, -RZ, RZ, 0, 2.384185791015625e-07 ;  /* 0x00000004ffe77435 */ /* 0x000fe200000001ff */
[----:B------:R-:W-:Y:S02]  /*d810*/  MOV R70, R224 ;  /* 0x000000e000467202 */ /* 0x000fe40000000f00 */
[----:B------:R-:W-:Y:S02]  /*d820*/  MOV R72, 0x1f ;  /* 0x0000001f00487802 */ /* 0x000fe40000000f00 */
[----:B------:R-:W-:Y:S02]  /*d830*/  MOV R233, 0xffffffff ;  /* 0xffffffff00e97802 */ /* 0x000fe40000000f00 */
[----:B------:R-:W-:Y:S02]  /*d840*/  MOV R68, 0xd860 ;  /* 0x0000d86000447802 */ /* 0x000fe40000000f00 */
[----:B01234-:R-:W-:Y:S05]  /*d850*/  CALL.REL.NOINC `($__internal_183_$__cuda_sm70_shflsync_down) ;  /* 0x00000a6000007944 */ /* 0x01ffea0003c00000 */
[----:B-1----:R-:W-:Y:S01]  /*d860*/  MOV R73, R231 ;  /* 0x000000e700497202 */ /* 0x002fe20000000f00 */
[----:B------:R-:W-:Y:S01]  /*d870*/  HFMA2.MMA R231, -RZ, RZ, 0, 2.384185791015625e-07 ;  /* 0x00000004ffe77435 */ /* 0x000fe200000001ff */
[----:B0-----:R-:W-:-:S02]  /*d880*/  MOV R70, R75 ;  /* 0x0000004b00467202 */ /* 0x001fc40000000f00 */
[----:B------:R-:W-:Y:S02]  /*d890*/  MOV R72, 0x1f ;  /* 0x0000001f00487802 */ /* 0x000fe40000000f00 */
[----:B------:R-:W-:Y:S02]  /*d8a0*/  MOV R233, 0xffffffff ;  /* 0xffffffff00e97802 */ /* 0x000fe40000000f00 */
[----:B------:R-:W-:Y:S02]  /*d8b0*/  MOV R68, 0xd8d0 ;  /* 0x0000d8d000447802 */ /* 0x000fe40000000f00 */
[----:B------:R-:W-:Y:S05]  /*d8c0*/  CALL.REL.NOINC `($__internal_183_$__cuda_sm70_shflsync_down) ;  /* 0x000009f000007944 */ /* 0x000fea0003c00000 */
[----:B-1----:R-:W-:Y:S01]  /*d8d0*/  MOV R217, R231 ;  /* 0x000000e700d97202 */ /* 0x002fe20000000f00 */
[----:B------:R-:W-:Y:S01]  /*d8e0*/  HFMA2.MMA R231, -RZ, RZ, 0, 2.384185791015625e-07 ;  /* 0x00000004ffe77435 */ /* 0x000fe200000001ff */
[----:B0-----:R-:W-:Y:S02]  /*d8f0*/  MOV R70, R74 ;  /* 0x0000004a00467202 */ /* 0x001fe40000000f00 */
[----:B------:R-:W-:Y:S02]  /*d900*/  MOV R72, 0x1f ;  /* 0x0000001f00487802 */ /* 0x000fe40000000f00 */
[----:B------:R-:W-:-:S02]  /*d910*/  MOV R233, 0xffffffff ;  /* 0xffffffff00e97802 */ /* 0x000fc40000000f00 */
[----:B------:R-:W-:Y:S02]  /*d920*/  MOV R68, 0xd940 ;  /* 0x0000d94000447802 */ /* 0x000fe40000000f00 */
[----:B------:R-:W-:Y:S05]  /*d930*/  CALL.REL.NOINC `($__internal_183_$__cuda_sm70_shflsync_down) ;  /* 0x0000098000007944 */ /* 0x000fea0003c00000 */
[----:B-1----:R-:W-:Y:S01]  /*d940*/  MOV R69, R231 ;  /* 0x000000e700457202 */ /* 0x002fe20000000f00 */
[----:B0-----:R-:W-:Y:S05]  /*d950*/  BRA `(.L_x_7785) ;  /* 0xffff946000007947 */ /* 0x001fea000383ffff */
.L_x_7694:
[----:B------:R-:W-:Y:S01]  /*d960*/  HFMA2.MMA R231, -RZ, RZ, 0, 4.76837158203125e-07 ;  /* 0x00000008ffe77435 */ /* 0x000fe200000001ff */
[----:B------:R-:W-:Y:S02]  /*d970*/  MOV R70, R226 ;  /* 0x000000e200467202 */ /* 0x000fe40000000f00 */
[----:B------:R-:W-:Y:S02]  /*d980*/  MOV R72, 0x1f ;  /* 0x0000001f00487802 */ /* 0x000fe40000000f00 */
[----:B------:R-:W-:Y:S02]  /*d990*/  MOV R233, 0xffffffff ;  /* 0xffffffff00e97802 */ /* 0x000fe40000000f00 */
[----:B------:R-:W-:Y:S02]  /*d9a0*/  MOV R68, 0xd9c0 ;  /* 0x0000d9c000447802 */ /* 0x000fe40000000f00 */
[----:B01234-:R-:W-:Y:S05]  /*d9b0*/  CALL.REL.NOINC `($__internal_183_$__cuda_sm70_shflsync_down) ;  /* 0x0000090000007944 */ /* 0x01ffea0003c00000 */
[----:B-1----:R-:W-:Y:S01]  /*d9c0*/  MOV R71, R231 ;  /* 0x000000e700477202 */ /* 0x002fe20000000f00 */
[----:B------:R-:W-:Y:S01]  /*d9d0*/  HFMA2.MMA R231, -RZ, RZ, 0, 4.76837158203125e-07 ;  /* 0x00000008ffe77435 */ /* 0x000fe200000001ff */
[----:B0-----:R-:W-:-:S02]  /*d9e0*/  MOV R70, R224 ;  /* 0x000000e000467202 */ /* 0x001fc40000000f00 */
[----:B------:R-:W-:Y:S02]  /*d9f0*/  MOV R72, 0x1f ;  /* 0x0000001f00487802 */ /* 0x000fe40000000f00 */
[----:B------:R-:W-:Y:S02]  /*da00*/  MOV R233, 0xffffffff ;  /* 0xffffffff00e97802 */ /* 0x000fe40000000f00 */
[----:B------:R-:W-:Y:S02]  /*da10*/  MOV R68, 0xda30 ;  /* 0x0000da3000447802 */ /* 0x000fe40000000f00 */
[----:B------:R-:W-:Y:S05]  /*da20*/  CALL.REL.NOINC `($__internal_183_$__cuda_sm70_shflsync_down) ;  /* 0x0000089000007944 */ /* 0x000fea0003c00000 */
[----:B-1----:R-:W-:Y:S01]  /*da30*/  MOV R73, R231 ;  /* 0x000000e700497202 */ /* 0x002fe20000000f00 */
[----:B------:R-:W-:Y:S01]  /*da40*/  HFMA2.MMA R231, -RZ, RZ, 0, 4.76837158203125e-07 ;  /* 0x00000008ffe77435 */ /* 0x000fe200000001ff */
[----:B0-----:R-:W-:Y:S02]  /*da50*/  MOV R70, R75 ;  /* 0x0000004b00467202 */ /* 0x001fe40000000f00 */
[----:B------:R-:W-:Y:S02]  /*da60*/  MOV R72, 0x1f ;  /* 0x0000001f00487802 */ /* 0x000fe40000000f00 */
[----:B------:R-:W-:-:S02]  /*da70*/  MOV R233, 0xffffffff ;  /* 0xffffffff00e97802 */ /* 0x000fc40000000f00 */
[----:B------:R-:W-:Y:S02]  /*da80*/  MOV R68, 0xdaa0 ;  /* 0x0000daa000447802 */ /* 0x000fe40000000f00 */
[----:B------:R-:W-:Y:S05]  /*da90*/  CALL.REL.NOINC `($__internal_183_$__cuda_sm70_shflsync_down) ;  /* 0x0000082000007944 */ /* 0x000fea0003c00000 */
[----:B-1----:R-:W-:Y:S01]  /*daa0*/  MOV R217, R231 ;  /* 0x000000e700d97202 */ /* 0x002fe20000000f00 */
[----:B------:R-:W-:Y:S01]  /*dab0*/  HFMA2.MMA R231, -RZ, RZ, 0, 4.76837158203125e-07 ;  /* 0x00000008ffe77435 */ /* 0x000fe200000001ff */
[----:B0-----:R-:W-:Y:S02]  /*dac0*/  MOV R70, R74 ;  /* 0x0000004a00467202 */ /* 0x001fe40000000f00 */
[----:B------:R-:W-:Y:S02]  /*dad0*/  MOV R72, 0x1f ;  /* 0x0000001f00487802 */ /* 0x000fe40000000f00 */
[----:B------:R-:W-:Y:S02]  /*dae0*/  MOV R233, 0xffffffff ;  /* 0xffffffff00e97802 */ /* 0x000fe40000000f00 */
[----:B------:R-:W-:Y:S02]  /*daf0*/  MOV R68, 0xdb10 ;  /* 0x0000db1000447802 */ /* 0x000fe40000000f00 */
[----:B------:R-:W-:Y:S05]  /*db00*/  CALL.REL.NOINC `($__internal_183_$__cuda_sm70_shflsync_down) ;  /* 0x000007b000007944 */ /* 0x000fea0003c00000 */
[----:B-1----:R-:W-:Y:S01]  /*db10*/  MOV R69, R231 ;  /* 0x000000e700457202 */ /* 0x002fe20000000f00 */
[----:B0-----:R-:W-:Y:S05]  /*db20*/  BRA `(.L_x_7786) ;  /* 0xffff93e000007947 */ /* 0x001fea000383ffff */
.L_x_7697:
[----:B------:R-:W-:Y:S01]  /*db30*/  HFMA2.MMA R231, -RZ, RZ, 0, 9.5367431640625e-07 ;  /* 0x00000010ffe77435 */ /* 0x000fe200000001ff */
[----:B------:R-:W-:-:S02]  /*db40*/  MOV R70, R226 ;  /* 0x000000e200467202 */ /* 0x000fc40000000f00 */
[----:B------:R-:W-:Y:S02]  /*db50*/  MOV R72, 0x1f ;  /* 0x0000001f00487802 */ /* 0x000fe40000000f00 */
[----:B------:R-:W-:Y:S02]  /*db60*/  MOV R233, 0xffffffff ;  /* 0xffffffff00e97802 */ /* 0x000fe40000000f00 */
[----:B------:R-:W-:Y:S02]  /*db70*/  MOV R68, 0xdb90 ;  /* 0x0000db9000447802 */ /* 0x000fe40000000f00 */
[----:B01234-:R-:W-:Y:S05]  /*db80*/  CALL.REL.NOINC `($__internal_183_$__cuda_sm70_shflsync_down) ;  /* 0x0000073000007944 */ /* 0x01ffea0003c00000 */
[----:B-1----:R-:W-:Y:S01]  /*db90*/  MOV R71, R231 ;  /* 0x000000e700477202 */ /* 0x002fe20000000f00 */
[----:B0-----:R-:W-:Y:S05]  /*dba0*/  BRA `(.L_x_7787) ;  /* 0xffff948000007947 */ /* 0x001fea000383ffff */
.L_x_7698:
[----:B------:R-:W-:Y:S01]  /*dbb0*/  HFMA2.MMA R231, -RZ, RZ, 0, 9.5367431640625e-07 ;  /* 0x00000010ffe77435 */ /* 0x000fe200000001ff */
[----:B------:R-:W-:Y:S02]  /*dbc0*/  MOV R70, R224 ;  /* 0x000000e000467202 */ /* 0x000fe40000000f00 */
[----:B------:R-:W-:Y:S02]  /*dbd0*/  MOV R72, 0x1f ;  /* 0x0000001f00487802 */ /* 0x000fe40000000f00 */
[----:B------:R-:W-:-:S02]  /*dbe0*/  MOV R233, 0xffffffff ;  /* 0xffffffff00e97802 */ /* 0x000fc40000000f00 */
[----:B------:R-:W-:Y:S02]  /*dbf0*/  MOV R68, 0xdc10 ;  /* 0x0000dc1000447802 */ /* 0x000fe40000000f00 */
[----:B01234-:R-:W-:Y:S05]  /*dc00*/  CALL.REL.NOINC `($__internal_183_$__cuda_sm70_shflsync_down) ;  /* 0x000006b000007944 */ /* 0x01ffea0003c00000 */
[----:B-1----:R-:W-:Y:S01]  /*dc10*/  MOV R73, R231 ;  /* 0x000000e700497202 */ /* 0x002fe20000000f00 */
[----:B------:R-:W-:Y:S01]  /*dc20*/  HFMA2.MMA R231, -RZ, RZ, 0, 9.5367431640625e-07 ;  /* 0x00000010ffe77435 */ /* 0x000fe200000001ff */
[----:B0-----:R-:W-:Y:S02]  /*dc30*/  MOV R70, R75 ;  /* 0x0000004b00467202 */ /* 0x001fe40000000f00 */
[----:B------:R-:W-:Y:S02]  /*dc40*/  MOV R72, 0x1f ;  /* 0x0000001f00487802 */ /* 0x000fe40000000f00 */
[----:B------:R-:W-:Y:S02]  /*dc50*/  MOV R233, 0xffffffff ;  /* 0xffffffff00e97802 */ /* 0x000fe40000000f00 */
[----:B------:R-:W-:Y:S02]  /*dc60*/  MOV R68, 0xdc80 ;  /* 0x0000dc8000447802 */ /* 0x000fe40000000f00 */
[----:B------:R-:W-:Y:S05]  /*dc70*/  CALL.REL.NOINC `($__internal_183_$__cuda_sm70_shflsync_down) ;  /* 0x0000064000007944 */ /* 0x000fea0003c00000 */
[----:B-1----:R-:W-:Y:S01]  /*dc80*/  MOV R217, R231 ;  /* 0x000000e700d97202 */ /* 0x002fe20000000f00 */
[----:B------:R-:W-:Y:S01]  /*dc90*/  HFMA2.MMA R231, -RZ, RZ, 0, 9.5367431640625e-07 ;  /* 0x00000010ffe77435 */ /* 0x000fe200000001ff */
[----:B0-----:R-:W-:-:S02]  /*dca0*/  MOV R70, R74 ;  /* 0x0000004a00467202 */ /* 0x001fc40000000f00 */
[----:B------:R-:W-:Y:S02]  /*dcb0*/  MOV R72, 0x1f ;  /* 0x0000001f00487802 */ /* 0x000fe40000000f00 */
[----:B------:R-:W-:Y:S02]  /*dcc0*/  MOV R233, 0xffffffff ;  /* 0xffffffff00e97802 */ /* 0x000fe40000000f00 */
[----:B------:R-:W-:Y:S02]  /*dcd0*/  MOV R68, 0xdcf0 ;  /* 0x0000dcf000447802 */ /* 0x000fe40000000f00 */
[----:B------:R-:W-:Y:S05]  /*dce0*/  CALL.REL.NOINC `($__internal_183_$__cuda_sm70_shflsync_down) ;  /* 0x000005d000007944 */ /* 0x000fea0003c00000 */
[----:B-1----:R-:W-:Y:S01]  /*dcf0*/  MOV R69, R231 ;  /* 0x000000e700457202 */ /* 0x002fe20000000f00 */
[----:B0-----:R-:W-:Y:S05]  /*dd00*/  BRA `(.L_x_7788) ;  /* 0xffff936000007947 */ /* 0x001fea000383ffff */
.L_x_7701:
[----:B------:R-:W-:Y:S01]  /*dd10*/  HFMA2.MMA R72, -RZ, RZ, 0, 0 ;  /* 0x00000000ff487435 */ /* 0x000fe200000001ff */
[----:B--2---:R-:W-:Y:S02]  /*dd20*/  MOV R71, R226 ;  /* 0x000000e200477202 */ /* 0x004fe40000000f00 */
[----:B----4-:R-:W-:Y:S02]  /*dd30*/  MOV R73, 0x1f ;  /* 0x0000001f00497802 */ /* 0x010fe40000000f00 */
[----:B------:R-:W-:-:S02]  /*dd40*/  MOV R70, 0xffffffff ;  /* 0xffffffff00467802 */ /* 0x000fc40000000f00 */
[----:B------:R-:W-:Y:S02]  /*dd50*/  MOV R68, 0xdd70 ;  /* 0x0000dd7000447802 */ /* 0x000fe40000000f00 */
[----:B01-3--:R-:W-:Y:S05]  /*dd60*/  CALL.REL.NOINC `($__internal_184_$__cuda_sm70_shflsync_idx_p) ;  /* 0x0000059000007944 */ /* 0x00bfea0003c00000 */
[----:B0-----:R-:W-:Y:S01]  /*dd70*/  HFMA2.MMA R72, -RZ, RZ, 0, 0 ;  /* 0x00000000ff487435 */ /* 0x001fe200000001ff */
[----:B-1----:R-:W-:Y:S02]  /*dd80*/  MOV R225, R70 ;  /* 0x0000004600e17202 */ /* 0x002fe40000000f00 */
[----:B------:R-:W-:Y:S02]  /*dd90*/  MOV R71, R224 ;  /* 0x000000e000477202 */ /* 0x000fe40000000f00 */
[----:B------:R-:W-:Y:S02]  /*dda0*/  MOV R73, 0x1f ;  /* 0x0000001f00497802 */ /* 0x000fe40000000f00 */
[----:B------:R-:W-:Y:S02]  /*ddb0*/  MOV R70, 0xffffffff ;  /* 0xffffffff00467802 */ /* 0x000fe40000000f00 */
[----:B------:R-:W-:Y:S02]  /*ddc0*/  MOV R68, 0xdde0 ;  /* 0x0000dde000447802 */ /* 0x000fe40000000f00 */
        /* <DEDUP_REMOVED lines=15> */
[----:B------:R-:W-:Y:S01]  /*dec0*/  HFMA2.MMA R231, -RZ, RZ, 0, 5.9604644775390625e-08 ;  /* 0x00000001ffe77435 */ /* 0x000fe200000001ff */
[----:B-1----:R-:W-:Y:S02]  /*ded0*/  MOV R217, R70 ;  /* 0x0000004600d97202 */ /* 0x002fe40000000f00 */
[----:B------:R-:W-:Y:S02]  /*dee0*/  MOV R70, R226 ;  /* 0x000000e200467202 */ /* 0x000fe40000000f00 */
[----:B0-----:R-:W-:Y:S02]  /*def0*/  MOV R72, 0x1f ;  /* 0x0000001f00487802 */ /* 0x001fe40000000f00 */
[----:B------:R-:W-:Y:S02]  /*df00*/  MOV R233, 0xffffffff ;  /* 0xffffffff00e97802 */ /* 0x000fe40000000f00 */
[----:B------:R-:W-:-:S02]  /*df10*/  MOV R68, 0xdf30 ;  /* 0x0000df3000447802 */ /* 0x000fc40000000f00 */
[----:B------:R-:W-:Y:S05]  /*df20*/  CALL.REL.NOINC `($__internal_183_$__cuda_sm70_shflsync_down) ;  /* 0x0000039000007944 */ /* 0x000fea0003c00000 */
[----:B-1----:R-:W-:Y:S01]  /*df30*/  MOV R228, R231 ;  /* 0x000000e700e47202 */ /* 0x002fe20000000f00 */
[----:B------:R-:W-:Y:S01]  /*df40*/  HFMA2.MMA R231, -RZ, RZ, 0, 5.9604644775390625e-08 ;  /* 0x00000001ffe77435 */ /* 0x000fe200000001ff */
[----:B0-----:R-:W-:-:S02]  /*df50*/  MOV R70, R224 ;  /* 0x000000e000467202 */ /* 0x001fc40000000f00 */
[----:B------:R-:W-:Y:S02]  /*df60*/  MOV R72, 0x1f ;  /* 0x0000001f00487802 */ /* 0x000fe40000000f00 */
[----:B------:R-:W-:Y:S02]  /*df70*/  MOV R233, 0xffffffff ;  /* 0xffffffff00e97802 */ /* 0x000fe40000000f00 */
[----:B------:R-:W-:Y:S02]  /*df80*/  MOV R68, 0xdfa0 ;  /* 0x0000dfa000447802 */ /* 0x000fe40000000f00 */
[----:B------:R-:W-:Y:S05]  /*df90*/  CALL.REL.NOINC `($__internal_183_$__cuda_sm70_shflsync_down) ;  /* 0x0000032000007944 */ /* 0x000fea0003c00000 */
        /* <DEDUP_REMOVED lines=26> */
[----:B-1----:R-:W-:Y:S05]  /*e140*/  CALL.REL.NOINC `($__internal_184_$__cuda_sm70_shflsync_idx_p) ;  /* 0x000001b000007944 */ /* 0x002fea0003c00000 */
        /* <DEDUP_REMOVED lines=21> */
[----:B01----:R-:W-:Y:S01]  /*e2a0*/  MOV R71, R70 ;  /* 0x0000004600477202 */ /* 0x003fe20000000f00 */
[----:B------:R-:W-:Y:S05]  /*e2b0*/  BRA `(.L_x_7789) ;  /* 0xffff8fd000007947 */ /* 0x000fea000383ffff */
        .weak           $__internal_183_$__cuda_sm70_shflsync_down
        .type           $__internal_183_$__cuda_sm70_shflsync_down,@function
        .size           $__internal_183_$__cuda_sm70_shflsync_down,($__internal_184_$__cuda_sm70_shflsync_idx_p - $__internal_183_$__cuda_sm70_shflsync_down)
$__internal_183_$__cuda_sm70_shflsync_down:
[----:B------:R-:W-:Y:S01]  /*e2c0*/  HFMA2.MMA R69, -RZ, RZ, 0, 0 ;  /* 0x00000000ff457435 */ /* 0x000fe200000001ff */
[----:B------:R-:W-:Y:S04]  /*e2d0*/  WARPSYNC R233 ;  /* 0x000000e900007348 */ /* 0x000fe80003800000 */
[----:B------:R0:W1:Y:S01]  /*e2e0*/  SHFL.DOWN PT, R231, R70, R231, R72 ;  /* 0x080000e746e77389 */ /* 0x00006200000e0048 */
[----:B------:R-:W-:Y:S05]  /*e2f0*/  RET.REL.NODEC R68 `(_Z25selective_scan_bwd_kernelI32Selective_Scan_bwd_kernel_traitsILi64ELi16ELb1ELb1ELb1ELb0ELb1EN3c104HalfENS1_7complexIfEEEEv12SSMParamsBwd) ;  /* 0xffff1d0044007950 */ /* 0x000fea0003c3ffff */
        .weak           $__internal_184_$__cuda_sm70_shflsync_idx_p
        .type           $__internal_184_$__cuda_sm70_shflsync_idx_p,@function
        .size           $__internal_184_$__cuda_sm70_shflsync_idx_p,($__internal_185_$__cuda_sm70_shflsync_up - $__internal_184_$__cuda_sm70_shflsync_idx_p)
$__internal_184_$__cuda_sm70_shflsync_idx_p:
[----:B------:R-:W-:Y:S01]  /*e300*/  MOV R69, 0x0 ;  /* 0x0000000000457802 */ /* 0x000fe20000000f00 */
[----:B------:R-:W-:Y:S04]  /*e310*/  WARPSYNC R70 ;  /* 0x0000004600007348 */ /* 0x000fe80003800000 */
[----:B------:R0:W1:Y:S01]  /*e320*/  SHFL.IDX PT, R70, R71, R72, R73 ;  /* 0x0000004847467389 */ /* 0x00006200000e0049 */
[----:B------:R-:W-:Y:S05]  /*e330*/  RET.REL.NODEC R68 `(_Z25selective_scan_bwd_kernelI32Selective_Scan_bwd_kernel_traitsILi64ELi16ELb1ELb1ELb1ELb0ELb1EN3c104HalfENS1_7complexIfEEEEv12SSMParamsBwd) ;  /* 0xffff1cc044007950 */ /* 0x000fea0003c3ffff */
        .weak           $__internal_185_$__cuda_sm70_shflsync_up
        .type           $__internal_185_$__cuda_sm70_shflsync_up,@function
        .size           $__internal_185_$__cuda_sm70_shflsync_up,(.L_x_14617 - $__internal_185_$__cuda_sm70_shflsync_up)
$__internal_185_$__cuda_sm70_shflsync_up:
[----:B------:R-:W-:Y:S01]  /*e340*/  HFMA2.MMA R69, -RZ, RZ, 0, 0 ;  /* 0x00000000ff457435 */ /* 0x000fe200000001ff */
[----:B------:R-:W-:Y:S04]  /*e350*/  WARPSYNC R73 ;  /* 0x0000004900007348 */ /* 0x000fe80003800000 */
[----:B------:R0:W1:Y:S01]  /*e360*/  SHFL.UP PT, R73, R226, R71, R224 ;  /* 0x04000047e2497389 */ /* 0x00006200000e00e0 */
[----:B------:R-:W-:Y:S05]  /*e370*/  RET.REL.NODEC R68 `(_Z25selective_scan_bwd_kernelI32Selective_Scan_bwd_kernel_traitsILi64ELi16ELb1ELb1ELb1ELb0ELb1EN3c104HalfENS1_7complexIfEEEEv12SSMParamsBwd) ;  /* 0xffff1c8044007950 */ /* 0x000fea0003c3ffff */
.L_x_7790:
        /* <DEDUP_REMOVED lines=16> */
.L_x_14617:


//--------------------- .text._Z25selective_scan_bwd_kernelI32Selective_Scan_bwd_kernel_traitsILi64ELi16ELb1ELb1ELb1ELb1ELb0EN3c104HalfENS1_7complexIfEEEEv12SSMParamsBwd --------------------------
	.section	.text._Z25selective_scan_bwd_kernelI32Selective_Scan_bwd_kernel_traitsILi64ELi16ELb1ELb1ELb1ELb1ELb0EN3c104HalfENS1_7complexIfEEEEv12SSMParamsBwd,"ax",@progbits
	.sectioninfo	@"SHI_REGISTERS=254"
	.align	128
        .global         _Z25selective_scan_bwd_kernelI32Selective_Scan_bwd_kernel_traitsILi64ELi16ELb1ELb1ELb1ELb1ELb0EN3c104HalfENS1_7complexIfEEEEv12SSMParamsBwd
        .type           _Z25selective_scan_bwd_kernelI32Selective_Scan_bwd_kernel_traitsILi64ELi16ELb1ELb1ELb1ELb1ELb0EN3c104HalfENS1_7complexIfEEEEv12SSMParamsBwd,@function
        .size           _Z25selective_scan_bwd_kernelI32Selective_Scan_bwd_kernel_traitsILi64ELi16ELb1ELb1ELb1ELb1ELb0EN3c104HalfENS1_7complexIfEEEEv12SSMParamsBwd,(.L_x_14620 - _Z25selective_scan_bwd_kernelI32Selective_Scan_bwd_kernel_traitsILi64ELi16ELb1ELb1ELb1ELb1ELb0EN3c104HalfENS1_7complexIfEEEEv12SSMParamsBwd)
        .other          _Z25selective_scan_bwd_kernelI32Selective_Scan_bwd_kernel_traitsILi64ELi16ELb1ELb1ELb1ELb1ELb0EN3c104HalfENS1_7complexIfEEEEv12SSMParamsBwd,@"STO_CUDA_ENTRY STV_DEFAULT"
_Z25selective_scan_bwd_kernelI32Selective_Scan_bwd_kernel_traitsILi64ELi16ELb1ELb1ELb1ELb1ELb0EN3c104HalfENS1_7complexIfEEEEv12SSMParamsBwd:
.text._Z25selective_scan_bwd_kernelI32Selective_Scan_bwd_kernel_traitsILi64ELi16ELb1ELb1ELb1ELb1ELb0EN3c104HalfENS1_7complexIfEEEEv12SSMParamsBwd:
        /* <DEDUP_REMOVED lines=143> */
.L_x_7926:
        /* <DEDUP_REMOVED lines=9> */
[----:B------:R-:W-:Y:S01]  /*0980*/  IADD3 R17, R17, R10, RZ ;  /* 0x0000000a11117210 */ /* 0x000fe20007ffe0ff */
[----:B------:R-:W-:-:S03]  /*0990*/  HFMA2.MMA R20, -RZ, RZ, 0, 9.5367431640625e-07 ;  /* 0x00000010ff147435 */ /* 0x000fc600000001ff */
[----:B------:R-:W-:-:S07]  /*09a0*/  IADD3 R32, R17, R10, RZ ;  /* 0x0000000a11207210 */ /* 0x000fce0007ffe0ff */
[----:B------:R-:W-:Y:S01]  /*09b0*/  IMAD.WIDE R20, R23, R20, UR10 ;  /* 0x0000000a17147e25 */ /* 0x000fe2000f8e0214 */
        /* <DEDUP_REMOVED lines=22> */
[----:B--2---:R-:W-:Y:S01]  /*0b20*/  HADD2.F32 R19, -RZ, R57.H1_H1 ;  /* 0x30000039ff137230 */ /* 0x004fe20000004100 */
[----:B---3--:R-:W-:Y:S04]  /*0b30*/  STS.128 [R17.X16], R44 ;  /* 0x0000002c11007388 */ /* 0x008fe8000000cc00 */
[----:B----4-:R0:W-:Y:S01]  /*0b40*/  STS.128 [R17.X16+0x200], R20 ;  /* 0x0002001411007388 */ /* 0x0101e2000000cc00 */
[----:B------:R-:W-:-:S06]  /*0b50*/  NOP ;  /* 0x0000000000007918 */ /* 0x000fcc0000000000 */
[----:B------:R-:W2:Y:S01]  /*0b60*/  LDS.128 R96, [R32.X16] ;  /* 0x0000000020607984 */ /* 0x000ea2000000cc00 */
[----:B0-----:R-:W-:Y:S01]  /*0b70*/  HADD2.F32 R20, -RZ, R58.H1_H1 ;  /* 0x3000003aff147230 */ /* 0x001fe20000004100 */
[----:B------:R-:W-:Y:S01]  /*0b80*/  MOV R21, c[0x0][0x16c] ;  /* 0x00005b0000157a02 */ /* 0x000fe20000000f00 */
[--C-:B-1----:R-:W-:Y:S02]  /*0b90*/  HADD2.F32 R22, -RZ, R26.reuse.H0_H0 ;  /* 0x2000001aff167230 */ /* 0x102fe40000004100 */
[----:B------:R-:W-:Y:S01]  /*0ba0*/  HADD2.F32 R23, -RZ, R26.H1_H1 ;  /* 0x3000001aff177230 */ /* 0x000fe20000004100 */
[----:B------:R-:W-:Y:S01]  /*0bb0*/  ISETP.GE.AND P5, PT, R21, 0x1, PT ;  /* 0x000000011500780c */ /* 0x000fe20003fa6270 */
[----:B------:R-:W-:Y:S01]  /*0bc0*/  HADD2.F32 R21, -RZ, R25.H1_H1 ;  /* 0x30000019ff157230 */ /* 0x000fe20000004100 */
[----:B------:R-:W-:Y:S02]  /*0bd0*/  FADD.FTZ R22, R22, UR5 ;  /* 0x0000000516167e21 */ /* 0x000fe40008010000 */
[----:B------:R-:W-:-:S02]  /*0be0*/  FADD.FTZ R23, R23, UR5 ;  /* 0x0000000517177e21 */ /* 0x000fc40008010000 */
[----:B------:R-:W-:Y:S01]  /*0bf0*/  FADD.FTZ R21, R21, UR5 ;  /* 0x0000000515157e21 */ /* 0x000fe20008010000 */
[----:B------:R-:W-:Y:S02]  /*0c00*/  FSETP.GTU.FTZ.AND P0, PT, R22, 20, PT ;  /* 0x41a000001600780b */ /* 0x000fe40003f1c000 */
[----:B------:R-:W-:Y:S02]  /*0c10*/  FSETP.GTU.FTZ.AND P6, PT, R23, 20, PT ;  /* 0x41a000001700780b */ /* 0x000fe40003fdc000 */
[----:B------:R-:W-:Y:S01]  /*0c20*/  FSETP.GTU.FTZ.AND P1, PT, R21, 20, PT ;  /* 0x41a000001500780b */ /* 0x000fe20003f3c000 */
[--C-:B--2---:R-:W-:Y:S02]  /*0c30*/  HADD2.F32 R48, -RZ, R96.reuse.H0_H0 ;  /* 0x20000060ff307230 */ /* 0x104fe40000004100 */
        /* <DEDUP_REMOVED lines=15> */
[----:B------:R-:W-:-:S03]  /*0d30*/  HADD2.F32 R19, -RZ, R59.H0_H0 ;  /* 0x2000003bff137230 */ /* 0x000fc60000004100 */
[----:B------:R-:W-:Y:S01]  /*0d40*/  FFMA.FTZ R7, R97, R20, R18 ;  /* 0x0000001461077223 */ /* 0x000fe20000010012 */
[--C-:B------:R-:W-:Y:S02]  /*0d50*/  HADD2.F32 R18, -RZ, R24.reuse.H0_H0 ;  /* 0x20000018ff127230 */ /* 0x100fe40000004100 */
[----:B------:R-:W-:Y:S01]  /*0d60*/  HADD2.F32 R20, -RZ, R25.H0_H0 ;  /* 0x20000019ff147230 */ /* 0x000fe20000004100 */
[----:B------:R-:W-:Y:S01]  /*0d70*/  FFMA.FTZ R36, R98, R19, R7 ;  /* 0x0000001362247223 */ /* 0x000fe20000010007 */
[----:B------:R-:W-:Y:S01]  /*0d80*/  HADD2.F32 R19, -RZ, R24.H1_H1 ;  /* 0x30000018ff137230 */ /* 0x000fe20000004100 */
[----:B------:R-:W-:Y:S01]  /*0d90*/  FADD.FTZ R18, R18, UR5 ;  /* 0x0000000512127e21 */ /* 0x000fe20008010000 */
[----:B------:R-:W-:Y:S01]  /*0da0*/  HADD2.F32 R7, -RZ, R59.H1_H1 ;  /* 0x3000003bff077230 */ /* 0x000fe20000004100 */
[----:B------:R-:W-:Y:S01]  /*0db0*/  FADD.FTZ R20, R20, UR5 ;  /* 0x0000000514147e21 */ /* 0x000fe20008010000 */
[--C-:B------:R-:W-:Y:S01]  /*0dc0*/  HADD2.F32 R24, -RZ, R27.reuse.H0_H0 ;  /* 0x2000001bff187230 */ /* 0x100fe20000004100 */
[----:B------:R-:W-:Y:S01]  /*0dd0*/  FADD.FTZ R19, R19, UR5 ;  /* 0x0000000513137e21 */ /* 0x000fe20008010000 */
[----:B------:R-:W-:Y:S01]  /*0de0*/  FSETP.GTU.FTZ.AND P4, PT, R18, 20, PT ;  /* 0x41a000001200780b */ /* 0x000fe20003f9c000 */
[----:B------:R-:W-:Y:S01]  /*0df0*/  FFMA.FTZ R37, R99, R7, R36 ;  /* 0x0000000763257223 */ /* 0x000fe20000010024 */
[----:B------:R-:W-:Y:S01]  /*0e00*/  FSETP.GTU.FTZ.AND P2, PT, R20, 20, PT ;  /* 0x41a000001400780b */ /* 0x000fe20003f5c000 */
[----:B------:R-:W-:Y:S01]  /*0e10*/  HADD2.F32 R27, -RZ, R27.H1_H1 ;  /* 0x3000001bff1b7230 */ /* 0x000fe20000004100 */
[----:B------:R-:W-:Y:S01]  /*0e20*/  FSETP.GTU.FTZ.AND P3, PT, R19, 20, PT ;  /* 0x41a000001300780b */ /* 0x000fe20003f7c000 */
[----:B------:R-:W-:Y:S01]  /*0e30*/  HADD2.F32 R36, -RZ, R52.H0_H0 ;  /* 0x20000034ff247230 */ /* 0x000fe20000004100 */
[----:B------:R-:W-:Y:S01]  /*0e40*/  FADD.FTZ R24, R24, UR5 ;  /* 0x0000000518187e21 */ /* 0x000fe20008010000 */
[----:B0-----:R-:W-:-:S06]  /*0e50*/  HADD2.F32 R100, -RZ, R32.H0_H0 ;  /* 0x20000020ff647230 */ /* 0x001fcc0000004100 */
        /* <DEDUP_REMOVED lines=32> */
.L_x_7793:
[----:B------:R-:W-:Y:S05]  /*1060*/  BSYNC B0 ;  /* 0x0000000000007941 */ /* 0x000fea0003800000 */
.L_x_7792:
        /* <DEDUP_REMOVED lines=39> */
.L_x_7795:
[----:B------:R-:W-:Y:S05]  /*12e0*/  BSYNC B0 ;  /* 0x0000000000007941 */ /* 0x000fea0003800000 */
.L_x_7794:
        /* <DEDUP_REMOVED lines=39> */
.L_x_7797:
[----:B------:R-:W-:Y:S05]  /*1560*/  BSYNC B0 ;  /* 0x0000000000007941 */ /* 0x000fea0003800000 */
.L_x_7796:
        /* <DEDUP_REMOVED lines=39> */
.L_x_7799:
[----:B------:R-:W-:Y:S05]  /*17e0*/  BSYNC B0 ;  /* 0x0000000000007941 */ /* 0x000fea0003800000 */
.L_x_7798:
        /* <DEDUP_REMOVED lines=39> */
.L_x_7801:
[----:B------:R-:W-:Y:S05]  /*1a60*/  BSYNC B0 ;  /* 0x0000000000007941 */ /* 0x000fea0003800000 */
.L_x_7800:
        /* <DEDUP_REMOVED lines=39> */
.L_x_7803:
[----:B------:R-:W-:Y:S05]  /*1ce0*/  BSYNC B0 ;  /* 0x0000000000007941 */ /* 0x000fea0003800000 */
.L_x_7802:
        /* <DEDUP_REMOVED lines=39> */
.L_x_7805:
[----:B------:R-:W-:Y:S05]  /*1f60*/  BSYNC B0 ;  /* 0x0000000000007941 */ /* 0x000fea0003800000 */
.L_x_7804:
        /* <DEDUP_REMOVED lines=40> */
.L_x_7807:
[----:B------:R-:W-:Y:S05]  /*21f0*/  BSYNC B0 ;  /* 0x0000000000007941 */ /* 0x000fea0003800000 */
.L_x_7806:
[----:B------:R-:W-:Y:S01]  /*2200*/  BSSY B0, `(.L_x_7808) ;  /* 0x0000028000007945 */ /* 0x000fe20003800000 */
[----:B------:R-:W-:Y:S01]  /*2210*/  HFMA2.MMA R129, -RZ, RZ, 0, 0 ;  /* 0x00000000ff817435 */ /* 0x000fe200000001ff */
[----:B------:R-:W-:Y:S01]  /*2220*/  FSETP.GTU.FTZ.AND P3, PT, R31, 20, PT ;  /* 0x41a000001f00780b */ /* 0x000fe20003f7c000 */
[----:B------:R-:W-:Y:S01]  /*2230*/  HFMA2.MMA R122, -RZ, RZ, 0, 0 ;  /* 0x00000000ff7a7435 */ /* 0x000fe200000001ff */
[----:B------:R-:W-:Y:S01]  /*2240*/  FFMA.FTZ R7, R107, R35, R38 ;  /* 0x000000236b077223 */ /* 0x000fe20000010026 */
[----:B------:R-:W-:Y:S01]  /*2250*/  MOV R119, RZ ;  /* 0x000000ff00777202 */ /* 0x000fe20000000f00 */
[----:B------:R-:W-:Y:S01]  /*2260*/  FADD.FTZ R32, R36, UR5 ;  /* 0x0000000524207e21 */ /* 0x000fe20008010000 */
        /* <DEDUP_REMOVED lines=33> */
.L_x_7809:
[----:B------:R-:W-:Y:S05]  /*2480*/  BSYNC B0 ;  /* 0x0000000000007941 */ /* 0x000fea0003800000 */
.L_x_7808:
[----:B------:R-:W-:Y:S01]  /*2490*/  BSSY B0, `(.L_x_7810) ;  /* 0x0000028000007945 */ /* 0x000fe20003800000 */
[----:B------:R-:W-:Y:S01]  /*24a0*/  HFMA2.MMA R111, -RZ, RZ, 0, 0 ;  /* 0x00000000ff6f7435 */ /* 0x000fe200000001ff */
[----:B------:R-:W-:Y:S01]  /*24b0*/  FSETP.GTU.FTZ.AND P2, PT, R32, 20, PT ;  /* 0x41a000002000780b */ /* 0x000fe20003f5c000 */
[----:B------:R-:W-:Y:S01]  /*24c0*/  HFMA2.MMA R116, -RZ, RZ, 0, 0 ;  /* 0x00000000ff747435 */ /* 0x000fe200000001ff */
[----:B------:R-:W-:Y:S01]  /*24d0*/  MOV R114, RZ ;  /* 0x000000ff00727202 */ /* 0x000fe20000000f00 */
[----:B------:R-:W-:Y:S01]  /*24e0*/  HFMA2.MMA R118, -RZ, RZ, 0, 0 ;  /* 0x00000000ff767435 */ /* 0x000fe200000001ff */
        /* <DEDUP_REMOVED lines=34> */
.L_x_7811:
[----:B------:R-:W-:Y:S05]  /*2710*/  BSYNC B0 ;  /* 0x0000000000007941 */ /* 0x000fea0003800000 */
.L_x_7810:
        /* <DEDUP_REMOVED lines=38> */
.L_x_7813:
[----:B------:R-:W-:Y:S05]  /*2980*/  BSYNC B0 ;  /* 0x0000000000007941 */ /* 0x000fea0003800000 */
.L_x_7812:
        /* <DEDUP_REMOVED lines=33> */
.L_x_7815:
[----:B------:R-:W-:Y:S05]  /*2ba0*/  BSYNC B0 ;  /* 0x0000000000007941 */ /* 0x000fea0003800000 */
.L_x_7814:
        /* <DEDUP_REMOVED lines=33> */
.L_x_7817:
[----:B------:R-:W-:Y:S05]  /*2dc0*/  BSYNC B0 ;  /* 0x0000000000007941 */ /* 0x000fea0003800000 */
.L_x_7816:
        /* <DEDUP_REMOVED lines=33> */
.L_x_7819:
[----:B------:R-:W-:Y:S05]  /*2fe0*/  BSYNC B0 ;  /* 0x0000000000007941 */ /* 0x000fea0003800000 */
.L_x_7818:
        /* <DEDUP_REMOVED lines=33> */
.L_x_7821:
[----:B------:R-:W-:Y:S05]  /*3200*/  BSYNC B0 ;  /* 0x0000000000007941 */ /* 0x000fea0003800000 */
.L_x_7820:
        /* <DEDUP_REMOVED lines=33> */
.L_x_7823:
[----:B------:R-:W-:Y:S05]  /*3420*/  BSYNC B0 ;  /* 0x0000000000007941 */ /* 0x000fea0003800000 */
.L_x_7822:
        /* <DEDUP_REMOVED lines=39> */
.L_x_7925:
        /* <DEDUP_REMOVED lines=26> */
[----:B0-----:R-:W4:Y:S01]  /*3840*/  LDG.E.64 R76, [R80.64] ;  /* 0x00000012504c7981 */ /* 0x001f22000c1e1b00 */
[----:B------:R-:W-:Y:S02]  /*3850*/  IMAD R83, R109, c[0x0][0x1c0], RZ ;  /* 0x000070006d537a24 */ /* 0x000fe400078e02ff */
[----:B------:R-:W-:-:S04]  /*3860*/  IMAD.WIDE.U32 R78, R108, c[0x0][0x1c0], RZ ;  /* 0x000070006c4e7a25 */ /* 0x000fc800078e00ff */
[----:B------:R-:W-:Y:S01]  /*3870*/  IMAD R87, R108, c[0x0][0x1c4], R83 ;  /* 0x000071006c577a24 */ /* 0x000fe200078e0253 */
[----:B------:R-:W-:Y:S02]  /*3880*/  SHF.L.U32 R83, R9, 0x2, RZ ;  /* 0x0000000209537819 */ /* 0x000fe400000006ff */
[C---:B------:R-:W-:Y:S02]  /*3890*/  LEA R82, P0, R78.reuse, R13, 0x1 ;  /* 0x0000000d4e527211 */ /* 0x040fe400078008ff */
[----:B------:R-:W-:Y:S02]  /*38a0*/  IADD3 R79, R79, R87, RZ ;  /* 0x000000574f4f7210 */ /* 0x000fe40007ffe0ff */
[----:B------:R-:W-:Y:S02]  /*38b0*/  LOP3.LUT R143, R83, 0xffffff80, RZ, 0xc0, !PT ;  /* 0xffffff80538f7812 */ /* 0x000fe400078ec0ff */
[----:B------:R-:W-:Y:S02]  /*38c0*/  LEA.HI.X R83, R78, R14, R79, 0x1, P0 ;  /* 0x0000000e4e537211 */ /* 0x000fe400000f0c4f */
[----:B------:R-:W-:-:S03]  /*38d0*/  IADD3 R143, R143, R10, RZ ;  /* 0x0000000a8f8f7210 */ /* 0x000fc60007ffe0ff */
[----:B------:R-:W-:Y:S02]  /*38e0*/  IMAD.WIDE R78, R85, 0x10, R82 ;  /* 0x00000010554e7825 */ /* 0x000fe400078e0252 */
        /* <DEDUP_REMOVED lines=13> */
[----:B------:R-:W-:Y:S01]  /*39c0*/  ISETP.LT.OR P0, PT, R15, 0x2, P0 ;  /* 0x000000020f00780c */ /* 0x000fe20000701670 */
[----:B------:R-:W2:Y:S08]  /*39d0*/  R2UR UR17, R77 ;  /* 0x000000004d1173c2 */ /* 0x000eb000000e0000 */
[----:B------:R-:W1:Y:S01]  /*39e0*/  R2UR UR16, R76 ;  /* 0x000000004c1073c2 */ /* 0x000e6200000e0000 */
[----:B--2---:R-:W-:-:S02]  /*39f0*/  FMUL.FTZ R68, R19, UR17 ;  /* 0x0000001113447c20 */ /* 0x004fc40008410000 */
[----:B------:R-:W-:Y:S02]  /*3a00*/  FMUL.FTZ R80, R18, UR17 ;  /* 0x0000001112507c20 */ /* 0x000fe40008410000 */
[----:B------:R-:W-:Y:S02]  /*3a10*/  FMUL.RZ R69, R68, 0.15915493667125701904 ;  /* 0x3e22f98344457820 */ /* 0x000fe4000040c000 */
[----:B------:R-:W-:Y:S02]  /*3a20*/  FMUL.FTZ R68, R20, UR17 ;  /* 0x0000001114447c20 */ /* 0x000fe40008410000 */
[----:B---3--:R-:W-:Y:S01]  /*3a30*/  MUFU.SIN R73, R69 ;  /* 0x0000004500497308 */ /* 0x008fe20000000400 */
[----:B-1----:R-:W-:Y:S01]  /*3a40*/  MOV R161, UR16 ;  /* 0x0000001000a17c02 */ /* 0x002fe20008000f00 */
        /* <DEDUP_REMOVED lines=13> */
[C---:B------:R-:W-:Y:S01]  /*3b20*/  FMUL.FTZ R93, R161.reuse, R25 ;  /* 0x00000019a15d7220 */ /* 0x040fe20000410000 */
[----:B------:R1:W-:Y:S01]  /*3b30*/  MUFU.COS R139, R70 ;  /* 0x00000046008b7308 */ /* 0x0003e20000000000 */
[C---:B------:R-:W-:Y:S02]  /*3b40*/  FMUL.FTZ R94, R161.reuse, R26 ;  /* 0x0000001aa15e7220 */ /* 0x040fe40000410000 */
[C---:B------:R-:W-:Y:S02]  /*3b50*/  FMUL.FTZ R164, R161.reuse, R27 ;  /* 0x0000001ba1a47220 */ /* 0x040fe40000410000 */
        /* <DEDUP_REMOVED lines=95> */
[----:B------:R-:W-:Y:S02]  /*4150*/  FMUL.FTZ R130, R70, R81 ;  /* 0x0000005146827220 */ /* 0x000fe40000410000 */
[C---:B------:R-:W-:Y:S01]  /*4160*/  FFMA.FTZ R168, R135.reuse, R68, -R69 ;  /* 0x0000004487a87223 */ /* 0x040fe20000010845 */
[----:B------:R-:W-:Y:S01]  /*4170*/  LDS.128 R80, [R142.X16+0x30] ;  /* 0x000030008e507984 */ /* 0x000fe2000000cc00 */
[----:B------:R-:W-:Y:S01]  /*4180*/  FFMA.FTZ R169, R135, R72, R71 ;  /* 0x0000004887a97223 */ /* 0x000fe20000010047 */
[----:B------:R-:W1:Y:S01]  /*4190*/  MUFU.EX2 R165, R165 ;  /* 0x000000a500a57308 */ /* 0x000e620000000800 */
[C---:B------:R-:W-:Y:S01]  /*41a0*/  FMUL.FTZ R170, R132.reuse, R168 ;  /* 0x000000a884aa7220 */ /* 0x040fe20000410000 */
[----:B------:R-:W-:Y:S03]  /*41b0*/  LDS.128 R68, [R142.X16] ;  /* 0x000000008e447984 */ /* 0x000fe6000000cc00 */
[-C--:B------:R-:W-:Y:S01]  /*41c0*/  FFMA.FTZ R170, R133, R169.reuse, R170 ;  /* 0x000000a985aa7223 */ /* 0x080fe200000100aa */
[----:B------:R-:W0:Y:S01]  /*41d0*/  LDS.128 R72, [R142.X16+0x10] ;  /* 0x000010008e487984 */ /* 0x000e22000000cc00 */
[----:B------:R-:W-:Y:S01]  /*41e0*/  FMUL.FTZ R169, R132, R169 ;  /* 0x000000a984a97220 */ /* 0x000fe20000410000 */
[----:B------:R-:W0:Y:S02]  /*41f0*/  MUFU.EX2 R166, R166 ;  /* 0x000000a600a67308 */ /* 0x000e240000000800 */
[----:B----4-:R-:W-:Y:S04]  /*4200*/  STS.128 [R143.X16+0x1080], R60 ;  /* 0x0010803c8f007388 */ /* 0x010fe8000000cc00 */
[----:B------:R4:W-:Y:S02]  /*4210*/  STS.128 [R143.X16+0x1280], R64 ;  /* 0x001280408f007388 */ /* 0x0009e4000000cc00 */
[----:B------:R-:W-:Y:S02]  /*4220*/  MUFU.SIN R145, R146 ;  /* 0x0000009200917308 */ /* 0x000fe40000000400 */
[----:B------:R-:W-:Y:S04]  /*4230*/  STS.128 [R143.X16+0x1480], R84 ;  /* 0x001480548f007388 */ /* 0x000fe8000000cc00 */
[----:B------:R1:W-:Y:S01]  /*4240*/  STS.128 [R143.X16+0x1680], R88 ;  /* 0x001680588f007388 */ /* 0x0003e2000000cc00 */
[----:B------:R-:W-:-:S06]  /*4250*/  NOP ;  /* 0x0000000000007918 */ /* 0x000fcc0000000000 */
[----:B------:R-:W0:Y:S01]  /*4260*/  LDS.128 R84, [R142.X16+0x1080] ;  /* 0x001080008e547984 */ /* 0x000e22000000cc00 */
[----:B----4-:R-:W-:Y:S01]  /*4270*/  @!P0 IADD3 R67, R15, -0x2, RZ ;  /* 0xfffffffe0f438810 */ /* 0x010fe20007ffe0ff */
[----:B------:R-:W-:Y:S01]  /*4280*/  FFMA.FTZ R169, R133, R168, -R169 ;  /* 0x000000a885a97223 */ /* 0x000fe200000108a9 */
[----:B------:R-:W-:Y:S01]  /*4290*/  HFMA2.MMA R64, -RZ, RZ, 1.875, 0 ;  /* 0x3f800000ff407435 */ /* 0x000fe200000001ff */
[----:B------:R-:W4:Y:S01]  /*42a0*/  LDS.128 R88, [R142.X16+0x1090] ;  /* 0x001090008e587984 */ /* 0x000f22000000cc00 */
[----:B------:R-:W-:Y:S01]  /*42b0*/  MOV R65, RZ ;  /* 0x000000ff00417202 */ /* 0x000fe20000000f00 */
[----:B------:R-:W-:Y:S01]  /*42c0*/  FMUL.FTZ R172, R130, R170 ;  /* 0x000000aa82ac7220 */ /* 0x000fe20000410000 */
[----:B------:R-:W-:Y:S01]  /*42d0*/  MUFU.COS R146, R146 ;  /* 0x0000009200927308 */ /* 0x000fe20000000000 */
[----:B---3--:R-:W3:Y:S01]  /*42e0*/  LDS.128 R92, [R142.X16+0x10a0] ;  /* 0x0010a0008e5c7984 */ /* 0x008ee2000000cc00 */
[----:B-1----:R-:W-:-:S03]  /*42f0*/  @!P0 IMAD R143, R67, c[0x0][0x16c], R108 ;  /* 0x00005b00438f8a24 */ /* 0x002fc600078e026c */
[----:B------:R1:W3:Y:S01]  /*4300*/  LDS.128 R60, [R142.X16+0x10b0] ;  /* 0x0010b0008e3c7984 */ /* 0x0002e2000000cc00 */
[----:B------:R-:W-:Y:S01]  /*4310*/  FMUL.FTZ R171, R130, R169 ;  /* 0x000000a982ab7220 */ /* 0x000fe20000410000 */
[----:B------:R-:W-:Y:S01]  /*4320*/  CS2R R66, SRZ ;  /* 0x0000000000427805 */ /* 0x000fe2000001ff00 */
[----:B------:R-:W-:Y:S01]  /*4330*/  MUFU.COS R144, R173 ;  /* 0x000000ad00907308 */ /* 0x000fe20000000000 */
[----:B------:R0:W-:Y:S01]  /*4340*/  STS.64 [R167+0x6b60], R124 ;  /* 0x006b607ca7007388 */ /* 0x0001e20000000a00 */
[----:B--2---:R-:W-:Y:S02]  /*4350*/  FMUL.FTZ R159, R162, R159 ;  /* 0x0000009fa29f7220 */ /* 0x004fe40000410000 */
[----:B-1----:R-:W-:Y:S01]  /*4360*/  @!P0 IMAD.WIDE R142, R143, 0x10, R238 ;  /* 0x000000108f8e8825 */ /* 0x002fe200078e02ee */
[----:B------:R-:W-:Y:S03]  /*4370*/  BAR.SYNC.DEFER_BLOCKING 0x0 ;  /* 0x0000000000007b1d */ /* 0x000fe60000010000 */
[----:B------:R-:W-:-:S02]  /*4380*/  FFMA.FTZ R171, R131, R170, R171 ;  /* 0x000000aa83ab7223 */ /* 0x000fc400000100ab */
[----:B------:R-:W-:Y:S02]  /*4390*/  FFMA.FTZ R172, R131, R169, -R172 ;  /* 0x000000a983ac7223 */ /* 0x000fe400000108ac */
[----:B------:R-:W-:Y:S02]  /*43a0*/  FMUL.FTZ R160, R162, R160 ;  /* 0x000000a0a2a07220 */ /* 0x000fe40000410000 */
[----:B------:R-:W-:Y:S02]  /*43b0*/  FMUL.FTZ R162, R159, R172 ;  /* 0x000000ac9fa27220 */ /* 0x000fe40000410000 */
[C---:B------:R-:W-:Y:S02]  /*43c0*/  FMUL.FTZ R157, R163.reuse, R157 ;  /* 0x0000009da39d7220 */ /* 0x040fe40000410000 */
[----:B------:R-:W-:Y:S02]  /*43d0*/  FFMA.FTZ R162, R160, R171, R162 ;  /* 0x000000aba0a27223 */ /* 0x000fe400000100a2 */
[----:B------:R-:W-:-:S02]  /*43e0*/  FMUL.FTZ R158, R163, R158 ;  /* 0x0000009ea39e7220 */ /* 0x000fc40000410000 */
[----:B0-----:R-:W-:Y:S01]  /*43f0*/  FMUL.FTZ R167, R161, R30 ;  /* 0x0000001ea1a77220 */ /* 0x001fe20000410000 */
[----:B------:R0:W5:Y:S01]  /*4400*/  @!P0 LDG.E.128 R64, [R142.64] ;  /* 0x000000128e408981 */ /* 0x000162000c1e1d00 */
[----:B------:R-:W-:-:S04]  /*4410*/  FMUL.FTZ R163, R157, R162 ;  /* 0x000000a29da37220 */ /* 0x000fc80000410000 */
[----:B------:R-:W-:Y:S01]  /*4420*/  MUFU.EX2 R167, R167 ;  /* 0x000000a700a77308 */ /* 0x000fe20000000800 */
[----:B------:R-:W-:Y:S01]  /*4430*/  FMUL.FTZ R168, R161, R31 ;  /* 0x0000001fa1a87220 */ /* 0x000fe20000410000 */
[--C-:B------:R-:W-:Y:S01]  /*4440*/  HADD2.F32 R176, -RZ, R78.reuse.H0_H0 ;  /* 0x2000004effb07230 */ /* 0x100fe20000004100 */
[C---:B------:R-:W-:Y:S01]  /*4450*/  FMUL.FTZ R155, R164.reuse, R155 ;  /* 0x0000009ba49b7220 */ /* 0x040fe20000410000 */
[----:B------:R-:W-:Y:S01]  /*4460*/  HADD2.F32 R78, -RZ, R78.H1_H1 ;  /* 0x3000004eff4e7230 */ /* 0x000fe20000004100 */
[----:B------:R-:W-:Y:S01]  /*4470*/  FMUL.FTZ R156, R164, R156 ;  /* 0x0000009ca49c7220 */ /* 0x000fe20000410000 */
[----:B------:R-:W-:Y:S01]  /*4480*/  HADD2.F32 R177, -RZ, R79.H0_H0 ;  /* 0x2000004fffb17230 */ /* 0x000fe20000004100 */
[----:B------:R-:W-:Y:S01]  /*4490*/  FMUL.FTZ R153, R165, R153 ;  /* 0x00000099a5997220 */ /* 0x000fe20000410000 */
[----:B------:R-:W-:Y:S01]  /*44a0*/  MUFU.EX2 R168, R168 ;  /* 0x000000a800a87308 */ /* 0x000fe20000000800 */
[----:B0-----:R-:W-:Y:S01]  /*44b0*/  FMUL.FTZ R143, R159, R171 ;  /* 0x000000ab9f8f7220 */ /* 0x001fe20000410000 */
[----:B------:R-:W-:Y:S01]  /*44c0*/  HADD2.F32 R171, -RZ, R57.H1_H1 ;  /* 0x30000039ffab7230 */ /* 0x000fe20000004100 */
[C---:B------:R-:W-:Y:S01]  /*44d0*/  FMUL.FTZ R142, R161.reuse, R32 ;  /* 0x00000020a18e7220 */ /* 0x040fe20000410000 */
[----:B------:R-:W-:Y:S01]  /*44e0*/  HADD2.F32 R79, -RZ, R79.H1_H1 ;  /* 0x3000004fff4f7230 */ /* 0x000fe20000004100 */
[----:B------:R-:W-:Y:S01]  /*44f0*/  FFMA.FTZ R143, R160, R172, -R143 ;  /* 0x000000aca08f7223 */ /* 0x000fe2000001088f */
[--C-:B------:R-:W-:Y:S01]  /*4500*/  HADD2.F32 R172, -RZ, R74.reuse.H0_H0 ;  /* 0x2000004affac7230 */ /* 0x100fe20000004100 */
[----:B------:R-:W-:Y:S01]  /*4510*/  FMUL.FTZ R161, R161, R34 ;  /* 0x00000022a1a17220 */ /* 0x000fe20000410000 */
[----:B------:R-:W-:Y:S01]  /*4520*/  HADD2.F32 R74, -RZ, R74.H1_H1 ;  /* 0x3000004aff4a7230 */ /* 0x000fe20000004100 */
[-C--:B------:R-:W-:Y:S01]  /*4530*/  FMUL.FTZ R169, R157, R143.reuse ;  /* 0x0000008f9da97220 */ /* 0x080fe20000410000 */
[----:B------:R-:W0:Y:S01]  /*4540*/  MUFU.EX2 R142, R142 ;  /* 0x0000008e008e7308 */ /* 0x000e220000000800 */
[C---:B------:R-:W-:Y:S01]  /*4550*/  FFMA.FTZ R163, R158.reuse, R143, -R163 ;  /* 0x0000008f9ea37223 */ /* 0x040fe200000108a3 */
[----:B------:R-:W-:Y:S01]  /*4560*/  HADD2.F32 R179, -RZ, R53.H1_H1 ;  /* 0x30000035ffb37230 */ /* 0x000fe20000004100 */
[----:B------:R-:W-:Y:S01]  /*4570*/  FFMA.FTZ R169, R158, R162, R169 ;  /* 0x000000a29ea97223 */ /* 0x000fe200000100a9 */
[----:B------:R-:W-:Y:S01]  /*4580*/  HADD2.F32 R180, -RZ, R54.H1_H1 ;  /* 0x30000036ffb47230 */ /* 0x000fe20000004100 */
[C---:B------:R-:W-:Y:S01]  /*4590*/  FMUL.FTZ R164, R155.reuse, R163 ;  /* 0x000000a39ba47220 */ /* 0x040fe20000410000 */
[----:B------:R-:W-:Y:S01]  /*45a0*/  HADD2.F32 R181, -RZ, R55.H0_H0 ;  /* 0x20000037ffb57230 */ /* 0x000fe20000004100 */
[-C--:B------:R-:W-:Y:S01]  /*45b0*/  FMUL.FTZ R143, R155, R169.reuse ;  /* 0x000000a99b8f7220 */ /* 0x080fe20000410000 */
[----:B------:R-:W-:Y:S01]  /*45c0*/  MUFU.EX2 R161, R161 ;  /* 0x000000a100a17308 */ /* 0x000fe20000000800 */
[C---:B------:R-:W-:Y:S01]  /*45d0*/  FFMA.FTZ R164, R156.reuse, R169, R164 ;  /* 0x000000a99ca47223 */ /* 0x040fe200000100a4 */
[----:B------:R-:W-:Y:S01]  /*45e0*/  ISETP.NE.AND P0, PT, R9, 0x3f, PT ;  /* 0x0000003f0900780c */ /* 0x000fe20003f05270 */
[----:B------:R-:W-:Y:S01]  /*45f0*/  FFMA.FTZ R143, R156, R163, -R143 ;  /* 0x000000a39c8f7223 */ /* 0x000fe2000001088f */
[----:B------:R-:W-:Y:S01]  /*4600*/  BSSY B0, `(.L_x_7825) ;  /* 0x0000107000007945 */ /* 0x000fe20003800000 */
[----:B------:R-:W-:Y:S01]  /*4610*/  FMUL.FTZ R154, R165, R154 ;  /* 0x0000009aa59a7220 */ /* 0x000fe20000410000 */
[--C-:B------:R-:W-:Y:S01]  /*4620*/  HADD2.F32 R229, -RZ, R84.reuse.H0_H0 ;  /* 0x20000054ffe57230 */ /* 0x100fe20000004100 */
[C---:B------:R-:W-:Y:S01]  /*4630*/  FMUL.FTZ R165, R153.reuse, R143 ;  /* 0x0000008f99a57220 */ /* 0x040fe20000410000 */
[----:B------:R1:W2:Y:S01]  /*4640*/  MUFU.SIN R162, R173 ;  /* 0x000000ad00a27308 */ /* 0x0002a20000000400 */
[-C--:B------:R-:W-:Y:S01]  /*4650*/  FMUL.FTZ R163, R153, R164.reuse ;  /* 0x000000a499a37220 */ /* 0x080fe20000410000 */
[----:B------:R-:W-:Y:S01]  /*4660*/  HADD2.F32 R223, -RZ, R84.H1_H1 ;  /* 0x30000054ffdf7230 */ /* 0x000fe20000004100 */
[----:B------:R-:W-:Y:S01]  /*4670*/  FMUL.FTZ R151, R166, R151 ;  /* 0x00000097a6977220 */ /* 0x000fe20000410000 */
[--C-:B------:R-:W-:Y:S01]  /*4680*/  HADD2.F32 R224, -RZ, R85.reuse.H0_H0 ;  /* 0x20000055ffe07230 */ /* 0x100fe20000004100 */
[C---:B------:R-:W-:Y:S01]  /*4690*/  FFMA.FTZ R165, R154.reuse, R164, R165 ;  /* 0x000000a49aa57223 */ /* 0x040fe200000100a5 */
[----:B------:R-:W-:Y:S01]  /*46a0*/  HADD2.F32 R226, -RZ, R85.H1_H1 ;  /* 0x30000055ffe27230 */ /* 0x000fe20000004100 */
[----:B------:R-:W-:Y:S01]  /*46b0*/  FFMA.FTZ R163, R154, R143, -R163 ;  /* 0x0000008f9aa37223 */ /* 0x000fe200000108a3 */
[----:B------:R-:W-:Y:S01]  /*46c0*/  HADD2.F32 R225, -RZ, R86.H0_H0 ;  /* 0x20000056ffe17230 */ /* 0x000fe20000004100 */
[C---:B0-----:R-:W-:Y:S01]  /*46d0*/  FMUL.FTZ R146, R142.reuse, R146 ;  /* 0x000000928e927220 */ /* 0x041fe20000410000 */
[--C-:B-1----:R-:W-:Y:S01]  /*46e0*/  HADD2.F32 R173, -RZ, R75.reuse.H0_H0 ;  /* 0x2000004bffad7230 */ /* 0x102fe20000004100 */
[----:B------:R-:W-:Y:S01]  /*46f0*/  FMUL.FTZ R145, R142, R145 ;  /* 0x000000918e917220 */ /* 0x000fe20000410000 */
[----:B------:R-:W-:Y:S01]  /*4700*/  HADD2.F32 R75, -RZ, R75.H1_H1 ;  /* 0x3000004bff4b7230 */ /* 0x000fe20000004100 */
[----:B------:R-:W-:Y:S01]  /*4710*/  FMUL.FTZ R152, R166, R152 ;  /* 0x00000098a6987220 */ /* 0x000fe20000410000 */
[----:B------:R-:W-:Y:S01]  /*4720*/  HADD2.F32 R166, -RZ, R70.H1_H1 ;  /* 0x30000046ffa67230 */ /* 0x000fe20000004100 */
[C---:B------:R-:W-:Y:S01]  /*4730*/  FMUL.FTZ R142, R151.reuse, R165 ;  /* 0x000000a5978e7220 */ /* 0x040fe20000410000 */
[----:B------:R-:W-:Y:S01]  /*4740*/  HADD2.F32 R219, -RZ, R86.H1_H1 ;  /* 0x30000056ffdb7230 */ /* 0x000fe20000004100 */
[-C--:B------:R-:W-:Y:S01]  /*4750*/  FMUL.FTZ R164, R151, R163.reuse ;  /* 0x000000a397a47220 */ /* 0x080fe20000410000 */
[----:B------:R-:W-:Y:S01]  /*4760*/  HADD2.F32 R220, -RZ, R87.H0_H0 ;  /* 0x20000057ffdc7230 */ /* 0x000fe20000004100 */
[C---:B--2---:R-:W-:Y:S01]  /*4770*/  FMUL.FTZ R143, R161.reuse, R162 ;  /* 0x000000a2a18f7220 */ /* 0x044fe20000410000 */
[--C-:B------:R-:W-:Y:S01]  /*4780*/  HADD2.F32 R162, -RZ, R68.reuse.H1_H1 ;  /* 0x30000044ffa27230 */ /* 0x100fe20000004100 */
[C---:B------:R-:W-:Y:S01]  /*4790*/  FFMA.FTZ R169, R152.reuse, R163, -R142 ;  /* 0x000000a398a97223 */ /* 0x040fe2000001088e */
[----:B------:R-:W-:Y:S01]  /*47a0*/  HADD2.F32 R142, -RZ, R68.H0_H0 ;  /* 0x20000044ff8e7230 */ /* 0x000fe20000004100 */
[----:B------:R-:W-:Y:S01]  /*47b0*/  FMUL.FTZ R144, R161, R144 ;  /* 0x00000090a1907220 */ /* 0x000fe20000410000 */
[--C-:B------:R-:W-:Y:S01]  /*47c0*/  HADD2.F32 R161, -RZ, R69.reuse.H0_H0 ;  /* 0x20000045ffa17230 */ /* 0x100fe20000004100 */
[----:B------:R-:W-:Y:S01]  /*47d0*/  FFMA.FTZ R170, R152, R165, R164 ;  /* 0x000000a598aa7223 */ /* 0x000fe200000100a4 */
[----:B------:R-:W-:Y:S01]  /*47e0*/  HADD2.F32 R164, -RZ, R69.H1_H1 ;  /* 0x30000045ffa47230 */ /* 0x000fe20000004100 */
[-C--:B------:R-:W-:Y:S01]  /*47f0*/  FMUL.FTZ R184, R162, R18.reuse ;  /* 0x00000012a2b87220 */ /* 0x080fe20000410000 */
[--C-:B------:R-:W-:Y:S01]  /*4800*/  HADD2.F32 R163, -RZ, R56.reuse.H0_H0 ;  /* 0x20000038ffa37230 */ /* 0x100fe20000004100 */
[----:B------:R-:W-:Y:S01]  /*4810*/  FMUL.FTZ R185, R142, R18 ;  /* 0x000000128eb97220 */ /* 0x000fe20000410000 */
[----:B------:R-:W-:Y:S01]  /*4820*/  HADD2.F32 R68, -RZ, R56.H1_H1 ;  /* 0x30000038ff447230 */ /* 0x000fe20000004100 */
[-C--:B------:R-:W-:Y:S01]  /*4830*/  FMUL.FTZ R183, R161, R19.reuse ;  /* 0x00000013a1b77220 */ /* 0x080fe20000410000 */
[----:B------:R-:W-:Y:S01]  /*4840*/  HADD2.F32 R165, -RZ, R71.H0_H0 ;  /* 0x20000047ffa57230 */ /* 0x000fe20000004100 */
[----:B------:R-:W-:Y:S01]  /*4850*/  FMUL.FTZ R182, R164, R19 ;  /* 0x00000013a4b67220 */ /* 0x000fe20000410000 */
[----:B------:R-:W-:Y:S01]  /*4860*/  HADD2.F32 R222, -RZ, R87.H1_H1 ;  /* 0x30000057ffde7230 */ /* 0x000fe20000004100 */
[C---:B------:R-:W-:Y:S01]  /*4870*/  FMUL.FTZ R184, R163.reuse, R184 ;  /* 0x000000b8a3b87220 */ /* 0x040fe20000410000 */
[----:B----4-:R-:W-:Y:S01]  /*4880*/  HADD2.F32 R221, -RZ, R88.H0_H0 ;  /* 0x20000058ffdd7230 */ /* 0x010fe20000004100 */
        /* <DEDUP_REMOVED lines=10> */
[-C--:B------:R-:W-:Y:S01]  /*4930*/  FFMA.FTZ R68, R185, R141.reuse, -R68 ;  /* 0x0000008db9447223 */ /* 0x080fe20000010844 */
[----:B------:R-:W-:Y:S01]  /*4940*/  HADD2.F32 R211, -RZ, R90.H1_H1 ;  /* 0x3000005affd37230 */ /* 0x000fe20000004100 */
[----:B------:R-:W-:Y:S01]  /*4950*/  FFMA.FTZ R69, R184, R141, R69 ;  /* 0x0000008db8457223 */ /* 0x000fe20000010045 */
[--C-:B------:R-:W-:Y:S01]  /*4960*/  HADD2.F32 R212, -RZ, R91.reuse.H0_H0 ;  /* 0x2000005bffd47230 */ /* 0x100fe20000004100 */
[----:B------:R-:W-:Y:S01]  /*4970*/  FADD.FTZ R68, R183, R68 ;  /* 0x00000044b7447221 */ /* 0x000fe20000010000 */
[----:B------:R-:W-:Y:S01]  /*4980*/  HADD2.F32 R214, -RZ, R91.H1_H1 ;  /* 0x3000005bffd67230 */ /* 0x000fe20000004100 */
[C---:B------:R-:W-:Y:S01]  /*4990*/  FMUL.FTZ R150, R167.reuse, R150 ;  /* 0x00000096a7967220 */ /* 0x040fe20000410000 */
[--C-:B---3--:R-:W-:Y:S01]  /*49a0*/  HADD2.F32 R213, -RZ, R92.reuse.H0_H0 ;  /* 0x2000005cffd57230 */ /* 0x108fe20000004100 */
[----:B------:R-:W-:Y:S01]  /*49b0*/  FMUL.FTZ R149, R167, R149 ;  /* 0x00000095a7957220 */ /* 0x000fe20000410000 */
[----:B------:R-:W-:Y:S01]  /*49c0*/  HADD2.F32 R167, -RZ, R71.H1_H1 ;  /* 0x30000047ffa77230 */ /* 0x000fe20000004100 */
[----:B------:R-:W-:Y:S01]  /*49d0*/  FADD.FTZ R69, R182, R69 ;  /* 0x00000045b6457221 */ /* 0x000fe20000010000 */
[----:B------:R-:W-:Y:S01]  /*49e0*/  HADD2.F32 R71, -RZ, R57.H0_H0 ;  /* 0x20000039ff477230 */ /* 0x000fe20000004100 */
[C---:B------:R-:W-:Y:S01]  /*49f0*/  FMUL.FTZ R148, R168.reuse, R148 ;  /* 0x00000094a8947220 */ /* 0x040fe20000410000 */
[----:B------:R-:W-:Y:S01]  /*4a00*/  HADD2.F32 R89, -RZ, R92.H1_H1 ;  /* 0x3000005cff597230 */ /* 0x000fe20000004100 */
[----:B------:R-:W-:Y:S01]  /*4a10*/  FMUL.FTZ R147, R168, R147 ;  /* 0x00000093a8937220 */ /* 0x000fe20000410000 */
[----:B------:R-:W-:Y:S01]  /*4a20*/  HADD2.F32 R84, -RZ, R93.H0_H0 ;  /* 0x2000005dff547230 */ /* 0x000fe20000004100 */
[----:B------:R-:W-:Y:S01]  /*4a30*/  FMUL.FTZ R188, R166, R20 ;  /* 0x00000014a6bc7220 */ /* 0x000fe20000410000 */
[--C-:B------:R-:W-:Y:S01]  /*4a40*/  HADD2.F32 R85, -RZ, R94.reuse.H0_H0 ;  /* 0x2000005eff557230 */ /* 0x100fe20000004100 */
[C---:B------:R-:W-:Y:S01]  /*4a50*/  FMUL.FTZ R168, R138.reuse, R68 ;  /* 0x000000448aa87220 */ /* 0x040fe20000410000 */
[----:B------:R-:W-:Y:S01]  /*4a60*/  HADD2.F32 R87, -RZ, R94.H1_H1 ;  /* 0x3000005eff577230 */ /* 0x000fe20000004100 */
[----:B------:R-:W-:Y:S01]  /*4a70*/  FMUL.FTZ R189, R163, R20 ;  /* 0x00000014a3bd7220 */ /* 0x000fe20000410000 */
[--C-:B------:R-:W-:Y:S01]  /*4a80*/  HADD2.F32 R86, -RZ, R95.reuse.H0_H0 ;  /* 0x2000005fff567230 */ /* 0x100fe20000004100 */
[----:B------:R-:W-:Y:S01]  /*4a90*/  FMUL.FTZ R70, R138, R69 ;  /* 0x000000458a467220 */ /* 0x000fe20000410000 */
[----:B------:R-:W-:Y:S01]  /*4aa0*/  HADD2.F32 R88, -RZ, R95.H1_H1 ;  /* 0x3000005fff587230 */ /* 0x000fe20000004100 */
[----:B------:R-:W-:-:S02]  /*4ab0*/  FMUL.FTZ R188, R71, R188 ;  /* 0x000000bc47bc7220 */ /* 0x000fc40000410000 */
[----:B------:R-:W-:Y:S02]  /*4ac0*/  FFMA.FTZ R69, R139, R69, R168 ;  /* 0x000000458b457223 */ /* 0x000fe400000100a8 */
[----:B------:R-:W-:Y:S02]  /*4ad0*/  FMUL.FTZ R189, R71, R189 ;  /* 0x000000bd47bd7220 */ /* 0x000fe40000410000 */
[----:B------:R-:W-:Y:S02]  /*4ae0*/  FFMA.FTZ R70, R139, R68, -R70 ;  /* 0x000000448b467223 */ /* 0x000fe40000010846 */
[----:B------:R-:W-:Y:S02]  /*4af0*/  FADD.FTZ R69, R188, R69 ;  /* 0x00000045bc457221 */ /* 0x000fe40000010000 */
[----:B------:R-:W-:Y:S02]  /*4b00*/  FMUL.FTZ R71, R149, R170 ;  /* 0x000000aa95477220 */ /* 0x000fe40000410000 */
[----:B------:R-:W-:-:S02]  /*4b10*/  FADD.FTZ R70, R189, R70 ;  /* 0x00000046bd467221 */ /* 0x000fc40000010000 */
[----:B------:R-:W-:Y:S02]  /*4b20*/  FMUL.FTZ R187, R165, R21 ;  /* 0x00000015a5bb7220 */ /* 0x000fe40000410000 */
[----:B------:R-:W-:Y:S02]  /*4b30*/  FMUL.FTZ R68, R136, R69 ;  /* 0x0000004588447220 */ /* 0x000fe40000410000 */
[----:B------:R-:W-:Y:S01]  /*4b40*/  FFMA.FTZ R174, R150, R169, -R71 ;  /* 0x000000a996ae7223 */ /* 0x000fe20000010847 */
[----:B------:R-:W-:Y:S01]  /*4b50*/  HADD2.F32 R71, -RZ, R58.H0_H0 ;  /* 0x2000003aff477230 */ /* 0x000fe20000004100 */
[----:B------:R-:W-:Y:S02]  /*4b60*/  FMUL.FTZ R186, R167, R21 ;  /* 0x00000015a7ba7220 */ /* 0x000fe40000410000 */
[----:B------:R-:W-:Y:S02]  /*4b70*/  FMUL.FTZ R168, R136, R70 ;  /* 0x0000004688a87220 */ /* 0x000fe40000410000 */
[----:B------:R-:W-:-:S02]  /*4b80*/  FMUL.FTZ R169, R149, R169 ;  /* 0x000000a995a97220 */ /* 0x000fc40000410000 */
[----:B------:R-:W-:Y:S02]  /*4b90*/  FMUL.FTZ R187, R171, R187 ;  /* 0x000000bbabbb7220 */ /* 0x000fe40000410000 */
[----:B------:R-:W-:Y:S02]  /*4ba0*/  FFMA.FTZ R68, R137, R70, -R68 ;  /* 0x0000004689447223 */ /* 0x000fe40000010844 */
[----:B------:R-:W-:Y:S01]  /*4bb0*/  FMUL.FTZ R186, R171, R186 ;  /* 0x000000baabba7220 */ /* 0x000fe20000410000 */
[--C-:B------:R-:W-:Y:S01]  /*4bc0*/  HADD2.F32 R171, -RZ, R73.reuse.H1_H1 ;  /* 0x30000049ffab7230 */ /* 0x100fe20000004100 */
[----:B------:R-:W-:Y:S01]  /*4bd0*/  FFMA.FTZ R69, R137, R69, R168 ;  /* 0x0000004589457223 */ /* 0x000fe200000100a8 */
[--C-:B------:R-:W-:Y:S01]  /*4be0*/  HADD2.F32 R168, -RZ, R72.reuse.H0_H0 ;  /* 0x20000048ffa87230 */ /* 0x100fe20000004100 */
[----:B------:R-:W-:Y:S01]  /*4bf0*/  FFMA.FTZ R175, R150, R170, R169 ;  /* 0x000000aa96af7223 */ /* 0x000fe200000100a9 */
[----:B------:R-:W-:Y:S01]  /*4c00*/  HADD2.F32 R169, -RZ, R72.H1_H1 ;  /* 0x30000048ffa97230 */ /* 0x000fe20000004100 */
[----:B------:R-:W-:Y:S01]  /*4c10*/  FADD.FTZ R68, R187, R68 ;  /* 0x00000044bb447221 */ /* 0x000fe20000010000 */
[----:B------:R-:W-:Y:S01]  /*4c20*/  HADD2.F32 R170, -RZ, R73.H0_H0 ;  /* 0x20000049ffaa7230 */ /* 0x000fe20000004100 */
[----:B------:R-:W-:-:S02]  /*4c30*/  FADD.FTZ R69, R186, R69 ;  /* 0x00000045ba457221 */ /* 0x000fc40000010000 */
[C---:B------:R-:W-:Y:S02]  /*4c40*/  FMUL.FTZ R72, R134.reuse, R68 ;  /* 0x0000004486487220 */ /* 0x040fe40000410000 */
[-C--:B------:R-:W-:Y:S02]  /*4c50*/  FMUL.FTZ R190, R169, R22.reuse ;  /* 0x00000016a9be7220 */ /* 0x080fe40000410000 */
[-C--:B------:R-:W-:Y:S02]  /*4c60*/  FMUL.FTZ R70, R134, R69.reuse ;  /* 0x0000004586467220 */ /* 0x080fe40000410000 */
[----:B------:R-:W-:Y:S02]  /*4c70*/  FMUL.FTZ R191, R168, R22 ;  /* 0x00000016a8bf7220 */ /* 0x000fe40000410000 */
[----:B------:R-:W-:Y:S02]  /*4c80*/  FFMA.FTZ R69, R135, R69, R72 ;  /* 0x0000004587457223 */ /* 0x000fe40000010048 */
[----:B------:R-:W-:-:S02]  /*4c90*/  FMUL.FTZ R190, R71, R190 ;  /* 0x000000be47be7220 */ /* 0x000fc40000410000 */
[----:B------:R-:W-:Y:S02]  /*4ca0*/  FFMA.FTZ R70, R135, R68, -R70 ;  /* 0x0000004487467223 */ /* 0x000fe40000010846 */
[----:B------:R-:W-:Y:S01]  /*4cb0*/  FMUL.FTZ R191, R71, R191 ;  /* 0x000000bf47bf7220 */ /* 0x000fe20000410000 */
[----:B------:R-:W-:Y:S01]  /*4cc0*/  HADD2.F32 R71, -RZ, R58.H1_H1 ;  /* 0x3000003aff477230 */ /* 0x000fe20000004100 */
[----:B------:R-:W-:Y:S02]  /*4cd0*/  FADD.FTZ R69, R190, R69 ;  /* 0x00000045be457221 */ /* 0x000fe40000010000 */
[----:B------:R-:W-:Y:S02]  /*4ce0*/  FADD.FTZ R70, R191, R70 ;  /* 0x00000046bf467221 */ /* 0x000fe40000010000 */
[----:B------:R-:W-:Y:S02]  /*4cf0*/  FMUL.FTZ R193, R170, R23 ;  /* 0x00000017aac17220 */ /* 0x000fe40000410000 */
        /* <DEDUP_REMOVED lines=8> */
[----:B------:R-:W-:Y:S02]  /*4d80*/  FADD.FTZ R68, R193, R68 ;  /* 0x00000044c1447221 */ /* 0x000fe40000010000 */
[----:B------:R-:W-:Y:S02]  /*4d90*/  FADD.FTZ R69, R192, R69 ;  /* 0x00000045c0457221 */ /* 0x000fe40000010000 */
[----:B------:R-:W-:Y:S02]  /*4da0*/  FMUL.FTZ R196, R74, R24 ;  /* 0x000000184ac47220 */ /* 0x000fe40000410000 */
[----:B------:R-:W-:Y:S02]  /*4db0*/  FMUL.FTZ R72, R130, R68 ;  /* 0x0000004482487220 */ /* 0x000fe40000410000 */
[----:B------:R-:W-:Y:S02]  /*4dc0*/  FMUL.FTZ R197, R172, R24 ;  /* 0x00000018acc57220 */ /* 0x000fe40000410000 */
[----:B------:R-:W-:-:S02]  /*4dd0*/  FMUL.FTZ R70, R130, R69 ;  /* 0x0000004582467220 */ /* 0x000fc40000410000 */
[----:B------:R-:W-:Y:S02]  /*4de0*/  FMUL.FTZ R196, R71, R196 ;  /* 0x000000c447c47220 */ /* 0x000fe40000410000 */
[----:B------:R-:W-:Y:S01]  /*4df0*/  FFMA.FTZ R69, R131, R69, R72 ;  /* 0x0000004583457223 */ /* 0x000fe20000010048 */
[----:B------:R-:W-:Y:S01]  /*4e00*/  HADD2.F32 R72, -RZ, R59.H1_H1 ;  /* 0x3000003bff487230 */ /* 0x000fe20000004100 */
[----:B------:R-:W-:Y:S02]  /*4e10*/  FMUL.FTZ R197, R71, R197 ;  /* 0x000000c547c57220 */ /* 0x000fe40000410000 */
[----:B------:R-:W-:Y:S02]  /*4e20*/  FFMA.FTZ R70, R131, R68, -R70 ;  /* 0x0000004483467223 */ /* 0x000fe40000010846 */
[----:B------:R-:W-:Y:S02]  /*4e30*/  FADD.FTZ R68, R196, R69 ;  /* 0x00000045c4447221 */ /* 0x000fe40000010000 */
[----:B------:R-:W-:-:S02]  /*4e40*/  FMUL.FTZ R69, R147, R175 ;  /* 0x000000af93457220 */ /* 0x000fc40000410000 */
[----:B------:R-:W-:Y:S02]  /*4e50*/  FADD.FTZ R70, R197, R70 ;  /* 0x00000046c5467221 */ /* 0x000fe40000010000 */
[-C--:B------:R-:W-:Y:S02]  /*4e60*/  FMUL.FTZ R195, R173, R25.reuse ;  /* 0x00000019adc37220 */ /* 0x080fe40000410000 */
[----:B------:R-:W-:Y:S02]  /*4e70*/  FMUL.FTZ R71, R159, R68 ;  /* 0x000000449f477220 */ /* 0x000fe40000410000 */
[----:B------:R-:W-:Y:S02]  /*4e80*/  FFMA.FTZ R69, R148, R174, -R69 ;  /* 0x000000ae94457223 */ /* 0x000fe40000010845 */
        /* <DEDUP_REMOVED lines=8> */
[----:B------:R-:W-:Y:S01]  /*4f10*/  FFMA.FTZ R178, R148, R175, R174 ;  /* 0x000000af94b27223 */ /* 0x000fe200000100ae */
[--C-:B------:R-:W-:Y:S01]  /*4f20*/  HADD2.F32 R174, -RZ, R76.reuse.H0_H0 ;  /* 0x2000004cffae7230 */ /* 0x100fe20000004100 */
[----:B------:R-:W-:Y:S01]  /*4f30*/  FADD.FTZ R70, R195, R70 ;  /* 0x00000046c3467221 */ /* 0x000fe20000010000 */
[----:B------:R-:W-:Y:S01]  /*4f40*/  HADD2.F32 R76, -RZ, R76.H1_H1 ;  /* 0x3000004cff4c7230 */ /* 0x000fe20000004100 */
[----:B------:R-:W-:Y:S01]  /*4f50*/  FADD.FTZ R73, R194, R73 ;  /* 0x00000049c2497221 */ /* 0x000fe20000010000 */
[--C-:B------:R-:W-:Y:S01]  /*4f60*/  HADD2.F32 R175, -RZ, R77.reuse.H0_H0 ;  /* 0x2000004dffaf7230 */ /* 0x100fe20000004100 */
[----:B------:R-:W-:Y:S01]  /*4f70*/  FMUL.FTZ R68, R157, R70 ;  /* 0x000000469d447220 */ /* 0x000fe20000410000 */
[----:B------:R-:W-:Y:S01]  /*4f80*/  HADD2.F32 R77, -RZ, R77.H1_H1 ;  /* 0x3000004dff4d7230 */ /* 0x000fe20000004100 */
[----:B------:R-:W-:-:S02]  /*4f90*/  FMUL.FTZ R198, R76, R26 ;  /* 0x0000001a4cc67220 */ /* 0x000fc40000410000 */
[-C--:B------:R-:W-:Y:S02]  /*4fa0*/  FMUL.FTZ R71, R157, R73.reuse ;  /* 0x000000499d477220 */ /* 0x080fe40000410000 */
[----:B------:R-:W-:Y:S02]  /*4fb0*/  FMUL.FTZ R199, R174, R26 ;  /* 0x0000001aaec77220 */ /* 0x000fe40000410000 */
[----:B------:R-:W-:Y:S02]  /*4fc0*/  FFMA.FTZ R73, R158, R73, R68 ;  /* 0x000000499e497223 */ /* 0x000fe40000010044 */
[----:B------:R-:W-:Y:S02]  /*4fd0*/  FMUL.FTZ R198, R72, R198 ;  /* 0x000000c648c67220 */ /* 0x000fe40000410000 */
[----:B------:R-:W-:Y:S02]  /*4fe0*/  FFMA.FTZ R70, R158, R70, -R71 ;  /* 0x000000469e467223 */ /* 0x000fe40000010847 */
        /* <DEDUP_REMOVED lines=9> */
[----:B------:R-:W-:Y:S02]  /*5080*/  FFMA.FTZ R70, R156, R70, -R71 ;  /* 0x000000469c467223 */ /* 0x000fe40000010847 */
[----:B------:R-:W-:Y:S01]  /*5090*/  FMUL.FTZ R200, R72, R200 ;  /* 0x000000c848c87220 */ /* 0x000fe20000410000 */
[----:B------:R-:W-:Y:S01]  /*50a0*/  HADD2.F32 R72, -RZ, R53.H0_H0 ;  /* 0x20000035ff487230 */ /* 0x000fe20000004100 */
[----:B------:R-:W-:Y:S02]  /*50b0*/  FFMA.FTZ R73, R156, R73, R68 ;  /* 0x000000499c497223 */ /* 0x000fe40000010044 */
        /* <DEDUP_REMOVED lines=10> */
[----:B------:R-:W-:Y:S02]  /*5160*/  FMUL.FTZ R68, R145, R178 ;  /* 0x000000b291447220 */ /* 0x000fe40000410000 */
[----:B------:R-:W-:Y:S02]  /*5170*/  FADD.FTZ R73, R204, R73 ;  /* 0x00000049cc497221 */ /* 0x000fe40000010000 */
[----:B------:R-:W-:Y:S02]  /*5180*/  FADD.FTZ R70, R205, R70 ;  /* 0x00000046cd467221 */ /* 0x000fe40000010000 */
[----:B------:R-:W-:Y:S02]  /*5190*/  FMUL.FTZ R203, R177, R29 ;  /* 0x0000001db1cb7220 */ /* 0x000fe40000410000 */
[----:B------:R-:W-:-:S02]  /*51a0*/  FFMA.FTZ R68, R146, R69, -R68 ;  /* 0x0000004592447223 */ /* 0x000fc40000010844 */
[----:B------:R-:W-:Y:S02]  /*51b0*/  FMUL.FTZ R71, R151, R73 ;  /* 0x0000004997477220 */ /* 0x000fe40000410000 */
[----:B------:R-:W-:Y:S02]  /*51c0*/  FMUL.FTZ R202, R79, R29 ;  /* 0x0000001d4fca7220 */ /* 0x000fe40000410000 */
[-C--:B------:R-:W-:Y:S02]  /*51d0*/  FMUL.FTZ R72, R151, R70.reuse ;  /* 0x0000004697487220 */ /* 0x080fe40000410000 */
[----:B------:R-:W-:Y:S02]  /*51e0*/  FMUL.FTZ R69, R145, R69 ;  /* 0x0000004591457220 */ /* 0x000fe40000410000 */
[----:B------:R-:W-:Y:S02]  /*51f0*/  FMUL.FTZ R203, R179, R203 ;  /* 0x000000cbb3cb7220 */ /* 0x000fe40000410000 */
[----:B------:R-:W-:-:S02]  /*5200*/  FFMA.FTZ R70, R152, R70, -R71 ;  /* 0x0000004698467223 */ /* 0x000fc40000010847 */
[----:B------:R-:W-:Y:S01]  /*5210*/  FMUL.FTZ R202, R179, R202 ;  /* 0x000000cab3ca7220 */ /* 0x000fe20000410000 */
[----:B------:R-:W-:Y:S01]  /*5220*/  HADD2.F32 R179, -RZ, R54.H0_H0 ;  /* 0x20000036ffb37230 */ /* 0x000fe20000004100 */
[----:B------:R-:W-:Y:S02]  /*5230*/  FFMA.FTZ R73, R152, R73, R72 ;  /* 0x0000004998497223 */ /* 0x000fe40000010048 */
[----:B------:R-:W-:Y:S01]  /*5240*/  FFMA.FTZ R69, R146, R178, R69 ;  /* 0x000000b292457223 */ /* 0x000fe20000010045 */
[--C-:B------:R-:W-:Y:S01]  /*5250*/  HADD2.F32 R178, -RZ, R80.reuse.H0_H0 ;  /* 0x20000050ffb27230 */ /* 0x100fe20000004100 */
[----:B------:R-:W-:Y:S01]  /*5260*/  FADD.FTZ R70, R203, R70 ;  /* 0x00000046cb467221 */ /* 0x000fe20000010000 */
[----:B------:R-:W-:Y:S01]  /*5270*/  HADD2.F32 R80, -RZ, R80.H1_H1 ;  /* 0x30000050ff507230 */ /* 0x000fe20000004100 */
[----:B------:R-:W-:Y:S02]  /*5280*/  FADD.FTZ R73, R202, R73 ;  /* 0x00000049ca497221 */ /* 0x000fe40000010000 */
[----:B------:R-:W-:-:S02]  /*5290*/  FMUL.FTZ R72, R149, R70 ;  /* 0x0000004695487220 */ /* 0x000fc40000410000 */
[-C--:B------:R-:W-:Y:S02]  /*52a0*/  FMUL.FTZ R206, R80, R30.reuse ;  /* 0x0000001e50ce7220 */ /* 0x080fe40000410000 */
[-C--:B------:R-:W-:Y:S02]  /*52b0*/  FMUL.FTZ R71, R149, R73.reuse ;  /* 0x0000004995477220 */ /* 0x080fe40000410000 */
[----:B------:R-:W-:Y:S02]  /*52c0*/  FMUL.FTZ R207, R178, R30 ;  /* 0x0000001eb2cf7220 */ /* 0x000fe40000410000 */
[C---:B------:R-:W-:Y:S02]  /*52d0*/  FFMA.FTZ R73, R150.reuse, R73, R72 ;  /* 0x0000004996497223 */ /* 0x040fe40000010048 */
[----:B------:R-:W-:Y:S02]  /*52e0*/  FMUL.FTZ R206, R179, R206 ;  /* 0x000000ceb3ce7220 */ /* 0x000fe40000410000 */
[----:B------:R-:W-:-:S02]  /*52f0*/  FFMA.FTZ R70, R150, R70, -R71 ;  /* 0x0000004696467223 */ /* 0x000fc40000010847 */
[----:B------:R-:W-:Y:S01]  /*5300*/  FMUL.FTZ R207, R179, R207 ;  /* 0x000000cfb3cf7220 */ /* 0x000fe20000410000 */
[--C-:B------:R-:W-:Y:S01]  /*5310*/  HADD2.F32 R179, -RZ, R81.reuse.H0_H0 ;  /* 0x20000051ffb37230 */ /* 0x100fe20000004100 */
[----:B------:R-:W-:Y:S01]  /*5320*/  FADD.FTZ R73, R206, R73 ;  /* 0x00000049ce497221 */ /* 0x000fe20000010000 */
[----:B------:R-:W-:Y:S01]  /*5330*/  HADD2.F32 R81, -RZ, R81.H1_H1 ;  /* 0x30000051ff517230 */ /* 0x000fe20000004100 */
[----:B------:R-:W-:Y:S02]  /*5340*/  FADD.FTZ R70, R207, R70 ;  /* 0x00000046cf467221 */ /* 0x000fe40000010000 */
[----:B------:R-:W-:Y:S02]  /*5350*/  FMUL.FTZ R209, R179, R31 ;  /* 0x0000001fb3d17220 */ /* 0x000fe40000410000 */
[----:B------:R-:W-:Y:S02]  /*5360*/  FMUL.FTZ R71, R147, R73 ;  /* 0x0000004993477220 */ /* 0x000fe40000410000 */
[----:B------:R-:W-:-:S02]  /*5370*/  FMUL.FTZ R208, R81, R31 ;  /* 0x0000001f51d07220 */ /* 0x000fc40000410000 */
[-C--:B------:R-:W-:Y:S02]  /*5380*/  FMUL.FTZ R72, R147, R70.reuse ;  /* 0x0000004693487220 */ /* 0x080fe40000410000 */
[----:B------:R-:W-:Y:S02]  /*5390*/  FMUL.FTZ R209, R180, R209 ;  /* 0x000000d1b4d17220 */ /* 0x000fe40000410000 */
[----:B------:R-:W-:Y:S02]  /*53a0*/  FFMA.FTZ R70, R148, R70, -R71 ;  /* 0x0000004694467223 */ /* 0x000fe40000010847 */
[----:B------:R-:W-:Y:S01]  /*53b0*/  FMUL.FTZ R208, R180, R208 ;  /* 0x000000d0b4d07220 */ /* 0x000fe20000410000 */
[--C-:B------:R-:W-:Y:S01]  /*53c0*/  HADD2.F32 R180, -RZ, R82.reuse.H0_H0 ;  /* 0x20000052ffb47230 */ /* 0x100fe20000004100 */
[----:B------:R-:W-:Y:S01]  /*53d0*/  FFMA.FTZ R73, R148, R73, R72 ;  /* 0x0000004994497223 */ /* 0x000fe20000010048 */
[----:B------:R-:W-:Y:S01]  /*53e0*/  HADD2.F32 R82, -RZ, R82.H1_H1 ;  /* 0x30000052ff527230 */ /* 0x000fe20000004100 */
        /* <DEDUP_REMOVED lines=8> */
[--C-:B------:R-:W-:Y:S01]  /*5470*/  HADD2.F32 R181, -RZ, R83.reuse.H0_H0 ;  /* 0x20000053ffb57230 */ /* 0x100fe20000004100 */
[C---:B------:R-:W-:Y:S01]  /*5480*/  FFMA.FTZ R73, R146.reuse, R73, R72 ;  /* 0x0000004992497223 */ /* 0x040fe20000010048 */
[----:B------:R-:W-:Y:S01]  /*5490*/  HADD2.F32 R83, -RZ, R83.H1_H1 ;  /* 0x30000053ff537230 */ /* 0x000fe20000004100 */
[----:B------:R-:W-:Y:S01]  /*54a0*/  FFMA.FTZ R70, R146, R70, -R71 ;  /* 0x0000004692467223 */ /* 0x000fe20000010847 */
[----:B------:R-:W-:Y:S01]  /*54b0*/  HADD2.F32 R72, -RZ, R55.H1_H1 ;  /* 0x30000037ff487230 */ /* 0x000fe20000004100 */
[----:B------:R-:W-:Y:S02]  /*54c0*/  FADD.FTZ R73, R230, R73 ;  /* 0x00000049e6497221 */ /* 0x000fe40000010000 */
[----:B------:R-:W-:Y:S02]  /*54d0*/  FADD.FTZ R70, R231, R70 ;  /* 0x00000046e7467221 */ /* 0x000fe40000010000 */
[----:B------:R-:W-:-:S02]  /*54e0*/  FMUL.FTZ R235, R181, R34 ;  /* 0x00000022b5eb7220 */ /* 0x000fc40000410000 */
[----:B------:R-:W-:Y:S02]  /*54f0*/  FMUL.FTZ R234, R83, R34 ;  /* 0x0000002253ea7220 */ /* 0x000fe40000410000 */
[C---:B------:R-:W-:Y:S02]  /*5500*/  FMUL.FTZ R71, R143.reuse, R73 ;  /* 0x000000498f477220 */ /* 0x040fe40000410000 */
[----:B------:R-:W-:Y:S02]  /*5510*/  FMUL.FTZ R210, R143, R70 ;  /* 0x000000468fd27220 */ /* 0x000fe40000410000 */
[C---:B------:R-:W-:Y:S02]  /*5520*/  FMUL.FTZ R235, R72.reuse, R235 ;  /* 0x000000eb48eb7220 */ /* 0x040fe40000410000 */
[----:B------:R-:W-:Y:S02]  /*5530*/  FMUL.FTZ R234, R72, R234 ;  /* 0x000000ea48ea7220 */ /* 0x000fe40000410000 */
[----:B------:R-:W-:-:S02]  /*5540*/  FFMA.FTZ R72, R144, R70, -R71 ;  /* 0x0000004690487223 */ /* 0x000fc40000010847 */
[C---:B------:R-:W-:Y:S01]  /*5550*/  FFMA.FTZ R73, R144.reuse, R73, R210 ;  /* 0x0000004990497223 */ /* 0x040fe200000100d2 */
[----:B------:R-:W-:Y:S01]  /*5560*/  HADD2.F32 R210, -RZ, R93.H1_H1 ;  /* 0x3000005dffd27230 */ /* 0x000fe20000004100 */
[CC--:B------:R-:W-:Y:S02]  /*5570*/  FMUL.FTZ R70, R143.reuse, R68.reuse ;  /* 0x000000448f467220 */ /* 0x0c0fe40000410000 */
[-C--:B------:R-:W-:Y:S02]  /*5580*/  FMUL.FTZ R71, R143, R69.reuse ;  /* 0x000000458f477220 */ /* 0x080fe40000410000 */
[C---:B------:R-:W-:Y:S02]  /*5590*/  FFMA.FTZ R69, R144.reuse, R69, R70 ;  /* 0x0000004590457223 */ /* 0x040fe40000010046 */
[----:B------:R-:W-:Y:S02]  /*55a0*/  FFMA.FTZ R68, R144, R68, -R71 ;  /* 0x0000004490447223 */ /* 0x000fe40000010847 */
[----:B------:R-:W-:-:S02]  /*55b0*/  FADD.FTZ R71, R234, R73 ;  /* 0x00000049ea477221 */ /* 0x000fc40000010000 */
[----:B------:R-:W-:Y:S02]  /*55c0*/  FADD.FTZ R70, R235, R72 ;  /* 0x00000048eb467221 */ /* 0x000fe40000010000 */
[----:B------:R0:W1:Y:S01]  /*55d0*/  @P0 LDS.64 R72, [R9.X8+0x7b68] ;  /* 0x007b680009480984 */ /* 0x0000620000008a00 */
[----:B------:R-:W-:Y:S05]  /*55e0*/  @P0 BRA `(.L_x_7826) ;  /* 0x0000008000000947 */ /* 0x000fea0003800000 */
[----:B------:R-:W-:Y:S02]  /*55f0*/  ISETP.NE.AND P0, PT, R15, c[0x0][0x174], PT ;  /* 0x00005d000f007a0c */ /* 0x000fe40003f05270 */
[----:B-1----:R-:W-:-:S11]  /*5600*/  MOV R73, RZ ;  /* 0x000000ff00497202 */ /* 0x002fd60000000f00 */
[----:B------:R-:W-:-:S04]  /*5610*/  @P0 LEA.HI R72, R15, R15, RZ, 0x1 ;  /* 0x0000000f0f480211 */ /* 0x000fc800078f08ff */
[----:B------:R-:W-:-:S04]  /*5620*/  @P0 LOP3.LUT R72, R72, 0xfffffe, RZ, 0xc0, !PT ;  /* 0x00fffffe48480812 */ /* 0x000fc800078ec0ff */
[----:B------:R-:W-:Y:S02]  /*5630*/  @P0 IADD3 R91, -R72, R15, RZ ;  /* 0x0000000f485b0210 */ /* 0x000fe40007ffe1ff */
[----:B------:R-:W-:Y:S02]  /*5640*/  MOV R72, 0x3f800000 ;  /* 0x3f80000000487802 */ /* 0x000fe40000000f00 */
[----:B------:R-:W-:-:S05]  /*5650*/  @P0 LEA R91, R91, R108, 0x8 ;  /* 0x0000006c5b5b0211 */ /* 0x000fca00078e40ff */
[----:B------:R1:W2:Y:S02]  /*5660*/  @P0 LDS.64 R72, [R91.X8+0x6b60] ;  /* 0x006b60005b480984 */ /* 0x0002a40000008a00 */
.L_x_7826:
[----:B------:R-:W-:Y:S05]  /*5670*/  BSYNC B0 ;  /* 0x0000000000007941 */ /* 0x000fea0003800000 */
.L_x_7825:
[----:B------:R-:W-:Y:S01]  /*5680*/  ISETP.GT.U32.AND P0, PT, R9, 0x1f, PT ;  /* 0x0000001f0900780c */ /* 0x000fe20003f04070 */
[--C-:B------:R-:W-:Y:S01]  /*5690*/  HADD2.F32 R90, -RZ, R61.reuse.H0_H0 ;  /* 0x2000003dff5a7230 */ /* 0x100fe20000004100 */
[----:B------:R-:W-:Y:S01]  /*56a0*/  FMUL.FTZ R228, R48, R223 ;  /* 0x000000df30e47220 */ /* 0x000fe20000410000 */
[--C-:B------:R-:W-:Y:S01]  /*56b0*/  HADD2.F32 R93, -RZ, R60.reuse.H0_H0 ;  /* 0x2000003cff5d7230 */ /* 0x100fe20000004100 */
[----:B------:R-:W-:Y:S01]  /*56c0*/  FMUL.FTZ R227, R49, R224 ;  /* 0x000000e031e37220 */ /* 0x000fe20000410000 */
[----:B------:R-:W-:Y:S01]  /*56d0*/  HADD2.F32 R241, -RZ, R60.H1_H1 ;  /* 0x3000003cfff17230 */ /* 0x000fe20000004100 */
[----:B------:R-:W-:Y:S01]  /*56e0*/  FMUL.FTZ R224, R50, R219 ;  /* 0x000000db32e07220 */ /* 0x000fe20000410000 */
[----:B------:R-:W-:Y:S01]  /*56f0*/  HADD2.F32 R92, -RZ, R61.H1_H1 ;  /* 0x3000003dff5c7230 */ /* 0x000fe20000004100 */
[----:B------:R-:W-:Y:S01]  /*5700*/  FMUL.FTZ R223, R51, R220 ;  /* 0x000000dc33df7220 */ /* 0x000fe20000410000 */
[--C-:B-1----:R-:W-:Y:S01]  /*5710*/  HADD2.F32 R91, -RZ, R62.reuse.H0_H0 ;  /* 0x2000003eff5b7230 */ /* 0x102fe20000004100 */
[----:B------:R-:W-:Y:S01]  /*5720*/  FMUL.FTZ R220, R96, R215 ;  /* 0x000000d760dc7220 */ /* 0x000fe20000410000 */
[----:B------:R-:W-:Y:S01]  /*5730*/  HADD2.F32 R61, -RZ, R62.H1_H1 ;  /* 0x3000003eff3d7230 */ /* 0x000fe20000004100 */
[----:B------:R-:W-:Y:S01]  /*5740*/  FMUL.FTZ R219, R97, R216 ;  /* 0x000000d861db7220 */ /* 0x000fe20000410000 */
[--C-:B------:R-:W-:Y:S01]  /*5750*/  HADD2.F32 R60, -RZ, R63.reuse.H0_H0 ;  /* 0x2000003fff3c7230 */ /* 0x100fe20000004100 */
[----:B------:R1:W-:Y:S01]  /*5760*/  STS.128 [R9.X16+0x6350], R68 ;  /* 0x0063504409007388 */ /* 0x0003e2000000cc00 */
[----:B------:R-:W-:Y:S01]  /*5770*/  HADD2.F32 R94, -RZ, R63.H1_H1 ;  /* 0x3000003fff5e7230 */ /* 0x000fe20000004100 */
[----:B------:R-:W-:Y:S01]  /*5780*/  FMUL.FTZ R216, R98, R211 ;  /* 0x000000d362d87220 */ /* 0x000fe20000410000 */
[----:B------:R-:W-:Y:S01]  /*5790*/  BSSY B0, `(.L_x_7827) ;  /* 0x00000ba000007945 */ /* 0x000fe20003800000 */
        /* <DEDUP_REMOVED lines=23> */
[C---:B------:R-:W-:Y:S02]  /*5910*/  FMUL.FTZ R93, R107.reuse, R60 ;  /* 0x0000003c6b5d7220 */ /* 0x040fe40000410000 */
[----:B------:R-:W-:Y:S01]  /*5920*/  FMUL.FTZ R94, R107, R94 ;  /* 0x0000005e6b5e7220 */ /* 0x000fe20000410000 */
[----:B------:R-:W-:Y:S06]  /*5930*/  BAR.SYNC.DEFER_BLOCKING 0x0 ;  /* 0x0000000000007b1d */ /* 0x000fec0000010000 */
[----:B------:R-:W-:Y:S05]  /*5940*/  @P0 BRA `(.L_x_7828) ;  /* 0x000009e000000947 */ /* 0x000fea0003800000 */
[----:B-1----:R-:W-:-:S05]  /*5950*/  SHF.L.U32 R240, R9, 0x5, RZ ;  /* 0x0000000509f07819 */ /* 0x002fca00000006ff */
[----:B------:R-:W-:Y:S04]  /*5960*/  LDS.128 R60, [R240+0x6350] ;  /* 0x00635000f03c7984 */ /* 0x000fe80000000c00 */
[----:B------:R-:W1:Y:S02]  /*5970*/  LDS.128 R68, [R240+0x6360] ;  /* 0x00636000f0447984 */ /* 0x000e640000000c00 */
[-C--:B-1----:R-:W-:Y:S02]  /*5980*/  FMUL.FTZ R242, R62, R69.reuse ;  /* 0x000000453ef27220 */ /* 0x082fe40000410000 */
[C---:B------:R-:W-:Y:S02]  /*5990*/  FMUL.FTZ R241, R63.reuse, R69 ;  /* 0x000000453ff17220 */ /* 0x040fe40000410000 */
[----:B------:R-:W-:-:S02]  /*59a0*/  FFMA.FTZ R242, R63, R68, R242 ;  /* 0x000000443ff27223 */ /* 0x000fc400000100f2 */
[-C--:B------:R-:W-:Y:S02]  /*59b0*/  FFMA.FTZ R241, R62, R68.reuse, -R241 ;  /* 0x000000443ef17223 */ /* 0x080fe400000108f1 */
[CC--:B------:R-:W-:Y:S02]  /*59c0*/  FMUL.FTZ R63, R61.reuse, R69.reuse ;  /* 0x000000453d3f7220 */ /* 0x0c0fe40000410000 */
[C---:B------:R-:W-:Y:S02]  /*59d0*/  FMUL.FTZ R69, R60.reuse, R69 ;  /* 0x000000453c457220 */ /* 0x040fe40000410000 */
[-C--:B------:R-:W-:Y:S02]  /*59e0*/  FFMA.FTZ R62, R60, R68.reuse, -R63 ;  /* 0x000000443c3e7223 */ /* 0x080fe4000001083f */
[----:B------:R-:W-:Y:S02]  /*59f0*/  FADD.FTZ R244, R70, R241 ;  /* 0x000000f146f47221 */ /* 0x000fe40000010000 */
[----:B------:R-:W-:-:S02]  /*5a00*/  FFMA.FTZ R68, R61, R68, R69 ;  /* 0x000000443d447223 */ /* 0x000fc40000010045 */
[----:B------:R-:W-:Y:S01]  /*5a10*/  FADD.FTZ R241, R71, R242 ;  /* 0x000000f247f17221 */ /* 0x000fe20000010000 */
[----:B------:R-:W-:Y:S05]  /*5a20*/  BRA.DIV ~URZ, `(.L_x_7829) ;  /* 0x00007ac27f007947 */ /* 0x000fea000b800000 */
[----:B------:R1:W3:Y:S02]  /*5a30*/  SHFL.UP PT, R69, R62, 0x1, RZ ;  /* 0x042000003e457989 */ /* 0x0002e400000e00ff */
.L_x_7933:
[----:B------:R-:W-:Y:S05]  /*5a40*/  BRA.DIV ~URZ, `(.L_x_7830) ;  /* 0x00007b227f007947 */ /* 0x000fea000b800000 */
[----:B------:R-:W4:Y:S01]  /*5a50*/  SHFL.UP PT, R71, R241, 0x1, RZ ;  /* 0x04200000f1477989 */ /* 0x000f2200000e00ff */
[----:B------:R-:W-:-:S03]  /*5a60*/  ISETP.GE.AND P0, PT, R10, 0x1, PT ;  /* 0x000000010a00780c */ /* 0x000fc60003f06270 */
[----:B------:R-:W0:Y:S04]  /*5a70*/  SHFL.UP PT, R63, R244, 0x1, RZ ;  /* 0x04200000f43f7989 */ /* 0x000e2800000e00ff */
[----:B------:R-:W1:Y:S01]  /*5a80*/  SHFL.UP PT, R61, R68, 0x1, RZ ;  /* 0x04200000443d7989 */ /* 0x000e6200000e00ff */
[C---:B----4-:R-:W-:Y:S02]  /*5a90*/  FMUL.FTZ R60, R68.reuse, R71 ;  /* 0x00000047443c7220 */ /* 0x050fe40000410000 */
[-C--:B0-----:R-:W-:Y:S02]  /*5aa0*/  FMUL.FTZ R70, R68, R63.reuse ;  /* 0x0000003f44467220 */ /* 0x081fe40000410000 */
[C---:B------:R-:W-:Y:S02]  /*5ab0*/  FFMA.FTZ R63, R62.reuse, R63, -R60 ;  /* 0x0000003f3e3f7223 */ /* 0x040fe4000001083c */
[----:B------:R-:W-:-:S02]  /*5ac0*/  FFMA.FTZ R70, R62, R71, R70 ;  /* 0x000000473e467223 */ /* 0x000fc40000010046 */
[----:B------:R-:W-:Y:S02]  /*5ad0*/  @P0 FADD.FTZ R244, R244, R63 ;  /* 0x0000003ff4f40221 */ /* 0x000fe40000010000 */
[C---:B---3--:R-:W-:Y:S02]  /*5ae0*/  FMUL.FTZ R63, R68.reuse, R69 ;  /* 0x00000045443f7220 */ /* 0x048fe40000410000 */
[----:B------:R-:W-:Y:S02]  /*5af0*/  @P0 FADD.FTZ R241, R241, R70 ;  /* 0x00000046f1f10221 */ /* 0x000fe40000010000 */
[-C--:B-1----:R-:W-:Y:S02]  /*5b00*/  FMUL.FTZ R60, R68, R61.reuse ;  /* 0x0000003d443c7220 */ /* 0x082fe40000410000 */
[C---:B------:R-:W-:Y:S01]  /*5b10*/  FFMA.FTZ R61, R62.reuse, R61, R63 ;  /* 0x0000003d3e3d7223 */ /* 0x040fe2000001003f */
[----:B------:R-:W0:Y:S01]  /*5b20*/  SHFL.UP PT, R70, R241, 0x2, RZ ;  /* 0x04400000f1467989 */ /* 0x000e2200000e00ff */
[----:B------:R-:W-:-:S03]  /*5b30*/  @P0 FFMA.FTZ R62, R62, R69, -R60 ;  /* 0x000000453e3e0223 */ /* 0x000fc6000001083c */
[----:B------:R-:W1:Y:S01]  /*5b40*/  SHFL.UP PT, R69, R244, 0x2, RZ ;  /* 0x04400000f4457989 */ /* 0x000e6200000e00ff */
[----:B------:R-:W-:Y:S02]  /*5b50*/  FSEL R61, R68, R61, !P0 ;  /* 0x0000003d443d7208 */ /* 0x000fe40004000000 */
[----:B------:R-:W-:Y:S01]  /*5b60*/  ISETP.GE.AND P0, PT, R10, 0x2, PT ;  /* 0x000000020a00780c */ /* 0x000fe20003f06270 */
[----:B------:R-:W3:Y:S04]  /*5b70*/  SHFL.UP PT, R60, R62, 0x2, RZ ;  /* 0x044000003e3c7989 */ /* 0x000ee800000e00ff */
[----:B------:R-:W4:Y:S01]  /*5b80*/  SHFL.UP PT, R63, R61, 0x2, RZ ;  /* 0x044000003d3f7989 */ /* 0x000f2200000e00ff */
[C---:B0-----:R-:W-:Y:S02]  /*5b90*/  FMUL.FTZ R68, R61.reuse, R70 ;  /* 0x000000463d447220 */ /* 0x041fe40000410000 */
[----:B-1----:R-:W-:-:S02]  /*5ba0*/  FMUL.FTZ R71, R61, R69 ;  /* 0x000000453d477220 */ /* 0x002fc40000410000 */
        /* <DEDUP_REMOVED lines=9> */
[----:B------:R-:W1:Y:S01]  /*5c40*/  SHFL.UP PT, R69, R244, 0x4, RZ ;  /* 0x04800000f4457989 */ /* 0x000e6200000e00ff */
[----:B------:R-:W-:Y:S02]  /*5c50*/  FSEL R68, R61, R68, !P0 ;  /* 0x000000443d447208 */ /* 0x000fe40004000000 */
[----:B------:R-:W-:Y:S01]  /*5c60*/  ISETP.GE.AND P0, PT, R10, 0x4, PT ;  /* 0x000000040a00780c */ /* 0x000fe20003f06270 */
[----:B------:R-:W3:Y:S04]  /*5c70*/  SHFL.UP PT, R61, R62, 0x4, RZ ;  /* 0x048000003e3d7989 */ /* 0x000ee800000e00ff */
[----:B------:R-:W4:Y:S01]  /*5c80*/  SHFL.UP PT, R63, R68, 0x4, RZ ;  /* 0x04800000443f7989 */ /* 0x000f2200000e00ff */
[----:B0-----:R-:W-:-:S02]  /*5c90*/  FMUL.FTZ R60, R68, R71 ;  /* 0x00000047443c7220 */ /* 0x001fc40000410000 */
[-C--:B-1----:R-:W-:Y:S02]  /*5ca0*/  FMUL.FTZ R70, R68, R69.reuse ;  /* 0x0000004544467220 */ /* 0x082fe40000410000 */
        /* <DEDUP_REMOVED lines=11> */
[----:B------:R-:W1:Y:S04]  /*5d60*/  SHFL.UP PT, R63, R244, 0x8, RZ ;  /* 0x05000000f43f7989 */ /* 0x000e6800000e00ff */
[----:B------:R-:W3:Y:S04]  /*5d70*/  SHFL.UP PT, R60, R62, 0x8, RZ ;  /* 0x050000003e3c7989 */ /* 0x000ee800000e00ff */
[----:B------:R-:W4:Y:S01]  /*5d80*/  SHFL.UP PT, R61, R69, 0x8, RZ ;  /* 0x05000000453d7989 */ /* 0x000f2200000e00ff */
[----:B0-----:R-:W-:-:S02]  /*5d90*/  FMUL.FTZ R70, R69, R68 ;  /* 0x0000004445467220 */ /* 0x001fc40000410000 */
[CC--:B-1----:R-:W-:Y:S02]  /*5da0*/  FMUL.FTZ R243, R69.reuse, R63.reuse ;  /* 0x0000003f45f37220 */ /* 0x0c2fe40000410000 */
        /* <DEDUP_REMOVED lines=9> */
[----:B------:R0:W1:Y:S02]  /*5e40*/  SHFL.UP PT, R68, R62, 0x10, RZ ;  /* 0x060000003e447989 */ /* 0x00006400000e00ff */
[----:B------:R-:W-:Y:S02]  /*5e50*/  MOV R245, R244 ;  /* 0x000000f400f57202 */ /* 0x000fe40000000f00 */
[----:B------:R0:W3:Y:S04]  /*5e60*/  SHFL.UP PT, R70, R244, 0x10, RZ ;  /* 0x06000000f4467989 */ /* 0x0000e800000e00ff */
[----:B------:R0:W4:Y:S04]  /*5e70*/  SHFL.UP PT, R63, R241, 0x10, RZ ;  /* 0x06000000f13f7989 */ /* 0x00012800000e00ff */
[----:B------:R0:W2:Y:S02]  /*5e80*/  SHFL.UP PT, R69, R242, 0x10, RZ ;  /* 0x06000000f2457989 */ /* 0x0000a400000e00ff */
.L_x_7934:
[----:B------:R-:W-:Y:S01]  /*5e90*/  MOV R243, R62 ;  /* 0x0000003e00f37202 */ /* 0x000fe20000000f00 */
[-C--:B0--3--:R-:W-:Y:S01]  /*5ea0*/  FMUL.FTZ R62, R70, R242.reuse ;  /* 0x000000f2463e7220 */ /* 0x089fe20000410000 */
[----:B------:R-:W-:Y:S01]  /*5eb0*/  ISETP.GE.AND P0, PT, R10, 0x10, PT ;  /* 0x000000100a00780c */ /* 0x000fe20003f06270 */
[C---:B----4-:R-:W-:Y:S01]  /*5ec0*/  FMUL.FTZ R60, R63.reuse, R242 ;  /* 0x000000f23f3c7220 */ /* 0x050fe20000410000 */
[----:B------:R-:W-:Y:S01]  /*5ed0*/  MOV R244, R241 ;  /* 0x000000f100f47202 */ /* 0x000fe20000000f00 */
[----:B------:R-:W-:-:S02]  /*5ee0*/  FFMA.FTZ R63, R63, R243, R62 ;  /* 0x000000f33f3f7223 */ /* 0x000fc4000001003e */
[-C--:B-1----:R-:W-:Y:S02]  /*5ef0*/  FMUL.FTZ R62, R68, R242.reuse ;  /* 0x000000f2443e7220 */ /* 0x082fe40000410000 */
[-C--:B------:R-:W-:Y:S02]  /*5f00*/  FFMA.FTZ R70, R70, R243.reuse, -R60 ;  /* 0x000000f346467223 */ /* 0x080fe4000001083c */
[C---:B--2---:R-:W-:Y:S02]  /*5f10*/  FMUL.FTZ R60, R69.reuse, R242 ;  /* 0x000000f2453c7220 */ /* 0x044fe40000410000 */
        /* <DEDUP_REMOVED lines=11> */
[----:B-----5:R-:W-:Y:S05]  /*5fd0*/  CALL.REL.NOINC `($__internal_187_$__cuda_sm70_shflsync_idx_p) ;  /* 0x0000933000007944 */ /* 0x020fea0003c00000 */
.L_x_7831:
[----:B------:R-:W-:Y:S05]  /*5fe0*/  BRA.CONV ~URZ, `(.L_x_7832) ;  /* 0x000000637f007947 */ /* 0x000fea000b800000 */
[----:B-1----:R-:W-:Y:S01]  /*5ff0*/  HFMA2.MMA R69, -RZ, RZ, 0, 1.847743988037109375e-06 ;  /* 0x0000001fff457435 */ /* 0x002fe200000001ff */
[----:B------:R-:W-:Y:S02]  /*6000*/  MOV R241, R242 ;  /* 0x000000f200f17202 */ /* 0x000fe40000000f00 */
[----:B------:R-:W-:Y:S02]  /*6010*/  MOV R71, 0x1f ;  /* 0x0000001f00477802 */ /* 0x000fe40000000f00 */
[----:B------:R-:W-:Y:S02]  /*6020*/  MOV R68, 0xffffffff ;  /* 0xffffffff00447802 */ /* 0x000fe40000000f00 */
[----:B------:R-:W-:-:S02]  /*6030*/  MOV R70, 0x6050 ;  /* 0x0000605000467802 */ /* 0x000fc40000000f00 */
[----:B-----5:R-:W-:Y:S05]  /*6040*/  CALL.REL.NOINC `($__internal_187_$__cuda_sm70_shflsync_idx_p) ;  /* 0x000092c000007944 */ /* 0x020fea0003c00000 */
.L_x_7832:
[----:B------:R-:W-:Y:S05]  /*6050*/  BRA.CONV ~URZ, `(.L_x_7833) ;  /* 0x000000637f007947 */ /* 0x000fea000b800000 */
[----:B-1----:R-:W-:Y:S01]  /*6060*/  HFMA2.MMA R69, -RZ, RZ, 0, 1.847743988037109375e-06 ;  /* 0x0000001fff457435 */ /* 0x002fe200000001ff */
[----:B------:R-:W-:-:S02]  /*6070*/  MOV R241, R245 ;  /* 0x000000f500f17202 */ /* 0x000fc40000000f00 */
[----:B------:R-:W-:Y:S02]  /*6080*/  MOV R71, 0x1f ;  /* 0x0000001f00477802 */ /* 0x000fe40000000f00 */
[----:B------:R-:W-:Y:S02]  /*6090*/  MOV R68, 0xffffffff ;  /* 0xffffffff00447802 */ /* 0x000fe40000000f00 */
[----:B------:R-:W-:Y:S02]  /*60a0*/  MOV R70, 0x60c0 ;  /* 0x000060c000467802 */ /* 0x000fe40000000f00 */
[----:B-----5:R-:W-:Y:S05]  /*60b0*/  CALL.REL.NOINC `($__internal_187_$__cuda_sm70_shflsync_idx_p) ;  /* 0x0000925000007944 */ /* 0x020fea0003c00000 */
.L_x_7833:
[----:B------:R-:W-:Y:S05]  /*60c0*/  BRA.CONV ~URZ, `(.L_x_7834) ;  /* 0x000000637f007947 */ /* 0x000fea000b800000 */
[----:B-1----:R-:W-:Y:S01]  /*60d0*/  HFMA2.MMA R69, -RZ, RZ, 0, 1.847743988037109375e-06 ;  /* 0x0000001fff457435 */ /* 0x002fe200000001ff */
[----:B------:R-:W-:Y:S02]  /*60e0*/  MOV R241, R244 ;  /* 0x000000f400f17202 */ /* 0x000fe40000000f00 */
[----:B------:R-:W-:Y:S02]  /*60f0*/  MOV R71, 0x1f ;  /* 0x0000001f00477802 */ /* 0x000fe40000000f00 */
[----:B------:R-:W-:Y:S02]  /*6100*/  MOV R68, 0xffffffff ;  /* 0xffffffff00447802 */ /* 0x000fe40000000f00 */
[----:B------:R-:W-:-:S02]  /*6110*/  MOV R70, 0x6130 ;  /* 0x0000613000467802 */ /* 0x000fc40000000f00 */
[----:B-----5:R-:W-:Y:S05]  /*6120*/  CALL.REL.NOINC `($__internal_187_$__cuda_sm70_shflsync_idx_p) ;  /* 0x000091e000007944 */ /* 0x020fea0003c00000 */
.L_x_7834:
[----:B------:R-:W-:Y:S05]  /*6130*/  BRA.DIV ~URZ, `(.L_x_7835) ;  /* 0x00007f727f007947 */ /* 0x000fea000b800000 */
[----:B-----5:R-:W0:Y:S04]  /*6140*/  SHFL.IDX PT, R64, R64, RZ, 0x1f ;  /* 0x00001fff40407589 */ /* 0x020e2800000e0000 */
[----:B------:R-:W2:Y:S04]  /*6150*/  SHFL.IDX PT, R65, R65, RZ, 0x1f ;  /* 0x00001fff41417589 */ /* 0x000ea800000e0000 */
[----:B------:R-:W3:Y:S04]  /*6160*/  SHFL.IDX PT, R66, R66, RZ, 0x1f ;  /* 0x00001fff42427589 */ /* 0x000ee800000e0000 */
[----:B------:R-:W4:Y:S04]  /*6170*/  SHFL.IDX PT, R67, R67, RZ, 0x1f ;  /* 0x00001fff43437589 */ /* 0x000f2800000e0000 */
[----:B------:R-:W1:Y:S04]  /*6180*/  SHFL.UP PT, R243, R243, 0x1, RZ ;  /* 0x04200000f3f37989 */ /* 0x000e6800000e00ff */
[----:B------:R-:W0:Y:S04]  /*6190*/  SHFL.UP PT, R242, R242, 0x1, RZ ;  /* 0x04200000f2f27989 */ /* 0x000e2800000e00ff */
[----:B------:R-:W0:Y:S04]  /*61a0*/  SHFL.UP PT, R245, R245, 0x1, RZ ;  /* 0x04200000f5f57989 */ /* 0x000e2800000e00ff */
[----:B------:R-:W0:Y:S02]  /*61b0*/  SHFL.UP PT, R244, R244, 0x1, RZ ;  /* 0x04200000f4f47989 */ /* 0x000e2400000e00ff */
.L_x_7935:
[----:B--2---:R-:W2:Y:S01]  /*61c0*/  LDS.128 R60, [R240+0x6350] ;  /* 0x00635000f03c7984 */ /* 0x004ea20000000c00 */
[----:B0---4-:R-:W-:-:S02]  /*61d0*/  FMUL.FTZ R68, R67, R242 ;  /* 0x000000f243447220 */ /* 0x011fc40000410000 */
[CC--:B---3--:R-:W-:Y:S02]  /*61e0*/  FMUL.FTZ R70, R66.reuse, R242.reuse ;  /* 0x000000f242467220 */ /* 0x0c8fe40000410000 */
[-C--:B-1----:R-:W-:Y:S02]  /*61f0*/  FFMA.FTZ R68, R66, R243.reuse, -R68 ;  /* 0x000000f342447223 */ /* 0x082fe40000010844 */
        /* <DEDUP_REMOVED lines=19> */
.L_x_7828:
[----:B-1----:R-:W-:Y:S05]  /*6330*/  BSYNC B0 ;  /* 0x0000000000007941 */ /* 0x002fea0003800000 */
.L_x_7827:
[----:B------:R-:W-:Y:S01]  /*6340*/  WARPSYNC 0xffffffff ;  /* 0xffffffff00007948 */ /* 0x000fe20003800000 */
[----:B------:R-:W-:Y:S02]  /*6350*/  LOP3.LUT P0, RZ, R9, 0x1f, RZ, 0xc0, !PT ;  /* 0x0000001f09ff7812 */ /* 0x000fe4000780c0ff */
[-C--:B0-----:R-:W-:Y:S01]  /*6360*/  FMUL.FTZ R62, R144, R94.reuse ;  /* 0x0000005e903e7220 */ /* 0x081fe20000410000 */
[----:B------:R-:W-:Y:S01]  /*6370*/  BAR.SYNC.DEFER_BLOCKING 0x0 ;  /* 0x0000000000007b1d */ /* 0x000fe20000010000 */
[----:B------:R-:W-:Y:S01]  /*6380*/  FMUL.FTZ R60, R143, R94 ;  /* 0x0000005e8f3c7220 */ /* 0x000fe20000410000 */
[----:B------:R-:W-:Y:S01]  /*6390*/  ISETP.GE.OR P0, PT, R15, c[0x0][0x174], P0 ;  /* 0x00005d000f007a0c */ /* 0x000fe20000706670 */
[-C--:B------:R-:W-:Y:S01]  /*63a0*/  FFMA.FTZ R61, -R143, R93.reuse, -R62 ;  /* 0x0000005d8f3d7223 */ /* 0x080fe2000001093e */
[----:B------:R-:W-:Y:S01]  /*63b0*/  SHF.L.U32 R240, R108, 0x4, RZ ;  /* 0x000000046cf07819 */ /* 0x000fe200000006ff */
[----:B------:R-:W-:Y:S01]  /*63c0*/  FFMA.FTZ R60, R144, R93, -R60 ;  /* 0x0000005d903c7223 */ /* 0x000fe2000001083c */
[----:B------:R-:W-:Y:S01]  /*63d0*/  BSSY B0, `(.L_x_7836) ;  /* 0x00001aa000007945 */ /* 0x000fe20003800000 */
[----:B------:R-:W-:Y:S02]  /*63e0*/  FADD.FTZ R61, -R92, R61 ;  /* 0x0000003d5c3d7221 */ /* 0x000fe40000010100 */
[----:B------:R-:W-:-:S02]  /*63f0*/  FADD.FTZ R60, R91, R60 ;  /* 0x0000003c5b3c7221 */ /* 0x000fc40000010000 */
[CC--:B------:R-:W-:Y:S02]  /*6400*/  FMUL.FTZ R63, R145.reuse, -R61.reuse ;  /* 0x8000003d913f7220 */ /* 0x0c0fe40000410000 */
[-C--:B------:R-:W-:Y:S02]  /*6410*/  FMUL.FTZ R62, R145, -R60.reuse ;  /* 0x8000003c913e7220 */ /* 0x080fe40000410000 */
[C---:B------:R-:W-:Y:S02]  /*6420*/  FFMA.FTZ R60, R146.reuse, R60, -R63 ;  /* 0x0000003c923c7223 */ /* 0x040fe4000001083f */
[----:B------:R-:W-:Y:S02]  /*6430*/  FFMA.FTZ R61, R146, R61, R62 ;  /* 0x0000003d923d7223 */ /* 0x000fe4000001003e */
[----:B------:R-:W-:Y:S02]  /*6440*/  FADD.FTZ R60, R89, R60 ;  /* 0x0000003c593c7221 */ /* 0x000fe40000010000 */
[----:B------:R-:W-:-:S02]  /*6450*/  FADD.FTZ R61, -R90, R61 ;  /* 0x0000003d5a3d7221 */ /* 0x000fc40000010100 */
[CC--:B------:R-:W-:Y:S02]  /*6460*/  FMUL.FTZ R62, R147.reuse, -R60.reuse ;  /* 0x8000003c933e7220 */ /* 0x0c0fe40000410000 */
[-C--:B------:R-:W-:Y:S02]  /*6470*/  FMUL.FTZ R63, R147, -R61.reuse ;  /* 0x8000003d933f7220 */ /* 0x080fe40000410000 */
[C---:B------:R-:W-:Y:S02]  /*6480*/  FFMA.FTZ R61, R148.reuse, R61, R62 ;  /* 0x0000003d943d7223 */ /* 0x040fe4000001003e */
[----:B------:R-:W-:Y:S02]  /*6490*/  FFMA.FTZ R60, R148, R60, -R63 ;  /* 0x0000003c943c7223 */ /* 0x000fe4000001083f */
        /* <DEDUP_REMOVED lines=12> */
[----:B-----5:R-:W-:Y:S02]  /*6560*/  FADD.FTZ R64, -R84, R61 ;  /* 0x0000003d54407221 */ /* 0x020fe40000010100 */
[----:B--2---:R-:W-:-:S02]  /*6570*/  FMUL.FTZ R61, R143, R73 ;  /* 0x000000498f3d7220 */ /* 0x004fc40000410000 */
[----:B------:R-:W-:Y:S02]  /*6580*/  FADD.FTZ R62, R95, R60 ;  /* 0x0000003c5f3e7221 */ /* 0x000fe40000010000 */
[----:B------:R-:W-:Y:S02]  /*6590*/  FMUL.FTZ R63, R153, -R64 ;  /* 0x80000040993f7220 */ /* 0x000fe40000410000 */
[-C--:B------:R-:W-:Y:S02]  /*65a0*/  FMUL.FTZ R60, R143, -R72.reuse ;  /* 0x800000488f3c7220 */ /* 0x080fe40000410000 */
[----:B------:R-:W-:Y:S02]  /*65b0*/  FFMA.FTZ R61, R144, R72, -R61 ;  /* 0x00000048903d7223 */ /* 0x000fe4000001083d */
[-C--:B------:R-:W-:Y:S02]  /*65c0*/  FMUL.FTZ R65, R153, -R62.reuse ;  /* 0x8000003e99417220 */ /* 0x080fe40000410000 */
[----:B------:R-:W-:-:S02]  /*65d0*/  FFMA.FTZ R62, R154, R62, -R63 ;  /* 0x0000003e9a3e7223 */ /* 0x000fc4000001083f */
[----:B------:R-:W-:Y:S02]  /*65e0*/  FFMA.FTZ R60, R144, -R73, R60 ;  /* 0x80000049903c7223 */ /* 0x000fe4000001003c */
[----:B------:R-:W-:Y:S02]  /*65f0*/  FMUL.FTZ R63, R145, -R61 ;  /* 0x8000003d913f7220 */ /* 0x000fe40000410000 */
        /* <DEDUP_REMOVED lines=23> */
[----:B------:R-:W-:Y:S02]  /*6770*/  FMUL.FTZ R61, R151, -R63 ;  /* 0x8000003f973d7220 */ /* 0x000fe40000410000 */
[----:B------:R-:W-:Y:S02]  /*6780*/  FFMA.FTZ R65, R158, R65, R60 ;  /* 0x000000419e417223 */ /* 0x000fe4000001003c */
[----:B------:R-:W-:Y:S02]  /*6790*/  FADD.FTZ R64, R215, R64 ;  /* 0x00000040d7407221 */ /* 0x000fe40000010000 */
[-C--:B------:R-:W-:Y:S02]  /*67a0*/  FMUL.FTZ R60, R151, -R62.reuse ;  /* 0x8000003e973c7220 */ /* 0x080fe40000410000 */
[----:B------:R-:W-:-:S02]  /*67b0*/  FFMA.FTZ R61, R152, R62, -R61 ;  /* 0x0000003e983d7223 */ /* 0x000fc4000001083d */
[----:B------:R-:W-:Y:S02]  /*67c0*/  FADD.FTZ R65, -R214, R65 ;  /* 0x00000041d6417221 */ /* 0x000fe40000010100 */
[----:B------:R-:W-:Y:S02]  /*67d0*/  FMUL.FTZ R62, R159, -R64 ;  /* 0x800000409f3e7220 */ /* 0x000fe40000410000 */
[----:B------:R-:W-:Y:S02]  /*67e0*/  FFMA.FTZ R60, R152, R63, R60 ;  /* 0x0000003f983c7223 */ /* 0x000fe4000001003c */
[----:B------:R-:W-:Y:S02]  /*67f0*/  FMUL.FTZ R63, R153, -R61 ;  /* 0x8000003d993f7220 */ /* 0x000fe40000410000 */
[-C--:B------:R-:W-:Y:S02]  /*6800*/  FMUL.FTZ R67, R159, -R65.reuse ;  /* 0x800000419f437220 */ /* 0x080fe40000410000 */
[----:B------:R-:W-:-:S02]  /*6810*/  FFMA.FTZ R65, R160, R65, R62 ;  /* 0x00000041a0417223 */ /* 0x000fc4000001003e */
        /* <DEDUP_REMOVED lines=13> */
[----:B------:R-:W-:Y:S02]  /*68f0*/  FMUL.FTZ R63, R157, -R61 ;  /* 0x8000003d9d3f7220 */ /* 0x000fe40000410000 */
[----:B------:R-:W-:Y:S02]  /*6900*/  FFMA.FTZ R65, R131, R65, R62 ;  /* 0x0000004183417223 */ /* 0x000fe4000001003e */
[----:B------:R-:W-:Y:S02]  /*6910*/  FADD.FTZ R66, R219, R66 ;  /* 0x00000042db427221 */ /* 0x000fe40000010000 */
[-C--:B------:R-:W-:Y:S02]  /*6920*/  FMUL.FTZ R62, R157, -R60.reuse ;  /* 0x8000003c9d3e7220 */ /* 0x080fe40000410000 */
[----:B------:R-:W-:-:S02]  /*6930*/  FFMA.FTZ R63, R158, R60, R63 ;  /* 0x0000003c9e3f7223 */ /* 0x000fc4000001003f */
[----:B------:R-:W-:Y:S02]  /*6940*/  FADD.FTZ R65, -R218, R65 ;  /* 0x00000041da417221 */ /* 0x000fe40000010100 */
[C---:B------:R-:W-:Y:S02]  /*6950*/  FMUL.FTZ R60, R132.reuse, -R66 ;  /* 0x80000042843c7220 */ /* 0x040fe40000410000 */
[----:B------:R-:W-:Y:S02]  /*6960*/  FMUL.FTZ R64, R132, -R65 ;  /* 0x8000004184407220 */ /* 0x000fe40000410000 */
[----:B------:R-:W-:Y:S02]  /*6970*/  FFMA.FTZ R62, R158, R61, -R62 ;  /* 0x0000003d9e3e7223 */ /* 0x000fe4000001083e */
[----:B------:R-:W-:Y:S02]  /*6980*/  FFMA.FTZ R65, R133, R65, R60 ;  /* 0x0000004185417223 */ /* 0x000fe4000001003c */
[----:B------:R-:W-:-:S02]  /*6990*/  FMUL.FTZ R60, R159, -R62 ;  /* 0x8000003e9f3c7220 */ /* 0x000fc40000410000 */
[----:B------:R-:W-:Y:S02]  /*69a0*/  FFMA.FTZ R64, R133, R66, -R64 ;  /* 0x0000004285407223 */ /* 0x000fe40000010840 */
[----:B------:R-:W-:Y:S02]  /*69b0*/  FADD.FTZ R65, -R220, R65 ;  /* 0x00000041dc417221 */ /* 0x000fe40000010100 */
[-C--:B------:R-:W-:Y:S02]  /*69c0*/  FMUL.FTZ R61, R159, -R63.reuse ;  /* 0x8000003f9f3d7220 */ /* 0x080fe40000410000 */
[----:B------:R-:W-:Y:S02]  /*69d0*/  FFMA.FTZ R60, R160, R63, R60 ;  /* 0x0000003fa03c7223 */ /* 0x000fe4000001003c */
[----:B------:R-:W-:Y:S02]  /*69e0*/  FADD.FTZ R64, R221, R64 ;  /* 0x00000040dd407221 */ /* 0x000fe40000010000 */
[----:B------:R-:W-:-:S02]  /*69f0*/  FMUL.FTZ R66, R134, -R65 ;  /* 0x8000004186427220 */ /* 0x000fc40000410000 */
[----:B------:R-:W-:Y:S02]  /*6a00*/  FFMA.FTZ R61, R160, R62, -R61 ;  /* 0x0000003ea03d7223 */ /* 0x000fe4000001083d */
[----:B------:R-:W-:Y:S02]  /*6a10*/  FMUL.FTZ R62, R130, -R60 ;  /* 0x8000003c823e7220 */ /* 0x000fe40000410000 */
[-C--:B------:R-:W-:Y:S02]  /*6a20*/  FFMA.FTZ R66, R135, R64.reuse, -R66 ;  /* 0x0000004087427223 */ /* 0x080fe40000010842 */
[----:B------:R-:W-:Y:S02]  /*6a30*/  FMUL.FTZ R68, R134, -R64 ;  /* 0x8000004086447220 */ /* 0x000fe40000410000 */
[-C--:B------:R-:W-:Y:S02]  /*6a40*/  FMUL.FTZ R63, R130, -R61.reuse ;  /* 0x8000003d823f7220 */ /* 0x080fe40000410000 */
[----:B------:R-:W-:-:S02]  /*6a50*/  FFMA.FTZ R62, R131, R61, -R62 ;  /* 0x0000003d833e7223 */ /* 0x000fc4000001083e */
[----:B------:R-:W-:Y:S02]  /*6a60*/  FADD.FTZ R66, R223, R66 ;  /* 0x00000042df427221 */ /* 0x000fe40000010000 */
[----:B------:R-:W-:Y:S02]  /*6a70*/  FFMA.FTZ R65, R135, R65, R68 ;  /* 0x0000004187417223 */ /* 0x000fe40000010044 */
[----:B------:R-:W-:Y:S02]  /*6a80*/  FFMA.FTZ R63, R131, R60, R63 ;  /* 0x0000003c833f7223 */ /* 0x000fe4000001003f */
[----:B------:R-:W-:Y:S02]  /*6a90*/  FMUL.FTZ R64, R132, -R62 ;  /* 0x8000003e84407220 */ /* 0x000fe40000410000 */
[----:B------:R-:W-:Y:S02]  /*6aa0*/  FMUL.FTZ R68, R136, -R66 ;  /* 0x8000004288447220 */ /* 0x000fe40000410000 */
[----:B------:R-:W-:-:S02]  /*6ab0*/  FADD.FTZ R65, -R222, R65 ;  /* 0x00000041de417221 */ /* 0x000fc40000010100 */
[-C--:B------:R-:W-:Y:S02]  /*6ac0*/  FMUL.FTZ R60, R132, -R63.reuse ;  /* 0x8000003f843c7220 */ /* 0x080fe40000410000 */
[----:B------:R-:W-:Y:S02]  /*6ad0*/  FFMA.FTZ R64, R133, R63, R64 ;  /* 0x0000003f85407223 */ /* 0x000fe40000010040 */
[----:B------:R-:W-:Y:S02]  /*6ae0*/  FFMA.FTZ R63, R137, R65, R68 ;  /* 0x00000041893f7223 */ /* 0x000fe40000010044 */
[----:B------:R-:W0:Y:S01]  /*6af0*/  LDS.64 R68, [R9.X16+0x6358] ;  /* 0x0063580009447984 */ /* 0x000e22000000ca00 */
[----:B------:R-:W-:Y:S02]  /*6b00*/  FFMA.FTZ R60, R133, R62, -R60 ;  /* 0x0000003e853c7223 */ /* 0x000fe4000001083c */
[C---:B------:R-:W-:Y:S02]  /*6b10*/  FMUL.FTZ R61, R134.reuse, -R64 ;  /* 0x80000040863d7220 */ /* 0x040fe40000410000 */
[----:B------:R-:W-:-:S02]  /*6b20*/  FMUL.FTZ R62, R134, -R60 ;  /* 0x8000003c863e7220 */ /* 0x000fc40000410000 */
[----:B------:R-:W-:Y:S02]  /*6b30*/  FMUL.FTZ R65, R136, -R65 ;  /* 0x8000004188417220 */ /* 0x000fe40000410000 */
[C---:B------:R-:W-:Y:S02]  /*6b40*/  FFMA.FTZ R61, R135.reuse, R60, -R61 ;  /* 0x0000003c873d7223 */ /* 0x040fe4000001083d */
[----:B------:R-:W-:Y:S02]  /*6b50*/  FFMA.FTZ R62, R135, R64, R62 ;  /* 0x00000040873e7223 */ /* 0x000fe4000001003e */
[----:B------:R-:W-:Y:S02]  /*6b60*/  FFMA.FTZ R66, R137, R66, -R65 ;  /* 0x0000004289427223 */ /* 0x000fe40000010841 */
[----:B------:R-:W-:Y:S02]  /*6b70*/  FADD.FTZ R64, -R224, R63 ;  /* 0x0000003fe0407221 */ /* 0x000fe40000010100 */
[----:B------:R-:W-:-:S02]  /*6b80*/  FMUL.FTZ R63, R136, -R61 ;  /* 0x8000003d883f7220 */ /* 0x000fc40000410000 */
[----:B------:R-:W-:Y:S02]  /*6b90*/  FMUL.FTZ R60, R136, -R62 ;  /* 0x8000003e883c7220 */ /* 0x000fe40000410000 */
[----:B------:R-:W-:Y:S02]  /*6ba0*/  FADD.FTZ R66, R225, R66 ;  /* 0x00000042e1427221 */ /* 0x000fe40000010000 */
[----:B------:R-:W-:Y:S02]  /*6bb0*/  FMUL.FTZ R65, R138, -R64 ;  /* 0x800000408a417220 */ /* 0x000fe40000410000 */
[C---:B------:R-:W-:Y:S02]  /*6bc0*/  FFMA.FTZ R63, R137.reuse, R62, R63 ;  /* 0x0000003e893f7223 */ /* 0x040fe4000001003f */
[----:B------:R-:W-:Y:S02]  /*6bd0*/  FFMA.FTZ R60, R137, R61, -R60 ;  /* 0x0000003d893c7223 */ /* 0x000fe4000001083c */
[----:B------:R-:W-:-:S02]  /*6be0*/  FFMA.FTZ R62, R139, R66, -R65 ;  /* 0x000000428b3e7223 */ /* 0x000fc40000010841 */
[C---:B------:R-:W-:Y:S02]  /*6bf0*/  FMUL.FTZ R66, R138.reuse, -R66 ;  /* 0x800000428a427220 */ /* 0x040fe40000410000 */
[C---:B------:R-:W-:Y:S02]  /*6c00*/  FMUL.FTZ R61, R138.reuse, -R63 ;  /* 0x8000003f8a3d7220 */ /* 0x040fe40000410000 */
[C---:B------:R-:W-:Y:S02]  /*6c10*/  FFMA.FTZ R65, R139.reuse, R64, R66 ;  /* 0x000000408b417223 */ /* 0x040fe40000010042 */
[-C--:B------:R-:W-:Y:S02]  /*6c20*/  FFMA.FTZ R61, R139, R60.reuse, -R61 ;  /* 0x0000003c8b3d7223 */ /* 0x080fe4000001083d */
[----:B------:R-:W-:Y:S02]  /*6c30*/  FADD.FTZ R62, R227, R62 ;  /* 0x0000003ee33e7221 */ /* 0x000fe40000010000 */
[----:B------:R-:W-:-:S02]  /*6c40*/  FMUL.FTZ R60, R138, -R60 ;  /* 0x8000003c8a3c7220 */ /* 0x000fc40000410000 */
[C---:B0-----:R-:W-:Y:S02]  /*6c50*/  FMUL.FTZ R70, R125.reuse, R68 ;  /* 0x000000447d467220 */ /* 0x041fe40000410000 */
[----:B------:R-:W-:Y:S02]  /*6c60*/  FMUL.FTZ R125, R125, R69 ;  /* 0x000000457d7d7220 */ /* 0x000fe40000410000 */
[----:B------:R-:W-:Y:S02]  /*6c70*/  FADD.FTZ R65, -R226, R65 ;  /* 0x00000041e2417221 */ /* 0x000fe40000010100 */
[----:B------:R-:W-:Y:S02]  /*6c80*/  FMUL.FTZ R64, R140, -R62 ;  /* 0x8000003e8c407220 */ /* 0x000fe40000410000 */
[----:B------:R-:W-:Y:S02]  /*6c90*/  FFMA.FTZ R60, R139, R63, R60 ;  /* 0x0000003f8b3c7223 */ /* 0x000fe4000001003c */
[----:B------:R-:W-:-:S02]  /*6ca0*/  FFMA.FTZ R69, R124, R69, R70 ;  /* 0x000000457c457223 */ /* 0x000fc40000010046 */
[----:B------:R-:W-:Y:S02]  /*6cb0*/  FFMA.FTZ R68, R124, R68, -R125 ;  /* 0x000000447c447223 */ /* 0x000fe4000001087d */
[-C--:B------:R-:W-:Y:S02]  /*6cc0*/  FFMA.FTZ R67, R141, R65.reuse, R64 ;  /* 0x000000418d437223 */ /* 0x080fe40000010040 */
[----:B------:R-:W-:Y:S02]  /*6cd0*/  FMUL.FTZ R64, R140, -R60 ;  /* 0x8000003c8c407220 */ /* 0x000fe40000410000 */
[----:B------:R-:W-:Y:S02]  /*6ce0*/  FADD.FTZ R184, R184, R69 ;  /* 0x00000045b8b87221 */ /* 0x000fe40000010000 */
[----:B------:R-:W-:Y:S02]  /*6cf0*/  FADD.FTZ R185, R185, R68 ;  /* 0x00000044b9b97221 */ /* 0x000fe40000010000 */
[----:B------:R-:W-:-:S02]  /*6d00*/  FMUL.FTZ R63, R140, -R65 ;  /* 0x800000418c3f7220 */ /* 0x000fc40000410000 */
[CC--:B------:R-:W-:Y:S02]  /*6d10*/  FMUL.FTZ R65, R140.reuse, -R61.reuse ;  /* 0x8000003d8c417220 */ /* 0x0c0fe40000410000 */
[C---:B------:R-:W-:Y:S01]  /*6d20*/  FFMA.FTZ R64, R141.reuse, R61, -R64 ;  /* 0x0000003d8d407223 */ /* 0x040fe20000010840 */
[----:B------:R-:W-:Y:S01]  /*6d30*/  HFMA2.MMA R61, -RZ, RZ, 0, 0 ;  /* 0x00000000ff3d7435 */ /* 0x000fe200000001ff */
[C---:B------:R-:W-:Y:S02]  /*6d40*/  FMUL.FTZ R68, R140.reuse, R184 ;  /* 0x000000b88c447220 */ /* 0x040fe40000410000 */
[-C--:B------:R-:W-:Y:S02]  /*6d50*/  FMUL.FTZ R69, R140, R185.reuse ;  /* 0x000000b98c457220 */ /* 0x080fe40000410000 */
[C---:B------:R-:W-:Y:S02]  /*6d60*/  FFMA.FTZ R66, R141.reuse, R62, -R63 ;  /* 0x0000003e8d427223 */ /* 0x040fe4000001083f */
[C---:B------:R-:W-:Y:S01]  /*6d70*/  FFMA.FTZ R65, R141.reuse, R60, R65 ;  /* 0x0000003c8d417223 */ /* 0x040fe20000010041 */
[----:B------:R-:W-:Y:S01]  /*6d80*/  MOV R60, 0x3f800000 ;  /* 0x3f800000003c7802 */ /* 0x000fe20000000f00 */
[----:B------:R-:W-:Y:S01]  /*6d90*/  CS2R R62, SRZ ;  /* 0x00000000003e7805 */ /* 0x000fe2000001ff00 */
[----:B------:R-:W-:-:S02]  /*6da0*/  FFMA.FTZ R68, R141, R185, -R68 ;  /* 0x000000b98d447223 */ /* 0x000fc40000010844 */
[----:B------:R-:W-:Y:S02]  /*6db0*/  FFMA.FTZ R69, R141, R184, R69 ;  /* 0x000000b88d457223 */ /* 0x000fe40000010045 */
[----:B------:R-:W-:Y:S01]  /*6dc0*/  FADD.FTZ R67, -R228, R67 ;  /* 0x00000043e4437221 */ /* 0x000fe20000010100 */
[----:B------:R-:W0:Y:S01]  /*6dd0*/  @!P0 LDS.128 R60, [R240+0x7d60] ;  /* 0x007d6000f03c8984 */ /* 0x000e220000000c00 */
[----:B------:R-:W-:Y:S01]  /*6de0*/  FADD.FTZ R66, R229, R66 ;  /* 0x00000042e5427221 */ /* 0x000fe20000010000 */
[----:B------:R-:W-:Y:S01]  /*6df0*/  ISETP.GT.U32.AND P0, PT, R9, 0x1f, PT ;  /* 0x0000001f0900780c */ /* 0x000fe20003f04070 */
[----:B------:R-:W-:Y:S02]  /*6e00*/  FADD.FTZ R183, R183, R68 ;  /* 0x00000044b7b77221 */ /* 0x000fe40000010000 */
[----:B------:R-:W-:Y:S01]  /*6e10*/  FADD.FTZ R182, R182, R69 ;  /* 0x00000045b6b67221 */ /* 0x000fe20000010000 */
[----:B------:R1:W-:Y:S02]  /*6e20*/  STS.128 [R9.X16+0x6760], R64 ;  /* 0x0067604009007388 */ /* 0x0003e4000000cc00 */
[----:B-1----:R-:W-:-:S02]  /*6e30*/  FMUL.FTZ R65, R138, R183 ;  /* 0x000000b78a417220 */ /* 0x002fc40000410000 */
        /* <DEDUP_REMOVED lines=91> */
[CC--:B------:R-:W-:Y:S02]  /*73f0*/  FMUL.FTZ R125, R65.reuse, R69.reuse ;  /* 0x00000045417d7220 */ /* 0x0c0fe40000410000 */
[----:B------:R-:W-:Y:S01]  /*7400*/  FMUL.FTZ R241, R65, R70 ;  /* 0x0000004641f17220 */ /* 0x000fe20000410000 */
[----:B------:R-:W-:Y:S01]  /*7410*/  LOP3.LUT R65, R9, 0x1f, RZ, 0xc0, !PT ;  /* 0x0000001f09417812 */ /* 0x000fe200078ec0ff */
[C---:B------:R-:W-:Y:S02]  /*7420*/  FFMA.FTZ R70, R64.reuse, R68, -R125 ;  /* 0x0000004440467223 */ /* 0x040fe4000001087d */
[C---:B------:R-:W-:Y:S01]  /*7430*/  FFMA.FTZ R248, R64.reuse, R69, R248 ;  /* 0x0000004540f87223 */ /* 0x040fe200000100f8 */
[----:B------:R-:W-:Y:S01]  /*7440*/  ISETP.NE.AND P0, PT, R65, 0x1f, PT ;  /* 0x0000001f4100780c */ /* 0x000fe20003f05270 */
[----:B------:R-:W-:Y:S01]  /*7450*/  FFMA.FTZ R64, R64, R71, R241 ;  /* 0x0000004740407223 */ /* 0x000fe200000100f1 */
[----:B------:R-:W-:Y:S01]  /*7460*/  MOV R249, R70 ;  /* 0x0000004600f97202 */ /* 0x000fe20000000f00 */
[----:B------:R-:W-:-:S02]  /*7470*/  FADD.FTZ R251, R66, R251 ;  /* 0x000000fb42fb7221 */ /* 0x000fc40000010000 */
[----:B------:R-:W-:Y:S01]  /*7480*/  FADD.FTZ R250, R67, R64 ;  /* 0x0000004043fa7221 */ /* 0x000fe20000010000 */
[----:B------:R-:W-:Y:S05]  /*7490*/  BRA.DIV ~URZ, `(.L_x_7838) ;  /* 0x00006fa27f007947 */ /* 0x000fea000b800000 */
[----:B------:R0:W1:Y:S02]  /*74a0*/  SHFL.DOWN PT, R64, R70, 0x1, 0x1f ;  /* 0x08201f0046407f89 */ /* 0x00006400000e0000 */
.L_x_7936:
[----:B------:R-:W-:Y:S05]  /*74b0*/  BRA.DIV ~URZ, `(.L_x_7839) ;  /* 0x00006ff27f007947 */ /* 0x000fea000b800000 */
[----:B------:R2:W3:Y:S04]  /*74c0*/  SHFL.DOWN PT, R71, R248, 0x1, 0x1f ;  /* 0x08201f00f8477f89 */ /* 0x0004e800000e0000 */
[----:B------:R2:W4:Y:S04]  /*74d0*/  SHFL.DOWN PT, R125, R251, 0x1, 0x1f ;  /* 0x08201f00fb7d7f89 */ /* 0x00052800000e0000 */
[----:B------:R2:W0:Y:S02]  /*74e0*/  SHFL.DOWN PT, R65, R250, 0x1, 0x1f ;  /* 0x08201f00fa417f89 */ /* 0x00042400000e0000 */
.L_x_7937:
[----:B------:R-:W-:Y:S01]  /*74f0*/  BSSY B1, `(.L_x_7840) ;  /* 0x000000d000017945 */ /* 0x000fe20003800000 */
[----:B------:R-:W-:Y:S05]  /*7500*/  @!P0 BRA `(.L_x_7841) ;  /* 0x000000b000008947 */ /* 0x000fea0003800000 */
[C---:B----4-:R-:W-:Y:S02]  /*7510*/  FMUL.FTZ R68, R248.reuse, R125 ;  /* 0x0000007df8447220 */ /* 0x050fe40000410000 */
[----:B0-----:R-:W-:-:S02]  /*7520*/  FMUL.FTZ R66, R248, R65 ;  /* 0x00000041f8427220 */ /* 0x001fc40000410000 */
[C---:B------:R-:W-:Y:S02]  /*7530*/  FFMA.FTZ R67, R249.reuse, R65, R68 ;  /* 0x00000041f9437223 */ /* 0x040fe40000010044 */
[C---:B---3--:R-:W-:Y:S02]  /*7540*/  FMUL.FTZ R65, R248.reuse, R71 ;  /* 0x00000047f8417220 */ /* 0x048fe40000410000 */
[-C--:B-12---:R-:W-:Y:S02]  /*7550*/  FMUL.FTZ R248, R248, R64.reuse ;  /* 0x00000040f8f87220 */ /* 0x086fe40000410000 */
[C---:B------:R-:W-:Y:S02]  /*7560*/  FFMA.FTZ R65, R249.reuse, R64, -R65 ;  /* 0x00000040f9417223 */ /* 0x040fe40000010841 */
[C---:B------:R-:W-:Y:S02]  /*7570*/  FFMA.FTZ R66, R249.reuse, R125, -R66 ;  /* 0x0000007df9427223 */ /* 0x040fe40000010842 */
[----:B------:R-:W-:Y:S01]  /*7580*/  FFMA.FTZ R248, R249, R71, R248 ;  /* 0x00000047f9f87223 */ /* 0x000fe200000100f8 */
[----:B------:R-:W-:Y:S01]  /*7590*/  MOV R249, R65 ;  /* 0x0000004100f97202 */ /* 0x000fe20000000f00 */
[----:B------:R-:W-:-:S02]  /*75a0*/  FADD.FTZ R251, R251, R66 ;  /* 0x00000042fbfb7221 */ /* 0x000fc40000010000 */
[----:B------:R-:W-:Y:S02]  /*75b0*/  FADD.FTZ R250, R250, R67 ;  /* 0x00000043fafa7221 */ /* 0x000fe40000010000 */
.L_x_7841:
[----:B------:R-:W-:Y:S05]  /*75c0*/  BSYNC B1 ;  /* 0x0000000000017941 */ /* 0x000fea0003800000 */
.L_x_7840:
[----:B-1----:R-:W-:-:S04]  /*75d0*/  LOP3.LUT R64, R9, 0x1f, RZ, 0xc0, !PT ;  /* 0x0000001f09407812 */ /* 0x002fc800078ec0ff */
[----:B------:R-:W-:Y:S01]  /*75e0*/  ISETP.GT.U32.AND P0, PT, R64, 0x1d, PT ;  /* 0x0000001d4000780c */ /* 0x000fe20003f04070 */
[----:B------:R-:W-:Y:S05]  /*75f0*/  BRA.DIV ~URZ, `(.L_x_7842) ;  /* 0x000070027f007947 */ /* 0x000fea000b800000 */
[----:B------:R1:W2:Y:S04]  /*7600*/  SHFL.DOWN PT, R64, R249, 0x2, 0x1f ;  /* 0x08401f00f9407f89 */ /* 0x0002a800000e0000 */
[----:B---3--:R1:W3:Y:S04]  /*7610*/  SHFL.DOWN PT, R71, R248, 0x2, 0x1f ;  /* 0x08401f00f8477f89 */ /* 0x0082e800000e0000 */
[----:B----4-:R1:W4:Y:S04]  /*7620*/  SHFL.DOWN PT, R125, R251, 0x2, 0x1f ;  /* 0x08401f00fb7d7f89 */ /* 0x01032800000e0000 */
[----:B0-----:R1:W0:Y:S02]  /*7630*/  SHFL.DOWN PT, R65, R250, 0x2, 0x1f ;  /* 0x08401f00fa417f89 */ /* 0x00122400000e0000 */
.L_x_7938:
[----:B------:R-:W-:Y:S01]  /*7640*/  BSSY B1, `(.L_x_7843) ;  /* 0x000000d000017945 */ /* 0x000fe20003800000 */
[----:B------:R-:W-:Y:S05]  /*7650*/  @P0 BRA `(.L_x_7844) ;  /* 0x000000b000000947 */ /* 0x000fea0003800000 */
        /* <DEDUP_REMOVED lines=11> */
.L_x_7844:
[----:B------:R-:W-:Y:S05]  /*7710*/  BSYNC B1 ;  /* 0x0000000000017941 */ /* 0x000fea0003800000 */
.L_x_7843:
[----:B--2---:R-:W-:-:S04]  /*7720*/  LOP3.LUT R64, R9, 0x1f, RZ, 0xc0, !PT ;  /* 0x0000001f09407812 */ /* 0x004fc800078ec0ff */
[----:B------:R-:W-:Y:S01]  /*7730*/  ISETP.GT.U32.AND P0, PT, R64, 0x1b, PT ;  /* 0x0000001b4000780c */ /* 0x000fe20003f04070 */
[----:B------:R-:W-:Y:S10]  /*7740*/  BRA.DIV ~URZ, `(.L_x_7845) ;  /* 0x000070727f007947 */ /* 0x000ff4000b800000 */
[----:B------:R2:W1:Y:S02]  /*7750*/  SHFL.DOWN PT, R64, R249, 0x4, 0x1f ;  /* 0x08801f00f9407f89 */ /* 0x00046400000e0000 */
.L_x_7939:
[----:B------:R-:W-:Y:S05]  /*7760*/  BRA.DIV ~URZ, `(.L_x_7846) ;  /* 0x000070d27f007947 */ /* 0x000fea000b800000 */
[----:B---3--:R3:W2:Y:S04]  /*7770*/  SHFL.DOWN PT, R71, R248, 0x4, 0x1f ;  /* 0x08801f00f8477f89 */ /* 0x0086a800000e0000 */
[----:B----4-:R3:W4:Y:S04]  /*7780*/  SHFL.DOWN PT, R125, R251, 0x4, 0x1f ;  /* 0x08801f00fb7d7f89 */ /* 0x01072800000e0000 */
[----:B0-----:R3:W0:Y:S02]  /*7790*/  SHFL.DOWN PT, R65, R250, 0x4, 0x1f ;  /* 0x08801f00fa417f89 */ /* 0x00162400000e0000 */
.L_x_7940:
[----:B------:R-:W-:Y:S01]  /*77a0*/  BSSY B1, `(.L_x_7847) ;  /* 0x000000d000017945 */ /* 0x000fe20003800000 */
[----:B------:R-:W-:Y:S05]  /*77b0*/  @P0 BRA `(.L_x_7848) ;  /* 0x000000b000000947 */ /* 0x000fea0003800000 */
[C---:B----4-:R-:W-:Y:S02]  /*77c0*/  FMUL.FTZ R68, R248.reuse, R125 ;  /* 0x0000007df8447220 */ /* 0x050fe40000410000 */
[----:B0-----:R-:W-:-:S02]  /*77d0*/  FMUL.FTZ R66, R248, R65 ;  /* 0x00000041f8427220 */ /* 0x001fc40000410000 */
[C---:B------:R-:W-:Y:S02]  /*77e0*/  FFMA.FTZ R67, R249.reuse, R65, R68 ;  /* 0x00000041f9437223 */ /* 0x040fe40000010044 */
[C---:B--2---:R-:W-:Y:S02]  /*77f0*/  FMUL.FTZ R65, R248.reuse, R71 ;  /* 0x00000047f8417220 */ /* 0x044fe40000410000 */
[-C--:B-1-3--:R-:W-:Y:S02]  /*7800*/  FMUL.FTZ R248, R248, R64.reuse ;  /* 0x00000040f8f87220 */ /* 0x08afe40000410000 */
[C---:B------:R-:W-:Y:S02]  /*7810*/  FFMA.FTZ R65, R249.reuse, R64, -R65 ;  /* 0x00000040f9417223 */ /* 0x040fe40000010841 */
[C---:B------:R-:W-:Y:S02]  /*7820*/  FFMA.FTZ R66, R249.reuse, R125, -R66 ;  /* 0x0000007df9427223 */ /* 0x040fe40000010842 */
[----:B------:R-:W-:Y:S01]  /*7830*/  FFMA.FTZ R248, R249, R71, R248 ;  /* 0x00000047f9f87223 */ /* 0x000fe200000100f8 */
[----:B------:R-:W-:Y:S01]  /*7840*/  MOV R249, R65 ;  /* 0x0000004100f97202 */ /* 0x000fe20000000f00 */
[----:B------:R-:W-:-:S02]  /*7850*/  FADD.FTZ R251, R251, R66 ;  /* 0x00000042fbfb7221 */ /* 0x000fc40000010000 */
[----:B------:R-:W-:Y:S02]  /*7860*/  FADD.FTZ R250, R250, R67 ;  /* 0x00000043fafa7221 */ /* 0x000fe40000010000 */
.L_x_7848:
[----:B------:R-:W-:Y:S05]  /*7870*/  BSYNC B1 ;  /* 0x0000000000017941 */ /* 0x000fea0003800000 */
.L_x_7847:
[----:B-1----:R-:W-:-:S04]  /*7880*/  LOP3.LUT R64, R9, 0x1f, RZ, 0xc0, !PT ;  /* 0x0000001f09407812 */ /* 0x002fc800078ec0ff */
[----:B------:R-:W-:Y:S01]  /*7890*/  ISETP.GT.U32.AND P0, PT, R64, 0x17, PT ;  /* 0x000000174000780c */ /* 0x000fe20003f04070 */
[----:B------:R-:W-:Y:S05]  /*78a0*/  BRA.DIV ~URZ, `(.L_x_7849) ;  /* 0x000070e27f007947 */ /* 0x000fea000b800000 */
[----:B------:R1:W3:Y:S04]  /*78b0*/  SHFL.DOWN PT, R64, R249, 0x8, 0x1f ;  /* 0x09001f00f9407f89 */ /* 0x0002e800000e0000 */
[----:B--2---:R1:W2:Y:S04]  /*78c0*/  SHFL.DOWN PT, R71, R248, 0x8, 0x1f ;  /* 0x09001f00f8477f89 */ /* 0x0042a800000e0000 */
[----:B----4-:R1:W4:Y:S04]  /*78d0*/  SHFL.DOWN PT, R125, R251, 0x8, 0x1f ;  /* 0x09001f00fb7d7f89 */ /* 0x01032800000e0000 */
[----:B0-----:R1:W0:Y:S02]  /*78e0*/  SHFL.DOWN PT, R65, R250, 0x8, 0x1f ;  /* 0x09001f00fa417f89 */ /* 0x00122400000e0000 */
.L_x_7941:
        /* <DEDUP_REMOVED lines=13> */
.L_x_7851:
[----:B------:R-:W-:Y:S05]  /*79c0*/  BSYNC B1 ;  /* 0x0000000000017941 */ /* 0x000fea0003800000 */
.L_x_7850:
[----:B---3--:R-:W-:-:S04]  /*79d0*/  LOP3.LUT R64, R9, 0x1f, RZ, 0xc0, !PT ;  /* 0x0000001f09407812 */ /* 0x008fc800078ec0ff */
[----:B------:R-:W-:Y:S01]  /*79e0*/  ISETP.GT.U32.AND P0, PT, R64, 0xf, PT ;  /* 0x0000000f4000780c */ /* 0x000fe20003f04070 */
[----:B------:R-:W-:Y:S10]  /*79f0*/  BRA.DIV ~URZ, `(.L_x_7852) ;  /* 0x000071527f007947 */ /* 0x000ff4000b800000 */
[----:B------:R3:W1:Y:S02]  /*7a00*/  SHFL.DOWN PT, R64, R249, 0x10, 0x1f ;  /* 0x0a001f00f9407f89 */ /* 0x00066400000e0000 */
.L_x_7942:
[----:B------:R-:W-:Y:S05]  /*7a10*/  BRA.DIV ~URZ, `(.L_x_7853) ;  /* 0x000071b27f007947 */ /* 0x000fea000b800000 */
[----:B--2---:R2:W3:Y:S04]  /*7a20*/  SHFL.DOWN PT, R71, R248, 0x10, 0x1f ;  /* 0x0a001f00f8477f89 */ /* 0x0044e800000e0000 */
[----:B----4-:R2:W4:Y:S04]  /*7a30*/  SHFL.DOWN PT, R125, R251, 0x10, 0x1f ;  /* 0x0a001f00fb7d7f89 */ /* 0x01052800000e0000 */
[----:B0-----:R2:W0:Y:S02]  /*7a40*/  SHFL.DOWN PT, R65, R250, 0x10, 0x1f ;  /* 0x0a001f00fa417f89 */ /* 0x00142400000e0000 */
.L_x_7943:
        /* <DEDUP_REMOVED lines=13> */
.L_x_7855:
[----:B------:R-:W-:Y:S05]  /*7b20*/  BSYNC B1 ;  /* 0x0000000000017941 */ /* 0x000fea0003800000 */
.L_x_7854:
        /* <DEDUP_REMOVED lines=15> */
[----:B----4-:R-:W-:Y:S01]  /*7c20*/  FFMA.FTZ R125, R63, R247, R68 ;  /* 0x000000f73f7d7223 */ /* 0x010fe20000010044 */
[----:B------:R-:W4:Y:S04]  /*7c30*/  SHFL.IDX PT, R69, R63, RZ, 0x1f ;  /* 0x00001fff3f457589 */ /* 0x000f2800000e0000 */
[----:B0-----:R-:W0:Y:S04]  /*7c40*/  SHFL.IDX PT, R65, R61, RZ, 0x1f ;  /* 0x00001fff3d417589 */ /* 0x001e2800000e0000 */
[----:B------:R5:W0:Y:S02]  /*7c50*/  SHFL.IDX PT, R64, R60, RZ, 0x1f ;  /* 0x00001fff3c407589 */ /* 0x000a2400000e0000 */
[----:B-----5:R-:W-:-:S02]  /*7c60*/  FMUL.FTZ R60, R61, R67 ;  /* 0x000000433d3c7220 */ /* 0x020fc40000410000 */
.L_x_7944:
[----:B-123--:R-:W-:Y:S01]  /*7c70*/  ISETP.NE.AND P0, PT, R9, 0x1f, PT ;  /* 0x0000001f0900780c */ /* 0x00efe20003f05270 */
[----:B------:R-:W-:Y:S01]  /*7c80*/  BSSY B1, `(.L_x_7857) ;  /* 0x000000d000017945 */ /* 0x000fe20003800000 */
[----:B----4-:R-:W-:-:S11]  /*7c90*/  MOV R67, R69 ;  /* 0x0000004500437202 */ /* 0x010fd60000000f00 */
[----:B------:R-:W-:Y:S05]  /*7ca0*/  @!P0 BRA `(.L_x_7858) ;  /* 0x000000a000008947 */ /* 0x000fea0003800000 */
[-C--:B------:R-:W-:Y:S02]  /*7cb0*/  FMUL.FTZ R62, R67, R248.reuse ;  /* 0x000000f8433e7220 */ /* 0x080fe40000410000 */
[CC--:B------:R-:W-:Y:S02]  /*7cc0*/  FMUL.FTZ R68, R66.reuse, R248.reuse ;  /* 0x000000f842447220 */ /* 0x0c0fe40000410000 */
[-C--:B------:R-:W-:Y:S02]  /*7cd0*/  FFMA.FTZ R66, R66, R249.reuse, -R62 ;  /* 0x000000f942427223 */ /* 0x080fe4000001083e */
[-C--:B0-----:R-:W-:Y:S02]  /*7ce0*/  FMUL.FTZ R62, R65, R248.reuse ;  /* 0x000000f8413e7220 */ /* 0x081fe40000410000 */
[----:B------:R-:W-:Y:S02]  /*7cf0*/  FFMA.FTZ R67, R67, R249, R68 ;  /* 0x000000f943437223 */ /* 0x000fe40000010044 */
[----:B------:R-:W-:-:S02]  /*7d00*/  FMUL.FTZ R248, R64, R248 ;  /* 0x000000f840f87220 */ /* 0x000fc40000410000 */
[-C--:B------:R-:W-:Y:S02]  /*7d10*/  FFMA.FTZ R64, R64, R249.reuse, -R62 ;  /* 0x000000f940407223 */ /* 0x080fe4000001083e */
[----:B------:R-:W-:Y:S02]  /*7d20*/  FFMA.FTZ R65, R65, R249, R248 ;  /* 0x000000f941417223 */ /* 0x000fe400000100f8 */
[----:B------:R-:W-:Y:S02]  /*7d30*/  FADD.FTZ R66, R66, R251 ;  /* 0x000000fb42427221 */ /* 0x000fe40000010000 */
[----:B------:R-:W-:Y:S02]  /*7d40*/  FADD.FTZ R67, R67, R250 ;  /* 0x000000fa43437221 */ /* 0x000fe40000010000 */
.L_x_7858:
[----:B------:R-:W-:Y:S05]  /*7d50*/  BSYNC B1 ;  /* 0x0000000000017941 */ /* 0x000fea0003800000 */
.L_x_7857:
        /* <DEDUP_REMOVED lines=17> */
.L_x_7837:
[----:B0-----:R-:W-:Y:S05]  /*7e70*/  BSYNC B0 ;  /* 0x0000000000007941 */ /* 0x001fea0003800000 */
.L_x_7836:
[----:B------:R-:W-:Y:S01]  /*7e80*/  WARPSYNC 0xffffffff ;  /* 0xffffffff00007948 */ /* 0x000fe20003800000 */
[----:B------:R-:W-:Y:S01]  /*7e90*/  BAR.SYNC.DEFER_BLOCKING 0x0 ;  /* 0x0000000000007b1d */ /* 0x000fe20000010000 */
[----:B------:R-:W-:-:S02]  /*7ea0*/  MOV R67, c[0x0][0x29c] ;  /* 0x0000a70000437a02 */ /* 0x000fc40000000f00 */
[----:B------:R-:W-:Y:S02]  /*7eb0*/  MOV R66, c[0x0][0x298] ;  /* 0x0000a60000427a02 */ /* 0x000fe40000000f00 */
[--C-:B------:R-:W-:Y:S01]  /*7ec0*/  SHF.R.U32.HI R68, RZ, 0x1, R67.reuse ;  /* 0x00000001ff447819 */ /* 0x100fe20000011643 */
[----:B------:R-:W-:Y:S01]  /*7ed0*/  BSSY B0, `(.L_x_7859) ;  /* 0x00002d6000007945 */ /* 0x000fe20003800000 */
[----:B------:R-:W-:Y:S02]  /*7ee0*/  SHF.R.U64 R66, R66, 0x1, R67 ;  /* 0x0000000142427819 */ /* 0x000fe40000001243 */
[C---:B------:R-:W-:Y:S01]  /*7ef0*/  ISETP.NE.AND P1, PT, R9.reuse, RZ, PT ;  /* 0x000000ff0900720c */ /* 0x040fe20003f25270 */
[----:B------:R-:W-:Y:S01]  /*7f00*/  IMAD R69, R68, R3, RZ ;  /* 0x0000000344457224 */ /* 0x000fe200078e02ff */
[C---:B------:R-:W-:Y:S01]  /*7f10*/  IADD3 R244, R9.reuse, 0x200, RZ ;  /* 0x0000020009f47810 */ /* 0x040fe20007ffe0ff */
[----:B------:R-:W-:Y:S01]  /*7f20*/  IMAD R68, R6, c[0x0][0x2a0], RZ ;  /* 0x0000a80006447a24 */ /* 0x000fe200078e02ff */
[----:B------:R-:W-:Y:S01]  /*7f30*/  IADD3 R242, R9, 0x7c0, RZ ;  /* 0x000007c009f27810 */ /* 0x000fe20007ffe0ff */
[----:B------:R-:W-:-:S02]  /*7f40*/  IMAD R69, R4, R66, R69 ;  /* 0x0000004204457224 */ /* 0x000fc400078e0245 */
[----:B------:R-:W-:-:S04]  /*7f50*/  IMAD.WIDE.U32 R66, R66, R3, RZ ;  /* 0x0000000342427225 */ /* 0x000fc800078e00ff */
[----:B------:R-:W-:Y:S01]  /*7f60*/  IMAD R71, R5, c[0x0][0x2a4], R68 ;  /* 0x0000a90005477a24 */ /* 0x000fe200078e0244 */
[----:B------:R-:W-:Y:S01]  /*7f70*/  IADD3 R67, R67, R69, RZ ;  /* 0x0000004543437210 */ /* 0x000fe20007ffe0ff */
[----:B------:R-:W0:Y:S04]  /*7f80*/  LDS.64 R64, [R9.X16+0x6768] ;  /* 0x0067680009407984 */ /* 0x000e28000000ca00 */
[----:B------:R-:W-:Y:S01]  /*7f90*/  IMAD.WIDE.U32 R66, R5, c[0x0][0x2a0], R66 ;  /* 0x0000a80005427a25 */ /* 0x000fe200078e0042 */
[----:B------:R1:W-:Y:S02]  /*7fa0*/  @!P1 STS.128 [R240+0x7d60], R60 ;  /* 0x007d603cf0009388 */ /* 0x0003e40000000c00 */
[----:B-1----:R-:W-:Y:S01]  /*7fb0*/  HADD2.F32 R63, -RZ, R55.H0_H0 ;  /* 0x20000037ff3f7230 */ /* 0x002fe20000004100 */
[----:B------:R-:W-:-:S02]  /*7fc0*/  SHF.L.U32 R62, R9, 0x5, RZ ;  /* 0x00000005093e7819 */ /* 0x000fc400000006ff */
[----:B------:R-:W-:Y:S02]  /*7fd0*/  IADD3 R240, R9, 0x780, RZ ;  /* 0x0000078009f07810 */ /* 0x000fe40007ffe0ff */
[----:B------:R-:W-:Y:S01]  /*7fe0*/  LEA.HI.SX32 R62, R62, R62, 0x1b ;  /* 0x0000003e3e3e7211 */ /* 0x000fe200078fdaff */
[CC--:B0-----:R-:W-:Y:S02]  /*7ff0*/  FMUL.FTZ R69, R65.reuse, -R73.reuse ;  /* 0x8000004941457220 */ /* 0x0c1fe40000410000 */
[C---:B------:R-:W-:Y:S02]  /*8000*/  FMUL.FTZ R73, R64.reuse, -R73 ;  /* 0x8000004940497220 */ /* 0x040fe40000410000 */
[-C--:B------:R-:W-:Y:S01]  /*8010*/  FFMA.FTZ R68, R64, R72.reuse, -R69 ;  /* 0x0000004840447223 */ /* 0x080fe20000010845 */
[----:B------:R-:W-:Y:S01]  /*8020*/  MOV R64, c[0x0][0x2b8] ;  /* 0x0000ae0000407a02 */ /* 0x000fe20000000f00 */
[----:B------:R-:W-:Y:S01]  /*8030*/  FFMA.FTZ R73, R65, R72, R73 ;  /* 0x0000004841497223 */ /* 0x000fe20000010049 */
[----:B------:R-:W-:Y:S01]  /*8040*/  IADD3 R65, R71, R67, RZ ;  /* 0x0000004347417210 */ /* 0x000fe20007ffe0ff */
[----:B------:R-:W-:Y:S01]  /*8050*/  FADD.FTZ R93, R93, R68 ;  /* 0x000000445d5d7221 */ /* 0x000fe20000010000 */
[----:B------:R-:W-:Y:S01]  /*8060*/  LEA R67, P0, R66, c[0x0][0x318], 0x3 ;  /* 0x0000c60042437a11 */ /* 0x000fe200078018ff */
[----:B------:R-:W-:Y:S01]  /*8070*/  FADD.FTZ R94, -R94, R73 ;  /* 0x000000495e5e7221 */ /* 0x000fe20000010100 */
[----:B------:R-:W-:Y:S01]  /*8080*/  P2R R68, PR, RZ, 0x2 ;  /* 0x00000002ff447803 */ /* 0x000fe20000000000 */
[----:B------:R-:W-:Y:S01]  /*8090*/  FMUL.FTZ R61, R93, UR17 ;  /* 0x000000115d3d7c20 */ /* 0x000fe20008410000 */
[----:B------:R-:W-:Y:S01]  /*80a0*/  LEA.HI.X R66, R66, c[0x0][0x31c], R65, 0x3, P0 ;  /* 0x0000c70042427a11 */ /* 0x000fe200000f1c41 */
[----:B------:R-:W-:Y:S01]  /*80b0*/  FMUL.FTZ R68, R143, -R94 ;  /* 0x8000005e8f447220 */ /* 0x000fe20000410000 */
[----:B------:R-:W-:Y:S01]  /*80c0*/  MOV R65, c[0x0][0x2bc] ;  /* 0x0000af0000417a02 */ /* 0x000fe20000000f00 */
[----:B------:R-:W-:-:S02]  /*80d0*/  FMUL.FTZ R60, R94, UR17 ;  /* 0x000000115e3c7c20 */ /* 0x000fc40008410000 */
[----:B------:R-:W-:Y:S01]  /*80e0*/  FFMA.FTZ R68, R144, R93, -R68 ;  /* 0x0000005d90447223 */ /* 0x000fe20000010844 */
[--C-:B------:R-:W-:Y:S01]  /*80f0*/  SHF.R.U32.HI R70, RZ, 0x1, R65.reuse ;  /* 0x00000001ff467819 */ /* 0x100fe20000011641 */
[----:B------:R-:W-:Y:S01]  /*8100*/  FFMA.FTZ R73, R93, UR16, R60 ;  /* 0x000000105d497c23 */ /* 0x000fe2000801003c */
[----:B------:R-:W-:Y:S01]  /*8110*/  SHF.R.U64 R64, R64, 0x1, R65 ;  /* 0x0000000140407819 */ /* 0x000fe20000001241 */
[----:B------:R-:W-:Y:S02]  /*8120*/  FADD.FTZ R91, R91, R68 ;  /* 0x000000445b5b7221 */ /* 0x000fe40000010000 */
[----:B------:R-:W-:Y:S02]  /*8130*/  IMAD R69, R70, R3, RZ ;  /* 0x0000000346457224 */ /* 0x000fe400078e02ff */
[----:B------:R-:W-:Y:S02]  /*8140*/  FMUL.FTZ R70, R83, R94 ;  /* 0x0000005e53467220 */ /* 0x000fe40000410000 */
[----:B------:R-:W-:-:S02]  /*8150*/  IMAD R69, R4, R64, R69 ;  /* 0x0000004004457224 */ /* 0x000fc400078e0245 */
[----:B------:R-:W-:-:S04]  /*8160*/  IMAD.WIDE.U32 R64, R64, R3, RZ ;  /* 0x0000000340407225 */ /* 0x000fc800078e00ff */
[----:B------:R-:W-:Y:S01]  /*8170*/  FFMA.FTZ R68, R94, UR16, -R61 ;  /* 0x000000105e447c23 */ /* 0x000fe2000801083d */
[----:B------:R-:W-:Y:S01]  /*8180*/  IADD3 R65, R65, R69, RZ ;  /* 0x0000004541417210 */ /* 0x000fe20007ffe0ff */
[----:B------:R-:W-:Y:S01]  /*8190*/  HADD2.F32 R69, -RZ, R55.H1_H1 ;  /* 0x30000037ff457230 */ /* 0x000fe20000004100 */
[-C--:B------:R-:W-:Y:S02]  /*81a0*/  FMUL.FTZ R60, R93, R34.reuse ;  /* 0x000000225d3c7220 */ /* 0x080fe40000410000 */
[----:B------:R-:W-:Y:S02]  /*81b0*/  FMUL.FTZ R143, R143, -R93 ;  /* 0x8000005d8f8f7220 */ /* 0x000fe40000410000 */
[----:B------:R-:W-:Y:S02]  /*81c0*/  FMUL.FTZ R72, R69, R34 ;  /* 0x0000002245487220 */ /* 0x000fe40000410000 */
[----:B------:R-:W-:Y:S02]  /*81d0*/  FFMA.FTZ R71, R144, R94, R143 ;  /* 0x0000005e90477223 */ /* 0x000fe4000001008f */
[----:B------:R-:W-:-:S02]  /*81e0*/  FFMA.FTZ R83, R83, -R72, R234 ;  /* 0x8000004853537223 */ /* 0x000fc400000100ea */
[C---:B------:R-:W-:Y:S02]  /*81f0*/  FFMA.FTZ R72, R181.reuse, -R72, R235 ;  /* 0x80000048b5487223 */ /* 0x040fe400000100eb */
[----:B------:R-:W-:Y:S02]  /*8200*/  FFMA.FTZ R181, R181, R93, R70 ;  /* 0x0000005db5b57223 */ /* 0x000fe40000010046 */
[----:B------:R-:W-:Y:S02]  /*8210*/  FMUL.FTZ R70, R94, R34 ;  /* 0x000000225e467220 */ /* 0x000fe40000410000 */
[C---:B------:R-:W-:Y:S02]  /*8220*/  FMUL.FTZ R68, R83.reuse, R68 ;  /* 0x0000004453447220 */ /* 0x040fe40000410000 */
[C---:B------:R-:W-:Y:S02]  /*8230*/  FMUL.FTZ R61, R83.reuse, R70 ;  /* 0x00000046533d7220 */ /* 0x040fe40000410000 */
[----:B------:R-:W-:-:S02]  /*8240*/  FMUL.FTZ R83, R83, R60 ;  /* 0x0000003c53537220 */ /* 0x000fc40000410000 */
[CC--:B------:R-:W-:Y:S02]  /*8250*/  FMUL.FTZ R93, R69.reuse, R60.reuse ;  /* 0x0000003c455d7220 */ /* 0x0c0fe40000410000 */
[C---:B------:R-:W-:Y:S02]  /*8260*/  FFMA.FTZ R61, R72.reuse, R60, R61 ;  /* 0x0000003c483d7223 */ /* 0x040fe4000001003d */
[C---:B------:R-:W-:Y:S01]  /*8270*/  FFMA.FTZ R60, R72.reuse, R70, -R83 ;  /* 0x00000046483c7223 */ /* 0x040fe20000010853 */
[----:B------:R-:W-:Y:S01]  /*8280*/  STS [R62.X4+0x2178], R93 ;  /* 0x0021785d3e007388 */ /* 0x000fe20000004800 */
[----:B------:R-:W-:Y:S02]  /*8290*/  FFMA.FTZ R72, R72, R73, R68 ;  /* 0x0000004948487223 */ /* 0x000fe40000010044 */
[----:B------:R-:W-:Y:S02]  /*82a0*/  FADD.FTZ R71, -R92, R71 ;  /* 0x000000475c477221 */ /* 0x000fe40000010100 */
[----:B------:R-:W-:-:S02]  /*82b0*/  FFMA.FTZ R92, R69, R181, R72 ;  /* 0x000000b5455c7223 */ /* 0x000fc40000010048 */
[----:B------:R-:W-:Y:S02]  /*82c0*/  FMUL.FTZ R73, R63, R32 ;  /* 0x000000203f497220 */ /* 0x000fe40000410000 */
[----:B------:R-:W-:Y:S02]  /*82d0*/  FMUL.FTZ R72, R91, UR17 ;  /* 0x000000115b487c20 */ /* 0x000fe40008410000 */
[----:B------:R-:W-:Y:S02]  /*82e0*/  FMUL.FTZ R125, R69, R70 ;  /* 0x00000046457d7220 */ /* 0x000fe40000410000 */
[----:B------:R-:W-:Y:S02]  /*82f0*/  FMUL.FTZ R68, R145, -R71 ;  /* 0x8000004791447220 */ /* 0x000fe40000410000 */
[----:B------:R-:W-:Y:S01]  /*8300*/  FFMA.FTZ R69, R82, -R73, R230 ;  /* 0x8000004952457223 */ /* 0x000fe200000100e6 */
[----:B------:R-:W-:Y:S01]  /*8310*/  STS [R62.X4+0x217c], R125 ;  /* 0x00217c7d3e007388 */ /* 0x000fe20000004800 */
        /* <DEDUP_REMOVED lines=9> */
[-C--:B------:R-:W-:Y:S02]  /*83b0*/  FMUL.FTZ R124, R71, R32.reuse ;  /* 0x00000020477c7220 */ /* 0x080fe40000410000 */
[----:B------:R-:W-:Y:S02]  /*83c0*/  FMUL.FTZ R82, R91, R32 ;  /* 0x000000205b527220 */ /* 0x000fe40000410000 */
[----:B------:R-:W-:Y:S01]  /*83d0*/  FFMA.FTZ R72, R73, R70, R72 ;  /* 0x0000004649487223 */ /* 0x000fe20000010048 */
[----:B------:R-:W-:Y:S01]  /*83e0*/  HADD2.F32 R70, -RZ, R54.H1_H1 ;  /* 0x30000036ff467230 */ /* 0x000fe20000004100 */
[----:B------:R-:W-:-:S02]  /*83f0*/  FFMA.FTZ R68, R146, R91, -R68 ;  /* 0x0000005b92447223 */ /* 0x000fc40000010844 */
[----:B------:R-:W-:Y:S02]  /*8400*/  FADD.FTZ R94, -R90, R145 ;  /* 0x000000915a5e7221 */ /* 0x000fe40000010100 */
[C---:B------:R-:W-:Y:S02]  /*8410*/  FMUL.FTZ R71, R69.reuse, R124 ;  /* 0x0000007c45477220 */ /* 0x040fe40000410000 */
[----:B------:R-:W-:Y:S02]  /*8420*/  FMUL.FTZ R83, R69, R82 ;  /* 0x0000005245537220 */ /* 0x000fe40000410000 */
[----:B------:R-:W-:Y:S02]  /*8430*/  FADD.FTZ R68, R89, R68 ;  /* 0x0000004459447221 */ /* 0x000fe40000010000 */
[----:B------:R-:W-:Y:S02]  /*8440*/  FFMA.FTZ R121, R180, R32, R121 ;  /* 0x00000020b4797223 */ /* 0x000fe40000010079 */
[----:B------:R-:W-:-:S02]  /*8450*/  FMUL.FTZ R69, R147, -R94 ;  /* 0x8000005e93457220 */ /* 0x000fc40000410000 */
[C---:B------:R-:W-:Y:S02]  /*8460*/  FMUL.FTZ R89, R63.reuse, R82 ;  /* 0x000000523f597220 */ /* 0x040fe40000410000 */
[C---:B------:R-:W-:Y:S02]  /*8470*/  FMUL.FTZ R91, R63.reuse, R124 ;  /* 0x0000007c3f5b7220 */ /* 0x040fe40000410000 */
[----:B------:R-:W-:Y:S01]  /*8480*/  FFMA.FTZ R180, R63, R180, R72 ;  /* 0x000000b43fb47223 */ /* 0x000fe20000010048 */
[----:B------:R-:W-:Y:S01]  /*8490*/  STS [R62.X4+0x2170], R89 ;  /* 0x002170593e007388 */ /* 0x000fe20000004800 */
[----:B------:R-:W-:Y:S02]  /*84a0*/  FMUL.FTZ R90, R70, R31 ;  /* 0x0000001f465a7220 */ /* 0x000fe40000410000 */
[----:B------:R-:W-:Y:S01]  /*84b0*/  FMUL.FTZ R63, R81, R94 ;  /* 0x0000005e513f7220 */ /* 0x000fe20000410000 */
[----:B------:R0:W-:Y:S01]  /*84c0*/  STS [R62.X4+0x2174], R91 ;  /* 0x0021745b3e007388 */ /* 0x0001e20000004800 */
[----:B------:R-:W-:-:S02]  /*84d0*/  FFMA.FTZ R72, R148, R68, -R69 ;  /* 0x0000004494487223 */ /* 0x000fc40000010845 */
[----:B------:R-:W-:Y:S02]  /*84e0*/  FFMA.FTZ R82, R73, R82, R71 ;  /* 0x0000005249527223 */ /* 0x000fe40000010047 */
[-C--:B------:R-:W-:Y:S02]  /*84f0*/  FFMA.FTZ R81, R81, -R90.reuse, R208 ;  /* 0x8000005a51517223 */ /* 0x080fe400000100d0 */
[----:B------:R-:W-:Y:S02]  /*8500*/  FFMA.FTZ R69, R179, -R90, R209 ;  /* 0x8000005ab3457223 */ /* 0x000fe400000100d1 */
[-C--:B------:R-:W-:Y:S01]  /*8510*/  FMUL.FTZ R147, R147, -R68.reuse ;  /* 0x8000004493937220 */ /* 0x080fe20000410000 */
[----:B0-----:R-:W-:Y:S01]  /*8520*/  HADD2.F32 R91, -RZ, R52.H0_H0 ;  /* 0x20000034ff5b7230 */ /* 0x001fe20000004100 */
[----:B------:R-:W-:Y:S02]  /*8530*/  FMUL.FTZ R71, R68, UR17 ;  /* 0x0000001144477c20 */ /* 0x000fe40008410000 */
[----:B------:R-:W-:-:S02]  /*8540*/  FFMA.FTZ R90, R179, R68, R63 ;  /* 0x00000044b35a7223 */ /* 0x000fc4000001003f */
[----:B------:R-:W-:Y:S02]  /*8550*/  FMUL.FTZ R63, R94, UR17 ;  /* 0x000000115e3f7c20 */ /* 0x000fe40008410000 */
[----:B------:R-:W-:Y:S02]  /*8560*/  FADD.FTZ R129, R92, R129 ;  /* 0x000000815c817221 */ /* 0x000fe40000010000 */
[----:B------:R-:W-:Y:S02]  /*8570*/  FFMA.FTZ R147, R148, R94, R147 ;  /* 0x0000005e94937223 */ /* 0x000fe40000010093 */
[----:B------:R-:W-:Y:S02]  /*8580*/  FADD.FTZ R87, R87, R72 ;  /* 0x0000004857577221 */ /* 0x000fe40000010000 */
[C---:B------:R-:W-:Y:S02]  /*8590*/  FFMA.FTZ R92, R94.reuse, UR16, -R71 ;  /* 0x000000105e5c7c23 */ /* 0x040fe40008010847 */
[----:B------:R-:W-:-:S02]  /*85a0*/  FMUL.FTZ R94, R94, R31 ;  /* 0x0000001f5e5e7220 */ /* 0x000fc40000410000 */
[C---:B------:R-:W-:Y:S02]  /*85b0*/  FFMA.FTZ R72, R68.reuse, UR16, R63 ;  /* 0x0000001044487c23 */ /* 0x040fe4000801003f */
[----:B------:R-:W-:Y:S02]  /*85c0*/  FMUL.FTZ R68, R68, R31 ;  /* 0x0000001f44447220 */ /* 0x000fe40000410000 */
[----:B------:R-:W-:Y:S02]  /*85d0*/  FFMA.FTZ R124, R73, R124, -R83 ;  /* 0x0000007c497c7223 */ /* 0x000fe40000010853 */
[C---:B------:R-:W-:Y:S02]  /*85e0*/  FMUL.FTZ R83, R81.reuse, R94 ;  /* 0x0000005e51537220 */ /* 0x040fe40000410000 */
[C---:B------:R-:W-:Y:S02]  /*85f0*/  FMUL.FTZ R92, R81.reuse, R92 ;  /* 0x0000005c515c7220 */ /* 0x040fe40000410000 */
[----:B------:R-:W-:-:S02]  /*8600*/  FMUL.FTZ R81, R81, R68 ;  /* 0x0000004451517220 */ /* 0x000fc40000410000 */
[----:B------:R-:W-:Y:S02]  /*8610*/  FADD.FTZ R147, -R88, R147 ;  /* 0x0000009358937221 */ /* 0x000fe40000010100 */
[C---:B------:R-:W-:Y:S02]  /*8620*/  FMUL.FTZ R73, R70.reuse, R94 ;  /* 0x0000005e46497220 */ /* 0x040fe40000410000 */
[C---:B------:R-:W-:Y:S02]  /*8630*/  FFMA.FTZ R83, R69.reuse, R68, R83 ;  /* 0x0000004445537223 */ /* 0x040fe40000010053 */
[C---:B------:R-:W-:Y:S01]  /*8640*/  FFMA.FTZ R81, R69.reuse, R94, -R81 ;  /* 0x0000005e45517223 */ /* 0x040fe20000010851 */
[----:B------:R-:W-:Y:S01]  /*8650*/  HADD2.F32 R94, -RZ, R54.H0_H0 ;  /* 0x20000036ff5e7230 */ /* 0x000fe20000004100 */
[----:B------:R-:W-:Y:S01]  /*8660*/  FFMA.FTZ R69, R69, R72, R92 ;  /* 0x0000004845457223 */ /* 0x000fe2000001005c */
[----:B------:R-:W-:Y:S01]  /*8670*/  HADD2.F32 R92, -RZ, R53.H1_H1 ;  /* 0x30000035ff5c7230 */ /* 0x000fe20000004100 */
[----:B------:R-:W-:Y:S01]  /*8680*/  FMUL.FTZ R71, R70, R68 ;  /* 0x0000004446477220 */ /* 0x000fe20000410000 */
[----:B------:R-:W-:Y:S01]  /*8690*/  STS [R62.X4+0x216c], R73 ;  /* 0x00216c493e007388 */ /* 0x000fe20000004800 */
[----:B------:R-:W-:-:S02]  /*86a0*/  FMUL.FTZ R63, R149, -R147 ;  /* 0x80000093953f7220 */ /* 0x000fc40000410000 */
[-C--:B------:R-:W-:Y:S01]  /*86b0*/  FMUL.FTZ R149, R149, -R87.reuse ;  /* 0x8000005795957220 */ /* 0x080fe20000410000 */
[----:B------:R0:W-:Y:S01]  /*86c0*/  STS [R62.X4+0x2168], R71 ;  /* 0x002168473e007388 */ /* 0x0001e20000004800 */
[----:B------:R-:W-:Y:S02]  /*86d0*/  FFMA.FTZ R89, R70, R90, R69 ;  /* 0x0000005a46597223 */ /* 0x000fe40000010045 */
[----:B------:R-:W-:Y:S02]  /*86e0*/  FMUL.FTZ R69, R94, R30 ;  /* 0x0000001e5e457220 */ /* 0x000fe40000410000 */
[----:B------:R-:W-:Y:S02]  /*86f0*/  FFMA.FTZ R68, R150, R87, -R63 ;  /* 0x0000005796447223 */ /* 0x000fe4000001083f */
[----:B------:R-:W-:Y:S02]  /*8700*/  FMUL.FTZ R63, R80, R147 ;  /* 0x00000093503f7220 */ /* 0x000fe40000410000 */
[----:B------:R-:W-:-:S02]  /*8710*/  FMUL.FTZ R70, R147, UR17 ;  /* 0x0000001193467c20 */ /* 0x000fc40008410000 */
[----:B------:R-:W-:Y:S02]  /*8720*/  FFMA.FTZ R149, R150, R147, R149 ;  /* 0x0000009396957223 */ /* 0x000fe40000010095 */
[----:B0-----:R-:W-:Y:S02]  /*8730*/  FMUL.FTZ R71, R87, UR17 ;  /* 0x0000001157477c20 */ /* 0x001fe40008410000 */
[-C--:B------:R-:W-:Y:S02]  /*8740*/  FFMA.FTZ R80, R80, -R69.reuse, R206 ;  /* 0x8000004550507223 */ /* 0x080fe400000100ce */
[C---:B------:R-:W-:Y:S02]  /*8750*/  FFMA.FTZ R69, R178.reuse, -R69, R207 ;  /* 0x80000045b2457223 */ /* 0x040fe400000100cf */
[----:B------:R-:W-:Y:S02]  /*8760*/  FFMA.FTZ R178, R178, R87, R63 ;  /* 0x00000057b2b27223 */ /* 0x000fe4000001003f */
[----:B------:R-:W-:-:S02]  /*8770*/  FMUL.FTZ R125, R147, R30 ;  /* 0x0000001e937d7220 */ /* 0x000fc40000410000 */
[----:B------:R-:W-:Y:S02]  /*8780*/  FFMA.FTZ R70, R87, UR16, R70 ;  /* 0x0000001057467c23 */ /* 0x000fe40008010046 */
[----:B------:R-:W-:Y:S02]  /*8790*/  FFMA.FTZ R71, R147, UR16, -R71 ;  /* 0x0000001093477c23 */ /* 0x000fe40008010847 */
[----:B------:R-:W-:Y:S02]  /*87a0*/  FMUL.FTZ R87, R87, R30 ;  /* 0x0000001e57577220 */ /* 0x000fe40000410000 */
[----:B------:R-:W-:Y:S02]  /*87b0*/  FADD.FTZ R86, -R86, R149 ;  /* 0x0000009556567221 */ /* 0x000fe40000010100 */
[----:B------:R-:W-:Y:S02]  /*87c0*/  FADD.FTZ R88, R85, R68 ;  /* 0x0000004455587221 */ /* 0x000fe40000010000 */
[----:B------:R-:W-:-:S02]  /*87d0*/  FMUL.FTZ R68, R80, R125 ;  /* 0x0000007d50447220 */ /* 0x000fc40000410000 */
[C---:B------:R-:W-:Y:S02]  /*87e0*/  FMUL.FTZ R71, R80.reuse, R71 ;  /* 0x0000004750477220 */ /* 0x040fe40000410000 */
[----:B------:R-:W-:Y:S02]  /*87f0*/  FMUL.FTZ R72, R80, R87 ;  /* 0x0000005750487220 */ /* 0x000fe40000410000 */
[----:B------:R-:W-:Y:S02]  /*8800*/  FMUL.FTZ R63, R151, -R86 ;  /* 0x80000056973f7220 */ /* 0x000fe40000410000 */
[----:B------:R-:W-:Y:S02]  /*8810*/  FMUL.FTZ R85, R94, R125 ;  /* 0x0000007d5e557220 */ /* 0x000fe40000410000 */
[C---:B------:R-:W-:Y:S02]  /*8820*/  FFMA.FTZ R80, R69.reuse, R87, R68 ;  /* 0x0000005745507223 */ /* 0x040fe40000010044 */
[C---:B------:R-:W-:Y:S01]  /*8830*/  FFMA.FTZ R125, R69.reuse, R125, -R72 ;  /* 0x0000007d457d7223 */ /* 0x040fe20000010848 */
[----:B------:R0:W-:Y:S01]  /*8840*/  STS [R62.X4+0x2164], R85 ;  /* 0x002164553e007388 */ /* 0x0001e20000004800 */
[----:B------:R-:W-:-:S02]  /*8850*/  FFMA.FTZ R71, R69, R70, R71 ;  /* 0x0000004645477223 */ /* 0x000fc40000010047 */
[-C--:B------:R-:W-:Y:S02]  /*8860*/  FFMA.FTZ R68, R152, R88.reuse, -R63 ;  /* 0x0000005898447223 */ /* 0x080fe4000001083f */
[----:B------:R-:W-:Y:S02]  /*8870*/  FMUL.FTZ R69, R88, UR17 ;  /* 0x0000001158457c20 */ /* 0x000fe40008410000 */
[----:B------:R-:W-:Y:S02]  /*8880*/  FMUL.FTZ R72, R92, R29 ;  /* 0x0000001d5c487220 */ /* 0x000fe40000410000 */
[----:B------:R-:W-:Y:S02]  /*8890*/  FFMA.FTZ R123, R90, R31, R123 ;  /* 0x0000001f5a7b7223 */ /* 0x000fe4000001007b */
[----:B------:R-:W-:Y:S02]  /*88a0*/  FADD.FTZ R90, R95, R68 ;  /* 0x000000445f5a7221 */ /* 0x000fe40000010000 */
[----:B------:R-:W-:-:S02]  /*88b0*/  FMUL.FTZ R151, R151, -R88 ;  /* 0x8000005897977220 */ /* 0x000fc40000410000 */
[C---:B------:R-:W-:Y:S02]  /*88c0*/  FMUL.FTZ R70, R79.reuse, R86 ;  /* 0x000000564f467220 */ /* 0x040fe40000410000 */
[C---:B------:R-:W-:Y:S02]  /*88d0*/  FFMA.FTZ R68, R86.reuse, UR16, -R69 ;  /* 0x0000001056447c23 */ /* 0x040fe40008010845 */
[----:B------:R-:W-:Y:S02]  /*88e0*/  FFMA.FTZ R79, R79, -R72, R202 ;  /* 0x800000484f4f7223 */ /* 0x000fe400000100ca */
[-C--:B------:R-:W-:Y:S02]  /*88f0*/  FMUL.FTZ R69, R86, R29.reuse ;  /* 0x0000001d56457220 */ /* 0x080fe40000410000 */
[----:B------:R-:W-:Y:S02]  /*8900*/  FMUL.FTZ R95, R88, R29 ;  /* 0x0000001d585f7220 */ /* 0x000fe40000410000 */
[----:B------:R-:W-:-:S02]  /*8910*/  FMUL.FTZ R73, R94, R87 ;  /* 0x000000575e497220 */ /* 0x000fc40000410000 */
[----:B------:R-:W-:Y:S02]  /*8920*/  FMUL.FTZ R63, R86, UR17 ;  /* 0x00000011563f7c20 */ /* 0x000fe40008410000 */
[----:B------:R-:W-:Y:S01]  /*8930*/  FFMA.FTZ R87, R94, R178, R71 ;  /* 0x000000b25e577223 */ /* 0x000fe20000010047 */
[----:B------:R1:W-:Y:S01]  /*8940*/  STS [R62.X4+0x2160], R73 ;  /* 0x002160493e007388 */ /* 0x0003e20000004800 */
[----:B------:R-:W-:Y:S01]  /*8950*/  FFMA.FTZ R151, R152, R86, R151 ;  /* 0x0000005698977223 */ /* 0x000fe20000010097 */
[----:B------:R-:W-:Y:S01]  /*8960*/  HADD2.F32 R86, -RZ, R53.H0_H0 ;  /* 0x20000035ff567230 */ /* 0x000fe20000004100 */
[C---:B------:R-:W-:Y:S02]  /*8970*/  FMUL.FTZ R71, R79.reuse, R69 ;  /* 0x000000454f477220 */ /* 0x040fe40000410000 */
[----:B------:R-:W-:Y:S02]  /*8980*/  FMUL.FTZ R68, R79, R68 ;  /* 0x000000444f447220 */ /* 0x000fe40000410000 */
[----:B------:R-:W-:-:S02]  /*8990*/  FFMA.FTZ R72, R177, -R72, R203 ;  /* 0x80000048b1487223 */ /* 0x000fc400000100cb */
[----:B------:R-:W-:Y:S02]  /*89a0*/  FMUL.FTZ R79, R79, R95 ;  /* 0x0000005f4f4f7220 */ /* 0x000fe40000410000 */
[----:B------:R-:W-:Y:S02]  /*89b0*/  FFMA.FTZ R63, R88, UR16, R63 ;  /* 0x00000010583f7c23 */ /* 0x000fe4000801003f */
[----:B------:R-:W-:Y:S02]  /*89c0*/  FADD.FTZ R151, -R84, R151 ;  /* 0x0000009754977221 */ /* 0x000fe40000010100 */
[-C--:B0-----:R-:W-:Y:S02]  /*89d0*/  FMUL.FTZ R85, R92, R69.reuse ;  /* 0x000000455c557220 */ /* 0x081fe40000410000 */
[C---:B------:R-:W-:Y:S02]  /*89e0*/  FFMA.FTZ R79, R72.reuse, R69, -R79 ;  /* 0x00000045484f7223 */ /* 0x040fe4000001084f */
[----:B------:R-:W-:Y:S01]  /*89f0*/  FFMA.FTZ R70, R177, R88, R70 ;  /* 0x00000058b1467223 */ /* 0x000fe20000010046 */
[----:B------:R-:W-:Y:S01]  /*8a00*/  STS [R62.X4+0x215c], R85 ;  /* 0x00215c553e007388 */ /* 0x000fe20000004800 */
[----:B------:R-:W-:Y:S01]  /*8a10*/  FFMA.FTZ R69, R72, R63, R68 ;  /* 0x0000003f48457223 */ /* 0x000fe20000010044 */
[----:B------:R-:W-:Y:S01]  /*8a20*/  HADD2.F32 R88, -RZ, R52.H1_H1 ;  /* 0x30000034ff587230 */ /* 0x000fe20000004100 */
[----:B------:R-:W-:-:S02]  /*8a30*/  FMUL.FTZ R63, R153, -R151 ;  /* 0x80000097993f7220 */ /* 0x000fc40000410000 */
[-C--:B-1----:R-:W-:Y:S02]  /*8a40*/  FMUL.FTZ R73, R92, R95.reuse ;  /* 0x0000005f5c497220 */ /* 0x082fe40000410000 */
[----:B------:R-:W-:Y:S02]  /*8a50*/  FFMA.FTZ R95, R72, R95, R71 ;  /* 0x0000005f485f7223 */ /* 0x000fe40000010047 */
[----:B------:R-:W-:Y:S01]  /*8a60*/  FFMA.FTZ R72, R92, R70, R69 ;  /* 0x000000465c487223 */ /* 0x000fe20000010045 */
[----:B------:R0:W-:Y:S01]  /*8a70*/  STS [R62.X4+0x2158], R73 ;  /* 0x002158493e007388 */ /* 0x0001e20000004800 */
[----:B------:R-:W-:Y:S02]  /*8a80*/  FMUL.FTZ R69, R86, R28 ;  /* 0x0000001c56457220 */ /* 0x000fe40000410000 */
[----:B------:R-:W-:Y:S02]  /*8a90*/  FFMA.FTZ R68, R154, R90, -R63 ;  /* 0x0000005a9a447223 */ /* 0x000fe4000001083f */
[----:B------:R-:W-:-:S02]  /*8aa0*/  FMUL.FTZ R71, R90, UR17 ;  /* 0x000000115a477c20 */ /* 0x000fc40008410000 */
[----:B------:R-:W-:Y:S02]  /*8ab0*/  FMUL.FTZ R63, R78, R151 ;  /* 0x000000974e3f7220 */ /* 0x000fe40000410000 */
[----:B------:R-:W-:Y:S02]  /*8ac0*/  FFMA.FTZ R113, R70, R29, R113 ;  /* 0x0000001d46717223 */ /* 0x000fe40000010071 */
[----:B------:R-:W-:Y:S02]  /*8ad0*/  FMUL.FTZ R153, R153, -R90 ;  /* 0x8000005a99997220 */ /* 0x000fe40000410000 */
[-C--:B------:R-:W-:Y:S02]  /*8ae0*/  FFMA.FTZ R78, R78, -R69.reuse, R204 ;  /* 0x800000454e4e7223 */ /* 0x080fe400000100cc */
[----:B------:R-:W-:Y:S02]  /*8af0*/  FFMA.FTZ R70, R176, -R69, R205 ;  /* 0x80000045b0467223 */ /* 0x000fe400000100cd */
[----:B------:R-:W-:-:S02]  /*8b00*/  FFMA.FTZ R71, R151, UR16, -R71 ;  /* 0x0000001097477c23 */ /* 0x000fc40008010847 */
[----:B0-----:R-:W-:Y:S02]  /*8b10*/  FMUL.FTZ R73, R151, R28 ;  /* 0x0000001c97497220 */ /* 0x001fe40000410000 */
[----:B------:R-:W-:Y:S01]  /*8b20*/  FFMA.FTZ R69, R176, R90, R63 ;  /* 0x0000005ab0457223 */ /* 0x000fe2000001003f */
[----:B------:R-:W-:Y:S01]  /*8b30*/  IADD3 R176, R9, 0x580, RZ ;  /* 0x0000058009b07810 */ /* 0x000fe20007ffe0ff */
[----:B------:R-:W-:Y:S02]  /*8b40*/  FMUL.FTZ R143, R90, R28 ;  /* 0x0000001c5a8f7220 */ /* 0x000fe40000410000 */
[----:B------:R-:W-:Y:S02]  /*8b50*/  FMUL.FTZ R63, R151, UR17 ;  /* 0x00000011973f7c20 */ /* 0x000fe40008410000 */
[----:B------:R-:W-:Y:S02]  /*8b60*/  FFMA.FTZ R153, R154, R151, R153 ;  /* 0x000000979a997223 */ /* 0x000fe40000010099 */
[----:B------:R-:W-:-:S02]  /*8b70*/  FADD.FTZ R84, R211, R68 ;  /* 0x00000044d3547221 */ /* 0x000fc40000010000 */
[C---:B------:R-:W-:Y:S02]  /*8b80*/  FMUL.FTZ R68, R78.reuse, R73 ;  /* 0x000000494e447220 */ /* 0x040fe40000410000 */
[C---:B------:R-:W-:Y:S02]  /*8b90*/  FMUL.FTZ R71, R78.reuse, R71 ;  /* 0x000000474e477220 */ /* 0x040fe40000410000 */
[-C--:B------:R-:W-:Y:S02]  /*8ba0*/  FMUL.FTZ R78, R78, R143.reuse ;  /* 0x0000008f4e4e7220 */ /* 0x080fe40000410000 */
[----:B------:R-:W-:Y:S01]  /*8bb0*/  FFMA.FTZ R63, R90, UR16, R63 ;  /* 0x000000105a3f7c23 */ /* 0x000fe2000801003f */
[----:B------:R-:W-:Y:S01]  /*8bc0*/  HADD2.F32 R90, -RZ, R59.H0_H0 ;  /* 0x2000003bff5a7230 */ /* 0x000fe20000004100 */
[----:B------:R-:W-:Y:S01]  /*8bd0*/  FADD.FTZ R144, -R210, R153 ;  /* 0x00000099d2907221 */ /* 0x000fe20000010100 */
[----:B------:R-:W-:Y:S01]  /*8be0*/  IADD3 R210, R9, 0x640, RZ ;  /* 0x0000064009d27810 */ /* 0x000fe20007ffe0ff */
[----:B------:R-:W-:-:S02]  /*8bf0*/  FMUL.FTZ R85, R86, R143 ;  /* 0x0000008f56557220 */ /* 0x000fc40000410000 */
[C---:B------:R-:W-:Y:S02]  /*8c00*/  FFMA.FTZ R143, R70.reuse, R143, R68 ;  /* 0x0000008f468f7223 */ /* 0x040fe40000010044 */
[C---:B------:R-:W-:Y:S01]  /*8c10*/  FFMA.FTZ R78, R70.reuse, R73, -R78 ;  /* 0x00000049464e7223 */ /* 0x040fe2000001084e */
[----:B------:R-:W-:Y:S01]  /*8c20*/  STS [R62.X4+0x2150], R85 ;  /* 0x002150553e007388 */ /* 0x000fe20000004800 */
[----:B------:R-:W-:Y:S02]  /*8c30*/  FFMA.FTZ R70, R70, R63, R71 ;  /* 0x0000003f46467223 */ /* 0x000fe40000010047 */
[----:B------:R-:W-:Y:S02]  /*8c40*/  FMUL.FTZ R63, R155, -R144 ;  /* 0x800000909b3f7220 */ /* 0x000fe40000410000 */
[----:B------:R-:W-:Y:S02]  /*8c50*/  FADD.FTZ R122, R89, R122 ;  /* 0x0000007a597a7221 */ /* 0x000fe40000010000 */
[----:B------:R-:W-:-:S02]  /*8c60*/  FADD.FTZ R111, R72, R111 ;  /* 0x0000006f486f7221 */ /* 0x000fc40000010000 */
[----:B------:R-:W-:Y:S02]  /*8c70*/  FFMA.FTZ R128, R69, R28, R128 ;  /* 0x0000001c45807223 */ /* 0x000fe40000010080 */
[----:B------:R-:W-:Y:S02]  /*8c80*/  FFMA.FTZ R89, R86, R69, R70 ;  /* 0x0000004556597223 */ /* 0x000fe40000010046 */
[----:B------:R-:W-:Y:S02]  /*8c90*/  FFMA.FTZ R68, R156, R84, -R63 ;  /* 0x000000549c447223 */ /* 0x000fe4000001083f */
[----:B------:R-:W-:Y:S02]  /*8ca0*/  FMUL.FTZ R72, R88, R27 ;  /* 0x0000001b58487220 */ /* 0x000fe40000410000 */
[----:B------:R-:W-:Y:S02]  /*8cb0*/  FMUL.FTZ R69, R84, UR17 ;  /* 0x0000001154457c20 */ /* 0x000fe40008410000 */
[----:B------:R-:W-:-:S02]  /*8cc0*/  FADD.FTZ R110, R87, R110 ;  /* 0x0000006e576e7221 */ /* 0x000fc40000010000 */
[----:B------:R-:W-:Y:S02]  /*8cd0*/  FMUL.FTZ R87, R86, R73 ;  /* 0x0000004956577220 */ /* 0x000fe40000410000 */
[----:B------:R-:W-:Y:S02]  /*8ce0*/  FMUL.FTZ R70, R77, R144 ;  /* 0x000000904d467220 */ /* 0x000fe40000410000 */
[----:B------:R-:W-:Y:S01]  /*8cf0*/  FADD.FTZ R86, R213, R68 ;  /* 0x00000044d5567221 */ /* 0x000fe20000010000 */
[----:B------:R0:W-:Y:S01]  /*8d00*/  STS [R62.X4+0x2154], R87 ;  /* 0x002154573e007388 */ /* 0x0001e20000004800 */
[----:B------:R-:W-:Y:S02]  /*8d10*/  FFMA.FTZ R77, R77, -R72, R200 ;  /* 0x800000484d4d7223 */ /* 0x000fe400000100c8 */
[C---:B------:R-:W-:Y:S02]  /*8d20*/  FMUL.FTZ R63, R144.reuse, UR17 ;  /* 0x00000011903f7c20 */ /* 0x040fe40008410000 */
[----:B------:R-:W-:-:S02]  /*8d30*/  FFMA.FTZ R68, R144, UR16, -R69 ;  /* 0x0000001090447c23 */ /* 0x000fc40008010845 */
[----:B------:R-:W-:Y:S02]  /*8d40*/  FMUL.FTZ R155, R155, -R84 ;  /* 0x800000549b9b7220 */ /* 0x000fe40000410000 */
[C---:B------:R-:W-:Y:S02]  /*8d50*/  FMUL.FTZ R69, R84.reuse, R27 ;  /* 0x0000001b54457220 */ /* 0x040fe40000410000 */
[----:B------:R-:W-:Y:S02]  /*8d60*/  FFMA.FTZ R72, R175, -R72, R201 ;  /* 0x80000048af487223 */ /* 0x000fe400000100c9 */
[----:B------:R-:W-:Y:S02]  /*8d70*/  FFMA.FTZ R63, R84, UR16, R63 ;  /* 0x00000010543f7c23 */ /* 0x000fe4000801003f */
[----:B------:R-:W-:Y:S02]  /*8d80*/  FMUL.FTZ R68, R77, R68 ;  /* 0x000000444d447220 */ /* 0x000fe40000410000 */
[----:B------:R-:W-:-:S02]  /*8d90*/  FFMA.FTZ R155, R156, R144, R155 ;  /* 0x000000909c9b7223 */ /* 0x000fc4000001009b */
[----:B------:R-:W-:Y:S02]  /*8da0*/  FMUL.FTZ R144, R144, R27 ;  /* 0x0000001b90907220 */ /* 0x000fe40000410000 */
[----:B------:R-:W-:Y:S02]  /*8db0*/  FMUL.FTZ R73, R77, R69 ;  /* 0x000000454d497220 */ /* 0x000fe40000410000 */
[----:B------:R-:W-:Y:S02]  /*8dc0*/  FFMA.FTZ R70, R175, R84, R70 ;  /* 0x00000054af467223 */ /* 0x000fe40000010046 */
[----:B------:R-:W-:Y:S02]  /*8dd0*/  FFMA.FTZ R63, R72, R63, R68 ;  /* 0x0000003f483f7223 */ /* 0x000fe40000010044 */
[----:B------:R-:W-:Y:S01]  /*8de0*/  FADD.FTZ R155, -R212, R155 ;  /* 0x0000009bd49b7221 */ /* 0x000fe20000010100 */
[----:B------:R-:W-:Y:S01]  /*8df0*/  IADD3 R212, R9, 0x680, RZ ;  /* 0x0000068009d47810 */ /* 0x000fe20007ffe0ff */
[----:B------:R-:W-:-:S02]  /*8e00*/  FMUL.FTZ R71, R77, R144 ;  /* 0x000000904d477220 */ /* 0x000fc40000410000 */
[-C--:B0-----:R-:W-:Y:S02]  /*8e10*/  FMUL.FTZ R87, R88, R144.reuse ;  /* 0x0000009058577220 */ /* 0x081fe40000410000 */
[----:B------:R-:W-:Y:S02]  /*8e20*/  FFMA.FTZ R144, R72, R144, -R73 ;  /* 0x0000009048907223 */ /* 0x000fe40000010849 */
[----:B------:R-:W-:Y:S01]  /*8e30*/  FFMA.FTZ R73, R88, R70, R63 ;  /* 0x0000004658497223 */ /* 0x000fe2000001003f */
[----:B------:R-:W-:Y:S01]  /*8e40*/  STS [R62.X4+0x214c], R87 ;  /* 0x00214c573e007388 */ /* 0x000fe20000004800 */
[C---:B------:R-:W-:Y:S02]  /*8e50*/  FMUL.FTZ R63, R157.reuse, -R155 ;  /* 0x8000009b9d3f7220 */ /* 0x040fe40000410000 */
[-C--:B------:R-:W-:Y:S02]  /*8e60*/  FMUL.FTZ R157, R157, -R86.reuse ;  /* 0x800000569d9d7220 */ /* 0x080fe40000410000 */
[----:B------:R-:W-:-:S02]  /*8e70*/  FFMA.FTZ R68, R158, R86, -R63 ;  /* 0x000000569e447223 */ /* 0x000fc4000001083f */
[----:B------:R-:W-:Y:S02]  /*8e80*/  FFMA.FTZ R157, R158, R155, R157 ;  /* 0x0000009b9e9d7223 */ /* 0x000fe4000001009d */
[----:B------:R-:W-:Y:S02]  /*8e90*/  FMUL.FTZ R63, R155, UR17 ;  /* 0x000000119b3f7c20 */ /* 0x000fe40008410000 */
[----:B------:R-:W-:Y:S02]  /*8ea0*/  FMUL.FTZ R85, R88, R69 ;  /* 0x0000004558557220 */ /* 0x000fe40000410000 */
[----:B------:R-:W-:Y:S02]  /*8eb0*/  FADD.FTZ R214, -R214, R157 ;  /* 0x0000009dd6d67221 */ /* 0x000fe40000010100 */
[----:B------:R-:W-:Y:S01]  /*8ec0*/  FADD.FTZ R88, R215, R68 ;  /* 0x00000044d7587221 */ /* 0x000fe20000010000 */
[----:B------:R0:W-:Y:S01]  /*8ed0*/  STS [R62.X4+0x2148], R85 ;  /* 0x002148553e007388 */ /* 0x0001e20000004800 */
[----:B------:R-:W-:-:S02]  /*8ee0*/  FFMA.FTZ R127, R70, R27, R127 ;  /* 0x0000001b467f7223 */ /* 0x000fc4000001007f */
[C---:B------:R-:W-:Y:S02]  /*8ef0*/  FMUL.FTZ R68, R86.reuse, UR17 ;  /* 0x0000001156447c20 */ /* 0x040fe40008410000 */
[----:B------:R-:W-:Y:S02]  /*8f00*/  FFMA.FTZ R70, R86, UR16, R63 ;  /* 0x0000001056467c23 */ /* 0x000fe4000801003f */
[C---:B------:R-:W-:Y:S02]  /*8f10*/  FMUL.FTZ R63, R159.reuse, -R214 ;  /* 0x800000d69f3f7220 */ /* 0x040fe40000410000 */
[----:B------:R-:W-:Y:S02]  /*8f20*/  FMUL.FTZ R159, R159, -R88 ;  /* 0x800000589f9f7220 */ /* 0x000fe40000410000 */
[----:B------:R-:W-:Y:S02]  /*8f30*/  FADD.FTZ R116, R73, R116 ;  /* 0x0000007449747221 */ /* 0x000fe40000010000 */
[----:B------:R-:W-:-:S02]  /*8f40*/  FFMA.FTZ R73, R155, UR16, -R68 ;  /* 0x000000109b497c23 */ /* 0x000fc40008010844 */
[C---:B------:R-:W-:Y:S02]  /*8f50*/  FFMA.FTZ R68, R160.reuse, R88, -R63 ;  /* 0x00000058a0447223 */ /* 0x040fe4000001083f */
[----:B------:R-:W-:Y:S01]  /*8f60*/  FFMA.FTZ R63, R160, R214, R159 ;  /* 0x000000d6a03f7223 */ /* 0x000fe2000001009f */
[----:B------:R-:W-:Y:S01]  /*8f70*/  IADD3 R160, R9, 0x4c0, RZ ;  /* 0x000004c009a07810 */ /* 0x000fe20007ffe0ff */
[----:B------:R-:W-:Y:S01]  /*8f80*/  FADD.FTZ R217, R217, R68 ;  /* 0x00000044d9d97221 */ /* 0x000fe20000010000 */
[----:B------:R-:W-:Y:S01]  /*8f90*/  LEA.HI.SX32 R159, R240, R9, 0x1b ;  /* 0x00000009f09f7211 */ /* 0x000fe200078fdaff */
[----:B------:R-:W-:Y:S01]  /*8fa0*/  FADD.FTZ R63, -R216, R63 ;  /* 0x0000003fd83f7221 */ /* 0x000fe20000010100 */
[----:B------:R-:W-:Y:S01]  /*8fb0*/  IADD3 R216, R9, 0x700, RZ ;  /* 0x0000070009d87810 */ /* 0x000fe20007ffe0ff */
[----:B------:R-:W-:Y:S02]  /*8fc0*/  FFMA.FTZ R77, R72, R69, R71 ;  /* 0x00000045484d7223 */ /* 0x000fe40000010047 */
[----:B------:R-:W-:Y:S01]  /*8fd0*/  FMUL.FTZ R71, R91, R26 ;  /* 0x0000001a5b477220 */ /* 0x000fe20000410000 */
[----:B------:R-:W-:Y:S01]  /*8fe0*/  LEA.HI.SX32 R157, R216, R9, 0x1b ;  /* 0x00000009d89d7211 */ /* 0x000fe200078fdaff */
[----:B------:R-:W-:-:S02]  /*8ff0*/  FMUL.FTZ R68, R130, -R63 ;  /* 0x8000003f82447220 */ /* 0x000fc40000410000 */
[----:B------:R-:W-:Y:S02]  /*9000*/  FMUL.FTZ R130, R130, -R217 ;  /* 0x800000d982827220 */ /* 0x000fe40000410000 */
[C---:B------:R-:W-:Y:S02]  /*9010*/  FMUL.FTZ R69, R76.reuse, R155 ;  /* 0x0000009b4c457220 */ /* 0x040fe40000410000 */
[----:B------:R-:W-:Y:S02]  /*9020*/  FFMA.FTZ R76, R76, -R71, R198 ;  /* 0x800000474c4c7223 */ /* 0x000fe400000100c6 */
[----:B------:R-:W-:Y:S01]  /*9030*/  FMUL.FTZ R84, R155, R26 ;  /* 0x0000001a9b547220 */ /* 0x000fe20000410000 */
[----:B------:R-:W-:Y:S01]  /*9040*/  LEA.HI.SX32 R155, R212, R9, 0x1b ;  /* 0x00000009d49b7211 */ /* 0x000fe200078fdaff */
[C---:B------:R-:W-:Y:S02]  /*9050*/  FFMA.FTZ R68, R131.reuse, R217, -R68 ;  /* 0x000000d983447223 */ /* 0x040fe40000010844 */
[----:B------:R-:W-:-:S02]  /*9060*/  FFMA.FTZ R131, R131, R63, R130 ;  /* 0x0000003f83837223 */ /* 0x000fc40000010082 */
[----:B------:R-:W-:Y:S02]  /*9070*/  FMUL.FTZ R72, R86, R26 ;  /* 0x0000001a56487220 */ /* 0x000fe40000410000 */
[C---:B------:R-:W-:Y:S02]  /*9080*/  FFMA.FTZ R71, R174.reuse, -R71, R199 ;  /* 0x80000047ae477223 */ /* 0x040fe400000100c7 */
[----:B------:R-:W-:Y:S01]  /*9090*/  FFMA.FTZ R69, R174, R86, R69 ;  /* 0x00000056ae457223 */ /* 0x000fe20000010045 */
[----:B------:R-:W-:Y:S01]  /*90a0*/  HADD2.F32 R86, -RZ, R59.H1_H1 ;  /* 0x3000003bff567230 */ /* 0x000fe20000004100 */
[C---:B0-----:R-:W-:Y:S01]  /*90b0*/  FMUL.FTZ R85, R76.reuse, R84 ;  /* 0x000000544c557220 */ /* 0x041fe20000410000 */
[----:B------:R-:W-:Y:S01]  /*90c0*/  IADD3 R174, R9, 0x540, RZ ;  /* 0x0000054009ae7810 */ /* 0x000fe20007ffe0ff */
[----:B------:R-:W-:Y:S02]  /*90d0*/  FMUL.FTZ R73, R76, R73 ;  /* 0x000000494c497220 */ /* 0x000fe40000410000 */
[----:B------:R-:W-:-:S02]  /*90e0*/  FADD.FTZ R218, -R218, R131 ;  /* 0x00000083dada7221 */ /* 0x000fc40000010100 */
[-C--:B------:R-:W-:Y:S02]  /*90f0*/  FMUL.FTZ R145, R76, R72.reuse ;  /* 0x000000484c917220 */ /* 0x080fe40000410000 */
[C---:B------:R-:W-:Y:S02]  /*9100*/  FFMA.FTZ R76, R71.reuse, R72, R85 ;  /* 0x00000048474c7223 */ /* 0x040fe40000010055 */
[----:B------:R-:W-:Y:S02]  /*9110*/  FFMA.FTZ R70, R71, R70, R73 ;  /* 0x0000004647467223 */ /* 0x000fe40000010049 */
[----:B------:R-:W-:Y:S02]  /*9120*/  FADD.FTZ R219, R219, R68 ;  /* 0x00000044dbdb7221 */ /* 0x000fe40000010000 */
[----:B------:R-:W-:Y:S02]  /*9130*/  FMUL.FTZ R85, R91, R72 ;  /* 0x000000485b557220 */ /* 0x000fe40000410000 */
[----:B------:R-:W-:-:S02]  /*9140*/  FMUL.FTZ R68, R132, -R218 ;  /* 0x800000da84447220 */ /* 0x000fc40000410000 */
[----:B------:R-:W-:Y:S01]  /*9150*/  FMUL.FTZ R73, R88, UR17 ;  /* 0x0000001158497c20 */ /* 0x000fe20008410000 */
[----:B------:R-:W-:Y:S01]  /*9160*/  STS [R62.X4+0x2140], R85 ;  /* 0x002140553e007388 */ /* 0x000fe20000004800 */
[----:B------:R-:W-:Y:S02]  /*9170*/  FMUL.FTZ R72, R86, R25 ;  /* 0x0000001956487220 */ /* 0x000fe40000410000 */
[----:B------:R-:W-:Y:S02]  /*9180*/  FADD.FTZ R114, R89, R114 ;  /* 0x0000007259727221 */ /* 0x000fe40000010000 */
[-C--:B------:R-:W-:Y:S02]  /*9190*/  FFMA.FTZ R145, R71, R84.reuse, -R145 ;  /* 0x0000005447917223 */ /* 0x080fe40000010891 */
[----:B------:R-:W-:Y:S02]  /*91a0*/  FMUL.FTZ R89, R91, R84 ;  /* 0x000000545b597220 */ /* 0x000fe40000410000 */
[----:B------:R-:W-:-:S02]  /*91b0*/  FFMA.FTZ R33, R69, R26, R33 ;  /* 0x0000001a45217223 */ /* 0x000fc40000010021 */
[----:B------:R-:W-:Y:S01]  /*91c0*/  FFMA.FTZ R87, R91, R69, R70 ;  /* 0x000000455b577223 */ /* 0x000fe20000010046 */
[----:B------:R0:W-:Y:S01]  /*91d0*/  STS [R62.X4+0x2144], R89 ;  /* 0x002144593e007388 */ /* 0x0001e20000004800 */
[-C--:B------:R-:W-:Y:S02]  /*91e0*/  FMUL.FTZ R132, R132, -R219.reuse ;  /* 0x800000db84847220 */ /* 0x080fe40000410000 */
[----:B------:R-:W-:Y:S02]  /*91f0*/  FFMA.FTZ R68, R133, R219, -R68 ;  /* 0x000000db85447223 */ /* 0x000fe40000010844 */
[C---:B------:R-:W-:Y:S02]  /*9200*/  FFMA.FTZ R84, R214.reuse, UR16, -R73 ;  /* 0x00000010d6547c23 */ /* 0x040fe40008010849 */
[----:B------:R-:W-:Y:S02]  /*9210*/  FFMA.FTZ R69, R75, -R72, R194 ;  /* 0x800000484b457223 */ /* 0x000fe400000100c2 */
[----:B------:R-:W-:Y:S01]  /*9220*/  FMUL.FTZ R73, R214, R25 ;  /* 0x00000019d6497220 */ /* 0x000fe20000410000 */
[----:B0-----:R-:W-:Y:S01]  /*9230*/  HADD2.F32 R89, -RZ, R57.H0_H0 ;  /* 0x20000039ff597230 */ /* 0x001fe20000004100 */
[----:B------:R-:W-:-:S02]  /*9240*/  FFMA.FTZ R133, R133, R218, R132 ;  /* 0x000000da85857223 */ /* 0x000fc40000010084 */
[----:B------:R-:W-:Y:S02]  /*9250*/  FADD.FTZ R221, R221, R68 ;  /* 0x00000044dddd7221 */ /* 0x000fe40000010000 */
[----:B------:R-:W-:Y:S02]  /*9260*/  FFMA.FTZ R72, R173, -R72, R195 ;  /* 0x80000048ad487223 */ /* 0x000fe400000100c3 */
[----:B------:R-:W-:Y:S02]  /*9270*/  FMUL.FTZ R68, R88, R25 ;  /* 0x0000001958447220 */ /* 0x000fe40000410000 */
[----:B------:R-:W-:Y:S02]  /*9280*/  FMUL.FTZ R131, R69, R73 ;  /* 0x0000004945837220 */ /* 0x000fe40000410000 */
[----:B------:R-:W-:Y:S02]  /*9290*/  FMUL.FTZ R70, R75, R214 ;  /* 0x000000d64b467220 */ /* 0x000fe40000410000 */
[----:B------:R-:W-:-:S02]  /*92a0*/  FADD.FTZ R220, -R220, R133 ;  /* 0x00000085dcdc7221 */ /* 0x000fc40000010100 */
[CC--:B------:R-:W-:Y:S02]  /*92b0*/  FMUL.FTZ R130, R69.reuse, R68.reuse ;  /* 0x0000004445827220 */ /* 0x0c0fe40000410000 */
[-C--:B------:R-:W-:Y:S02]  /*92c0*/  FFMA.FTZ R131, R72, R68.reuse, R131 ;  /* 0x0000004448837223 */ /* 0x080fe40000010083 */
[----:B------:R-:W-:Y:S02]  /*92d0*/  FMUL.FTZ R75, R86, R68 ;  /* 0x00000044564b7220 */ /* 0x000fe40000410000 */
[C---:B------:R-:W-:Y:S02]  /*92e0*/  FMUL.FTZ R68, R134.reuse, -R221 ;  /* 0x800000dd86447220 */ /* 0x040fe40000410000 */
[----:B------:R-:W-:Y:S01]  /*92f0*/  FMUL.FTZ R134, R134, -R220 ;  /* 0x800000dc86867220 */ /* 0x000fe20000410000 */
[----:B------:R0:W-:Y:S01]  /*9300*/  STS [R62.X4+0x2138], R75 ;  /* 0x0021384b3e007388 */ /* 0x0001e20000004800 */
[----:B------:R-:W-:-:S02]  /*9310*/  FMUL.FTZ R84, R69, R84 ;  /* 0x0000005445547220 */ /* 0x000fc40000410000 */
[C---:B------:R-:W-:Y:S02]  /*9320*/  FFMA.FTZ R69, R135.reuse, R220, R68 ;  /* 0x000000dc87457223 */ /* 0x040fe40000010044 */
[----:B------:R-:W-:Y:S02]  /*9330*/  FFMA.FTZ R134, R135, R221, -R134 ;  /* 0x000000dd87867223 */ /* 0x000fe40000010886 */
[----:B------:R-:W-:Y:S02]  /*9340*/  FADD.FTZ R222, -R222, R69 ;  /* 0x00000045dede7221 */ /* 0x000fe40000010100 */
[----:B------:R-:W-:Y:S02]  /*9350*/  FADD.FTZ R223, R223, R134 ;  /* 0x00000086dfdf7221 */ /* 0x000fe40000010000 */
[C---:B------:R-:W-:Y:S02]  /*9360*/  FMUL.FTZ R68, R136.reuse, -R222 ;  /* 0x800000de88447220 */ /* 0x040fe40000410000 */
[----:B------:R-:W-:-:S02]  /*9370*/  FMUL.FTZ R136, R136, -R223 ;  /* 0x800000df88887220 */ /* 0x000fc40000410000 */
[----:B------:R-:W-:Y:S01]  /*9380*/  FMUL.FTZ R71, R214, UR17 ;  /* 0x00000011d6477c20 */ /* 0x000fe20008410000 */
[----:B------:R-:W-:Y:S01]  /*9390*/  IADD3 R214, R9, 0x6c0, RZ ;  /* 0x000006c009d67810 */ /* 0x000fe20007ffe0ff */
[C---:B------:R-:W-:Y:S02]  /*93a0*/  FFMA.FTZ R68, R137.reuse, R223, -R68 ;  /* 0x000000df89447223 */ /* 0x040fe40000010844 */
[----:B------:R-:W-:Y:S02]  /*93b0*/  FFMA.FTZ R137, R137, R222, R136 ;  /* 0x000000de89897223 */ /* 0x000fe40000010088 */
[----:B------:R-:W-:Y:S02]  /*93c0*/  FFMA.FTZ R71, R88, UR16, R71 ;  /* 0x0000001058477c23 */ /* 0x000fe40008010047 */
[----:B------:R-:W-:Y:S02]  /*93d0*/  FADD.FTZ R225, R225, R68 ;  /* 0x00000044e1e17221 */ /* 0x000fe40000010000 */
[----:B------:R-:W-:-:S02]  /*93e0*/  FMUL.FTZ R68, R74, R63 ;  /* 0x0000003f4a447220 */ /* 0x000fc40000410000 */
[----:B------:R-:W-:Y:S02]  /*93f0*/  FADD.FTZ R224, -R224, R137 ;  /* 0x00000089e0e07221 */ /* 0x000fe40000010100 */
[----:B------:R-:W-:Y:S02]  /*9400*/  FFMA.FTZ R71, R72, R71, R84 ;  /* 0x0000004748477223 */ /* 0x000fe40000010054 */
[----:B------:R-:W-:Y:S02]  /*9410*/  FFMA.FTZ R84, R172, R217, R68 ;  /* 0x000000d9ac547223 */ /* 0x000fe40000010044 */
[C---:B------:R-:W-:Y:S02]  /*9420*/  FMUL.FTZ R68, R138.reuse, -R224 ;  /* 0x800000e08a447220 */ /* 0x040fe40000410000 */
[-C--:B------:R-:W-:Y:S02]  /*9430*/  FMUL.FTZ R138, R138, -R225.reuse ;  /* 0x800000e18a8a7220 */ /* 0x080fe40000410000 */
[----:B------:R-:W-:-:S02]  /*9440*/  FFMA.FTZ R68, R139, R225, -R68 ;  /* 0x000000e18b447223 */ /* 0x000fc40000010844 */
[----:B------:R-:W-:Y:S02]  /*9450*/  FFMA.FTZ R139, R139, R224, R138 ;  /* 0x000000e08b8b7223 */ /* 0x000fe4000001008a */
[----:B------:R-:W-:Y:S02]  /*9460*/  FFMA.FTZ R70, R173, R88, R70 ;  /* 0x00000058ad467223 */ /* 0x000fe40000010046 */
[----:B------:R-:W-:Y:S02]  /*9470*/  FADD.FTZ R226, -R226, R139 ;  /* 0x0000008be2e27221 */ /* 0x000fe40000010100 */
[-C--:B------:R-:W-:Y:S02]  /*9480*/  FFMA.FTZ R130, R72, R73.reuse, -R130 ;  /* 0x0000004948827223 */ /* 0x080fe40000010882 */
[----:B------:R-:W-:Y:S02]  /*9490*/  FMUL.FTZ R85, R86, R73 ;  /* 0x0000004956557220 */ /* 0x000fe40000410000 */
[----:B------:R-:W-:-:S02]  /*94a0*/  FMUL.FTZ R69, R90, R24 ;  /* 0x000000185a457220 */ /* 0x000fc40000410000 */
[----:B------:R-:W-:Y:S01]  /*94b0*/  FADD.FTZ R227, R227, R68 ;  /* 0x00000044e3e37221 */ /* 0x000fe20000010000 */
[----:B------:R1:W-:Y:S01]  /*94c0*/  STS [R62.X4+0x213c], R85 ;  /* 0x00213c553e007388 */ /* 0x0003e20000004800 */
[----:B------:R-:W-:Y:S02]  /*94d0*/  FFMA.FTZ R112, R70, R25, R112 ;  /* 0x0000001946707223 */ /* 0x000fe40000010070 */
[----:B------:R-:W-:Y:S02]  /*94e0*/  FFMA.FTZ R73, R86, R70, R71 ;  /* 0x0000004656497223 */ /* 0x000fe40000010047 */
[----:B------:R-:W-:Y:S02]  /*94f0*/  FMUL.FTZ R72, R217, UR17 ;  /* 0x00000011d9487c20 */ /* 0x000fe40008410000 */
[----:B------:R-:W-:Y:S02]  /*9500*/  FMUL.FTZ R70, R63, UR17 ;  /* 0x000000113f467c20 */ /* 0x000fe40008410000 */
[----:B------:R-:W-:-:S02]  /*9510*/  FMUL.FTZ R68, R140, -R226 ;  /* 0x800000e28c447220 */ /* 0x000fc40000410000 */
[-C--:B------:R-:W-:Y:S02]  /*9520*/  FFMA.FTZ R74, R74, -R69.reuse, R196 ;  /* 0x800000454a4a7223 */ /* 0x080fe400000100c4 */
[----:B------:R-:W-:Y:S01]  /*9530*/  FFMA.FTZ R71, R172, -R69, R197 ;  /* 0x80000045ac477223 */ /* 0x000fe200000100c5 */
[----:B------:R-:W-:Y:S01]  /*9540*/  IADD3 R172, R9, 0x500, RZ ;  /* 0x0000050009ac7810 */ /* 0x000fe20007ffe0ff */
[----:B------:R-:W-:Y:S02]  /*9550*/  FMUL.FTZ R140, R140, -R227 ;  /* 0x800000e38c8c7220 */ /* 0x000fe40000410000 */
[C---:B------:R-:W-:Y:S02]  /*9560*/  FFMA.FTZ R69, R63.reuse, UR16, -R72 ;  /* 0x000000103f457c23 */ /* 0x040fe40008010848 */
[----:B0-----:R-:W-:Y:S01]  /*9570*/  FMUL.FTZ R75, R63, R24 ;  /* 0x000000183f4b7220 */ /* 0x001fe20000410000 */
[----:B------:R-:W-:Y:S01]  /*9580*/  HADD2.F32 R63, -RZ, R56.H0_H0 ;  /* 0x20000038ff3f7230 */ /* 0x000fe20000004100 */
[----:B------:R-:W-:-:S02]  /*9590*/  FFMA.FTZ R72, R217, UR16, R70 ;  /* 0x00000010d9487c23 */ /* 0x000fc40008010046 */
[C---:B------:R-:W-:Y:S01]  /*95a0*/  FFMA.FTZ R70, R141.reuse, R227, -R68 ;  /* 0x000000e38d467223 */ /* 0x040fe20000010844 */
[----:B------:R-:W-:Y:S01]  /*95b0*/  HADD2.F32 R68, -RZ, R56.H1_H1 ;  /* 0x30000038ff447230 */ /* 0x000fe20000004100 */
[----:B------:R-:W-:Y:S02]  /*95c0*/  FFMA.FTZ R141, R141, R226, R140 ;  /* 0x000000e28d8d7223 */ /* 0x000fe4000001008c */
[----:B------:R-:W-:Y:S02]  /*95d0*/  FADD.FTZ R126, R87, R126 ;  /* 0x0000007e577e7221 */ /* 0x000fe40000010000 */
[----:B------:R-:W-:Y:S02]  /*95e0*/  FMUL.FTZ R87, R63, R18 ;  /* 0x000000123f577220 */ /* 0x000fe40000410000 */
[----:B------:R-:W-:Y:S02]  /*95f0*/  FADD.FTZ R228, -R228, R141 ;  /* 0x0000008de4e47221 */ /* 0x000fe40000010100 */
[----:B------:R-:W-:-:S02]  /*9600*/  FFMA.FTZ R88, R142, -R87, R185 ;  /* 0x800000578e587223 */ /* 0x000fc400000100b9 */
[----:B------:R-:W-:Y:S02]  /*9610*/  FADD.FTZ R229, R229, R70 ;  /* 0x00000046e5e57221 */ /* 0x000fe40000010000 */
[----:B-1----:R-:W-:Y:S02]  /*9620*/  FMUL.FTZ R85, R68, R19 ;  /* 0x0000001344557220 */ /* 0x002fe40000410000 */
[----:B------:R-:W-:Y:S02]  /*9630*/  FFMA.FTZ R87, R162, -R87, R184 ;  /* 0x80000057a2577223 */ /* 0x000fe400000100b8 */
[----:B------:R-:W-:Y:S02]  /*9640*/  FMUL.FTZ R134, R228, R18 ;  /* 0x00000012e4867220 */ /* 0x000fe40000410000 */
[----:B------:R-:W-:Y:S02]  /*9650*/  FADD.FTZ R118, R73, R118 ;  /* 0x0000007649767221 */ /* 0x000fe40000010000 */
[----:B------:R-:W-:-:S02]  /*9660*/  FMUL.FTZ R73, R74, R69 ;  /* 0x000000454a497220 */ /* 0x000fc40000410000 */
[----:B------:R-:W-:Y:S02]  /*9670*/  FFMA.FTZ R86, R164, -R85, R182 ;  /* 0x80000055a4567223 */ /* 0x000fe400000100b6 */
[----:B------:R-:W-:Y:S02]  /*9680*/  FMUL.FTZ R133, R226, R19 ;  /* 0x00000013e2857220 */ /* 0x000fe40000410000 */
[----:B------:R-:W-:Y:S02]  /*9690*/  FMUL.FTZ R136, R229, R18 ;  /* 0x00000012e5887220 */ /* 0x000fe40000410000 */
[----:B------:R-:W-:Y:S02]  /*96a0*/  FMUL.FTZ R69, R87, R134 ;  /* 0x0000008657457220 */ /* 0x000fe40000410000 */
[----:B------:R-:W-:Y:S02]  /*96b0*/  FMUL.FTZ R217, R217, R24 ;  /* 0x00000018d9d97220 */ /* 0x000fe40000410000 */
[----:B------:R-:W-:-:S02]  /*96c0*/  FMUL.FTZ R132, R74, R75 ;  /* 0x0000004b4a847220 */ /* 0x000fc40000410000 */
[----:B------:R-:W-:Y:S02]  /*96d0*/  FFMA.FTZ R85, R161, -R85, R183 ;  /* 0x80000055a1557223 */ /* 0x000fe400000100b7 */
[----:B------:R-:W-:Y:S02]  /*96e0*/  FMUL.FTZ R135, R227, R19 ;  /* 0x00000013e3877220 */ /* 0x000fe40000410000 */
[----:B------:R-:W-:Y:S02]  /*96f0*/  FMUL.FTZ R70, R86, R133 ;  /* 0x0000008556467220 */ /* 0x000fe40000410000 */
[----:B------:R-:W-:Y:S02]  /*9700*/  FFMA.FTZ R69, R88, R136, R69 ;  /* 0x0000008858457223 */ /* 0x000fe40000010045 */
[----:B------:R-:W-:Y:S02]  /*9710*/  FMUL.FTZ R74, R74, R217 ;  /* 0x000000d94a4a7220 */ /* 0x000fe40000410000 */
[----:B------:R-:W-:-:S02]  /*9720*/  FFMA.FTZ R70, R85, R135, R70 ;  /* 0x0000008755467223 */ /* 0x000fc40000010046 */
[----:B------:R-:W-:Y:S02]  /*9730*/  FADD.FTZ R69, RZ, R69 ;  /* 0x00000045ff457221 */ /* 0x000fe40000010000 */
[----:B------:R-:W-:Y:S02]  /*9740*/  FFMA.FTZ R137, R71, R75, -R74 ;  /* 0x0000004b47897223 */ /* 0x000fe4000001084a */
[----:B------:R-:W-:Y:S02]  /*9750*/  FMUL.FTZ R74, R89, R20 ;  /* 0x00000014594a7220 */ /* 0x000fe40000410000 */
[C---:B------:R-:W-:Y:S02]  /*9760*/  FFMA.FTZ R132, R71.reuse, R217, R132 ;  /* 0x000000d947847223 */ /* 0x040fe40000010084 */
[----:B------:R-:W-:Y:S02]  /*9770*/  FFMA.FTZ R73, R71, R72, R73 ;  /* 0x0000004847497223 */ /* 0x000fe40000010049 */
[----:B------:R-:W-:-:S02]  /*9780*/  FADD.FTZ R71, R69, R70 ;  /* 0x0000004645477221 */ /* 0x000fc40000010000 */
[----:B------:R-:W-:Y:S02]  /*9790*/  FMUL.FTZ R91, R90, R75 ;  /* 0x0000004b5a5b7220 */ /* 0x000fe40000410000 */
[----:B------:R-:W-:Y:S02]  /*97a0*/  FMUL.FTZ R69, R87, R136 ;  /* 0x0000008857457220 */ /* 0x000fe40000410000 */
[-C--:B------:R-:W-:Y:S01]  /*97b0*/  FFMA.FTZ R75, R163, -R74.reuse, R189 ;  /* 0x8000004aa34b7223 */ /* 0x080fe200000100bd */
[----:B------:R0:W-:Y:S01]  /*97c0*/  STS [R62.X4+0x2134], R91 ;  /* 0x0021345b3e007388 */ /* 0x0001e20000004800 */
[----:B------:R-:W-:Y:S02]  /*97d0*/  FFMA.FTZ R74, R166, -R74, R188 ;  /* 0x8000004aa64a7223 */ /* 0x000fe400000100bc */
[----:B------:R-:W-:Y:S02]  /*97e0*/  FMUL.FTZ R138, R224, R20 ;  /* 0x00000014e08a7220 */ /* 0x000fe40000410000 */
[----:B------:R-:W-:-:S02]  /*97f0*/  FMUL.FTZ R70, R86, R135 ;  /* 0x0000008756467220 */ /* 0x000fc40000410000 */
[----:B------:R-:W-:Y:S02]  /*9800*/  FFMA.FTZ R69, R88, R134, -R69 ;  /* 0x0000008658457223 */ /* 0x000fe40000010845 */
[----:B------:R-:W-:Y:S02]  /*9810*/  FMUL.FTZ R140, R225, R20 ;  /* 0x00000014e18c7220 */ /* 0x000fe40000410000 */
[----:B------:R-:W-:Y:S02]  /*9820*/  FMUL.FTZ R72, R74, R138 ;  /* 0x0000008a4a487220 */ /* 0x000fe40000410000 */
[----:B------:R-:W-:Y:S02]  /*9830*/  FFMA.FTZ R115, R84, R24, R115 ;  /* 0x0000001854737223 */ /* 0x000fe40000010073 */
[----:B------:R-:W-:Y:S02]  /*9840*/  FFMA.FTZ R70, R85, R133, -R70 ;  /* 0x0000008555467223 */ /* 0x000fe40000010846 */
[----:B------:R-:W-:-:S02]  /*9850*/  FADD.FTZ R69, RZ, R69 ;  /* 0x00000045ff457221 */ /* 0x000fc40000010000 */
[C---:B------:R-:W-:Y:S02]  /*9860*/  FMUL.FTZ R217, R90.reuse, R217 ;  /* 0x000000d95ad97220 */ /* 0x040fe40000410000 */
[----:B------:R-:W-:Y:S01]  /*9870*/  FFMA.FTZ R84, R90, R84, R73 ;  /* 0x000000545a547223 */ /* 0x000fe20000010049 */
[----:B------:R-:W-:Y:S01]  /*9880*/  HADD2.F32 R73, -RZ, R57.H1_H1 ;  /* 0x30000039ff497230 */ /* 0x000fe20000004100 */
[-C--:B0-----:R-:W-:Y:S01]  /*9890*/  FMUL.FTZ R91, R74, R140.reuse ;  /* 0x0000008c4a5b7220 */ /* 0x081fe20000410000 */
[----:B------:R-:W-:Y:S01]  /*98a0*/  STS [R62.X4+0x2130], R217 ;  /* 0x002130d93e007388 */ /* 0x000fe20000004800 */
[----:B------:R-:W-:Y:S01]  /*98b0*/  FFMA.FTZ R90, R75, R140, R72 ;  /* 0x0000008c4b5a7223 */ /* 0x000fe20000010048 */
[----:B------:R-:W-:Y:S01]  /*98c0*/  HADD2.F32 R72, -RZ, R58.H1_H1 ;  /* 0x3000003aff487230 */ /* 0x000fe20000004100 */
[----:B------:R-:W-:Y:S02]  /*98d0*/  FADD.FTZ R69, R69, R70 ;  /* 0x0000004645457221 */ /* 0x000fe40000010000 */
[----:B------:R-:W-:-:S02]  /*98e0*/  FFMA.FTZ R70, R75, R138, -R91 ;  /* 0x0000008a4b467223 */ /* 0x000fc4000001085b */
[----:B------:R-:W-:Y:S01]  /*98f0*/  FADD.FTZ R91, R71, R90 ;  /* 0x0000005a475b7221 */ /* 0x000fe20000010000 */
[----:B------:R-:W-:Y:S01]  /*9900*/  HADD2.F32 R71, -RZ, R58.H0_H0 ;  /* 0x2000003aff477230 */ /* 0x000fe20000004100 */
[-C--:B------:R-:W-:Y:S02]  /*9910*/  FMUL.FTZ R90, R73, R21.reuse ;  /* 0x00000015495a7220 */ /* 0x080fe40000410000 */
[----:B------:R-:W-:Y:S02]  /*9920*/  FADD.FTZ R92, R69, R70 ;  /* 0x00000046455c7221 */ /* 0x000fe40000010000 */
[----:B------:R-:W-:Y:S02]  /*9930*/  FFMA.FTZ R70, R167, -R90, R186 ;  /* 0x8000005aa7467223 */ /* 0x000fe400000100ba */
[-C--:B------:R-:W-:Y:S02]  /*9940*/  FMUL.FTZ R148, R222, R21.reuse ;  /* 0x00000015de947220 */ /* 0x080fe40000410000 */
[----:B------:R-:W-:-:S02]  /*9950*/  FMUL.FTZ R146, R223, R21 ;  /* 0x00000015df927220 */ /* 0x000fc40000410000 */
[----:B------:R-:W-:Y:S02]  /*9960*/  FMUL.FTZ R94, R72, R23 ;  /* 0x00000017485e7220 */ /* 0x000fe40000410000 */
[----:B------:R-:W-:Y:S02]  /*9970*/  FFMA.FTZ R69, R165, -R90, R187 ;  /* 0x8000005aa5457223 */ /* 0x000fe400000100bb */
[C---:B------:R-:W-:Y:S02]  /*9980*/  FMUL.FTZ R93, R70.reuse, R148 ;  /* 0x00000094465d7220 */ /* 0x040fe40000410000 */
[----:B------:R-:W-:Y:S02]  /*9990*/  FMUL.FTZ R139, R70, R146 ;  /* 0x00000092468b7220 */ /* 0x000fe40000410000 */
[-C--:B------:R-:W-:Y:S02]  /*99a0*/  FFMA.FTZ R149, R171, -R94.reuse, R192 ;  /* 0x8000005eab957223 */ /* 0x080fe400000100c0 */
[----:B------:R-:W-:-:S02]  /*99b0*/  FFMA.FTZ R90, R170, -R94, R193 ;  /* 0x8000005eaa5a7223 */ /* 0x000fc400000100c1 */
[C---:B------:R-:W-:Y:S02]  /*99c0*/  FFMA.FTZ R94, R69.reuse, R146, R93 ;  /* 0x00000092455e7223 */ /* 0x040fe4000001005d */
[----:B------:R-:W-:Y:S02]  /*99d0*/  FFMA.FTZ R139, R69, R148, -R139 ;  /* 0x00000094458b7223 */ /* 0x000fe4000001088b */
[----:B------:R-:W-:Y:S02]  /*99e0*/  FMUL.FTZ R93, R71, R22 ;  /* 0x00000016475d7220 */ /* 0x000fe40000410000 */
[----:B------:R-:W-:Y:S02]  /*99f0*/  FADD.FTZ R141, R91, R94 ;  /* 0x0000005e5b8d7221 */ /* 0x000fe40000010000 */
[----:B------:R-:W-:Y:S02]  /*9a00*/  FADD.FTZ R139, R92, R139 ;  /* 0x0000008b5c8b7221 */ /* 0x000fe40000010000 */
[----:B------:R-:W-:-:S02]  /*9a10*/  FMUL.FTZ R94, R218, UR17 ;  /* 0x00000011da5e7c20 */ /* 0x000fc40008410000 */
[----:B------:R-:W-:Y:S02]  /*9a20*/  FMUL.FTZ R147, R219, UR17 ;  /* 0x00000011db937c20 */ /* 0x000fe40008410000 */
[-C--:B------:R-:W-:Y:S02]  /*9a30*/  FFMA.FTZ R92, R169, -R93.reuse, R190 ;  /* 0x8000005da95c7223 */ /* 0x080fe400000100be */
[----:B------:R-:W-:Y:S02]  /*9a40*/  FMUL.FTZ R152, R220, R22 ;  /* 0x00000016dc987220 */ /* 0x000fe40000410000 */
[----:B------:R-:W-:Y:S02]  /*9a50*/  FMUL.FTZ R171, R171, R218 ;  /* 0x000000daabab7220 */ /* 0x000fe40000410000 */
[----:B------:R-:W-:Y:S02]  /*9a60*/  FMUL.FTZ R150, R221, R22 ;  /* 0x00000016dd967220 */ /* 0x000fe40000410000 */
[----:B------:R-:W-:-:S02]  /*9a70*/  FFMA.FTZ R91, R168, -R93, R191 ;  /* 0x8000005da85b7223 */ /* 0x000fc400000100bf */
[----:B------:R-:W-:Y:S02]  /*9a80*/  FFMA.FTZ R93, R219, UR16, R94 ;  /* 0x00000010db5d7c23 */ /* 0x000fe4000801005e */
[----:B------:R-:W-:Y:S02]  /*9a90*/  FFMA.FTZ R158, R218, UR16, -R147 ;  /* 0x00000010da9e7c23 */ /* 0x000fe40008010893 */
[----:B------:R-:W-:Y:S02]  /*9aa0*/  FMUL.FTZ R94, R92, R152 ;  /* 0x000000985c5e7220 */ /* 0x000fe40000410000 */
[----:B------:R-:W-:Y:S02]  /*9ab0*/  FFMA.FTZ R170, R170, R219, R171 ;  /* 0x000000dbaaaa7223 */ /* 0x000fe400000100ab */
[----:B------:R-:W-:Y:S01]  /*9ac0*/  FMUL.FTZ R151, R218, R23 ;  /* 0x00000017da977220 */ /* 0x000fe20000410000 */
[----:B------:R-:W-:Y:S01]  /*9ad0*/  IADD3 R218, R9, 0x740, RZ ;  /* 0x0000074009da7810 */ /* 0x000fe20007ffe0ff */
[----:B------:R-:W-:-:S02]  /*9ae0*/  FMUL.FTZ R147, R92, R150 ;  /* 0x000000965c937220 */ /* 0x000fc40000410000 */
[----:B------:R-:W-:Y:S02]  /*9af0*/  FMUL.FTZ R219, R219, R23 ;  /* 0x00000017dbdb7220 */ /* 0x000fe40000410000 */
[----:B------:R-:W-:Y:S02]  /*9b00*/  FFMA.FTZ R154, R91, R150, R94 ;  /* 0x000000965b9a7223 */ /* 0x000fe4000001005e */
[----:B------:R-:W-:Y:S02]  /*9b10*/  FMUL.FTZ R153, R149, R151 ;  /* 0x0000009795997220 */ /* 0x000fe40000410000 */
[----:B------:R-:W-:Y:S02]  /*9b20*/  FFMA.FTZ R156, R91, R152, -R147 ;  /* 0x000000985b9c7223 */ /* 0x000fe40000010893 */
[----:B------:R-:W-:Y:S01]  /*9b30*/  FMUL.FTZ R94, R149, R158 ;  /* 0x0000009e955e7220 */ /* 0x000fe20000410000 */
[----:B------:R-:W-:Y:S01]  /*9b40*/  IADD3 R158, R9, 0x480, RZ ;  /* 0x00000480099e7810 */ /* 0x000fe20007ffe0ff */
[----:B------:R-:W-:-:S02]  /*9b50*/  FMUL.FTZ R149, R149, R219 ;  /* 0x000000db95957220 */ /* 0x000fc40000410000 */
[----:B------:R-:W-:Y:S02]  /*9b60*/  FADD.FTZ R139, R139, R156 ;  /* 0x0000009c8b8b7221 */ /* 0x000fe40000010000 */
[----:B------:R-:W-:Y:S01]  /*9b70*/  FFMA.FTZ R156, R90, R151, -R149 ;  /* 0x000000975a9c7223 */ /* 0x000fe20000010895 */
[----:B------:R-:W-:Y:S01]  /*9b80*/  LEA.HI.SX32 R149, R172, R9, 0x1b ;  /* 0x00000009ac957211 */ /* 0x000fe200078fdaff */
[----:B------:R-:W-:Y:S02]  /*9b90*/  FADD.FTZ R141, R141, R154 ;  /* 0x0000009a8d8d7221 */ /* 0x000fe40000010000 */
[----:B------:R-:W-:Y:S02]  /*9ba0*/  FADD.FTZ R156, R139, R156 ;  /* 0x0000009c8b9c7221 */ /* 0x000fe40000010000 */
[----:B------:R-:W-:Y:S02]  /*9bb0*/  FFMA.FTZ R154, R90, R219, R153 ;  /* 0x000000db5a9a7223 */ /* 0x000fe40000010099 */
[----:B------:R-:W-:Y:S01]  /*9bc0*/  FADD.FTZ R137, R156, R137 ;  /* 0x000000899c897221 */ /* 0x000fe20000010000 */
[----:B------:R-:W-:Y:S01]  /*9bd0*/  IADD3 R156, R9, 0x440, RZ ;  /* 0x00000440099c7810 */ /* 0x000fe20007ffe0ff */
[----:B------:R-:W-:Y:S01]  /*9be0*/  FADD.FTZ R147, R141, R154 ;  /* 0x0000009a8d937221 */ /* 0x000fe20000010000 */
[----:B------:R-:W-:Y:S01]  /*9bf0*/  IADD3 R154, R9, 0x400, RZ ;  /* 0x00000400099a7810 */ /* 0x000fe20007ffe0ff */
[----:B------:R-:W-:-:S02]  /*9c00*/  FADD.FTZ R130, R137, R130 ;  /* 0x0000008289827221 */ /* 0x000fc40000010000 */
[----:B------:R-:W-:Y:S02]  /*9c10*/  FADD.FTZ R132, R147, R132 ;  /* 0x0000008493847221 */ /* 0x000fe40000010000 */
[----:B------:R-:W-:Y:S01]  /*9c20*/  FADD.FTZ R145, R130, R145 ;  /* 0x0000009182917221 */ /* 0x000fe20000010000 */
[C---:B------:R-:W-:Y:S01]  /*9c30*/  IADD3 R130, R9.reuse, 0x80, RZ ;  /* 0x0000008009827810 */ /* 0x040fe20007ffe0ff */
[----:B------:R-:W-:Y:S01]  /*9c40*/  FADD.FTZ R131, R132, R131 ;  /* 0x0000008384837221 */ /* 0x000fe20000010000 */
[----:B------:R-:W-:Y:S01]  /*9c50*/  IADD3 R132, R9, 0x100, RZ ;  /* 0x0000010009847810 */ /* 0x000fe20007ffe0ff */
        /* <DEDUP_REMOVED lines=10> */
[----:B------:R-:W-:-:S02]  /*9d00*/  FMUL.FTZ R219, R72, R219 ;  /* 0x000000db48db7220 */ /* 0x000fc40000410000 */
[----:B------:R-:W-:Y:S02]  /*9d10*/  FADD.FTZ R78, R78, R125 ;  /* 0x0000007d4e4e7221 */ /* 0x000fe40000010000 */
        /* <DEDUP_REMOVED lines=14> */
[C---:B------:R-:W-:Y:S01]  /*9e00*/  FMUL.FTZ R135, R68.reuse, R135 ;  /* 0x0000008744877220 */ /* 0x040fe20000410000 */
[----:B------:R-:W-:Y:S01]  /*9e10*/  IADD3 R138, R9, 0x240, RZ ;  /* 0x00000240098a7810 */ /* 0x000fe20007ffe0ff */
[----:B------:R-:W-:Y:S01]  /*9e20*/  FMUL.FTZ R133, R68, R133 ;  /* 0x0000008544857220 */ /* 0x000fe20000410000 */
[----:B------:R-:W-:Y:S01]  /*9e30*/  STS [R62.X4+0x2118], R137 ;  /* 0x002118893e007388 */ /* 0x000fe20000004800 */
[----:B------:R-:W-:Y:S01]  /*9e40*/  FMUL.FTZ R79, R63, R136 ;  /* 0x000000883f4f7220 */ /* 0x000fe20000410000 */
[----:B------:R-:W-:Y:S01]  /*9e50*/  IADD3 R148, R9, 0x340, RZ ;  /* 0x0000034009947810 */ /* 0x000fe20007ffe0ff */
[----:B------:R-:W-:Y:S01]  /*9e60*/  FMUL.FTZ R125, R63, R134 ;  /* 0x000000863f7d7220 */ /* 0x000fe20000410000 */
[----:B------:R-:W-:Y:S01]  /*9e70*/  STS [R62.X4+0x211c], R139 ;  /* 0x00211c8b3e007388 */ /* 0x000fe20000004800 */
[----:B------:R-:W-:Y:S01]  /*9e80*/  FADD.FTZ R76, R76, R143 ;  /* 0x0000008f4c4c7221 */ /* 0x000fe20000010000 */
[C---:B------:R-:W-:Y:S01]  /*9e90*/  IADD3 R136, R9.reuse, 0x1c0, RZ ;  /* 0x000001c009887810 */ /* 0x040fe20007ffe0ff */
[----:B------:R-:W-:Y:S01]  /*9ea0*/  FADD.FTZ R119, R180, R119 ;  /* 0x00000077b4777221 */ /* 0x000fe20000010000 */
[----:B------:R0:W-:Y:S01]  /*9eb0*/  STS [R62.X4+0x2110], R77 ;  /* 0x0021104d3e007388 */ /* 0x0001e20000004800 */
[----:B------:R-:W-:Y:S01]  /*9ec0*/  FADD.FTZ R95, R76, R95 ;  /* 0x0000005f4c5f7221 */ /* 0x000fe20000010000 */
[----:B------:R-:W-:Y:S01]  /*9ed0*/  IADD3 R152, R9, 0x3c0, RZ ;  /* 0x000003c009987810 */ /* 0x000fe20007ffe0ff */
[----:B------:R-:W-:Y:S01]  /*9ee0*/  FFMA.FTZ R117, R178, R30, R117 ;  /* 0x0000001eb2757223 */ /* 0x000fe20000010075 */
        /* <DEDUP_REMOVED lines=11> */
[----:B0-----:R-:W-:Y:S01]  /*9fa0*/  FMUL.FTZ R77, R48, R185 ;  /* 0x000000b9304d7220 */ /* 0x001fe20000410000 */
[----:B------:R0:W-:Y:S01]  /*9fb0*/  STS [R62.X4+0x2100], R79 ;  /* 0x0021004f3e007388 */ /* 0x0001e20000004800 */
[----:B------:R-:W-:Y:S01]  /*9fc0*/  IADD3 R134, R9, 0x180, RZ ;  /* 0x0000018009867810 */ /* 0x000fe20007ffe0ff */
[----:B------:R-:W-:Y:S01]  /*9fd0*/  FFMA.FTZ R81, -R49, R182, -RZ ;  /* 0x000000b631517223 */ /* 0x000fe200000109ff */
[C---:B------:R-:W-:Y:S01]  /*9fe0*/  IADD3 R178, R9.reuse, 0x5c0, RZ ;  /* 0x000005c009b27810 */ /* 0x040fe20007ffe0ff */
[----:B------:R1:W-:Y:S01]  /*9ff0*/  STS [R62.X4+0x2104], R125 ;  /* 0x0021047d3e007388 */ /* 0x0003e20000004800 */
[----:B------:R-:W-:Y:S01]  /*a000*/  IADD3 R180, R9, 0x600, RZ ;  /* 0x0000060009b47810 */ /* 0x000fe20007ffe0ff */
[----:B------:R-:W-:Y:S01]  /*a010*/  FFMA.FTZ R83, -R50, R188, -RZ ;  /* 0x000000bc32537223 */ /* 0x000fe200000109ff */
[-C--:B------:R-:W-:Y:S01]  /*a020*/  LEA.HI.SX32 R137, R138, R9.reuse, 0x1b ;  /* 0x000000098a897211 */ /* 0x080fe200078fdaff */
[----:B------:R-:W-:Y:S01]  /*a030*/  BAR.SYNC.DEFER_BLOCKING 0x0 ;  /* 0x0000000000007b1d */ /* 0x000fe20000010000 */
[-C--:B------:R-:W-:Y:S01]  /*a040*/  LEA.HI.SX32 R138, R140, R9.reuse, 0x1b ;  /* 0x000000098c8a7211 */ /* 0x080fe200078fdaff */
[----:B0-----:R-:W-:Y:S01]  /*a050*/  FFMA.FTZ R79, -R48, R184, -RZ ;  /* 0x000000b8304f7223 */ /* 0x001fe200000109ff */
[-C--:B------:R-:W-:Y:S01]  /*a060*/  LEA.HI.SX32 R139, R144, R9.reuse, 0x1b ;  /* 0x00000009908b7211 */ /* 0x080fe200078fdaff */
[----:B------:R-:W-:Y:S01]  /*a070*/  FFMA.FTZ R120, R181, R34, R120 ;  /* 0x00000022b5787223 */ /* 0x000fe20000010078 */
        /* <DEDUP_REMOVED lines=18> */
[-C--:B-1----:R-:W-:Y:S01]  /*a1a0*/  LEA.HI.SX32 R125, R76, R9.reuse, 0x1b ;  /* 0x000000094c7d7211 */ /* 0x082fe200078fdaff */
        /* <DEDUP_REMOVED lines=10> */
[----:B------:R-:W-:Y:S01]  /*a250*/  FMUL.FTZ R207, R104, R207 ;  /* 0x000000cf68cf7220 */ /* 0x000fe20000410000 */
[-C--:B------:R-:W-:Y:S01]  /*a260*/  LEA.HI.SX32 R151, R176, R9.reuse, 0x1b ;  /* 0x00000009b0977211 */ /* 0x080fe200078fdaff */
[----:B------:R-:W3:Y:S01]  /*a270*/  LDS R173, [R131.X4+0x2400] ;  /* 0x0024000083ad7984 */ /* 0x000ee20000004800 */
[----:B------:R-:W-:Y:S01]  /*a280*/  LEA.HI.SX32 R152, R178, R9, 0x1b ;  /* 0x00000009b2987211 */ /* 0x000fe200078fdaff */
[----:B------:R-:W-:Y:S01]  /*a290*/  FMUL.FTZ R209, R105, R209 ;  /* 0x000000d169d17220 */ /* 0x000fe20000410000 */
[-C--:B------:R-:W-:Y:S01]  /*a2a0*/  LEA.HI.SX32 R153, R180, R9.reuse, 0x1b ;  /* 0x00000009b4997211 */ /* 0x080fe200078fdaff */
[----:B------:R-:W4:Y:S01]  /*a2b0*/  LDS R174, [R132.X4+0x2500] ;  /* 0x0025000084ae7984 */ /* 0x000f220000004800 */
[----:B------:R-:W-:Y:S01]  /*a2c0*/  LEA.HI.SX32 R156, R214, R9, 0x1b ;  /* 0x00000009d69c7211 */ /* 0x000fe200078fdaff */
[----:B------:R-:W-:Y:S01]  /*a2d0*/  FMUL.FTZ R231, R106, R231 ;  /* 0x000000e76ae77220 */ /* 0x000fe20000410000 */
[-C--:B------:R-:W-:Y:S01]  /*a2e0*/  LEA.HI.SX32 R158, R218, R9.reuse, 0x1b ;  /* 0x00000009da9e7211 */ /* 0x080fe200078fdaff */
[----:B------:R-:W0:Y:S01]  /*a2f0*/  LDS R175, [R133.X4+0x2600] ;  /* 0x0026000085af7984 */ /* 0x000e220000004800 */
[----:B------:R-:W-:Y:S01]  /*a300*/  LEA.HI.SX32 R160, R242, R9, 0x1b ;  /* 0x00000009f2a07211 */ /* 0x000fe200078fdaff */
[----:B------:R-:W-:Y:S01]  /*a310*/  FMUL.FTZ R235, R107, R235 ;  /* 0x000000eb6beb7220 */ /* 0x000fe20000410000 */
[----:B------:R-:W-:Y:S01]  /*a320*/  LEA R76, R15, 0xfffffc00, 0xa ;  /* 0xfffffc000f4c7811 */ /* 0x000fe200078e50ff */
[----:B------:R-:W0:Y:S01]  /*a330*/  LDS R176, [R134.X4+0x2700] ;  /* 0x0027000086b07984 */ /* 0x000e220000004800 */
[----:B------:R-:W-:-:S02]  /*a340*/  IMAD R80, R6, c[0x0][0x2c0], RZ ;  /* 0x0000b00006507a24 */ /* 0x000fc400078e02ff */
[----:B------:R-:W-:Y:S01]  /*a350*/  IADD3 R76, -R76, c[0x0][0x168], RZ ;  /* 0x00005a004c4c7a10 */ /* 0x000fe20007ffe1ff */
        /* <DEDUP_REMOVED lines=33> */
[----:B------:R-:W-:Y:S02]  /*a570*/  FMUL.FTZ R186, R222, UR17 ;  /* 0x00000011deba7c20 */ /* 0x000fe40008410000 */
[----:B-1----:R-:W-:Y:S01]  /*a580*/  FFMA.FTZ R79, -R96, R190, -RZ ;  /* 0x000000be604f7223 */ /* 0x002fe200000109ff */
[----:B------:R1:W-:Y:S01]  /*a590*/  STS [R62.X4+0x421c], R77 ;  /* 0x00421c4d3e007388 */ /* 0x0003e20000004800 */
[----:B------:R-:W-:Y:S02]  /*a5a0*/  FMUL.FTZ R190, R226, UR17 ;  /* 0x00000011e2be7c20 */ /* 0x000fe40008410000 */
[----:B--2---:R-:W-:Y:S01]  /*a5b0*/  FFMA.FTZ R81, -R97, R192, -RZ ;  /* 0x000000c061517223 */ /* 0x004fe200000109ff */
[----:B------:R2:W-:Y:S01]  /*a5c0*/  STS [R62.X4+0x4224], R79 ;  /* 0x0042244f3e007388 */ /* 0x0005e20000004800 */
[----:B------:R-:W-:Y:S02]  /*a5d0*/  FMUL.FTZ R192, R228, UR17 ;  /* 0x00000011e4c07c20 */ /* 0x000fe40008410000 */
[----:B-----5:R-:W-:Y:S01]  /*a5e0*/  FFMA.FTZ R83, -R98, R196, -RZ ;  /* 0x000000c462537223 */ /* 0x020fe200000109ff */
[----:B------:R5:W-:Y:S01]  /*a5f0*/  STS [R62.X4+0x422c], R81 ;  /* 0x00422c513e007388 */ /* 0x000be20000004800 */
[----:B------:R-:W-:-:S02]  /*a600*/  FFMA.FTZ R186, R223, UR16, R186 ;  /* 0x00000010dfba7c23 */ /* 0x000fc400080100ba */
[----:B-1----:R-:W-:Y:S01]  /*a610*/  FFMA.FTZ R77, -R99, R194, -RZ ;  /* 0x000000c2634d7223 */ /* 0x002fe200000109ff */
[----:B------:R1:W-:Y:S01]  /*a620*/  STS [R62.X4+0x4234], R83 ;  /* 0x004234533e007388 */ /* 0x0003e20000004800 */
[----:B------:R-:W-:Y:S02]  /*a630*/  FFMA.FTZ R190, R227, UR16, R190 ;  /* 0x00000010e3be7c23 */ /* 0x000fe400080100be */
[----:B--2---:R-:W-:Y:S01]  /*a640*/  FFMA.FTZ R79, -R100, R198, -RZ ;  /* 0x000000c6644f7223 */ /* 0x004fe200000109ff */
[----:B------:R2:W-:Y:S01]  /*a650*/  STS [R62.X4+0x4208], R183 ;  /* 0x004208b73e007388 */ /* 0x0005e20000004800 */
[----:B------:R-:W-:Y:S02]  /*a660*/  FFMA.FTZ R192, R229, UR16, R192 ;  /* 0x00000010e5c07c23 */ /* 0x000fe400080100c0 */
[----:B-----5:R-:W-:Y:S01]  /*a670*/  FFMA.FTZ R81, -R101, R200, -RZ ;  /* 0x000000c865517223 */ /* 0x020fe200000109ff */
        /* <DEDUP_REMOVED lines=15> */
[----:B--2---:R-:W-:-:S03]  /*a770*/  FMUL.FTZ R187, R225, UR17 ;  /* 0x00000011e1bb7c20 */ /* 0x004fc60008410000 */
[----:B------:R-:W-:Y:S01]  /*a780*/  STS [R62.X4+0x4230], R197 ;  /* 0x004230c53e007388 */ /* 0x000fe20000004800 */
[----:B------:R-:W-:Y:S02]  /*a790*/  FFMA.FTZ R189, R226, UR16, -R189 ;  /* 0x00000010e2bd7c23 */ /* 0x000fe400080108bd */
[----:B-----5:R-:W-:Y:S01]  /*a7a0*/  FMUL.FTZ R191, R229, UR17 ;  /* 0x00000011e5bf7c20 */ /* 0x020fe20008410000 */
[----:B------:R-:W-:Y:S01]  /*a7b0*/  STS [R62.X4+0x4238], R195 ;  /* 0x004238c33e007388 */ /* 0x000fe20000004800 */
[----:B------:R-:W-:Y:S02]  /*a7c0*/  FFMA.FTZ R187, R224, UR16, -R187 ;  /* 0x00000010e0bb7c23 */ /* 0x000fe400080108bb */
[----:B-1----:R-:W-:Y:S01]  /*a7d0*/  IMAD R193, R5, c[0x0][0x2c4], R80 ;  /* 0x0000b10005c17a24 */ /* 0x002fe200078e0250 */
[----:B------:R-:W-:Y:S01]  /*a7e0*/  STS [R62.X4+0x4240], R199 ;  /* 0x004240c73e007388 */ /* 0x000fe20000004800 */
[----:B------:R-:W-:-:S03]  /*a7f0*/  FFMA.FTZ R191, R228, UR16, -R191 ;  /* 0x00000010e4bf7c23 */ /* 0x000fc600080108bf */
        /* <DEDUP_REMOVED lines=8> */
[----:B-1----:R-:W-:-:S03]  /*a880*/  FMUL.FTZ R77, R221, UR17 ;  /* 0x00000011dd4d7c20 */ /* 0x002fc60008410000 */
[----:B------:R-:W-:Y:S01]  /*a890*/  STS [R62.X4+0x4270], R231 ;  /* 0x004270e73e007388 */ /* 0x000fe20000004800 */
[----:B------:R-:W-:-:S03]  /*a8a0*/  FFMA.FTZ R182, R220, UR16, -R77 ;  /* 0x00000010dcb67c23 */ /* 0x000fc6000801084d */
[----:B------:R-:W-:Y:S01]  /*a8b0*/  STS [R62.X4+0x4274], R81 ;  /* 0x004274513e007388 */ /* 0x000fe20000004800 */
[----:B------:R-:W-:-:S03]  /*a8c0*/  FMUL.FTZ R77, R223, UR17 ;  /* 0x00000011df4d7c20 */ /* 0x000fc60008410000 */
[----:B------:R-:W-:Y:S01]  /*a8d0*/  STS [R62.X4+0x4278], R235 ;  /* 0x004278eb3e007388 */ /* 0x000fe20000004800 */
[----:B------:R-:W-:-:S03]  /*a8e0*/  FFMA.FTZ R184, R222, UR16, -R77 ;  /* 0x00000010deb87c23 */ /* 0x000fc6000801084d */
[----:B------:R1:W-:Y:S02]  /*a8f0*/  STS [R62.X4+0x427c], R83 ;  /* 0x00427c533e007388 */ /* 0x0003e40000004800 */
[----:B-1----:R-:W-:Y:S01]  /*a900*/  LEA R62, R76, -R9, 0x1 ;  /* 0x800000094c3e7211 */ /* 0x002fe200078e08ff */
[----:B------:R-:W-:Y:S01]  /*a910*/  FMUL.FTZ R76, R220, UR17 ;  /* 0x00000011dc4c7c20 */ /* 0x000fe20008410000 */
[----:B------:R-:W-:Y:S02]  /*a920*/  BAR.SYNC.DEFER_BLOCKING 0x0 ;  /* 0x0000000000007b1d */ /* 0x000fe40000010000 */
[----:B------:R-:W-:Y:S01]  /*a930*/  ISETP.GE.AND P0, PT, R62, 0x1, PT ;  /* 0x000000013e00780c */ /* 0x000fe20003f06270 */
[----:B------:R-:W-:-:S12]  /*a940*/  FFMA.FTZ R183, R221, UR16, R76 ;  /* 0x00000010ddb77c23 */ /* 0x000fd8000801004c */
        /* <DEDUP_REMOVED lines=20> */
[C---:B------:R-:W-:Y:S01]  /*aa90*/  IMAD R77, R109.reuse, c[0x0][0x2b0], RZ ;  /* 0x0000ac006d4d7a24 */ /* 0x040fe200078e02ff */
[----:B------:R-:W-:Y:S01]  /*aaa0*/  LEA R197, P0, R76, c[0x0][0x318], 0x3 ;  /* 0x0000c6004cc57a11 */ /* 0x000fe200078018ff */
[----:B------:R-:W-:Y:S01]  /*aab0*/  IMAD R109, R109, c[0x0][0x2d0], RZ ;  /* 0x0000b4006d6d7a24 */ /* 0x000fe200078e02ff */
[----:B------:R-:W-:Y:S01]  /*aac0*/  LEA R82, R15, 0xfffff800, 0xb ;  /* 0xfffff8000f527811 */ /* 0x000fe200078e58ff */
[----:B------:R-:W-:Y:S01]  /*aad0*/  IMAD R201, R108, c[0x0][0x2b4], R77 ;  /* 0x0000ad006cc97a24 */ /* 0x000fe200078e024d */
[----:B------:R-:W-:Y:S01]  /*aae0*/  IADD3 R81, R81, R83, RZ ;  /* 0x0000005351517210 */ /* 0x000fe20007ffe0ff */
[----:B------:R-:W-:Y:S01]  /*aaf0*/  IMAD R83, R3, UR15, RZ ;  /* 0x0000000f03537c24 */ /* 0x000fe2000f8e02ff */
[----:B------:R-:W-:Y:S01]  /*ab00*/  LEA.HI.X R199, R76, c[0x0][0x31c], R199, 0x3, P0 ;  /* 0x0000c7004cc77a11 */ /* 0x000fe200000f1cc7 */
[----:B------:R-:W-:Y:S01]  /*ab10*/  IMAD R203, R108, c[0x0][0x2d4], R109 ;  /* 0x0000b5006ccb7a24 */ /* 0x000fe200078e026d */
[----:B0-----:R-:W-:Y:S01]  /*ab20*/  IADD3 R78, P0, R82, R9, RZ ;  /* 0x00000009524e7210 */ /* 0x001fe20007f1e0ff */
[----:B------:R-:W-:-:S02]  /*ab30*/  IMAD R83, R4, UR9, R83 ;  /* 0x0000000904537c24 */ /* 0x000fc4000f8e0253 */
[----:B------:R-:W-:Y:S01]  /*ab40*/  IMAD.WIDE.U32 R80, R3, UR9, R80 ;  /* 0x0000000903507c25 */ /* 0x000fe2000f8e0050 */
[----:B------:R-:W-:-:S04]  /*ab50*/  LEA.HI.X.SX32 R79, R82, RZ, 0x1, P0 ;  /* 0x000000ff524f7211 */ /* 0x000fc800000f0eff */
[----:B------:R-:W-:Y:S01]  /*ab60*/  IADD3 R109, R81, R83, RZ ;  /* 0x00000053516d7210 */ /* 0x000fe20007ffe0ff */
[----:B------:R-:W-:Y:S01]  /*ab70*/  IMAD.WIDE.U32 R76, R108, c[0x0][0x2b0], R78 ;  /* 0x0000ac006c4c7a25 */ /* 0x000fe200078e004e */
[----:B------:R-:W-:-:S03]  /*ab80*/  LEA R83, P0, R80, c[0x0][0x320], 0x3 ;  /* 0x0000c80050537a11 */ /* 0x000fc600078018ff */
[----:B------:R-:W-:Y:S01]  /*ab90*/  IMAD.WIDE.U32 R78, R108, c[0x0][0x2d0], R78 ;  /* 0x0000b4006c4e7a25 */ /* 0x000fe200078e004e */
[----:B------:R-:W-:Y:S02]  /*aba0*/  LEA.HI.X R109, R80, c[0x0][0x324], R109, 0x3, P0 ;  /* 0x0000c900506d7a11 */ /* 0x000fe400000f1c6d */
[----:B------:R-:W-:Y:S02]  /*abb0*/  IADD3 R81, R77, R201, RZ ;  /* 0x000000c94d517210 */ /* 0x000fe40007ffe0ff */
[----:B------:R-:W-:Y:S02]  /*abc0*/  LEA R80, P0, R76, R197, 0x2 ;  /* 0x000000c54c507211 */ /* 0x000fe400078010ff */
[----:B------:R-:W-:Y:S02]  /*abd0*/  IADD3 R77, R79, R203, RZ ;  /* 0x000000cb4f4d7210 */ /* 0x000fe40007ffe0ff */
[----:B------:R-:W-:Y:S02]  /*abe0*/  LEA R82, P1, R78, R83, 0x2 ;  /* 0x000000534e527211 */ /* 0x000fe400078210ff */
[----:B------:R-:W-:-:S02]  /*abf0*/  LEA.HI.X R81, R76, R199, R81, 0x2, P0 ;  /* 0x000000c74c517211 */ /* 0x000fc400000f1451 */
[----:B------:R-:W-:-:S03]  /*ac00*/  LEA.HI.X R83, R78, R109, R77, 0x2, P1 ;  /* 0x0000006d4e537211 */ /* 0x000fc600008f144d */
[----:B------:R0:W-:Y:S04]  /*ac10*/  RED.E.ADD.F32.FTZ.RN.STRONG.GPU [R80.64], R249 ;  /* 0x000000f95000798e */ /* 0x0001e8000c10e792 */
[----:B-1----:R0:W-:Y:S02]  /*ac20*/  RED.E.ADD.F32.FTZ.RN.STRONG.GPU [R82.64], R195 ;  /* 0x000000c35200798e */ /* 0x0021e4000c10e792 */
.L_x_7860:
[----:B0--34-:R-:W-:Y:S05]  /*ac30*/  BSYNC B0 ;  /* 0x0000000000007941 */ /* 0x019fea0003800000 */
.L_x_7859:
[----:B------:R-:W0:Y:S01]  /*ac40*/  LDS R125, [R125.X4+0x4300] ;  /* 0x004300007d7d7984 */ /* 0x000e220000004800 */
[----:B------:R-:W-:Y:S01]  /*ac50*/  ULDC UR9, c[0x0][0x174] ;  /* 0x00005d0000097ab9 */ /* 0x000fe20000000800 */
[----:B------:R-:W-:Y:S01]  /*ac60*/  IADD3 R193, R193, R65, RZ ;  /* 0x00000041c1c17210 */ /* 0x000fe20007ffe0ff */
[----:B------:R-:W-:Y:S01]  /*ac70*/  UIADD3 UR9, UR6, -UR9, URZ ;  /* 0x8000000906097290 */ /* 0x000fe2000fffe03f */
[C---:B------:R-:W-:Y:S01]  /*ac80*/  LEA R77, P0, R64.reuse, c[0x0][0x320], 0x3 ;  /* 0x0000c800404d7a11 */ /* 0x040fe200078018ff */
[----:B------:R-:W-:Y:S01]  /*ac90*/  USHF.L.U32 UR12, UR7, 0x2, URZ ;  /* 0x00000002070c7899 */ /* 0x000fe2000800063f */
[----:B------:R-:W-:Y:S01]  /*aca0*/  SHF.L.U32 R78, R9, 0x2, RZ ;  /* 0x00000002094e7819 */ /* 0x000fe200000006ff */
[----:B------:R-:W-:Y:S01]  /*acb0*/  UIMAD UR9, UR9, -0x800, URZ ;  /* 0xfffff800090978a4 */ /* 0x000fe2000f8e023f */
[----:B------:R-:W-:Y:S01]  /*acc0*/  LEA.HI.X R80, R64, c[0x0][0x324], R193, 0x3, P0 ;  /* 0x0000c90040507a11 */ /* 0x000fe200000f1cc1 */
[----:B------:R-:W-:Y:S01]  /*acd0*/  USHF.L.U64.HI UR13, UR7, 0x2, UR8 ;  /* 0x00000002070d7899 */ /* 0x000fe20008010208 */
[----:B------:R-:W-:Y:S01]  /*ace0*/  SHF.R.U32.HI R65, RZ, 0x1e, R9 ;  /* 0x0000001eff417819 */ /* 0x000fe20000011609 */
[----:B------:R-:W-:Y:S01]  /*acf0*/  ULDC.64 UR14, c[0x0][0x2b0] ;  /* 0x0000ac00000e7ab9 */ /* 0x000fe20000000a00 */
[C---:B------:R-:W-:Y:S01]  /*ad00*/  IADD3 R76, P0, R78.reuse, R67, RZ ;  /* 0x000000434e4c7210 */ /* 0x040fe20007f1e0ff */
[----:B------:R-:W-:Y:S01]  /*ad10*/  ULDC.64 UR16, c[0x0][0x2d0] ;  /* 0x0000b40000107ab9 */ /* 0x000fe20000000a00 */
[----:B------:R-:W-:Y:S01]  /*ad20*/  IADD3 R64, P1, R78, R77, RZ ;  /* 0x0000004d4e407210 */ /* 0x000fe20007f3e0ff */
[----:B------:R-:W-:Y:S01]  /*ad30*/  BSSY B0, `(.L_x_7861) ;  /* 0x0000019000007945 */ /* 0x000fe20003800000 */
[C---:B------:R-:W-:Y:S01]  /*ad40*/  IADD3.X R77, R65.reuse, R66, RZ, P0, !PT ;  /* 0x00000042414d7210 */ /* 0x040fe200007fe4ff */
[----:B------:R-:W-:Y:S01]  /*ad50*/  FADD.FTZ R124, R124, R60 ;  /* 0x0000003c7c7c7221 */ /* 0x000fe20000010000 */
[----:B------:R-:W-:Y:S01]  /*ad60*/  IADD3.X R65, R65, R80, RZ, P1, !PT ;  /* 0x0000005041417210 */ /* 0x000fe20000ffe4ff */
[----:B------:R-:W-:Y:S01]  /*ad70*/  FADD.FTZ R60, R95, R61 ;  /* 0x0000003d5f3c7221 */ /* 0x000fe20000010000 */
[----:B------:R-:W-:-:S02]  /*ad80*/  MOV R67, UR9 ;  /* 0x0000000900437c02 */ /* 0x000fc40008000f00 */
        /* <DEDUP_REMOVED lines=19> */
.L_x_7862:
[----:B0-----:R-:W-:Y:S05]  /*aec0*/  BSYNC B0 ;  /* 0x0000000000007941 */ /* 0x001fea0003800000 */
.L_x_7861:
[----:B------:R0:W1:Y:S01]  /*aed0*/  LDS R61, [R130.X4+0x4400] ;  /* 0x00440000823d7984 */ /* 0x0000620000004800 */
[----:B------:R-:W-:Y:S01]  /*aee0*/  BSSY B0, `(.L_x_7863) ;  /* 0x0000004000007945 */ /* 0x000fe20003800000 */
[----:B------:R-:W-:Y:S05]  /*aef0*/  @!P1 BRA `(.L_x_7864) ;  /* 0x0000002000009947 */ /* 0x000fea0003800000 */
[----:B------:R2:W-:Y:S04]  /*af00*/  RED.E.ADD.F32.FTZ.RN.STRONG.GPU [R76.64+-0x1e00], R172 ;  /* 0xffe200ac4c00798e */ /* 0x0005e8000c10e792 */
[----:B-1----:R2:W-:Y:S02]  /*af10*/  RED.E.ADD.F32.FTZ.RN.STRONG.GPU [R64.64+-0x1e00], R61 ;  /* 0xffe2003d4000798e */ /* 0x0025e4000c10e792 */
.L_x_7864:
[----:B------:R-:W-:Y:S05]  /*af20*/  BSYNC B0 ;  /* 0x0000000000007941 */ /* 0x000fea0003800000 */
.L_x_7863:
[----:B------:R-:W3:Y:S01]  /*af30*/  LDS R131, [R131.X4+0x4500] ;  /* 0x0045000083837984 */ /* 0x000ee20000004800 */
[----:B------:R-:W-:Y:S01]  /*af40*/  BSSY B0, `(.L_x_7865) ;  /* 0x0000004000007945 */ /* 0x000fe20003800000 */
[----:B------:R-:W-:Y:S05]  /*af50*/  @!P2 BRA `(.L_x_7866) ;  /* 0x000000200000a947 */ /* 0x000fea0003800000 */
[----:B------:R4:W-:Y:S04]  /*af60*/  RED.E.ADD.F32.FTZ.RN.STRONG.GPU [R76.64+-0x1d00], R173 ;  /* 0xffe300ad4c00798e */ /* 0x0009e8000c10e792 */
[----:B---3--:R4:W-:Y:S02]  /*af70*/  RED.E.ADD.F32.FTZ.RN.STRONG.GPU [R64.64+-0x1d00], R131 ;  /* 0xffe300834000798e */ /* 0x0089e4000c10e792 */
.L_x_7866:
[----:B------:R-:W-:Y:S05]  /*af80*/  BSYNC B0 ;  /* 0x0000000000007941 */ /* 0x000fea0003800000 */
.L_x_7865:
        /* <DEDUP_REMOVED lines=12> */
.L_x_7868:
[----:B-1----:R-:W-:Y:S05]  /*b050*/  BSYNC B0 ;  /* 0x0000000000007941 */ /* 0x002fea0003800000 */
.L_x_7867:
[----:B------:R-:W1:Y:S01]  /*b060*/  LDS R133, [R133.X4+0x4700] ;  /* 0x0047000085857984 */ /* 0x000e620000004800 */
[----:B------:R-:W-:Y:S01]  /*b070*/  BSSY B0, `(.L_x_7869) ;  /* 0x0000004000007945 */ /* 0x000fe20003800000 */
[----:B------:R-:W-:Y:S05]  /*b080*/  @!P0 BRA `(.L_x_7870) ;  /* 0x0000002000008947 */ /* 0x000fea0003800000 */
[----:B------:R0:W-:Y:S04]  /*b090*/  RED.E.ADD.F32.FTZ.RN.STRONG.GPU [R76.64+-0x1b00], R175 ;  /* 0xffe500af4c00798e */ /* 0x0001e8000c10e792 */
[----:B-1----:R0:W-:Y:S02]  /*b0a0*/  RED.E.ADD.F32.FTZ.RN.STRONG.GPU [R64.64+-0x1b00], R133 ;  /* 0xffe500854000798e */ /* 0x0021e4000c10e792 */
.L_x_7870:
[----:B------:R-:W-:Y:S05]  /*b0b0*/  BSYNC B0 ;  /* 0x0000000000007941 */ /* 0x000fea0003800000 */
.L_x_7869:
[----:B--2---:R2:W0:Y:S01]  /*b0c0*/  LDS R61, [R134.X4+0x4800] ;  /* 0x00480000863d7984 */ /* 0x0044220000004800 */
[----:B------:R-:W-:Y:S01]  /*b0d0*/  BSSY B0, `(.L_x_7871) ;  /* 0x0000004000007945 */ /* 0x000fe20003800000 */
[----:B------:R-:W-:Y:S05]  /*b0e0*/  @!P1 BRA `(.L_x_7872) ;  /* 0x0000002000009947 */ /* 0x000fea0003800000 */
[----:B------:R2:W-:Y:S04]  /*b0f0*/  RED.E.ADD.F32.FTZ.RN.STRONG.GPU [R76.64+-0x1a00], R176 ;  /* 0xffe600b04c00798e */ /* 0x0005e8000c10e792 */
[----:B0-----:R2:W-:Y:S02]  /*b100*/  RED.E.ADD.F32.FTZ.RN.STRONG.GPU [R64.64+-0x1a00], R61 ;  /* 0xffe6003d4000798e */ /* 0x0015e4000c10e792 */
.L_x_7872:
[----:B------:R-:W-:Y:S05]  /*b110*/  BSYNC B0 ;  /* 0x0000000000007941 */ /* 0x000fea0003800000 */
.L_x_7871:
[----:B------:R-:W2:Y:S01]  /*b120*/  LDS R135, [R135.X4+0x4900] ;  /* 0x0049000087877984 */ /* 0x000ea20000004800 */
[----:B------:R-:W-:Y:S01]  /*b130*/  BSSY B0, `(.L_x_7873) ;  /* 0x0000004000007945 */ /* 0x000fe20003800000 */
[----:B------:R-:W-:Y:S05]  /*b140*/  @!P2 BRA `(.L_x_7874) ;  /* 0x000000200000a947 */ /* 0x000fea0003800000 */
[----:B------:R4:W-:Y:S04]  /*b150*/  RED.E.ADD.F32.FTZ.RN.STRONG.GPU [R76.64+-0x1900], R177 ;  /* 0xffe700b14c00798e */ /* 0x0009e8000c10e792 */
[----:B--2---:R4:W-:Y:S02]  /*b160*/  RED.E.ADD.F32.FTZ.RN.STRONG.GPU [R64.64+-0x1900], R135 ;  /* 0xffe700874000798e */ /* 0x0049e4000c10e792 */
.L_x_7874:
[----:B------:R-:W-:Y:S05]  /*b170*/  BSYNC B0 ;  /* 0x0000000000007941 */ /* 0x000fea0003800000 */
.L_x_7873:
[----:B0-2---:R0:W2:Y:S01]  /*b180*/  LDS R61, [R136.X4+0x4a00] ;  /* 0x004a0000883d7984 */ /* 0x0050a20000004800 */
[----:B------:R-:W-:Y:S01]  /*b190*/  BSSY B0, `(.L_x_7875) ;  /* 0x0000004000007945 */ /* 0x000fe20003800000 */
[----:B------:R-:W-:Y:S05]  /*b1a0*/  @!P3 BRA `(.L_x_7876) ;  /* 0x000000200000b947 */ /* 0x000fea0003800000 */
[----:B------:R0:W-:Y:S04]  /*b1b0*/  RED.E.ADD.F32.FTZ.RN.STRONG.GPU [R76.64+-0x1800], R178 ;  /* 0xffe800b24c00798e */ /* 0x0001e8000c10e792 */
[----:B--2---:R0:W-:Y:S02]  /*b1c0*/  RED.E.ADD.F32.FTZ.RN.STRONG.GPU [R64.64+-0x1800], R61 ;  /* 0xffe8003d4000798e */ /* 0x0041e4000c10e792 */
.L_x_7876:
[----:B------:R-:W-:Y:S05]  /*b1d0*/  BSYNC B0 ;  /* 0x0000000000007941 */ /* 0x000fea0003800000 */
.L_x_7875:
[----:B------:R-:W0:Y:S01]  /*b1e0*/  LDS R137, [R137.X4+0x4b00] ;  /* 0x004b000089897984 */ /* 0x000e220000004800 */
[----:B------:R-:W-:Y:S01]  /*b1f0*/  BSSY B0, `(.L_x_7877) ;  /* 0x0000004000007945 */ /* 0x000fe20003800000 */
[----:B------:R-:W-:Y:S05]  /*b200*/  @!P4 BRA `(.L_x_7878) ;  /* 0x000000200000c947 */ /* 0x000fea0003800000 */
[----:B------:R4:W-:Y:S04]  /*b210*/  RED.E.ADD.F32.FTZ.RN.STRONG.GPU [R76.64+-0x1700], R179 ;  /* 0xffe900b34c00798e */ /* 0x0009e8000c10e792 */
[----:B0-----:R4:W-:Y:S02]  /*b220*/  RED.E.ADD.F32.FTZ.RN.STRONG.GPU [R64.64+-0x1700], R137 ;  /* 0xffe900894000798e */ /* 0x0019e4000c10e792 */
.L_x_7878:
[----:B------:R-:W-:Y:S05]  /*b230*/  BSYNC B0 ;  /* 0x0000000000007941 */ /* 0x000fea0003800000 */
.L_x_7877:
[----:B0-2---:R0:W2:Y:S01]  /*b240*/  LDS R61, [R138.X4+0x4c00] ;  /* 0x004c00008a3d7984 */ /* 0x0050a20000004800 */
[----:B------:R-:W-:Y:S01]  /*b250*/  BSSY B0, `(.L_x_7879) ;  /* 0x0000004000007945 */ /* 0x000fe20003800000 */
[----:B------:R-:W-:Y:S05]  /*b260*/  @!P5 BRA `(.L_x_7880) ;  /* 0x000000200000d947 */ /* 0x000fea0003800000 */
[----:B------:R0:W-:Y:S04]  /*b270*/  RED.E.ADD.F32.FTZ.RN.STRONG.GPU [R76.64+-0x1600], R180 ;  /* 0xffea00b44c00798e */ /* 0x0001e8000c10e792 */
[----:B--2---:R0:W-:Y:S02]  /*b280*/  RED.E.ADD.F32.FTZ.RN.STRONG.GPU [R64.64+-0x1600], R61 ;  /* 0xffea003d4000798e */ /* 0x0041e4000c10e792 */
.L_x_7880:
[----:B------:R-:W-:Y:S05]  /*b290*/  BSYNC B0 ;  /* 0x0000000000007941 */ /* 0x000fea0003800000 */
.L_x_7879:
        /* <DEDUP_REMOVED lines=12> */
.L_x_7882:
[----:B------:R-:W-:Y:S05]  /*b360*/  BSYNC B0 ;  /* 0x0000000000007941 */ /* 0x000fea0003800000 */
.L_x_7881:
[----:B0-2---:R0:W2:Y:S01]  /*b370*/  LDS R61, [R140.X4+0x4e00] ;  /* 0x004e00008c3d7984 */ /* 0x0050a20000004800 */
[----:B------:R-:W-:Y:S01]  /*b380*/  BSSY B0, `(.L_x_7883) ;  /* 0x0000004000007945 */ /* 0x000fe20003800000 */
[----:B------:R-:W-:Y:S05]  /*b390*/  @!P0 BRA `(.L_x_7884) ;  /* 0x0000002000008947 */ /* 0x000fea0003800000 */
[----:B------:R0:W-:Y:S04]  /*b3a0*/  RED.E.ADD.F32.FTZ.RN.STRONG.GPU [R76.64+-0x1400], R185 ;  /* 0xffec00b94c00798e */ /* 0x0001e8000c10e792 */
[----:B--2---:R0:W-:Y:S02]  /*b3b0*/  RED.E.ADD.F32.FTZ.RN.STRONG.GPU [R64.64+-0x1400], R61 ;  /* 0xffec003d4000798e */ /* 0x0041e4000c10e792 */
.L_x_7884:
[----:B------:R-:W-:Y:S05]  /*b3c0*/  BSYNC B0 ;  /* 0x0000000000007941 */ /* 0x000fea0003800000 */
.L_x_7883:
[----:B------:R-:W0:Y:S01]  /*b3d0*/  LDS R141, [R141.X4+0x4f00] ;  /* 0x004f00008d8d7984 */ /* 0x000e220000004800 */
[----:B------:R-:W-:Y:S01]  /*b3e0*/  BSSY B0, `(.L_x_7885) ;  /* 0x0000004000007945 */ /* 0x000fe20003800000 */
[----:B------:R-:W-:Y:S05]  /*b3f0*/  @!P1 BRA `(.L_x_7886) ;  /* 0x0000002000009947 */ /* 0x000fea0003800000 */
[----:B------:R4:W-:Y:S04]  /*b400*/  RED.E.ADD.F32.FTZ.RN.STRONG.GPU [R76.64+-0x1300], R210 ;  /* 0xffed00d24c00798e */ /* 0x0009e8000c10e792 */
[----:B0-----:R4:W-:Y:S02]  /*b410*/  RED.E.ADD.F32.FTZ.RN.STRONG.GPU [R64.64+-0x1300], R141 ;  /* 0xffed008d4000798e */ /* 0x0019e4000c10e792 */
.L_x_7886:
[----:B------:R-:W-:Y:S05]  /*b420*/  BSYNC B0 ;  /* 0x0000000000007941 */ /* 0x000fea0003800000 */
.L_x_7885:
[----:B------:R-:W4:Y:S01]  /*b430*/  LDS R143, [R143.X4+0x5000] ;  /* 0x005000008f8f7984 */ /* 0x000f220000004800 */
[----:B------:R-:W-:Y:S01]  /*b440*/  BSSY B0, `(.L_x_7887) ;  /* 0x0000004000007945 */ /* 0x000fe20003800000 */
[----:B------:R-:W-:Y:S05]  /*b450*/  @!P2 BRA `(.L_x_7888) ;  /* 0x000000200000a947 */ /* 0x000fea0003800000 */
[----:B------:R4:W-:Y:S04]  /*b460*/  RED.E.ADD.F32.FTZ.RN.STRONG.GPU [R76.64+-0x1200], R211 ;  /* 0xffee00d34c00798e */ /* 0x0009e8000c10e792 */
[----:B----4-:R4:W-:Y:S02]  /*b470*/  RED.E.ADD.F32.FTZ.RN.STRONG.GPU [R64.64+-0x1200], R143 ;  /* 0xffee008f4000798e */ /* 0x0109e4000c10e792 */
.L_x_7888:
[----:B------:R-:W-:Y:S05]  /*b480*/  BSYNC B0 ;  /* 0x0000000000007941 */ /* 0x000fea0003800000 */
.L_x_7887:
[----:B0-2---:R0:W2:Y:S01]  /*b490*/  LDS R61, [R144.X4+0x5100] ;  /* 0x00510000903d7984 */ /* 0x0050a20000004800 */
[----:B------:R-:W-:Y:S01]  /*b4a0*/  BSSY B0, `(.L_x_7889) ;  /* 0x0000004000007945 */ /* 0x000fe20003800000 */
[----:B------:R-:W-:Y:S05]  /*b4b0*/  @!P3 BRA `(.L_x_7890) ;  /* 0x000000200000b947 */ /* 0x000fea0003800000 */
[----:B------:R0:W-:Y:S04]  /*b4c0*/  RED.E.ADD.F32.FTZ.RN.STRONG.GPU [R76.64+-0x1100], R212 ;  /* 0xffef00d44c00798e */ /* 0x0001e8000c10e792 */
[----:B--2---:R0:W-:Y:S02]  /*b4d0*/  RED.E.ADD.F32.FTZ.RN.STRONG.GPU [R64.64+-0x1100], R61 ;  /* 0xffef003d4000798e */ /* 0x0041e4000c10e792 */
.L_x_7890:
[----:B------:R-:W-:Y:S05]  /*b4e0*/  BSYNC B0 ;  /* 0x0000000000007941 */ /* 0x000fea0003800000 */
.L_x_7889:
[----:B------:R-:W0:Y:S01]  /*b4f0*/  LDS R145, [R145.X4+0x5200] ;  /* 0x0052000091917984 */ /* 0x000e220000004800 */
[----:B------:R-:W-:Y:S01]  /*b500*/  BSSY B0, `(.L_x_7891) ;  /* 0x0000004000007945 */ /* 0x000fe20003800000 */
[----:B------:R-:W-:Y:S05]  /*b510*/  @!P4 BRA `(.L_x_7892) ;  /* 0x000000200000c947 */ /* 0x000fea0003800000 */
[----:B------:R4:W-:Y:S04]  /*b520*/  RED.E.ADD.F32.FTZ.RN.STRONG.GPU [R76.64+-0x1000], R213 ;  /* 0xfff000d54c00798e */ /* 0x0009e8000c10e792 */
[----:B0-----:R4:W-:Y:S02]  /*b530*/  RED.E.ADD.F32.FTZ.RN.STRONG.GPU [R64.64+-0x1000], R145 ;  /* 0xfff000914000798e */ /* 0x0019e4000c10e792 */
.L_x_7892:
[----:B------:R-:W-:Y:S05]  /*b540*/  BSYNC B0 ;  /* 0x0000000000007941 */ /* 0x000fea0003800000 */
.L_x_7891:
[----:B0-2---:R0:W2:Y:S01]  /*b550*/  LDS R61, [R146.X4+0x5300] ;  /* 0x00530000923d7984 */ /* 0x0050a20000004800 */
[----:B------:R-:W-:Y:S01]  /*b560*/  BSSY B0, `(.L_x_7893) ;  /* 0x0000004000007945 */ /* 0x000fe20003800000 */
[----:B------:R-:W-:Y:S05]  /*b570*/  @!P5 BRA `(.L_x_7894) ;  /* 0x000000200000d947 */ /* 0x000fea0003800000 */
[----:B------:R0:W-:Y:S04]  /*b580*/  RED.E.ADD.F32.FTZ.RN.STRONG.GPU [R76.64+-0xf00], R214 ;  /* 0xfff100d64c00798e */ /* 0x0001e8000c10e792 */
[----:B--2---:R0:W-:Y:S02]  /*b590*/  RED.E.ADD.F32.FTZ.RN.STRONG.GPU [R64.64+-0xf00], R61 ;  /* 0xfff1003d4000798e */ /* 0x0041e4000c10e792 */
.L_x_7894:
[----:B------:R-:W-:Y:S05]  /*b5a0*/  BSYNC B0 ;  /* 0x0000000000007941 */ /* 0x000fea0003800000 */
.L_x_7893:
        /* <DEDUP_REMOVED lines=12> */
.L_x_7896:
[----:B------:R-:W-:Y:S05]  /*b670*/  BSYNC B0 ;  /* 0x0000000000007941 */ /* 0x000fea0003800000 */
.L_x_7895:
[----:B0-2---:R0:W2:Y:S01]  /*b680*/  LDS R61, [R148.X4+0x5500] ;  /* 0x00550000943d7984 */ /* 0x0050a20000004800 */
[----:B------:R-:W-:Y:S01]  /*b690*/  BSSY B0, `(.L_x_7897) ;  /* 0x0000004000007945 */ /* 0x000fe20003800000 */
[----:B------:R-:W-:Y:S05]  /*b6a0*/  @!P0 BRA `(.L_x_7898) ;  /* 0x0000002000008947 */ /* 0x000fea0003800000 */
[----:B------:R0:W-:Y:S04]  /*b6b0*/  RED.E.ADD.F32.FTZ.RN.STRONG.GPU [R76.64+-0xd00], R216 ;  /* 0xfff300d84c00798e */ /* 0x0001e8000c10e792 */
[----:B--2---:R0:W-:Y:S02]  /*b6c0*/  RED.E.ADD.F32.FTZ.RN.STRONG.GPU [R64.64+-0xd00], R61 ;  /* 0xfff3003d4000798e */ /* 0x0041e4000c10e792 */
.L_x_7898:
[----:B------:R-:W-:Y:S05]  /*b6d0*/  BSYNC B0 ;  /* 0x0000000000007941 */ /* 0x000fea0003800000 */
.L_x_7897:
[----:B------:R-:W0:Y:S01]  /*b6e0*/  LDS R149, [R149.X4+0x5600] ;  /* 0x0056000095957984 */ /* 0x000e220000004800 */
[----:B------:R-:W-:Y:S01]  /*b6f0*/  BSSY B0, `(.L_x_7899) ;  /* 0x0000004000007945 */ /* 0x000fe20003800000 */
[----:B------:R-:W-:Y:S05]  /*b700*/  @!P1 BRA `(.L_x_7900) ;  /* 0x0000002000009947 */ /* 0x000fea0003800000 */
[----:B------:R4:W-:Y:S04]  /*b710*/  RED.E.ADD.F32.FTZ.RN.STRONG.GPU [R76.64+-0xc00], R217 ;  /* 0xfff400d94c00798e */ /* 0x0009e8000c10e792 */
[----:B0-----:R4:W-:Y:S02]  /*b720*/  RED.E.ADD.F32.FTZ.RN.STRONG.GPU [R64.64+-0xc00], R149 ;  /* 0xfff400954000798e */ /* 0x0019e4000c10e792 */
.L_x_7900:
[----:B------:R-:W-:Y:S05]  /*b730*/  BSYNC B0 ;  /* 0x0000000000007941 */ /* 0x000fea0003800000 */
.L_x_7899:
[----:B0-2---:R0:W2:Y:S01]  /*b740*/  LDS R61, [R150.X4+0x5700] ;  /* 0x00570000963d7984 */ /* 0x0050a20000004800 */
[----:B------:R-:W-:Y:S01]  /*b750*/  BSSY B0, `(.L_x_7901) ;  /* 0x0000004000007945 */ /* 0x000fe20003800000 */
[----:B------:R-:W-:Y:S05]  /*b760*/  @!P2 BRA `(.L_x_7902) ;  /* 0x000000200000a947 */ /* 0x000fea0003800000 */
[----:B------:R0:W-:Y:S04]  /*b770*/  RED.E.ADD.F32.FTZ.RN.STRONG.GPU [R76.64+-0xb00], R218 ;  /* 0xfff500da4c00798e */ /* 0x0001e8000c10e792 */
[----:B--2---:R0:W-:Y:S02]  /*b780*/  RED.E.ADD.F32.FTZ.RN.STRONG.GPU [R64.64+-0xb00], R61 ;  /* 0xfff5003d4000798e */ /* 0x0041e4000c10e792 */
.L_x_7902:
[----:B------:R-:W-:Y:S05]  /*b790*/  BSYNC B0 ;  /* 0x0000000000007941 */ /* 0x000fea0003800000 */
.L_x_7901:
[----:B------:R-:W0:Y:S01]  /*b7a0*/  LDS R151, [R151.X4+0x5800] ;  /* 0x0058000097977984 */ /* 0x000e220000004800 */
[----:B------:R-:W-:Y:S01]  /*b7b0*/  BSSY B0, `(.L_x_7903) ;  /* 0x0000004000007945 */ /* 0x000fe20003800000 */
[----:B------:R-:W-:Y:S05]  /*b7c0*/  @!P3 BRA `(.L_x_7904) ;  /* 0x000000200000b947 */ /* 0x000fea0003800000 */
[----:B------:R4:W-:Y:S04]  /*b7d0*/  RED.E.ADD.F32.FTZ.RN.STRONG.GPU [R76.64+-0xa00], R219 ;  /* 0xfff600db4c00798e */ /* 0x0009e8000c10e792 */
[----:B0-----:R4:W-:Y:S02]  /*b7e0*/  RED.E.ADD.F32.FTZ.RN.STRONG.GPU [R64.64+-0xa00], R151 ;  /* 0xfff600974000798e */ /* 0x0019e4000c10e792 */
.L_x_7904:
[----:B------:R-:W-:Y:S05]  /*b7f0*/  BSYNC B0 ;  /* 0x0000000000007941 */ /* 0x000fea0003800000 */
.L_x_7903:
[----:B0-2---:R0:W2:Y:S01]  /*b800*/  LDS R61, [R152.X4+0x5900] ;  /* 0x00590000983d7984 */ /* 0x0050a20000004800 */
[----:B------:R-:W-:Y:S01]  /*b810*/  BSSY B0, `(.L_x_7905) ;  /* 0x0000004000007945 */ /* 0x000fe20003800000 */
[----:B------:R-:W-:Y:S05]  /*b820*/  @!P4 BRA `(.L_x_7906) ;  /* 0x000000200000c947 */ /* 0x000fea0003800000 */
[----:B------:R0:W-:Y:S04]  /*b830*/  RED.E.ADD.F32.FTZ.RN.STRONG.GPU [R76.64+-0x900], R240 ;  /* 0xfff700f04c00798e */ /* 0x0001e8000c10e792 */
[----:B--2---:R0:W-:Y:S02]  /*b840*/  RED.E.ADD.F32.FTZ.RN.STRONG.GPU [R64.64+-0x900], R61 ;  /* 0xfff7003d4000798e */ /* 0x0041e4000c10e792 */
.L_x_7906:
[----:B------:R-:W-:Y:S05]  /*b850*/  BSYNC B0 ;  /* 0x0000000000007941 */ /* 0x000fea0003800000 */
.L_x_7905:
[----:B------:R-:W0:Y:S01]  /*b860*/  LDS R153, [R153.X4+0x5a00] ;  /* 0x005a000099997984 */ /* 0x000e220000004800 */
[----:B------:R-:W-:Y:S01]  /*b870*/  BSSY B0, `(.L_x_7907) ;  /* 0x0000004000007945 */ /* 0x000fe20003800000 */
[----:B------:R-:W-:Y:S05]  /*b880*/  @!P5 BRA `(.L_x_7908) ;  /* 0x000000200000d947 */ /* 0x000fea0003800000 */
[----:B------:R4:W-:Y:S04]  /*b890*/  RED.E.ADD.F32.FTZ.RN.STRONG.GPU [R76.64+-0x800], R241 ;  /* 0xfff800f14c00798e */ /* 0x0009e8000c10e792 */
[----:B0-----:R4:W-:Y:S02]  /*b8a0*/  RED.E.ADD.F32.FTZ.RN.STRONG.GPU [R64.64+-0x800], R153 ;  /* 0xfff800994000798e */ /* 0x0019e4000c10e792 */
.L_x_7908:
[----:B------:R-:W-:Y:S05]  /*b8b0*/  BSYNC B0 ;  /* 0x0000000000007941 */ /* 0x000fea0003800000 */
.L_x_7907:
        /* <DEDUP_REMOVED lines=12> */
.L_x_7910:
[----:B0-----:R-:W-:Y:S05]  /*b980*/  BSYNC B0 ;  /* 0x0000000000007941 */ /* 0x001fea0003800000 */
.L_x_7909:
[----:B------:R-:W0:Y:S01]  /*b990*/  LDS R155, [R155.X4+0x5c00] ;  /* 0x005c00009b9b7984 */ /* 0x000e220000004800 */
[----:B------:R-:W-:Y:S01]  /*b9a0*/  BSSY B0, `(.L_x_7911) ;  /* 0x0000004000007945 */ /* 0x000fe20003800000 */
[----:B------:R-:W-:Y:S05]  /*b9b0*/  @!P0 BRA `(.L_x_7912) ;  /* 0x0000002000008947 */ /* 0x000fea0003800000 */
[----:B------:R4:W-:Y:S04]  /*b9c0*/  RED.E.ADD.F32.FTZ.RN.STRONG.GPU [R76.64+-0x600], R243 ;  /* 0xfffa00f34c00798e */ /* 0x0009e8000c10e792 */
[----:B0-----:R4:W-:Y:S02]  /*b9d0*/  RED.E.ADD.F32.FTZ.RN.STRONG.GPU [R64.64+-0x600], R155 ;  /* 0xfffa009b4000798e */ /* 0x0019e4000c10e792 */
.L_x_7912:
[----:B------:R-:W-:Y:S05]  /*b9e0*/  BSYNC B0 ;  /* 0x0000000000007941 */ /* 0x000fea0003800000 */
.L_x_7911:
[----:B--2---:R2:W4:Y:S01]  /*b9f0*/  LDS R61, [R156.X4+0x5d00] ;  /* 0x005d00009c3d7984 */ /* 0x0045220000004800 */
[----:B------:R-:W-:Y:S01]  /*ba00*/  BSSY B0, `(.L_x_7913) ;  /* 0x0000004000007945 */ /* 0x000fe20003800000 */
[----:B------:R-:W-:Y:S05]  /*ba10*/  @!P1 BRA `(.L_x_7914) ;  /* 0x0000002000009947 */ /* 0x000fea0003800000 */
[----:B------:R2:W-:Y:S04]  /*ba20*/  RED.E.ADD.F32.FTZ.RN.STRONG.GPU [R76.64+-0x500], R244 ;  /* 0xfffb00f44c00798e */ /* 0x0005e8000c10e792 */
[----:B----4-:R2:W-:Y:S02]  /*ba30*/  RED.E.ADD.F32.FTZ.RN.STRONG.GPU [R64.64+-0x500], R61 ;  /* 0xfffb003d4000798e */ /* 0x0105e4000c10e792 */
.L_x_7914:
[----:B------:R-:W-:Y:S05]  /*ba40*/  BSYNC B0 ;  /* 0x0000000000007941 */ /* 0x000fea0003800000 */
.L_x_7913:
[----:B------:R-:W2:Y:S01]  /*ba50*/  LDS R157, [R157.X4+0x5e00] ;  /* 0x005e00009d9d7984 */ /* 0x000ea20000004800 */
[----:B------:R-:W-:Y:S01]  /*ba60*/  BSSY B0, `(.L_x_7915) ;  /* 0x0000004000007945 */ /* 0x000fe20003800000 */
[----:B------:R-:W-:Y:S05]  /*ba70*/  @!P2 BRA `(.L_x_7916) ;  /* 0x000000200000a947 */ /* 0x000fea0003800000 */
[----:B------:R4:W-:Y:S04]  /*ba80*/  RED.E.ADD.F32.FTZ.RN.STRONG.GPU [R76.64+-0x400], R245 ;  /* 0xfffc00f54c00798e */ /* 0x0009e8000c10e792 */
[----:B--2---:R4:W-:Y:S02]  /*ba90*/  RED.E.ADD.F32.FTZ.RN.STRONG.GPU [R64.64+-0x400], R157 ;  /* 0xfffc009d4000798e */ /* 0x0049e4000c10e792 */
.L_x_7916:
[----:B------:R-:W-:Y:S05]  /*baa0*/  BSYNC B0 ;  /* 0x0000000000007941 */ /* 0x000fea0003800000 */
.L_x_7915:
[----:B--2-4-:R2:W4:Y:S01]  /*bab0*/  LDS R61, [R158.X4+0x5f00] ;  /* 0x005f00009e3d7984 */ /* 0x0145220000004800 */
[----:B------:R-:W-:Y:S01]  /*bac0*/  BSSY B0, `(.L_x_7917) ;  /* 0x0000004000007945 */ /* 0x000fe20003800000 */
[----:B------:R-:W-:Y:S05]  /*bad0*/  @!P3 BRA `(.L_x_7918) ;  /* 0x000000200000b947 */ /* 0x000fea0003800000 */
[----:B------:R2:W-:Y:S04]  /*bae0*/  RED.E.ADD.F32.FTZ.RN.STRONG.GPU [R76.64+-0x300], R246 ;  /* 0xfffd00f64c00798e */ /* 0x0005e8000c10e792 */
[----:B----4-:R2:W-:Y:S02]  /*baf0*/  RED.E.ADD.F32.FTZ.RN.STRONG.GPU [R64.64+-0x300], R61 ;  /* 0xfffd003d4000798e */ /* 0x0105e4000c10e792 */
.L_x_7918:
[----:B------:R-:W-:Y:S05]  /*bb00*/  BSYNC B0 ;  /* 0x0000000000007941 */ /* 0x000fea0003800000 */
.L_x_7917:
[----:B------:R-:W2:Y:S01]  /*bb10*/  LDS R159, [R159.X4+0x6000] ;  /* 0x006000009f9f7984 */ /* 0x000ea20000004800 */
[----:B------:R-:W-:Y:S01]  /*bb20*/  BSSY B0, `(.L_x_7919) ;  /* 0x0000004000007945 */ /* 0x000fe20003800000 */
[----:B------:R-:W-:Y:S05]  /*bb30*/  @!P4 BRA `(.L_x_7920) ;  /* 0x000000200000c947 */ /* 0x000fea0003800000 */
[----:B------:R4:W-:Y:S04]  /*bb40*/  RED.E.ADD.F32.FTZ.RN.STRONG.GPU [R76.64+-0x200], R247 ;  /* 0xfffe00f74c00798e */ /* 0x0009e8000c10e792 */
[----:B--2---:R4:W-:Y:S02]  /*bb50*/  RED.E.ADD.F32.FTZ.RN.STRONG.GPU [R64.64+-0x200], R159 ;  /* 0xfffe009f4000798e */ /* 0x0049e4000c10e792 */
.L_x_7920:
[----:B------:R-:W-:Y:S05]  /*bb60*/  BSYNC B0 ;  /* 0x0000000000007941 */ /* 0x000fea0003800000 */
.L_x_7919:
[----:B--2-4-:R2:W4:Y:S01]  /*bb70*/  LDS R61, [R160.X4+0x6100] ;  /* 0x00610000a03d7984 */ /* 0x0145220000004800 */
[----:B------:R-:W-:Y:S01]  /*bb80*/  BSSY B0, `(.L_x_7921) ;  /* 0x0000004000007945 */ /* 0x000fe20003800000 */
[----:B------:R-:W-:Y:S05]  /*bb90*/  @!P5 BRA `(.L_x_7922) ;  /* 0x000000200000d947 */ /* 0x000fea0003800000 */
[----:B------:R2:W-:Y:S04]  /*bba0*/  RED.E.ADD.F32.FTZ.RN.STRONG.GPU [R76.64+-0x100], R248 ;  /* 0xffff00f84c00798e */ /* 0x0005e8000c10e792 */
[----:B----4-:R2:W-:Y:S02]  /*bbb0*/  RED.E.ADD.F32.FTZ.RN.STRONG.GPU [R64.64+-0x100], R61 ;  /* 0xffff003d4000798e */ /* 0x0105e4000c10e792 */
.L_x_7922:
[----:B------:R-:W-:Y:S05]  /*bbc0*/  BSYNC B0 ;  /* 0x0000000000007941 */ /* 0x000fea0003800000 */
.L_x_7921:
[----:B--2---:R-:W2:Y:S01]  /*bbd0*/  SHFL.DOWN PT, R65, R124, 0x1, 0x1f ;  /* 0x08201f007c417f89 */ /* 0x004ea200000e0000 */
[C---:B------:R-:W-:Y:S01]  /*bbe0*/  ISETP.GT.AND P0, PT, R10.reuse, 0x1e, PT ;  /* 0x0000001e0a00780c */ /* 0x040fe20003f04270 */
[----:B------:R-:W-:Y:S01]  /*bbf0*/  FMUL.FTZ R169, R169, R220 ;  /* 0x000000dca9a97220 */ /* 0x000fe20000410000 */
[----:B------:R-:W-:Y:S01]  /*bc00*/  ISETP.NE.AND P1, PT, R10, RZ, PT ;  /* 0x000000ff0a00720c */ /* 0x000fe20003f25270 */
[----:B----4-:R-:W4:Y:S01]  /*bc10*/  SHFL.DOWN PT, R61, R60, 0x1, 0x1f ;  /* 0x08201f003c3d7f89 */ /* 0x010f2200000e0000 */
        /* <DEDUP_REMOVED lines=11> */
[----:B--2---:R-:W-:Y:S02]  /*bcd0*/  @!P0 FADD.FTZ R124, R124, R65 ;  /* 0x000000417c7c8221 */ /* 0x004fe40000010000 */
[----:B------:R-:W-:Y:S02]  /*bce0*/  FFMA.FTZ R93, R90, R93, R94 ;  /* 0x0000005d5a5d7223 */ /* 0x000fe4000001005e */
[----:B----4-:R-:W-:Y:S01]  /*bcf0*/  @!P0 FADD.FTZ R60, R60, R61 ;  /* 0x0000003d3c3c8221 */ /* 0x010fe20000010000 */
[----:B------:R-:W2:Y:S01]  /*bd00*/  SHFL.DOWN PT, R65, R124, 0x2, 0x1f ;  /* 0x08401f007c417f89 */ /* 0x000ea200000e0000 */
        /* <DEDUP_REMOVED lines=13> */
[----:B--2---:R-:W-:Y:S02]  /*bde0*/  @!P0 FADD.FTZ R124, R124, R65 ;  /* 0x000000417c7c8221 */ /* 0x004fe40000010000 */
[----:B------:R-:W-:Y:S02]  /*bdf0*/  FFMA.FTZ R182, R71, R169, R182 ;  /* 0x000000a947b67223 */ /* 0x000fe400000100b6 */
[----:B----4-:R-:W-:Y:S01]  /*be00*/  @!P0 FADD.FTZ R60, R60, R61 ;  /* 0x0000003d3c3c8221 */ /* 0x010fe20000010000 */
[----:B------:R-:W2:Y:S01]  /*be10*/  SHFL.DOWN PT, R65, R124, 0x4, 0x1f ;  /* 0x08801f007c417f89 */ /* 0x000ea200000e0000 */
[----:B------:R-:W-:Y:S01]  /*be20*/  ISETP.GT.AND P0, PT, R10, 0x1b, PT ;  /* 0x0000001b0a00780c */ /* 0x000fe20003f04270 */
[----:B------:R-:W-:-:S02]  /*be30*/  FFMA.FTZ R73, R73, R222, R184 ;  /* 0x000000de49497223 */ /* 0x000fc400000100b8 */
[----:B------:R-:W4:Y:S01]  /*be40*/  SHFL.DOWN PT, R61, R60, 0x4, 0x1f ;  /* 0x08801f003c3d7f89 */ /* 0x000f2200000e0000 */
[----:B------:R-:W-:Y:S02]  /*be50*/  FFMA.FTZ R188, R89, R163, R188 ;  /* 0x000000a359bc7223 */ /* 0x000fe400000100bc */
[----:B------:R-:W-:Y:S02]  /*be60*/  FFMA.FTZ R189, R68, R164, R189 ;  /* 0x000000a444bd7223 */ /* 0x000fe400000100bd */
[----:B------:R-:W-:Y:S02]  /*be70*/  FFMA.FTZ R192, R63, R229, R192 ;  /* 0x000000e53fc07223 */ /* 0x000fe400000100c0 */
[----:B------:R-:W-:Y:S02]  /*be80*/  FADD.FTZ R35, R84, R35 ;  /* 0x0000002354237221 */ /* 0x000fe40000010000 */
[----:B------:R-:W-:Y:S02]  /*be90*/  FFMA.FTZ R47, R170, R23, R47 ;  /* 0x00000017aa2f7223 */ /* 0x000fe4000001002f */
[----:B------:R-:W-:-:S02]  /*bea0*/  FADD.FTZ R36, R93, R36 ;  /* 0x000000245d247221 */ /* 0x000fc40000010000 */
[----:B------:R-:W-:Y:S02]  /*beb0*/  FFMA.FTZ R46, R169, R22, R46 ;  /* 0x00000016a92e7223 */ /* 0x000fe4000001002e */
[----:B------:R-:W-:Y:S02]  /*bec0*/  FFMA.FTZ R45, R222, R21, R45 ;  /* 0x00000015de2d7223 */ /* 0x000fe4000001002d */
[----:B------:R-:W-:Y:S02]  /*bed0*/  FADD.FTZ R37, R182, R37 ;  /* 0x00000025b6257221 */ /* 0x000fe40000010000 */
[----:B------:R-:W-:Y:S02]  /*bee0*/  FADD.FTZ R38, R73, R38 ;  /* 0x0000002649267221 */ /* 0x000fe40000010000 */
[----:B--2---:R-:W-:Y:S02]  /*bef0*/  @!P0 FADD.FTZ R124, R124, R65 ;  /* 0x000000417c7c8221 */ /* 0x004fe40000010000 */
[----:B------:R-:W-:-:S02]  /*bf00*/  FFMA.FTZ R44, R163, R20, R44 ;  /* 0x00000014a32c7223 */ /* 0x000fc4000001002c */
[----:B----4-:R-:W-:Y:S01]  /*bf10*/  @!P0 FADD.FTZ R60, R60, R61 ;  /* 0x0000003d3c3c8221 */ /* 0x010fe20000010000 */
[----:B------:R-:W2:Y:S01]  /*bf20*/  SHFL.DOWN PT, R65, R124, 0x8, 0x1f ;  /* 0x09001f007c417f89 */ /* 0x000ea200000e0000 */
[----:B------:R-:W-:Y:S01]  /*bf30*/  ISETP.GT.AND P0, PT, R10, 0x17, PT ;  /* 0x000000170a00780c */ /* 0x000fe20003f04270 */
[----:B------:R-:W-:Y:S02]  /*bf40*/  FFMA.FTZ R43, R164, R19, R43 ;  /* 0x00000013a42b7223 */ /* 0x000fe4000001002b */
[----:B------:R-:W4:Y:S01]  /*bf50*/  SHFL.DOWN PT, R61, R60, 0x8, 0x1f ;  /* 0x09001f003c3d7f89 */ /* 0x000f2200000e0000 */
[----:B------:R-:W-:Y:S02]  /*bf60*/  FADD.FTZ R39, R188, R39 ;  /* 0x00000027bc277221 */ /* 0x000fe40000010000 */
[----:B------:R-:W-:Y:S02]  /*bf70*/  FFMA.FTZ R42, R229, R18, R42 ;  /* 0x00000012e52a7223 */ /* 0x000fe4000001002a */
[----:B------:R-:W-:-:S02]  /*bf80*/  FADD.FTZ R40, R189, R40 ;  /* 0x00000028bd287221 */ /* 0x000fc40000010000 */
[----:B------:R-:W-:-:S03]  /*bf90*/  FADD.FTZ R41, R192, R41 ;  /* 0x00000029c0297221 */ /* 0x000fc60000010000 */
[----:B--2---:R-:W-:Y:S02]  /*bfa0*/  @!P0 FADD.FTZ R124, R124, R65 ;  /* 0x000000417c7c8221 */ /* 0x004fe40000010000 */
[----:B----4-:R-:W-:-:S03]  /*bfb0*/  @!P0 FADD.FTZ R60, R60, R61 ;  /* 0x0000003d3c3c8221 */ /* 0x010fc60000010000 */
[----:B------:R-:W2:Y:S01]  /*bfc0*/  SHFL.DOWN PT, R65, R124, 0x10, 0x1f ;  /* 0x0a001f007c417f89 */ /* 0x000ea200000e0000 */
[----:B------:R-:W-:-:S03]  /*bfd0*/  ISETP.GT.AND P0, PT, R10, 0xf, PT ;  /* 0x0000000f0a00780c */ /* 0x000fc60003f04270 */
[----:B------:R-:W4:Y:S10]  /*bfe0*/  SHFL.DOWN PT, R61, R60, 0x10, 0x1f ;  /* 0x0a001f003c3d7f89 */ /* 0x000f3400000e0000 */
[----:B--2---:R-:W-:-:S02]  /*bff0*/  @!P0 FADD.FTZ R124, R124, R65 ;  /* 0x000000417c7c8221 */ /* 0x004fc40000010000 */
        /* <DEDUP_REMOVED lines=8> */
[----:B------:R-:W5:Y:S01]  /*c080*/  @P0 LDS.64 R64, [R66+0x8d60] ;  /* 0x008d600042400984 */ /* 0x000f620000000a00 */
[----:B--2-4-:R-:W-:Y:S02]  /*c090*/  FADD.FTZ R61, R61, R63 ;  /* 0x0000003f3d3d7221 */ /* 0x014fe40000010000 */
[----:B------:R-:W-:Y:S02]  /*c0a0*/  FADD.FTZ R60, R60, R62 ;  /* 0x0000003e3c3c7221 */ /* 0x000fe40000010000 */
[----:B-----5:R-:W-:Y:S02]  /*c0b0*/  @P0 FADD.FTZ R61, R61, R65 ;  /* 0x000000413d3d0221 */ /* 0x020fe40000010000 */
[----:B------:R-:W-:-:S05]  /*c0c0*/  @P0 FADD.FTZ R60, R60, R64 ;  /* 0x000000403c3c0221 */ /* 0x000fca0000010000 */
[----:B------:R2:W-:Y:S02]  /*c0d0*/  STS.64 [R66+0x8d60], R60 ;  /* 0x008d603c42007388 */ /* 0x0005e40000000a00 */
.L_x_7924:
[----:B------:R-:W-:Y:S05]  /*c0e0*/  BSYNC B0 ;  /* 0x0000000000007941 */ /* 0x000fea0003800000 */
.L_x_7923:
[----:B------:R-:W-:Y:S01]  /*c0f0*/  IADD3 R108, R108, 0x1, RZ ;  /* 0x000000016c6c7810 */ /* 0x000fe20007ffe0ff */
[----:B------:R-:W-:-:S03]  /*c100*/  UIADD3 UR7, UP0, UR7, 0x1, URZ ;  /* 0x0000000107077890 */ /* 0x000fc6000ff1e03f */
[----:B------:R-:W-:Y:S01]  /*c110*/  ISETP.GE.AND P0, PT, R108, c[0x0][0x16c], PT ;  /* 0x00005b006c007a0c */ /* 0x000fe20003f06270 */
[----:B------:R-:W-:-:S12]  /*c120*/  UIADD3.X UR8, URZ, UR8, URZ, UP0, !UPT ;  /* 0x000000083f087290 */ /* 0x000fd800087fe43f */
[----:B0123--:R-:W-:Y:S01]  /*c130*/  @P0 CALL.REL.NOINC `(.L_x_7824) ;  /* 0x0000001000000944 */ /* 0x00ffe20003c00000 */
[----:B------:R-:W-:Y:S05]  /*c140*/  BRA `(.L_x_7925) ;  /* 0xffff755000007947 */ /* 0x000fea000383ffff */
.L_x_7824:
[----:B------:R-:W-:Y:S01]  /*c150*/  BAR.SYNC.DEFER_BLOCKING 0x0 ;  /* 0x0000000000007b1d */ /* 0x000fe20000010000 */
[----:B------:R-:W-:-:S04]  /*c160*/  SHF.L.U32 R18, R9, 0x1, RZ ;  /* 0x0000000109127819 */ /* 0x000fc800000006ff */
[----:B------:R-:W-:Y:S02]  /*c170*/  LOP3.LUT R53, R18, 0xffffffc0, RZ, 0xc0, !PT ;  /* 0xffffffc012357812 */ /* 0x000fe400078ec0ff */
[----:B------:R-:W-:Y:S02]  /*c180*/  MOV R18, 0x10 ;  /* 0x0000001000127802 */ /* 0x000fe40000000f00 */
        /* <DEDUP_REMOVED lines=19> */
[--C-:B------:R-:W-:Y:S01]  /*c2c0*/  HADD2.F32 R19, -RZ, R25.reuse.H1_H1 ;  /* 0x30000019ff137230 */ /* 0x100fe20000004100 */
[----:B------:R-:W-:Y:S01]  /*c2d0*/  FADD.FTZ R22, R21, UR5 ;  /* 0x0000000515167e21 */ /* 0x000fe20008010000 */
[----:B------:R-:W-:Y:S01]  /*c2e0*/  HADD2.F32 R21, -RZ, R25.H0_H0 ;  /* 0x20000019ff157230 */ /* 0x000fe20000004100 */
        /* <DEDUP_REMOVED lines=8> */
[----:B------:R-:W-:Y:S01]  /*c370*/  FADD.FTZ R28, R28, UR5 ;  /* 0x000000051c1c7e21 */ /* 0x000fe20008010000 */
[----:B------:R-:W-:-:S04]  /*c380*/  FSETP.GTU.FTZ.AND P6, PT, R32, 20, PT ;  /* 0x41a000002000780b */ /* 0x000fc80003fdc000 */
[----:B------:R-:W-:-:S03]  /*c390*/  FSETP.GTU.FTZ.AND P1, PT, R28, 20, PT ;  /* 0x41a000001c00780b */ /* 0x000fc60003f3c000 */
[----:B------:R-:W-:Y:S02]  /*c3a0*/  @!P4 FMUL.FTZ R18, R22, -1.4426950216293334961 ;  /* 0xbfb8aa3b1612c820 */ /* 0x000fe40000410000 */
[----:B------:R-:W0:Y:S01]  /*c3b0*/  LDS.128 R20, [R20.X16+0x10] ;  /* 0x0000100014147984 */ /* 0x000e22000000cc00 */
[----:B------:R-:W-:-:S03]  /*c3c0*/  @!P5 FMUL.FTZ R24, R24, -1.4426950216293334961 ;  /* 0xbfb8aa3b1818d820 */ /* 0x000fc60000410000 */
[----:B------:R-:W1:Y:S01]  /*c3d0*/  @!P4 MUFU.EX2 R18, R18 ;  /* 0x000000120012c308 */ /* 0x000e620000000800 */
[----:B------:R-:W-:Y:S02]  /*c3e0*/  @!P6 FMUL.FTZ R25, R32, -1.4426950216293334961 ;  /* 0xbfb8aa3b2019e820 */ /* 0x000fe40000410000 */
[----:B------:R-:W-:Y:S01]  /*c3f0*/  FADD.FTZ R32, R26, UR5 ;  /* 0x000000051a207e21 */ /* 0x000fe20008010000 */
[--C-:B------:R-:W-:Y:S02]  /*c400*/  HADD2.F32 R26, -RZ, R27.reuse.H0_H0 ;  /* 0x2000001bff1a7230 */ /* 0x100fe40000004100 */
[----:B------:R-:W-:Y:S02]  /*c410*/  HADD2.F32 R27, -RZ, R27.H1_H1 ;  /* 0x3000001bff1b7230 */ /* 0x000fe40000004100 */
[----:B------:R-:W2:Y:S01]  /*c420*/  @!P5 MUFU.EX2 R24, R24 ;  /* 0x000000180018d308 */ /* 0x000ea20000000800 */
[----:B------:R-:W-:Y:S01]  /*c430*/  BAR.SYNC.DEFER_BLOCKING 0x0 ;  /* 0x0000000000007b1d */ /* 0x000fe20000010000 */
[----:B------:R-:W-:Y:S01]  /*c440*/  FSETP.GTU.FTZ.AND P2, PT, R32, 20, PT ;  /* 0x41a000002000780b */ /* 0x000fe20003f5c000 */
[----:B------:R-:W-:-:S02]  /*c450*/  FADD.FTZ R34, R27, UR5 ;  /* 0x000000051b227e21 */ /* 0x000fc40008010000 */
[----:B-1----:R-:W-:-:S03]  /*c460*/  @!P4 FADD.FTZ R19, R18, 1 ;  /* 0x3f8000001213c421 */ /* 0x002fc60000010000 */
[----:B------:R-:W1:Y:S01]  /*c470*/  @!P6 MUFU.EX2 R25, R25 ;  /* 0x000000190019e308 */ /* 0x000e620000000800 */
[----:B------:R-:W-:Y:S02]  /*c480*/  @!P0 FMUL.FTZ R18, R31, -1.4426950216293334961 ;  /* 0xbfb8aa3b1f128820 */ /* 0x000fe40000410000 */
[----:B------:R-:W-:Y:S02]  /*c490*/  FADD.FTZ R31, R26, UR5 ;  /* 0x000000051a1f7e21 */ /* 0x000fe40008010000 */
[----:B--2---:R-:W-:-:S03]  /*c4a0*/  @!P5 FADD.FTZ R24, R24, 1 ;  /* 0x3f8000001818d421 */ /* 0x004fc60000010000 */
[----:B------:R2:W3:Y:S01]  /*c4b0*/  @!P4 MUFU.RCP R30, R19 ;  /* 0x00000013001ec308 */ /* 0x0004e20000001000 */
[----:B------:R-:W-:-:S07]  /*c4c0*/  FSETP.GTU.FTZ.AND P3, PT, R31, 20, PT ;  /* 0x41a000001f00780b */ /* 0x000fce0003f7c000 */
[----:B------:R-:W4:Y:S01]  /*c4d0*/  @!P5 MUFU.RCP R29, R24 ;  /* 0x00000018001dd308 */ /* 0x000f220000001000 */
[----:B--2---:R-:W-:Y:S01]  /*c4e0*/  @!P1 FMUL.FTZ R19, R28, -1.4426950216293334961 ;  /* 0xbfb8aa3b1c139820 */ /* 0x004fe20000410000 */
[--C-:B0-----:R-:W-:Y:S01]  /*c4f0*/  HADD2.F32 R26, -RZ, R20.reuse.H0_H0 ;  /* 0x20000014ff1a7230 */ /* 0x101fe20000004100 */
[----:B-1----:R-:W-:Y:S01]  /*c500*/  @!P6 FADD.FTZ R25, R25, 1 ;  /* 0x3f8000001919e421 */ /* 0x002fe20000010000 */
[----:B------:R-:W-:Y:S02]  /*c510*/  HADD2.F32 R20, -RZ, R20.H1_H1 ;  /* 0x30000014ff147230 */ /* 0x000fe40000004100 */
[----:B------:R-:W-:Y:S02]  /*c520*/  @!P3 FMUL.FTZ R28, R31, -1.4426950216293334961 ;  /* 0xbfb8aa3b1f1cb820 */ /* 0x000fe40000410000 */
[----:B---3--:R-:W-:Y:S01]  /*c530*/  @!P4 FMUL.FTZ R41, R41, R30 ;  /* 0x0000001e2929c220 */ /* 0x008fe20000410000 */
[----:B------:R-:W-:Y:S01]  /*c540*/  FSETP.GTU.FTZ.AND P4, PT, R34, 20, PT ;  /* 0x41a000002200780b */ /* 0x000fe20003f9c000 */
[----:B------:R-:W-:Y:S01]  /*c550*/  FADD.FTZ R30, R26, UR5 ;  /* 0x000000051a1e7e21 */ /* 0x000fe20008010000 */
[----:B------:R-:W-:Y:S01]  /*c560*/  @!P1 MUFU.EX2 R19, R19 ;  /* 0x0000001300139308 */ /* 0x000fe20000000800 */
[----:B------:R-:W-:-:S02]  /*c570*/  @!P2 FMUL.FTZ R26, R32, -1.4426950216293334961 ;  /* 0xbfb8aa3b201aa820 */ /* 0x000fc40000410000 */
[----:B----4-:R-:W-:Y:S01]  /*c580*/  @!P5 FMUL.FTZ R40, R40, R29 ;  /* 0x0000001d2828d220 */ /* 0x010fe20000410000 */
[----:B------:R-:W-:-:S04]  /*c590*/  FSETP.GTU.FTZ.AND P5, PT, R30, 20, PT ;  /* 0x41a000001e00780b */ /* 0x000fc80003fbc000 */
[----:B------:R-:W0:Y:S03]  /*c5a0*/  @!P3 MUFU.EX2 R28, R28 ;  /* 0x0000001c001cb308 */ /* 0x000e260000000800 */
[----:B------:R-:W-:Y:S02]  /*c5b0*/  @!P4 FMUL.FTZ R29, R34, -1.4426950216293334961 ;  /* 0xbfb8aa3b221dc820 */ /* 0x000fe40000410000 */
[----:B------:R-:W-:-:S03]  /*c5c0*/  IMAD R34, R4, c[0x0][0x2d8], RZ ;  /* 0x0000b60004227a24 */ /* 0x000fc600078e02ff */
[----:B------:R-:W1:Y:S01]  /*c5d0*/  @!P6 MUFU.RCP R32, R25 ;  /* 0x000000190020e308 */ /* 0x000e620000001000 */
[----:B------:R-:W-:Y:S02]  /*c5e0*/  IMAD R49, R3, c[0x0][0x2dc], R34 ;  /* 0x0000b70003317a24 */ /* 0x000fe400078e0222 */
[----:B------:R-:W-:-:S05]  /*c5f0*/  @!P5 FMUL.FTZ R30, R30, -1.4426950216293334961 ;  /* 0xbfb8aa3b1e1ed820 */ /* 0x000fca0000410000 */
[----:B------:R-:W2:Y:S01]  /*c600*/  @!P4 MUFU.EX2 R29, R29 ;  /* 0x0000001d001dc308 */ /* 0x000ea20000000800 */
[----:B0-----:R-:W-:-:S07]  /*c610*/  @!P3 FADD.FTZ R28, R28, 1 ;  /* 0x3f8000001c1cb421 */ /* 0x001fce0000010000 */
[----:B------:R-:W0:Y:S01]  /*c620*/  @!P0 MUFU.EX2 R18, R18 ;  /* 0x0000001200128308 */ /* 0x000e220000000800 */
[----:B-1----:R-:W-:Y:S02]  /*c630*/  @!P6 FMUL.FTZ R39, R39, R32 ;  /* 0x000000202727e220 */ /* 0x002fe40000410000 */
[----:B------:R-:W-:Y:S01]  /*c640*/  FADD.FTZ R32, R20, UR5 ;  /* 0x0000000514207e21 */ /* 0x000fe20008010000 */
[--C-:B------:R-:W-:Y:S02]  /*c650*/  HADD2.F32 R20, -RZ, R21.reuse.H0_H0 ;  /* 0x20000015ff147230 */ /* 0x100fe40000004100 */
[----:B------:R-:W-:Y:S02]  /*c660*/  HADD2.F32 R21, -RZ, R21.H1_H1 ;  /* 0x30000015ff157230 */ /* 0x000fe40000004100 */
[----:B------:R1:W3:Y:S01]  /*c670*/  @!P2 MUFU.EX2 R27, R26 ;  /* 0x0000001a001ba308 */ /* 0x0002e20000000800 */
[----:B--2---:R-:W-:Y:S01]  /*c680*/  @!P4 FADD.FTZ R29, R29, 1 ;  /* 0x3f8000001d1dc421 */ /* 0x004fe20000010000 */
[----:B------:R-:W-:Y:S01]  /*c690*/  FSETP.GTU.FTZ.AND P6, PT, R32, 20, PT ;  /* 0x41a000002000780b */ /* 0x000fe20003fdc000 */
[----:B------:R-:W-:-:S05]  /*c6a0*/  FADD.FTZ R34, R20, UR5 ;  /* 0x0000000514227e21 */ /* 0x000fca0008010000 */
[----:B------:R-:W2:Y:S01]  /*c6b0*/  @!P5 MUFU.EX2 R30, R30 ;  /* 0x0000001e001ed308 */ /* 0x000ea20000000800 */
[----:B-1----:R-:W-:Y:S02]  /*c6c0*/  @!P1 FADD.FTZ R26, R19, 1 ;  /* 0x3f800000131a9421 */ /* 0x002fe40000010000 */
[----:B0-----:R-:W-:Y:S01]  /*c6d0*/  @!P0 FADD.FTZ R24, R18, 1 ;  /* 0x3f80000012188421 */ /* 0x001fe20000010000 */
[----:B------:R-:W-:-:S03]  /*c6e0*/  SHF.L.U32 R18, R60, 0xa, RZ ;  /* 0x0000000a3c127819 */ /* 0x000fc600000006ff */
[----:B------:R-:W-:Y:S01]  /*c6f0*/  @!P6 FMUL.FTZ R20, R32, -1.4426950216293334961 ;  /* 0xbfb8aa3b2014e820 */ /* 0x000fe20000410000 */
[----:B------:R-:W0:Y:S01]  /*c700*/  @!P3 MUFU.RCP R28, R28 ;  /* 0x0000001c001cb308 */ /* 0x000e220000001000 */
[----:B---3--:R-:W-:Y:S01]  /*c710*/  @!P2 FADD.FTZ R27, R27, 1 ;  /* 0x3f8000001b1ba421 */ /* 0x008fe20000010000 */
[----:B------:R-:W-:-:S06]  /*c720*/  SHF.R.S32.HI R19, RZ, 0x1f, R18 ;  /* 0x0000001fff137819 */ /* 0x000fcc0000011412 */
[----:B------:R-:W1:Y:S01]  /*c730*/  @!P4 MUFU.RCP R29, R29 ;  /* 0x0000001d001dc308 */ /* 0x000e620000001000 */
[----:B--2---:R-:W-:-:S07]  /*c740*/  @!P5 FADD.FTZ R30, R30, 1 ;  /* 0x3f8000001e1ed421 */ /* 0x004fce0000010000 */
[----:B------:R-:W2:Y:S01]  /*c750*/  @!P1 MUFU.RCP R26, R26 ;  /* 0x0000001a001a9308 */ /* 0x000ea20000001000 */
[----:B0-----:R-:W-:Y:S02]  /*c760*/  @!P3 FMUL.FTZ R35, R35, R28 ;  /* 0x0000001c2323b220 */ /* 0x001fe40000410000 */
[----:B------:R-:W-:Y:S01]  /*c770*/  FADD.FTZ R28, R21, UR5 ;  /* 0x00000005151c7e21 */ /* 0x000fe20008010000 */
[--C-:B------:R-:W-:Y:S02]  /*c780*/  HADD2.F32 R21, -RZ, R22.reuse.H0_H0 ;  /* 0x20000016ff157230 */ /* 0x100fe40000004100 */
[----:B------:R-:W-:Y:S02]  /*c790*/  HADD2.F32 R22, -RZ, R22.H1_H1 ;  /* 0x30000016ff167230 */ /* 0x000fe40000004100 */
[----:B------:R0:W3:Y:S01]  /*c7a0*/  @!P0 MUFU.RCP R31, R24 ;  /* 0x00000018001f8308 */ /* 0x0000e20000001000 */
[----:B-1----:R-:W-:Y:S01]  /*c7b0*/  @!P4 FMUL.FTZ R118, R118, R29 ;  /* 0x0000001d7676c220 */ /* 0x002fe20000410000 */
[----:B------:R-:W-:Y:S01]  /*c7c0*/  FSETP.GTU.FTZ.AND P4, PT, R28, 20, PT ;  /* 0x41a000001c00780b */ /* 0x000fe20003f9c000 */
[----:B------:R-:W-:-:S02]  /*c7d0*/  FADD.FTZ R32, R21, UR5 ;  /* 0x0000000515207e21 */ /* 0x000fc40008010000 */
[----:B------:R-:W-:-:S03]  /*c7e0*/  FADD.FTZ R22, R22, UR5 ;  /* 0x0000000516167e21 */ /* 0x000fc60008010000 */
[----:B------:R-:W1:Y:S01]  /*c7f0*/  @!P2 MUFU.RCP R27, R27 ;  /* 0x0000001b001ba308 */ /* 0x000e620000001000 */
[----:B0-----:R-:W-:Y:S01]  /*c800*/  IMAD.WIDE.U32 R24, R3, c[0x0][0x2d8], R18 ;  /* 0x0000b60003187a25 */ /* 0x001fe200078e0012 */
[----:B------:R-:W-:-:S03]  /*c810*/  FSETP.GTU.FTZ.AND P3, PT, R32, 20, PT ;  /* 0x41a000002000780b */ /* 0x000fc60003f7c000 */
[----:B--2---:R-:W-:Y:S01]  /*c820*/  @!P1 FMUL.FTZ R37, R37, R26 ;  /* 0x0000001a25259220 */ /* 0x004fe20000410000 */
[----:B------:R-:W-:Y:S01]  /*c830*/  IADD3 R25, R25, R49, RZ ;  /* 0x0000003119197210 */ /* 0x000fe20007ffe0ff */
[----:B------:R-:W-:Y:S01]  /*c840*/  IMAD.WIDE.U32 R18, R3, c[0x0][0x2f8], R18 ;  /* 0x0000be0003127a25 */ /* 0x000fe200078e0012 */
[----:B------:R-:W0:Y:S03]  /*c850*/  @!P5 MUFU.RCP R29, R30 ;  /* 0x0000001e001dd308 */ /* 0x000e260000001000 */
[----:B---3--:R-:W-:Y:S01]  /*c860*/  @!P0 FMUL.FTZ R38, R38, R31 ;  /* 0x0000001f26268220 */ /* 0x008fe20000410000 */
[----:B------:R-:W-:-:S04]  /*c870*/  FSETP.GTU.FTZ.AND P0, PT, R34, 20, PT ;  /* 0x41a000002200780b */ /* 0x000fc80003f1c000 */
[----:B------:R2:W3:Y:S01]  /*c880*/  @!P6 MUFU.EX2 R26, R20 ;  /* 0x00000014001ae308 */ /* 0x0004e20000000800 */
[----:B-1----:R-:W-:Y:S01]  /*c890*/  @!P2 FMUL.FTZ R36, R36, R27 ;  /* 0x0000001b2424a220 */ /* 0x002fe20000410000 */
[----:B------:R-:W-:Y:S01]  /*c8a0*/  FSETP.GTU.FTZ.AND P2, PT, R22, 20, PT ;  /* 0x41a000001600780b */ /* 0x000fe20003f5c000 */
[----:B------:R-:W-:-:S04]  /*c8b0*/  IMAD R27, R2, c[0x0][0x2e0], RZ ;  /* 0x0000b800021b7a24 */ /* 0x000fc800078e02ff */
[C---:B------:R-:W-:Y:S02]  /*c8c0*/  IMAD R31, R0.reuse, c[0x0][0x2e4], R27 ;  /* 0x0000b900001f7a24 */ /* 0x040fe400078e021b */
[----:B--2---:R-:W-:Y:S01]  /*c8d0*/  IMAD.WIDE.U32 R20, R0, c[0x0][0x2e0], R24 ;  /* 0x0000b80000147a25 */ /* 0x004fe200078e0018 */
[--C-:B------:R-:W-:Y:S02]  /*c8e0*/  HADD2.F32 R25, -RZ, R23.reuse.H0_H0 ;  /* 0x20000017ff197230 */ /* 0x100fe40000004100 */
[----:B------:R-:W-:Y:S01]  /*c8f0*/  HADD2.F32 R23, -RZ, R23.H1_H1 ;  /* 0x30000017ff177230 */ /* 0x000fe20000004100 */
[----:B0-----:R-:W-:Y:S01]  /*c900*/  @!P5 FMUL.FTZ R126, R126, R29 ;  /* 0x0000001d7e7ed220 */ /* 0x001fe20000410000 */
[----:B------:R-:W-:Y:S01]  /*c910*/  IADD3 R31, R21, R31, RZ ;  /* 0x0000001f151f7210 */ /* 0x000fe20007ffe0ff */
[----:B------:R-:W-:Y:S01]  /*c920*/  @!P0 FMUL.FTZ R27, R34, -1.4426950216293334961 ;  /* 0xbfb8aa3b221b8820 */ /* 0x000fe20000410000 */
[----:B------:R-:W-:Y:S01]  /*c930*/  LEA R24, P1, R20, c[0x0][0x330], 0x1 ;  /* 0x0000cc0014187a11 */ /* 0x000fe200078208ff */
[----:B------:R-:W-:-:S02]  /*c940*/  FADD.FTZ R23, R23, UR5 ;  /* 0x0000000517177e21 */ /* 0x000fc40008010000 */
[----:B------:R-:W-:Y:S01]  /*c950*/  FADD.FTZ R34, R25, UR5 ;  /* 0x0000000519227e21 */ /* 0x000fe20008010000 */
[----:B------:R-:W-:Y:S01]  /*c960*/  LEA.HI.X R25, R20, c[0x0][0x334], R31, 0x1, P1 ;  /* 0x0000cd0014197a11 */ /* 0x000fe200008f0c1f */
[----:B------:R-:W-:Y:S01]  /*c970*/  @!P4 FMUL.FTZ R21, R28, -1.4426950216293334961 ;  /* 0xbfb8aa3b1c15c820 */ /* 0x000fe20000410000 */
[----:B------:R-:W-:Y:S01]  /*c980*/  FSETP.GTU.FTZ.AND P5, PT, R23, 20, PT ;  /* 0x41a000001700780b */ /* 0x000fe20003fbc000 */
[----:B------:R-:W-:Y:S01]  /*c990*/  @!P3 FMUL.FTZ R20, R32, -1.4426950216293334961 ;  /* 0xbfb8aa3b2014b820 */ /* 0x000fe20000410000 */
[----:B------:R-:W-:Y:S01]  /*c9a0*/  FSETP.GTU.FTZ.AND P1, PT, R34, 20, PT ;  /* 0x41a000002200780b */ /* 0x000fe20003f3c000 */
[----:B---3--:R-:W-:Y:S01]  /*c9b0*/  @!P6 FADD.FTZ R26, R26, 1 ;  /* 0x3f8000001a1ae421 */ /* 0x008fe20000010000 */
[----:B------:R0:W1:Y:S01]  /*c9c0*/  @!P4 MUFU.EX2 R28, R21 ;  /* 0x00000015001cc308 */ /* 0x0000620000000800 */
[----:B------:R-:W-:Y:S01]  /*c9d0*/  @!P2 FMUL.FTZ R30, R22, -1.4426950216293334961 ;  /* 0xbfb8aa3b161ea820 */ /* 0x000fe20000410000 */
[----:B------:R-:W-:Y:S02]  /*c9e0*/  F2FP.PACK_AB R22, R47, R46 ;  /* 0x0000002e2f16723e */ /* 0x000fe400000000ff */
[----:B------:R-:W-:-:S02]  /*c9f0*/  F2FP.PACK_AB R47, R120, R121 ;  /* 0x00000079782f723e */ /* 0x000fc400000000ff */
[----:B------:R-:W-:Y:S02]  /*ca00*/  F2FP.PACK_AB R46, R123, R117 ;  /* 0x000000757b2e723e */ /* 0x000fe400000000ff */
[----:B------:R2:W3:Y:S01]  /*ca10*/  @!P3 MUFU.EX2 R29, R20 ;  /* 0x00000014001db308 */ /* 0x0004e20000000800 */
[----:B------:R-:W-:Y:S01]  /*ca20*/  @!P5 FMUL.FTZ R32, R23, -1.4426950216293334961 ;  /* 0xbfb8aa3b1720d820 */ /* 0x000fe20000410000 */
[----:B0-----:R-:W-:Y:S01]  /*ca30*/  F2FP.PACK_AB R21, R45, R44 ;  /* 0x0000002c2d15723e */ /* 0x001fe200000000ff */
[----:B------:R-:W-:Y:S01]  /*ca40*/  @!P1 FMUL.FTZ R31, R34, -1.4426950216293334961 ;  /* 0xbfb8aa3b221f9820 */ /* 0x000fe20000410000 */
[----:B------:R-:W-:Y:S02]  /*ca50*/  F2FP.PACK_AB R23, R112, R115 ;  /* 0x000000737017723e */ /* 0x000fe400000000ff */
[----:B------:R-:W-:Y:S02]  /*ca60*/  F2FP.PACK_AB R45, R113, R128 ;  /* 0x00000080712d723e */ /* 0x000fe400000000ff */
[----:B------:R0:W4:Y:S01]  /*ca70*/  @!P6 MUFU.RCP R57, R26 ;  /* 0x0000001a0039e308 */ /* 0x0001220000001000 */
[----:B--2---:R-:W-:Y:S01]  /*ca80*/  F2FP.PACK_AB R20, R43, R42 ;  /* 0x0000002a2b14723e */ /* 0x004fe200000000ff */
[----:B-1----:R-:W-:Y:S01]  /*ca90*/  @!P4 FADD.FTZ R28, R28, 1 ;  /* 0x3f8000001c1cc421 */ /* 0x002fe20000010000 */
[----:B------:R-:W-:-:S02]  /*caa0*/  F2FP.PACK_AB R44, R127, R33 ;  /* 0x000000217f2c723e */ /* 0x000fc400000000ff */
[----:B------:R-:W-:Y:S02]  /*cab0*/  F2FP.PACK_AB R43, R118, R35 ;  /* 0x00000023762b723e */ /* 0x000fe400000000ff */
[----:B------:R-:W-:Y:S01]  /*cac0*/  F2FP.PACK_AB R42, R36, R37 ;  /* 0x00000025242a723e */ /* 0x000fe200000000ff */
[----:B------:R-:W1:Y:S01]  /*cad0*/  @!P0 MUFU.EX2 R27, R27 ;  /* 0x0000001b001b8308 */ /* 0x000e620000000800 */
[----:B0-----:R-:W-:Y:S01]  /*cae0*/  LEA R26, R10, R53, 0x1 ;  /* 0x000000350a1a7211 */ /* 0x001fe200078e08ff */
[----:B---3--:R-:W-:-:S04]  /*caf0*/  @!P3 FADD.FTZ R29, R29, 1 ;  /* 0x3f8000001d1db421 */ /* 0x008fc80000010000 */
[----:B------:R0:W-:Y:S02]  /*cb00*/  STS.128 [R26.X16], R20 ;  /* 0x000000141a007388 */ /* 0x0001e4000000cc00 */
[----:B------:R-:W2:Y:S01]  /*cb10*/  @!P5 MUFU.EX2 R32, R32 ;  /* 0x000000200020d308 */ /* 0x000ea20000000800 */
[----:B----4-:R-:W-:Y:S01]  /*cb20*/  @!P6 FMUL.FTZ R116, R116, R57 ;  /* 0x000000397474e220 */ /* 0x010fe20000410000 */
[----:B------:R-:W-:Y:S01]  /*cb30*/  STS.128 [R26.X16+0x10], R44 ;  /* 0x0000102c1a007388 */ /* 0x000fe2000000cc00 */
[----:B------:R-:W-:-:S06]  /*cb40*/  NOP ;  /* 0x0000000000007918 */ /* 0x000fcc0000000000 */
[----:B------:R-:W3:Y:S01]  /*cb50*/  LDS.128 R48, [R17.X16] ;  /* 0x0000000011307984 */ /* 0x000ee2000000cc00 */
[----:B------:R-:W4:Y:S01]  /*cb60*/  @!P2 MUFU.EX2 R30, R30 ;  /* 0x0000001e001ea308 */ /* 0x000f220000000800 */
[----:B-1----:R-:W-:Y:S02]  /*cb70*/  @!P0 FADD.FTZ R27, R27, 1 ;  /* 0x3f8000001b1b8421 */ /* 0x002fe40000010000 */
[----:B------:R-:W1:Y:S01]  /*cb80*/  LDS.128 R52, [R17.X16+0x200] ;  /* 0x0002000011347984 */ /* 0x000e62000000cc00 */
[----:B0-----:R-:W-:Y:S02]  /*cb90*/  FADD.FTZ R21, R41, R8 ;  /* 0x0000000829157221 */ /* 0x001fe40000010000 */
[----:B--2---:R-:W-:Y:S02]  /*cba0*/  @!P5 FADD.FTZ R32, R32, 1 ;  /* 0x3f8000002020d421 */ /* 0x004fe40000010000 */
[----:B------:R-:W0:Y:S01]  /*cbb0*/  @!P1 MUFU.EX2 R31, R31 ;  /* 0x0000001f001f9308 */ /* 0x000e220000000800 */
[----:B------:R-:W-:Y:S01]  /*cbc0*/  FADD.FTZ R8, R21, R40 ;  /* 0x0000002815087221 */ /* 0x000fe20000010000 */
[----:B------:R-:W-:Y:S01]  /*cbd0*/  F2FP.PACK_AB R40, R40, R41 ;  /* 0x000000292828723e */ /* 0x000fe200000000ff */
[----:B------:R-:W-:Y:S01]  /*cbe0*/  IMAD.WIDE R20, R61, 0x10, R24 ;  /* 0x000000103d147825 */ /* 0x000fe200078e0218 */
[----:B------:R-:W-:-:S03]  /*cbf0*/  F2FP.PACK_AB R41, R38, R39 ;  /* 0x000000272629723e */ /* 0x000fc600000000ff */
[----:B------:R-:W-:Y:S01]  /*cc00*/  FADD.FTZ R39, R8, R39 ;  /* 0x0000002708277221 */ /* 0x000fe20000010000 */
[----:B------:R-:W2:Y:S01]  /*cc10*/  @!P0 MUFU.RCP R27, R27 ;  /* 0x0000001b001b8308 */ /* 0x000ea20000001000 */
[----:B----4-:R-:W-:Y:S02]  /*cc20*/  @!P2 FADD.FTZ R30, R30, 1 ;  /* 0x3f8000001e1ea421 */ /* 0x010fe40000010000 */
[----:B------:R-:W-:Y:S02]  /*cc30*/  IMAD R8, R4, c[0x0][0x2f8], RZ ;  /* 0x0000be0004087a24 */ /* 0x000fe400078e02ff */
[----:B------:R-:W-:Y:S02]  /*cc40*/  FADD.FTZ R38, R39, R38 ;  /* 0x0000002627267221 */ /* 0x000fe40000010000 */
[----:B------:R-:W-:Y:S01]  /*cc50*/  IMAD R23, R3, c[0x0][0x2fc], R8 ;  /* 0x0000bf0003177a24 */ /* 0x000fe200078e0208 */
[----:B------:R-:W4:Y:S01]  /*cc60*/  @!P4 MUFU.RCP R28, R28 ;  /* 0x0000001c001cc308 */ /* 0x000f220000001000 */
[----:B0-----:R-:W-:-:S02]  /*cc70*/  @!P1 FADD.FTZ R31, R31, 1 ;  /* 0x3f8000001f1f9421 */ /* 0x001fc40000010000 */
[----:B------:R-:W-:Y:S01]  /*cc80*/  FADD.FTZ R37, R38, R37 ;  /* 0x0000002526257221 */ /* 0x000fe20000010000 */
[----:B------:R-:W-:-:S03]  /*cc90*/  IADD3 R19, R19, R23, RZ ;  /* 0x0000001713137210 */ /* 0x000fc60007ffe0ff */
[----:B------:R-:W-:Y:S01]  /*cca0*/  FADD.FTZ R36, R37, R36 ;  /* 0x0000002425247221 */ /* 0x000fe20000010000 */
[----:B------:R-:W0:Y:S01]  /*ccb0*/  @!P3 MUFU.RCP R29, R29 ;  /* 0x0000001d001db308 */ /* 0x000e220000001000 */
[----:B--2---:R-:W-:Y:S02]  /*ccc0*/  @!P0 FMUL.FTZ R114, R114, R27 ;  /* 0x0000001b72728220 */ /* 0x004fe40000410000 */
[----:B------:R-:W-:Y:S01]  /*ccd0*/  IMAD.WIDE.U32 R18, R0, c[0x0][0x300], R18 ;  /* 0x0000c00000127a25 */ /* 0x000fe200078e0012 */
[----:B---3--:R-:W-:Y:S04]  /*cce0*/  STG.E.128 [R20.64], R48 ;  /* 0x0000003014007986 */ /* 0x008fe8000c101d12 */
[----:B------:R-:W2:Y:S01]  /*ccf0*/  @!P2 MUFU.RCP R33, R30 ;  /* 0x0000001e0021a308 */ /* 0x000ea20000001000 */
[----:B----4-:R-:W-:Y:S01]  /*cd00*/  @!P4 FMUL.FTZ R111, R111, R28 ;  /* 0x0000001c6f6fc220 */ /* 0x010fe20000410000 */
[----:B------:R-:W-:Y:S01]  /*cd10*/  F2FP.PACK_AB R28, R116, R126 ;  /* 0x0000007e741c723e */ /* 0x000fe200000000ff */
[----:B-1----:R1:W-:Y:S01]  /*cd20*/  STG.E.128 [R20.64+0x200], R52 ;  /* 0x0002003414007986 */ /* 0x0023e2000c101d12 */
[----:B------:R-:W-:-:S03]  /*cd30*/  FADD.FTZ R35, R36, R35 ;  /* 0x0000002324237221 */ /* 0x000fc60000010000 */
[----:B------:R-:W-:Y:S01]  /*cd40*/  BAR.SYNC.DEFER_BLOCKING 0x0 ;  /* 0x0000000000007b1d */ /* 0x000fe20000010000 */
[----:B0-----:R-:W-:Y:S01]  /*cd50*/  @!P3 FMUL.FTZ R110, R110, R29 ;  /* 0x0000001d6e6eb220 */ /* 0x001fe20000410000 */
[----:B------:R-:W-:Y:S01]  /*cd60*/  F2FP.PACK_AB R29, R111, R114 ;  /* 0x000000726f1d723e */ /* 0x000fe200000000ff */
[----:B------:R-:W-:-:S03]  /*cd70*/  FADD.FTZ R35, R35, R118 ;  /* 0x0000007623237221 */ /* 0x000fc60000010000 */
[----:B------:R-:W0:Y:S01]  /*cd80*/  @!P1 MUFU.RCP R34, R31 ;  /* 0x0000001f00229308 */ /* 0x000e220000001000 */
[----:B------:R-:W-:Y:S02]  /*cd90*/  FADD.FTZ R35, R35, R126 ;  /* 0x0000007e23237221 */ /* 0x000fe40000010000 */
[----:B--2---:R-:W-:Y:S01]  /*cda0*/  @!P2 FMUL.FTZ R122, R122, R33 ;  /* 0x000000217a7aa220 */ /* 0x004fe20000410000 */
[----:B------:R-:W-:Y:S01]  /*cdb0*/  IADD3 R13, P2, R13, -0x1000, RZ ;  /* 0xfffff0000d0d7810 */ /* 0x000fe20007f5e0ff */
[----:B------:R-:W-:-:S03]  /*cdc0*/  FADD.FTZ R35, R35, R116 ;  /* 0x0000007423237221 */ /* 0x000fc60000010000 */
[----:B------:R-:W2:Y:S01]  /*cdd0*/  @!P5 MUFU.RCP R32, R32 ;  /* 0x000000200020d308 */ /* 0x000ea20000001000 */
[----:B------:R-:W-:Y:S01]  /*cde0*/  F2FP.PACK_AB R30, R122, R110 ;  /* 0x0000006e7a1e723e */ /* 0x000fe200000000ff */
[----:B-1----:R-:W-:Y:S01]  /*cdf0*/  IMAD R21, R2, c[0x0][0x300], RZ ;  /* 0x0000c00002157a24 */ /* 0x002fe200078e02ff */
[----:B------:R-:W-:Y:S01]  /*ce00*/  LEA R20, P0, R18, c[0x0][0x340], 0x1 ;  /* 0x0000d00012147a11 */ /* 0x000fe200078008ff */
[----:B------:R-:W-:Y:S01]  /*ce10*/  FADD.FTZ R114, R35, R114 ;  /* 0x0000007223727221 */ /* 0x000fe20000010000 */
[----:B------:R-:W-:Y:S01]  /*ce20*/  IADD3.X R14, R14, -0x1, RZ, P2, !PT ;  /* 0xffffffff0e0e7810 */ /* 0x000fe200017fe4ff */
[----:B------:R-:W-:Y:S02]  /*ce30*/  IMAD R21, R0, c[0x0][0x304], R21 ;  /* 0x0000c10000157a24 */ /* 0x000fe400078e0215 */
[----:B0-----:R-:W-:Y:S01]  /*ce40*/  @!P1 FMUL.FTZ R119, R119, R34 ;  /* 0x0000002277779220 */ /* 0x001fe20000410000 */
[----:B------:R-:W-:Y:S01]  /*ce50*/  IADD3 R11, P1, R11, -0x1000, RZ ;  /* 0xfffff0000b0b7810 */ /* 0x000fe20007f3e0ff */
[----:B------:R-:W-:Y:S01]  /*ce60*/  STS.128 [R26.X16], R40 ;  /* 0x000000281a007388 */ /* 0x000fe2000000cc00 */
[----:B------:R-:W-:-:S02]  /*ce70*/  FADD.FTZ R111, R114, R111 ;  /* 0x0000006f726f7221 */ /* 0x000fc40000010000 */
[----:B------:R-:W-:Y:S02]  /*ce80*/  IADD3.X R12, R12, -0x1, RZ, P1, !PT ;  /* 0xffffffff0c0c7810 */ /* 0x000fe40000ffe4ff */
[----:B------:R-:W-:Y:S02]  /*ce90*/  FADD.FTZ R111, R111, R110 ;  /* 0x0000006e6f6f7221 */ /* 0x000fe40000010000 */
[----:B--2---:R-:W-:Y:S02]  /*cea0*/  @!P5 FMUL.FTZ R129, R129, R32 ;  /* 0x000000208181d220 */ /* 0x004fe40000410000 */
[----:B------:R-:W-:-:S03]  /*ceb0*/  FADD.FTZ R122, R111, R122 ;  /* 0x0000007a6f7a7221 */ /* 0x000fc60000010000 */
[----:B------:R-:W-:Y:S01]  /*cec0*/  F2FP.PACK_AB R31, R129, R119 ;  /* 0x00000077811f723e */ /* 0x000fe200000000ff */
[----:B------:R-:W-:-:S04]  /*ced0*/  FADD.FTZ R122, R122, R119 ;  /* 0x000000777a7a7221 */ /* 0x000fc80000010000 */
[----:B------:R-:W-:Y:S01]  /*cee0*/  STS.128 [R26.X16+0x10], R28 ;  /* 0x0000101c1a007388 */ /* 0x000fe2000000cc00 */
[----:B------:R-:W-:-:S06]  /*cef0*/  NOP ;  /* 0x0000000000007918 */ /* 0x000fcc0000000000 */
[----:B------:R-:W0:Y:S01]  /*cf00*/  LDS.128 R44, [R17.X16] ;  /* 0x00000000112c7984 */ /* 0x000e22000000cc00 */
[----:B------:R-:W-:-:S03]  /*cf10*/  FADD.FTZ R8, R122, R129 ;  /* 0x000000817a087221 */ /* 0x000fc60000010000 */
[----:B------:R1:W2:Y:S02]  /*cf20*/  LDS.128 R56, [R17.X16+0x200] ;  /* 0x0002000011387984 */ /* 0x0002a4000000cc00 */
        /* <DEDUP_REMOVED lines=9> */
.L_x_7791:
        /* <DEDUP_REMOVED lines=29> */
.L_x_7928:
[----:B------:R-:W-:Y:S05]  /*d190*/  BSYNC B0 ;  /* 0x0000000000007941 */ /* 0x000fea0003800000 */
.L_x_7927:
        /* <DEDUP_REMOVED lines=28> */
.L_x_7930:
[----:B---3--:R-:W3:Y:S02]  /*d360*/  S2R R9, SR_TID.X ;  /* 0x0000000000097919 */ /* 0x008ee40000002100 */
.L_x_7931:
[----:B------:R-:W-:Y:S05]  /*d370*/  BSYNC B0 ;  /* 0x0000000000007941 */ /* 0x000fea0003800000 */
.L_x_7929:
[----:B---3--:R-:W-:-:S13]  /*d380*/  ISETP.GE.AND P0, PT, R9, c[0x0][0x16c], PT ;  /* 0x00005b0009007a0c */ /* 0x008fda0003f06270 */
[----:B------:R-:W-:Y:S05]  /*d390*/  @P0 EXIT ;  /* 0x000000000000094d */ /* 0x000fea0003800000 */
[----:B------:R-:W-:Y:S02]  /*d3a0*/  IMAD R3, R2, c[0x0][0x288], RZ ;  /* 0x0000a20002037a24 */ /* 0x000fe400078e02ff */
[----:B------:R-:W-:-:S04]  /*d3b0*/  IMAD.WIDE.U32 R4, R0, c[0x0][0x288], RZ ;  /* 0x0000a20000047a25 */ /* 0x000fc800078e00ff */
[----:B------:R-:W-:-:S05]  /*d3c0*/  IMAD R3, R0, c[0x0][0x28c], R3 ;  /* 0x0000a30000037a24 */ /* 0x000fca00078e0203 */
[----:B------:R-:W-:Y:S02]  /*d3d0*/  IADD3 R13, R5, R3, RZ ;  /* 0x00000003050d7210 */ /* 0x000fe40007ffe0ff */
.L_x_7932:
        /* <DEDUP_REMOVED lines=17> */
.L_x_7829:
[----:B------:R-:W-:Y:S01]  /*d4f0*/  HFMA2.MMA R71, -RZ, RZ, 0, 5.9604644775390625e-08 ;  /* 0x00000001ff477435 */ /* 0x000fe200000001ff */
[----:B------:R-:W-:-:S02]  /*d500*/  MOV R243, R62 ;  /* 0x0000003e00f37202 */ /* 0x000fc40000000f00 */
[----:B------:R-:W-:Y:S02]  /*d510*/  MOV R246, RZ ;  /* 0x000000ff00f67202 */ /* 0x000fe40000000f00 */
[----:B------:R-:W-:Y:S02]  /*d520*/  MOV R63, 0xffffffff ;  /* 0xffffffff003f7802 */ /* 0x000fe40000000f00 */
[----:B------:R-:W-:Y:S02]  /*d530*/  MOV R60, 0xd550 ;  /* 0x0000d550003c7802 */ /* 0x000fe40000000f00 */
[----:B0-2--5:R-:W-:Y:S05]  /*d540*/  CALL.REL.NOINC `($__internal_188_$__cuda_sm70_shflsync_up) ;  /* 0x00001e0000007944 */ /* 0x025fea0003c00000 */
[----:B-1----:R-:W-:Y:S01]  /*d550*/  MOV R69, R63 ;  /* 0x0000003f00457202 */ /* 0x002fe20000000f00 */
[----:B0-----:R-:W-:Y:S05]  /*d560*/  BRA `(.L_x_7933) ;  /* 0xffff84d000007947 */ /* 0x001fea000383ffff */
.L_x_7830:
[----:B------:R-:W-:Y:S01]  /*d570*/  HFMA2.MMA R71, -RZ, RZ, 0, 5.9604644775390625e-08 ;  /* 0x00000001ff477435 */ /* 0x000fe200000001ff */
[----:B------:R-:W-:Y:S02]  /*d580*/  MOV R243, R68 ;  /* 0x0000004400f37202 */ /* 0x000fe40000000f00 */
[----:B------:R-:W-:Y:S02]  /*d590*/  MOV R246, RZ ;  /* 0x000000ff00f67202 */ /* 0x000fe40000000f00 */
[----:B------:R-:W-:-:S02]  /*d5a0*/  MOV R63, 0xffffffff ;  /* 0xffffffff003f7802 */ /* 0x000fc40000000f00 */
[----:B------:R-:W-:Y:S02]  /*d5b0*/  MOV R60, 0xd5d0 ;  /* 0x0000d5d0003c7802 */ /* 0x000fe40000000f00 */
[----:B0123-5:R-:W-:Y:S05]  /*d5c0*/  CALL.REL.NOINC `($__internal_188_$__cuda_sm70_shflsync_up) ;  /* 0x00001d8000007944 */ /* 0x02ffea0003c00000 */
[----:B0-----:R-:W-:Y:S01]  /*d5d0*/  HFMA2.MMA R71, -RZ, RZ, 0, 5.9604644775390625e-08 ;  /* 0x00000001ff477435 */ /* 0x001fe200000001ff */
[----:B-1----:R-:W-:Y:S02]  /*d5e0*/  MOV R245, R63 ;  /* 0x0000003f00f57202 */ /* 0x002fe40000000f00 */
[----:B------:R-:W-:Y:S02]  /*d5f0*/  MOV R243, R244 ;  /* 0x000000f400f37202 */ /* 0x000fe40000000f00 */
[----:B------:R-:W-:Y:S02]  /*d600*/  MOV R246, RZ ;  /* 0x000000ff00f67202 */ /* 0x000fe40000000f00 */
[----:B------:R-:W-:Y:S02]  /*d610*/  MOV R63, 0xffffffff ;  /* 0xffffffff003f7802 */ /* 0x000fe40000000f00 */
[----:B------:R-:W-:Y:S02]  /*d620*/  MOV R60, 0xd640 ;  /* 0x0000d640003c7802 */ /* 0x000fe40000000f00 */
[----:B------:R-:W-:Y:S05]  /*d630*/  CALL.REL.NOINC `($__internal_188_$__cuda_sm70_shflsync_up) ;  /* 0x00001d1000007944 */ /* 0x000fea0003c00000 */
[----:B0-----:R-:W-:Y:S01]  /*d640*/  HFMA2.MMA R71, -RZ, RZ, 0, 5.9604644775390625e-08 ;  /* 0x00000001ff477435 */ /* 0x001fe200000001ff */
[----:B-1----:R-:W-:-:S02]  /*d650*/  MOV R247, R63 ;  /* 0x0000003f00f77202 */ /* 0x002fc40000000f00 */
[----:B------:R-:W-:Y:S02]  /*d660*/  MOV R243, R241 ;  /* 0x000000f100f37202 */ /* 0x000fe40000000f00 */
[----:B------:R-:W-:Y:S02]  /*d670*/  MOV R246, RZ ;  /* 0x000000ff00f67202 */ /* 0x000fe40000000f00 */
[----:B------:R-:W-:Y:S02]  /*d680*/  MOV R63, 0xffffffff ;  /* 0xffffffff003f7802 */ /* 0x000fe40000000f00 */
[----:B------:R-:W-:Y:S02]  /*d690*/  MOV R60, 0xd6b0 ;  /* 0x0000d6b0003c7802 */ /* 0x000fe40000000f00 */
[----:B------:R-:W-:Y:S05]  /*d6a0*/  CALL.REL.NOINC `($__internal_188_$__cuda_sm70_shflsync_up) ;  /* 0x00001ca000007944 */ /* 0x000fea0003c00000 */
[----:B-1----:R-:W-:Y:S01]  /*d6b0*/  FMUL.FTZ R60, R68, R63 ;  /* 0x0000003f443c7220 */ /* 0x002fe20000410000 */
[----:B------:R-:W-:Y:S01]  /*d6c0*/  ISETP.GE.AND P0, PT, R10, 0x1, PT ;  /* 0x000000010a00780c */ /* 0x000fe20003f06270 */
[-C--:B------:R-:W-:Y:S01]  /*d6d0*/  FMUL.FTZ R70, R68, R247.reuse ;  /* 0x000000f744467220 */ /* 0x080fe20000410000 */
[----:B0-----:R-:W-:Y:S01]  /*d6e0*/  HFMA2.MMA R71, -RZ, RZ, 0, 1.1920928955078125e-07 ;  /* 0x00000002ff477435 */ /* 0x001fe200000001ff */
[----:B------:R-:W-:Y:S01]  /*d6f0*/  FFMA.FTZ R61, R62, R247, -R60 ;  /* 0x000000f73e3d7223 */ /* 0x000fe2000001083c */
[----:B------:R-:W-:Y:S01]  /*d700*/  MOV R246, RZ ;  /* 0x000000ff00f67202 */ /* 0x000fe20000000f00 */
[----:B------:R-:W-:-:S02]  /*d710*/  FMUL.FTZ R60, R68, R245 ;  /* 0x000000f5443c7220 */ /* 0x000fc40000410000 */
        /* <DEDUP_REMOVED lines=13> */
[----:B------:R-:W-:Y:S05]  /*d7f0*/  CALL.REL.NOINC `($__internal_188_$__cuda_sm70_shflsync_up) ;  /* 0x00001b5000007944 */ /* 0x000fea0003c00000 */
[----:B0-----:R-:W-:Y:S01]  /*d800*/  HFMA2.MMA R71, -RZ, RZ, 0, 1.1920928955078125e-07 ;  /* 0x00000002ff477435 */ /* 0x001fe200000001ff */
[----:B-1----:R-:W-:Y:S02]  /*d810*/  MOV R247, R63 ;  /* 0x0000003f00f77202 */ /* 0x002fe40000000f00 */
[----:B------:R-:W-:Y:S02]  /*d820*/  MOV R243, R68 ;  /* 0x0000004400f37202 */ /* 0x000fe40000000f00 */
[----:B------:R-:W-:-:S02]  /*d830*/  MOV R246, RZ ;  /* 0x000000ff00f67202 */ /* 0x000fc40000000f00 */
[----:B------:R-:W-:Y:S02]  /*d840*/  MOV R63, 0xffffffff ;  /* 0xffffffff003f7802 */ /* 0x000fe40000000f00 */
[----:B------:R-:W-:Y:S02]  /*d850*/  MOV R60, 0xd870 ;  /* 0x0000d870003c7802 */ /* 0x000fe40000000f00 */
[----:B------:R-:W-:Y:S05]  /*d860*/  CALL.REL.NOINC `($__internal_188_$__cuda_sm70_shflsync_up) ;  /* 0x00001ae000007944 */ /* 0x000fea0003c00000 */
[----:B0-----:R-:W-:Y:S01]  /*d870*/  HFMA2.MMA R71, -RZ, RZ, 0, 1.1920928955078125e-07 ;  /* 0x00000002ff477435 */ /* 0x001fe200000001ff */
[----:B-1----:R-:W-:Y:S02]  /*d880*/  MOV R69, R63 ;  /* 0x0000003f00457202 */ /* 0x002fe40000000f00 */
[----:B------:R-:W-:Y:S02]  /*d890*/  MOV R243, R245 ;  /* 0x000000f500f37202 */ /* 0x000fe40000000f00 */
[----:B------:R-:W-:Y:S02]  /*d8a0*/  MOV R246, RZ ;  /* 0x000000ff00f67202 */ /* 0x000fe40000000f00 */
[----:B------:R-:W-:Y:S02]  /*d8b0*/  MOV R63, 0xffffffff ;  /* 0xffffffff003f7802 */ /* 0x000fe40000000f00 */
[----:B------:R-:W-:-:S02]  /*d8c0*/  MOV R60, 0xd8e0 ;  /* 0x0000d8e0003c7802 */ /* 0x000fc40000000f00 */
[----:B------:R-:W-:Y:S05]  /*d8d0*/  CALL.REL.NOINC `($__internal_188_$__cuda_sm70_shflsync_up) ;  /* 0x00001a7000007944 */ /* 0x000fea0003c00000 */
[----:B0-----:R-:W-:Y:S01]  /*d8e0*/  HFMA2.MMA R71, -RZ, RZ, 0, 1.1920928955078125e-07 ;  /* 0x00000002ff477435 */ /* 0x001fe200000001ff */
[----:B-1----:R-:W-:-:S02]  /*d8f0*/  MOV R249, R63 ;  /* 0x0000003f00f97202 */ /* 0x002fc40000000f00 */
[----:B------:R-:W-:Y:S02]  /*d900*/  MOV R243, R241 ;  /* 0x000000f100f37202 */ /* 0x000fe40000000f00 */
[----:B------:R-:W-:Y:S02]  /*d910*/  MOV R246, RZ ;  /* 0x000000ff00f67202 */ /* 0x000fe40000000f00 */
[----:B------:R-:W-:Y:S02]  /*d920*/  MOV R63, 0xffffffff ;  /* 0xffffffff003f7802 */ /* 0x000fe40000000f00 */
[----:B------:R-:W-:Y:S02]  /*d930*/  MOV R60, 0xd950 ;  /* 0x0000d950003c7802 */ /* 0x000fe40000000f00 */
[----:B------:R-:W-:Y:S05]  /*d940*/  CALL.REL.NOINC `($__internal_188_$__cuda_sm70_shflsync_up) ;  /* 0x00001a0000007944 */ /* 0x000fea0003c00000 */
[----:B------:R-:W-:Y:S01]  /*d950*/  ISETP.GE.AND P0, PT, R10, 0x2, PT ;  /* 0x000000020a00780c */ /* 0x000fe20003f06270 */
[C---:B------:R-:W-:Y:S01]  /*d960*/  FMUL.FTZ R61, R249.reuse, R68 ;  /* 0x00000044f93d7220 */ /* 0x040fe20000410000 */
[----:B0-----:R-:W-:Y:S01]  /*d970*/  HFMA2.MMA R71, -RZ, RZ, 0, 2.384185791015625e-07 ;  /* 0x00000004ff477435 */ /* 0x001fe200000001ff */
[-C--:B-1----:R-:W-:Y:S01]  /*d980*/  FMUL.FTZ R60, R68, R63.reuse ;  /* 0x0000003f443c7220 */ /* 0x082fe20000410000 */
[----:B------:R-:W-:Y:S01]  /*d990*/  MOV R246, RZ ;  /* 0x000000ff00f67202 */ /* 0x000fe20000000f00 */
[----:B------:R-:W-:Y:S01]  /*d9a0*/  FFMA.FTZ R242, R62, R63, R61 ;  /* 0x0000003f3ef27223 */ /* 0x000fe2000001003d */
[----:B------:R-:W-:Y:S01]  /*d9b0*/  MOV R63, 0xffffffff ;  /* 0xffffffff003f7802 */ /* 0x000fe20000000f00 */
[----:B------:R-:W-:-:S02]  /*d9c0*/  FFMA.FTZ R70, R249, R62, -R60 ;  /* 0x0000003ef9467223 */ /* 0x000fc4000001083c */
        /* <DEDUP_REMOVED lines=9> */
[----:B------:R-:W-:Y:S05]  /*da60*/  CALL.REL.NOINC `($__internal_188_$__cuda_sm70_shflsync_up) ;  /* 0x000018e000007944 */ /* 0x000fea0003c00000 */
[----:B0-----:R-:W-:Y:S01]  /*da70*/  HFMA2.MMA R71, -RZ, RZ, 0, 2.384185791015625e-07 ;  /* 0x00000004ff477435 */ /* 0x001fe200000001ff */
[----:B-1----:R-:W-:-:S02]  /*da80*/  MOV R247, R63 ;  /* 0x0000003f00f77202 */ /* 0x002fc40000000f00 */
[----:B------:R-:W-:Y:S02]  /*da90*/  MOV R243, R68 ;  /* 0x0000004400f37202 */ /* 0x000fe40000000f00 */
[----:B------:R-:W-:Y:S02]  /*daa0*/  MOV R246, RZ ;  /* 0x000000ff00f67202 */ /* 0x000fe40000000f00 */
[----:B------:R-:W-:Y:S02]  /*dab0*/  MOV R63, 0xffffffff ;  /* 0xffffffff003f7802 */ /* 0x000fe40000000f00 */
[----:B------:R-:W-:Y:S02]  /*dac0*/  MOV R60, 0xdae0 ;  /* 0x0000dae0003c7802 */ /* 0x000fe40000000f00 */
[----:B------:R-:W-:Y:S05]  /*dad0*/  CALL.REL.NOINC `($__internal_188_$__cuda_sm70_shflsync_up) ;  /* 0x0000187000007944 */ /* 0x000fea0003c00000 */
[----:B0-----:R-:W-:Y:S01]  /*dae0*/  HFMA2.MMA R71, -RZ, RZ, 0, 2.384185791015625e-07 ;  /* 0x00000004ff477435 */ /* 0x001fe200000001ff */
[----:B-1----:R-:W-:Y:S02]  /*daf0*/  MOV R69, R63 ;  /* 0x0000003f00457202 */ /* 0x002fe40000000f00 */
[----:B------:R-:W-:Y:S02]  /*db00*/  MOV R243, R245 ;  /* 0x000000f500f37202 */ /* 0x000fe40000000f00 */
[----:B------:R-:W-:-:S02]  /*db10*/  MOV R246, RZ ;  /* 0x000000ff00f67202 */ /* 0x000fc40000000f00 */
[----:B------:R-:W-:Y:S02]  /*db20*/  MOV R63, 0xffffffff ;  /* 0xffffffff003f7802 */ /* 0x000fe40000000f00 */
[----:B------:R-:W-:Y:S02]  /*db30*/  MOV R60, 0xdb50 ;  /* 0x0000db50003c7802 */ /* 0x000fe40000000f00 */
[----:B------:R-:W-:Y:S05]  /*db40*/  CALL.REL.NOINC `($__internal_188_$__cuda_sm70_shflsync_up) ;  /* 0x0000180000007944 */ /* 0x000fea0003c00000 */
[----:B0-----:R-:W-:Y:S01]  /*db50*/  HFMA2.MMA R71, -RZ, RZ, 0, 2.384185791015625e-07 ;  /* 0x00000004ff477435 */ /* 0x001fe200000001ff */
[----:B-1----:R-:W-:Y:S02]  /*db60*/  MOV R249, R63 ;  /* 0x0000003f00f97202 */ /* 0x002fe40000000f00 */
[----:B------:R-:W-:Y:S02]  /*db70*/  MOV R243, R241 ;  /* 0x000000f100f37202 */ /* 0x000fe40000000f00 */
[----:B------:R-:W-:Y:S02]  /*db80*/  MOV R246, RZ ;  /* 0x000000ff00f67202 */ /* 0x000fe40000000f00 */
[----:B------:R-:W-:Y:S02]  /*db90*/  MOV R63, 0xffffffff ;  /* 0xffffffff003f7802 */ /* 0x000fe40000000f00 */
[----:B------:R-:W-:-:S02]  /*dba0*/  MOV R60, 0xdbc0 ;  /* 0x0000dbc0003c7802 */ /* 0x000fc40000000f00 */
[----:B------:R-:W-:Y:S05]  /*dbb0*/  CALL.REL.NOINC `($__internal_188_$__cuda_sm70_shflsync_up) ;  /* 0x0000179000007944 */ /* 0x000fea0003c00000 */
[----:B------:R-:W-:Y:S01]  /*dbc0*/  ISETP.GE.AND P0, PT, R10, 0x4, PT ;  /* 0x000000040a00780c */ /* 0x000fe20003f06270 */
[C---:B------:R-:W-:Y:S01]  /*dbd0*/  FMUL.FTZ R61, R249.reuse, R68 ;  /* 0x00000044f93d7220 */ /* 0x040fe20000410000 */
[----:B0-----:R-:W-:Y:S01]  /*dbe0*/  HFMA2.MMA R71, -RZ, RZ, 0, 4.76837158203125e-07 ;  /* 0x00000008ff477435 */ /* 0x001fe200000001ff */
        /* <DEDUP_REMOVED lines=15> */
[----:B0-----:R-:W-:Y:S01]  /*dce0*/  HFMA2.MMA R71, -RZ, RZ, 0, 4.76837158203125e-07 ;  /* 0x00000008ff477435 */ /* 0x001fe200000001ff */
[----:B-1----:R-:W-:-:S02]  /*dcf0*/  MOV R247, R63 ;  /* 0x0000003f00f77202 */ /* 0x002fc40000000f00 */
[----:B------:R-:W-:Y:S02]  /*dd00*/  MOV R243, R68 ;  /* 0x0000004400f37202 */ /* 0x000fe40000000f00 */
[----:B------:R-:W-:Y:S02]  /*dd10*/  MOV R246, RZ ;  /* 0x000000ff00f67202 */ /* 0x000fe40000000f00 */
[----:B------:R-:W-:Y:S02]  /*dd20*/  MOV R63, 0xffffffff ;  /* 0xffffffff003f7802 */ /* 0x000fe40000000f00 */
[----:B------:R-:W-:Y:S02]  /*dd30*/  MOV R60, 0xdd50 ;  /* 0x0000dd50003c7802 */ /* 0x000fe40000000f00 */
[----:B------:R-:W-:Y:S05]  /*dd40*/  CALL.REL.NOINC `($__internal_188_$__cuda_sm70_shflsync_up) ;  /* 0x0000160000007944 */ /* 0x000fea0003c00000 */
[----:B0-----:R-:W-:Y:S01]  /*dd50*/  HFMA2.MMA R71, -RZ, RZ, 0, 4.76837158203125e-07 ;  /* 0x00000008ff477435 */ /* 0x001fe200000001ff */
[----:B-1----:R-:W-:Y:S02]  /*dd60*/  MOV R69, R63 ;  /* 0x0000003f00457202 */ /* 0x002fe40000000f00 */
[----:B------:R-:W-:Y:S02]  /*dd70*/  MOV R243, R245 ;  /* 0x000000f500f37202 */ /* 0x000fe40000000f00 */
[----:B------:R-:W-:-:S02]  /*dd80*/  MOV R246, RZ ;  /* 0x000000ff00f67202 */ /* 0x000fc40000000f00 */
[----:B------:R-:W-:Y:S02]  /*dd90*/  MOV R63, 0xffffffff ;  /* 0xffffffff003f7802 */ /* 0x000fe40000000f00 */
[----:B------:R-:W-:Y:S02]  /*dda0*/  MOV R60, 0xddc0 ;  /* 0x0000ddc0003c7802 */ /* 0x000fe40000000f00 */
[----:B------:R-:W-:Y:S05]  /*ddb0*/  CALL.REL.NOINC `($__internal_188_$__cuda_sm70_shflsync_up) ;  /* 0x0000159000007944 */ /* 0x000fea0003c00000 */
[----:B0-----:R-:W-:Y:S01]  /*ddc0*/  HFMA2.MMA R71, -RZ, RZ, 0, 4.76837158203125e-07 ;  /* 0x00000008ff477435 */ /* 0x001fe200000001ff */
        /* <DEDUP_REMOVED lines=8> */
[----:B0-----:R-:W-:Y:S01]  /*de50*/  HFMA2.MMA R71, -RZ, RZ, 0, 9.5367431640625e-07 ;  /* 0x00000010ff477435 */ /* 0x001fe200000001ff */
        /* <DEDUP_REMOVED lines=15> */
[----:B0-----:R-:W-:Y:S01]  /*df50*/  HFMA2.MMA R71, -RZ, RZ, 0, 9.5367431640625e-07 ;  /* 0x00000010ff477435 */ /* 0x001fe200000001ff */
[----:B-1----:R-:W-:-:S02]  /*df60*/  MOV R68, R63 ;  /* 0x0000003f00447202 */ /* 0x002fc40000000f00 */
[----:B------:R-:W-:Y:S02]  /*df70*/  MOV R243, R242 ;  /* 0x000000f200f37202 */ /* 0x000fe40000000f00 */
[----:B------:R-:W-:Y:S02]  /*df80*/  MOV R246, RZ ;  /* 0x000000ff00f67202 */ /* 0x000fe40000000f00 */
[----:B------:R-:W-:Y:S02]  /*df90*/  MOV R63, 0xffffffff ;  /* 0xffffffff003f7802 */ /* 0x000fe40000000f00 */
[----:B------:R-:W-:Y:S02]  /*dfa0*/  MOV R60, 0xdfc0 ;  /* 0x0000dfc0003c7802 */ /* 0x000fe40000000f00 */
[----:B------:R-:W-:Y:S05]  /*dfb0*/  CALL.REL.NOINC `($__internal_188_$__cuda_sm70_shflsync_up) ;  /* 0x0000139000007944 */ /* 0x000fea0003c00000 */
[----:B0-----:R-:W-:Y:S01]  /*dfc0*/  HFMA2.MMA R71, -RZ, RZ, 0, 9.5367431640625e-07 ;  /* 0x00000010ff477435 */ /* 0x001fe200000001ff */
[----:B-1----:R-:W-:Y:S02]  /*dfd0*/  MOV R69, R63 ;  /* 0x0000003f00457202 */ /* 0x002fe40000000f00 */
[----:B------:R-:W-:Y:S02]  /*dfe0*/  MOV R243, R245 ;  /* 0x000000f500f37202 */ /* 0x000fe40000000f00 */
[----:B------:R-:W-:-:S02]  /*dff0*/  MOV R246, RZ ;  /* 0x000000ff00f67202 */ /* 0x000fc40000000f00 */
[----:B------:R-:W-:Y:S02]  /*e000*/  MOV R63, 0xffffffff ;  /* 0xffffffff003f7802 */ /* 0x000fe40000000f00 */
[----:B------:R-:W-:Y:S02]  /*e010*/  MOV R60, 0xe030 ;  /* 0x0000e030003c7802 */ /* 0x000fe40000000f00 */
[----:B------:R-:W-:Y:S05]  /*e020*/  CALL.REL.NOINC `($__internal_188_$__cuda_sm70_shflsync_up) ;  /* 0x0000132000007944 */ /* 0x000fea0003c00000 */
[----:B0-----:R-:W-:Y:S01]  /*e030*/  HFMA2.MMA R71, -RZ, RZ, 0, 9.5367431640625e-07 ;  /* 0x00000010ff477435 */ /* 0x001fe200000001ff */
[----:B-1----:R-:W-:Y:S02]  /*e040*/  MOV R70, R63 ;  /* 0x0000003f00467202 */ /* 0x002fe40000000f00 */
[----:B------:R-:W-:Y:S02]  /*e050*/  MOV R243, R241 ;  /* 0x000000f100f37202 */ /* 0x000fe40000000f00 */
[----:B------:R-:W-:Y:S02]  /*e060*/  MOV R246, RZ ;  /* 0x000000ff00f67202 */ /* 0x000fe40000000f00 */
[----:B------:R-:W-:Y:S02]  /*e070*/  MOV R63, 0xffffffff ;  /* 0xffffffff003f7802 */ /* 0x000fe40000000f00 */
[----:B------:R-:W-:-:S02]  /*e080*/  MOV R60, 0xe0a0 ;  /* 0x0000e0a0003c7802 */ /* 0x000fc40000000f00 */
[----:B------:R-:W-:Y:S05]  /*e090*/  CALL.REL.NOINC `($__internal_188_$__cuda_sm70_shflsync_up) ;  /* 0x000012b000007944 */ /* 0x000fea0003c00000 */
[----:B01----:R-:W-:Y:S05]  /*e0a0*/  BRA `(.L_x_7934) ;  /* 0xffff7de000007947 */ /* 0x003fea000383ffff */
.L_x_7835:
[----:B------:R-:W-:Y:S01]  /*e0b0*/  HFMA2.MMA R71, -RZ, RZ, 0, 5.9604644775390625e-08 ;  /* 0x00000001ff477435 */ /* 0x000fe200000001ff */
[----:B------:R-:W-:-:S02]  /*e0c0*/  MOV R246, RZ ;  /* 0x000000ff00f67202 */ /* 0x000fc40000000f00 */
[----:B------:R-:W-:Y:S02]  /*e0d0*/  MOV R63, 0xffffffff ;  /* 0xffffffff003f7802 */ /* 0x000fe40000000f00 */
[----:B------:R-:W-:Y:S02]  /*e0e0*/  MOV R60, 0xe100 ;  /* 0x0000e100003c7802 */ /* 0x000fe40000000f00 */
[----:B-1---5:R-:W-:Y:S05]  /*e0f0*/  CALL.REL.NOINC `($__internal_188_$__cuda_sm70_shflsync_up) ;  /* 0x0000125000007944 */ /* 0x022fea0003c00000 */
[----:B0-----:R-:W-:Y:S01]  /*e100*/  HFMA2.MMA R71, -RZ, RZ, 0, 5.9604644775390625e-08 ;  /* 0x00000001ff477435 */ /* 0x001fe200000001ff */
[----:B-1----:R-:W-:Y:S02]  /*e110*/  MOV R62, R63 ;  /* 0x0000003f003e7202 */ /* 0x002fe40000000f00 */
[----:B------:R-:W-:Y:S02]  /*e120*/  MOV R243, R242 ;  /* 0x000000f200f37202 */ /* 0x000fe40000000f00 */
[----:B------:R-:W-:Y:S02]  /*e130*/  MOV R246, RZ ;  /* 0x000000ff00f67202 */ /* 0x000fe40000000f00 */
[----:B------:R-:W-:Y:S02]  /*e140*/  MOV R63, 0xffffffff ;  /* 0xffffffff003f7802 */ /* 0x000fe40000000f00 */
[----:B------:R-:W-:-:S02]  /*e150*/  MOV R60, 0xe170 ;  /* 0x0000e170003c7802 */ /* 0x000fc40000000f00 */
        /* <DEDUP_REMOVED lines=8> */
[----:B0-----:R-:W-:Y:S01]  /*e1e0*/  HFMA2.MMA R71, -RZ, RZ, 0, 5.9604644775390625e-08 ;  /* 0x00000001ff477435 */ /* 0x001fe200000001ff */
[----:B-1----:R-:W-:Y:S02]  /*e1f0*/  MOV R245, R63 ;  /* 0x0000003f00f57202 */ /* 0x002fe40000000f00 */
[----:B------:R-:W-:Y:S02]  /*e200*/  MOV R243, R244 ;  /* 0x000000f400f37202 */ /* 0x000fe40000000f00 */
[----:B------:R-:W-:-:S02]  /*e210*/  MOV R246, RZ ;  /* 0x000000ff00f67202 */ /* 0x000fc40000000f00 */
[----:B------:R-:W-:Y:S02]  /*e220*/  MOV R63, 0xffffffff ;  /* 0xffffffff003f7802 */ /* 0x000fe40000000f00 */
[----:B------:R-:W-:Y:S02]  /*e230*/  MOV R60, 0xe250 ;  /* 0x0000e250003c7802 */ /* 0x000fe40000000f00 */
[----:B------:R-:W-:Y:S05]  /*e240*/  CALL.REL.NOINC `($__internal_188_$__cuda_sm70_shflsync_up) ;  /* 0x0000110000007944 */ /* 0x000fea0003c00000 */
[----:B0-----:R-:W-:Y:S01]  /*e250*/  HFMA2.MMA R71, -RZ, RZ, 0, 0 ;  /* 0x00000000ff477435 */ /* 0x001fe200000001ff */
[----:B------:R-:W-:Y:S02]  /*e260*/  MOV R241, R64 ;  /* 0x0000004000f17202 */ /* 0x000fe40000000f00 */
[----:B------:R-:W-:Y:S02]  /*e270*/  MOV R243, R62 ;  /* 0x0000003e00f37202 */ /* 0x000fe40000000f00 */
[----:B-1----:R-:W-:Y:S02]  /*e280*/  MOV R244, R63 ;  /* 0x0000003f00f47202 */ /* 0x002fe40000000f00 */
[----:B------:R-:W-:Y:S02]  /*e290*/  MOV R69, 0x1f ;  /* 0x0000001f00457802 */ /* 0x000fe40000000f00 */
[----:B------:R-:W-:-:S02]  /*e2a0*/  MOV R68, 0xffffffff ;  /* 0xffffffff00447802 */ /* 0x000fc40000000f00 */
[----:B------:R-:W-:Y:S02]  /*e2b0*/  MOV R70, 0xe2d0 ;  /* 0x0000e2d000467802 */ /* 0x000fe40000000f00 */
[----:B------:R-:W-:Y:S05]  /*e2c0*/  CALL.REL.NOINC `($__internal_187_$__cuda_sm70_shflsync_idx_p) ;  /* 0x0000104000007944 */ /* 0x000fea0003c00000 */
[----:B------:R-:W-:Y:S01]  /*e2d0*/  HFMA2.MMA R71, -RZ, RZ, 0, 0 ;  /* 0x00000000ff477435 */ /* 0x000fe200000001ff */
[----:B-1----:R-:W-:Y:S02]  /*e2e0*/  MOV R64, R69 ;  /* 0x0000004500407202 */ /* 0x002fe40000000f00 */
[----:B------:R-:W-:Y:S02]  /*e2f0*/  MOV R241, R65 ;  /* 0x0000004100f17202 */ /* 0x000fe40000000f00 */
[----:B------:R-:W-:Y:S02]  /*e300*/  MOV R69, 0x1f ;  /* 0x0000001f00457802 */ /* 0x000fe40000000f00 */
[----:B------:R-:W-:Y:S02]  /*e310*/  MOV R68, 0xffffffff ;  /* 0xffffffff00447802 */ /* 0x000fe40000000f00 */
[----:B------:R-:W-:Y:S02]  /*e320*/  MOV R70, 0xe340 ;  /* 0x0000e34000467802 */ /* 0x000fe40000000f00 */
[----:B------:R-:W-:Y:S05]  /*e330*/  CALL.REL.NOINC `($__internal_187_$__cuda_sm70_shflsync_idx_p) ;  /* 0x00000fd000007944 */ /* 0x000fea0003c00000 */
[----:B------:R-:W-:Y:S01]  /*e340*/  HFMA2.MMA R71, -RZ, RZ, 0, 0 ;  /* 0x00000000ff477435 */ /* 0x000fe200000001ff */
[----:B-1----:R-:W-:-:S02]  /*e350*/  MOV R65, R69 ;  /* 0x0000004500417202 */ /* 0x002fc40000000f00 */
[----:B------:R-:W-:Y:S02]  /*e360*/  MOV R241, R66 ;  /* 0x0000004200f17202 */ /* 0x000fe40000000f00 */
[----:B------:R-:W-:Y:S02]  /*e370*/  MOV R69, 0x1f ;  /* 0x0000001f00457802 */ /* 0x000fe40000000f00 */
[----:B------:R-:W-:Y:S02]  /*e380*/  MOV R68, 0xffffffff ;  /* 0xffffffff00447802 */ /* 0x000fe40000000f00 */
[----:B------:R-:W-:Y:S02]  /*e390*/  MOV R70, 0xe3b0 ;  /* 0x0000e3b000467802 */ /* 0x000fe40000000f00 */
[----:B------:R-:W-:Y:S05]  /*e3a0*/  CALL.REL.NOINC `($__internal_187_$__cuda_sm70_shflsync_idx_p) ;  /* 0x00000f6000007944 */ /* 0x000fea0003c00000 */
[----:B------:R-:W-:Y:S01]  /*e3b0*/  HFMA2.MMA R71, -RZ, RZ, 0, 0 ;  /* 0x00000000ff477435 */ /* 0x000fe200000001ff */
[----:B-1----:R-:W-:Y:S02]  /*e3c0*/  MOV R66, R69 ;  /* 0x0000004500427202 */ /* 0x002fe40000000f00 */
[----:B------:R-:W-:Y:S02]  /*e3d0*/  MOV R241, R67 ;  /* 0x0000004300f17202 */ /* 0x000fe40000000f00 */
[----:B------:R-:W-:-:S02]  /*e3e0*/  MOV R69, 0x1f ;  /* 0x0000001f00457802 */ /* 0x000fc40000000f00 */
[----:B------:R-:W-:Y:S02]  /*e3f0*/  MOV R68, 0xffffffff ;  /* 0xffffffff00447802 */ /* 0x000fe40000000f00 */
[----:B------:R-:W-:Y:S02]  /*e400*/  MOV R70, 0xe420 ;  /* 0x0000e42000467802 */ /* 0x000fe40000000f00 */
[----:B------:R-:W-:Y:S05]  /*e410*/  CALL.REL.NOINC `($__internal_187_$__cuda_sm70_shflsync_idx_p) ;  /* 0x00000ef000007944 */ /* 0x000fea0003c00000 */
[----:B-1----:R-:W-:Y:S01]  /*e420*/  MOV R67, R69 ;  /* 0x0000004500437202 */ /* 0x002fe20000000f00 */
[----:B------:R-:W-:Y:S05]  /*e430*/  BRA `(.L_x_7935) ;  /* 0xffff7d8000007947 */ /* 0x000fea000383ffff */
.L_x_7838:
[----:B------:R-:W-:Y:S01]  /*e440*/  HFMA2.MMA R69, -RZ, RZ, 0, 5.9604644775390625e-08 ;  /* 0x00000001ff457435 */ /* 0x000fe200000001ff */
[----:B------:R-:W-:Y:S02]  /*e450*/  MOV R68, 0x1f ;  /* 0x0000001f00447802 */ /* 0x000fe40000000f00 */
[----:B------:R-:W-:Y:S02]  /*e460*/  MOV R65, 0xffffffff ;  /* 0xffffffff00417802 */ /* 0x000fe40000000f00 */
[----:B------:R-:W-:Y:S02]  /*e470*/  MOV R66, 0xe490 ;  /* 0x0000e49000427802 */ /* 0x000fe40000000f00 */
[----:B------:R-:W-:Y:S05]  /*e480*/  CALL.REL.NOINC `($__internal_186_$__cuda_sm70_shflsync_down) ;  /* 0x00000e4000007944 */ /* 0x000fea0003c00000 */
[----:B-1----:R-:W-:Y:S01]  /*e490*/  MOV R64, R65 ;  /* 0x0000004100407202 */ /* 0x002fe20000000f00 */
[----:B0-----:R-:W-:Y:S05]  /*e4a0*/  BRA `(.L_x_7936) ;  /* 0xffff900000007947 */ /* 0x001fea000383ffff */
.L_x_7839:
[----:B------:R-:W-:Y:S01]  /*e4b0*/  HFMA2.MMA R69, -RZ, RZ, 0, 5.9604644775390625e-08 ;  /* 0x00000001ff457435 */ /* 0x000fe200000001ff */
[----:B0-----:R-:W-:-:S02]  /*e4c0*/  MOV R70, R248 ;  /* 0x000000f800467202 */ /* 0x001fc40000000f00 */
[----:B------:R-:W-:Y:S02]  /*e4d0*/  MOV R68, 0x1f ;  /* 0x0000001f00447802 */ /* 0x000fe40000000f00 */
[----:B------:R-:W-:Y:S02]  /*e4e0*/  MOV R65, 0xffffffff ;  /* 0xffffffff00417802 */ /* 0x000fe40000000f00 */
[----:B------:R-:W-:Y:S02]  /*e4f0*/  MOV R66, 0xe510 ;  /* 0x0000e51000427802 */ /* 0x000fe40000000f00 */
[----:B-1----:R-:W-:Y:S05]  /*e500*/  CALL.REL.NOINC `($__internal_186_$__cuda_sm70_shflsync_down) ;  /* 0x00000dc000007944 */ /* 0x002fea0003c00000 */
[----:B0-----:R-:W-:Y:S01]  /*e510*/  HFMA2.MMA R69, -RZ, RZ, 0, 5.9604644775390625e-08 ;  /* 0x00000001ff457435 */ /* 0x001fe200000001ff */
[----:B-1----:R-:W-:Y:S02]  /*e520*/  MOV R71, R65 ;  /* 0x0000004100477202 */ /* 0x002fe40000000f00 */
[----:B------:R-:W-:Y:S02]  /*e530*/  MOV R70, R251 ;  /* 0x000000fb00467202 */ /* 0x000fe40000000f00 */
[----:B------:R-:W-:Y:S02]  /*e540*/  MOV R68, 0x1f ;  /* 0x0000001f00447802 */ /* 0x000fe40000000f00 */
[----:B------:R-:W-:-:S02]  /*e550*/  MOV R65, 0xffffffff ;  /* 0xffffffff00417802 */ /* 0x000fc40000000f00 */
[----:B------:R-:W-:Y:S02]  /*e560*/  MOV R66, 0xe580 ;  /* 0x0000e58000427802 */ /* 0x000fe40000000f00 */
[----:B------:R-:W-:Y:S05]  /*e570*/  CALL.REL.NOINC `($__internal_186_$__cuda_sm70_shflsync_down) ;  /* 0x00000d5000007944 */ /* 0x000fea0003c00000 */
[----:B0-----:R-:W-:Y:S01]  /*e580*/  HFMA2.MMA R69, -RZ, RZ, 0, 5.9604644775390625e-08 ;  /* 0x00000001ff457435 */ /* 0x001fe200000001ff */
[----:B-1----:R-:W-:Y:S02]  /*e590*/  MOV R125, R65 ;  /* 0x00000041007d7202 */ /* 0x002fe40000000f00 */
[----:B------:R-:W-:Y:S02]  /*e5a0*/  MOV R70, R250 ;  /* 0x000000fa00467202 */ /* 0x000fe40000000f00 */
[----:B------:R-:W-:Y:S02]  /*e5b0*/  MOV R68, 0x1f ;  /* 0x0000001f00447802 */ /* 0x000fe40000000f00 */
[----:B------:R-:W-:Y:S02]  /*e5c0*/  MOV R65, 0xffffffff ;  /* 0xffffffff00417802 */ /* 0x000fe40000000f00 */
[----:B------:R-:W-:Y:S02]  /*e5d0*/  MOV R66, 0xe5f0 ;  /* 0x0000e5f000427802 */ /* 0x000fe40000000f00 */
[----:B------:R-:W-:Y:S05]  /*e5e0*/  CALL.REL.NOINC `($__internal_186_$__cuda_sm70_shflsync_down) ;  /* 0x00000ce000007944 */ /* 0x000fea0003c00000 */
[----:B01----:R-:W-:Y:S05]  /*e5f0*/  BRA `(.L_x_7937) ;  /* 0xffff8ef000007947 */ /* 0x003fea000383ffff */
.L_x_7842:
[----:B------:R-:W-:Y:S01]  /*e600*/  HFMA2.MMA R69, -RZ, RZ, 0, 1.1920928955078125e-07 ;  /* 0x00000002ff457435 */ /* 0x000fe200000001ff */
[----:B0-----:R-:W-:-:S02]  /*e610*/  MOV R70, R249 ;  /* 0x000000f900467202 */ /* 0x001fc40000000f00 */
[----:B------:R-:W-:Y:S02]  /*e620*/  MOV R68, 0x1f ;  /* 0x0000001f00447802 */ /* 0x000fe40000000f00 */
[----:B------:R-:W-:Y:S02]  /*e630*/  MOV R65, 0xffffffff ;  /* 0xffffffff00417802 */ /* 0x000fe40000000f00 */
[----:B------:R-:W-:Y:S02]  /*e640*/  MOV R66, 0xe660 ;  /* 0x0000e66000427802 */ /* 0x000fe40000000f00 */
[----:B--234-:R-:W-:Y:S05]  /*e650*/  CALL.REL.NOINC `($__internal_186_$__cuda_sm70_shflsync_down) ;  /* 0x00000c7000007944 */ /* 0x01cfea0003c00000 */
[----:B0-----:R-:W-:Y:S01]  /*e660*/  HFMA2.MMA R69, -RZ, RZ, 0, 1.1920928955078125e-07 ;  /* 0x00000002ff457435 */ /* 0x001fe200000001ff */
[----:B-1----:R-:W-:Y:S02]  /*e670*/  MOV R64, R65 ;  /* 0x0000004100407202 */ /* 0x002fe40000000f00 */
[----:B------:R-:W-:Y:S02]  /*e680*/  MOV R70, R248 ;  /* 0x000000f800467202 */ /* 0x000fe40000000f00 */
[----:B------:R-:W-:Y:S02]  /*e690*/  MOV R68, 0x1f ;  /* 0x0000001f00447802 */ /* 0x000fe40000000f00 */
[----:B------:R-:W-:-:S02]  /*e6a0*/  MOV R65, 0xffffffff ;  /* 0xffffffff00417802 */ /* 0x000fc40000000f00 */
[----:B------:R-:W-:Y:S02]  /*e6b0*/  MOV R66, 0xe6d0 ;  /* 0x0000e6d000427802 */ /* 0x000fe40000000f00 */
[----:B------:R-:W-:Y:S05]  /*e6c0*/  CALL.REL.NOINC `($__internal_186_$__cuda_sm70_shflsync_down) ;  /* 0x00000c0000007944 */ /* 0x000fea0003c00000 */
[----:B0-----:R-:W-:Y:S01]  /*e6d0*/  HFMA2.MMA R69, -RZ, RZ, 0, 1.1920928955078125e-07 ;  /* 0x00000002ff457435 */ /* 0x001fe200000001ff */
[----:B-1----:R-:W-:Y:S02]  /*e6e0*/  MOV R71, R65 ;  /* 0x0000004100477202 */ /* 0x002fe40000000f00 */
[----:B------:R-:W-:Y:S02]  /*e6f0*/  MOV R70, R251 ;  /* 0x000000fb00467202 */ /* 0x000fe40000000f00 */
[----:B------:R-:W-:Y:S02]  /*e700*/  MOV R68, 0x1f ;  /* 0x0000001f00447802 */ /* 0x000fe40000000f00 */
[----:B------:R-:W-:Y:S02]  /*e710*/  MOV R65, 0xffffffff ;  /* 0xffffffff00417802 */ /* 0x000fe40000000f00 */
[----:B------:R-:W-:Y:S02]  /*e720*/  MOV R66, 0xe740 ;  /* 0x0000e74000427802 */ /* 0x000fe40000000f00 */
[----:B------:R-:W-:Y:S05]  /*e730*/  CALL.REL.NOINC `($__internal_186_$__cuda_sm70_shflsync_down) ;  /* 0x00000b9000007944 */ /* 0x000fea0003c00000 */
[----:B0-----:R-:W-:Y:S01]  /*e740*/  HFMA2.MMA R69, -RZ, RZ, 0, 1.1920928955078125e-07 ;  /* 0x00000002ff457435 */ /* 0x001fe200000001ff */
[----:B-1----:R-:W-:-:S02]  /*e750*/  MOV R125, R65 ;  /* 0x00000041007d7202 */ /* 0x002fc40000000f00 */
[----:B------:R-:W-:Y:S02]  /*e760*/  MOV R70, R250 ;  /* 0x000000fa00467202 */ /* 0x000fe40000000f00 */
[----:B------:R-:W-:Y:S02]  /*e770*/  MOV R68, 0x1f ;  /* 0x0000001f00447802 */ /* 0x000fe40000000f00 */
[----:B------:R-:W-:Y:S02]  /*e780*/  MOV R65, 0xffffffff ;  /* 0xffffffff00417802 */ /* 0x000fe40000000f00 */
[----:B------:R-:W-:Y:S02]  /*e790*/  MOV R66, 0xe7b0 ;  /* 0x0000e7b000427802 */ /* 0x000fe40000000f00 */
[----:B------:R-:W-:Y:S05]  /*e7a0*/  CALL.REL.NOINC `($__internal_186_$__cuda_sm70_shflsync_down) ;  /* 0x00000b2000007944 */ /* 0x000fea0003c00000 */
[----:B01----:R-:W-:Y:S05]  /*e7b0*/  BRA `(.L_x_7938) ;  /* 0xffff8e8000007947 */ /* 0x003fea000383ffff */
.L_x_7845:
[----:B------:R-:W-:Y:S01]  /*e7c0*/  HFMA2.MMA R69, -RZ, RZ, 0, 2.384185791015625e-07 ;  /* 0x00000004ff457435 */ /* 0x000fe200000001ff */
[----:B------:R-:W-:Y:S02]  /*e7d0*/  MOV R70, R249 ;  /* 0x000000f900467202 */ /* 0x000fe40000000f00 */
[----:B------:R-:W-:Y:S02]  /*e7e0*/  MOV R68, 0x1f ;  /* 0x0000001f00447802 */ /* 0x000fe40000000f00 */
[----:B0-----:R-:W-:-:S02]  /*e7f0*/  MOV R65, 0xffffffff ;  /* 0xffffffff00417802 */ /* 0x001fc40000000f00 */
[----:B------:R-:W-:Y:S02]  /*e800*/  MOV R66, 0xe820 ;  /* 0x0000e82000427802 */ /* 0x000fe40000000f00 */
[----:B-1-34-:R-:W-:Y:S05]  /*e810*/  CALL.REL.NOINC `($__internal_186_$__cuda_sm70_shflsync_down) ;  /* 0x00000ab000007944 */ /* 0x01afea0003c00000 */
[----:B-1----:R-:W-:Y:S01]  /*e820*/  MOV R64, R65 ;  /* 0x0000004100407202 */ /* 0x002fe20000000f00 */
[----:B0-----:R-:W-:Y:S05]  /*e830*/  BRA `(.L_x_7939) ;  /* 0xffff8f2000007947 */ /* 0x001fea000383ffff */
.L_x_7846:
[----:B------:R-:W-:Y:S01]  /*e840*/  HFMA2.MMA R69, -RZ, RZ, 0, 2.384185791015625e-07 ;  /* 0x00000004ff457435 */ /* 0x000fe200000001ff */
[----:B------:R-:W-:Y:S02]  /*e850*/  MOV R70, R248 ;  /* 0x000000f800467202 */ /* 0x000fe40000000f00 */
[----:B------:R-:W-:Y:S02]  /*e860*/  MOV R68, 0x1f ;  /* 0x0000001f00447802 */ /* 0x000fe40000000f00 */
[----:B0-----:R-:W-:Y:S02]  /*e870*/  MOV R65, 0xffffffff ;  /* 0xffffffff00417802 */ /* 0x001fe40000000f00 */
[----:B------:R-:W-:Y:S02]  /*e880*/  MOV R66, 0xe8a0 ;  /* 0x0000e8a000427802 */ /* 0x000fe40000000f00 */
[----:B-1234-:R-:W-:Y:S05]  /*e890*/  CALL.REL.NOINC `($__internal_186_$__cuda_sm70_shflsync_down) ;  /* 0x00000a3000007944 */ /* 0x01efea0003c00000 */
[----:B0-----:R-:W-:Y:S01]  /*e8a0*/  HFMA2.MMA R69, -RZ, RZ, 0, 2.384185791015625e-07 ;  /* 0x00000004ff457435 */ /* 0x001fe200000001ff */
[----:B-1----:R-:W-:Y:S02]  /*e8b0*/  MOV R71, R65 ;  /* 0x0000004100477202 */ /* 0x002fe40000000f00 */
[----:B------:R-:W-:-:S02]  /*e8c0*/  MOV R70, R251 ;  /* 0x000000fb00467202 */ /* 0x000fc40000000f00 */
[----:B------:R-:W-:Y:S02]  /*e8d0*/  MOV R68, 0x1f ;  /* 0x0000001f00447802 */ /* 0x000fe40000000f00 */
[----:B------:R-:W-:Y:S02]  /*e8e0*/  MOV R65, 0xffffffff ;  /* 0xffffffff00417802 */ /* 0x000fe40000000f00 */
[----:B------:R-:W-:Y:S02]  /*e8f0*/  MOV R66, 0xe910 ;  /* 0x0000e91000427802 */ /* 0x000fe40000000f00 */
[----:B------:R-:W-:Y:S05]  /*e900*/  CALL.REL.NOINC `($__internal_186_$__cuda_sm70_shflsync_down) ;  /* 0x000009c000007944 */ /* 0x000fea0003c00000 */
[----:B0-----:R-:W-:Y:S01]  /*e910*/  HFMA2.MMA R69, -RZ, RZ, 0, 2.384185791015625e-07 ;  /* 0x00000004ff457435 */ /* 0x001fe200000001ff */
[----:B-1----:R-:W-:Y:S02]  /*e920*/  MOV R125, R65 ;  /* 0x00000041007d7202 */ /* 0x002fe40000000f00 */
[----:B------:R-:W-:Y:S02]  /*e930*/  MOV R70, R250 ;  /* 0x000000fa00467202 */ /* 0x000fe40000000f00 */
[----:B------:R-:W-:Y:S02]  /*e940*/  MOV R68, 0x1f ;  /* 0x0000001f00447802 */ /* 0x000fe40000000f00 */
[----:B------:R-:W-:-:S02]  /*e950*/  MOV R65, 0xffffffff ;  /* 0xffffffff00417802 */ /* 0x000fc40000000f00 */
[----:B------:R-:W-:Y:S02]  /*e960*/  MOV R66, 0xe980 ;  /* 0x0000e98000427802 */ /* 0x000fe40000000f00 */
[----:B------:R-:W-:Y:S05]  /*e970*/  CALL.REL.NOINC `($__internal_186_$__cuda_sm70_shflsync_down) ;  /* 0x0000095000007944 */ /* 0x000fea0003c00000 */
[----:B01----:R-:W-:Y:S05]  /*e980*/  BRA `(.L_x_7940) ;  /* 0xffff8e1000007947 */ /* 0x003fea000383ffff */
.L_x_7849:
[----:B------:R-:W-:Y:S01]  /*e990*/  HFMA2.MMA R69, -RZ, RZ, 0, 4.76837158203125e-07 ;  /* 0x00000008ff457435 */ /* 0x000fe200000001ff */
[----:B------:R-:W-:Y:S02]  /*e9a0*/  MOV R70, R249 ;  /* 0x000000f900467202 */ /* 0x000fe40000000f00 */
[----:B------:R-:W-:Y:S02]  /*e9b0*/  MOV R68, 0x1f ;  /* 0x0000001f00447802 */ /* 0x000fe40000000f00 */
[----:B0-----:R-:W-:Y:S02]  /*e9c0*/  MOV R65, 0xffffffff ;  /* 0xffffffff00417802 */ /* 0x001fe40000000f00 */
[----:B------:R-:W-:Y:S02]  /*e9d0*/  MOV R66, 0xe9f0 ;  /* 0x0000e9f000427802 */ /* 0x000fe40000000f00 */
[----:B--234-:R-:W-:Y:S05]  /*e9e0*/  CALL.REL.NOINC `($__internal_186_$__cuda_sm70_shflsync_down) ;  /* 0x000008e000007944 */ /* 0x01cfea0003c00000 */
[----:B0-----:R-:W-:Y:S01]  /*e9f0*/  HFMA2.MMA R69, -RZ, RZ, 0, 4.76837158203125e-07 ;  /* 0x00000008ff457435 */ /* 0x001fe200000001ff */
[----:B-1----:R-:W-:Y:S02]  /*ea00*/  MOV R64, R65 ;  /* 0x0000004100407202 */ /* 0x002fe40000000f00 */
[----:B------:R-:W-:-:S02]  /*ea10*/  MOV R70, R248 ;  /* 0x000000f800467202 */ /* 0x000fc40000000f00 */
[----:B------:R-:W-:Y:S02]  /*ea20*/  MOV R68, 0x1f ;  /* 0x0000001f00447802 */ /* 0x000fe40000000f00 */
[----:B------:R-:W-:Y:S02]  /*ea30*/  MOV R65, 0xffffffff ;  /* 0xffffffff00417802 */ /* 0x000fe40000000f00 */
[----:B------:R-:W-:Y:S02]  /*ea40*/  MOV R66, 0xea60 ;  /* 0x0000ea6000427802 */ /* 0x000fe40000000f00 */
[----:B------:R-:W-:Y:S05]  /*ea50*/  CALL.REL.NOINC `($__internal_186_$__cuda_sm70_shflsync_down) ;  /* 0x0000087000007944 */ /* 0x000fea0003c00000 */
[----:B0-----:R-:W-:Y:S01]  /*ea60*/  HFMA2.MMA R69, -RZ, RZ, 0, 4.76837158203125e-07 ;  /* 0x00000008ff457435 */ /* 0x001fe200000001ff */
[----:B-1----:R-:W-:Y:S02]  /*ea70*/  MOV R71, R65 ;  /* 0x0000004100477202 */ /* 0x002fe40000000f00 */
[----:B------:R-:W-:Y:S02]  /*ea80*/  MOV R70, R251 ;  /* 0x000000fb00467202 */ /* 0x000fe40000000f00 */
[----:B------:R-:W-:Y:S02]  /*ea90*/  MOV R68, 0x1f ;  /* 0x0000001f00447802 */ /* 0x000fe40000000f00 */
[----:B------:R-:W-:-:S02]  /*eaa0*/  MOV R65, 0xffffffff ;  /* 0xffffffff00417802 */ /* 0x000fc40000000f00 */
[----:B------:R-:W-:Y:S02]  /*eab0*/  MOV R66, 0xead0 ;  /* 0x0000ead000427802 */ /* 0x000fe40000000f00 */
[----:B------:R-:W-:Y:S05]  /*eac0*/  CALL.REL.NOINC `($__internal_186_$__cuda_sm70_shflsync_down) ;  /* 0x0000080000007944 */ /* 0x000fea0003c00000 */
[----:B0-----:R-:W-:Y:S01]  /*ead0*/  HFMA2.MMA R69, -RZ, RZ, 0, 4.76837158203125e-07 ;  /* 0x00000008ff457435 */ /* 0x001fe200000001ff */
[----:B-1----:R-:W-:Y:S02]  /*eae0*/  MOV R125, R65 ;  /* 0x00000041007d7202 */ /* 0x002fe40000000f00 */
[----:B------:R-:W-:Y:S02]  /*eaf0*/  MOV R70, R250 ;  /* 0x000000fa00467202 */ /* 0x000fe40000000f00 */
[----:B------:R-:W-:Y:S02]  /*eb00*/  MOV R68, 0x1f ;  /* 0x0000001f00447802 */ /* 0x000fe40000000f00 */
[----:B------:R-:W-:Y:S02]  /*eb10*/  MOV R65, 0xffffffff ;  /* 0xffffffff00417802 */ /* 0x000fe40000000f00 */
[----:B------:R-:W-:Y:S02]  /*eb20*/  MOV R66, 0xeb40 ;  /* 0x0000eb4000427802 */ /* 0x000fe40000000f00 */
[----:B------:R-:W-:Y:S05]  /*eb30*/  CALL.REL.NOINC `($__internal_186_$__cuda_sm70_shflsync_down) ;  /* 0x0000079000007944 */ /* 0x000fea0003c00000 */
[----:B01----:R-:W-:Y:S05]  /*eb40*/  BRA `(.L_x_7941) ;  /* 0xffff8da000007947 */ /* 0x003fea000383ffff */
.L_x_7852:
[----:B------:R-:W-:Y:S01]  /*eb50*/  HFMA2.MMA R69, -RZ, RZ, 0, 9.5367431640625e-07 ;  /* 0x00000010ff457435 */ /* 0x000fe200000001ff */
[----:B------:R-:W-:-:S02]  /*eb60*/  MOV R70, R249 ;  /* 0x000000f900467202 */ /* 0x000fc40000000f00 */
[----:B------:R-:W-:Y:S02]  /*eb70*/  MOV R68, 0x1f ;  /* 0x0000001f00447802 */ /* 0x000fe40000000f00 */
[----:B0-----:R-:W-:Y:S02]  /*eb80*/  MOV R65, 0xffffffff ;  /* 0xffffffff00417802 */ /* 0x001fe40000000f00 */
[----:B------:R-:W-:Y:S02]  /*eb90*/  MOV R66, 0xebb0 ;  /* 0x0000ebb000427802 */ /* 0x000fe40000000f00 */
[----:B-12-4-:R-:W-:Y:S05]  /*eba0*/  CALL.REL.NOINC `($__internal_186_$__cuda_sm70_shflsync_down) ;  /* 0x0000072000007944 */ /* 0x016fea0003c00000 */
[----:B-1----:R-:W-:Y:S01]  /*ebb0*/  MOV R64, R65 ;  /* 0x0000004100407202 */ /* 0x002fe20000000f00 */
[----:B0-----:R-:W-:Y:S05]  /*ebc0*/  BRA `(.L_x_7942) ;  /* 0xffff8e4000007947 */ /* 0x001fea000383ffff */
.L_x_7853:
[----:B------:R-:W-:Y:S01]  /*ebd0*/  HFMA2.MMA R69, -RZ, RZ, 0, 9.5367431640625e-07 ;  /* 0x00000010ff457435 */ /* 0x000fe200000001ff */
[----:B------:R-:W-:Y:S02]  /*ebe0*/  MOV R70, R248 ;  /* 0x000000f800467202 */ /* 0x000fe40000000f00 */
[----:B------:R-:W-:Y:S02]  /*ebf0*/  MOV R68, 0x1f ;  /* 0x0000001f00447802 */ /* 0x000fe40000000f00 */
[----:B0-----:R-:W-:-:S02]  /*ec00*/  MOV R65, 0xffffffff ;  /* 0xffffffff00417802 */ /* 0x001fc40000000f00 */
[----:B------:R-:W-:Y:S02]  /*ec10*/  MOV R66, 0xec30 ;  /* 0x0000ec3000427802 */ /* 0x000fe40000000f00 */
[----:B-1234-:R-:W-:Y:S05]  /*ec20*/  CALL.REL.NOINC `($__internal_186_$__cuda_sm70_shflsync_down) ;  /* 0x000006a000007944 */ /* 0x01efea0003c00000 */
[----:B0-----:R-:W-:Y:S01]  /*ec30*/  HFMA2.MMA R69, -RZ, RZ, 0, 9.5367431640625e-07 ;  /* 0x00000010ff457435 */ /* 0x001fe200000001ff */
[----:B-1----:R-:W-:Y:S02]  /*ec40*/  MOV R71, R65 ;  /* 0x0000004100477202 */ /* 0x002fe40000000f00 */
[----:B------:R-:W-:Y:S02]  /*ec50*/  MOV R70, R251 ;  /* 0x000000fb00467202 */ /* 0x000fe40000000f00 */
[----:B------:R-:W-:Y:S02]  /*ec60*/  MOV R68, 0x1f ;  /* 0x0000001f00447802 */ /* 0x000fe40000000f00 */
[----:B------:R-:W-:Y:S02]  /*ec70*/  MOV R65, 0xffffffff ;  /* 0xffffffff00417802 */ /* 0x000fe40000000f00 */
[----:B------:R-:W-:Y:S02]  /*ec80*/  MOV R66, 0xeca0 ;  /* 0x0000eca000427802 */ /* 0x000fe40000000f00 */
[----:B------:R-:W-:Y:S05]  /*ec90*/  CALL.REL.NOINC `($__internal_186_$__cuda_sm70_shflsync_down) ;  /* 0x0000063000007944 */ /* 0x000fea0003c00000 */
[----:B0-----:R-:W-:Y:S01]  /*eca0*/  HFMA2.MMA R69, -RZ, RZ, 0, 9.5367431640625e-07 ;  /* 0x00000010ff457435 */ /* 0x001fe200000001ff */
[----:B-1----:R-:W-:-:S02]  /*ecb0*/  MOV R125, R65 ;  /* 0x00000041007d7202 */ /* 0x002fc40000000f00 */
[----:B------:R-:W-:Y:S02]  /*ecc0*/  MOV R70, R250 ;  /* 0x000000fa00467202 */ /* 0x000fe40000000f00 */
[----:B------:R-:W-:Y:S02]  /*ecd0*/  MOV R68, 0x1f ;  /* 0x0000001f00447802 */ /* 0x000fe40000000f00 */
[----:B------:R-:W-:Y:S02]  /*ece0*/  MOV R65, 0xffffffff ;  /* 0xffffffff00417802 */ /* 0x000fe40000000f00 */
[----:B------:R-:W-:Y:S02]  /*ecf0*/  MOV R66, 0xed10 ;  /* 0x0000ed1000427802 */ /* 0x000fe40000000f00 */
[----:B------:R-:W-:Y:S05]  /*ed00*/  CALL.REL.NOINC `($__internal_186_$__cuda_sm70_shflsync_down) ;  /* 0x000005c000007944 */ /* 0x000fea0003c00000 */
[----:B01----:R-:W-:Y:S05]  /*ed10*/  BRA `(.L_x_7943) ;  /* 0xffff8d3000007947 */ /* 0x003fea000383ffff */
.L_x_7856:
[----:B---3--:R-:W-:Y:S01]  /*ed20*/  HFMA2.MMA R71, -RZ, RZ, 0, 0 ;  /* 0x00000000ff477435 */ /* 0x008fe200000001ff */
[----:B------:R-:W-:Y:S02]  /*ed30*/  MOV R241, R249 ;  /* 0x000000f900f17202 */ /* 0x000fe40000000f00 */
[----:B------:R-:W-:Y:S02]  /*ed40*/  MOV R69, 0x1f ;  /* 0x0000001f00457802 */ /* 0x000fe40000000f00 */
[----:B------:R-:W-:-:S02]  /*ed50*/  MOV R68, 0xffffffff ;  /* 0xffffffff00447802 */ /* 0x000fc40000000f00 */
[----:B------:R-:W-:Y:S02]  /*ed60*/  MOV R70, 0xed80 ;  /* 0x0000ed8000467802 */ /* 0x000fe40000000f00 */
[----:B012-4-:R-:W-:Y:S05]  /*ed70*/  CALL.REL.NOINC `($__internal_187_$__cuda_sm70_shflsync_idx_p) ;  /* 0x0000059000007944 */ /* 0x017fea0003c00000 */
        /* <DEDUP_REMOVED lines=22> */
[----:B------:R-:W-:Y:S01]  /*eee0*/  HFMA2.MMA R69, -RZ, RZ, 0, 5.9604644775390625e-08 ;  /* 0x00000001ff457435 */ /* 0x000fe200000001ff */
[----:B------:R-:W-:Y:S02]  /*eef0*/  MOV R70, R249 ;  /* 0x000000f900467202 */ /* 0x000fe40000000f00 */
[----:B------:R-:W-:Y:S02]  /*ef00*/  MOV R68, 0x1f ;  /* 0x0000001f00447802 */ /* 0x000fe40000000f00 */
[----:B------:R-:W-:Y:S02]  /*ef10*/  MOV R65, 0xffffffff ;  /* 0xffffffff00417802 */ /* 0x000fe40000000f00 */
[----:B------:R-:W-:-:S02]  /*ef20*/  MOV R66, 0xef40 ;  /* 0x0000ef4000427802 */ /* 0x000fc40000000f00 */
[----:B------:R-:W-:Y:S05]  /*ef30*/  CALL.REL.NOINC `($__internal_186_$__cuda_sm70_shflsync_down) ;  /* 0x0000039000007944 */ /* 0x000fea0003c00000 */
[----:B0-----:R-:W-:Y:S01]  /*ef40*/  HFMA2.MMA R69, -RZ, RZ, 0, 5.9604644775390625e-08 ;  /* 0x00000001ff457435 */ /* 0x001fe200000001ff */
[----:B-1----:R-:W-:-:S02]  /*ef50*/  MOV R249, R65 ;  /* 0x0000004100f97202 */ /* 0x002fc40000000f00 */
[----:B------:R-:W-:Y:S02]  /*ef60*/  MOV R70, R248 ;  /* 0x000000f800467202 */ /* 0x000fe40000000f00 */
[----:B------:R-:W-:Y:S02]  /*ef70*/  MOV R68, 0x1f ;  /* 0x0000001f00447802 */ /* 0x000fe40000000f00 */
[----:B------:R-:W-:Y:S02]  /*ef80*/  MOV R65, 0xffffffff ;  /* 0xffffffff00417802 */ /* 0x000fe40000000f00 */
[----:B------:R-:W-:Y:S02]  /*ef90*/  MOV R66, 0xefb0 ;  /* 0x0000efb000427802 */ /* 0x000fe40000000f00 */
[----:B------:R-:W-:Y:S05]  /*efa0*/  CALL.REL.NOINC `($__internal_186_$__cuda_sm70_shflsync_down) ;  /* 0x0000032000007944 */ /* 0x000fea0003c00000 */
[----:B0-----:R-:W-:Y:S01]  /*efb0*/  HFMA2.MMA R69, -RZ, RZ, 0, 5.9604644775390625e-08 ;  /* 0x00000001ff457435 */ /* 0x001fe200000001ff */
[----:B-1----:R-:W-:Y:S02]  /*efc0*/  MOV R248, R65 ;  /* 0x0000004100f87202 */ /* 0x002fe40000000f00 */
[----:B------:R-:W-:Y:S02]  /*efd0*/  MOV R70, R251 ;  /* 0x000000fb00467202 */ /* 0x000fe40000000f00 */
[----:B------:R-:W-:-:S02]  /*efe0*/  MOV R68, 0x1f ;  /* 0x0000001f00447802 */ /* 0x000fc40000000f00 */
[----:B------:R-:W-:Y:S02]  /*eff0*/  MOV R65, 0xffffffff ;  /* 0xffffffff00417802 */ /* 0x000fe40000000f00 */
[----:B------:R-:W-:Y:S02]  /*f000*/  MOV R66, 0xf020 ;  /* 0x0000f02000427802 */ /* 0x000fe40000000f00 */
[----:B------:R-:W-:Y:S05]  /*f010*/  CALL.REL.NOINC `($__internal_186_$__cuda_sm70_shflsync_down) ;  /* 0x000002b000007944 */ /* 0x000fea0003c00000 */
[----:B0-----:R-:W-:Y:S01]  /*f020*/  HFMA2.MMA R69, -RZ, RZ, 0, 5.9604644775390625e-08 ;  /* 0x00000001ff457435 */ /* 0x001fe200000001ff */
[----:B-1----:R-:W-:Y:S02]  /*f030*/  MOV R251, R65 ;  /* 0x0000004100fb7202 */ /* 0x002fe40000000f00 */
[----:B------:R-:W-:Y:S02]  /*f040*/  MOV R70, R250 ;  /* 0x000000fa00467202 */ /* 0x000fe40000000f00 */
[----:B------:R-:W-:Y:S02]  /*f050*/  MOV R68, 0x1f ;  /* 0x0000001f00447802 */ /* 0x000fe40000000f00 */
[----:B------:R-:W-:Y:S02]  /*f060*/  MOV R65, 0xffffffff ;  /* 0xffffffff00417802 */ /* 0x000fe40000000f00 */
[----:B------:R-:W-:-:S02]  /*f070*/  MOV R66, 0xf090 ;  /* 0x0000f09000427802 */ /* 0x000fc40000000f00 */
[----:B------:R-:W-:Y:S05]  /*f080*/  CALL.REL.NOINC `($__internal_186_$__cuda_sm70_shflsync_down) ;  /* 0x0000024000007944 */ /* 0x000fea0003c00000 */
[-C--:B------:R-:W-:Y:S01]  /*f090*/  FMUL.FTZ R242, R63, R64.reuse ;  /* 0x000000403ff27220 */ /* 0x080fe20000410000 */
[----:B------:R-:W-:Y:S01]  /*f0a0*/  HFMA2.MMA R71, -RZ, RZ, 0, 0 ;  /* 0x00000000ff477435 */ /* 0x000fe200000001ff */
[----:B------:R-:W-:Y:S01]  /*f0b0*/  FMUL.FTZ R66, R62, R64 ;  /* 0x000000403e427220 */ /* 0x000fe20000410000 */
[----:B------:R-:W-:Y:S01]  /*f0c0*/  MOV R241, R60 ;  /* 0x0000003c00f17202 */ /* 0x000fe20000000f00 */
[C---:B------:R-:W-:Y:S01]  /*f0d0*/  FMUL.FTZ R244, R60.reuse, R247 ;  /* 0x000000f73cf47220 */ /* 0x040fe20000410000 */
[----:B-1----:R-:W-:Y:S01]  /*f0e0*/  MOV R250, R65 ;  /* 0x0000004100fa7202 */ /* 0x002fe20000000f00 */
[-C--:B------:R-:W-:Y:S01]  /*f0f0*/  FMUL.FTZ R243, R60, R64.reuse ;  /* 0x000000403cf37220 */ /* 0x080fe20000410000 */
[----:B0-----:R-:W-:Y:S01]  /*f100*/  MOV R69, 0x1f ;  /* 0x0000001f00457802 */ /* 0x001fe20000000f00 */
[----:B------:R-:W-:Y:S01]  /*f110*/  FMUL.FTZ R60, R61, R64 ;  /* 0x000000403d3c7220 */ /* 0x000fe20000410000 */
[----:B------:R-:W-:Y:S01]  /*f120*/  MOV R68, 0xffffffff ;  /* 0xffffffff00447802 */ /* 0x000fe20000000f00 */
[-C--:B------:R-:W-:Y:S01]  /*f130*/  FFMA.FTZ R242, R62, R247.reuse, -R242 ;  /* 0x000000f73ef27223 */ /* 0x080fe200000108f2 */
[----:B------:R-:W-:Y:S01]  /*f140*/  MOV R70, 0xf170 ;  /* 0x0000f17000467802 */ /* 0x000fe20000000f00 */
[----:B------:R-:W-:-:S02]  /*f150*/  FFMA.FTZ R125, R63, R247, R66 ;  /* 0x000000f73f7d7223 */ /* 0x000fc40000010042 */
        /* <DEDUP_REMOVED lines=15> */
[----:B------:R-:W-:Y:S01]  /*f250*/  HFMA2.MMA R71, -RZ, RZ, 0, 0 ;  /* 0x00000000ff477435 */ /* 0x000fe200000001ff */
[----:B-1----:R-:W-:Y:S02]  /*f260*/  MOV R66, R69 ;  /* 0x0000004500427202 */ /* 0x002fe40000000f00 */
[----:B------:R-:W-:Y:S02]  /*f270*/  MOV R241, R63 ;  /* 0x0000003f00f17202 */ /* 0x000fe40000000f00 */
[----:B------:R-:W-:Y:S02]  /*f280*/  MOV R69, 0x1f ;  /* 0x0000001f00457802 */ /* 0x000fe40000000f00 */
[----:B------:R-:W-:Y:S02]  /*f290*/  MOV R68, 0xffffffff ;  /* 0xffffffff00447802 */ /* 0x000fe40000000f00 */
[----:B------:R-:W-:-:S02]  /*f2a0*/  MOV R70, 0xf2c0 ;  /* 0x0000f2c000467802 */ /* 0x000fc40000000f00 */
[----:B------:R-:W-:Y:S05]  /*f2b0*/  CALL.REL.NOINC `($__internal_187_$__cuda_sm70_shflsync_idx_p) ;  /* 0x0000005000007944 */ /* 0x000fea0003c00000 */
[----:B-1----:R-:W-:Y:S05]  /*f2c0*/  BRA `(.L_x_7944) ;  /* 0xffff89a000007947 */ /* 0x002fea000383ffff */
        .weak           $__internal_186_$__cuda_sm70_shflsync_down
        .type           $__internal_186_$__cuda_sm70_shflsync_down,@function
        .size           $__internal_186_$__cuda_sm70_shflsync_down,($__internal_187_$__cuda_sm70_shflsync_idx_p - $__internal_186_$__cuda_sm70_shflsync_down)
$__internal_186_$__cuda_sm70_shflsync_down:
[----:B------:R-:W-:Y:S01]  /*f2d0*/  HFMA2.MMA R67, -RZ, RZ, 0, 0 ;  /* 0x00000000ff437435 */ /* 0x000fe200000001ff */
[----:B------:R-:W-:Y:S04]  /*f2e0*/  WARPSYNC R65 ;  /* 0x0000004100007348 */ /* 0x000fe80003800000 */
[----:B------:R0:W1:Y:S01]  /*f2f0*/  SHFL.DOWN PT, R65, R70, R69, R68 ;  /* 0x0800004546417389 */ /* 0x00006200000e0044 */
[----:B------:R-:W-:Y:S05]  /*f300*/  RET.REL.NODEC R66 `(_Z25selective_scan_bwd_kernelI32Selective_Scan_bwd_kernel_traitsILi64ELi16ELb1ELb1ELb1ELb1ELb0EN3c104HalfENS1_7complexIfEEEEv12SSMParamsBwd) ;  /* 0xffff0cf042007950 */ /* 0x000fea0003c3ffff */
        .weak           $__internal_187_$__cuda_sm70_shflsync_idx_p
        .type           $__internal_187_$__cuda_sm70_shflsync_idx_p,@function
        .size           $__internal_187_$__cuda_sm70_shflsync_idx_p,($__internal_188_$__cuda_sm70_shflsync_up - $__internal_187_$__cuda_sm70_shflsync_idx_p)
$__internal_187_$__cuda_sm70_shflsync_idx_p:
[----:B------:R-:W-:Y:S04]  /*f310*/  WARPSYNC R68 ;  /* 0x0000004400007348 */ /* 0x000fe80003800000 */
[----:B------:R0:W1:Y:S02]  /*f320*/  SHFL.IDX PT, R69, R241, R71, R69 ;  /* 0x00000047f1457389 */ /* 0x00006400000e0045 */
[----:B0-----:R-:W-:-:S04]  /*f330*/  MOV R71, 0x0 ;  /* 0x0000000000477802 */ /* 0x001fc80000000f00 */
[----:B------:R-:W-:Y:S05]  /*f340*/  RET.REL.NODEC R70 `(_Z25selective_scan_bwd_kernelI32Selective_Scan_bwd_kernel_traitsILi64ELi16ELb1ELb1ELb1ELb1ELb0EN3c104HalfENS1_7complexIfEEEEv12SSMParamsBwd) ;  /* 0xffff0cb046007950 */ /* 0x000fea0003c3ffff */
        .weak           $__internal_188_$__cuda_sm70_shflsync_up
        .type           $__internal_188_$__cuda_sm70_shflsync_up,@function
        .size           $__internal_188_$__cuda_sm70_shflsync_up,(.L_x_14620 - $__internal_188_$__cuda_sm70_shflsync_up)
$__internal_188_$__cuda_sm70_shflsync_up:
[----:B------:R-:W-:Y:S01]  /*f350*/  HFMA2.MMA R61, -RZ, RZ, 0, 0 ;  /* 0x00000000ff3d7435 */ /* 0x000fe200000001ff */
[----:B------:R-:W-:Y:S04]  /*f360*/  WARPSYNC R63 ;  /* 0x0000003f00007348 */ /* 0x000fe80003800000 */
[----:B------:R0:W1:Y:S01]  /*f370*/  SHFL.UP PT, R63, R243, R71, R246 ;  /* 0x04000047f33f7389 */ /* 0x00006200000e00f6 */
[----:B------:R-:W-:Y:S05]  /*f380*/  RET.REL.NODEC R60 `(_Z25selective_scan_bwd_kernelI32Selective_Scan_bwd_kernel_traitsILi64ELi16ELb1ELb1ELb1ELb1ELb0EN3c104HalfENS1_7complexIfEEEEv12SSMParamsBwd) ;  /* 0xffff0c703c007950 */ /* 0x000fea0003c3ffff */
.L_x_7945:
        /* <DEDUP_REMOVED lines=15> */
.L_x_14620:


//--------------------- .text._Z25selective_scan_bwd_kernelI32Selective_Scan_bwd_kernel_traitsILi64ELi16ELb1ELb1ELb1ELb1ELb1EN3c104HalfENS1_7complexIfEEEEv12SSMParamsBwd --------------------------
	.section	.text._Z25selective_scan_bwd_kernelI32Selective_Scan_bwd_kernel_traitsILi64ELi16ELb1ELb1ELb1ELb1ELb1EN3c104HalfENS1_7complexIfEEEEv12SSMParamsBwd,"ax",@progbits
	.sectioninfo	@"SHI_REGISTERS=254"
	.align	128
        .global         _Z25selective_scan_bwd_kernelI32Selective_Scan_bwd_kernel_traitsILi64ELi16ELb1ELb1ELb1ELb1ELb1EN3c104HalfENS1_7complexIfEEEEv12SSMParamsBwd
        .type           _Z25selective_scan_bwd_kernelI32Selective_Scan_bwd_kernel_traitsILi64ELi16ELb1ELb1ELb1ELb1ELb1EN3c104HalfENS1_7complexIfEEEEv12SSMParamsBwd,@function
        .size           _Z25selective_scan_bwd_kernelI32Selective_Scan_bwd_kernel_traitsILi64ELi16ELb1ELb1ELb1ELb1ELb1EN3c104HalfENS1_7complexIfEEEEv12SSMParamsBwd,(.L_x_14623 - _Z25selective_scan_bwd_kernelI32Selective_Scan_bwd_kernel_traitsILi64ELi16ELb1ELb1ELb1ELb1ELb1EN3c104HalfENS1_7complexIfEEEEv12SSMParamsBwd)
        .other          _Z25selective_scan_bwd_kernelI32Selective_Scan_bwd_kernel_traitsILi64ELi16ELb1ELb1ELb1ELb1ELb1EN3c104HalfENS1_7complexIfEEEEv12SSMParamsBwd,@"STO_CUDA_ENTRY STV_DEFAULT"
_Z25selective_scan_bwd_kernelI32Selective_Scan_bwd_kernel_traitsILi64ELi16ELb1ELb1ELb1ELb1ELb1EN3c104HalfENS1_7complexIfEEEEv12SSMParamsBwd:
.text._Z25selective_scan_bwd_kernelI32Selective_Scan_bwd_kernel_traitsILi64ELi16ELb1ELb1ELb1ELb1ELb1EN3c104HalfENS1_7complexIfEEEEv12SSMParamsBwd:
        /* <DEDUP_REMOVED lines=68> */
[----:B------:R0:W4:Y:S01]  /*0440*/  R2UR UR24, R0 ;  /* 0x00000000001873c2 */ /* 0x00012200000e0000 */
[----:B------:R-:W-:Y:S02]  /*0450*/  UIADD3 UR23, UR23, UR4, URZ ;  /* 0x0000000417177290 */ /* 0x000fe4000fffe03f */
[----:B------:R-:W-:-:S02]  /*0460*/  ULDC.64 UR32, c[0x0][0x1d8] ;  /* 0x0000760000207ab9 */ /* 0x000fc40000000a00 */
[----:B------:R-:W-:Y:S02]  /*0470*/  UIMAD UR16, UR12, UR17, UR16 ;  /* 0x000000110c1072a4 */ /* 0x000fe4000f8e0210 */
[----:B------:R-:W-:Y:S01]  /*0480*/  UMOV UR4, URZ ;  /* 0x0000003f00047c82 */ /* 0x000fe20008000000 */
        /* <DEDUP_REMOVED lines=96> */
[----:B------:R-:W-:Y:S01]  /*0a90*/  MOV R2, RZ ;  /* 0x000000ff00027202 */ /* 0x000fe20000000f00 */
[----:B------:R-:W-:Y:S02]  /*0aa0*/  UMOV UR16, UR17 ;  /* 0x0000001100107c82 */ /* 0x000fe40008000000 */
        /* <DEDUP_REMOVED lines=12> */
.L_x_8082:
[----:B------:R-:W-:Y:S01]  /*0b70*/  BAR.SYNC.DEFER_BLOCKING 0x0 ;  /* 0x0000000000007b1d */ /* 0x000fe20000010000 */
[----:B------:R-:W-:Y:S02]  /*0b80*/  SHF.L.U32 R27, R3, 0x1, RZ ;  /* 0x00000001031b7819 */ /* 0x000fe400000006ff */
[----:B------:R-:W-:Y:S02]  /*0b90*/  MOV R8, UR16 ;  /* 0x0000001000087c02 */ /* 0x000fe40008000f00 */
[----:B------:R-:W-:Y:S02]  /*0ba0*/  LOP3.LUT R27, R27, 0xffffffc0, RZ, 0xc0, !PT ;  /* 0xffffffc01b1b7812 */ /* 0x000fe400078ec0ff */
[----:B------:R-:W-:-:S02]  /*0bb0*/  MOV R9, UR17 ;  /* 0x0000001100097c02 */ /* 0x000fc40008000f00 */
        /* <DEDUP_REMOVED lines=25> */
[----:B0-----:R0:W5:Y:S04]  /*0d50*/  LDG.E.128 R16, [R8.64] ;  /* 0x0000001a08107981 */ /* 0x001168000c1e1d00 */
[----:B------:R0:W2:Y:S01]  /*0d60*/  LDG.E.128 R36, [R8.64+0x200] ;  /* 0x0002001a08247981 */ /* 0x0000a2000c1e1d00 */
[----:B------:R-:W-:Y:S01]  /*0d70*/  ULDC UR24, c[0x0][0x174] ;  /* 0x00005d0000187ab9 */ /* 0x000fe20000000800 */
[----:B------:R-:W-:Y:S01]  /*0d80*/  BSSY B0, `(.L_x_7947) ;  /* 0x000003c000007945 */ /* 0x000fe20003800000 */
[----:B------:R-:W-:Y:S01]  /*0d90*/  UIADD3 UR24, -UR6, UR24, URZ ;  /* 0x0000001806187290 */ /* 0x000fe2000fffe13f */
[----:B---3--:R-:W-:-:S02]  /*0da0*/  HADD2.F32 R10, -RZ, R12.H0_H0 ;  /* 0x2000000cff0a7230 */ /* 0x008fc40000004100 */
[--C-:B------:R-:W-:Y:S02]  /*0db0*/  HADD2.F32 R11, -RZ, R13.reuse.H0_H0 ;  /* 0x2000000dff0b7230 */ /* 0x100fe40000004100 */
[----:B------:R-:W-:Y:S01]  /*0dc0*/  HADD2.F32 R13, -RZ, R13.H1_H1 ;  /* 0x3000000dff0d7230 */ /* 0x000fe20000004100 */
[----:B0-2---:R-:W-:Y:S01]  /*0dd0*/  FADD.FTZ R8, R10, UR5 ;  /* 0x000000050a087e21 */ /* 0x005fe20008010000 */
[----:B------:R-:W-:Y:S01]  /*0de0*/  HADD2.F32 R24, -RZ, R14.H0_H0 ;  /* 0x2000000eff187230 */ /* 0x000fe20000004100 */
[----:B------:R-:W-:Y:S01]  /*0df0*/  FADD.FTZ R10, R11, UR5 ;  /* 0x000000050b0a7e21 */ /* 0x000fe20008010000 */
[----:B------:R-:W-:Y:S01]  /*0e00*/  HADD2.F32 R12, -RZ, R12.H1_H1 ;  /* 0x3000000cff0c7230 */ /* 0x000fe20000004100 */
[----:B------:R-:W-:Y:S01]  /*0e10*/  FADD.FTZ R11, R13, UR5 ;  /* 0x000000050d0b7e21 */ /* 0x000fe20008010000 */
[----:B------:R-:W-:Y:S01]  /*0e20*/  FSETP.GTU.FTZ.AND P2, PT, R8, 20, PT ;  /* 0x41a000000800780b */ /* 0x000fe20003f5c000 */
[----:B------:R-:W-:Y:S01]  /*0e30*/  HADD2.F32 R14, -RZ, R14.H1_H1 ;  /* 0x3000000eff0e7230 */ /* 0x000fe20000004100 */
[----:B------:R-:W-:Y:S01]  /*0e40*/  FSETP.GTU.FTZ.AND P4, PT, R10, 20, PT ;  /* 0x41a000000a00780b */ /* 0x000fe20003f9c000 */
        /* <DEDUP_REMOVED lines=9> */
[----:B------:R-:W-:Y:S01]  /*0ee0*/  FADD.FTZ R15, R15, UR5 ;  /* 0x000000050f0f7e21 */ /* 0x000fe20008010000 */
[----:B------:R-:W-:-:S02]  /*0ef0*/  FSETP.GTU.FTZ.AND P6, PT, R12, 20, PT ;  /* 0x41a000000c00780b */ /* 0x000fc40003fdc000 */
[----:B------:R-:W-:Y:S01]  /*0f00*/  FSETP.GTU.FTZ.AND P1, PT, R14, 20, PT ;  /* 0x41a000000e00780b */ /* 0x000fe20003f3c000 */
[----:B-----5:R4:W-:Y:S04]  /*0f10*/  STS.128 [R7.X16], R16 ;  /* 0x0000001007007388 */ /* 0x0209e8000000cc00 */
[----:B------:R4:W-:Y:S01]  /*0f20*/  STS.128 [R7.X16+0x200], R36 ;  /* 0x0002002407007388 */ /* 0x0009e2000000cc00 */
[----:B------:R-:W-:-:S06]  /*0f30*/  NOP ;  /* 0x0000000000007918 */ /* 0x000fcc0000000000 */
[----:B------:R-:W-:Y:S05]  /*0f40*/  @P2 BRA `(.L_x_7948) ;  /* 0x000001f000002947 */ /* 0x000fea0003800000 */
[----:B------:R-:W-:Y:S01]  /*0f50*/  FMUL.FTZ R8, R8, 1.4426950216293334961 ;  /* 0x3fb8aa3b08087820 */ /* 0x000fe20000410000 */
[----:B----4-:R-:W-:Y:S02]  /*0f60*/  MOV R19, 0x3e800000 ;  /* 0x3e80000000137802 */ /* 0x010fe40000000f00 */
        /* <DEDUP_REMOVED lines=29> */
.L_x_7948:
[----:B------:R-:W-:Y:S05]  /*1140*/  BSYNC B0 ;  /* 0x0000000000007941 */ /* 0x000fea0003800000 */
.L_x_7947:
[----:B----4-:R-:W-:Y:S01]  /*1150*/  HADD2.F32 R16, -RZ, R20.H0_H0 ;  /* 0x20000014ff107230 */ /* 0x010fe20000004100 */
        /* <DEDUP_REMOVED lines=35> */
.L_x_7950:
[----:B------:R-:W-:Y:S05]  /*1390*/  BSYNC B0 ;  /* 0x0000000000007941 */ /* 0x000fea0003800000 */
.L_x_7949:
        /* <DEDUP_REMOVED lines=36> */
.L_x_7952:
[----:B------:R-:W-:Y:S05]  /*15e0*/  BSYNC B0 ;  /* 0x0000000000007941 */ /* 0x000fea0003800000 */
.L_x_7951:
        /* <DEDUP_REMOVED lines=36> */
.L_x_7954:
[----:B------:R-:W-:Y:S05]  /*1830*/  BSYNC B0 ;  /* 0x0000000000007941 */ /* 0x000fea0003800000 */
.L_x_7953:
        /* <DEDUP_REMOVED lines=36> */
.L_x_7956:
[----:B------:R-:W-:Y:S05]  /*1a80*/  BSYNC B0 ;  /* 0x0000000000007941 */ /* 0x000fea0003800000 */
.L_x_7955:
        /* <DEDUP_REMOVED lines=36> */
.L_x_7958:
[----:B------:R-:W-:Y:S05]  /*1cd0*/  BSYNC B0 ;  /* 0x0000000000007941 */ /* 0x000fea0003800000 */
.L_x_7957:
        /* <DEDUP_REMOVED lines=36> */
.L_x_7960:
[----:B------:R-:W-:Y:S05]  /*1f20*/  BSYNC B0 ;  /* 0x0000000000007941 */ /* 0x000fea0003800000 */
.L_x_7959:
        /* <DEDUP_REMOVED lines=36> */
.L_x_7962:
[----:B------:R-:W-:Y:S05]  /*2170*/  BSYNC B0 ;  /* 0x0000000000007941 */ /* 0x000fea0003800000 */
.L_x_7961:
        /* <DEDUP_REMOVED lines=36> */
.L_x_7964:
[----:B------:R-:W-:Y:S05]  /*23c0*/  BSYNC B0 ;  /* 0x0000000000007941 */ /* 0x000fea0003800000 */
.L_x_7963:
        /* <DEDUP_REMOVED lines=34> */
.L_x_7966:
[----:B------:R-:W-:Y:S05]  /*25f0*/  BSYNC B0 ;  /* 0x0000000000007941 */ /* 0x000fea0003800000 */
.L_x_7965:
        /* <DEDUP_REMOVED lines=33> */
.L_x_7968:
[----:B------:R-:W-:Y:S05]  /*2810*/  BSYNC B0 ;  /* 0x0000000000007941 */ /* 0x000fea0003800000 */
.L_x_7967:
        /* <DEDUP_REMOVED lines=33> */
.L_x_7970:
[----:B------:R-:W-:Y:S05]  /*2a30*/  BSYNC B0 ;  /* 0x0000000000007941 */ /* 0x000fea0003800000 */
.L_x_7969:
        /* <DEDUP_REMOVED lines=33> */
.L_x_7972:
[----:B------:R-:W-:Y:S05]  /*2c50*/  BSYNC B0 ;  /* 0x0000000000007941 */ /* 0x000fea0003800000 */
.L_x_7971:
        /* <DEDUP_REMOVED lines=33> */
.L_x_7974:
[----:B------:R-:W-:Y:S05]  /*2e70*/  BSYNC B0 ;  /* 0x0000000000007941 */ /* 0x000fea0003800000 */
.L_x_7973:
        /* <DEDUP_REMOVED lines=33> */
.L_x_7976:
[----:B------:R-:W-:Y:S05]  /*3090*/  BSYNC B0 ;  /* 0x0000000000007941 */ /* 0x000fea0003800000 */
.L_x_7975:
        /* <DEDUP_REMOVED lines=33> */
.L_x_7978:
[----:B------:R-:W-:Y:S05]  /*32b0*/  BSYNC B0 ;  /* 0x0000000000007941 */ /* 0x000fea0003800000 */
.L_x_7977:
[----:B------:R-:W-:Y:S01]  /*32c0*/  ULEA UR34, UR24, 0xfffffc00, 0xa ;  /* 0xfffffc0018227891 */ /* 0x000fe2000f8e503f */
[----:B------:R-:W0:Y:S01]  /*32d0*/  LDS.128 R44, [R6.X16] ;  /* 0x00000000062c7984 */ /* 0x000e22000000cc00 */
[----:B------:R-:W-:Y:S02]  /*32e0*/  ULDC.64 UR36, c[0x0][0x1f0] ;  /* 0x00007c0000247ab9 */ /* 0x000fe40000000a00 */
[----:B------:R-:W-:Y:S01]  /*32f0*/  UIMAD UR7, UR13, UR36, URZ ;  /* 0x000000240d0772a4 */ /* 0x000fe2000f8e023f */
[----:B------:R-:W2:Y:S01]  /*3300*/  LDS.128 R32, [R6.X16+0x10] ;  /* 0x0000100006207984 */ /* 0x000ea2000000cc00 */
        /* <DEDUP_REMOVED lines=19> */
[----:B------:R-:W3:Y:S04]  /*3440*/  LDG.E.128 R60, [R28.64] ;  /* 0x0000001a1c3c7981 */ /* 0x000ee8000c1e1d00 */
[----:B------:R-:W4:Y:S01]  /*3450*/  LDG.E.128 R64, [R28.64+0x200] ;  /* 0x0002001a1c407981 */ /* 0x000f22000c1e1d00 */
        /* <DEDUP_REMOVED lines=11> */
[----:B0-----:R-:W-:Y:S01]  /*3510*/  HADD2.F32 R73, -RZ, R45.H0_H0 ;  /* 0x2000002dff497230 */ /* 0x001fe20000004100 */
[----:B------:R-:W-:Y:S02]  /*3520*/  ULDC.64 UR36, c[0x0][0x2e8] ;  /* 0x0000ba0000247ab9 */ /* 0x000fe40000000a00 */
[----:B------:R-:W-:Y:S01]  /*3530*/  MOV R49, UR8 ;  /* 0x0000000800317c02 */ /* 0x000fe20008000f00 */
[----:B---3--:R-:W-:Y:S04]  /*3540*/  STS.128 [R7.X16], R60 ;  /* 0x0000003c07007388 */ /* 0x008fe8000000cc00 */
[----:B------:R-:W-:Y:S01]  /*3550*/  IMAD.WIDE R48, R25, 0x10, R48 ;  /* 0x0000001019307825 */ /* 0x000fe200078e0230 */
[----:B----4-:R-:W-:Y:S01]  /*3560*/  STS.128 [R7.X16+0x200], R64 ;  /* 0x0002004007007388 */ /* 0x010fe2000000cc00 */
[----:B------:R-:W-:-:S06]  /*3570*/  NOP ;  /* 0x0000000000007918 */ /* 0x000fcc0000000000 */
[----:B------:R-:W0:Y:S01]  /*3580*/  LDS.128 R68, [R6.X16] ;  /* 0x0000000006447984 */ /* 0x000e22000000cc00 */
[----:B--2---:R-:W-:Y:S02]  /*3590*/  HADD2.F32 R72, -RZ, R32.H0_H0 ;  /* 0x20000020ff487230 */ /* 0x004fe40000004100 */
[----:B------:R-:W-:Y:S01]  /*35a0*/  HADD2.F32 R75, -RZ, R46.H0_H0 ;  /* 0x2000002eff4b7230 */ /* 0x000fe20000004100 */
[----:B------:R-:W2:Y:S01]  /*35b0*/  LDS.128 R28, [R6.X16+0x10] ;  /* 0x00001000061c7984 */ /* 0x000ea2000000cc00 */
[--C-:B------:R-:W-:Y:S02]  /*35c0*/  HADD2.F32 R77, -RZ, R47.reuse.H0_H0 ;  /* 0x2000002fff4d7230 */ /* 0x100fe40000004100 */
[----:B------:R-:W-:Y:S01]  /*35d0*/  HADD2.F32 R79, -RZ, R47.H1_H1 ;  /* 0x3000002fff4f7230 */ /* 0x000fe20000004100 */
[----:B------:R-:W-:Y:S01]  /*35e0*/  BAR.SYNC.DEFER_BLOCKING 0x0 ;  /* 0x0000000000007b1d */ /* 0x000fe20000010000 */
[----:B------:R-:W-:-:S05]  /*35f0*/  UIMAD UR7, UR13, UR36, URZ ;  /* 0x000000240d0772a4 */ /* 0x000fca000f8e023f */
[----:B------:R-:W-:Y:S01]  /*3600*/  ULDC.64 UR8, c[0x0][0x2f0] ;  /* 0x0000bc0000087ab9 */ /* 0x000fe20000000a00 */
[----:B------:R3:W4:Y:S04]  /*3610*/  LDG.E.128 R36, [R48.64] ;  /* 0x0000001a30247981 */ /* 0x000728000c1e1d00 */
[----:B------:R3:W5:Y:S01]  /*3620*/  LDG.E.128 R40, [R48.64+0x200] ;  /* 0x0002001a30287981 */ /* 0x000762000c1e1d00 */
[----:B------:R-:W-:Y:S01]  /*3630*/  HADD2.F32 R47, -RZ, R35.H1_H1 ;  /* 0x30000023ff2f7230 */ /* 0x000fe20000004100 */
[----:B------:R-:W-:Y:S01]  /*3640*/  UIMAD UR7, UR12, UR37, UR7 ;  /* 0x000000250c0772a4 */ /* 0x000fe2000f8e0207 */
[----:B------:R-:W-:Y:S01]  /*3650*/  ISETP.NE.U32.AND P0, PT, RZ, c[0x0][0x270], PT ;  /* 0x00009c00ff007a0c */ /* 0x000fe20003f05070 */
[--C-:B0-----:R-:W-:Y:S01]  /*3660*/  HADD2.F32 R74, -RZ, R68.reuse.H0_H0 ;  /* 0x20000044ff4a7230 */ /* 0x101fe20000004100 */
[----:B------:R-:W-:Y:S01]  /*3670*/  UIMAD.WIDE.U32 UR36, UR12, UR36, UR34 ;  /* 0x000000240c2472a5 */ /* 0x000fe2000f8e0022 */
[----:B------:R-:W-:Y:S01]  /*3680*/  HADD2.F32 R68, -RZ, R68.H1_H1 ;  /* 0x30000044ff447230 */ /* 0x000fe20000004100 */
[----:B------:R-:W-:Y:S01]  /*3690*/  ISETP.NE.AND.EX P0, PT, RZ, c[0x0][0x274], PT, P0 ;  /* 0x00009d00ff007a0c */ /* 0x000fe20003f05300 */
        /* <DEDUP_REMOVED lines=9> */
[--C-:B------:R-:W-:Y:S01]  /*3730*/  HADD2.F32 R80, -RZ, R71.reuse.H0_H0 ;  /* 0x20000047ff507230 */ /* 0x100fe20000004100 */
[----:B------:R-:W-:Y:S01]  /*3740*/  FMUL.FTZ R51, R76, -1.4426950216293334961 ;  /* 0xbfb8aa3b4c337820 */ /* 0x000fe20000410000 */
[----:B------:R-:W-:Y:S01]  /*3750*/  HADD2.F32 R69, -RZ, R44.H0_H0 ;  /* 0x2000002cff457230 */ /* 0x000fe20000004100 */
[----:B------:R-:W-:Y:S01]  /*3760*/  FMUL.FTZ R60, R78, -1.4426950216293334961 ;  /* 0xbfb8aa3b4e3c7820 */ /* 0x000fe20000410000 */
[----:B------:R-:W-:Y:S01]  /*3770*/  HADD2.F32 R82, -RZ, R71.H1_H1 ;  /* 0x30000047ff527230 */ /* 0x000fe20000004100 */
[----:B------:R-:W-:Y:S01]  /*3780*/  FMUL.FTZ R61, R80, -1.4426950216293334961 ;  /* 0xbfb8aa3b503d7820 */ /* 0x000fe20000410000 */
[----:B------:R-:W-:Y:S01]  /*3790*/  MUFU.EX2 R26, R26 ;  /* 0x0000001a001a7308 */ /* 0x000fe20000000800 */
[----:B--2---:R-:W-:Y:S01]  /*37a0*/  HADD2.F32 R90, -RZ, R28.H1_H1 ;  /* 0x3000001cff5a7230 */ /* 0x004fe20000004100 */
[----:B------:R-:W-:Y:S01]  /*37b0*/  UIADD3 UR37, UR37, UR7, URZ ;  /* 0x0000000725257290 */ /* 0x000fe2000fffe03f */
[----:B------:R-:W-:Y:S01]  /*37c0*/  HADD2.F32 R71, -RZ, R44.H1_H1 ;  /* 0x3000002cff477230 */ /* 0x000fe20000004100 */
[----:B------:R-:W-:Y:S01]  /*37d0*/  FMUL.FTZ R62, R82, -1.4426950216293334961 ;  /* 0xbfb8aa3b523e7820 */ /* 0x000fe20000410000 */
[----:B------:R-:W-:Y:S01]  /*37e0*/  HADD2.F32 R86, -RZ, R28.H0_H0 ;  /* 0x2000001cff567230 */ /* 0x000fe20000004100 */
[----:B------:R-:W-:Y:S01]  /*37f0*/  FMUL.FTZ R28, R90, -1.4426950216293334961 ;  /* 0xbfb8aa3b5a1c7820 */ /* 0x000fe20000410000 */
[----:B------:R-:W-:Y:S01]  /*3800*/  HADD2.F32 R94, -RZ, R29.H0_H0 ;  /* 0x2000001dff5e7230 */ /* 0x000fe20000004100 */
[----:B------:R-:W2:Y:S01]  /*3810*/  MUFU.EX2 R50, R50 ;  /* 0x0000003200327308 */ /* 0x000ea20000000800 */
[----:B0-----:R-:W-:Y:S01]  /*3820*/  FADD.FTZ R24, R24, 1 ;  /* 0x3f80000018187421 */ /* 0x001fe20000010000 */
[----:B------:R-:W-:Y:S01]  /*3830*/  HADD2.F32 R70, -RZ, R46.H1_H1 ;  /* 0x3000002eff467230 */ /* 0x000fe20000004100 */
[----:B------:R-:W-:Y:S01]  /*3840*/  FMUL.FTZ R65, R86, -1.4426950216293334961 ;  /* 0xbfb8aa3b56417820 */ /* 0x000fe20000410000 */
[----:B------:R-:W-:Y:S01]  /*3850*/  HADD2.F32 R102, -RZ, R30.H1_H1 ;  /* 0x3000001eff667230 */ /* 0x000fe20000004100 */
[----:B------:R-:W-:Y:S01]  /*3860*/  UIMAD UR7, UR11, UR8, URZ ;  /* 0x000000080b0772a4 */ /* 0x000fe2000f8e023f */
[----:B------:R-:W-:-:S02]  /*3870*/  HADD2.F32 R46, -RZ, R35.H0_H0 ;  /* 0x20000023ff2e7230 */ /* 0x000fc40000004100 */
[----:B------:R0:W3:Y:S01]  /*3880*/  MUFU.RCP R81, R24 ;  /* 0x0000001800517308 */ /* 0x0000e20000001000 */
[----:B------:R-:W-:Y:S01]  /*3890*/  HADD2.F32 R106, -RZ, R31.H0_H0 ;  /* 0x2000001fff6a7230 */ /* 0x000fe20000004100 */
[----:B------:R-:W-:Y:S02]  /*38a0*/  UIMAD UR7, UR10, UR9, UR7 ;  /* 0x000000090a0772a4 */ /* 0x000fe4000f8e0207 */
[----:B------:R-:W-:-:S03]  /*38b0*/  UIMAD.WIDE.U32 UR8, UR10, UR8, UR36 ;  /* 0x000000080a0872a5 */ /* 0x000fc6000f8e0024 */
[----:B------:R-:W-:Y:S01]  /*38c0*/  ULDC.64 UR36, c[0x0][0x338] ;  /* 0x0000ce0000247ab9 */ /* 0x000fe20000000a00 */
[----:B------:R1:W3:Y:S01]  /*38d0*/  MUFU.EX2 R49, R48 ;  /* 0x0000003000317308 */ /* 0x0002e20000000800 */
[----:B--2---:R-:W-:Y:S01]  /*38e0*/  FADD.FTZ R50, R50, 1 ;  /* 0x3f80000032327421 */ /* 0x004fe20000010000 */
[----:B0-----:R-:W-:Y:S01]  /*38f0*/  HADD2.F32 R24, -RZ, R45.H1_H1 ;  /* 0x3000002dff187230 */ /* 0x001fe20000004100 */
[----:B------:R-:W-:Y:S02]  /*3900*/  UIADD3 UR9, UR9, UR7, URZ ;  /* 0x0000000709097290 */ /* 0x000fe4000fffe03f */
[----:B------:R-:W-:-:S03]  /*3910*/  ULEA UR7, UP0, UR8, UR36, 0x1 ;  /* 0x0000002408077291 */ /* 0x000fc6000f80083f */
[----:B------:R-:W-:Y:S01]  /*3920*/  MUFU.EX2 R51, R51 ;  /* 0x0000003300337308 */ /* 0x000fe20000000800 */
[----:B-1----:R-:W-:Y:S01]  /*3930*/  FADD.FTZ R48, R26, 1 ;  /* 0x3f8000001a307421 */ /* 0x002fe20000010000 */
[----:B------:R-:W-:Y:S01]  /*3940*/  ULEA.HI.X UR8, UR8, UR37, UR9, 0x1, UP0 ;  /* 0x0000002508087291 */ /* 0x000fe200080f0c09 */
[----:B---3--:R-:W-:-:S04]  /*3950*/  FMUL.FTZ R26, R74, R81 ;  /* 0x000000514a1a7220 */ /* 0x008fc80000410000 */
[----:B------:R-:W-:Y:S01]  /*3960*/  FMUL.FTZ R109, R69, R26 ;  /* 0x0000001a456d7220 */ /* 0x000fe20000410000 */
[----:B------:R0:W1:Y:S01]  /*3970*/  MUFU.RCP R85, R48 ;  /* 0x0000003000557308 */ /* 0x0000620000001000 */
[----:B------:R-:W-:-:S07]  /*3980*/  FADD.FTZ R49, R49, 1 ;  /* 0x3f80000031317421 */ /* 0x000fce0000010000 */
[----:B------:R-:W-:Y:S01]  /*3990*/  MUFU.RCP R89, R50 ;  /* 0x0000003200597308 */ /* 0x000fe20000001000 */
[----:B0-----:R-:W-:-:S07]  /*39a0*/  FMUL.FTZ R48, R94, -1.4426950216293334961 ;  /* 0xbfb8aa3b5e307820 */ /* 0x001fce0000410000 */
[----:B------:R0:W2:Y:S01]  /*39b0*/  MUFU.EX2 R63, R60 ;  /* 0x0000003c003f7308 */ /* 0x0000a20000000800 */
[----:B-1----:R-:W-:-:S04]  /*39c0*/  FMUL.FTZ R44, R68, R85 ;  /* 0x00000055442c7220 */ /* 0x002fc80000410000 */
[----:B------:R-:W-:-:S03]  /*39d0*/  FMUL.FTZ R110, R71, R44 ;  /* 0x0000002c476e7220 */ /* 0x000fc60000410000 */
[----:B------:R1:W-:Y:S01]  /*39e0*/  MUFU.EX2 R67, R61 ;  /* 0x0000003d00437308 */ /* 0x0003e20000000800 */
[----:B0-----:R-:W-:-:S07]  /*39f0*/  HADD2.F32 R60, -RZ, R56.H0_H0 ;  /* 0x20000038ff3c7230 */ /* 0x001fce0000004100 */
[----:B------:R0:W3:Y:S01]  /*3a00*/  MUFU.RCP R91, R49 ;  /* 0x00000031005b7308 */ /* 0x0000e20000001000 */
[----:B-1----:R-:W-:Y:S01]  /*3a10*/  FFMA.FTZ R61, R109, R60, R0 ;  /* 0x0000003c6d3d7223 */ /* 0x002fe20000010000 */
[----:B------:R-:W-:Y:S01]  /*3a20*/  HADD2.F32 R0, -RZ, R56.H1_H1 ;  /* 0x30000038ff007230 */ /* 0x000fe20000004100 */
[----:B--2---:R-:W-:Y:S01]  /*3a30*/  FADD.FTZ R63, R63, 1 ;  /* 0x3f8000003f3f7421 */ /* 0x004fe20000010000 */
[----:B------:R-:W-:-:S03]  /*3a40*/  HADD2.F32 R60, -RZ, R57.H0_H0 ;  /* 0x20000039ff3c7230 */ /* 0x000fc60000004100 */
[----:B------:R-:W-:Y:S01]  /*3a50*/  FFMA.FTZ R50, R110, R0, R61 ;  /* 0x000000006e327223 */ /* 0x000fe2000001003d */
[----:B------:R1:W2:Y:S01]  /*3a60*/  MUFU.EX2 R84, R62 ;  /* 0x0000003e00547308 */ /* 0x0002a20000000800 */
[----:B------:R-:W-:Y:S01]  /*3a70*/  FMUL.FTZ R0, R64, R89 ;  /* 0x0000005940007220 */ /* 0x000fe20000410000 */
[----:B------:R-:W-:Y:S02]  /*3a80*/  HADD2.F32 R61, -RZ, R33.H1_H1 ;  /* 0x30000021ff3d7230 */ /* 0x000fe40000004100 */
[----:B0-----:R-:W-:Y:S01]  /*3a90*/  HADD2.F32 R49, -RZ, R34.H1_H1 ;  /* 0x30000022ff317230 */ /* 0x001fe20000004100 */
[----:B------:R-:W-:-:S03]  /*3aa0*/  FMUL.FTZ R111, R73, R0 ;  /* 0x00000000496f7220 */ /* 0x000fc60000410000 */
[----:B------:R0:W2:Y:S01]  /*3ab0*/  MUFU.EX2 R92, R28 ;  /* 0x0000001c005c7308 */ /* 0x0000a20000000800 */
[----:B------:R-:W-:Y:S01]  /*3ac0*/  FFMA.FTZ R83, R111, R60, R50 ;  /* 0x0000003c6f537223 */ /* 0x000fe20000010032 */
[----:B------:R-:W-:Y:S01]  /*3ad0*/  HADD2.F32 R50, -RZ, R29.H1_H1 ;  /* 0x3000001dff327230 */ /* 0x000fe20000004100 */
[----:B---3--:R-:W-:Y:S01]  /*3ae0*/  FMUL.FTZ R45, R66, R91 ;  /* 0x0000005b422d7220 */ /* 0x008fe20000410000 */
[----:B-1----:R-:W-:Y:S01]  /*3af0*/  HADD2.F32 R62, -RZ, R33.H0_H0 ;  /* 0x20000021ff3e7230 */ /* 0x002fe20000004100 */
[----:B------:R-:W-:Y:S01]  /*3b00*/  FADD.FTZ R33, -R85, 1 ;  /* 0x3f80000055217421 */ /* 0x000fe20000010100 */
[----:B------:R-:W-:Y:S01]  /*3b10*/  HADD2.F32 R60, -RZ, R34.H0_H0 ;  /* 0x20000022ff3c7230 */ /* 0x000fe20000004100 */
[----:B------:R-:W-:Y:S01]  /*3b20*/  FMUL.FTZ R29, R50, -1.4426950216293334961 ;  /* 0xbfb8aa3b321d7820 */ /* 0x000fe20000410000 */
[----:B------:R1:W3:Y:S01]  /*3b30*/  MUFU.EX2 R88, R65 ;  /* 0x0000004100587308 */ /* 0x0002e20000000800 */
[----:B0-----:R-:W-:Y:S01]  /*3b40*/  FADD.FTZ R28, R51, 1 ;  /* 0x3f800000331c7421 */ /* 0x001fe20000010000 */
[----:B------:R-:W-:Y:S01]  /*3b50*/  HADD2.F32 R51, -RZ, R30.H0_H0 ;  /* 0x2000001eff337230 */ /* 0x000fe20000004100 */
[----:B--2---:R-:W-:Y:S01]  /*3b60*/  FADD.FTZ R84, R84, 1 ;  /* 0x3f80000054547421 */ /* 0x004fe20000010000 */
[----:B------:R-:W-:Y:S01]  /*3b70*/  HADD2.F32 R34, -RZ, R58.H0_H0 ;  /* 0x2000003aff227230 */ /* 0x000fe20000004100 */
[----:B------:R-:W-:Y:S01]  /*3b80*/  FMUL.FTZ R112, R24, R45 ;  /* 0x0000002d18707220 */ /* 0x000fe20000410000 */
[----:B------:R-:W-:Y:S01]  /*3b90*/  HADD2.F32 R30, -RZ, R59.H0_H0 ;  /* 0x2000003bff1e7230 */ /* 0x000fe20000004100 */
[----:B------:R-:W-:Y:S01]  /*3ba0*/  FFMA.FTZ R87, R68, R33, 1 ;  /* 0x3f80000044577423 */ /* 0x000fe20000010021 */
[----:B------:R0:W-:Y:S01]  /*3bb0*/  MUFU.RCP R93, R28 ;  /* 0x0000001c005d7308 */ /* 0x0001e20000001000 */
[----:B-1----:R-:W-:Y:S01]  /*3bc0*/  HADD2.F32 R65, -RZ, R32.H1_H1 ;  /* 0x30000020ff417230 */ /* 0x002fe20000004100 */
[----:B------:R-:W-:Y:S01]  /*3bd0*/  FADD.FTZ R92, R92, 1 ;  /* 0x3f8000005c5c7421 */ /* 0x000fe20000010000 */
[----:B------:R-:W-:-:S05]  /*3be0*/  HADD2.F32 R68, -RZ, R58.H1_H1 ;  /* 0x3000003aff447230 */ /* 0x000fca0000004100 */
[----:B------:R-:W1:Y:S01]  /*3bf0*/  MUFU.RCP R95, R63 ;  /* 0x0000003f005f7308 */ /* 0x000e620000001000 */
[----:B0-----:R-:W-:Y:S02]  /*3c00*/  FMUL.FTZ R28, R51, -1.4426950216293334961 ;  /* 0xbfb8aa3b331c7820 */ /* 0x001fe40000410000 */
[----:B---3--:R-:W-:-:S05]  /*3c10*/  FADD.FTZ R88, R88, 1 ;  /* 0x3f80000058587421 */ /* 0x008fca0000010000 */
[----:B------:R0:W2:Y:S08]  /*3c20*/  MUFU.EX2 R100, R28 ;  /* 0x0000001c00647308 */ /* 0x0000b00000000800 */
[----:B------:R3:W2:Y:S01]  /*3c30*/  MUFU.EX2 R96, R48 ;  /* 0x0000003000607308 */ /* 0x0006a20000000800 */
[----:B0-----:R-:W-:Y:S02]  /*3c40*/  FADD.FTZ R28, R67, 1 ;  /* 0x3f800000431c7421 */ /* 0x001fe40000010000 */
[----:B-1----:R-:W-:-:S02]  /*3c50*/  FMUL.FTZ R63, R78, R95 ;  /* 0x0000005f4e3f7220 */ /* 0x002fc40000410000 */
[----:B------:R-:W-:Y:S02]  /*3c60*/  FADD.FTZ R67, -R91, 1 ;  /* 0x3f8000005b437421 */ /* 0x000fe40000010100 */
[----:B------:R-:W-:Y:S01]  /*3c70*/  FMUL.FTZ R114, R70, R63 ;  /* 0x0000003f46727220 */ /* 0x000fe20000410000 */
[----:B------:R0:W-:Y:S01]  /*3c80*/  MUFU.RCP R97, R28 ;  /* 0x0000001c00617308 */ /* 0x0001e20000001000 */
[----:B---3--:R-:W-:Y:S01]  /*3c90*/  HADD2.F32 R48, -RZ, R57.H1_H1 ;  /* 0x30000039ff307230 */ /* 0x008fe20000004100 */
[----:B--2---:R-:W-:-:S04]  /*3ca0*/  FADD.FTZ R100, R100, 1 ;  /* 0x3f80000064647421 */ /* 0x004fc80000010000 */
[----:B------:R-:W-:Y:S02]  /*3cb0*/  FFMA.FTZ R32, R112, R48, R83 ;  /* 0x0000003070207223 */ /* 0x000fe40000010053 */
[----:B------:R-:W-:Y:S01]  /*3cc0*/  MUFU.RCP R101, R84 ;  /* 0x0000005400657308 */ /* 0x000fe20000001000 */
[----:B------:R-:W-:Y:S02]  /*3cd0*/  FMUL.FTZ R48, R76, R93 ;  /* 0x0000005d4c307220 */ /* 0x000fe40000410000 */
[----:B0-----:R-:W-:Y:S02]  /*3ce0*/  FMUL.FTZ R28, R102, -1.4426950216293334961 ;  /* 0xbfb8aa3b661c7820 */ /* 0x001fe40000410000 */
[----:B------:R-:W-:Y:S02]  /*3cf0*/  FMUL.FTZ R113, R75, R48 ;  /* 0x000000304b717220 */ /* 0x000fe40000410000 */
[----:B------:R-:W-:Y:S01]  /*3d00*/  FADD.FTZ R96, R96, 1 ;  /* 0x3f80000060607421 */ /* 0x000fe20000010000 */
[----:B------:R0:W1:Y:S01]  /*3d10*/  MUFU.EX2 R98, R29 ;  /* 0x0000001d00627308 */ /* 0x0000620000000800 */
[----:B------:R-:W-:-:S04]  /*3d20*/  FFMA.FTZ R99, R113, R34, R32 ;  /* 0x0000002271637223 */ /* 0x000fc80000010020 */
[----:B------:R-:W-:-:S03]  /*3d30*/  FFMA.FTZ R68, R114, R68, R99 ;  /* 0x0000004472447223 */ /* 0x000fc60000010063 */
[----:B------:R-:W-:Y:S01]  /*3d40*/  MUFU.RCP R105, R88 ;  /* 0x0000005800697308 */ /* 0x000fe20000001000 */
[----:B0-----:R-:W-:-:S04]  /*3d50*/  FADD.FTZ R29, -R81, 1 ;  /* 0x3f800000511d7421 */ /* 0x001fc80000010100 */
[----:B------:R-:W-:Y:S02]  /*3d60*/  FFMA.FTZ R83, R74, R29, 1 ;  /* 0x3f8000004a537423 */ /* 0x000fe4000001001d */
[----:B------:R-:W-:Y:S01]  /*3d70*/  FADD.FTZ R29, -R89, 1 ;  /* 0x3f800000591d7421 */ /* 0x000fe20000010100 */
[----:B------:R0:W2:Y:S01]  /*3d80*/  MUFU.EX2 R104, R28 ;  /* 0x0000001c00687308 */ /* 0x0000a20000000800 */
[----:B-1----:R-:W-:-:S07]  /*3d90*/  FADD.FTZ R98, R98, 1 ;  /* 0x3f80000062627421 */ /* 0x002fce0000010000 */
[----:B------:R-:W-:Y:S01]  /*3da0*/  MUFU.RCP R119, R92 ;  /* 0x0000005c00777308 */ /* 0x000fe20000001000 */
[----:B0-----:R-:W-:Y:S01]  /*3db0*/  HADD2.F32 R28, -RZ, R52.H0_H0 ;  /* 0x20000034ff1c7230 */ /* 0x001fe20000004100 */
[----:B--2---:R-:W-:-:S06]  /*3dc0*/  FADD.FTZ R104, R104, 1 ;  /* 0x3f80000068687421 */ /* 0x004fcc0000010000 */
[----:B------:R-:W-:Y:S01]  /*3dd0*/  MUFU.RCP R100, R100 ;  /* 0x0000006400647308 */ /* 0x000fe20000001000 */
[----:B----4-:R0:W-:Y:S04]  /*3de0*/  STS.128 [R7.X16], R36 ;  /* 0x0000002407007388 */ /* 0x0101e8000000cc00 */
[----:B-----5:R1:W-:Y:S01]  /*3df0*/  STS.128 [R7.X16+0x200], R40 ;  /* 0x0002002807007388 */ /* 0x0203e2000000cc00 */
[----:B------:R-:W-:-:S06]  /*3e00*/  NOP ;  /* 0x0000000000007918 */ /* 0x000fcc0000000000 */
[----:B------:R-:W2:Y:S01]  /*3e10*/  LDS.128 R32, [R6.X16] ;  /* 0x0000000006207984 */ /* 0x000ea2000000cc00 */
[----:B0-----:R-:W-:Y:S01]  /*3e20*/  FFMA.FTZ R37, R64, R29, 1 ;  /* 0x3f80000040257423 */ /* 0x001fe2000001001d */
[----:B------:R-:W-:Y:S01]  /*3e30*/  HADD2.F32 R38, -RZ, R59.H1_H1 ;  /* 0x3000003bff267230 */ /* 0x000fe20000004100 */
[----:B------:R-:W-:Y:S02]  /*3e40*/  FMUL.FTZ R64, R80, R97 ;  /* 0x0000006150407220 */ /* 0x000fe40000410000 */
[----:B------:R-:W-:Y:S02]  /*3e50*/  FFMA.FTZ R39, R66, R67, 1 ;  /* 0x3f80000042277423 */ /* 0x000fe40000010043 */
[----:B------:R-:W-:Y:S02]  /*3e60*/  FMUL.FTZ R115, R77, R64 ;  /* 0x000000404d737220 */ /* 0x000fe40000410000 */
[----:B------:R-:W-:Y:S02]  /*3e70*/  FMUL.FTZ R66, R82, R101 ;  /* 0x0000006552427220 */ /* 0x000fe40000410000 */
[----:B------:R-:W-:-:S02]  /*3e80*/  FADD.FTZ R29, -R93, 1 ;  /* 0x3f8000005d1d7421 */ /* 0x000fc40000010100 */
[----:B------:R-:W-:Y:S01]  /*3e90*/  FFMA.FTZ R67, R115, R30, R68 ;  /* 0x0000001e73437223 */ /* 0x000fe20000010044 */
[----:B------:R-:W-:Y:S01]  /*3ea0*/  HADD2.F32 R68, -RZ, R31.H1_H1 ;  /* 0x3000001fff447230 */ /* 0x000fe20000004100 */
[----:B------:R-:W-:Y:S02]  /*3eb0*/  FMUL.FTZ R116, R79, R66 ;  /* 0x000000424f747220 */ /* 0x000fe40000410000 */
[----:B-1----:R-:W-:Y:S02]  /*3ec0*/  FFMA.FTZ R41, R76, R29, 1 ;  /* 0x3f8000004c297423 */ /* 0x002fe4000001001d */
[----:B------:R-:W-:Y:S02]  /*3ed0*/  FADD.FTZ R29, -R95, 1 ;  /* 0x3f8000005f1d7421 */ /* 0x000fe40000010100 */
[----:B------:R-:W-:Y:S02]  /*3ee0*/  FADD.FTZ R31, -R97, 1 ;  /* 0x3f800000611f7421 */ /* 0x000fe40000010100 */
[----:B------:R-:W-:-:S02]  /*3ef0*/  FFMA.FTZ R38, R116, R38, R67 ;  /* 0x0000002674267223 */ /* 0x000fc40000010043 */
[----:B------:R-:W-:Y:S02]  /*3f00*/  FMUL.FTZ R67, R86, R105 ;  /* 0x0000006956437220 */ /* 0x000fe40000410000 */
[----:B------:R-:W-:Y:S02]  /*3f10*/  FFMA.FTZ R43, R78, R29, 1 ;  /* 0x3f8000004e2b7423 */ /* 0x000fe4000001001d */
[----:B------:R-:W-:Y:S02]  /*3f20*/  FFMA.FTZ R99, R80, R31, 1 ;  /* 0x3f80000050637423 */ /* 0x000fe4000001001f */
[----:B------:R-:W-:Y:S02]  /*3f30*/  FMUL.FTZ R30, R106, -1.4426950216293334961 ;  /* 0xbfb8aa3b6a1e7820 */ /* 0x000fe40000410000 */
[----:B------:R-:W-:Y:S02]  /*3f40*/  FADD.FTZ R29, -R101, 1 ;  /* 0x3f800000651d7421 */ /* 0x000fe40000010100 */
[----:B------:R-:W-:Y:S01]  /*3f50*/  FADD.FTZ R31, -R105, 1 ;  /* 0x3f800000691f7421 */ /* 0x000fe20000010100 */
[----:B------:R0:W-:Y:S01]  /*3f60*/  MUFU.EX2 R88, R30 ;  /* 0x0000001e00587308 */ /* 0x0001e20000000800 */
[----:B------:R-:W-:Y:S01]  /*3f70*/  FMUL.FTZ R117, R72, R67 ;  /* 0x0000004348757220 */ /* 0x000fe20000410000 */
[----:B--2---:R-:W-:Y:S01]  /*3f80*/  HADD2.F32 R76, -RZ, R32.H1_H1 ;  /* 0x30000020ff4c7230 */ /* 0x004fe20000004100 */
[----:B------:R-:W-:Y:S01]  /*3f90*/  FFMA.FTZ R103, R82, R29, 1 ;  /* 0x3f80000052677423 */ /* 0x000fe2000001001d */
[--C-:B------:R-:W-:Y:S01]  /*3fa0*/  HADD2.F32 R82, -RZ, R34.reuse.H0_H0 ;  /* 0x20000022ff527230 */ /* 0x100fe20000004100 */
[----:B------:R-:W-:Y:S01]  /*3fb0*/  FFMA.FTZ R107, R86, R31, 1 ;  /* 0x3f800000566b7423 */ /* 0x000fe2000001001f */
[----:B------:R-:W-:Y:S01]  /*3fc0*/  HADD2.F32 R84, -RZ, R34.H1_H1 ;  /* 0x30000022ff547230 */ /* 0x000fe20000004100 */
[----:B------:R-:W-:Y:S01]  /*3fd0*/  FFMA.FTZ R118, R117, R28, R38 ;  /* 0x0000001c75767223 */ /* 0x000fe20000010026 */
[----:B------:R-:W-:Y:S01]  /*3fe0*/  HADD2.F32 R74, -RZ, R32.H0_H0 ;  /* 0x20000020ff4a7230 */ /* 0x000fe20000004100 */
[----:B0-----:R-:W0:Y:S01]  /*3ff0*/  LDS.128 R28, [R6.X16+0x10] ;  /* 0x00001000061c7984 */ /* 0x001e22000000cc00 */
[----:B------:R-:W-:Y:S01]  /*4000*/  FMUL.FTZ R36, R68, -1.4426950216293334961 ;  /* 0xbfb8aa3b44247820 */ /* 0x000fe20000410000 */
[----:B------:R-:W-:Y:S01]  /*4010*/  HADD2.F32 R80, -RZ, R33.H1_H1 ;  /* 0x30000021ff507230 */ /* 0x000fe20000004100 */
[----:B------:R-:W-:Y:S01]  /*4020*/  FMUL.FTZ R34, R71, R76 ;  /* 0x0000004c47227220 */ /* 0x000fe20000410000 */
[----:B------:R-:W-:Y:S01]  /*4030*/  HADD2.F32 R71, -RZ, R35.H1_H1 ;  /* 0x30000023ff477230 */ /* 0x000fe20000004100 */
[----:B------:R1:W2:Y:S01]  /*4040*/  MUFU.EX2 R108, R36 ;  /* 0x00000024006c7308 */ /* 0x0002a20000000800 */
[----:B------:R-:W-:Y:S01]  /*4050*/  HADD2.F32 R78, -RZ, R33.H0_H0 ;  /* 0x20000021ff4e7230 */ /* 0x000fe20000004100 */
[----:B------:R-:W-:Y:S01]  /*4060*/  FMUL.FTZ R32, R69, R74 ;  /* 0x0000004a45207220 */ /* 0x000fe20000410000 */
[----:B------:R-:W-:Y:S01]  /*4070*/  HADD2.F32 R69, -RZ, R35.H0_H0 ;  /* 0x20000023ff457230 */ /* 0x000fe20000004100 */
[----:B------:R-:W-:-:S02]  /*4080*/  FMUL.FTZ R42, R79, R71 ;  /* 0x000000474f2a7220 */ /* 0x000fc40000410000 */
[----:B------:R-:W-:Y:S02]  /*4090*/  FMUL.FTZ R24, R24, R80 ;  /* 0x0000005018187220 */ /* 0x000fe40000410000 */
[----:B------:R-:W3:Y:S01]  /*40a0*/  MUFU.RCP R33, R96 ;  /* 0x0000006000217308 */ /* 0x000ee20000001000 */
[----:B------:R-:W-:Y:S02]  /*40b0*/  FMUL.FTZ R34, R85, R34 ;  /* 0x0000002255227220 */ /* 0x000fe40000410000 */
[----:B------:R-:W-:Y:S02]  /*40c0*/  FMUL.FTZ R38, R75, R82 ;  /* 0x000000524b267220 */ /* 0x000fe40000410000 */
[----:B-1----:R-:W-:Y:S02]  /*40d0*/  FMUL.FTZ R36, R73, R78 ;  /* 0x0000004e49247220 */ /* 0x002fe40000410000 */
[----:B------:R-:W-:Y:S01]  /*40e0*/  FMUL.FTZ R70, R70, R84 ;  /* 0x0000005446467220 */ /* 0x000fe20000410000 */
[----:B------:R-:W1:Y:S01]  /*40f0*/  MUFU.RCP R79, R98 ;  /* 0x00000062004f7308 */ /* 0x000e620000001000 */
        /* <DEDUP_REMOVED lines=9> */
[----:B------:R-:W4:Y:S01]  /*4190*/  MUFU.RCP R93, R108 ;  /* 0x0000006c005d7308 */ /* 0x000f220000001000 */
[----:B------:R-:W-:Y:S01]  /*41a0*/  FMUL.FTZ R39, R24, R39 ;  /* 0x0000002718277220 */ /* 0x000fe20000410000 */
[--C-:B0-----:R-:W-:Y:S01]  /*41b0*/  HADD2.F32 R73, -RZ, R28.reuse.H1_H1 ;  /* 0x3000001cff497230 */ /* 0x101fe20000004100 */
[----:B------:R-:W-:Y:S01]  /*41c0*/  FMUL.FTZ R43, R70, R43 ;  /* 0x0000002b462b7220 */ /* 0x000fe20000410000 */
[--C-:B------:R-:W-:Y:S01]  /*41d0*/  HADD2.F32 R77, -RZ, R29.reuse.H0_H0 ;  /* 0x2000001dff4d7230 */ /* 0x100fe20000004100 */
[----:B------:R-:W-:Y:S01]  /*41e0*/  FMUL.FTZ R32, R32, R83 ;  /* 0x0000005320207220 */ /* 0x000fe20000410000 */
[----:B------:R-:W-:Y:S02]  /*41f0*/  HADD2.F32 R81, -RZ, R29.H1_H1 ;  /* 0x3000001dff517230 */ /* 0x000fe40000004100 */
[----:B------:R-:W0:Y:S01]  /*4200*/  MUFU.RCP R89, R88 ;  /* 0x0000005800597308 */ /* 0x000e220000001000 */
[----:B------:R-:W-:Y:S01]  /*4210*/  FADD.FTZ R29, -R119, 1 ;  /* 0x3f800000771d7421 */ /* 0x000fe20000010100 */
[----:B------:R-:W-:Y:S01]  /*4220*/  HADD2.F32 R70, -RZ, R28.H0_H0 ;  /* 0x2000001cff467230 */ /* 0x000fe20000004100 */
[----:B------:R-:W-:Y:S01]  /*4230*/  FMUL.FTZ R24, R65, R73 ;  /* 0x0000004941187220 */ /* 0x000fe20000410000 */
[--C-:B------:R-:W-:Y:S01]  /*4240*/  HADD2.F32 R91, -RZ, R31.reuse.H0_H0 ;  /* 0x2000001fff5b7230 */ /* 0x100fe20000004100 */
[----:B------:R-:W-:Y:S01]  /*4250*/  FMUL.FTZ R28, R62, R77 ;  /* 0x0000004d3e1c7220 */ /* 0x000fe20000410000 */
[----:B------:R-:W-:Y:S01]  /*4260*/  HADD2.F32 R92, -RZ, R31.H1_H1 ;  /* 0x3000001fff5c7230 */ /* 0x000fe20000004100 */
[----:B------:R-:W-:Y:S01]  /*4270*/  FFMA.FTZ R29, R90, R29, 1 ;  /* 0x3f8000005a1d7423 */ /* 0x000fe2000001001d */
[--C-:B------:R-:W-:Y:S01]  /*4280*/  HADD2.F32 R83, -RZ, R30.reuse.H0_H0 ;  /* 0x2000001eff537230 */ /* 0x100fe20000004100 */
[----:B------:R-:W-:Y:S01]  /*4290*/  FMUL.FTZ R24, R119, R24 ;  /* 0x0000001877187220 */ /* 0x000fe20000410000 */
[----:B------:R-:W-:Y:S01]  /*42a0*/  HADD2.F32 R86, -RZ, R30.H1_H1 ;  /* 0x3000001eff567230 */ /* 0x000fe20000004100 */
[----:B---3--:R-:W-:-:S02]  /*42b0*/  FADD.FTZ R31, -R33, 1 ;  /* 0x3f800000211f7421 */ /* 0x008fc40000010100 */
[----:B-1----:R-:W-:Y:S02]  /*42c0*/  FADD.FTZ R35, -R79, 1 ;  /* 0x3f8000004f237421 */ /* 0x002fe40000010100 */
[----:B------:R-:W-:Y:S02]  /*42d0*/  FMUL.FTZ R30, R61, R81 ;  /* 0x000000513d1e7220 */ /* 0x000fe40000410000 */
[C---:B------:R-:W-:Y:S02]  /*42e0*/  FMUL.FTZ R75, R94.reuse, R33 ;  /* 0x000000215e4b7220 */ /* 0x040fe40000410000 */
[----:B------:R-:W-:Y:S02]  /*42f0*/  FMUL.FTZ R28, R33, R28 ;  /* 0x0000001c211c7220 */ /* 0x000fe40000410000 */
[----:B------:R-:W-:Y:S02]  /*4300*/  FFMA.FTZ R31, R94, R31, 1 ;  /* 0x3f8000005e1f7423 */ /* 0x000fe4000001001f */
[----:B------:R-:W-:-:S02]  /*4310*/  FMUL.FTZ R33, R24, R29 ;  /* 0x0000001d18217220 */ /* 0x000fc40000410000 */
[----:B------:R-:W-:Y:S02]  /*4320*/  FFMA.FTZ R35, R50, R35, 1 ;  /* 0x3f80000032237423 */ /* 0x000fe40000010023 */
[----:B------:R-:W-:Y:S02]  /*4330*/  FMUL.FTZ R30, R79, R30 ;  /* 0x0000001e4f1e7220 */ /* 0x000fe40000410000 */
[----:B--2---:R-:W-:Y:S02]  /*4340*/  FADD.FTZ R29, -R85, 1 ;  /* 0x3f800000551d7421 */ /* 0x004fe40000010100 */
[----:B------:R-:W-:Y:S02]  /*4350*/  FMUL.FTZ R38, R38, R41 ;  /* 0x0000002926267220 */ /* 0x000fe40000410000 */
[----:B------:R-:W-:Y:S02]  /*4360*/  FMUL.FTZ R72, R72, R70 ;  /* 0x0000004648487220 */ /* 0x000fe40000410000 */
[----:B------:R-:W-:-:S02]  /*4370*/  FMUL.FTZ R24, R28, R31 ;  /* 0x0000001f1c187220 */ /* 0x000fc40000410000 */
[----:B------:R-:W-:Y:S02]  /*4380*/  FMUL.FTZ R42, R101, R42 ;  /* 0x0000002a652a7220 */ /* 0x000fe40000410000 */
[----:B------:R-:W-:Y:S02]  /*4390*/  FMUL.FTZ R87, R34, R87 ;  /* 0x0000005722577220 */ /* 0x000fe40000410000 */
[----:B------:R-:W-:Y:S02]  /*43a0*/  FMUL.FTZ R36, R36, R37 ;  /* 0x0000002524247220 */ /* 0x000fe40000410000 */
[----:B------:R-:W-:Y:S02]  /*43b0*/  FMUL.FTZ R35, R30, R35 ;  /* 0x000000231e237220 */ /* 0x000fe40000410000 */
[----:B----4-:R-:W-:Y:S02]  /*43c0*/  FADD.FTZ R41, -R93, 1 ;  /* 0x3f8000005d297421 */ /* 0x010fe40000010100 */
[----:B------:R-:W-:-:S02]  /*43d0*/  FFMA.FTZ R31, R102, R29, 1 ;  /* 0x3f800000661f7423 */ /* 0x000fc4000001001d */
[----:B------:R-:W-:Y:S02]  /*43e0*/  FADD.FTZ R28, -R100, 1 ;  /* 0x3f800000641c7421 */ /* 0x000fe40000010100 */
[----:B0-----:R-:W-:Y:S02]  /*43f0*/  FADD.FTZ R37, -R89, 1 ;  /* 0x3f80000059257421 */ /* 0x001fe40000010100 */
[----:B------:R-:W-:Y:S02]  /*4400*/  FMUL.FTZ R29, R60, R83 ;  /* 0x000000533c1d7220 */ /* 0x000fe40000410000 */
[----:B------:R-:W-:Y:S02]  /*4410*/  FMUL.FTZ R30, R49, R86 ;  /* 0x00000056311e7220 */ /* 0x000fe40000410000 */
[----:B------:R-:W-:Y:S02]  /*4420*/  FMUL.FTZ R34, R46, R91 ;  /* 0x0000005b2e227220 */ /* 0x000fe40000410000 */
[----:B------:R-:W-:-:S02]  /*4430*/  FMUL.FTZ R88, R47, R92 ;  /* 0x0000005c2f587220 */ /* 0x000fc40000410000 */
[----:B------:R-:W-:Y:S02]  /*4440*/  FMUL.FTZ R72, R105, R72 ;  /* 0x0000004869487220 */ /* 0x000fe40000410000 */
[----:B------:R-:W-:Y:S02]  /*4450*/  FMUL.FTZ R103, R42, R103 ;  /* 0x000000672a677220 */ /* 0x000fe40000410000 */
[----:B------:R-:W-:Y:S02]  /*4460*/  FFMA.FTZ R95, R68, R41, 1 ;  /* 0x3f800000445f7423 */ /* 0x000fe40000010029 */
[----:B------:R-:W-:Y:S02]  /*4470*/  FMUL.FTZ R40, R97, R40 ;  /* 0x0000002861287220 */ /* 0x000fe40000410000 */
[----:B------:R-:W-:Y:S02]  /*4480*/  FFMA.FTZ R28, R51, R28, 1 ;  /* 0x3f800000331c7423 */ /* 0x000fe4000001001c */
[----:B------:R-:W-:-:S02]  /*4490*/  FFMA.FTZ R42, R106, R37, 1 ;  /* 0x3f8000006a2a7423 */ /* 0x000fc40000010025 */
[----:B------:R-:W-:Y:S02]  /*44a0*/  FMUL.FTZ R29, R100, R29 ;  /* 0x0000001d641d7220 */ /* 0x000fe40000410000 */
        /* <DEDUP_REMOVED lines=17> */
[----:B------:R-:W-:Y:S01]  /*45c0*/  FMUL.FTZ R65, R65, R90 ;  /* 0x0000005a41417220 */ /* 0x000fe20000410000 */
[----:B------:R-:W-:Y:S01]  /*45d0*/  F2FP.PACK_AB R34, R37, R34 ;  /* 0x000000222522723e */ /* 0x000fe200000000ff */
[----:B------:R-:W-:Y:S01]  /*45e0*/  BAR.SYNC.DEFER_BLOCKING 0x0 ;  /* 0x0000000000007b1d */ /* 0x000fe20000010000 */
[----:B------:R-:W-:Y:S01]  /*45f0*/  LEA R24, R4, R27, 0x1 ;  /* 0x0000001b04187211 */ /* 0x000fe200078e08ff */
[----:B------:R-:W-:Y:S01]  /*4600*/  HADD2.F32 R27, -RZ, R52.H1_H1 ;  /* 0x30000034ff1b7230 */ /* 0x000fe20000004100 */
[----:B------:R-:W-:Y:S01]  /*4610*/  F2FP.PACK_AB R35, R88, R41 ;  /* 0x000000295823723e */ /* 0x000fe200000000ff */
[----:B------:R-:W-:-:S02]  /*4620*/  FMUL.FTZ R62, R62, R75 ;  /* 0x0000004b3e3e7220 */ /* 0x000fc40000410000 */
[----:B------:R-:W-:Y:S02]  /*4630*/  FMUL.FTZ R50, R50, R79 ;  /* 0x0000004f32327220 */ /* 0x000fe40000410000 */
[----:B------:R-:W-:Y:S02]  /*4640*/  FFMA.FTZ R27, R65, R27, R118 ;  /* 0x0000001b411b7223 */ /* 0x000fe40000010076 */
[----:B------:R-:W-:Y:S02]  /*4650*/  FMUL.FTZ R61, R61, R50 ;  /* 0x000000323d3d7220 */ /* 0x000fe40000410000 */
[----:B------:R-:W-:Y:S01]  /*4660*/  FFMA.FTZ R72, R62, R72, R27 ;  /* 0x000000483e487223 */ /* 0x000fe2000001001b */
[----:B------:R-:W-:Y:S01]  /*4670*/  HADD2.F32 R27, -RZ, R53.H1_H1 ;  /* 0x30000035ff1b7230 */ /* 0x000fe20000004100 */
[----:B------:R-:W-:Y:S02]  /*4680*/  FMUL.FTZ R51, R51, R100 ;  /* 0x0000006433337220 */ /* 0x000fe40000410000 */
[----:B------:R-:W-:-:S02]  /*4690*/  FMUL.FTZ R102, R102, R85 ;  /* 0x0000005566667220 */ /* 0x000fc40000410000 */
[----:B------:R-:W-:Y:S01]  /*46a0*/  FFMA.FTZ R27, R61, R27, R72 ;  /* 0x0000001b3d1b7223 */ /* 0x000fe20000010048 */
[----:B------:R-:W-:Y:S01]  /*46b0*/  HADD2.F32 R72, -RZ, R55.H1_H1 ;  /* 0x30000037ff487230 */ /* 0x000fe20000004100 */
[----:B------:R-:W-:Y:S02]  /*46c0*/  FMUL.FTZ R60, R60, R51 ;  /* 0x000000333c3c7220 */ /* 0x000fe40000410000 */
[----:B------:R-:W-:Y:S01]  /*46d0*/  FMUL.FTZ R122, R49, R102 ;  /* 0x00000066317a7220 */ /* 0x000fe20000410000 */
[----:B------:R0:W-:Y:S01]  /*46e0*/  STS.128 [R24.X16], R28 ;  /* 0x0000001c18007388 */ /* 0x0001e2000000cc00 */
[----:B------:R-:W-:Y:S02]  /*46f0*/  FMUL.FTZ R89, R106, R89 ;  /* 0x000000596a597220 */ /* 0x000fe40000410000 */
[----:B------:R-:W-:Y:S01]  /*4700*/  FMUL.FTZ R68, R68, R93 ;  /* 0x0000005d44447220 */ /* 0x000fe20000410000 */
[----:B------:R-:W-:Y:S01]  /*4710*/  STS.128 [R24.X16+0x10], R32 ;  /* 0x0000102018007388 */ /* 0x000fe2000000cc00 */
[----:B------:R-:W-:-:S06]  /*4720*/  NOP ;  /* 0x0000000000007918 */ /* 0x000fcc0000000000 */
[----:B------:R-:W1:Y:S01]  /*4730*/  LDS.128 R36, [R7.X16] ;  /* 0x0000000007247984 */ /* 0x000e62000000cc00 */
[----:B------:R-:W-:Y:S02]  /*4740*/  FMUL.FTZ R123, R46, R89 ;  /* 0x000000592e7b7220 */ /* 0x000fe40000410000 */
[----:B------:R-:W-:Y:S01]  /*4750*/  FMUL.FTZ R124, R47, R68 ;  /* 0x000000442f7c7220 */ /* 0x000fe20000410000 */
[----:B------:R-:W2:Y:S01]  /*4760*/  LDS.128 R40, [R7.X16+0x200] ;  /* 0x0002000007287984 */ /* 0x000ea2000000cc00 */
[--C-:B0-----:R-:W-:Y:S01]  /*4770*/  HADD2.F32 R28, -RZ, R54.reuse.H0_H0 ;  /* 0x20000036ff1c7230 */ /* 0x101fe20000004100 */
[----:B------:R-:W-:Y:S01]  /*4780*/  MOV R29, UR8 ;  /* 0x00000008001d7c02 */ /* 0x000fe20008000f00 */
[----:B------:R-:W-:Y:S01]  /*4790*/  HADD2.F32 R30, -RZ, R54.H1_H1 ;  /* 0x30000036ff1e7230 */ /* 0x000fe20000004100 */
[----:B------:R-:W-:Y:S02]  /*47a0*/  MOV R31, c[0x0][0x16c] ;  /* 0x00005b00001f7a02 */ /* 0x000fe40000000f00 */
[----:B------:R-:W-:Y:S01]  /*47b0*/  FFMA.FTZ R27, R60, R28, R27 ;  /* 0x0000001c3c1b7223 */ /* 0x000fe2000001001b */
[----:B------:R-:W-:-:S02]  /*47c0*/  MOV R28, UR7 ;  /* 0x00000007001c7c02 */ /* 0x000fc40008000f00 */
[----:B------:R-:W-:Y:S01]  /*47d0*/  ISETP.GE.AND P1, PT, R31, 0x1, PT ;  /* 0x000000011f00780c */ /* 0x000fe20003f26270 */
[----:B------:R-:W-:Y:S01]  /*47e0*/  FFMA.FTZ R30, R122, R30, R27 ;  /* 0x0000001e7a1e7223 */ /* 0x000fe2000001001b */
[----:B------:R-:W-:Y:S01]  /*47f0*/  HADD2.F32 R27, -RZ, R55.H0_H0 ;  /* 0x20000037ff1b7230 */ /* 0x000fe20000004100 */
[----:B------:R-:W-:-:S04]  /*4800*/  IMAD.WIDE R28, R25, 0x10, R28 ;  /* 0x00000010191c7825 */ /* 0x000fc800078e021c */
        /* <DEDUP_REMOVED lines=41> */
[----:B0-----:R-:W0:Y:S01]  /*4aa0*/  LDS.128 R28, [R7.X16] ;  /* 0x00000000071c7984 */ /* 0x001e22000000cc00 */
        /* <DEDUP_REMOVED lines=10> */
.L_x_7979:
[----:B------:R-:W-:Y:S01]  /*4b50*/  BAR.SYNC.DEFER_BLOCKING 0x0 ;  /* 0x0000000000007b1d */ /* 0x000fe20000010000 */
[----:B------:R-:W-:Y:S01]  /*4b60*/  HFMA2.MMA R25, -RZ, RZ, 0, 0 ;  /* 0x00000000ff197435 */ /* 0x000fe200000001ff */
[----:B------:R-:W-:Y:S01]  /*4b70*/  FFMA.FTZ R0, R124, R72, R49 ;  /* 0x000000487c007223 */ /* 0x000fe20000010031 */
[----:B0-----:R-:W-:Y:S01]  /*4b80*/  CS2R R26, SRZ ;  /* 0x00000000001a7805 */ /* 0x001fe2000001ff00 */
        /* <DEDUP_REMOVED lines=48> */
.L_x_8081:
        /* <DEDUP_REMOVED lines=58> */
[----:B0-----:R-:W-:Y:S01]  /*5230*/  HFMA2.MMA R79, -RZ, RZ, 0, 1.52587890625e-05 ;  /* 0x00000100ff4f7435 */ /* 0x001fe200000001ff */
[----:B------:R-:W-:Y:S01]  /*5240*/  ISETP.NE.AND P1, PT, R3, RZ, PT ;  /* 0x000000ff0300720c */ /* 0x000fe20003f25270 */
[----:B------:R-:W-:Y:S01]  /*5250*/  IMAD R157, R4, 0x3, R149 ;  /* 0x00000003049d7824 */ /* 0x000fe200078e0295 */
        /* <DEDUP_REMOVED lines=20> */
[----:B------:R-:W-:Y:S02]  /*53a0*/  FMUL.FTZ R160, R156, R18 ;  /* 0x000000129ca07220 */ /* 0x000fe40000410000 */
        /* <DEDUP_REMOVED lines=39> */
[----:B------:R-:W-:Y:S01]  /*5620*/  MUFU.SIN R137, R84 ;  /* 0x0000005400897308 */ /* 0x000fe20000000400 */
[----:B0-----:R-:W-:-:S04]  /*5630*/  MOV R70, UR24 ;  /* 0x0000001800467c02 */ /* 0x001fc80008000f00 */
[----:B------:R-:W-:Y:S01]  /*5640*/  ISETP.LT.OR P0, PT, R70, 0x2, P0 ;  /* 0x000000024600780c */ /* 0x000fe20000701670 */
[C---:B------:R-:W-:Y:S02]  /*5650*/  FMUL.FTZ R70, R156.reuse, R11 ;  /* 0x0000000b9c467220 */ /* 0x040fe40000410000 */
        /* <DEDUP_REMOVED lines=21> */
[C---:B-1----:R-:W-:Y:S02]  /*57b0*/  FMUL.FTZ R134, R70.reuse, R71 ;  /* 0x0000004746867220 */ /* 0x042fe40000410000 */
        /* <DEDUP_REMOVED lines=10> */
[----:B------:R-:W-:Y:S02]  /*5860*/  FMUL.FTZ R65, R156, R15 ;  /* 0x0000000f9c417220 */ /* 0x000fe40000410000 */
[----:B------:R-:W-:Y:S02]  /*5870*/  @!P0 IMAD R162, R74, R81, UR7 ;  /* 0x000000074aa28e24 */ /* 0x000fe4000f8e0251 */
[----:B------:R-:W-:Y:S02]  /*5880*/  FMUL.FTZ R74, R156, R13 ;  /* 0x0000000d9c4a7220 */ /* 0x000fe40000410000 */
        /* <DEDUP_REMOVED lines=33> */
[----:B------:R-:W-:Y:S02]  /*5aa0*/  LDS.128 R64, [R157.X16] ;  /* 0x000000009d407984 */ /* 0x000fe4000000cc00 */
        /* <DEDUP_REMOVED lines=42> */
[----:B------:R-:W2:Y:S01]  /*5d50*/  MUFU.EX2 R103, R103 ;  /* 0x0000006700677308 */ /* 0x000ea20000000800 */
[----:B------:R-:W-:Y:S01]  /*5d60*/  FMUL.FTZ R156, R156, R23 ;  /* 0x000000179c9c7220 */ /* 0x000fe20000410000 */
[--C-:B----4-:R-:W-:Y:S01]  /*5d70*/  HADD2.F32 R157, -RZ, R57.reuse.H0_H0 ;  /* 0x20000039ff9d7230 */ /* 0x110fe20000004100 */
[----:B------:R-:W-:Y:S01]  /*5d80*/  FMUL.FTZ R147, R159, R147 ;  /* 0x000000939f937220 */ /* 0x000fe20000410000 */
[----:B------:R-:W-:Y:S01]  /*5d90*/  HADD2.F32 R159, -RZ, R57.H1_H1 ;  /* 0x30000039ff9f7230 */ /* 0x000fe20000004100 */
[----:B0-----:R-:W-:Y:S01]  /*5da0*/  FMUL.FTZ R144, R160, R144 ;  /* 0x00000090a0907220 */ /* 0x001fe20000410000 */
[--C-:B------:R-:W-:Y:S01]  /*5db0*/  HADD2.F32 R162, -RZ, R71.reuse.H0_H0 ;  /* 0x20000047ffa27230 */ /* 0x100fe20000004100 */
[----:B------:R-:W-:Y:S01]  /*5dc0*/  FMUL.FTZ R141, R102, R141 ;  /* 0x0000008d668d7220 */ /* 0x000fe20000410000 */
[----:B------:R0:W4:Y:S01]  /*5dd0*/  MUFU.EX2 R155, R104 ;  /* 0x00000068009b7308 */ /* 0x0001220000000800 */
[----:B-1----:R-:W-:Y:S01]  /*5de0*/  FMUL.FTZ R100, R148, R107 ;  /* 0x0000006b94647220 */ /* 0x002fe20000410000 */
[----:B------:R-:W-:Y:S01]  /*5df0*/  HADD2.F32 R164, -RZ, R71.H1_H1 ;  /* 0x30000047ffa47230 */ /* 0x000fe20000004100 */
[----:B------:R-:W-:Y:S01]  /*5e00*/  FMUL.FTZ R107, R102, R153 ;  /* 0x00000099666b7220 */ /* 0x000fe20000410000 */
[----:B------:R-:W-:Y:S01]  /*5e10*/  HADD2.F32 R153, -RZ, R56.H0_H0 ;  /* 0x20000038ff997230 */ /* 0x000fe20000004100 */
[----:B------:R-:W-:Y:S01]  /*5e20*/  FFMA.FTZ R100, R149, R106, -R100 ;  /* 0x0000006a95647223 */ /* 0x000fe20000010864 */
[----:B------:R-:W-:Y:S01]  /*5e30*/  HADD2.F32 R168, -RZ, R73.H1_H1 ;  /* 0x30000049ffa87230 */ /* 0x000fe20000004100 */
[----:B------:R-:W-:Y:S01]  /*5e40*/  FMUL.FTZ R145, R160, R145 ;  /* 0x00000091a0917220 */ /* 0x000fe20000410000 */
[----:B------:R-:W-:Y:S01]  /*5e50*/  MUFU.EX2 R156, R156 ;  /* 0x0000009c009c7308 */ /* 0x000fe20000000800 */
        /* <DEDUP_REMOVED lines=10> */
[----:B------:R-:W-:Y:S01]  /*5f00*/  FMUL.FTZ R100, R144, R158 ;  /* 0x0000009e90647220 */ /* 0x000fe20000410000 */
[--C-:B------:R-:W-:Y:S01]  /*5f10*/  HADD2.F32 R75, -RZ, R76.reuse.H0_H0 ;  /* 0x2000004cff4b7230 */ /* 0x100fe20000004100 */
[----:B------:R-:W-:Y:S01]  /*5f20*/  FMUL.FTZ R142, R161, R142 ;  /* 0x0000008ea18e7220 */ /* 0x000fe20000410000 */
[----:B------:R-:W-:Y:S01]  /*5f30*/  HADD2.F32 R173, -RZ, R76.H1_H1 ;  /* 0x3000004cffad7230 */ /* 0x000fe20000004100 */
[----:B------:R-:W-:Y:S01]  /*5f40*/  FFMA.FTZ R158, R145, R158, R102 ;  /* 0x0000009e919e7223 */ /* 0x000fe20000010066 */
[----:B------:R-:W-:Y:S01]  /*5f50*/  HADD2.F32 R76, -RZ, R77.H0_H0 ;  /* 0x2000004dff4c7230 */ /* 0x000fe20000004100 */
[C---:B--2---:R-:W-:Y:S01]  /*5f60*/  FMUL.FTZ R106, R103.reuse, R154 ;  /* 0x0000009a676a7220 */ /* 0x044fe20000410000 */
[----:B------:R-:W-:Y:S01]  /*5f70*/  HADD2.F32 R154, -RZ, R67.H0_H0 ;  /* 0x20000043ff9a7230 */ /* 0x000fe20000004100 */
[----:B------:R-:W-:Y:S01]  /*5f80*/  FMUL.FTZ R105, R103, R151 ;  /* 0x0000009767697220 */ /* 0x000fe20000410000 */
[----:B0-----:R-:W-:Y:S01]  /*5f90*/  HADD2.F32 R167, -RZ, R72.H1_H1 ;  /* 0x30000048ffa77230 */ /* 0x001fe20000004100 */
[----:B------:R-:W-:Y:S01]  /*5fa0*/  FFMA.FTZ R151, R145, R104, -R100 ;  /* 0x0000006891977223 */ /* 0x000fe20000010864 */
[----:B------:R-:W-:Y:S01]  /*5fb0*/  HADD2.F32 R172, -RZ, R77.H1_H1 ;  /* 0x3000004dffac7230 */ /* 0x000fe20000004100 */
[----:B----4-:R-:W-:Y:S01]  /*5fc0*/  FMUL.FTZ R103, R155, R150 ;  /* 0x000000969b677220 */ /* 0x010fe20000410000 */
[----:B------:R-:W-:Y:S01]  /*5fd0*/  HADD2.F32 R77, -RZ, R78.H0_H0 ;  /* 0x2000004eff4d7230 */ /* 0x000fe20000004100 */
[----:B------:R-:W-:Y:S01]  /*5fe0*/  FMUL.FTZ R143, R161, R143 ;  /* 0x0000008fa18f7220 */ /* 0x000fe20000410000 */
[----:B------:R-:W-:Y:S01]  /*5ff0*/  HADD2.F32 R161, -RZ, R70.H0_H0 ;  /* 0x20000046ffa17230 */ /* 0x000fe20000004100 */
[C---:B------:R-:W-:Y:S01]  /*6000*/  FMUL.FTZ R150, R142.reuse, R158 ;  /* 0x0000009e8e967220 */ /* 0x040fe20000410000 */
[----:B------:R-:W-:Y:S01]  /*6010*/  HADD2.F32 R175, -RZ, R78.H1_H1 ;  /* 0x3000004effaf7230 */ /* 0x000fe20000004100 */
[----:B------:R-:W-:Y:S01]  /*6020*/  FMUL.FTZ R104, R155, R152 ;  /* 0x000000989b687220 */ /* 0x000fe20000410000 */
[----:B------:R-:W-:Y:S01]  /*6030*/  HADD2.F32 R155, -RZ, R66.H1_H1 ;  /* 0x30000042ff9b7230 */ /* 0x000fe20000004100 */
[----:B------:R-:W-:Y:S01]  /*6040*/  FMUL.FTZ R152, R142, R151 ;  /* 0x000000978e987220 */ /* 0x000fe20000410000 */
[----:B------:R-:W-:Y:S01]  /*6050*/  HADD2.F32 R78, -RZ, R79.H0_H0 ;  /* 0x2000004fff4e7230 */ /* 0x000fe20000004100 */
[----:B-1----:R-:W-:Y:S01]  /*6060*/  FMUL.FTZ R100, R156, R101 ;  /* 0x000000659c647220 */ /* 0x002fe20000410000 */
[--C-:B------:R-:W-:Y:S01]  /*6070*/  HADD2.F32 R101, -RZ, R64.reuse.H0_H0 ;  /* 0x20000040ff657230 */ /* 0x100fe20000004100 */
[C---:B------:R-:W-:Y:S01]  /*6080*/  FFMA.FTZ R160, R143.reuse, R151, -R150 ;  /* 0x000000978fa07223 */ /* 0x040fe20000010896 */
        /* <DEDUP_REMOVED lines=8> */
[----:B------:R-:W-:Y:S01]  /*6110*/  HADD2.F32 R174, -RZ, R79.H1_H1 ;  /* 0x3000004fffae7230 */ /* 0x000fe20000004100 */
[----:B------:R-:W-:Y:S01]  /*6120*/  FMUL.FTZ R176, R152, R9 ;  /* 0x0000000998b07220 */ /* 0x000fe20000410000 */
[----:B------:R-:W-:Y:S01]  /*6130*/  ISETP.NE.AND P0, PT, R3, 0x3f, PT ;  /* 0x0000003f0300780c */ /* 0x000fe20003f05270 */
[C---:B------:R-:W-:Y:S01]  /*6140*/  FMUL.FTZ R179, R153.reuse, R179 ;  /* 0x000000b399b37220 */ /* 0x040fe20000410000 */
[----:B------:R-:W-:Y:S01]  /*6150*/  BSSY B0, `(.L_x_7981) ;  /* 0x00000ea000007945 */ /* 0x000fe20003800000 */
        /* <DEDUP_REMOVED lines=9> */
[--C-:B------:R-:W-:Y:S01]  /*61f0*/  HADD2.F32 R190, -RZ, R82.reuse.H0_H0 ;  /* 0x20000052ffbe7230 */ /* 0x100fe20000004100 */
[-C--:B------:R-:W-:Y:S01]  /*6200*/  FFMA.FTZ R65, R178, R140.reuse, R65 ;  /* 0x0000008cb2417223 */ /* 0x080fe20000010041 */
[----:B------:R-:W-:Y:S01]  /*6210*/  HADD2.F32 R192, -RZ, R82.H1_H1 ;  /* 0x30000052ffc07230 */ /* 0x000fe20000004100 */
[----:B------:R-:W-:Y:S01]  /*6220*/  FFMA.FTZ R64, R179, R140, -R64 ;  /* 0x0000008cb3407223 */ /* 0x000fe20000010840 */
[--C-:B------:R-:W-:Y:S01]  /*6230*/  HADD2.F32 R191, -RZ, R83.reuse.H0_H0 ;  /* 0x20000053ffbf7230 */ /* 0x100fe20000004100 */
[----:B------:R-:W-:Y:S01]  /*6240*/  FADD.FTZ R65, R176, R65 ;  /* 0x00000041b0417221 */ /* 0x000fe20000010000 */
[----:B------:R-:W-:Y:S01]  /*6250*/  HADD2.F32 R193, -RZ, R83.H1_H1 ;  /* 0x30000053ffc17230 */ /* 0x000fe20000004100 */
[----:B------:R-:W-:Y:S01]  /*6260*/  FADD.FTZ R64, R177, R64 ;  /* 0x00000040b1407221 */ /* 0x000fe20000010000 */
[----:B------:R-:W-:Y:S01]  /*6270*/  HADD2.F32 R194, -RZ, R84.H0_H0 ;  /* 0x20000054ffc27230 */ /* 0x000fe20000004100 */
[----:B------:R-:W-:Y:S01]  /*6280*/  FMUL.FTZ R102, R156, R163 ;  /* 0x000000a39c667220 */ /* 0x000fe20000410000 */
[----:B------:R-:W-:Y:S01]  /*6290*/  HADD2.F32 R156, -RZ, R67.H1_H1 ;  /* 0x30000043ff9c7230 */ /* 0x000fe20000004100 */
[-C--:B------:R-:W-:Y:S01]  /*62a0*/  FMUL.FTZ R183, R153, R10.reuse ;  /* 0x0000000a99b77220 */ /* 0x080fe20000410000 */
[----:B------:R-:W-:Y:S01]  /*62b0*/  HADD2.F32 R163, -RZ, R70.H1_H1 ;  /* 0x30000046ffa37230 */ /* 0x000fe20000004100 */
[----:B------:R-:W-:Y:S01]  /*62c0*/  FMUL.FTZ R182, R155, R10 ;  /* 0x0000000a9bb67220 */ /* 0x000fe20000410000 */
[----:B------:R-:W-:Y:S01]  /*62d0*/  HADD2.F32 R70, -RZ, R59.H1_H1 ;  /* 0x3000003bff467230 */ /* 0x000fe20000004100 */
[C---:B------:R-:W-:Y:S01]  /*62e0*/  FMUL.FTZ R67, R135.reuse, R65 ;  /* 0x0000004187437220 */ /* 0x040fe20000410000 */
[----:B------:R-:W-:Y:S01]  /*62f0*/  HADD2.F32 R198, -RZ, R84.H1_H1 ;  /* 0x30000054ffc67230 */ /* 0x000fe20000004100 */
[----:B------:R-:W-:Y:S01]  /*6300*/  FMUL.FTZ R66, R135, R64 ;  /* 0x0000004087427220 */ /* 0x000fe20000410000 */
[--C-:B------:R-:W-:Y:S01]  /*6310*/  HADD2.F32 R195, -RZ, R85.reuse.H0_H0 ;  /* 0x20000055ffc37230 */ /* 0x100fe20000004100 */
[C---:B------:R-:W-:Y:S01]  /*6320*/  FMUL.FTZ R183, R157.reuse, R183 ;  /* 0x000000b79db77220 */ /* 0x040fe20000410000 */
[----:B------:R-:W-:Y:S01]  /*6330*/  HADD2.F32 R199, -RZ, R85.H1_H1 ;  /* 0x30000055ffc77230 */ /* 0x000fe20000004100 */
[----:B------:R-:W-:Y:S01]  /*6340*/  FMUL.FTZ R182, R157, R182 ;  /* 0x000000b69db67220 */ /* 0x000fe20000410000 */
[--C-:B------:R-:W-:Y:S01]  /*6350*/  HADD2.F32 R224, -RZ, R86.reuse.H0_H0 ;  /* 0x20000056ffe07230 */ /* 0x100fe20000004100 */
[C---:B------:R-:W-:Y:S01]  /*6360*/  FFMA.FTZ R64, R138.reuse, R64, -R67 ;  /* 0x000000408a407223 */ /* 0x040fe20000010843 */
[----:B------:R-:W-:Y:S01]  /*6370*/  HADD2.F32 R226, -RZ, R86.H1_H1 ;  /* 0x30000056ffe27230 */ /* 0x000fe20000004100 */
[----:B------:R-:W-:Y:S01]  /*6380*/  FFMA.FTZ R65, R138, R65, R66 ;  /* 0x000000418a417223 */ /* 0x000fe20000010042 */
[--C-:B------:R-:W-:Y:S01]  /*6390*/  HADD2.F32 R223, -RZ, R87.reuse.H0_H0 ;  /* 0x20000057ffdf7230 */ /* 0x100fe20000004100 */
[----:B------:R-:W-:Y:S01]  /*63a0*/  FADD.FTZ R64, R183, R64 ;  /* 0x00000040b7407221 */ /* 0x000fe20000010000 */
[----:B------:R-:W-:Y:S01]  /*63b0*/  HADD2.F32 R225, -RZ, R87.H1_H1 ;  /* 0x30000057ffe17230 */ /* 0x000fe20000004100 */
[----:B------:R-:W-:Y:S01]  /*63c0*/  FADD.FTZ R65, R182, R65 ;  /* 0x00000041b6417221 */ /* 0x000fe20000010000 */
[--C-:B---3--:R-:W-:Y:S01]  /*63d0*/  HADD2.F32 R228, -RZ, R88.reuse.H0_H0 ;  /* 0x20000058ffe47230 */ /* 0x108fe20000004100 */
[-C--:B------:R-:W-:Y:S01]  /*63e0*/  FMUL.FTZ R181, R154, R11.reuse ;  /* 0x0000000b9ab57220 */ /* 0x080fe20000410000 */
        /* <DEDUP_REMOVED lines=9> */
[C---:B------:R-:W-:Y:S01]  /*6480*/  FMUL.FTZ R181, R159.reuse, R181 ;  /* 0x000000b59fb57220 */ /* 0x040fe20000410000 */
[--C-:B------:R-:W-:Y:S01]  /*6490*/  HADD2.F32 R231, -RZ, R91.reuse.H0_H0 ;  /* 0x2000005bffe77230 */ /* 0x100fe20000004100 */
[----:B------:R-:W-:Y:S01]  /*64a0*/  FMUL.FTZ R180, R159, R180 ;  /* 0x000000b49fb47220 */ /* 0x000fe20000410000 */
[----:B------:R-:W-:Y:S01]  /*64b0*/  HADD2.F32 R159, -RZ, R68.H1_H1 ;  /* 0x30000044ff9f7230 */ /* 0x000fe20000004100 */
[C---:B------:R-:W-:Y:S01]  /*64c0*/  FFMA.FTZ R65, R134.reuse, R65, R66 ;  /* 0x0000004186417223 */ /* 0x040fe20000010042 */
[----:B------:R-:W-:Y:S01]  /*64d0*/  HADD2.F32 R233, -RZ, R91.H1_H1 ;  /* 0x3000005bffe97230 */ /* 0x000fe20000004100 */
[----:B------:R-:W-:Y:S01]  /*64e0*/  FFMA.FTZ R64, R134, R64, -R67 ;  /* 0x0000004086407223 */ /* 0x000fe20000010843 */
[----:B------:R-:W-:Y:S01]  /*64f0*/  HADD2.F32 R196, -RZ, R92.H1_H1 ;  /* 0x3000005cffc47230 */ /* 0x000fe20000004100 */
[----:B------:R-:W-:Y:S01]  /*6500*/  FFMA.FTZ R165, R141, R160, -R157 ;  /* 0x000000a08da57223 */ /* 0x000fe2000001089d */
[----:B------:R-:W-:Y:S01]  /*6510*/  HADD2.F32 R157, -RZ, R68.H0_H0 ;  /* 0x20000044ff9d7230 */ /* 0x000fe20000004100 */
[----:B------:R-:W-:Y:S01]  /*6520*/  FADD.FTZ R65, R180, R65 ;  /* 0x00000041b4417221 */ /* 0x000fe20000010000 */
[----:B------:R-:W-:Y:S01]  /*6530*/  HADD2.F32 R68, -RZ, R58.H0_H0 ;  /* 0x2000003aff447230 */ /* 0x000fe20000004100 */
[----:B------:R-:W-:Y:S01]  /*6540*/  FADD.FTZ R64, R181, R64 ;  /* 0x00000040b5407221 */ /* 0x000fe20000010000 */
[----:B------:R-:W-:Y:S01]  /*6550*/  HADD2.F32 R197, -RZ, R93.H0_H0 ;  /* 0x2000005dffc57230 */ /* 0x000fe20000004100 */
[C---:B------:R-:W-:Y:S01]  /*6560*/  FMUL.FTZ R67, R131.reuse, R65 ;  /* 0x0000004183437220 */ /* 0x040fe20000410000 */
[----:B------:R-:W-:Y:S01]  /*6570*/  HADD2.F32 R200, -RZ, R94.H1_H1 ;  /* 0x3000005effc87230 */ /* 0x000fe20000004100 */
[----:B------:R-:W-:Y:S01]  /*6580*/  FMUL.FTZ R66, R131, R64 ;  /* 0x0000004083427220 */ /* 0x000fe20000410000 */
[--C-:B------:R-:W-:Y:S01]  /*6590*/  HADD2.F32 R201, -RZ, R95.reuse.H0_H0 ;  /* 0x2000005fffc97230 */ /* 0x100fe20000004100 */
[-C--:B------:R-:W-:Y:S01]  /*65a0*/  FMUL.FTZ R185, R157, R12.reuse ;  /* 0x0000000c9db97220 */ /* 0x080fe20000410000 */
[----:B------:R-:W-:Y:S01]  /*65b0*/  HADD2.F32 R203, -RZ, R95.H1_H1 ;  /* 0x3000005fffcb7230 */ /* 0x000fe20000004100 */
[----:B------:R-:W-:-:S02]  /*65c0*/  FMUL.FTZ R184, R159, R12 ;  /* 0x0000000c9fb87220 */ /* 0x000fc40000410000 */
[----:B------:R-:W-:Y:S02]  /*65d0*/  FMUL.FTZ R160, R107, R160 ;  /* 0x000000a06ba07220 */ /* 0x000fe40000410000 */
[C---:B------:R-:W-:Y:S02]  /*65e0*/  FFMA.FTZ R64, R132.reuse, R64, -R67 ;  /* 0x0000004084407223 */ /* 0x040fe40000010843 */
[----:B------:R-:W-:Y:S02]  /*65f0*/  FFMA.FTZ R65, R132, R65, R66 ;  /* 0x0000004184417223 */ /* 0x000fe40000010042 */
[C---:B------:R-:W-:Y:S02]  /*6600*/  FMUL.FTZ R185, R68.reuse, R185 ;  /* 0x000000b944b97220 */ /* 0x040fe40000410000 */
[----:B------:R-:W-:Y:S01]  /*6610*/  FMUL.FTZ R184, R68, R184 ;  /* 0x000000b844b87220 */ /* 0x000fe20000410000 */
[----:B------:R-:W-:Y:S01]  /*6620*/  HADD2.F32 R68, -RZ, R58.H1_H1 ;  /* 0x3000003aff447230 */ /* 0x000fe20000004100 */
[----:B------:R-:W-:Y:S01]  /*6630*/  FFMA.FTZ R166, R141, R158, R160 ;  /* 0x0000009e8da67223 */ /* 0x000fe200000100a0 */
[--C-:B------:R-:W-:Y:S01]  /*6640*/  HADD2.F32 R158, -RZ, R69.reuse.H0_H0 ;  /* 0x20000045ff9e7230 */ /* 0x100fe20000004100 */
[----:B------:R-:W-:Y:S01]  /*6650*/  FADD.FTZ R65, R184, R65 ;  /* 0x00000041b8417221 */ /* 0x000fe20000010000 */
[----:B------:R-:W-:Y:S01]  /*6660*/  HADD2.F32 R160, -RZ, R69.H1_H1 ;  /* 0x30000045ffa07230 */ /* 0x000fe20000004100 */
[----:B------:R-:W-:-:S02]  /*6670*/  FADD.FTZ R64, R185, R64 ;  /* 0x00000040b9407221 */ /* 0x000fc40000010000 */
[-C--:B------:R-:W-:Y:S02]  /*6680*/  FMUL.FTZ R187, R158, R13.reuse ;  /* 0x0000000d9ebb7220 */ /* 0x080fe40000410000 */
[----:B------:R-:W-:Y:S02]  /*6690*/  FMUL.FTZ R186, R160, R13 ;  /* 0x0000000da0ba7220 */ /* 0x000fe40000410000 */
[C---:B------:R-:W-:Y:S02]  /*66a0*/  FMUL.FTZ R67, R129.reuse, R65 ;  /* 0x0000004181437220 */ /* 0x040fe40000410000 */
[----:B------:R-:W-:Y:S02]  /*66b0*/  FMUL.FTZ R66, R129, R64 ;  /* 0x0000004081427220 */ /* 0x000fe40000410000 */
[C---:B------:R-:W-:Y:S02]  /*66c0*/  FMUL.FTZ R187, R68.reuse, R187 ;  /* 0x000000bb44bb7220 */ /* 0x040fe40000410000 */
[----:B------:R-:W-:Y:S01]  /*66d0*/  FMUL.FTZ R186, R68, R186 ;  /* 0x000000ba44ba7220 */ /* 0x000fe20000410000 */
[----:B------:R-:W-:Y:S01]  /*66e0*/  HADD2.F32 R68, -RZ, R59.H0_H0 ;  /* 0x2000003bff447230 */ /* 0x000fe20000004100 */
[----:B------:R-:W-:-:S02]  /*66f0*/  FFMA.FTZ R64, R130, R64, -R67 ;  /* 0x0000004082407223 */ /* 0x000fc40000010843 */
[----:B------:R-:W-:Y:S02]  /*6700*/  FFMA.FTZ R65, R130, R65, R66 ;  /* 0x0000004182417223 */ /* 0x000fe40000010042 */
[----:B------:R-:W-:Y:S02]  /*6710*/  FADD.FTZ R64, R187, R64 ;  /* 0x00000040bb407221 */ /* 0x000fe40000010000 */
[----:B------:R-:W-:Y:S02]  /*6720*/  FADD.FTZ R65, R186, R65 ;  /* 0x00000041ba417221 */ /* 0x000fe40000010000 */
[-C--:B------:R-:W-:Y:S02]  /*6730*/  FMUL.FTZ R208, R161, R14.reuse ;  /* 0x0000000ea1d07220 */ /* 0x080fe40000410000 */
[----:B------:R-:W-:Y:S02]  /*6740*/  FMUL.FTZ R207, R163, R14 ;  /* 0x0000000ea3cf7220 */ /* 0x000fe40000410000 */
[----:B------:R-:W-:-:S02]  /*6750*/  FMUL.FTZ R67, R127, R65 ;  /* 0x000000417f437220 */ /* 0x000fc40000410000 */
[----:B------:R-:W-:Y:S02]  /*6760*/  FMUL.FTZ R66, R127, R64 ;  /* 0x000000407f427220 */ /* 0x000fe40000410000 */
[C---:B------:R-:W-:Y:S02]  /*6770*/  FMUL.FTZ R208, R68.reuse, R208 ;  /* 0x000000d044d07220 */ /* 0x040fe40000410000 */
[----:B------:R-:W-:Y:S02]  /*6780*/  FMUL.FTZ R207, R68, R207 ;  /* 0x000000cf44cf7220 */ /* 0x000fe40000410000 */
[C---:B------:R-:W-:Y:S02]  /*6790*/  FFMA.FTZ R67, R128.reuse, R64, -R67 ;  /* 0x0000004080437223 */ /* 0x040fe40000010843 */
[----:B------:R-:W-:Y:S02]  /*67a0*/  FFMA.FTZ R66, R128, R65, R66 ;  /* 0x0000004180427223 */ /* 0x000fe40000010042 */
[----:B------:R-:W-:-:S02]  /*67b0*/  FADD.FTZ R67, R208, R67 ;  /* 0x00000043d0437221 */ /* 0x000fc40000010000 */
[----:B------:R-:W-:Y:S02]  /*67c0*/  FADD.FTZ R66, R207, R66 ;  /* 0x00000042cf427221 */ /* 0x000fe40000010000 */
[----:B------:R-:W-:Y:S02]  /*67d0*/  FMUL.FTZ R68, R105, R166 ;  /* 0x000000a669447220 */ /* 0x000fe40000410000 */
[-C--:B------:R-:W-:Y:S02]  /*67e0*/  FMUL.FTZ R206, R162, R15.reuse ;  /* 0x0000000fa2ce7220 */ /* 0x080fe40000410000 */
[----:B------:R-:W-:Y:S02]  /*67f0*/  FMUL.FTZ R205, R164, R15 ;  /* 0x0000000fa4cd7220 */ /* 0x000fe40000410000 */
[C---:B------:R-:W-:Y:S02]  /*6800*/  FMUL.FTZ R64, R125.reuse, R66 ;  /* 0x000000427d407220 */ /* 0x040fe40000410000 */
[----:B------:R-:W-:-:S02]  /*6810*/  FMUL.FTZ R65, R125, R67 ;  /* 0x000000437d417220 */ /* 0x000fc40000410000 */
[-C--:B------:R-:W-:Y:S01]  /*6820*/  FFMA.FTZ R69, R106, R165.reuse, -R68 ;  /* 0x000000a56a457223 */ /* 0x080fe20000010844 */
[----:B------:R-:W-:Y:S01]  /*6830*/  HADD2.F32 R68, -RZ, R52.H0_H0 ;  /* 0x20000034ff447230 */ /* 0x000fe20000004100 */
[----:B------:R-:W-:Y:S02]  /*6840*/  FMUL.FTZ R165, R105, R165 ;  /* 0x000000a569a57220 */ /* 0x000fe40000410000 */
[C---:B------:R-:W-:Y:S02]  /*6850*/  FMUL.FTZ R206, R70.reuse, R206 ;  /* 0x000000ce46ce7220 */ /* 0x040fe40000410000 */
[----:B------:R-:W-:Y:S02]  /*6860*/  FMUL.FTZ R205, R70, R205 ;  /* 0x000000cd46cd7220 */ /* 0x000fe40000410000 */
[C---:B------:R-:W-:Y:S02]  /*6870*/  FFMA.FTZ R66, R126.reuse, R66, R65 ;  /* 0x000000427e427223 */ /* 0x040fe40000010041 */
[----:B------:R-:W-:-:S02]  /*6880*/  FFMA.FTZ R67, R126, R67, -R64 ;  /* 0x000000437e437223 */ /* 0x000fc40000010840 */
[----:B------:R-:W-:Y:S01]  /*6890*/  FFMA.FTZ R70, R106, R166, R165 ;  /* 0x000000a66a467223 */ /* 0x000fe200000100a5 */
[----:B------:R-:W-:Y:S01]  /*68a0*/  HADD2.F32 R165, -RZ, R72.H0_H0 ;  /* 0x20000048ffa57230 */ /* 0x000fe20000004100 */
[----:B------:R-:W-:Y:S01]  /*68b0*/  FADD.FTZ R66, R205, R66 ;  /* 0x00000042cd427221 */ /* 0x000fe20000010000 */
[----:B------:R-:W-:Y:S01]  /*68c0*/  HADD2.F32 R166, -RZ, R73.H0_H0 ;  /* 0x20000049ffa67230 */ /* 0x000fe20000004100 */
[----:B------:R-:W-:Y:S01]  /*68d0*/  FADD.FTZ R67, R206, R67 ;  /* 0x00000043ce437221 */ /* 0x000fe20000010000 */
[----:B------:R-:W-:Y:S01]  /*68e0*/  HADD2.F32 R72, -RZ, R53.H1_H1 ;  /* 0x30000035ff487230 */ /* 0x000fe20000004100 */
[C---:B------:R-:W-:Y:S01]  /*68f0*/  FMUL.FTZ R64, R148.reuse, R66 ;  /* 0x0000004294407220 */ /* 0x040fe20000410000 */
[----:B------:R-:W-:Y:S01]  /*6900*/  HADD2.F32 R73, -RZ, R55.H0_H0 ;  /* 0x20000037ff497230 */ /* 0x000fe20000004100 */
[----:B------:R-:W-:Y:S02]  /*6910*/  FMUL.FTZ R65, R148, R67 ;  /* 0x0000004394417220 */ /* 0x000fe40000410000 */
[----:B------:R-:W-:-:S02]  /*6920*/  FMUL.FTZ R212, R165, R16 ;  /* 0x00000010a5d47220 */ /* 0x000fc40000410000 */
[----:B------:R-:W-:Y:S02]  /*6930*/  FMUL.FTZ R211, R167, R16 ;  /* 0x00000010a7d37220 */ /* 0x000fe40000410000 */
[C---:B------:R-:W-:Y:S02]  /*6940*/  FFMA.FTZ R67, R149.reuse, R67, -R64 ;  /* 0x0000004395437223 */ /* 0x040fe40000010840 */
[----:B------:R-:W-:Y:S02]  /*6950*/  FFMA.FTZ R66, R149, R66, R65 ;  /* 0x0000004295427223 */ /* 0x000fe40000010041 */
[C---:B------:R-:W-:Y:S02]  /*6960*/  FMUL.FTZ R212, R68.reuse, R212 ;  /* 0x000000d444d47220 */ /* 0x040fe40000410000 */
[----:B------:R-:W-:Y:S01]  /*6970*/  FMUL.FTZ R211, R68, R211 ;  /* 0x000000d344d37220 */ /* 0x000fe20000410000 */
        /* <DEDUP_REMOVED lines=9> */
[----:B------:R-:W-:Y:S01]  /*6a10*/  HADD2.F32 R68, -RZ, R53.H0_H0 ;  /* 0x20000035ff447230 */ /* 0x000fe20000004100 */
        /* <DEDUP_REMOVED lines=11> */
[----:B------:R-:W-:Y:S02]  /*6ad0*/  FFMA.FTZ R66, R145, R66, R65 ;  /* 0x0000004291427223 */ /* 0x000fe40000010041 */
[----:B------:R-:W-:Y:S02]  /*6ae0*/  FMUL.FTZ R65, R103, R70 ;  /* 0x0000004667417220 */ /* 0x000fe40000410000 */
[----:B------:R-:W-:Y:S02]  /*6af0*/  FADD.FTZ R64, R220, R67 ;  /* 0x00000043dc407221 */ /* 0x000fe40000010000 */
[----:B------:R-:W-:Y:S02]  /*6b00*/  FADD.FTZ R66, R219, R66 ;  /* 0x00000042db427221 */ /* 0x000fe40000010000 */
[----:B------:R-:W-:Y:S02]  /*6b10*/  FFMA.FTZ R67, R104, R69, -R65 ;  /* 0x0000004568437223 */ /* 0x000fe40000010841 */
[----:B------:R-:W-:-:S02]  /*6b20*/  FMUL.FTZ R218, R74, R19 ;  /* 0x000000134ada7220 */ /* 0x000fc40000410000 */
[----:B------:R-:W-:Y:S02]  /*6b30*/  FMUL.FTZ R217, R170, R19 ;  /* 0x00000013aad97220 */ /* 0x000fe40000410000 */
[C---:B------:R-:W-:Y:S02]  /*6b40*/  FMUL.FTZ R68, R142.reuse, R64 ;  /* 0x000000408e447220 */ /* 0x040fe40000410000 */
[----:B------:R-:W-:Y:S02]  /*6b50*/  FMUL.FTZ R65, R142, R66 ;  /* 0x000000428e417220 */ /* 0x000fe40000410000 */
[----:B------:R-:W-:Y:S02]  /*6b60*/  FMUL.FTZ R71, R103, R69 ;  /* 0x0000004567477220 */ /* 0x000fe40000410000 */
[C---:B------:R-:W-:Y:S02]  /*6b70*/  FMUL.FTZ R218, R72.reuse, R218 ;  /* 0x000000da48da7220 */ /* 0x040fe40000410000 */
[----:B------:R-:W-:-:S02]  /*6b80*/  FMUL.FTZ R217, R72, R217 ;  /* 0x000000d948d97220 */ /* 0x000fc40000410000 */
[C---:B------:R-:W-:Y:S02]  /*6b90*/  FFMA.FTZ R68, R143.reuse, R66, R68 ;  /* 0x000000428f447223 */ /* 0x040fe40000010044 */
[----:B------:R-:W-:Y:S02]  /*6ba0*/  FFMA.FTZ R69, R143, R64, -R65 ;  /* 0x000000408f457223 */ /* 0x000fe40000010841 */
[----:B------:R-:W-:Y:S02]  /*6bb0*/  FADD.FTZ R68, R217, R68 ;  /* 0x00000044d9447221 */ /* 0x000fe40000010000 */
[----:B------:R-:W-:Y:S02]  /*6bc0*/  FADD.FTZ R64, R218, R69 ;  /* 0x00000045da407221 */ /* 0x000fe40000010000 */
[----:B------:R-:W-:Y:S01]  /*6bd0*/  FFMA.FTZ R65, R104, R70, R71 ;  /* 0x0000004668417223 */ /* 0x000fe20000010047 */
[----:B------:R-:W-:Y:S01]  /*6be0*/  HADD2.F32 R71, -RZ, R54.H0_H0 ;  /* 0x20000036ff477230 */ /* 0x000fe20000004100 */
        /* <DEDUP_REMOVED lines=27> */
[----:B------:R-:W-:Y:S02]  /*6da0*/  FMUL.FTZ R202, R73, R202 ;  /* 0x000000ca49ca7220 */ /* 0x000fe40000410000 */
[C---:B------:R-:W-:Y:S02]  /*6db0*/  FFMA.FTZ R69, R104.reuse, R69, -R64 ;  /* 0x0000004568457223 */ /* 0x040fe40000010840 */
[----:B------:R-:W-:Y:S01]  /*6dc0*/  FFMA.FTZ R71, R104, R70, R71 ;  /* 0x0000004668477223 */ /* 0x000fe20000010047 */
[----:B------:R-:W-:Y:S01]  /*6dd0*/  HADD2.F32 R70, -RZ, R92.H0_H0 ;  /* 0x2000005cff467230 */ /* 0x000fe20000004100 */
        /* <DEDUP_REMOVED lines=10> */
[----:B------:R-:W-:-:S02]  /*6e80*/  FMUL.FTZ R66, R100, R67 ;  /* 0x0000004364427220 */ /* 0x000fc40000410000 */
[----:B------:R-:W-:Y:S02]  /*6e90*/  FMUL.FTZ R64, R100, R65 ;  /* 0x0000004164407220 */ /* 0x000fe40000410000 */
[C---:B------:R-:W-:Y:S02]  /*6ea0*/  FMUL.FTZ R209, R68.reuse, R209 ;  /* 0x000000d144d17220 */ /* 0x040fe40000410000 */
[----:B------:R-:W-:Y:S01]  /*6eb0*/  FMUL.FTZ R210, R68, R210 ;  /* 0x000000d244d27220 */ /* 0x000fe20000410000 */
[----:B------:R-:W-:Y:S01]  /*6ec0*/  HADD2.F32 R68, -RZ, R94.H0_H0 ;  /* 0x2000005eff447230 */ /* 0x000fe20000004100 */
[C---:B------:R-:W-:Y:S02]  /*6ed0*/  FFMA.FTZ R65, R102.reuse, R65, R66 ;  /* 0x0000004166417223 */ /* 0x040fe40000010042 */
[----:B------:R-:W-:Y:S02]  /*6ee0*/  FFMA.FTZ R64, R102, R67, -R64 ;  /* 0x0000004366407223 */ /* 0x000fe40000010840 */
[----:B------:R-:W-:-:S02]  /*6ef0*/  FADD.FTZ R67, R210, R73 ;  /* 0x00000049d2437221 */ /* 0x000fc40000010000 */
        /* <DEDUP_REMOVED lines=15> */
.L_x_7982:
[----:B------:R-:W-:Y:S05]  /*6ff0*/  BSYNC B0 ;  /* 0x0000000000007941 */ /* 0x000fea0003800000 */
.L_x_7981:
[----:B------:R-:W-:Y:S01]  /*7000*/  ISETP.GT.U32.AND P0, PT, R3, 0x1f, PT ;  /* 0x0000001f0300780c */ /* 0x000fe20003f04070 */
[----:B------:R3:W-:Y:S01]  /*7010*/  STS.128 [R3.X16+0x6350], R64 ;  /* 0x0063504003007388 */ /* 0x0007e2000000cc00 */
[----:B------:R-:W-:Y:S01]  /*7020*/  BSSY B0, `(.L_x_7983) ;  /* 0x00000c2000007945 */ /* 0x000fe20003800000 */
[----:B-1----:R-:W-:Y:S02]  /*7030*/  FMUL.FTZ R79, R109, R188 ;  /* 0x000000bc6d4f7220 */ /* 0x002fe40000410000 */
        /* <DEDUP_REMOVED lines=48> */
.L_x_8089:
        /* <DEDUP_REMOVED lines=70> */
.L_x_8090:
        /* <DEDUP_REMOVED lines=20> */
[----:B-----5:R-:W-:Y:S05]  /*78e0*/  CALL.REL.NOINC `($__internal_190_$__cuda_sm70_shflsync_idx_p) ;  /* 0x0000961000007944 */ /* 0x020fea0003c00000 */
.L_x_7987:
[----:B------:R-:W-:Y:S05]  /*78f0*/  BRA.CONV ~URZ, `(.L_x_7988) ;  /* 0x000000637f007947 */ /* 0x000fea000b800000 */
[----:B0-----:R-:W-:Y:S01]  /*7900*/  HFMA2.MMA R69, -RZ, RZ, 0, 1.847743988037109375e-06 ;  /* 0x0000001fff457435 */ /* 0x001fe200000001ff */
[----:B------:R-:W-:Y:S02]  /*7910*/  MOV R67, R225 ;  /* 0x000000e100437202 */ /* 0x000fe40000000f00 */
[----:B------:R-:W-:-:S02]  /*7920*/  MOV R68, 0x1f ;  /* 0x0000001f00447802 */ /* 0x000fc40000000f00 */
[----:B-1----:R-:W-:Y:S02]  /*7930*/  MOV R66, 0xffffffff ;  /* 0xffffffff00427802 */ /* 0x002fe40000000f00 */
[----:B------:R-:W-:Y:S02]  /*7940*/  MOV R64, 0x7960 ;  /* 0x0000796000407802 */ /* 0x000fe40000000f00 */
[----:B-----5:R-:W-:Y:S05]  /*7950*/  CALL.REL.NOINC `($__internal_190_$__cuda_sm70_shflsync_idx_p) ;  /* 0x000095a000007944 */ /* 0x020fea0003c00000 */
.L_x_7988:
[----:B------:R-:W-:Y:S05]  /*7960*/  BRA.CONV ~URZ, `(.L_x_7989) ;  /* 0x000000637f007947 */ /* 0x000fea000b800000 */
[----:B0-----:R-:W-:Y:S01]  /*7970*/  HFMA2.MMA R69, -RZ, RZ, 0, 1.847743988037109375e-06 ;  /* 0x0000001fff457435 */ /* 0x001fe200000001ff */
[----:B------:R-:W-:Y:S02]  /*7980*/  MOV R67, R71 ;  /* 0x0000004700437202 */ /* 0x000fe40000000f00 */
[----:B------:R-:W-:Y:S02]  /*7990*/  MOV R68, 0x1f ;  /* 0x0000001f00447802 */ /* 0x000fe40000000f00 */
[----:B-1----:R-:W-:Y:S02]  /*79a0*/  MOV R66, 0xffffffff ;  /* 0xffffffff00427802 */ /* 0x002fe40000000f00 */
[----:B------:R-:W-:Y:S02]  /*79b0*/  MOV R64, 0x79d0 ;  /* 0x000079d000407802 */ /* 0x000fe40000000f00 */
[----:B-----5:R-:W-:Y:S05]  /*79c0*/  CALL.REL.NOINC `($__internal_190_$__cuda_sm70_shflsync_idx_p) ;  /* 0x0000953000007944 */ /* 0x020fea0003c00000 */
.L_x_7989:
[----:B------:R-:W-:Y:S05]  /*79d0*/  BRA.CONV ~URZ, `(.L_x_7990) ;  /* 0x000000637f007947 */ /* 0x000fea000b800000 */
[----:B0-----:R-:W-:Y:S01]  /*79e0*/  HFMA2.MMA R69, -RZ, RZ, 0, 1.847743988037109375e-06 ;  /* 0x0000001fff457435 */ /* 0x001fe200000001ff */
[----:B------:R-:W-:-:S02]  /*79f0*/  MOV R67, R70 ;  /* 0x0000004600437202 */ /* 0x000fc40000000f00 */
[----:B------:R-:W-:Y:S02]  /*7a00*/  MOV R68, 0x1f ;  /* 0x0000001f00447802 */ /* 0x000fe40000000f00 */
[----:B-1----:R-:W-:Y:S02]  /*7a10*/  MOV R66, 0xffffffff ;  /* 0xffffffff00427802 */ /* 0x002fe40000000f00 */
[----:B------:R-:W-:Y:S02]  /*7a20*/  MOV R64, 0x7a40 ;  /* 0x00007a4000407802 */ /* 0x000fe40000000f00 */
[----:B-----5:R-:W-:Y:S05]  /*7a30*/  CALL.REL.NOINC `($__internal_190_$__cuda_sm70_shflsync_idx_p) ;  /* 0x000094c000007944 */ /* 0x020fea0003c00000 */
.L_x_7990:
        /* <DEDUP_REMOVED lines=9> */
.L_x_8091:
        /* <DEDUP_REMOVED lines=23> */
.L_x_7984:
[----:B---3--:R-:W-:Y:S05]  /*7c40*/  BSYNC B0 ;  /* 0x0000000000007941 */ /* 0x008fea0003800000 */
.L_x_7983:
[----:B------:R-:W-:Y:S01]  /*7c50*/  WARPSYNC 0xffffffff ;  /* 0xffffffff00007948 */ /* 0x000fe20003800000 */
[----:B------:R-:W-:Y:S02]  /*7c60*/  LOP3.LUT P0, RZ, R3, 0x1f, RZ, 0xc0, !PT ;  /* 0x0000001f03ff7812 */ /* 0x000fe4000780c0ff */
[----:B------:R-:W-:Y:S01]  /*7c70*/  BAR.SYNC.DEFER_BLOCKING 0x0 ;  /* 0x0000000000007b1d */ /* 0x000fe20000010000 */
[----:B-1---5:R-:W-:Y:S01]  /*7c80*/  MOV R62, UR24 ;  /* 0x00000018003e7c02 */ /* 0x022fe20008000f00 */
[C---:B--2---:R-:W-:Y:S01]  /*7c90*/  FMUL.FTZ R61, R100.reuse, R73 ;  /* 0x00000049643d7220 */ /* 0x044fe20000410000 */
        /* <DEDUP_REMOVED lines=22> */
[----:B------:R-:W1:Y:S01]  /*7e00*/  LDS.64 R60, [R3.X16+0x6358] ;  /* 0x00635800033c7984 */ /* 0x000e62000000ca00 */
        /* <DEDUP_REMOVED lines=10> */
[C---:B------:R-:W-:Y:S02]  /*7eb0*/  FMUL.FTZ R69, R142.reuse, -R67 ;  /* 0x800000438e457220 */ /* 0x040fe40000410000 */
[----:B------:R-:W-:Y:S02]  /*7ec0*/  FMUL.FTZ R66, R142, -R68 ;  /* 0x800000448e427220 */ /* 0x000fe40000410000 */
[C---:B------:R-:W-:Y:S02]  /*7ed0*/  FFMA.FTZ R62, R106.reuse, R62, -R65 ;  /* 0x0000003e6a3e7223 */ /* 0x040fe40000010841 */
[----:B------:R-:W-:Y:S02]  /*7ee0*/  FFMA.FTZ R63, R106, R63, R64 ;  /* 0x0000003f6a3f7223 */ /* 0x000fe40000010040 */
[----:B------:R-:W-:-:S02]  /*7ef0*/  FFMA.FTZ R69, R143, R68, R69 ;  /* 0x000000448f457223 */ /* 0x000fc40000010045 */
[----:B------:R-:W-:Y:S02]  /*7f00*/  FFMA.FTZ R66, R143, R67, -R66 ;  /* 0x000000438f427223 */ /* 0x000fe40000010842 */
[----:B------:R-:W-:Y:S02]  /*7f10*/  FADD.FTZ R62, R195, R62 ;  /* 0x0000003ec33e7221 */ /* 0x000fe40000010000 */
[----:B------:R-:W-:Y:S02]  /*7f20*/  FADD.FTZ R64, -R196, R63 ;  /* 0x0000003fc4407221 */ /* 0x000fe40000010100 */
[C---:B------:R-:W-:Y:S02]  /*7f30*/  FMUL.FTZ R67, R144.reuse, -R69 ;  /* 0x8000004590437220 */ /* 0x040fe40000410000 */
[----:B------:R-:W-:Y:S02]  /*7f40*/  FMUL.FTZ R68, R144, -R66 ;  /* 0x8000004290447220 */ /* 0x000fe40000410000 */
[----:B------:R-:W-:-:S02]  /*7f50*/  FMUL.FTZ R65, R107, -R62 ;  /* 0x8000003e6b417220 */ /* 0x000fc40000410000 */
[----:B------:R-:W-:Y:S02]  /*7f60*/  FMUL.FTZ R63, R107, -R64 ;  /* 0x800000406b3f7220 */ /* 0x000fe40000410000 */
[C---:B------:R-:W-:Y:S02]  /*7f70*/  FFMA.FTZ R67, R145.reuse, R66, -R67 ;  /* 0x0000004291437223 */ /* 0x040fe40000010843 */
[----:B------:R-:W-:Y:S02]  /*7f80*/  FFMA.FTZ R68, R145, R69, R68 ;  /* 0x0000004591447223 */ /* 0x000fe40000010044 */
[C---:B------:R-:W-:Y:S02]  /*7f90*/  FFMA.FTZ R65, R141.reuse, R64, R65 ;  /* 0x000000408d417223 */ /* 0x040fe40000010041 */
[----:B------:R-:W-:Y:S02]  /*7fa0*/  FFMA.FTZ R62, R141, R62, -R63 ;  /* 0x0000003e8d3e7223 */ /* 0x000fe4000001083f */
[----:B------:R-:W-:-:S02]  /*7fb0*/  FMUL.FTZ R63, R146, -R67 ;  /* 0x80000043923f7220 */ /* 0x000fc40000410000 */
[-C--:B------:R-:W-:Y:S02]  /*7fc0*/  FMUL.FTZ R64, R146, -R68.reuse ;  /* 0x8000004492407220 */ /* 0x080fe40000410000 */
[----:B------:R-:W-:Y:S02]  /*7fd0*/  FADD.FTZ R65, -R194, R65 ;  /* 0x00000041c2417221 */ /* 0x000fe40000010100 */
[----:B------:R-:W-:Y:S02]  /*7fe0*/  FADD.FTZ R62, R193, R62 ;  /* 0x0000003ec13e7221 */ /* 0x000fe40000010000 */
[C---:B------:R-:W-:Y:S02]  /*7ff0*/  FFMA.FTZ R68, R147.reuse, R68, R63 ;  /* 0x0000004493447223 */ /* 0x040fe4000001003f */
[----:B------:R-:W-:Y:S02]  /*8000*/  FFMA.FTZ R67, R147, R67, -R64 ;  /* 0x0000004393437223 */ /* 0x000fe40000010840 */
[----:B------:R-:W-:-:S02]  /*8010*/  FMUL.FTZ R63, R142, -R65 ;  /* 0x800000418e3f7220 */ /* 0x000fc40000410000 */
[-C--:B------:R-:W-:Y:S02]  /*8020*/  FMUL.FTZ R64, R142, -R62.reuse ;  /* 0x8000003e8e407220 */ /* 0x080fe40000410000 */
[C---:B------:R-:W-:Y:S02]  /*8030*/  FFMA.FTZ R62, R143.reuse, R62, -R63 ;  /* 0x0000003e8f3e7223 */ /* 0x040fe4000001083f */
[----:B------:R-:W-:Y:S02]  /*8040*/  FFMA.FTZ R65, R143, R65, R64 ;  /* 0x000000418f417223 */ /* 0x000fe40000010040 */
[C---:B-1----:R-:W-:Y:S02]  /*8050*/  FMUL.FTZ R63, R137.reuse, R61 ;  /* 0x0000003d893f7220 */ /* 0x042fe40000410000 */
[----:B------:R-:W-:Y:S02]  /*8060*/  FMUL.FTZ R137, R137, R60 ;  /* 0x0000003c89897220 */ /* 0x000fe40000410000 */
[----:B------:R-:W-:-:S02]  /*8070*/  FADD.FTZ R65, -R192, R65 ;  /* 0x00000041c0417221 */ /* 0x000fc40000010100 */
[----:B------:R-:W-:Y:S02]  /*8080*/  FFMA.FTZ R60, R136, R60, -R63 ;  /* 0x0000003c883c7223 */ /* 0x000fe4000001083f */
[C---:B------:R-:W-:Y:S02]  /*8090*/  FMUL.FTZ R66, R148.reuse, -R68 ;  /* 0x8000004494427220 */ /* 0x040fe40000410000 */
[----:B------:R-:W-:Y:S02]  /*80a0*/  FMUL.FTZ R69, R148, -R67 ;  /* 0x8000004394457220 */ /* 0x000fe40000410000 */
[----:B------:R-:W-:Y:S02]  /*80b0*/  FFMA.FTZ R137, R136, R61, R137 ;  /* 0x0000003d88897223 */ /* 0x000fe40000010089 */
[----:B------:R-:W-:Y:S02]  /*80c0*/  FADD.FTZ R62, R191, R62 ;  /* 0x0000003ebf3e7221 */ /* 0x000fe40000010000 */
[----:B------:R-:W-:-:S02]  /*80d0*/  FMUL.FTZ R64, R144, -R65 ;  /* 0x8000004190407220 */ /* 0x000fc40000410000 */
[----:B------:R-:W-:Y:S02]  /*80e0*/  FADD.FTZ R136, R179, R60 ;  /* 0x0000003cb3887221 */ /* 0x000fe40000010000 */
[C---:B------:R-:W-:Y:S02]  /*80f0*/  FFMA.FTZ R67, R149.reuse, R67, -R66 ;  /* 0x0000004395437223 */ /* 0x040fe40000010842 */
        /* <DEDUP_REMOVED lines=8> */
[----:B------:R-:W-:Y:S02]  /*8180*/  FFMA.FTZ R63, R140, R178, R63 ;  /* 0x000000b28c3f7223 */ /* 0x000fe4000001003f */
[----:B------:R-:W-:-:S02]  /*8190*/  FFMA.FTZ R62, R126, R69, R62 ;  /* 0x000000457e3e7223 */ /* 0x000fc4000001003e */
[----:B------:R-:W-:Y:S02]  /*81a0*/  FFMA.FTZ R67, R126, R67, -R60 ;  /* 0x000000437e437223 */ /* 0x000fe4000001083c */
[----:B------:R-:W-:Y:S02]  /*81b0*/  FFMA.FTZ R60, R140, R136, -R61 ;  /* 0x000000888c3c7223 */ /* 0x000fe4000001083d */
[----:B------:R-:W-:Y:S02]  /*81c0*/  FADD.FTZ R137, R176, R63 ;  /* 0x0000003fb0897221 */ /* 0x000fe40000010000 */
[----:B------:R-:W-:Y:S02]  /*81d0*/  FMUL.FTZ R61, R127, -R62 ;  /* 0x8000003e7f3d7220 */ /* 0x000fe40000410000 */
[----:B------:R-:W-:Y:S02]  /*81e0*/  FADD.FTZ R177, R177, R60 ;  /* 0x0000003cb1b17221 */ /* 0x000fe40000010000 */
[----:B------:R-:W-:-:S02]  /*81f0*/  FMUL.FTZ R69, R127, -R67 ;  /* 0x800000437f457220 */ /* 0x000fc40000410000 */
[C---:B------:R-:W-:Y:S02]  /*8200*/  FMUL.FTZ R60, R135.reuse, R137 ;  /* 0x00000089873c7220 */ /* 0x040fe40000410000 */
[----:B------:R-:W-:Y:S02]  /*8210*/  FFMA.FTZ R67, R128, R67, -R61 ;  /* 0x0000004380437223 */ /* 0x000fe4000001083d */
[-C--:B------:R-:W-:Y:S02]  /*8220*/  FMUL.FTZ R61, R135, R177.reuse ;  /* 0x000000b1873d7220 */ /* 0x080fe40000410000 */
[C---:B------:R-:W-:Y:S02]  /*8230*/  FFMA.FTZ R60, R138.reuse, R177, -R60 ;  /* 0x000000b18a3c7223 */ /* 0x040fe4000001083c */
[----:B------:R-:W-:Y:S02]  /*8240*/  FFMA.FTZ R61, R138, R137, R61 ;  /* 0x000000898a3d7223 */ /* 0x000fe4000001003d */
[----:B------:R-:W-:-:S02]  /*8250*/  FADD.FTZ R176, R183, R60 ;  /* 0x0000003cb7b07221 */ /* 0x000fc40000010000 */
[----:B------:R-:W-:Y:S02]  /*8260*/  FADD.FTZ R182, R182, R61 ;  /* 0x0000003db6b67221 */ /* 0x000fe40000010000 */
[----:B------:R-:W-:Y:S02]  /*8270*/  FMUL.FTZ R63, R133, R176 ;  /* 0x000000b0853f7220 */ /* 0x000fe40000410000 */
[----:B------:R-:W-:Y:S02]  /*8280*/  FFMA.FTZ R65, R145, R65, R66 ;  /* 0x0000004191417223 */ /* 0x000fe40000010042 */
[-C--:B------:R-:W-:Y:S02]  /*8290*/  FMUL.FTZ R61, R133, R182.reuse ;  /* 0x000000b6853d7220 */ /* 0x080fe40000410000 */
[----:B------:R-:W-:Y:S02]  /*82a0*/  FADD.FTZ R64, R189, R64 ;  /* 0x00000040bd407221 */ /* 0x000fe40000010000 */
[----:B------:R-:W-:-:S02]  /*82b0*/  FFMA.FTZ R63, R134, R182, R63 ;  /* 0x000000b6863f7223 */ /* 0x000fc4000001003f */
[----:B------:R-:W-:Y:S02]  /*82c0*/  FADD.FTZ R65, -R190, R65 ;  /* 0x00000041be417221 */ /* 0x000fe40000010100 */
[----:B------:R-:W-:Y:S02]  /*82d0*/  FFMA.FTZ R60, R134, R176, -R61 ;  /* 0x000000b0863c7223 */ /* 0x000fe4000001083d */
[----:B------:R-:W-:Y:S02]  /*82e0*/  FMUL.FTZ R66, R146, -R64 ;  /* 0x8000004092427220 */ /* 0x000fe40000410000 */
[----:B------:R-:W-:Y:S02]  /*82f0*/  FADD.FTZ R179, R180, R63 ;  /* 0x0000003fb4b37221 */ /* 0x000fe40000010000 */
[----:B------:R-:W-:Y:S02]  /*8300*/  FFMA.FTZ R69, R128, R62, R69 ;  /* 0x0000003e80457223 */ /* 0x000fe40000010045 */
[----:B------:R-:W-:-:S02]  /*8310*/  FMUL.FTZ R62, R146, -R65 ;  /* 0x80000041923e7220 */ /* 0x000fc40000410000 */
[----:B------:R-:W-:Y:S02]  /*8320*/  FADD.FTZ R181, R181, R60 ;  /* 0x0000003cb5b57221 */ /* 0x000fe40000010000 */
[----:B------:R-:W-:Y:S02]  /*8330*/  FFMA.FTZ R65, R147, R65, R66 ;  /* 0x0000004193417223 */ /* 0x000fe40000010042 */
[C---:B------:R-:W-:Y:S02]  /*8340*/  FMUL.FTZ R60, R131.reuse, R179 ;  /* 0x000000b3833c7220 */ /* 0x040fe40000410000 */
[----:B------:R-:W-:Y:S02]  /*8350*/  FMUL.FTZ R61, R131, R181 ;  /* 0x000000b5833d7220 */ /* 0x000fe40000410000 */
[----:B------:R-:W-:Y:S02]  /*8360*/  FFMA.FTZ R62, R147, R64, -R62 ;  /* 0x00000040933e7223 */ /* 0x000fe4000001083e */
[----:B------:R-:W-:-:S02]  /*8370*/  FADD.FTZ R65, -R188, R65 ;  /* 0x00000041bc417221 */ /* 0x000fc40000010100 */
[C---:B------:R-:W-:Y:S02]  /*8380*/  FFMA.FTZ R60, R132.reuse, R181, -R60 ;  /* 0x000000b5843c7223 */ /* 0x040fe4000001083c */
[C---:B------:R-:W-:Y:S02]  /*8390*/  FMUL.FTZ R66, R129.reuse, -R67 ;  /* 0x8000004381427220 */ /* 0x040fe40000410000 */
[----:B------:R-:W-:Y:S02]  /*83a0*/  FMUL.FTZ R64, R129, -R69 ;  /* 0x8000004581407220 */ /* 0x000fe40000410000 */
[----:B------:R-:W-:Y:S02]  /*83b0*/  FFMA.FTZ R61, R132, R179, R61 ;  /* 0x000000b3843d7223 */ /* 0x000fe4000001003d */
[----:B------:R-:W-:Y:S02]  /*83c0*/  FADD.FTZ R62, R95, R62 ;  /* 0x0000003e5f3e7221 */ /* 0x000fe40000010000 */
[----:B------:R-:W-:-:S02]  /*83d0*/  FMUL.FTZ R63, R148, -R65 ;  /* 0x80000041943f7220 */ /* 0x000fc40000410000 */
[----:B------:R-:W-:Y:S02]  /*83e0*/  FADD.FTZ R180, R185, R60 ;  /* 0x0000003cb9b47221 */ /* 0x000fe40000010000 */
[C---:B------:R-:W-:Y:S02]  /*83f0*/  FFMA.FTZ R69, R130.reuse, R69, R66 ;  /* 0x0000004582457223 */ /* 0x040fe40000010042 */
[----:B------:R-:W-:Y:S02]  /*8400*/  FFMA.FTZ R67, R130, R67, -R64 ;  /* 0x0000004382437223 */ /* 0x000fe40000010840 */
[----:B------:R-:W-:Y:S02]  /*8410*/  FADD.FTZ R184, R184, R61 ;  /* 0x0000003db8b87221 */ /* 0x000fe40000010000 */
[----:B------:R-:W-:Y:S02]  /*8420*/  FFMA.FTZ R64, R149, R62, -R63 ;  /* 0x0000003e95407223 */ /* 0x000fe4000001083f */
[----:B------:R-:W-:-:S02]  /*8430*/  FMUL.FTZ R63, R129, R180 ;  /* 0x000000b4813f7220 */ /* 0x000fc40000410000 */
[----:B------:R-:W-:Y:S02]  /*8440*/  FMUL.FTZ R60, R131, -R69 ;  /* 0x80000045833c7220 */ /* 0x000fe40000410000 */
[----:B------:R-:W-:Y:S02]  /*8450*/  FMUL.FTZ R66, R148, -R62 ;  /* 0x8000003e94427220 */ /* 0x000fe40000410000 */
[-C--:B------:R-:W-:Y:S02]  /*8460*/  FMUL.FTZ R61, R129, R184.reuse ;  /* 0x000000b8813d7220 */ /* 0x080fe40000410000 */
[-C--:B------:R-:W-:Y:S02]  /*8470*/  FMUL.FTZ R62, R131, -R67.reuse ;  /* 0x80000043833e7220 */ /* 0x080fe40000410000 */
[----:B------:R-:W-:Y:S02]  /*8480*/  FFMA.FTZ R63, R130, R184, R63 ;  /* 0x000000b8823f7223 */ /* 0x000fe4000001003f */
[----:B------:R-:W-:-:S02]  /*8490*/  FFMA.FTZ R67, R132, R67, -R60 ;  /* 0x0000004384437223 */ /* 0x000fc4000001083c */
[----:B------:R-:W-:Y:S02]  /*84a0*/  FFMA.FTZ R60, R130, R180, -R61 ;  /* 0x000000b4823c7223 */ /* 0x000fe4000001083d */
[----:B------:R-:W-:Y:S02]  /*84b0*/  FFMA.FTZ R62, R132, R69, R62 ;  /* 0x00000045843e7223 */ /* 0x000fe4000001003e */
[----:B------:R-:W-:Y:S02]  /*84c0*/  FADD.FTZ R183, R186, R63 ;  /* 0x0000003fbab77221 */ /* 0x000fe40000010000 */
[----:B------:R-:W-:Y:S02]  /*84d0*/  FMUL.FTZ R69, R133, -R67 ;  /* 0x8000004385457220 */ /* 0x000fe40000410000 */
[----:B------:R-:W-:Y:S02]  /*84e0*/  FADD.FTZ R187, R187, R60 ;  /* 0x0000003cbbbb7221 */ /* 0x000fe40000010000 */
[----:B------:R-:W-:-:S02]  /*84f0*/  FFMA.FTZ R65, R149, R65, R66 ;  /* 0x0000004195417223 */ /* 0x000fc40000010042 */
[-C--:B------:R-:W-:Y:S02]  /*8500*/  FMUL.FTZ R61, R133, -R62.reuse ;  /* 0x8000003e853d7220 */ /* 0x080fe40000410000 */
[C---:B------:R-:W-:Y:S02]  /*8510*/  FMUL.FTZ R60, R127.reuse, R183 ;  /* 0x000000b77f3c7220 */ /* 0x040fe40000410000 */
[C---:B------:R-:W-:Y:S02]  /*8520*/  FFMA.FTZ R69, R134.reuse, R62, R69 ;  /* 0x0000003e86457223 */ /* 0x040fe40000010045 */
[----:B------:R-:W-:Y:S02]  /*8530*/  FMUL.FTZ R62, R127, R187 ;  /* 0x000000bb7f3e7220 */ /* 0x000fe40000410000 */
[----:B------:R-:W-:Y:S02]  /*8540*/  FFMA.FTZ R66, R134, R67, -R61 ;  /* 0x0000004386427223 */ /* 0x000fe4000001083d */
[----:B------:R-:W-:-:S02]  /*8550*/  FADD.FTZ R65, -R94, R65 ;  /* 0x000000415e417221 */ /* 0x000fc40000010100 */
[C---:B------:R-:W-:Y:S02]  /*8560*/  FFMA.FTZ R61, R128.reuse, R187, -R60 ;  /* 0x000000bb803d7223 */ /* 0x040fe4000001083c */
[----:B------:R-:W-:Y:S02]  /*8570*/  FADD.FTZ R64, R93, R64 ;  /* 0x000000405d407221 */ /* 0x000fe40000010000 */
[----:B------:R-:W-:Y:S02]  /*8580*/  FFMA.FTZ R62, R128, R183, R62 ;  /* 0x000000b7803e7223 */ /* 0x000fe4000001003e */
[C---:B------:R-:W-:Y:S02]  /*8590*/  FMUL.FTZ R63, R125.reuse, -R65 ;  /* 0x800000417d3f7220 */ /* 0x040fe40000410000 */
[----:B------:R-:W-:Y:S02]  /*85a0*/  FADD.FTZ R208, R208, R61 ;  /* 0x0000003dd0d07221 */ /* 0x000fe40000010000 */
[----:B------:R-:W-:-:S02]  /*85b0*/  FMUL.FTZ R60, R125, -R64 ;  /* 0x800000407d3c7220 */ /* 0x000fc40000410000 */
[----:B------:R-:W-:Y:S02]  /*85c0*/  FADD.FTZ R186, R207, R62 ;  /* 0x0000003ecfba7221 */ /* 0x000fe40000010000 */
[C---:B------:R-:W-:Y:S02]  /*85d0*/  FFMA.FTZ R62, R126.reuse, R64, -R63 ;  /* 0x000000407e3e7223 */ /* 0x040fe4000001083f */
[C---:B------:R-:W-:Y:S02]  /*85e0*/  FMUL.FTZ R63, R125.reuse, R208 ;  /* 0x000000d07d3f7220 */ /* 0x040fe40000410000 */
[----:B------:R-:W-:Y:S02]  /*85f0*/  FFMA.FTZ R67, R126, R65, R60 ;  /* 0x000000417e437223 */ /* 0x000fe4000001003c */
[----:B------:R-:W-:Y:S02]  /*8600*/  FMUL.FTZ R61, R125, R186 ;  /* 0x000000ba7d3d7220 */ /* 0x000fe40000410000 */
[----:B------:R-:W-:-:S02]  /*8610*/  FMUL.FTZ R65, R135, -R69 ;  /* 0x8000004587417220 */ /* 0x000fc40000410000 */
[----:B------:R-:W-:Y:S02]  /*8620*/  FMUL.FTZ R68, R135, -R66 ;  /* 0x8000004287447220 */ /* 0x000fe40000410000 */
[C---:B------:R-:W-:Y:S02]  /*8630*/  FFMA.FTZ R60, R126.reuse, R186, R63 ;  /* 0x000000ba7e3c7223 */ /* 0x040fe4000001003f */
[----:B------:R-:W-:Y:S02]  /*8640*/  FADD.FTZ R63, R91, R62 ;  /* 0x0000003e5b3f7221 */ /* 0x000fe40000010000 */
[----:B------:R-:W-:Y:S02]  /*8650*/  FFMA.FTZ R61, R126, R208, -R61 ;  /* 0x000000d07e3d7223 */ /* 0x000fe4000001083d */
[C---:B------:R-:W-:Y:S02]  /*8660*/  FFMA.FTZ R64, R138.reuse, R66, -R65 ;  /* 0x000000428a407223 */ /* 0x040fe40000010841 */
[----:B------:R-:W-:-:S02]  /*8670*/  FFMA.FTZ R65, R138, R69, R68 ;  /* 0x000000458a417223 */ /* 0x000fc40000010044 */
[----:B------:R-:W-:Y:S02]  /*8680*/  FADD.FTZ R67, -R92, R67 ;  /* 0x000000435c437221 */ /* 0x000fe40000010100 */
[----:B------:R-:W-:Y:S02]  /*8690*/  FADD.FTZ R205, R205, R60 ;  /* 0x0000003ccdcd7221 */ /* 0x000fe40000010000 */
[C---:B------:R-:W-:Y:S02]  /*86a0*/  FMUL.FTZ R68, R127.reuse, -R63 ;  /* 0x8000003f7f447220 */ /* 0x040fe40000410000 */
[----:B------:R-:W-:Y:S02]  /*86b0*/  FADD.FTZ R185, R206, R61 ;  /* 0x0000003dceb97221 */ /* 0x000fe40000010000 */
[----:B------:R-:W-:Y:S02]  /*86c0*/  FMUL.FTZ R66, R127, -R67 ;  /* 0x800000437f427220 */ /* 0x000fe40000410000 */
[----:B------:R-:W-:-:S02]  /*86d0*/  FMUL.FTZ R60, R148, R205 ;  /* 0x000000cd943c7220 */ /* 0x000fc40000410000 */
[----:B------:R-:W-:Y:S02]  /*86e0*/  FFMA.FTZ R67, R128, R67, R68 ;  /* 0x0000004380437223 */ /* 0x000fe40000010044 */
[----:B------:R-:W-:Y:S02]  /*86f0*/  FMUL.FTZ R62, R148, R185 ;  /* 0x000000b9943e7220 */ /* 0x000fe40000410000 */
[----:B------:R-:W-:Y:S02]  /*8700*/  FFMA.FTZ R66, R128, R63, -R66 ;  /* 0x0000003f80427223 */ /* 0x000fe40000010842 */
[C---:B------:R-:W-:Y:S02]  /*8710*/  FFMA.FTZ R61, R149.reuse, R185, -R60 ;  /* 0x000000b9953d7223 */ /* 0x040fe4000001083c */
[----:B------:R-:W-:Y:S02]  /*8720*/  FADD.FTZ R67, -R90, R67 ;  /* 0x000000435a437221 */ /* 0x000fe40000010100 */
[----:B------:R-:W-:-:S02]  /*8730*/  FFMA.FTZ R62, R149, R205, R62 ;  /* 0x000000cd953e7223 */ /* 0x000fc4000001003e */
[----:B------:R-:W-:Y:S02]  /*8740*/  FADD.FTZ R66, R89, R66 ;  /* 0x0000004259427221 */ /* 0x000fe40000010000 */
[----:B------:R-:W-:Y:S02]  /*8750*/  FADD.FTZ R212, R212, R61 ;  /* 0x0000003dd4d47221 */ /* 0x000fe40000010000 */
[----:B------:R-:W-:Y:S02]  /*8760*/  FMUL.FTZ R63, R129, -R67 ;  /* 0x80000043813f7220 */ /* 0x000fe40000410000 */
[----:B------:R-:W-:Y:S02]  /*8770*/  FADD.FTZ R206, R211, R62 ;  /* 0x0000003ed3ce7221 */ /* 0x000fe40000010000 */
[----:B------:R-:W-:Y:S02]  /*8780*/  FMUL.FTZ R68, R129, -R66 ;  /* 0x8000004281447220 */ /* 0x000fe40000410000 */
[----:B------:R-:W-:-:S02]  /*8790*/  FMUL.FTZ R61, R146, R212 ;  /* 0x000000d4923d7220 */ /* 0x000fc40000410000 */
[----:B------:R-:W-:Y:S02]  /*87a0*/  FFMA.FTZ R66, R130, R66, -R63 ;  /* 0x0000004282427223 */ /* 0x000fe4000001083f */
[-C--:B------:R-:W-:Y:S02]  /*87b0*/  FMUL.FTZ R60, R146, R206.reuse ;  /* 0x000000ce923c7220 */ /* 0x080fe40000410000 */
[----:B------:R-:W-:Y:S02]  /*87c0*/  FFMA.FTZ R67, R130, R67, R68 ;  /* 0x0000004382437223 */ /* 0x000fe40000010044 */
[----:B------:R-:W-:Y:S02]  /*87d0*/  FFMA.FTZ R62, R147, R206, R61 ;  /* 0x000000ce933e7223 */ /* 0x000fe4000001003d */
[----:B------:R-:W-:Y:S02]  /*87e0*/  FADD.FTZ R66, R87, R66 ;  /* 0x0000004257427221 */ /* 0x000fe40000010000 */
[----:B------:R-:W-:-:S02]  /*87f0*/  FFMA.FTZ R207, R147, R212, -R60 ;  /* 0x000000d493cf7223 */ /* 0x000fc4000001083c */
[----:B------:R-:W-:Y:S02]  /*8800*/  FADD.FTZ R67, -R88, R67 ;  /* 0x0000004358437221 */ /* 0x000fe40000010100 */
[----:B------:R-:W-:Y:S02]  /*8810*/  FADD.FTZ R215, R215, R62 ;  /* 0x0000003ed7d77221 */ /* 0x000fe40000010000 */
[C---:B------:R-:W-:Y:S02]  /*8820*/  FMUL.FTZ R68, R131.reuse, -R66 ;  /* 0x8000004283447220 */ /* 0x040fe40000410000 */
[----:B------:R-:W-:Y:S02]  /*8830*/  FADD.FTZ R207, R216, R207 ;  /* 0x000000cfd8cf7221 */ /* 0x000fe40000010000 */
[----:B------:R-:W-:Y:S02]  /*8840*/  FMUL.FTZ R63, R131, -R67 ;  /* 0x80000043833f7220 */ /* 0x000fe40000410000 */
[----:B------:R-:W-:-:S02]  /*8850*/  FMUL.FTZ R60, R144, R215 ;  /* 0x000000d7903c7220 */ /* 0x000fc40000410000 */
[----:B------:R-:W-:Y:S02]  /*8860*/  FFMA.FTZ R67, R132, R67, R68 ;  /* 0x0000004384437223 */ /* 0x000fe40000010044 */
[-C--:B------:R-:W-:Y:S02]  /*8870*/  FMUL.FTZ R62, R144, R207.reuse ;  /* 0x000000cf903e7220 */ /* 0x080fe40000410000 */
        /* <DEDUP_REMOVED lines=34> */
[----:B------:R-:W-:Y:S01]  /*8aa0*/  FFMA.FTZ R70, R140, R66, -R67 ;  /* 0x000000428c467223 */ /* 0x000fe20000010843 */
[----:B------:R-:W-:Y:S01]  /*8ab0*/  CS2R R62, SRZ ;  /* 0x00000000003e7805 */ /* 0x000fe2000001ff00 */
[C---:B------:R-:W-:Y:S02]  /*8ac0*/  FMUL.FTZ R67, R105.reuse, R224 ;  /* 0x000000e069437220 */ /* 0x040fe40000410000 */
[----:B------:R-:W-:-:S02]  /*8ad0*/  FMUL.FTZ R69, R105, R222 ;  /* 0x000000de69457220 */ /* 0x000fc40000410000 */
[----:B------:R-:W-:Y:S02]  /*8ae0*/  FMUL.FTZ R71, R139, -R66 ;  /* 0x800000428b477220 */ /* 0x000fe40000410000 */
        /* <DEDUP_REMOVED lines=13> */
[----:B------:R-:W-:Y:S02]  /*8bc0*/  FADD.FTZ R67, -R80, R71 ;  /* 0x0000004750437221 */ /* 0x000fe40000010100 */
[C---:B------:R-:W-:Y:S02]  /*8bd0*/  FFMA.FTZ R71, R104.reuse, R213, R69 ;  /* 0x000000d568477223 */ /* 0x040fe40000010045 */
[----:B------:R-:W-:Y:S02]  /*8be0*/  FFMA.FTZ R69, R104, R211, -R68 ;  /* 0x000000d368457223 */ /* 0x000fe40000010844 */
[----:B------:R-:W-:Y:S02]  /*8bf0*/  FADD.FTZ R202, R202, R71 ;  /* 0x00000047caca7221 */ /* 0x000fe40000010000 */
        /* <DEDUP_REMOVED lines=28> */
.L_x_8092:
[----:B------:R-:W-:Y:S05]  /*8dc0*/  BRA.DIV ~URZ, `(.L_x_7995) ;  /* 0x000072827f007947 */ /* 0x000fea000b800000 */
[----:B------:R3:W4:Y:S04]  /*8dd0*/  SHFL.DOWN PT, R67, R225, 0x1, 0x1f ;  /* 0x08201f00e1437f89 */ /* 0x00072800000e0000 */
[----:B------:R3:W0:Y:S04]  /*8de0*/  SHFL.DOWN PT, R68, R71, 0x1, 0x1f ;  /* 0x08201f0047447f89 */ /* 0x00062800000e0000 */
[----:B------:R3:W1:Y:S02]  /*8df0*/  SHFL.DOWN PT, R64, R70, 0x1, 0x1f ;  /* 0x08201f0046407f89 */ /* 0x00066400000e0000 */
.L_x_8093:
        /* <DEDUP_REMOVED lines=15> */
.L_x_7997:
[----:B------:R-:W-:Y:S05]  /*8ef0*/  BSYNC B1 ;  /* 0x0000000000017941 */ /* 0x000fea0003800000 */
.L_x_7996:
[----:B------:R-:W-:Y:S05]  /*8f00*/  BRA.DIV ~URZ, `(.L_x_7998) ;  /* 0x000072a27f007947 */ /* 0x000fea000b800000 */
[----:B--2---:R2:W3:Y:S04]  /*8f10*/  SHFL.DOWN PT, R66, R226, 0x2, 0x1f ;  /* 0x08401f00e2427f89 */ /* 0x0044e800000e0000 */
[----:B----4-:R2:W4:Y:S04]  /*8f20*/  SHFL.DOWN PT, R67, R225, 0x2, 0x1f ;  /* 0x08401f00e1437f89 */ /* 0x01052800000e0000 */
[----:B0-----:R2:W0:Y:S04]  /*8f30*/  SHFL.DOWN PT, R68, R71, 0x2, 0x1f ;  /* 0x08401f0047447f89 */ /* 0x00142800000e0000 */
[----:B-1----:R2:W1:Y:S02]  /*8f40*/  SHFL.DOWN PT, R64, R70, 0x2, 0x1f ;  /* 0x08401f0046407f89 */ /* 0x00246400000e0000 */
.L_x_8094:
        /* <DEDUP_REMOVED lines=15> */
.L_x_8000:
[----:B------:R-:W-:Y:S05]  /*9040*/  BSYNC B1 ;  /* 0x0000000000017941 */ /* 0x000fea0003800000 */
.L_x_7999:
[----:B------:R-:W-:Y:S05]  /*9050*/  BRA.DIV ~URZ, `(.L_x_8001) ;  /* 0x000073227f007947 */ /* 0x000fea000b800000 */
[----:B---3--:R3:W2:Y:S02]  /*9060*/  SHFL.DOWN PT, R66, R226, 0x4, 0x1f ;  /* 0x08801f00e2427f89 */ /* 0x0086a400000e0000 */
.L_x_8095:
[----:B------:R-:W-:Y:S05]  /*9070*/  BRA.DIV ~URZ, `(.L_x_8002) ;  /* 0x000073827f007947 */ /* 0x000fea000b800000 */
[----:B----4-:R4:W3:Y:S04]  /*9080*/  SHFL.DOWN PT, R67, R225, 0x4, 0x1f ;  /* 0x08801f00e1437f89 */ /* 0x0108e800000e0000 */
[----:B0-----:R4:W0:Y:S04]  /*9090*/  SHFL.DOWN PT, R68, R71, 0x4, 0x1f ;  /* 0x08801f0047447f89 */ /* 0x00182800000e0000 */
[----:B-1----:R4:W1:Y:S02]  /*90a0*/  SHFL.DOWN PT, R64, R70, 0x4, 0x1f ;  /* 0x08801f0046407f89 */ /* 0x00286400000e0000 */
.L_x_8096:
        /* <DEDUP_REMOVED lines=15> */
.L_x_8004:
[----:B------:R-:W-:Y:S05]  /*91a0*/  BSYNC B1 ;  /* 0x0000000000017941 */ /* 0x000fea0003800000 */
.L_x_8003:
[----:B------:R-:W-:Y:S05]  /*91b0*/  BRA.DIV ~URZ, `(.L_x_8005) ;  /* 0x000073a27f007947 */ /* 0x000fea000b800000 */
[----:B--2---:R2:W4:Y:S04]  /*91c0*/  SHFL.DOWN PT, R66, R226, 0x8, 0x1f ;  /* 0x09001f00e2427f89 */ /* 0x00452800000e0000 */
[----:B---3--:R2:W3:Y:S04]  /*91d0*/  SHFL.DOWN PT, R67, R225, 0x8, 0x1f ;  /* 0x09001f00e1437f89 */ /* 0x0084e800000e0000 */
[----:B0-----:R2:W0:Y:S04]  /*91e0*/  SHFL.DOWN PT, R68, R71, 0x8, 0x1f ;  /* 0x09001f0047447f89 */ /* 0x00142800000e0000 */
[----:B-1----:R2:W1:Y:S02]  /*91f0*/  SHFL.DOWN PT, R64, R70, 0x8, 0x1f ;  /* 0x09001f0046407f89 */ /* 0x00246400000e0000 */
.L_x_8097:
        /* <DEDUP_REMOVED lines=15> */
.L_x_8007:
[----:B------:R-:W-:Y:S05]  /*92f0*/  BSYNC B1 ;  /* 0x0000000000017941 */ /* 0x000fea0003800000 */
.L_x_8006:
[----:B------:R-:W-:Y:S05]  /*9300*/  BRA.DIV ~URZ, `(.L_x_8008) ;  /* 0x000074227f007947 */ /* 0x000fea000b800000 */
[----:B----4-:R4:W2:Y:S02]  /*9310*/  SHFL.DOWN PT, R66, R226, 0x10, 0x1f ;  /* 0x0a001f00e2427f89 */ /* 0x0108a400000e0000 */
.L_x_8098:
[----:B------:R-:W-:Y:S05]  /*9320*/  BRA.DIV ~URZ, `(.L_x_8009) ;  /* 0x000074827f007947 */ /* 0x000fea000b800000 */
[----:B---3--:R3:W4:Y:S04]  /*9330*/  SHFL.DOWN PT, R67, R225, 0x10, 0x1f ;  /* 0x0a001f00e1437f89 */ /* 0x00872800000e0000 */
[----:B0-----:R3:W0:Y:S04]  /*9340*/  SHFL.DOWN PT, R68, R71, 0x10, 0x1f ;  /* 0x0a001f0047447f89 */ /* 0x00162800000e0000 */
[----:B-1----:R3:W1:Y:S02]  /*9350*/  SHFL.DOWN PT, R64, R70, 0x10, 0x1f ;  /* 0x0a001f0046407f89 */ /* 0x00266400000e0000 */
.L_x_8099:
        /* <DEDUP_REMOVED lines=13> */
.L_x_8011:
[----:B------:R-:W-:Y:S05]  /*9430*/  BSYNC B1 ;  /* 0x0000000000017941 */ /* 0x000fea0003800000 */
.L_x_8010:
[----:B------:R-:W-:Y:S05]  /*9440*/  BRA.DIV ~URZ, `(.L_x_8012) ;  /* 0x000074c27f007947 */ /* 0x000fea000b800000 */
[----:B------:R-:W5:Y:S04]  /*9450*/  SHFL.IDX PT, R232, R225, RZ, 0x1f ;  /* 0x00001fffe1e87589 */ /* 0x000f6800000e0000 */
[----:B------:R-:W3:Y:S04]  /*9460*/  SHFL.IDX PT, R223, R226, RZ, 0x1f ;  /* 0x00001fffe2df7589 */ /* 0x000ee800000e0000 */
[----:B------:R-:W4:Y:S04]  /*9470*/  SHFL.IDX PT, R221, R71, RZ, 0x1f ;  /* 0x00001fff47dd7589 */ /* 0x000f2800000e0000 */
[----:B------:R-:W2:Y:S04]  /*9480*/  SHFL.DOWN PT, R227, R71, 0x1, 0x1f ;  /* 0x08201f0047e37f89 */ /* 0x000ea800000e0000 */
[----:B------:R-:W1:Y:S04]  /*9490*/  SHFL.IDX PT, R214, R70, RZ, 0x1f ;  /* 0x00001fff46d67589 */ /* 0x000e6800000e0000 */
[----:B------:R-:W0:Y:S04]  /*94a0*/  SHFL.DOWN PT, R231, R70, 0x1, 0x1f ;  /* 0x08201f0046e77f89 */ /* 0x000e2800000e0000 */
[----:B------:R-:W0:Y:S01]  /*94b0*/  SHFL.IDX PT, R234, R60, RZ, 0x1f ;  /* 0x00001fff3cea7589 */ /* 0x000e2200000e0000 */
[----:B-----5:R-:W-:-:S02]  /*94c0*/  FMUL.FTZ R230, R63, R232 ;  /* 0x000000e83fe67220 */ /* 0x020fc40000410000 */
[CC--:B-1----:R-:W-:Y:S01]  /*94d0*/  FMUL.FTZ R64, R62.reuse, R232.reuse ;  /* 0x000000e83e407220 */ /* 0x0c2fe20000410000 */
[----:B------:R-:W1:Y:S01]  /*94e0*/  SHFL.IDX PT, R236, R62, RZ, 0x1f ;  /* 0x00001fff3eec7589 */ /* 0x000e6200000e0000 */
[-C--:B---3--:R-:W-:Y:S02]  /*94f0*/  FFMA.FTZ R230, R62, R223.reuse, -R230 ;  /* 0x000000df3ee67223 */ /* 0x088fe400000108e6 */
[----:B------:R-:W-:Y:S01]  /*9500*/  FFMA.FTZ R233, R63, R223, R64 ;  /* 0x000000df3fe97223 */ /* 0x000fe20000010040 */
[----:B----4-:R-:W3:Y:S04]  /*9510*/  SHFL.IDX PT, R67, R63, RZ, 0x1f ;  /* 0x00001fff3f437589 */ /* 0x010ee800000e0000 */
[----:B------:R-:W4:Y:S04]  /*9520*/  SHFL.IDX PT, R235, R61, RZ, 0x1f ;  /* 0x00001fff3deb7589 */ /* 0x000f2800000e0000 */
[----:B------:R5:W0:Y:S04]  /*9530*/  SHFL.DOWN PT, R228, R226, 0x1, 0x1f ;  /* 0x08201f00e2e47f89 */ /* 0x000a2800000e0000 */
[----:B------:R1:W0:Y:S01]  /*9540*/  SHFL.DOWN PT, R229, R225, 0x1, 0x1f ;  /* 0x08201f00e1e57f89 */ /* 0x00022200000e0000 */
[----:B--2--5:R-:W-:-:S02]  /*9550*/  FMUL.FTZ R226, R60, R232 ;  /* 0x000000e83ce27220 */ /* 0x024fc40000410000 */
[----:B------:R-:W-:Y:S02]  /*9560*/  FMUL.FTZ R232, R61, R232 ;  /* 0x000000e83de87220 */ /* 0x000fe40000410000 */
[----:B-1----:R-:W-:Y:S02]  /*9570*/  FMUL.FTZ R225, R60, R223 ;  /* 0x000000df3ce17220 */ /* 0x002fe40000410000 */
.L_x_8100:
[----:B0-----:R0:W1:Y:S01]  /*9580*/  LDS.128 R68, [R210+0x6770] ;  /* 0x00677000d2447984 */ /* 0x0010620000000c00 */
[----:B------:R-:W-:Y:S01]  /*9590*/  ISETP.NE.AND P0, PT, R3, 0x1f, PT ;  /* 0x0000001f0300780c */ /* 0x000fe20003f05270 */
[----:B------:R-:W-:Y:S01]  /*95a0*/  BSSY B1, `(.L_x_8013) ;  /* 0x000000f000017945 */ /* 0x000fe20003800000 */
[----:B------:R-:W-:Y:S02]  /*95b0*/  MOV R64, R234 ;  /* 0x000000ea00407202 */ /* 0x000fe40000000f00 */
[----:B----4-:R-:W-:Y:S02]  /*95c0*/  MOV R65, R235 ;  /* 0x000000eb00417202 */ /* 0x010fe40000000f00 */
[----:B------:R-:W-:-:S07]  /*95d0*/  MOV R66, R236 ;  /* 0x000000ec00427202 */ /* 0x000fce0000000f00 */
[----:B------:R-:W-:Y:S05]  /*95e0*/  @!P0 BRA `(.L_x_8014) ;  /* 0x000000a000008947 */ /* 0x000fea0003800000 */
[-C--:B0--3--:R-:W-:Y:S02]  /*95f0*/  FMUL.FTZ R235, R67, R229.reuse ;  /* 0x000000e543eb7220 */ /* 0x089fe40000410000 */
        /* <DEDUP_REMOVED lines=9> */
.L_x_8014:
[----:B0-----:R-:W-:Y:S05]  /*9690*/  BSYNC B1 ;  /* 0x0000000000017941 */ /* 0x001fea0003800000 */
.L_x_8013:
[C---:B-1-3--:R-:W-:Y:S01]  /*96a0*/  FMUL.FTZ R227, R69.reuse, R67 ;  /* 0x0000004345e37220 */ /* 0x04afe20000410000 */
        /* <DEDUP_REMOVED lines=15> */
.L_x_7993:
[----:B-1----:R-:W-:Y:S05]  /*97a0*/  BSYNC B0 ;  /* 0x0000000000007941 */ /* 0x002fea0003800000 */
.L_x_7992:
        /* <DEDUP_REMOVED lines=11> */
[----:B------:R-:W-:Y:S01]  /*9860*/  ULDC UR37, c[0x0][0x168] ;  /* 0x00005a0000257ab9 */ /* 0x000fe20000000800 */
[C---:B------:R-:W-:Y:S01]  /*9870*/  IADD3 R214, R3.reuse, 0x740, RZ ;  /* 0x0000074003d67810 */ /* 0x040fe20007ffe0ff */
[----:B------:R-:W-:Y:S01]  /*9880*/  ULEA UR36, UR36, 0xfffffc00, 0xa ;  /* 0xfffffc0024247891 */ /* 0x000fe2000f8e503f */
[C---:B------:R-:W-:Y:S01]  /*9890*/  IADD3 R226, R3.reuse, 0x780, RZ ;  /* 0x0000078003e27810 */ /* 0x040fe20007ffe0ff */
[----:B------:R-:W-:Y:S01]  /*98a0*/  BSSY B0, `(.L_x_8015) ;  /* 0x00002b3000007945 */ /* 0x000fe20003800000 */
[C---:B------:R-:W-:Y:S01]  /*98b0*/  IADD3 R230, R3.reuse, 0x7c0, RZ ;  /* 0x000007c003e67810 */ /* 0x040fe20007ffe0ff */
[----:B------:R-:W-:Y:S01]  /*98c0*/  UIADD3 UR36, -UR36, UR37, URZ ;  /* 0x0000002524247290 */ /* 0x000fe2000fffe13f */
        /* <DEDUP_REMOVED lines=11> */
[CC--:B------:R-:W-:Y:S02]  /*9980*/  FMUL.FTZ R67, R100.reuse, -R201.reuse ;  /* 0x800000c964437220 */ /* 0x0c0fe40000410000 */
[-C--:B------:R-:W-:Y:S02]  /*9990*/  FMUL.FTZ R65, R100, -R72.reuse ;  /* 0x8000004864417220 */ /* 0x080fe40000410000 */
[----:B------:R-:W-:Y:S02]  /*99a0*/  FMUL.FTZ R61, R201, UR48 ;  /* 0x00000030c93d7c20 */ /* 0x000fe40008410000 */
[-C--:B------:R-:W-:Y:S02]  /*99b0*/  FMUL.FTZ R69, R174, R72.reuse ;  /* 0x00000048ae457220 */ /* 0x080fe40000410000 */
[C---:B------:R-:W-:Y:S02]  /*99c0*/  FFMA.FTZ R64, R102.reuse, R201, -R65 ;  /* 0x000000c966407223 */ /* 0x040fe40000010841 */
[----:B------:R-:W-:-:S02]  /*99d0*/  FFMA.FTZ R67, R102, R72, R67 ;  /* 0x0000004866437223 */ /* 0x000fc40000010043 */
[-C--:B------:R-:W-:Y:S02]  /*99e0*/  FFMA.FTZ R174, R174, -R66.reuse, R219 ;  /* 0x80000042aeae7223 */ /* 0x080fe400000100db */
[C---:B------:R-:W-:Y:S02]  /*99f0*/  FMUL.FTZ R60, R72.reuse, UR48 ;  /* 0x00000030483c7c20 */ /* 0x040fe40008410000 */
[----:B------:R-:W-:Y:S02]  /*9a00*/  FFMA.FTZ R61, R72, UR41, -R61 ;  /* 0x00000029483d7c23 */ /* 0x000fe4000801083d */
[C---:B------:R-:W-:Y:S02]  /*9a10*/  FFMA.FTZ R66, R78.reuse, -R66, R209 ;  /* 0x800000424e427223 */ /* 0x040fe400000100d1 */
[----:B------:R-:W-:Y:S02]  /*9a20*/  FFMA.FTZ R69, R78, R201, R69 ;  /* 0x000000c94e457223 */ /* 0x000fe40000010045 */
[----:B------:R-:W-:-:S02]  /*9a30*/  FADD.FTZ R100, R199, R64 ;  /* 0x00000040c7647221 */ /* 0x000fc40000010000 */
[----:B------:R-:W-:Y:S01]  /*9a40*/  FADD.FTZ R78, -R200, R67 ;  /* 0x00000043c84e7221 */ /* 0x000fe20000010100 */
[----:B------:R-:W-:Y:S01]  /*9a50*/  IADD3 R200, R3, 0x6c0, RZ ;  /* 0x000006c003c87810 */ /* 0x000fe20007ffe0ff */
[C---:B------:R-:W-:Y:S02]  /*9a60*/  FFMA.FTZ R63, R201.reuse, UR41, R60 ;  /* 0x00000029c93f7c23 */ /* 0x040fe4000801003c */
[----:B------:R-:W-:Y:S02]  /*9a70*/  FMUL.FTZ R64, R174, R61 ;  /* 0x0000003dae407220 */ /* 0x000fe40000410000 */
[-C--:B------:R-:W-:Y:S02]  /*9a80*/  FMUL.FTZ R67, R72, R23.reuse ;  /* 0x0000001748437220 */ /* 0x080fe40000410000 */
[----:B------:R-:W-:Y:S01]  /*9a90*/  FMUL.FTZ R65, R201, R23 ;  /* 0x00000017c9417220 */ /* 0x000fe20000410000 */
[----:B------:R-:W-:Y:S01]  /*9aa0*/  HADD2.F32 R201, -RZ, R55.H0_H0 ;  /* 0x20000037ffc97230 */ /* 0x000fe20000004100 */
[----:B------:R-:W-:-:S02]  /*9ab0*/  FFMA.FTZ R64, R66, R63, R64 ;  /* 0x0000003f42407223 */ /* 0x000fc40000010040 */
[C---:B------:R-:W-:Y:S02]  /*9ac0*/  FMUL.FTZ R60, R174.reuse, R67 ;  /* 0x00000043ae3c7220 */ /* 0x040fe40000410000 */
[-C--:B------:R-:W-:Y:S02]  /*9ad0*/  FMUL.FTZ R174, R174, R65.reuse ;  /* 0x00000041aeae7220 */ /* 0x080fe40000410000 */
[C---:B------:R-:W-:Y:S02]  /*9ae0*/  FMUL.FTZ R71, R68.reuse, R65 ;  /* 0x0000004144477220 */ /* 0x040fe40000410000 */
[C---:B------:R-:W-:Y:S02]  /*9af0*/  FMUL.FTZ R199, R68.reuse, R67 ;  /* 0x0000004344c77220 */ /* 0x040fe40000410000 */
[----:B------:R-:W-:Y:S01]  /*9b00*/  FMUL.FTZ R63, R103, -R78 ;  /* 0x8000004e673f7220 */ /* 0x000fe20000410000 */
[----:B------:R0:W-:Y:S01]  /*9b10*/  STS [R62.X4+0x2178], R71 ;  /* 0x002178473e007388 */ /* 0x0001e20000004800 */
[----:B------:R-:W-:-:S02]  /*9b20*/  FFMA.FTZ R73, R68, R69, R64 ;  /* 0x0000004544497223 */ /* 0x000fc40000010040 */
[----:B------:R-:W-:Y:S01]  /*9b30*/  FFMA.FTZ R61, R66, R65, R60 ;  /* 0x00000041423d7223 */ /* 0x000fe2000001003c */
[----:B------:R-:W-:Y:S01]  /*9b40*/  STS [R62.X4+0x217c], R199 ;  /* 0x00217cc73e007388 */ /* 0x000fe20000004800 */
[----:B------:R-:W-:Y:S02]  /*9b50*/  FMUL.FTZ R103, R103, -R100 ;  /* 0x8000006467677220 */ /* 0x000fe40000410000 */
[----:B------:R-:W-:Y:S02]  /*9b60*/  FMUL.FTZ R68, R100, UR48 ;  /* 0x0000003064447c20 */ /* 0x000fe40008410000 */
[----:B------:R-:W-:Y:S02]  /*9b70*/  FMUL.FTZ R65, R201, R22 ;  /* 0x00000016c9417220 */ /* 0x000fe40000410000 */
[----:B------:R-:W-:Y:S02]  /*9b80*/  FFMA.FTZ R60, R66, R67, -R174 ;  /* 0x00000043423c7223 */ /* 0x000fe400000108ae */
[----:B------:R-:W-:-:S02]  /*9b90*/  FMUL.FTZ R66, R175, R78 ;  /* 0x0000004eaf427220 */ /* 0x000fc40000410000 */
[----:B------:R-:W-:Y:S02]  /*9ba0*/  FMUL.FTZ R67, R78, UR48 ;  /* 0x000000304e437c20 */ /* 0x000fe40008410000 */
[C---:B------:R-:W-:Y:S02]  /*9bb0*/  FFMA.FTZ R64, R104.reuse, R100, -R63 ;  /* 0x0000006468407223 */ /* 0x040fe4000001083f */
[----:B------:R-:W-:Y:S02]  /*9bc0*/  FFMA.FTZ R103, R104, R78, R103 ;  /* 0x0000004e68677223 */ /* 0x000fe40000010067 */
[C---:B------:R-:W-:Y:S02]  /*9bd0*/  FFMA.FTZ R70, R78.reuse, UR41, -R68 ;  /* 0x000000294e467c23 */ /* 0x040fe40008010844 */
[----:B------:R-:W-:Y:S01]  /*9be0*/  FFMA.FTZ R63, R175, -R65, R202 ;  /* 0x80000041af3f7223 */ /* 0x000fe200000100ca */
[----:B------:R-:W-:Y:S01]  /*9bf0*/  HADD2.F32 R175, -RZ, R54.H0_H0 ;  /* 0x20000036ffaf7230 */ /* 0x000fe20000004100 */
[----:B------:R-:W-:-:S02]  /*9c00*/  FMUL.FTZ R78, R78, R22 ;  /* 0x000000164e4e7220 */ /* 0x000fc40000410000 */
[C---:B------:R-:W-:Y:S02]  /*9c10*/  FMUL.FTZ R72, R100.reuse, R22 ;  /* 0x0000001664487220 */ /* 0x040fe40000410000 */
[----:B------:R-:W-:Y:S02]  /*9c20*/  FFMA.FTZ R66, R77, R100, R66 ;  /* 0x000000644d427223 */ /* 0x000fe40000010042 */
[----:B------:R-:W-:Y:S02]  /*9c30*/  FFMA.FTZ R68, R100, UR41, R67 ;  /* 0x0000002964447c23 */ /* 0x000fe40008010043 */
[----:B------:R-:W-:Y:S02]  /*9c40*/  FADD.FTZ R100, R197, R64 ;  /* 0x00000040c5647221 */ /* 0x000fe40000010000 */
[----:B------:R-:W-:Y:S02]  /*9c50*/  FFMA.FTZ R65, R77, -R65, R204 ;  /* 0x800000414d417223 */ /* 0x000fe400000100cc */
[----:B------:R-:W-:-:S02]  /*9c60*/  FMUL.FTZ R64, R63, R78 ;  /* 0x0000004e3f407220 */ /* 0x000fc40000410000 */
[C---:B0-----:R-:W-:Y:S02]  /*9c70*/  FMUL.FTZ R71, R63.reuse, R72 ;  /* 0x000000483f477220 */ /* 0x041fe40000410000 */
[----:B------:R-:W-:Y:S02]  /*9c80*/  FMUL.FTZ R63, R63, R70 ;  /* 0x000000463f3f7220 */ /* 0x000fe40000410000 */
[----:B------:R-:W-:Y:S02]  /*9c90*/  FFMA.FTZ R108, R69, R23, R108 ;  /* 0x00000017456c7223 */ /* 0x000fe4000001006c */
[----:B------:R-:W-:Y:S02]  /*9ca0*/  FMUL.FTZ R67, R201, R72 ;  /* 0x00000048c9437220 */ /* 0x000fe40000410000 */
[----:B------:R-:W-:Y:S01]  /*9cb0*/  FADD.FTZ R102, -R198, R103 ;  /* 0x00000067c6667221 */ /* 0x000fe20000010100 */
[----:B------:R-:W-:Y:S01]  /*9cc0*/  IADD3 R198, R3, 0x680, RZ ;  /* 0x0000068003c67810 */ /* 0x000fe20007ffe0ff */
[----:B------:R-:W-:Y:S01]  /*9cd0*/  FMUL.FTZ R69, R201, R78 ;  /* 0x0000004ec9457220 */ /* 0x000fe20000410000 */
[----:B------:R0:W-:Y:S01]  /*9ce0*/  STS [R62.X4+0x2170], R67 ;  /* 0x002170433e007388 */ /* 0x0001e20000004800 */
[----:B------:R-:W-:-:S02]  /*9cf0*/  FFMA.FTZ R70, R65, R72, R64 ;  /* 0x0000004841467223 */ /* 0x000fc40000010040 */
[C---:B------:R-:W-:Y:S01]  /*9d00*/  FFMA.FTZ R71, R65.reuse, R78, -R71 ;  /* 0x0000004e41477223 */ /* 0x040fe20000010847 */
[----:B------:R-:W-:Y:S01]  /*9d10*/  HADD2.F32 R78, -RZ, R54.H1_H1 ;  /* 0x30000036ff4e7230 */ /* 0x000fe20000004100 */
[----:B------:R-:W-:Y:S01]  /*9d20*/  FFMA.FTZ R65, R65, R68, R63 ;  /* 0x0000004441417223 */ /* 0x000fe2000001003f */
[----:B------:R1:W-:Y:S01]  /*9d30*/  STS [R62.X4+0x2174], R69 ;  /* 0x002174453e007388 */ /* 0x0003e20000004800 */
[C---:B------:R-:W-:Y:S02]  /*9d40*/  FMUL.FTZ R63, R105.reuse, -R102 ;  /* 0x80000066693f7220 */ /* 0x040fe40000410000 */
[----:B------:R-:W-:Y:S02]  /*9d50*/  FMUL.FTZ R105, R105, -R100 ;  /* 0x8000006469697220 */ /* 0x000fe40000410000 */
[----:B------:R-:W-:Y:S02]  /*9d60*/  FFMA.FTZ R68, R201, R66, R65 ;  /* 0x00000042c9447223 */ /* 0x000fe40000010041 */
[----:B0-----:R-:W-:-:S02]  /*9d70*/  FMUL.FTZ R67, R100, UR48 ;  /* 0x0000003064437c20 */ /* 0x001fc40008410000 */
[----:B------:R-:W-:Y:S02]  /*9d80*/  FMUL.FTZ R65, R78, R21 ;  /* 0x000000154e417220 */ /* 0x000fe40000410000 */
[----:B------:R-:W-:Y:S02]  /*9d90*/  FFMA.FTZ R99, R66, R22, R99 ;  /* 0x0000001642637223 */ /* 0x000fe40000010063 */
[C---:B------:R-:W-:Y:S02]  /*9da0*/  FFMA.FTZ R64, R106.reuse, R100, -R63 ;  /* 0x000000646a407223 */ /* 0x040fe4000001083f */
[-C--:B------:R-:W-:Y:S02]  /*9db0*/  FFMA.FTZ R105, R106, R102.reuse, R105 ;  /* 0x000000666a697223 */ /* 0x080fe40000010069 */
[----:B------:R-:W-:Y:S02]  /*9dc0*/  FMUL.FTZ R63, R172, R102 ;  /* 0x00000066ac3f7220 */ /* 0x000fe40000410000 */
[----:B------:R-:W-:-:S02]  /*9dd0*/  FMUL.FTZ R66, R102, UR48 ;  /* 0x0000003066427c20 */ /* 0x000fc40008410000 */
[----:B------:R-:W-:Y:S02]  /*9de0*/  FFMA.FTZ R67, R102, UR41, -R67 ;  /* 0x0000002966437c23 */ /* 0x000fe40008010843 */
[----:B------:R-:W-:Y:S02]  /*9df0*/  FFMA.FTZ R172, R172, -R65, R213 ;  /* 0x80000041acac7223 */ /* 0x000fe400000100d5 */
[-C--:B------:R-:W-:Y:S02]  /*9e00*/  FMUL.FTZ R102, R102, R21.reuse ;  /* 0x0000001566667220 */ /* 0x080fe40000410000 */
[----:B------:R-:W-:Y:S02]  /*9e10*/  FADD.FTZ R72, R195, R64 ;  /* 0x00000040c3487221 */ /* 0x000fe40000010000 */
[----:B------:R-:W-:Y:S02]  /*9e20*/  FMUL.FTZ R103, R100, R21 ;  /* 0x0000001564677220 */ /* 0x000fe40000410000 */
[----:B------:R-:W-:-:S02]  /*9e30*/  FFMA.FTZ R65, R76, -R65, R211 ;  /* 0x800000414c417223 */ /* 0x000fc400000100d3 */
[----:B------:R-:W-:Y:S02]  /*9e40*/  FFMA.FTZ R66, R100, UR41, R66 ;  /* 0x0000002964427c23 */ /* 0x000fe40008010042 */
[C---:B------:R-:W-:Y:S02]  /*9e50*/  FMUL.FTZ R64, R172.reuse, R102 ;  /* 0x00000066ac407220 */ /* 0x040fe40000410000 */
[----:B------:R-:W-:Y:S02]  /*9e60*/  FMUL.FTZ R67, R172, R67 ;  /* 0x00000043ac437220 */ /* 0x000fe40000410000 */
[----:B------:R-:W-:Y:S01]  /*9e70*/  FADD.FTZ R104, -R196, R105 ;  /* 0x00000069c4687221 */ /* 0x000fe20000010100 */
[----:B------:R-:W-:Y:S01]  /*9e80*/  IADD3 R196, R3, 0x640, RZ ;  /* 0x0000064003c47810 */ /* 0x000fe20007ffe0ff */
[-C--:B------:R-:W-:Y:S02]  /*9e90*/  FMUL.FTZ R172, R172, R103.reuse ;  /* 0x00000067acac7220 */ /* 0x080fe40000410000 */
[----:B-1----:R-:W-:-:S02]  /*9ea0*/  FMUL.FTZ R69, R78, R103 ;  /* 0x000000674e457220 */ /* 0x002fc40000410000 */
[----:B------:R-:W-:Y:S02]  /*9eb0*/  FADD.FTZ R39, R68, R39 ;  /* 0x0000002744277221 */ /* 0x000fe40000010000 */
[----:B------:R-:W-:Y:S01]  /*9ec0*/  FFMA.FTZ R63, R76, R100, R63 ;  /* 0x000000644c3f7223 */ /* 0x000fe2000001003f */
[----:B------:R-:W-:Y:S01]  /*9ed0*/  STS [R62.X4+0x2168], R69 ;  /* 0x002168453e007388 */ /* 0x000fe20000004800 */
[C---:B------:R-:W-:Y:S02]  /*9ee0*/  FFMA.FTZ R103, R65.reuse, R103, R64 ;  /* 0x0000006741677223 */ /* 0x040fe40000010040 */
[----:B------:R-:W-:Y:S02]  /*9ef0*/  FFMA.FTZ R68, R65, R66, R67 ;  /* 0x0000004241447223 */ /* 0x000fe40000010043 */
[C---:B------:R-:W-:Y:S02]  /*9f00*/  FMUL.FTZ R64, R107.reuse, -R104 ;  /* 0x800000686b407220 */ /* 0x040fe40000410000 */
[----:B------:R-:W-:-:S02]  /*9f10*/  FMUL.FTZ R66, R107, -R72 ;  /* 0x800000486b427220 */ /* 0x000fc40000410000 */
[----:B------:R-:W-:Y:S02]  /*9f20*/  FADD.FTZ R40, R73, R40 ;  /* 0x0000002849287221 */ /* 0x000fe40000010000 */
[----:B------:R-:W-:Y:S02]  /*9f30*/  FFMA.FTZ R98, R63, R21, R98 ;  /* 0x000000153f627223 */ /* 0x000fe40000010062 */
[----:B------:R-:W-:Y:S02]  /*9f40*/  FFMA.FTZ R73, R78, R63, R68 ;  /* 0x0000003f4e497223 */ /* 0x000fe40000010044 */
[----:B------:R-:W-:Y:S02]  /*9f50*/  FMUL.FTZ R67, R72, UR48 ;  /* 0x0000003048437c20 */ /* 0x000fe40008410000 */
[----:B------:R-:W-:Y:S02]  /*9f60*/  FMUL.FTZ R77, R78, R102 ;  /* 0x000000664e4d7220 */ /* 0x000fe40000410000 */
[----:B------:R-:W-:-:S02]  /*9f70*/  FMUL.FTZ R63, R175, R20 ;  /* 0x00000014af3f7220 */ /* 0x000fc40000410000 */
[----:B------:R-:W-:Y:S01]  /*9f80*/  FFMA.FTZ R64, R141, R72, -R64 ;  /* 0x000000488d407223 */ /* 0x000fe20000010840 */
[----:B------:R0:W-:Y:S01]  /*9f90*/  STS [R62.X4+0x216c], R77 ;  /* 0x00216c4d3e007388 */ /* 0x0001e20000004800 */
[----:B------:R-:W-:Y:S02]  /*9fa0*/  FFMA.FTZ R102, R65, R102, -R172 ;  /* 0x0000006641667223 */ /* 0x000fe400000108ac */
[-C--:B------:R-:W-:Y:S02]  /*9fb0*/  FFMA.FTZ R141, R141, R104.reuse, R66 ;  /* 0x000000688d8d7223 */ /* 0x080fe40000010042 */
[C---:B------:R-:W-:Y:S02]  /*9fc0*/  FMUL.FTZ R66, R173.reuse, R104 ;  /* 0x00000068ad427220 */ /* 0x040fe40000410000 */
[C---:B------:R-:W-:Y:S02]  /*9fd0*/  FMUL.FTZ R65, R104.reuse, UR48 ;  /* 0x0000003068417c20 */ /* 0x040fe40008410000 */
[----:B------:R-:W-:Y:S01]  /*9fe0*/  FFMA.FTZ R68, R104, UR41, -R67 ;  /* 0x0000002968447c23 */ /* 0x000fe20008010843 */
[----:B0-----:R-:W-:Y:S01]  /*9ff0*/  HADD2.F32 R77, -RZ, R53.H0_H0 ;  /* 0x20000035ff4d7230 */ /* 0x001fe20000004100 */
[----:B------:R-:W-:-:S02]  /*a000*/  FFMA.FTZ R173, R173, -R63, R224 ;  /* 0x8000003fadad7223 */ /* 0x000fc400000100e0 */
[----:B------:R-:W-:Y:S02]  /*a010*/  FMUL.FTZ R104, R104, R20 ;  /* 0x0000001468687220 */ /* 0x000fe40000410000 */
[----:B------:R-:W-:Y:S02]  /*a020*/  FADD.FTZ R193, R193, R64 ;  /* 0x00000040c1c17221 */ /* 0x000fe40000010000 */
[C---:B------:R-:W-:Y:S02]  /*a030*/  FFMA.FTZ R66, R75.reuse, R72, R66 ;  /* 0x000000484b427223 */ /* 0x040fe40000010042 */
[C---:B------:R-:W-:Y:S02]  /*a040*/  FFMA.FTZ R64, R72.reuse, UR41, R65 ;  /* 0x0000002948407c23 */ /* 0x040fe40008010041 */
[----:B------:R-:W-:Y:S02]  /*a050*/  FMUL.FTZ R72, R72, R20 ;  /* 0x0000001448487220 */ /* 0x000fe40000410000 */
[----:B------:R-:W-:-:S02]  /*a060*/  FFMA.FTZ R63, R75, -R63, R222 ;  /* 0x8000003f4b3f7223 */ /* 0x000fc400000100de */
[C---:B------:R-:W-:Y:S02]  /*a070*/  FMUL.FTZ R105, R173.reuse, R104 ;  /* 0x00000068ad697220 */ /* 0x040fe40000410000 */
[C---:B------:R-:W-:Y:S02]  /*a080*/  FMUL.FTZ R68, R173.reuse, R68 ;  /* 0x00000044ad447220 */ /* 0x040fe40000410000 */
[-C--:B------:R-:W-:Y:S02]  /*a090*/  FMUL.FTZ R173, R173, R72.reuse ;  /* 0x00000048adad7220 */ /* 0x080fe40000410000 */
[-C--:B------:R-:W-:Y:S02]  /*a0a0*/  FMUL.FTZ R67, R175, R72.reuse ;  /* 0x00000048af437220 */ /* 0x080fe40000410000 */
[----:B------:R-:W-:Y:S01]  /*a0b0*/  FFMA.FTZ R105, R63, R72, R105 ;  /* 0x000000483f697223 */ /* 0x000fe20000010069 */
[----:B------:R-:W-:Y:S01]  /*a0c0*/  HADD2.F32 R72, -RZ, R53.H1_H1 ;  /* 0x30000035ff487230 */ /* 0x000fe20000004100 */
[----:B------:R-:W-:Y:S01]  /*a0d0*/  FADD.FTZ R141, -R194, R141 ;  /* 0x0000008dc28d7221 */ /* 0x000fe20000010100 */
[----:B------:R0:W-:Y:S01]  /*a0e0*/  STS [R62.X4+0x2160], R67 ;  /* 0x002160433e007388 */ /* 0x0001e20000004800 */
[-C--:B------:R-:W-:Y:S01]  /*a0f0*/  FMUL.FTZ R69, R175, R104.reuse ;  /* 0x00000068af457220 */ /* 0x080fe20000410000 */
[----:B------:R-:W-:Y:S01]  /*a100*/  IADD3 R194, R3, 0x600, RZ ;  /* 0x0000060003c27810 */ /* 0x000fe20007ffe0ff */
[----:B------:R-:W-:-:S02]  /*a110*/  FFMA.FTZ R104, R63, R104, -R173 ;  /* 0x000000683f687223 */ /* 0x000fc400000108ad */
[----:B------:R-:W-:Y:S01]  /*a120*/  FFMA.FTZ R63, R63, R64, R68 ;  /* 0x000000403f3f7223 */ /* 0x000fe20000010044 */
[----:B------:R1:W-:Y:S01]  /*a130*/  STS [R62.X4+0x2164], R69 ;  /* 0x002164453e007388 */ /* 0x0003e20000004800 */
[----:B------:R-:W-:Y:S02]  /*a140*/  FMUL.FTZ R64, R142, -R141 ;  /* 0x8000008d8e407220 */ /* 0x000fe40000410000 */
[----:B------:R-:W-:Y:S02]  /*a150*/  FMUL.FTZ R65, R72, R19 ;  /* 0x0000001348417220 */ /* 0x000fe40000410000 */
[----:B------:R-:W-:Y:S02]  /*a160*/  FMUL.FTZ R142, R142, -R193 ;  /* 0x800000c18e8e7220 */ /* 0x000fe40000410000 */
[----:B0-----:R-:W-:Y:S02]  /*a170*/  FMUL.FTZ R67, R193, UR48 ;  /* 0x00000030c1437c20 */ /* 0x001fe40008410000 */
[----:B------:R-:W-:-:S02]  /*a180*/  FFMA.FTZ R68, R175, R66, R63 ;  /* 0x00000042af447223 */ /* 0x000fc4000001003f */
[----:B------:R-:W-:Y:S02]  /*a190*/  FFMA.FTZ R64, R143, R193, -R64 ;  /* 0x000000c18f407223 */ /* 0x000fe40000010840 */
[----:B------:R-:W-:Y:S02]  /*a1a0*/  FMUL.FTZ R63, R170, R141 ;  /* 0x0000008daa3f7220 */ /* 0x000fe40000410000 */
[----:B------:R-:W-:Y:S02]  /*a1b0*/  FFMA.FTZ R97, R66, R20, R97 ;  /* 0x0000001442617223 */ /* 0x000fe40000010061 */
[----:B------:R-:W-:Y:S02]  /*a1c0*/  FFMA.FTZ R170, R170, -R65, R217 ;  /* 0x80000041aaaa7223 */ /* 0x000fe400000100d9 */
[----:B------:R-:W-:Y:S02]  /*a1d0*/  FMUL.FTZ R107, R141, R19 ;  /* 0x000000138d6b7220 */ /* 0x000fe40000410000 */
[----:B------:R-:W-:-:S02]  /*a1e0*/  FFMA.FTZ R143, R143, R141, R142 ;  /* 0x0000008d8f8f7223 */ /* 0x000fc4000001008e */
[C---:B------:R-:W-:Y:S02]  /*a1f0*/  FMUL.FTZ R66, R141.reuse, UR48 ;  /* 0x000000308d427c20 */ /* 0x040fe40008410000 */
[----:B------:R-:W-:Y:S02]  /*a200*/  FFMA.FTZ R67, R141, UR41, -R67 ;  /* 0x000000298d437c23 */ /* 0x000fe40008010843 */
[----:B------:R-:W-:Y:S02]  /*a210*/  FADD.FTZ R191, R191, R64 ;  /* 0x00000040bfbf7221 */ /* 0x000fe40000010000 */
[----:B------:R-:W-:Y:S02]  /*a220*/  FMUL.FTZ R106, R193, R19 ;  /* 0x00000013c16a7220 */ /* 0x000fe40000410000 */
[----:B------:R-:W-:Y:S02]  /*a230*/  FFMA.FTZ R65, R74, -R65, R218 ;  /* 0x800000414a417223 */ /* 0x000fe400000100da */
[----:B------:R-:W-:-:S02]  /*a240*/  FMUL.FTZ R64, R170, R107 ;  /* 0x0000006baa407220 */ /* 0x000fc40000410000 */
[----:B------:R-:W-:Y:S02]  /*a250*/  FFMA.FTZ R66, R193, UR41, R66 ;  /* 0x00000029c1427c23 */ /* 0x000fe40008010042 */
[----:B------:R-:W-:Y:S01]  /*a260*/  FADD.FTZ R143, -R192, R143 ;  /* 0x0000008fc08f7221 */ /* 0x000fe20000010100 */
[----:B------:R-:W-:Y:S01]  /*a270*/  IADD3 R192, R3, 0x5c0, RZ ;  /* 0x000005c003c07810 */ /* 0x000fe20007ffe0ff */
[C---:B------:R-:W-:Y:S02]  /*a280*/  FMUL.FTZ R67, R170.reuse, R67 ;  /* 0x00000043aa437220 */ /* 0x040fe40000410000 */
[----:B------:R-:W-:Y:S02]  /*a290*/  FADD.FTZ R38, R73, R38 ;  /* 0x0000002649267221 */ /* 0x000fe40000010000 */
[-C--:B------:R-:W-:Y:S02]  /*a2a0*/  FMUL.FTZ R170, R170, R106.reuse ;  /* 0x0000006aaaaa7220 */ /* 0x080fe40000410000 */
[----:B------:R-:W-:-:S02]  /*a2b0*/  FMUL.FTZ R73, R72, R106 ;  /* 0x0000006a48497220 */ /* 0x000fc40000410000 */
[C---:B------:R-:W-:Y:S02]  /*a2c0*/  FFMA.FTZ R106, R65.reuse, R106, R64 ;  /* 0x0000006a416a7223 */ /* 0x040fe40000010040 */
[----:B------:R-:W-:Y:S01]  /*a2d0*/  FFMA.FTZ R63, R74, R193, R63 ;  /* 0x000000c14a3f7223 */ /* 0x000fe2000001003f */
[----:B------:R-:W-:Y:S01]  /*a2e0*/  STS [R62.X4+0x2158], R73 ;  /* 0x002158493e007388 */ /* 0x000fe20000004800 */
[----:B------:R-:W-:Y:S02]  /*a2f0*/  FFMA.FTZ R66, R65, R66, R67 ;  /* 0x0000004241427223 */ /* 0x000fe40000010043 */
[C---:B------:R-:W-:Y:S02]  /*a300*/  FMUL.FTZ R64, R144.reuse, -R143 ;  /* 0x8000008f90407220 */ /* 0x040fe40000410000 */
[----:B------:R-:W-:Y:S02]  /*a310*/  FMUL.FTZ R144, R144, -R191 ;  /* 0x800000bf90907220 */ /* 0x000fe40000410000 */
[----:B------:R-:W-:-:S02]  /*a320*/  FFMA.FTZ R96, R63, R19, R96 ;  /* 0x000000133f607223 */ /* 0x000fc40000010060 */
[C---:B-1----:R-:W-:Y:S02]  /*a330*/  FFMA.FTZ R69, R72.reuse, R63, R66 ;  /* 0x0000003f48457223 */ /* 0x042fe40000010042 */
[----:B------:R-:W-:Y:S02]  /*a340*/  FFMA.FTZ R64, R145, R191, -R64 ;  /* 0x000000bf91407223 */ /* 0x000fe40000010840 */
[----:B------:R-:W-:Y:S02]  /*a350*/  FMUL.FTZ R63, R77, R18 ;  /* 0x000000124d3f7220 */ /* 0x000fe40000410000 */
[----:B------:R-:W-:Y:S02]  /*a360*/  FMUL.FTZ R67, R191, UR48 ;  /* 0x00000030bf437c20 */ /* 0x000fe40008410000 */
[----:B------:R-:W-:Y:S02]  /*a370*/  FMUL.FTZ R75, R72, R107 ;  /* 0x0000006b484b7220 */ /* 0x000fe40000410000 */
[----:B------:R-:W-:-:S02]  /*a380*/  FFMA.FTZ R145, R145, R143, R144 ;  /* 0x0000008f91917223 */ /* 0x000fc40000010090 */
[----:B------:R-:W-:Y:S01]  /*a390*/  FFMA.FTZ R107, R65, R107, -R170 ;  /* 0x0000006b416b7223 */ /* 0x000fe200000108aa */
[----:B------:R-:W-:Y:S01]  /*a3a0*/  STS [R62.X4+0x215c], R75 ;  /* 0x00215c4b3e007388 */ /* 0x000fe20000004800 */
[----:B------:R-:W-:Y:S02]  /*a3b0*/  FMUL.FTZ R66, R171, R143 ;  /* 0x0000008fab427220 */ /* 0x000fe40000410000 */
[----:B------:R-:W-:Y:S02]  /*a3c0*/  FMUL.FTZ R65, R143, UR48 ;  /* 0x000000308f417c20 */ /* 0x000fe40008410000 */
[----:B------:R-:W-:Y:S02]  /*a3d0*/  FADD.FTZ R76, R189, R64 ;  /* 0x00000040bd4c7221 */ /* 0x000fe40000010000 */
[----:B------:R-:W-:Y:S02]  /*a3e0*/  FFMA.FTZ R171, R171, -R63, R216 ;  /* 0x8000003fabab7223 */ /* 0x000fe400000100d8 */
[----:B------:R-:W-:-:S02]  /*a3f0*/  FFMA.FTZ R64, R143, UR41, -R67 ;  /* 0x000000298f407c23 */ /* 0x000fc40008010843 */
[-C--:B------:R-:W-:Y:S02]  /*a400*/  FMUL.FTZ R74, R143, R18.reuse ;  /* 0x000000128f4a7220 */ /* 0x080fe40000410000 */
[----:B------:R-:W-:Y:S02]  /*a410*/  FMUL.FTZ R72, R191, R18 ;  /* 0x00000012bf487220 */ /* 0x000fe40000410000 */
[----:B------:R-:W-:Y:S01]  /*a420*/  FADD.FTZ R145, -R190, R145 ;  /* 0x00000091be917221 */ /* 0x000fe20000010100 */
[----:B------:R-:W-:Y:S01]  /*a430*/  IADD3 R190, R3, 0x580, RZ ;  /* 0x0000058003be7810 */ /* 0x000fe20007ffe0ff */
[----:B------:R-:W-:Y:S02]  /*a440*/  FADD.FTZ R37, R68, R37 ;  /* 0x0000002544257221 */ /* 0x000fe40000010000 */
[----:B------:R-:W-:Y:S02]  /*a450*/  FFMA.FTZ R68, R191, UR41, R65 ;  /* 0x00000029bf447c23 */ /* 0x000fe40008010041 */
[----:B------:R-:W-:-:S02]  /*a460*/  FMUL.FTZ R65, R171, R64 ;  /* 0x00000040ab417220 */ /* 0x000fc40000410000 */
[----:B------:R-:W-:Y:S02]  /*a470*/  FFMA.FTZ R63, R169, -R63, R220 ;  /* 0x8000003fa93f7223 */ /* 0x000fe400000100dc */
[C---:B------:R-:W-:Y:S02]  /*a480*/  FMUL.FTZ R141, R171.reuse, R74 ;  /* 0x0000004aab8d7220 */ /* 0x040fe40000410000 */
[----:B------:R-:W-:Y:S02]  /*a490*/  FMUL.FTZ R142, R171, R72 ;  /* 0x00000048ab8e7220 */ /* 0x000fe40000410000 */
[C---:B------:R-:W-:Y:S02]  /*a4a0*/  FMUL.FTZ R64, R146.reuse, -R145 ;  /* 0x8000009192407220 */ /* 0x040fe40000410000 */
[----:B------:R-:W-:Y:S02]  /*a4b0*/  FMUL.FTZ R146, R146, -R76 ;  /* 0x8000004c92927220 */ /* 0x000fe40000410000 */
[----:B------:R-:W-:-:S02]  /*a4c0*/  FFMA.FTZ R141, R63, R72, R141 ;  /* 0x000000483f8d7223 */ /* 0x000fc4000001008d */
[----:B------:R-:W-:Y:S02]  /*a4d0*/  FFMA.FTZ R142, R63, R74, -R142 ;  /* 0x0000004a3f8e7223 */ /* 0x000fe4000001088e */
[----:B------:R-:W-:Y:S02]  /*a4e0*/  FFMA.FTZ R64, R147, R76, -R64 ;  /* 0x0000004c93407223 */ /* 0x000fe40000010840 */
[----:B------:R-:W-:Y:S02]  /*a4f0*/  FFMA.FTZ R66, R169, R191, R66 ;  /* 0x000000bfa9427223 */ /* 0x000fe40000010042 */
[----:B------:R-:W-:Y:S02]  /*a500*/  FFMA.FTZ R63, R63, R68, R65 ;  /* 0x000000443f3f7223 */ /* 0x000fe40000010041 */
[----:B------:R-:W-:Y:S02]  /*a510*/  FFMA.FTZ R147, R147, R145, R146 ;  /* 0x0000009193937223 */ /* 0x000fe40000010092 */
[----:B------:R-:W-:-:S02]  /*a520*/  FADD.FTZ R36, R69, R36 ;  /* 0x0000002445247221 */ /* 0x000fc40000010000 */
[C---:B------:R-:W-:Y:S01]  /*a530*/  FMUL.FTZ R69, R77.reuse, R74 ;  /* 0x0000004a4d457220 */ /* 0x040fe20000410000 */
[----:B------:R-:W-:Y:S01]  /*a540*/  HADD2.F32 R74, -RZ, R52.H1_H1 ;  /* 0x30000034ff4a7230 */ /* 0x000fe20000004100 */
[C---:B------:R-:W-:Y:S02]  /*a550*/  FMUL.FTZ R67, R77.reuse, R72 ;  /* 0x000000484d437220 */ /* 0x040fe40000410000 */
[----:B------:R-:W-:Y:S01]  /*a560*/  FFMA.FTZ R68, R77, R66, R63 ;  /* 0x000000424d447223 */ /* 0x000fe2000001003f */
[----:B------:R-:W-:Y:S01]  /*a570*/  STS [R62.X4+0x2154], R69 ;  /* 0x002154453e007388 */ /* 0x000fe20000004800 */
[----:B------:R-:W-:Y:S01]  /*a580*/  FADD.FTZ R147, -R188, R147 ;  /* 0x00000093bc937221 */ /* 0x000fe20000010100 */
[----:B------:R-:W-:Y:S01]  /*a590*/  IADD3 R188, R3, 0x540, RZ ;  /* 0x0000054003bc7810 */ /* 0x000fe20007ffe0ff */
[----:B------:R-:W-:Y:S01]  /*a5a0*/  FADD.FTZ R77, R95, R64 ;  /* 0x000000405f4d7221 */ /* 0x000fe20000010000 */
[----:B------:R0:W-:Y:S01]  /*a5b0*/  STS [R62.X4+0x2150], R67 ;  /* 0x002150433e007388 */ /* 0x0001e20000004800 */
[----:B------:R-:W-:-:S02]  /*a5c0*/  FMUL.FTZ R64, R148, -R147 ;  /* 0x8000009394407220 */ /* 0x000fc40000410000 */
[----:B------:R-:W-:Y:S02]  /*a5d0*/  FMUL.FTZ R65, R74, R17 ;  /* 0x000000114a417220 */ /* 0x000fe40000410000 */
[----:B------:R-:W-:Y:S02]  /*a5e0*/  FMUL.FTZ R148, R148, -R77 ;  /* 0x8000004d94947220 */ /* 0x000fe40000410000 */
[----:B------:R-:W-:Y:S02]  /*a5f0*/  FMUL.FTZ R63, R168, R145 ;  /* 0x00000091a83f7220 */ /* 0x000fe40000410000 */
[----:B------:R-:W-:Y:S02]  /*a600*/  FFMA.FTZ R51, R66, R18, R51 ;  /* 0x0000001242337223 */ /* 0x000fe40000010033 */
[----:B------:R-:W-:Y:S02]  /*a610*/  FFMA.FTZ R66, R168, -R65, R215 ;  /* 0x80000041a8427223 */ /* 0x000fe400000100d7 */
[----:B0-----:R-:W-:-:S02]  /*a620*/  FFMA.FTZ R67, R149, R147, R148 ;  /* 0x0000009395437223 */ /* 0x001fc40000010094 */
[----:B------:R-:W-:Y:S02]  /*a630*/  FFMA.FTZ R65, R166, -R65, R207 ;  /* 0x80000041a6417223 */ /* 0x000fe400000100cf */
[----:B------:R-:W-:Y:S02]  /*a640*/  FFMA.FTZ R64, R149, R77, -R64 ;  /* 0x0000004d95407223 */ /* 0x000fe40000010840 */
[----:B------:R-:W-:Y:S02]  /*a650*/  FADD.FTZ R35, R68, R35 ;  /* 0x0000002344237221 */ /* 0x000fe40000010000 */
[----:B------:R-:W-:Y:S02]  /*a660*/  FFMA.FTZ R166, R166, R76, R63 ;  /* 0x0000004ca6a67223 */ /* 0x000fe4000001003f */
[----:B------:R-:W-:Y:S02]  /*a670*/  FMUL.FTZ R68, R76, UR48 ;  /* 0x000000304c447c20 */ /* 0x000fe40008410000 */
[----:B------:R-:W-:-:S02]  /*a680*/  FMUL.FTZ R63, R145, UR48 ;  /* 0x00000030913f7c20 */ /* 0x000fc40008410000 */
[----:B------:R-:W-:Y:S02]  /*a690*/  FADD.FTZ R67, -R94, R67 ;  /* 0x000000435e437221 */ /* 0x000fe40000010100 */
[----:B------:R-:W-:Y:S02]  /*a6a0*/  FADD.FTZ R93, R93, R64 ;  /* 0x000000405d5d7221 */ /* 0x000fe40000010000 */
[----:B------:R-:W-:Y:S02]  /*a6b0*/  FFMA.FTZ R69, R145, UR41, -R68 ;  /* 0x0000002991457c23 */ /* 0x000fe40008010844 */
[----:B------:R-:W-:Y:S02]  /*a6c0*/  FFMA.FTZ R68, R76, UR41, R63 ;  /* 0x000000294c447c23 */ /* 0x000fe4000801003f */
[C---:B------:R-:W-:Y:S02]  /*a6d0*/  FMUL.FTZ R63, R125.reuse, -R67 ;  /* 0x800000437d3f7220 */ /* 0x040fe40000410000 */
[----:B------:R-:W-:-:S02]  /*a6e0*/  FMUL.FTZ R125, R125, -R93 ;  /* 0x8000005d7d7d7220 */ /* 0x000fc40000410000 */
[C---:B------:R-:W-:Y:S02]  /*a6f0*/  FFMA.FTZ R64, R126.reuse, R93, -R63 ;  /* 0x0000005d7e407223 */ /* 0x040fe4000001083f */
[----:B------:R-:W-:Y:S02]  /*a700*/  FFMA.FTZ R125, R126, R67, R125 ;  /* 0x000000437e7d7223 */ /* 0x000fe4000001007d */
[----:B------:R-:W-:Y:S02]  /*a710*/  FADD.FTZ R91, R91, R64 ;  /* 0x000000405b5b7221 */ /* 0x000fe40000010000 */
[----:B------:R-:W-:Y:S01]  /*a720*/  FADD.FTZ R92, -R92, R125 ;  /* 0x0000007d5c5c7221 */ /* 0x000fe20000010100 */
[----:B------:R-:W-:Y:S01]  /*a730*/  HADD2.F32 R125, -RZ, R52.H0_H0 ;  /* 0x20000034ff7d7230 */ /* 0x000fe20000004100 */
[----:B------:R-:W-:Y:S02]  /*a740*/  FMUL.FTZ R73, R145, R17 ;  /* 0x0000001191497220 */ /* 0x000fe40000410000 */
[----:B------:R-:W-:-:S02]  /*a750*/  FMUL.FTZ R63, R127, -R92 ;  /* 0x8000005c7f3f7220 */ /* 0x000fc40000410000 */
[-C--:B------:R-:W-:Y:S02]  /*a760*/  FMUL.FTZ R127, R127, -R91.reuse ;  /* 0x8000005b7f7f7220 */ /* 0x080fe40000410000 */
[C---:B------:R-:W-:Y:S02]  /*a770*/  FFMA.FTZ R64, R128.reuse, R91, -R63 ;  /* 0x0000005b80407223 */ /* 0x040fe4000001083f */
[----:B------:R-:W-:Y:S02]  /*a780*/  FFMA.FTZ R127, R128, R92, R127 ;  /* 0x0000005c807f7223 */ /* 0x000fe4000001007f */
[----:B------:R-:W-:Y:S02]  /*a790*/  FMUL.FTZ R72, R76, R17 ;  /* 0x000000114c487220 */ /* 0x000fe40000410000 */
[----:B------:R-:W-:Y:S02]  /*a7a0*/  FADD.FTZ R90, -R90, R127 ;  /* 0x0000007f5a5a7221 */ /* 0x000fe40000010100 */
[----:B------:R-:W-:-:S02]  /*a7b0*/  FADD.FTZ R89, R89, R64 ;  /* 0x0000004059597221 */ /* 0x000fc40000010000 */
[C---:B------:R-:W-:Y:S02]  /*a7c0*/  FMUL.FTZ R94, R66.reuse, R73 ;  /* 0x00000049425e7220 */ /* 0x040fe40000410000 */
[C---:B------:R-:W-:Y:S02]  /*a7d0*/  FMUL.FTZ R69, R66.reuse, R69 ;  /* 0x0000004542457220 */ /* 0x040fe40000410000 */
[----:B------:R-:W-:Y:S02]  /*a7e0*/  FMUL.FTZ R66, R66, R72 ;  /* 0x0000004842427220 */ /* 0x000fe40000410000 */
[----:B------:R-:W-:Y:S02]  /*a7f0*/  FMUL.FTZ R63, R129, -R90 ;  /* 0x8000005a813f7220 */ /* 0x000fe40000410000 */
[----:B------:R-:W-:Y:S02]  /*a800*/  FMUL.FTZ R64, R167, R147 ;  /* 0x00000093a7407220 */ /* 0x000fe40000410000 */
[----:B------:R-:W-:-:S02]  /*a810*/  FMUL.FTZ R129, R129, -R89 ;  /* 0x8000005981817220 */ /* 0x000fc40000410000 */
[----:B------:R-:W-:Y:S02]  /*a820*/  FFMA.FTZ R95, R65, R73, -R66 ;  /* 0x00000049415f7223 */ /* 0x000fe40000010842 */
[----:B------:R-:W-:Y:S02]  /*a830*/  FFMA.FTZ R66, R165, R77, R64 ;  /* 0x0000004da5427223 */ /* 0x000fe40000010040 */
[C---:B------:R-:W-:Y:S02]  /*a840*/  FFMA.FTZ R129, R130.reuse, R90, R129 ;  /* 0x0000005a82817223 */ /* 0x040fe40000010081 */
[----:B------:R-:W-:Y:S02]  /*a850*/  FFMA.FTZ R64, R130, R89, -R63 ;  /* 0x0000005982407223 */ /* 0x000fe4000001083f */
[----:B------:R-:W-:Y:S02]  /*a860*/  FMUL.FTZ R63, R147, UR48 ;  /* 0x00000030933f7c20 */ /* 0x000fe40008410000 */
[----:B------:R-:W-:-:S02]  /*a870*/  FADD.FTZ R88, -R88, R129 ;  /* 0x0000008158587221 */ /* 0x000fc40000010100 */
[----:B------:R-:W-:Y:S02]  /*a880*/  FADD.FTZ R87, R87, R64 ;  /* 0x0000004057577221 */ /* 0x000fe40000010000 */
[-C--:B------:R-:W-:Y:S02]  /*a890*/  FFMA.FTZ R94, R65, R72.reuse, R94 ;  /* 0x00000048415e7223 */ /* 0x080fe4000001005e */
[----:B------:R-:W-:Y:S02]  /*a8a0*/  FMUL.FTZ R75, R74, R72 ;  /* 0x000000484a4b7220 */ /* 0x000fe40000410000 */
[----:B------:R-:W-:Y:S02]  /*a8b0*/  FFMA.FTZ R72, R77, UR41, R63 ;  /* 0x000000294d487c23 */ /* 0x000fe4000801003f */
[C---:B------:R-:W-:Y:S01]  /*a8c0*/  FMUL.FTZ R63, R131.reuse, -R88 ;  /* 0x80000058833f7220 */ /* 0x040fe20000410000 */
[----:B------:R-:W-:Y:S01]  /*a8d0*/  STS [R62.X4+0x2148], R75 ;  /* 0x0021484b3e007388 */ /* 0x000fe20000004800 */
[----:B------:R-:W-:-:S02]  /*a8e0*/  FMUL.FTZ R131, R131, -R87 ;  /* 0x8000005783837220 */ /* 0x000fc40000410000 */
[----:B------:R-:W-:Y:S02]  /*a8f0*/  FFMA.FTZ R69, R65, R68, R69 ;  /* 0x0000004441457223 */ /* 0x000fe40000010045 */
[C---:B------:R-:W-:Y:S02]  /*a900*/  FFMA.FTZ R131, R132.reuse, R88, R131 ;  /* 0x0000005884837223 */ /* 0x040fe40000010083 */
[----:B------:R-:W-:Y:S01]  /*a910*/  FFMA.FTZ R64, R132, R87, -R63 ;  /* 0x0000005784407223 */ /* 0x000fe2000001083f */
[----:B------:R-:W-:Y:S01]  /*a920*/  HADD2.F32 R132, -RZ, R57.H1_H1 ;  /* 0x30000039ff847230 */ /* 0x000fe20000004100 */
[----:B------:R-:W-:Y:S02]  /*a930*/  FFMA.FTZ R69, R74, R166, R69 ;  /* 0x000000a64a457223 */ /* 0x000fe40000010045 */
[----:B------:R-:W-:Y:S01]  /*a940*/  FADD.FTZ R86, -R86, R131 ;  /* 0x0000008356567221 */ /* 0x000fe20000010100 */
[----:B------:R-:W-:Y:S01]  /*a950*/  HADD2.F32 R131, -RZ, R59.H0_H0 ;  /* 0x2000003bff837230 */ /* 0x000fe20000004100 */
[----:B------:R-:W-:-:S02]  /*a960*/  FMUL.FTZ R73, R74, R73 ;  /* 0x000000494a497220 */ /* 0x000fc40000410000 */
[----:B------:R-:W-:Y:S01]  /*a970*/  FADD.FTZ R85, R85, R64 ;  /* 0x0000004055557221 */ /* 0x000fe20000010000 */
[----:B------:R-:W-:Y:S01]  /*a980*/  HADD2.F32 R64, -RZ, R59.H1_H1 ;  /* 0x3000003bff407230 */ /* 0x000fe20000004100 */
[----:B------:R-:W-:Y:S01]  /*a990*/  FADD.FTZ R34, R69, R34 ;  /* 0x0000002245227221 */ /* 0x000fe20000010000 */
[----:B------:R0:W-:Y:S01]  /*a9a0*/  STS [R62.X4+0x214c], R73 ;  /* 0x00214c493e007388 */ /* 0x0001e20000004800 */
[----:B------:R-:W-:Y:S02]  /*a9b0*/  FMUL.FTZ R65, R125, R16 ;  /* 0x000000107d417220 */ /* 0x000fe40000410000 */
[----:B------:R-:W-:Y:S02]  /*a9c0*/  FMUL.FTZ R69, R77, UR48 ;  /* 0x000000304d457c20 */ /* 0x000fe40008410000 */
[C---:B------:R-:W-:Y:S02]  /*a9d0*/  FMUL.FTZ R63, R133.reuse, -R86 ;  /* 0x80000056853f7220 */ /* 0x040fe40000410000 */
[----:B------:R-:W-:-:S02]  /*a9e0*/  FMUL.FTZ R133, R133, -R85 ;  /* 0x8000005585857220 */ /* 0x000fc40000410000 */
[----:B------:R-:W-:Y:S02]  /*a9f0*/  FFMA.FTZ R68, R167, -R65, R206 ;  /* 0x80000041a7447223 */ /* 0x000fe400000100ce */
[C---:B------:R-:W-:Y:S02]  /*aa00*/  FFMA.FTZ R69, R147.reuse, UR41, -R69 ;  /* 0x0000002993457c23 */ /* 0x040fe40008010845 */
[-C--:B------:R-:W-:Y:S02]  /*aa10*/  FMUL.FTZ R74, R147, R16.reuse ;  /* 0x00000010934a7220 */ /* 0x080fe40000410000 */
[----:B0-----:R-:W-:Y:S02]  /*aa20*/  FMUL.FTZ R73, R77, R16 ;  /* 0x000000104d497220 */ /* 0x001fe40000410000 */
[----:B------:R-:W-:Y:S02]  /*aa30*/  FFMA.FTZ R133, R134, R86, R133 ;  /* 0x0000005686857223 */ /* 0x000fe40000010085 */
[----:B------:R-:W-:-:S02]  /*aa40*/  FMUL.FTZ R76, R68, R74 ;  /* 0x0000004a444c7220 */ /* 0x000fc40000410000 */
[C---:B------:R-:W-:Y:S02]  /*aa50*/  FMUL.FTZ R69, R68.reuse, R69 ;  /* 0x0000004544457220 */ /* 0x040fe40000410000 */
[----:B------:R-:W-:Y:S02]  /*aa60*/  FMUL.FTZ R144, R68, R73 ;  /* 0x0000004944907220 */ /* 0x000fe40000410000 */
[----:B------:R-:W-:Y:S01]  /*aa70*/  FFMA.FTZ R68, R134, R85, -R63 ;  /* 0x0000005586447223 */ /* 0x000fe2000001083f */
[----:B------:R-:W-:Y:S01]  /*aa80*/  HADD2.F32 R134, -RZ, R56.H1_H1 ;  /* 0x30000038ff867230 */ /* 0x000fe20000004100 */
[----:B------:R-:W-:Y:S01]  /*aa90*/  FADD.FTZ R84, -R84, R133 ;  /* 0x0000008554547221 */ /* 0x000fe20000010100 */
[----:B------:R-:W-:Y:S01]  /*aaa0*/  HADD2.F32 R133, -RZ, R57.H0_H0 ;  /* 0x20000039ff857230 */ /* 0x000fe20000004100 */
[----:B------:R-:W-:Y:S02]  /*aab0*/  FADD.FTZ R83, R83, R68 ;  /* 0x0000004453537221 */ /* 0x000fe40000010000 */
[----:B------:R-:W-:-:S02]  /*aac0*/  FFMA.FTZ R65, R165, -R65, R212 ;  /* 0x80000041a5417223 */ /* 0x000fc400000100d4 */
[C---:B------:R-:W-:Y:S02]  /*aad0*/  FMUL.FTZ R68, R135.reuse, -R84 ;  /* 0x8000005487447220 */ /* 0x040fe40000410000 */
[-C--:B------:R-:W-:Y:S02]  /*aae0*/  FMUL.FTZ R135, R135, -R83.reuse ;  /* 0x8000005387877220 */ /* 0x080fe40000410000 */
[-C--:B------:R-:W-:Y:S02]  /*aaf0*/  FFMA.FTZ R144, R65, R74.reuse, -R144 ;  /* 0x0000004a41907223 */ /* 0x080fe40000010890 */
[----:B------:R-:W-:Y:S02]  /*ab00*/  FMUL.FTZ R75, R125, R74 ;  /* 0x0000004a7d4b7220 */ /* 0x000fe40000410000 */
[----:B------:R-:W-:Y:S02]  /*ab10*/  FFMA.FTZ R69, R65, R72, R69 ;  /* 0x0000004841457223 */ /* 0x000fe40000010045 */
[----:B------:R-:W-:Y:S01]  /*ab20*/  FFMA.FTZ R68, R138, R83, -R68 ;  /* 0x000000538a447223 */ /* 0x000fe20000010844 */
[----:B------:R0:W-:Y:S01]  /*ab30*/  STS [R62.X4+0x2144], R75 ;  /* 0x0021444b3e007388 */ /* 0x0001e20000004800 */
[----:B------:R-:W-:-:S02]  /*ab40*/  FMUL.FTZ R63, R64, R15 ;  /* 0x0000000f403f7220 */ /* 0x000fc40000410000 */
[----:B------:R-:W-:Y:S02]  /*ab50*/  FMUL.FTZ R74, R93, UR48 ;  /* 0x000000305d4a7c20 */ /* 0x000fe40008410000 */
[----:B------:R-:W-:Y:S02]  /*ab60*/  FMUL.FTZ R72, R67, UR48 ;  /* 0x0000003043487c20 */ /* 0x000fe40008410000 */
[----:B------:R-:W-:Y:S02]  /*ab70*/  FFMA.FTZ R49, R66, R16, R49 ;  /* 0x0000001042317223 */ /* 0x000fe40000010031 */
[----:B------:R-:W-:Y:S02]  /*ab80*/  FFMA.FTZ R135, R138, R84, R135 ;  /* 0x000000548a877223 */ /* 0x000fe40000010087 */
[----:B------:R-:W-:Y:S02]  /*ab90*/  FFMA.FTZ R66, R125, R66, R69 ;  /* 0x000000427d427223 */ /* 0x000fe40000010045 */
[----:B------:R-:W-:-:S02]  /*aba0*/  FADD.FTZ R81, R81, R68 ;  /* 0x0000004451517221 */ /* 0x000fc40000010000 */
[----:B------:R-:W-:Y:S02]  /*abb0*/  FFMA.FTZ R143, R65, R73, R76 ;  /* 0x00000049418f7223 */ /* 0x000fe4000001004c */
[----:B------:R-:W-:Y:S02]  /*abc0*/  FFMA.FTZ R69, R164, -R63, R205 ;  /* 0x8000003fa4457223 */ /* 0x000fe400000100cd */
[----:B------:R-:W-:Y:S02]  /*abd0*/  FFMA.FTZ R74, R67, UR41, -R74 ;  /* 0x00000029434a7c23 */ /* 0x000fe4000801084a */
[----:B------:R-:W-:Y:S02]  /*abe0*/  FFMA.FTZ R68, R93, UR41, R72 ;  /* 0x000000295d447c23 */ /* 0x000fe40008010048 */
[-C--:B------:R-:W-:Y:S02]  /*abf0*/  FMUL.FTZ R76, R67, R15.reuse ;  /* 0x0000000f434c7220 */ /* 0x080fe40000410000 */
[----:B------:R-:W-:-:S02]  /*ac00*/  FMUL.FTZ R72, R93, R15 ;  /* 0x0000000f5d487220 */ /* 0x000fc40000410000 */
[----:B------:R-:W-:Y:S02]  /*ac10*/  FADD.FTZ R82, -R82, R135 ;  /* 0x0000008752527221 */ /* 0x000fe40000010100 */
[----:B------:R-:W-:Y:S02]  /*ac20*/  FMUL.FTZ R73, R125, R73 ;  /* 0x000000497d497220 */ /* 0x000fe40000410000 */
[----:B------:R-:W-:Y:S02]  /*ac30*/  FMUL.FTZ R65, R164, R67 ;  /* 0x00000043a4417220 */ /* 0x000fe40000410000 */
[C---:B------:R-:W-:Y:S01]  /*ac40*/  FMUL.FTZ R67, R69.reuse, R74 ;  /* 0x0000004a45437220 */ /* 0x040fe20000410000 */
[----:B------:R1:W-:Y:S01]  /*ac50*/  STS [R62.X4+0x2140], R73 ;  /* 0x002140493e007388 */ /* 0x0003e20000004800 */
[----:B------:R-:W-:Y:S02]  /*ac60*/  FFMA.FTZ R63, R162, -R63, R185 ;  /* 0x8000003fa23f7223 */ /* 0x000fe400000100b9 */
[----:B------:R-:W-:-:S02]  /*ac70*/  FMUL.FTZ R138, R69, R76 ;  /* 0x0000004c458a7220 */ /* 0x000fc40000410000 */
[----:B------:R-:W-:Y:S02]  /*ac80*/  FMUL.FTZ R74, R69, R72 ;  /* 0x00000048454a7220 */ /* 0x000fe40000410000 */
[----:B------:R-:W-:Y:S02]  /*ac90*/  FMUL.FTZ R69, R139, -R82 ;  /* 0x800000528b457220 */ /* 0x000fe40000410000 */
[-C--:B------:R-:W-:Y:S02]  /*aca0*/  FFMA.FTZ R138, R63, R72.reuse, R138 ;  /* 0x000000483f8a7223 */ /* 0x080fe4000001008a */
[----:B0-----:R-:W-:Y:S02]  /*acb0*/  FMUL.FTZ R75, R64, R72 ;  /* 0x00000048404b7220 */ /* 0x001fe40000410000 */
[-C--:B-1----:R-:W-:Y:S02]  /*acc0*/  FMUL.FTZ R73, R139, -R81.reuse ;  /* 0x800000518b497220 */ /* 0x082fe40000410000 */
[C---:B------:R-:W-:Y:S01]  /*acd0*/  FFMA.FTZ R72, R140.reuse, R81, -R69 ;  /* 0x000000518c487223 */ /* 0x040fe20000010845 */
[----:B------:R-:W-:Y:S01]  /*ace0*/  HADD2.F32 R69, -RZ, R56.H0_H0 ;  /* 0x20000038ff457230 */ /* 0x000fe20000004100 */
[----:B------:R-:W-:Y:S01]  /*acf0*/  FFMA.FTZ R73, R140, R82, R73 ;  /* 0x000000528c497223 */ /* 0x000fe20000010049 */
[----:B------:R0:W-:Y:S01]  /*ad00*/  STS [R62.X4+0x2138], R75 ;  /* 0x0021384b3e007388 */ /* 0x0001e20000004800 */
[----:B------:R-:W-:-:S02]  /*ad10*/  FADD.FTZ R79, R79, R72 ;  /* 0x000000484f4f7221 */ /* 0x000fc40000010000 */
[-C--:B------:R-:W-:Y:S02]  /*ad20*/  FMUL.FTZ R129, R69, R8.reuse ;  /* 0x0000000845817220 */ /* 0x080fe40000410000 */
[----:B------:R-:W-:Y:S02]  /*ad30*/  FADD.FTZ R135, -R80, R73 ;  /* 0x0000004950877221 */ /* 0x000fe40000010100 */
[----:B------:R-:W-:Y:S02]  /*ad40*/  FMUL.FTZ R127, R134, R9 ;  /* 0x00000009867f7220 */ /* 0x000fe40000410000 */
[-C--:B------:R-:W-:Y:S02]  /*ad50*/  FFMA.FTZ R130, R101, -R129.reuse, R136 ;  /* 0x8000008165827223 */ /* 0x080fe40000010088 */
[----:B------:R-:W-:Y:S02]  /*ad60*/  FFMA.FTZ R129, R151, -R129, R178 ;  /* 0x8000008197817223 */ /* 0x000fe400000100b2 */
[----:B------:R-:W-:-:S02]  /*ad70*/  FMUL.FTZ R140, R135, R8 ;  /* 0x00000008878c7220 */ /* 0x000fc40000410000 */
[----:B------:R-:W-:Y:S02]  /*ad80*/  FMUL.FTZ R146, R79, R8 ;  /* 0x000000084f927220 */ /* 0x000fe40000410000 */
[-C--:B------:R-:W-:Y:S02]  /*ad90*/  FFMA.FTZ R128, R150, -R127.reuse, R177 ;  /* 0x8000007f96807223 */ /* 0x080fe400000100b1 */
[----:B------:R-:W-:Y:S02]  /*ada0*/  FFMA.FTZ R127, R152, -R127, R137 ;  /* 0x8000007f987f7223 */ /* 0x000fe40000010089 */
[-C--:B------:R-:W-:Y:S02]  /*adb0*/  FMUL.FTZ R145, R82, R9.reuse ;  /* 0x0000000952917220 */ /* 0x080fe40000410000 */
[----:B------:R-:W-:Y:S02]  /*adc0*/  FMUL.FTZ R147, R81, R9 ;  /* 0x0000000951937220 */ /* 0x000fe40000410000 */
[----:B------:R-:W-:-:S02]  /*add0*/  FMUL.FTZ R73, R129, R140 ;  /* 0x0000008c81497220 */ /* 0x000fc40000410000 */
[----:B0-----:R-:W-:Y:S02]  /*ade0*/  FMUL.FTZ R75, R129, R146 ;  /* 0x00000092814b7220 */ /* 0x001fe40000410000 */
[-C--:B------:R-:W-:Y:S02]  /*adf0*/  FFMA.FTZ R139, R63, R76.reuse, -R74 ;  /* 0x0000004c3f8b7223 */ /* 0x080fe4000001084a */
[----:B------:R-:W-:Y:S02]  /*ae00*/  FMUL.FTZ R77, R64, R76 ;  /* 0x0000004c404d7220 */ /* 0x000fe40000410000 */
[C---:B------:R-:W-:Y:S02]  /*ae10*/  FMUL.FTZ R72, R127.reuse, R145 ;  /* 0x000000917f487220 */ /* 0x040fe40000410000 */
[----:B------:R-:W-:Y:S01]  /*ae20*/  FMUL.FTZ R74, R127, R147 ;  /* 0x000000937f4a7220 */ /* 0x000fe20000410000 */
[----:B------:R0:W-:Y:S01]  /*ae30*/  STS [R62.X4+0x213c], R77 ;  /* 0x00213c4d3e007388 */ /* 0x0001e20000004800 */
[----:B------:R-:W-:-:S02]  /*ae40*/  FFMA.FTZ R73, R130, R146, R73 ;  /* 0x0000009282497223 */ /* 0x000fc40000010049 */
[----:B------:R-:W-:Y:S02]  /*ae50*/  FFMA.FTZ R75, R130, R140, -R75 ;  /* 0x0000008c824b7223 */ /* 0x000fe4000001084b */
[----:B------:R-:W-:Y:S02]  /*ae60*/  FMUL.FTZ R125, R133, R10 ;  /* 0x0000000a857d7220 */ /* 0x000fe40000410000 */
[----:B------:R-:W-:Y:S02]  /*ae70*/  FMUL.FTZ R76, R91, R14 ;  /* 0x0000000e5b4c7220 */ /* 0x000fe40000410000 */
[----:B------:R-:W-:Y:S02]  /*ae80*/  FFMA.FTZ R65, R162, R93, R65 ;  /* 0x0000005da2417223 */ /* 0x000fe40000010041 */
[C---:B------:R-:W-:Y:S02]  /*ae90*/  FFMA.FTZ R72, R128.reuse, R147, R72 ;  /* 0x0000009380487223 */ /* 0x040fe40000010048 */
[----:B------:R-:W-:-:S02]  /*aea0*/  FFMA.FTZ R74, R128, R145, -R74 ;  /* 0x00000091804a7223 */ /* 0x000fc4000001084a */
[----:B------:R-:W-:Y:S02]  /*aeb0*/  FADD.FTZ R73, RZ, R73 ;  /* 0x00000049ff497221 */ /* 0x000fe40000010000 */
[----:B------:R-:W-:Y:S02]  /*aec0*/  FADD.FTZ R75, RZ, R75 ;  /* 0x0000004bff4b7221 */ /* 0x000fe40000010000 */
[----:B------:R-:W-:Y:S02]  /*aed0*/  FMUL.FTZ R93, R131, R14 ;  /* 0x0000000e835d7220 */ /* 0x000fe40000410000 */
[----:B------:R-:W-:Y:S02]  /*aee0*/  FFMA.FTZ R126, R155, -R125, R182 ;  /* 0x8000007d9b7e7223 */ /* 0x000fe400000100b6 */
[-C--:B------:R-:W-:Y:S02]  /*aef0*/  FMUL.FTZ R162, R84, R10.reuse ;  /* 0x0000000a54a27220 */ /* 0x080fe40000410000 */
[----:B------:R-:W-:-:S02]  /*af00*/  FMUL.FTZ R148, R83, R10 ;  /* 0x0000000a53947220 */ /* 0x000fc40000410000 */
[----:B0-----:R-:W-:Y:S02]  /*af10*/  FMUL.FTZ R77, R131, R76 ;  /* 0x0000004c834d7220 */ /* 0x001fe40000410000 */
[----:B------:R-:W-:Y:S02]  /*af20*/  FADD.FTZ R72, R73, R72 ;  /* 0x0000004849487221 */ /* 0x000fe40000010000 */
[----:B------:R-:W-:Y:S01]  /*af30*/  FADD.FTZ R74, R75, R74 ;  /* 0x0000004a4b4a7221 */ /* 0x000fe20000010000 */
[----:B------:R0:W-:Y:S01]  /*af40*/  STS [R62.X4+0x2130], R77 ;  /* 0x0021304d3e007388 */ /* 0x0001e20000004800 */
[----:B------:R-:W-:Y:S02]  /*af50*/  FFMA.FTZ R100, R163, -R93, R186 ;  /* 0x8000005da3647223 */ /* 0x000fe400000100ba */
[----:B------:R-:W-:Y:S02]  /*af60*/  FMUL.FTZ R164, R92, R14 ;  /* 0x0000000e5ca47220 */ /* 0x000fe40000410000 */
[----:B------:R-:W-:-:S02]  /*af70*/  FMUL.FTZ R78, R132, R11 ;  /* 0x0000000b844e7220 */ /* 0x000fc40000410000 */
[----:B------:R-:W-:Y:S02]  /*af80*/  FFMA.FTZ R125, R153, -R125, R176 ;  /* 0x8000007d997d7223 */ /* 0x000fe400000100b0 */
[C---:B------:R-:W-:Y:S02]  /*af90*/  FMUL.FTZ R73, R126.reuse, R162 ;  /* 0x000000a27e497220 */ /* 0x040fe40000410000 */
[----:B------:R-:W-:Y:S02]  /*afa0*/  FMUL.FTZ R75, R126, R148 ;  /* 0x000000947e4b7220 */ /* 0x000fe40000410000 */
[----:B------:R-:W-:Y:S02]  /*afb0*/  FFMA.FTZ R93, R161, -R93, R208 ;  /* 0x8000005da15d7223 */ /* 0x000fe400000100d0 */
[----:B0-----:R-:W-:Y:S02]  /*afc0*/  FMUL.FTZ R77, R100, R164 ;  /* 0x000000a4644d7220 */ /* 0x001fe40000410000 */
[----:B------:R-:W-:-:S02]  /*afd0*/  FFMA.FTZ R73, R125, R148, R73 ;  /* 0x000000947d497223 */ /* 0x000fc40000010049 */
[----:B------:R-:W-:Y:S02]  /*afe0*/  FFMA.FTZ R75, R125, R162, -R75 ;  /* 0x000000a27d4b7223 */ /* 0x000fe4000001084b */
[-C--:B------:R-:W-:Y:S02]  /*aff0*/  FFMA.FTZ R80, R154, -R78.reuse, R181 ;  /* 0x8000004e9a507223 */ /* 0x080fe400000100b5 */
[----:B------:R-:W-:Y:S02]  /*b000*/  FFMA.FTZ R78, R156, -R78, R179 ;  /* 0x8000004e9c4e7223 */ /* 0x000fe400000100b3 */
[-C--:B------:R-:W-:Y:S02]  /*b010*/  FMUL.FTZ R165, R86, R11.reuse ;  /* 0x0000000b56a57220 */ /* 0x080fe40000410000 */
[----:B------:R-:W-:Y:S02]  /*b020*/  FMUL.FTZ R149, R85, R11 ;  /* 0x0000000b55957220 */ /* 0x000fe40000410000 */
[----:B------:R-:W-:Y:S01]  /*b030*/  FFMA.FTZ R175, R93, R76, R77 ;  /* 0x0000004c5daf7223 */ /* 0x000fe2000001004d */
[----:B------:R-:W-:Y:S01]  /*b040*/  HADD2.F32 R77, -RZ, R58.H0_H0 ;  /* 0x2000003aff4d7230 */ /* 0x000fe20000004100 */
[----:B------:R-:W-:-:S02]  /*b050*/  FADD.FTZ R72, R72, R73 ;  /* 0x0000004948487221 */ /* 0x000fc40000010000 */
[----:B------:R-:W-:Y:S02]  /*b060*/  FADD.FTZ R74, R74, R75 ;  /* 0x0000004b4a4a7221 */ /* 0x000fe40000010000 */
[----:B------:R-:W-:Y:S02]  /*b070*/  FMUL.FTZ R76, R100, R76 ;  /* 0x0000004c644c7220 */ /* 0x000fe40000410000 */
[C---:B------:R-:W-:Y:S02]  /*b080*/  FMUL.FTZ R73, R78.reuse, R165 ;  /* 0x000000a54e497220 */ /* 0x040fe40000410000 */
[-C--:B------:R-:W-:Y:S02]  /*b090*/  FMUL.FTZ R75, R78, R149.reuse ;  /* 0x000000954e4b7220 */ /* 0x080fe40000410000 */
[----:B------:R-:W-:Y:S01]  /*b0a0*/  FFMA.FTZ R189, R93, R164, -R76 ;  /* 0x000000a45dbd7223 */ /* 0x000fe2000001084c */
[----:B------:R-:W-:Y:S01]  /*b0b0*/  HADD2.F32 R76, -RZ, R58.H1_H1 ;  /* 0x3000003aff4c7230 */ /* 0x000fe20000004100 */
[----:B------:R-:W-:-:S02]  /*b0c0*/  FFMA.FTZ R73, R80, R149, R73 ;  /* 0x0000009550497223 */ /* 0x000fc40000010049 */
[----:B------:R-:W-:Y:S02]  /*b0d0*/  FFMA.FTZ R75, R80, R165, -R75 ;  /* 0x000000a5504b7223 */ /* 0x000fe4000001084b */
[----:B------:R-:W-:Y:S02]  /*b0e0*/  FMUL.FTZ R167, R77, R12 ;  /* 0x0000000c4da77220 */ /* 0x000fe40000410000 */
[----:B------:R-:W-:Y:S02]  /*b0f0*/  FFMA.FTZ R50, R166, R17, R50 ;  /* 0x00000011a6327223 */ /* 0x000fe40000010032 */
[----:B------:R-:W-:Y:S02]  /*b100*/  FMUL.FTZ R169, R131, R164 ;  /* 0x000000a483a97220 */ /* 0x000fe40000410000 */
[----:B------:R-:W-:Y:S02]  /*b110*/  FADD.FTZ R164, R72, R73 ;  /* 0x0000004948a47221 */ /* 0x000fe40000010000 */
[----:B------:R-:W-:Y:S01]  /*b120*/  FADD.FTZ R166, R74, R75 ;  /* 0x0000004b4aa67221 */ /* 0x000fe20000010000 */
[----:B------:R0:W-:Y:S01]  /*b130*/  STS [R62.X4+0x2134], R169 ;  /* 0x002134a93e007388 */ /* 0x0001e20000004800 */
[----:B------:R-:W-:-:S02]  /*b140*/  FMUL.FTZ R72, R76, R13 ;  /* 0x0000000d4c487220 */ /* 0x000fc40000410000 */
[-C--:B------:R-:W-:Y:S02]  /*b150*/  FFMA.FTZ R74, R159, -R167.reuse, R184 ;  /* 0x800000a79f4a7223 */ /* 0x080fe400000100b8 */
[-C--:B------:R-:W-:Y:S02]  /*b160*/  FMUL.FTZ R170, R88, R12.reuse ;  /* 0x0000000c58aa7220 */ /* 0x080fe40000410000 */
[----:B------:R-:W-:Y:S02]  /*b170*/  FMUL.FTZ R168, R87, R12 ;  /* 0x0000000c57a87220 */ /* 0x000fe40000410000 */
[----:B------:R-:W-:Y:S02]  /*b180*/  FFMA.FTZ R75, R157, -R167, R180 ;  /* 0x800000a79d4b7223 */ /* 0x000fe400000100b4 */
[----:B------:R-:W-:Y:S02]  /*b190*/  FFMA.FTZ R73, R158, -R72, R187 ;  /* 0x800000489e497223 */ /* 0x000fe400000100bb */
[----:B------:R-:W-:-:S02]  /*b1a0*/  FMUL.FTZ R167, R74, R170 ;  /* 0x000000aa4aa77220 */ /* 0x000fc40000410000 */
[----:B------:R-:W-:Y:S02]  /*b1b0*/  FFMA.FTZ R72, R160, -R72, R183 ;  /* 0x80000048a0487223 */ /* 0x000fe400000100b7 */
[-C--:B0-----:R-:W-:Y:S02]  /*b1c0*/  FMUL.FTZ R169, R74, R168.reuse ;  /* 0x000000a84aa97220 */ /* 0x081fe40000410000 */
[-C--:B------:R-:W-:Y:S02]  /*b1d0*/  FMUL.FTZ R173, R90, R13.reuse ;  /* 0x0000000d5aad7220 */ /* 0x080fe40000410000 */
[----:B------:R-:W-:Y:S02]  /*b1e0*/  FMUL.FTZ R171, R89, R13 ;  /* 0x0000000d59ab7220 */ /* 0x000fe40000410000 */
[C---:B------:R-:W-:Y:S02]  /*b1f0*/  FFMA.FTZ R167, R75.reuse, R168, R167 ;  /* 0x000000a84ba77223 */ /* 0x040fe400000100a7 */
[----:B------:R-:W-:-:S02]  /*b200*/  FFMA.FTZ R169, R75, R170, -R169 ;  /* 0x000000aa4ba97223 */ /* 0x000fc400000108a9 */
[C---:B------:R-:W-:Y:S02]  /*b210*/  FMUL.FTZ R172, R72.reuse, R173 ;  /* 0x000000ad48ac7220 */ /* 0x040fe40000410000 */
[-C--:B------:R-:W-:Y:S02]  /*b220*/  FMUL.FTZ R174, R72, R171.reuse ;  /* 0x000000ab48ae7220 */ /* 0x080fe40000410000 */
[----:B------:R-:W-:Y:S02]  /*b230*/  FADD.FTZ R164, R164, R167 ;  /* 0x000000a7a4a47221 */ /* 0x000fe40000010000 */
[----:B------:R-:W-:Y:S02]  /*b240*/  FADD.FTZ R166, R166, R169 ;  /* 0x000000a9a6a67221 */ /* 0x000fe40000010000 */
[----:B------:R-:W-:Y:S01]  /*b250*/  FFMA.FTZ R167, R73, R171, R172 ;  /* 0x000000ab49a77223 */ /* 0x000fe200000100ac */
[----:B------:R-:W-:Y:S01]  /*b260*/  IADD3 R172, R3, 0x480, RZ ;  /* 0x0000048003ac7810 */ /* 0x000fe20007ffe0ff */
[----:B------:R-:W-:Y:S01]  /*b270*/  FFMA.FTZ R169, R73, R173, -R174 ;  /* 0x000000ad49a97223 */ /* 0x000fe200000108ae */
[----:B------:R-:W-:Y:S01]  /*b280*/  IADD3 R174, R3, 0x4c0, RZ ;  /* 0x000004c003ae7810 */ /* 0x000fe20007ffe0ff */
[----:B------:R-:W-:-:S02]  /*b290*/  FADD.FTZ R164, R164, R167 ;  /* 0x000000a7a4a47221 */ /* 0x000fc40000010000 */
[----:B------:R-:W-:Y:S02]  /*b2a0*/  FADD.FTZ R166, R166, R169 ;  /* 0x000000a9a6a67221 */ /* 0x000fe40000010000 */
[----:B------:R-:W-:Y:S01]  /*b2b0*/  FADD.FTZ R175, R164, R175 ;  /* 0x000000afa4af7221 */ /* 0x000fe20000010000 */
[----:B------:R-:W-:Y:S01]  /*b2c0*/  IADD3 R164, R3, 0x380, RZ ;  /* 0x0000038003a47810 */ /* 0x000fe20007ffe0ff */
[----:B------:R-:W-:Y:S01]  /*b2d0*/  FADD.FTZ R166, R166, R189 ;  /* 0x000000bda6a67221 */ /* 0x000fe20000010000 */
[-C--:B------:R-:W-:Y:S01]  /*b2e0*/  LEA.HI.SX32 R189, R226, R3.reuse, 0x1b ;  /* 0x00000003e2bd7211 */ /* 0x080fe200078fdaff */
[----:B------:R-:W-:Y:S01]  /*b2f0*/  FADD.FTZ R138, R175, R138 ;  /* 0x0000008aaf8a7221 */ /* 0x000fe20000010000 */
[----:B------:R-:W-:Y:S01]  /*b300*/  LEA.HI.SX32 R175, R200, R3, 0x1b ;  /* 0x00000003c8af7211 */ /* 0x000fe200078fdaff */
[----:B------:R-:W-:Y:S01]  /*b310*/  FADD.FTZ R139, R166, R139 ;  /* 0x0000008ba68b7221 */ /* 0x000fe20000010000 */
[C---:B------:R-:W-:Y:S01]  /*b320*/  IADD3 R166, R3.reuse, 0x3c0, RZ ;  /* 0x000003c003a67810 */ /* 0x040fe20007ffe0ff */
[----:B------:R-:W-:Y:S01]  /*b330*/  FADD.FTZ R143, R138, R143 ;  /* 0x0000008f8a8f7221 */ /* 0x000fe20000010000 */
[----:B------:R-:W-:Y:S01]  /*b340*/  IADD3 R138, R3, 0xc0, RZ ;  /* 0x000000c0038a7810 */ /* 0x000fe20007ffe0ff */
[----:B------:R-:W-:-:S02]  /*b350*/  FADD.FTZ R144, R139, R144 ;  /* 0x000000908b907221 */ /* 0x000fc40000010000 */
[----:B------:R-:W-:Y:S01]  /*b360*/  FADD.FTZ R94, R143, R94 ;  /* 0x0000005e8f5e7221 */ /* 0x000fe20000010000 */
[-C--:B------:R-:W-:Y:S01]  /*b370*/  LEA.HI.SX32 R138, R138, R3.reuse, 0x1b ;  /* 0x000000038a8a7211 */ /* 0x080fe200078fdaff */
[----:B------:R-:W-:Y:S01]  /*b380*/  FADD.FTZ R143, R144, R95 ;  /* 0x0000005f908f7221 */ /* 0x000fe20000010000 */
[C---:B------:R-:W-:Y:S01]  /*b390*/  IADD3 R144, R3.reuse, 0x240, RZ ;  /* 0x0000024003907810 */ /* 0x040fe20007ffe0ff */
[----:B------:R-:W-:Y:S01]  /*b3a0*/  FADD.FTZ R141, R94, R141 ;  /* 0x0000008d5e8d7221 */ /* 0x000fe20000010000 */
[-C--:B------:R-:W-:Y:S01]  /*b3b0*/  LEA.HI.SX32 R94, R3, R3.reuse, 0x1b ;  /* 0x00000003035e7211 */ /* 0x080fe200078fdaff */
[----:B------:R-:W-:Y:S01]  /*b3c0*/  FADD.FTZ R142, R143, R142 ;  /* 0x0000008e8f8e7221 */ /* 0x000fe20000010000 */
[-C--:B------:R-:W-:Y:S01]  /*b3d0*/  LEA.HI.SX32 R143, R232, R3.reuse, 0x1b ;  /* 0x00000003e88f7211 */ /* 0x080fe200078fdaff */
[----:B------:R-:W-:Y:S01]  /*b3e0*/  FADD.FTZ R106, R141, R106 ;  /* 0x0000006a8d6a7221 */ /* 0x000fe20000010000 */
[----:B------:R-:W-:Y:S01]  /*b3f0*/  LEA.HI.SX32 R144, R144, R3, 0x1b ;  /* 0x0000000390907211 */ /* 0x000fe200078fdaff */
[----:B------:R-:W-:Y:S01]  /*b400*/  FADD.FTZ R107, R142, R107 ;  /* 0x0000006b8e6b7221 */ /* 0x000fe20000010000 */
[----:B------:R-:W-:Y:S01]  /*b410*/  IADD3 R142, R3, 0x1c0, RZ ;  /* 0x000001c0038e7810 */ /* 0x000fe20007ffe0ff */
[----:B------:R-:W-:-:S02]  /*b420*/  FADD.FTZ R106, R106, R105 ;  /* 0x000000696a6a7221 */ /* 0x000fc40000010000 */
[----:B------:R-:W-:Y:S01]  /*b430*/  FADD.FTZ R141, R107, R104 ;  /* 0x000000686b8d7221 */ /* 0x000fe20000010000 */
[----:B------:R-:W-:Y:S01]  /*b440*/  IADD3 R104, R3, 0x180, RZ ;  /* 0x0000018003687810 */ /* 0x000fe20007ffe0ff */
[----:B------:R-:W-:Y:S01]  /*b450*/  FMUL.FTZ R171, R76, R171 ;  /* 0x000000ab4cab7220 */ /* 0x000fe20000410000 */
[----:B------:R-:W-:Y:S01]  /*b460*/  LEA.HI.SX32 R142, R142, R3, 0x1b ;  /* 0x000000038e8e7211 */ /* 0x000fe200078fdaff */
        /* <DEDUP_REMOVED lines=18> */
[----:B------:R0:W-:Y:S01]  /*b590*/  STS [R62.X4+0x2118], R149 ;  /* 0x002118953e007388 */ /* 0x0001e20000004800 */
        /* <DEDUP_REMOVED lines=10> */
[----:B------:R-:W-:Y:S01]  /*b640*/  FMUL.FTZ R103, R109, R136 ;  /* 0x000000886d677220 */ /* 0x000fe20000410000 */
[----:B------:R-:W-:Y:S01]  /*b650*/  STS [R62.X4+0x2114], R139 ;  /* 0x0021148b3e007388 */ /* 0x000fe20000004800 */
[C---:B------:R-:W-:Y:S01]  /*b660*/  IADD3 R136, R3.reuse, 0x80, RZ ;  /* 0x0000008003887810 */ /* 0x040fe20007ffe0ff */
[----:B------:R-:W-:Y:S01]  /*b670*/  FMUL.FTZ R177, R110, R177 ;  /* 0x000000b16eb17220 */ /* 0x000fe20000410000 */
[----:B------:R-:W-:Y:S01]  /*b680*/  IADD3 R146, R3, 0x2c0, RZ ;  /* 0x000002c003927810 */ /* 0x000fe20007ffe0ff */
[----:B------:R2:W-:Y:S01]  /*b690*/  STS [R62.X4+0x2108], R147 ;  /* 0x002108933e007388 */ /* 0x0005e20000004800 */
[-C--:B0-----:R-:W-:Y:S01]  /*b6a0*/  LEA.HI.SX32 R149, R164, R3.reuse, 0x1b ;  /* 0x00000003a4957211 */ /* 0x081fe200078fdaff */
[----:B-1----:R-:W-:Y:S01]  /*b6b0*/  FFMA.FTZ R95, -R109, R178, -RZ ;  /* 0x000000b26d5f7223 */ /* 0x002fe200000109ff */
[----:B------:R-:W-:Y:S01]  /*b6c0*/  IADD3 R178, R3, 0x500, RZ ;  /* 0x0000050003b27810 */ /* 0x000fe20007ffe0ff */
[----:B------:R-:W-:Y:S01]  /*b6d0*/  STS [R62.X4+0x210c], R145 ;  /* 0x00210c913e007388 */ /* 0x000fe20000004800 */
[----:B------:R-:W-:Y:S01]  /*b6e0*/  LEA.HI.SX32 R164, R168, R3, 0x1b ;  /* 0x00000003a8a47211 */ /* 0x000fe200078fdaff */
[----:B------:R-:W-:Y:S01]  /*b6f0*/  FFMA.FTZ R137, -R110, R137, -RZ ;  /* 0x000000896e897223 */ /* 0x000fe200000109ff */
[-C--:B------:R-:W-:Y:S01]  /*b700*/  LEA.HI.SX32 R165, R170, R3.reuse, 0x1b ;  /* 0x00000003aaa57211 */ /* 0x080fe200078fdaff */
[----:B------:R0:W-:Y:S01]  /*b710*/  STS [R62.X4+0x2100], R105 ;  /* 0x002100693e007388 */ /* 0x0001e20000004800 */
[----:B------:R-:W-:Y:S01]  /*b720*/  LEA.HI.SX32 R167, R174, R3, 0x1b ;  /* 0x00000003aea77211 */ /* 0x000fe200078fdaff */
[----:B------:R-:W-:Y:S01]  /*b730*/  FMUL.FTZ R181, R112, R181 ;  /* 0x000000b570b57220 */ /* 0x000fe20000410000 */
[-C--:B--2---:R-:W-:Y:S01]  /*b740*/  LEA.HI.SX32 R147, R148, R3.reuse, 0x1b ;  /* 0x0000000394937211 */ /* 0x084fe200078fdaff */
[----:B------:R1:W-:Y:S01]  /*b750*/  STS [R62.X4+0x2104], R107 ;  /* 0x0021046b3e007388 */ /* 0x0003e20000004800 */
[----:B------:R-:W-:Y:S01]  /*b760*/  LEA.HI.SX32 R148, R162, R3, 0x1b ;  /* 0x00000003a2947211 */ /* 0x000fe200078fdaff */
[----:B------:R-:W-:Y:S01]  /*b770*/  FFMA.FTZ R179, -R112, R179, -RZ ;  /* 0x000000b370b37223 */ /* 0x000fe200000109ff */
[-C--:B------:R-:W-:Y:S01]  /*b780*/  LEA.HI.SX32 R162, R166, R3.reuse, 0x1b ;  /* 0x00000003a6a27211 */ /* 0x080fe200078fdaff */
[----:B------:R-:W-:Y:S01]  /*b790*/  BAR.SYNC.DEFER_BLOCKING 0x0 ;  /* 0x0000000000007b1d */ /* 0x000fe20000010000 */
[-C--:B------:R-:W-:Y:S01]  /*b7a0*/  LEA.HI.SX32 R166, R172, R3.reuse, 0x1b ;  /* 0x00000003aca67211 */ /* 0x080fe200078fdaff */
[----:B0-----:R-:W-:Y:S01]  /*b7b0*/  FFMA.FTZ R105, -R111, R182, -RZ ;  /* 0x000000b66f697223 */ /* 0x001fe200000109ff */
[-C--:B------:R-:W-:Y:S01]  /*b7c0*/  LEA.HI.SX32 R168, R178, R3.reuse, 0x1b ;  /* 0x00000003b2a87211 */ /* 0x080fe200078fdaff */
[----:B------:R-:W-:Y:S01]  /*b7d0*/  FMUL.FTZ R180, R113, R180 ;  /* 0x000000b471b47220 */ /* 0x000fe20000410000 */
[-C--:B------:R-:W-:Y:S01]  /*b7e0*/  LEA.HI.SX32 R169, R188, R3.reuse, 0x1b ;  /* 0x00000003bca97211 */ /* 0x080fe200078fdaff */
[----:B-1----:R-:W-:Y:S01]  /*b7f0*/  FMUL.FTZ R107, R111, R176 ;  /* 0x000000b06f6b7220 */ /* 0x002fe20000410000 */
[----:B------:R-:W-:Y:S01]  /*b800*/  LEA.HI.SX32 R170, R190, R3, 0x1b ;  /* 0x00000003beaa7211 */ /* 0x000fe200078fdaff */
[----:B------:R-:W-:Y:S01]  /*b810*/  FMUL.FTZ R187, R114, R187 ;  /* 0x000000bb72bb7220 */ /* 0x000fe20000410000 */
[----:B------:R-:W-:Y:S01]  /*b820*/  LEA.HI.SX32 R136, R136, R3, 0x1b ;  /* 0x0000000388887211 */ /* 0x000fe200078fdaff */
[----:B------:R-:W-:Y:S01]  /*b830*/  FFMA.FTZ R183, -R114, R183, -RZ ;  /* 0x000000b772b77223 */ /* 0x000fe200000109ff */
        /* <DEDUP_REMOVED lines=23> */
[----:B------:R-:W-:Y:S01]  /*b9b0*/  FMUL.FTZ R209, R124, R209 ;  /* 0x000000d17cd17220 */ /* 0x000fe20000410000 */
[----:B------:R-:W-:Y:S01]  /*b9c0*/  MOV R176, UR36 ;  /* 0x0000002400b07c02 */ /* 0x000fe20008000f00 */
[----:B------:R-:W3:Y:S01]  /*b9d0*/  LDS R230, [R94.X4+0x2100] ;  /* 0x002100005ee67984 */ /* 0x000ee20000004800 */
[----:B------:R-:W-:-:S02]  /*b9e0*/  FMUL.FTZ R182, R84, UR48 ;  /* 0x0000003054b67c20 */ /* 0x000fc40008410000 */
[----:B------:R-:W-:Y:S01]  /*b9f0*/  LEA R176, R176, -R3, 0x1 ;  /* 0x80000003b0b07211 */ /* 0x000fe200078e08ff */
[----:B------:R-:W4:Y:S01]  /*ba00*/  LDS R197, [R139.X4+0x2500] ;  /* 0x002500008bc57984 */ /* 0x000f220000004800 */
[----:B------:R-:W-:Y:S02]  /*ba10*/  FMUL.FTZ R104, R82, UR48 ;  /* 0x0000003052687c20 */ /* 0x000fe40008410000 */
[----:B------:R-:W-:Y:S01]  /*ba20*/  ISETP.GE.AND P0, PT, R176, 0x1, PT ;  /* 0x00000001b000780c */ /* 0x000fe20003f06270 */
[----:B------:R-:W0:Y:S01]  /*ba30*/  LDS R199, [R140.X4+0x2600] ;  /* 0x002600008cc77984 */ /* 0x000e220000004800 */
[----:B------:R-:W-:Y:S02]  /*ba40*/  FMUL.FTZ R102, R135, UR48 ;  /* 0x0000003087667c20 */ /* 0x000fe40008410000 */
        /* <DEDUP_REMOVED lines=36> */
[----:B--2---:R-:W-:Y:S01]  /*bc90*/  FMUL.FTZ R107, R115, R208 ;  /* 0x000000d0736b7220 */ /* 0x004fe20000410000 */
[----:B------:R2:W-:Y:S01]  /*bca0*/  STS [R62.X4+0x4224], R95 ;  /* 0x0042245f3e007388 */ /* 0x0005e20000004800 */
[----:B------:R-:W-:Y:S02]  /*bcb0*/  FFMA.FTZ R186, R91, UR41, R186 ;  /* 0x000000295bba7c23 */ /* 0x000fe400080100ba */
[----:B-----5:R-:W-:Y:S01]  /*bcc0*/  FMUL.FTZ R105, R117, R212 ;  /* 0x000000d475697220 */ /* 0x020fe20000410000 */
[----:B------:R5:W-:Y:S01]  /*bcd0*/  STS [R62.X4+0x4208], R177 ;  /* 0x004208b13e007388 */ /* 0x000be20000004800 */
[----:B------:R-:W-:-:S02]  /*bce0*/  FFMA.FTZ R184, R87, UR41, R184 ;  /* 0x0000002957b87c23 */ /* 0x000fc400080100b8 */
[----:B-1----:R-:W-:Y:S01]  /*bcf0*/  FFMA.FTZ R103, -R119, R216, -RZ ;  /* 0x000000d877677223 */ /* 0x002fe200000109ff */
[----:B------:R1:W-:Y:S01]  /*bd00*/  STS [R62.X4+0x420c], R137 ;  /* 0x00420c893e007388 */ /* 0x0003e20000004800 */
[----:B--2---:R-:W-:-:S03]  /*bd10*/  FFMA.FTZ R95, -R117, R206, -RZ ;  /* 0x000000ce755f7223 */ /* 0x004fc600000109ff */
[----:B------:R2:W-:Y:S01]  /*bd20*/  STS [R62.X4+0x4230], R107 ;  /* 0x0042306b3e007388 */ /* 0x0005e20000004800 */
[----:B-----5:R-:W-:-:S03]  /*bd30*/  FMUL.FTZ R177, R121, R222 ;  /* 0x000000de79b17220 */ /* 0x020fc60000410000 */
[----:B------:R5:W-:Y:S01]  /*bd40*/  STS [R62.X4+0x4240], R105 ;  /* 0x004240693e007388 */ /* 0x000be20000004800 */
[----:B-1----:R-:W-:-:S03]  /*bd50*/  FMUL.FTZ R137, R120, R218 ;  /* 0x000000da78897220 */ /* 0x002fc60000410000 */
[----:B------:R1:W-:Y:S01]  /*bd60*/  STS [R62.X4+0x4244], R95 ;  /* 0x0042445f3e007388 */ /* 0x0003e20000004800 */
[----:B--2---:R-:W-:-:S03]  /*bd70*/  FMUL.FTZ R107, R119, R220 ;  /* 0x000000dc776b7220 */ /* 0x004fc60000410000 */
[----:B------:R2:W-:Y:S01]  /*bd80*/  STS [R62.X4+0x4254], R103 ;  /* 0x004254673e007388 */ /* 0x0005e20000004800 */
[----:B-----5:R-:W-:-:S03]  /*bd90*/  FFMA.FTZ R105, -R123, R202, -RZ ;  /* 0x000000ca7b697223 */ /* 0x020fc600000109ff */
[----:B------:R-:W-:Y:S01]  /*bda0*/  STS [R62.X4+0x4218], R181 ;  /* 0x004218b53e007388 */ /* 0x000fe20000004800 */
[----:B------:R-:W-:Y:S02]  /*bdb0*/  FMUL.FTZ R202, R90, UR48 ;  /* 0x000000305aca7c20 */ /* 0x000fe40008410000 */
[----:B-1----:R-:W-:Y:S01]  /*bdc0*/  FFMA.FTZ R95, -R121, R224, -RZ ;  /* 0x000000e0795f7223 */ /* 0x002fe200000109ff */
[----:B------:R1:W-:Y:S01]  /*bdd0*/  STS [R62.X4+0x421c], R179 ;  /* 0x00421cb33e007388 */ /* 0x0003e20000004800 */
[----:B------:R-:W-:Y:S02]  /*bde0*/  FFMA.FTZ R202, R89, UR41, R202 ;  /* 0x0000002959ca7c23 */ /* 0x000fe400080100ca */
[----:B--2---:R-:W-:Y:S01]  /*bdf0*/  FMUL.FTZ R103, R123, R204 ;  /* 0x000000cc7b677220 */ /* 0x004fe20000410000 */
[----:B------:R2:W-:Y:S04]  /*be00*/  STS [R62.X4+0x4220], R180 ;  /* 0x004220b43e007388 */ /* 0x0005e80000004800 */
[----:B------:R5:W-:Y:S01]  /*be10*/  STS [R62.X4+0x4228], R187 ;  /* 0x004228bb3e007388 */ /* 0x000be20000004800 */
[----:B-1----:R-:W-:-:S03]  /*be20*/  FMUL.FTZ R179, R83, UR48 ;  /* 0x0000003053b37c20 */ /* 0x002fc60008410000 */
[----:B------:R1:W-:Y:S01]  /*be30*/  STS [R62.X4+0x422c], R183 ;  /* 0x00422cb73e007388 */ /* 0x0003e20000004800 */
[----:B--2---:R-:W-:-:S03]  /*be40*/  FMUL.FTZ R180, R163, R92 ;  /* 0x0000005ca3b47220 */ /* 0x004fc60000410000 */
[----:B------:R2:W-:Y:S01]  /*be50*/  STS [R62.X4+0x4238], R185 ;  /* 0x004238b93e007388 */ /* 0x0005e20000004800 */
[----:B------:R-:W-:Y:S02]  /*be60*/  FFMA.FTZ R179, R84, UR41, -R179 ;  /* 0x0000002954b37c23 */ /* 0x000fe400080108b3 */
[----:B-----5:R-:W-:Y:S01]  /*be70*/  FMUL.FTZ R187, R87, UR48 ;  /* 0x0000003057bb7c20 */ /* 0x020fe20008410000 */
[----:B------:R-:W-:Y:S01]  /*be80*/  STS [R62.X4+0x423c], R205 ;  /* 0x00423ccd3e007388 */ /* 0x000fe20000004800 */
[----:B------:R-:W-:Y:S02]  /*be90*/  FFMA.FTZ R163, R81, UR41, R104 ;  /* 0x0000002951a37c23 */ /* 0x000fe40008010068 */
[----:B-1----:R-:W-:Y:S01]  /*bea0*/  FMUL.FTZ R183, R85, UR48 ;  /* 0x0000003055b77c20 */ /* 0x002fe20008410000 */
[----:B------:R-:W-:Y:S01]  /*beb0*/  STS [R62.X4+0x4248], R207 ;  /* 0x004248cf3e007388 */ /* 0x000fe20000004800 */
[----:B------:R-:W-:Y:S02]  /*bec0*/  FFMA.FTZ R187, R88, UR41, -R187 ;  /* 0x0000002958bb7c23 */ /* 0x000fe400080108bb */
[----:B--2---:R-:W-:Y:S01]  /*bed0*/  FMUL.FTZ R185, R89, UR48 ;  /* 0x0000003059b97c20 */ /* 0x004fe20008410000 */
[----:B------:R-:W-:Y:S01]  /*bee0*/  STS [R62.X4+0x424c], R215 ;  /* 0x00424cd73e007388 */ /* 0x000fe20000004800 */
[----:B------:R-:W-:-:S02]  /*bef0*/  FFMA.FTZ R183, R86, UR41, -R183 ;  /* 0x0000002956b77c23 */ /* 0x000fc400080108b7 */
[----:B------:R-:W-:Y:S01]  /*bf00*/  FFMA.FTZ R185, R90, UR41, -R185 ;  /* 0x000000295ab97c23 */ /* 0x000fe200080108b9 */
[----:B------:R-:W-:Y:S04]  /*bf10*/  STS [R62.X4+0x4250], R107 ;  /* 0x0042506b3e007388 */ /* 0x000fe80000004800 */
[----:B------:R1:W-:Y:S04]  /*bf20*/  STS [R62.X4+0x4258], R137 ;  /* 0x004258893e007388 */ /* 0x0003e80000004800 */
[----:B------:R-:W-:Y:S04]  /*bf30*/  STS [R62.X4+0x425c], R217 ;  /* 0x00425cd93e007388 */ /* 0x000fe80000004800 */
[----:B------:R2:W-:Y:S01]  /*bf40*/  STS [R62.X4+0x4260], R177 ;  /* 0x004260b13e007388 */ /* 0x0005e20000004800 */
[----:B-1----:R-:W-:-:S03]  /*bf50*/  FFMA.FTZ R137, R79, UR41, R102 ;  /* 0x000000294f897c23 */ /* 0x002fc60008010066 */
[----:B------:R1:W-:Y:S04]  /*bf60*/  STS [R62.X4+0x4264], R95 ;  /* 0x0042645f3e007388 */ /* 0x0003e80000004800 */
[----:B------:R-:W-:Y:S01]  /*bf70*/  STS [R62.X4+0x4268], R211 ;  /* 0x004268d33e007388 */ /* 0x000fe20000004800 */
[----:B--2---:R-:W-:-:S03]  /*bf80*/  FMUL.FTZ R177, R91, UR48 ;  /* 0x000000305bb17c20 */ /* 0x004fc60008410000 */
[----:B------:R-:W-:Y:S01]  /*bf90*/  STS [R62.X4+0x426c], R213 ;  /* 0x00426cd53e007388 */ /* 0x000fe20000004800 */
[----:B-1----:R-:W-:-:S03]  /*bfa0*/  FMUL.FTZ R95, R81, UR48 ;  /* 0x00000030515f7c20 */ /* 0x002fc60008410000 */
[----:B------:R-:W-:Y:S01]  /*bfb0*/  STS [R62.X4+0x4270], R103 ;  /* 0x004270673e007388 */ /* 0x000fe20000004800 */
[----:B------:R-:W-:Y:S02]  /*bfc0*/  FFMA.FTZ R177, R92, UR41, -R177 ;  /* 0x000000295cb17c23 */ /* 0x000fe400080108b1 */
[----:B------:R-:W-:Y:S01]  /*bfd0*/  FFMA.FTZ R92, R82, UR41, -R95 ;  /* 0x00000029525c7c23 */ /* 0x000fe2000801085f */
[----:B------:R-:W-:Y:S04]  /*bfe0*/  STS [R62.X4+0x4274], R105 ;  /* 0x004274693e007388 */ /* 0x000fe80000004800 */
[----:B------:R-:W-:Y:S04]  /*bff0*/  STS [R62.X4+0x4278], R209 ;  /* 0x004278d13e007388 */ /* 0x000fe80000004800 */
[----:B------:R1:W-:Y:S02]  /*c000*/  STS [R62.X4+0x427c], R219 ;  /* 0x00427cdb3e007388 */ /* 0x0003e40000004800 */
[----:B-1----:R-:W-:-:S04]  /*c010*/  FMUL.FTZ R62, R86, UR48 ;  /* 0x00000030563e7c20 */ /* 0x002fc80008410000 */
[----:B------:R-:W-:Y:S02]  /*c020*/  FFMA.FTZ R181, R85, UR41, R62 ;  /* 0x0000002955b57c23 */ /* 0x000fe4000801003e */
        /* <DEDUP_REMOVED lines=58> */
.L_x_8016:
[----:B0--34-:R-:W-:Y:S05]  /*c3d0*/  BSYNC B0 ;  /* 0x0000000000007941 */ /* 0x019fea0003800000 */
.L_x_8015:
        /* <DEDUP_REMOVED lines=67> */
.L_x_8018:
[----:B01----:R-:W-:Y:S05]  /*c810*/  BSYNC B0 ;  /* 0x0000000000007941 */ /* 0x003fea0003800000 */
.L_x_8017:
[----:B------:R0:W1:Y:S01]  /*c820*/  LDS R71, [R136.X4+0x4400] ;  /* 0x0044000088477984 */ /* 0x0000620000004800 */
[----:B------:R-:W-:Y:S01]  /*c830*/  BSSY B0, `(.L_x_8019) ;  /* 0x0000004000007945 */ /* 0x000fe20003800000 */
[----:B------:R-:W-:Y:S05]  /*c840*/  @!P1 BRA `(.L_x_8020) ;  /* 0x0000002000009947 */ /* 0x000fea0003800000 */
[----:B------:R2:W-:Y:S04]  /*c850*/  RED.E.ADD.F32.FTZ.RN.STRONG.GPU [R102.64+-0x1e00], R193 ;  /* 0xffe200c16600798e */ /* 0x0005e8000c10e79a */
[----:B-1----:R2:W-:Y:S02]  /*c860*/  RED.E.ADD.F32.FTZ.RN.STRONG.GPU [R94.64+-0x1e00], R71 ;  /* 0xffe200475e00798e */ /* 0x0025e4000c10e79a */
.L_x_8020:
[----:B------:R-:W-:Y:S05]  /*c870*/  BSYNC B0 ;  /* 0x0000000000007941 */ /* 0x000fea0003800000 */
.L_x_8019:
[----:B-12---:R1:W2:Y:S01]  /*c880*/  LDS R71, [R138.X4+0x4500] ;  /* 0x004500008a477984 */ /* 0x0062a20000004800 */
[----:B------:R-:W-:Y:S01]  /*c890*/  BSSY B0, `(.L_x_8021) ;  /* 0x0000004000007945 */ /* 0x000fe20003800000 */
[----:B------:R-:W-:Y:S05]  /*c8a0*/  @!P2 BRA `(.L_x_8022) ;  /* 0x000000200000a947 */ /* 0x000fea0003800000 */
[----:B------:R3:W-:Y:S04]  /*c8b0*/  RED.E.ADD.F32.FTZ.RN.STRONG.GPU [R102.64+-0x1d00], R195 ;  /* 0xffe300c36600798e */ /* 0x0007e8000c10e79a */
[----:B--2---:R3:W-:Y:S02]  /*c8c0*/  RED.E.ADD.F32.FTZ.RN.STRONG.GPU [R94.64+-0x1d00], R71 ;  /* 0xffe300475e00798e */ /* 0x0047e4000c10e79a */
.L_x_8022:
[----:B------:R-:W-:Y:S05]  /*c8d0*/  BSYNC B0 ;  /* 0x0000000000007941 */ /* 0x000fea0003800000 */
.L_x_8021:
        /* <DEDUP_REMOVED lines=12> */
.L_x_8024:
[----:B------:R-:W-:Y:S05]  /*c9a0*/  BSYNC B0 ;  /* 0x0000000000007941 */ /* 0x000fea0003800000 */
.L_x_8023:
[----:B--23--:R2:W3:Y:S01]  /*c9b0*/  LDS R71, [R140.X4+0x4700] ;  /* 0x004700008c477984 */ /* 0x00c4e20000004800 */
[----:B------:R-:W-:Y:S01]  /*c9c0*/  BSSY B0, `(.L_x_8025) ;  /* 0x0000004000007945 */ /* 0x000fe20003800000 */
[----:B------:R-:W-:Y:S05]  /*c9d0*/  @!P0 BRA `(.L_x_8026) ;  /* 0x0000002000008947 */ /* 0x000fea0003800000 */
[----:B------:R0:W-:Y:S04]  /*c9e0*/  RED.E.ADD.F32.FTZ.RN.STRONG.GPU [R102.64+-0x1b00], R199 ;  /* 0xffe500c76600798e */ /* 0x0001e8000c10e79a */
[----:B---3--:R0:W-:Y:S02]  /*c9f0*/  RED.E.ADD.F32.FTZ.RN.STRONG.GPU [R94.64+-0x1b00], R71 ;  /* 0xffe500475e00798e */ /* 0x0081e4000c10e79a */
.L_x_8026:
[----:B------:R-:W-:Y:S05]  /*ca00*/  BSYNC B0 ;  /* 0x0000000000007941 */ /* 0x000fea0003800000 */
.L_x_8025:
[----:B------:R-:W0:Y:S01]  /*ca10*/  LDS R141, [R141.X4+0x4800] ;  /* 0x004800008d8d7984 */ /* 0x000e220000004800 */
[----:B------:R-:W-:Y:S01]  /*ca20*/  BSSY B0, `(.L_x_8027) ;  /* 0x0000004000007945 */ /* 0x000fe20003800000 */
[----:B------:R-:W-:Y:S05]  /*ca30*/  @!P1 BRA `(.L_x_8028) ;  /* 0x0000002000009947 */ /* 0x000fea0003800000 */
[----:B------:R1:W-:Y:S04]  /*ca40*/  RED.E.ADD.F32.FTZ.RN.STRONG.GPU [R102.64+-0x1a00], R201 ;  /* 0xffe600c96600798e */ /* 0x0003e8000c10e79a */
[----:B0-----:R1:W-:Y:S02]  /*ca50*/  RED.E.ADD.F32.FTZ.RN.STRONG.GPU [R94.64+-0x1a00], R141 ;  /* 0xffe6008d5e00798e */ /* 0x0013e4000c10e79a */
.L_x_8028:
[----:B------:R-:W-:Y:S05]  /*ca60*/  BSYNC B0 ;  /* 0x0000000000007941 */ /* 0x000fea0003800000 */
.L_x_8027:
[----:B0--3--:R0:W3:Y:S01]  /*ca70*/  LDS R71, [R142.X4+0x4900] ;  /* 0x004900008e477984 */ /* 0x0090e20000004800 */
[----:B------:R-:W-:Y:S01]  /*ca80*/  BSSY B0, `(.L_x_8029) ;  /* 0x0000004000007945 */ /* 0x000fe20003800000 */
[----:B------:R-:W-:Y:S05]  /*ca90*/  @!P2 BRA `(.L_x_8030) ;  /* 0x000000200000a947 */ /* 0x000fea0003800000 */
[----:B------:R0:W-:Y:S04]  /*caa0*/  RED.E.ADD.F32.FTZ.RN.STRONG.GPU [R102.64+-0x1900], R203 ;  /* 0xffe700cb6600798e */ /* 0x0001e8000c10e79a */
[----:B---3--:R0:W-:Y:S02]  /*cab0*/  RED.E.ADD.F32.FTZ.RN.STRONG.GPU [R94.64+-0x1900], R71 ;  /* 0xffe700475e00798e */ /* 0x0081e4000c10e79a */
.L_x_8030:
[----:B------:R-:W-:Y:S05]  /*cac0*/  BSYNC B0 ;  /* 0x0000000000007941 */ /* 0x000fea0003800000 */
.L_x_8029:
[----:B------:R-:W0:Y:S01]  /*cad0*/  LDS R143, [R143.X4+0x4a00] ;  /* 0x004a00008f8f7984 */ /* 0x000e220000004800 */
[----:B------:R-:W-:Y:S01]  /*cae0*/  BSSY B0, `(.L_x_8031) ;  /* 0x0000004000007945 */ /* 0x000fe20003800000 */
[----:B------:R-:W-:Y:S05]  /*caf0*/  @!P3 BRA `(.L_x_8032) ;  /* 0x000000200000b947 */ /* 0x000fea0003800000 */
[----:B------:R1:W-:Y:S04]  /*cb00*/  RED.E.ADD.F32.FTZ.RN.STRONG.GPU [R102.64+-0x1800], R221 ;  /* 0xffe800dd6600798e */ /* 0x0003e8000c10e79a */
[----:B0-----:R1:W-:Y:S02]  /*cb10*/  RED.E.ADD.F32.FTZ.RN.STRONG.GPU [R94.64+-0x1800], R143 ;  /* 0xffe8008f5e00798e */ /* 0x0013e4000c10e79a */
.L_x_8032:
[----:B------:R-:W-:Y:S05]  /*cb20*/  BSYNC B0 ;  /* 0x0000000000007941 */ /* 0x000fea0003800000 */
.L_x_8031:
[----:B0--3--:R0:W3:Y:S01]  /*cb30*/  LDS R71, [R144.X4+0x4b00] ;  /* 0x004b000090477984 */ /* 0x0090e20000004800 */
[----:B------:R-:W-:Y:S01]  /*cb40*/  BSSY B0, `(.L_x_8033) ;  /* 0x0000004000007945 */ /* 0x000fe20003800000 */
[----:B------:R-:W-:Y:S05]  /*cb50*/  @!P4 BRA `(.L_x_8034) ;  /* 0x000000200000c947 */ /* 0x000fea0003800000 */
[----:B------:R0:W-:Y:S04]  /*cb60*/  RED.E.ADD.F32.FTZ.RN.STRONG.GPU [R102.64+-0x1700], R223 ;  /* 0xffe900df6600798e */ /* 0x0001e8000c10e79a */
[----:B---3--:R0:W-:Y:S02]  /*cb70*/  RED.E.ADD.F32.FTZ.RN.STRONG.GPU [R94.64+-0x1700], R71 ;  /* 0xffe900475e00798e */ /* 0x0081e4000c10e79a */
.L_x_8034:
[----:B------:R-:W-:Y:S05]  /*cb80*/  BSYNC B0 ;  /* 0x0000000000007941 */ /* 0x000fea0003800000 */
.L_x_8033:
[----:B------:R-:W0:Y:S01]  /*cb90*/  LDS R145, [R145.X4+0x4c00] ;  /* 0x004c000091917984 */ /* 0x000e220000004800 */
[----:B------:R-:W-:Y:S01]  /*cba0*/  BSSY B0, `(.L_x_8035) ;  /* 0x0000004000007945 */ /* 0x000fe20003800000 */
[----:B------:R-:W-:Y:S05]  /*cbb0*/  @!P5 BRA `(.L_x_8036) ;  /* 0x000000200000d947 */ /* 0x000fea0003800000 */
[----:B------:R1:W-:Y:S04]  /*cbc0*/  RED.E.ADD.F32.FTZ.RN.STRONG.GPU [R102.64+-0x1600], R225 ;  /* 0xffea00e16600798e */ /* 0x0003e8000c10e79a */
[----:B0-----:R1:W-:Y:S02]  /*cbd0*/  RED.E.ADD.F32.FTZ.RN.STRONG.GPU [R94.64+-0x1600], R145 ;  /* 0xffea00915e00798e */ /* 0x0013e4000c10e79a */
.L_x_8036:
[----:B------:R-:W-:Y:S05]  /*cbe0*/  BSYNC B0 ;  /* 0x0000000000007941 */ /* 0x000fea0003800000 */
.L_x_8035:
[----:B0--3--:R0:W3:Y:S01]  /*cbf0*/  LDS R71, [R146.X4+0x4d00] ;  /* 0x004d000092477984 */ /* 0x0090e20000004800 */
        /* <DEDUP_REMOVED lines=10> */
[----:B---3--:R0:W-:Y:S02]  /*cca0*/  RED.E.ADD.F32.FTZ.RN.STRONG.GPU [R94.64+-0x1500], R71 ;  /* 0xffeb00475e00798e */ /* 0x0081e4000c10e79a */
.L_x_8038:
[----:B0-----:R-:W-:Y:S05]  /*ccb0*/  BSYNC B0 ;  /* 0x0000000000007941 */ /* 0x001fea0003800000 */
.L_x_8037:
[----:B------:R-:W0:Y:S01]  /*ccc0*/  LDS R147, [R147.X4+0x4e00] ;  /* 0x004e000093937984 */ /* 0x000e220000004800 */
[----:B------:R-:W-:Y:S01]  /*ccd0*/  BSSY B0, `(.L_x_8039) ;  /* 0x0000004000007945 */ /* 0x000fe20003800000 */
[----:B------:R-:W-:Y:S05]  /*cce0*/  @!P0 BRA `(.L_x_8040) ;  /* 0x0000002000008947 */ /* 0x000fea0003800000 */
[----:B------:R1:W-:Y:S04]  /*ccf0*/  RED.E.ADD.F32.FTZ.RN.STRONG.GPU [R102.64+-0x1400], R229 ;  /* 0xffec00e56600798e */ /* 0x0003e8000c10e79a */
[----:B0-----:R1:W-:Y:S02]  /*cd00*/  RED.E.ADD.F32.FTZ.RN.STRONG.GPU [R94.64+-0x1400], R147 ;  /* 0xffec00935e00798e */ /* 0x0013e4000c10e79a */
.L_x_8040:
[----:B------:R-:W-:Y:S05]  /*cd10*/  BSYNC B0 ;  /* 0x0000000000007941 */ /* 0x000fea0003800000 */
.L_x_8039:
[----:B---3--:R3:W1:Y:S01]  /*cd20*/  LDS R71, [R148.X4+0x4f00] ;  /* 0x004f000094477984 */ /* 0x0086620000004800 */
[----:B------:R-:W-:Y:S01]  /*cd30*/  BSSY B0, `(.L_x_8041) ;  /* 0x0000004000007945 */ /* 0x000fe20003800000 */
[----:B------:R-:W-:Y:S05]  /*cd40*/  @!P1 BRA `(.L_x_8042) ;  /* 0x0000002000009947 */ /* 0x000fea0003800000 */
[----:B------:R2:W-:Y:S04]  /*cd50*/  RED.E.ADD.F32.FTZ.RN.STRONG.GPU [R102.64+-0x1300], R231 ;  /* 0xffed00e76600798e */ /* 0x0005e8000c10e79a */
[----:B-1----:R2:W-:Y:S02]  /*cd60*/  RED.E.ADD.F32.FTZ.RN.STRONG.GPU [R94.64+-0x1300], R71 ;  /* 0xffed00475e00798e */ /* 0x0025e4000c10e79a */
.L_x_8042:
[----:B------:R-:W-:Y:S05]  /*cd70*/  BSYNC B0 ;  /* 0x0000000000007941 */ /* 0x000fea0003800000 */
.L_x_8041:
[----:B------:R-:W2:Y:S01]  /*cd80*/  LDS R149, [R149.X4+0x5000] ;  /* 0x0050000095957984 */ /* 0x000ea20000004800 */
[----:B------:R-:W-:Y:S01]  /*cd90*/  BSSY B0, `(.L_x_8043) ;  /* 0x0000004000007945 */ /* 0x000fe20003800000 */
[----:B------:R-:W-:Y:S05]  /*cda0*/  @!P2 BRA `(.L_x_8044) ;  /* 0x000000200000a947 */ /* 0x000fea0003800000 */
[----:B------:R3:W-:Y:S04]  /*cdb0*/  RED.E.ADD.F32.FTZ.RN.STRONG.GPU [R102.64+-0x1200], R233 ;  /* 0xffee00e96600798e */ /* 0x0007e8000c10e79a */
[----:B--2---:R3:W-:Y:S02]  /*cdc0*/  RED.E.ADD.F32.FTZ.RN.STRONG.GPU [R94.64+-0x1200], R149 ;  /* 0xffee00955e00798e */ /* 0x0047e4000c10e79a */
.L_x_8044:
[----:B------:R-:W-:Y:S05]  /*cdd0*/  BSYNC B0 ;  /* 0x0000000000007941 */ /* 0x000fea0003800000 */
.L_x_8043:
[----:B-12---:R1:W2:Y:S01]  /*cde0*/  LDS R71, [R162.X4+0x5100] ;  /* 0x00510000a2477984 */ /* 0x0062a20000004800 */
[----:B------:R-:W-:Y:S01]  /*cdf0*/  BSSY B0, `(.L_x_8045) ;  /* 0x0000004000007945 */ /* 0x000fe20003800000 */
[----:B------:R-:W-:Y:S05]  /*ce00*/  @!P3 BRA `(.L_x_8046) ;  /* 0x000000200000b947 */ /* 0x000fea0003800000 */
[----:B------:R1:W-:Y:S04]  /*ce10*/  RED.E.ADD.F32.FTZ.RN.STRONG.GPU [R102.64+-0x1100], R235 ;  /* 0xffef00eb6600798e */ /* 0x0003e8000c10e79a */
[----:B--2---:R1:W-:Y:S02]  /*ce20*/  RED.E.ADD.F32.FTZ.RN.STRONG.GPU [R94.64+-0x1100], R71 ;  /* 0xffef00475e00798e */ /* 0x0043e4000c10e79a */
.L_x_8046:
[----:B------:R-:W-:Y:S05]  /*ce30*/  BSYNC B0 ;  /* 0x0000000000007941 */ /* 0x000fea0003800000 */
.L_x_8045:
[----:B-12---:R1:W2:Y:S01]  /*ce40*/  LDS R71, [R164.X4+0x5200] ;  /* 0x00520000a4477984 */ /* 0x0062a20000004800 */
[----:B------:R-:W-:Y:S01]  /*ce50*/  BSSY B0, `(.L_x_8047) ;  /* 0x0000004000007945 */ /* 0x000fe20003800000 */
[----:B------:R-:W-:Y:S05]  /*ce60*/  @!P4 BRA `(.L_x_8048) ;  /* 0x000000200000c947 */ /* 0x000fea0003800000 */
[----:B------:R1:W-:Y:S04]  /*ce70*/  RED.E.ADD.F32.FTZ.RN.STRONG.GPU [R102.64+-0x1000], R237 ;  /* 0xfff000ed6600798e */ /* 0x0003e8000c10e79a */
[----:B--2---:R1:W-:Y:S02]  /*ce80*/  RED.E.ADD.F32.FTZ.RN.STRONG.GPU [R94.64+-0x1000], R71 ;  /* 0xfff000475e00798e */ /* 0x0043e4000c10e79a */
.L_x_8048:
[----:B------:R-:W-:Y:S05]  /*ce90*/  BSYNC B0 ;  /* 0x0000000000007941 */ /* 0x000fea0003800000 */
.L_x_8047:
[----:B------:R-:W1:Y:S01]  /*cea0*/  LDS R165, [R165.X4+0x5300] ;  /* 0x00530000a5a57984 */ /* 0x000e620000004800 */
[----:B------:R-:W-:Y:S01]  /*ceb0*/  BSSY B0, `(.L_x_8049) ;  /* 0x0000004000007945 */ /* 0x000fe20003800000 */
[----:B------:R-:W-:Y:S05]  /*cec0*/  @!P5 BRA `(.L_x_8050) ;  /* 0x000000200000d947 */ /* 0x000fea0003800000 */
[----:B------:R3:W-:Y:S04]  /*ced0*/  RED.E.ADD.F32.FTZ.RN.STRONG.GPU [R102.64+-0xf00], R239 ;  /* 0xfff100ef6600798e */ /* 0x0007e8000c10e79a */
[----:B-1----:R3:W-:Y:S02]  /*cee0*/  RED.E.ADD.F32.FTZ.RN.STRONG.GPU [R94.64+-0xf00], R165 ;  /* 0xfff100a55e00798e */ /* 0x0027e4000c10e79a */
.L_x_8050:
[----:B------:R-:W-:Y:S05]  /*cef0*/  BSYNC B0 ;  /* 0x0000000000007941 */ /* 0x000fea0003800000 */
.L_x_8049:
        /* <DEDUP_REMOVED lines=12> */
.L_x_8052:
[----:B-1----:R-:W-:Y:S05]  /*cfc0*/  BSYNC B0 ;  /* 0x0000000000007941 */ /* 0x002fea0003800000 */
.L_x_8051:
[----:B------:R-:W1:Y:S01]  /*cfd0*/  LDS R167, [R167.X4+0x5500] ;  /* 0x00550000a7a77984 */ /* 0x000e620000004800 */
[----:B------:R-:W-:Y:S01]  /*cfe0*/  BSSY B0, `(.L_x_8053) ;  /* 0x0000004000007945 */ /* 0x000fe20003800000 */
[----:B------:R-:W-:Y:S05]  /*cff0*/  @!P0 BRA `(.L_x_8054) ;  /* 0x0000002000008947 */ /* 0x000fea0003800000 */
[----:B------:R3:W-:Y:S04]  /*d000*/  RED.E.ADD.F32.FTZ.RN.STRONG.GPU [R102.64+-0xd00], R243 ;  /* 0xfff300f36600798e */ /* 0x0007e8000c10e79a */
[----:B-1----:R3:W-:Y:S02]  /*d010*/  RED.E.ADD.F32.FTZ.RN.STRONG.GPU [R94.64+-0xd00], R167 ;  /* 0xfff300a75e00798e */ /* 0x0027e4000c10e79a */
.L_x_8054:
[----:B------:R-:W-:Y:S05]  /*d020*/  BSYNC B0 ;  /* 0x0000000000007941 */ /* 0x000fea0003800000 */
.L_x_8053:
[----:B--2---:R2:W3:Y:S01]  /*d030*/  LDS R71, [R168.X4+0x5600] ;  /* 0x00560000a8477984 */ /* 0x0044e20000004800 */
[----:B------:R-:W-:Y:S01]  /*d040*/  BSSY B0, `(.L_x_8055) ;  /* 0x0000004000007945 */ /* 0x000fe20003800000 */
[----:B------:R-:W-:Y:S05]  /*d050*/  @!P1 BRA `(.L_x_8056) ;  /* 0x0000002000009947 */ /* 0x000fea0003800000 */
[----:B------:R2:W-:Y:S04]  /*d060*/  RED.E.ADD.F32.FTZ.RN.STRONG.GPU [R102.64+-0xc00], R245 ;  /* 0xfff400f56600798e */ /* 0x0005e8000c10e79a */
[----:B---3--:R2:W-:Y:S02]  /*d070*/  RED.E.ADD.F32.FTZ.RN.STRONG.GPU [R94.64+-0xc00], R71 ;  /* 0xfff400475e00798e */ /* 0x0085e4000c10e79a */
.L_x_8056:
[----:B------:R-:W-:Y:S05]  /*d080*/  BSYNC B0 ;  /* 0x0000000000007941 */ /* 0x000fea0003800000 */
.L_x_8055:
[----:B------:R-:W2:Y:S01]  /*d090*/  LDS R169, [R169.X4+0x5700] ;  /* 0x00570000a9a97984 */ /* 0x000ea20000004800 */
[----:B------:R-:W-:Y:S01]  /*d0a0*/  BSSY B0, `(.L_x_8057) ;  /* 0x0000004000007945 */ /* 0x000fe20003800000 */
[----:B------:R-:W-:Y:S05]  /*d0b0*/  @!P2 BRA `(.L_x_8058) ;  /* 0x000000200000a947 */ /* 0x000fea0003800000 */
[----:B------:R4:W-:Y:S04]  /*d0c0*/  RED.E.ADD.F32.FTZ.RN.STRONG.GPU [R102.64+-0xb00], R247 ;  /* 0xfff500f76600798e */ /* 0x0009e8000c10e79a */
[----:B--2---:R4:W-:Y:S02]  /*d0d0*/  RED.E.ADD.F32.FTZ.RN.STRONG.GPU [R94.64+-0xb00], R169 ;  /* 0xfff500a95e00798e */ /* 0x0049e4000c10e79a */
.L_x_8058:
[----:B------:R-:W-:Y:S05]  /*d0e0*/  BSYNC B0 ;  /* 0x0000000000007941 */ /* 0x000fea0003800000 */
.L_x_8057:
[----:B--23--:R2:W3:Y:S01]  /*d0f0*/  LDS R71, [R170.X4+0x5800] ;  /* 0x00580000aa477984 */ /* 0x00c4e20000004800 */
[----:B------:R-:W-:Y:S01]  /*d100*/  BSSY B0, `(.L_x_8059) ;  /* 0x0000004000007945 */ /* 0x000fe20003800000 */
[----:B------:R-:W-:Y:S05]  /*d110*/  @!P3 BRA `(.L_x_8060) ;  /* 0x000000200000b947 */ /* 0x000fea0003800000 */
[----:B------:R2:W-:Y:S04]  /*d120*/  RED.E.ADD.F32.FTZ.RN.STRONG.GPU [R102.64+-0xa00], R249 ;  /* 0xfff600f96600798e */ /* 0x0005e8000c10e79a */
[----:B---3--:R2:W-:Y:S02]  /*d130*/  RED.E.ADD.F32.FTZ.RN.STRONG.GPU [R94.64+-0xa00], R71 ;  /* 0xfff600475e00798e */ /* 0x0085e4000c10e79a */
.L_x_8060:
[----:B------:R-:W-:Y:S05]  /*d140*/  BSYNC B0 ;  /* 0x0000000000007941 */ /* 0x000fea0003800000 */
.L_x_8059:
[----:B------:R-:W2:Y:S01]  /*d150*/  LDS R171, [R171.X4+0x5900] ;  /* 0x00590000abab7984 */ /* 0x000ea20000004800 */
[----:B------:R-:W-:Y:S01]  /*d160*/  BSSY B0, `(.L_x_8061) ;  /* 0x0000004000007945 */ /* 0x000fe20003800000 */
[----:B------:R-:W-:Y:S05]  /*d170*/  @!P4 BRA `(.L_x_8062) ;  /* 0x000000200000c947 */ /* 0x000fea0003800000 */
[----:B------:R4:W-:Y:S04]  /*d180*/  RED.E.ADD.F32.FTZ.RN.STRONG.GPU [R102.64+-0x900], R251 ;  /* 0xfff700fb6600798e */ /* 0x0009e8000c10e79a */
[----:B--2---:R4:W-:Y:S02]  /*d190*/  RED.E.ADD.F32.FTZ.RN.STRONG.GPU [R94.64+-0x900], R171 ;  /* 0xfff700ab5e00798e */ /* 0x0049e4000c10e79a */
.L_x_8062:
[----:B------:R-:W-:Y:S05]  /*d1a0*/  BSYNC B0 ;  /* 0x0000000000007941 */ /* 0x000fea0003800000 */
.L_x_8061:
[----:B--23--:R2:W3:Y:S01]  /*d1b0*/  LDS R71, [R172.X4+0x5a00] ;  /* 0x005a0000ac477984 */ /* 0x00c4e20000004800 */
[----:B------:R-:W-:Y:S01]  /*d1c0*/  BSSY B0, `(.L_x_8063) ;  /* 0x0000004000007945 */ /* 0x000fe20003800000 */
[----:B------:R-:W-:Y:S05]  /*d1d0*/  @!P5 BRA `(.L_x_8064) ;  /* 0x000000200000d947 */ /* 0x000fea0003800000 */
[----:B------:R2:W-:Y:S04]  /*d1e0*/  RED.E.ADD.F32.FTZ.RN.STRONG.GPU [R102.64+-0x800], R192 ;  /* 0xfff800c06600798e */ /* 0x0005e8000c10e79a */
[----:B---3--:R2:W-:Y:S02]  /*d1f0*/  RED.E.ADD.F32.FTZ.RN.STRONG.GPU [R94.64+-0x800], R71 ;  /* 0xfff800475e00798e */ /* 0x0085e4000c10e79a */
.L_x_8064:
[----:B------:R-:W-:Y:S05]  /*d200*/  BSYNC B0 ;  /* 0x0000000000007941 */ /* 0x000fea0003800000 */
.L_x_8063:
        /* <DEDUP_REMOVED lines=12> */
.L_x_8066:
[----:B------:R-:W-:Y:S05]  /*d2d0*/  BSYNC B0 ;  /* 0x0000000000007941 */ /* 0x000fea0003800000 */
.L_x_8065:
[----:B--23--:R2:W3:Y:S01]  /*d2e0*/  LDS R71, [R174.X4+0x5c00] ;  /* 0x005c0000ae477984 */ /* 0x00c4e20000004800 */
[----:B------:R-:W-:Y:S01]  /*d2f0*/  BSSY B0, `(.L_x_8067) ;  /* 0x0000004000007945 */ /* 0x000fe20003800000 */
[----:B------:R-:W-:Y:S05]  /*d300*/  @!P0 BRA `(.L_x_8068) ;  /* 0x0000002000008947 */ /* 0x000fea0003800000 */
[----:B------:R2:W-:Y:S04]  /*d310*/  RED.E.ADD.F32.FTZ.RN.STRONG.GPU [R102.64+-0x600], R196 ;  /* 0xfffa00c46600798e */ /* 0x0005e8000c10e79a */
[----:B---3--:R2:W-:Y:S02]  /*d320*/  RED.E.ADD.F32.FTZ.RN.STRONG.GPU [R94.64+-0x600], R71 ;  /* 0xfffa00475e00798e */ /* 0x0085e4000c10e79a */
.L_x_8068:
[----:B------:R-:W-:Y:S05]  /*d330*/  BSYNC B0 ;  /* 0x0000000000007941 */ /* 0x000fea0003800000 */
.L_x_8067:
[----:B------:R-:W2:Y:S01]  /*d340*/  LDS R175, [R175.X4+0x5d00] ;  /* 0x005d0000afaf7984 */ /* 0x000ea20000004800 */
[----:B------:R-:W-:Y:S01]  /*d350*/  BSSY B0, `(.L_x_8069) ;  /* 0x0000004000007945 */ /* 0x000fe20003800000 */
[----:B------:R-:W-:Y:S05]  /*d360*/  @!P1 BRA `(.L_x_8070) ;  /* 0x0000002000009947 */ /* 0x000fea0003800000 */
[----:B------:R4:W-:Y:S04]  /*d370*/  RED.E.ADD.F32.FTZ.RN.STRONG.GPU [R102.64+-0x500], R198 ;  /* 0xfffb00c66600798e */ /* 0x0009e8000c10e79a */
[----:B--2---:R4:W-:Y:S02]  /*d380*/  RED.E.ADD.F32.FTZ.RN.STRONG.GPU [R94.64+-0x500], R175 ;  /* 0xfffb00af5e00798e */ /* 0x0049e4000c10e79a */
.L_x_8070:
[----:B------:R-:W-:Y:S05]  /*d390*/  BSYNC B0 ;  /* 0x0000000000007941 */ /* 0x000fea0003800000 */
.L_x_8069:
[----:B--23--:R2:W3:Y:S01]  /*d3a0*/  LDS R71, [R178.X4+0x5e00] ;  /* 0x005e0000b2477984 */ /* 0x00c4e20000004800 */
[----:B------:R-:W-:Y:S01]  /*d3b0*/  BSSY B0, `(.L_x_8071) ;  /* 0x0000004000007945 */ /* 0x000fe20003800000 */
[----:B------:R-:W-:Y:S05]  /*d3c0*/  @!P2 BRA `(.L_x_8072) ;  /* 0x000000200000a947 */ /* 0x000fea0003800000 */
[----:B------:R2:W-:Y:S04]  /*d3d0*/  RED.E.ADD.F32.FTZ.RN.STRONG.GPU [R102.64+-0x400], R200 ;  /* 0xfffc00c86600798e */ /* 0x0005e8000c10e79a */
[----:B---3--:R2:W-:Y:S02]  /*d3e0*/  RED.E.ADD.F32.FTZ.RN.STRONG.GPU [R94.64+-0x400], R71 ;  /* 0xfffc00475e00798e */ /* 0x0085e4000c10e79a */
.L_x_8072:
[----:B------:R-:W-:Y:S05]  /*d3f0*/  BSYNC B0 ;  /* 0x0000000000007941 */ /* 0x000fea0003800000 */
.L_x_8071:
[----:B--23--:R2:W3:Y:S01]  /*d400*/  LDS R71, [R188.X4+0x5f00] ;  /* 0x005f0000bc477984 */ /* 0x00c4e20000004800 */
[----:B------:R-:W-:Y:S01]  /*d410*/  BSSY B0, `(.L_x_8073) ;  /* 0x0000004000007945 */ /* 0x000fe20003800000 */
[----:B------:R-:W-:Y:S05]  /*d420*/  @!P3 BRA `(.L_x_8074) ;  /* 0x000000200000b947 */ /* 0x000fea0003800000 */
[----:B------:R2:W-:Y:S04]  /*d430*/  RED.E.ADD.F32.FTZ.RN.STRONG.GPU [R102.64+-0x300], R210 ;  /* 0xfffd00d26600798e */ /* 0x0005e8000c10e79a */
[----:B---3--:R2:W-:Y:S02]  /*d440*/  RED.E.ADD.F32.FTZ.RN.STRONG.GPU [R94.64+-0x300], R71 ;  /* 0xfffd00475e00798e */ /* 0x0085e4000c10e79a */
.L_x_8074:
[----:B------:R-:W-:Y:S05]  /*d450*/  BSYNC B0 ;  /* 0x0000000000007941 */ /* 0x000fea0003800000 */
.L_x_8073:
[----:B------:R-:W2:Y:S01]  /*d460*/  LDS R189, [R189.X4+0x6000] ;  /* 0x00600000bdbd7984 */ /* 0x000ea20000004800 */
[----:B------:R-:W-:Y:S01]  /*d470*/  BSSY B0, `(.L_x_8075) ;  /* 0x0000004000007945 */ /* 0x000fe20003800000 */
[----:B------:R-:W-:Y:S05]  /*d480*/  @!P4 BRA `(.L_x_8076) ;  /* 0x000000200000c947 */ /* 0x000fea0003800000 */
[----:B------:R4:W-:Y:S04]  /*d490*/  RED.E.ADD.F32.FTZ.RN.STRONG.GPU [R102.64+-0x200], R214 ;  /* 0xfffe00d66600798e */ /* 0x0009e8000c10e79a */
[----:B--2---:R4:W-:Y:S02]  /*d4a0*/  RED.E.ADD.F32.FTZ.RN.STRONG.GPU [R94.64+-0x200], R189 ;  /* 0xfffe00bd5e00798e */ /* 0x0049e4000c10e79a */
.L_x_8076:
[----:B------:R-:W-:Y:S05]  /*d4b0*/  BSYNC B0 ;  /* 0x0000000000007941 */ /* 0x000fea0003800000 */
.L_x_8075:
[----:B--23--:R2:W3:Y:S01]  /*d4c0*/  LDS R71, [R190.X4+0x6100] ;  /* 0x00610000be477984 */ /* 0x00c4e20000004800 */
[----:B------:R-:W-:Y:S01]  /*d4d0*/  BSSY B0, `(.L_x_8077) ;  /* 0x0000004000007945 */ /* 0x000fe20003800000 */
[----:B------:R-:W-:Y:S05]  /*d4e0*/  @!P5 BRA `(.L_x_8078) ;  /* 0x000000200000d947 */ /* 0x000fea0003800000 */
[----:B------:R2:W-:Y:S04]  /*d4f0*/  RED.E.ADD.F32.FTZ.RN.STRONG.GPU [R102.64+-0x100], R226 ;  /* 0xffff00e26600798e */ /* 0x0005e8000c10e79a */
[----:B---3--:R2:W-:Y:S02]  /*d500*/  RED.E.ADD.F32.FTZ.RN.STRONG.GPU [R94.64+-0x100], R71 ;  /* 0xffff00475e00798e */ /* 0x0085e4000c10e79a */
.L_x_8078:
[----:B------:R-:W-:Y:S05]  /*d510*/  BSYNC B0 ;  /* 0x0000000000007941 */ /* 0x000fea0003800000 */
.L_x_8077:
[----:B--23--:R-:W2:Y:S01]  /*d520*/  SHFL.DOWN PT, R71, R60, 0x1, 0x1f ;  /* 0x08201f003c477f89 */ /* 0x00cea200000e0000 */
[C---:B------:R-:W-:Y:S01]  /*d530*/  ISETP.GT.AND P0, PT, R4.reuse, 0x1e, PT ;  /* 0x0000001e0400780c */ /* 0x040fe20003f04270 */
[----:B------:R-:W-:Y:S01]  /*d540*/  FFMA.FTZ R67, R63, R68, R67 ;  /* 0x000000443f437223 */ /* 0x000fe20000010043 */
[----:B------:R-:W-:Y:S01]  /*d550*/  ISETP.NE.AND P1, PT, R4, RZ, PT ;  /* 0x000000ff0400720c */ /* 0x000fe20003f25270 */
[----:B------:R-:W3:Y:S01]  /*d560*/  SHFL.DOWN PT, R70, R61, 0x1, 0x1f ;  /* 0x08201f003d467f89 */ /* 0x000ee200000e0000 */
        /* <DEDUP_REMOVED lines=45> */
[----:B--2---:R-:W-:Y:S02]  /*d840*/  @!P0 FADD.FTZ R60, R60, R71 ;  /* 0x000000473c3c8221 */ /* 0x004fe40000010000 */
        /* <DEDUP_REMOVED lines=16> */
[----:B--2---:R-:W-:Y:S02]  /*d950*/  @!P0 FADD.FTZ R60, R60, R71 ;  /* 0x000000473c3c8221 */ /* 0x004fe40000010000 */
[----:B------:R-:W-:Y:S02]  /*d960*/  FADD.FTZ R27, R84, R27 ;  /* 0x0000001b541b7221 */ /* 0x000fe40000010000 */
[----:B---3--:R-:W-:Y:S01]  /*d970*/  @!P0 FADD.FTZ R61, R61, R70 ;  /* 0x000000463d3d8221 */ /* 0x008fe20000010000 */
[----:B------:R-:W2:Y:S01]  /*d980*/  SHFL.DOWN PT, R63, R60, 0x10, 0x1f ;  /* 0x0a001f003c3f7f89 */ /* 0x000ea200000e0000 */
[----:B------:R-:W-:Y:S01]  /*d990*/  ISETP.GT.AND P0, PT, R4, 0xf, PT ;  /* 0x0000000f0400780c */ /* 0x000fe20003f04270 */
[----:B------:R-:W-:Y:S02]  /*d9a0*/  FADD.FTZ R26, R81, R26 ;  /* 0x0000001a511a7221 */ /* 0x000fe40000010000 */
[----:B------:R-:W3:Y:S10]  /*d9b0*/  SHFL.DOWN PT, R64, R61, 0x10, 0x1f ;  /* 0x0a001f003d407f89 */ /* 0x000ef400000e0000 */
[----:B--2---:R-:W-:-:S02]  /*d9c0*/  @!P0 FADD.FTZ R60, R60, R63 ;  /* 0x0000003f3c3c8221 */ /* 0x004fc40000010000 */
[----:B---3--:R-:W-:-:S03]  /*d9d0*/  @!P0 FADD.FTZ R61, R61, R64 ;  /* 0x000000403d3d8221 */ /* 0x008fc60000010000 */
[----:B------:R-:W-:Y:S01]  /*d9e0*/  MOV R65, R60 ;  /* 0x0000003c00417202 */ /* 0x000fe20000000f00 */
[----:B------:R-:W-:Y:S01]  /*d9f0*/  FMUL.FTZ R60, R151, R135 ;  /* 0x00000087973c7220 */ /* 0x000fe20000410000 */
[----:B------:R-:W-:-:S03]  /*da00*/  MOV R64, R61 ;  /* 0x0000003d00407202 */ /* 0x000fc60000000f00 */
[----:B------:R-:W-:Y:S02]  /*da10*/  FFMA.FTZ R60, R101, R79, R60 ;  /* 0x0000004f653c7223 */ /* 0x000fe4000001003c */
[----:B------:R2:W-:Y:S02]  /*da20*/  @!P1 STS.64 [R5.X8+0x6308], R64 ;  /* 0x0063084005009388 */ /* 0x0005e40000008a00 */
[----:B------:R-:W-:Y:S02]  /*da30*/  FFMA.FTZ R62, R69, R60, R62 ;  /* 0x0000003c453e7223 */ /* 0x000fe4000001003e */
[----:B------:R-:W-:Y:S02]  /*da40*/  FFMA.FTZ R41, R60, R8, R41 ;  /* 0x000000083c297223 */ /* 0x000fe40000010029 */
[----:B------:R-:W-:Y:S01]  /*da50*/  FADD.FTZ R25, R62, R25 ;  /* 0x000000193e197221 */ /* 0x000fe20000010000 */
[----:B------:R-:W-:Y:S06]  /*da60*/  BAR.SYNC.DEFER_BLOCKING 0x0 ;  /* 0x0000000000007b1d */ /* 0x000fec0000010000 */
[----:B------:R-:W-:Y:S05]  /*da70*/  @P2 BRA `(.L_x_8080) ;  /* 0x000000b000002947 */ /* 0x000fea0003800000 */
[----:B--2---:R-:W-:Y:S01]  /*da80*/  ULDC UR36, c[0x0][0x174] ;  /* 0x00005d0000247ab9 */ /* 0x004fe20000000800 */
[----:B------:R-:W2:Y:S01]  /*da90*/  LDS.64 R60, [0x6310] ;  /* 0x00631000ff3c7984 */ /* 0x000ea20000000a00 */
[----:B------:R-:W-:-:S02]  /*daa0*/  UISETP.NE.AND UP0, UPT, UR24, UR36, UPT ;  /* 0x000000241800728c */ /* 0x000fc4000bf05270 */
[----:B------:R-:W-:-:S04]  /*dab0*/  USHF.L.U32 UR36, UR7, 0x3, URZ ;  /* 0x0000000307247899 */ /* 0x000fc8000800063f */
[----:B------:R-:W-:-:S13]  /*dac0*/  PLOP3.LUT P0, PT, PT, PT, UP0, 0x80, 0x0 ;  /* 0x000000000000781c */ /* 0x000fda0003f0f008 */
[----:B------:R-:W3:Y:S01]  /*dad0*/  @P0 LDS.64 R62, [UR36+0x8d60] ;  /* 0x008d6024ff3e0984 */ /* 0x000ee20008000a00 */
[----:B--2---:R-:W-:Y:S02]  /*dae0*/  FADD.FTZ R65, R65, R61 ;  /* 0x0000003d41417221 */ /* 0x004fe40000010000 */
[----:B------:R-:W-:Y:S02]  /*daf0*/  FADD.FTZ R64, R64, R60 ;  /* 0x0000003c40407221 */ /* 0x000fe40000010000 */
[----:B---3--:R-:W-:Y:S02]  /*db00*/  @P0 FADD.FTZ R65, R65, R63 ;  /* 0x0000003f41410221 */ /* 0x008fe40000010000 */
[----:B------:R-:W-:-:S05]  /*db10*/  @P0 FADD.FTZ R64, R64, R62 ;  /* 0x0000003e40400221 */ /* 0x000fca0000010000 */
[----:B------:R2:W-:Y:S02]  /*db20*/  STS.64 [UR36+0x8d60], R64 ;  /* 0x008d6040ff007988 */ /* 0x0005e40008000a24 */
.L_x_8080:
[----:B--2---:R-:W-:Y:S05]  /*db30*/  BSYNC B0 ;  /* 0x0000000000007941 */ /* 0x004fea0003800000 */
.L_x_8079:
[----:B------:R-:W-:Y:S02]  /*db40*/  UIADD3 UR7, UR7, 0x1, URZ ;  /* 0x0000000107077890 */ /* 0x000fe4000fffe03f */
[----:B------:R-:W-:Y:S02]  /*db50*/  ULDC UR36, c[0x0][0x16c] ;  /* 0x00005b0000247ab9 */ /* 0x000fe40000000800 */
[----:B------:R-:W-:Y:S02]  /*db60*/  UISETP.GE.AND UP0, UPT, UR7, UR36, UPT ;  /* 0x000000240700728c */ /* 0x000fe4000bf06270 */
[----:B------:R-:W-:-:S04]  /*db70*/  UIADD3 UR8, UP1, UR8, 0x1, URZ ;  /* 0x0000000108087890 */ /* 0x000fc8000ff3e03f */
[----:B------:R-:W-:Y:S01]  /*db80*/  PLOP3.LUT P0, PT, PT, PT, UP0, 0x80, 0x0 ;  /* 0x000000000000781c */ /* 0x000fe20003f0f008 */
[----:B------:R-:W-:-:S12]  /*db90*/  UIADD3.X UR9, URZ, UR9, URZ, UP1, !UPT ;  /* 0x000000093f097290 */ /* 0x000fd80008ffe43f */
[----:B01--4-:R-:W-:Y:S01]  /*dba0*/  @P0 CALL.REL.NOINC `(.L_x_7980) ;  /* 0x0000001000000944 */ /* 0x013fe20003c00000 */
[----:B------:R-:W-:Y:S05]  /*dbb0*/  BRA `(.L_x_8081) ;  /* 0xffff72d000007947 */ /* 0x000fea000383ffff */
.L_x_7980:
        /* <DEDUP_REMOVED lines=16> */
[----:B------:R-:W-:Y:S01]  /*dcc0*/  UIADD3 UR32, UP1, UR32, -0x800, URZ ;  /* 0xfffff80020207890 */ /* 0x000fe2000ff3e03f */
[----:B------:R-:W-:Y:S01]  /*dcd0*/  F2FP.PACK_AB R47, R48, R47 ;  /* 0x0000002f302f723e */ /* 0x000fe200000000ff */
[----:B------:R-:W-:Y:S01]  /*dce0*/  ULDC.64 UR8, c[0x0][0x2e0] ;  /* 0x0000b80000087ab9 */ /* 0x000fe20000000a00 */
[----:B------:R-:W-:Y:S01]  /*dcf0*/  F2FP.PACK_AB R44, R42, R41 ;  /* 0x000000292a2c723e */ /* 0x000fe200000000ff */
[----:B------:R-:W-:Y:S01]  /*dd00*/  UIADD3 UR37, UR37, UR7, URZ ;  /* 0x0000000725257290 */ /* 0x000fe2000fffe03f */
[----:B------:R-:W-:Y:S01]  /*dd10*/  F2FP.PACK_AB R99, R108, R99 ;  /* 0x000000636c63723e */ /* 0x000fe200000000ff */
[----:B------:R-:W-:Y:S01]  /*dd20*/  UIMAD UR7, UR11, UR8, URZ ;  /* 0x000000080b0772a4 */ /* 0x000fe2000f8e023f */
[----:B------:R-:W-:Y:S01]  /*dd30*/  F2FP.PACK_AB R96, R50, R49 ;  /* 0x000000313260723e */ /* 0x000fe200000000ff */
[----:B------:R-:W-:-:S02]  /*dd40*/  UIADD3 UR20, UP2, UR20, -0x1000, URZ ;  /* 0xfffff00014147890 */ /* 0x000fc4000ff5e03f */
        /* <DEDUP_REMOVED lines=8> */
[----:B------:R-:W-:Y:S02]  /*ddd0*/  UIADD3 UR16, UP5, UR16, -0x800, URZ ;  /* 0xfffff80010107890 */ /* 0x000fe4000ffbe03f */
[----:B------:R-:W-:Y:S02]  /*dde0*/  ULDC.64 UR36, c[0x0][0x300] ;  /* 0x0000c00000247ab9 */ /* 0x000fe40000000a00 */
[----:B------:R-:W-:Y:S02]  /*ddf0*/  UIADD3 UR6, UR6, 0x1, URZ ;  /* 0x0000000106067890 */ /* 0x000fe4000fffe03f */
[----:B------:R-:W-:-:S02]  /*de00*/  UIADD3.X UR33, UR33, -0x1, URZ, UP1, !UPT ;  /* 0xffffffff21217890 */ /* 0x000fc40008ffe43f */
        /* <DEDUP_REMOVED lines=26> */
[----:B------:R0:W1:Y:S01]  /*dfb0*/  LDS.128 R8, [R6.X16+0x10] ;  /* 0x0000100006087984 */ /* 0x000062000000cc00 */
[----:B------:R-:W-:-:S03]  /*dfc0*/  @!P1 FMUL.FTZ R16, R52, -1.4426950216293334961 ;  /* 0xbfb8aa3b34109820 */ /* 0x000fc60000410000 */
[----:B------:R-:W-:Y:S01]  /*dfd0*/  BAR.SYNC.DEFER_BLOCKING 0x0 ;  /* 0x0000000000007b1d */ /* 0x000fe20000010000 */
[----:B------:R-:W-:Y:S01]  /*dfe0*/  @!P0 FMUL.FTZ R17, R17, -1.4426950216293334961 ;  /* 0xbfb8aa3b11118820 */ /* 0x000fe20000410000 */
[----:B------:R-:W-:Y:S01]  /*dff0*/  FSETP.GTU.FTZ.AND P5, PT, R21, 20, PT ;  /* 0x41a000001500780b */ /* 0x000fe20003fbc000 */
[----:B------:R-:W-:Y:S01]  /*e000*/  @!P4 FMUL.FTZ R18, R13, -1.4426950216293334961 ;  /* 0xbfb8aa3b0d12c820 */ /* 0x000fe20000410000 */
[--C-:B0-----:R-:W-:Y:S02]  /*e010*/  HADD2.F32 R6, -RZ, R15.reuse.H0_H0 ;  /* 0x2000000fff067230 */ /* 0x101fe40000004100 */
[----:B------:R-:W0:Y:S01]  /*e020*/  @!P2 MUFU.EX2 R12, R12 ;  /* 0x0000000c000ca308 */ /* 0x000e220000000800 */
[----:B------:R-:W-:Y:S02]  /*e030*/  HADD2.F32 R15, -RZ, R15.H1_H1 ;  /* 0x3000000fff0f7230 */ /* 0x000fe40000004100 */
[----:B------:R-:W-:Y:S02]  /*e040*/  FADD.FTZ R22, R6, UR5 ;  /* 0x0000000506167e21 */ /* 0x000fe40008010000 */
[----:B------:R-:W-:-:S02]  /*e050*/  @!P6 FMUL.FTZ R6, R20, -1.4426950216293334961 ;  /* 0xbfb8aa3b1406e820 */ /* 0x000fc40000410000 */
[----:B------:R-:W-:Y:S01]  /*e060*/  FADD.FTZ R15, R15, UR5 ;  /* 0x000000050f0f7e21 */ /* 0x000fe20008010000 */
[----:B------:R-:W2:Y:S01]  /*e070*/  @!P0 MUFU.EX2 R17, R17 ;  /* 0x0000001100118308 */ /* 0x000ea20000000800 */
[----:B------:R-:W-:-:S07]  /*e080*/  FSETP.GTU.FTZ.AND P3, PT, R22, 20, PT ;  /* 0x41a000001600780b */ /* 0x000fce0003f7c000 */
[----:B------:R-:W3:Y:S01]  /*e090*/  @!P1 MUFU.EX2 R16, R16 ;  /* 0x0000001000109308 */ /* 0x000ee20000000800 */
[----:B0-----:R-:W-:Y:S01]  /*e0a0*/  @!P2 FADD.FTZ R13, R12, 1 ;  /* 0x3f8000000c0da421 */ /* 0x001fe20000010000 */
[----:B------:R-:W-:Y:S04]  /*e0b0*/  STS.128 [R24.X16], R44 ;  /* 0x0000002c18007388 */ /* 0x000fe8000000cc00 */
[----:B------:R-:W-:Y:S02]  /*e0c0*/  STS.128 [R24.X16+0x10], R96 ;  /* 0x0000106018007388 */ /* 0x000fe4000000cc00 */
[----:B------:R1:W0:Y:S01]  /*e0d0*/  @!P2 MUFU.RCP R12, R13 ;  /* 0x0000000d000ca308 */ /* 0x0002220000001000 */
[----:B--2---:R-:W-:-:S07]  /*e0e0*/  @!P0 FADD.FTZ R17, R17, 1 ;  /* 0x3f80000011118421 */ /* 0x004fce0000010000 */
[----:B------:R2:W4:Y:S01]  /*e0f0*/  @!P0 MUFU.RCP R14, R17 ;  /* 0x00000011000e8308 */ /* 0x0005220000001000 */
[----:B---3--:R-:W-:Y:S01]  /*e100*/  @!P1 FADD.FTZ R16, R16, 1 ;  /* 0x3f80000010109421 */ /* 0x008fe20000010000 */
[--C-:B-1----:R-:W-:Y:S02]  /*e110*/  HADD2.F32 R13, -RZ, R8.reuse.H0_H0 ;  /* 0x20000008ff0d7230 */ /* 0x102fe40000004100 */
[----:B------:R-:W-:-:S04]  /*e120*/  HADD2.F32 R8, -RZ, R8.H1_H1 ;  /* 0x30000008ff087230 */ /* 0x000fc80000004100 */
[----:B------:R1:W3:Y:S01]  /*e130*/  @!P1 MUFU.RCP R19, R16 ;  /* 0x0000001000139308 */ /* 0x0002e20000001000 */
[----:B0-----:R-:W-:Y:S01]  /*e140*/  @!P2 FMUL.FTZ R25, R25, R12 ;  /* 0x0000000c1919a220 */ /* 0x001fe20000410000 */
[----:B------:R-:W-:Y:S01]  /*e150*/  FSETP.GTU.FTZ.AND P2, PT, R15, 20, PT ;  /* 0x41a000000f00780b */ /* 0x000fe20003f5c000 */
[----:B--2---:R-:W-:Y:S02]  /*e160*/  FADD.FTZ R17, R8, UR5 ;  /* 0x0000000508117e21 */ /* 0x004fe40008010000 */
[----:B------:R-:W-:Y:S02]  /*e170*/  @!P5 FMUL.FTZ R12, R21, -1.4426950216293334961 ;  /* 0xbfb8aa3b150cd820 */ /* 0x000fe40000410000 */
[----:B------:R-:W-:Y:S01]  /*e180*/  @!P3 FMUL.FTZ R8, R22, -1.4426950216293334961 ;  /* 0xbfb8aa3b1608b820 */ /* 0x000fe20000410000 */
[----:B------:R-:W0:Y:S01]  /*e190*/  @!P4 MUFU.EX2 R18, R18 ;  /* 0x000000120012c308 */ /* 0x000e220000000800 */
[----:B----4-:R-:W-:Y:S01]  /*e1a0*/  @!P0 FMUL.FTZ R27, R27, R14 ;  /* 0x0000000e1b1b8220 */ /* 0x010fe20000410000 */
[----:B------:R-:W-:Y:S01]  /*e1b0*/  FSETP.GTU.FTZ.AND P0, PT, R17, 20, PT ;  /* 0x41a000001100780b */ /* 0x000fe20003f1c000 */
[----:B-1----:R-:W-:-:S04]  /*e1c0*/  FADD.FTZ R16, R13, UR5 ;  /* 0x000000050d107e21 */ /* 0x002fc80008010000 */
[----:B------:R-:W-:Y:S01]  /*e1d0*/  @!P2 FMUL.FTZ R13, R15, -1.4426950216293334961 ;  /* 0xbfb8aa3b0f0da820 */ /* 0x000fe20000410000 */
[----:B------:R-:W1:Y:S01]  /*e1e0*/  @!P6 MUFU.EX2 R6, R6 ;  /* 0x000000060006e308 */ /* 0x000e620000000800 */
[----:B---3--:R-:W-:Y:S01]  /*e1f0*/  @!P1 FMUL.FTZ R26, R26, R19 ;  /* 0x000000131a1a9220 */ /* 0x008fe20000410000 */
[----:B------:R-:W-:-:S05]  /*e200*/  FSETP.GTU.FTZ.AND P1, PT, R16, 20, PT ;  /* 0x41a000001000780b */ /* 0x000fca0003f3c000 */
[----:B------:R-:W-:Y:S01]  /*e210*/  @!P0 FMUL.FTZ R15, R17, -1.4426950216293334961 ;  /* 0xbfb8aa3b110f8820 */ /* 0x000fe20000410000 */
[----:B------:R-:W2:Y:S01]  /*e220*/  @!P2 MUFU.EX2 R13, R13 ;  /* 0x0000000d000da308 */ /* 0x000ea20000000800 */
[----:B0-----:R-:W-:-:S06]  /*e230*/  @!P4 FADD.FTZ R18, R18, 1 ;  /* 0x3f8000001212c421 */ /* 0x001fcc0000010000 */
[----:B------:R-:W-:Y:S01]  /*e240*/  @!P1 FMUL.FTZ R14, R16, -1.4426950216293334961 ;  /* 0xbfb8aa3b100e9820 */ /* 0x000fe20000410000 */
[----:B------:R-:W0:Y:S01]  /*e250*/  @!P4 MUFU.RCP R17, R18 ;  /* 0x000000120011c308 */ /* 0x000e220000001000 */
[--C-:B------:R-:W-:Y:S01]  /*e260*/  HADD2.F32 R16, -RZ, R9.reuse.H0_H0 ;  /* 0x20000009ff107230 */ /* 0x100fe20000004100 */
[----:B-1----:R-:W-:Y:S01]  /*e270*/  @!P6 FADD.FTZ R6, R6, 1 ;  /* 0x3f8000000606e421 */ /* 0x002fe20000010000 */
[----:B------:R-:W-:-:S03]  /*e280*/  HADD2.F32 R9, -RZ, R9.H1_H1 ;  /* 0x30000009ff097230 */ /* 0x000fc60000004100 */
[----:B------:R-:W-:Y:S02]  /*e290*/  FADD.FTZ R16, R16, UR5 ;  /* 0x0000000510107e21 */ /* 0x000fe40008010000 */
[----:B------:R-:W1:Y:S01]  /*e2a0*/  @!P5 MUFU.EX2 R12, R12 ;  /* 0x0000000c000cd308 */ /* 0x000e620000000800 */
[----:B--2---:R-:W-:-:S07]  /*e2b0*/  @!P2 FADD.FTZ R13, R13, 1 ;  /* 0x3f8000000d0da421 */ /* 0x004fce0000010000 */
[----:B------:R-:W2:Y:S01]  /*e2c0*/  @!P3 MUFU.EX2 R8, R8 ;  /* 0x000000080008b308 */ /* 0x000ea20000000800 */
[----:B0-----:R-:W-:Y:S01]  /*e2d0*/  @!P4 FMUL.FTZ R28, R28, R17 ;  /* 0x000000111c1cc220 */ /* 0x001fe20000410000 */
[----:B------:R-:W-:Y:S01]  /*e2e0*/  FSETP.GTU.FTZ.AND P4, PT, R16, 20, PT ;  /* 0x41a000001000780b */ /* 0x000fe20003f9c000 */
[----:B------:R-:W-:Y:S01]  /*e2f0*/  FADD.FTZ R17, R9, UR5 ;  /* 0x0000000509117e21 */ /* 0x000fe20008010000 */
[--C-:B------:R-:W-:Y:S02]  /*e300*/  HADD2.F32 R9, -RZ, R11.reuse.H0_H0 ;  /* 0x2000000bff097230 */ /* 0x100fe40000004100 */
[----:B------:R-:W-:Y:S02]  /*e310*/  HADD2.F32 R11, -RZ, R11.H1_H1 ;  /* 0x3000000bff0b7230 */ /* 0x000fe40000004100 */
[----:B------:R-:W0:Y:S01]  /*e320*/  @!P1 MUFU.EX2 R14, R14 ;  /* 0x0000000e000e9308 */ /* 0x000e220000000800 */
[----:B-1----:R-:W-:-:S07]  /*e330*/  @!P5 FADD.FTZ R12, R12, 1 ;  /* 0x3f8000000c0cd421 */ /* 0x002fce0000010000 */
[----:B------:R1:W3:Y:S01]  /*e340*/  @!P6 MUFU.RCP R20, R6 ;  /* 0x000000060014e308 */ /* 0x0002e20000001000 */
[----:B--2---:R-:W-:-:S07]  /*e350*/  @!P3 FADD.FTZ R8, R8, 1 ;  /* 0x3f8000000808b421 */ /* 0x004fce0000010000 */
[----:B------:R-:W2:Y:S01]  /*e360*/  @!P2 MUFU.RCP R13, R13 ;  /* 0x0000000d000da308 */ /* 0x000ea20000001000 */
[--C-:B-1----:R-:W-:Y:S01]  /*e370*/  HADD2.F32 R6, -RZ, R10.reuse.H0_H0 ;  /* 0x2000000aff067230 */ /* 0x102fe20000004100 */
[----:B0-----:R-:W-:Y:S01]  /*e380*/  @!P1 FADD.FTZ R14, R14, 1 ;  /* 0x3f8000000e0e9421 */ /* 0x001fe20000010000 */
[----:B------:R-:W-:-:S05]  /*e390*/  HADD2.F32 R10, -RZ, R10.H1_H1 ;  /* 0x3000000aff0a7230 */ /* 0x000fca0000004100 */
[----:B------:R0:W1:Y:S01]  /*e3a0*/  @!P5 MUFU.RCP R19, R12 ;  /* 0x0000000c0013d308 */ /* 0x0000620000001000 */
[----:B---3--:R-:W-:Y:S01]  /*e3b0*/  @!P6 FMUL.FTZ R29, R29, R20 ;  /* 0x000000141d1de220 */ /* 0x008fe20000410000 */
[----:B------:R-:W-:Y:S01]  /*e3c0*/  FSETP.GTU.FTZ.AND P6, PT, R17, 20, PT ;  /* 0x41a000001100780b */ /* 0x000fe20003fdc000 */
[----:B------:R-:W-:Y:S01]  /*e3d0*/  FADD.FTZ R10, R10, UR5 ;  /* 0x000000050a0a7e21 */ /* 0x000fe20008010000 */
[----:B------:R-:W-:-:S06]  /*e3e0*/  NOP ;  /* 0x0000000000007918 */ /* 0x000fcc0000000000 */
[----:B0-----:R-:W-:Y:S01]  /*e3f0*/  FADD.FTZ R12, R6, UR5 ;  /* 0x00000005060c7e21 */ /* 0x001fe20008010000 */
[----:B------:R-:W0:Y:S01]  /*e400*/  @!P3 MUFU.RCP R8, R8 ;  /* 0x000000080008b308 */ /* 0x000e220000001000 */
[----:B------:R-:W-:Y:S01]  /*e410*/  @!P4 FMUL.FTZ R6, R16, -1.4426950216293334961 ;  /* 0xbfb8aa3b1006c820 */ /* 0x000fe20000410000 */
[----:B------:R-:W-:Y:S01]  /*e420*/  LDS.128 R20, [R7.X16+0x200] ;  /* 0x0002000007147984 */ /* 0x000fe2000000cc00 */
[----:B------:R-:W-:Y:S02]  /*e430*/  FADD.FTZ R16, R9, UR5 ;  /* 0x0000000509107e21 */ /* 0x000fe40008010000 */
[----:B--2---:R-:W-:Y:S02]  /*e440*/  @!P2 FMUL.FTZ R32, R32, R13 ;  /* 0x0000000d2020a220 */ /* 0x004fe40000410000 */
[----:B-1----:R-:W-:Y:S01]  /*e450*/  @!P5 FMUL.FTZ R30, R30, R19 ;  /* 0x000000131e1ed220 */ /* 0x002fe20000410000 */
[----:B------:R-:W1:Y:S01]  /*e460*/  @!P1 MUFU.RCP R14, R14 ;  /* 0x0000000e000e9308 */ /* 0x000e620000001000 */
[----:B------:R-:W-:Y:S01]  /*e470*/  FSETP.GTU.FTZ.AND P2, PT, R16, 20, PT ;  /* 0x41a000001000780b */ /* 0x000fe20003f5c000 */
[----:B------:R-:W-:Y:S01]  /*e480*/  FADD.FTZ R13, R11, UR5 ;  /* 0x000000050b0d7e21 */ /* 0x000fe20008010000 */
[----:B------:R-:W-:Y:S01]  /*e490*/  FSETP.GTU.FTZ.AND P5, PT, R12, 20, PT ;  /* 0x41a000000c00780b */ /* 0x000fe20003fbc000 */
[----:B0-----:R-:W-:Y:S01]  /*e4a0*/  @!P3 FMUL.FTZ R31, R31, R8 ;  /* 0x000000081f1fb220 */ /* 0x001fe20000410000 */
[----:B------:R-:W-:Y:S01]  /*e4b0*/  FSETP.GTU.FTZ.AND P3, PT, R10, 20, PT ;  /* 0x41a000000a00780b */ /* 0x000fe20003f7c000 */
[----:B------:R-:W-:-:S02]  /*e4c0*/  @!P6 FMUL.FTZ R8, R17, -1.4426950216293334961 ;  /* 0xbfb8aa3b1108e820 */ /* 0x000fc40000410000 */
[----:B------:R-:W0:Y:S06]  /*e4d0*/  @!P0 MUFU.EX2 R15, R15 ;  /* 0x0000000f000f8308 */ /* 0x000e2c0000000800 */
[----:B------:R-:W-:Y:S02]  /*e4e0*/  @!P2 FMUL.FTZ R11, R16, -1.4426950216293334961 ;  /* 0xbfb8aa3b100ba820 */ /* 0x000fe40000410000 */
[----:B-1----:R-:W-:Y:S01]  /*e4f0*/  @!P1 FMUL.FTZ R33, R33, R14 ;  /* 0x0000000e21219220 */ /* 0x002fe20000410000 */
[----:B------:R-:W-:Y:S01]  /*e500*/  FSETP.GTU.FTZ.AND P1, PT, R13, 20, PT ;  /* 0x41a000000d00780b */ /* 0x000fe20003f3c000 */
[----:B------:R-:W1:Y:S01]  /*e510*/  LDS.128 R16, [R7.X16] ;  /* 0x0000000007107984 */ /* 0x000e62000000cc00 */
[----:B------:R-:W-:Y:S01]  /*e520*/  @!P5 FMUL.FTZ R9, R12, -1.4426950216293334961 ;  /* 0xbfb8aa3b0c09d820 */ /* 0x000fe20000410000 */
[----:B------:R-:W2:Y:S01]  /*e530*/  @!P6 MUFU.EX2 R8, R8 ;  /* 0x000000080008e308 */ /* 0x000ea20000000800 */
[----:B------:R-:W-:-:S02]  /*e540*/  @!P3 FMUL.FTZ R10, R10, -1.4426950216293334961 ;  /* 0xbfb8aa3b0a0ab820 */ /* 0x000fc40000410000 */
[----:B0-----:R-:W-:-:S05]  /*e550*/  @!P0 FADD.FTZ R15, R15, 1 ;  /* 0x3f8000000f0f8421 */ /* 0x001fca0000010000 */
[----:B------:R-:W0:Y:S02]  /*e560*/  @!P5 MUFU.EX2 R9, R9 ;  /* 0x000000090009d308 */ /* 0x000e240000000800 */
[----:B------:R-:W-:-:S06]  /*e570*/  @!P1 FMUL.FTZ R12, R13, -1.4426950216293334961 ;  /* 0xbfb8aa3b0d0c9820 */ /* 0x000fcc0000410000 */
[----:B------:R-:W3:Y:S01]  /*e580*/  @!P4 MUFU.EX2 R6, R6 ;  /* 0x000000060006c308 */ /* 0x000ee20000000800 */
[----:B--2---:R-:W-:-:S07]  /*e590*/  @!P6 FADD.FTZ R8, R8, 1 ;  /* 0x3f8000000808e421 */ /* 0x004fce0000010000 */
        /* <DEDUP_REMOVED lines=24> */
[----:B------:R-:W-:Y:S01]  /*e720*/  STG.E.128 [R8.64+0x200], R20 ;  /* 0x0002001408007986 */ /* 0x000fe2000c101d1a */
[----:B------:R-:W1:Y:S01]  /*e730*/  @!P3 MUFU.RCP R41, R10 ;  /* 0x0000000a0029b308 */ /* 0x000e620000001000 */
[----:B--2---:R-:W-:Y:S01]  /*e740*/  @!P0 FMUL.FTZ R34, R34, R15 ;  /* 0x0000000f22228220 */ /* 0x004fe20000410000 */
[----:B------:R-:W-:Y:S01]  /*e750*/  F2FP.PACK_AB R15, R32, R31 ;  /* 0x0000001f200f723e */ /* 0x000fe200000000ff */
[----:B------:R-:W-:Y:S01]  /*e760*/  BAR.SYNC.DEFER_BLOCKING 0x0 ;  /* 0x0000000000007b1d */ /* 0x000fe20000010000 */
[----:B------:R-:W-:Y:S02]  /*e770*/  UIADD3 UR9, UR35, UR7, URZ ;  /* 0x0000000723097290 */ /* 0x000fe4000fffe03f */
[----:B------:R-:W-:Y:S01]  /*e780*/  F2FP.PACK_AB R44, R34, R33 ;  /* 0x00000021222c723e */ /* 0x000fe200000000ff */
[----:B------:R-:W-:Y:S01]  /*e790*/  UIMAD UR7, UR11, UR36, URZ ;  /* 0x000000240b0772a4 */ /* 0x000fe2000f8e023f */
[----:B0-----:R-:W-:Y:S01]  /*e7a0*/  @!P4 FMUL.FTZ R35, R35, R6 ;  /* 0x000000062323c220 */ /* 0x001fe20000410000 */
[----:B------:R0:W2:Y:S01]  /*e7b0*/  @!P2 MUFU.RCP R42, R11 ;  /* 0x0000000b002aa308 */ /* 0x0000a20000001000 */
[----:B------:R-:W-:-:S02]  /*e7c0*/  UMOV UR8, UR34 ;  /* 0x0000002200087c82 */ /* 0x000fc40008000000 */
[----:B------:R-:W-:Y:S01]  /*e7d0*/  UIMAD UR7, UR10, UR37, UR7 ;  /* 0x000000250a0772a4 */ /* 0x000fe2000f8e0207 */
[----:B------:R-:W-:Y:S01]  /*e7e0*/  F2FP.PACK_AB R45, R36, R35 ;  /* 0x00000023242d723e */ /* 0x000fe200000000ff */
[----:B------:R-:W-:Y:S01]  /*e7f0*/  UIMAD.WIDE.U32 UR8, UR10, UR36, UR8 ;  /* 0x000000240a0872a5 */ /* 0x000fe2000f8e0008 */
[----:B-1----:R-:W-:Y:S02]  /*e800*/  @!P3 FMUL.FTZ R38, R38, R41 ;  /* 0x000000292626b220 */ /* 0x002fe40000410000 */
[----:B------:R1:W3:Y:S01]  /*e810*/  @!P1 MUFU.RCP R43, R12 ;  /* 0x0000000c002b9308 */ /* 0x0002e20000001000 */
[----:B0-----:R-:W-:Y:S01]  /*e820*/  FADD.FTZ R11, R25, R2 ;  /* 0x00000002190b7221 */ /* 0x001fe20000010000 */
[----:B------:R-:W-:Y:S01]  /*e830*/  ULDC.64 UR34, c[0x0][0x340] ;  /* 0x0000d00000227ab9 */ /* 0x000fe20000000a00 */
[----:B------:R-:W-:Y:S02]  /*e840*/  F2FP.PACK_AB R46, R38, R37 ;  /* 0x00000025262e723e */ /* 0x000fe400000000ff */
[----:B------:R-:W-:Y:S01]  /*e850*/  FADD.FTZ R2, R11, R26 ;  /* 0x0000001a0b027221 */ /* 0x000fe20000010000 */
[----:B------:R-:W-:Y:S01]  /*e860*/  UIADD3 UR9, UR9, UR7, URZ ;  /* 0x0000000709097290 */ /* 0x000fe2000fffe03f */
[----:B--2---:R-:W-:Y:S01]  /*e870*/  @!P2 FMUL.FTZ R39, R39, R42 ;  /* 0x0000002a2727a220 */ /* 0x004fe20000410000 */
[----:B-1----:R-:W-:Y:S01]  /*e880*/  F2FP.PACK_AB R12, R26, R25 ;  /* 0x000000191a0c723e */ /* 0x002fe200000000ff */
[----:B------:R-:W-:Y:S01]  /*e890*/  FADD.FTZ R11, R2, R27 ;  /* 0x0000001b020b7221 */ /* 0x000fe20000010000 */
[----:B------:R-:W-:-:S03]  /*e8a0*/  ULEA UR7, UP0, UR8, UR34, 0x1 ;  /* 0x0000002208077291 */ /* 0x000fc6000f80083f */
[----:B------:R-:W-:Y:S01]  /*e8b0*/  STS.128 [R24.X16], R12 ;  /* 0x0000000c18007388 */ /* 0x000fe2000000cc00 */
[----:B------:R-:W-:Y:S01]  /*e8c0*/  FADD.FTZ R28, R11, R28 ;  /* 0x0000001c0b1c7221 */ /* 0x000fe20000010000 */
[----:B------:R-:W-:Y:S01]  /*e8d0*/  ULEA.HI.X UR8, UR8, UR35, UR9, 0x1, UP0 ;  /* 0x0000002308087291 */ /* 0x000fe200080f0c09 */
[----:B---3--:R-:W-:Y:S01]  /*e8e0*/  @!P1 FMUL.FTZ R40, R40, R43 ;  /* 0x0000002b28289220 */ /* 0x008fe20000410000 */
[----:B------:R-:W-:Y:S01]  /*e8f0*/  MOV R6, UR7 ;  /* 0x0000000700067c02 */ /* 0x000fe20008000f00 */
[----:B------:R-:W-:Y:S01]  /*e900*/  FADD.FTZ R29, R28, R29 ;  /* 0x0000001d1c1d7221 */ /* 0x000fe20000010000 */
[----:B------:R-:W-:Y:S02]  /*e910*/  UISETP.GT.AND UP0, UPT, UR24, 0x1, UPT ;  /* 0x000000011800788c */ /* 0x000fe4000bf04270 */
[----:B------:R-:W-:Y:S01]  /*e920*/  F2FP.PACK_AB R47, R40, R39 ;  /* 0x00000027282f723e */ /* 0x000fe200000000ff */
[----:B------:R-:W-:-:S03]  /*e930*/  FADD.FTZ R30, R29, R30 ;  /* 0x0000001e1d1e7221 */ /* 0x000fc60000010000 */
[----:B------:R-:W-:Y:S01]  /*e940*/  PLOP3.LUT P0, PT, PT, PT, UP0, 0x80, 0x0 ;  /* 0x000000000000781c */ /* 0x000fe20003f0f008 */
[----:B------:R-:W-:Y:S01]  /*e950*/  STS.128 [R24.X16+0x10], R44 ;  /* 0x0000102c18007388 */ /* 0x000fe2000000cc00 */
[----:B------:R-:W-:-:S06]  /*e960*/  NOP ;  /* 0x0000000000007918 */ /* 0x000fcc0000000000 */
[----:B------:R-:W0:Y:S01]  /*e970*/  LDS.128 R16, [R7.X16] ;  /* 0x0000000007107984 */ /* 0x000e22000000cc00 */
[----:B------:R-:W-:-:S03]  /*e980*/  FADD.FTZ R31, R30, R31 ;  /* 0x0000001f1e1f7221 */ /* 0x000fc60000010000 */
[----:B------:R1:W2:Y:S01]  /*e990*/  LDS.128 R20, [R7.X16+0x200] ;  /* 0x0002000007147984 */ /* 0x0002a2000000cc00 */
[----:B------:R-:W-:-:S04]  /*e9a0*/  FADD.FTZ R32, R31, R32 ;  /* 0x000000201f207221 */ /* 0x000fc80000010000 */
[----:B------:R-:W-:Y:S01]  /*e9b0*/  FADD.FTZ R33, R32, R33 ;  /* 0x0000002120217221 */ /* 0x000fe20000010000 */
[----:B-1----:R-:W-:-:S03]  /*e9c0*/  MOV R7, UR8 ;  /* 0x0000000800077c02 */ /* 0x002fc60008000f00 */
[----:B------:R-:W-:Y:S02]  /*e9d0*/  FADD.FTZ R34, R33, R34 ;  /* 0x0000002221227221 */ /* 0x000fe40000010000 */
        /* <DEDUP_REMOVED lines=8> */
[----:B--2---:R0:W-:Y:S02]  /*ea60*/  STG.E.128 [R6.64+0x200], R20 ;  /* 0x0002001406007986 */ /* 0x0041e4000c101d1a */
[----:B0-----:R-:W-:Y:S01]  /*ea70*/  @!P0 CALL.REL.NOINC `(.L_x_7946) ;  /* 0x0000001000008944 */ /* 0x001fe20003c00000 */
[----:B------:R-:W-:Y:S05]  /*ea80*/  BRA `(.L_x_8082) ;  /* 0xffff20e000007947 */ /* 0x000fea000383ffff */
.L_x_7946:
        /* <DEDUP_REMOVED lines=31> */
.L_x_8084:
[----:B------:R-:W-:Y:S05]  /*ec80*/  BSYNC B0 ;  /* 0x0000000000007941 */ /* 0x000fea0003800000 */
.L_x_8083:
        /* <DEDUP_REMOVED lines=30> */
.L_x_8086:
[----:B0-----:R-:W0:Y:S02]  /*ee70*/  S2R R7, SR_TID.X ;  /* 0x0000000000077919 */ /* 0x001e240000002100 */
.L_x_8087:
[----:B------:R-:W-:Y:S05]  /*ee80*/  BSYNC B0 ;  /* 0x0000000000007941 */ /* 0x000fea0003800000 */
.L_x_8085:
[----:B0-----:R-:W-:-:S13]  /*ee90*/  ISETP.GE.AND P0, PT, R7, c[0x0][0x16c], PT ;  /* 0x00005b0007007a0c */ /* 0x001fda0003f06270 */
[----:B------:R-:W-:Y:S05]  /*eea0*/  @P0 EXIT ;  /* 0x000000000000094d */ /* 0x000fea0003800000 */
[----:B------:R-:W-:Y:S02]  /*eeb0*/  ULDC.64 UR6, c[0x0][0x288] ;  /* 0x0000a20000067ab9 */ /* 0x000fe40000000a00 */
[----:B------:R-:W-:Y:S02]  /*eec0*/  UIMAD UR11, UR11, UR6, URZ ;  /* 0x000000060b0b72a4 */ /* 0x000fe4000f8e023f */
[----:B-12---:R-:W-:Y:S02]  /*eed0*/  UIMAD.WIDE.U32 UR4, UR10, UR6, URZ ;  /* 0x000000060a0472a5 */ /* 0x006fe4000f8e003f */
[----:B------:R-:W-:-:S04]  /*eee0*/  UIMAD UR6, UR10, UR7, UR11 ;  /* 0x000000070a0672a4 */ /* 0x000fc8000f8e020b */
[----:B------:R-:W-:Y:S02]  /*eef0*/  UIADD3 UR6, UR5, UR6, URZ ;  /* 0x0000000605067290 */ /* 0x000fe4000fffe03f */
.L_x_8088:
        /* <DEDUP_REMOVED lines=19> */
.L_x_7985:
[----:B------:R-:W-:Y:S01]  /*f030*/  HFMA2.MMA R67, -RZ, RZ, 0, 5.9604644775390625e-08 ;  /* 0x00000001ff437435 */ /* 0x000fe200000001ff */
[----:B------:R-:W-:-:S02]  /*f040*/  MOV R226, R66 ;  /* 0x0000004200e27202 */ /* 0x000fc40000000f00 */
[----:B------:R-:W-:Y:S02]  /*f050*/  MOV R224, RZ ;  /* 0x000000ff00e07202 */ /* 0x000fe40000000f00 */
[----:B------:R-:W-:Y:S02]  /*f060*/  MOV R69, 0xffffffff ;  /* 0xffffffff00457802 */ /* 0x000fe40000000f00 */
[----:B------:R-:W-:Y:S02]  /*f070*/  MOV R64, 0xf090 ;  /* 0x0000f09000407802 */ /* 0x000fe40000000f00 */
[----:B0-2--5:R-:W-:Y:S05]  /*f080*/  CALL.REL.NOINC `($__internal_191_$__cuda_sm70_shflsync_up) ;  /* 0x00001eb000007944 */ /* 0x025fea0003c00000 */
[----:B-1----:R-:W-:Y:S01]  /*f090*/  MOV R225, R69 ;  /* 0x0000004500e17202 */ /* 0x002fe20000000f00 */
[----:B0-----:R-:W-:Y:S05]  /*f0a0*/  BRA `(.L_x_8089) ;  /* 0xffff829000007947 */ /* 0x001fea000383ffff */
.L_x_7986:
[----:B------:R-:W-:Y:S01]  /*f0b0*/  HFMA2.MMA R67, -RZ, RZ, 0, 5.9604644775390625e-08 ;  /* 0x00000001ff437435 */ /* 0x000fe200000001ff */
[----:B------:R-:W-:Y:S02]  /*f0c0*/  MOV R226, R68 ;  /* 0x0000004400e27202 */ /* 0x000fe40000000f00 */
[----:B------:R-:W-:Y:S02]  /*f0d0*/  MOV R224, RZ ;  /* 0x000000ff00e07202 */ /* 0x000fe40000000f00 */
[----:B------:R-:W-:-:S02]  /*f0e0*/  MOV R69, 0xffffffff ;  /* 0xffffffff00457802 */ /* 0x000fc40000000f00 */
[----:B------:R-:W-:Y:S02]  /*f0f0*/  MOV R64, 0xf110 ;  /* 0x0000f11000407802 */ /* 0x000fe40000000f00 */
[----:B0123-5:R-:W-:Y:S05]  /*f100*/  CALL.REL.NOINC `($__internal_191_$__cuda_sm70_shflsync_up) ;  /* 0x00001e3000007944 */ /* 0x02ffea0003c00000 */
[----:B0-----:R-:W-:Y:S01]  /*f110*/  HFMA2.MMA R67, -RZ, RZ, 0, 5.9604644775390625e-08 ;  /* 0x00000001ff437435 */ /* 0x001fe200000001ff */
[----:B-1----:R-:W-:Y:S02]  /*f120*/  MOV R227, R69 ;  /* 0x0000004500e37202 */ /* 0x002fe40000000f00 */
[----:B------:R-:W-:Y:S02]  /*f130*/  MOV R226, R70 ;  /* 0x0000004600e27202 */ /* 0x000fe40000000f00 */
[----:B------:R-:W-:Y:S02]  /*f140*/  MOV R224, RZ ;  /* 0x000000ff00e07202 */ /* 0x000fe40000000f00 */
[----:B------:R-:W-:Y:S02]  /*f150*/  MOV R69, 0xffffffff ;  /* 0xffffffff00457802 */ /* 0x000fe40000000f00 */
[----:B------:R-:W-:Y:S02]  /*f160*/  MOV R64, 0xf180 ;  /* 0x0000f18000407802 */ /* 0x000fe40000000f00 */
[----:B------:R-:W-:Y:S05]  /*f170*/  CALL.REL.NOINC `($__internal_191_$__cuda_sm70_shflsync_up) ;  /* 0x00001dc000007944 */ /* 0x000fea0003c00000 */
[----:B0-----:R-:W-:Y:S01]  /*f180*/  HFMA2.MMA R67, -RZ, RZ, 0, 5.9604644775390625e-08 ;  /* 0x00000001ff437435 */ /* 0x001fe200000001ff */
[----:B-1----:R-:W-:-:S02]  /*f190*/  MOV R229, R69 ;  /* 0x0000004500e57202 */ /* 0x002fc40000000f00 */
[----:B------:R-:W-:Y:S02]  /*f1a0*/  MOV R226, R71 ;  /* 0x0000004700e27202 */ /* 0x000fe40000000f00 */
[----:B------:R-:W-:Y:S02]  /*f1b0*/  MOV R224, RZ ;  /* 0x000000ff00e07202 */ /* 0x000fe40000000f00 */
[----:B------:R-:W-:Y:S02]  /*f1c0*/  MOV R69, 0xffffffff ;  /* 0xffffffff00457802 */ /* 0x000fe40000000f00 */
[----:B------:R-:W-:Y:S02]  /*f1d0*/  MOV R64, 0xf1f0 ;  /* 0x0000f1f000407802 */ /* 0x000fe40000000f00 */
[----:B------:R-:W-:Y:S05]  /*f1e0*/  CALL.REL.NOINC `($__internal_191_$__cuda_sm70_shflsync_up) ;  /* 0x00001d5000007944 */ /* 0x000fea0003c00000 */
        /* <DEDUP_REMOVED lines=20> */
[----:B------:R-:W-:Y:S05]  /*f330*/  CALL.REL.NOINC `($__internal_191_$__cuda_sm70_shflsync_up) ;  /* 0x00001c0000007944 */ /* 0x000fea0003c00000 */
[----:B0-----:R-:W-:Y:S01]  /*f340*/  HFMA2.MMA R67, -RZ, RZ, 0, 1.1920928955078125e-07 ;  /* 0x00000002ff437435 */ /* 0x001fe200000001ff */
[----:B-1----:R-:W-:Y:S02]  /*f350*/  MOV R66, R69 ;  /* 0x0000004500427202 */ /* 0x002fe40000000f00 */
[----:B------:R-:W-:Y:S02]  /*f360*/  MOV R226, R229 ;  /* 0x000000e500e27202 */ /* 0x000fe40000000f00 */
[----:B------:R-:W-:Y:S02]  /*f370*/  MOV R224, RZ ;  /* 0x000000ff00e07202 */ /* 0x000fe40000000f00 */
[----:B------:R-:W-:-:S02]  /*f380*/  MOV R69, 0xffffffff ;  /* 0xffffffff00457802 */ /* 0x000fc40000000f00 */
[----:B------:R-:W-:Y:S02]  /*f390*/  MOV R64, 0xf3b0 ;  /* 0x0000f3b000407802 */ /* 0x000fe40000000f00 */
[----:B------:R-:W-:Y:S05]  /*f3a0*/  CALL.REL.NOINC `($__internal_191_$__cuda_sm70_shflsync_up) ;  /* 0x00001b9000007944 */ /* 0x000fea0003c00000 */
[----:B0-----:R-:W-:Y:S01]  /*f3b0*/  HFMA2.MMA R67, -RZ, RZ, 0, 1.1920928955078125e-07 ;  /* 0x00000002ff437435 */ /* 0x001fe200000001ff */
[----:B-1----:R-:W-:Y:S02]  /*f3c0*/  MOV R68, R69 ;  /* 0x0000004500447202 */ /* 0x002fe40000000f00 */
[----:B------:R-:W-:Y:S02]  /*f3d0*/  MOV R226, R227 ;  /* 0x000000e300e27202 */ /* 0x000fe40000000f00 */
[----:B------:R-:W-:Y:S02]  /*f3e0*/  MOV R224, RZ ;  /* 0x000000ff00e07202 */ /* 0x000fe40000000f00 */
[----:B------:R-:W-:Y:S02]  /*f3f0*/  MOV R69, 0xffffffff ;  /* 0xffffffff00457802 */ /* 0x000fe40000000f00 */
[----:B------:R-:W-:Y:S02]  /*f400*/  MOV R64, 0xf420 ;  /* 0x0000f42000407802 */ /* 0x000fe40000000f00 */
[----:B------:R-:W-:Y:S05]  /*f410*/  CALL.REL.NOINC `($__internal_191_$__cuda_sm70_shflsync_up) ;  /* 0x00001b2000007944 */ /* 0x000fea0003c00000 */
[----:B0-----:R-:W-:Y:S01]  /*f420*/  HFMA2.MMA R67, -RZ, RZ, 0, 1.1920928955078125e-07 ;  /* 0x00000002ff437435 */ /* 0x001fe200000001ff */
[----:B-1----:R-:W-:-:S02]  /*f430*/  MOV R70, R69 ;  /* 0x0000004500467202 */ /* 0x002fc40000000f00 */
[----:B------:R-:W-:Y:S02]  /*f440*/  MOV R226, R71 ;  /* 0x0000004700e27202 */ /* 0x000fe40000000f00 */
[----:B------:R-:W-:Y:S02]  /*f450*/  MOV R224, RZ ;  /* 0x000000ff00e07202 */ /* 0x000fe40000000f00 */
[----:B------:R-:W-:Y:S02]  /*f460*/  MOV R69, 0xffffffff ;  /* 0xffffffff00457802 */ /* 0x000fe40000000f00 */
[----:B------:R-:W-:Y:S02]  /*f470*/  MOV R64, 0xf490 ;  /* 0x0000f49000407802 */ /* 0x000fe40000000f00 */
[----:B------:R-:W-:Y:S05]  /*f480*/  CALL.REL.NOINC `($__internal_191_$__cuda_sm70_shflsync_up) ;  /* 0x00001ab000007944 */ /* 0x000fea0003c00000 */
        /* <DEDUP_REMOVED lines=17> */
[----:B------:R-:W-:Y:S05]  /*f5a0*/  CALL.REL.NOINC `($__internal_191_$__cuda_sm70_shflsync_up) ;  /* 0x0000199000007944 */ /* 0x000fea0003c00000 */
[----:B0-----:R-:W-:Y:S01]  /*f5b0*/  HFMA2.MMA R67, -RZ, RZ, 0, 2.384185791015625e-07 ;  /* 0x00000004ff437435 */ /* 0x001fe200000001ff */
[----:B-1----:R-:W-:Y:S02]  /*f5c0*/  MOV R66, R69 ;  /* 0x0000004500427202 */ /* 0x002fe40000000f00 */
[----:B------:R-:W-:Y:S02]  /*f5d0*/  MOV R226, R229 ;  /* 0x000000e500e27202 */ /* 0x000fe40000000f00 */
[----:B------:R-:W-:Y:S02]  /*f5e0*/  MOV R224, RZ ;  /* 0x000000ff00e07202 */ /* 0x000fe40000000f00 */
[----:B------:R-:W-:Y:S02]  /*f5f0*/  MOV R69, 0xffffffff ;  /* 0xffffffff00457802 */ /* 0x000fe40000000f00 */
[----:B------:R-:W-:Y:S02]  /*f600*/  MOV R64, 0xf620 ;  /* 0x0000f62000407802 */ /* 0x000fe40000000f00 */
[----:B------:R-:W-:Y:S05]  /*f610*/  CALL.REL.NOINC `($__internal_191_$__cuda_sm70_shflsync_up) ;  /* 0x0000192000007944 */ /* 0x000fea0003c00000 */
[----:B0-----:R-:W-:Y:S01]  /*f620*/  HFMA2.MMA R67, -RZ, RZ, 0, 2.384185791015625e-07 ;  /* 0x00000004ff437435 */ /* 0x001fe200000001ff */
[----:B-1----:R-:W-:-:S02]  /*f630*/  MOV R68, R69 ;  /* 0x0000004500447202 */ /* 0x002fc40000000f00 */
[----:B------:R-:W-:Y:S02]  /*f640*/  MOV R226, R227 ;  /* 0x000000e300e27202 */ /* 0x000fe40000000f00 */
[----:B------:R-:W-:Y:S02]  /*f650*/  MOV R224, RZ ;  /* 0x000000ff00e07202 */ /* 0x000fe40000000f00 */
[----:B------:R-:W-:Y:S02]  /*f660*/  MOV R69, 0xffffffff ;  /* 0xffffffff00457802 */ /* 0x000fe40000000f00 */
[----:B------:R-:W-:Y:S02]  /*f670*/  MOV R64, 0xf690 ;  /* 0x0000f69000407802 */ /* 0x000fe40000000f00 */
[----:B------:R-:W-:Y:S05]  /*f680*/  CALL.REL.NOINC `($__internal_191_$__cuda_sm70_shflsync_up) ;  /* 0x000018b000007944 */ /* 0x000fea0003c00000 */
[----:B0-----:R-:W-:Y:S01]  /*f690*/  HFMA2.MMA R67, -RZ, RZ, 0, 2.384185791015625e-07 ;  /* 0x00000004ff437435 */ /* 0x001fe200000001ff */
[----:B-1----:R-:W-:Y:S02]  /*f6a0*/  MOV R70, R69 ;  /* 0x0000004500467202 */ /* 0x002fe40000000f00 */
[----:B------:R-:W-:Y:S02]  /*f6b0*/  MOV R226, R71 ;  /* 0x0000004700e27202 */ /* 0x000fe40000000f00 */
[----:B------:R-:W-:-:S02]  /*f6c0*/  MOV R224, RZ ;  /* 0x000000ff00e07202 */ /* 0x000fc40000000f00 */
[----:B------:R-:W-:Y:S02]  /*f6d0*/  MOV R69, 0xffffffff ;  /* 0xffffffff00457802 */ /* 0x000fe40000000f00 */
[----:B------:R-:W-:Y:S02]  /*f6e0*/  MOV R64, 0xf700 ;  /* 0x0000f70000407802 */ /* 0x000fe40000000f00 */
[----:B------:R-:W-:Y:S05]  /*f6f0*/  CALL.REL.NOINC `($__internal_191_$__cuda_sm70_shflsync_up) ;  /* 0x0000184000007944 */ /* 0x000fea0003c00000 */
        /* <DEDUP_REMOVED lines=17> */
[----:B------:R-:W-:Y:S05]  /*f810*/  CALL.REL.NOINC `($__internal_191_$__cuda_sm70_shflsync_up) ;  /* 0x0000172000007944 */ /* 0x000fea0003c00000 */
[----:B0-----:R-:W-:Y:S01]  /*f820*/  HFMA2.MMA R67, -RZ, RZ, 0, 4.76837158203125e-07 ;  /* 0x00000008ff437435 */ /* 0x001fe200000001ff */
[----:B-1----:R-:W-:-:S02]  /*f830*/  MOV R66, R69 ;  /* 0x0000004500427202 */ /* 0x002fc40000000f00 */
[----:B------:R-:W-:Y:S02]  /*f840*/  MOV R226, R229 ;  /* 0x000000e500e27202 */ /* 0x000fe40000000f00 */
[----:B------:R-:W-:Y:S02]  /*f850*/  MOV R224, RZ ;  /* 0x000000ff00e07202 */ /* 0x000fe40000000f00 */
[----:B------:R-:W-:Y:S02]  /*f860*/  MOV R69, 0xffffffff ;  /* 0xffffffff00457802 */ /* 0x000fe40000000f00 */
[----:B------:R-:W-:Y:S02]  /*f870*/  MOV R64, 0xf890 ;  /* 0x0000f89000407802 */ /* 0x000fe40000000f00 */
[----:B------:R-:W-:Y:S05]  /*f880*/  CALL.REL.NOINC `($__internal_191_$__cuda_sm70_shflsync_up) ;  /* 0x000016b000007944 */ /* 0x000fea0003c00000 */
[----:B0-----:R-:W-:Y:S01]  /*f890*/  HFMA2.MMA R67, -RZ, RZ, 0, 4.76837158203125e-07 ;  /* 0x00000008ff437435 */ /* 0x001fe200000001ff */
[----:B-1----:R-:W-:Y:S02]  /*f8a0*/  MOV R68, R69 ;  /* 0x0000004500447202 */ /* 0x002fe40000000f00 */
[----:B------:R-:W-:Y:S02]  /*f8b0*/  MOV R226, R227 ;  /* 0x000000e300e27202 */ /* 0x000fe40000000f00 */
[----:B------:R-:W-:-:S02]  /*f8c0*/  MOV R224, RZ ;  /* 0x000000ff00e07202 */ /* 0x000fc40000000f00 */
[----:B------:R-:W-:Y:S02]  /*f8d0*/  MOV R69, 0xffffffff ;  /* 0xffffffff00457802 */ /* 0x000fe40000000f00 */
[----:B------:R-:W-:Y:S02]  /*f8e0*/  MOV R64, 0xf900 ;  /* 0x0000f90000407802 */ /* 0x000fe40000000f00 */
[----:B------:R-:W-:Y:S05]  /*f8f0*/  CALL.REL.NOINC `($__internal_191_$__cuda_sm70_shflsync_up) ;  /* 0x0000164000007944 */ /* 0x000fea0003c00000 */
[----:B0-----:R-:W-:Y:S01]  /*f900*/  HFMA2.MMA R67, -RZ, RZ, 0, 4.76837158203125e-07 ;  /* 0x00000008ff437435 */ /* 0x001fe200000001ff */
[----:B-1----:R-:W-:Y:S02]  /*f910*/  MOV R70, R69 ;  /* 0x0000004500467202 */ /* 0x002fe40000000f00 */
[----:B------:R-:W-:Y:S02]  /*f920*/  MOV R226, R71 ;  /* 0x0000004700e27202 */ /* 0x000fe40000000f00 */
[----:B------:R-:W-:Y:S02]  /*f930*/  MOV R224, RZ ;  /* 0x000000ff00e07202 */ /* 0x000fe40000000f00 */
[----:B------:R-:W-:Y:S02]  /*f940*/  MOV R69, 0xffffffff ;  /* 0xffffffff00457802 */ /* 0x000fe40000000f00 */
[----:B------:R-:W-:-:S02]  /*f950*/  MOV R64, 0xf970 ;  /* 0x0000f97000407802 */ /* 0x000fc40000000f00 */
[----:B------:R-:W-:Y:S05]  /*f960*/  CALL.REL.NOINC `($__internal_191_$__cuda_sm70_shflsync_up) ;  /* 0x000015d000007944 */ /* 0x000fea0003c00000 */
        /* <DEDUP_REMOVED lines=21> */
[----:B------:R-:W-:Y:S05]  /*fac0*/  CALL.REL.NOINC `($__internal_191_$__cuda_sm70_shflsync_up) ;  /* 0x0000147000007944 */ /* 0x000fea0003c00000 */
[----:B0-----:R-:W-:Y:S01]  /*fad0*/  HFMA2.MMA R67, -RZ, RZ, 0, 9.5367431640625e-07 ;  /* 0x00000010ff437435 */ /* 0x001fe200000001ff */
[----:B-1----:R-:W-:Y:S02]  /*fae0*/  MOV R228, R69 ;  /* 0x0000004500e47202 */ /* 0x002fe40000000f00 */
[----:B------:R-:W-:-:S02]  /*faf0*/  MOV R226, R229 ;  /* 0x000000e500e27202 */ /* 0x000fc40000000f00 */
[----:B------:R-:W-:Y:S02]  /*fb00*/  MOV R224, RZ ;  /* 0x000000ff00e07202 */ /* 0x000fe40000000f00 */
[----:B------:R-:W-:Y:S02]  /*fb10*/  MOV R69, 0xffffffff ;  /* 0xffffffff00457802 */ /* 0x000fe40000000f00 */
[----:B------:R-:W-:Y:S02]  /*fb20*/  MOV R64, 0xfb40 ;  /* 0x0000fb4000407802 */ /* 0x000fe40000000f00 */
[----:B------:R-:W-:Y:S05]  /*fb30*/  CALL.REL.NOINC `($__internal_191_$__cuda_sm70_shflsync_up) ;  /* 0x0000140000007944 */ /* 0x000fea0003c00000 */
[----:B0-----:R-:W-:Y:S01]  /*fb40*/  HFMA2.MMA R67, -RZ, RZ, 0, 9.5367431640625e-07 ;  /* 0x00000010ff437435 */ /* 0x001fe200000001ff */
[----:B-1----:R-:W-:Y:S02]  /*fb50*/  MOV R230, R69 ;  /* 0x0000004500e67202 */ /* 0x002fe40000000f00 */
[----:B------:R-:W-:Y:S02]  /*fb60*/  MOV R226, R227 ;  /* 0x000000e300e27202 */ /* 0x000fe40000000f00 */
[----:B------:R-:W-:Y:S02]  /*fb70*/  MOV R224, RZ ;  /* 0x000000ff00e07202 */ /* 0x000fe40000000f00 */
[----:B------:R-:W-:-:S02]  /*fb80*/  MOV R69, 0xffffffff ;  /* 0xffffffff00457802 */ /* 0x000fc40000000f00 */
[----:B------:R-:W-:Y:S02]  /*fb90*/  MOV R64, 0xfbb0 ;  /* 0x0000fbb000407802 */ /* 0x000fe40000000f00 */
[----:B------:R-:W-:Y:S05]  /*fba0*/  CALL.REL.NOINC `($__internal_191_$__cuda_sm70_shflsync_up) ;  /* 0x0000139000007944 */ /* 0x000fea0003c00000 */
[----:B0-----:R-:W-:Y:S01]  /*fbb0*/  HFMA2.MMA R67, -RZ, RZ, 0, 9.5367431640625e-07 ;  /* 0x00000010ff437435 */ /* 0x001fe200000001ff */
[----:B-1----:R-:W-:Y:S02]  /*fbc0*/  MOV R232, R69 ;  /* 0x0000004500e87202 */ /* 0x002fe40000000f00 */
[----:B------:R-:W-:Y:S02]  /*fbd0*/  MOV R226, R71 ;  /* 0x0000004700e27202 */ /* 0x000fe40000000f00 */
[----:B------:R-:W-:Y:S02]  /*fbe0*/  MOV R224, RZ ;  /* 0x000000ff00e07202 */ /* 0x000fe40000000f00 */
[----:B------:R-:W-:Y:S02]  /*fbf0*/  MOV R69, 0xffffffff ;  /* 0xffffffff00457802 */ /* 0x000fe40000000f00 */
[----:B------:R-:W-:Y:S02]  /*fc00*/  MOV R64, 0xfc20 ;  /* 0x0000fc2000407802 */ /* 0x000fe40000000f00 */
[----:B------:R-:W-:Y:S05]  /*fc10*/  CALL.REL.NOINC `($__internal_191_$__cuda_sm70_shflsync_up) ;  /* 0x0000132000007944 */ /* 0x000fea0003c00000 */
[----:B01----:R-:W-:Y:S05]  /*fc20*/  BRA `(.L_x_8090) ;  /* 0xffff7b7000007947 */ /* 0x003fea000383ffff */
.L_x_7991:
[----:B0-----:R-:W-:Y:S01]  /*fc30*/  HFMA2.MMA R67, -RZ, RZ, 0, 5.9604644775390625e-08 ;  /* 0x00000001ff437435 */ /* 0x001fe200000001ff */
[----:B------:R-:W-:-:S02]  /*fc40*/  MOV R224, RZ ;  /* 0x000000ff00e07202 */ /* 0x000fc40000000f00 */
[----:B------:R-:W-:Y:S02]  /*fc50*/  MOV R69, 0xffffffff ;  /* 0xffffffff00457802 */ /* 0x000fe40000000f00 */
[----:B------:R-:W-:Y:S02]  /*fc60*/  MOV R64, 0xfc80 ;  /* 0x0000fc8000407802 */ /* 0x000fe40000000f00 */
[----:B-1---5:R-:W-:Y:S05]  /*fc70*/  CALL.REL.NOINC `($__internal_191_$__cuda_sm70_shflsync_up) ;  /* 0x000012c000007944 */ /* 0x022fea0003c00000 */
[----:B0-----:R-:W-:Y:S01]  /*fc80*/  HFMA2.MMA R67, -RZ, RZ, 0, 5.9604644775390625e-08 ;  /* 0x00000001ff437435 */ /* 0x001fe200000001ff */
[----:B-1----:R-:W-:Y:S02]  /*fc90*/  MOV R66, R69 ;  /* 0x0000004500427202 */ /* 0x002fe40000000f00 */
[----:B------:R-:W-:Y:S02]  /*fca0*/  MOV R226, R225 ;  /* 0x000000e100e27202 */ /* 0x000fe40000000f00 */
[----:B------:R-:W-:Y:S02]  /*fcb0*/  MOV R224, RZ ;  /* 0x000000ff00e07202 */ /* 0x000fe40000000f00 */
[----:B------:R-:W-:Y:S02]  /*fcc0*/  MOV R69, 0xffffffff ;  /* 0xffffffff00457802 */ /* 0x000fe40000000f00 */
[----:B------:R-:W-:-:S02]  /*fcd0*/  MOV R64, 0xfcf0 ;  /* 0x0000fcf000407802 */ /* 0x000fc40000000f00 */
        /* <DEDUP_REMOVED lines=8> */
[----:B0-----:R-:W-:Y:S01]  /*fd60*/  HFMA2.MMA R67, -RZ, RZ, 0, 5.9604644775390625e-08 ;  /* 0x00000001ff437435 */ /* 0x001fe200000001ff */
[----:B-1----:R-:W-:Y:S02]  /*fd70*/  MOV R71, R69 ;  /* 0x0000004500477202 */ /* 0x002fe40000000f00 */
[----:B------:R-:W-:Y:S02]  /*fd80*/  MOV R226, R70 ;  /* 0x0000004600e27202 */ /* 0x000fe40000000f00 */
[----:B------:R-:W-:-:S02]  /*fd90*/  MOV R224, RZ ;  /* 0x000000ff00e07202 */ /* 0x000fc40000000f00 */
[----:B------:R-:W-:Y:S02]  /*fda0*/  MOV R69, 0xffffffff ;  /* 0xffffffff00457802 */ /* 0x000fe40000000f00 */
[----:B------:R-:W-:Y:S02]  /*fdb0*/  MOV R64, 0xfdd0 ;  /* 0x0000fdd000407802 */ /* 0x000fe40000000f00 */
[----:B------:R-:W-:Y:S05]  /*fdc0*/  CALL.REL.NOINC `($__internal_191_$__cuda_sm70_shflsync_up) ;  /* 0x0000117000007944 */ /* 0x000fea0003c00000 */
        /* <DEDUP_REMOVED lines=8> */
[----:B------:R-:W-:Y:S05]  /*fe50*/  CALL.REL.NOINC `($__internal_190_$__cuda_sm70_shflsync_idx_p) ;  /* 0x000010a000007944 */ /* 0x000fea0003c00000 */
[----:B0-----:R-:W-:Y:S01]  /*fe60*/  HFMA2.MMA R68, -RZ, RZ, 0, 0 ;  /* 0x00000000ff447435 */ /* 0x001fe200000001ff */
[----:B-1----:R-:W-:Y:S02]  /*fe70*/  MOV R60, R66 ;  /* 0x00000042003c7202 */ /* 0x002fe40000000f00 */
[----:B------:R-:W-:Y:S02]  /*fe80*/  MOV R67, R61 ;  /* 0x0000003d00437202 */ /* 0x000fe40000000f00 */
[----:B------:R-:W-:Y:S02]  /*fe90*/  MOV R69, 0x1f ;  /* 0x0000001f00457802 */ /* 0x000fe40000000f00 */
[----:B------:R-:W-:Y:S02]  /*fea0*/  MOV R66, 0xffffffff ;  /* 0xffffffff00427802 */ /* 0x000fe40000000f00 */
[----:B------:R-:W-:-:S02]  /*feb0*/  MOV R64, 0xfed0 ;  /* 0x0000fed000407802 */ /* 0x000fc40000000f00 */
[----:B------:R-:W-:Y:S05]  /*fec0*/  CALL.REL.NOINC `($__internal_190_$__cuda_sm70_shflsync_idx_p) ;  /* 0x0000103000007944 */ /* 0x000fea0003c00000 */
[----:B0-----:R-:W-:Y:S01]  /*fed0*/  HFMA2.MMA R68, -RZ, RZ, 0, 0 ;  /* 0x00000000ff447435 */ /* 0x001fe200000001ff */
[----:B-1----:R-:W-:-:S02]  /*fee0*/  MOV R61, R66 ;  /* 0x00000042003d7202 */ /* 0x002fc40000000f00 */
[----:B------:R-:W-:Y:S02]  /*fef0*/  MOV R67, R62 ;  /* 0x0000003e00437202 */ /* 0x000fe40000000f00 */
[----:B------:R-:W-:Y:S02]  /*ff00*/  MOV R69, 0x1f ;  /* 0x0000001f00457802 */ /* 0x000fe40000000f00 */
[----:B------:R-:W-:Y:S02]  /*ff10*/  MOV R66, 0xffffffff ;  /* 0xffffffff00427802 */ /* 0x000fe40000000f00 */
[----:B------:R-:W-:Y:S02]  /*ff20*/  MOV R64, 0xff40 ;  /* 0x0000ff4000407802 */ /* 0x000fe40000000f00 */
[----:B------:R-:W-:Y:S05]  /*ff30*/  CALL.REL.NOINC `($__internal_190_$__cuda_sm70_shflsync_idx_p) ;  /* 0x00000fc000007944 */ /* 0x000fea0003c00000 */
[----:B0-----:R-:W-:Y:S01]  /*ff40*/  HFMA2.MMA R68, -RZ, RZ, 0, 0 ;  /* 0x00000000ff447435 */ /* 0x001fe200000001ff */
[----:B-1----:R-:W-:Y:S02]  /*ff50*/  MOV R62, R66 ;  /* 0x00000042003e7202 */ /* 0x002fe40000000f00 */
[----:B------:R-:W-:Y:S02]  /*ff60*/  MOV R67, R63 ;  /* 0x0000003f00437202 */ /* 0x000fe40000000f00 */
[----:B------:R-:W-:-:S02]  /*ff70*/  MOV R69, 0x1f ;  /* 0x0000001f00457802 */ /* 0x000fc40000000f00 */
[----:B------:R-:W-:Y:S02]  /*ff80*/  MOV R66, 0xffffffff ;  /* 0xffffffff00427802 */ /* 0x000fe40000000f00 */
[----:B------:R-:W-:Y:S02]  /*ff90*/  MOV R64, 0xffb0 ;  /* 0x0000ffb000407802 */ /* 0x000fe40000000f00 */
[----:B------:R-:W-:Y:S05]  /*ffa0*/  CALL.REL.NOINC `($__internal_190_$__cuda_sm70_shflsync_idx_p) ;  /* 0x00000f5000007944 */ /* 0x000fea0003c00000 */
[----:B-1----:R-:W-:Y:S01]  /*ffb0*/  MOV R63, R66 ;  /* 0x00000042003f7202 */ /* 0x002fe20000000f00 */
[----:B0-----:R-:W-:Y:S05]  /*ffc0*/  BRA `(.L_x_8091) ;  /* 0xffff7b0000007947 */ /* 0x001fea000383ffff */
.L_x_7994:
[----:B------:R-:W-:Y:S01]  /*ffd0*/  HFMA2.MMA R232, -RZ, RZ, 0, 5.9604644775390625e-08 ;  /* 0x00000001ffe87435 */ /* 0x000fe200000001ff */
[----:B------:R-:W-:Y:S02]  /*ffe0*/  MOV R69, R226 ;  /* 0x000000e200457202 */ /* 0x000fe40000000f00 */
[----:B------:R-:W-:Y:S02]  /*fff0*/  MOV R231, 0x1f ;  /* 0x0000001f00e77802 */ /* 0x000fe40000000f00 */
[----:B------:R-:W-:Y:S02]  /*10000*/  MOV R234, 0xffffffff ;  /* 0xffffffff00ea7802 */ /* 0x000fe40000000f00 */
[----:B------:R-:W-:-:S02]  /*10010*/  MOV R64, 0x10030 ;  /* 0x0001003000407802 */ /* 0x000fc40000000f00 */
[----:B0-----:R-:W-:Y:S05]  /*10020*/  CALL.REL.NOINC `($__internal_189_$__cuda_sm70_shflsync_down) ;  /* 0x00000e9000007944 */ /* 0x001fea0003c00000 */
[----:B-1----:R-:W-:Y:S01]  /*10030*/  MOV R66, R231 ;  /* 0x000000e700427202 */ /* 0x002fe20000000f00 */
[----:B0-----:R-:W-:Y:S05]  /*10040*/  BRA `(.L_x_8092) ;  /* 0xffff8d7000007947 */ /* 0x001fea000383ffff */
.L_x_7995:
[----:B------:R-:W-:Y:S01]  /*10050*/  HFMA2.MMA R232, -RZ, RZ, 0, 5.9604644775390625e-08 ;  /* 0x00000001ffe87435 */ /* 0x000fe200000001ff */
[----:B------:R-:W-:-:S02]  /*10060*/  MOV R69, R225 ;  /* 0x000000e100457202 */ /* 0x000fc40000000f00 */
[----:B------:R-:W-:Y:S02]  /*10070*/  MOV R231, 0x1f ;  /* 0x0000001f00e77802 */ /* 0x000fe40000000f00 */
[----:B------:R-:W-:Y:S02]  /*10080*/  MOV R234, 0xffffffff ;  /* 0xffffffff00ea7802 */ /* 0x000fe40000000f00 */
[----:B------:R-:W-:Y:S02]  /*10090*/  MOV R64, 0x100b0 ;  /* 0x000100b000407802 */ /* 0x000fe40000000f00 */
[----:B012---:R-:W-:Y:S05]  /*100a0*/  CALL.REL.NOINC `($__internal_189_$__cuda_sm70_shflsync_down) ;  /* 0x00000e1000007944 */ /* 0x007fea0003c00000 */
[----:B0-----:R-:W-:Y:S01]  /*100b0*/  HFMA2.MMA R232, -RZ, RZ, 0, 5.9604644775390625e-08 ;  /* 0x00000001ffe87435 */ /* 0x001fe200000001ff */
[----:B-1----:R-:W-:Y:S02]  /*100c0*/  MOV R67, R231 ;  /* 0x000000e700437202 */ /* 0x002fe40000000f00 */
[----:B------:R-:W-:Y:S02]  /*100d0*/  MOV R69, R71 ;  /* 0x0000004700457202 */ /* 0x000fe40000000f00 */
[----:B------:R-:W-:Y:S02]  /*100e0*/  MOV R231, 0x1f ;  /* 0x0000001f00e77802 */ /* 0x000fe40000000f00 */
[----:B------:R-:W-:-:S02]  /*100f0*/  MOV R234, 0xffffffff ;  /* 0xffffffff00ea7802 */ /* 0x000fc40000000f00 */
[----:B------:R-:W-:Y:S02]  /*10100*/  MOV R64, 0x10120 ;  /* 0x0001012000407802 */ /* 0x000fe40000000f00 */
[----:B------:R-:W-:Y:S05]  /*10110*/  CALL.REL.NOINC `($__internal_189_$__cuda_sm70_shflsync_down) ;  /* 0x00000da000007944 */ /* 0x000fea0003c00000 */
[----:B0-----:R-:W-:Y:S01]  /*10120*/  HFMA2.MMA R232, -RZ, RZ, 0, 5.9604644775390625e-08 ;  /* 0x00000001ffe87435 */ /* 0x001fe200000001ff */
[----:B-1----:R-:W-:Y:S02]  /*10130*/  MOV R68, R231 ;  /* 0x000000e700447202 */ /* 0x002fe40000000f00 */
[----:B------:R-:W-:Y:S02]  /*10140*/  MOV R69, R70 ;  /* 0x0000004600457202 */ /* 0x000fe40000000f00 */
[----:B------:R-:W-:Y:S02]  /*10150*/  MOV R231, 0x1f ;  /* 0x0000001f00e77802 */ /* 0x000fe40000000f00 */
[----:B------:R-:W-:Y:S02]  /*10160*/  MOV R234, 0xffffffff ;  /* 0xffffffff00ea7802 */ /* 0x000fe40000000f00 */
[----:B------:R-:W-:Y:S02]  /*10170*/  MOV R64, 0x10190 ;  /* 0x0001019000407802 */ /* 0x000fe40000000f00 */
[----:B------:R-:W-:Y:S05]  /*10180*/  CALL.REL.NOINC `($__internal_189_$__cuda_sm70_shflsync_down) ;  /* 0x00000d3000007944 */ /* 0x000fea0003c00000 */
[----:B-1----:R-:W-:Y:S01]  /*10190*/  MOV R64, R231 ;  /* 0x000000e700407202 */ /* 0x002fe20000000f00 */
[----:B0-----:R-:W-:Y:S05]  /*101a0*/  BRA `(.L_x_8093) ;  /* 0xffff8c5000007947 */ /* 0x001fea000383ffff */
.L_x_7998:
[----:B------:R-:W-:Y:S01]  /*101b0*/  HFMA2.MMA R232, -RZ, RZ, 0, 1.1920928955078125e-07 ;  /* 0x00000002ffe87435 */ /* 0x000fe200000001ff */
[----:B------:R-:W-:-:S02]  /*101c0*/  MOV R69, R226 ;  /* 0x000000e200457202 */ /* 0x000fc40000000f00 */
[----:B------:R-:W-:Y:S02]  /*101d0*/  MOV R231, 0x1f ;  /* 0x0000001f00e77802 */ /* 0x000fe40000000f00 */
[----:B------:R-:W-:Y:S02]  /*101e0*/  MOV R234, 0xffffffff ;  /* 0xffffffff00ea7802 */ /* 0x000fe40000000f00 */
[----:B-1----:R-:W-:Y:S02]  /*101f0*/  MOV R64, 0x10210 ;  /* 0x0001021000407802 */ /* 0x002fe40000000f00 */
[----:B0-234-:R-:W-:Y:S05]  /*10200*/  CALL.REL.NOINC `($__internal_189_$__cuda_sm70_shflsync_down) ;  /* 0x00000cb000007944 */ /* 0x01dfea0003c00000 */
[----:B0-----:R-:W-:Y:S01]  /*10210*/  HFMA2.MMA R232, -RZ, RZ, 0, 1.1920928955078125e-07 ;  /* 0x00000002ffe87435 */ /* 0x001fe200000001ff */
[----:B-1----:R-:W-:Y:S02]  /*10220*/  MOV R66, R231 ;  /* 0x000000e700427202 */ /* 0x002fe40000000f00 */
[----:B------:R-:W-:Y:S02]  /*10230*/  MOV R69, R225 ;  /* 0x000000e100457202 */ /* 0x000fe40000000f00 */
[----:B------:R-:W-:Y:S02]  /*10240*/  MOV R231, 0x1f ;  /* 0x0000001f00e77802 */ /* 0x000fe40000000f00 */
[----:B------:R-:W-:-:S02]  /*10250*/  MOV R234, 0xffffffff ;  /* 0xffffffff00ea7802 */ /* 0x000fc40000000f00 */
[----:B------:R-:W-:Y:S02]  /*10260*/  MOV R64, 0x10280 ;  /* 0x0001028000407802 */ /* 0x000fe40000000f00 */
[----:B------:R-:W-:Y:S05]  /*10270*/  CALL.REL.NOINC `($__internal_189_$__cuda_sm70_shflsync_down) ;  /* 0x00000c4000007944 */ /* 0x000fea0003c00000 */
[----:B0-----:R-:W-:Y:S01]  /*10280*/  HFMA2.MMA R232, -RZ, RZ, 0, 1.1920928955078125e-07 ;  /* 0x00000002ffe87435 */ /* 0x001fe200000001ff */
[----:B-1----:R-:W-:Y:S02]  /*10290*/  MOV R67, R231 ;  /* 0x000000e700437202 */ /* 0x002fe40000000f00 */
[----:B------:R-:W-:Y:S02]  /*102a0*/  MOV R69, R71 ;  /* 0x0000004700457202 */ /* 0x000fe40000000f00 */
[----:B------:R-:W-:Y:S02]  /*102b0*/  MOV R231, 0x1f ;  /* 0x0000001f00e77802 */ /* 0x000fe40000000f00 */
[----:B------:R-:W-:Y:S02]  /*102c0*/  MOV R234, 0xffffffff ;  /* 0xffffffff00ea7802 */ /* 0x000fe40000000f00 */
[----:B------:R-:W-:Y:S02]  /*102d0*/  MOV R64, 0x102f0 ;  /* 0x000102f000407802 */ /* 0x000fe40000000f00 */
[----:B------:R-:W-:Y:S05]  /*102e0*/  CALL.REL.NOINC `($__internal_189_$__cuda_sm70_shflsync_down) ;  /* 0x00000bd000007944 */ /* 0x000fea0003c00000 */
[----:B0-----:R-:W-:Y:S01]  /*102f0*/  HFMA2.MMA R232, -RZ, RZ, 0, 1.1920928955078125e-07 ;  /* 0x00000002ffe87435 */ /* 0x001fe200000001ff */
[----:B-1----:R-:W-:-:S02]  /*10300*/  MOV R68, R231 ;  /* 0x000000e700447202 */ /* 0x002fc40000000f00 */
[----:B------:R-:W-:Y:S02]  /*10310*/  MOV R69, R70 ;  /* 0x0000004600457202 */ /* 0x000fe40000000f00 */
[----:B------:R-:W-:Y:S02]  /*10320*/  MOV R231, 0x1f ;  /* 0x0000001f00e77802 */ /* 0x000fe40000000f00 */
[----:B------:R-:W-:Y:S02]  /*10330*/  MOV R234, 0xffffffff ;  /* 0xffffffff00ea7802 */ /* 0x000fe40000000f00 */
[----:B------:R-:W-:Y:S02]  /*10340*/  MOV R64, 0x10360 ;  /* 0x0001036000407802 */ /* 0x000fe40000000f00 */
[----:B------:R-:W-:Y:S05]  /*10350*/  CALL.REL.NOINC `($__internal_189_$__cuda_sm70_shflsync_down) ;  /* 0x00000b6000007944 */ /* 0x000fea0003c00000 */
[----:B-1----:R-:W-:Y:S01]  /*10360*/  MOV R64, R231 ;  /* 0x000000e700407202 */ /* 0x002fe20000000f00 */
[----:B0-----:R-:W-:Y:S05]  /*10370*/  BRA `(.L_x_8094) ;  /* 0xffff8bd000007947 */ /* 0x001fea000383ffff */
.L_x_8001:
[----:B------:R-:W-:Y:S01]  /*10380*/  HFMA2.MMA R232, -RZ, RZ, 0, 2.384185791015625e-07 ;  /* 0x00000004ffe87435 */ /* 0x000fe200000001ff */
[----:B------:R-:W-:Y:S02]  /*10390*/  MOV R69, R226 ;  /* 0x000000e200457202 */ /* 0x000fe40000000f00 */
[----:B------:R-:W-:-:S02]  /*103a0*/  MOV R231, 0x1f ;  /* 0x0000001f00e77802 */ /* 0x000fc40000000f00 */
[----:B------:R-:W-:Y:S02]  /*103b0*/  MOV R234, 0xffffffff ;  /* 0xffffffff00ea7802 */ /* 0x000fe40000000f00 */
[----:B-1----:R-:W-:Y:S02]  /*103c0*/  MOV R64, 0x103e0 ;  /* 0x000103e000407802 */ /* 0x002fe40000000f00 */
[----:B0-234-:R-:W-:Y:S05]  /*103d0*/  CALL.REL.NOINC `($__internal_189_$__cuda_sm70_shflsync_down) ;  /* 0x00000ae000007944 */ /* 0x01dfea0003c00000 */
[----:B-1----:R-:W-:Y:S01]  /*103e0*/  MOV R66, R231 ;  /* 0x000000e700427202 */ /* 0x002fe20000000f00 */
[----:B0-----:R-:W-:Y:S05]  /*103f0*/  BRA `(.L_x_8095) ;  /* 0xffff8c7000007947 */ /* 0x001fea000383ffff */
.L_x_8002:
[----:B------:R-:W-:Y:S01]  /*10400*/  HFMA2.MMA R232, -RZ, RZ, 0, 2.384185791015625e-07 ;  /* 0x00000004ffe87435 */ /* 0x000fe200000001ff */
[----:B------:R-:W-:Y:S02]  /*10410*/  MOV R69, R225 ;  /* 0x000000e100457202 */ /* 0x000fe40000000f00 */
[----:B------:R-:W-:Y:S02]  /*10420*/  MOV R231, 0x1f ;  /* 0x0000001f00e77802 */ /* 0x000fe40000000f00 */
[----:B------:R-:W-:Y:S02]  /*10430*/  MOV R234, 0xffffffff ;  /* 0xffffffff00ea7802 */ /* 0x000fe40000000f00 */
[----:B-1----:R-:W-:-:S02]  /*10440*/  MOV R64, 0x10460 ;  /* 0x0001046000407802 */ /* 0x002fc40000000f00 */
[----:B0-234-:R-:W-:Y:S05]  /*10450*/  CALL.REL.NOINC `($__internal_189_$__cuda_sm70_shflsync_down) ;  /* 0x00000a6000007944 */ /* 0x01dfea0003c00000 */
[----:B0-----:R-:W-:Y:S01]  /*10460*/  HFMA2.MMA R232, -RZ, RZ, 0, 2.384185791015625e-07 ;  /* 0x00000004ffe87435 */ /* 0x001fe200000001ff */
[----:B-1----:R-:W-:-:S02]  /*10470*/  MOV R67, R231 ;  /* 0x000000e700437202 */ /* 0x002fc40000000f00 */
[----:B------:R-:W-:Y:S02]  /*10480*/  MOV R69, R71 ;  /* 0x0000004700457202 */ /* 0x000fe40000000f00 */
[----:B------:R-:W-:Y:S02]  /*10490*/  MOV R231, 0x1f ;  /* 0x0000001f00e77802 */ /* 0x000fe40000000f00 */
[----:B------:R-:W-:Y:S02]  /*104a0*/  MOV R234, 0xffffffff ;  /* 0xffffffff00ea7802 */ /* 0x000fe40000000f00 */
[----:B------:R-:W-:Y:S02]  /*104b0*/  MOV R64, 0x104d0 ;  /* 0x000104d000407802 */ /* 0x000fe40000000f00 */
[----:B------:R-:W-:Y:S05]  /*104c0*/  CALL.REL.NOINC `($__internal_189_$__cuda_sm70_shflsync_down) ;  /* 0x000009f000007944 */ /* 0x000fea0003c00000 */
[----:B0-----:R-:W-:Y:S01]  /*104d0*/  HFMA2.MMA R232, -RZ, RZ, 0, 2.384185791015625e-07 ;  /* 0x00000004ffe87435 */ /* 0x001fe200000001ff */
[----:B-1----:R-:W-:Y:S02]  /*104e0*/  MOV R68, R231 ;  /* 0x000000e700447202 */ /* 0x002fe40000000f00 */
[----:B------:R-:W-:Y:S02]  /*104f0*/  MOV R69, R70 ;  /* 0x0000004600457202 */ /* 0x000fe40000000f00 */
[----:B------:R-:W-:-:S02]  /*10500*/  MOV R231, 0x1f ;  /* 0x0000001f00e77802 */ /* 0x000fc40000000f00 */
[----:B------:R-:W-:Y:S02]  /*10510*/  MOV R234, 0xffffffff ;  /* 0xffffffff00ea7802 */ /* 0x000fe40000000f00 */
[----:B------:R-:W-:Y:S02]  /*10520*/  MOV R64, 0x10540 ;  /* 0x0001054000407802 */ /* 0x000fe40000000f00 */
[----:B------:R-:W-:Y:S05]  /*10530*/  CALL.REL.NOINC `($__internal_189_$__cuda_sm70_shflsync_down) ;  /* 0x0000098000007944 */ /* 0x000fea0003c00000 */
[----:B-1----:R-:W-:Y:S01]  /*10540*/  MOV R64, R231 ;  /* 0x000000e700407202 */ /* 0x002fe20000000f00 */
[----:B0-----:R-:W-:Y:S05]  /*10550*/  BRA `(.L_x_8096) ;  /* 0xffff8b5000007947 */ /* 0x001fea000383ffff */
.L_x_8005:
[----:B------:R-:W-:Y:S01]  /*10560*/  HFMA2.MMA R232, -RZ, RZ, 0, 4.76837158203125e-07 ;  /* 0x00000008ffe87435 */ /* 0x000fe200000001ff */
[----:B------:R-:W-:Y:S02]  /*10570*/  MOV R69, R226 ;  /* 0x000000e200457202 */ /* 0x000fe40000000f00 */
[----:B------:R-:W-:Y:S02]  /*10580*/  MOV R231, 0x1f ;  /* 0x0000001f00e77802 */ /* 0x000fe40000000f00 */
[----:B------:R-:W-:Y:S02]  /*10590*/  MOV R234, 0xffffffff ;  /* 0xffffffff00ea7802 */ /* 0x000fe40000000f00 */
[----:B-1----:R-:W-:-:S02]  /*105a0*/  MOV R64, 0x105c0 ;  /* 0x000105c000407802 */ /* 0x002fc40000000f00 */
[----:B0-234-:R-:W-:Y:S05]  /*105b0*/  CALL.REL.NOINC `($__internal_189_$__cuda_sm70_shflsync_down) ;  /* 0x0000090000007944 */ /* 0x01dfea0003c00000 */
[----:B0-----:R-:W-:Y:S01]  /*105c0*/  HFMA2.MMA R232, -RZ, RZ, 0, 4.76837158203125e-07 ;  /* 0x00000008ffe87435 */ /* 0x001fe200000001ff */
[----:B-1----:R-:W-:-:S02]  /*105d0*/  MOV R66, R231 ;  /* 0x000000e700427202 */ /* 0x002fc40000000f00 */
[----:B------:R-:W-:Y:S02]  /*105e0*/  MOV R69, R225 ;  /* 0x000000e100457202 */ /* 0x000fe40000000f00 */
[----:B------:R-:W-:Y:S02]  /*105f0*/  MOV R231, 0x1f ;  /* 0x0000001f00e77802 */ /* 0x000fe40000000f00 */
[----:B------:R-:W-:Y:S02]  /*10600*/  MOV R234, 0xffffffff ;  /* 0xffffffff00ea7802 */ /* 0x000fe40000000f00 */
[----:B------:R-:W-:Y:S02]  /*10610*/  MOV R64, 0x10630 ;  /* 0x0001063000407802 */ /* 0x000fe40000000f00 */
[----:B------:R-:W-:Y:S05]  /*10620*/  CALL.REL.NOINC `($__internal_189_$__cuda_sm70_shflsync_down) ;  /* 0x0000089000007944 */ /* 0x000fea0003c00000 */
[----:B0-----:R-:W-:Y:S01]  /*10630*/  HFMA2.MMA R232, -RZ, RZ, 0, 4.76837158203125e-07 ;  /* 0x00000008ffe87435 */ /* 0x001fe200000001ff */
[----:B-1----:R-:W-:Y:S02]  /*10640*/  MOV R67, R231 ;  /* 0x000000e700437202 */ /* 0x002fe40000000f00 */
[----:B------:R-:W-:Y:S02]  /*10650*/  MOV R69, R71 ;  /* 0x0000004700457202 */ /* 0x000fe40000000f00 */
[----:B------:R-:W-:-:S02]  /*10660*/  MOV R231, 0x1f ;  /* 0x0000001f00e77802 */ /* 0x000fc40000000f00 */
[----:B------:R-:W-:Y:S02]  /*10670*/  MOV R234, 0xffffffff ;  /* 0xffffffff00ea7802 */ /* 0x000fe40000000f00 */
[----:B------:R-:W-:Y:S02]  /*10680*/  MOV R64, 0x106a0 ;  /* 0x000106a000407802 */ /* 0x000fe40000000f00 */
[----:B------:R-:W-:Y:S05]  /*10690*/  CALL.REL.NOINC `($__internal_189_$__cuda_sm70_shflsync_down) ;  /* 0x0000082000007944 */ /* 0x000fea0003c00000 */
[----:B0-----:R-:W-:Y:S01]  /*106a0*/  HFMA2.MMA R232, -RZ, RZ, 0, 4.76837158203125e-07 ;  /* 0x00000008ffe87435 */ /* 0x001fe200000001ff */
[----:B-1----:R-:W-:Y:S02]  /*106b0*/  MOV R68, R231 ;  /* 0x000000e700447202 */ /* 0x002fe40000000f00 */
[----:B------:R-:W-:Y:S02]  /*106c0*/  MOV R69, R70 ;  /* 0x0000004600457202 */ /* 0x000fe40000000f00 */
[----:B------:R-:W-:Y:S02]  /*106d0*/  MOV R231, 0x1f ;  /* 0x0000001f00e77802 */ /* 0x000fe40000000f00 */
[----:B------:R-:W-:Y:S02]  /*106e0*/  MOV R234, 0xffffffff ;  /* 0xffffffff00ea7802 */ /* 0x000fe40000000f00 */
[----:B------:R-:W-:-:S02]  /*106f0*/  MOV R64, 0x10710 ;  /* 0x0001071000407802 */ /* 0x000fc40000000f00 */
[----:B------:R-:W-:Y:S05]  /*10700*/  CALL.REL.NOINC `($__internal_189_$__cuda_sm70_shflsync_down) ;  /* 0x000007b000007944 */ /* 0x000fea0003c00000 */
[----:B-1----:R-:W-:Y:S01]  /*10710*/  MOV R64, R231 ;  /* 0x000000e700407202 */ /* 0x002fe20000000f00 */
[----:B0-----:R-:W-:Y:S05]  /*10720*/  BRA `(.L_x_8097) ;  /* 0xffff8ad000007947 */ /* 0x001fea000383ffff */
.L_x_8008:
[----:B------:R-:W-:Y:S01]  /*10730*/  HFMA2.MMA R232, -RZ, RZ, 0, 9.5367431640625e-07 ;  /* 0x00000010ffe87435 */ /* 0x000fe200000001ff */
[----:B------:R-:W-:-:S02]  /*10740*/  MOV R69, R226 ;  /* 0x000000e200457202 */ /* 0x000fc40000000f00 */
[----:B------:R-:W-:Y:S02]  /*10750*/  MOV R231, 0x1f ;  /* 0x0000001f00e77802 */ /* 0x000fe40000000f00 */
[----:B------:R-:W-:Y:S02]  /*10760*/  MOV R234, 0xffffffff ;  /* 0xffffffff00ea7802 */ /* 0x000fe40000000f00 */
[----:B-1----:R-:W-:Y:S02]  /*10770*/  MOV R64, 0x10790 ;  /* 0x0001079000407802 */ /* 0x002fe40000000f00 */
[----:B0-234-:R-:W-:Y:S05]  /*10780*/  CALL.REL.NOINC `($__internal_189_$__cuda_sm70_shflsync_down) ;  /* 0x0000073000007944 */ /* 0x01dfea0003c00000 */
[----:B-1----:R-:W-:Y:S01]  /*10790*/  MOV R66, R231 ;  /* 0x000000e700427202 */ /* 0x002fe20000000f00 */
[----:B0-----:R-:W-:Y:S05]  /*107a0*/  BRA `(.L_x_8098) ;  /* 0xffff8b7000007947 */ /* 0x001fea000383ffff */
.L_x_8009:
[----:B------:R-:W-:Y:S01]  /*107b0*/  HFMA2.MMA R232, -RZ, RZ, 0, 9.5367431640625e-07 ;  /* 0x00000010ffe87435 */ /* 0x000fe200000001ff */
[----:B------:R-:W-:Y:S02]  /*107c0*/  MOV R69, R225 ;  /* 0x000000e100457202 */ /* 0x000fe40000000f00 */
[----:B------:R-:W-:Y:S02]  /*107d0*/  MOV R231, 0x1f ;  /* 0x0000001f00e77802 */ /* 0x000fe40000000f00 */
[----:B------:R-:W-:-:S02]  /*107e0*/  MOV R234, 0xffffffff ;  /* 0xffffffff00ea7802 */ /* 0x000fc40000000f00 */
[----:B-1----:R-:W-:Y:S02]  /*107f0*/  MOV R64, 0x10810 ;  /* 0x0001081000407802 */ /* 0x002fe40000000f00 */
[----:B0-234-:R-:W-:Y:S05]  /*10800*/  CALL.REL.NOINC `($__internal_189_$__cuda_sm70_shflsync_down) ;  /* 0x000006b000007944 */ /* 0x01dfea0003c00000 */
[----:B0-----:R-:W-:Y:S01]  /*10810*/  HFMA2.MMA R232, -RZ, RZ, 0, 9.5367431640625e-07 ;  /* 0x00000010ffe87435 */ /* 0x001fe200000001ff */
[----:B-1----:R-:W-:Y:S02]  /*10820*/  MOV R67, R231 ;  /* 0x000000e700437202 */ /* 0x002fe40000000f00 */
[----:B------:R-:W-:Y:S02]  /*10830*/  MOV R69, R71 ;  /* 0x0000004700457202 */ /* 0x000fe40000000f00 */
[----:B------:R-:W-:Y:S02]  /*10840*/  MOV R231, 0x1f ;  /* 0x0000001f00e77802 */ /* 0x000fe40000000f00 */
[----:B------:R-:W-:Y:S02]  /*10850*/  MOV R234, 0xffffffff ;  /* 0xffffffff00ea7802 */ /* 0x000fe40000000f00 */
[----:B------:R-:W-:Y:S02]  /*10860*/  MOV R64, 0x10880 ;  /* 0x0001088000407802 */ /* 0x000fe40000000f00 */
[----:B------:R-:W-:Y:S05]  /*10870*/  CALL.REL.NOINC `($__internal_189_$__cuda_sm70_shflsync_down) ;  /* 0x0000064000007944 */ /* 0x000fea0003c00000 */
[----:B0-----:R-:W-:Y:S01]  /*10880*/  HFMA2.MMA R232, -RZ, RZ, 0, 9.5367431640625e-07 ;  /* 0x00000010ffe87435 */ /* 0x001fe200000001ff */
        /* <DEDUP_REMOVED lines=8> */
.L_x_8012:
[----:B0-----:R-:W-:Y:S01]  /*10910*/  HFMA2.MMA R68, -RZ, RZ, 0, 0 ;  /* 0x00000000ff447435 */ /* 0x001fe200000001ff */
[----:B----4-:R-:W-:Y:S02]  /*10920*/  MOV R67, R226 ;  /* 0x000000e200437202 */ /* 0x010fe40000000f00 */
[----:B------:R-:W-:-:S02]  /*10930*/  MOV R69, 0x1f ;  /* 0x0000001f00457802 */ /* 0x000fc40000000f00 */
[----:B--2---:R-:W-:Y:S02]  /*10940*/  MOV R66, 0xffffffff ;  /* 0xffffffff00427802 */ /* 0x004fe40000000f00 */
[----:B-1----:R-:W-:Y:S02]  /*10950*/  MOV R64, 0x10970 ;  /* 0x0001097000407802 */ /* 0x002fe40000000f00 */
[----:B---3--:R-:W-:Y:S05]  /*10960*/  CALL.REL.NOINC `($__internal_190_$__cuda_sm70_shflsync_idx_p) ;  /* 0x0000059000007944 */ /* 0x008fea0003c00000 */
        /* <DEDUP_REMOVED lines=21> */
[----:B------:R-:W-:Y:S01]  /*10ac0*/  HFMA2.MMA R232, -RZ, RZ, 0, 5.9604644775390625e-08 ;  /* 0x00000001ffe87435 */ /* 0x000fe200000001ff */
[----:B-1----:R-:W-:Y:S02]  /*10ad0*/  MOV R214, R66 ;  /* 0x0000004200d67202 */ /* 0x002fe40000000f00 */
[----:B0-----:R-:W-:Y:S02]  /*10ae0*/  MOV R69, R226 ;  /* 0x000000e200457202 */ /* 0x001fe40000000f00 */
[----:B------:R-:W-:Y:S02]  /*10af0*/  MOV R231, 0x1f ;  /* 0x0000001f00e77802 */ /* 0x000fe40000000f00 */
[----:B------:R-:W-:Y:S02]  /*10b00*/  MOV R234, 0xffffffff ;  /* 0xffffffff00ea7802 */ /* 0x000fe40000000f00 */
[----:B------:R-:W-:-:S02]  /*10b10*/  MOV R64, 0x10b30 ;  /* 0x00010b3000407802 */ /* 0x000fc40000000f00 */
[----:B------:R-:W-:Y:S05]  /*10b20*/  CALL.REL.NOINC `($__internal_189_$__cuda_sm70_shflsync_down) ;  /* 0x0000039000007944 */ /* 0x000fea0003c00000 */
[----:B0-----:R-:W-:Y:S01]  /*10b30*/  HFMA2.MMA R232, -RZ, RZ, 0, 5.9604644775390625e-08 ;  /* 0x00000001ffe87435 */ /* 0x001fe200000001ff */
[----:B-1----:R-:W-:-:S02]  /*10b40*/  MOV R228, R231 ;  /* 0x000000e700e47202 */ /* 0x002fc40000000f00 */
[----:B------:R-:W-:Y:S02]  /*10b50*/  MOV R69, R225 ;  /* 0x000000e100457202 */ /* 0x000fe40000000f00 */
[----:B------:R-:W-:Y:S02]  /*10b60*/  MOV R231, 0x1f ;  /* 0x0000001f00e77802 */ /* 0x000fe40000000f00 */
[----:B------:R-:W-:Y:S02]  /*10b70*/  MOV R234, 0xffffffff ;  /* 0xffffffff00ea7802 */ /* 0x000fe40000000f00 */
[----:B------:R-:W-:Y:S02]  /*10b80*/  MOV R64, 0x10ba0 ;  /* 0x00010ba000407802 */ /* 0x000fe40000000f00 */
[----:B------:R-:W-:Y:S05]  /*10b90*/  CALL.REL.NOINC `($__internal_189_$__cuda_sm70_shflsync_down) ;  /* 0x0000032000007944 */ /* 0x000fea0003c00000 */
[----:B0-----:R-:W-:Y:S01]  /*10ba0*/  HFMA2.MMA R232, -RZ, RZ, 0, 5.9604644775390625e-08 ;  /* 0x00000001ffe87435 */ /* 0x001fe200000001ff */
[----:B-1----:R-:W-:Y:S02]  /*10bb0*/  MOV R229, R231 ;  /* 0x000000e700e57202 */ /* 0x002fe40000000f00 */
[----:B------:R-:W-:Y:S02]  /*10bc0*/  MOV R69, R71 ;  /* 0x0000004700457202 */ /* 0x000fe40000000f00 */
[----:B------:R-:W-:-:S02]  /*10bd0*/  MOV R231, 0x1f ;  /* 0x0000001f00e77802 */ /* 0x000fc40000000f00 */
[----:B------:R-:W-:Y:S02]  /*10be0*/  MOV R234, 0xffffffff ;  /* 0xffffffff00ea7802 */ /* 0x000fe40000000f00 */
[----:B------:R-:W-:Y:S02]  /*10bf0*/  MOV R64, 0x10c10 ;  /* 0x00010c1000407802 */ /* 0x000fe40000000f00 */
[----:B------:R-:W-:Y:S05]  /*10c00*/  CALL.REL.NOINC `($__internal_189_$__cuda_sm70_shflsync_down) ;  /* 0x000002b000007944 */ /* 0x000fea0003c00000 */
[----:B0-----:R-:W-:Y:S01]  /*10c10*/  HFMA2.MMA R232, -RZ, RZ, 0, 5.9604644775390625e-08 ;  /* 0x00000001ffe87435 */ /* 0x001fe200000001ff */
[----:B-1----:R-:W-:Y:S02]  /*10c20*/  MOV R227, R231 ;  /* 0x000000e700e37202 */ /* 0x002fe40000000f00 */
[----:B------:R-:W-:Y:S02]  /*10c30*/  MOV R69, R70 ;  /* 0x0000004600457202 */ /* 0x000fe40000000f00 */
[----:B------:R-:W-:Y:S02]  /*10c40*/  MOV R231, 0x1f ;  /* 0x0000001f00e77802 */ /* 0x000fe40000000f00 */
[----:B------:R-:W-:Y:S02]  /*10c50*/  MOV R234, 0xffffffff ;  /* 0xffffffff00ea7802 */ /* 0x000fe40000000f00 */
[----:B------:R-:W-:-:S02]  /*10c60*/  MOV R64, 0x10c80 ;  /* 0x00010c8000407802 */ /* 0x000fc40000000f00 */
[----:B------:R-:W-:Y:S05]  /*10c70*/  CALL.REL.NOINC `($__internal_189_$__cuda_sm70_shflsync_down) ;  /* 0x0000024000007944 */ /* 0x000fea0003c00000 */
[C---:B------:R-:W-:Y:S01]  /*10c80*/  FMUL.FTZ R225, R60.reuse, R223 ;  /* 0x000000df3ce17220 */ /* 0x040fe20000410000 */
[----:B------:R-:W-:Y:S01]  /*10c90*/  MOV R67, R60 ;  /* 0x0000003c00437202 */ /* 0x000fe20000000f00 */
[-C--:B------:R-:W-:Y:S01]  /*10ca0*/  FMUL.FTZ R226, R60, R230.reuse ;  /* 0x000000e63ce27220 */ /* 0x080fe20000410000 */
[----:B------:R-:W-:Y:S01]  /*10cb0*/  HFMA2.MMA R68, -RZ, RZ, 0, 0 ;  /* 0x00000000ff447435 */ /* 0x000fe200000001ff */
[-C--:B------:R-:W-:Y:S01]  /*10cc0*/  FMUL.FTZ R64, R62, R230.reuse ;  /* 0x000000e63e407220 */ /* 0x080fe20000410000 */
[----:B0-----:R-:W-:Y:S01]  /*10cd0*/  MOV R69, 0x1f ;  /* 0x0000001f00457802 */ /* 0x001fe20000000f00 */
[-C--:B------:R-:W-:Y:S01]  /*10ce0*/  FMUL.FTZ R60, R63, R230.reuse ;  /* 0x000000e63f3c7220 */ /* 0x080fe20000410000 */
[----:B------:R-:W-:Y:S01]  /*10cf0*/  MOV R66, 0xffffffff ;  /* 0xffffffff00427802 */ /* 0x000fe20000000f00 */
[----:B------:R-:W-:-:S02]  /*10d00*/  FMUL.FTZ R232, R61, R230 ;  /* 0x000000e63de87220 */ /* 0x000fc40000410000 */
[-C--:B------:R-:W-:Y:S01]  /*10d10*/  FFMA.FTZ R233, R63, R223.reuse, R64 ;  /* 0x000000df3fe97223 */ /* 0x080fe20000010040 */
[----:B------:R-:W-:Y:S01]  /*10d20*/  MOV R64, 0x10d50 ;  /* 0x00010d5000407802 */ /* 0x000fe20000000f00 */
[----:B------:R-:W-:Y:S02]  /*10d30*/  FFMA.FTZ R230, R62, R223, -R60 ;  /* 0x000000df3ee67223 */ /* 0x000fe4000001083c */
[----:B-1----:R-:W-:Y:S05]  /*10d40*/  CALL.REL.NOINC `($__internal_190_$__cuda_sm70_shflsync_idx_p) ;  /* 0x000001b000007944 */ /* 0x002fea0003c00000 */
        /* <DEDUP_REMOVED lines=21> */
[----:B01----:R-:W-:Y:S01]  /*10ea0*/  MOV R67, R66 ;  /* 0x0000004200437202 */ /* 0x003fe20000000f00 */
[----:B------:R-:W-:Y:S05]  /*10eb0*/  BRA `(.L_x_8100) ;  /* 0xffff86c000007947 */ /* 0x000fea000383ffff */
        .weak           $__internal_189_$__cuda_sm70_shflsync_down
        .type           $__internal_189_$__cuda_sm70_shflsync_down,@function
        .size           $__internal_189_$__cuda_sm70_shflsync_down,($__internal_190_$__cuda_sm70_shflsync_idx_p - $__internal_189_$__cuda_sm70_shflsync_down)
$__internal_189_$__cuda_sm70_shflsync_down:
[----:B------:R-:W-:Y:S01]  /*10ec0*/  HFMA2.MMA R65, -RZ, RZ, 0, 0 ;  /* 0x00000000ff417435 */ /* 0x000fe200000001ff */
[----:B------:R-:W-:Y:S04]  /*10ed0*/  WARPSYNC R234 ;  /* 0x000000ea00007348 */ /* 0x000fe80003800000 */
[----:B------:R0:W1:Y:S01]  /*10ee0*/  SHFL.DOWN PT, R231, R69, R232, R231 ;  /* 0x080000e845e77389 */ /* 0x00006200000e00e7 */
[----:B------:R-:W-:Y:S05]  /*10ef0*/  RET.REL.NODEC R64 `(_Z25selective_scan_bwd_kernelI32Selective_Scan_bwd_kernel_traitsILi64ELi16ELb1ELb1ELb1ELb1ELb1EN3c104HalfENS1_7complexIfEEEEv12SSMParamsBwd) ;  /* 0xfffef10040007950 */ /* 0x000fea0003c3ffff */
        .weak           $__internal_190_$__cuda_sm70_shflsync_idx_p
        .type           $__internal_190_$__cuda_sm70_shflsync_idx_p,@function
        .size           $__internal_190_$__cuda_sm70_shflsync_idx_p,($__internal_191_$__cuda_sm70_shflsync_up - $__internal_190_$__cuda_sm70_shflsync_idx_p)
$__internal_190_$__cuda_sm70_shflsync_idx_p:
[----:B------:R-:W-:Y:S01]  /*10f00*/  MOV R65, 0x0 ;  /* 0x0000000000417802 */ /* 0x000fe20000000f00 */
[----:B------:R-:W-:Y:S04]  /*10f10*/  WARPSYNC R66 ;  /* 0x0000004200007348 */ /* 0x000fe80003800000 */
[----:B------:R0:W1:Y:S01]  /*10f20*/  SHFL.IDX PT, R66, R67, R68, R69 ;  /* 0x0000004443427389 */ /* 0x00006200000e0045 */
[----:B------:R-:W-:Y:S05]  /*10f30*/  RET.REL.NODEC R64 `(_Z25selective_scan_bwd_kernelI32Selective_Scan_bwd_kernel_traitsILi64ELi16ELb1ELb1ELb1ELb1ELb1EN3c104HalfENS1_7complexIfEEEEv12SSMParamsBwd) ;  /* 0xfffef0c040007950 */ /* 0x000fea0003c3ffff */
        .weak           $__internal_191_$__cuda_sm70_shflsync_up
        .type           $__internal_191_$__cuda_sm70_shflsync_up,@function
        .size           $__internal_191_$__cuda_sm70_shflsync_up,(.L_x_14623 - $__internal_191_$__cuda_sm70_shflsync_up)
$__internal_191_$__cuda_sm70_shflsync_up:
[----:B------:R-:W-:Y:S01]  /*10f40*/  HFMA2.MMA R65, -RZ, RZ, 0, 0 ;  /* 0x00000000ff417435 */ /* 0x000fe200000001ff */
[----:B------:R-:W-:Y:S04]  /*10f50*/  WARPSYNC R69 ;  /* 0x0000004500007348 */ /* 0x000fe80003800000 */
[----:B------:R0:W1:Y:S01]  /*10f60*/  SHFL.UP PT, R69, R226, R67, R224 ;  /* 0x04000043e2457389 */ /* 0x00006200000e00e0 */
[----:B------:R-:W-:Y:S05]  /*10f70*/  RET.REL.NODEC R64 `(_Z25selective_scan_bwd_kernelI32Selective_Scan_bwd_kernel_traitsILi64ELi16ELb1ELb1ELb1ELb1ELb1EN3c104HalfENS1_7complexIfEEEEv12SSMParamsBwd) ;  /* 0xfffef08040007950 */ /* 0x000fea0003c3ffff */
.L_x_8101:
        /* <DEDUP_REMOVED lines=16> */
.L_x_14623:


//--------------------- .text._Z25selective_scan_bwd_kernelI32Selective_Scan_bwd_kernel_traitsILi32ELi16ELb0ELb0ELb0ELb0ELb0EN3c104HalfENS1_7complexIfEEEEv12SSMParamsBwd --------------------------
	.section	.text._Z25selective_scan_bwd_kernelI32Selective_Scan_bwd_kernel_traitsILi32ELi16ELb0ELb0ELb0ELb0ELb0EN3c104HalfENS1_7complexIfEEEEv12SSMParamsBwd,"ax",@progbits
	.sectioninfo	@"SHI_REGISTERS=220"
	.align	128
        .global         _Z25selective_scan_bwd_kernelI32Selective_Scan_bwd_kernel_traitsILi32ELi16ELb0ELb0ELb0ELb0ELb0EN3c104HalfENS1_7complexIfEEEEv12SSMParamsBwd
        .type           _Z25selective_scan_bwd_kernelI32Selective_Scan_bwd_kernel_traitsILi32ELi16ELb0ELb0ELb0ELb0ELb0EN3c104HalfENS1_7complexIfEEEEv12SSMParamsBwd,@function
        .size           _Z25selective_scan_bwd_kernelI32Selective_Scan_bwd_kernel_traitsILi32ELi16ELb0ELb0ELb0ELb0ELb0EN3c104HalfENS1_7complexIfEEEEv12SSMParamsBwd,(.L_x_14688 - _Z25selective_scan_bwd_kernelI32Selective_Scan_bwd_kernel_traitsILi32ELi16ELb0ELb0ELb0ELb0ELb0EN3c104HalfENS1_7complexIfEEEEv12SSMParamsBwd)
        .other          _Z25selective_scan_bwd_kernelI32Selective_Scan_bwd_kernel_traitsILi32ELi16ELb0ELb0ELb0ELb0ELb0EN3c104HalfENS1_7complexIfEEEEv12SSMParamsBwd,@"STO_CUDA_ENTRY STV_DEFAULT"
_Z25selective_scan_bwd_kernelI32Selective_Scan_bwd_kernel_traitsILi32ELi16ELb0ELb0ELb0ELb0ELb0EN3c104HalfENS1_7complexIfEEEEv12SSMParamsBwd:
.text._Z25selective_scan_bwd_kernelI32Selective_Scan_bwd_kernel_traitsILi32ELi16ELb0ELb0ELb0ELb0ELb0EN3c104HalfENS1_7complexIfEEEEv12SSMParamsBwd:
        /* <DEDUP_REMOVED lines=9> */
[----:B------:R-:W-:Y:S01]  /*0090*/  PLOP3.LUT P0, PT, PT, PT, UP0, 0x80, 0x0 ;  /* 0x000000000000781c */ /* 0x000fe20003f0f008 */
[----:B------:R-:W1:Y:S01]  /*00a0*/  S2UR UR40, SR_CTAID.X ;  /* 0x00000000002879c3 */ /* 0x000e620000002500 */
[----:B------:R-:W-:Y:S02]  /*00b0*/  ULDC.64 UR20, c[0x0][0x328] ;  /* 0x0000ca0000147ab9 */ /* 0x000fe40000000a00 */
[----:B------:R-:W-:Y:S01]  /*00c0*/  ULDC.64 UR8, c[0x0][0x1e0] ;  /* 0x0000780000087ab9 */ /* 0x000fe20000000a00 */
[----:B------:R-:W-:Y:S01]  /*00d0*/  PLOP3.LUT P1, PT, PT, PT, UP1, 0x80, 0x0 ;  /* 0x000000000000781c */ /* 0x000fe20003f2f018 */
[----:B------:R-:W-:Y:S02]  /*00e0*/  ULDC.64 UR22, c[0x0][0x348] ;  /* 0x0000d20000167ab9 */ /* 0x000fe40000000a00 */
[----:B0-----:R-:W-:Y:S02]  /*00f0*/  USHF.R.S32.HI UR17, URZ, 0x1f, UR16 ;  /* 0x0000001f3f117899 */ /* 0x001fe40008011410 */
[----:B------:R-:W-:-:S02]  /*0100*/  @UP0 ULEA UR4, UP2, UR16, UR4, 0x2 ;  /* 0x0000000410040291 */ /* 0x000fc4000f84103f */
[----:B------:R-:W-:Y:S02]  /*0110*/  @UP1 ULEA UR6, UP3, UR16, UR6, 0x2 ;  /* 0x0000000610061291 */ /* 0x000fe4000f86103f */
[----:B------:R-:W-:Y:S02]  /*0120*/  @UP0 ULEA.HI.X UR5, UR16, UR5, UR17, 0x2, UP2 ;  /* 0x0000000510050291 */ /* 0x000fe400090f1411 */
[----:B------:R-:W-:Y:S01]  /*0130*/  MOV R2, UR4 ;  /* 0x0000000400027c02 */ /* 0x000fe20008000f00 */
[----:B------:R-:W-:Y:S01]  /*0140*/  @UP1 ULEA.HI.X UR7, UR16, UR7, UR17, 0x2, UP3 ;  /* 0x0000000710071291 */ /* 0x000fe200098f1411 */
[----:B------:R-:W-:Y:S02]  /*0150*/  MOV R4, UR6 ;  /* 0x0000000600047c02 */ /* 0x000fe40008000f00 */
[----:B------:R-:W-:Y:S01]  /*0160*/  MOV R3, UR5 ;  /* 0x0000000500037c02 */ /* 0x000fe20008000f00 */
[----:B------:R-:W-:Y:S02]  /*0170*/  ULDC.64 UR4, c[0x0][0x260] ;  /* 0x0000980000047ab9 */ /* 0x000fe40000000a00 */
[----:B------:R-:W-:-:S02]  /*0180*/  MOV R5, UR7 ;  /* 0x0000000700057c02 */ /* 0x000fc40008000f00 */
[----:B------:R-:W2:Y:S01]  /*0190*/  @P0 LDG.E R2, [R2.64] ;  /* 0x0000002002020981 */ /* 0x000ea2000c1e1900 */
[----:B------:R-:W-:Y:S02]  /*01a0*/  UISETP.NE.U32.AND UP0, UPT, URZ, UR4, UPT ;  /* 0x000000043f00728c */ /* 0x000fe4000bf05070 */
[----:B------:R-:W-:Y:S01]  /*01b0*/  UISETP.NE.U32.AND UP1, UPT, URZ, UR20, UPT ;  /* 0x000000143f00728c */ /* 0x000fe2000bf25070 */
[----:B------:R-:W3:Y:S01]  /*01c0*/  @P1 LDG.E R4, [R4.64] ;  /* 0x0000002004041981 */ /* 0x000ee2000c1e1900 */
[----:B-1----:R-:W-:Y:S01]  /*01d0*/  USHF.R.S32.HI UR41, URZ, 0x1f, UR40 ;  /* 0x0000001f3f297899 */ /* 0x002fe20008011428 */
[----:B------:R-:W-:Y:S01]  /*01e0*/  HFMA2.MMA R112, -RZ, RZ, 0, 0 ;  /* 0x00000000ff707435 */ /* 0x000fe200000001ff */
[----:B------:R-:W-:Y:S01]  /*01f0*/  UISETP.NE.AND.EX UP0, UPT, URZ, UR5, UPT, UP0 ;  /* 0x000000053f00728c */ /* 0x000fe2000bf05300 */
[----:B------:R-:W-:Y:S01]  /*0200*/  MOV R110, RZ ;  /* 0x000000ff006e7202 */ /* 0x000fe20000000f00 */
[----:B------:R-:W-:Y:S02]  /*0210*/  UISETP.NE.AND.EX UP1, UPT, URZ, UR21, UPT, UP1 ;  /* 0x000000153f00728c */ /* 0x000fe4000bf25310 */
[----:B------:R-:W-:-:S02]  /*0220*/  UIMAD UR5, UR41, UR8, URZ ;  /* 0x00000008290572a4 */ /* 0x000fc4000f8e023f */
[----:B------:R-:W-:Y:S02]  /*0230*/  UISETP.NE.U32.AND UP2, UPT, URZ, UR22, UPT ;  /* 0x000000163f00728c */ /* 0x000fe4000bf45070 */
[----:B------:R-:W-:Y:S02]  /*0240*/  ULDC.64 UR6, c[0x0][0x1d0] ;  /* 0x0000740000067ab9 */ /* 0x000fe40000000a00 */
[----:B------:R-:W-:Y:S02]  /*0250*/  UIMAD UR4, UR41, UR6, URZ ;  /* 0x00000006290472a4 */ /* 0x000fe4000f8e023f */
[----:B------:R-:W-:Y:S02]  /*0260*/  UIMAD.WIDE.U32 UR12, UR40, UR8, URZ ;  /* 0x00000008280c72a5 */ /* 0x000fe4000f8e003f */
[----:B------:R-:W-:Y:S02]  /*0270*/  UIMAD UR18, UR40, UR9, UR5 ;  /* 0x00000009281272a4 */ /* 0x000fe4000f8e0205 */
[----:B------:R-:W-:-:S02]  /*0280*/  UISETP.NE.AND.EX UP2, UPT, URZ, UR23, UPT, UP2 ;  /* 0x000000173f00728c */ /* 0x000fc4000bf45320 */
[----:B------:R-:W-:Y:S02]  /*0290*/  ULDC.64 UR8, c[0x0][0x278] ;  /* 0x00009e0000087ab9 */ /* 0x000fe40000000a00 */
[----:B------:R-:W-:Y:S02]  /*02a0*/  UIMAD.WIDE.U32 UR10, UR40, UR6, URZ ;  /* 0x00000006280a72a5 */ /* 0x000fe4000f8e003f */
[----:B------:R-:W-:Y:S02]  /*02b0*/  UIMAD UR14, UR40, UR7, UR4 ;  /* 0x00000007280e72a4 */ /* 0x000fe4000f8e0204 */
[----:B------:R-:W-:Y:S02]  /*02c0*/  UIMAD UR6, UR41, UR8, URZ ;  /* 0x00000008290672a4 */ /* 0x000fe4000f8e023f */
[----:B------:R-:W-:Y:S02]  /*02d0*/  UIMAD.WIDE.U32 UR4, UR40, UR8, URZ ;  /* 0x00000008280472a5 */ /* 0x000fe4000f8e003f */
[----:B------:R-:W-:-:S02]  /*02e0*/  UIMAD UR26, UR40, UR9, UR6 ;  /* 0x00000009281a72a4 */ /* 0x000fc4000f8e0206 */
[----:B------:R-:W-:Y:S02]  /*02f0*/  UMOV UR8, URZ ;  /* 0x0000003f00087c82 */ /* 0x000fe40008000000 */
[----:B------:R-:W-:Y:S02]  /*0300*/  @UP1 ULEA UR8, UP3, UR16, UR20, 0x2 ;  /* 0x0000001410081291 */ /* 0x000fe4000f86103f */
[----:B------:R-:W-:Y:S02]  /*0310*/  UMOV UR9, URZ ;  /* 0x0000003f00097c82 */ /* 0x000fe40008000000 */
[----:B------:R-:W-:Y:S02]  /*0320*/  @UP1 ULEA.HI.X UR9, UR16, UR21, UR17, 0x2, UP3 ;  /* 0x0000001510091291 */ /* 0x000fe400098f1411 */
[----:B------:R-:W-:Y:S02]  /*0330*/  UMOV UR6, URZ ;  /* 0x0000003f00067c82 */ /* 0x000fe40008000000 */
[----:B------:R-:W-:-:S02]  /*0340*/  @UP2 ULEA UR6, UP1, UR16, UR22, 0x2 ;  /* 0x0000001610062291 */ /* 0x000fc4000f82103f */
[----:B------:R-:W-:Y:S02]  /*0350*/  UMOV UR7, URZ ;  /* 0x0000003f00077c82 */ /* 0x000fe40008000000 */
[----:B------:R-:W-:Y:S02]  /*0360*/  ULDC.64 UR20, c[0x0][0x1d8] ;  /* 0x0000760000147ab9 */ /* 0x000fe40000000a00 */
[----:B------:R-:W-:Y:S02]  /*0370*/  @UP2 ULEA.HI.X UR7, UR16, UR23, UR17, 0x2, UP1 ;  /* 0x0000001710072291 */ /* 0x000fe400088f1411 */
[----:B------:R-:W-:Y:S02]  /*0380*/  UIMAD UR15, UR17, UR20, URZ ;  /* 0x00000014110f72a4 */ /* 0x000fe4000f8e023f */
[----:B------:R-:W-:Y:S02]  /*0390*/  ULDC.64 UR22, c[0x0][0x1e8] ;  /* 0x00007a0000167ab9 */ /* 0x000fe40000000a00 */
[----:B------:R-:W-:-:S02]  /*03a0*/  UIADD3 UR11, UR11, UR14, URZ ;  /* 0x0000000e0b0b7290 */ /* 0x000fc4000fffe03f */
[----:B------:R-:W-:Y:S02]  /*03b0*/  ULDC UR34, c[0x0][0x174] ;  /* 0x00005d0000227ab9 */ /* 0x000fe40000000800 */
[----:B------:R-:W-:Y:S02]  /*03c0*/  UIADD3 UR13, UR13, UR18, URZ ;  /* 0x000000120d0d7290 */ /* 0x000fe4000fffe03f */
[----:B------:R-:W-:Y:S02]  /*03d0*/  UIMAD UR14, UR17, UR22, URZ ;  /* 0x00000016110e72a4 */ /* 0x000fe4000f8e023f */
[----:B------:R-:W-:Y:S02]  /*03e0*/  USHF.L.U32 UR42, UR34, 0x9, URZ ;  /* 0x00000009222a7899 */ /* 0x000fe4000800063f */
[----:B------:R-:W-:Y:S02]  /*03f0*/  UIMAD UR24, UR16, UR21, UR15 ;  /* 0x00000015101872a4 */ /* 0x000fe4000f8e020f */
[----:B------:R-:W-:-:S02]  /*0400*/  UIMAD.WIDE.U32 UR18, UR16, UR20, UR10 ;  /* 0x00000014101272a5 */ /* 0x000fc4000f8e000a */
[----:B------:R-:W-:Y:S02]  /*0410*/  UIMAD.WIDE.U32 UR20, UR16, UR22, UR12 ;  /* 0x00000016101472a5 */ /* 0x000fe4000f8e000c */
[----:B------:R-:W-:Y:S02]  /*0420*/  UIADD3 UR22, UR42, -0x200, URZ ;  /* 0xfffffe002a167890 */ /* 0x000fe4000fffe03f */
[----:B------:R-:W-:Y:S02]  /*0430*/  UIMAD UR25, UR16, UR23, UR14 ;  /* 0x00000017101972a4 */ /* 0x000fe4000f8e020e */
[----:B------:R-:W-:Y:S02]  /*0440*/  USHF.R.S32.HI UR23, URZ, 0x1f, UR22 ;  /* 0x0000001f3f177899 */ /* 0x000fe40008011416 */
[----:B------:R-:W-:Y:S02]  /*0450*/  ULDC.64 UR14, c[0x0][0x280] ;  /* 0x0000a000000e7ab9 */ /* 0x000fe40000000a00 */
[----:B------:R-:W-:-:S02]  /*0460*/  UIADD3 UR29, UP1, UR22, UR18, URZ ;  /* 0x00000012161d7290 */ /* 0x000fc4000ff3e03f */
[----:B------:R-:W-:Y:S02]  /*0470*/  UIMAD UR27, UR17, UR14, URZ ;  /* 0x0000000e111b72a4 */ /* 0x000fe4000f8e023f */
[----:B------:R-:W-:Y:S02]  /*0480*/  UIADD3 UR5, UR5, UR26, URZ ;  /* 0x0000001a05057290 */ /* 0x000fe4000fffe03f */
[----:B------:R-:W-:Y:S02]  /*0490*/  ULDC.64 UR12, c[0x0][0x240] ;  /* 0x00009000000c7ab9 */ /* 0x000fe40000000a00 */
[----:B------:R-:W-:Y:S02]  /*04a0*/  UIADD3.X UR18, UR23, UR19, UR24, UP1, !UPT ;  /* 0x0000001317127290 */ /* 0x000fe40008ffe418 */
[----:B------:R-:W-:Y:S02]  /*04b0*/  UIMAD UR31, UR16, UR15, UR27 ;  /* 0x0000000f101f72a4 */ /* 0x000fe4000f8e021b */
[----:B------:R-:W-:-:S02]  /*04c0*/  ULEA UR30, UP1, UR29, UR12, 0x1 ;  /* 0x0000000c1d1e7291 */ /* 0x000fc4000f82083f */
[----:B------:R-:W-:Y:S02]  /*04d0*/  UIMAD.WIDE.U32 UR14, UR16, UR14, UR4 ;  /* 0x0000000e100e72a5 */ /* 0x000fe4000f8e0004 */
[----:B------:R-:W-:Y:S02]  /*04e0*/  UIADD3 UR27, UP2, UR22, UR20, URZ ;  /* 0x00000014161b7290 */ /* 0x000fe4000ff5e03f */
[----:B------:R-:W-:Y:S02]  /*04f0*/  ULEA.HI.X UR29, UR29, UR13, UR18, 0x1, UP1 ;  /* 0x0000000d1d1d7291 */ /* 0x000fe400088f0c12 */
[----:B------:R-:W-:Y:S02]  /*0500*/  UIADD3 UR22, UP1, UR22, UR14, URZ ;  /* 0x0000000e16167290 */ /* 0x000fe4000ff3e03f */
[----:B------:R-:W-:Y:S02]  /*0510*/  UIADD3.X UR20, UR23, UR21, UR25, UP2, !UPT ;  /* 0x0000001517147290 */ /* 0x000fe400097fe419 */
[----:B------:R-:W-:-:S02]  /*0520*/  ULDC.64 UR12, c[0x0][0x308] ;  /* 0x0000c200000c7ab9 */ /* 0x000fc40000000a00 */
[----:B------:R-:W-:Y:S02]  /*0530*/  ULDC.64 UR10, c[0x0][0x248] ;  /* 0x00009200000a7ab9 */ /* 0x000fe40000000a00 */
[----:B------:R-:W-:Y:S02]  /*0540*/  UIADD3.X UR25, UR23, UR15, UR31, UP1, !UPT ;  /* 0x0000000f17197290 */ /* 0x000fe40008ffe41f */
[----:B------:R-:W-:Y:S02]  /*0550*/  ULEA UR26, UP1, UR22, UR12, 0x1 ;  /* 0x0000000c161a7291 */ /* 0x000fe4000f82083f */
[----:B------:R-:W-:Y:S02]  /*0560*/  ULEA UR28, UP2, UR27, UR10, 0x1 ;  /* 0x0000000a1b1c7291 */ /* 0x000fe4000f84083f */
[----:B------:R-:W-:Y:S02]  /*0570*/  ULEA.HI.X UR25, UR22, UR13, UR25, 0x1, UP1 ;  /* 0x0000000d16197291 */ /* 0x000fe400088f0c19 */
[----:B------:R-:W-:-:S02]  /*0580*/  ULDC UR10, c[0x0][0x164] ;  /* 0x00005900000a7ab9 */ /* 0x000fc40000000800 */
        /* <DEDUP_REMOVED lines=23> */
[----:B------:R-:W-:Y:S01]  /*0700*/  UMOV UR6, URZ ;  /* 0x0000003f00067c82 */ /* 0x000fe20008000000 */
[----:B------:R-:W-:Y:S01]  /*0710*/  MOV R112, RZ ;  /* 0x000000ff00707202 */ /* 0x000fe20000000f00 */
[----:B------:R-:W4:Y:S01]  /*0720*/  S2R R109, SR_LANEID ;  /* 0x00000000006d7919 */ /* 0x000f220000000000 */
[----:B---3--:R-:W-:-:S04]  /*0730*/  SHF.L.U32 R108, R111, 0x4, RZ ;  /* 0x000000046f6c7819 */ /* 0x008fc800000006ff */
[----:B----4-:R-:W-:Y:S02]  /*0740*/  LOP3.LUT R108, R108, 0xfffffe00, RZ, 0xc0, !PT ;  /* 0xfffffe006c6c7812 */ /* 0x010fe400078ec0ff */
.L_x_8123:
[----:B------:R-:W-:Y:S01]  /*0750*/  ULDC UR24, c[0x0][0x174] ;  /* 0x00005d0000187ab9 */ /* 0x000fe20000000800 */
[----:B------:R-:W-:Y:S01]  /*0760*/  BAR.SYNC.DEFER_BLOCKING 0x0 ;  /* 0x0000000000007b1d */ /* 0x000fe20000010000 */
[----:B------:R-:W-:Y:S01]  /*0770*/  UIADD3 UR24, -UR6, UR24, URZ ;  /* 0x0000001806187290 */ /* 0x000fe2000fffe13f */
[----:B------:R-:W-:Y:S02]  /*0780*/  LOP3.LUT R107, R108, 0x1f, R111, 0xf8, !PT ;  /* 0x0000001f6c6b7812 */ /* 0x000fe400078ef86f */
[----:B0-----:R-:W-:Y:S01]  /*0790*/  MOV R2, UR30 ;  /* 0x0000001e00027c02 */ /* 0x001fe20008000f00 */
[----:B------:R-:W-:Y:S01]  /*07a0*/  ULEA UR43, UR24, 0xfffffe00, 0x9 ;  /* 0xfffffe00182b7891 */ /* 0x000fe2000f8e483f */
[----:B------:R-:W-:Y:S01]  /*07b0*/  MOV R3, UR29 ;  /* 0x0000001d00037c02 */ /* 0x000fe20008000f00 */
[----:B------:R-:W-:Y:S01]  /*07c0*/  ULDC UR7, c[0x0][0x168] ;  /* 0x00005a0000077ab9 */ /* 0x000fe20000000800 */
[----:B------:R-:W-:Y:S01]  /*07d0*/  PRMT R5, RZ, 0x7610, R5 ;  /* 0x00007610ff057816 */ /* 0x000fe20000000005 */
[----:B------:R-:W-:Y:S01]  /*07e0*/  UIADD3 UR7, -UR43, UR7, URZ ;  /* 0x000000072b077290 */ /* 0x000fe2000fffe13f */
[C---:B------:R-:W-:Y:S01]  /*07f0*/  LOP3.LUT R25, R107.reuse, 0x20, RZ, 0xfc, !PT ;  /* 0x000000206b197812 */ /* 0x040fe200078efcff */
[C---:B------:R-:W-:Y:S01]  /*0800*/  IMAD.WIDE R2, R107.reuse, 0x2, R2 ;  /* 0x000000026b027825 */ /* 0x040fe200078e0202 */
[----:B------:R-:W-:-:S02]  /*0810*/  LOP3.LUT R27, R107, 0x40, RZ, 0xfc, !PT ;  /* 0x000000406b1b7812 */ /* 0x000fc400078efcff */
[C---:B------:R-:W-:Y:S02]  /*0820*/  LOP3.LUT R29, R107.reuse, 0x60, RZ, 0xfc, !PT ;  /* 0x000000606b1d7812 */ /* 0x040fe400078efcff */
[C---:B------:R-:W-:Y:S02]  /*0830*/  ISETP.GE.AND P0, PT, R107.reuse, UR7, PT ;  /* 0x000000076b007c0c */ /* 0x040fe4000bf06270 */
[C---:B------:R-:W-:Y:S02]  /*0840*/  LOP3.LUT R18, R107.reuse, 0x80, RZ, 0xfc, !PT ;  /* 0x000000806b127812 */ /* 0x040fe400078efcff */
[----:B------:R-:W-:Y:S02]  /*0850*/  LOP3.LUT R20, R107, 0xa0, RZ, 0xfc, !PT ;  /* 0x000000a06b147812 */ /* 0x000fe400078efcff */
[----:B------:R-:W-:Y:S02]  /*0860*/  ISETP.GE.AND P1, PT, R27, UR7, PT ;  /* 0x000000071b007c0c */ /* 0x000fe4000bf26270 */
[----:B------:R-:W-:-:S05]  /*0870*/  ISETP.GE.AND P2, PT, R29, UR7, PT ;  /* 0x000000071d007c0c */ /* 0x000fca000bf46270 */
[----:B------:R0:W3:Y:S01]  /*0880*/  @!P0 LDG.E.U16 R5, [R2.64] ;  /* 0x0000002002058981 */ /* 0x0000e2000c1e1500 */
[----:B------:R-:W-:Y:S02]  /*0890*/  ISETP.GE.AND P0, PT, R25, UR7, PT ;  /* 0x0000000719007c0c */ /* 0x000fe4000bf06270 */
[----:B------:R-:W-:Y:S02]  /*08a0*/  ISETP.GE.AND P3, PT, R18, UR7, PT ;  /* 0x0000000712007c0c */ /* 0x000fe4000bf66270 */
[----:B------:R-:W-:Y:S02]  /*08b0*/  ISETP.GE.AND P4, PT, R20, UR7, PT ;  /* 0x0000000714007c0c */ /* 0x000fe4000bf86270 */
[----:B------:R-:W-:Y:S02]  /*08c0*/  PRMT R0, RZ, 0x7610, R0 ;  /* 0x00007610ff007816 */ /* 0x000fe40000000000 */
[----:B------:R-:W-:Y:S02]  /*08d0*/  PRMT R7, RZ, 0x7610, R7 ;  /* 0x00007610ff077816 */ /* 0x000fe40000000007 */
[----:B------:R-:W-:-:S02]  /*08e0*/  PRMT R4, RZ, 0x7610, R4 ;  /* 0x00007610ff047816 */ /* 0x000fc40000000004 */
[----:B------:R-:W-:Y:S01]  /*08f0*/  PRMT R9, RZ, 0x7610, R9 ;  /* 0x00007610ff097816 */ /* 0x000fe20000000009 */
[----:B------:R0:W4:Y:S01]  /*0900*/  @!P0 LDG.E.U16 R0, [R2.64+0x40] ;  /* 0x0000402002008981 */ /* 0x000122000c1e1500 */
[C---:B------:R-:W-:Y:S02]  /*0910*/  LOP3.LUT R31, R107.reuse, 0xc0, RZ, 0xfc, !PT ;  /* 0x000000c06b1f7812 */ /* 0x040fe400078efcff */
[----:B------:R-:W-:Y:S01]  /*0920*/  PRMT R6, RZ, 0x7610, R6 ;  /* 0x00007610ff067816 */ /* 0x000fe20000000006 */
[----:B------:R0:W5:Y:S01]  /*0930*/  @!P1 LDG.E.U16 R7, [R2.64+0x80] ;  /* 0x0000802002079981 */ /* 0x000162000c1e1500 */
[C---:B------:R-:W-:Y:S02]  /*0940*/  LOP3.LUT R33, R107.reuse, 0xe0, RZ, 0xfc, !PT ;  /* 0x000000e06b217812 */ /* 0x040fe400078efcff */
[C---:B------:R-:W-:Y:S01]  /*0950*/  LOP3.LUT R35, R107.reuse, 0x100, RZ, 0xfc, !PT ;  /* 0x000001006b237812 */ /* 0x040fe200078efcff */
[----:B--2---:R0:W2:Y:S01]  /*0960*/  @!P2 LDG.E.U16 R4, [R2.64+0xc0] ;  /* 0x0000c0200204a981 */ /* 0x0040a2000c1e1500 */
[----:B------:R-:W-:-:S02]  /*0970*/  LOP3.LUT R21, R107, 0x120, RZ, 0xfc, !PT ;  /* 0x000001206b157812 */ /* 0x000fc400078efcff */
[----:B------:R-:W-:Y:S01]  /*0980*/  LOP3.LUT R22, R107, 0x140, RZ, 0xfc, !PT ;  /* 0x000001406b167812 */ /* 0x000fe200078efcff */
[----:B------:R0:W2:Y:S01]  /*0990*/  @!P3 LDG.E.U16 R9, [R2.64+0x100] ;  /* 0x000100200209b981 */ /* 0x0000a2000c1e1500 */
[----:B------:R-:W-:Y:S02]  /*09a0*/  ISETP.GE.AND P0, PT, R31, UR7, PT ;  /* 0x000000071f007c0c */ /* 0x000fe4000bf06270 */
[----:B------:R-:W-:Y:S01]  /*09b0*/  ISETP.GE.AND P1, PT, R33, UR7, PT ;  /* 0x0000000721007c0c */ /* 0x000fe2000bf26270 */
[----:B------:R0:W2:Y:S01]  /*09c0*/  @!P4 LDG.E.U16 R6, [R2.64+0x140] ;  /* 0x000140200206c981 */ /* 0x0000a2000c1e1500 */
        /* <DEDUP_REMOVED lines=8> */
[C---:B------:R-:W-:Y:S02]  /*0a50*/  LOP3.LUT R36, R107.reuse, 0x160, RZ, 0xfc, !PT ;  /* 0x000001606b247812 */ /* 0x040fe400078efcff */
[----:B------:R-:W-:Y:S01]  /*0a60*/  PRMT R15, RZ, 0x7610, R15 ;  /* 0x00007610ff0f7816 */ /* 0x000fe2000000000f */
[----:B------:R0:W2:Y:S01]  /*0a70*/  @!P1 LDG.E.U16 R8, [R2.64+0x1c0] ;  /* 0x0001c02002089981 */ /* 0x0000a2000c1e1500 */
[----:B------:R-:W-:-:S02]  /*0a80*/  LOP3.LUT R37, R107, 0x180, RZ, 0xfc, !PT ;  /* 0x000001806b257812 */ /* 0x000fc400078efcff */
[C---:B------:R-:W-:Y:S01]  /*0a90*/  LOP3.LUT R38, R107.reuse, 0x1a0, RZ, 0xfc, !PT ;  /* 0x000001a06b267812 */ /* 0x040fe200078efcff */
[----:B------:R0:W2:Y:S01]  /*0aa0*/  @!P2 LDG.E.U16 R13, [R2.64+0x200] ;  /* 0x00020020020da981 */ /* 0x0000a2000c1e1500 */
[C---:B------:R-:W-:Y:S02]  /*0ab0*/  LOP3.LUT R23, R107.reuse, 0x1c0, RZ, 0xfc, !PT ;  /* 0x000001c06b177812 */ /* 0x040fe400078efcff */
[----:B------:R-:W-:Y:S01]  /*0ac0*/  ISETP.GE.AND P0, PT, R36, UR7, PT ;  /* 0x0000000724007c0c */ /* 0x000fe2000bf06270 */
[----:B------:R0:W2:Y:S01]  /*0ad0*/  @!P3 LDG.E.U16 R10, [R2.64+0x240] ;  /* 0x00024020020ab981 */ /* 0x0000a2000c1e1500 */
[----:B------:R-:W-:Y:S02]  /*0ae0*/  LOP3.LUT R24, R107, 0x1e0, RZ, 0xfc, !PT ;  /* 0x000001e06b187812 */ /* 0x000fe400078efcff */
[----:B------:R-:W-:Y:S01]  /*0af0*/  ISETP.GE.AND P1, PT, R37, UR7, PT ;  /* 0x0000000725007c0c */ /* 0x000fe2000bf26270 */
[----:B------:R0:W2:Y:S01]  /*0b00*/  @!P4 LDG.E.U16 R15, [R2.64+0x280] ;  /* 0x00028020020fc981 */ /* 0x0000a2000c1e1500 */
        /* <DEDUP_REMOVED lines=8> */
[----:B------:R-:W-:-:S03]  /*0b90*/  PRMT R16, RZ, 0x7610, R16 ;  /* 0x00007610ff107816 */ /* 0x000fc60000000010 */
[----:B------:R0:W2:Y:S04]  /*0ba0*/  @!P1 LDG.E.U16 R17, [R2.64+0x300] ;  /* 0x0003002002119981 */ /* 0x0000a8000c1e1500 */
[----:B------:R0:W2:Y:S04]  /*0bb0*/  @!P2 LDG.E.U16 R14, [R2.64+0x340] ;  /* 0x00034020020ea981 */ /* 0x0000a8000c1e1500 */
[----:B------:R0:W2:Y:S04]  /*0bc0*/  @!P3 LDG.E.U16 R19, [R2.64+0x380] ;  /* 0x000380200213b981 */ /* 0x0000a8000c1e1500 */
[----:B------:R0:W2:Y:S01]  /*0bd0*/  @!P4 LDG.E.U16 R16, [R2.64+0x3c0] ;  /* 0x0003c0200210c981 */ /* 0x0000a2000c1e1500 */
[----:B------:R-:W-:-:S02]  /*0be0*/  IADD3 R26, R109, 0x20, RZ ;  /* 0x000000206d1a7810 */ /* 0x000fc40007ffe0ff */
[CC--:B------:R-:W-:Y:S02]  /*0bf0*/  LEA.HI.SX32 R106, R109.reuse, R109.reuse, 0x1b ;  /* 0x0000006d6d6a7211 */ /* 0x0c0fe400078fdaff */
[C---:B------:R-:W-:Y:S02]  /*0c00*/  IADD3 R28, R109.reuse, 0x40, RZ ;  /* 0x000000406d1c7810 */ /* 0x040fe40007ffe0ff */
[C---:B------:R-:W-:Y:S02]  /*0c10*/  IADD3 R30, R109.reuse, 0x60, RZ ;  /* 0x000000606d1e7810 */ /* 0x040fe40007ffe0ff */
[----:B------:R-:W-:Y:S02]  /*0c20*/  LEA.HI.SX32 R26, R26, R109, 0x1b ;  /* 0x0000006d1a1a7211 */ /* 0x000fe400078fdaff */
[C---:B------:R-:W-:Y:S02]  /*0c30*/  IADD3 R32, R109.reuse, 0x80, RZ ;  /* 0x000000806d207810 */ /* 0x040fe40007ffe0ff */
[----:B------:R-:W-:-:S02]  /*0c40*/  IADD3 R34, R109, 0xa0, RZ ;  /* 0x000000a06d227810 */ /* 0x000fc40007ffe0ff */
[----:B------:R-:W-:Y:S02]  /*0c50*/  SHF.L.U32 R106, R106, 0x1, RZ ;  /* 0x000000016a6a7819 */ /* 0x000fe400000006ff */
[-C--:B------:R-:W-:Y:S02]  /*0c60*/  LEA.HI.SX32 R28, R28, R109.reuse, 0x1b ;  /* 0x0000006d1c1c7211 */ /* 0x080fe400078fdaff */
[-C--:B------:R-:W-:Y:S02]  /*0c70*/  LEA.HI.SX32 R30, R30, R109.reuse, 0x1b ;  /* 0x0000006d1e1e7211 */ /* 0x080fe400078fdaff */
[----:B------:R-:W-:Y:S02]  /*0c80*/  SHF.L.U32 R105, R26, 0x1, RZ ;  /* 0x000000011a697819 */ /* 0x000fe400000006ff */
[----:B------:R-:W-:Y:S02]  /*0c90*/  LEA.HI.SX32 R32, R32, R109, 0x1b ;  /* 0x0000006d20207211 */ /* 0x000fe400078fdaff */
[----:B0-----:R-:W-:-:S02]  /*0ca0*/  IADD3 R2, R109, 0xc0, RZ ;  /* 0x000000c06d027810 */ /* 0x001fc40007ffe0ff */
[-C--:B------:R-:W-:Y:S02]  /*0cb0*/  LEA.HI.SX32 R34, R34, R109.reuse, 0x1b ;  /* 0x0000006d22227211 */ /* 0x080fe400078fdaff */
[----:B------:R-:W-:Y:S02]  /*0cc0*/  SHF.L.U32 R104, R28, 0x1, RZ ;  /* 0x000000011c687819 */ /* 0x000fe400000006ff */
[----:B------:R-:W-:Y:S02]  /*0cd0*/  SHF.L.U32 R103, R30, 0x1, RZ ;  /* 0x000000011e677819 */ /* 0x000fe400000006ff */
[----:B------:R-:W-:Y:S02]  /*0ce0*/  IADD3 R26, R109, 0xe0, RZ ;  /* 0x000000e06d1a7810 */ /* 0x000fe40007ffe0ff */
[----:B------:R-:W-:Y:S02]  /*0cf0*/  SHF.L.U32 R102, R32, 0x1, RZ ;  /* 0x0000000120667819 */ /* 0x000fe400000006ff */
[----:B------:R-:W-:-:S02]  /*0d00*/  LEA.HI.SX32 R2, R2, R109, 0x1b ;  /* 0x0000006d02027211 */ /* 0x000fc400078fdaff */
[----:B------:R-:W-:Y:S02]  /*0d10*/  SHF.L.U32 R101, R34, 0x1, RZ ;  /* 0x0000000122657819 */ /* 0x000fe400000006ff */
[C---:B------:R-:W-:Y:S02]  /*0d20*/  IADD3 R28, R109.reuse, 0x100, RZ ;  /* 0x000001006d1c7810 */ /* 0x040fe40007ffe0ff */
[C---:B------:R-:W-:Y:S02]  /*0d30*/  IADD3 R30, R109.reuse, 0x120, RZ ;  /* 0x000001206d1e7810 */ /* 0x040fe40007ffe0ff */
[----:B------:R-:W-:Y:S02]  /*0d40*/  IADD3 R32, R109, 0x140, RZ ;  /* 0x000001406d207810 */ /* 0x000fe40007ffe0ff */
[----:B------:R-:W-:Y:S02]  /*0d50*/  LEA.HI.SX32 R26, R26, R109, 0x1b ;  /* 0x0000006d1a1a7211 */ /* 0x000fe400078fdaff */
[----:B------:R-:W-:-:S02]  /*0d60*/  SHF.L.U32 R100, R2, 0x1, RZ ;  /* 0x0000000102647819 */ /* 0x000fc400000006ff */
[-C--:B------:R-:W-:Y:S02]  /*0d70*/  LEA.HI.SX32 R28, R28, R109.reuse, 0x1b ;  /* 0x0000006d1c1c7211 */ /* 0x080fe400078fdaff */
[C---:B------:R-:W-:Y:S02]  /*0d80*/  IADD3 R2, R109.reuse, 0x180, RZ ;  /* 0x000001806d027810 */ /* 0x040fe40007ffe0ff */
[-C--:B------:R-:W-:Y:S02]  /*0d90*/  LEA.HI.SX32 R30, R30, R109.reuse, 0x1b ;  /* 0x0000006d1e1e7211 */ /* 0x080fe400078fdaff */
[----:B------:R-:W-:Y:S02]  /*0da0*/  LEA.HI.SX32 R32, R32, R109, 0x1b ;  /* 0x0000006d20207211 */ /* 0x000fe400078fdaff */
[----:B------:R-:W-:Y:S02]  /*0db0*/  SHF.L.U32 R99, R26, 0x1, RZ ;  /* 0x000000011a637819 */ /* 0x000fe400000006ff */
[----:B------:R-:W-:-:S02]  /*0dc0*/  IADD3 R26, R109, 0x1e0, RZ ;  /* 0x000001e06d1a7810 */ /* 0x000fc40007ffe0ff */
[----:B------:R-:W-:Y:S02]  /*0dd0*/  SHF.L.U32 R98, R28, 0x1, RZ ;  /* 0x000000011c627819 */ /* 0x000fe400000006ff */
[-C--:B------:R-:W-:Y:S02]  /*0de0*/  LEA.HI.SX32 R2, R2, R109.reuse, 0x1b ;  /* 0x0000006d02027211 */ /* 0x080fe400078fdaff */
[----:B------:R-:W-:Y:S02]  /*0df0*/  SHF.L.U32 R97, R30, 0x1, RZ ;  /* 0x000000011e617819 */ /* 0x000fe400000006ff */
[----:B------:R-:W-:Y:S02]  /*0e00*/  SHF.L.U32 R96, R32, 0x1, RZ ;  /* 0x0000000120607819 */ /* 0x000fe400000006ff */
[----:B------:R-:W-:Y:S02]  /*0e10*/  LEA.HI.SX32 R26, R26, R109, 0x1b ;  /* 0x0000006d1a1a7211 */ /* 0x000fe400078fdaff */
[----:B------:R-:W-:-:S02]  /*0e20*/  SHF.L.U32 R94, R2, 0x1, RZ ;  /* 0x00000001025e7819 */ /* 0x000fc400000006ff */
[----:B------:R-:W-:Y:S02]  /*0e30*/  SHF.L.U32 R91, R26, 0x1, RZ ;  /* 0x000000011a5b7819 */ /* 0x000fe400000006ff */
[----:B------:R-:W-:Y:S02]  /*0e40*/  ISETP.GE.AND P2, PT, R107, UR7, PT ;  /* 0x000000076b007c0c */ /* 0x000fe4000bf46270 */
[----:B------:R-:W-:Y:S02]  /*0e50*/  ISETP.GE.AND P1, PT, R25, UR7, PT ;  /* 0x0000000719007c0c */ /* 0x000fe4000bf26270 */
[----:B------:R-:W-:Y:S02]  /*0e60*/  MOV R2, UR28 ;  /* 0x0000001c00027c02 */ /* 0x000fe40008000f00 */
[----:B------:R-:W-:Y:S02]  /*0e70*/  MOV R3, UR27 ;  /* 0x0000001b00037c02 */ /* 0x000fe40008000f00 */
[----:B------:R-:W-:-:S03]  /*0e80*/  ISETP.GE.AND P0, PT, R27, UR7, PT ;  /* 0x000000071b007c0c */ /* 0x000fc6000bf06270 */
[----:B------:R-:W-:Y:S01]  /*0e90*/  IMAD.WIDE R2, R107, 0x2, R2 ;  /* 0x000000026b027825 */ /* 0x000fe200078e0202 */
[----:B------:R-:W-:Y:S02]  /*0ea0*/  ISETP.GE.AND P4, PT, R29, UR7, PT ;  /* 0x000000071d007c0c */ /* 0x000fe4000bf86270 */
[----:B------:R-:W-:Y:S02]  /*0eb0*/  ISETP.GE.AND P6, PT, R18, UR7, PT ;  /* 0x0000000712007c0c */ /* 0x000fe4000bfc6270 */
[----:B------:R-:W-:Y:S02]  /*0ec0*/  ISETP.GE.AND P5, PT, R20, UR7, PT ;  /* 0x0000000714007c0c */ /* 0x000fe4000bfa6270 */
[----:B------:R-:W-:Y:S01]  /*0ed0*/  ISETP.GE.AND P3, PT, R31, UR7, PT ;  /* 0x000000071f007c0c */ /* 0x000fe2000bf66270 */
[----:B---3--:R-:W-:Y:S04]  /*0ee0*/  STS.U16 [R106], R5 ;  /* 0x000000056a007388 */ /* 0x008fe80000000400 */
[----:B----4-:R0:W-:Y:S04]  /*0ef0*/  STS.U16 [R105+0x40], R0 ;  /* 0x0000400069007388 */ /* 0x0101e80000000400 */
[----:B-----5:R-:W-:Y:S01]  /*0f00*/  STS.U16 [R104+0x80], R7 ;  /* 0x0000800768007388 */ /* 0x020fe20000000400 */
[----:B0-----:R-:W-:-:S03]  /*0f10*/  IADD3 R0, R109, 0x160, RZ ;  /* 0x000001606d007810 */ /* 0x001fc60007ffe0ff */
[----:B--2---:R0:W-:Y:S01]  /*0f20*/  STS.U16 [R103+0xc0], R4 ;  /* 0x0000c00467007388 */ /* 0x0041e20000000400 */
[----:B------:R-:W-:-:S03]  /*0f30*/  LEA.HI.SX32 R0, R0, R109, 0x1b ;  /* 0x0000006d00007211 */ /* 0x000fc600078fdaff */
[----:B------:R-:W-:Y:S04]  /*0f40*/  STS.U16 [R102+0x100], R9 ;  /* 0x0001000966007388 */ /* 0x000fe80000000400 */
[----:B------:R2:W-:Y:S01]  /*0f50*/  STS.U16 [R101+0x140], R6 ;  /* 0x0001400665007388 */ /* 0x0005e20000000400 */
[C---:B0-----:R-:W-:Y:S02]  /*0f60*/  IADD3 R4, R109.reuse, 0x1a0, RZ ;  /* 0x000001a06d047810 */ /* 0x041fe40007ffe0ff */
[----:B------:R-:W-:Y:S02]  /*0f70*/  SHF.L.U32 R95, R0, 0x1, RZ ;  /* 0x00000001005f7819 */ /* 0x000fe400000006ff */
[----:B------:R-:W-:Y:S02]  /*0f80*/  LEA.HI.SX32 R4, R4, R109, 0x1b ;  /* 0x0000006d04047211 */ /* 0x000fe400078fdaff */
[----:B--2---:R-:W-:-:S02]  /*0f90*/  IADD3 R6, R109, 0x1c0, RZ ;  /* 0x000001c06d067810 */ /* 0x004fc40007ffe0ff */
[----:B------:R-:W-:Y:S01]  /*0fa0*/  SHF.L.U32 R0, R109, 0x4, RZ ;  /* 0x000000046d007819 */ /* 0x000fe200000006ff */
[----:B------:R-:W-:Y:S01]  /*0fb0*/  STS.U16 [R100+0x180], R11 ;  /* 0x0001800b64007388 */ /* 0x000fe20000000400 */
[----:B------:R-:W-:Y:S02]  /*0fc0*/  LEA.HI.SX32 R6, R6, R109, 0x1b ;  /* 0x0000006d06067211 */ /* 0x000fe400078fdaff */
[----:B------:R-:W-:Y:S01]  /*0fd0*/  SHF.L.U32 R93, R4, 0x1, RZ ;  /* 0x00000001045d7819 */ /* 0x000fe200000006ff */
[----:B------:R0:W-:Y:S01]  /*0fe0*/  STS.U16 [R99+0x1c0], R8 ;  /* 0x0001c00863007388 */ /* 0x0001e20000000400 */
[----:B------:R-:W-:Y:S02]  /*0ff0*/  LEA.HI.SX32 R90, R0, R0, 0x1b ;  /* 0x00000000005a7211 */ /* 0x000fe400078fdaff */
[----:B------:R-:W-:Y:S01]  /*1000*/  SHF.L.U32 R92, R6, 0x1, RZ ;  /* 0x00000001065c7819 */ /* 0x000fe200000006ff */
        /* <DEDUP_REMOVED lines=28> */
[----:B------:R-:W-:Y:S02]  /*11d0*/  PRMT R4, RZ, 0x7610, R4 ;  /* 0x00007610ff047816 */ /* 0x000fe40000000004 */
[----:B------:R-:W-:Y:S02]  /*11e0*/  PRMT R7, RZ, 0x7610, R7 ;  /* 0x00007610ff077816 */ /* 0x000fe40000000007 */
[----:B------:R-:W-:Y:S02]  /*11f0*/  PRMT R6, RZ, 0x7610, R6 ;  /* 0x00007610ff067816 */ /* 0x000fe40000000006 */
[----:B------:R-:W-:Y:S02]  /*1200*/  PRMT R9, RZ, 0x7610, R9 ;  /* 0x00007610ff097816 */ /* 0x000fe40000000009 */
[----:B0-----:R-:W-:Y:S02]  /*1210*/  PRMT R8, RZ, 0x7610, R8 ;  /* 0x00007610ff087816 */ /* 0x001fe40000000008 */
[----:B------:R-:W-:-:S02]  /*1220*/  PRMT R11, RZ, 0x7610, R11 ;  /* 0x00007610ff0b7816 */ /* 0x000fc4000000000b */
[----:B--2---:R-:W-:Y:S02]  /*1230*/  PRMT R10, RZ, 0x7610, R10 ;  /* 0x00007610ff0a7816 */ /* 0x004fe4000000000a */
[----:B------:R-:W-:Y:S01]  /*1240*/  PRMT R13, RZ, 0x7610, R13 ;  /* 0x00007610ff0d7816 */ /* 0x000fe2000000000d */
[----:B------:R0:W2:Y:S01]  /*1250*/  @!P2 LDG.E.U16 R5, [R2.64] ;  /* 0x000000200205a981 */ /* 0x0000a2000c1e1500 */
[----:B------:R-:W-:-:S03]  /*1260*/  ISETP.GE.AND P2, PT, R33, UR7, PT ;  /* 0x0000000721007c0c */ /* 0x000fc6000bf46270 */
[----:B------:R0:W2:Y:S01]  /*1270*/  @!P1 LDG.E.U16 R4, [R2.64+0x40] ;  /* 0x0000402002049981 */ /* 0x0000a2000c1e1500 */
        /* <DEDUP_REMOVED lines=15> */
[----:B---3--:R-:W-:Y:S02]  /*1370*/  PRMT R12, RZ, 0x7610, R12 ;  /* 0x00007610ff0c7816 */ /* 0x008fe4000000000c */
[----:B------:R-:W-:Y:S02]  /*1380*/  PRMT R15, RZ, 0x7610, R15 ;  /* 0x00007610ff0f7816 */ /* 0x000fe4000000000f */
[----:B------:R-:W-:Y:S02]  /*1390*/  PRMT R0, RZ, 0x7610, R0 ;  /* 0x00007610ff007816 */ /* 0x000fe40000000000 */
[----:B----4-:R-:W-:Y:S01]  /*13a0*/  PRMT R17, RZ, 0x7610, R17 ;  /* 0x00007610ff117816 */ /* 0x010fe20000000011 */
[----:B------:R0:W3:Y:S01]  /*13b0*/  @!P0 LDG.E.U16 R12, [R2.64+0x240] ;  /* 0x00024020020c8981 */ /* 0x0000e2000c1e1500 */
[----:B-----5:R-:W-:-:S02]  /*13c0*/  PRMT R14, RZ, 0x7610, R14 ;  /* 0x00007610ff0e7816 */ /* 0x020fc4000000000e */
[----:B-1----:R-:W-:Y:S01]  /*13d0*/  PRMT R19, RZ, 0x7610, R19 ;  /* 0x00007610ff137816 */ /* 0x002fe20000000013 */
[----:B------:R0:W4:Y:S01]  /*13e0*/  @!P4 LDG.E.U16 R15, [R2.64+0x280] ;  /* 0x00028020020fc981 */ /* 0x000122000c1e1500 */
        /* <DEDUP_REMOVED lines=8> */
[----:B------:R-:W-:Y:S02]  /*1470*/  ISETP.GE.AND P2, PT, R25, UR7, PT ;  /* 0x0000000719007c0c */ /* 0x000fe4000bf46270 */
[----:B0-----:R-:W-:Y:S02]  /*1480*/  MOV R2, UR26 ;  /* 0x0000001a00027c02 */ /* 0x001fe40008000f00 */
[----:B------:R-:W-:Y:S02]  /*1490*/  MOV R3, UR25 ;  /* 0x0000001900037c02 */ /* 0x000fe40008000f00 */
[----:B------:R-:W-:-:S03]  /*14a0*/  PRMT R25, RZ, 0x7610, R25 ;  /* 0x00007610ff197816 */ /* 0x000fc60000000019 */
[----:B------:R-:W-:Y:S01]  /*14b0*/  IMAD.WIDE R2, R107, 0x2, R2 ;  /* 0x000000026b027825 */ /* 0x000fe200078e0202 */
[----:B------:R-:W-:Y:S02]  /*14c0*/  ISETP.GE.AND P0, PT, R29, UR7, PT ;  /* 0x000000071d007c0c */ /* 0x000fe4000bf06270 */
[----:B------:R-:W-:Y:S02]  /*14d0*/  ISETP.GE.AND P6, PT, R20, UR7, PT ;  /* 0x0000000714007c0c */ /* 0x000fe4000bfc6270 */
[----:B------:R-:W-:Y:S02]  /*14e0*/  PRMT R20, RZ, 0x7610, R20 ;  /* 0x00007610ff147816 */ /* 0x000fe40000000014 */
[----:B------:R-:W-:Y:S02]  /*14f0*/  ISETP.GE.AND P5, PT, R31, UR7, PT ;  /* 0x000000071f007c0c */ /* 0x000fe4000bfa6270 */
[----:B------:R-:W-:Y:S02]  /*1500*/  PRMT R26, RZ, 0x7610, R26 ;  /* 0x00007610ff1a7816 */ /* 0x000fe4000000001a */
[----:B------:R-:W-:-:S02]  /*1510*/  ISETP.GE.AND P3, PT, R33, UR7, PT ;  /* 0x0000000721007c0c */ /* 0x000fc4000bf66270 */
        /* <DEDUP_REMOVED lines=44> */
[----:B------:R-:W-:Y:S02]  /*17e0*/  ISETP.GE.AND P4, PT, R21, UR7, PT ;  /* 0x0000000715007c0c */ /* 0x000fe4000bf86270 */
[----:B------:R-:W-:Y:S01]  /*17f0*/  PRMT R21, RZ, 0x7610, R21 ;  /* 0x00007610ff157816 */ /* 0x000fe20000000015 */
[----:B------:R-:W3:Y:S01]  /*1800*/  @!P2 LDG.E.U16 R20, [R2.64+0x40] ;  /* 0x000040200214a981 */ /* 0x000ee2000c1e1500 */
[----:B------:R-:W-:-:S03]  /*1810*/  ISETP.GE.AND P2, PT, R35, UR7, PT ;  /* 0x0000000723007c0c */ /* 0x000fc6000bf46270 */
[----:B------:R-:W4:Y:S04]  /*1820*/  @!P0 LDG.E.U16 R26, [R2.64+0xc0] ;  /* 0x0000c020021a8981 */ /* 0x000f28000c1e1500 */
[----:B------:R-:W5:Y:S01]  /*1830*/  @!P1 LDG.E.U16 R21, [R2.64+0x100] ;  /* 0x0001002002159981 */ /* 0x000f62000c1e1500 */
[----:B------:R-:W-:Y:S02]  /*1840*/  ISETP.GE.AND P1, PT, R107, UR7, PT ;  /* 0x000000076b007c0c */ /* 0x000fe4000bf26270 */
[----:B------:R-:W-:Y:S01]  /*1850*/  ISETP.GE.AND P0, PT, R22, UR7, PT ;  /* 0x0000000716007c0c */ /* 0x000fe2000bf06270 */
[----:B------:R-:W2:Y:S01]  /*1860*/  @!P6 LDG.E.U16 R28, [R2.64+0x140] ;  /* 0x00014020021ce981 */ /* 0x000ea2000c1e1500 */
[----:B------:R-:W-:Y:S02]  /*1870*/  PRMT R22, RZ, 0x7610, R22 ;  /* 0x00007610ff167816 */ /* 0x000fe40000000016 */
[----:B------:R-:W-:Y:S01]  /*1880*/  ISETP.GE.AND P6, PT, R36, UR7, PT ;  /* 0x0000000724007c0c */ /* 0x000fe2000bfc6270 */
[----:B------:R-:W2:Y:S01]  /*1890*/  @!P5 LDG.E.U16 R27, [R2.64+0x180] ;  /* 0x00018020021bd981 */ /* 0x000ea2000c1e1500 */
[----:B------:R-:W-:-:S03]  /*18a0*/  ISETP.GE.AND P5, PT, R37, UR7, PT ;  /* 0x0000000725007c0c */ /* 0x000fc6000bfa6270 */
[----:B------:R-:W2:Y:S01]  /*18b0*/  @!P3 LDG.E.U16 R22, [R2.64+0x1c0] ;  /* 0x0001c0200216b981 */ /* 0x000ea2000c1e1500 */
[----:B------:R-:W-:-:S03]  /*18c0*/  ISETP.GE.AND P3, PT, R38, UR7, PT ;  /* 0x0000000726007c0c */ /* 0x000fc6000bf66270 */
[----:B------:R-:W2:Y:S01]  /*18d0*/  @!P2 LDG.E.U16 R29, [R2.64+0x200] ;  /* 0x00020020021da981 */ /* 0x000ea2000c1e1500 */
[----:B------:R-:W-:-:S03]  /*18e0*/  ISETP.GE.AND P2, PT, R23, UR7, PT ;  /* 0x0000000717007c0c */ /* 0x000fc6000bf46270 */
[----:B------:R-:W2:Y:S01]  /*18f0*/  @!P1 LDG.E.U16 R19, [R2.64] ;  /* 0x0000002002139981 */ /* 0x000ea2000c1e1500 */
[----:B------:R-:W-:Y:S02]  /*1900*/  ISETP.GE.AND P1, PT, R24, UR7, PT ;  /* 0x0000000718007c0c */ /* 0x000fe4000bf26270 */
[----:B------:R-:W-:Y:S01]  /*1910*/  PRMT R23, RZ, 0x7610, R23 ;  /* 0x00007610ff177816 */ /* 0x000fe20000000017 */
[----:B------:R-:W3:Y:S01]  /*1920*/  @!P4 LDG.E.U16 R30, [R2.64+0x240] ;  /* 0x00024020021ec981 */ /* 0x000ee2000c1e1500 */
[----:B------:R-:W-:-:S03]  /*1930*/  PRMT R24, RZ, 0x7610, R24 ;  /* 0x00007610ff187816 */ /* 0x000fc60000000018 */
[----:B------:R-:W4:Y:S04]  /*1940*/  @!P5 LDG.E.U16 R31, [R2.64+0x300] ;  /* 0x00030020021fd981 */ /* 0x000f28000c1e1500 */
[----:B------:R-:W4:Y:S04]  /*1950*/  @!P0 LDG.E.U16 R23, [R2.64+0x280] ;  /* 0x0002802002178981 */ /* 0x000f28000c1e1500 */
[----:B------:R-:W5:Y:S04]  /*1960*/  @!P6 LDG.E.U16 R24, [R2.64+0x2c0] ;  /* 0x0002c0200218e981 */ /* 0x000f68000c1e1500 */
[----:B------:R-:W5:Y:S04]  /*1970*/  @!P3 LDG.E.U16 R32, [R2.64+0x340] ;  /* 0x000340200220b981 */ /* 0x000f68000c1e1500 */
[----:B------:R-:W5:Y:S04]  /*1980*/  @!P2 LDG.E.U16 R33, [R2.64+0x380] ;  /* 0x000380200221a981 */ /* 0x000f68000c1e1500 */
[----:B------:R-:W5:Y:S01]  /*1990*/  @!P1 LDG.E.U16 R34, [R2.64+0x3c0] ;  /* 0x0003c02002229981 */ /* 0x000f62000c1e1500 */
        /* <DEDUP_REMOVED lines=11> */
[----:B------:R-:W-:Y:S04]  /*1a50*/  STS.U16 [R104+0x80], R25 ;  /* 0x0000801968007388 */ /* 0x000fe80000000400 */
[----:B----4-:R-:W-:Y:S04]  /*1a60*/  STS.U16 [R103+0xc0], R26 ;  /* 0x0000c01a67007388 */ /* 0x010fe80000000400 */
        /* <DEDUP_REMOVED lines=69> */
[----:B------:R-:W-:-:S04]  /*1ec0*/  FFMA.FTZ R28, R3, R28, R32 ;  /* 0x0000001c031c7223 */ /* 0x000fc80000010020 */
[----:B------:R-:W-:Y:S01]  /*1ed0*/  FFMA.FTZ R31, R19, R30, R28 ;  /* 0x0000001e131f7223 */ /* 0x000fe2000001001c */
[----:B------:R-:W-:-:S04]  /*1ee0*/  MOV R28, c[0x0][0x16c] ;  /* 0x00005b00001c7a02 */ /* 0x000fc80000000f00 */
[----:B------:R-:W-:Y:S01]  /*1ef0*/  ISETP.GE.AND P0, PT, R28, 0x1, PT ;  /* 0x000000011c00780c */ /* 0x000fe20003f06270 */
[----:B------:R-:W-:Y:S02]  /*1f00*/  HADD2.F32 R32, -RZ, R76.H0_H0 ;  /* 0x2000004cff207230 */ /* 0x000fe40000004100 */
[----:B----4-:R-:W-:Y:S02]  /*1f10*/  HADD2.F32 R20, -RZ, R20.H0_H0 ;  /* 0x20000014ff147230 */ /* 0x010fe40000004100 */
[----:B------:R-:W-:Y:S02]  /*1f20*/  HADD2.F32 R112, -RZ, R75.H0_H0 ;  /* 0x2000004bff707230 */ /* 0x000fe40000004100 */
[----:B-----5:R-:W-:Y:S01]  /*1f30*/  HADD2.F32 R21, -RZ, R21.H0_H0 ;  /* 0x20000015ff157230 */ /* 0x020fe20000004100 */
[----:B------:R-:W-:Y:S02]  /*1f40*/  FFMA.FTZ R32, R20, R32, R31 ;  /* 0x0000002014207223 */ /* 0x000fe4000001001f */
[----:B------:R-:W-:-:S02]  /*1f50*/  FMUL.FTZ R58, R29, UR5 ;  /* 0x000000051d3a7c20 */ /* 0x000fc40008410000 */
[----:B------:R-:W-:Y:S02]  /*1f60*/  FFMA.FTZ R112, R21, R112, R32 ;  /* 0x0000007015707223 */ /* 0x000fe40000010020 */
        /* <DEDUP_REMOVED lines=14> */
[----:B------:R-:W-:Y:S01]  /*2050*/  FMUL.FTZ R43, R21, UR5 ;  /* 0x00000005152b7c20 */ /* 0x000fe20008410000 */
[----:B------:R-:W-:Y:S06]  /*2060*/  BAR.SYNC.DEFER_BLOCKING 0x0 ;  /* 0x0000000000007b1d */ /* 0x000fec0000010000 */
[----:B------:R-:W-:Y:S05]  /*2070*/  @!P0 BRA `(.L_x_8103) ;  /* 0x0000595000008947 */ /* 0x000fea0003800000 */
[----:B------:R-:W-:Y:S01]  /*2080*/  ULDC.64 UR8, c[0x0][0x180] ;  /* 0x0000600000087ab9 */ /* 0x000fe20000000a00 */
[----:B------:R-:W-:Y:S01]  /*2090*/  HADD2.F32 R0, -RZ, R0.H0_H0 ;  /* 0x20000000ff007230 */ /* 0x000fe20000004100 */
[----:B------:R-:W-:Y:S01]  /*20a0*/  ULDC.64 UR18, c[0x0][0x198] ;  /* 0x0000660000127ab9 */ /* 0x000fe20000000a00 */
[----:B------:R-:W-:Y:S01]  /*20b0*/  HADD2.F32 R12, -RZ, R12.H0_H0 ;  /* 0x2000000cff0c7230 */ /* 0x000fe20000004100 */
[----:B------:R-:W-:Y:S01]  /*20c0*/  UIMAD UR7, UR17, UR8, URZ ;  /* 0x00000008110772a4 */ /* 0x000fe2000f8e023f */
[----:B------:R-:W-:Y:S01]  /*20d0*/  HADD2.F32 R13, -RZ, R13.H0_H0 ;  /* 0x2000000dff0d7230 */ /* 0x000fe20000004100 */
[----:B------:R-:W-:Y:S01]  /*20e0*/  UIMAD.WIDE.U32 UR36, UR16, UR8, URZ ;  /* 0x00000008102472a5 */ /* 0x000fe2000f8e003f */
[----:B------:R-:W-:Y:S01]  /*20f0*/  HADD2.F32 R14, -RZ, R14.H0_H0 ;  /* 0x2000000eff0e7230 */ /* 0x000fe20000004100 */
[----:B------:R-:W-:Y:S01]  /*2100*/  ULDC.64 UR22, c[0x0][0x1b8] ;  /* 0x00006e0000167ab9 */ /* 0x000fe20000000a00 */
[----:B------:R-:W-:Y:S01]  /*2110*/  HADD2.F32 R4, -RZ, R4.H0_H0 ;  /* 0x20000004ff047230 */ /* 0x000fe20000004100 */
[----:B------:R-:W-:Y:S01]  /*2120*/  UIMAD.WIDE.U32 UR20, UR16, UR18, URZ ;  /* 0x00000012101472a5 */ /* 0x000fe2000f8e003f */
[----:B------:R-:W-:Y:S01]  /*2130*/  HADD2.F32 R5, -RZ, R5.H0_H0 ;  /* 0x20000005ff057230 */ /* 0x000fe20000004100 */
[----:B------:R-:W-:Y:S01]  /*2140*/  UIMAD UR8, UR17, UR18, URZ ;  /* 0x00000012110872a4 */ /* 0x000fe2000f8e023f */
[----:B------:R-:W-:Y:S01]  /*2150*/  HADD2.F32 R6, -RZ, R6.H0_H0 ;  /* 0x20000006ff067230 */ /* 0x000fe20000004100 */
[----:B------:R-:W-:Y:S01]  /*2160*/  UIMAD UR18, UR17, UR22, URZ ;  /* 0x00000016111272a4 */ /* 0x000fe2000f8e023f */
[----:B------:R-:W-:Y:S01]  /*2170*/  HADD2.F32 R7, -RZ, R7.H0_H0 ;  /* 0x20000007ff077230 */ /* 0x000fe20000004100 */
[----:B------:R-:W-:Y:S01]  /*2180*/  UIMAD UR7, UR16, UR9, UR7 ;  /* 0x00000009100772a4 */ /* 0x000fe2000f8e0207 */
[----:B------:R-:W-:Y:S01]  /*2190*/  HADD2.F32 R8, -RZ, R8.H0_H0 ;  /* 0x20000008ff087230 */ /* 0x000fe20000004100 */
[----:B------:R-:W-:Y:S01]  /*21a0*/  UIMAD UR44, UR16, UR19, UR8 ;  /* 0x00000013102c72a4 */ /* 0x000fe2000f8e0208 */
[----:B------:R-:W-:Y:S01]  /*21b0*/  HADD2.F32 R9, -RZ, R9.H0_H0 ;  /* 0x20000009ff097230 */ /* 0x000fe20000004100 */
[----:B------:R-:W-:Y:S01]  /*21c0*/  UIMAD.WIDE.U32 UR8, UR16, UR22, URZ ;  /* 0x00000016100872a5 */ /* 0x000fe2000f8e003f */
[----:B------:R-:W-:Y:S01]  /*21d0*/  HADD2.F32 R10, -RZ, R10.H0_H0 ;  /* 0x2000000aff0a7230 */ /* 0x000fe20000004100 */
[----:B------:R-:W-:Y:S01]  /*21e0*/  UIMAD UR45, UR16, UR23, UR18 ;  /* 0x00000017102d72a4 */ /* 0x000fe2000f8e0212 */
[----:B------:R-:W-:Y:S01]  /*21f0*/  HADD2.F32 R11, -RZ, R11.H0_H0 ;  /* 0x2000000bff0b7230 */ /* 0x000fe20000004100 */
[----:B------:R-:W-:Y:S01]  /*2200*/  ULDC.64 UR38, c[0x0][0x220] ;  /* 0x0000880000267ab9 */ /* 0x000fe20000000a00 */
[----:B------:R-:W-:Y:S01]  /*2210*/  HADD2.F32 R113, -RZ, R15.H0_H0 ;  /* 0x2000000fff717230 */ /* 0x000fe20000004100 */
[----:B------:R-:W-:Y:S01]  /*2220*/  ULDC.64 UR22, c[0x0][0x228] ;  /* 0x00008a0000167ab9 */ /* 0x000fe20000000a00 */
[----:B------:R-:W-:Y:S01]  /*2230*/  HADD2.F32 R114, -RZ, R16.H0_H0 ;  /* 0x20000010ff727230 */ /* 0x000fe20000004100 */
[----:B------:R-:W-:Y:S01]  /*2240*/  ULDC.64 UR18, c[0x0][0x230] ;  /* 0x00008c0000127ab9 */ /* 0x000fe20000000a00 */
[----:B------:R-:W-:Y:S01]  /*2250*/  HADD2.F32 R115, -RZ, R17.H0_H0 ;  /* 0x20000011ff737230 */ /* 0x000fe20000004100 */
[----:B------:R-:W-:Y:S01]  /*2260*/  ULEA UR31, UP0, UR36, UR38, 0x3 ;  /* 0x00000026241f7291 */ /* 0x000fe2000f80183f */
[----:B------:R-:W-:Y:S01]  /*2270*/  HADD2.F32 R116, -RZ, R18.H0_H0 ;  /* 0x20000012ff747230 */ /* 0x000fe20000004100 */
[----:B------:R-:W-:Y:S01]  /*2280*/  UIADD3 UR7, UR37, UR7, URZ ;  /* 0x0000000725077290 */ /* 0x000fe2000fffe03f */
[----:B------:R-:W-:Y:S01]  /*2290*/  FADD.FTZ R42, R29, R29 ;  /* 0x0000001d1d2a7221 */ /* 0x000fe20000010000 */
[----:B------:R-:W-:Y:S01]  /*22a0*/  ULEA UR34, UP1, UR20, UR22, 0x3 ;  /* 0x0000001614227291 */ /* 0x000fe2000f82183f */
[----:B------:R-:W-:Y:S01]  /*22b0*/  FADD.FTZ R33, R26, R26 ;  /* 0x0000001a1a217221 */ /* 0x000fe20000010000 */
[----:B------:R-:W-:Y:S01]  /*22c0*/  ULEA UR35, UP2, UR8, UR18, 0x3 ;  /* 0x0000001208237291 */ /* 0x000fe2000f84183f */
[----:B------:R-:W-:Y:S01]  /*22d0*/  FADD.FTZ R32, R27, R27 ;  /* 0x0000001b1b207221 */ /* 0x000fe20000010000 */
[----:B------:R-:W-:Y:S01]  /*22e0*/  UIADD3 UR37, UR21, UR44, URZ ;  /* 0x0000002c15257290 */ /* 0x000fe2000fffe03f */
[----:B------:R-:W-:Y:S01]  /*22f0*/  FADD.FTZ R37, R22, R22 ;  /* 0x0000001616257221 */ /* 0x000fe20000010000 */
[----:B------:R-:W-:Y:S01]  /*2300*/  UIADD3 UR38, UR9, UR45, URZ ;  /* 0x0000002d09267290 */ /* 0x000fe2000fffe03f */
[----:B------:R-:W-:Y:S01]  /*2310*/  FADD.FTZ R36, R23, R23 ;  /* 0x0000001717247221 */ /* 0x000fe20000010000 */
[----:B------:R-:W-:Y:S01]  /*2320*/  ULEA.HI.X UR37, UR20, UR23, UR37, 0x3, UP1 ;  /* 0x0000001714257291 */ /* 0x000fe200088f1c25 */
[----:B------:R-:W-:Y:S01]  /*2330*/  FADD.FTZ R35, R24, R24 ;  /* 0x0000001818237221 */ /* 0x000fe20000010000 */
[----:B------:R-:W-:Y:S01]  /*2340*/  ULEA.HI.X UR38, UR8, UR19, UR38, 0x3, UP2 ;  /* 0x0000001308267291 */ /* 0x000fe200090f1c26 */
[----:B------:R-:W-:Y:S01]  /*2350*/  FADD.FTZ R34, R25, R25 ;  /* 0x0000001919227221 */ /* 0x000fe20000010000 */
[----:B------:R-:W-:Y:S01]  /*2360*/  UIADD3 UR20, UR24, -0x1, URZ ;  /* 0xffffffff18147890 */ /* 0x000fe2000fffe03f */
[----:B------:R-:W-:Y:S01]  /*2370*/  FADD.FTZ R29, R19, R19 ;  /* 0x00000013131d7221 */ /* 0x000fe20000010000 */
[----:B------:R-:W-:Y:S01]  /*2380*/  ULEA.HI UR19, UR24, UR24, URZ, 0x1 ;  /* 0x0000001818137291 */ /* 0x000fe2000f8f083f */
[----:B------:R-:W-:Y:S01]  /*2390*/  FADD.FTZ R28, R20, R20 ;  /* 0x00000014141c7221 */ /* 0x000fe20000010000 */
[----:B------:R-:W-:Y:S01]  /*23a0*/  UIADD3 UR21, UR24, -0x2, URZ ;  /* 0xfffffffe18157890 */ /* 0x000fe2000fffe03f */
[----:B------:R-:W-:Y:S01]  /*23b0*/  FADD.FTZ R27, R21, R21 ;  /* 0x00000015151b7221 */ /* 0x000fe20000010000 */
[----:B------:R-:W-:Y:S01]  /*23c0*/  ULDC UR23, c[0x0][0x16c] ;  /* 0x00005b0000177ab9 */ /* 0x000fe20000000800 */
[----:B------:R-:W-:Y:S01]  /*23d0*/  FADD.FTZ R26, R0, UR4 ;  /* 0x00000004001a7e21 */ /* 0x000fe20008010000 */
[----:B------:R-:W-:Y:S01]  /*23e0*/  ULEA.HI UR18, UR20, UR20, URZ, 0x1 ;  /* 0x0000001414127291 */ /* 0x000fe2000f8f083f */
[----:B------:R-:W-:Y:S01]  /*23f0*/  FADD.FTZ R17, R12, UR4 ;  /* 0x000000040c117e21 */ /* 0x000fe20008010000 */
[----:B------:R-:W-:Y:S01]  /*2400*/  ULOP3.LUT UR19, UR19, 0x1ffffe, URZ, 0xc0, !UPT ;  /* 0x001ffffe13137892 */ /* 0x000fe2000f8ec03f */
[----:B------:R-:W-:Y:S01]  /*2410*/  FADD.FTZ R16, R13, UR4 ;  /* 0x000000040d107e21 */ /* 0x000fe20008010000 */
[----:B------:R-:W-:Y:S01]  /*2420*/  UIMAD UR23, UR21, UR23, URZ ;  /* 0x00000017151772a4 */ /* 0x000fe2000f8e023f */
[----:B------:R-:W-:Y:S01]  /*2430*/  FADD.FTZ R15, R14, UR4 ;  /* 0x000000040e0f7e21 */ /* 0x000fe20008010000 */
[----:B------:R-:W-:Y:S01]  /*2440*/  ULOP3.LUT UR21, UR18, 0xfffffe, URZ, 0xc0, !UPT ;  /* 0x00fffffe12157892 */ /* 0x000fe2000f8ec03f */
[----:B------:R-:W-:Y:S01]  /*2450*/  FADD.FTZ R41, R41, R41 ;  /* 0x0000002929297221 */ /* 0x000fe20000010000 */
[----:B------:R-:W-:Y:S01]  /*2460*/  UIADD3 UR22, UR24, -UR19, URZ ;  /* 0x8000001318167290 */ /* 0x000fe2000fffe03f */
[----:B------:R-:W-:Y:S01]  /*2470*/  FADD.FTZ R40, R40, R40 ;  /* 0x0000002828287221 */ /* 0x000fe20000010000 */
[----:B------:R-:W-:Y:S01]  /*2480*/  UIMAD.WIDE UR18, UR23, 0x10, UR10 ;  /* 0x00000010171278a5 */ /* 0x000fe2000f8e020a */
[----:B------:R-:W-:Y:S01]  /*2490*/  FADD.FTZ R39, R39, R39 ;  /* 0x0000002727277221 */ /* 0x000fe20000010000 */
[----:B------:R-:W-:Y:S01]  /*24a0*/  UIADD3 UR21, UR20, -UR21, URZ ;  /* 0x8000001514157290 */ /* 0x000fe2000fffe03f */
[----:B------:R-:W-:Y:S01]  /*24b0*/  FADD.FTZ R38, R38, R38 ;  /* 0x0000002626267221 */ /* 0x000fe20000010000 */
[----:B------:R-:W-:Y:S01]  /*24c0*/  LOP3.LUT R200, R111, 0x1f, RZ, 0xc0, !PT ;  /* 0x0000001f6fc87812 */ /* 0x000fe200078ec0ff */
[----:B------:R-:W-:Y:S01]  /*24d0*/  FADD.FTZ R31, R2, R2 ;  /* 0x00000002021f7221 */ /* 0x000fe20000010000 */
[----:B------:R-:W-:Y:S01]  /*24e0*/  MOV R74, RZ ;  /* 0x000000ff004a7202 */ /* 0x000fe20000000f00 */
[----:B------:R-:W-:Y:S01]  /*24f0*/  FADD.FTZ R30, R3, R3 ;  /* 0x00000003031e7221 */ /* 0x000fe20000010000 */
[----:B------:R-:W-:Y:S01]  /*2500*/  ULEA.HI.X UR36, UR36, UR39, UR7, 0x3, UP0 ;  /* 0x0000002724247291 */ /* 0x000fe200080f1c07 */
[----:B------:R-:W-:Y:S01]  /*2510*/  FADD.FTZ R25, R4, UR4 ;  /* 0x0000000404197e21 */ /* 0x000fe20008010000 */
[----:B------:R-:W-:Y:S01]  /*2520*/  UMOV UR8, URZ ;  /* 0x0000003f00087c82 */ /* 0x000fe20008000000 */
[----:B------:R-:W-:Y:S01]  /*2530*/  FADD.FTZ R24, R5, UR4 ;  /* 0x0000000405187e21 */ /* 0x000fe20008010000 */
[----:B------:R-:W-:Y:S01]  /*2540*/  UMOV UR7, URZ ;  /* 0x0000003f00077c82 */ /* 0x000fe20008000000 */
[----:B------:R-:W-:Y:S01]  /*2550*/  FADD.FTZ R23, R6, UR4 ;  /* 0x0000000406177e21 */ /* 0x000fe20008010000 */
[----:B------:R-:W-:Y:S01]  /*2560*/  UMOV UR9, URZ ;  /* 0x0000003f00097c82 */ /* 0x000fe20008000000 */
[----:B------:R-:W-:Y:S01]  /*2570*/  FADD.FTZ R22, R7, UR4 ;  /* 0x0000000407167e21 */ /* 0x000fe20008010000 */
[----:B------:R-:W-:Y:S01]  /*2580*/  ULEA UR46, UR22, 0x880, 0xb ;  /* 0x00000880162e7891 */ /* 0x000fe2000f8e583f */
[----:B------:R-:W-:Y:S01]  /*2590*/  FADD.FTZ R21, R8, UR4 ;  /* 0x0000000408157e21 */ /* 0x000fe20008010000 */
[----:B------:R-:W-:Y:S01]  /*25a0*/  USHF.L.U32 UR39, UR21, 0x8, URZ ;  /* 0x0000000815277899 */ /* 0x000fe2000800063f */
[----:B------:R-:W-:Y:S01]  /*25b0*/  FADD.FTZ R20, R9, UR4 ;  /* 0x0000000409147e21 */ /* 0x000fe20008010000 */
[----:B------:R-:W-:Y:S01]  /*25c0*/  UMOV UR44, UR18 ;  /* 0x00000012002c7c82 */ /* 0x000fe20008000000 */
[----:B------:R-:W-:Y:S01]  /*25d0*/  FADD.FTZ R19, R10, UR4 ;  /* 0x000000040a137e21 */ /* 0x000fe20008010000 */
[----:B------:R-:W-:Y:S01]  /*25e0*/  UMOV UR45, UR19 ;  /* 0x00000013002d7c82 */ /* 0x000fe20008000000 */
[----:B------:R-:W-:-:S02]  /*25f0*/  FADD.FTZ R18, R11, UR4 ;  /* 0x000000040b127e21 */ /* 0x000fc40008010000 */
[----:B------:R-:W-:Y:S02]  /*2600*/  FADD.FTZ R14, R113, UR4 ;  /* 0x00000004710e7e21 */ /* 0x000fe40008010000 */
[----:B------:R-:W-:Y:S02]  /*2610*/  FADD.FTZ R13, R114, UR4 ;  /* 0x00000004720d7e21 */ /* 0x000fe40008010000 */
[----:B------:R-:W-:Y:S02]  /*2620*/  FADD.FTZ R12, R115, UR4 ;  /* 0x00000004730c7e21 */ /* 0x000fe40008010000 */
[----:B------:R-:W-:Y:S02]  /*2630*/  FADD.FTZ R0, R116, UR4 ;  /* 0x0000000474007e21 */ /* 0x000fe40008010000 */
.L_x_8118:
[----:B------:R-:W-:Y:S02]  /*2640*/  MOV R6, UR31 ;  /* 0x0000001f00067c02 */ /* 0x000fe40008000f00 */
[----:B------:R-:W-:-:S06]  /*2650*/  MOV R7, UR36 ;  /* 0x0000002400077c02 */ /* 0x000fcc0008000f00 */
[----:B------:R-:W2:Y:S01]  /*2660*/  LDG.E.64 R6, [R6.64] ;  /* 0x0000002006067981 */ /* 0x000ea2000c1e1b00 */
[----:B------:R-:W-:Y:S02]  /*2670*/  MOV R2, UR34 ;  /* 0x0000002200027c02 */ /* 0x000fe40008000f00 */
[----:B------:R-:W-:Y:S02]  /*2680*/  MOV R3, UR37 ;  /* 0x0000002500037c02 */ /* 0x000fe40008000f00 */
[----:B------:R-:W-:Y:S02]  /*2690*/  MOV R4, UR35 ;  /* 0x0000002300047c02 */ /* 0x000fe40008000f00 */
[----:B------:R-:W-:Y:S02]  /*26a0*/  MOV R5, UR38 ;  /* 0x0000002600057c02 */ /* 0x000fe40008000f00 */
[----:B------:R-:W3:Y:S04]  /*26b0*/  LDG.E.64 R2, [R2.64] ;  /* 0x0000002002027981 */ /* 0x000ee8000c1e1b00 */
[----:B------:R-:W3:Y:S01]  /*26c0*/  LDG.E.64 R4, [R4.64] ;  /* 0x0000002004047981 */ /* 0x000ee2000c1e1b00 */
[----:B------:R-:W-:-:S02]  /*26d0*/  ISETP.NE.AND P0, PT, R200, RZ, PT ;  /* 0x000000ffc800720c */ /* 0x000fc40003f05270 */
[----:B------:R-:W-:Y:S01]  /*26e0*/  ISETP.NE.AND P1, PT, R111, RZ, PT ;  /* 0x000000ff6f00720c */ /* 0x000fe20003f25270 */
[----:B--2---:R-:W0:Y:S08]  /*26f0*/  R2UR UR19, R7 ;  /* 0x00000000071373c2 */ /* 0x004e3000000e0000 */
[----:B------:R1:W2:Y:S01]  /*2700*/  R2UR UR18, R6 ;  /* 0x00000000061273c2 */ /* 0x0002a200000e0000 */
[----:B0-----:R-:W-:-:S02]  /*2710*/  FMUL.FTZ R8, R26, UR19 ;  /* 0x000000131a087c20 */ /* 0x001fc40008410000 */
[----:B------:R-:W-:Y:S02]  /*2720*/  FMUL.FTZ R7, R23, UR19 ;  /* 0x0000001317077c20 */ /* 0x000fe40008410000 */
[----:B------:R-:W-:Y:S02]  /*2730*/  FMUL.RZ R10, R8, 0.15915493667125701904 ;  /* 0x3e22f983080a7820 */ /* 0x000fe4000040c000 */
[----:B------:R-:W-:Y:S02]  /*2740*/  FMUL.RZ R114, R7, 0.15915493667125701904 ;  /* 0x3e22f98307727820 */ /* 0x000fe4000040c000 */
[----:B------:R-:W-:Y:S01]  /*2750*/  FMUL.FTZ R8, R25, UR19 ;  /* 0x0000001319087c20 */ /* 0x000fe20008410000 */
[----:B------:R-:W-:Y:S01]  /*2760*/  MUFU.SIN R9, R10 ;  /* 0x0000000a00097308 */ /* 0x000fe20000000400 */
[----:B------:R-:W-:Y:S02]  /*2770*/  FMUL.FTZ R7, R22, UR19 ;  /* 0x0000001316077c20 */ /* 0x000fe40008410000 */
[----:B------:R-:W-:-:S02]  /*2780*/  FMUL.RZ R113, R8, 0.15915493667125701904 ;  /* 0x3e22f98308717820 */ /* 0x000fc4000040c000 */
[----:B------:R-:W-:Y:S02]  /*2790*/  FMUL.FTZ R8, R24, UR19 ;  /* 0x0000001318087c20 */ /* 0x000fe40008410000 */
[----:B-1----:R-:W-:Y:S01]  /*27a0*/  FMUL.FTZ R6, R13, UR19 ;  /* 0x000000130d067c20 */ /* 0x002fe20008410000 */
        /* <DEDUP_REMOVED lines=29> */
[----:B--2---:R-:W-:-:S05]  /*2980*/  MOV R113, UR18 ;  /* 0x0000001200717c02 */ /* 0x004fca0008000f00 */
[----:B------:R-:W-:Y:S02]  /*2990*/  FMUL.FTZ R113, R113, 1.4426950216293334961 ;  /* 0x3fb8aa3b71717820 */ /* 0x000fe40000410000 */
[----:B------:R-:W-:Y:S01]  /*29a0*/  MUFU.SIN R125, R114 ;  /* 0x00000072007d7308 */ /* 0x000fe20000000400 */
[----:B0-----:R-:W-:Y:S02]  /*29b0*/  FMUL.RZ R8, R7, 0.15915493667125701904 ;  /* 0x3e22f98307087820 */ /* 0x001fe4000040c000 */
[----:B------:R-:W-:Y:S02]  /*29c0*/  FMUL.FTZ R6, R26, R113 ;  /* 0x000000711a067220 */ /* 0x000fe40000410000 */
[----:B------:R-:W-:-:S03]  /*29d0*/  FMUL.FTZ R7, R15, UR19 ;  /* 0x000000130f077c20 */ /* 0x000fc60008410000 */
[----:B------:R0:W-:Y:S08]  /*29e0*/  MUFU.COS R127, R114 ;  /* 0x00000072007f7308 */ /* 0x0001f00000000000 */
[----:B------:R-:W1:Y:S01]  /*29f0*/  MUFU.EX2 R6, R6 ;  /* 0x0000000600067308 */ /* 0x000e620000000800 */
[----:B0-----:R-:W-:Y:S02]  /*2a00*/  FMUL.RZ R114, R7, 0.15915493667125701904 ;  /* 0x3e22f98307727820 */ /* 0x001fe4000040c000 */
[----:B------:R-:W-:-:S05]  /*2a10*/  FMUL.FTZ R7, R14, UR19 ;  /* 0x000000130e077c20 */ /* 0x000fca0008410000 */
[----:B------:R-:W-:Y:S08]  /*2a20*/  MUFU.SIN R126, R10 ;  /* 0x0000000a007e7308 */ /* 0x000ff00000000400 */
[----:B------:R0:W-:Y:S01]  /*2a30*/  MUFU.COS R128, R10 ;  /* 0x0000000a00807308 */ /* 0x0001e20000000000 */
[----:B-1----:R-:W-:-:S07]  /*2a40*/  FMUL.FTZ R9, R6, R9 ;  /* 0x0000000906097220 */ /* 0x002fce0000410000 */
[----:B------:R-:W-:Y:S01]  /*2a50*/  MUFU.SIN R185, R8 ;  /* 0x0000000800b97308 */ /* 0x000fe20000000400 */
[----:B0-----:R-:W-:Y:S02]  /*2a60*/  FMUL.RZ R10, R7, 0.15915493667125701904 ;  /* 0x3e22f983070a7820 */ /* 0x001fe4000040c000 */
[----:B------:R-:W-:-:S04]  /*2a70*/  FMUL.FTZ R7, R12, UR19 ;  /* 0x000000130c077c20 */ /* 0x000fc80008410000 */
[----:B------:R-:W-:Y:S01]  /*2a80*/  FMUL.RZ R124, R7, 0.15915493667125701904 ;  /* 0x3e22f983077c7820 */ /* 0x000fe2000040c000 */
[----:B------:R0:W-:Y:S01]  /*2a90*/  MUFU.COS R183, R8 ;  /* 0x0000000800b77308 */ /* 0x0001e20000000000 */
[----:B------:R-:W-:-:S07]  /*2aa0*/  IADD3 R7, R111, 0x200, RZ ;  /* 0x000002006f077810 */ /* 0x000fce0007ffe0ff */
[----:B------:R-:W-:Y:S01]  /*2ab0*/  MUFU.SIN R182, R114 ;  /* 0x0000007200b67308 */ /* 0x000fe20000000400 */
[----:B0-----:R-:W-:-:S04]  /*2ac0*/  MOV R8, UR24 ;  /* 0x0000001800087c02 */ /* 0x001fc80008000f00 */
[----:B------:R-:W-:Y:S01]  /*2ad0*/  ISETP.LT.OR P2, PT, R8, 0x2, P0 ;  /* 0x000000020800780c */ /* 0x000fe20000741670 */
[----:B------:R-:W-:Y:S01]  /*2ae0*/  FMUL.FTZ R8, R6, R11 ;  /* 0x0000000b06087220 */ /* 0x000fe20000410000 */
[----:B------:R-:W-:Y:S01]  /*2af0*/  MOV R6, UR44 ;  /* 0x0000002c00067c02 */ /* 0x000fe20008000f00 */
[----:B------:R0:W-:Y:S08]  /*2b00*/  MUFU.COS R176, R114 ;  /* 0x0000007200b07308 */ /* 0x0001f00000000000 */
[----:B------:R-:W-:Y:S01]  /*2b10*/  MUFU.SIN R133, R10 ;  /* 0x0000000a00857308 */ /* 0x000fe20000000400 */
[----:B0-----:R-:W-:-:S02]  /*2b20*/  SEL R114, R7, UR39, P1 ;  /* 0x0000002707727c07 */ /* 0x001fc40008800000 */
[----:B------:R-:W-:-:S03]  /*2b30*/  MOV R7, UR45 ;  /* 0x0000002d00077c02 */ /* 0x000fc60008000f00 */
[----:B------:R0:W-:Y:S02]  /*2b40*/  STS.64 [R114.X8+0x880], R8 ;  /* 0x0008800872007388 */ /* 0x0001e40000008a00 */
[----:B------:R1:W-:Y:S08]  /*2b50*/  MUFU.COS R135, R10 ;  /* 0x0000000a00877308 */ /* 0x0003f00000000000 */
[----:B------:R-:W-:Y:S01]  /*2b60*/  MUFU.SIN R190, R115 ;  /* 0x0000007300be7308 */ /* 0x000fe20000000400 */
[----:B-1----:R-:W-:Y:S01]  /*2b70*/  CS2R R10, SRZ ;  /* 0x00000000000a7805 */ /* 0x002fe2000001ff00 */
[----:B------:R-:W-:Y:S06]  /*2b80*/  BAR.SYNC.DEFER_BLOCKING 0x0 ;  /* 0x0000000000007b1d */ /* 0x000fec0000010000 */
[----:B------:R1:W-:Y:S01]  /*2b90*/  MUFU.COS R132, R115 ;  /* 0x0000007300847308 */ /* 0x0003e20000000000 */
[----:B---3--:R-:W-:-:S02]  /*2ba0*/  FMUL.FTZ R151, R3, R5 ;  /* 0x0000000503977220 */ /* 0x008fc40000410000 */
[----:B------:R-:W-:Y:S02]  /*2bb0*/  FMUL.FTZ R153, R3, R4 ;  /* 0x0000000403997220 */ /* 0x000fe40000410000 */
[----:B------:R-:W-:-:S03]  /*2bc0*/  FMUL.FTZ R117, R24, R113 ;  /* 0x0000007118757220 */ /* 0x000fc60000410000 */
[----:B------:R-:W-:Y:S01]  /*2bd0*/  MUFU.SIN R199, R124 ;  /* 0x0000007c00c77308 */ /* 0x000fe20000000400 */
[----:B-1----:R-:W-:-:S07]  /*2be0*/  FMUL.FTZ R115, R25, R113 ;  /* 0x0000007119737220 */ /* 0x002fce0000410000 */
[----:B------:R1:W-:Y:S01]  /*2bf0*/  MUFU.COS R197, R124 ;  /* 0x0000007c00c57308 */ /* 0x0003e20000000000 */
[----:B------:R2:W5:Y:S01]  /*2c00*/  @!P2 LDG.E.64 R10, [R6.64+0x8] ;  /* 0x00000820060aa981 */ /* 0x000562000c1e1b00 */
[----:B------:R-:W-:Y:S01]  /*2c10*/  FMUL.FTZ R3, R13, R113 ;  /* 0x000000710d037220 */ /* 0x000fe20000410000 */
[----:B------:R-:W-:Y:S01]  /*2c20*/  ISETP.NE.AND P2, PT, R111, 0x1f, PT ;  /* 0x0000001f6f00780c */ /* 0x000fe20003f45270 */
[C---:B------:R-:W-:Y:S01]  /*2c30*/  FFMA.FTZ R151, R2.reuse, R4, -R151 ;  /* 0x0000000402977223 */ /* 0x040fe20000010897 */
[----:B------:R-:W-:Y:S01]  /*2c40*/  BSSY B0, `(.L_x_8104) ;  /* 0x000010b000007945 */ /* 0x000fe20003800000 */
[----:B------:R-:W-:Y:S02]  /*2c50*/  FFMA.FTZ R153, R2, R5, R153 ;  /* 0x0000000502997223 */ /* 0x000fe40000010099 */
[----:B------:R-:W3:Y:S01]  /*2c60*/  MUFU.EX2 R115, R115 ;  /* 0x0000007300737308 */ /* 0x000ee20000000800 */
[-C--:B-1----:R-:W-:Y:S02]  /*2c70*/  FMUL.FTZ R124, R20, R113.reuse ;  /* 0x00000071147c7220 */ /* 0x082fe40000410000 */
[----:B------:R-:W-:-:S02]  /*2c80*/  FMUL.FTZ R2, R14, R113 ;  /* 0x000000710e027220 */ /* 0x000fc40000410000 */
[-C--:B--2---:R-:W-:Y:S02]  /*2c90*/  FMUL.FTZ R6, R19, R113.reuse ;  /* 0x0000007113067220 */ /* 0x084fe40000410000 */
[-C--:B------:R-:W-:Y:S01]  /*2ca0*/  FMUL.FTZ R7, R18, R113.reuse ;  /* 0x0000007112077220 */ /* 0x080fe20000410000 */
[----:B------:R-:W1:Y:S01]  /*2cb0*/  MUFU.EX2 R124, R124 ;  /* 0x0000007c007c7308 */ /* 0x000e620000000800 */
[-C--:B0-----:R-:W-:Y:S02]  /*2cc0*/  FMUL.FTZ R114, R21, R113.reuse ;  /* 0x0000007115727220 */ /* 0x081fe40000410000 */
[-C--:B------:R-:W-:Y:S02]  /*2cd0*/  FMUL.FTZ R119, R23, R113.reuse ;  /* 0x0000007117777220 */ /* 0x080fe40000410000 */
[----:B------:R-:W-:Y:S02]  /*2ce0*/  FMUL.FTZ R121, R22, R113 ;  /* 0x0000007116797220 */ /* 0x000fe40000410000 */
[----:B------:R-:W-:Y:S01]  /*2cf0*/  FMUL.FTZ R4, R0, UR19 ;  /* 0x0000001300047c20 */ /* 0x000fe20008410000 */
[----:B------:R-:W0:Y:S01]  /*2d00*/  MUFU.EX2 R6, R6 ;  /* 0x0000000600067308 */ /* 0x000e220000000800 */
[----:B---3--:R-:W-:-:S02]  /*2d10*/  FMUL.FTZ R145, R115, R116 ;  /* 0x0000007473917220 */ /* 0x008fc40000410000 */
[----:B------:R-:W-:Y:S02]  /*2d20*/  FMUL.FTZ R146, R115, R146 ;  /* 0x0000009273927220 */ /* 0x000fe40000410000 */
[----:B------:R-:W-:Y:S02]  /*2d30*/  FMUL.FTZ R5, RZ, R145 ;  /* 0x00000091ff057220 */ /* 0x000fe40000410000 */
[----:B------:R-:W-:Y:S01]  /*2d40*/  FMUL.RZ R134, R4, 0.15915493667125701904 ;  /* 0x3e22f98304867820 */ /* 0x000fe2000040c000 */
[----:B------:R-:W2:Y:S01]  /*2d50*/  MUFU.EX2 R7, R7 ;  /* 0x0000000700077308 */ /* 0x000ea20000000800 */
[C---:B-1----:R-:W-:Y:S02]  /*2d60*/  FMUL.FTZ R193, R124.reuse, R193 ;  /* 0x000000c17cc17220 */ /* 0x042fe40000410000 */
[----:B------:R-:W-:Y:S01]  /*2d70*/  FMUL.FTZ R195, R124, R195 ;  /* 0x000000c37cc37220 */ /* 0x000fe20000410000 */
[----:B------:R-:W-:Y:S01]  /*2d80*/  HADD2.F32 R124, -RZ, R89.H0_H0 ;  /* 0x20000059ff7c7230 */ /* 0x000fe20000004100 */
[----:B------:R-:W-:-:S02]  /*2d90*/  FMUL.FTZ R4, R12, R113 ;  /* 0x000000710c047220 */ /* 0x000fc40000410000 */
[----:B------:R-:W-:Y:S01]  /*2da0*/  FMUL.FTZ R129, R17, R113 ;  /* 0x0000007111817220 */ /* 0x000fe20000410000 */
[----:B------:R-:W1:Y:S01]  /*2db0*/  MUFU.EX2 R3, R3 ;  /* 0x0000000300037308 */ /* 0x000e620000000800 */
[C---:B0-----:R-:W-:Y:S01]  /*2dc0*/  FMUL.FTZ R194, R6.reuse, R125 ;  /* 0x0000007d06c27220 */ /* 0x041fe20000410000 */
[----:B------:R-:W-:Y:S01]  /*2dd0*/  HADD2.F32 R125, -RZ, R201.H0_H0 ;  /* 0x200000c9ff7d7230 */ /* 0x000fe20000004100 */
[----:B------:R-:W-:Y:S02]  /*2de0*/  FMUL.FTZ R192, R6, R127 ;  /* 0x0000007f06c07220 */ /* 0x000fe40000410000 */
[----:B------:R-:W-:Y:S02]  /*2df0*/  FMUL.FTZ R130, R16, R113 ;  /* 0x0000007110827220 */ /* 0x000fe40000410000 */
[----:B------:R-:W-:Y:S01]  /*2e00*/  FMUL.FTZ R157, R26, R125 ;  /* 0x0000007d1a9d7220 */ /* 0x000fe20000410000 */
[----:B------:R-:W0:Y:S01]  /*2e10*/  MUFU.EX2 R117, R117 ;  /* 0x0000007500757308 */ /* 0x000e220000000800 */
[----:B--2---:R-:W-:-:S02]  /*2e20*/  FMUL.FTZ R189, R7, R128 ;  /* 0x0000008007bd7220 */ /* 0x004fc40000410000 */
[----:B------:R-:W-:Y:S02]  /*2e30*/  FMUL.FTZ R191, R7, R126 ;  /* 0x0000007e07bf7220 */ /* 0x000fe40000410000 */
[-C--:B------:R-:W-:Y:S02]  /*2e40*/  FMUL.FTZ R7, R145, R157.reuse ;  /* 0x0000009d91077220 */ /* 0x080fe40000410000 */
[----:B------:R-:W-:Y:S01]  /*2e50*/  FFMA.FTZ R5, R146, R157, -R5 ;  /* 0x0000009d92057223 */ /* 0x000fe20000010805 */
[----:B------:R-:W2:Y:S01]  /*2e60*/  MUFU.EX2 R2, R2 ;  /* 0x0000000200027308 */ /* 0x000ea20000000800 */
[----:B------:R-:W-:Y:S02]  /*2e70*/  FFMA.FTZ R7, RZ, R146, R7 ;  /* 0x00000092ff077223 */ /* 0x000fe40000010007 */
[C---:B-1----:R-:W-:Y:S01]  /*2e80*/  FMUL.FTZ R187, R3.reuse, R132 ;  /* 0x0000008403bb7220 */ /* 0x042fe20000410000 */
[----:B------:R-:W-:Y:S01]  /*2e90*/  HADD2.F32 R132, -RZ, R79.H0_H0 ;  /* 0x2000004fff847230 */ /* 0x000fe20000004100 */
[----:B------:R-:W-:-:S02]  /*2ea0*/  FMUL.FTZ R190, R3, R190 ;  /* 0x000000be03be7220 */ /* 0x000fc40000410000 */
[----:B------:R-:W-:Y:S01]  /*2eb0*/  FMUL.FTZ R3, R9, R145 ;  /* 0x0000009109037220 */ /* 0x000fe20000410000 */
[----:B------:R-:W1:Y:S01]  /*2ec0*/  MUFU.EX2 R114, R114 ;  /* 0x0000007200727308 */ /* 0x000e620000000800 */
[C---:B0-----:R-:W-:Y:S02]  /*2ed0*/  FMUL.FTZ R143, R117.reuse, R118 ;  /* 0x00000076758f7220 */ /* 0x041fe40000410000 */
[----:B------:R-:W-:Y:S02]  /*2ee0*/  FADD.FTZ R7, RZ, R7 ;  /* 0x00000007ff077221 */ /* 0x000fe40000010000 */
[----:B------:R-:W-:Y:S02]  /*2ef0*/  FFMA.FTZ R3, R8, R146, -R3 ;  /* 0x0000009208037223 */ /* 0x000fe40000010803 */
[----:B------:R-:W-:Y:S01]  /*2f00*/  FMUL.FTZ R144, R117, R144 ;  /* 0x0000009075907220 */ /* 0x000fe20000410000 */
[----:B------:R-:W0:Y:S01]  /*2f10*/  MUFU.EX2 R119, R119 ;  /* 0x0000007700777308 */ /* 0x000e220000000800 */
[C---:B--2---:R-:W-:Y:S01]  /*2f20*/  FMUL.FTZ R178, R2.reuse, R135 ;  /* 0x0000008702b27220 */ /* 0x044fe20000410000 */
[----:B------:R-:W-:Y:S01]  /*2f30*/  HADD2.F32 R117, -RZ, R82.H0_H0 ;  /* 0x20000052ff757230 */ /* 0x000fe20000004100 */
[----:B------:R-:W-:Y:S01]  /*2f40*/  FMUL.FTZ R188, R2, R133 ;  /* 0x0000008502bc7220 */ /* 0x000fe20000410000 */
[----:B------:R-:W-:Y:S01]  /*2f50*/  HADD2.F32 R135, -RZ, R80.H0_H0 ;  /* 0x20000050ff877230 */ /* 0x000fe20000004100 */
[----:B------:R-:W-:Y:S01]  /*2f60*/  FMUL.FTZ R2, R8, R145 ;  /* 0x0000009108027220 */ /* 0x000fe20000410000 */
[----:B------:R-:W-:Y:S01]  /*2f70*/  HADD2.F32 R133, -RZ, R78.H0_H0 ;  /* 0x2000004eff857230 */ /* 0x000fe20000004100 */
[----:B------:R-:W-:Y:S01]  /*2f80*/  FFMA.FTZ R5, R25, R124, R5 ;  /* 0x0000007c19057223 */ /* 0x000fe20000010005 */
[----:B------:R-:W2:Y:S01]  /*2f90*/  MUFU.EX2 R121, R121 ;  /* 0x0000007900797308 */ /* 0x000ea20000000800 */
[C---:B-1----:R-:W-:Y:S01]  /*2fa0*/  FMUL.FTZ R138, R114.reuse, R123 ;  /* 0x0000007b728a7220 */ /* 0x042fe20000410000 */
[----:B------:R-:W-:Y:S01]  /*2fb0*/  HADD2.F32 R123, -RZ, R88.H0_H0 ;  /* 0x20000058ff7b7230 */ /* 0x000fe20000004100 */
[----:B------:R-:W-:-:S02]  /*2fc0*/  FMUL.FTZ R137, R114, R137 ;  /* 0x0000008972897220 */ /* 0x000fc40000410000 */
[----:B------:R-:W-:Y:S02]  /*2fd0*/  FMUL.FTZ R114, R143, R7 ;  /* 0x000000078f727220 */ /* 0x000fe40000410000 */
[----:B------:R-:W-:Y:S01]  /*2fe0*/  FFMA.FTZ R2, R9, R146, R2 ;  /* 0x0000009209027223 */ /* 0x000fe20000010002 */
[----:B------:R-:W1:Y:S01]  /*2ff0*/  MUFU.EX2 R4, R4 ;  /* 0x0000000400047308 */ /* 0x000e620000000800 */
[C---:B------:R-:W-:Y:S02]  /*3000*/  FMUL.FTZ R115, R143.reuse, R3 ;  /* 0x000000038f737220 */ /* 0x040fe40000410000 */
[CC--:B------:R-:W-:Y:S02]  /*3010*/  FMUL.FTZ R116, R143.reuse, R5.reuse ;  /* 0x000000058f747220 */ /* 0x0c0fe40000410000 */
[C---:B------:R-:W-:Y:S02]  /*3020*/  FFMA.FTZ R114, R144.reuse, R5, -R114 ;  /* 0x0000000590727223 */ /* 0x040fe40000010872 */
[----:B------:R-:W-:Y:S01]  /*3030*/  FMUL.FTZ R6, R143, R2 ;  /* 0x000000028f067220 */ /* 0x000fe20000410000 */
[----:B------:R-:W-:Y:S01]  /*3040*/  MUFU.COS R136, R134 ;  /* 0x0000008600887308 */ /* 0x000fe20000000000 */
[----:B0-----:R-:W-:Y:S01]  /*3050*/  FMUL.FTZ R141, R119, R120 ;  /* 0x00000078778d7220 */ /* 0x001fe20000410000 */
[----:B------:R-:W-:Y:S01]  /*3060*/  HADD2.F32 R120, -RZ, R85.H0_H0 ;  /* 0x20000055ff787230 */ /* 0x000fe20000004100 */
[----:B------:R-:W-:-:S02]  /*3070*/  FFMA.FTZ R115, R144, R2, R115 ;  /* 0x0000000290737223 */ /* 0x000fc40000010073 */
[----:B------:R-:W-:Y:S02]  /*3080*/  FFMA.FTZ R116, R144, R7, R116 ;  /* 0x0000000790747223 */ /* 0x000fe40000010074 */
[----:B------:R-:W-:Y:S01]  /*3090*/  FFMA.FTZ R114, R24, R123, R114 ;  /* 0x0000007b18727223 */ /* 0x000fe20000010072 */
[----:B------:R-:W-:Y:S01]  /*30a0*/  MUFU.SIN R134, R134 ;  /* 0x0000008600867308 */ /* 0x000fe20000000400 */
[----:B------:R-:W-:Y:S02]  /*30b0*/  FFMA.FTZ R6, R144, R3, -R6 ;  /* 0x0000000390067223 */ /* 0x000fe40000010806 */
[----:B------:R-:W-:Y:S01]  /*30c0*/  FMUL.FTZ R142, R119, R142 ;  /* 0x0000008e778e7220 */ /* 0x000fe20000410000 */
[----:B------:R-:W-:Y:S01]  /*30d0*/  HADD2.F32 R119, -RZ, R84.H0_H0 ;  /* 0x20000054ff777230 */ /* 0x000fe20000004100 */
[C---:B------:R-:W-:Y:S02]  /*30e0*/  FMUL.FTZ R3, R141.reuse, R115 ;  /* 0x000000738d037220 */ /* 0x040fe40000410000 */
[----:B------:R-:W-:Y:S01]  /*30f0*/  FADD.FTZ R116, RZ, R116 ;  /* 0x00000074ff747221 */ /* 0x000fe20000010000 */
[----:B------:R-:W-:Y:S01]  /*3100*/  MUFU.EX2 R129, R129 ;  /* 0x0000008100817308 */ /* 0x000fe20000000800 */
[----:B------:R-:W-:-:S02]  /*3110*/  FMUL.FTZ R7, R141, R114 ;  /* 0x000000728d077220 */ /* 0x000fc40000410000 */
[-C--:B------:R-:W-:Y:S02]  /*3120*/  FMUL.FTZ R131, R15, R113.reuse ;  /* 0x000000710f837220 */ /* 0x080fe40000410000 */
[----:B------:R-:W-:Y:S02]  /*3130*/  FMUL.FTZ R113, R0, R113 ;  /* 0x0000007100717220 */ /* 0x000fe40000410000 */
[C---:B------:R-:W-:Y:S01]  /*3140*/  FFMA.FTZ R3, R142.reuse, R6, -R3 ;  /* 0x000000068e037223 */ /* 0x040fe20000010803 */
[----:B------:R-:W-:Y:S01]  /*3150*/  MUFU.EX2 R130, R130 ;  /* 0x0000008200827308 */ /* 0x000fe20000000800 */
[C---:B------:R-:W-:Y:S02]  /*3160*/  FMUL.FTZ R5, R141.reuse, R116 ;  /* 0x000000748d057220 */ /* 0x040fe40000410000 */
[----:B------:R-:W-:Y:S02]  /*3170*/  FMUL.FTZ R6, R141, R6 ;  /* 0x000000068d067220 */ /* 0x000fe40000410000 */
[----:B------:R-:W-:-:S02]  /*3180*/  FFMA.FTZ R7, R142, R116, R7 ;  /* 0x000000748e077223 */ /* 0x000fc40000010007 */
[C---:B--2---:R-:W-:Y:S01]  /*3190*/  FMUL.FTZ R139, R121.reuse, R122 ;  /* 0x0000007a798b7220 */ /* 0x044fe20000410000 */
[----:B------:R-:W-:Y:S01]  /*31a0*/  HADD2.F32 R122, -RZ, R87.H0_H0 ;  /* 0x20000057ff7a7230 */ /* 0x000fe20000004100 */
[C---:B------:R-:W-:Y:S01]  /*31b0*/  FFMA.FTZ R5, R142.reuse, R114, -R5 ;  /* 0x000000728e057223 */ /* 0x040fe20000010805 */
[----:B------:R-:W0:Y:S01]  /*31c0*/  MUFU.EX2 R113, R113 ;  /* 0x0000007100717308 */ /* 0x000e220000000800 */
[----:B------:R-:W-:Y:S02]  /*31d0*/  FFMA.FTZ R6, R142, R115, R6 ;  /* 0x000000738e067223 */ /* 0x000fe40000010006 */
[----:B------:R-:W-:Y:S02]  /*31e0*/  FADD.FTZ R7, RZ, R7 ;  /* 0x00000007ff077221 */ /* 0x000fe40000010000 */
[----:B------:R-:W-:Y:S01]  /*31f0*/  FMUL.FTZ R140, R121, R140 ;  /* 0x0000008c798c7220 */ /* 0x000fe20000410000 */
[----:B------:R-:W-:Y:S01]  /*3200*/  HADD2.F32 R121, -RZ, R86.H0_H0 ;  /* 0x20000056ff797230 */ /* 0x000fe20000004100 */
[----:B------:R-:W-:Y:S01]  /*3210*/  FMUL.FTZ R115, R139, R3 ;  /* 0x000000038b737220 */ /* 0x000fe20000410000 */
[----:B------:R-:W2:Y:S01]  /*3220*/  MUFU.EX2 R131, R131 ;  /* 0x0000008300837308 */ /* 0x000ea20000000800 */
[----:B------:R-:W-:-:S02]  /*3230*/  FFMA.FTZ R5, R23, R122, R5 ;  /* 0x0000007a17057223 */ /* 0x000fc40000010005 */
[C---:B------:R-:W-:Y:S02]  /*3240*/  FMUL.FTZ R2, R139.reuse, R7 ;  /* 0x000000078b027220 */ /* 0x040fe40000410000 */
[-C--:B------:R-:W-:Y:S02]  /*3250*/  FFMA.FTZ R115, R140, R6.reuse, R115 ;  /* 0x000000068c737223 */ /* 0x080fe40000010073 */
[C---:B------:R-:W-:Y:S02]  /*3260*/  FMUL.FTZ R6, R139.reuse, R6 ;  /* 0x000000068b067220 */ /* 0x040fe40000410000 */
[C---:B-1----:R-:W-:Y:S02]  /*3270*/  FMUL.FTZ R197, R4.reuse, R197 ;  /* 0x000000c504c57220 */ /* 0x042fe40000410000 */
[----:B------:R-:W-:Y:S02]  /*3280*/  FMUL.FTZ R199, R4, R199 ;  /* 0x000000c704c77220 */ /* 0x000fe40000410000 */
[----:B------:R-:W-:-:S02]  /*3290*/  FMUL.FTZ R4, R139, R5 ;  /* 0x000000058b047220 */ /* 0x000fc40000410000 */
[C---:B------:R-:W-:Y:S02]  /*32a0*/  FFMA.FTZ R2, R140.reuse, R5, -R2 ;  /* 0x000000058c027223 */ /* 0x040fe40000010802 */
[C---:B------:R-:W-:Y:S02]  /*32b0*/  FFMA.FTZ R6, R140.reuse, R3, -R6 ;  /* 0x000000038c067223 */ /* 0x040fe40000010806 */
[C---:B------:R-:W-:Y:S02]  /*32c0*/  FMUL.FTZ R3, R137.reuse, R115 ;  /* 0x0000007389037220 */ /* 0x040fe40000410000 */
[----:B------:R-:W-:Y:S02]  /*32d0*/  FFMA.FTZ R4, R140, R7, R4 ;  /* 0x000000078c047223 */ /* 0x000fe40000010004 */
[----:B------:R-:W-:Y:S02]  /*32e0*/  FFMA.FTZ R2, R22, R121, R2 ;  /* 0x0000007916027223 */ /* 0x000fe40000010002 */
[----:B------:R-:W-:-:S02]  /*32f0*/  FMUL.FTZ R5, R137, R6 ;  /* 0x0000000689057220 */ /* 0x000fc40000410000 */
[----:B------:R-:W-:Y:S02]  /*3300*/  FFMA.FTZ R6, R138, R6, -R3 ;  /* 0x000000068a067223 */ /* 0x000fe40000010803 */
[----:B------:R-:W-:Y:S02]  /*3310*/  FADD.FTZ R4, RZ, R4 ;  /* 0x00000004ff047221 */ /* 0x000fe40000010000 */
[----:B------:R-:W-:Y:S02]  /*3320*/  FMUL.FTZ R3, R137, R2 ;  /* 0x0000000289037220 */ /* 0x000fe40000410000 */
[----:B0-----:R-:W-:Y:S02]  /*3330*/  FMUL.FTZ R136, R113, R136 ;  /* 0x0000008871887220 */ /* 0x001fe40000410000 */
[----:B------:R-:W-:Y:S02]  /*3340*/  FMUL.FTZ R163, R27, R153 ;  /* 0x000000991ba37220 */ /* 0x000fe40000410000 */
[----:B------:R-:W-:-:S02]  /*3350*/  FMUL.FTZ R7, R137, R4 ;  /* 0x0000000489077220 */ /* 0x000fc40000410000 */
[----:B------:R-:W-:Y:S02]  /*3360*/  FFMA.FTZ R3, R138, R4, R3 ;  /* 0x000000048a037223 */ /* 0x000fe40000010003 */
[----:B------:R-:W-:Y:S02]  /*3370*/  FMUL.FTZ R134, R113, R134 ;  /* 0x0000008671867220 */ /* 0x000fe40000410000 */
[----:B------:R-:W-:Y:S02]  /*3380*/  FMUL.FTZ R159, R27, R151 ;  /* 0x000000971b9f7220 */ /* 0x000fe40000410000 */
[-C--:B------:R-:W-:Y:S02]  /*3390*/  FMUL.FTZ R4, R136, R163.reuse ;  /* 0x000000a388047220 */ /* 0x080fe40000410000 */
[----:B------:R-:W-:Y:S02]  /*33a0*/  FFMA.FTZ R7, R138, R2, -R7 ;  /* 0x000000028a077223 */ /* 0x000fe40000010807 */
[----:B------:R-:W-:-:S02]  /*33b0*/  FMUL.FTZ R2, R134, R163 ;  /* 0x000000a386027220 */ /* 0x000fc40000410000 */
[----:B------:R-:W-:Y:S02]  /*33c0*/  FMUL.FTZ R165, R28, R153 ;  /* 0x000000991ca57220 */ /* 0x000fe40000410000 */
[----:B------:R-:W-:Y:S02]  /*33d0*/  FFMA.FTZ R116, -R134, R159, -R4 ;  /* 0x0000009f86747223 */ /* 0x000fe40000010904 */
[----:B------:R-:W-:Y:S02]  /*33e0*/  FADD.FTZ R4, RZ, R3 ;  /* 0x00000003ff047221 */ /* 0x000fe40000010000 */
[----:B------:R-:W-:Y:S02]  /*33f0*/  FFMA.FTZ R114, R138, R115, R5 ;  /* 0x000000738a727223 */ /* 0x000fe40000010005 */
[----:B------:R-:W-:Y:S02]  /*3400*/  FMUL.FTZ R162, R28, R151 ;  /* 0x000000971ca27220 */ /* 0x000fe40000410000 */
[----:B------:R-:W-:-:S02]  /*3410*/  FFMA.FTZ R5, R136, R159, -R2 ;  /* 0x0000009f88057223 */ /* 0x000fc40000010802 */
[----:B------:R-:W-:Y:S02]  /*3420*/  FADD.FTZ R118, -R165, R116 ;  /* 0x00000074a5767221 */ /* 0x000fe40000010100 */
[----:B------:R-:W-:Y:S02]  /*3430*/  FFMA.FTZ R2, R21, R120, R7 ;  /* 0x0000007815027223 */ /* 0x000fe40000010007 */
[----:B------:R-:W-:Y:S02]  /*3440*/  FMUL.FTZ R3, R195, R4 ;  /* 0x00000004c3037220 */ /* 0x000fe40000410000 */
[----:B------:R-:W-:Y:S02]  /*3450*/  FADD.FTZ R116, R162, R5 ;  /* 0x00000005a2747221 */ /* 0x000fe40000010000 */
[----:B------:R-:W-:Y:S02]  /*3460*/  FMUL.FTZ R7, R199, -R118 ;  /* 0x80000076c7077220 */ /* 0x000fe40000410000 */
[----:B------:R-:W-:-:S02]  /*3470*/  FMUL.FTZ R5, R195, R2 ;  /* 0x00000002c3057220 */ /* 0x000fc40000410000 */
[----:B------:R-:W-:Y:S02]  /*3480*/  FFMA.FTZ R3, R193, R2, -R3 ;  /* 0x00000002c1037223 */ /* 0x000fe40000010803 */
[----:B------:R-:W-:Y:S02]  /*3490*/  FFMA.FTZ R115, R197, R116, -R7 ;  /* 0x00000074c5737223 */ /* 0x000fe40000010807 */
[----:B------:R-:W-:Y:S02]  /*34a0*/  FFMA.FTZ R5, R193, R4, R5 ;  /* 0x00000004c1057223 */ /* 0x000fe40000010005 */
[----:B------:R-:W-:Y:S02]  /*34b0*/  FFMA.FTZ R7, R20, R119, R3 ;  /* 0x0000007714077223 */ /* 0x000fe40000010003 */
[C---:B------:R-:W-:Y:S02]  /*34c0*/  FMUL.FTZ R3, R195.reuse, R6 ;  /* 0x00000006c3037220 */ /* 0x040fe40000410000 */
[----:B------:R-:W-:-:S02]  /*34d0*/  FMUL.FTZ R2, R195, R114 ;  /* 0x00000072c3027220 */ /* 0x000fc40000410000 */
[----:B------:R-:W-:Y:S02]  /*34e0*/  FADD.FTZ R113, RZ, R5 ;  /* 0x00000005ff717221 */ /* 0x000fe40000010000 */
[----:B------:R-:W-:Y:S02]  /*34f0*/  FMUL.FTZ R4, R194, R7 ;  /* 0x00000007c2047220 */ /* 0x000fe40000410000 */
[----:B------:R-:W-:Y:S02]  /*3500*/  FFMA.FTZ R5, R193, R114, R3 ;  /* 0x00000072c1057223 */ /* 0x000fe40000010003 */
[----:B------:R-:W-:Y:S02]  /*3510*/  FMUL.FTZ R116, R199, -R116 ;  /* 0x80000074c7747220 */ /* 0x000fe40000410000 */
[----:B------:R-:W-:Y:S02]  /*3520*/  FFMA.FTZ R3, R193, R6, -R2 ;  /* 0x00000006c1037223 */ /* 0x000fe40000010802 */
[----:B------:R-:W-:-:S02]  /*3530*/  FFMA.FTZ R6, R192, R113, R4 ;  /* 0x00000071c0067223 */ /* 0x000fc40000010004 */
[C---:B------:R-:W-:Y:S02]  /*3540*/  FMUL.FTZ R113, R194.reuse, R113 ;  /* 0x00000071c2717220 */ /* 0x040fe40000410000 */
[----:B------:R-:W-:Y:S01]  /*3550*/  FFMA.FTZ R127, R197, R118, R116 ;  /* 0x00000076c57f7223 */ /* 0x000fe20000010074 */
[----:B------:R-:W-:Y:S01]  /*3560*/  HADD2.F32 R118, -RZ, R83.H0_H0 ;  /* 0x20000053ff767230 */ /* 0x000fe20000004100 */
[----:B------:R-:W-:Y:S01]  /*3570*/  FMUL.FTZ R2, R194, R5 ;  /* 0x00000005c2027220 */ /* 0x000fe20000410000 */
[----:B------:R-:W-:Y:S01]  /*3580*/  HADD2.F32 R116, -RZ, R81.H0_H0 ;  /* 0x20000051ff747230 */ /* 0x000fe20000004100 */
[----:B------:R-:W-:Y:S02]  /*3590*/  FFMA.FTZ R113, R192, R7, -R113 ;  /* 0x00000007c0717223 */ /* 0x000fe40000010871 */
[----:B------:R-:W-:Y:S02]  /*35a0*/  FADD.FTZ R114, RZ, R6 ;  /* 0x00000006ff727221 */ /* 0x000fe40000010000 */
[----:B------:R-:W-:-:S02]  /*35b0*/  FMUL.FTZ R4, R194, R3 ;  /* 0x00000003c2047220 */ /* 0x000fc40000410000 */
[C---:B------:R-:W-:Y:S02]  /*35c0*/  FFMA.FTZ R2, R192.reuse, R3, -R2 ;  /* 0x00000003c0027223 */ /* 0x040fe40000010802 */
[----:B------:R-:W-:Y:S02]  /*35d0*/  FFMA.FTZ R6, R19, R118, R113 ;  /* 0x0000007613067223 */ /* 0x000fe40000010071 */
[C---:B------:R-:W-:Y:S02]  /*35e0*/  FMUL.FTZ R7, R191.reuse, R114 ;  /* 0x00000072bf077220 */ /* 0x040fe40000410000 */
[----:B------:R-:W-:Y:S02]  /*35f0*/  FFMA.FTZ R4, R192, R5, R4 ;  /* 0x00000005c0047223 */ /* 0x000fe40000010004 */
[C---:B------:R-:W-:Y:S02]  /*3600*/  FMUL.FTZ R5, R191.reuse, R2 ;  /* 0x00000002bf057220 */ /* 0x040fe40000410000 */
[----:B------:R-:W-:-:S02]  /*3610*/  FMUL.FTZ R113, R191, R6 ;  /* 0x00000006bf717220 */ /* 0x000fc40000410000 */
[----:B------:R-:W-:Y:S02]  /*3620*/  FFMA.FTZ R7, R189, R6, -R7 ;  /* 0x00000006bd077223 */ /* 0x000fe40000010807 */
[----:B------:R-:W-:Y:S02]  /*3630*/  FMUL.FTZ R3, R191, R4 ;  /* 0x00000004bf037220 */ /* 0x000fe40000410000 */
[----:B------:R-:W-:Y:S02]  /*3640*/  FMUL.FTZ R186, R129, R186 ;  /* 0x000000ba81ba7220 */ /* 0x000fe40000410000 */
[C---:B------:R-:W-:Y:S02]  /*3650*/  FFMA.FTZ R5, R189.reuse, R4, R5 ;  /* 0x00000004bd057223 */ /* 0x040fe40000010005 */
[----:B------:R-:W-:Y:S02]  /*3660*/  FFMA.FTZ R113, R189, R114, R113 ;  /* 0x00000072bd717223 */ /* 0x000fe40000010071 */
[----:B------:R-:W-:-:S02]  /*3670*/  FFMA.FTZ R7, R18, R117, R7 ;  /* 0x0000007512077223 */ /* 0x000fc40000010007 */
[----:B------:R-:W-:Y:S02]  /*3680*/  FFMA.FTZ R3, R189, R2, -R3 ;  /* 0x00000002bd037223 */ /* 0x000fe40000010803 */
[----:B------:R-:W-:Y:S02]  /*3690*/  FMUL.FTZ R184, R129, R184 ;  /* 0x000000b881b87220 */ /* 0x000fe40000410000 */
[C---:B------:R-:W-:Y:S02]  /*36a0*/  FMUL.FTZ R2, R186.reuse, R5 ;  /* 0x00000005ba027220 */ /* 0x040fe40000410000 */
[----:B------:R-:W-:Y:S02]  /*36b0*/  FADD.FTZ R113, RZ, R113 ;  /* 0x00000071ff717221 */ /* 0x000fe40000010000 */
[C---:B------:R-:W-:Y:S02]  /*36c0*/  FMUL.FTZ R6, R186.reuse, R7 ;  /* 0x00000007ba067220 */ /* 0x040fe40000410000 */
[----:B------:R-:W-:-:S02]  /*36d0*/  FMUL.FTZ R4, R186, R3 ;  /* 0x00000003ba047220 */ /* 0x000fc40000410000 */
[----:B------:R-:W-:Y:S02]  /*36e0*/  FFMA.FTZ R2, R184, R3, -R2 ;  /* 0x00000003b8027223 */ /* 0x000fe40000010802 */
[-C--:B------:R-:W-:Y:S02]  /*36f0*/  FMUL.FTZ R3, R186, R113.reuse ;  /* 0x00000071ba037220 */ /* 0x080fe40000410000 */
[C---:B------:R-:W-:Y:S02]  /*3700*/  FFMA.FTZ R6, R184.reuse, R113, R6 ;  /* 0x00000071b8067223 */ /* 0x040fe40000010006 */
[----:B------:R-:W-:Y:S02]  /*3710*/  FFMA.FTZ R3, R184, R7, -R3 ;  /* 0x00000007b8037223 */ /* 0x000fe40000010803 */
[----:B------:R-:W-:Y:S02]  /*3720*/  FMUL.FTZ R185, R130, R185 ;  /* 0x000000b982b97220 */ /* 0x000fe40000410000 */
[----:B------:R-:W-:-:S02]  /*3730*/  FADD.FTZ R114, RZ, R6 ;  /* 0x00000006ff727221 */ /* 0x000fc40000010000 */
[----:B------:R-:W-:Y:S02]  /*3740*/  FFMA.FTZ R6, R17, R116, R3 ;  /* 0x0000007411067223 */ /* 0x000fe40000010003 */
[----:B------:R-:W-:Y:S02]  /*3750*/  FMUL.FTZ R183, R130, R183 ;  /* 0x000000b782b77220 */ /* 0x000fe40000410000 */
[C---:B------:R-:W-:Y:S02]  /*3760*/  FMUL.FTZ R3, R185.reuse, R114 ;  /* 0x00000072b9037220 */ /* 0x040fe40000410000 */
[----:B------:R-:W-:Y:S02]  /*3770*/  FFMA.FTZ R4, R184, R5, R4 ;  /* 0x00000005b8047223 */ /* 0x000fe40000010004 */
[-C--:B------:R-:W-:Y:S02]  /*3780*/  FMUL.FTZ R5, R185, R6.reuse ;  /* 0x00000006b9057220 */ /* 0x080fe40000410000 */
[----:B------:R-:W-:-:S02]  /*3790*/  FFMA.FTZ R3, R183, R6, -R3 ;  /* 0x00000006b7037223 */ /* 0x000fc40000010803 */
[----:B--2---:R-:W-:Y:S02]  /*37a0*/  FMUL.FTZ R182, R131, R182 ;  /* 0x000000b683b67220 */ /* 0x004fe40000410000 */
[----:B------:R-:W-:Y:S02]  /*37b0*/  FFMA.FTZ R114, R183, R114, R5 ;  /* 0x00000072b7727223 */ /* 0x000fe40000010005 */
[----:B------:R-:W-:Y:S02]  /*37c0*/  FFMA.FTZ R7, R16, R135, R3 ;  /* 0x0000008710077223 */ /* 0x000fe40000010003 */
[----:B------:R-:W-:Y:S02]  /*37d0*/  FMUL.FTZ R176, R131, R176 ;  /* 0x000000b083b07220 */ /* 0x000fe40000410000 */
[----:B------:R-:W-:Y:S02]  /*37e0*/  FADD.FTZ R113, RZ, R114 ;  /* 0x00000072ff717221 */ /* 0x000fe40000010000 */
[----:B------:R-:W-:-:S02]  /*37f0*/  FMUL.FTZ R6, R182, R7 ;  /* 0x00000007b6067220 */ /* 0x000fc40000410000 */
[----:B------:R-:W-:Y:S02]  /*3800*/  FMUL.FTZ R5, R185, R2 ;  /* 0x00000002b9057220 */ /* 0x000fe40000410000 */
[-C--:B------:R-:W-:Y:S02]  /*3810*/  FFMA.FTZ R6, R176, R113.reuse, R6 ;  /* 0x00000071b0067223 */ /* 0x080fe40000010006 */
[----:B------:R-:W-:Y:S02]  /*3820*/  FMUL.FTZ R113, R182, R113 ;  /* 0x00000071b6717220 */ /* 0x000fe40000410000 */
[----:B------:R-:W-:Y:S02]  /*3830*/  FMUL.FTZ R166, R29, R153 ;  /* 0x000000991da67220 */ /* 0x000fe40000410000 */
[----:B------:R-:W-:Y:S02]  /*3840*/  FFMA.FTZ R113, R176, R7, -R113 ;  /* 0x00000007b0717223 */ /* 0x000fe40000010871 */
[----:B------:R-:W-:-:S02]  /*3850*/  FMUL.FTZ R3, R185, R4 ;  /* 0x00000004b9037220 */ /* 0x000fc40000410000 */
[----:B------:R-:W-:Y:S02]  /*3860*/  FFMA.FTZ R5, R183, R4, R5 ;  /* 0x00000004b7057223 */ /* 0x000fe40000010005 */
[----:B------:R-:W-:Y:S02]  /*3870*/  FFMA.FTZ R113, R15, R132, R113 ;  /* 0x000000840f717223 */ /* 0x000fe40000010071 */
[----:B------:R-:W-:Y:S02]  /*3880*/  FMUL.FTZ R164, R29, R151 ;  /* 0x000000971da47220 */ /* 0x000fe40000410000 */
[----:B------:R-:W-:Y:S02]  /*3890*/  FADD.FTZ R127, -R166, R127 ;  /* 0x0000007fa67f7221 */ /* 0x000fe40000010100 */
[----:B------:R-:W-:Y:S02]  /*38a0*/  FFMA.FTZ R3, R183, R2, -R3 ;  /* 0x00000002b7037223 */ /* 0x000fe40000010803 */
[----:B------:R-:W-:-:S02]  /*38b0*/  FMUL.FTZ R2, R182, R5 ;  /* 0x00000005b6027220 */ /* 0x000fc40000410000 */
[----:B------:R-:W-:Y:S02]  /*38c0*/  FADD.FTZ R7, RZ, R6 ;  /* 0x00000006ff077221 */ /* 0x000fe40000010000 */
[----:B------:R-:W-:Y:S02]  /*38d0*/  FMUL.FTZ R114, R188, R113 ;  /* 0x00000071bc727220 */ /* 0x000fe40000410000 */
[----:B------:R-:W-:Y:S02]  /*38e0*/  FADD.FTZ R115, R164, R115 ;  /* 0x00000073a4737221 */ /* 0x000fe40000010000 */
[----:B------:R-:W-:Y:S02]  /*38f0*/  FMUL.FTZ R126, R190, -R127 ;  /* 0x8000007fbe7e7220 */ /* 0x000fe40000410000 */
[-C--:B------:R-:W-:Y:S02]  /*3900*/  FMUL.FTZ R4, R182, R3.reuse ;  /* 0x00000003b6047220 */ /* 0x080fe40000410000 */
[----:B------:R-:W-:-:S02]  /*3910*/  FFMA.FTZ R3, R176, R3, -R2 ;  /* 0x00000003b0037223 */ /* 0x000fc40000010802 */
[-C--:B------:R-:W-:Y:S02]  /*3920*/  FMUL.FTZ R6, R188, R7.reuse ;  /* 0x00000007bc067220 */ /* 0x080fe40000410000 */
[----:B------:R-:W-:Y:S01]  /*3930*/  FFMA.FTZ R7, R178, R7, R114 ;  /* 0x00000007b2077223 */ /* 0x000fe20000010072 */
[----:B------:R-:W-:Y:S01]  /*3940*/  HADD2.F32 R114, -RZ, R77.H0_H0 ;  /* 0x2000004dff727230 */ /* 0x000fe20000004100 */
[----:B------:R-:W-:Y:S02]  /*3950*/  FFMA.FTZ R129, R187, R115, -R126 ;  /* 0x00000073bb817223 */ /* 0x000fe4000001087e */
[----:B------:R-:W-:Y:S02]  /*3960*/  FFMA.FTZ R5, R176, R5, R4 ;  /* 0x00000005b0057223 */ /* 0x000fe40000010004 */
[----:B------:R-:W-:Y:S02]  /*3970*/  FMUL.FTZ R126, R190, -R115 ;  /* 0x80000073be7e7220 */ /* 0x000fe40000410000 */
[----:B------:R-:W-:-:S02]  /*3980*/  FMUL.FTZ R4, R188, R3 ;  /* 0x00000003bc047220 */ /* 0x000fc40000410000 */
[----:B------:R-:W-:Y:S02]  /*3990*/  FFMA.FTZ R6, R178, R113, -R6 ;  /* 0x00000071b2067223 */ /* 0x000fe40000010806 */
[----:B------:R-:W-:Y:S02]  /*39a0*/  FADD.FTZ R7, RZ, R7 ;  /* 0x00000007ff077221 */ /* 0x000fe40000010000 */
[----:B------:R-:W-:Y:S02]  /*39b0*/  FFMA.FTZ R126, R187, R127, R126 ;  /* 0x0000007fbb7e7223 */ /* 0x000fe4000001007e */
[-C--:B------:R-:W-:Y:S02]  /*39c0*/  FMUL.FTZ R2, R188, R5.reuse ;  /* 0x00000005bc027220 */ /* 0x080fe40000410000 */
[----:B------:R-:W-:Y:S02]  /*39d0*/  FFMA.FTZ R4, R178, R5, R4 ;  /* 0x00000005b2047223 */ /* 0x000fe40000010004 */
[----:B------:R-:W-:-:S02]  /*39e0*/  FMUL.FTZ R173, R30, R153 ;  /* 0x000000991ead7220 */ /* 0x000fc40000410000 */
[----:B------:R-:W-:Y:S02]  /*39f0*/  FFMA.FTZ R6, R14, R133, R6 ;  /* 0x000000850e067223 */ /* 0x000fe40000010006 */
[----:B------:R-:W-:Y:S02]  /*3a00*/  FMUL.FTZ R5, R190, R7 ;  /* 0x00000007be057220 */ /* 0x000fe40000410000 */
[----:B------:R-:W-:Y:S02]  /*3a10*/  FFMA.FTZ R2, R178, R3, -R2 ;  /* 0x00000003b2027223 */ /* 0x000fe40000010802 */
[----:B------:R-:W-:Y:S02]  /*3a20*/  FADD.FTZ R113, -R173, R126 ;  /* 0x0000007ead717221 */ /* 0x000fe40000010100 */
[C---:B------:R-:W-:Y:S02]  /*3a30*/  FMUL.FTZ R126, R190.reuse, R6 ;  /* 0x00000006be7e7220 */ /* 0x040fe40000410000 */
[----:B------:R-:W-:-:S02]  /*3a40*/  FMUL.FTZ R3, R190, R4 ;  /* 0x00000004be037220 */ /* 0x000fc40000410000 */
[C---:B------:R-:W-:Y:S02]  /*3a50*/  FFMA.FTZ R5, R187.reuse, R6, -R5 ;  /* 0x00000006bb057223 */ /* 0x040fe40000010805 */
[C---:B------:R-:W-:Y:S02]  /*3a60*/  FFMA.FTZ R126, R187.reuse, R7, R126 ;  /* 0x00000007bb7e7223 */ /* 0x040fe4000001007e */
[----:B------:R-:W-:Y:S02]  /*3a70*/  FFMA.FTZ R6, R187, R2, -R3 ;  /* 0x00000002bb067223 */ /* 0x000fe40000010803 */
[----:B------:R-:W-:Y:S02]  /*3a80*/  FFMA.FTZ R128, R13, R114, R5 ;  /* 0x000000720d807223 */ /* 0x000fe40000010005 */
[----:B------:R-:W-:Y:S02]  /*3a90*/  FMUL.FTZ R2, R190, R2 ;  /* 0x00000002be027220 */ /* 0x000fe40000410000 */
[----:B------:R-:W-:-:S02]  /*3aa0*/  FADD.FTZ R126, RZ, R126 ;  /* 0x0000007eff7e7221 */ /* 0x000fc40000010000 */
[----:B------:R-:W-:Y:S02]  /*3ab0*/  FMUL.FTZ R5, R199, R128 ;  /* 0x00000080c7057220 */ /* 0x000fe40000410000 */
[----:B------:R-:W-:Y:S02]  /*3ac0*/  FFMA.FTZ R2, R187, R4, R2 ;  /* 0x00000004bb027223 */ /* 0x000fe40000010002 */
[----:B------:R-:W-:Y:S02]  /*3ad0*/  FMUL.FTZ R3, R199, R6 ;  /* 0x00000006c7037220 */ /* 0x000fe40000410000 */
[C---:B------:R-:W-:Y:S02]  /*3ae0*/  FFMA.FTZ R4, R197.reuse, R126, R5 ;  /* 0x0000007ec5047223 */ /* 0x040fe40000010005 */
[-C--:B------:R-:W-:Y:S02]  /*3af0*/  FFMA.FTZ R5, R197, R2.reuse, R3 ;  /* 0x00000002c5057223 */ /* 0x080fe40000010003 */
[----:B------:R-:W-:-:S02]  /*3b00*/  FMUL.FTZ R2, R199, R2 ;  /* 0x00000002c7027220 */ /* 0x000fc40000410000 */
[----:B------:R-:W-:Y:S02]  /*3b10*/  FMUL.FTZ R152, R134, R5 ;  /* 0x0000000586987220 */ /* 0x000fe40000410000 */
[----:B------:R-:W-:Y:S02]  /*3b20*/  FFMA.FTZ R3, R197, R6, -R2 ;  /* 0x00000006c5037223 */ /* 0x000fe40000010802 */
[----:B------:R-:W-:Y:S02]  /*3b30*/  FMUL.FTZ R174, R30, R151 ;  /* 0x000000971eae7220 */ /* 0x000fe40000410000 */
[-C--:B------:R-:W-:Y:S02]  /*3b40*/  FMUL.FTZ R2, R134, R3.reuse ;  /* 0x0000000386027220 */ /* 0x080fe40000410000 */
[C---:B------:R-:W-:Y:S02]  /*3b50*/  FFMA.FTZ R152, R136.reuse, R3, -R152 ;  /* 0x0000000388987223 */ /* 0x040fe40000010898 */
[----:B------:R-:W-:-:S02]  /*3b60*/  FFMA.FTZ R5, R136, R5, R2 ;  /* 0x0000000588057223 */ /* 0x000fc40000010002 */
[----:B------:R0:W1:Y:S01]  /*3b70*/  @P2 LDS.64 R2, [R111.X8+0x1888] ;  /* 0x001888006f022984 */ /* 0x0000620000008a00 */
[----:B------:R-:W-:Y:S02]  /*3b80*/  FADD.FTZ R129, R174, R129 ;  /* 0x00000081ae817221 */ /* 0x000fe40000010000 */
[----:B------:R-:W-:Y:S02]  /*3b90*/  FMUL.FTZ R115, R188, -R113 ;  /* 0x80000071bc737220 */ /* 0x000fe40000410000 */
[----:B------:R-:W-:Y:S02]  /*3ba0*/  FMUL.FTZ R126, R199, R126 ;  /* 0x0000007ec77e7220 */ /* 0x000fe40000410000 */
[-C--:B------:R-:W-:Y:S01]  /*3bb0*/  FFMA.FTZ R130, R178, R129.reuse, -R115 ;  /* 0x00000081b2827223 */ /* 0x080fe20000010873 */
[----:B------:R-:W-:Y:S01]  /*3bc0*/  HADD2.F32 R115, -RZ, R76.H0_H0 ;  /* 0x2000004cff737230 */ /* 0x000fe20000004100 */
[----:B------:R-:W-:Y:S02]  /*3bd0*/  FMUL.FTZ R129, R188, -R129 ;  /* 0x80000081bc817220 */ /* 0x000fe40000410000 */
[----:B------:R-:W-:-:S02]  /*3be0*/  FFMA.FTZ R126, R197, R128, -R126 ;  /* 0x00000080c57e7223 */ /* 0x000fc4000001087e */
[----:B------:R-:W-:Y:S02]  /*3bf0*/  FFMA.FTZ R129, R178, R113, R129 ;  /* 0x00000071b2817223 */ /* 0x000fe40000010081 */
[----:B------:R-:W-:Y:S02]  /*3c00*/  FFMA.FTZ R7, R12, R115, R126 ;  /* 0x000000730c077223 */ /* 0x000fe4000001007e */
[----:B------:R-:W-:Y:S02]  /*3c10*/  FADD.FTZ R113, RZ, R4 ;  /* 0x00000004ff717221 */ /* 0x000fe40000010000 */
[C---:B------:R-:W-:Y:S02]  /*3c20*/  FMUL.FTZ R6, R134.reuse, R7 ;  /* 0x0000000786067220 */ /* 0x040fe40000410000 */
[-C--:B------:R-:W-:Y:S02]  /*3c30*/  FMUL.FTZ R4, R134, R113.reuse ;  /* 0x0000007186047220 */ /* 0x080fe40000410000 */
[C---:B------:R-:W-:Y:S01]  /*3c40*/  FFMA.FTZ R6, R136.reuse, R113, R6 ;  /* 0x0000007188067223 */ /* 0x040fe20000010006 */
[----:B------:R-:W-:Y:S01]  /*3c50*/  HADD2.F32 R113, -RZ, R75.H0_H0 ;  /* 0x2000004bff717230 */ /* 0x000fe20000004100 */
[----:B------:R-:W-:Y:S01]  /*3c60*/  FFMA.FTZ R4, R136, R7, -R4 ;  /* 0x0000000788047223 */ /* 0x000fe20000010804 */
[----:B------:R-:W-:Y:S05]  /*3c70*/  @P2 BRA `(.L_x_8105) ;  /* 0x0000007000002947 */ /* 0x000fea0003800000 */
[----:B0-----:R-:W-:Y:S01]  /*3c80*/  ULDC UR20, c[0x0][0x174] ;  /* 0x00005d0000147ab9 */ /* 0x001fe20000000800 */
[----:B-1----:R-:W-:Y:S01]  /*3c90*/  HFMA2.MMA R3, -RZ, RZ, 0, 0 ;  /* 0x00000000ff037435 */ /* 0x002fe200000001ff */
[----:B------:R-:W-:Y:S01]  /*3ca0*/  UISETP.NE.AND UP0, UPT, UR24, UR20, UPT ;  /* 0x000000141800728c */ /* 0x000fe2000bf05270 */
[----:B------:R-:W-:-:S02]  /*3cb0*/  MOV R2, 0x3f800000 ;  /* 0x3f80000000027802 */ /* 0x000fc40000000f00 */
[----:B------:R-:W-:-:S03]  /*3cc0*/  MOV R7, UR9 ;  /* 0x0000000900077c02 */ /* 0x000fc60008000f00 */
[----:B------:R-:W-:-:S13]  /*3cd0*/  PLOP3.LUT P3, PT, PT, PT, UP0, 0x80, 0x0 ;  /* 0x000000000000781c */ /* 0x000fda0003f6f008 */
[----:B------:R0:W1:Y:S02]  /*3ce0*/  @P3 LDS.64 R2, [R7+UR46] ;  /* 0x0000002e07023984 */ /* 0x0000640008000a00 */
.L_x_8105:
[----:B0-----:R-:W-:Y:S05]  /*3cf0*/  BSYNC B0 ;  /* 0x0000000000007941 */ /* 0x001fea0003800000 */
.L_x_8104:
[----:B------:R-:W0:Y:S01]  /*3d00*/  SHFL.UP PT, R7, R152, 0x1, RZ ;  /* 0x0420000098077989 */ /* 0x000e2200000e00ff */
[----:B------:R-:W-:Y:S01]  /*3d10*/  FADD.FTZ R154, RZ, R6 ;  /* 0x00000006ff9a7221 */ /* 0x000fe20000010000 */
[----:B------:R-:W-:Y:S01]  /*3d20*/  MOV R131, UR24 ;  /* 0x0000001800837c02 */ /* 0x000fe20008000f00 */
[----:B------:R-:W-:Y:S01]  /*3d30*/  FFMA.FTZ R155, R0, R113, R4 ;  /* 0x00000071009b7223 */ /* 0x000fe20000010004 */
[----:B------:R-:W-:Y:S01]  /*3d40*/  ISETP.GE.AND P3, PT, R109, 0x1, PT ;  /* 0x000000016d00780c */ /* 0x000fe20003f66270 */
[C---:B------:R-:W-:Y:S01]  /*3d50*/  FMUL.FTZ R175, R31.reuse, R151 ;  /* 0x000000971faf7220 */ /* 0x040fe20000410000 */
[----:B------:R-:W2:Y:S01]  /*3d60*/  SHFL.UP PT, R4, R5, 0x1, RZ ;  /* 0x0420000005047989 */ /* 0x000ea200000e00ff */
[----:B------:R-:W-:Y:S01]  /*3d70*/  FMUL.FTZ R180, R31, R153 ;  /* 0x000000991fb47220 */ /* 0x000fe20000410000 */
[----:B------:R-:W-:Y:S01]  /*3d80*/  ISETP.GE.OR P0, PT, R131, c[0x0][0x174], P0 ;  /* 0x00005d0083007a0c */ /* 0x000fe20000706670 */
[----:B------:R-:W-:Y:S01]  /*3d90*/  FADD.FTZ R127, R175, R130 ;  /* 0x00000082af7f7221 */ /* 0x000fe20000010000 */
[----:B------:R-:W3:Y:S01]  /*3da0*/  SHFL.UP PT, R126, R154, 0x1, RZ ;  /* 0x042000009a7e7989 */ /* 0x000ee200000e00ff */
[----:B------:R-:W-:Y:S01]  /*3db0*/  FADD.FTZ R129, -R180, R129 ;  /* 0x00000081b4817221 */ /* 0x000fe20000010100 */
[----:B------:R-:W-:Y:S01]  /*3dc0*/  BSSY B0, `(.L_x_8106) ;  /* 0x0000106000007945 */ /* 0x000fe20003800000 */
[C---:B------:R-:W-:Y:S01]  /*3dd0*/  FMUL.FTZ R130, R182.reuse, -R127 ;  /* 0x8000007fb6827220 */ /* 0x040fe20000410000 */
[----:B------:R-:W4:Y:S01]  /*3de0*/  SHFL.UP PT, R6, R155, 0x1, RZ ;  /* 0x042000009b067989 */ /* 0x000f2200000e00ff */
[----:B------:R-:W-:-:S02]  /*3df0*/  FMUL.FTZ R128, R182, -R129 ;  /* 0x80000081b6807220 */ /* 0x000fc40000410000 */
[----:B------:R-:W-:Y:S01]  /*3e00*/  FFMA.FTZ R130, R176, R129, R130 ;  /* 0x00000081b0827223 */ /* 0x000fe20000010082 */
[----:B-----5:R-:W-:Y:S01]  /*3e10*/  SHFL.IDX PT, R11, R11, RZ, 0x1f ;  /* 0x00001fff0b0b7589 */ /* 0x020fe200000e0000 */
[----:B------:R-:W-:Y:S02]  /*3e20*/  FMUL.FTZ R181, R32, R153 ;  /* 0x0000009920b57220 */ /* 0x000fe40000410000 */
[----:B------:R-:W-:Y:S02]  /*3e30*/  FFMA.FTZ R127, R176, R127, -R128 ;  /* 0x0000007fb07f7223 */ /* 0x000fe40000010880 */
[----:B------:R-:W-:Y:S02]  /*3e40*/  FMUL.FTZ R196, R32, R151 ;  /* 0x0000009720c47220 */ /* 0x000fe40000410000 */
[----:B------:R-:W-:Y:S02]  /*3e50*/  FADD.FTZ R130, -R181, R130 ;  /* 0x00000082b5827221 */ /* 0x000fe40000010100 */
[----:B------:R-:W-:-:S02]  /*3e60*/  FADD.FTZ R128, R196, R127 ;  /* 0x0000007fc4807221 */ /* 0x000fc40000010000 */
[----:B------:R-:W-:Y:S02]  /*3e70*/  FMUL.FTZ R129, R185, -R130 ;  /* 0x80000082b9817220 */ /* 0x000fe40000410000 */
[----:B0-----:R-:W-:Y:S02]  /*3e80*/  FMUL.FTZ R127, R5, R7 ;  /* 0x00000007057f7220 */ /* 0x001fe40000410000 */
[-C--:B------:R-:W-:Y:S02]  /*3e90*/  FMUL.FTZ R147, R185, -R128.reuse ;  /* 0x80000080b9937220 */ /* 0x080fe40000410000 */
[----:B------:R-:W-:Y:S02]  /*3ea0*/  FFMA.FTZ R131, R183, R128, -R129 ;  /* 0x00000080b7837223 */ /* 0x000fe40000010881 */
[----:B--2---:R-:W-:Y:S02]  /*3eb0*/  FFMA.FTZ R128, R152, R4, R127 ;  /* 0x0000000498807223 */ /* 0x004fe4000001007f */
[----:B---3--:R-:W-:-:S02]  /*3ec0*/  FMUL.FTZ R127, R5, R126 ;  /* 0x0000007e057f7220 */ /* 0x008fc40000410000 */
[C---:B----4-:R-:W-:Y:S01]  /*3ed0*/  FMUL.FTZ R129, R5.reuse, R6 ;  /* 0x0000000605817220 */ /* 0x050fe20000410000 */
[C---:B------:R-:W-:Y:S01]  /*3ee0*/  FSEL R128, R5.reuse, R128, !P3 ;  /* 0x0000008005807208 */ /* 0x040fe20005800000 */
[C---:B------:R-:W-:Y:S02]  /*3ef0*/  FFMA.FTZ R6, R152.reuse, R6, -R127 ;  /* 0x0000000698067223 */ /* 0x040fe4000001087f */
[----:B------:R-:W-:Y:S02]  /*3f00*/  FFMA.FTZ R129, R152, R126, R129 ;  /* 0x0000007e98817223 */ /* 0x000fe40000010081 */
[----:B------:R-:W-:Y:S02]  /*3f10*/  FMUL.FTZ R4, R5, R4 ;  /* 0x0000000405047220 */ /* 0x000fe40000410000 */
[----:B------:R-:W-:Y:S02]  /*3f20*/  FFMA.FTZ R130, R183, R130, R147 ;  /* 0x00000082b7827223 */ /* 0x000fe40000010093 */
[----:B------:R-:W-:-:S02]  /*3f30*/  @P3 FADD.FTZ R155, R155, R6 ;  /* 0x000000069b9b3221 */ /* 0x000fc40000010000 */
[----:B------:R-:W-:Y:S02]  /*3f40*/  FMUL.FTZ R203, R33, R153 ;  /* 0x0000009921cb7220 */ /* 0x000fe40000410000 */
[----:B------:R-:W-:Y:S01]  /*3f50*/  @P3 FADD.FTZ R154, R154, R129 ;  /* 0x000000819a9a3221 */ /* 0x000fe20000010000 */
[----:B------:R-:W0:Y:S01]  /*3f60*/  SHFL.UP PT, R127, R155, 0x2, RZ ;  /* 0x044000009b7f7989 */ /* 0x000e2200000e00ff */
[----:B------:R-:W-:Y:S01]  /*3f70*/  @P3 FFMA.FTZ R152, R152, R7, -R4 ;  /* 0x0000000798983223 */ /* 0x000fe20000010804 */
[----:B------:R-:W-:Y:S01]  /*3f80*/  ISETP.GE.AND P3, PT, R109, 0x2, PT ;  /* 0x000000026d00780c */ /* 0x000fe20003f66270 */
[----:B------:R-:W-:Y:S01]  /*3f90*/  FMUL.FTZ R204, R33, R151 ;  /* 0x0000009721cc7220 */ /* 0x000fe20000410000 */
[----:B------:R-:W2:Y:S01]  /*3fa0*/  SHFL.UP PT, R129, R154, 0x2, RZ ;  /* 0x044000009a817989 */ /* 0x000ea200000e00ff */
[----:B-1----:R-:W-:Y:S02]  /*3fb0*/  FMUL.FTZ R4, R134, -R2 ;  /* 0x8000000286047220 */ /* 0x002fe40000410000 */
[----:B------:R-:W-:Y:S01]  /*3fc0*/  FADD.FTZ R149, -R203, R130 ;  /* 0x00000082cb957221 */ /* 0x000fe20000010100 */
[----:B------:R-:W1:Y:S01]  /*3fd0*/  SHFL.UP PT, R5, R152, 0x2, RZ ;  /* 0x0440000098057989 */ /* 0x000e6200000e00ff */
[----:B------:R-:W-:-:S02]  /*3fe0*/  FADD.FTZ R147, R204, R131 ;  /* 0x00000083cc937221 */ /* 0x000fc40000010000 */
[----:B------:R-:W-:Y:S01]  /*3ff0*/  FFMA.FTZ R6, R136, -R3, R4 ;  /* 0x8000000388067223 */ /* 0x000fe20000010004 */
[----:B------:R-:W3:Y:S01]  /*4000*/  SHFL.UP PT, R7, R128, 0x2, RZ ;  /* 0x0440000080077989 */ /* 0x000ee200000e00ff */
[----:B------:R-:W-:Y:S02]  /*4010*/  FMUL.FTZ R4, R186, -R149 ;  /* 0x80000095ba047220 */ /* 0x000fe40000410000 */
[----:B------:R-:W-:Y:S02]  /*4020*/  FMUL.FTZ R131, R134, R3 ;  /* 0x0000000386837220 */ /* 0x000fe40000410000 */
[-C--:B------:R-:W-:Y:S02]  /*4030*/  FMUL.FTZ R126, R186, -R147.reuse ;  /* 0x80000093ba7e7220 */ /* 0x080fe40000410000 */
[----:B------:R-:W-:Y:S02]  /*4040*/  FFMA.FTZ R147, R184, R147, -R4 ;  /* 0x00000093b8937223 */ /* 0x000fe40000010804 */
[----:B------:R-:W-:-:S02]  /*4050*/  FFMA.FTZ R4, R136, R2, -R131 ;  /* 0x0000000288047223 */ /* 0x000fc40000010883 */
[----:B------:R-:W-:Y:S02]  /*4060*/  FFMA.FTZ R149, R184, R149, R126 ;  /* 0x00000095b8957223 */ /* 0x000fe4000001007e */
[C---:B------:R-:W-:Y:S02]  /*4070*/  FMUL.FTZ R198, R34.reuse, R151 ;  /* 0x0000009722c67220 */ /* 0x040fe40000410000 */
[C---:B------:R-:W-:Y:S02]  /*4080*/  FMUL.FTZ R126, R199.reuse, -R6 ;  /* 0x80000006c77e7220 */ /* 0x040fe40000410000 */
[----:B------:R-:W-:Y:S02]  /*4090*/  FMUL.FTZ R202, R34, R153 ;  /* 0x0000009922ca7220 */ /* 0x000fe40000410000 */
[----:B------:R-:W-:Y:S02]  /*40a0*/  FMUL.FTZ R130, R199, -R4 ;  /* 0x80000004c7827220 */ /* 0x000fe40000410000 */
[----:B------:R-:W-:-:S02]  /*40b0*/  FADD.FTZ R148, R198, R147 ;  /* 0x00000093c6947221 */ /* 0x000fc40000010000 */
[C---:B------:R-:W-:Y:S02]  /*40c0*/  FFMA.FTZ R126, R197.reuse, R4, -R126 ;  /* 0x00000004c57e7223 */ /* 0x040fe4000001087e */
[----:B------:R-:W-:Y:S02]  /*40d0*/  FADD.FTZ R150, -R202, R149 ;  /* 0x00000095ca967221 */ /* 0x000fe40000010100 */
[----:B------:R-:W-:Y:S02]  /*40e0*/  FFMA.FTZ R130, R197, R6, R130 ;  /* 0x00000006c5827223 */ /* 0x000fe40000010082 */
[C---:B------:R-:W-:Y:S02]  /*40f0*/  FMUL.FTZ R147, R191.reuse, -R148 ;  /* 0x80000094bf937220 */ /* 0x040fe40000410000 */
[----:B------:R-:W-:Y:S02]  /*4100*/  FMUL.FTZ R131, R191, -R150 ;  /* 0x80000096bf837220 */ /* 0x000fe40000410000 */
[----:B------:R-:W-:-:S02]  /*4110*/  FMUL.FTZ R6, R190, -R126 ;  /* 0x8000007ebe067220 */ /* 0x000fc40000410000 */
[----:B------:R-:W-:Y:S02]  /*4120*/  FMUL.FTZ R4, R190, -R130 ;  /* 0x80000082be047220 */ /* 0x000fe40000410000 */
[C---:B------:R-:W-:Y:S02]  /*4130*/  FFMA.FTZ R161, R189.reuse, R150, R147 ;  /* 0x00000096bda17223 */ /* 0x040fe40000010093 */
[----:B------:R-:W-:Y:S02]  /*4140*/  FFMA.FTZ R149, R189, R148, -R131 ;  /* 0x00000094bd957223 */ /* 0x000fe40000010883 */
[C---:B------:R-:W-:Y:S02]  /*4150*/  FFMA.FTZ R147, R187.reuse, R130, R6 ;  /* 0x00000082bb937223 */ /* 0x040fe40000010006 */
[----:B------:R-:W-:Y:S02]  /*4160*/  FFMA.FTZ R131, R187, R126, -R4 ;  /* 0x0000007ebb837223 */ /* 0x000fe40000010804 */
[----:B0-----:R-:W-:-:S02]  /*4170*/  FMUL.FTZ R130, R128, R127 ;  /* 0x0000007f80827220 */ /* 0x001fc40000410000 */
[C---:B--2---:R-:W-:Y:S02]  /*4180*/  FMUL.FTZ R126, R128.reuse, R129 ;  /* 0x00000081807e7220 */ /* 0x044fe40000410000 */
[C---:B-1----:R-:W-:Y:S02]  /*4190*/  FMUL.FTZ R6, R128.reuse, R5 ;  /* 0x0000000580067220 */ /* 0x042fe40000410000 */
[----:B---3--:R-:W-:Y:S02]  /*41a0*/  FMUL.FTZ R4, R128, R7 ;  /* 0x0000000780047220 */ /* 0x008fe40000410000 */
[C---:B------:R-:W-:Y:S02]  /*41b0*/  FFMA.FTZ R129, R152.reuse, R129, R130 ;  /* 0x0000008198817223 */ /* 0x040fe40000010082 */
[C---:B------:R-:W-:Y:S02]  /*41c0*/  FFMA.FTZ R126, R152.reuse, R127, -R126 ;  /* 0x0000007f987e7223 */ /* 0x040fe4000001087e */
[----:B------:R-:W-:-:S02]  /*41d0*/  FFMA.FTZ R7, R152, R7, R6 ;  /* 0x0000000798077223 */ /* 0x000fc40000010006 */
[----:B------:R-:W-:Y:S02]  /*41e0*/  @P3 FFMA.FTZ R152, R152, R5, -R4 ;  /* 0x0000000598983223 */ /* 0x000fe40000010804 */
[----:B------:R-:W-:Y:S01]  /*41f0*/  @P3 FADD.FTZ R154, R154, R129 ;  /* 0x000000819a9a3221 */ /* 0x000fe20000010000 */
[----:B------:R-:W-:Y:S01]  /*4200*/  FSEL R7, R128, R7, !P3 ;  /* 0x0000000780077208 */ /* 0x000fe20005800000 */
[----:B------:R-:W-:Y:S02]  /*4210*/  FMUL.FTZ R4, R188, -R131 ;  /* 0x80000083bc047220 */ /* 0x000fe40000410000 */
[----:B------:R-:W-:Y:S01]  /*4220*/  @P3 FADD.FTZ R155, R155, R126 ;  /* 0x0000007e9b9b3221 */ /* 0x000fe20000010000 */
[----:B------:R-:W-:Y:S01]  /*4230*/  ISETP.GE.AND P3, PT, R109, 0x4, PT ;  /* 0x000000046d00780c */ /* 0x000fe20003f66270 */
[C---:B------:R-:W-:Y:S01]  /*4240*/  FMUL.FTZ R206, R35.reuse, R153 ;  /* 0x0000009923ce7220 */ /* 0x040fe20000410000 */
[----:B------:R-:W0:Y:S01]  /*4250*/  SHFL.UP PT, R126, R154, 0x4, RZ ;  /* 0x048000009a7e7989 */ /* 0x000e2200000e00ff */
[----:B------:R-:W-:-:S02]  /*4260*/  FMUL.FTZ R208, R35, R151 ;  /* 0x0000009723d07220 */ /* 0x000fc40000410000 */
[-C--:B------:R-:W-:Y:S01]  /*4270*/  FFMA.FTZ R127, R178, R147.reuse, R4 ;  /* 0x00000093b27f7223 */ /* 0x080fe20000010004 */
[----:B------:R-:W1:Y:S01]  /*4280*/  SHFL.UP PT, R6, R155, 0x4, RZ ;  /* 0x048000009b067989 */ /* 0x000e6200000e00ff */
[----:B------:R-:W-:Y:S02]  /*4290*/  FADD.FTZ R161, -R206, R161 ;  /* 0x000000a1cea17221 */ /* 0x000fe40000010100 */
[----:B------:R-:W-:Y:S01]  /*42a0*/  FADD.FTZ R149, R208, R149 ;  /* 0x00000095d0957221 */ /* 0x000fe20000010000 */
[----:B------:R-:W2:Y:S01]  /*42b0*/  SHFL.UP PT, R4, R152, 0x4, RZ ;  /* 0x0480000098047989 */ /* 0x000ea200000e00ff */
[----:B------:R-:W-:Y:S02]  /*42c0*/  FMUL.FTZ R147, R188, -R147 ;  /* 0x80000093bc937220 */ /* 0x000fe40000410000 */
[C---:B------:R-:W-:Y:S01]  /*42d0*/  FMUL.FTZ R128, R194.reuse, -R161 ;  /* 0x800000a1c2807220 */ /* 0x040fe20000410000 */
[----:B------:R-:W3:Y:S01]  /*42e0*/  SHFL.UP PT, R5, R7, 0x4, RZ ;  /* 0x0480000007057989 */ /* 0x000ee200000e00ff */
[----:B------:R-:W-:-:S02]  /*42f0*/  FMUL.FTZ R129, R194, -R149 ;  /* 0x80000095c2817220 */ /* 0x000fc40000410000 */
[----:B------:R-:W-:Y:S02]  /*4300*/  FFMA.FTZ R147, R178, R131, -R147 ;  /* 0x00000083b2937223 */ /* 0x000fe40000010893 */
[C---:B------:R-:W-:Y:S02]  /*4310*/  FFMA.FTZ R130, R192.reuse, R149, -R128 ;  /* 0x00000095c0827223 */ /* 0x040fe40000010880 */
[----:B------:R-:W-:Y:S02]  /*4320*/  FFMA.FTZ R148, R192, R161, R129 ;  /* 0x000000a1c0947223 */ /* 0x000fe40000010081 */
[----:B------:R-:W-:Y:S02]  /*4330*/  FMUL.FTZ R207, R36, R153 ;  /* 0x0000009924cf7220 */ /* 0x000fe40000410000 */
[----:B------:R-:W-:Y:S02]  /*4340*/  FMUL.FTZ R128, R182, -R127 ;  /* 0x8000007fb6807220 */ /* 0x000fe40000410000 */
[----:B------:R-:W-:-:S02]  /*4350*/  FMUL.FTZ R205, R36, R151 ;  /* 0x0000009724cd7220 */ /* 0x000fc40000410000 */
[-C--:B------:R-:W-:Y:S02]  /*4360*/  FMUL.FTZ R129, R182, -R147.reuse ;  /* 0x80000093b6817220 */ /* 0x080fe40000410000 */
[----:B------:R-:W-:Y:S02]  /*4370*/  FADD.FTZ R150, -R207, R148 ;  /* 0x00000094cf967221 */ /* 0x000fe40000010100 */
[C---:B------:R-:W-:Y:S02]  /*4380*/  FFMA.FTZ R128, R176.reuse, R147, -R128 ;  /* 0x00000093b0807223 */ /* 0x040fe40000010880 */
[----:B------:R-:W-:Y:S02]  /*4390*/  FADD.FTZ R148, R205, R130 ;  /* 0x00000082cd947221 */ /* 0x000fe40000010000 */
[----:B------:R-:W-:Y:S02]  /*43a0*/  FFMA.FTZ R130, R176, R127, R129 ;  /* 0x0000007fb0827223 */ /* 0x000fe40000010081 */
[----:B------:R-:W-:-:S02]  /*43b0*/  FMUL.FTZ R129, R185, -R128 ;  /* 0x80000080b9817220 */ /* 0x000fc40000410000 */
[----:B------:R-:W-:Y:S02]  /*43c0*/  FMUL.FTZ R131, R195, -R150 ;  /* 0x80000096c3837220 */ /* 0x000fe40000410000 */
[-C--:B------:R-:W-:Y:S02]  /*43d0*/  FMUL.FTZ R127, R185, -R130.reuse ;  /* 0x80000082b97f7220 */ /* 0x080fe40000410000 */
[----:B------:R-:W-:Y:S02]  /*43e0*/  FFMA.FTZ R161, R183, R130, R129 ;  /* 0x00000082b7a17223 */ /* 0x000fe40000010081 */
[----:B------:R-:W-:Y:S02]  /*43f0*/  FFMA.FTZ R167, R193, R148, -R131 ;  /* 0x00000094c1a77223 */ /* 0x000fe40000010883 */
[----:B------:R-:W-:Y:S02]  /*4400*/  FFMA.FTZ R149, R183, R128, -R127 ;  /* 0x00000080b7957223 */ /* 0x000fe4000001087f */
[----:B0-----:R-:W-:-:S02]  /*4410*/  FMUL.FTZ R129, R7, R126 ;  /* 0x0000007e07817220 */ /* 0x001fc40000410000 */
[C---:B-1----:R-:W-:Y:S02]  /*4420*/  FMUL.FTZ R131, R7.reuse, R6 ;  /* 0x0000000607837220 */ /* 0x042fe40000410000 */
[----:B--2---:R-:W-:Y:S02]  /*4430*/  FMUL.FTZ R128, R7, R4 ;  /* 0x0000000407807220 */ /* 0x004fe40000410000 */
[----:B------:R-:W-:Y:S02]  /*4440*/  FMUL.FTZ R147, R195, -R148 ;  /* 0x80000094c3937220 */ /* 0x000fe40000410000 */
[----:B---3--:R-:W-:Y:S02]  /*4450*/  FMUL.FTZ R127, R7, R5 ;  /* 0x00000005077f7220 */ /* 0x008fe40000410000 */
[C---:B------:R-:W-:Y:S02]  /*4460*/  FFMA.FTZ R6, R152.reuse, R6, -R129 ;  /* 0x0000000698067223 */ /* 0x040fe40000010881 */
[----:B------:R-:W-:-:S02]  /*4470*/  FFMA.FTZ R131, R152, R126, R131 ;  /* 0x0000007e98837223 */ /* 0x000fc40000010083 */
[C---:B------:R-:W-:Y:S02]  /*4480*/  FFMA.FTZ R128, R152.reuse, R5, R128 ;  /* 0x0000000598807223 */ /* 0x040fe40000010080 */
[----:B------:R-:W-:Y:S02]  /*4490*/  FFMA.FTZ R148, R193, R150, R147 ;  /* 0x00000096c1947223 */ /* 0x000fe40000010093 */
[----:B------:R-:W-:Y:S01]  /*44a0*/  @P3 FFMA.FTZ R152, R152, R4, -R127 ;  /* 0x0000000498983223 */ /* 0x000fe2000001087f */
[----:B------:R-:W-:Y:S01]  /*44b0*/  FSEL R7, R7, R128, !P3 ;  /* 0x0000008007077208 */ /* 0x000fe20005800000 */
[----:B------:R-:W-:Y:S02]  /*44c0*/  @P3 FADD.FTZ R155, R155, R6 ;  /* 0x000000069b9b3221 */ /* 0x000fe40000010000 */
[----:B------:R-:W-:Y:S02]  /*44d0*/  FMUL.FTZ R147, R37, R153 ;  /* 0x0000009925937220 */ /* 0x000fe40000410000 */
[----:B------:R-:W-:Y:S01]  /*44e0*/  FMUL.FTZ R4, R186, -R149 ;  /* 0x80000095ba047220 */ /* 0x000fe20000410000 */
[----:B------:R-:W0:Y:S01]  /*44f0*/  SHFL.UP PT, R6, R155, 0x8, RZ ;  /* 0x050000009b067989 */ /* 0x000e2200000e00ff */
[----:B------:R-:W-:Y:S01]  /*4500*/  @P3 FADD.FTZ R154, R154, R131 ;  /* 0x000000839a9a3221 */ /* 0x000fe20000010000 */
[----:B------:R-:W-:Y:S01]  /*4510*/  ISETP.GE.AND P3, PT, R109, 0x8, PT ;  /* 0x000000086d00780c */ /* 0x000fe20003f66270 */
[----:B------:R-:W-:Y:S01]  /*4520*/  FMUL.FTZ R150, R37, R151 ;  /* 0x0000009725967220 */ /* 0x000fe20000410000 */
[----:B------:R-:W-:Y:S01]  /*4530*/  SHFL.UP PT, R5, R7, 0x8, RZ ;  /* 0x0500000007057989 */ /* 0x000fe200000e00ff */
[----:B------:R-:W-:-:S02]  /*4540*/  FADD.FTZ R127, -R147, R148 ;  /* 0x00000094937f7221 */ /* 0x000fc40000010100 */
[----:B------:R-:W-:Y:S01]  /*4550*/  FFMA.FTZ R148, R184, R161, R4 ;  /* 0x000000a1b8947223 */ /* 0x000fe20000010004 */
[----:B------:R-:W-:Y:S01]  /*4560*/  SHFL.UP PT, R126, R154, 0x8, RZ ;  /* 0x050000009a7e7989 */ /* 0x000fe200000e00ff */
[----:B------:R-:W-:Y:S02]  /*4570*/  FADD.FTZ R167, R150, R167 ;  /* 0x000000a796a77221 */ /* 0x000fe40000010000 */
[C---:B------:R-:W-:Y:S01]  /*4580*/  FMUL.FTZ R128, R137.reuse, -R127 ;  /* 0x8000007f89807220 */ /* 0x040fe20000410000 */
[----:B------:R-:W1:Y:S01]  /*4590*/  SHFL.UP PT, R4, R152, 0x8, RZ ;  /* 0x0500000098047989 */ /* 0x000e6200000e00ff */
[----:B------:R-:W-:Y:S02]  /*45a0*/  FMUL.FTZ R161, R186, -R161 ;  /* 0x800000a1baa17220 */ /* 0x000fe40000410000 */
[-C--:B------:R-:W-:Y:S02]  /*45b0*/  FMUL.FTZ R129, R137, -R167.reuse ;  /* 0x800000a789817220 */ /* 0x080fe40000410000 */
[----:B------:R-:W-:-:S02]  /*45c0*/  FFMA.FTZ R167, R138, R167, -R128 ;  /* 0x000000a78aa77223 */ /* 0x000fc40000010880 */
[----:B------:R-:W-:Y:S02]  /*45d0*/  FFMA.FTZ R128, R184, R149, -R161 ;  /* 0x00000095b8807223 */ /* 0x000fe400000108a1 */
[----:B------:R-:W-:Y:S02]  /*45e0*/  FFMA.FTZ R156, R138, R127, R129 ;  /* 0x0000007f8a9c7223 */ /* 0x000fe40000010081 */
[C---:B------:R-:W-:Y:S02]  /*45f0*/  FMUL.FTZ R131, R38.reuse, R153 ;  /* 0x0000009926837220 */ /* 0x040fe40000410000 */
[----:B------:R-:W-:Y:S02]  /*4600*/  FMUL.FTZ R130, R38, R151 ;  /* 0x0000009726827220 */ /* 0x000fe40000410000 */
[C---:B------:R-:W-:Y:S02]  /*4610*/  FMUL.FTZ R127, R191.reuse, -R148 ;  /* 0x80000094bf7f7220 */ /* 0x040fe40000410000 */
[----:B------:R-:W-:-:S02]  /*4620*/  FMUL.FTZ R129, R191, -R128 ;  /* 0x80000080bf817220 */ /* 0x000fc40000410000 */
[----:B------:R-:W-:Y:S02]  /*4630*/  FADD.FTZ R156, -R131, R156 ;  /* 0x0000009c839c7221 */ /* 0x000fe40000010100 */
[----:B------:R-:W-:Y:S02]  /*4640*/  FADD.FTZ R167, R130, R167 ;  /* 0x000000a782a77221 */ /* 0x000fe40000010000 */
[C---:B------:R-:W-:Y:S02]  /*4650*/  FFMA.FTZ R127, R189.reuse, R128, -R127 ;  /* 0x00000080bd7f7223 */ /* 0x040fe4000001087f */
[----:B------:R-:W-:Y:S02]  /*4660*/  FFMA.FTZ R129, R189, R148, R129 ;  /* 0x00000094bd817223 */ /* 0x000fe40000010081 */
        /* <DEDUP_REMOVED lines=8> */
[C---:B0-----:R-:W-:Y:S02]  /*46f0*/  FMUL.FTZ R149, R7.reuse, R6 ;  /* 0x0000000607957220 */ /* 0x041fe40000410000 */
[C---:B-1----:R-:W-:Y:S02]  /*4700*/  FMUL.FTZ R128, R7.reuse, R4 ;  /* 0x0000000407807220 */ /* 0x042fe40000410000 */
[CC--:B------:R-:W-:Y:S02]  /*4710*/  FMUL.FTZ R129, R7.reuse, R126.reuse ;  /* 0x0000007e07817220 */ /* 0x0c0fe40000410000 */
[-C--:B------:R-:W-:Y:S02]  /*4720*/  FMUL.FTZ R127, R7, R5.reuse ;  /* 0x00000005077f7220 */ /* 0x080fe40000410000 */
[C---:B------:R-:W-:Y:S02]  /*4730*/  FFMA.FTZ R149, R152.reuse, R126, R149 ;  /* 0x0000007e98957223 */ /* 0x040fe40000010095 */
[----:B------:R-:W-:-:S02]  /*4740*/  FFMA.FTZ R126, R152, R5, R128 ;  /* 0x00000005987e7223 */ /* 0x000fc40000010080 */
[C---:B------:R-:W-:Y:S02]  /*4750*/  FFMA.FTZ R6, R152.reuse, R6, -R129 ;  /* 0x0000000698067223 */ /* 0x040fe40000010881 */
[----:B------:R-:W-:Y:S01]  /*4760*/  @P3 FFMA.FTZ R152, R152, R4, -R127 ;  /* 0x0000000498983223 */ /* 0x000fe2000001087f */
[----:B------:R-:W-:Y:S01]  /*4770*/  FSEL R7, R7, R126, !P3 ;  /* 0x0000007e07077208 */ /* 0x000fe20005800000 */
[C---:B------:R-:W-:Y:S02]  /*4780*/  FMUL.FTZ R129, R39.reuse, R153 ;  /* 0x0000009927817220 */ /* 0x040fe40000410000 */
[----:B------:R-:W-:Y:S01]  /*4790*/  FMUL.FTZ R128, R39, R151 ;  /* 0x0000009727807220 */ /* 0x000fe20000410000 */
[----:B------:R-:W0:Y:S01]  /*47a0*/  SHFL.UP PT, R4, R152, 0x10, RZ ;  /* 0x0600000098047989 */ /* 0x000e2200000e00ff */
[----:B------:R-:W-:Y:S02]  /*47b0*/  FADD.FTZ R160, -R129, R160 ;  /* 0x000000a081a07221 */ /* 0x000fe40000010100 */
[----:B------:R-:W-:Y:S01]  /*47c0*/  FADD.FTZ R167, R128, R167 ;  /* 0x000000a780a77221 */ /* 0x000fe20000010000 */
[----:B------:R-:W1:Y:S01]  /*47d0*/  SHFL.UP PT, R5, R7, 0x10, RZ ;  /* 0x0600000007057989 */ /* 0x000e6200000e00ff */
[----:B------:R-:W-:-:S02]  /*47e0*/  FMUL.FTZ R126, R195, -R158 ;  /* 0x8000009ec37e7220 */ /* 0x000fc40000410000 */
[----:B------:R-:W-:Y:S02]  /*47f0*/  @P3 FADD.FTZ R154, R154, R149 ;  /* 0x000000959a9a3221 */ /* 0x000fe40000010000 */
[----:B------:R-:W-:Y:S01]  /*4800*/  @P3 FADD.FTZ R155, R155, R6 ;  /* 0x000000069b9b3221 */ /* 0x000fe20000010000 */
[----:B------:R-:W-:Y:S01]  /*4810*/  ISETP.GE.AND P3, PT, R109, 0x10, PT ;  /* 0x000000106d00780c */ /* 0x000fe20003f66270 */
[----:B------:R-:W-:Y:S01]  /*4820*/  FMUL.FTZ R127, R195, -R156 ;  /* 0x8000009cc37f7220 */ /* 0x000fe20000410000 */
[----:B------:R-:W2:Y:S01]  /*4830*/  SHFL.UP PT, R148, R154, 0x10, RZ ;  /* 0x060000009a947989 */ /* 0x000ea200000e00ff */
[C---:B------:R-:W-:Y:S02]  /*4840*/  FMUL.FTZ R149, R141.reuse, -R160 ;  /* 0x800000a08d957220 */ /* 0x040fe40000410000 */
[----:B------:R-:W-:Y:S01]  /*4850*/  FMUL.FTZ R161, R141, -R167 ;  /* 0x800000a78da17220 */ /* 0x000fe20000410000 */
[----:B------:R-:W3:Y:S01]  /*4860*/  SHFL.UP PT, R6, R155, 0x10, RZ ;  /* 0x060000009b067989 */ /* 0x000ee200000e00ff */
[----:B------:R-:W-:-:S02]  /*4870*/  FFMA.FTZ R156, R193, R156, -R126 ;  /* 0x0000009cc19c7223 */ /* 0x000fc4000001087e */
[C---:B------:R-:W-:Y:S02]  /*4880*/  FFMA.FTZ R167, R142.reuse, R167, -R149 ;  /* 0x000000a78ea77223 */ /* 0x040fe40000010895 */
[----:B------:R-:W-:Y:S02]  /*4890*/  FFMA.FTZ R160, R142, R160, R161 ;  /* 0x000000a08ea07223 */ /* 0x000fe400000100a1 */
[----:B------:R-:W-:Y:S02]  /*48a0*/  FFMA.FTZ R158, R193, R158, R127 ;  /* 0x0000009ec19e7223 */ /* 0x000fe4000001007f */
[C---:B------:R-:W-:Y:S02]  /*48b0*/  FMUL.FTZ R126, R40.reuse, R151 ;  /* 0x00000097287e7220 */ /* 0x040fe40000410000 */
[----:B------:R-:W-:Y:S02]  /*48c0*/  FMUL.FTZ R161, R137, -R156 ;  /* 0x8000009c89a17220 */ /* 0x000fe40000410000 */
[----:B------:R-:W-:-:S02]  /*48d0*/  FMUL.FTZ R127, R40, R153 ;  /* 0x00000099287f7220 */ /* 0x000fc40000410000 */
[-C--:B------:R-:W-:Y:S02]  /*48e0*/  FMUL.FTZ R149, R137, -R158.reuse ;  /* 0x8000009e89957220 */ /* 0x080fe40000410000 */
[----:B------:R-:W-:Y:S02]  /*48f0*/  FADD.FTZ R167, R126, R167 ;  /* 0x000000a77ea77221 */ /* 0x000fe40000010000 */
[C---:B------:R-:W-:Y:S02]  /*4900*/  FFMA.FTZ R158, R138.reuse, R158, R161 ;  /* 0x0000009e8a9e7223 */ /* 0x040fe400000100a1 */
[----:B------:R-:W-:Y:S02]  /*4910*/  FADD.FTZ R160, -R127, R160 ;  /* 0x000000a07fa07221 */ /* 0x000fe40000010100 */
[----:B------:R-:W-:Y:S02]  /*4920*/  FFMA.FTZ R156, R138, R156, -R149 ;  /* 0x0000009c8a9c7223 */ /* 0x000fe40000010895 */
[----:B------:R-:W-:-:S02]  /*4930*/  FMUL.FTZ R169, R143, -R167 ;  /* 0x800000a78fa97220 */ /* 0x000fc40000410000 */
[----:B------:R-:W-:Y:S02]  /*4940*/  FMUL.FTZ R149, R139, -R158 ;  /* 0x8000009e8b957220 */ /* 0x000fe40000410000 */
[-C--:B------:R-:W-:Y:S02]  /*4950*/  FMUL.FTZ R161, R143, -R160.reuse ;  /* 0x800000a08fa17220 */ /* 0x080fe40000410000 */
[----:B------:R-:W-:Y:S02]  /*4960*/  FFMA.FTZ R171, R144, R160, R169 ;  /* 0x000000a090ab7223 */ /* 0x000fe400000100a9 */
[----:B------:R-:W-:Y:S02]  /*4970*/  FFMA.FTZ R160, R140, R156, -R149 ;  /* 0x0000009c8ca07223 */ /* 0x000fe40000010895 */
[----:B0-----:R-:W-:Y:S02]  /*4980*/  FMUL.FTZ R149, R7, R4 ;  /* 0x0000000407957220 */ /* 0x001fe40000410000 */
[----:B------:R-:W-:-:S02]  /*4990*/  FMUL.FTZ R169, R139, -R156 ;  /* 0x8000009c8ba97220 */ /* 0x000fc40000410000 */
[----:B-1----:R-:W-:Y:S02]  /*49a0*/  FFMA.FTZ R156, R152, R5, R149 ;  /* 0x00000005989c7223 */ /* 0x002fe40000010095 */
[----:B------:R-:W-:Y:S02]  /*49b0*/  FFMA.FTZ R168, R144, R167, -R161 ;  /* 0x000000a790a87223 */ /* 0x000fe400000108a1 */
[C---:B--2---:R-:W-:Y:S01]  /*49c0*/  FMUL.FTZ R161, R7.reuse, R148 ;  /* 0x0000009407a17220 */ /* 0x044fe20000410000 */
[C---:B------:R-:W-:Y:S01]  /*49d0*/  FSEL R156, R7.reuse, R156, !P3 ;  /* 0x0000009c079c7208 */ /* 0x040fe20005800000 */
[CC--:B---3--:R-:W-:Y:S02]  /*49e0*/  FMUL.FTZ R167, R7.reuse, R6.reuse ;  /* 0x0000000607a77220 */ /* 0x0c8fe40000410000 */
[----:B------:R-:W-:Y:S02]  /*49f0*/  FMUL.FTZ R5, R7, R5 ;  /* 0x0000000507057220 */ /* 0x000fe40000410000 */
[C---:B------:R-:W-:Y:S01]  /*4a00*/  FFMA.FTZ R6, R152.reuse, R6, -R161 ;  /* 0x0000000698067223 */ /* 0x040fe200000108a1 */
[----:B------:R-:W0:Y:S01]  /*4a10*/  SHFL.UP PT, R156, R156, 0x1, RZ ;  /* 0x042000009c9c7989 */ /* 0x000e2200000e00ff */
[----:B------:R-:W-:-:S02]  /*4a20*/  FFMA.FTZ R167, R152, R148, R167 ;  /* 0x0000009498a77223 */ /* 0x000fc400000100a7 */
[----:B------:R-:W-:Y:S01]  /*4a30*/  @P3 FFMA.FTZ R152, R152, R4, -R5 ;  /* 0x0000000498983223 */ /* 0x000fe20000010805 */
[----:B------:R1:W2:Y:S01]  /*4a40*/  SHFL.IDX PT, R161, R10, RZ, 0x1f ;  /* 0x00001fff0aa17589 */ /* 0x0002a200000e0000 */
[----:B------:R-:W-:Y:S01]  /*4a50*/  @P3 FADD.FTZ R155, R155, R6 ;  /* 0x000000069b9b3221 */ /* 0x000fe20000010000 */
[----:B------:R-:W-:Y:S01]  /*4a60*/  HFMA2.MMA R5, -RZ, RZ, 0, 0 ;  /* 0x00000000ff057435 */ /* 0x000fe200000001ff */
[----:B------:R-:W-:Y:S01]  /*4a70*/  @P3 FADD.FTZ R154, R154, R167 ;  /* 0x000000a79a9a3221 */ /* 0x000fe20000010000 */
[----:B------:R-:W-:Y:S01]  /*4a80*/  MOV R4, 0x3f800000 ;  /* 0x3f80000000047802 */ /* 0x000fe20000000f00 */
[----:B------:R-:W3:Y:S01]  /*4a90*/  SHFL.UP PT, R152, R152, 0x1, RZ ;  /* 0x0420000098987989 */ /* 0x000ee200000e00ff */
[----:B------:R-:W-:Y:S01]  /*4aa0*/  FFMA.FTZ R169, R140, R158, R169 ;  /* 0x0000009e8ca97223 */ /* 0x000fe200000100a9 */
[----:B------:R-:W-:Y:S01]  /*4ab0*/  CS2R R6, SRZ ;  /* 0x0000000000067805 */ /* 0x000fe2000001ff00 */
[C---:B-1----:R-:W-:Y:S01]  /*4ac0*/  FMUL.FTZ R10, R141.reuse, -R160 ;  /* 0x800000a08d0a7220 */ /* 0x042fe20000410000 */
[----:B------:R-:W1:Y:S01]  /*4ad0*/  SHFL.UP PT, R155, R155, 0x1, RZ ;  /* 0x042000009b9b7989 */ /* 0x000e6200000e00ff */
[----:B------:R-:W-:-:S02]  /*4ae0*/  FMUL.FTZ R167, R141, -R169 ;  /* 0x800000a98da77220 */ /* 0x000fc40000410000 */
[C---:B------:R-:W-:Y:S01]  /*4af0*/  FFMA.FTZ R10, R142.reuse, R169, R10 ;  /* 0x000000a98e0a7223 */ /* 0x040fe2000001000a */
[----:B------:R-:W4:Y:S01]  /*4b00*/  SHFL.UP PT, R154, R154, 0x1, RZ ;  /* 0x042000009a9a7989 */ /* 0x000f2200000e00ff */
[----:B------:R-:W-:Y:S02]  /*4b10*/  FFMA.FTZ R167, R142, R160, -R167 ;  /* 0x000000a08ea77223 */ /* 0x000fe400000108a7 */
[----:B------:R-:W-:Y:S01]  /*4b20*/  FMUL.FTZ R149, R41, R151 ;  /* 0x0000009729957220 */ /* 0x000fe20000410000 */
[----:B------:R-:W4:Y:S01]  /*4b30*/  @!P0 LDS.128 R4, [UR7+0x1980] ;  /* 0x00198007ff048984 */ /* 0x000f220008000c00 */
[----:B------:R-:W-:Y:S01]  /*4b40*/  FMUL.FTZ R169, R143, -R167 ;  /* 0x800000a78fa97220 */ /* 0x000fe20000410000 */
[----:B------:R-:W-:Y:S01]  /*4b50*/  ISETP.NE.AND P0, PT, R200, 0x1f, PT ;  /* 0x0000001fc800780c */ /* 0x000fe20003f05270 */
[----:B------:R-:W-:Y:S02]  /*4b60*/  FMUL.FTZ R148, R41, R153 ;  /* 0x0000009929947220 */ /* 0x000fe40000410000 */
[----:B------:R-:W-:-:S02]  /*4b70*/  FMUL.FTZ R158, R143, -R10 ;  /* 0x8000000a8f9e7220 */ /* 0x000fc40000410000 */
[----:B------:R-:W-:Y:S02]  /*4b80*/  FFMA.FTZ R169, R144, R10, R169 ;  /* 0x0000000a90a97223 */ /* 0x000fe400000100a9 */
[C---:B0-----:R-:W-:Y:S02]  /*4b90*/  FMUL.FTZ R10, R156.reuse, R11 ;  /* 0x0000000b9c0a7220 */ /* 0x041fe40000410000 */
[----:B--2---:R-:W-:Y:S02]  /*4ba0*/  FMUL.FTZ R156, R156, R161 ;  /* 0x000000a19c9c7220 */ /* 0x004fe40000410000 */
[----:B------:R-:W-:Y:S02]  /*4bb0*/  FADD.FTZ R171, -R148, R171 ;  /* 0x000000ab94ab7221 */ /* 0x000fe40000010100 */
[----:B------:R-:W-:Y:S02]  /*4bc0*/  FADD.FTZ R168, R149, R168 ;  /* 0x000000a895a87221 */ /* 0x000fe40000010000 */
[----:B------:R-:W-:-:S02]  /*4bd0*/  FFMA.FTZ R158, R144, R167, -R158 ;  /* 0x000000a7909e7223 */ /* 0x000fc4000001089e */
[C---:B---3--:R-:W-:Y:S02]  /*4be0*/  FFMA.FTZ R10, R152.reuse, R161, -R10 ;  /* 0x000000a1980a7223 */ /* 0x048fe4000001080a */
[----:B------:R-:W-:Y:S02]  /*4bf0*/  FFMA.FTZ R167, R152, R11, R156 ;  /* 0x0000000b98a77223 */ /* 0x000fe4000001009c */
[C---:B------:R-:W-:Y:S02]  /*4c00*/  FMUL.FTZ R177, R145.reuse, -R171 ;  /* 0x800000ab91b17220 */ /* 0x040fe40000410000 */
[-C--:B------:R-:W-:Y:S02]  /*4c10*/  FMUL.FTZ R160, R145, -R168.reuse ;  /* 0x800000a891a07220 */ /* 0x080fe40000410000 */
[----:B-1----:R-:W-:Y:S02]  /*4c20*/  @P1 FADD.FTZ R161, R155, R10 ;  /* 0x0000000a9ba11221 */ /* 0x002fe40000010000 */
[----:B----4-:R-:W-:Y:S01]  /*4c30*/  @P1 FADD.FTZ R11, R154, R167 ;  /* 0x000000a79a0b1221 */ /* 0x010fe20000010000 */
[----:B------:R-:W-:Y:S01]  /*4c40*/  ISETP.GT.U32.AND P1, PT, R200, 0x1d, PT ;  /* 0x0000001dc800780c */ /* 0x000fe20003f24070 */
[----:B------:R-:W-:-:S02]  /*4c50*/  FFMA.FTZ R177, R146, R168, -R177 ;  /* 0x000000a892b17223 */ /* 0x000fc400000108b1 */
[----:B------:R-:W-:Y:S02]  /*4c60*/  FFMA.FTZ R160, R146, R171, R160 ;  /* 0x000000ab92a07223 */ /* 0x000fe400000100a0 */
[C---:B------:R-:W-:Y:S02]  /*4c70*/  FMUL.FTZ R211, R145.reuse, -R169 ;  /* 0x800000a991d37220 */ /* 0x040fe40000410000 */
[----:B------:R-:W-:Y:S02]  /*4c80*/  FMUL.FTZ R212, R145, -R158 ;  /* 0x8000009e91d47220 */ /* 0x000fe40000410000 */
[C---:B------:R-:W-:Y:S02]  /*4c90*/  FMUL.FTZ R10, R42.reuse, R151 ;  /* 0x000000972a0a7220 */ /* 0x040fe40000410000 */
[----:B------:R-:W-:Y:S02]  /*4ca0*/  FMUL.FTZ R153, R42, R153 ;  /* 0x000000992a997220 */ /* 0x000fe40000410000 */
[----:B------:R-:W-:-:S02]  /*4cb0*/  FMUL.FTZ R151, R9, R11 ;  /* 0x0000000b09977220 */ /* 0x000fc40000410000 */
[C---:B------:R-:W-:Y:S02]  /*4cc0*/  FFMA.FTZ R211, R146.reuse, R158, -R211 ;  /* 0x0000009e92d37223 */ /* 0x040fe400000108d3 */
[----:B------:R-:W-:Y:S02]  /*4cd0*/  FFMA.FTZ R212, R146, R169, R212 ;  /* 0x000000a992d47223 */ /* 0x000fe400000100d4 */
[----:B------:R-:W-:Y:S01]  /*4ce0*/  FADD.FTZ R210, R10, R177 ;  /* 0x000000b10ad27221 */ /* 0x000fe20000010000 */
[----:B------:R0:W1:Y:S01]  /*4cf0*/  SHFL.DOWN PT, R155, R211, 0x1, 0x1f ;  /* 0x08201f00d39b7f89 */ /* 0x00006200000e0000 */
[----:B------:R-:W-:Y:S02]  /*4d00*/  FADD.FTZ R209, -R153, R160 ;  /* 0x000000a099d17221 */ /* 0x000fe40000010100 */
[-C--:B------:R-:W-:Y:S02]  /*4d10*/  FMUL.FTZ R9, R9, R161.reuse ;  /* 0x000000a109097220 */ /* 0x080fe40000410000 */
[----:B------:R-:W-:Y:S01]  /*4d20*/  FFMA.FTZ R152, R8, R161, -R151 ;  /* 0x000000a108987223 */ /* 0x000fe20000010897 */
[----:B------:R0:W2:Y:S04]  /*4d30*/  SHFL.DOWN PT, R167, R209, 0x1, 0x1f ;  /* 0x08201f00d1a77f89 */ /* 0x0000a800000e0000 */
[----:B------:R0:W3:Y:S04]  /*4d40*/  SHFL.DOWN PT, R161, R212, 0x1, 0x1f ;  /* 0x08201f00d4a17f89 */ /* 0x0000e800000e0000 */
[----:B------:R0:W4:Y:S01]  /*4d50*/  SHFL.DOWN PT, R151, R210, 0x1, 0x1f ;  /* 0x08201f00d2977f89 */ /* 0x00012200000e0000 */
[----:B------:R-:W-:Y:S05]  /*4d60*/  @!P0 BRA `(.L_x_8107) ;  /* 0x000000b000008947 */ /* 0x000fea0003800000 */
        /* <DEDUP_REMOVED lines=11> */
.L_x_8107:
[----:B------:R-:W-:Y:S05]  /*4e20*/  BSYNC B0 ;  /* 0x0000000000007941 */ /* 0x000fea0003800000 */
.L_x_8106:
[----:B------:R-:W-:Y:S01]  /*4e30*/  FFMA.FTZ R11, R8, R11, R9 ;  /* 0x0000000b080b7223 */ /* 0x000fe20000010009 */
[----:B----4-:R4:W0:Y:S01]  /*4e40*/  SHFL.DOWN PT, R151, R211, 0x2, 0x1f ;  /* 0x08401f00d3977f89 */ /* 0x01082200000e0000 */
[----:B------:R-:W-:Y:S01]  /*4e50*/  BSSY B0, `(.L_x_8108) ;  /* 0x0000012000007945 */ /* 0x000fe20003800000 */
[----:B------:R-:W-:Y:S02]  /*4e60*/  FADD.FTZ R157, R157, R152 ;  /* 0x000000989d9d7221 */ /* 0x000fe40000010000 */
[----:B-1----:R4:W1:Y:S01]  /*4e70*/  SHFL.DOWN PT, R155, R212, 0x2, 0x1f ;  /* 0x08401f00d49b7f89 */ /* 0x00286200000e0000 */
[----:B------:R-:W-:-:S03]  /*4e80*/  FADD.FTZ R11, RZ, R11 ;  /* 0x0000000bff0b7221 */ /* 0x000fc60000010000 */
[----:B------:R4:W3:Y:S04]  /*4e90*/  SHFL.DOWN PT, R9, R210, 0x2, 0x1f ;  /* 0x08401f00d2097f89 */ /* 0x0008e800000e0000 */
[----:B---3--:R4:W3:Y:S01]  /*4ea0*/  SHFL.DOWN PT, R161, R209, 0x2, 0x1f ;  /* 0x08401f00d1a17f89 */ /* 0x0088e200000e0000 */
[----:B------:R-:W-:Y:S05]  /*4eb0*/  @P1 BRA `(.L_x_8109) ;  /* 0x000000b000001947 */ /* 0x000fea0003800000 */
[C---:B-1----:R-:W-:Y:S02]  /*4ec0*/  FMUL.FTZ R8, R212.reuse, R155 ;  /* 0x0000009bd4087220 */ /* 0x042fe40000410000 */
[C---:B---3--:R-:W-:Y:S02]  /*4ed0*/  FMUL.FTZ R152, R212.reuse, R161 ;  /* 0x000000a1d4987220 */ /* 0x048fe40000410000 */
[C---:B------:R-:W-:Y:S02]  /*4ee0*/  FMUL.FTZ R154, R212.reuse, R9 ;  /* 0x00000009d49a7220 */ /* 0x040fe40000410000 */
[----:B0---4-:R-:W-:-:S02]  /*4ef0*/  FMUL.FTZ R212, R212, R151 ;  /* 0x00000097d4d47220 */ /* 0x011fc40000410000 */
[C---:B------:R-:W-:Y:S02]  /*4f00*/  FFMA.FTZ R8, R211.reuse, R151, -R8 ;  /* 0x00000097d3087223 */ /* 0x040fe40000010808 */
[C---:B------:R-:W-:Y:S02]  /*4f10*/  FFMA.FTZ R9, R211.reuse, R9, -R152 ;  /* 0x00000009d3097223 */ /* 0x040fe40000010898 */
[C---:B------:R-:W-:Y:S02]  /*4f20*/  FFMA.FTZ R154, R211.reuse, R161, R154 ;  /* 0x000000a1d39a7223 */ /* 0x040fe4000001009a */
[----:B------:R-:W-:Y:S01]  /*4f30*/  FFMA.FTZ R212, R211, R155, R212 ;  /* 0x0000009bd3d47223 */ /* 0x000fe200000100d4 */
[----:B------:R-:W-:Y:S01]  /*4f40*/  MOV R211, R8 ;  /* 0x0000000800d37202 */ /* 0x000fe20000000f00 */
[----:B------:R-:W-:Y:S02]  /*4f50*/  FADD.FTZ R210, R210, R9 ;  /* 0x00000009d2d27221 */ /* 0x000fe40000010000 */
[----:B------:R-:W-:-:S02]  /*4f60*/  FADD.FTZ R209, R209, R154 ;  /* 0x0000009ad1d17221 */ /* 0x000fc40000010000 */
.L_x_8109:
[----:B------:R-:W-:Y:S05]  /*4f70*/  BSYNC B0 ;  /* 0x0000000000007941 */ /* 0x000fea0003800000 */
.L_x_8108:
[----:B------:R-:W-:Y:S01]  /*4f80*/  ISETP.GT.U32.AND P0, PT, R200, 0x1b, PT ;  /* 0x0000001bc800780c */ /* 0x000fe20003f04070 */
[C---:B------:R-:W-:Y:S01]  /*4f90*/  FMUL.FTZ R8, R145.reuse, R11 ;  /* 0x0000000b91087220 */ /* 0x040fe20000410000 */
[----:B0-----:R0:W4:Y:S01]  /*4fa0*/  SHFL.DOWN PT, R151, R211, 0x4, 0x1f ;  /* 0x08801f00d3977f89 */ /* 0x00112200000e0000 */
[-C--:B------:R-:W-:Y:S01]  /*4fb0*/  FMUL.FTZ R9, R145, R157.reuse ;  /* 0x0000009d91097220 */ /* 0x080fe20000410000 */
[----:B------:R-:W-:Y:S01]  /*4fc0*/  BSSY B0, `(.L_x_8110) ;  /* 0x0000016000007945 */ /* 0x000fe20003800000 */
[C---:B------:R-:W-:Y:S01]  /*4fd0*/  FFMA.FTZ R8, R146.reuse, R157, -R8 ;  /* 0x0000009d92087223 */ /* 0x040fe20000010808 */
[----:B-1----:R0:W1:Y:S01]  /*4fe0*/  SHFL.DOWN PT, R155, R212, 0x4, 0x1f ;  /* 0x08801f00d49b7f89 */ /* 0x00206200000e0000 */
[----:B------:R-:W-:Y:S01]  /*4ff0*/  FFMA.FTZ R9, R146, R11, R9 ;  /* 0x0000000b92097223 */ /* 0x000fe20000010009 */
[C---:B------:R-:W-:Y:S01]  /*5000*/  ISETP.GT.U32.AND P1, PT, R200.reuse, 0x17, PT ;  /* 0x00000017c800780c */ /* 0x040fe20003f24070 */
[----:B------:R-:W-:Y:S01]  /*5010*/  FFMA.FTZ R158, R25, R124, R8 ;  /* 0x0000007c199e7223 */ /* 0x000fe20000010008 */
[----:B---3--:R0:W3:Y:S01]  /*5020*/  SHFL.DOWN PT, R161, R210, 0x4, 0x1f ;  /* 0x08801f00d2a17f89 */ /* 0x0080e200000e0000 */
[----:B------:R-:W-:Y:S01]  /*5030*/  ISETP.GT.U32.AND P3, PT, R200, 0xf, PT ;  /* 0x0000000fc800780c */ /* 0x000fe20003f64070 */
[----:B------:R-:W-:-:S02]  /*5040*/  FADD.FTZ R154, RZ, R9 ;  /* 0x00000009ff9a7221 */ /* 0x000fc40000010000 */
[----:B--2---:R0:W2:Y:S01]  /*5050*/  SHFL.DOWN PT, R167, R209, 0x4, 0x1f ;  /* 0x08801f00d1a77f89 */ /* 0x0040a200000e0000 */
[----:B------:R-:W-:Y:S05]  /*5060*/  @P0 BRA `(.L_x_8111) ;  /* 0x000000b000000947 */ /* 0x000fea0003800000 */
[C---:B-1----:R-:W-:Y:S02]  /*5070*/  FMUL.FTZ R8, R212.reuse, R155 ;  /* 0x0000009bd4087220 */ /* 0x042fe40000410000 */
[C---:B--2---:R-:W-:Y:S02]  /*5080*/  FMUL.FTZ R152, R212.reuse, R167 ;  /* 0x000000a7d4987220 */ /* 0x044fe40000410000 */
[C---:B---3--:R-:W-:Y:S02]  /*5090*/  FMUL.FTZ R156, R212.reuse, R161 ;  /* 0x000000a1d49c7220 */ /* 0x048fe40000410000 */
[-C--:B0---4-:R-:W-:Y:S02]  /*50a0*/  FMUL.FTZ R212, R212, R151.reuse ;  /* 0x00000097d4d47220 */ /* 0x091fe40000410000 */
[C---:B------:R-:W-:Y:S02]  /*50b0*/  FFMA.FTZ R8, R211.reuse, R151, -R8 ;  /* 0x00000097d3087223 */ /* 0x040fe40000010808 */
[----:B------:R-:W-:-:S02]  /*50c0*/  FFMA.FTZ R9, R211, R161, -R152 ;  /* 0x000000a1d3097223 */ /* 0x000fc40000010898 */
[C---:B------:R-:W-:Y:S02]  /*50d0*/  FFMA.FTZ R156, R211.reuse, R167, R156 ;  /* 0x000000a7d39c7223 */ /* 0x040fe4000001009c */
[----:B------:R-:W-:Y:S01]  /*50e0*/  FFMA.FTZ R212, R211, R155, R212 ;  /* 0x0000009bd3d47223 */ /* 0x000fe200000100d4 */
[----:B------:R-:W-:Y:S01]  /*50f0*/  MOV R211, R8 ;  /* 0x0000000800d37202 */ /* 0x000fe20000000f00 */
[----:B------:R-:W-:Y:S02]  /*5100*/  FADD.FTZ R210, R210, R9 ;  /* 0x00000009d2d27221 */ /* 0x000fe40000010000 */
[----:B------:R-:W-:Y:S02]  /*5110*/  FADD.FTZ R209, R209, R156 ;  /* 0x0000009cd1d17221 */ /* 0x000fe40000010000 */
.L_x_8111:
[----:B------:R-:W-:Y:S05]  /*5120*/  BSYNC B0 ;  /* 0x0000000000007941 */ /* 0x000fea0003800000 */
.L_x_8110:
[----:B---3--:R3:W0:Y:S01]  /*5130*/  SHFL.DOWN PT, R161, R211, 0x8, 0x1f ;  /* 0x09001f00d3a17f89 */ /* 0x00862200000e0000 */
[----:B------:R-:W-:Y:S01]  /*5140*/  BSSY B0, `(.L_x_8112) ;  /* 0x0000012000007945 */ /* 0x000fe20003800000 */
[C---:B------:R-:W-:Y:S02]  /*5150*/  FMUL.FTZ R9, R143.reuse, R154 ;  /* 0x0000009a8f097220 */ /* 0x040fe40000410000 */
[----:B--2---:R3:W2:Y:S01]  /*5160*/  SHFL.DOWN PT, R167, R212, 0x8, 0x1f ;  /* 0x09001f00d4a77f89 */ /* 0x0046a200000e0000 */
[----:B----4-:R-:W-:-:S03]  /*5170*/  FMUL.FTZ R151, R143, R158 ;  /* 0x0000009e8f977220 */ /* 0x010fc60000410000 */
[----:B-1----:R3:W1:Y:S04]  /*5180*/  SHFL.DOWN PT, R155, R210, 0x8, 0x1f ;  /* 0x09001f00d29b7f89 */ /* 0x00266800000e0000 */
[----:B------:R3:W4:Y:S01]  /*5190*/  SHFL.DOWN PT, R169, R209, 0x8, 0x1f ;  /* 0x09001f00d1a97f89 */ /* 0x00072200000e0000 */
[----:B------:R-:W-:Y:S05]  /*51a0*/  @P1 BRA `(.L_x_8113) ;  /* 0x000000b000001947 */ /* 0x000fea0003800000 */
[C---:B--2---:R-:W-:Y:S02]  /*51b0*/  FMUL.FTZ R8, R212.reuse, R167 ;  /* 0x000000a7d4087220 */ /* 0x044fe40000410000 */
[C---:B----4-:R-:W-:Y:S02]  /*51c0*/  FMUL.FTZ R152, R212.reuse, R169 ;  /* 0x000000a9d4987220 */ /* 0x050fe40000410000 */
[C---:B-1----:R-:W-:Y:S02]  /*51d0*/  FMUL.FTZ R156, R212.reuse, R155 ;  /* 0x0000009bd49c7220 */ /* 0x042fe40000410000 */
[----:B0--3--:R-:W-:-:S02]  /*51e0*/  FMUL.FTZ R212, R212, R161 ;  /* 0x000000a1d4d47220 */ /* 0x009fc40000410000 */
[C---:B------:R-:W-:Y:S02]  /*51f0*/  FFMA.FTZ R8, R211.reuse, R161, -R8 ;  /* 0x000000a1d3087223 */ /* 0x040fe40000010808 */
[C---:B------:R-:W-:Y:S02]  /*5200*/  FFMA.FTZ R155, R211.reuse, R155, -R152 ;  /* 0x0000009bd39b7223 */ /* 0x040fe40000010898 */
[C---:B------:R-:W-:Y:S02]  /*5210*/  FFMA.FTZ R156, R211.reuse, R169, R156 ;  /* 0x000000a9d39c7223 */ /* 0x040fe4000001009c */
[----:B------:R-:W-:Y:S01]  /*5220*/  FFMA.FTZ R212, R211, R167, R212 ;  /* 0x000000a7d3d47223 */ /* 0x000fe200000100d4 */
[----:B------:R-:W-:Y:S01]  /*5230*/  MOV R211, R8 ;  /* 0x0000000800d37202 */ /* 0x000fe20000000f00 */
[----:B------:R-:W-:Y:S02]  /*5240*/  FADD.FTZ R210, R210, R155 ;  /* 0x0000009bd2d27221 */ /* 0x000fe40000010000 */
[----:B------:R-:W-:-:S02]  /*5250*/  FADD.FTZ R209, R209, R156 ;  /* 0x0000009cd1d17221 */ /* 0x000fc40000010000 */
.L_x_8113:
[----:B------:R-:W-:Y:S05]  /*5260*/  BSYNC B0 ;  /* 0x0000000000007941 */ /* 0x000fea0003800000 */
.L_x_8112:
[----:B0-----:R0:W3:Y:S01]  /*5270*/  SHFL.DOWN PT, R161, R211, 0x10, 0x1f ;  /* 0x0a001f00d3a17f89 */ /* 0x0010e200000e0000 */
[----:B------:R-:W-:Y:S01]  /*5280*/  BSSY B0, `(.L_x_8114) ;  /* 0x0000012000007945 */ /* 0x000fe20003800000 */
[----:B------:R-:W-:-:S02]  /*5290*/  FFMA.FTZ R9, R144, R158, -R9 ;  /* 0x0000009e90097223 */ /* 0x000fc40000010809 */
[----:B--2---:R0:W2:Y:S01]  /*52a0*/  SHFL.DOWN PT, R167, R212, 0x10, 0x1f ;  /* 0x0a001f00d4a77f89 */ /* 0x0040a200000e0000 */
[----:B------:R-:W-:-:S03]  /*52b0*/  FFMA.FTZ R151, R144, R154, R151 ;  /* 0x0000009a90977223 */ /* 0x000fc60000010097 */
[----:B-1----:R0:W1:Y:S04]  /*52c0*/  SHFL.DOWN PT, R155, R210, 0x10, 0x1f ;  /* 0x0a001f00d29b7f89 */ /* 0x00206800000e0000 */
[----:B----4-:R0:W4:Y:S01]  /*52d0*/  SHFL.DOWN PT, R169, R209, 0x10, 0x1f ;  /* 0x0a001f00d1a97f89 */ /* 0x01012200000e0000 */
        /* <DEDUP_REMOVED lines=12> */
.L_x_8115:
[----:B------:R-:W-:Y:S05]  /*53a0*/  BSYNC B0 ;  /* 0x0000000000007941 */ /* 0x000fea0003800000 */
.L_x_8114:
[----:B---3--:R-:W-:Y:S01]  /*53b0*/  FFMA.FTZ R161, R24, R123, R9 ;  /* 0x0000007b18a17223 */ /* 0x008fe20000010009 */
[----:B--2---:R-:W-:Y:S01]  /*53c0*/  SHFL.DOWN PT, R167, R212, 0x1, 0x1f ;  /* 0x08201f00d4a77f89 */ /* 0x004fe200000e0000 */
[----:B------:R-:W-:Y:S01]  /*53d0*/  FADD.FTZ R9, RZ, R151 ;  /* 0x00000097ff097221 */ /* 0x000fe20000010000 */
[----:B------:R-:W-:Y:S01]  /*53e0*/  ISETP.GT.AND P0, PT, R109, 0x1e, PT ;  /* 0x0000001e6d00780c */ /* 0x000fe20003f04270 */
[C---:B------:R-:W-:Y:S01]  /*53f0*/  FMUL.FTZ R151, R141.reuse, R161 ;  /* 0x000000a18d977220 */ /* 0x040fe20000410000 */
[----:B------:R-:W2:Y:S01]  /*5400*/  SHFL.IDX PT, R168, R6, RZ, 0x1f ;  /* 0x00001fff06a87589 */ /* 0x000ea200000e0000 */
[-C--:B------:R-:W-:Y:S01]  /*5410*/  FMUL.FTZ R8, R141, R9.reuse ;  /* 0x000000098d087220 */ /* 0x080fe20000410000 */
[----:B------:R-:W-:Y:S01]  /*5420*/  ISETP.NE.AND P1, PT, R109, RZ, PT ;  /* 0x000000ff6d00720c */ /* 0x000fe20003f25270 */
[C---:B------:R-:W-:Y:S01]  /*5430*/  FFMA.FTZ R151, R142.reuse, R9, R151 ;  /* 0x000000098e977223 */ /* 0x040fe20000010097 */
[----:B----4-:R-:W3:Y:S01]  /*5440*/  SHFL.IDX PT, R169, R7, RZ, 0x1f ;  /* 0x00001fff07a97589 */ /* 0x010ee200000e0000 */
[----:B------:R-:W-:Y:S01]  /*5450*/  FFMA.FTZ R8, R142, R161, -R8 ;  /* 0x000000a18e087223 */ /* 0x000fe20000010808 */
[----:B------:R-:W-:Y:S01]  /*5460*/  BSSY B0, `(.L_x_8116) ;  /* 0x0000242000007945 */ /* 0x000fe20003800000 */
[----:B------:R-:W-:Y:S01]  /*5470*/  FADD.FTZ R152, RZ, R151 ;  /* 0x00000097ff987221 */ /* 0x000fe20000010000 */
[----:B------:R-:W4:Y:S01]  /*5480*/  SHFL.DOWN PT, R172, R211, 0x1, 0x1f ;  /* 0x08201f00d3ac7f89 */ /* 0x000f2200000e0000 */
[----:B------:R-:W-:-:S02]  /*5490*/  FFMA.FTZ R160, R23, R122, R8 ;  /* 0x0000007a17a07223 */ /* 0x000fc40000010008 */
[C---:B------:R-:W-:Y:S01]  /*54a0*/  FMUL.FTZ R151, R139.reuse, R152 ;  /* 0x000000988b977220 */ /* 0x040fe20000410000 */
[----:B------:R-:W5:Y:S01]  /*54b0*/  SHFL.DOWN PT, R214, R209, 0x1, 0x1f ;  /* 0x08201f00d1d67f89 */ /* 0x000f6200000e0000 */
[-C--:B-1----:R-:W-:Y:S02]  /*54c0*/  FMUL.FTZ R155, R139, R160.reuse ;  /* 0x000000a08b9b7220 */ /* 0x082fe40000410000 */
[C---:B------:R-:W-:Y:S01]  /*54d0*/  FFMA.FTZ R151, R140.reuse, R160, -R151 ;  /* 0x000000a08c977223 */ /* 0x040fe20000010897 */
[----:B------:R-:W1:Y:S01]  /*54e0*/  SHFL.DOWN PT, R177, R210, 0x1, 0x1f ;  /* 0x08201f00d2b17f89 */ /* 0x000e6200000e0000 */
[----:B------:R-:W-:Y:S02]  /*54f0*/  FFMA.FTZ R8, R140, R152, R155 ;  /* 0x000000988c087223 */ /* 0x000fe4000001009b */
[----:B------:R-:W-:Y:S01]  /*5500*/  FFMA.FTZ R155, R22, R121, R151 ;  /* 0x00000079169b7223 */ /* 0x000fe20000010097 */
[----:B0-----:R-:W0:Y:S01]  /*5510*/  SHFL.IDX PT, R212, R212, RZ, 0x1f ;  /* 0x00001fffd4d47589 */ /* 0x001e2200000e0000 */
[----:B------:R-:W-:-:S02]  /*5520*/  FADD.FTZ R151, RZ, R8 ;  /* 0x00000008ff977221 */ /* 0x000fc40000010000 */
[----:B------:R-:W-:Y:S01]  /*5530*/  FMUL.FTZ R156, R137, R155 ;  /* 0x0000009b899c7220 */ /* 0x000fe20000410000 */
[----:B------:R-:W0:Y:S01]  /*5540*/  SHFL.IDX PT, R211, R211, RZ, 0x1f ;  /* 0x00001fffd3d37589 */ /* 0x000e2200000e0000 */
[-C--:B--2---:R-:W-:Y:S02]  /*5550*/  @P2 FMUL.FTZ R170, R167, R168.reuse ;  /* 0x000000a8a7aa2220 */ /* 0x084fe40000410000 */
[----:B------:R-:W-:Y:S01]  /*5560*/  FMUL.FTZ R8, R137, R151 ;  /* 0x0000009789087220 */ /* 0x000fe20000410000 */
[----:B------:R-:W2:Y:S01]  /*5570*/  SHFL.IDX PT, R210, R210, RZ, 0x1f ;  /* 0x00001fffd2d27589 */ /* 0x000ea200000e0000 */
[-C--:B---3--:R-:W-:Y:S02]  /*5580*/  @P2 FMUL.FTZ R167, R167, R169.reuse ;  /* 0x000000a9a7a72220 */ /* 0x088fe40000410000 */
[C---:B----4-:R-:W-:Y:S01]  /*5590*/  @P2 FFMA.FTZ R171, R172.reuse, R169, R170 ;  /* 0x000000a9acab2223 */ /* 0x050fe200000100aa */
[----:B------:R-:W3:Y:S01]  /*55a0*/  SHFL.IDX PT, R209, R209, RZ, 0x1f ;  /* 0x00001fffd1d17589 */ /* 0x000ee200000e0000 */
[----:B------:R-:W-:-:S02]  /*55b0*/  @P2 FFMA.FTZ R170, R172, R168, -R167 ;  /* 0x000000a8acaa2223 */ /* 0x000fc400000108a7 */
[C---:B------:R-:W-:Y:S02]  /*55c0*/  FFMA.FTZ R167, R138.reuse, R151, R156 ;  /* 0x000000978aa77223 */ /* 0x040fe4000001009c */
[----:B------:R-:W-:Y:S02]  /*55d0*/  FFMA.FTZ R156, R138, R155, -R8 ;  /* 0x0000009b8a9c7223 */ /* 0x000fe40000010808 */
[----:B-----5:R-:W-:Y:S02]  /*55e0*/  @P2 FADD.FTZ R169, R214, R171 ;  /* 0x000000abd6a92221 */ /* 0x020fe40000010000 */
[----:B-1----:R-:W-:Y:S01]  /*55f0*/  @P2 FADD.FTZ R168, R177, R170 ;  /* 0x000000aab1a82221 */ /* 0x002fe20000010000 */
[----:B------:R-:W-:Y:S01]  /*5600*/  ISETP.NE.AND P2, PT, R111, RZ, PT ;  /* 0x000000ff6f00720c */ /* 0x000fe20003f45270 */
[----:B------:R-:W-:Y:S02]  /*5610*/  FADD.FTZ R8, RZ, R167 ;  /* 0x000000a7ff087221 */ /* 0x000fe40000010000 */
[----:B------:R-:W-:-:S02]  /*5620*/  FFMA.FTZ R156, R21, R120, R156 ;  /* 0x00000078159c7223 */ /* 0x000fc4000001009c */
[-C--:B------:R-:W-:Y:S02]  /*5630*/  FMUL.FTZ R171, R169, -R3.reuse ;  /* 0x80000003a9ab7220 */ /* 0x080fe40000410000 */
[C---:B------:R-:W-:Y:S02]  /*5640*/  FMUL.FTZ R170, R168.reuse, -R3 ;  /* 0x80000003a8aa7220 */ /* 0x040fe40000410000 */
[C---:B------:R-:W-:Y:S02]  /*5650*/  FMUL.FTZ R3, R195.reuse, R8 ;  /* 0x00000008c3037220 */ /* 0x040fe40000410000 */
[----:B------:R-:W-:Y:S02]  /*5660*/  FMUL.FTZ R167, R195, R156 ;  /* 0x0000009cc3a77220 */ /* 0x000fe40000410000 */
[-C--:B------:R-:W-:Y:S02]  /*5670*/  FFMA.FTZ R168, R168, R2.reuse, -R171 ;  /* 0x00000002a8a87223 */ /* 0x080fe400000108ab */
[----:B------:R-:W-:-:S02]  /*5680*/  FFMA.FTZ R170, R169, R2, R170 ;  /* 0x00000002a9aa7223 */ /* 0x000fc400000100aa */
[C---:B------:R-:W-:Y:S02]  /*5690*/  FFMA.FTZ R169, R193.reuse, R156, -R3 ;  /* 0x0000009cc1a97223 */ /* 0x040fe40000010803 */
[----:B------:R-:W-:Y:S02]  /*56a0*/  FFMA.FTZ R167, R193, R8, R167 ;  /* 0x00000008c1a77223 */ /* 0x000fe400000100a7 */
[----:B------:R-:W-:Y:S02]  /*56b0*/  FADD.FTZ R3, R159, R168 ;  /* 0x000000a89f037221 */ /* 0x000fe40000010000 */
[----:B------:R-:W-:Y:S02]  /*56c0*/  FADD.FTZ R163, -R163, R170 ;  /* 0x000000aaa3a37221 */ /* 0x000fe40000010100 */
[----:B------:R-:W-:Y:S02]  /*56d0*/  FFMA.FTZ R169, R20, R119, R169 ;  /* 0x0000007714a97223 */ /* 0x000fe400000100a9 */
[----:B------:R-:W-:-:S02]  /*56e0*/  FADD.FTZ R159, RZ, R167 ;  /* 0x000000a7ff9f7221 */ /* 0x000fc40000010000 */
        /* <DEDUP_REMOVED lines=8> */
[----:B------:R-:W-:Y:S02]  /*5770*/  FADD.FTZ R165, -R165, R170 ;  /* 0x000000aaa5a57221 */ /* 0x000fe40000010100 */
[----:B------:R-:W-:Y:S02]  /*5780*/  FADD.FTZ R2, R162, R171 ;  /* 0x000000aba2027221 */ /* 0x000fe40000010000 */
[----:B------:R-:W-:Y:S02]  /*5790*/  FADD.FTZ R162, RZ, R167 ;  /* 0x000000a7ffa27221 */ /* 0x000fe40000010000 */
[----:B------:R-:W-:-:S02]  /*57a0*/  FFMA.FTZ R168, R19, R118, R168 ;  /* 0x0000007613a87223 */ /* 0x000fc400000100a8 */
[CC--:B------:R-:W-:Y:S02]  /*57b0*/  FMUL.FTZ R171, R199.reuse, -R165.reuse ;  /* 0x800000a5c7ab7220 */ /* 0x0c0fe40000410000 */
[----:B------:R-:W-:Y:S02]  /*57c0*/  FMUL.FTZ R172, R199, -R2 ;  /* 0x80000002c7ac7220 */ /* 0x000fe40000410000 */
[C---:B------:R-:W-:Y:S02]  /*57d0*/  FMUL.FTZ R167, R191.reuse, R162 ;  /* 0x000000a2bfa77220 */ /* 0x040fe40000410000 */
[----:B------:R-:W-:Y:S02]  /*57e0*/  FMUL.FTZ R170, R191, R168 ;  /* 0x000000a8bfaa7220 */ /* 0x000fe40000410000 */
[C---:B------:R-:W-:Y:S02]  /*57f0*/  FFMA.FTZ R171, R197.reuse, R2, -R171 ;  /* 0x00000002c5ab7223 */ /* 0x040fe400000108ab */
        /* <DEDUP_REMOVED lines=8> */
[-C--:B------:R-:W-:Y:S02]  /*5880*/  FMUL.FTZ R177, R190, -R166.reuse ;  /* 0x800000a6beb17220 */ /* 0x080fe40000410000 */
        /* <DEDUP_REMOVED lines=23> */
[CC--:B------:R-:W-:Y:S02]  /*5a00*/  FMUL.FTZ R214, R182.reuse, -R180.reuse ;  /* 0x800000b4b6d67220 */ /* 0x0c0fe40000410000 */
        /* <DEDUP_REMOVED lines=10> */
[C---:B------:R-:W-:Y:S02]  /*5ab0*/  FMUL.FTZ R196, R185.reuse, -R181 ;  /* 0x800000b5b9c47220 */ /* 0x040fe40000410000 */
[-C--:B------:R-:W-:Y:S02]  /*5ac0*/  FMUL.FTZ R214, R185, -R176.reuse ;  /* 0x800000b0b9d67220 */ /* 0x080fe40000410000 */
[C---:B------:R-:W-:Y:S02]  /*5ad0*/  FMUL.FTZ R182, R188.reuse, R213 ;  /* 0x000000d5bcb67220 */ /* 0x040fe40000410000 */
[----:B------:R-:W-:Y:S02]  /*5ae0*/  FMUL.FTZ R188, R188, R215 ;  /* 0x000000d7bcbc7220 */ /* 0x000fe40000410000 */
[C---:B------:R-:W-:Y:S02]  /*5af0*/  FFMA.FTZ R217, R183.reuse, R176, -R196 ;  /* 0x000000b0b7d97223 */ /* 0x040fe400000108c4 */
[----:B------:R-:W-:-:S02]  /*5b00*/  FFMA.FTZ R214, R183, R181, R214 ;  /* 0x000000b5b7d67223 */ /* 0x000fc400000100d6 */
[C---:B------:R-:W-:Y:S02]  /*5b10*/  FFMA.FTZ R185, R178.reuse, R213, R188 ;  /* 0x000000d5b2b97223 */ /* 0x040fe400000100bc */
[----:B------:R-:W-:Y:S02]  /*5b20*/  FFMA.FTZ R183, R178, R215, -R182 ;  /* 0x000000d7b2b77223 */ /* 0x000fe400000108b6 */
[----:B------:R-:W-:Y:S02]  /*5b30*/  FADD.FTZ R178, R204, R217 ;  /* 0x000000d9ccb27221 */ /* 0x000fe40000010000 */
[----:B------:R-:W-:Y:S02]  /*5b40*/  FADD.FTZ R182, -R203, R214 ;  /* 0x000000d6cbb67221 */ /* 0x000fe40000010100 */
[----:B------:R-:W-:Y:S02]  /*5b50*/  FADD.FTZ R185, RZ, R185 ;  /* 0x000000b9ffb97221 */ /* 0x000fe40000010000 */
[----:B------:R-:W-:-:S02]  /*5b60*/  FFMA.FTZ R183, R14, R133, R183 ;  /* 0x000000850eb77223 */ /* 0x000fc400000100b7 */
        /* <DEDUP_REMOVED lines=11> */
[----:B------:R-:W-:-:S02]  /*5c20*/  FMUL.FTZ R196, R191, -R187 ;  /* 0x800000bbbfc47220 */ /* 0x000fc40000410000 */
[----:B------:R-:W-:Y:S02]  /*5c30*/  FMUL.FTZ R198, R191, -R184 ;  /* 0x800000b8bfc67220 */ /* 0x000fe40000410000 */
[----:B------:R-:W-:Y:S02]  /*5c40*/  FFMA.FTZ R186, R13, R114, R186 ;  /* 0x000000720dba7223 */ /* 0x000fe400000100ba */
[----:B------:R-:W-:Y:S02]  /*5c50*/  FMUL.FTZ R190, R199, R188 ;  /* 0x000000bcc7be7220 */ /* 0x000fe40000410000 */
[C---:B------:R-:W-:Y:S02]  /*5c60*/  FFMA.FTZ R191, R189.reuse, R184, -R196 ;  /* 0x000000b8bdbf7223 */ /* 0x040fe400000108c4 */
[----:B------:R-:W-:Y:S02]  /*5c70*/  FFMA.FTZ R203, R189, R187, R198 ;  /* 0x000000bbbdcb7223 */ /* 0x000fe400000100c6 */
[----:B------:R-:W-:-:S02]  /*5c80*/  FMUL.FTZ R199, R199, R186 ;  /* 0x000000bac7c77220 */ /* 0x000fc40000410000 */
[C---:B------:R-:W-:Y:S02]  /*5c90*/  FFMA.FTZ R196, R197.reuse, R186, -R190 ;  /* 0x000000bac5c47223 */ /* 0x040fe400000108be */
[----:B------:R-:W-:Y:S02]  /*5ca0*/  FADD.FTZ R189, R208, R191 ;  /* 0x000000bfd0bd7221 */ /* 0x000fe40000010000 */
[----:B------:R-:W-:Y:S02]  /*5cb0*/  FADD.FTZ R190, -R206, R203 ;  /* 0x000000cbcebe7221 */ /* 0x000fe40000010100 */
[----:B------:R-:W-:Y:S02]  /*5cc0*/  FFMA.FTZ R199, R197, R188, R199 ;  /* 0x000000bcc5c77223 */ /* 0x000fe400000100c7 */
[C---:B------:R-:W-:Y:S02]  /*5cd0*/  FMUL.FTZ R203, R194.reuse, -R189 ;  /* 0x800000bdc2cb7220 */ /* 0x040fe40000410000 */
[----:B------:R-:W-:-:S02]  /*5ce0*/  FMUL.FTZ R197, R194, -R190 ;  /* 0x800000bec2c57220 */ /* 0x000fc40000410000 */
[----:B------:R-:W-:Y:S02]  /*5cf0*/  FFMA.FTZ R202, R192, R190, R203 ;  /* 0x000000bec0ca7223 */ /* 0x000fe400000100cb */
[----:B0-----:R-:W-:Y:S02]  /*5d00*/  FMUL.FTZ R191, R212, R7 ;  /* 0x00000007d4bf7220 */ /* 0x001fe40000410000 */
[----:B------:R-:W-:Y:S02]  /*5d10*/  FFMA.FTZ R192, R192, R189, -R197 ;  /* 0x000000bdc0c07223 */ /* 0x000fe400000108c5 */
[-C--:B------:R-:W-:Y:S02]  /*5d20*/  FMUL.FTZ R194, R212, R6.reuse ;  /* 0x00000006d4c27220 */ /* 0x080fe40000410000 */
[----:B------:R-:W-:Y:S02]  /*5d30*/  FFMA.FTZ R197, R211, R6, -R191 ;  /* 0x00000006d3c57223 */ /* 0x000fe400000108bf */
[----:B------:R-:W-:-:S02]  /*5d40*/  FADD.FTZ R192, R205, R192 ;  /* 0x000000c0cdc07221 */ /* 0x000fc40000010000 */
[----:B------:R-:W-:Y:S02]  /*5d50*/  FADD.FTZ R191, -R207, R202 ;  /* 0x000000cacfbf7221 */ /* 0x000fe40000010100 */
[----:B------:R-:W-:Y:S02]  /*5d60*/  FFMA.FTZ R198, R211, R7, R194 ;  /* 0x00000007d3c67223 */ /* 0x000fe400000100c2 */
[CC--:B------:R-:W-:Y:S02]  /*5d70*/  FMUL.FTZ R194, R195.reuse, -R192.reuse ;  /* 0x800000c0c3c27220 */ /* 0x0c0fe40000410000 */
[-C--:B------:R-:W-:Y:S02]  /*5d80*/  FMUL.FTZ R7, R195, -R191.reuse ;  /* 0x800000bfc3077220 */ /* 0x080fe40000410000 */
[C---:B------:R-:W-:Y:S02]  /*5d90*/  FFMA.FTZ R194, R193.reuse, R191, R194 ;  /* 0x000000bfc1c27223 */ /* 0x040fe400000100c2 */
[----:B------:R-:W-:-:S02]  /*5da0*/  FFMA.FTZ R7, R193, R192, -R7 ;  /* 0x000000c0c1077223 */ /* 0x000fc40000010807 */
[----:B------:R-:W-:Y:S02]  /*5db0*/  FADD.FTZ R193, RZ, R199 ;  /* 0x000000c7ffc17221 */ /* 0x000fe40000010000 */
[----:B------:R-:W-:Y:S02]  /*5dc0*/  FADD.FTZ R194, -R147, R194 ;  /* 0x000000c293c27221 */ /* 0x000fe40000010100 */
[----:B------:R-:W-:Y:S02]  /*5dd0*/  FFMA.FTZ R147, R12, R115, R196 ;  /* 0x000000730c937223 */ /* 0x000fe400000100c4 */
[----:B------:R-:W-:Y:S02]  /*5de0*/  FMUL.FTZ R195, R134, R193 ;  /* 0x000000c186c37220 */ /* 0x000fe40000410000 */
[----:B------:R-:W-:Y:S02]  /*5df0*/  FADD.FTZ R150, R150, R7 ;  /* 0x0000000796967221 */ /* 0x000fe40000010000 */
[----:B------:R-:W-:-:S02]  /*5e00*/  FMUL.FTZ R196, R134, R147 ;  /* 0x0000009386c47220 */ /* 0x000fc40000410000 */
[C---:B------:R-:W-:Y:S02]  /*5e10*/  FFMA.FTZ R134, R136.reuse, R147, -R195 ;  /* 0x0000009388867223 */ /* 0x040fe400000108c3 */
[C---:B------:R-:W-:Y:S02]  /*5e20*/  FMUL.FTZ R195, R137.reuse, -R150 ;  /* 0x8000009689c37220 */ /* 0x040fe40000410000 */
[-C--:B------:R-:W-:Y:S02]  /*5e30*/  FMUL.FTZ R137, R137, -R194.reuse ;  /* 0x800000c289897220 */ /* 0x080fe40000410000 */
[----:B------:R-:W-:Y:S02]  /*5e40*/  FFMA.FTZ R136, R136, R193, R196 ;  /* 0x000000c188887223 */ /* 0x000fe400000100c4 */
[----:B------:R-:W-:Y:S02]  /*5e50*/  FMUL.FTZ R6, R212, R5 ;  /* 0x00000005d4067220 */ /* 0x000fe40000410000 */
[----:B------:R-:W-:-:S02]  /*5e60*/  FFMA.FTZ R196, R138, R194, R195 ;  /* 0x000000c28ac47223 */ /* 0x000fc400000100c3 */
[----:B------:R-:W-:Y:S02]  /*5e70*/  FMUL.FTZ R212, R212, R4 ;  /* 0x00000004d4d47220 */ /* 0x000fe40000410000 */
[----:B------:R-:W-:Y:S02]  /*5e80*/  FFMA.FTZ R195, R42, -R11, RZ ;  /* 0x8000000b2ac37223 */ /* 0x000fe400000100ff */
[----:B------:R-:W-:Y:S02]  /*5e90*/  FFMA.FTZ R137, R138, R150, -R137 ;  /* 0x000000968a897223 */ /* 0x000fe40000010889 */
[----:B------:R-:W-:Y:S02]  /*5ea0*/  FFMA.FTZ R138, R42, R157, RZ ;  /* 0x0000009d2a8a7223 */ /* 0x000fe400000100ff */
[----:B------:R-:W-:Y:S02]  /*5eb0*/  FFMA.FTZ R4, R211, R4, -R6 ;  /* 0x00000004d3047223 */ /* 0x000fe40000010806 */
[----:B------:R-:W-:-:S02]  /*5ec0*/  FADD.FTZ R131, -R131, R196 ;  /* 0x000000c483837221 */ /* 0x000fc40000010100 */
[----:B------:R-:W-:Y:S02]  /*5ed0*/  FFMA.FTZ R5, R211, R5, R212 ;  /* 0x00000005d3057223 */ /* 0x000fe400000100d4 */
[----:B--2---:R-:W-:Y:S02]  /*5ee0*/  FADD.FTZ R6, R210, R197 ;  /* 0x000000c5d2067221 */ /* 0x004fe40000010000 */
[----:B---3--:R-:W-:Y:S02]  /*5ef0*/  FADD.FTZ R7, R209, R198 ;  /* 0x000000c6d1077221 */ /* 0x008fe40000010000 */
[C---:B------:R-:W-:Y:S02]  /*5f00*/  FFMA.FTZ R195, R41.reuse, -R154, R195 ;  /* 0x8000009a29c37223 */ /* 0x040fe400000100c3 */
[----:B------:R-:W-:Y:S01]  /*5f10*/  FADD.FTZ R130, R130, R137 ;  /* 0x0000008982827221 */ /* 0x000fe20000010000 */
[----:B------:R0:W-:Y:S01]  /*5f20*/  @!P2 STS.128 [UR7+0x1980], R4 ;  /* 0x00198004ff00a988 */ /* 0x0001e20008000c07 */
[----:B------:R-:W-:-:S02]  /*5f30*/  FFMA.FTZ R138, R41, R158, R138 ;  /* 0x0000009e298a7223 */ /* 0x000fc4000001008a */
[C---:B------:R-:W-:Y:S02]  /*5f40*/  FMUL.FTZ R137, R139.reuse, -R131 ;  /* 0x800000838b897220 */ /* 0x040fe40000410000 */
[----:B------:R-:W-:Y:S02]  /*5f50*/  FFMA.FTZ R195, R40, -R9, R195 ;  /* 0x8000000928c37223 */ /* 0x000fe400000100c3 */
[-C--:B------:R-:W-:Y:S02]  /*5f60*/  FMUL.FTZ R139, R139, -R130.reuse ;  /* 0x800000828b8b7220 */ /* 0x080fe40000410000 */
[----:B------:R-:W-:Y:S02]  /*5f70*/  FFMA.FTZ R137, R140, R130, -R137 ;  /* 0x000000828c897223 */ /* 0x000fe40000010889 */
[----:B------:R-:W-:Y:S02]  /*5f80*/  FFMA.FTZ R195, R39, -R152, R195 ;  /* 0x8000009827c37223 */ /* 0x000fe400000100c3 */
[----:B------:R-:W-:-:S02]  /*5f90*/  FADD.FTZ R128, R128, R137 ;  /* 0x0000008980807221 */ /* 0x000fc40000010000 */
[----:B0-----:R-:W-:Y:S02]  /*5fa0*/  FFMA.FTZ R4, R40, R161, R138 ;  /* 0x000000a128047223 */ /* 0x001fe4000001008a */
[----:B------:R-:W-:Y:S02]  /*5fb0*/  FFMA.FTZ R138, R140, R131, R139 ;  /* 0x000000838c8a7223 */ /* 0x000fe4000001008b */
[----:B------:R-:W-:Y:S02]  /*5fc0*/  FFMA.FTZ R4, R39, R160, R4 ;  /* 0x000000a027047223 */ /* 0x000fe40000010004 */
[C---:B------:R-:W-:Y:S02]  /*5fd0*/  FFMA.FTZ R195, R38.reuse, -R151, R195 ;  /* 0x8000009726c37223 */ /* 0x040fe400000100c3 */
[----:B------:R-:W-:Y:S02]  /*5fe0*/  FADD.FTZ R138, -R129, R138 ;  /* 0x0000008a818a7221 */ /* 0x000fe40000010100 */
[----:B------:R-:W-:-:S02]  /*5ff0*/  FFMA.FTZ R4, R38, R155, R4 ;  /* 0x0000009b26047223 */ /* 0x000fc40000010004 */
[----:B------:R-:W-:Y:S02]  /*6000*/  FMUL.FTZ R5, R141, -R128 ;  /* 0x800000808d057220 */ /* 0x000fe40000410000 */
[----:B------:R-:W-:Y:S02]  /*6010*/  FFMA.FTZ R195, R37, -R8, R195 ;  /* 0x8000000825c37223 */ /* 0x000fe400000100c3 */
[----:B------:R-:W-:Y:S02]  /*6020*/  FMUL.FTZ R141, R141, -R138 ;  /* 0x8000008a8d8d7220 */ /* 0x000fe40000410000 */
[----:B------:R-:W-:Y:S02]  /*6030*/  FFMA.FTZ R6, R37, R156, R4 ;  /* 0x0000009c25067223 */ /* 0x000fe40000010004 */
[----:B------:R-:W-:Y:S02]  /*6040*/  FFMA.FTZ R4, R142, R138, R5 ;  /* 0x0000008a8e047223 */ /* 0x000fe40000010005 */
[----:B------:R-:W-:-:S02]  /*6050*/  FFMA.FTZ R195, R36, -R159, R195 ;  /* 0x8000009f24c37223 */ /* 0x000fc400000100c3 */
[----:B------:R-:W-:Y:S02]  /*6060*/  FFMA.FTZ R141, R142, R128, -R141 ;  /* 0x000000808e8d7223 */ /* 0x000fe4000001088d */
[----:B------:R-:W-:Y:S02]  /*6070*/  FADD.FTZ R127, -R127, R4 ;  /* 0x000000047f7f7221 */ /* 0x000fe40000010100 */
[----:B------:R-:W-:Y:S02]  /*6080*/  FFMA.FTZ R195, R35, -R162, R195 ;  /* 0x800000a223c37223 */ /* 0x000fe400000100c3 */
[----:B------:R-:W-:Y:S02]  /*6090*/  FADD.FTZ R126, R126, R141 ;  /* 0x0000008d7e7e7221 */ /* 0x000fe40000010000 */
[----:B------:R-:W-:Y:S02]  /*60a0*/  FMUL.FTZ R5, R143, -R127 ;  /* 0x8000007f8f057220 */ /* 0x000fe40000410000 */
[----:B------:R-:W-:-:S02]  /*60b0*/  FFMA.FTZ R195, R34, -R167, R195 ;  /* 0x800000a722c37223 */ /* 0x000fc400000100c3 */
[-C--:B------:R-:W-:Y:S02]  /*60c0*/  FMUL.FTZ R143, R143, -R126.reuse ;  /* 0x8000007e8f8f7220 */ /* 0x080fe40000410000 */
[----:B------:R-:W-:Y:S02]  /*60d0*/  FFMA.FTZ R4, R144, R126, -R5 ;  /* 0x0000007e90047223 */ /* 0x000fe40000010805 */
[----:B------:R-:W-:Y:S02]  /*60e0*/  FFMA.FTZ R6, R36, R169, R6 ;  /* 0x000000a924067223 */ /* 0x000fe40000010006 */
[----:B------:R-:W-:Y:S02]  /*60f0*/  FFMA.FTZ R195, R33, -R170, R195 ;  /* 0x800000aa21c37223 */ /* 0x000fe400000100c3 */
[----:B------:R-:W-:Y:S02]  /*6100*/  FFMA.FTZ R143, R144, R127, R143 ;  /* 0x0000007f908f7223 */ /* 0x000fe4000001008f */
[----:B------:R-:W-:-:S02]  /*6110*/  FADD.FTZ R149, R149, R4 ;  /* 0x0000000495957221 */ /* 0x000fc40000010000 */
[----:B------:R-:W-:Y:S02]  /*6120*/  FFMA.FTZ R6, R35, R168, R6 ;  /* 0x000000a823067223 */ /* 0x000fe40000010006 */
[----:B------:R-:W-:Y:S02]  /*6130*/  FFMA.FTZ R4, R32, -R177, R195 ;  /* 0x800000b120047223 */ /* 0x000fe400000100c3 */
[----:B------:R-:W-:Y:S02]  /*6140*/  FADD.FTZ R148, -R148, R143 ;  /* 0x0000008f94947221 */ /* 0x000fe40000010100 */
[----:B------:R-:W-:Y:S02]  /*6150*/  FFMA.FTZ R6, R34, R171, R6 ;  /* 0x000000ab22067223 */ /* 0x000fe40000010006 */
[----:B------:R-:W-:Y:S02]  /*6160*/  FFMA.FTZ R7, R31, -R213, R4 ;  /* 0x800000d51f077223 */ /* 0x000fe40000010004 */
[----:B------:R-:W-:-:S02]  /*6170*/  FMUL.FTZ R4, R145, -R148 ;  /* 0x8000009491047220 */ /* 0x000fc40000410000 */
[-C--:B------:R-:W-:Y:S02]  /*6180*/  FMUL.FTZ R145, R145, -R149.reuse ;  /* 0x8000009591917220 */ /* 0x080fe40000410000 */
[----:B------:R-:W-:Y:S02]  /*6190*/  FFMA.FTZ R6, R33, R172, R6 ;  /* 0x000000ac21067223 */ /* 0x000fe40000010006 */
[C---:B------:R-:W-:Y:S02]  /*61a0*/  FFMA.FTZ R129, R146.reuse, R149, -R4 ;  /* 0x0000009592817223 */ /* 0x040fe40000010804 */
[----:B------:R-:W-:Y:S02]  /*61b0*/  FFMA.FTZ R146, R146, R148, R145 ;  /* 0x0000009492927223 */ /* 0x000fe40000010091 */
[----:B------:R-:W-:Y:S02]  /*61c0*/  FFMA.FTZ R6, R32, R179, R6 ;  /* 0x000000b320067223 */ /* 0x000fe40000010006 */
[----:B------:R-:W-:-:S02]  /*61d0*/  FMUL.FTZ R5, R175, UR19 ;  /* 0x00000013af057c20 */ /* 0x000fc40008410000 */
[----:B------:R-:W-:Y:S02]  /*61e0*/  FMUL.FTZ R144, R15, R180 ;  /* 0x000000b40f907220 */ /* 0x000fe40000410000 */
[----:B------:R-:W-:Y:S02]  /*61f0*/  FADD.FTZ R153, -R153, R146 ;  /* 0x0000009299997221 */ /* 0x000fe40000010100 */
[----:B------:R-:W-:Y:S02]  /*6200*/  FFMA.FTZ R6, R31, R215, R6 ;  /* 0x000000d71f067223 */ /* 0x000fe40000010006 */
[----:B------:R-:W-:Y:S02]  /*6210*/  FFMA.FTZ R142, R180, UR18, -R5 ;  /* 0x00000012b48e7c23 */ /* 0x000fe40008010805 */
[C---:B------:R-:W-:Y:S02]  /*6220*/  FMUL.FTZ R140, R15.reuse, R175 ;  /* 0x000000af0f8c7220 */ /* 0x040fe40000410000 */
[----:B------:R-:W-:-:S02]  /*6230*/  FFMA.FTZ R215, -R15, R132, R215 ;  /* 0x000000840fd77223 */ /* 0x000fc400000101d7 */
[C---:B------:R-:W-:Y:S02]  /*6240*/  FMUL.FTZ R5, R213.reuse, R144 ;  /* 0x00000090d5057220 */ /* 0x040fe40000410000 */
[----:B------:R-:W-:Y:S02]  /*6250*/  FADD.FTZ R10, R10, R129 ;  /* 0x000000810a0a7221 */ /* 0x000fe40000010000 */
[----:B------:R-:W-:Y:S02]  /*6260*/  FMUL.FTZ R139, R26, R153 ;  /* 0x000000991a8b7220 */ /* 0x000fe40000410000 */
[C---:B------:R-:W-:Y:S02]  /*6270*/  FMUL.FTZ R195, R213.reuse, R142 ;  /* 0x0000008ed5c37220 */ /* 0x040fe40000410000 */
[----:B------:R-:W-:Y:S02]  /*6280*/  FMUL.FTZ R213, R213, R140 ;  /* 0x0000008cd5d57220 */ /* 0x000fe40000410000 */
[----:B------:R-:W-:-:S02]  /*6290*/  FADD.FTZ R47, R140, R47 ;  /* 0x0000002f8c2f7221 */ /* 0x000fc40000010000 */
[----:B------:R-:W-:Y:S02]  /*62a0*/  FFMA.FTZ R4, R215, R140, R5 ;  /* 0x0000008cd7047223 */ /* 0x000fe40000010005 */
[C---:B------:R-:W-:Y:S02]  /*62b0*/  FFMA.FTZ R140, -R26.reuse, R125, R157 ;  /* 0x0000007d1a8c7223 */ /* 0x040fe4000001019d */
[----:B------:R-:W-:Y:S02]  /*62c0*/  FMUL.FTZ R145, R25, R148 ;  /* 0x0000009419917220 */ /* 0x000fe40000410000 */
[----:B------:R-:W-:Y:S02]  /*62d0*/  FMUL.FTZ R129, R26, R10 ;  /* 0x0000000a1a817220 */ /* 0x000fe40000410000 */
[----:B------:R-:W-:Y:S02]  /*62e0*/  FMUL.FTZ R141, R11, R139 ;  /* 0x0000008b0b8d7220 */ /* 0x000fe40000410000 */
[----:B------:R-:W-:-:S02]  /*62f0*/  FFMA.FTZ R158, -R25, R124, R158 ;  /* 0x0000007c199e7223 */ /* 0x000fc4000001019e */
[----:B------:R-:W-:Y:S02]  /*6300*/  FMUL.FTZ R137, R25, R149 ;  /* 0x0000009519897220 */ /* 0x000fe40000410000 */
[----:B------:R-:W-:Y:S02]  /*6310*/  FMUL.FTZ R142, R154, R145 ;  /* 0x000000919a8e7220 */ /* 0x000fe40000410000 */
[----:B------:R-:W-:Y:S02]  /*6320*/  FFMA.FTZ R141, R140, R129, R141 ;  /* 0x000000818c8d7223 */ /* 0x000fe4000001008d */
[----:B------:R-:W-:Y:S02]  /*6330*/  FFMA.FTZ R5, R215, R144, -R213 ;  /* 0x00000090d7057223 */ /* 0x000fe400000108d5 */
[----:B------:R-:W-:Y:S02]  /*6340*/  FFMA.FTZ R144, R158, R137, R142 ;  /* 0x000000899e907223 */ /* 0x000fe4000001008e */
[----:B------:R-:W-:-:S02]  /*6350*/  FADD.FTZ R143, RZ, R141 ;  /* 0x0000008dff8f7221 */ /* 0x000fc40000010000 */
[----:B------:R-:W-:Y:S02]  /*6360*/  FMUL.FTZ R180, R180, UR19 ;  /* 0x00000013b4b47c20 */ /* 0x000fe40008410000 */
[----:B------:R-:W-:Y:S02]  /*6370*/  FMUL.FTZ R146, R154, R137 ;  /* 0x000000899a927220 */ /* 0x000fe40000410000 */
[----:B------:R-:W-:Y:S02]  /*6380*/  FMUL.FTZ R142, R11, R129 ;  /* 0x000000810b8e7220 */ /* 0x000fe40000410000 */
[----:B------:R-:W-:Y:S02]  /*6390*/  FADD.FTZ R143, R143, R144 ;  /* 0x000000908f8f7221 */ /* 0x000fe40000010000 */
[----:B------:R-:W-:Y:S02]  /*63a0*/  FMUL.FTZ R144, R24, R127 ;  /* 0x0000007f18907220 */ /* 0x000fe40000410000 */
[----:B------:R-:W-:-:S02]  /*63b0*/  FFMA.FTZ R180, R175, UR18, R180 ;  /* 0x00000012afb47c23 */ /* 0x000fc400080100b4 */
[----:B------:R-:W-:Y:S02]  /*63c0*/  FFMA.FTZ R146, R158, R145, -R146 ;  /* 0x000000919e927223 */ /* 0x000fe40000010892 */
[----:B------:R-:W-:Y:S02]  /*63d0*/  FFMA.FTZ R141, R140, R139, -R142 ;  /* 0x0000008b8c8d7223 */ /* 0x000fe4000001088e */
[C---:B------:R-:W-:Y:S02]  /*63e0*/  FFMA.FTZ R161, -R24.reuse, R123, R161 ;  /* 0x0000007b18a17223 */ /* 0x040fe400000101a1 */
        /* <DEDUP_REMOVED lines=8> */
[----:B------:R-:W-:-:S02]  /*6470*/  FMUL.FTZ R157, R9, R142 ;  /* 0x0000008e099d7220 */ /* 0x000fc40000410000 */
[----:B------:R-:W-:Y:S02]  /*6480*/  FADD.FTZ R141, RZ, R141 ;  /* 0x0000008dff8d7221 */ /* 0x000fe40000010000 */
[-C--:B------:R-:W-:Y:S02]  /*6490*/  FFMA.FTZ R145, R160, R195.reuse, -R145 ;  /* 0x000000c3a0917223 */ /* 0x080fe40000010891 */
[----:B------:R-:W-:Y:S02]  /*64a0*/  FMUL.FTZ R195, R152, R195 ;  /* 0x000000c398c37220 */ /* 0x000fe40000410000 */
[----:B------:R-:W-:Y:S02]  /*64b0*/  FMUL.FTZ R196, R22, R131 ;  /* 0x0000008316c47220 */ /* 0x000fe40000410000 */
[----:B------:R-:W-:Y:S02]  /*64c0*/  FFMA.FTZ R157, R161, R144, -R157 ;  /* 0x00000090a19d7223 */ /* 0x000fe4000001089d */
[----:B------:R-:W-:-:S02]  /*64d0*/  FADD.FTZ R146, R141, R146 ;  /* 0x000000928d927221 */ /* 0x000fc40000010000 */
[----:B------:R-:W-:Y:S02]  /*64e0*/  FADD.FTZ R143, R143, R180 ;  /* 0x000000b48f8f7221 */ /* 0x000fe40000010000 */
[----:B------:R-:W-:Y:S02]  /*64f0*/  FFMA.FTZ R144, -R22, R121, R155 ;  /* 0x0000007916907223 */ /* 0x000fe4000001019b */
[----:B------:R-:W-:Y:S02]  /*6500*/  FFMA.FTZ R180, R160, R139, R195 ;  /* 0x0000008ba0b47223 */ /* 0x000fe400000100c3 */
[----:B------:R-:W-:Y:S02]  /*6510*/  FFMA.FTZ R175, R132, R175, R215 ;  /* 0x000000af84af7223 */ /* 0x000fe400000100d7 */
[----:B------:R-:W-:Y:S02]  /*6520*/  FMUL.FTZ R141, R22, R130 ;  /* 0x00000082168d7220 */ /* 0x000fe40000410000 */
[----:B------:R-:W-:-:S02]  /*6530*/  FMUL.FTZ R155, R151, R196 ;  /* 0x000000c4979b7220 */ /* 0x000fc40000410000 */
[----:B------:R-:W-:Y:S02]  /*6540*/  FMUL.FTZ R132, R176, UR19 ;  /* 0x00000013b0847c20 */ /* 0x000fe40008410000 */
[----:B------:R-:W-:Y:S02]  /*6550*/  FADD.FTZ R146, R146, R157 ;  /* 0x0000009d92927221 */ /* 0x000fe40000010000 */
[----:B------:R-:W-:Y:S02]  /*6560*/  FADD.FTZ R143, R143, R180 ;  /* 0x000000b48f8f7221 */ /* 0x000fe40000010000 */
[----:B------:R-:W-:Y:S02]  /*6570*/  FFMA.FTZ R180, R144, R141, R155 ;  /* 0x0000008d90b47223 */ /* 0x000fe4000001009b */
[----:B------:R-:W-:Y:S02]  /*6580*/  FFMA.FTZ R198, R181, UR18, -R132 ;  /* 0x00000012b5c67c23 */ /* 0x000fe40008010884 */
[----:B------:R-:W-:-:S02]  /*6590*/  FADD.FTZ R145, R146, R145 ;  /* 0x0000009192917221 */ /* 0x000fc40000010000 */
[----:B------:R-:W-:Y:S02]  /*65a0*/  FMUL.FTZ R132, R21, R150 ;  /* 0x0000009615847220 */ /* 0x000fe40000410000 */
[----:B------:R-:W-:Y:S02]  /*65b0*/  FMUL.FTZ R157, R151, R141 ;  /* 0x0000008d979d7220 */ /* 0x000fe40000410000 */
[----:B------:R-:W-:Y:S02]  /*65c0*/  FMUL.FTZ R146, R21, R194 ;  /* 0x000000c215927220 */ /* 0x000fe40000410000 */
[----:B------:R-:W-:Y:S02]  /*65d0*/  FADD.FTZ R180, R143, R180 ;  /* 0x000000b48fb47221 */ /* 0x000fe40000010000 */
[----:B------:R-:W-:Y:S02]  /*65e0*/  FFMA.FTZ R143, -R21, R120, R156 ;  /* 0x00000078158f7223 */ /* 0x000fe4000001019c */
[----:B------:R-:W-:-:S02]  /*65f0*/  FMUL.FTZ R197, R8, R132 ;  /* 0x0000008408c57220 */ /* 0x000fc40000410000 */
[----:B------:R-:W-:Y:S02]  /*6600*/  FFMA.FTZ R196, R144, R196, -R157 ;  /* 0x000000c490c47223 */ /* 0x000fe4000001089d */
[----:B------:R-:W-:Y:S02]  /*6610*/  FMUL.FTZ R195, R8, R146 ;  /* 0x0000009208c37220 */ /* 0x000fe40000410000 */
[----:B------:R-:W-:Y:S02]  /*6620*/  FMUL.FTZ R155, R16, R176 ;  /* 0x000000b0109b7220 */ /* 0x000fe40000410000 */
[----:B------:R-:W-:Y:S02]  /*6630*/  FMUL.FTZ R157, R177, R198 ;  /* 0x000000c6b19d7220 */ /* 0x000fe40000410000 */
[C---:B------:R-:W-:Y:S02]  /*6640*/  FFMA.FTZ R198, R143.reuse, R146, -R197 ;  /* 0x000000928fc67223 */ /* 0x040fe400000108c5 */
[----:B------:R-:W-:-:S02]  /*6650*/  FFMA.FTZ R195, R143, R132, R195 ;  /* 0x000000848fc37223 */ /* 0x000fc400000100c3 */
[----:B------:R-:W-:Y:S02]  /*6660*/  FADD.FTZ R145, R145, R196 ;  /* 0x000000c491917221 */ /* 0x000fe40000010000 */
[----:B------:R-:W-:Y:S02]  /*6670*/  FMUL.FTZ R146, R174, UR19 ;  /* 0x00000013ae927c20 */ /* 0x000fe40008410000 */
[----:B------:R-:W-:Y:S02]  /*6680*/  FMUL.FTZ R199, R16, R181 ;  /* 0x000000b510c77220 */ /* 0x000fe40000410000 */
[----:B------:R-:W-:Y:S02]  /*6690*/  FMUL.FTZ R196, R20, R191 ;  /* 0x000000bf14c47220 */ /* 0x000fe40000410000 */
[----:B------:R-:W-:Y:S02]  /*66a0*/  FFMA.FTZ R156, -R16, R135, R179 ;  /* 0x00000087109c7223 */ /* 0x000fe400000101b3 */
[----:B------:R-:W-:-:S02]  /*66b0*/  FMUL.FTZ R202, R177, R155 ;  /* 0x0000009bb1ca7220 */ /* 0x000fc40000410000 */
[----:B------:R-:W-:Y:S02]  /*66c0*/  FADD.FTZ R180, R180, R195 ;  /* 0x000000c3b4b47221 */ /* 0x000fe40000010000 */
[----:B------:R-:W-:Y:S02]  /*66d0*/  FMUL.FTZ R206, R14, R173 ;  /* 0x000000ad0ece7220 */ /* 0x000fe40000410000 */
[----:B------:R-:W-:Y:S02]  /*66e0*/  FFMA.FTZ R204, R173, UR18, -R146 ;  /* 0x00000012adcc7c23 */ /* 0x000fe40008010892 */
[----:B------:R-:W-:Y:S02]  /*66f0*/  FMUL.FTZ R179, R177, R199 ;  /* 0x000000c7b1b37220 */ /* 0x000fe40000410000 */
[C---:B------:R-:W-:Y:S02]  /*6700*/  FFMA.FTZ R169, -R20.reuse, R119, R169 ;  /* 0x0000007714a97223 */ /* 0x040fe400000101a9 */
[----:B------:R-:W-:-:S02]  /*6710*/  FMUL.FTZ R146, R20, R192 ;  /* 0x000000c014927220 */ /* 0x000fc40000410000 */
[----:B------:R-:W-:Y:S02]  /*6720*/  FMUL.FTZ R195, R159, R196 ;  /* 0x000000c49fc37220 */ /* 0x000fe40000410000 */
[----:B------:R-:W-:Y:S02]  /*6730*/  FFMA.FTZ R177, R156, R199, -R202 ;  /* 0x000000c79cb17223 */ /* 0x000fe400000108ca */
[----:B------:R-:W-:Y:S02]  /*6740*/  FMUL.FTZ R202, R14, R174 ;  /* 0x000000ae0eca7220 */ /* 0x000fe40000410000 */
[----:B------:R-:W-:Y:S02]  /*6750*/  FFMA.FTZ R205, R30, R183, R6 ;  /* 0x000000b71ecd7223 */ /* 0x000fe40000010006 */
[----:B------:R-:W-:Y:S02]  /*6760*/  FFMA.FTZ R183, -R14, R133, R183 ;  /* 0x000000850eb77223 */ /* 0x000fe400000101b7 */
[----:B------:R-:W-:-:S02]  /*6770*/  FMUL.FTZ R199, R185, R206 ;  /* 0x000000ceb9c77220 */ /* 0x000fc40000410000 */
[----:B------:R-:W-:Y:S02]  /*6780*/  FFMA.FTZ R195, R169, R146, R195 ;  /* 0x00000092a9c37223 */ /* 0x000fe400000100c3 */
[----:B------:R-:W-:Y:S02]  /*6790*/  FFMA.FTZ R7, R30, -R185, R7 ;  /* 0x800000b91e077223 */ /* 0x000fe40000010007 */
[C---:B------:R-:W-:Y:S02]  /*67a0*/  FMUL.FTZ R6, R185.reuse, R204 ;  /* 0x000000ccb9067220 */ /* 0x040fe40000410000 */
[----:B------:R-:W-:Y:S02]  /*67b0*/  FMUL.FTZ R207, R185, R202 ;  /* 0x000000cab9cf7220 */ /* 0x000fe40000410000 */
[----:B------:R-:W-:Y:S02]  /*67c0*/  FMUL.FTZ R197, R159, R146 ;  /* 0x000000929fc57220 */ /* 0x000fe40000410000 */
[----:B------:R-:W-:-:S02]  /*67d0*/  FFMA.FTZ R185, R183, R202, R199 ;  /* 0x000000cab7b97223 */ /* 0x000fc400000100c7 */
[----:B------:R-:W-:Y:S02]  /*67e0*/  FADD.FTZ R195, R180, R195 ;  /* 0x000000c3b4c37221 */ /* 0x000fe40000010000 */
[----:B------:R-:W-:Y:S02]  /*67f0*/  FMUL.FTZ R199, R19, R190 ;  /* 0x000000be13c77220 */ /* 0x000fe40000410000 */
[----:B------:R-:W-:Y:S02]  /*6800*/  FMUL.FTZ R180, R18, R184 ;  /* 0x000000b812b47220 */ /* 0x000fe40000410000 */
[----:B------:R-:W-:Y:S02]  /*6810*/  FFMA.FTZ R197, R169, R196, -R197 ;  /* 0x000000c4a9c57223 */ /* 0x000fe400000108c5 */
[----:B------:R-:W-:Y:S02]  /*6820*/  FADD.FTZ R198, R145, R198 ;  /* 0x000000c691c67221 */ /* 0x000fe40000010000 */
[----:B------:R-:W-:-:S02]  /*6830*/  FFMA.FTZ R168, -R19, R118, R168 ;  /* 0x0000007613a87223 */ /* 0x000fc400000101a8 */
[----:B------:R-:W-:Y:S02]  /*6840*/  FMUL.FTZ R145, R19, R189 ;  /* 0x000000bd13917220 */ /* 0x000fe40000410000 */
[----:B------:R-:W-:Y:S02]  /*6850*/  FMUL.FTZ R196, R162, R199 ;  /* 0x000000c7a2c47220 */ /* 0x000fe40000410000 */
[C---:B------:R-:W-:Y:S02]  /*6860*/  FFMA.FTZ R171, -R18.reuse, R117, R171 ;  /* 0x0000007512ab7223 */ /* 0x040fe400000101ab */
[----:B------:R-:W-:Y:S02]  /*6870*/  FMUL.FTZ R204, R18, R187 ;  /* 0x000000bb12cc7220 */ /* 0x000fe40000410000 */
[----:B------:R-:W-:Y:S02]  /*6880*/  FMUL.FTZ R203, R167, R180 ;  /* 0x000000b4a7cb7220 */ /* 0x000fe40000410000 */
[----:B------:R-:W-:-:S02]  /*6890*/  FADD.FTZ R46, R202, R46 ;  /* 0x0000002eca2e7221 */ /* 0x000fc40000010000 */
[-C--:B------:R-:W-:Y:S02]  /*68a0*/  FMUL.FTZ R202, R162, R145.reuse ;  /* 0x00000091a2ca7220 */ /* 0x080fe40000410000 */
[----:B------:R-:W-:Y:S02]  /*68b0*/  FFMA.FTZ R196, R168, R145, R196 ;  /* 0x00000091a8c47223 */ /* 0x000fe400000100c4 */
[----:B------:R-:W-:Y:S02]  /*68c0*/  FADD.FTZ R197, R198, R197 ;  /* 0x000000c5c6c57221 */ /* 0x000fe40000010000 */
[-C--:B------:R-:W-:Y:S02]  /*68d0*/  FFMA.FTZ R198, R171, R204.reuse, -R203 ;  /* 0x000000ccabc67223 */ /* 0x080fe400000108cb */
[----:B------:R-:W-:Y:S02]  /*68e0*/  FMUL.FTZ R204, R167, R204 ;  /* 0x000000cca7cc7220 */ /* 0x000fe40000410000 */
[----:B------:R-:W-:-:S02]  /*68f0*/  FMUL.FTZ R203, R17, R182 ;  /* 0x000000b611cb7220 */ /* 0x000fc40000410000 */
[----:B------:R-:W-:Y:S02]  /*6900*/  FFMA.FTZ R202, R168, R199, -R202 ;  /* 0x000000c7a8ca7223 */ /* 0x000fe400000108ca */
[----:B------:R-:W-:Y:S02]  /*6910*/  FADD.FTZ R196, R195, R196 ;  /* 0x000000c4c3c47221 */ /* 0x000fe40000010000 */
[----:B------:R-:W-:Y:S02]  /*6920*/  FMUL.FTZ R195, R17, R178 ;  /* 0x000000b211c37220 */ /* 0x000fe40000410000 */
[----:B------:R-:W-:Y:S02]  /*6930*/  FFMA.FTZ R199, R171, R180, R204 ;  /* 0x000000b4abc77223 */ /* 0x000fe400000100cc */
[----:B------:R-:W-:Y:S02]  /*6940*/  FFMA.FTZ R172, -R17, R116, R172 ;  /* 0x0000007411ac7223 */ /* 0x000fe400000101ac */
[----:B------:R-:W-:-:S02]  /*6950*/  FMUL.FTZ R204, R170, R203 ;  /* 0x000000cbaacc7220 */ /* 0x000fc40000410000 */
[----:B------:R-:W-:Y:S02]  /*6960*/  FADD.FTZ R197, R197, R202 ;  /* 0x000000cac5c57221 */ /* 0x000fe40000010000 */
[-C--:B------:R-:W-:Y:S02]  /*6970*/  FMUL.FTZ R202, R170, R195.reuse ;  /* 0x000000c3aaca7220 */ /* 0x080fe40000410000 */
[----:B------:R-:W-:Y:S02]  /*6980*/  FADD.FTZ R196, R196, R199 ;  /* 0x000000c7c4c47221 */ /* 0x000fe40000010000 */
[C---:B------:R-:W-:Y:S02]  /*6990*/  FFMA.FTZ R199, R172.reuse, R195, R204 ;  /* 0x000000c3acc77223 */ /* 0x040fe400000100cc */
[----:B------:R-:W-:Y:S02]  /*69a0*/  FFMA.FTZ R202, R172, R203, -R202 ;  /* 0x000000cbacca7223 */ /* 0x000fe400000108ca */
[----:B------:R-:W-:-:S02]  /*69b0*/  FADD.FTZ R197, R197, R198 ;  /* 0x000000c6c5c57221 */ /* 0x000fc40000010000 */
[C---:B------:R-:W-:Y:S02]  /*69c0*/  FMUL.FTZ R203, R13.reuse, R166 ;  /* 0x000000a60dcb7220 */ /* 0x040fe40000410000 */
[----:B------:R-:W-:Y:S02]  /*69d0*/  FADD.FTZ R196, R196, R199 ;  /* 0x000000c7c4c47221 */ /* 0x000fe40000010000 */
[----:B------:R-:W-:Y:S02]  /*69e0*/  FFMA.FTZ R179, R156, R155, R179 ;  /* 0x0000009b9cb37223 */ /* 0x000fe400000100b3 */
[----:B------:R-:W-:Y:S02]  /*69f0*/  FMUL.FTZ R199, R13, R164 ;  /* 0x000000a40dc77220 */ /* 0x000fe40000410000 */
[----:B------:R-:W-:Y:S02]  /*6a00*/  FFMA.FTZ R205, R29, R186, R205 ;  /* 0x000000ba1dcd7223 */ /* 0x000fe400000100cd */
[----:B------:R-:W-:-:S02]  /*6a10*/  FADD.FTZ R202, R197, R202 ;  /* 0x000000cac5ca7221 */ /* 0x000fc40000010000 */
[----:B------:R-:W-:Y:S02]  /*6a20*/  FFMA.FTZ R186, -R13, R114, R186 ;  /* 0x000000720dba7223 */ /* 0x000fe400000101ba */
[----:B------:R-:W-:Y:S02]  /*6a30*/  FMUL.FTZ R198, R188, R203 ;  /* 0x000000cbbcc67220 */ /* 0x000fe40000410000 */
[----:B------:R-:W-:Y:S02]  /*6a40*/  FADD.FTZ R179, R196, R179 ;  /* 0x000000b3c4b37221 */ /* 0x000fe40000010000 */
[----:B------:R-:W-:Y:S02]  /*6a50*/  FMUL.FTZ R208, R12, R165 ;  /* 0x000000a50cd07220 */ /* 0x000fe40000410000 */
[----:B------:R-:W-:Y:S02]  /*6a60*/  FMUL.FTZ R204, R188, R199 ;  /* 0x000000c7bccc7220 */ /* 0x000fe40000410000 */
[----:B------:R-:W-:-:S02]  /*6a70*/  FADD.FTZ R45, R199, R45 ;  /* 0x0000002dc72d7221 */ /* 0x000fc40000010000 */
[----:B------:R-:W-:Y:S02]  /*6a80*/  FADD.FTZ R202, R202, R177 ;  /* 0x000000b1caca7221 */ /* 0x000fe40000010000 */
[----:B------:R-:W-:Y:S02]  /*6a90*/  FFMA.FTZ R199, R186, R199, R198 ;  /* 0x000000c7bac77223 */ /* 0x000fe400000100c6 */
[----:B------:R-:W-:Y:S02]  /*6aa0*/  FFMA.FTZ R196, R28, R147, R205 ;  /* 0x000000931cc47223 */ /* 0x000fe400000100cd */
[C---:B------:R-:W-:Y:S02]  /*6ab0*/  FMUL.FTZ R198, R12.reuse, R2 ;  /* 0x000000020cc67220 */ /* 0x040fe40000410000 */
[----:B------:R-:W-:Y:S02]  /*6ac0*/  FFMA.FTZ R147, -R12, R115, R147 ;  /* 0x000000730c937223 */ /* 0x000fe40000010193 */
[----:B------:R-:W-:-:S02]  /*6ad0*/  FMUL.FTZ R197, R193, R208 ;  /* 0x000000d0c1c57220 */ /* 0x000fc40000410000 */
[----:B------:R-:W-:Y:S02]  /*6ae0*/  FADD.FTZ R4, R179, R4 ;  /* 0x00000004b3047221 */ /* 0x000fe40000010000 */
[C---:B------:R-:W-:Y:S02]  /*6af0*/  FFMA.FTZ R134, R0.reuse, R113, R134 ;  /* 0x0000007100867223 */ /* 0x040fe40000010086 */
[----:B------:R-:W-:Y:S02]  /*6b00*/  FMUL.FTZ R179, R0, R163 ;  /* 0x000000a300b37220 */ /* 0x000fe40000410000 */
[----:B------:R-:W-:Y:S02]  /*6b10*/  FADD.FTZ R136, RZ, R136 ;  /* 0x00000088ff887221 */ /* 0x000fe40000010000 */
[----:B------:R-:W-:Y:S02]  /*6b20*/  FFMA.FTZ R206, R183, R206, -R207 ;  /* 0x000000ceb7ce7223 */ /* 0x000fe400000108cf */
[----:B------:R-:W-:-:S02]  /*6b30*/  FADD.FTZ R5, R202, R5 ;  /* 0x00000005ca057221 */ /* 0x000fc40000010000 */
[----:B------:R-:W-:Y:S02]  /*6b40*/  FFMA.FTZ R204, R186, R203, -R204 ;  /* 0x000000cbbacc7223 */ /* 0x000fe400000108cc */
[-C--:B------:R-:W-:Y:S02]  /*6b50*/  FMUL.FTZ R203, R193, R198.reuse ;  /* 0x000000c6c1cb7220 */ /* 0x080fe40000410000 */
[----:B------:R-:W-:Y:S02]  /*6b60*/  FADD.FTZ R44, R198, R44 ;  /* 0x0000002cc62c7221 */ /* 0x000fe40000010000 */
[----:B------:R-:W-:Y:S02]  /*6b70*/  FFMA.FTZ R197, R147, R198, R197 ;  /* 0x000000c693c57223 */ /* 0x000fe400000100c5 */
[----:B------:R-:W-:Y:S02]  /*6b80*/  FFMA.FTZ R196, R27, R134, R196 ;  /* 0x000000861bc47223 */ /* 0x000fe400000100c4 */
[----:B------:R-:W-:-:S02]  /*6b90*/  FMUL.FTZ R177, R0, R3 ;  /* 0x0000000300b17220 */ /* 0x000fc40000410000 */
[----:B------:R-:W-:Y:S02]  /*6ba0*/  FFMA.FTZ R134, -R0, R113, R134 ;  /* 0x0000007100867223 */ /* 0x000fe40000010186 */
[----:B------:R-:W-:Y:S02]  /*6bb0*/  FMUL.FTZ R198, R136, R179 ;  /* 0x000000b388c67220 */ /* 0x000fe40000410000 */
[----:B------:R-:W-:Y:S02]  /*6bc0*/  FADD.FTZ R5, R5, R206 ;  /* 0x000000ce05057221 */ /* 0x000fe40000010000 */
[----:B------:R-:W-:Y:S02]  /*6bd0*/  FADD.FTZ R4, R4, R185 ;  /* 0x000000b904047221 */ /* 0x000fe40000010000 */
[----:B------:R-:W-:Y:S02]  /*6be0*/  FADD.FTZ R43, R177, R43 ;  /* 0x0000002bb12b7221 */ /* 0x000fe40000010000 */
[----:B------:R-:W-:-:S02]  /*6bf0*/  FFMA.FTZ R185, R134, R177, R198 ;  /* 0x000000b186b97223 */ /* 0x000fc400000100c6 */
[----:B------:R-:W-:Y:S02]  /*6c00*/  FFMA.FTZ R208, R147, R208, -R203 ;  /* 0x000000d093d07223 */ /* 0x000fe400000108cb */
[----:B------:R-:W-:Y:S02]  /*6c10*/  FMUL.FTZ R177, R136, R177 ;  /* 0x000000b188b17220 */ /* 0x000fe40000410000 */
[----:B------:R-:W-:Y:S02]  /*6c20*/  FADD.FTZ R5, R5, R204 ;  /* 0x000000cc05057221 */ /* 0x000fe40000010000 */
[----:B------:R-:W-:Y:S02]  /*6c30*/  FADD.FTZ R4, R4, R199 ;  /* 0x000000c704047221 */ /* 0x000fe40000010000 */
[----:B------:R-:W-:Y:S02]  /*6c40*/  FFMA.FTZ R7, R29, -R188, R7 ;  /* 0x800000bc1d077223 */ /* 0x000fe40000010007 */
[----:B------:R-:W-:-:S02]  /*6c50*/  FFMA.FTZ R198, R134, R179, -R177 ;  /* 0x000000b386c67223 */ /* 0x000fc400000108b1 */
[----:B------:R-:W-:Y:S01]  /*6c60*/  FADD.FTZ R5, R5, R208 ;  /* 0x000000d005057221 */ /* 0x000fe20000010000 */
[----:B------:R-:W-:Y:S01]  /*6c70*/  SHFL.DOWN PT, R179, R196, 0x1, 0x1f ;  /* 0x08201f00c4b37f89 */ /* 0x000fe200000e0000 */
[----:B------:R-:W-:Y:S02]  /*6c80*/  FADD.FTZ R4, R4, R197 ;  /* 0x000000c504047221 */ /* 0x000fe40000010000 */
[----:B------:R-:W-:Y:S02]  /*6c90*/  FFMA.FTZ R7, R28, -R193, R7 ;  /* 0x800000c11c077223 */ /* 0x000fe40000010007 */
[----:B------:R-:W-:Y:S02]  /*6ca0*/  FADD.FTZ R198, R5, R198 ;  /* 0x000000c605c67221 */ /* 0x000fe40000010000 */
[----:B------:R-:W-:Y:S02]  /*6cb0*/  FADD.FTZ R185, R4, R185 ;  /* 0x000000b904b97221 */ /* 0x000fe40000010000 */
[----:B------:R-:W-:Y:S01]  /*6cc0*/  FFMA.FTZ R4, R27, -R136, R7 ;  /* 0x800000881b047223 */ /* 0x000fe20000010007 */
[----:B------:R-:W0:Y:S01]  /*6cd0*/  SHFL.DOWN PT, R202, R198, 0x1, 0x1f ;  /* 0x08201f00c6ca7f89 */ /* 0x000e2200000e0000 */
[----:B------:R-:W-:-:S02]  /*6ce0*/  FMUL.FTZ R173, R173, UR19 ;  /* 0x00000013adad7c20 */ /* 0x000fc40008410000 */
[----:B------:R-:W-:Y:S01]  /*6cf0*/  FMUL.FTZ R5, R164, UR19 ;  /* 0x00000013a4057c20 */ /* 0x000fe20008410000 */
[----:B------:R1:W2:Y:S01]  /*6d00*/  SHFL.DOWN PT, R204, R4, 0x1, 0x1f ;  /* 0x08201f0004cc7f89 */ /* 0x0002a200000e0000 */
[----:B------:R-:W-:Y:S02]  /*6d10*/  FFMA.FTZ R173, R174, UR18, R173 ;  /* 0x00000012aead7c23 */ /* 0x000fe400080100ad */
[----:B------:R-:W-:Y:S01]  /*6d20*/  FFMA.FTZ R7, R166, UR18, -R5 ;  /* 0x00000012a6077c23 */ /* 0x000fe20008010805 */
[----:B------:R-:W3:Y:S01]  /*6d30*/  SHFL.DOWN PT, R177, R185, 0x1, 0x1f ;  /* 0x08201f00b9b17f89 */ /* 0x000ee200000e0000 */
[----:B------:R-:W-:Y:S02]  /*6d40*/  FFMA.FTZ R6, R183, R173, R6 ;  /* 0x000000adb7067223 */ /* 0x000fe40000010006 */
[----:B------:R-:W-:Y:S02]  /*6d50*/  FMUL.FTZ R5, R178, UR19 ;  /* 0x00000013b2057c20 */ /* 0x000fe40008410000 */
[----:B------:R-:W-:-:S02]  /*6d60*/  FMUL.FTZ R181, R181, UR19 ;  /* 0x00000013b5b57c20 */ /* 0x000fc40008410000 */
[----:B------:R-:W-:Y:S02]  /*6d70*/  FFMA.FTZ R6, R133, R174, R6 ;  /* 0x000000ae85067223 */ /* 0x000fe40000010006 */
[----:B------:R-:W-:Y:S01]  /*6d80*/  FFMA.FTZ R133, R182, UR18, -R5 ;  /* 0x00000012b6857c23 */ /* 0x000fe20008010805 */
[----:B------:R-:W-:Y:S01]  /*6d90*/  MOV R5, R198 ;  /* 0x000000c600057202 */ /* 0x000fe20000000f00 */
[----:B------:R-:W-:Y:S02]  /*6da0*/  FFMA.FTZ R181, R176, UR18, R181 ;  /* 0x00000012b0b57c23 */ /* 0x000fe400080100b5 */
[----:B------:R-:W-:Y:S01]  /*6db0*/  FMUL.FTZ R188, R188, R7 ;  /* 0x00000007bcbc7220 */ /* 0x000fe20000410000 */
[----:B------:R-:W-:Y:S01]  /*6dc0*/  MOV R7, R4 ;  /* 0x0000000400077202 */ /* 0x000fe20000000f00 */
[----:B------:R-:W-:Y:S01]  /*6dd0*/  FADD.FTZ R71, R6, R71 ;  /* 0x0000004706477221 */ /* 0x000fe20000010000 */
[----:B------:R-:W-:Y:S01]  /*6de0*/  MOV R6, R196 ;  /* 0x000000c400067202 */ /* 0x000fe20000000f00 */
[----:B------:R-:W-:Y:S01]  /*6df0*/  FFMA.FTZ R157, R156, R181, R157 ;  /* 0x000000b59c9d7223 */ /* 0x000fe2000001009d */
[----:B-1----:R-:W-:Y:S01]  /*6e00*/  MOV R4, R185 ;  /* 0x000000b900047202 */ /* 0x002fe20000000f00 */
[----:B0-----:R-:W-:-:S02]  /*6e10*/  @!P0 FADD.FTZ R5, R5, R202 ;  /* 0x000000ca05058221 */ /* 0x001fc40000010000 */
[----:B------:R-:W-:Y:S02]  /*6e20*/  FFMA.FTZ R176, R135, R176, R157 ;  /* 0x000000b087b07223 */ /* 0x000fe4000001009d */
[----:B------:R-:W-:Y:S02]  /*6e30*/  @!P0 FADD.FTZ R6, R6, R179 ;  /* 0x000000b306068221 */ /* 0x000fe40000010000 */
[----:B--2---:R-:W-:Y:S02]  /*6e40*/  @!P0 FADD.FTZ R7, R7, R204 ;  /* 0x000000cc07078221 */ /* 0x004fe40000010000 */
[----:B---3--:R-:W-:Y:S01]  /*6e50*/  @!P0 FADD.FTZ R4, R4, R177 ;  /* 0x000000b104048221 */ /* 0x008fe20000010000 */
[----:B------:R-:W-:Y:S01]  /*6e60*/  SHFL.DOWN PT, R157, R6, 0x2, 0x1f ;  /* 0x08401f00069d7f89 */ /* 0x000fe200000e0000 */
[----:B------:R-:W-:Y:S01]  /*6e70*/  FMUL.FTZ R135, R166, UR19 ;  /* 0x00000013a6877c20 */ /* 0x000fe20008410000 */
[----:B------:R-:W-:Y:S01]  /*6e80*/  ISETP.GT.AND P0, PT, R109, 0x1d, PT ;  /* 0x0000001d6d00780c */ /* 0x000fe20003f04270 */
[----:B------:R-:W-:Y:S01]  /*6e90*/  FADD.FTZ R48, R155, R48 ;  /* 0x000000309b307221 */ /* 0x000fe20000010000 */
[----:B------:R-:W0:Y:S01]  /*6ea0*/  SHFL.DOWN PT, R166, R5, 0x2, 0x1f ;  /* 0x08401f0005a67f89 */ /* 0x000e2200000e0000 */
[----:B------:R-:W-:-:S02]  /*6eb0*/  FMUL.FTZ R170, R170, R133 ;  /* 0x00000085aaaa7220 */ /* 0x000fc40000410000 */
[----:B------:R-:W-:Y:S01]  /*6ec0*/  FMUL.FTZ R133, R182, UR19 ;  /* 0x00000013b6857c20 */ /* 0x000fe20008410000 */
[----:B------:R-:W1:Y:S01]  /*6ed0*/  SHFL.DOWN PT, R174, R7, 0x2, 0x1f ;  /* 0x08401f0007ae7f89 */ /* 0x000e6200000e0000 */
[----:B------:R-:W-:Y:S02]  /*6ee0*/  FMUL.FTZ R156, R2, UR19 ;  /* 0x00000013029c7c20 */ /* 0x000fe40008410000 */
[----:B------:R-:W-:Y:S01]  /*6ef0*/  FFMA.FTZ R133, R178, UR18, R133 ;  /* 0x00000012b2857c23 */ /* 0x000fe20008010085 */
[----:B------:R-:W2:Y:S01]  /*6f00*/  SHFL.DOWN PT, R155, R4, 0x2, 0x1f ;  /* 0x08401f00049b7f89 */ /* 0x000ea200000e0000 */
[C---:B------:R-:W-:Y:S02]  /*6f10*/  FFMA.FTZ R156, R165.reuse, UR18, -R156 ;  /* 0x00000012a59c7c23 */ /* 0x040fe4000801089c */
[----:B------:R-:W-:Y:S02]  /*6f20*/  FFMA.FTZ R133, R172, R133, R170 ;  /* 0x00000085ac857223 */ /* 0x000fe400000100aa */
[----:B------:R-:W-:-:S02]  /*6f30*/  FMUL.FTZ R165, R165, UR19 ;  /* 0x00000013a5a57c20 */ /* 0x000fc40008410000 */
[----:B------:R-:W-:Y:S02]  /*6f40*/  FFMA.FTZ R135, R164, UR18, R135 ;  /* 0x00000012a4877c23 */ /* 0x000fe40008010087 */
[----:B------:R-:W-:Y:S02]  /*6f50*/  FFMA.FTZ R133, R116, R178, R133 ;  /* 0x000000b274857223 */ /* 0x000fe40000010085 */
[----:B------:R-:W-:Y:S02]  /*6f60*/  FMUL.FTZ R156, R193, R156 ;  /* 0x0000009cc19c7220 */ /* 0x000fe40000410000 */
[----:B------:R-:W-:Y:S02]  /*6f70*/  FFMA.FTZ R116, R2, UR18, R165 ;  /* 0x0000001202747c23 */ /* 0x000fe400080100a5 */
[----:B------:R-:W-:Y:S02]  /*6f80*/  FFMA.FTZ R135, R186, R135, R188 ;  /* 0x00000087ba877223 */ /* 0x000fe400000100bc */
[----:B0-----:R-:W-:-:S02]  /*6f90*/  @!P0 FADD.FTZ R5, R5, R166 ;  /* 0x000000a605058221 */ /* 0x001fc40000010000 */
[----:B------:R-:W-:Y:S02]  /*6fa0*/  FFMA.FTZ R116, R147, R116, R156 ;  /* 0x0000007493747223 */ /* 0x000fe4000001009c */
[----:B------:R-:W-:Y:S01]  /*6fb0*/  @!P0 FADD.FTZ R6, R6, R157 ;  /* 0x0000009d06068221 */ /* 0x000fe20000010000 */
[----:B------:R-:W0:Y:S01]  /*6fc0*/  SHFL.DOWN PT, R156, R5, 0x4, 0x1f ;  /* 0x08801f00059c7f89 */ /* 0x000e2200000e0000 */
[----:B-1----:R-:W-:Y:S02]  /*6fd0*/  @!P0 FADD.FTZ R7, R7, R174 ;  /* 0x000000ae07078221 */ /* 0x002fe40000010000 */
[----:B--2---:R-:W-:Y:S01]  /*6fe0*/  @!P0 FADD.FTZ R4, R4, R155 ;  /* 0x0000009b04048221 */ /* 0x004fe20000010000 */
[----:B------:R-:W-:Y:S01]  /*6ff0*/  ISETP.GT.AND P0, PT, R109, 0x1b, PT ;  /* 0x0000001b6d00780c */ /* 0x000fe20003f04270 */
[----:B------:R-:W-:Y:S01]  /*7000*/  FFMA.FTZ R135, R114, R164, R135 ;  /* 0x000000a472877223 */ /* 0x000fe20000010087 */
[----:B------:R-:W1:Y:S01]  /*7010*/  SHFL.DOWN PT, R155, R6, 0x4, 0x1f ;  /* 0x08801f00069b7f89 */ /* 0x000e6200000e0000 */
[----:B------:R-:W-:-:S02]  /*7020*/  FMUL.FTZ R114, R184, UR19 ;  /* 0x00000013b8727c20 */ /* 0x000fc40008410000 */
[----:B------:R-:W-:Y:S01]  /*7030*/  FADD.FTZ R72, R135, R72 ;  /* 0x0000004887487221 */ /* 0x000fe20000010000 */
[----:B------:R-:W2:Y:S01]  /*7040*/  SHFL.DOWN PT, R164, R7, 0x4, 0x1f ;  /* 0x08801f0007a47f89 */ /* 0x000ea200000e0000 */
[C---:B------:R-:W-:Y:S02]  /*7050*/  FFMA.FTZ R114, R187.reuse, UR18, -R114 ;  /* 0x00000012bb727c23 */ /* 0x040fe40008010872 */
[----:B------:R-:W-:Y:S01]  /*7060*/  FMUL.FTZ R187, R187, UR19 ;  /* 0x00000013bbbb7c20 */ /* 0x000fe20008410000 */
[----:B------:R-:W3:Y:S01]  /*7070*/  SHFL.DOWN PT, R147, R4, 0x4, 0x1f ;  /* 0x08801f0004937f89 */ /* 0x000ee200000e0000 */
[----:B------:R-:W-:Y:S02]  /*7080*/  FMUL.FTZ R167, R167, R114 ;  /* 0x00000072a7a77220 */ /* 0x000fe40000410000 */
[----:B------:R-:W-:Y:S02]  /*7090*/  FMUL.FTZ R114, R3, UR19 ;  /* 0x0000001303727c20 */ /* 0x000fe40008410000 */
[----:B------:R-:W-:-:S02]  /*70a0*/  FADD.FTZ R68, R133, R68 ;  /* 0x0000004485447221 */ /* 0x000fc40000010000 */
[----:B------:R-:W-:Y:S02]  /*70b0*/  FFMA.FTZ R135, R163, UR18, -R114 ;  /* 0x00000012a3877c23 */ /* 0x000fe40008010872 */
[----:B------:R-:W-:Y:S02]  /*70c0*/  FFMA.FTZ R114, R184, UR18, R187 ;  /* 0x00000012b8727c23 */ /* 0x000fe400080100bb */
[----:B------:R-:W-:Y:S02]  /*70d0*/  FMUL.FTZ R133, R189, UR19 ;  /* 0x00000013bd857c20 */ /* 0x000fe40008410000 */
[----:B------:R-:W-:Y:S02]  /*70e0*/  FFMA.FTZ R114, R171, R114, R167 ;  /* 0x00000072ab727223 */ /* 0x000fe400000100a7 */
[----:B------:R-:W-:Y:S02]  /*70f0*/  FFMA.FTZ R133, R190, UR18, -R133 ;  /* 0x00000012be857c23 */ /* 0x000fe40008010885 */
[----:B------:R-:W-:-:S02]  /*7100*/  FFMA.FTZ R114, R117, R184, R114 ;  /* 0x000000b875727223 */ /* 0x000fc40000010072 */
[----:B------:R-:W-:Y:S02]  /*7110*/  FMUL.FTZ R190, R190, UR19 ;  /* 0x00000013bebe7c20 */ /* 0x000fe40008410000 */
[----:B0-----:R-:W-:Y:S02]  /*7120*/  @!P0 FADD.FTZ R5, R5, R156 ;  /* 0x0000009c05058221 */ /* 0x001fe40000010000 */
[----:B------:R-:W-:Y:S02]  /*7130*/  FFMA.FTZ R116, R115, R2, R116 ;  /* 0x0000000273747223 */ /* 0x000fe40000010074 */
[----:B------:R-:W-:Y:S02]  /*7140*/  FMUL.FTZ R133, R162, R133 ;  /* 0x00000085a2857220 */ /* 0x000fe40000410000 */
[----:B------:R-:W-:Y:S02]  /*7150*/  FMUL.FTZ R2, R163, UR19 ;  /* 0x00000013a3027c20 */ /* 0x000fe40008410000 */
[----:B------:R-:W-:-:S02]  /*7160*/  FFMA.FTZ R115, R189, UR18, R190 ;  /* 0x00000012bd737c23 */ /* 0x000fc400080100be */
[----:B------:R-:W-:Y:S02]  /*7170*/  FADD.FTZ R67, R114, R67 ;  /* 0x0000004372437221 */ /* 0x000fe40000010000 */
[----:B-1----:R-:W-:Y:S01]  /*7180*/  @!P0 FADD.FTZ R6, R6, R155 ;  /* 0x0000009b06068221 */ /* 0x002fe20000010000 */
[----:B------:R-:W0:Y:S01]  /*7190*/  SHFL.DOWN PT, R114, R5, 0x8, 0x1f ;  /* 0x09001f0005727f89 */ /* 0x000e2200000e0000 */
[----:B--2---:R-:W-:Y:S02]  /*71a0*/  @!P0 FADD.FTZ R7, R7, R164 ;  /* 0x000000a407078221 */ /* 0x004fe40000010000 */
[----:B---3--:R-:W-:Y:S01]  /*71b0*/  @!P0 FADD.FTZ R4, R4, R147 ;  /* 0x0000009304048221 */ /* 0x008fe20000010000 */
[----:B------:R-:W-:Y:S01]  /*71c0*/  ISETP.GT.AND P0, PT, R109, 0x17, PT ;  /* 0x000000176d00780c */ /* 0x000fe20003f04270 */
[----:B------:R-:W-:Y:S02]  /*71d0*/  FMUL.FTZ R136, R136, R135 ;  /* 0x0000008788887220 */ /* 0x000fe40000410000 */
[----:B------:R-:W-:Y:S01]  /*71e0*/  FFMA.FTZ R135, R3, UR18, R2 ;  /* 0x0000001203877c23 */ /* 0x000fe20008010002 */
[----:B------:R-:W-:Y:S01]  /*71f0*/  SHFL.DOWN PT, R117, R4, 0x8, 0x1f ;  /* 0x09001f0004757f89 */ /* 0x000fe200000e0000 */
[----:B------:R-:W-:-:S02]  /*7200*/  FFMA.FTZ R115, R168, R115, R133 ;  /* 0x00000073a8737223 */ /* 0x000fc40000010085 */
[----:B------:R-:W-:Y:S01]  /*7210*/  FADD.FTZ R73, R116, R73 ;  /* 0x0000004974497221 */ /* 0x000fe20000010000 */
[----:B------:R-:W1:Y:S01]  /*7220*/  SHFL.DOWN PT, R133, R6, 0x8, 0x1f ;  /* 0x09001f0006857f89 */ /* 0x000e6200000e0000 */
[----:B------:R-:W-:Y:S02]  /*7230*/  FMUL.FTZ R2, R192, UR19 ;  /* 0x00000013c0027c20 */ /* 0x000fe40008410000 */
[----:B------:R-:W-:Y:S01]  /*7240*/  FFMA.FTZ R136, R134, R135, R136 ;  /* 0x0000008786887223 */ /* 0x000fe20000010088 */
[----:B------:R-:W2:Y:S01]  /*7250*/  SHFL.DOWN PT, R116, R7, 0x8, 0x1f ;  /* 0x09001f0007747f89 */ /* 0x000ea200000e0000 */
[C---:B------:R-:W-:Y:S02]  /*7260*/  FFMA.FTZ R2, R191.reuse, UR18, -R2 ;  /* 0x00000012bf027c23 */ /* 0x040fe40008010802 */
[----:B------:R-:W-:Y:S02]  /*7270*/  FMUL.FTZ R191, R191, UR19 ;  /* 0x00000013bfbf7c20 */ /* 0x000fe40008410000 */
[----:B------:R-:W-:-:S02]  /*7280*/  FFMA.FTZ R113, R113, R3, R136 ;  /* 0x0000000371717223 */ /* 0x000fc40000010088 */
[----:B------:R-:W-:Y:S02]  /*7290*/  FMUL.FTZ R159, R159, R2 ;  /* 0x000000029f9f7220 */ /* 0x000fe40000410000 */
[----:B------:R-:W-:Y:S02]  /*72a0*/  FMUL.FTZ R3, R150, UR19 ;  /* 0x0000001396037c20 */ /* 0x000fe40008410000 */
[----:B------:R-:W-:Y:S02]  /*72b0*/  FFMA.FTZ R2, R192, UR18, R191 ;  /* 0x00000012c0027c23 */ /* 0x000fe400080100bf */
[----:B------:R-:W-:Y:S02]  /*72c0*/  FADD.FTZ R74, R113, R74 ;  /* 0x0000004a714a7221 */ /* 0x000fe40000010000 */
[----:B------:R-:W-:Y:S02]  /*72d0*/  FFMA.FTZ R113, R194, UR18, -R3 ;  /* 0x00000012c2717c23 */ /* 0x000fe40008010803 */
[----:B------:R-:W-:-:S02]  /*72e0*/  FFMA.FTZ R159, R169, R2, R159 ;  /* 0x00000002a99f7223 */ /* 0x000fc4000001009f */
[----:B------:R-:W-:Y:S02]  /*72f0*/  FMUL.FTZ R3, R194, UR19 ;  /* 0x00000013c2037c20 */ /* 0x000fe40008410000 */
[----:B------:R-:W-:Y:S02]  /*7300*/  FMUL.FTZ R2, R130, UR19 ;  /* 0x0000001382027c20 */ /* 0x000fe40008410000 */
[----:B------:R-:W-:Y:S02]  /*7310*/  FMUL.FTZ R113, R8, R113 ;  /* 0x0000007108717220 */ /* 0x000fe40000410000 */
[----:B------:R-:W-:Y:S02]  /*7320*/  FFMA.FTZ R8, R150, UR18, R3 ;  /* 0x0000001296087c23 */ /* 0x000fe40008010003 */
[C---:B------:R-:W-:Y:S02]  /*7330*/  FFMA.FTZ R2, R131.reuse, UR18, -R2 ;  /* 0x0000001283027c23 */ /* 0x040fe40008010802 */
[----:B------:R-:W-:-:S02]  /*7340*/  FMUL.FTZ R131, R131, UR19 ;  /* 0x0000001383837c20 */ /* 0x000fc40008410000 */
[----:B0-----:R-:W-:Y:S02]  /*7350*/  @!P0 FADD.FTZ R5, R5, R114 ;  /* 0x0000007205058221 */ /* 0x001fe40000010000 */
[----:B------:R-:W-:Y:S02]  /*7360*/  FFMA.FTZ R115, R118, R189, R115 ;  /* 0x000000bd76737223 */ /* 0x000fe40000010073 */
[----:B------:R-:W-:Y:S02]  /*7370*/  FFMA.FTZ R113, R143, R8, R113 ;  /* 0x000000088f717223 */ /* 0x000fe40000010071 */
[----:B------:R-:W-:Y:S01]  /*7380*/  FMUL.FTZ R2, R151, R2 ;  /* 0x0000000297027220 */ /* 0x000fe20000410000 */
[----:B------:R-:W0:Y:S01]  /*7390*/  SHFL.DOWN PT, R8, R5, 0x10, 0x1f ;  /* 0x0a001f0005087f89 */ /* 0x000e2200000e0000 */
[----:B------:R-:W-:Y:S02]  /*73a0*/  FMUL.FTZ R3, R128, UR19 ;  /* 0x0000001380037c20 */ /* 0x000fe40008410000 */
[----:B------:R-:W-:-:S02]  /*73b0*/  FFMA.FTZ R131, R130, UR18, R131 ;  /* 0x0000001282837c23 */ /* 0x000fc40008010083 */
[----:B-1----:R-:W-:Y:S02]  /*73c0*/  @!P0 FADD.FTZ R6, R6, R133 ;  /* 0x0000008506068221 */ /* 0x002fe40000010000 */
[----:B--2---:R-:W-:Y:S02]  /*73d0*/  @!P0 FADD.FTZ R7, R7, R116 ;  /* 0x0000007407078221 */ /* 0x004fe40000010000 */
[----:B------:R-:W-:Y:S01]  /*73e0*/  @!P0 FADD.FTZ R4, R4, R117 ;  /* 0x0000007504048221 */ /* 0x000fe20000010000 */
[----:B------:R-:W-:Y:S01]  /*73f0*/  ISETP.GT.AND P0, PT, R109, 0xf, PT ;  /* 0x0000000f6d00780c */ /* 0x000fe20003f04270 */
[----:B------:R-:W-:Y:S01]  /*7400*/  FADD.FTZ R66, R115, R66 ;  /* 0x0000004273427221 */ /* 0x000fe20000010000 */
[----:B------:R-:W-:Y:S01]  /*7410*/  SHFL.DOWN PT, R114, R7, 0x10, 0x1f ;  /* 0x0a001f0007727f89 */ /* 0x000fe200000e0000 */
[----:B------:R-:W-:Y:S02]  /*7420*/  FFMA.FTZ R115, R120, R150, R113 ;  /* 0x0000009678737223 */ /* 0x000fe40000010071 */
[----:B------:R-:W-:Y:S01]  /*7430*/  FFMA.FTZ R113, R138, UR18, -R3 ;  /* 0x000000128a717c23 */ /* 0x000fe20008010803 */
[----:B------:R-:W-:Y:S01]  /*7440*/  SHFL.DOWN PT, R117, R4, 0x10, 0x1f ;  /* 0x0a001f0004757f89 */ /* 0x000fe200000e0000 */
[----:B------:R-:W-:-:S02]  /*7450*/  FFMA.FTZ R2, R144, R131, R2 ;  /* 0x0000008390027223 */ /* 0x000fc40000010002 */
[----:B------:R-:W-:Y:S02]  /*7460*/  FFMA.FTZ R192, R119, R192, R159 ;  /* 0x000000c077c07223 */ /* 0x000fe4000001009f */
[----:B------:R-:W-:Y:S01]  /*7470*/  FMUL.FTZ R3, R138, UR19 ;  /* 0x000000138a037c20 */ /* 0x000fe20008410000 */
[----:B------:R-:W1:Y:S01]  /*7480*/  SHFL.DOWN PT, R119, R6, 0x10, 0x1f ;  /* 0x0a001f0006777f89 */ /* 0x000e6200000e0000 */
[----:B------:R-:W-:Y:S02]  /*7490*/  FFMA.FTZ R130, R121, R130, R2 ;  /* 0x0000008279827223 */ /* 0x000fe40000010002 */
[----:B------:R-:W-:Y:S02]  /*74a0*/  FMUL.FTZ R113, R152, R113 ;  /* 0x0000007198717220 */ /* 0x000fe40000410000 */
[----:B------:R-:W-:Y:S02]  /*74b0*/  FFMA.FTZ R3, R128, UR18, R3 ;  /* 0x0000001280037c23 */ /* 0x000fe40008010003 */
[----:B------:R-:W-:-:S02]  /*74c0*/  FMUL.FTZ R2, R126, UR19 ;  /* 0x000000137e027c20 */ /* 0x000fc40008410000 */
[----:B------:R-:W-:Y:S02]  /*74d0*/  FFMA.FTZ R3, R160, R3, R113 ;  /* 0x00000003a0037223 */ /* 0x000fe40000010071 */
[----:B------:R-:W-:Y:S02]  /*74e0*/  FFMA.FTZ R2, R127, UR18, -R2 ;  /* 0x000000127f027c23 */ /* 0x000fe40008010802 */
[----:B------:R-:W-:Y:S02]  /*74f0*/  FFMA.FTZ R113, R122, R128, R3 ;  /* 0x000000807a717223 */ /* 0x000fe40000010003 */
[----:B------:R-:W-:Y:S02]  /*7500*/  FMUL.FTZ R9, R9, R2 ;  /* 0x0000000209097220 */ /* 0x000fe40000410000 */
[----:B------:R-:W-:Y:S02]  /*7510*/  FMUL.FTZ R3, R149, UR19 ;  /* 0x0000001395037c20 */ /* 0x000fe40008410000 */
[----:B------:R-:W-:-:S02]  /*7520*/  FMUL.FTZ R2, R10, UR19 ;  /* 0x000000130a027c20 */ /* 0x000fc40008410000 */
[C---:B------:R-:W-:Y:S02]  /*7530*/  FFMA.FTZ R3, R148.reuse, UR18, -R3 ;  /* 0x0000001294037c23 */ /* 0x040fe40008010803 */
[----:B------:R-:W-:Y:S02]  /*7540*/  FFMA.FTZ R2, R153, UR18, -R2 ;  /* 0x0000001299027c23 */ /* 0x000fe40008010802 */
[----:B------:R-:W-:Y:S02]  /*7550*/  FMUL.FTZ R127, R127, UR19 ;  /* 0x000000137f7f7c20 */ /* 0x000fe40008410000 */
[----:B------:R-:W-:Y:S02]  /*7560*/  FMUL.FTZ R148, R148, UR19 ;  /* 0x0000001394947c20 */ /* 0x000fe40008410000 */
[----:B------:R-:W-:Y:S02]  /*7570*/  FMUL.FTZ R153, R153, UR19 ;  /* 0x0000001399997c20 */ /* 0x000fe40008410000 */
[----:B0-----:R-:W-:-:S02]  /*7580*/  @!P0 FADD.FTZ R5, R5, R8 ;  /* 0x0000000805058221 */ /* 0x001fc40000010000 */
[----:B------:R-:W-:Y:S02]  /*7590*/  FMUL.FTZ R154, R154, R3 ;  /* 0x000000039a9a7220 */ /* 0x000fe40000410000 */
[----:B------:R-:W-:Y:S02]  /*75a0*/  FFMA.FTZ R8, R126, UR18, R127 ;  /* 0x000000127e087c23 */ /* 0x000fe4000801007f */
[----:B------:R-:W-:Y:S02]  /*75b0*/  FMUL.FTZ R2, R11, R2 ;  /* 0x000000020b027220 */ /* 0x000fe40000410000 */
[----:B------:R-:W-:Y:S02]  /*75c0*/  FFMA.FTZ R3, R149, UR18, R148 ;  /* 0x0000001295037c23 */ /* 0x000fe40008010094 */
[----:B------:R-:W-:Y:S02]  /*75d0*/  FFMA.FTZ R153, R10, UR18, R153 ;  /* 0x000000120a997c23 */ /* 0x000fe40008010099 */
[----:B-1----:R-:W-:-:S02]  /*75e0*/  @!P0 FADD.FTZ R6, R6, R119 ;  /* 0x0000007706068221 */ /* 0x002fc40000010000 */
[----:B------:R-:W-:Y:S02]  /*75f0*/  @!P0 FADD.FTZ R7, R7, R114 ;  /* 0x0000007207078221 */ /* 0x000fe40000010000 */
[----:B------:R-:W-:Y:S02]  /*7600*/  @!P0 FADD.FTZ R4, R4, R117 ;  /* 0x0000007504048221 */ /* 0x000fe40000010000 */
[----:B------:R-:W-:Y:S02]  /*7610*/  FFMA.FTZ R8, R161, R8, R9 ;  /* 0x00000008a1087223 */ /* 0x000fe40000010009 */
[----:B------:R-:W-:Y:S01]  /*7620*/  FFMA.FTZ R3, R158, R3, R154 ;  /* 0x000000039e037223 */ /* 0x000fe2000001009a */
[----:B------:R0:W-:Y:S01]  /*7630*/  @!P1 STS.128 [0x440], R4 ;  /* 0x00044004ff009388 */ /* 0x0001e20000000c00 */
        /* <DEDUP_REMOVED lines=25> */
[----:B0-----:R-:W-:Y:S02]  /*77d0*/  ULDC UR18, c[0x0][0x174] ;  /* 0x00005d0000127ab9 */ /* 0x001fe40000000800 */
[----:B------:R-:W-:-:S06]  /*77e0*/  UISETP.NE.AND UP0, UPT, UR24, UR18, UPT ;  /* 0x000000121800728c */ /* 0x000fcc000bf05270 */
[----:B------:R-:W-:-:S13]  /*77f0*/  PLOP3.LUT P0, PT, PT, PT, UP0, 0x80, 0x0 ;  /* 0x000000000000781c */ /* 0x000fda0003f0f008 */
[----:B------:R-:W0:Y:S04]  /*7800*/  @P0 LDS.64 R2, [UR9+0x3180] ;  /* 0x00318009ff020984 */ /* 0x000e280008000a00 */
[----:B------:R-:W1:Y:S01]  /*7810*/  @P0 LDS.64 R8, [UR9+0x2980] ;  /* 0x00298009ff080984 */ /* 0x000e620008000a00 */
[----:B0-----:R-:W-:Y:S02]  /*7820*/  @P0 FADD.FTZ R7, R7, R3 ;  /* 0x0000000307070221 */ /* 0x001fe40000010000 */
[----:B------:R-:W-:Y:S02]  /*7830*/  @P0 FADD.FTZ R6, R6, R2 ;  /* 0x0000000206060221 */ /* 0x000fe40000010000 */
[----:B-1----:R-:W-:Y:S02]  /*7840*/  @P0 FADD.FTZ R5, R5, R9 ;  /* 0x0000000905050221 */ /* 0x002fe40000010000 */
[----:B------:R-:W-:Y:S01]  /*7850*/  @P0 FADD.FTZ R4, R4, R8 ;  /* 0x0000000804040221 */ /* 0x000fe20000010000 */
[----:B------:R0:W-:Y:S04]  /*7860*/  STS.64 [UR9+0x3180], R6 ;  /* 0x00318006ff007988 */ /* 0x0001e80008000a09 */
[----:B------:R0:W-:Y:S02]  /*7870*/  STS.64 [UR9+0x2980], R4 ;  /* 0x00298004ff007988 */ /* 0x0001e40008000a09 */
.L_x_8117:
[----:B0-----:R-:W-:Y:S05]  /*7880*/  BSYNC B0 ;  /* 0x0000000000007941 */ /* 0x001fea0003800000 */
.L_x_8116:
[----:B------:R-:W-:Y:S02]  /*7890*/  ULDC.64 UR18, c[0x0][0x1c0] ;  /* 0x0000700000127ab9 */ /* 0x000fe40000000a00 */
[----:B------:R-:W-:-:S02]  /*78a0*/  ULEA UR35, UP0, UR18, UR35, 0x3 ;  /* 0x0000002312237291 */ /* 0x000fc4000f80183f */
[----:B------:R-:W-:Y:S02]  /*78b0*/  UIADD3 UR8, UR8, 0x1, URZ ;  /* 0x0000000108087890 */ /* 0x000fe4000fffe03f */
[----:B------:R-:W-:Y:S02]  /*78c0*/  ULEA.HI.X UR38, UR18, UR38, UR19, 0x3, UP0 ;  /* 0x0000002612267291 */ /* 0x000fe400080f1c13 */
[----:B------:R-:W-:Y:S02]  /*78d0*/  ULDC.64 UR20, c[0x0][0x1a0] ;  /* 0x0000680000147ab9 */ /* 0x000fe40000000a00 */
[----:B------:R-:W-:Y:S02]  /*78e0*/  ULDC UR18, c[0x0][0x16c] ;  /* 0x00005b0000127ab9 */ /* 0x000fe40000000800 */
[----:B------:R-:W-:Y:S02]  /*78f0*/  UISETP.GE.AND UP0, UPT, UR8, UR18, UPT ;  /* 0x000000120800728c */ /* 0x000fe4000bf06270 */
[----:B------:R-:W-:-:S02]  /*7900*/  ULEA UR34, UP1, UR20, UR34, 0x3 ;  /* 0x0000002214227291 */ /* 0x000fc4000f82183f */
[----:B------:R-:W-:Y:S02]  /*7910*/  ULDC.64 UR22, c[0x0][0x188] ;  /* 0x0000620000167ab9 */ /* 0x000fe40000000a00 */
[----:B------:R-:W-:Y:S01]  /*7920*/  PLOP3.LUT P0, PT, PT, PT, UP0, 0x80, 0x0 ;  /* 0x000000000000781c */ /* 0x000fe20003f0f008 */
[----:B------:R-:W-:Y:S02]  /*7930*/  ULEA.HI.X UR37, UR20, UR37, UR21, 0x3, UP1 ;  /* 0x0000002514257291 */ /* 0x000fe400088f1c15 */
[----:B------:R-:W-:Y:S02]  /*7940*/  ULEA UR31, UP2, UR22, UR31, 0x3 ;  /* 0x0000001f161f7291 */ /* 0x000fe4000f84183f */
[----:B------:R-:W-:Y:S02]  /*7950*/  UIADD3 UR44, UP1, UR44, 0x10, URZ ;  /* 0x000000102c2c7890 */ /* 0x000fe4000ff3e03f */
[----:B------:R-:W-:Y:S02]  /*7960*/  ULEA.HI.X UR36, UR22, UR36, UR23, 0x3, UP2 ;  /* 0x0000002416247291 */ /* 0x000fe400090f1c17 */
[----:B------:R-:W-:-:S02]  /*7970*/  UIADD3 UR9, UR9, 0x8, URZ ;  /* 0x0000000809097890 */ /* 0x000fc4000fffe03f */
[----:B------:R-:W-:Y:S02]  /*7980*/  UIADD3 UR7, UR7, 0x10, URZ ;  /* 0x0000001007077890 */ /* 0x000fe4000fffe03f */
[----:B------:R-:W-:Y:S02]  /*7990*/  UIADD3 UR39, UR39, 0x1, URZ ;  /* 0x0000000127277890 */ /* 0x000fe4000fffe03f */
[----:B------:R-:W-:Y:S01]  /*79a0*/  UIADD3.X UR45, URZ, UR45, URZ, UP1, !UPT ;  /* 0x0000002d3f2d7290 */ /* 0x000fe20008ffe43f */
[----:B------:R-:W-:Y:S01]  /*79b0*/  @P0 CALL.REL.NOINC `(.L_x_8103) ;  /* 0x0000001000000944 */ /* 0x000fe20003c00000 */
[----:B------:R-:W-:Y:S05]  /*79c0*/  BRA `(.L_x_8118) ;  /* 0xffffac7000007947 */ /* 0x000fea000383ffff */
.L_x_8103:
[----:B------:R-:W-:Y:S01]  /*79d0*/  BAR.SYNC.DEFER_BLOCKING 0x0 ;  /* 0x0000000000007b1d */ /* 0x000fe20000010000 */
[----:B------:R-:W-:Y:S02]  /*79e0*/  F2FP.PACK_AB R57, R57, R58 ;  /* 0x0000003a3939723e */ /* 0x000fe400000000ff */
[----:B------:R-:W-:Y:S02]  /*79f0*/  F2FP.PACK_AB R55, R55, R56 ;  /* 0x000000383737723e */ /* 0x000fe400000000ff */
[----:B------:R-:W-:Y:S01]  /*7a00*/  PRMT R0, R57, 0x7632, R0 ;  /* 0x0000763239007816 */ /* 0x000fe20000000000 */
[----:B------:R-:W-:Y:S01]  /*7a10*/  ULDC UR31, c[0x0][0x168] ;  /* 0x00005a00001f7ab9 */ /* 0x000fe20000000800 */
[----:B------:R-:W-:Y:S01]  /*7a20*/  F2FP.PACK_AB R53, R53, R54 ;  /* 0x000000363535723e */ /* 0x000fe200000000ff */
[----:B------:R-:W-:Y:S01]  /*7a30*/  UIADD3 UR31, -UR43, UR31, URZ ;  /* 0x0000001f2b1f7290 */ /* 0x000fe2000fffe13f */
[----:B------:R-:W-:Y:S01]  /*7a40*/  F2FP.PACK_AB R51, R51, R52 ;  /* 0x000000343333723e */ /* 0x000fe200000000ff */
[----:B------:R-:W-:Y:S01]  /*7a50*/  ULDC.64 UR8, c[0x0][0x2d8] ;  /* 0x0000b60000087ab9 */ /* 0x000fe20000000a00 */
[----:B------:R-:W-:Y:S01]  /*7a60*/  PRMT R2, R55, 0x7632, R2 ;  /* 0x0000763237027816 */ /* 0x000fe20000000002 */
[----:B------:R-:W-:Y:S01]  /*7a70*/  UIMAD UR7, UR41, UR8, URZ ;  /* 0x00000008290772a4 */ /* 0x000fe2000f8e023f */
[----:B------:R-:W-:Y:S01]  /*7a80*/  PRMT R3, R53, 0x7632, R3 ;  /* 0x0000763235037816 */ /* 0x000fe20000000003 */
[----:B------:R-:W-:Y:S01]  /*7a90*/  ULDC.64 UR22, c[0x0][0x2f8] ;  /* 0x0000be0000167ab9 */ /* 0x000fe20000000a00 */
[----:B------:R-:W-:Y:S01]  /*7aa0*/  ISETP.NE.AND P0, PT, R111, RZ, PT ;  /* 0x000000ff6f00720c */ /* 0x000fe20003f05270 */
[----:B------:R-:W-:Y:S01]  /*7ab0*/  UIMAD.WIDE.U32 UR18, UR40, UR8, URZ ;  /* 0x00000008281272a5 */ /* 0x000fe2000f8e003f */
[----:B------:R-:W-:Y:S01]  /*7ac0*/  F2FP.PACK_AB R49, R49, R50 ;  /* 0x000000323131723e */ /* 0x000fe200000000ff */
[----:B------:R-:W-:Y:S01]  /*7ad0*/  UIMAD UR20, UR40, UR9, UR7 ;  /* 0x00000009281472a4 */ /* 0x000fe2000f8e0207 */
[----:B------:R-:W-:Y:S01]  /*7ae0*/  F2FP.PACK_AB R47, R47, R48 ;  /* 0x000000302f2f723e */ /* 0x000fe200000000ff */
[----:B------:R-:W-:Y:S01]  /*7af0*/  UIMAD UR21, UR41, UR22, URZ ;  /* 0x00000016291572a4 */ /* 0x000fe2000f8e023f */
[----:B------:R-:W-:Y:S01]  /*7b00*/  F2FP.PACK_AB R45, R45, R46 ;  /* 0x0000002e2d2d723e */ /* 0x000fe200000000ff */
[----:B------:R-:W-:Y:S01]  /*7b10*/  UIMAD.WIDE.U32 UR8, UR40, UR22, URZ ;  /* 0x00000016280872a5 */ /* 0x000fe2000f8e003f */
[----:B------:R-:W-:Y:S01]  /*7b20*/  F2FP.PACK_AB R43, R43, R44 ;  /* 0x0000002c2b2b723e */ /* 0x000fe200000000ff */
[----:B------:R0:W-:Y:S01]  /*7b30*/  STS.U16 [R90+0x2], R0 ;  /* 0x000002005a007388 */ /* 0x0001e20000000400 */
[----:B------:R-:W-:Y:S01]  /*7b40*/  PRMT R4, R49, 0x7632, R4 ;  /* 0x0000763231047816 */ /* 0x000fe20000000004 */
[----:B------:R-:W-:Y:S01]  /*7b50*/  UIMAD UR7, UR6, -0x200, UR42 ;  /* 0xfffffe00060778a4 */ /* 0x000fe2000f8e022a */
[----:B------:R-:W-:Y:S01]  /*7b60*/  MOV R10, UR31 ;  /* 0x0000001f000a7c02 */ /* 0x000fe20008000f00 */
[----:B------:R1:W-:Y:S01]  /*7b70*/  STS.U16 [R90+0x6], R2 ;  /* 0x000006025a007388 */ /* 0x0003e20000000400 */
[----:B------:R-:W-:Y:S01]  /*7b80*/  SHF.R.S32.HI R8, RZ, 0x1f, R107 ;  /* 0x0000001fff087819 */ /* 0x000fe2000001146b */
[----:B------:R-:W-:Y:S01]  /*7b90*/  UIMAD UR23, UR40, UR23, UR21 ;  /* 0x00000017281772a4 */ /* 0x000fe2000f8e0215 */
[----:B------:R-:W-:Y:S01]  /*7ba0*/  BSSY B0, `(.L_x_8119) ;  /* 0x0000039000007945 */ /* 0x000fe20003800000 */
[----:B------:R2:W-:Y:S01]  /*7bb0*/  STS.U16 [R90+0xa], R3 ;  /* 0x00000a035a007388 */ /* 0x0005e20000000400 */
[----:B------:R-:W-:Y:S01]  /*7bc0*/  UIADD3 UR22, UR19, UR20, URZ ;  /* 0x0000001413167290 */ /* 0x000fe2000fffe03f */
[----:B0-----:R-:W-:-:S02]  /*7bd0*/  PRMT R0, R51, 0x7632, R0 ;  /* 0x0000763233007816 */ /* 0x001fc40000000000 */
[----:B------:R-:W-:Y:S01]  /*7be0*/  STS.U16 [R90], R57 ;  /* 0x000000395a007388 */ /* 0x000fe20000000400 */
[----:B-1----:R-:W-:-:S03]  /*7bf0*/  PRMT R2, R47, 0x7632, R2 ;  /* 0x000076322f027816 */ /* 0x002fc60000000002 */
[----:B------:R0:W-:Y:S01]  /*7c00*/  STS.U16 [R90+0xe], R0 ;  /* 0x00000e005a007388 */ /* 0x0001e20000000400 */
[----:B--2---:R-:W-:-:S03]  /*7c10*/  PRMT R3, R45, 0x7632, R3 ;  /* 0x000076322d037816 */ /* 0x004fc60000000003 */
[----:B------:R-:W-:Y:S04]  /*7c20*/  STS.U16 [R90+0x4], R55 ;  /* 0x000004375a007388 */ /* 0x000fe80000000400 */
[----:B------:R-:W-:Y:S01]  /*7c30*/  STS.U16 [R90+0x8], R53 ;  /* 0x000008355a007388 */ /* 0x000fe20000000400 */
[----:B0-----:R-:W-:-:S03]  /*7c40*/  PRMT R0, R43, 0x7632, R0 ;  /* 0x000076322b007816 */ /* 0x001fc60000000000 */
[----:B------:R-:W-:Y:S04]  /*7c50*/  STS.U16 [R90+0xc], R51 ;  /* 0x00000c335a007388 */ /* 0x000fe80000000400 */
[----:B------:R-:W-:Y:S04]  /*7c60*/  STS.U16 [R90+0x10], R49 ;  /* 0x000010315a007388 */ /* 0x000fe80000000400 */
[----:B------:R-:W-:Y:S04]  /*7c70*/  STS.U16 [R90+0x12], R4 ;  /* 0x000012045a007388 */ /* 0x000fe80000000400 */
        /* <DEDUP_REMOVED lines=9> */
[----:B-1----:R-:W-:-:S03]  /*7d10*/  MOV R3, UR43 ;  /* 0x0000002b00037c02 */ /* 0x002fc60008000f00 */
        /* <DEDUP_REMOVED lines=33> */
.L_x_8120:
[----:B------:R-:W-:Y:S05]  /*7f30*/  BSYNC B0 ;  /* 0x0000000000007941 */ /* 0x000fea0003800000 */
.L_x_8119:
[----:B------:R-:W-:Y:S01]  /*7f40*/  ULDC.64 UR20, c[0x0][0x2e0] ;  /* 0x0000b80000147ab9 */ /* 0x000fe20000000a00 */
[C---:B------:R-:W-:Y:S01]  /*7f50*/  LEA R4, P1, R107.reuse, c[0x0][0x330], 0x1 ;  /* 0x0000cc006b047a11 */ /* 0x040fe200078208ff */
[----:B------:R-:W-:Y:S01]  /*7f60*/  UMOV UR19, UR22 ;  /* 0x0000001600137c82 */ /* 0x000fe20008000000 */
[C---:B------:R-:W-:Y:S01]  /*7f70*/  LOP3.LUT R41, R107.reuse, 0x20, RZ, 0xfc, !PT ;  /* 0x000000206b297812 */ /* 0x040fe200078efcff */
[----:B------:R-:W-:Y:S01]  /*7f80*/  UIMAD.WIDE.U32 UR18, UR16, UR20, UR18 ;  /* 0x00000014101272a5 */ /* 0x000fe2000f8e0012 */
[C---:B------:R-:W-:Y:S01]  /*7f90*/  LEA.HI.X R5, R107.reuse, c[0x0][0x334], R8, 0x1, P1 ;  /* 0x0000cd006b057a11 */ /* 0x040fe200008f0c08 */
[----:B------:R-:W-:Y:S01]  /*7fa0*/  UIMAD UR22, UR17, UR20, URZ ;  /* 0x00000014111672a4 */ /* 0x000fe2000f8e023f */
[C---:B------:R-:W-:Y:S01]  /*7fb0*/  LOP3.LUT R43, R107.reuse, 0x40, RZ, 0xfc, !PT ;  /* 0x000000406b2b7812 */ /* 0x040fe200078efcff */
[----:B------:R-:W-:Y:S01]  /*7fc0*/  UIADD3 UR31, UP0, UR7, UR18, URZ ;  /* 0x00000012071f7290 */ /* 0x000fe2000ff1e03f */
[----:B------:R-:W-:Y:S01]  /*7fd0*/  LOP3.LUT R51, R107, 0xc0, RZ, 0xfc, !PT ;  /* 0x000000c06b337812 */ /* 0x000fe200078efcff */
[----:B------:R-:W-:Y:S01]  /*7fe0*/  USHF.R.S32.HI UR20, URZ, 0x1f, UR7 ;  /* 0x0000001f3f147899 */ /* 0x000fe20008011407 */
[-C--:B------:R-:W-:Y:S01]  /*7ff0*/  ISETP.GE.AND P2, PT, R41, R0.reuse, PT ;  /* 0x000000002900720c */ /* 0x080fe20003f46270 */
[----:B------:R-:W-:Y:S01]  /*8000*/  UIMAD UR18, UR16, UR21, UR22 ;  /* 0x00000015101272a4 */ /* 0x000fe2000f8e0216 */
[----:B------:R-:W-:Y:S01]  /*8010*/  ISETP.GE.AND P6, PT, R51, R0, PT ;  /* 0x000000003300720c */ /* 0x000fe20003fc6270 */
[----:B------:R-:W-:Y:S01]  /*8020*/  BSSY B0, `(.L_x_8121) ;  /* 0x0000086000007945 */ /* 0x000fe20003800000 */
[----:B0-----:R-:W-:Y:S01]  /*8030*/  MOV R6, UR31 ;  /* 0x0000001f00067c02 */ /* 0x001fe20008000f00 */
[----:B------:R-:W-:Y:S01]  /*8040*/  UIADD3.X UR18, UR20, UR18, UR19, UP0, !UPT ;  /* 0x0000001214127290 */ /* 0x000fe200087fe413 */
[----:B------:R-:W-:-:S02]  /*8050*/  LOP3.LUT R45, R107, 0x60, RZ, 0xfc, !PT ;  /* 0x000000606b2d7812 */ /* 0x000fc400078efcff */
[C---:B------:R-:W-:Y:S02]  /*8060*/  LEA R4, P1, R6.reuse, R4, 0x1 ;  /* 0x0000000406047211 */ /* 0x040fe400078208ff */
[C---:B------:R-:W-:Y:S02]  /*8070*/  LOP3.LUT R47, R107.reuse, 0x80, RZ, 0xfc, !PT ;  /* 0x000000806b2f7812 */ /* 0x040fe400078efcff */
[----:B------:R-:W-:Y:S01]  /*8080*/  MOV R7, UR18 ;  /* 0x0000001200077c02 */ /* 0x000fe20008000f00 */
[----:B------:R-:W-:Y:S01]  /*8090*/  UIADD3 UR18, UR9, UR23, URZ ;  /* 0x0000001709127290 */ /* 0x000fe2000fffe03f */
[----:B------:R-:W-:Y:S02]  /*80a0*/  LOP3.LUT R49, R107, 0xa0, RZ, 0xfc, !PT ;  /* 0x000000a06b317812 */ /* 0x000fe400078efcff */
[----:B------:R-:W-:Y:S01]  /*80b0*/  LEA.HI.X R5, R6, R5, R7, 0x1, P1 ;  /* 0x0000000506057211 */ /* 0x000fe200008f0c07 */
[----:B------:R-:W-:Y:S01]  /*80c0*/  FADD.FTZ R7, R59, R110 ;  /* 0x0000006e3b077221 */ /* 0x000fe20000010000 */
[----:B------:R-:W-:-:S02]  /*80d0*/  ISETP.GE.AND P1, PT, R43, R0, PT ;  /* 0x000000002b00720c */ /* 0x000fc40003f26270 */
[C---:B------:R-:W-:Y:S01]  /*80e0*/  LOP3.LUT R53, R107.reuse, 0xe0, RZ, 0xfc, !PT ;  /* 0x000000e06b357812 */ /* 0x040fe200078efcff */
[----:B------:R0:W-:Y:S01]  /*80f0*/  @!P2 STG.E.U16 [R4.64+-0x3c0], R11 ;  /* 0xfffc400b0400a986 */ /* 0x0001e2000c101520 */
[C---:B------:R-:W-:Y:S02]  /*8100*/  LOP3.LUT R55, R107.reuse, 0x100, RZ, 0xfc, !PT ;  /* 0x000001006b377812 */ /* 0x040fe400078efcff */
[----:B------:R-:W-:Y:S01]  /*8110*/  LOP3.LUT R57, R107, 0x120, RZ, 0xfc, !PT ;  /* 0x000001206b397812 */ /* 0x000fe200078efcff */
[----:B------:R-:W-:Y:S01]  /*8120*/  @!P6 STG.E.U16 [R4.64+-0x280], R21 ;  /* 0xfffd80150400e986 */ /* 0x000fe2000c101520 */
[-C--:B------:R-:W-:Y:S02]  /*8130*/  ISETP.GE.AND P3, PT, R45, R0.reuse, PT ;  /* 0x000000002d00720c */ /* 0x080fe40003f66270 */
[-C--:B------:R-:W-:Y:S02]  /*8140*/  ISETP.GE.AND P4, PT, R47, R0.reuse, PT ;  /* 0x000000002f00720c */ /* 0x080fe40003f86270 */
[-C--:B------:R-:W-:Y:S01]  /*8150*/  ISETP.GE.AND P5, PT, R49, R0.reuse, PT ;  /* 0x000000003100720c */ /* 0x080fe20003fa6270 */
[----:B------:R-:W-:Y:S01]  /*8160*/  @!P1 STG.E.U16 [R4.64+-0x380], R13 ;  /* 0xfffc800d04009986 */ /* 0x000fe2000c101520 */
[----:B------:R-:W-:-:S02]  /*8170*/  ISETP.GE.AND P2, PT, R53, R0, PT ;  /* 0x000000003500720c */ /* 0x000fc40003f46270 */
[-C--:B------:R-:W-:Y:S02]  /*8180*/  ISETP.GE.AND P1, PT, R55, R0.reuse, PT ;  /* 0x000000003700720c */ /* 0x080fe40003f26270 */
[----:B------:R-:W-:Y:S02]  /*8190*/  ISETP.GE.AND P6, PT, R57, R0, PT ;  /* 0x000000003900720c */ /* 0x000fe40003fc6270 */
[C---:B------:R-:W-:Y:S01]  /*81a0*/  LOP3.LUT R75, R107.reuse, 0x140, RZ, 0xfc, !PT ;  /* 0x000001406b4b7812 */ /* 0x040fe200078efcff */
[----:B------:R-:W-:Y:S01]  /*81b0*/  @!P3 STG.E.U16 [R4.64+-0x340], R15 ;  /* 0xfffcc00f0400b986 */ /* 0x000fe2000c101520 */
[C---:B------:R-:W-:Y:S02]  /*81c0*/  LOP3.LUT R77, R107.reuse, 0x160, RZ, 0xfc, !PT ;  /* 0x000001606b4d7812 */ /* 0x040fe400078efcff */
[C---:B------:R-:W-:Y:S01]  /*81d0*/  LOP3.LUT R79, R107.reuse, 0x180, RZ, 0xfc, !PT ;  /* 0x000001806b4f7812 */ /* 0x040fe200078efcff */
[----:B------:R-:W-:Y:S01]  /*81e0*/  @!P4 STG.E.U16 [R4.64+-0x300], R17 ;  /* 0xfffd00110400c986 */ /* 0x000fe2000c101520 */
[----:B------:R-:W-:-:S02]  /*81f0*/  LOP3.LUT R81, R107, 0x1a0, RZ, 0xfc, !PT ;  /* 0x000001a06b517812 */ /* 0x000fc400078efcff */
[C---:B------:R-:W-:Y:S01]  /*8200*/  LOP3.LUT R83, R107.reuse, 0x1c0, RZ, 0xfc, !PT ;  /* 0x000001c06b537812 */ /* 0x040fe200078efcff */
[----:B------:R-:W-:Y:S01]  /*8210*/  @!P5 STG.E.U16 [R4.64+-0x2c0], R19 ;  /* 0xfffd40130400d986 */ /* 0x000fe2000c101520 */
[----:B------:R-:W-:Y:S02]  /*8220*/  LOP3.LUT R85, R107, 0x1e0, RZ, 0xfc, !PT ;  /* 0x000001e06b557812 */ /* 0x000fe400078efcff */
[-C--:B------:R-:W-:Y:S01]  /*8230*/  ISETP.GE.AND P5, PT, R77, R0.reuse, PT ;  /* 0x000000004d00720c */ /* 0x080fe20003fa6270 */
[----:B------:R-:W-:Y:S01]  /*8240*/  @!P2 STG.E.U16 [R4.64+-0x240], R23 ;  /* 0xfffdc0170400a986 */ /* 0x000fe2000c101520 */
[-C--:B------:R-:W-:Y:S02]  /*8250*/  ISETP.GE.AND P2, PT, R75, R0.reuse, PT ;  /* 0x000000004b00720c */ /* 0x080fe40003f46270 */
[-C--:B------:R-:W-:Y:S01]  /*8260*/  ISETP.GE.AND P4, PT, R79, R0.reuse, PT ;  /* 0x000000004f00720c */ /* 0x080fe20003f86270 */
[----:B------:R-:W-:Y:S01]  /*8270*/  @!P1 STG.E.U16 [R4.64+-0x200], R25 ;  /* 0xfffe001904009986 */ /* 0x000fe2000c101520 */
[----:B------:R-:W-:-:S02]  /*8280*/  ISETP.GE.AND P3, PT, R81, R0, PT ;  /* 0x000000005100720c */ /* 0x000fc40003f66270 */
[-C--:B------:R-:W-:Y:S01]  /*8290*/  ISETP.GE.AND P1, PT, R83, R0.reuse, PT ;  /* 0x000000005300720c */ /* 0x080fe20003f26270 */
[----:B------:R-:W-:Y:S01]  /*82a0*/  @!P6 STG.E.U16 [R4.64+-0x1c0], R27 ;  /* 0xfffe401b0400e986 */ /* 0x000fe2000c101520 */
[----:B------:R-:W-:Y:S01]  /*82b0*/  ISETP.GE.AND P6, PT, R85, R0, PT ;  /* 0x000000005500720c */ /* 0x000fe20003fc6270 */
[----:B------:R-:W-:Y:S01]  /*82c0*/  FADD.FTZ R0, R7, R60 ;  /* 0x0000003c07007221 */ /* 0x000fe20000010000 */
[----:B------:R-:W-:Y:S01]  /*82d0*/  F2FP.PACK_AB R59, R60, R59 ;  /* 0x0000003b3c3b723e */ /* 0x000fe200000000ff */
[----:B------:R-:W-:Y:S02]  /*82e0*/  @!P5 STG.E.U16 [R4.64+-0x140], R31 ;  /* 0xfffec01f0400d986 */ /* 0x000fe4000c101520 */
[----:B------:R-:W-:Y:S01]  /*82f0*/  FADD.FTZ R7, R0, R61 ;  /* 0x0000003d00077221 */ /* 0x000fe20000010000 */
[----:B------:R-:W-:Y:S01]  /*8300*/  PRMT R6, R59, 0x7632, R6 ;  /* 0x000076323b067816 */ /* 0x000fe20000000006 */
[----:B------:R-:W-:Y:S01]  /*8310*/  @!P2 STG.E.U16 [R4.64+-0x180], R29 ;  /* 0xfffe801d0400a986 */ /* 0x000fe2000c101520 */
[----:B------:R-:W-:Y:S01]  /*8320*/  F2FP.PACK_AB R61, R62, R61 ;  /* 0x0000003d3e3d723e */ /* 0x000fe200000000ff */
[----:B------:R-:W-:-:S02]  /*8330*/  FADD.FTZ R0, R7, R62 ;  /* 0x0000003e07007221 */ /* 0x000fc40000010000 */
[----:B------:R-:W-:Y:S01]  /*8340*/  @!P4 STG.E.U16 [R4.64+-0x100], R33 ;  /* 0xffff00210400c986 */ /* 0x000fe2000c101520 */
[----:B------:R-:W-:Y:S01]  /*8350*/  PRMT R9, R61, 0x7632, R9 ;  /* 0x000076323d097816 */ /* 0x000fe20000000009 */
[----:B------:R-:W-:Y:S01]  /*8360*/  FADD.FTZ R7, R0, R63 ;  /* 0x0000003f00077221 */ /* 0x000fe20000010000 */
[----:B------:R-:W-:Y:S01]  /*8370*/  F2FP.PACK_AB R0, R66, R65 ;  /* 0x000000414200723e */ /* 0x000fe200000000ff */
[----:B------:R-:W-:Y:S01]  /*8380*/  @!P3 STG.E.U16 [R4.64+-0xc0], R35 ;  /* 0xffff40230400b986 */ /* 0x000fe2000c101520 */
[----:B------:R-:W-:Y:S01]  /*8390*/  F2FP.PACK_AB R63, R64, R63 ;  /* 0x0000003f403f723e */ /* 0x000fe200000000ff */
[----:B------:R-:W-:Y:S01]  /*83a0*/  FADD.FTZ R64, R7, R64 ;  /* 0x0000004007407221 */ /* 0x000fe20000010000 */
[----:B------:R-:W-:Y:S01]  /*83b0*/  PRMT R12, R0, 0x7610, R12 ;  /* 0x00007610000c7816 */ /* 0x000fe2000000000c */
[----:B------:R-:W-:Y:S01]  /*83c0*/  @!P1 STG.E.U16 [R4.64+-0x80], R37 ;  /* 0xffff802504009986 */ /* 0x000fe2000c101520 */
[----:B0-----:R-:W-:Y:S01]  /*83d0*/  PRMT R11, R63, 0x7632, R11 ;  /* 0x000076323f0b7816 */ /* 0x001fe2000000000b */
[----:B------:R-:W-:-:S02]  /*83e0*/  FADD.FTZ R65, R64, R65 ;  /* 0x0000004140417221 */ /* 0x000fc40000010000 */
[----:B------:R0:W-:Y:S02]  /*83f0*/  @!P6 STG.E.U16 [R4.64+-0x40], R39 ;  /* 0xffffc0270400e986 */ /* 0x0001e4000c101520 */
[----:B------:R-:W-:Y:S02]  /*8400*/  FADD.FTZ R66, R65, R66 ;  /* 0x0000004241427221 */ /* 0x000fe40000010000 */
[----:B------:R-:W-:Y:S01]  /*8410*/  BAR.SYNC.DEFER_BLOCKING 0x0 ;  /* 0x0000000000007b1d */ /* 0x000fe20000010000 */
[----:B0-----:R-:W-:Y:S01]  /*8420*/  F2FP.PACK_AB R4, R68, R67 ;  /* 0x000000434404723e */ /* 0x001fe200000000ff */
[----:B------:R-:W-:Y:S01]  /*8430*/  FADD.FTZ R67, R66, R67 ;  /* 0x0000004342437221 */ /* 0x000fe20000010000 */
[----:B------:R-:W-:Y:S02]  /*8440*/  F2FP.PACK_AB R5, R70, R69 ;  /* 0x000000454605723e */ /* 0x000fe400000000ff */
[C---:B------:R-:W-:Y:S01]  /*8450*/  PRMT R13, R4.reuse, 0x7610, R13 ;  /* 0x00007610040d7816 */ /* 0x040fe2000000000d */
[----:B------:R-:W-:Y:S01]  /*8460*/  FADD.FTZ R68, R67, R68 ;  /* 0x0000004443447221 */ /* 0x000fe20000010000 */
[----:B------:R-:W-:-:S02]  /*8470*/  PRMT R14, R4, 0x7632, R14 ;  /* 0x00007632040e7816 */ /* 0x000fc4000000000e */
[----:B------:R-:W-:Y:S01]  /*8480*/  F2FP.PACK_AB R4, R74, R73 ;  /* 0x000000494a04723e */ /* 0x000fe200000000ff */
[----:B------:R-:W-:Y:S01]  /*8490*/  FADD.FTZ R69, R68, R69 ;  /* 0x0000004544457221 */ /* 0x000fe20000010000 */
[----:B------:R-:W-:-:S03]  /*84a0*/  PRMT R15, R5, 0x7632, R15 ;  /* 0x00007632050f7816 */ /* 0x000fc6000000000f */
[----:B------:R-:W-:Y:S01]  /*84b0*/  FADD.FTZ R70, R69, R70 ;  /* 0x0000004645467221 */ /* 0x000fe20000010000 */
[----:B------:R0:W-:Y:S04]  /*84c0*/  STS.U16 [R90+0x2], R6 ;  /* 0x000002065a007388 */ /* 0x0001e80000000400 */
[----:B------:R1:W-:Y:S04]  /*84d0*/  STS.U16 [R90+0xc], R12 ;  /* 0x00000c0c5a007388 */ /* 0x0003e80000000400 */
[----:B------:R-:W-:Y:S01]  /*84e0*/  STS.U16 [R90], R59 ;  /* 0x0000003b5a007388 */ /* 0x000fe20000000400 */
[----:B0-----:R-:W-:-:S02]  /*84f0*/  PRMT R6, R0, 0x7632, R6 ;  /* 0x0000763200067816 */ /* 0x001fc40000000006 */
[----:B------:R-:W-:Y:S01]  /*8500*/  F2FP.PACK_AB R0, R72, R71 ;  /* 0x000000474800723e */ /* 0x000fe200000000ff */
[----:B------:R-:W-:Y:S01]  /*8510*/  STS.U16 [R90+0x4], R61 ;  /* 0x0000043d5a007388 */ /* 0x000fe20000000400 */
[----:B-1----:R-:W-:Y:S01]  /*8520*/  PRMT R12, R4, 0x7632, R12 ;  /* 0x00007632040c7816 */ /* 0x002fe2000000000c */
[----:B------:R-:W-:Y:S01]  /*8530*/  FADD.FTZ R71, R70, R71 ;  /* 0x0000004746477221 */ /* 0x000fe20000010000 */
[----:B------:R-:W-:Y:S01]  /*8540*/  PRMT R16, R0, 0x7632, R16 ;  /* 0x0000763200107816 */ /* 0x000fe20000000010 */
[----:B------:R-:W-:Y:S02]  /*8550*/  STS.U16 [R90+0x6], R9 ;  /* 0x000006095a007388 */ /* 0x000fe40000000400 */
[----:B------:R-:W-:Y:S02]  /*8560*/  FADD.FTZ R72, R71, R72 ;  /* 0x0000004847487221 */ /* 0x000fe40000010000 */
[----:B------:R-:W-:Y:S02]  /*8570*/  STS.U16 [R90+0x8], R63 ;  /* 0x0000083f5a007388 */ /* 0x000fe40000000400 */
[----:B------:R-:W-:-:S02]  /*8580*/  FADD.FTZ R73, R72, R73 ;  /* 0x0000004948497221 */ /* 0x000fc40000010000 */
[----:B------:R-:W-:Y:S02]  /*8590*/  STS.U16 [R90+0xa], R11 ;  /* 0x00000a0b5a007388 */ /* 0x000fe40000000400 */
[----:B------:R-:W-:Y:S02]  /*85a0*/  FADD.FTZ R110, R73, R74 ;  /* 0x0000004a496e7221 */ /* 0x000fe40000010000 */
[----:B------:R0:W-:Y:S04]  /*85b0*/  STS.U16 [R90+0xe], R6 ;  /* 0x00000e065a007388 */ /* 0x0001e80000000400 */
        /* <DEDUP_REMOVED lines=44> */
.L_x_8122:
[----:B------:R-:W-:Y:S05]  /*8880*/  BSYNC B0 ;  /* 0x0000000000007941 */ /* 0x000fea0003800000 */
.L_x_8121:
        /* <DEDUP_REMOVED lines=22> */
[----:B------:R-:W-:-:S02]  /*89f0*/  UIADD3 UR6, UR6, 0x1, URZ ;  /* 0x0000000106067890 */ /* 0x000fc4000fffe03f */
[----:B------:R-:W-:Y:S01]  /*8a00*/  UIADD3.X UR29, UR29, -0x1, URZ, UP1, !UPT ;  /* 0xffffffff1d1d7890 */ /* 0x000fe20008ffe43f */
[----:B------:R-:W-:Y:S01]  /*8a10*/  LEA.HI.X R3, R4, R3, R5, 0x1, P0 ;  /* 0x0000000304037211 */ /* 0x000fe200000f0c05 */
[----:B------:R-:W-:Y:S01]  /*8a20*/  UIADD3.X UR25, UR25, -0x1, URZ, UP2, !UPT ;  /* 0xffffffff19197890 */ /* 0x000fe200097fe43f */
[-C--:B------:R-:W-:Y:S01]  /*8a30*/  ISETP.GE.AND P0, PT, R49, R0.reuse, PT ;  /* 0x000000003100720c */ /* 0x080fe20003f06270 */
[----:B------:R-:W-:Y:S02]  /*8a40*/  UIADD3.X UR27, UR27, -0x1, URZ, UP3, !UPT ;  /* 0xffffffff1b1b7890 */ /* 0x000fe40009ffe43f */
[----:B------:R0:W-:Y:S01]  /*8a50*/  @!P3 STG.E.U16 [R2.64], R105 ;  /* 0x000000690200b986 */ /* 0x0001e2000c101520 */
        /* <DEDUP_REMOVED lines=25> */
.L_x_8102:
[----:B------:R-:W-:Y:S02]  /*8bf0*/  ISETP.NE.U32.AND P0, PT, RZ, c[0x0][0x328], PT ;  /* 0x0000ca00ff007a0c */ /* 0x000fe40003f05070 */
[----:B------:R-:W-:Y:S02]  /*8c00*/  ISETP.NE.U32.AND P2, PT, RZ, c[0x0][0x348], PT ;  /* 0x0000d200ff007a0c */ /* 0x000fe40003f45070 */
[----:B------:R-:W-:Y:S02]  /*8c10*/  ISETP.NE.AND.EX P1, PT, RZ, c[0x0][0x32c], PT, P0 ;  /* 0x0000cb00ff007a0c */ /* 0x000fe40003f25300 */
[----:B------:R-:W-:-:S11]  /*8c20*/  ISETP.NE.AND.EX P0, PT, RZ, c[0x0][0x34c], PT, P2 ;  /* 0x0000d300ff007a0c */ /* 0x000fd60003f05320 */
[----:B------:R-:W-:Y:S05]  /*8c30*/  @!P1 BRA `(.L_x_8124) ;  /* 0x0000016000009947 */ /* 0x000fea0003800000 */
[----:B------:R-:W3:Y:S01]  /*8c40*/  SHFL.DOWN P1, R3, R112, 0x1, 0x1f ;  /* 0x08201f0070037f89 */ /* 0x000ee20000020000 */
[----:B------:R-:W-:Y:S03]  /*8c50*/  BSSY B0, `(.L_x_8124) ;  /* 0x0000014000007945 */ /* 0x000fe60003800000 */
[----:B0-----:R-:W0:Y:S01]  /*8c60*/  S2R R4, SR_LANEID ;  /* 0x0000000000047919 */ /* 0x001e220000000000 */
[----:B---3--:R-:W-:Y:S01]  /*8c70*/  @P1 FADD R3, R3, R112 ;  /* 0x0000007003031221 */ /* 0x008fe20000000000 */
[----:B0-----:R-:W-:-:S04]  /*8c80*/  ISETP.NE.AND P2, PT, R4, RZ, PT ;  /* 0x000000ff0400720c */ /* 0x001fc80003f45270 */
[----:B------:R-:W0:Y:S04]  /*8c90*/  SHFL.DOWN P1, R0, R3, 0x2, 0x1f ;  /* 0x08401f0003007f89 */ /* 0x000e280000020000 */
[----:B------:R-:W3:Y:S01]  /*8ca0*/  S2R R4, SR_TID.X ;  /* 0x0000000000047919 */ /* 0x000ee20000002100 */
[----:B0-----:R-:W-:-:S05]  /*8cb0*/  @P1 FADD R0, R3, R0 ;  /* 0x0000000003001221 */ /* 0x001fca0000000000 */
[----:B------:R-:W0:Y:S02]  /*8cc0*/  SHFL.DOWN P1, R5, R0, 0x4, 0x1f ;  /* 0x08801f0000057f89 */ /* 0x000e240000020000 */
[----:B0-----:R-:W-:-:S05]  /*8cd0*/  @P1 FADD R5, R0, R5 ;  /* 0x0000000500051221 */ /* 0x001fca0000000000 */
[----:B------:R-:W0:Y:S02]  /*8ce0*/  SHFL.DOWN P1, R2, R5, 0x8, 0x1f ;  /* 0x09001f0005027f89 */ /* 0x000e240000020000 */
[----:B0-----:R-:W-:-:S05]  /*8cf0*/  @P1 FADD R2, R5, R2 ;  /* 0x0000000205021221 */ /* 0x001fca0000000000 */
[----:B------:R-:W0:Y:S02]  /*8d00*/  SHFL.DOWN P1, R7, R2, 0x10, 0x1f ;  /* 0x0a001f0002077f89 */ /* 0x000e240000020000 */
[----:B0-----:R-:W-:Y:S01]  /*8d10*/  @P1 FADD R7, R2, R7 ;  /* 0x0000000702071221 */ /* 0x001fe20000000000 */
[----:B---3--:R-:W-:-:S04]  /*8d20*/  ISETP.NE.AND P1, PT, R4, RZ, PT ;  /* 0x000000ff0400720c */ /* 0x008fc80003f25270 */
[----:B------:R0:W-:Y:S04]  /*8d30*/  @!P2 STS [0x434], R7 ;  /* 0x00043407ff00a388 */ /* 0x0001e80000000800 */
[----:B------:R-:W-:Y:S06]  /*8d40*/  BAR.SYNC.DEFER_BLOCKING 0x0 ;  /* 0x0000000000007b1d */ /* 0x000fec0000010000 */
[----:B------:R-:W-:Y:S05]  /*8d50*/  @P1 BRA `(.L_x_8125) ;  /* 0x0000003000001947 */ /* 0x000fea0003800000 */
[----:B0-----:R-:W-:Y:S02]  /*8d60*/  MOV R2, UR12 ;  /* 0x0000000c00027c02 */ /* 0x001fe40008000f00 */
[----:B------:R-:W-:-:S05]  /*8d70*/  MOV R3, UR13 ;  /* 0x0000000d00037c02 */ /* 0x000fca0008000f00 */
[----:B------:R0:W-:Y:S02]  /*8d80*/  RED.E.ADD.F32.FTZ.RN.STRONG.GPU [R2.64], R7 ;  /* 0x000000070200798e */ /* 0x0001e4000c10e7a0 */
.L_x_8125:
[----:B0-----:R-:W-:Y:S05]  /*8d90*/  BSYNC B0 ;  /* 0x0000000000007941 */ /* 0x001fea0003800000 */
.L_x_8124:
        /* <DEDUP_REMOVED lines=8> */
[----:B------:R-:W0:Y:S02]  /*8e20*/  SHFL.DOWN P0, R0, R3, 0x2, 0x1f ;  /* 0x08401f0003007f89 */ /* 0x000e240000000000 */
[----:B0-----:R-:W-:-:S05]  /*8e30*/  @P0 FADD R0, R3, R0 ;  /* 0x0000000003000221 */ /* 0x001fca0000000000 */
[----:B------:R-:W0:Y:S02]  /*8e40*/  SHFL.DOWN P0, R5, R0, 0x4, 0x1f ;  /* 0x08801f0000057f89 */ /* 0x000e240000000000 */
[----:B0-----:R-:W-:-:S05]  /*8e50*/  @P0 FADD R5, R0, R5 ;  /* 0x0000000500050221 */ /* 0x001fca0000000000 */
[----:B------:R-:W0:Y:S02]  /*8e60*/  SHFL.DOWN P0, R2, R5, 0x8, 0x1f ;  /* 0x09001f0005027f89 */ /* 0x000e240000000000 */
[----:B0-----:R-:W-:-:S05]  /*8e70*/  @P0 FADD R2, R5, R2 ;  /* 0x0000000205020221 */ /* 0x001fca0000000000 */
[----:B------:R-:W0:Y:S02]  /*8e80*/  SHFL.DOWN P0, R7, R2, 0x10, 0x1f ;  /* 0x0a001f0002077f89 */ /* 0x000e240000000000 */
[----:B0-----:R-:W-:Y:S01]  /*8e90*/  @P0 FADD R7, R2, R7 ;  /* 0x0000000702070221 */ /* 0x001fe20000000000 */
[----:B----4-:R-:W-:-:S04]  /*8ea0*/  ISETP.NE.AND P0, PT, R13, RZ, PT ;  /* 0x000000ff0d00720c */ /* 0x010fc80003f05270 */
[----:B------:R0:W-:Y:S04]  /*8eb0*/  @!P1 STS [0x434], R7 ;  /* 0x00043407ff009388 */ /* 0x0001e80000000800 */
[----:B------:R-:W-:Y:S06]  /*8ec0*/  BAR.SYNC.DEFER_BLOCKING 0x0 ;  /* 0x0000000000007b1d */ /* 0x000fec0000010000 */
[----:B------:R-:W-:Y:S05]  /*8ed0*/  @P0 BRA `(.L_x_8128) ;  /* 0x0000006000000947 */ /* 0x000fea0003800000 */
[----:B0-----:R-:W-:Y:S02]  /*8ee0*/  MOV R2, UR14 ;  /* 0x0000000e00027c02 */ /* 0x001fe40008000f00 */
[----:B------:R-:W-:-:S05]  /*8ef0*/  MOV R3, UR15 ;  /* 0x0000000f00037c02 */ /* 0x000fca0008000f00 */
[----:B------:R0:W-:Y:S01]  /*8f00*/  RED.E.ADD.F32.FTZ.RN.STRONG.GPU [R2.64], R7 ;  /* 0x000000070200798e */ /* 0x0001e2000c10e7a0 */
[----:B------:R-:W-:Y:S01]  /*8f10*/  HFMA2.MMA R13, -RZ, RZ, 0, 0 ;  /* 0x00000000ff0d7435 */ /* 0x000fe200000001ff */
[----:B------:R-:W-:Y:S05]  /*8f20*/  BRA `(.L_x_8128) ;  /* 0x0000001000007947 */ /* 0x000fea0003800000 */
.L_x_8127:
[----:B------:R-:W3:Y:S02]  /*8f30*/  S2R R13, SR_TID.X ;  /* 0x00000000000d7919 */ /* 0x000ee40000002100 */
.L_x_8128:
[----:B0-----:R-:W-:Y:S05]  /*8f40*/  BSYNC B0 ;  /* 0x0000000000007941 */ /* 0x001fea0003800000 */
.L_x_8126:
[----:B---3--:R-:W-:-:S13]  /*8f50*/  ISETP.GE.AND P0, PT, R13, c[0x0][0x16c], PT ;  /* 0x00005b000d007a0c */ /* 0x008fda0003f06270 */
[----:B------:R-:W-:Y:S05]  /*8f60*/  @P0 EXIT ;  /* 0x000000000000094d */ /* 0x000fea0003800000 */
[----:B------:R-:W-:Y:S01]  /*8f70*/  ULDC.64 UR12, c[0x0][0x1b8] ;  /* 0x00006e00000c7ab9 */ /* 0x000fe20000000a00 */
[----:B------:R-:W-:Y:S01]  /*8f80*/  BSSY B0, `(.L_x_8129) ;  /* 0x0000062000007945 */ /* 0x000fe20003800000 */
[----:B--2---:R-:W-:Y:S02]  /*8f90*/  UIMAD UR4, UR17, UR12, URZ ;  /* 0x0000000c110472a4 */ /* 0x004fe4000f8e023f */
[----:B------:R-:W-:Y:S02]  /*8fa0*/  ULDC.64 UR8, c[0x0][0x2a8] ;  /* 0x0000aa0000087ab9 */ /* 0x000fe40000000a00 */
[----:B------:R-:W-:Y:S02]  /*8fb0*/  UIMAD UR13, UR16, UR13, UR4 ;  /* 0x0000000d100d72a4 */ /* 0x000fe4000f8e0204 */
[----:B------:R-:W-:Y:S02]  /*8fc0*/  ULDC.64 UR10, c[0x0][0x198] ;  /* 0x00006600000a7ab9 */ /* 0x000fe40000000a00 */
[----:B------:R-:W-:-:S02]  /*8fd0*/  UIMAD UR4, UR17, UR8, URZ ;  /* 0x00000008110472a4 */ /* 0x000fc4000f8e023f */
[----:B-1----:R-:W-:Y:S02]  /*8fe0*/  UIMAD UR5, UR17, UR10, URZ ;  /* 0x0000000a110572a4 */ /* 0x002fe4000f8e023f */
[----:B------:R-:W-:Y:S02]  /*8ff0*/  UIMAD.WIDE.U32 UR6, UR16, UR12, URZ ;  /* 0x0000000c100672a5 */ /* 0x000fe4000f8e003f */
[----:B------:R-:W-:Y:S02]  /*9000*/  UIMAD.WIDE.U32 UR20, UR16, UR8, URZ ;  /* 0x00000008101472a5 */ /* 0x000fe4000f8e003f */
[----:B------:R-:W-:Y:S02]  /*9010*/  UIMAD UR12, UR16, UR9, UR4 ;  /* 0x00000009100c72a4 */ /* 0x000fe4000f8e0204 */
[----:B------:R-:W-:Y:S02]  /*9020*/  UIMAD.WIDE.U32 UR8, UR16, UR10, URZ ;  /* 0x0000000a100872a5 */ /* 0x000fe4000f8e003f */
[----:B------:R-:W-:-:S02]  /*9030*/  UIMAD UR14, UR16, UR11, UR5 ;  /* 0x0000000b100e72a4 */ /* 0x000fc4000f8e0205 */
[----:B------:R-:W-:Y:S02]  /*9040*/  ULDC.64 UR18, c[0x0][0x288] ;  /* 0x0000a20000127ab9 */ /* 0x000fe40000000a00 */
[----:B------:R-:W-:Y:S02]  /*9050*/  ULDC.64 UR10, c[0x0][0x2c8] ;  /* 0x0000b200000a7ab9 */ /* 0x000fe40000000a00 */
[----:B------:R-:W-:Y:S02]  /*9060*/  UIMAD UR4, UR17, UR10, URZ ;  /* 0x0000000a110472a4 */ /* 0x000fe4000f8e023f */
[----:B------:R-:W-:Y:S02]  /*9070*/  UIMAD UR17, UR17, UR18, URZ ;  /* 0x00000012111172a4 */ /* 0x000fe4000f8e023f */
[----:B------:R-:W-:Y:S02]  /*9080*/  UIMAD.WIDE.U32 UR22, UR16, UR10, URZ ;  /* 0x0000000a101672a5 */ /* 0x000fe4000f8e003f */
[----:B------:R-:W-:-:S02]  /*9090*/  UIMAD UR11, UR16, UR11, UR4 ;  /* 0x0000000b100b72a4 */ /* 0x000fc4000f8e0204 */
[----:B------:R-:W-:Y:S02]  /*90a0*/  UIMAD.WIDE.U32 UR4, UR16, UR18, URZ ;  /* 0x00000012100472a5 */ /* 0x000fe4000f8e003f */
[----:B------:R-:W-:Y:S02]  /*90b0*/  UIMAD UR10, UR16, UR19, UR17 ;  /* 0x00000013100a72a4 */ /* 0x000fe4000f8e0211 */
[----:B------:R-:W-:Y:S02]  /*90c0*/  UIADD3 UR13, UR7, UR13, URZ ;  /* 0x0000000d070d7290 */ /* 0x000fe4000fffe03f */
[----:B------:R-:W-:Y:S02]  /*90d0*/  UIADD3 UR12, UR21, UR12, URZ ;  /* 0x0000000c150c7290 */ /* 0x000fe4000fffe03f */
[----:B------:R-:W-:Y:S02]  /*90e0*/  UIADD3 UR14, UR9, UR14, URZ ;  /* 0x0000000e090e7290 */ /* 0x000fe4000fffe03f */
[----:B------:R-:W-:-:S02]  /*90f0*/  UIADD3 UR11, UR23, UR11, URZ ;  /* 0x0000000b170b7290 */ /* 0x000fc4000fffe03f */
[----:B------:R-:W-:Y:S02]  /*9100*/  UIADD3 UR10, UR5, UR10, URZ ;  /* 0x0000000a050a7290 */ /* 0x000fe4000fffe03f */
.L_x_8130:
[----:B0-----:R-:W0:Y:S01]  /*9110*/  LDS.64 R14, [R13.X8+0x2980] ;  /* 0x002980000d0e7984 */ /* 0x001e220000008a00 */
[----:B------:R-:W-:Y:S02]  /*9120*/  SHF.R.S32.HI R0, RZ, 0x1f, R13 ;  /* 0x0000001fff007819 */ /* 0x000fe4000001140d */
[----:B------:R-:W-:Y:S01]  /*9130*/  MOV R2, UR4 ;  /* 0x0000000400027c02 */ /* 0x000fe20008000f00 */
[----:B------:R-:W1:Y:S01]  /*9140*/  LDS.64 R16, [R13.X8+0x3180] ;  /* 0x003180000d107984 */ /* 0x000e620000008a00 */
[----:B------:R-:W-:Y:S02]  /*9150*/  MOV R8, UR6 ;  /* 0x0000000600087c02 */ /* 0x000fe40008000f00 */
[----:B------:R-:W-:Y:S02]  /*9160*/  MOV R5, UR10 ;  /* 0x0000000a00057c02 */ /* 0x000fe40008000f00 */
[----:B------:R-:W-:Y:S01]  /*9170*/  MOV R4, R2 ;  /* 0x0000000200047202 */ /* 0x000fe20000000f00 */
[----:B------:R-:W-:Y:S01]  /*9180*/  IMAD R2, R0, c[0x0][0x290], RZ ;  /* 0x0000a40000027a24 */ /* 0x000fe200078e02ff */
[----:B------:R-:W-:-:S02]  /*9190*/  MOV R7, UR13 ;  /* 0x0000000d00077c02 */ /* 0x000fc40008000f00 */
[----:B------:R-:W-:Y:S01]  /*91a0*/  MOV R6, R8 ;  /* 0x0000000800067202 */ /* 0x000fe20000000f00 */
[----:B------:R-:W-:Y:S01]  /*91b0*/  IMAD R8, R0, c[0x0][0x1c0], RZ ;  /* 0x0000700000087a24 */ /* 0x000fe200078e02ff */
[----:B------:R-:W-:Y:S01]  /*91c0*/  MOV R3, UR5 ;  /* 0x0000000500037c02 */ /* 0x000fe20008000f00 */
[C---:B------:R-:W-:Y:S01]  /*91d0*/  IMAD.WIDE.U32 R4, R13.reuse, c[0x0][0x290], R4 ;  /* 0x0000a4000d047a25 */ /* 0x040fe200078e0004 */
[----:B------:R-:W-:Y:S01]  /*91e0*/  MOV R9, UR7 ;  /* 0x0000000700097c02 */ /* 0x000fe20008000f00 */
[----:B------:R-:W-:Y:S02]  /*91f0*/  YIELD ;  /* 0x0000000000007946 */ /* 0x000fe40003800000 */
        /* <DEDUP_REMOVED lines=12> */
[----:B------:R-:W-:Y:S01]  /*92c0*/  MOV R6, UR20 ;  /* 0x0000001400067c02 */ /* 0x000fe20008000f00 */
[C---:B------:R-:W-:Y:S01]  /*92d0*/  IMAD R12, R0.reuse, c[0x0][0x2b0], RZ ;  /* 0x0000ac00000c7a24 */ /* 0x040fe200078e02ff */
[----:B------:R-:W-:Y:S01]  /*92e0*/  MOV R10, UR8 ;  /* 0x00000008000a7c02 */ /* 0x000fe20008000f00 */
[----:B------:R-:W-:Y:S01]  /*92f0*/  IMAD R20, R0, c[0x0][0x1a0], RZ ;  /* 0x0000680000147a24 */ /* 0x000fe200078e02ff */
[----:B------:R-:W-:-:S02]  /*9300*/  MOV R5, UR12 ;  /* 0x0000000c00057c02 */ /* 0x000fc40008000f00 */
[----:B------:R-:W-:Y:S01]  /*9310*/  MOV R4, R6 ;  /* 0x0000000600047202 */ /* 0x000fe20000000f00 */
[C---:B0-----:R-:W-:Y:S01]  /*9320*/  IMAD R3, R13.reuse, c[0x0][0x2b4], R12 ;  /* 0x0000ad000d037a24 */ /* 0x041fe200078e020c */
[----:B------:R-:W-:Y:S01]  /*9330*/  MOV R7, UR21 ;  /* 0x0000001500077c02 */ /* 0x000fe20008000f00 */
[C---:B--2---:R-:W-:Y:S01]  /*9340*/  IMAD R9, R13.reuse, c[0x0][0x1a4], R20 ;  /* 0x000069000d097a24 */ /* 0x044fe200078e0214 */
[----:B------:R-:W-:Y:S01]  /*9350*/  MOV R7, UR14 ;  /* 0x0000000e00077c02 */ /* 0x000fe20008000f00 */
[----:B------:R-:W-:Y:S01]  /*9360*/  IMAD.WIDE.U32 R4, R13, c[0x0][0x2b0], R4 ;  /* 0x0000ac000d047a25 */ /* 0x000fe200078e0004 */
[----:B------:R-:W-:Y:S02]  /*9370*/  MOV R6, R10 ;  /* 0x0000000a00067202 */ /* 0x000fe40000000f00 */
[----:B------:R-:W-:Y:S02]  /*9380*/  MOV R11, UR9 ;  /* 0x00000009000b7c02 */ /* 0x000fe40008000f00 */
[----:B------:R-:W-:Y:S01]  /*9390*/  IADD3 R3, R5, R3, RZ ;  /* 0x0000000305037210 */ /* 0x000fe20007ffe0ff */
[----:B------:R-:W-:Y:S01]  /*93a0*/  IMAD.WIDE.U32 R6, R13, c[0x0][0x1a0], R6 ;  /* 0x000068000d067a25 */ /* 0x000fe200078e0006 */
[----:B------:R-:W-:-:S04]  /*93b0*/  LEA R2, P0, R4, c[0x0][0x318], 0x3 ;  /* 0x0000c60004027a11 */ /* 0x000fc800078018ff */
        /* <DEDUP_REMOVED lines=8> */
[----:B------:R0:W-:Y:S04]  /*9440*/  RED.E.ADD.F32.FTZ.RN.STRONG.GPU [R2.64], R11 ;  /* 0x0000000b0200798e */ /* 0x0001e8000c10e7a0 */
[----:B------:R0:W-:Y:S04]  /*9450*/  RED.E.ADD.F32.FTZ.RN.STRONG.GPU [R2.64+0x4], R19 ;  /* 0x000004130200798e */ /* 0x0001e8000c10e7a0 */
[----:B------:R-:W2:Y:S01]  /*9460*/  LDG.E.64 R8, [R8.64] ;  /* 0x0000002008087981 */ /* 0x000ea2000c1e1b00 */
[----:B------:R-:W-:Y:S01]  /*9470*/  MOV R4, UR22 ;  /* 0x0000001600047c02 */ /* 0x000fe20008000f00 */
[----:B------:R-:W-:Y:S01]  /*9480*/  IMAD R0, R0, c[0x0][0x2d0], RZ ;  /* 0x0000b40000007a24 */ /* 0x000fe200078e02ff */
[----:B------:R-:W-:-:S02]  /*9490*/  MOV R7, UR11 ;  /* 0x0000000b00077c02 */ /* 0x000fc40008000f00 */
[----:B------:R-:W-:Y:S02]  /*94a0*/  MOV R6, R4 ;  /* 0x0000000400067202 */ /* 0x000fe40000000f00 */
[----:B------:R-:W-:Y:S01]  /*94b0*/  MOV R5, UR23 ;  /* 0x0000001700057c02 */ /* 0x000fe20008000f00 */
[C---:B------:R-:W-:Y:S02]  /*94c0*/  IMAD R5, R13.reuse, c[0x0][0x2d4], R0 ;  /* 0x0000b5000d057a24 */ /* 0x040fe400078e0200 */
[C---:B------:R-:W-:Y:S01]  /*94d0*/  IMAD.WIDE.U32 R6, R13.reuse, c[0x0][0x2d0], R6 ;  /* 0x0000b4000d067a25 */ /* 0x040fe200078e0006 */
[----:B------:R-:W-:-:S04]  /*94e0*/  IADD3 R13, R13, c[0x0][0x0], RZ ;  /* 0x000000000d0d7a10 */ /* 0x000fc80007ffe0ff */
[----:B------:R-:W-:Y:S02]  /*94f0*/  IADD3 R5, R7, R5, RZ ;  /* 0x0000000507057210 */ /* 0x000fe40007ffe0ff */
[----:B------:R-:W-:-:S04]  /*9500*/  LEA R4, P0, R6, c[0x0][0x320], 0x3 ;  /* 0x0000c80006047a11 */ /* 0x000fc800078018ff */
        /* <DEDUP_REMOVED lines=9> */
[----:B------:R-:W-:Y:S05]  /*95a0*/  BSYNC B0 ;  /* 0x0000000000007941 */ /* 0x000fea0003800000 */
.L_x_8129:
[----:B------:R-:W-:Y:S05]  /*95b0*/  EXIT ;  /* 0x000000000000794d */ /* 0x000fea0003800000 */
.L_x_8131:
        /* <DEDUP_REMOVED lines=12> */
.L_x_14688:


//--------------------- .text._Z25selective_scan_bwd_kernelI32Selective_Scan_bwd_kernel_traitsILi32ELi16ELb0ELb0ELb0ELb0ELb1EN3c104HalfENS1_7complexIfEEEEv12SSMParamsBwd --------------------------
	.section	.text._Z25selective_scan_bwd_kernelI32Selective_Scan_bwd_kernel_traitsILi32ELi16ELb0ELb0ELb0ELb0ELb1EN3c104HalfENS1_7complexIfEEEEv12SSMParamsBwd,"ax",@progbits
	.sectioninfo	@"SHI_REGISTERS=224"
	.align	128
        .global         _Z25selective_scan_bwd_kernelI32Selective_Scan_bwd_kernel_traitsILi32ELi16ELb0ELb0ELb0ELb0ELb1EN3c104HalfENS1_7complexIfEEEEv12SSMParamsBwd
        .type           _Z25selective_scan_bwd_kernelI32Selective_Scan_bwd_kernel_traitsILi32ELi16ELb0ELb0ELb0ELb0ELb1EN3c104HalfENS1_7complexIfEEEEv12SSMParamsBwd,@function
        .size           _Z25selective_scan_bwd_kernelI32Selective_Scan_bwd_kernel_traitsILi32ELi16ELb0ELb0ELb0ELb0ELb1EN3c104HalfENS1_7complexIfEEEEv12SSMParamsBwd,(.L_x_14689 - _Z25selective_scan_bwd_kernelI32Selective_Scan_bwd_kernel_traitsILi32ELi16ELb0ELb0ELb0ELb0ELb1EN3c104HalfENS1_7complexIfEEEEv12SSMParamsBwd)
        .other          _Z25selective_scan_bwd_kernelI32Selective_Scan_bwd_kernel_traitsILi32ELi16ELb0ELb0ELb0ELb0ELb1EN3c104HalfENS1_7complexIfEEEEv12SSMParamsBwd,@"STO_CUDA_ENTRY STV_DEFAULT"
_Z25selective_scan_bwd_kernelI32Selective_Scan_bwd_kernel_traitsILi32ELi16ELb0ELb0ELb0ELb0ELb1EN3c104HalfENS1_7complexIfEEEEv12SSMParamsBwd:
.text._Z25selective_scan_bwd_kernelI32Selective_Scan_bwd_kernel_traitsILi32ELi16ELb0ELb0ELb0ELb0ELb1EN3c104HalfENS1_7complexIfEEEEv12SSMParamsBwd:
        /* <DEDUP_REMOVED lines=53> */
[----:B------:R-:W-:Y:S02]  /*0350*/  ULDC.64 UR18, c[0x0][0x1d8] ;  /* 0x0000760000127ab9 */ /* 0x000fe40000000a00 */
[----:B------:R-:W-:Y:S02]  /*0360*/  UMOV UR7, URZ ;  /* 0x0000003f00077c82 */ /* 0x000fe40008000000 */
[----:B------:R-:W-:Y:S02]  /*0370*/  @UP2 ULEA.HI.X UR7, UR26, UR21, UR27, 0x2, UP1 ;  /* 0x000000151a072291 */ /* 0x000fe400088f141b */
[----:B------:R-:W-:Y:S02]  /*0380*/  UIMAD UR15, UR27, UR18, URZ ;  /* 0x000000121b0f72a4 */ /* 0x000fe4000f8e023f */
[----:B------:R-:W-:Y:S02]  /*0390*/  ULDC.64 UR20, c[0x0][0x1e8] ;  /* 0x00007a0000147ab9 */ /* 0x000fe40000000a00 */
[----:B------:R-:W-:-:S02]  /*03a0*/  UIADD3 UR11, UR11, UR14, URZ ;  /* 0x0000000e0b0b7290 */ /* 0x000fc4000fffe03f */
[----:B------:R-:W-:Y:S02]  /*03b0*/  UIADD3 UR13, UR13, UR16, URZ ;  /* 0x000000100d0d7290 */ /* 0x000fe4000fffe03f */
[----:B------:R-:W-:Y:S02]  /*03c0*/  UIMAD UR17, UR27, UR20, URZ ;  /* 0x000000141b1172a4 */ /* 0x000fe4000f8e023f */
[----:B------:R-:W-:Y:S02]  /*03d0*/  UIMAD UR22, UR26, UR19, UR15 ;  /* 0x000000131a1672a4 */ /* 0x000fe4000f8e020f */
[----:B------:R-:W-:Y:S02]  /*03e0*/  UIMAD.WIDE.U32 UR14, UR26, UR18, UR10 ;  /* 0x000000121a0e72a5 */ /* 0x000fe4000f8e000a */
[----:B------:R-:W-:Y:S02]  /*03f0*/  ULDC UR28, c[0x0][0x174] ;  /* 0x00005d00001c7ab9 */ /* 0x000fe40000000800 */
[----:B------:R-:W-:-:S02]  /*0400*/  UIMAD.WIDE.U32 UR18, UR26, UR20, UR12 ;  /* 0x000000141a1272a5 */ /* 0x000fc4000f8e000c */
[----:B------:R-:W-:Y:S02]  /*0410*/  ULEA UR20, UR28, 0xfffffe00, 0x9 ;  /* 0xfffffe001c147891 */ /* 0x000fe4000f8e483f */
[----:B------:R-:W-:Y:S02]  /*0420*/  UIMAD UR23, UR26, UR21, UR17 ;  /* 0x000000151a1772a4 */ /* 0x000fe4000f8e0211 */
[----:B------:R-:W-:Y:S02]  /*0430*/  USHF.R.S32.HI UR21, URZ, 0x1f, UR20 ;  /* 0x0000001f3f157899 */ /* 0x000fe40008011414 */
[----:B------:R-:W-:Y:S02]  /*0440*/  ULDC.64 UR16, c[0x0][0x280] ;  /* 0x0000a00000107ab9 */ /* 0x000fe40000000a00 */
[----:B------:R-:W-:Y:S02]  /*0450*/  UIADD3 UR36, UP1, UR20, UR14, URZ ;  /* 0x0000000e14247290 */ /* 0x000fe4000ff3e03f */
[----:B------:R-:W-:-:S02]  /*0460*/  UIMAD UR25, UR27, UR16, URZ ;  /* 0x000000101b1972a4 */ /* 0x000fc4000f8e023f */
[----:B------:R-:W-:Y:S02]  /*0470*/  UIADD3 UR5, UR5, UR24, URZ ;  /* 0x0000001805057290 */ /* 0x000fe4000fffe03f */
[----:B------:R-:W-:Y:S02]  /*0480*/  ULDC.64 UR12, c[0x0][0x240] ;  /* 0x00009000000c7ab9 */ /* 0x000fe40000000a00 */
[----:B------:R-:W-:Y:S02]  /*0490*/  UIADD3.X UR14, UR21, UR15, UR22, UP1, !UPT ;  /* 0x0000000f150e7290 */ /* 0x000fe40008ffe416 */
[----:B------:R-:W-:Y:S02]  /*04a0*/  UIMAD UR25, UR26, UR17, UR25 ;  /* 0x000000111a1972a4 */ /* 0x000fe4000f8e0219 */
[----:B------:R-:W-:Y:S02]  /*04b0*/  ULEA UR37, UP1, UR36, UR12, 0x1 ;  /* 0x0000000c24257291 */ /* 0x000fe4000f82083f */
[----:B------:R-:W-:-:S02]  /*04c0*/  UIMAD.WIDE.U32 UR16, UR26, UR16, UR4 ;  /* 0x000000101a1072a5 */ /* 0x000fc4000f8e0004 */
[----:B------:R-:W-:Y:S02]  /*04d0*/  UIADD3 UR34, UP2, UR20, UR18, URZ ;  /* 0x0000001214227290 */ /* 0x000fe4000ff5e03f */
[----:B------:R-:W-:Y:S02]  /*04e0*/  ULEA.HI.X UR36, UR36, UR13, UR14, 0x1, UP1 ;  /* 0x0000000d24247291 */ /* 0x000fe400088f0c0e */
[----:B------:R-:W-:Y:S02]  /*04f0*/  UIADD3 UR20, UP1, UR20, UR16, URZ ;  /* 0x0000001014147290 */ /* 0x000fe4000ff3e03f */
[----:B------:R-:W-:Y:S02]  /*0500*/  ULDC.64 UR12, c[0x0][0x308] ;  /* 0x0000c200000c7ab9 */ /* 0x000fe40000000a00 */
[----:B------:R-:W-:Y:S02]  /*0510*/  ULDC.64 UR10, c[0x0][0x248] ;  /* 0x00009200000a7ab9 */ /* 0x000fe40000000a00 */
[----:B------:R-:W-:-:S02]  /*0520*/  UIADD3.X UR30, UR21, UR17, UR25, UP1, !UPT ;  /* 0x00000011151e7290 */ /* 0x000fc40008ffe419 */
[----:B------:R-:W-:Y:S02]  /*0530*/  UIADD3.X UR18, UR21, UR19, UR23, UP2, !UPT ;  /* 0x0000001315127290 */ /* 0x000fe400097fe417 */
[----:B------:R-:W-:Y:S02]  /*0540*/  ULEA UR31, UP1, UR20, UR12, 0x1 ;  /* 0x0000000c141f7291 */ /* 0x000fe4000f82083f */
[----:B------:R-:W-:Y:S02]  /*0550*/  ULEA UR35, UP2, UR34, UR10, 0x1 ;  /* 0x0000000a22237291 */ /* 0x000fe4000f84083f */
[----:B------:R-:W-:Y:S02]  /*0560*/  ULEA.HI.X UR30, UR20, UR13, UR30, 0x1, UP1 ;  /* 0x0000000d141e7291 */ /* 0x000fe400088f0c1e */
[----:B------:R-:W-:Y:S02]  /*0570*/  ULDC UR10, c[0x0][0x164] ;  /* 0x00005900000a7ab9 */ /* 0x000fe40000000800 */
        /* <DEDUP_REMOVED lines=26> */
[----:B---3--:R-:W-:-:S02]  /*0720*/  SHF.L.U32 R0, R50, 0x4, RZ ;  /* 0x0000000432007819 */ /* 0x008fc400000006ff */
[----:B------:R-:W-:Y:S02]  /*0730*/  LOP3.LUT R201, R50, 0x1f, RZ, 0xc0, !PT ;  /* 0x0000001f32c97812 */ /* 0x000fe400078ec0ff */
[----:B------:R-:W-:-:S04]  /*0740*/  LOP3.LUT R3, R0, 0xfffffe00, RZ, 0xc0, !PT ;  /* 0xfffffe0000037812 */ /* 0x000fc800078ec0ff */
[----:B------:R-:W-:-:S04]  /*0750*/  LOP3.LUT R48, R3, 0x1f, R50, 0xf8, !PT ;  /* 0x0000001f03307812 */ /* 0x000fc800078ef832 */
[----:B----4-:R-:W-:Y:S02]  /*0760*/  SHF.R.S32.HI R47, RZ, 0x1f, R48 ;  /* 0x0000001fff2f7819 */ /* 0x010fe40000011430 */
.L_x_8158:
[----:B------:R-:W-:Y:S01]  /*0770*/  ULDC UR29, c[0x0][0x174] ;  /* 0x00005d00001d7ab9 */ /* 0x000fe20000000800 */
[----:B------:R-:W-:Y:S01]  /*0780*/  BAR.SYNC.DEFER_BLOCKING 0x0 ;  /* 0x0000000000007b1d */ /* 0x000fe20000010000 */
[----:B------:R-:W-:Y:S01]  /*0790*/  UIADD3 UR29, -UR6, UR29, URZ ;  /* 0x0000001d061d7290 */ /* 0x000fe2000fffe13f */
[C---:B0-----:R-:W-:Y:S02]  /*07a0*/  LEA R2, P1, R48.reuse, UR37, 0x1 ;  /* 0x0000002530027c11 */ /* 0x041fe4000f8208ff */
[----:B------:R-:W-:Y:S01]  /*07b0*/  PRMT R5, RZ, 0x7610, R5 ;  /* 0x00007610ff057816 */ /* 0x000fe20000000005 */
[----:B------:R-:W-:Y:S01]  /*07c0*/  ULEA UR28, UR29, 0xfffffe00, 0x9 ;  /* 0xfffffe001d1c7891 */ /* 0x000fe2000f8e483f */
[C---:B------:R-:W-:Y:S01]  /*07d0*/  LEA.HI.X R3, R48.reuse, UR36, R47, 0x1, P1 ;  /* 0x0000002430037c11 */ /* 0x040fe200088f0c2f */
[----:B------:R-:W-:Y:S01]  /*07e0*/  ULDC UR7, c[0x0][0x168] ;  /* 0x00005a0000077ab9 */ /* 0x000fe20000000800 */
[C---:B------:R-:W-:Y:S01]  /*07f0*/  LOP3.LUT R76, R48.reuse, 0x20, RZ, 0xfc, !PT ;  /* 0x00000020304c7812 */ /* 0x040fe200078efcff */
[----:B------:R-:W-:Y:S01]  /*0800*/  UIADD3 UR7, -UR28, UR7, URZ ;  /* 0x000000071c077290 */ /* 0x000fe2000fffe13f */
[C---:B------:R-:W-:Y:S01]  /*0810*/  LOP3.LUT R77, R48.reuse, 0x40, RZ, 0xfc, !PT ;  /* 0x00000040304d7812 */ /* 0x040fe200078efcff */
[----:B------:R-:W-:Y:S01]  /*0820*/  ULDC.64 UR18, c[0x0][0x1f0] ;  /* 0x00007c0000127ab9 */ /* 0x000fe20000000a00 */
[----:B------:R-:W-:Y:S01]  /*0830*/  LOP3.LUT R8, R48, 0x60, RZ, 0xfc, !PT ;  /* 0x0000006030087812 */ /* 0x000fe200078efcff */
[----:B------:R-:W-:-:S02]  /*0840*/  ULDC.64 UR24, c[0x0][0x200] ;  /* 0x0000800000187ab9 */ /* 0x000fc40000000a00 */
        /* <DEDUP_REMOVED lines=97> */
[C---:B------:R-:W-:Y:S02]  /*0e60*/  SHF.L.U32 R29, R48.reuse, 0x1, RZ ;  /* 0x00000001301d7819 */ /* 0x040fe400000006ff */
[----:B------:R-:W-:Y:S02]  /*0e70*/  ISETP.GE.AND P2, PT, R48, UR7, PT ;  /* 0x0000000730007c0c */ /* 0x000fe4000bf46270 */
[----:B------:R-:W-:Y:S02]  /*0e80*/  ISETP.GE.AND P1, PT, R76, UR7, PT ;  /* 0x000000074c007c0c */ /* 0x000fe4000bf26270 */
[----:B------:R-:W-:Y:S02]  /*0e90*/  SHF.L.U64.HI R30, R48, 0x1, R47 ;  /* 0x00000001301e7819 */ /* 0x000fe4000001022f */
[----:B------:R-:W-:-:S02]  /*0ea0*/  IADD3 R2, P0, R29, UR35, RZ ;  /* 0x000000231d027c10 */ /* 0x000fc4000ff1e0ff */
[----:B------:R-:W-:Y:S02]  /*0eb0*/  ISETP.GE.AND P4, PT, R8, UR7, PT ;  /* 0x0000000708007c0c */ /* 0x000fe4000bf86270 */
[----:B------:R-:W-:Y:S02]  /*0ec0*/  IADD3.X R3, R30, UR34, RZ, P0, !PT ;  /* 0x000000221e037c10 */ /* 0x000fe400087fe4ff */
[----:B------:R-:W-:Y:S02]  /*0ed0*/  ISETP.GE.AND P0, PT, R77, UR7, PT ;  /* 0x000000074d007c0c */ /* 0x000fe4000bf06270 */
[----:B------:R-:W-:Y:S02]  /*0ee0*/  ISETP.GE.AND P6, PT, R9, UR7, PT ;  /* 0x0000000709007c0c */ /* 0x000fe4000bfc6270 */
[----:B------:R-:W-:Y:S02]  /*0ef0*/  ISETP.GE.AND P5, PT, R10, UR7, PT ;  /* 0x000000070a007c0c */ /* 0x000fe4000bfa6270 */
        /* <DEDUP_REMOVED lines=29> */
[----:B------:R-:W-:Y:S01]  /*10d0*/  STS.U16 [R39+0x1c0], R14 ;  /* 0x0001c00e27007388 */ /* 0x000fe20000000400 */
[----:B------:R-:W-:Y:S02]  /*10e0*/  LEA.HI.SX32 R28, R0, R0, 0x1b ;  /* 0x00000000001c7211 */ /* 0x000fe400078fdaff */
[----:B------:R-:W-:Y:S01]  /*10f0*/  SHF.L.U32 R32, R6, 0x1, RZ ;  /* 0x0000000106207819 */ /* 0x000fe200000006ff */
        /* <DEDUP_REMOVED lines=56> */
[----:B------:R-:W-:-:S02]  /*1480*/  ISETP.GE.AND P2, PT, R48, UR7, PT ;  /* 0x0000000730007c0c */ /* 0x000fc4000bf46270 */
[----:B------:R-:W-:Y:S02]  /*1490*/  ISETP.GE.AND P1, PT, R76, UR7, PT ;  /* 0x000000074c007c0c */ /* 0x000fe4000bf26270 */
[----:B0-----:R-:W-:Y:S02]  /*14a0*/  LEA R2, P0, R48, UR31, 0x1 ;  /* 0x0000001f30027c11 */ /* 0x001fe4000f8008ff */
[----:B------:R-:W-:Y:S02]  /*14b0*/  ISETP.GE.AND P4, PT, R8, UR7, PT ;  /* 0x0000000708007c0c */ /* 0x000fe4000bf86270 */
[----:B------:R-:W-:Y:S02]  /*14c0*/  LEA.HI.X R3, R48, UR30, R47, 0x1, P0 ;  /* 0x0000001e30037c11 */ /* 0x000fe400080f0c2f */
[----:B------:R-:W-:Y:S02]  /*14d0*/  ISETP.GE.AND P0, PT, R77, UR7, PT ;  /* 0x000000074d007c0c */ /* 0x000fe4000bf06270 */
[----:B------:R-:W-:-:S02]  /*14e0*/  ISETP.GE.AND P6, PT, R9, UR7, PT ;  /* 0x0000000709007c0c */ /* 0x000fc4000bfc6270 */
[----:B------:R-:W-:Y:S02]  /*14f0*/  ISETP.GE.AND P5, PT, R10, UR7, PT ;  /* 0x000000070a007c0c */ /* 0x000fe4000bfa6270 */
        /* <DEDUP_REMOVED lines=17> */
[----:B----4-:R0:W-:Y:S04]  /*1610*/  STS.U16 [R44+0x80], R7 ;  /* 0x000080072c007388 */ /* 0x0101e80000000400 */
[----:B-----5:R2:W-:Y:S04]  /*1620*/  STS.U16 [R43+0xc0], R6 ;  /* 0x0000c0062b007388 */ /* 0x0205e80000000400 */
        /* <DEDUP_REMOVED lines=31> */
[----:B--2---:R-:W-:-:S04]  /*1820*/  PRMT R6, RZ, 0x7610, R6 ;  /* 0x00007610ff067816 */ /* 0x004fc80000000006 */
        /* <DEDUP_REMOVED lines=26> */
[----:B------:R-:W-:Y:S01]  /*19d0*/  USHF.R.S32.HI UR23, URZ, 0x1f, UR28 ;  /* 0x0000001f3f177899 */ /* 0x000fe2000801141c */
[----:B------:R-:W-:Y:S01]  /*19e0*/  MOV R83, UR42 ;  /* 0x0000002a00537c02 */ /* 0x000fe20008000f00 */
[----:B------:R-:W-:Y:S01]  /*19f0*/  UIMAD UR8, UR43, UR18, URZ ;  /* 0x000000122b0872a4 */ /* 0x000fe2000f8e023f */
[----:B------:R-:W-:Y:S01]  /*1a00*/  MOV R4, UR28 ;  /* 0x0000001c00047c02 */ /* 0x000fe20008000f00 */
[----:B------:R-:W-:-:S02]  /*1a10*/  UIMAD UR22, UR43, UR24, URZ ;  /* 0x000000182b1672a4 */ /* 0x000fc4000f8e023f */
[----:B------:R-:W-:Y:S01]  /*1a20*/  MOV R5, UR23 ;  /* 0x0000001700057c02 */ /* 0x000fe20008000f00 */
[----:B------:R-:W-:Y:S01]  /*1a30*/  UIMAD.WIDE.U32 UR16, UR42, UR18, URZ ;  /* 0x000000122a1072a5 */ /* 0x000fe2000f8e003f */
[----:B------:R-:W-:Y:S01]  /*1a40*/  MOV R81, UR42 ;  /* 0x0000002a00517c02 */ /* 0x000fe20008000f00 */
[----:B------:R-:W-:Y:S01]  /*1a50*/  UIMAD UR20, UR42, UR19, UR8 ;  /* 0x000000132a1472a4 */ /* 0x000fe2000f8e0208 */
[----:B0-----:R-:W-:Y:S01]  /*1a60*/  MOV R2, UR28 ;  /* 0x0000001c00027c02 */ /* 0x001fe20008000f00 */
[----:B------:R-:W-:Y:S01]  /*1a70*/  UIMAD UR22, UR42, UR25, UR22 ;  /* 0x000000192a1672a4 */ /* 0x000fe2000f8e0216 */
[----:B------:R-:W-:Y:S01]  /*1a80*/  MOV R3, UR23 ;  /* 0x0000001700037c02 */ /* 0x000fe20008000f00 */
[----:B------:R-:W-:Y:S01]  /*1a90*/  ULDC.64 UR18, c[0x0][0x1f8] ;  /* 0x00007e0000127ab9 */ /* 0x000fe20000000a00 */
[----:B------:R-:W-:Y:S01]  /*1aa0*/  @!P0 IMAD.WIDE.U32 R4, R83, c[0x0][0x200], R4 ;  /* 0x0000800053048a25 */ /* 0x000fe200078e0004 */
[----:B------:R-:W-:Y:S02]  /*1ab0*/  UIMAD UR21, UR27, UR18, URZ ;  /* 0x000000121b1572a4 */ /* 0x000fe4000f8e023f */
[----:B------:R-:W-:Y:S01]  /*1ac0*/  UIADD3 UR17, UR17, UR20, URZ ;  /* 0x0000001411117290 */ /* 0x000fe2000fffe03f */
[----:B------:R-:W-:Y:S01]  /*1ad0*/  @!P0 IMAD.WIDE.U32 R2, R81, c[0x0][0x1f0], R2 ;  /* 0x00007c0051028a25 */ /* 0x000fe200078e0002 */
[----:B------:R-:W-:Y:S01]  /*1ae0*/  @!P0 IADD3 R5, R5, UR22, RZ ;  /* 0x0000001605058c10 */ /* 0x000fe2000fffe0ff */
[----:B------:R-:W-:Y:S01]  /*1af0*/  UIMAD UR21, UR26, UR19, UR21 ;  /* 0x000000131a1572a4 */ /* 0x000fe2000f8e0215 */
[----:B------:R-:W-:Y:S01]  /*1b00*/  MOV R83, UR26 ;  /* 0x0000001a00537c02 */ /* 0x000fe20008000f00 */
[----:B------:R-:W-:Y:S01]  /*1b10*/  UIMAD.WIDE.U32 UR16, UR26, UR18, UR16 ;  /* 0x000000121a1072a5 */ /* 0x000fe2000f8e0010 */
[----:B------:R-:W-:-:S02]  /*1b20*/  @!P0 IADD3 R3, R3, UR20, RZ ;  /* 0x0000001403038c10 */ /* 0x000fc4000fffe0ff */
[----:B------:R-:W-:Y:S01]  /*1b30*/  ULDC.64 UR18, c[0x0][0x208] ;  /* 0x0000820000127ab9 */ /* 0x000fe20000000a00 */
[----:B------:R-:W-:Y:S01]  /*1b40*/  @!P0 IMAD.WIDE.U32 R4, R83, c[0x0][0x208], R4 ;  /* 0x0000820053048a25 */ /* 0x000fe200078e0004 */
[----:B------:R-:W-:Y:S01]  /*1b50*/  UIMAD UR20, UR27, UR18, URZ ;  /* 0x000000121b1472a4 */ /* 0x000fe2000f8e023f */
[----:B------:R-:W-:-:S03]  /*1b60*/  MOV R81, UR26 ;  /* 0x0000001a00517c02 */ /* 0x000fc60008000f00 */
[----:B------:R-:W-:Y:S01]  /*1b70*/  UIMAD UR20, UR26, UR19, UR20 ;  /* 0x000000131a1472a4 */ /* 0x000fe2000f8e0214 */
[----:B------:R-:W-:Y:S01]  /*1b80*/  @!P0 IADD3 R96, P2, R48, R4, RZ ;  /* 0x0000000430608210 */ /* 0x000fe20007f5e0ff */
[----:B------:R-:W-:Y:S01]  /*1b90*/  @!P0 IMAD.WIDE.U32 R2, R81, c[0x0][0x1f8], R2 ;  /* 0x00007e0051028a25 */ /* 0x000fe200078e0002 */
[----:B------:R-:W-:Y:S02]  /*1ba0*/  ULDC UR38, c[0x0][0x174] ;  /* 0x00005d0000267ab9 */ /* 0x000fe40000000800 */
[----:B------:R-:W-:Y:S02]  /*1bb0*/  @!P0 LEA R4, P3, R96, c[0x0][0x258], 0x1 ;  /* 0x0000960060048a11 */ /* 0x000fe400078608ff */
[C---:B------:R-:W-:Y:S01]  /*1bc0*/  @!P0 IADD3.X R5, R47.reuse, UR20, R5, P2, !PT ;  /* 0x000000142f058c10 */ /* 0x040fe200097fe405 */
[----:B------:R-:W-:Y:S01]  /*1bd0*/  UIMAD.WIDE.U32 UR8, UR42, UR24, URZ ;  /* 0x000000182a0872a5 */ /* 0x000fe2000f8e003f */
[----:B------:R-:W-:Y:S01]  /*1be0*/  @!P0 IADD3 R83, P1, R48, R2, RZ ;  /* 0x0000000230538210 */ /* 0x000fe20007f3e0ff */
[----:B------:R-:W-:Y:S01]  /*1bf0*/  UIADD3 UR38, UR6, -UR38, URZ ;  /* 0x8000002606267290 */ /* 0x000fe2000fffe03f */
[----:B------:R-:W-:Y:S01]  /*1c00*/  @!P0 LEA.HI.X R5, R96, c[0x0][0x25c], R5, 0x1, P3 ;  /* 0x0000970060058a11 */ /* 0x000fe200018f0c05 */
[----:B------:R-:W-:Y:S01]  /*1c10*/  UIADD3 UR9, UR9, UR22, URZ ;  /* 0x0000001609097290 */ /* 0x000fe2000fffe03f */
[----:B------:R-:W-:Y:S01]  /*1c20*/  @!P0 IADD3.X R98, R47, UR21, R3, P1, !PT ;  /* 0x000000152f628c10 */ /* 0x000fe20008ffe403 */
[----:B------:R-:W-:Y:S01]  /*1c30*/  UIMAD UR38, UR38, -0x200, URZ ;  /* 0xfffffe00262678a4 */ /* 0x000fe2000f8e023f */
[----:B------:R-:W-:Y:S01]  /*1c40*/  LEA R80, P1, R48, c[0x0][0x268], 0x1 ;  /* 0x00009a0030507a11 */ /* 0x000fe200078208ff */
[----:B------:R-:W-:-:S02]  /*1c50*/  UIMAD.WIDE.U32 UR18, UR26, UR18, UR8 ;  /* 0x000000121a1272a5 */ /* 0x000fc4000f8e0008 */
[----:B------:R-:W-:Y:S01]  /*1c60*/  USHF.R.S32.HI UR39, URZ, 0x1f, UR38 ;  /* 0x0000001f3f277899 */ /* 0x000fe20008011426 */
[C---:B------:R-:W-:Y:S01]  /*1c70*/  LEA.HI.X R81, R48.reuse, c[0x0][0x26c], R47, 0x1, P1 ;  /* 0x00009b0030517a11 */ /* 0x040fe200008f0c2f */
[----:B------:R-:W-:Y:S01]  /*1c80*/  UIADD3 UR9, UP0, UR38, UR16, URZ ;  /* 0x0000001026097290 */ /* 0x000fe2000ff1e03f */
[C---:B------:R-:W-:Y:S02]  /*1c90*/  @!P0 LEA R82, P1, R83.reuse, c[0x0][0x268], 0x1 ;  /* 0x00009a0053528a11 */ /* 0x040fe400078208ff */
[----:B------:R-:W-:Y:S01]  /*1ca0*/  LEA R2, P2, R48, c[0x0][0x258], 0x1 ;  /* 0x0000960030027a11 */ /* 0x000fe200078408ff */
[----:B------:R-:W-:Y:S01]  /*1cb0*/  UIADD3.X UR16, UR39, UR21, UR17, UP0, !UPT ;  /* 0x0000001527107290 */ /* 0x000fe200087fe411 */
[----:B------:R-:W-:Y:S02]  /*1cc0*/  @!P0 LEA.HI.X R83, R83, c[0x0][0x26c], R98, 0x1, P1 ;  /* 0x00009b0053538a11 */ /* 0x000fe400008f0c62 */
[----:B------:R-:W-:Y:S02]  /*1cd0*/  MOV R97, UR9 ;  /* 0x0000000900617c02 */ /* 0x000fe40008000f00 */
[----:B------:R-:W-:-:S02]  /*1ce0*/  ISETP.GE.AND P1, PT, R77, UR7, PT ;  /* 0x000000074d007c0c */ /* 0x000fc4000bf26270 */
[----:B------:R-:W-:Y:S02]  /*1cf0*/  LEA.HI.X R3, R48, c[0x0][0x25c], R47, 0x1, P2 ;  /* 0x0000970030037a11 */ /* 0x000fe400010f0c2f */
[----:B------:R-:W-:Y:S02]  /*1d00*/  LEA R80, P2, R97, R80, 0x1 ;  /* 0x0000005061507211 */ /* 0x000fe400078408ff */
[----:B------:R-:W-:-:S04]  /*1d10*/  MOV R100, UR16 ;  /* 0x0000001000647c02 */ /* 0x000fc80008000f00 */
[--C-:B------:R-:W-:Y:S02]  /*1d20*/  LEA.HI.X R81, R97, R81, R100.reuse, 0x1, P2 ;  /* 0x0000005161517211 */ /* 0x100fe400010f0c64 */
[----:B------:R-:W-:Y:S01]  /*1d30*/  PRMT R100, RZ, 0x7610, R100 ;  /* 0x00007610ff647816 */ /* 0x000fe20000000064 */
[----:B------:R-:W-:-:S04]  /*1d40*/  UIADD3 UR8, UP1, UR38, UR18, URZ ;  /* 0x0000001226087290 */ /* 0x000fc8000ff3e03f */
[----:B------:R-:W-:Y:S02]  /*1d50*/  UIADD3.X UR18, UR39, UR20, UR19, UP1, !UPT ;  /* 0x0000001427127290 */ /* 0x000fe40008ffe413 */
[----:B------:R-:W-:-:S04]  /*1d60*/  MOV R99, UR8 ;  /* 0x0000000800637c02 */ /* 0x000fc80008000f00 */
[----:B------:R-:W-:Y:S02]  /*1d70*/  LEA R2, P4, R99, R2, 0x1 ;  /* 0x0000000263027211 */ /* 0x000fe400078808ff */
[----:B------:R-:W-:Y:S01]  /*1d80*/  MOV R102, UR18 ;  /* 0x0000001200667c02 */ /* 0x000fe20008000f00 */
[----:B------:R-:W-:Y:S01]  /*1d90*/  ULDC.64 UR18, c[0x0][0x2e8] ;  /* 0x0000ba0000127ab9 */ /* 0x000fe20000000a00 */
[----:B------:R-:W-:Y:S02]  /*1da0*/  ISETP.GE.AND P2, PT, R9, UR7, PT ;  /* 0x0000000709007c0c */ /* 0x000fe4000bf46270 */
[----:B------:R-:W-:Y:S02]  /*1db0*/  LEA.HI.X R3, R99, R3, R102, 0x1, P4 ;  /* 0x0000000363037211 */ /* 0x000fe400020f0c66 */
        /* <DEDUP_REMOVED lines=42> */
[----:B0-----:R-:W-:-:S06]  /*2060*/  PRMT R85, RZ, 0x7610, R85 ;  /* 0x00007610ff557816 */ /* 0x001fcc0000000055 */
[----:B------:R0:W5:Y:S01]  /*2070*/  @!P1 LDG.E.U16 R85, [R80.64+-0x380] ;  /* 0xfffc802050559981 */ /* 0x000162000c1e1500 */
[----:B------:R-:W-:Y:S02]  /*2080*/  ISETP.GE.AND P1, PT, R12, UR7, PT ;  /* 0x000000070c007c0c */ /* 0x000fe4000bf26270 */
[----:B--2---:R-:W-:Y:S01]  /*2090*/  PRMT R91, RZ, 0x7610, R91 ;  /* 0x00007610ff5b7816 */ /* 0x004fe2000000005b */
[----:B------:R0:W2:Y:S10]  /*20a0*/  @!P5 LDG.E.U16 R98, [R80.64+-0x2c0] ;  /* 0xfffd40205062d981 */ /* 0x0000b4000c1e1500 */
[----:B------:R0:W2:Y:S01]  /*20b0*/  @!P1 LDG.E.U16 R100, [R80.64+-0x240] ;  /* 0xfffdc02050649981 */ /* 0x0000a2000c1e1500 */
[----:B------:R-:W-:-:S02]  /*20c0*/  ISETP.GE.AND P1, PT, R13, UR7, PT ;  /* 0x000000070d007c0c */ /* 0x000fc4000bf26270 */
[----:B------:R-:W-:Y:S02]  /*20d0*/  PRMT R87, RZ, 0x7610, R87 ;  /* 0x00007610ff577816 */ /* 0x000fe40000000057 */
[----:B---3--:R-:W-:Y:S02]  /*20e0*/  PRMT R92, RZ, 0x7610, R92 ;  /* 0x00007610ff5c7816 */ /* 0x008fe4000000005c */
[----:B----4-:R-:W-:Y:S02]  /*20f0*/  PRMT R94, RZ, 0x7610, R94 ;  /* 0x00007610ff5e7816 */ /* 0x010fe4000000005e */
[----:B------:R-:W-:Y:S01]  /*2100*/  PRMT R79, RZ, 0x7610, R79 ;  /* 0x00007610ff4f7816 */ /* 0x000fe2000000004f */
[----:B------:R0:W3:Y:S04]  /*2110*/  @!P2 LDG.E.U16 R87, [R80.64+-0x300] ;  /* 0xfffd00205057a981 */ /* 0x0000e8000c1e1500 */
[----:B------:R0:W4:Y:S01]  /*2120*/  @!P1 LDG.E.U16 R91, [R80.64+-0x200] ;  /* 0xfffe0020505b9981 */ /* 0x000122000c1e1500 */
[----:B------:R-:W-:-:S02]  /*2130*/  ISETP.GE.AND P1, PT, R69, UR7, PT ;  /* 0x0000000745007c0c */ /* 0x000fc4000bf26270 */
[----:B------:R-:W-:Y:S01]  /*2140*/  PRMT R89, RZ, 0x7610, R89 ;  /* 0x00007610ff597816 */ /* 0x000fe20000000059 */
[----:B------:R0:W2:Y:S01]  /*2150*/  @!P3 LDG.E.U16 R92, [R80.64+-0x3c0] ;  /* 0xfffc4020505cb981 */ /* 0x0000a2000c1e1500 */
[----:B------:R-:W-:Y:S02]  /*2160*/  ISETP.GE.AND P2, PT, R71, UR7, PT ;  /* 0x0000000747007c0c */ /* 0x000fe4000bf46270 */
[----:B------:R-:W-:Y:S01]  /*2170*/  ISETP.GE.AND P3, PT, R72, UR7, PT ;  /* 0x0000000748007c0c */ /* 0x000fe2000bf66270 */
[----:B------:R0:W2:Y:S01]  /*2180*/  @!P4 LDG.E.U16 R94, [R80.64+-0x340] ;  /* 0xfffcc020505ec981 */ /* 0x0000a2000c1e1500 */
[----:B------:R-:W-:Y:S02]  /*2190*/  ISETP.GE.AND P4, PT, R73, UR7, PT ;  /* 0x0000000749007c0c */ /* 0x000fe4000bf86270 */
[----:B------:R-:W-:Y:S01]  /*21a0*/  ISETP.GE.AND P5, PT, R74, UR7, PT ;  /* 0x000000074a007c0c */ /* 0x000fe2000bfa6270 */
[----:B------:R1:W2:Y:S04]  /*21b0*/  @!P0 LDG.E.U16 R79, [R82.64] ;  /* 0x00000020524f8981 */ /* 0x0002a8000c1e1500 */
[----:B------:R0:W3:Y:S01]  /*21c0*/  @!P1 LDG.E.U16 R102, [R80.64+-0x1c0] ;  /* 0xfffe402050669981 */ /* 0x0000e2000c1e1500 */
[----:B------:R-:W-:-:S03]  /*21d0*/  ISETP.GE.AND P1, PT, R70, UR7, PT ;  /* 0x0000000746007c0c */ /* 0x000fc6000bf26270 */
[----:B------:R0:W3:Y:S01]  /*21e0*/  @!P6 LDG.E.U16 R89, [R80.64+-0x280] ;  /* 0xfffd80205059e981 */ /* 0x0000e2000c1e1500 */
[----:B------:R-:W-:Y:S02]  /*21f0*/  ISETP.GE.AND P6, PT, R75, UR7, PT ;  /* 0x000000074b007c0c */ /* 0x000fe4000bfc6270 */
[----:B-1----:R-:W-:Y:S01]  /*2200*/  PRMT R83, RZ, 0x7610, R83 ;  /* 0x00007610ff537816 */ /* 0x002fe20000000053 */
[----:B------:R0:W3:Y:S01]  /*2210*/  @!P4 LDG.E.U16 R108, [R80.64+-0xc0] ;  /* 0xffff4020506cc981 */ /* 0x0000e2000c1e1500 */
[----:B------:R-:W-:Y:S02]  /*2220*/  PRMT R82, RZ, 0x7610, R82 ;  /* 0x00007610ff527816 */ /* 0x000fe40000000052 */
[----:B------:R-:W-:Y:S02]  /*2230*/  PRMT R93, RZ, 0x7610, R93 ;  /* 0x00007610ff5d7816 */ /* 0x000fe4000000005d */
[----:B------:R-:W-:Y:S01]  /*2240*/  PRMT R95, RZ, 0x7610, R95 ;  /* 0x00007610ff5f7816 */ /* 0x000fe2000000005f */
[----:B------:R0:W4:Y:S04]  /*2250*/  @!P1 LDG.E.U16 R83, [R80.64+-0x180] ;  /* 0xfffe802050539981 */ /* 0x000128000c1e1500 */
[----:B------:R0:W4:Y:S04]  /*2260*/  @!P2 LDG.E.U16 R82, [R80.64+-0x140] ;  /* 0xfffec0205052a981 */ /* 0x000128000c1e1500 */
[----:B------:R0:W4:Y:S04]  /*2270*/  @!P3 LDG.E.U16 R93, [R80.64+-0x100] ;  /* 0xffff0020505db981 */ /* 0x000128000c1e1500 */
[----:B------:R0:W4:Y:S04]  /*2280*/  @!P5 LDG.E.U16 R95, [R80.64+-0x80] ;  /* 0xffff8020505fd981 */ /* 0x000128000c1e1500 */
[----:B------:R0:W4:Y:S01]  /*2290*/  @!P6 LDG.E.U16 R114, [R80.64+-0x40] ;  /* 0xffffc0205072e981 */ /* 0x000122000c1e1500 */
[----:B------:R-:W-:-:S02]  /*22a0*/  PRMT R107, RZ, 0x7610, R107 ;  /* 0x00007610ff6b7816 */ /* 0x000fc4000000006b */
[----:B------:R-:W-:Y:S02]  /*22b0*/  P2R R115, PR, RZ, 0x2 ;  /* 0x00000002ff737803 */ /* 0x000fe40000000000 */
[----:B------:R-:W-:Y:S02]  /*22c0*/  ISETP.GE.AND P1, PT, R76, UR7, PT ;  /* 0x000000074c007c0c */ /* 0x000fe4000bf26270 */
[----:B0-----:R-:W-:Y:S02]  /*22d0*/  PRMT R80, RZ, 0x7610, R80 ;  /* 0x00007610ff507816 */ /* 0x001fe40000000050 */
        /* <DEDUP_REMOVED lines=11> */
[----:B------:R-:W-:Y:S04]  /*2390*/  STS.U16 [R45+0x40], R92 ;  /* 0x0000405c2d007388 */ /* 0x000fe80000000400 */
[----:B-----5:R-:W-:Y:S04]  /*23a0*/  STS.U16 [R44+0x80], R85 ;  /* 0x000080552c007388 */ /* 0x020fe80000000400 */
[----:B------:R-:W-:Y:S04]  /*23b0*/  STS.U16 [R43+0xc0], R94 ;  /* 0x0000c05e2b007388 */ /* 0x000fe80000000400 */
[----:B---3--:R-:W-:Y:S04]  /*23c0*/  STS.U16 [R42+0x100], R87 ;  /* 0x000100572a007388 */ /* 0x008fe80000000400 */
[----:B------:R-:W-:Y:S04]  /*23d0*/  STS.U16 [R41+0x140], R98 ;  /* 0x0001406229007388 */ /* 0x000fe80000000400 */
[----:B------:R-:W-:Y:S04]  /*23e0*/  STS.U16 [R40+0x180], R89 ;  /* 0x0001805928007388 */ /* 0x000fe80000000400 */
[----:B------:R-:W-:Y:S04]  /*23f0*/  STS.U16 [R39+0x1c0], R100 ;  /* 0x0001c06427007388 */ /* 0x000fe80000000400 */
[----:B----4-:R-:W-:Y:S04]  /*2400*/  STS.U16 [R38+0x200], R91 ;  /* 0x0002005b26007388 */ /* 0x010fe80000000400 */
[----:B------:R-:W-:Y:S04]  /*2410*/  STS.U16 [R37+0x240], R102 ;  /* 0x0002406625007388 */ /* 0x000fe80000000400 */
[----:B------:R0:W-:Y:S04]  /*2420*/  STS.U16 [R36+0x280], R83 ;  /* 0x0002805324007388 */ /* 0x0001e80000000400 */
[----:B------:R-:W-:Y:S04]  /*2430*/  STS.U16 [R35+0x2c0], R82 ;  /* 0x0002c05223007388 */ /* 0x000fe80000000400 */
[----:B------:R-:W-:Y:S04]  /*2440*/  STS.U16 [R34+0x300], R93 ;  /* 0x0003005d22007388 */ /* 0x000fe80000000400 */
[----:B------:R1:W-:Y:S04]  /*2450*/  STS.U16 [R33+0x340], R108 ;  /* 0x0003406c21007388 */ /* 0x0003e80000000400 */
[----:B------:R-:W-:Y:S04]  /*2460*/  STS.U16 [R32+0x380], R95 ;  /* 0x0003805f20007388 */ /* 0x000fe80000000400 */
[----:B------:R-:W-:Y:S01]  /*2470*/  STS.U16 [R31+0x3c0], R114 ;  /* 0x0003c0721f007388 */ /* 0x000fe20000000400 */
[----:B------:R-:W-:-:S06]  /*2480*/  NOP ;  /* 0x0000000000007918 */ /* 0x000fcc0000000000 */
[----:B------:R-:W-:Y:S04]  /*2490*/  LDS.U16 R81, [R28] ;  /* 0x000000001c517984 */ /* 0x000fe80000000400 */
[----:B------:R-:W2:Y:S04]  /*24a0*/  LDS.U16 R79, [R28+0x2] ;  /* 0x000002001c4f7984 */ /* 0x000ea80000000400 */
[----:B------:R-:W3:Y:S04]  /*24b0*/  LDS.U16 R85, [R28+0x4] ;  /* 0x000004001c557984 */ /* 0x000ee80000000400 */
[----:B------:R-:W-:Y:S04]  /*24c0*/  LDS.U16 R87, [R28+0x6] ;  /* 0x000006001c577984 */ /* 0x000fe80000000400 */
[----:B------:R-:W-:Y:S04]  /*24d0*/  LDS.U16 R89, [R28+0x8] ;  /* 0x000008001c597984 */ /* 0x000fe80000000400 */
[----:B------:R-:W-:Y:S04]  /*24e0*/  LDS.U16 R91, [R28+0xa] ;  /* 0x00000a001c5b7984 */ /* 0x000fe80000000400 */
[----:B------:R-:W-:Y:S04]  /*24f0*/  LDS.U16 R92, [R28+0xc] ;  /* 0x00000c001c5c7984 */ /* 0x000fe80000000400 */
[----:B------:R-:W4:Y:S04]  /*2500*/  LDS.U16 R93, [R28+0xe] ;  /* 0x00000e001c5d7984 */ /* 0x000f280000000400 */
[----:B------:R-:W-:Y:S04]  /*2510*/  LDS.U16 R94, [R28+0x10] ;  /* 0x000010001c5e7984 */ /* 0x000fe80000000400 */
[----:B------:R-:W-:Y:S04]  /*2520*/  LDS.U16 R95, [R28+0x12] ;  /* 0x000012001c5f7984 */ /* 0x000fe80000000400 */
[----:B------:R-:W-:Y:S04]  /*2530*/  LDS.U16 R97, [R28+0x14] ;  /* 0x000014001c617984 */ /* 0x000fe80000000400 */
[----:B------:R-:W2:Y:S04]  /*2540*/  LDS.U16 R98, [R28+0x16] ;  /* 0x000016001c627984 */ /* 0x000ea80000000400 */
[----:B------:R-:W-:Y:S04]  /*2550*/  LDS.U16 R99, [R28+0x18] ;  /* 0x000018001c637984 */ /* 0x000fe80000000400 */
[----:B------:R-:W-:Y:S04]  /*2560*/  LDS.U16 R100, [R28+0x1a] ;  /* 0x00001a001c647984 */ /* 0x000fe80000000400 */
[----:B------:R-:W-:Y:S04]  /*2570*/  LDS.U16 R102, [R28+0x1c] ;  /* 0x00001c001c667984 */ /* 0x000fe80000000400 */
[----:B------:R-:W2:Y:S04]  /*2580*/  LDS.U16 R105, [R28+0x1e] ;  /* 0x00001e001c697984 */ /* 0x000ea80000000400 */
[----:B------:R-:W-:Y:S01]  /*2590*/  BAR.SYNC.DEFER_BLOCKING 0x0 ;  /* 0x0000000000007b1d */ /* 0x000fe20000010000 */
[----:B0-----:R-:W-:-:S05]  /*25a0*/  PRMT R83, RZ, 0x7610, R83 ;  /* 0x00007610ff537816 */ /* 0x001fca0000000053 */
[----:B------:R0:W5:Y:S01]  /*25b0*/  @!P0 LDG.E.U16 R107, [R4.64] ;  /* 0x00000020046b8981 */ /* 0x000162000c1e1500 */
[----:B------:R-:W-:-:S03]  /*25c0*/  ISETP.GE.AND P0, PT, R77, UR7, PT ;  /* 0x000000074d007c0c */ /* 0x000fc6000bf06270 */
[----:B------:R0:W5:Y:S01]  /*25d0*/  @!P1 LDG.E.U16 R80, [R2.64+-0x3c0] ;  /* 0xfffc402002509981 */ /* 0x000162000c1e1500 */
[----:B------:R-:W-:Y:S02]  /*25e0*/  ISETP.GE.AND P1, PT, R8, UR7, PT ;  /* 0x0000000708007c0c */ /* 0x000fe4000bf26270 */
[----:B-1----:R-:W-:Y:S01]  /*25f0*/  PRMT R108, RZ, 0x7610, R108 ;  /* 0x00007610ff6c7816 */ /* 0x002fe2000000006c */
        /* <DEDUP_REMOVED lines=24> */
[----:B---3--:R-:W-:-:S03]  /*2780*/  HADD2.F32 R85, -RZ, R85.H0_H0 ;  /* 0x20000055ff557230 */ /* 0x008fc60000004100 */
[----:B------:R-:W-:Y:S01]  /*2790*/  FMUL.FTZ R79, R82, -1.4426950216293334961 ;  /* 0xbfb8aa3b524f7820 */ /* 0x000fe20000410000 */
[----:B----4-:R-:W-:Y:S01]  /*27a0*/  HADD2.F32 R93, -RZ, R93.H0_H0 ;  /* 0x2000005dff5d7230 */ /* 0x010fe20000004100 */
[----:B------:R-:W-:Y:S01]  /*27b0*/  FMUL.FTZ R115, R85, -1.4426950216293334961 ;  /* 0xbfb8aa3b55737820 */ /* 0x000fe20000410000 */
[----:B------:R-:W-:-:S03]  /*27c0*/  HADD2.F32 R98, -RZ, R98.H0_H0 ;  /* 0x20000062ff627230 */ /* 0x000fc60000004100 */
[----:B------:R-:W0:Y:S01]  /*27d0*/  MUFU.EX2 R79, R79 ;  /* 0x0000004f004f7308 */ /* 0x000e220000000800 */
[----:B------:R-:W-:-:S07]  /*27e0*/  HADD2.F32 R81, -RZ, R81.H0_H0 ;  /* 0x20000051ff517230 */ /* 0x000fce0000004100 */
[----:B------:R2:W-:Y:S01]  /*27f0*/  MUFU.EX2 R125, R115 ;  /* 0x00000073007d7308 */ /* 0x0005e20000000800 */
[----:B------:R-:W-:Y:S01]  /*2800*/  HADD2.F32 R105, -RZ, R105.H0_H0 ;  /* 0x20000069ff697230 */ /* 0x000fe20000004100 */
[----:B------:R-:W-:Y:S02]  /*2810*/  FMUL.FTZ R114, R81, -1.4426950216293334961 ;  /* 0xbfb8aa3b51727820 */ /* 0x000fe40000410000 */
[----:B--2---:R-:W-:-:S04]  /*2820*/  FMUL.FTZ R115, R93, -1.4426950216293334961 ;  /* 0xbfb8aa3b5d737820 */ /* 0x004fc80000410000 */
[----:B------:R2:W-:Y:S02]  /*2830*/  MUFU.EX2 R128, R115 ;  /* 0x0000007300807308 */ /* 0x0005e40000000800 */
[----:B--2---:R-:W-:-:S06]  /*2840*/  FMUL.FTZ R115, R98, -1.4426950216293334961 ;  /* 0xbfb8aa3b62737820 */ /* 0x004fcc0000410000 */
[----:B------:R-:W2:Y:S08]  /*2850*/  MUFU.EX2 R114, R114 ;  /* 0x0000007200727308 */ /* 0x000eb00000000800 */
[----:B------:R3:W-:Y:S01]  /*2860*/  MUFU.EX2 R133, R115 ;  /* 0x0000007300857308 */ /* 0x0007e20000000800 */
[----:B------:R-:W-:Y:S01]  /*2870*/  HADD2.F32 R87, -RZ, R87.H0_H0 ;  /* 0x20000057ff577230 */ /* 0x000fe20000004100 */
[----:B---3--:R-:W-:-:S06]  /*2880*/  FMUL.FTZ R115, R105, -1.4426950216293334961 ;  /* 0xbfb8aa3b69737820 */ /* 0x008fcc0000410000 */
[----:B------:R0:W-:Y:S01]  /*2890*/  MUFU.EX2 R142, R115 ;  /* 0x00000073008e7308 */ /* 0x0001e20000000800 */
[----:B-1----:R-:W-:Y:S02]  /*28a0*/  FMUL.FTZ R2, R87, -1.4426950216293334961 ;  /* 0xbfb8aa3b57027820 */ /* 0x002fe40000410000 */
[----:B0-----:R-:W-:Y:S01]  /*28b0*/  FADD.FTZ R115, R79, 1 ;  /* 0x3f8000004f737421 */ /* 0x001fe20000010000 */
[----:B------:R-:W-:Y:S01]  /*28c0*/  HADD2.F32 R89, -RZ, R89.H0_H0 ;  /* 0x20000059ff597230 */ /* 0x000fe20000004100 */
[----:B--2---:R-:W-:-:S03]  /*28d0*/  FADD.FTZ R114, R114, 1 ;  /* 0x3f80000072727421 */ /* 0x004fc60000010000 */
[----:B------:R-:W0:Y:S01]  /*28e0*/  MUFU.EX2 R2, R2 ;  /* 0x0000000200027308 */ /* 0x000e220000000800 */
[----:B------:R-:W-:-:S07]  /*28f0*/  FMUL.FTZ R3, R89, -1.4426950216293334961 ;  /* 0xbfb8aa3b59037820 */ /* 0x000fce0000410000 */
[----:B------:R-:W-:Y:S08]  /*2900*/  MUFU.RCP R114, R114 ;  /* 0x0000007200727308 */ /* 0x000ff00000001000 */
[----:B------:R-:W1:Y:S01]  /*2910*/  MUFU.EX2 R3, R3 ;  /* 0x0000000300037308 */ /* 0x000e620000000800 */
[----:B0-----:R-:W-:Y:S01]  /*2920*/  FADD.FTZ R2, R2, 1 ;  /* 0x3f80000002027421 */ /* 0x001fe20000010000 */
[----:B------:R-:W-:-:S06]  /*2930*/  HADD2.F32 R91, -RZ, R91.H0_H0 ;  /* 0x2000005bff5b7230 */ /* 0x000fcc0000004100 */
[----:B------:R-:W0:Y:S01]  /*2940*/  MUFU.RCP R115, R115 ;  /* 0x0000007300737308 */ /* 0x000e220000001000 */
[----:B------:R-:W-:Y:S01]  /*2950*/  HADD2.F32 R92, -RZ, R92.H0_H0 ;  /* 0x2000005cff5c7230 */ /* 0x000fe20000004100 */
[----:B------:R-:W-:Y:S01]  /*2960*/  FMUL.FTZ R126, R91, -1.4426950216293334961 ;  /* 0xbfb8aa3b5b7e7820 */ /* 0x000fe20000410000 */
[----:B------:R-:W-:Y:S01]  /*2970*/  HADD2.F32 R104, -RZ, R104.H0_H0 ;  /* 0x20000068ff687230 */ /* 0x000fe20000004100 */
[----:B-1----:R-:W-:-:S04]  /*2980*/  FADD.FTZ R3, R3, 1 ;  /* 0x3f80000003037421 */ /* 0x002fc80000010000 */
[----:B------:R-:W-:Y:S01]  /*2990*/  MUFU.EX2 R126, R126 ;  /* 0x0000007e007e7308 */ /* 0x000fe20000000800 */
[----:B------:R-:W-:Y:S01]  /*29a0*/  FMUL.FTZ R127, R92, -1.4426950216293334961 ;  /* 0xbfb8aa3b5c7f7820 */ /* 0x000fe20000410000 */
[----:B------:R-:W-:-:S06]  /*29b0*/  HADD2.F32 R106, -RZ, R106.H0_H0 ;  /* 0x2000006aff6a7230 */ /* 0x000fcc0000004100 */
[----:B------:R-:W-:Y:S01]  /*29c0*/  MUFU.EX2 R127, R127 ;  /* 0x0000007f007f7308 */ /* 0x000fe20000000800 */
[----:B------:R-:W-:Y:S02]  /*29d0*/  HADD2.F32 R94, -RZ, R94.H0_H0 ;  /* 0x2000005eff5e7230 */ /* 0x000fe40000004100 */
[----:B------:R-:W-:-:S03]  /*29e0*/  HADD2.F32 R103, -RZ, R103.H0_H0 ;  /* 0x20000067ff677230 */ /* 0x000fc60000004100 */
[----:B------:R-:W-:Y:S01]  /*29f0*/  FMUL.FTZ R129, R94, -1.4426950216293334961 ;  /* 0xbfb8aa3b5e817820 */ /* 0x000fe20000410000 */
[----:B------:R-:W-:-:S05]  /*2a00*/  HADD2.F32 R110, -RZ, R110.H0_H0 ;  /* 0x2000006eff6e7230 */ /* 0x000fca0000004100 */
[----:B------:R-:W-:Y:S01]  /*2a10*/  MUFU.EX2 R129, R129 ;  /* 0x0000008100817308 */ /* 0x000fe20000000800 */
[----:B------:R-:W-:Y:S02]  /*2a20*/  HADD2.F32 R99, -RZ, R99.H0_H0 ;  /* 0x20000063ff637230 */ /* 0x000fe40000004100 */
[----:B------:R-:W-:Y:S02]  /*2a30*/  HADD2.F32 R111, -RZ, R111.H0_H0 ;  /* 0x2000006fff6f7230 */ /* 0x000fe40000004100 */
[----:B------:R-:W-:Y:S01]  /*2a40*/  HADD2.F32 R100, -RZ, R100.H0_H0 ;  /* 0x20000064ff647230 */ /* 0x000fe20000004100 */
[----:B------:R-:W-:Y:S01]  /*2a50*/  FMUL.FTZ R132, R99, -1.4426950216293334961 ;  /* 0xbfb8aa3b63847820 */ /* 0x000fe20000410000 */
        /* <DEDUP_REMOVED lines=17> */
[----:B------:R-:W4:Y:S04]  /*2b70*/  LDS.U16 R79, [R28] ;  /* 0x000000001c4f7984 */ /* 0x000f280000000400 */
[----:B------:R-:W5:Y:S04]  /*2b80*/  LDS.U16 R83, [R28+0x4] ;  /* 0x000004001c537984 */ /* 0x000f680000000400 */
[----:B------:R-:W5:Y:S04]  /*2b90*/  LDS.U16 R80, [R28+0x2] ;  /* 0x000002001c507984 */ /* 0x000f680000000400 */
[----:B------:R-:W5:Y:S01]  /*2ba0*/  LDS.U16 R107, [R28+0x6] ;  /* 0x000006001c6b7984 */ /* 0x000f620000000400 */
[----:B-1----:R-:W-:Y:S01]  /*2bb0*/  FADD.FTZ R116, R125, 1 ;  /* 0x3f8000007d747421 */ /* 0x002fe20000010000 */
[----:B--2---:R1:W-:Y:S02]  /*2bc0*/  MUFU.RCP R118, R2 ;  /* 0x0000000200767308 */ /* 0x0043e40000001000 */
[----:B------:R-:W2:Y:S04]  /*2bd0*/  LDS.U16 R108, [R28+0x8] ;  /* 0x000008001c6c7984 */ /* 0x000ea80000000400 */
[----:B------:R-:W2:Y:S01]  /*2be0*/  LDS.U16 R109, [R28+0xa] ;  /* 0x00000a001c6d7984 */ /* 0x000ea20000000400 */
[----:B-1----:R-:W-:Y:S01]  /*2bf0*/  FADD.FTZ R2, -R114, 1 ;  /* 0x3f80000072027421 */ /* 0x002fe20000010100 */
[----:B------:R-:W1:Y:S03]  /*2c00*/  MUFU.RCP R116, R116 ;  /* 0x0000007400747308 */ /* 0x000e660000001000 */
[----:B------:R-:W-:-:S02]  /*2c10*/  FFMA.FTZ R4, R81, R2, 1 ;  /* 0x3f80000051047423 */ /* 0x000fc40000010002 */
[----:B------:R-:W2:Y:S03]  /*2c20*/  LDS.U16 R2, [R28+0xc] ;  /* 0x00000c001c027984 */ /* 0x000ea60000000400 */
[----:B---3--:R0:W3:Y:S01]  /*2c30*/  MUFU.RCP R120, R3 ;  /* 0x0000000300787308 */ /* 0x0080e20000001000 */
[----:B----4-:R-:W-:Y:S01]  /*2c40*/  HADD2.F32 R79, -RZ, R79.H0_H0 ;  /* 0x2000004fff4f7230 */ /* 0x010fe20000004100 */
[----:B0-----:R-:W-:Y:S01]  /*2c50*/  FADD.FTZ R3, -R115, 1 ;  /* 0x3f80000073037421 */ /* 0x001fe20000010100 */
[----:B-----5:R-:W-:-:S03]  /*2c60*/  HADD2.F32 R83, -RZ, R83.H0_H0 ;  /* 0x20000053ff537230 */ /* 0x020fc60000004100 */
[----:B------:R-:W-:Y:S02]  /*2c70*/  FFMA.FTZ R119, R82, R3, 1 ;  /* 0x3f80000052777423 */ /* 0x000fe40000010003 */
[----:B------:R-:W-:Y:S02]  /*2c80*/  FMUL.FTZ R3, R104, R79 ;  /* 0x0000004f68037220 */ /* 0x000fe40000410000 */
[----:B------:R-:W-:Y:S02]  /*2c90*/  FMUL.FTZ R5, R106, R83 ;  /* 0x000000536a057220 */ /* 0x000fe40000410000 */
[----:B------:R-:W-:Y:S02]  /*2ca0*/  FMUL.FTZ R3, R114, R3 ;  /* 0x0000000372037220 */ /* 0x000fe40000410000 */
[----:B-1----:R-:W-:Y:S02]  /*2cb0*/  FMUL.FTZ R123, R116, R5 ;  /* 0x00000005747b7220 */ /* 0x002fe40000410000 */
[----:B------:R-:W-:Y:S01]  /*2cc0*/  FMUL.FTZ R5, R3, R4 ;  /* 0x0000000403057220 */ /* 0x000fe20000410000 */
[----:B------:R-:W-:Y:S01]  /*2cd0*/  HADD2.F32 R80, -RZ, R80.H0_H0 ;  /* 0x20000050ff507230 */ /* 0x000fe20000004100 */
[----:B------:R-:W0:Y:S01]  /*2ce0*/  LDS.U16 R3, [R28+0xe] ;  /* 0x00000e001c037984 */ /* 0x000e220000000400 */
[----:B------:R-:W-:-:S03]  /*2cf0*/  FADD.FTZ R122, R126, 1 ;  /* 0x3f8000007e7a7421 */ /* 0x000fc60000010000 */
[----:B------:R-:W1:Y:S01]  /*2d00*/  LDS.U16 R4, [R28+0x10] ;  /* 0x000010001c047984 */ /* 0x000e620000000400 */
[----:B------:R-:W-:Y:S02]  /*2d10*/  FMUL.FTZ R124, R103, R80 ;  /* 0x00000050677c7220 */ /* 0x000fe40000410000 */
[----:B------:R-:W-:Y:S01]  /*2d20*/  FADD.FTZ R117, R127, 1 ;  /* 0x3f8000007f757421 */ /* 0x000fe20000010000 */
[----:B------:R-:W4:Y:S01]  /*2d30*/  MUFU.RCP R122, R122 ;  /* 0x0000007a007a7308 */ /* 0x000f220000001000 */
[----:B------:R-:W-:Y:S01]  /*2d40*/  FMUL.FTZ R124, R115, R124 ;  /* 0x0000007c737c7220 */ /* 0x000fe20000410000 */
[----:B------:R-:W-:Y:S01]  /*2d50*/  HADD2.F32 R107, -RZ, R107.H0_H0 ;  /* 0x2000006bff6b7230 */ /* 0x000fe20000004100 */
[----:B------:R-:W-:Y:S01]  /*2d60*/  FADD.FTZ R126, R128, 1 ;  /* 0x3f800000807e7421 */ /* 0x000fe20000010000 */
[----:B--2---:R-:W-:Y:S01]  /*2d70*/  HADD2.F32 R108, -RZ, R108.H0_H0 ;  /* 0x2000006cff6c7230 */ /* 0x004fe20000004100 */
[----:B------:R-:W-:Y:S01]  /*2d80*/  FADD.FTZ R128, -R116, 1 ;  /* 0x3f80000074807421 */ /* 0x000fe20000010100 */
[----:B------:R-:W-:Y:S01]  /*2d90*/  HADD2.F32 R112, -RZ, R112.H0_H0 ;  /* 0x20000070ff707230 */ /* 0x000fe20000004100 */
[----:B------:R-:W-:Y:S01]  /*2da0*/  FMUL.FTZ R140, R124, R119 ;  /* 0x000000777c8c7220 */ /* 0x000fe20000410000 */
[----:B------:R-:W2:Y:S01]  /*2db0*/  MUFU.RCP R117, R117 ;  /* 0x0000007500757308 */ /* 0x000ea20000001000 */
[----:B------:R-:W-:Y:S01]  /*2dc0*/  FADD.FTZ R124, -R118, 1 ;  /* 0x3f800000767c7421 */ /* 0x000fe20000010100 */
[----:B------:R-:W-:Y:S01]  /*2dd0*/  HADD2.F32 R109, -RZ, R109.H0_H0 ;  /* 0x2000006dff6d7230 */ /* 0x000fe20000004100 */
[----:B------:R-:W-:Y:S01]  /*2de0*/  FMUL.FTZ R119, R110, R107 ;  /* 0x0000006b6e777220 */ /* 0x000fe20000410000 */
[----:B------:R-:W-:Y:S01]  /*2df0*/  HADD2.F32 R95, -RZ, R95.H0_H0 ;  /* 0x2000005fff5f7230 */ /* 0x000fe20000004100 */
[----:B------:R-:W-:Y:S01]  /*2e00*/  FFMA.FTZ R128, R85, R128, 1 ;  /* 0x3f80000055807423 */ /* 0x000fe20000010080 */
[----:B------:R-:W-:Y:S01]  /*2e10*/  HADD2.F32 R97, -RZ, R97.H0_H0 ;  /* 0x20000061ff617230 */ /* 0x000fe20000004100 */
[----:B------:R-:W-:Y:S01]  /*2e20*/  FFMA.FTZ R124, R87, R124, 1 ;  /* 0x3f800000577c7423 */ /* 0x000fe2000001007c */
[----:B------:R4:W-:Y:S01]  /*2e30*/  MUFU.EX2 R135, R132 ;  /* 0x0000008400877308 */ /* 0x0009e20000000800 */
[----:B------:R-:W-:Y:S01]  /*2e40*/  FMUL.FTZ R119, R118, R119 ;  /* 0x0000007776777220 */ /* 0x000fe20000410000 */
[----:B------:R-:W5:Y:S01]  /*2e50*/  LDS.U16 R127, [R28+0x16] ;  /* 0x000016001c7f7984 */ /* 0x000f620000000400 */
[----:B------:R-:W-:-:S02]  /*2e60*/  FMUL.FTZ R143, R123, R128 ;  /* 0x000000807b8f7220 */ /* 0x000fc40000410000 */
[----:B---3--:R-:W-:Y:S02]  /*2e70*/  FADD.FTZ R128, -R120, 1 ;  /* 0x3f80000078807421 */ /* 0x008fe40000010100 */
[----:B------:R-:W-:Y:S02]  /*2e80*/  FMUL.FTZ R123, R111, R108 ;  /* 0x0000006c6f7b7220 */ /* 0x000fe40000410000 */
[----:B------:R-:W-:Y:S02]  /*2e90*/  FMUL.FTZ R134, R100, -1.4426950216293334961 ;  /* 0xbfb8aa3b64867820 */ /* 0x000fe40000410000 */
[----:B------:R-:W-:Y:S01]  /*2ea0*/  FMUL.FTZ R144, R119, R124 ;  /* 0x0000007c77907220 */ /* 0x000fe20000410000 */
[----:B------:R-:W-:Y:S01]  /*2eb0*/  HADD2.F32 R124, -RZ, R113.H0_H0 ;  /* 0x20000071ff7c7230 */ /* 0x000fe20000004100 */
[----:B------:R-:W-:Y:S01]  /*2ec0*/  FADD.FTZ R121, R129, 1 ;  /* 0x3f80000081797421 */ /* 0x000fe20000010000 */
[----:B------:R-:W-:Y:S01]  /*2ed0*/  HADD2.F32 R113, -RZ, R2.H0_H0 ;  /* 0x20000002ff717230 */ /* 0x000fe20000004100 */
[----:B----4-:R-:W-:-:S02]  /*2ee0*/  FADD.FTZ R132, -R122, 1 ;  /* 0x3f8000007a847421 */ /* 0x010fc40000010100 */
[----:B------:R-:W-:Y:S02]  /*2ef0*/  FMUL.FTZ R125, R112, R109 ;  /* 0x0000006d707d7220 */ /* 0x000fe40000410000 */
[----:B------:R-:W-:Y:S02]  /*2f00*/  FFMA.FTZ R128, R89, R128, 1 ;  /* 0x3f80000059807423 */ /* 0x000fe40000010080 */
[----:B------:R-:W-:Y:S01]  /*2f10*/  FMUL.FTZ R123, R120, R123 ;  /* 0x0000007b787b7220 */ /* 0x000fe20000410000 */
[----:B------:R3:W4:Y:S01]  /*2f20*/  MUFU.EX2 R136, R134 ;  /* 0x0000008600887308 */ /* 0x0007220000000800 */
[----:B------:R-:W-:Y:S01]  /*2f30*/  FMUL.FTZ R125, R122, R125 ;  /* 0x0000007d7a7d7220 */ /* 0x000fe20000410000 */
[----:B------:R-:W5:Y:S01]  /*2f40*/  LDS.U16 R2, [R28+0x12] ;  /* 0x000012001c027984 */ /* 0x000f620000000400 */
[----:B------:R-:W-:Y:S02]  /*2f50*/  FMUL.FTZ R145, R123, R128 ;  /* 0x000000807b917220 */ /* 0x000fe40000410000 */
[----:B--2---:R-:W-:Y:S01]  /*2f60*/  FADD.FTZ R119, -R117, 1 ;  /* 0x3f80000075777421 */ /* 0x004fe20000010100 */
[----:B------:R-:W-:Y:S01]  /*2f70*/  LDS.U16 R129, [R28+0x18] ;  /* 0x000018001c817984 */ /* 0x000fe20000000400 */
[----:B------:R-:W-:Y:S01]  /*2f80*/  FMUL.FTZ R128, R124, R113 ;  /* 0x000000717c807220 */ /* 0x000fe20000410000 */
[----:B------:R-:W2:Y:S01]  /*2f90*/  MUFU.RCP R126, R126 ;  /* 0x0000007e007e7308 */ /* 0x000ea20000001000 */
[----:B---3--:R-:W-:-:S02]  /*2fa0*/  FFMA.FTZ R134, R91, R132, 1 ;  /* 0x3f8000005b867423 */ /* 0x008fc40000010084 */
[----:B------:R-:W-:Y:S02]  /*2fb0*/  FMUL.FTZ R130, R95, -1.4426950216293334961 ;  /* 0xbfb8aa3b5f827820 */ /* 0x000fe40000410000 */
[----:B------:R-:W-:-:S03]  /*2fc0*/  FMUL.FTZ R146, R125, R134 ;  /* 0x000000867d927220 */ /* 0x000fc60000410000 */
[----:B------:R-:W3:Y:S01]  /*2fd0*/  MUFU.RCP R121, R121 ;  /* 0x0000007900797308 */ /* 0x000ee20000001000 */
[----:B------:R-:W-:Y:S01]  /*2fe0*/  FFMA.FTZ R134, R92, R119, 1 ;  /* 0x3f8000005c867423 */ /* 0x000fe20000010077 */
[----:B------:R-:W5:Y:S01]  /*2ff0*/  LDS.U16 R125, [R28+0x14] ;  /* 0x000014001c7d7984 */ /* 0x000f620000000400 */
[----:B------:R-:W-:Y:S01]  /*3000*/  FMUL.FTZ R119, R117, R128 ;  /* 0x0000008075777220 */ /* 0x000fe20000410000 */
[----:B------:R-:W-:-:S03]  /*3010*/  HADD2.F32 R128, -RZ, R101.H0_H0 ;  /* 0x20000065ff807230 */ /* 0x000fc60000004100 */
[----:B------:R-:W-:Y:S01]  /*3020*/  FMUL.FTZ R147, R119, R134 ;  /* 0x0000008677937220 */ /* 0x000fe20000410000 */
[----:B------:R-:W3:Y:S01]  /*3030*/  MUFU.EX2 R130, R130 ;  /* 0x0000008200827308 */ /* 0x000ee20000000800 */
[----:B------:R-:W-:Y:S02]  /*3040*/  HADD2.F32 R119, -RZ, R96.H0_H0 ;  /* 0x20000060ff777230 */ /* 0x000fe40000004100 */
[----:B0-----:R-:W-:Y:S02]  /*3050*/  HADD2.F32 R101, -RZ, R3.H0_H0 ;  /* 0x20000003ff657230 */ /* 0x001fe40000004100 */
[----:B-1----:R-:W-:Y:S01]  /*3060*/  HADD2.F32 R96, -RZ, R4.H0_H0 ;  /* 0x20000004ff607230 */ /* 0x002fe20000004100 */
[----:B------:R-:W-:Y:S02]  /*3070*/  FMUL.FTZ R131, R97, -1.4426950216293334961 ;  /* 0xbfb8aa3b61837820 */ /* 0x000fe40000410000 */
[----:B----4-:R-:W-:Y:S02]  /*3080*/  FADD.FTZ R139, R136, 1 ;  /* 0x3f800000888b7421 */ /* 0x010fe40000010000 */
[----:B--2---:R-:W-:-:S02]  /*3090*/  FADD.FTZ R134, -R126, 1 ;  /* 0x3f8000007e867421 */ /* 0x004fc40000010100 */
[----:B------:R-:W-:Y:S02]  /*30a0*/  FMUL.FTZ R3, R128, R101 ;  /* 0x0000006580037220 */ /* 0x000fe40000410000 */
[----:B------:R-:W-:Y:S02]  /*30b0*/  FMUL.FTZ R136, R119, R96 ;  /* 0x0000006077887220 */ /* 0x000fe40000410000 */
[----:B---3--:R-:W-:Y:S01]  /*30c0*/  FADD.FTZ R123, -R121, 1 ;  /* 0x3f800000797b7421 */ /* 0x008fe20000010100 */
[----:B------:R-:W0:Y:S01]  /*30d0*/  MUFU.EX2 R131, R131 ;  /* 0x0000008300837308 */ /* 0x000e220000000800 */
[----:B------:R-:W-:Y:S02]  /*30e0*/  FFMA.FTZ R134, R93, R134, 1 ;  /* 0x3f8000005d867423 */ /* 0x000fe40000010086 */
[----:B------:R-:W-:Y:S02]  /*30f0*/  FMUL.FTZ R3, R126, R3 ;  /* 0x000000037e037220 */ /* 0x000fe40000410000 */
[----:B------:R-:W-:-:S02]  /*3100*/  FMUL.FTZ R136, R121, R136 ;  /* 0x0000008879887220 */ /* 0x000fc40000410000 */
[----:B------:R-:W-:Y:S01]  /*3110*/  FFMA.FTZ R123, R94, R123, 1 ;  /* 0x3f8000005e7b7423 */ /* 0x000fe2000001007b */
[----:B------:R-:W-:Y:S01]  /*3120*/  HADD2.F32 R102, -RZ, R102.H0_H0 ;  /* 0x20000066ff667230 */ /* 0x000fe20000004100 */
[----:B------:R-:W-:Y:S02]  /*3130*/  FADD.FTZ R130, R130, 1 ;  /* 0x3f80000082827421 */ /* 0x000fe40000010000 */
[----:B------:R-:W-:Y:S02]  /*3140*/  FMUL.FTZ R4, R3, R134 ;  /* 0x0000008603047220 */ /* 0x000fe40000410000 */
[----:B------:R-:W-:Y:S01]  /*3150*/  FMUL.FTZ R148, R136, R123 ;  /* 0x0000007b88947220 */ /* 0x000fe20000410000 */
[----:B------:R-:W1:Y:S01]  /*3160*/  LDS.U16 R3, [R28+0x1a] ;  /* 0x00001a001c037984 */ /* 0x000e620000000400 */
[----:B------:R-:W-:-:S03]  /*3170*/  FMUL.FTZ R137, R102, -1.4426950216293334961 ;  /* 0xbfb8aa3b66897820 */ /* 0x000fc60000410000 */
[----:B------:R-:W2:Y:S04]  /*3180*/  LDS.U16 R134, [R28+0x1c] ;  /* 0x00001c001c867984 */ /* 0x000ea80000000400 */
[----:B------:R-:W3:Y:S01]  /*3190*/  LDS.U16 R136, [R28+0x1e] ;  /* 0x00001e001c887984 */ /* 0x000ee20000000400 */
[----:B------:R-:W4:Y:S01]  /*31a0*/  MUFU.RCP R130, R130 ;  /* 0x0000008200827308 */ /* 0x000f220000001000 */
[----:B------:R-:W-:Y:S02]  /*31b0*/  FADD.FTZ R133, R133, 1 ;  /* 0x3f80000085857421 */ /* 0x000fe40000010000 */
[----:B0-----:R-:W-:-:S05]  /*31c0*/  FADD.FTZ R131, R131, 1 ;  /* 0x3f80000083837421 */ /* 0x001fca0000010000 */
[----:B------:R-:W0:Y:S01]  /*31d0*/  MUFU.EX2 R141, R137 ;  /* 0x00000089008d7308 */ /* 0x000e220000000800 */
[----:B------:R-:W-:-:S07]  /*31e0*/  HADD2.F32 R123, -RZ, R90.H0_H0 ;  /* 0x2000005aff7b7230 */ /* 0x000fce0000004100 */
[----:B------:R-:W1:Y:S01]  /*31f0*/  MUFU.RCP R137, R133 ;  /* 0x0000008500897308 */ /* 0x000e620000001000 */
[----:B------:R-:W-:Y:S01]  /*3200*/  FADD.FTZ R135, R135, 1 ;  /* 0x3f80000087877421 */ /* 0x000fe20000010000 */
[----:B------:R-:W-:Y:S02]  /*3210*/  HADD2.F32 R90, -RZ, R88.H0_H0 ;  /* 0x20000058ff5a7230 */ /* 0x000fe40000004100 */
[----:B------:R-:W-:-:S04]  /*3220*/  HADD2.F32 R88, -RZ, R86.H0_H0 ;  /* 0x20000056ff587230 */ /* 0x000fc80000004100 */
[----:B------:R1:W2:Y:S01]  /*3230*/  MUFU.RCP R132, R131 ;  /* 0x0000008300847308 */ /* 0x0002a20000001000 */
[----:B------:R-:W-:Y:S01]  /*3240*/  HADD2.F32 R86, -RZ, R84.H0_H0 ;  /* 0x20000054ff567230 */ /* 0x000fe20000004100 */
[----:B----4-:R-:W-:Y:S02]  /*3250*/  FADD.FTZ R84, -R130, 1 ;  /* 0x3f80000082547421 */ /* 0x010fe40000010100 */
[----:B0-----:R-:W-:Y:S02]  /*3260*/  FADD.FTZ R141, R141, 1 ;  /* 0x3f8000008d8d7421 */ /* 0x001fe40000010000 */
[----:B------:R-:W-:Y:S02]  /*3270*/  FADD.FTZ R142, R142, 1 ;  /* 0x3f8000008e8e7421 */ /* 0x000fe40000010000 */
[----:B------:R0:W4:Y:S01]  /*3280*/  MUFU.RCP R138, R135 ;  /* 0x00000087008a7308 */ /* 0x0001220000001000 */
[----:B------:R-:W-:Y:S01]  /*3290*/  FFMA.FTZ R150, R95, R84, 1 ;  /* 0x3f8000005f967423 */ /* 0x000fe20000010054 */
[----:B-----5:R-:W-:Y:S01]  /*32a0*/  HADD2.F32 R127, -RZ, R127.H0_H0 ;  /* 0x2000007fff7f7230 */ /* 0x020fe20000004100 */
[----:B-1----:R-:W-:Y:S01]  /*32b0*/  FADD.FTZ R131, -R137, 1 ;  /* 0x3f80000089837421 */ /* 0x002fe20000010100 */
[----:B------:R-:W-:-:S02]  /*32c0*/  HADD2.F32 R84, -RZ, R2.H0_H0 ;  /* 0x20000002ff547230 */ /* 0x000fc40000004100 */
[----:B------:R-:W-:Y:S01]  /*32d0*/  HADD2.F32 R125, -RZ, R125.H0_H0 ;  /* 0x2000007dff7d7230 */ /* 0x000fe20000004100 */
[----:B------:R-:W-:Y:S01]  /*32e0*/  FMUL.FTZ R2, R88, R127 ;  /* 0x0000007f58027220 */ /* 0x000fe20000410000 */
[----:B------:R-:W1:Y:S01]  /*32f0*/  MUFU.RCP R139, R139 ;  /* 0x0000008b008b7308 */ /* 0x000e620000001000 */
[----:B------:R-:W-:Y:S01]  /*3300*/  HADD2.F32 R129, -RZ, R129.H0_H0 ;  /* 0x20000081ff817230 */ /* 0x000fe20000004100 */
[----:B0-----:R-:W-:Y:S02]  /*3310*/  FFMA.FTZ R135, R98, R131, 1 ;  /* 0x3f80000062877423 */ /* 0x001fe40000010083 */
[----:B--2---:R-:W-:Y:S02]  /*3320*/  FADD.FTZ R152, -R132, 1 ;  /* 0x3f80000084987421 */ /* 0x004fe40000010100 */
[----:B------:R-:W-:Y:S02]  /*3330*/  FMUL.FTZ R131, R123, R84 ;  /* 0x000000547b837220 */ /* 0x000fe40000410000 */
[----:B------:R-:W0:Y:S01]  /*3340*/  MUFU.RCP R141, R141 ;  /* 0x0000008d008d7308 */ /* 0x000e220000001000 */
[----:B------:R-:W-:-:S02]  /*3350*/  FMUL.FTZ R133, R90, R125 ;  /* 0x0000007d5a857220 */ /* 0x000fc40000410000 */
[----:B------:R-:W-:-:S05]  /*3360*/  FMUL.FTZ R149, R86, R129 ;  /* 0x0000008156957220 */ /* 0x000fca0000410000 */
[----:B------:R-:W2:Y:S01]  /*3370*/  MUFU.RCP R142, R142 ;  /* 0x0000008e008e7308 */ /* 0x000ea20000001000 */
[----:B------:R-:W-:Y:S02]  /*3380*/  FMUL.FTZ R2, R137, R2 ;  /* 0x0000000289027220 */ /* 0x000fe40000410000 */
[----:B------:R-:W-:Y:S02]  /*3390*/  FFMA.FTZ R152, R97, R152, 1 ;  /* 0x3f80000061987423 */ /* 0x000fe40000010098 */
[----:B------:R-:W-:Y:S02]  /*33a0*/  FMUL.FTZ R131, R130, R131 ;  /* 0x0000008382837220 */ /* 0x000fe40000410000 */
[----:B------:R-:W-:Y:S02]  /*33b0*/  FMUL.FTZ R133, R132, R133 ;  /* 0x0000008584857220 */ /* 0x000fe40000410000 */
[----:B----4-:R-:W-:Y:S02]  /*33c0*/  FMUL.FTZ R153, R138, R149 ;  /* 0x000000958a997220 */ /* 0x010fe40000410000 */
        /* <DEDUP_REMOVED lines=8> */
[----:B---3--:R-:W-:Y:S01]  /*3450*/  HADD2.F32 R136, -RZ, R136.H0_H0 ;  /* 0x20000088ff887230 */ /* 0x008fe20000004100 */
[----:B------:R-:W-:Y:S01]  /*3460*/  F2FP.PACK_AB R150, R140, R5 ;  /* 0x000000058c96723e */ /* 0x000fe200000000ff */
[----:B------:R-:W-:Y:S01]  /*3470*/  BAR.SYNC.DEFER_BLOCKING 0x0 ;  /* 0x0000000000007b1d */ /* 0x000fe20000010000 */
[----:B------:R-:W-:Y:S02]  /*3480*/  FADD.FTZ R154, -R138, 1 ;  /* 0x3f8000008a9a7421 */ /* 0x000fe40000010100 */
[----:B-1----:R-:W-:Y:S02]  /*3490*/  FADD.FTZ R5, -R139, 1 ;  /* 0x3f8000008b057421 */ /* 0x002fe40000010100 */
[----:B0-----:R-:W-:-:S02]  /*34a0*/  FADD.FTZ R7, -R141, 1 ;  /* 0x3f8000008d077421 */ /* 0x001fc40000010100 */
[----:B--2---:R-:W-:Y:S02]  /*34b0*/  FADD.FTZ R140, -R142, 1 ;  /* 0x3f8000008e8c7421 */ /* 0x004fe40000010100 */
[----:B------:R-:W-:Y:S02]  /*34c0*/  FMUL.FTZ R2, R135, R78 ;  /* 0x0000004e87027220 */ /* 0x000fe40000410000 */
[----:B------:R-:W-:Y:S02]  /*34d0*/  FMUL.FTZ R6, R133, R134 ;  /* 0x0000008685067220 */ /* 0x000fe40000410000 */
[----:B------:R-:W-:Y:S02]  /*34e0*/  FMUL.FTZ R3, R131, R136 ;  /* 0x0000008883037220 */ /* 0x000fe40000410000 */
[----:B------:R-:W-:Y:S02]  /*34f0*/  FFMA.FTZ R154, R99, R154, 1 ;  /* 0x3f800000639a7423 */ /* 0x000fe4000001009a */
[----:B------:R-:W-:-:S02]  /*3500*/  FFMA.FTZ R5, R100, R5, 1 ;  /* 0x3f80000064057423 */ /* 0x000fc40000010005 */
        /* <DEDUP_REMOVED lines=8> */
[----:B------:R-:W-:Y:S02]  /*3590*/  FMUL.FTZ R6, R6, R7 ;  /* 0x0000000706067220 */ /* 0x000fe40000410000 */
[----:B------:R-:W-:Y:S01]  /*35a0*/  FMUL.FTZ R3, R3, R140 ;  /* 0x0000008c03037220 */ /* 0x000fe20000410000 */
[----:B------:R-:W-:Y:S02]  /*35b0*/  PRMT R5, R150, 0x7632, R5 ;  /* 0x0000763296057816 */ /* 0x000fe40000000005 */
[----:B------:R-:W-:Y:S02]  /*35c0*/  F2FP.PACK_AB R145, R146, R145 ;  /* 0x000000919291723e */ /* 0x000fe400000000ff */
[----:B------:R-:W-:Y:S02]  /*35d0*/  PRMT R7, R143, 0x7632, R7 ;  /* 0x000076328f077816 */ /* 0x000fe40000000007 */
[----:B------:R-:W-:-:S02]  /*35e0*/  F2FP.PACK_AB R4, R4, R147 ;  /* 0x000000930404723e */ /* 0x000fc400000000ff */
        /* <DEDUP_REMOVED lines=9> */
[----:B------:R-:W-:-:S03]  /*3680*/  PRMT R6, R151, 0x7632, R6 ;  /* 0x0000763297067816 */ /* 0x000fc60000000006 */
        /* <DEDUP_REMOVED lines=37> */
[----:B------:R-:W2:Y:S01]  /*38e0*/  LDS R146, [0x420] ;  /* 0x00042000ff927984 */ /* 0x000ea20000000800 */
[----:B------:R-:W-:Y:S01]  /*38f0*/  UIMAD UR16, UR43, UR18, URZ ;  /* 0x000000122b1072a4 */ /* 0x000fe2000f8e023f */
[----:B0-----:R-:W-:Y:S01]  /*3900*/  IADD3 R2, P2, R48, UR28, RZ ;  /* 0x0000001c30027c10 */ /* 0x001fe2000ff5e0ff */
[----:B------:R-:W-:-:S02]  /*3910*/  UIMAD.WIDE.U32 UR8, UR42, UR18, URZ ;  /* 0x000000122a0872a5 */ /* 0x000fc4000f8e003f */
[----:B------:R-:W-:Y:S01]  /*3920*/  UIMAD UR17, UR42, UR19, UR16 ;  /* 0x000000132a1172a4 */ /* 0x000fe2000f8e0210 */
[----:B-1----:R-:W-:Y:S01]  /*3930*/  IADD3.X R3, R47, UR23, RZ, P2, !PT ;  /* 0x000000172f037c10 */ /* 0x002fe200097fe4ff */
[----:B------:R-:W-:Y:S02]  /*3940*/  BSSY B0, `(.L_x_8133) ;  /* 0x0000010000007945 */ /* 0x000fe40003800000 */
[----:B------:R-:W-:Y:S01]  /*3950*/  UIADD3 UR16, UR9, UR17, URZ ;  /* 0x0000001109107290 */ /* 0x000fe2000fffe03f */
[----:B--2---:R-:W-:-:S13]  /*3960*/  ISETP.GE.AND P0, PT, R48, R146, PT ;  /* 0x000000923000720c */ /* 0x004fda0003f06270 */
        /* <DEDUP_REMOVED lines=13> */
.L_x_8134:
[----:B------:R-:W-:Y:S05]  /*3a40*/  BSYNC B0 ;  /* 0x0000000000007941 */ /* 0x000fea0003800000 */
.L_x_8133:
        /* <DEDUP_REMOVED lines=16> */
[----:B------:R-:W-:Y:S01]  /*3b50*/  FMUL.FTZ R144, R82, R115 ;  /* 0x0000007352907220 */ /* 0x000fe20000410000 */
[----:B------:R-:W-:Y:S01]  /*3b60*/  HADD2.F32 R62, -RZ, R62.H0_H0 ;  /* 0x2000003eff3e7230 */ /* 0x000fe20000004100 */
[----:B------:R-:W-:Y:S01]  /*3b70*/  FMUL.FTZ R143, R81, R114 ;  /* 0x00000072518f7220 */ /* 0x000fe20000410000 */
[C---:B------:R-:W-:Y:S01]  /*3b80*/  LEA R4, P2, R6.reuse, R4, 0x1 ;  /* 0x0000000406047211 */ /* 0x040fe200078408ff */
[----:B------:R-:W-:Y:S01]  /*3b90*/  FMUL.FTZ R145, R85, R116 ;  /* 0x0000007455917220 */ /* 0x000fe20000410000 */
[----:B------:R-:W-:Y:S01]  /*3ba0*/  MOV R7, UR8 ;  /* 0x0000000800077c02 */ /* 0x000fe20008000f00 */
[----:B------:R-:W-:Y:S01]  /*3bb0*/  FMUL.FTZ R118, R87, R118 ;  /* 0x0000007657767220 */ /* 0x000fe20000410000 */
[----:B------:R-:W-:Y:S01]  /*3bc0*/  HADD2.F32 R68, -RZ, R68.H0_H0 ;  /* 0x20000044ff447230 */ /* 0x000fe20000004100 */
[----:B------:R-:W-:Y:S01]  /*3bd0*/  FMUL.FTZ R89, R89, R120 ;  /* 0x0000007859597220 */ /* 0x000fe20000410000 */
[----:B------:R-:W-:Y:S01]  /*3be0*/  LEA.HI.X R5, R6, R5, R7, 0x1, P2 ;  /* 0x0000000506057211 */ /* 0x000fe200010f0c07 */
[----:B------:R-:W-:Y:S01]  /*3bf0*/  HADD2.F32 R67, -RZ, R67.H0_H0 ;  /* 0x20000043ff437230 */ /* 0x000fe20000004100 */
        /* <DEDUP_REMOVED lines=47> */
[----:B------:R-:W-:Y:S01]  /*3ef0*/  FADD.FTZ R53, R68, UR5 ;  /* 0x0000000544357e21 */ /* 0x000fe20008010000 */
[----:B------:R-:W-:Y:S01]  /*3f00*/  @!P2 STG.E.U16 [R4.64+-0x80], R173 ;  /* 0xffff80ad0400a986 */ /* 0x000fe2000c101520 */
[----:B------:R-:W-:Y:S02]  /*3f10*/  FADD.FTZ R54, R67, UR5 ;  /* 0x0000000543367e21 */ /* 0x000fe40008010000 */
[----:B------:R-:W-:Y:S01]  /*3f20*/  FADD.FTZ R55, R66, UR5 ;  /* 0x0000000542377e21 */ /* 0x000fe20008010000 */
[----:B------:R-:W-:Y:S01]  /*3f30*/  @!P3 STG.E.U16 [R4.64+-0x3c0], R147 ;  /* 0xfffc40930400b986 */ /* 0x000fe2000c101520 */
[----:B------:R-:W-:-:S02]  /*3f40*/  FADD.FTZ R56, R65, UR5 ;  /* 0x0000000541387e21 */ /* 0x000fc40008010000 */
[----:B------:R-:W-:Y:S01]  /*3f50*/  FADD.FTZ R57, R64, UR5 ;  /* 0x0000000540397e21 */ /* 0x000fe20008010000 */
[----:B------:R0:W-:Y:S01]  /*3f60*/  @!P4 STG.E.U16 [R4.64+-0x40], R175 ;  /* 0xffffc0af0400c986 */ /* 0x0001e2000c101520 */
[----:B------:R-:W-:Y:S02]  /*3f70*/  FADD.FTZ R60, R61, UR5 ;  /* 0x000000053d3c7e21 */ /* 0x000fe40008010000 */
[----:B------:R-:W-:Y:S02]  /*3f80*/  FMUL.FTZ R105, R111, R89 ;  /* 0x000000596f697220 */ /* 0x000fe40000410000 */
[----:B------:R-:W-:Y:S02]  /*3f90*/  FMUL.FTZ R106, R112, R91 ;  /* 0x0000005b706a7220 */ /* 0x000fe40000410000 */
[----:B------:R-:W-:Y:S02]  /*3fa0*/  FADD.FTZ R61, R6, UR5 ;  /* 0x00000005063d7e21 */ /* 0x000fe40008010000 */
[----:B------:R-:W-:-:S02]  /*3fb0*/  FADD.FTZ R64, R7, UR5 ;  /* 0x0000000507407e21 */ /* 0x000fc40008010000 */
[----:B------:R-:W-:Y:S01]  /*3fc0*/  FADD.FTZ R65, R81, UR5 ;  /* 0x0000000551417e21 */ /* 0x000fe20008010000 */
[----:B0-----:R-:W-:Y:S01]  /*3fd0*/  HADD2.F32 R5, -RZ, R58.H0_H0 ;  /* 0x2000003aff057230 */ /* 0x001fe20000004100 */
[----:B------:R-:W-:Y:S01]  /*3fe0*/  FADD.FTZ R58, R63, UR5 ;  /* 0x000000053f3a7e21 */ /* 0x000fe20008010000 */
[----:B------:R-:W-:Y:S01]  /*3ff0*/  HADD2.F32 R4, -RZ, R59.H0_H0 ;  /* 0x2000003bff047230 */ /* 0x000fe20000004100 */
[----:B------:R-:W-:Y:S02]  /*4000*/  FADD.FTZ R59, R62, UR5 ;  /* 0x000000053e3b7e21 */ /* 0x000fe40008010000 */
[----:B------:R-:W-:Y:S02]  /*4010*/  FADD.FTZ R63, R5, UR5 ;  /* 0x00000005053f7e21 */ /* 0x000fe40008010000 */
[----:B------:R-:W-:Y:S02]  /*4020*/  FMUL.FTZ R5, R104, R143 ;  /* 0x0000008f68057220 */ /* 0x000fe40000410000 */
[----:B------:R-:W-:-:S02]  /*4030*/  FADD.FTZ R62, R4, UR5 ;  /* 0x00000005043e7e21 */ /* 0x000fc40008010000 */
[----:B------:R-:W-:Y:S02]  /*4040*/  FMUL.FTZ R104, R110, R118 ;  /* 0x000000766e687220 */ /* 0x000fe40000410000 */
        /* <DEDUP_REMOVED lines=54> */
[----:B------:R-:W-:Y:S01]  /*43b0*/  STS.U16 [R28+0x4], R83 ;  /* 0x000004531c007388 */ /* 0x000fe20000000400 */
[----:B------:R-:W-:-:S02]  /*43c0*/  PRMT R84, R7, 0x7632, R84 ;  /* 0x0000763207547816 */ /* 0x000fc40000000054 */
        /* <DEDUP_REMOVED lines=49> */
.L_x_8137:
[----:B------:R-:W-:Y:S05]  /*46e0*/  BSYNC B0 ;  /* 0x0000000000007941 */ /* 0x000fea0003800000 */
.L_x_8136:
        /* <DEDUP_REMOVED lines=43> */
.L_x_8135:
[----:B0-----:R-:W-:Y:S01]  /*49a0*/  HADD2.F32 R6, -RZ, R199.H0_H0 ;  /* 0x200000c7ff067230 */ /* 0x001fe20000004100 */
[----:B------:R-:W-:Y:S01]  /*49b0*/  BAR.SYNC.DEFER_BLOCKING 0x0 ;  /* 0x0000000000007b1d */ /* 0x000fe20000010000 */
[----:B------:R-:W-:Y:S01]  /*49c0*/  HADD2.F32 R8, -RZ, R27.H0_H0 ;  /* 0x2000001bff087230 */ /* 0x000fe20000004100 */
[----:B------:R-:W-:Y:S01]  /*49d0*/  HFMA2.MMA R84, -RZ, RZ, 0, 0 ;  /* 0x00000000ff547435 */ /* 0x000fe200000001ff */
[----:B------:R-:W-:Y:S01]  /*49e0*/  HADD2.F32 R9, -RZ, R25.H0_H0 ;  /* 0x20000019ff097230 */ /* 0x000fe20000004100 */
        /* <DEDUP_REMOVED lines=29> */
[----:B------:R-:W-:Y:S01]  /*4bc0*/  CS2R R70, SRZ ;  /* 0x0000000000467805 */ /* 0x000fe2000001ff00 */
        /* <DEDUP_REMOVED lines=12> */
[C---:B------:R-:W-:Y:S01]  /*4c90*/  FFMA.FTZ R7, R112.reuse, R9, R7 ;  /* 0x0000000970077223 */ /* 0x040fe20000010007 */
[----:B------:R-:W-:Y:S01]  /*4ca0*/  MOV R9, c[0x0][0x16c] ;  /* 0x00005b0000097a02 */ /* 0x000fe20000000f00 */
[----:B------:R-:W-:-:S02]  /*4cb0*/  FMUL.FTZ R89, R112, UR4 ;  /* 0x0000000470597c20 */ /* 0x000fc40008410000 */
[C---:B------:R-:W-:Y:S01]  /*4cc0*/  FFMA.FTZ R7, R4.reuse, R6, R7 ;  /* 0x0000000604077223 */ /* 0x040fe20000010007 */
[----:B------:R-:W-:Y:S01]  /*4cd0*/  ISETP.GE.AND P0, PT, R9, 0x1, PT ;  /* 0x000000010900780c */ /* 0x000fe20003f06270 */
        /* <DEDUP_REMOVED lines=8> */
[----:B------:R-:W-:Y:S05]  /*4d60*/  @!P0 BRA `(.L_x_8138) ;  /* 0x0000573000008947 */ /* 0x000fea0003800000 */
[----:B------:R-:W-:Y:S01]  /*4d70*/  ULDC.64 UR8, c[0x0][0x180] ;  /* 0x0000600000087ab9 */ /* 0x000fe20000000a00 */
[----:B------:R-:W-:Y:S01]  /*4d80*/  FADD.FTZ R101, R5, R5 ;  /* 0x0000000505657221 */ /* 0x000fe20000010000 */
[----:B------:R-:W-:Y:S01]  /*4d90*/  UIMAD UR7, UR27, UR8, URZ ;  /* 0x000000081b0772a4 */ /* 0x000fe2000f8e023f */
[----:B------:R-:W-:Y:S01]  /*4da0*/  FADD.FTZ R102, R102, R102 ;  /* 0x0000006666667221 */ /* 0x000fe20000010000 */
[----:B------:R-:W-:Y:S01]  /*4db0*/  ULDC.64 UR16, c[0x0][0x198] ;  /* 0x0000660000107ab9 */ /* 0x000fe20000000a00 */
[----:B------:R-:W-:Y:S01]  /*4dc0*/  FADD.FTZ R103, R103, R103 ;  /* 0x0000006767677221 */ /* 0x000fe20000010000 */
[----:B------:R-:W-:Y:S01]  /*4dd0*/  UIMAD.WIDE.U32 UR22, UR26, UR8, URZ ;  /* 0x000000081a1672a5 */ /* 0x000fe2000f8e003f */
[----:B------:R-:W-:Y:S01]  /*4de0*/  FADD.FTZ R104, R104, R104 ;  /* 0x0000006868687221 */ /* 0x000fe20000010000 */
[----:B------:R-:W-:Y:S01]  /*4df0*/  UIMAD UR7, UR26, UR9, UR7 ;  /* 0x000000091a0772a4 */ /* 0x000fe2000f8e0207 */
[----:B------:R-:W-:Y:S01]  /*4e00*/  FADD.FTZ R105, R105, R105 ;  /* 0x0000006969697221 */ /* 0x000fe20000010000 */
[----:B------:R-:W-:Y:S01]  /*4e10*/  ULDC.64 UR18, c[0x0][0x1b8] ;  /* 0x00006e0000127ab9 */ /* 0x000fe20000000a00 */
[----:B------:R-:W-:Y:S01]  /*4e20*/  FADD.FTZ R106, R106, R106 ;  /* 0x0000006a6a6a7221 */ /* 0x000fe20000010000 */
[----:B------:R-:W-:Y:S01]  /*4e30*/  UIMAD.WIDE.U32 UR8, UR26, UR16, URZ ;  /* 0x000000101a0872a5 */ /* 0x000fe2000f8e003f */
[----:B------:R-:W-:Y:S01]  /*4e40*/  FADD.FTZ R107, R124, R124 ;  /* 0x0000007c7c6b7221 */ /* 0x000fe20000010000 */
[----:B------:R-:W-:Y:S01]  /*4e50*/  UIMAD UR16, UR27, UR16, URZ ;  /* 0x000000101b1072a4 */ /* 0x000fe2000f8e023f */
[----:B------:R-:W-:Y:S01]  /*4e60*/  FADD.FTZ R108, R128, R128 ;  /* 0x00000080806c7221 */ /* 0x000fe20000010000 */
[----:B------:R-:W-:Y:S01]  /*4e70*/  UIMAD UR20, UR27, UR18, URZ ;  /* 0x000000121b1472a4 */ /* 0x000fe2000f8e023f */
[----:B------:R-:W-:Y:S01]  /*4e80*/  FADD.FTZ R109, R119, R119 ;  /* 0x00000077776d7221 */ /* 0x000fe20000010000 */
[----:B------:R-:W-:Y:S01]  /*4e90*/  UIMAD UR44, UR26, UR17, UR16 ;  /* 0x000000111a2c72a4 */ /* 0x000fe2000f8e0210 */
[----:B------:R-:W-:Y:S01]  /*4ea0*/  FADD.FTZ R110, R110, R110 ;  /* 0x0000006e6e6e7221 */ /* 0x000fe20000010000 */
[----:B------:R-:W-:Y:S01]  /*4eb0*/  UIMAD.WIDE.U32 UR16, UR26, UR18, URZ ;  /* 0x000000121a1072a5 */ /* 0x000fe2000f8e003f */
[----:B------:R-:W-:Y:S01]  /*4ec0*/  FADD.FTZ R111, R111, R111 ;  /* 0x0000006f6f6f7221 */ /* 0x000fe20000010000 */
[----:B------:R-:W-:Y:S01]  /*4ed0*/  UIMAD UR45, UR26, UR19, UR20 ;  /* 0x000000131a2d72a4 */ /* 0x000fe2000f8e0214 */
[----:B------:R-:W-:Y:S01]  /*4ee0*/  FADD.FTZ R112, R112, R112 ;  /* 0x0000007070707221 */ /* 0x000fe20000010000 */
[----:B------:R-:W-:Y:S01]  /*4ef0*/  ULDC.64 UR24, c[0x0][0x220] ;  /* 0x0000880000187ab9 */ /* 0x000fe20000000a00 */
[----:B------:R-:W-:Y:S01]  /*4f00*/  FADD.FTZ R113, R4, R4 ;  /* 0x0000000404717221 */ /* 0x000fe20000010000 */
[----:B------:R-:W-:Y:S01]  /*4f10*/  ULDC.64 UR18, c[0x0][0x228] ;  /* 0x00008a0000127ab9 */ /* 0x000fe20000000a00 */
[----:B------:R-:W-:Y:S01]  /*4f20*/  FADD.FTZ R114, R114, R114 ;  /* 0x0000007272727221 */ /* 0x000fe20000010000 */
[----:B------:R-:W-:Y:S01]  /*4f30*/  ULEA UR40, UP1, UR8, UR18, 0x3 ;  /* 0x0000001208287291 */ /* 0x000fe2000f82183f */
[----:B------:R-:W-:Y:S01]  /*4f40*/  FADD.FTZ R115, R115, R115 ;  /* 0x0000007373737221 */ /* 0x000fe20000010000 */
[----:B------:R-:W-:Y:S01]  /*4f50*/  UIADD3 UR18, UR23, UR7, URZ ;  /* 0x0000000717127290 */ /* 0x000fe2000fffe03f */
[----:B------:R-:W-:Y:S01]  /*4f60*/  FADD.FTZ R116, R116, R116 ;  /* 0x0000007474747221 */ /* 0x000fe20000010000 */
[----:B------:R-:W-:Y:S01]  /*4f70*/  UIADD3 UR23, UR9, UR44, URZ ;  /* 0x0000002c09177290 */ /* 0x000fe2000fffe03f */
[----:B------:R-:W-:Y:S01]  /*4f80*/  MOV R84, RZ ;  /* 0x000000ff00547202 */ /* 0x000fe20000000f00 */
[----:B------:R-:W-:-:S02]  /*4f90*/  ULDC.64 UR20, c[0x0][0x230] ;  /* 0x00008c0000147ab9 */ /* 0x000fc40000000a00 */
[----:B------:R-:W-:Y:S02]  /*4fa0*/  ULEA UR24, UP0, UR22, UR24, 0x3 ;  /* 0x0000001816187291 */ /* 0x000fe4000f80183f */
[----:B------:R-:W-:Y:S02]  /*4fb0*/  ULEA UR41, UP2, UR16, UR20, 0x3 ;  /* 0x0000001410297291 */ /* 0x000fe4000f84183f */
[----:B------:R-:W-:Y:S02]  /*4fc0*/  UIADD3 UR7, UR17, UR45, URZ ;  /* 0x0000002d11077290 */ /* 0x000fe4000fffe03f */
[----:B------:R-:W-:Y:S02]  /*4fd0*/  ULEA.HI.X UR23, UR8, UR19, UR23, 0x3, UP1 ;  /* 0x0000001308177291 */ /* 0x000fe400088f1c17 */
[----:B------:R-:W-:Y:S02]  /*4fe0*/  UIADD3 UR8, UR29, -0x1, URZ ;  /* 0xffffffff1d087890 */ /* 0x000fe4000fffe03f */
[----:B------:R-:W-:-:S02]  /*4ff0*/  ULEA.HI.X UR22, UR22, UR25, UR18, 0x3, UP0 ;  /* 0x0000001916167291 */ /* 0x000fc400080f1c12 */
[----:B------:R-:W-:Y:S02]  /*5000*/  ULEA.HI.X UR25, UR16, UR21, UR7, 0x3, UP2 ;  /* 0x0000001510197291 */ /* 0x000fe400090f1c07 */
[----:B------:R-:W-:Y:S02]  /*5010*/  ULEA.HI UR16, UR29, UR29, URZ, 0x1 ;  /* 0x0000001d1d107291 */ /* 0x000fe4000f8f083f */
[----:B------:R-:W-:Y:S02]  /*5020*/  UIADD3 UR17, UR29, -0x2, URZ ;  /* 0xfffffffe1d117890 */ /* 0x000fe4000fffe03f */
[----:B------:R-:W-:Y:S02]  /*5030*/  ULEA.HI UR9, UR8, UR8, URZ, 0x1 ;  /* 0x0000000808097291 */ /* 0x000fe4000f8f083f */
[----:B------:R-:W-:Y:S02]  /*5040*/  ULDC UR18, c[0x0][0x16c] ;  /* 0x00005b0000127ab9 */ /* 0x000fe40000000800 */
[----:B------:R-:W-:-:S02]  /*5050*/  ULOP3.LUT UR16, UR16, 0x1ffffe, URZ, 0xc0, !UPT ;  /* 0x001ffffe10107892 */ /* 0x000fc4000f8ec03f */
[----:B------:R-:W-:Y:S02]  /*5060*/  UIMAD UR17, UR17, UR18, URZ ;  /* 0x00000012111172a4 */ /* 0x000fe4000f8e023f */
[----:B------:R-:W-:Y:S02]  /*5070*/  ULOP3.LUT UR9, UR9, 0xfffffe, URZ, 0xc0, !UPT ;  /* 0x00fffffe09097892 */ /* 0x000fe4000f8ec03f */
[----:B------:R-:W-:Y:S02]  /*5080*/  UIADD3 UR18, UR29, -UR16, URZ ;  /* 0x800000101d127290 */ /* 0x000fe4000fffe03f */
[----:B------:R-:W-:Y:S02]  /*5090*/  UIMAD.WIDE UR16, UR17, 0x10, UR10 ;  /* 0x00000010111078a5 */ /* 0x000fe4000f8e020a */
[----:B------:R-:W-:Y:S02]  /*50a0*/  UIADD3 UR9, UR8, -UR9, URZ ;  /* 0x8000000908097290 */ /* 0x000fe4000fffe03f */
[----:B------:R-:W-:-:S02]  /*50b0*/  UMOV UR7, URZ ;  /* 0x0000003f00077c82 */ /* 0x000fc40008000000 */
[----:B------:R-:W-:Y:S02]  /*50c0*/  USHF.L.U32 UR44, UR9, 0x8, URZ ;  /* 0x00000008092c7899 */ /* 0x000fe4000800063f */
[----:B------:R-:W-:Y:S02]  /*50d0*/  ULEA UR47, UR18, 0x880, 0xb ;  /* 0x00000880122f7891 */ /* 0x000fe4000f8e583f */
[----:B------:R-:W-:Y:S02]  /*50e0*/  UMOV UR8, URZ ;  /* 0x0000003f00087c82 */ /* 0x000fe40008000000 */
[----:B------:R-:W-:Y:S02]  /*50f0*/  UMOV UR9, URZ ;  /* 0x0000003f00097c82 */ /* 0x000fe40008000000 */
[----:B------:R-:W-:Y:S02]  /*5100*/  UMOV UR45, UR16 ;  /* 0x00000010002d7c82 */ /* 0x000fe40008000000 */
[----:B------:R-:W-:-:S02]  /*5110*/  UMOV UR46, UR17 ;  /* 0x00000011002e7c82 */ /* 0x000fc40008000000 */
.L_x_8153:
        /* <DEDUP_REMOVED lines=25> */
[----:B------:R-:W-:Y:S02]  /*52b0*/  FMUL.RZ R119, R8, 0.15915493667125701904 ;  /* 0x3e22f98308777820 */ /* 0x000fe4000040c000 */
[----:B------:R-:W-:-:S03]  /*52c0*/  FMUL.FTZ R8, R67, UR17 ;  /* 0x0000001143087c20 */ /* 0x000fc60008410000 */
[----:B------:R-:W-:Y:S01]  /*52d0*/  MUFU.SIN R120, R117 ;  /* 0x0000007500787308 */ /* 0x000fe20000000400 */
[----:B0-----:R-:W-:Y:S02]  /*52e0*/  FMUL.RZ R13, R9, 0.15915493667125701904 ;  /* 0x3e22f983090d7820 */ /* 0x001fe4000040c000 */
[----:B------:R-:W-:Y:S02]  /*52f0*/  FMUL.FTZ R9, R58, UR17 ;  /* 0x000000113a097c20 */ /* 0x000fe40008410000 */
[----:B------:R-:W-:-:S03]  /*5300*/  FMUL.RZ R128, R8, 0.15915493667125701904 ;  /* 0x3e22f98308807820 */ /* 0x000fc6000040c000 */
        /* <DEDUP_REMOVED lines=31> */
[----:B------:R-:W-:-:S05]  /*5500*/  FMUL.FTZ R9, R65, UR17 ;  /* 0x0000001141097c20 */ /* 0x000fca0008410000 */
[----:B------:R0:W-:Y:S08]  /*5510*/  MUFU.COS R202, R13 ;  /* 0x0000000d00ca7308 */ /* 0x0001f00000000000 */
[----:B------:R-:W-:Y:S01]  /*5520*/  MUFU.SIN R187, R11 ;  /* 0x0000000b00bb7308 */ /* 0x000fe20000000400 */
[----:B0-----:R-:W-:Y:S02]  /*5530*/  FMUL.RZ R13, R9, 0.15915493667125701904 ;  /* 0x3e22f983090d7820 */ /* 0x001fe4000040c000 */
[----:B------:R-:W-:-:S05]  /*5540*/  FMUL.FTZ R9, R53, R117 ;  /* 0x0000007535097220 */ /* 0x000fca0000410000 */
[----:B------:R0:W-:Y:S08]  /*5550*/  MUFU.COS R185, R11 ;  /* 0x0000000b00b97308 */ /* 0x0001f00000000000 */
[----:B------:R-:W1:Y:S01]  /*5560*/  MUFU.EX2 R9, R9 ;  /* 0x0000000900097308 */ /* 0x000e620000000800 */
[----:B0-----:R-:W-:-:S04]  /*5570*/  MOV R11, UR29 ;  /* 0x0000001d000b7c02 */ /* 0x001fc80008000f00 */
[----:B------:R-:W-:Y:S02]  /*5580*/  ISETP.LT.OR P3, PT, R11, 0x2, P0 ;  /* 0x000000020b00780c */ /* 0x000fe40000761670 */
[----:B------:R-:W-:Y:S01]  /*5590*/  IADD3 R11, R50, 0x200, RZ ;  /* 0x00000200320b7810 */ /* 0x000fe20007ffe0ff */
[----:B------:R-:W-:Y:S08]  /*55a0*/  MUFU.SIN R194, R118 ;  /* 0x0000007600c27308 */ /* 0x000ff00000000400 */
[----:B------:R0:W-:Y:S01]  /*55b0*/  MUFU.COS R192, R118 ;  /* 0x0000007600c07308 */ /* 0x0001e20000000000 */
[----:B-1----:R-:W-:-:S02]  /*55c0*/  FMUL.FTZ R8, R9, R12 ;  /* 0x0000000c09087220 */ /* 0x002fc40000410000 */
[----:B------:R-:W-:Y:S01]  /*55d0*/  FMUL.FTZ R9, R9, R10 ;  /* 0x0000000a09097220 */ /* 0x000fe20000410000 */
[----:B------:R-:W-:-:S04]  /*55e0*/  MOV R10, UR45 ;  /* 0x0000002d000a7c02 */ /* 0x000fc80008000f00 */
[----:B------:R-:W-:Y:S01]  /*55f0*/  MUFU.SIN R145, R128 ;  /* 0x0000008000917308 */ /* 0x000fe20000000400 */
[----:B0-----:R-:W-:Y:S02]  /*5600*/  SEL R118, R11, UR44, P2 ;  /* 0x0000002c0b767c07 */ /* 0x001fe40009000000 */
[----:B------:R-:W-:-:S03]  /*5610*/  MOV R11, UR46 ;  /* 0x0000002e000b7c02 */ /* 0x000fc60008000f00 */
[----:B------:R0:W-:Y:S02]  /*5620*/  STS.64 [R118.X8+0x880], R8 ;  /* 0x0008800876007388 */ /* 0x0001e40000008a00 */
[----:B------:R1:W-:Y:S08]  /*5630*/  MUFU.COS R147, R128 ;  /* 0x0000008000937308 */ /* 0x0003f00000000000 */
[----:B------:R-:W-:Y:S01]  /*5640*/  MUFU.SIN R197, R13 ;  /* 0x0000000d00c57308 */ /* 0x000fe20000000400 */
[----:B-1----:R-:W-:-:S07]  /*5650*/  FMUL.FTZ R128, R59, R117 ;  /* 0x000000753b807220 */ /* 0x002fce0000410000 */
[----:B------:R1:W-:Y:S01]  /*5660*/  MUFU.COS R195, R13 ;  /* 0x0000000d00c37308 */ /* 0x0003e20000000000 */
[----:B------:R-:W-:-:S07]  /*5670*/  FMUL.FTZ R121, R55, R117 ;  /* 0x0000007537797220 */ /* 0x000fce0000410000 */
[----:B------:R-:W-:Y:S01]  /*5680*/  MUFU.SIN R134, R119 ;  /* 0x0000007700867308 */ /* 0x000fe20000000400 */
[----:B-1----:R-:W-:Y:S01]  /*5690*/  CS2R R12, SRZ ;  /* 0x00000000000c7805 */ /* 0x002fe2000001ff00 */
[----:B------:R-:W-:Y:S06]  /*56a0*/  BAR.SYNC.DEFER_BLOCKING 0x0 ;  /* 0x0000000000007b1d */ /* 0x000fec0000010000 */
[----:B------:R1:W-:Y:S01]  /*56b0*/  MUFU.COS R146, R119 ;  /* 0x0000007700927308 */ /* 0x0003e20000000000 */
[----:B---3--:R-:W-:Y:S02]  /*56c0*/  FMUL.FTZ R155, R5, R7 ;  /* 0x00000007059b7220 */ /* 0x008fe40000410000 */
[----:B-1----:R-:W-:-:S05]  /*56d0*/  FMUL.FTZ R119, R54, R117 ;  /* 0x0000007536777220 */ /* 0x002fca0000410000 */
[----:B------:R-:W1:Y:S01]  /*56e0*/  MUFU.EX2 R128, R128 ;  /* 0x0000008000807308 */ /* 0x000e620000000800 */
[-C--:B------:R-:W-:Y:S02]  /*56f0*/  FMUL.FTZ R156, R5, R6.reuse ;  /* 0x00000006059c7220 */ /* 0x080fe40000410000 */
[----:B------:R-:W-:Y:S01]  /*5700*/  FMUL.FTZ R5, R66, R117 ;  /* 0x0000007542057220 */ /* 0x000fe20000410000 */
[----:B------:R2:W5:Y:S04]  /*5710*/  @!P3 LDG.E.64 R12, [R10.64+0x8] ;  /* 0x000008200a0cb981 */ /* 0x000568000c1e1b00 */
[----:B------:R-:W3:Y:S01]  /*5720*/  MUFU.EX2 R119, R119 ;  /* 0x0000007700777308 */ /* 0x000ee20000000800 */
[----:B------:R-:W-:Y:S01]  /*5730*/  FFMA.FTZ R155, R4, R6, -R155 ;  /* 0x00000006049b7223 */ /* 0x000fe2000001089b */
[----:B------:R-:W-:Y:S01]  /*5740*/  ISETP.NE.AND P3, PT, R50, 0x1f, PT ;  /* 0x0000001f3200780c */ /* 0x000fe20003f65270 */
[----:B------:R-:W-:Y:S01]  /*5750*/  FFMA.FTZ R156, R4, R7, R156 ;  /* 0x00000007049c7223 */ /* 0x000fe2000001009c */
[----:B------:R-:W-:Y:S01]  /*5760*/  BSSY B0, `(.L_x_8139) ;  /* 0x0000107000007945 */ /* 0x000fe20003800000 */
[----:B------:R-:W-:-:S02]  /*5770*/  FMUL.FTZ R4, R65, R117 ;  /* 0x0000007541047220 */ /* 0x000fc40000410000 */
[----:B-1----:R-:W-:Y:S01]  /*5780*/  FMUL.FTZ R157, R128, R157 ;  /* 0x0000009d809d7220 */ /* 0x002fe20000410000 */
[----:B------:R-:W1:Y:S01]  /*5790*/  MUFU.EX2 R121, R121 ;  /* 0x0000007900797308 */ /* 0x000e620000000800 */
[-C--:B--2---:R-:W-:Y:S02]  /*57a0*/  FMUL.FTZ R11, R61, R117.reuse ;  /* 0x000000753d0b7220 */ /* 0x084fe40000410000 */
[----:B------:R-:W-:Y:S02]  /*57b0*/  FMUL.FTZ R10, R60, R117 ;  /* 0x000000753c0a7220 */ /* 0x000fe40000410000 */
[----:B------:R-:W-:Y:S01]  /*57c0*/  FMUL.FTZ R159, R128, R159 ;  /* 0x0000009f809f7220 */ /* 0x000fe20000410000 */
[----:B------:R-:W-:Y:S01]  /*57d0*/  HADD2.F32 R128, -RZ, R199.H0_H0 ;  /* 0x200000c7ff807230 */ /* 0x000fe20000004100 */
[-C--:B------:R-:W-:Y:S01]  /*57e0*/  FMUL.FTZ R125, R57, R117.reuse ;  /* 0x00000075397d7220 */ /* 0x080fe20000410000 */
[----:B------:R-:W2:Y:S01]  /*57f0*/  MUFU.EX2 R11, R11 ;  /* 0x0000000b000b7308 */ /* 0x000ea20000000800 */
[----:B0-----:R-:W-:-:S02]  /*5800*/  FMUL.FTZ R118, R58, R117 ;  /* 0x000000753a767220 */ /* 0x001fc40000410000 */
[----:B---3--:R-:W-:Y:S02]  /*5810*/  FMUL.FTZ R143, R119, R120 ;  /* 0x00000078778f7220 */ /* 0x008fe40000410000 */
[----:B------:R-:W-:Y:S02]  /*5820*/  FMUL.FTZ R123, R56, R117 ;  /* 0x00000075387b7220 */ /* 0x000fe40000410000 */
[----:B------:R-:W-:Y:S01]  /*5830*/  FMUL.FTZ R6, R68, UR17 ;  /* 0x0000001144067c20 */ /* 0x000fe20008410000 */
[----:B------:R-:W0:Y:S01]  /*5840*/  MUFU.EX2 R10, R10 ;  /* 0x0000000a000a7308 */ /* 0x000e220000000800 */
[----:B------:R-:W-:Y:S02]  /*5850*/  FMUL.FTZ R164, R53, R128 ;  /* 0x0000008035a47220 */ /* 0x000fe40000410000 */
[----:B------:R-:W-:Y:S02]  /*5860*/  FMUL.FTZ R144, R119, R144 ;  /* 0x0000009077907220 */ /* 0x000fe40000410000 */
[----:B------:R-:W-:-:S02]  /*5870*/  FMUL.FTZ R7, RZ, R143 ;  /* 0x0000008fff077220 */ /* 0x000fc40000410000 */
[----:B-1----:R-:W-:Y:S01]  /*5880*/  FMUL.FTZ R141, R121, R122 ;  /* 0x0000007a798d7220 */ /* 0x002fe20000410000 */
[----:B------:R-:W1:Y:S01]  /*5890*/  MUFU.EX2 R5, R5 ;  /* 0x0000000500057308 */ /* 0x000e620000000800 */
[C---:B--2---:R-:W-:Y:S02]  /*58a0*/  FMUL.FTZ R202, R11.reuse, R202 ;  /* 0x000000ca0bca7220 */ /* 0x044fe40000410000 */
[----:B------:R-:W-:Y:S02]  /*58b0*/  FMUL.FTZ R204, R11, R204 ;  /* 0x000000cc0bcc7220 */ /* 0x000fe40000410000 */
[----:B------:R-:W-:Y:S02]  /*58c0*/  FMUL.RZ R122, R6, 0.15915493667125701904 ;  /* 0x3e22f983067a7820 */ /* 0x000fe4000040c000 */
[----:B------:R-:W-:Y:S01]  /*58d0*/  FMUL.FTZ R11, R143, R164 ;  /* 0x000000a48f0b7220 */ /* 0x000fe20000410000 */
[----:B------:R-:W2:Y:S01]  /*58e0*/  MUFU.EX2 R4, R4 ;  /* 0x0000000400047308 */ /* 0x000ea20000000800 */
[----:B0-----:R-:W-:Y:S01]  /*58f0*/  FMUL.FTZ R198, R10, R129 ;  /* 0x000000810ac67220 */ /* 0x001fe20000410000 */
[----:B------:R-:W-:Y:S01]  /*5900*/  HADD2.F32 R129, -RZ, R27.H0_H0 ;  /* 0x2000001bff817230 */ /* 0x000fe20000004100 */
[----:B------:R-:W-:-:S02]  /*5910*/  FMUL.FTZ R6, R67, R117 ;  /* 0x0000007543067220 */ /* 0x000fc40000410000 */
[----:B------:R-:W-:Y:S02]  /*5920*/  FFMA.FTZ R7, R144, R164, -R7 ;  /* 0x000000a490077223 */ /* 0x000fe40000010807 */
[----:B------:R-:W-:Y:S01]  /*5930*/  FFMA.FTZ R11, RZ, R144, R11 ;  /* 0x00000090ff0b7223 */ /* 0x000fe2000001000b */
[----:B------:R-:W0:Y:S01]  /*5940*/  MUFU.EX2 R125, R125 ;  /* 0x0000007d007d7308 */ /* 0x000e220000000800 */
[C---:B-1----:R-:W-:Y:S02]  /*5950*/  FMUL.FTZ R193, R5.reuse, R146 ;  /* 0x0000009205c17220 */ /* 0x042fe40000410000 */
[----:B------:R-:W-:Y:S02]  /*5960*/  FMUL.FTZ R203, R5, R134 ;  /* 0x0000008605cb7220 */ /* 0x000fe40000410000 */
[----:B------:R-:W-:Y:S02]  /*5970*/  FMUL.FTZ R5, R9, R143 ;  /* 0x0000008f09057220 */ /* 0x000fe40000410000 */
[----:B------:R-:W-:Y:S01]  /*5980*/  FFMA.FTZ R7, R54, R129, R7 ;  /* 0x0000008136077223 */ /* 0x000fe20000010007 */
[----:B------:R-:W1:Y:S01]  /*5990*/  MUFU.EX2 R118, R118 ;  /* 0x0000007600767308 */ /* 0x000e620000000800 */
[----:B--2---:R-:W-:-:S02]  /*59a0*/  FMUL.FTZ R195, R4, R195 ;  /* 0x000000c304c37220 */ /* 0x004fc40000410000 */
[----:B------:R-:W-:Y:S02]  /*59b0*/  FMUL.FTZ R197, R4, R197 ;  /* 0x000000c504c57220 */ /* 0x000fe40000410000 */
[C---:B------:R-:W-:Y:S02]  /*59c0*/  FMUL.FTZ R4, R8.reuse, R143 ;  /* 0x0000008f08047220 */ /* 0x040fe40000410000 */
[----:B------:R-:W-:Y:S01]  /*59d0*/  FFMA.FTZ R5, R8, R144, -R5 ;  /* 0x0000009008057223 */ /* 0x000fe20000010805 */
[----:B------:R-:W2:Y:S01]  /*59e0*/  MUFU.EX2 R123, R123 ;  /* 0x0000007b007b7308 */ /* 0x000ea20000000800 */
[----:B------:R-:W-:Y:S02]  /*59f0*/  FADD.FTZ R11, RZ, R11 ;  /* 0x0000000bff0b7221 */ /* 0x000fe40000010000 */
[----:B------:R-:W-:Y:S02]  /*5a00*/  FMUL.FTZ R142, R121, R142 ;  /* 0x0000008e798e7220 */ /* 0x000fe40000410000 */
[----:B------:R-:W-:-:S02]  /*5a10*/  FMUL.FTZ R130, R62, R117 ;  /* 0x000000753e827220 */ /* 0x000fc40000410000 */
[-C--:B------:R-:W-:Y:S01]  /*5a20*/  FMUL.FTZ R132, R63, R117.reuse ;  /* 0x000000753f847220 */ /* 0x080fe20000410000 */
[----:B------:R-:W3:Y:S01]  /*5a30*/  MUFU.EX2 R6, R6 ;  /* 0x0000000600067308 */ /* 0x000ee20000000800 */
[----:B------:R-:W-:Y:S02]  /*5a40*/  FMUL.FTZ R133, R64, R117 ;  /* 0x0000007540857220 */ /* 0x000fe40000410000 */
[----:B------:R-:W-:Y:S02]  /*5a50*/  FMUL.FTZ R121, R141, R7 ;  /* 0x000000078d797220 */ /* 0x000fe40000410000 */
[----:B------:R-:W-:Y:S02]  /*5a60*/  FMUL.FTZ R117, R68, R117 ;  /* 0x0000007544757220 */ /* 0x000fe40000410000 */
[----:B------:R-:W-:Y:S01]  /*5a70*/  FFMA.FTZ R4, R9, R144, R4 ;  /* 0x0000009009047223 */ /* 0x000fe20000010004 */
[----:B------:R-:W4:Y:S01]  /*5a80*/  MUFU.EX2 R133, R133 ;  /* 0x0000008500857308 */ /* 0x000f220000000800 */
[----:B------:R-:W-:-:S02]  /*5a90*/  FMUL.FTZ R119, R141, R5 ;  /* 0x000000058d777220 */ /* 0x000fc40000410000 */
[-C--:B------:R-:W-:Y:S02]  /*5aa0*/  FMUL.FTZ R120, R141, R11.reuse ;  /* 0x0000000b8d787220 */ /* 0x080fe40000410000 */
[----:B0-----:R-:W-:Y:S01]  /*5ab0*/  FMUL.FTZ R137, R125, R126 ;  /* 0x0000007e7d897220 */ /* 0x001fe20000410000 */
[----:B------:R-:W-:Y:S01]  /*5ac0*/  HADD2.F32 R126, -RZ, R26.H0_H0 ;  /* 0x2000001aff7e7230 */ /* 0x000fe20000004100 */
[----:B------:R-:W-:Y:S01]  /*5ad0*/  FFMA.FTZ R121, R142, R11, R121 ;  /* 0x0000000b8e797223 */ /* 0x000fe20000010079 */
[----:B------:R-:W-:Y:S01]  /*5ae0*/  MUFU.EX2 R117, R117 ;  /* 0x0000007500757308 */ /* 0x000fe20000000800 */
[C---:B-1----:R-:W-:Y:S01]  /*5af0*/  FMUL.FTZ R136, R118.reuse, R127 ;  /* 0x0000007f76887220 */ /* 0x042fe20000410000 */
[----:B------:R-:W-:Y:S01]  /*5b00*/  HADD2.F32 R127, -RZ, R25.H0_H0 ;  /* 0x20000019ff7f7230 */ /* 0x000fe20000004100 */
[----:B------:R-:W-:Y:S02]  /*5b10*/  FMUL.FTZ R135, R118, R135 ;  /* 0x0000008776877220 */ /* 0x000fe40000410000 */
[----:B------:R-:W-:Y:S01]  /*5b20*/  FMUL.FTZ R200, R10, R131 ;  /* 0x000000830ac87220 */ /* 0x000fe20000410000 */
[----:B------:R-:W-:Y:S01]  /*5b30*/  HADD2.F32 R131, -RZ, R17.H0_H0 ;  /* 0x20000011ff837230 */ /* 0x000fe20000004100 */
[-C--:B------:R-:W-:Y:S01]  /*5b40*/  FMUL.FTZ R118, R141, R4.reuse ;  /* 0x000000048d767220 */ /* 0x080fe20000410000 */
[----:B------:R-:W0:Y:S01]  /*5b50*/  MUFU.COS R10, R122 ;  /* 0x0000007a000a7308 */ /* 0x000e220000000000 */
[----:B------:R-:W-:-:S02]  /*5b60*/  FFMA.FTZ R119, R142, R4, R119 ;  /* 0x000000048e777223 */ /* 0x000fc40000010077 */
[----:B------:R-:W-:Y:S02]  /*5b70*/  FFMA.FTZ R120, R142, R7, -R120 ;  /* 0x000000078e787223 */ /* 0x000fe40000010878 */
[----:B--2---:R-:W-:Y:S01]  /*5b80*/  FMUL.FTZ R139, R123, R124 ;  /* 0x0000007c7b8b7220 */ /* 0x004fe20000410000 */
[----:B------:R-:W-:Y:S01]  /*5b90*/  HADD2.F32 R124, -RZ, R24.H0_H0 ;  /* 0x20000018ff7c7230 */ /* 0x000fe20000004100 */
[----:B------:R-:W-:Y:S01]  /*5ba0*/  FADD.FTZ R121, RZ, R121 ;  /* 0x00000079ff797221 */ /* 0x000fe20000010000 */
[----:B------:R1:W2:Y:S01]  /*5bb0*/  MUFU.SIN R4, R122 ;  /* 0x0000007a00047308 */ /* 0x0002a20000000400 */
[----:B------:R-:W-:Y:S02]  /*5bc0*/  FFMA.FTZ R120, R55, R126, R120 ;  /* 0x0000007e37787223 */ /* 0x000fe40000010078 */
[----:B------:R-:W-:Y:S01]  /*5bd0*/  FMUL.FTZ R140, R123, R140 ;  /* 0x0000008c7b8c7220 */ /* 0x000fe20000410000 */
[----:B------:R-:W-:Y:S01]  /*5be0*/  HADD2.F32 R123, -RZ, R21.H0_H0 ;  /* 0x20000015ff7b7230 */ /* 0x000fe20000004100 */
[----:B------:R-:W-:-:S02]  /*5bf0*/  FMUL.FTZ R7, R139, R121 ;  /* 0x000000798b077220 */ /* 0x000fc40000410000 */
[----:B------:R-:W-:Y:S01]  /*5c00*/  FFMA.FTZ R118, R142, R5, -R118 ;  /* 0x000000058e767223 */ /* 0x000fe20000010876 */
[----:B------:R-:W0:Y:S01]  /*5c10*/  MUFU.EX2 R130, R130 ;  /* 0x0000008200827308 */ /* 0x000e220000000800 */
[C---:B---3--:R-:W-:Y:S01]  /*5c20*/  FMUL.FTZ R206, R6.reuse, R147 ;  /* 0x0000009306ce7220 */ /* 0x048fe20000410000 */
[----:B-1----:R-:W-:Y:S01]  /*5c30*/  HADD2.F32 R122, -RZ, R22.H0_H0 ;  /* 0x20000016ff7a7230 */ /* 0x002fe20000004100 */
[----:B------:R-:W-:Y:S02]  /*5c40*/  FMUL.FTZ R208, R6, R145 ;  /* 0x0000009106d07220 */ /* 0x000fe40000410000 */
[C---:B------:R-:W-:Y:S02]  /*5c50*/  FMUL.FTZ R5, R139.reuse, R119 ;  /* 0x000000778b057220 */ /* 0x040fe40000410000 */
[-C--:B------:R-:W-:Y:S01]  /*5c60*/  FMUL.FTZ R6, R139, R120.reuse ;  /* 0x000000788b067220 */ /* 0x080fe20000410000 */
[----:B------:R-:W1:Y:S01]  /*5c70*/  MUFU.EX2 R132, R132 ;  /* 0x0000008400847308 */ /* 0x000e620000000800 */
[----:B------:R-:W-:-:S02]  /*5c80*/  FFMA.FTZ R7, R140, R120, -R7 ;  /* 0x000000788c077223 */ /* 0x000fc40000010807 */
[CC--:B------:R-:W-:Y:S02]  /*5c90*/  FFMA.FTZ R5, R140.reuse, R118.reuse, -R5 ;  /* 0x000000768c057223 */ /* 0x0c0fe40000010805 */
[----:B------:R-:W-:Y:S01]  /*5ca0*/  FFMA.FTZ R6, R140, R121, R6 ;  /* 0x000000798c067223 */ /* 0x000fe20000010006 */
[----:B------:R-:W-:Y:S01]  /*5cb0*/  HADD2.F32 R121, -RZ, R19.H0_H0 ;  /* 0x20000013ff797230 */ /* 0x000fe20000004100 */
[----:B------:R-:W-:Y:S02]  /*5cc0*/  FMUL.FTZ R118, R139, R118 ;  /* 0x000000768b767220 */ /* 0x000fe40000410000 */
[----:B------:R-:W-:Y:S02]  /*5cd0*/  FFMA.FTZ R7, R56, R127, R7 ;  /* 0x0000007f38077223 */ /* 0x000fe40000010007 */
[C---:B----4-:R-:W-:Y:S02]  /*5ce0*/  FMUL.FTZ R192, R133.reuse, R192 ;  /* 0x000000c085c07220 */ /* 0x050fe40000410000 */
[----:B------:R-:W-:-:S02]  /*5cf0*/  FMUL.FTZ R194, R133, R194 ;  /* 0x000000c285c27220 */ /* 0x000fc40000410000 */
[----:B------:R-:W-:Y:S02]  /*5d00*/  FADD.FTZ R6, RZ, R6 ;  /* 0x00000006ff067221 */ /* 0x000fe40000010000 */
[----:B------:R-:W-:Y:S01]  /*5d10*/  FMUL.FTZ R138, R125, R138 ;  /* 0x0000008a7d8a7220 */ /* 0x000fe20000410000 */
[----:B------:R-:W-:Y:S01]  /*5d20*/  HADD2.F32 R125, -RZ, R23.H0_H0 ;  /* 0x20000017ff7d7230 */ /* 0x000fe20000004100 */
[----:B------:R-:W-:Y:S02]  /*5d30*/  FFMA.FTZ R118, R140, R119, R118 ;  /* 0x000000778c767223 */ /* 0x000fe40000010076 */
[----:B0-----:R-:W-:Y:S02]  /*5d40*/  FMUL.FTZ R134, R117, R10 ;  /* 0x0000000a75867220 */ /* 0x001fe40000410000 */
[----:B------:R-:W-:Y:S02]  /*5d50*/  FMUL.FTZ R11, R137, R5 ;  /* 0x00000005890b7220 */ /* 0x000fe40000410000 */
[----:B--2---:R-:W-:-:S02]  /*5d60*/  FMUL.FTZ R133, R117, R4 ;  /* 0x0000000475857220 */ /* 0x004fc40000410000 */
[CC--:B------:R-:W-:Y:S02]  /*5d70*/  FMUL.FTZ R117, R137.reuse, R7.reuse ;  /* 0x0000000789757220 */ /* 0x0c0fe40000410000 */
[C---:B------:R-:W-:Y:S02]  /*5d80*/  FMUL.FTZ R4, R137.reuse, R6 ;  /* 0x0000000689047220 */ /* 0x040fe40000410000 */
[CC--:B------:R-:W-:Y:S02]  /*5d90*/  FFMA.FTZ R11, R138.reuse, R118.reuse, R11 ;  /* 0x000000768a0b7223 */ /* 0x0c0fe4000001000b */
[----:B------:R-:W-:Y:S02]  /*5da0*/  FMUL.FTZ R118, R137, R118 ;  /* 0x0000007689767220 */ /* 0x000fe40000410000 */
[C---:B------:R-:W-:Y:S02]  /*5db0*/  FFMA.FTZ R117, R138.reuse, R6, R117 ;  /* 0x000000068a757223 */ /* 0x040fe40000010075 */
[----:B------:R-:W-:-:S02]  /*5dc0*/  FFMA.FTZ R4, R138, R7, -R4 ;  /* 0x000000078a047223 */ /* 0x000fc40000010804 */
[----:B------:R-:W-:Y:S02]  /*5dd0*/  FFMA.FTZ R118, R138, R5, -R118 ;  /* 0x000000058a767223 */ /* 0x000fe40000010876 */
[----:B------:R-:W-:Y:S02]  /*5de0*/  FADD.FTZ R117, RZ, R117 ;  /* 0x00000075ff757221 */ /* 0x000fe40000010000 */
[----:B------:R-:W-:Y:S02]  /*5df0*/  FMUL.FTZ R5, R135, R11 ;  /* 0x0000000b87057220 */ /* 0x000fe40000410000 */
[----:B------:R-:W-:Y:S02]  /*5e00*/  FFMA.FTZ R4, R57, R124, R4 ;  /* 0x0000007c39047223 */ /* 0x000fe40000010004 */
[C---:B------:R-:W-:Y:S02]  /*5e10*/  FMUL.FTZ R6, R135.reuse, R118 ;  /* 0x0000007687067220 */ /* 0x040fe40000410000 */
[----:B------:R-:W-:-:S02]  /*5e20*/  FMUL.FTZ R7, R135, R117 ;  /* 0x0000007587077220 */ /* 0x000fc40000410000 */
[----:B------:R-:W-:Y:S02]  /*5e30*/  FFMA.FTZ R118, R136, R118, -R5 ;  /* 0x0000007688767223 */ /* 0x000fe40000010805 */
[----:B------:R-:W-:Y:S02]  /*5e40*/  FMUL.FTZ R163, R116, R156 ;  /* 0x0000009c74a37220 */ /* 0x000fe40000410000 */
[-C--:B------:R-:W-:Y:S02]  /*5e50*/  FMUL.FTZ R5, R135, R4.reuse ;  /* 0x0000000487057220 */ /* 0x080fe40000410000 */
[----:B------:R-:W-:Y:S02]  /*5e60*/  FFMA.FTZ R7, R136, R4, -R7 ;  /* 0x0000000488077223 */ /* 0x000fe40000010807 */
[----:B------:R-:W-:Y:S02]  /*5e70*/  FMUL.FTZ R168, R116, R155 ;  /* 0x0000009b74a87220 */ /* 0x000fe40000410000 */
[----:B------:R-:W-:-:S02]  /*5e80*/  FMUL.FTZ R4, R134, R163 ;  /* 0x000000a386047220 */ /* 0x000fc40000410000 */
[C---:B------:R-:W-:Y:S02]  /*5e90*/  FFMA.FTZ R5, R136.reuse, R117, R5 ;  /* 0x0000007588057223 */ /* 0x040fe40000010005 */
[----:B------:R-:W-:Y:S02]  /*5ea0*/  FFMA.FTZ R6, R136, R11, R6 ;  /* 0x0000000b88067223 */ /* 0x000fe40000010006 */
[----:B------:R-:W-:Y:S02]  /*5eb0*/  FMUL.FTZ R11, R133, R163 ;  /* 0x000000a3850b7220 */ /* 0x000fe40000410000 */
[----:B------:R-:W-:Y:S02]  /*5ec0*/  FMUL.FTZ R170, R115, R156 ;  /* 0x0000009c73aa7220 */ /* 0x000fe40000410000 */
[----:B------:R-:W-:Y:S02]  /*5ed0*/  FFMA.FTZ R117, -R133, R168, -R4 ;  /* 0x000000a885757223 */ /* 0x000fe40000010904 */
[----:B------:R-:W-:-:S02]  /*5ee0*/  FADD.FTZ R10, RZ, R5 ;  /* 0x00000005ff0a7221 */ /* 0x000fc40000010000 */
[----:B------:R-:W-:Y:S02]  /*5ef0*/  FMUL.FTZ R167, R115, R155 ;  /* 0x0000009b73a77220 */ /* 0x000fe40000410000 */
[----:B------:R-:W-:Y:S02]  /*5f00*/  FFMA.FTZ R120, R134, R168, -R11 ;  /* 0x000000a886787223 */ /* 0x000fe4000001080b */
[----:B------:R-:W-:Y:S02]  /*5f10*/  FADD.FTZ R119, -R170, R117 ;  /* 0x00000075aa777221 */ /* 0x000fe40000010100 */
[----:B------:R-:W-:Y:S02]  /*5f20*/  FFMA.FTZ R4, R58, R125, R7 ;  /* 0x0000007d3a047223 */ /* 0x000fe40000010007 */
[----:B------:R-:W-:Y:S02]  /*5f30*/  FMUL.FTZ R5, R159, R10 ;  /* 0x0000000a9f057220 */ /* 0x000fe40000410000 */
[----:B------:R-:W-:-:S02]  /*5f40*/  FADD.FTZ R11, R167, R120 ;  /* 0x00000078a70b7221 */ /* 0x000fc40000010000 */
[----:B------:R-:W-:Y:S02]  /*5f50*/  FMUL.FTZ R117, R208, -R119 ;  /* 0x80000077d0757220 */ /* 0x000fe40000410000 */
[-C--:B------:R-:W-:Y:S02]  /*5f60*/  FMUL.FTZ R7, R159, R4.reuse ;  /* 0x000000049f077220 */ /* 0x080fe40000410000 */
[----:B------:R-:W-:Y:S02]  /*5f70*/  FFMA.FTZ R5, R157, R4, -R5 ;  /* 0x000000049d057223 */ /* 0x000fe40000010805 */
[C---:B------:R-:W-:Y:S02]  /*5f80*/  FMUL.FTZ R189, R130.reuse, R189 ;  /* 0x000000bd82bd7220 */ /* 0x040fe40000410000 */
[----:B------:R-:W-:Y:S02]  /*5f90*/  FMUL.FTZ R191, R130, R191 ;  /* 0x000000bf82bf7220 */ /* 0x000fe40000410000 */
[----:B------:R-:W-:-:S02]  /*5fa0*/  FFMA.FTZ R130, R206, R11, -R117 ;  /* 0x0000000bce827223 */ /* 0x000fc40000010875 */
[----:B------:R-:W-:Y:S02]  /*5fb0*/  FMUL.FTZ R120, R208, -R11 ;  /* 0x8000000bd0787220 */ /* 0x000fe40000410000 */
[----:B------:R-:W-:Y:S02]  /*5fc0*/  FFMA.FTZ R7, R157, R10, R7 ;  /* 0x0000000a9d077223 */ /* 0x000fe40000010007 */
[----:B------:R-:W-:Y:S02]  /*5fd0*/  FFMA.FTZ R11, R59, R122, R5 ;  /* 0x0000007a3b0b7223 */ /* 0x000fe40000010005 */
[----:B------:R-:W-:Y:S02]  /*5fe0*/  FMUL.FTZ R5, R159, R118 ;  /* 0x000000769f057220 */ /* 0x000fe40000410000 */
[----:B------:R-:W-:Y:S02]  /*5ff0*/  FADD.FTZ R117, RZ, R7 ;  /* 0x00000007ff757221 */ /* 0x000fe40000010000 */
[----:B------:R-:W-:-:S02]  /*6000*/  FMUL.FTZ R10, R198, R11 ;  /* 0x0000000bc60a7220 */ /* 0x000fc40000410000 */
[-C--:B------:R-:W-:Y:S02]  /*6010*/  FMUL.FTZ R4, R159, R6.reuse ;  /* 0x000000069f047220 */ /* 0x080fe40000410000 */
[C---:B------:R-:W-:Y:S02]  /*6020*/  FFMA.FTZ R7, R157.reuse, R6, R5 ;  /* 0x000000069d077223 */ /* 0x040fe40000010005 */
[-C--:B------:R-:W-:Y:S02]  /*6030*/  FFMA.FTZ R10, R200, R117.reuse, R10 ;  /* 0x00000075c80a7223 */ /* 0x080fe4000001000a */
[C---:B------:R-:W-:Y:S02]  /*6040*/  FMUL.FTZ R117, R198.reuse, R117 ;  /* 0x00000075c6757220 */ /* 0x040fe40000410000 */
[----:B------:R-:W-:Y:S02]  /*6050*/  FFMA.FTZ R5, R157, R118, -R4 ;  /* 0x000000769d057223 */ /* 0x000fe40000010804 */
[----:B------:R-:W-:-:S02]  /*6060*/  FMUL.FTZ R4, R198, R7 ;  /* 0x00000007c6047220 */ /* 0x000fc40000410000 */
[----:B------:R-:W-:Y:S02]  /*6070*/  FFMA.FTZ R117, R200, R11, -R117 ;  /* 0x0000000bc8757223 */ /* 0x000fe40000010875 */
[----:B------:R-:W-:Y:S02]  /*6080*/  FADD.FTZ R11, RZ, R10 ;  /* 0x0000000aff0b7221 */ /* 0x000fe40000010000 */
[-C--:B------:R-:W-:Y:S02]  /*6090*/  FMUL.FTZ R6, R198, R5.reuse ;  /* 0x00000005c6067220 */ /* 0x080fe40000410000 */
[----:B------:R-:W-:Y:S02]  /*60a0*/  FFMA.FTZ R5, R200, R5, -R4 ;  /* 0x00000005c8057223 */ /* 0x000fe40000010804 */
[----:B------:R-:W-:Y:S02]  /*60b0*/  FFMA.FTZ R117, R60, R123, R117 ;  /* 0x0000007b3c757223 */ /* 0x000fe40000010075 */
[----:B------:R-:W-:-:S02]  /*60c0*/  FMUL.FTZ R10, R204, R11 ;  /* 0x0000000bcc0a7220 */ /* 0x000fc40000410000 */
[C---:B-1----:R-:W-:Y:S02]  /*60d0*/  FMUL.FTZ R185, R132.reuse, R185 ;  /* 0x000000b984b97220 */ /* 0x042fe40000410000 */
[----:B------:R-:W-:Y:S02]  /*60e0*/  FMUL.FTZ R187, R132, R187 ;  /* 0x000000bb84bb7220 */ /* 0x000fe40000410000 */
[----:B------:R-:W-:Y:S02]  /*60f0*/  FFMA.FTZ R7, R200, R7, R6 ;  /* 0x00000007c8077223 */ /* 0x000fe40000010006 */
[----:B------:R-:W-:Y:S01]  /*6100*/  FFMA.FTZ R132, R206, R119, R120 ;  /* 0x00000077ce847223 */ /* 0x000fe20000010078 */
[----:B------:R-:W-:Y:S01]  /*6110*/  HADD2.F32 R120, -RZ, R20.H0_H0 ;  /* 0x20000014ff787230 */ /* 0x000fe20000004100 */
[C---:B------:R-:W-:Y:S01]  /*6120*/  FMUL.FTZ R6, R204.reuse, R5 ;  /* 0x00000005cc067220 */ /* 0x040fe20000410000 */
[----:B------:R-:W-:Y:S01]  /*6130*/  HADD2.F32 R119, -RZ, R15.H0_H0 ;  /* 0x2000000fff777230 */ /* 0x000fe20000004100 */
[----:B------:R-:W-:-:S02]  /*6140*/  FMUL.FTZ R118, R204, R117 ;  /* 0x00000075cc767220 */ /* 0x000fc40000410000 */
[----:B------:R-:W-:Y:S02]  /*6150*/  FFMA.FTZ R10, R202, R117, -R10 ;  /* 0x00000075ca0a7223 */ /* 0x000fe4000001080a */
[-C--:B------:R-:W-:Y:S02]  /*6160*/  FMUL.FTZ R4, R204, R7.reuse ;  /* 0x00000007cc047220 */ /* 0x080fe40000410000 */
[C---:B------:R-:W-:Y:S02]  /*6170*/  FFMA.FTZ R6, R202.reuse, R7, R6 ;  /* 0x00000007ca067223 */ /* 0x040fe40000010006 */
[C---:B------:R-:W-:Y:S02]  /*6180*/  FFMA.FTZ R118, R202.reuse, R11, R118 ;  /* 0x0000000bca767223 */ /* 0x040fe40000010076 */
[----:B------:R-:W-:Y:S02]  /*6190*/  FFMA.FTZ R10, R61, R120, R10 ;  /* 0x000000783d0a7223 */ /* 0x000fe4000001000a */
[----:B------:R-:W-:-:S02]  /*61a0*/  FFMA.FTZ R4, R202, R5, -R4 ;  /* 0x00000005ca047223 */ /* 0x000fc40000010804 */
[C---:B------:R-:W-:Y:S02]  /*61b0*/  FMUL.FTZ R5, R191.reuse, R6 ;  /* 0x00000006bf057220 */ /* 0x040fe40000410000 */
[----:B------:R-:W-:Y:S02]  /*61c0*/  FADD.FTZ R118, RZ, R118 ;  /* 0x00000076ff767221 */ /* 0x000fe40000010000 */
[C---:B------:R-:W-:Y:S02]  /*61d0*/  FMUL.FTZ R11, R191.reuse, R10 ;  /* 0x0000000abf0b7220 */ /* 0x040fe40000410000 */
[-C--:B------:R-:W-:Y:S02]  /*61e0*/  FMUL.FTZ R7, R191, R4.reuse ;  /* 0x00000004bf077220 */ /* 0x080fe40000410000 */
[----:B------:R-:W-:Y:S02]  /*61f0*/  FFMA.FTZ R4, R189, R4, -R5 ;  /* 0x00000004bd047223 */ /* 0x000fe40000010805 */
[----:B------:R-:W-:-:S02]  /*6200*/  FMUL.FTZ R5, R191, R118 ;  /* 0x00000076bf057220 */ /* 0x000fc40000410000 */
[C---:B------:R-:W-:Y:S02]  /*6210*/  FFMA.FTZ R11, R189.reuse, R118, R11 ;  /* 0x00000076bd0b7223 */ /* 0x040fe4000001000b */
[----:B------:R-:W-:Y:S02]  /*6220*/  FFMA.FTZ R5, R189, R10, -R5 ;  /* 0x0000000abd057223 */ /* 0x000fe40000010805 */
[C---:B------:R-:W-:Y:S02]  /*6230*/  FMUL.FTZ R169, R114.reuse, R156 ;  /* 0x0000009c72a97220 */ /* 0x040fe40000410000 */
[----:B------:R-:W-:Y:S02]  /*6240*/  FADD.FTZ R118, RZ, R11 ;  /* 0x0000000bff767221 */ /* 0x000fe40000010000 */
[----:B------:R-:W-:Y:S02]  /*6250*/  FMUL.FTZ R173, R114, R155 ;  /* 0x0000009b72ad7220 */ /* 0x000fe40000410000 */
[----:B------:R-:W-:-:S02]  /*6260*/  FFMA.FTZ R10, R62, R121, R5 ;  /* 0x000000793e0a7223 */ /* 0x000fc40000010005 */
[----:B------:R-:W-:Y:S01]  /*6270*/  FADD.FTZ R146, -R169, R132 ;  /* 0x00000084a9927221 */ /* 0x000fe20000010100 */
[----:B------:R-:W-:Y:S01]  /*6280*/  HADD2.F32 R132, -RZ, R18.H0_H0 ;  /* 0x20000012ff847230 */ /* 0x000fe20000004100 */
[----:B------:R-:W-:Y:S02]  /*6290*/  FMUL.FTZ R5, R187, R118 ;  /* 0x00000076bb057220 */ /* 0x000fe40000410000 */
[----:B------:R-:W-:Y:S02]  /*62a0*/  FFMA.FTZ R6, R189, R6, R7 ;  /* 0x00000006bd067223 */ /* 0x000fe40000010007 */
[----:B------:R-:W-:Y:S02]  /*62b0*/  FADD.FTZ R130, R173, R130 ;  /* 0x00000082ad827221 */ /* 0x000fe40000010000 */
[----:B------:R-:W-:Y:S02]  /*62c0*/  FMUL.FTZ R11, R203, -R146 ;  /* 0x80000092cb0b7220 */ /* 0x000fe40000410000 */
[----:B------:R-:W-:-:S02]  /*62d0*/  FMUL.FTZ R7, R187, R10 ;  /* 0x0000000abb077220 */ /* 0x000fc40000410000 */
[----:B------:R-:W-:Y:S02]  /*62e0*/  FFMA.FTZ R5, R185, R10, -R5 ;  /* 0x0000000ab9057223 */ /* 0x000fe40000010805 */
[----:B------:R-:W-:Y:S02]  /*62f0*/  FFMA.FTZ R145, R193, R130, -R11 ;  /* 0x00000082c1917223 */ /* 0x000fe4000001080b */
[----:B------:R-:W-:Y:S02]  /*6300*/  FFMA.FTZ R118, R185, R118, R7 ;  /* 0x00000076b9767223 */ /* 0x000fe40000010007 */
[----:B------:R-:W-:Y:S02]  /*6310*/  FFMA.FTZ R11, R63, R132, R5 ;  /* 0x000000843f0b7223 */ /* 0x000fe40000010005 */
[----:B------:R-:W-:Y:S02]  /*6320*/  FADD.FTZ R117, RZ, R118 ;  /* 0x00000076ff757221 */ /* 0x000fe40000010000 */
[----:B------:R-:W-:-:S02]  /*6330*/  FMUL.FTZ R10, R194, R11 ;  /* 0x0000000bc20a7220 */ /* 0x000fc40000410000 */
[C---:B------:R-:W-:Y:S02]  /*6340*/  FMUL.FTZ R7, R187.reuse, R4 ;  /* 0x00000004bb077220 */ /* 0x040fe40000410000 */
[-C--:B------:R-:W-:Y:S02]  /*6350*/  FFMA.FTZ R10, R192, R117.reuse, R10 ;  /* 0x00000075c00a7223 */ /* 0x080fe4000001000a */
[----:B------:R-:W-:Y:S02]  /*6360*/  FMUL.FTZ R117, R194, R117 ;  /* 0x00000075c2757220 */ /* 0x000fe40000410000 */
[-C--:B------:R-:W-:Y:S02]  /*6370*/  FMUL.FTZ R5, R187, R6.reuse ;  /* 0x00000006bb057220 */ /* 0x080fe40000410000 */
[----:B------:R-:W-:Y:S02]  /*6380*/  FFMA.FTZ R117, R192, R11, -R117 ;  /* 0x0000000bc0757223 */ /* 0x000fe40000010875 */
[----:B------:R-:W-:-:S02]  /*6390*/  FFMA.FTZ R7, R185, R6, R7 ;  /* 0x00000006b9077223 */ /* 0x000fc40000010007 */
[----:B------:R-:W-:Y:S02]  /*63a0*/  FADD.FTZ R118, RZ, R10 ;  /* 0x0000000aff767221 */ /* 0x000fe40000010000 */
[----:B------:R-:W-:Y:S02]  /*63b0*/  FFMA.FTZ R10, R64, R131, R117 ;  /* 0x00000083400a7223 */ /* 0x000fe40000010075 */
[----:B------:R-:W-:Y:S02]  /*63c0*/  FFMA.FTZ R5, R185, R4, -R5 ;  /* 0x00000004b9057223 */ /* 0x000fe40000010805 */
[----:B------:R-:W-:Y:S02]  /*63d0*/  FMUL.FTZ R4, R194, R7 ;  /* 0x00000007c2047220 */ /* 0x000fe40000410000 */
[----:B------:R-:W-:Y:S02]  /*63e0*/  FMUL.FTZ R117, R197, R10 ;  /* 0x0000000ac5757220 */ /* 0x000fe40000410000 */
[----:B------:R-:W-:-:S02]  /*63f0*/  FMUL.FTZ R130, R203, -R130 ;  /* 0x80000082cb827220 */ /* 0x000fc40000410000 */
[-C--:B------:R-:W-:Y:S02]  /*6400*/  FMUL.FTZ R6, R194, R5.reuse ;  /* 0x00000005c2067220 */ /* 0x080fe40000410000 */
[C---:B------:R-:W-:Y:S02]  /*6410*/  FFMA.FTZ R4, R192.reuse, R5, -R4 ;  /* 0x00000005c0047223 */ /* 0x040fe40000010804 */
[-C--:B------:R-:W-:Y:S02]  /*6420*/  FMUL.FTZ R11, R197, R118.reuse ;  /* 0x00000076c50b7220 */ /* 0x080fe40000410000 */
[----:B------:R-:W-:Y:S02]  /*6430*/  FFMA.FTZ R117, R195, R118, R117 ;  /* 0x00000076c3757223 */ /* 0x000fe40000010075 */
[----:B------:R-:W-:Y:S01]  /*6440*/  FFMA.FTZ R147, R193, R146, R130 ;  /* 0x00000092c1937223 */ /* 0x000fe20000010082 */
[----:B------:R-:W-:Y:S01]  /*6450*/  HADD2.F32 R130, -RZ, R16.H0_H0 ;  /* 0x20000010ff827230 */ /* 0x000fe20000004100 */
[----:B------:R-:W-:-:S02]  /*6460*/  FFMA.FTZ R6, R192, R7, R6 ;  /* 0x00000007c0067223 */ /* 0x000fc40000010006 */
[----:B------:R-:W-:Y:S02]  /*6470*/  FMUL.FTZ R7, R197, R4 ;  /* 0x00000004c5077220 */ /* 0x000fe40000410000 */
[----:B------:R-:W-:Y:S02]  /*6480*/  FMUL.FTZ R180, R113, R156 ;  /* 0x0000009c71b47220 */ /* 0x000fe40000410000 */
[----:B------:R-:W-:Y:S02]  /*6490*/  FFMA.FTZ R11, R195, R10, -R11 ;  /* 0x0000000ac30b7223 */ /* 0x000fe4000001080b */
[----:B------:R-:W-:Y:S02]  /*64a0*/  FADD.FTZ R118, RZ, R117 ;  /* 0x00000075ff767221 */ /* 0x000fe40000010000 */
[-C--:B------:R-:W-:Y:S02]  /*64b0*/  FMUL.FTZ R5, R197, R6.reuse ;  /* 0x00000006c5057220 */ /* 0x080fe40000410000 */
[----:B------:R-:W-:-:S02]  /*64c0*/  FFMA.FTZ R6, R195, R6, R7 ;  /* 0x00000006c3067223 */ /* 0x000fc40000010007 */
[----:B------:R-:W-:Y:S02]  /*64d0*/  FMUL.FTZ R178, R113, R155 ;  /* 0x0000009b71b27220 */ /* 0x000fe40000410000 */
[----:B------:R-:W-:Y:S02]  /*64e0*/  FADD.FTZ R148, -R180, R147 ;  /* 0x00000093b4947221 */ /* 0x000fe40000010100 */
[----:B------:R-:W-:Y:S02]  /*64f0*/  FFMA.FTZ R10, R65, R130, R11 ;  /* 0x00000082410a7223 */ /* 0x000fe4000001000b */
[----:B------:R-:W-:Y:S02]  /*6500*/  FMUL.FTZ R7, R203, R118 ;  /* 0x00000076cb077220 */ /* 0x000fe40000410000 */
[----:B------:R-:W-:Y:S02]  /*6510*/  FADD.FTZ R146, R178, R145 ;  /* 0x00000091b2927221 */ /* 0x000fe40000010000 */
[----:B------:R-:W-:-:S02]  /*6520*/  FMUL.FTZ R117, R197, -R148 ;  /* 0x80000094c5757220 */ /* 0x000fc40000410000 */
[-C--:B------:R-:W-:Y:S02]  /*6530*/  FMUL.FTZ R11, R203, R10.reuse ;  /* 0x0000000acb0b7220 */ /* 0x080fe40000410000 */
[----:B------:R-:W-:Y:S02]  /*6540*/  FFMA.FTZ R7, R193, R10, -R7 ;  /* 0x0000000ac1077223 */ /* 0x000fe40000010807 */
[----:B------:R-:W-:Y:S02]  /*6550*/  FFMA.FTZ R150, R195, R146, -R117 ;  /* 0x00000092c3967223 */ /* 0x000fe40000010875 */
[----:B------:R-:W-:Y:S01]  /*6560*/  FFMA.FTZ R11, R193, R118, R11 ;  /* 0x00000076c10b7223 */ /* 0x000fe2000001000b */
[----:B------:R-:W-:Y:S01]  /*6570*/  HADD2.F32 R118, -RZ, R14.H0_H0 ;  /* 0x2000000eff767230 */ /* 0x000fe20000004100 */
[----:B------:R-:W-:Y:S02]  /*6580*/  FFMA.FTZ R117, R66, R119, R7 ;  /* 0x0000007742757223 */ /* 0x000fe40000010007 */
[----:B------:R-:W-:-:S02]  /*6590*/  FADD.FTZ R11, RZ, R11 ;  /* 0x0000000bff0b7221 */ /* 0x000fc40000010000 */
[----:B------:R-:W-:Y:S02]  /*65a0*/  FMUL.FTZ R10, R208, R117 ;  /* 0x00000075d00a7220 */ /* 0x000fe40000410000 */
[----:B------:R-:W-:Y:S02]  /*65b0*/  FFMA.FTZ R4, R195, R4, -R5 ;  /* 0x00000004c3047223 */ /* 0x000fe40000010805 */
[-C--:B------:R-:W-:Y:S02]  /*65c0*/  FFMA.FTZ R10, R206, R11.reuse, R10 ;  /* 0x0000000bce0a7223 */ /* 0x080fe4000001000a */
[----:B------:R-:W-:Y:S02]  /*65d0*/  FMUL.FTZ R11, R208, R11 ;  /* 0x0000000bd00b7220 */ /* 0x000fe40000410000 */
[----:B------:R-:W-:Y:S02]  /*65e0*/  FMUL.FTZ R5, R203, R6 ;  /* 0x00000006cb057220 */ /* 0x000fe40000410000 */
[----:B------:R-:W-:-:S02]  /*65f0*/  FFMA.FTZ R11, R206, R117, -R11 ;  /* 0x00000075ce0b7223 */ /* 0x000fc4000001080b */
[-C--:B------:R-:W-:Y:S02]  /*6600*/  FFMA.FTZ R5, R193, R4.reuse, -R5 ;  /* 0x00000004c1057223 */ /* 0x080fe40000010805 */
[----:B------:R-:W-:Y:S02]  /*6610*/  FMUL.FTZ R4, R203, R4 ;  /* 0x00000004cb047220 */ /* 0x000fe40000410000 */
[----:B------:R-:W-:Y:S02]  /*6620*/  FADD.FTZ R10, RZ, R10 ;  /* 0x0000000aff0a7221 */ /* 0x000fe40000010000 */
[----:B------:R-:W-:Y:S02]  /*6630*/  FFMA.FTZ R11, R67, R118, R11 ;  /* 0x00000076430b7223 */ /* 0x000fe4000001000b */
[----:B------:R-:W-:Y:S02]  /*6640*/  FFMA.FTZ R7, R193, R6, R4 ;  /* 0x00000006c1077223 */ /* 0x000fe40000010004 */
[----:B------:R-:W-:-:S02]  /*6650*/  FMUL.FTZ R6, R133, R10 ;  /* 0x0000000a85067220 */ /* 0x000fc40000410000 */
[-C--:B------:R-:W-:Y:S02]  /*6660*/  FMUL.FTZ R117, R133, R11.reuse ;  /* 0x0000000b85757220 */ /* 0x080fe40000410000 */
[C---:B------:R-:W-:Y:S02]  /*6670*/  FFMA.FTZ R6, R134.reuse, R11, -R6 ;  /* 0x0000000b86067223 */ /* 0x040fe40000010806 */
[----:B------:R-:W-:Y:S01]  /*6680*/  FFMA.FTZ R161, R134, R10, R117 ;  /* 0x0000000a86a17223 */ /* 0x000fe20000010075 */
[----:B------:R-:W-:Y:S01]  /*6690*/  HADD2.F32 R117, -RZ, R0.H0_H0 ;  /* 0x20000000ff757230 */ /* 0x000fe20000004100 */
[----:B------:R0:W1:Y:S01]  /*66a0*/  @P3 LDS.64 R10, [R50.X8+0x1888] ;  /* 0x00188800320a3984 */ /* 0x0000620000008a00 */
[----:B------:R-:W-:Y:S02]  /*66b0*/  FMUL.FTZ R4, R208, R5 ;  /* 0x00000005d0047220 */ /* 0x000fe40000410000 */
[----:B------:R-:W-:Y:S02]  /*66c0*/  FMUL.FTZ R146, R197, -R146 ;  /* 0x80000092c5927220 */ /* 0x000fe40000410000 */
[----:B------:R-:W-:-:S02]  /*66d0*/  FFMA.FTZ R4, R206, R7, R4 ;  /* 0x00000007ce047223 */ /* 0x000fc40000010004 */
[----:B------:R-:W-:Y:S02]  /*66e0*/  FMUL.FTZ R7, R208, R7 ;  /* 0x00000007d0077220 */ /* 0x000fe40000410000 */
[----:B------:R-:W-:Y:S02]  /*66f0*/  FMUL.FTZ R158, R133, R4 ;  /* 0x00000004859e7220 */ /* 0x000fe40000410000 */
[----:B------:R-:W-:Y:S02]  /*6700*/  FFMA.FTZ R7, R206, R5, -R7 ;  /* 0x00000005ce077223 */ /* 0x000fe40000010807 */
[----:B------:R-:W-:Y:S02]  /*6710*/  FFMA.FTZ R146, R195, R148, R146 ;  /* 0x00000094c3927223 */ /* 0x000fe40000010092 */
[-C--:B------:R-:W-:Y:S02]  /*6720*/  FMUL.FTZ R5, R133, R7.reuse ;  /* 0x0000000785057220 */ /* 0x080fe40000410000 */
[----:B------:R-:W-:-:S02]  /*6730*/  FFMA.FTZ R158, R134, R7, -R158 ;  /* 0x00000007869e7223 */ /* 0x000fc4000001089e */
[----:B------:R-:W-:Y:S01]  /*6740*/  FFMA.FTZ R5, R134, R4, R5 ;  /* 0x0000000486057223 */ /* 0x000fe20000010005 */
[----:B------:R-:W-:Y:S05]  /*6750*/  @P3 BRA `(.L_x_8140) ;  /* 0x0000007000003947 */ /* 0x000fea0003800000 */
[----:B0-----:R-:W-:Y:S01]  /*6760*/  ULDC UR18, c[0x0][0x174] ;  /* 0x00005d0000127ab9 */ /* 0x001fe20000000800 */
[----:B-1----:R-:W-:Y:S01]  /*6770*/  HFMA2.MMA R11, -RZ, RZ, 0, 0 ;  /* 0x00000000ff0b7435 */ /* 0x002fe200000001ff */
[----:B------:R-:W-:Y:S01]  /*6780*/  UISETP.NE.AND UP0, UPT, UR29, UR18, UPT ;  /* 0x000000121d00728c */ /* 0x000fe2000bf05270 */
[----:B------:R-:W-:Y:S02]  /*6790*/  MOV R10, 0x3f800000 ;  /* 0x3f800000000a7802 */ /* 0x000fe40000000f00 */
[----:B------:R-:W-:-:S03]  /*67a0*/  MOV R4, UR9 ;  /* 0x0000000900047c02 */ /* 0x000fc60008000f00 */
[----:B------:R-:W-:-:S13]  /*67b0*/  PLOP3.LUT P4, PT, PT, PT, UP0, 0x80, 0x0 ;  /* 0x000000000000781c */ /* 0x000fda0003f8f008 */
[----:B------:R0:W1:Y:S02]  /*67c0*/  @P4 LDS.64 R10, [R4+UR47] ;  /* 0x0000002f040a4984 */ /* 0x0000640008000a00 */
.L_x_8140:
[----:B0-----:R-:W-:Y:S05]  /*67d0*/  BSYNC B0 ;  /* 0x0000000000007941 */ /* 0x001fea0003800000 */
.L_x_8139:
[----:B------:R-:W-:Y:S01]  /*67e0*/  FADD.FTZ R161, RZ, R161 ;  /* 0x000000a1ffa17221 */ /* 0x000fe20000010000 */
[----:B------:R-:W0:Y:S01]  /*67f0*/  SHFL.UP PT, R4, R158, 0x1, RZ ;  /* 0x042000009e047989 */ /* 0x000e2200000e00ff */
[----:B------:R-:W-:Y:S01]  /*6800*/  FFMA.FTZ R162, R68, R117, R6 ;  /* 0x0000007544a27223 */ /* 0x000fe20000010006 */
[----:B------:R-:W-:Y:S01]  /*6810*/  ISETP.GE.AND P4, PT, R49, 0x1, PT ;  /* 0x000000013100780c */ /* 0x000fe20003f86270 */
[C---:B------:R-:W-:Y:S01]  /*6820*/  FMUL.FTZ R181, R112.reuse, R155 ;  /* 0x0000009b70b57220 */ /* 0x040fe20000410000 */
[----:B------:R-:W2:Y:S01]  /*6830*/  SHFL.UP PT, R145, R161, 0x1, RZ ;  /* 0x04200000a1917989 */ /* 0x000ea200000e00ff */
[-C--:B------:R-:W-:Y:S01]  /*6840*/  FMUL.FTZ R183, R112, R156.reuse ;  /* 0x0000009c70b77220 */ /* 0x080fe20000410000 */
[----:B------:R-:W-:Y:S01]  /*6850*/  BSSY B0, `(.L_x_8141) ;  /* 0x000010e000007945 */ /* 0x000fe20003800000 */
[----:B------:R-:W-:Y:S01]  /*6860*/  FADD.FTZ R147, R181, R150 ;  /* 0x00000096b5937221 */ /* 0x000fe20000010000 */
[----:B------:R-:W3:Y:S01]  /*6870*/  SHFL.UP PT, R7, R162, 0x1, RZ ;  /* 0x04200000a2077989 */ /* 0x000ee200000e00ff */
[----:B------:R-:W-:Y:S01]  /*6880*/  FADD.FTZ R149, -R183, R146 ;  /* 0x00000092b7957221 */ /* 0x000fe20000010100 */
[----:B------:R-:W-:Y:S01]  /*6890*/  MOV R150, UR29 ;  /* 0x0000001d00967c02 */ /* 0x000fe20008000f00 */
[C---:B------:R-:W-:Y:S01]  /*68a0*/  FMUL.FTZ R148, R194.reuse, -R147 ;  /* 0x80000093c2947220 */ /* 0x040fe20000410000 */
[----:B------:R-:W4:Y:S01]  /*68b0*/  SHFL.UP PT, R6, R5, 0x1, RZ ;  /* 0x0420000005067989 */ /* 0x000f2200000e00ff */
[-C--:B------:R-:W-:Y:S01]  /*68c0*/  FMUL.FTZ R146, R194, -R149.reuse ;  /* 0x80000095c2927220 */ /* 0x080fe20000410000 */
[----:B------:R-:W-:Y:S01]  /*68d0*/  ISETP.GE.OR P0, PT, R150, c[0x0][0x174], P0 ;  /* 0x00005d0096007a0c */ /* 0x000fe20000706670 */
[C---:B------:R-:W-:Y:S01]  /*68e0*/  FFMA.FTZ R149, R192.reuse, R149, R148 ;  /* 0x00000095c0957223 */ /* 0x040fe20000010094 */
[----:B-----5:R-:W-:Y:S01]  /*68f0*/  SHFL.IDX PT, R13, R13, RZ, 0x1f ;  /* 0x00001fff0d0d7589 */ /* 0x020fe200000e0000 */
[----:B------:R-:W-:Y:S01]  /*6900*/  FMUL.FTZ R190, R111, R156 ;  /* 0x0000009c6fbe7220 */ /* 0x000fe20000410000 */
[C---:B------:R-:W-:Y:S01]  /*6910*/  ISETP.GT.U32.AND P5, PT, R201.reuse, 0x17, PT ;  /* 0x00000017c900780c */ /* 0x040fe20003fa4070 */
[----:B------:R-:W-:Y:S01]  /*6920*/  FFMA.FTZ R147, R192, R147, -R146 ;  /* 0x00000093c0937223 */ /* 0x000fe20000010892 */
[----:B------:R-:W-:Y:S01]  /*6930*/  ISETP.GT.U32.AND P6, PT, R201, 0xf, PT ;  /* 0x0000000fc900780c */ /* 0x000fe20003fc4070 */
[----:B------:R-:W-:-:S02]  /*6940*/  FMUL.FTZ R184, R111, R155 ;  /* 0x0000009b6fb87220 */ /* 0x000fc40000410000 */
[----:B------:R-:W-:Y:S02]  /*6950*/  FADD.FTZ R148, -R190, R149 ;  /* 0x00000095be947221 */ /* 0x000fe40000010100 */
[----:B------:R-:W-:Y:S02]  /*6960*/  FADD.FTZ R146, R184, R147 ;  /* 0x00000093b8927221 */ /* 0x000fe40000010000 */
[C---:B------:R-:W-:Y:S02]  /*6970*/  FMUL.FTZ R149, R187.reuse, -R148 ;  /* 0x80000094bb957220 */ /* 0x040fe40000410000 */
[-C--:B------:R-:W-:Y:S02]  /*6980*/  FMUL.FTZ R151, R187, -R146.reuse ;  /* 0x80000092bb977220 */ /* 0x080fe40000410000 */
[C---:B------:R-:W-:Y:S02]  /*6990*/  FFMA.FTZ R152, R185.reuse, R146, -R149 ;  /* 0x00000092b9987223 */ /* 0x040fe40000010895 */
[----:B------:R-:W-:-:S02]  /*69a0*/  FFMA.FTZ R154, R185, R148, R151 ;  /* 0x00000094b99a7223 */ /* 0x000fc40000010097 */
[C---:B0-----:R-:W-:Y:S02]  /*69b0*/  FMUL.FTZ R147, R5.reuse, R4 ;  /* 0x0000000405937220 */ /* 0x041fe40000410000 */
[C---:B--2---:R-:W-:Y:S02]  /*69c0*/  FMUL.FTZ R146, R5.reuse, R145 ;  /* 0x0000009105927220 */ /* 0x044fe40000410000 */
[CC--:B---3--:R-:W-:Y:S02]  /*69d0*/  FMUL.FTZ R148, R5.reuse, R7.reuse ;  /* 0x0000000705947220 */ /* 0x0c8fe40000410000 */
[C---:B----4-:R-:W-:Y:S02]  /*69e0*/  FFMA.FTZ R150, R158.reuse, R6, R147 ;  /* 0x000000069e967223 */ /* 0x050fe40000010093 */
[C---:B------:R-:W-:Y:S02]  /*69f0*/  FFMA.FTZ R7, R158.reuse, R7, -R146 ;  /* 0x000000079e077223 */ /* 0x040fe40000010892 */
[----:B------:R-:W-:Y:S01]  /*6a00*/  FFMA.FTZ R148, R158, R145, R148 ;  /* 0x000000919e947223 */ /* 0x000fe20000010094 */
[C---:B------:R-:W-:Y:S01]  /*6a10*/  FSEL R150, R5.reuse, R150, !P4 ;  /* 0x0000009605967208 */ /* 0x040fe20006000000 */
[----:B------:R-:W-:-:S02]  /*6a20*/  FMUL.FTZ R147, R5, R6 ;  /* 0x0000000605937220 */ /* 0x000fc40000410000 */
[----:B------:R-:W-:Y:S02]  /*6a30*/  @P4 FADD.FTZ R162, R162, R7 ;  /* 0x00000007a2a24221 */ /* 0x000fe40000010000 */
[----:B------:R-:W-:Y:S01]  /*6a40*/  @P4 FADD.FTZ R161, R161, R148 ;  /* 0x00000094a1a14221 */ /* 0x000fe20000010000 */
[----:B------:R-:W-:Y:S01]  /*6a50*/  SHFL.UP PT, R7, R150, 0x2, RZ ;  /* 0x0440000096077989 */ /* 0x000fe200000e00ff */
[----:B------:R-:W-:Y:S01]  /*6a60*/  @P4 FFMA.FTZ R158, R158, R4, -R147 ;  /* 0x000000049e9e4223 */ /* 0x000fe20000010893 */
[----:B------:R-:W-:Y:S01]  /*6a70*/  ISETP.GE.AND P4, PT, R49, 0x2, PT ;  /* 0x000000023100780c */ /* 0x000fe20003f86270 */
[C---:B------:R-:W-:Y:S01]  /*6a80*/  FMUL.FTZ R209, R110.reuse, R156 ;  /* 0x0000009c6ed17220 */ /* 0x040fe20000410000 */
[----:B------:R-:W0:Y:S01]  /*6a90*/  SHFL.UP PT, R145, R162, 0x2, RZ ;  /* 0x04400000a2917989 */ /* 0x000e2200000e00ff */
[----:B------:R-:W-:Y:S02]  /*6aa0*/  FMUL.FTZ R207, R110, R155 ;  /* 0x0000009b6ecf7220 */ /* 0x000fe40000410000 */
[----:B-1----:R-:W-:Y:S01]  /*6ab0*/  FMUL.FTZ R4, R133, -R10 ;  /* 0x8000000a85047220 */ /* 0x002fe20000410000 */
[----:B------:R-:W1:Y:S01]  /*6ac0*/  SHFL.UP PT, R147, R161, 0x2, RZ ;  /* 0x04400000a1937989 */ /* 0x000e6200000e00ff */
[----:B------:R-:W-:-:S02]  /*6ad0*/  FADD.FTZ R154, -R209, R154 ;  /* 0x0000009ad19a7221 */ /* 0x000fc40000010100 */
[----:B------:R-:W-:Y:S01]  /*6ae0*/  FADD.FTZ R152, R207, R152 ;  /* 0x00000098cf987221 */ /* 0x000fe20000010000 */
[----:B------:R-:W2:Y:S01]  /*6af0*/  SHFL.UP PT, R5, R158, 0x2, RZ ;  /* 0x044000009e057989 */ /* 0x000ea200000e00ff */
[-C--:B------:R-:W-:Y:S02]  /*6b00*/  FMUL.FTZ R149, R133, R11.reuse ;  /* 0x0000000b85957220 */ /* 0x080fe40000410000 */
[C---:B------:R-:W-:Y:S02]  /*6b10*/  FFMA.FTZ R151, R134.reuse, -R11, R4 ;  /* 0x8000000b86977223 */ /* 0x040fe40000010004 */
[C---:B------:R-:W-:Y:S02]  /*6b20*/  FMUL.FTZ R4, R191.reuse, -R154 ;  /* 0x8000009abf047220 */ /* 0x040fe40000410000 */
[----:B------:R-:W-:Y:S02]  /*6b30*/  FMUL.FTZ R6, R191, -R152 ;  /* 0x80000098bf067220 */ /* 0x000fe40000410000 */
[----:B------:R-:W-:-:S02]  /*6b40*/  FFMA.FTZ R149, R134, R10, -R149 ;  /* 0x0000000a86957223 */ /* 0x000fc40000010895 */
[C---:B------:R-:W-:Y:S02]  /*6b50*/  FFMA.FTZ R152, R189.reuse, R152, -R4 ;  /* 0x00000098bd987223 */ /* 0x040fe40000010804 */
[C---:B------:R-:W-:Y:S02]  /*6b60*/  FMUL.FTZ R4, R208.reuse, -R151 ;  /* 0x80000097d0047220 */ /* 0x040fe40000410000 */
[----:B------:R-:W-:Y:S02]  /*6b70*/  FFMA.FTZ R153, R189, R154, R6 ;  /* 0x0000009abd997223 */ /* 0x000fe40000010006 */
[----:B------:R-:W-:Y:S02]  /*6b80*/  FMUL.FTZ R205, R109, R155 ;  /* 0x0000009b6dcd7220 */ /* 0x000fe40000410000 */
[-C--:B------:R-:W-:Y:S02]  /*6b90*/  FMUL.FTZ R6, R208, -R149.reuse ;  /* 0x80000095d0067220 */ /* 0x080fe40000410000 */
[----:B------:R-:W-:-:S02]  /*6ba0*/  FFMA.FTZ R4, R206, R149, -R4 ;  /* 0x00000095ce047223 */ /* 0x000fc40000010804 */
[----:B------:R-:W-:Y:S02]  /*6bb0*/  FMUL.FTZ R196, R109, R156 ;  /* 0x0000009c6dc47220 */ /* 0x000fe40000410000 */
[----:B------:R-:W-:Y:S02]  /*6bc0*/  FADD.FTZ R149, R205, R152 ;  /* 0x00000098cd957221 */ /* 0x000fe40000010000 */
[----:B------:R-:W-:Y:S02]  /*6bd0*/  FFMA.FTZ R6, R206, R151, R6 ;  /* 0x00000097ce067223 */ /* 0x000fe40000010006 */
[----:B------:R-:W-:Y:S02]  /*6be0*/  FADD.FTZ R153, -R196, R153 ;  /* 0x00000099c4997221 */ /* 0x000fe40000010100 */
[----:B------:R-:W-:Y:S02]  /*6bf0*/  FMUL.FTZ R152, R204, -R149 ;  /* 0x80000095cc987220 */ /* 0x000fe40000410000 */
[----:B------:R-:W-:-:S02]  /*6c00*/  FMUL.FTZ R146, R203, -R6 ;  /* 0x80000006cb927220 */ /* 0x000fc40000410000 */
[-C--:B------:R-:W-:Y:S02]  /*6c10*/  FMUL.FTZ R148, R203, -R4.reuse ;  /* 0x80000004cb947220 */ /* 0x080fe40000410000 */
[----:B------:R-:W-:Y:S02]  /*6c20*/  FFMA.FTZ R160, R202, R153, R152 ;  /* 0x00000099caa07223 */ /* 0x000fe40000010098 */
[C---:B------:R-:W-:Y:S02]  /*6c30*/  FFMA.FTZ R152, R193.reuse, R4, -R146 ;  /* 0x00000004c1987223 */ /* 0x040fe40000010892 */
[----:B------:R-:W-:Y:S02]  /*6c40*/  FFMA.FTZ R154, R193, R6, R148 ;  /* 0x00000006c19a7223 */ /* 0x000fe40000010094 */
[C---:B0-----:R-:W-:Y:S02]  /*6c50*/  FMUL.FTZ R148, R150.reuse, R145 ;  /* 0x0000009196947220 */ /* 0x041fe40000410000 */
[----:B-1----:R-:W-:-:S02]  /*6c60*/  FMUL.FTZ R146, R150, R147 ;  /* 0x0000009396927220 */ /* 0x002fc40000410000 */
[C---:B--2---:R-:W-:Y:S02]  /*6c70*/  FMUL.FTZ R6, R150.reuse, R5 ;  /* 0x0000000596067220 */ /* 0x044fe40000410000 */
[----:B------:R-:W-:Y:S02]  /*6c80*/  FMUL.FTZ R4, R150, R7 ;  /* 0x0000000796047220 */ /* 0x000fe40000410000 */
[----:B------:R-:W-:Y:S02]  /*6c90*/  FMUL.FTZ R151, R204, -R153 ;  /* 0x80000099cc977220 */ /* 0x000fe40000410000 */
[C---:B------:R-:W-:Y:S02]  /*6ca0*/  FFMA.FTZ R148, R158.reuse, R147, R148 ;  /* 0x000000939e947223 */ /* 0x040fe40000010094 */
[C---:B------:R-:W-:Y:S02]  /*6cb0*/  FFMA.FTZ R145, R158.reuse, R145, -R146 ;  /* 0x000000919e917223 */ /* 0x040fe40000010892 */
[----:B------:R-:W-:-:S02]  /*6cc0*/  FFMA.FTZ R7, R158, R7, R6 ;  /* 0x000000079e077223 */ /* 0x000fc40000010006 */
[----:B------:R-:W-:Y:S02]  /*6cd0*/  @P4 FFMA.FTZ R158, R158, R5, -R4 ;  /* 0x000000059e9e4223 */ /* 0x000fe40000010804 */
[----:B------:R-:W-:Y:S01]  /*6ce0*/  FFMA.FTZ R151, R202, R149, -R151 ;  /* 0x00000095ca977223 */ /* 0x000fe20000010897 */
[----:B------:R-:W-:Y:S01]  /*6cf0*/  FSEL R7, R150, R7, !P4 ;  /* 0x0000000796077208 */ /* 0x000fe20006000000 */
[----:B------:R-:W-:Y:S02]  /*6d00*/  FMUL.FTZ R212, R108, R155 ;  /* 0x0000009b6cd47220 */ /* 0x000fe40000410000 */
[----:B------:R-:W-:Y:S02]  /*6d10*/  FMUL.FTZ R4, R197, -R152 ;  /* 0x80000098c5047220 */ /* 0x000fe40000410000 */
[----:B------:R-:W-:Y:S01]  /*6d20*/  @P4 FADD.FTZ R161, R161, R148 ;  /* 0x00000094a1a14221 */ /* 0x000fe20000010000 */
[----:B------:R-:W-:Y:S01]  /*6d30*/  SHFL.UP PT, R5, R7, 0x4, RZ ;  /* 0x0480000007057989 */ /* 0x000fe200000e00ff */
[----:B------:R-:W-:Y:S01]  /*6d40*/  @P4 FADD.FTZ R162, R162, R145 ;  /* 0x00000091a2a24221 */ /* 0x000fe20000010000 */
[----:B------:R-:W-:Y:S01]  /*6d50*/  ISETP.GE.AND P4, PT, R49, 0x4, PT ;  /* 0x000000043100780c */ /* 0x000fe20003f86270 */
[----:B------:R-:W-:Y:S01]  /*6d60*/  FMUL.FTZ R211, R108, R156 ;  /* 0x0000009c6cd37220 */ /* 0x000fe20000410000 */
[----:B------:R-:W0:Y:S01]  /*6d70*/  SHFL.UP PT, R145, R161, 0x4, RZ ;  /* 0x04800000a1917989 */ /* 0x000e2200000e00ff */
[----:B------:R-:W-:-:S02]  /*6d80*/  FADD.FTZ R151, R212, R151 ;  /* 0x00000097d4977221 */ /* 0x000fc40000010000 */
[-C--:B------:R-:W-:Y:S01]  /*6d90*/  FFMA.FTZ R149, R195, R154.reuse, R4 ;  /* 0x0000009ac3957223 */ /* 0x080fe20000010004 */
[----:B------:R-:W1:Y:S01]  /*6da0*/  SHFL.UP PT, R6, R162, 0x4, RZ ;  /* 0x04800000a2067989 */ /* 0x000e6200000e00ff */
[----:B------:R-:W-:Y:S02]  /*6db0*/  FADD.FTZ R147, -R211, R160 ;  /* 0x000000a0d3937221 */ /* 0x000fe40000010100 */
[C---:B------:R-:W-:Y:S01]  /*6dc0*/  FMUL.FTZ R148, R198.reuse, -R151 ;  /* 0x80000097c6947220 */ /* 0x040fe20000410000 */
[----:B------:R-:W2:Y:S01]  /*6dd0*/  SHFL.UP PT, R4, R158, 0x4, RZ ;  /* 0x048000009e047989 */ /* 0x000ea200000e00ff */
[----:B------:R-:W-:Y:S02]  /*6de0*/  FMUL.FTZ R154, R197, -R154 ;  /* 0x8000009ac59a7220 */ /* 0x000fe40000410000 */
[-C--:B------:R-:W-:Y:S02]  /*6df0*/  FMUL.FTZ R146, R198, -R147.reuse ;  /* 0x80000093c6927220 */ /* 0x080fe40000410000 */
[----:B------:R-:W-:-:S02]  /*6e00*/  FFMA.FTZ R153, R200, R147, R148 ;  /* 0x00000093c8997223 */ /* 0x000fc40000010094 */
[----:B------:R-:W-:Y:S02]  /*6e10*/  FFMA.FTZ R147, R195, R152, -R154 ;  /* 0x00000098c3937223 */ /* 0x000fe4000001089a */
[----:B------:R-:W-:Y:S02]  /*6e20*/  FFMA.FTZ R151, R200, R151, -R146 ;  /* 0x00000097c8977223 */ /* 0x000fe40000010892 */
        /* <DEDUP_REMOVED lines=18> */
[C---:B--2---:R-:W-:Y:S02]  /*6f50*/  FMUL.FTZ R146, R7.reuse, R4 ;  /* 0x0000000407927220 */ /* 0x044fe40000410000 */
[----:B------:R-:W-:Y:S02]  /*6f60*/  FMUL.FTZ R147, R7, R5 ;  /* 0x0000000507937220 */ /* 0x000fe40000410000 */
[C---:B------:R-:W-:Y:S02]  /*6f70*/  FFMA.FTZ R149, R158.reuse, R6, -R149 ;  /* 0x000000069e957223 */ /* 0x040fe40000010895 */
[----:B------:R-:W-:-:S02]  /*6f80*/  FFMA.FTZ R148, R158, R145, R148 ;  /* 0x000000919e947223 */ /* 0x000fc40000010094 */
[C---:B------:R-:W-:Y:S02]  /*6f90*/  FFMA.FTZ R146, R158.reuse, R5, R146 ;  /* 0x000000059e927223 */ /* 0x040fe40000010092 */
[----:B------:R-:W-:Y:S02]  /*6fa0*/  @P4 FFMA.FTZ R158, R158, R4, -R147 ;  /* 0x000000049e9e4223 */ /* 0x000fe40000010893 */
[----:B------:R-:W-:Y:S01]  /*6fb0*/  FMUL.FTZ R154, R106, R155 ;  /* 0x0000009b6a9a7220 */ /* 0x000fe20000410000 */
[----:B------:R-:W-:Y:S01]  /*6fc0*/  FSEL R7, R7, R146, !P4 ;  /* 0x0000009207077208 */ /* 0x000fe20006000000 */
[----:B------:R-:W-:Y:S02]  /*6fd0*/  FMUL.FTZ R4, R191, -R150 ;  /* 0x80000096bf047220 */ /* 0x000fe40000410000 */
[----:B------:R-:W-:Y:S02]  /*6fe0*/  @P4 FADD.FTZ R162, R162, R149 ;  /* 0x00000095a2a24221 */ /* 0x000fe40000010000 */
[----:B------:R-:W-:Y:S01]  /*6ff0*/  @P4 FADD.FTZ R161, R161, R148 ;  /* 0x00000094a1a14221 */ /* 0x000fe20000010000 */
[----:B------:R-:W-:Y:S01]  /*7000*/  SHFL.UP PT, R5, R7, 0x8, RZ ;  /* 0x0500000007057989 */ /* 0x000fe200000e00ff */
[----:B------:R-:W-:Y:S01]  /*7010*/  FMUL.FTZ R153, R106, R156 ;  /* 0x0000009c6a997220 */ /* 0x000fe20000410000 */
[----:B------:R-:W-:Y:S01]  /*7020*/  ISETP.GE.AND P4, PT, R49, 0x8, PT ;  /* 0x000000083100780c */ /* 0x000fe20003f86270 */
[----:B------:R-:W-:Y:S01]  /*7030*/  FADD.FTZ R145, R154, R151 ;  /* 0x000000979a917221 */ /* 0x000fe20000010000 */
[----:B------:R-:W0:Y:S01]  /*7040*/  SHFL.UP PT, R6, R162, 0x8, RZ ;  /* 0x05000000a2067989 */ /* 0x000e2200000e00ff */
[----:B------:R-:W-:-:S02]  /*7050*/  FFMA.FTZ R151, R189, R152, R4 ;  /* 0x00000098bd977223 */ /* 0x000fc40000010004 */
[----:B------:R-:W-:Y:S01]  /*7060*/  FADD.FTZ R166, -R153, R166 ;  /* 0x000000a699a67221 */ /* 0x000fe20000010100 */
[----:B------:R-:W1:Y:S01]  /*7070*/  SHFL.UP PT, R4, R158, 0x8, RZ ;  /* 0x050000009e047989 */ /* 0x000e6200000e00ff */
[----:B------:R-:W-:Y:S02]  /*7080*/  FMUL.FTZ R149, R135, -R145 ;  /* 0x8000009187957220 */ /* 0x000fe40000410000 */
[----:B------:R-:W-:Y:S01]  /*7090*/  FMUL.FTZ R152, R191, -R152 ;  /* 0x80000098bf987220 */ /* 0x000fe20000410000 */
[----:B------:R-:W2:Y:S01]  /*70a0*/  SHFL.UP PT, R147, R161, 0x8, RZ ;  /* 0x05000000a1937989 */ /* 0x000ea200000e00ff */
[-C--:B------:R-:W-:Y:S02]  /*70b0*/  FMUL.FTZ R146, R135, -R166.reuse ;  /* 0x800000a687927220 */ /* 0x080fe40000410000 */
[----:B------:R-:W-:Y:S02]  /*70c0*/  FFMA.FTZ R166, R136, R166, R149 ;  /* 0x000000a688a67223 */ /* 0x000fe40000010095 */
[----:B------:R-:W-:-:S02]  /*70d0*/  FFMA.FTZ R149, R189, R150, -R152 ;  /* 0x00000096bd957223 */ /* 0x000fc40000010898 */
[----:B------:R-:W-:Y:S02]  /*70e0*/  FFMA.FTZ R165, R136, R145, -R146 ;  /* 0x0000009188a57223 */ /* 0x000fe40000010892 */
[C---:B------:R-:W-:Y:S02]  /*70f0*/  FMUL.FTZ R146, R105.reuse, R155 ;  /* 0x0000009b69927220 */ /* 0x040fe40000410000 */
[C---:B------:R-:W-:Y:S02]  /*7100*/  FMUL.FTZ R148, R204.reuse, -R151 ;  /* 0x80000097cc947220 */ /* 0x040fe40000410000 */
[----:B------:R-:W-:Y:S02]  /*7110*/  FMUL.FTZ R150, R204, -R149 ;  /* 0x80000095cc967220 */ /* 0x000fe40000410000 */
[----:B------:R-:W-:Y:S02]  /*7120*/  FMUL.FTZ R145, R105, R156 ;  /* 0x0000009c69917220 */ /* 0x000fe40000410000 */
[----:B------:R-:W-:-:S02]  /*7130*/  FADD.FTZ R165, R146, R165 ;  /* 0x000000a592a57221 */ /* 0x000fc40000010000 */
[C---:B------:R-:W-:Y:S02]  /*7140*/  FFMA.FTZ R149, R202.reuse, R149, -R148 ;  /* 0x00000095ca957223 */ /* 0x040fe40000010894 */
[----:B------:R-:W-:Y:S02]  /*7150*/  FFMA.FTZ R151, R202, R151, R150 ;  /* 0x00000097ca977223 */ /* 0x000fe40000010096 */
[----:B------:R-:W-:Y:S02]  /*7160*/  FADD.FTZ R166, -R145, R166 ;  /* 0x000000a691a67221 */ /* 0x000fe40000010100 */
[----:B------:R-:W-:Y:S02]  /*7170*/  FMUL.FTZ R171, R137, -R165 ;  /* 0x800000a589ab7220 */ /* 0x000fe40000410000 */
[C---:B------:R-:W-:Y:S02]  /*7180*/  FMUL.FTZ R148, R198.reuse, -R151 ;  /* 0x80000097c6947220 */ /* 0x040fe40000410000 */
        /* <DEDUP_REMOVED lines=9> */
[----:B------:R-:W-:Y:S02]  /*7220*/  FFMA.FTZ R165, R138, R165, -R152 ;  /* 0x000000a58aa57223 */ /* 0x000fe40000010898 */
[C---:B------:R-:W-:Y:S02]  /*7230*/  FFMA.FTZ R150, R158.reuse, R147, R150 ;  /* 0x000000939e967223 */ /* 0x040fe40000010096 */
[C---:B------:R-:W-:Y:S02]  /*7240*/  FFMA.FTZ R152, R158.reuse, R5, R148 ;  /* 0x000000059e987223 */ /* 0x040fe40000010094 */
[----:B------:R-:W-:-:S02]  /*7250*/  FFMA.FTZ R151, R158, R6, -R151 ;  /* 0x000000069e977223 */ /* 0x000fc40000010897 */
[----:B------:R-:W-:Y:S01]  /*7260*/  @P4 FFMA.FTZ R158, R158, R4, -R149 ;  /* 0x000000049e9e4223 */ /* 0x000fe20000010895 */
[----:B------:R-:W-:Y:S01]  /*7270*/  FSEL R152, R7, R152, !P4 ;  /* 0x0000009807987208 */ /* 0x000fe20006000000 */
[C---:B------:R-:W-:Y:S02]  /*7280*/  FMUL.FTZ R147, R104.reuse, R156 ;  /* 0x0000009c68937220 */ /* 0x040fe40000410000 */
[----:B------:R-:W-:Y:S01]  /*7290*/  FMUL.FTZ R148, R104, R155 ;  /* 0x0000009b68947220 */ /* 0x000fe20000410000 */
[----:B------:R-:W0:Y:S01]  /*72a0*/  SHFL.UP PT, R5, R158, 0x10, RZ ;  /* 0x060000009e057989 */ /* 0x000e2200000e00ff */
[----:B------:R-:W-:Y:S02]  /*72b0*/  @P4 FADD.FTZ R161, R161, R150 ;  /* 0x00000096a1a14221 */ /* 0x000fe40000010000 */
[----:B------:R-:W-:Y:S01]  /*72c0*/  @P4 FADD.FTZ R162, R162, R151 ;  /* 0x00000097a2a24221 */ /* 0x000fe20000010000 */
[----:B------:R-:W1:Y:S01]  /*72d0*/  SHFL.UP PT, R7, R152, 0x10, RZ ;  /* 0x0600000098077989 */ /* 0x000e6200000e00ff */
[----:B------:R-:W-:Y:S01]  /*72e0*/  FMUL.FTZ R4, R159, -R172 ;  /* 0x800000ac9f047220 */ /* 0x000fe20000410000 */
[----:B------:R-:W-:Y:S01]  /*72f0*/  ISETP.GE.AND P4, PT, R49, 0x10, PT ;  /* 0x000000103100780c */ /* 0x000fe20003f86270 */
[----:B------:R-:W-:Y:S01]  /*7300*/  FADD.FTZ R174, -R147, R174 ;  /* 0x000000ae93ae7221 */ /* 0x000fe20000010100 */
[----:B------:R-:W-:Y:S01]  /*7310*/  SHFL.UP PT, R151, R162, 0x10, RZ ;  /* 0x06000000a2977989 */ /* 0x000fe200000e00ff */
[----:B------:R-:W-:-:S02]  /*7320*/  FADD.FTZ R149, R148, R165 ;  /* 0x000000a594957221 */ /* 0x000fc40000010000 */
[-C--:B------:R-:W-:Y:S01]  /*7330*/  FMUL.FTZ R6, R159, -R166.reuse ;  /* 0x800000a69f067220 */ /* 0x080fe20000410000 */
[----:B------:R-:W2:Y:S01]  /*7340*/  SHFL.UP PT, R165, R161, 0x10, RZ ;  /* 0x06000000a1a57989 */ /* 0x000ea200000e00ff */
[----:B------:R-:W-:Y:S02]  /*7350*/  FFMA.FTZ R4, R157, R166, -R4 ;  /* 0x000000a69d047223 */ /* 0x000fe40000010804 */
[C---:B------:R-:W-:Y:S02]  /*7360*/  FMUL.FTZ R150, R139.reuse, -R174 ;  /* 0x800000ae8b967220 */ /* 0x040fe40000410000 */
[----:B------:R-:W-:Y:S02]  /*7370*/  FMUL.FTZ R171, R139, -R149 ;  /* 0x800000958bab7220 */ /* 0x000fe40000410000 */
[----:B------:R-:W-:Y:S02]  /*7380*/  FFMA.FTZ R6, R157, R172, R6 ;  /* 0x000000ac9d067223 */ /* 0x000fe40000010006 */
[----:B------:R-:W-:-:S02]  /*7390*/  FMUL.FTZ R175, R135, -R4 ;  /* 0x8000000487af7220 */ /* 0x000fc40000410000 */
[C---:B------:R-:W-:Y:S02]  /*73a0*/  FFMA.FTZ R177, R140.reuse, R149, -R150 ;  /* 0x000000958cb17223 */ /* 0x040fe40000010896 */
[----:B------:R-:W-:Y:S02]  /*73b0*/  FFMA.FTZ R174, R140, R174, R171 ;  /* 0x000000ae8cae7223 */ /* 0x000fe400000100ab */
[----:B------:R-:W-:Y:S02]  /*73c0*/  FMUL.FTZ R150, R103, R155 ;  /* 0x0000009b67967220 */ /* 0x000fe40000410000 */
[-C--:B------:R-:W-:Y:S02]  /*73d0*/  FMUL.FTZ R171, R135, -R6.reuse ;  /* 0x8000000687ab7220 */ /* 0x080fe40000410000 */
[----:B------:R-:W-:Y:S02]  /*73e0*/  FFMA.FTZ R175, R136, R6, R175 ;  /* 0x0000000688af7223 */ /* 0x000fe400000100af */
[----:B------:R-:W-:-:S02]  /*73f0*/  FMUL.FTZ R149, R103, R156 ;  /* 0x0000009c67957220 */ /* 0x000fc40000410000 */
[----:B------:R-:W-:Y:S02]  /*7400*/  FADD.FTZ R177, R150, R177 ;  /* 0x000000b196b17221 */ /* 0x000fe40000010000 */
[----:B------:R-:W-:Y:S02]  /*7410*/  FFMA.FTZ R171, R136, R4, -R171 ;  /* 0x0000000488ab7223 */ /* 0x000fe400000108ab */
[----:B------:R-:W-:Y:S02]  /*7420*/  FMUL.FTZ R4, R137, -R175 ;  /* 0x800000af89047220 */ /* 0x000fe40000410000 */
[----:B------:R-:W-:Y:S02]  /*7430*/  FADD.FTZ R174, -R149, R174 ;  /* 0x000000ae95ae7221 */ /* 0x000fe40000010100 */
[----:B------:R-:W-:Y:S02]  /*7440*/  FMUL.FTZ R213, R141, -R177 ;  /* 0x800000b18dd57220 */ /* 0x000fe40000410000 */
[----:B------:R-:W-:-:S02]  /*7450*/  FFMA.FTZ R172, R138, R171, -R4 ;  /* 0x000000ab8aac7223 */ /* 0x000fc40000010804 */
[----:B0-----:R-:W-:Y:S02]  /*7460*/  FMUL.FTZ R4, R152, R5 ;  /* 0x0000000598047220 */ /* 0x001fe40000410000 */
[-C--:B------:R-:W-:Y:S02]  /*7470*/  FMUL.FTZ R6, R141, -R174.reuse ;  /* 0x800000ae8d067220 */ /* 0x080fe40000410000 */
[----:B------:R-:W-:Y:S02]  /*7480*/  FFMA.FTZ R176, R142, R174, R213 ;  /* 0x000000ae8eb07223 */ /* 0x000fe400000100d5 */
[----:B------:R-:W-:Y:S02]  /*7490*/  FMUL.FTZ R174, R137, -R171 ;  /* 0x800000ab89ae7220 */ /* 0x000fe40000410000 */
[----:B-1----:R-:W-:Y:S01]  /*74a0*/  FFMA.FTZ R171, R158, R7, R4 ;  /* 0x000000079eab7223 */ /* 0x002fe20000010004 */
[----:B------:R-:W-:Y:S01]  /*74b0*/  MOV R4, 0x3f800000 ;  /* 0x3f80000000047802 */ /* 0x000fe20000000f00 */
[----:B------:R-:W-:-:S02]  /*74c0*/  FFMA.FTZ R179, R142, R177, -R6 ;  /* 0x000000b18eb37223 */ /* 0x000fc40000010806 */
[C---:B--2---:R-:W-:Y:S01]  /*74d0*/  FMUL.FTZ R6, R152.reuse, R165 ;  /* 0x000000a598067220 */ /* 0x044fe20000410000 */
[C---:B------:R-:W-:Y:S01]  /*74e0*/  FSEL R171, R152.reuse, R171, !P4 ;  /* 0x000000ab98ab7208 */ /* 0x040fe20006000000 */
[C---:B------:R-:W-:Y:S02]  /*74f0*/  FMUL.FTZ R166, R152.reuse, R151 ;  /* 0x0000009798a67220 */ /* 0x040fe40000410000 */
[----:B------:R-:W-:Y:S02]  /*7500*/  FMUL.FTZ R7, R152, R7 ;  /* 0x0000000798077220 */ /* 0x000fe40000410000 */
[C---:B------:R-:W-:Y:S01]  /*7510*/  FFMA.FTZ R151, R158.reuse, R151, -R6 ;  /* 0x000000979e977223 */ /* 0x040fe20000010806 */
[----:B------:R-:W-:Y:S01]  /*7520*/  SHFL.UP PT, R171, R171, 0x1, RZ ;  /* 0x04200000abab7989 */ /* 0x000fe200000e00ff */
[C---:B------:R-:W-:Y:S02]  /*7530*/  FFMA.FTZ R166, R158.reuse, R165, R166 ;  /* 0x000000a59ea67223 */ /* 0x040fe400000100a6 */
[----:B------:R-:W-:Y:S01]  /*7540*/  @P4 FFMA.FTZ R158, R158, R5, -R7 ;  /* 0x000000059e9e4223 */ /* 0x000fe20000010807 */
[----:B------:R0:W1:Y:S01]  /*7550*/  SHFL.IDX PT, R165, R12, RZ, 0x1f ;  /* 0x00001fff0ca57589 */ /* 0x00006200000e0000 */
[----:B------:R-:W-:Y:S01]  /*7560*/  @P4 FADD.FTZ R161, R161, R166 ;  /* 0x000000a6a1a14221 */ /* 0x000fe20000010000 */
[----:B------:R-:W-:Y:S01]  /*7570*/  HFMA2.MMA R5, -RZ, RZ, 0, 0 ;  /* 0x00000000ff057435 */ /* 0x000fe200000001ff */
[----:B------:R-:W-:Y:S01]  /*7580*/  @P4 FADD.FTZ R162, R162, R151 ;  /* 0x00000097a2a24221 */ /* 0x000fe20000010000 */
[----:B------:R-:W-:Y:S01]  /*7590*/  CS2R R6, SRZ ;  /* 0x0000000000067805 */ /* 0x000fe2000001ff00 */
[----:B------:R-:W2:Y:S01]  /*75a0*/  SHFL.UP PT, R158, R158, 0x1, RZ ;  /* 0x042000009e9e7989 */ /* 0x000ea200000e00ff */
[----:B------:R-:W-:Y:S01]  /*75b0*/  FFMA.FTZ R174, R138, R175, R174 ;  /* 0x000000af8aae7223 */ /* 0x000fe200000100ae */
[----:B------:R-:W-:Y:S01]  /*75c0*/  ISETP.GT.U32.AND P4, PT, R201, 0x1b, PT ;  /* 0x0000001bc900780c */ /* 0x000fe20003f84070 */
[C---:B------:R-:W-:Y:S01]  /*75d0*/  FMUL.FTZ R177, R139.reuse, -R172 ;  /* 0x800000ac8bb17220 */ /* 0x040fe20000410000 */
[----:B------:R-:W3:Y:S01]  /*75e0*/  SHFL.UP PT, R161, R161, 0x1, RZ ;  /* 0x04200000a1a17989 */ /* 0x000ee200000e00ff */
[----:B------:R-:W-:-:S02]  /*75f0*/  FMUL.FTZ R175, R139, -R174 ;  /* 0x800000ae8baf7220 */ /* 0x000fc40000410000 */
[C---:B------:R-:W-:Y:S01]  /*7600*/  FFMA.FTZ R177, R140.reuse, R174, R177 ;  /* 0x000000ae8cb17223 */ /* 0x040fe200000100b1 */
[----:B------:R-:W4:Y:S01]  /*7610*/  SHFL.UP PT, R162, R162, 0x1, RZ ;  /* 0x04200000a2a27989 */ /* 0x000f2200000e00ff */
[----:B------:R-:W-:Y:S02]  /*7620*/  FFMA.FTZ R175, R140, R172, -R175 ;  /* 0x000000ac8caf7223 */ /* 0x000fe400000108af */
[C---:B------:R-:W-:Y:S01]  /*7630*/  FMUL.FTZ R152, R102.reuse, R155 ;  /* 0x0000009b66987220 */ /* 0x040fe20000410000 */
[----:B------:R-:W4:Y:S01]  /*7640*/  @!P0 LDS.128 R4, [UR7+0x1980] ;  /* 0x00198007ff048984 */ /* 0x000f220008000c00 */
[----:B------:R-:W-:Y:S01]  /*7650*/  FMUL.FTZ R166, R141, -R175 ;  /* 0x800000af8da67220 */ /* 0x000fe20000410000 */
[----:B------:R-:W-:Y:S01]  /*7660*/  ISETP.NE.AND P0, PT, R201, 0x1f, PT ;  /* 0x0000001fc900780c */ /* 0x000fe20003f05270 */
[----:B------:R-:W-:Y:S02]  /*7670*/  FMUL.FTZ R151, R102, R156 ;  /* 0x0000009c66977220 */ /* 0x000fe40000410000 */
[----:B0-----:R-:W-:-:S02]  /*7680*/  FMUL.FTZ R12, R141, -R177 ;  /* 0x800000b18d0c7220 */ /* 0x001fc40000410000 */
[----:B------:R-:W-:Y:S02]  /*7690*/  FFMA.FTZ R177, R142, R177, R166 ;  /* 0x000000b18eb17223 */ /* 0x000fe400000100a6 */
[----:B-1----:R-:W-:Y:S02]  /*76a0*/  FMUL.FTZ R166, R171, R165 ;  /* 0x000000a5aba67220 */ /* 0x002fe40000410000 */
[----:B------:R-:W-:Y:S02]  /*76b0*/  FADD.FTZ R176, -R151, R176 ;  /* 0x000000b097b07221 */ /* 0x000fe40000010100 */
[----:B------:R-:W-:Y:S02]  /*76c0*/  FADD.FTZ R179, R152, R179 ;  /* 0x000000b398b37221 */ /* 0x000fe40000010000 */
[----:B------:R-:W-:Y:S02]  /*76d0*/  FFMA.FTZ R175, R142, R175, -R12 ;  /* 0x000000af8eaf7223 */ /* 0x000fe4000001080c */
[----:B------:R-:W-:-:S02]  /*76e0*/  FMUL.FTZ R12, R171, R13 ;  /* 0x0000000dab0c7220 */ /* 0x000fc40000410000 */
[C---:B--2---:R-:W-:Y:S02]  /*76f0*/  FFMA.FTZ R166, R158.reuse, R13, R166 ;  /* 0x0000000d9ea67223 */ /* 0x044fe400000100a6 */
[C---:B------:R-:W-:Y:S02]  /*7700*/  FMUL.FTZ R172, R143.reuse, -R176 ;  /* 0x800000b08fac7220 */ /* 0x040fe40000410000 */
[----:B------:R-:W-:Y:S02]  /*7710*/  FMUL.FTZ R213, R143, -R179 ;  /* 0x800000b38fd57220 */ /* 0x000fe40000410000 */
[----:B------:R-:W-:Y:S02]  /*7720*/  FFMA.FTZ R171, R158, R165, -R12 ;  /* 0x000000a59eab7223 */ /* 0x000fe4000001080c */
[----:B---3--:R-:W-:Y:S02]  /*7730*/  @P2 FADD.FTZ R13, R161, R166 ;  /* 0x000000a6a10d2221 */ /* 0x008fe40000010000 */
[----:B------:R-:W-:-:S02]  /*7740*/  FMUL.FTZ R12, R101, R155 ;  /* 0x0000009b650c7220 */ /* 0x000fc40000410000 */
[C---:B------:R-:W-:Y:S02]  /*7750*/  FFMA.FTZ R179, R144.reuse, R179, -R172 ;  /* 0x000000b390b37223 */ /* 0x040fe400000108ac */
[----:B------:R-:W-:Y:S02]  /*7760*/  FFMA.FTZ R176, R144, R176, R213 ;  /* 0x000000b090b07223 */ /* 0x000fe400000100d5 */
[C---:B------:R-:W-:Y:S02]  /*7770*/  FMUL.FTZ R216, R143.reuse, -R177 ;  /* 0x800000b18fd87220 */ /* 0x040fe40000410000 */
[----:B------:R-:W-:Y:S02]  /*7780*/  FMUL.FTZ R215, R143, -R175 ;  /* 0x800000af8fd77220 */ /* 0x000fe40000410000 */
[----:B------:R-:W-:Y:S02]  /*7790*/  FMUL.FTZ R155, R101, R156 ;  /* 0x0000009c659b7220 */ /* 0x000fe40000410000 */
[----:B----4-:R-:W-:Y:S01]  /*77a0*/  @P2 FADD.FTZ R165, R162, R171 ;  /* 0x000000aba2a52221 */ /* 0x010fe20000010000 */
[----:B------:R-:W-:Y:S01]  /*77b0*/  ISETP.GT.U32.AND P2, PT, R201, 0x1d, PT ;  /* 0x0000001dc900780c */ /* 0x000fe20003f44070 */
[----:B------:R-:W-:-:S02]  /*77c0*/  FMUL.FTZ R156, R9, R13 ;  /* 0x0000000d099c7220 */ /* 0x000fc40000410000 */
[C---:B------:R-:W-:Y:S02]  /*77d0*/  FFMA.FTZ R216, R144.reuse, R175, -R216 ;  /* 0x000000af90d87223 */ /* 0x040fe400000108d8 */
[----:B------:R-:W-:Y:S02]  /*77e0*/  FFMA.FTZ R215, R144, R177, R215 ;  /* 0x000000b190d77223 */ /* 0x000fe400000100d7 */
[----:B------:R-:W-:Y:S01]  /*77f0*/  FADD.FTZ R214, R12, R179 ;  /* 0x000000b30cd67221 */ /* 0x000fe20000010000 */
[----:B------:R0:W1:Y:S01]  /*7800*/  SHFL.DOWN PT, R158, R216, 0x1, 0x1f ;  /* 0x08201f00d89e7f89 */ /* 0x00006200000e0000 */
[----:B------:R-:W-:Y:S02]  /*7810*/  FADD.FTZ R213, -R155, R176 ;  /* 0x000000b09bd57221 */ /* 0x000fe40000010100 */
[-C--:B------:R-:W-:Y:S01]  /*7820*/  FMUL.FTZ R9, R9, R165.reuse ;  /* 0x000000a509097220 */ /* 0x080fe20000410000 */
[----:B------:R0:W2:Y:S01]  /*7830*/  SHFL.DOWN PT, R162, R215, 0x1, 0x1f ;  /* 0x08201f00d7a27f89 */ /* 0x0000a200000e0000 */
[----:B------:R-:W-:-:S03]  /*7840*/  FFMA.FTZ R165, R8, R165, -R156 ;  /* 0x000000a508a57223 */ /* 0x000fc6000001089c */
[----:B------:R0:W3:Y:S04]  /*7850*/  SHFL.DOWN PT, R156, R214, 0x1, 0x1f ;  /* 0x08201f00d69c7f89 */ /* 0x0000e800000e0000 */
[----:B------:R0:W4:Y:S01]  /*7860*/  SHFL.DOWN PT, R166, R213, 0x1, 0x1f ;  /* 0x08201f00d5a67f89 */ /* 0x00012200000e0000 */
[----:B------:R-:W-:Y:S05]  /*7870*/  @!P0 BRA `(.L_x_8142) ;  /* 0x000000b000008947 */ /* 0x000fea0003800000 */
[C---:B----4-:R-:W-:Y:S02]  /*7880*/  FMUL.FTZ R171, R215.reuse, R166 ;  /* 0x000000a6d7ab7220 */ /* 0x050fe40000410000 */
[C---:B--2---:R-:W-:Y:S02]  /*7890*/  FMUL.FTZ R161, R215.reuse, R162 ;  /* 0x000000a2d7a17220 */ /* 0x044fe40000410000 */
[-C--:B---3--:R-:W-:Y:S02]  /*78a0*/  FMUL.FTZ R175, R215, R156.reuse ;  /* 0x0000009cd7af7220 */ /* 0x088fe40000410000 */
[----:B------:R-:W-:-:S02]  /*78b0*/  FFMA.FTZ R171, R216, R156, -R171 ;  /* 0x0000009cd8ab7223 */ /* 0x000fc400000108ab */
[-C--:B01----:R-:W-:Y:S02]  /*78c0*/  FMUL.FTZ R215, R215, R158.reuse ;  /* 0x0000009ed7d77220 */ /* 0x083fe40000410000 */
[C---:B------:R-:W-:Y:S02]  /*78d0*/  FFMA.FTZ R161, R216.reuse, R158, -R161 ;  /* 0x0000009ed8a17223 */ /* 0x040fe400000108a1 */
[C---:B------:R-:W-:Y:S02]  /*78e0*/  FFMA.FTZ R156, R216.reuse, R166, R175 ;  /* 0x000000a6d89c7223 */ /* 0x040fe400000100af */
[----:B------:R-:W-:Y:S01]  /*78f0*/  FFMA.FTZ R215, R216, R162, R215 ;  /* 0x000000a2d8d77223 */ /* 0x000fe200000100d7 */
[----:B------:R-:W-:Y:S01]  /*7900*/  MOV R216, R161 ;  /* 0x000000a100d87202 */ /* 0x000fe20000000f00 */
[----:B------:R-:W-:Y:S02]  /*7910*/  FADD.FTZ R214, R214, R171 ;  /* 0x000000abd6d67221 */ /* 0x000fe40000010000 */
[----:B------:R-:W-:-:S02]  /*7920*/  FADD.FTZ R213, R213, R156 ;  /* 0x0000009cd5d57221 */ /* 0x000fc40000010000 */
.L_x_8142:
[----:B------:R-:W-:Y:S05]  /*7930*/  BSYNC B0 ;  /* 0x0000000000007941 */ /* 0x000fea0003800000 */
.L_x_8141:
[----:B-1----:R1:W0:Y:S01]  /*7940*/  SHFL.DOWN PT, R158, R216, 0x2, 0x1f ;  /* 0x08401f00d89e7f89 */ /* 0x00222200000e0000 */
[----:B------:R-:W-:Y:S01]  /*7950*/  BSSY B0, `(.L_x_8143) ;  /* 0x0000012000007945 */ /* 0x000fe20003800000 */
[----:B------:R-:W-:-:S02]  /*7960*/  FFMA.FTZ R8, R8, R13, R9 ;  /* 0x0000000d08087223 */ /* 0x000fc40000010009 */
[----:B--2---:R1:W2:Y:S01]  /*7970*/  SHFL.DOWN PT, R162, R215, 0x2, 0x1f ;  /* 0x08401f00d7a27f89 */ /* 0x0042a200000e0000 */
[----:B------:R-:W-:-:S03]  /*7980*/  FADD.FTZ R164, R164, R165 ;  /* 0x000000a5a4a47221 */ /* 0x000fc60000010000 */
[----:B---3--:R1:W3:Y:S04]  /*7990*/  SHFL.DOWN PT, R156, R214, 0x2, 0x1f ;  /* 0x08401f00d69c7f89 */ /* 0x0082e800000e0000 */
[----:B----4-:R1:W4:Y:S01]  /*79a0*/  SHFL.DOWN PT, R166, R213, 0x2, 0x1f ;  /* 0x08401f00d5a67f89 */ /* 0x01032200000e0000 */
[----:B------:R-:W-:Y:S05]  /*79b0*/  @P2 BRA `(.L_x_8144) ;  /* 0x000000b000002947 */ /* 0x000fea0003800000 */
        /* <DEDUP_REMOVED lines=11> */
.L_x_8144:
[----:B------:R-:W-:Y:S05]  /*7a70*/  BSYNC B0 ;  /* 0x0000000000007941 */ /* 0x000fea0003800000 */
.L_x_8143:
[----:B0-----:R0:W1:Y:S01]  /*7a80*/  SHFL.DOWN PT, R158, R216, 0x4, 0x1f ;  /* 0x08801f00d89e7f89 */ /* 0x00106200000e0000 */
[----:B------:R-:W-:Y:S01]  /*7a90*/  BSSY B0, `(.L_x_8145) ;  /* 0x0000011000007945 */ /* 0x000fe20003800000 */
[----:B------:R-:W-:-:S02]  /*7aa0*/  FADD.FTZ R8, RZ, R8 ;  /* 0x00000008ff087221 */ /* 0x000fc40000010000 */
[----:B--2---:R0:W2:Y:S04]  /*7ab0*/  SHFL.DOWN PT, R162, R215, 0x4, 0x1f ;  /* 0x08801f00d7a27f89 */ /* 0x0040a800000e0000 */
[----:B---3--:R0:W3:Y:S04]  /*7ac0*/  SHFL.DOWN PT, R156, R214, 0x4, 0x1f ;  /* 0x08801f00d69c7f89 */ /* 0x0080e800000e0000 */
[----:B----4-:R0:W4:Y:S01]  /*7ad0*/  SHFL.DOWN PT, R166, R213, 0x4, 0x1f ;  /* 0x08801f00d5a67f89 */ /* 0x01012200000e0000 */
[----:B------:R-:W-:Y:S05]  /*7ae0*/  @P4 BRA `(.L_x_8146) ;  /* 0x000000b000004947 */ /* 0x000fea0003800000 */
[C---:B----4-:R-:W-:Y:S02]  /*7af0*/  FMUL.FTZ R13, R215.reuse, R166 ;  /* 0x000000a6d70d7220 */ /* 0x050fe40000410000 */
[----:B--2---:R-:W-:-:S02]  /*7b00*/  FMUL.FTZ R9, R215, R162 ;  /* 0x000000a2d7097220 */ /* 0x004fc40000410000 */
[CC--:B---3--:R-:W-:Y:S02]  /*7b10*/  FMUL.FTZ R161, R215.reuse, R156.reuse ;  /* 0x0000009cd7a17220 */ /* 0x0c8fe40000410000 */
[C---:B------:R-:W-:Y:S02]  /*7b20*/  FFMA.FTZ R13, R216.reuse, R156, -R13 ;  /* 0x0000009cd80d7223 */ /* 0x040fe4000001080d */
[-C--:B01----:R-:W-:Y:S02]  /*7b30*/  FMUL.FTZ R215, R215, R158.reuse ;  /* 0x0000009ed7d77220 */ /* 0x083fe40000410000 */
[C---:B------:R-:W-:Y:S02]  /*7b40*/  FFMA.FTZ R9, R216.reuse, R158, -R9 ;  /* 0x0000009ed8097223 */ /* 0x040fe40000010809 */
[C---:B------:R-:W-:Y:S02]  /*7b50*/  FFMA.FTZ R156, R216.reuse, R166, R161 ;  /* 0x000000a6d89c7223 */ /* 0x040fe400000100a1 */
[----:B------:R-:W-:Y:S01]  /*7b60*/  FFMA.FTZ R215, R216, R162, R215 ;  /* 0x000000a2d8d77223 */ /* 0x000fe200000100d7 */
[----:B------:R-:W-:Y:S01]  /*7b70*/  MOV R216, R9 ;  /* 0x0000000900d87202 */ /* 0x000fe20000000f00 */
[----:B------:R-:W-:-:S02]  /*7b80*/  FADD.FTZ R214, R214, R13 ;  /* 0x0000000dd6d67221 */ /* 0x000fc40000010000 */
[----:B------:R-:W-:Y:S02]  /*7b90*/  FADD.FTZ R213, R213, R156 ;  /* 0x0000009cd5d57221 */ /* 0x000fe40000010000 */
.L_x_8146:
[----:B------:R-:W-:Y:S05]  /*7ba0*/  BSYNC B0 ;  /* 0x0000000000007941 */ /* 0x000fea0003800000 */
.L_x_8145:
[----:B-1----:R1:W0:Y:S01]  /*7bb0*/  SHFL.DOWN PT, R158, R216, 0x8, 0x1f ;  /* 0x09001f00d89e7f89 */ /* 0x00222200000e0000 */
[----:B------:R-:W-:Y:S01]  /*7bc0*/  BSSY B0, `(.L_x_8147) ;  /* 0x0000012000007945 */ /* 0x000fe20003800000 */
[C---:B------:R-:W-:Y:S02]  /*7bd0*/  FMUL.FTZ R9, R143.reuse, R8 ;  /* 0x000000088f097220 */ /* 0x040fe40000410000 */
[----:B--2---:R1:W2:Y:S01]  /*7be0*/  SHFL.DOWN PT, R162, R215, 0x8, 0x1f ;  /* 0x09001f00d7a27f89 */ /* 0x0042a200000e0000 */
[----:B------:R-:W-:-:S03]  /*7bf0*/  FMUL.FTZ R13, R143, R164 ;  /* 0x000000a48f0d7220 */ /* 0x000fc60000410000 */
        /* <DEDUP_REMOVED lines=14> */
.L_x_8148:
[----:B------:R-:W-:Y:S05]  /*7ce0*/  BSYNC B0 ;  /* 0x0000000000007941 */ /* 0x000fea0003800000 */
.L_x_8147:
[----:B0-----:R0:W1:Y:S01]  /*7cf0*/  SHFL.DOWN PT, R158, R216, 0x10, 0x1f ;  /* 0x0a001f00d89e7f89 */ /* 0x00106200000e0000 */
[----:B------:R-:W-:Y:S01]  /*7d00*/  BSSY B0, `(.L_x_8149) ;  /* 0x0000012000007945 */ /* 0x000fe20003800000 */
[----:B------:R-:W-:-:S02]  /*7d10*/  FFMA.FTZ R9, R144, R164, -R9 ;  /* 0x000000a490097223 */ /* 0x000fc40000010809 */
[----:B--2---:R0:W2:Y:S01]  /*7d20*/  SHFL.DOWN PT, R162, R215, 0x10, 0x1f ;  /* 0x0a001f00d7a27f89 */ /* 0x0040a200000e0000 */
[----:B------:R-:W-:-:S03]  /*7d30*/  FFMA.FTZ R13, R144, R8, R13 ;  /* 0x00000008900d7223 */ /* 0x000fc6000001000d */
        /* <DEDUP_REMOVED lines=14> */
.L_x_8150:
[----:B------:R-:W-:Y:S05]  /*7e20*/  BSYNC B0 ;  /* 0x0000000000007941 */ /* 0x000fea0003800000 */
.L_x_8149:
[----:B------:R-:W-:Y:S01]  /*7e30*/  FFMA.FTZ R161, R54, R129, R9 ;  /* 0x0000008136a17223 */ /* 0x000fe20000010009 */
[----:B------:R-:W-:Y:S01]  /*7e40*/  SHFL.DOWN PT, R177, R215, 0x1, 0x1f ;  /* 0x08201f00d7b17f89 */ /* 0x000fe200000e0000 */
[----:B------:R-:W-:Y:S01]  /*7e50*/  FADD.FTZ R9, RZ, R13 ;  /* 0x0000000dff097221 */ /* 0x000fe20000010000 */
[----:B------:R-:W-:Y:S01]  /*7e60*/  ISETP.GT.AND P0, PT, R49, 0x1e, PT ;  /* 0x0000001e3100780c */ /* 0x000fe20003f04270 */
[C---:B---3--:R-:W-:Y:S01]  /*7e70*/  FMUL.FTZ R156, R141.reuse, R161 ;  /* 0x000000a18d9c7220 */ /* 0x048fe20000410000 */
[----:B------:R-:W3:Y:S01]  /*7e80*/  SHFL.IDX PT, R174, R7, RZ, 0x1f ;  /* 0x00001fff07ae7589 */ /* 0x000ee200000e0000 */
[-C--:B------:R-:W-:Y:S01]  /*7e90*/  FMUL.FTZ R13, R141, R9.reuse ;  /* 0x000000098d0d7220 */ /* 0x080fe20000410000 */
[----:B------:R-:W-:Y:S01]  /*7ea0*/  ISETP.NE.AND P2, PT, R49, RZ, PT ;  /* 0x000000ff3100720c */ /* 0x000fe20003f45270 */
[C---:B------:R-:W-:Y:S01]  /*7eb0*/  FFMA.FTZ R156, R142.reuse, R9, R156 ;  /* 0x000000098e9c7223 */ /* 0x040fe2000001009c */
[----:B------:R-:W5:Y:S01]  /*7ec0*/  SHFL.IDX PT, R172, R6, RZ, 0x1f ;  /* 0x00001fff06ac7589 */ /* 0x000f6200000e0000 */
[----:B------:R-:W-:Y:S01]  /*7ed0*/  FFMA.FTZ R13, R142, R161, -R13 ;  /* 0x000000a18e0d7223 */ /* 0x000fe2000001080d */
[----:B------:R-:W-:Y:S01]  /*7ee0*/  BSSY B0, `(.L_x_8151) ;  /* 0x0000247000007945 */ /* 0x000fe20003800000 */
[----:B------:R-:W-:Y:S01]  /*7ef0*/  FADD.FTZ R156, RZ, R156 ;  /* 0x0000009cff9c7221 */ /* 0x000fe20000010000 */
[----:B------:R-:W0:Y:S01]  /*7f00*/  SHFL.DOWN PT, R176, R216, 0x1, 0x1f ;  /* 0x08201f00d8b07f89 */ /* 0x000e2200000e0000 */
[----:B----4-:R-:W-:-:S02]  /*7f10*/  FFMA.FTZ R166, R55, R126, R13 ;  /* 0x0000007e37a67223 */ /* 0x010fc4000001000d */
[C---:B------:R-:W-:Y:S01]  /*7f20*/  FMUL.FTZ R13, R139.reuse, R156 ;  /* 0x0000009c8b0d7220 */ /* 0x040fe20000410000 */
[----:B------:R-:W4:Y:S01]  /*7f30*/  SHFL.DOWN PT, R182, R214, 0x1, 0x1f ;  /* 0x08201f00d6b67f89 */ /* 0x000f2200000e0000 */
[----:B------:R-:W-:-:S03]  /*7f40*/  FMUL.FTZ R165, R139, R166 ;  /* 0x000000a68ba57220 */ /* 0x000fc60000410000 */
[----:B------:R-:W2:Y:S01]  /*7f50*/  SHFL.DOWN PT, R186, R213, 0x1, 0x1f ;  /* 0x08201f00d5ba7f89 */ /* 0x000ea200000e0000 */
[C---:B-1----:R-:W-:Y:S02]  /*7f60*/  FFMA.FTZ R158, R140.reuse, R156, R165 ;  /* 0x0000009c8c9e7223 */ /* 0x042fe400000100a5 */
[----:B------:R-:W-:Y:S01]  /*7f70*/  FFMA.FTZ R165, R140, R166, -R13 ;  /* 0x000000a68ca57223 */ /* 0x000fe2000001080d */
[----:B0-----:R-:W0:Y:S01]  /*7f80*/  SHFL.IDX PT, R215, R215, RZ, 0x1f ;  /* 0x00001fffd7d77589 */ /* 0x001e2200000e0000 */
[----:B------:R-:W-:Y:S02]  /*7f90*/  FADD.FTZ R13, RZ, R158 ;  /* 0x0000009eff0d7221 */ /* 0x000fe40000010000 */
[----:B------:R-:W-:Y:S01]  /*7fa0*/  FFMA.FTZ R165, R56, R127, R165 ;  /* 0x0000007f38a57223 */ /* 0x000fe200000100a5 */
[----:B------:R-:W1:Y:S01]  /*7fb0*/  SHFL.IDX PT, R216, R216, RZ, 0x1f ;  /* 0x00001fffd8d87589 */ /* 0x000e6200000e0000 */
[----:B---3--:R-:W-:Y:S02]  /*7fc0*/  @P3 FMUL.FTZ R171, R177, R174 ;  /* 0x000000aeb1ab3220 */ /* 0x008fe40000410000 */
[----:B------:R-:W-:Y:S01]  /*7fd0*/  FMUL.FTZ R158, R137, R13 ;  /* 0x0000000d899e7220 */ /* 0x000fe20000410000 */
[----:B------:R-:W3:Y:S01]  /*7fe0*/  SHFL.IDX PT, R213, R213, RZ, 0x1f ;  /* 0x00001fffd5d57589 */ /* 0x000ee200000e0000 */
[----:B-----5:R-:W-:-:S02]  /*7ff0*/  @P3 FMUL.FTZ R177, R177, R172 ;  /* 0x000000acb1b13220 */ /* 0x020fc40000410000 */
[-C--:B--2---:R-:W-:Y:S01]  /*8000*/  FMUL.FTZ R162, R137, R165.reuse ;  /* 0x000000a589a27220 */ /* 0x084fe20000410000 */
[----:B------:R-:W2:Y:S01]  /*8010*/  SHFL.IDX PT, R214, R214, RZ, 0x1f ;  /* 0x00001fffd6d67589 */ /* 0x000ea200000e0000 */
[C---:B------:R-:W-:Y:S02]  /*8020*/  @P3 FFMA.FTZ R175, R176.reuse, R172, -R171 ;  /* 0x000000acb0af3223 */ /* 0x040fe400000108ab */
[----:B------:R-:W-:Y:S02]  /*8030*/  @P3 FFMA.FTZ R177, R176, R174, R177 ;  /* 0x000000aeb0b13223 */ /* 0x000fe400000100b1 */
[C---:B------:R-:W-:Y:S02]  /*8040*/  FFMA.FTZ R158, R138.reuse, R165, -R158 ;  /* 0x000000a58a9e7223 */ /* 0x040fe4000001089e */
[----:B------:R-:W-:Y:S02]  /*8050*/  FFMA.FTZ R171, R138, R13, R162 ;  /* 0x0000000d8aab7223 */ /* 0x000fe400000100a2 */
[----:B----4-:R-:W-:-:S02]  /*8060*/  @P3 FADD.FTZ R172, R182, R175 ;  /* 0x000000afb6ac3221 */ /* 0x010fc40000010000 */
[----:B------:R-:W-:Y:S02]  /*8070*/  @P3 FADD.FTZ R174, R186, R177 ;  /* 0x000000b1baae3221 */ /* 0x000fe40000010000 */
[----:B------:R-:W-:Y:S02]  /*8080*/  FFMA.FTZ R162, R57, R124, R158 ;  /* 0x0000007c39a27223 */ /* 0x000fe4000001009e */
[----:B------:R-:W-:Y:S02]  /*8090*/  FADD.FTZ R158, RZ, R171 ;  /* 0x000000abff9e7221 */ /* 0x000fe40000010000 */
[-C--:B------:R-:W-:Y:S02]  /*80a0*/  FMUL.FTZ R177, R172, -R11.reuse ;  /* 0x8000000bacb17220 */ /* 0x080fe40000410000 */
[----:B------:R-:W-:Y:S02]  /*80b0*/  FMUL.FTZ R175, R174, -R11 ;  /* 0x8000000baeaf7220 */ /* 0x000fe40000410000 */
[----:B------:R-:W-:-:S02]  /*80c0*/  FMUL.FTZ R171, R135, R162 ;  /* 0x000000a287ab7220 */ /* 0x000fc40000410000 */
[----:B------:R-:W-:Y:S02]  /*80d0*/  FMUL.FTZ R11, R135, R158 ;  /* 0x0000009e870b7220 */ /* 0x000fe40000410000 */
[-C--:B------:R-:W-:Y:S02]  /*80e0*/  FFMA.FTZ R174, R174, R10.reuse, R177 ;  /* 0x0000000aaeae7223 */ /* 0x080fe400000100b1 */
[----:B------:R-:W-:Y:S02]  /*80f0*/  FFMA.FTZ R175, R172, R10, -R175 ;  /* 0x0000000aacaf7223 */ /* 0x000fe400000108af */
[C---:B------:R-:W-:Y:S02]  /*8100*/  FFMA.FTZ R10, R136.reuse, R158, R171 ;  /* 0x0000009e880a7223 */ /* 0x040fe400000100ab */
[----:B------:R-:W-:Y:S02]  /*8110*/  FFMA.FTZ R172, R136, R162, -R11 ;  /* 0x000000a288ac7223 */ /* 0x000fe4000001080b */
[----:B------:R-:W-:-:S02]  /*8120*/  FADD.FTZ R11, -R163, R174 ;  /* 0x000000aea30b7221 */ /* 0x000fc40000010100 */
[----:B------:R-:W-:Y:S02]  /*8130*/  FADD.FTZ R163, R168, R175 ;  /* 0x000000afa8a37221 */ /* 0x000fe40000010000 */
[----:B------:R-:W-:Y:S02]  /*8140*/  FADD.FTZ R10, RZ, R10 ;  /* 0x0000000aff0a7221 */ /* 0x000fe40000010000 */
[----:B------:R-:W-:Y:S02]  /*8150*/  FFMA.FTZ R172, R58, R125, R172 ;  /* 0x0000007d3aac7223 */ /* 0x000fe400000100ac */
[C---:B------:R-:W-:Y:S02]  /*8160*/  FMUL.FTZ R174, R133.reuse, -R11 ;  /* 0x8000000b85ae7220 */ /* 0x040fe40000410000 */
[----:B------:R-:W-:Y:S02]  /*8170*/  FMUL.FTZ R175, R133, -R163 ;  /* 0x800000a385af7220 */ /* 0x000fe40000410000 */
[----:B------:R-:W-:-:S02]  /*8180*/  FMUL.FTZ R168, R159, R10 ;  /* 0x0000000a9fa87220 */ /* 0x000fc40000410000 */
[-C--:B------:R-:W-:Y:S02]  /*8190*/  FMUL.FTZ R171, R159, R172.reuse ;  /* 0x000000ac9fab7220 */ /* 0x080fe40000410000 */
[C---:B------:R-:W-:Y:S02]  /*81a0*/  FFMA.FTZ R174, R134.reuse, R163, -R174 ;  /* 0x000000a386ae7223 */ /* 0x040fe400000108ae */
[----:B------:R-:W-:Y:S02]  /*81b0*/  FFMA.FTZ R175, R134, R11, R175 ;  /* 0x0000000b86af7223 */ /* 0x000fe400000100af */
[C---:B------:R-:W-:Y:S02]  /*81c0*/  FFMA.FTZ R168, R157.reuse, R172, -R168 ;  /* 0x000000ac9da87223 */ /* 0x040fe400000108a8 */
[----:B------:R-:W-:Y:S02]  /*81d0*/  FFMA.FTZ R171, R157, R10, R171 ;  /* 0x0000000a9dab7223 */ /* 0x000fe400000100ab */
[----:B------:R-:W-:-:S02]  /*81e0*/  FADD.FTZ R167, R167, R174 ;  /* 0x000000aea7a77221 */ /* 0x000fc40000010000 */
[----:B------:R-:W-:Y:S02]  /*81f0*/  FADD.FTZ R170, -R170, R175 ;  /* 0x000000afaaaa7221 */ /* 0x000fe40000010100 */
[----:B------:R-:W-:Y:S02]  /*8200*/  FFMA.FTZ R176, R59, R122, R168 ;  /* 0x0000007a3bb07223 */ /* 0x000fe400000100a8 */
[----:B------:R-:W-:Y:S02]  /*8210*/  FADD.FTZ R168, RZ, R171 ;  /* 0x000000abffa87221 */ /* 0x000fe40000010000 */
[C---:B------:R-:W-:Y:S02]  /*8220*/  FMUL.FTZ R177, R208.reuse, -R167 ;  /* 0x800000a7d0b17220 */ /* 0x040fe40000410000 */
[----:B------:R-:W-:Y:S02]  /*8230*/  FMUL.FTZ R174, R208, -R170 ;  /* 0x800000aad0ae7220 */ /* 0x000fe40000410000 */
[----:B------:R-:W-:-:S02]  /*8240*/  FMUL.FTZ R175, R198, R176 ;  /* 0x000000b0c6af7220 */ /* 0x000fc40000410000 */
[----:B------:R-:W-:Y:S02]  /*8250*/  FMUL.FTZ R171, R198, R168 ;  /* 0x000000a8c6ab7220 */ /* 0x000fe40000410000 */
[C---:B------:R-:W-:Y:S02]  /*8260*/  FFMA.FTZ R186, R206.reuse, R170, R177 ;  /* 0x000000aaceba7223 */ /* 0x040fe400000100b1 */
        /* <DEDUP_REMOVED lines=54> */
[C---:B------:R-:W-:Y:S02]  /*85d0*/  FMUL.FTZ R192, R191.reuse, -R185 ;  /* 0x800000b9bfc07220 */ /* 0x040fe40000410000 */
[----:B------:R-:W-:Y:S02]  /*85e0*/  FFMA.FTZ R220, R64, R131, R220 ;  /* 0x0000008340dc7223 */ /* 0x000fe400000100dc */
[----:B------:R-:W-:Y:S02]  /*85f0*/  FMUL.FTZ R194, R191, -R187 ;  /* 0x800000bbbfc27220 */ /* 0x000fe40000410000 */
[----:B------:R-:W-:-:S02]  /*8600*/  FMUL.FTZ R191, R197, R218 ;  /* 0x000000dac5bf7220 */ /* 0x000fc40000410000 */
[----:B------:R-:W-:Y:S02]  /*8610*/  FFMA.FTZ R192, R189, R187, -R192 ;  /* 0x000000bbbdc07223 */ /* 0x000fe400000108c0 */
[-C--:B------:R-:W-:Y:S02]  /*8620*/  FMUL.FTZ R197, R197, R220.reuse ;  /* 0x000000dcc5c57220 */ /* 0x080fe40000410000 */
[----:B------:R-:W-:Y:S02]  /*8630*/  FFMA.FTZ R207, R189, R185, R194 ;  /* 0x000000b9bdcf7223 */ /* 0x000fe400000100c2 */
[----:B------:R-:W-:Y:S02]  /*8640*/  FFMA.FTZ R191, R195, R220, -R191 ;  /* 0x000000dcc3bf7223 */ /* 0x000fe400000108bf */
[----:B------:R-:W-:Y:S02]  /*8650*/  FADD.FTZ R189, R205, R192 ;  /* 0x000000c0cdbd7221 */ /* 0x000fe40000010000 */
[----:B------:R-:W-:-:S02]  /*8660*/  FFMA.FTZ R194, R195, R218, R197 ;  /* 0x000000dac3c27223 */ /* 0x000fc400000100c5 */
[----:B------:R-:W-:Y:S02]  /*8670*/  FADD.FTZ R192, -R196, R207 ;  /* 0x000000cfc4c07221 */ /* 0x000fe40000010100 */
[----:B------:R-:W-:Y:S02]  /*8680*/  FFMA.FTZ R196, R65, R130, R191 ;  /* 0x0000008241c47223 */ /* 0x000fe400000100bf */
[----:B------:R-:W-:Y:S02]  /*8690*/  FADD.FTZ R194, RZ, R194 ;  /* 0x000000c2ffc27221 */ /* 0x000fe40000010000 */
[C---:B------:R-:W-:Y:S02]  /*86a0*/  FMUL.FTZ R195, R204.reuse, -R192 ;  /* 0x800000c0ccc37220 */ /* 0x040fe40000410000 */
[----:B------:R-:W-:Y:S02]  /*86b0*/  FMUL.FTZ R197, R204, -R189 ;  /* 0x800000bdccc57220 */ /* 0x000fe40000410000 */
[----:B------:R-:W-:-:S02]  /*86c0*/  FMUL.FTZ R191, R203, R196 ;  /* 0x000000c4cbbf7220 */ /* 0x000fc40000410000 */
[----:B------:R-:W-:Y:S02]  /*86d0*/  FMUL.FTZ R203, R203, R194 ;  /* 0x000000c2cbcb7220 */ /* 0x000fe40000410000 */
[C---:B------:R-:W-:Y:S02]  /*86e0*/  FFMA.FTZ R205, R202.reuse, R189, -R195 ;  /* 0x000000bdcacd7223 */ /* 0x040fe400000108c3 */
[----:B------:R-:W-:Y:S02]  /*86f0*/  FFMA.FTZ R202, R202, R192, R197 ;  /* 0x000000c0caca7223 */ /* 0x000fe400000100c5 */
[C---:B------:R-:W-:Y:S02]  /*8700*/  FFMA.FTZ R197, R193.reuse, R194, R191 ;  /* 0x000000c2c1c57223 */ /* 0x040fe400000100bf */
[----:B------:R-:W-:Y:S02]  /*8710*/  FFMA.FTZ R195, R193, R196, -R203 ;  /* 0x000000c4c1c37223 */ /* 0x000fe400000108cb */
[----:B------:R-:W-:-:S02]  /*8720*/  FADD.FTZ R191, R212, R205 ;  /* 0x000000cdd4bf7221 */ /* 0x000fc40000010000 */
[----:B------:R-:W-:Y:S02]  /*8730*/  FADD.FTZ R193, -R211, R202 ;  /* 0x000000cad3c17221 */ /* 0x000fe40000010100 */
[C---:B------:R-:W-:Y:S02]  /*8740*/  FMUL.FTZ R203, R198.reuse, -R191 ;  /* 0x800000bfc6cb7220 */ /* 0x040fe40000410000 */
[-C--:B------:R-:W-:Y:S02]  /*8750*/  FMUL.FTZ R198, R198, -R193.reuse ;  /* 0x800000c1c6c67220 */ /* 0x080fe40000410000 */
[C---:B------:R-:W-:Y:S02]  /*8760*/  FFMA.FTZ R207, R200.reuse, R193, R203 ;  /* 0x000000c1c8cf7223 */ /* 0x040fe400000100cb */
[----:B------:R-:W-:Y:S02]  /*8770*/  FADD.FTZ R197, RZ, R197 ;  /* 0x000000c5ffc57221 */ /* 0x000fe40000010000 */
[----:B------:R-:W-:-:S02]  /*8780*/  FFMA.FTZ R205, R200, R191, -R198 ;  /* 0x000000bfc8cd7223 */ /* 0x000fc400000108c6 */
[----:B------:R-:W-:Y:S02]  /*8790*/  FFMA.FTZ R195, R66, R119, R195 ;  /* 0x0000007742c37223 */ /* 0x000fe400000100c3 */
[C---:B0-----:R-:W-:Y:S02]  /*87a0*/  FMUL.FTZ R203, R215.reuse, R7 ;  /* 0x00000007d7cb7220 */ /* 0x041fe40000410000 */
[----:B------:R-:W-:Y:S02]  /*87b0*/  FMUL.FTZ R200, R215, R6 ;  /* 0x00000006d7c87220 */ /* 0x000fe40000410000 */
[----:B------:R-:W-:Y:S02]  /*87c0*/  FADD.FTZ R198, -R210, R207 ;  /* 0x000000cfd2c67221 */ /* 0x000fe40000010100 */
[----:B------:R-:W-:Y:S02]  /*87d0*/  FMUL.FTZ R202, R208, R197 ;  /* 0x000000c5d0ca7220 */ /* 0x000fe40000410000 */
[----:B------:R-:W-:-:S02]  /*87e0*/  FADD.FTZ R160, R160, R205 ;  /* 0x000000cda0a07221 */ /* 0x000fc40000010000 */
[----:B------:R-:W-:Y:S02]  /*87f0*/  FMUL.FTZ R208, R208, R195 ;  /* 0x000000c3d0d07220 */ /* 0x000fe40000410000 */
[C---:B-1----:R-:W-:Y:S02]  /*8800*/  FFMA.FTZ R203, R216.reuse, R6, -R203 ;  /* 0x00000006d8cb7223 */ /* 0x042fe400000108cb */
[----:B------:R-:W-:Y:S02]  /*8810*/  FFMA.FTZ R204, R216, R7, R200 ;  /* 0x00000007d8cc7223 */ /* 0x000fe400000100c8 */
[C---:B------:R-:W-:Y:S02]  /*8820*/  FMUL.FTZ R6, R159.reuse, -R198 ;  /* 0x800000c69f067220 */ /* 0x040fe40000410000 */
[----:B------:R-:W-:Y:S02]  /*8830*/  FMUL.FTZ R200, R159, -R160 ;  /* 0x800000a09fc87220 */ /* 0x000fe40000410000 */
[----:B------:R-:W-:-:S02]  /*8840*/  FFMA.FTZ R208, R206, R197, R208 ;  /* 0x000000c5ced07223 */ /* 0x000fc400000100d0 */
[C---:B------:R-:W-:Y:S02]  /*8850*/  FFMA.FTZ R159, R157.reuse, R160, -R6 ;  /* 0x000000a09d9f7223 */ /* 0x040fe40000010806 */
[----:B------:R-:W-:Y:S02]  /*8860*/  FFMA.FTZ R202, R206, R195, -R202 ;  /* 0x000000c3ceca7223 */ /* 0x000fe400000108ca */
[----:B------:R-:W-:Y:S02]  /*8870*/  FFMA.FTZ R6, R157, R198, R200 ;  /* 0x000000c69d067223 */ /* 0x000fe400000100c8 */
[----:B------:R-:W-:Y:S02]  /*8880*/  FADD.FTZ R200, RZ, R208 ;  /* 0x000000d0ffc87221 */ /* 0x000fe40000010000 */
[----:B------:R-:W-:Y:S02]  /*8890*/  FFMA.FTZ R202, R67, R118, R202 ;  /* 0x0000007643ca7223 */ /* 0x000fe400000100ca */
[----:B------:R-:W-:-:S02]  /*88a0*/  FMUL.FTZ R157, R133, R200 ;  /* 0x000000c8859d7220 */ /* 0x000fc40000410000 */
[----:B------:R-:W-:Y:S02]  /*88b0*/  FADD.FTZ R154, R154, R159 ;  /* 0x0000009f9a9a7221 */ /* 0x000fe40000010000 */
[----:B------:R-:W-:Y:S02]  /*88c0*/  FADD.FTZ R153, -R153, R6 ;  /* 0x0000000699997221 */ /* 0x000fe40000010100 */
[----:B------:R-:W-:Y:S02]  /*88d0*/  FMUL.FTZ R7, R215, R5 ;  /* 0x00000005d7077220 */ /* 0x000fe40000410000 */
[-C--:B------:R-:W-:Y:S02]  /*88e0*/  FMUL.FTZ R159, R133, R202.reuse ;  /* 0x000000ca859f7220 */ /* 0x080fe40000410000 */
[----:B------:R-:W-:Y:S02]  /*88f0*/  FFMA.FTZ R133, R134, R202, -R157 ;  /* 0x000000ca86857223 */ /* 0x000fe4000001089d */
[----:B------:R-:W-:-:S02]  /*8900*/  FMUL.FTZ R157, R135, -R154 ;  /* 0x8000009a879d7220 */ /* 0x000fc40000410000 */
[-C--:B------:R-:W-:Y:S02]  /*8910*/  FMUL.FTZ R215, R215, R4.reuse ;  /* 0x00000004d7d77220 */ /* 0x080fe40000410000 */
[-C--:B------:R-:W-:Y:S02]  /*8920*/  FMUL.FTZ R135, R135, -R153.reuse ;  /* 0x8000009987877220 */ /* 0x080fe40000410000 */
[----:B------:R-:W-:Y:S02]  /*8930*/  FFMA.FTZ R4, R216, R4, -R7 ;  /* 0x00000004d8047223 */ /* 0x000fe40000010807 */
[----:B---3--:R-:W-:Y:S02]  /*8940*/  FADD.FTZ R7, R213, R204 ;  /* 0x000000ccd5077221 */ /* 0x008fe40000010000 */
[C---:B------:R-:W-:Y:S02]  /*8950*/  FFMA.FTZ R204, R136.reuse, R153, R157 ;  /* 0x0000009988cc7223 */ /* 0x040fe4000001009d */
[----:B------:R-:W-:-:S02]  /*8960*/  FFMA.FTZ R135, R136, R154, -R135 ;  /* 0x0000009a88877223 */ /* 0x000fc40000010887 */
[----:B------:R-:W-:Y:S02]  /*8970*/  FADD.FTZ R136, -R145, R204 ;  /* 0x000000cc91887221 */ /* 0x000fe40000010100 */
[----:B------:R-:W-:Y:S02]  /*8980*/  FADD.FTZ R146, R146, R135 ;  /* 0x0000008792927221 */ /* 0x000fe40000010000 */
[----:B------:R-:W-:Y:S02]  /*8990*/  FFMA.FTZ R157, R101, R164, RZ ;  /* 0x000000a4659d7223 */ /* 0x000fe400000100ff */
[C---:B------:R-:W-:Y:S02]  /*89a0*/  FMUL.FTZ R135, R137.reuse, -R136 ;  /* 0x8000008889877220 */ /* 0x040fe40000410000 */
[----:B------:R-:W-:Y:S02]  /*89b0*/  FMUL.FTZ R137, R137, -R146 ;  /* 0x8000009289897220 */ /* 0x000fe40000410000 */
[----:B------:R-:W-:-:S02]  /*89c0*/  FFMA.FTZ R134, R134, R200, R159 ;  /* 0x000000c886867223 */ /* 0x000fc4000001009f */
[----:B------:R-:W-:Y:S02]  /*89d0*/  FFMA.FTZ R159, R101, -R8, RZ ;  /* 0x80000008659f7223 */ /* 0x000fe400000100ff */
[----:B------:R-:W-:Y:S02]  /*89e0*/  FFMA.FTZ R157, R102, R161, R157 ;  /* 0x000000a1669d7223 */ /* 0x000fe4000001009d */
[C---:B------:R-:W-:Y:S02]  /*89f0*/  FFMA.FTZ R135, R138.reuse, R146, -R135 ;  /* 0x000000928a877223 */ /* 0x040fe40000010887 */
[----:B------:R-:W-:Y:S02]  /*8a00*/  FFMA.FTZ R138, R138, R136, R137 ;  /* 0x000000888a8a7223 */ /* 0x000fe40000010089 */
[----:B------:R-:W-:Y:S02]  /*8a10*/  FFMA.FTZ R5, R216, R5, R215 ;  /* 0x00000005d8057223 */ /* 0x000fe400000100d7 */
[----:B--2---:R-:W-:-:S02]  /*8a20*/  FADD.FTZ R6, R214, R203 ;  /* 0x000000cbd6067221 */ /* 0x004fc40000010000 */
[----:B------:R-:W-:Y:S02]  /*8a30*/  FFMA.FTZ R159, R102, -R9, R159 ;  /* 0x80000009669f7223 */ /* 0x000fe4000001009f */
[----:B------:R-:W-:Y:S01]  /*8a40*/  FFMA.FTZ R157, R103, R166, R157 ;  /* 0x000000a6679d7223 */ /* 0x000fe2000001009d */
[----:B------:R0:W-:Y:S01]  /*8a50*/  @!P1 STS.128 [UR7+0x1980], R4 ;  /* 0x00198004ff009988 */ /* 0x0001e20008000c07 */
[----:B------:R-:W-:Y:S02]  /*8a60*/  FADD.FTZ R148, R148, R135 ;  /* 0x0000008794947221 */ /* 0x000fe40000010000 */
[----:B------:R-:W-:Y:S02]  /*8a70*/  FADD.FTZ R147, -R147, R138 ;  /* 0x0000008a93937221 */ /* 0x000fe40000010100 */
[----:B------:R-:W-:Y:S02]  /*8a80*/  FFMA.FTZ R159, R103, -R156, R159 ;  /* 0x8000009c679f7223 */ /* 0x000fe4000001009f */
[----:B------:R-:W-:-:S02]  /*8a90*/  FFMA.FTZ R157, R104, R165, R157 ;  /* 0x000000a5689d7223 */ /* 0x000fc4000001009d */
[----:B------:R-:W-:Y:S02]  /*8aa0*/  FFMA.FTZ R159, R104, -R13, R159 ;  /* 0x8000000d689f7223 */ /* 0x000fe4000001009f */
[C---:B------:R-:W-:Y:S02]  /*8ab0*/  FFMA.FTZ R157, R105.reuse, R162, R157 ;  /* 0x000000a2699d7223 */ /* 0x040fe4000001009d */
[----:B------:R-:W-:Y:S02]  /*8ac0*/  FFMA.FTZ R159, R105, -R158, R159 ;  /* 0x8000009e699f7223 */ /* 0x000fe4000001009f */
[C---:B0-----:R-:W-:Y:S02]  /*8ad0*/  FMUL.FTZ R4, R139.reuse, -R148 ;  /* 0x800000948b047220 */ /* 0x041fe40000410000 */
[-C--:B------:R-:W-:Y:S02]  /*8ae0*/  FMUL.FTZ R139, R139, -R147.reuse ;  /* 0x800000938b8b7220 */ /* 0x080fe40000410000 */
[----:B------:R-:W-:-:S02]  /*8af0*/  FFMA.FTZ R4, R140, R147, R4 ;  /* 0x000000938c047223 */ /* 0x000fc40000010004 */
[----:B------:R-:W-:Y:S02]  /*8b00*/  FFMA.FTZ R139, R140, R148, -R139 ;  /* 0x000000948c8b7223 */ /* 0x000fe4000001088b */
[----:B------:R-:W-:Y:S02]  /*8b10*/  FFMA.FTZ R157, R106, R172, R157 ;  /* 0x000000ac6a9d7223 */ /* 0x000fe4000001009d */
[----:B------:R-:W-:Y:S02]  /*8b20*/  FADD.FTZ R138, -R149, R4 ;  /* 0x00000004958a7221 */ /* 0x000fe40000010100 */
[----:B------:R-:W-:Y:S02]  /*8b30*/  FADD.FTZ R150, R150, R139 ;  /* 0x0000008b96967221 */ /* 0x000fe40000010000 */
[----:B------:R-:W-:Y:S02]  /*8b40*/  FFMA.FTZ R159, R106, -R10, R159 ;  /* 0x8000000a6a9f7223 */ /* 0x000fe4000001009f */
[----:B------:R-:W-:-:S02]  /*8b50*/  FFMA.FTZ R157, R107, R176, R157 ;  /* 0x000000b06b9d7223 */ /* 0x000fc4000001009d */
[C---:B------:R-:W-:Y:S02]  /*8b60*/  FMUL.FTZ R5, R141.reuse, -R138 ;  /* 0x8000008a8d057220 */ /* 0x040fe40000410000 */
[----:B------:R-:W-:Y:S02]  /*8b70*/  FMUL.FTZ R141, R141, -R150 ;  /* 0x800000968d8d7220 */ /* 0x000fe40000410000 */
[----:B------:R-:W-:Y:S02]  /*8b80*/  FFMA.FTZ R159, R107, -R168, R159 ;  /* 0x800000a86b9f7223 */ /* 0x000fe4000001009f */
[----:B------:R-:W-:Y:S02]  /*8b90*/  FFMA.FTZ R157, R108, R175, R157 ;  /* 0x000000af6c9d7223 */ /* 0x000fe4000001009d */
[C---:B------:R-:W-:Y:S02]  /*8ba0*/  FFMA.FTZ R5, R142.reuse, R150, -R5 ;  /* 0x000000968e057223 */ /* 0x040fe40000010805 */
[----:B------:R-:W-:-:S02]  /*8bb0*/  FFMA.FTZ R142, R142, R138, R141 ;  /* 0x0000008a8e8e7223 */ /* 0x000fc4000001008d */
[----:B------:R-:W-:Y:S02]  /*8bc0*/  FFMA.FTZ R159, R108, -R171, R159 ;  /* 0x800000ab6c9f7223 */ /* 0x000fe4000001009f */
[----:B------:R-:W-:Y:S02]  /*8bd0*/  FFMA.FTZ R157, R109, R182, R157 ;  /* 0x000000b66d9d7223 */ /* 0x000fe4000001009d */
[----:B------:R-:W-:Y:S02]  /*8be0*/  FADD.FTZ R151, -R151, R142 ;  /* 0x0000008e97977221 */ /* 0x000fe40000010100 */
[----:B------:R-:W-:Y:S02]  /*8bf0*/  FADD.FTZ R152, R152, R5 ;  /* 0x0000000598987221 */ /* 0x000fe40000010000 */
[----:B------:R-:W-:Y:S02]  /*8c00*/  FFMA.FTZ R159, R109, -R174, R159 ;  /* 0x800000ae6d9f7223 */ /* 0x000fe4000001009f */
[----:B------:R-:W-:-:S02]  /*8c10*/  FFMA.FTZ R157, R110, R179, R157 ;  /* 0x000000b36e9d7223 */ /* 0x000fc4000001009d */
[----:B------:R-:W-:Y:S02]  /*8c20*/  FMUL.FTZ R4, R181, UR17 ;  /* 0x00000011b5047c20 */ /* 0x000fe40008410000 */
[C---:B------:R-:W-:Y:S02]  /*8c30*/  FMUL.FTZ R5, R143.reuse, -R151 ;  /* 0x800000978f057220 */ /* 0x040fe40000410000 */
[----:B------:R-:W-:Y:S02]  /*8c40*/  FMUL.FTZ R143, R143, -R152 ;  /* 0x800000988f8f7220 */ /* 0x000fe40000410000 */
[----:B------:R-:W-:Y:S02]  /*8c50*/  FFMA.FTZ R159, R110, -R177, R159 ;  /* 0x800000b16e9f7223 */ /* 0x000fe4000001009f */
[----:B------:R-:W-:Y:S02]  /*8c60*/  FFMA.FTZ R157, R111, R188, R157 ;  /* 0x000000bc6f9d7223 */ /* 0x000fe4000001009d */
[----:B------:R-:W-:-:S02]  /*8c70*/  FMUL.FTZ R139, R64, R183 ;  /* 0x000000b7408b7220 */ /* 0x000fc40000410000 */
[----:B------:R-:W-:Y:S02]  /*8c80*/  FFMA.FTZ R135, R183, UR16, -R4 ;  /* 0x00000010b7877c23 */ /* 0x000fe40008010804 */
[----:B------:R-:W-:Y:S02]  /*8c90*/  FFMA.FTZ R142, R144, R151, R143 ;  /* 0x00000097908e7223 */ /* 0x000fe4000001008f */
[----:B------:R-:W-:Y:S02]  /*8ca0*/  FFMA.FTZ R7, R111, -R186, R159 ;  /* 0x800000ba6f077223 */ /* 0x000fe4000001009f */
[----:B------:R-:W-:Y:S02]  /*8cb0*/  FFMA.FTZ R6, R112, R220, R157 ;  /* 0x000000dc70067223 */ /* 0x000fe4000001009d */
[C---:B------:R-:W-:Y:S02]  /*8cc0*/  FMUL.FTZ R137, R64.reuse, R181 ;  /* 0x000000b540897220 */ /* 0x040fe40000410000 */
[----:B------:R-:W-:-:S02]  /*8cd0*/  FFMA.FTZ R220, -R64, R131, R220 ;  /* 0x0000008340dc7223 */ /* 0x000fc400000101dc */
[C---:B------:R-:W-:Y:S02]  /*8ce0*/  FMUL.FTZ R4, R218.reuse, R139 ;  /* 0x0000008bda047220 */ /* 0x040fe40000410000 */
[----:B------:R-:W-:Y:S02]  /*8cf0*/  FMUL.FTZ R149, R218, R135 ;  /* 0x00000087da957220 */ /* 0x000fe40000410000 */
[----:B------:R-:W-:Y:S02]  /*8d00*/  FFMA.FTZ R135, R144, R152, -R5 ;  /* 0x0000009890877223 */ /* 0x000fe40000010805 */
[----:B------:R-:W-:Y:S02]  /*8d10*/  FADD.FTZ R142, -R155, R142 ;  /* 0x0000008e9b8e7221 */ /* 0x000fe40000010100 */
[----:B------:R-:W-:Y:S02]  /*8d20*/  FFMA.FTZ R7, R112, -R218, R7 ;  /* 0x800000da70077223 */ /* 0x000fe40000010007 */
[----:B------:R-:W-:-:S02]  /*8d30*/  FMUL.FTZ R218, R218, R137 ;  /* 0x00000089dada7220 */ /* 0x000fc40000410000 */
[----:B------:R-:W-:Y:S02]  /*8d40*/  FADD.FTZ R89, R137, R89 ;  /* 0x0000005989597221 */ /* 0x000fe40000010000 */
[----:B------:R-:W-:Y:S02]  /*8d50*/  FFMA.FTZ R4, R220, R137, R4 ;  /* 0x00000089dc047223 */ /* 0x000fe40000010004 */
[----:B------:R-:W-:Y:S02]  /*8d60*/  FMUL.FTZ R144, R54, R151 ;  /* 0x0000009736907220 */ /* 0x000fe40000410000 */
[----:B------:R-:W-:Y:S02]  /*8d70*/  FADD.FTZ R12, R12, R135 ;  /* 0x000000870c0c7221 */ /* 0x000fe40000010000 */
[----:B------:R-:W-:Y:S02]  /*8d80*/  FMUL.FTZ R137, R53, R142 ;  /* 0x0000008e35897220 */ /* 0x000fe40000410000 */
[----:B------:R-:W-:-:S02]  /*8d90*/  FMUL.FTZ R140, R54, R152 ;  /* 0x00000098368c7220 */ /* 0x000fc40000410000 */
[----:B------:R-:W-:Y:S02]  /*8da0*/  FMUL.FTZ R204, R183, UR17 ;  /* 0x00000011b7cc7c20 */ /* 0x000fe40008410000 */
[----:B------:R-:W-:Y:S02]  /*8db0*/  FFMA.FTZ R5, R220, R139, -R218 ;  /* 0x0000008bdc057223 */ /* 0x000fe400000108da */
[----:B------:R-:W-:Y:S02]  /*8dc0*/  FFMA.FTZ R161, -R54, R129, R161 ;  /* 0x0000008136a17223 */ /* 0x000fe400000101a1 */
[----:B------:R-:W-:Y:S02]  /*8dd0*/  FMUL.FTZ R141, R9, R144 ;  /* 0x00000090098d7220 */ /* 0x000fe40000410000 */
[C---:B------:R-:W-:Y:S02]  /*8de0*/  FFMA.FTZ R164, -R53.reuse, R128, R164 ;  /* 0x0000008035a47223 */ /* 0x040fe400000101a4 */
[----:B------:R-:W-:-:S02]  /*8df0*/  FMUL.FTZ R135, R53, R12 ;  /* 0x0000000c35877220 */ /* 0x000fc40000410000 */
[----:B------:R-:W-:Y:S02]  /*8e00*/  FMUL.FTZ R139, R8, R137 ;  /* 0x00000089088b7220 */ /* 0x000fe40000410000 */
[-C--:B------:R-:W-:Y:S02]  /*8e10*/  FMUL.FTZ R143, R9, R140.reuse ;  /* 0x0000008c098f7220 */ /* 0x080fe40000410000 */
[----:B------:R-:W-:Y:S02]  /*8e20*/  FFMA.FTZ R145, R181, UR16, R204 ;  /* 0x00000010b5917c23 */ /* 0x000fe400080100cc */
[----:B------:R-:W-:Y:S02]  /*8e30*/  FFMA.FTZ R204, R161, R140, R141 ;  /* 0x0000008ca1cc7223 */ /* 0x000fe4000001008d */
[-C--:B------:R-:W-:Y:S02]  /*8e40*/  FFMA.FTZ R139, R164, R135.reuse, R139 ;  /* 0x00000087a48b7223 */ /* 0x080fe4000001008b */
[----:B------:R-:W-:-:S02]  /*8e50*/  FMUL.FTZ R141, R8, R135 ;  /* 0x00000087088d7220 */ /* 0x000fc40000410000 */
[----:B------:R-:W-:Y:S02]  /*8e60*/  FFMA.FTZ R206, R161, R144, -R143 ;  /* 0x00000090a1ce7223 */ /* 0x000fe4000001088f */
[C---:B------:R-:W-:Y:S02]  /*8e70*/  FMUL.FTZ R143, R55.reuse, R138 ;  /* 0x0000008a378f7220 */ /* 0x040fe40000410000 */
[----:B------:R-:W-:Y:S02]  /*8e80*/  FADD.FTZ R139, RZ, R139 ;  /* 0x0000008bff8b7221 */ /* 0x000fe40000010000 */
[----:B------:R-:W-:Y:S02]  /*8e90*/  FFMA.FTZ R220, R220, R145, R149 ;  /* 0x00000091dcdc7223 */ /* 0x000fe40000010095 */
[----:B------:R-:W-:Y:S02]  /*8ea0*/  FFMA.FTZ R141, R164, R137, -R141 ;  /* 0x00000089a48d7223 */ /* 0x000fe4000001088d */
[----:B------:R-:W-:-:S02]  /*8eb0*/  FFMA.FTZ R166, -R55, R126, R166 ;  /* 0x0000007e37a67223 */ /* 0x000fc400000101a6 */
[----:B------:R-:W-:Y:S02]  /*8ec0*/  FMUL.FTZ R137, R55, R150 ;  /* 0x0000009637897220 */ /* 0x000fe40000410000 */
[----:B------:R-:W-:Y:S02]  /*8ed0*/  FMUL.FTZ R145, R156, R143 ;  /* 0x0000008f9c917220 */ /* 0x000fe40000410000 */
[----:B------:R-:W-:Y:S02]  /*8ee0*/  FMUL.FTZ R144, R56, R148 ;  /* 0x0000009438907220 */ /* 0x000fe40000410000 */
[----:B------:R-:W-:Y:S02]  /*8ef0*/  FADD.FTZ R139, R139, R204 ;  /* 0x000000cc8b8b7221 */ /* 0x000fe40000010000 */
[----:B------:R-:W-:Y:S02]  /*8f00*/  FADD.FTZ R141, RZ, R141 ;  /* 0x0000008dff8d7221 */ /* 0x000fe40000010000 */
[----:B------:R-:W-:-:S02]  /*8f10*/  FFMA.FTZ R204, R166, R137, R145 ;  /* 0x00000089a6cc7223 */ /* 0x000fc40000010091 */
[C---:B------:R-:W-:Y:S02]  /*8f20*/  FFMA.FTZ R165, -R56.reuse, R127, R165 ;  /* 0x0000007f38a57223 */ /* 0x040fe400000101a5 */
[----:B------:R-:W-:Y:S02]  /*8f30*/  FMUL.FTZ R210, R56, R147 ;  /* 0x0000009338d27220 */ /* 0x000fe40000410000 */
[----:B------:R-:W-:Y:S02]  /*8f40*/  FMUL.FTZ R145, R13, R144 ;  /* 0x000000900d917220 */ /* 0x000fe40000410000 */
[----:B------:R-:W-:Y:S02]  /*8f50*/  FADD.FTZ R141, R141, R206 ;  /* 0x000000ce8d8d7221 */ /* 0x000fe40000010000 */
[----:B------:R-:W-:Y:S02]  /*8f60*/  FMUL.FTZ R149, R156, R137 ;  /* 0x000000899c957220 */ /* 0x000fe40000410000 */
[----:B------:R-:W-:-:S02]  /*8f70*/  FFMA.FTZ R206, R165, R210, -R145 ;  /* 0x000000d2a5ce7223 */ /* 0x000fc40000010891 */
[----:B------:R-:W-:Y:S02]  /*8f80*/  FMUL.FTZ R210, R13, R210 ;  /* 0x000000d20dd27220 */ /* 0x000fe40000410000 */
[----:B------:R-:W-:Y:S02]  /*8f90*/  FMUL.FTZ R145, R57, R136 ;  /* 0x0000008839917220 */ /* 0x000fe40000410000 */
[----:B------:R-:W-:Y:S02]  /*8fa0*/  FFMA.FTZ R208, R166, R143, -R149 ;  /* 0x0000008fa6d07223 */ /* 0x000fe40000010895 */
[----:B------:R-:W-:Y:S02]  /*8fb0*/  FADD.FTZ R204, R139, R204 ;  /* 0x000000cc8bcc7221 */ /* 0x000fe40000010000 */
[----:B------:R-:W-:Y:S02]  /*8fc0*/  FFMA.FTZ R143, R165, R144, R210 ;  /* 0x00000090a58f7223 */ /* 0x000fe400000100d2 */
[----:B------:R-:W-:-:S02]  /*8fd0*/  FFMA.FTZ R162, -R57, R124, R162 ;  /* 0x0000007c39a27223 */ /* 0x000fc400000101a2 */
[----:B------:R-:W-:Y:S02]  /*8fe0*/  FMUL.FTZ R139, R57, R146 ;  /* 0x00000092398b7220 */ /* 0x000fe40000410000 */
[----:B------:R-:W-:Y:S02]  /*8ff0*/  FMUL.FTZ R149, R158, R145 ;  /* 0x000000919e957220 */ /* 0x000fe40000410000 */
[----:B------:R-:W-:Y:S02]  /*9000*/  FADD.FTZ R143, R204, R143 ;  /* 0x0000008fcc8f7221 */ /* 0x000fe40000010000 */
[----:B------:R-:W-:Y:S02]  /*9010*/  FFMA.FTZ R204, R162, R139, R149 ;  /* 0x0000008ba2cc7223 */ /* 0x000fe40000010095 */
[----:B------:R-:W-:Y:S02]  /*9020*/  FFMA.FTZ R181, R131, R181, R220 ;  /* 0x000000b583b57223 */ /* 0x000fe400000100dc */
[----:B------:R-:W-:-:S02]  /*9030*/  FMUL.FTZ R155, R158, R139 ;  /* 0x0000008b9e9b7220 */ /* 0x000fc40000410000 */
[----:B------:R-:W-:Y:S02]  /*9040*/  FMUL.FTZ R131, R184, UR17 ;  /* 0x00000011b8837c20 */ /* 0x000fe40008410000 */
[----:B------:R-:W-:Y:S02]  /*9050*/  FADD.FTZ R141, R141, R208 ;  /* 0x000000d08d8d7221 */ /* 0x000fe40000010000 */
[----:B------:R-:W-:Y:S02]  /*9060*/  FMUL.FTZ R149, R58, R153 ;  /* 0x000000993a957220 */ /* 0x000fe40000410000 */
[----:B------:R-:W-:Y:S02]  /*9070*/  FADD.FTZ R204, R143, R204 ;  /* 0x000000cc8fcc7221 */ /* 0x000fe40000010000 */
[----:B------:R-:W-:Y:S02]  /*9080*/  FFMA.FTZ R208, R162, R145, -R155 ;  /* 0x00000091a2d07223 */ /* 0x000fe4000001089b */
[----:B------:R-:W-:-:S02]  /*9090*/  FFMA.FTZ R143, R190, UR16, -R131 ;  /* 0x00000010be8f7c23 */ /* 0x000fc40008010883 */
[----:B------:R-:W-:Y:S02]  /*90a0*/  FADD.FTZ R141, R141, R206 ;  /* 0x000000ce8d8d7221 */ /* 0x000fe40000010000 */
[C---:B------:R-:W-:Y:S02]  /*90b0*/  FFMA.FTZ R172, -R58.reuse, R125, R172 ;  /* 0x0000007d3aac7223 */ /* 0x040fe400000101ac */
[----:B------:R-:W-:Y:S02]  /*90c0*/  FMUL.FTZ R131, R58, R154 ;  /* 0x0000009a3a837220 */ /* 0x000fe40000410000 */
[----:B------:R-:W-:Y:S02]  /*90d0*/  FMUL.FTZ R155, R10, R149 ;  /* 0x000000950a9b7220 */ /* 0x000fe40000410000 */
[----:B------:R-:W-:Y:S02]  /*90e0*/  FADD.FTZ R208, R141, R208 ;  /* 0x000000d08dd07221 */ /* 0x000fe40000010000 */
[----:B------:R-:W-:-:S02]  /*90f0*/  FFMA.FTZ R159, R172, R131, R155 ;  /* 0x00000083ac9f7223 */ /* 0x000fc4000001009b */
[----:B------:R-:W-:Y:S02]  /*9100*/  FMUL.FTZ R183, R10, R131 ;  /* 0x000000830ab77220 */ /* 0x000fe40000410000 */
[----:B------:R-:W-:Y:S02]  /*9110*/  FMUL.FTZ R141, R178, UR17 ;  /* 0x00000011b28d7c20 */ /* 0x000fe40008410000 */
[----:B------:R-:W-:Y:S02]  /*9120*/  FADD.FTZ R204, R204, R159 ;  /* 0x0000009fcccc7221 */ /* 0x000fe40000010000 */
[----:B------:R-:W-:Y:S02]  /*9130*/  FMUL.FTZ R145, R63, R184 ;  /* 0x000000b83f917220 */ /* 0x000fe40000410000 */
[----:B------:R-:W-:Y:S02]  /*9140*/  FFMA.FTZ R183, R172, R149, -R183 ;  /* 0x00000095acb77223 */ /* 0x000fe400000108b7 */
[----:B------:R-:W-:-:S02]  /*9150*/  FFMA.FTZ R159, R180, UR16, -R141 ;  /* 0x00000010b49f7c23 */ /* 0x000fc4000801088d */
[----:B------:R-:W-:Y:S02]  /*9160*/  FMUL.FTZ R149, R59, R198 ;  /* 0x000000c63b957220 */ /* 0x000fe40000410000 */
[C---:B------:R-:W-:Y:S02]  /*9170*/  FFMA.FTZ R211, R113.reuse, R196, R6 ;  /* 0x000000c471d37223 */ /* 0x040fe40000010006 */
[----:B------:R-:W-:Y:S02]  /*9180*/  FFMA.FTZ R6, R113, -R194, R7 ;  /* 0x800000c271067223 */ /* 0x000fe40000010007 */
[C---:B------:R-:W-:Y:S02]  /*9190*/  FFMA.FTZ R188, -R63.reuse, R132, R188 ;  /* 0x000000843fbc7223 */ /* 0x040fe400000101bc */
[----:B------:R-:W-:Y:S02]  /*91a0*/  FMUL.FTZ R203, R63, R190 ;  /* 0x000000be3fcb7220 */ /* 0x000fe40000410000 */
[----:B------:R-:W-:-:S02]  /*91b0*/  FMUL.FTZ R205, R186, R145 ;  /* 0x00000091bacd7220 */ /* 0x000fc40000410000 */
[----:B------:R-:W-:Y:S02]  /*91c0*/  FMUL.FTZ R7, R194, R159 ;  /* 0x0000009fc2077220 */ /* 0x000fe40000410000 */
[C---:B------:R-:W-:Y:S02]  /*91d0*/  FFMA.FTZ R176, -R59.reuse, R122, R176 ;  /* 0x0000007a3bb07223 */ /* 0x040fe400000101b0 */
[----:B------:R-:W-:Y:S02]  /*91e0*/  FMUL.FTZ R141, R59, R160 ;  /* 0x000000a03b8d7220 */ /* 0x000fe40000410000 */
[----:B------:R-:W-:Y:S02]  /*91f0*/  FMUL.FTZ R159, R168, R149 ;  /* 0x00000095a89f7220 */ /* 0x000fe40000410000 */
[-C--:B------:R-:W-:Y:S02]  /*9200*/  FMUL.FTZ R157, R186, R203.reuse ;  /* 0x000000cbba9d7220 */ /* 0x080fe40000410000 */
[----:B------:R-:W-:-:S02]  /*9210*/  FFMA.FTZ R155, R188, R203, -R205 ;  /* 0x000000cbbc9b7223 */ /* 0x000fc400000108cd */
[C---:B------:R-:W-:Y:S02]  /*9220*/  FMUL.FTZ R213, R65.reuse, R180 ;  /* 0x000000b441d57220 */ /* 0x040fe40000410000 */
[----:B------:R-:W-:Y:S02]  /*9230*/  FFMA.FTZ R203, R176, R141, R159 ;  /* 0x0000008db0cb7223 */ /* 0x000fe4000001009f */
[----:B------:R-:W-:Y:S02]  /*9240*/  FMUL.FTZ R143, R186, R143 ;  /* 0x0000008fba8f7220 */ /* 0x000fe40000410000 */
[C---:B------:R-:W-:Y:S02]  /*9250*/  FMUL.FTZ R205, R65.reuse, R178 ;  /* 0x000000b241cd7220 */ /* 0x040fe40000410000 */
[----:B------:R-:W-:Y:S02]  /*9260*/  FFMA.FTZ R196, -R65, R130, R196 ;  /* 0x0000008241c47223 */ /* 0x000fe400000101c4 */
[----:B------:R-:W-:-:S02]  /*9270*/  FMUL.FTZ R206, R194, R213 ;  /* 0x000000d5c2ce7220 */ /* 0x000fc40000410000 */
[----:B------:R-:W-:Y:S02]  /*9280*/  FMUL.FTZ R186, R168, R141 ;  /* 0x0000008da8ba7220 */ /* 0x000fe40000410000 */
[----:B------:R-:W-:Y:S02]  /*9290*/  FADD.FTZ R203, R204, R203 ;  /* 0x000000cbcccb7221 */ /* 0x000fe40000010000 */
[----:B------:R-:W-:Y:S02]  /*92a0*/  FMUL.FTZ R204, R60, R193 ;  /* 0x000000c13ccc7220 */ /* 0x000fe40000410000 */
[-C--:B------:R-:W-:Y:S02]  /*92b0*/  FMUL.FTZ R212, R194, R205.reuse ;  /* 0x000000cdc2d47220 */ /* 0x080fe40000410000 */
[----:B------:R-:W-:Y:S02]  /*92c0*/  FADD.FTZ R88, R205, R88 ;  /* 0x00000058cd587221 */ /* 0x000fe40000010000 */
[----:B------:R-:W-:-:S02]  /*92d0*/  FFMA.FTZ R159, R196, R205, R206 ;  /* 0x000000cdc49f7223 */ /* 0x000fc400000100ce */
[----:B------:R-:W-:Y:S02]  /*92e0*/  FFMA.FTZ R194, R176, R149, -R186 ;  /* 0x00000095b0c27223 */ /* 0x000fe400000108ba */
[C---:B------:R-:W-:Y:S02]  /*92f0*/  FFMA.FTZ R175, -R60.reuse, R123, R175 ;  /* 0x0000007b3caf7223 */ /* 0x040fe400000101af */
[----:B------:R-:W-:Y:S02]  /*9300*/  FMUL.FTZ R186, R60, R191 ;  /* 0x000000bf3cba7220 */ /* 0x000fe40000410000 */
[----:B------:R-:W-:Y:S02]  /*9310*/  FMUL.FTZ R205, R171, R204 ;  /* 0x000000ccabcd7220 */ /* 0x000fe40000410000 */
[----:B------:R-:W-:Y:S02]  /*9320*/  FMUL.FTZ R149, R61, R189 ;  /* 0x000000bd3d957220 */ /* 0x000fe40000410000 */
[----:B------:R-:W-:-:S02]  /*9330*/  FFMA.FTZ R206, R175, R186, R205 ;  /* 0x000000baafce7223 */ /* 0x000fc400000100cd */
[C---:B------:R-:W-:Y:S02]  /*9340*/  FFMA.FTZ R182, -R61.reuse, R120, R182 ;  /* 0x000000783db67223 */ /* 0x040fe400000101b6 */
[----:B------:R-:W-:Y:S02]  /*9350*/  FMUL.FTZ R209, R61, R192 ;  /* 0x000000c03dd17220 */ /* 0x000fe40000410000 */
[----:B------:R-:W-:Y:S02]  /*9360*/  FMUL.FTZ R205, R174, R149 ;  /* 0x00000095aecd7220 */ /* 0x000fe40000410000 */
[----:B------:R-:W-:Y:S02]  /*9370*/  FADD.FTZ R183, R208, R183 ;  /* 0x000000b7d0b77221 */ /* 0x000fe40000010000 */
[----:B------:R-:W-:Y:S02]  /*9380*/  FMUL.FTZ R207, R171, R186 ;  /* 0x000000baabcf7220 */ /* 0x000fe40000410000 */
[----:B------:R-:W-:-:S02]  /*9390*/  FFMA.FTZ R208, R182, R209, -R205 ;  /* 0x000000d1b6d07223 */ /* 0x000fc400000108cd */
[----:B------:R-:W-:Y:S02]  /*93a0*/  FADD.FTZ R183, R183, R194 ;  /* 0x000000c2b7b77221 */ /* 0x000fe40000010000 */
[----:B------:R-:W-:Y:S02]  /*93b0*/  FMUL.FTZ R209, R174, R209 ;  /* 0x000000d1aed17220 */ /* 0x000fe40000410000 */
[C---:B------:R-:W-:Y:S02]  /*93c0*/  FMUL.FTZ R210, R62.reuse, R185 ;  /* 0x000000b93ed27220 */ /* 0x040fe40000410000 */
[----:B------:R-:W-:Y:S02]  /*93d0*/  FFMA.FTZ R204, R175, R204, -R207 ;  /* 0x000000ccafcc7223 */ /* 0x000fe400000108cf */
[----:B------:R-:W-:Y:S02]  /*93e0*/  FMUL.FTZ R194, R62, R187 ;  /* 0x000000bb3ec27220 */ /* 0x000fe40000410000 */
[----:B------:R-:W-:-:S02]  /*93f0*/  FADD.FTZ R203, R203, R206 ;  /* 0x000000cecbcb7221 */ /* 0x000fc40000010000 */
[----:B------:R-:W-:Y:S02]  /*9400*/  FFMA.FTZ R179, -R62, R121, R179 ;  /* 0x000000793eb37223 */ /* 0x000fe400000101b3 */
[----:B------:R-:W-:Y:S02]  /*9410*/  FFMA.FTZ R206, R182, R149, R209 ;  /* 0x00000095b6ce7223 */ /* 0x000fe400000100d1 */
[----:B------:R-:W-:Y:S02]  /*9420*/  FMUL.FTZ R205, R177, R210 ;  /* 0x000000d2b1cd7220 */ /* 0x000fe40000410000 */
[----:B------:R-:W-:Y:S02]  /*9430*/  FADD.FTZ R183, R183, R204 ;  /* 0x000000ccb7b77221 */ /* 0x000fe40000010000 */
[----:B------:R-:W-:Y:S02]  /*9440*/  FMUL.FTZ R207, R177, R194 ;  /* 0x000000c2b1cf7220 */ /* 0x000fe40000410000 */
[----:B------:R-:W-:-:S02]  /*9450*/  FADD.FTZ R203, R203, R206 ;  /* 0x000000cecbcb7221 */ /* 0x000fc40000010000 */
[C---:B------:R-:W-:Y:S02]  /*9460*/  FFMA.FTZ R204, R179.reuse, R194, R205 ;  /* 0x000000c2b3cc7223 */ /* 0x040fe400000100cd */
[----:B------:R-:W-:Y:S02]  /*9470*/  FFMA.FTZ R210, R179, R210, -R207 ;  /* 0x000000d2b3d27223 */ /* 0x000fe400000108cf */
[----:B------:R-:W-:Y:S02]  /*9480*/  FADD.FTZ R183, R183, R208 ;  /* 0x000000d0b7b77221 */ /* 0x000fe40000010000 */
[----:B------:R-:W-:Y:S02]  /*9490*/  FADD.FTZ R203, R203, R204 ;  /* 0x000000cccbcb7221 */ /* 0x000fe40000010000 */
[----:B------:R-:W-:Y:S02]  /*94a0*/  FMUL.FTZ R208, R66, R169 ;  /* 0x000000a942d07220 */ /* 0x000fe40000410000 */
[----:B------:R-:W-:-:S02]  /*94b0*/  FFMA.FTZ R211, R114, R195, R211 ;  /* 0x000000c372d37223 */ /* 0x000fc400000100d3 */
[----:B------:R-:W-:Y:S02]  /*94c0*/  FFMA.FTZ R204, R188, R145, R157 ;  /* 0x00000091bccc7223 */ /* 0x000fe4000001009d */
[----:B------:R-:W-:Y:S02]  /*94d0*/  FADD.FTZ R210, R183, R210 ;  /* 0x000000d2b7d27221 */ /* 0x000fe40000010000 */
[----:B------:R-:W-:Y:S02]  /*94e0*/  FMUL.FTZ R183, R67, R170 ;  /* 0x000000aa43b77220 */ /* 0x000fe40000410000 */
[C---:B------:R-:W-:Y:S02]  /*94f0*/  FMUL.FTZ R206, R66.reuse, R173 ;  /* 0x000000ad42ce7220 */ /* 0x040fe40000410000 */
[----:B------:R-:W-:Y:S02]  /*9500*/  FFMA.FTZ R195, -R66, R119, R195 ;  /* 0x0000007742c37223 */ /* 0x000fe400000101c3 */
[----:B------:R-:W-:-:S02]  /*9510*/  FMUL.FTZ R205, R197, R208 ;  /* 0x000000d0c5cd7220 */ /* 0x000fc40000410000 */
[----:B------:R-:W-:Y:S02]  /*9520*/  FADD.FTZ R203, R203, R204 ;  /* 0x000000cccbcb7221 */ /* 0x000fe40000010000 */
[----:B------:R-:W-:Y:S02]  /*9530*/  FMUL.FTZ R157, R67, R167 ;  /* 0x000000a7439d7220 */ /* 0x000fe40000410000 */
[----:B------:R-:W-:Y:S02]  /*9540*/  FFMA.FTZ R211, R115, R202, R211 ;  /* 0x000000ca73d37223 */ /* 0x000fe400000100d3 */
[----:B------:R-:W-:Y:S02]  /*9550*/  FFMA.FTZ R202, -R67, R118, R202 ;  /* 0x0000007643ca7223 */ /* 0x000fe400000101ca */
[----:B------:R-:W-:Y:S02]  /*9560*/  FMUL.FTZ R204, R200, R183 ;  /* 0x000000b7c8cc7220 */ /* 0x000fe40000410000 */
[----:B------:R-:W-:-:S02]  /*9570*/  FMUL.FTZ R207, R197, R206 ;  /* 0x000000cec5cf7220 */ /* 0x000fc40000410000 */
[----:B------:R-:W-:Y:S02]  /*9580*/  FADD.FTZ R87, R206, R87 ;  /* 0x00000057ce577221 */ /* 0x000fe40000010000 */
[----:B------:R-:W-:Y:S02]  /*9590*/  FFMA.FTZ R205, R195, R206, R205 ;  /* 0x000000cec3cd7223 */ /* 0x000fe400000100cd */
[----:B------:R-:W-:Y:S02]  /*95a0*/  FADD.FTZ R210, R210, R155 ;  /* 0x0000009bd2d27221 */ /* 0x000fe40000010000 */
[-C--:B------:R-:W-:Y:S02]  /*95b0*/  FMUL.FTZ R206, R200, R157.reuse ;  /* 0x0000009dc8ce7220 */ /* 0x080fe40000410000 */
[----:B------:R-:W-:Y:S02]  /*95c0*/  FADD.FTZ R86, R157, R86 ;  /* 0x000000569d567221 */ /* 0x000fe40000010000 */
[----:B------:R-:W-:-:S02]  /*95d0*/  FFMA.FTZ R157, R202, R157, R204 ;  /* 0x0000009dca9d7223 */ /* 0x000fc400000100cc */
[C---:B------:R-:W-:Y:S02]  /*95e0*/  FFMA.FTZ R133, R68.reuse, R117, R133 ;  /* 0x0000007544857223 */ /* 0x040fe40000010085 */
[----:B------:R-:W-:Y:S02]  /*95f0*/  FMUL.FTZ R204, R68, R11 ;  /* 0x0000000b44cc7220 */ /* 0x000fe40000410000 */
[----:B------:R-:W-:Y:S02]  /*9600*/  FADD.FTZ R155, RZ, R134 ;  /* 0x00000086ff9b7221 */ /* 0x000fe40000010000 */
[----:B------:R-:W-:Y:S02]  /*9610*/  FFMA.FTZ R212, R196, R213, -R212 ;  /* 0x000000d5c4d47223 */ /* 0x000fe400000108d4 */
[----:B------:R-:W-:Y:S02]  /*9620*/  FADD.FTZ R4, R203, R4 ;  /* 0x00000004cb047221 */ /* 0x000fe40000010000 */
[----:B------:R-:W-:-:S02]  /*9630*/  FADD.FTZ R5, R210, R5 ;  /* 0x00000005d2057221 */ /* 0x000fc40000010000 */
[----:B------:R-:W-:Y:S02]  /*9640*/  FFMA.FTZ R206, R202, R183, -R206 ;  /* 0x000000b7cace7223 */ /* 0x000fe400000108ce */
[----:B------:R-:W-:Y:S02]  /*9650*/  FFMA.FTZ R211, R116, R133, R211 ;  /* 0x0000008574d37223 */ /* 0x000fe400000100d3 */
[C---:B------:R-:W-:Y:S02]  /*9660*/  FMUL.FTZ R134, R68.reuse, R163 ;  /* 0x000000a344867220 */ /* 0x040fe40000410000 */
[----:B------:R-:W-:Y:S01]  /*9670*/  FFMA.FTZ R133, -R68, R117, R133 ;  /* 0x0000007544857223 */ /* 0x000fe20000010185 */
[----:B------:R-:W0:Y:S01]  /*9680*/  SHFL.DOWN PT, R203, R211, 0x1, 0x1f ;  /* 0x08201f00d3cb7f89 */ /* 0x000e2200000e0000 */
[----:B------:R-:W-:Y:S02]  /*9690*/  FMUL.FTZ R183, R155, R204 ;  /* 0x000000cc9bb77220 */ /* 0x000fe40000410000 */
[----:B------:R-:W-:-:S02]  /*96a0*/  FFMA.FTZ R208, R195, R208, -R207 ;  /* 0x000000d0c3d07223 */ /* 0x000fc400000108cf */
[----:B------:R-:W-:Y:S02]  /*96b0*/  FADD.FTZ R4, R4, R159 ;  /* 0x0000009f04047221 */ /* 0x000fe40000010000 */
[----:B------:R-:W-:Y:S02]  /*96c0*/  FADD.FTZ R5, R5, R212 ;  /* 0x000000d405057221 */ /* 0x000fe40000010000 */
[----:B------:R-:W-:Y:S02]  /*96d0*/  FADD.FTZ R85, R134, R85 ;  /* 0x0000005586557221 */ /* 0x000fe40000010000 */
[-C--:B------:R-:W-:Y:S02]  /*96e0*/  FFMA.FTZ R183, R133, R134.reuse, R183 ;  /* 0x0000008685b77223 */ /* 0x080fe400000100b7 */
[----:B------:R-:W-:Y:S02]  /*96f0*/  FMUL.FTZ R134, R155, R134 ;  /* 0x000000869b867220 */ /* 0x000fe40000410000 */
[----:B------:R-:W-:-:S02]  /*9700*/  FADD.FTZ R4, R4, R205 ;  /* 0x000000cd04047221 */ /* 0x000fc40000010000 */
[----:B------:R-:W-:Y:S02]  /*9710*/  FFMA.FTZ R6, R114, -R197, R6 ;  /* 0x800000c572067223 */ /* 0x000fe40000010006 */
[----:B------:R-:W-:Y:S02]  /*9720*/  FADD.FTZ R5, R5, R208 ;  /* 0x000000d005057221 */ /* 0x000fe40000010000 */
[----:B------:R-:W-:Y:S02]  /*9730*/  FFMA.FTZ R159, R133, R204, -R134 ;  /* 0x000000cc859f7223 */ /* 0x000fe40000010886 */
[----:B------:R-:W-:Y:S02]  /*9740*/  FADD.FTZ R4, R4, R157 ;  /* 0x0000009d04047221 */ /* 0x000fe40000010000 */
[----:B------:R-:W-:Y:S02]  /*9750*/  FFMA.FTZ R6, R115, -R200, R6 ;  /* 0x800000c873067223 */ /* 0x000fe40000010006 */
[----:B------:R-:W-:-:S02]  /*9760*/  FADD.FTZ R206, R5, R206 ;  /* 0x000000ce05ce7221 */ /* 0x000fc40000010000 */
[----:B------:R-:W-:Y:S02]  /*9770*/  FMUL.FTZ R5, R180, UR17 ;  /* 0x00000011b4057c20 */ /* 0x000fe40008410000 */
[----:B------:R-:W-:Y:S02]  /*9780*/  FADD.FTZ R183, R4, R183 ;  /* 0x000000b704b77221 */ /* 0x000fe40000010000 */
[----:B------:R-:W-:Y:S02]  /*9790*/  FFMA.FTZ R134, R116, -R155, R6 ;  /* 0x8000009b74867223 */ /* 0x000fe40000010006 */
[----:B------:R-:W-:Y:S01]  /*97a0*/  FADD.FTZ R159, R206, R159 ;  /* 0x0000009fce9f7221 */ /* 0x000fe20000010000 */
[----:B------:R-:W-:Y:S01]  /*97b0*/  SHFL.DOWN PT, R157, R183, 0x1, 0x1f ;  /* 0x08201f00b79d7f89 */ /* 0x000fe200000e0000 */
[----:B------:R-:W-:Y:S02]  /*97c0*/  FFMA.FTZ R4, R178, UR16, R5 ;  /* 0x00000010b2047c23 */ /* 0x000fe40008010005 */
[----:B------:R-:W-:Y:S01]  /*97d0*/  FMUL.FTZ R5, R190, UR17 ;  /* 0x00000011be057c20 */ /* 0x000fe20008410000 */
[----:B------:R-:W1:Y:S01]  /*97e0*/  SHFL.DOWN PT, R180, R159, 0x1, 0x1f ;  /* 0x08201f009fb47f89 */ /* 0x000e6200000e0000 */
[----:B------:R-:W-:-:S02]  /*97f0*/  FFMA.FTZ R7, R196, R4, R7 ;  /* 0x00000004c4077223 */ /* 0x000fc40000010007 */
[----:B------:R-:W-:Y:S01]  /*9800*/  FMUL.FTZ R4, R173, UR17 ;  /* 0x00000011ad047c20 */ /* 0x000fe20008410000 */
[----:B------:R-:W2:Y:S01]  /*9810*/  SHFL.DOWN PT, R190, R134, 0x1, 0x1f ;  /* 0x08201f0086be7f89 */ /* 0x000ea200000e0000 */
[----:B------:R-:W-:Y:S02]  /*9820*/  FFMA.FTZ R5, R184, UR16, R5 ;  /* 0x00000010b8057c23 */ /* 0x000fe40008010005 */
[----:B------:R-:W-:Y:S01]  /*9830*/  FFMA.FTZ R130, R130, R178, R7 ;  /* 0x000000b282827223 */ /* 0x000fe20000010007 */
[----:B------:R-:W-:Y:S01]  /*9840*/  MOV R7, R134 ;  /* 0x0000008600077202 */ /* 0x000fe20000000f00 */
[----:B------:R-:W-:Y:S02]  /*9850*/  FFMA.FTZ R6, R169, UR16, -R4 ;  /* 0x00000010a9067c23 */ /* 0x000fe40008010804 */
[----:B------:R-:W-:Y:S02]  /*9860*/  FFMA.FTZ R5, R188, R5, R143 ;  /* 0x00000005bc057223 */ /* 0x000fe4000001008f */
[----:B------:R-:W-:-:S02]  /*9870*/  FMUL.FTZ R4, R187, UR17 ;  /* 0x00000011bb047c20 */ /* 0x000fc40008410000 */
[----:B------:R-:W-:Y:S02]  /*9880*/  FADD.FTZ R81, R130, R81 ;  /* 0x0000005182517221 */ /* 0x000fe40000010000 */
[----:B------:R-:W-:Y:S01]  /*9890*/  FFMA.FTZ R132, R132, R184, R5 ;  /* 0x000000b884847223 */ /* 0x000fe20000010005 */
[----:B------:R-:W-:Y:S01]  /*98a0*/  MOV R5, R159 ;  /* 0x0000009f00057202 */ /* 0x000fe20000000f00 */
[----:B------:R-:W-:Y:S01]  /*98b0*/  FMUL.FTZ R197, R197, R6 ;  /* 0x00000006c5c57220 */ /* 0x000fe20000410000 */
[----:B------:R-:W-:Y:S01]  /*98c0*/  MOV R6, R211 ;  /* 0x000000d300067202 */ /* 0x000fe20000000f00 */
[----:B------:R-:W-:Y:S01]  /*98d0*/  FFMA.FTZ R130, R185, UR16, -R4 ;  /* 0x00000010b9827c23 */ /* 0x000fe20008010804 */
[----:B------:R-:W-:Y:S01]  /*98e0*/  MOV R4, R183 ;  /* 0x000000b700047202 */ /* 0x000fe20000000f00 */
[----:B------:R-:W-:Y:S02]  /*98f0*/  FADD.FTZ R90, R145, R90 ;  /* 0x0000005a915a7221 */ /* 0x000fe40000010000 */
[----:B0-----:R-:W-:-:S02]  /*9900*/  @!P0 FADD.FTZ R6, R6, R203 ;  /* 0x000000cb06068221 */ /* 0x001fc40000010000 */
[----:B-1----:R-:W-:Y:S02]  /*9910*/  @!P0 FADD.FTZ R5, R5, R180 ;  /* 0x000000b405058221 */ /* 0x002fe40000010000 */
[----:B--2---:R-:W-:Y:S02]  /*9920*/  @!P0 FADD.FTZ R7, R7, R190 ;  /* 0x000000be07078221 */ /* 0x004fe40000010000 */
[----:B------:R-:W-:Y:S01]  /*9930*/  @!P0 FADD.FTZ R4, R4, R157 ;  /* 0x0000009d04048221 */ /* 0x000fe20000010000 */
[----:B------:R-:W0:Y:S01]  /*9940*/  SHFL.DOWN PT, R178, R5, 0x2, 0x1f ;  /* 0x08401f0005b27f89 */ /* 0x000e2200000e0000 */
[----:B------:R-:W-:Y:S01]  /*9950*/  FMUL.FTZ R177, R177, R130 ;  /* 0x00000082b1b17220 */ /* 0x000fe20000410000 */
[----:B------:R-:W-:Y:S01]  /*9960*/  ISETP.GT.AND P0, PT, R49, 0x1d, PT ;  /* 0x0000001d3100780c */ /* 0x000fe20003f04270 */
[----:B------:R-:W-:Y:S01]  /*9970*/  FMUL.FTZ R130, R185, UR17 ;  /* 0x00000011b9827c20 */ /* 0x000fe20008410000 */
[----:B------:R-:W1:Y:S01]  /*9980*/  SHFL.DOWN PT, R157, R6, 0x2, 0x1f ;  /* 0x08401f00069d7f89 */ /* 0x000e6200000e0000 */
[----:B------:R-:W-:-:S02]  /*9990*/  FMUL.FTZ R143, R167, UR17 ;  /* 0x00000011a78f7c20 */ /* 0x000fc40008410000 */
[----:B------:R-:W-:Y:S01]  /*99a0*/  FFMA.FTZ R130, R187, UR16, R130 ;  /* 0x00000010bb827c23 */ /* 0x000fe20008010082 */
[----:B------:R-:W2:Y:S01]  /*99b0*/  SHFL.DOWN PT, R180, R7, 0x2, 0x1f ;  /* 0x08401f0007b47f89 */ /* 0x000ea200000e0000 */
[----:B------:R-:W-:Y:S02]  /*99c0*/  FMUL.FTZ R134, R169, UR17 ;  /* 0x00000011a9867c20 */ /* 0x000fe40008410000 */
[----:B------:R-:W-:Y:S01]  /*99d0*/  FFMA.FTZ R130, R179, R130, R177 ;  /* 0x00000082b3827223 */ /* 0x000fe200000100b1 */
[----:B------:R-:W3:Y:S01]  /*99e0*/  SHFL.DOWN PT, R145, R4, 0x2, 0x1f ;  /* 0x08401f0004917f89 */ /* 0x000ee200000e0000 */
[C---:B------:R-:W-:Y:S02]  /*99f0*/  FFMA.FTZ R143, R170.reuse, UR16, -R143 ;  /* 0x00000010aa8f7c23 */ /* 0x040fe4000801088f */
[----:B------:R-:W-:Y:S02]  /*9a00*/  FMUL.FTZ R170, R170, UR17 ;  /* 0x00000011aaaa7c20 */ /* 0x000fe40008410000 */
[----:B------:R-:W-:-:S02]  /*9a10*/  FFMA.FTZ R121, R121, R187, R130 ;  /* 0x000000bb79797223 */ /* 0x000fc40000010082 */
[----:B------:R-:W-:Y:S02]  /*9a20*/  FFMA.FTZ R134, R173, UR16, R134 ;  /* 0x00000010ad867c23 */ /* 0x000fe40008010086 */
[----:B------:R-:W-:Y:S02]  /*9a30*/  FMUL.FTZ R200, R200, R143 ;  /* 0x0000008fc8c87220 */ /* 0x000fe40000410000 */
[----:B------:R-:W-:Y:S02]  /*9a40*/  FFMA.FTZ R143, R167, UR16, R170 ;  /* 0x00000010a78f7c23 */ /* 0x000fe400080100aa */
[----:B0-----:R-:W-:Y:S02]  /*9a50*/  @!P0 FADD.FTZ R5, R5, R178 ;  /* 0x000000b205058221 */ /* 0x001fe40000010000 */
[----:B------:R-:W-:Y:S02]  /*9a60*/  FADD.FTZ R78, R121, R78 ;  /* 0x0000004e794e7221 */ /* 0x000fe40000010000 */
[----:B-1----:R-:W-:Y:S01]  /*9a70*/  @!P0 FADD.FTZ R6, R6, R157 ;  /* 0x0000009d06068221 */ /* 0x002fe20000010000 */
[----:B------:R-:W-:Y:S01]  /*9a80*/  SHFL.DOWN PT, R170, R5, 0x4, 0x1f ;  /* 0x08801f0005aa7f89 */ /* 0x000fe200000e0000 */
[----:B------:R-:W-:-:S02]  /*9a90*/  FFMA.FTZ R134, R195, R134, R197 ;  /* 0x00000086c3867223 */ /* 0x000fc400000100c5 */
[----:B--2---:R-:W-:Y:S02]  /*9aa0*/  @!P0 FADD.FTZ R7, R7, R180 ;  /* 0x000000b407078221 */ /* 0x004fe40000010000 */
[----:B------:R-:W-:Y:S02]  /*9ab0*/  FFMA.FTZ R173, R119, R173, R134 ;  /* 0x000000ad77ad7223 */ /* 0x000fe40000010086 */
[----:B---3--:R-:W-:Y:S01]  /*9ac0*/  @!P0 FADD.FTZ R4, R4, R145 ;  /* 0x0000009104048221 */ /* 0x008fe20000010000 */
[----:B------:R-:W-:Y:S01]  /*9ad0*/  SHFL.DOWN PT, R178, R7, 0x4, 0x1f ;  /* 0x08801f0007b27f89 */ /* 0x000fe200000e0000 */
[----:B------:R-:W-:Y:S01]  /*9ae0*/  FMUL.FTZ R119, R189, UR17 ;  /* 0x00000011bd777c20 */ /* 0x000fe20008410000 */
[----:B------:R-:W-:Y:S01]  /*9af0*/  ISETP.GT.AND P0, PT, R49, 0x1b, PT ;  /* 0x0000001b3100780c */ /* 0x000fe20003f04270 */
[----:B------:R-:W-:Y:S01]  /*9b00*/  FMUL.FTZ R130, R163, UR17 ;  /* 0x00000011a3827c20 */ /* 0x000fe20008410000 */
[----:B------:R-:W0:Y:S01]  /*9b10*/  SHFL.DOWN PT, R145, R6, 0x4, 0x1f ;  /* 0x08801f0006917f89 */ /* 0x000e2200000e0000 */
[----:B------:R-:W-:-:S02]  /*9b20*/  FFMA.FTZ R119, R192, UR16, -R119 ;  /* 0x00000010c0777c23 */ /* 0x000fc40008010877 */
[----:B------:R-:W-:Y:S01]  /*9b30*/  FFMA.FTZ R134, R11, UR16, -R130 ;  /* 0x000000100b867c23 */ /* 0x000fe20008010882 */
[----:B------:R-:W1:Y:S01]  /*9b40*/  SHFL.DOWN PT, R121, R4, 0x4, 0x1f ;  /* 0x08801f0004797f89 */ /* 0x000e6200000e0000 */
[----:B------:R-:W-:Y:S02]  /*9b50*/  FMUL.FTZ R192, R192, UR17 ;  /* 0x00000011c0c07c20 */ /* 0x000fe40008410000 */
[----:B------:R-:W-:Y:S02]  /*9b60*/  FFMA.FTZ R143, R202, R143, R200 ;  /* 0x0000008fca8f7223 */ /* 0x000fe400000100c8 */
[----:B------:R-:W-:Y:S02]  /*9b70*/  FMUL.FTZ R130, R191, UR17 ;  /* 0x00000011bf827c20 */ /* 0x000fe40008410000 */
[----:B------:R-:W-:Y:S02]  /*9b80*/  FMUL.FTZ R174, R174, R119 ;  /* 0x00000077aeae7220 */ /* 0x000fe40000410000 */
[----:B------:R-:W-:-:S02]  /*9b90*/  FMUL.FTZ R155, R155, R134 ;  /* 0x000000869b9b7220 */ /* 0x000fc40000410000 */
[----:B------:R-:W-:Y:S02]  /*9ba0*/  FADD.FTZ R79, R132, R79 ;  /* 0x0000004f844f7221 */ /* 0x000fe40000010000 */
[----:B------:R-:W-:Y:S02]  /*9bb0*/  FFMA.FTZ R119, R189, UR16, R192 ;  /* 0x00000010bd777c23 */ /* 0x000fe400080100c0 */
[----:B------:R-:W-:Y:S02]  /*9bc0*/  FMUL.FTZ R134, R11, UR17 ;  /* 0x000000110b867c20 */ /* 0x000fe40008410000 */
[----:B------:R-:W-:Y:S02]  /*9bd0*/  FFMA.FTZ R132, R118, R167, R143 ;  /* 0x000000a776847223 */ /* 0x000fe4000001008f */
[C---:B------:R-:W-:Y:S02]  /*9be0*/  FFMA.FTZ R130, R193.reuse, UR16, -R130 ;  /* 0x00000010c1827c23 */ /* 0x040fe40008010882 */
[----:B------:R-:W-:-:S02]  /*9bf0*/  FMUL.FTZ R118, R193, UR17 ;  /* 0x00000011c1767c20 */ /* 0x000fc40008410000 */
[----:B------:R-:W-:Y:S02]  /*9c00*/  FFMA.FTZ R119, R182, R119, R174 ;  /* 0x00000077b6777223 */ /* 0x000fe400000100ae */
[----:B------:R-:W-:Y:S02]  /*9c10*/  FFMA.FTZ R134, R163, UR16, R134 ;  /* 0x00000010a3867c23 */ /* 0x000fe40008010086 */
[----:B------:R-:W-:Y:S02]  /*9c20*/  FMUL.FTZ R130, R171, R130 ;  /* 0x00000082ab827220 */ /* 0x000fe40000410000 */
[----:B------:R-:W-:Y:S02]  /*9c30*/  FFMA.FTZ R118, R191, UR16, R118 ;  /* 0x00000010bf767c23 */ /* 0x000fe40008010076 */
[----:B------:R-:W-:Y:S02]  /*9c40*/  FFMA.FTZ R120, R120, R189, R119 ;  /* 0x000000bd78787223 */ /* 0x000fe40000010077 */
[----:B------:R-:W-:-:S02]  /*9c50*/  FFMA.FTZ R134, R133, R134, R155 ;  /* 0x0000008685867223 */ /* 0x000fc4000001009b */
[----:B0-----:R-:W-:Y:S02]  /*9c60*/  @!P0 FADD.FTZ R6, R6, R145 ;  /* 0x0000009106068221 */ /* 0x001fe40000010000 */
[----:B------:R-:W-:Y:S02]  /*9c70*/  FMUL.FTZ R11, R160, UR17 ;  /* 0x00000011a00b7c20 */ /* 0x000fe40008410000 */
[----:B------:R-:W-:Y:S02]  /*9c80*/  @!P0 FADD.FTZ R7, R7, R178 ;  /* 0x000000b207078221 */ /* 0x000fe40000010000 */
[----:B------:R-:W-:Y:S02]  /*9c90*/  @!P0 FADD.FTZ R5, R5, R170 ;  /* 0x000000aa05058221 */ /* 0x000fe40000010000 */
[----:B-1----:R-:W-:Y:S01]  /*9ca0*/  @!P0 FADD.FTZ R4, R4, R121 ;  /* 0x0000007904048221 */ /* 0x002fe20000010000 */
[----:B------:R-:W-:Y:S01]  /*9cb0*/  ISETP.GT.AND P0, PT, R49, 0x17, PT ;  /* 0x000000173100780c */ /* 0x000fe20003f04270 */
[----:B------:R-:W-:Y:S01]  /*9cc0*/  FFMA.FTZ R118, R175, R118, R130 ;  /* 0x00000076af767223 */ /* 0x000fe20000010082 */
[----:B------:R-:W0:Y:S01]  /*9cd0*/  SHFL.DOWN PT, R121, R6, 0x8, 0x1f ;  /* 0x09001f0006797f89 */ /* 0x000e2200000e0000 */
[----:B------:R-:W-:-:S02]  /*9ce0*/  FFMA.FTZ R163, R117, R163, R134 ;  /* 0x000000a375a37223 */ /* 0x000fc40000010086 */
[----:B------:R-:W-:Y:S01]  /*9cf0*/  FADD.FTZ R77, R120, R77 ;  /* 0x0000004d784d7221 */ /* 0x000fe20000010000 */
[----:B------:R-:W1:Y:S01]  /*9d00*/  SHFL.DOWN PT, R130, R7, 0x8, 0x1f ;  /* 0x09001f0007827f89 */ /* 0x000e6200000e0000 */
[C---:B------:R-:W-:Y:S02]  /*9d10*/  FFMA.FTZ R117, R198.reuse, UR16, -R11 ;  /* 0x00000010c6757c23 */ /* 0x040fe4000801080b */
[----:B------:R-:W-:Y:S01]  /*9d20*/  FFMA.FTZ R123, R123, R191, R118 ;  /* 0x000000bf7b7b7223 */ /* 0x000fe20000010076 */
[----:B------:R-:W2:Y:S01]  /*9d30*/  SHFL.DOWN PT, R120, R5, 0x8, 0x1f ;  /* 0x09001f0005787f89 */ /* 0x000ea200000e0000 */
[----:B------:R-:W-:Y:S02]  /*9d40*/  FMUL.FTZ R11, R198, UR17 ;  /* 0x00000011c60b7c20 */ /* 0x000fe40008410000 */
[----:B------:R-:W-:Y:S01]  /*9d50*/  FMUL.FTZ R118, R154, UR17 ;  /* 0x000000119a767c20 */ /* 0x000fe20008410000 */
[----:B------:R-:W3:Y:S01]  /*9d60*/  SHFL.DOWN PT, R119, R4, 0x8, 0x1f ;  /* 0x09001f0004777f89 */ /* 0x000ee200000e0000 */
[----:B------:R-:W-:-:S02]  /*9d70*/  FMUL.FTZ R168, R168, R117 ;  /* 0x00000075a8a87220 */ /* 0x000fc40000410000 */
[----:B------:R-:W-:Y:S02]  /*9d80*/  FFMA.FTZ R117, R160, UR16, R11 ;  /* 0x00000010a0757c23 */ /* 0x000fe4000801000b */
[C---:B------:R-:W-:Y:S02]  /*9d90*/  FFMA.FTZ R11, R153.reuse, UR16, -R118 ;  /* 0x00000010990b7c23 */ /* 0x040fe40008010876 */
[----:B------:R-:W-:Y:S02]  /*9da0*/  FMUL.FTZ R153, R153, UR17 ;  /* 0x0000001199997c20 */ /* 0x000fe40008410000 */
        /* <DEDUP_REMOVED lines=9> */
[----:B------:R-:W-:Y:S02]  /*9e40*/  FFMA.FTZ R117, R176, R117, R168 ;  /* 0x00000075b0757223 */ /* 0x000fe400000100a8 */
[----:B------:R-:W-:Y:S02]  /*9e50*/  FFMA.FTZ R11, R146, UR16, R11 ;  /* 0x00000010920b7c23 */ /* 0x000fe4000801000b */
[----:B------:R-:W-:Y:S02]  /*9e60*/  FFMA.FTZ R10, R147, UR16, -R10 ;  /* 0x00000010930a7c23 */ /* 0x000fe4000801080a */
[----:B0-----:R-:W-:Y:S02]  /*9e70*/  @!P0 FADD.FTZ R6, R6, R121 ;  /* 0x0000007906068221 */ /* 0x001fe40000010000 */
[----:B-1----:R-:W-:Y:S02]  /*9e80*/  @!P0 FADD.FTZ R7, R7, R130 ;  /* 0x0000008207078221 */ /* 0x002fe40000010000 */
[----:B--2---:R-:W-:-:S02]  /*9e90*/  @!P0 FADD.FTZ R5, R5, R120 ;  /* 0x0000007805058221 */ /* 0x004fc40000010000 */
[----:B---3--:R-:W-:Y:S01]  /*9ea0*/  @!P0 FADD.FTZ R4, R4, R119 ;  /* 0x0000007704048221 */ /* 0x008fe20000010000 */
[----:B------:R-:W-:Y:S01]  /*9eb0*/  SHFL.DOWN PT, R120, R7, 0x10, 0x1f ;  /* 0x0a001f0007787f89 */ /* 0x000fe200000e0000 */
[----:B------:R-:W-:Y:S01]  /*9ec0*/  FMUL.FTZ R147, R147, UR17 ;  /* 0x0000001193937c20 */ /* 0x000fe20008410000 */
[----:B------:R-:W-:Y:S01]  /*9ed0*/  ISETP.GT.AND P0, PT, R49, 0xf, PT ;  /* 0x0000000f3100780c */ /* 0x000fe20003f04270 */
[----:B------:R-:W-:Y:S01]  /*9ee0*/  FFMA.FTZ R11, R162, R11, R158 ;  /* 0x0000000ba20b7223 */ /* 0x000fe2000001009e */
[----:B------:R-:W0:Y:S01]  /*9ef0*/  SHFL.DOWN PT, R119, R6, 0x10, 0x1f ;  /* 0x0a001f0006777f89 */ /* 0x000e2200000e0000 */
[----:B------:R-:W-:Y:S02]  /*9f00*/  FMUL.FTZ R13, R13, R10 ;  /* 0x0000000a0d0d7220 */ /* 0x000fe40000410000 */
[----:B------:R-:W-:Y:S01]  /*9f10*/  FFMA.FTZ R122, R122, R160, R117 ;  /* 0x000000a07a7a7223 */ /* 0x000fe20000010075 */
[----:B------:R-:W1:Y:S01]  /*9f20*/  SHFL.DOWN PT, R118, R5, 0x10, 0x1f ;  /* 0x0a001f0005767f89 */ /* 0x000e6200000e0000 */
[----:B------:R-:W-:-:S02]  /*9f30*/  FFMA.FTZ R10, R148, UR16, R147 ;  /* 0x00000010940a7c23 */ /* 0x000fc40008010093 */
[----:B------:R-:W-:Y:S01]  /*9f40*/  FFMA.FTZ R124, R124, R146, R11 ;  /* 0x000000927c7c7223 */ /* 0x000fe2000001000b */
[----:B------:R-:W2:Y:S01]  /*9f50*/  SHFL.DOWN PT, R117, R4, 0x10, 0x1f ;  /* 0x0a001f0004757f89 */ /* 0x000ea200000e0000 */
[----:B------:R-:W-:Y:S02]  /*9f60*/  FFMA.FTZ R10, R165, R10, R13 ;  /* 0x0000000aa50a7223 */ /* 0x000fe4000001000d */
[----:B------:R-:W-:Y:S02]  /*9f70*/  FMUL.FTZ R11, R150, UR17 ;  /* 0x00000011960b7c20 */ /* 0x000fe40008410000 */
[----:B------:R-:W-:Y:S02]  /*9f80*/  FFMA.FTZ R127, R127, R148, R10 ;  /* 0x000000947f7f7223 */ /* 0x000fe4000001000a */
[----:B------:R-:W-:Y:S02]  /*9f90*/  FFMA.FTZ R11, R138, UR16, -R11 ;  /* 0x000000108a0b7c23 */ /* 0x000fe4000801080b */
[----:B------:R-:W-:-:S02]  /*9fa0*/  FMUL.FTZ R10, R152, UR17 ;  /* 0x00000011980a7c20 */ /* 0x000fc40008410000 */
[----:B------:R-:W-:Y:S02]  /*9fb0*/  FMUL.FTZ R156, R156, R11 ;  /* 0x0000000b9c9c7220 */ /* 0x000fe40000410000 */
[----:B------:R-:W-:Y:S02]  /*9fc0*/  FFMA.FTZ R10, R151, UR16, -R10 ;  /* 0x00000010970a7c23 */ /* 0x000fe4000801080a */
[----:B------:R-:W-:Y:S02]  /*9fd0*/  FMUL.FTZ R11, R12, UR17 ;  /* 0x000000110c0b7c20 */ /* 0x000fe40008410000 */
[----:B------:R-:W-:Y:S02]  /*9fe0*/  FMUL.FTZ R10, R9, R10 ;  /* 0x0000000a090a7220 */ /* 0x000fe40000410000 */
[----:B------:R-:W-:Y:S02]  /*9ff0*/  FFMA.FTZ R11, R142, UR16, -R11 ;  /* 0x000000108e0b7c23 */ /* 0x000fe4000801080b */
[----:B------:R-:W-:-:S02]  /*a000*/  FMUL.FTZ R13, R138, UR17 ;  /* 0x000000118a0d7c20 */ /* 0x000fc40008410000 */
[----:B------:R-:W-:Y:S02]  /*a010*/  FMUL.FTZ R151, R151, UR17 ;  /* 0x0000001197977c20 */ /* 0x000fe40008410000 */
[----:B------:R-:W-:Y:S02]  /*a020*/  FMUL.FTZ R9, R142, UR17 ;  /* 0x000000118e097c20 */ /* 0x000fe40008410000 */
[----:B------:R-:W-:Y:S02]  /*a030*/  FMUL.FTZ R11, R8, R11 ;  /* 0x0000000b080b7220 */ /* 0x000fe40000410000 */
[----:B------:R-:W-:Y:S02]  /*a040*/  FFMA.FTZ R13, R150, UR16, R13 ;  /* 0x00000010960d7c23 */ /* 0x000fe4000801000d */
[----:B------:R-:W-:Y:S02]  /*a050*/  FFMA.FTZ R8, R152, UR16, R151 ;  /* 0x0000001098087c23 */ /* 0x000fe40008010097 */
[----:B------:R-:W-:-:S02]  /*a060*/  FFMA.FTZ R9, R12, UR16, R9 ;  /* 0x000000100c097c23 */ /* 0x000fc40008010009 */
[----:B0-----:R-:W-:Y:S02]  /*a070*/  @!P0 FADD.FTZ R6, R6, R119 ;  /* 0x0000007706068221 */ /* 0x001fe40000010000 */
[----:B------:R-:W-:Y:S02]  /*a080*/  @!P0 FADD.FTZ R7, R7, R120 ;  /* 0x0000007807078221 */ /* 0x000fe40000010000 */
[----:B-1----:R-:W-:Y:S02]  /*a090*/  @!P0 FADD.FTZ R5, R5, R118 ;  /* 0x0000007605058221 */ /* 0x002fe40000010000 */
[----:B--2---:R-:W-:Y:S02]  /*a0a0*/  @!P0 FADD.FTZ R4, R4, R117 ;  /* 0x0000007504048221 */ /* 0x004fe40000010000 */
[----:B------:R-:W-:Y:S02]  /*a0b0*/  FFMA.FTZ R13, R166, R13, R156 ;  /* 0x0000000da60d7223 */ /* 0x000fe4000001009c */
[----:B------:R-:W-:Y:S01]  /*a0c0*/  FFMA.FTZ R8, R161, R8, R10 ;  /* 0x00000008a1087223 */ /* 0x000fe2000001000a */
[----:B------:R0:W-:Y:S01]  /*a0d0*/  @!P2 STS.128 [0x440], R4 ;  /* 0x00044004ff00a388 */ /* 0x0001e20000000c00 */
        /* <DEDUP_REMOVED lines=39> */
.L_x_8152:
[----:B0-----:R-:W-:Y:S05]  /*a350*/  BSYNC B0 ;  /* 0x0000000000007941 */ /* 0x001fea0003800000 */
.L_x_8151:
        /* <DEDUP_REMOVED lines=20> */
.L_x_8138:
[----:B------:R-:W-:Y:S01]  /*a4a0*/  BAR.SYNC.DEFER_BLOCKING 0x0 ;  /* 0x0000000000007b1d */ /* 0x000fe20000010000 */
[----:B------:R-:W-:Y:S02]  /*a4b0*/  F2FP.PACK_AB R99, R99, R100 ;  /* 0x000000646363723e */ /* 0x000fe400000000ff */
[----:B------:R-:W-:Y:S02]  /*a4c0*/  F2FP.PACK_AB R97, R97, R98 ;  /* 0x000000626161723e */ /* 0x000fe400000000ff */
[----:B------:R-:W-:Y:S01]  /*a4d0*/  F2FP.PACK_AB R95, R95, R96 ;  /* 0x000000605f5f723e */ /* 0x000fe200000000ff */
[----:B------:R-:W-:Y:S01]  /*a4e0*/  ULDC UR7, c[0x0][0x168] ;  /* 0x00005a0000077ab9 */ /* 0x000fe20000000800 */
[----:B------:R-:W-:Y:S01]  /*a4f0*/  F2FP.PACK_AB R93, R93, R94 ;  /* 0x0000005e5d5d723e */ /* 0x000fe200000000ff */
[----:B------:R-:W-:Y:S01]  /*a500*/  UIADD3 UR28, -UR28, UR7, URZ ;  /* 0x000000071c1c7290 */ /* 0x000fe2000fffe13f */
[----:B------:R-:W-:Y:S01]  /*a510*/  PRMT R14, R99, 0x7632, R14 ;  /* 0x00007632630e7816 */ /* 0x000fe2000000000e */
[----:B------:R-:W-:Y:S01]  /*a520*/  ULDC.64 UR8, c[0x0][0x2d8] ;  /* 0x0000b60000087ab9 */ /* 0x000fe20000000a00 */
[----:B------:R-:W-:Y:S01]  /*a530*/  PRMT R0, R97, 0x7632, R0 ;  /* 0x0000763261007816 */ /* 0x000fe20000000000 */
[----:B------:R-:W-:Y:S01]  /*a540*/  UIMAD UR7, UR43, UR8, URZ ;  /* 0x000000082b0772a4 */ /* 0x000fe2000f8e023f */
[----:B------:R-:W-:Y:S01]  /*a550*/  PRMT R4, R95, 0x7632, R4 ;  /* 0x000076325f047816 */ /* 0x000fe20000000004 */
[----:B------:R-:W-:Y:S01]  /*a560*/  ULDC.64 UR20, c[0x0][0x2f8] ;  /* 0x0000be0000147ab9 */ /* 0x000fe20000000a00 */
[----:B------:R-:W-:Y:S01]  /*a570*/  PRMT R5, R93, 0x7632, R5 ;  /* 0x000076325d057816 */ /* 0x000fe20000000005 */
[----:B------:R-:W-:Y:S01]  /*a580*/  UIMAD.WIDE.U32 UR16, UR42, UR8, URZ ;  /* 0x000000082a1072a5 */ /* 0x000fe2000f8e003f */
[----:B------:R-:W-:Y:S01]  /*a590*/  F2FP.PACK_AB R91, R91, R92 ;  /* 0x0000005c5b5b723e */ /* 0x000fe200000000ff */
[----:B------:R-:W-:Y:S01]  /*a5a0*/  UIMAD UR19, UR43, UR20, URZ ;  /* 0x000000142b1372a4 */ /* 0x000fe2000f8e023f */
[----:B------:R-:W-:Y:S01]  /*a5b0*/  F2FP.PACK_AB R89, R89, R90 ;  /* 0x0000005a5959723e */ /* 0x000fe200000000ff */
[----:B------:R-:W-:Y:S01]  /*a5c0*/  UIMAD UR18, UR42, UR9, UR7 ;  /* 0x000000092a1272a4 */ /* 0x000fe2000f8e0207 */
[----:B------:R-:W-:Y:S01]  /*a5d0*/  F2FP.PACK_AB R87, R87, R88 ;  /* 0x000000585757723e */ /* 0x000fe200000000ff */
[----:B------:R-:W-:Y:S01]  /*a5e0*/  UIMAD.WIDE.U32 UR8, UR42, UR20, URZ ;  /* 0x000000142a0872a5 */ /* 0x000fe2000f8e003f */
[----:B------:R-:W-:Y:S01]  /*a5f0*/  F2FP.PACK_AB R85, R85, R86 ;  /* 0x000000565555723e */ /* 0x000fe200000000ff */
[----:B------:R0:W-:Y:S01]  /*a600*/  STS.U16 [R28+0x2], R14 ;  /* 0x0000020e1c007388 */ /* 0x0001e20000000400 */
[----:B------:R-:W-:Y:S01]  /*a610*/  MOV R64, UR28 ;  /* 0x0000001c00407c02 */ /* 0x000fe20008000f00 */
[----:B------:R-:W-:Y:S01]  /*a620*/  UIMAD UR19, UR42, UR21, UR19 ;  /* 0x000000152a1372a4 */ /* 0x000fe2000f8e0213 */
[----:B------:R-:W-:Y:S01]  /*a630*/  BSSY B0, `(.L_x_8154) ;  /* 0x0000039000007945 */ /* 0x000fe20003800000 */
[----:B------:R1:W-:Y:S01]  /*a640*/  STS.U16 [R28+0x6], R0 ;  /* 0x000006001c007388 */ /* 0x0003e20000000400 */
[----:B------:R-:W-:-:S03]  /*a650*/  UIADD3 UR7, UR17, UR18, URZ ;  /* 0x0000001211077290 */ /* 0x000fc6000fffe03f */
[----:B------:R2:W-:Y:S01]  /*a660*/  STS.U16 [R28+0xa], R4 ;  /* 0x00000a041c007388 */ /* 0x0005e20000000400 */
[----:B0-----:R-:W-:-:S03]  /*a670*/  PRMT R14, R91, 0x7632, R14 ;  /* 0x000076325b0e7816 */ /* 0x001fc6000000000e */
[----:B------:R0:W-:Y:S01]  /*a680*/  STS.U16 [R28+0xe], R5 ;  /* 0x00000e051c007388 */ /* 0x0001e20000000400 */
[----:B-1----:R-:W-:-:S03]  /*a690*/  PRMT R0, R89, 0x7632, R0 ;  /* 0x0000763259007816 */ /* 0x002fc60000000000 */
[----:B------:R-:W-:Y:S01]  /*a6a0*/  STS.U16 [R28], R99 ;  /* 0x000000631c007388 */ /* 0x000fe20000000400 */
        /* <DEDUP_REMOVED lines=49> */
.L_x_8155:
[----:B------:R-:W-:Y:S05]  /*a9c0*/  BSYNC B0 ;  /* 0x0000000000007941 */ /* 0x000fea0003800000 */
.L_x_8154:
        /* <DEDUP_REMOVED lines=10> */
[----:B------:R-:W-:Y:S01]  /*aa70*/  UIMAD UR7, UR26, UR21, UR7 ;  /* 0x000000151a0772a4 */ /* 0x000fe2000f8e0207 */
[-C--:B------:R-:W-:Y:S01]  /*aa80*/  ISETP.GE.AND P0, PT, R8, R65.reuse, PT ;  /* 0x000000410800720c */ /* 0x080fe20003f06270 */
[----:B------:R-:W-:Y:S01]  /*aa90*/  BSSY B0, `(.L_x_8156) ;  /* 0x0000086000007945 */ /* 0x000fe20003800000 */
[----:B------:R-:W-:Y:S01]  /*aaa0*/  ISETP.GE.AND P3, PT, R12, R65, PT ;  /* 0x000000410c00720c */ /* 0x000fe20003f66270 */
[----:B------:R-:W-:Y:S01]  /*aab0*/  UIADD3.X UR16, UR39, UR7, UR17, UP0, !UPT ;  /* 0x0000000727107290 */ /* 0x000fe200087fe411 */
[----:B------:R-:W-:Y:S01]  /*aac0*/  MOV R5, UR18 ;  /* 0x0000001200057c02 */ /* 0x000fe20008000f00 */
[----:B------:R-:W-:Y:S01]  /*aad0*/  UIADD3 UR7, UR9, UR19, URZ ;  /* 0x0000001309077290 */ /* 0x000fe2000fffe03f */
[----:B------:R-:W-:-:S02]  /*aae0*/  LOP3.LUT R14, R48, 0x80, RZ, 0xfc, !PT ;  /* 0x00000080300e7812 */ /* 0x000fc400078efcff */
[C---:B------:R-:W-:Y:S02]  /*aaf0*/  LEA R4, P2, R5.reuse, R4, 0x1 ;  /* 0x0000000405047211 */ /* 0x040fe400078408ff */
[----:B0-----:R-:W-:Y:S02]  /*ab00*/  MOV R6, UR16 ;  /* 0x0000001000067c02 */ /* 0x001fe40008000f00 */
[----:B------:R-:W-:Y:S02]  /*ab10*/  LOP3.LUT R16, R48, 0xa0, RZ, 0xfc, !PT ;  /* 0x000000a030107812 */ /* 0x000fe400078efcff */
[----:B------:R-:W-:Y:S01]  /*ab20*/  LEA.HI.X R5, R5, R0, R6, 0x1, P2 ;  /* 0x0000000005057211 */ /* 0x000fe200010f0c06 */
[----:B------:R-:W-:Y:S01]  /*ab30*/  FADD.FTZ R0, R70, R51 ;  /* 0x0000003346007221 */ /* 0x000fe20000010000 */
[-C--:B------:R-:W-:Y:S02]  /*ab40*/  ISETP.GE.AND P2, PT, R10, R65.reuse, PT ;  /* 0x000000410a00720c */ /* 0x080fe40003f46270 */
[C---:B------:R-:W-:Y:S01]  /*ab50*/  LOP3.LUT R18, R48.reuse, 0xc0, RZ, 0xfc, !PT ;  /* 0x000000c030127812 */ /* 0x040fe200078efcff */
[----:B------:R-:W-:Y:S01]  /*ab60*/  @!P0 STG.E.U16 [R4.64+-0x3c0], R11 ;  /* 0xfffc400b04008986 */ /* 0x000fe2000c101520 */
[----:B------:R-:W-:Y:S01]  /*ab70*/  LOP3.LUT R20, R48, 0xe0, RZ, 0xfc, !PT ;  /* 0x000000e030147812 */ /* 0x000fe200078efcff */
[----:B------:R-:W-:Y:S01]  /*ab80*/  FADD.FTZ R0, R0, R69 ;  /* 0x0000004500007221 */ /* 0x000fe20000010000 */
[C---:B------:R-:W-:Y:S01]  /*ab90*/  LOP3.LUT R22, R48.reuse, 0x100, RZ, 0xfc, !PT ;  /* 0x0000010030167812 */ /* 0x040fe200078efcff */
[----:B------:R-:W-:Y:S01]  /*aba0*/  @!P3 STG.E.U16 [R4.64+-0x340], R15 ;  /* 0xfffcc00f0400b986 */ /* 0x000fe2000c101520 */
[----:B------:R-:W-:Y:S01]  /*abb0*/  LOP3.LUT R24, R48, 0x120, RZ, 0xfc, !PT ;  /* 0x0000012030187812 */ /* 0x000fe200078efcff */
[----:B------:R-:W-:Y:S01]  /*abc0*/  FADD.FTZ R7, R0, R71 ;  /* 0x0000004700077221 */ /* 0x000fe20000010000 */
[----:B------:R-:W-:-:S02]  /*abd0*/  ISETP.GE.AND P4, PT, R14, R65, PT ;  /* 0x000000410e00720c */ /* 0x000fc40003f86270 */
[-C--:B------:R-:W-:Y:S01]  /*abe0*/  ISETP.GE.AND P5, PT, R16, R65.reuse, PT ;  /* 0x000000411000720c */ /* 0x080fe20003fa6270 */
[----:B------:R-:W-:Y:S01]  /*abf0*/  @!P2 STG.E.U16 [R4.64+-0x380], R13 ;  /* 0xfffc800d0400a986 */ /* 0x000fe2000c101520 */
[-C--:B------:R-:W-:Y:S01]  /*ac00*/  ISETP.GE.AND P6, PT, R18, R65.reuse, PT ;  /* 0x000000411200720c */ /* 0x080fe20003fc6270 */
[----:B------:R-:W-:Y:S01]  /*ac10*/  FADD.FTZ R0, R7, R72 ;  /* 0x0000004807007221 */ /* 0x000fe20000010000 */
[-C--:B------:R-:W-:Y:S02]  /*ac20*/  ISETP.GE.AND P0, PT, R20, R65.reuse, PT ;  /* 0x000000411400720c */ /* 0x080fe40003f06270 */
[-C--:B------:R-:W-:Y:S02]  /*ac30*/  ISETP.GE.AND P2, PT, R22, R65.reuse, PT ;  /* 0x000000411600720c */ /* 0x080fe40003f46270 */
[----:B------:R-:W-:Y:S02]  /*ac40*/  ISETP.GE.AND P3, PT, R24, R65, PT ;  /* 0x000000411800720c */ /* 0x000fe40003f66270 */
[C---:B------:R-:W-:Y:S01]  /*ac50*/  LOP3.LUT R26, R48.reuse, 0x140, RZ, 0xfc, !PT ;  /* 0x00000140301a7812 */ /* 0x040fe200078efcff */
[----:B------:R-:W-:Y:S01]  /*ac60*/  @!P4 STG.E.U16 [R4.64+-0x300], R17 ;  /* 0xfffd00110400c986 */ /* 0x000fe2000c101520 */
[----:B------:R-:W-:-:S02]  /*ac70*/  LOP3.LUT R54, R48, 0x160, RZ, 0xfc, !PT ;  /* 0x0000016030367812 */ /* 0x000fc400078efcff */
[C---:B------:R-:W-:Y:S01]  /*ac80*/  LOP3.LUT R56, R48.reuse, 0x180, RZ, 0xfc, !PT ;  /* 0x0000018030387812 */ /* 0x040fe200078efcff */
[----:B------:R-:W-:Y:S01]  /*ac90*/  @!P5 STG.E.U16 [R4.64+-0x2c0], R19 ;  /* 0xfffd40130400d986 */ /* 0x000fe2000c101520 */
        /* <DEDUP_REMOVED lines=13> */
[----:B------:R-:W-:Y:S01]  /*ad70*/  F2FP.PACK_AB R69, R69, R70 ;  /* 0x000000464545723e */ /* 0x000fe200000000ff */
[----:B------:R-:W-:Y:S01]  /*ad80*/  @!P6 STG.E.U16 [R4.64+-0x140], R55 ;  /* 0xfffec0370400e986 */ /* 0x000fe2000c101520 */
[----:B------:R-:W-:-:S02]  /*ad90*/  F2FP.PACK_AB R71, R72, R71 ;  /* 0x000000474847723e */ /* 0x000fc400000000ff */
[----:B------:R-:W-:Y:S01]  /*ada0*/  PRMT R7, R69, 0x7632, R7 ;  /* 0x0000763245077816 */ /* 0x000fe20000000007 */
[----:B------:R-:W-:Y:S01]  /*adb0*/  @!P0 STG.E.U16 [R4.64+-0x180], R53 ;  /* 0xfffe803504008986 */ /* 0x000fe2000c101520 */
[----:B------:R-:W-:Y:S02]  /*adc0*/  F2FP.PACK_AB R6, R80, R79 ;  /* 0x0000004f5006723e */ /* 0x000fe400000000ff */
[----:B------:R-:W-:Y:S01]  /*add0*/  PRMT R9, R71, 0x7632, R9 ;  /* 0x0000763247097816 */ /* 0x000fe20000000009 */
[----:B------:R-:W-:Y:S04]  /*ade0*/  @!P5 STG.E.U16 [R4.64+-0x100], R57 ;  /* 0xffff00390400d986 */ /* 0x000fe8000c101520 */
[----:B------:R-:W-:Y:S04]  /*adf0*/  @!P4 STG.E.U16 [R4.64+-0xc0], R59 ;  /* 0xffff403b0400c986 */ /* 0x000fe8000c101520 */
[----:B------:R-:W-:Y:S04]  /*ae00*/  @!P2 STG.E.U16 [R4.64+-0x80], R61 ;  /* 0xffff803d0400a986 */ /* 0x000fe8000c101520 */
[----:B------:R0:W-:Y:S04]  /*ae10*/  @!P3 STG.E.U16 [R4.64+-0x40], R63 ;  /* 0xffffc03f0400b986 */ /* 0x0001e8000c101520 */
[----:B------:R-:W-:Y:S01]  /*ae20*/  BAR.SYNC.DEFER_BLOCKING 0x0 ;  /* 0x0000000000007b1d */ /* 0x000fe20000010000 */
[----:B0-----:R-:W-:Y:S01]  /*ae30*/  F2FP.PACK_AB R5, R74, R73 ;  /* 0x000000494a05723e */ /* 0x001fe200000000ff */
[----:B------:R-:W-:Y:S01]  /*ae40*/  FADD.FTZ R73, R0, R73 ;  /* 0x0000004900497221 */ /* 0x000fe20000010000 */
[----:B------:R-:W-:-:S02]  /*ae50*/  F2FP.PACK_AB R4, R76, R75 ;  /* 0x0000004b4c04723e */ /* 0x000fc400000000ff */
[----:B------:R-:W-:Y:S01]  /*ae60*/  PRMT R11, R5, 0x7610, R11 ;  /* 0x00007610050b7816 */ /* 0x000fe2000000000b */
[----:B------:R-:W-:Y:S01]  /*ae70*/  FADD.FTZ R74, R73, R74 ;  /* 0x0000004a494a7221 */ /* 0x000fe20000010000 */
[----:B------:R-:W-:Y:S02]  /*ae80*/  PRMT R13, R5, 0x7632, R13 ;  /* 0x00007632050d7816 */ /* 0x000fe4000000000d */
[----:B------:R-:W-:Y:S01]  /*ae90*/  F2FP.PACK_AB R5, R78, R77 ;  /* 0x0000004d4e05723e */ /* 0x000fe200000000ff */
[----:B------:R-:W-:Y:S01]  /*aea0*/  FADD.FTZ R75, R74, R75 ;  /* 0x0000004b4a4b7221 */ /* 0x000fe20000010000 */
[----:B------:R-:W-:Y:S02]  /*aeb0*/  PRMT R15, R4, 0x7610, R15 ;  /* 0x00007610040f7816 */ /* 0x000fe4000000000f */
[----:B------:R-:W-:Y:S01]  /*aec0*/  PRMT R17, R5, 0x7610, R17 ;  /* 0x0000761005117816 */ /* 0x000fe20000000011 */
[----:B------:R-:W-:Y:S01]  /*aed0*/  FADD.FTZ R76, R75, R76 ;  /* 0x0000004c4b4c7221 */ /* 0x000fe20000010000 */
[----:B------:R-:W-:Y:S01]  /*aee0*/  PRMT R19, R5, 0x7632, R19 ;  /* 0x0000763205137816 */ /* 0x000fe20000000013 */
[----:B------:R0:W-:Y:S01]  /*aef0*/  STS.U16 [R28+0x2], R7 ;  /* 0x000002071c007388 */ /* 0x0001e20000000400 */
[----:B------:R-:W-:Y:S01]  /*af00*/  F2FP.PACK_AB R5, R84, R83 ;  /* 0x000000535405723e */ /* 0x000fe200000000ff */
[----:B------:R-:W-:-:S02]  /*af10*/  FADD.FTZ R77, R76, R77 ;  /* 0x0000004d4c4d7221 */ /* 0x000fc40000010000 */
[----:B------:R1:W-:Y:S01]  /*af20*/  STS.U16 [R28+0xa], R13 ;  /* 0x00000a0d1c007388 */ /* 0x0003e20000000400 */
[----:B------:R-:W-:Y:S01]  /*af30*/  PRMT R23, R5, 0x7632, R23 ;  /* 0x0000763205177816 */ /* 0x000fe20000000017 */
[----:B------:R-:W-:Y:S02]  /*af40*/  FADD.FTZ R78, R77, R78 ;  /* 0x0000004e4d4e7221 */ /* 0x000fe40000010000 */
[----:B------:R-:W-:Y:S01]  /*af50*/  STS.U16 [R28], R69 ;  /* 0x000000451c007388 */ /* 0x000fe20000000400 */
[----:B0-----:R-:W-:Y:S01]  /*af60*/  PRMT R7, R4, 0x7632, R7 ;  /* 0x0000763204077816 */ /* 0x001fe20000000007 */
[----:B------:R-:W-:Y:S01]  /*af70*/  FADD.FTZ R79, R78, R79 ;  /* 0x0000004f4e4f7221 */ /* 0x000fe20000010000 */
[----:B------:R-:W-:Y:S01]  /*af80*/  F2FP.PACK_AB R4, R82, R81 ;  /* 0x000000515204723e */ /* 0x000fe200000000ff */
[----:B------:R-:W-:Y:S01]  /*af90*/  STS.U16 [R28+0x4], R71 ;  /* 0x000004471c007388 */ /* 0x000fe20000000400 */
[----:B-1----:R-:W-:Y:S01]  /*afa0*/  PRMT R13, R6, 0x7632, R13 ;  /* 0x00007632060d7816 */ /* 0x002fe2000000000d */
[----:B------:R-:W-:Y:S01]  /*afb0*/  FADD.FTZ R80, R79, R80 ;  /* 0x000000504f507221 */ /* 0x000fe20000010000 */
[----:B------:R-:W-:Y:S01]  /*afc0*/  PRMT R21, R4, 0x7632, R21 ;  /* 0x0000763204157816 */ /* 0x000fe20000000015 */
        /* <DEDUP_REMOVED lines=50> */
.L_x_8157:
[----:B------:R-:W-:Y:S05]  /*b2f0*/  BSYNC B0 ;  /* 0x0000000000007941 */ /* 0x000fea0003800000 */
.L_x_8156:
[----:B------:R-:W-:Y:S01]  /*b300*/  ULDC.64 UR16, c[0x0][0x300] ;  /* 0x0000c00000107ab9 */ /* 0x000fe20000000a00 */
[----:B------:R-:W-:Y:S01]  /*b310*/  IADD3 R2, P0, R29, -0x3c0, RZ ;  /* 0xfffffc401d027810 */ /* 0x000fe20007f1e0ff */
[----:B------:R-:W-:Y:S01]  /*b320*/  UMOV UR9, UR7 ;  /* 0x0000000700097c82 */ /* 0x000fe20008000000 */
[-C--:B------:R-:W-:Y:S01]  /*b330*/  ISETP.GE.AND P3, PT, R8, R23.reuse, PT ;  /* 0x000000170800720c */ /* 0x080fe20003f66270 */
[----:B------:R-:W-:Y:S01]  /*b340*/  UIMAD.WIDE.U32 UR8, UR26, UR16, UR8 ;  /* 0x000000101a0872a5 */ /* 0x000fe2000f8e0008 */
[----:B------:R-:W-:Y:S01]  /*b350*/  IADD3.X R0, R30, -0x1, RZ, P0, !PT ;  /* 0xffffffff1e007810 */ /* 0x000fe200007fe4ff */
[----:B------:R-:W-:Y:S01]  /*b360*/  UIMAD UR7, UR27, UR16, URZ ;  /* 0x000000101b0772a4 */ /* 0x000fe2000f8e023f */
[----:B------:R-:W-:Y:S01]  /*b370*/  IADD3 R2, P0, R2, c[0x0][0x340], RZ ;  /* 0x0000d00002027a10 */ /* 0x000fe20007f1e0ff */
[----:B------:R-:W-:Y:S01]  /*b380*/  UIADD3 UR38, UP0, UR38, UR8, URZ ;  /* 0x0000000826267290 */ /* 0x000fe2000ff1e03f */
[-C--:B------:R-:W-:Y:S01]  /*b390*/  ISETP.GE.AND P4, PT, R10, R23.reuse, PT ;  /* 0x000000170a00720c */ /* 0x080fe20003f86270 */
[----:B------:R-:W-:Y:S01]  /*b3a0*/  UIMAD UR7, UR26, UR17, UR7 ;  /* 0x000000111a0772a4 */ /* 0x000fe2000f8e0207 */
[----:B------:R-:W-:Y:S01]  /*b3b0*/  IADD3.X R0, R0, c[0x0][0x344], RZ, P0, !PT ;  /* 0x0000d10000007a10 */ /* 0x000fe200007fe4ff */
[----:B------:R-:W-:Y:S01]  /*b3c0*/  UIADD3 UR37, UP1, UR37, -0x400, URZ ;  /* 0xfffffc0025257890 */ /* 0x000fe2000ff3e03f */
[-C--:B------:R-:W-:Y:S01]  /*b3d0*/  ISETP.GE.AND P5, PT, R12, R23.reuse, PT ;  /* 0x000000170c00720c */ /* 0x080fe20003fa6270 */
[----:B------:R-:W-:Y:S01]  /*b3e0*/  UIADD3.X UR8, UR39, UR7, UR9, UP0, !UPT ;  /* 0x0000000727087290 */ /* 0x000fe200087fe409 */
[----:B------:R-:W-:Y:S01]  /*b3f0*/  MOV R3, UR38 ;  /* 0x0000002600037c02 */ /* 0x000fe20008000f00 */
[----:B------:R-:W-:Y:S01]  /*b400*/  UISETP.GT.AND UP0, UPT, UR29, 0x1, UPT ;  /* 0x000000011d00788c */ /* 0x000fe2000bf04270 */
[-C--:B------:R-:W-:Y:S01]  /*b410*/  ISETP.GE.AND P6, PT, R14, R23.reuse, PT ;  /* 0x000000170e00720c */ /* 0x080fe20003fc6270 */
[----:B------:R-:W-:Y:S01]  /*b420*/  UIADD3 UR35, UP2, UR35, -0x400, URZ ;  /* 0xfffffc0023237890 */ /* 0x000fe2000ff5e03f */
[C---:B------:R-:W-:Y:S01]  /*b430*/  LEA R2, P0, R3.reuse, R2, 0x1 ;  /* 0x0000000203027211 */ /* 0x040fe200078008ff */
[----:B------:R-:W-:Y:S01]  /*b440*/  UIADD3 UR31, UP3, UR31, -0x400, URZ ;  /* 0xfffffc001f1f7890 */ /* 0x000fe2000ff7e03f */
[----:B0-----:R-:W-:Y:S01]  /*b450*/  MOV R4, UR8 ;  /* 0x0000000800047c02 */ /* 0x001fe20008000f00 */
[----:B------:R-:W-:Y:S01]  /*b460*/  UIADD3 UR6, UR6, 0x1, URZ ;  /* 0x0000000106067890 */ /* 0x000fe2000fffe03f */
[-C--:B------:R-:W-:Y:S01]  /*b470*/  ISETP.GE.AND P1, PT, R18, R23.reuse, PT ;  /* 0x000000171200720c */ /* 0x080fe20003f26270 */
[----:B------:R-:W-:Y:S01]  /*b480*/  UIADD3.X UR36, UR36, -0x1, URZ, UP1, !UPT ;  /* 0xffffffff24247890 */ /* 0x000fe20008ffe43f */
[----:B------:R-:W-:Y:S01]  /*b490*/  LEA.HI.X R3, R3, R0, R4, 0x1, P0 ;  /* 0x0000000003037211 */ /* 0x000fe200000f0c04 */
[----:B------:R-:W-:Y:S01]  /*b4a0*/  UIADD3.X UR34, UR34, -0x1, URZ, UP2, !UPT ;  /* 0xffffffff22227890 */ /* 0x000fe200097fe43f */
[-C--:B------:R-:W-:Y:S01]  /*b4b0*/  ISETP.GE.AND P2, PT, R20, R23.reuse, PT ;  /* 0x000000171400720c */ /* 0x080fe20003f46270 */
[----:B------:R-:W-:Y:S01]  /*b4c0*/  UIADD3.X UR30, UR30, -0x1, URZ, UP3, !UPT ;  /* 0xffffffff1e1e7890 */ /* 0x000fe20009ffe43f */
[-C--:B------:R-:W-:Y:S01]  /*b4d0*/  ISETP.GE.AND P0, PT, R16, R23.reuse, PT ;  /* 0x000000171000720c */ /* 0x080fe20003f06270 */
        /* <DEDUP_REMOVED lines=26> */
.L_x_8132:
        /* <DEDUP_REMOVED lines=26> */
.L_x_8160:
[----:B0-----:R-:W-:Y:S05]  /*b820*/  BSYNC B0 ;  /* 0x0000000000007941 */ /* 0x001fea0003800000 */
.L_x_8159:
        /* <DEDUP_REMOVED lines=8> */
[----:B------:R-:W3:Y:S02]  /*b8b0*/  SHFL.DOWN P0, R3, R0, 0x2, 0x1f ;  /* 0x08401f0000037f89 */ /* 0x000ee40000000000 */
[----:B---3--:R-:W-:-:S05]  /*b8c0*/  @P0 FADD R3, R0, R3 ;  /* 0x0000000300030221 */ /* 0x008fca0000000000 */
[----:B0-----:R-:W0:Y:S02]  /*b8d0*/  SHFL.DOWN P0, R2, R3, 0x4, 0x1f ;  /* 0x08801f0003027f89 */ /* 0x001e240000000000 */
[----:B0-----:R-:W-:-:S05]  /*b8e0*/  @P0 FADD R2, R3, R2 ;  /* 0x0000000203020221 */ /* 0x001fca0000000000 */
[----:B------:R-:W0:Y:S02]  /*b8f0*/  SHFL.DOWN P0, R5, R2, 0x8, 0x1f ;  /* 0x09001f0002057f89 */ /* 0x000e240000000000 */
[----:B0-----:R-:W-:-:S05]  /*b900*/  @P0 FADD R5, R2, R5 ;  /* 0x0000000502050221 */ /* 0x001fca0000000000 */
[----:B------:R-:W0:Y:S02]  /*b910*/  SHFL.DOWN P0, R4, R5, 0x10, 0x1f ;  /* 0x0a001f0005047f89 */ /* 0x000e240000000000 */
[----:B0-----:R-:W-:Y:S01]  /*b920*/  @P0 FADD R4, R5, R4 ;  /* 0x0000000405040221 */ /* 0x001fe20000000000 */
[----:B-----5:R-:W-:-:S04]  /*b930*/  ISETP.NE.AND P0, PT, R13, RZ, PT ;  /* 0x000000ff0d00720c */ /* 0x020fc80003f05270 */
        /* <DEDUP_REMOVED lines=8> */
.L_x_8162:
[----:B------:R-:W3:Y:S02]  /*b9c0*/  S2R R13, SR_TID.X ;  /* 0x00000000000d7919 */ /* 0x000ee40000002100 */
.L_x_8163:
[----:B0-----:R-:W-:Y:S05]  /*b9d0*/  BSYNC B0 ;  /* 0x0000000000007941 */ /* 0x001fea0003800000 */
.L_x_8161:
[----:B---3--:R-:W-:-:S13]  /*b9e0*/  ISETP.GE.AND P0, PT, R13, c[0x0][0x16c], PT ;  /* 0x00005b000d007a0c */ /* 0x008fda0003f06270 */
[----:B------:R-:W-:Y:S05]  /*b9f0*/  @P0 EXIT ;  /* 0x000000000000094d */ /* 0x000fea0003800000 */
[----:B------:R-:W-:Y:S01]  /*ba00*/  ULDC.64 UR12, c[0x0][0x198] ;  /* 0x00006600000c7ab9 */ /* 0x000fe20000000a00 */
[----:B------:R-:W-:Y:S01]  /*ba10*/  BSSY B0, `(.L_x_8164) ;  /* 0x0000062000007945 */ /* 0x000fe20003800000 */
[----:B-1----:R-:W-:Y:S02]  /*ba20*/  UIMAD UR4, UR27, UR12, URZ ;  /* 0x0000000c1b0472a4 */ /* 0x002fe4000f8e023f */
[----:B------:R-:W-:Y:S02]  /*ba30*/  ULDC.64 UR8, c[0x0][0x2a8] ;  /* 0x0000aa0000087ab9 */ /* 0x000fe40000000a00 */
[----:B------:R-:W-:Y:S02]  /*ba40*/  UIMAD UR13, UR26, UR13, UR4 ;  /* 0x0000000d1a0d72a4 */ /* 0x000fe4000f8e0204 */
[----:B------:R-:W-:Y:S02]  /*ba50*/  ULDC.64 UR10, c[0x0][0x1b8] ;  /* 0x00006e00000a7ab9 */ /* 0x000fe40000000a00 */
[----:B------:R-:W-:-:S02]  /*ba60*/  UIMAD UR4, UR27, UR8, URZ ;  /* 0x000000081b0472a4 */ /* 0x000fc4000f8e023f */
[----:B--2---:R-:W-:Y:S02]  /*ba70*/  UIMAD UR5, UR27, UR10, URZ ;  /* 0x0000000a1b0572a4 */ /* 0x004fe4000f8e023f */
        /* <DEDUP_REMOVED lines=18> */
.L_x_8165:
        /* <DEDUP_REMOVED lines=74> */
.L_x_8164:
[----:B------:R-:W-:Y:S05]  /*c040*/  EXIT ;  /* 0x000000000000794d */ /* 0x000fea0003800000 */
.L_x_8166:
        /* <DEDUP_REMOVED lines=11> */
.L_x_14689:


//--------------------- .text._Z25selective_scan_bwd_kernelI32Selective_Scan_bwd_kernel_traitsILi32ELi16ELb0ELb0ELb0ELb1ELb0EN3c104HalfENS1_7complexIfEEEEv12SSMParamsBwd --------------------------
	.section	.text._Z25selective_scan_bwd_kernelI32Selective_Scan_bwd_kernel_traitsILi32ELi16ELb0ELb0ELb0ELb1ELb0EN3c104HalfENS1_7complexIfEEEEv12SSMParamsBwd,"ax",@progbits
	.sectioninfo	@"SHI_REGISTERS=223"
	.align	128
        .global         _Z25selective_scan_bwd_kernelI32Selective_Scan_bwd_kernel_traitsILi32ELi16ELb0ELb0ELb0ELb1ELb0EN3c104HalfENS1_7complexIfEEEEv12SSMParamsBwd
        .type           _Z25selective_scan_bwd_kernelI32Selective_Scan_bwd_kernel_traitsILi32ELi16ELb0ELb0ELb0ELb1ELb0EN3c104HalfENS1_7complexIfEEEEv12SSMParamsBwd,@function
        .size           _Z25selective_scan_bwd_kernelI32Selective_Scan_bwd_kernel_traitsILi32ELi16ELb0ELb0ELb0ELb1ELb0EN3c104HalfENS1_7complexIfEEEEv12SSMParamsBwd,(.L_x_14690 - _Z25selective_scan_bwd_kernelI32Selective_Scan_bwd_kernel_traitsILi32ELi16ELb0ELb0ELb0ELb1ELb0EN3c104HalfENS1_7complexIfEEEEv12SSMParamsBwd)
        .other          _Z25selective_scan_bwd_kernelI32Selective_Scan_bwd_kernel_traitsILi32ELi16ELb0ELb0ELb0ELb1ELb0EN3c104HalfENS1_7complexIfEEEEv12SSMParamsBwd,@"STO_CUDA_ENTRY STV_DEFAULT"
_Z25selective_scan_bwd_kernelI32Selective_Scan_bwd_kernel_traitsILi32ELi16ELb0ELb0ELb0ELb1ELb0EN3c104HalfENS1_7complexIfEEEEv12SSMParamsBwd:
.text._Z25selective_scan_bwd_kernelI32Selective_Scan_bwd_kernel_traitsILi32ELi16ELb0ELb0ELb0ELb1ELb0EN3c104HalfENS1_7complexIfEEEEv12SSMParamsBwd:
        /* <DEDUP_REMOVED lines=54> */
[----:B------:R-:W-:Y:S02]  /*0360*/  @UP2 ULEA.HI.X UR7, UR16, UR23, UR17, 0x2, UP1 ;  /* 0x0000001710072291 */ /* 0x000fe400088f1411 */
[----:B------:R-:W-:Y:S02]  /*0370*/  ULDC.64 UR20, c[0x0][0x1d8] ;  /* 0x0000760000147ab9 */ /* 0x000fe40000000a00 */
[----:B------:R-:W-:Y:S02]  /*0380*/  ULDC.64 UR22, c[0x0][0x1e8] ;  /* 0x00007a0000167ab9 */ /* 0x000fe40000000a00 */
[----:B------:R-:W-:Y:S02]  /*0390*/  UIADD3 UR11, UR11, UR14, URZ ;  /* 0x0000000e0b0b7290 */ /* 0x000fe4000fffe03f */
[----:B------:R-:W-:-:S02]  /*03a0*/  UIMAD UR15, UR17, UR20, URZ ;  /* 0x00000014110f72a4 */ /* 0x000fc4000f8e023f */
[----:B------:R-:W-:Y:S02]  /*03b0*/  UIMAD UR14, UR17, UR22, URZ ;  /* 0x00000016110e72a4 */ /* 0x000fe4000f8e023f */
[----:B------:R-:W-:Y:S02]  /*03c0*/  ULDC UR30, c[0x0][0x174] ;  /* 0x00005d00001e7ab9 */ /* 0x000fe40000000800 */
[----:B------:R-:W-:Y:S02]  /*03d0*/  UIADD3 UR13, UR13, UR18, URZ ;  /* 0x000000120d0d7290 */ /* 0x000fe4000fffe03f */
[----:B------:R-:W-:Y:S02]  /*03e0*/  UIMAD UR24, UR16, UR21, UR15 ;  /* 0x00000015101872a4 */ /* 0x000fe4000f8e020f */
[----:B------:R-:W-:Y:S02]  /*03f0*/  UIMAD UR26, UR16, UR23, UR14 ;  /* 0x00000017101a72a4 */ /* 0x000fe4000f8e020e */
[----:B------:R-:W-:-:S02]  /*0400*/  USHF.L.U32 UR42, UR30, 0x9, URZ ;  /* 0x000000091e2a7899 */ /* 0x000fc4000800063f */
[----:B------:R-:W-:Y:S02]  /*0410*/  ULDC.64 UR14, c[0x0][0x280] ;  /* 0x0000a000000e7ab9 */ /* 0x000fe40000000a00 */
[----:B------:R-:W-:Y:S02]  /*0420*/  UIMAD.WIDE.U32 UR18, UR16, UR20, UR10 ;  /* 0x00000014101272a5 */ /* 0x000fe4000f8e000a */
[----:B------:R-:W-:Y:S02]  /*0430*/  UIMAD.WIDE.U32 UR20, UR16, UR22, UR12 ;  /* 0x00000016101472a5 */ /* 0x000fe4000f8e000c */
[----:B------:R-:W-:Y:S02]  /*0440*/  UIMAD UR25, UR17, UR14, URZ ;  /* 0x0000000e111972a4 */ /* 0x000fe4000f8e023f */
[----:B------:R-:W-:Y:S02]  /*0450*/  UIADD3 UR22, UR42, -0x200, URZ ;  /* 0xfffffe002a167890 */ /* 0x000fe4000fffe03f */
[----:B------:R-:W-:-:S02]  /*0460*/  UIMAD UR29, UR16, UR15, UR25 ;  /* 0x0000000f101d72a4 */ /* 0x000fc4000f8e0219 */
[----:B------:R-:W-:Y:S02]  /*0470*/  USHF.R.S32.HI UR23, URZ, 0x1f, UR22 ;  /* 0x0000001f3f177899 */ /* 0x000fe40008011416 */
[----:B------:R-:W-:Y:S02]  /*0480*/  UIADD3 UR25, UP1, UR22, UR18, URZ ;  /* 0x0000001216197290 */ /* 0x000fe4000ff3e03f */
[----:B------:R-:W-:Y:S02]  /*0490*/  UIADD3 UR5, UR5, UR28, URZ ;  /* 0x0000001c05057290 */ /* 0x000fe4000fffe03f */
[----:B------:R-:W-:Y:S02]  /*04a0*/  ULDC.64 UR12, c[0x0][0x240] ;  /* 0x00009000000c7ab9 */ /* 0x000fe40000000a00 */
[----:B------:R-:W-:Y:S02]  /*04b0*/  UIADD3.X UR18, UR23, UR19, UR24, UP1, !UPT ;  /* 0x0000001317127290 */ /* 0x000fe40008ffe418 */
[----:B------:R-:W-:-:S02]  /*04c0*/  ULEA UR24, UP1, UR25, UR12, 0x1 ;  /* 0x0000000c19187291 */ /* 0x000fc4000f82083f */
[----:B------:R-:W-:Y:S02]  /*04d0*/  UIMAD.WIDE.U32 UR14, UR16, UR14, UR4 ;  /* 0x0000000e100e72a5 */ /* 0x000fe4000f8e0004 */
[----:B------:R-:W-:Y:S02]  /*04e0*/  UIADD3 UR27, UP2, UR22, UR20, URZ ;  /* 0x00000014161b7290 */ /* 0x000fe4000ff5e03f */
[----:B------:R-:W-:Y:S02]  /*04f0*/  ULEA.HI.X UR25, UR25, UR13, UR18, 0x1, UP1 ;  /* 0x0000000d19197291 */ /* 0x000fe400088f0c12 */
[----:B------:R-:W-:Y:S02]  /*0500*/  UIADD3 UR22, UP1, UR22, UR14, URZ ;  /* 0x0000000e16167290 */ /* 0x000fe4000ff3e03f */
[----:B------:R-:W-:Y:S02]  /*0510*/  ULDC.64 UR12, c[0x0][0x308] ;  /* 0x0000c200000c7ab9 */ /* 0x000fe40000000a00 */
[----:B------:R-:W-:-:S02]  /*0520*/  ULDC.64 UR10, c[0x0][0x248] ;  /* 0x00009200000a7ab9 */ /* 0x000fc40000000a00 */
[----:B------:R-:W-:Y:S02]  /*0530*/  UIADD3.X UR29, UR23, UR15, UR29, UP1, !UPT ;  /* 0x0000000f171d7290 */ /* 0x000fe40008ffe41d */
        /* <DEDUP_REMOVED lines=33> */
.L_x_8220:
        /* <DEDUP_REMOVED lines=55> */
[----:B------:R-:W-:Y:S01]  /*0ac0*/  LOP3.LUT R62, R56, 0x1e0, RZ, 0xfc, !PT ;  /* 0x000001e0383e7812 */ /* 0x000fe200078efcff */
[----:B------:R0:W2:Y:S01]  /*0ad0*/  @!P3 LDG.E.U16 R13, [R2.64+0x240] ;  /* 0x00024020020db981 */ /* 0x0000a2000c1e1500 */
[----:B------:R-:W-:Y:S02]  /*0ae0*/  ISETP.GE.AND P0, PT, R73, UR7, PT ;  /* 0x0000000749007c0c */ /* 0x000fe4000bf06270 */
        /* <DEDUP_REMOVED lines=15> */
[----:B------:R-:W-:-:S02]  /*0be0*/  ISETP.GE.AND P2, PT, R25, UR7, PT ;  /* 0x0000000719007c0c */ /* 0x000fc4000bf46270 */
[C---:B------:R-:W-:Y:S02]  /*0bf0*/  IADD3 R25, R58.reuse, 0x20, RZ ;  /* 0x000000203a197810 */ /* 0x040fe40007ffe0ff */
[----:B------:R-:W-:Y:S02]  /*0c00*/  ISETP.GE.AND P5, PT, R27, UR7, PT ;  /* 0x000000071b007c0c */ /* 0x000fe4000bfa6270 */
[C---:B0-----:R-:W-:Y:S02]  /*0c10*/  IADD3 R3, R58.reuse, 0x40, RZ ;  /* 0x000000403a037810 */ /* 0x041fe40007ffe0ff */
[C---:B------:R-:W-:Y:S02]  /*0c20*/  IADD3 R27, R58.reuse, 0x60, RZ ;  /* 0x000000603a1b7810 */ /* 0x040fe40007ffe0ff */
[-C--:B------:R-:W-:Y:S02]  /*0c30*/  LEA.HI.SX32 R3, R3, R58.reuse, 0x1b ;  /* 0x0000003a03037211 */ /* 0x080fe400078fdaff */
[----:B------:R-:W-:-:S02]  /*0c40*/  LEA.HI.SX32 R55, R58, R58, 0x1b ;  /* 0x0000003a3a377211 */ /* 0x000fc400078fdaff */
[C---:B------:R-:W-:Y:S02]  /*0c50*/  IADD3 R29, R58.reuse, 0x80, RZ ;  /* 0x000000803a1d7810 */ /* 0x040fe40007ffe0ff */
[C---:B------:R-:W-:Y:S02]  /*0c60*/  IADD3 R31, R58.reuse, 0xa0, RZ ;  /* 0x000000a03a1f7810 */ /* 0x040fe40007ffe0ff */
[-C--:B------:R-:W-:Y:S02]  /*0c70*/  LEA.HI.SX32 R25, R25, R58.reuse, 0x1b ;  /* 0x0000003a19197211 */ /* 0x080fe400078fdaff */
[----:B------:R-:W-:Y:S02]  /*0c80*/  SHF.L.U32 R53, R3, 0x1, RZ ;  /* 0x0000000103357819 */ /* 0x000fe400000006ff */
[----:B------:R-:W-:Y:S02]  /*0c90*/  LEA.HI.SX32 R27, R27, R58, 0x1b ;  /* 0x0000003a1b1b7211 */ /* 0x000fe400078fdaff */
[----:B------:R-:W-:-:S02]  /*0ca0*/  IADD3 R3, R58, 0xc0, RZ ;  /* 0x000000c03a037810 */ /* 0x000fc40007ffe0ff */
[----:B------:R-:W-:Y:S02]  /*0cb0*/  SHF.L.U32 R55, R55, 0x1, RZ ;  /* 0x0000000137377819 */ /* 0x000fe400000006ff */
[-C--:B------:R-:W-:Y:S02]  /*0cc0*/  LEA.HI.SX32 R29, R29, R58.reuse, 0x1b ;  /* 0x0000003a1d1d7211 */ /* 0x080fe400078fdaff */
[----:B------:R-:W-:Y:S02]  /*0cd0*/  LEA.HI.SX32 R31, R31, R58, 0x1b ;  /* 0x0000003a1f1f7211 */ /* 0x000fe400078fdaff */
[----:B------:R-:W-:Y:S02]  /*0ce0*/  SHF.L.U32 R54, R25, 0x1, RZ ;  /* 0x0000000119367819 */ /* 0x000fe400000006ff */
[----:B------:R-:W-:Y:S02]  /*0cf0*/  SHF.L.U32 R52, R27, 0x1, RZ ;  /* 0x000000011b347819 */ /* 0x000fe400000006ff */
[----:B------:R-:W-:-:S02]  /*0d00*/  IADD3 R25, R58, 0xe0, RZ ;  /* 0x000000e03a197810 */ /* 0x000fc40007ffe0ff */
[----:B------:R-:W-:Y:S02]  /*0d10*/  LEA.HI.SX32 R3, R3, R58, 0x1b ;  /* 0x0000003a03037211 */ /* 0x000fe400078fdaff */
[----:B------:R-:W-:Y:S02]  /*0d20*/  SHF.L.U32 R51, R29, 0x1, RZ ;  /* 0x000000011d337819 */ /* 0x000fe400000006ff */
[----:B------:R-:W-:Y:S02]  /*0d30*/  SHF.L.U32 R50, R31, 0x1, RZ ;  /* 0x000000011f327819 */ /* 0x000fe400000006ff */
[C---:B------:R-:W-:Y:S02]  /*0d40*/  IADD3 R27, R58.reuse, 0x100, RZ ;  /* 0x000001003a1b7810 */ /* 0x040fe40007ffe0ff */
[C---:B------:R-:W-:Y:S02]  /*0d50*/  IADD3 R29, R58.reuse, 0x120, RZ ;  /* 0x000001203a1d7810 */ /* 0x040fe40007ffe0ff */
[----:B------:R-:W-:-:S02]  /*0d60*/  IADD3 R31, R58, 0x140, RZ ;  /* 0x000001403a1f7810 */ /* 0x000fc40007ffe0ff */
[-C--:B------:R-:W-:Y:S02]  /*0d70*/  LEA.HI.SX32 R25, R25, R58.reuse, 0x1b ;  /* 0x0000003a19197211 */ /* 0x080fe400078fdaff */
[----:B------:R-:W-:Y:S02]  /*0d80*/  SHF.L.U32 R49, R3, 0x1, RZ ;  /* 0x0000000103317819 */ /* 0x000fe400000006ff */
[----:B------:R-:W-:Y:S02]  /*0d90*/  IADD3 R3, R58, 0x160, RZ ;  /* 0x000001603a037810 */ /* 0x000fe40007ffe0ff */
[-C--:B------:R-:W-:Y:S02]  /*0da0*/  LEA.HI.SX32 R27, R27, R58.reuse, 0x1b ;  /* 0x0000003a1b1b7211 */ /* 0x080fe400078fdaff */
[-C--:B------:R-:W-:Y:S02]  /*0db0*/  LEA.HI.SX32 R29, R29, R58.reuse, 0x1b ;  /* 0x0000003a1d1d7211 */ /* 0x080fe400078fdaff */
[----:B------:R-:W-:-:S02]  /*0dc0*/  LEA.HI.SX32 R31, R31, R58, 0x1b ;  /* 0x0000003a1f1f7211 */ /* 0x000fc400078fdaff */
[----:B------:R-:W-:Y:S02]  /*0dd0*/  SHF.L.U32 R48, R25, 0x1, RZ ;  /* 0x0000000119307819 */ /* 0x000fe400000006ff */
[----:B------:R-:W-:Y:S02]  /*0de0*/  IADD3 R25, R58, 0x1e0, RZ ;  /* 0x000001e03a197810 */ /* 0x000fe40007ffe0ff */
[----:B------:R-:W-:Y:S02]  /*0df0*/  LEA.HI.SX32 R3, R3, R58, 0x1b ;  /* 0x0000003a03037211 */ /* 0x000fe400078fdaff */
[----:B------:R-:W-:Y:S02]  /*0e00*/  SHF.L.U32 R47, R27, 0x1, RZ ;  /* 0x000000011b2f7819 */ /* 0x000fe400000006ff */
[----:B------:R-:W-:Y:S02]  /*0e10*/  SHF.L.U32 R46, R29, 0x1, RZ ;  /* 0x000000011d2e7819 */ /* 0x000fe400000006ff */
[----:B------:R-:W-:-:S02]  /*0e20*/  SHF.L.U32 R45, R31, 0x1, RZ ;  /* 0x000000011f2d7819 */ /* 0x000fc400000006ff */
[----:B------:R-:W-:Y:S02]  /*0e30*/  LEA.HI.SX32 R25, R25, R58, 0x1b ;  /* 0x0000003a19197211 */ /* 0x000fe400078fdaff */
[----:B------:R-:W-:Y:S02]  /*0e40*/  SHF.L.U32 R44, R3, 0x1, RZ ;  /* 0x00000001032c7819 */ /* 0x000fe400000006ff */
[----:B------:R-:W-:Y:S02]  /*0e50*/  SHF.L.U32 R40, R25, 0x1, RZ ;  /* 0x0000000119287819 */ /* 0x000fe400000006ff */
[----:B------:R-:W-:Y:S02]  /*0e60*/  ISETP.GE.AND P3, PT, R24, UR7, PT ;  /* 0x0000000718007c0c */ /* 0x000fe4000bf66270 */
[----:B------:R-:W-:Y:S02]  /*0e70*/  ISETP.GE.AND P1, PT, R26, UR7, PT ;  /* 0x000000071a007c0c */ /* 0x000fe4000bf26270 */
[----:B------:R-:W-:-:S02]  /*0e80*/  ISETP.GE.AND P0, PT, R18, UR7, PT ;  /* 0x0000000712007c0c */ /* 0x000fc4000bf06270 */
[----:B------:R-:W-:Y:S02]  /*0e90*/  MOV R2, UR26 ;  /* 0x0000001a00027c02 */ /* 0x000fe40008000f00 */
[----:B------:R-:W-:-:S05]  /*0ea0*/  MOV R3, UR27 ;  /* 0x0000001b00037c02 */ /* 0x000fca0008000f00 */
[C---:B------:R-:W-:Y:S01]  /*0eb0*/  IMAD.WIDE R2, R56.reuse, 0x2, R2 ;  /* 0x0000000238027825 */ /* 0x040fe200078e0202 */
[----:B------:R-:W-:Y:S02]  /*0ec0*/  P2R R65, PR, RZ, 0x1 ;  /* 0x00000001ff417803 */ /* 0x000fe40000000000 */
[----:B------:R-:W-:Y:S02]  /*0ed0*/  ISETP.GE.AND P4, PT, R56, UR7, PT ;  /* 0x0000000738007c0c */ /* 0x000fe4000bf86270 */
[----:B------:R-:W-:Y:S02]  /*0ee0*/  ISETP.GE.AND P6, PT, R20, UR7, PT ;  /* 0x0000000714007c0c */ /* 0x000fe4000bfc6270 */
[----:B------:R-:W-:Y:S02]  /*0ef0*/  P2R R20, PR, RZ, 0x2 ;  /* 0x00000002ff147803 */ /* 0x000fe40000000000 */
[----:B------:R-:W-:Y:S02]  /*0f00*/  P2R R64, PR, RZ, 0x4 ;  /* 0x00000004ff407803 */ /* 0x000fe40000000000 */
[----:B------:R-:W-:-:S02]  /*0f10*/  P2R R63, PR, RZ, 0x8 ;  /* 0x00000008ff3f7803 */ /* 0x000fc40000000000 */
[----:B------:R-:W-:Y:S02]  /*0f20*/  P2R R18, PR, RZ, 0x10 ;  /* 0x00000010ff127803 */ /* 0x000fe40000000000 */
[----:B------:R-:W-:Y:S02]  /*0f30*/  P2R R67, PR, RZ, 0x20 ;  /* 0x00000020ff437803 */ /* 0x000fe40000000000 */
[----:B------:R-:W-:Y:S01]  /*0f40*/  P2R R66, PR, RZ, 0x40 ;  /* 0x00000040ff427803 */ /* 0x000fe20000000000 */
[----:B---3--:R-:W-:Y:S04]  /*0f50*/  STS.U16 [R55], R0 ;  /* 0x0000000037007388 */ /* 0x008fe80000000400 */
[----:B----4-:R0:W-:Y:S04]  /*0f60*/  STS.U16 [R54+0x40], R5 ;  /* 0x0000400536007388 */ /* 0x0101e80000000400 */
[----:B-----5:R-:W-:Y:S04]  /*0f70*/  STS.U16 [R53+0x80], R4 ;  /* 0x0000800435007388 */ /* 0x020fe80000000400 */
[----:B--2---:R2:W-:Y:S01]  /*0f80*/  STS.U16 [R52+0xc0], R7 ;  /* 0x0000c00734007388 */ /* 0x0045e20000000400 */
[----:B0-----:R-:W-:-:S03]  /*0f90*/  IADD3 R5, R58, 0x180, RZ ;  /* 0x000001803a057810 */ /* 0x001fc60007ffe0ff */
[----:B------:R-:W-:Y:S04]  /*0fa0*/  STS.U16 [R51+0x100], R6 ;  /* 0x0001000633007388 */ /* 0x000fe80000000400 */
[----:B------:R0:W-:Y:S01]  /*0fb0*/  STS.U16 [R50+0x140], R9 ;  /* 0x0001400932007388 */ /* 0x0001e20000000400 */
[C---:B--2---:R-:W-:Y:S02]  /*0fc0*/  IADD3 R7, R58.reuse, 0x1a0, RZ ;  /* 0x000001a03a077810 */ /* 0x044fe40007ffe0ff */
[-C--:B------:R-:W-:Y:S02]  /*0fd0*/  LEA.HI.SX32 R5, R5, R58.reuse, 0x1b ;  /* 0x0000003a05057211 */ /* 0x080fe400078fdaff */
[----:B------:R-:W-:Y:S02]  /*0fe0*/  LEA.HI.SX32 R7, R7, R58, 0x1b ;  /* 0x0000003a07077211 */ /* 0x000fe400078fdaff */
[----:B0-----:R-:W-:-:S02]  /*0ff0*/  IADD3 R9, R58, 0x1c0, RZ ;  /* 0x000001c03a097810 */ /* 0x001fc40007ffe0ff */
[----:B------:R-:W-:Y:S02]  /*1000*/  SHF.L.U32 R0, R58, 0x4, RZ ;  /* 0x000000043a007819 */ /* 0x000fe400000006ff */
[----:B------:R-:W-:Y:S01]  /*1010*/  LEA.HI.SX32 R9, R9, R58, 0x1b ;  /* 0x0000003a09097211 */ /* 0x000fe200078fdaff */
[----:B------:R0:W-:Y:S01]  /*1020*/  STS.U16 [R49+0x180], R8 ;  /* 0x0001800831007388 */ /* 0x0001e20000000400 */
[----:B------:R-:W-:Y:S02]  /*1030*/  SHF.L.U32 R43, R5, 0x1, RZ ;  /* 0x00000001052b7819 */ /* 0x000fe400000006ff */
[----:B------:R-:W-:Y:S01]  /*1040*/  SHF.L.U32 R42, R7, 0x1, RZ ;  /* 0x00000001072a7819 */ /* 0x000fe200000006ff */
[----:B------:R2:W-:Y:S01]  /*1050*/  STS.U16 [R48+0x1c0], R11 ;  /* 0x0001c00b30007388 */ /* 0x0005e20000000400 */
[----:B------:R-:W-:Y:S02]  /*1060*/  LEA.HI.SX32 R39, R0, R0, 0x1b ;  /* 0x0000000000277211 */ /* 0x000fe400078fdaff */
[----:B------:R-:W-:Y:S01]  /*1070*/  SHF.L.U32 R41, R9, 0x1, RZ ;  /* 0x0000000109297819 */ /* 0x000fe200000006ff */
[----:B------:R-:W-:Y:S01]  /*1080*/  STS.U16 [R47+0x200], R10 ;  /* 0x0002000a2f007388 */ /* 0x000fe20000000400 */
        /* <DEDUP_REMOVED lines=27> */
[----:B--2---:R-:W-:-:S05]  /*1240*/  PRMT R11, RZ, 0x7610, R11 ;  /* 0x00007610ff0b7816 */ /* 0x004fca000000000b */
[----:B------:R-:W2:Y:S01]  /*1250*/  @!P0 LDG.E.U16 R8, [R2.64+0x100] ;  /* 0x0001002002088981 */ /* 0x000ea2000c1e1500 */
[----:B------:R-:W-:-:S04]  /*1260*/  ISETP.GE.AND P0, PT, R68, UR7, PT ;  /* 0x0000000744007c0c */ /* 0x000fc8000bf06270 */
[----:B------:R-:W-:-:S09]  /*1270*/  P2R R68, PR, RZ, 0x1 ;  /* 0x00000001ff447803 */ /* 0x000fd20000000000 */
[----:B------:R-:W2:Y:S01]  /*1280*/  @!P0 LDG.E.U16 R11, [R2.64+0x1c0] ;  /* 0x0001c020020b8981 */ /* 0x000ea2000c1e1500 */
[----:B------:R-:W-:Y:S02]  /*1290*/  ISETP.GE.AND P0, PT, R69, UR7, PT ;  /* 0x0000000745007c0c */ /* 0x000fe4000bf06270 */
[----:B---3--:R-:W-:Y:S02]  /*12a0*/  PRMT R12, RZ, 0x7610, R12 ;  /* 0x00007610ff0c7816 */ /* 0x008fe4000000000c */
[----:B------:R-:W-:Y:S02]  /*12b0*/  PRMT R7, RZ, 0x7610, R7 ;  /* 0x00007610ff077816 */ /* 0x000fe40000000007 */
[----:B------:R-:W-:Y:S02]  /*12c0*/  PRMT R6, RZ, 0x7610, R6 ;  /* 0x00007610ff067816 */ /* 0x000fe40000000006 */
[----:B------:R-:W-:Y:S02]  /*12d0*/  PRMT R5, RZ, 0x7610, R5 ;  /* 0x00007610ff057816 */ /* 0x000fe40000000005 */
[----:B------:R-:W-:Y:S01]  /*12e0*/  PRMT R4, RZ, 0x7610, R4 ;  /* 0x00007610ff047816 */ /* 0x000fe20000000004 */
[----:B------:R-:W3:Y:S01]  /*12f0*/  @!P1 LDG.E.U16 R7, [R2.64+0xc0] ;  /* 0x0000c02002079981 */ /* 0x000ee2000c1e1500 */
[----:B------:R-:W-:-:S02]  /*1300*/  PRMT R10, RZ, 0x7610, R10 ;  /* 0x00007610ff0a7816 */ /* 0x000fc4000000000a */
[----:B------:R-:W-:Y:S01]  /*1310*/  PRMT R9, RZ, 0x7610, R9 ;  /* 0x00007610ff097816 */ /* 0x000fe20000000009 */
[----:B------:R-:W2:Y:S01]  /*1320*/  @!P0 LDG.E.U16 R12, [R2.64+0x200] ;  /* 0x00020020020c8981 */ /* 0x000ea2000c1e1500 */
[----:B------:R-:W-:Y:S02]  /*1330*/  P2R R69, PR, RZ, 0x1 ;  /* 0x00000001ff457803 */ /* 0x000fe40000000000 */
[----:B------:R-:W-:Y:S01]  /*1340*/  ISETP.GE.AND P0, PT, R21, UR7, PT ;  /* 0x0000000715007c0c */ /* 0x000fe2000bf06270 */
[----:B------:R-:W2:Y:S01]  /*1350*/  @!P2 LDG.E.U16 R6, [R2.64+0x80] ;  /* 0x000080200206a981 */ /* 0x000ea2000c1e1500 */
[----:B------:R-:W-:Y:S02]  /*1360*/  ISETP.GE.AND P1, PT, R22, UR7, PT ;  /* 0x0000000716007c0c */ /* 0x000fe4000bf26270 */
[----:B------:R-:W-:Y:S01]  /*1370*/  ISETP.GE.AND P2, PT, R73, UR7, PT ;  /* 0x0000000749007c0c */ /* 0x000fe2000bf46270 */
[----:B------:R-:W2:Y:S01]  /*1380*/  @!P3 LDG.E.U16 R5, [R2.64+0x40] ;  /* 0x000040200205b981 */ /* 0x000ea2000c1e1500 */
[----:B------:R-:W-:-:S03]  /*1390*/  ISETP.GE.AND P3, PT, R74, UR7, PT ;  /* 0x000000074a007c0c */ /* 0x000fc6000bf66270 */
[----:B------:R-:W2:Y:S01]  /*13a0*/  @!P4 LDG.E.U16 R4, [R2.64] ;  /* 0x000000200204c981 */ /* 0x000ea2000c1e1500 */
[----:B------:R-:W-:-:S03]  /*13b0*/  ISETP.GE.AND P4, PT, R75, UR7, PT ;  /* 0x000000074b007c0c */ /* 0x000fc6000bf86270 */
[----:B------:R-:W3:Y:S01]  /*13c0*/  @!P5 LDG.E.U16 R10, [R2.64+0x180] ;  /* 0x00018020020ad981 */ /* 0x000ee2000c1e1500 */
[----:B------:R-:W-:-:S03]  /*13d0*/  ISETP.GE.AND P5, PT, R23, UR7, PT ;  /* 0x0000000717007c0c */ /* 0x000fc6000bfa6270 */
[----:B------:R-:W3:Y:S01]  /*13e0*/  @!P6 LDG.E.U16 R9, [R2.64+0x140] ;  /* 0x000140200209e981 */ /* 0x000ee2000c1e1500 */
[----:B------:R-:W-:Y:S02]  /*13f0*/  ISETP.GE.AND P6, PT, R62, UR7, PT ;  /* 0x000000073e007c0c */ /* 0x000fe4000bfc6270 */
[----:B------:R-:W-:Y:S02]  /*1400*/  PRMT R13, RZ, 0x7610, R13 ;  /* 0x00007610ff0d7816 */ /* 0x000fe4000000000d */
[----:B----4-:R-:W-:Y:S02]  /*1410*/  PRMT R14, RZ, 0x7610, R14 ;  /* 0x00007610ff0e7816 */ /* 0x010fe4000000000e */
[----:B------:R-:W-:Y:S02]  /*1420*/  PRMT R15, RZ, 0x7610, R15 ;  /* 0x00007610ff0f7816 */ /* 0x000fe4000000000f */
[----:B-----5:R-:W-:Y:S01]  /*1430*/  PRMT R16, RZ, 0x7610, R16 ;  /* 0x00007610ff107816 */ /* 0x020fe20000000010 */
[----:B------:R-:W4:Y:S01]  /*1440*/  @!P0 LDG.E.U16 R13, [R2.64+0x240] ;  /* 0x00024020020d8981 */ /* 0x000f22000c1e1500 */
[----:B------:R-:W-:-:S02]  /*1450*/  PRMT R17, RZ, 0x7610, R17 ;  /* 0x00007610ff117816 */ /* 0x000fc40000000011 */
[----:B------:R-:W-:Y:S01]  /*1460*/  PRMT R0, RZ, 0x7610, R0 ;  /* 0x00007610ff007816 */ /* 0x000fe20000000000 */
[----:B------:R-:W5:Y:S01]  /*1470*/  @!P1 LDG.E.U16 R14, [R2.64+0x280] ;  /* 0x00028020020e9981 */ /* 0x000f62000c1e1500 */
[----:B-1----:R-:W-:-:S03]  /*1480*/  PRMT R19, RZ, 0x7610, R19 ;  /* 0x00007610ff137816 */ /* 0x002fc60000000013 */
[----:B------:R-:W4:Y:S04]  /*1490*/  @!P2 LDG.E.U16 R15, [R2.64+0x2c0] ;  /* 0x0002c020020fa981 */ /* 0x000f28000c1e1500 */
[----:B------:R-:W4:Y:S04]  /*14a0*/  @!P3 LDG.E.U16 R16, [R2.64+0x300] ;  /* 0x000300200210b981 */ /* 0x000f28000c1e1500 */
[----:B------:R-:W4:Y:S04]  /*14b0*/  @!P4 LDG.E.U16 R17, [R2.64+0x340] ;  /* 0x000340200211c981 */ /* 0x000f28000c1e1500 */
[----:B------:R-:W5:Y:S04]  /*14c0*/  @!P5 LDG.E.U16 R0, [R2.64+0x380] ;  /* 0x000380200200d981 */ /* 0x000f68000c1e1500 */
[----:B------:R-:W5:Y:S01]  /*14d0*/  @!P6 LDG.E.U16 R19, [R2.64+0x3c0] ;  /* 0x0003c0200213e981 */ /* 0x000f62000c1e1500 */
        /* <DEDUP_REMOVED lines=17> */
[----:B------:R-:W-:Y:S02]  /*15f0*/  ISETP.NE.AND P0, PT, R18, RZ, PT ;  /* 0x000000ff1200720c */ /* 0x000fe40003f05270 */
[----:B------:R-:W-:Y:S02]  /*1600*/  PRMT R18, RZ, 0x7610, R18 ;  /* 0x00007610ff127816 */ /* 0x000fe40000000012 */
[----:B------:R-:W-:Y:S02]  /*1610*/  PRMT R23, RZ, 0x7610, R23 ;  /* 0x00007610ff177816 */ /* 0x000fe40000000017 */
[----:B------:R-:W-:Y:S02]  /*1620*/  PRMT R22, RZ, 0x7610, R22 ;  /* 0x00007610ff167816 */ /* 0x000fe40000000016 */
[----:B------:R-:W-:-:S02]  /*1630*/  PRMT R73, RZ, 0x7610, R73 ;  /* 0x00007610ff497816 */ /* 0x000fc40000000049 */
[----:B------:R-:W-:Y:S01]  /*1640*/  PRMT R75, RZ, 0x7610, R75 ;  /* 0x00007610ff4b7816 */ /* 0x000fe2000000004b */
[----:B--2---:R0:W-:Y:S04]  /*1650*/  STS.U16 [R55], R4 ;  /* 0x0000000437007388 */ /* 0x0041e80000000400 */
[----:B------:R1:W-:Y:S04]  /*1660*/  STS.U16 [R54+0x40], R5 ;  /* 0x0000400536007388 */ /* 0x0003e80000000400 */
[----:B------:R-:W-:Y:S04]  /*1670*/  STS.U16 [R53+0x80], R6 ;  /* 0x0000800635007388 */ /* 0x000fe80000000400 */
[----:B---3--:R-:W-:Y:S04]  /*1680*/  STS.U16 [R52+0xc0], R7 ;  /* 0x0000c00734007388 */ /* 0x008fe80000000400 */
[----:B------:R-:W-:Y:S04]  /*1690*/  STS.U16 [R51+0x100], R8 ;  /* 0x0001000833007388 */ /* 0x000fe80000000400 */
[----:B------:R-:W-:Y:S04]  /*16a0*/  STS.U16 [R50+0x140], R9 ;  /* 0x0001400932007388 */ /* 0x000fe80000000400 */
[----:B------:R-:W-:Y:S04]  /*16b0*/  STS.U16 [R49+0x180], R10 ;  /* 0x0001800a31007388 */ /* 0x000fe80000000400 */
[----:B------:R2:W-:Y:S01]  /*16c0*/  STS.U16 [R48+0x1c0], R11 ;  /* 0x0001c00b30007388 */ /* 0x0005e20000000400 */
[----:B0-----:R-:W-:-:S03]  /*16d0*/  MOV R4, UR28 ;  /* 0x0000001c00047c02 */ /* 0x001fc60008000f00 */
[----:B------:R-:W-:Y:S01]  /*16e0*/  STS.U16 [R47+0x200], R12 ;  /* 0x0002000c2f007388 */ /* 0x000fe20000000400 */
[----:B-1----:R-:W-:-:S03]  /*16f0*/  MOV R5, UR29 ;  /* 0x0000001d00057c02 */ /* 0x002fc60008000f00 */
[----:B----4-:R-:W-:Y:S04]  /*1700*/  STS.U16 [R46+0x240], R13 ;  /* 0x0002400d2e007388 */ /* 0x010fe80000000400 */
[----:B-----5:R-:W-:Y:S04]  /*1710*/  STS.U16 [R45+0x280], R14 ;  /* 0x0002800e2d007388 */ /* 0x020fe80000000400 */
[----:B------:R-:W-:Y:S04]  /*1720*/  STS.U16 [R44+0x2c0], R15 ;  /* 0x0002c00f2c007388 */ /* 0x000fe80000000400 */
[----:B------:R-:W-:Y:S01]  /*1730*/  STS.U16 [R43+0x300], R16 ;  /* 0x000300102b007388 */ /* 0x000fe20000000400 */
[----:B--2---:R-:W-:-:S03]  /*1740*/  IMAD.WIDE R10, R56, 0x2, R4 ;  /* 0x00000002380a7825 */ /* 0x004fc600078e0204 */
        /* <DEDUP_REMOVED lines=22> */
[----:B------:R0:W5:Y:S01]  /*18b0*/  @!P0 LDG.E.U16 R18, [R10.64] ;  /* 0x000000200a128981 */ /* 0x000162000c1e1500 */
[----:B------:R-:W-:Y:S02]  /*18c0*/  ISETP.NE.AND P0, PT, R20, RZ, PT ;  /* 0x000000ff1400720c */ /* 0x000fe40003f05270 */
[----:B------:R-:W-:Y:S01]  /*18d0*/  PRMT R4, RZ, 0x7610, R4 ;  /* 0x00007610ff047816 */ /* 0x000fe20000000004 */
[----:B------:R0:W5:Y:S04]  /*18e0*/  @!P4 LDG.E.U16 R73, [R10.64+0x340] ;  /* 0x000340200a49c981 */ /* 0x000168000c1e1500 */
[----:B------:R0:W5:Y:S06]  /*18f0*/  @!P6 LDG.E.U16 R75, [R10.64+0x3c0] ;  /* 0x0003c0200a4be981 */ /* 0x00016c000c1e1500 */
[----:B------:R0:W5:Y:S01]  /*1900*/  @!P0 LDG.E.U16 R19, [R10.64+0x40] ;  /* 0x000040200a138981 */ /* 0x000162000c1e1500 */
[----:B------:R-:W-:-:S02]  /*1910*/  ISETP.NE.AND P0, PT, R21, RZ, PT ;  /* 0x000000ff1500720c */ /* 0x000fc40003f05270 */
[----:B------:R-:W-:-:S11]  /*1920*/  PRMT R21, RZ, 0x7610, R21 ;  /* 0x00007610ff157816 */ /* 0x000fd60000000015 */
[----:B------:R0:W5:Y:S01]  /*1930*/  @!P0 LDG.E.U16 R4, [R10.64+0x80] ;  /* 0x000080200a048981 */ /* 0x000162000c1e1500 */
[----:B------:R-:W-:Y:S02]  /*1940*/  ISETP.NE.AND P0, PT, R66, RZ, PT ;  /* 0x000000ff4200720c */ /* 0x000fe40003f05270 */
[----:B------:R-:W-:-:S11]  /*1950*/  PRMT R20, RZ, 0x7610, R20 ;  /* 0x00007610ff147816 */ /* 0x000fd60000000014 */
[----:B------:R0:W5:Y:S01]  /*1960*/  @!P0 LDG.E.U16 R21, [R10.64+0xc0] ;  /* 0x0000c0200a158981 */ /* 0x000162000c1e1500 */
[----:B------:R-:W-:-:S13]  /*1970*/  ISETP.NE.AND P0, PT, R67, RZ, PT ;  /* 0x000000ff4300720c */ /* 0x000fda0003f05270 */
[----:B------:R0:W5:Y:S01]  /*1980*/  @!P0 LDG.E.U16 R20, [R10.64+0x100] ;  /* 0x000100200a148981 */ /* 0x000162000c1e1500 */
[----:B------:R-:W-:-:S13]  /*1990*/  ISETP.NE.AND P0, PT, R68, RZ, PT ;  /* 0x000000ff4400720c */ /* 0x000fda0003f05270 */
[----:B------:R0:W5:Y:S01]  /*19a0*/  @!P0 LDG.E.U16 R23, [R10.64+0x140] ;  /* 0x000140200a178981 */ /* 0x000162000c1e1500 */
[----:B------:R-:W-:Y:S02]  /*19b0*/  ISETP.NE.AND P0, PT, R69, RZ, PT ;  /* 0x000000ff4500720c */ /* 0x000fe40003f05270 */
[----:B------:R-:W-:-:S11]  /*19c0*/  PRMT R67, RZ, 0x7610, R67 ;  /* 0x00007610ff437816 */ /* 0x000fd60000000043 */
[----:B------:R0:W5:Y:S01]  /*19d0*/  @!P0 LDG.E.U16 R22, [R10.64+0x180] ;  /* 0x000180200a168981 */ /* 0x000162000c1e1500 */
[----:B------:R-:W-:Y:S02]  /*19e0*/  ISETP.NE.AND P0, PT, R70, RZ, PT ;  /* 0x000000ff4600720c */ /* 0x000fe40003f05270 */
[----:B------:R-:W-:-:S11]  /*19f0*/  PRMT R66, RZ, 0x7610, R66 ;  /* 0x00007610ff427816 */ /* 0x000fd60000000042 */
[----:B------:R0:W5:Y:S01]  /*1a00*/  @!P0 LDG.E.U16 R67, [R10.64+0x1c0] ;  /* 0x0001c0200a438981 */ /* 0x000162000c1e1500 */
[----:B------:R-:W-:Y:S02]  /*1a10*/  ISETP.NE.AND P0, PT, R71, RZ, PT ;  /* 0x000000ff4700720c */ /* 0x000fe40003f05270 */
[----:B------:R-:W-:Y:S02]  /*1a20*/  PRMT R69, RZ, 0x7610, R69 ;  /* 0x00007610ff457816 */ /* 0x000fe40000000045 */
[----:B------:R-:W-:Y:S02]  /*1a30*/  PRMT R68, RZ, 0x7610, R68 ;  /* 0x00007610ff447816 */ /* 0x000fe40000000044 */
[----:B------:R-:W-:Y:S02]  /*1a40*/  PRMT R71, RZ, 0x7610, R71 ;  /* 0x00007610ff477816 */ /* 0x000fe40000000047 */
[----:B------:R-:W-:Y:S02]  /*1a50*/  PRMT R70, RZ, 0x7610, R70 ;  /* 0x00007610ff467816 */ /* 0x000fe40000000046 */
[----:B------:R0:W5:Y:S04]  /*1a60*/  @!P1 LDG.E.U16 R68, [R10.64+0x280] ;  /* 0x000280200a449981 */ /* 0x000168000c1e1500 */
[----:B------:R0:W5:Y:S01]  /*1a70*/  @!P0 LDG.E.U16 R66, [R10.64+0x200] ;  /* 0x000200200a428981 */ /* 0x000162000c1e1500 */
[----:B------:R-:W-:-:S02]  /*1a80*/  ISETP.NE.AND P0, PT, R72, RZ, PT ;  /* 0x000000ff4800720c */ /* 0x000fc40003f05270 */
[----:B------:R-:W-:Y:S01]  /*1a90*/  PRMT R72, RZ, 0x7610, R72 ;  /* 0x00007610ff487816 */ /* 0x000fe20000000048 */
[----:B------:R0:W5:Y:S04]  /*1aa0*/  @!P2 LDG.E.U16 R71, [R10.64+0x2c0] ;  /* 0x0002c0200a47a981 */ /* 0x000168000c1e1500 */
[----:B------:R0:W5:Y:S04]  /*1ab0*/  @!P3 LDG.E.U16 R70, [R10.64+0x300] ;  /* 0x000300200a46b981 */ /* 0x000168000c1e1500 */
[----:B------:R0:W5:Y:S04]  /*1ac0*/  @!P5 LDG.E.U16 R72, [R10.64+0x380] ;  /* 0x000380200a48d981 */ /* 0x000168000c1e1500 */
[----:B------:R0:W5:Y:S02]  /*1ad0*/  @!P0 LDG.E.U16 R69, [R10.64+0x240] ;  /* 0x000240200a458981 */ /* 0x000164000c1e1500 */
[----:B0-----:R-:W-:-:S02]  /*1ae0*/  HADD2.F32 R10, -RZ, R198.H0_H0 ;  /* 0x200000c6ff0a7230 */ /* 0x001fc40000004100 */
[----:B------:R-:W-:Y:S02]  /*1af0*/  HADD2.F32 R11, -RZ, R38.H0_H0 ;  /* 0x20000026ff0b7230 */ /* 0x000fe40000004100 */
[----:B-1----:R-:W-:Y:S02]  /*1b00*/  HADD2.F32 R9, -RZ, R9.H0_H0 ;  /* 0x20000009ff097230 */ /* 0x002fe40000004100 */
[----:B--2---:R-:W-:Y:S02]  /*1b10*/  HADD2.F32 R12, -RZ, R12.H0_H0 ;  /* 0x2000000cff0c7230 */ /* 0x004fe40000004100 */
[----:B---3--:R-:W-:Y:S02]  /*1b20*/  HADD2.F32 R13, -RZ, R13.H0_H0 ;  /* 0x2000000dff0d7230 */ /* 0x008fe40000004100 */
[----:B----4-:R-:W-:Y:S02]  /*1b30*/  HADD2.F32 R14, -RZ, R14.H0_H0 ;  /* 0x2000000eff0e7230 */ /* 0x010fe40000004100 */
[----:B------:R-:W-:-:S02]  /*1b40*/  HADD2.F32 R15, -RZ, R15.H0_H0 ;  /* 0x2000000fff0f7230 */ /* 0x000fc40000004100 */
[----:B------:R-:W-:Y:S02]  /*1b50*/  HADD2.F32 R16, -RZ, R16.H0_H0 ;  /* 0x20000010ff107230 */ /* 0x000fe40000004100 */
[----:B------:R-:W-:Y:S01]  /*1b60*/  HADD2.F32 R17, -RZ, R17.H0_H0 ;  /* 0x20000011ff117230 */ /* 0x000fe20000004100 */
[----:B------:R-:W-:Y:S01]  /*1b70*/  BSSY B0, `(.L_x_8168) ;  /* 0x000006d000007945 */ /* 0x000fe20003800000 */
[----:B------:R-:W-:-:S03]  /*1b80*/  HADD2.F32 R62, -RZ, R62.H0_H0 ;  /* 0x2000003eff3e7230 */ /* 0x000fc60000004100 */
[----:B------:R-:W-:Y:S01]  /*1b90*/  FADD.FTZ R17, R17, UR4 ;  /* 0x0000000411117e21 */ /* 0x000fe20008010000 */
        /* <DEDUP_REMOVED lines=23> */
[----:B------:R-:W3:Y:S04]  /*1d10*/  LDS.U16 R105, [R39+0xc] ;  /* 0x00000c0027697984 */ /* 0x000ee80000000400 */
[----:B------:R-:W4:Y:S04]  /*1d20*/  LDS.U16 R106, [R39+0xe] ;  /* 0x00000e00276a7984 */ /* 0x000f280000000400 */
[----:B------:R-:W5:Y:S04]  /*1d30*/  LDS.U16 R107, [R39+0x10] ;  /* 0x00001000276b7984 */ /* 0x000f680000000400 */
[----:B------:R-:W5:Y:S01]  /*1d40*/  LDS.U16 R108, [R39+0x12] ;  /* 0x00001200276c7984 */ /* 0x000f620000000400 */
[----:B0-----:R-:W-:-:S03]  /*1d50*/  HADD2.F32 R4, -RZ, R4.H0_H0 ;  /* 0x20000004ff047230 */ /* 0x001fc60000004100 */
[----:B------:R0:W0:Y:S01]  /*1d60*/  LDS.U16 R109, [R39+0x14] ;  /* 0x00001400276d7984 */ /* 0x0000220000000400 */
[----:B-1----:R-:W-:Y:S01]  /*1d70*/  HADD2.F32 R99, -RZ, R99.H0_H0 ;  /* 0x20000063ff637230 */ /* 0x002fe20000004100 */
[----:B------:R-:W-:Y:S02]  /*1d80*/  FFMA.FTZ R10, R4, R10, R61 ;  /* 0x0000000a040a7223 */ /* 0x000fe4000001003d */
[----:B------:R1:W0:Y:S01]  /*1d90*/  LDS.U16 R110, [R39+0x16] ;  /* 0x00001600276e7984 */ /* 0x0002220000000400 */
[----:B------:R-:W-:-:S03]  /*1da0*/  HADD2.F32 R18, -RZ, R37.H0_H0 ;  /* 0x20000025ff127230 */ /* 0x000fc60000004100 */
[----:B------:R1:W0:Y:S01]  /*1db0*/  LDS.U16 R111, [R39+0x18] ;  /* 0x00001800276f7984 */ /* 0x0002220000000400 */
[----:B--2---:R-:W-:-:S03]  /*1dc0*/  HADD2.F32 R101, -RZ, R101.H0_H0 ;  /* 0x20000065ff657230 */ /* 0x004fc60000004100 */
[----:B------:R1:W2:Y:S04]  /*1dd0*/  LDS.U16 R112, [R39+0x1a] ;  /* 0x00001a0027707984 */ /* 0x0002a80000000400 */
[----:B------:R1:W0:Y:S04]  /*1de0*/  LDS.U16 R113, [R39+0x1c] ;  /* 0x00001c0027717984 */ /* 0x0002280000000400 */
[----:B------:R1:W0:Y:S01]  /*1df0*/  LDS.U16 R114, [R39+0x1e] ;  /* 0x00001e0027727984 */ /* 0x0002220000000400 */
[----:B------:R-:W-:Y:S01]  /*1e00*/  FFMA.FTZ R10, R99, R11, R10 ;  /* 0x0000000b630a7223 */ /* 0x000fe2000001000a */
[----:B------:R-:W-:-:S02]  /*1e10*/  HADD2.F32 R19, -RZ, R36.H0_H0 ;  /* 0x20000024ff137230 */ /* 0x000fc40000004100 */
[----:B---3--:R-:W-:Y:S01]  /*1e20*/  HADD2.F32 R102, -RZ, R102.H0_H0 ;  /* 0x20000066ff667230 */ /* 0x008fe20000004100 */
[----:B------:R-:W-:Y:S01]  /*1e30*/  FFMA.FTZ R11, R101, R18, R10 ;  /* 0x00000012650b7223 */ /* 0x000fe2000001000a */
[----:B------:R-:W-:Y:S02]  /*1e40*/  HADD2.F32 R18, -RZ, R35.H0_H0 ;  /* 0x20000023ff127230 */ /* 0x000fe40000004100 */
[----:B----4-:R-:W-:Y:S01]  /*1e50*/  HADD2.F32 R103, -RZ, R103.H0_H0 ;  /* 0x20000067ff677230 */ /* 0x010fe20000004100 */
[----:B------:R-:W-:Y:S01]  /*1e60*/  FFMA.FTZ R10, R102, R19, R11 ;  /* 0x00000013660a7223 */ /* 0x000fe2000001000b */
[----:B------:R-:W-:Y:S01]  /*1e70*/  HADD2.F32 R19, -RZ, R34.H0_H0 ;  /* 0x20000022ff137230 */ /* 0x000fe20000004100 */
[----:B------:R-:W-:Y:S01]  /*1e80*/  FADD.FTZ R23, R9, UR4 ;  /* 0x0000000409177e21 */ /* 0x000fe20008010000 */
[----:B-----5:R-:W-:Y:S01]  /*1e90*/  HADD2.F32 R104, -RZ, R104.H0_H0 ;  /* 0x20000068ff687230 */ /* 0x020fe20000004100 */
[----:B------:R-:W-:Y:S01]  /*1ea0*/  FFMA.FTZ R11, R103, R18, R10 ;  /* 0x00000012670b7223 */ /* 0x000fe2000001000a */
[----:B------:R-:W-:-:S02]  /*1eb0*/  HADD2.F32 R105, -RZ, R105.H0_H0 ;  /* 0x20000069ff697230 */ /* 0x000fc40000004100 */
[----:B------:R-:W-:Y:S01]  /*1ec0*/  FSETP.GTU.FTZ.AND P4, PT, R23, 20, PT ;  /* 0x41a000001700780b */ /* 0x000fe20003f9c000 */
[----:B------:R-:W-:Y:S01]  /*1ed0*/  FFMA.FTZ R10, R104, R19, R11 ;  /* 0x00000013680a7223 */ /* 0x000fe2000001000b */
[----:B------:R-:W-:Y:S01]  /*1ee0*/  HADD2.F32 R11, -RZ, R33.H0_H0 ;  /* 0x20000021ff0b7230 */ /* 0x000fe20000004100 */
[----:B------:R-:W-:Y:S01]  /*1ef0*/  MOV R19, c[0x0][0x16c] ;  /* 0x00005b0000137a02 */ /* 0x000fe20000000f00 */
[----:B------:R-:W-:Y:S02]  /*1f00*/  HADD2.F32 R18, -RZ, R32.H0_H0 ;  /* 0x20000020ff127230 */ /* 0x000fe40000004100 */
[----:B------:R-:W-:Y:S01]  /*1f10*/  HADD2.F32 R106, -RZ, R106.H0_H0 ;  /* 0x2000006aff6a7230 */ /* 0x000fe20000004100 */
[----:B------:R-:W-:Y:S01]  /*1f20*/  FFMA.FTZ R11, R105, R11, R10 ;  /* 0x0000000b690b7223 */ /* 0x000fe2000001000a */
[----:B------:R-:W-:Y:S01]  /*1f30*/  ISETP.GE.AND P5, PT, R19, 0x1, PT ;  /* 0x000000011300780c */ /* 0x000fe20003fa6270 */
[----:B------:R-:W-:Y:S01]  /*1f40*/  FADD.FTZ R22, R12, UR4 ;  /* 0x000000040c167e21 */ /* 0x000fe20008010000 */
[----:B------:R-:W-:Y:S01]  /*1f50*/  HADD2.F32 R107, -RZ, R107.H0_H0 ;  /* 0x2000006bff6b7230 */ /* 0x000fe20000004100 */
[----:B------:R-:W-:Y:S01]  /*1f60*/  FFMA.FTZ R10, R106, R18, R11 ;  /* 0x000000126a0a7223 */ /* 0x000fe2000001000b */
[----:B------:R-:W-:Y:S01]  /*1f70*/  HADD2.F32 R11, -RZ, R31.H0_H0 ;  /* 0x2000001fff0b7230 */ /* 0x000fe20000004100 */
[----:B------:R-:W-:-:S02]  /*1f80*/  FADD.FTZ R21, R13, UR4 ;  /* 0x000000040d157e21 */ /* 0x000fc40008010000 */
[----:B------:R-:W-:Y:S02]  /*1f90*/  FADD.FTZ R20, R14, UR4 ;  /* 0x000000040e147e21 */ /* 0x000fe40008010000 */
[----:B------:R-:W-:Y:S02]  /*1fa0*/  FADD.FTZ R19, R15, UR4 ;  /* 0x000000040f137e21 */ /* 0x000fe40008010000 */
[----:B------:R-:W-:Y:S01]  /*1fb0*/  FADD.FTZ R18, R16, UR4 ;  /* 0x0000000410127e21 */ /* 0x000fe20008010000 */
[----:B------:R-:W-:Y:S01]  /*1fc0*/  FSETP.GTU.FTZ.AND P3, PT, R22, 20, PT ;  /* 0x41a000001600780b */ /* 0x000fe20003f7c000 */
[----:B------:R-:W-:Y:S01]  /*1fd0*/  FFMA.FTZ R13, R107, R11, R10 ;  /* 0x0000000b6b0d7223 */ /* 0x000fe2000001000a */
[----:B------:R-:W-:Y:S01]  /*1fe0*/  FSETP.GTU.FTZ.AND P2, PT, R21, 20, PT ;  /* 0x41a000001500780b */ /* 0x000fe20003f5c000 */
[----:B------:R-:W-:Y:S01]  /*1ff0*/  HADD2.F32 R12, -RZ, R30.H0_H0 ;  /* 0x2000001eff0c7230 */ /* 0x000fe20000004100 */
[----:B------:R-:W-:Y:S01]  /*2000*/  FSETP.GTU.FTZ.AND P1, PT, R20, 20, PT ;  /* 0x41a000001400780b */ /* 0x000fe20003f3c000 */
[----:B------:R-:W-:Y:S01]  /*2010*/  HADD2.F32 R108, -RZ, R108.H0_H0 ;  /* 0x2000006cff6c7230 */ /* 0x000fe20000004100 */
[----:B------:R-:W-:-:S02]  /*2020*/  FSETP.GTU.FTZ.AND P0, PT, R19, 20, PT ;  /* 0x41a000001300780b */ /* 0x000fc40003f1c000 */
[----:B------:R-:W-:Y:S01]  /*2030*/  FSETP.GTU.FTZ.AND P6, PT, R18, 20, PT ;  /* 0x41a000001200780b */ /* 0x000fe20003fdc000 */
[----:B------:R-:W-:Y:S07]  /*2040*/  @P4 BRA `(.L_x_8169) ;  /* 0x000001f000004947 */ /* 0x000fee0003800000 */
[----:B012---:R-:W-:Y:S01]  /*2050*/  FMUL.FTZ R23, R23, 1.4426950216293334961 ;  /* 0x3fb8aa3b17177820 */ /* 0x007fe20000410000 */
        /* <DEDUP_REMOVED lines=30> */
.L_x_8169:
[----:B012---:R-:W-:Y:S05]  /*2240*/  BSYNC B0 ;  /* 0x0000000000007941 */ /* 0x007fea0003800000 */
.L_x_8168:
        /* <DEDUP_REMOVED lines=39> */
.L_x_8171:
[----:B------:R-:W-:Y:S05]  /*24c0*/  BSYNC B0 ;  /* 0x0000000000007941 */ /* 0x000fea0003800000 */
.L_x_8170:
        /* <DEDUP_REMOVED lines=39> */
.L_x_8173:
[----:B------:R-:W-:Y:S05]  /*2740*/  BSYNC B0 ;  /* 0x0000000000007941 */ /* 0x000fea0003800000 */
.L_x_8172:
        /* <DEDUP_REMOVED lines=39> */
.L_x_8175:
[----:B------:R-:W-:Y:S05]  /*29c0*/  BSYNC B0 ;  /* 0x0000000000007941 */ /* 0x000fea0003800000 */
.L_x_8174:
        /* <DEDUP_REMOVED lines=39> */
.L_x_8177:
[----:B------:R-:W-:Y:S05]  /*2c40*/  BSYNC B0 ;  /* 0x0000000000007941 */ /* 0x000fea0003800000 */
.L_x_8176:
        /* <DEDUP_REMOVED lines=39> */
.L_x_8179:
[----:B------:R-:W-:Y:S05]  /*2ec0*/  BSYNC B0 ;  /* 0x0000000000007941 */ /* 0x000fea0003800000 */
.L_x_8178:
        /* <DEDUP_REMOVED lines=38> */
.L_x_8181:
[----:B------:R-:W-:Y:S05]  /*3130*/  BSYNC B0 ;  /* 0x0000000000007941 */ /* 0x000fea0003800000 */
.L_x_8180:
        /* <DEDUP_REMOVED lines=39> */
.L_x_8183:
[----:B------:R-:W-:Y:S05]  /*33b0*/  BSYNC B0 ;  /* 0x0000000000007941 */ /* 0x000fea0003800000 */
.L_x_8182:
        /* <DEDUP_REMOVED lines=39> */
.L_x_8185:
[----:B------:R-:W-:Y:S05]  /*3630*/  BSYNC B0 ;  /* 0x0000000000007941 */ /* 0x000fea0003800000 */
.L_x_8184:
[----:B------:R-:W-:Y:S01]  /*3640*/  HADD2.F32 R5, -RZ, R5.H0_H0 ;  /* 0x20000005ff057230 */ /* 0x000fe20000004100 */
[----:B------:R-:W-:Y:S01]  /*3650*/  BSSY B0, `(.L_x_8186) ;  /* 0x0000027000007945 */ /* 0x000fe20003800000 */
[----:B------:R-:W-:Y:S01]  /*3660*/  HFMA2.MMA R100, -RZ, RZ, 0, 0 ;  /* 0x00000000ff647435 */ /* 0x000fe200000001ff */
[----:B------:R-:W-:Y:S01]  /*3670*/  FSETP.GTU.FTZ.AND P2, PT, R66, 20, PT ;  /* 0x41a000004200780b */ /* 0x000fe20003f5c000 */
[----:B------:R-:W-:Y:S01]  /*3680*/  HFMA2.MMA R95, -RZ, RZ, 0, 0 ;  /* 0x00000000ff5f7435 */ /* 0x000fe200000001ff */
        /* <DEDUP_REMOVED lines=35> */
.L_x_8187:
[----:B------:R-:W-:Y:S05]  /*38c0*/  BSYNC B0 ;  /* 0x0000000000007941 */ /* 0x000fea0003800000 */
.L_x_8186:
        /* <DEDUP_REMOVED lines=38> */
.L_x_8189:
[----:B------:R-:W-:Y:S05]  /*3b30*/  BSYNC B0 ;  /* 0x0000000000007941 */ /* 0x000fea0003800000 */
.L_x_8188:
        /* <DEDUP_REMOVED lines=33> */
.L_x_8191:
[----:B------:R-:W-:Y:S05]  /*3d50*/  BSYNC B0 ;  /* 0x0000000000007941 */ /* 0x000fea0003800000 */
.L_x_8190:
        /* <DEDUP_REMOVED lines=33> */
.L_x_8193:
[----:B------:R-:W-:Y:S05]  /*3f70*/  BSYNC B0 ;  /* 0x0000000000007941 */ /* 0x000fea0003800000 */
.L_x_8192:
        /* <DEDUP_REMOVED lines=33> */
.L_x_8195:
[----:B------:R-:W-:Y:S05]  /*4190*/  BSYNC B0 ;  /* 0x0000000000007941 */ /* 0x000fea0003800000 */
.L_x_8194:
        /* <DEDUP_REMOVED lines=33> */
.L_x_8197:
[----:B------:R-:W-:Y:S05]  /*43b0*/  BSYNC B0 ;  /* 0x0000000000007941 */ /* 0x000fea0003800000 */
.L_x_8196:
        /* <DEDUP_REMOVED lines=33> */
.L_x_8199:
[----:B------:R-:W-:Y:S05]  /*45d0*/  BSYNC B0 ;  /* 0x0000000000007941 */ /* 0x000fea0003800000 */
.L_x_8198:
        /* <DEDUP_REMOVED lines=19> */
[----:B------:R-:W-:Y:S01]  /*4710*/  ULDC.64 UR8, c[0x0][0x180] ;  /* 0x0000600000087ab9 */ /* 0x000fe20000000a00 */
[----:B------:R-:W-:Y:S01]  /*4720*/  FADD.FTZ R97, R4, R4 ;  /* 0x0000000404617221 */ /* 0x000fe20000010000 */
[----:B------:R-:W-:Y:S01]  /*4730*/  ULDC.64 UR18, c[0x0][0x198] ;  /* 0x0000660000127ab9 */ /* 0x000fe20000000a00 */
[----:B------:R-:W-:Y:S01]  /*4740*/  FADD.FTZ R99, R99, R99 ;  /* 0x0000006363637221 */ /* 0x000fe20000010000 */
[----:B------:R-:W-:Y:S01]  /*4750*/  UIMAD UR7, UR17, UR8, URZ ;  /* 0x00000008110772a4 */ /* 0x000fe2000f8e023f */
[----:B------:R-:W-:Y:S01]  /*4760*/  FADD.FTZ R101, R101, R101 ;  /* 0x0000006565657221 */ /* 0x000fe20000010000 */
[----:B------:R-:W-:Y:S01]  /*4770*/  UIMAD.WIDE.U32 UR36, UR16, UR8, URZ ;  /* 0x00000008102472a5 */ /* 0x000fe2000f8e003f */
        /* <DEDUP_REMOVED lines=26> */
[----:B------:R-:W-:Y:S01]  /*4920*/  MOV R65, RZ ;  /* 0x000000ff00417202 */ /* 0x000fe20000000f00 */
[----:B------:R-:W-:Y:S01]  /*4930*/  ULEA UR34, UP1, UR20, UR22, 0x3 ;  /* 0x0000001614227291 */ /* 0x000fe2000f82183f */
[----:B------:R-:W-:Y:S01]  /*4940*/  MOV R70, RZ ;  /* 0x000000ff00467202 */ /* 0x000fe20000000f00 */
[----:B------:R-:W-:Y:S01]  /*4950*/  ULEA UR35, UP2, UR8, UR18, 0x3 ;  /* 0x0000001208237291 */ /* 0x000fe2000f84183f */
[----:B------:R-:W-:Y:S01]  /*4960*/  CS2R R68, SRZ ;  /* 0x0000000000447805 */ /* 0x000fe2000001ff00 */
[----:B------:R-:W-:Y:S01]  /*4970*/  UIADD3 UR37, UR21, UR44, URZ ;  /* 0x0000002c15257290 */ /* 0x000fe2000fffe03f */
[----:B------:R-:W-:Y:S01]  /*4980*/  MOV R67, RZ ;  /* 0x000000ff00437202 */ /* 0x000fe20000000f00 */
[----:B------:R-:W-:Y:S01]  /*4990*/  UIADD3 UR38, UR9, UR45, URZ ;  /* 0x0000002d09267290 */ /* 0x000fe2000fffe03f */
[----:B------:R-:W-:Y:S01]  /*49a0*/  MOV R100, RZ ;  /* 0x000000ff00647202 */ /* 0x000fe20000000f00 */
[----:B------:R-:W-:Y:S01]  /*49b0*/  ULEA.HI.X UR37, UR20, UR23, UR37, 0x3, UP1 ;  /* 0x0000001714257291 */ /* 0x000fe200088f1c25 */
[----:B------:R-:W-:Y:S01]  /*49c0*/  MOV R98, RZ ;  /* 0x000000ff00627202 */ /* 0x000fe20000000f00 */
[----:B------:R-:W-:Y:S01]  /*49d0*/  ULEA.HI.X UR38, UR8, UR19, UR38, 0x3, UP2 ;  /* 0x0000001308267291 */ /* 0x000fe200090f1c26 */
[----:B------:R-:W-:Y:S01]  /*49e0*/  MOV R95, RZ ;  /* 0x000000ff005f7202 */ /* 0x000fe20000000f00 */
[----:B------:R-:W-:Y:S01]  /*49f0*/  UIADD3 UR20, UR30, -0x1, URZ ;  /* 0xffffffff1e147890 */ /* 0x000fe2000fffe03f */
[----:B------:R-:W-:Y:S01]  /*4a00*/  MOV R96, RZ ;  /* 0x000000ff00607202 */ /* 0x000fe20000000f00 */
[----:B------:R-:W-:Y:S01]  /*4a10*/  ULEA.HI UR19, UR30, UR30, URZ, 0x1 ;  /* 0x0000001e1e137291 */ /* 0x000fe2000f8f083f */
[----:B------:R-:W-:Y:S01]  /*4a20*/  CS2R R92, SRZ ;  /* 0x00000000005c7805 */ /* 0x000fe2000001ff00 */
[----:B------:R-:W-:Y:S01]  /*4a30*/  UIADD3 UR21, UR30, -0x2, URZ ;  /* 0xfffffffe1e157890 */ /* 0x000fe2000fffe03f */
[----:B------:R-:W-:Y:S01]  /*4a40*/  CS2R R90, SRZ ;  /* 0x00000000005a7805 */ /* 0x000fe2000001ff00 */
[----:B------:R-:W-:Y:S01]  /*4a50*/  ULDC UR23, c[0x0][0x16c] ;  /* 0x00005b0000177ab9 */ /* 0x000fe20000000800 */
[----:B------:R-:W-:Y:S01]  /*4a60*/  CS2R R88, SRZ ;  /* 0x0000000000587805 */ /* 0x000fe2000001ff00 */
[----:B------:R-:W-:Y:S01]  /*4a70*/  ULEA.HI UR18, UR20, UR20, URZ, 0x1 ;  /* 0x0000001414127291 */ /* 0x000fe2000f8f083f */
[----:B------:R-:W-:Y:S01]  /*4a80*/  MOV R87, RZ ;  /* 0x000000ff00577202 */ /* 0x000fe20000000f00 */
[----:B------:R-:W-:-:S02]  /*4a90*/  ULOP3.LUT UR19, UR19, 0x1ffffe, URZ, 0xc0, !UPT ;  /* 0x001ffffe13137892 */ /* 0x000fc4000f8ec03f */
[----:B------:R-:W-:Y:S02]  /*4aa0*/  UIMAD UR23, UR21, UR23, URZ ;  /* 0x00000017151772a4 */ /* 0x000fe4000f8e023f */
[----:B------:R-:W-:Y:S02]  /*4ab0*/  ULOP3.LUT UR21, UR18, 0xfffffe, URZ, 0xc0, !UPT ;  /* 0x00fffffe12157892 */ /* 0x000fe4000f8ec03f */
[----:B------:R-:W-:Y:S02]  /*4ac0*/  UIADD3 UR22, UR30, -UR19, URZ ;  /* 0x800000131e167290 */ /* 0x000fe4000fffe03f */
[----:B------:R-:W-:Y:S02]  /*4ad0*/  UIMAD.WIDE UR18, UR23, 0x10, UR10 ;  /* 0x00000010171278a5 */ /* 0x000fe4000f8e020a */
[----:B------:R-:W-:Y:S02]  /*4ae0*/  UIADD3 UR21, UR20, -UR21, URZ ;  /* 0x8000001514157290 */ /* 0x000fe4000fffe03f */
[----:B------:R-:W-:-:S02]  /*4af0*/  ULEA.HI.X UR36, UR36, UR39, UR7, 0x3, UP0 ;  /* 0x0000002724247291 */ /* 0x000fc400080f1c07 */
[----:B------:R-:W-:Y:S02]  /*4b00*/  UMOV UR8, URZ ;  /* 0x0000003f00087c82 */ /* 0x000fe40008000000 */
[----:B------:R-:W-:Y:S02]  /*4b10*/  UMOV UR7, URZ ;  /* 0x0000003f00077c82 */ /* 0x000fe40008000000 */
[----:B------:R-:W-:Y:S02]  /*4b20*/  UMOV UR9, URZ ;  /* 0x0000003f00097c82 */ /* 0x000fe40008000000 */
[----:B------:R-:W-:Y:S02]  /*4b30*/  ULEA UR46, UR22, 0x880, 0xb ;  /* 0x00000880162e7891 */ /* 0x000fe4000f8e583f */
[----:B------:R-:W-:Y:S02]  /*4b40*/  USHF.L.U32 UR39, UR21, 0x8, URZ ;  /* 0x0000000815277899 */ /* 0x000fe4000800063f */
[----:B------:R-:W-:-:S02]  /*4b50*/  UMOV UR44, UR18 ;  /* 0x00000012002c7c82 */ /* 0x000fc40008000000 */
[----:B------:R-:W-:Y:S02]  /*4b60*/  UMOV UR45, UR19 ;  /* 0x00000013002d7c82 */ /* 0x000fe40008000000 */
.L_x_8215:
        /* <DEDUP_REMOVED lines=76> */
[----:B------:R-:W-:Y:S01]  /*5030*/  MOV R10, UR44 ;  /* 0x0000002c000a7c02 */ /* 0x000fe20008000f00 */
[----:B------:R-:W-:-:S03]  /*5040*/  FMUL.FTZ R123, R115, R19 ;  /* 0x00000013737b7220 */ /* 0x000fc60000410000 */
[----:B------:R-:W-:Y:S01]  /*5050*/  MUFU.SIN R148, R117 ;  /* 0x0000007500947308 */ /* 0x000fe20000000400 */
[----:B0-----:R-:W-:Y:S02]  /*5060*/  SEL R116, R11, UR39, P1 ;  /* 0x000000270b747c07 */ /* 0x001fe40008800000 */
[----:B------:R-:W-:-:S03]  /*5070*/  MOV R11, UR45 ;  /* 0x0000002d000b7c02 */ /* 0x000fc60008000f00 */
[----:B------:R0:W-:Y:S02]  /*5080*/  STS.64 [R116.X8+0x880], R8 ;  /* 0x0008800874007388 */ /* 0x0001e40000008a00 */
[----:B------:R1:W-:Y:S08]  /*5090*/  MUFU.COS R150, R117 ;  /* 0x0000007500967308 */ /* 0x0003f00000000000 */
[----:B------:R-:W2:Y:S01]  /*50a0*/  MUFU.EX2 R123, R123 ;  /* 0x0000007b007b7308 */ /* 0x000ea20000000800 */
[----:B-1----:R-:W-:-:S07]  /*50b0*/  FMUL.FTZ R117, R115, R22 ;  /* 0x0000001673757220 */ /* 0x002fce0000410000 */
[----:B------:R-:W-:Y:S01]  /*50c0*/  MUFU.SIN R185, R13 ;  /* 0x0000000d00b97308 */ /* 0x000fe20000000400 */
[----:B------:R-:W-:-:S07]  /*50d0*/  FMUL.FTZ R128, R115, R15 ;  /* 0x0000000f73807220 */ /* 0x000fce0000410000 */
[----:B------:R1:W-:Y:S01]  /*50e0*/  MUFU.COS R183, R13 ;  /* 0x0000000d00b77308 */ /* 0x0003e20000000000 */
[----:B---3--:R-:W-:-:S07]  /*50f0*/  FMUL.FTZ R156, R5, R6 ;  /* 0x00000006059c7220 */ /* 0x008fce0000410000 */
[----:B------:R-:W-:Y:S01]  /*5100*/  MUFU.SIN R145, R126 ;  /* 0x0000007e00917308 */ /* 0x000fe20000000400 */
[----:B-1----:R-:W-:Y:S01]  /*5110*/  CS2R R12, SRZ ;  /* 0x00000000000c7805 */ /* 0x002fe2000001ff00 */
[----:B------:R-:W-:Y:S06]  /*5120*/  BAR.SYNC.DEFER_BLOCKING 0x0 ;  /* 0x0000000000007b1d */ /* 0x000fec0000010000 */
[----:B------:R-:W1:Y:S01]  /*5130*/  MUFU.EX2 R117, R117 ;  /* 0x0000007500757308 */ /* 0x000e620000000800 */
[----:B------:R-:W-:Y:S02]  /*5140*/  FMUL.FTZ R119, R115, R21 ;  /* 0x0000001573777220 */ /* 0x000fe40000410000 */
[----:B------:R-:W-:-:S02]  /*5150*/  FFMA.FTZ R156, R4, R7, R156 ;  /* 0x00000007049c7223 */ /* 0x000fc4000001009c */
[----:B--2---:R-:W-:-:S03]  /*5160*/  FMUL.FTZ R135, R123, R124 ;  /* 0x0000007c7b877220 */ /* 0x004fc60000410000 */
[----:B------:R-:W2:Y:S01]  /*5170*/  MUFU.EX2 R128, R128 ;  /* 0x0000008000807308 */ /* 0x000ea20000000800 */
[----:B------:R-:W-:-:S07]  /*5180*/  HADD2.F32 R124, -RZ, R198.H0_H0 ;  /* 0x200000c6ff7c7230 */ /* 0x000fce0000004100 */
[----:B------:R-:W-:Y:S01]  /*5190*/  MUFU.COS R147, R126 ;  /* 0x0000007e00937308 */ /* 0x000fe20000000000 */
[----:B------:R3:W5:Y:S01]  /*51a0*/  @!P2 LDG.E.64 R12, [R10.64+0x8] ;  /* 0x000008200a0ca981 */ /* 0x000762000c1e1b00 */
[----:B------:R-:W-:Y:S01]  /*51b0*/  FMUL.FTZ R121, R115, R20 ;  /* 0x0000001473797220 */ /* 0x000fe20000410000 */
[----:B------:R-:W-:Y:S01]  /*51c0*/  ISETP.NE.AND P2, PT, R60, 0x1f, PT ;  /* 0x0000001f3c00780c */ /* 0x000fe20003f45270 */
[----:B-1----:R-:W-:Y:S01]  /*51d0*/  FMUL.FTZ R141, R117, R118 ;  /* 0x00000076758d7220 */ /* 0x002fe20000410000 */
[----:B------:R-:W-:Y:S01]  /*51e0*/  BSSY B0, `(.L_x_8201) ;  /* 0x0000104000007945 */ /* 0x000fe20003800000 */
[----:B------:R-:W-:Y:S02]  /*51f0*/  FMUL.FTZ R160, R124, R23 ;  /* 0x000000177ca07220 */ /* 0x000fe40000410000 */
[----:B------:R-:W1:Y:S01]  /*5200*/  MUFU.EX2 R119, R119 ;  /* 0x0000007700777308 */ /* 0x000e620000000800 */
[----:B0-----:R-:W-:Y:S02]  /*5210*/  FMUL.FTZ R116, R115, R18 ;  /* 0x0000001273747220 */ /* 0x001fe40000410000 */
[----:B------:R-:W-:-:S02]  /*5220*/  FMUL.FTZ R142, R117, R142 ;  /* 0x0000008e758e7220 */ /* 0x000fc40000410000 */
[----:B---3--:R-:W-:Y:S02]  /*5230*/  FMUL.FTZ R11, R5, R7 ;  /* 0x00000007050b7220 */ /* 0x008fe40000410000 */
[C---:B------:R-:W-:Y:S01]  /*5240*/  FMUL.FTZ R5, R115.reuse, R64 ;  /* 0x0000004073057220 */ /* 0x040fe20000410000 */
[----:B------:R-:W-:Y:S01]  /*5250*/  MUFU.EX2 R121, R121 ;  /* 0x0000007900797308 */ /* 0x000fe20000000800 */
[----:B------:R-:W-:Y:S02]  /*5260*/  FFMA.FTZ R154, R4, R6, -R11 ;  /* 0x00000006049a7223 */ /* 0x000fe4000001080b */
[C---:B------:R-:W-:Y:S02]  /*5270*/  FMUL.FTZ R4, R115.reuse, R62 ;  /* 0x0000003e73047220 */ /* 0x040fe40000410000 */
[----:B------:R-:W-:Y:S02]  /*5280*/  FMUL.FTZ R10, R115, R16 ;  /* 0x00000010730a7220 */ /* 0x000fe40000410000 */
[----:B------:R-:W-:Y:S01]  /*5290*/  FMUL.FTZ R11, R141, R160 ;  /* 0x000000a08d0b7220 */ /* 0x000fe20000410000 */
[----:B------:R-:W0:Y:S01]  /*52a0*/  MUFU.EX2 R5, R5 ;  /* 0x0000000500057308 */ /* 0x000e220000000800 */
[----:B------:R-:W-:-:S02]  /*52b0*/  FMUL.FTZ R7, RZ, R141 ;  /* 0x0000008dff077220 */ /* 0x000fc40000410000 */
[----:B--2---:R-:W-:Y:S01]  /*52c0*/  FMUL.FTZ R194, R128, R129 ;  /* 0x0000008180c27220 */ /* 0x004fe20000410000 */
[----:B------:R-:W-:Y:S01]  /*52d0*/  HADD2.F32 R129, -RZ, R38.H0_H0 ;  /* 0x20000026ff817230 */ /* 0x000fe20000004100 */
[----:B------:R-:W-:Y:S02]  /*52e0*/  FFMA.FTZ R11, RZ, R142, R11 ;  /* 0x0000008eff0b7223 */ /* 0x000fe4000001000b */
[----:B------:R-:W-:Y:S01]  /*52f0*/  FFMA.FTZ R7, R142, R160, -R7 ;  /* 0x000000a08e077223 */ /* 0x000fe20000010807 */
[----:B------:R-:W2:Y:S01]  /*5300*/  MUFU.EX2 R4, R4 ;  /* 0x0000000400047308 */ /* 0x000ea20000000800 */
[----:B-1----:R-:W-:Y:S02]  /*5310*/  FMUL.FTZ R139, R119, R120 ;  /* 0x00000078778b7220 */ /* 0x002fe40000410000 */
[----:B------:R-:W-:Y:S02]  /*5320*/  FMUL.FTZ R6, R94, UR19 ;  /* 0x000000135e067c20 */ /* 0x000fe40008410000 */
[----:B------:R-:W-:-:S02]  /*5330*/  FADD.FTZ R11, RZ, R11 ;  /* 0x0000000bff0b7221 */ /* 0x000fc40000010000 */
[----:B------:R-:W-:Y:S01]  /*5340*/  FFMA.FTZ R7, R129, R22, R7 ;  /* 0x0000001681077223 */ /* 0x000fe20000010007 */
[----:B------:R-:W1:Y:S01]  /*5350*/  MUFU.EX2 R116, R116 ;  /* 0x0000007400747308 */ /* 0x000e620000000800 */
[C---:B0-----:R-:W-:Y:S02]  /*5360*/  FMUL.FTZ R191, R5.reuse, R150 ;  /* 0x0000009605bf7220 */ /* 0x041fe40000410000 */
[----:B------:R-:W-:Y:S02]  /*5370*/  FMUL.FTZ R193, R5, R148 ;  /* 0x0000009405c17220 */ /* 0x000fe40000410000 */
[----:B------:R-:W-:Y:S02]  /*5380*/  FMUL.FTZ R5, R9, R141 ;  /* 0x0000008d09057220 */ /* 0x000fe40000410000 */
[----:B------:R-:W-:Y:S01]  /*5390*/  FMUL.FTZ R140, R119, R140 ;  /* 0x0000008c778c7220 */ /* 0x000fe20000410000 */
[----:B------:R-:W0:Y:S01]  /*53a0*/  MUFU.EX2 R10, R10 ;  /* 0x0000000a000a7308 */ /* 0x000e220000000800 */
[----:B--2---:R-:W-:-:S02]  /*53b0*/  FMUL.FTZ R183, R4, R183 ;  /* 0x000000b704b77220 */ /* 0x004fc40000410000 */
[----:B------:R-:W-:Y:S02]  /*53c0*/  FMUL.FTZ R185, R4, R185 ;  /* 0x000000b904b97220 */ /* 0x000fe40000410000 */
[----:B------:R-:W-:Y:S02]  /*53d0*/  FMUL.RZ R120, R6, 0.15915493667125701904 ;  /* 0x3e22f98306787820 */ /* 0x000fe4000040c000 */
[C---:B------:R-:W-:Y:S02]  /*53e0*/  FMUL.FTZ R4, R8.reuse, R141 ;  /* 0x0000008d08047220 */ /* 0x040fe40000410000 */
[----:B------:R-:W-:Y:S02]  /*53f0*/  FMUL.FTZ R118, R139, R11 ;  /* 0x0000000b8b767220 */ /* 0x000fe40000410000 */
[----:B------:R-:W-:Y:S02]  /*5400*/  FMUL.FTZ R6, R115, R66 ;  /* 0x0000004273067220 */ /* 0x000fe40000410000 */
[----:B------:R-:W-:-:S02]  /*5410*/  FFMA.FTZ R5, R8, R142, -R5 ;  /* 0x0000008e08057223 */ /* 0x000fc40000010805 */
[C---:B------:R-:W-:Y:S02]  /*5420*/  FMUL.FTZ R126, R115.reuse, R17 ;  /* 0x00000011737e7220 */ /* 0x040fe40000410000 */
[C---:B------:R-:W-:Y:S01]  /*5430*/  FMUL.FTZ R130, R115.reuse, R14 ;  /* 0x0000000e73827220 */ /* 0x040fe20000410000 */
[----:B------:R-:W2:Y:S01]  /*5440*/  MUFU.EX2 R6, R6 ;  /* 0x0000000600067308 */ /* 0x000ea20000000800 */
[C---:B------:R-:W-:Y:S02]  /*5450*/  FMUL.FTZ R132, R115.reuse, R0 ;  /* 0x0000000073847220 */ /* 0x040fe40000410000 */
[----:B------:R-:W-:Y:S02]  /*5460*/  FMUL.FTZ R134, R115, R63 ;  /* 0x0000003f73867220 */ /* 0x000fe40000410000 */
[----:B------:R-:W-:Y:S01]  /*5470*/  FMUL.FTZ R137, R121, R122 ;  /* 0x0000007a79897220 */ /* 0x000fe20000410000 */
[----:B------:R-:W-:Y:S01]  /*5480*/  HADD2.F32 R122, -RZ, R37.H0_H0 ;  /* 0x20000025ff7a7230 */ /* 0x000fe20000004100 */
[----:B------:R-:W-:Y:S01]  /*5490*/  FMUL.FTZ R119, R139, R7 ;  /* 0x000000078b777220 */ /* 0x000fe20000410000 */
[----:B------:R1:W-:Y:S01]  /*54a0*/  MUFU.EX2 R188, R132 ;  /* 0x0000008400bc7308 */ /* 0x0003e20000000800 */
[----:B------:R-:W-:-:S02]  /*54b0*/  FMUL.FTZ R115, R115, R94 ;  /* 0x0000005e73737220 */ /* 0x000fc40000410000 */
[----:B------:R-:W-:Y:S02]  /*54c0*/  FFMA.FTZ R4, R9, R142, R4 ;  /* 0x0000008e09047223 */ /* 0x000fe40000010004 */
[C---:B------:R-:W-:Y:S02]  /*54d0*/  FFMA.FTZ R118, R140.reuse, R7, -R118 ;  /* 0x000000078c767223 */ /* 0x040fe40000010876 */
[----:B------:R-:W-:Y:S01]  /*54e0*/  FMUL.FTZ R117, R139, R5 ;  /* 0x000000058b757220 */ /* 0x000fe20000410000 */
[----:B------:R3:W-:Y:S01]  /*54f0*/  MUFU.EX2 R181, R134 ;  /* 0x0000008600b57308 */ /* 0x0007e20000000800 */
[----:B------:R-:W-:Y:S02]  /*5500*/  FFMA.FTZ R119, R140, R11, R119 ;  /* 0x0000000b8c777223 */ /* 0x000fe40000010077 */
[----:B-1----:R-:W-:Y:S01]  /*5510*/  FMUL.FTZ R132, R116, R125 ;  /* 0x0000007d74847220 */ /* 0x002fe20000410000 */
[----:B------:R-:W-:Y:S01]  /*5520*/  HADD2.F32 R125, -RZ, R34.H0_H0 ;  /* 0x20000022ff7d7230 */ /* 0x000fe20000004100 */
[----:B0-----:R-:W-:-:S02]  /*5530*/  FMUL.FTZ R197, R10, R197 ;  /* 0x000000c50ac57220 */ /* 0x001fc40000410000 */
[----:B------:R-:W-:Y:S01]  /*5540*/  FMUL.FTZ R199, R10, R199 ;  /* 0x000000c70ac77220 */ /* 0x000fe20000410000 */
[----:B------:R-:W0:Y:S01]  /*5550*/  MUFU.EX2 R130, R130 ;  /* 0x0000008200827308 */ /* 0x000e220000000800 */
[----:B---3--:R-:W-:Y:S01]  /*5560*/  FMUL.FTZ R134, R116, R127 ;  /* 0x0000007f74867220 */ /* 0x008fe20000410000 */
[----:B------:R-:W-:Y:S01]  /*5570*/  HADD2.F32 R127, -RZ, R36.H0_H0 ;  /* 0x20000024ff7f7230 */ /* 0x000fe20000004100 */
[----:B------:R-:W-:Y:S01]  /*5580*/  FMUL.FTZ R192, R128, R131 ;  /* 0x0000008380c07220 */ /* 0x000fe20000410000 */
[----:B------:R-:W-:Y:S01]  /*5590*/  HADD2.F32 R131, -RZ, R27.H0_H0 ;  /* 0x2000001bff837230 */ /* 0x000fe20000004100 */
[-C--:B------:R-:W-:Y:S02]  /*55a0*/  FMUL.FTZ R116, R139, R4.reuse ;  /* 0x000000048b747220 */ /* 0x080fe40000410000 */
[----:B------:R-:W-:Y:S01]  /*55b0*/  FFMA.FTZ R118, R122, R21, R118 ;  /* 0x000000157a767223 */ /* 0x000fe20000010076 */
[----:B------:R-:W-:Y:S01]  /*55c0*/  MUFU.COS R10, R120 ;  /* 0x00000078000a7308 */ /* 0x000fe20000000000 */
[----:B------:R-:W-:-:S02]  /*55d0*/  FFMA.FTZ R117, R140, R4, R117 ;  /* 0x000000048c757223 */ /* 0x000fc40000010075 */
[----:B------:R-:W-:Y:S02]  /*55e0*/  FADD.FTZ R119, RZ, R119 ;  /* 0x00000077ff777221 */ /* 0x000fe40000010000 */
[----:B------:R-:W-:Y:S01]  /*55f0*/  FMUL.FTZ R138, R121, R138 ;  /* 0x0000008a798a7220 */ /* 0x000fe20000410000 */
[----:B------:R-:W-:Y:S01]  /*5600*/  HADD2.F32 R121, -RZ, R30.H0_H0 ;  /* 0x2000001eff797230 */ /* 0x000fe20000004100 */
[----:B------:R-:W-:Y:S01]  /*5610*/  FFMA.FTZ R116, R140, R5, -R116 ;  /* 0x000000058c747223 */ /* 0x000fe20000010874 */
[----:B------:R-:W1:Y:S01]  /*5620*/  MUFU.EX2 R115, R115 ;  /* 0x0000007300737308 */ /* 0x000e620000000800 */
[C---:B------:R-:W-:Y:S02]  /*5630*/  FMUL.FTZ R4, R137.reuse, R118 ;  /* 0x0000007689047220 */ /* 0x040fe40000410000 */
[C---:B------:R-:W-:Y:S02]  /*5640*/  FMUL.FTZ R5, R137.reuse, R117 ;  /* 0x0000007589057220 */ /* 0x040fe40000410000 */
[----:B------:R-:W-:-:S02]  /*5650*/  FMUL.FTZ R7, R137, R119 ;  /* 0x0000007789077220 */ /* 0x000fc40000410000 */
[C---:B------:R-:W-:Y:S01]  /*5660*/  FFMA.FTZ R4, R138.reuse, R119, R4 ;  /* 0x000000778a047223 */ /* 0x040fe20000010004 */
[----:B------:R3:W4:Y:S01]  /*5670*/  MUFU.SIN R128, R120 ;  /* 0x0000007800807308 */ /* 0x0007220000000400 */
[CC--:B------:R-:W-:Y:S02]  /*5680*/  FFMA.FTZ R5, R138.reuse, R116.reuse, -R5 ;  /* 0x000000748a057223 */ /* 0x0c0fe40000010805 */
[----:B------:R-:W-:Y:S02]  /*5690*/  FMUL.FTZ R116, R137, R116 ;  /* 0x0000007489747220 */ /* 0x000fe40000410000 */
[C---:B------:R-:W-:Y:S02]  /*56a0*/  FFMA.FTZ R7, R138.reuse, R118, -R7 ;  /* 0x000000768a077223 */ /* 0x040fe40000010807 */
[----:B------:R-:W-:Y:S01]  /*56b0*/  FADD.FTZ R4, RZ, R4 ;  /* 0x00000004ff047221 */ /* 0x000fe20000010000 */
[----:B------:R-:W1:Y:S01]  /*56c0*/  MUFU.EX2 R126, R126 ;  /* 0x0000007e007e7308 */ /* 0x000e620000000800 */
[----:B------:R-:W-:Y:S01]  /*56d0*/  FMUL.FTZ R136, R123, R136 ;  /* 0x000000887b887220 */ /* 0x000fe20000410000 */
[----:B---3--:R-:W-:Y:S01]  /*56e0*/  HADD2.F32 R120, -RZ, R35.H0_H0 ;  /* 0x20000023ff787230 */ /* 0x008fe20000004100 */
[----:B------:R-:W-:Y:S01]  /*56f0*/  FFMA.FTZ R116, R138, R117, R116 ;  /* 0x000000758a747223 */ /* 0x000fe20000010074 */
[----:B------:R-:W-:Y:S01]  /*5700*/  HADD2.F32 R123, -RZ, R32.H0_H0 ;  /* 0x20000020ff7b7230 */ /* 0x000fe20000004100 */
[----:B------:R-:W-:-:S02]  /*5710*/  FFMA.FTZ R7, R127, R20, R7 ;  /* 0x000000147f077223 */ /* 0x000fc40000010007 */
[C---:B------:R-:W-:Y:S02]  /*5720*/  FMUL.FTZ R11, R135.reuse, R5 ;  /* 0x00000005870b7220 */ /* 0x040fe40000410000 */
[C---:B--2---:R-:W-:Y:S02]  /*5730*/  FMUL.FTZ R196, R6.reuse, R147 ;  /* 0x0000009306c47220 */ /* 0x044fe40000410000 */
[----:B------:R-:W-:Y:S02]  /*5740*/  FMUL.FTZ R202, R6, R145 ;  /* 0x0000009106ca7220 */ /* 0x000fe40000410000 */
[C---:B0-----:R-:W-:Y:S02]  /*5750*/  FMUL.FTZ R187, R130.reuse, R187 ;  /* 0x000000bb82bb7220 */ /* 0x041fe40000410000 */
[----:B------:R-:W-:Y:S02]  /*5760*/  FMUL.FTZ R189, R130, R189 ;  /* 0x000000bd82bd7220 */ /* 0x000fe40000410000 */
[----:B------:R-:W-:-:S02]  /*5770*/  FMUL.FTZ R6, R135, R4 ;  /* 0x0000000487067220 */ /* 0x000fc40000410000 */
[C---:B-1----:R-:W-:Y:S02]  /*5780*/  FMUL.FTZ R130, R115.reuse, R10 ;  /* 0x0000000a73827220 */ /* 0x042fe40000410000 */
[----:B----4-:R-:W-:Y:S02]  /*5790*/  FMUL.FTZ R128, R115, R128 ;  /* 0x0000008073807220 */ /* 0x010fe40000410000 */
[CC--:B------:R-:W-:Y:S02]  /*57a0*/  FMUL.FTZ R115, R135.reuse, R7.reuse ;  /* 0x0000000787737220 */ /* 0x0c0fe40000410000 */
[CC--:B------:R-:W-:Y:S02]  /*57b0*/  FFMA.FTZ R11, R136.reuse, R116.reuse, R11 ;  /* 0x00000074880b7223 */ /* 0x0c0fe4000001000b */
[----:B------:R-:W-:Y:S02]  /*57c0*/  FMUL.FTZ R116, R135, R116 ;  /* 0x0000007487747220 */ /* 0x000fe40000410000 */
[----:B------:R-:W-:-:S02]  /*57d0*/  FFMA.FTZ R6, R136, R7, -R6 ;  /* 0x0000000788067223 */ /* 0x000fc40000010806 */
[C---:B------:R-:W-:Y:S02]  /*57e0*/  FFMA.FTZ R115, R136.reuse, R4, R115 ;  /* 0x0000000488737223 */ /* 0x040fe40000010073 */
[----:B------:R-:W-:Y:S02]  /*57f0*/  FFMA.FTZ R5, R136, R5, -R116 ;  /* 0x0000000588057223 */ /* 0x000fe40000010874 */
[----:B------:R-:W-:Y:S02]  /*5800*/  FMUL.FTZ R4, R132, R11 ;  /* 0x0000000b84047220 */ /* 0x000fe40000410000 */
[----:B------:R-:W-:Y:S02]  /*5810*/  FFMA.FTZ R7, R120, R19, R6 ;  /* 0x0000001378077223 */ /* 0x000fe40000010006 */
[----:B------:R-:W-:Y:S02]  /*5820*/  FADD.FTZ R115, RZ, R115 ;  /* 0x00000073ff737221 */ /* 0x000fe40000010000 */
[----:B------:R-:W-:-:S02]  /*5830*/  FMUL.FTZ R6, R132, R5 ;  /* 0x0000000584067220 */ /* 0x000fc40000410000 */
[----:B------:R-:W-:Y:S02]  /*5840*/  FFMA.FTZ R4, R134, R5, -R4 ;  /* 0x0000000586047223 */ /* 0x000fe40000010804 */
[C---:B------:R-:W-:Y:S02]  /*5850*/  FMUL.FTZ R5, R132.reuse, R7 ;  /* 0x0000000784057220 */ /* 0x040fe40000410000 */
[-C--:B------:R-:W-:Y:S02]  /*5860*/  FMUL.FTZ R10, R132, R115.reuse ;  /* 0x00000073840a7220 */ /* 0x080fe40000410000 */
[----:B------:R-:W-:Y:S02]  /*5870*/  FMUL.FTZ R161, R114, R156 ;  /* 0x0000009c72a17220 */ /* 0x000fe40000410000 */
[C---:B------:R-:W-:Y:S02]  /*5880*/  FFMA.FTZ R5, R134.reuse, R115, R5 ;  /* 0x0000007386057223 */ /* 0x040fe40000010005 */
[----:B------:R-:W-:-:S02]  /*5890*/  FFMA.FTZ R6, R134, R11, R6 ;  /* 0x0000000b86067223 */ /* 0x000fc40000010006 */
[----:B------:R-:W-:Y:S02]  /*58a0*/  FFMA.FTZ R10, R134, R7, -R10 ;  /* 0x00000007860a7223 */ /* 0x000fe4000001080a */
[----:B------:R-:W-:Y:S02]  /*58b0*/  FMUL.FTZ R167, R114, R154 ;  /* 0x0000009a72a77220 */ /* 0x000fe40000410000 */
[-C--:B------:R-:W-:Y:S02]  /*58c0*/  FMUL.FTZ R11, R130, R161.reuse ;  /* 0x000000a1820b7220 */ /* 0x080fe40000410000 */
[----:B------:R-:W-:Y:S02]  /*58d0*/  FMUL.FTZ R7, R128, R161 ;  /* 0x000000a180077220 */ /* 0x000fe40000410000 */
[----:B------:R-:W-:Y:S02]  /*58e0*/  FMUL.FTZ R195, R126, R195 ;  /* 0x000000c37ec37220 */ /* 0x000fe40000410000 */
[----:B------:R-:W-:-:S02]  /*58f0*/  FADD.FTZ R116, RZ, R5 ;  /* 0x00000005ff747221 */ /* 0x000fc40000010000 */
[C---:B------:R-:W-:Y:S02]  /*5900*/  FMUL.FTZ R165, R113.reuse, R156 ;  /* 0x0000009c71a57220 */ /* 0x040fe40000410000 */
[-C--:B------:R-:W-:Y:S02]  /*5910*/  FFMA.FTZ R118, -R128, R167.reuse, -R11 ;  /* 0x000000a780767223 */ /* 0x080fe4000001090b */
[----:B------:R-:W-:Y:S02]  /*5920*/  FMUL.FTZ R166, R113, R154 ;  /* 0x0000009a71a67220 */ /* 0x000fe40000410000 */
[----:B------:R-:W-:Y:S02]  /*5930*/  FFMA.FTZ R7, R130, R167, -R7 ;  /* 0x000000a782077223 */ /* 0x000fe40000010807 */
[----:B------:R-:W-:Y:S02]  /*5940*/  FMUL.FTZ R153, R126, R153 ;  /* 0x000000997e997220 */ /* 0x000fe40000410000 */
[----:B------:R-:W-:-:S02]  /*5950*/  FFMA.FTZ R10, R125, R18, R10 ;  /* 0x000000127d0a7223 */ /* 0x000fc4000001000a */
[----:B------:R-:W-:Y:S02]  /*5960*/  FMUL.FTZ R5, R195, R116 ;  /* 0x00000074c3057220 */ /* 0x000fe40000410000 */
[----:B------:R-:W-:Y:S01]  /*5970*/  FADD.FTZ R115, -R165, R118 ;  /* 0x00000076a5737221 */ /* 0x000fe20000010100 */
[----:B------:R-:W-:Y:S01]  /*5980*/  HADD2.F32 R118, -RZ, R33.H0_H0 ;  /* 0x20000021ff767230 */ /* 0x000fe20000004100 */
[----:B------:R-:W-:Y:S02]  /*5990*/  FADD.FTZ R11, R166, R7 ;  /* 0x00000007a60b7221 */ /* 0x000fe40000010000 */
[-C--:B------:R-:W-:Y:S02]  /*59a0*/  FMUL.FTZ R7, R195, R10.reuse ;  /* 0x0000000ac3077220 */ /* 0x080fe40000410000 */
[----:B------:R-:W-:Y:S02]  /*59b0*/  FFMA.FTZ R5, R153, R10, -R5 ;  /* 0x0000000a99057223 */ /* 0x000fe40000010805 */
[----:B------:R-:W-:-:S02]  /*59c0*/  FMUL.FTZ R117, R202, -R115 ;  /* 0x80000073ca757220 */ /* 0x000fc40000410000 */
[----:B------:R-:W-:Y:S02]  /*59d0*/  FFMA.FTZ R116, R153, R116, R7 ;  /* 0x0000007499747223 */ /* 0x000fe40000010007 */
[----:B------:R-:W-:Y:S02]  /*59e0*/  FFMA.FTZ R10, R118, R17, R5 ;  /* 0x00000011760a7223 */ /* 0x000fe40000010005 */
[-C--:B------:R-:W-:Y:S02]  /*59f0*/  FFMA.FTZ R119, R196, R11.reuse, -R117 ;  /* 0x0000000bc4777223 */ /* 0x080fe40000010875 */
[----:B------:R-:W-:Y:S02]  /*5a00*/  FMUL.FTZ R117, R202, -R11 ;  /* 0x8000000bca757220 */ /* 0x000fe40000410000 */
[----:B------:R-:W-:Y:S02]  /*5a10*/  FMUL.FTZ R7, R195, R4 ;  /* 0x00000004c3077220 */ /* 0x000fe40000410000 */
[----:B------:R-:W-:-:S02]  /*5a20*/  FADD.FTZ R116, RZ, R116 ;  /* 0x00000074ff747221 */ /* 0x000fc40000010000 */
[----:B------:R-:W-:Y:S02]  /*5a30*/  FMUL.FTZ R11, R199, R10 ;  /* 0x0000000ac70b7220 */ /* 0x000fe40000410000 */
[-C--:B------:R-:W-:Y:S02]  /*5a40*/  FMUL.FTZ R5, R195, R6.reuse ;  /* 0x00000006c3057220 */ /* 0x080fe40000410000 */
[----:B------:R-:W-:Y:S02]  /*5a50*/  FFMA.FTZ R6, R153, R6, R7 ;  /* 0x0000000699067223 */ /* 0x000fe40000010007 */
[-C--:B------:R-:W-:Y:S02]  /*5a60*/  FFMA.FTZ R11, R197, R116.reuse, R11 ;  /* 0x00000074c50b7223 */ /* 0x080fe4000001000b */
        /* <DEDUP_REMOVED lines=8> */
[-C--:B------:R-:W-:Y:S02]  /*5af0*/  FMUL.FTZ R7, R199, R4.reuse ;  /* 0x00000004c7077220 */ /* 0x080fe40000410000 */
[----:B------:R-:W-:Y:S02]  /*5b00*/  FFMA.FTZ R5, R197, R4, -R5 ;  /* 0x00000004c5057223 */ /* 0x000fe40000010805 */
[----:B------:R-:W-:Y:S01]  /*5b10*/  FFMA.FTZ R11, R123, R16, R116 ;  /* 0x000000107b0b7223 */ /* 0x000fe20000010074 */
[----:B------:R-:W-:Y:S01]  /*5b20*/  HADD2.F32 R116, -RZ, R31.H0_H0 ;  /* 0x2000001fff747230 */ /* 0x000fe20000004100 */
[C---:B------:R-:W-:Y:S02]  /*5b30*/  FMUL.FTZ R10, R194.reuse, R115 ;  /* 0x00000073c20a7220 */ /* 0x040fe40000410000 */
[----:B------:R-:W-:Y:S02]  /*5b40*/  FFMA.FTZ R7, R197, R6, R7 ;  /* 0x00000006c5077223 */ /* 0x000fe40000010007 */
[----:B------:R-:W-:-:S02]  /*5b50*/  FMUL.FTZ R6, R194, R5 ;  /* 0x00000005c2067220 */ /* 0x000fc40000410000 */
[-C--:B------:R-:W-:Y:S02]  /*5b60*/  FMUL.FTZ R117, R194, R11.reuse ;  /* 0x0000000bc2757220 */ /* 0x080fe40000410000 */
[----:B------:R-:W-:Y:S02]  /*5b70*/  FFMA.FTZ R10, R192, R11, -R10 ;  /* 0x0000000bc00a7223 */ /* 0x000fe4000001080a */
[-C--:B------:R-:W-:Y:S02]  /*5b80*/  FMUL.FTZ R4, R194, R7.reuse ;  /* 0x00000007c2047220 */ /* 0x080fe40000410000 */
[C---:B------:R-:W-:Y:S02]  /*5b90*/  FFMA.FTZ R6, R192.reuse, R7, R6 ;  /* 0x00000007c0067223 */ /* 0x040fe40000010006 */
[----:B------:R-:W-:Y:S02]  /*5ba0*/  FFMA.FTZ R117, R192, R115, R117 ;  /* 0x00000073c0757223 */ /* 0x000fe40000010075 */
[----:B------:R-:W-:-:S02]  /*5bb0*/  FFMA.FTZ R10, R116, R15, R10 ;  /* 0x0000000f740a7223 */ /* 0x000fc4000001000a */
[----:B------:R-:W-:Y:S02]  /*5bc0*/  FFMA.FTZ R4, R192, R5, -R4 ;  /* 0x00000005c0047223 */ /* 0x000fe40000010804 */
[C---:B------:R-:W-:Y:S02]  /*5bd0*/  FMUL.FTZ R5, R189.reuse, R6 ;  /* 0x00000006bd057220 */ /* 0x040fe40000410000 */
[----:B------:R-:W-:Y:S02]  /*5be0*/  FADD.FTZ R126, RZ, R117 ;  /* 0x00000075ff7e7221 */ /* 0x000fe40000010000 */
[C---:B------:R-:W-:Y:S02]  /*5bf0*/  FMUL.FTZ R11, R189.reuse, R10 ;  /* 0x0000000abd0b7220 */ /* 0x040fe40000410000 */
[-C--:B------:R-:W-:Y:S02]  /*5c00*/  FMUL.FTZ R7, R189, R4.reuse ;  /* 0x00000004bd077220 */ /* 0x080fe40000410000 */
[----:B------:R-:W-:-:S02]  /*5c10*/  FFMA.FTZ R5, R187, R4, -R5 ;  /* 0x00000004bb057223 */ /* 0x000fc40000010805 */
[-C--:B------:R-:W-:Y:S02]  /*5c20*/  FMUL.FTZ R4, R189, R126.reuse ;  /* 0x0000007ebd047220 */ /* 0x080fe40000410000 */
[C---:B------:R-:W-:Y:S02]  /*5c30*/  FFMA.FTZ R11, R187.reuse, R126, R11 ;  /* 0x0000007ebb0b7223 */ /* 0x040fe4000001000b */
[----:B------:R-:W-:Y:S02]  /*5c40*/  FMUL.FTZ R186, R188, R143 ;  /* 0x0000008fbcba7220 */ /* 0x000fe40000410000 */
[----:B------:R-:W-:Y:S02]  /*5c50*/  FFMA.FTZ R4, R187, R10, -R4 ;  /* 0x0000000abb047223 */ /* 0x000fe40000010804 */
[----:B------:R-:W-:Y:S02]  /*5c60*/  FMUL.FTZ R169, R112, R156 ;  /* 0x0000009c70a97220 */ /* 0x000fe40000410000 */
[----:B------:R-:W-:Y:S01]  /*5c70*/  FMUL.FTZ R188, R188, R133 ;  /* 0x00000085bcbc7220 */ /* 0x000fe20000410000 */
[----:B------:R-:W-:Y:S01]  /*5c80*/  HADD2.F32 R133, -RZ, R29.H0_H0 ;  /* 0x2000001dff857230 */ /* 0x000fe20000004100 */
[----:B------:R-:W-:-:S02]  /*5c90*/  FADD.FTZ R115, RZ, R11 ;  /* 0x0000000bff737221 */ /* 0x000fc40000010000 */
[----:B------:R-:W-:Y:S02]  /*5ca0*/  FMUL.FTZ R168, R112, R154 ;  /* 0x0000009a70a87220 */ /* 0x000fe40000410000 */
[----:B------:R-:W-:Y:S02]  /*5cb0*/  FFMA.FTZ R11, R121, R14, R4 ;  /* 0x0000000e790b7223 */ /* 0x000fe40000010004 */
[----:B------:R-:W-:Y:S02]  /*5cc0*/  FADD.FTZ R144, -R169, R144 ;  /* 0x00000090a9907221 */ /* 0x000fe40000010100 */
[----:B------:R-:W-:Y:S02]  /*5cd0*/  FMUL.FTZ R4, R188, R115 ;  /* 0x00000073bc047220 */ /* 0x000fe40000410000 */
[----:B------:R-:W-:Y:S02]  /*5ce0*/  FFMA.FTZ R7, R187, R6, R7 ;  /* 0x00000006bb077223 */ /* 0x000fe40000010007 */
[----:B------:R-:W-:-:S02]  /*5cf0*/  FADD.FTZ R10, R168, R119 ;  /* 0x00000077a80a7221 */ /* 0x000fc40000010000 */
[----:B------:R-:W-:Y:S02]  /*5d00*/  FMUL.FTZ R117, R193, -R144 ;  /* 0x80000090c1757220 */ /* 0x000fe40000410000 */
[-C--:B------:R-:W-:Y:S02]  /*5d10*/  FMUL.FTZ R6, R188, R11.reuse ;  /* 0x0000000bbc067220 */ /* 0x080fe40000410000 */
[C---:B------:R-:W-:Y:S02]  /*5d20*/  FFMA.FTZ R4, R186.reuse, R11, -R4 ;  /* 0x0000000bba047223 */ /* 0x040fe40000010804 */
[-C--:B------:R-:W-:Y:S02]  /*5d30*/  FFMA.FTZ R117, R191, R10.reuse, -R117 ;  /* 0x0000000abf757223 */ /* 0x080fe40000010875 */
[----:B------:R-:W-:Y:S02]  /*5d40*/  FMUL.FTZ R119, R193, -R10 ;  /* 0x8000000ac1777220 */ /* 0x000fe40000410000 */
[----:B------:R-:W-:-:S02]  /*5d50*/  FFMA.FTZ R115, R186, R115, R6 ;  /* 0x00000073ba737223 */ /* 0x000fc40000010006 */
[----:B------:R-:W-:Y:S02]  /*5d60*/  FFMA.FTZ R10, R133, R0, R4 ;  /* 0x00000000850a7223 */ /* 0x000fe40000010004 */
[----:B------:R-:W-:Y:S02]  /*5d70*/  FADD.FTZ R126, RZ, R115 ;  /* 0x00000073ff7e7221 */ /* 0x000fe40000010000 */
[----:B------:R-:W-:Y:S02]  /*5d80*/  FMUL.FTZ R11, R181, R10 ;  /* 0x0000000ab50b7220 */ /* 0x000fe40000410000 */
[C---:B------:R-:W-:Y:S02]  /*5d90*/  FMUL.FTZ R6, R188.reuse, R5 ;  /* 0x00000005bc067220 */ /* 0x040fe40000410000 */
[-C--:B------:R-:W-:Y:S02]  /*5da0*/  FFMA.FTZ R115, R179, R126.reuse, R11 ;  /* 0x0000007eb3737223 */ /* 0x080fe4000001000b */
[----:B------:R-:W-:Y:S01]  /*5db0*/  FMUL.FTZ R11, R181, R126 ;  /* 0x0000007eb50b7220 */ /* 0x000fe20000410000 */
[----:B------:R-:W-:Y:S01]  /*5dc0*/  HADD2.F32 R126, -RZ, R28.H0_H0 ;  /* 0x2000001cff7e7230 */ /* 0x000fe20000004100 */
[----:B------:R-:W-:-:S02]  /*5dd0*/  FMUL.FTZ R4, R188, R7 ;  /* 0x00000007bc047220 */ /* 0x000fc40000410000 */
[----:B------:R-:W-:Y:S02]  /*5de0*/  FFMA.FTZ R11, R179, R10, -R11 ;  /* 0x0000000ab30b7223 */ /* 0x000fe4000001080b */
[----:B------:R-:W-:Y:S02]  /*5df0*/  FFMA.FTZ R6, R186, R7, R6 ;  /* 0x00000007ba067223 */ /* 0x000fe40000010006 */
[----:B------:R-:W-:Y:S02]  /*5e00*/  FFMA.FTZ R10, R126, R63, R11 ;  /* 0x0000003f7e0a7223 */ /* 0x000fe4000001000b */
[----:B------:R-:W-:Y:S01]  /*5e10*/  FFMA.FTZ R146, R191, R144, R119 ;  /* 0x00000090bf927223 */ /* 0x000fe20000010077 */
[----:B------:R-:W-:Y:S01]  /*5e20*/  HADD2.F32 R119, -RZ, R26.H0_H0 ;  /* 0x2000001aff777230 */ /* 0x000fe20000004100 */
[----:B------:R-:W-:Y:S02]  /*5e30*/  FFMA.FTZ R4, R186, R5, -R4 ;  /* 0x00000005ba047223 */ /* 0x000fe40000010804 */
[----:B------:R-:W-:-:S02]  /*5e40*/  FMUL.FTZ R5, R181, R6 ;  /* 0x00000006b5057220 */ /* 0x000fc40000410000 */
[----:B------:R-:W-:Y:S02]  /*5e50*/  FADD.FTZ R144, RZ, R115 ;  /* 0x00000073ff907221 */ /* 0x000fe40000010000 */
[----:B------:R-:W-:Y:S02]  /*5e60*/  FMUL.FTZ R115, R185, R10 ;  /* 0x0000000ab9737220 */ /* 0x000fe40000410000 */
[-C--:B------:R-:W-:Y:S02]  /*5e70*/  FMUL.FTZ R7, R181, R4.reuse ;  /* 0x00000004b5077220 */ /* 0x080fe40000410000 */
[----:B------:R-:W-:Y:S02]  /*5e80*/  FFMA.FTZ R4, R179, R4, -R5 ;  /* 0x00000004b3047223 */ /* 0x000fe40000010805 */
[-C--:B------:R-:W-:Y:S02]  /*5e90*/  FMUL.FTZ R11, R185, R144.reuse ;  /* 0x00000090b90b7220 */ /* 0x080fe40000410000 */
[----:B------:R-:W-:-:S02]  /*5ea0*/  FFMA.FTZ R115, R183, R144, R115 ;  /* 0x00000090b7737223 */ /* 0x000fc40000010073 */
[----:B------:R-:W-:Y:S02]  /*5eb0*/  FFMA.FTZ R6, R179, R6, R7 ;  /* 0x00000006b3067223 */ /* 0x000fe40000010007 */
[----:B------:R-:W-:Y:S02]  /*5ec0*/  FMUL.FTZ R7, R185, R4 ;  /* 0x00000004b9077220 */ /* 0x000fe40000410000 */
[----:B------:R-:W-:Y:S02]  /*5ed0*/  FFMA.FTZ R11, R183, R10, -R11 ;  /* 0x0000000ab70b7223 */ /* 0x000fe4000001080b */
[----:B------:R-:W-:Y:S02]  /*5ee0*/  FMUL.FTZ R175, R111, R156 ;  /* 0x0000009c6faf7220 */ /* 0x000fe40000410000 */
[----:B------:R-:W-:Y:S02]  /*5ef0*/  FADD.FTZ R144, RZ, R115 ;  /* 0x00000073ff907221 */ /* 0x000fe40000010000 */
[----:B------:R-:W-:-:S02]  /*5f00*/  FMUL.FTZ R5, R185, R6 ;  /* 0x00000006b9057220 */ /* 0x000fc40000410000 */
[----:B------:R-:W-:Y:S02]  /*5f10*/  FFMA.FTZ R6, R183, R6, R7 ;  /* 0x00000006b7067223 */ /* 0x000fe40000010007 */
[----:B------:R-:W-:Y:S02]  /*5f20*/  FMUL.FTZ R176, R111, R154 ;  /* 0x0000009a6fb07220 */ /* 0x000fe40000410000 */
[----:B------:R-:W-:Y:S02]  /*5f30*/  FFMA.FTZ R10, R131, R62, R11 ;  /* 0x0000003e830a7223 */ /* 0x000fe4000001000b */
[----:B------:R-:W-:Y:S02]  /*5f40*/  FADD.FTZ R148, -R175, R146 ;  /* 0x00000092af947221 */ /* 0x000fe40000010100 */
[----:B------:R-:W-:Y:S02]  /*5f50*/  FMUL.FTZ R7, R193, R144 ;  /* 0x00000090c1077220 */ /* 0x000fe40000410000 */
[----:B------:R-:W-:-:S02]  /*5f60*/  FFMA.FTZ R4, R183, R4, -R5 ;  /* 0x00000004b7047223 */ /* 0x000fc40000010805 */
[----:B------:R-:W-:Y:S01]  /*5f70*/  FADD.FTZ R146, R176, R117 ;  /* 0x00000075b0927221 */ /* 0x000fe20000010000 */
[----:B------:R-:W-:Y:S01]  /*5f80*/  HADD2.F32 R117, -RZ, R25.H0_H0 ;  /* 0x20000019ff757230 */ /* 0x000fe20000004100 */
[----:B------:R-:W-:Y:S02]  /*5f90*/  FMUL.FTZ R11, R193, R10 ;  /* 0x0000000ac10b7220 */ /* 0x000fe40000410000 */
[----:B------:R-:W-:Y:S02]  /*5fa0*/  FMUL.FTZ R115, R185, -R148 ;  /* 0x80000094b9737220 */ /* 0x000fe40000410000 */
[----:B------:R-:W-:Y:S02]  /*5fb0*/  FMUL.FTZ R5, R193, R6 ;  /* 0x00000006c1057220 */ /* 0x000fe40000410000 */
[C---:B------:R-:W-:Y:S02]  /*5fc0*/  FFMA.FTZ R7, R191.reuse, R10, -R7 ;  /* 0x0000000abf077223 */ /* 0x040fe40000010807 */
[----:B------:R-:W-:-:S02]  /*5fd0*/  FFMA.FTZ R11, R191, R144, R11 ;  /* 0x00000090bf0b7223 */ /* 0x000fc4000001000b */
[----:B------:R-:W-:Y:S02]  /*5fe0*/  FFMA.FTZ R145, R183, R146, -R115 ;  /* 0x00000092b7917223 */ /* 0x000fe40000010873 */
[----:B------:R-:W-:Y:S02]  /*5ff0*/  FFMA.FTZ R5, R191, R4, -R5 ;  /* 0x00000004bf057223 */ /* 0x000fe40000010805 */
[----:B------:R-:W-:Y:S02]  /*6000*/  FFMA.FTZ R115, R119, R64, R7 ;  /* 0x0000004077737223 */ /* 0x000fe40000010007 */
[----:B------:R-:W-:Y:S02]  /*6010*/  FMUL.FTZ R4, R193, R4 ;  /* 0x00000004c1047220 */ /* 0x000fe40000410000 */
[----:B------:R-:W-:Y:S02]  /*6020*/  FADD.FTZ R11, RZ, R11 ;  /* 0x0000000bff0b7221 */ /* 0x000fe40000010000 */
[----:B------:R-:W-:-:S02]  /*6030*/  FMUL.FTZ R10, R202, R115 ;  /* 0x00000073ca0a7220 */ /* 0x000fc40000410000 */
[----:B------:R-:W-:Y:S02]  /*6040*/  FFMA.FTZ R7, R191, R6, R4 ;  /* 0x00000006bf077223 */ /* 0x000fe40000010004 */
[C---:B------:R-:W-:Y:S02]  /*6050*/  FMUL.FTZ R4, R202.reuse, R5 ;  /* 0x00000005ca047220 */ /* 0x040fe40000410000 */
[-C--:B------:R-:W-:Y:S02]  /*6060*/  FMUL.FTZ R6, R202, R11.reuse ;  /* 0x0000000bca067220 */ /* 0x080fe40000410000 */
[C---:B------:R-:W-:Y:S02]  /*6070*/  FFMA.FTZ R10, R196.reuse, R11, R10 ;  /* 0x0000000bc40a7223 */ /* 0x040fe4000001000a */
[-C--:B------:R-:W-:Y:S02]  /*6080*/  FFMA.FTZ R11, R196, R7.reuse, R4 ;  /* 0x00000007c40b7223 */ /* 0x080fe40000010004 */
[----:B------:R-:W-:-:S02]  /*6090*/  FMUL.FTZ R7, R202, R7 ;  /* 0x00000007ca077220 */ /* 0x000fc40000410000 */
[C---:B------:R-:W-:Y:S02]  /*60a0*/  FFMA.FTZ R6, R196.reuse, R115, -R6 ;  /* 0x00000073c4067223 */ /* 0x040fe40000010806 */
[----:B------:R-:W-:Y:S02]  /*60b0*/  FFMA.FTZ R7, R196, R5, -R7 ;  /* 0x00000005c4077223 */ /* 0x000fe40000010807 */
[----:B------:R-:W-:Y:S02]  /*60c0*/  FFMA.FTZ R5, R117, R66, R6 ;  /* 0x0000004275057223 */ /* 0x000fe40000010006 */
[----:B------:R-:W-:Y:S02]  /*60d0*/  FADD.FTZ R115, RZ, R10 ;  /* 0x0000000aff737221 */ /* 0x000fe40000010000 */
[C---:B------:R-:W-:Y:S02]  /*60e0*/  FMUL.FTZ R10, R128.reuse, R5 ;  /* 0x00000005800a7220 */ /* 0x040fe40000410000 */
[----:B------:R-:W-:-:S02]  /*60f0*/  FMUL.FTZ R4, R128, R7 ;  /* 0x0000000780047220 */ /* 0x000fc40000410000 */
[-C--:B------:R-:W-:Y:S02]  /*6100*/  FMUL.FTZ R155, R128, R11.reuse ;  /* 0x0000000b809b7220 */ /* 0x080fe40000410000 */
[C---:B------:R-:W-:Y:S02]  /*6110*/  FFMA.FTZ R4, R130.reuse, R11, R4 ;  /* 0x0000000b82047223 */ /* 0x040fe40000010004 */
[-C--:B------:R-:W-:Y:S02]  /*6120*/  FFMA.FTZ R157, R130, R115.reuse, R10 ;  /* 0x00000073829d7223 */ /* 0x080fe4000001000a */
[----:B------:R0:W1:Y:S01]  /*6130*/  @P2 LDS.64 R10, [R60.X8+0x1888] ;  /* 0x001888003c0a2984 */ /* 0x0000620000008a00 */
[----:B------:R-:W-:Y:S02]  /*6140*/  FMUL.FTZ R146, R185, -R146 ;  /* 0x80000092b9927220 */ /* 0x000fe40000410000 */
[----:B------:R-:W-:Y:S01]  /*6150*/  FMUL.FTZ R6, R128, R115 ;  /* 0x0000007380067220 */ /* 0x000fe20000410000 */
[----:B------:R-:W-:Y:S01]  /*6160*/  HADD2.F32 R115, -RZ, R24.H0_H0 ;  /* 0x20000018ff737230 */ /* 0x000fe20000004100 */
[----:B------:R-:W-:-:S02]  /*6170*/  FFMA.FTZ R147, R183, R148, R146 ;  /* 0x00000094b7937223 */ /* 0x000fc40000010092 */
[C---:B------:R-:W-:Y:S02]  /*6180*/  FFMA.FTZ R155, R130.reuse, R7, -R155 ;  /* 0x00000007829b7223 */ /* 0x040fe4000001089b */
[----:B------:R-:W-:Y:S01]  /*6190*/  FFMA.FTZ R6, R130, R5, -R6 ;  /* 0x0000000582067223 */ /* 0x000fe20000010806 */
        /* <DEDUP_REMOVED lines=8> */
.L_x_8202:
[----:B0-----:R-:W-:Y:S05]  /*6220*/  BSYNC B0 ;  /* 0x0000000000007941 */ /* 0x001fea0003800000 */
.L_x_8201:
        /* <DEDUP_REMOVED lines=31> */
[----:B------:R-:W-:Y:S02]  /*6420*/  FMUL.FTZ R6, R4, R6 ;  /* 0x0000000604067220 */ /* 0x000fe40000410000 */
[C---:B------:R-:W-:Y:S02]  /*6430*/  FFMA.FTZ R7, R155.reuse, R7, -R144 ;  /* 0x000000079b077223 */ /* 0x040fe40000010890 */
[C---:B------:R-:W-:Y:S02]  /*6440*/  FFMA.FTZ R146, R155.reuse, R143, R146 ;  /* 0x0000008f9b927223 */ /* 0x040fe40000010092 */
[----:B-1----:R-:W-:Y:S02]  /*6450*/  FMUL.FTZ R4, R128, -R10 ;  /* 0x8000000a80047220 */ /* 0x002fe40000410000 */
[----:B------:R-:W-:-:S02]  /*6460*/  @P3 FFMA.FTZ R155, R155, R5, -R6 ;  /* 0x000000059b9b3223 */ /* 0x000fc40000010806 */
[----:B------:R-:W-:Y:S01]  /*6470*/  @P3 FADD.FTZ R158, R158, R7 ;  /* 0x000000079e9e3221 */ /* 0x000fe20000010000 */
[----:B------:R-:W-:Y:S01]  /*6480*/  SHFL.UP PT, R6, R145, 0x2, RZ ;  /* 0x0440000091067989 */ /* 0x000fe200000e00ff */
[----:B------:R-:W-:Y:S01]  /*6490*/  @P3 FADD.FTZ R157, R157, R146 ;  /* 0x000000929d9d3221 */ /* 0x000fe20000010000 */
[----:B------:R-:W-:Y:S01]  /*64a0*/  ISETP.GE.AND P3, PT, R58, 0x2, PT ;  /* 0x000000023a00780c */ /* 0x000fe20003f66270 */
[----:B------:R-:W-:Y:S01]  /*64b0*/  FFMA.FTZ R148, R186, R147, R148 ;  /* 0x00000093ba947223 */ /* 0x000fe20000010094 */
[----:B------:R-:W0:Y:S01]  /*64c0*/  SHFL.UP PT, R144, R158, 0x2, RZ ;  /* 0x044000009e907989 */ /* 0x000e2200000e00ff */
[C---:B------:R-:W-:Y:S02]  /*64d0*/  FMUL.FTZ R205, R108.reuse, R156 ;  /* 0x0000009c6ccd7220 */ /* 0x040fe40000410000 */
[----:B------:R-:W-:Y:S01]  /*64e0*/  FMUL.FTZ R206, R108, R154 ;  /* 0x0000009a6cce7220 */ /* 0x000fe20000410000 */
[----:B------:R-:W1:Y:S01]  /*64f0*/  SHFL.UP PT, R146, R157, 0x2, RZ ;  /* 0x044000009d927989 */ /* 0x000e6200000e00ff */
[----:B------:R-:W-:-:S02]  /*6500*/  FFMA.FTZ R7, R130, -R11, R4 ;  /* 0x8000000b82077223 */ /* 0x000fc40000010004 */
[----:B------:R-:W-:Y:S01]  /*6510*/  FADD.FTZ R150, -R205, R148 ;  /* 0x00000094cd967221 */ /* 0x000fe20000010100 */
[----:B------:R-:W2:Y:S01]  /*6520*/  SHFL.UP PT, R4, R155, 0x2, RZ ;  /* 0x044000009b047989 */ /* 0x000ea200000e00ff */
[----:B------:R-:W-:Y:S02]  /*6530*/  FADD.FTZ R148, R206, R149 ;  /* 0x00000095ce947221 */ /* 0x000fe40000010000 */
[----:B------:R-:W-:Y:S02]  /*6540*/  FMUL.FTZ R5, R128, R11 ;  /* 0x0000000b80057220 */ /* 0x000fe40000410000 */
[C---:B------:R-:W-:Y:S02]  /*6550*/  FMUL.FTZ R143, R189.reuse, -R150 ;  /* 0x80000096bd8f7220 */ /* 0x040fe40000410000 */
[----:B------:R-:W-:Y:S02]  /*6560*/  FMUL.FTZ R147, R189, -R148 ;  /* 0x80000094bd937220 */ /* 0x000fe40000410000 */
[----:B------:R-:W-:-:S02]  /*6570*/  FFMA.FTZ R5, R130, R10, -R5 ;  /* 0x0000000a82057223 */ /* 0x000fc40000010805 */
[C---:B------:R-:W-:Y:S02]  /*6580*/  FFMA.FTZ R152, R187.reuse, R148, -R143 ;  /* 0x00000094bb987223 */ /* 0x040fe4000001088f */
[----:B------:R-:W-:Y:S02]  /*6590*/  FFMA.FTZ R149, R187, R150, R147 ;  /* 0x00000096bb957223 */ /* 0x000fe40000010093 */
[C---:B------:R-:W-:Y:S02]  /*65a0*/  FMUL.FTZ R143, R202.reuse, -R7 ;  /* 0x80000007ca8f7220 */ /* 0x040fe40000410000 */
[C---:B------:R-:W-:Y:S02]  /*65b0*/  FMUL.FTZ R204, R107.reuse, R156 ;  /* 0x0000009c6bcc7220 */ /* 0x040fe40000410000 */
[----:B------:R-:W-:Y:S02]  /*65c0*/  FMUL.FTZ R147, R202, -R5 ;  /* 0x80000005ca937220 */ /* 0x000fe40000410000 */
[----:B------:R-:W-:-:S02]  /*65d0*/  FMUL.FTZ R203, R107, R154 ;  /* 0x0000009a6bcb7220 */ /* 0x000fc40000410000 */
[----:B------:R-:W-:Y:S02]  /*65e0*/  FFMA.FTZ R148, R196, R5, -R143 ;  /* 0x00000005c4947223 */ /* 0x000fe4000001088f */
[----:B------:R-:W-:Y:S02]  /*65f0*/  FADD.FTZ R149, -R204, R149 ;  /* 0x00000095cc957221 */ /* 0x000fe40000010100 */
[----:B------:R-:W-:Y:S02]  /*6600*/  FFMA.FTZ R150, R196, R7, R147 ;  /* 0x00000007c4967223 */ /* 0x000fe40000010093 */
[----:B------:R-:W-:Y:S02]  /*6610*/  FADD.FTZ R143, R203, R152 ;  /* 0x00000098cb8f7221 */ /* 0x000fe40000010000 */
[----:B------:R-:W-:Y:S02]  /*6620*/  FMUL.FTZ R147, R194, -R149 ;  /* 0x80000095c2937220 */ /* 0x000fe40000410000 */
[----:B------:R-:W-:-:S02]  /*6630*/  FMUL.FTZ R7, R193, -R148 ;  /* 0x80000094c1077220 */ /* 0x000fc40000410000 */
[-C--:B------:R-:W-:Y:S02]  /*6640*/  FMUL.FTZ R5, R193, -R150.reuse ;  /* 0x80000096c1057220 */ /* 0x080fe40000410000 */
[-C--:B------:R-:W-:Y:S02]  /*6650*/  FMUL.FTZ R152, R194, -R143.reuse ;  /* 0x8000008fc2987220 */ /* 0x080fe40000410000 */
[----:B------:R-:W-:Y:S02]  /*6660*/  FFMA.FTZ R151, R192, R143, -R147 ;  /* 0x0000008fc0977223 */ /* 0x000fe40000010893 */
[----:B------:R-:W-:Y:S02]  /*6670*/  FFMA.FTZ R150, R191, R150, R7 ;  /* 0x00000096bf967223 */ /* 0x000fe40000010007 */
[C---:B0-----:R-:W-:Y:S02]  /*6680*/  FMUL.FTZ R147, R145.reuse, R144 ;  /* 0x0000009091937220 */ /* 0x041fe40000410000 */
[----:B-1----:R-:W-:-:S02]  /*6690*/  FMUL.FTZ R143, R145, R146 ;  /* 0x00000092918f7220 */ /* 0x002fc40000410000 */
[----:B--2---:R-:W-:Y:S02]  /*66a0*/  FMUL.FTZ R7, R145, R4 ;  /* 0x0000000491077220 */ /* 0x004fe40000410000 */
[----:B------:R-:W-:Y:S02]  /*66b0*/  FFMA.FTZ R148, R191, R148, -R5 ;  /* 0x00000094bf947223 */ /* 0x000fe40000010805 */
[----:B------:R-:W-:Y:S02]  /*66c0*/  FMUL.FTZ R5, R145, R6 ;  /* 0x0000000691057220 */ /* 0x000fe40000410000 */
[C---:B------:R-:W-:Y:S02]  /*66d0*/  FFMA.FTZ R146, R155.reuse, R146, R147 ;  /* 0x000000929b927223 */ /* 0x040fe40000010093 */
[C---:B------:R-:W-:Y:S02]  /*66e0*/  FFMA.FTZ R143, R155.reuse, R144, -R143 ;  /* 0x000000909b8f7223 */ /* 0x040fe4000001088f */
[----:B------:R-:W-:-:S02]  /*66f0*/  FFMA.FTZ R6, R155, R6, R7 ;  /* 0x000000069b067223 */ /* 0x000fc40000010007 */
[----:B------:R-:W-:Y:S02]  /*6700*/  @P3 FFMA.FTZ R155, R155, R4, -R5 ;  /* 0x000000049b9b3223 */ /* 0x000fe40000010805 */
[----:B------:R-:W-:Y:S01]  /*6710*/  FMUL.FTZ R4, R185, -R148 ;  /* 0x80000094b9047220 */ /* 0x000fe20000410000 */
[----:B------:R-:W-:Y:S01]  /*6720*/  FSEL R6, R145, R6, !P3 ;  /* 0x0000000691067208 */ /* 0x000fe20005800000 */
[----:B------:R-:W-:Y:S02]  /*6730*/  @P3 FADD.FTZ R157, R157, R146 ;  /* 0x000000929d9d3221 */ /* 0x000fe40000010000 */
[----:B------:R-:W-:Y:S01]  /*6740*/  @P3 FADD.FTZ R158, R158, R143 ;  /* 0x0000008f9e9e3221 */ /* 0x000fe20000010000 */
[----:B------:R-:W-:Y:S01]  /*6750*/  ISETP.GE.AND P3, PT, R58, 0x4, PT ;  /* 0x000000043a00780c */ /* 0x000fe20003f66270 */
[----:B------:R-:W-:Y:S01]  /*6760*/  FFMA.FTZ R149, R192, R149, R152 ;  /* 0x00000095c0957223 */ /* 0x000fe20000010098 */
[----:B------:R-:W0:Y:S01]  /*6770*/  SHFL.UP PT, R143, R157, 0x4, RZ ;  /* 0x048000009d8f7989 */ /* 0x000e2200000e00ff */
[----:B------:R-:W-:-:S02]  /*6780*/  FMUL.FTZ R208, R106, R156 ;  /* 0x0000009c6ad07220 */ /* 0x000fc40000410000 */
[----:B------:R-:W-:Y:S01]  /*6790*/  FMUL.FTZ R210, R106, R154 ;  /* 0x0000009a6ad27220 */ /* 0x000fe20000410000 */
[----:B------:R-:W1:Y:S01]  /*67a0*/  SHFL.UP PT, R7, R158, 0x4, RZ ;  /* 0x048000009e077989 */ /* 0x000e6200000e00ff */
[-C--:B------:R-:W-:Y:S02]  /*67b0*/  FFMA.FTZ R144, R183, R150.reuse, R4 ;  /* 0x00000096b7907223 */ /* 0x080fe40000010004 */
[----:B------:R-:W-:Y:S01]  /*67c0*/  FADD.FTZ R152, -R208, R149 ;  /* 0x00000095d0987221 */ /* 0x000fe20000010100 */
[----:B------:R-:W2:Y:S01]  /*67d0*/  SHFL.UP PT, R4, R155, 0x4, RZ ;  /* 0x048000009b047989 */ /* 0x000ea200000e00ff */
[----:B------:R-:W-:Y:S02]  /*67e0*/  FADD.FTZ R146, R210, R151 ;  /* 0x00000097d2927221 */ /* 0x000fe40000010000 */
[----:B------:R-:W-:Y:S01]  /*67f0*/  FMUL.FTZ R150, R185, -R150 ;  /* 0x80000096b9967220 */ /* 0x000fe20000410000 */
[----:B------:R-:W3:Y:S01]  /*6800*/  SHFL.UP PT, R5, R6, 0x4, RZ ;  /* 0x0480000006057989 */ /* 0x000ee200000e00ff */
[----:B------:R-:W-:-:S02]  /*6810*/  FMUL.FTZ R145, R199, -R152 ;  /* 0x80000098c7917220 */ /* 0x000fc40000410000 */
[----:B------:R-:W-:Y:S02]  /*6820*/  FMUL.FTZ R147, R199, -R146 ;  /* 0x80000092c7937220 */ /* 0x000fe40000410000 */
[----:B------:R-:W-:Y:S02]  /*6830*/  FFMA.FTZ R150, R183, R148, -R150 ;  /* 0x00000094b7967223 */ /* 0x000fe40000010896 */
[C---:B------:R-:W-:Y:S02]  /*6840*/  FFMA.FTZ R162, R197.reuse, R146, -R145 ;  /* 0x00000092c5a27223 */ /* 0x040fe40000010891 */
[----:B------:R-:W-:Y:S02]  /*6850*/  FFMA.FTZ R152, R197, R152, R147 ;  /* 0x00000098c5987223 */ /* 0x000fe40000010093 */
[----:B------:R-:W-:Y:S02]  /*6860*/  FMUL.FTZ R145, R181, -R144 ;  /* 0x80000090b5917220 */ /* 0x000fe40000410000 */
[----:B------:R-:W-:-:S02]  /*6870*/  FMUL.FTZ R209, R105, R156 ;  /* 0x0000009c69d17220 */ /* 0x000fc40000410000 */
[----:B------:R-:W-:Y:S02]  /*6880*/  FMUL.FTZ R207, R105, R154 ;  /* 0x0000009a69cf7220 */ /* 0x000fe40000410000 */
[-C--:B------:R-:W-:Y:S02]  /*6890*/  FMUL.FTZ R146, R181, -R150.reuse ;  /* 0x80000096b5927220 */ /* 0x080fe40000410000 */
[----:B------:R-:W-:Y:S02]  /*68a0*/  FFMA.FTZ R145, R179, R150, -R145 ;  /* 0x00000096b3917223 */ /* 0x000fe40000010891 */
[----:B------:R-:W-:Y:S02]  /*68b0*/  FADD.FTZ R152, -R209, R152 ;  /* 0x00000098d1987221 */ /* 0x000fe40000010100 */
[----:B------:R-:W-:Y:S02]  /*68c0*/  FADD.FTZ R162, R207, R162 ;  /* 0x000000a2cfa27221 */ /* 0x000fe40000010000 */
[----:B------:R-:W-:-:S02]  /*68d0*/  FFMA.FTZ R147, R179, R144, R146 ;  /* 0x00000090b3937223 */ /* 0x000fc40000010092 */
[C---:B------:R-:W-:Y:S02]  /*68e0*/  FMUL.FTZ R148, R195.reuse, -R152 ;  /* 0x80000098c3947220 */ /* 0x040fe40000410000 */
[-C--:B------:R-:W-:Y:S02]  /*68f0*/  FMUL.FTZ R150, R195, -R162.reuse ;  /* 0x800000a2c3967220 */ /* 0x080fe40000410000 */
[C---:B------:R-:W-:Y:S02]  /*6900*/  FMUL.FTZ R146, R188.reuse, -R145 ;  /* 0x80000091bc927220 */ /* 0x040fe40000410000 */
[----:B------:R-:W-:Y:S02]  /*6910*/  FMUL.FTZ R144, R188, -R147 ;  /* 0x80000093bc907220 */ /* 0x000fe40000410000 */
[C---:B------:R-:W-:Y:S02]  /*6920*/  FFMA.FTZ R149, R153.reuse, R162, -R148 ;  /* 0x000000a299957223 */ /* 0x040fe40000010894 */
[----:B------:R-:W-:-:S02]  /*6930*/  FFMA.FTZ R170, R153, R152, R150 ;  /* 0x0000009899aa7223 */ /* 0x000fc40000010096 */
[C---:B------:R-:W-:Y:S02]  /*6940*/  FFMA.FTZ R164, R186.reuse, R147, R146 ;  /* 0x00000093baa47223 */ /* 0x040fe40000010092 */
[----:B------:R-:W-:Y:S02]  /*6950*/  FFMA.FTZ R162, R186, R145, -R144 ;  /* 0x00000091baa27223 */ /* 0x000fe40000010890 */
[C---:B0-----:R-:W-:Y:S02]  /*6960*/  FMUL.FTZ R148, R6.reuse, R143 ;  /* 0x0000008f06947220 */ /* 0x041fe40000410000 */
[C---:B-1----:R-:W-:Y:S02]  /*6970*/  FMUL.FTZ R150, R6.reuse, R7 ;  /* 0x0000000706967220 */ /* 0x042fe40000410000 */
[C---:B--2---:R-:W-:Y:S02]  /*6980*/  FMUL.FTZ R146, R6.reuse, R4 ;  /* 0x0000000406927220 */ /* 0x044fe40000410000 */
[----:B---3--:R-:W-:-:S02]  /*6990*/  FMUL.FTZ R144, R6, R5 ;  /* 0x0000000506907220 */ /* 0x008fc40000410000 */
[C---:B------:R-:W-:Y:S02]  /*69a0*/  FFMA.FTZ R7, R155.reuse, R7, -R148 ;  /* 0x000000079b077223 */ /* 0x040fe40000010894 */
[C---:B------:R-:W-:Y:S02]  /*69b0*/  FFMA.FTZ R150, R155.reuse, R143, R150 ;  /* 0x0000008f9b967223 */ /* 0x040fe40000010096 */
[C---:B------:R-:W-:Y:S02]  /*69c0*/  FFMA.FTZ R5, R155.reuse, R5, R146 ;  /* 0x000000059b057223 */ /* 0x040fe40000010092 */
[----:B------:R-:W-:Y:S02]  /*69d0*/  @P3 FFMA.FTZ R155, R155, R4, -R144 ;  /* 0x000000049b9b3223 */ /* 0x000fe40000010890 */
[----:B------:R-:W-:Y:S01]  /*69e0*/  FMUL.FTZ R4, R189, -R162 ;  /* 0x800000a2bd047220 */ /* 0x000fe20000410000 */
[----:B------:R-:W-:Y:S01]  /*69f0*/  FSEL R5, R6, R5, !P3 ;  /* 0x0000000506057208 */ /* 0x000fe20005800000 */
[----:B------:R-:W-:-:S02]  /*6a00*/  @P3 FADD.FTZ R158, R158, R7 ;  /* 0x000000079e9e3221 */ /* 0x000fc40000010000 */
[----:B------:R-:W-:Y:S01]  /*6a10*/  @P3 FADD.FTZ R157, R157, R150 ;  /* 0x000000969d9d3221 */ /* 0x000fe20000010000 */
[----:B------:R-:W-:Y:S01]  /*6a20*/  ISETP.GE.AND P3, PT, R58, 0x8, PT ;  /* 0x000000083a00780c */ /* 0x000fe20003f66270 */
[C---:B------:R-:W-:Y:S01]  /*6a30*/  FMUL.FTZ R152, R104.reuse, R154 ;  /* 0x0000009a68987220 */ /* 0x040fe20000410000 */
[----:B------:R-:W-:Y:S01]  /*6a40*/  SHFL.UP PT, R146, R158, 0x8, RZ ;  /* 0x050000009e927989 */ /* 0x000fe200000e00ff */
[----:B------:R-:W-:Y:S02]  /*6a50*/  FMUL.FTZ R151, R104, R156 ;  /* 0x0000009c68977220 */ /* 0x000fe40000410000 */
[----:B------:R-:W-:Y:S01]  /*6a60*/  FFMA.FTZ R145, R187, R164, R4 ;  /* 0x000000a4bb917223 */ /* 0x000fe20000010004 */
[----:B------:R-:W-:Y:S01]  /*6a70*/  SHFL.UP PT, R148, R157, 0x8, RZ ;  /* 0x050000009d947989 */ /* 0x000fe200000e00ff */
[----:B------:R-:W-:Y:S02]  /*6a80*/  FADD.FTZ R149, R152, R149 ;  /* 0x0000009598957221 */ /* 0x000fe40000010000 */
[----:B------:R-:W-:Y:S01]  /*6a90*/  FADD.FTZ R7, -R151, R170 ;  /* 0x000000aa97077221 */ /* 0x000fe20000010100 */
[----:B------:R-:W0:Y:S01]  /*6aa0*/  SHFL.UP PT, R4, R155, 0x8, RZ ;  /* 0x050000009b047989 */ /* 0x000e2200000e00ff */
[----:B------:R-:W-:-:S02]  /*6ab0*/  FMUL.FTZ R144, R132, -R149 ;  /* 0x8000009584907220 */ /* 0x000fc40000410000 */
[----:B------:R-:W-:Y:S01]  /*6ac0*/  FMUL.FTZ R164, R189, -R164 ;  /* 0x800000a4bda47220 */ /* 0x000fe20000410000 */
[----:B------:R-:W1:Y:S01]  /*6ad0*/  SHFL.UP PT, R6, R5, 0x8, RZ ;  /* 0x0500000005067989 */ /* 0x000e6200000e00ff */
[-C--:B------:R-:W-:Y:S02]  /*6ae0*/  FMUL.FTZ R143, R132, -R7.reuse ;  /* 0x80000007848f7220 */ /* 0x080fe40000410000 */
[C---:B------:R-:W-:Y:S02]  /*6af0*/  FFMA.FTZ R170, R134.reuse, R7, R144 ;  /* 0x0000000786aa7223 */ /* 0x040fe40000010090 */
[----:B------:R-:W-:Y:S02]  /*6b00*/  FFMA.FTZ R7, R187, R162, -R164 ;  /* 0x000000a2bb077223 */ /* 0x000fe400000108a4 */
[----:B------:R-:W-:Y:S02]  /*6b10*/  FFMA.FTZ R159, R134, R149, -R143 ;  /* 0x00000095869f7223 */ /* 0x000fe4000001088f */
[----:B------:R-:W-:-:S02]  /*6b20*/  FMUL.FTZ R147, R194, -R145 ;  /* 0x80000091c2937220 */ /* 0x000fc40000410000 */
[C---:B------:R-:W-:Y:S02]  /*6b30*/  FMUL.FTZ R143, R103.reuse, R156 ;  /* 0x0000009c678f7220 */ /* 0x040fe40000410000 */
[----:B------:R-:W-:Y:S02]  /*6b40*/  FMUL.FTZ R144, R103, R154 ;  /* 0x0000009a67907220 */ /* 0x000fe40000410000 */
[-C--:B------:R-:W-:Y:S02]  /*6b50*/  FMUL.FTZ R149, R194, -R7.reuse ;  /* 0x80000007c2957220 */ /* 0x080fe40000410000 */
[----:B------:R-:W-:Y:S02]  /*6b60*/  FFMA.FTZ R150, R192, R7, -R147 ;  /* 0x00000007c0967223 */ /* 0x000fe40000010893 */
[----:B------:R-:W-:Y:S02]  /*6b70*/  FADD.FTZ R170, -R143, R170 ;  /* 0x000000aa8faa7221 */ /* 0x000fe40000010100 */
[----:B------:R-:W-:-:S02]  /*6b80*/  FADD.FTZ R159, R144, R159 ;  /* 0x0000009f909f7221 */ /* 0x000fc40000010000 */
[----:B------:R-:W-:Y:S02]  /*6b90*/  FFMA.FTZ R162, R192, R145, R149 ;  /* 0x00000091c0a27223 */ /* 0x000fe40000010095 */
[----:B------:R-:W-:Y:S02]  /*6ba0*/  FMUL.FTZ R145, R199, -R150 ;  /* 0x80000096c7917220 */ /* 0x000fe40000410000 */
[C---:B------:R-:W-:Y:S02]  /*6bb0*/  FMUL.FTZ R147, R135.reuse, -R170 ;  /* 0x800000aa87937220 */ /* 0x040fe40000410000 */
[----:B------:R-:W-:Y:S02]  /*6bc0*/  FMUL.FTZ R149, R135, -R159 ;  /* 0x8000009f87957220 */ /* 0x000fe40000410000 */
[-C--:B------:R-:W-:Y:S02]  /*6bd0*/  FMUL.FTZ R7, R199, -R162.reuse ;  /* 0x800000a2c7077220 */ /* 0x080fe40000410000 */
[----:B------:R-:W-:-:S02]  /*6be0*/  FFMA.FTZ R162, R197, R162, R145 ;  /* 0x000000a2c5a27223 */ /* 0x000fc40000010091 */
[C---:B------:R-:W-:Y:S02]  /*6bf0*/  FFMA.FTZ R159, R136.reuse, R159, -R147 ;  /* 0x0000009f889f7223 */ /* 0x040fe40000010893 */
[----:B------:R-:W-:Y:S02]  /*6c00*/  FFMA.FTZ R170, R136, R170, R149 ;  /* 0x000000aa88aa7223 */ /* 0x000fe40000010095 */
[----:B0-----:R-:W-:Y:S02]  /*6c10*/  FMUL.FTZ R145, R5, R4 ;  /* 0x0000000405917220 */ /* 0x001fe40000410000 */
[----:B------:R-:W-:Y:S02]  /*6c20*/  FFMA.FTZ R150, R197, R150, -R7 ;  /* 0x00000096c5967223 */ /* 0x000fe40000010807 */
[C---:B------:R-:W-:Y:S02]  /*6c30*/  FMUL.FTZ R149, R5.reuse, R146 ;  /* 0x0000009205957220 */ /* 0x040fe40000410000 */
[----:B------:R-:W-:-:S02]  /*6c40*/  FMUL.FTZ R147, R5, R148 ;  /* 0x0000009405937220 */ /* 0x000fc40000410000 */
[-C--:B-1----:R-:W-:Y:S02]  /*6c50*/  FMUL.FTZ R7, R5, R6.reuse ;  /* 0x0000000605077220 */ /* 0x082fe40000410000 */
[C---:B------:R-:W-:Y:S02]  /*6c60*/  FFMA.FTZ R6, R155.reuse, R6, R145 ;  /* 0x000000069b067223 */ /* 0x040fe40000010091 */
[C---:B------:R-:W-:Y:S02]  /*6c70*/  FFMA.FTZ R148, R155.reuse, R148, R149 ;  /* 0x000000949b947223 */ /* 0x040fe40000010095 */
[----:B------:R-:W-:Y:S01]  /*6c80*/  FFMA.FTZ R147, R155, R146, -R147 ;  /* 0x000000929b937223 */ /* 0x000fe20000010893 */
[----:B------:R-:W-:Y:S01]  /*6c90*/  FSEL R6, R5, R6, !P3 ;  /* 0x0000000605067208 */ /* 0x000fe20005800000 */
[----:B------:R-:W-:Y:S02]  /*6ca0*/  FMUL.FTZ R145, R102, R156 ;  /* 0x0000009c66917220 */ /* 0x000fe40000410000 */
[----:B------:R-:W-:-:S02]  /*6cb0*/  @P3 FFMA.FTZ R155, R155, R4, -R7 ;  /* 0x000000049b9b3223 */ /* 0x000fc40000010807 */
[----:B------:R-:W-:Y:S01]  /*6cc0*/  FMUL.FTZ R146, R102, R154 ;  /* 0x0000009a66927220 */ /* 0x000fe20000410000 */
[----:B------:R-:W-:Y:S01]  /*6cd0*/  SHFL.UP PT, R5, R6, 0x10, RZ ;  /* 0x0600000006057989 */ /* 0x000fe200000e00ff */
[----:B------:R-:W-:Y:S02]  /*6ce0*/  FADD.FTZ R170, -R145, R170 ;  /* 0x000000aa91aa7221 */ /* 0x000fe40000010100 */
[----:B------:R-:W-:Y:S01]  /*6cf0*/  @P3 FADD.FTZ R158, R158, R147 ;  /* 0x000000939e9e3221 */ /* 0x000fe20000010000 */
[----:B------:R-:W0:Y:S01]  /*6d00*/  SHFL.UP PT, R4, R155, 0x10, RZ ;  /* 0x060000009b047989 */ /* 0x000e2200000e00ff */
[----:B------:R-:W-:Y:S02]  /*6d10*/  FADD.FTZ R159, R146, R159 ;  /* 0x0000009f929f7221 */ /* 0x000fe40000010000 */
[----:B------:R-:W-:Y:S01]  /*6d20*/  FMUL.FTZ R163, R137, -R170 ;  /* 0x800000aa89a37220 */ /* 0x000fe20000410000 */
[----:B------:R-:W-:Y:S01]  /*6d30*/  SHFL.UP PT, R7, R158, 0x10, RZ ;  /* 0x060000009e077989 */ /* 0x000fe200000e00ff */
[----:B------:R-:W-:-:S02]  /*6d40*/  FMUL.FTZ R147, R195, -R162 ;  /* 0x800000a2c3937220 */ /* 0x000fc40000410000 */
[----:B------:R-:W-:Y:S01]  /*6d50*/  @P3 FADD.FTZ R157, R157, R148 ;  /* 0x000000949d9d3221 */ /* 0x000fe20000010000 */
[----:B------:R-:W-:Y:S01]  /*6d60*/  ISETP.GE.AND P3, PT, R58, 0x10, PT ;  /* 0x000000103a00780c */ /* 0x000fe20003f66270 */
[-C--:B------:R-:W-:Y:S02]  /*6d70*/  FMUL.FTZ R148, R195, -R150.reuse ;  /* 0x80000096c3947220 */ /* 0x080fe40000410000 */
[-C--:B------:R-:W-:Y:S01]  /*6d80*/  FMUL.FTZ R173, R137, -R159.reuse ;  /* 0x8000009f89ad7220 */ /* 0x080fe20000410000 */
[----:B------:R-:W1:Y:S01]  /*6d90*/  SHFL.UP PT, R149, R157, 0x10, RZ ;  /* 0x060000009d957989 */ /* 0x000e6200000e00ff */
[----:B------:R-:W-:Y:S02]  /*6da0*/  FFMA.FTZ R171, R138, R159, -R163 ;  /* 0x0000009f8aab7223 */ /* 0x000fe400000108a3 */
[C---:B------:R-:W-:Y:S02]  /*6db0*/  FFMA.FTZ R159, R153.reuse, R150, -R147 ;  /* 0x00000096999f7223 */ /* 0x040fe40000010893 */
[----:B------:R-:W-:-:S02]  /*6dc0*/  FFMA.FTZ R163, R153, R162, R148 ;  /* 0x000000a299a37223 */ /* 0x000fc40000010094 */
[C---:B------:R-:W-:Y:S02]  /*6dd0*/  FMUL.FTZ R148, R101.reuse, R154 ;  /* 0x0000009a65947220 */ /* 0x040fe40000410000 */
[----:B------:R-:W-:Y:S02]  /*6de0*/  FMUL.FTZ R162, R132, -R159 ;  /* 0x8000009f84a27220 */ /* 0x000fe40000410000 */
[----:B------:R-:W-:Y:S02]  /*6df0*/  FFMA.FTZ R170, R138, R170, R173 ;  /* 0x000000aa8aaa7223 */ /* 0x000fe400000100ad */
[----:B------:R-:W-:Y:S02]  /*6e00*/  FMUL.FTZ R147, R101, R156 ;  /* 0x0000009c65937220 */ /* 0x000fe40000410000 */
[----:B------:R-:W-:Y:S02]  /*6e10*/  FMUL.FTZ R150, R132, -R163 ;  /* 0x800000a384967220 */ /* 0x000fe40000410000 */
[----:B------:R-:W-:-:S02]  /*6e20*/  FADD.FTZ R171, R148, R171 ;  /* 0x000000ab94ab7221 */ /* 0x000fc40000010000 */
[C---:B------:R-:W-:Y:S02]  /*6e30*/  FFMA.FTZ R163, R134.reuse, R163, R162 ;  /* 0x000000a386a37223 */ /* 0x040fe400000100a2 */
[----:B------:R-:W-:Y:S02]  /*6e40*/  FADD.FTZ R170, -R147, R170 ;  /* 0x000000aa93aa7221 */ /* 0x000fe40000010100 */
[----:B------:R-:W-:Y:S02]  /*6e50*/  FFMA.FTZ R159, R134, R159, -R150 ;  /* 0x0000009f869f7223 */ /* 0x000fe40000010896 */
[----:B------:R-:W-:Y:S02]  /*6e60*/  FMUL.FTZ R177, R139, -R171 ;  /* 0x800000ab8bb17220 */ /* 0x000fe40000410000 */
[----:B------:R-:W-:Y:S02]  /*6e70*/  FMUL.FTZ R150, R135, -R163 ;  /* 0x800000a387967220 */ /* 0x000fe40000410000 */
[----:B------:R-:W-:-:S02]  /*6e80*/  FMUL.FTZ R162, R139, -R170 ;  /* 0x800000aa8ba27220 */ /* 0x000fc40000410000 */
[----:B------:R-:W-:Y:S02]  /*6e90*/  FFMA.FTZ R172, R140, R170, R177 ;  /* 0x000000aa8cac7223 */ /* 0x000fe400000100b1 */
[----:B------:R-:W-:Y:S02]  /*6ea0*/  FFMA.FTZ R170, R136, R159, -R150 ;  /* 0x0000009f88aa7223 */ /* 0x000fe40000010896 */
[----:B0-----:R-:W-:Y:S02]  /*6eb0*/  FMUL.FTZ R150, R6, R4 ;  /* 0x0000000406967220 */ /* 0x001fe40000410000 */
[----:B------:R-:W-:Y:S02]  /*6ec0*/  FFMA.FTZ R173, R140, R171, -R162 ;  /* 0x000000ab8cad7223 */ /* 0x000fe400000108a2 */
[----:B------:R-:W-:Y:S02]  /*6ed0*/  FMUL.FTZ R171, R135, -R159 ;  /* 0x8000009f87ab7220 */ /* 0x000fe40000410000 */
[----:B------:R-:W-:-:S02]  /*6ee0*/  FFMA.FTZ R159, R155, R5, R150 ;  /* 0x000000059b9f7223 */ /* 0x000fc40000010096 */
[C---:B-1----:R-:W-:Y:S02]  /*6ef0*/  FMUL.FTZ R162, R6.reuse, R149 ;  /* 0x0000009506a27220 */ /* 0x042fe40000410000 */
[C---:B------:R-:W-:Y:S01]  /*6f00*/  FMUL.FTZ R164, R6.reuse, R7 ;  /* 0x0000000706a47220 */ /* 0x040fe20000410000 */
[C---:B------:R-:W-:Y:S01]  /*6f10*/  FSEL R159, R6.reuse, R159, !P3 ;  /* 0x0000009f069f7208 */ /* 0x040fe20005800000 */
[----:B------:R-:W-:Y:S02]  /*6f20*/  FMUL.FTZ R5, R6, R5 ;  /* 0x0000000506057220 */ /* 0x000fe40000410000 */
[C---:B------:R-:W-:Y:S02]  /*6f30*/  FFMA.FTZ R7, R155.reuse, R7, -R162 ;  /* 0x000000079b077223 */ /* 0x040fe400000108a2 */
[C---:B------:R-:W-:Y:S01]  /*6f40*/  FFMA.FTZ R164, R155.reuse, R149, R164 ;  /* 0x000000959ba47223 */ /* 0x040fe200000100a4 */
[----:B------:R0:W-:Y:S01]  /*6f50*/  SHFL.IDX PT, R162, R13, RZ, 0x1f ;  /* 0x00001fff0da27589 */ /* 0x0001e200000e0000 */
[----:B------:R-:W-:Y:S01]  /*6f60*/  @P3 FFMA.FTZ R155, R155, R4, -R5 ;  /* 0x000000049b9b3223 */ /* 0x000fe20000010805 */
[----:B------:R-:W-:Y:S01]  /*6f70*/  HFMA2.MMA R5, -RZ, RZ, 0, 0 ;  /* 0x00000000ff057435 */ /* 0x000fe200000001ff */
[----:B------:R-:W-:Y:S01]  /*6f80*/  @P3 FADD.FTZ R158, R158, R7 ;  /* 0x000000079e9e3221 */ /* 0x000fe20000010000 */
[----:B------:R-:W1:Y:S01]  /*6f90*/  SHFL.UP PT, R159, R159, 0x1, RZ ;  /* 0x042000009f9f7989 */ /* 0x000e6200000e00ff */
[----:B------:R-:W-:Y:S01]  /*6fa0*/  @P3 FADD.FTZ R157, R157, R164 ;  /* 0x000000a49d9d3221 */ /* 0x000fe20000010000 */
[----:B------:R-:W-:Y:S01]  /*6fb0*/  MOV R4, 0x3f800000 ;  /* 0x3f80000000047802 */ /* 0x000fe20000000f00 */
[----:B------:R-:W-:Y:S01]  /*6fc0*/  FFMA.FTZ R171, R136, R163, R171 ;  /* 0x000000a388ab7223 */ /* 0x000fe200000100ab */
[----:B------:R-:W2:Y:S01]  /*6fd0*/  SHFL.UP PT, R155, R155, 0x1, RZ ;  /* 0x042000009b9b7989 */ /* 0x000ea200000e00ff */
[C---:B------:R-:W-:Y:S01]  /*6fe0*/  FMUL.FTZ R163, R137.reuse, -R170 ;  /* 0x800000aa89a37220 */ /* 0x040fe20000410000 */
[----:B------:R-:W-:Y:S01]  /*6ff0*/  CS2R R6, SRZ ;  /* 0x0000000000067805 */ /* 0x000fe2000001ff00 */
[-C--:B0-----:R-:W-:Y:S01]  /*7000*/  FMUL.FTZ R13, R137, -R171.reuse ;  /* 0x800000ab890d7220 */ /* 0x081fe20000410000 */
[----:B------:R-:W0:Y:S01]  /*7010*/  SHFL.UP PT, R158, R158, 0x1, RZ ;  /* 0x042000009e9e7989 */ /* 0x000e2200000e00ff */
[----:B------:R-:W-:-:S02]  /*7020*/  FFMA.FTZ R163, R138, R171, R163 ;  /* 0x000000ab8aa37223 */ /* 0x000fc400000100a3 */
[----:B------:R-:W-:Y:S01]  /*7030*/  FFMA.FTZ R13, R138, R170, -R13 ;  /* 0x000000aa8a0d7223 */ /* 0x000fe2000001080d */
[----:B------:R-:W3:Y:S01]  /*7040*/  SHFL.UP PT, R157, R157, 0x1, RZ ;  /* 0x042000009d9d7989 */ /* 0x000ee200000e00ff */
[----:B------:R-:W-:Y:S02]  /*7050*/  FMUL.FTZ R164, R139, -R163 ;  /* 0x800000a38ba47220 */ /* 0x000fe40000410000 */
[C---:B------:R-:W-:Y:S01]  /*7060*/  FMUL.FTZ R149, R99.reuse, R156 ;  /* 0x0000009c63957220 */ /* 0x040fe20000410000 */
[----:B------:R-:W4:Y:S01]  /*7070*/  @!P0 LDS.128 R4, [UR7+0x1980] ;  /* 0x00198007ff048984 */ /* 0x000f220008000c00 */
[----:B------:R-:W-:Y:S01]  /*7080*/  FMUL.FTZ R150, R99, R154 ;  /* 0x0000009a63967220 */ /* 0x000fe20000410000 */
[----:B------:R-:W-:Y:S01]  /*7090*/  ISETP.NE.AND P0, PT, R200, 0x1f, PT ;  /* 0x0000001fc800780c */ /* 0x000fe20003f05270 */
[-C--:B------:R-:W-:Y:S02]  /*70a0*/  FMUL.FTZ R170, R139, -R13.reuse ;  /* 0x8000000d8baa7220 */ /* 0x080fe40000410000 */
[----:B------:R-:W-:-:S02]  /*70b0*/  FFMA.FTZ R211, R140, R13, -R164 ;  /* 0x0000000d8cd37223 */ /* 0x000fc400000108a4 */
[----:B------:R-:W-:Y:S02]  /*70c0*/  FADD.FTZ R172, -R149, R172 ;  /* 0x000000ac95ac7221 */ /* 0x000fe40000010100 */
[C---:B-1----:R-:W-:Y:S02]  /*70d0*/  FMUL.FTZ R13, R159.reuse, R162 ;  /* 0x000000a29f0d7220 */ /* 0x042fe40000410000 */
[----:B------:R-:W-:Y:S02]  /*70e0*/  FMUL.FTZ R159, R159, R12 ;  /* 0x0000000c9f9f7220 */ /* 0x000fe40000410000 */
[----:B------:R-:W-:Y:S02]  /*70f0*/  FADD.FTZ R173, R150, R173 ;  /* 0x000000ad96ad7221 */ /* 0x000fe40000010000 */
[----:B------:R-:W-:Y:S02]  /*7100*/  FMUL.FTZ R171, R141, -R172 ;  /* 0x800000ac8dab7220 */ /* 0x000fe40000410000 */
[----:B--2---:R-:W-:-:S02]  /*7110*/  FFMA.FTZ R13, R155, R12, -R13 ;  /* 0x0000000c9b0d7223 */ /* 0x004fc4000001080d */
[----:B------:R-:W-:Y:S02]  /*7120*/  FFMA.FTZ R164, R155, R162, R159 ;  /* 0x000000a29ba47223 */ /* 0x000fe4000001009f */
[----:B------:R-:W-:Y:S02]  /*7130*/  FMUL.FTZ R177, R141, -R173 ;  /* 0x800000ad8db17220 */ /* 0x000fe40000410000 */
[----:B------:R-:W-:Y:S02]  /*7140*/  FFMA.FTZ R170, R140, R163, R170 ;  /* 0x000000a38caa7223 */ /* 0x000fe400000100aa */
[----:B------:R-:W-:Y:S02]  /*7150*/  FFMA.FTZ R212, R142, R173, -R171 ;  /* 0x000000ad8ed47223 */ /* 0x000fe400000108ab */
[----:B0-----:R-:W-:Y:S02]  /*7160*/  @P1 FADD.FTZ R12, R158, R13 ;  /* 0x0000000d9e0c1221 */ /* 0x001fe40000010000 */
[----:B---3--:R-:W-:Y:S01]  /*7170*/  @P1 FADD.FTZ R162, R157, R164 ;  /* 0x000000a49da21221 */ /* 0x008fe20000010000 */
[----:B------:R-:W-:Y:S01]  /*7180*/  ISETP.GT.U32.AND P1, PT, R200, 0x1d, PT ;  /* 0x0000001dc800780c */ /* 0x000fe20003f24070 */
[----:B------:R-:W-:-:S02]  /*7190*/  FFMA.FTZ R172, R142, R172, R177 ;  /* 0x000000ac8eac7223 */ /* 0x000fc400000100b1 */
[C---:B------:R-:W-:Y:S02]  /*71a0*/  FMUL.FTZ R163, R141.reuse, -R170 ;  /* 0x800000aa8da37220 */ /* 0x040fe40000410000 */
[-C--:B------:R-:W-:Y:S02]  /*71b0*/  FMUL.FTZ R171, R141, -R211.reuse ;  /* 0x800000d38dab7220 */ /* 0x080fe40000410000 */
[C---:B------:R-:W-:Y:S02]  /*71c0*/  FMUL.FTZ R13, R97.reuse, R154 ;  /* 0x0000009a610d7220 */ /* 0x040fe40000410000 */
[----:B------:R-:W-:Y:S02]  /*71d0*/  FMUL.FTZ R157, R97, R156 ;  /* 0x0000009c619d7220 */ /* 0x000fe40000410000 */
[C---:B------:R-:W-:Y:S02]  /*71e0*/  FFMA.FTZ R211, R142.reuse, R211, -R163 ;  /* 0x000000d38ed37223 */ /* 0x040fe400000108a3 */
[----:B------:R-:W-:-:S02]  /*71f0*/  FFMA.FTZ R214, R142, R170, R171 ;  /* 0x000000aa8ed67223 */ /* 0x000fc400000100ab */
[----:B------:R-:W-:Y:S01]  /*7200*/  FADD.FTZ R212, R13, R212 ;  /* 0x000000d40dd47221 */ /* 0x000fe20000010000 */
[----:B------:R0:W1:Y:S01]  /*7210*/  SHFL.DOWN PT, R163, R211, 0x1, 0x1f ;  /* 0x08201f00d3a37f89 */ /* 0x00006200000e0000 */
[----:B------:R-:W-:Y:S02]  /*7220*/  FADD.FTZ R213, -R157, R172 ;  /* 0x000000ac9dd57221 */ /* 0x000fe40000010100 */
[C---:B------:R-:W-:Y:S01]  /*7230*/  FMUL.FTZ R155, R9.reuse, R162 ;  /* 0x000000a2099b7220 */ /* 0x040fe20000410000 */
[----:B------:R0:W2:Y:S01]  /*7240*/  SHFL.DOWN PT, R171, R214, 0x1, 0x1f ;  /* 0x08201f00d6ab7f89 */ /* 0x0000a200000e0000 */
[-C--:B------:R-:W-:Y:S02]  /*7250*/  FMUL.FTZ R9, R9, R12.reuse ;  /* 0x0000000c09097220 */ /* 0x080fe40000410000 */
[----:B------:R-:W-:Y:S01]  /*7260*/  FFMA.FTZ R155, R8, R12, -R155 ;  /* 0x0000000c089b7223 */ /* 0x000fe2000001089b */
[----:B------:R0:W3:Y:S04]  /*7270*/  SHFL.DOWN PT, R159, R212, 0x1, 0x1f ;  /* 0x08201f00d49f7f89 */ /* 0x0000e800000e0000 */
[----:B------:R0:W0:Y:S01]  /*7280*/  SHFL.DOWN PT, R173, R213, 0x1, 0x1f ;  /* 0x08201f00d5ad7f89 */ /* 0x00002200000e0000 */
[----:B------:R-:W-:Y:S05]  /*7290*/  @!P0 BRA `(.L_x_8204) ;  /* 0x000000b000008947 */ /* 0x000fea0003800000 */
[C---:B--2-4-:R-:W-:Y:S02]  /*72a0*/  FMUL.FTZ R12, R214.reuse, R171 ;  /* 0x000000abd60c7220 */ /* 0x054fe40000410000 */
[----:B0-----:R-:W-:-:S02]  /*72b0*/  FMUL.FTZ R154, R214, R173 ;  /* 0x000000add69a7220 */ /* 0x001fc40000410000 */
[C---:B---3--:R-:W-:Y:S02]  /*72c0*/  FMUL.FTZ R156, R214.reuse, R159 ;  /* 0x0000009fd69c7220 */ /* 0x048fe40000410000 */
        /* <DEDUP_REMOVED lines=8> */
.L_x_8204:
[----:B----4-:R-:W-:Y:S05]  /*7350*/  BSYNC B0 ;  /* 0x0000000000007941 */ /* 0x010fea0003800000 */
.L_x_8203:
[----:B------:R-:W-:Y:S01]  /*7360*/  FFMA.FTZ R9, R8, R162, R9 ;  /* 0x000000a208097223 */ /* 0x000fe20000010009 */
[----:B---3--:R3:W4:Y:S01]  /*7370*/  SHFL.DOWN PT, R159, R214, 0x2, 0x1f ;  /* 0x08401f00d69f7f89 */ /* 0x00872200000e0000 */
[----:B------:R-:W-:Y:S01]  /*7380*/  FADD.FTZ R160, R160, R155 ;  /* 0x0000009ba0a07221 */ /* 0x000fe20000010000 */
[----:B------:R-:W-:Y:S01]  /*7390*/  BSSY B0, `(.L_x_8205) ;  /* 0x0000011000007945 */ /* 0x000fe20003800000 */
[----:B------:R-:W-:Y:S01]  /*73a0*/  FADD.FTZ R154, RZ, R9 ;  /* 0x00000009ff9a7221 */ /* 0x000fe20000010000 */
[----:B------:R3:W2:Y:S04]  /*73b0*/  SHFL.DOWN PT, R155, R211, 0x2, 0x1f ;  /* 0x08401f00d39b7f89 */ /* 0x0006a800000e0000 */
[----:B-1----:R3:W1:Y:S04]  /*73c0*/  SHFL.DOWN PT, R163, R212, 0x2, 0x1f ;  /* 0x08401f00d4a37f89 */ /* 0x00266800000e0000 */
[----:B--2---:R3:W2:Y:S01]  /*73d0*/  SHFL.DOWN PT, R171, R213, 0x2, 0x1f ;  /* 0x08401f00d5ab7f89 */ /* 0x0046a200000e0000 */
[----:B------:R-:W-:Y:S05]  /*73e0*/  @P1 BRA `(.L_x_8206) ;  /* 0x000000b000001947 */ /* 0x000fea0003800000 */
[C---:B----4-:R-:W-:Y:S02]  /*73f0*/  FMUL.FTZ R8, R214.reuse, R159 ;  /* 0x0000009fd6087220 */ /* 0x050fe40000410000 */
[----:B--2---:R-:W-:-:S02]  /*7400*/  FMUL.FTZ R12, R214, R171 ;  /* 0x000000abd60c7220 */ /* 0x004fc40000410000 */
[C---:B-1----:R-:W-:Y:S02]  /*7410*/  FMUL.FTZ R156, R214.reuse, R163 ;  /* 0x000000a3d69c7220 */ /* 0x042fe40000410000 */
        /* <DEDUP_REMOVED lines=8> */
.L_x_8206:
[----:B------:R-:W-:Y:S05]  /*74a0*/  BSYNC B0 ;  /* 0x0000000000007941 */ /* 0x000fea0003800000 */
.L_x_8205:
[----:B------:R-:W-:Y:S01]  /*74b0*/  ISETP.GT.U32.AND P0, PT, R200, 0x1b, PT ;  /* 0x0000001bc800780c */ /* 0x000fe20003f04070 */
[C---:B------:R-:W-:Y:S01]  /*74c0*/  FMUL.FTZ R155, R141.reuse, R160 ;  /* 0x000000a08d9b7220 */ /* 0x040fe20000410000 */
[----:B----4-:R4:W3:Y:S01]  /*74d0*/  SHFL.DOWN PT, R159, R211, 0x4, 0x1f ;  /* 0x08801f00d39f7f89 */ /* 0x0108e200000e0000 */
[-C--:B------:R-:W-:Y:S01]  /*74e0*/  FMUL.FTZ R9, R141, R154.reuse ;  /* 0x0000009a8d097220 */ /* 0x080fe20000410000 */
[----:B------:R-:W-:Y:S01]  /*74f0*/  BSSY B0, `(.L_x_8207) ;  /* 0x0000016000007945 */ /* 0x000fe20003800000 */
[C---:B------:R-:W-:Y:S01]  /*7500*/  FFMA.FTZ R155, R142.reuse, R154, R155 ;  /* 0x0000009a8e9b7223 */ /* 0x040fe2000001009b */
[----:B-1----:R4:W1:Y:S01]  /*7510*/  SHFL.DOWN PT, R163, R214, 0x4, 0x1f ;  /* 0x08801f00d6a37f89 */ /* 0x00286200000e0000 */
[----:B------:R-:W-:Y:S01]  /*7520*/  FFMA.FTZ R9, R142, R160, -R9 ;  /* 0x000000a08e097223 */ /* 0x000fe20000010809 */
[C---:B------:R-:W-:Y:S01]  /*7530*/  ISETP.GT.U32.AND P1, PT, R200.reuse, 0x17, PT ;  /* 0x00000017c800780c */ /* 0x040fe20003f24070 */
[----:B------:R-:W-:Y:S01]  /*7540*/  FADD.FTZ R156, RZ, R155 ;  /* 0x0000009bff9c7221 */ /* 0x000fe20000010000 */
[----:B--2---:R4:W2:Y:S01]  /*7550*/  SHFL.DOWN PT, R171, R212, 0x4, 0x1f ;  /* 0x08801f00d4ab7f89 */ /* 0x0048a200000e0000 */
[----:B------:R-:W-:Y:S01]  /*7560*/  ISETP.GT.U32.AND P3, PT, R200, 0xf, PT ;  /* 0x0000000fc800780c */ /* 0x000fe20003f64070 */
[----:B------:R-:W-:-:S02]  /*7570*/  FFMA.FTZ R162, R129, R22, R9 ;  /* 0x0000001681a27223 */ /* 0x000fc40000010009 */
[----:B------:R4:W0:Y:S01]  /*7580*/  SHFL.DOWN PT, R155, R213, 0x4, 0x1f ;  /* 0x08801f00d59b7f89 */ /* 0x00082200000e0000 */
[----:B------:R-:W-:Y:S05]  /*7590*/  @P0 BRA `(.L_x_8208) ;  /* 0x000000b000000947 */ /* 0x000fea0003800000 */
[C---:B-1----:R-:W-:Y:S02]  /*75a0*/  FMUL.FTZ R8, R214.reuse, R163 ;  /* 0x000000a3d6087220 */ /* 0x042fe40000410000 */
[C---:B0-----:R-:W-:Y:S02]  /*75b0*/  FMUL.FTZ R12, R214.reuse, R155 ;  /* 0x0000009bd60c7220 */ /* 0x041fe40000410000 */
[C---:B--2---:R-:W-:Y:S02]  /*75c0*/  FMUL.FTZ R158, R214.reuse, R171 ;  /* 0x000000abd69e7220 */ /* 0x044fe40000410000 */
[-C--:B---34-:R-:W-:Y:S02]  /*75d0*/  FMUL.FTZ R214, R214, R159.reuse ;  /* 0x0000009fd6d67220 */ /* 0x098fe40000410000 */
[C---:B------:R-:W-:Y:S02]  /*75e0*/  FFMA.FTZ R8, R211.reuse, R159, -R8 ;  /* 0x0000009fd3087223 */ /* 0x040fe40000010808 */
[----:B------:R-:W-:-:S02]  /*75f0*/  FFMA.FTZ R9, R211, R171, -R12 ;  /* 0x000000abd3097223 */ /* 0x000fc4000001080c */
[C---:B------:R-:W-:Y:S02]  /*7600*/  FFMA.FTZ R158, R211.reuse, R155, R158 ;  /* 0x0000009bd39e7223 */ /* 0x040fe4000001009e */
[----:B------:R-:W-:Y:S01]  /*7610*/  FFMA.FTZ R214, R211, R163, R214 ;  /* 0x000000a3d3d67223 */ /* 0x000fe200000100d6 */
[----:B------:R-:W-:Y:S01]  /*7620*/  MOV R211, R8 ;  /* 0x0000000800d37202 */ /* 0x000fe20000000f00 */
[----:B------:R-:W-:Y:S02]  /*7630*/  FADD.FTZ R212, R212, R9 ;  /* 0x00000009d4d47221 */ /* 0x000fe40000010000 */
[----:B------:R-:W-:Y:S02]  /*7640*/  FADD.FTZ R213, R213, R158 ;  /* 0x0000009ed5d57221 */ /* 0x000fe40000010000 */
.L_x_8208:
[----:B------:R-:W-:Y:S05]  /*7650*/  BSYNC B0 ;  /* 0x0000000000007941 */ /* 0x000fea0003800000 */
.L_x_8207:
[----:B-1----:R1:W4:Y:S01]  /*7660*/  SHFL.DOWN PT, R163, R211, 0x8, 0x1f ;  /* 0x09001f00d3a37f89 */ /* 0x00232200000e0000 */
[----:B------:R-:W-:Y:S01]  /*7670*/  BSSY B0, `(.L_x_8209) ;  /* 0x0000012000007945 */ /* 0x000fe20003800000 */
[C---:B------:R-:W-:Y:S02]  /*7680*/  FMUL.FTZ R9, R139.reuse, R156 ;  /* 0x0000009c8b097220 */ /* 0x040fe40000410000 */
[----:B--2---:R1:W2:Y:S01]  /*7690*/  SHFL.DOWN PT, R171, R214, 0x8, 0x1f ;  /* 0x09001f00d6ab7f89 */ /* 0x0042a200000e0000 */
[----:B0-----:R-:W-:-:S03]  /*76a0*/  FMUL.FTZ R155, R139, R162 ;  /* 0x000000a28b9b7220 */ /* 0x001fc60000410000 */
[----:B---3--:R1:W0:Y:S04]  /*76b0*/  SHFL.DOWN PT, R159, R212, 0x8, 0x1f ;  /* 0x09001f00d49f7f89 */ /* 0x00822800000e0000 */
[----:B------:R1:W3:Y:S01]  /*76c0*/  SHFL.DOWN PT, R173, R213, 0x8, 0x1f ;  /* 0x09001f00d5ad7f89 */ /* 0x0002e200000e0000 */
[----:B------:R-:W-:Y:S05]  /*76d0*/  @P1 BRA `(.L_x_8210) ;  /* 0x000000b000001947 */ /* 0x000fea0003800000 */
[C---:B--2---:R-:W-:Y:S02]  /*76e0*/  FMUL.FTZ R8, R214.reuse, R171 ;  /* 0x000000abd6087220 */ /* 0x044fe40000410000 */
[C---:B---3--:R-:W-:Y:S02]  /*76f0*/  FMUL.FTZ R12, R214.reuse, R173 ;  /* 0x000000add60c7220 */ /* 0x048fe40000410000 */
[C---:B0-----:R-:W-:Y:S02]  /*7700*/  FMUL.FTZ R158, R214.reuse, R159 ;  /* 0x0000009fd69e7220 */ /* 0x041fe40000410000 */
[----:B-1--4-:R-:W-:-:S02]  /*7710*/  FMUL.FTZ R214, R214, R163 ;  /* 0x000000a3d6d67220 */ /* 0x012fc40000410000 */
[C---:B------:R-:W-:Y:S02]  /*7720*/  FFMA.FTZ R8, R211.reuse, R163, -R8 ;  /* 0x000000a3d3087223 */ /* 0x040fe40000010808 */
[C---:B------:R-:W-:Y:S02]  /*7730*/  FFMA.FTZ R159, R211.reuse, R159, -R12 ;  /* 0x0000009fd39f7223 */ /* 0x040fe4000001080c */
[C---:B------:R-:W-:Y:S02]  /*7740*/  FFMA.FTZ R158, R211.reuse, R173, R158 ;  /* 0x000000add39e7223 */ /* 0x040fe4000001009e */
[----:B------:R-:W-:Y:S01]  /*7750*/  FFMA.FTZ R214, R211, R171, R214 ;  /* 0x000000abd3d67223 */ /* 0x000fe200000100d6 */
[----:B------:R-:W-:Y:S01]  /*7760*/  MOV R211, R8 ;  /* 0x0000000800d37202 */ /* 0x000fe20000000f00 */
[----:B------:R-:W-:Y:S02]  /*7770*/  FADD.FTZ R212, R212, R159 ;  /* 0x0000009fd4d47221 */ /* 0x000fe40000010000 */
[----:B------:R-:W-:-:S02]  /*7780*/  FADD.FTZ R213, R213, R158 ;  /* 0x0000009ed5d57221 */ /* 0x000fc40000010000 */
.L_x_8210:
[----:B------:R-:W-:Y:S05]  /*7790*/  BSYNC B0 ;  /* 0x0000000000007941 */ /* 0x000fea0003800000 */
.L_x_8209:
[C---:B------:R-:W-:Y:S01]  /*77a0*/  FFMA.FTZ R12, R140.reuse, R156, R155 ;  /* 0x0000009c8c0c7223 */ /* 0x040fe2000001009b */
[----:B0-----:R0:W1:Y:S01]  /*77b0*/  SHFL.DOWN PT, R159, R211, 0x10, 0x1f ;  /* 0x0a001f00d39f7f89 */ /* 0x00106200000e0000 */
[----:B------:R-:W-:Y:S01]  /*77c0*/  BSSY B0, `(.L_x_8211) ;  /* 0x0000011000007945 */ /* 0x000fe20003800000 */
[----:B------:R-:W-:-:S02]  /*77d0*/  FFMA.FTZ R9, R140, R162, -R9 ;  /* 0x000000a28c097223 */ /* 0x000fc40000010809 */
[----:B----4-:R0:W4:Y:S04]  /*77e0*/  SHFL.DOWN PT, R163, R214, 0x10, 0x1f ;  /* 0x0a001f00d6a37f89 */ /* 0x01012800000e0000 */
[----:B------:R0:W3:Y:S04]  /*77f0*/  SHFL.DOWN PT, R155, R212, 0x10, 0x1f ;  /* 0x0a001f00d49b7f89 */ /* 0x0000e800000e0000 */
[----:B--2---:R0:W2:Y:S01]  /*7800*/  SHFL.DOWN PT, R171, R213, 0x10, 0x1f ;  /* 0x0a001f00d5ab7f89 */ /* 0x0040a200000e0000 */
[----:B------:R-:W-:Y:S05]  /*7810*/  @P3 BRA `(.L_x_8212) ;  /* 0x000000b000003947 */ /* 0x000fea0003800000 */
[C---:B----4-:R-:W-:Y:S02]  /*7820*/  FMUL.FTZ R8, R214.reuse, R163 ;  /* 0x000000a3d6087220 */ /* 0x050fe40000410000 */
[----:B--2---:R-:W-:-:S02]  /*7830*/  FMUL.FTZ R158, R214, R171 ;  /* 0x000000abd69e7220 */ /* 0x004fc40000410000 */
[C---:B---3--:R-:W-:Y:S02]  /*7840*/  FMUL.FTZ R164, R214.reuse, R155 ;  /* 0x0000009bd6a47220 */ /* 0x048fe40000410000 */
        /* <DEDUP_REMOVED lines=8> */
.L_x_8212:
[----:B------:R-:W-:Y:S05]  /*78d0*/  BSYNC B0 ;  /* 0x0000000000007941 */ /* 0x000fea0003800000 */
.L_x_8211:
[----:B------:R-:W-:Y:S01]  /*78e0*/  FFMA.FTZ R164, R122, R21, R9 ;  /* 0x000000157aa47223 */ /* 0x000fe20000010009 */
[----:B------:R-:W-:Y:S01]  /*78f0*/  SHFL.DOWN PT, R170, R214, 0x1, 0x1f ;  /* 0x08201f00d6aa7f89 */ /* 0x000fe200000e0000 */
[----:B------:R-:W-:Y:S01]  /*7900*/  FADD.FTZ R12, RZ, R12 ;  /* 0x0000000cff0c7221 */ /* 0x000fe20000010000 */
[C---:B------:R-:W-:Y:S01]  /*7910*/  ISETP.GT.AND P0, PT, R58.reuse, 0x1e, PT ;  /* 0x0000001e3a00780c */ /* 0x040fe20003f04270 */
[C---:B---3--:R-:W-:Y:S01]  /*7920*/  FMUL.FTZ R155, R137.reuse, R164 ;  /* 0x000000a4899b7220 */ /* 0x048fe20000410000 */
[----:B--2---:R-:W2:Y:S01]  /*7930*/  SHFL.IDX PT, R171, R6, RZ, 0x1f ;  /* 0x00001fff06ab7589 */ /* 0x004ea200000e0000 */
[-C--:B------:R-:W-:Y:S01]  /*7940*/  FMUL.FTZ R9, R137, R12.reuse ;  /* 0x0000000c89097220 */ /* 0x080fe20000410000 */
[----:B------:R-:W-:Y:S01]  /*7950*/  ISETP.NE.AND P1, PT, R58, RZ, PT ;  /* 0x000000ff3a00720c */ /* 0x000fe20003f25270 */
[C---:B------:R-:W-:Y:S01]  /*7960*/  FFMA.FTZ R155, R138.reuse, R12, R155 ;  /* 0x0000000c8a9b7223 */ /* 0x040fe2000001009b */
[----:B------:R-:W3:Y:S01]  /*7970*/  SHFL.IDX PT, R172, R7, RZ, 0x1f ;  /* 0x00001fff07ac7589 */ /* 0x000ee200000e0000 */
[----:B----4-:R-:W-:Y:S01]  /*7980*/  FFMA.FTZ R163, R138, R164, -R9 ;  /* 0x000000a48aa37223 */ /* 0x010fe20000010809 */
[----:B------:R-:W-:Y:S01]  /*7990*/  BSSY B0, `(.L_x_8213) ;  /* 0x0000241000007945 */ /* 0x000fe20003800000 */
[----:B------:R-:W-:Y:S01]  /*79a0*/  FADD.FTZ R9, RZ, R155 ;  /* 0x0000009bff097221 */ /* 0x000fe20000010000 */
[----:B------:R-:W4:Y:S01]  /*79b0*/  SHFL.DOWN PT, R177, R211, 0x1, 0x1f ;  /* 0x08201f00d3b17f89 */ /* 0x000f2200000e0000 */
[----:B------:R-:W-:-:S02]  /*79c0*/  FFMA.FTZ R163, R127, R20, R163 ;  /* 0x000000147fa37223 */ /* 0x000fc400000100a3 */
[C---:B------:R-:W-:Y:S01]  /*79d0*/  FMUL.FTZ R8, R135.reuse, R9 ;  /* 0x0000000987087220 */ /* 0x040fe20000410000 */
[----:B------:R-:W5:Y:S01]  /*79e0*/  SHFL.DOWN PT, R215, R213, 0x1, 0x1f ;  /* 0x08201f00d5d77f89 */ /* 0x000f6200000e0000 */
[-C--:B------:R-:W-:Y:S02]  /*79f0*/  FMUL.FTZ R155, R135, R163.reuse ;  /* 0x000000a3879b7220 */ /* 0x080fe40000410000 */
[C---:B------:R-:W-:Y:S01]  /*7a00*/  FFMA.FTZ R8, R136.reuse, R163, -R8 ;  /* 0x000000a388087223 */ /* 0x040fe20000010808 */
[----:B------:R-:W0:Y:S01]  /*7a10*/  SHFL.DOWN PT, R180, R212, 0x1, 0x1f ;  /* 0x08201f00d4b47f89 */ /* 0x000e2200000e0000 */
[----:B------:R-:W-:Y:S02]  /*7a20*/  FFMA.FTZ R155, R136, R9, R155 ;  /* 0x00000009889b7223 */ /* 0x000fe4000001009b */
[----:B-1----:R-:W-:Y:S01]  /*7a30*/  FFMA.FTZ R159, R120, R19, R8 ;  /* 0x00000013789f7223 */ /* 0x002fe20000010008 */
[----:B0-----:R-:W0:Y:S01]  /*7a40*/  SHFL.IDX PT, R214, R214, RZ, 0x1f ;  /* 0x00001fffd6d67589 */ /* 0x001e2200000e0000 */
[----:B------:R-:W-:-:S02]  /*7a50*/  FADD.FTZ R155, RZ, R155 ;  /* 0x0000009bff9b7221 */ /* 0x000fc40000010000 */
[----:B------:R-:W-:Y:S01]  /*7a60*/  FMUL.FTZ R158, R132, R159 ;  /* 0x0000009f849e7220 */ /* 0x000fe20000410000 */
[----:B------:R-:W1:Y:S01]  /*7a70*/  SHFL.IDX PT, R211, R211, RZ, 0x1f ;  /* 0x00001fffd3d37589 */ /* 0x000e6200000e0000 */
[----:B--2---:R-:W-:Y:S02]  /*7a80*/  @P2 FMUL.FTZ R173, R170, R171 ;  /* 0x000000abaaad2220 */ /* 0x004fe40000410000 */
        /* <DEDUP_REMOVED lines=9> */
[----:B------:R-:W-:Y:S01]  /*7b20*/  @P2 FADD.FTZ R171, R180, R173 ;  /* 0x000000adb4ab2221 */ /* 0x000fe20000010000 */
[----:B------:R-:W-:Y:S01]  /*7b30*/  ISETP.NE.AND P2, PT, R60, RZ, PT ;  /* 0x000000ff3c00720c */ /* 0x000fe20003f45270 */
[----:B------:R-:W-:Y:S02]  /*7b40*/  FADD.FTZ R8, RZ, R170 ;  /* 0x000000aaff087221 */ /* 0x000fe40000010000 */
[----:B------:R-:W-:-:S02]  /*7b50*/  FFMA.FTZ R158, R125, R18, R158 ;  /* 0x000000127d9e7223 */ /* 0x000fc4000001009e */
[CC--:B------:R-:W-:Y:S02]  /*7b60*/  FMUL.FTZ R173, R172.reuse, -R11.reuse ;  /* 0x8000000bacad7220 */ /* 0x0c0fe40000410000 */
[----:B------:R-:W-:Y:S02]  /*7b70*/  FMUL.FTZ R177, R171, -R11 ;  /* 0x8000000babb17220 */ /* 0x000fe40000410000 */
        /* <DEDUP_REMOVED lines=59> */
[C---:B------:R-:W-:Y:S02]  /*7f30*/  FMUL.FTZ R216, R181.reuse, -R184 ;  /* 0x800000b8b5d87220 */ /* 0x040fe40000410000 */
        /* <DEDUP_REMOVED lines=18> */
[----:B------:R-:W-:Y:S02]  /*8060*/  FADD.FTZ R185, -R205, R190 ;  /* 0x000000becdb97221 */ /* 0x000fe40000010100 */
[----:B------:R-:W-:Y:S02]  /*8070*/  FADD.FTZ R183, R206, R201 ;  /* 0x000000c9ceb77221 */ /* 0x000fe40000010000 */
[----:B------:R-:W-:Y:S02]  /*8080*/  FADD.FTZ R188, RZ, R188 ;  /* 0x000000bcffbc7221 */ /* 0x000fe40000010000 */
[----:B------:R-:W-:-:S02]  /*8090*/  FMUL.FTZ R190, R189, -R185 ;  /* 0x800000b9bdbe7220 */ /* 0x000fc40000410000 */
[----:B------:R-:W-:Y:S02]  /*80a0*/  FFMA.FTZ R186, R131, R62, R186 ;  /* 0x0000003e83ba7223 */ /* 0x000fe400000100ba */
[-C--:B------:R-:W-:Y:S02]  /*80b0*/  FMUL.FTZ R220, R189, -R183.reuse ;  /* 0x800000b7bddc7220 */ /* 0x080fe40000410000 */
[----:B------:R-:W-:Y:S02]  /*80c0*/  FMUL.FTZ R189, R193, R188 ;  /* 0x000000bcc1bd7220 */ /* 0x000fe40000410000 */
[----:B------:R-:W-:Y:S02]  /*80d0*/  FFMA.FTZ R206, R187, R183, -R190 ;  /* 0x000000b7bbce7223 */ /* 0x000fe400000108be */
[----:B------:R-:W-:Y:S02]  /*80e0*/  FMUL.FTZ R193, R193, R186 ;  /* 0x000000bac1c17220 */ /* 0x000fe40000410000 */
[----:B------:R-:W-:-:S02]  /*80f0*/  FFMA.FTZ R187, R187, R185, R220 ;  /* 0x000000b9bbbb7223 */ /* 0x000fc400000100dc */
[----:B------:R-:W-:Y:S02]  /*8100*/  FFMA.FTZ R193, R191, R188, R193 ;  /* 0x000000bcbfc17223 */ /* 0x000fe400000100c1 */
[----:B------:R-:W-:Y:S02]  /*8110*/  FADD.FTZ R190, -R204, R187 ;  /* 0x000000bbccbe7221 */ /* 0x000fe40000010100 */
[----:B------:R-:W-:Y:S02]  /*8120*/  FADD.FTZ R187, R203, R206 ;  /* 0x000000cecbbb7221 */ /* 0x000fe40000010000 */
[----:B------:R-:W-:Y:S02]  /*8130*/  FFMA.FTZ R189, R191, R186, -R189 ;  /* 0x000000babfbd7223 */ /* 0x000fe400000108bd */
[----:B------:R-:W-:Y:S02]  /*8140*/  FADD.FTZ R191, RZ, R193 ;  /* 0x000000c1ffbf7221 */ /* 0x000fe40000010000 */
[----:B------:R-:W-:-:S02]  /*8150*/  FMUL.FTZ R201, R194, -R190 ;  /* 0x800000bec2c97220 */ /* 0x000fc40000410000 */
[----:B------:R-:W-:Y:S02]  /*8160*/  FMUL.FTZ R205, R194, -R187 ;  /* 0x800000bbc2cd7220 */ /* 0x000fe40000410000 */
[----:B------:R-:W-:Y:S02]  /*8170*/  FFMA.FTZ R189, R119, R64, R189 ;  /* 0x0000004077bd7223 */ /* 0x000fe400000100bd */
[----:B------:R-:W-:Y:S02]  /*8180*/  FMUL.FTZ R193, R202, R191 ;  /* 0x000000bfcac17220 */ /* 0x000fe40000410000 */
[C---:B------:R-:W-:Y:S02]  /*8190*/  FFMA.FTZ R203, R192.reuse, R187, -R201 ;  /* 0x000000bbc0cb7223 */ /* 0x040fe400000108c9 */
[----:B------:R-:W-:Y:S02]  /*81a0*/  FFMA.FTZ R205, R192, R190, R205 ;  /* 0x000000bec0cd7223 */ /* 0x000fe400000100cd */
[----:B------:R-:W-:-:S02]  /*81b0*/  FFMA.FTZ R201, R196, R189, -R193 ;  /* 0x000000bdc4c97223 */ /* 0x000fc400000108c1 */
[----:B------:R-:W-:Y:S02]  /*81c0*/  FADD.FTZ R192, R210, R203 ;  /* 0x000000cbd2c07221 */ /* 0x000fe40000010000 */
[----:B------:R-:W-:Y:S02]  /*81d0*/  FADD.FTZ R193, -R208, R205 ;  /* 0x000000cdd0c17221 */ /* 0x000fe40000010100 */
[----:B------:R-:W-:Y:S02]  /*81e0*/  FMUL.FTZ R202, R202, R189 ;  /* 0x000000bdcaca7220 */ /* 0x000fe40000410000 */
[C---:B------:R-:W-:Y:S02]  /*81f0*/  FMUL.FTZ R204, R199.reuse, -R192 ;  /* 0x800000c0c7cc7220 */ /* 0x040fe40000410000 */
[----:B------:R-:W-:Y:S02]  /*8200*/  FMUL.FTZ R199, R199, -R193 ;  /* 0x800000c1c7c77220 */ /* 0x000fe40000410000 */
[----:B------:R-:W-:-:S02]  /*8210*/  FFMA.FTZ R202, R196, R191, R202 ;  /* 0x000000bfc4ca7223 */ /* 0x000fc400000100ca */
[C---:B0-----:R-:W-:Y:S02]  /*8220*/  FMUL.FTZ R194, R214.reuse, R7 ;  /* 0x00000007d6c27220 */ /* 0x041fe40000410000 */
[----:B------:R-:W-:Y:S02]  /*8230*/  FMUL.FTZ R196, R214, R6 ;  /* 0x00000006d6c47220 */ /* 0x000fe40000410000 */
[C---:B------:R-:W-:Y:S02]  /*8240*/  FFMA.FTZ R208, R197.reuse, R193, R204 ;  /* 0x000000c1c5d07223 */ /* 0x040fe400000100cc */
[----:B------:R-:W-:Y:S02]  /*8250*/  FFMA.FTZ R206, R197, R192, -R199 ;  /* 0x000000c0c5ce7223 */ /* 0x000fe400000108c7 */
[C---:B-1----:R-:W-:Y:S02]  /*8260*/  FFMA.FTZ R199, R211.reuse, R6, -R194 ;  /* 0x00000006d3c77223 */ /* 0x042fe400000108c2 */
[----:B------:R-:W-:-:S02]  /*8270*/  FFMA.FTZ R204, R211, R7, R196 ;  /* 0x00000007d3cc7223 */ /* 0x000fc400000100c4 */
[----:B------:R-:W-:Y:S02]  /*8280*/  FADD.FTZ R194, -R209, R208 ;  /* 0x000000d0d1c27221 */ /* 0x000fe40000010100 */
[----:B------:R-:W-:Y:S02]  /*8290*/  FADD.FTZ R196, R207, R206 ;  /* 0x000000cecfc47221 */ /* 0x000fe40000010000 */
[C---:B------:R-:W-:Y:S02]  /*82a0*/  FMUL.FTZ R6, R214.reuse, R5 ;  /* 0x00000005d6067220 */ /* 0x040fe40000410000 */
[C---:B------:R-:W-:Y:S02]  /*82b0*/  FMUL.FTZ R7, R195.reuse, -R194 ;  /* 0x800000c2c3077220 */ /* 0x040fe40000410000 */
[----:B------:R-:W-:Y:S02]  /*82c0*/  FMUL.FTZ R195, R195, -R196 ;  /* 0x800000c4c3c37220 */ /* 0x000fe40000410000 */
[----:B------:R-:W-:-:S02]  /*82d0*/  FMUL.FTZ R214, R214, R4 ;  /* 0x00000004d6d67220 */ /* 0x000fc40000410000 */
[----:B------:R-:W-:Y:S02]  /*82e0*/  FFMA.FTZ R4, R211, R4, -R6 ;  /* 0x00000004d3047223 */ /* 0x000fe40000010806 */
[C---:B------:R-:W-:Y:S02]  /*82f0*/  FFMA.FTZ R7, R153.reuse, R196, -R7 ;  /* 0x000000c499077223 */ /* 0x040fe40000010807 */
[----:B------:R-:W-:Y:S02]  /*8300*/  FFMA.FTZ R6, R153, R194, R195 ;  /* 0x000000c299067223 */ /* 0x000fe400000100c3 */
[----:B------:R-:W-:Y:S02]  /*8310*/  FADD.FTZ R153, RZ, R202 ;  /* 0x000000caff997221 */ /* 0x000fe40000010000 */
[----:B------:R-:W-:Y:S02]  /*8320*/  FADD.FTZ R195, R152, R7 ;  /* 0x0000000798c37221 */ /* 0x000fe40000010000 */
[----:B------:R-:W-:-:S02]  /*8330*/  FFMA.FTZ R197, R117, R66, R201 ;  /* 0x0000004275c57223 */ /* 0x000fc400000100c9 */
[----:B------:R-:W-:Y:S02]  /*8340*/  FMUL.FTZ R152, R128, R153 ;  /* 0x0000009980987220 */ /* 0x000fe40000410000 */
[----:B------:R-:W-:Y:S02]  /*8350*/  FADD.FTZ R151, -R151, R6 ;  /* 0x0000000697977221 */ /* 0x000fe40000010100 */
[----:B--2---:R-:W-:Y:S02]  /*8360*/  FADD.FTZ R6, R212, R199 ;  /* 0x000000c7d4067221 */ /* 0x004fe40000010000 */
[-C--:B------:R-:W-:Y:S02]  /*8370*/  FMUL.FTZ R199, R128, R197.reuse ;  /* 0x000000c580c77220 */ /* 0x080fe40000410000 */
[----:B------:R-:W-:Y:S02]  /*8380*/  FFMA.FTZ R128, R130, R197, -R152 ;  /* 0x000000c582807223 */ /* 0x000fe40000010898 */
[----:B------:R-:W-:-:S02]  /*8390*/  FMUL.FTZ R152, R132, -R195 ;  /* 0x800000c384987220 */ /* 0x000fc40000410000 */
[----:B------:R-:W-:Y:S02]  /*83a0*/  FMUL.FTZ R132, R132, -R151 ;  /* 0x8000009784847220 */ /* 0x000fe40000410000 */
[----:B------:R-:W-:Y:S02]  /*83b0*/  FFMA.FTZ R130, R130, R153, R199 ;  /* 0x0000009982827223 */ /* 0x000fe400000100c7 */
[C---:B------:R-:W-:Y:S02]  /*83c0*/  FFMA.FTZ R152, R134.reuse, R151, R152 ;  /* 0x0000009786987223 */ /* 0x040fe40000010098 */
[----:B------:R-:W-:Y:S02]  /*83d0*/  FFMA.FTZ R199, R134, R195, -R132 ;  /* 0x000000c386c77223 */ /* 0x000fe40000010884 */
[C---:B------:R-:W-:Y:S02]  /*83e0*/  FFMA.FTZ R134, R97.reuse, R160, RZ ;  /* 0x000000a061867223 */ /* 0x040fe400000100ff */
[----:B------:R-:W-:-:S02]  /*83f0*/  FFMA.FTZ R201, R97, -R154, RZ ;  /* 0x8000009a61c97223 */ /* 0x000fc400000100ff */
[----:B------:R-:W-:Y:S02]  /*8400*/  FADD.FTZ R132, -R143, R152 ;  /* 0x000000988f847221 */ /* 0x000fe40000010100 */
[C---:B------:R-:W-:Y:S02]  /*8410*/  FFMA.FTZ R134, R99.reuse, R162, R134 ;  /* 0x000000a263867223 */ /* 0x040fe40000010086 */
[----:B------:R-:W-:Y:S02]  /*8420*/  FADD.FTZ R144, R144, R199 ;  /* 0x000000c790907221 */ /* 0x000fe40000010000 */
[----:B------:R-:W-:Y:S02]  /*8430*/  FFMA.FTZ R201, R99, -R156, R201 ;  /* 0x8000009c63c97223 */ /* 0x000fe400000100c9 */
[----:B------:R-:W-:Y:S02]  /*8440*/  FMUL.FTZ R143, R135, -R132 ;  /* 0x80000084878f7220 */ /* 0x000fe40000410000 */
[----:B------:R-:W-:-:S02]  /*8450*/  FFMA.FTZ R5, R211, R5, R214 ;  /* 0x00000005d3057223 */ /* 0x000fc400000100d6 */
[----:B---3--:R-:W-:Y:S02]  /*8460*/  FADD.FTZ R7, R213, R204 ;  /* 0x000000ccd5077221 */ /* 0x008fe40000010000 */
[----:B------:R-:W-:Y:S02]  /*8470*/  FFMA.FTZ R134, R101, R164, R134 ;  /* 0x000000a465867223 */ /* 0x000fe40000010086 */
[----:B------:R-:W-:Y:S01]  /*8480*/  FMUL.FTZ R135, R135, -R144 ;  /* 0x8000009087877220 */ /* 0x000fe20000410000 */
[----:B------:R0:W-:Y:S01]  /*8490*/  @!P2 STS.128 [UR7+0x1980], R4 ;  /* 0x00198004ff00a988 */ /* 0x0001e20008000c07 */
[----:B------:R-:W-:Y:S02]  /*84a0*/  FFMA.FTZ R201, R101, -R12, R201 ;  /* 0x8000000c65c97223 */ /* 0x000fe400000100c9 */
[----:B------:R-:W-:Y:S02]  /*84b0*/  FFMA.FTZ R143, R136, R144, -R143 ;  /* 0x00000090888f7223 */ /* 0x000fe4000001088f */
[----:B------:R-:W-:-:S02]  /*84c0*/  FFMA.FTZ R134, R102, R163, R134 ;  /* 0x000000a366867223 */ /* 0x000fc40000010086 */
[----:B------:R-:W-:Y:S02]  /*84d0*/  FFMA.FTZ R136, R136, R132, R135 ;  /* 0x0000008488887223 */ /* 0x000fe40000010087 */
[----:B------:R-:W-:Y:S02]  /*84e0*/  FADD.FTZ R146, R146, R143 ;  /* 0x0000008f92927221 */ /* 0x000fe40000010000 */
[----:B------:R-:W-:Y:S02]  /*84f0*/  FADD.FTZ R145, -R145, R136 ;  /* 0x0000008891917221 */ /* 0x000fe40000010100 */
[----:B------:R-:W-:Y:S02]  /*8500*/  FMUL.FTZ R135, R178, R63 ;  /* 0x0000003fb2877220 */ /* 0x000fe40000410000 */
[----:B0-----:R-:W-:Y:S02]  /*8510*/  FFMA.FTZ R4, R102, -R9, R201 ;  /* 0x8000000966047223 */ /* 0x001fe400000100c9 */
[----:B------:R-:W-:-:S02]  /*8520*/  FFMA.FTZ R5, R103, R159, R134 ;  /* 0x0000009f67057223 */ /* 0x000fc40000010086 */
[----:B------:R-:W-:Y:S02]  /*8530*/  FFMA.FTZ R7, R103, -R155, R4 ;  /* 0x8000009b67077223 */ /* 0x000fe40000010004 */
[C---:B------:R-:W-:Y:S02]  /*8540*/  FMUL.FTZ R4, R137.reuse, -R146 ;  /* 0x8000009289047220 */ /* 0x040fe40000410000 */
[----:B------:R-:W-:Y:S02]  /*8550*/  FFMA.FTZ R5, R104, R158, R5 ;  /* 0x0000009e68057223 */ /* 0x000fe40000010005 */
[-C--:B------:R-:W-:Y:S02]  /*8560*/  FMUL.FTZ R137, R137, -R145.reuse ;  /* 0x8000009189897220 */ /* 0x080fe40000410000 */
[----:B------:R-:W-:Y:S02]  /*8570*/  FFMA.FTZ R4, R138, R145, R4 ;  /* 0x000000918a047223 */ /* 0x000fe40000010004 */
[----:B------:R-:W-:-:S02]  /*8580*/  FFMA.FTZ R5, R105, R172, R5 ;  /* 0x000000ac69057223 */ /* 0x000fc40000010005 */
[----:B------:R-:W-:Y:S02]  /*8590*/  FFMA.FTZ R137, R138, R146, -R137 ;  /* 0x000000928a897223 */ /* 0x000fe40000010889 */
[----:B------:R-:W-:Y:S02]  /*85a0*/  FADD.FTZ R134, -R147, R4 ;  /* 0x0000000493867221 */ /* 0x000fe40000010100 */
[----:B------:R-:W-:Y:S02]  /*85b0*/  FFMA.FTZ R7, R104, -R8, R7 ;  /* 0x8000000868077223 */ /* 0x000fe40000010007 */
        /* <DEDUP_REMOVED lines=12> */
[----:B------:R-:W-:Y:S02]  /*8680*/  FFMA.FTZ R5, R109, R182, R4 ;  /* 0x000000b66d057223 */ /* 0x000fe40000010004 */
[----:B------:R-:W-:Y:S02]  /*8690*/  FADD.FTZ R149, -R149, R140 ;  /* 0x0000008c95957221 */ /* 0x000fe40000010100 */
[----:B------:R-:W-:-:S02]  /*86a0*/  FFMA.FTZ R7, R108, -R173, R7 ;  /* 0x800000ad6c077223 */ /* 0x000fc40000010007 */
[----:B------:R-:W-:Y:S02]  /*86b0*/  FMUL.FTZ R137, R178, UR19 ;  /* 0x00000013b2897c20 */ /* 0x000fe40008410000 */
[----:B------:R-:W-:Y:S02]  /*86c0*/  FFMA.FTZ R6, R110, R218, R5 ;  /* 0x000000da6e067223 */ /* 0x000fe40000010005 */
[C---:B------:R-:W-:Y:S02]  /*86d0*/  FMUL.FTZ R5, R141.reuse, -R149 ;  /* 0x800000958d057220 */ /* 0x040fe40000410000 */
[----:B------:R-:W-:Y:S02]  /*86e0*/  FMUL.FTZ R141, R141, -R150 ;  /* 0x800000968d8d7220 */ /* 0x000fe40000410000 */
[----:B------:R-:W-:Y:S02]  /*86f0*/  FFMA.FTZ R7, R109, -R180, R7 ;  /* 0x800000b46d077223 */ /* 0x000fe40000010007 */
[----:B------:R-:W-:-:S02]  /*8700*/  FMUL.FTZ R139, R184, R63 ;  /* 0x0000003fb88b7220 */ /* 0x000fc40000410000 */
[----:B------:R-:W-:Y:S02]  /*8710*/  FFMA.FTZ R137, R184, UR18, -R137 ;  /* 0x00000012b8897c23 */ /* 0x000fe40008010889 */
[----:B------:R-:W-:Y:S02]  /*8720*/  FFMA.FTZ R138, R142, R149, R141 ;  /* 0x000000958e8a7223 */ /* 0x000fe4000001008d */
[----:B------:R-:W-:Y:S02]  /*8730*/  FFMA.FTZ R7, R110, -R216, R7 ;  /* 0x800000d86e077223 */ /* 0x000fe40000010007 */
[C---:B------:R-:W-:Y:S02]  /*8740*/  FMUL.FTZ R4, R216.reuse, R139 ;  /* 0x0000008bd8047220 */ /* 0x040fe40000410000 */
[----:B------:R-:W-:Y:S02]  /*8750*/  FMUL.FTZ R152, R216, R137 ;  /* 0x00000089d8987220 */ /* 0x000fe40000410000 */
[----:B------:R-:W-:-:S02]  /*8760*/  FFMA.FTZ R218, R126, -R63, R218 ;  /* 0x8000003f7eda7223 */ /* 0x000fc400000100da */
[----:B------:R-:W-:Y:S02]  /*8770*/  FMUL.FTZ R216, R216, R135 ;  /* 0x00000087d8d87220 */ /* 0x000fe40000410000 */
[----:B------:R-:W-:Y:S02]  /*8780*/  FFMA.FTZ R136, R142, R150, -R5 ;  /* 0x000000968e887223 */ /* 0x000fe40000010805 */
[----:B------:R-:W-:Y:S02]  /*8790*/  FADD.FTZ R138, -R157, R138 ;  /* 0x0000008a9d8a7221 */ /* 0x000fe40000010100 */
[----:B------:R-:W-:Y:S02]  /*87a0*/  FFMA.FTZ R5, R218, R139, -R216 ;  /* 0x0000008bda057223 */ /* 0x000fe400000108d8 */
[----:B------:R-:W-:Y:S02]  /*87b0*/  FADD.FTZ R13, R13, R136 ;  /* 0x000000880d0d7221 */ /* 0x000fe40000010000 */
[----:B------:R-:W-:-:S02]  /*87c0*/  FMUL.FTZ R139, R138, R23 ;  /* 0x000000178a8b7220 */ /* 0x000fc40000410000 */
[-C--:B------:R-:W-:Y:S02]  /*87d0*/  FMUL.FTZ R142, R149, R22.reuse ;  /* 0x00000016958e7220 */ /* 0x080fe40000410000 */
[----:B------:R-:W-:Y:S02]  /*87e0*/  FADD.FTZ R75, R135, R75 ;  /* 0x0000004b874b7221 */ /* 0x000fe40000010000 */
[----:B------:R-:W-:Y:S02]  /*87f0*/  FFMA.FTZ R4, R218, R135, R4 ;  /* 0x00000087da047223 */ /* 0x000fe40000010004 */
[----:B------:R-:W-:Y:S02]  /*8800*/  FMUL.FTZ R136, R150, R22 ;  /* 0x0000001696887220 */ /* 0x000fe40000410000 */
[-C--:B------:R-:W-:Y:S02]  /*8810*/  FFMA.FTZ R160, R124, -R23.reuse, R160 ;  /* 0x800000177ca07223 */ /* 0x080fe400000100a0 */
[----:B------:R-:W-:-:S02]  /*8820*/  FMUL.FTZ R135, R13, R23 ;  /* 0x000000170d877220 */ /* 0x000fc40000410000 */
[----:B------:R-:W-:Y:S02]  /*8830*/  FMUL.FTZ R140, R154, R139 ;  /* 0x0000008b9a8c7220 */ /* 0x000fe40000410000 */
[----:B------:R-:W-:Y:S02]  /*8840*/  FMUL.FTZ R143, R184, UR19 ;  /* 0x00000013b88f7c20 */ /* 0x000fe40008410000 */
[----:B------:R-:W-:Y:S02]  /*8850*/  FFMA.FTZ R137, R129, -R22, R162 ;  /* 0x8000001681897223 */ /* 0x000fe400000100a2 */
[C---:B------:R-:W-:Y:S02]  /*8860*/  FMUL.FTZ R141, R156.reuse, R142 ;  /* 0x0000008e9c8d7220 */ /* 0x040fe40000410000 */
[----:B------:R-:W-:Y:S02]  /*8870*/  FMUL.FTZ R147, R156, R136 ;  /* 0x000000889c937220 */ /* 0x000fe40000410000 */
[----:B------:R-:W-:-:S02]  /*8880*/  FFMA.FTZ R140, R160, R135, R140 ;  /* 0x00000087a08c7223 */ /* 0x000fc4000001008c */
[----:B------:R-:W-:Y:S02]  /*8890*/  FFMA.FTZ R157, R178, UR18, R143 ;  /* 0x00000012b29d7c23 */ /* 0x000fe4000801008f */
[C---:B------:R-:W-:Y:S02]  /*88a0*/  FFMA.FTZ R143, R137.reuse, R136, R141 ;  /* 0x00000088898f7223 */ /* 0x040fe4000001008d */
[----:B------:R-:W-:Y:S02]  /*88b0*/  FMUL.FTZ R141, R154, R135 ;  /* 0x000000879a8d7220 */ /* 0x000fe40000410000 */
[----:B------:R-:W-:Y:S02]  /*88c0*/  FFMA.FTZ R142, R137, R142, -R147 ;  /* 0x0000008e898e7223 */ /* 0x000fe40000010893 */
[----:B------:R-:W-:Y:S02]  /*88d0*/  FADD.FTZ R140, RZ, R140 ;  /* 0x0000008cff8c7221 */ /* 0x000fe40000010000 */
[----:B------:R-:W-:-:S02]  /*88e0*/  FMUL.FTZ R147, R134, R21 ;  /* 0x0000001586937220 */ /* 0x000fc40000410000 */
[----:B------:R-:W-:Y:S02]  /*88f0*/  FFMA.FTZ R201, R218, R157, R152 ;  /* 0x0000009ddac97223 */ /* 0x000fe40000010098 */
[----:B------:R-:W-:Y:S02]  /*8900*/  FFMA.FTZ R141, R160, R139, -R141 ;  /* 0x0000008ba08d7223 */ /* 0x000fe4000001088d */
[----:B------:R-:W-:Y:S02]  /*8910*/  FADD.FTZ R143, R140, R143 ;  /* 0x0000008f8c8f7221 */ /* 0x000fe40000010000 */
[-C--:B------:R-:W-:Y:S02]  /*8920*/  FFMA.FTZ R164, R122, -R21.reuse, R164 ;  /* 0x800000157aa47223 */ /* 0x080fe400000100a4 */
[----:B------:R-:W-:Y:S02]  /*8930*/  FMUL.FTZ R139, R148, R21 ;  /* 0x00000015948b7220 */ /* 0x000fe40000410000 */
[----:B------:R-:W-:-:S02]  /*8940*/  FMUL.FTZ R152, R12, R147 ;  /* 0x000000930c987220 */ /* 0x000fc40000410000 */
[-C--:B------:R-:W-:Y:S02]  /*8950*/  FMUL.FTZ R140, R146, R20.reuse ;  /* 0x00000014928c7220 */ /* 0x080fe40000410000 */
[-C--:B------:R-:W-:Y:S02]  /*8960*/  FFMA.FTZ R152, R164, R139.reuse, R152 ;  /* 0x0000008ba4987223 */ /* 0x080fe40000010098 */
[-C--:B------:R-:W-:Y:S02]  /*8970*/  FFMA.FTZ R163, R127, -R20.reuse, R163 ;  /* 0x800000147fa37223 */ /* 0x080fe400000100a3 */
[----:B------:R-:W-:Y:S02]  /*8980*/  FMUL.FTZ R184, R145, R20 ;  /* 0x0000001491b87220 */ /* 0x000fe40000410000 */
[----:B------:R-:W-:Y:S02]  /*8990*/  FMUL.FTZ R157, R12, R139 ;  /* 0x0000008b0c9d7220 */ /* 0x000fe40000410000 */
[----:B------:R-:W-:-:S02]  /*89a0*/  FMUL.FTZ R199, R9, R140 ;  /* 0x0000008c09c77220 */ /* 0x000fc40000410000 */
[----:B------:R-:W-:Y:S02]  /*89b0*/  FADD.FTZ R141, RZ, R141 ;  /* 0x0000008dff8d7221 */ /* 0x000fe40000010000 */
[----:B------:R-:W-:Y:S02]  /*89c0*/  FADD.FTZ R143, R143, R152 ;  /* 0x000000988f8f7221 */ /* 0x000fe40000010000 */
[----:B------:R-:W-:Y:S02]  /*89d0*/  FFMA.FTZ R162, R164, R147, -R157 ;  /* 0x00000093a4a27223 */ /* 0x000fe4000001089d */
[-C--:B------:R-:W-:Y:S02]  /*89e0*/  FFMA.FTZ R152, R163, R184.reuse, -R199 ;  /* 0x000000b8a3987223 */ /* 0x080fe400000108c7 */
[----:B------:R-:W-:Y:S02]  /*89f0*/  FADD.FTZ R147, R141, R142 ;  /* 0x0000008e8d937221 */ /* 0x000fe40000010000 */
[----:B------:R-:W-:-:S02]  /*8a00*/  FMUL.FTZ R184, R9, R184 ;  /* 0x000000b809b87220 */ /* 0x000fc40000410000 */
[-C--:B------:R-:W-:Y:S02]  /*8a10*/  FMUL.FTZ R157, R132, R19.reuse ;  /* 0x00000013849d7220 */ /* 0x080fe40000410000 */
[-C--:B------:R-:W-:Y:S02]  /*8a20*/  FMUL.FTZ R141, R144, R19.reuse ;  /* 0x00000013908d7220 */ /* 0x080fe40000410000 */
[----:B------:R-:W-:Y:S02]  /*8a30*/  FFMA.FTZ R142, R120, -R19, R159 ;  /* 0x80000013788e7223 */ /* 0x000fe4000001009f */
[----:B------:R-:W-:Y:S02]  /*8a40*/  FFMA.FTZ R184, R163, R140, R184 ;  /* 0x0000008ca3b87223 */ /* 0x000fe400000100b8 */
[C---:B------:R-:W-:Y:S02]  /*8a50*/  FMUL.FTZ R159, R155.reuse, R157 ;  /* 0x0000009d9b9f7220 */ /* 0x040fe40000410000 */
[----:B------:R-:W-:-:S02]  /*8a60*/  FMUL.FTZ R199, R155, R141 ;  /* 0x0000008d9bc77220 */ /* 0x000fc40000410000 */
[----:B------:R-:W-:Y:S02]  /*8a70*/  FFMA.FTZ R178, R126, R178, R201 ;  /* 0x000000b27eb27223 */ /* 0x000fe400000100c9 */
[----:B------:R-:W-:Y:S02]  /*8a80*/  FADD.FTZ R147, R147, R162 ;  /* 0x000000a293937221 */ /* 0x000fe40000010000 */
[----:B------:R-:W-:Y:S02]  /*8a90*/  FMUL.FTZ R126, R181, UR19 ;  /* 0x00000013b57e7c20 */ /* 0x000fe40008410000 */
[----:B------:R-:W-:Y:S02]  /*8aa0*/  FADD.FTZ R143, R143, R184 ;  /* 0x000000b88f8f7221 */ /* 0x000fe40000010000 */
[C---:B------:R-:W-:Y:S02]  /*8ab0*/  FFMA.FTZ R162, R142.reuse, R141, R159 ;  /* 0x0000008d8ea27223 */ /* 0x040fe4000001009f */
[----:B------:R-:W-:-:S02]  /*8ac0*/  FFMA.FTZ R184, R142, R157, -R199 ;  /* 0x0000009d8eb87223 */ /* 0x000fc400000108c7 */
[----:B------:R-:W-:Y:S02]  /*8ad0*/  FADD.FTZ R147, R147, R152 ;  /* 0x0000009893937221 */ /* 0x000fe40000010000 */
[----:B------:R-:W-:Y:S02]  /*8ae0*/  FFMA.FTZ R157, R179, UR18, -R126 ;  /* 0x00000012b39d7c23 */ /* 0x000fe4000801087e */
[-C--:B------:R-:W-:Y:S02]  /*8af0*/  FMUL.FTZ R152, R151, R18.reuse ;  /* 0x0000001297987220 */ /* 0x080fe40000410000 */
[----:B------:R-:W-:Y:S02]  /*8b00*/  FMUL.FTZ R126, R195, R18 ;  /* 0x00000012c37e7220 */ /* 0x000fe40000410000 */
[----:B------:R-:W-:Y:S02]  /*8b10*/  FMUL.FTZ R159, R181, R0 ;  /* 0x00000000b59f7220 */ /* 0x000fe40000410000 */
[----:B------:R-:W-:-:S02]  /*8b20*/  FADD.FTZ R162, R143, R162 ;  /* 0x000000a28fa27221 */ /* 0x000fc40000010000 */
[----:B------:R-:W-:Y:S02]  /*8b30*/  FFMA.FTZ R143, R125, -R18, R158 ;  /* 0x800000127d8f7223 */ /* 0x000fe4000001009e */
[C---:B------:R-:W-:Y:S02]  /*8b40*/  FMUL.FTZ R158, R8.reuse, R152 ;  /* 0x00000098089e7220 */ /* 0x040fe40000410000 */
[----:B------:R-:W-:Y:S02]  /*8b50*/  FMUL.FTZ R201, R8, R126 ;  /* 0x0000007e08c97220 */ /* 0x000fe40000410000 */
[-C--:B------:R-:W-:Y:S02]  /*8b60*/  FFMA.FTZ R182, R133, -R0.reuse, R182 ;  /* 0x8000000085b67223 */ /* 0x080fe400000100b6 */
[----:B------:R-:W-:Y:S02]  /*8b70*/  FMUL.FTZ R203, R179, R0 ;  /* 0x00000000b3cb7220 */ /* 0x000fe40000410000 */
[----:B------:R-:W-:-:S02]  /*8b80*/  FMUL.FTZ R202, R180, R159 ;  /* 0x0000009fb4ca7220 */ /* 0x000fc40000410000 */
[C---:B------:R-:W-:Y:S02]  /*8b90*/  FMUL.FTZ R157, R180.reuse, R157 ;  /* 0x0000009db49d7220 */ /* 0x040fe40000410000 */
[C---:B------:R-:W-:Y:S02]  /*8ba0*/  FFMA.FTZ R199, R143.reuse, R126, R158 ;  /* 0x0000007e8fc77223 */ /* 0x040fe4000001009e */
[----:B------:R-:W-:Y:S02]  /*8bb0*/  FFMA.FTZ R201, R143, R152, -R201 ;  /* 0x000000988fc97223 */ /* 0x000fe400000108c9 */
[-C--:B------:R-:W-:Y:S02]  /*8bc0*/  FMUL.FTZ R180, R180, R203.reuse ;  /* 0x000000cbb4b47220 */ /* 0x080fe40000410000 */
[----:B------:R-:W-:Y:S02]  /*8bd0*/  FFMA.FTZ R158, R182, R203, -R202 ;  /* 0x000000cbb69e7223 */ /* 0x000fe400000108ca */
[----:B------:R-:W-:-:S02]  /*8be0*/  FMUL.FTZ R152, R176, UR19 ;  /* 0x00000013b0987c20 */ /* 0x000fc40008410000 */
[-C--:B------:R-:W-:Y:S02]  /*8bf0*/  FMUL.FTZ R203, R194, R17.reuse ;  /* 0x00000011c2cb7220 */ /* 0x080fe40000410000 */
[----:B------:R-:W-:Y:S02]  /*8c00*/  FADD.FTZ R184, R147, R184 ;  /* 0x000000b893b87221 */ /* 0x000fe40000010000 */
[----:B------:R-:W-:Y:S02]  /*8c10*/  FFMA.FTZ R209, R175, UR18, -R152 ;  /* 0x00000012afd17c23 */ /* 0x000fe40008010898 */
[-C--:B------:R-:W-:Y:S02]  /*8c20*/  FFMA.FTZ R172, R118, -R17.reuse, R172 ;  /* 0x8000001176ac7223 */ /* 0x080fe400000100ac */
[----:B------:R-:W-:Y:S02]  /*8c30*/  FMUL.FTZ R147, R196, R17 ;  /* 0x00000011c4937220 */ /* 0x000fe40000410000 */
[----:B------:R-:W-:-:S02]  /*8c40*/  FMUL.FTZ R152, R10, R203 ;  /* 0x000000cb0a987220 */ /* 0x000fc40000410000 */
[-C--:B------:R-:W-:Y:S02]  /*8c50*/  FMUL.FTZ R205, R176, R62.reuse ;  /* 0x0000003eb0cd7220 */ /* 0x080fe40000410000 */
[----:B------:R-:W-:Y:S02]  /*8c60*/  FMUL.FTZ R211, R175, R62 ;  /* 0x0000003eafd37220 */ /* 0x000fe40000410000 */
[----:B------:R-:W-:Y:S02]  /*8c70*/  FADD.FTZ R199, R162, R199 ;  /* 0x000000c7a2c77221 */ /* 0x000fe40000010000 */
[-C--:B------:R-:W-:Y:S02]  /*8c80*/  FMUL.FTZ R202, R10, R147.reuse ;  /* 0x000000930aca7220 */ /* 0x080fe40000410000 */
[----:B------:R-:W-:Y:S02]  /*8c90*/  FFMA.FTZ R152, R172, R147, R152 ;  /* 0x00000093ac987223 */ /* 0x000fe40000010098 */
[----:B------:R-:W-:-:S02]  /*8ca0*/  FFMA.FTZ R207, R111, R186, R6 ;  /* 0x000000ba6fcf7223 */ /* 0x000fc40000010006 */
[----:B------:R-:W-:Y:S02]  /*8cb0*/  FFMA.FTZ R6, R111, -R188, R7 ;  /* 0x800000bc6f067223 */ /* 0x000fe40000010007 */
[C---:B------:R-:W-:Y:S02]  /*8cc0*/  FMUL.FTZ R7, R188.reuse, R209 ;  /* 0x000000d1bc077220 */ /* 0x040fe40000410000 */
[C---:B------:R-:W-:Y:S02]  /*8cd0*/  FMUL.FTZ R162, R188.reuse, R211 ;  /* 0x000000d3bca27220 */ /* 0x040fe40000410000 */
[----:B------:R-:W-:Y:S02]  /*8ce0*/  FMUL.FTZ R208, R188, R205 ;  /* 0x000000cdbcd07220 */ /* 0x000fe40000410000 */
[----:B------:R-:W-:Y:S02]  /*8cf0*/  FFMA.FTZ R186, R131, -R62, R186 ;  /* 0x8000003e83ba7223 */ /* 0x000fe400000100ba */
[----:B------:R-:W-:-:S02]  /*8d00*/  FFMA.FTZ R203, R172, R203, -R202 ;  /* 0x000000cbaccb7223 */ /* 0x000fc400000108ca */
[----:B------:R-:W-:Y:S02]  /*8d10*/  FADD.FTZ R188, R199, R152 ;  /* 0x00000098c7bc7221 */ /* 0x000fe40000010000 */
[-C--:B------:R-:W-:Y:S02]  /*8d20*/  FMUL.FTZ R202, R193, R16.reuse ;  /* 0x00000010c1ca7220 */ /* 0x080fe40000410000 */
[----:B------:R-:W-:Y:S02]  /*8d30*/  FMUL.FTZ R152, R192, R16 ;  /* 0x00000010c0987220 */ /* 0x000fe40000410000 */
[----:B------:R-:W-:Y:S02]  /*8d40*/  FMUL.FTZ R199, R187, R15 ;  /* 0x0000000fbbc77220 */ /* 0x000fe40000410000 */
[----:B------:R-:W-:Y:S02]  /*8d50*/  FADD.FTZ R74, R205, R74 ;  /* 0x0000004acd4a7221 */ /* 0x000fe40000010000 */
[----:B------:R-:W-:-:S02]  /*8d60*/  FFMA.FTZ R162, R186, R205, R162 ;  /* 0x000000cdbaa27223 */ /* 0x000fc400000100a2 */
[----:B------:R-:W-:Y:S02]  /*8d70*/  FADD.FTZ R184, R184, R201 ;  /* 0x000000c9b8b87221 */ /* 0x000fe40000010000 */
[----:B------:R-:W-:Y:S02]  /*8d80*/  FFMA.FTZ R171, R123, -R16, R171 ;  /* 0x800000107bab7223 */ /* 0x000fe400000100ab */
[-C--:B------:R-:W-:Y:S02]  /*8d90*/  FFMA.FTZ R174, R116, -R15.reuse, R174 ;  /* 0x8000000f74ae7223 */ /* 0x080fe400000100ae */
[C---:B------:R-:W-:Y:S02]  /*8da0*/  FMUL.FTZ R201, R167.reuse, R202 ;  /* 0x000000caa7c97220 */ /* 0x040fe40000410000 */
[----:B------:R-:W-:Y:S02]  /*8db0*/  FMUL.FTZ R204, R167, R152 ;  /* 0x00000098a7cc7220 */ /* 0x000fe40000410000 */
[----:B------:R-:W-:-:S02]  /*8dc0*/  FMUL.FTZ R205, R190, R15 ;  /* 0x0000000fbecd7220 */ /* 0x000fc40000410000 */
[----:B------:R-:W-:Y:S02]  /*8dd0*/  FMUL.FTZ R206, R170, R199 ;  /* 0x000000c7aace7220 */ /* 0x000fe40000410000 */
[C---:B------:R-:W-:Y:S02]  /*8de0*/  FFMA.FTZ R201, R171.reuse, R152, R201 ;  /* 0x00000098abc97223 */ /* 0x040fe400000100c9 */
[----:B------:R-:W-:Y:S02]  /*8df0*/  FFMA.FTZ R204, R171, R202, -R204 ;  /* 0x000000caabcc7223 */ /* 0x000fe400000108cc */
[-C--:B------:R-:W-:Y:S02]  /*8e00*/  FFMA.FTZ R206, R174, R205.reuse, -R206 ;  /* 0x000000cdaece7223 */ /* 0x080fe400000108ce */
[----:B------:R-:W-:Y:S02]  /*8e10*/  FMUL.FTZ R205, R170, R205 ;  /* 0x000000cdaacd7220 */ /* 0x000fe40000410000 */
[----:B------:R-:W-:-:S02]  /*8e20*/  FMUL.FTZ R202, R185, R14 ;  /* 0x0000000eb9ca7220 */ /* 0x000fc40000410000 */
[----:B------:R-:W-:Y:S02]  /*8e30*/  FADD.FTZ R203, R184, R203 ;  /* 0x000000cbb8cb7221 */ /* 0x000fe40000010000 */
[----:B------:R-:W-:Y:S02]  /*8e40*/  FADD.FTZ R188, R188, R201 ;  /* 0x000000c9bcbc7221 */ /* 0x000fe40000010000 */
[-C--:B------:R-:W-:Y:S02]  /*8e50*/  FFMA.FTZ R177, R121, -R14.reuse, R177 ;  /* 0x8000000e79b17223 */ /* 0x080fe400000100b1 */
[----:B------:R-:W-:Y:S02]  /*8e60*/  FMUL.FTZ R184, R183, R14 ;  /* 0x0000000eb7b87220 */ /* 0x000fe40000410000 */
[----:B------:R-:W-:Y:S02]  /*8e70*/  FFMA.FTZ R205, R174, R199, R205 ;  /* 0x000000c7aecd7223 */ /* 0x000fe400000100cd */
[----:B------:R-:W-:-:S02]  /*8e80*/  FMUL.FTZ R201, R173, R202 ;  /* 0x000000caadc97220 */ /* 0x000fc40000410000 */
[----:B------:R-:W-:Y:S02]  /*8e90*/  FADD.FTZ R203, R203, R204 ;  /* 0x000000cccbcb7221 */ /* 0x000fe40000010000 */
[-C--:B------:R-:W-:Y:S02]  /*8ea0*/  FMUL.FTZ R204, R173, R184.reuse ;  /* 0x000000b8adcc7220 */ /* 0x080fe40000410000 */
[----:B------:R-:W-:Y:S02]  /*8eb0*/  FADD.FTZ R188, R188, R205 ;  /* 0x000000cdbcbc7221 */ /* 0x000fe40000010000 */
[C---:B------:R-:W-:Y:S02]  /*8ec0*/  FFMA.FTZ R201, R177.reuse, R184, R201 ;  /* 0x000000b8b1c97223 */ /* 0x040fe400000100c9 */
[----:B------:R-:W-:Y:S02]  /*8ed0*/  FFMA.FTZ R204, R177, R202, -R204 ;  /* 0x000000cab1cc7223 */ /* 0x000fe400000108cc */
[----:B------:R-:W-:-:S02]  /*8ee0*/  FADD.FTZ R203, R203, R206 ;  /* 0x000000cecbcb7221 */ /* 0x000fc40000010000 */
[----:B------:R-:W-:Y:S02]  /*8ef0*/  FADD.FTZ R188, R188, R201 ;  /* 0x000000c9bcbc7221 */ /* 0x000fe40000010000 */
[----:B------:R-:W-:Y:S02]  /*8f00*/  FFMA.FTZ R201, R182, R159, R180 ;  /* 0x0000009fb6c97223 */ /* 0x000fe400000100b4 */
[-C--:B------:R-:W-:Y:S02]  /*8f10*/  FMUL.FTZ R206, R168, R64.reuse ;  /* 0x00000040a8ce7220 */ /* 0x080fe40000410000 */
[----:B------:R-:W-:Y:S02]  /*8f20*/  FADD.FTZ R203, R203, R204 ;  /* 0x000000cccbcb7221 */ /* 0x000fe40000010000 */
[----:B------:R-:W-:Y:S02]  /*8f30*/  FMUL.FTZ R210, R169, R64 ;  /* 0x00000040a9d27220 */ /* 0x000fe40000410000 */
[----:B------:R-:W-:-:S02]  /*8f40*/  FADD.FTZ R201, R188, R201 ;  /* 0x000000c9bcc97221 */ /* 0x000fc40000010000 */
[----:B------:R-:W-:Y:S02]  /*8f50*/  FFMA.FTZ R202, R112, R189, R207 ;  /* 0x000000bd70ca7223 */ /* 0x000fe400000100cf */
[----:B------:R-:W-:Y:S02]  /*8f60*/  FFMA.FTZ R189, R119, -R64, R189 ;  /* 0x8000004077bd7223 */ /* 0x000fe400000100bd */
[----:B------:R-:W-:Y:S02]  /*8f70*/  FMUL.FTZ R207, R191, R206 ;  /* 0x000000cebfcf7220 */ /* 0x000fe40000410000 */
[----:B------:R-:W-:Y:S02]  /*8f80*/  FADD.FTZ R158, R203, R158 ;  /* 0x0000009ecb9e7221 */ /* 0x000fe40000010000 */
[----:B------:R-:W-:Y:S02]  /*8f90*/  FMUL.FTZ R205, R191, R210 ;  /* 0x000000d2bfcd7220 */ /* 0x000fe40000410000 */
[----:B------:R-:W-:-:S02]  /*8fa0*/  FMUL.FTZ R188, R165, R66 ;  /* 0x00000042a5bc7220 */ /* 0x000fc40000410000 */
[----:B------:R-:W-:Y:S02]  /*8fb0*/  FADD.FTZ R203, R201, R4 ;  /* 0x00000004c9cb7221 */ /* 0x000fe40000010000 */
[----:B------:R-:W-:Y:S02]  /*8fc0*/  FFMA.FTZ R210, R189, R210, -R207 ;  /* 0x000000d2bdd27223 */ /* 0x000fe400000108cf */
[----:B------:R-:W-:Y:S02]  /*8fd0*/  FFMA.FTZ R208, R186, R211, -R208 ;  /* 0x000000d3bad07223 */ /* 0x000fe400000108d0 */
[----:B------:R-:W-:Y:S02]  /*8fe0*/  FMUL.FTZ R180, R166, R66 ;  /* 0x00000042a6b47220 */ /* 0x000fe40000410000 */
[----:B------:R-:W-:Y:S02]  /*8ff0*/  FFMA.FTZ R207, R113, R197, R202 ;  /* 0x000000c571cf7223 */ /* 0x000fe400000100ca */
[----:B------:R-:W-:-:S02]  /*9000*/  FADD.FTZ R5, R158, R5 ;  /* 0x000000059e057221 */ /* 0x000fc40000010000 */
[----:B------:R-:W-:Y:S02]  /*9010*/  FFMA.FTZ R128, R115, R94, R128 ;  /* 0x0000005e73807223 */ /* 0x000fe40000010080 */
[----:B------:R-:W-:Y:S02]  /*9020*/  FFMA.FTZ R205, R189, R206, R205 ;  /* 0x000000cebdcd7223 */ /* 0x000fe400000100cd */
[----:B------:R-:W-:Y:S02]  /*9030*/  FFMA.FTZ R197, R117, -R66, R197 ;  /* 0x8000004275c57223 */ /* 0x000fe400000100c5 */
[----:B------:R-:W-:Y:S02]  /*9040*/  FMUL.FTZ R202, R153, R188 ;  /* 0x000000bc99ca7220 */ /* 0x000fe40000410000 */
[----:B------:R-:W-:Y:S02]  /*9050*/  FMUL.FTZ R158, R161, R94 ;  /* 0x0000005ea19e7220 */ /* 0x000fe40000410000 */
[----:B------:R-:W-:-:S02]  /*9060*/  FADD.FTZ R201, RZ, R130 ;  /* 0x00000082ffc97221 */ /* 0x000fc40000010000 */
[----:B------:R-:W-:Y:S02]  /*9070*/  FADD.FTZ R162, R203, R162 ;  /* 0x000000a2cba27221 */ /* 0x000fe40000010000 */
[----:B------:R-:W-:Y:S02]  /*9080*/  FMUL.FTZ R204, R153, R180 ;  /* 0x000000b499cc7220 */ /* 0x000fe40000410000 */
[----:B------:R-:W-:Y:S02]  /*9090*/  FMUL.FTZ R4, R11, R94 ;  /* 0x0000005e0b047220 */ /* 0x000fe40000410000 */
[----:B------:R-:W-:Y:S02]  /*90a0*/  FFMA.FTZ R207, R114, R128, R207 ;  /* 0x0000008072cf7223 */ /* 0x000fe400000100cf */
[----:B------:R-:W-:Y:S02]  /*90b0*/  FADD.FTZ R5, R5, R208 ;  /* 0x000000d005057221 */ /* 0x000fe40000010000 */
[----:B------:R-:W-:-:S02]  /*90c0*/  FFMA.FTZ R209, R197, R180, R202 ;  /* 0x000000b4c5d17223 */ /* 0x000fc400000100ca */
[----:B------:R-:W-:Y:S02]  /*90d0*/  FFMA.FTZ R128, R115, -R94, R128 ;  /* 0x8000005e73807223 */ /* 0x000fe40000010080 */
[----:B------:R-:W-:Y:S02]  /*90e0*/  FMUL.FTZ R211, R201, R158 ;  /* 0x0000009ec9d37220 */ /* 0x000fe40000410000 */
[----:B------:R-:W-:Y:S02]  /*90f0*/  FADD.FTZ R162, R162, R205 ;  /* 0x000000cda2a27221 */ /* 0x000fe40000010000 */
[----:B------:R-:W-:Y:S02]  /*9100*/  FFMA.FTZ R204, R197, R188, -R204 ;  /* 0x000000bcc5cc7223 */ /* 0x000fe400000108cc */
[----:B------:R-:W-:Y:S02]  /*9110*/  FMUL.FTZ R203, R201, R4 ;  /* 0x00000004c9cb7220 */ /* 0x000fe40000410000 */
[----:B------:R-:W-:-:S02]  /*9120*/  FADD.FTZ R5, R5, R210 ;  /* 0x000000d205057221 */ /* 0x000fc40000010000 */
[----:B------:R-:W-:Y:S02]  /*9130*/  FFMA.FTZ R211, R128, R4, R211 ;  /* 0x0000000480d37223 */ /* 0x000fe400000100d3 */
[----:B------:R-:W-:Y:S02]  /*9140*/  FADD.FTZ R162, R162, R209 ;  /* 0x000000d1a2a27221 */ /* 0x000fe40000010000 */
[----:B------:R-:W-:Y:S02]  /*9150*/  FADD.FTZ R71, R4, R71 ;  /* 0x0000004704477221 */ /* 0x000fe40000010000 */
[----:B------:R-:W-:Y:S02]  /*9160*/  FFMA.FTZ R4, R128, R158, -R203 ;  /* 0x0000009e80047223 */ /* 0x000fe400000108cb */
[----:B------:R-:W-:Y:S01]  /*9170*/  FADD.FTZ R5, R5, R204 ;  /* 0x000000cc05057221 */ /* 0x000fe20000010000 */
[----:B------:R-:W-:Y:S01]  /*9180*/  SHFL.DOWN PT, R203, R207, 0x1, 0x1f ;  /* 0x08201f00cfcb7f89 */ /* 0x000fe200000e0000 */
[----:B------:R-:W-:-:S02]  /*9190*/  FFMA.FTZ R6, R112, -R191, R6 ;  /* 0x800000bf70067223 */ /* 0x000fc40000010006 */
[----:B------:R-:W-:Y:S02]  /*91a0*/  FADD.FTZ R162, R162, R211 ;  /* 0x000000d3a2a27221 */ /* 0x000fe40000010000 */
[----:B------:R-:W-:Y:S02]  /*91b0*/  FADD.FTZ R5, R5, R4 ;  /* 0x0000000405057221 */ /* 0x000fe40000010000 */
[----:B------:R-:W-:Y:S02]  /*91c0*/  FFMA.FTZ R6, R113, -R153, R6 ;  /* 0x8000009971067223 */ /* 0x000fe40000010006 */
[----:B------:R-:W-:Y:S02]  /*91d0*/  FMUL.FTZ R4, R179, UR19 ;  /* 0x00000013b3047c20 */ /* 0x000fe40008410000 */
[----:B------:R-:W0:Y:S01]  /*91e0*/  SHFL.DOWN PT, R179, R162, 0x1, 0x1f ;  /* 0x08201f00a2b37f89 */ /* 0x000e2200000e0000 */
[----:B------:R-:W-:Y:S02]  /*91f0*/  FFMA.FTZ R158, R114, -R201, R6 ;  /* 0x800000c9729e7223 */ /* 0x000fe40000010006 */
[----:B------:R-:W-:-:S02]  /*9200*/  FFMA.FTZ R4, R181, UR18, R4 ;  /* 0x00000012b5047c23 */ /* 0x000fc40008010004 */
[----:B------:R-:W-:Y:S01]  /*9210*/  FADD.FTZ R72, R180, R72 ;  /* 0x00000048b4487221 */ /* 0x000fe20000010000 */
        /* <DEDUP_REMOVED lines=9> */
[----:B------:R-:W-:Y:S01]  /*92b0*/  FFMA.FTZ R130, R185, UR18, -R4 ;  /* 0x00000012b9827c23 */ /* 0x000fe20008010804 */
[----:B------:R-:W-:Y:S01]  /*92c0*/  MOV R4, R162 ;  /* 0x000000a200047202 */ /* 0x000fe20000000f00 */
[----:B------:R-:W-:Y:S02]  /*92d0*/  FFMA.FTZ R7, R131, R176, R7 ;  /* 0x000000b083077223 */ /* 0x000fe40000010007 */
[----:B------:R-:W-:Y:S02]  /*92e0*/  FFMA.FTZ R6, R169, UR18, -R6 ;  /* 0x00000012a9067c23 */ /* 0x000fe40008010806 */
[----:B0-----:R-:W-:-:S02]  /*92f0*/  @!P0 FADD.FTZ R4, R4, R179 ;  /* 0x000000b304048221 */ /* 0x001fc40000010000 */
[----:B------:R-:W-:Y:S01]  /*9300*/  FADD.FTZ R68, R7, R68 ;  /* 0x0000004407447221 */ /* 0x000fe20000010000 */
[----:B------:R-:W-:Y:S01]  /*9310*/  MOV R7, R158 ;  /* 0x0000009e00077202 */ /* 0x000fe20000000f00 */
[----:B------:R-:W-:Y:S01]  /*9320*/  FMUL.FTZ R191, R191, R6 ;  /* 0x00000006bfbf7220 */ /* 0x000fe20000410000 */
[----:B------:R-:W-:Y:S01]  /*9330*/  MOV R6, R207 ;  /* 0x000000cf00067202 */ /* 0x000fe20000000f00 */
[----:B------:R-:W0:Y:S01]  /*9340*/  SHFL.DOWN PT, R131, R4, 0x2, 0x1f ;  /* 0x08401f0004837f89 */ /* 0x000e2200000e0000 */
[----:B-1----:R-:W-:Y:S02]  /*9350*/  @!P0 FADD.FTZ R5, R5, R180 ;  /* 0x000000b405058221 */ /* 0x002fe40000010000 */
[----:B------:R-:W-:Y:S02]  /*9360*/  @!P0 FADD.FTZ R7, R7, R188 ;  /* 0x000000bc07078221 */ /* 0x000fe40000010000 */
[----:B------:R-:W-:Y:S01]  /*9370*/  @!P0 FADD.FTZ R6, R6, R203 ;  /* 0x000000cb06068221 */ /* 0x000fe20000010000 */
[----:B------:R-:W1:Y:S01]  /*9380*/  SHFL.DOWN PT, R176, R5, 0x2, 0x1f ;  /* 0x08401f0005b07f89 */ /* 0x000e6200000e0000 */
[----:B------:R-:W-:Y:S01]  /*9390*/  FADD.FTZ R67, R178, R67 ;  /* 0x00000043b2437221 */ /* 0x000fe20000010000 */
[----:B------:R-:W-:Y:S01]  /*93a0*/  ISETP.GT.AND P0, PT, R58, 0x1d, PT ;  /* 0x0000001d3a00780c */ /* 0x000fe20003f04270 */
[----:B------:R-:W-:Y:S01]  /*93b0*/  FMUL.FTZ R173, R173, R130 ;  /* 0x00000082adad7220 */ /* 0x000fe20000410000 */
[----:B------:R-:W2:Y:S01]  /*93c0*/  SHFL.DOWN PT, R157, R6, 0x2, 0x1f ;  /* 0x08401f00069d7f89 */ /* 0x000ea200000e0000 */
[----:B------:R-:W-:-:S02]  /*93d0*/  FMUL.FTZ R130, R185, UR19 ;  /* 0x00000013b9827c20 */ /* 0x000fc40008410000 */
[----:B------:R-:W-:Y:S01]  /*93e0*/  FMUL.FTZ R169, R169, UR19 ;  /* 0x00000013a9a97c20 */ /* 0x000fe20008410000 */
[----:B------:R-:W3:Y:S01]  /*93f0*/  SHFL.DOWN PT, R178, R7, 0x2, 0x1f ;  /* 0x08401f0007b27f89 */ /* 0x000ee200000e0000 */
[----:B------:R-:W-:Y:S02]  /*9400*/  FFMA.FTZ R130, R183, UR18, R130 ;  /* 0x00000012b7827c23 */ /* 0x000fe40008010082 */
[----:B------:R-:W-:Y:S02]  /*9410*/  FMUL.FTZ R162, R166, UR19 ;  /* 0x00000013a6a27c20 */ /* 0x000fe40008410000 */
[----:B------:R-:W-:Y:S02]  /*9420*/  FFMA.FTZ R158, R168, UR18, R169 ;  /* 0x00000012a89e7c23 */ /* 0x000fe400080100a9 */
[----:B------:R-:W-:Y:S02]  /*9430*/  FFMA.FTZ R130, R177, R130, R173 ;  /* 0x00000082b1827223 */ /* 0x000fe400000100ad */
[----:B------:R-:W-:-:S02]  /*9440*/  FFMA.FTZ R162, R165, UR18, -R162 ;  /* 0x00000012a5a27c23 */ /* 0x000fc400080108a2 */
[----:B0-----:R-:W-:Y:S02]  /*9450*/  @!P0 FADD.FTZ R4, R4, R131 ;  /* 0x0000008304048221 */ /* 0x001fe40000010000 */
[----:B------:R-:W-:Y:S02]  /*9460*/  FMUL.FTZ R165, R165, UR19 ;  /* 0x00000013a5a57c20 */ /* 0x000fe40008410000 */
[----:B------:R-:W-:Y:S01]  /*9470*/  FFMA.FTZ R158, R189, R158, R191 ;  /* 0x0000009ebd9e7223 */ /* 0x000fe200000100bf */
[----:B------:R-:W0:Y:S01]  /*9480*/  SHFL.DOWN PT, R131, R4, 0x4, 0x1f ;  /* 0x08801f0004837f89 */ /* 0x000e2200000e0000 */
[----:B------:R-:W-:Y:S02]  /*9490*/  FFMA.FTZ R121, R121, R183, R130 ;  /* 0x000000b779797223 */ /* 0x000fe40000010082 */
[----:B-1----:R-:W-:Y:S02]  /*94a0*/  @!P0 FADD.FTZ R5, R5, R176 ;  /* 0x000000b005058221 */ /* 0x002fe40000010000 */
[----:B--2---:R-:W-:-:S02]  /*94b0*/  @!P0 FADD.FTZ R6, R6, R157 ;  /* 0x0000009d06068221 */ /* 0x004fc40000010000 */
[----:B------:R-:W-:Y:S02]  /*94c0*/  FMUL.FTZ R162, R153, R162 ;  /* 0x000000a299a27220 */ /* 0x000fe40000410000 */
[----:B---3--:R-:W-:Y:S01]  /*94d0*/  @!P0 FADD.FTZ R7, R7, R178 ;  /* 0x000000b207078221 */ /* 0x008fe20000010000 */
[----:B------:R-:W-:Y:S01]  /*94e0*/  ISETP.GT.AND P0, PT, R58, 0x1b, PT ;  /* 0x0000001b3a00780c */ /* 0x000fe20003f04270 */
[----:B------:R-:W-:Y:S02]  /*94f0*/  FFMA.FTZ R130, R166, UR18, R165 ;  /* 0x00000012a6827c23 */ /* 0x000fe400080100a5 */
[----:B------:R-:W-:Y:S01]  /*9500*/  FADD.FTZ R100, R133, R100 ;  /* 0x0000006485647221 */ /* 0x000fe20000010000 */
[----:B------:R-:W-:Y:S01]  /*9510*/  SHFL.DOWN PT, R176, R7, 0x4, 0x1f ;  /* 0x08801f0007b07f89 */ /* 0x000fe200000e0000 */
[----:B------:R-:W-:Y:S02]  /*9520*/  FFMA.FTZ R158, R119, R168, R158 ;  /* 0x000000a8779e7223 */ /* 0x000fe4000001009e */
[----:B------:R-:W-:Y:S01]  /*9530*/  FFMA.FTZ R162, R197, R130, R162 ;  /* 0x00000082c5a27223 */ /* 0x000fe200000100a2 */
[----:B------:R-:W1:Y:S01]  /*9540*/  SHFL.DOWN PT, R133, R6, 0x4, 0x1f ;  /* 0x08801f0006857f89 */ /* 0x000e6200000e0000 */
[----:B------:R-:W-:-:S02]  /*9550*/  FMUL.FTZ R130, R11, UR19 ;  /* 0x000000130b827c20 */ /* 0x000fc40008410000 */
[----:B------:R-:W-:Y:S01]  /*9560*/  FMUL.FTZ R119, R187, UR19 ;  /* 0x00000013bb777c20 */ /* 0x000fe20008410000 */
[----:B------:R-:W2:Y:S01]  /*9570*/  SHFL.DOWN PT, R168, R5, 0x4, 0x1f ;  /* 0x08801f0005a87f89 */ /* 0x000ea200000e0000 */
[----:B------:R-:W-:Y:S02]  /*9580*/  FADD.FTZ R69, R158, R69 ;  /* 0x000000459e457221 */ /* 0x000fe40000010000 */
[----:B------:R-:W-:Y:S02]  /*9590*/  FFMA.FTZ R158, R161, UR18, -R130 ;  /* 0x00000012a19e7c23 */ /* 0x000fe40008010882 */
[C---:B------:R-:W-:Y:S02]  /*95a0*/  FFMA.FTZ R119, R190.reuse, UR18, -R119 ;  /* 0x00000012be777c23 */ /* 0x040fe40008010877 */
[----:B------:R-:W-:Y:S02]  /*95b0*/  FMUL.FTZ R190, R190, UR19 ;  /* 0x00000013bebe7c20 */ /* 0x000fe40008410000 */
[----:B------:R-:W-:-:S02]  /*95c0*/  FMUL.FTZ R201, R201, R158 ;  /* 0x0000009ec9c97220 */ /* 0x000fc40000410000 */
[----:B------:R-:W-:Y:S02]  /*95d0*/  FMUL.FTZ R170, R170, R119 ;  /* 0x00000077aaaa7220 */ /* 0x000fe40000410000 */
[----:B------:R-:W-:Y:S02]  /*95e0*/  FMUL.FTZ R130, R192, UR19 ;  /* 0x00000013c0827c20 */ /* 0x000fe40008410000 */
[----:B------:R-:W-:Y:S02]  /*95f0*/  FMUL.FTZ R158, R161, UR19 ;  /* 0x00000013a19e7c20 */ /* 0x000fe40008410000 */
[----:B------:R-:W-:Y:S02]  /*9600*/  FFMA.FTZ R119, R187, UR18, R190 ;  /* 0x00000012bb777c23 */ /* 0x000fe400080100be */
[----:B------:R-:W-:Y:S02]  /*9610*/  FADD.FTZ R98, R121, R98 ;  /* 0x0000006279627221 */ /* 0x000fe40000010000 */
[----:B------:R-:W-:-:S02]  /*9620*/  FFMA.FTZ R130, R193, UR18, -R130 ;  /* 0x00000012c1827c23 */ /* 0x000fc40008010882 */
[----:B------:R-:W-:Y:S02]  /*9630*/  FFMA.FTZ R121, R11, UR18, R158 ;  /* 0x000000120b797c23 */ /* 0x000fe4000801009e */
[----:B------:R-:W-:Y:S02]  /*9640*/  FFMA.FTZ R119, R174, R119, R170 ;  /* 0x00000077ae777223 */ /* 0x000fe400000100aa */
[----:B------:R-:W-:Y:S02]  /*9650*/  FMUL.FTZ R193, R193, UR19 ;  /* 0x00000013c1c17c20 */ /* 0x000fe40008410000 */
[----:B0-----:R-:W-:Y:S02]  /*9660*/  @!P0 FADD.FTZ R4, R4, R131 ;  /* 0x0000008304048221 */ /* 0x001fe40000010000 */
[----:B------:R-:W-:Y:S02]  /*9670*/  FMUL.FTZ R167, R167, R130 ;  /* 0x00000082a7a77220 */ /* 0x000fe40000410000 */
[----:B------:R-:W-:-:S02]  /*9680*/  FFMA.FTZ R128, R128, R121, R201 ;  /* 0x0000007980807223 */ /* 0x000fc400000100c9 */
[----:B------:R-:W-:Y:S02]  /*9690*/  FFMA.FTZ R130, R192, UR18, R193 ;  /* 0x00000012c0827c23 */ /* 0x000fe400080100c1 */
[----:B------:R-:W-:Y:S02]  /*96a0*/  FFMA.FTZ R116, R116, R187, R119 ;  /* 0x000000bb74747223 */ /* 0x000fe40000010077 */
[----:B------:R-:W0:Y:S01]  /*96b0*/  SHFL.DOWN PT, R119, R4, 0x8, 0x1f ;  /* 0x09001f0004777f89 */ /* 0x000e2200000e0000 */
[----:B------:R-:W-:Y:S02]  /*96c0*/  FFMA.FTZ R128, R115, R11, R128 ;  /* 0x0000000b73807223 */ /* 0x000fe40000010080 */
[----:B------:R-:W-:Y:S02]  /*96d0*/  FFMA.FTZ R130, R171, R130, R167 ;  /* 0x00000082ab827223 */ /* 0x000fe400000100a7 */
[----:B------:R-:W-:Y:S02]  /*96e0*/  FMUL.FTZ R11, R196, UR19 ;  /* 0x00000013c40b7c20 */ /* 0x000fe40008410000 */
[----:B-1----:R-:W-:-:S02]  /*96f0*/  @!P0 FADD.FTZ R6, R6, R133 ;  /* 0x0000008506068221 */ /* 0x002fc40000010000 */
[----:B------:R-:W-:Y:S02]  /*9700*/  @!P0 FADD.FTZ R7, R7, R176 ;  /* 0x000000b007078221 */ /* 0x000fe40000010000 */
[----:B--2---:R-:W-:Y:S01]  /*9710*/  @!P0 FADD.FTZ R5, R5, R168 ;  /* 0x000000a805058221 */ /* 0x004fe20000010000 */
[----:B------:R-:W1:Y:S01]  /*9720*/  SHFL.DOWN PT, R121, R6, 0x8, 0x1f ;  /* 0x09001f0006797f89 */ /* 0x000e6200000e0000 */
[----:B------:R-:W-:Y:S01]  /*9730*/  FFMA.FTZ R117, R117, R166, R162 ;  /* 0x000000a675757223 */ /* 0x000fe200000100a2 */
[----:B------:R-:W-:Y:S01]  /*9740*/  ISETP.GT.AND P0, PT, R58, 0x17, PT ;  /* 0x000000173a00780c */ /* 0x000fe20003f04270 */
[----:B------:R-:W-:Y:S02]  /*9750*/  FFMA.FTZ R115, R194, UR18, -R11 ;  /* 0x00000012c2737c23 */ /* 0x000fe4000801080b */
[----:B------:R-:W-:Y:S02]  /*9760*/  FADD.FTZ R79, R152, R79 ;  /* 0x0000004f984f7221 */ /* 0x000fe40000010000 */
[----:B------:R-:W-:Y:S01]  /*9770*/  FADD.FTZ R95, R116, R95 ;  /* 0x0000005f745f7221 */ /* 0x000fe20000010000 */
[----:B------:R-:W2:Y:S01]  /*9780*/  SHFL.DOWN PT, R152, R7, 0x8, 0x1f ;  /* 0x09001f0007987f89 */ /* 0x000ea200000e0000 */
[----:B------:R-:W-:-:S02]  /*9790*/  FFMA.FTZ R123, R123, R192, R130 ;  /* 0x000000c07b7b7223 */ /* 0x000fc40000010082 */
[----:B------:R-:W-:Y:S01]  /*97a0*/  FMUL.FTZ R11, R194, UR19 ;  /* 0x00000013c20b7c20 */ /* 0x000fe20008410000 */
[----:B------:R-:W3:Y:S01]  /*97b0*/  SHFL.DOWN PT, R130, R5, 0x8, 0x1f ;  /* 0x09001f0005827f89 */ /* 0x000ee200000e0000 */
[----:B------:R-:W-:Y:S02]  /*97c0*/  FMUL.FTZ R116, R195, UR19 ;  /* 0x00000013c3747c20 */ /* 0x000fe40008410000 */
[----:B------:R-:W-:Y:S02]  /*97d0*/  FADD.FTZ R70, R117, R70 ;  /* 0x0000004675467221 */ /* 0x000fe40000010000 */
[----:B------:R-:W-:Y:S02]  /*97e0*/  FMUL.FTZ R117, R10, R115 ;  /* 0x000000730a757220 */ /* 0x000fe40000410000 */
[----:B------:R-:W-:Y:S02]  /*97f0*/  FFMA.FTZ R115, R196, UR18, R11 ;  /* 0x00000012c4737c23 */ /* 0x000fe4000801000b */
[----:B------:R-:W-:-:S02]  /*9800*/  FFMA.FTZ R11, R151, UR18, -R116 ;  /* 0x00000012970b7c23 */ /* 0x000fc40008010874 */
[----:B------:R-:W-:Y:S02]  /*9810*/  FMUL.FTZ R10, R151, UR19 ;  /* 0x00000013970a7c20 */ /* 0x000fe40008410000 */
[----:B------:R-:W-:Y:S02]  /*9820*/  FMUL.FTZ R8, R8, R11 ;  /* 0x0000000b08087220 */ /* 0x000fe40000410000 */
[----:B------:R-:W-:Y:S02]  /*9830*/  FFMA.FTZ R10, R195, UR18, R10 ;  /* 0x00000012c30a7c23 */ /* 0x000fe4000801000a */
[----:B------:R-:W-:Y:S02]  /*9840*/  FMUL.FTZ R11, R144, UR19 ;  /* 0x00000013900b7c20 */ /* 0x000fe40008410000 */
[----:B------:R-:W-:Y:S02]  /*9850*/  FFMA.FTZ R10, R143, R10, R8 ;  /* 0x0000000a8f0a7223 */ /* 0x000fe40000010008 */
[----:B------:R-:W-:-:S02]  /*9860*/  FFMA.FTZ R8, R132, UR18, -R11 ;  /* 0x0000001284087c23 */ /* 0x000fc4000801080b */
[----:B------:R-:W-:Y:S02]  /*9870*/  FFMA.FTZ R115, R172, R115, R117 ;  /* 0x00000073ac737223 */ /* 0x000fe40000010075 */
[----:B0-----:R-:W-:Y:S02]  /*9880*/  @!P0 FADD.FTZ R4, R4, R119 ;  /* 0x0000007704048221 */ /* 0x001fe40000010000 */
[----:B------:R-:W-:Y:S02]  /*9890*/  FMUL.FTZ R155, R155, R8 ;  /* 0x000000089b9b7220 */ /* 0x000fe40000410000 */
[----:B------:R-:W-:Y:S02]  /*98a0*/  FMUL.FTZ R8, R146, UR19 ;  /* 0x0000001392087c20 */ /* 0x000fe40008410000 */
[----:B------:R-:W-:Y:S02]  /*98b0*/  FFMA.FTZ R118, R118, R196, R115 ;  /* 0x000000c476767223 */ /* 0x000fe40000010073 */
[----:B------:R-:W0:Y:S01]  /*98c0*/  SHFL.DOWN PT, R115, R4, 0x10, 0x1f ;  /* 0x0a001f0004737f89 */ /* 0x000e2200000e0000 */
[----:B------:R-:W-:-:S02]  /*98d0*/  FFMA.FTZ R8, R145, UR18, -R8 ;  /* 0x0000001291087c23 */ /* 0x000fc40008010808 */
[----:B------:R-:W-:Y:S02]  /*98e0*/  FMUL.FTZ R145, R145, UR19 ;  /* 0x0000001391917c20 */ /* 0x000fe40008410000 */
[----:B-1----:R-:W-:Y:S02]  /*98f0*/  @!P0 FADD.FTZ R6, R6, R121 ;  /* 0x0000007906068221 */ /* 0x002fe40000010000 */
[----:B--2---:R-:W-:Y:S02]  /*9900*/  @!P0 FADD.FTZ R7, R7, R152 ;  /* 0x0000009807078221 */ /* 0x004fe40000010000 */
[----:B---3--:R-:W-:Y:S01]  /*9910*/  @!P0 FADD.FTZ R5, R5, R130 ;  /* 0x0000008205058221 */ /* 0x008fe20000010000 */
[----:B------:R-:W1:Y:S01]  /*9920*/  SHFL.DOWN PT, R117, R6, 0x10, 0x1f ;  /* 0x0a001f0006757f89 */ /* 0x000e6200000e0000 */
[----:B------:R-:W-:Y:S01]  /*9930*/  FMUL.FTZ R9, R9, R8 ;  /* 0x0000000809097220 */ /* 0x000fe20000410000 */
[----:B------:R-:W-:Y:S01]  /*9940*/  ISETP.GT.AND P0, PT, R58, 0xf, PT ;  /* 0x0000000f3a00780c */ /* 0x000fe20003f04270 */
[----:B------:R-:W-:Y:S01]  /*9950*/  FFMA.FTZ R8, R146, UR18, R145 ;  /* 0x0000001292087c23 */ /* 0x000fe20008010091 */
[----:B------:R-:W2:Y:S01]  /*9960*/  SHFL.DOWN PT, R116, R7, 0x10, 0x1f ;  /* 0x0a001f0007747f89 */ /* 0x000ea200000e0000 */
[----:B------:R-:W-:-:S02]  /*9970*/  FFMA.FTZ R125, R125, R195, R10 ;  /* 0x000000c37d7d7223 */ /* 0x000fc4000001000a */
[----:B------:R-:W-:Y:S01]  /*9980*/  FFMA.FTZ R8, R163, R8, R9 ;  /* 0x00000008a3087223 */ /* 0x000fe20000010009 */
[----:B------:R-:W3:Y:S01]  /*9990*/  SHFL.DOWN PT, R10, R5, 0x10, 0x1f ;  /* 0x0a001f00050a7f89 */ /* 0x000ee200000e0000 */
[----:B------:R-:W-:Y:S02]  /*99a0*/  FMUL.FTZ R11, R132, UR19 ;  /* 0x00000013840b7c20 */ /* 0x000fe40008410000 */
[----:B------:R-:W-:Y:S02]  /*99b0*/  FMUL.FTZ R9, R148, UR19 ;  /* 0x0000001394097c20 */ /* 0x000fe40008410000 */
[----:B------:R-:W-:Y:S02]  /*99c0*/  FFMA.FTZ R11, R144, UR18, R11 ;  /* 0x00000012900b7c23 */ /* 0x000fe4000801000b */
[----:B------:R-:W-:Y:S02]  /*99d0*/  FFMA.FTZ R9, R134, UR18, -R9 ;  /* 0x0000001286097c23 */ /* 0x000fe40008010809 */
[----:B------:R-:W-:-:S02]  /*99e0*/  FFMA.FTZ R11, R142, R11, R155 ;  /* 0x0000000b8e0b7223 */ /* 0x000fc4000001009b */
[----:B------:R-:W-:Y:S02]  /*99f0*/  FFMA.FTZ R127, R127, R146, R8 ;  /* 0x000000927f7f7223 */ /* 0x000fe40000010008 */
[----:B------:R-:W-:Y:S02]  /*9a00*/  FMUL.FTZ R12, R12, R9 ;  /* 0x000000090c0c7220 */ /* 0x000fe40000410000 */
[----:B------:R-:W-:Y:S02]  /*9a10*/  FMUL.FTZ R8, R150, UR19 ;  /* 0x0000001396087c20 */ /* 0x000fe40008410000 */
[----:B------:R-:W-:Y:S02]  /*9a20*/  FMUL.FTZ R9, R13, UR19 ;  /* 0x000000130d097c20 */ /* 0x000fe40008410000 */
[----:B------:R-:W-:Y:S02]  /*9a30*/  FFMA.FTZ R120, R120, R144, R11 ;  /* 0x0000009078787223 */ /* 0x000fe4000001000b */
[----:B------:R-:W-:-:S02]  /*9a40*/  FFMA.FTZ R11, R149, UR18, -R8 ;  /* 0x00000012950b7c23 */ /* 0x000fc40008010808 */
[----:B0-----:R-:W-:Y:S02]  /*9a50*/  @!P0 FADD.FTZ R4, R4, R115 ;  /* 0x0000007304048221 */ /* 0x001fe40000010000 */
[----:B------:R-:W-:Y:S02]  /*9a60*/  FFMA.FTZ R9, R138, UR18, -R9 ;  /* 0x000000128a097c23 */ /* 0x000fe40008010809 */
[----:B------:R-:W-:Y:S02]  /*9a70*/  FMUL.FTZ R115, R134, UR19 ;  /* 0x0000001386737c20 */ /* 0x000fe40008410000 */
[----:B------:R-:W-:Y:S02]  /*9a80*/  FMUL.FTZ R149, R149, UR19 ;  /* 0x0000001395957c20 */ /* 0x000fe40008410000 */
[----:B------:R-:W-:Y:S02]  /*9a90*/  FMUL.FTZ R138, R138, UR19 ;  /* 0x000000138a8a7c20 */ /* 0x000fe40008410000 */
[----:B------:R-:W-:-:S02]  /*9aa0*/  FMUL.FTZ R154, R154, R9 ;  /* 0x000000099a9a7220 */ /* 0x000fc40000410000 */
[----:B------:R-:W-:Y:S02]  /*9ab0*/  FMUL.FTZ R11, R156, R11 ;  /* 0x0000000b9c0b7220 */ /* 0x000fe40000410000 */
[----:B------:R-:W-:Y:S02]  /*9ac0*/  FFMA.FTZ R115, R148, UR18, R115 ;  /* 0x0000001294737c23 */ /* 0x000fe40008010073 */
[----:B------:R-:W-:Y:S02]  /*9ad0*/  FFMA.FTZ R8, R150, UR18, R149 ;  /* 0x0000001296087c23 */ /* 0x000fe40008010095 */
[----:B------:R-:W-:Y:S02]  /*9ae0*/  FFMA.FTZ R9, R13, UR18, R138 ;  /* 0x000000120d097c23 */ /* 0x000fe4000801008a */
[----:B-1----:R-:W-:Y:S02]  /*9af0*/  @!P0 FADD.FTZ R6, R6, R117 ;  /* 0x0000007506068221 */ /* 0x002fe40000010000 */
[----:B--2---:R-:W-:-:S02]  /*9b00*/  @!P0 FADD.FTZ R7, R7, R116 ;  /* 0x0000007407078221 */ /* 0x004fc40000010000 */
[----:B---3--:R-:W-:Y:S02]  /*9b10*/  @!P0 FADD.FTZ R5, R5, R10 ;  /* 0x0000000a05058221 */ /* 0x008fe40000010000 */
[----:B------:R-:W-:Y:S02]  /*9b20*/  FFMA.FTZ R115, R164, R115, R12 ;  /* 0x00000073a4737223 */ /* 0x000fe4000001000c */
[----:B------:R-:W-:Y:S01]  /*9b30*/  FFMA.FTZ R8, R137, R8, R11 ;  /* 0x0000000889087223 */ /* 0x000fe2000001000b */
[----:B------:R0:W-:Y:S01]  /*9b40*/  @!P1 STS.128 [0x440], R4 ;  /* 0x00044004ff009388 */ /* 0x0001e20000000c00 */
        /* <DEDUP_REMOVED lines=37> */
.L_x_8214:
[----:B0-----:R-:W-:Y:S05]  /*9da0*/  BSYNC B0 ;  /* 0x0000000000007941 */ /* 0x001fea0003800000 */
.L_x_8213:
        /* <DEDUP_REMOVED lines=20> */
.L_x_8200:
[----:B------:R-:W-:Y:S01]  /*9ef0*/  BAR.SYNC.DEFER_BLOCKING 0x0 ;  /* 0x0000000000007b1d */ /* 0x000fe20000010000 */
[C---:B------:R-:W-:Y:S02]  /*9f00*/  LOP3.LUT R17, R56.reuse, 0x20, RZ, 0xfc, !PT ;  /* 0x0000002038117812 */ /* 0x040fe400078efcff */
[C---:B------:R-:W-:Y:S02]  /*9f10*/  LOP3.LUT R16, R56.reuse, 0x40, RZ, 0xfc, !PT ;  /* 0x0000004038107812 */ /* 0x040fe400078efcff */
[C---:B------:R-:W-:Y:S01]  /*9f20*/  LOP3.LUT R15, R56.reuse, 0x60, RZ, 0xfc, !PT ;  /* 0x00000060380f7812 */ /* 0x040fe200078efcff */
[----:B------:R-:W-:Y:S01]  /*9f30*/  ULDC UR23, c[0x0][0x168] ;  /* 0x00005a0000177ab9 */ /* 0x000fe20000000800 */
[----:B------:R-:W-:Y:S01]  /*9f40*/  PRMT R18, RZ, 0x7610, R18 ;  /* 0x00007610ff127816 */ /* 0x000fe20000000012 */
[----:B------:R-:W-:Y:S01]  /*9f50*/  UIADD3 UR23, -UR43, UR23, URZ ;  /* 0x000000172b177290 */ /* 0x000fe2000fffe13f */
[C---:B------:R-:W-:Y:S01]  /*9f60*/  LOP3.LUT R14, R56.reuse, 0x80, RZ, 0xfc, !PT ;  /* 0x00000080380e7812 */ /* 0x040fe200078efcff */
[----:B------:R-:W-:Y:S01]  /*9f70*/  ULDC.64 UR8, c[0x0][0x2d8] ;  /* 0x0000b60000087ab9 */ /* 0x000fe20000000a00 */
[----:B------:R-:W-:Y:S01]  /*9f80*/  PRMT R19, RZ, 0x7610, R19 ;  /* 0x00007610ff137816 */ /* 0x000fe20000000013 */
[----:B------:R-:W-:Y:S01]  /*9f90*/  ULDC.64 UR34, c[0x0][0x2f8] ;  /* 0x0000be0000227ab9 */ /* 0x000fe20000000a00 */
[----:B------:R-:W-:-:S02]  /*9fa0*/  LOP3.LUT R13, R56, 0xa0, RZ, 0xfc, !PT ;  /* 0x000000a0380d7812 */ /* 0x000fc400078efcff */
[C---:B------:R-:W-:Y:S02]  /*9fb0*/  ISETP.GE.AND P2, PT, R56.reuse, UR23, PT ;  /* 0x0000001738007c0c */ /* 0x040fe4000bf46270 */
[----:B------:R-:W-:Y:S02]  /*9fc0*/  ISETP.GE.AND P1, PT, R17, UR23, PT ;  /* 0x0000001711007c0c */ /* 0x000fe4000bf26270 */
[----:B------:R-:W-:Y:S02]  /*9fd0*/  LOP3.LUT R12, R56, 0xc0, RZ, 0xfc, !PT ;  /* 0x000000c0380c7812 */ /* 0x000fe400078efcff */
[----:B------:R-:W-:Y:S02]  /*9fe0*/  ISETP.GE.AND P0, PT, R16, UR23, PT ;  /* 0x0000001710007c0c */ /* 0x000fe4000bf06270 */
[----:B------:R-:W-:Y:S02]  /*9ff0*/  LOP3.LUT R11, R56, 0xe0, RZ, 0xfc, !PT ;  /* 0x000000e0380b7812 */ /* 0x000fe400078efcff */
[----:B------:R-:W-:-:S02]  /*a000*/  ISETP.GE.AND P4, PT, R15, UR23, PT ;  /* 0x000000170f007c0c */ /* 0x000fc4000bf86270 */
[----:B------:R-:W-:Y:S01]  /*a010*/  LOP3.LUT R10, R56, 0x100, RZ, 0xfc, !PT ;  /* 0x00000100380a7812 */ /* 0x000fe200078efcff */
[----:B------:R-:W2:Y:S01]  /*a020*/  @!P2 LDG.E.U16 R18, [R2.64] ;  /* 0x000000200212a981 */ /* 0x000ea2000c1e1500 */
[----:B------:R-:W-:Y:S02]  /*a030*/  ISETP.GE.AND P6, PT, R14, UR23, PT ;  /* 0x000000170e007c0c */ /* 0x000fe4000bfc6270 */
[----:B------:R-:W-:Y:S01]  /*a040*/  ISETP.GE.AND P5, PT, R13, UR23, PT ;  /* 0x000000170d007c0c */ /* 0x000fe2000bfa6270 */
[----:B------:R-:W3:Y:S01]  /*a050*/  @!P1 LDG.E.U16 R19, [R2.64+0x40] ;  /* 0x0000402002139981 */ /* 0x000ee2000c1e1500 */
        /* <DEDUP_REMOVED lines=77> */
[----:B------:R-:W0:Y:S01]  /*a530*/  LDS.U16 R18, [R39+0xc] ;  /* 0x00000c0027127984 */ /* 0x000e220000000400 */
[----:B--2---:R-:W-:Y:S01]  /*a540*/  HADD2.F32 R3, -RZ, R3.H0_H0 ;  /* 0x20000003ff037230 */ /* 0x004fe20000004100 */
[----:B------:R-:W-:Y:S01]  /*a550*/  FADD.FTZ R22, R2, UR4 ;  /* 0x0000000402167e21 */ /* 0x000fe20008010000 */
[----:B------:R-:W-:Y:S01]  /*a560*/  FSETP.GTU.FTZ.AND P5, PT, R24, 20, PT ;  /* 0x41a000001800780b */ /* 0x000fe20003fbc000 */
[----:B------:R-:W-:Y:S02]  /*a570*/  LDS.U16 R2, [R39+0x8] ;  /* 0x0000080027027984 */ /* 0x000fe40000000400 */
[----:B------:R-:W-:Y:S01]  /*a580*/  FADD.FTZ R23, R3, UR4 ;  /* 0x0000000403177e21 */ /* 0x000fe20008010000 */
[----:B------:R-:W-:Y:S01]  /*a590*/  FSETP.GTU.FTZ.AND P1, PT, R22, 20, PT ;  /* 0x41a000001600780b */ /* 0x000fe20003f3c000 */
[----:B---3--:R-:W-:Y:S01]  /*a5a0*/  HADD2.F32 R19, -RZ, R19.H0_H0 ;  /* 0x20000013ff137230 */ /* 0x008fe20000004100 */
[----:B------:R-:W-:Y:S02]  /*a5b0*/  LDS.U16 R3, [R39+0xa] ;  /* 0x00000a0027037984 */ /* 0x000fe40000000400 */
[----:B------:R-:W-:-:S02]  /*a5c0*/  FSETP.GTU.FTZ.AND P6, PT, R23, 20, PT ;  /* 0x41a000001700780b */ /* 0x000fc40003fdc000 */
[----:B------:R-:W-:Y:S02]  /*a5d0*/  FADD.FTZ R25, R19, UR4 ;  /* 0x0000000413197e21 */ /* 0x000fe40008010000 */
[----:B------:R-:W1:Y:S01]  /*a5e0*/  LDS.U16 R19, [R39+0xe] ;  /* 0x00000e0027137984 */ /* 0x000e620000000400 */
[----:B------:R-:W-:-:S04]  /*a5f0*/  @!P5 FMUL.FTZ R24, R24, -1.4426950216293334961 ;  /* 0xbfb8aa3b1818d820 */ /* 0x000fc80000410000 */
[----:B------:R-:W-:-:S04]  /*a600*/  @!P1 FMUL.FTZ R22, R22, -1.4426950216293334961 ;  /* 0xbfb8aa3b16169820 */ /* 0x000fc80000410000 */
[----:B------:R-:W-:Y:S01]  /*a610*/  @!P6 FMUL.FTZ R23, R23, -1.4426950216293334961 ;  /* 0xbfb8aa3b1717e820 */ /* 0x000fe20000410000 */
[----:B------:R-:W2:Y:S08]  /*a620*/  @!P5 MUFU.EX2 R24, R24 ;  /* 0x000000180018d308 */ /* 0x000eb00000000800 */
[----:B------:R-:W3:Y:S08]  /*a630*/  @!P1 MUFU.EX2 R22, R22 ;  /* 0x0000001600169308 */ /* 0x000ef00000000800 */
[----:B------:R-:W4:Y:S01]  /*a640*/  @!P6 MUFU.EX2 R23, R23 ;  /* 0x000000170017e308 */ /* 0x000f220000000800 */
[----:B--2---:R-:W-:-:S02]  /*a650*/  @!P5 FADD.FTZ R24, R24, 1 ;  /* 0x3f8000001818d421 */ /* 0x004fc40000010000 */
[----:B---3--:R-:W-:-:S05]  /*a660*/  @!P1 FADD.FTZ R22, R22, 1 ;  /* 0x3f80000016169421 */ /* 0x008fca0000010000 */
[----:B------:R-:W-:Y:S01]  /*a670*/  @!P5 MUFU.RCP R24, R24 ;  /* 0x000000180018d308 */ /* 0x000fe20000001000 */
[----:B----4-:R-:W-:-:S07]  /*a680*/  @!P6 FADD.FTZ R23, R23, 1 ;  /* 0x3f8000001717e421 */ /* 0x010fce0000010000 */
[----:B------:R-:W2:Y:S01]  /*a690*/  @!P1 MUFU.RCP R27, R22 ;  /* 0x00000016001b9308 */ /* 0x000ea20000001000 */
[----:B0-----:R-:W-:-:S07]  /*a6a0*/  HADD2.F32 R18, -RZ, R18.H0_H0 ;  /* 0x20000012ff127230 */ /* 0x001fce0000004100 */
[----:B------:R-:W0:Y:S01]  /*a6b0*/  @!P6 MUFU.RCP R26, R23 ;  /* 0x00000017001ae308 */ /* 0x000e220000001000 */
[----:B-1----:R-:W-:Y:S02]  /*a6c0*/  HADD2.F32 R19, -RZ, R19.H0_H0 ;  /* 0x20000013ff137230 */ /* 0x002fe40000004100 */
[----:B------:R-:W-:Y:S02]  /*a6d0*/  HADD2.F32 R20, -RZ, R20.H0_H0 ;  /* 0x20000014ff147230 */ /* 0x000fe40000004100 */
[----:B------:R-:W-:Y:S01]  /*a6e0*/  HADD2.F32 R21, -RZ, R21.H0_H0 ;  /* 0x20000015ff157230 */ /* 0x000fe20000004100 */
[----:B------:R-:W-:Y:S01]  /*a6f0*/  FADD.FTZ R18, R18, UR4 ;  /* 0x0000000412127e21 */ /* 0x000fe20008010000 */
[----:B------:R-:W-:Y:S01]  /*a700*/  HADD2.F32 R2, -RZ, R2.H0_H0 ;  /* 0x20000002ff027230 */ /* 0x000fe20000004100 */
[----:B------:R-:W-:Y:S01]  /*a710*/  FADD.FTZ R19, R19, UR4 ;  /* 0x0000000413137e21 */ /* 0x000fe20008010000 */
[----:B------:R-:W-:Y:S01]  /*a720*/  HADD2.F32 R3, -RZ, R3.H0_H0 ;  /* 0x20000003ff037230 */ /* 0x000fe20000004100 */
[----:B------:R-:W-:Y:S01]  /*a730*/  FADD.FTZ R20, R20, UR4 ;  /* 0x0000000414147e21 */ /* 0x000fe20008010000 */
[----:B------:R-:W-:Y:S01]  /*a740*/  FSETP.GTU.FTZ.AND P0, PT, R25, 20, PT ;  /* 0x41a000001900780b */ /* 0x000fe20003f1c000 */
[----:B------:R-:W-:Y:S01]  /*a750*/  FADD.FTZ R21, R21, UR4 ;  /* 0x0000000415157e21 */ /* 0x000fe20008010000 */
[----:B------:R-:W-:Y:S01]  /*a760*/  FSETP.GTU.FTZ.AND P2, PT, R18, 20, PT ;  /* 0x41a000001200780b */ /* 0x000fe20003f5c000 */
[----:B--2---:R-:W-:Y:S01]  /*a770*/  @!P1 FMUL.FTZ R88, R88, R27 ;  /* 0x0000001b58589220 */ /* 0x004fe20000410000 */
[----:B------:R-:W-:Y:S01]  /*a780*/  FSETP.GTU.FTZ.AND P1, PT, R19, 20, PT ;  /* 0x41a000001300780b */ /* 0x000fe20003f3c000 */
[----:B0-----:R-:W-:Y:S01]  /*a790*/  @!P6 FMUL.FTZ R87, R87, R26 ;  /* 0x0000001a5757e220 */ /* 0x001fe20000410000 */
[----:B------:R-:W-:Y:S01]  /*a7a0*/  FSETP.GTU.FTZ.AND P6, PT, R20, 20, PT ;  /* 0x41a000001400780b */ /* 0x000fe20003fdc000 */
[----:B------:R-:W-:Y:S01]  /*a7b0*/  @!P5 FMUL.FTZ R89, R89, R24 ;  /* 0x000000185959d220 */ /* 0x000fe20000410000 */
[----:B------:R-:W-:Y:S01]  /*a7c0*/  FSETP.GTU.FTZ.AND P5, PT, R21, 20, PT ;  /* 0x41a000001500780b */ /* 0x000fe20003fbc000 */
[----:B------:R-:W-:Y:S01]  /*a7d0*/  FADD.FTZ R2, R2, UR4 ;  /* 0x0000000402027e21 */ /* 0x000fe20008010000 */
[----:B------:R-:W-:Y:S01]  /*a7e0*/  LDS.U16 R22, [R39+0x1c] ;  /* 0x00001c0027167984 */ /* 0x000fe20000000400 */
[----:B------:R-:W-:-:S03]  /*a7f0*/  FADD.FTZ R3, R3, UR4 ;  /* 0x0000000403037e21 */ /* 0x000fc60008010000 */
[----:B------:R-:W-:Y:S01]  /*a800*/  LDS.U16 R23, [R39+0x1e] ;  /* 0x00001e0027177984 */ /* 0x000fe20000000400 */
[----:B------:R-:W-:Y:S02]  /*a810*/  @!P2 FMUL.FTZ R18, R18, -1.4426950216293334961 ;  /* 0xbfb8aa3b1212a820 */ /* 0x000fe40000410000 */
[----:B------:R-:W-:Y:S02]  /*a820*/  @!P1 FMUL.FTZ R19, R19, -1.4426950216293334961 ;  /* 0xbfb8aa3b13139820 */ /* 0x000fe40000410000 */
[----:B------:R-:W-:Y:S02]  /*a830*/  @!P6 FMUL.FTZ R20, R20, -1.4426950216293334961 ;  /* 0xbfb8aa3b1414e820 */ /* 0x000fe40000410000 */
[----:B------:R-:W-:Y:S01]  /*a840*/  @!P5 FMUL.FTZ R21, R21, -1.4426950216293334961 ;  /* 0xbfb8aa3b1515d820 */ /* 0x000fe20000410000 */
[----:B------:R-:W0:Y:S01]  /*a850*/  @!P2 MUFU.EX2 R18, R18 ;  /* 0x000000120012a308 */ /* 0x000e220000000800 */
[----:B------:R-:W-:Y:S02]  /*a860*/  FSETP.GTU.FTZ.AND P4, PT, R2, 20, PT ;  /* 0x41a000000200780b */ /* 0x000fe40003f9c000 */
[----:B------:R-:W-:-:S05]  /*a870*/  FSETP.GTU.FTZ.AND P3, PT, R3, 20, PT ;  /* 0x41a000000300780b */ /* 0x000fca0003f7c000 */
[----:B------:R-:W1:Y:S08]  /*a880*/  @!P1 MUFU.EX2 R19, R19 ;  /* 0x0000001300139308 */ /* 0x000e700000000800 */
[----:B------:R-:W2:Y:S08]  /*a890*/  @!P6 MUFU.EX2 R20, R20 ;  /* 0x000000140014e308 */ /* 0x000eb00000000800 */
[----:B------:R-:W3:Y:S01]  /*a8a0*/  @!P5 MUFU.EX2 R21, R21 ;  /* 0x000000150015d308 */ /* 0x000ee20000000800 */
[----:B------:R-:W-:-:S02]  /*a8b0*/  @!P4 FMUL.FTZ R2, R2, -1.4426950216293334961 ;  /* 0xbfb8aa3b0202c820 */ /* 0x000fc40000410000 */
[----:B------:R-:W-:Y:S02]  /*a8c0*/  @!P3 FMUL.FTZ R3, R3, -1.4426950216293334961 ;  /* 0xbfb8aa3b0303b820 */ /* 0x000fe40000410000 */
[----:B0-----:R-:W-:Y:S02]  /*a8d0*/  @!P2 FADD.FTZ R18, R18, 1 ;  /* 0x3f8000001212a421 */ /* 0x001fe40000010000 */
[----:B-1----:R-:W-:Y:S02]  /*a8e0*/  @!P1 FADD.FTZ R19, R19, 1 ;  /* 0x3f80000013139421 */ /* 0x002fe40000010000 */
[----:B--2---:R-:W-:Y:S01]  /*a8f0*/  @!P6 FADD.FTZ R20, R20, 1 ;  /* 0x3f8000001414e421 */ /* 0x004fe20000010000 */
[----:B------:R-:W0:Y:S01]  /*a900*/  @!P4 MUFU.EX2 R2, R2 ;  /* 0x000000020002c308 */ /* 0x000e220000000800 */
[----:B------:R-:W-:Y:S02]  /*a910*/  @!P0 FMUL.FTZ R25, R25, -1.4426950216293334961 ;  /* 0xbfb8aa3b19198820 */ /* 0x000fe40000410000 */
[----:B---3--:R-:W-:-:S05]  /*a920*/  @!P5 FADD.FTZ R21, R21, 1 ;  /* 0x3f8000001515d421 */ /* 0x008fca0000010000 */
[----:B------:R-:W1:Y:S08]  /*a930*/  @!P3 MUFU.EX2 R3, R3 ;  /* 0x000000030003b308 */ /* 0x000e700000000800 */
[----:B------:R-:W2:Y:S08]  /*a940*/  @!P2 MUFU.RCP R18, R18 ;  /* 0x000000120012a308 */ /* 0x000eb00000001000 */
[----:B------:R-:W3:Y:S08]  /*a950*/  @!P1 MUFU.RCP R19, R19 ;  /* 0x0000001300139308 */ /* 0x000ef00000001000 */
[----:B------:R-:W4:Y:S08]  /*a960*/  @!P6 MUFU.RCP R20, R20 ;  /* 0x000000140014e308 */ /* 0x000f300000001000 */
[----:B------:R-:W5:Y:S08]  /*a970*/  @!P5 MUFU.RCP R21, R21 ;  /* 0x000000150015d308 */ /* 0x000f700000001000 */
[----:B------:R-:W5:Y:S01]  /*a980*/  @!P0 MUFU.EX2 R25, R25 ;  /* 0x0000001900198308 */ /* 0x000f620000000800 */
[----:B0-----:R-:W-:-:S02]  /*a990*/  @!P4 FADD.FTZ R2, R2, 1 ;  /* 0x3f8000000202c421 */ /* 0x001fc40000010000 */
[----:B-1----:R-:W-:Y:S02]  /*a9a0*/  @!P3 FADD.FTZ R3, R3, 1 ;  /* 0x3f8000000303b421 */ /* 0x002fe40000010000 */
[----:B--2---:R-:W-:Y:S02]  /*a9b0*/  @!P2 FMUL.FTZ R93, R93, R18 ;  /* 0x000000125d5da220 */ /* 0x004fe40000410000 */
[----:B---3--:R-:W-:Y:S01]  /*a9c0*/  @!P1 FMUL.FTZ R96, R96, R19 ;  /* 0x0000001360609220 */ /* 0x008fe20000410000 */
[----:B------:R-:W0:Y:S01]  /*a9d0*/  LDS.U16 R18, [R39+0x14] ;  /* 0x0000140027127984 */ /* 0x000e220000000400 */
[----:B----4-:R-:W-:Y:S02]  /*a9e0*/  @!P6 FMUL.FTZ R95, R95, R20 ;  /* 0x000000145f5fe220 */ /* 0x010fe40000410000 */
[----:B-----5:R-:W-:Y:S01]  /*a9f0*/  @!P5 FMUL.FTZ R98, R98, R21 ;  /* 0x000000156262d220 */ /* 0x020fe20000410000 */
[----:B------:R-:W1:Y:S01]  /*aa00*/  LDS.U16 R19, [R39+0x16] ;  /* 0x0000160027137984 */ /* 0x000e620000000400 */
[----:B------:R-:W2:Y:S03]  /*aa10*/  @!P4 MUFU.RCP R2, R2 ;  /* 0x000000020002c308 */ /* 0x000ea60000001000 */
[----:B------:R-:W3:Y:S01]  /*aa20*/  LDS.U16 R20, [R39+0x18] ;  /* 0x0000180027147984 */ /* 0x000ee20000000400 */
[----:B------:R-:W-:-:S03]  /*aa30*/  @!P0 FADD.FTZ R25, R25, 1 ;  /* 0x3f80000019198421 */ /* 0x000fc60000010000 */
[----:B------:R-:W4:Y:S01]  /*aa40*/  LDS.U16 R21, [R39+0x1a] ;  /* 0x00001a0027157984 */ /* 0x000f220000000400 */
[----:B------:R-:W5:Y:S03]  /*aa50*/  @!P3 MUFU.RCP R3, R3 ;  /* 0x000000030003b308 */ /* 0x000f660000001000 */
[----:B------:R-:W-:Y:S06]  /*aa60*/  BAR.SYNC.DEFER_BLOCKING 0x0 ;  /* 0x0000000000007b1d */ /* 0x000fec0000010000 */
[----:B------:R-:W0:Y:S01]  /*aa70*/  @!P0 MUFU.RCP R25, R25 ;  /* 0x0000001900198308 */ /* 0x000e220000001000 */
[----:B--2---:R-:W-:Y:S01]  /*aa80*/  @!P4 FMUL.FTZ R91, R91, R2 ;  /* 0x000000025b5bc220 */ /* 0x004fe20000410000 */
[----:B------:R-:W-:-:S02]  /*aa90*/  PRMT R2, R85, 0x7632, R2 ;  /* 0x0000763255027816 */ /* 0x000fc40000000002 */
[----:B------:R-:W-:Y:S01]  /*aaa0*/  ISETP.NE.AND P6, PT, R60, RZ, PT ;  /* 0x000000ff3c00720c */ /* 0x000fe20003fc5270 */
[----:B-----5:R-:W-:Y:S01]  /*aab0*/  @!P3 FMUL.FTZ R92, R92, R3 ;  /* 0x000000035c5cb220 */ /* 0x020fe20000410000 */
[----:B------:R-:W-:Y:S02]  /*aac0*/  PRMT R3, R83, 0x7632, R3 ;  /* 0x0000763253037816 */ /* 0x000fe40000000003 */
[----:B------:R-:W-:Y:S02]  /*aad0*/  F2FP.PACK_AB R73, R73, R74 ;  /* 0x0000004a4949723e */ /* 0x000fe400000000ff */
[----:B------:R-:W-:Y:S02]  /*aae0*/  F2FP.PACK_AB R71, R71, R72 ;  /* 0x000000484747723e */ /* 0x000fe400000000ff */
[----:B------:R-:W-:Y:S01]  /*aaf0*/  PRMT R24, R81, 0x7632, R24 ;  /* 0x0000763251187816 */ /* 0x000fe20000000018 */
[----:B0-----:R-:W-:Y:S01]  /*ab00*/  @!P0 FMUL.FTZ R90, R90, R25 ;  /* 0x000000195a5a8220 */ /* 0x001fe20000410000 */
[----:B------:R-:W-:Y:S01]  /*ab10*/  PRMT R25, R77, 0x7632, R25 ;  /* 0x000076324d197816 */ /* 0x000fe20000000019 */
[----:B------:R0:W-:Y:S01]  /*ab20*/  STS.U16 [R39+0x2], R2 ;  /* 0x0000020227007388 */ /* 0x0001e20000000400 */
[----:B------:R-:W-:-:S02]  /*ab30*/  PRMT R26, R73, 0x7632, R26 ;  /* 0x00007632491a7816 */ /* 0x000fc4000000001a */
[----:B------:R-:W-:Y:S01]  /*ab40*/  PRMT R27, R71, 0x7632, R27 ;  /* 0x00007632471b7816 */ /* 0x000fe2000000001b */
[----:B------:R2:W-:Y:S01]  /*ab50*/  STS.U16 [R39+0x6], R3 ;  /* 0x0000060327007388 */ /* 0x0005e20000000400 */
[----:B------:R-:W-:Y:S02]  /*ab60*/  MOV R28, UR23 ;  /* 0x00000017001c7c02 */ /* 0x000fe40008000f00 */
[----:B0-----:R-:W-:Y:S02]  /*ab70*/  PRMT R2, R79, 0x7632, R2 ;  /* 0x000076324f027816 */ /* 0x001fe40000000002 */
[----:B--2---:R-:W-:Y:S01]  /*ab80*/  PRMT R3, R75, 0x7632, R3 ;  /* 0x000076324b037816 */ /* 0x004fe20000000003 */
[----:B------:R-:W-:Y:S04]  /*ab90*/  STS.U16 [R39], R85 ;  /* 0x0000005527007388 */ /* 0x000fe80000000400 */
        /* <DEDUP_REMOVED lines=33> */
[----:B-1----:R-:W-:Y:S02]  /*adb0*/  HADD2.F32 R19, -RZ, R19.H0_H0 ;  /* 0x20000013ff137230 */ /* 0x002fe40000004100 */
[----:B---3--:R-:W-:Y:S02]  /*adc0*/  HADD2.F32 R20, -RZ, R20.H0_H0 ;  /* 0x20000014ff147230 */ /* 0x008fe40000004100 */
[----:B----4-:R-:W-:Y:S01]  /*add0*/  HADD2.F32 R21, -RZ, R21.H0_H0 ;  /* 0x20000015ff157230 */ /* 0x010fe20000004100 */
[----:B------:R-:W-:Y:S01]  /*ade0*/  SHF.R.S32.HI R103, RZ, 0x1f, R56 ;  /* 0x0000001fff677819 */ /* 0x000fe20000011438 */
[----:B------:R-:W-:Y:S01]  /*adf0*/  FADD.FTZ R18, R18, UR4 ;  /* 0x0000000412127e21 */ /* 0x000fe20008010000 */
[----:B0-----:R-:W-:Y:S01]  /*ae00*/  IADD3 R2, P0, R56, UR43, RZ ;  /* 0x0000002b38027c10 */ /* 0x001fe2000ff1e0ff */
[----:B------:R-:W-:Y:S01]  /*ae10*/  FADD.FTZ R19, R19, UR4 ;  /* 0x0000000413137e21 */ /* 0x000fe20008010000 */
[----:B------:R-:W-:Y:S01]  /*ae20*/  MOV R24, UR43 ;  /* 0x0000002b00187c02 */ /* 0x000fe20008000f00 */
[----:B------:R-:W-:-:S02]  /*ae30*/  FADD.FTZ R20, R20, UR4 ;  /* 0x0000000414147e21 */ /* 0x000fc40008010000 */
[----:B------:R-:W-:Y:S01]  /*ae40*/  FADD.FTZ R21, R21, UR4 ;  /* 0x0000000415157e21 */ /* 0x000fe20008010000 */
[----:B--2---:R-:W-:Y:S02]  /*ae50*/  LEA.HI.X.SX32 R3, R24, R103, 0x1, P0 ;  /* 0x0000006718037211 */ /* 0x004fe400000f0eff */
[----:B------:R-:W-:Y:S02]  /*ae60*/  FSETP.GTU.FTZ.AND P0, PT, R18, 20, PT ;  /* 0x41a000001200780b */ /* 0x000fe40003f1c000 */
[----:B------:R-:W-:Y:S01]  /*ae70*/  FSETP.GTU.FTZ.AND P1, PT, R19, 20, PT ;  /* 0x41a000001300780b */ /* 0x000fe20003f3c000 */
[----:B------:R-:W0:Y:S01]  /*ae80*/  LDS R97, [0x420] ;  /* 0x00042000ff617984 */ /* 0x000e220000000800 */
[----:B------:R-:W-:Y:S02]  /*ae90*/  FSETP.GTU.FTZ.AND P2, PT, R20, 20, PT ;  /* 0x41a000001400780b */ /* 0x000fe40003f5c000 */
[----:B------:R-:W-:Y:S01]  /*aea0*/  FSETP.GTU.FTZ.AND P3, PT, R21, 20, PT ;  /* 0x41a000001500780b */ /* 0x000fe20003f7c000 */
[----:B------:R-:W-:-:S02]  /*aeb0*/  HADD2.F32 R22, -RZ, R22.H0_H0 ;  /* 0x20000016ff167230 */ /* 0x000fc40000004100 */
        /* <DEDUP_REMOVED lines=13> */
[----:B------:R-:W-:Y:S01]  /*af90*/  @!P4 FMUL.FTZ R22, R22, -1.4426950216293334961 ;  /* 0xbfb8aa3b1616c820 */ /* 0x000fe20000410000 */
[----:B------:R-:W-:Y:S01]  /*afa0*/  P2R R24, PR, RZ, 0x40 ;  /* 0x00000040ff187803 */ /* 0x000fe20000000000 */
[----:B------:R-:W-:Y:S01]  /*afb0*/  @!P5 FMUL.FTZ R23, R23, -1.4426950216293334961 ;  /* 0xbfb8aa3b1717d820 */ /* 0x000fe20000410000 */
[----:B0-----:R-:W-:Y:S01]  /*afc0*/  ISETP.GE.AND P6, PT, R56, R97, PT ;  /* 0x000000613800720c */ /* 0x001fe20003fc6270 */
[----:B-1----:R-:W-:-:S02]  /*afd0*/  @!P0 FADD.FTZ R18, R18, 1 ;  /* 0x3f80000012128421 */ /* 0x002fc40000010000 */
        /* <DEDUP_REMOVED lines=31> */
.L_x_8217:
[----:B---34-:R-:W-:Y:S05]  /*b1d0*/  BSYNC B0 ;  /* 0x0000000000007941 */ /* 0x018fea0003800000 */
.L_x_8216:
[----:B------:R-:W-:Y:S01]  /*b1e0*/  ULDC.64 UR34, c[0x0][0x2e0] ;  /* 0x0000b80000227ab9 */ /* 0x000fe20000000a00 */
[----:B-1----:R-:W-:Y:S01]  /*b1f0*/  @!P5 FADD.FTZ R23, R23, 1 ;  /* 0x3f8000001717d421 */ /* 0x002fe20000010000 */
[----:B------:R-:W-:Y:S01]  /*b200*/  UMOV UR19, UR7 ;  /* 0x0000000700137c82 */ /* 0x000fe20008000000 */
[----:B------:R-:W-:Y:S01]  /*b210*/  @!P0 FMUL.FTZ R100, R100, R99 ;  /* 0x0000006364648220 */ /* 0x000fe20000410000 */
[----:B------:R-:W-:Y:S01]  /*b220*/  UIMAD UR22, UR17, UR34, URZ ;  /* 0x00000022111672a4 */ /* 0x000fe2000f8e023f */
[----:B--2---:R-:W-:Y:S01]  /*b230*/  LEA R18, P0, R56, c[0x0][0x330], 0x1 ;  /* 0x0000cc0038127a11 */ /* 0x004fe200078008ff */
[----:B------:R-:W-:Y:S01]  /*b240*/  UIMAD UR20, UR6, -0x200, UR42 ;  /* 0xfffffe00061478a4 */ /* 0x000fe2000f8e022a */
[----:B0-----:R0:W1:Y:S01]  /*b250*/  @!P4 MUFU.RCP R21, R22 ;  /* 0x000000160015c308 */ /* 0x0010620000001000 */
[----:B------:R-:W-:Y:S01]  /*b260*/  UIMAD.WIDE.U32 UR18, UR16, UR34, UR18 ;  /* 0x00000022101272a5 */ /* 0x000fe2000f8e0012 */
[----:B------:R-:W-:Y:S01]  /*b270*/  @!P1 FMUL.FTZ R67, R67, R24 ;  /* 0x0000001843439220 */ /* 0x000fe20000410000 */
[----:B------:R-:W-:Y:S01]  /*b280*/  UIMAD UR7, UR16, UR35, UR22 ;  /* 0x00000023100772a4 */ /* 0x000fe2000f8e0216 */
[----:B------:R-:W-:Y:S01]  /*b290*/  @!P2 FMUL.FTZ R68, R68, R101 ;  /* 0x000000654444a220 */ /* 0x000fe20000410000 */
[----:B------:R-:W-:Y:S01]  /*b2a0*/  USHF.R.S32.HI UR22, URZ, 0x1f, UR20 ;  /* 0x0000001f3f167899 */ /* 0x000fe20008011414 */
[----:B------:R-:W-:Y:S01]  /*b2b0*/  LEA.HI.X R19, R56, c[0x0][0x334], R103, 0x1, P0 ;  /* 0x0000cd0038137a11 */ /* 0x000fe200000f0c67 */
[----:B------:R-:W-:Y:S01]  /*b2c0*/  UIADD3 UR23, UP0, UR20, UR18, URZ ;  /* 0x0000001214177290 */ /* 0x000fe2000ff1e03f */
[----:B------:R-:W2:Y:S01]  /*b2d0*/  @!P5 MUFU.RCP R20, R23 ;  /* 0x000000170014d308 */ /* 0x000ea20000001000 */
[-C--:B------:R-:W-:Y:S01]  /*b2e0*/  ISETP.GE.AND P2, PT, R16, R97.reuse, PT ;  /* 0x000000611000720c */ /* 0x080fe20003f46270 */
[----:B------:R-:W-:Y:S01]  /*b2f0*/  @!P3 FMUL.FTZ R69, R69, R26 ;  /* 0x0000001a4545b220 */ /* 0x000fe20000410000 */
[----:B------:R-:W-:Y:S01]  /*b300*/  UIADD3.X UR18, UR22, UR7, UR19, UP0, !UPT ;  /* 0x0000000716127290 */ /* 0x000fe200087fe413 */
[-C--:B------:R-:W-:Y:S01]  /*b310*/  ISETP.GE.AND P0, PT, R15, R97.reuse, PT ;  /* 0x000000610f00720c */ /* 0x080fe20003f06270 */
[----:B------:R-:W-:Y:S01]  /*b320*/  UIADD3 UR7, UR9, UR21, URZ ;  /* 0x0000001509077290 */ /* 0x000fe2000fffe03f */
[----:B0-----:R-:W-:Y:S01]  /*b330*/  MOV R22, UR23 ;  /* 0x0000001700167c02 */ /* 0x001fe20008000f00 */
[----:B------:R-:W-:Y:S01]  /*b340*/  BSSY B0, `(.L_x_8218) ;  /* 0x000007a000007945 */ /* 0x000fe20003800000 */
[----:B------:R-:W-:Y:S01]  /*b350*/  ISETP.GE.AND P1, PT, R14, R97, PT ;  /* 0x000000610e00720c */ /* 0x000fe20003f26270 */
[----:B-1----:R-:W-:Y:S01]  /*b360*/  @!P4 FMUL.FTZ R70, R70, R21 ;  /* 0x000000154646c220 */ /* 0x002fe20000410000 */
[----:B------:R-:W-:-:S02]  /*b370*/  LEA R18, P3, R22, R18, 0x1 ;  /* 0x0000001216127211 */ /* 0x000fc400078608ff */
[----:B------:R-:W-:Y:S02]  /*b380*/  MOV R24, UR18 ;  /* 0x0000001200187c02 */ /* 0x000fe40008000f00 */
[----:B------:R-:W-:Y:S02]  /*b390*/  ISETP.GE.AND P4, PT, R13, R97, PT ;  /* 0x000000610d00720c */ /* 0x000fe40003f86270 */
[----:B------:R-:W-:Y:S01]  /*b3a0*/  LEA.HI.X R19, R22, R19, R24, 0x1, P3 ;  /* 0x0000001316137211 */ /* 0x000fe200018f0c18 */
[----:B--2---:R-:W-:Y:S01]  /*b3b0*/  @!P5 FMUL.FTZ R65, R65, R20 ;  /* 0x000000144141d220 */ /* 0x004fe20000410000 */
[-C--:B------:R-:W-:Y:S01]  /*b3c0*/  ISETP.GE.AND P3, PT, R12, R97.reuse, PT ;  /* 0x000000610c00720c */ /* 0x080fe20003f66270 */
[----:B------:R-:W-:Y:S01]  /*b3d0*/  FADD.FTZ R20, R88, R59 ;  /* 0x0000003b58147221 */ /* 0x000fe20000010000 */
[-C--:B------:R-:W-:Y:S01]  /*b3e0*/  ISETP.GE.AND P5, PT, R11, R97.reuse, PT ;  /* 0x000000610b00720c */ /* 0x080fe20003fa6270 */
        /* <DEDUP_REMOVED lines=9> */
[-C--:B------:R-:W-:Y:S01]  /*b480*/  ISETP.GE.AND P1, PT, R8, R97.reuse, PT ;  /* 0x000000610800720c */ /* 0x080fe20003f26270 */
[----:B------:R-:W-:Y:S01]  /*b490*/  FADD.FTZ R20, R21, R90 ;  /* 0x0000005a15147221 */ /* 0x000fe20000010000 */
[----:B------:R-:W-:Y:S01]  /*b4a0*/  ISETP.NE.AND P6, PT, R60, RZ, PT ;  /* 0x000000ff3c00720c */ /* 0x000fe20003fc5270 */
        /* <DEDUP_REMOVED lines=16> */
[----:B------:R-:W-:Y:S01]  /*b5b0*/  PRMT R23, R89, 0x7632, R23 ;  /* 0x0000763259177816 */ /* 0x000fe20000000017 */
        /* <DEDUP_REMOVED lines=14> */
[C---:B------:R-:W-:Y:S02]  /*b6a0*/  PRMT R26, R19.reuse, 0x7610, R26 ;  /* 0x00007610131a7816 */ /* 0x040fe4000000001a */
[----:B------:R-:W-:Y:S01]  /*b6b0*/  PRMT R27, R19, 0x7632, R27 ;  /* 0x00007632131b7816 */ /* 0x000fe2000000001b */
[----:B------:R-:W-:Y:S01]  /*b6c0*/  FADD.FTZ R95, R96, R95 ;  /* 0x0000005f605f7221 */ /* 0x000fe20000010000 */
[----:B------:R-:W-:-:S03]  /*b6d0*/  F2FP.PACK_AB R19, R65, R70 ;  /* 0x000000464113723e */ /* 0x000fc600000000ff */
[----:B------:R-:W-:Y:S01]  /*b6e0*/  FADD.FTZ R95, R95, R98 ;  /* 0x000000625f5f7221 */ /* 0x000fe20000010000 */
[----:B------:R-:W-:Y:S01]  /*b6f0*/  PRMT R30, R19, 0x7632, R30 ;  /* 0x00007632131e7816 */ /* 0x000fe2000000001e */
[----:B------:R0:W-:Y:S02]  /*b700*/  STS.U16 [R39+0x2], R22 ;  /* 0x0000021627007388 */ /* 0x0001e40000000400 */
[----:B------:R-:W-:Y:S02]  /*b710*/  FADD.FTZ R100, R95, R100 ;  /* 0x000000645f647221 */ /* 0x000fe40000010000 */
[----:B------:R1:W-:Y:S02]  /*b720*/  STS.U16 [R39+0xa], R24 ;  /* 0x00000a1827007388 */ /* 0x0003e40000000400 */
[----:B------:R-:W-:Y:S02]  /*b730*/  FADD.FTZ R67, R100, R67 ;  /* 0x0000004364437221 */ /* 0x000fe40000010000 */
        /* <DEDUP_REMOVED lines=13> */
[----:B------:R-:W-:Y:S04]  /*b810*/  STS.U16 [R39+0xe], R22 ;  /* 0x00000e1627007388 */ /* 0x000fe80000000400 */
[----:B------:R-:W-:Y:S04]  /*b820*/  STS.U16 [R39+0x10], R26 ;  /* 0x0000101a27007388 */ /* 0x000fe80000000400 */
[----:B------:R-:W-:Y:S04]  /*b830*/  STS.U16 [R39+0x12], R27 ;  /* 0x0000121b27007388 */ /* 0x000fe80000000400 */
[----:B------:R0:W-:Y:S04]  /*b840*/  STS.U16 [R39+0x14], R20 ;  /* 0x0000141427007388 */ /* 0x0001e80000000400 */
[----:B------:R-:W-:Y:S04]  /*b850*/  STS.U16 [R39+0x16], R24 ;  /* 0x0000161827007388 */ /* 0x000fe80000000400 */
[----:B------:R-:W-:Y:S01]  /*b860*/  STS.U16 [R39+0x18], R18 ;  /* 0x0000181227007388 */ /* 0x000fe20000000400 */
[----:B0-----:R-:W-:-:S03]  /*b870*/  IADD3 R20, P1, R56, -0x1e0, RZ ;  /* 0xfffffe2038147810 */ /* 0x001fc60007f3e0ff */
[----:B------:R-:W-:Y:S01]  /*b880*/  STS.U16 [R39+0x1a], R29 ;  /* 0x00001a1d27007388 */ /* 0x000fe20000000400 */
[----:B------:R-:W-:-:S03]  /*b890*/  IADD3.X R103, R103, -0x1, RZ, P1, !PT ;  /* 0xffffffff67677810 */ /* 0x000fc60000ffe4ff */
        /* <DEDUP_REMOVED lines=36> */
.L_x_8219:
[----:B------:R-:W-:Y:S05]  /*bae0*/  BSYNC B0 ;  /* 0x0000000000007941 */ /* 0x000fea0003800000 */
.L_x_8218:
        /* <DEDUP_REMOVED lines=54> */
.L_x_8167:
[----:B------:R-:W-:Y:S02]  /*be50*/  ISETP.NE.U32.AND P0, PT, RZ, c[0x0][0x328], PT ;  /* 0x0000ca00ff007a0c */ /* 0x000fe40003f05070 */
[----:B------:R-:W-:Y:S02]  /*be60*/  ISETP.NE.U32.AND P2, PT, RZ, c[0x0][0x348], PT ;  /* 0x0000d200ff007a0c */ /* 0x000fe40003f45070 */
[----:B------:R-:W-:Y:S02]  /*be70*/  ISETP.NE.AND.EX P1, PT, RZ, c[0x0][0x32c], PT, P0 ;  /* 0x0000cb00ff007a0c */ /* 0x000fe40003f25300 */
[----:B------:R-:W-:-:S11]  /*be80*/  ISETP.NE.AND.EX P0, PT, RZ, c[0x0][0x34c], PT, P2 ;  /* 0x0000d300ff007a0c */ /* 0x000fd60003f05320 */
[----:B------:R-:W-:Y:S05]  /*be90*/  @!P1 BRA `(.L_x_8221) ;  /* 0x0000016000009947 */ /* 0x000fea0003800000 */
[----:B------:R-:W3:Y:S01]  /*bea0*/  SHFL.DOWN P1, R0, R61, 0x1, 0x1f ;  /* 0x08201f003d007f89 */ /* 0x000ee20000020000 */
[----:B------:R-:W-:Y:S03]  /*beb0*/  BSSY B0, `(.L_x_8221) ;  /* 0x0000014000007945 */ /* 0x000fe60003800000 */
[----:B------:R-:W4:Y:S01]  /*bec0*/  S2R R6, SR_LANEID ;  /* 0x0000000000067919 */ /* 0x000f220000000000 */
[----:B---3--:R-:W-:Y:S01]  /*bed0*/  @P1 FADD R0, R0, R61 ;  /* 0x0000003d00001221 */ /* 0x008fe20000000000 */
[----:B----4-:R-:W-:-:S04]  /*bee0*/  ISETP.NE.AND P2, PT, R6, RZ, PT ;  /* 0x000000ff0600720c */ /* 0x010fc80003f45270 */
[----:B------:R-:W3:Y:S04]  /*bef0*/  SHFL.DOWN P1, R3, R0, 0x2, 0x1f ;  /* 0x08401f0000037f89 */ /* 0x000ee80000020000 */
[----:B------:R-:W4:Y:S01]  /*bf00*/  S2R R6, SR_TID.X ;  /* 0x0000000000067919 */ /* 0x000f220000002100 */
[----:B---3--:R-:W-:-:S05]  /*bf10*/  @P1 FADD R3, R0, R3 ;  /* 0x0000000300031221 */ /* 0x008fca0000000000 */
[----:B0-----:R-:W0:Y:S02]  /*bf20*/  SHFL.DOWN P1, R2, R3, 0x4, 0x1f ;  /* 0x08801f0003027f89 */ /* 0x001e240000020000 */
        /* <DEDUP_REMOVED lines=11> */
[----:B------:R0:W-:Y:S02]  /*bfe0*/  RED.E.ADD.F32.FTZ.RN.STRONG.GPU [R2.64], R4 ;  /* 0x000000040200798e */ /* 0x0001e4000c10e7a0 */
.L_x_8222:
[----:B0-----:R-:W-:Y:S05]  /*bff0*/  BSYNC B0 ;  /* 0x0000000000007941 */ /* 0x001fea0003800000 */
.L_x_8221:
        /* <DEDUP_REMOVED lines=25> */
.L_x_8224:
[----:B------:R-:W3:Y:S02]  /*c190*/  S2R R13, SR_TID.X ;  /* 0x00000000000d7919 */ /* 0x000ee40000002100 */
.L_x_8225:
[----:B0-----:R-:W-:Y:S05]  /*c1a0*/  BSYNC B0 ;  /* 0x0000000000007941 */ /* 0x001fea0003800000 */
.L_x_8223:
        /* <DEDUP_REMOVED lines=28> */
.L_x_8227:
        /* <DEDUP_REMOVED lines=74> */
.L_x_8226:
[----:B------:R-:W-:Y:S05]  /*c810*/  EXIT ;  /* 0x000000000000794d */ /* 0x000fea0003800000 */
.L_x_8228:
        /* <DEDUP_REMOVED lines=14> */
.L_x_14690:


//--------------------- .text._Z25selective_scan_bwd_kernelI32Selective_Scan_bwd_kernel_traitsILi32ELi16ELb0ELb0ELb0ELb1ELb1EN3c104HalfENS1_7complexIfEEEEv12SSMParamsBwd --------------------------
	.section	.text._Z25selective_scan_bwd_kernelI32Selective_Scan_bwd_kernel_traitsILi32ELi16ELb0ELb0ELb0ELb1ELb1EN3c104HalfENS1_7complexIfEEEEv12SSMParamsBwd,"ax",@progbits
	.sectioninfo	@"SHI_REGISTERS=227"
	.align	128
        .global         _Z25selective_scan_bwd_kernelI32Selective_Scan_bwd_kernel_traitsILi32ELi16ELb0ELb0ELb0ELb1ELb1EN3c104HalfENS1_7complexIfEEEEv12SSMParamsBwd
        .type           _Z25selective_scan_bwd_kernelI32Selective_Scan_bwd_kernel_traitsILi32ELi16ELb0ELb0ELb0ELb1ELb1EN3c104HalfENS1_7complexIfEEEEv12SSMParamsBwd,@function
        .size           _Z25selective_scan_bwd_kernelI32Selective_Scan_bwd_kernel_traitsILi32ELi16ELb0ELb0ELb0ELb1ELb1EN3c104HalfENS1_7complexIfEEEEv12SSMParamsBwd,(.L_x_14691 - _Z25selective_scan_bwd_kernelI32Selective_Scan_bwd_kernel_traitsILi32ELi16ELb0ELb0ELb0ELb1ELb1EN3c104HalfENS1_7complexIfEEEEv12SSMParamsBwd)
        .other          _Z25selective_scan_bwd_kernelI32Selective_Scan_bwd_kernel_traitsILi32ELi16ELb0ELb0ELb0ELb1ELb1EN3c104HalfENS1_7complexIfEEEEv12SSMParamsBwd,@"STO_CUDA_ENTRY STV_DEFAULT"
_Z25selective_scan_bwd_kernelI32Selective_Scan_bwd_kernel_traitsILi32ELi16ELb0ELb0ELb0ELb1ELb1EN3c104HalfENS1_7complexIfEEEEv12SSMParamsBwd:
.text._Z25selective_scan_bwd_kernelI32Selective_Scan_bwd_kernel_traitsILi32ELi16ELb0ELb0ELb0ELb1ELb1EN3c104HalfENS1_7complexIfEEEEv12SSMParamsBwd:
        /* <DEDUP_REMOVED lines=111> */
[----:B------:R-:W-:Y:S02]  /*06f0*/  UMOV UR6, URZ ;  /* 0x0000003f00067c82 */ /* 0x000fe40008000000 */
[----:B------:R-:W4:Y:S01]  /*0700*/  S2R R18, SR_LANEID ;  /* 0x0000000000127919 */ /* 0x000f220000000000 */
[----:B---3--:R-:W-:-:S02]  /*0710*/  SHF.L.U32 R0, R17, 0x4, RZ ;  /* 0x0000000411007819 */ /* 0x008fc400000006ff */
[----:B------:R-:W-:Y:S02]  /*0720*/  LOP3.LUT R204, R17, 0x1f, RZ, 0xc0, !PT ;  /* 0x0000001f11cc7812 */ /* 0x000fe400078ec0ff */
[----:B------:R-:W-:-:S04]  /*0730*/  LOP3.LUT R0, R0, 0xfffffe00, RZ, 0xc0, !PT ;  /* 0xfffffe0000007812 */ /* 0x000fc800078ec0ff */
[----:B------:R-:W-:Y:S02]  /*0740*/  LOP3.LUT R19, R0, 0x1f, R17, 0xf8, !PT ;  /* 0x0000001f00137812 */ /* 0x000fe400078ef811 */
[----:B------:R-:W-:Y:S02]  /*0750*/  MOV R0, RZ ;  /* 0x000000ff00007202 */ /* 0x000fe40000000f00 */
[----:B----4-:R-:W-:Y:S02]  /*0760*/  SHF.R.S32.HI R20, RZ, 0x1f, R19 ;  /* 0x0000001fff147819 */ /* 0x010fe40000011413 */
.L_x_8287:
        /* <DEDUP_REMOVED lines=10> */
[----:B------:R-:W-:-:S02]  /*0810*/  LOP3.LUT R79, R19, 0x40, RZ, 0xfc, !PT ;  /* 0x00000040134f7812 */ /* 0x000fc400078efcff */
[----:B------:R-:W-:-:S03]  /*0820*/  LOP3.LUT R10, R19, 0x60, RZ, 0xfc, !PT ;  /* 0x00000060130a7812 */ /* 0x000fc600078efcff */
[C---:B------:R-:W-:Y:S02]  /*0830*/  ISETP.GE.AND P0, PT, R19.reuse, UR7, PT ;  /* 0x0000000713007c0c */ /* 0x040fe4000bf06270 */
[C---:B------:R-:W-:Y:S02]  /*0840*/  LOP3.LUT R11, R19.reuse, 0x80, RZ, 0xfc, !PT ;  /* 0x00000080130b7812 */ /* 0x040fe400078efcff */
[----:B------:R-:W-:Y:S02]  /*0850*/  LOP3.LUT R12, R19, 0xa0, RZ, 0xfc, !PT ;  /* 0x000000a0130c7812 */ /* 0x000fe400078efcff */
[----:B------:R-:W-:-:S07]  /*0860*/  ISETP.GE.AND P1, PT, R79, UR7, PT ;  /* 0x000000074f007c0c */ /* 0x000fce000bf26270 */
[----:B------:R0:W3:Y:S01]  /*0870*/  @!P0 LDG.E.U16 R4, [R2.64] ;  /* 0x0000002002048981 */ /* 0x0000e2000c1e1500 */
[----:B------:R-:W-:Y:S02]  /*0880*/  ISETP.GE.AND P0, PT, R78, UR7, PT ;  /* 0x000000074e007c0c */ /* 0x000fe4000bf06270 */
[----:B------:R-:W-:Y:S02]  /*0890*/  ISETP.GE.AND P2, PT, R10, UR7, PT ;  /* 0x000000070a007c0c */ /* 0x000fe4000bf46270 */
[----:B------:R-:W-:Y:S02]  /*08a0*/  ISETP.GE.AND P3, PT, R11, UR7, PT ;  /* 0x000000070b007c0c */ /* 0x000fe4000bf66270 */
[----:B------:R-:W-:Y:S02]  /*08b0*/  PRMT R5, RZ, 0x7610, R5 ;  /* 0x00007610ff057816 */ /* 0x000fe40000000005 */
[----:B------:R-:W-:Y:S02]  /*08c0*/  ISETP.GE.AND P4, PT, R12, UR7, PT ;  /* 0x000000070c007c0c */ /* 0x000fe4000bf86270 */
[----:B------:R-:W-:-:S02]  /*08d0*/  LOP3.LUT R13, R19, 0xc0, RZ, 0xfc, !PT ;  /* 0x000000c0130d7812 */ /* 0x000fc400078efcff */
[----:B------:R-:W-:Y:S01]  /*08e0*/  PRMT R6, RZ, 0x7610, R6 ;  /* 0x00007610ff067816 */ /* 0x000fe20000000006 */
[----:B------:R0:W4:Y:S01]  /*08f0*/  @!P0 LDG.E.U16 R5, [R2.64+0x40] ;  /* 0x0000402002058981 */ /* 0x000122000c1e1500 */
[----:B------:R-:W-:Y:S02]  /*0900*/  PRMT R7, RZ, 0x7610, R7 ;  /* 0x00007610ff077816 */ /* 0x000fe40000000007 */
[----:B------:R-:W-:Y:S02]  /*0910*/  PRMT R8, RZ, 0x7610, R8 ;  /* 0x00007610ff087816 */ /* 0x000fe40000000008 */
[----:B------:R-:W-:Y:S01]  /*0920*/  ISETP.GE.AND P0, PT, R13, UR7, PT ;  /* 0x000000070d007c0c */ /* 0x000fe2000bf06270 */
[----:B------:R0:W5:Y:S01]  /*0930*/  @!P1 LDG.E.U16 R6, [R2.64+0x80] ;  /* 0x0000802002069981 */ /* 0x000162000c1e1500 */
[----:B------:R-:W-:Y:S02]  /*0940*/  PRMT R9, RZ, 0x7610, R9 ;  /* 0x00007610ff097816 */ /* 0x000fe40000000009 */
[C---:B------:R-:W-:Y:S01]  /*0950*/  LOP3.LUT R14, R19.reuse, 0xe0, RZ, 0xfc, !PT ;  /* 0x000000e0130e7812 */ /* 0x040fe200078efcff */
[----:B--2---:R0:W2:Y:S01]  /*0960*/  @!P2 LDG.E.U16 R7, [R2.64+0xc0] ;  /* 0x0000c0200207a981 */ /* 0x0040a2000c1e1500 */
[----:B------:R-:W-:-:S02]  /*0970*/  LOP3.LUT R15, R19, 0x100, RZ, 0xfc, !PT ;  /* 0x00000100130f7812 */ /* 0x000fc400078efcff */
[C---:B------:R-:W-:Y:S01]  /*0980*/  LOP3.LUT R71, R19.reuse, 0x120, RZ, 0xfc, !PT ;  /* 0x0000012013477812 */ /* 0x040fe200078efcff */
[----:B------:R0:W2:Y:S01]  /*0990*/  @!P3 LDG.E.U16 R8, [R2.64+0x100] ;  /* 0x000100200208b981 */ /* 0x0000a2000c1e1500 */
[----:B------:R-:W-:Y:S02]  /*09a0*/  LOP3.LUT R72, R19, 0x140, RZ, 0xfc, !PT ;  /* 0x0000014013487812 */ /* 0x000fe400078efcff */
[----:B------:R-:W-:Y:S01]  /*09b0*/  ISETP.GE.AND P1, PT, R14, UR7, PT ;  /* 0x000000070e007c0c */ /* 0x000fe2000bf26270 */
[----:B------:R0:W2:Y:S01]  /*09c0*/  @!P4 LDG.E.U16 R9, [R2.64+0x140] ;  /* 0x000140200209c981 */ /* 0x0000a2000c1e1500 */
[----:B------:R-:W-:Y:S02]  /*09d0*/  ISETP.GE.AND P2, PT, R15, UR7, PT ;  /* 0x000000070f007c0c */ /* 0x000fe4000bf46270 */
[----:B------:R-:W-:Y:S02]  /*09e0*/  ISETP.GE.AND P3, PT, R71, UR7, PT ;  /* 0x0000000747007c0c */ /* 0x000fe4000bf66270 */
[----:B------:R-:W-:-:S02]  /*09f0*/  PRMT R32, RZ, 0x7610, R32 ;  /* 0x00007610ff207816 */ /* 0x000fc40000000020 */
[----:B------:R-:W-:Y:S02]  /*0a00*/  ISETP.GE.AND P4, PT, R72, UR7, PT ;  /* 0x0000000748007c0c */ /* 0x000fe4000bf86270 */
[----:B------:R-:W-:Y:S02]  /*0a10*/  LOP3.LUT R73, R19, 0x160, RZ, 0xfc, !PT ;  /* 0x0000016013497812 */ /* 0x000fe400078efcff */
[----:B------:R-:W-:Y:S01]  /*0a20*/  PRMT R33, RZ, 0x7610, R33 ;  /* 0x00007610ff217816 */ /* 0x000fe20000000021 */
[----:B------:R0:W2:Y:S01]  /*0a30*/  @!P0 LDG.E.U16 R32, [R2.64+0x180] ;  /* 0x0001802002208981 */ /* 0x0000a2000c1e1500 */
[----:B------:R-:W-:Y:S02]  /*0a40*/  PRMT R34, RZ, 0x7610, R34 ;  /* 0x00007610ff227816 */ /* 0x000fe40000000022 */
[----:B------:R-:W-:Y:S02]  /*0a50*/  PRMT R35, RZ, 0x7610, R35 ;  /* 0x00007610ff237816 */ /* 0x000fe40000000023 */
[----:B------:R-:W-:Y:S01]  /*0a60*/  ISETP.GE.AND P0, PT, R73, UR7, PT ;  /* 0x0000000749007c0c */ /* 0x000fe2000bf06270 */
[----:B------:R0:W2:Y:S01]  /*0a70*/  @!P1 LDG.E.U16 R33, [R2.64+0x1c0] ;  /* 0x0001c02002219981 */ /* 0x0000a2000c1e1500 */
[----:B------:R-:W-:-:S02]  /*0a80*/  PRMT R36, RZ, 0x7610, R36 ;  /* 0x00007610ff247816 */ /* 0x000fc40000000024 */
[C---:B------:R-:W-:Y:S01]  /*0a90*/  LOP3.LUT R74, R19.reuse, 0x180, RZ, 0xfc, !PT ;  /* 0x00000180134a7812 */ /* 0x040fe200078efcff */
[----:B------:R0:W2:Y:S01]  /*0aa0*/  @!P2 LDG.E.U16 R34, [R2.64+0x200] ;  /* 0x000200200222a981 */ /* 0x0000a2000c1e1500 */
[C---:B------:R-:W-:Y:S02]  /*0ab0*/  LOP3.LUT R75, R19.reuse, 0x1a0, RZ, 0xfc, !PT ;  /* 0x000001a0134b7812 */ /* 0x040fe400078efcff */
[C---:B------:R-:W-:Y:S01]  /*0ac0*/  LOP3.LUT R76, R19.reuse, 0x1c0, RZ, 0xfc, !PT ;  /* 0x000001c0134c7812 */ /* 0x040fe200078efcff */
[----:B------:R0:W2:Y:S01]  /*0ad0*/  @!P3 LDG.E.U16 R35, [R2.64+0x240] ;  /* 0x000240200223b981 */ /* 0x0000a2000c1e1500 */
[----:B------:R-:W-:Y:S02]  /*0ae0*/  LOP3.LUT R77, R19, 0x1e0, RZ, 0xfc, !PT ;  /* 0x000001e0134d7812 */ /* 0x000fe400078efcff */
[----:B------:R-:W-:Y:S01]  /*0af0*/  ISETP.GE.AND P1, PT, R74, UR7, PT ;  /* 0x000000074a007c0c */ /* 0x000fe2000bf26270 */
[----:B------:R0:W2:Y:S01]  /*0b00*/  @!P4 LDG.E.U16 R36, [R2.64+0x280] ;  /* 0x000280200224c981 */ /* 0x0000a2000c1e1500 */
[----:B------:R-:W-:-:S02]  /*0b10*/  ISETP.GE.AND P2, PT, R75, UR7, PT ;  /* 0x000000074b007c0c */ /* 0x000fc4000bf46270 */
[----:B------:R-:W-:Y:S02]  /*0b20*/  ISETP.GE.AND P3, PT, R76, UR7, PT ;  /* 0x000000074c007c0c */ /* 0x000fe4000bf66270 */
[----:B------:R-:W-:Y:S02]  /*0b30*/  PRMT R39, RZ, 0x7610, R39 ;  /* 0x00007610ff277816 */ /* 0x000fe40000000027 */
[----:B------:R-:W-:Y:S02]  /*0b40*/  ISETP.GE.AND P4, PT, R77, UR7, PT ;  /* 0x000000074d007c0c */ /* 0x000fe4000bf86270 */
[----:B------:R-:W-:Y:S02]  /*0b50*/  PRMT R40, RZ, 0x7610, R40 ;  /* 0x00007610ff287816 */ /* 0x000fe40000000028 */
[----:B------:R-:W-:Y:S01]  /*0b60*/  PRMT R41, RZ, 0x7610, R41 ;  /* 0x00007610ff297816 */ /* 0x000fe20000000029 */
[----:B------:R0:W2:Y:S01]  /*0b70*/  @!P0 LDG.E.U16 R39, [R2.64+0x2c0] ;  /* 0x0002c02002278981 */ /* 0x0000a2000c1e1500 */
[----:B------:R-:W-:-:S02]  /*0b80*/  PRMT R42, RZ, 0x7610, R42 ;  /* 0x00007610ff2a7816 */ /* 0x000fc4000000002a */
[----:B------:R-:W-:Y:S01]  /*0b90*/  PRMT R43, RZ, 0x7610, R43 ;  /* 0x00007610ff2b7816 */ /* 0x000fe2000000002b */
[----:B------:R0:W2:Y:S04]  /*0ba0*/  @!P1 LDG.E.U16 R40, [R2.64+0x300] ;  /* 0x0003002002289981 */ /* 0x0000a8000c1e1500 */
[----:B------:R0:W2:Y:S04]  /*0bb0*/  @!P2 LDG.E.U16 R41, [R2.64+0x340] ;  /* 0x000340200229a981 */ /* 0x0000a8000c1e1500 */
[----:B------:R0:W2:Y:S04]  /*0bc0*/  @!P3 LDG.E.U16 R42, [R2.64+0x380] ;  /* 0x00038020022ab981 */ /* 0x0000a8000c1e1500 */
[----:B------:R0:W2:Y:S01]  /*0bd0*/  @!P4 LDG.E.U16 R43, [R2.64+0x3c0] ;  /* 0x0003c020022bc981 */ /* 0x0000a2000c1e1500 */
[----:B------:R-:W-:-:S02]  /*0be0*/  IADD3 R23, R18, 0x20, RZ ;  /* 0x0000002012177810 */ /* 0x000fc40007ffe0ff */
[C---:B------:R-:W-:Y:S02]  /*0bf0*/  IADD3 R27, R18.reuse, 0x60, RZ ;  /* 0x00000060121b7810 */ /* 0x040fe40007ffe0ff */
[C---:B------:R-:W-:Y:S02]  /*0c00*/  IADD3 R25, R18.reuse, 0x40, RZ ;  /* 0x0000004012197810 */ /* 0x040fe40007ffe0ff */
[C---:B------:R-:W-:Y:S02]  /*0c10*/  IADD3 R29, R18.reuse, 0x80, RZ ;  /* 0x00000080121d7810 */ /* 0x040fe40007ffe0ff */
[C---:B------:R-:W-:Y:S02]  /*0c20*/  LEA.HI.SX32 R21, R18.reuse, R18, 0x1b ;  /* 0x0000001212157211 */ /* 0x040fe400078fdaff */
[C---:B0-----:R-:W-:Y:S02]  /*0c30*/  IADD3 R3, R18.reuse, 0xc0, RZ ;  /* 0x000000c012037810 */ /* 0x041fe40007ffe0ff */
[----:B------:R-:W-:-:S02]  /*0c40*/  IADD3 R31, R18, 0xa0, RZ ;  /* 0x000000a0121f7810 */ /* 0x000fc40007ffe0ff */
[-C--:B------:R-:W-:Y:S02]  /*0c50*/  LEA.HI.SX32 R22, R23, R18.reuse, 0x1b ;  /* 0x0000001217167211 */ /* 0x080fe400078fdaff */
[-C--:B------:R-:W-:Y:S02]  /*0c60*/  LEA.HI.SX32 R24, R27, R18.reuse, 0x1b ;  /* 0x000000121b187211 */ /* 0x080fe400078fdaff */
[-C--:B------:R-:W-:Y:S02]  /*0c70*/  LEA.HI.SX32 R23, R25, R18.reuse, 0x1b ;  /* 0x0000001219177211 */ /* 0x080fe400078fdaff */
[----:B------:R-:W-:Y:S02]  /*0c80*/  IADD3 R27, R18, 0xe0, RZ ;  /* 0x000000e0121b7810 */ /* 0x000fe40007ffe0ff */
[-C--:B------:R-:W-:Y:S02]  /*0c90*/  LEA.HI.SX32 R25, R29, R18.reuse, 0x1b ;  /* 0x000000121d197211 */ /* 0x080fe400078fdaff */
[----:B------:R-:W-:-:S02]  /*0ca0*/  LEA.HI.SX32 R3, R3, R18, 0x1b ;  /* 0x0000001203037211 */ /* 0x000fc400078fdaff */
[----:B------:R-:W-:Y:S02]  /*0cb0*/  SHF.L.U32 R21, R21, 0x1, RZ ;  /* 0x0000000115157819 */ /* 0x000fe400000006ff */
[----:B------:R-:W-:Y:S02]  /*0cc0*/  LEA.HI.SX32 R26, R31, R18, 0x1b ;  /* 0x000000121f1a7211 */ /* 0x000fe400078fdaff */
[----:B------:R-:W-:Y:S02]  /*0cd0*/  IADD3 R29, R18, 0x100, RZ ;  /* 0x00000100121d7810 */ /* 0x000fe40007ffe0ff */
[----:B------:R-:W-:Y:S02]  /*0ce0*/  SHF.L.U32 R22, R22, 0x1, RZ ;  /* 0x0000000116167819 */ /* 0x000fe400000006ff */
[----:B------:R-:W-:Y:S02]  /*0cf0*/  IADD3 R31, R18, 0x120, RZ ;  /* 0x00000120121f7810 */ /* 0x000fe40007ffe0ff */
[----:B------:R-:W-:-:S02]  /*0d00*/  SHF.L.U32 R23, R23, 0x1, RZ ;  /* 0x0000000117177819 */ /* 0x000fc400000006ff */
[----:B------:R-:W-:Y:S02]  /*0d10*/  IADD3 R37, R18, 0x140, RZ ;  /* 0x0000014012257810 */ /* 0x000fe40007ffe0ff */
[-C--:B------:R-:W-:Y:S02]  /*0d20*/  LEA.HI.SX32 R28, R27, R18.reuse, 0x1b ;  /* 0x000000121b1c7211 */ /* 0x080fe400078fdaff */
[----:B------:R-:W-:Y:S02]  /*0d30*/  SHF.L.U32 R24, R24, 0x1, RZ ;  /* 0x0000000118187819 */ /* 0x000fe400000006ff */
[----:B------:R-:W-:Y:S02]  /*0d40*/  SHF.L.U32 R27, R3, 0x1, RZ ;  /* 0x00000001031b7819 */ /* 0x000fe400000006ff */
[----:B------:R-:W-:Y:S02]  /*0d50*/  SHF.L.U32 R25, R25, 0x1, RZ ;  /* 0x0000000119197819 */ /* 0x000fe400000006ff */
[----:B------:R-:W-:-:S02]  /*0d60*/  LEA.HI.SX32 R29, R29, R18, 0x1b ;  /* 0x000000121d1d7211 */ /* 0x000fc400078fdaff */
[----:B------:R-:W-:Y:S02]  /*0d70*/  IADD3 R3, R18, 0x160, RZ ;  /* 0x0000016012037810 */ /* 0x000fe40007ffe0ff */
[----:B------:R-:W-:Y:S02]  /*0d80*/  SHF.L.U32 R26, R26, 0x1, RZ ;  /* 0x000000011a1a7819 */ /* 0x000fe400000006ff */
[-C--:B------:R-:W-:Y:S02]  /*0d90*/  LEA.HI.SX32 R30, R31, R18.reuse, 0x1b ;  /* 0x000000121f1e7211 */ /* 0x080fe400078fdaff */
[----:B------:R-:W-:Y:S02]  /*0da0*/  LEA.HI.SX32 R31, R37, R18, 0x1b ;  /* 0x00000012251f7211 */ /* 0x000fe400078fdaff */
[----:B------:R-:W-:Y:S02]  /*0db0*/  SHF.L.U32 R28, R28, 0x1, RZ ;  /* 0x000000011c1c7819 */ /* 0x000fe400000006ff */
[----:B------:R-:W-:-:S02]  /*0dc0*/  SHF.L.U32 R29, R29, 0x1, RZ ;  /* 0x000000011d1d7819 */ /* 0x000fc400000006ff */
[----:B------:R-:W-:Y:S02]  /*0dd0*/  LEA.HI.SX32 R3, R3, R18, 0x1b ;  /* 0x0000001203037211 */ /* 0x000fe400078fdaff */
[----:B------:R-:W-:Y:S02]  /*0de0*/  SHF.L.U32 R30, R30, 0x1, RZ ;  /* 0x000000011e1e7819 */ /* 0x000fe400000006ff */
[----:B------:R-:W-:Y:S02]  /*0df0*/  SHF.L.U32 R31, R31, 0x1, RZ ;  /* 0x000000011f1f7819 */ /* 0x000fe400000006ff */
[C---:B------:R-:W-:Y:S02]  /*0e00*/  IADD3 R37, R18.reuse, 0x1e0, RZ ;  /* 0x000001e012257810 */ /* 0x040fe40007ffe0ff */
[----:B------:R-:W-:Y:S02]  /*0e10*/  SHF.L.U32 R2, R18, 0x4, RZ ;  /* 0x0000000412027819 */ /* 0x000fe400000006ff */
[----:B------:R-:W-:-:S02]  /*0e20*/  SHF.L.U32 R38, R19, 0x1, RZ ;  /* 0x0000000113267819 */ /* 0x000fc400000006ff */
[----:B------:R-:W-:Y:S02]  /*0e30*/  PRMT R57, RZ, 0x7610, R57 ;  /* 0x00007610ff397816 */ /* 0x000fe40000000039 */
        /* <DEDUP_REMOVED lines=17> */
[----:B----4-:R0:W-:Y:S04]  /*0f50*/  STS.U16 [R22+0x40], R5 ;  /* 0x0000400516007388 */ /* 0x0101e80000000400 */
[----:B-----5:R-:W-:Y:S04]  /*0f60*/  STS.U16 [R23+0x80], R6 ;  /* 0x0000800617007388 */ /* 0x020fe80000000400 */
[----:B--2---:R2:W-:Y:S01]  /*0f70*/  STS.U16 [R24+0xc0], R7 ;  /* 0x0000c00718007388 */ /* 0x0045e20000000400 */
[----:B0-----:R-:W-:-:S03]  /*0f80*/  IADD3 R5, R18, 0x180, RZ ;  /* 0x0000018012057810 */ /* 0x001fc60007ffe0ff */
[----:B------:R-:W-:Y:S01]  /*0f90*/  STS.U16 [R25+0x100], R8 ;  /* 0x0001000819007388 */ /* 0x000fe20000000400 */
[----:B------:R-:W-:-:S03]  /*0fa0*/  LEA.HI.SX32 R5, R5, R18, 0x1b ;  /* 0x0000001205057211 */ /* 0x000fc600078fdaff */
[----:B------:R0:W-:Y:S01]  /*0fb0*/  STS.U16 [R26+0x140], R9 ;  /* 0x000140091a007388 */ /* 0x0001e20000000400 */
[----:B--2---:R-:W-:-:S04]  /*0fc0*/  IADD3 R7, R18, 0x1a0, RZ ;  /* 0x000001a012077810 */ /* 0x004fc80007ffe0ff */
[-C--:B------:R-:W-:Y:S02]  /*0fd0*/  LEA.HI.SX32 R7, R7, R18.reuse, 0x1b ;  /* 0x0000001207077211 */ /* 0x080fe400078fdaff */
[----:B0-----:R-:W-:Y:S01]  /*0fe0*/  IADD3 R9, R18, 0x1c0, RZ ;  /* 0x000001c012097810 */ /* 0x001fe20007ffe0ff */
[----:B------:R0:W-:Y:S03]  /*0ff0*/  STS.U16 [R27+0x180], R32 ;  /* 0x000180201b007388 */ /* 0x0001e60000000400 */
[----:B------:R-:W-:Y:S01]  /*1000*/  LEA.HI.SX32 R9, R9, R18, 0x1b ;  /* 0x0000001209097211 */ /* 0x000fe200078fdaff */
[----:B------:R2:W-:Y:S01]  /*1010*/  STS.U16 [R28+0x1c0], R33 ;  /* 0x0001c0211c007388 */ /* 0x0005e20000000400 */
[----:B0-----:R-:W-:-:S03]  /*1020*/  SHF.L.U32 R32, R3, 0x1, RZ ;  /* 0x0000000103207819 */ /* 0x001fc600000006ff */
[----:B------:R0:W-:Y:S04]  /*1030*/  STS.U16 [R29+0x200], R34 ;  /* 0x000200221d007388 */ /* 0x0001e80000000400 */
[----:B------:R3:W-:Y:S01]  /*1040*/  STS.U16 [R30+0x240], R35 ;  /* 0x000240231e007388 */ /* 0x0007e20000000400 */
[----:B--2---:R-:W-:-:S03]  /*1050*/  SHF.L.U32 R33, R5, 0x1, RZ ;  /* 0x0000000105217819 */ /* 0x004fc600000006ff */
[----:B------:R2:W-:Y:S01]  /*1060*/  STS.U16 [R31+0x280], R36 ;  /* 0x000280241f007388 */ /* 0x0005e20000000400 */
[----:B0-----:R-:W-:Y:S02]  /*1070*/  SHF.L.U32 R34, R7, 0x1, RZ ;  /* 0x0000000107227819 */ /* 0x001fe400000006ff */
[----:B---3--:R-:W-:Y:S02]  /*1080*/  SHF.L.U32 R35, R9, 0x1, RZ ;  /* 0x0000000109237819 */ /* 0x008fe400000006ff */
[----:B--2---:R-:W-:Y:S01]  /*1090*/  LEA.HI.SX32 R36, R37, R18, 0x1b ;  /* 0x0000001225247211 */ /* 0x004fe200078fdaff */
[----:B------:R0:W-:Y:S03]  /*10a0*/  STS.U16 [R32+0x2c0], R39 ;  /* 0x0002c02720007388 */ /* 0x0001e60000000400 */
[----:B------:R-:W-:Y:S01]  /*10b0*/  SHF.L.U32 R36, R36, 0x1, RZ ;  /* 0x0000000124247819 */ /* 0x000fe200000006ff */
[----:B------:R-:W-:Y:S01]  /*10c0*/  STS.U16 [R33+0x300], R40 ;  /* 0x0003002821007388 */ /* 0x000fe20000000400 */
[----:B0-----:R-:W-:-:S03]  /*10d0*/  LEA.HI.SX32 R39, R2, R2, 0x1b ;  /* 0x0000000202277211 */ /* 0x001fc600078fdaff */
[----:B------:R-:W-:Y:S01]  /*10e0*/  STS.U16 [R34+0x340], R41 ;  /* 0x0003402922007388 */ /* 0x000fe20000000400 */
[----:B------:R-:W-:-:S03]  /*10f0*/  SHF.L.U32 R39, R39, 0x1, RZ ;  /* 0x0000000127277819 */ /* 0x000fc600000006ff */
        /* <DEDUP_REMOVED lines=19> */
[----:B------:R-:W-:-:S02]  /*1230*/  SHF.L.U64.HI R37, R19, 0x1, R20 ;  /* 0x0000000113257819 */ /* 0x000fc40000010214 */
[----:B------:R-:W-:-:S04]  /*1240*/  IADD3 R8, P0, R38, UR30, RZ ;  /* 0x0000001e26087c10 */ /* 0x000fc8000ff1e0ff */
[----:B------:R-:W-:Y:S01]  /*1250*/  IADD3.X R9, R37, UR31, RZ, P0, !PT ;  /* 0x0000001f25097c10 */ /* 0x000fe200087fe4ff */
[----:B------:R-:W-:Y:S01]  /*1260*/  BAR.SYNC.DEFER_BLOCKING 0x0 ;  /* 0x0000000000007b1d */ /* 0x000fe20000010000 */
[----:B------:R-:W-:Y:S02]  /*1270*/  ISETP.GE.AND P0, PT, R78, UR7, PT ;  /* 0x000000074e007c0c */ /* 0x000fe4000bf06270 */
[----:B------:R-:W-:Y:S02]  /*1280*/  PRMT R3, RZ, 0x7610, R3 ;  /* 0x00007610ff037816 */ /* 0x000fe40000000003 */
[----:B------:R-:W-:-:S04]  /*1290*/  LEA R6, P1, R19, UR34, 0x1 ;  /* 0x0000002213067c11 */ /* 0x000fc8000f8208ff */
[----:B------:R-:W-:-:S05]  /*12a0*/  LEA.HI.X R7, R19, UR35, R20, 0x1, P1 ;  /* 0x0000002313077c11 */ /* 0x000fca00088f0c14 */
[----:B------:R-:W2:Y:S01]  /*12b0*/  @!P0 LDG.E.U16 R3, [R8.64+0x40] ;  /* 0x0000402008038981 */ /* 0x000ea2000c1e1500 */
[----:B------:R-:W-:Y:S02]  /*12c0*/  ISETP.GE.AND P0, PT, R14, UR7, PT ;  /* 0x000000070e007c0c */ /* 0x000fe4000bf06270 */
[----:B------:R-:W-:Y:S01]  /*12d0*/  ISETP.GE.AND P1, PT, R19, UR7, PT ;  /* 0x0000000713007c0c */ /* 0x000fe2000bf26270 */
[----:B------:R-:W3:Y:S01]  /*12e0*/  @!P2 LDG.E.U16 R58, [R8.64+0x100] ;  /* 0x00010020083aa981 */ /* 0x000ee2000c1e1500 */
[----:B------:R-:W-:Y:S02]  /*12f0*/  PRMT R4, RZ, 0x7610, R4 ;  /* 0x00007610ff047816 */ /* 0x000fe40000000004 */
[----:B------:R-:W-:Y:S01]  /*1300*/  PRMT R5, RZ, 0x7610, R5 ;  /* 0x00007610ff057816 */ /* 0x000fe20000000005 */
[----:B------:R-:W4:Y:S04]  /*1310*/  @!P4 LDG.E.U16 R56, [R8.64+0x80] ;  /* 0x000080200838c981 */ /* 0x000f28000c1e1500 */
[----:B------:R-:W5:Y:S04]  /*1320*/  @!P5 LDG.E.U16 R60, [R8.64+0x180] ;  /* 0x00018020083cd981 */ /* 0x000f68000c1e1500 */
[----:B------:R-:W2:Y:S01]  /*1330*/  @!P0 LDG.E.U16 R57, [R8.64+0x1c0] ;  /* 0x0001c02008398981 */ /* 0x000ea2000c1e1500 */
[----:B------:R-:W-:-:S03]  /*1340*/  ISETP.GE.AND P0, PT, R15, UR7, PT ;  /* 0x000000070f007c0c */ /* 0x000fc6000bf06270 */
[----:B------:R-:W2:Y:S01]  /*1350*/  @!P1 LDG.E.U16 R4, [R8.64] ;  /* 0x0000002008049981 */ /* 0x000ea2000c1e1500 */
[----:B------:R-:W-:Y:S02]  /*1360*/  ISETP.GE.AND P1, PT, R72, UR7, PT ;  /* 0x0000000748007c0c */ /* 0x000fe4000bf26270 */
[----:B------:R-:W-:Y:S01]  /*1370*/  ISETP.GE.AND P2, PT, R73, UR7, PT ;  /* 0x0000000749007c0c */ /* 0x000fe2000bf46270 */
[----:B------:R-:W3:Y:S01]  /*1380*/  @!P3 LDG.E.U16 R5, [R8.64+0xc0] ;  /* 0x0000c0200805b981 */ /* 0x000ee2000c1e1500 */
[----:B------:R-:W-:-:S03]  /*1390*/  ISETP.GE.AND P3, PT, R74, UR7, PT ;  /* 0x000000074a007c0c */ /* 0x000fc6000bf66270 */
[----:B------:R-:W3:Y:S04]  /*13a0*/  @!P6 LDG.E.U16 R55, [R8.64+0x140] ;  /* 0x000140200837e981 */ /* 0x000ee8000c1e1500 */
[----:B------:R-:W3:Y:S01]  /*13b0*/  @!P0 LDG.E.U16 R62, [R8.64+0x200] ;  /* 0x00020020083e8981 */ /* 0x000ee2000c1e1500 */
[----:B------:R-:W-:Y:S02]  /*13c0*/  ISETP.GE.AND P0, PT, R71, UR7, PT ;  /* 0x0000000747007c0c */ /* 0x000fe4000bf06270 */
[----:B------:R-:W-:Y:S01]  /*13d0*/  ISETP.GE.AND P4, PT, R75, UR7, PT ;  /* 0x000000074b007c0c */ /* 0x000fe2000bf86270 */
[----:B------:R-:W5:Y:S01]  /*13e0*/  @!P1 LDG.E.U16 R64, [R8.64+0x280] ;  /* 0x0002802008409981 */ /* 0x000f62000c1e1500 */
[----:B------:R-:W-:Y:S02]  /*13f0*/  ISETP.GE.AND P5, PT, R76, UR7, PT ;  /* 0x000000074c007c0c */ /* 0x000fe4000bfa6270 */
[----:B------:R-:W-:Y:S01]  /*1400*/  ISETP.GE.AND P6, PT, R77, UR7, PT ;  /* 0x000000074d007c0c */ /* 0x000fe2000bfc6270 */
        /* <DEDUP_REMOVED lines=44> */
[----:B------:R-:W-:Y:S04]  /*16d0*/  LDS.U16 R57, [R39+0x6] ;  /* 0x0000060027397984 */ /* 0x000fe80000000400 */
[----:B------:R-:W5:Y:S04]  /*16e0*/  LDS.U16 R58, [R39+0x8] ;  /* 0x00000800273a7984 */ /* 0x000f680000000400 */
[----:B------:R-:W1:Y:S04]  /*16f0*/  LDS.U16 R59, [R39+0xa] ;  /* 0x00000a00273b7984 */ /* 0x000e680000000400 */
        /* <DEDUP_REMOVED lines=32> */
[----:B------:R-:W-:Y:S02]  /*1900*/  ISETP.NE.AND P1, PT, R82, RZ, PT ;  /* 0x000000ff5200720c */ /* 0x000fe40003f25270 */
[----:B------:R-:W-:-:S07]  /*1910*/  PRMT R82, RZ, 0x7610, R82 ;  /* 0x00007610ff527816 */ /* 0x000fce0000000052 */
[----:B------:R3:W5:Y:S01]  /*1920*/  @!P0 LDG.E.U16 R82, [R6.64+0x200] ;  /* 0x0002002006528981 */ /* 0x000762000c1e1500 */
[----:B------:R-:W-:Y:S02]  /*1930*/  ISETP.NE.AND P0, PT, R84, RZ, PT ;  /* 0x000000ff5400720c */ /* 0x000fe40003f05270 */
[----:B------:R-:W-:-:S06]  /*1940*/  PRMT R84, RZ, 0x7610, R84 ;  /* 0x00007610ff547816 */ /* 0x000fcc0000000054 */
[----:B------:R3:W5:Y:S05]  /*1950*/  @!P1 LDG.E.U16 R84, [R6.64+0x280] ;  /* 0x0002802006549981 */ /* 0x00076a000c1e1500 */
[----:B------:R3:W5:Y:S01]  /*1960*/  @!P0 LDG.E.U16 R87, [R6.64+0x240] ;  /* 0x0002402006578981 */ /* 0x000762000c1e1500 */
[----:B--2---:R-:W-:Y:S02]  /*1970*/  HADD2.F32 R5, -RZ, R5.H0_H0 ;  /* 0x20000005ff057230 */ /* 0x004fe40000004100 */
[----:B---3--:R-:W-:-:S03]  /*1980*/  HADD2.F32 R6, -RZ, R55.H0_H0 ;  /* 0x20000037ff067230 */ /* 0x008fc60000004100 */
[----:B------:R-:W-:-:S05]  /*1990*/  FADD.FTZ R55, R5, UR5 ;  /* 0x0000000505377e21 */ /* 0x000fca0008010000 */
[----:B------:R-:W-:Y:S01]  /*19a0*/  FSETP.GTU.FTZ.AND P2, PT, R55, 20, PT ;  /* 0x41a000003700780b */ /* 0x000fe20003f5c000 */
[----:B----4-:R-:W-:Y:S01]  /*19b0*/  HADD2.F32 R7, -RZ, R56.H0_H0 ;  /* 0x20000038ff077230 */ /* 0x010fe20000004100 */
[----:B------:R-:W-:Y:S01]  /*19c0*/  FADD.FTZ R56, R6, UR5 ;  /* 0x0000000506387e21 */ /* 0x000fe20008010000 */
[----:B------:R-:W-:Y:S04]  /*19d0*/  BSSY B0, `(.L_x_8230) ;  /* 0x0000043000007945 */ /* 0x000fe80003800000 */
[----:B------:R-:W-:Y:S01]  /*19e0*/  FSETP.GTU.FTZ.AND P3, PT, R56, 20, PT ;  /* 0x41a000003800780b */ /* 0x000fe20003f7c000 */
[----:B-----5:R0:W-:Y:S04]  /*19f0*/  STS.U16 [R21], R68 ;  /* 0x0000004415007388 */ /* 0x0201e80000000400 */
[----:B------:R1:W-:Y:S04]  /*1a00*/  STS.U16 [R22+0x40], R69 ;  /* 0x0000404516007388 */ /* 0x0003e80000000400 */
[----:B------:R2:W-:Y:S04]  /*1a10*/  STS.U16 [R23+0x80], R62 ;  /* 0x0000803e17007388 */ /* 0x0005e80000000400 */
[----:B------:R-:W-:Y:S01]  /*1a20*/  STS.U16 [R24+0xc0], R81 ;  /* 0x0000c05118007388 */ /* 0x000fe20000000400 */
[----:B0-----:R-:W-:-:S02]  /*1a30*/  HADD2.F32 R68, -RZ, R58.H0_H0 ;  /* 0x2000003aff447230 */ /* 0x001fc40000004100 */
[----:B-1----:R-:W-:Y:S02]  /*1a40*/  HADD2.F32 R69, -RZ, R59.H0_H0 ;  /* 0x2000003bff457230 */ /* 0x002fe40000004100 */
[----:B--2---:R-:W-:Y:S01]  /*1a50*/  HADD2.F32 R62, -RZ, R57.H0_H0 ;  /* 0x20000039ff3e7230 */ /* 0x004fe20000004100 */
[----:B------:R0:W-:Y:S04]  /*1a60*/  STS.U16 [R25+0x100], R70 ;  /* 0x0001004619007388 */ /* 0x0001e80000000400 */
[----:B------:R-:W-:Y:S01]  /*1a70*/  STS.U16 [R26+0x140], R83 ;  /* 0x000140531a007388 */ /* 0x000fe20000000400 */
[----:B------:R-:W-:Y:S01]  /*1a80*/  FADD.FTZ R57, R7, UR5 ;  /* 0x0000000507397e21 */ /* 0x000fe20008010000 */
[----:B0-----:R-:W-:Y:S02]  /*1a90*/  HADD2.F32 R70, -RZ, R60.H0_H0 ;  /* 0x2000003cff467230 */ /* 0x001fe40000004100 */
[----:B------:R0:W-:Y:S04]  /*1aa0*/  STS.U16 [R27+0x180], R80 ;  /* 0x000180501b007388 */ /* 0x0001e80000000400 */
[----:B------:R1:W-:Y:S01]  /*1ab0*/  STS.U16 [R28+0x1c0], R85 ;  /* 0x0001c0551c007388 */ /* 0x0003e20000000400 */
[----:B------:R-:W-:-:S02]  /*1ac0*/  FADD.FTZ R58, R62, UR5 ;  /* 0x000000053e3a7e21 */ /* 0x000fc40008010000 */
[----:B------:R-:W-:Y:S01]  /*1ad0*/  FADD.FTZ R59, R68, UR5 ;  /* 0x00000005443b7e21 */ /* 0x000fe20008010000 */
[----:B------:R1:W-:Y:S01]  /*1ae0*/  STS.U16 [R29+0x200], R82 ;  /* 0x000200521d007388 */ /* 0x0003e20000000400 */
[----:B0-----:R-:W-:Y:S01]  /*1af0*/  HADD2.F32 R80, -RZ, R61.H0_H0 ;  /* 0x2000003dff507230 */ /* 0x001fe20000004100 */
[----:B------:R-:W-:Y:S02]  /*1b00*/  FADD.FTZ R60, R69, UR5 ;  /* 0x00000005453c7e21 */ /* 0x000fe40008010000 */
[----:B------:R-:W-:Y:S01]  /*1b10*/  FADD.FTZ R61, R70, UR5 ;  /* 0x00000005463d7e21 */ /* 0x000fe20008010000 */
[----:B------:R1:W-:Y:S04]  /*1b20*/  STS.U16 [R30+0x240], R87 ;  /* 0x000240571e007388 */ /* 0x0003e80000000400 */
[----:B------:R1:W-:Y:S04]  /*1b30*/  STS.U16 [R31+0x280], R84 ;  /* 0x000280541f007388 */ /* 0x0003e80000000400 */
[----:B------:R1:W-:Y:S04]  /*1b40*/  STS.U16 [R32+0x2c0], R89 ;  /* 0x0002c05920007388 */ /* 0x0003e80000000400 */
[----:B------:R1:W-:Y:S04]  /*1b50*/  STS.U16 [R33+0x300], R86 ;  /* 0x0003005621007388 */ /* 0x0003e80000000400 */
[----:B------:R1:W-:Y:S04]  /*1b60*/  STS.U16 [R34+0x340], R91 ;  /* 0x0003405b22007388 */ /* 0x0003e80000000400 */
[----:B------:R1:W-:Y:S04]  /*1b70*/  STS.U16 [R35+0x380], R88 ;  /* 0x0003805823007388 */ /* 0x0003e80000000400 */
[----:B------:R1:W-:Y:S01]  /*1b80*/  STS.U16 [R36+0x3c0], R93 ;  /* 0x0003c05d24007388 */ /* 0x0003e20000000400 */
[----:B------:R-:W-:Y:S01]  /*1b90*/  FSETP.GTU.FTZ.AND P4, PT, R57, 20, PT ;  /* 0x41a000003900780b */ /* 0x000fe20003f9c000 */
[----:B------:R-:W-:Y:S01]  /*1ba0*/  FADD.FTZ R62, R80, UR5 ;  /* 0x00000005503e7e21 */ /* 0x000fe20008010000 */
[----:B------:R-:W-:-:S02]  /*1bb0*/  FSETP.GTU.FTZ.AND P5, PT, R58, 20, PT ;  /* 0x41a000003a00780b */ /* 0x000fc40003fbc000 */
[----:B------:R-:W-:Y:S02]  /*1bc0*/  FSETP.GTU.FTZ.AND P6, PT, R59, 20, PT ;  /* 0x41a000003b00780b */ /* 0x000fe40003fdc000 */
[----:B------:R-:W-:Y:S02]  /*1bd0*/  FSETP.GTU.FTZ.AND P0, PT, R60, 20, PT ;  /* 0x41a000003c00780b */ /* 0x000fe40003f1c000 */
[----:B------:R-:W-:Y:S01]  /*1be0*/  FSETP.GTU.FTZ.AND P1, PT, R61, 20, PT ;  /* 0x41a000003d00780b */ /* 0x000fe20003f3c000 */
[----:B------:R-:W-:-:S06]  /*1bf0*/  NOP ;  /* 0x0000000000007918 */ /* 0x000fcc0000000000 */
[----:B------:R-:W-:Y:S05]  /*1c00*/  @P2 BRA `(.L_x_8231) ;  /* 0x000001f000002947 */ /* 0x000fea0003800000 */
[----:B-1----:R-:W-:Y:S01]  /*1c10*/  FMUL.FTZ R55, R55, 1.4426950216293334961 ;  /* 0x3fb8aa3b37377820 */ /* 0x002fe20000410000 */
        /* <DEDUP_REMOVED lines=30> */
.L_x_8231:
[----:B-1----:R-:W-:Y:S05]  /*1e00*/  BSYNC B0 ;  /* 0x0000000000007941 */ /* 0x002fea0003800000 */
.L_x_8230:
        /* <DEDUP_REMOVED lines=36> */
.L_x_8233:
[----:B------:R-:W-:Y:S05]  /*2050*/  BSYNC B0 ;  /* 0x0000000000007941 */ /* 0x000fea0003800000 */
.L_x_8232:
        /* <DEDUP_REMOVED lines=36> */
.L_x_8235:
[----:B------:R-:W-:Y:S05]  /*22a0*/  BSYNC B0 ;  /* 0x0000000000007941 */ /* 0x000fea0003800000 */
.L_x_8234:
        /* <DEDUP_REMOVED lines=36> */
.L_x_8237:
[----:B------:R-:W-:Y:S05]  /*24f0*/  BSYNC B0 ;  /* 0x0000000000007941 */ /* 0x000fea0003800000 */
.L_x_8236:
        /* <DEDUP_REMOVED lines=36> */
.L_x_8239:
[----:B------:R-:W-:Y:S05]  /*2740*/  BSYNC B0 ;  /* 0x0000000000007941 */ /* 0x000fea0003800000 */
.L_x_8238:
        /* <DEDUP_REMOVED lines=36> */
.L_x_8241:
[----:B------:R-:W-:Y:S05]  /*2990*/  BSYNC B0 ;  /* 0x0000000000007941 */ /* 0x000fea0003800000 */
.L_x_8240:
        /* <DEDUP_REMOVED lines=36> */
.L_x_8243:
[----:B------:R-:W-:Y:S05]  /*2be0*/  BSYNC B0 ;  /* 0x0000000000007941 */ /* 0x000fea0003800000 */
.L_x_8242:
        /* <DEDUP_REMOVED lines=36> */
.L_x_8245:
[----:B------:R-:W-:Y:S05]  /*2e30*/  BSYNC B0 ;  /* 0x0000000000007941 */ /* 0x000fea0003800000 */
.L_x_8244:
        /* <DEDUP_REMOVED lines=36> */
.L_x_8247:
[----:B------:R-:W-:Y:S05]  /*3080*/  BSYNC B0 ;  /* 0x0000000000007941 */ /* 0x000fea0003800000 */
.L_x_8246:
        /* <DEDUP_REMOVED lines=34> */
.L_x_8249:
[----:B------:R-:W-:Y:S05]  /*32b0*/  BSYNC B0 ;  /* 0x0000000000007941 */ /* 0x000fea0003800000 */
.L_x_8248:
        /* <DEDUP_REMOVED lines=33> */
.L_x_8251:
[----:B------:R-:W-:Y:S05]  /*34d0*/  BSYNC B0 ;  /* 0x0000000000007941 */ /* 0x000fea0003800000 */
.L_x_8250:
        /* <DEDUP_REMOVED lines=33> */
.L_x_8253:
[----:B------:R-:W-:Y:S05]  /*36f0*/  BSYNC B0 ;  /* 0x0000000000007941 */ /* 0x000fea0003800000 */
.L_x_8252:
        /* <DEDUP_REMOVED lines=33> */
.L_x_8255:
[----:B------:R-:W-:Y:S05]  /*3910*/  BSYNC B0 ;  /* 0x0000000000007941 */ /* 0x000fea0003800000 */
.L_x_8254:
        /* <DEDUP_REMOVED lines=33> */
.L_x_8257:
[----:B------:R-:W-:Y:S05]  /*3b30*/  BSYNC B0 ;  /* 0x0000000000007941 */ /* 0x000fea0003800000 */
.L_x_8256:
        /* <DEDUP_REMOVED lines=33> */
.L_x_8259:
[----:B------:R-:W-:Y:S05]  /*3d50*/  BSYNC B0 ;  /* 0x0000000000007941 */ /* 0x000fea0003800000 */
.L_x_8258:
        /* <DEDUP_REMOVED lines=33> */
.L_x_8261:
[----:B------:R-:W-:Y:S05]  /*3f70*/  BSYNC B0 ;  /* 0x0000000000007941 */ /* 0x000fea0003800000 */
.L_x_8260:
[----:B------:R-:W-:Y:S01]  /*3f80*/  ISETP.GE.AND P0, PT, R19, UR7, PT ;  /* 0x0000000713007c0c */ /* 0x000fe2000bf06270 */
[----:B------:R-:W-:Y:S01]  /*3f90*/  ULDC.64 UR18, c[0x0][0x1f0] ;  /* 0x00007c0000127ab9 */ /* 0x000fe20000000a00 */
[----:B------:R-:W-:Y:S01]  /*3fa0*/  MOV R7, UR42 ;  /* 0x0000002a00077c02 */ /* 0x000fe20008000f00 */
[----:B------:R-:W-:Y:S01]  /*3fb0*/  USHF.R.S32.HI UR23, URZ, 0x1f, UR37 ;  /* 0x0000001f3f177899 */ /* 0x000fe20008011425 */
[----:B------:R-:W-:Y:S01]  /*3fc0*/  MOV R2, UR37 ;  /* 0x0000002500027c02 */ /* 0x000fe20008000f00 */
[----:B------:R-:W-:Y:S01]  /*3fd0*/  UIMAD UR8, UR43, UR18, URZ ;  /* 0x000000122b0872a4 */ /* 0x000fe2000f8e023f */
[----:B------:R-:W-:Y:S01]  /*3fe0*/  MOV R81, UR42 ;  /* 0x0000002a00517c02 */ /* 0x000fe20008000f00 */
[----:B------:R-:W-:Y:S01]  /*3ff0*/  ULDC.64 UR24, c[0x0][0x200] ;  /* 0x0000800000187ab9 */ /* 0x000fe20000000a00 */
[----:B------:R-:W-:Y:S01]  /*4000*/  MOV R4, UR37 ;  /* 0x0000002500047c02 */ /* 0x000fe20008000f00 */
[----:B------:R-:W-:Y:S01]  /*4010*/  UIMAD.WIDE.U32 UR16, UR42, UR18, URZ ;  /* 0x000000122a1072a5 */ /* 0x000fe2000f8e003f */
[----:B------:R-:W-:Y:S01]  /*4020*/  MOV R3, UR23 ;  /* 0x0000001700037c02 */ /* 0x000fe20008000f00 */
[----:B------:R-:W-:Y:S01]  /*4030*/  UIMAD UR20, UR42, UR19, UR8 ;  /* 0x000000132a1472a4 */ /* 0x000fe2000f8e0208 */
[----:B------:R-:W-:Y:S01]  /*4040*/  MOV R5, UR23 ;  /* 0x0000001700057c02 */ /* 0x000fe20008000f00 */
[----:B------:R-:W-:Y:S01]  /*4050*/  UIMAD UR22, UR43, UR24, URZ ;  /* 0x000000182b1672a4 */ /* 0x000fe2000f8e023f */
[----:B------:R-:W0:Y:S01]  /*4060*/  LDS.U16 R108, [R39] ;  /* 0x00000000276c7984 */ /* 0x000e220000000400 */
[----:B------:R-:W-:Y:S01]  /*4070*/  ULDC.64 UR18, c[0x0][0x1f8] ;  /* 0x00007e0000127ab9 */ /* 0x000fe20000000a00 */
[----:B------:R-:W-:Y:S01]  /*4080*/  @!P0 IMAD.WIDE.U32 R2, R7, c[0x0][0x1f0], R2 ;  /* 0x00007c0007028a25 */ /* 0x000fe200078e0002 */
[----:B------:R-:W-:Y:S01]  /*4090*/  UIMAD UR21, UR27, UR18, URZ ;  /* 0x000000121b1572a4 */ /* 0x000fe2000f8e023f */
[----:B------:R-:W-:Y:S01]  /*40a0*/  MOV R7, UR26 ;  /* 0x0000001a00077c02 */ /* 0x000fe20008000f00 */
[----:B------:R-:W-:Y:S01]  /*40b0*/  UIADD3 UR17, UR17, UR20, URZ ;  /* 0x0000001411117290 */ /* 0x000fe2000fffe03f */
[----:B------:R-:W-:Y:S01]  /*40c0*/  @!P0 IMAD.WIDE.U32 R4, R81, c[0x0][0x200], R4 ;  /* 0x0000800051048a25 */ /* 0x000fe200078e0004 */
[----:B------:R-:W-:Y:S01]  /*40d0*/  UIMAD UR22, UR42, UR25, UR22 ;  /* 0x000000192a1672a4 */ /* 0x000fe2000f8e0216 */
[----:B------:R-:W-:Y:S01]  /*40e0*/  @!P0 IADD3 R3, R3, UR20, RZ ;  /* 0x0000001403038c10 */ /* 0x000fe2000fffe0ff */
[----:B------:R-:W-:Y:S01]  /*40f0*/  UIMAD.WIDE.U32 UR8, UR42, UR24, URZ ;  /* 0x000000182a0872a5 */ /* 0x000fe2000f8e003f */
[----:B------:R-:W-:Y:S01]  /*4100*/  MOV R81, UR26 ;  /* 0x0000001a00517c02 */ /* 0x000fe20008000f00 */
[----:B------:R-:W-:Y:S01]  /*4110*/  UIMAD UR21, UR26, UR19, UR21 ;  /* 0x000000131a1572a4 */ /* 0x000fe2000f8e0215 */
[----:B------:R-:W-:Y:S01]  /*4120*/  LDS.U16 R115, [R39+0x2] ;  /* 0x0000020027737984 */ /* 0x000fe20000000400 */
[----:B------:R-:W-:Y:S01]  /*4130*/  UIMAD.WIDE.U32 UR16, UR26, UR18, UR16 ;  /* 0x000000121a1072a5 */ /* 0x000fe2000f8e0010 */
[----:B------:R-:W-:Y:S01]  /*4140*/  @!P0 IADD3 R5, R5, UR22, RZ ;  /* 0x0000001605058c10 */ /* 0x000fe2000fffe0ff */
[----:B------:R-:W-:Y:S01]  /*4150*/  ULDC UR38, c[0x0][0x174] ;  /* 0x00005d0000267ab9 */ /* 0x000fe20000000800 */
[----:B------:R-:W-:Y:S01]  /*4160*/  @!P0 IMAD.WIDE.U32 R2, R7, c[0x0][0x1f8], R2 ;  /* 0x00007e0007028a25 */ /* 0x000fe200078e0002 */
[----:B------:R-:W-:Y:S01]  /*4170*/  ULDC.64 UR18, c[0x0][0x208] ;  /* 0x0000820000127ab9 */ /* 0x000fe20000000a00 */
[----:B------:R-:W1:Y:S01]  /*4180*/  LDS.U16 R110, [R39+0x4] ;  /* 0x00000400276e7984 */ /* 0x000e620000000400 */
[----:B------:R-:W-:Y:S01]  /*4190*/  UIMAD UR20, UR27, UR18, URZ ;  /* 0x000000121b1472a4 */ /* 0x000fe2000f8e023f */
[----:B------:R-:W-:Y:S01]  /*41a0*/  @!P0 IMAD.WIDE.U32 R4, R81, c[0x0][0x208], R4 ;  /* 0x0000820051048a25 */ /* 0x000fe200078e0004 */
[----:B------:R-:W-:Y:S01]  /*41b0*/  UIADD3 UR38, UR6, -UR38, URZ ;  /* 0x8000002606267290 */ /* 0x000fe2000fffe03f */
[C---:B------:R-:W-:Y:S01]  /*41c0*/  @!P0 IADD3 R80, P1, R19.reuse, R2, RZ ;  /* 0x0000000213508210 */ /* 0x040fe20007f3e0ff */
[----:B------:R-:W-:Y:S01]  /*41d0*/  UIADD3 UR9, UR9, UR22, URZ ;  /* 0x0000001609097290 */ /* 0x000fe2000fffe03f */
[----:B------:R-:W-:Y:S01]  /*41e0*/  LDS.U16 R123, [R39+0x6] ;  /* 0x00000600277b7984 */ /* 0x000fe20000000400 */
[----:B------:R-:W-:Y:S01]  /*41f0*/  UIMAD UR20, UR26, UR19, UR20 ;  /* 0x000000131a1472a4 */ /* 0x000fe2000f8e0214 */
[C---:B------:R-:W-:Y:S01]  /*4200*/  @!P0 IADD3 R6, P2, R19.reuse, R4, RZ ;  /* 0x0000000413068210 */ /* 0x040fe20007f5e0ff */
[----:B------:R-:W-:Y:S01]  /*4210*/  UIMAD UR38, UR38, -0x200, URZ ;  /* 0xfffffe00262678a4 */ /* 0x000fe2000f8e023f */
[C---:B------:R-:W-:Y:S01]  /*4220*/  @!P0 IADD3.X R81, R20.reuse, UR21, R3, P1, !PT ;  /* 0x0000001514518c10 */ /* 0x040fe20008ffe403 */
[----:B------:R-:W-:Y:S01]  /*4230*/  UIMAD.WIDE.U32 UR18, UR26, UR18, UR8 ;  /* 0x000000121a1272a5 */ /* 0x000fe2000f8e0008 */
[C---:B------:R-:W-:Y:S01]  /*4240*/  LEA R92, P1, R19.reuse, c[0x0][0x268], 0x1 ;  /* 0x00009a00135c7a11 */ /* 0x040fe200078208ff */
[----:B------:R-:W-:Y:S01]  /*4250*/  USHF.R.S32.HI UR39, URZ, 0x1f, UR38 ;  /* 0x0000001f3f277899 */ /* 0x000fe20008011426 */
[----:B------:R-:W-:Y:S01]  /*4260*/  @!P0 IADD3.X R5, R20, UR20, R5, P2, !PT ;  /* 0x0000001414058c10 */ /* 0x000fe200097fe405 */
[----:B------:R-:W-:Y:S01]  /*4270*/  UIADD3 UR9, UP0, UR38, UR16, URZ ;  /* 0x0000001026097290 */ /* 0x000fe2000ff1e03f */
[C---:B------:R-:W-:Y:S01]  /*4280*/  LEA R2, P2, R19.reuse, c[0x0][0x258], 0x1 ;  /* 0x0000960013027a11 */ /* 0x040fe200078408ff */
[----:B------:R-:W-:Y:S01]  /*4290*/  UIADD3 UR8, UP1, UR38, UR18, URZ ;  /* 0x0000001226087290 */ /* 0x000fe2000ff3e03f */
[C-C-:B------:R-:W-:Y:S01]  /*42a0*/  LEA.HI.X R7, R19.reuse, c[0x0][0x26c], R20.reuse, 0x1, P1 ;  /* 0x00009b0013077a11 */ /* 0x140fe200008f0c14 */
[----:B------:R-:W-:Y:S01]  /*42b0*/  UIADD3.X UR16, UR39, UR21, UR17, UP0, !UPT ;  /* 0x0000001527107290 */ /* 0x000fe200087fe411 */
[----:B------:R-:W-:Y:S01]  /*42c0*/  LEA.HI.X R3, R19, c[0x0][0x25c], R20, 0x1, P2 ;  /* 0x0000970013037a11 */ /* 0x000fe200010f0c14 */
[----:B------:R-:W-:Y:S01]  /*42d0*/  UIADD3.X UR18, UR39, UR20, UR19, UP1, !UPT ;  /* 0x0000001427127290 */ /* 0x000fe20008ffe413 */
[----:B------:R-:W-:Y:S01]  /*42e0*/  MOV R82, UR9 ;  /* 0x0000000900527c02 */ /* 0x000fe20008000f00 */
[----:B------:R-:W-:Y:S01]  /*42f0*/  LDS.U16 R125, [R39+0x8] ;  /* 0x00000800277d7984 */ /* 0x000fe20000000400 */
[----:B------:R-:W-:-:S02]  /*4300*/  MOV R84, UR8 ;  /* 0x0000000800547c02 */ /* 0x000fc40008000f00 */
[----:B------:R-:W-:Y:S01]  /*4310*/  MOV R83, UR16 ;  /* 0x0000001000537c02 */ /* 0x000fe20008000f00 */
[----:B------:R-:W-:Y:S01]  /*4320*/  LDS.U16 R127, [R39+0xa] ;  /* 0x00000a00277f7984 */ /* 0x000fe20000000400 */
[----:B------:R-:W-:-:S03]  /*4330*/  MOV R85, UR18 ;  /* 0x0000001200557c02 */ /* 0x000fc60008000f00 */
[----:B------:R-:W-:Y:S01]  /*4340*/  LDS.U16 R103, [R39+0xc] ;  /* 0x00000c0027677984 */ /* 0x000fe20000000400 */
[----:B------:R-:W-:-:S03]  /*4350*/  LEA R92, P2, R82, R92, 0x1 ;  /* 0x0000005c525c7211 */ /* 0x000fc600078408ff */
[----:B------:R-:W-:Y:S01]  /*4360*/  LDS.U16 R99, [R39+0xe] ;  /* 0x00000e0027637984 */ /* 0x000fe20000000400 */
[----:B------:R-:W-:-:S03]  /*4370*/  LEA R2, P4, R84, R2, 0x1 ;  /* 0x0000000254027211 */ /* 0x000fc600078808ff */
[----:B------:R-:W-:Y:S01]  /*4380*/  LDS.U16 R96, [R39+0x10] ;  /* 0x0000100027607984 */ /* 0x000fe20000000400 */
[----:B------:R-:W-:-:S03]  /*4390*/  @!P0 LEA R90, P1, R80, c[0x0][0x268], 0x1 ;  /* 0x00009a00505a8a11 */ /* 0x000fc600078208ff */
        /* <DEDUP_REMOVED lines=10> */
[----:B------:R-:W-:Y:S01]  /*4440*/  ISETP.GE.AND P5, PT, R13, UR7, PT ;  /* 0x000000070d007c0c */ /* 0x000fe2000bfa6270 */
[----:B------:R-:W-:Y:S01]  /*4450*/  LDS.U16 R80, [R39+0x1a] ;  /* 0x00001a0027507984 */ /* 0x000fe20000000400 */
[----:B------:R-:W-:-:S02]  /*4460*/  @!P0 LEA.HI.X R5, R6, c[0x0][0x25c], R5, 0x1, P3 ;  /* 0x0000970006058a11 */ /* 0x000fc400018f0c05 */
[----:B------:R-:W-:Y:S01]  /*4470*/  ISETP.GE.AND P6, PT, R12, UR7, PT ;  /* 0x000000070c007c0c */ /* 0x000fe2000bfc6270 */
[----:B------:R-:W-:Y:S01]  /*4480*/  LDS.U16 R7, [R39+0x1c] ;  /* 0x00001c0027077984 */ /* 0x000fe20000000400 */
[----:B------:R-:W-:Y:S02]  /*4490*/  PRMT R105, RZ, 0x7610, R105 ;  /* 0x00007610ff697816 */ /* 0x000fe40000000069 */
[----:B------:R-:W-:Y:S01]  /*44a0*/  PRMT R86, RZ, 0x7610, R86 ;  /* 0x00007610ff567816 */ /* 0x000fe20000000056 */
[----:B------:R-:W-:Y:S01]  /*44b0*/  LDS.U16 R6, [R39+0x1e] ;  /* 0x00001e0027067984 */ /* 0x000fe20000000400 */
[----:B------:R-:W-:Y:S02]  /*44c0*/  ISETP.GE.AND P1, PT, R79, UR7, PT ;  /* 0x000000074f007c0c */ /* 0x000fe4000bf26270 */
[----:B------:R-:W-:Y:S02]  /*44d0*/  PRMT R95, RZ, 0x7610, R95 ;  /* 0x00007610ff5f7816 */ /* 0x000fe4000000005f */
[----:B------:R-:W-:Y:S01]  /*44e0*/  PRMT R88, RZ, 0x7610, R88 ;  /* 0x00007610ff587816 */ /* 0x000fe20000000058 */
[----:B------:R-:W-:Y:S01]  /*44f0*/  BAR.SYNC.DEFER_BLOCKING 0x0 ;  /* 0x0000000000007b1d */ /* 0x000fe20000010000 */
        /* <DEDUP_REMOVED lines=12> */
[----:B------:R-:W2:Y:S01]  /*45c0*/  @!P1 LDG.E.U16 R84, [R92.64+-0x380] ;  /* 0xfffc80205c549981 */ /* 0x000ea2000c1e1500 */
[----:B------:R-:W-:-:S02]  /*45d0*/  ISETP.GE.AND P1, PT, R14, UR7, PT ;  /* 0x000000070e007c0c */ /* 0x000fc4000bf26270 */
[----:B------:R-:W-:Y:S01]  /*45e0*/  PRMT R113, RZ, 0x7610, R113 ;  /* 0x00007610ff717816 */ /* 0x000fe20000000071 */
[----:B------:R3:W4:Y:S01]  /*45f0*/  @!P0 LDG.E.U16 R82, [R90.64] ;  /* 0x000000205a528981 */ /* 0x000722000c1e1500 */
[----:B------:R-:W-:Y:S02]  /*4600*/  ISETP.GE.AND P2, PT, R11, UR7, PT ;  /* 0x000000070b007c0c */ /* 0x000fe4000bf46270 */
[----:B------:R-:W-:Y:S01]  /*4610*/  PRMT R118, RZ, 0x7610, R118 ;  /* 0x00007610ff767816 */ /* 0x000fe20000000076 */
[----:B------:R-:W5:Y:S01]  /*4620*/  @!P5 LDG.E.U16 R88, [R92.64+-0x280] ;  /* 0xfffd80205c58d981 */ /* 0x000f62000c1e1500 */
[----:B------:R-:W-:Y:S02]  /*4630*/  ISETP.GE.AND P3, PT, R78, UR7, PT ;  /* 0x000000074e007c0c */ /* 0x000fe4000bf66270 */
[----:B------:R-:W-:Y:S01]  /*4640*/  PRMT R117, RZ, 0x7610, R117 ;  /* 0x00007610ff757816 */ /* 0x000fe20000000075 */
[----:B------:R-:W2:Y:S01]  /*4650*/  @!P6 LDG.E.U16 R97, [R92.64+-0x2c0] ;  /* 0xfffd40205c61e981 */ /* 0x000ea2000c1e1500 */
[----:B------:R-:W-:-:S02]  /*4660*/  ISETP.GE.AND P4, PT, R10, UR7, PT ;  /* 0x000000070a007c0c */ /* 0x000fc4000bf86270 */
[----:B------:R-:W-:Y:S01]  /*4670*/  PRMT R120, RZ, 0x7610, R120 ;  /* 0x00007610ff787816 */ /* 0x000fe20000000078 */
[----:B------:R-:W2:Y:S01]  /*4680*/  @!P1 LDG.E.U16 R101, [R92.64+-0x240] ;  /* 0xfffdc0205c659981 */ /* 0x000ea2000c1e1500 */
[----:B------:R-:W-:Y:S02]  /*4690*/  ISETP.GE.AND P1, PT, R15, UR7, PT ;  /* 0x000000070f007c0c */ /* 0x000fe4000bf26270 */
[----:B------:R-:W-:Y:S01]  /*46a0*/  PRMT R119, RZ, 0x7610, R119 ;  /* 0x00007610ff777816 */ /* 0x000fe20000000077 */
[----:B------:R-:W2:Y:S01]  /*46b0*/  @!P2 LDG.E.U16 R86, [R92.64+-0x300] ;  /* 0xfffd00205c56a981 */ /* 0x000ea2000c1e1500 */
[----:B------:R-:W-:Y:S01]  /*46c0*/  PRMT R81, RZ, 0x7610, R81 ;  /* 0x00007610ff517816 */ /* 0x000fe20000000051 */
[----:B0-----:R-:W-:Y:S01]  /*46d0*/  HADD2.F32 R108, -RZ, R108.H0_H0 ;  /* 0x2000006cff6c7230 */ /* 0x001fe20000004100 */
[----:B------:R-:W-:Y:S01]  /*46e0*/  ISETP.GE.AND P5, PT, R76, UR7, PT ;  /* 0x000000074c007c0c */ /* 0x000fe2000bfa6270 */
[----:B-1----:R-:W-:Y:S01]  /*46f0*/  HADD2.F32 R110, -RZ, R110.H0_H0 ;  /* 0x2000006eff6e7230 */ /* 0x002fe20000004100 */
[----:B---3--:R-:W-:Y:S01]  /*4700*/  PRMT R90, RZ, 0x7610, R90 ;  /* 0x00007610ff5a7816 */ /* 0x008fe2000000005a */
[----:B------:R-:W3:Y:S01]  /*4710*/  @!P4 LDG.E.U16 R95, [R92.64+-0x340] ;  /* 0xfffcc0205c5fc981 */ /* 0x000ee2000c1e1500 */
[----:B------:R-:W-:Y:S01]  /*4720*/  PRMT R91, RZ, 0x7610, R91 ;  /* 0x00007610ff5b7816 */ /* 0x000fe2000000005b */
[----:B------:R-:W-:Y:S01]  /*4730*/  HADD2.F32 R115, -RZ, R115.H0_H0 ;  /* 0x20000073ff737230 */ /* 0x000fe20000004100 */
[----:B------:R-:W-:Y:S01]  /*4740*/  ULDC.64 UR16, c[0x0][0x2e8] ;  /* 0x0000ba0000107ab9 */ /* 0x000fe20000000a00 */
[----:B------:R-:W2:Y:S01]  /*4750*/  @!P1 LDG.E.U16 R94, [R92.64+-0x200] ;  /* 0xfffe00205c5e9981 */ /* 0x000ea2000c1e1500 */
[----:B------:R-:W-:-:S02]  /*4760*/  ISETP.GE.AND P1, PT, R71, UR7, PT ;  /* 0x0000000747007c0c */ /* 0x000fc4000bf26270 */
[----:B------:R-:W-:Y:S01]  /*4770*/  ISETP.GE.AND P2, PT, R73, UR7, PT ;  /* 0x0000000749007c0c */ /* 0x000fe2000bf46270 */
[----:B------:R-:W2:Y:S01]  /*4780*/  @!P3 LDG.E.U16 R81, [R92.64+-0x3c0] ;  /* 0xfffc40205c51b981 */ /* 0x000ea2000c1e1500 */
[----:B------:R-:W-:Y:S02]  /*4790*/  ISETP.GE.AND P3, PT, R74, UR7, PT ;  /* 0x000000074a007c0c */ /* 0x000fe4000bf66270 */
[----:B------:R-:W-:Y:S01]  /*47a0*/  ISETP.GE.AND P4, PT, R75, UR7, PT ;  /* 0x000000074b007c0c */ /* 0x000fe2000bf86270 */
[----:B------:R-:W3:Y:S06]  /*47b0*/  @!P5 LDG.E.U16 R100, [R92.64+-0x80] ;  /* 0xffff80205c64d981 */ /* 0x000eec000c1e1500 */
[----:B------:R-:W5:Y:S01]  /*47c0*/  @!P1 LDG.E.U16 R105, [R92.64+-0x1c0] ;  /* 0xfffe40205c699981 */ /* 0x000f62000c1e1500 */
[----:B------:R-:W-:-:S02]  /*47d0*/  ISETP.GE.AND P1, PT, R72, UR7, PT ;  /* 0x0000000748007c0c */ /* 0x000fc4000bf26270 */
[----:B------:R-:W-:Y:S01]  /*47e0*/  ISETP.GE.AND P6, PT, R77, UR7, PT ;  /* 0x000000074d007c0c */ /* 0x000fe2000bfc6270 */
[----:B------:R-:W5:Y:S04]  /*47f0*/  @!P2 LDG.E.U16 R91, [R92.64+-0x140] ;  /* 0xfffec0205c5ba981 */ /* 0x000f68000c1e1500 */
[----:B------:R-:W5:Y:S04]  /*4800*/  @!P3 LDG.E.U16 R98, [R92.64+-0x100] ;  /* 0xffff00205c62b981 */ /* 0x000f68000c1e1500 */
[----:B------:R-:W5:Y:S04]  /*4810*/  @!P4 LDG.E.U16 R107, [R92.64+-0xc0] ;  /* 0xffff40205c6bc981 */ /* 0x000f68000c1e1500 */
[----:B------:R-:W5:Y:S04]  /*4820*/  @!P1 LDG.E.U16 R90, [R92.64+-0x180] ;  /* 0xfffe80205c5a9981 */ /* 0x000f68000c1e1500 */
[----:B------:R-:W5:Y:S01]  /*4830*/  @!P6 LDG.E.U16 R109, [R92.64+-0x40] ;  /* 0xffffc0205c6de981 */ /* 0x000f62000c1e1500 */
[----:B------:R-:W-:-:S02]  /*4840*/  P2R R111, PR, RZ, 0x2 ;  /* 0x00000002ff6f7803 */ /* 0x000fc40000000000 */
[----:B------:R-:W-:Y:S01]  /*4850*/  ISETP.GE.AND P1, PT, R78, UR7, PT ;  /* 0x000000074e007c0c */ /* 0x000fe2000bf26270 */
[----:B----4-:R-:W-:Y:S04]  /*4860*/  STS.U16 [R21], R82 ;  /* 0x0000005215007388 */ /* 0x010fe80000000400 */
[----:B--2---:R-:W-:Y:S04]  /*4870*/  STS.U16 [R22+0x40], R81 ;  /* 0x0000405116007388 */ /* 0x004fe80000000400 */
[----:B------:R-:W-:Y:S04]  /*4880*/  STS.U16 [R23+0x80], R84 ;  /* 0x0000805417007388 */ /* 0x000fe80000000400 */
[----:B---3--:R-:W-:Y:S04]  /*4890*/  STS.U16 [R24+0xc0], R95 ;  /* 0x0000c05f18007388 */ /* 0x008fe80000000400 */
        /* <DEDUP_REMOVED lines=13> */
[----:B------:R-:W3:Y:S04]  /*4970*/  LDS.U16 R81, [R39] ;  /* 0x0000000027517984 */ /* 0x000ee80000000400 */
[----:B------:R-:W4:Y:S04]  /*4980*/  LDS.U16 R82, [R39+0x2] ;  /* 0x0000020027527984 */ /* 0x000f280000000400 */
[----:B------:R-:W2:Y:S04]  /*4990*/  LDS.U16 R84, [R39+0x4] ;  /* 0x0000040027547984 */ /* 0x000ea80000000400 */
[----:B------:R-:W0:Y:S04]  /*49a0*/  LDS.U16 R86, [R39+0x6] ;  /* 0x0000060027567984 */ /* 0x000e280000000400 */
[----:B------:R-:W0:Y:S04]  /*49b0*/  LDS.U16 R88, [R39+0x8] ;  /* 0x0000080027587984 */ /* 0x000e280000000400 */
[----:B------:R-:W-:Y:S04]  /*49c0*/  LDS.U16 R90, [R39+0xa] ;  /* 0x00000a00275a7984 */ /* 0x000fe80000000400 */
[----:B------:R-:W-:Y:S04]  /*49d0*/  LDS.U16 R91, [R39+0xc] ;  /* 0x00000c00275b7984 */ /* 0x000fe80000000400 */
        /* <DEDUP_REMOVED lines=8> */
[----:B------:R-:W-:Y:S04]  /*4a60*/  LDS.U16 R102, [R39+0x1e] ;  /* 0x00001e0027667984 */ /* 0x000fe80000000400 */
[----:B------:R-:W-:Y:S01]  /*4a70*/  BAR.SYNC.DEFER_BLOCKING 0x0 ;  /* 0x0000000000007b1d */ /* 0x000fe20000010000 */
[----:B0-----:R-:W-:-:S05]  /*4a80*/  PRMT R105, RZ, 0x7610, R105 ;  /* 0x00007610ff697816 */ /* 0x001fca0000000069 */
[----:B------:R0:W5:Y:S01]  /*4a90*/  @!P0 LDG.E.U16 R104, [R4.64] ;  /* 0x0000002004688981 */ /* 0x000162000c1e1500 */
[----:B------:R-:W-:-:S03]  /*4aa0*/  ISETP.GE.AND P0, PT, R79, UR7, PT ;  /* 0x000000074f007c0c */ /* 0x000fc6000bf06270 */
[----:B------:R0:W5:Y:S01]  /*4ab0*/  @!P1 LDG.E.U16 R105, [R2.64+-0x3c0] ;  /* 0xfffc402002699981 */ /* 0x000162000c1e1500 */
[----:B------:R-:W-:Y:S02]  /*4ac0*/  ISETP.GE.AND P1, PT, R10, UR7, PT ;  /* 0x000000070a007c0c */ /* 0x000fe4000bf26270 */
[----:B-1----:R-:W-:Y:S01]  /*4ad0*/  PRMT R107, RZ, 0x7610, R107 ;  /* 0x00007610ff6b7816 */ /* 0x002fe2000000006b */
[----:B------:R1:W5:Y:S01]  /*4ae0*/  @!P2 LDG.E.U16 R113, [R2.64+-0x140] ;  /* 0xfffec0200271a981 */ /* 0x000362000c1e1500 */
[----:B--2---:R-:W-:-:S03]  /*4af0*/  PRMT R109, RZ, 0x7610, R109 ;  /* 0x00007610ff6d7816 */ /* 0x004fc6000000006d */
[----:B------:R1:W2:Y:S04]  /*4b00*/  @!P3 LDG.E.U16 R118, [R2.64+-0x100] ;  /* 0xffff00200276b981 */ /* 0x0002a8000c1e1500 */
[----:B------:R1:W2:Y:S01]  /*4b10*/  @!P0 LDG.E.U16 R106, [R2.64+-0x380] ;  /* 0xfffc8020026a8981 */ /* 0x0002a2000c1e1500 */
[----:B------:R-:W-:-:S03]  /*4b20*/  ISETP.GE.AND P0, PT, R11, UR7, PT ;  /* 0x000000070b007c0c */ /* 0x000fc6000bf06270 */
[----:B------:R1:W2:Y:S01]  /*4b30*/  @!P1 LDG.E.U16 R107, [R2.64+-0x340] ;  /* 0xfffcc020026b9981 */ /* 0x0002a2000c1e1500 */
[----:B------:R-:W-:-:S03]  /*4b40*/  ISETP.GE.AND P1, PT, R12, UR7, PT ;  /* 0x000000070c007c0c */ /* 0x000fc6000bf26270 */
[----:B------:R1:W2:Y:S04]  /*4b50*/  @!P4 LDG.E.U16 R117, [R2.64+-0xc0] ;  /* 0xffff40200275c981 */ /* 0x0002a8000c1e1500 */
[----:B------:R1:W2:Y:S04]  /*4b60*/  @!P5 LDG.E.U16 R120, [R2.64+-0x80] ;  /* 0xffff80200278d981 */ /* 0x0002a8000c1e1500 */
[----:B------:R1:W2:Y:S01]  /*4b70*/  @!P0 LDG.E.U16 R112, [R2.64+-0x300] ;  /* 0xfffd002002708981 */ /* 0x0002a2000c1e1500 */
[----:B------:R-:W-:Y:S02]  /*4b80*/  ISETP.GE.AND P0, PT, R13, UR7, PT ;  /* 0x000000070d007c0c */ /* 0x000fe4000bf06270 */
[----:B0-----:R-:W-:Y:S01]  /*4b90*/  PRMT R4, RZ, 0x7610, R4 ;  /* 0x00007610ff047816 */ /* 0x001fe20000000004 */
[----:B------:R1:W2:Y:S01]  /*4ba0*/  @!P1 LDG.E.U16 R109, [R2.64+-0x2c0] ;  /* 0xfffd4020026d9981 */ /* 0x0002a2000c1e1500 */
[----:B------:R-:W-:-:S03]  /*4bb0*/  ISETP.GE.AND P1, PT, R14, UR7, PT ;  /* 0x000000070e007c0c */ /* 0x000fc6000bf26270 */
[----:B------:R1:W2:Y:S06]  /*4bc0*/  @!P6 LDG.E.U16 R119, [R2.64+-0x40] ;  /* 0xffffc0200277e981 */ /* 0x0002ac000c1e1500 */
[----:B------:R1:W2:Y:S01]  /*4bd0*/  @!P0 LDG.E.U16 R4, [R2.64+-0x280] ;  /* 0xfffd802002048981 */ /* 0x0002a2000c1e1500 */
[----:B------:R-:W-:Y:S02]  /*4be0*/  ISETP.GE.AND P0, PT, R15, UR7, PT ;  /* 0x000000070f007c0c */ /* 0x000fe4000bf06270 */
[----:B------:R-:W-:-:S06]  /*4bf0*/  PRMT R5, RZ, 0x7610, R5 ;  /* 0x00007610ff057816 */ /* 0x000fcc0000000005 */
[----:B------:R1:W2:Y:S01]  /*4c00*/  @!P1 LDG.E.U16 R5, [R2.64+-0x240] ;  /* 0xfffdc02002059981 */ /* 0x0002a2000c1e1500 */
[----:B------:R-:W-:-:S04]  /*4c10*/  ISETP.NE.AND P1, PT, R111, RZ, PT ;  /* 0x000000ff6f00720c */ /* 0x000fc80003f25270 */
[----:B------:R1:W2:Y:S01]  /*4c20*/  @!P0 LDG.E.U16 R114, [R2.64+-0x200] ;  /* 0xfffe002002728981 */ /* 0x0002a2000c1e1500 */
[----:B------:R-:W-:Y:S02]  /*4c30*/  ISETP.GE.AND P0, PT, R71, UR7, PT ;  /* 0x0000000747007c0c */ /* 0x000fe4000bf06270 */
[----:B------:R-:W-:-:S06]  /*4c40*/  PRMT R111, RZ, 0x7610, R111 ;  /* 0x00007610ff6f7816 */ /* 0x000fcc000000006f */
[----:B------:R1:W2:Y:S05]  /*4c50*/  @!P1 LDG.E.U16 R116, [R2.64+-0x180] ;  /* 0xfffe802002749981 */ /* 0x0002aa000c1e1500 */
[----:B------:R1:W2:Y:S01]  /*4c60*/  @!P0 LDG.E.U16 R111, [R2.64+-0x1c0] ;  /* 0xfffe4020026f8981 */ /* 0x0002a2000c1e1500 */
[----:B---3--:R-:W-:Y:S02]  /*4c70*/  HADD2.F32 R81, -RZ, R81.H0_H0 ;  /* 0x20000051ff517230 */ /* 0x008fe40000004100 */
[----:B----4-:R-:W-:-:S03]  /*4c80*/  HADD2.F32 R82, -RZ, R82.H0_H0 ;  /* 0x20000052ff527230 */ /* 0x010fc60000004100 */
[----:B------:R-:W-:Y:S02]  /*4c90*/  FMUL.FTZ R121, R81, -1.4426950216293334961 ;  /* 0xbfb8aa3b51797820 */ /* 0x000fe40000410000 */
[----:B------:R-:W-:Y:S01]  /*4ca0*/  FMUL.FTZ R122, R82, -1.4426950216293334961 ;  /* 0xbfb8aa3b527a7820 */ /* 0x000fe20000410000 */
[----:B------:R-:W-:-:S03]  /*4cb0*/  HADD2.F32 R84, -RZ, R84.H0_H0 ;  /* 0x20000054ff547230 */ /* 0x000fc60000004100 */
[----:B------:R-:W0:Y:S01]  /*4cc0*/  MUFU.EX2 R121, R121 ;  /* 0x0000007900797308 */ /* 0x000e220000000800 */
[----:B------:R-:W-:Y:S01]  /*4cd0*/  HADD2.F32 R86, -RZ, R86.H0_H0 ;  /* 0x20000056ff567230 */ /* 0x000fe20000004100 */
[----:B------:R-:W-:Y:S01]  /*4ce0*/  FMUL.FTZ R124, R84, -1.4426950216293334961 ;  /* 0xbfb8aa3b547c7820 */ /* 0x000fe20000410000 */
[----:B------:R-:W-:-:S05]  /*4cf0*/  HADD2.F32 R88, -RZ, R88.H0_H0 ;  /* 0x20000058ff587230 */ /* 0x000fca0000004100 */
[----:B------:R-:W3:Y:S01]  /*4d00*/  MUFU.EX2 R122, R122 ;  /* 0x0000007a007a7308 */ /* 0x000ee20000000800 */
[----:B-1----:R-:W-:Y:S02]  /*4d10*/  FMUL.FTZ R2, R86, -1.4426950216293334961 ;  /* 0xbfb8aa3b56027820 */ /* 0x002fe40000410000 */
[----:B------:R-:W-:-:S05]  /*4d20*/  FMUL.FTZ R3, R88, -1.4426950216293334961 ;  /* 0xbfb8aa3b58037820 */ /* 0x000fca0000410000 */
[----:B------:R-:W-:Y:S01]  /*4d30*/  MUFU.EX2 R124, R124 ;  /* 0x0000007c007c7308 */ /* 0x000fe20000000800 */
[----:B------:R-:W-:Y:S01]  /*4d40*/  HADD2.F32 R92, -RZ, R92.H0_H0 ;  /* 0x2000005cff5c7230 */ /* 0x000fe20000004100 */
[----:B0-----:R-:W-:-:S06]  /*4d50*/  FADD.FTZ R121, R121, 1 ;  /* 0x3f80000079797421 */ /* 0x001fcc0000010000 */
[----:B------:R-:W0:Y:S01]  /*4d60*/  MUFU.EX2 R2, R2 ;  /* 0x0000000200027308 */ /* 0x000e220000000800 */
[----:B---3--:R-:W-:Y:S02]  /*4d70*/  FADD.FTZ R122, R122, 1 ;  /* 0x3f8000007a7a7421 */ /* 0x008fe40000010000 */
[----:B------:R-:W-:-:S05]  /*4d80*/  FMUL.FTZ R129, R92, -1.4426950216293334961 ;  /* 0xbfb8aa3b5c817820 */ /* 0x000fca0000410000 */
[----:B------:R-:W1:Y:S08]  /*4d90*/  MUFU.EX2 R3, R3 ;  /* 0x0000000300037308 */ /* 0x000e700000000800 */
[----:B------:R-:W-:Y:S01]  /*4da0*/  MUFU.EX2 R129, R129 ;  /* 0x0000008100817308 */ /* 0x000fe20000000800 */
[----:B0-----:R-:W-:Y:S01]  /*4db0*/  FADD.FTZ R2, R2, 1 ;  /* 0x3f80000002027421 */ /* 0x001fe20000010000 */
[----:B------:R-:W-:-:S02]  /*4dc0*/  HADD2.F32 R94, -RZ, R94.H0_H0 ;  /* 0x2000005eff5e7230 */ /* 0x000fc40000004100 */
[----:B------:R-:W-:Y:S01]  /*4dd0*/  HADD2.F32 R91, -RZ, R91.H0_H0 ;  /* 0x2000005bff5b7230 */ /* 0x000fe20000004100 */
[----:B-1----:R-:W-:Y:S01]  /*4de0*/  FADD.FTZ R3, R3, 1 ;  /* 0x3f80000003037421 */ /* 0x002fe20000010000 */
[----:B------:R-:W-:Y:S01]  /*4df0*/  HADD2.F32 R100, -RZ, R100.H0_H0 ;  /* 0x20000064ff647230 */ /* 0x000fe20000004100 */
[----:B------:R-:W-:Y:S01]  /*4e00*/  FMUL.FTZ R131, R94, -1.4426950216293334961 ;  /* 0xbfb8aa3b5e837820 */ /* 0x000fe20000410000 */
[----:B------:R-:W-:Y:S01]  /*4e10*/  HADD2.F32 R90, -RZ, R90.H0_H0 ;  /* 0x2000005aff5a7230 */ /* 0x000fe20000004100 */
[----:B------:R-:W-:Y:S02]  /*4e20*/  FMUL.FTZ R128, R91, -1.4426950216293334961 ;  /* 0xbfb8aa3b5b807820 */ /* 0x000fe40000410000 */
[----:B------:R0:W-:Y:S02]  /*4e30*/  MUFU.EX2 R132, R131 ;  /* 0x0000008300847308 */ /* 0x0001e40000000800 */
[----:B------:R-:W-:Y:S01]  /*4e40*/  FMUL.FTZ R126, R90, -1.4426950216293334961 ;  /* 0xbfb8aa3b5a7e7820 */ /* 0x000fe20000410000 */
[----:B------:R-:W-:Y:S01]  /*4e50*/  HADD2.F32 R95, -RZ, R95.H0_H0 ;  /* 0x2000005fff5f7230 */ /* 0x000fe20000004100 */
[----:B0-----:R-:W-:-:S04]  /*4e60*/  FMUL.FTZ R131, R100, -1.4426950216293334961 ;  /* 0xbfb8aa3b64837820 */ /* 0x001fc80000410000 */
[----:B------:R-:W-:Y:S01]  /*4e70*/  MUFU.EX2 R128, R128 ;  /* 0x0000008000807308 */ /* 0x000fe20000000800 */
[----:B------:R-:W-:Y:S01]  /*4e80*/  FMUL.FTZ R133, R95, -1.4426950216293334961 ;  /* 0xbfb8aa3b5f857820 */ /* 0x000fe20000410000 */
[----:B------:R-:W-:-:S06]  /*4e90*/  HADD2.F32 R93, -RZ, R93.H0_H0 ;  /* 0x2000005dff5d7230 */ /* 0x000fcc0000004100 */
[----:B------:R-:W-:Y:S01]  /*4ea0*/  MUFU.EX2 R137, R131 ;  /* 0x0000008300897308 */ /* 0x000fe20000000800 */
[----:B------:R-:W-:-:S07]  /*4eb0*/  FMUL.FTZ R130, R93, -1.4426950216293334961 ;  /* 0xbfb8aa3b5d827820 */ /* 0x000fce0000410000 */
[----:B------:R-:W-:Y:S01]  /*4ec0*/  MUFU.EX2 R126, R126 ;  /* 0x0000007e007e7308 */ /* 0x000fe20000000800 */
[----:B------:R-:W-:-:S07]  /*4ed0*/  HADD2.F32 R123, -RZ, R123.H0_H0 ;  /* 0x2000007bff7b7230 */ /* 0x000fce0000004100 */
[----:B------:R-:W-:Y:S01]  /*4ee0*/  MUFU.EX2 R133, R133 ;  /* 0x0000008500857308 */ /* 0x000fe20000000800 */
[----:B------:R-:W-:-:S07]  /*4ef0*/  HADD2.F32 R98, -RZ, R98.H0_H0 ;  /* 0x20000062ff627230 */ /* 0x000fce0000004100 */
[----:B------:R-:W0:Y:S01]  /*4f00*/  MUFU.EX2 R130, R130 ;  /* 0x0000008200827308 */ /* 0x000e220000000800 */
[----:B------:R-:W-:Y:S01]  /*4f10*/  HADD2.F32 R125, -RZ, R125.H0_H0 ;  /* 0x2000007dff7d7230 */ /* 0x000fe20000004100 */
[----:B------:R-:W-:Y:S01]  /*4f20*/  FMUL.FTZ R135, R98, -1.4426950216293334961 ;  /* 0xbfb8aa3b62877820 */ /* 0x000fe20000410000 */
[----:B------:R-:W-:-:S05]  /*4f30*/  HADD2.F32 R97, -RZ, R97.H0_H0 ;  /* 0x20000061ff617230 */ /* 0x000fca0000004100 */
[----:B------:R-:W-:Y:S01]  /*4f40*/  FMUL.FTZ R134, R97, -1.4426950216293334961 ;  /* 0xbfb8aa3b61867820 */ /* 0x000fe20000410000 */
[----:B------:R-:W-:Y:S01]  /*4f50*/  MUFU.EX2 R136, R135 ;  /* 0x0000008700887308 */ /* 0x000fe20000000800 */
[----:B------:R-:W-:Y:S01]  /*4f60*/  HADD2.F32 R127, -RZ, R127.H0_H0 ;  /* 0x2000007fff7f7230 */ /* 0x000fe20000004100 */
[----:B0-----:R-:W-:Y:S01]  /*4f70*/  FADD.FTZ R130, R130, 1 ;  /* 0x3f80000082827421 */ /* 0x001fe20000010000 */
[----:B-----5:R0:W-:Y:S04]  /*4f80*/  STS.U16 [R21], R104 ;  /* 0x0000006815007388 */ /* 0x0201e80000000400 */
[----:B------:R-:W-:Y:S04]  /*4f90*/  STS.U16 [R22+0x40], R105 ;  /* 0x0000406916007388 */ /* 0x000fe80000000400 */
[----:B--2---:R-:W-:Y:S04]  /*4fa0*/  STS.U16 [R23+0x80], R106 ;  /* 0x0000806a17007388 */ /* 0x004fe80000000400 */
        /* <DEDUP_REMOVED lines=14> */
[----:B------:R-:W5:Y:S01]  /*5090*/  LDS.U16 R105, [R39] ;  /* 0x0000000027697984 */ /* 0x000f620000000400 */
[----:B0-----:R0:W0:Y:S03]  /*50a0*/  MUFU.RCP R104, R121 ;  /* 0x0000007900687308 */ /* 0x0010260000001000 */
[----:B------:R-:W5:Y:S04]  /*50b0*/  LDS.U16 R107, [R39+0x4] ;  /* 0x00000400276b7984 */ /* 0x000f680000000400 */
[----:B------:R-:W5:Y:S01]  /*50c0*/  LDS.U16 R106, [R39+0x2] ;  /* 0x00000200276a7984 */ /* 0x000f620000000400 */
[----:B-1----:R-:W1:Y:S01]  /*50d0*/  MUFU.RCP R109, R122 ;  /* 0x0000007a006d7308 */ /* 0x002e620000001000 */
[----:B--2---:R-:W-:-:S02]  /*50e0*/  FADD.FTZ R111, R124, 1 ;  /* 0x3f8000007c6f7421 */ /* 0x004fc40000010000 */
[----:B------:R-:W2:Y:S04]  /*50f0*/  LDS.U16 R114, [R39+0x6] ;  /* 0x0000060027727984 */ /* 0x000ea80000000400 */
[----:B------:R-:W2:Y:S01]  /*5100*/  LDS.U16 R116, [R39+0x8] ;  /* 0x0000080027747984 */ /* 0x000ea20000000400 */
[----:B------:R-:W1:Y:S01]  /*5110*/  MUFU.RCP R111, R111 ;  /* 0x0000006f006f7308 */ /* 0x000e620000001000 */
[----:B0-----:R-:W-:Y:S02]  /*5120*/  FADD.FTZ R121, R129, 1 ;  /* 0x3f80000081797421 */ /* 0x001fe40000010000 */
[----:B------:R-:W-:Y:S05]  /*5130*/  LDS.U16 R118, [R39+0xa] ;  /* 0x00000a0027767984 */ /* 0x000fea0000000400 */
[----:B---3--:R0:W3:Y:S02]  /*5140*/  MUFU.RCP R113, R2 ;  /* 0x0000000200717308 */ /* 0x0080e40000001000 */
[----:B0-----:R-:W-:-:S06]  /*5150*/  FADD.FTZ R2, -R104, 1 ;  /* 0x3f80000068027421 */ /* 0x001fcc0000010100 */
[----:B----4-:R1:W0:Y:S01]  /*5160*/  MUFU.RCP R117, R3 ;  /* 0x0000000300757308 */ /* 0x0102220000001000 */
[----:B------:R-:W-:Y:S01]  /*5170*/  FFMA.FTZ R4, R81, R2, 1 ;  /* 0x3f80000051047423 */ /* 0x000fe20000010002 */
[----:B-----5:R-:W-:Y:S01]  /*5180*/  HADD2.F32 R105, -RZ, R105.H0_H0 ;  /* 0x20000069ff697230 */ /* 0x020fe20000004100 */
[----:B------:R-:W4:Y:S01]  /*5190*/  LDS.U16 R2, [R39+0xc] ;  /* 0x00000c0027027984 */ /* 0x000f220000000400 */
[----:B-1----:R-:W-:-:S04]  /*51a0*/  FADD.FTZ R3, -R109, 1 ;  /* 0x3f8000006d037421 */ /* 0x002fc80000010100 */
[----:B------:R-:W-:Y:S02]  /*51b0*/  FFMA.FTZ R129, R82, R3, 1 ;  /* 0x3f80000052817423 */ /* 0x000fe40000010003 */
[----:B------:R-:W-:Y:S02]  /*51c0*/  FMUL.FTZ R3, R108, R105 ;  /* 0x000000696c037220 */ /* 0x000fe40000410000 */
[----:B------:R-:W-:Y:S02]  /*51d0*/  FADD.FTZ R5, -R111, 1 ;  /* 0x3f8000006f057421 */ /* 0x000fe40000010100 */
[----:B------:R-:W-:Y:S02]  /*51e0*/  FMUL.FTZ R3, R104, R3 ;  /* 0x0000000368037220 */ /* 0x000fe40000410000 */
[----:B------:R-:W-:Y:S02]  /*51f0*/  FFMA.FTZ R131, R84, R5, 1 ;  /* 0x3f80000054837423 */ /* 0x000fe40000010005 */
[----:B------:R-:W-:-:S02]  /*5200*/  FMUL.FTZ R5, R3, R4 ;  /* 0x0000000403057220 */ /* 0x000fc40000410000 */
[----:B------:R-:W1:Y:S01]  /*5210*/  LDS.U16 R3, [R39+0xe] ;  /* 0x00000e0027037984 */ /* 0x000e620000000400 */
[----:B------:R-:W-:-:S03]  /*5220*/  HADD2.F32 R107, -RZ, R107.H0_H0 ;  /* 0x2000006bff6b7230 */ /* 0x000fc60000004100 */
[----:B------:R-:W5:Y:S01]  /*5230*/  LDS.U16 R4, [R39+0x10] ;  /* 0x0000100027047984 */ /* 0x000f620000000400 */
[----:B------:R-:W-:Y:S01]  /*5240*/  HADD2.F32 R106, -RZ, R106.H0_H0 ;  /* 0x2000006aff6a7230 */ /* 0x000fe20000004100 */
[----:B------:R-:W-:Y:S02]  /*5250*/  FMUL.FTZ R122, R110, R107 ;  /* 0x0000006b6e7a7220 */ /* 0x000fe40000410000 */
[----:B------:R-:W-:Y:S01]  /*5260*/  FADD.FTZ R112, R128, 1 ;  /* 0x3f80000080707421 */ /* 0x000fe20000010000 */
[----:B--2---:R-:W-:Y:S01]  /*5270*/  HADD2.F32 R114, -RZ, R114.H0_H0 ;  /* 0x20000072ff727230 */ /* 0x004fe20000004100 */
[----:B------:R-:W-:Y:S02]  /*5280*/  FMUL.FTZ R120, R115, R106 ;  /* 0x0000006a73787220 */ /* 0x000fe40000410000 */
[----:B------:R-:W-:Y:S02]  /*5290*/  FMUL.FTZ R122, R111, R122 ;  /* 0x0000007a6f7a7220 */ /* 0x000fe40000410000 */
[----:B------:R-:W-:Y:S01]  /*52a0*/  FADD.FTZ R119, R126, 1 ;  /* 0x3f8000007e777421 */ /* 0x000fe20000010000 */
[----:B------:R-:W2:Y:S01]  /*52b0*/  MUFU.RCP R112, R112 ;  /* 0x0000007000707308 */ /* 0x000ea20000001000 */
[----:B------:R-:W-:-:S02]  /*52c0*/  FMUL.FTZ R120, R109, R120 ;  /* 0x000000786d787220 */ /* 0x000fc40000410000 */
[----:B------:R-:W-:Y:S01]  /*52d0*/  FMUL.FTZ R144, R122, R131 ;  /* 0x000000837a907220 */ /* 0x000fe20000410000 */
[----:B------:R-:W-:Y:S01]  /*52e0*/  HADD2.F32 R116, -RZ, R116.H0_H0 ;  /* 0x20000074ff747230 */ /* 0x000fe20000004100 */
[----:B---3--:R-:W-:Y:S02]  /*52f0*/  FADD.FTZ R131, -R113, 1 ;  /* 0x3f80000071837421 */ /* 0x008fe40000010100 */
[----:B------:R-:W-:Y:S01]  /*5300*/  FMUL.FTZ R122, R123, R114 ;  /* 0x000000727b7a7220 */ /* 0x000fe20000410000 */
[----:B------:R-:W3:Y:S01]  /*5310*/  MUFU.RCP R119, R119 ;  /* 0x0000007700777308 */ /* 0x000ee20000001000 */
[----:B------:R-:W-:Y:S02]  /*5320*/  FMUL.FTZ R140, R120, R129 ;  /* 0x00000081788c7220 */ /* 0x000fe40000410000 */
[----:B------:R-:W-:Y:S02]  /*5330*/  FADD.FTZ R129, R132, 1 ;  /* 0x3f80000084817421 */ /* 0x000fe40000010000 */
[----:B------:R-:W-:-:S02]  /*5340*/  FFMA.FTZ R131, R86, R131, 1 ;  /* 0x3f80000056837423 */ /* 0x000fc40000010083 */
[----:B------:R-:W-:Y:S02]  /*5350*/  FMUL.FTZ R122, R113, R122 ;  /* 0x0000007a717a7220 */ /* 0x000fe40000410000 */
[----:B------:R-:W-:Y:S02]  /*5360*/  FADD.FTZ R132, R133, 1 ;  /* 0x3f80000085847421 */ /* 0x000fe40000010000 */
[----:B0-----:R-:W-:Y:S02]  /*5370*/  FADD.FTZ R133, -R117, 1 ;  /* 0x3f80000075857421 */ /* 0x001fe40000010100 */
[----:B------:R-:W-:Y:S02]  /*5380*/  FMUL.FTZ R124, R125, R116 ;  /* 0x000000747d7c7220 */ /* 0x000fe40000410000 */
[----:B------:R-:W-:Y:S01]  /*5390*/  FMUL.FTZ R145, R122, R131 ;  /* 0x000000837a917220 */ /* 0x000fe20000410000 */
[----:B------:R-:W-:Y:S01]  /*53a0*/  HADD2.F32 R122, -RZ, R103.H0_H0 ;  /* 0x20000067ff7a7230 */ /* 0x000fe20000004100 */
[----:B------:R-:W-:Y:S01]  /*53b0*/  FFMA.FTZ R133, R88, R133, 1 ;  /* 0x3f80000058857423 */ /* 0x000fe20000010085 */
[----:B----4-:R-:W-:Y:S01]  /*53c0*/  HADD2.F32 R103, -RZ, R2.H0_H0 ;  /* 0x20000002ff677230 */ /* 0x010fe20000004100 */
[----:B------:R-:W-:Y:S01]  /*53d0*/  FMUL.FTZ R124, R117, R124 ;  /* 0x0000007c757c7220 */ /* 0x000fe20000410000 */
[----:B------:R-:W0:Y:S01]  /*53e0*/  MUFU.EX2 R134, R134 ;  /* 0x0000008600867308 */ /* 0x000e220000000800 */
[----:B------:R-:W-:-:S02]  /*53f0*/  HADD2.F32 R118, -RZ, R118.H0_H0 ;  /* 0x20000076ff767230 */ /* 0x000fc40000004100 */
[----:B------:R-:W-:Y:S02]  /*5400*/  FMUL.FTZ R146, R124, R133 ;  /* 0x000000857c927220 */ /* 0x000fe40000410000 */
[----:B--2---:R-:W-:Y:S02]  /*5410*/  FADD.FTZ R124, -R112, 1 ;  /* 0x3f800000707c7421 */ /* 0x004fe40000010100 */
[----:B------:R-:W-:Y:S01]  /*5420*/  FMUL.FTZ R131, R122, R103 ;  /* 0x000000677a837220 */ /* 0x000fe20000410000 */
[----:B------:R-:W2:Y:S01]  /*5430*/  MUFU.RCP R121, R121 ;  /* 0x0000007900797308 */ /* 0x000ea20000001000 */
[----:B------:R-:W-:Y:S01]  /*5440*/  FFMA.FTZ R2, R91, R124, 1 ;  /* 0x3f8000005b027423 */ /* 0x000fe2000001007c */
[----:B------:R-:W-:Y:S01]  /*5450*/  HADD2.F32 R102, -RZ, R102.H0_H0 ;  /* 0x20000066ff667230 */ /* 0x000fe20000004100 */
[----:B------:R-:W-:-:S05]  /*5460*/  FMUL.FTZ R131, R112, R131 ;  /* 0x0000008370837220 */ /* 0x000fca0000410000 */
[----:B------:R4:W0:Y:S01]  /*5470*/  MUFU.RCP R120, R130 ;  /* 0x0000008200787308 */ /* 0x0008220000001000 */
[----:B---3--:R-:W-:Y:S01]  /*5480*/  FADD.FTZ R135, -R119, 1 ;  /* 0x3f80000077877421 */ /* 0x008fe20000010100 */
[----:B------:R-:W-:Y:S01]  /*5490*/  HADD2.F32 R101, -RZ, R101.H0_H0 ;  /* 0x20000065ff657230 */ /* 0x000fe20000004100 */
[----:B------:R-:W-:Y:S01]  /*54a0*/  FMUL.FTZ R126, R127, R118 ;  /* 0x000000767f7e7220 */ /* 0x000fe20000410000 */
[----:B------:R-:W-:Y:S02]  /*54b0*/  HADD2.F32 R124, -RZ, R99.H0_H0 ;  /* 0x20000063ff7c7230 */ /* 0x000fe40000004100 */
[----:B-1----:R-:W-:Y:S01]  /*54c0*/  HADD2.F32 R99, -RZ, R3.H0_H0 ;  /* 0x20000003ff637230 */ /* 0x002fe20000004100 */
[----:B------:R-:W-:Y:S01]  /*54d0*/  FMUL.FTZ R3, R131, R2 ;  /* 0x0000000283037220 */ /* 0x000fe20000410000 */
[----:B------:R-:W-:Y:S01]  /*54e0*/  HADD2.F32 R131, -RZ, R96.H0_H0 ;  /* 0x20000060ff837230 */ /* 0x000fe20000004100 */
[----:B------:R-:W-:Y:S01]  /*54f0*/  FFMA.FTZ R135, R90, R135, 1 ;  /* 0x3f8000005a877423 */ /* 0x000fe20000010087 */
[----:B----4-:R-:W1:Y:S01]  /*5500*/  LDS.U16 R130, [R39+0x12] ;  /* 0x0000120027827984 */ /* 0x010e620000000400 */
[----:B------:R-:W-:Y:S01]  /*5510*/  FMUL.FTZ R128, R119, R126 ;  /* 0x0000007e77807220 */ /* 0x000fe20000410000 */
[----:B-----5:R-:W-:Y:S01]  /*5520*/  HADD2.F32 R96, -RZ, R4.H0_H0 ;  /* 0x20000004ff607230 */ /* 0x020fe20000004100 */
[----:B------:R-:W-:-:S02]  /*5530*/  FADD.FTZ R133, R136, 1 ;  /* 0x3f80000088857421 */ /* 0x000fc40000010000 */
[----:B------:R-:W-:Y:S01]  /*5540*/  FMUL.FTZ R139, R102, -1.4426950216293334961 ;  /* 0xbfb8aa3b668b7820 */ /* 0x000fe20000410000 */
[----:B------:R-:W3:Y:S01]  /*5550*/  LDS.U16 R136, [R39+0x18] ;  /* 0x0000180027887984 */ /* 0x000ee20000000400 */
[----:B------:R-:W-:Y:S01]  /*5560*/  FMUL.FTZ R138, R101, -1.4426950216293334961 ;  /* 0xbfb8aa3b658a7820 */ /* 0x000fe20000410000 */
[----:B------:R4:W-:Y:S01]  /*5570*/  MUFU.RCP R126, R132 ;  /* 0x00000084007e7308 */ /* 0x0009e20000001000 */
[----:B------:R-:W-:Y:S02]  /*5580*/  FMUL.FTZ R147, R128, R135 ;  /* 0x0000008780937220 */ /* 0x000fe40000410000 */
[----:B------:R-:W-:Y:S02]  /*5590*/  FADD.FTZ R135, R137, 1 ;  /* 0x3f80000089877421 */ /* 0x000fe40000010000 */
[----:B0-----:R-:W-:Y:S02]  /*55a0*/  FADD.FTZ R128, R134, 1 ;  /* 0x3f80000086807421 */ /* 0x001fe40000010000 */
[----:B--2---:R-:W-:Y:S01]  /*55b0*/  FADD.FTZ R137, -R121, 1 ;  /* 0x3f80000079897421 */ /* 0x004fe20000010100 */
[----:B------:R0:W-:Y:S01]  /*55c0*/  MUFU.EX2 R149, R139 ;  /* 0x0000008b00957308 */ /* 0x0001e20000000800 */
[----:B----4-:R-:W2:Y:S01]  /*55d0*/  LDS.U16 R132, [R39+0x14] ;  /* 0x0000140027847984 */ /* 0x010ea20000000400 */
[----:B------:R-:W-:-:S03]  /*55e0*/  FMUL.FTZ R2, R124, R99 ;  /* 0x000000637c027220 */ /* 0x000fc60000410000 */
[----:B------:R-:W4:Y:S03]  /*55f0*/  LDS.U16 R134, [R39+0x16] ;  /* 0x0000160027867984 */ /* 0x000f260000000400 */
[----:B------:R5:W1:Y:S01]  /*5600*/  MUFU.EX2 R141, R138 ;  /* 0x0000008a008d7308 */ /* 0x000a620000000800 */
[----:B0-----:R-:W-:Y:S02]  /*5610*/  FMUL.FTZ R139, R131, R96 ;  /* 0x00000060838b7220 */ /* 0x001fe40000410000 */
[----:B------:R-:W-:Y:S02]  /*5620*/  FFMA.FTZ R137, R92, R137, 1 ;  /* 0x3f8000005c897423 */ /* 0x000fe40000010089 */
[----:B------:R-:W-:Y:S02]  /*5630*/  FMUL.FTZ R2, R121, R2 ;  /* 0x0000000279027220 */ /* 0x000fe40000410000 */
[----:B-----5:R-:W-:-:S02]  /*5640*/  FADD.FTZ R138, -R120, 1 ;  /* 0x3f800000788a7421 */ /* 0x020fc40000010100 */
[----:B------:R-:W-:Y:S02]  /*5650*/  FMUL.FTZ R139, R120, R139 ;  /* 0x0000008b788b7220 */ /* 0x000fe40000410000 */
[----:B------:R-:W-:Y:S02]  /*5660*/  FFMA.FTZ R142, R93, R138, 1 ;  /* 0x3f8000005d8e7423 */ /* 0x000fe4000001008a */
[----:B------:R-:W-:Y:S02]  /*5670*/  FMUL.FTZ R4, R2, R137 ;  /* 0x0000008902047220 */ /* 0x000fe40000410000 */
[----:B------:R-:W-:Y:S01]  /*5680*/  FMUL.FTZ R148, R139, R142 ;  /* 0x0000008e8b947220 */ /* 0x000fe20000410000 */
[----:B------:R-:W0:Y:S04]  /*5690*/  LDS.U16 R2, [R39+0x1a] ;  /* 0x00001a0027027984 */ /* 0x000e280000000400 */
[----:B------:R-:W5:Y:S04]  /*56a0*/  LDS.U16 R137, [R39+0x1c] ;  /* 0x00001c0027897984 */ /* 0x000f680000000400 */
[----:B------:R-:W0:Y:S01]  /*56b0*/  LDS.U16 R139, [R39+0x1e] ;  /* 0x00001e00278b7984 */ /* 0x000e220000000400 */
[----:B------:R-:W2:Y:S08]  /*56c0*/  MUFU.RCP R133, R133 ;  /* 0x0000008500857308 */ /* 0x000eb00000001000 */
[----:B------:R-:W-:Y:S01]  /*56d0*/  MUFU.RCP R129, R129 ;  /* 0x0000008100817308 */ /* 0x000fe20000001000 */
[----:B-1----:R-:W-:-:S07]  /*56e0*/  FADD.FTZ R143, R141, 1 ;  /* 0x3f8000008d8f7421 */ /* 0x002fce0000010000 */
[----:B------:R-:W1:Y:S01]  /*56f0*/  MUFU.RCP R128, R128 ;  /* 0x0000008000807308 */ /* 0x000e620000001000 */
[----:B------:R-:W-:Y:S01]  /*5700*/  FADD.FTZ R141, R149, 1 ;  /* 0x3f800000958d7421 */ /* 0x000fe20000010000 */
[----:B------:R-:W-:Y:S01]  /*5710*/  HADD2.F32 R89, -RZ, R89.H0_H0 ;  /* 0x20000059ff597230 */ /* 0x000fe20000004100 */
[----:B------:R-:W-:Y:S01]  /*5720*/  FADD.FTZ R142, -R126, 1 ;  /* 0x3f8000007e8e7421 */ /* 0x000fe20000010100 */
[----:B------:R-:W-:Y:S02]  /*5730*/  HADD2.F32 R83, -RZ, R83.H0_H0 ;  /* 0x20000053ff537230 */ /* 0x000fe40000004100 */
[----:B------:R-:W-:Y:S02]  /*5740*/  HADD2.F32 R130, -RZ, R130.H0_H0 ;  /* 0x20000082ff827230 */ /* 0x000fe40000004100 */
[----:B---3--:R-:W-:Y:S01]  /*5750*/  HADD2.F32 R136, -RZ, R136.H0_H0 ;  /* 0x20000088ff887230 */ /* 0x008fe20000004100 */
[----:B--2---:R-:W-:Y:S01]  /*5760*/  FADD.FTZ R149, -R133, 1 ;  /* 0x3f80000085957421 */ /* 0x004fe20000010100 */
[----:B------:R-:W-:Y:S01]  /*5770*/  HADD2.F32 R87, -RZ, R87.H0_H0 ;  /* 0x20000057ff577230 */ /* 0x000fe20000004100 */
[----:B------:R-:W2:Y:S01]  /*5780*/  MUFU.RCP R135, R135 ;  /* 0x0000008700877308 */ /* 0x000ea20000001000 */
[----:B------:R-:W-:Y:S01]  /*5790*/  HADD2.F32 R132, -RZ, R132.H0_H0 ;  /* 0x20000084ff847230 */ /* 0x000fe20000004100 */
[----:B------:R-:W-:Y:S01]  /*57a0*/  FFMA.FTZ R151, R95, R142, 1 ;  /* 0x3f8000005f977423 */ /* 0x000fe2000001008e */
[----:B------:R-:W-:Y:S01]  /*57b0*/  HADD2.F32 R85, -RZ, R85.H0_H0 ;  /* 0x20000055ff557230 */ /* 0x000fe20000004100 */
[----:B------:R-:W-:Y:S01]  /*57c0*/  FMUL.FTZ R142, R89, R130 ;  /* 0x00000082598e7220 */ /* 0x000fe20000410000 */
[----:B----4-:R-:W-:Y:S01]  /*57d0*/  HADD2.F32 R134, -RZ, R134.H0_H0 ;  /* 0x20000086ff867230 */ /* 0x010fe20000004100 */
[----:B------:R-:W-:-:S02]  /*57e0*/  FMUL.FTZ R154, R83, R136 ;  /* 0x00000088539a7220 */ /* 0x000fc40000410000 */
[----:B------:R3:W4:Y:S01]  /*57f0*/  MUFU.RCP R138, R143 ;  /* 0x0000008f008a7308 */ /* 0x0007220000001000 */
[----:B-1----:R-:W-:Y:S02]  /*5800*/  FADD.FTZ R150, -R128, 1 ;  /* 0x3f80000080967421 */ /* 0x002fe40000010100 */
[----:B------:R-:W-:-:S05]  /*5810*/  FFMA.FTZ R155, R98, R149, 1 ;  /* 0x3f800000629b7423 */ /* 0x000fca0000010095 */
[----:B------:R-:W1:Y:S01]  /*5820*/  MUFU.RCP R141, R141 ;  /* 0x0000008d008d7308 */ /* 0x000e620000001000 */
[----:B---3--:R-:W-:Y:S02]  /*5830*/  FADD.FTZ R143, -R129, 1 ;  /* 0x3f800000818f7421 */ /* 0x008fe40000010100 */
[----:B------:R-:W-:Y:S02]  /*5840*/  FMUL.FTZ R149, R87, R132 ;  /* 0x0000008457957220 */ /* 0x000fe40000410000 */
[----:B------:R-:W-:Y:S02]  /*5850*/  FFMA.FTZ R143, R94, R143, 1 ;  /* 0x3f8000005e8f7423 */ /* 0x000fe4000001008f */
[----:B------:R-:W-:Y:S02]  /*5860*/  FMUL.FTZ R142, R129, R142 ;  /* 0x0000008e818e7220 */ /* 0x000fe40000410000 */
[----:B------:R-:W-:Y:S02]  /*5870*/  FMUL.FTZ R154, R133, R154 ;  /* 0x0000009a859a7220 */ /* 0x000fe40000410000 */
[----:B------:R-:W-:-:S02]  /*5880*/  FFMA.FTZ R152, R97, R150, 1 ;  /* 0x3f80000061987423 */ /* 0x000fc40000010096 */
        /* <DEDUP_REMOVED lines=10> */
[----:B0-----:R-:W-:Y:S02]  /*5930*/  HADD2.F32 R80, -RZ, R2.H0_H0 ;  /* 0x20000002ff507230 */ /* 0x001fe40000004100 */
[----:B-----5:R-:W-:Y:S02]  /*5940*/  HADD2.F32 R137, -RZ, R137.H0_H0 ;  /* 0x20000089ff897230 */ /* 0x020fe40000004100 */
[----:B------:R-:W-:Y:S01]  /*5950*/  HADD2.F32 R139, -RZ, R139.H0_H0 ;  /* 0x2000008bff8b7230 */ /* 0x000fe20000004100 */
[----:B------:R-:W-:Y:S02]  /*5960*/  FMUL.FTZ R150, R150, R151 ;  /* 0x0000009796967220 */ /* 0x000fe40000410000 */
[----:B------:R-:W-:Y:S02]  /*5970*/  FMUL.FTZ R153, R153, R152 ;  /* 0x0000009899997220 */ /* 0x000fe40000410000 */
[----:B--2---:R-:W-:-:S02]  /*5980*/  FADD.FTZ R5, -R135, 1 ;  /* 0x3f80000087057421 */ /* 0x004fc40000010100 */
[----:B----4-:R-:W-:Y:S02]  /*5990*/  FADD.FTZ R6, -R138, 1 ;  /* 0x3f8000008a067421 */ /* 0x010fe40000010100 */
        /* <DEDUP_REMOVED lines=17> */
[----:B------:R-:W-:Y:S02]  /*5ab0*/  F2FP.PACK_AB R3, R4, R3 ;  /* 0x000000030403723e */ /* 0x000fe400000000ff */
[----:B------:R-:W-:-:S02]  /*5ac0*/  ISETP.NE.AND P1, PT, R17, RZ, PT ;  /* 0x000000ff1100720c */ /* 0x000fc40003f25270 */
        /* <DEDUP_REMOVED lines=11> */
[----:B-1----:R-:W-:-:S03]  /*5b80*/  PRMT R7, R150, 0x7632, R7 ;  /* 0x0000763296077816 */ /* 0x002fc60000000007 */
[----:B------:R1:W-:Y:S01]  /*5b90*/  STS.U16 [R39+0x4], R144 ;  /* 0x0000049027007388 */ /* 0x0003e20000000400 */
[----:B--2---:R-:W-:Y:S02]  /*5ba0*/  PRMT R146, R5, 0x7632, R146 ;  /* 0x0000763205927816 */ /* 0x004fe40000000092 */
[----:B0-----:R-:W-:Y:S01]  /*5bb0*/  PRMT R3, R6, 0x7632, R3 ;  /* 0x0000763206037816 */ /* 0x001fe20000000003 */
[----:B------:R-:W-:Y:S01]  /*5bc0*/  STS.U16 [R39], R155 ;  /* 0x0000009b27007388 */ /* 0x000fe20000000400 */
[----:B-1----:R-:W-:-:S03]  /*5bd0*/  MOV R144, UR7 ;  /* 0x0000000700907c02 */ /* 0x002fc60008000f00 */
        /* <DEDUP_REMOVED lines=51> */
.L_x_8263:
[----:B------:R-:W-:Y:S05]  /*5f10*/  BSYNC B0 ;  /* 0x0000000000007941 */ /* 0x000fea0003800000 */
.L_x_8262:
        /* <DEDUP_REMOVED lines=104> */
[----:B------:R-:W-:Y:S01]  /*65a0*/  PRMT R80, R82, 0x7632, R80 ;  /* 0x0000763252507816 */ /* 0x000fe20000000050 */
[----:B------:R-:W-:Y:S01]  /*65b0*/  FMUL.FTZ R101, R101, R137 ;  /* 0x0000008965657220 */ /* 0x000fe20000410000 */
[----:B------:R-:W-:Y:S01]  /*65c0*/  F2FP.PACK_AB R95, R134, R95 ;  /* 0x0000005f865f723e */ /* 0x000fe200000000ff */
[----:B------:R-:W-:Y:S01]  /*65d0*/  FMUL.FTZ R102, R102, R139 ;  /* 0x0000008b66667220 */ /* 0x000fe20000410000 */
[----:B------:R-:W-:Y:S01]  /*65e0*/  F2FP.PACK_AB R81, R81, R98 ;  /* 0x000000625151723e */ /* 0x000fe200000000ff */
[----:B------:R1:W-:Y:S01]  /*65f0*/  STS.U16 [R39+0x2], R80 ;  /* 0x0000025027007388 */ /* 0x0003e20000000400 */
[----:B------:R-:W-:Y:S01]  /*6600*/  UIMAD UR16, UR42, UR17, UR7 ;  /* 0x000000112a1072a4 */ /* 0x000fe2000f8e0207 */
[----:B------:R-:W-:Y:S01]  /*6610*/  BSSY B0, `(.L_x_8265) ;  /* 0x000003a000007945 */ /* 0x000fe20003800000 */
[----:B------:R-:W-:Y:S01]  /*6620*/  F2FP.PACK_AB R101, R102, R101 ;  /* 0x000000656665723e */ /* 0x000fe200000000ff */
[----:B------:R2:W-:Y:S01]  /*6630*/  STS.U16 [R39+0x4], R83 ;  /* 0x0000045327007388 */ /* 0x0005e20000000400 */
[----:B0-----:R-:W-:Y:S01]  /*6640*/  PRMT R82, R93, 0x7632, R82 ;  /* 0x000076325d527816 */ /* 0x001fe20000000052 */
[----:B------:R-:W-:-:S02]  /*6650*/  UIADD3 UR7, UR9, UR16, URZ ;  /* 0x0000001009077290 */ /* 0x000fc4000fffe03f */
[----:B------:R0:W-:Y:S01]  /*6660*/  STS.U16 [R39+0x6], R84 ;  /* 0x0000065427007388 */ /* 0x0001e20000000400 */
[----:B-1----:R-:W-:-:S03]  /*6670*/  PRMT R80, R91, 0x7632, R80 ;  /* 0x000076325b507816 */ /* 0x002fc60000000050 */
[----:B------:R1:W-:Y:S01]  /*6680*/  STS.U16 [R39+0xa], R86 ;  /* 0x00000a5627007388 */ /* 0x0003e20000000400 */
[----:B--2---:R-:W-:-:S03]  /*6690*/  PRMT R83, R95, 0x7632, R83 ;  /* 0x000076325f537816 */ /* 0x004fc60000000053 */
[----:B------:R-:W-:Y:S01]  /*66a0*/  STS.U16 [R39+0x8], R85 ;  /* 0x0000085527007388 */ /* 0x000fe20000000400 */
[----:B0-----:R-:W-:-:S03]  /*66b0*/  PRMT R84, R81, 0x7632, R84 ;  /* 0x0000763251547816 */ /* 0x001fc60000000054 */
        /* <DEDUP_REMOVED lines=47> */
.L_x_8266:
[----:B------:R-:W-:Y:S05]  /*69b0*/  BSYNC B0 ;  /* 0x0000000000007941 */ /* 0x000fea0003800000 */
.L_x_8265:
        /* <DEDUP_REMOVED lines=43> */
.L_x_8264:
[----:B------:R-:W-:Y:S01]  /*6c70*/  HADD2.F32 R10, -RZ, R206.H0_H0 ;  /* 0x200000ceff0a7230 */ /* 0x000fe20000004100 */
[----:B------:R-:W-:Y:S01]  /*6c80*/  MOV R13, c[0x0][0x16c] ;  /* 0x00005b00000d7a02 */ /* 0x000fe20000000f00 */
[----:B------:R-:W-:Y:S01]  /*6c90*/  HADD2.F32 R12, -RZ, R40.H0_H0 ;  /* 0x20000028ff0c7230 */ /* 0x000fe20000004100 */
[----:B------:R-:W-:Y:S01]  /*6ca0*/  BAR.SYNC.DEFER_BLOCKING 0x0 ;  /* 0x0000000000007b1d */ /* 0x000fe20000010000 */
[----:B------:R-:W-:Y:S01]  /*6cb0*/  HFMA2.MMA R86, -RZ, RZ, 0, 0 ;  /* 0x00000000ff567435 */ /* 0x000fe200000001ff */
[----:B------:R-:W-:Y:S01]  /*6cc0*/  FFMA.FTZ R11, R7, R10, R0 ;  /* 0x0000000a070b7223 */ /* 0x000fe20000010000 */
[----:B------:R-:W-:Y:S01]  /*6cd0*/  HADD2.F32 R0, -RZ, R41.H0_H0 ;  /* 0x20000029ff007230 */ /* 0x000fe20000004100 */
[----:B------:R-:W-:Y:S01]  /*6ce0*/  ISETP.GE.AND P0, PT, R13, 0x1, PT ;  /* 0x000000010d00780c */ /* 0x000fe20003f06270 */
[----:B------:R-:W-:Y:S01]  /*6cf0*/  HADD2.F32 R10, -RZ, R42.H0_H0 ;  /* 0x2000002aff0a7230 */ /* 0x000fe20000004100 */
[----:B------:R-:W-:Y:S01]  /*6d00*/  FFMA.FTZ R11, R104, R12, R11 ;  /* 0x0000000c680b7223 */ /* 0x000fe2000001000b */
[----:B------:R-:W-:Y:S01]  /*6d10*/  HADD2.F32 R12, -RZ, R46.H0_H0 ;  /* 0x2000002eff0c7230 */ /* 0x000fe20000004100 */
[----:B------:R-:W-:Y:S01]  /*6d20*/  FMUL.FTZ R102, R7, UR4 ;  /* 0x0000000407667c20 */ /* 0x000fe20008410000 */
[----:B0-----:R-:W-:Y:S01]  /*6d30*/  CS2R R84, SRZ ;  /* 0x0000000000547805 */ /* 0x001fe2000001ff00 */
[----:B------:R-:W-:Y:S01]  /*6d40*/  FFMA.FTZ R0, R110, R0, R11 ;  /* 0x000000006e007223 */ /* 0x000fe2000001000b */
[----:B------:R-:W-:Y:S01]  /*6d50*/  HADD2.F32 R11, -RZ, R43.H0_H0 ;  /* 0x2000002bff0b7230 */ /* 0x000fe20000004100 */
[----:B-1----:R-:W-:Y:S01]  /*6d60*/  FMUL.FTZ R101, R104, UR4 ;  /* 0x0000000468657c20 */ /* 0x002fe20008410000 */
[----:B------:R-:W-:Y:S01]  /*6d70*/  CS2R R82, SRZ ;  /* 0x0000000000527805 */ /* 0x000fe2000001ff00 */
[----:B------:R-:W-:Y:S01]  /*6d80*/  FFMA.FTZ R0, R123, R10, R0 ;  /* 0x0000000a7b007223 */ /* 0x000fe20000010000 */
[----:B------:R-:W-:Y:S01]  /*6d90*/  HADD2.F32 R10, -RZ, R44.H0_H0 ;  /* 0x2000002cff0a7230 */ /* 0x000fe20000004100 */
[----:B------:R-:W-:Y:S01]  /*6da0*/  FMUL.FTZ R100, R110, UR4 ;  /* 0x000000046e647c20 */ /* 0x000fe20008410000 */
[----:B------:R-:W-:Y:S01]  /*6db0*/  CS2R R80, SRZ ;  /* 0x0000000000507805 */ /* 0x000fe2000001ff00 */
[----:B------:R-:W-:Y:S01]  /*6dc0*/  FFMA.FTZ R11, R125, R11, R0 ;  /* 0x0000000b7d0b7223 */ /* 0x000fe20000010000 */
        /* <DEDUP_REMOVED lines=14> */
[----:B------:R-:W-:Y:S01]  /*6eb0*/  MOV R71, RZ ;  /* 0x000000ff00477202 */ /* 0x000fe20000000f00 */
[C---:B------:R-:W-:Y:S01]  /*6ec0*/  FFMA.FTZ R11, R111.reuse, R0, R12 ;  /* 0x000000006f0b7223 */ /* 0x040fe2000001000c */
[----:B------:R-:W-:Y:S01]  /*6ed0*/  HADD2.F32 R0, -RZ, R49.H0_H0 ;  /* 0x20000031ff007230 */ /* 0x000fe20000004100 */
[----:B------:R-:W-:Y:S01]  /*6ee0*/  FMUL.FTZ R95, R124, UR4 ;  /* 0x000000047c5f7c20 */ /* 0x000fe20008410000 */
[----:B------:R-:W-:Y:S01]  /*6ef0*/  HADD2.F32 R12, -RZ, R52.H0_H0 ;  /* 0x20000034ff0c7230 */ /* 0x000fe20000004100 */
[----:B------:R-:W-:Y:S01]  /*6f00*/  FFMA.FTZ R10, R112, R10, R11 ;  /* 0x0000000a700a7223 */ /* 0x000fe2000001000b */
[----:B------:R-:W-:Y:S01]  /*6f10*/  HADD2.F32 R11, -RZ, R50.H0_H0 ;  /* 0x20000032ff0b7230 */ /* 0x000fe20000004100 */
[----:B------:R-:W-:-:S02]  /*6f20*/  FMUL.FTZ R94, R111, UR4 ;  /* 0x000000046f5e7c20 */ /* 0x000fc40008410000 */
[----:B------:R-:W-:Y:S01]  /*6f30*/  FFMA.FTZ R0, R113, R0, R10 ;  /* 0x0000000071007223 */ /* 0x000fe2000001000a */
[----:B------:R-:W-:Y:S01]  /*6f40*/  HADD2.F32 R10, -RZ, R51.H0_H0 ;  /* 0x20000033ff0a7230 */ /* 0x000fe20000004100 */
[----:B------:R-:W-:Y:S02]  /*6f50*/  FMUL.FTZ R93, R112, UR4 ;  /* 0x00000004705d7c20 */ /* 0x000fe40008410000 */
[----:B------:R-:W-:Y:S02]  /*6f60*/  FFMA.FTZ R0, R5, R11, R0 ;  /* 0x0000000b05007223 */ /* 0x000fe40000010000 */
[----:B------:R-:W-:Y:S02]  /*6f70*/  FMUL.FTZ R92, R113, UR4 ;  /* 0x00000004715c7c20 */ /* 0x000fe40008410000 */
[----:B------:R-:W-:Y:S01]  /*6f80*/  FFMA.FTZ R11, R115, R10, R0 ;  /* 0x0000000a730b7223 */ /* 0x000fe20000010000 */
[----:B------:R-:W-:Y:S01]  /*6f90*/  HADD2.F32 R0, -RZ, R53.H0_H0 ;  /* 0x20000035ff007230 */ /* 0x000fe20000004100 */
        /* <DEDUP_REMOVED lines=40> */
[----:B------:R-:W-:Y:S01]  /*7220*/  ULEA UR24, UP0, UR22, UR24, 0x3 ;  /* 0x0000001816187291 */ /* 0x000fe2000f80183f */
[----:B------:R-:W-:Y:S01]  /*7230*/  FADD.FTZ R118, R4, R4 ;  /* 0x0000000404767221 */ /* 0x000fe20000010000 */
[----:B------:R-:W-:Y:S01]  /*7240*/  UIADD3 UR18, UR23, UR7, URZ ;  /* 0x0000000717127290 */ /* 0x000fe2000fffe03f */
[----:B------:R-:W-:Y:S01]  /*7250*/  MOV R86, RZ ;  /* 0x000000ff00567202 */ /* 0x000fe20000000f00 */
[----:B------:R-:W-:Y:S01]  /*7260*/  ULDC.64 UR20, c[0x0][0x230] ;  /* 0x00008c0000147ab9 */ /* 0x000fe20000000a00 */
[----:B------:R-:W-:Y:S01]  /*7270*/  CS2R R84, SRZ ;  /* 0x0000000000547805 */ /* 0x000fe2000001ff00 */
[----:B------:R-:W-:Y:S01]  /*7280*/  UIADD3 UR23, UR9, UR44, URZ ;  /* 0x0000002c09177290 */ /* 0x000fe2000fffe03f */
[----:B------:R-:W-:Y:S01]  /*7290*/  CS2R R82, SRZ ;  /* 0x0000000000527805 */ /* 0x000fe2000001ff00 */
[----:B------:R-:W-:Y:S01]  /*72a0*/  ULEA UR41, UP2, UR16, UR20, 0x3 ;  /* 0x0000001410297291 */ /* 0x000fe2000f84183f */
[----:B------:R-:W-:Y:S01]  /*72b0*/  CS2R R80, SRZ ;  /* 0x0000000000507805 */ /* 0x000fe2000001ff00 */
[----:B------:R-:W-:Y:S01]  /*72c0*/  UIADD3 UR7, UR17, UR45, URZ ;  /* 0x0000002d11077290 */ /* 0x000fe2000fffe03f */
[----:B------:R-:W-:Y:S01]  /*72d0*/  CS2R R78, SRZ ;  /* 0x00000000004e7805 */ /* 0x000fe2000001ff00 */
[----:B------:R-:W-:Y:S01]  /*72e0*/  ULEA.HI.X UR22, UR22, UR25, UR18, 0x3, UP0 ;  /* 0x0000001916167291 */ /* 0x000fe200080f1c12 */
[----:B------:R-:W-:Y:S01]  /*72f0*/  CS2R R76, SRZ ;  /* 0x00000000004c7805 */ /* 0x000fe2000001ff00 */
[----:B------:R-:W-:Y:S01]  /*7300*/  ULEA.HI.X UR23, UR8, UR19, UR23, 0x3, UP1 ;  /* 0x0000001308177291 */ /* 0x000fe200088f1c17 */
[----:B------:R-:W-:Y:S01]  /*7310*/  CS2R R74, SRZ ;  /* 0x00000000004a7805 */ /* 0x000fe2000001ff00 */
[----:B------:R-:W-:Y:S01]  /*7320*/  UIADD3 UR18, UR36, -0x1, URZ ;  /* 0xffffffff24127890 */ /* 0x000fe2000fffe03f */
[----:B------:R-:W-:Y:S01]  /*7330*/  CS2R R72, SRZ ;  /* 0x0000000000487805 */ /* 0x000fe2000001ff00 */
[----:B------:R-:W-:Y:S01]  /*7340*/  ULEA.HI UR17, UR36, UR36, URZ, 0x1 ;  /* 0x0000002424117291 */ /* 0x000fe2000f8f083f */
[----:B------:R-:W-:Y:S01]  /*7350*/  MOV R71, RZ ;  /* 0x000000ff00477202 */ /* 0x000fe20000000f00 */
[----:B------:R-:W-:-:S02]  /*7360*/  UIADD3 UR19, UR36, -0x2, URZ ;  /* 0xfffffffe24137890 */ /* 0x000fc4000fffe03f */
[----:B------:R-:W-:Y:S02]  /*7370*/  ULEA.HI.X UR25, UR16, UR21, UR7, 0x3, UP2 ;  /* 0x0000001510197291 */ /* 0x000fe400090f1c07 */
[----:B------:R-:W-:Y:S02]  /*7380*/  ULEA.HI UR16, UR18, UR18, URZ, 0x1 ;  /* 0x0000001212107291 */ /* 0x000fe4000f8f083f */
[----:B------:R-:W-:Y:S02]  /*7390*/  ULDC UR21, c[0x0][0x16c] ;  /* 0x00005b0000157ab9 */ /* 0x000fe40000000800 */
[----:B------:R-:W-:Y:S02]  /*73a0*/  ULOP3.LUT UR17, UR17, 0x1ffffe, URZ, 0xc0, !UPT ;  /* 0x001ffffe11117892 */ /* 0x000fe4000f8ec03f */
[----:B------:R-:W-:Y:S02]  /*73b0*/  UIMAD UR21, UR19, UR21, URZ ;  /* 0x00000015131572a4 */ /* 0x000fe4000f8e023f */
[----:B------:R-:W-:-:S02]  /*73c0*/  ULOP3.LUT UR19, UR16, 0xfffffe, URZ, 0xc0, !UPT ;  /* 0x00fffffe10137892 */ /* 0x000fc4000f8ec03f */
[----:B------:R-:W-:Y:S02]  /*73d0*/  UIADD3 UR20, UR36, -UR17, URZ ;  /* 0x8000001124147290 */ /* 0x000fe4000fffe03f */
[----:B------:R-:W-:Y:S02]  /*73e0*/  UIMAD.WIDE UR16, UR21, 0x10, UR10 ;  /* 0x00000010151078a5 */ /* 0x000fe4000f8e020a */
[----:B------:R-:W-:Y:S02]  /*73f0*/  UIADD3 UR19, UR18, -UR19, URZ ;  /* 0x8000001312137290 */ /* 0x000fe4000fffe03f */
[----:B------:R-:W-:Y:S02]  /*7400*/  UMOV UR7, URZ ;  /* 0x0000003f00077c82 */ /* 0x000fe40008000000 */
[----:B------:R-:W-:Y:S02]  /*7410*/  UMOV UR8, URZ ;  /* 0x0000003f00087c82 */ /* 0x000fe40008000000 */
[----:B------:R-:W-:-:S02]  /*7420*/  UMOV UR9, URZ ;  /* 0x0000003f00097c82 */ /* 0x000fc40008000000 */
[----:B------:R-:W-:Y:S02]  /*7430*/  ULEA UR47, UR20, 0x880, 0xb ;  /* 0x00000880142f7891 */ /* 0x000fe4000f8e583f */
[----:B------:R-:W-:Y:S02]  /*7440*/  USHF.L.U32 UR44, UR19, 0x8, URZ ;  /* 0x00000008132c7899 */ /* 0x000fe4000800063f */
[----:B------:R-:W-:Y:S02]  /*7450*/  UMOV UR45, UR16 ;  /* 0x00000010002d7c82 */ /* 0x000fe40008000000 */
[----:B------:R-:W-:Y:S02]  /*7460*/  UMOV UR46, UR17 ;  /* 0x00000011002e7c82 */ /* 0x000fe40008000000 */
.L_x_8282:
        /* <DEDUP_REMOVED lines=81> */
[----:B------:R1:W-:Y:S01]  /*7980*/  MUFU.COS R163, R130 ;  /* 0x0000008200a37308 */ /* 0x0003e20000000000 */
[----:B------:R-:W-:-:S07]  /*7990*/  FMUL.FTZ R123, R119, R57 ;  /* 0x00000039777b7220 */ /* 0x000fce0000410000 */
[----:B------:R-:W-:Y:S01]  /*79a0*/  MUFU.SIN R205, R15 ;  /* 0x0000000f00cd7308 */ /* 0x000fe20000000400 */
[----:B-1----:R-:W-:-:S07]  /*79b0*/  FMUL.FTZ R130, R119, R61 ;  /* 0x0000003d77827220 */ /* 0x002fce0000410000 */
[----:B------:R1:W-:Y:S08]  /*79c0*/  MUFU.COS R201, R15 ;  /* 0x0000000f00c97308 */ /* 0x0003f00000000000 */
[----:B------:R-:W-:Y:S01]  /*79d0*/  MUFU.SIN R152, R121 ;  /* 0x0000007900987308 */ /* 0x000fe20000000400 */
[----:B-1----:R-:W-:Y:S01]  /*79e0*/  CS2R R14, SRZ ;  /* 0x00000000000e7805 */ /* 0x002fe2000001ff00 */
[----:B------:R-:W-:Y:S06]  /*79f0*/  BAR.SYNC.DEFER_BLOCKING 0x0 ;  /* 0x0000000000007b1d */ /* 0x000fec0000010000 */
[----:B------:R1:W-:Y:S01]  /*7a00*/  MUFU.COS R154, R121 ;  /* 0x00000079009a7308 */ /* 0x0003e20000000000 */
[----:B---3--:R-:W-:-:S07]  /*7a10*/  FMUL.FTZ R161, R5, R6 ;  /* 0x0000000605a17220 */ /* 0x008fce0000410000 */
[----:B------:R-:W2:Y:S01]  /*7a20*/  MUFU.EX2 R130, R130 ;  /* 0x0000008200827308 */ /* 0x000ea20000000800 */
[----:B-1----:R-:W-:Y:S02]  /*7a30*/  FMUL.FTZ R121, R119, R56 ;  /* 0x0000003877797220 */ /* 0x002fe40000410000 */
[----:B------:R-:W-:-:S05]  /*7a40*/  FFMA.FTZ R161, R4, R7, R161 ;  /* 0x0000000704a17223 */ /* 0x000fca00000100a1 */
[----:B------:R-:W1:Y:S01]  /*7a50*/  MUFU.EX2 R121, R121 ;  /* 0x0000007900797308 */ /* 0x000e620000000800 */
[----:B------:R3:W5:Y:S01]  /*7a60*/  @!P3 LDG.E.64 R14, [R12.64+0x8] ;  /* 0x000008200c0eb981 */ /* 0x000762000c1e1b00 */
[----:B------:R-:W-:Y:S01]  /*7a70*/  FMUL.FTZ R127, R119, R59 ;  /* 0x0000003b777f7220 */ /* 0x000fe20000410000 */
[----:B------:R-:W-:Y:S01]  /*7a80*/  ISETP.NE.AND P3, PT, R17, 0x1f, PT ;  /* 0x0000001f1100780c */ /* 0x000fe20003f65270 */
[C---:B0-----:R-:W-:Y:S01]  /*7a90*/  FMUL.FTZ R120, R119.reuse, R60 ;  /* 0x0000003c77787220 */ /* 0x041fe20000410000 */
[----:B------:R-:W-:Y:S01]  /*7aa0*/  BSSY B0, `(.L_x_8268) ;  /* 0x0000108000007945 */ /* 0x000fe20003800000 */
[C---:B------:R-:W-:Y:S02]  /*7ab0*/  FMUL.FTZ R125, R119.reuse, R58 ;  /* 0x0000003a777d7220 */ /* 0x040fe40000410000 */
[----:B------:R-:W0:Y:S01]  /*7ac0*/  MUFU.EX2 R123, R123 ;  /* 0x0000007b007b7308 */ /* 0x000e220000000800 */
[C---:B--2---:R-:W-:Y:S02]  /*7ad0*/  FMUL.FTZ R159, R130.reuse, R159 ;  /* 0x0000009f829f7220 */ /* 0x044fe40000410000 */
[----:B------:R-:W-:Y:S01]  /*7ae0*/  FMUL.FTZ R157, R130, R157 ;  /* 0x0000009d829d7220 */ /* 0x000fe20000410000 */
[----:B------:R-:W-:Y:S01]  /*7af0*/  HADD2.F32 R130, -RZ, R206.H0_H0 ;  /* 0x200000ceff827230 */ /* 0x000fe20000004100 */
[----:B---3--:R-:W-:-:S02]  /*7b00*/  FMUL.FTZ R12, R119, R62 ;  /* 0x0000003e770c7220 */ /* 0x008fc40000410000 */
[----:B------:R-:W-:Y:S01]  /*7b10*/  FMUL.FTZ R13, R5, R7 ;  /* 0x00000007050d7220 */ /* 0x000fe20000410000 */
[----:B------:R-:W-:Y:S01]  /*7b20*/  MUFU.EX2 R127, R127 ;  /* 0x0000007f007f7308 */ /* 0x000fe20000000800 */
[C---:B------:R-:W-:Y:S02]  /*7b30*/  FMUL.FTZ R5, R119.reuse, R68 ;  /* 0x0000004477057220 */ /* 0x040fe40000410000 */
[----:B------:R-:W-:Y:S02]  /*7b40*/  FFMA.FTZ R158, R4, R6, -R13 ;  /* 0x00000006049e7223 */ /* 0x000fe4000001080d */
[----:B------:R-:W-:Y:S02]  /*7b50*/  FMUL.FTZ R4, R119, R67 ;  /* 0x0000004377047220 */ /* 0x000fe40000410000 */
[----:B-1----:R-:W-:Y:S01]  /*7b60*/  FMUL.FTZ R145, R121, R122 ;  /* 0x0000007a79917220 */ /* 0x002fe20000410000 */
[----:B------:R-:W1:Y:S01]  /*7b70*/  MUFU.EX2 R12, R12 ;  /* 0x0000000c000c7308 */ /* 0x000e620000000800 */
[----:B------:R-:W-:-:S02]  /*7b80*/  FMUL.FTZ R6, R70, UR17 ;  /* 0x0000001146067c20 */ /* 0x000fc40008410000 */
[----:B------:R-:W-:Y:S02]  /*7b90*/  FMUL.FTZ R170, R130, R55 ;  /* 0x0000003782aa7220 */ /* 0x000fe40000410000 */
[----:B0-----:R-:W-:Y:S02]  /*7ba0*/  FMUL.FTZ R143, R123, R124 ;  /* 0x0000007c7b8f7220 */ /* 0x001fe40000410000 */
[----:B------:R-:W-:Y:S01]  /*7bb0*/  FMUL.FTZ R146, R121, R146 ;  /* 0x0000009279927220 */ /* 0x000fe20000410000 */
[----:B------:R-:W0:Y:S01]  /*7bc0*/  MUFU.EX2 R5, R5 ;  /* 0x0000000500057308 */ /* 0x000e220000000800 */
[----:B------:R-:W-:Y:S02]  /*7bd0*/  FMUL.RZ R124, R6, 0.15915493667125701904 ;  /* 0x3e22f983067c7820 */ /* 0x000fe4000040c000 */
[----:B------:R-:W-:Y:S02]  /*7be0*/  FMUL.FTZ R13, R145, R170 ;  /* 0x000000aa910d7220 */ /* 0x000fe40000410000 */
[----:B------:R-:W-:-:S02]  /*7bf0*/  FMUL.FTZ R6, R119, R69 ;  /* 0x0000004577067220 */ /* 0x000fc40000410000 */
[----:B------:R-:W-:Y:S01]  /*7c00*/  FMUL.FTZ R7, RZ, R145 ;  /* 0x00000091ff077220 */ /* 0x000fe20000410000 */
[----:B------:R-:W2:Y:S01]  /*7c10*/  MUFU.EX2 R4, R4 ;  /* 0x0000000400047308 */ /* 0x000ea20000000800 */
[----:B-1----:R-:W-:Y:S01]  /*7c20*/  FMUL.FTZ R166, R12, R131 ;  /* 0x000000830ca67220 */ /* 0x002fe20000410000 */
[----:B------:R-:W-:Y:S01]  /*7c30*/  HADD2.F32 R131, -RZ, R40.H0_H0 ;  /* 0x20000028ff837230 */ /* 0x000fe20000004100 */
[----:B------:R-:W-:Y:S02]  /*7c40*/  FFMA.FTZ R13, RZ, R146, R13 ;  /* 0x00000092ff0d7223 */ /* 0x000fe4000001000d */
[----:B------:R-:W-:Y:S02]  /*7c50*/  FFMA.FTZ R7, R146, R170, -R7 ;  /* 0x000000aa92077223 */ /* 0x000fe40000010807 */
[----:B------:R-:W-:Y:S01]  /*7c60*/  FADD.FTZ R13, RZ, R13 ;  /* 0x0000000dff0d7221 */ /* 0x000fe20000010000 */
[----:B------:R-:W1:Y:S01]  /*7c70*/  MUFU.EX2 R120, R120 ;  /* 0x0000007800787308 */ /* 0x000e620000000800 */
[----:B0-----:R-:W-:-:S02]  /*7c80*/  FMUL.FTZ R199, R5, R154 ;  /* 0x0000009a05c77220 */ /* 0x001fc40000410000 */
[----:B------:R-:W-:Y:S02]  /*7c90*/  FMUL.FTZ R203, R5, R152 ;  /* 0x0000009805cb7220 */ /* 0x000fe40000410000 */
[----:B------:R-:W-:Y:S02]  /*7ca0*/  FMUL.FTZ R5, R11, R145 ;  /* 0x000000910b057220 */ /* 0x000fe40000410000 */
[----:B------:R-:W-:Y:S01]  /*7cb0*/  FFMA.FTZ R7, R131, R56, R7 ;  /* 0x0000003883077223 */ /* 0x000fe20000010007 */
[----:B------:R-:W0:Y:S01]  /*7cc0*/  MUFU.EX2 R125, R125 ;  /* 0x0000007d007d7308 */ /* 0x000e220000000800 */
[C---:B--2---:R-:W-:Y:S02]  /*7cd0*/  FMUL.FTZ R201, R4.reuse, R201 ;  /* 0x000000c904c97220 */ /* 0x044fe40000410000 */
[----:B------:R-:W-:Y:S02]  /*7ce0*/  FMUL.FTZ R205, R4, R205 ;  /* 0x000000cd04cd7220 */ /* 0x000fe40000410000 */
[----:B------:R-:W-:-:S02]  /*7cf0*/  FMUL.FTZ R4, R10, R145 ;  /* 0x000000910a047220 */ /* 0x000fc40000410000 */
[----:B------:R-:W-:Y:S01]  /*7d00*/  FFMA.FTZ R5, R10, R146, -R5 ;  /* 0x000000920a057223 */ /* 0x000fe20000010805 */
[----:B------:R-:W2:Y:S01]  /*7d10*/  MUFU.EX2 R6, R6 ;  /* 0x0000000600067308 */ /* 0x000ea20000000800 */
[C---:B------:R-:W-:Y:S02]  /*7d20*/  FMUL.FTZ R132, R119.reuse, R63 ;  /* 0x0000003f77847220 */ /* 0x040fe40000410000 */
[C---:B------:R-:W-:Y:S02]  /*7d30*/  FMUL.FTZ R134, R119.reuse, R64 ;  /* 0x0000004077867220 */ /* 0x040fe40000410000 */
[C---:B------:R-:W-:Y:S02]  /*7d40*/  FMUL.FTZ R136, R119.reuse, R65 ;  /* 0x0000004177887220 */ /* 0x040fe40000410000 */
[----:B------:R-:W-:Y:S01]  /*7d50*/  FMUL.FTZ R138, R119, R66 ;  /* 0x00000042778a7220 */ /* 0x000fe20000410000 */
[----:B------:R-:W3:Y:S01]  /*7d60*/  MUFU.EX2 R132, R132 ;  /* 0x0000008400847308 */ /* 0x000ee20000000800 */
[----:B------:R-:W-:-:S02]  /*7d70*/  FMUL.FTZ R144, R123, R144 ;  /* 0x000000907b907220 */ /* 0x000fc40000410000 */
[----:B------:R-:W-:Y:S02]  /*7d80*/  FMUL.FTZ R122, R143, R13 ;  /* 0x0000000d8f7a7220 */ /* 0x000fe40000410000 */
[----:B------:R-:W-:Y:S02]  /*7d90*/  FMUL.FTZ R119, R119, R70 ;  /* 0x0000004677777220 */ /* 0x000fe40000410000 */
[----:B------:R-:W-:Y:S01]  /*7da0*/  FFMA.FTZ R4, R11, R146, R4 ;  /* 0x000000920b047223 */ /* 0x000fe20000010004 */
[----:B------:R1:W-:Y:S01]  /*7db0*/  MUFU.EX2 R195, R138 ;  /* 0x0000008a00c37308 */ /* 0x0003e20000000800 */
[----:B------:R-:W-:Y:S02]  /*7dc0*/  FMUL.FTZ R123, R143, R7 ;  /* 0x000000078f7b7220 */ /* 0x000fe40000410000 */
[----:B------:R-:W-:Y:S01]  /*7dd0*/  FMUL.FTZ R139, R127, R128 ;  /* 0x000000807f8b7220 */ /* 0x000fe20000410000 */
[----:B------:R-:W-:Y:S01]  /*7de0*/  HADD2.F32 R128, -RZ, R41.H0_H0 ;  /* 0x20000029ff807230 */ /* 0x000fe20000004100 */
[----:B------:R-:W-:-:S02]  /*7df0*/  FMUL.FTZ R121, R143, R5 ;  /* 0x000000058f797220 */ /* 0x000fc40000410000 */
[----:B------:R-:W-:Y:S01]  /*7e00*/  FFMA.FTZ R122, R144, R7, -R122 ;  /* 0x00000007907a7223 */ /* 0x000fe2000001087a */
[----:B------:R-:W4:Y:S01]  /*7e10*/  MUFU.EX2 R136, R136 ;  /* 0x0000008800887308 */ /* 0x000f220000000800 */
[C---:B-1----:R-:W-:Y:S01]  /*7e20*/  FMUL.FTZ R138, R120.reuse, R129 ;  /* 0x00000081788a7220 */ /* 0x042fe20000410000 */
[----:B------:R-:W-:Y:S01]  /*7e30*/  HADD2.F32 R129, -RZ, R42.H0_H0 ;  /* 0x2000002aff817230 */ /* 0x000fe20000004100 */
[----:B------:R-:W-:Y:S02]  /*7e40*/  FMUL.FTZ R137, R120, R137 ;  /* 0x0000008978897220 */ /* 0x000fe40000410000 */
[C---:B------:R-:W-:Y:S02]  /*7e50*/  FFMA.FTZ R123, R144.reuse, R13, R123 ;  /* 0x0000000d907b7223 */ /* 0x040fe4000001007b */
[-C--:B------:R-:W-:Y:S01]  /*7e60*/  FMUL.FTZ R120, R143, R4.reuse ;  /* 0x000000048f787220 */ /* 0x080fe20000410000 */
[----:B------:R-:W-:Y:S01]  /*7e70*/  MUFU.EX2 R119, R119 ;  /* 0x0000007700777308 */ /* 0x000fe20000000800 */
[----:B------:R-:W-:-:S02]  /*7e80*/  FFMA.FTZ R121, R144, R4, R121 ;  /* 0x0000000490797223 */ /* 0x000fc40000010079 */
[----:B------:R-:W-:Y:S02]  /*7e90*/  FMUL.FTZ R167, R12, R167 ;  /* 0x000000a70ca77220 */ /* 0x000fe40000410000 */
[----:B0-----:R-:W-:Y:S01]  /*7ea0*/  FMUL.FTZ R141, R125, R126 ;  /* 0x0000007e7d8d7220 */ /* 0x001fe20000410000 */
[----:B------:R-:W-:Y:S01]  /*7eb0*/  HADD2.F32 R126, -RZ, R43.H0_H0 ;  /* 0x2000002bff7e7230 */ /* 0x000fe20000004100 */
[----:B------:R-:W-:Y:S01]  /*7ec0*/  FFMA.FTZ R122, R128, R57, R122 ;  /* 0x00000039807a7223 */ /* 0x000fe2000001007a */
[----:B------:R-:W0:Y:S01]  /*7ed0*/  MUFU.SIN R4, R124 ;  /* 0x0000007c00047308 */ /* 0x000e220000000400 */
[----:B------:R-:W-:Y:S02]  /*7ee0*/  FADD.FTZ R123, RZ, R123 ;  /* 0x0000007bff7b7221 */ /* 0x000fe40000010000 */
[----:B------:R-:W-:Y:S02]  /*7ef0*/  FFMA.FTZ R120, R144, R5, -R120 ;  /* 0x0000000590787223 */ /* 0x000fe40000010878 */
[----:B--2---:R-:W-:-:S02]  /*7f00*/  FMUL.FTZ R163, R6, R163 ;  /* 0x000000a306a37220 */ /* 0x004fc40000410000 */
[----:B------:R-:W-:Y:S01]  /*7f10*/  FMUL.FTZ R164, R6, R153 ;  /* 0x0000009906a47220 */ /* 0x000fe20000410000 */
[----:B------:R1:W2:Y:S01]  /*7f20*/  MUFU.COS R12, R124 ;  /* 0x0000007c000c7308 */ /* 0x0002a20000000000 */
[----:B------:R-:W-:Y:S01]  /*7f30*/  FMUL.FTZ R142, R125, R142 ;  /* 0x0000008e7d8e7220 */ /* 0x000fe20000410000 */
[----:B------:R-:W-:Y:S01]  /*7f40*/  HADD2.F32 R125, -RZ, R46.H0_H0 ;  /* 0x2000002eff7d7230 */ /* 0x000fe20000004100 */
[C---:B------:R-:W-:Y:S02]  /*7f50*/  FMUL.FTZ R5, R141.reuse, R121 ;  /* 0x000000798d057220 */ /* 0x040fe40000410000 */
[C---:B------:R-:W-:Y:S02]  /*7f60*/  FMUL.FTZ R6, R141.reuse, R122 ;  /* 0x0000007a8d067220 */ /* 0x040fe40000410000 */
[CC--:B------:R-:W-:Y:S01]  /*7f70*/  FMUL.FTZ R7, R141.reuse, R123.reuse ;  /* 0x0000007b8d077220 */ /* 0x0c0fe20000410000 */
[----:B------:R-:W0:Y:S01]  /*7f80*/  MUFU.EX2 R134, R134 ;  /* 0x0000008600867308 */ /* 0x000e220000000800 */
[CC--:B------:R-:W-:Y:S01]  /*7f90*/  FFMA.FTZ R5, R142.reuse, R120.reuse, -R5 ;  /* 0x000000788e057223 */ /* 0x0c0fe20000010805 */
[----:B-1----:R-:W-:Y:S01]  /*7fa0*/  HADD2.F32 R124, -RZ, R45.H0_H0 ;  /* 0x2000002dff7c7230 */ /* 0x002fe20000004100 */
[----:B------:R-:W-:Y:S01]  /*7fb0*/  FFMA.FTZ R6, R142, R123, R6 ;  /* 0x0000007b8e067223 */ /* 0x000fe20000010006 */
[----:B------:R-:W-:Y:S01]  /*7fc0*/  HADD2.F32 R123, -RZ, R48.H0_H0 ;  /* 0x20000030ff7b7230 */ /* 0x000fe20000004100 */
[----:B------:R-:W-:-:S02]  /*7fd0*/  FMUL.FTZ R120, R141, R120 ;  /* 0x000000788d787220 */ /* 0x000fc40000410000 */
[C---:B------:R-:W-:Y:S02]  /*7fe0*/  FFMA.FTZ R7, R142.reuse, R122, -R7 ;  /* 0x0000007a8e077223 */ /* 0x040fe40000010807 */
[----:B------:R-:W-:Y:S02]  /*7ff0*/  FADD.FTZ R6, RZ, R6 ;  /* 0x00000006ff067221 */ /* 0x000fe40000010000 */
[----:B------:R-:W-:Y:S01]  /*8000*/  FMUL.FTZ R140, R127, R140 ;  /* 0x0000008c7f8c7220 */ /* 0x000fe20000410000 */
[----:B------:R-:W-:Y:S01]  /*8010*/  HADD2.F32 R127, -RZ, R44.H0_H0 ;  /* 0x2000002cff7f7230 */ /* 0x000fe20000004100 */
[----:B------:R-:W-:Y:S01]  /*8020*/  FFMA.FTZ R120, R142, R121, R120 ;  /* 0x000000798e787223 */ /* 0x000fe20000010078 */
[----:B------:R-:W-:Y:S01]  /*8030*/  HADD2.F32 R121, -RZ, R52.H0_H0 ;  /* 0x20000034ff797230 */ /* 0x000fe20000004100 */
[----:B------:R-:W-:Y:S02]  /*8040*/  FFMA.FTZ R7, R129, R58, R7 ;  /* 0x0000003a81077223 */ /* 0x000fe40000010007 */
[----:B------:R-:W-:-:S02]  /*8050*/  FMUL.FTZ R13, R139, R5 ;  /* 0x000000058b0d7220 */ /* 0x000fc40000410000 */
[----:B---3--:R-:W-:Y:S02]  /*8060*/  FMUL.FTZ R208, R132, R135 ;  /* 0x0000008784d07220 */ /* 0x008fe40000410000 */
[C---:B----4-:R-:W-:Y:S02]  /*8070*/  FMUL.FTZ R200, R136.reuse, R151 ;  /* 0x0000009788c87220 */ /* 0x050fe40000410000 */
[----:B------:R-:W-:Y:S02]  /*8080*/  FMUL.FTZ R202, R136, R149 ;  /* 0x0000009588ca7220 */ /* 0x000fe40000410000 */
[C---:B0-----:R-:W-:Y:S02]  /*8090*/  FMUL.FTZ R135, R119.reuse, R4 ;  /* 0x0000000477877220 */ /* 0x041fe40000410000 */
[----:B--2---:R-:W-:Y:S02]  /*80a0*/  FMUL.FTZ R136, R119, R12 ;  /* 0x0000000c77887220 */ /* 0x004fe40000410000 */
[----:B------:R-:W-:-:S02]  /*80b0*/  FMUL.FTZ R4, R139, R6 ;  /* 0x000000068b047220 */ /* 0x000fc40000410000 */
[CC--:B------:R-:W-:Y:S02]  /*80c0*/  FMUL.FTZ R119, R139.reuse, R7.reuse ;  /* 0x000000078b777220 */ /* 0x0c0fe40000410000 */
[CC--:B------:R-:W-:Y:S02]  /*80d0*/  FFMA.FTZ R13, R140.reuse, R120.reuse, R13 ;  /* 0x000000788c0d7223 */ /* 0x0c0fe4000001000d */
[----:B------:R-:W-:Y:S02]  /*80e0*/  FMUL.FTZ R120, R139, R120 ;  /* 0x000000788b787220 */ /* 0x000fe40000410000 */
[C---:B------:R-:W-:Y:S02]  /*80f0*/  FFMA.FTZ R4, R140.reuse, R7, -R4 ;  /* 0x000000078c047223 */ /* 0x040fe40000010804 */
[C---:B------:R-:W-:Y:S02]  /*8100*/  FFMA.FTZ R119, R140.reuse, R6, R119 ;  /* 0x000000068c777223 */ /* 0x040fe40000010077 */
[----:B------:R-:W-:-:S02]  /*8110*/  FFMA.FTZ R120, R140, R5, -R120 ;  /* 0x000000058c787223 */ /* 0x000fc40000010878 */
[C---:B------:R-:W-:Y:S02]  /*8120*/  FMUL.FTZ R5, R137.reuse, R13 ;  /* 0x0000000d89057220 */ /* 0x040fe40000410000 */
[----:B------:R-:W-:Y:S02]  /*8130*/  FFMA.FTZ R4, R126, R59, R4 ;  /* 0x0000003b7e047223 */ /* 0x000fe40000010004 */
[----:B------:R-:W-:Y:S02]  /*8140*/  FADD.FTZ R119, RZ, R119 ;  /* 0x00000077ff777221 */ /* 0x000fe40000010000 */
[-C--:B------:R-:W-:Y:S02]  /*8150*/  FMUL.FTZ R6, R137, R120.reuse ;  /* 0x0000007889067220 */ /* 0x080fe40000410000 */
[----:B------:R-:W-:Y:S02]  /*8160*/  FFMA.FTZ R120, R138, R120, -R5 ;  /* 0x000000788a787223 */ /* 0x000fe40000010805 */
[----:B------:R-:W-:-:S02]  /*8170*/  FMUL.FTZ R171, R118, R161 ;  /* 0x000000a176ab7220 */ /* 0x000fc40000410000 */
[C---:B------:R-:W-:Y:S02]  /*8180*/  FMUL.FTZ R5, R137.reuse, R4 ;  /* 0x0000000489057220 */ /* 0x040fe40000410000 */
[----:B------:R-:W-:Y:S02]  /*8190*/  FMUL.FTZ R7, R137, R119 ;  /* 0x0000007789077220 */ /* 0x000fe40000410000 */
[----:B------:R-:W-:Y:S02]  /*81a0*/  FMUL.FTZ R175, R118, R158 ;  /* 0x0000009e76af7220 */ /* 0x000fe40000410000 */
[----:B------:R-:W-:Y:S02]  /*81b0*/  FMUL.FTZ R12, R136, R171 ;  /* 0x000000ab880c7220 */ /* 0x000fe40000410000 */
[C---:B------:R-:W-:Y:S02]  /*81c0*/  FFMA.FTZ R5, R138.reuse, R119, R5 ;  /* 0x000000778a057223 */ /* 0x040fe40000010005 */
[----:B------:R-:W-:-:S02]  /*81d0*/  FFMA.FTZ R7, R138, R4, -R7 ;  /* 0x000000048a077223 */ /* 0x000fc40000010807 */
[C---:B------:R-:W-:Y:S02]  /*81e0*/  FMUL.FTZ R4, R135.reuse, R171 ;  /* 0x000000ab87047220 */ /* 0x040fe40000410000 */
[----:B------:R-:W-:Y:S02]  /*81f0*/  FFMA.FTZ R119, -R135, R175, -R12 ;  /* 0x000000af87777223 */ /* 0x000fe4000001090c */
[----:B------:R-:W-:Y:S02]  /*8200*/  FADD.FTZ R12, RZ, R5 ;  /* 0x00000005ff0c7221 */ /* 0x000fe40000010000 */
[----:B------:R-:W-:Y:S02]  /*8210*/  FFMA.FTZ R6, R138, R13, R6 ;  /* 0x0000000d8a067223 */ /* 0x000fe40000010006 */
[----:B------:R-:W-:Y:S02]  /*8220*/  FFMA.FTZ R13, R136, R175, -R4 ;  /* 0x000000af880d7223 */ /* 0x000fe40000010804 */
[----:B------:R-:W-:-:S02]  /*8230*/  FMUL.FTZ R178, R117, R161 ;  /* 0x000000a175b27220 */ /* 0x000fc40000410000 */
[----:B------:R-:W-:Y:S02]  /*8240*/  FFMA.FTZ R4, R127, R60, R7 ;  /* 0x0000003c7f047223 */ /* 0x000fe40000010007 */
[----:B------:R-:W-:Y:S02]  /*8250*/  FMUL.FTZ R5, R157, R12 ;  /* 0x0000000c9d057220 */ /* 0x000fe40000410000 */
[----:B------:R-:W-:Y:S02]  /*8260*/  FMUL.FTZ R174, R117, R158 ;  /* 0x0000009e75ae7220 */ /* 0x000fe40000410000 */
[----:B------:R-:W-:Y:S02]  /*8270*/  FADD.FTZ R119, -R178, R119 ;  /* 0x00000077b2777221 */ /* 0x000fe40000010100 */
[-C--:B------:R-:W-:Y:S02]  /*8280*/  FMUL.FTZ R7, R157, R4.reuse ;  /* 0x000000049d077220 */ /* 0x080fe40000410000 */
[----:B------:R-:W-:-:S02]  /*8290*/  FFMA.FTZ R5, R159, R4, -R5 ;  /* 0x000000049f057223 */ /* 0x000fc40000010805 */
[----:B------:R-:W-:Y:S02]  /*82a0*/  FADD.FTZ R13, R174, R13 ;  /* 0x0000000dae0d7221 */ /* 0x000fe40000010000 */
[----:B------:R-:W-:Y:S02]  /*82b0*/  FMUL.FTZ R122, R164, -R119 ;  /* 0x80000077a47a7220 */ /* 0x000fe40000410000 */
[----:B------:R-:W-:Y:S02]  /*82c0*/  FFMA.FTZ R7, R159, R12, R7 ;  /* 0x0000000c9f077223 */ /* 0x000fe40000010007 */
[----:B------:R-:W-:Y:S02]  /*82d0*/  FFMA.FTZ R12, R124, R61, R5 ;  /* 0x0000003d7c0c7223 */ /* 0x000fe40000010005 */
[----:B------:R-:W-:Y:S01]  /*82e0*/  FMUL.FTZ R210, R132, R133 ;  /* 0x0000008584d27220 */ /* 0x000fe20000410000 */
[----:B------:R-:W-:Y:S01]  /*82f0*/  HADD2.F32 R133, -RZ, R50.H0_H0 ;  /* 0x20000032ff857230 */ /* 0x000fe20000004100 */
[----:B------:R-:W-:-:S02]  /*8300*/  FFMA.FTZ R132, R163, R13, -R122 ;  /* 0x0000000da3847223 */ /* 0x000fc4000001087a */
[C---:B------:R-:W-:Y:S02]  /*8310*/  FMUL.FTZ R5, R157.reuse, R120 ;  /* 0x000000789d057220 */ /* 0x040fe40000410000 */
[----:B------:R-:W-:Y:S02]  /*8320*/  FADD.FTZ R7, RZ, R7 ;  /* 0x00000007ff077221 */ /* 0x000fe40000010000 */
[----:B------:R-:W-:Y:S02]  /*8330*/  FMUL.FTZ R122, R166, R12 ;  /* 0x0000000ca67a7220 */ /* 0x000fe40000410000 */
[C---:B------:R-:W-:Y:S02]  /*8340*/  FMUL.FTZ R197, R134.reuse, R197 ;  /* 0x000000c586c57220 */ /* 0x040fe40000410000 */
[----:B------:R-:W-:Y:S02]  /*8350*/  FMUL.FTZ R198, R134, R147 ;  /* 0x0000009386c67220 */ /* 0x000fe40000410000 */
[----:B------:R-:W-:-:S02]  /*8360*/  FMUL.FTZ R4, R157, R6 ;  /* 0x000000069d047220 */ /* 0x000fc40000410000 */
[----:B------:R-:W-:Y:S02]  /*8370*/  FFMA.FTZ R5, R159, R6, R5 ;  /* 0x000000069f057223 */ /* 0x000fe40000010005 */
[----:B------:R-:W-:Y:S02]  /*8380*/  FFMA.FTZ R122, R167, R7, R122 ;  /* 0x00000007a77a7223 */ /* 0x000fe4000001007a */
[----:B------:R-:W-:Y:S02]  /*8390*/  FMUL.FTZ R134, R164, -R13 ;  /* 0x8000000da4867220 */ /* 0x000fe40000410000 */
[C---:B------:R-:W-:Y:S02]  /*83a0*/  FMUL.FTZ R7, R166.reuse, R7 ;  /* 0x00000007a6077220 */ /* 0x040fe40000410000 */
[----:B------:R-:W-:Y:S02]  /*83b0*/  FFMA.FTZ R4, R159, R120, -R4 ;  /* 0x000000789f047223 */ /* 0x000fe40000010804 */
[----:B------:R-:W-:-:S02]  /*83c0*/  FMUL.FTZ R6, R166, R5 ;  /* 0x00000005a6067220 */ /* 0x000fc40000410000 */
[----:B------:R-:W-:Y:S02]  /*83d0*/  FFMA.FTZ R134, R163, R119, R134 ;  /* 0x00000077a3867223 */ /* 0x000fe40000010086 */
[C---:B------:R-:W-:Y:S02]  /*83e0*/  FFMA.FTZ R12, R167.reuse, R12, -R7 ;  /* 0x0000000ca70c7223 */ /* 0x040fe40000010807 */
[----:B------:R-:W-:Y:S01]  /*83f0*/  FADD.FTZ R119, RZ, R122 ;  /* 0x0000007aff777221 */ /* 0x000fe20000010000 */
[----:B------:R-:W-:Y:S01]  /*8400*/  HADD2.F32 R122, -RZ, R47.H0_H0 ;  /* 0x2000002fff7a7230 */ /* 0x000fe20000004100 */
[-C--:B------:R-:W-:Y:S02]  /*8410*/  FMUL.FTZ R120, R166, R4.reuse ;  /* 0x00000004a6787220 */ /* 0x080fe40000410000 */
[----:B------:R-:W-:Y:S02]  /*8420*/  FFMA.FTZ R7, R167, R4, -R6 ;  /* 0x00000004a7077223 */ /* 0x000fe40000010806 */
[----:B------:R-:W-:-:S02]  /*8430*/  FFMA.FTZ R13, R125, R62, R12 ;  /* 0x0000003e7d0d7223 */ /* 0x000fc4000001000c */
[C---:B------:R-:W-:Y:S02]  /*8440*/  FMUL.FTZ R12, R210.reuse, R119 ;  /* 0x00000077d20c7220 */ /* 0x040fe40000410000 */
[----:B------:R-:W-:Y:S02]  /*8450*/  FFMA.FTZ R5, R167, R5, R120 ;  /* 0x00000005a7057223 */ /* 0x000fe40000010078 */
[C---:B------:R-:W-:Y:S02]  /*8460*/  FMUL.FTZ R6, R210.reuse, R7 ;  /* 0x00000007d2067220 */ /* 0x040fe40000410000 */
[-C--:B------:R-:W-:Y:S02]  /*8470*/  FMUL.FTZ R120, R210, R13.reuse ;  /* 0x0000000dd2787220 */ /* 0x080fe40000410000 */
[----:B------:R-:W-:Y:S02]  /*8480*/  FFMA.FTZ R12, R208, R13, -R12 ;  /* 0x0000000dd00c7223 */ /* 0x000fe4000001080c */
[----:B------:R-:W-:-:S02]  /*8490*/  FMUL.FTZ R4, R210, R5 ;  /* 0x00000005d2047220 */ /* 0x000fc40000410000 */
[C---:B------:R-:W-:Y:S02]  /*84a0*/  FFMA.FTZ R6, R208.reuse, R5, R6 ;  /* 0x00000005d0067223 */ /* 0x040fe40000010006 */
[----:B------:R-:W-:Y:S02]  /*84b0*/  FFMA.FTZ R120, R208, R119, R120 ;  /* 0x00000077d0787223 */ /* 0x000fe40000010078 */
[----:B------:R-:W-:Y:S02]  /*84c0*/  FFMA.FTZ R12, R122, R63, R12 ;  /* 0x0000003f7a0c7223 */ /* 0x000fe4000001000c */
[----:B------:R-:W-:Y:S02]  /*84d0*/  FFMA.FTZ R4, R208, R7, -R4 ;  /* 0x00000007d0047223 */ /* 0x000fe40000010804 */
[----:B------:R-:W-:Y:S02]  /*84e0*/  FMUL.FTZ R5, R198, R6 ;  /* 0x00000006c6057220 */ /* 0x000fe40000410000 */
[----:B------:R-:W-:-:S02]  /*84f0*/  FADD.FTZ R120, RZ, R120 ;  /* 0x00000078ff787221 */ /* 0x000fc40000010000 */
[C---:B------:R-:W-:Y:S02]  /*8500*/  FMUL.FTZ R13, R198.reuse, R12 ;  /* 0x0000000cc60d7220 */ /* 0x040fe40000410000 */
[CC--:B------:R-:W-:Y:S02]  /*8510*/  FMUL.FTZ R7, R198.reuse, R4.reuse ;  /* 0x00000004c6077220 */ /* 0x0c0fe40000410000 */
[C---:B------:R-:W-:Y:S02]  /*8520*/  FFMA.FTZ R5, R197.reuse, R4, -R5 ;  /* 0x00000004c5057223 */ /* 0x040fe40000010805 */
[-C--:B------:R-:W-:Y:S02]  /*8530*/  FMUL.FTZ R4, R198, R120.reuse ;  /* 0x00000078c6047220 */ /* 0x080fe40000410000 */
[C---:B------:R-:W-:Y:S02]  /*8540*/  FFMA.FTZ R13, R197.reuse, R120, R13 ;  /* 0x00000078c50d7223 */ /* 0x040fe4000001000d */
[----:B------:R-:W-:-:S02]  /*8550*/  FFMA.FTZ R4, R197, R12, -R4 ;  /* 0x0000000cc5047223 */ /* 0x000fc40000010804 */
[C---:B------:R-:W-:Y:S02]  /*8560*/  FMUL.FTZ R177, R116.reuse, R161 ;  /* 0x000000a174b17220 */ /* 0x040fe40000410000 */
[----:B------:R-:W-:Y:S02]  /*8570*/  FADD.FTZ R119, RZ, R13 ;  /* 0x0000000dff777221 */ /* 0x000fe40000010000 */
[C---:B------:R-:W-:Y:S02]  /*8580*/  FMUL.FTZ R193, R195.reuse, R150 ;  /* 0x00000096c3c17220 */ /* 0x040fe40000410000 */
[----:B------:R-:W-:Y:S02]  /*8590*/  FMUL.FTZ R195, R195, R148 ;  /* 0x00000094c3c37220 */ /* 0x000fe40000410000 */
[----:B------:R-:W-:Y:S02]  /*85a0*/  FMUL.FTZ R179, R116, R158 ;  /* 0x0000009e74b37220 */ /* 0x000fe40000410000 */
[----:B------:R-:W-:-:S02]  /*85b0*/  FFMA.FTZ R13, R123, R64, R4 ;  /* 0x000000407b0d7223 */ /* 0x000fc40000010004 */
[----:B------:R-:W-:Y:S01]  /*85c0*/  FADD.FTZ R148, -R177, R134 ;  /* 0x00000086b1947221 */ /* 0x000fe20000010100 */
[----:B------:R-:W-:Y:S01]  /*85d0*/  HADD2.F32 R134, -RZ, R49.H0_H0 ;  /* 0x20000031ff867230 */ /* 0x000fe20000004100 */
[C---:B------:R-:W-:Y:S02]  /*85e0*/  FMUL.FTZ R4, R202.reuse, R119 ;  /* 0x00000077ca047220 */ /* 0x040fe40000410000 */
[----:B------:R-:W-:Y:S02]  /*85f0*/  FFMA.FTZ R7, R197, R6, R7 ;  /* 0x00000006c5077223 */ /* 0x000fe40000010007 */
[----:B------:R-:W-:Y:S02]  /*8600*/  FADD.FTZ R132, R179, R132 ;  /* 0x00000084b3847221 */ /* 0x000fe40000010000 */
[----:B------:R-:W-:Y:S02]  /*8610*/  FMUL.FTZ R12, R203, -R148 ;  /* 0x80000094cb0c7220 */ /* 0x000fe40000410000 */
[----:B------:R-:W-:-:S02]  /*8620*/  FMUL.FTZ R6, R202, R13 ;  /* 0x0000000dca067220 */ /* 0x000fc40000410000 */
[C---:B------:R-:W-:Y:S02]  /*8630*/  FFMA.FTZ R4, R200.reuse, R13, -R4 ;  /* 0x0000000dc8047223 */ /* 0x040fe40000010804 */
        /* <DEDUP_REMOVED lines=11> */
[----:B------:R-:W-:Y:S02]  /*86f0*/  FFMA.FTZ R120, R133, R66, R120 ;  /* 0x0000004285787223 */ /* 0x000fe40000010078 */
[----:B------:R-:W-:Y:S02]  /*8700*/  FFMA.FTZ R4, R200, R5, -R4 ;  /* 0x00000005c8047223 */ /* 0x000fe40000010804 */
[----:B------:R-:W-:Y:S02]  /*8710*/  FMUL.FTZ R5, R195, R6 ;  /* 0x00000006c3057220 */ /* 0x000fe40000410000 */
[----:B------:R-:W-:Y:S02]  /*8720*/  FADD.FTZ R12, RZ, R13 ;  /* 0x0000000dff0c7221 */ /* 0x000fe40000010000 */
[----:B------:R-:W-:Y:S02]  /*8730*/  FMUL.FTZ R119, R205, R120 ;  /* 0x00000078cd777220 */ /* 0x000fe40000410000 */
[----:B------:R-:W-:-:S02]  /*8740*/  FMUL.FTZ R132, R203, -R132 ;  /* 0x80000084cb847220 */ /* 0x000fc40000410000 */
[-C--:B------:R-:W-:Y:S02]  /*8750*/  FMUL.FTZ R7, R195, R4.reuse ;  /* 0x00000004c3077220 */ /* 0x080fe40000410000 */
[----:B------:R-:W-:Y:S02]  /*8760*/  FFMA.FTZ R4, R193, R4, -R5 ;  /* 0x00000004c1047223 */ /* 0x000fe40000010805 */
[-C--:B------:R-:W-:Y:S02]  /*8770*/  FMUL.FTZ R13, R205, R12.reuse ;  /* 0x0000000ccd0d7220 */ /* 0x080fe40000410000 */
[----:B------:R-:W-:Y:S02]  /*8780*/  FFMA.FTZ R119, R201, R12, R119 ;  /* 0x0000000cc9777223 */ /* 0x000fe40000010077 */
[----:B------:R-:W-:Y:S01]  /*8790*/  FFMA.FTZ R147, R199, R148, R132 ;  /* 0x00000094c7937223 */ /* 0x000fe20000010084 */
[----:B------:R-:W-:Y:S01]  /*87a0*/  HADD2.F32 R132, -RZ, R51.H0_H0 ;  /* 0x20000033ff847230 */ /* 0x000fe20000004100 */
[----:B------:R-:W-:-:S02]  /*87b0*/  FFMA.FTZ R6, R193, R6, R7 ;  /* 0x00000006c1067223 */ /* 0x000fc40000010007 */
[----:B------:R-:W-:Y:S02]  /*87c0*/  FMUL.FTZ R7, R205, R4 ;  /* 0x00000004cd077220 */ /* 0x000fe40000410000 */
[----:B------:R-:W-:Y:S02]  /*87d0*/  FFMA.FTZ R13, R201, R120, -R13 ;  /* 0x00000078c90d7223 */ /* 0x000fe4000001080d */
[----:B------:R-:W-:Y:S02]  /*87e0*/  FADD.FTZ R120, RZ, R119 ;  /* 0x00000077ff787221 */ /* 0x000fe40000010000 */
[-C--:B------:R-:W-:Y:S02]  /*87f0*/  FMUL.FTZ R5, R205, R6.reuse ;  /* 0x00000006cd057220 */ /* 0x080fe40000410000 */
[----:B------:R-:W-:Y:S02]  /*8800*/  FFMA.FTZ R6, R201, R6, R7 ;  /* 0x00000006c9067223 */ /* 0x000fe40000010007 */
[----:B------:R-:W-:-:S02]  /*8810*/  FFMA.FTZ R12, R132, R67, R13 ;  /* 0x00000043840c7223 */ /* 0x000fc4000001000d */
[----:B------:R-:W-:Y:S02]  /*8820*/  FMUL.FTZ R7, R203, R120 ;  /* 0x00000078cb077220 */ /* 0x000fe40000410000 */
[----:B------:R-:W-:Y:S02]  /*8830*/  FMUL.FTZ R186, R115, R161 ;  /* 0x000000a173ba7220 */ /* 0x000fe40000410000 */
[-C--:B------:R-:W-:Y:S02]  /*8840*/  FMUL.FTZ R13, R203, R12.reuse ;  /* 0x0000000ccb0d7220 */ /* 0x080fe40000410000 */
[----:B------:R-:W-:Y:S02]  /*8850*/  FFMA.FTZ R7, R199, R12, -R7 ;  /* 0x0000000cc7077223 */ /* 0x000fe40000010807 */
[----:B------:R-:W-:Y:S02]  /*8860*/  FMUL.FTZ R185, R115, R158 ;  /* 0x0000009e73b97220 */ /* 0x000fe40000410000 */
[----:B------:R-:W-:-:S02]  /*8870*/  FADD.FTZ R148, -R186, R147 ;  /* 0x00000093ba947221 */ /* 0x000fc40000010100 */
[----:B------:R-:W-:Y:S01]  /*8880*/  FFMA.FTZ R13, R199, R120, R13 ;  /* 0x00000078c70d7223 */ /* 0x000fe2000001000d */
[----:B------:R-:W-:Y:S01]  /*8890*/  HADD2.F32 R120, -RZ, R53.H0_H0 ;  /* 0x20000035ff787230 */ /* 0x000fe20000004100 */
[----:B------:R-:W-:Y:S02]  /*88a0*/  FFMA.FTZ R7, R121, R68, R7 ;  /* 0x0000004479077223 */ /* 0x000fe40000010007 */
[----:B------:R-:W-:Y:S02]  /*88b0*/  FADD.FTZ R150, R185, R150 ;  /* 0x00000096b9967221 */ /* 0x000fe40000010000 */
[----:B------:R-:W-:Y:S02]  /*88c0*/  FMUL.FTZ R119, R205, -R148 ;  /* 0x80000094cd777220 */ /* 0x000fe40000410000 */
[----:B------:R-:W-:Y:S02]  /*88d0*/  FADD.FTZ R13, RZ, R13 ;  /* 0x0000000dff0d7221 */ /* 0x000fe40000010000 */
[----:B------:R-:W-:-:S02]  /*88e0*/  FMUL.FTZ R12, R164, R7 ;  /* 0x00000007a40c7220 */ /* 0x000fc40000410000 */
[----:B------:R-:W-:Y:S02]  /*88f0*/  FFMA.FTZ R149, R201, R150, -R119 ;  /* 0x00000096c9957223 */ /* 0x000fe40000010877 */
[CC--:B------:R-:W-:Y:S02]  /*8900*/  FFMA.FTZ R119, R163.reuse, R13.reuse, R12 ;  /* 0x0000000da3777223 */ /* 0x0c0fe4000001000c */
[----:B------:R-:W-:Y:S02]  /*8910*/  FMUL.FTZ R12, R164, R13 ;  /* 0x0000000da40c7220 */ /* 0x000fe40000410000 */
[----:B------:R-:W-:Y:S02]  /*8920*/  FADD.FTZ R119, RZ, R119 ;  /* 0x00000077ff777221 */ /* 0x000fe40000010000 */
[----:B------:R-:W-:Y:S02]  /*8930*/  FFMA.FTZ R12, R163, R7, -R12 ;  /* 0x00000007a30c7223 */ /* 0x000fe4000001080c */
[----:B------:R-:W-:-:S02]  /*8940*/  FMUL.FTZ R13, R135, R119 ;  /* 0x00000077870d7220 */ /* 0x000fc40000410000 */
[----:B------:R-:W-:Y:S02]  /*8950*/  FFMA.FTZ R12, R120, R69, R12 ;  /* 0x00000045780c7223 */ /* 0x000fe4000001000c */
[----:B------:R-:W-:Y:S02]  /*8960*/  FFMA.FTZ R4, R201, R4, -R5 ;  /* 0x00000004c9047223 */ /* 0x000fe40000010805 */
[-C--:B------:R-:W-:Y:S02]  /*8970*/  FMUL.FTZ R147, R135, R12.reuse ;  /* 0x0000000c87937220 */ /* 0x080fe40000410000 */
[----:B------:R-:W-:Y:S02]  /*8980*/  FFMA.FTZ R169, R136, R12, -R13 ;  /* 0x0000000c88a97223 */ /* 0x000fe4000001080d */
[----:B------:R0:W1:Y:S01]  /*8990*/  @P3 LDS.64 R12, [R17.X8+0x1888] ;  /* 0x00188800110c3984 */ /* 0x0000620000008a00 */
[----:B------:R-:W-:Y:S02]  /*89a0*/  FMUL.FTZ R5, R203, R6 ;  /* 0x00000006cb057220 */ /* 0x000fe40000410000 */
[----:B------:R-:W-:-:S02]  /*89b0*/  FMUL.FTZ R150, R205, -R150 ;  /* 0x80000096cd967220 */ /* 0x000fc40000410000 */
[-C--:B------:R-:W-:Y:S02]  /*89c0*/  FFMA.FTZ R5, R199, R4.reuse, -R5 ;  /* 0x00000004c7057223 */ /* 0x080fe40000010805 */
[----:B------:R-:W-:Y:S02]  /*89d0*/  FMUL.FTZ R4, R203, R4 ;  /* 0x00000004cb047220 */ /* 0x000fe40000410000 */
[----:B------:R-:W-:Y:S01]  /*89e0*/  FFMA.FTZ R147, R136, R119, R147 ;  /* 0x0000007788937223 */ /* 0x000fe20000010093 */
[----:B------:R-:W-:Y:S01]  /*89f0*/  HADD2.F32 R119, -RZ, R54.H0_H0 ;  /* 0x20000036ff777230 */ /* 0x000fe20000004100 */
[----:B------:R-:W-:Y:S02]  /*8a00*/  FFMA.FTZ R4, R199, R6, R4 ;  /* 0x00000006c7047223 */ /* 0x000fe40000010004 */
[----:B------:R-:W-:Y:S02]  /*8a10*/  FMUL.FTZ R6, R164, R5 ;  /* 0x00000005a4067220 */ /* 0x000fe40000410000 */
[----:B------:R-:W-:-:S02]  /*8a20*/  FFMA.FTZ R150, R201, R148, R150 ;  /* 0x00000094c9967223 */ /* 0x000fc40000010096 */
[-C--:B------:R-:W-:Y:S02]  /*8a30*/  FFMA.FTZ R6, R163, R4.reuse, R6 ;  /* 0x00000004a3067223 */ /* 0x080fe40000010006 */
[----:B------:R-:W-:-:S04]  /*8a40*/  FMUL.FTZ R4, R164, R4 ;  /* 0x00000004a4047220 */ /* 0x000fc80000410000 */
[----:B------:R-:W-:Y:S02]  /*8a50*/  FFMA.FTZ R4, R163, R5, -R4 ;  /* 0x00000005a3047223 */ /* 0x000fe40000010804 */
[C---:B------:R-:W-:Y:S02]  /*8a60*/  FMUL.FTZ R5, R135.reuse, R6 ;  /* 0x0000000687057220 */ /* 0x040fe40000410000 */
[-C--:B------:R-:W-:Y:S02]  /*8a70*/  FMUL.FTZ R7, R135, R4.reuse ;  /* 0x0000000487077220 */ /* 0x080fe40000410000 */
[C---:B------:R-:W-:Y:S02]  /*8a80*/  FFMA.FTZ R160, R136.reuse, R4, -R5 ;  /* 0x0000000488a07223 */ /* 0x040fe40000010805 */
[----:B------:R-:W-:Y:S01]  /*8a90*/  FFMA.FTZ R7, R136, R6, R7 ;  /* 0x0000000688077223 */ /* 0x000fe20000010007 */
        /* <DEDUP_REMOVED lines=8> */
.L_x_8269:
[----:B0-----:R-:W-:Y:S05]  /*8b20*/  BSYNC B0 ;  /* 0x0000000000007941 */ /* 0x001fea0003800000 */
.L_x_8268:
[----:B------:R-:W-:Y:S01]  /*8b30*/  FADD.FTZ R168, RZ, R147 ;  /* 0x00000093ffa87221 */ /* 0x000fe20000010000 */
[----:B------:R-:W0:Y:S01]  /*8b40*/  SHFL.UP PT, R4, R160, 0x1, RZ ;  /* 0x04200000a0047989 */ /* 0x000e2200000e00ff */
[----:B------:R-:W-:Y:S01]  /*8b50*/  FFMA.FTZ R169, R119, R70, R169 ;  /* 0x0000004677a97223 */ /* 0x000fe200000100a9 */
[----:B------:R-:W-:Y:S01]  /*8b60*/  MOV R152, UR36 ;  /* 0x0000002400987c02 */ /* 0x000fe20008000f00 */
[C---:B------:R-:W-:Y:S01]  /*8b70*/  FMUL.FTZ R190, R114.reuse, R158 ;  /* 0x0000009e72be7220 */ /* 0x040fe20000410000 */
[----:B------:R-:W2:Y:S01]  /*8b80*/  SHFL.UP PT, R5, R7, 0x1, RZ ;  /* 0x0420000007057989 */ /* 0x000ea200000e00ff */
[-C--:B------:R-:W-:Y:S01]  /*8b90*/  FMUL.FTZ R187, R114, R161.reuse ;  /* 0x000000a172bb7220 */ /* 0x080fe20000410000 */
[----:B------:R-:W-:Y:S01]  /*8ba0*/  ISETP.GE.AND P4, PT, R18, 0x1, PT ;  /* 0x000000011200780c */ /* 0x000fe20003f86270 */
[----:B------:R-:W-:Y:S01]  /*8bb0*/  FADD.FTZ R148, R190, R149 ;  /* 0x00000095be947221 */ /* 0x000fe20000010000 */
[----:B------:R-:W3:Y:S01]  /*8bc0*/  SHFL.UP PT, R147, R168, 0x1, RZ ;  /* 0x04200000a8937989 */ /* 0x000ee200000e00ff */
[----:B------:R-:W-:Y:S01]  /*8bd0*/  FADD.FTZ R150, -R187, R150 ;  /* 0x00000096bb967221 */ /* 0x000fe20000010100 */
[----:B------:R-:W-:Y:S01]  /*8be0*/  ISETP.GE.OR P0, PT, R152, c[0x0][0x174], P0 ;  /* 0x00005d0098007a0c */ /* 0x000fe20000706670 */
[C---:B------:R-:W-:Y:S01]  /*8bf0*/  FMUL.FTZ R151, R195.reuse, -R148 ;  /* 0x80000094c3977220 */ /* 0x040fe20000410000 */
[----:B------:R-:W4:Y:S01]  /*8c00*/  SHFL.UP PT, R6, R169, 0x1, RZ ;  /* 0x04200000a9067989 */ /* 0x000f2200000e00ff */
[-C--:B------:R-:W-:Y:S01]  /*8c10*/  FMUL.FTZ R149, R195, -R150.reuse ;  /* 0x80000096c3957220 */ /* 0x080fe20000410000 */
[----:B------:R-:W-:Y:S01]  /*8c20*/  BSSY B0, `(.L_x_8270) ;  /* 0x0000106000007945 */ /* 0x000fe20003800000 */
[----:B------:R-:W-:Y:S01]  /*8c30*/  FFMA.FTZ R151, R193, R150, R151 ;  /* 0x00000096c1977223 */ /* 0x000fe20000010097 */
        /* <DEDUP_REMOVED lines=9> */
[----:B0-----:R-:W-:Y:S02]  /*8cd0*/  FMUL.FTZ R148, R7, R4 ;  /* 0x0000000407947220 */ /* 0x001fe40000410000 */
[-C--:B------:R-:W-:Y:S02]  /*8ce0*/  FMUL.FTZ R153, R202, -R149.reuse ;  /* 0x80000095ca997220 */ /* 0x080fe40000410000 */
[----:B------:R-:W-:-:S02]  /*8cf0*/  FFMA.FTZ R152, R200, R149, -R150 ;  /* 0x00000095c8987223 */ /* 0x000fc40000010896 */
[C---:B--2---:R-:W-:Y:S02]  /*8d00*/  FFMA.FTZ R150, R160.reuse, R5, R148 ;  /* 0x00000005a0967223 */ /* 0x044fe40000010094 */
[CC--:B---3--:R-:W-:Y:S02]  /*8d10*/  FMUL.FTZ R149, R7.reuse, R147.reuse ;  /* 0x0000009307957220 */ /* 0x0c8fe40000410000 */
[C---:B----4-:R-:W-:Y:S01]  /*8d20*/  FMUL.FTZ R148, R7.reuse, R6 ;  /* 0x0000000607947220 */ /* 0x050fe20000410000 */
[C---:B------:R-:W-:Y:S01]  /*8d30*/  FSEL R150, R7.reuse, R150, !P4 ;  /* 0x0000009607967208 */ /* 0x040fe20006000000 */
[C---:B------:R-:W-:Y:S02]  /*8d40*/  FFMA.FTZ R6, R160.reuse, R6, -R149 ;  /* 0x00000006a0067223 */ /* 0x040fe40000010895 */
[----:B------:R-:W-:Y:S02]  /*8d50*/  FFMA.FTZ R147, R160, R147, R148 ;  /* 0x00000093a0937223 */ /* 0x000fe40000010094 */
[----:B------:R-:W-:-:S02]  /*8d60*/  FMUL.FTZ R5, R7, R5 ;  /* 0x0000000507057220 */ /* 0x000fc40000410000 */
[----:B------:R-:W-:Y:S01]  /*8d70*/  @P4 FADD.FTZ R169, R169, R6 ;  /* 0x00000006a9a94221 */ /* 0x000fe20000010000 */
[----:B------:R-:W-:Y:S01]  /*8d80*/  SHFL.UP PT, R7, R150, 0x2, RZ ;  /* 0x0440000096077989 */ /* 0x000fe200000e00ff */
[----:B------:R-:W-:Y:S02]  /*8d90*/  @P4 FADD.FTZ R168, R168, R147 ;  /* 0x00000093a8a84221 */ /* 0x000fe40000010000 */
[----:B------:R-:W-:Y:S01]  /*8da0*/  @P4 FFMA.FTZ R160, R160, R4, -R5 ;  /* 0x00000004a0a04223 */ /* 0x000fe20000010805 */
[----:B------:R-:W0:Y:S01]  /*8db0*/  SHFL.UP PT, R147, R169, 0x2, RZ ;  /* 0x04400000a9937989 */ /* 0x000e2200000e00ff */
[----:B------:R-:W-:Y:S01]  /*8dc0*/  FFMA.FTZ R153, R200, R151, R153 ;  /* 0x00000097c8997223 */ /* 0x000fe20000010099 */
[----:B------:R-:W-:Y:S01]  /*8dd0*/  ISETP.GE.AND P4, PT, R18, 0x2, PT ;  /* 0x000000021200780c */ /* 0x000fe20003f86270 */
[C---:B------:R-:W-:Y:S01]  /*8de0*/  FMUL.FTZ R212, R112.reuse, R161 ;  /* 0x000000a170d47220 */ /* 0x040fe20000410000 */
[----:B------:R-:W2:Y:S01]  /*8df0*/  SHFL.UP PT, R149, R168, 0x2, RZ ;  /* 0x04400000a8957989 */ /* 0x000ea200000e00ff */
[----:B------:R-:W-:-:S02]  /*8e00*/  FMUL.FTZ R211, R112, R158 ;  /* 0x0000009e70d37220 */ /* 0x000fc40000410000 */
[----:B------:R-:W-:Y:S01]  /*8e10*/  FADD.FTZ R153, -R212, R153 ;  /* 0x00000099d4997221 */ /* 0x000fe20000010100 */
[----:B------:R-:W3:Y:S01]  /*8e20*/  SHFL.UP PT, R5, R160, 0x2, RZ ;  /* 0x04400000a0057989 */ /* 0x000ee200000e00ff */
[----:B-1----:R-:W-:Y:S02]  /*8e30*/  FMUL.FTZ R4, R135, -R12 ;  /* 0x8000000c87047220 */ /* 0x002fe40000410000 */
[----:B------:R-:W-:Y:S02]  /*8e40*/  FADD.FTZ R152, R211, R152 ;  /* 0x00000098d3987221 */ /* 0x000fe40000010000 */
[----:B------:R-:W-:Y:S02]  /*8e50*/  FMUL.FTZ R151, R135, R13 ;  /* 0x0000000d87977220 */ /* 0x000fe40000410000 */
[----:B------:R-:W-:Y:S02]  /*8e60*/  FMUL.FTZ R6, R198, -R153 ;  /* 0x80000099c6067220 */ /* 0x000fe40000410000 */
[----:B------:R-:W-:-:S02]  /*8e70*/  FFMA.FTZ R4, R136, -R13, R4 ;  /* 0x8000000d88047223 */ /* 0x000fc40000010004 */
[----:B------:R-:W-:Y:S02]  /*8e80*/  FMUL.FTZ R148, R198, -R152 ;  /* 0x80000098c6947220 */ /* 0x000fe40000410000 */
[----:B------:R-:W-:Y:S02]  /*8e90*/  FFMA.FTZ R151, R136, R12, -R151 ;  /* 0x0000000c88977223 */ /* 0x000fe40000010897 */
[----:B------:R-:W-:Y:S02]  /*8ea0*/  FFMA.FTZ R152, R197, R152, -R6 ;  /* 0x00000098c5987223 */ /* 0x000fe40000010806 */
[----:B------:R-:W-:Y:S02]  /*8eb0*/  FMUL.FTZ R209, R111, R158 ;  /* 0x0000009e6fd17220 */ /* 0x000fe40000410000 */
[----:B------:R-:W-:Y:S02]  /*8ec0*/  FMUL.FTZ R6, R164, -R4 ;  /* 0x80000004a4067220 */ /* 0x000fe40000410000 */
[----:B------:R-:W-:-:S02]  /*8ed0*/  FFMA.FTZ R154, R197, R153, R148 ;  /* 0x00000099c59a7223 */ /* 0x000fc40000010094 */
[----:B------:R-:W-:Y:S02]  /*8ee0*/  FMUL.FTZ R207, R111, R161 ;  /* 0x000000a16fcf7220 */ /* 0x000fe40000410000 */
[-C--:B------:R-:W-:Y:S02]  /*8ef0*/  FMUL.FTZ R148, R164, -R151.reuse ;  /* 0x80000097a4947220 */ /* 0x080fe40000410000 */
[----:B------:R-:W-:Y:S02]  /*8f00*/  FADD.FTZ R153, R209, R152 ;  /* 0x00000098d1997221 */ /* 0x000fe40000010000 */
[----:B------:R-:W-:Y:S02]  /*8f10*/  FFMA.FTZ R6, R163, R151, -R6 ;  /* 0x00000097a3067223 */ /* 0x000fe40000010806 */
[----:B------:R-:W-:Y:S02]  /*8f20*/  FADD.FTZ R155, -R207, R154 ;  /* 0x0000009acf9b7221 */ /* 0x000fe40000010100 */
[----:B------:R-:W-:-:S02]  /*8f30*/  FFMA.FTZ R148, R163, R4, R148 ;  /* 0x00000004a3947223 */ /* 0x000fc40000010094 */
[C---:B------:R-:W-:Y:S02]  /*8f40*/  FMUL.FTZ R154, R210.reuse, -R153 ;  /* 0x80000099d29a7220 */ /* 0x040fe40000410000 */
[C---:B------:R-:W-:Y:S02]  /*8f50*/  FMUL.FTZ R151, R203.reuse, -R6 ;  /* 0x80000006cb977220 */ /* 0x040fe40000410000 */
[-C--:B------:R-:W-:Y:S02]  /*8f60*/  FMUL.FTZ R152, R210, -R155.reuse ;  /* 0x8000009bd2987220 */ /* 0x080fe40000410000 */
[-C--:B------:R-:W-:Y:S02]  /*8f70*/  FMUL.FTZ R4, R203, -R148.reuse ;  /* 0x80000094cb047220 */ /* 0x080fe40000410000 */
[----:B------:R-:W-:Y:S02]  /*8f80*/  FFMA.FTZ R156, R208, R155, R154 ;  /* 0x0000009bd09c7223 */ /* 0x000fe4000001009a */
[----:B------:R-:W-:-:S02]  /*8f90*/  FFMA.FTZ R154, R199, R148, R151 ;  /* 0x00000094c79a7223 */ /* 0x000fc40000010097 */
[----:B------:R-:W-:Y:S02]  /*8fa0*/  FFMA.FTZ R153, R208, R153, -R152 ;  /* 0x00000099d0997223 */ /* 0x000fe40000010898 */
[C---:B0-----:R-:W-:Y:S02]  /*8fb0*/  FMUL.FTZ R151, R150.reuse, R147 ;  /* 0x0000009396977220 */ /* 0x041fe40000410000 */
[----:B------:R-:W-:Y:S02]  /*8fc0*/  FFMA.FTZ R152, R199, R6, -R4 ;  /* 0x00000006c7987223 */ /* 0x000fe40000010804 */
[C---:B--2---:R-:W-:Y:S02]  /*8fd0*/  FMUL.FTZ R148, R150.reuse, R149 ;  /* 0x0000009596947220 */ /* 0x044fe40000410000 */
[C---:B---3--:R-:W-:Y:S02]  /*8fe0*/  FMUL.FTZ R6, R150.reuse, R5 ;  /* 0x0000000596067220 */ /* 0x048fe40000410000 */
[----:B------:R-:W-:-:S02]  /*8ff0*/  FMUL.FTZ R4, R150, R7 ;  /* 0x0000000796047220 */ /* 0x000fc40000410000 */
[C---:B------:R-:W-:Y:S02]  /*9000*/  FFMA.FTZ R151, R160.reuse, R149, R151 ;  /* 0x00000095a0977223 */ /* 0x040fe40000010097 */
[C---:B------:R-:W-:Y:S02]  /*9010*/  FFMA.FTZ R148, R160.reuse, R147, -R148 ;  /* 0x00000093a0947223 */ /* 0x040fe40000010894 */
[C---:B------:R-:W-:Y:S02]  /*9020*/  FFMA.FTZ R7, R160.reuse, R7, R6 ;  /* 0x00000007a0077223 */ /* 0x040fe40000010006 */
[----:B------:R-:W-:Y:S02]  /*9030*/  @P4 FFMA.FTZ R160, R160, R5, -R4 ;  /* 0x00000005a0a04223 */ /* 0x000fe40000010804 */
[----:B------:R-:W-:Y:S01]  /*9040*/  @P4 FADD.FTZ R168, R168, R151 ;  /* 0x00000097a8a84221 */ /* 0x000fe20000010000 */
[----:B------:R-:W-:Y:S01]  /*9050*/  FSEL R7, R150, R7, !P4 ;  /* 0x0000000796077208 */ /* 0x000fe20006000000 */
[----:B------:R-:W-:-:S02]  /*9060*/  FMUL.FTZ R4, R205, -R152 ;  /* 0x80000098cd047220 */ /* 0x000fc40000410000 */
[----:B------:R-:W-:Y:S01]  /*9070*/  @P4 FADD.FTZ R169, R169, R148 ;  /* 0x00000094a9a94221 */ /* 0x000fe20000010000 */
[----:B------:R-:W0:Y:S01]  /*9080*/  SHFL.UP PT, R147, R168, 0x4, RZ ;  /* 0x04800000a8937989 */ /* 0x000e2200000e00ff */
[----:B------:R-:W-:Y:S01]  /*9090*/  FMUL.FTZ R213, R110, R161 ;  /* 0x000000a16ed57220 */ /* 0x000fe20000410000 */
[----:B------:R-:W-:Y:S01]  /*90a0*/  ISETP.GE.AND P4, PT, R18, 0x4, PT ;  /* 0x000000041200780c */ /* 0x000fe20003f86270 */
[----:B------:R-:W-:Y:S01]  /*90b0*/  FMUL.FTZ R214, R110, R158 ;  /* 0x0000009e6ed67220 */ /* 0x000fe20000410000 */
[----:B------:R-:W1:Y:S01]  /*90c0*/  SHFL.UP PT, R6, R169, 0x4, RZ ;  /* 0x04800000a9067989 */ /* 0x000e6200000e00ff */
[----:B------:R-:W-:Y:S02]  /*90d0*/  FFMA.FTZ R148, R201, R154, R4 ;  /* 0x0000009ac9947223 */ /* 0x000fe40000010004 */
[----:B------:R-:W-:Y:S01]  /*90e0*/  FADD.FTZ R156, -R213, R156 ;  /* 0x0000009cd59c7221 */ /* 0x000fe20000010100 */
[----:B------:R-:W2:Y:S01]  /*90f0*/  SHFL.UP PT, R4, R160, 0x4, RZ ;  /* 0x04800000a0047989 */ /* 0x000ea200000e00ff */
[----:B------:R-:W-:-:S02]  /*9100*/  FADD.FTZ R153, R214, R153 ;  /* 0x00000099d6997221 */ /* 0x000fc40000010000 */
[----:B------:R-:W-:Y:S01]  /*9110*/  FMUL.FTZ R154, R205, -R154 ;  /* 0x8000009acd9a7220 */ /* 0x000fe20000410000 */
[----:B------:R-:W3:Y:S01]  /*9120*/  SHFL.UP PT, R5, R7, 0x4, RZ ;  /* 0x0480000007057989 */ /* 0x000ee200000e00ff */
[C---:B------:R-:W-:Y:S02]  /*9130*/  FMUL.FTZ R150, R166.reuse, -R156 ;  /* 0x8000009ca6967220 */ /* 0x040fe40000410000 */
[-C--:B------:R-:W-:Y:S02]  /*9140*/  FMUL.FTZ R149, R166, -R153.reuse ;  /* 0x80000099a6957220 */ /* 0x080fe40000410000 */
[----:B------:R-:W-:Y:S02]  /*9150*/  FFMA.FTZ R154, R201, R152, -R154 ;  /* 0x00000098c99a7223 */ /* 0x000fe4000001089a */
[C---:B------:R-:W-:Y:S02]  /*9160*/  FFMA.FTZ R153, R167.reuse, R153, -R150 ;  /* 0x00000099a7997223 */ /* 0x040fe40000010896 */
[----:B------:R-:W-:-:S02]  /*9170*/  FFMA.FTZ R156, R167, R156, R149 ;  /* 0x0000009ca79c7223 */ /* 0x000fc40000010095 */
[----:B------:R-:W-:Y:S02]  /*9180*/  FMUL.FTZ R162, R109, R158 ;  /* 0x0000009e6da27220 */ /* 0x000fe40000410000 */
[----:B------:R-:W-:Y:S02]  /*9190*/  FMUL.FTZ R149, R195, -R148 ;  /* 0x80000094c3957220 */ /* 0x000fe40000410000 */
[----:B------:R-:W-:Y:S02]  /*91a0*/  FMUL.FTZ R165, R109, R161 ;  /* 0x000000a16da57220 */ /* 0x000fe40000410000 */
[-C--:B------:R-:W-:Y:S02]  /*91b0*/  FMUL.FTZ R150, R195, -R154.reuse ;  /* 0x8000009ac3967220 */ /* 0x080fe40000410000 */
[----:B------:R-:W-:Y:S02]  /*91c0*/  FADD.FTZ R152, R162, R153 ;  /* 0x00000099a2987221 */ /* 0x000fe40000010000 */
[----:B------:R-:W-:-:S02]  /*91d0*/  FFMA.FTZ R149, R193, R154, -R149 ;  /* 0x0000009ac1957223 */ /* 0x000fc40000010895 */
[----:B------:R-:W-:Y:S02]  /*91e0*/  FADD.FTZ R156, -R165, R156 ;  /* 0x0000009ca59c7221 */ /* 0x000fe40000010100 */
[----:B------:R-:W-:Y:S02]  /*91f0*/  FFMA.FTZ R151, R193, R148, R150 ;  /* 0x00000094c1977223 */ /* 0x000fe40000010096 */
[C---:B------:R-:W-:Y:S02]  /*9200*/  FMUL.FTZ R154, R157.reuse, -R152 ;  /* 0x800000989d9a7220 */ /* 0x040fe40000410000 */
[----:B------:R-:W-:Y:S02]  /*9210*/  FMUL.FTZ R153, R157, -R156 ;  /* 0x8000009c9d997220 */ /* 0x000fe40000410000 */
[C---:B------:R-:W-:Y:S02]  /*9220*/  FMUL.FTZ R150, R202.reuse, -R149 ;  /* 0x80000095ca967220 */ /* 0x040fe40000410000 */
[----:B------:R-:W-:-:S02]  /*9230*/  FMUL.FTZ R148, R202, -R151 ;  /* 0x80000097ca947220 */ /* 0x000fc40000410000 */
[C---:B------:R-:W-:Y:S02]  /*9240*/  FFMA.FTZ R172, R159.reuse, R156, R154 ;  /* 0x0000009c9fac7223 */ /* 0x040fe4000001009a */
[----:B------:R-:W-:Y:S02]  /*9250*/  FFMA.FTZ R155, R159, R152, -R153 ;  /* 0x000000989f9b7223 */ /* 0x000fe40000010899 */
[C---:B------:R-:W-:Y:S02]  /*9260*/  FFMA.FTZ R154, R200.reuse, R151, R150 ;  /* 0x00000097c89a7223 */ /* 0x040fe40000010096 */
[----:B------:R-:W-:Y:S02]  /*9270*/  FFMA.FTZ R152, R200, R149, -R148 ;  /* 0x00000095c8987223 */ /* 0x000fe40000010894 */
[C---:B0-----:R-:W-:Y:S02]  /*9280*/  FMUL.FTZ R151, R7.reuse, R147 ;  /* 0x0000009307977220 */ /* 0x041fe40000410000 */
[----:B-1----:R-:W-:-:S02]  /*9290*/  FMUL.FTZ R150, R7, R6 ;  /* 0x0000000607967220 */ /* 0x002fc40000410000 */
[C---:B--2---:R-:W-:Y:S02]  /*92a0*/  FMUL.FTZ R148, R7.reuse, R4 ;  /* 0x0000000407947220 */ /* 0x044fe40000410000 */
[----:B---3--:R-:W-:Y:S02]  /*92b0*/  FMUL.FTZ R149, R7, R5 ;  /* 0x0000000507957220 */ /* 0x008fe40000410000 */
[C---:B------:R-:W-:Y:S02]  /*92c0*/  FFMA.FTZ R6, R160.reuse, R6, -R151 ;  /* 0x00000006a0067223 */ /* 0x040fe40000010897 */
[C---:B------:R-:W-:Y:S02]  /*92d0*/  FFMA.FTZ R147, R160.reuse, R147, R150 ;  /* 0x00000093a0937223 */ /* 0x040fe40000010096 */
[C---:B------:R-:W-:Y:S02]  /*92e0*/  FFMA.FTZ R148, R160.reuse, R5, R148 ;  /* 0x00000005a0947223 */ /* 0x040fe40000010094 */
[----:B------:R-:W-:-:S02]  /*92f0*/  @P4 FFMA.FTZ R160, R160, R4, -R149 ;  /* 0x00000004a0a04223 */ /* 0x000fc40000010895 */
[----:B------:R-:W-:Y:S01]  /*9300*/  @P4 FADD.FTZ R169, R169, R6 ;  /* 0x00000006a9a94221 */ /* 0x000fe20000010000 */
[----:B------:R-:W-:Y:S01]  /*9310*/  FSEL R7, R7, R148, !P4 ;  /* 0x0000009407077208 */ /* 0x000fe20006000000 */
[----:B------:R-:W-:Y:S02]  /*9320*/  FMUL.FTZ R156, R108, R158 ;  /* 0x0000009e6c9c7220 */ /* 0x000fe40000410000 */
[----:B------:R-:W-:Y:S01]  /*9330*/  FMUL.FTZ R4, R198, -R152 ;  /* 0x80000098c6047220 */ /* 0x000fe20000410000 */
[----:B------:R-:W0:Y:S01]  /*9340*/  SHFL.UP PT, R6, R169, 0x8, RZ ;  /* 0x05000000a9067989 */ /* 0x000e2200000e00ff */
[----:B------:R-:W-:Y:S01]  /*9350*/  @P4 FADD.FTZ R168, R168, R147 ;  /* 0x00000093a8a84221 */ /* 0x000fe20000010000 */
[----:B------:R-:W-:Y:S01]  /*9360*/  ISETP.GE.AND P4, PT, R18, 0x8, PT ;  /* 0x000000081200780c */ /* 0x000fe20003f86270 */
[----:B------:R-:W-:Y:S01]  /*9370*/  FMUL.FTZ R153, R108, R161 ;  /* 0x000000a16c997220 */ /* 0x000fe20000410000 */
[----:B------:R-:W-:Y:S01]  /*9380*/  SHFL.UP PT, R5, R7, 0x8, RZ ;  /* 0x0500000007057989 */ /* 0x000fe200000e00ff */
[----:B------:R-:W-:-:S02]  /*9390*/  FADD.FTZ R147, R156, R155 ;  /* 0x0000009b9c937221 */ /* 0x000fc40000010000 */
[-C--:B------:R-:W-:Y:S01]  /*93a0*/  FFMA.FTZ R155, R197, R154.reuse, R4 ;  /* 0x0000009ac59b7223 */ /* 0x080fe20000010004 */
[----:B------:R-:W-:Y:S01]  /*93b0*/  SHFL.UP PT, R149, R168, 0x8, RZ ;  /* 0x05000000a8957989 */ /* 0x000fe200000e00ff */
[----:B------:R-:W-:Y:S02]  /*93c0*/  FADD.FTZ R172, -R153, R172 ;  /* 0x000000ac99ac7221 */ /* 0x000fe40000010100 */
[C---:B------:R-:W-:Y:S01]  /*93d0*/  FMUL.FTZ R151, R137.reuse, -R147 ;  /* 0x8000009389977220 */ /* 0x040fe20000410000 */
[----:B------:R-:W1:Y:S01]  /*93e0*/  SHFL.UP PT, R4, R160, 0x8, RZ ;  /* 0x05000000a0047989 */ /* 0x000e6200000e00ff */
[----:B------:R-:W-:Y:S02]  /*93f0*/  FMUL.FTZ R154, R198, -R154 ;  /* 0x8000009ac69a7220 */ /* 0x000fe40000410000 */
[-C--:B------:R-:W-:Y:S02]  /*9400*/  FMUL.FTZ R148, R137, -R172.reuse ;  /* 0x800000ac89947220 */ /* 0x080fe40000410000 */
[----:B------:R-:W-:-:S02]  /*9410*/  FFMA.FTZ R172, R138, R172, R151 ;  /* 0x000000ac8aac7223 */ /* 0x000fc40000010097 */
[----:B------:R-:W-:Y:S02]  /*9420*/  FFMA.FTZ R151, R197, R152, -R154 ;  /* 0x00000098c5977223 */ /* 0x000fe4000001089a */
[----:B------:R-:W-:Y:S02]  /*9430*/  FFMA.FTZ R173, R138, R147, -R148 ;  /* 0x000000938aad7223 */ /* 0x000fe40000010894 */
[C---:B------:R-:W-:Y:S02]  /*9440*/  FMUL.FTZ R150, R210.reuse, -R155 ;  /* 0x8000009bd2967220 */ /* 0x040fe40000410000 */
[C---:B------:R-:W-:Y:S02]  /*9450*/  FMUL.FTZ R148, R107.reuse, R158 ;  /* 0x0000009e6b947220 */ /* 0x040fe40000410000 */
[----:B------:R-:W-:Y:S02]  /*9460*/  FMUL.FTZ R147, R107, R161 ;  /* 0x000000a16b937220 */ /* 0x000fe40000410000 */
[----:B------:R-:W-:-:S02]  /*9470*/  FMUL.FTZ R152, R210, -R151 ;  /* 0x80000097d2987220 */ /* 0x000fc40000410000 */
[----:B------:R-:W-:Y:S02]  /*9480*/  FFMA.FTZ R150, R208, R151, -R150 ;  /* 0x00000097d0967223 */ /* 0x000fe40000010896 */
[----:B------:R-:W-:Y:S02]  /*9490*/  FADD.FTZ R173, R148, R173 ;  /* 0x000000ad94ad7221 */ /* 0x000fe40000010000 */
[----:B------:R-:W-:Y:S02]  /*94a0*/  FADD.FTZ R172, -R147, R172 ;  /* 0x000000ac93ac7221 */ /* 0x000fe40000010100 */
[----:B------:R-:W-:Y:S02]  /*94b0*/  FFMA.FTZ R152, R208, R155, R152 ;  /* 0x0000009bd0987223 */ /* 0x000fe40000010098 */
[----:B------:R-:W-:Y:S02]  /*94c0*/  FMUL.FTZ R181, R139, -R173 ;  /* 0x800000ad8bb57220 */ /* 0x000fe40000410000 */
[----:B------:R-:W-:-:S02]  /*94d0*/  FMUL.FTZ R154, R166, -R150 ;  /* 0x80000096a69a7220 */ /* 0x000fc40000410000 */
[----:B------:R-:W-:Y:S02]  /*94e0*/  FMUL.FTZ R155, R139, -R172 ;  /* 0x800000ac8b9b7220 */ /* 0x000fe40000410000 */
[----:B------:R-:W-:Y:S02]  /*94f0*/  FMUL.FTZ R151, R166, -R152 ;  /* 0x80000098a6977220 */ /* 0x000fe40000410000 */
[C---:B------:R-:W-:Y:S02]  /*9500*/  FFMA.FTZ R180, R140.reuse, R172, R181 ;  /* 0x000000ac8cb47223 */ /* 0x040fe400000100b5 */
[C---:B------:R-:W-:Y:S02]  /*9510*/  FFMA.FTZ R176, R167.reuse, R152, R154 ;  /* 0x00000098a7b07223 */ /* 0x040fe4000001009a */
[----:B------:R-:W-:Y:S02]  /*9520*/  FFMA.FTZ R173, R140, R173, -R155 ;  /* 0x000000ad8cad7223 */ /* 0x000fe4000001089b */
[----:B------:R-:W-:-:S02]  /*9530*/  FFMA.FTZ R172, R167, R150, -R151 ;  /* 0x00000096a7ac7223 */ /* 0x000fc40000010897 */
[C---:B0-----:R-:W-:Y:S02]  /*9540*/  FMUL.FTZ R152, R7.reuse, R6 ;  /* 0x0000000607987220 */ /* 0x041fe40000410000 */
[C---:B-1----:R-:W-:Y:S02]  /*9550*/  FMUL.FTZ R150, R7.reuse, R4 ;  /* 0x0000000407967220 */ /* 0x042fe40000410000 */
[C---:B------:R-:W-:Y:S02]  /*9560*/  FMUL.FTZ R155, R7.reuse, R149 ;  /* 0x00000095079b7220 */ /* 0x040fe40000410000 */
[----:B------:R-:W-:Y:S02]  /*9570*/  FMUL.FTZ R151, R7, R5 ;  /* 0x0000000507977220 */ /* 0x000fe40000410000 */
[C---:B------:R-:W-:Y:S02]  /*9580*/  FFMA.FTZ R149, R160.reuse, R149, R152 ;  /* 0x00000095a0957223 */ /* 0x040fe40000010098 */
[----:B------:R-:W-:-:S02]  /*9590*/  FFMA.FTZ R152, R160, R5, R150 ;  /* 0x00000005a0987223 */ /* 0x000fc40000010096 */
[C---:B------:R-:W-:Y:S02]  /*95a0*/  FFMA.FTZ R6, R160.reuse, R6, -R155 ;  /* 0x00000006a0067223 */ /* 0x040fe4000001089b */
[----:B------:R-:W-:Y:S01]  /*95b0*/  @P4 FFMA.FTZ R160, R160, R4, -R151 ;  /* 0x00000004a0a04223 */ /* 0x000fe20000010897 */
[----:B------:R-:W-:Y:S01]  /*95c0*/  FSEL R7, R7, R152, !P4 ;  /* 0x0000009807077208 */ /* 0x000fe20006000000 */
[----:B------:R-:W-:Y:S02]  /*95d0*/  @P4 FADD.FTZ R168, R168, R149 ;  /* 0x00000095a8a84221 */ /* 0x000fe40000010000 */
[C---:B------:R-:W-:Y:S01]  /*95e0*/  FMUL.FTZ R149, R106.reuse, R161 ;  /* 0x000000a16a957220 */ /* 0x040fe20000410000 */
[----:B------:R-:W0:Y:S01]  /*95f0*/  SHFL.UP PT, R4, R160, 0x10, RZ ;  /* 0x06000000a0047989 */ /* 0x000e2200000e00ff */
[----:B------:R-:W-:Y:S02]  /*9600*/  FMUL.FTZ R150, R106, R158 ;  /* 0x0000009e6a967220 */ /* 0x000fe40000410000 */
[----:B------:R-:W-:Y:S01]  /*9610*/  FADD.FTZ R180, -R149, R180 ;  /* 0x000000b495b47221 */ /* 0x000fe20000010100 */
[----:B------:R-:W1:Y:S01]  /*9620*/  SHFL.UP PT, R5, R7, 0x10, RZ ;  /* 0x0600000007057989 */ /* 0x000e6200000e00ff */
[----:B------:R-:W-:Y:S01]  /*9630*/  @P4 FADD.FTZ R169, R169, R6 ;  /* 0x00000006a9a94221 */ /* 0x000fe20000010000 */
[----:B------:R-:W-:Y:S01]  /*9640*/  ISETP.GE.AND P4, PT, R18, 0x10, PT ;  /* 0x000000101200780c */ /* 0x000fe20003f86270 */
[C---:B------:R-:W-:Y:S01]  /*9650*/  FMUL.FTZ R151, R157.reuse, -R176 ;  /* 0x800000b09d977220 */ /* 0x040fe20000410000 */
[----:B------:R-:W2:Y:S01]  /*9660*/  SHFL.UP PT, R154, R168, 0x10, RZ ;  /* 0x06000000a89a7989 */ /* 0x000ea200000e00ff */
[----:B------:R-:W-:-:S02]  /*9670*/  FMUL.FTZ R152, R157, -R172 ;  /* 0x800000ac9d987220 */ /* 0x000fc40000410000 */
[----:B------:R-:W-:Y:S01]  /*9680*/  FADD.FTZ R173, R150, R173 ;  /* 0x000000ad96ad7221 */ /* 0x000fe20000010000 */
[----:B------:R-:W3:Y:S01]  /*9690*/  SHFL.UP PT, R6, R169, 0x10, RZ ;  /* 0x06000000a9067989 */ /* 0x000ee200000e00ff */
[----:B------:R-:W-:Y:S02]  /*96a0*/  FMUL.FTZ R155, R141, -R180 ;  /* 0x800000b48d9b7220 */ /* 0x000fe40000410000 */
[C---:B------:R-:W-:Y:S02]  /*96b0*/  FFMA.FTZ R172, R159.reuse, R172, -R151 ;  /* 0x000000ac9fac7223 */ /* 0x040fe40000010897 */
[----:B------:R-:W-:Y:S02]  /*96c0*/  FFMA.FTZ R176, R159, R176, R152 ;  /* 0x000000b09fb07223 */ /* 0x000fe40000010098 */
[-C--:B------:R-:W-:Y:S02]  /*96d0*/  FMUL.FTZ R183, R141, -R173.reuse ;  /* 0x800000ad8db77220 */ /* 0x080fe40000410000 */
[----:B------:R-:W-:-:S02]  /*96e0*/  FFMA.FTZ R181, R142, R173, -R155 ;  /* 0x000000ad8eb57223 */ /* 0x000fc4000001089b */
[----:B------:R-:W-:Y:S02]  /*96f0*/  FMUL.FTZ R152, R105, R158 ;  /* 0x0000009e69987220 */ /* 0x000fe40000410000 */
        /* <DEDUP_REMOVED lines=14> */
[----:B------:R-:W-:Y:S02]  /*97e0*/  FMUL.FTZ R183, R139, -R172 ;  /* 0x800000ac8bb77220 */ /* 0x000fe40000410000 */
[----:B-1----:R-:W-:Y:S02]  /*97f0*/  FFMA.FTZ R172, R160, R5, R155 ;  /* 0x00000005a0ac7223 */ /* 0x002fe4000001009b */
[----:B------:R-:W-:-:S02]  /*9800*/  FFMA.FTZ R189, R144, R181, -R173 ;  /* 0x000000b590bd7223 */ /* 0x000fc400000108ad */
[C---:B--2---:R-:W-:Y:S01]  /*9810*/  FMUL.FTZ R173, R7.reuse, R154 ;  /* 0x0000009a07ad7220 */ /* 0x044fe20000410000 */
[C---:B------:R-:W-:Y:S01]  /*9820*/  FSEL R172, R7.reuse, R172, !P4 ;  /* 0x000000ac07ac7208 */ /* 0x040fe20006000000 */
[CC--:B---3--:R-:W-:Y:S02]  /*9830*/  FMUL.FTZ R181, R7.reuse, R6.reuse ;  /* 0x0000000607b57220 */ /* 0x0c8fe40000410000 */
[----:B------:R-:W-:Y:S02]  /*9840*/  FMUL.FTZ R5, R7, R5 ;  /* 0x0000000507057220 */ /* 0x000fe40000410000 */
[C---:B------:R-:W-:Y:S01]  /*9850*/  FFMA.FTZ R6, R160.reuse, R6, -R173 ;  /* 0x00000006a0067223 */ /* 0x040fe200000108ad */
[----:B------:R-:W0:Y:S01]  /*9860*/  SHFL.UP PT, R172, R172, 0x1, RZ ;  /* 0x04200000acac7989 */ /* 0x000e2200000e00ff */
[C---:B------:R-:W-:Y:S02]  /*9870*/  FFMA.FTZ R181, R160.reuse, R154, R181 ;  /* 0x0000009aa0b57223 */ /* 0x040fe400000100b5 */
        /* <DEDUP_REMOVED lines=9> */
[CC--:B-1----:R-:W-:Y:S01]  /*9910*/  FMUL.FTZ R14, R141.reuse, -R180.reuse ;  /* 0x800000b48d0e7220 */ /* 0x0c2fe20000410000 */
[----:B------:R-:W1:Y:S01]  /*9920*/  SHFL.UP PT, R169, R169, 0x1, RZ ;  /* 0x04200000a9a97989 */ /* 0x000e6200000e00ff */
[-C--:B------:R-:W-:Y:S01]  /*9930*/  FMUL.FTZ R181, R141, -R183.reuse ;  /* 0x800000b78db57220 */ /* 0x080fe20000410000 */
[----:B------:R-:W-:Y:S01]  /*9940*/  ISETP.GT.U32.AND P4, PT, R204, 0x1b, PT ;  /* 0x0000001bcc00780c */ /* 0x000fe20003f84070 */
[C---:B------:R-:W-:Y:S01]  /*9950*/  FFMA.FTZ R14, R142.reuse, R183, R14 ;  /* 0x000000b78e0e7223 */ /* 0x040fe2000001000e */
[----:B------:R-:W4:Y:S01]  /*9960*/  SHFL.UP PT, R168, R168, 0x1, RZ ;  /* 0x04200000a8a87989 */ /* 0x000f2200000e00ff */
[----:B------:R-:W-:-:S02]  /*9970*/  FFMA.FTZ R181, R142, R180, -R181 ;  /* 0x000000b48eb57223 */ /* 0x000fc400000108b5 */
[----:B------:R-:W-:Y:S01]  /*9980*/  FMUL.FTZ R154, R104, R158 ;  /* 0x0000009e689a7220 */ /* 0x000fe20000410000 */
[----:B------:R-:W4:Y:S01]  /*9990*/  @!P0 LDS.128 R4, [UR7+0x1980] ;  /* 0x00198007ff048984 */ /* 0x000f220008000c00 */
[C---:B------:R-:W-:Y:S01]  /*99a0*/  FMUL.FTZ R183, R143.reuse, -R181 ;  /* 0x800000b58fb77220 */ /* 0x040fe20000410000 */
[----:B------:R-:W-:Y:S01]  /*99b0*/  ISETP.NE.AND P0, PT, R204, 0x1f, PT ;  /* 0x0000001fcc00780c */ /* 0x000fe20003f05270 */
[----:B------:R-:W-:Y:S02]  /*99c0*/  FMUL.FTZ R155, R104, R161 ;  /* 0x000000a1689b7220 */ /* 0x000fe40000410000 */
[-C--:B------:R-:W-:Y:S02]  /*99d0*/  FMUL.FTZ R176, R143, -R14.reuse ;  /* 0x8000000e8fb07220 */ /* 0x080fe40000410000 */
[----:B------:R-:W-:Y:S02]  /*99e0*/  FFMA.FTZ R183, R144, R14, R183 ;  /* 0x0000000e90b77223 */ /* 0x000fe400000100b7 */
[----:B0-----:R-:W-:-:S02]  /*99f0*/  FMUL.FTZ R14, R172, R15 ;  /* 0x0000000fac0e7220 */ /* 0x001fc40000410000 */
[----:B------:R-:W-:Y:S02]  /*9a00*/  FADD.FTZ R182, -R155, R182 ;  /* 0x000000b69bb67221 */ /* 0x000fe40000010100 */
[----:B------:R-:W-:Y:S02]  /*9a10*/  FADD.FTZ R189, R154, R189 ;  /* 0x000000bd9abd7221 */ /* 0x000fe40000010000 */
[----:B--2---:R-:W-:Y:S02]  /*9a20*/  FMUL.FTZ R172, R172, R173 ;  /* 0x000000adacac7220 */ /* 0x004fe40000410000 */
[----:B------:R-:W-:Y:S02]  /*9a30*/  FFMA.FTZ R176, R144, R181, -R176 ;  /* 0x000000b590b07223 */ /* 0x000fe400000108b0 */
[----:B---3--:R-:W-:Y:S02]  /*9a40*/  FFMA.FTZ R14, R160, R173, -R14 ;  /* 0x000000ada00e7223 */ /* 0x008fe4000001080e */
[----:B------:R-:W-:-:S02]  /*9a50*/  FMUL.FTZ R180, R145, -R182 ;  /* 0x800000b691b47220 */ /* 0x000fc40000410000 */
[----:B------:R-:W-:Y:S02]  /*9a60*/  FMUL.FTZ R217, R145, -R189 ;  /* 0x800000bd91d97220 */ /* 0x000fe40000410000 */
[----:B------:R-:W-:Y:S02]  /*9a70*/  FFMA.FTZ R181, R160, R15, R172 ;  /* 0x0000000fa0b57223 */ /* 0x000fe400000100ac */
[----:B-1----:R-:W-:Y:S02]  /*9a80*/  @P2 FADD.FTZ R173, R169, R14 ;  /* 0x0000000ea9ad2221 */ /* 0x002fe40000010000 */
[C---:B------:R-:W-:Y:S02]  /*9a90*/  FFMA.FTZ R215, R146.reuse, R189, -R180 ;  /* 0x000000bd92d77223 */ /* 0x040fe400000108b4 */
[----:B------:R-:W-:Y:S02]  /*9aa0*/  FFMA.FTZ R182, R146, R182, R217 ;  /* 0x000000b692b67223 */ /* 0x000fe400000100d9 */
[----:B----4-:R-:W-:Y:S01]  /*9ab0*/  @P2 FADD.FTZ R15, R168, R181 ;  /* 0x000000b5a80f2221 */ /* 0x010fe20000010000 */
[----:B------:R-:W-:Y:S01]  /*9ac0*/  ISETP.GT.U32.AND P2, PT, R204, 0x1d, PT ;  /* 0x0000001dcc00780c */ /* 0x000fe20003f44070 */
[----:B------:R-:W-:-:S02]  /*9ad0*/  FMUL.FTZ R14, R103, R158 ;  /* 0x0000009e670e7220 */ /* 0x000fc40000410000 */
[C---:B------:R-:W-:Y:S02]  /*9ae0*/  FMUL.FTZ R189, R145.reuse, -R183 ;  /* 0x800000b791bd7220 */ /* 0x040fe40000410000 */
[-C--:B------:R-:W-:Y:S02]  /*9af0*/  FMUL.FTZ R217, R145, -R176.reuse ;  /* 0x800000b091d97220 */ /* 0x080fe40000410000 */
[----:B------:R-:W-:Y:S02]  /*9b00*/  FMUL.FTZ R161, R103, R161 ;  /* 0x000000a167a17220 */ /* 0x000fe40000410000 */
[----:B------:R-:W-:Y:S02]  /*9b10*/  FMUL.FTZ R158, R11, R15 ;  /* 0x0000000f0b9e7220 */ /* 0x000fe40000410000 */
[----:B------:R-:W-:Y:S02]  /*9b20*/  FADD.FTZ R216, R14, R215 ;  /* 0x000000d70ed87221 */ /* 0x000fe40000010000 */
[----:B------:R-:W-:-:S02]  /*9b30*/  FFMA.FTZ R218, R146, R176, -R189 ;  /* 0x000000b092da7223 */ /* 0x000fc400000108bd */
[----:B------:R-:W-:Y:S02]  /*9b40*/  FFMA.FTZ R217, R146, R183, R217 ;  /* 0x000000b792d97223 */ /* 0x000fe400000100d9 */
[----:B------:R-:W-:Y:S01]  /*9b50*/  FADD.FTZ R215, -R161, R182 ;  /* 0x000000b6a1d77221 */ /* 0x000fe20000010100 */
[----:B------:R0:W1:Y:S01]  /*9b60*/  SHFL.DOWN PT, R160, R218, 0x1, 0x1f ;  /* 0x08201f00daa07f89 */ /* 0x00006200000e0000 */
[-C--:B------:R-:W-:Y:S02]  /*9b70*/  FMUL.FTZ R11, R11, R173.reuse ;  /* 0x000000ad0b0b7220 */ /* 0x080fe40000410000 */
[----:B------:R-:W-:Y:S01]  /*9b80*/  FFMA.FTZ R173, R10, R173, -R158 ;  /* 0x000000ad0aad7223 */ /* 0x000fe2000001089e */
[----:B------:R0:W2:Y:S04]  /*9b90*/  SHFL.DOWN PT, R168, R217, 0x1, 0x1f ;  /* 0x08201f00d9a87f89 */ /* 0x0000a800000e0000 */
[----:B------:R0:W3:Y:S04]  /*9ba0*/  SHFL.DOWN PT, R158, R216, 0x1, 0x1f ;  /* 0x08201f00d89e7f89 */ /* 0x0000e800000e0000 */
[----:B------:R0:W4:Y:S01]  /*9bb0*/  SHFL.DOWN PT, R172, R215, 0x1, 0x1f ;  /* 0x08201f00d7ac7f89 */ /* 0x00012200000e0000 */
[----:B------:R-:W-:Y:S05]  /*9bc0*/  @!P0 BRA `(.L_x_8271) ;  /* 0x000000b000008947 */ /* 0x000fea0003800000 */
        /* <DEDUP_REMOVED lines=11> */
.L_x_8271:
[----:B------:R-:W-:Y:S05]  /*9c80*/  BSYNC B0 ;  /* 0x0000000000007941 */ /* 0x000fea0003800000 */
.L_x_8270:
[----:B-1----:R1:W0:Y:S01]  /*9c90*/  SHFL.DOWN PT, R160, R218, 0x2, 0x1f ;  /* 0x08401f00daa07f89 */ /* 0x00222200000e0000 */
[----:B------:R-:W-:Y:S01]  /*9ca0*/  BSSY B0, `(.L_x_8272) ;  /* 0x0000012000007945 */ /* 0x000fe20003800000 */
[----:B------:R-:W-:Y:S02]  /*9cb0*/  FFMA.FTZ R10, R10, R15, R11 ;  /* 0x0000000f0a0a7223 */ /* 0x000fe4000001000b */
        /* <DEDUP_REMOVED lines=16> */
.L_x_8273:
[----:B------:R-:W-:Y:S05]  /*9dc0*/  BSYNC B0 ;  /* 0x0000000000007941 */ /* 0x000fea0003800000 */
.L_x_8272:
        /* <DEDUP_REMOVED lines=18> */
.L_x_8275:
[----:B------:R-:W-:Y:S05]  /*9ef0*/  BSYNC B0 ;  /* 0x0000000000007941 */ /* 0x000fea0003800000 */
.L_x_8274:
        /* <DEDUP_REMOVED lines=19> */
.L_x_8277:
[----:B------:R-:W-:Y:S05]  /*a030*/  BSYNC B0 ;  /* 0x0000000000007941 */ /* 0x000fea0003800000 */
.L_x_8276:
        /* <DEDUP_REMOVED lines=19> */
.L_x_8279:
[----:B------:R-:W-:Y:S05]  /*a170*/  BSYNC B0 ;  /* 0x0000000000007941 */ /* 0x000fea0003800000 */
.L_x_8278:
[----:B------:R-:W-:Y:S01]  /*a180*/  FFMA.FTZ R169, R131, R56, R11 ;  /* 0x0000003883a97223 */ /* 0x000fe2000001000b */
[----:B------:R-:W-:Y:S01]  /*a190*/  SHFL.DOWN PT, R183, R217, 0x1, 0x1f ;  /* 0x08201f00d9b77f89 */ /* 0x000fe200000e0000 */
[----:B------:R-:W-:Y:S01]  /*a1a0*/  FADD.FTZ R11, RZ, R15 ;  /* 0x0000000fff0b7221 */ /* 0x000fe20000010000 */
[C---:B------:R-:W-:Y:S01]  /*a1b0*/  ISETP.GT.AND P0, PT, R18.reuse, 0x1e, PT ;  /* 0x0000001e1200780c */ /* 0x040fe20003f04270 */
        /* <DEDUP_REMOVED lines=123> */
[C---:B------:R-:W-:Y:S02]  /*a970*/  FFMA.FTZ R224, R197.reuse, R193, R202 ;  /* 0x000000c1c5e07223 */ /* 0x040fe400000100ca */
[----:B------:R-:W-:Y:S02]  /*a980*/  FFMA.FTZ R222, R197, R195, -R200 ;  /* 0x000000c3c5de7223 */ /* 0x000fe400000108c8 */
[C---:B------:R-:W-:Y:S02]  /*a990*/  FFMA.FTZ R202, R201.reuse, R220, -R198 ;  /* 0x000000dcc9ca7223 */ /* 0x040fe400000108c6 */
[----:B------:R-:W-:Y:S02]  /*a9a0*/  FFMA.FTZ R200, R201, R212, R205 ;  /* 0x000000d4c9c87223 */ /* 0x000fe400000100cd */
[----:B------:R-:W-:-:S02]  /*a9b0*/  FADD.FTZ R198, -R207, R224 ;  /* 0x000000e0cfc67221 */ /* 0x000fc40000010100 */
[----:B------:R-:W-:Y:S02]  /*a9c0*/  FFMA.FTZ R202, R132, R67, R202 ;  /* 0x0000004384ca7223 */ /* 0x000fe400000100ca */
[----:B------:R-:W-:Y:S02]  /*a9d0*/  FADD.FTZ R200, RZ, R200 ;  /* 0x000000c8ffc87221 */ /* 0x000fe40000010000 */
[----:B------:R-:W-:Y:S02]  /*a9e0*/  FADD.FTZ R197, R209, R222 ;  /* 0x000000ded1c57221 */ /* 0x000fe40000010000 */
[----:B------:R-:W-:Y:S02]  /*a9f0*/  FMUL.FTZ R205, R210, -R198 ;  /* 0x800000c6d2cd7220 */ /* 0x000fe40000410000 */
[C---:B------:R-:W-:Y:S02]  /*aa00*/  FMUL.FTZ R201, R203.reuse, R202 ;  /* 0x000000cacbc97220 */ /* 0x040fe40000410000 */
[----:B------:R-:W-:-:S02]  /*aa10*/  FMUL.FTZ R203, R203, R200 ;  /* 0x000000c8cbcb7220 */ /* 0x000fc40000410000 */
[-C--:B------:R-:W-:Y:S02]  /*aa20*/  FMUL.FTZ R209, R210, -R197.reuse ;  /* 0x800000c5d2d17220 */ /* 0x080fe40000410000 */
[C---:B------:R-:W-:Y:S02]  /*aa30*/  FFMA.FTZ R207, R208.reuse, R197, -R205 ;  /* 0x000000c5d0cf7223 */ /* 0x040fe400000108cd */
[C---:B------:R-:W-:Y:S02]  /*aa40*/  FFMA.FTZ R205, R199.reuse, R200, R201 ;  /* 0x000000c8c7cd7223 */ /* 0x040fe400000100c9 */
[----:B------:R-:W-:Y:S02]  /*aa50*/  FFMA.FTZ R203, R199, R202, -R203 ;  /* 0x000000cac7cb7223 */ /* 0x000fe400000108cb */
[----:B------:R-:W-:Y:S02]  /*aa60*/  FFMA.FTZ R208, R208, R198, R209 ;  /* 0x000000c6d0d07223 */ /* 0x000fe400000100d1 */
[----:B------:R-:W-:-:S02]  /*aa70*/  FADD.FTZ R205, RZ, R205 ;  /* 0x000000cdffcd7221 */ /* 0x000fc40000010000 */
[----:B------:R-:W-:Y:S02]  /*aa80*/  FFMA.FTZ R203, R121, R68, R203 ;  /* 0x0000004479cb7223 */ /* 0x000fe400000100cb */
[----:B------:R-:W-:Y:S02]  /*aa90*/  FADD.FTZ R199, R214, R207 ;  /* 0x000000cfd6c77221 */ /* 0x000fe40000010000 */
[----:B------:R-:W-:Y:S02]  /*aaa0*/  FADD.FTZ R201, -R213, R208 ;  /* 0x000000d0d5c97221 */ /* 0x000fe40000010100 */
[C---:B------:R-:W-:Y:S02]  /*aab0*/  FMUL.FTZ R208, R164.reuse, R205 ;  /* 0x000000cda4d07220 */ /* 0x040fe40000410000 */
[----:B------:R-:W-:Y:S02]  /*aac0*/  FMUL.FTZ R164, R164, R203 ;  /* 0x000000cba4a47220 */ /* 0x000fe40000410000 */
[----:B------:R-:W-:-:S02]  /*aad0*/  FMUL.FTZ R214, R166, -R199 ;  /* 0x800000c7a6d67220 */ /* 0x000fc40000410000 */
[----:B------:R-:W-:Y:S02]  /*aae0*/  FMUL.FTZ R210, R166, -R201 ;  /* 0x800000c9a6d27220 */ /* 0x000fe40000410000 */
[----:B------:R-:W-:Y:S02]  /*aaf0*/  FFMA.FTZ R166, R163, R205, R164 ;  /* 0x000000cda3a67223 */ /* 0x000fe400000100a4 */
[----:B------:R-:W-:Y:S02]  /*ab00*/  FFMA.FTZ R164, R167, R201, R214 ;  /* 0x000000c9a7a47223 */ /* 0x000fe400000100d6 */
[----:B------:R-:W-:Y:S02]  /*ab10*/  FFMA.FTZ R208, R163, R203, -R208 ;  /* 0x000000cba3d07223 */ /* 0x000fe400000108d0 */
[----:B------:R-:W-:Y:S02]  /*ab20*/  FFMA.FTZ R207, R167, R199, -R210 ;  /* 0x000000c7a7cf7223 */ /* 0x000fe400000108d2 */
[----:B0-----:R-:W-:-:S02]  /*ab30*/  FMUL.FTZ R163, R217, R7 ;  /* 0x00000007d9a37220 */ /* 0x001fc40000410000 */
[----:B------:R-:W-:Y:S02]  /*ab40*/  FADD.FTZ R164, -R165, R164 ;  /* 0x000000a4a5a47221 */ /* 0x000fe40000010100 */
[-C--:B------:R-:W-:Y:S02]  /*ab50*/  FMUL.FTZ R167, R217, R6.reuse ;  /* 0x00000006d9a77220 */ /* 0x080fe40000410000 */
[----:B------:R-:W-:Y:S02]  /*ab60*/  FADD.FTZ R162, R162, R207 ;  /* 0x000000cfa2a27221 */ /* 0x000fe40000010000 */
[----:B-1----:R-:W-:Y:S02]  /*ab70*/  FFMA.FTZ R163, R218, R6, -R163 ;  /* 0x00000006daa37223 */ /* 0x002fe400000108a3 */
[C---:B------:R-:W-:Y:S02]  /*ab80*/  FMUL.FTZ R6, R157.reuse, -R164 ;  /* 0x800000a49d067220 */ /* 0x040fe40000410000 */
[----:B------:R-:W-:-:S02]  /*ab90*/  FMUL.FTZ R165, R157, -R162 ;  /* 0x800000a29da57220 */ /* 0x000fc40000410000 */
[C---:B------:R-:W-:Y:S02]  /*aba0*/  FFMA.FTZ R157, R159.reuse, R162, -R6 ;  /* 0x000000a29f9d7223 */ /* 0x040fe40000010806 */
[----:B------:R-:W-:Y:S02]  /*abb0*/  FADD.FTZ R166, RZ, R166 ;  /* 0x000000a6ffa67221 */ /* 0x000fe40000010000 */
[----:B------:R-:W-:Y:S02]  /*abc0*/  FFMA.FTZ R6, R159, R164, R165 ;  /* 0x000000a49f067223 */ /* 0x000fe400000100a5 */
[----:B------:R-:W-:Y:S02]  /*abd0*/  FADD.FTZ R156, R156, R157 ;  /* 0x0000009d9c9c7221 */ /* 0x000fe40000010000 */
[----:B------:R-:W-:Y:S02]  /*abe0*/  FFMA.FTZ R208, R120, R69, R208 ;  /* 0x0000004578d07223 */ /* 0x000fe400000100d0 */
[----:B------:R-:W-:-:S02]  /*abf0*/  FMUL.FTZ R157, R135, R166 ;  /* 0x000000a6879d7220 */ /* 0x000fc40000410000 */
[----:B------:R-:W-:Y:S02]  /*ac00*/  FFMA.FTZ R210, R218, R7, R167 ;  /* 0x00000007dad27223 */ /* 0x000fe400000100a7 */
        /* <DEDUP_REMOVED lines=64> */
[-C--:B------:R-:W-:Y:S02]  /*b010*/  FMUL.FTZ R139, R190, R66.reuse ;  /* 0x00000042be8b7220 */ /* 0x080fe40000410000 */
[----:B------:R-:W-:-:S02]  /*b020*/  FFMA.FTZ R220, R133, -R66, R220 ;  /* 0x8000004285dc7223 */ /* 0x000fc400000100dc */
        /* <DEDUP_REMOVED lines=8> */
[-C--:B------:R-:W-:Y:S02]  /*b0b0*/  FMUL.FTZ R146, R155, R56.reuse ;  /* 0x000000389b927220 */ /* 0x080fe40000410000 */
[----:B------:R-:W-:Y:S02]  /*b0c0*/  FADD.FTZ R14, R14, R137 ;  /* 0x000000890e0e7221 */ /* 0x000fe40000010000 */
[----:B------:R-:W-:Y:S02]  /*b0d0*/  FMUL.FTZ R139, R144, R55 ;  /* 0x00000037908b7220 */ /* 0x000fe40000410000 */
[----:B------:R-:W-:-:S02]  /*b0e0*/  FMUL.FTZ R142, R154, R56 ;  /* 0x000000389a8e7220 */ /* 0x000fc40000410000 */
[----:B------:R-:W-:Y:S02]  /*b0f0*/  FFMA.FTZ R5, R220, R141, -R212 ;  /* 0x0000008ddc057223 */ /* 0x000fe400000108d4 */
[----:B------:R-:W-:Y:S02]  /*b100*/  FFMA.FTZ R169, R131, -R56, R169 ;  /* 0x8000003883a97223 */ /* 0x000fe400000100a9 */
[----:B------:R-:W-:Y:S02]  /*b110*/  FMUL.FTZ R143, R11, R146 ;  /* 0x000000920b8f7220 */ /* 0x000fe40000410000 */
[-C--:B------:R-:W-:Y:S02]  /*b120*/  FFMA.FTZ R170, R130, -R55.reuse, R170 ;  /* 0x8000003782aa7223 */ /* 0x080fe400000100aa */
[----:B------:R-:W-:Y:S02]  /*b130*/  FMUL.FTZ R187, R187, UR17 ;  /* 0x00000011bbbb7c20 */ /* 0x000fe40008410000 */
[----:B------:R-:W-:-:S02]  /*b140*/  FMUL.FTZ R137, R14, R55 ;  /* 0x000000370e897220 */ /* 0x000fc40000410000 */
[----:B------:R-:W-:Y:S02]  /*b150*/  FMUL.FTZ R141, R10, R139 ;  /* 0x0000008b0a8d7220 */ /* 0x000fe40000410000 */
[-C--:B------:R-:W-:Y:S02]  /*b160*/  FMUL.FTZ R145, R11, R142.reuse ;  /* 0x0000008e0b917220 */ /* 0x080fe40000410000 */
[----:B------:R-:W-:Y:S02]  /*b170*/  FFMA.FTZ R210, R169, R142, R143 ;  /* 0x0000008ea9d27223 */ /* 0x000fe4000001008f */
[----:B------:R-:W-:Y:S02]  /*b180*/  FFMA.FTZ R187, R190, UR16, R187 ;  /* 0x00000010bebb7c23 */ /* 0x000fe400080100bb */
[-C--:B------:R-:W-:Y:S02]  /*b190*/  FFMA.FTZ R141, R170, R137.reuse, R141 ;  /* 0x00000089aa8d7223 */ /* 0x080fe4000001008d */
[----:B------:R-:W-:-:S02]  /*b1a0*/  FMUL.FTZ R143, R10, R137 ;  /* 0x000000890a8f7220 */ /* 0x000fc40000410000 */
[----:B------:R-:W-:Y:S02]  /*b1b0*/  FFMA.FTZ R212, R169, R146, -R145 ;  /* 0x00000092a9d47223 */ /* 0x000fe40000010891 */
[----:B------:R-:W-:Y:S02]  /*b1c0*/  FMUL.FTZ R145, R140, R57 ;  /* 0x000000398c917220 */ /* 0x000fe40000410000 */
[----:B------:R-:W-:Y:S02]  /*b1d0*/  FADD.FTZ R141, RZ, R141 ;  /* 0x0000008dff8d7221 */ /* 0x000fe40000010000 */
[----:B------:R-:W-:Y:S02]  /*b1e0*/  FFMA.FTZ R187, R220, R187, R147 ;  /* 0x000000bbdcbb7223 */ /* 0x000fe40000010093 */
[----:B------:R-:W-:Y:S02]  /*b1f0*/  FFMA.FTZ R143, R170, R139, -R143 ;  /* 0x0000008baa8f7223 */ /* 0x000fe4000001088f */
[----:B------:R-:W-:-:S02]  /*b200*/  FFMA.FTZ R172, R128, -R57, R172 ;  /* 0x8000003980ac7223 */ /* 0x000fc400000100ac */
[----:B------:R-:W-:Y:S02]  /*b210*/  FMUL.FTZ R139, R152, R57 ;  /* 0x00000039988b7220 */ /* 0x000fe40000410000 */
[----:B------:R-:W-:Y:S02]  /*b220*/  FMUL.FTZ R147, R158, R145 ;  /* 0x000000919e937220 */ /* 0x000fe40000410000 */
[-C--:B------:R-:W-:Y:S02]  /*b230*/  FMUL.FTZ R146, R150, R58.reuse ;  /* 0x0000003a96927220 */ /* 0x080fe40000410000 */
[----:B------:R-:W-:Y:S02]  /*b240*/  FADD.FTZ R141, R141, R210 ;  /* 0x000000d28d8d7221 */ /* 0x000fe40000010000 */
[----:B------:R-:W-:Y:S02]  /*b250*/  FFMA.FTZ R210, R172, R139, R147 ;  /* 0x0000008bacd27223 */ /* 0x000fe40000010093 */
[----:B------:R-:W-:-:S02]  /*b260*/  FFMA.FTZ R173, R129, -R58, R173 ;  /* 0x8000003a81ad7223 */ /* 0x000fc400000100ad */
[----:B------:R-:W-:Y:S02]  /*b270*/  FMUL.FTZ R216, R149, R58 ;  /* 0x0000003a95d87220 */ /* 0x000fe40000410000 */
[----:B------:R-:W-:Y:S02]  /*b280*/  FMUL.FTZ R151, R158, R139 ;  /* 0x0000008b9e977220 */ /* 0x000fe40000410000 */
[----:B------:R-:W-:Y:S02]  /*b290*/  FADD.FTZ R143, RZ, R143 ;  /* 0x0000008fff8f7221 */ /* 0x000fe40000010000 */
[----:B------:R-:W-:Y:S02]  /*b2a0*/  FMUL.FTZ R147, R15, R146 ;  /* 0x000000920f937220 */ /* 0x000fe40000410000 */
[----:B------:R-:W-:Y:S02]  /*b2b0*/  FFMA.FTZ R214, R172, R145, -R151 ;  /* 0x00000091acd67223 */ /* 0x000fe40000010897 */
[----:B------:R-:W-:-:S02]  /*b2c0*/  FADD.FTZ R143, R143, R212 ;  /* 0x000000d48f8f7221 */ /* 0x000fc40000010000 */
[-C--:B------:R-:W-:Y:S02]  /*b2d0*/  FFMA.FTZ R147, R173, R216.reuse, -R147 ;  /* 0x000000d8ad937223 */ /* 0x080fe40000010893 */
[----:B------:R-:W-:Y:S02]  /*b2e0*/  FMUL.FTZ R216, R15, R216 ;  /* 0x000000d80fd87220 */ /* 0x000fe40000410000 */
[----:B------:R-:W-:Y:S02]  /*b2f0*/  FMUL.FTZ R151, R138, R59 ;  /* 0x0000003b8a977220 */ /* 0x000fe40000410000 */
[----:B------:R-:W-:Y:S02]  /*b300*/  FADD.FTZ R214, R143, R214 ;  /* 0x000000d68fd67221 */ /* 0x000fe40000010000 */
[----:B------:R-:W-:Y:S02]  /*b310*/  FADD.FTZ R210, R141, R210 ;  /* 0x000000d28dd27221 */ /* 0x000fe40000010000 */
[----:B------:R-:W-:-:S02]  /*b320*/  FFMA.FTZ R145, R173, R146, R216 ;  /* 0x00000092ad917223 */ /* 0x000fc400000100d8 */
[----:B------:R-:W-:Y:S02]  /*b330*/  FFMA.FTZ R143, R133, R190, R187 ;  /* 0x000000be858f7223 */ /* 0x000fe400000100bb */
[-C--:B------:R-:W-:Y:S02]  /*b340*/  FFMA.FTZ R168, R126, -R59.reuse, R168 ;  /* 0x8000003b7ea87223 */ /* 0x080fe400000100a8 */
[----:B------:R-:W-:Y:S02]  /*b350*/  FMUL.FTZ R141, R148, R59 ;  /* 0x0000003b948d7220 */ /* 0x000fe40000410000 */
[----:B------:R-:W-:Y:S02]  /*b360*/  FMUL.FTZ R157, R160, R151 ;  /* 0x00000097a09d7220 */ /* 0x000fe40000410000 */
[----:B------:R-:W-:Y:S02]  /*b370*/  FMUL.FTZ R133, R191, UR17 ;  /* 0x00000011bf857c20 */ /* 0x000fe40008410000 */
[----:B------:R-:W-:-:S02]  /*b380*/  FMUL.FTZ R161, R153, R60 ;  /* 0x0000003c99a17220 */ /* 0x000fc40000410000 */
[----:B------:R-:W-:Y:S02]  /*b390*/  FADD.FTZ R145, R210, R145 ;  /* 0x00000091d2917221 */ /* 0x000fe40000010000 */
[----:B------:R-:W-:Y:S02]  /*b3a0*/  FADD.FTZ R214, R214, R147 ;  /* 0x00000093d6d67221 */ /* 0x000fe40000010000 */
[-C--:B------:R-:W-:Y:S02]  /*b3b0*/  FFMA.FTZ R210, R168, R141.reuse, R157 ;  /* 0x0000008da8d27223 */ /* 0x080fe4000001009d */
[----:B------:R-:W-:Y:S02]  /*b3c0*/  FFMA.FTZ R147, R196, UR16, -R133 ;  /* 0x00000010c4937c23 */ /* 0x000fe40008010885 */
[----:B------:R-:W-:Y:S02]  /*b3d0*/  FMUL.FTZ R159, R160, R141 ;  /* 0x0000008da09f7220 */ /* 0x000fe40000410000 */
[----:B------:R-:W-:-:S02]  /*b3e0*/  FFMA.FTZ R180, R127, -R60, R180 ;  /* 0x8000003c7fb47223 */ /* 0x000fc400000100b4 */
[----:B------:R-:W-:Y:S02]  /*b3f0*/  FMUL.FTZ R133, R156, R60 ;  /* 0x0000003c9c857220 */ /* 0x000fe40000410000 */
[----:B------:R-:W-:Y:S02]  /*b400*/  FMUL.FTZ R157, R12, R161 ;  /* 0x000000a10c9d7220 */ /* 0x000fe40000410000 */
[----:B------:R-:W-:Y:S02]  /*b410*/  FFMA.FTZ R159, R168, R151, -R159 ;  /* 0x00000097a89f7223 */ /* 0x000fe4000001089f */
[----:B------:R-:W-:Y:S02]  /*b420*/  FADD.FTZ R145, R145, R210 ;  /* 0x000000d291917221 */ /* 0x000fe40000010000 */
[----:B------:R-:W-:Y:S02]  /*b430*/  FFMA.FTZ R190, R180, R133, R157 ;  /* 0x00000085b4be7223 */ /* 0x000fe4000001009d */
[----:B------:R-:W-:-:S02]  /*b440*/  FMUL.FTZ R151, R191, R65 ;  /* 0x00000041bf977220 */ /* 0x000fc40000410000 */
[----:B------:R-:W-:Y:S02]  /*b450*/  FMUL.FTZ R163, R12, R133 ;  /* 0x000000850ca37220 */ /* 0x000fe40000410000 */
[----:B------:R-:W-:Y:S02]  /*b460*/  FADD.FTZ R190, R145, R190 ;  /* 0x000000be91be7221 */ /* 0x000fe40000010000 */
[-C--:B------:R-:W-:Y:S02]  /*b470*/  FFMA.FTZ R194, R134, -R65.reuse, R194 ;  /* 0x8000004186c27223 */ /* 0x080fe400000100c2 */
[----:B------:R-:W-:Y:S02]  /*b480*/  FMUL.FTZ R165, R196, R65 ;  /* 0x00000041c4a57220 */ /* 0x000fe40000410000 */
[----:B------:R-:W-:Y:S02]  /*b490*/  FMUL.FTZ R167, R192, R151 ;  /* 0x00000097c0a77220 */ /* 0x000fe40000410000 */
[----:B------:R-:W-:-:S02]  /*b4a0*/  FMUL.FTZ R145, R185, UR17 ;  /* 0x00000011b9917c20 */ /* 0x000fc40008410000 */
[----:B------:R-:W-:Y:S02]  /*b4b0*/  FMUL.FTZ R147, R192, R147 ;  /* 0x00000093c0937220 */ /* 0x000fe40000410000 */
[----:B------:R-:W-:Y:S02]  /*b4c0*/  FFMA.FTZ R210, R180, R161, -R163 ;  /* 0x000000a1b4d27223 */ /* 0x000fe400000108a3 */
[-C--:B------:R-:W-:Y:S02]  /*b4d0*/  FMUL.FTZ R192, R192, R165.reuse ;  /* 0x000000a5c0c07220 */ /* 0x080fe40000410000 */
[----:B------:R-:W-:Y:S02]  /*b4e0*/  FFMA.FTZ R157, R194, R165, -R167 ;  /* 0x000000a5c29d7223 */ /* 0x000fe400000108a7 */
[----:B------:R-:W-:Y:S02]  /*b4f0*/  FFMA.FTZ R163, R186, UR16, -R145 ;  /* 0x00000010baa37c23 */ /* 0x000fe40008010891 */
[----:B------:R-:W-:-:S02]  /*b500*/  FMUL.FTZ R165, R164, R61 ;  /* 0x0000003da4a57220 */ /* 0x000fc40000410000 */
[----:B------:R-:W-:Y:S02]  /*b510*/  FFMA.FTZ R211, R115, R202, R6 ;  /* 0x000000ca73d37223 */ /* 0x000fe40000010006 */
[----:B------:R-:W-:Y:S02]  /*b520*/  FMUL.FTZ R6, R200, R163 ;  /* 0x000000a3c8067220 */ /* 0x000fe40000410000 */
[----:B------:R-:W-:Y:S02]  /*b530*/  FMUL.FTZ R207, R185, R67 ;  /* 0x00000043b9cf7220 */ /* 0x000fe40000410000 */
[----:B------:R-:W-:Y:S02]  /*b540*/  FFMA.FTZ R184, R124, -R61, R184 ;  /* 0x8000003d7cb87223 */ /* 0x000fe400000100b8 */
[----:B------:R-:W-:Y:S02]  /*b550*/  FMUL.FTZ R213, R186, R67 ;  /* 0x00000043bad57220 */ /* 0x000fe40000410000 */
[----:B------:R-:W-:-:S02]  /*b560*/  FMUL.FTZ R145, R162, R61 ;  /* 0x0000003da2917220 */ /* 0x000fc40000410000 */
[----:B------:R-:W-:Y:S02]  /*b570*/  FMUL.FTZ R163, R176, R165 ;  /* 0x000000a5b0a37220 */ /* 0x000fe40000410000 */
[----:B------:R-:W-:Y:S02]  /*b580*/  FFMA.FTZ R161, R115, -R200, R7 ;  /* 0x800000c873a17223 */ /* 0x000fe40000010007 */
[----:B------:R-:W-:Y:S02]  /*b590*/  FFMA.FTZ R7, R132, -R67, R202 ;  /* 0x8000004384077223 */ /* 0x000fe400000100ca */
[----:B------:R-:W-:Y:S02]  /*b5a0*/  FMUL.FTZ R202, R200, R213 ;  /* 0x000000d5c8ca7220 */ /* 0x000fe40000410000 */
[----:B------:R-:W-:Y:S02]  /*b5b0*/  FMUL.FTZ R187, R176, R145 ;  /* 0x00000091b0bb7220 */ /* 0x000fe40000410000 */
[----:B------:R-:W-:-:S02]  /*b5c0*/  FMUL.FTZ R216, R200, R207 ;  /* 0x000000cfc8d87220 */ /* 0x000fc40000410000 */
[----:B------:R-:W-:Y:S02]  /*b5d0*/  FFMA.FTZ R167, R184, R145, R163 ;  /* 0x00000091b8a77223 */ /* 0x000fe400000100a3 */
[----:B------:R-:W-:Y:S02]  /*b5e0*/  FADD.FTZ R159, R214, R159 ;  /* 0x0000009fd69f7221 */ /* 0x000fe40000010000 */
[----:B------:R-:W-:Y:S02]  /*b5f0*/  FMUL.FTZ R200, R201, R62 ;  /* 0x0000003ec9c87220 */ /* 0x000fe40000410000 */
[----:B------:R-:W-:Y:S02]  /*b600*/  FFMA.FTZ R187, R184, R165, -R187 ;  /* 0x000000a5b8bb7223 */ /* 0x000fe400000108bb */
[----:B------:R-:W-:Y:S02]  /*b610*/  FADD.FTZ R167, R190, R167 ;  /* 0x000000a7bea77221 */ /* 0x000fe40000010000 */
[----:B------:R-:W-:-:S02]  /*b620*/  FADD.FTZ R210, R159, R210 ;  /* 0x000000d29fd27221 */ /* 0x000fc40000010000 */
[-C--:B------:R-:W-:Y:S02]  /*b630*/  FFMA.FTZ R181, R125, -R62.reuse, R181 ;  /* 0x8000003e7db57223 */ /* 0x080fe400000100b5 */
[----:B------:R-:W-:Y:S02]  /*b640*/  FMUL.FTZ R190, R199, R62 ;  /* 0x0000003ec7be7220 */ /* 0x000fe40000410000 */
[----:B------:R-:W-:Y:S02]  /*b650*/  FMUL.FTZ R165, R177, R200 ;  /* 0x000000c8b1a57220 */ /* 0x000fe40000410000 */
[----:B------:R-:W-:Y:S02]  /*b660*/  FMUL.FTZ R159, R197, R63 ;  /* 0x0000003fc59f7220 */ /* 0x000fe40000410000 */
[----:B------:R-:W-:Y:S02]  /*b670*/  FFMA.FTZ R163, R7, R207, R202 ;  /* 0x000000cf07a37223 */ /* 0x000fe400000100ca */
[----:B------:R-:W-:-:S02]  /*b680*/  FFMA.FTZ R202, R181, R190, R165 ;  /* 0x000000beb5ca7223 */ /* 0x000fc400000100a5 */
[-C--:B------:R-:W-:Y:S02]  /*b690*/  FFMA.FTZ R188, R122, -R63.reuse, R188 ;  /* 0x8000003f7abc7223 */ /* 0x080fe400000100bc */
[----:B------:R-:W-:Y:S02]  /*b6a0*/  FMUL.FTZ R209, R198, R63 ;  /* 0x0000003fc6d17220 */ /* 0x000fe40000410000 */
[----:B------:R-:W-:Y:S02]  /*b6b0*/  FMUL.FTZ R165, R182, R159 ;  /* 0x0000009fb6a57220 */ /* 0x000fe40000410000 */
[----:B------:R-:W-:Y:S02]  /*b6c0*/  FADD.FTZ R187, R210, R187 ;  /* 0x000000bbd2bb7221 */ /* 0x000fe40000010000 */
[----:B------:R-:W-:Y:S02]  /*b6d0*/  FADD.FTZ R90, R207, R90 ;  /* 0x0000005acf5a7221 */ /* 0x000fe40000010000 */
[----:B------:R-:W-:-:S02]  /*b6e0*/  FFMA.FTZ R210, R188, R209, -R165 ;  /* 0x000000d1bcd27223 */ /* 0x000fc400000108a5 */
[----:B------:R-:W-:Y:S02]  /*b6f0*/  FMUL.FTZ R207, R177, R190 ;  /* 0x000000beb1cf7220 */ /* 0x000fe40000410000 */
[----:B------:R-:W-:Y:S02]  /*b700*/  FMUL.FTZ R209, R182, R209 ;  /* 0x000000d1b6d17220 */ /* 0x000fe40000410000 */
[----:B------:R-:W-:Y:S02]  /*b710*/  FMUL.FTZ R214, R193, R64 ;  /* 0x00000040c1d67220 */ /* 0x000fe40000410000 */
[----:B------:R-:W-:Y:S02]  /*b720*/  FADD.FTZ R167, R167, R202 ;  /* 0x000000caa7a77221 */ /* 0x000fe40000010000 */
[----:B------:R-:W-:Y:S02]  /*b730*/  FFMA.FTZ R212, R181, R200, -R207 ;  /* 0x000000c8b5d47223 */ /* 0x000fe400000108cf */
[----:B------:R-:W-:-:S02]  /*b740*/  FFMA.FTZ R202, R188, R159, R209 ;  /* 0x0000009fbcca7223 */ /* 0x000fc400000100d1 */
[-C--:B------:R-:W-:Y:S02]  /*b750*/  FFMA.FTZ R189, R123, -R64.reuse, R189 ;  /* 0x800000407bbd7223 */ /* 0x080fe400000100bd */
[----:B------:R-:W-:Y:S02]  /*b760*/  FMUL.FTZ R200, R195, R64 ;  /* 0x00000040c3c87220 */ /* 0x000fe40000410000 */
[----:B------:R-:W-:Y:S02]  /*b770*/  FMUL.FTZ R165, R183, R214 ;  /* 0x000000d6b7a57220 */ /* 0x000fe40000410000 */
[----:B------:R-:W-:Y:S02]  /*b780*/  FADD.FTZ R167, R167, R202 ;  /* 0x000000caa7a77221 */ /* 0x000fe40000010000 */
[----:B------:R-:W-:Y:S02]  /*b790*/  FFMA.FTZ R202, R189, R200, R165 ;  /* 0x000000c8bdca7223 */ /* 0x000fe400000100a5 */
[----:B------:R-:W-:-:S02]  /*b7a0*/  FADD.FTZ R187, R187, R212 ;  /* 0x000000d4bbbb7221 */ /* 0x000fc40000010000 */
[----:B------:R-:W-:Y:S02]  /*b7b0*/  FMUL.FTZ R207, R183, R200 ;  /* 0x000000c8b7cf7220 */ /* 0x000fe40000410000 */
[----:B------:R-:W-:Y:S02]  /*b7c0*/  FADD.FTZ R167, R167, R202 ;  /* 0x000000caa7a77221 */ /* 0x000fe40000010000 */
[----:B------:R-:W-:Y:S02]  /*b7d0*/  FMUL.FTZ R202, R179, R68 ;  /* 0x00000044b3ca7220 */ /* 0x000fe40000410000 */
[----:B------:R-:W-:Y:S02]  /*b7e0*/  FADD.FTZ R187, R187, R210 ;  /* 0x000000d2bbbb7221 */ /* 0x000fe40000010000 */
[----:B------:R-:W-:Y:S02]  /*b7f0*/  FFMA.FTZ R214, R189, R214, -R207 ;  /* 0x000000d6bdd67223 */ /* 0x000fe400000108cf */
[----:B------:R-:W-:-:S02]  /*b800*/  FMUL.FTZ R210, R175, R68 ;  /* 0x00000044afd27220 */ /* 0x000fc40000410000 */
[----:B------:R-:W-:Y:S02]  /*b810*/  FFMA.FTZ R211, R116, R203, R211 ;  /* 0x000000cb74d37223 */ /* 0x000fe400000100d3 */
[----:B------:R-:W-:Y:S02]  /*b820*/  FFMA.FTZ R203, R121, -R68, R203 ;  /* 0x8000004479cb7223 */ /* 0x000fe400000100cb */
[C---:B------:R-:W-:Y:S02]  /*b830*/  FMUL.FTZ R207, R205.reuse, R202 ;  /* 0x000000cacdcf7220 */ /* 0x040fe40000410000 */
[-C--:B------:R-:W-:Y:S02]  /*b840*/  FMUL.FTZ R165, R205, R210.reuse ;  /* 0x000000d2cda57220 */ /* 0x080fe40000410000 */
[----:B------:R-:W-:Y:S02]  /*b850*/  FFMA.FTZ R192, R194, R151, R192 ;  /* 0x00000097c2c07223 */ /* 0x000fe400000100c0 */
[----:B------:R-:W-:-:S02]  /*b860*/  FFMA.FTZ R210, R203, R210, -R207 ;  /* 0x000000d2cbd27223 */ /* 0x000fc400000108cf */
[-C--:B------:R-:W-:Y:S02]  /*b870*/  FMUL.FTZ R207, R178, R69.reuse ;  /* 0x00000045b2cf7220 */ /* 0x080fe40000410000 */
[----:B------:R-:W-:Y:S02]  /*b880*/  FADD.FTZ R214, R187, R214 ;  /* 0x000000d6bbd67221 */ /* 0x000fe40000010000 */
[----:B------:R-:W-:Y:S02]  /*b890*/  FADD.FTZ R167, R167, R192 ;  /* 0x000000c0a7a77221 */ /* 0x000fe40000010000 */
[-C--:B------:R-:W-:Y:S02]  /*b8a0*/  FMUL.FTZ R187, R174, R69.reuse ;  /* 0x00000045aebb7220 */ /* 0x080fe40000410000 */
[----:B------:R-:W-:Y:S02]  /*b8b0*/  FFMA.FTZ R211, R117, R208, R211 ;  /* 0x000000d075d37223 */ /* 0x000fe400000100d3 */
[----:B------:R-:W-:-:S02]  /*b8c0*/  FFMA.FTZ R208, R120, -R69, R208 ;  /* 0x8000004578d07223 */ /* 0x000fc400000100d0 */
[----:B------:R-:W-:Y:S02]  /*b8d0*/  FMUL.FTZ R192, R166, R207 ;  /* 0x000000cfa6c07220 */ /* 0x000fe40000410000 */
[----:B------:R-:W-:Y:S02]  /*b8e0*/  FADD.FTZ R89, R202, R89 ;  /* 0x00000059ca597221 */ /* 0x000fe40000010000 */
[----:B------:R-:W-:Y:S02]  /*b8f0*/  FFMA.FTZ R165, R203, R202, R165 ;  /* 0x000000cacba57223 */ /* 0x000fe400000100a5 */
[----:B------:R-:W-:Y:S02]  /*b900*/  FADD.FTZ R214, R214, R157 ;  /* 0x0000009dd6d67221 */ /* 0x000fe40000010000 */
[----:B------:R-:W-:Y:S02]  /*b910*/  FMUL.FTZ R202, R166, R187 ;  /* 0x000000bba6ca7220 */ /* 0x000fe40000410000 */
[----:B------:R-:W-:-:S02]  /*b920*/  FADD.FTZ R88, R187, R88 ;  /* 0x00000058bb587221 */ /* 0x000fc40000010000 */
[----:B------:R-:W-:Y:S02]  /*b930*/  FFMA.FTZ R187, R208, R187, R192 ;  /* 0x000000bbd0bb7223 */ /* 0x000fe400000100c0 */
[-C--:B------:R-:W-:Y:S02]  /*b940*/  FFMA.FTZ R135, R119, R70.reuse, R135 ;  /* 0x0000004677877223 */ /* 0x080fe40000010087 */
[----:B------:R-:W-:Y:S02]  /*b950*/  FMUL.FTZ R192, R13, R70 ;  /* 0x000000460dc07220 */ /* 0x000fe40000410000 */
[----:B------:R-:W-:Y:S02]  /*b960*/  FADD.FTZ R157, RZ, R136 ;  /* 0x00000088ff9d7221 */ /* 0x000fe40000010000 */
[----:B------:R-:W-:Y:S02]  /*b970*/  FFMA.FTZ R216, R7, R213, -R216 ;  /* 0x000000d507d87223 */ /* 0x000fe400000108d8 */
[----:B------:R-:W-:-:S02]  /*b980*/  FADD.FTZ R4, R167, R4 ;  /* 0x00000004a7047221 */ /* 0x000fc40000010000 */
[----:B------:R-:W-:Y:S02]  /*b990*/  FADD.FTZ R5, R214, R5 ;  /* 0x00000005d6057221 */ /* 0x000fe40000010000 */
[----:B------:R-:W-:Y:S02]  /*b9a0*/  FFMA.FTZ R211, R118, R135, R211 ;  /* 0x0000008776d37223 */ /* 0x000fe400000100d3 */
[-C--:B------:R-:W-:Y:S02]  /*b9b0*/  FMUL.FTZ R136, R171, R70.reuse ;  /* 0x00000046ab887220 */ /* 0x080fe40000410000 */
[----:B------:R-:W-:Y:S02]  /*b9c0*/  FFMA.FTZ R135, R119, -R70, R135 ;  /* 0x8000004677877223 */ /* 0x000fe40000010087 */
[----:B------:R-:W-:Y:S02]  /*b9d0*/  FMUL.FTZ R167, R157, R192 ;  /* 0x000000c09da77220 */ /* 0x000fe40000410000 */
[----:B------:R-:W-:-:S02]  /*b9e0*/  FADD.FTZ R4, R4, R163 ;  /* 0x000000a304047221 */ /* 0x000fc40000010000 */
[----:B------:R-:W-:Y:S02]  /*b9f0*/  FADD.FTZ R5, R5, R216 ;  /* 0x000000d805057221 */ /* 0x000fe40000010000 */
[----:B------:R-:W-:Y:S02]  /*ba00*/  FADD.FTZ R87, R136, R87 ;  /* 0x0000005788577221 */ /* 0x000fe40000010000 */
[-C--:B------:R-:W-:Y:S02]  /*ba10*/  FFMA.FTZ R167, R135, R136.reuse, R167 ;  /* 0x0000008887a77223 */ /* 0x080fe400000100a7 */
[----:B------:R-:W-:Y:S02]  /*ba20*/  FFMA.FTZ R202, R208, R207, -R202 ;  /* 0x000000cfd0ca7223 */ /* 0x000fe400000108ca */
[----:B------:R-:W-:Y:S02]  /*ba30*/  FMUL.FTZ R136, R157, R136 ;  /* 0x000000889d887220 */ /* 0x000fe40000410000 */
[----:B------:R-:W-:-:S02]  /*ba40*/  FADD.FTZ R4, R4, R165 ;  /* 0x000000a504047221 */ /* 0x000fc40000010000 */
[----:B------:R-:W-:Y:S01]  /*ba50*/  FFMA.FTZ R161, R116, -R205, R161 ;  /* 0x800000cd74a17223 */ /* 0x000fe200000100a1 */
[----:B------:R-:W0:Y:S01]  /*ba60*/  SHFL.DOWN PT, R165, R211, 0x1, 0x1f ;  /* 0x08201f00d3a57f89 */ /* 0x000e2200000e0000 */
[----:B------:R-:W-:Y:S02]  /*ba70*/  FADD.FTZ R5, R5, R210 ;  /* 0x000000d205057221 */ /* 0x000fe40000010000 */
[----:B------:R-:W-:Y:S02]  /*ba80*/  FFMA.FTZ R136, R135, R192, -R136 ;  /* 0x000000c087887223 */ /* 0x000fe40000010888 */
[----:B------:R-:W-:Y:S02]  /*ba90*/  FADD.FTZ R4, R4, R187 ;  /* 0x000000bb04047221 */ /* 0x000fe40000010000 */
[----:B------:R-:W-:Y:S02]  /*baa0*/  FFMA.FTZ R161, R117, -R166, R161 ;  /* 0x800000a675a17223 */ /* 0x000fe400000100a1 */
[----:B------:R-:W-:-:S02]  /*bab0*/  FADD.FTZ R5, R5, R202 ;  /* 0x000000ca05057221 */ /* 0x000fc40000010000 */
[----:B------:R-:W-:Y:S02]  /*bac0*/  FADD.FTZ R167, R4, R167 ;  /* 0x000000a704a77221 */ /* 0x000fe40000010000 */
[----:B------:R-:W-:Y:S02]  /*bad0*/  FFMA.FTZ R161, R118, -R157, R161 ;  /* 0x8000009d76a17223 */ /* 0x000fe400000100a1 */
[----:B------:R-:W-:Y:S01]  /*bae0*/  FADD.FTZ R5, R5, R136 ;  /* 0x0000008805057221 */ /* 0x000fe20000010000 */
[----:B------:R-:W-:Y:S01]  /*baf0*/  SHFL.DOWN PT, R163, R167, 0x1, 0x1f ;  /* 0x08201f00a7a37f89 */ /* 0x000fe200000e0000 */
[----:B------:R-:W-:Y:S02]  /*bb00*/  FMUL.FTZ R186, R186, UR17 ;  /* 0x00000011baba7c20 */ /* 0x000fe40008410000 */
[----:B------:R-:W-:Y:S01]  /*bb10*/  FMUL.FTZ R4, R179, UR17 ;  /* 0x00000011b3047c20 */ /* 0x000fe20008410000 */
[----:B------:R-:W1:Y:S01]  /*bb20*/  SHFL.DOWN PT, R192, R161, 0x1, 0x1f ;  /* 0x08201f00a1c07f89 */ /* 0x000e6200000e0000 */
[----:B------:R-:W-:-:S02]  /*bb30*/  FFMA.FTZ R186, R185, UR16, R186 ;  /* 0x00000010b9ba7c23 */ /* 0x000fc400080100ba */
[----:B------:R-:W-:Y:S01]  /*bb40*/  FADD.FTZ R92, R151, R92 ;  /* 0x0000005c975c7221 */ /* 0x000fe20000010000 */
[----:B------:R-:W2:Y:S01]  /*bb50*/  SHFL.DOWN PT, R136, R5, 0x1, 0x1f ;  /* 0x08201f0005887f89 */ /* 0x000ea200000e0000 */
[----:B------:R-:W-:Y:S01]  /*bb60*/  FFMA.FTZ R6, R7, R186, R6 ;  /* 0x000000ba07067223 */ /* 0x000fe20000010006 */
[----:B------:R-:W-:Y:S01]  /*bb70*/  MOV R7, R161 ;  /* 0x000000a100077202 */ /* 0x000fe20000000f00 */
[----:B------:R-:W-:Y:S02]  /*bb80*/  FMUL.FTZ R196, R196, UR17 ;  /* 0x00000011c4c47c20 */ /* 0x000fe40008410000 */
[----:B------:R-:W-:Y:S02]  /*bb90*/  FFMA.FTZ R6, R132, R185, R6 ;  /* 0x000000b984067223 */ /* 0x000fe40000010006 */
[----:B------:R-:W-:Y:S02]  /*bba0*/  FFMA.FTZ R132, R175, UR16, -R4 ;  /* 0x00000010af847c23 */ /* 0x000fe40008010804 */
[----:B------:R-:W-:-:S02]  /*bbb0*/  FMUL.FTZ R4, R195, UR17 ;  /* 0x00000011c3047c20 */ /* 0x000fc40008410000 */
[----:B------:R-:W-:Y:S02]  /*bbc0*/  FMUL.FTZ R205, R205, R132 ;  /* 0x00000084cdcd7220 */ /* 0x000fe40000410000 */
[----:B------:R-:W-:Y:S01]  /*bbd0*/  FADD.FTZ R83, R6, R83 ;  /* 0x0000005306537221 */ /* 0x000fe20000010000 */
[----:B------:R-:W-:Y:S01]  /*bbe0*/  MOV R6, R211 ;  /* 0x000000d300067202 */ /* 0x000fe20000000f00 */
[----:B------:R-:W-:Y:S01]  /*bbf0*/  FFMA.FTZ R132, R193, UR16, -R4 ;  /* 0x00000010c1847c23 */ /* 0x000fe20008010804 */
[----:B------:R-:W-:Y:S01]  /*bc00*/  MOV R4, R167 ;  /* 0x000000a700047202 */ /* 0x000fe20000000f00 */
[----:B------:R-:W-:Y:S02]  /*bc10*/  FFMA.FTZ R196, R191, UR16, R196 ;  /* 0x00000010bfc47c23 */ /* 0x000fe400080100c4 */
[----:B0-----:R-:W-:Y:S02]  /*bc20*/  @!P0 FADD.FTZ R6, R6, R165 ;  /* 0x000000a506068221 */ /* 0x001fe40000010000 */
[----:B-1----:R-:W-:-:S02]  /*bc30*/  @!P0 FADD.FTZ R7, R7, R192 ;  /* 0x000000c007078221 */ /* 0x002fc40000010000 */
[----:B------:R-:W-:Y:S01]  /*bc40*/  @!P0 FADD.FTZ R4, R4, R163 ;  /* 0x000000a304048221 */ /* 0x000fe20000010000 */
[----:B------:R-:W0:Y:S01]  /*bc50*/  SHFL.DOWN PT, R161, R6, 0x2, 0x1f ;  /* 0x08401f0006a17f89 */ /* 0x000e2200000e0000 */
[----:B--2---:R-:W-:Y:S01]  /*bc60*/  @!P0 FADD.FTZ R5, R5, R136 ;  /* 0x0000008805058221 */ /* 0x004fe20000010000 */
[----:B------:R-:W-:Y:S01]  /*bc70*/  ISETP.GT.AND P0, PT, R18, 0x1d, PT ;  /* 0x0000001d1200780c */ /* 0x000fe20003f04270 */
[----:B------:R-:W-:Y:S01]  /*bc80*/  FMUL.FTZ R183, R183, R132 ;  /* 0x00000084b7b77220 */ /* 0x000fe20000410000 */
[----:B------:R-:W1:Y:S01]  /*bc90*/  SHFL.DOWN PT, R192, R7, 0x2, 0x1f ;  /* 0x08401f0007c07f89 */ /* 0x000e6200000e0000 */
[----:B------:R-:W-:Y:S02]  /*bca0*/  FMUL.FTZ R132, R193, UR17 ;  /* 0x00000011c1847c20 */ /* 0x000fe40008410000 */
[----:B------:R-:W-:Y:S01]  /*bcb0*/  FADD.FTZ R82, R143, R82 ;  /* 0x000000528f527221 */ /* 0x000fe20000010000 */
[----:B------:R-:W2:Y:S01]  /*bcc0*/  SHFL.DOWN PT, R186, R5, 0x2, 0x1f ;  /* 0x08401f0005ba7f89 */ /* 0x000ea200000e0000 */
[----:B------:R-:W-:-:S02]  /*bcd0*/  FFMA.FTZ R147, R194, R196, R147 ;  /* 0x000000c4c2937223 */ /* 0x000fc40000010093 */
[----:B------:R-:W-:Y:S01]  /*bce0*/  FMUL.FTZ R136, R175, UR17 ;  /* 0x00000011af887c20 */ /* 0x000fe20008410000 */
[----:B------:R-:W3:Y:S01]  /*bcf0*/  SHFL.DOWN PT, R151, R4, 0x2, 0x1f ;  /* 0x08401f0004977f89 */ /* 0x000ee200000e0000 */
[----:B------:R-:W-:Y:S02]  /*bd00*/  FFMA.FTZ R132, R195, UR16, R132 ;  /* 0x00000010c3847c23 */ /* 0x000fe40008010084 */
[----:B------:R-:W-:Y:S02]  /*bd10*/  FMUL.FTZ R143, R174, UR17 ;  /* 0x00000011ae8f7c20 */ /* 0x000fe40008410000 */
[----:B------:R-:W-:Y:S02]  /*bd20*/  FFMA.FTZ R134, R134, R191, R147 ;  /* 0x000000bf86867223 */ /* 0x000fe40000010093 */
[----:B------:R-:W-:Y:S02]  /*bd30*/  FFMA.FTZ R136, R179, UR16, R136 ;  /* 0x00000010b3887c23 */ /* 0x000fe40008010088 */
[----:B------:R-:W-:-:S02]  /*bd40*/  FFMA.FTZ R132, R189, R132, R183 ;  /* 0x00000084bd847223 */ /* 0x000fc400000100b7 */
[C---:B------:R-:W-:Y:S02]  /*bd50*/  FFMA.FTZ R147, R178.reuse, UR16, -R143 ;  /* 0x00000010b2937c23 */ /* 0x040fe4000801088f */
[----:B------:R-:W-:Y:S02]  /*bd60*/  FMUL.FTZ R143, R178, UR17 ;  /* 0x00000011b28f7c20 */ /* 0x000fe40008410000 */
[----:B------:R-:W-:Y:S02]  /*bd70*/  FFMA.FTZ R136, R203, R136, R205 ;  /* 0x00000088cb887223 */ /* 0x000fe400000100cd */
[----:B------:R-:W-:Y:S02]  /*bd80*/  FFMA.FTZ R123, R123, R195, R132 ;  /* 0x000000c37b7b7223 */ /* 0x000fe40000010084 */
[----:B------:R-:W-:Y:S02]  /*bd90*/  FMUL.FTZ R147, R166, R147 ;  /* 0x00000093a6937220 */ /* 0x000fe40000410000 */
[----:B------:R-:W-:-:S02]  /*bda0*/  FFMA.FTZ R143, R174, UR16, R143 ;  /* 0x00000010ae8f7c23 */ /* 0x000fc4000801008f */
[----:B0-----:R-:W-:Y:S02]  /*bdb0*/  @!P0 FADD.FTZ R6, R6, R161 ;  /* 0x000000a106068221 */ /* 0x001fe40000010000 */
[----:B-1----:R-:W-:Y:S02]  /*bdc0*/  @!P0 FADD.FTZ R7, R7, R192 ;  /* 0x000000c007078221 */ /* 0x002fe40000010000 */
[----:B--2---:R-:W-:Y:S02]  /*bdd0*/  @!P0 FADD.FTZ R5, R5, R186 ;  /* 0x000000ba05058221 */ /* 0x004fe40000010000 */
[----:B---3--:R-:W-:Y:S01]  /*bde0*/  @!P0 FADD.FTZ R4, R4, R151 ;  /* 0x0000009704048221 */ /* 0x008fe20000010000 */
[----:B------:R-:W-:Y:S01]  /*bdf0*/  SHFL.DOWN PT, R166, R7, 0x4, 0x1f ;  /* 0x08801f0007a67f89 */ /* 0x000fe200000e0000 */
[----:B------:R-:W-:Y:S01]  /*be00*/  FFMA.FTZ R179, R121, R179, R136 ;  /* 0x000000b379b37223 */ /* 0x000fe20000010088 */
[----:B------:R-:W-:Y:S01]  /*be10*/  ISETP.GT.AND P0, PT, R18, 0x1b, PT ;  /* 0x0000001b1200780c */ /* 0x000fe20003f04270 */
[----:B------:R-:W-:Y:S01]  /*be20*/  FFMA.FTZ R143, R208, R143, R147 ;  /* 0x0000008fd08f7223 */ /* 0x000fe20000010093 */
[----:B------:R-:W-:Y:S01]  /*be30*/  SHFL.DOWN PT, R136, R5, 0x4, 0x1f ;  /* 0x08801f0005887f89 */ /* 0x000fe200000e0000 */
[----:B------:R-:W-:-:S02]  /*be40*/  FADD.FTZ R80, R123, R80 ;  /* 0x000000507b507221 */ /* 0x000fc40000010000 */
[----:B------:R-:W-:Y:S01]  /*be50*/  FMUL.FTZ R121, R197, UR17 ;  /* 0x00000011c5797c20 */ /* 0x000fe20008410000 */
[----:B------:R-:W0:Y:S01]  /*be60*/  SHFL.DOWN PT, R147, R6, 0x4, 0x1f ;  /* 0x08801f0006937f89 */ /* 0x000e2200000e0000 */
[----:B------:R-:W-:Y:S02]  /*be70*/  FMUL.FTZ R132, R171, UR17 ;  /* 0x00000011ab847c20 */ /* 0x000fe40008410000 */
[----:B------:R-:W-:Y:S01]  /*be80*/  FADD.FTZ R81, R134, R81 ;  /* 0x0000005186517221 */ /* 0x000fe20000010000 */
[----:B------:R-:W1:Y:S01]  /*be90*/  SHFL.DOWN PT, R123, R4, 0x4, 0x1f ;  /* 0x08801f00047b7f89 */ /* 0x000e6200000e0000 */
[C---:B------:R-:W-:Y:S02]  /*bea0*/  FFMA.FTZ R121, R198.reuse, UR16, -R121 ;  /* 0x00000010c6797c23 */ /* 0x040fe40008010879 */
[----:B------:R-:W-:Y:S02]  /*beb0*/  FFMA.FTZ R134, R13, UR16, -R132 ;  /* 0x000000100d867c23 */ /* 0x000fe40008010884 */
[----:B------:R-:W-:-:S02]  /*bec0*/  FMUL.FTZ R198, R198, UR17 ;  /* 0x00000011c6c67c20 */ /* 0x000fc40008410000 */
[----:B------:R-:W-:Y:S02]  /*bed0*/  FMUL.FTZ R132, R199, UR17 ;  /* 0x00000011c7847c20 */ /* 0x000fe40008410000 */
[----:B------:R-:W-:Y:S02]  /*bee0*/  FMUL.FTZ R182, R182, R121 ;  /* 0x00000079b6b67220 */ /* 0x000fe40000410000 */
[----:B------:R-:W-:Y:S02]  /*bef0*/  FMUL.FTZ R157, R157, R134 ;  /* 0x000000869d9d7220 */ /* 0x000fe40000410000 */
[----:B------:R-:W-:Y:S02]  /*bf00*/  FFMA.FTZ R121, R197, UR16, R198 ;  /* 0x00000010c5797c23 */ /* 0x000fe400080100c6 */
[----:B------:R-:W-:Y:S02]  /*bf10*/  FMUL.FTZ R134, R13, UR17 ;  /* 0x000000110d867c20 */ /* 0x000fe40008410000 */
[----:B------:R-:W-:-:S02]  /*bf20*/  FFMA.FTZ R174, R120, R174, R143 ;  /* 0x000000ae78ae7223 */ /* 0x000fc4000001008f */
[C---:B------:R-:W-:Y:S02]  /*bf30*/  FFMA.FTZ R132, R201.reuse, UR16, -R132 ;  /* 0x00000010c9847c23 */ /* 0x040fe40008010884 */
[----:B------:R-:W-:Y:S02]  /*bf40*/  FMUL.FTZ R120, R201, UR17 ;  /* 0x00000011c9787c20 */ /* 0x000fe40008410000 */
[----:B------:R-:W-:Y:S02]  /*bf50*/  FFMA.FTZ R121, R188, R121, R182 ;  /* 0x00000079bc797223 */ /* 0x000fe400000100b6 */
[----:B------:R-:W-:Y:S02]  /*bf60*/  FFMA.FTZ R134, R171, UR16, R134 ;  /* 0x00000010ab867c23 */ /* 0x000fe40008010086 */
[----:B------:R-:W-:Y:S02]  /*bf70*/  FMUL.FTZ R132, R177, R132 ;  /* 0x00000084b1847220 */ /* 0x000fe40000410000 */
[----:B------:R-:W-:-:S02]  /*bf80*/  FFMA.FTZ R120, R199, UR16, R120 ;  /* 0x00000010c7787c23 */ /* 0x000fc40008010078 */
[----:B------:R-:W-:Y:S02]  /*bf90*/  FFMA.FTZ R122, R122, R197, R121 ;  /* 0x000000c57a7a7223 */ /* 0x000fe40000010079 */
[----:B------:R-:W-:Y:S02]  /*bfa0*/  FFMA.FTZ R134, R135, R134, R157 ;  /* 0x0000008687867223 */ /* 0x000fe4000001009d */
[----:B0-----:R-:W-:Y:S02]  /*bfb0*/  @!P0 FADD.FTZ R6, R6, R147 ;  /* 0x0000009306068221 */ /* 0x001fe40000010000 */
[----:B------:R-:W-:Y:S02]  /*bfc0*/  FMUL.FTZ R13, R162, UR17 ;  /* 0x00000011a20d7c20 */ /* 0x000fe40008410000 */
[----:B------:R-:W-:Y:S02]  /*bfd0*/  @!P0 FADD.FTZ R7, R7, R166 ;  /* 0x000000a607078221 */ /* 0x000fe40000010000 */
[----:B------:R-:W-:-:S02]  /*bfe0*/  @!P0 FADD.FTZ R5, R5, R136 ;  /* 0x0000008805058221 */ /* 0x000fc40000010000 */
[----:B-1----:R-:W-:Y:S01]  /*bff0*/  @!P0 FADD.FTZ R4, R4, R123 ;  /* 0x0000007b04048221 */ /* 0x002fe20000010000 */
[----:B------:R-:W-:Y:S01]  /*c000*/  ISETP.GT.AND P0, PT, R18, 0x17, PT ;  /* 0x000000171200780c */ /* 0x000fe20003f04270 */
[----:B------:R-:W-:Y:S01]  /*c010*/  FFMA.FTZ R120, R181, R120, R132 ;  /* 0x00000078b5787223 */ /* 0x000fe20000010084 */
[----:B------:R-:W0:Y:S01]  /*c020*/  SHFL.DOWN PT, R123, R6, 0x8, 0x1f ;  /* 0x09001f00067b7f89 */ /* 0x000e2200000e0000 */
[----:B------:R-:W-:Y:S02]  /*c030*/  FFMA.FTZ R171, R119, R171, R134 ;  /* 0x000000ab77ab7223 */ /* 0x000fe40000010086 */
[----:B------:R-:W-:Y:S01]  /*c040*/  FADD.FTZ R79, R122, R79 ;  /* 0x0000004f7a4f7221 */ /* 0x000fe20000010000 */
[----:B------:R-:W1:Y:S01]  /*c050*/  SHFL.DOWN PT, R132, R7, 0x8, 0x1f ;  /* 0x09001f0007847f89 */ /* 0x000e6200000e0000 */
[C---:B------:R-:W-:Y:S02]  /*c060*/  FFMA.FTZ R119, R164.reuse, UR16, -R13 ;  /* 0x00000010a4777c23 */ /* 0x040fe4000801080d */
[----:B------:R-:W-:Y:S01]  /*c070*/  FFMA.FTZ R125, R125, R199, R120 ;  /* 0x000000c77d7d7223 */ /* 0x000fe20000010078 */
        /* <DEDUP_REMOVED lines=10> */
[----:B------:R-:W-:Y:S02]  /*c120*/  FMUL.FTZ R13, R148, UR17 ;  /* 0x00000011940d7c20 */ /* 0x000fe40008410000 */
[----:B------:R-:W-:Y:S02]  /*c130*/  FFMA.FTZ R12, R180, R153, R12 ;  /* 0x00000099b40c7223 */ /* 0x000fe4000001000c */
[----:B------:R-:W-:Y:S02]  /*c140*/  FFMA.FTZ R13, R138, UR16, -R13 ;  /* 0x000000108a0d7c23 */ /* 0x000fe4000801080d */
[----:B------:R-:W-:Y:S02]  /*c150*/  FFMA.FTZ R127, R127, R156, R12 ;  /* 0x0000009c7f7f7223 */ /* 0x000fe4000001000c */
[----:B------:R-:W-:-:S02]  /*c160*/  FMUL.FTZ R160, R160, R13 ;  /* 0x0000000da0a07220 */ /* 0x000fc40000410000 */
[----:B------:R-:W-:Y:S02]  /*c170*/  FMUL.FTZ R13, R138, UR17 ;  /* 0x000000118a0d7c20 */ /* 0x000fe40008410000 */
[----:B------:R-:W-:Y:S02]  /*c180*/  FMUL.FTZ R12, R150, UR17 ;  /* 0x00000011960c7c20 */ /* 0x000fe40008410000 */
[----:B------:R-:W-:Y:S02]  /*c190*/  FFMA.FTZ R119, R184, R119, R176 ;  /* 0x00000077b8777223 */ /* 0x000fe400000100b0 */
[----:B------:R-:W-:Y:S02]  /*c1a0*/  FFMA.FTZ R13, R148, UR16, R13 ;  /* 0x00000010940d7c23 */ /* 0x000fe4000801000d */
[----:B------:R-:W-:Y:S02]  /*c1b0*/  FFMA.FTZ R12, R149, UR16, -R12 ;  /* 0x00000010950c7c23 */ /* 0x000fe4000801080c */
[----:B0-----:R-:W-:-:S02]  /*c1c0*/  @!P0 FADD.FTZ R6, R6, R123 ;  /* 0x0000007b06068221 */ /* 0x001fc40000010000 */
[----:B-1----:R-:W-:Y:S02]  /*c1d0*/  @!P0 FADD.FTZ R7, R7, R132 ;  /* 0x0000008407078221 */ /* 0x002fe40000010000 */
[----:B--2---:R-:W-:Y:S02]  /*c1e0*/  @!P0 FADD.FTZ R5, R5, R122 ;  /* 0x0000007a05058221 */ /* 0x004fe40000010000 */
[----:B---3--:R-:W-:Y:S01]  /*c1f0*/  @!P0 FADD.FTZ R4, R4, R121 ;  /* 0x0000007904048221 */ /* 0x008fe20000010000 */
[----:B------:R-:W-:Y:S01]  /*c200*/  SHFL.DOWN PT, R122, R7, 0x10, 0x1f ;  /* 0x0a001f00077a7f89 */ /* 0x000fe200000e0000 */
[----:B------:R-:W-:Y:S01]  /*c210*/  FMUL.FTZ R149, R149, UR17 ;  /* 0x0000001195957c20 */ /* 0x000fe20008410000 */
[----:B------:R-:W-:Y:S01]  /*c220*/  ISETP.GT.AND P0, PT, R18, 0xf, PT ;  /* 0x0000000f1200780c */ /* 0x000fe20003f04270 */
[----:B------:R-:W-:Y:S01]  /*c230*/  FFMA.FTZ R13, R168, R13, R160 ;  /* 0x0000000da80d7223 */ /* 0x000fe200000100a0 */
[----:B------:R-:W0:Y:S01]  /*c240*/  SHFL.DOWN PT, R121, R6, 0x10, 0x1f ;  /* 0x0a001f0006797f89 */ /* 0x000e2200000e0000 */
[----:B------:R-:W-:-:S02]  /*c250*/  FMUL.FTZ R15, R15, R12 ;  /* 0x0000000c0f0f7220 */ /* 0x000fc40000410000 */
[----:B------:R-:W-:Y:S01]  /*c260*/  FFMA.FTZ R124, R124, R162, R119 ;  /* 0x000000a27c7c7223 */ /* 0x000fe20000010077 */
[----:B------:R-:W1:Y:S01]  /*c270*/  SHFL.DOWN PT, R120, R5, 0x10, 0x1f ;  /* 0x0a001f0005787f89 */ /* 0x000e6200000e0000 */
[----:B------:R-:W-:Y:S02]  /*c280*/  FFMA.FTZ R12, R150, UR16, R149 ;  /* 0x00000010960c7c23 */ /* 0x000fe40008010095 */
[----:B------:R-:W-:Y:S01]  /*c290*/  FFMA.FTZ R126, R126, R148, R13 ;  /* 0x000000947e7e7223 */ /* 0x000fe2000001000d */
[----:B------:R-:W2:Y:S01]  /*c2a0*/  SHFL.DOWN PT, R119, R4, 0x10, 0x1f ;  /* 0x0a001f0004777f89 */ /* 0x000ea200000e0000 */
[----:B------:R-:W-:Y:S02]  /*c2b0*/  FFMA.FTZ R12, R173, R12, R15 ;  /* 0x0000000cad0c7223 */ /* 0x000fe4000001000f */
[----:B------:R-:W-:Y:S02]  /*c2c0*/  FMUL.FTZ R13, R152, UR17 ;  /* 0x00000011980d7c20 */ /* 0x000fe40008410000 */
[----:B------:R-:W-:-:S02]  /*c2d0*/  FFMA.FTZ R129, R129, R150, R12 ;  /* 0x0000009681817223 */ /* 0x000fc4000001000c */
[----:B------:R-:W-:Y:S02]  /*c2e0*/  FFMA.FTZ R13, R140, UR16, -R13 ;  /* 0x000000108c0d7c23 */ /* 0x000fe4000801080d */
[----:B------:R-:W-:Y:S02]  /*c2f0*/  FMUL.FTZ R12, R154, UR17 ;  /* 0x000000119a0c7c20 */ /* 0x000fe40008410000 */
[----:B------:R-:W-:Y:S02]  /*c300*/  FMUL.FTZ R158, R158, R13 ;  /* 0x0000000d9e9e7220 */ /* 0x000fe40000410000 */
[----:B------:R-:W-:Y:S02]  /*c310*/  FFMA.FTZ R12, R155, UR16, -R12 ;  /* 0x000000109b0c7c23 */ /* 0x000fe4000801080c */
[----:B------:R-:W-:Y:S02]  /*c320*/  FMUL.FTZ R13, R14, UR17 ;  /* 0x000000110e0d7c20 */ /* 0x000fe40008410000 */
[----:B------:R-:W-:-:S02]  /*c330*/  FMUL.FTZ R12, R11, R12 ;  /* 0x0000000c0b0c7220 */ /* 0x000fc40000410000 */
[----:B------:R-:W-:Y:S02]  /*c340*/  FFMA.FTZ R13, R144, UR16, -R13 ;  /* 0x00000010900d7c23 */ /* 0x000fe4000801080d */
[----:B------:R-:W-:Y:S02]  /*c350*/  FMUL.FTZ R15, R140, UR17 ;  /* 0x000000118c0f7c20 */ /* 0x000fe40008410000 */
[----:B------:R-:W-:Y:S02]  /*c360*/  FMUL.FTZ R155, R155, UR17 ;  /* 0x000000119b9b7c20 */ /* 0x000fe40008410000 */
[----:B------:R-:W-:Y:S02]  /*c370*/  FMUL.FTZ R11, R144, UR17 ;  /* 0x00000011900b7c20 */ /* 0x000fe40008410000 */
[----:B------:R-:W-:Y:S02]  /*c380*/  FMUL.FTZ R13, R10, R13 ;  /* 0x0000000d0a0d7220 */ /* 0x000fe40000410000 */
[----:B------:R-:W-:-:S02]  /*c390*/  FFMA.FTZ R15, R152, UR16, R15 ;  /* 0x00000010980f7c23 */ /* 0x000fc4000801000f */
[----:B------:R-:W-:Y:S02]  /*c3a0*/  FFMA.FTZ R10, R154, UR16, R155 ;  /* 0x000000109a0a7c23 */ /* 0x000fe4000801009b */
[----:B------:R-:W-:Y:S02]  /*c3b0*/  FFMA.FTZ R11, R14, UR16, R11 ;  /* 0x000000100e0b7c23 */ /* 0x000fe4000801000b */
[----:B0-----:R-:W-:Y:S02]  /*c3c0*/  @!P0 FADD.FTZ R6, R6, R121 ;  /* 0x0000007906068221 */ /* 0x001fe40000010000 */
[----:B------:R-:W-:Y:S02]  /*c3d0*/  @!P0 FADD.FTZ R7, R7, R122 ;  /* 0x0000007a07078221 */ /* 0x000fe40000010000 */
[----:B-1----:R-:W-:Y:S02]  /*c3e0*/  @!P0 FADD.FTZ R5, R5, R120 ;  /* 0x0000007805058221 */ /* 0x002fe40000010000 */
[----:B--2---:R-:W-:-:S02]  /*c3f0*/  @!P0 FADD.FTZ R4, R4, R119 ;  /* 0x0000007704048221 */ /* 0x004fc40000010000 */
[----:B------:R-:W-:Y:S02]  /*c400*/  FFMA.FTZ R15, R172, R15, R158 ;  /* 0x0000000fac0f7223 */ /* 0x000fe4000001009e */
[----:B------:R-:W-:Y:S01]  /*c410*/  FFMA.FTZ R10, R169, R10, R12 ;  /* 0x0000000aa90a7223 */ /* 0x000fe2000001000c */
[----:B------:R0:W-:Y:S01]  /*c420*/  @!P2 STS.128 [0x440], R4 ;  /* 0x00044004ff00a388 */ /* 0x0001e20000000c00 */
        /* <DEDUP_REMOVED lines=38> */
.L_x_8281:
[----:B0-----:R-:W-:Y:S05]  /*c690*/  BSYNC B0 ;  /* 0x0000000000007941 */ /* 0x001fea0003800000 */
.L_x_8280:
        /* <DEDUP_REMOVED lines=20> */
.L_x_8267:
[----:B------:R-:W-:Y:S01]  /*c7e0*/  BAR.SYNC.DEFER_BLOCKING 0x0 ;  /* 0x0000000000007b1d */ /* 0x000fe20000010000 */
[C---:B------:R-:W-:Y:S02]  /*c7f0*/  LOP3.LUT R44, R19.reuse, 0x20, RZ, 0xfc, !PT ;  /* 0x00000020132c7812 */ /* 0x040fe400078efcff */
[C---:B------:R-:W-:Y:S02]  /*c800*/  LOP3.LUT R43, R19.reuse, 0x40, RZ, 0xfc, !PT ;  /* 0x00000040132b7812 */ /* 0x040fe400078efcff */
[C---:B------:R-:W-:Y:S01]  /*c810*/  LOP3.LUT R42, R19.reuse, 0x60, RZ, 0xfc, !PT ;  /* 0x00000060132a7812 */ /* 0x040fe200078efcff */
[----:B------:R-:W-:Y:S01]  /*c820*/  ULDC UR7, c[0x0][0x168] ;  /* 0x00005a0000077ab9 */ /* 0x000fe20000000800 */
[----:B------:R-:W-:Y:S01]  /*c830*/  PRMT R46, RZ, 0x7610, R46 ;  /* 0x00007610ff2e7816 */ /* 0x000fe2000000002e */
[----:B------:R-:W-:Y:S01]  /*c840*/  UIADD3 UR37, -UR37, UR7, URZ ;  /* 0x0000000725257290 */ /* 0x000fe2000fffe13f */
[----:B------:R-:W-:Y:S01]  /*c850*/  PRMT R45, RZ, 0x7610, R45 ;  /* 0x00007610ff2d7816 */ /* 0x000fe2000000002d */
[----:B------:R-:W-:Y:S01]  /*c860*/  ULDC.64 UR8, c[0x0][0x2d8] ;  /* 0x0000b60000087ab9 */ /* 0x000fe20000000a00 */
[----:B------:R-:W-:Y:S01]  /*c870*/  LOP3.LUT R41, R19, 0x80, RZ, 0xfc, !PT ;  /* 0x0000008013297812 */ /* 0x000fe200078efcff */
[----:B------:R-:W-:Y:S01]  /*c880*/  ULDC.64 UR20, c[0x0][0x2f8] ;  /* 0x0000be0000147ab9 */ /* 0x000fe20000000a00 */
[----:B------:R-:W-:-:S02]  /*c890*/  PRMT R48, RZ, 0x7610, R48 ;  /* 0x00007610ff307816 */ /* 0x000fc40000000030 */
[----:B------:R-:W-:Y:S02]  /*c8a0*/  ISETP.GE.AND P2, PT, R19, UR37, PT ;  /* 0x0000002513007c0c */ /* 0x000fe4000bf46270 */
[----:B------:R-:W-:Y:S02]  /*c8b0*/  ISETP.GE.AND P3, PT, R44, UR37, PT ;  /* 0x000000252c007c0c */ /* 0x000fe4000bf66270 */
[----:B------:R-:W-:Y:S02]  /*c8c0*/  ISETP.GE.AND P4, PT, R43, UR37, PT ;  /* 0x000000252b007c0c */ /* 0x000fe4000bf86270 */
[----:B------:R-:W-:Y:S02]  /*c8d0*/  ISETP.GE.AND P5, PT, R42, UR37, PT ;  /* 0x000000252a007c0c */ /* 0x000fe4000bfa6270 */
[----:B------:R-:W-:Y:S02]  /*c8e0*/  LOP3.LUT R40, R19, 0xa0, RZ, 0xfc, !PT ;  /* 0x000000a013287812 */ /* 0x000fe400078efcff */
[----:B------:R-:W-:-:S02]  /*c8f0*/  PRMT R47, RZ, 0x7610, R47 ;  /* 0x00007610ff2f7816 */ /* 0x000fc4000000002f */
[C---:B------:R-:W-:Y:S01]  /*c900*/  LOP3.LUT R15, R19.reuse, 0xc0, RZ, 0xfc, !PT ;  /* 0x000000c0130f7812 */ /* 0x040fe200078efcff */
[----:B------:R-:W2:Y:S01]  /*c910*/  @!P2 LDG.E.U16 R46, [R8.64] ;  /* 0x00000020082ea981 */ /* 0x000ea2000c1e1500 */
[C---:B------:R-:W-:Y:S02]  /*c920*/  LOP3.LUT R14, R19.reuse, 0xe0, RZ, 0xfc, !PT ;  /* 0x000000e0130e7812 */ /* 0x040fe400078efcff */
[----:B------:R-:W-:Y:S01]  /*c930*/  LOP3.LUT R13, R19, 0x100, RZ, 0xfc, !PT ;  /* 0x00000100130d7812 */ /* 0x000fe200078efcff */
[----:B------:R-:W3:Y:S01]  /*c940*/  @!P3 LDG.E.U16 R45, [R8.64+0x40] ;  /* 0x00004020082db981 */ /* 0x000ee2000c1e1500 */
[----:B------:R-:W-:Y:S02]  /*c950*/  ISETP.GE.AND P6, PT, R41, UR37, PT ;  /* 0x0000002529007c0c */ /* 0x000fe4000bfc6270 */
[----:B------:R-:W-:Y:S01]  /*c960*/  LOP3.LUT R12, R19, 0x120, RZ, 0xfc, !PT ;  /* 0x00000120130c7812 */ /* 0x000fe200078efcff */
[----:B------:R-:W4:Y:S01]  /*c970*/  @!P4 LDG.E.U16 R48, [R8.64+0x80] ;  /* 0x000080200830c981 */ /* 0x000f22000c1e1500 */
[----:B------:R-:W-:-:S02]  /*c980*/  ISETP.GE.AND P0, PT, R40, UR37, PT ;  /* 0x0000002528007c0c */ /* 0x000fc4000bf06270 */
[----:B------:R-:W-:Y:S01]  /*c990*/  ISETP.GE.AND P2, PT, R15, UR37, PT ;  /* 0x000000250f007c0c */ /* 0x000fe2000bf46270 */
[----:B------:R-:W5:Y:S01]  /*c9a0*/  @!P5 LDG.E.U16 R47, [R8.64+0xc0] ;  /* 0x0000c020082fd981 */ /* 0x000f62000c1e1500 */
[----:B------:R-:W-:Y:S02]  /*c9b0*/  ISETP.GE.AND P3, PT, R14, UR37, PT ;  /* 0x000000250e007c0c */ /* 0x000fe4000bf66270 */
[----:B------:R-:W-:Y:S02]  /*c9c0*/  ISETP.GE.AND P4, PT, R13, UR37, PT ;  /* 0x000000250d007c0c */ /* 0x000fe4000bf86270 */
[----:B------:R-:W-:Y:S02]  /*c9d0*/  ISETP.GE.AND P5, PT, R12, UR37, PT ;  /* 0x000000250c007c0c */ /* 0x000fe4000bfa6270 */
[----:B------:R-:W-:Y:S02]  /*c9e0*/  PRMT R50, RZ, 0x7610, R50 ;  /* 0x00007610ff327816 */ /* 0x000fe40000000032 */
[----:B------:R-:W-:-:S02]  /*c9f0*/  PRMT R49, RZ, 0x7610, R49 ;  /* 0x00007610ff317816 */ /* 0x000fc40000000031 */
[----:B------:R-:W-:Y:S02]  /*ca00*/  PRMT R52, RZ, 0x7610, R52 ;  /* 0x00007610ff347816 */ /* 0x000fe40000000034 */
        /* <DEDUP_REMOVED lines=11> */
[----:B------:R-:W-:Y:S02]  /*cac0*/  LOP3.LUT R5, R19, 0x1c0, RZ, 0xfc, !PT ;  /* 0x000001c013057812 */ /* 0x000fe400078efcff */
[----:B------:R-:W-:Y:S01]  /*cad0*/  ISETP.GE.AND P6, PT, R11, UR37, PT ;  /* 0x000000250b007c0c */ /* 0x000fe2000bfc6270 */
[----:B------:R-:W5:Y:S01]  /*cae0*/  @!P4 LDG.E.U16 R54, [R8.64+0x200] ;  /* 0x000200200836c981 */ /* 0x000f62000c1e1500 */
[----:B------:R-:W-:Y:S02]  /*caf0*/  LOP3.LUT R4, R19, 0x1e0, RZ, 0xfc, !PT ;  /* 0x000001e013047812 */ /* 0x000fe400078efcff */
[----:B------:R-:W-:Y:S01]  /*cb00*/  ISETP.GE.AND P0, PT, R10, UR37, PT ;  /* 0x000000250a007c0c */ /* 0x000fe2000bf06270 */
[----:B------:R-:W5:Y:S01]  /*cb10*/  @!P5 LDG.E.U16 R53, [R8.64+0x240] ;  /* 0x000240200835d981 */ /* 0x000f62000c1e1500 */
        /* <DEDUP_REMOVED lines=45> */
[----:B0-----:R-:W-:-:S02]  /*cdf0*/  HADD2.F32 R8, -RZ, R8.H0_H0 ;  /* 0x20000008ff087230 */ /* 0x001fc40000004100 */
[----:B-1----:R-:W-:-:S03]  /*ce00*/  HADD2.F32 R9, -RZ, R9.H0_H0 ;  /* 0x20000009ff097230 */ /* 0x002fc60000004100 */
[----:B------:R-:W-:Y:S02]  /*ce10*/  FADD.FTZ R48, R8, UR5 ;  /* 0x0000000508307e21 */ /* 0x000fe40008010000 */
[----:B------:R-:W0:Y:S01]  /*ce20*/  LDS.U16 R8, [R39+0x8] ;  /* 0x0000080027087984 */ /* 0x000e220000000400 */
[----:B------:R-:W-:Y:S02]  /*ce30*/  FADD.FTZ R50, R9, UR5 ;  /* 0x0000000509327e21 */ /* 0x000fe40008010000 */
[----:B------:R-:W-:Y:S01]  /*ce40*/  FSETP.GTU.FTZ.AND P5, PT, R48, 20, PT ;  /* 0x41a000003000780b */ /* 0x000fe20003fbc000 */
[----:B------:R-:W1:Y:S01]  /*ce50*/  LDS.U16 R9, [R39+0xa] ;  /* 0x00000a0027097984 */ /* 0x000e620000000400 */
[----:B--2---:R-:W-:Y:S02]  /*ce60*/  HADD2.F32 R45, -RZ, R45.H0_H0 ;  /* 0x2000002dff2d7230 */ /* 0x004fe40000004100 */
[----:B---3--:R-:W-:-:S03]  /*ce70*/  HADD2.F32 R46, -RZ, R46.H0_H0 ;  /* 0x2000002eff2e7230 */ /* 0x008fc60000004100 */
[----:B------:R-:W-:Y:S02]  /*ce80*/  FADD.FTZ R51, R45, UR5 ;  /* 0x000000052d337e21 */ /* 0x000fe40008010000 */
[----:B------:R-:W-:Y:S01]  /*ce90*/  FADD.FTZ R52, R46, UR5 ;  /* 0x000000052e347e21 */ /* 0x000fe20008010000 */
[----:B------:R-:W-:Y:S01]  /*cea0*/  FSETP.GTU.FTZ.AND P6, PT, R50, 20, PT ;  /* 0x41a000003200780b */ /* 0x000fe20003fdc000 */
[----:B------:R-:W2:Y:S01]  /*ceb0*/  LDS.U16 R45, [R39+0xc] ;  /* 0x00000c00272d7984 */ /* 0x000ea20000000400 */
[----:B------:R-:W-:Y:S01]  /*cec0*/  FSETP.GTU.FTZ.AND P0, PT, R51, 20, PT ;  /* 0x41a000003300780b */ /* 0x000fe20003f1c000 */
[----:B------:R-:W-:Y:S01]  /*ced0*/  @!P5 FMUL.FTZ R48, R48, -1.4426950216293334961 ;  /* 0xbfb8aa3b3030d820 */ /* 0x000fe20000410000 */
[----:B------:R-:W-:Y:S01]  /*cee0*/  FSETP.GTU.FTZ.AND P2, PT, R52, 20, PT ;  /* 0x41a000003400780b */ /* 0x000fe20003f5c000 */
[----:B------:R-:W3:Y:S02]  /*cef0*/  LDS.U16 R46, [R39+0xe] ;  /* 0x00000e00272e7984 */ /* 0x000ee40000000400 */
[----:B------:R4:W5:Y:S02]  /*cf00*/  @!P5 MUFU.EX2 R49, R48 ;  /* 0x000000300031d308 */ /* 0x0009640000000800 */
[----:B----4-:R-:W4:Y:S04]  /*cf10*/  LDS.U16 R48, [R39+0x12] ;  /* 0x0000120027307984 */ /* 0x010f280000000400 */
[----:B------:R-:W-:-:S02]  /*cf20*/  @!P6 FMUL.FTZ R50, R50, -1.4426950216293334961 ;  /* 0xbfb8aa3b3232e820 */ /* 0x000fc40000410000 */
[----:B------:R-:W-:Y:S02]  /*cf30*/  @!P0 FMUL.FTZ R51, R51, -1.4426950216293334961 ;  /* 0xbfb8aa3b33338820 */ /* 0x000fe40000410000 */
[----:B------:R-:W-:Y:S02]  /*cf40*/  @!P2 FMUL.FTZ R52, R52, -1.4426950216293334961 ;  /* 0xbfb8aa3b3434a820 */ /* 0x000fe40000410000 */
[----:B------:R-:W1:Y:S08]  /*cf50*/  @!P6 MUFU.EX2 R50, R50 ;  /* 0x000000320032e308 */ /* 0x000e700000000800 */
[----:B------:R-:W2:Y:S01]  /*cf60*/  @!P0 MUFU.EX2 R51, R51 ;  /* 0x0000003300338308 */ /* 0x000ea20000000800 */
[----:B0-----:R-:W-:-:S07]  /*cf70*/  HADD2.F32 R8, -RZ, R8.H0_H0 ;  /* 0x20000008ff087230 */ /* 0x001fce0000004100 */
[----:B------:R-:W0:Y:S01]  /*cf80*/  @!P2 MUFU.EX2 R52, R52 ;  /* 0x000000340034a308 */ /* 0x000e220000000800 */
[----:B-1----:R-:W-:Y:S01]  /*cf90*/  HADD2.F32 R9, -RZ, R9.H0_H0 ;  /* 0x20000009ff097230 */ /* 0x002fe20000004100 */
[----:B------:R-:W-:Y:S02]  /*cfa0*/  FADD.FTZ R8, R8, UR5 ;  /* 0x0000000508087e21 */ /* 0x000fe40008010000 */
[----:B-----5:R-:W-:Y:S02]  /*cfb0*/  @!P5 FADD.FTZ R49, R49, 1 ;  /* 0x3f8000003131d421 */ /* 0x020fe40000010000 */
[----:B------:R-:W-:Y:S01]  /*cfc0*/  FADD.FTZ R9, R9, UR5 ;  /* 0x0000000509097e21 */ /* 0x000fe20008010000 */
[----:B------:R-:W-:Y:S01]  /*cfd0*/  FSETP.GTU.FTZ.AND P3, PT, R8, 20, PT ;  /* 0x41a000000800780b */ /* 0x000fe20003f7c000 */
[----:B------:R-:W-:Y:S02]  /*cfe0*/  @!P6 FADD.FTZ R50, R50, 1 ;  /* 0x3f8000003232e421 */ /* 0x000fe40000010000 */
[----:B--2---:R-:W-:Y:S01]  /*cff0*/  @!P0 FADD.FTZ R51, R51, 1 ;  /* 0x3f80000033338421 */ /* 0x004fe20000010000 */
[----:B------:R-:W1:Y:S01]  /*d000*/  @!P5 MUFU.RCP R54, R49 ;  /* 0x000000310036d308 */ /* 0x000e620000001000 */
[----:B------:R-:W-:Y:S01]  /*d010*/  FSETP.GTU.FTZ.AND P4, PT, R9, 20, PT ;  /* 0x41a000000900780b */ /* 0x000fe20003f9c000 */
[----:B0-----:R-:W-:-:S06]  /*d020*/  @!P2 FADD.FTZ R52, R52, 1 ;  /* 0x3f8000003434a421 */ /* 0x001fcc0000010000 */
[----:B------:R-:W0:Y:S01]  /*d030*/  @!P6 MUFU.RCP R53, R50 ;  /* 0x000000320035e308 */ /* 0x000e220000001000 */
[----:B------:R-:W-:-:S07]  /*d040*/  HADD2.F32 R45, -RZ, R45.H0_H0 ;  /* 0x2000002dff2d7230 */ /* 0x000fce0000004100 */
[----:B------:R-:W2:Y:S01]  /*d050*/  @!P0 MUFU.RCP R56, R51 ;  /* 0x0000003300388308 */ /* 0x000ea20000001000 */
[----:B---3--:R-:W-:-:S07]  /*d060*/  HADD2.F32 R46, -RZ, R46.H0_H0 ;  /* 0x2000002eff2e7230 */ /* 0x008fce0000004100 */
[----:B------:R-:W3:Y:S01]  /*d070*/  @!P2 MUFU.RCP R49, R52 ;  /* 0x000000340031a308 */ /* 0x000ee20000001000 */
[----:B------:R-:W-:Y:S02]  /*d080*/  HADD2.F32 R47, -RZ, R47.H0_H0 ;  /* 0x2000002fff2f7230 */ /* 0x000fe40000004100 */
[----:B----4-:R-:W-:Y:S01]  /*d090*/  HADD2.F32 R48, -RZ, R48.H0_H0 ;  /* 0x20000030ff307230 */ /* 0x010fe20000004100 */
[----:B------:R-:W-:Y:S02]  /*d0a0*/  @!P3 FMUL.FTZ R8, R8, -1.4426950216293334961 ;  /* 0xbfb8aa3b0808b820 */ /* 0x000fe40000410000 */
[----:B------:R-:W-:Y:S02]  /*d0b0*/  FADD.FTZ R45, R45, UR5 ;  /* 0x000000052d2d7e21 */ /* 0x000fe40008010000 */
[----:B------:R-:W-:Y:S02]  /*d0c0*/  FADD.FTZ R46, R46, UR5 ;  /* 0x000000052e2e7e21 */ /* 0x000fe40008010000 */
[----:B------:R-:W-:-:S02]  /*d0d0*/  FADD.FTZ R47, R47, UR5 ;  /* 0x000000052f2f7e21 */ /* 0x000fc40008010000 */
[----:B------:R-:W-:Y:S02]  /*d0e0*/  FADD.FTZ R48, R48, UR5 ;  /* 0x0000000530307e21 */ /* 0x000fe40008010000 */
[----:B------:R-:W-:Y:S01]  /*d0f0*/  @!P4 FMUL.FTZ R9, R9, -1.4426950216293334961 ;  /* 0xbfb8aa3b0909c820 */ /* 0x000fe20000410000 */
[----:B------:R-:W4:Y:S01]  /*d100*/  @!P3 MUFU.EX2 R8, R8 ;  /* 0x000000080008b308 */ /* 0x000f220000000800 */
[----:B-1----:R-:W-:Y:S01]  /*d110*/  @!P5 FMUL.FTZ R71, R71, R54 ;  /* 0x000000364747d220 */ /* 0x002fe20000410000 */
[----:B------:R-:W-:Y:S01]  /*d120*/  FSETP.GTU.FTZ.AND P5, PT, R45, 20, PT ;  /* 0x41a000002d00780b */ /* 0x000fe20003fbc000 */
[----:B0-----:R-:W-:Y:S01]  /*d130*/  @!P6 FMUL.FTZ R72, R72, R53 ;  /* 0x000000354848e220 */ /* 0x001fe20000410000 */
[----:B------:R-:W-:Y:S01]  /*d140*/  FSETP.GTU.FTZ.AND P6, PT, R46, 20, PT ;  /* 0x41a000002e00780b */ /* 0x000fe20003fdc000 */
[----:B--2---:R-:W-:Y:S01]  /*d150*/  @!P0 FMUL.FTZ R73, R73, R56 ;  /* 0x0000003849498220 */ /* 0x004fe20000410000 */
[----:B------:R-:W-:Y:S01]  /*d160*/  FSETP.GTU.FTZ.AND P0, PT, R47, 20, PT ;  /* 0x41a000002f00780b */ /* 0x000fe20003f1c000 */
[----:B---3--:R-:W-:Y:S01]  /*d170*/  @!P2 FMUL.FTZ R74, R74, R49 ;  /* 0x000000314a4aa220 */ /* 0x008fe20000410000 */
[----:B------:R-:W-:Y:S01]  /*d180*/  FSETP.GTU.FTZ.AND P2, PT, R48, 20, PT ;  /* 0x41a000003000780b */ /* 0x000fe20003f5c000 */
[----:B------:R-:W0:Y:S06]  /*d190*/  @!P4 MUFU.EX2 R9, R9 ;  /* 0x000000090009c308 */ /* 0x000e2c0000000800 */
[----:B------:R-:W-:-:S02]  /*d1a0*/  @!P5 FMUL.FTZ R45, R45, -1.4426950216293334961 ;  /* 0xbfb8aa3b2d2dd820 */ /* 0x000fc40000410000 */
[----:B------:R-:W-:Y:S02]  /*d1b0*/  @!P6 FMUL.FTZ R46, R46, -1.4426950216293334961 ;  /* 0xbfb8aa3b2e2ee820 */ /* 0x000fe40000410000 */
[----:B------:R-:W-:Y:S02]  /*d1c0*/  @!P0 FMUL.FTZ R47, R47, -1.4426950216293334961 ;  /* 0xbfb8aa3b2f2f8820 */ /* 0x000fe40000410000 */
[----:B------:R-:W-:Y:S02]  /*d1d0*/  @!P2 FMUL.FTZ R48, R48, -1.4426950216293334961 ;  /* 0xbfb8aa3b3030a820 */ /* 0x000fe40000410000 */
[----:B----4-:R-:W-:Y:S01]  /*d1e0*/  @!P3 FADD.FTZ R8, R8, 1 ;  /* 0x3f8000000808b421 */ /* 0x010fe20000010000 */
[----:B------:R-:W1:Y:S01]  /*d1f0*/  @!P5 MUFU.EX2 R45, R45 ;  /* 0x0000002d002dd308 */ /* 0x000e620000000800 */
[----:B0-----:R-:W-:-:S07]  /*d200*/  @!P4 FADD.FTZ R9, R9, 1 ;  /* 0x3f8000000909c421 */ /* 0x001fce0000010000 */
[----:B------:R-:W0:Y:S08]  /*d210*/  @!P6 MUFU.EX2 R46, R46 ;  /* 0x0000002e002ee308 */ /* 0x000e300000000800 */
[----:B------:R-:W2:Y:S08]  /*d220*/  @!P0 MUFU.EX2 R47, R47 ;  /* 0x0000002f002f8308 */ /* 0x000eb00000000800 */
[----:B------:R-:W3:Y:S08]  /*d230*/  @!P2 MUFU.EX2 R48, R48 ;  /* 0x000000300030a308 */ /* 0x000ef00000000800 */
[----:B------:R-:W4:Y:S08]  /*d240*/  @!P3 MUFU.RCP R8, R8 ;  /* 0x000000080008b308 */ /* 0x000f300000001000 */
[----:B------:R-:W5:Y:S01]  /*d250*/  @!P4 MUFU.RCP R9, R9 ;  /* 0x000000090009c308 */ /* 0x000f620000001000 */
[----:B-1----:R-:W-:-:S02]  /*d260*/  @!P5 FADD.FTZ R45, R45, 1 ;  /* 0x3f8000002d2dd421 */ /* 0x002fc40000010000 */
[----:B0-----:R-:W-:Y:S02]  /*d270*/  @!P6 FADD.FTZ R46, R46, 1 ;  /* 0x3f8000002e2ee421 */ /* 0x001fe40000010000 */
[----:B--2---:R-:W-:Y:S02]  /*d280*/  @!P0 FADD.FTZ R47, R47, 1 ;  /* 0x3f8000002f2f8421 */ /* 0x004fe40000010000 */
[----:B---3--:R-:W-:Y:S02]  /*d290*/  @!P2 FADD.FTZ R48, R48, 1 ;  /* 0x3f8000003030a421 */ /* 0x008fe40000010000 */
[----:B----4-:R-:W-:Y:S02]  /*d2a0*/  @!P3 FMUL.FTZ R75, R75, R8 ;  /* 0x000000084b4bb220 */ /* 0x010fe40000410000 */
[----:B------:R-:W0:Y:S01]  /*d2b0*/  LDS.U16 R8, [R39+0x14] ;  /* 0x0000140027087984 */ /* 0x000e220000000400 */
[----:B------:R1:W-:Y:S01]  /*d2c0*/  @!P5 MUFU.RCP R50, R45 ;  /* 0x0000002d0032d308 */ /* 0x0003e20000001000 */
[----:B-----5:R-:W-:-:S02]  /*d2d0*/  @!P4 FMUL.FTZ R76, R76, R9 ;  /* 0x000000094c4cc220 */ /* 0x020fc40000410000 */
[----:B------:R-:W2:Y:S05]  /*d2e0*/  LDS.U16 R9, [R39+0x16] ;  /* 0x0000160027097984 */ /* 0x000eaa0000000400 */
[----:B------:R3:W4:Y:S01]  /*d2f0*/  @!P6 MUFU.RCP R49, R46 ;  /* 0x0000002e0031e308 */ /* 0x0007220000001000 */
[----:B-1----:R-:W1:Y:S07]  /*d300*/  LDS.U16 R45, [R39+0x18] ;  /* 0x00001800272d7984 */ /* 0x002e6e0000000400 */
[----:B------:R5:W-:Y:S01]  /*d310*/  @!P0 MUFU.RCP R52, R47 ;  /* 0x0000002f00348308 */ /* 0x000be20000001000 */
[----:B---3--:R-:W3:Y:S07]  /*d320*/  LDS.U16 R46, [R39+0x1a] ;  /* 0x00001a00272e7984 */ /* 0x008eee0000000400 */
[----:B------:R4:W0:Y:S01]  /*d330*/  @!P2 MUFU.RCP R51, R48 ;  /* 0x000000300033a308 */ /* 0x0008220000001000 */
[----:B-----5:R-:W5:Y:S04]  /*d340*/  LDS.U16 R47, [R39+0x1c] ;  /* 0x00001c00272f7984 */ /* 0x020f680000000400 */
[----:B----4-:R-:W4:Y:S04]  /*d350*/  LDS.U16 R48, [R39+0x1e] ;  /* 0x00001e0027307984 */ /* 0x010f280000000400 */
[----:B------:R-:W-:Y:S01]  /*d360*/  BAR.SYNC.DEFER_BLOCKING 0x0 ;  /* 0x0000000000007b1d */ /* 0x000fe20000010000 */
[----:B------:R-:W-:Y:S01]  /*d370*/  @!P6 FMUL.FTZ R78, R78, R49 ;  /* 0x000000314e4ee220 */ /* 0x000fe20000410000 */
[----:B------:R-:W-:Y:S01]  /*d380*/  PRMT R49, R101, 0x7632, R49 ;  /* 0x0000763265317816 */ /* 0x000fe20000000031 */
[----:B------:R-:W-:Y:S01]  /*d390*/  @!P5 FMUL.FTZ R77, R77, R50 ;  /* 0x000000324d4dd220 */ /* 0x000fe20000410000 */
[----:B------:R-:W-:Y:S01]  /*d3a0*/  PRMT R50, R99, 0x7632, R50 ;  /* 0x0000763263327816 */ /* 0x000fe20000000032 */
[----:B0-----:R-:W-:Y:S01]  /*d3b0*/  @!P2 FMUL.FTZ R80, R80, R51 ;  /* 0x000000335050a220 */ /* 0x001fe20000410000 */
[----:B------:R-:W-:-:S02]  /*d3c0*/  PRMT R51, R97, 0x7632, R51 ;  /* 0x0000763261337816 */ /* 0x000fc40000000033 */
[----:B------:R-:W-:Y:S01]  /*d3d0*/  F2FP.PACK_AB R87, R87, R88 ;  /* 0x000000585757723e */ /* 0x000fe200000000ff */
[----:B------:R-:W-:Y:S01]  /*d3e0*/  @!P0 FMUL.FTZ R79, R79, R52 ;  /* 0x000000344f4f8220 */ /* 0x000fe20000410000 */
[----:B------:R-:W-:Y:S02]  /*d3f0*/  PRMT R52, R93, 0x7632, R52 ;  /* 0x000076325d347816 */ /* 0x000fe40000000034 */
[----:B------:R-:W-:Y:S01]  /*d400*/  MOV R56, UR37 ;  /* 0x0000002500387c02 */ /* 0x000fe20008000f00 */
[----:B------:R0:W-:Y:S04]  /*d410*/  STS.U16 [R39+0x2], R49 ;  /* 0x0000023127007388 */ /* 0x0001e80000000400 */
[----:B------:R1:W-:Y:S01]  /*d420*/  STS.U16 [R39+0x6], R50 ;  /* 0x0000063227007388 */ /* 0x0003e20000000400 */
[----:B0-----:R-:W-:-:S03]  /*d430*/  PRMT R49, R95, 0x7632, R49 ;  /* 0x000076325f317816 */ /* 0x001fc60000000031 */
[----:B------:R0:W-:Y:S01]  /*d440*/  STS.U16 [R39+0xa], R51 ;  /* 0x00000a3327007388 */ /* 0x0001e20000000400 */
[----:B-1----:R-:W-:-:S03]  /*d450*/  PRMT R50, R91, 0x7632, R50 ;  /* 0x000076325b327816 */ /* 0x002fc60000000032 */
[----:B------:R1:W-:Y:S01]  /*d460*/  STS.U16 [R39+0xe], R49 ;  /* 0x00000e3127007388 */ /* 0x0003e20000000400 */
[----:B------:R-:W-:Y:S01]  /*d470*/  HADD2.F32 R8, -RZ, R8.H0_H0 ;  /* 0x20000008ff087230 */ /* 0x000fe20000004100 */
[----:B0-----:R-:W-:Y:S02]  /*d480*/  PRMT R51, R87, 0x7632, R51 ;  /* 0x0000763257337816 */ /* 0x001fe40000000033 */
[----:B-1----:R-:W-:Y:S01]  /*d490*/  PRMT R49, R89, 0x7632, R49 ;  /* 0x0000763259317816 */ /* 0x002fe20000000031 */
        /* <DEDUP_REMOVED lines=32> */
[----:B------:R-:W-:Y:S01]  /*d6a0*/  FSETP.GTU.FTZ.AND P6, PT, R8, 20, PT ;  /* 0x41a000000800780b */ /* 0x000fe20003fdc000 */
[----:B--2---:R-:W-:-:S02]  /*d6b0*/  HADD2.F32 R9, -RZ, R9.H0_H0 ;  /* 0x20000009ff097230 */ /* 0x004fc40000004100 */
[----:B------:R-:W-:Y:S02]  /*d6c0*/  HADD2.F32 R45, -RZ, R45.H0_H0 ;  /* 0x2000002dff2d7230 */ /* 0x000fe40000004100 */
[----:B---3--:R-:W-:Y:S01]  /*d6d0*/  HADD2.F32 R46, -RZ, R46.H0_H0 ;  /* 0x2000002eff2e7230 */ /* 0x008fe20000004100 */
[----:B------:R-:W-:Y:S01]  /*d6e0*/  FADD.FTZ R9, R9, UR5 ;  /* 0x0000000509097e21 */ /* 0x000fe20008010000 */
[----:B-----5:R-:W-:Y:S01]  /*d6f0*/  HADD2.F32 R47, -RZ, R47.H0_H0 ;  /* 0x2000002fff2f7230 */ /* 0x020fe20000004100 */
[----:B------:R-:W-:-:S05]  /*d700*/  FADD.FTZ R45, R45, UR5 ;  /* 0x000000052d2d7e21 */ /* 0x000fca0008010000 */
[----:B------:R-:W-:Y:S01]  /*d710*/  @!P6 FMUL.FTZ R8, R8, -1.4426950216293334961 ;  /* 0xbfb8aa3b0808e820 */ /* 0x000fe20000410000 */
[----:B------:R-:W-:Y:S01]  /*d720*/  FSETP.GTU.FTZ.AND P5, PT, R9, 20, PT ;  /* 0x41a000000900780b */ /* 0x000fe20003fbc000 */
[----:B------:R-:W-:Y:S01]  /*d730*/  FADD.FTZ R46, R46, UR5 ;  /* 0x000000052e2e7e21 */ /* 0x000fe20008010000 */
[----:B------:R-:W-:Y:S01]  /*d740*/  FSETP.GTU.FTZ.AND P4, PT, R45, 20, PT ;  /* 0x41a000002d00780b */ /* 0x000fe20003f9c000 */
[----:B------:R-:W-:Y:S02]  /*d750*/  FADD.FTZ R47, R47, UR5 ;  /* 0x000000052f2f7e21 */ /* 0x000fe40008010000 */
[----:B------:R-:W1:Y:S01]  /*d760*/  @!P6 MUFU.EX2 R8, R8 ;  /* 0x000000080008e308 */ /* 0x000e620000000800 */
[----:B------:R-:W2:Y:S01]  /*d770*/  LDS R50, [0x420] ;  /* 0x00042000ff327984 */ /* 0x000ea20000000800 */
[----:B------:R-:W-:Y:S02]  /*d780*/  FSETP.GTU.FTZ.AND P0, PT, R46, 20, PT ;  /* 0x41a000002e00780b */ /* 0x000fe40003f1c000 */
[----:B------:R-:W-:-:S04]  /*d790*/  FSETP.GTU.FTZ.AND P2, PT, R47, 20, PT ;  /* 0x41a000002f00780b */ /* 0x000fc80003f5c000 */
[----:B------:R-:W-:Y:S01]  /*d7a0*/  @!P5 FMUL.FTZ R9, R9, -1.4426950216293334961 ;  /* 0xbfb8aa3b0909d820 */ /* 0x000fe20000410000 */
[----:B----4-:R-:W-:Y:S01]  /*d7b0*/  HADD2.F32 R48, -RZ, R48.H0_H0 ;  /* 0x20000030ff307230 */ /* 0x010fe20000004100 */
[----:B------:R-:W-:-:S04]  /*d7c0*/  @!P4 FMUL.FTZ R45, R45, -1.4426950216293334961 ;  /* 0xbfb8aa3b2d2dc820 */ /* 0x000fc80000410000 */
[----:B------:R-:W3:Y:S01]  /*d7d0*/  @!P5 MUFU.EX2 R9, R9 ;  /* 0x000000090009d308 */ /* 0x000ee20000000800 */
[----:B-1----:R-:W-:Y:S02]  /*d7e0*/  @!P6 FADD.FTZ R8, R8, 1 ;  /* 0x3f8000000808e421 */ /* 0x002fe40000010000 */
[----:B------:R-:W-:Y:S02]  /*d7f0*/  @!P0 FMUL.FTZ R46, R46, -1.4426950216293334961 ;  /* 0xbfb8aa3b2e2e8820 */ /* 0x000fe40000410000 */
[----:B------:R-:W-:Y:S02]  /*d800*/  @!P2 FMUL.FTZ R47, R47, -1.4426950216293334961 ;  /* 0xbfb8aa3b2f2fa820 */ /* 0x000fe40000410000 */
[----:B------:R-:W-:Y:S01]  /*d810*/  FADD.FTZ R48, R48, UR5 ;  /* 0x0000000530307e21 */ /* 0x000fe20008010000 */
[----:B------:R-:W1:Y:S04]  /*d820*/  @!P4 MUFU.EX2 R45, R45 ;  /* 0x0000002d002dc308 */ /* 0x000e680000000800 */
[----:B------:R-:W-:-:S04]  /*d830*/  FSETP.GTU.FTZ.AND P3, PT, R48, 20, PT ;  /* 0x41a000003000780b */ /* 0x000fc80003f7c000 */
[----:B------:R-:W4:Y:S08]  /*d840*/  @!P0 MUFU.EX2 R46, R46 ;  /* 0x0000002e002e8308 */ /* 0x000f300000000800 */
[----:B------:R-:W5:Y:S08]  /*d850*/  @!P2 MUFU.EX2 R47, R47 ;  /* 0x0000002f002fa308 */ /* 0x000f700000000800 */
[----:B------:R-:W0:Y:S01]  /*d860*/  @!P6 MUFU.RCP R8, R8 ;  /* 0x000000080008e308 */ /* 0x000e220000001000 */
[----:B---3--:R-:W-:-:S02]  /*d870*/  @!P5 FADD.FTZ R9, R9, 1 ;  /* 0x3f8000000909d421 */ /* 0x008fc40000010000 */
[----:B-1----:R-:W-:Y:S02]  /*d880*/  @!P4 FADD.FTZ R45, R45, 1 ;  /* 0x3f8000002d2dc421 */ /* 0x002fe40000010000 */
[----:B------:R-:W-:Y:S02]  /*d890*/  @!P3 FMUL.FTZ R48, R48, -1.4426950216293334961 ;  /* 0xbfb8aa3b3030b820 */ /* 0x000fe40000410000 */
[----:B----4-:R-:W-:Y:S01]  /*d8a0*/  @!P0 FADD.FTZ R46, R46, 1 ;  /* 0x3f8000002e2e8421 */ /* 0x010fe20000010000 */
[----:B------:R-:W1:Y:S01]  /*d8b0*/  @!P5 MUFU.RCP R9, R9 ;  /* 0x000000090009d308 */ /* 0x000e620000001000 */
[----:B-----5:R-:W-:Y:S01]  /*d8c0*/  @!P2 FADD.FTZ R47, R47, 1 ;  /* 0x3f8000002f2fa421 */ /* 0x020fe20000010000 */
[----:B------:R-:W-:-:S06]  /*d8d0*/  UIMAD UR7, UR43, UR8, URZ ;  /* 0x000000082b0772a4 */ /* 0x000fcc000f8e023f */
[----:B0-----:R-:W0:Y:S01]  /*d8e0*/  @!P4 MUFU.RCP R52, R45 ;  /* 0x0000002d0034c308 */ /* 0x001e220000001000 */
[----:B------:R-:W-:Y:S01]  /*d8f0*/  @!P6 FMUL.FTZ R81, R81, R8 ;  /* 0x000000085151e220 */ /* 0x000fe20000410000 */
[----:B--2---:R-:W-:Y:S01]  /*d900*/  ISETP.GE.AND P6, PT, R19, R50, PT ;  /* 0x000000321300720c */ /* 0x004fe20003fc6270 */
        /* <DEDUP_REMOVED lines=27> */
.L_x_8284:
[----:B---34-:R-:W-:Y:S05]  /*dac0*/  BSYNC B0 ;  /* 0x0000000000007941 */ /* 0x018fea0003800000 */
.L_x_8283:
[----:B------:R-:W-:Y:S01]  /*dad0*/  ULDC.64 UR20, c[0x0][0x2e0] ;  /* 0x0000b80000147ab9 */ /* 0x000fe20000000a00 */
[----:B--2---:R-:W-:Y:S01]  /*dae0*/  @!P3 FADD.FTZ R48, R48, 1 ;  /* 0x3f8000003030b421 */ /* 0x004fe20000010000 */
[----:B------:R-:W-:Y:S01]  /*daf0*/  UMOV UR17, UR7 ;  /* 0x0000000700117c82 */ /* 0x000fe20008000000 */
[----:B------:R-:W-:Y:S01]  /*db00*/  LEA R8, P4, R19, c[0x0][0x330], 0x1 ;  /* 0x0000cc0013087a11 */ /* 0x000fe200078808ff */
[----:B------:R-:W-:Y:S01]  /*db10*/  UIMAD.WIDE.U32 UR16, UR26, UR20, UR16 ;  /* 0x000000141a1072a5 */ /* 0x000fe2000f8e0010 */
[----:B------:R-:W1:Y:S01]  /*db20*/  @!P3 MUFU.RCP R45, R48 ;  /* 0x00000030002db308 */ /* 0x000e620000001000 */
[----:B------:R-:W-:Y:S01]  /*db30*/  UIMAD UR7, UR27, UR20, URZ ;  /* 0x000000141b0772a4 */ /* 0x000fe2000f8e023f */
[----:B------:R-:W-:Y:S01]  /*db40*/  @!P0 FMUL.FTZ R84, R84, R97 ;  /* 0x0000006154548220 */ /* 0x000fe20000410000 */
[----:B------:R-:W-:Y:S01]  /*db50*/  UIADD3 UR18, UP0, UR38, UR16, URZ ;  /* 0x0000001026127290 */ /* 0x000fe2000ff1e03f */
[----:B------:R-:W-:Y:S01]  /*db60*/  @!P2 FMUL.FTZ R85, R85, R54 ;  /* 0x000000365555a220 */ /* 0x000fe20000410000 */
[----:B------:R-:W-:Y:S01]  /*db70*/  UIMAD UR7, UR26, UR21, UR7 ;  /* 0x000000151a0772a4 */ /* 0x000fe2000f8e0207 */
[-C--:B------:R-:W-:Y:S01]  /*db80*/  ISETP.GE.AND P6, PT, R43, R50.reuse, PT ;  /* 0x000000322b00720c */ /* 0x080fe20003fc6270 */
[----:B------:R-:W-:Y:S01]  /*db90*/  BSSY B0, `(.L_x_8285) ;  /* 0x000007c000007945 */ /* 0x000fe20003800000 */
[-C--:B------:R-:W-:Y:S01]  /*dba0*/  ISETP.GE.AND P0, PT, R42, R50.reuse, PT ;  /* 0x000000322a00720c */ /* 0x080fe20003f06270 */
[----:B------:R-:W-:Y:S01]  /*dbb0*/  UIADD3.X UR16, UR39, UR7, UR17, UP0, !UPT ;  /* 0x0000000727107290 */ /* 0x000fe200087fe411 */
[----:B0-----:R-:W-:Y:S01]  /*dbc0*/  MOV R46, UR18 ;  /* 0x00000012002e7c02 */ /* 0x001fe20008000f00 */
[----:B------:R-:W-:Y:S01]  /*dbd0*/  UIADD3 UR7, UR9, UR19, URZ ;  /* 0x0000001309077290 */ /* 0x000fe2000fffe03f */
[----:B------:R-:W-:-:S02]  /*dbe0*/  ISETP.GE.AND P2, PT, R41, R50, PT ;  /* 0x000000322900720c */ /* 0x000fc40003f46270 */
[----:B------:R-:W-:Y:S02]  /*dbf0*/  LEA.HI.X R9, R19, c[0x0][0x334], R20, 0x1, P4 ;  /* 0x0000cd0013097a11 */ /* 0x000fe400020f0c14 */
[----:B------:R-:W-:Y:S01]  /*dc00*/  LEA R8, P4, R46, R8, 0x1 ;  /* 0x000000082e087211 */ /* 0x000fe200078808ff */
[----:B-1----:R-:W-:Y:S01]  /*dc10*/  @!P3 FMUL.FTZ R86, R86, R45 ;  /* 0x0000002d5656b220 */ /* 0x002fe20000410000 */
[----:B------:R-:W-:Y:S01]  /*dc20*/  MOV R47, UR16 ;  /* 0x00000010002f7c02 */ /* 0x000fe20008000f00 */
[----:B------:R-:W-:Y:S01]  /*dc30*/  FADD.FTZ R45, R71, R16 ;  /* 0x00000010472d7221 */ /* 0x000fe20000010000 */
[-C--:B------:R-:W-:Y:S02]  /*dc40*/  ISETP.GE.AND P3, PT, R40, R50.reuse, PT ;  /* 0x000000322800720c */ /* 0x080fe40003f66270 */
[----:B------:R-:W-:Y:S01]  /*dc50*/  LEA.HI.X R9, R46, R9, R47, 0x1, P4 ;  /* 0x000000092e097211 */ /* 0x000fe200020f0c2f */
[----:B------:R-:W-:Y:S01]  /*dc60*/  FADD.FTZ R16, R45, R72 ;  /* 0x000000482d107221 */ /* 0x000fe20000010000 */
[----:B------:R-:W-:-:S02]  /*dc70*/  ISETP.GE.AND P4, PT, R15, R50, PT ;  /* 0x000000320f00720c */ /* 0x000fc40003f86270 */
        /* <DEDUP_REMOVED lines=48> */
[----:B------:R1:W-:Y:S02]  /*df80*/  STS.U16 [R39+0x8], R48 ;  /* 0x0000083027007388 */ /* 0x0003e40000000400 */
[----:B------:R-:W-:Y:S02]  /*df90*/  FADD.FTZ R80, R79, R80 ;  /* 0x000000504f507221 */ /* 0x000fe40000010000 */
[----:B------:R2:W-:Y:S01]  /*dfa0*/  STS.U16 [R39+0xc], R50 ;  /* 0x00000c3227007388 */ /* 0x0005e20000000400 */
[----:B0-----:R-:W-:Y:S01]  /*dfb0*/  PRMT R46, R8, 0x7632, R46 ;  /* 0x00007632082e7816 */ /* 0x001fe2000000002e */
[----:B------:R-:W-:Y:S01]  /*dfc0*/  FADD.FTZ R81, R80, R81 ;  /* 0x0000005150517221 */ /* 0x000fe20000010000 */
[----:B------:R-:W-:Y:S01]  /*dfd0*/  F2FP.PACK_AB R8, R84, R83 ;  /* 0x000000535408723e */ /* 0x000fe200000000ff */
[----:B------:R-:W-:Y:S01]  /*dfe0*/  STS.U16 [R39], R71 ;  /* 0x0000004727007388 */ /* 0x000fe20000000400 */
[----:B-1----:R-:W-:Y:S01]  /*dff0*/  PRMT R48, R45, 0x7632, R48 ;  /* 0x000076322d307816 */ /* 0x002fe20000000030 */
[----:B------:R-:W-:Y:S01]  /*e000*/  FADD.FTZ R82, R81, R82 ;  /* 0x0000005251527221 */ /* 0x000fe20000010000 */
[----:B------:R-:W-:Y:S01]  /*e010*/  PRMT R53, R8, 0x7632, R53 ;  /* 0x0000763208357816 */ /* 0x000fe20000000035 */
[----:B------:R-:W-:Y:S01]  /*e020*/  STS.U16 [R39+0x4], R73 ;  /* 0x0000044927007388 */ /* 0x000fe20000000400 */
[----:B--2---:R-:W-:Y:S01]  /*e030*/  PRMT R50, R9, 0x7632, R50 ;  /* 0x0000763209327816 */ /* 0x004fe20000000032 */
        /* <DEDUP_REMOVED lines=49> */
.L_x_8286:
[----:B------:R-:W-:Y:S05]  /*e350*/  BSYNC B0 ;  /* 0x0000000000007941 */ /* 0x000fea0003800000 */
.L_x_8285:
        /* <DEDUP_REMOVED lines=15> */
[----:B0-----:R-:W-:Y:S01]  /*e450*/  MOV R8, UR38 ;  /* 0x0000002600087c02 */ /* 0x001fe20008000f00 */
[----:B------:R-:W-:Y:S01]  /*e460*/  UISETP.GT.AND UP0, UPT, UR36, 0x1, UPT ;  /* 0x000000012400788c */ /* 0x000fe2000bf04270 */
[----:B------:R-:W-:Y:S01]  /*e470*/  ISETP.GE.AND P6, PT, R41, R22, PT ;  /* 0x000000162900720c */ /* 0x000fe20003fc6270 */
[----:B------:R-:W-:Y:S01]  /*e480*/  UIADD3 UR28, UP2, UR28, -0x400, URZ ;  /* 0xfffffc001c1c7890 */ /* 0x000fe2000ff5e03f */
[C---:B------:R-:W-:Y:S01]  /*e490*/  LEA R2, P0, R8.reuse, R2, 0x1 ;  /* 0x0000000208027211 */ /* 0x040fe200078008ff */
[----:B------:R-:W-:Y:S01]  /*e4a0*/  UIADD3 UR34, UP3, UR34, -0x400, URZ ;  /* 0xfffffc0022227890 */ /* 0x000fe2000ff7e03f */
[----:B------:R-:W-:Y:S01]  /*e4b0*/  MOV R9, UR8 ;  /* 0x0000000800097c02 */ /* 0x000fe20008000f00 */
        /* <DEDUP_REMOVED lines=34> */
.L_x_8229:
        /* <DEDUP_REMOVED lines=8> */
[----:B---3--:R-:W-:-:S03]  /*e760*/  @P1 FADD R3, R3, R0 ;  /* 0x0000000003031221 */ /* 0x008fc60000000000 */
[----:B------:R-:W3:Y:S01]  /*e770*/  S2R R0, SR_TID.X ;  /* 0x0000000000007919 */ /* 0x000ee20000002100 */
[----:B----4-:R-:W-:-:S03]  /*e780*/  ISETP.NE.AND P2, PT, R6, RZ, PT ;  /* 0x000000ff0600720c */ /* 0x010fc60003f45270 */
[----:B0-----:R-:W0:Y:S02]  /*e790*/  SHFL.DOWN P1, R2, R3, 0x2, 0x1f ;  /* 0x08401f0003027f89 */ /* 0x001e240000020000 */
        /* <DEDUP_REMOVED lines=14> */
.L_x_8289:
[----:B0-----:R-:W-:Y:S05]  /*e880*/  BSYNC B0 ;  /* 0x0000000000007941 */ /* 0x001fea0003800000 */
.L_x_8288:
        /* <DEDUP_REMOVED lines=25> */
.L_x_8291:
[----:B------:R-:W3:Y:S02]  /*ea20*/  S2R R13, SR_TID.X ;  /* 0x00000000000d7919 */ /* 0x000ee40000002100 */
.L_x_8292:
[----:B0-----:R-:W-:Y:S05]  /*ea30*/  BSYNC B0 ;  /* 0x0000000000007941 */ /* 0x001fea0003800000 */
.L_x_8290:
        /* <DEDUP_REMOVED lines=28> */
.L_x_8294:
        /* <DEDUP_REMOVED lines=74> */
.L_x_8293:
[----:B------:R-:W-:Y:S05]  /*f0a0*/  EXIT ;  /* 0x000000000000794d */ /* 0x000fea0003800000 */
.L_x_8295:
        /* <DEDUP_REMOVED lines=13> */
.L_x_14691:


//--------------------- .text._Z25selective_scan_bwd_kernelI32Selective_Scan_bwd_kernel_traitsILi32ELi16ELb0ELb0ELb1ELb0ELb0EN3c104HalfENS1_7complexIfEEEEv12SSMParamsBwd --------------------------
	.section	.text._Z25selective_scan_bwd_kernelI32Selective_Scan_bwd_kernel_traitsILi32ELi16ELb0ELb0ELb1ELb0ELb0EN3c104HalfENS1_7complexIfEEEEv12SSMParamsBwd,"ax",@progbits
	.sectioninfo	@"SHI_REGISTERS=255"
	.align	128
        .global         _Z25selective_scan_bwd_kernelI32Selective_Scan_bwd_kernel_traitsILi32ELi16ELb0ELb0ELb1ELb0ELb0EN3c104HalfENS1_7complexIfEEEEv12SSMParamsBwd
        .type           _Z25selective_scan_bwd_kernelI32Selective_Scan_bwd_kernel_traitsILi32ELi16ELb0ELb0ELb1ELb0ELb0EN3c104HalfENS1_7complexIfEEEEv12SSMParamsBwd,@function
        .size           _Z25selective_scan_bwd_kernelI32Selective_Scan_bwd_kernel_traitsILi32ELi16ELb0ELb0ELb1ELb0ELb0EN3c104HalfENS1_7complexIfEEEEv12SSMParamsBwd,(.L_x_14692 - _Z25selective_scan_bwd_kernelI32Selective_Scan_bwd_kernel_traitsILi32ELi16ELb0ELb0ELb1ELb0ELb0EN3c104HalfENS1_7complexIfEEEEv12SSMParamsBwd)
        .other          _Z25selective_scan_bwd_kernelI32Selective_Scan_bwd_kernel_traitsILi32ELi16ELb0ELb0ELb1ELb0ELb0EN3c104HalfENS1_7complexIfEEEEv12SSMParamsBwd,@"STO_CUDA_ENTRY STV_DEFAULT"
_Z25selective_scan_bwd_kernelI32Selective_Scan_bwd_kernel_traitsILi32ELi16ELb0ELb0ELb1ELb0ELb0EN3c104HalfENS1_7complexIfEEEEv12SSMParamsBwd:
.text._Z25selective_scan_bwd_kernelI32Selective_Scan_bwd_kernel_traitsILi32ELi16ELb0ELb0ELb1ELb0ELb0EN3c104HalfENS1_7complexIfEEEEv12SSMParamsBwd:
        /* <DEDUP_REMOVED lines=69> */
[----:B------:R-:W-:Y:S02]  /*0450*/  UMOV UR32, URZ ;  /* 0x0000003f00207c82 */ /* 0x000fe40008000000 */
[----:B------:R-:W-:-:S02]  /*0460*/  UIMAD UR26, UR10, UR25, UR22 ;  /* 0x000000190a1a72a4 */ /* 0x000fc4000f8e0216 */
[----:B------:R-:W-:Y:S02]  /*0470*/  @UP1 ULEA UR32, UP3, UR10, UR30, 0x2 ;  /* 0x0000001e0a201291 */ /* 0x000fe4000f86103f */
[----:B------:R-:W-:Y:S01]  /*0480*/  UMOV UR33, URZ ;  /* 0x0000003f00217c82 */ /* 0x000fe20008000000 */
[----:B0-----:R-:W0:Y:S01]  /*0490*/  R2UR UR5, R2 ;  /* 0x00000000020573c2 */ /* 0x001e2200000e0000 */
[----:B------:R-:W-:Y:S02]  /*04a0*/  @UP1 ULEA.HI.X UR33, UR10, UR31, UR11, 0x2, UP3 ;  /* 0x0000001f0a211291 */ /* 0x000fe400098f140b */
[----:B------:R-:W-:Y:S02]  /*04b0*/  UMOV UR34, URZ ;  /* 0x0000003f00227c82 */ /* 0x000fe40008000000 */
[----:B------:R-:W-:Y:S02]  /*04c0*/  @UP2 ULEA UR34, UP1, UR10, UR36, 0x2 ;  /* 0x000000240a222291 */ /* 0x000fe4000f82103f */
[----:B------:R-:W-:-:S02]  /*04d0*/  UMOV UR35, URZ ;  /* 0x0000003f00237c82 */ /* 0x000fc40008000000 */
[----:B------:R-:W-:Y:S02]  /*04e0*/  @UP2 ULEA.HI.X UR35, UR10, UR37, UR11, 0x2, UP1 ;  /* 0x000000250a232291 */ /* 0x000fe400088f140b */
[----:B------:R-:W-:Y:S02]  /*04f0*/  ULDC UR25, c[0x0][0x174] ;  /* 0x00005d0000197ab9 */ /* 0x000fe40000000800 */
[----:B------:R-:W-:Y:S02]  /*0500*/  ULDC.64 UR36, c[0x0][0x280] ;  /* 0x0000a00000247ab9 */ /* 0x000fe40000000a00 */
[----:B------:R-:W-:Y:S02]  /*0510*/  UIMAD.WIDE.U32 UR14, UR10, UR24, UR14 ;  /* 0x000000180a0e72a5 */ /* 0x000fe4000f8e000e */
[----:B------:R-:W-:Y:S02]  /*0520*/  ULDC UR31, c[0x0][0x178] ;  /* 0x00005e00001f7ab9 */ /* 0x000fe40000000800 */
[----:B------:R-:W-:-:S02]  /*0530*/  UIADD3 UR7, UR7, UR19, URZ ;  /* 0x0000001307077290 */ /* 0x000fc4000fffe03f */
        /* <DEDUP_REMOVED lines=69> */
[----:B------:R3:W-:Y:S01]  /*0990*/  STL [R1+0xc], RZ ;  /* 0x00000cff01007387 */ /* 0x0007e20000100800 */
[----:B------:R-:W-:Y:S02]  /*09a0*/  UMOV UR19, UR8 ;  /* 0x0000000800137c82 */ /* 0x000fe40008000000 */
[----:B------:R-:W-:Y:S01]  /*09b0*/  UMOV UR6, URZ ;  /* 0x0000003f00067c82 */ /* 0x000fe20008000000 */
[----:B------:R-:W4:Y:S04]  /*09c0*/  S2R R0, SR_TID.X ;  /* 0x0000000000007919 */ /* 0x000f280000002100 */
[----:B------:R-:W1:Y:S04]  /*09d0*/  S2R R2, SR_LANEID ;  /* 0x0000000000027919 */ /* 0x000e680000000000 */
[----:B------:R3:W-:Y:S02]  /*09e0*/  STL [R1+0x10], RZ ;  /* 0x000010ff01007387 */ /* 0x0007e40000100800 */
.L_x_8381:
[----:B------:R-:W-:Y:S01]  /*09f0*/  ULDC UR24, c[0x0][0x174] ;  /* 0x00005d0000187ab9 */ /* 0x000fe20000000800 */
[----:B-1--4-:R-:W-:Y:S01]  /*0a00*/  SHF.L.U32 R3, R0, 0x4, RZ ;  /* 0x0000000400037819 */ /* 0x012fe200000006ff */
[----:B------:R-:W-:Y:S01]  /*0a10*/  UIADD3 UR24, -UR6, UR24, URZ ;  /* 0x0000001806187290 */ /* 0x000fe2000fffe13f */
[----:B------:R-:W-:Y:S01]  /*0a20*/  BAR.SYNC.DEFER_BLOCKING 0x0 ;  /* 0x0000000000007b1d */ /* 0x000fe20000010000 */
[----:B------:R-:W-:-:S02]  /*0a30*/  MOV R4, UR16 ;  /* 0x0000001000047c02 */ /* 0x000fc40008000f00 */
[----:B------:R-:W-:Y:S01]  /*0a40*/  ULEA UR25, UR24, 0xfffffe00, 0x9 ;  /* 0xfffffe0018197891 */ /* 0x000fe2000f8e483f */
[----:B------:R-:W-:Y:S02]  /*0a50*/  LOP3.LUT R3, R3, 0xfffffe00, RZ, 0xc0, !PT ;  /* 0xfffffe0003037812 */ /* 0x000fe400078ec0ff */
[----:B------:R-:W-:Y:S01]  /*0a60*/  ULDC UR26, c[0x0][0x168] ;  /* 0x00005a00001a7ab9 */ /* 0x000fe20000000800 */
[----:B------:R-:W-:Y:S01]  /*0a70*/  MOV R5, UR17 ;  /* 0x0000001100057c02 */ /* 0x000fe20008000f00 */
[----:B------:R-:W-:Y:S01]  /*0a80*/  UIADD3 UR26, -UR25, UR26, URZ ;  /* 0x0000001a191a7290 */ /* 0x000fe2000fffe13f */
[----:B------:R-:W-:Y:S02]  /*0a90*/  LOP3.LUT R72, R3, 0x1f, R0, 0xf8, !PT ;  /* 0x0000001f03487812 */ /* 0x000fe400078ef800 */
[----:B------:R-:W-:Y:S02]  /*0aa0*/  PRMT R6, RZ, 0x7610, R6 ;  /* 0x00007610ff067816 */ /* 0x000fe40000000006 */
[C---:B------:R-:W-:Y:S01]  /*0ab0*/  LOP3.LUT R56, R72.reuse, 0x20, RZ, 0xfc, !PT ;  /* 0x0000002048387812 */ /* 0x040fe200078efcff */
[C---:B------:R-:W-:Y:S01]  /*0ac0*/  IMAD.WIDE R4, R72.reuse, 0x2, R4 ;  /* 0x0000000248047825 */ /* 0x040fe200078e0204 */
[----:B------:R-:W-:-:S02]  /*0ad0*/  ISETP.GE.AND P0, PT, R72, UR26, PT ;  /* 0x0000001a48007c0c */ /* 0x000fc4000bf06270 */
[C---:B------:R-:W-:Y:S02]  /*0ae0*/  LOP3.LUT R57, R72.reuse, 0x40, RZ, 0xfc, !PT ;  /* 0x0000004048397812 */ /* 0x040fe400078efcff */
[C---:B------:R-:W-:Y:S02]  /*0af0*/  LOP3.LUT R58, R72.reuse, 0x60, RZ, 0xfc, !PT ;  /* 0x00000060483a7812 */ /* 0x040fe400078efcff */
[C---:B------:R-:W-:Y:S02]  /*0b00*/  LOP3.LUT R34, R72.reuse, 0x80, RZ, 0xfc, !PT ;  /* 0x0000008048227812 */ /* 0x040fe400078efcff */
[----:B------:R-:W-:-:S05]  /*0b10*/  LOP3.LUT R35, R72, 0xa0, RZ, 0xfc, !PT ;  /* 0x000000a048237812 */ /* 0x000fca00078efcff */
[----:B------:R1:W4:Y:S01]  /*0b20*/  @!P0 LDG.E.U16 R6, [R4.64] ;  /* 0x0000001c04068981 */ /* 0x000322000c1e1500 */
[----:B------:R-:W-:Y:S02]  /*0b30*/  ISETP.GE.AND P0, PT, R56, UR26, PT ;  /* 0x0000001a38007c0c */ /* 0x000fe4000bf06270 */
[----:B------:R-:W-:Y:S02]  /*0b40*/  ISETP.GE.AND P1, PT, R57, UR26, PT ;  /* 0x0000001a39007c0c */ /* 0x000fe4000bf26270 */
[----:B------:R-:W-:Y:S02]  /*0b50*/  ISETP.GE.AND P2, PT, R58, UR26, PT ;  /* 0x0000001a3a007c0c */ /* 0x000fe4000bf46270 */
[----:B------:R-:W-:Y:S02]  /*0b60*/  ISETP.GE.AND P3, PT, R34, UR26, PT ;  /* 0x0000001a22007c0c */ /* 0x000fe4000bf66270 */
[----:B------:R-:W-:Y:S02]  /*0b70*/  PRMT R9, RZ, 0x7610, R9 ;  /* 0x00007610ff097816 */ /* 0x000fe40000000009 */
[----:B------:R-:W-:-:S02]  /*0b80*/  ISETP.GE.AND P4, PT, R35, UR26, PT ;  /* 0x0000001a23007c0c */ /* 0x000fc4000bf86270 */
[----:B------:R-:W-:Y:S02]  /*0b90*/  LOP3.LUT R59, R72, 0xc0, RZ, 0xfc, !PT ;  /* 0x000000c0483b7812 */ /* 0x000fe400078efcff */
[----:B------:R-:W-:Y:S01]  /*0ba0*/  PRMT R10, RZ, 0x7610, R10 ;  /* 0x00007610ff0a7816 */ /* 0x000fe2000000000a */
[----:B------:R1:W5:Y:S01]  /*0bb0*/  @!P0 LDG.E.U16 R9, [R4.64+0x40] ;  /* 0x0000401c04098981 */ /* 0x000362000c1e1500 */
[----:B------:R-:W-:Y:S02]  /*0bc0*/  PRMT R11, RZ, 0x7610, R11 ;  /* 0x00007610ff0b7816 */ /* 0x000fe4000000000b */
[----:B------:R-:W-:Y:S02]  /*0bd0*/  PRMT R12, RZ, 0x7610, R12 ;  /* 0x00007610ff0c7816 */ /* 0x000fe4000000000c */
[----:B------:R-:W-:Y:S01]  /*0be0*/  ISETP.GE.AND P0, PT, R59, UR26, PT ;  /* 0x0000001a3b007c0c */ /* 0x000fe2000bf06270 */
[----:B---3--:R1:W3:Y:S01]  /*0bf0*/  @!P1 LDG.E.U16 R10, [R4.64+0x80] ;  /* 0x0000801c040a9981 */ /* 0x0082e2000c1e1500 */
[----:B------:R-:W-:-:S02]  /*0c00*/  PRMT R13, RZ, 0x7610, R13 ;  /* 0x00007610ff0d7816 */ /* 0x000fc4000000000d */
[C---:B------:R-:W-:Y:S01]  /*0c10*/  LOP3.LUT R60, R72.reuse, 0xe0, RZ, 0xfc, !PT ;  /* 0x000000e0483c7812 */ /* 0x040fe200078efcff */
[----:B--2---:R1:W2:Y:S01]  /*0c20*/  @!P2 LDG.E.U16 R11, [R4.64+0xc0] ;  /* 0x0000c01c040ba981 */ /* 0x0042a2000c1e1500 */
        /* <DEDUP_REMOVED lines=10> */
[----:B------:R-:W-:Y:S02]  /*0cd0*/  LOP3.LUT R62, R72, 0x160, RZ, 0xfc, !PT ;  /* 0x00000160483e7812 */ /* 0x000fe400078efcff */
[----:B------:R-:W-:Y:S01]  /*0ce0*/  PRMT R15, RZ, 0x7610, R15 ;  /* 0x00007610ff0f7816 */ /* 0x000fe2000000000f */
[----:B------:R1:W2:Y:S01]  /*0cf0*/  @!P0 LDG.E.U16 R14, [R4.64+0x180] ;  /* 0x0001801c040e8981 */ /* 0x0002a2000c1e1500 */
[----:B------:R-:W-:-:S02]  /*0d00*/  PRMT R16, RZ, 0x7610, R16 ;  /* 0x00007610ff107816 */ /* 0x000fc40000000010 */
[----:B------:R-:W-:Y:S02]  /*0d10*/  PRMT R17, RZ, 0x7610, R17 ;  /* 0x00007610ff117816 */ /* 0x000fe40000000011 */
[----:B------:R-:W-:Y:S01]  /*0d20*/  ISETP.GE.AND P0, PT, R62, UR26, PT ;  /* 0x0000001a3e007c0c */ /* 0x000fe2000bf06270 */
[----:B------:R1:W2:Y:S01]  /*0d30*/  @!P1 LDG.E.U16 R15, [R4.64+0x1c0] ;  /* 0x0001c01c040f9981 */ /* 0x0002a2000c1e1500 */
[----:B------:R-:W-:Y:S02]  /*0d40*/  PRMT R18, RZ, 0x7610, R18 ;  /* 0x00007610ff127816 */ /* 0x000fe40000000012 */
[C---:B------:R-:W-:Y:S01]  /*0d50*/  LOP3.LUT R63, R72.reuse, 0x180, RZ, 0xfc, !PT ;  /* 0x00000180483f7812 */ /* 0x040fe200078efcff */
[----:B------:R1:W2:Y:S01]  /*0d60*/  @!P2 LDG.E.U16 R16, [R4.64+0x200] ;  /* 0x0002001c0410a981 */ /* 0x0002a2000c1e1500 */
[C---:B------:R-:W-:Y:S02]  /*0d70*/  LOP3.LUT R68, R72.reuse, 0x1a0, RZ, 0xfc, !PT ;  /* 0x000001a048447812 */ /* 0x040fe400078efcff */
[C---:B------:R-:W-:Y:S01]  /*0d80*/  LOP3.LUT R38, R72.reuse, 0x1c0, RZ, 0xfc, !PT ;  /* 0x000001c048267812 */ /* 0x040fe200078efcff */
[----:B------:R1:W2:Y:S01]  /*0d90*/  @!P3 LDG.E.U16 R17, [R4.64+0x240] ;  /* 0x0002401c0411b981 */ /* 0x0002a2000c1e1500 */
[----:B------:R-:W-:-:S02]  /*0da0*/  LOP3.LUT R39, R72, 0x1e0, RZ, 0xfc, !PT ;  /* 0x000001e048277812 */ /* 0x000fc400078efcff */
[----:B------:R-:W-:Y:S01]  /*0db0*/  ISETP.GE.AND P1, PT, R63, UR26, PT ;  /* 0x0000001a3f007c0c */ /* 0x000fe2000bf26270 */
[----:B------:R1:W2:Y:S01]  /*0dc0*/  @!P4 LDG.E.U16 R18, [R4.64+0x280] ;  /* 0x0002801c0412c981 */ /* 0x0002a2000c1e1500 */
[----:B------:R-:W-:Y:S02]  /*0dd0*/  ISETP.GE.AND P2, PT, R68, UR26, PT ;  /* 0x0000001a44007c0c */ /* 0x000fe4000bf46270 */
[----:B------:R-:W-:Y:S02]  /*0de0*/  ISETP.GE.AND P3, PT, R38, UR26, PT ;  /* 0x0000001a26007c0c */ /* 0x000fe4000bf66270 */
[----:B------:R-:W-:Y:S02]  /*0df0*/  PRMT R19, RZ, 0x7610, R19 ;  /* 0x00007610ff137816 */ /* 0x000fe40000000013 */
[----:B------:R-:W-:Y:S02]  /*0e00*/  ISETP.GE.AND P4, PT, R39, UR26, PT ;  /* 0x0000001a27007c0c */ /* 0x000fe4000bf86270 */
[----:B------:R-:W-:-:S02]  /*0e10*/  PRMT R22, RZ, 0x7610, R22 ;  /* 0x00007610ff167816 */ /* 0x000fc40000000016 */
[----:B------:R-:W-:Y:S01]  /*0e20*/  PRMT R23, RZ, 0x7610, R23 ;  /* 0x00007610ff177816 */ /* 0x000fe20000000017 */
[----:B------:R1:W2:Y:S01]  /*0e30*/  @!P0 LDG.E.U16 R19, [R4.64+0x2c0] ;  /* 0x0002c01c04138981 */ /* 0x0002a2000c1e1500 */
[----:B------:R-:W-:Y:S02]  /*0e40*/  PRMT R24, RZ, 0x7610, R24 ;  /* 0x00007610ff187816 */ /* 0x000fe40000000018 */
[----:B------:R-:W-:Y:S01]  /*0e50*/  PRMT R25, RZ, 0x7610, R25 ;  /* 0x00007610ff197816 */ /* 0x000fe20000000019 */
        /* <DEDUP_REMOVED lines=9> */
[----:B------:R-:W-:Y:S02]  /*0ef0*/  IADD3 R29, R2, 0x80, RZ ;  /* 0x00000080021d7810 */ /* 0x000fe40007ffe0ff */
[----:B------:R-:W-:-:S02]  /*0f00*/  SHF.L.U32 R3, R3, 0x1, RZ ;  /* 0x0000000103037819 */ /* 0x000fc400000006ff */
[-C--:B------:R-:W-:Y:S02]  /*0f10*/  LEA.HI.SX32 R7, R7, R2.reuse, 0x1b ;  /* 0x0000000207077211 */ /* 0x080fe400078fdaff */
[-C--:B------:R-:W-:Y:S02]  /*0f20*/  LEA.HI.SX32 R27, R27, R2.reuse, 0x1b ;  /* 0x000000021b1b7211 */ /* 0x080fe400078fdaff */
[----:B-1----:R-:W-:Y:S02]  /*0f30*/  SHF.L.U32 R5, R21, 0x1, RZ ;  /* 0x0000000115057819 */ /* 0x002fe400000006ff */
[----:B------:R-:W-:Y:S02]  /*0f40*/  LEA.HI.SX32 R29, R29, R2, 0x1b ;  /* 0x000000021d1d7211 */ /* 0x000fe400078fdaff */
[C---:B------:R-:W-:Y:S02]  /*0f50*/  IADD3 R21, R2.reuse, 0xc0, RZ ;  /* 0x000000c002157810 */ /* 0x040fe40007ffe0ff */
[----:B------:R-:W-:-:S02]  /*0f60*/  IADD3 R31, R2, 0xa0, RZ ;  /* 0x000000a0021f7810 */ /* 0x000fc40007ffe0ff */
[----:B------:R-:W-:Y:S02]  /*0f70*/  SHF.L.U32 R4, R7, 0x1, RZ ;  /* 0x0000000107047819 */ /* 0x000fe400000006ff */
[----:B------:R-:W-:Y:S02]  /*0f80*/  SHF.L.U32 R7, R29, 0x1, RZ ;  /* 0x000000011d077819 */ /* 0x000fe400000006ff */
[-C--:B------:R-:W-:Y:S02]  /*0f90*/  LEA.HI.SX32 R21, R21, R2.reuse, 0x1b ;  /* 0x0000000215157211 */ /* 0x080fe400078fdaff */
[----:B------:R-:W-:Y:S02]  /*0fa0*/  LEA.HI.SX32 R8, R31, R2, 0x1b ;  /* 0x000000021f087211 */ /* 0x000fe400078fdaff */
[C---:B------:R-:W-:Y:S02]  /*0fb0*/  IADD3 R29, R2.reuse, 0x100, RZ ;  /* 0x00000100021d7810 */ /* 0x040fe40007ffe0ff */
[----:B------:R-:W-:-:S02]  /*0fc0*/  IADD3 R31, R2, 0x120, RZ ;  /* 0x00000120021f7810 */ /* 0x000fc40007ffe0ff */
[----:B------:R-:W-:Y:S02]  /*0fd0*/  IADD3 R33, R2, 0x140, RZ ;  /* 0x0000014002217810 */ /* 0x000fe40007ffe0ff */
[----:B------:R-:W-:Y:S02]  /*0fe0*/  SHF.L.U32 R8, R8, 0x1, RZ ;  /* 0x0000000108087819 */ /* 0x000fe400000006ff */
[-C--:B------:R-:W-:Y:S02]  /*0ff0*/  LEA.HI.SX32 R29, R29, R2.reuse, 0x1b ;  /* 0x000000021d1d7211 */ /* 0x080fe400078fdaff */
[-C--:B------:R-:W-:Y:S02]  /*1000*/  LEA.HI.SX32 R31, R31, R2.reuse, 0x1b ;  /* 0x000000021f1f7211 */ /* 0x080fe400078fdaff */
[----:B------:R-:W-:Y:S02]  /*1010*/  LEA.HI.SX32 R33, R33, R2, 0x1b ;  /* 0x0000000221217211 */ /* 0x000fe400078fdaff */
[----:B------:R-:W-:-:S02]  /*1020*/  SHF.L.U32 R26, R2, 0x4, RZ ;  /* 0x00000004021a7819 */ /* 0x000fc400000006ff */
[----:B------:R-:W-:Y:S02]  /*1030*/  MOV R20, UR18 ;  /* 0x0000001200147c02 */ /* 0x000fe40008000f00 */
[----:B------:R-:W-:Y:S02]  /*1040*/  ISETP.GE.AND P2, PT, R72, UR26, PT ;  /* 0x0000001a48007c0c */ /* 0x000fe4000bf46270 */
[----:B------:R-:W-:Y:S02]  /*1050*/  ISETP.GE.AND P1, PT, R56, UR26, PT ;  /* 0x0000001a38007c0c */ /* 0x000fe4000bf26270 */
[----:B------:R-:W-:Y:S02]  /*1060*/  PRMT R40, RZ, 0x7610, R40 ;  /* 0x00007610ff287816 */ /* 0x000fe40000000028 */
[----:B------:R-:W-:Y:S02]  /*1070*/  PRMT R41, RZ, 0x7610, R41 ;  /* 0x00007610ff297816 */ /* 0x000fe40000000029 */
        /* <DEDUP_REMOVED lines=19> */
[----:B----4-:R1:W-:Y:S02]  /*11b0*/  STS.U16 [R3], R6 ;  /* 0x0000000603007388 */ /* 0x0103e40000000400 */
[----:B-1----:R-:W-:-:S02]  /*11c0*/  SHF.L.U32 R6, R27, 0x1, RZ ;  /* 0x000000011b067819 */ /* 0x002fc400000006ff */
[C---:B------:R-:W-:Y:S01]  /*11d0*/  IADD3 R27, R2.reuse, 0xe0, RZ ;  /* 0x000000e0021b7810 */ /* 0x040fe20007ffe0ff */
[----:B-----5:R1:W-:Y:S03]  /*11e0*/  STS.U16 [R4+0x40], R9 ;  /* 0x0000400904007388 */ /* 0x0203e60000000400 */
[----:B------:R-:W-:Y:S01]  /*11f0*/  LEA.HI.SX32 R27, R27, R2, 0x1b ;  /* 0x000000021b1b7211 */ /* 0x000fe200078fdaff */
[----:B---3--:R3:W-:Y:S01]  /*1200*/  STS.U16 [R5+0x80], R10 ;  /* 0x0000800a05007388 */ /* 0x0087e20000000400 */
[----:B-1----:R-:W-:Y:S02]  /*1210*/  SHF.L.U32 R9, R21, 0x1, RZ ;  /* 0x0000000115097819 */ /* 0x002fe400000006ff */
[----:B------:R-:W-:Y:S01]  /*1220*/  IADD3 R21, R2, 0x160, RZ ;  /* 0x0000016002157810 */ /* 0x000fe20007ffe0ff */
[----:B--2---:R1:W-:Y:S01]  /*1230*/  STS.U16 [R6+0xc0], R11 ;  /* 0x0000c00b06007388 */ /* 0x0043e20000000400 */
[----:B---3--:R-:W-:-:S03]  /*1240*/  SHF.L.U32 R10, R27, 0x1, RZ ;  /* 0x000000011b0a7819 */ /* 0x008fc600000006ff */
[----:B------:R2:W-:Y:S01]  /*1250*/  STS.U16 [R7+0x100], R12 ;  /* 0x0001000c07007388 */ /* 0x0005e20000000400 */
[----:B------:R-:W-:Y:S02]  /*1260*/  LEA.HI.SX32 R21, R21, R2, 0x1b ;  /* 0x0000000215157211 */ /* 0x000fe400078fdaff */
[C---:B------:R-:W-:Y:S01]  /*1270*/  IADD3 R27, R2.reuse, 0x180, RZ ;  /* 0x00000180021b7810 */ /* 0x040fe20007ffe0ff */
[----:B------:R3:W-:Y:S01]  /*1280*/  STS.U16 [R8+0x140], R13 ;  /* 0x0001400d08007388 */ /* 0x0007e20000000400 */
[----:B-1----:R-:W-:Y:S02]  /*1290*/  SHF.L.U32 R11, R29, 0x1, RZ ;  /* 0x000000011d0b7819 */ /* 0x002fe400000006ff */
[C---:B------:R-:W-:Y:S02]  /*12a0*/  IADD3 R29, R2.reuse, 0x1a0, RZ ;  /* 0x000001a0021d7810 */ /* 0x040fe40007ffe0ff */
[----:B--2---:R-:W-:Y:S02]  /*12b0*/  SHF.L.U32 R12, R31, 0x1, RZ ;  /* 0x000000011f0c7819 */ /* 0x004fe400000006ff */
[----:B------:R-:W-:Y:S01]  /*12c0*/  IADD3 R31, R2, 0x1c0, RZ ;  /* 0x000001c0021f7810 */ /* 0x000fe20007ffe0ff */
[----:B------:R1:W-:Y:S01]  /*12d0*/  STS.U16 [R9+0x180], R14 ;  /* 0x0001800e09007388 */ /* 0x0003e20000000400 */
[----:B---3--:R-:W-:-:S02]  /*12e0*/  SHF.L.U32 R13, R33, 0x1, RZ ;  /* 0x00000001210d7819 */ /* 0x008fc400000006ff */
[----:B------:R-:W-:Y:S02]  /*12f0*/  IADD3 R33, R2, 0x1e0, RZ ;  /* 0x000001e002217810 */ /* 0x000fe40007ffe0ff */
[-C--:B------:R-:W-:Y:S01]  /*1300*/  LEA.HI.SX32 R27, R27, R2.reuse, 0x1b ;  /* 0x000000021b1b7211 */ /* 0x080fe200078fdaff */
[----:B------:R2:W-:Y:S01]  /*1310*/  STS.U16 [R10+0x1c0], R15 ;  /* 0x0001c00f0a007388 */ /* 0x0005e20000000400 */
[-C--:B------:R-:W-:Y:S02]  /*1320*/  LEA.HI.SX32 R29, R29, R2.reuse, 0x1b ;  /* 0x000000021d1d7211 */ /* 0x080fe400078fdaff */
[----:B-1----:R-:W-:Y:S01]  /*1330*/  SHF.L.U32 R14, R21, 0x1, RZ ;  /* 0x00000001150e7819 */ /* 0x002fe200000006ff */
[----:B------:R1:W-:Y:S01]  /*1340*/  STS.U16 [R11+0x200], R16 ;  /* 0x000200100b007388 */ /* 0x0003e20000000400 */
[----:B------:R-:W-:-:S03]  /*1350*/  LEA.HI.SX32 R31, R31, R2, 0x1b ;  /* 0x000000021f1f7211 */ /* 0x000fc600078fdaff */
[----:B------:R3:W-:Y:S01]  /*1360*/  STS.U16 [R12+0x240], R17 ;  /* 0x000240110c007388 */ /* 0x0007e20000000400 */
[----:B--2---:R-:W-:-:S03]  /*1370*/  SHF.L.U32 R15, R27, 0x1, RZ ;  /* 0x000000011b0f7819 */ /* 0x004fc600000006ff */
[----:B------:R2:W-:Y:S01]  /*1380*/  STS.U16 [R13+0x280], R18 ;  /* 0x000280120d007388 */ /* 0x0005e20000000400 */
[----:B-1----:R-:W-:Y:S02]  /*1390*/  SHF.L.U32 R16, R29, 0x1, RZ ;  /* 0x000000011d107819 */ /* 0x002fe400000006ff */
[----:B------:R-:W-:Y:S02]  /*13a0*/  MOV R21, UR19 ;  /* 0x0000001300157c02 */ /* 0x000fe40008000f00 */
[----:B---3--:R-:W-:Y:S02]  /*13b0*/  SHF.L.U32 R17, R31, 0x1, RZ ;  /* 0x000000011f117819 */ /* 0x008fe400000006ff */
[----:B--2---:R-:W-:Y:S01]  /*13c0*/  LEA.HI.SX32 R18, R33, R2, 0x1b ;  /* 0x0000000221127211 */ /* 0x004fe200078fdaff */
[----:B------:R1:W-:Y:S03]  /*13d0*/  STS.U16 [R14+0x2c0], R19 ;  /* 0x0002c0130e007388 */ /* 0x0003e60000000400 */
[----:B------:R-:W-:Y:S01]  /*13e0*/  SHF.L.U32 R18, R18, 0x1, RZ ;  /* 0x0000000112127819 */ /* 0x000fe200000006ff */
[----:B------:R-:W-:Y:S01]  /*13f0*/  STS.U16 [R15+0x300], R22 ;  /* 0x000300160f007388 */ /* 0x000fe20000000400 */
[----:B-1----:R-:W-:-:S03]  /*1400*/  LEA.HI.SX32 R19, R26, R26, 0x1b ;  /* 0x0000001a1a137211 */ /* 0x002fc600078fdaff */
[----:B------:R-:W-:Y:S01]  /*1410*/  STS.U16 [R16+0x340], R23 ;  /* 0x0003401710007388 */ /* 0x000fe20000000400 */
[----:B------:R-:W-:-:S03]  /*1420*/  SHF.L.U32 R19, R19, 0x1, RZ ;  /* 0x0000000113137819 */ /* 0x000fc600000006ff */
[----:B------:R-:W-:Y:S01]  /*1430*/  STS.U16 [R17+0x380], R24 ;  /* 0x0003801811007388 */ /* 0x000fe20000000400 */
[----:B------:R-:W-:-:S03]  /*1440*/  IMAD.WIDE R32, R72, 0x2, R20 ;  /* 0x0000000248207825 */ /* 0x000fc600078e0214 */
[----:B------:R-:W-:Y:S01]  /*1450*/  STS.U16 [R18+0x3c0], R25 ;  /* 0x0003c01912007388 */ /* 0x000fe20000000400 */
[----:B------:R-:W-:-:S06]  /*1460*/  NOP ;  /* 0x0000000000007918 */ /* 0x000fcc0000000000 */
[----:B------:R-:W1:Y:S04]  /*1470*/  LDS.U16 R71, [R19] ;  /* 0x0000000013477984 */ /* 0x000e680000000400 */
[----:B------:R-:W2:Y:S04]  /*1480*/  LDS.U16 R70, [R19+0x2] ;  /* 0x0000020013467984 */ /* 0x000ea80000000400 */
        /* <DEDUP_REMOVED lines=13> */
[----:B------:R-:W5:Y:S04]  /*1560*/  LDS.U16 R31, [R19+0x1e] ;  /* 0x00001e00131f7984 */ /* 0x000f680000000400 */
[----:B------:R-:W-:Y:S06]  /*1570*/  BAR.SYNC.DEFER_BLOCKING 0x0 ;  /* 0x0000000000007b1d */ /* 0x000fec0000010000 */
[----:B------:R0:W4:Y:S01]  /*1580*/  @!P2 LDG.E.U16 R40, [R32.64] ;  /* 0x0000001c2028a981 */ /* 0x000122000c1e1500 */
        /* <DEDUP_REMOVED lines=28> */
[----:B------:R-:W-:-:S05]  /*1750*/  MOV R33, UR21 ;  /* 0x0000001500217c02 */ /* 0x000fca0008000f00 */
[----:B------:R-:W-:Y:S01]  /*1760*/  IMAD.WIDE R32, R72, 0x2, R32 ;  /* 0x0000000248207825 */ /* 0x000fe200078e0220 */
[----:B------:R-:W-:Y:S02]  /*1770*/  ISETP.GE.AND P0, PT, R58, UR26, PT ;  /* 0x0000001a3a007c0c */ /* 0x000fe4000bf06270 */
[----:B------:R-:W-:Y:S02]  /*1780*/  ISETP.GE.AND P6, PT, R35, UR26, PT ;  /* 0x0000001a23007c0c */ /* 0x000fe4000bfc6270 */
[----:B------:R-:W-:Y:S02]  /*1790*/  PRMT R35, RZ, 0x7610, R35 ;  /* 0x00007610ff237816 */ /* 0x000fe40000000023 */
[----:B------:R-:W-:Y:S02]  /*17a0*/  ISETP.GE.AND P5, PT, R59, UR26, PT ;  /* 0x0000001a3b007c0c */ /* 0x000fe4000bfa6270 */
[----:B------:R-:W-:Y:S02]  /*17b0*/  ISETP.GE.AND P3, PT, R60, UR26, PT ;  /* 0x0000001a3c007c0c */ /* 0x000fe4000bf66270 */
[----:B------:R-:W-:Y:S01]  /*17c0*/  PRMT R34, RZ, 0x7610, R34 ;  /* 0x00007610ff227816 */ /* 0x000fe20000000022 */
[----:B-1----:R-:W-:Y:S04]  /*17d0*/  STL [R1+0x8], R71 ;  /* 0x0000084701007387 */ /* 0x002fe80000100800 */
[----:B--2---:R-:W-:Y:S04]  /*17e0*/  STL [R1+0x4], R70 ;  /* 0x0000044601007387 */ /* 0x004fe80000100800 */
[----:B---3--:R-:W-:Y:S04]  /*17f0*/  STL [R1], R69 ;  /* 0x0000004501007387 */ /* 0x008fe80000100800 */
[----:B----4-:R0:W-:Y:S04]  /*1800*/  STS.U16 [R3], R40 ;  /* 0x0000002803007388 */ /* 0x0101e80000000400 */
[----:B-----5:R1:W-:Y:S04]  /*1810*/  STS.U16 [R4+0x40], R41 ;  /* 0x0000402904007388 */ /* 0x0203e80000000400 */
        /* <DEDUP_REMOVED lines=35> */
[----:B---3--:R-:W2:Y:S01]  /*1a50*/  LDL.LU R50, [R1+0x10] ;  /* 0x0000100001327983 */ /* 0x008ea20000300800 */
[----:B------:R-:W-:-:S03]  /*1a60*/  PRMT R42, RZ, 0x7610, R42 ;  /* 0x00007610ff2a7816 */ /* 0x000fc6000000002a */
[----:B------:R-:W3:Y:S01]  /*1a70*/  @!P4 LDG.E.U16 R40, [R32.64+0x80] ;  /* 0x0000801c2028c981 */ /* 0x000ee2000c1e1500 */
[----:B------:R-:W-:Y:S02]  /*1a80*/  ISETP.GE.AND P4, PT, R36, UR26, PT ;  /* 0x0000001a24007c0c */ /* 0x000fe4000bf86270 */
[----:B------:R-:W-:Y:S01]  /*1a90*/  PRMT R36, RZ, 0x7610, R36 ;  /* 0x00007610ff247816 */ /* 0x000fe20000000024 */
[----:B------:R-:W2:Y:S01]  /*1aa0*/  @!P2 LDG.E.U16 R35, [R32.64+0x40] ;  /* 0x0000401c2023a981 */ /* 0x000ea2000c1e1500 */
[----:B------:R-:W-:-:S03]  /*1ab0*/  ISETP.GE.AND P2, PT, R61, UR26, PT ;  /* 0x0000001a3d007c0c */ /* 0x000fc6000bf46270 */
[----:B------:R-:W2:Y:S04]  /*1ac0*/  @!P0 LDG.E.U16 R41, [R32.64+0xc0] ;  /* 0x0000c01c20298981 */ /* 0x000ea8000c1e1500 */
[----:B------:R-:W2:Y:S01]  /*1ad0*/  @!P1 LDG.E.U16 R36, [R32.64+0x100] ;  /* 0x0001001c20249981 */ /* 0x000ea2000c1e1500 */
[----:B------:R-:W-:Y:S02]  /*1ae0*/  ISETP.GE.AND P1, PT, R72, UR26, PT ;  /* 0x0000001a48007c0c */ /* 0x000fe4000bf26270 */
[----:B------:R-:W-:Y:S01]  /*1af0*/  ISETP.GE.AND P0, PT, R37, UR26, PT ;  /* 0x0000001a25007c0c */ /* 0x000fe2000bf06270 */
[----:B------:R-:W2:Y:S01]  /*1b00*/  @!P6 LDG.E.U16 R43, [R32.64+0x140] ;  /* 0x0001401c202be981 */ /* 0x000ea2000c1e1500 */
[----:B------:R-:W-:Y:S02]  /*1b10*/  PRMT R37, RZ, 0x7610, R37 ;  /* 0x00007610ff257816 */ /* 0x000fe40000000025 */
[----:B------:R-:W-:Y:S01]  /*1b20*/  PRMT R44, RZ, 0x7610, R44 ;  /* 0x00007610ff2c7816 */ /* 0x000fe2000000002c */
[----:B------:R-:W2:Y:S01]  /*1b30*/  @!P5 LDG.E.U16 R42, [R32.64+0x180] ;  /* 0x0001801c202ad981 */ /* 0x000ea2000c1e1500 */
[----:B------:R-:W-:-:S02]  /*1b40*/  ISETP.GE.AND P6, PT, R62, UR26, PT ;  /* 0x0000001a3e007c0c */ /* 0x000fc4000bfc6270 */
[----:B------:R-:W-:Y:S01]  /*1b50*/  ISETP.GE.AND P5, PT, R63, UR26, PT ;  /* 0x0000001a3f007c0c */ /* 0x000fe2000bfa6270 */
[----:B------:R-:W2:Y:S01]  /*1b60*/  @!P3 LDG.E.U16 R37, [R32.64+0x1c0] ;  /* 0x0001c01c2025b981 */ /* 0x000ea2000c1e1500 */
[----:B------:R-:W-:-:S03]  /*1b70*/  ISETP.GE.AND P3, PT, R68, UR26, PT ;  /* 0x0000001a44007c0c */ /* 0x000fc6000bf66270 */
[----:B------:R-:W2:Y:S01]  /*1b80*/  @!P2 LDG.E.U16 R44, [R32.64+0x200] ;  /* 0x0002001c202ca981 */ /* 0x000ea2000c1e1500 */
[----:B------:R-:W-:-:S03]  /*1b90*/  ISETP.GE.AND P2, PT, R38, UR26, PT ;  /* 0x0000001a26007c0c */ /* 0x000fc6000bf46270 */
[----:B------:R-:W2:Y:S01]  /*1ba0*/  @!P1 LDG.E.U16 R34, [R32.64] ;  /* 0x0000001c20229981 */ /* 0x000ea2000c1e1500 */
[----:B------:R-:W-:Y:S02]  /*1bb0*/  ISETP.GE.AND P1, PT, R39, UR26, PT ;  /* 0x0000001a27007c0c */ /* 0x000fe4000bf26270 */
[----:B------:R-:W-:Y:S02]  /*1bc0*/  PRMT R45, RZ, 0x7610, R45 ;  /* 0x00007610ff2d7816 */ /* 0x000fe4000000002d */
[----:B------:R-:W-:Y:S02]  /*1bd0*/  PRMT R38, RZ, 0x7610, R38 ;  /* 0x00007610ff267816 */ /* 0x000fe40000000026 */
[----:B------:R-:W-:Y:S02]  /*1be0*/  PRMT R39, RZ, 0x7610, R39 ;  /* 0x00007610ff277816 */ /* 0x000fe40000000027 */
[----:B------:R-:W-:Y:S01]  /*1bf0*/  PRMT R46, RZ, 0x7610, R46 ;  /* 0x00007610ff2e7816 */ /* 0x000fe2000000002e */
[----:B------:R-:W3:Y:S01]  /*1c00*/  @!P4 LDG.E.U16 R45, [R32.64+0x240] ;  /* 0x0002401c202dc981 */ /* 0x000ee2000c1e1500 */
[----:B------:R-:W-:-:S02]  /*1c10*/  PRMT R47, RZ, 0x7610, R47 ;  /* 0x00007610ff2f7816 */ /* 0x000fc4000000002f */
        /* <DEDUP_REMOVED lines=8> */
[----:B----4-:R-:W-:-:S02]  /*1ca0*/  HADD2.F32 R51, -RZ, R22.H0_H0 ;  /* 0x20000016ff337230 */ /* 0x010fc40000004100 */
[----:B-----5:R-:W-:Y:S01]  /*1cb0*/  HADD2.F32 R52, -RZ, R31.H0_H0 ;  /* 0x2000001fff347230 */ /* 0x020fe20000004100 */
[----:B------:R-:W-:Y:S01]  /*1cc0*/  CS2R R54, SRZ ;  /* 0x0000000000367805 */ /* 0x000fe2000001ff00 */
[----:B------:R-:W-:Y:S01]  /*1cd0*/  CS2R R56, SRZ ;  /* 0x0000000000387805 */ /* 0x000fe2000001ff00 */
[----:B------:R-:W-:Y:S01]  /*1ce0*/  CS2R R58, SRZ ;  /* 0x00000000003a7805 */ /* 0x000fe2000001ff00 */
[----:B------:R-:W-:Y:S01]  /*1cf0*/  CS2R R60, SRZ ;  /* 0x00000000003c7805 */ /* 0x000fe2000001ff00 */
[----:B------:R-:W-:Y:S01]  /*1d00*/  CS2R R62, SRZ ;  /* 0x00000000003e7805 */ /* 0x000fe2000001ff00 */
[----:B--2---:R-:W-:Y:S04]  /*1d10*/  STS.U16 [R3], R34 ;  /* 0x0000002203007388 */ /* 0x004fe80000000400 */
        /* <DEDUP_REMOVED lines=49> */
[----:B------:R-:W-:-:S03]  /*2030*/  HADD2.F32 R38, -RZ, R38.H0_H0 ;  /* 0x20000026ff267230 */ /* 0x000fc60000004100 */
[----:B------:R-:W-:Y:S01]  /*2040*/  FFMA.FTZ R49, R37, R48, R50 ;  /* 0x0000003025317223 */ /* 0x000fe20000010032 */
[----:B------:R-:W-:Y:S02]  /*2050*/  HADD2.F32 R50, -RZ, R23.H0_H0 ;  /* 0x20000017ff327230 */ /* 0x000fe40000004100 */
        /* <DEDUP_REMOVED lines=9> */
[----:B0-----:R-:W-:Y:S01]  /*20f0*/  HADD2.F32 R42, -RZ, R42.H0_H0 ;  /* 0x2000002aff2a7230 */ /* 0x001fe20000004100 */
[----:B------:R-:W-:Y:S01]  /*2100*/  FFMA.FTZ R49, R41, R50, R48 ;  /* 0x0000003229317223 */ /* 0x000fe20000010030 */
[----:B------:R-:W-:Y:S02]  /*2110*/  HADD2.F32 R50, -RZ, R27.H0_H0 ;  /* 0x2000001bff327230 */ /* 0x000fe40000004100 */
[----:B-1----:R-:W-:Y:S01]  /*2120*/  HADD2.F32 R43, -RZ, R43.H0_H0 ;  /* 0x2000002bff2b7230 */ /* 0x002fe20000004100 */
[----:B------:R-:W-:Y:S01]  /*2130*/  FFMA.FTZ R48, R42, R51, R49 ;  /* 0x000000332a307223 */ /* 0x000fe20000010031 */
[----:B------:R-:W-:Y:S02]  /*2140*/  HADD2.F32 R51, -RZ, R28.H0_H0 ;  /* 0x2000001cff337230 */ /* 0x000fe40000004100 */
[----:B--2---:R-:W-:Y:S01]  /*2150*/  HADD2.F32 R44, -RZ, R44.H0_H0 ;  /* 0x2000002cff2c7230 */ /* 0x004fe20000004100 */
[----:B------:R-:W-:Y:S01]  /*2160*/  FFMA.FTZ R49, R43, R50, R48 ;  /* 0x000000322b317223 */ /* 0x000fe20000010030 */
[----:B------:R-:W-:-:S02]  /*2170*/  HADD2.F32 R50, -RZ, R29.H0_H0 ;  /* 0x2000001dff327230 */ /* 0x000fc40000004100 */
[----:B---3--:R-:W-:Y:S01]  /*2180*/  HADD2.F32 R45, -RZ, R45.H0_H0 ;  /* 0x2000002dff2d7230 */ /* 0x008fe20000004100 */
[----:B------:R-:W-:-:S04]  /*2190*/  FFMA.FTZ R48, R44, R51, R49 ;  /* 0x000000332c307223 */ /* 0x000fc80000010031 */
[----:B------:R-:W-:Y:S01]  /*21a0*/  FFMA.FTZ R49, R45, R50, R48 ;  /* 0x000000322d317223 */ /* 0x000fe20000010030 */
[----:B------:R-:W-:Y:S01]  /*21b0*/  MOV R48, c[0x0][0x16c] ;  /* 0x00005b0000307a02 */ /* 0x000fe20000000f00 */
[----:B------:R-:W-:Y:S02]  /*21c0*/  HADD2.F32 R51, -RZ, R30.H0_H0 ;  /* 0x2000001eff337230 */ /* 0x000fe40000004100 */
[----:B----4-:R-:W-:Y:S01]  /*21d0*/  HADD2.F32 R46, -RZ, R46.H0_H0 ;  /* 0x2000002eff2e7230 */ /* 0x010fe20000004100 */
[----:B------:R-:W-:Y:S01]  /*21e0*/  ISETP.GE.AND P0, PT, R48, 0x1, PT ;  /* 0x000000013000780c */ /* 0x000fe20003f06270 */
[----:B-----5:R-:W-:-:S03]  /*21f0*/  HADD2.F32 R47, -RZ, R47.H0_H0 ;  /* 0x2000002fff2f7230 */ /* 0x020fc60000004100 */
[----:B------:R-:W-:-:S04]  /*2200*/  FFMA.FTZ R50, R46, R51, R49 ;  /* 0x000000332e327223 */ /* 0x000fc80000010031 */
[----:B------:R-:W-:Y:S01]  /*2210*/  FFMA.FTZ R51, R47, R52, R50 ;  /* 0x000000342f337223 */ /* 0x000fe20000010032 */
[----:B------:R-:W-:Y:S01]  /*2220*/  CS2R R48, SRZ ;  /* 0x0000000000307805 */ /* 0x000fe2000001ff00 */
[----:B------:R-:W-:Y:S01]  /*2230*/  CS2R R52, SRZ ;  /* 0x0000000000347805 */ /* 0x000fe2000001ff00 */
[----:B------:R-:W-:Y:S02]  /*2240*/  FMUL.FTZ R68, R32, UR4 ;  /* 0x0000000420447c20 */ /* 0x000fe40008410000 */
[----:B------:R0:W-:Y:S01]  /*2250*/  STL [R1+0x10], R51 ;  /* 0x0000103301007387 */ /* 0x0001e20000100800 */
[----:B------:R-:W-:Y:S02]  /*2260*/  FMUL.FTZ R69, R33, UR4 ;  /* 0x0000000421457c20 */ /* 0x000fe40008410000 */
[----:B------:R-:W-:Y:S02]  /*2270*/  FMUL.FTZ R70, R34, UR4 ;  /* 0x0000000422467c20 */ /* 0x000fe40008410000 */
[----:B------:R-:W-:-:S02]  /*2280*/  FMUL.FTZ R71, R35, UR4 ;  /* 0x0000000423477c20 */ /* 0x000fc40008410000 */
[----:B------:R-:W-:Y:S02]  /*2290*/  FMUL.FTZ R72, R36, UR4 ;  /* 0x0000000424487c20 */ /* 0x000fe40008410000 */
[----:B------:R-:W-:Y:S01]  /*22a0*/  FMUL.FTZ R73, R37, UR4 ;  /* 0x0000000425497c20 */ /* 0x000fe20008410000 */
[----:B0-----:R-:W-:Y:S01]  /*22b0*/  CS2R R50, SRZ ;  /* 0x0000000000327805 */ /* 0x001fe2000001ff00 */
        /* <DEDUP_REMOVED lines=12> */
[----:B------:R-:W-:Y:S01]  /*2380*/  UIADD3 UR27, UR24, -0x1, URZ ;  /* 0xffffffff181b7890 */ /* 0x000fe2000fffe03f */
        /* <DEDUP_REMOVED lines=39> */
.L_x_8376:
[----:B------:R-:W-:Y:S01]  /*2600*/  ULDC.64 UR36, c[0x0][0x180] ;  /* 0x0000600000247ab9 */ /* 0x000fe20000000a00 */
[C---:B------:R-:W-:Y:S01]  /*2610*/  SHF.L.U32 R64, R0.reuse, 0x4, RZ ;  /* 0x0000000400407819 */ /* 0x040fe200000006ff */
[----:B------:R-:W-:Y:S01]  /*2620*/  UIMAD UR26, UR11, UR36, URZ ;  /* 0x000000240b1a72a4 */ /* 0x000fe2000f8e023f */
[----:B------:R-:W-:Y:S01]  /*2630*/  SHF.L.U32 R66, R0, 0x4, RZ ;  /* 0x0000000400427819 */ /* 0x000fe200000006ff */
[----:B------:R-:W-:Y:S01]  /*2640*/  UIMAD.WIDE.U32 UR38, UR10, UR36, URZ ;  /* 0x000000240a2672a5 */ /* 0x000fe2000f8e003f */
[----:B------:R-:W-:Y:S01]  /*2650*/  LOP3.LUT R64, R64, 0xfffffe00, RZ, 0xc0, !PT ;  /* 0xfffffe0040407812 */ /* 0x000fe200078ec0ff */
[----:B------:R-:W-:Y:S01]  /*2660*/  UIMAD UR26, UR10, UR37, UR26 ;  /* 0x000000250a1a72a4 */ /* 0x000fe2000f8e021a */
[----:B------:R-:W-:Y:S01]  /*2670*/  LOP3.LUT R66, R66, 0xfffffe00, RZ, 0xc0, !PT ;  /* 0xfffffe0042427812 */ /* 0x000fe200078ec0ff */
[----:B------:R-:W-:Y:S01]  /*2680*/  USHF.R.S32.HI UR40, URZ, 0x1f, UR7 ;  /* 0x0000001f3f287899 */ /* 0x000fe20008011407 */
[----:B------:R-:W-:Y:S01]  /*2690*/  LOP3.LUT R67, R64, 0x1f, R0, 0xf8, !PT ;  /* 0x0000001f40437812 */ /* 0x000fe200078ef800 */
        /* <DEDUP_REMOVED lines=11> */
[----:B------:R-:W-:Y:S01]  /*2750*/  ULDC UR26, c[0x0][0x168] ;  /* 0x00005a00001a7ab9 */ /* 0x000fe20000000800 */
[----:B------:R-:W-:Y:S01]  /*2760*/  IADD3 R100, R66, R67, RZ ;  /* 0x0000004342647210 */ /* 0x000fe20007ffe0ff */
[----:B------:R-:W-:-:S03]  /*2770*/  ULDC.64 UR36, c[0x0][0x1c0] ;  /* 0x0000700000247ab9 */ /* 0x000fc60000000a00 */
[----:B------:R-:W2:Y:S01]  /*2780*/  LDG.E.64 R64, [R64.64] ;  /* 0x0000001c40407981 */ /* 0x000ea2000c1e1b00 */
[----:B------:R-:W-:Y:S01]  /*2790*/  UIADD3 UR26, -UR25, UR26, URZ ;  /* 0x0000001a191a7290 */ /* 0x000fe2000fffe13f */
[--C-:B------:R-:W-:Y:S01]  /*27a0*/  SHF.R.S32.HI R101, RZ, 0x1f, R100.reuse ;  /* 0x0000001fff657819 */ /* 0x100fe20000011464 */
[----:B------:R-:W-:Y:S01]  /*27b0*/  UIMAD UR36, UR40, UR36, URZ ;  /* 0x00000024282472a4 */ /* 0x000fe2000f8e023f */
[----:B------:R-:W-:Y:S01]  /*27c0*/  MOV R103, UR7 ;  /* 0x0000000700677c02 */ /* 0x000fe20008000f00 */
[----:B------:R-:W-:Y:S01]  /*27d0*/  USHF.L.U32 UR38, UR26, 0x1, URZ ;  /* 0x000000011a267899 */ /* 0x000fe2000800063f */
[C---:B------:R-:W-:Y:S01]  /*27e0*/  IADD3 R66, R100.reuse, 0x20, RZ ;  /* 0x0000002064427810 */ /* 0x040fe20007ffe0ff */
[----:B------:R-:W-:Y:S01]  /*27f0*/  UIMAD UR36, UR7, UR37, UR36 ;  /* 0x00000025072472a4 */ /* 0x000fe2000f8e0224 */
[C---:B------:R-:W-:Y:S01]  /*2800*/  IADD3 R67, R100.reuse, 0x40, RZ ;  /* 0x0000004064437810 */ /* 0x040fe20007ffe0ff */
[----:B------:R-:W-:Y:S01]  /*2810*/  IMAD.WIDE.U32 R102, R103, c[0x0][0x1c0], R100 ;  /* 0x0000700067667a25 */ /* 0x000fe200078e0064 */
[----:B------:R-:W-:-:S02]  /*2820*/  IADD3 R101, R100, 0x60, RZ ;  /* 0x0000006064657810 */ /* 0x000fc40007ffe0ff */
[----:B------:R-:W-:Y:S02]  /*2830*/  ISETP.GE.AND P4, PT, R100, UR38, PT ;  /* 0x0000002664007c0c */ /* 0x000fe4000bf86270 */
[----:B------:R-:W-:Y:S02]  /*2840*/  ISETP.GE.AND P5, PT, R66, UR38, PT ;  /* 0x0000002642007c0c */ /* 0x000fe4000bfa6270 */
[----:B------:R-:W-:Y:S02]  /*2850*/  ISETP.GE.AND P6, PT, R67, UR38, PT ;  /* 0x0000002643007c0c */ /* 0x000fe4000bfc6270 */
[----:B------:R-:W-:Y:S02]  /*2860*/  ISETP.GE.AND P0, PT, R101, UR38, PT ;  /* 0x0000002665007c0c */ /* 0x000fe4000bf06270 */
[----:B------:R-:W-:Y:S02]  /*2870*/  IADD3 R67, R103, UR36, RZ ;  /* 0x0000002467437c10 */ /* 0x000fe4000fffe0ff */
[----:B------:R-:W-:-:S02]  /*2880*/  LEA R66, P3, R102, UR22, 0x1 ;  /* 0x0000001666427c11 */ /* 0x000fc4000f8608ff */
[----:B------:R-:W-:Y:S02]  /*2890*/  IADD3 R101, R100, 0x80, RZ ;  /* 0x0000008064657810 */ /* 0x000fe40007ffe0ff */
[----:B------:R-:W-:Y:S02]  /*28a0*/  PRMT R112, RZ, 0x7610, R112 ;  /* 0x00007610ff707816 */ /* 0x000fe40000000070 */
[----:B------:R-:W-:Y:S02]  /*28b0*/  LEA.HI.X R67, R102, UR23, R67, 0x1, P3 ;  /* 0x0000001766437c11 */ /* 0x000fe400098f0c43 */
[----:B------:R-:W-:Y:S02]  /*28c0*/  ISETP.GE.AND P1, PT, R101, UR38, PT ;  /* 0x0000002665007c0c */ /* 0x000fe4000bf26270 */
[C---:B------:R-:W-:Y:S01]  /*28d0*/  IADD3 R101, R100.reuse, 0xe0, RZ ;  /* 0x000000e064657810 */ /* 0x040fe20007ffe0ff */
[----:B------:R0:W3:Y:S01]  /*28e0*/  @!P4 LDG.E.U16 R112, [R66.64] ;  /* 0x0000001c4270c981 */ /* 0x0000e2000c1e1500 */
[----:B------:R-:W-:-:S02]  /*28f0*/  IADD3 R104, R100, 0xa0, RZ ;  /* 0x000000a064687810 */ /* 0x000fc40007ffe0ff */
[----:B------:R-:W-:Y:S02]  /*2900*/  PRMT R114, RZ, 0x7610, R114 ;  /* 0x00007610ff727816 */ /* 0x000fe40000000072 */
[----:B------:R-:W-:Y:S02]  /*2910*/  PRMT R107, RZ, 0x7610, R107 ;  /* 0x00007610ff6b7816 */ /* 0x000fe4000000006b */
[----:B------:R-:W-:Y:S02]  /*2920*/  ISETP.GE.AND P4, PT, R101, UR38, PT ;  /* 0x0000002665007c0c */ /* 0x000fe4000bf86270 */
[----:B------:R-:W-:Y:S01]  /*2930*/  ISETP.GE.AND P2, PT, R104, UR38, PT ;  /* 0x0000002668007c0c */ /* 0x000fe2000bf46270 */
[----:B------:R0:W4:Y:S01]  /*2940*/  @!P6 LDG.E.U16 R114, [R66.64+0x80] ;  /* 0x0000801c4272e981 */ /* 0x000122000c1e1500 */
[C---:B------:R-:W-:Y:S02]  /*2950*/  IADD3 R101, R100.reuse, 0x120, RZ ;  /* 0x0000012064657810 */ /* 0x040fe40007ffe0ff */
[C---:B------:R-:W-:Y:S01]  /*2960*/  IADD3 R103, R100.reuse, 0xc0, RZ ;  /* 0x000000c064677810 */ /* 0x040fe20007ffe0ff */
[----:B------:R0:W3:Y:S01]  /*2970*/  @!P5 LDG.E.U16 R107, [R66.64+0x40] ;  /* 0x0000401c426bd981 */ /* 0x0000e2000c1e1500 */
[----:B------:R-:W-:-:S02]  /*2980*/  IADD3 R102, R100, 0x100, RZ ;  /* 0x0000010064667810 */ /* 0x000fc40007ffe0ff */
[----:B------:R-:W-:Y:S02]  /*2990*/  PRMT R118, RZ, 0x7610, R118 ;  /* 0x00007610ff767816 */ /* 0x000fe40000000076 */
[----:B------:R-:W-:Y:S02]  /*29a0*/  PRMT R111, RZ, 0x7610, R111 ;  /* 0x00007610ff6f7816 */ /* 0x000fe4000000006f */
[----:B------:R-:W-:Y:S02]  /*29b0*/  ISETP.GE.AND P6, PT, R101, UR38, PT ;  /* 0x0000002665007c0c */ /* 0x000fe4000bfc6270 */
[----:B------:R-:W-:Y:S01]  /*29c0*/  ISETP.GE.AND P3, PT, R103, UR38, PT ;  /* 0x0000002667007c0c */ /* 0x000fe2000bf66270 */
[----:B------:R0:W3:Y:S01]  /*29d0*/  @!P1 LDG.E.U16 R118, [R66.64+0x100] ;  /* 0x0001001c42769981 */ /* 0x0000e2000c1e1500 */
[----:B------:R-:W-:Y:S02]  /*29e0*/  ISETP.GE.AND P5, PT, R102, UR38, PT ;  /* 0x0000002666007c0c */ /* 0x000fe4000bfa6270 */
[C---:B------:R-:W-:Y:S01]  /*29f0*/  IADD3 R101, R100.reuse, 0x160, RZ ;  /* 0x0000016064657810 */ /* 0x040fe20007ffe0ff */
[----:B------:R0:W3:Y:S01]  /*2a00*/  @!P0 LDG.E.U16 R111, [R66.64+0xc0] ;  /* 0x0000c01c426f8981 */ /* 0x0000e2000c1e1500 */
[----:B------:R-:W-:-:S02]  /*2a10*/  IADD3 R102, R100, 0x140, RZ ;  /* 0x0000014064667810 */ /* 0x000fc40007ffe0ff */
[----:B------:R-:W-:Y:S02]  /*2a20*/  PRMT R113, RZ, 0x7610, R113 ;  /* 0x00007610ff717816 */ /* 0x000fe40000000071 */
[----:B------:R-:W-:Y:S02]  /*2a30*/  ISETP.GE.AND P1, PT, R101, UR38, PT ;  /* 0x0000002665007c0c */ /* 0x000fe4000bf26270 */
[----:B------:R-:W-:Y:S02]  /*2a40*/  ISETP.GE.AND P0, PT, R102, UR38, PT ;  /* 0x0000002666007c0c */ /* 0x000fe4000bf06270 */
[----:B------:R-:W-:Y:S01]  /*2a50*/  IADD3 R101, R100, 0x180, RZ ;  /* 0x0000018064657810 */ /* 0x000fe20007ffe0ff */
[----:B------:R0:W3:Y:S01]  /*2a60*/  @!P2 LDG.E.U16 R113, [R66.64+0x140] ;  /* 0x0001401c4271a981 */ /* 0x0000e2000c1e1500 */
[----:B------:R-:W-:Y:S02]  /*2a70*/  PRMT R120, RZ, 0x7610, R120 ;  /* 0x00007610ff787816 */ /* 0x000fe40000000078 */
[----:B------:R-:W-:-:S02]  /*2a80*/  ISETP.GE.AND P2, PT, R101, UR38, PT ;  /* 0x0000002665007c0c */ /* 0x000fc4000bf46270 */
[C---:B------:R-:W-:Y:S02]  /*2a90*/  IADD3 R101, R100.reuse, 0x1a0, RZ ;  /* 0x000001a064657810 */ /* 0x040fe40007ffe0ff */
[----:B------:R-:W-:Y:S01]  /*2aa0*/  PRMT R124, RZ, 0x7610, R124 ;  /* 0x00007610ff7c7816 */ /* 0x000fe2000000007c */
[----:B------:R0:W3:Y:S01]  /*2ab0*/  @!P3 LDG.E.U16 R120, [R66.64+0x180] ;  /* 0x0001801c4278b981 */ /* 0x0000e2000c1e1500 */
[----:B------:R-:W-:Y:S02]  /*2ac0*/  ISETP.GE.AND P3, PT, R101, UR38, PT ;  /* 0x0000002665007c0c */ /* 0x000fe4000bf66270 */
[----:B------:R-:W-:Y:S02]  /*2ad0*/  IADD3 R101, R100, 0x1c0, RZ ;  /* 0x000001c064657810 */ /* 0x000fe40007ffe0ff */
[----:B------:R-:W-:Y:S01]  /*2ae0*/  PRMT R121, RZ, 0x7610, R121 ;  /* 0x00007610ff797816 */ /* 0x000fe20000000079 */
[----:B------:R0:W3:Y:S01]  /*2af0*/  @!P0 LDG.E.U16 R124, [R66.64+0x280] ;  /* 0x0002801c427c8981 */ /* 0x0000e2000c1e1500 */
[----:B------:R-:W-:-:S02]  /*2b00*/  ISETP.GE.AND P0, PT, R101, UR38, PT ;  /* 0x0000002665007c0c */ /* 0x000fc4000bf06270 */
[----:B------:R-:W-:Y:S02]  /*2b10*/  IADD3 R102, R100, 0x1e0, RZ ;  /* 0x000001e064667810 */ /* 0x000fe40007ffe0ff */
[----:B------:R0:W3:Y:S02]  /*2b20*/  @!P1 LDG.E.U16 R121, [R66.64+0x2c0] ;  /* 0x0002c01c42799981 */ /* 0x0000e4000c1e1500 */
[----:B------:R-:W-:Y:S02]  /*2b30*/  ISETP.GE.AND P1, PT, R102, UR38, PT ;  /* 0x0000002666007c0c */ /* 0x000fe4000bf26270 */
[----:B------:R-:W-:Y:S02]  /*2b40*/  PRMT R128, RZ, 0x7610, R128 ;  /* 0x00007610ff807816 */ /* 0x000fe40000000080 */
[----:B------:R-:W-:Y:S02]  /*2b50*/  IADD3 R101, R100, 0x200, RZ ;  /* 0x0000020064657810 */ /* 0x000fe40007ffe0ff */
[----:B------:R-:W-:-:S02]  /*2b60*/  PRMT R125, RZ, 0x7610, R125 ;  /* 0x00007610ff7d7816 */ /* 0x000fc4000000007d */
[----:B------:R-:W-:Y:S01]  /*2b70*/  PRMT R126, RZ, 0x7610, R126 ;  /* 0x00007610ff7e7816 */ /* 0x000fe2000000007e */
[----:B------:R0:W3:Y:S01]  /*2b80*/  @!P0 LDG.E.U16 R128, [R66.64+0x380] ;  /* 0x0003801c42808981 */ /* 0x0000e2000c1e1500 */
[----:B------:R-:W-:Y:S02]  /*2b90*/  ISETP.GE.AND P0, PT, R101, UR38, PT ;  /* 0x0000002665007c0c */ /* 0x000fe4000bf06270 */
[C---:B------:R-:W-:Y:S01]  /*2ba0*/  IADD3 R101, R100.reuse, 0x220, RZ ;  /* 0x0000022064657810 */ /* 0x040fe20007ffe0ff */
[----:B------:R0:W3:Y:S01]  /*2bb0*/  @!P1 LDG.E.U16 R125, [R66.64+0x3c0] ;  /* 0x0003c01c427d9981 */ /* 0x0000e2000c1e1500 */
[----:B------:R-:W-:Y:S02]  /*2bc0*/  IADD3 R102, R100, 0x240, RZ ;  /* 0x0000024064667810 */ /* 0x000fe40007ffe0ff */
[----:B------:R-:W-:Y:S01]  /*2bd0*/  ISETP.GE.AND P1, PT, R101, UR38, PT ;  /* 0x0000002665007c0c */ /* 0x000fe2000bf26270 */
[----:B------:R0:W3:Y:S01]  /*2be0*/  @!P2 LDG.E.U16 R126, [R66.64+0x300] ;  /* 0x0003001c427ea981 */ /* 0x0000e2000c1e1500 */
[----:B------:R-:W-:-:S02]  /*2bf0*/  ISETP.GE.AND P2, PT, R102, UR38, PT ;  /* 0x0000002666007c0c */ /* 0x000fc4000bf46270 */
[----:B------:R-:W-:Y:S02]  /*2c00*/  PRMT R115, RZ, 0x7610, R115 ;  /* 0x00007610ff737816 */ /* 0x000fe40000000073 */
[----:B------:R-:W-:Y:S02]  /*2c10*/  PRMT R123, RZ, 0x7610, R123 ;  /* 0x00007610ff7b7816 */ /* 0x000fe4000000007b */
[----:B------:R-:W-:Y:S02]  /*2c20*/  PRMT R127, RZ, 0x7610, R127 ;  /* 0x00007610ff7f7816 */ /* 0x000fe4000000007f */
[----:B------:R-:W-:Y:S01]  /*2c30*/  PRMT R122, RZ, 0x7610, R122 ;  /* 0x00007610ff7a7816 */ /* 0x000fe2000000007a */
[----:B------:R0:W3:Y:S01]  /*2c40*/  @!P4 LDG.E.U16 R115, [R66.64+0x1c0] ;  /* 0x0001c01c4273c981 */ /* 0x0000e2000c1e1500 */
[----:B------:R-:W-:Y:S02]  /*2c50*/  PRMT R119, RZ, 0x7610, R119 ;  /* 0x00007610ff777816 */ /* 0x000fe40000000077 */
[C---:B------:R-:W-:Y:S01]  /*2c60*/  IADD3 R103, R100.reuse, 0x260, RZ ;  /* 0x0000026064677810 */ /* 0x040fe20007ffe0ff */
[----:B------:R0:W3:Y:S01]  /*2c70*/  @!P3 LDG.E.U16 R123, [R66.64+0x340] ;  /* 0x0003401c427bb981 */ /* 0x0000e2000c1e1500 */
[----:B------:R-:W-:-:S02]  /*2c80*/  IADD3 R101, R100, 0x280, RZ ;  /* 0x0000028064657810 */ /* 0x000fc40007ffe0ff */
[----:B------:R-:W-:Y:S01]  /*2c90*/  PRMT R129, RZ, 0x7610, R129 ;  /* 0x00007610ff817816 */ /* 0x000fe20000000081 */
[----:B------:R0:W3:Y:S01]  /*2ca0*/  @!P0 LDG.E.U16 R127, [R66.64+0x400] ;  /* 0x0004001c427f8981 */ /* 0x0000e2000c1e1500 */
[----:B------:R-:W-:Y:S02]  /*2cb0*/  PRMT R130, RZ, 0x7610, R130 ;  /* 0x00007610ff827816 */ /* 0x000fe40000000082 */
[----:B------:R-:W-:Y:S01]  /*2cc0*/  ISETP.GE.AND P3, PT, R103, UR38, PT ;  /* 0x0000002667007c0c */ /* 0x000fe2000bf66270 */
[----:B------:R0:W3:Y:S01]  /*2cd0*/  @!P5 LDG.E.U16 R122, [R66.64+0x200] ;  /* 0x0002001c427ad981 */ /* 0x0000e2000c1e1500 */
[C---:B------:R-:W-:Y:S02]  /*2ce0*/  IADD3 R102, R100.reuse, 0x2a0, RZ ;  /* 0x000002a064667810 */ /* 0x040fe40007ffe0ff */
[----:B------:R-:W-:Y:S01]  /*2cf0*/  ISETP.GE.AND P0, PT, R101, UR38, PT ;  /* 0x0000002665007c0c */ /* 0x000fe2000bf06270 */
[----:B------:R0:W3:Y:S01]  /*2d00*/  @!P6 LDG.E.U16 R119, [R66.64+0x240] ;  /* 0x0002401c4277e981 */ /* 0x0000e2000c1e1500 */
[----:B------:R-:W-:-:S03]  /*2d10*/  IADD3 R103, R100, 0x2c0, RZ ;  /* 0x000002c064677810 */ /* 0x000fc60007ffe0ff */
[----:B------:R0:W3:Y:S01]  /*2d20*/  @!P1 LDG.E.U16 R129, [R66.64+0x440] ;  /* 0x0004401c42819981 */ /* 0x0000e2000c1e1500 */
[----:B------:R-:W-:-:S03]  /*2d30*/  ISETP.GE.AND P1, PT, R102, UR38, PT ;  /* 0x0000002666007c0c */ /* 0x000fc6000bf26270 */
[----:B------:R0:W3:Y:S01]  /*2d40*/  @!P2 LDG.E.U16 R130, [R66.64+0x480] ;  /* 0x0004801c4282a981 */ /* 0x0000e2000c1e1500 */
[----:B------:R-:W-:Y:S02]  /*2d50*/  ISETP.GE.AND P2, PT, R103, UR38, PT ;  /* 0x0000002667007c0c */ /* 0x000fe4000bf46270 */
[----:B------:R-:W-:Y:S02]  /*2d60*/  PRMT R131, RZ, 0x7610, R131 ;  /* 0x00007610ff837816 */ /* 0x000fe40000000083 */
[----:B------:R-:W-:Y:S02]  /*2d70*/  PRMT R132, RZ, 0x7610, R132 ;  /* 0x00007610ff847816 */ /* 0x000fe40000000084 */
[C---:B------:R-:W-:Y:S02]  /*2d80*/  IADD3 R101, R100.reuse, 0x2e0, RZ ;  /* 0x000002e064657810 */ /* 0x040fe40007ffe0ff */
[----:B------:R-:W-:Y:S01]  /*2d90*/  IADD3 R102, R100, 0x300, RZ ;  /* 0x0000030064667810 */ /* 0x000fe20007ffe0ff */
[----:B------:R0:W3:Y:S01]  /*2da0*/  @!P3 LDG.E.U16 R131, [R66.64+0x4c0] ;  /* 0x0004c01c4283b981 */ /* 0x0000e2000c1e1500 */
[----:B------:R-:W-:-:S02]  /*2db0*/  PRMT R134, RZ, 0x7610, R134 ;  /* 0x00007610ff867816 */ /* 0x000fc40000000086 */
[----:B------:R-:W-:Y:S01]  /*2dc0*/  PRMT R159, RZ, 0x7610, R159 ;  /* 0x00007610ff9f7816 */ /* 0x000fe2000000009f */
[----:B------:R0:W3:Y:S01]  /*2dd0*/  @!P0 LDG.E.U16 R132, [R66.64+0x500] ;  /* 0x0005001c42848981 */ /* 0x0000e2000c1e1500 */
[----:B------:R-:W-:Y:S02]  /*2de0*/  ISETP.GE.AND P3, PT, R101, UR38, PT ;  /* 0x0000002665007c0c */ /* 0x000fe4000bf66270 */
[----:B------:R-:W-:Y:S01]  /*2df0*/  ISETP.GE.AND P0, PT, R102, UR38, PT ;  /* 0x0000002666007c0c */ /* 0x000fe2000bf06270 */
[----:B------:R0:W3:Y:S01]  /*2e00*/  @!P1 LDG.E.U16 R134, [R66.64+0x540] ;  /* 0x0005401c42869981 */ /* 0x0000e2000c1e1500 */
[----:B------:R-:W-:-:S03]  /*2e10*/  IADD3 R101, R100, 0x320, RZ ;  /* 0x0000032064657810 */ /* 0x000fc60007ffe0ff */
[----:B------:R0:W3:Y:S01]  /*2e20*/  @!P2 LDG.E.U16 R159, [R66.64+0x580] ;  /* 0x0005801c429fa981 */ /* 0x0000e2000c1e1500 */
[----:B------:R-:W-:Y:S02]  /*2e30*/  PRMT R110, RZ, 0x7610, R110 ;  /* 0x00007610ff6e7816 */ /* 0x000fe4000000006e */
[----:B------:R-:W-:Y:S02]  /*2e40*/  PRMT R109, RZ, 0x7610, R109 ;  /* 0x00007610ff6d7816 */ /* 0x000fe4000000006d */
[C---:B------:R-:W-:Y:S02]  /*2e50*/  IADD3 R102, R100.reuse, 0x340, RZ ;  /* 0x0000034064667810 */ /* 0x040fe40007ffe0ff */
[----:B------:R-:W-:Y:S01]  /*2e60*/  ISETP.GE.AND P1, PT, R101, UR38, PT ;  /* 0x0000002665007c0c */ /* 0x000fe2000bf26270 */
[----:B------:R0:W3:Y:S01]  /*2e70*/  @!P3 LDG.E.U16 R110, [R66.64+0x5c0] ;  /* 0x0005c01c426eb981 */ /* 0x0000e2000c1e1500 */
[----:B------:R-:W-:Y:S02]  /*2e80*/  IADD3 R103, R100, 0x360, RZ ;  /* 0x0000036064677810 */ /* 0x000fe40007ffe0ff */
[----:B------:R-:W-:Y:S01]  /*2e90*/  ISETP.GE.AND P2, PT, R102, UR38, PT ;  /* 0x0000002666007c0c */ /* 0x000fe2000bf46270 */
[----:B------:R0:W3:Y:S01]  /*2ea0*/  @!P0 LDG.E.U16 R109, [R66.64+0x600] ;  /* 0x0006001c426d8981 */ /* 0x0000e2000c1e1500 */
[----:B------:R-:W-:-:S02]  /*2eb0*/  IADD3 R101, R100, 0x380, RZ ;  /* 0x0000038064657810 */ /* 0x000fc40007ffe0ff */
[----:B------:R-:W-:Y:S02]  /*2ec0*/  ISETP.GE.AND P3, PT, R103, UR38, PT ;  /* 0x0000002667007c0c */ /* 0x000fe4000bf66270 */
[----:B------:R-:W-:Y:S02]  /*2ed0*/  PRMT R108, RZ, 0x7610, R108 ;  /* 0x00007610ff6c7816 */ /* 0x000fe4000000006c */
        /* <DEDUP_REMOVED lines=9> */
[----:B------:R-:W-:Y:S01]  /*2f70*/  ISETP.GE.AND P2, PT, R102, UR38, PT ;  /* 0x0000002666007c0c */ /* 0x000fe2000bf46270 */
[----:B------:R0:W3:Y:S01]  /*2f80*/  @!P3 LDG.E.U16 R105, [R66.64+0x6c0] ;  /* 0x0006c01c4269b981 */ /* 0x0000e2000c1e1500 */
[----:B------:R-:W-:Y:S01]  /*2f90*/  ISETP.GE.AND P3, PT, R100, UR38, PT ;  /* 0x0000002664007c0c */ /* 0x000fe2000bf66270 */
[----:B------:R-:W-:Y:S01]  /*2fa0*/  ULDC.64 UR38, c[0x0][0x198] ;  /* 0x0000660000267ab9 */ /* 0x000fe20000000a00 */
[----:B------:R-:W-:-:S02]  /*2fb0*/  PRMT R104, RZ, 0x7610, R104 ;  /* 0x00007610ff687816 */ /* 0x000fc40000000068 */
[----:B------:R-:W-:Y:S02]  /*2fc0*/  PRMT R100, RZ, 0x7610, R100 ;  /* 0x00007610ff647816 */ /* 0x000fe40000000064 */
[----:B------:R-:W-:Y:S02]  /*2fd0*/  PRMT R101, RZ, 0x7610, R101 ;  /* 0x00007610ff657816 */ /* 0x000fe40000000065 */
[----:B------:R0:W4:Y:S04]  /*2fe0*/  @!P0 LDG.E.U16 R104, [R66.64+0x700] ;  /* 0x0007001c42688981 */ /* 0x000128000c1e1500 */
[----:B------:R0:W4:Y:S04]  /*2ff0*/  @!P1 LDG.E.U16 R100, [R66.64+0x740] ;  /* 0x0007401c42649981 */ /* 0x000128000c1e1500 */
[----:B------:R0:W4:Y:S01]  /*3000*/  @!P2 LDG.E.U16 R101, [R66.64+0x780] ;  /* 0x0007801c4265a981 */ /* 0x000122000c1e1500 */
[----:B------:R-:W-:-:S06]  /*3010*/  PRMT R103, RZ, 0x7610, R103 ;  /* 0x00007610ff677816 */ /* 0x000fcc0000000067 */
[----:B------:R0:W4:Y:S01]  /*3020*/  @!P3 LDG.E.U16 R103, [R66.64+0x7c0] ;  /* 0x0007c01c4267b981 */ /* 0x000122000c1e1500 */
[----:B------:R-:W-:-:S04]  /*3030*/  LOP3.LUT R246, R0, 0x1f, RZ, 0xc0, !PT ;  /* 0x0000001f00f67812 */ /* 0x000fc800078ec0ff */
[----:B------:R-:W-:Y:S01]  /*3040*/  ISETP.NE.AND P0, PT, R246, RZ, PT ;  /* 0x000000fff600720c */ /* 0x000fe20003f05270 */
[----:B--2---:R-:W1:Y:S02]  /*3050*/  R2UR UR42, R65 ;  /* 0x00000000412a73c2 */ /* 0x004e6400000e0000 */
[----:B-1----:R-:W-:Y:S02]  /*3060*/  FMUL.FTZ R102, R84, UR42 ;  /* 0x0000002a54667c20 */ /* 0x002fe40008410000 */
[----:B------:R-:W-:Y:S02]  /*3070*/  FMUL.FTZ R65, R87, UR42 ;  /* 0x0000002a57417c20 */ /* 0x000fe40008410000 */
[----:B------:R-:W-:Y:S02]  /*3080*/  FMUL.RZ R133, R102, 0.15915493667125701904 ;  /* 0x3e22f98366857820 */ /* 0x000fe4000040c000 */
[----:B0-----:R-:W-:Y:S02]  /*3090*/  FMUL.RZ R66, R65, 0.15915493667125701904 ;  /* 0x3e22f98341427820 */ /* 0x001fe4000040c000 */
[----:B------:R-:W-:-:S02]  /*30a0*/  FMUL.FTZ R102, R85, UR42 ;  /* 0x0000002a55667c20 */ /* 0x000fc40008410000 */
[----:B------:R-:W-:Y:S02]  /*30b0*/  FMUL.FTZ R65, R88, UR42 ;  /* 0x0000002a58417c20 */ /* 0x000fe40008410000 */
[----:B------:R-:W-:Y:S02]  /*30c0*/  FMUL.RZ R135, R102, 0.15915493667125701904 ;  /* 0x3e22f98366877820 */ /* 0x000fe4000040c000 */
[----:B------:R-:W-:Y:S02]  /*30d0*/  FMUL.RZ R67, R65, 0.15915493667125701904 ;  /* 0x3e22f98341437820 */ /* 0x000fe4000040c000 */
[----:B------:R-:W-:Y:S02]  /*30e0*/  FMUL.FTZ R102, R86, UR42 ;  /* 0x0000002a56667c20 */ /* 0x000fe40008410000 */
        /* <DEDUP_REMOVED lines=21> */
[----:B------:R-:W-:-:S04]  /*3240*/  MOV R65, UR24 ;  /* 0x0000001800417c02 */ /* 0x000fc80008000f00 */
[----:B------:R-:W-:Y:S01]  /*3250*/  ISETP.LT.OR P2, PT, R65, 0x2, P0 ;  /* 0x000000024100780c */ /* 0x000fe20000741670 */
[----:B------:R-:W-:Y:S01]  /*3260*/  MUFU.SIN R147, R102 ;  /* 0x0000006600937308 */ /* 0x000fe20000000400 */
[----:B------:R-:W-:-:S07]  /*3270*/  FMUL.FTZ R65, R94, UR42 ;  /* 0x0000002a5e417c20 */ /* 0x000fce0008410000 */
[----:B------:R0:W-:Y:S02]  /*3280*/  MUFU.COS R148, R102 ;  /* 0x0000006600947308 */ /* 0x0001e40000000000 */
[----:B0-----:R-:W-:-:S06]  /*3290*/  MOV R102, UR24 ;  /* 0x0000001800667c02 */ /* 0x001fcc0008000f00 */
[----:B------:R-:W-:Y:S01]  /*32a0*/  MUFU.SIN R143, R67 ;  /* 0x00000043008f7308 */ /* 0x000fe20000000400 */
[----:B------:R-:W-:-:S07]  /*32b0*/  @!P2 IADD3 R102, R102, -0x2, RZ ;  /* 0xfffffffe6666a810 */ /* 0x000fce0007ffe0ff */
[----:B------:R0:W-:Y:S08]  /*32c0*/  MUFU.COS R144, R67 ;  /* 0x0000004300907308 */ /* 0x0001f00000000000 */
[----:B------:R-:W-:Y:S01]  /*32d0*/  MUFU.SIN R145, R66 ;  /* 0x0000004200917308 */ /* 0x000fe20000000400 */
[----:B0-----:R-:W-:-:S07]  /*32e0*/  MOV R67, c[0x0][0x16c] ;  /* 0x00005b0000437a02 */ /* 0x001fce0000000f00 */
[----:B------:R0:W-:Y:S01]  /*32f0*/  MUFU.COS R146, R66 ;  /* 0x0000004200927308 */ /* 0x0001e20000000000 */
[----:B------:R-:W-:Y:S02]  /*3300*/  @!P2 IMAD R102, R102, R67, UR7 ;  /* 0x000000076666ae24 */ /* 0x000fe4000f8e0243 */
[----:B0-----:R-:W-:Y:S02]  /*3310*/  FMUL.RZ R66, R65, 0.15915493667125701904 ;  /* 0x3e22f98341427820 */ /* 0x001fe4000040c000 */
[----:B------:R-:W-:-:S04]  /*3320*/  FMUL.FTZ R65, R95, UR42 ;  /* 0x0000002a5f417c20 */ /* 0x000fc80008410000 */
[----:B------:R-:W-:Y:S02]  /*3330*/  FMUL.RZ R67, R65, 0.15915493667125701904 ;  /* 0x3e22f98341437820 */ /* 0x000fe4000040c000 */
[----:B------:R-:W-:Y:S01]  /*3340*/  FMUL.FTZ R65, R96, UR42 ;  /* 0x0000002a60417c20 */ /* 0x000fe20008410000 */
[----:B---3--:R-:W-:Y:S03]  /*3350*/  STS.U16 [R3], R112 ;  /* 0x0000007003007388 */ /* 0x008fe60000000400 */
[----:B------:R-:W-:Y:S01]  /*3360*/  FMUL.RZ R65, R65, 0.15915493667125701904 ;  /* 0x3e22f98341417820 */ /* 0x000fe2000040c000 */
[----:B------:R-:W-:Y:S01]  /*3370*/  MUFU.SIN R157, R135 ;  /* 0x00000087009d7308 */ /* 0x000fe20000000400 */
[----:B------:R-:W-:Y:S04]  /*3380*/  STS.U16 [R4+0x40], R107 ;  /* 0x0000406b04007388 */ /* 0x000fe80000000400 */
[----:B----4-:R-:W-:Y:S03]  /*3390*/  STS.U16 [R5+0x80], R114 ;  /* 0x0000807205007388 */ /* 0x010fe60000000400 */
[----:B------:R-:W-:Y:S01]  /*33a0*/  MUFU.COS R158, R135 ;  /* 0x00000087009e7308 */ /* 0x000fe20000000000 */
[----:B------:R0:W-:Y:S01]  /*33b0*/  STS.U16 [R6+0xc0], R111 ;  /* 0x0000c06f06007388 */ /* 0x0001e20000000400 */
[----:B------:R-:W1:Y:S03]  /*33c0*/  R2UR UR43, R64 ;  /* 0x00000000402b73c2 */ /* 0x000e6600000e0000 */
[----:B------:R-:W-:Y:S03]  /*33d0*/  STS.U16 [R7+0x100], R118 ;  /* 0x0001007607007388 */ /* 0x000fe60000000400 */
[----:B------:R-:W-:Y:S01]  /*33e0*/  MUFU.SIN R135, R65 ;  /* 0x0000004100877308 */ /* 0x000fe20000000400 */
[----:B------:R2:W-:Y:S01]  /*33f0*/  STS.U16 [R8+0x140], R113 ;  /* 0x0001407108007388 */ /* 0x0005e20000000400 */
[----:B0-----:R-:W-:-:S06]  /*3400*/  IADD3 R111, R2, 0x220, RZ ;  /* 0x00000220026f7810 */ /* 0x001fcc0007ffe0ff */
[----:B------:R0:W-:Y:S01]  /*3410*/  MUFU.COS R136, R65 ;  /* 0x0000004100887308 */ /* 0x0001e20000000000 */
[----:B------:R3:W-:Y:S01]  /*3420*/  STS.U16 [R9+0x180], R120 ;  /* 0x0001807809007388 */ /* 0x0007e20000000400 */
[C---:B--2---:R-:W-:Y:S02]  /*3430*/  IADD3 R113, R2.reuse, 0x240, RZ ;  /* 0x0000024002717810 */ /* 0x044fe40007ffe0ff */
[----:B0-----:R-:W-:Y:S01]  /*3440*/  IADD3 R65, R2, 0x200, RZ ;  /* 0x0000020002417810 */ /* 0x001fe20007ffe0ff */
[----:B------:R0:W-:Y:S01]  /*3450*/  STS.U16 [R10+0x1c0], R115 ;  /* 0x0001c0730a007388 */ /* 0x0001e20000000400 */
[-C--:B------:R-:W-:Y:S02]  /*3460*/  LEA.HI.SX32 R111, R111, R2.reuse, 0x1b ;  /* 0x000000026f6f7211 */ /* 0x080fe400078fdaff */
[-C--:B------:R-:W-:Y:S01]  /*3470*/  LEA.HI.SX32 R65, R65, R2.reuse, 0x1b ;  /* 0x0000000241417211 */ /* 0x080fe200078fdaff */
[----:B------:R2:W-:Y:S01]  /*3480*/  STS.U16 [R11+0x200], R122 ;  /* 0x0002007a0b007388 */ /* 0x0005e20000000400 */
[----:B------:R-:W-:-:S02]  /*3490*/  LEA.HI.SX32 R113, R113, R2, 0x1b ;  /* 0x0000000271717211 */ /* 0x000fc400078fdaff */
[----:B---3--:R-:W-:Y:S01]  /*34a0*/  SHF.L.U32 R120, R65, 0x1, RZ ;  /* 0x0000000141787819 */ /* 0x008fe200000006ff */
[----:B------:R-:W-:Y:S01]  /*34b0*/  STS.U16 [R12+0x240], R119 ;  /* 0x000240770c007388 */ /* 0x000fe20000000400 */
[----:B0-----:R-:W-:-:S03]  /*34c0*/  IADD3 R115, R2, 0x260, RZ ;  /* 0x0000026002737810 */ /* 0x001fc60007ffe0ff */
[----:B------:R0:W-:Y:S01]  /*34d0*/  STS.U16 [R13+0x280], R124 ;  /* 0x0002807c0d007388 */ /* 0x0001e20000000400 */
[C---:B------:R-:W-:Y:S02]  /*34e0*/  IADD3 R65, R2.reuse, 0x280, RZ ;  /* 0x0000028002417810 */ /* 0x040fe40007ffe0ff */
[-C--:B------:R-:W-:Y:S01]  /*34f0*/  LEA.HI.SX32 R115, R115, R2.reuse, 0x1b ;  /* 0x0000000273737211 */ /* 0x080fe200078fdaff */
[----:B------:R3:W-:Y:S01]  /*3500*/  STS.U16 [R14+0x2c0], R121 ;  /* 0x0002c0790e007388 */ /* 0x0007e20000000400 */
[----:B--2---:R-:W-:Y:S02]  /*3510*/  SHF.L.U32 R122, R111, 0x1, RZ ;  /* 0x000000016f7a7819 */ /* 0x004fe400000006ff */
[----:B------:R-:W-:Y:S01]  /*3520*/  IADD3 R111, R2, 0x2a0, RZ ;  /* 0x000002a0026f7810 */ /* 0x000fe20007ffe0ff */
[----:B------:R-:W-:Y:S01]  /*3530*/  STS.U16 [R15+0x300], R126 ;  /* 0x0003007e0f007388 */ /* 0x000fe20000000400 */
[----:B------:R-:W-:Y:S02]  /*3540*/  LEA.HI.SX32 R65, R65, R2, 0x1b ;  /* 0x0000000241417211 */ /* 0x000fe400078fdaff */
[----:B0-----:R-:W-:Y:S01]  /*3550*/  SHF.L.U32 R124, R115, 0x1, RZ ;  /* 0x00000001737c7819 */ /* 0x001fe200000006ff */
[----:B------:R0:W-:Y:S01]  /*3560*/  STS.U16 [R16+0x340], R123 ;  /* 0x0003407b10007388 */ /* 0x0001e20000000400 */
[----:B---3--:R-:W-:-:S02]  /*3570*/  SHF.L.U32 R121, R113, 0x1, RZ ;  /* 0x0000000171797819 */ /* 0x008fc400000006ff */
[----:B------:R-:W-:Y:S01]  /*3580*/  IADD3 R113, R2, 0x2c0, RZ ;  /* 0x000002c002717810 */ /* 0x000fe20007ffe0ff */
[----:B------:R-:W-:Y:S01]  /*3590*/  STS.U16 [R17+0x380], R128 ;  /* 0x0003808011007388 */ /* 0x000fe20000000400 */
[-C--:B------:R-:W-:Y:S02]  /*35a0*/  LEA.HI.SX32 R111, R111, R2.reuse, 0x1b ;  /* 0x000000026f6f7211 */ /* 0x080fe400078fdaff */
[----:B------:R-:W-:Y:S01]  /*35b0*/  LEA.HI.SX32 R113, R113, R2, 0x1b ;  /* 0x0000000271717211 */ /* 0x000fe200078fdaff */
[----:B------:R2:W-:Y:S01]  /*35c0*/  STS.U16 [R18+0x3c0], R125 ;  /* 0x0003c07d12007388 */ /* 0x0005e20000000400 */
[----:B0-----:R-:W-:-:S03]  /*35d0*/  SHF.L.U32 R123, R65, 0x1, RZ ;  /* 0x00000001417b7819 */ /* 0x001fc600000006ff */
[----:B------:R-:W-:Y:S01]  /*35e0*/  STS.U16 [R120+0x400], R127 ;  /* 0x0004007f78007388 */ /* 0x000fe20000000400 */
[----:B------:R-:W-:-:S03]  /*35f0*/  IADD3 R65, R2, 0x300, RZ ;  /* 0x0000030002417810 */ /* 0x000fc60007ffe0ff */
[----:B------:R-:W-:Y:S01]  /*3600*/  STS.U16 [R122+0x440], R129 ;  /* 0x000440817a007388 */ /* 0x000fe20000000400 */
[----:B------:R-:W-:Y:S02]  /*3610*/  IADD3 R115, R2, 0x2e0, RZ ;  /* 0x000002e002737810 */ /* 0x000fe40007ffe0ff */
[----:B--2---:R-:W-:Y:S01]  /*3620*/  SHF.L.U32 R125, R111, 0x1, RZ ;  /* 0x000000016f7d7819 */ /* 0x004fe200000006ff */
[----:B------:R-:W-:Y:S01]  /*3630*/  STS.U16 [R121+0x480], R130 ;  /* 0x0004808279007388 */ /* 0x000fe20000000400 */
[----:B------:R-:W-:-:S03]  /*3640*/  LEA.HI.SX32 R65, R65, R2, 0x1b ;  /* 0x0000000241417211 */ /* 0x000fc600078fdaff */
[----:B------:R0:W-:Y:S01]  /*3650*/  STS.U16 [R124+0x4c0], R131 ;  /* 0x0004c0837c007388 */ /* 0x0001e20000000400 */
[----:B------:R-:W-:-:S03]  /*3660*/  LEA.HI.SX32 R115, R115, R2, 0x1b ;  /* 0x0000000273737211 */ /* 0x000fc600078fdaff */
[----:B------:R-:W-:Y:S01]  /*3670*/  STS.U16 [R123+0x500], R132 ;  /* 0x000500847b007388 */ /* 0x000fe20000000400 */
[----:B0-----:R-:W-:-:S03]  /*3680*/  SHF.L.U32 R124, R113, 0x1, RZ ;  /* 0x00000001717c7819 */ /* 0x001fc600000006ff */
[----:B------:R-:W-:Y:S01]  /*3690*/  STS.U16 [R125+0x540], R134 ;  /* 0x000540867d007388 */ /* 0x000fe20000000400 */
[----:B-1----:R-:W-:-:S03]  /*36a0*/  MOV R107, UR43 ;  /* 0x0000002b006b7c02 */ /* 0x002fc60008000f00 */
[----:B------:R0:W-:Y:S01]  /*36b0*/  STS.U16 [R124+0x580], R159 ;  /* 0x0005809f7c007388 */ /* 0x0001e20000000400 */
[----:B------:R-:W-:Y:S01]  /*36c0*/  SHF.L.U32 R127, R115, 0x1, RZ ;  /* 0x00000001737f7819 */ /* 0x000fe200000006ff */
[----:B------:R-:W-:Y:S01]  /*36d0*/  FMUL.FTZ R107, R107, 1.4426950216293334961 ;  /* 0x3fb8aa3b6b6b7820 */ /* 0x000fe20000410000 */
[----:B0-----:R-:W-:Y:S02]  /*36e0*/  SHF.L.U32 R124, R65, 0x1, RZ ;  /* 0x00000001417c7819 */ /* 0x001fe400000006ff */
[C---:B------:R-:W-:Y:S01]  /*36f0*/  IADD3 R65, R2.reuse, 0x380, RZ ;  /* 0x0000038002417810 */ /* 0x040fe20007ffe0ff */
[----:B------:R-:W-:Y:S03]  /*3700*/  STS.U16 [R127+0x5c0], R110 ;  /* 0x0005c06e7f007388 */ /* 0x000fe60000000400 */
[----:B------:R-:W-:Y:S01]  /*3710*/  LEA.HI.SX32 R65, R65, R2, 0x1b ;  /* 0x0000000241417211 */ /* 0x000fe200078fdaff */
[----:B------:R0:W-:Y:S01]  /*3720*/  STS.U16 [R124+0x600], R109 ;  /* 0x0006006d7c007388 */ /* 0x0001e20000000400 */
[----:B------:R-:W-:-:S02]  /*3730*/  IADD3 R111, R2, 0x320, RZ ;  /* 0x00000320026f7810 */ /* 0x000fc40007ffe0ff */
[C---:B------:R-:W-:Y:S02]  /*3740*/  IADD3 R113, R2.reuse, 0x340, RZ ;  /* 0x0000034002717810 */ /* 0x040fe40007ffe0ff */
[-C--:B------:R-:W-:Y:S02]  /*3750*/  LEA.HI.SX32 R111, R111, R2.reuse, 0x1b ;  /* 0x000000026f6f7211 */ /* 0x080fe400078fdaff */
[----:B0-----:R-:W-:Y:S01]  /*3760*/  SHF.L.U32 R109, R65, 0x1, RZ ;  /* 0x00000001416d7819 */ /* 0x001fe200000006ff */
[----:B------:R-:W-:Y:S01]  /*3770*/  FMUL.FTZ R65, R95, R107 ;  /* 0x0000006b5f417220 */ /* 0x000fe20000410000 */
[----:B------:R-:W-:Y:S01]  /*3780*/  MUFU.SIN R137, R67 ;  /* 0x0000004300897308 */ /* 0x000fe20000000400 */
[----:B------:R-:W-:Y:S02]  /*3790*/  IADD3 R115, R2, 0x360, RZ ;  /* 0x0000036002737810 */ /* 0x000fe40007ffe0ff */
[----:B------:R-:W-:Y:S02]  /*37a0*/  LEA.HI.SX32 R113, R113, R2, 0x1b ;  /* 0x0000000271717211 */ /* 0x000fe400078fdaff */
[----:B------:R-:W-:-:S03]  /*37b0*/  SHF.L.U32 R125, R111, 0x1, RZ ;  /* 0x000000016f7d7819 */ /* 0x000fc600000006ff */
[----:B------:R-:W-:Y:S01]  /*37c0*/  MUFU.COS R138, R67 ;  /* 0x00000043008a7308 */ /* 0x000fe20000000000 */
[----:B------:R-:W-:Y:S02]  /*37d0*/  IADD3 R111, R2, 0x3a0, RZ ;  /* 0x000003a0026f7810 */ /* 0x000fe40007ffe0ff */
[----:B------:R-:W-:-:S05]  /*37e0*/  LEA.HI.SX32 R115, R115, R2, 0x1b ;  /* 0x0000000273737211 */ /* 0x000fca00078fdaff */
[----:B------:R-:W0:Y:S01]  /*37f0*/  MUFU.EX2 R65, R65 ;  /* 0x0000004100417308 */ /* 0x000e220000000800 */
[----:B------:R-:W-:Y:S02]  /*3800*/  SHF.L.U32 R127, R113, 0x1, RZ ;  /* 0x00000001717f7819 */ /* 0x000fe400000006ff */
[----:B------:R-:W-:Y:S02]  /*3810*/  IADD3 R113, R2, 0x3c0, RZ ;  /* 0x000003c002717810 */ /* 0x000fe40007ffe0ff */
[-C--:B------:R-:W-:Y:S02]  /*3820*/  LEA.HI.SX32 R111, R111, R2.reuse, 0x1b ;  /* 0x000000026f6f7211 */ /* 0x080fe400078fdaff */
[----:B------:R-:W-:Y:S01]  /*3830*/  SHF.L.U32 R126, R115, 0x1, RZ ;  /* 0x00000001737e7819 */ /* 0x000fe200000006ff */
[----:B------:R1:W-:Y:S01]  /*3840*/  STS.U16 [R125+0x640], R108 ;  /* 0x0006406c7d007388 */ /* 0x0003e20000000400 */
[----:B------:R-:W-:Y:S02]  /*3850*/  LEA.HI.SX32 R113, R113, R2, 0x1b ;  /* 0x0000000271717211 */ /* 0x000fe400078fdaff */
[----:B------:R-:W-:Y:S01]  /*3860*/  SHF.L.U32 R111, R111, 0x1, RZ ;  /* 0x000000016f6f7819 */ /* 0x000fe200000006ff */
[----:B------:R-:W-:Y:S04]  /*3870*/  STS.U16 [R127+0x680], R106 ;  /* 0x0006806a7f007388 */ /* 0x000fe80000000400 */
[----:B------:R-:W-:Y:S01]  /*3880*/  STS.U16 [R126+0x6c0], R105 ;  /* 0x0006c0697e007388 */ /* 0x000fe20000000400 */
[----:B-1----:R-:W-:-:S03]  /*3890*/  SHF.L.U32 R108, R113, 0x1, RZ ;  /* 0x00000001716c7819 */ /* 0x002fc600000006ff */
[----:B------:R-:W-:Y:S01]  /*38a0*/  STS.U16 [R109+0x700], R104 ;  /* 0x000700686d007388 */ /* 0x000fe20000000400 */
[C---:B0-----:R-:W-:Y:S02]  /*38b0*/  FMUL.FTZ R138, R65.reuse, R138 ;  /* 0x0000008a418a7220 */ /* 0x041fe40000410000 */
[----:B------:R-:W-:Y:S01]  /*38c0*/  FMUL.FTZ R137, R65, R137 ;  /* 0x0000008941897220 */ /* 0x000fe20000410000 */
[----:B------:R0:W-:Y:S01]  /*38d0*/  STS.U16 [R111+0x740], R100 ;  /* 0x000740646f007388 */ /* 0x0001e20000000400 */
[----:B------:R-:W-:Y:S01]  /*38e0*/  SHF.L.U32 R65, R2, 0x5, RZ ;  /* 0x0000000502417819 */ /* 0x000fe200000006ff */
[----:B------:R-:W-:Y:S02]  /*38f0*/  FMUL.FTZ R112, R85, R107 ;  /* 0x0000006b55707220 */ /* 0x000fe40000410000 */
[----:B------:R1:W-:Y:S01]  /*3900*/  STS.U16 [R108+0x780], R101 ;  /* 0x000780656c007388 */ /* 0x0003e20000000400 */
[----:B0-----:R-:W-:-:S04]  /*3910*/  FMUL.FTZ R100, R98, UR42 ;  /* 0x0000002a62647c20 */ /* 0x001fc80008410000 */
[----:B-1----:R-:W-:Y:S01]  /*3920*/  FMUL.RZ R101, R100, 0.15915493667125701904 ;  /* 0x3e22f98364657820 */ /* 0x002fe2000040c000 */
[----:B------:R-:W-:Y:S01]  /*3930*/  LEA.HI.SX32 R100, R65, R65, 0x1b ;  /* 0x0000004141647211 */ /* 0x000fe200078fdaff */
[----:B------:R-:W0:Y:S01]  /*3940*/  MUFU.EX2 R112, R112 ;  /* 0x0000007000707308 */ /* 0x000e220000000800 */
[----:B------:R-:W-:-:S07]  /*3950*/  FMUL.FTZ R110, R92, R107 ;  /* 0x0000006b5c6e7220 */ /* 0x000fce0000410000 */
[----:B------:R-:W-:Y:S08]  /*3960*/  MUFU.SIN R111, R101 ;  /* 0x00000065006f7308 */ /* 0x000ff00000000400 */
[----:B------:R1:W-:Y:S02]  /*3970*/  MUFU.COS R161, R101 ;  /* 0x0000006500a17308 */ /* 0x0003e40000000000 */
[----:B-1----:R-:W-:-:S02]  /*3980*/  SHF.L.U32 R101, R100, 0x1, RZ ;  /* 0x0000000164657819 */ /* 0x002fc400000006ff */
[----:B------:R-:W2:Y:S04]  /*3990*/  LDL R100, [R1+0x8] ;  /* 0x0000080001647983 */ /* 0x000ea80000100800 */
[----:B------:R-:W1:Y:S01]  /*39a0*/  MUFU.EX2 R110, R110 ;  /* 0x0000006e006e7308 */ /* 0x000e620000000800 */
[C---:B0-----:R-:W-:Y:S02]  /*39b0*/  FMUL.FTZ R158, R112.reuse, R158 ;  /* 0x0000009e709e7220 */ /* 0x041fe40000410000 */
[----:B------:R-:W-:Y:S02]  /*39c0*/  FMUL.FTZ R157, R112, R157 ;  /* 0x0000009d709d7220 */ /* 0x000fe40000410000 */
[----:B------:R-:W3:Y:S01]  /*39d0*/  LDL R112, [R1+0x4] ;  /* 0x0000040001707983 */ /* 0x000ee20000100800 */
[----:B-1----:R-:W-:-:S02]  /*39e0*/  FMUL.FTZ R144, R110, R144 ;  /* 0x000000906e907220 */ /* 0x002fc40000410000 */
[----:B------:R-:W-:Y:S02]  /*39f0*/  FMUL.FTZ R143, R110, R143 ;  /* 0x0000008f6e8f7220 */ /* 0x000fe40000410000 */
[----:B------:R-:W4:Y:S01]  /*3a00*/  LDL R110, [R1] ;  /* 0x00000000016e7983 */ /* 0x000f220000100800 */
[----:B------:R-:W-:Y:S02]  /*3a10*/  UIMAD UR41, UR11, UR38, URZ ;  /* 0x000000260b2972a4 */ /* 0x000fe4000f8e023f */
        /* <DEDUP_REMOVED lines=11> */
[----:B------:R-:W-:Y:S05]  /*3ad0*/  MUFU.SIN R139, R66 ;  /* 0x00000042008b7308 */ /* 0x000fea0000000400 */
[----:B------:R-:W-:-:S03]  /*3ae0*/  MOV R67, UR37 ;  /* 0x0000002500437c02 */ /* 0x000fc60008000f00 */
[----:B------:R0:W-:Y:S02]  /*3af0*/  MUFU.COS R140, R66 ;  /* 0x00000042008c7308 */ /* 0x0001e40000000000 */
[----:B0-----:R-:W-:-:S06]  /*3b00*/  MOV R66, UR36 ;  /* 0x0000002400427c02 */ /* 0x001fcc0008000f00 */
[----:B------:R-:W3:Y:S01]  /*3b10*/  LDG.E.64 R66, [R66.64] ;  /* 0x0000001c42427981 */ /* 0x000ee2000c1e1b00 */
[----:B------:R-:W-:Y:S02]  /*3b20*/  FMUL.FTZ R64, R97, UR42 ;  /* 0x0000002a61407c20 */ /* 0x000fe40008410000 */
[-C--:B------:R-:W-:Y:S02]  /*3b30*/  FMUL.FTZ R105, R96, R107.reuse ;  /* 0x0000006b60697220 */ /* 0x080fe40000410000 */
[----:B------:R-:W-:Y:S02]  /*3b40*/  FMUL.RZ R160, R64, 0.15915493667125701904 ;  /* 0x3e22f98340a07820 */ /* 0x000fe4000040c000 */
        /* <DEDUP_REMOVED lines=8> */
[----:B------:R-:W0:Y:S01]  /*3bd0*/  MUFU.EX2 R105, R105 ;  /* 0x0000006900697308 */ /* 0x000e220000000800 */
[----:B------:R-:W-:Y:S01]  /*3be0*/  IADD3 R115, R2, 0x3e0, RZ ;  /* 0x000003e002737810 */ /* 0x000fe20007ffe0ff */
[----:B------:R-:W-:-:S06]  /*3bf0*/  ULEA UR36, UR27, UR7, 0x8 ;  /* 0x000000071b247291 */ /* 0x000fcc000f8e403f */
[----:B------:R-:W1:Y:S01]  /*3c00*/  MUFU.EX2 R64, R64 ;  /* 0x0000004000407308 */ /* 0x000e620000000800 */
[----:B------:R-:W-:-:S07]  /*3c10*/  LEA.HI.SX32 R115, R115, R2, 0x1b ;  /* 0x0000000273737211 */ /* 0x000fce00078fdaff */
[----:B------:R-:W-:Y:S08]  /*3c20*/  MUFU.SIN R141, R133 ;  /* 0x00000085008d7308 */ /* 0x000ff00000000400 */
[----:B------:R-:W-:Y:S08]  /*3c30*/  MUFU.COS R142, R133 ;  /* 0x00000085008e7308 */ /* 0x000ff00000000000 */
[----:B------:R-:W0:Y:S08]  /*3c40*/  MUFU.EX2 R118, R118 ;  /* 0x0000007600767308 */ /* 0x000e300000000800 */
[----:B------:R-:W0:Y:S08]  /*3c50*/  MUFU.EX2 R119, R119 ;  /* 0x0000007700777308 */ /* 0x000e300000000800 */
[----:B------:R-:W0:Y:S08]  /*3c60*/  MUFU.EX2 R120, R120 ;  /* 0x0000007800787308 */ /* 0x000e300000000800 */
[----:B------:R-:W0:Y:S08]  /*3c70*/  MUFU.EX2 R121, R121 ;  /* 0x0000007900797308 */ /* 0x000e300000000800 */
[----:B------:R-:W0:Y:S08]  /*3c80*/  MUFU.EX2 R122, R122 ;  /* 0x0000007a007a7308 */ /* 0x000e300000000800 */
[----:B------:R-:W0:Y:S08]  /*3c90*/  MUFU.EX2 R123, R123 ;  /* 0x0000007b007b7308 */ /* 0x000e300000000800 */
[----:B------:R-:W1:Y:S01]  /*3ca0*/  MUFU.EX2 R106, R106 ;  /* 0x0000006a006a7308 */ /* 0x000e620000000800 */
[----:B------:R-:W-:-:S02]  /*3cb0*/  ISETP.NE.AND P1, PT, R0, RZ, PT ;  /* 0x000000ff0000720c */ /* 0x000fc40003f25270 */
[----:B------:R-:W-:Y:S02]  /*3cc0*/  IADD3 R162, R0, 0x200, RZ ;  /* 0x0000020000a27810 */ /* 0x000fe40007ffe0ff */
[----:B------:R-:W-:Y:S02]  /*3cd0*/  MOV R104, UR36 ;  /* 0x0000002400687c02 */ /* 0x000fe40008000f00 */
[----:B------:R-:W-:Y:S01]  /*3ce0*/  SHF.L.U32 R124, R115, 0x1, RZ ;  /* 0x00000001737c7819 */ /* 0x000fe200000006ff */
[C---:B0-----:R-:W-:Y:S01]  /*3cf0*/  FMUL.FTZ R136, R105.reuse, R136 ;  /* 0x0000008869887220 */ /* 0x041fe20000410000 */
[----:B------:R-:W-:Y:S01]  /*3d00*/  SEL R104, R104, R162, !P1 ;  /* 0x000000a268687207 */ /* 0x000fe20004800000 */
[----:B------:R-:W-:Y:S02]  /*3d10*/  FMUL.FTZ R135, R105, R135 ;  /* 0x0000008769877220 */ /* 0x000fe40000410000 */
[C---:B-1----:R-:W-:Y:S02]  /*3d20*/  FMUL.FTZ R116, R64.reuse, R116 ;  /* 0x0000007440747220 */ /* 0x042fe40000410000 */
[----:B------:R-:W-:-:S02]  /*3d30*/  FMUL.FTZ R117, R64, R117 ;  /* 0x0000007540757220 */ /* 0x000fc40000410000 */
[-C--:B------:R-:W-:Y:S01]  /*3d40*/  FMUL.FTZ R105, R97, R107.reuse ;  /* 0x0000006b61697220 */ /* 0x080fe20000410000 */
[----:B------:R0:W-:Y:S01]  /*3d50*/  STS.U16 [R124+0x7c0], R103 ;  /* 0x0007c0677c007388 */ /* 0x0001e20000000400 */
[----:B------:R-:W-:Y:S01]  /*3d60*/  FMUL.FTZ R114, R86, R107 ;  /* 0x0000006b56727220 */ /* 0x000fe20000410000 */
[----:B------:R-:W-:-:S06]  /*3d70*/  NOP ;  /* 0x0000000000007918 */ /* 0x000fcc0000000000 */
[C---:B------:R-:W-:Y:S01]  /*3d80*/  FMUL.FTZ R154, R118.reuse, R154 ;  /* 0x0000009a769a7220 */ /* 0x040fe20000410000 */
[----:B------:R-:W-:Y:S01]  /*3d90*/  MUFU.COS R109, R160 ;  /* 0x000000a0006d7308 */ /* 0x000fe20000000000 */
[----:B------:R-:W-:Y:S01]  /*3da0*/  FMUL.FTZ R153, R118, R153 ;  /* 0x0000009976997220 */ /* 0x000fe20000410000 */
[----:B------:R-:W-:Y:S01]  /*3db0*/  LDS.U16 R205, [R101] ;  /* 0x0000000065cd7984 */ /* 0x000fe20000000400 */
        /* <DEDUP_REMOVED lines=18> */
[----:B------:R-:W1:Y:S03]  /*3ee0*/  MUFU.EX2 R106, R105 ;  /* 0x00000069006a7308 */ /* 0x000e660000000800 */
        /* <DEDUP_REMOVED lines=24> */
[----:B------:R1:W3:Y:S04]  /*4070*/  LDS.U16 R193, [R101+0x3e] ;  /* 0x00003e0065c17984 */ /* 0x0002e80000000400 */
[----:B------:R4:W-:Y:S01]  /*4080*/  STS.64 [R104.X8+0x1d10], R116 ;  /* 0x001d107468007388 */ /* 0x0009e20000008a00 */
[----:B------:R-:W4:Y:S01]  /*4090*/  MUFU.EX2 R114, R114 ;  /* 0x0000007200727308 */ /* 0x000f220000000800 */
[----:B------:R-:W-:Y:S01]  /*40a0*/  FMUL.FTZ R108, R98, R107 ;  /* 0x0000006b626c7220 */ /* 0x000fe20000410000 */
[----:B0-----:R-:W-:Y:S01]  /*40b0*/  MOV R103, 0x10 ;  /* 0x0000001000677802 */ /* 0x001fe20000000f00 */
[----:B--2---:R-:W-:Y:S01]  /*40c0*/  HADD2.F32 R100, -RZ, R100.H0_H0 ;  /* 0x20000064ff647230 */ /* 0x004fe20000004100 */
[----:B-1----:R-:W-:-:S04]  /*40d0*/  FMUL.FTZ R134, R106, R109 ;  /* 0x0000006d6a867220 */ /* 0x002fc80000410000 */
[----:B------:R-:W0:Y:S01]  /*40e0*/  MUFU.SIN R133, R160 ;  /* 0x000000a000857308 */ /* 0x000e220000000400 */
[----:B------:R-:W-:Y:S01]  /*40f0*/  FMUL.FTZ R109, R116, R157 ;  /* 0x0000009d746d7220 */ /* 0x000fe20000410000 */
[----:B------:R-:W-:Y:S01]  /*4100*/  CS2R R64, SRZ ;  /* 0x0000000000407805 */ /* 0x000fe2000001ff00 */
[----:B------:R-:W-:Y:S01]  /*4110*/  @!P2 IMAD.WIDE R102, R102, R103, UR30 ;  /* 0x0000001e6666ae25 */ /* 0x000fe2000f8e0267 */
[----:B------:R-:W-:Y:S03]  /*4120*/  BAR.SYNC.DEFER_BLOCKING 0x0 ;  /* 0x0000000000007b1d */ /* 0x000fe60000010000 */
[----:B------:R-:W-:Y:S02]  /*4130*/  FMUL.FTZ R213, R84, R100 ;  /* 0x0000006454d57220 */ /* 0x000fe40000410000 */
[----:B----4-:R-:W-:Y:S01]  /*4140*/  FMUL.FTZ R155, R114, R155 ;  /* 0x0000009b729b7220 */ /* 0x010fe20000410000 */
[----:B------:R-:W1:Y:S01]  /*4150*/  MUFU.EX2 R108, R108 ;  /* 0x0000006c006c7308 */ /* 0x000e620000000800 */
[----:B------:R-:W-:-:S02]  /*4160*/  FMUL.FTZ R105, R117, R157 ;  /* 0x0000009d75697220 */ /* 0x000fc40000410000 */
[----:B------:R-:W-:Y:S02]  /*4170*/  FFMA.FTZ R109, R117, R158, R109 ;  /* 0x0000009e756d7223 */ /* 0x000fe4000001006d */
[----:B------:R-:W-:Y:S02]  /*4180*/  FMUL.FTZ R156, R114, R156 ;  /* 0x0000009c729c7220 */ /* 0x000fe40000410000 */
[----:B------:R-:W-:Y:S02]  /*4190*/  FMUL.FTZ R101, R157, R213 ;  /* 0x000000d59d657220 */ /* 0x000fe40000410000 */
[----:B------:R-:W-:Y:S02]  /*41a0*/  FFMA.FTZ R105, R116, R158, -R105 ;  /* 0x0000009e74697223 */ /* 0x000fe40000010869 */
[----:B------:R-:W-:Y:S02]  /*41b0*/  FMUL.FTZ R104, R155, R109 ;  /* 0x0000006d9b687220 */ /* 0x000fe40000410000 */
[----:B0-----:R-:W-:-:S02]  /*41c0*/  FMUL.FTZ R133, R106, R133 ;  /* 0x000000856a857220 */ /* 0x001fc40000410000 */
[-C--:B------:R-:W-:Y:S01]  /*41d0*/  FFMA.FTZ R106, R156, R105.reuse, -R104 ;  /* 0x000000699c6a7223 */ /* 0x080fe20000010868 */
[----:B------:R0:W5:Y:S01]  /*41e0*/  @!P2 LDG.E.64 R64, [R102.64+0x8] ;  /* 0x0000081c6640a981 */ /* 0x000162000c1e1b00 */
[----:B------:R-:W-:Y:S02]  /*41f0*/  FMUL.FTZ R105, R155, R105 ;  /* 0x000000699b697220 */ /* 0x000fe40000410000 */
[----:B0-----:R-:W-:Y:S02]  /*4200*/  FMUL.FTZ R102, RZ, R157 ;  /* 0x0000009dff667220 */ /* 0x001fe40000410000 */
[----:B------:R-:W-:Y:S01]  /*4210*/  FFMA.FTZ R103, RZ, R158, R101 ;  /* 0x0000009eff677223 */ /* 0x000fe20000010065 */
[----:B---3--:R-:W-:Y:S01]  /*4220*/  HADD2.F32 R101, -RZ, R112.H0_H0 ;  /* 0x20000070ff657230 */ /* 0x008fe20000004100 */
[----:B------:R-:W-:Y:S02]  /*4230*/  FFMA.FTZ R104, R158, R213, -R102 ;  /* 0x000000d59e687223 */ /* 0x000fe40000010866 */
[----:B------:R-:W-:-:S02]  /*4240*/  FADD.FTZ R103, RZ, R103 ;  /* 0x00000067ff677221 */ /* 0x000fc40000010000 */
[----:B------:R-:W-:Y:S02]  /*4250*/  FFMA.FTZ R105, R156, R109, R105 ;  /* 0x0000006d9c697223 */ /* 0x000fe40000010069 */
[----:B------:R-:W-:Y:S01]  /*4260*/  FFMA.FTZ R104, R85, R101, R104 ;  /* 0x0000006555687223 */ /* 0x000fe20000010068 */
[----:B------:R-:W-:Y:S01]  /*4270*/  HADD2.F32 R102, -RZ, R110.H0_H0 ;  /* 0x2000006eff667230 */ /* 0x000fe20000004100 */
[C---:B-1----:R-:W-:Y:S02]  /*4280*/  FMUL.FTZ R160, R108.reuse, R111 ;  /* 0x0000006f6ca07220 */ /* 0x042fe40000410000 */
[----:B------:R-:W-:Y:S02]  /*4290*/  FMUL.FTZ R109, R155, R103 ;  /* 0x000000679b6d7220 */ /* 0x000fe40000410000 */
[----:B------:R-:W-:Y:S02]  /*42a0*/  FMUL.FTZ R161, R108, R161 ;  /* 0x000000a16ca17220 */ /* 0x000fe40000410000 */
[----:B------:R-:W-:-:S02]  /*42b0*/  FMUL.FTZ R111, R153, R105 ;  /* 0x00000069996f7220 */ /* 0x000fc40000410000 */
[----:B------:R-:W-:Y:S02]  /*42c0*/  FMUL.FTZ R110, R153, R106 ;  /* 0x0000006a996e7220 */ /* 0x000fe40000410000 */
[-C--:B------:R-:W-:Y:S02]  /*42d0*/  FMUL.FTZ R108, R155, R104.reuse ;  /* 0x000000689b6c7220 */ /* 0x080fe40000410000 */
[----:B------:R-:W-:Y:S02]  /*42e0*/  FFMA.FTZ R109, R156, R104, -R109 ;  /* 0x000000689c6d7223 */ /* 0x000fe4000001086d */
[C---:B------:R-:W-:Y:S02]  /*42f0*/  FFMA.FTZ R111, R154.reuse, R106, -R111 ;  /* 0x0000006a9a6f7223 */ /* 0x040fe4000001086f */
[----:B------:R-:W-:Y:S02]  /*4300*/  FFMA.FTZ R110, R154, R105, R110 ;  /* 0x000000699a6e7223 */ /* 0x000fe4000001006e */
[----:B------:R-:W-:-:S02]  /*4310*/  FFMA.FTZ R108, R156, R103, R108 ;  /* 0x000000679c6c7223 */ /* 0x000fc4000001006c */
[----:B------:R-:W-:Y:S02]  /*4320*/  FFMA.FTZ R109, R86, R102, R109 ;  /* 0x00000066566d7223 */ /* 0x000fe4000001006d */
[C---:B------:R-:W-:Y:S02]  /*4330*/  FMUL.FTZ R105, R151.reuse, R111 ;  /* 0x0000006f97697220 */ /* 0x040fe40000410000 */
[-C--:B------:R-:W-:Y:S02]  /*4340*/  FMUL.FTZ R104, R151, R110.reuse ;  /* 0x0000006e97687220 */ /* 0x080fe40000410000 */
[----:B------:R-:W-:Y:S02]  /*4350*/  FADD.FTZ R108, RZ, R108 ;  /* 0x0000006cff6c7221 */ /* 0x000fe40000010000 */
[----:B------:R-:W-:Y:S02]  /*4360*/  FMUL.FTZ R103, R153, R109 ;  /* 0x0000006d99677220 */ /* 0x000fe40000410000 */
[----:B------:R-:W-:-:S02]  /*4370*/  FFMA.FTZ R110, R152, R110, R105 ;  /* 0x0000006e986e7223 */ /* 0x000fc40000010069 */
[----:B------:R-:W-:Y:S02]  /*4380*/  FFMA.FTZ R111, R152, R111, -R104 ;  /* 0x0000006f986f7223 */ /* 0x000fe40000010868 */
[-C--:B------:R-:W-:Y:S02]  /*4390*/  FMUL.FTZ R104, R153, R108.reuse ;  /* 0x0000006c99687220 */ /* 0x080fe40000410000 */
[C---:B------:R-:W-:Y:S01]  /*43a0*/  FFMA.FTZ R108, R154.reuse, R108, R103 ;  /* 0x0000006c9a6c7223 */ /* 0x040fe20000010067 */
[----:B------:R-:W-:Y:S01]  /*43b0*/  HADD2.F32 R103, -RZ, R247.H0_H0 ;  /* 0x200000f7ff677230 */ /* 0x000fe20000004100 */
[C---:B------:R-:W-:Y:S02]  /*43c0*/  FMUL.FTZ R105, R149.reuse, R110 ;  /* 0x0000006e95697220 */ /* 0x040fe40000410000 */
[----:B------:R-:W-:Y:S02]  /*43d0*/  FFMA.FTZ R104, R154, R109, -R104 ;  /* 0x0000006d9a687223 */ /* 0x000fe40000010868 */
[----:B------:R-:W-:-:S02]  /*43e0*/  FMUL.FTZ R109, R149, R111 ;  /* 0x0000006f956d7220 */ /* 0x000fc40000410000 */
[----:B------:R-:W-:Y:S02]  /*43f0*/  FADD.FTZ R108, RZ, R108 ;  /* 0x0000006cff6c7221 */ /* 0x000fe40000010000 */
[C---:B------:R-:W-:Y:S02]  /*4400*/  FFMA.FTZ R111, R150.reuse, R111, -R105 ;  /* 0x0000006f966f7223 */ /* 0x040fe40000010869 */
[----:B------:R-:W-:Y:S02]  /*4410*/  FFMA.FTZ R105, R87, R103, R104 ;  /* 0x0000006757697223 */ /* 0x000fe40000010068 */
[C---:B------:R-:W-:Y:S02]  /*4420*/  FMUL.FTZ R106, R151.reuse, R108 ;  /* 0x0000006c976a7220 */ /* 0x040fe40000410000 */
[----:B------:R-:W-:Y:S01]  /*4430*/  FFMA.FTZ R110, R150, R110, R109 ;  /* 0x0000006e966e7223 */ /* 0x000fe2000001006d */
[----:B------:R-:W-:Y:S01]  /*4440*/  HADD2.F32 R104, -RZ, R20.H0_H0 ;  /* 0x20000014ff687230 */ /* 0x000fe20000004100 */
[----:B------:R-:W-:-:S02]  /*4450*/  FMUL.FTZ R109, R151, R105 ;  /* 0x00000069976d7220 */ /* 0x000fc40000410000 */
[C---:B------:R-:W-:Y:S02]  /*4460*/  FFMA.FTZ R105, R152.reuse, R105, -R106 ;  /* 0x0000006998697223 */ /* 0x040fe4000001086a */
[----:B------:R-:W-:Y:S02]  /*4470*/  FFMA.FTZ R109, R152, R108, R109 ;  /* 0x0000006c986d7223 */ /* 0x000fe4000001006d */
[C---:B------:R-:W-:Y:S02]  /*4480*/  FMUL.FTZ R112, R147.reuse, R110 ;  /* 0x0000006e93707220 */ /* 0x040fe40000410000 */
[----:B------:R-:W-:Y:S02]  /*4490*/  FFMA.FTZ R105, R88, R104, R105 ;  /* 0x0000006858697223 */ /* 0x000fe40000010069 */
[----:B------:R-:W-:Y:S02]  /*44a0*/  FMUL.FTZ R113, R147, R111 ;  /* 0x0000006f93717220 */ /* 0x000fe40000410000 */
[----:B------:R-:W-:-:S02]  /*44b0*/  FADD.FTZ R109, RZ, R109 ;  /* 0x0000006dff6d7221 */ /* 0x000fc40000010000 */
[C---:B------:R-:W-:Y:S02]  /*44c0*/  FFMA.FTZ R112, R148.reuse, R111, -R112 ;  /* 0x0000006f94707223 */ /* 0x040fe40000010870 */
[C---:B------:R-:W-:Y:S02]  /*44d0*/  FMUL.FTZ R108, R149.reuse, R105 ;  /* 0x00000069956c7220 */ /* 0x040fe40000410000 */
[----:B------:R-:W-:Y:S02]  /*44e0*/  FFMA.FTZ R113, R148, R110, R113 ;  /* 0x0000006e94717223 */ /* 0x000fe40000010071 */
[-C--:B------:R-:W-:Y:S02]  /*44f0*/  FMUL.FTZ R106, R149, R109.reuse ;  /* 0x0000006d956a7220 */ /* 0x080fe40000410000 */
[----:B------:R-:W-:Y:S02]  /*4500*/  FMUL.FTZ R110, R145, R112 ;  /* 0x00000070916e7220 */ /* 0x000fe40000410000 */
[----:B------:R-:W-:-:S02]  /*4510*/  FFMA.FTZ R109, R150, R109, R108 ;  /* 0x0000006d966d7223 */ /* 0x000fc4000001006c */
[----:B------:R-:W-:Y:S02]  /*4520*/  FMUL.FTZ R111, R145, R113 ;  /* 0x00000071916f7220 */ /* 0x000fe40000410000 */
[----:B------:R-:W-:Y:S01]  /*4530*/  FFMA.FTZ R108, R150, R105, -R106 ;  /* 0x00000069966c7223 */ /* 0x000fe2000001086a */
[----:B------:R-:W-:Y:S01]  /*4540*/  HADD2.F32 R105, -RZ, R21.H0_H0 ;  /* 0x20000015ff697230 */ /* 0x000fe20000004100 */
[C---:B------:R-:W-:Y:S02]  /*4550*/  FFMA.FTZ R110, R146.reuse, R113, R110 ;  /* 0x00000071926e7223 */ /* 0x040fe4000001006e */
[----:B------:R-:W-:Y:S02]  /*4560*/  FADD.FTZ R109, RZ, R109 ;  /* 0x0000006dff6d7221 */ /* 0x000fe40000010000 */
[----:B------:R-:W-:Y:S02]  /*4570*/  FFMA.FTZ R112, R146, R112, -R111 ;  /* 0x0000007092707223 */ /* 0x000fe4000001086f */
[----:B------:R-:W-:-:S02]  /*4580*/  FMUL.FTZ R113, R143, R110 ;  /* 0x0000006e8f717220 */ /* 0x000fc40000410000 */
[----:B------:R-:W-:Y:S02]  /*4590*/  FFMA.FTZ R108, R89, R105, R108 ;  /* 0x00000069596c7223 */ /* 0x000fe4000001006c */
[----:B------:R-:W-:Y:S02]  /*45a0*/  FMUL.FTZ R111, R147, R109 ;  /* 0x0000006d936f7220 */ /* 0x000fe40000410000 */
[----:B------:R-:W-:Y:S02]  /*45b0*/  FMUL.FTZ R106, R99, UR42 ;  /* 0x0000002a636a7c20 */ /* 0x000fe40008410000 */
[-C--:B------:R-:W-:Y:S02]  /*45c0*/  FMUL.FTZ R115, R143, R112.reuse ;  /* 0x000000708f737220 */ /* 0x080fe40000410000 */
[----:B------:R-:W-:Y:S02]  /*45d0*/  FFMA.FTZ R112, R144, R112, -R113 ;  /* 0x0000007090707223 */ /* 0x000fe40000010871 */
[----:B------:R-:W-:-:S02]  /*45e0*/  FFMA.FTZ R113, R148, R108, -R111 ;  /* 0x0000006c94717223 */ /* 0x000fc4000001086f */
[----:B------:R-:W-:Y:S02]  /*45f0*/  FFMA.FTZ R115, R144, R110, R115 ;  /* 0x0000006e90737223 */ /* 0x000fe40000010073 */
[----:B------:R-:W-:Y:S01]  /*4600*/  FMUL.RZ R130, R106, 0.15915493667125701904 ;  /* 0x3e22f9836a827820 */ /* 0x000fe2000040c000 */
[----:B------:R-:W-:Y:S01]  /*4610*/  HADD2.F32 R106, -RZ, R22.H0_H0 ;  /* 0x20000016ff6a7230 */ /* 0x000fe20000004100 */
[----:B------:R-:W-:Y:S02]  /*4620*/  FMUL.FTZ R108, R147, R108 ;  /* 0x0000006c936c7220 */ /* 0x000fe40000410000 */
[----:B------:R-:W-:Y:S02]  /*4630*/  FMUL.FTZ R127, R141, R115 ;  /* 0x000000738d7f7220 */ /* 0x000fe40000410000 */
[----:B------:R-:W-:Y:S02]  /*4640*/  FFMA.FTZ R109, R148, R109, R108 ;  /* 0x0000006d946d7223 */ /* 0x000fe4000001006c */
[----:B------:R-:W-:-:S02]  /*4650*/  FFMA.FTZ R113, R90, R106, R113 ;  /* 0x0000006a5a717223 */ /* 0x000fc40000010071 */
[CC--:B------:R-:W-:Y:S02]  /*4660*/  FFMA.FTZ R127, R142.reuse, R112.reuse, -R127 ;  /* 0x000000708e7f7223 */ /* 0x0c0fe4000001087f */
[----:B------:R-:W-:Y:S02]  /*4670*/  FADD.FTZ R109, RZ, R109 ;  /* 0x0000006dff6d7221 */ /* 0x000fe40000010000 */
[----:B------:R-:W-:Y:S02]  /*4680*/  FMUL.FTZ R108, R99, R107 ;  /* 0x0000006b636c7220 */ /* 0x000fe40000410000 */
[----:B------:R-:W-:Y:S02]  /*4690*/  FMUL.FTZ R112, R141, R112 ;  /* 0x000000708d707220 */ /* 0x000fe40000410000 */
[C---:B------:R-:W-:Y:S02]  /*46a0*/  FMUL.FTZ R107, R145.reuse, R113 ;  /* 0x00000071916b7220 */ /* 0x040fe40000410000 */
[----:B------:R-:W-:Y:S01]  /*46b0*/  FMUL.FTZ R110, R145, R109 ;  /* 0x0000006d916e7220 */ /* 0x000fe20000410000 */
[----:B------:R-:W-:Y:S01]  /*46c0*/  MUFU.COS R111, R130 ;  /* 0x00000082006f7308 */ /* 0x000fe20000000000 */
[----:B------:R-:W-:-:S02]  /*46d0*/  FFMA.FTZ R114, R142, R115, R112 ;  /* 0x000000738e727223 */ /* 0x000fc40000010070 */
[C---:B------:R-:W-:Y:S01]  /*46e0*/  FFMA.FTZ R109, R146.reuse, R109, R107 ;  /* 0x0000006d926d7223 */ /* 0x040fe2000001006b */
[----:B------:R-:W-:Y:S01]  /*46f0*/  HADD2.F32 R107, -RZ, R23.H0_H0 ;  /* 0x20000017ff6b7230 */ /* 0x000fe20000004100 */
[----:B------:R-:W-:-:S03]  /*4700*/  FFMA.FTZ R110, R146, R113, -R110 ;  /* 0x00000071926e7223 */ /* 0x000fc6000001086e */
[----:B------:R0:W1:Y:S01]  /*4710*/  MUFU.EX2 R132, R108 ;  /* 0x0000006c00847308 */ /* 0x0000620000000800 */
[----:B------:R-:W-:Y:S02]  /*4720*/  FMUL.FTZ R113, R139, R114 ;  /* 0x000000728b717220 */ /* 0x000fe40000410000 */
[----:B------:R-:W-:Y:S02]  /*4730*/  FADD.FTZ R112, RZ, R109 ;  /* 0x0000006dff707221 */ /* 0x000fe40000010000 */
[----:B------:R-:W-:Y:S02]  /*4740*/  FFMA.FTZ R126, R140, R127, -R113 ;  /* 0x0000007f8c7e7223 */ /* 0x000fe40000010871 */
[----:B------:R-:W-:Y:S02]  /*4750*/  FFMA.FTZ R110, R91, R107, R110 ;  /* 0x0000006b5b6e7223 */ /* 0x000fe4000001006e */
[----:B------:R-:W-:Y:S02]  /*4760*/  FMUL.FTZ R113, R143, R112 ;  /* 0x000000708f717220 */ /* 0x000fe40000410000 */
[----:B------:R-:W-:Y:S01]  /*4770*/  FMUL.FTZ R127, R139, R127 ;  /* 0x0000007f8b7f7220 */ /* 0x000fe20000410000 */
[----:B------:R-:W2:Y:S01]  /*4780*/  MUFU.SIN R109, R130 ;  /* 0x00000082006d7308 */ /* 0x000ea20000000400 */
[----:B0-----:R-:W-:Y:S01]  /*4790*/  HADD2.F32 R108, -RZ, R24.H0_H0 ;  /* 0x20000018ff6c7230 */ /* 0x001fe20000004100 */
[----:B------:R-:W-:-:S02]  /*47a0*/  FMUL.FTZ R115, R143, R110 ;  /* 0x0000006e8f737220 */ /* 0x000fc40000410000 */
[----:B------:R-:W-:Y:S02]  /*47b0*/  FFMA.FTZ R113, R144, R110, -R113 ;  /* 0x0000006e90717223 */ /* 0x000fe40000010871 */
[----:B------:R-:W-:Y:S02]  /*47c0*/  FFMA.FTZ R127, R140, R114, R127 ;  /* 0x000000728c7f7223 */ /* 0x000fe4000001007f */
[----:B------:R-:W-:Y:S02]  /*47d0*/  FFMA.FTZ R115, R144, R112, R115 ;  /* 0x0000007090737223 */ /* 0x000fe40000010073 */
[----:B-1----:R-:W-:Y:S02]  /*47e0*/  FMUL.FTZ R162, R132, R111 ;  /* 0x0000006f84a27220 */ /* 0x002fe40000410000 */
[----:B------:R-:W-:Y:S02]  /*47f0*/  FFMA.FTZ R113, R92, R108, R113 ;  /* 0x0000006c5c717223 */ /* 0x000fe40000010071 */
[----:B------:R-:W-:-:S02]  /*4800*/  FMUL.FTZ R111, R137, R127 ;  /* 0x0000007f896f7220 */ /* 0x000fc40000410000 */
[-C--:B------:R-:W-:Y:S02]  /*4810*/  FMUL.FTZ R112, R137, R126.reuse ;  /* 0x0000007e89707220 */ /* 0x080fe40000410000 */
[----:B------:R-:W-:Y:S02]  /*4820*/  FADD.FTZ R115, RZ, R115 ;  /* 0x00000073ff737221 */ /* 0x000fe40000010000 */
[----:B------:R-:W-:Y:S02]  /*4830*/  FMUL.FTZ R110, R141, R113 ;  /* 0x000000718d6e7220 */ /* 0x000fe40000410000 */
[C---:B------:R-:W-:Y:S02]  /*4840*/  FFMA.FTZ R126, R138.reuse, R126, -R111 ;  /* 0x0000007e8a7e7223 */ /* 0x040fe4000001086f */
[----:B------:R-:W-:Y:S02]  /*4850*/  FFMA.FTZ R112, R138, R127, R112 ;  /* 0x0000007f8a707223 */ /* 0x000fe40000010070 */
[----:B------:R-:W-:-:S02]  /*4860*/  FFMA.FTZ R111, R142, R115, R110 ;  /* 0x000000738e6f7223 */ /* 0x000fc4000001006e */
[----:B------:R-:W-:Y:S02]  /*4870*/  FMUL.FTZ R115, R141, R115 ;  /* 0x000000738d737220 */ /* 0x000fe40000410000 */
[C---:B------:R-:W-:Y:S02]  /*4880*/  FMUL.FTZ R159, R135.reuse, R126 ;  /* 0x0000007e879f7220 */ /* 0x040fe40000410000 */
[-C--:B------:R-:W-:Y:S01]  /*4890*/  FMUL.FTZ R127, R135, R112.reuse ;  /* 0x00000070877f7220 */ /* 0x080fe20000410000 */
[----:B------:R0:W1:Y:S01]  /*48a0*/  R2UR UR38, R66 ;  /* 0x00000000422673c2 */ /* 0x00006200000e0000 */
[----:B--2---:R-:W-:Y:S01]  /*48b0*/  FMUL.FTZ R132, R132, R109 ;  /* 0x0000006d84847220 */ /* 0x004fe20000410000 */
[----:B------:R-:W-:Y:S01]  /*48c0*/  HADD2.F32 R109, -RZ, R25.H0_H0 ;  /* 0x20000019ff6d7230 */ /* 0x000fe20000004100 */
[----:B------:R-:W-:Y:S02]  /*48d0*/  FFMA.FTZ R110, R142, R113, -R115 ;  /* 0x000000718e6e7223 */ /* 0x000fe40000010873 */
[----:B------:R-:W-:-:S02]  /*48e0*/  FFMA.FTZ R159, R136, R112, R159 ;  /* 0x00000070889f7223 */ /* 0x000fc4000001009f */
[----:B------:R-:W-:Y:S02]  /*48f0*/  FADD.FTZ R111, RZ, R111 ;  /* 0x0000006fff6f7221 */ /* 0x000fe40000010000 */
[----:B------:R-:W-:Y:S01]  /*4900*/  FFMA.FTZ R127, R136, R126, -R127 ;  /* 0x0000007e887f7223 */ /* 0x000fe2000001087f */
[----:B------:R-:W2:Y:S01]  /*4910*/  R2UR UR39, R67 ;  /* 0x00000000432773c2 */ /* 0x000ea200000e0000 */
[----:B------:R-:W-:Y:S02]  /*4920*/  FFMA.FTZ R110, R93, R109, R110 ;  /* 0x0000006d5d6e7223 */ /* 0x000fe4000001006e */
[----:B------:R-:W-:Y:S02]  /*4930*/  FMUL.FTZ R114, R133, R159 ;  /* 0x0000009f85727220 */ /* 0x000fe40000410000 */
[----:B------:R-:W-:Y:S02]  /*4940*/  FMUL.FTZ R113, R139, R111 ;  /* 0x0000006f8b717220 */ /* 0x000fe40000410000 */
[----:B------:R-:W-:-:S02]  /*4950*/  FMUL.FTZ R115, R133, R127 ;  /* 0x0000007f85737220 */ /* 0x000fc40000410000 */
[-C--:B------:R-:W-:Y:S02]  /*4960*/  FMUL.FTZ R112, R139, R110.reuse ;  /* 0x0000006e8b707220 */ /* 0x080fe40000410000 */
[----:B------:R-:W-:Y:S02]  /*4970*/  FFMA.FTZ R114, R134, R127, -R114 ;  /* 0x0000007f86727223 */ /* 0x000fe40000010872 */
[----:B------:R-:W-:Y:S01]  /*4980*/  FFMA.FTZ R113, R140, R110, -R113 ;  /* 0x0000006e8c717223 */ /* 0x000fe20000010871 */
[----:B------:R-:W-:Y:S01]  /*4990*/  HADD2.F32 R110, -RZ, R26.H0_H0 ;  /* 0x2000001aff6e7230 */ /* 0x000fe20000004100 */
[----:B------:R-:W-:Y:S02]  /*49a0*/  FFMA.FTZ R115, R134, R159, R115 ;  /* 0x0000009f86737223 */ /* 0x000fe40000010073 */
[----:B------:R-:W-:Y:S02]  /*49b0*/  FFMA.FTZ R112, R140, R111, R112 ;  /* 0x0000006f8c707223 */ /* 0x000fe40000010070 */
[----:B------:R-:W-:-:S02]  /*49c0*/  FMUL.FTZ R126, R160, R114 ;  /* 0x00000072a07e7220 */ /* 0x000fc40000410000 */
[-C--:B------:R-:W-:Y:S02]  /*49d0*/  FMUL.FTZ R111, R160, R115.reuse ;  /* 0x00000073a06f7220 */ /* 0x080fe40000410000 */
[----:B------:R-:W-:Y:S02]  /*49e0*/  FFMA.FTZ R113, R94, R110, R113 ;  /* 0x0000006e5e717223 */ /* 0x000fe40000010071 */
[C---:B------:R-:W-:Y:S01]  /*49f0*/  FFMA.FTZ R127, R161.reuse, R115, R126 ;  /* 0x00000073a17f7223 */ /* 0x040fe2000001007e */
[----:B------:R-:W-:Y:S01]  /*4a00*/  HADD2.F32 R193, -RZ, R193.H0_H0 ;  /* 0x200000c1ffc17230 */ /* 0x000fe20000004100 */
[----:B------:R-:W-:Y:S02]  /*4a10*/  FFMA.FTZ R115, R161, R114, -R111 ;  /* 0x00000072a1737223 */ /* 0x000fe4000001086f */
[----:B------:R-:W-:Y:S02]  /*4a20*/  FADD.FTZ R112, RZ, R112 ;  /* 0x00000070ff707221 */ /* 0x000fe40000010000 */
[C---:B------:R-:W-:Y:S01]  /*4a30*/  FMUL.FTZ R111, R137.reuse, R113 ;  /* 0x00000071896f7220 */ /* 0x040fe20000410000 */
[----:B------:R-:W-:Y:S01]  /*4a40*/  HADD2.F32 R189, -RZ, R189.H0_H0 ;  /* 0x200000bdffbd7230 */ /* 0x000fe20000004100 */
[----:B0-----:R-:W-:-:S02]  /*4a50*/  FMUL.FTZ R66, R137, R112 ;  /* 0x0000007089427220 */ /* 0x001fc40000410000 */
[----:B------:R-:W-:Y:S02]  /*4a60*/  FFMA.FTZ R126, R138, R112, R111 ;  /* 0x000000708a7e7223 */ /* 0x000fe4000001006f */
[----:B-1----:R-:W-:Y:S01]  /*4a70*/  FMUL.FTZ R112, R193, UR38 ;  /* 0x00000026c1707c20 */ /* 0x002fe20008410000 */
[----:B------:R-:W-:Y:S01]  /*4a80*/  HADD2.F32 R188, -RZ, R188.H0_H0 ;  /* 0x200000bcffbc7230 */ /* 0x000fe20000004100 */
[----:B------:R-:W-:Y:S02]  /*4a90*/  FMUL.FTZ R206, R132, R127 ;  /* 0x0000007f84ce7220 */ /* 0x000fe40000410000 */
[----:B------:R-:W-:Y:S02]  /*4aa0*/  FFMA.FTZ R114, R138, R113, -R66 ;  /* 0x000000718a727223 */ /* 0x000fe40000010842 */
[----:B------:R-:W-:Y:S02]  /*4ab0*/  FADD.FTZ R194, R47, R47 ;  /* 0x0000002f2fc27221 */ /* 0x000fe40000010000 */
[----:B--2---:R-:W-:-:S02]  /*4ac0*/  FMUL.FTZ R66, R193, UR39 ;  /* 0x00000027c1427c20 */ /* 0x004fc40008410000 */
[C---:B------:R-:W-:Y:S01]  /*4ad0*/  FFMA.FTZ R159, R189.reuse, UR39, R112 ;  /* 0x00000027bd9f7c23 */ /* 0x040fe20008010070 */
[----:B------:R-:W-:Y:S01]  /*4ae0*/  HADD2.F32 R190, -RZ, R190.H0_H0 ;  /* 0x200000beffbe7230 */ /* 0x000fe20000004100 */
[-C--:B------:R-:W-:Y:S02]  /*4af0*/  FMUL.FTZ R164, R132, R115.reuse ;  /* 0x0000007384a47220 */ /* 0x080fe40000410000 */
[----:B------:R-:W-:Y:S02]  /*4b00*/  FFMA.FTZ R206, R162, R115, -R206 ;  /* 0x00000073a2ce7223 */ /* 0x000fe400000108ce */
[----:B------:R-:W-:Y:S02]  /*4b10*/  FMUL.FTZ R115, R188, UR39 ;  /* 0x00000027bc737c20 */ /* 0x000fe40008410000 */
[----:B------:R-:W-:Y:S02]  /*4b20*/  FFMA.FTZ R165, R189, UR38, -R66 ;  /* 0x00000026bda57c23 */ /* 0x000fe40008010842 */
[----:B------:R-:W-:-:S02]  /*4b30*/  FMUL.FTZ R159, R194, R159 ;  /* 0x0000009fc29f7220 */ /* 0x000fc40000410000 */
[----:B------:R-:W-:Y:S02]  /*4b40*/  FFMA.FTZ R164, R162, R127, R164 ;  /* 0x0000007fa2a47223 */ /* 0x000fe400000100a4 */
[----:B------:R-:W-:Y:S02]  /*4b50*/  FMUL.FTZ R127, R188, UR38 ;  /* 0x00000026bc7f7c20 */ /* 0x000fe40008410000 */
[----:B------:R-:W-:Y:S02]  /*4b60*/  FFMA.FTZ R202, R190, UR38, -R115 ;  /* 0x00000026beca7c23 */ /* 0x000fe40008010873 */
[----:B------:R-:W-:Y:S02]  /*4b70*/  FADD.FTZ R195, R46, R46 ;  /* 0x0000002e2ec37221 */ /* 0x000fe40000010000 */
[----:B------:R-:W-:Y:S02]  /*4b80*/  FMUL.FTZ R130, R194, R165 ;  /* 0x000000a5c2827220 */ /* 0x000fe40000410000 */
[----:B------:R-:W-:Y:S01]  /*4b90*/  FMUL.FTZ R115, R132, R159 ;  /* 0x0000009f84737220 */ /* 0x000fe20000410000 */
[----:B------:R-:W-:Y:S01]  /*4ba0*/  HADD2.F32 R191, -RZ, R191.H0_H0 ;  /* 0x200000bfffbf7230 */ /* 0x000fe20000004100 */
[----:B------:R-:W-:-:S02]  /*4bb0*/  FFMA.FTZ R66, R190, UR39, R127 ;  /* 0x00000027be427c23 */ /* 0x000fc4000801007f */
[C---:B------:R-:W-:Y:S02]  /*4bc0*/  FMUL.FTZ R202, R195.reuse, R202 ;  /* 0x000000cac3ca7220 */ /* 0x040fe40000410000 */
[C---:B------:R-:W-:Y:S02]  /*4bd0*/  FMUL.FTZ R127, R162.reuse, R159 ;  /* 0x0000009fa27f7220 */ /* 0x040fe40000410000 */
[----:B------:R-:W-:Y:S01]  /*4be0*/  FFMA.FTZ R115, R162, R130, -R115 ;  /* 0x00000082a2737223 */ /* 0x000fe20000010873 */
[----:B------:R-:W-:Y:S01]  /*4bf0*/  HADD2.F32 R111, -RZ, R27.H0_H0 ;  /* 0x2000001bff6f7230 */ /* 0x000fe20000004100 */
[----:B------:R-:W-:Y:S01]  /*4c00*/  FMUL.FTZ R201, R195, R66 ;  /* 0x00000042c3c97220 */ /* 0x000fe20000410000 */
[----:B------:R-:W-:Y:S01]  /*4c10*/  HADD2.F32 R192, -RZ, R192.H0_H0 ;  /* 0x200000c0ffc07230 */ /* 0x000fe20000004100 */
[----:B------:R-:W-:Y:S02]  /*4c20*/  FADD.FTZ R126, RZ, R126 ;  /* 0x0000007eff7e7221 */ /* 0x000fe40000010000 */
[----:B------:R-:W-:-:S02]  /*4c30*/  FFMA.FTZ R66, -R132, R130, -R127 ;  /* 0x0000008284427223 */ /* 0x000fc4000001097f */
[----:B------:R-:W-:Y:S02]  /*4c40*/  FADD.FTZ R112, R202, R115 ;  /* 0x00000073ca707221 */ /* 0x000fe40000010000 */
[----:B------:R-:W-:Y:S02]  /*4c50*/  FMUL.FTZ R113, R191, UR38 ;  /* 0x00000026bf717c20 */ /* 0x000fe40008410000 */
[----:B------:R-:W-:Y:S02]  /*4c60*/  FFMA.FTZ R114, R95, R111, R114 ;  /* 0x0000006f5f727223 */ /* 0x000fe40000010072 */
[----:B------:R-:W-:Y:S02]  /*4c70*/  FMUL.FTZ R115, R135, R126 ;  /* 0x0000007e87737220 */ /* 0x000fe40000410000 */
[----:B------:R-:W-:Y:S02]  /*4c80*/  FADD.FTZ R66, -R201, R66 ;  /* 0x00000042c9427221 */ /* 0x000fe40000010100 */
[----:B------:R-:W-:-:S02]  /*4c90*/  FMUL.FTZ R165, R160, -R112 ;  /* 0x80000070a0a57220 */ /* 0x000fc40000410000 */
[----:B------:R-:W-:Y:S02]  /*4ca0*/  FADD.FTZ R196, R45, R45 ;  /* 0x0000002d2dc47221 */ /* 0x000fe40000010000 */
[----:B------:R-:W-:Y:S02]  /*4cb0*/  FMUL.FTZ R67, R191, UR39 ;  /* 0x00000027bf437c20 */ /* 0x000fe40008410000 */
[----:B------:R-:W-:Y:S02]  /*4cc0*/  FFMA.FTZ R113, R192, UR39, R113 ;  /* 0x00000027c0717c23 */ /* 0x000fe40008010071 */
[-C--:B------:R-:W-:Y:S02]  /*4cd0*/  FFMA.FTZ R115, R136, R114.reuse, -R115 ;  /* 0x0000007288737223 */ /* 0x080fe40000010873 */
[----:B------:R-:W-:Y:S02]  /*4ce0*/  FMUL.FTZ R127, R135, R114 ;  /* 0x00000072877f7220 */ /* 0x000fe40000410000 */
[----:B------:R-:W-:-:S02]  /*4cf0*/  FFMA.FTZ R114, R161, R66, R165 ;  /* 0x00000042a1727223 */ /* 0x000fc400000100a5 */
[----:B------:R-:W-:Y:S02]  /*4d00*/  FMUL.FTZ R66, R160, -R66 ;  /* 0x80000042a0427220 */ /* 0x000fe40000410000 */
[----:B------:R-:W-:Y:S02]  /*4d10*/  FFMA.FTZ R67, R192, UR38, -R67 ;  /* 0x00000026c0437c23 */ /* 0x000fe40008010843 */
[C---:B------:R-:W-:Y:S01]  /*4d20*/  FMUL.FTZ R197, R196.reuse, R113 ;  /* 0x00000071c4c57220 */ /* 0x040fe20000410000 */
[----:B------:R-:W-:Y:S01]  /*4d30*/  HADD2.F32 R199, -RZ, R199.H0_H0 ;  /* 0x200000c7ffc77230 */ /* 0x000fe20000004100 */
[----:B------:R-:W-:Y:S02]  /*4d40*/  FFMA.FTZ R113, R161, R112, -R66 ;  /* 0x00000070a1717223 */ /* 0x000fe40000010842 */
[----:B------:R-:W-:Y:S02]  /*4d50*/  FMUL.FTZ R198, R196, R67 ;  /* 0x00000043c4c67220 */ /* 0x000fe40000410000 */
[----:B------:R-:W-:Y:S01]  /*4d60*/  FADD.FTZ R114, -R197, R114 ;  /* 0x00000072c5727221 */ /* 0x000fe20000010100 */
[----:B------:R-:W-:Y:S01]  /*4d70*/  HADD2.F32 R186, -RZ, R186.H0_H0 ;  /* 0x200000baffba7230 */ /* 0x000fe20000004100 */
[----:B------:R-:W-:-:S02]  /*4d80*/  FADD.FTZ R66, R198, R113 ;  /* 0x00000071c6427221 */ /* 0x000fc40000010000 */
[----:B------:R-:W-:Y:S02]  /*4d90*/  FMUL.FTZ R165, R133, -R114 ;  /* 0x8000007285a57220 */ /* 0x000fe40000410000 */
[----:B------:R-:W-:Y:S02]  /*4da0*/  FMUL.FTZ R113, R199, UR38 ;  /* 0x00000026c7717c20 */ /* 0x000fe40008410000 */
[----:B------:R-:W-:Y:S02]  /*4db0*/  FFMA.FTZ R127, R136, R126, R127 ;  /* 0x0000007e887f7223 */ /* 0x000fe4000001007f */
[-C--:B------:R-:W-:Y:S02]  /*4dc0*/  FFMA.FTZ R165, R134, R66.reuse, -R165 ;  /* 0x0000004286a57223 */ /* 0x080fe400000108a5 */
[----:B------:R-:W-:Y:S02]  /*4dd0*/  FMUL.FTZ R167, R133, -R66 ;  /* 0x8000004285a77220 */ /* 0x000fe40000410000 */
[----:B------:R-:W-:-:S02]  /*4de0*/  FADD.FTZ R187, R44, R44 ;  /* 0x0000002c2cbb7221 */ /* 0x000fc40000010000 */
[----:B------:R-:W-:Y:S02]  /*4df0*/  FMUL.FTZ R67, R199, UR39 ;  /* 0x00000027c7437c20 */ /* 0x000fe40008410000 */
[C---:B------:R-:W-:Y:S01]  /*4e00*/  FFMA.FTZ R66, R186.reuse, UR39, R113 ;  /* 0x00000027ba427c23 */ /* 0x040fe20008010071 */
[----:B------:R-:W-:Y:S01]  /*4e10*/  HADD2.F32 R112, -RZ, R28.H0_H0 ;  /* 0x2000001cff707230 */ /* 0x000fe20000004100 */
[----:B------:R-:W-:Y:S02]  /*4e20*/  FADD.FTZ R127, RZ, R127 ;  /* 0x0000007fff7f7221 */ /* 0x000fe40000010000 */
[----:B------:R-:W-:Y:S02]  /*4e30*/  FFMA.FTZ R184, R186, UR38, -R67 ;  /* 0x00000026bab87c23 */ /* 0x000fe40008010843 */
[----:B------:R-:W-:Y:S02]  /*4e40*/  FFMA.FTZ R114, R134, R114, R167 ;  /* 0x0000007286727223 */ /* 0x000fe400000100a7 */
[----:B------:R-:W-:-:S02]  /*4e50*/  FMUL.FTZ R185, R187, R66 ;  /* 0x00000042bbb97220 */ /* 0x000fc40000410000 */
[----:B------:R-:W-:Y:S02]  /*4e60*/  FFMA.FTZ R115, R96, R112, R115 ;  /* 0x0000007060737223 */ /* 0x000fe40000010073 */
[----:B------:R-:W-:Y:S02]  /*4e70*/  FMUL.FTZ R66, R133, R127 ;  /* 0x0000007f85427220 */ /* 0x000fe40000410000 */
[----:B------:R-:W-:Y:S02]  /*4e80*/  FMUL.FTZ R184, R187, R184 ;  /* 0x000000b8bbb87220 */ /* 0x000fe40000410000 */
[----:B------:R-:W-:Y:S01]  /*4e90*/  FADD.FTZ R114, -R185, R114 ;  /* 0x00000072b9727221 */ /* 0x000fe20000010100 */
[----:B------:R-:W-:Y:S01]  /*4ea0*/  HADD2.F32 R131, -RZ, R131.H0_H0 ;  /* 0x20000083ff837230 */ /* 0x000fe20000004100 */
[----:B------:R-:W-:Y:S02]  /*4eb0*/  FFMA.FTZ R126, R134, R115, -R66 ;  /* 0x00000073867e7223 */ /* 0x000fe40000010842 */
[----:B------:R-:W-:-:S02]  /*4ec0*/  FADD.FTZ R113, R184, R165 ;  /* 0x000000a5b8717221 */ /* 0x000fc40000010000 */
[-C--:B------:R-:W-:Y:S01]  /*4ed0*/  FMUL.FTZ R66, R135, -R114.reuse ;  /* 0x8000007287427220 */ /* 0x080fe20000410000 */
[----:B------:R-:W-:Y:S01]  /*4ee0*/  HADD2.F32 R129, -RZ, R129.H0_H0 ;  /* 0x20000081ff817230 */ /* 0x000fe20000004100 */
[----:B------:R-:W-:Y:S02]  /*4ef0*/  FMUL.FTZ R67, R133, R115 ;  /* 0x0000007385437220 */ /* 0x000fe40000410000 */
[-C--:B------:R-:W-:Y:S02]  /*4f00*/  FMUL.FTZ R115, R135, -R113.reuse ;  /* 0x8000007187737220 */ /* 0x080fe40000410000 */
[C---:B------:R-:W-:Y:S02]  /*4f10*/  FFMA.FTZ R166, R136.reuse, R113, -R66 ;  /* 0x0000007188a67223 */ /* 0x040fe40000010842 */
[----:B------:R-:W-:Y:S02]  /*4f20*/  FMUL.FTZ R66, R131, UR39 ;  /* 0x0000002783427c20 */ /* 0x000fe40008410000 */
[----:B------:R-:W-:-:S02]  /*4f30*/  FFMA.FTZ R167, R136, R114, R115 ;  /* 0x0000007288a77223 */ /* 0x000fc40000010073 */
[----:B------:R-:W-:Y:S02]  /*4f40*/  FADD.FTZ R200, R43, R43 ;  /* 0x0000002b2bc87221 */ /* 0x000fe40000010000 */
[----:B------:R-:W-:Y:S02]  /*4f50*/  FMUL.FTZ R114, R131, UR38 ;  /* 0x0000002683727c20 */ /* 0x000fe40008410000 */
[C---:B------:R-:W-:Y:S02]  /*4f60*/  FFMA.FTZ R183, R129.reuse, UR38, -R66 ;  /* 0x0000002681b77c23 */ /* 0x040fe40008010842 */
[----:B------:R-:W-:Y:S01]  /*4f70*/  FFMA.FTZ R165, R134, R127, R67 ;  /* 0x0000007f86a57223 */ /* 0x000fe20000010043 */
[----:B------:R-:W-:Y:S01]  /*4f80*/  HADD2.F32 R207, -RZ, R207.H0_H0 ;  /* 0x200000cfffcf7230 */ /* 0x000fe20000004100 */
[----:B------:R-:W-:Y:S02]  /*4f90*/  FFMA.FTZ R127, R129, UR39, R114 ;  /* 0x00000027817f7c23 */ /* 0x000fe40008010072 */
[C---:B------:R-:W-:Y:S01]  /*4fa0*/  FMUL.FTZ R183, R200.reuse, R183 ;  /* 0x000000b7c8b77220 */ /* 0x040fe20000410000 */
[----:B------:R-:W-:Y:S01]  /*4fb0*/  HADD2.F32 R250, -RZ, R250.H0_H0 ;  /* 0x200000fafffa7230 */ /* 0x000fe20000004100 */
[----:B------:R-:W-:-:S02]  /*4fc0*/  FMUL.FTZ R182, R200, R127 ;  /* 0x0000007fc8b67220 */ /* 0x000fc40000410000 */
[----:B------:R-:W-:Y:S02]  /*4fd0*/  FADD.FTZ R166, R183, R166 ;  /* 0x000000a6b7a67221 */ /* 0x000fe40000010000 */
[----:B------:R-:W-:Y:S01]  /*4fe0*/  FMUL.FTZ R115, R207, UR38 ;  /* 0x00000026cf737c20 */ /* 0x000fe20008410000 */
[----:B------:R-:W-:Y:S01]  /*4ff0*/  HADD2.F32 R113, -RZ, R29.H0_H0 ;  /* 0x2000001dff717230 */ /* 0x000fe20000004100 */
[----:B------:R-:W-:Y:S02]  /*5000*/  FADD.FTZ R167, -R182, R167 ;  /* 0x000000a7b6a77221 */ /* 0x000fe40000010100 */
[----:B------:R-:W-:Y:S02]  /*5010*/  FMUL.FTZ R114, R137, -R166 ;  /* 0x800000a689727220 */ /* 0x000fe40000410000 */
[----:B------:R-:W-:Y:S02]  /*5020*/  FMUL.FTZ R67, R207, UR39 ;  /* 0x00000027cf437c20 */ /* 0x000fe40008410000 */
[----:B------:R-:W-:-:S02]  /*5030*/  FADD.FTZ R241, R42, R42 ;  /* 0x0000002a2af17221 */ /* 0x000fc40000010000 */
[----:B------:R-:W-:Y:S02]  /*5040*/  FADD.FTZ R165, RZ, R165 ;  /* 0x000000a5ffa57221 */ /* 0x000fe40000010000 */
[----:B------:R-:W-:Y:S02]  /*5050*/  FFMA.FTZ R66, R250, UR39, R115 ;  /* 0x00000027fa427c23 */ /* 0x000fe40008010073 */
[-C--:B------:R-:W-:Y:S01]  /*5060*/  FFMA.FTZ R114, R138, R167.reuse, R114 ;  /* 0x000000a78a727223 */ /* 0x080fe20000010072 */
[----:B------:R-:W-:Y:S01]  /*5070*/  HADD2.F32 R211, -RZ, R211.H0_H0 ;  /* 0x200000d3ffd37230 */ /* 0x000fe20000004100 */
[----:B------:R-:W-:Y:S02]  /*5080*/  FFMA.FTZ R180, R250, UR38, -R67 ;  /* 0x00000026fab47c23 */ /* 0x000fe40008010843 */
[----:B------:R-:W-:Y:S02]  /*5090*/  FMUL.FTZ R167, R137, -R167 ;  /* 0x800000a789a77220 */ /* 0x000fe40000410000 */
[----:B------:R-:W-:-:S02]  /*50a0*/  FFMA.FTZ R126, R97, R113, R126 ;  /* 0x00000071617e7223 */ /* 0x000fc4000001007e */
[----:B------:R-:W-:Y:S02]  /*50b0*/  FMUL.FTZ R67, R160, R165 ;  /* 0x000000a5a0437220 */ /* 0x000fe40000410000 */
[----:B------:R-:W-:Y:S01]  /*50c0*/  FMUL.FTZ R181, R241, R66 ;  /* 0x00000042f1b57220 */ /* 0x000fe20000410000 */
[----:B------:R-:W-:Y:S01]  /*50d0*/  HADD2.F32 R128, -RZ, R128.H0_H0 ;  /* 0x20000080ff807230 */ /* 0x000fe20000004100 */
[----:B------:R-:W-:Y:S02]  /*50e0*/  FFMA.FTZ R167, R138, R166, -R167 ;  /* 0x000000a68aa77223 */ /* 0x000fe400000108a7 */
[----:B------:R-:W-:Y:S02]  /*50f0*/  FFMA.FTZ R127, R161, R126, -R67 ;  /* 0x0000007ea17f7223 */ /* 0x000fe40000010843 */
[----:B------:R-:W-:Y:S02]  /*5100*/  FMUL.FTZ R180, R241, R180 ;  /* 0x000000b4f1b47220 */ /* 0x000fe40000410000 */
[----:B------:R-:W-:-:S02]  /*5110*/  FADD.FTZ R166, -R181, R114 ;  /* 0x00000072b5a67221 */ /* 0x000fc40000010100 */
[----:B------:R-:W-:Y:S01]  /*5120*/  FMUL.FTZ R67, R211, UR39 ;  /* 0x00000027d3437c20 */ /* 0x000fe20008410000 */
[----:B------:R-:W-:Y:S01]  /*5130*/  HADD2.F32 R114, -RZ, R30.H0_H0 ;  /* 0x2000001eff727230 */ /* 0x000fe20000004100 */
[----:B------:R-:W-:Y:S02]  /*5140*/  FMUL.FTZ R126, R160, R126 ;  /* 0x0000007ea07e7220 */ /* 0x000fe40000410000 */
[----:B------:R-:W-:Y:S02]  /*5150*/  FADD.FTZ R167, R180, R167 ;  /* 0x000000a7b4a77221 */ /* 0x000fe40000010000 */
[----:B------:R-:W-:Y:S02]  /*5160*/  FMUL.FTZ R66, R139, -R166 ;  /* 0x800000a68b427220 */ /* 0x000fe40000410000 */
[----:B------:R-:W-:Y:S02]  /*5170*/  FADD.FTZ R227, R41, R41 ;  /* 0x0000002929e37221 */ /* 0x000fe40000010000 */
[----:B------:R-:W-:-:S02]  /*5180*/  FMUL.FTZ R115, R211, UR38 ;  /* 0x00000026d3737c20 */ /* 0x000fc40008410000 */
[----:B------:R-:W-:Y:S02]  /*5190*/  FFMA.FTZ R178, R128, UR38, -R67 ;  /* 0x0000002680b27c23 */ /* 0x000fe40008010843 */
[----:B------:R-:W-:Y:S02]  /*51a0*/  FFMA.FTZ R126, R161, R165, R126 ;  /* 0x000000a5a17e7223 */ /* 0x000fe4000001007e */
[-C--:B------:R-:W-:Y:S02]  /*51b0*/  FFMA.FTZ R165, R140, R167.reuse, -R66 ;  /* 0x000000a78ca57223 */ /* 0x080fe40000010842 */
[----:B------:R-:W-:Y:S02]  /*51c0*/  FFMA.FTZ R127, R98, R114, R127 ;  /* 0x00000072627f7223 */ /* 0x000fe4000001007f */
[----:B------:R-:W-:Y:S02]  /*51d0*/  FMUL.FTZ R167, R139, -R167 ;  /* 0x800000a78ba77220 */ /* 0x000fe40000410000 */
[----:B------:R-:W-:-:S02]  /*51e0*/  FFMA.FTZ R66, R128, UR39, R115 ;  /* 0x0000002780427c23 */ /* 0x000fc40008010073 */
[C---:B------:R-:W-:Y:S02]  /*51f0*/  FMUL.FTZ R178, R227.reuse, R178 ;  /* 0x000000b2e3b27220 */ /* 0x040fe40000410000 */
[----:B------:R-:W-:Y:S02]  /*5200*/  FADD.FTZ R67, RZ, R126 ;  /* 0x0000007eff437221 */ /* 0x000fe40000010000 */
[----:B------:R-:W-:Y:S02]  /*5210*/  FMUL.FTZ R115, R132, R127 ;  /* 0x0000007f84737220 */ /* 0x000fe40000410000 */
[----:B------:R-:W-:Y:S02]  /*5220*/  FFMA.FTZ R166, R140, R166, R167 ;  /* 0x000000a68ca67223 */ /* 0x000fe400000100a7 */
[----:B------:R-:W-:Y:S02]  /*5230*/  FMUL.FTZ R179, R227, R66 ;  /* 0x00000042e3b37220 */ /* 0x000fe40000410000 */
[----:B------:R-:W-:Y:S01]  /*5240*/  FADD.FTZ R165, R178, R165 ;  /* 0x000000a5b2a57221 */ /* 0x000fe20000010000 */
[----:B------:R-:W-:Y:S01]  /*5250*/  ISETP.NE.AND P2, PT, R0, 0x1f, PT ;  /* 0x0000001f0000780c */ /* 0x000fe20003f45270 */
[-C--:B------:R-:W-:Y:S01]  /*5260*/  FMUL.FTZ R66, R132, R67.reuse ;  /* 0x0000004384427220 */ /* 0x080fe20000410000 */
[----:B------:R-:W-:Y:S01]  /*5270*/  HADD2.F32 R125, -RZ, R125.H0_H0 ;  /* 0x2000007dff7d7230 */ /* 0x000fe20000004100 */
[----:B------:R-:W-:-:S02]  /*5280*/  FFMA.FTZ R67, R162, R67, R115 ;  /* 0x00000043a2437223 */ /* 0x000fc40000010073 */
[----:B------:R-:W-:Y:S02]  /*5290*/  FADD.FTZ R126, -R179, R166 ;  /* 0x000000a6b37e7221 */ /* 0x000fe40000010100 */
[CC--:B------:R-:W-:Y:S01]  /*52a0*/  FMUL.FTZ R115, R141.reuse, -R165.reuse ;  /* 0x800000a58d737220 */ /* 0x0c0fe20000410000 */
[----:B------:R-:W-:Y:S01]  /*52b0*/  HADD2.F32 R223, -RZ, R223.H0_H0 ;  /* 0x200000dfffdf7230 */ /* 0x000fe20000004100 */
[-C--:B------:R-:W-:Y:S02]  /*52c0*/  FMUL.FTZ R167, R141, -R126.reuse ;  /* 0x8000007e8da77220 */ /* 0x080fe40000410000 */
[C---:B------:R-:W-:Y:S02]  /*52d0*/  FFMA.FTZ R175, R142.reuse, R126, R115 ;  /* 0x0000007e8eaf7223 */ /* 0x040fe40000010073 */
[----:B------:R-:W-:Y:S02]  /*52e0*/  FMUL.FTZ R126, R125, UR38 ;  /* 0x000000267d7e7c20 */ /* 0x000fe40008410000 */
[----:B------:R-:W-:-:S02]  /*52f0*/  FFMA.FTZ R170, R142, R165, -R167 ;  /* 0x000000a58eaa7223 */ /* 0x000fc400000108a7 */
[----:B------:R-:W-:Y:S02]  /*5300*/  FFMA.FTZ R166, R162, R127, -R66 ;  /* 0x0000007fa2a67223 */ /* 0x000fe40000010842 */
[----:B------:R-:W-:Y:S02]  /*5310*/  FFMA.FTZ R167, R223, UR39, R126 ;  /* 0x00000027dfa77c23 */ /* 0x000fe4000801007e */
[----:B------:R0:W1:Y:S01]  /*5320*/  @P2 LDS.64 R126, [R0.X8+0x2d18] ;  /* 0x002d1800007e2984 */ /* 0x0000620000008a00 */
[----:B------:R-:W-:Y:S01]  /*5330*/  FMUL.FTZ R66, R125, UR39 ;  /* 0x000000277d427c20 */ /* 0x000fe20008410000 */
[----:B------:R-:W-:Y:S01]  /*5340*/  HADD2.F32 R124, -RZ, R124.H0_H0 ;  /* 0x2000007cff7c7230 */ /* 0x000fe20000004100 */
[----:B------:R-:W-:Y:S01]  /*5350*/  FADD.FTZ R224, R40, R40 ;  /* 0x0000002828e07221 */ /* 0x000fe20000010000 */
[----:B------:R-:W-:Y:S01]  /*5360*/  BSSY B0, `(.L_x_8298) ;  /* 0x0000013000007945 */ /* 0x000fe20003800000 */
[----:B------:R-:W-:Y:S01]  /*5370*/  FFMA.FTZ R177, R223, UR38, -R66 ;  /* 0x00000026dfb17c23 */ /* 0x000fe20008010842 */
[----:B------:R-:W-:Y:S01]  /*5380*/  HADD2.F32 R115, -RZ, R31.H0_H0 ;  /* 0x2000001fff737230 */ /* 0x000fe20000004100 */
[----:B------:R-:W-:Y:S01]  /*5390*/  FMUL.FTZ R168, R124, UR38 ;  /* 0x000000267ca87c20 */ /* 0x000fe20008410000 */
[----:B------:R-:W-:Y:S01]  /*53a0*/  HADD2.F32 R221, -RZ, R221.H0_H0 ;  /* 0x200000ddffdd7230 */ /* 0x000fe20000004100 */
[----:B------:R-:W-:Y:S01]  /*53b0*/  FMUL.FTZ R177, R224, R177 ;  /* 0x000000b1e0b17220 */ /* 0x000fe20000410000 */
[----:B------:R-:W-:Y:S05]  /*53c0*/  @P2 BRA `(.L_x_8299) ;  /* 0x000000c000002947 */ /* 0x000fea0003800000 */
[----:B0-----:R-:W-:Y:S01]  /*53d0*/  ULDC UR37, c[0x0][0x174] ;  /* 0x00005d0000257ab9 */ /* 0x001fe20000000800 */
        /* <DEDUP_REMOVED lines=11> */
.L_x_8299:
[----:B0-----:R-:W-:Y:S05]  /*5490*/  BSYNC B0 ;  /* 0x0000000000007941 */ /* 0x001fea0003800000 */
.L_x_8298:
[----:B------:R-:W0:Y:S01]  /*54a0*/  SHFL.UP PT, R165, R206, 0x1, RZ ;  /* 0x04200000cea57989 */ /* 0x000e2200000e00ff */
[----:B------:R-:W-:Y:S01]  /*54b0*/  FADD.FTZ R67, RZ, R67 ;  /* 0x00000043ff437221 */ /* 0x000fe20000010000 */
[----:B------:R-:W-:Y:S01]  /*54c0*/  ISETP.GE.AND P3, PT, R2, 0x1, PT ;  /* 0x000000010200780c */ /* 0x000fe20003f66270 */
[----:B------:R-:W-:Y:S01]  /*54d0*/  FFMA.FTZ R66, R99, R115, R166 ;  /* 0x0000007363427223 */ /* 0x000fe200000100a6 */
[----:B------:R-:W2:Y:S01]  /*54e0*/  SHFL.UP PT, R169, R164, 0x1, RZ ;  /* 0x04200000a4a97989 */ /* 0x000ea200000e00ff */
[----:B------:R-:W-:Y:S01]  /*54f0*/  FMUL.FTZ R176, R224, R167 ;  /* 0x000000a7e0b07220 */ /* 0x000fe20000410000 */
[----:B------:R-:W-:Y:S01]  /*5500*/  HADD2.F32 R163, -RZ, R163.H0_H0 ;  /* 0x200000a3ffa37230 */ /* 0x000fe20000004100 */
[----:B------:R-:W-:Y:S01]  /*5510*/  FADD.FTZ R170, R177, R170 ;  /* 0x000000aab1aa7221 */ /* 0x000fe20000010000 */
[----:B------:R-:W3:Y:S01]  /*5520*/  SHFL.UP PT, R173, R67, 0x1, RZ ;  /* 0x0420000043ad7989 */ /* 0x000ee200000e00ff */
[----:B------:R-:W-:Y:S01]  /*5530*/  FADD.FTZ R167, -R176, R175 ;  /* 0x000000afb0a77221 */ /* 0x000fe20000010100 */
[----:B------:R-:W-:Y:S01]  /*5540*/  HADD2.F32 R244, -RZ, R244.H0_H0 ;  /* 0x200000f4fff47230 */ /* 0x000fe20000004100 */
[-C--:B------:R-:W-:Y:S01]  /*5550*/  FMUL.FTZ R172, R143, -R170.reuse ;  /* 0x800000aa8fac7220 */ /* 0x080fe20000410000 */
[----:B------:R-:W4:Y:S01]  /*5560*/  SHFL.UP PT, R171, R66, 0x1, RZ ;  /* 0x0420000042ab7989 */ /* 0x000f2200000e00ff */
[----:B------:R-:W-:Y:S01]  /*5570*/  FADD.FTZ R210, R39, R39 ;  /* 0x0000002727d27221 */ /* 0x000fe20000010000 */
[----:B------:R-:W-:Y:S01]  /*5580*/  HADD2.F32 R123, -RZ, R123.H0_H0 ;  /* 0x2000007bff7b7230 */ /* 0x000fe20000004100 */
[----:B------:R-:W-:Y:S01]  /*5590*/  FMUL.FTZ R166, R124, UR39 ;  /* 0x000000277ca67c20 */ /* 0x000fe20008410000 */
[----:B------:R-:W-:Y:S01]  /*55a0*/  HADD2.F32 R122, -RZ, R122.H0_H0 ;  /* 0x2000007aff7a7230 */ /* 0x000fe20000004100 */
[----:B------:R-:W-:Y:S01]  /*55b0*/  FFMA.FTZ R175, R221, UR39, R168 ;  /* 0x00000027ddaf7c23 */ /* 0x000fe200080100a8 */
[----:B------:R-:W-:Y:S01]  /*55c0*/  HADD2.F32 R219, -RZ, R219.H0_H0 ;  /* 0x200000dbffdb7230 */ /* 0x000fe20000004100 */
[-C--:B------:R-:W-:Y:S01]  /*55d0*/  FFMA.FTZ R172, R144, R167.reuse, R172 ;  /* 0x000000a790ac7223 */ /* 0x080fe200000100ac */
[----:B------:R-:W-:Y:S01]  /*55e0*/  HADD2.F32 R121, -RZ, R121.H0_H0 ;  /* 0x20000079ff797230 */ /* 0x000fe20000004100 */
[----:B------:R-:W-:Y:S01]  /*55f0*/  FMUL.FTZ R203, R143, -R167 ;  /* 0x800000a78fcb7220 */ /* 0x000fe20000410000 */
[----:B------:R-:W-:Y:S01]  /*5600*/  HADD2.F32 R216, -RZ, R216.H0_H0 ;  /* 0x200000d8ffd87230 */ /* 0x000fe20000004100 */
[----:B------:R-:W-:Y:S01]  /*5610*/  FFMA.FTZ R167, R221, UR38, -R166 ;  /* 0x00000026dda77c23 */ /* 0x000fe200080108a6 */
[----:B------:R-:W-:Y:S01]  /*5620*/  HADD2.F32 R120, -RZ, R120.H0_H0 ;  /* 0x20000078ff787230 */ /* 0x000fe20000004100 */
[----:B------:R-:W-:Y:S01]  /*5630*/  FMUL.FTZ R175, R210, R175 ;  /* 0x000000afd2af7220 */ /* 0x000fe20000410000 */
[----:B------:R-:W-:Y:S01]  /*5640*/  HADD2.F32 R231, -RZ, R231.H0_H0 ;  /* 0x200000e7ffe77230 */ /* 0x000fe20000004100 */
[----:B------:R-:W-:Y:S01]  /*5650*/  FFMA.FTZ R203, R144, R170, -R203 ;  /* 0x000000aa90cb7223 */ /* 0x000fe200000108cb */
[----:B------:R-:W-:Y:S01]  /*5660*/  HADD2.F32 R119, -RZ, R119.H0_H0 ;  /* 0x20000077ff777230 */ /* 0x000fe20000004100 */
[----:B------:R-:W-:Y:S01]  /*5670*/  FMUL.FTZ R174, R210, R167 ;  /* 0x000000a7d2ae7220 */ /* 0x000fe20000410000 */
[----:B------:R-:W-:Y:S01]  /*5680*/  HADD2.F32 R118, -RZ, R118.H0_H0 ;  /* 0x20000076ff767230 */ /* 0x000fe20000004100 */
[----:B------:R-:W-:Y:S01]  /*5690*/  FADD.FTZ R172, -R175, R172 ;  /* 0x000000acafac7221 */ /* 0x000fe20000010100 */
[----:B-----5:R-:W-:Y:S01]  /*56a0*/  SHFL.IDX PT, R64, R64, RZ, 0x1f ;  /* 0x00001fff40407589 */ /* 0x020fe200000e0000 */
[----:B------:R-:W-:Y:S01]  /*56b0*/  FADD.FTZ R203, R174, R203 ;  /* 0x000000cbaecb7221 */ /* 0x000fe20000010000 */
[----:B------:R-:W-:Y:S01]  /*56c0*/  HADD2.F32 R214, -RZ, R214.H0_H0 ;  /* 0x200000d6ffd67230 */ /* 0x000fe20000004100 */
[C---:B------:R-:W-:Y:S01]  /*56d0*/  FMUL.FTZ R167, R145.reuse, -R172 ;  /* 0x800000ac91a77220 */ /* 0x040fe20000410000 */
[----:B------:R-:W-:Y:S01]  /*56e0*/  HADD2.F32 R215, -RZ, R215.H0_H0 ;  /* 0x200000d7ffd77230 */ /* 0x000fe20000004100 */
[----:B0-----:R-:W-:Y:S01]  /*56f0*/  FMUL.FTZ R166, R164, R165 ;  /* 0x000000a5a4a67220 */ /* 0x001fe20000410000 */
[----:B------:R-:W-:Y:S01]  /*5700*/  HADD2.F32 R205, -RZ, R205.H0_H0 ;  /* 0x200000cdffcd7230 */ /* 0x000fe20000004100 */
[-C--:B------:R-:W-:Y:S01]  /*5710*/  FMUL.FTZ R209, R145, -R203.reuse ;  /* 0x800000cb91d17220 */ /* 0x080fe20000410000 */
[----:B------:R-:W-:Y:S01]  /*5720*/  MOV R234, UR7 ;  /* 0x0000000700ea7c02 */ /* 0x000fe20008000f00 */
[----:B------:R-:W-:Y:S01]  /*5730*/  FFMA.FTZ R167, R146, R203, -R167 ;  /* 0x000000cb92a77223 */ /* 0x000fe200000108a7 */
[----:B------:R-:W-:Y:S01]  /*5740*/  BSSY B0, `(.L_x_8300) ;  /* 0x000011e000007945 */ /* 0x000fe20003800000 */
[----:B--2---:R-:W-:-:S02]  /*5750*/  FFMA.FTZ R203, R206, R169, R166 ;  /* 0x000000a9cecb7223 */ /* 0x004fc400000100a6 */
[C---:B---3--:R-:W-:Y:S02]  /*5760*/  FMUL.FTZ R166, R164.reuse, R173 ;  /* 0x000000ada4a67220 */ /* 0x048fe40000410000 */
[C---:B----4-:R-:W-:Y:S02]  /*5770*/  FMUL.FTZ R168, R164.reuse, R171 ;  /* 0x000000aba4a87220 */ /* 0x050fe40000410000 */
[C---:B------:R-:W-:Y:S01]  /*5780*/  FMUL.FTZ R169, R164.reuse, R169 ;  /* 0x000000a9a4a97220 */ /* 0x040fe20000410000 */
[----:B------:R-:W-:Y:S01]  /*5790*/  FSEL R164, R164, R203, !P3 ;  /* 0x000000cba4a47208 */ /* 0x000fe20005800000 */
[C---:B------:R-:W-:Y:S02]  /*57a0*/  FFMA.FTZ R171, R206.reuse, R171, -R166 ;  /* 0x000000abceab7223 */ /* 0x040fe400000108a6 */
[C---:B------:R-:W-:Y:S02]  /*57b0*/  FFMA.FTZ R168, R206.reuse, R173, R168 ;  /* 0x000000adcea87223 */ /* 0x040fe400000100a8 */
[----:B------:R-:W-:Y:S01]  /*57c0*/  @P3 FFMA.FTZ R206, R206, R165, -R169 ;  /* 0x000000a5cece3223 */ /* 0x000fe200000108a9 */
[----:B------:R-:W-:Y:S01]  /*57d0*/  SHFL.UP PT, R217, R164, 0x2, RZ ;  /* 0x04400000a4d97989 */ /* 0x000fe200000e00ff */
[----:B------:R-:W-:-:S02]  /*57e0*/  FMUL.FTZ R165, R163, UR39 ;  /* 0x00000027a3a57c20 */ /* 0x000fc40008410000 */
[----:B------:R-:W-:Y:S02]  /*57f0*/  FFMA.FTZ R170, R146, R172, R209 ;  /* 0x000000ac92aa7223 */ /* 0x000fe400000100d1 */
[----:B------:R-:W-:Y:S02]  /*5800*/  FMUL.FTZ R169, R163, UR38 ;  /* 0x00000026a3a97c20 */ /* 0x000fe40008410000 */
[----:B------:R-:W-:Y:S02]  /*5810*/  FADD.FTZ R229, R38, R38 ;  /* 0x0000002626e57221 */ /* 0x000fe40000010000 */
[----:B------:R-:W-:Y:S02]  /*5820*/  FFMA.FTZ R172, R244, UR38, -R165 ;  /* 0x00000026f4ac7c23 */ /* 0x000fe400080108a5 */
[----:B------:R-:W-:Y:S02]  /*5830*/  @P3 FADD.FTZ R66, R66, R171 ;  /* 0x000000ab42423221 */ /* 0x000fe40000010000 */
[----:B------:R-:W-:-:S02]  /*5840*/  FFMA.FTZ R166, R244, UR39, R169 ;  /* 0x00000027f4a67c23 */ /* 0x000fc400080100a9 */
[----:B------:R-:W-:Y:S01]  /*5850*/  FMUL.FTZ R172, R229, R172 ;  /* 0x000000ace5ac7220 */ /* 0x000fe20000410000 */
[----:B------:R-:W0:Y:S01]  /*5860*/  SHFL.UP PT, R169, R66, 0x2, RZ ;  /* 0x0440000042a97989 */ /* 0x000e2200000e00ff */
[----:B------:R-:W-:Y:S01]  /*5870*/  @P3 FADD.FTZ R67, R67, R168 ;  /* 0x000000a843433221 */ /* 0x000fe20000010000 */
[----:B------:R-:W-:Y:S01]  /*5880*/  ISETP.GE.AND P3, PT, R2, 0x2, PT ;  /* 0x000000020200780c */ /* 0x000fe20003f66270 */
[----:B------:R-:W-:Y:S02]  /*5890*/  FMUL.FTZ R173, R229, R166 ;  /* 0x000000a6e5ad7220 */ /* 0x000fe40000410000 */
[----:B------:R-:W-:Y:S01]  /*58a0*/  FADD.FTZ R168, R172, R167 ;  /* 0x000000a7aca87221 */ /* 0x000fe20000010000 */
[----:B------:R-:W-:Y:S01]  /*58b0*/  SHFL.UP PT, R203, R67, 0x2, RZ ;  /* 0x0440000043cb7989 */ /* 0x000fe200000e00ff */
[----:B------:R-:W-:Y:S02]  /*58c0*/  FMUL.FTZ R165, R123, UR39 ;  /* 0x000000277ba57c20 */ /* 0x000fe40008410000 */
[----:B------:R-:W-:Y:S01]  /*58d0*/  FADD.FTZ R204, -R173, R170 ;  /* 0x000000aaadcc7221 */ /* 0x000fe20000010100 */
[----:B------:R-:W2:Y:S01]  /*58e0*/  SHFL.UP PT, R167, R206, 0x2, RZ ;  /* 0x04400000cea77989 */ /* 0x000ea200000e00ff */
[----:B------:R-:W-:-:S02]  /*58f0*/  FADD.FTZ R209, R37, R37 ;  /* 0x0000002525d17221 */ /* 0x000fc40000010000 */
[----:B------:R-:W-:Y:S02]  /*5900*/  FMUL.FTZ R171, R123, UR38 ;  /* 0x000000267bab7c20 */ /* 0x000fe40008410000 */
[C---:B------:R-:W-:Y:S02]  /*5910*/  FMUL.FTZ R225, R147.reuse, -R204 ;  /* 0x800000cc93e17220 */ /* 0x040fe40000410000 */
[C---:B------:R-:W-:Y:S02]  /*5920*/  FFMA.FTZ R170, R122.reuse, UR38, -R165 ;  /* 0x000000267aaa7c23 */ /* 0x040fe400080108a5 */
[-C--:B------:R-:W-:Y:S02]  /*5930*/  FMUL.FTZ R233, R147, -R168.reuse ;  /* 0x800000a893e97220 */ /* 0x080fe40000410000 */
[----:B------:R-:W-:Y:S02]  /*5940*/  FFMA.FTZ R166, R122, UR39, R171 ;  /* 0x000000277aa67c23 */ /* 0x000fe400080100ab */
[----:B------:R-:W-:-:S02]  /*5950*/  FFMA.FTZ R225, R148, R168, -R225 ;  /* 0x000000a894e17223 */ /* 0x000fc400000108e1 */
[C---:B------:R-:W-:Y:S02]  /*5960*/  FMUL.FTZ R170, R209.reuse, R170 ;  /* 0x000000aad1aa7220 */ /* 0x040fe40000410000 */
[----:B------:R-:W-:Y:S02]  /*5970*/  FFMA.FTZ R204, R148, R204, R233 ;  /* 0x000000cc94cc7223 */ /* 0x000fe400000100e9 */
[----:B------:R-:W-:Y:S01]  /*5980*/  FMUL.FTZ R171, R209, R166 ;  /* 0x000000a6d1ab7220 */ /* 0x000fe20000410000 */
[----:B------:R-:W-:Y:S01]  /*5990*/  MOV R166, UR24 ;  /* 0x0000001800a67c02 */ /* 0x000fe20008000f00 */
[----:B------:R-:W-:Y:S02]  /*59a0*/  FADD.FTZ R225, R170, R225 ;  /* 0x000000e1aae17221 */ /* 0x000fe40000010000 */
[----:B------:R-:W-:Y:S01]  /*59b0*/  FADD.FTZ R204, -R171, R204 ;  /* 0x000000ccabcc7221 */ /* 0x000fe20000010100 */
[----:B------:R-:W-:Y:S01]  /*59c0*/  ISETP.GE.OR P0, PT, R166, c[0x0][0x174], P0 ;  /* 0x00005d00a6007a0c */ /* 0x000fe20000706670 */
[----:B------:R-:W-:-:S02]  /*59d0*/  FMUL.FTZ R233, R149, -R225 ;  /* 0x800000e195e97220 */ /* 0x000fc40000410000 */
[-C--:B------:R-:W-:Y:S02]  /*59e0*/  FMUL.FTZ R165, R149, -R204.reuse ;  /* 0x800000cc95a57220 */ /* 0x080fe40000410000 */
[----:B------:R-:W-:Y:S02]  /*59f0*/  FFMA.FTZ R166, R150, R204, R233 ;  /* 0x000000cc96a67223 */ /* 0x000fe400000100e9 */
[C---:B0-----:R-:W-:Y:S02]  /*5a00*/  FMUL.FTZ R212, R164.reuse, R169 ;  /* 0x000000a9a4d47220 */ /* 0x041fe40000410000 */
[C---:B--2---:R-:W-:Y:S02]  /*5a10*/  FMUL.FTZ R204, R164.reuse, R167 ;  /* 0x000000a7a4cc7220 */ /* 0x044fe40000410000 */
[C---:B------:R-:W-:Y:S02]  /*5a20*/  FMUL.FTZ R208, R164.reuse, R203 ;  /* 0x000000cba4d07220 */ /* 0x040fe40000410000 */
[----:B------:R-:W-:-:S02]  /*5a30*/  FMUL.FTZ R168, R164, R217 ;  /* 0x000000d9a4a87220 */ /* 0x000fc40000410000 */
[C---:B------:R-:W-:Y:S02]  /*5a40*/  FFMA.FTZ R212, R206.reuse, R203, R212 ;  /* 0x000000cbced47223 */ /* 0x040fe400000100d4 */
[----:B------:R-:W-:Y:S02]  /*5a50*/  FFMA.FTZ R217, R206, R217, R204 ;  /* 0x000000d9ced97223 */ /* 0x000fe400000100cc */
[----:B-1----:R-:W-:Y:S02]  /*5a60*/  FMUL.FTZ R203, R132, R127 ;  /* 0x0000007f84cb7220 */ /* 0x002fe40000410000 */
[C---:B------:R-:W-:Y:S02]  /*5a70*/  FFMA.FTZ R169, R206.reuse, R169, -R208 ;  /* 0x000000a9cea97223 */ /* 0x040fe400000108d0 */
[----:B------:R-:W-:Y:S01]  /*5a80*/  @P3 FFMA.FTZ R206, R206, R167, -R168 ;  /* 0x000000a7cece3223 */ /* 0x000fe200000108a8 */
[----:B------:R-:W-:Y:S01]  /*5a90*/  FSEL R167, R164, R217, !P3 ;  /* 0x000000d9a4a77208 */ /* 0x000fe20005800000 */
[----:B------:R-:W-:-:S02]  /*5aa0*/  FFMA.FTZ R218, R162, R126, -R203 ;  /* 0x0000007ea2da7223 */ /* 0x000fc400000108cb */
[----:B------:R-:W-:Y:S01]  /*5ab0*/  FMUL.FTZ R164, R132, -R126 ;  /* 0x8000007e84a47220 */ /* 0x000fe20000410000 */
[----:B------:R-:W-:Y:S01]  /*5ac0*/  SHFL.UP PT, R203, R206, 0x4, RZ ;  /* 0x04800000cecb7989 */ /* 0x000fe200000e00ff */
[----:B------:R-:W-:Y:S02]  /*5ad0*/  @P3 FADD.FTZ R67, R67, R212 ;  /* 0x000000d443433221 */ /* 0x000fe40000010000 */
[----:B------:R-:W-:Y:S01]  /*5ae0*/  @P3 FADD.FTZ R66, R66, R169 ;  /* 0x000000a942423221 */ /* 0x000fe20000010000 */
[----:B------:R-:W-:Y:S01]  /*5af0*/  ISETP.GE.AND P3, PT, R2, 0x4, PT ;  /* 0x000000040200780c */ /* 0x000fe20003f66270 */
[----:B------:R-:W-:Y:S01]  /*5b00*/  FMUL.FTZ R204, R160, -R218 ;  /* 0x800000daa0cc7220 */ /* 0x000fe20000410000 */
[----:B------:R-:W0:Y:S01]  /*5b10*/  SHFL.UP PT, R208, R67, 0x4, RZ ;  /* 0x0480000043d07989 */ /* 0x000e2200000e00ff */
[----:B------:R-:W-:Y:S02]  /*5b20*/  FFMA.FTZ R169, R162, -R127, R164 ;  /* 0x8000007fa2a97223 */ /* 0x000fe400000100a4 */
[----:B------:R-:W-:Y:S01]  /*5b30*/  FMUL.FTZ R164, R219, UR39 ;  /* 0x00000027dba47c20 */ /* 0x000fe20008410000 */
[----:B------:R-:W1:Y:S01]  /*5b40*/  SHFL.UP PT, R217, R66, 0x4, RZ ;  /* 0x0480000042d97989 */ /* 0x000e6200000e00ff */
[----:B------:R-:W-:-:S02]  /*5b50*/  FFMA.FTZ R222, R161, R169, R204 ;  /* 0x000000a9a1de7223 */ /* 0x000fc400000100cc */
[----:B------:R-:W-:Y:S01]  /*5b60*/  FMUL.FTZ R220, R160, -R169 ;  /* 0x800000a9a0dc7220 */ /* 0x000fe20000410000 */
[----:B------:R-:W2:Y:S01]  /*5b70*/  SHFL.UP PT, R204, R167, 0x4, RZ ;  /* 0x04800000a7cc7989 */ /* 0x000ea200000e00ff */
[----:B------:R-:W-:Y:S02]  /*5b80*/  FFMA.FTZ R165, R150, R225, -R165 ;  /* 0x000000e196a57223 */ /* 0x000fe400000108a5 */
[----:B------:R-:W-:Y:S02]  /*5b90*/  FMUL.FTZ R168, R219, UR38 ;  /* 0x00000026dba87c20 */ /* 0x000fe40008410000 */
[----:B------:R-:W-:Y:S02]  /*5ba0*/  FADD.FTZ R212, R36, R36 ;  /* 0x0000002424d47221 */ /* 0x000fe40000010000 */
[----:B------:R-:W-:Y:S02]  /*5bb0*/  FFMA.FTZ R225, R121, UR38, -R164 ;  /* 0x0000002679e17c23 */ /* 0x000fe400080108a4 */
[----:B------:R-:W-:-:S02]  /*5bc0*/  FFMA.FTZ R220, R161, R218, -R220 ;  /* 0x000000daa1dc7223 */ /* 0x000fc400000108dc */
[----:B------:R-:W-:Y:S02]  /*5bd0*/  FFMA.FTZ R169, R121, UR39, R168 ;  /* 0x0000002779a97c23 */ /* 0x000fe400080100a8 */
[C---:B------:R-:W-:Y:S02]  /*5be0*/  FMUL.FTZ R168, R212.reuse, R225 ;  /* 0x000000e1d4a87220 */ /* 0x040fe40000410000 */
[C---:B------:R-:W-:Y:S02]  /*5bf0*/  FMUL.FTZ R233, R133.reuse, -R222 ;  /* 0x800000de85e97220 */ /* 0x040fe40000410000 */
[-C--:B------:R-:W-:Y:S02]  /*5c00*/  FMUL.FTZ R225, R133, -R220.reuse ;  /* 0x800000dc85e17220 */ /* 0x080fe40000410000 */
[----:B------:R-:W-:Y:S02]  /*5c10*/  FMUL.FTZ R169, R212, R169 ;  /* 0x000000a9d4a97220 */ /* 0x000fe40000410000 */
[----:B------:R-:W-:-:S02]  /*5c20*/  FFMA.FTZ R233, R134, R220, -R233 ;  /* 0x000000dc86e97223 */ /* 0x000fc400000108e9 */
[----:B------:R-:W-:Y:S02]  /*5c30*/  FFMA.FTZ R225, R134, R222, R225 ;  /* 0x000000de86e17223 */ /* 0x000fe400000100e1 */
[----:B------:R-:W-:Y:S02]  /*5c40*/  FADD.FTZ R164, -R169, R166 ;  /* 0x000000a6a9a47221 */ /* 0x000fe40000010100 */
[C---:B------:R-:W-:Y:S02]  /*5c50*/  FMUL.FTZ R166, R135.reuse, -R225 ;  /* 0x800000e187a67220 */ /* 0x040fe40000410000 */
[----:B------:R-:W-:Y:S02]  /*5c60*/  FMUL.FTZ R218, R135, -R233 ;  /* 0x800000e987da7220 */ /* 0x000fe40000410000 */
[----:B------:R-:W-:Y:S02]  /*5c70*/  FADD.FTZ R165, R168, R165 ;  /* 0x000000a5a8a57221 */ /* 0x000fe40000010000 */
[----:B------:R-:W-:-:S02]  /*5c80*/  FMUL.FTZ R220, R151, -R164 ;  /* 0x800000a497dc7220 */ /* 0x000fc40000410000 */
[C---:B------:R-:W-:Y:S02]  /*5c90*/  FFMA.FTZ R166, R136.reuse, R233, -R166 ;  /* 0x000000e988a67223 */ /* 0x040fe400000108a6 */
[----:B------:R-:W-:Y:S02]  /*5ca0*/  FFMA.FTZ R218, R136, R225, R218 ;  /* 0x000000e188da7223 */ /* 0x000fe400000100da */
[C---:B0-----:R-:W-:Y:S02]  /*5cb0*/  FMUL.FTZ R222, R167.reuse, R208 ;  /* 0x000000d0a7de7220 */ /* 0x041fe40000410000 */
[C---:B-1----:R-:W-:Y:S02]  /*5cc0*/  FMUL.FTZ R233, R167.reuse, R217 ;  /* 0x000000d9a7e97220 */ /* 0x042fe40000410000 */
[----:B------:R-:W-:Y:S02]  /*5cd0*/  FMUL.FTZ R225, R167, R203 ;  /* 0x000000cba7e17220 */ /* 0x000fe40000410000 */
[----:B------:R-:W-:-:S02]  /*5ce0*/  FMUL.FTZ R235, R151, -R165 ;  /* 0x800000a597eb7220 */ /* 0x000fc40000410000 */
[----:B------:R-:W-:Y:S02]  /*5cf0*/  FFMA.FTZ R165, R152, R165, -R220 ;  /* 0x000000a598a57223 */ /* 0x000fe400000108dc */
[----:B--2---:R-:W-:Y:S02]  /*5d00*/  FMUL.FTZ R220, R167, R204 ;  /* 0x000000cca7dc7220 */ /* 0x004fe40000410000 */
[C---:B------:R-:W-:Y:S02]  /*5d10*/  FFMA.FTZ R217, R206.reuse, R217, -R222 ;  /* 0x000000d9ced97223 */ /* 0x040fe400000108de */
[C---:B------:R-:W-:Y:S02]  /*5d20*/  FFMA.FTZ R208, R206.reuse, R208, R233 ;  /* 0x000000d0ced07223 */ /* 0x040fe400000100e9 */
[C---:B------:R-:W-:Y:S02]  /*5d30*/  FFMA.FTZ R204, R206.reuse, R204, R225 ;  /* 0x000000cccecc7223 */ /* 0x040fe400000100e1 */
[----:B------:R-:W-:-:S02]  /*5d40*/  @P3 FFMA.FTZ R206, R206, R203, -R220 ;  /* 0x000000cbcece3223 */ /* 0x000fc400000108dc */
[----:B------:R-:W-:Y:S02]  /*5d50*/  @P3 FADD.FTZ R66, R66, R217 ;  /* 0x000000d942423221 */ /* 0x000fe40000010000 */
[----:B------:R-:W-:Y:S01]  /*5d60*/  @P3 FADD.FTZ R67, R67, R208 ;  /* 0x000000d043433221 */ /* 0x000fe20000010000 */
[----:B------:R-:W-:Y:S01]  /*5d70*/  FSEL R208, R167, R204, !P3 ;  /* 0x000000cca7d07208 */ /* 0x000fe20005800000 */
[----:B------:R-:W-:Y:S01]  /*5d80*/  FFMA.FTZ R164, R152, R164, R235 ;  /* 0x000000a498a47223 */ /* 0x000fe200000100eb */
[----:B------:R-:W0:Y:S01]  /*5d90*/  SHFL.UP PT, R217, R206, 0x8, RZ ;  /* 0x05000000ced97989 */ /* 0x000e2200000e00ff */
[----:B------:R-:W-:Y:S01]  /*5da0*/  FMUL.FTZ R203, R137, -R166 ;  /* 0x800000a689cb7220 */ /* 0x000fe20000410000 */
[----:B------:R-:W-:Y:S01]  /*5db0*/  ISETP.GE.AND P3, PT, R2, 0x8, PT ;  /* 0x000000080200780c */ /* 0x000fe20003f66270 */
[C---:B------:R-:W-:Y:S01]  /*5dc0*/  FMUL.FTZ R239, R216.reuse, UR38 ;  /* 0x00000026d8ef7c20 */ /* 0x040fe20008410000 */
[----:B------:R-:W1:Y:S01]  /*5dd0*/  SHFL.UP PT, R237, R66, 0x8, RZ ;  /* 0x0500000042ed7989 */ /* 0x000e6200000e00ff */
[----:B------:R-:W-:-:S02]  /*5de0*/  FMUL.FTZ R167, R216, UR39 ;  /* 0x00000027d8a77c20 */ /* 0x000fc40008410000 */
[-C--:B------:R-:W-:Y:S01]  /*5df0*/  FMUL.FTZ R243, R137, -R218.reuse ;  /* 0x800000da89f37220 */ /* 0x080fe20000410000 */
[----:B------:R-:W2:Y:S01]  /*5e00*/  SHFL.UP PT, R235, R67, 0x8, RZ ;  /* 0x0500000043eb7989 */ /* 0x000ea200000e00ff */
[----:B------:R-:W-:Y:S02]  /*5e10*/  FFMA.FTZ R203, R138, R218, R203 ;  /* 0x000000da8acb7223 */ /* 0x000fe400000100cb */
[----:B------:R-:W-:Y:S01]  /*5e20*/  FADD.FTZ R233, R35, R35 ;  /* 0x0000002323e97221 */ /* 0x000fe20000010000 */
[----:B------:R-:W3:Y:S01]  /*5e30*/  SHFL.UP PT, R225, R208, 0x8, RZ ;  /* 0x05000000d0e17989 */ /* 0x000ee200000e00ff */
[C---:B------:R-:W-:Y:S02]  /*5e40*/  FFMA.FTZ R218, R120.reuse, UR39, R239 ;  /* 0x0000002778da7c23 */ /* 0x040fe400080100ef */
[----:B------:R-:W-:Y:S02]  /*5e50*/  FFMA.FTZ R204, R120, UR38, -R167 ;  /* 0x0000002678cc7c23 */ /* 0x000fe400080108a7 */
[----:B------:R-:W-:-:S02]  /*5e60*/  FFMA.FTZ R243, R138, R166, -R243 ;  /* 0x000000a68af37223 */ /* 0x000fc400000108f3 */
[C---:B------:R-:W-:Y:S02]  /*5e70*/  FMUL.FTZ R167, R233.reuse, R218 ;  /* 0x000000dae9a77220 */ /* 0x040fe40000410000 */
[----:B------:R-:W-:Y:S02]  /*5e80*/  FMUL.FTZ R166, R233, R204 ;  /* 0x000000cce9a67220 */ /* 0x000fe40000410000 */
[C---:B------:R-:W-:Y:S02]  /*5e90*/  FMUL.FTZ R204, R139.reuse, -R243 ;  /* 0x800000f38bcc7220 */ /* 0x040fe40000410000 */
[----:B------:R-:W-:Y:S02]  /*5ea0*/  FMUL.FTZ R220, R139, -R203 ;  /* 0x800000cb8bdc7220 */ /* 0x000fe40000410000 */
[----:B------:R-:W-:Y:S02]  /*5eb0*/  FADD.FTZ R222, -R167, R164 ;  /* 0x000000a4a7de7221 */ /* 0x000fe40000010100 */
[----:B------:R-:W-:-:S02]  /*5ec0*/  FADD.FTZ R164, R166, R165 ;  /* 0x000000a5a6a47221 */ /* 0x000fc40000010000 */
[C---:B------:R-:W-:Y:S02]  /*5ed0*/  FFMA.FTZ R165, R140.reuse, R203, R204 ;  /* 0x000000cb8ca57223 */ /* 0x040fe400000100cc */
[----:B------:R-:W-:Y:S02]  /*5ee0*/  FFMA.FTZ R220, R140, R243, -R220 ;  /* 0x000000f38cdc7223 */ /* 0x000fe400000108dc */
[----:B------:R-:W-:Y:S02]  /*5ef0*/  FMUL.FTZ R203, R153, -R222 ;  /* 0x800000de99cb7220 */ /* 0x000fe40000410000 */
[----:B------:R-:W-:Y:S02]  /*5f00*/  FMUL.FTZ R239, R141, -R165 ;  /* 0x800000a58def7220 */ /* 0x000fe40000410000 */
[----:B------:R-:W-:Y:S02]  /*5f10*/  FMUL.FTZ R243, R153, -R164 ;  /* 0x800000a499f37220 */ /* 0x000fe40000410000 */
[----:B------:R-:W-:-:S02]  /*5f20*/  FMUL.FTZ R218, R141, -R220 ;  /* 0x800000dc8dda7220 */ /* 0x000fc40000410000 */
[----:B------:R-:W-:Y:S02]  /*5f30*/  FFMA.FTZ R203, R154, R164, -R203 ;  /* 0x000000a49acb7223 */ /* 0x000fe400000108cb */
[----:B------:R-:W-:Y:S02]  /*5f40*/  FFMA.FTZ R164, R142, R220, -R239 ;  /* 0x000000dc8ea47223 */ /* 0x000fe400000108ef */
[----:B------:R-:W-:Y:S02]  /*5f50*/  FFMA.FTZ R204, R154, R222, R243 ;  /* 0x000000de9acc7223 */ /* 0x000fe400000100f3 */
[----:B0-----:R-:W-:Y:S02]  /*5f60*/  FMUL.FTZ R220, R208, R217 ;  /* 0x000000d9d0dc7220 */ /* 0x001fe40000410000 */
[----:B------:R-:W-:Y:S02]  /*5f70*/  FFMA.FTZ R165, R142, R165, R218 ;  /* 0x000000a58ea57223 */ /* 0x000fe400000100da */
[----:B-1----:R-:W-:-:S02]  /*5f80*/  FMUL.FTZ R226, R208, R237 ;  /* 0x000000edd0e27220 */ /* 0x002fc40000410000 */
[C---:B--2---:R-:W-:Y:S02]  /*5f90*/  FMUL.FTZ R222, R208.reuse, R235 ;  /* 0x000000ebd0de7220 */ /* 0x044fe40000410000 */
[-C--:B---3--:R-:W-:Y:S02]  /*5fa0*/  FMUL.FTZ R218, R208, R225.reuse ;  /* 0x000000e1d0da7220 */ /* 0x088fe40000410000 */
[C---:B------:R-:W-:Y:S02]  /*5fb0*/  FFMA.FTZ R225, R206.reuse, R225, R220 ;  /* 0x000000e1cee17223 */ /* 0x040fe400000100dc */
[C---:B------:R-:W-:Y:S02]  /*5fc0*/  FFMA.FTZ R226, R206.reuse, R235, R226 ;  /* 0x000000ebcee27223 */ /* 0x040fe400000100e2 */
[----:B------:R-:W-:Y:S01]  /*5fd0*/  FFMA.FTZ R237, R206, R237, -R222 ;  /* 0x000000edceed7223 */ /* 0x000fe200000108de */
[----:B------:R-:W-:Y:S01]  /*5fe0*/  FSEL R208, R208, R225, !P3 ;  /* 0x000000e1d0d07208 */ /* 0x000fe20005800000 */
[----:B------:R-:W-:-:S02]  /*5ff0*/  @P3 FFMA.FTZ R206, R206, R217, -R218 ;  /* 0x000000d9cece3223 */ /* 0x000fc400000108da */
[----:B------:R-:W-:Y:S02]  /*6000*/  FMUL.FTZ R218, R143, -R164 ;  /* 0x800000a48fda7220 */ /* 0x000fe40000410000 */
[C---:B------:R-:W-:Y:S01]  /*6010*/  FMUL.FTZ R222, R231.reuse, UR38 ;  /* 0x00000026e7de7c20 */ /* 0x040fe20008410000 */
[----:B------:R-:W0:Y:S01]  /*6020*/  SHFL.UP PT, R235, R206, 0x10, RZ ;  /* 0x06000000ceeb7989 */ /* 0x000e2200000e00ff */
[----:B------:R-:W-:Y:S02]  /*6030*/  @P3 FADD.FTZ R66, R66, R237 ;  /* 0x000000ed42423221 */ /* 0x000fe40000010000 */
[----:B------:R-:W-:Y:S01]  /*6040*/  FMUL.FTZ R220, R231, UR39 ;  /* 0x00000027e7dc7c20 */ /* 0x000fe20008410000 */
[----:B------:R-:W1:Y:S01]  /*6050*/  SHFL.UP PT, R237, R208, 0x10, RZ ;  /* 0x06000000d0ed7989 */ /* 0x000e6200000e00ff */
[-C--:B------:R-:W-:Y:S02]  /*6060*/  FFMA.FTZ R218, R144, R165.reuse, R218 ;  /* 0x000000a590da7223 */ /* 0x080fe400000100da */
[----:B------:R-:W-:Y:S01]  /*6070*/  FMUL.FTZ R165, R143, -R165 ;  /* 0x800000a58fa57220 */ /* 0x000fe20000410000 */
[----:B------:R-:W-:Y:S01]  /*6080*/  SHFL.UP PT, R239, R66, 0x10, RZ ;  /* 0x0600000042ef7989 */ /* 0x000fe200000e00ff */
[----:B------:R-:W-:Y:S01]  /*6090*/  @P3 FADD.FTZ R67, R67, R226 ;  /* 0x000000e243433221 */ /* 0x000fe20000010000 */
[----:B------:R-:W-:Y:S01]  /*60a0*/  ISETP.GE.AND P3, PT, R2, 0x10, PT ;  /* 0x000000100200780c */ /* 0x000fe20003f66270 */
[----:B------:R-:W-:-:S02]  /*60b0*/  FADD.FTZ R217, R34, R34 ;  /* 0x0000002222d97221 */ /* 0x000fc40000010000 */
[C---:B------:R-:W-:Y:S01]  /*60c0*/  FFMA.FTZ R222, R119.reuse, UR39, R222 ;  /* 0x0000002777de7c23 */ /* 0x040fe200080100de */
[----:B------:R-:W2:Y:S01]  /*60d0*/  SHFL.UP PT, R243, R67, 0x10, RZ ;  /* 0x0600000043f37989 */ /* 0x000ea200000e00ff */
[----:B------:R-:W-:Y:S02]  /*60e0*/  FFMA.FTZ R220, R119, UR38, -R220 ;  /* 0x0000002677dc7c23 */ /* 0x000fe400080108dc */
[----:B------:R-:W-:Y:S02]  /*60f0*/  FFMA.FTZ R225, R144, R164, -R165 ;  /* 0x000000a490e17223 */ /* 0x000fe400000108a5 */
[----:B------:R-:W-:Y:S02]  /*6100*/  FMUL.FTZ R226, R145, -R218 ;  /* 0x800000da91e27220 */ /* 0x000fe40000410000 */
[C---:B------:R-:W-:Y:S02]  /*6110*/  FMUL.FTZ R165, R217.reuse, R222 ;  /* 0x000000ded9a57220 */ /* 0x040fe40000410000 */
[----:B------:R-:W-:-:S02]  /*6120*/  FMUL.FTZ R164, R217, R220 ;  /* 0x000000dcd9a47220 */ /* 0x000fc40000410000 */
[-C--:B------:R-:W-:Y:S02]  /*6130*/  FMUL.FTZ R245, R145, -R225.reuse ;  /* 0x800000e191f57220 */ /* 0x080fe40000410000 */
[----:B------:R-:W-:Y:S02]  /*6140*/  FFMA.FTZ R220, R146, R225, -R226 ;  /* 0x000000e192dc7223 */ /* 0x000fe400000108e2 */
[----:B------:R-:W-:Y:S02]  /*6150*/  FADD.FTZ R204, -R165, R204 ;  /* 0x000000cca5cc7221 */ /* 0x000fe40000010100 */
[----:B------:R-:W-:Y:S02]  /*6160*/  FADD.FTZ R225, R164, R203 ;  /* 0x000000cba4e17221 */ /* 0x000fe40000010000 */
[----:B------:R-:W-:Y:S02]  /*6170*/  FFMA.FTZ R245, R146, R218, R245 ;  /* 0x000000da92f57223 */ /* 0x000fe400000100f5 */
[----:B------:R-:W-:-:S02]  /*6180*/  FMUL.FTZ R218, R155, -R204 ;  /* 0x800000cc9bda7220 */ /* 0x000fc40000410000 */
[----:B------:R-:W-:Y:S02]  /*6190*/  FMUL.FTZ R249, R155, -R225 ;  /* 0x800000e19bf97220 */ /* 0x000fe40000410000 */
[C---:B------:R-:W-:Y:S02]  /*61a0*/  FMUL.FTZ R203, R147.reuse, -R245 ;  /* 0x800000f593cb7220 */ /* 0x040fe40000410000 */
[C---:B------:R-:W-:Y:S02]  /*61b0*/  FFMA.FTZ R225, R156.reuse, R225, -R218 ;  /* 0x000000e19ce17223 */ /* 0x040fe400000108da */
[----:B------:R-:W-:Y:S02]  /*61c0*/  FFMA.FTZ R218, R156, R204, R249 ;  /* 0x000000cc9cda7223 */ /* 0x000fe400000100f9 */
[-C--:B------:R-:W-:Y:S02]  /*61d0*/  FMUL.FTZ R222, R147, -R220.reuse ;  /* 0x800000dc93de7220 */ /* 0x080fe40000410000 */
[----:B------:R-:W-:-:S02]  /*61e0*/  FFMA.FTZ R204, R148, R220, -R203 ;  /* 0x000000dc94cc7223 */ /* 0x000fc400000108cb */
[C---:B0-----:R-:W-:Y:S02]  /*61f0*/  FMUL.FTZ R220, R208.reuse, R235 ;  /* 0x000000ebd0dc7220 */ /* 0x041fe40000410000 */
[-C--:B-1----:R-:W-:Y:S02]  /*6200*/  FMUL.FTZ R203, R208, R237.reuse ;  /* 0x000000edd0cb7220 */ /* 0x082fe40000410000 */
[----:B------:R-:W-:Y:S02]  /*6210*/  FFMA.FTZ R237, R206, R237, R220 ;  /* 0x000000edceed7223 */ /* 0x000fe400000100dc */
[C---:B--2---:R-:W-:Y:S01]  /*6220*/  FMUL.FTZ R226, R208.reuse, R243 ;  /* 0x000000f3d0e27220 */ /* 0x044fe20000410000 */
[----:B------:R0:W-:Y:S01]  /*6230*/  SHFL.IDX PT, R220, R65, RZ, 0x1f ;  /* 0x00001fff41dc7589 */ /* 0x0001e200000e0000 */
[C---:B------:R-:W-:Y:S01]  /*6240*/  FMUL.FTZ R228, R208.reuse, R239 ;  /* 0x000000efd0e47220 */ /* 0x040fe20000410000 */
[----:B------:R-:W-:Y:S01]  /*6250*/  FSEL R237, R208, R237, !P3 ;  /* 0x000000edd0ed7208 */ /* 0x000fe20005800000 */
[----:B------:R-:W-:-:S02]  /*6260*/  FFMA.FTZ R239, R206, R239, -R226 ;  /* 0x000000efceef7223 */ /* 0x000fc400000108e2 */
[C---:B------:R-:W-:Y:S02]  /*6270*/  FFMA.FTZ R228, R206.reuse, R243, R228 ;  /* 0x000000f3cee47223 */ /* 0x040fe400000100e4 */
[----:B------:R-:W-:Y:S01]  /*6280*/  @P3 FFMA.FTZ R206, R206, R235, -R203 ;  /* 0x000000ebcece3223 */ /* 0x000fe200000108cb */
[----:B------:R-:W1:Y:S01]  /*6290*/  SHFL.UP PT, R237, R237, 0x1, RZ ;  /* 0x04200000eded7989 */ /* 0x000e6200000e00ff */
[----:B------:R-:W-:Y:S02]  /*62a0*/  @P3 FADD.FTZ R67, R67, R228 ;  /* 0x000000e443433221 */ /* 0x000fe40000010000 */
[----:B------:R-:W-:Y:S02]  /*62b0*/  FMUL.FTZ R235, R118, UR38 ;  /* 0x0000002676eb7c20 */ /* 0x000fe40008410000 */
[----:B------:R-:W-:Y:S02]  /*62c0*/  @P3 FADD.FTZ R66, R66, R239 ;  /* 0x000000ef42423221 */ /* 0x000fe40000010000 */
[----:B------:R2:W3:Y:S01]  /*62d0*/  SHFL.UP PT, R239, R206, 0x1, RZ ;  /* 0x04200000ceef7989 */ /* 0x0004e200000e00ff */
[----:B------:R-:W-:-:S02]  /*62e0*/  FMUL.FTZ R203, R118, UR39 ;  /* 0x0000002776cb7c20 */ /* 0x000fc40008410000 */
[----:B------:R-:W-:Y:S01]  /*62f0*/  FADD.FTZ R208, R33, R33 ;  /* 0x0000002121d07221 */ /* 0x000fe20000010000 */
[----:B------:R-:W4:Y:S01]  /*6300*/  SHFL.UP PT, R67, R67, 0x1, RZ ;  /* 0x0420000043437989 */ /* 0x000f2200000e00ff */
[C---:B------:R-:W-:Y:S02]  /*6310*/  FFMA.FTZ R243, R214.reuse, UR39, R235 ;  /* 0x00000027d6f37c23 */ /* 0x040fe400080100eb */
[----:B------:R-:W-:Y:S01]  /*6320*/  FFMA.FTZ R235, R214, UR38, -R203 ;  /* 0x00000026d6eb7c23 */ /* 0x000fe200080108cb */
[----:B------:R-:W2:Y:S01]  /*6330*/  SHFL.UP PT, R66, R66, 0x1, RZ ;  /* 0x0420000042427989 */ /* 0x000ea200000e00ff */
[----:B------:R-:W-:Y:S02]  /*6340*/  FFMA.FTZ R222, R148, R245, R222 ;  /* 0x000000f594de7223 */ /* 0x000fe400000100de */
[----:B------:R-:W-:Y:S02]  /*6350*/  FMUL.FTZ R203, R208, R243 ;  /* 0x000000f3d0cb7220 */ /* 0x000fe40000410000 */
[----:B------:R-:W-:-:S02]  /*6360*/  FMUL.FTZ R243, R149, -R204 ;  /* 0x800000cc95f37220 */ /* 0x000fc40000410000 */
[-C--:B------:R-:W-:Y:S02]  /*6370*/  FMUL.FTZ R245, R149, -R222.reuse ;  /* 0x800000de95f57220 */ /* 0x080fe40000410000 */
[C---:B------:R-:W-:Y:S02]  /*6380*/  FFMA.FTZ R243, R150.reuse, R222, R243 ;  /* 0x000000de96f37223 */ /* 0x040fe400000100f3 */
[----:B0-----:R-:W-:Y:S02]  /*6390*/  FFMA.FTZ R65, R150, R204, -R245 ;  /* 0x000000cc96417223 */ /* 0x001fe400000108f5 */
[----:B------:R-:W-:Y:S02]  /*63a0*/  FMUL.FTZ R222, R151, -R243 ;  /* 0x800000f397de7220 */ /* 0x000fe40000410000 */
[----:B------:R-:W-:Y:S02]  /*63b0*/  FMUL.FTZ R204, R208, R235 ;  /* 0x000000ebd0cc7220 */ /* 0x000fe40000410000 */
[----:B------:R-:W-:-:S02]  /*63c0*/  FADD.FTZ R218, -R203, R218 ;  /* 0x000000dacbda7221 */ /* 0x000fc40000010100 */
[-C--:B------:R-:W-:Y:S02]  /*63d0*/  FMUL.FTZ R226, R151, -R65.reuse ;  /* 0x8000004197e27220 */ /* 0x080fe40000410000 */
[----:B------:R-:W-:Y:S02]  /*63e0*/  FFMA.FTZ R65, R152, R65, -R222 ;  /* 0x0000004198417223 */ /* 0x000fe400000108de */
[C---:B-1----:R-:W-:Y:S02]  /*63f0*/  FMUL.FTZ R222, R237.reuse, R64 ;  /* 0x00000040edde7220 */ /* 0x042fe40000410000 */
[----:B------:R-:W-:Y:S02]  /*6400*/  FADD.FTZ R225, R204, R225 ;  /* 0x000000e1cce17221 */ /* 0x000fe40000010000 */
[----:B------:R-:W-:Y:S02]  /*6410*/  FMUL.FTZ R237, R237, R220 ;  /* 0x000000dceded7220 */ /* 0x000fe40000410000 */
[----:B------:R-:W-:-:S02]  /*6420*/  FMUL.FTZ R235, R157, -R218 ;  /* 0x800000da9deb7220 */ /* 0x000fc40000410000 */
[----:B--2---:R-:W-:Y:S02]  /*6430*/  FFMA.FTZ R206, R152, R243, R226 ;  /* 0x000000f398ce7223 */ /* 0x004fe400000100e2 */
[----:B---3--:R-:W-:Y:S02]  /*6440*/  FFMA.FTZ R222, R239, R220, R222 ;  /* 0x000000dcefde7223 */ /* 0x008fe400000100de */
[-C--:B------:R-:W-:Y:S02]  /*6450*/  FMUL.FTZ R243, R157, -R225.reuse ;  /* 0x800000e19df37220 */ /* 0x080fe40000410000 */
[----:B------:R-:W-:Y:S02]  /*6460*/  FFMA.FTZ R237, R239, R64, -R237 ;  /* 0x00000040efed7223 */ /* 0x000fe400000108ed */
[----:B------:R-:W-:Y:S02]  /*6470*/  FFMA.FTZ R235, R158, R225, -R235 ;  /* 0x000000e19eeb7223 */ /* 0x000fe400000108eb */
[----:B------:R-:W-:-:S02]  /*6480*/  FMUL.FTZ R225, R153, -R206 ;  /* 0x800000ce99e17220 */ /* 0x000fc40000410000 */
[----:B----4-:R-:W-:Y:S02]  /*6490*/  @P1 FADD.FTZ R220, R67, R222 ;  /* 0x000000de43dc1221 */ /* 0x010fe40000010000 */
[----:B------:R-:W-:Y:S02]  /*64a0*/  FFMA.FTZ R218, R158, R218, R243 ;  /* 0x000000da9eda7223 */ /* 0x000fe400000100f3 */
[----:B------:R-:W-:Y:S02]  /*64b0*/  @P1 FADD.FTZ R64, R66, R237 ;  /* 0x000000ed42401221 */ /* 0x000fe40000010000 */
[-C--:B------:R-:W-:Y:S02]  /*64c0*/  FMUL.FTZ R243, R153, -R65.reuse ;  /* 0x8000004199f37220 */ /* 0x080fe40000410000 */
[----:B------:R-:W-:Y:S02]  /*64d0*/  FFMA.FTZ R65, R154, R65, -R225 ;  /* 0x000000419a417223 */ /* 0x000fe400000108e1 */
[----:B------:R-:W-:-:S02]  /*64e0*/  FMUL.FTZ R67, R117, R220 ;  /* 0x000000dc75437220 */ /* 0x000fc40000410000 */
[----:B------:R-:W-:Y:S02]  /*64f0*/  FMUL.FTZ R117, R117, R64 ;  /* 0x0000004075757220 */ /* 0x000fe40000410000 */
[----:B------:R-:W-:Y:S02]  /*6500*/  FFMA.FTZ R243, R154, R206, R243 ;  /* 0x000000ce9af37223 */ /* 0x000fe400000100f3 */
[C---:B------:R-:W-:Y:S02]  /*6510*/  FMUL.FTZ R228, R155.reuse, -R65 ;  /* 0x800000419be47220 */ /* 0x040fe40000410000 */
[C---:B------:R-:W-:Y:S01]  /*6520*/  FFMA.FTZ R222, R116.reuse, R64, -R67 ;  /* 0x0000004074de7223 */ /* 0x040fe20000010843 */
[----:B------:R-:W-:Y:S01]  /*6530*/  MOV R64, 0x3f800000 ;  /* 0x3f80000000407802 */ /* 0x000fe20000000f00 */
[----:B------:R-:W-:Y:S02]  /*6540*/  FFMA.FTZ R116, R116, R220, R117 ;  /* 0x000000dc74747223 */ /* 0x000fe40000010075 */
[----:B------:R-:W-:-:S02]  /*6550*/  FMUL.FTZ R206, R155, -R243 ;  /* 0x800000f39bce7220 */ /* 0x000fc40000410000 */
[C---:B------:R-:W-:Y:S02]  /*6560*/  FFMA.FTZ R228, R156.reuse, R243, R228 ;  /* 0x000000f39ce47223 */ /* 0x040fe400000100e4 */
[----:B------:R-:W-:Y:S02]  /*6570*/  FADD.FTZ R116, RZ, R116 ;  /* 0x00000074ff747221 */ /* 0x000fe40000010000 */
[----:B------:R-:W-:Y:S02]  /*6580*/  FADD.FTZ R213, R213, R222 ;  /* 0x000000ded5d57221 */ /* 0x000fe40000010000 */
[----:B------:R-:W-:Y:S01]  /*6590*/  FFMA.FTZ R66, R156, R65, -R206 ;  /* 0x000000419c427223 */ /* 0x000fe200000108ce */
[----:B------:R-:W-:Y:S01]  /*65a0*/  HFMA2.MMA R65, -RZ, RZ, 0, 0 ;  /* 0x00000000ff417435 */ /* 0x000fe200000001ff */
[----:B------:R-:W-:Y:S02]  /*65b0*/  FMUL.FTZ R225, R157, -R228 ;  /* 0x800000e49de17220 */ /* 0x000fe40000410000 */
[----:B------:R-:W-:-:S02]  /*65c0*/  FMUL.FTZ R220, R215, UR39 ;  /* 0x00000027d7dc7c20 */ /* 0x000fc40008410000 */
[C---:B------:R-:W-:Y:S02]  /*65d0*/  FMUL.FTZ R222, R215.reuse, UR38 ;  /* 0x00000026d7de7c20 */ /* 0x040fe40008410000 */
[C---:B------:R-:W-:Y:S02]  /*65e0*/  FMUL.FTZ R232, R215.reuse, R116 ;  /* 0x00000074d7e87220 */ /* 0x040fe40000410000 */
[----:B------:R-:W-:Y:S02]  /*65f0*/  FMUL.FTZ R215, R215, R213 ;  /* 0x000000d5d7d77220 */ /* 0x000fe40000410000 */
[-C--:B------:R-:W-:Y:S02]  /*6600*/  FFMA.FTZ R206, R158, R66.reuse, -R225 ;  /* 0x000000429ece7223 */ /* 0x080fe400000108e1 */
[----:B------:R-:W-:Y:S02]  /*6610*/  FMUL.FTZ R225, R157, -R66 ;  /* 0x800000429de17220 */ /* 0x000fe40000410000 */
[----:B------:R-:W-:Y:S01]  /*6620*/  FADD.FTZ R237, R32, R32 ;  /* 0x0000002020ed7221 */ /* 0x000fe20000010000 */
[----:B------:R-:W-:Y:S01]  /*6630*/  CS2R R66, SRZ ;  /* 0x0000000000427805 */ /* 0x000fe2000001ff00 */
[C---:B------:R-:W-:Y:S01]  /*6640*/  FFMA.FTZ R226, R205.reuse, UR38, -R220 ;  /* 0x00000026cde27c23 */ /* 0x040fe200080108dc */
[----:B------:R-:W0:Y:S01]  /*6650*/  SHFL.DOWN PT, R249, R206, 0x1, 0x1f ;  /* 0x08201f00cef97f89 */ /* 0x000e2200000e0000 */
[----:B------:R-:W-:-:S02]  /*6660*/  FFMA.FTZ R230, R205, UR39, R222 ;  /* 0x00000027cde67c23 */ /* 0x000fc400080100de */
[CC--:B------:R-:W-:Y:S01]  /*6670*/  FFMA.FTZ R220, R205.reuse, R213.reuse, -R232 ;  /* 0x000000d5cddc7223 */ /* 0x0c0fe200000108e8 */
[----:B------:R1:W2:Y:S01]  /*6680*/  @!P0 LDS.128 R64, [R234.X16+0x2e10] ;  /* 0x002e1000ea408984 */ /* 0x0002a2000000cc00 */
[-C--:B------:R-:W-:Y:S01]  /*6690*/  FFMA.FTZ R222, R205, R116.reuse, R215 ;  /* 0x00000074cdde7223 */ /* 0x080fe200000100d7 */
[----:B------:R-:W-:Y:S01]  /*66a0*/  ISETP.NE.AND P0, PT, R246, 0x1f, PT ;  /* 0x0000001ff600780c */ /* 0x000fe20003f05270 */
[C---:B------:R-:W-:Y:S02]  /*66b0*/  FMUL.FTZ R117, R157.reuse, R116 ;  /* 0x000000749d757220 */ /* 0x040fe40000410000 */
[----:B------:R-:W-:Y:S02]  /*66c0*/  FMUL.FTZ R205, R157, R213 ;  /* 0x000000d59dcd7220 */ /* 0x000fe40000410000 */
[----:B------:R-:W-:Y:S02]  /*66d0*/  FFMA.FTZ R228, R158, R228, R225 ;  /* 0x000000e49ee47223 */ /* 0x000fe400000100e1 */
[----:B------:R-:W-:-:S02]  /*66e0*/  FMUL.FTZ R225, R237, R230 ;  /* 0x000000e6ede17220 */ /* 0x000fc40000410000 */
[C---:B------:R-:W-:Y:S02]  /*66f0*/  FFMA.FTZ R230, R158.reuse, R213, -R117 ;  /* 0x000000d59ee67223 */ /* 0x040fe40000010875 */
[----:B------:R-:W-:Y:S02]  /*6700*/  FFMA.FTZ R117, R158, R116, R205 ;  /* 0x000000749e757223 */ /* 0x000fe400000100cd */
[----:B------:R-:W-:Y:S02]  /*6710*/  FFMA.FTZ R215, R85, R101, R230 ;  /* 0x0000006555d77223 */ /* 0x000fe400000100e6 */
[----:B------:R-:W-:Y:S02]  /*6720*/  FADD.FTZ R117, RZ, R117 ;  /* 0x00000075ff757221 */ /* 0x000fe40000010000 */
[C---:B------:R-:W-:Y:S02]  /*6730*/  FMUL.FTZ R226, R237.reuse, R226 ;  /* 0x000000e2ede27220 */ /* 0x040fe40000410000 */
[----:B------:R-:W-:-:S02]  /*6740*/  FFMA.FTZ R243, R237, R220, RZ ;  /* 0x000000dcedf37223 */ /* 0x000fc400000100ff */
[----:B------:R-:W-:Y:S02]  /*6750*/  FFMA.FTZ R239, -R237, R222, RZ ;  /* 0x000000deedef7223 */ /* 0x000fe400000101ff */
[----:B------:R-:W-:Y:S02]  /*6760*/  FMUL.FTZ R232, R116, UR39 ;  /* 0x0000002774e87c20 */ /* 0x000fe40008410000 */
[C---:B------:R-:W-:Y:S02]  /*6770*/  FMUL.FTZ R220, R118.reuse, R117 ;  /* 0x0000007576dc7220 */ /* 0x040fe40000410000 */
[----:B------:R-:W-:Y:S02]  /*6780*/  FMUL.FTZ R222, R118, R215 ;  /* 0x000000d776de7220 */ /* 0x000fe40000410000 */
[----:B-1----:R-:W-:Y:S02]  /*6790*/  FMUL.FTZ R234, R116, UR38 ;  /* 0x0000002674ea7c20 */ /* 0x002fe40008410000 */
[----:B------:R-:W-:-:S02]  /*67a0*/  FADD.FTZ R205, R226, R235 ;  /* 0x000000ebe2cd7221 */ /* 0x000fc40000010000 */
[----:B------:R-:W-:Y:S01]  /*67b0*/  FADD.FTZ R245, -R225, R218 ;  /* 0x000000dae1f57221 */ /* 0x000fe20000010100 */
[----:B------:R1:W3:Y:S01]  /*67c0*/  SHFL.DOWN PT, R235, R228, 0x1, 0x1f ;  /* 0x08201f00e4eb7f89 */ /* 0x0002e200000e0000 */
[C---:B------:R-:W-:Y:S02]  /*67d0*/  FFMA.FTZ R232, R213.reuse, UR38, -R232 ;  /* 0x00000026d5e87c23 */ /* 0x040fe400080108e8 */
[C---:B------:R-:W-:Y:S01]  /*67e0*/  FFMA.FTZ R118, R214.reuse, R215, -R220 ;  /* 0x000000d7d6767223 */ /* 0x040fe200000108dc */
[----:B------:R1:W4:Y:S01]  /*67f0*/  SHFL.DOWN PT, R251, R205, 0x1, 0x1f ;  /* 0x08201f00cdfb7f89 */ /* 0x00032200000e0000 */
[----:B------:R-:W-:Y:S02]  /*6800*/  FFMA.FTZ R234, R213, UR39, R234 ;  /* 0x00000027d5ea7c23 */ /* 0x000fe400080100ea */
[----:B------:R-:W-:Y:S02]  /*6810*/  FFMA.FTZ R214, R214, R117, R222 ;  /* 0x00000075d6d67223 */ /* 0x000fe400000100de */
[----:B------:R1:W0:Y:S01]  /*6820*/  SHFL.DOWN PT, R222, R245, 0x1, 0x1f ;  /* 0x08201f00f5de7f89 */ /* 0x00022200000e0000 */
[----:B------:R-:W-:-:S02]  /*6830*/  FMUL.FTZ R240, R237, R232 ;  /* 0x000000e8edf07220 */ /* 0x000fc40000410000 */
[----:B------:R-:W-:Y:S02]  /*6840*/  FFMA.FTZ R237, -R237, R234, -RZ ;  /* 0x000000eaeded7223 */ /* 0x000fe400000109ff */
[----:B------:R-:W-:Y:S01]  /*6850*/  FMUL.FTZ R218, R155, R215 ;  /* 0x000000d79bda7220 */ /* 0x000fe20000410000 */
[----:B------:R-:W-:Y:S05]  /*6860*/  @!P0 BRA `(.L_x_8301) ;  /* 0x000000b000008947 */ /* 0x000fea0003800000 */
[----:B0-2---:R-:W-:-:S04]  /*6870*/  FMUL.FTZ R220, R228, R222 ;  /* 0x000000dee4dc7220 */ /* 0x005fc80000410000 */
[-C--:B----4-:R-:W-:Y:S02]  /*6880*/  FFMA.FTZ R220, R206, R251.reuse, -R220 ;  /* 0x000000fbcedc7223 */ /* 0x090fe400000108dc */
[C---:B------:R-:W-:Y:S02]  /*6890*/  FMUL.FTZ R251, R228.reuse, R251 ;  /* 0x000000fbe4fb7220 */ /* 0x040fe40000410000 */
[----:B-1----:R-:W-:Y:S02]  /*68a0*/  FADD.FTZ R205, R205, R220 ;  /* 0x000000dccdcd7221 */ /* 0x002fe40000010000 */
[C---:B---3--:R-:W-:Y:S02]  /*68b0*/  FMUL.FTZ R220, R228.reuse, R235 ;  /* 0x000000ebe4dc7220 */ /* 0x048fe40000410000 */
[-C--:B------:R-:W-:Y:S02]  /*68c0*/  FMUL.FTZ R228, R228, R249.reuse ;  /* 0x000000f9e4e47220 */ /* 0x080fe40000410000 */
[----:B------:R-:W-:-:S02]  /*68d0*/  FFMA.FTZ R220, R206, R249, -R220 ;  /* 0x000000f9cedc7223 */ /* 0x000fc400000108dc */
[C---:B------:R-:W-:Y:S02]  /*68e0*/  FFMA.FTZ R222, R206.reuse, R222, R251 ;  /* 0x000000decede7223 */ /* 0x040fe400000100fb */
[----:B------:R-:W-:Y:S01]  /*68f0*/  FFMA.FTZ R228, R206, R235, R228 ;  /* 0x000000ebcee47223 */ /* 0x000fe200000100e4 */
[----:B------:R-:W-:Y:S01]  /*6900*/  MOV R206, R220 ;  /* 0x000000dc00ce7202 */ /* 0x000fe20000000f00 */
[----:B------:R-:W-:Y:S02]  /*6910*/  FADD.FTZ R245, R245, R222 ;  /* 0x000000def5f57221 */ /* 0x000fe40000010000 */
.L_x_8301:
[----:B--2---:R-:W-:Y:S05]  /*6920*/  BSYNC B0 ;  /* 0x0000000000007941 */ /* 0x004fea0003800000 */
.L_x_8300:
[-C--:B------:R-:W-:Y:S01]  /*6930*/  FMUL.FTZ R220, R155, R117.reuse ;  /* 0x000000759bdc7220 */ /* 0x080fe20000410000 */
[----:B------:R-:W-:Y:S01]  /*6940*/  ISETP.GT.U32.AND P0, PT, R246, 0x1d, PT ;  /* 0x0000001df600780c */ /* 0x000fe20003f04070 */
[C---:B------:R-:W-:Y:S01]  /*6950*/  FFMA.FTZ R218, R156.reuse, R117, R218 ;  /* 0x000000759cda7223 */ /* 0x040fe200000100da */
[----:B------:R-:W-:Y:S01]  /*6960*/  BSSY B0, `(.L_x_8302) ;  /* 0x0000031000007945 */ /* 0x000fe20003800000 */
[----:B---3--:R-:W-:Y:S02]  /*6970*/  FFMA.FTZ R235, R156, R215, -R220 ;  /* 0x000000d79ceb7223 */ /* 0x008fe400000108dc */
[----:B0-----:R-:W-:-:S02]  /*6980*/  FFMA.FTZ R222, R208, R118, R243 ;  /* 0x00000076d0de7223 */ /* 0x001fc400000100f3 */
[----:B------:R-:W-:Y:S02]  /*6990*/  FFMA.FTZ R230, -R208, R214, R239 ;  /* 0x000000d6d0e67223 */ /* 0x000fe400000101ef */
[----:B------:R-:W-:Y:S02]  /*69a0*/  FADD.FTZ R118, RZ, R218 ;  /* 0x000000daff767221 */ /* 0x000fe40000010000 */
[----:B------:R-:W-:Y:S02]  /*69b0*/  FFMA.FTZ R214, R86, R102, R235 ;  /* 0x0000006656d67223 */ /* 0x000fe400000100eb */
[C---:B------:R-:W-:Y:S02]  /*69c0*/  FMUL.FTZ R218, R117.reuse, UR39 ;  /* 0x0000002775da7c20 */ /* 0x040fe40008410000 */
[----:B------:R-:W-:Y:S02]  /*69d0*/  FMUL.FTZ R220, R117, UR38 ;  /* 0x0000002675dc7c20 */ /* 0x000fe40008410000 */
[----:B------:R-:W-:-:S02]  /*69e0*/  FMUL.FTZ R232, R231, R118 ;  /* 0x00000076e7e87220 */ /* 0x000fc40000410000 */
[----:B------:R-:W-:Y:S02]  /*69f0*/  FMUL.FTZ R231, R231, R214 ;  /* 0x000000d6e7e77220 */ /* 0x000fe40000410000 */
[C---:B------:R-:W-:Y:S02]  /*6a00*/  FFMA.FTZ R239, R215.reuse, UR38, -R218 ;  /* 0x00000026d7ef7c23 */ /* 0x040fe400080108da */
[----:B------:R-:W-:Y:S02]  /*6a10*/  FFMA.FTZ R235, R215, UR39, R220 ;  /* 0x00000027d7eb7c23 */ /* 0x000fe400080100dc */
[C---:B------:R-:W-:Y:S01]  /*6a20*/  FFMA.FTZ R231, R119.reuse, R118, R231 ;  /* 0x0000007677e77223 */ /* 0x040fe200000100e7 */
[----:B------:R0:W2:Y:S01]  /*6a30*/  SHFL.DOWN PT, R220, R206, 0x2, 0x1f ;  /* 0x08401f00cedc7f89 */ /* 0x0000a200000e0000 */
[----:B------:R-:W-:Y:S02]  /*6a40*/  FFMA.FTZ R232, R119, R214, -R232 ;  /* 0x000000d677e87223 */ /* 0x000fe400000108e8 */
[----:B------:R-:W-:-:S02]  /*6a50*/  FMUL.FTZ R239, R208, R239 ;  /* 0x000000efd0ef7220 */ /* 0x000fc40000410000 */
[----:B------:R-:W-:Y:S02]  /*6a60*/  FFMA.FTZ R208, -R208, R235, -RZ ;  /* 0x000000ebd0d07223 */ /* 0x000fe400000109ff */
[C---:B------:R-:W-:Y:S02]  /*6a70*/  FMUL.FTZ R119, R118.reuse, UR39 ;  /* 0x0000002776777c20 */ /* 0x040fe40008410000 */
[----:B------:R-:W-:Y:S02]  /*6a80*/  FMUL.FTZ R235, R118, UR38 ;  /* 0x0000002676eb7c20 */ /* 0x000fe40008410000 */
[----:B------:R-:W-:Y:S02]  /*6a90*/  FFMA.FTZ R230, -R217, R231, R230 ;  /* 0x000000e7d9e67223 */ /* 0x000fe400000101e6 */
[----:B------:R-:W-:Y:S02]  /*6aa0*/  FMUL.FTZ R231, R153, R214 ;  /* 0x000000d699e77220 */ /* 0x000fe40000410000 */
[----:B------:R-:W-:-:S02]  /*6ab0*/  FFMA.FTZ R238, R214, UR38, -R119 ;  /* 0x00000026d6ee7c23 */ /* 0x000fc40008010877 */
[----:B------:R-:W-:Y:S02]  /*6ac0*/  FFMA.FTZ R218, R214, UR39, R235 ;  /* 0x00000027d6da7c23 */ /* 0x000fe400080100eb */
[-C--:B------:R-:W-:Y:S02]  /*6ad0*/  FMUL.FTZ R119, R153, R118.reuse ;  /* 0x0000007699777220 */ /* 0x080fe40000410000 */
[----:B------:R-:W-:Y:S02]  /*6ae0*/  FFMA.FTZ R231, R154, R118, R231 ;  /* 0x000000769ae77223 */ /* 0x000fe400000100e7 */
[C---:B------:R-:W-:Y:S02]  /*6af0*/  FFMA.FTZ R222, R217.reuse, R232, R222 ;  /* 0x000000e8d9de7223 */ /* 0x040fe400000100de */
[C---:B------:R-:W-:Y:S01]  /*6b00*/  FMUL.FTZ R238, R217.reuse, R238 ;  /* 0x000000eed9ee7220 */ /* 0x040fe20000410000 */
[----:B------:R0:W3:Y:S01]  /*6b10*/  SHFL.DOWN PT, R232, R205, 0x2, 0x1f ;  /* 0x08401f00cde87f89 */ /* 0x0000e200000e0000 */
[----:B------:R-:W-:-:S02]  /*6b20*/  FFMA.FTZ R217, -R217, R218, -RZ ;  /* 0x000000dad9d97223 */ /* 0x000fc400000109ff */
[----:B------:R-:W-:Y:S02]  /*6b30*/  FFMA.FTZ R218, R154, R214, -R119 ;  /* 0x000000d69ada7223 */ /* 0x000fe40000010877 */
[----:B------:R-:W-:Y:S02]  /*6b40*/  FADD.FTZ R119, RZ, R231 ;  /* 0x000000e7ff777221 */ /* 0x000fe40000010000 */
[----:B------:R-:W-:Y:S01]  /*6b50*/  FFMA.FTZ R218, R87, R103, R218 ;  /* 0x0000006757da7223 */ /* 0x000fe200000100da */
[----:B------:R0:W1:Y:S01]  /*6b60*/  SHFL.DOWN PT, R231, R228, 0x2, 0x1f ;  /* 0x08401f00e4e77f89 */ /* 0x00006200000e0000 */
[C---:B------:R-:W-:Y:S02]  /*6b70*/  FMUL.FTZ R235, R216.reuse, R119 ;  /* 0x00000077d8eb7220 */ /* 0x040fe40000410000 */
[-C--:B------:R-:W-:Y:S02]  /*6b80*/  FMUL.FTZ R234, R216, R218.reuse ;  /* 0x000000dad8ea7220 */ /* 0x080fe40000410000 */
[----:B------:R-:W-:-:S02]  /*6b90*/  FFMA.FTZ R216, R120, R218, -R235 ;  /* 0x000000da78d87223 */ /* 0x000fc400000108eb */
[----:B------:R0:W4:Y:S01]  /*6ba0*/  SHFL.DOWN PT, R235, R245, 0x2, 0x1f ;  /* 0x08401f00f5eb7f89 */ /* 0x00012200000e0000 */
[----:B------:R-:W-:Y:S05]  /*6bb0*/  @P0 BRA `(.L_x_8303) ;  /* 0x000000b000000947 */ /* 0x000fea0003800000 */
[----:B--2-4-:R-:W-:-:S04]  /*6bc0*/  FMUL.FTZ R236, R228, R235 ;  /* 0x000000ebe4ec7220 */ /* 0x014fc80000410000 */
[-C--:B---3--:R-:W-:Y:S02]  /*6bd0*/  FFMA.FTZ R236, R206, R232.reuse, -R236 ;  /* 0x000000e8ceec7223 */ /* 0x088fe400000108ec */
[----:B------:R-:W-:Y:S02]  /*6be0*/  FMUL.FTZ R232, R228, R232 ;  /* 0x000000e8e4e87220 */ /* 0x000fe40000410000 */
[----:B01----:R-:W-:Y:S02]  /*6bf0*/  FADD.FTZ R205, R205, R236 ;  /* 0x000000eccdcd7221 */ /* 0x003fe40000010000 */
[----:B------:R-:W-:Y:S02]  /*6c00*/  FFMA.FTZ R232, R206, R235, R232 ;  /* 0x000000ebcee87223 */ /* 0x000fe400000100e8 */
[C---:B------:R-:W-:Y:S02]  /*6c10*/  FMUL.FTZ R235, R228.reuse, R231 ;  /* 0x000000e7e4eb7220 */ /* 0x040fe40000410000 */
[----:B------:R-:W-:-:S02]  /*6c20*/  FMUL.FTZ R228, R228, R220 ;  /* 0x000000dce4e47220 */ /* 0x000fc40000410000 */
[C---:B------:R-:W-:Y:S02]  /*6c30*/  FFMA.FTZ R235, R206.reuse, R220, -R235 ;  /* 0x000000dcceeb7223 */ /* 0x040fe400000108eb */
[----:B------:R-:W-:Y:S02]  /*6c40*/  FFMA.FTZ R228, R206, R231, R228 ;  /* 0x000000e7cee47223 */ /* 0x000fe400000100e4 */
[----:B------:R-:W-:Y:S01]  /*6c50*/  FADD.FTZ R245, R245, R232 ;  /* 0x000000e8f5f57221 */ /* 0x000fe20000010000 */
[----:B------:R-:W-:Y:S02]  /*6c60*/  MOV R206, R235 ;  /* 0x000000eb00ce7202 */ /* 0x000fe40000000f00 */
.L_x_8303:
[----:B--2---:R-:W-:Y:S05]  /*6c70*/  BSYNC B0 ;  /* 0x0000000000007941 */ /* 0x004fea0003800000 */
.L_x_8302:
[----:B------:R-:W-:Y:S01]  /*6c80*/  FFMA.FTZ R234, R120, R119, R234 ;  /* 0x0000007778ea7223 */ /* 0x000fe200000100ea */
[----:B------:R-:W-:Y:S01]  /*6c90*/  ISETP.GT.U32.AND P0, PT, R246, 0x1b, PT ;  /* 0x0000001bf600780c */ /* 0x000fe20003f04070 */
[----:B-1----:R-:W-:Y:S01]  /*6ca0*/  FMUL.FTZ R231, R119, UR39 ;  /* 0x0000002777e77c20 */ /* 0x002fe20008410000 */
[----:B------:R1:W2:Y:S01]  /*6cb0*/  SHFL.DOWN PT, R220, R206, 0x4, 0x1f ;  /* 0x08801f00cedc7f89 */ /* 0x0002a200000e0000 */
[----:B------:R-:W-:Y:S01]  /*6cc0*/  FMUL.FTZ R120, R151, R218 ;  /* 0x000000da97787220 */ /* 0x000fe20000410000 */
[----:B------:R-:W-:Y:S01]  /*6cd0*/  BSSY B0, `(.L_x_8304) ;  /* 0x000001f000007945 */ /* 0x000fe20003800000 */
[----:B----4-:R-:W-:Y:S01]  /*6ce0*/  FMUL.FTZ R235, R119, UR38 ;  /* 0x0000002677eb7c20 */ /* 0x010fe20008410000 */
[----:B---3--:R1:W3:Y:S01]  /*6cf0*/  SHFL.DOWN PT, R232, R205, 0x4, 0x1f ;  /* 0x08801f00cde87f89 */ /* 0x0082e200000e0000 */
[----:B------:R-:W-:-:S02]  /*6d00*/  FFMA.FTZ R236, R218, UR38, -R231 ;  /* 0x00000026daec7c23 */ /* 0x000fc400080108e7 */
[-C--:B------:R-:W-:Y:S02]  /*6d10*/  FMUL.FTZ R231, R151, R119.reuse ;  /* 0x0000007797e77220 */ /* 0x080fe40000410000 */
[----:B------:R-:W-:Y:S02]  /*6d20*/  FFMA.FTZ R120, R152, R119, R120 ;  /* 0x0000007798787223 */ /* 0x000fe40000010078 */
[----:B------:R-:W-:Y:S02]  /*6d30*/  FFMA.FTZ R222, R233, R216, R222 ;  /* 0x000000d8e9de7223 */ /* 0x000fe400000100de */
[----:B------:R-:W-:Y:S02]  /*6d40*/  FFMA.FTZ R216, R218, UR39, R235 ;  /* 0x00000027dad87c23 */ /* 0x000fe400080100eb */
[----:B------:R-:W-:Y:S02]  /*6d50*/  FFMA.FTZ R231, R152, R218, -R231 ;  /* 0x000000da98e77223 */ /* 0x000fe400000108e7 */
[----:B------:R-:W-:-:S02]  /*6d60*/  FADD.FTZ R120, RZ, R120 ;  /* 0x00000078ff787221 */ /* 0x000fc40000010000 */
[C---:B------:R-:W-:Y:S02]  /*6d70*/  FFMA.FTZ R230, -R233.reuse, R234, R230 ;  /* 0x000000eae9e67223 */ /* 0x040fe400000101e6 */
[C---:B------:R-:W-:Y:S02]  /*6d80*/  FMUL.FTZ R236, R233.reuse, R236 ;  /* 0x000000ece9ec7220 */ /* 0x040fe40000410000 */
[----:B------:R-:W-:Y:S02]  /*6d90*/  FFMA.FTZ R233, -R233, R216, -RZ ;  /* 0x000000d8e9e97223 */ /* 0x000fe400000109ff */
[----:B------:R-:W-:Y:S02]  /*6da0*/  FFMA.FTZ R216, R88, R104, R231 ;  /* 0x0000006858d87223 */ /* 0x000fe400000100e7 */
[C---:B------:R-:W-:Y:S01]  /*6db0*/  FMUL.FTZ R235, R219.reuse, R120 ;  /* 0x00000078dbeb7220 */ /* 0x040fe20000410000 */
[----:B------:R1:W4:Y:S01]  /*6dc0*/  SHFL.DOWN PT, R231, R228, 0x4, 0x1f ;  /* 0x08801f00e4e77f89 */ /* 0x00032200000e0000 */
[----:B------:R-:W-:-:S02]  /*6dd0*/  FMUL.FTZ R234, R219, R216 ;  /* 0x000000d8dbea7220 */ /* 0x000fc40000410000 */
[----:B------:R-:W-:Y:S02]  /*6de0*/  FFMA.FTZ R219, R121, R216, -R235 ;  /* 0x000000d879db7223 */ /* 0x000fe400000108eb */
[----:B------:R1:W0:Y:S01]  /*6df0*/  SHFL.DOWN PT, R235, R245, 0x4, 0x1f ;  /* 0x08801f00f5eb7f89 */ /* 0x00022200000e0000 */
[----:B------:R-:W-:Y:S05]  /*6e00*/  @P0 BRA `(.L_x_8305) ;  /* 0x000000b000000947 */ /* 0x000fea0003800000 */
[----:B0-23--:R-:W-:-:S04]  /*6e10*/  FMUL.FTZ R242, R228, R235 ;  /* 0x000000ebe4f27220 */ /* 0x00dfc80000410000 */
[-C--:B------:R-:W-:Y:S02]  /*6e20*/  FFMA.FTZ R242, R206, R232.reuse, -R242 ;  /* 0x000000e8cef27223 */ /* 0x080fe400000108f2 */
[----:B------:R-:W-:Y:S02]  /*6e30*/  FMUL.FTZ R232, R228, R232 ;  /* 0x000000e8e4e87220 */ /* 0x000fe40000410000 */
[----:B-1----:R-:W-:Y:S02]  /*6e40*/  FADD.FTZ R205, R205, R242 ;  /* 0x000000f2cdcd7221 */ /* 0x002fe40000010000 */
[----:B------:R-:W-:Y:S02]  /*6e50*/  FFMA.FTZ R232, R206, R235, R232 ;  /* 0x000000ebcee87223 */ /* 0x000fe400000100e8 */
[C---:B----4-:R-:W-:Y:S02]  /*6e60*/  FMUL.FTZ R235, R228.reuse, R231 ;  /* 0x000000e7e4eb7220 */ /* 0x050fe40000410000 */
[----:B------:R-:W-:-:S02]  /*6e70*/  FMUL.FTZ R228, R228, R220 ;  /* 0x000000dce4e47220 */ /* 0x000fc40000410000 */
[C---:B------:R-:W-:Y:S02]  /*6e80*/  FFMA.FTZ R235, R206.reuse, R220, -R235 ;  /* 0x000000dcceeb7223 */ /* 0x040fe400000108eb */
[----:B------:R-:W-:Y:S02]  /*6e90*/  FFMA.FTZ R228, R206, R231, R228 ;  /* 0x000000e7cee47223 */ /* 0x000fe400000100e4 */
[----:B------:R-:W-:Y:S01]  /*6ea0*/  FADD.FTZ R245, R245, R232 ;  /* 0x000000e8f5f57221 */ /* 0x000fe20000010000 */
[----:B------:R-:W-:Y:S02]  /*6eb0*/  MOV R206, R235 ;  /* 0x000000eb00ce7202 */ /* 0x000fe40000000f00 */
.L_x_8305:
[----:B--23--:R-:W-:Y:S05]  /*6ec0*/  BSYNC B0 ;  /* 0x0000000000007941 */ /* 0x00cfea0003800000 */
.L_x_8304:
[----:B------:R-:W-:Y:S01]  /*6ed0*/  FFMA.FTZ R220, R212, R219, R222 ;  /* 0x000000dbd4dc7223 */ /* 0x000fe200000100de */
[----:B------:R-:W-:Y:S01]  /*6ee0*/  ISETP.GT.U32.AND P0, PT, R246, 0x17, PT ;  /* 0x00000017f600780c */ /* 0x000fe20003f04070 */
[----:B----4-:R-:W-:Y:S01]  /*6ef0*/  FFMA.FTZ R231, R121, R120, R234 ;  /* 0x0000007879e77223 */ /* 0x010fe200000100ea */
[----:B------:R2:W3:Y:S01]  /*6f00*/  SHFL.DOWN PT, R232, R228, 0x8, 0x1f ;  /* 0x09001f00e4e87f89 */ /* 0x0004e200000e0000 */
[C---:B------:R-:W-:Y:S01]  /*6f10*/  FMUL.FTZ R219, R149.reuse, R216 ;  /* 0x000000d895db7220 */ /* 0x040fe20000410000 */
[----:B------:R-:W-:Y:S01]  /*6f20*/  BSSY B0, `(.L_x_8306) ;  /* 0x0000020000007945 */ /* 0x000fe20003800000 */
[-C--:B------:R-:W-:Y:S01]  /*6f30*/  FMUL.FTZ R121, R149, R120.reuse ;  /* 0x0000007895797220 */ /* 0x080fe20000410000 */
[----:B------:R2:W4:Y:S01]  /*6f40*/  SHFL.DOWN PT, R234, R245, 0x8, 0x1f ;  /* 0x09001f00f5ea7f89 */ /* 0x00052200000e0000 */
[----:B------:R-:W-:-:S02]  /*6f50*/  FFMA.FTZ R219, R150, R120, R219 ;  /* 0x0000007896db7223 */ /* 0x000fc400000100db */
[----:B------:R-:W-:Y:S02]  /*6f60*/  FFMA.FTZ R222, R150, R216, -R121 ;  /* 0x000000d896de7223 */ /* 0x000fe40000010879 */
[----:B------:R-:W-:Y:S02]  /*6f70*/  FFMA.FTZ R230, -R212, R231, R230 ;  /* 0x000000e7d4e67223 */ /* 0x000fe400000101e6 */
[C---:B0-----:R-:W-:Y:S02]  /*6f80*/  FMUL.FTZ R235, R120.reuse, UR39 ;  /* 0x0000002778eb7c20 */ /* 0x041fe40008410000 */
[----:B------:R-:W-:Y:S02]  /*6f90*/  FMUL.FTZ R231, R120, UR38 ;  /* 0x0000002678e77c20 */ /* 0x000fe40008410000 */
[----:B------:R-:W-:Y:S02]  /*6fa0*/  FADD.FTZ R121, RZ, R219 ;  /* 0x000000dbff797221 */ /* 0x000fe40000010000 */
[----:B------:R-:W-:-:S02]  /*6fb0*/  FFMA.FTZ R219, R89, R105, R222 ;  /* 0x0000006959db7223 */ /* 0x000fc400000100de */
[C---:B------:R-:W-:Y:S02]  /*6fc0*/  FFMA.FTZ R235, R216.reuse, UR38, -R235 ;  /* 0x00000026d8eb7c23 */ /* 0x040fe400080108eb */
[----:B------:R-:W-:Y:S02]  /*6fd0*/  FFMA.FTZ R231, R216, UR39, R231 ;  /* 0x00000027d8e77c23 */ /* 0x000fe400080100e7 */
[C---:B------:R-:W-:Y:S02]  /*6fe0*/  FMUL.FTZ R222, R123.reuse, R121 ;  /* 0x000000797bde7220 */ /* 0x040fe40000410000 */
[----:B------:R-:W-:Y:S02]  /*6ff0*/  FMUL.FTZ R123, R123, R219 ;  /* 0x000000db7b7b7220 */ /* 0x000fe40000410000 */
[C---:B------:R-:W-:Y:S02]  /*7000*/  FMUL.FTZ R235, R212.reuse, R235 ;  /* 0x000000ebd4eb7220 */ /* 0x040fe40000410000 */
[----:B------:R-:W-:-:S02]  /*7010*/  FFMA.FTZ R212, -R212, R231, -RZ ;  /* 0x000000e7d4d47223 */ /* 0x000fc400000109ff */
[C---:B------:R-:W-:Y:S01]  /*7020*/  FFMA.FTZ R222, R122.reuse, R219, -R222 ;  /* 0x000000db7ade7223 */ /* 0x040fe200000108de */
[----:B------:R2:W0:Y:S01]  /*7030*/  SHFL.DOWN PT, R231, R206, 0x8, 0x1f ;  /* 0x09001f00cee77f89 */ /* 0x00042200000e0000 */
[----:B------:R-:W-:-:S03]  /*7040*/  FFMA.FTZ R123, R122, R121, R123 ;  /* 0x000000797a7b7223 */ /* 0x000fc6000001007b */
[----:B------:R2:W1:Y:S01]  /*7050*/  SHFL.DOWN PT, R122, R205, 0x8, 0x1f ;  /* 0x09001f00cd7a7f89 */ /* 0x00046200000e0000 */
[----:B------:R-:W-:Y:S05]  /*7060*/  @P0 BRA `(.L_x_8307) ;  /* 0x000000b000000947 */ /* 0x000fea0003800000 */
[----:B---34-:R-:W-:-:S04]  /*7070*/  FMUL.FTZ R242, R228, R234 ;  /* 0x000000eae4f27220 */ /* 0x018fc80000410000 */
[-C--:B-1----:R-:W-:Y:S02]  /*7080*/  FFMA.FTZ R242, R206, R122.reuse, -R242 ;  /* 0x0000007acef27223 */ /* 0x082fe400000108f2 */
[----:B------:R-:W-:Y:S02]  /*7090*/  FMUL.FTZ R122, R228, R122 ;  /* 0x0000007ae47a7220 */ /* 0x000fe40000410000 */
[----:B--2---:R-:W-:Y:S02]  /*70a0*/  FADD.FTZ R205, R205, R242 ;  /* 0x000000f2cdcd7221 */ /* 0x004fe40000010000 */
[----:B------:R-:W-:Y:S02]  /*70b0*/  FFMA.FTZ R122, R206, R234, R122 ;  /* 0x000000eace7a7223 */ /* 0x000fe4000001007a */
[C---:B------:R-:W-:Y:S02]  /*70c0*/  FMUL.FTZ R234, R228.reuse, R232 ;  /* 0x000000e8e4ea7220 */ /* 0x040fe40000410000 */
[----:B0-----:R-:W-:-:S02]  /*70d0*/  FMUL.FTZ R228, R228, R231 ;  /* 0x000000e7e4e47220 */ /* 0x001fc40000410000 */
[C---:B------:R-:W-:Y:S02]  /*70e0*/  FFMA.FTZ R234, R206.reuse, R231, -R234 ;  /* 0x000000e7ceea7223 */ /* 0x040fe400000108ea */
[----:B------:R-:W-:Y:S02]  /*70f0*/  FFMA.FTZ R228, R206, R232, R228 ;  /* 0x000000e8cee47223 */ /* 0x000fe400000100e4 */
[----:B------:R-:W-:Y:S01]  /*7100*/  FADD.FTZ R245, R245, R122 ;  /* 0x0000007af5f57221 */ /* 0x000fe20000010000 */
[----:B------:R-:W-:Y:S02]  /*7110*/  MOV R206, R234 ;  /* 0x000000ea00ce7202 */ /* 0x000fe40000000f00 */
.L_x_8307:
[----:B---34-:R-:W-:Y:S05]  /*7120*/  BSYNC B0 ;  /* 0x0000000000007941 */ /* 0x018fea0003800000 */
.L_x_8306:
[C---:B-1----:R-:W-:Y:S01]  /*7130*/  FMUL.FTZ R122, R147.reuse, R219 ;  /* 0x000000db937a7220 */ /* 0x042fe20000410000 */
[----:B------:R-:W-:Y:S01]  /*7140*/  ISETP.GT.U32.AND P0, PT, R246, 0xf, PT ;  /* 0x0000000ff600780c */ /* 0x000fe20003f04070 */
[-C--:B0-----:R-:W-:Y:S01]  /*7150*/  FMUL.FTZ R231, R147, R121.reuse ;  /* 0x0000007993e77220 */ /* 0x081fe20000410000 */
[----:B------:R0:W1:Y:S01]  /*7160*/  SHFL.DOWN PT, R232, R245, 0x10, 0x1f ;  /* 0x0a001f00f5e87f89 */ /* 0x00006200000e0000 */
[C---:B------:R-:W-:Y:S01]  /*7170*/  FFMA.FTZ R122, R148.reuse, R121, R122 ;  /* 0x00000079947a7223 */ /* 0x040fe2000001007a */
[----:B------:R-:W-:Y:S01]  /*7180*/  BSSY B0, `(.L_x_8308) ;  /* 0x000001f000007945 */ /* 0x000fe20003800000 */
[----:B------:R-:W-:-:S02]  /*7190*/  FFMA.FTZ R231, R148, R219, -R231 ;  /* 0x000000db94e77223 */ /* 0x000fc400000108e7 */
[C---:B------:R-:W-:Y:S02]  /*71a0*/  FFMA.FTZ R220, R209.reuse, R222, R220 ;  /* 0x000000ded1dc7223 */ /* 0x040fe400000100dc */
[----:B------:R-:W-:Y:S02]  /*71b0*/  FFMA.FTZ R123, -R209, R123, R230 ;  /* 0x0000007bd17b7223 */ /* 0x000fe400000101e6 */
[----:B------:R-:W-:Y:S02]  /*71c0*/  FADD.FTZ R122, RZ, R122 ;  /* 0x0000007aff7a7221 */ /* 0x000fe40000010000 */
[C---:B------:R-:W-:Y:S02]  /*71d0*/  FMUL.FTZ R234, R121.reuse, UR39 ;  /* 0x0000002779ea7c20 */ /* 0x040fe40008410000 */
[----:B------:R-:W-:Y:S02]  /*71e0*/  FMUL.FTZ R230, R121, UR38 ;  /* 0x0000002679e67c20 */ /* 0x000fe40008410000 */
[----:B------:R-:W-:-:S02]  /*71f0*/  FFMA.FTZ R222, R90, R106, R231 ;  /* 0x0000006a5ade7223 */ /* 0x000fc400000100e7 */
[----:B------:R-:W-:Y:S01]  /*7200*/  FMUL.FTZ R243, R163, R122 ;  /* 0x0000007aa3f37220 */ /* 0x000fe20000410000 */
[----:B------:R0:W3:Y:S01]  /*7210*/  SHFL.DOWN PT, R231, R228, 0x10, 0x1f ;  /* 0x0a001f00e4e77f89 */ /* 0x0000e200000e0000 */
[C---:B------:R-:W-:Y:S02]  /*7220*/  FFMA.FTZ R234, R219.reuse, UR38, -R234 ;  /* 0x00000026dbea7c23 */ /* 0x040fe400080108ea */
[----:B------:R-:W-:Y:S02]  /*7230*/  FFMA.FTZ R230, R219, UR39, R230 ;  /* 0x00000027dbe67c23 */ /* 0x000fe400080100e6 */
[----:B------:R-:W-:Y:S02]  /*7240*/  FMUL.FTZ R163, R163, R222 ;  /* 0x000000dea3a37220 */ /* 0x000fe40000410000 */
[----:B------:R-:W-:Y:S02]  /*7250*/  FMUL.FTZ R234, R209, R234 ;  /* 0x000000ead1ea7220 */ /* 0x000fe40000410000 */
[----:B------:R-:W-:-:S02]  /*7260*/  FFMA.FTZ R243, R244, R222, -R243 ;  /* 0x000000def4f37223 */ /* 0x000fc400000108f3 */
[----:B------:R-:W-:Y:S02]  /*7270*/  FFMA.FTZ R209, -R209, R230, -RZ ;  /* 0x000000e6d1d17223 */ /* 0x000fe400000109ff */
[----:B------:R-:W-:Y:S01]  /*7280*/  FFMA.FTZ R244, R244, R122, R163 ;  /* 0x0000007af4f47223 */ /* 0x000fe200000100a3 */
[----:B------:R0:W4:Y:S04]  /*7290*/  SHFL.DOWN PT, R230, R206, 0x10, 0x1f ;  /* 0x0a001f00cee67f89 */ /* 0x00012800000e0000 */
[----:B------:R0:W2:Y:S01]  /*72a0*/  SHFL.DOWN PT, R163, R205, 0x10, 0x1f ;  /* 0x0a001f00cda37f89 */ /* 0x0000a200000e0000 */
[----:B------:R-:W-:Y:S05]  /*72b0*/  @P0 BRA `(.L_x_8309) ;  /* 0x000000b000000947 */ /* 0x000fea0003800000 */
[----:B-1----:R-:W-:-:S04]  /*72c0*/  FMUL.FTZ R242, R228, R232 ;  /* 0x000000e8e4f27220 */ /* 0x002fc80000410000 */
[-C--:B--2---:R-:W-:Y:S02]  /*72d0*/  FFMA.FTZ R242, R206, R163.reuse, -R242 ;  /* 0x000000a3cef27223 */ /* 0x084fe400000108f2 */
[----:B------:R-:W-:Y:S02]  /*72e0*/  FMUL.FTZ R163, R228, R163 ;  /* 0x000000a3e4a37220 */ /* 0x000fe40000410000 */
[----:B0-----:R-:W-:Y:S02]  /*72f0*/  FADD.FTZ R205, R205, R242 ;  /* 0x000000f2cdcd7221 */ /* 0x001fe40000010000 */
[----:B------:R-:W-:Y:S02]  /*7300*/  FFMA.FTZ R163, R206, R232, R163 ;  /* 0x000000e8cea37223 */ /* 0x000fe400000100a3 */
[C---:B---3--:R-:W-:Y:S02]  /*7310*/  FMUL.FTZ R232, R228.reuse, R231 ;  /* 0x000000e7e4e87220 */ /* 0x048fe40000410000 */
[----:B----4-:R-:W-:-:S02]  /*7320*/  FMUL.FTZ R228, R228, R230 ;  /* 0x000000e6e4e47220 */ /* 0x010fc40000410000 */
[C---:B------:R-:W-:Y:S02]  /*7330*/  FFMA.FTZ R232, R206.reuse, R230, -R232 ;  /* 0x000000e6cee87223 */ /* 0x040fe400000108e8 */
[----:B------:R-:W-:Y:S02]  /*7340*/  FFMA.FTZ R228, R206, R231, R228 ;  /* 0x000000e7cee47223 */ /* 0x000fe400000100e4 */
[----:B------:R-:W-:Y:S01]  /*7350*/  FADD.FTZ R245, R245, R163 ;  /* 0x000000a3f5f57221 */ /* 0x000fe20000010000 */
[----:B------:R-:W-:Y:S02]  /*7360*/  MOV R206, R232 ;  /* 0x000000e800ce7202 */ /* 0x000fe40000000f00 */
.L_x_8309:
[----:B-1----:R-:W-:Y:S05]  /*7370*/  BSYNC B0 ;  /* 0x0000000000007941 */ /* 0x002fea0003800000 */
.L_x_8308:
[----:B------:R-:W-:Y:S01]  /*7380*/  SHFL.DOWN PT, R249, R228, 0x1, 0x1f ;  /* 0x08201f00e4f97f89 */ /* 0x000fe200000e0000 */
[C---:B------:R-:W-:Y:S01]  /*7390*/  FFMA.FTZ R244, -R229.reuse, R244, R123 ;  /* 0x000000f4e5f47223 */ /* 0x040fe2000001017b */
[----:B------:R-:W-:Y:S01]  /*73a0*/  ISETP.NE.AND P0, PT, R0, RZ, PT ;  /* 0x000000ff0000720c */ /* 0x000fe20003f05270 */
[----:B------:R-:W-:Y:S01]  /*73b0*/  FFMA.FTZ R243, R229, R243, R220 ;  /* 0x000000f3e5f37223 */ /* 0x000fe200000100dc */
[----:B--2---:R-:W1:Y:S01]  /*73c0*/  SHFL.IDX PT, R163, R66, RZ, 0x1f ;  /* 0x00001fff42a37589 */ /* 0x004e6200000e0000 */
[C---:B------:R-:W-:Y:S01]  /*73d0*/  FMUL.FTZ R123, R145.reuse, R222 ;  /* 0x000000de917b7220 */ /* 0x040fe20000410000 */
[----:B------:R-:W-:Y:S01]  /*73e0*/  BSSY B0, `(.L_x_8310) ;  /* 0x0000201000007945 */ /* 0x000fe20003800000 */
[----:B------:R-:W-:Y:S01]  /*73f0*/  FMUL.FTZ R220, R145, R122 ;  /* 0x0000007a91dc7220 */ /* 0x000fe20000410000 */
[----:B------:R-:W-:Y:S01]  /*7400*/  SHFL.DOWN PT, R248, R206, 0x1, 0x1f ;  /* 0x08201f00cef87f89 */ /* 0x000fe200000e0000 */
[----:B------:R-:W-:-:S02]  /*7410*/  FMUL.FTZ R232, R122, UR39 ;  /* 0x000000277ae87c20 */ /* 0x000fc40008410000 */
[----:B---3--:R-:W-:Y:S01]  /*7420*/  FMUL.FTZ R231, R122, UR38 ;  /* 0x000000267ae77c20 */ /* 0x008fe20008410000 */
[----:B------:R-:W2:Y:S01]  /*7430*/  SHFL.IDX PT, R246, R67, RZ, 0x1f ;  /* 0x00001fff43f67589 */ /* 0x000ea200000e0000 */
[C---:B------:R-:W-:Y:S02]  /*7440*/  FFMA.FTZ R123, R146.reuse, R122, R123 ;  /* 0x0000007a927b7223 */ /* 0x040fe4000001007b */
[----:B------:R-:W-:Y:S01]  /*7450*/  FFMA.FTZ R220, R146, R222, -R220 ;  /* 0x000000de92dc7223 */ /* 0x000fe200000108dc */
[----:B----4-:R-:W3:Y:S01]  /*7460*/  SHFL.DOWN PT, R230, R245, 0x1, 0x1f ;  /* 0x08201f00f5e67f89 */ /* 0x010ee200000e0000 */
[C---:B------:R-:W-:Y:S02]  /*7470*/  FFMA.FTZ R232, R222.reuse, UR38, -R232 ;  /* 0x00000026dee87c23 */ /* 0x040fe400080108e8 */
[----:B------:R-:W-:Y:S01]  /*7480*/  FFMA.FTZ R231, R222, UR39, R231 ;  /* 0x00000027dee77c23 */ /* 0x000fe200080100e7 */
[----:B0-----:R-:W-:Y:S01]  /*7490*/  SHFL.IDX PT, R206, R206, RZ, 0x1f ;  /* 0x00001fffcece7589 */ /* 0x001fe200000e0000 */
[----:B------:R-:W-:-:S02]  /*74a0*/  FADD.FTZ R123, RZ, R123 ;  /* 0x0000007bff7b7221 */ /* 0x000fc40000010000 */
[----:B------:R-:W-:Y:S01]  /*74b0*/  FFMA.FTZ R220, R91, R107, R220 ;  /* 0x0000006b5bdc7223 */ /* 0x000fe200000100dc */
[----:B------:R-:W-:Y:S01]  /*74c0*/  SHFL.IDX PT, R245, R245, RZ, 0x1f ;  /* 0x00001ffff5f57589 */ /* 0x000fe200000e0000 */
[C---:B------:R-:W-:Y:S02]  /*74d0*/  FMUL.FTZ R232, R229.reuse, R232 ;  /* 0x000000e8e5e87220 */ /* 0x040fe40000410000 */
[----:B------:R-:W-:Y:S02]  /*74e0*/  FFMA.FTZ R229, -R229, R231, -RZ ;  /* 0x000000e7e5e57223 */ /* 0x000fe400000109ff */
[C---:B------:R-:W-:Y:S02]  /*74f0*/  FMUL.FTZ R231, R124.reuse, R123 ;  /* 0x0000007b7ce77220 */ /* 0x040fe40000410000 */
[-C--:B------:R-:W-:Y:S02]  /*7500*/  FMUL.FTZ R124, R124, R220.reuse ;  /* 0x000000dc7c7c7220 */ /* 0x080fe40000410000 */
[----:B------:R-:W-:-:S02]  /*7510*/  FFMA.FTZ R231, R221, R220, -R231 ;  /* 0x000000dcdde77223 */ /* 0x000fc400000108e7 */
[----:B------:R-:W-:Y:S02]  /*7520*/  FFMA.FTZ R124, R221, R123, R124 ;  /* 0x0000007bdd7c7223 */ /* 0x000fe4000001007c */
[C---:B-1----:R-:W-:Y:S02]  /*7530*/  @P2 FMUL.FTZ R221, R249.reuse, R163 ;  /* 0x000000a3f9dd2220 */ /* 0x042fe40000410000 */
[----:B------:R-:W-:Y:S02]  /*7540*/  FFMA.FTZ R244, -R210, R124, R244 ;  /* 0x0000007cd2f47223 */ /* 0x000fe400000101f4 */
[-C--:B--2---:R-:W-:Y:S02]  /*7550*/  @P2 FFMA.FTZ R221, R248, R246.reuse, R221 ;  /* 0x000000f6f8dd2223 */ /* 0x084fe400000100dd */
[----:B------:R-:W-:Y:S02]  /*7560*/  @P2 FMUL.FTZ R249, R249, R246 ;  /* 0x000000f6f9f92220 */ /* 0x000fe40000410000 */
[----:B---3--:R-:W-:-:S02]  /*7570*/  @P2 FADD.FTZ R246, R230, R221 ;  /* 0x000000dde6f62221 */ /* 0x008fc40000010000 */
[C---:B------:R-:W-:Y:S02]  /*7580*/  FMUL.FTZ R124, R143.reuse, R220 ;  /* 0x000000dc8f7c7220 */ /* 0x040fe40000410000 */
[----:B------:R-:W-:Y:S02]  /*7590*/  FFMA.FTZ R243, R210, R231, R243 ;  /* 0x000000e7d2f37223 */ /* 0x000fe400000100f3 */
[-C--:B------:R-:W-:Y:S02]  /*75a0*/  FMUL.FTZ R221, R143, R123.reuse ;  /* 0x0000007b8fdd7220 */ /* 0x080fe40000410000 */
[C---:B------:R-:W-:Y:S02]  /*75b0*/  FMUL.FTZ R231, R123.reuse, UR39 ;  /* 0x000000277be77c20 */ /* 0x040fe40008410000 */
[----:B------:R-:W-:Y:S02]  /*75c0*/  FMUL.FTZ R230, R123, UR38 ;  /* 0x000000267be67c20 */ /* 0x000fe40008410000 */
[----:B------:R-:W-:-:S02]  /*75d0*/  FFMA.FTZ R124, R144, R123, R124 ;  /* 0x0000007b907c7223 */ /* 0x000fc4000001007c */
[----:B------:R-:W-:Y:S02]  /*75e0*/  FFMA.FTZ R221, R144, R220, -R221 ;  /* 0x000000dc90dd7223 */ /* 0x000fe400000108dd */
[C---:B------:R-:W-:Y:S02]  /*75f0*/  FFMA.FTZ R231, R220.reuse, UR38, -R231 ;  /* 0x00000026dce77c23 */ /* 0x040fe400080108e7 */
[----:B------:R-:W-:Y:S02]  /*7600*/  FFMA.FTZ R230, R220, UR39, R230 ;  /* 0x00000027dce67c23 */ /* 0x000fe400080100e6 */
[----:B------:R-:W-:Y:S02]  /*7610*/  FADD.FTZ R124, RZ, R124 ;  /* 0x0000007cff7c7221 */ /* 0x000fe40000010000 */
[----:B------:R-:W-:Y:S02]  /*7620*/  FFMA.FTZ R221, R92, R108, R221 ;  /* 0x0000006c5cdd7223 */ /* 0x000fe400000100dd */
[----:B------:R-:W-:-:S02]  /*7630*/  FMUL.FTZ R231, R210, R231 ;  /* 0x000000e7d2e77220 */ /* 0x000fc40000410000 */
[----:B------:R-:W-:Y:S02]  /*7640*/  FFMA.FTZ R210, -R210, R230, -RZ ;  /* 0x000000e6d2d27223 */ /* 0x000fe400000109ff */
[CC--:B------:R-:W-:Y:S02]  /*7650*/  FMUL.FTZ R230, R125.reuse, R124.reuse ;  /* 0x0000007c7de67220 */ /* 0x0c0fe40000410000 */
[-C--:B------:R-:W-:Y:S02]  /*7660*/  FMUL.FTZ R125, R125, R221.reuse ;  /* 0x000000dd7d7d7220 */ /* 0x080fe40000410000 */
[CC--:B------:R-:W-:Y:S02]  /*7670*/  FFMA.FTZ R242, R223.reuse, R221.reuse, -R230 ;  /* 0x000000dddff27223 */ /* 0x0c0fe400000108e6 */
[----:B------:R-:W-:Y:S02]  /*7680*/  FFMA.FTZ R230, R223, R124, R125 ;  /* 0x0000007cdfe67223 */ /* 0x000fe4000001007d */
[----:B------:R-:W-:-:S02]  /*7690*/  FMUL.FTZ R125, R141, R221 ;  /* 0x000000dd8d7d7220 */ /* 0x000fc40000410000 */
[-C--:B------:R-:W-:Y:S02]  /*76a0*/  FMUL.FTZ R223, R141, R124.reuse ;  /* 0x0000007c8ddf7220 */ /* 0x080fe40000410000 */
[C---:B------:R-:W-:Y:S02]  /*76b0*/  FFMA.FTZ R125, R142.reuse, R124, R125 ;  /* 0x0000007c8e7d7223 */ /* 0x040fe4000001007d */
[----:B------:R-:W-:Y:S02]  /*76c0*/  FFMA.FTZ R223, R142, R221, -R223 ;  /* 0x000000dd8edf7223 */ /* 0x000fe400000108df */
[----:B------:R-:W-:Y:S02]  /*76d0*/  FADD.FTZ R125, RZ, R125 ;  /* 0x0000007dff7d7221 */ /* 0x000fe40000010000 */
[----:B------:R-:W-:Y:S02]  /*76e0*/  FFMA.FTZ R223, R93, R109, R223 ;  /* 0x0000006d5ddf7223 */ /* 0x000fe400000100df */
[----:B------:R-:W-:-:S02]  /*76f0*/  FFMA.FTZ R244, -R224, R230, R244 ;  /* 0x000000e6e0f47223 */ /* 0x000fc400000101f4 */
[----:B------:R-:W-:Y:S02]  /*7700*/  FFMA.FTZ R243, R224, R242, R243 ;  /* 0x000000f2e0f37223 */ /* 0x000fe400000100f3 */
[C---:B------:R-:W-:Y:S02]  /*7710*/  FMUL.FTZ R230, R211.reuse, R125 ;  /* 0x0000007dd3e67220 */ /* 0x040fe40000410000 */
[-C--:B------:R-:W-:Y:S02]  /*7720*/  FMUL.FTZ R242, R211, R223.reuse ;  /* 0x000000dfd3f27220 */ /* 0x080fe40000410000 */
[C---:B------:R-:W-:Y:S02]  /*7730*/  FFMA.FTZ R211, R128.reuse, R223, -R230 ;  /* 0x000000df80d37223 */ /* 0x040fe400000108e6 */
[----:B------:R-:W-:Y:S02]  /*7740*/  FFMA.FTZ R128, R128, R125, R242 ;  /* 0x0000007d80807223 */ /* 0x000fe400000100f2 */
[----:B------:R-:W-:-:S02]  /*7750*/  FFMA.FTZ R243, R227, R211, R243 ;  /* 0x000000d3e3f37223 */ /* 0x000fc400000100f3 */
[----:B------:R-:W-:Y:S02]  /*7760*/  FFMA.FTZ R244, -R227, R128, R244 ;  /* 0x00000080e3f47223 */ /* 0x000fe400000101f4 */
[C---:B------:R-:W-:Y:S02]  /*7770*/  FMUL.FTZ R128, R139.reuse, R223 ;  /* 0x000000df8b807220 */ /* 0x040fe40000410000 */
        /* <DEDUP_REMOVED lines=13> */
[----:B------:R-:W0:Y:S01]  /*7850*/  SHFL.IDX PT, R207, R228, RZ, 0x1f ;  /* 0x00001fffe4cf7589 */ /* 0x000e2200000e0000 */
[C---:B------:R-:W-:Y:S02]  /*7860*/  FFMA.FTZ R251, R250.reuse, R211, -R251 ;  /* 0x000000d3fafb7223 */ /* 0x040fe400000108fb */
[----:B------:R-:W-:Y:S02]  /*7870*/  FFMA.FTZ R250, R250, R128, R242 ;  /* 0x00000080fafa7223 */ /* 0x000fe400000100f2 */
[----:B------:R-:W1:Y:S01]  /*7880*/  SHFL.DOWN PT, R242, R205, 0x1, 0x1f ;  /* 0x08201f00cdf27f89 */ /* 0x000e6200000e0000 */
[----:B------:R-:W-:-:S02]  /*7890*/  @P2 FFMA.FTZ R249, R248, R163, -R249 ;  /* 0x000000a3f8f92223 */ /* 0x000fc400000108f9 */
[C---:B------:R-:W-:Y:S02]  /*78a0*/  FFMA.FTZ R244, -R241.reuse, R250, R244 ;  /* 0x000000faf1f47223 */ /* 0x040fe400000101f4 */
[----:B------:R-:W-:Y:S02]  /*78b0*/  FFMA.FTZ R243, R241, R251, R243 ;  /* 0x000000fbf1f37223 */ /* 0x000fe400000100f3 */
[----:B------:R-:W-:Y:S02]  /*78c0*/  FFMA.FTZ R215, -R85, R101, R215 ;  /* 0x0000006555d77223 */ /* 0x000fe400000101d7 */
[----:B------:R-:W-:Y:S02]  /*78d0*/  FFMA.FTZ R214, -R86, R102, R214 ;  /* 0x0000006656d67223 */ /* 0x000fe400000101d6 */
[----:B------:R-:W-:Y:S02]  /*78e0*/  FFMA.FTZ R216, -R88, R104, R216 ;  /* 0x0000006858d87223 */ /* 0x000fe400000101d8 */
[----:B------:R-:W-:-:S02]  /*78f0*/  FFMA.FTZ R219, -R89, R105, R219 ;  /* 0x0000006959db7223 */ /* 0x000fc400000101db */
[----:B------:R-:W-:Y:S02]  /*7900*/  FFMA.FTZ R222, -R90, R106, R222 ;  /* 0x0000006a5ade7223 */ /* 0x000fe400000101de */
[----:B------:R-:W-:Y:S02]  /*7910*/  FFMA.FTZ R220, -R91, R107, R220 ;  /* 0x0000006b5bdc7223 */ /* 0x000fe400000101dc */
[C---:B0-----:R-:W-:Y:S02]  /*7920*/  FMUL.FTZ R248, R207.reuse, R66 ;  /* 0x00000042cff87220 */ /* 0x041fe40000410000 */
[-C--:B------:R-:W-:Y:S02]  /*7930*/  FMUL.FTZ R250, R207, R67.reuse ;  /* 0x00000043cffa7220 */ /* 0x080fe40000410000 */
[----:B------:R-:W-:Y:S02]  /*7940*/  FFMA.FTZ R67, R206, R67, R248 ;  /* 0x00000043ce437223 */ /* 0x000fe400000100f8 */
[----:B-1----:R-:W-:-:S02]  /*7950*/  @P2 FADD.FTZ R163, R242, R249 ;  /* 0x000000f9f2a32221 */ /* 0x002fc40000010000 */
[C---:B------:R-:W-:Y:S02]  /*7960*/  FMUL.FTZ R242, R207.reuse, R65 ;  /* 0x00000041cff27220 */ /* 0x040fe40000410000 */
[----:B------:R-:W-:Y:S02]  /*7970*/  FMUL.FTZ R248, R207, R64 ;  /* 0x00000040cff87220 */ /* 0x000fe40000410000 */
[CC--:B------:R-:W-:Y:S02]  /*7980*/  FMUL.FTZ R207, R246.reuse, -R127.reuse ;  /* 0x8000007ff6cf7220 */ /* 0x0c0fe40000410000 */
[C---:B------:R-:W-:Y:S02]  /*7990*/  FMUL.FTZ R127, R163.reuse, -R127 ;  /* 0x8000007fa37f7220 */ /* 0x040fe40000410000 */
[-C--:B------:R-:W-:Y:S02]  /*79a0*/  FFMA.FTZ R163, R163, R126.reuse, -R207 ;  /* 0x0000007ea3a37223 */ /* 0x080fe400000108cf */
[----:B------:R-:W-:-:S02]  /*79b0*/  FFMA.FTZ R246, R246, R126, R127 ;  /* 0x0000007ef6f67223 */ /* 0x000fc4000001007f */
[CC--:B------:R-:W-:Y:S02]  /*79c0*/  FMUL.FTZ R207, R137.reuse, R128.reuse ;  /* 0x0000008089cf7220 */ /* 0x0c0fe40000410000 */
[-C--:B------:R-:W-:Y:S02]  /*79d0*/  FMUL.FTZ R126, R137, R211.reuse ;  /* 0x000000d3897e7220 */ /* 0x080fe40000410000 */
[C---:B------:R-:W-:Y:S02]  /*79e0*/  FFMA.FTZ R207, R138.reuse, R211, -R207 ;  /* 0x000000d38acf7223 */ /* 0x040fe400000108cf */
[----:B------:R-:W-:Y:S02]  /*79f0*/  FFMA.FTZ R126, R138, R128, R126 ;  /* 0x000000808a7e7223 */ /* 0x000fe4000001007e */
[C---:B------:R-:W-:Y:S02]  /*7a00*/  FFMA.FTZ R64, R206.reuse, R64, -R242 ;  /* 0x00000040ce407223 */ /* 0x040fe400000108f2 */
[----:B------:R-:W-:-:S02]  /*7a10*/  FFMA.FTZ R65, R206, R65, R248 ;  /* 0x00000041ce417223 */ /* 0x000fc400000100f8 */
[----:B------:R0:W1:Y:S01]  /*7a20*/  SHFL.IDX PT, R248, R205, RZ, 0x1f ;  /* 0x00001fffcdf87589 */ /* 0x00006200000e0000 */
[----:B------:R-:W-:Y:S02]  /*7a30*/  FMUL.FTZ R242, R128, UR39 ;  /* 0x0000002780f27c20 */ /* 0x000fe40008410000 */
[----:B------:R-:W-:Y:S02]  /*7a40*/  FFMA.FTZ R207, R95, R111, R207 ;  /* 0x0000006f5fcf7223 */ /* 0x000fe400000100cf */
[----:B------:R-:W-:Y:S02]  /*7a50*/  FADD.FTZ R126, RZ, R126 ;  /* 0x0000007eff7e7221 */ /* 0x000fe40000010000 */
[----:B------:R-:W-:Y:S02]  /*7a60*/  FFMA.FTZ R66, R206, R66, -R250 ;  /* 0x00000042ce427223 */ /* 0x000fe400000108fa */
[----:B0-----:R-:W-:Y:S02]  /*7a70*/  FMUL.FTZ R205, R128, UR38 ;  /* 0x0000002680cd7c20 */ /* 0x001fe40008410000 */
[----:B------:R-:W-:-:S02]  /*7a80*/  FFMA.FTZ R242, R211, UR38, -R242 ;  /* 0x00000026d3f27c23 */ /* 0x000fc400080108f2 */
[CC--:B------:R-:W-:Y:S02]  /*7a90*/  FMUL.FTZ R127, R135.reuse, R207.reuse ;  /* 0x000000cf877f7220 */ /* 0x0c0fe40000410000 */
[----:B------:R-:W-:Y:S02]  /*7aa0*/  FMUL.FTZ R206, R135, R126 ;  /* 0x0000007e87ce7220 */ /* 0x000fe40000410000 */
[----:B------:R-:W-:Y:S02]  /*7ab0*/  FFMA.FTZ R205, R211, UR39, R205 ;  /* 0x00000027d3cd7c23 */ /* 0x000fe400080100cd */
[----:B------:R-:W-:Y:S02]  /*7ac0*/  FMUL.FTZ R242, R241, R242 ;  /* 0x000000f2f1f27220 */ /* 0x000fe40000410000 */
[C---:B------:R-:W-:Y:S02]  /*7ad0*/  FFMA.FTZ R127, R136.reuse, R126, R127 ;  /* 0x0000007e887f7223 */ /* 0x040fe4000001007f */
[----:B------:R-:W-:-:S02]  /*7ae0*/  FFMA.FTZ R206, R136, R207, -R206 ;  /* 0x000000cf88ce7223 */ /* 0x000fc400000108ce */
[----:B------:R-:W-:Y:S02]  /*7af0*/  FFMA.FTZ R241, -R241, R205, -RZ ;  /* 0x000000cdf1f17223 */ /* 0x000fe400000109ff */
[C---:B------:R-:W-:Y:S02]  /*7b00*/  FMUL.FTZ R205, R131.reuse, R126 ;  /* 0x0000007e83cd7220 */ /* 0x040fe40000410000 */
[-C--:B------:R-:W-:Y:S02]  /*7b10*/  FMUL.FTZ R131, R131, R207.reuse ;  /* 0x000000cf83837220 */ /* 0x080fe40000410000 */
[----:B------:R-:W-:Y:S02]  /*7b20*/  FADD.FTZ R127, RZ, R127 ;  /* 0x0000007fff7f7221 */ /* 0x000fe40000010000 */
[----:B------:R-:W-:Y:S02]  /*7b30*/  FFMA.FTZ R206, R96, R112, R206 ;  /* 0x0000007060ce7223 */ /* 0x000fe400000100ce */
[----:B------:R-:W-:-:S02]  /*7b40*/  FFMA.FTZ R205, R129, R207, -R205 ;  /* 0x000000cf81cd7223 */ /* 0x000fc400000108cd */
[----:B------:R-:W-:Y:S02]  /*7b50*/  FFMA.FTZ R131, R129, R126, R131 ;  /* 0x0000007e81837223 */ /* 0x000fe40000010083 */
[CC--:B------:R-:W-:Y:S02]  /*7b60*/  FMUL.FTZ R249, R133.reuse, R127.reuse ;  /* 0x0000007f85f97220 */ /* 0x0c0fe40000410000 */
[-C--:B------:R-:W-:Y:S02]  /*7b70*/  FMUL.FTZ R129, R133, R206.reuse ;  /* 0x000000ce85817220 */ /* 0x080fe40000410000 */
[C---:B------:R-:W-:Y:S02]  /*7b80*/  FFMA.FTZ R249, R134.reuse, R206, -R249 ;  /* 0x000000ce86f97223 */ /* 0x040fe400000108f9 */
[----:B------:R-:W-:Y:S02]  /*7b90*/  FFMA.FTZ R129, R134, R127, R129 ;  /* 0x0000007f86817223 */ /* 0x000fe40000010081 */
[----:B------:R-:W-:-:S02]  /*7ba0*/  FFMA.FTZ R243, R200, R205, R243 ;  /* 0x000000cdc8f37223 */ /* 0x000fc400000100f3 */
[----:B------:R-:W-:Y:S02]  /*7bb0*/  FFMA.FTZ R205, R97, R113, R249 ;  /* 0x0000007161cd7223 */ /* 0x000fe400000100f9 */
[----:B------:R-:W-:Y:S02]  /*7bc0*/  FADD.FTZ R129, RZ, R129 ;  /* 0x00000081ff817221 */ /* 0x000fe40000010000 */
[----:B-1----:R-:W-:Y:S02]  /*7bd0*/  FADD.FTZ R66, R248, R66 ;  /* 0x00000042f8427221 */ /* 0x002fe40000010000 */
[C---:B------:R-:W-:Y:S02]  /*7be0*/  FMUL.FTZ R249, R160.reuse, R205 ;  /* 0x000000cda0f97220 */ /* 0x040fe40000410000 */
[----:B------:R-:W-:Y:S02]  /*7bf0*/  FMUL.FTZ R248, R160, R129 ;  /* 0x00000081a0f87220 */ /* 0x000fe40000410000 */
[----:B------:R-:W-:-:S02]  /*7c00*/  FFMA.FTZ R244, -R200, R131, R244 ;  /* 0x00000083c8f47223 */ /* 0x000fc400000101f4 */
[C---:B------:R-:W-:Y:S02]  /*7c10*/  FFMA.FTZ R131, R161.reuse, R129, R249 ;  /* 0x00000081a1837223 */ /* 0x040fe400000100f9 */
[----:B------:R-:W-:Y:S02]  /*7c20*/  FFMA.FTZ R248, R161, R205, -R248 ;  /* 0x000000cda1f87223 */ /* 0x000fe400000108f8 */
[----:B------:R-:W-:Y:S02]  /*7c30*/  FADD.FTZ R159, -R159, R246 ;  /* 0x000000f69f9f7221 */ /* 0x000fe40000010100 */
[----:B------:R-:W-:Y:S02]  /*7c40*/  FADD.FTZ R130, R130, R163 ;  /* 0x000000a382827221 */ /* 0x000fe40000010000 */
[----:B------:R-:W-:Y:S02]  /*7c50*/  FADD.FTZ R131, RZ, R131 ;  /* 0x00000083ff837221 */ /* 0x000fe40000010000 */
[----:B------:R-:W-:-:S02]  /*7c60*/  FFMA.FTZ R163, R98, R114, R248 ;  /* 0x0000007262a37223 */ /* 0x000fc400000100f8 */
[C---:B------:R-:W-:Y:S02]  /*7c70*/  FMUL.FTZ R249, R132.reuse, -R159 ;  /* 0x8000009f84f97220 */ /* 0x040fe40000410000 */
[CC--:B------:R-:W-:Y:S02]  /*7c80*/  FMUL.FTZ R248, R132.reuse, -R130.reuse ;  /* 0x8000008284f87220 */ /* 0x0c0fe40000410000 */
[----:B------:R-:W-:Y:S02]  /*7c90*/  FADD.FTZ R67, R245, R67 ;  /* 0x00000043f5437221 */ /* 0x000fe40000010000 */
[C---:B------:R-:W-:Y:S02]  /*7ca0*/  FMUL.FTZ R245, R132.reuse, R131 ;  /* 0x0000008384f57220 */ /* 0x040fe40000410000 */
[----:B------:R-:W-:Y:S02]  /*7cb0*/  FMUL.FTZ R246, R132, R163 ;  /* 0x000000a384f67220 */ /* 0x000fe40000410000 */
[----:B------:R-:W-:-:S02]  /*7cc0*/  FFMA.FTZ R132, R162, R130, -R249 ;  /* 0x00000082a2847223 */ /* 0x000fc400000108f9 */
[----:B------:R-:W-:Y:S02]  /*7cd0*/  FFMA.FTZ R248, R162, R159, R248 ;  /* 0x0000009fa2f87223 */ /* 0x000fe400000100f8 */
[----:B------:R-:W-:Y:S02]  /*7ce0*/  FADD.FTZ R132, R202, R132 ;  /* 0x00000084ca847221 */ /* 0x000fe40000010000 */
[----:B------:R-:W-:Y:S02]  /*7cf0*/  FADD.FTZ R201, -R201, R248 ;  /* 0x000000f8c9c97221 */ /* 0x000fe40000010100 */
[C---:B------:R-:W-:Y:S02]  /*7d00*/  FMUL.FTZ R248, R160.reuse, -R132 ;  /* 0x80000084a0f87220 */ /* 0x040fe40000410000 */
[----:B------:R-:W-:Y:S02]  /*7d10*/  FMUL.FTZ R202, R160, -R201 ;  /* 0x800000c9a0ca7220 */ /* 0x000fe40000410000 */
[----:B------:R-:W-:-:S02]  /*7d20*/  FFMA.FTZ R245, R162, R163, -R245 ;  /* 0x000000a3a2f57223 */ /* 0x000fc400000108f5 */
[----:B------:R-:W-:Y:S02]  /*7d30*/  FFMA.FTZ R246, R162, R131, R246 ;  /* 0x00000083a2f67223 */ /* 0x000fe400000100f6 */
[C---:B------:R-:W-:Y:S02]  /*7d40*/  FMUL.FTZ R249, R126.reuse, UR39 ;  /* 0x000000277ef97c20 */ /* 0x040fe40008410000 */
[----:B------:R-:W-:Y:S02]  /*7d50*/  FMUL.FTZ R162, R126, UR38 ;  /* 0x000000267ea27c20 */ /* 0x000fe40008410000 */
        /* <DEDUP_REMOVED lines=8> */
[----:B------:R-:W-:-:S02]  /*7de0*/  FMUL.FTZ R162, R133, -R197 ;  /* 0x800000c585a27220 */ /* 0x000fc40000410000 */
[-C--:B------:R-:W-:Y:S02]  /*7df0*/  FMUL.FTZ R133, R133, -R198.reuse ;  /* 0x800000c685857220 */ /* 0x080fe40000410000 */
[C---:B------:R-:W-:Y:S02]  /*7e00*/  FFMA.FTZ R162, R134.reuse, R198, -R162 ;  /* 0x000000c686a27223 */ /* 0x040fe400000108a2 */
[----:B------:R-:W-:Y:S02]  /*7e10*/  FFMA.FTZ R133, R134, R197, R133 ;  /* 0x000000c586857223 */ /* 0x000fe40000010085 */
[----:B------:R-:W-:Y:S02]  /*7e20*/  FADD.FTZ R184, R184, R162 ;  /* 0x000000a2b8b87221 */ /* 0x000fe40000010000 */
[----:B------:R-:W-:Y:S02]  /*7e30*/  FADD.FTZ R185, -R185, R133 ;  /* 0x00000085b9b97221 */ /* 0x000fe40000010100 */
[----:B------:R-:W-:-:S02]  /*7e40*/  FMUL.FTZ R161, R199, R127 ;  /* 0x0000007fc7a17220 */ /* 0x000fc40000410000 */
[----:B------:R-:W-:Y:S02]  /*7e50*/  FMUL.FTZ R199, R199, R206 ;  /* 0x000000cec7c77220 */ /* 0x000fe40000410000 */
[C---:B------:R-:W-:Y:S02]  /*7e60*/  FMUL.FTZ R133, R135.reuse, -R184 ;  /* 0x800000b887857220 */ /* 0x040fe40000410000 */
[----:B------:R-:W-:Y:S02]  /*7e70*/  FMUL.FTZ R135, R135, -R185 ;  /* 0x800000b987877220 */ /* 0x000fe40000410000 */
[C---:B------:R-:W-:Y:S02]  /*7e80*/  FFMA.FTZ R161, R186.reuse, R206, -R161 ;  /* 0x000000cebaa17223 */ /* 0x040fe400000108a1 */
[----:B------:R-:W-:Y:S02]  /*7e90*/  FFMA.FTZ R199, R186, R127, R199 ;  /* 0x0000007fbac77223 */ /* 0x000fe400000100c7 */
[----:B------:R-:W-:-:S02]  /*7ea0*/  FFMA.FTZ R186, R136, R185, R133 ;  /* 0x000000b988ba7223 */ /* 0x000fc40000010085 */
[C---:B------:R-:W-:Y:S02]  /*7eb0*/  FMUL.FTZ R162, R127.reuse, UR39 ;  /* 0x000000277fa27c20 */ /* 0x040fe40008410000 */
[----:B------:R-:W-:Y:S02]  /*7ec0*/  FFMA.FTZ R136, R136, R184, -R135 ;  /* 0x000000b888887223 */ /* 0x000fe40000010887 */
[----:B------:R-:W-:Y:S02]  /*7ed0*/  FMUL.FTZ R134, R127, UR38 ;  /* 0x000000267f867c20 */ /* 0x000fe40008410000 */
[----:B------:R-:W-:Y:S02]  /*7ee0*/  FADD.FTZ R182, -R182, R186 ;  /* 0x000000bab6b67221 */ /* 0x000fe40000010100 */
[----:B------:R-:W-:Y:S02]  /*7ef0*/  FFMA.FTZ R162, R206, UR38, -R162 ;  /* 0x00000026cea27c23 */ /* 0x000fe400080108a2 */
[----:B------:R-:W-:-:S02]  /*7f00*/  FADD.FTZ R183, R183, R136 ;  /* 0x00000088b7b77221 */ /* 0x000fc40000010000 */
[----:B------:R-:W-:Y:S02]  /*7f10*/  FFMA.FTZ R134, R206, UR39, R134 ;  /* 0x00000027ce867c23 */ /* 0x000fe40008010086 */
[----:B------:R-:W-:Y:S02]  /*7f20*/  FMUL.FTZ R135, R137, -R182 ;  /* 0x800000b689877220 */ /* 0x000fe40000410000 */
[C---:B------:R-:W-:Y:S02]  /*7f30*/  FFMA.FTZ R161, R187.reuse, R161, R243 ;  /* 0x000000a1bba17223 */ /* 0x040fe400000100f3 */
[C---:B------:R-:W-:Y:S02]  /*7f40*/  FFMA.FTZ R199, -R187.reuse, R199, R244 ;  /* 0x000000c7bbc77223 */ /* 0x040fe400000101f4 */
[----:B------:R-:W-:Y:S02]  /*7f50*/  FMUL.FTZ R133, R187, R162 ;  /* 0x000000a2bb857220 */ /* 0x000fe40000410000 */
[----:B------:R-:W-:-:S02]  /*7f60*/  FMUL.FTZ R137, R137, -R183 ;  /* 0x800000b789897220 */ /* 0x000fc40000410000 */
[----:B------:R-:W-:Y:S02]  /*7f70*/  FFMA.FTZ R187, -R187, R134, -RZ ;  /* 0x00000086bbbb7223 */ /* 0x000fe400000109ff */
[----:B------:R-:W-:Y:S02]  /*7f80*/  FMUL.FTZ R134, R191, R129 ;  /* 0x00000081bf867220 */ /* 0x000fe40000410000 */
[C---:B------:R-:W-:Y:S02]  /*7f90*/  FFMA.FTZ R135, R138.reuse, R183, -R135 ;  /* 0x000000b78a877223 */ /* 0x040fe40000010887 */
[----:B------:R-:W-:Y:S02]  /*7fa0*/  FFMA.FTZ R138, R138, R182, R137 ;  /* 0x000000b68a8a7223 */ /* 0x000fe40000010089 */
[----:B------:R-:W-:Y:S02]  /*7fb0*/  FFMA.FTZ R134, R192, R205, -R134 ;  /* 0x000000cdc0867223 */ /* 0x000fe40000010886 */
[----:B------:R-:W-:-:S02]  /*7fc0*/  FADD.FTZ R180, R180, R135 ;  /* 0x00000087b4b47221 */ /* 0x000fc40000010000 */
[----:B------:R-:W-:Y:S02]  /*7fd0*/  FADD.FTZ R181, -R181, R138 ;  /* 0x0000008ab5b57221 */ /* 0x000fe40000010100 */
[----:B------:R-:W-:Y:S02]  /*7fe0*/  FFMA.FTZ R136, R196, R134, R161 ;  /* 0x00000086c4887223 */ /* 0x000fe400000100a1 */
[----:B------:R-:W-:Y:S02]  /*7ff0*/  FMUL.FTZ R134, R139, -R180 ;  /* 0x800000b48b867220 */ /* 0x000fe40000410000 */
[----:B------:R-:W-:Y:S02]  /*8000*/  FMUL.FTZ R191, R191, R205 ;  /* 0x000000cdbfbf7220 */ /* 0x000fe40000410000 */
[----:B------:R-:W-:Y:S02]  /*8010*/  FMUL.FTZ R139, R139, -R181 ;  /* 0x800000b58b8b7220 */ /* 0x000fe40000410000 */
[----:B------:R-:W-:-:S02]  /*8020*/  FMUL.FTZ R186, R129, UR39 ;  /* 0x0000002781ba7c20 */ /* 0x000fc40008410000 */
[----:B------:R-:W-:Y:S02]  /*8030*/  FFMA.FTZ R138, R140, R181, R134 ;  /* 0x000000b58c8a7223 */ /* 0x000fe40000010086 */
[----:B------:R-:W-:Y:S02]  /*8040*/  FFMA.FTZ R162, R192, R129, R191 ;  /* 0x00000081c0a27223 */ /* 0x000fe400000100bf */
[----:B------:R-:W-:Y:S02]  /*8050*/  FFMA.FTZ R139, R140, R180, -R139 ;  /* 0x000000b48c8b7223 */ /* 0x000fe4000001088b */
[----:B------:R-:W-:Y:S02]  /*8060*/  FMUL.FTZ R192, R129, UR38 ;  /* 0x0000002681c07c20 */ /* 0x000fe40008410000 */
[----:B------:R-:W-:Y:S02]  /*8070*/  FFMA.FTZ R135, R205, UR38, -R186 ;  /* 0x00000026cd877c23 */ /* 0x000fe400080108ba */
[----:B------:R-:W-:-:S02]  /*8080*/  FADD.FTZ R138, -R179, R138 ;  /* 0x0000008ab38a7221 */ /* 0x000fc40000010100 */
[----:B------:R-:W-:Y:S02]  /*8090*/  FADD.FTZ R178, R178, R139 ;  /* 0x0000008bb2b27221 */ /* 0x000fe40000010000 */
[----:B------:R-:W-:Y:S02]  /*80a0*/  FFMA.FTZ R137, R205, UR39, R192 ;  /* 0x00000027cd897c23 */ /* 0x000fe400080100c0 */
[C---:B------:R-:W-:Y:S02]  /*80b0*/  FMUL.FTZ R134, R196.reuse, R135 ;  /* 0x00000087c4867220 */ /* 0x040fe40000410000 */
[C---:B------:R-:W-:Y:S02]  /*80c0*/  FMUL.FTZ R135, R141.reuse, -R138 ;  /* 0x8000008a8d877220 */ /* 0x040fe40000410000 */
[----:B------:R-:W-:Y:S02]  /*80d0*/  FFMA.FTZ R162, -R196, R162, R199 ;  /* 0x000000a2c4a27223 */ /* 0x000fe400000101c7 */
        /* <DEDUP_REMOVED lines=8> */
[----:B------:R-:W-:Y:S02]  /*8160*/  FMUL.FTZ R188, R188, R163 ;  /* 0x000000a3bcbc7220 */ /* 0x000fe40000410000 */
[----:B------:R-:W-:Y:S02]  /*8170*/  FMUL.FTZ R140, R131, UR39 ;  /* 0x00000027838c7c20 */ /* 0x000fe40008410000 */
[----:B------:R-:W-:Y:S02]  /*8180*/  FFMA.FTZ R139, R195, R137, R136 ;  /* 0x00000089c38b7223 */ /* 0x000fe40000010088 */
[----:B------:R-:W-:Y:S02]  /*8190*/  FMUL.FTZ R142, R131, UR38 ;  /* 0x00000026838e7c20 */ /* 0x000fe40008410000 */
[----:B------:R-:W-:-:S02]  /*81a0*/  FMUL.FTZ R136, R143, -R177 ;  /* 0x800000b18f887220 */ /* 0x000fc40000410000 */
[----:B------:R-:W-:Y:S02]  /*81b0*/  FMUL.FTZ R143, R143, -R141 ;  /* 0x8000008d8f8f7220 */ /* 0x000fe40000410000 */
[----:B------:R-:W-:Y:S02]  /*81c0*/  FFMA.FTZ R188, R190, R131, R188 ;  /* 0x00000083bebc7223 */ /* 0x000fe400000100bc */
[C---:B------:R-:W-:Y:S02]  /*81d0*/  FFMA.FTZ R140, R163.reuse, UR38, -R140 ;  /* 0x00000026a38c7c23 */ /* 0x040fe4000801088c */
[----:B------:R-:W-:Y:S02]  /*81e0*/  FFMA.FTZ R142, R163, UR39, R142 ;  /* 0x00000027a38e7c23 */ /* 0x000fe4000801008e */
[C---:B------:R-:W-:Y:S02]  /*81f0*/  FFMA.FTZ R136, R144.reuse, R141, R136 ;  /* 0x0000008d90887223 */ /* 0x040fe40000010088 */
[----:B------:R-:W-:-:S02]  /*8200*/  FFMA.FTZ R143, R144, R177, -R143 ;  /* 0x000000b1908f7223 */ /* 0x000fc4000001088f */
[C---:B------:R-:W-:Y:S02]  /*8210*/  FFMA.FTZ R135, -R195.reuse, R188, R162 ;  /* 0x000000bcc3877223 */ /* 0x040fe400000101a2 */
[C---:B------:R-:W-:Y:S02]  /*8220*/  FMUL.FTZ R140, R195.reuse, R140 ;  /* 0x0000008cc38c7220 */ /* 0x040fe40000410000 */
[----:B------:R-:W-:Y:S02]  /*8230*/  FFMA.FTZ R195, -R195, R142, -RZ ;  /* 0x0000008ec3c37223 */ /* 0x000fe400000109ff */
[----:B------:R-:W-:Y:S02]  /*8240*/  FADD.FTZ R142, -R175, R136 ;  /* 0x00000088af8e7221 */ /* 0x000fe40000010100 */
[----:B------:R-:W-:Y:S02]  /*8250*/  FADD.FTZ R174, R174, R143 ;  /* 0x0000008faeae7221 */ /* 0x000fe40000010000 */
[----:B------:R-:W-:-:S02]  /*8260*/  FADD.FTZ R246, RZ, R246 ;  /* 0x000000f6fff67221 */ /* 0x000fc40000010000 */
[C---:B------:R-:W-:Y:S02]  /*8270*/  FMUL.FTZ R137, R145.reuse, -R142 ;  /* 0x8000008e91897220 */ /* 0x040fe40000410000 */
[----:B------:R-:W-:Y:S02]  /*8280*/  FMUL.FTZ R145, R145, -R174 ;  /* 0x800000ae91917220 */ /* 0x000fe40000410000 */
[----:B------:R-:W-:Y:S02]  /*8290*/  FFMA.FTZ R136, R99, R115, R245 ;  /* 0x0000007363887223 */ /* 0x000fe400000100f5 */
[----:B------:R-:W-:Y:S02]  /*82a0*/  FMUL.FTZ R143, R193, R246 ;  /* 0x000000f6c18f7220 */ /* 0x000fe40000410000 */
[C---:B------:R-:W-:Y:S02]  /*82b0*/  FFMA.FTZ R137, R146.reuse, R174, -R137 ;  /* 0x000000ae92897223 */ /* 0x040fe40000010889 */
[----:B------:R-:W-:-:S02]  /*82c0*/  FFMA.FTZ R146, R146, R142, R145 ;  /* 0x0000008e92927223 */ /* 0x000fc40000010091 */
[----:B------:R-:W-:Y:S02]  /*82d0*/  FFMA.FTZ R143, R189, R136, -R143 ;  /* 0x00000088bd8f7223 */ /* 0x000fe4000001088f */
[----:B------:R-:W-:Y:S02]  /*82e0*/  FADD.FTZ R173, -R173, R146 ;  /* 0x00000092adad7221 */ /* 0x000fe40000010100 */
[----:B------:R-:W-:Y:S02]  /*82f0*/  FADD.FTZ R137, R172, R137 ;  /* 0x00000089ac897221 */ /* 0x000fe40000010000 */
[----:B------:R-:W-:Y:S02]  /*8300*/  FMUL.FTZ R162, R194, R143 ;  /* 0x0000008fc2a27220 */ /* 0x000fe40000410000 */
[C---:B------:R-:W-:Y:S02]  /*8310*/  FMUL.FTZ R143, R147.reuse, -R173 ;  /* 0x800000ad938f7220 */ /* 0x040fe40000410000 */
[----:B------:R-:W-:-:S02]  /*8320*/  FMUL.FTZ R147, R147, -R137 ;  /* 0x8000008993937220 */ /* 0x000fc40000410000 */
[C---:B------:R-:W-:Y:S02]  /*8330*/  FFMA.FTZ R143, R148.reuse, R137, -R143 ;  /* 0x00000089948f7223 */ /* 0x040fe4000001088f */
[----:B------:R-:W-:Y:S01]  /*8340*/  FFMA.FTZ R146, R148, R173, R147 ;  /* 0x000000ad94927223 */ /* 0x000fe20000010093 */
[----:B------:R-:W-:Y:S01]  /*8350*/  MOV R148, UR7 ;  /* 0x0000000700947c02 */ /* 0x000fe20008000f00 */
[----:B------:R-:W-:Y:S02]  /*8360*/  FADD.FTZ R170, R170, R143 ;  /* 0x0000008faaaa7221 */ /* 0x000fe40000010000 */
[----:B------:R-:W-:Y:S02]  /*8370*/  FADD.FTZ R146, -R171, R146 ;  /* 0x00000092ab927221 */ /* 0x000fe40000010100 */
[----:B------:R0:W-:Y:S01]  /*8380*/  @!P0 STS.128 [R148.X16+0x2e10], R64 ;  /* 0x002e104094008388 */ /* 0x0001e2000000cc00 */
[----:B------:R-:W-:Y:S02]  /*8390*/  FMUL.FTZ R193, R193, R136 ;  /* 0x00000088c1c17220 */ /* 0x000fe40000410000 */
[----:B------:R-:W-:-:S02]  /*83a0*/  FMUL.FTZ R143, R149, -R146 ;  /* 0x80000092958f7220 */ /* 0x000fc40000410000 */
[-C--:B------:R-:W-:Y:S02]  /*83b0*/  FMUL.FTZ R149, R149, -R170.reuse ;  /* 0x800000aa95957220 */ /* 0x080fe40000410000 */
[C---:B------:R-:W-:Y:S02]  /*83c0*/  FFMA.FTZ R143, R150.reuse, R170, -R143 ;  /* 0x000000aa968f7223 */ /* 0x040fe4000001088f */
[----:B------:R-:W-:Y:S02]  /*83d0*/  FFMA.FTZ R150, R150, R146, R149 ;  /* 0x0000009296967223 */ /* 0x000fe40000010095 */
[----:B------:R-:W-:Y:S02]  /*83e0*/  FADD.FTZ R143, R168, R143 ;  /* 0x0000008fa88f7221 */ /* 0x000fe40000010000 */
[----:B------:R-:W-:Y:S02]  /*83f0*/  FADD.FTZ R169, -R169, R150 ;  /* 0x00000096a9a97221 */ /* 0x000fe40000010100 */
[----:B------:R-:W-:-:S02]  /*8400*/  FMUL.FTZ R145, R246, UR39 ;  /* 0x00000027f6917c20 */ /* 0x000fc40008410000 */
[C---:B0-----:R-:W-:Y:S02]  /*8410*/  FMUL.FTZ R64, R151.reuse, -R143 ;  /* 0x8000008f97407220 */ /* 0x041fe40000410000 */
        /* <DEDUP_REMOVED lines=13> */
[----:B------:R-:W-:Y:S02]  /*84f0*/  FFMA.FTZ R66, R156, R165, R65 ;  /* 0x000000a59c427223 */ /* 0x000fe40000010041 */
[----:B------:R-:W-:Y:S02]  /*8500*/  FMUL.FTZ R161, R246, UR38 ;  /* 0x00000026f6a17c20 */ /* 0x000fe40008410000 */
[----:B------:R-:W-:Y:S02]  /*8510*/  FFMA.FTZ R155, R156, R149, -R155 ;  /* 0x000000959c9b7223 */ /* 0x000fe4000001089b */
[----:B------:R-:W-:-:S02]  /*8520*/  FFMA.FTZ R193, R189, R246, R193 ;  /* 0x000000f6bdc17223 */ /* 0x000fc400000100c1 */
[C---:B------:R-:W-:Y:S02]  /*8530*/  FFMA.FTZ R145, R136.reuse, UR38, -R145 ;  /* 0x0000002688917c23 */ /* 0x040fe40008010891 */
[----:B------:R-:W-:Y:S02]  /*8540*/  FADD.FTZ R66, -R203, R66 ;  /* 0x00000042cb427221 */ /* 0x000fe40000010100 */
[----:B------:R-:W-:Y:S02]  /*8550*/  FFMA.FTZ R161, R136, UR39, R161 ;  /* 0x0000002788a17c23 */ /* 0x000fe400080100a1 */
[----:B------:R-:W-:Y:S02]  /*8560*/  FADD.FTZ R204, R204, R155 ;  /* 0x0000009bcccc7221 */ /* 0x000fe40000010000 */
[C---:B------:R-:W-:Y:S02]  /*8570*/  FMUL.FTZ R144, R194.reuse, R193 ;  /* 0x000000c1c2907220 */ /* 0x040fe40000410000 */
[----:B------:R-:W-:-:S02]  /*8580*/  FMUL.FTZ R145, R194, R145 ;  /* 0x00000091c2917220 */ /* 0x000fc40000410000 */
[C---:B------:R-:W-:Y:S02]  /*8590*/  FMUL.FTZ R65, R157.reuse, -R66 ;  /* 0x800000429d417220 */ /* 0x040fe40000410000 */
[----:B------:R-:W-:Y:S01]  /*85a0*/  FFMA.FTZ R194, -R194, R161, -RZ ;  /* 0x000000a1c2c27223 */ /* 0x000fe200000109ff */
[----:B------:R-:W-:Y:S01]  /*85b0*/  SHF.L.U32 R161, R0, 0x5, RZ ;  /* 0x0000000500a17819 */ /* 0x000fe200000006ff */
[-C--:B------:R-:W-:Y:S02]  /*85c0*/  FMUL.FTZ R157, R157, -R204.reuse ;  /* 0x800000cc9d9d7220 */ /* 0x080fe40000410000 */
[C---:B------:R-:W-:Y:S01]  /*85d0*/  FFMA.FTZ R65, R158.reuse, R204, -R65 ;  /* 0x000000cc9e417223 */ /* 0x040fe20000010841 */
[----:B------:R-:W-:Y:S01]  /*85e0*/  LEA.HI.SX32 R147, R161, R161, 0x1b ;  /* 0x000000a1a1937211 */ /* 0x000fe200078fdaff */
[----:B------:R-:W-:Y:S02]  /*85f0*/  FFMA.FTZ R158, R158, R66, R157 ;  /* 0x000000429e9e7223 */ /* 0x000fe4000001009d */
[----:B------:R-:W-:-:S02]  /*8600*/  FADD.FTZ R151, R226, R65 ;  /* 0x00000041e2977221 */ /* 0x000fc40000010000 */
[----:B------:R-:W-:Y:S01]  /*8610*/  FADD.FTZ R225, -R225, R158 ;  /* 0x0000009ee1e17221 */ /* 0x000fe20000010100 */
        /* <DEDUP_REMOVED lines=8> */
[C---:B0-----:R-:W-:Y:S01]  /*86a0*/  FMUL.FTZ R133, R84.reuse, R151 ;  /* 0x0000009754857220 */ /* 0x041fe20000410000 */
[----:B------:R0:W-:Y:S01]  /*86b0*/  STS [R147.X4+0x898], R160 ;  /* 0x000898a093007388 */ /* 0x0001e20000004800 */
[----:B------:R-:W-:Y:S02]  /*86c0*/  FFMA.FTZ R155, R215, R150, -R152 ;  /* 0x00000096d79b7223 */ /* 0x000fe40000010898 */
[----:B-1----:R-:W-:Y:S01]  /*86d0*/  FFMA.FTZ R134, -R84, R100, R213 ;  /* 0x0000006454867223 */ /* 0x002fe200000101d5 */
[----:B------:R1:W-:Y:S01]  /*86e0*/  STS [R147.X4+0x8b8], R145 ;  /* 0x0008b89193007388 */ /* 0x0003e20000004800 */
[----:B------:R-:W-:Y:S02]  /*86f0*/  FMUL.FTZ R150, R117, R150 ;  /* 0x0000009675967220 */ /* 0x000fe40000410000 */
[-C--:B--2---:R-:W-:Y:S01]  /*8700*/  FMUL.FTZ R140, R116, R133.reuse ;  /* 0x00000085748c7220 */ /* 0x084fe20000410000 */
[----:B------:R2:W-:Y:S01]  /*8710*/  STS [R147.X4+0x86c], R209 ;  /* 0x00086cd193007388 */ /* 0x0005e20000004800 */
[----:B------:R-:W-:-:S02]  /*8720*/  FFMA.FTZ R67, R134, R133, R67 ;  /* 0x0000008586437223 */ /* 0x000fc40000010043 */
[----:B------:R-:W-:Y:S01]  /*8730*/  FFMA.FTZ R140, R134, R65, -R140 ;  /* 0x00000041868c7223 */ /* 0x000fe2000001088c */
[----:B------:R3:W-:Y:S01]  /*8740*/  STS [R147.X4+0x84c], R208 ;  /* 0x00084cd093007388 */ /* 0x0007e20000004800 */
[C---:B------:R-:W-:Y:S02]  /*8750*/  FMUL.FTZ R65, R86.reuse, R165 ;  /* 0x000000a556417220 */ /* 0x040fe40000410000 */
[----:B------:R-:W-:Y:S01]  /*8760*/  FFMA.FTZ R150, R215, R148, R150 ;  /* 0x00000094d7967223 */ /* 0x000fe20000010096 */
[----:B------:R4:W-:Y:S01]  /*8770*/  STS [R147.X4+0x8a4], R187 ;  /* 0x0008a4bb93007388 */ /* 0x0009e20000004800 */
[----:B------:R-:W-:Y:S02]  /*8780*/  FADD.FTZ R67, RZ, R67 ;  /* 0x00000043ff437221 */ /* 0x000fe40000010000 */
[----:B------:R-:W-:Y:S01]  /*8790*/  FMUL.FTZ R153, R86, R149 ;  /* 0x0000009556997220 */ /* 0x000fe20000410000 */
[----:B------:R5:W-:Y:S01]  /*87a0*/  STS [R147.X4+0x8bc], R194 ;  /* 0x0008bcc293007388 */ /* 0x000be20000004800 */
[----:B------:R-:W-:-:S02]  /*87b0*/  FMUL.FTZ R152, R118, R65 ;  /* 0x0000004176987220 */ /* 0x000fc40000410000 */
[----:B------:R-:W-:Y:S01]  /*87c0*/  FADD.FTZ R67, R67, R150 ;  /* 0x0000009643437221 */ /* 0x000fe20000010000 */
[----:B------:R0:W-:Y:S01]  /*87d0*/  STS [R147.X4+0x8ac], R196 ;  /* 0x0008acc493007388 */ /* 0x0001e20000004800 */
[-C--:B------:R-:W-:Y:S02]  /*87e0*/  FFMA.FTZ R152, R214, R153.reuse, R152 ;  /* 0x00000099d6987223 */ /* 0x080fe40000010098 */
[----:B------:R-:W-:Y:S01]  /*87f0*/  FMUL.FTZ R150, R118, R153 ;  /* 0x0000009976967220 */ /* 0x000fe20000410000 */
[----:B------:R-:W-:Y:S01]  /*8800*/  STS [R147.X4+0x89c], R200 ;  /* 0x00089cc893007388 */ /* 0x000fe20000004800 */
[----:B------:R-:W-:Y:S02]  /*8810*/  FADD.FTZ R140, RZ, R140 ;  /* 0x0000008cff8c7221 */ /* 0x000fe40000010000 */
[----:B------:R-:W-:Y:S01]  /*8820*/  FADD.FTZ R67, R67, R152 ;  /* 0x0000009843437221 */ /* 0x000fe20000010000 */
[----:B------:R0:W-:Y:S01]  /*8830*/  STS [R147.X4+0x8b4], R195 ;  /* 0x0008b4c393007388 */ /* 0x0001e20000004800 */
[----:B------:R-:W-:-:S02]  /*8840*/  FMUL.FTZ R152, R87, R64 ;  /* 0x0000004057987220 */ /* 0x000fc40000410000 */
[----:B------:R-:W-:Y:S01]  /*8850*/  FFMA.FTZ R150, R214, R65, -R150 ;  /* 0x00000041d6967223 */ /* 0x000fe20000010896 */
[----:B------:R0:W-:Y:S01]  /*8860*/  STS [R147.X4+0x864], R212 ;  /* 0x000864d493007388 */ /* 0x0001e20000004800 */
[----:B------:R-:W-:Y:S02]  /*8870*/  FADD.FTZ R65, R140, R155 ;  /* 0x0000009b8c417221 */ /* 0x000fe40000010000 */
[C---:B------:R-:W-:Y:S01]  /*8880*/  FFMA.FTZ R155, -R87.reuse, R103, R218 ;  /* 0x00000067579b7223 */ /* 0x040fe200000101da */
[----:B------:R-:W-:Y:S01]  /*8890*/  STS [R147.X4+0x840], R240 ;  /* 0x000840f093007388 */ /* 0x000fe20000004800 */
[----:B------:R-:W-:Y:S02]  /*88a0*/  FMUL.FTZ R140, R87, R166 ;  /* 0x000000a6578c7220 */ /* 0x000fe40000410000 */
[----:B------:R-:W-:Y:S01]  /*88b0*/  FMUL.FTZ R154, R119, R152 ;  /* 0x00000098779a7220 */ /* 0x000fe20000410000 */
[----:B------:R-:W-:Y:S01]  /*88c0*/  STS [R147.X4+0x844], R237 ;  /* 0x000844ed93007388 */ /* 0x000fe20000004800 */
[----:B------:R-:W-:-:S02]  /*88d0*/  FMUL.FTZ R157, R88, R143 ;  /* 0x0000008f589d7220 */ /* 0x000fc40000410000 */
[----:B------:R-:W-:Y:S01]  /*88e0*/  FMUL.FTZ R161, R88, R169 ;  /* 0x000000a958a17220 */ /* 0x000fe20000410000 */
[----:B------:R-:W-:Y:S01]  /*88f0*/  STS [R147.X4+0x848], R239 ;  /* 0x000848ef93007388 */ /* 0x000fe20000004800 */
[-C--:B------:R-:W-:Y:S02]  /*8900*/  FFMA.FTZ R154, R155, R140.reuse, R154 ;  /* 0x0000008c9b9a7223 */ /* 0x080fe4000001009a */
[----:B------:R-:W-:Y:S01]  /*8910*/  FMUL.FTZ R158, R120, R157 ;  /* 0x0000009d789e7220 */ /* 0x000fe20000410000 */
[----:B------:R-:W-:Y:S01]  /*8920*/  STS [R147.X4+0x850], R238 ;  /* 0x000850ee93007388 */ /* 0x000fe20000004800 */
[----:B------:R-:W-:Y:S02]  /*8930*/  FMUL.FTZ R156, R119, R140 ;  /* 0x0000008c779c7220 */ /* 0x000fe40000410000 */
[----:B------:R-:W-:Y:S01]  /*8940*/  FADD.FTZ R67, R67, R154 ;  /* 0x0000009a43437221 */ /* 0x000fe20000010000 */
[----:B------:R-:W-:Y:S01]  /*8950*/  STS [R147.X4+0x854], R217 ;  /* 0x000854d993007388 */ /* 0x000fe20000004800 */
[----:B------:R-:W-:-:S02]  /*8960*/  FFMA.FTZ R158, R216, R161, -R158 ;  /* 0x000000a1d89e7223 */ /* 0x000fc4000001089e */
[----:B------:R-:W-:Y:S01]  /*8970*/  FFMA.FTZ R156, R155, R152, -R156 ;  /* 0x000000989b9c7223 */ /* 0x000fe2000001089c */
[----:B------:R-:W-:Y:S01]  /*8980*/  STS [R147.X4+0x858], R236 ;  /* 0x000858ec93007388 */ /* 0x000fe20000004800 */
[----:B------:R-:W-:Y:S02]  /*8990*/  FADD.FTZ R65, R65, R150 ;  /* 0x0000009641417221 */ /* 0x000fe40000010000 */
[----:B------:R-:W-:Y:S01]  /*89a0*/  FMUL.FTZ R161, R120, R161 ;  /* 0x000000a178a17220 */ /* 0x000fe20000410000 */
[----:B------:R-:W-:Y:S01]  /*89b0*/  STS [R147.X4+0x85c], R233 ;  /* 0x00085ce993007388 */ /* 0x000fe20000004800 */
[C---:B------:R-:W-:Y:S02]  /*89c0*/  FMUL.FTZ R154, R89.reuse, R146 ;  /* 0x00000092599a7220 */ /* 0x040fe40000410000 */
[----:B------:R-:W-:Y:S01]  /*89d0*/  FMUL.FTZ R150, R89, R170 ;  /* 0x000000aa59967220 */ /* 0x000fe20000410000 */
[----:B------:R-:W-:Y:S01]  /*89e0*/  STS [R147.X4+0x860], R235 ;  /* 0x000860eb93007388 */ /* 0x000fe20000004800 */
[----:B------:R-:W-:-:S02]  /*89f0*/  FFMA.FTZ R152, R216, R157, R161 ;  /* 0x0000009dd8987223 */ /* 0x000fc400000100a1 */
[----:B0-----:R-:W-:Y:S01]  /*8a00*/  FMUL.FTZ R160, R121, R154 ;  /* 0x0000009a79a07220 */ /* 0x001fe20000410000 */
[----:B------:R-:W-:Y:S01]  /*8a10*/  STS [R147.X4+0x868], R234 ;  /* 0x000868ea93007388 */ /* 0x000fe20000004800 */
[----:B------:R-:W-:Y:S02]  /*8a20*/  FADD.FTZ R65, R65, R156 ;  /* 0x0000009c41417221 */ /* 0x000fe40000010000 */
[-C--:B------:R-:W-:Y:S01]  /*8a30*/  FMUL.FTZ R156, R121, R150.reuse ;  /* 0x00000096799c7220 */ /* 0x080fe20000410000 */
[----:B------:R-:W-:Y:S01]  /*8a40*/  STS [R147.X4+0x870], R232 ;  /* 0x000870e893007388 */ /* 0x000fe20000004800 */
[----:B------:R-:W-:Y:S02]  /*8a50*/  FMUL.FTZ R161, R90, R137 ;  /* 0x000000895aa17220 */ /* 0x000fe40000410000 */
[----:B------:R-:W-:Y:S01]  /*8a60*/  FADD.FTZ R67, R67, R152 ;  /* 0x0000009843437221 */ /* 0x000fe20000010000 */
[----:B------:R-:W-:Y:S01]  /*8a70*/  STS [R147.X4+0x874], R229 ;  /* 0x000874e593007388 */ /* 0x000fe20000004800 */
[----:B------:R-:W-:-:S02]  /*8a80*/  FFMA.FTZ R160, R219, R150, R160 ;  /* 0x00000096dba07223 */ /* 0x000fc400000100a0 */
[----:B------:R-:W-:Y:S01]  /*8a90*/  FADD.FTZ R65, R65, R158 ;  /* 0x0000009e41417221 */ /* 0x000fe20000010000 */
[----:B------:R-:W-:Y:S01]  /*8aa0*/  STS [R147.X4+0x878], R231 ;  /* 0x000878e793007388 */ /* 0x000fe20000004800 */
[----:B------:R-:W-:Y:S02]  /*8ab0*/  FFMA.FTZ R156, R219, R154, -R156 ;  /* 0x0000009adb9c7223 */ /* 0x000fe4000001089c */
[----:B------:R-:W-:Y:S01]  /*8ac0*/  FMUL.FTZ R171, R90, R173 ;  /* 0x000000ad5aab7220 */ /* 0x000fe20000410000 */
[----:B------:R-:W-:Y:S01]  /*8ad0*/  STS [R147.X4+0x87c], R210 ;  /* 0x00087cd293007388 */ /* 0x000fe20000004800 */
[----:B------:R-:W-:Y:S02]  /*8ae0*/  FMUL.FTZ R158, R122, R161 ;  /* 0x000000a17a9e7220 */ /* 0x000fe40000410000 */
[----:B------:R-:W-:Y:S01]  /*8af0*/  FMUL.FTZ R152, R91, R174 ;  /* 0x000000ae5b987220 */ /* 0x000fe20000410000 */
[----:B------:R-:W-:Y:S01]  /*8b00*/  STS [R147.X4+0x880], R230 ;  /* 0x000880e693007388 */ /* 0x000fe20000004800 */
[----:B------:R-:W-:-:S02]  /*8b10*/  FADD.FTZ R139, R139, R162 ;  /* 0x000000a28b8b7221 */ /* 0x000fc40000010000 */
[----:B------:R-:W-:Y:S01]  /*8b20*/  FADD.FTZ R67, R67, R160 ;  /* 0x000000a043437221 */ /* 0x000fe20000010000 */
[----:B------:R-:W-:Y:S01]  /*8b30*/  STS [R147.X4+0x884], R224 ;  /* 0x000884e093007388 */ /* 0x000fe20000004800 */
[----:B------:R-:W-:Y:S02]  /*8b40*/  FMUL.FTZ R167, R92, R177 ;  /* 0x000000b15ca77220 */ /* 0x000fe40000410000 */
[----:B-1----:R-:W-:Y:S01]  /*8b50*/  FMUL.FTZ R145, R91, R142 ;  /* 0x0000008e5b917220 */ /* 0x002fe20000410000 */
[----:B------:R-:W-:Y:S01]  /*8b60*/  STS [R147.X4+0x890], R242 ;  /* 0x000890f293007388 */ /* 0x000fe20000004800 */
[----:B------:R-:W-:Y:S02]  /*8b70*/  FFMA.FTZ R160, R222, R171, -R158 ;  /* 0x000000abdea07223 */ /* 0x000fe4000001089e */
[----:B------:R-:W-:Y:S01]  /*8b80*/  FMUL.FTZ R162, R123, R152 ;  /* 0x000000987ba27220 */ /* 0x000fe20000410000 */
[----:B------:R-:W-:Y:S01]  /*8b90*/  STS [R147.X4+0x894], R241 ;  /* 0x000894f193007388 */ /* 0x000fe20000004800 */
[----:B------:R-:W-:-:S02]  /*8ba0*/  FADD.FTZ R65, R65, R156 ;  /* 0x0000009c41417221 */ /* 0x000fc40000010000 */
[C---:B------:R-:W-:Y:S02]  /*8bb0*/  FFMA.FTZ R154, -R92.reuse, R108, R221 ;  /* 0x0000006c5c9a7223 */ /* 0x040fe400000101dd */
[----:B------:R-:W-:Y:S02]  /*8bc0*/  FMUL.FTZ R175, R92, R141 ;  /* 0x0000008d5caf7220 */ /* 0x000fe40000410000 */
[----:B------:R-:W-:Y:S02]  /*8bd0*/  FMUL.FTZ R164, R124, R167 ;  /* 0x000000a77ca47220 */ /* 0x000fe40000410000 */
[----:B------:R-:W-:Y:S02]  /*8be0*/  FFMA.FTZ R162, R220, R145, -R162 ;  /* 0x00000091dca27223 */ /* 0x000fe400000108a2 */
[----:B------:R-:W-:Y:S02]  /*8bf0*/  FADD.FTZ R65, R65, R160 ;  /* 0x000000a041417221 */ /* 0x000fe40000010000 */
[----:B------:R-:W-:-:S02]  /*8c00*/  FFMA.FTZ R164, R154, R175, -R164 ;  /* 0x000000af9aa47223 */ /* 0x000fc400000108a4 */
[----:B------:R-:W-:Y:S02]  /*8c10*/  FADD.FTZ R65, R65, R162 ;  /* 0x000000a241417221 */ /* 0x000fe40000010000 */
[----:B------:R-:W-:Y:S02]  /*8c20*/  FMUL.FTZ R171, R122, R171 ;  /* 0x000000ab7aab7220 */ /* 0x000fe40000410000 */
[----:B--2---:R-:W-:Y:S02]  /*8c30*/  FADD.FTZ R209, R65, R164 ;  /* 0x000000a441d17221 */ /* 0x004fe40000010000 */
[----:B------:R-:W-:Y:S02]  /*8c40*/  FMUL.FTZ R65, R197, UR42 ;  /* 0x0000002ac5417c20 */ /* 0x000fe40008410000 */
[----:B------:R-:W-:Y:S02]  /*8c50*/  FMUL.FTZ R145, R123, R145 ;  /* 0x000000917b917220 */ /* 0x000fe40000410000 */
[----:B------:R-:W-:-:S02]  /*8c60*/  FFMA.FTZ R158, R222, R161, R171 ;  /* 0x000000a1de9e7223 */ /* 0x000fc400000100ab */
[----:B------:R-:W-:Y:S02]  /*8c70*/  FFMA.FTZ R162, R198, UR43, R65 ;  /* 0x0000002bc6a27c23 */ /* 0x000fe40008010041 */
[----:B------:R-:W-:Y:S02]  /*8c80*/  FMUL.FTZ R65, R185, UR42 ;  /* 0x0000002ab9417c20 */ /* 0x000fe40008410000 */
[----:B------:R-:W-:Y:S01]  /*8c90*/  FFMA.FTZ R156, R220, R152, R145 ;  /* 0x00000098dc9c7223 */ /* 0x000fe20000010091 */
[----:B------:R-:W-:Y:S01]  /*8ca0*/  MOV R145, UR26 ;  /* 0x0000001a00917c02 */ /* 0x000fe20008000f00 */
[----:B------:R-:W-:Y:S02]  /*8cb0*/  FADD.FTZ R67, R67, R158 ;  /* 0x0000009e43437221 */ /* 0x000fe40000010000 */
[----:B------:R-:W-:Y:S01]  /*8cc0*/  FFMA.FTZ R158, R184, UR43, R65 ;  /* 0x0000002bb89e7c23 */ /* 0x000fe20008010041 */
[----:B------:R-:W-:Y:S01]  /*8cd0*/  LEA R186, R145, -R0, 0x1 ;  /* 0x8000000091ba7211 */ /* 0x000fe200078e08ff */
[----:B------:R-:W-:-:S02]  /*8ce0*/  FMUL.FTZ R188, R180, UR42 ;  /* 0x0000002ab4bc7c20 */ /* 0x000fc40008410000 */
[C---:B------:R-:W-:Y:S01]  /*8cf0*/  FMUL.FTZ R65, R181.reuse, UR42 ;  /* 0x0000002ab5417c20 */ /* 0x040fe20008410000 */
[----:B------:R-:W-:Y:S01]  /*8d00*/  ISETP.GE.AND P0, PT, R186, 0x1, PT ;  /* 0x00000001ba00780c */ /* 0x000fe20003f06270 */
[----:B------:R-:W-:Y:S02]  /*8d10*/  FMUL.FTZ R175, R124, R175 ;  /* 0x000000af7caf7220 */ /* 0x000fe40000410000 */
[C---:B------:R-:W-:Y:S02]  /*8d20*/  FFMA.FTZ R176, -R94.reuse, R110, R211 ;  /* 0x0000006e5eb07223 */ /* 0x040fe400000101d3 */
[----:B------:R-:W-:Y:S02]  /*8d30*/  FFMA.FTZ R145, R181, UR43, -R188 ;  /* 0x0000002bb5917c23 */ /* 0x000fe400080108bc */
[----:B------:R-:W-:Y:S02]  /*8d40*/  FMUL.FTZ R211, R94, R181 ;  /* 0x000000b55ed37220 */ /* 0x000fe40000410000 */
[----:B------:R-:W-:-:S02]  /*8d50*/  FFMA.FTZ R181, R180, UR43, R65 ;  /* 0x0000002bb4b57c23 */ /* 0x000fc40008010041 */
[----:B------:R-:W-:Y:S02]  /*8d60*/  FADD.FTZ R67, R67, R156 ;  /* 0x0000009c43437221 */ /* 0x000fe40000010000 */
[----:B---3--:R-:W-:Y:S02]  /*8d70*/  FFMA.FTZ R208, R154, R167, R175 ;  /* 0x000000a79ad07223 */ /* 0x008fe400000100af */
[----:B------:R-:W-:Y:S02]  /*8d80*/  FMUL.FTZ R65, R138, UR42 ;  /* 0x0000002a8a417c20 */ /* 0x000fe40008410000 */
[----:B------:R-:W-:Y:S02]  /*8d90*/  FADD.FTZ R208, R67, R208 ;  /* 0x000000d043d07221 */ /* 0x000fe40000010000 */
[----:B------:R-:W-:Y:S02]  /*8da0*/  FMUL.FTZ R192, R177, UR42 ;  /* 0x0000002ab1c07c20 */ /* 0x000fe40008410000 */
[----:B------:R-:W-:-:S02]  /*8db0*/  FFMA.FTZ R190, R178, UR43, R65 ;  /* 0x0000002bb2be7c23 */ /* 0x000fc40008010041 */
[----:B------:R-:W-:Y:S02]  /*8dc0*/  FMUL.FTZ R67, R201, UR42 ;  /* 0x0000002ac9437c20 */ /* 0x000fe40008410000 */
[----:B------:R-:W-:Y:S02]  /*8dd0*/  FMUL.FTZ R65, R174, UR42 ;  /* 0x0000002aae417c20 */ /* 0x000fe40008410000 */
[----:B----4-:R-:W-:Y:S02]  /*8de0*/  FFMA.FTZ R187, R141, UR43, -R192 ;  /* 0x0000002b8dbb7c23 */ /* 0x010fe400080108c0 */
[----:B------:R-:W-:Y:S02]  /*8df0*/  FFMA.FTZ R168, R132, UR43, R67 ;  /* 0x0000002b84a87c23 */ /* 0x000fe40008010043 */
[C---:B------:R-:W-:Y:S02]  /*8e00*/  FFMA.FTZ R192, R142.reuse, UR43, -R65 ;  /* 0x0000002b8ec07c23 */ /* 0x040fe40008010841 */
[----:B------:R-:W-:-:S02]  /*8e10*/  FMUL.FTZ R189, R142, UR42 ;  /* 0x0000002a8ebd7c20 */ /* 0x000fc40008410000 */
[----:B------:R-:W-:Y:S02]  /*8e20*/  FMUL.FTZ R67, R178, UR42 ;  /* 0x0000002ab2437c20 */ /* 0x000fe40008410000 */
[----:B-----5:R-:W-:Y:S02]  /*8e30*/  FMUL.FTZ R194, R141, UR42 ;  /* 0x0000002a8dc27c20 */ /* 0x020fe40008410000 */
[----:B------:R-:W-:Y:S02]  /*8e40*/  FMUL.FTZ R142, R137, UR42 ;  /* 0x0000002a898e7c20 */ /* 0x000fe40008410000 */
[----:B------:R-:W-:Y:S02]  /*8e50*/  FMUL.FTZ R65, R170, UR42 ;  /* 0x0000002aaa417c20 */ /* 0x000fe40008410000 */
[C---:B------:R-:W-:Y:S02]  /*8e60*/  FMUL.FTZ R228, R125.reuse, UR39 ;  /* 0x000000277de47c20 */ /* 0x040fe40008410000 */
[----:B------:R-:W-:-:S02]  /*8e70*/  FMUL.FTZ R252, R125, UR38 ;  /* 0x000000267dfc7c20 */ /* 0x000fc40008410000 */
[----:B------:R-:W-:Y:S02]  /*8e80*/  FFMA.FTZ R188, R138, UR43, -R67 ;  /* 0x0000002b8abc7c23 */ /* 0x000fe40008010843 */
[----:B------:R-:W-:Y:S02]  /*8e90*/  FFMA.FTZ R191, R177, UR43, R194 ;  /* 0x0000002bb1bf7c23 */ /* 0x000fe400080100c2 */
[----:B------:R-:W-:Y:S02]  /*8ea0*/  FFMA.FTZ R141, R173, UR43, -R142 ;  /* 0x0000002bad8d7c23 */ /* 0x000fe4000801088e */
[----:B------:R-:W-:Y:S02]  /*8eb0*/  FMUL.FTZ R194, R143, UR42 ;  /* 0x0000002a8fc27c20 */ /* 0x000fe40008410000 */
[C---:B------:R-:W-:Y:S02]  /*8ec0*/  FFMA.FTZ R142, R146.reuse, UR43, -R65 ;  /* 0x0000002b928e7c23 */ /* 0x040fe40008010841 */
[----:B------:R-:W-:-:S02]  /*8ed0*/  FMUL.FTZ R67, R146, UR42 ;  /* 0x0000002a92437c20 */ /* 0x000fc40008410000 */
[----:B------:R-:W-:Y:S02]  /*8ee0*/  FFMA.FTZ R228, R223, UR38, -R228 ;  /* 0x00000026dfe47c23 */ /* 0x000fe400080108e4 */
[----:B------:R-:W-:Y:S02]  /*8ef0*/  FMUL.FTZ R196, R173, UR42 ;  /* 0x0000002aadc47c20 */ /* 0x000fe40008410000 */
[----:B------:R-:W-:Y:S02]  /*8f00*/  FMUL.FTZ R146, R169, UR42 ;  /* 0x0000002aa9927c20 */ /* 0x000fe40008410000 */
[----:B------:R-:W-:Y:S02]  /*8f10*/  FFMA.FTZ R252, R223, UR39, R252 ;  /* 0x00000027dffc7c23 */ /* 0x000fe400080100fc */
[----:B------:R-:W-:Y:S02]  /*8f20*/  FMUL.FTZ R65, R166, UR42 ;  /* 0x0000002aa6417c20 */ /* 0x000fe40008410000 */
[----:B------:R-:W-:-:S02]  /*8f30*/  FFMA.FTZ R173, R169, UR43, -R194 ;  /* 0x0000002ba9ad7c23 */ /* 0x000fc400080108c2 */
[----:B------:R-:W-:Y:S02]  /*8f40*/  FMUL.FTZ R228, R227, R228 ;  /* 0x000000e4e3e47220 */ /* 0x000fe40000410000 */
[----:B------:R-:W-:Y:S02]  /*8f50*/  FFMA.FTZ R193, R137, UR43, R196 ;  /* 0x0000002b89c17c23 */ /* 0x000fe400080100c4 */
[----:B------:R-:W-:Y:S01]  /*8f60*/  FFMA.FTZ R194, R170, UR43, R67 ;  /* 0x0000002baac27c23 */ /* 0x000fe20008010043 */
[----:B------:R-:W-:Y:S01]  /*8f70*/  STS [R147.X4+0x888], R228 ;  /* 0x000888e493007388 */ /* 0x000fe20000004800 */
[----:B------:R-:W-:Y:S02]  /*8f80*/  FFMA.FTZ R169, R143, UR43, R146 ;  /* 0x0000002b8fa97c23 */ /* 0x000fe40008010092 */
[----:B------:R-:W-:Y:S02]  /*8f90*/  FFMA.FTZ R227, -R227, R252, -RZ ;  /* 0x000000fce3e37223 */ /* 0x000fe400000109ff */
[----:B------:R-:W-:-:S02]  /*8fa0*/  FMUL.FTZ R196, R149, UR42 ;  /* 0x0000002a95c47c20 */ /* 0x000fc40008410000 */
[C---:B------:R-:W-:Y:S01]  /*8fb0*/  FFMA.FTZ R146, R64.reuse, UR43, -R65 ;  /* 0x0000002b40927c23 */ /* 0x040fe20008010841 */
[----:B------:R0:W-:Y:S01]  /*8fc0*/  STS [R147.X4+0x88c], R227 ;  /* 0x00088ce393007388 */ /* 0x0001e20000004800 */
[----:B------:R-:W-:Y:S02]  /*8fd0*/  FMUL.FTZ R67, R64, UR42 ;  /* 0x0000002a40437c20 */ /* 0x000fe40008410000 */
[----:B------:R-:W-:Y:S02]  /*8fe0*/  FMUL.FTZ R156, R130, UR42 ;  /* 0x0000002a829c7c20 */ /* 0x000fe40008410000 */
[----:B------:R-:W-:Y:S02]  /*8ff0*/  FMUL.FTZ R65, R204, UR42 ;  /* 0x0000002acc417c20 */ /* 0x000fe40008410000 */
[----:B------:R-:W-:Y:S02]  /*9000*/  FMUL.FTZ R64, R151, UR42 ;  /* 0x0000002a97407c20 */ /* 0x000fe40008410000 */
[----:B------:R-:W-:-:S02]  /*9010*/  FFMA.FTZ R195, R165, UR43, -R196 ;  /* 0x0000002ba5c37c23 */ /* 0x000fc400080108c4 */
[----:B------:R-:W-:Y:S02]  /*9020*/  FMUL.FTZ R200, R165, UR42 ;  /* 0x0000002aa5c87c20 */ /* 0x000fe40008410000 */
[----:B------:R-:W-:Y:S02]  /*9030*/  FFMA.FTZ R179, R159, UR43, -R156 ;  /* 0x0000002b9fb37c23 */ /* 0x000fe4000801089c */
[----:B------:R-:W-:Y:S02]  /*9040*/  FMUL.FTZ R212, R93, R138 ;  /* 0x0000008a5dd47220 */ /* 0x000fe40000410000 */
[----:B------:R-:W-:Y:S02]  /*9050*/  FFMA.FTZ R196, R66, UR43, -R65 ;  /* 0x0000002b42c47c23 */ /* 0x000fe40008010841 */
[----:B------:R-:W-:Y:S02]  /*9060*/  FFMA.FTZ R165, R225, UR43, -R64 ;  /* 0x0000002be1a57c23 */ /* 0x000fe40008010840 */
[----:B------:R-:W-:-:S02]  /*9070*/  FMUL.FTZ R175, R159, UR42 ;  /* 0x0000002a9faf7c20 */ /* 0x000fc40008410000 */
[----:B------:R-:W-:Y:S02]  /*9080*/  FMUL.FTZ R172, R132, UR42 ;  /* 0x0000002a84ac7c20 */ /* 0x000fe40008410000 */
[----:B------:R-:W-:Y:S02]  /*9090*/  FMUL.FTZ R164, R198, UR42 ;  /* 0x0000002ac6a47c20 */ /* 0x000fe40008410000 */
[----:B------:R-:W-:Y:S02]  /*90a0*/  FMUL.FTZ R160, R184, UR42 ;  /* 0x0000002ab8a07c20 */ /* 0x000fe40008410000 */
[----:B------:R-:W-:Y:S02]  /*90b0*/  FMUL.FTZ R171, R183, UR42 ;  /* 0x0000002ab7ab7c20 */ /* 0x000fe40008410000 */
[----:B------:R-:W-:Y:S02]  /*90c0*/  FMUL.FTZ R156, R182, UR42 ;  /* 0x0000002ab69c7c20 */ /* 0x000fe40008410000 */
[----:B0-----:R-:W-:-:S02]  /*90d0*/  FMUL.FTZ R147, R94, R180 ;  /* 0x000000b45e937220 */ /* 0x001fc40000410000 */
[----:B------:R-:W-:Y:S02]  /*90e0*/  FMUL.FTZ R138, R93, R178 ;  /* 0x000000b25d8a7220 */ /* 0x000fe40000410000 */
[----:B------:R-:W-:Y:S02]  /*90f0*/  FMUL.FTZ R65, R66, UR42 ;  /* 0x0000002a42417c20 */ /* 0x000fe40008410000 */
[----:B------:R-:W-:Y:S02]  /*9100*/  FMUL.FTZ R64, R225, UR42 ;  /* 0x0000002ae1407c20 */ /* 0x000fe40008410000 */
[----:B------:R-:W-:Y:S02]  /*9110*/  FFMA.FTZ R203, R149, UR43, R200 ;  /* 0x0000002b95cb7c23 */ /* 0x000fe400080100c8 */
[----:B------:R-:W-:Y:S02]  /*9120*/  FFMA.FTZ R223, -R93, R109, R223 ;  /* 0x0000006d5ddf7223 */ /* 0x000fe400000101df */
[----:B------:R-:W-:-:S02]  /*9130*/  FFMA.FTZ R175, R130, UR43, R175 ;  /* 0x0000002b82af7c23 */ /* 0x000fc400080100af */
[----:B------:R-:W-:Y:S02]  /*9140*/  FFMA.FTZ R172, R201, UR43, -R172 ;  /* 0x0000002bc9ac7c23 */ /* 0x000fe400080108ac */
[----:B------:R-:W-:Y:S02]  /*9150*/  FFMA.FTZ R164, R197, UR43, -R164 ;  /* 0x0000002bc5a47c23 */ /* 0x000fe400080108a4 */
[----:B------:R-:W-:Y:S02]  /*9160*/  FFMA.FTZ R160, R185, UR43, -R160 ;  /* 0x0000002bb9a07c23 */ /* 0x000fe400080108a0 */
[----:B------:R-:W-:Y:S02]  /*9170*/  FFMA.FTZ R171, R182, UR43, -R171 ;  /* 0x0000002bb6ab7c23 */ /* 0x000fe400080108ab */
[----:B------:R-:W-:Y:S02]  /*9180*/  FFMA.FTZ R156, R183, UR43, R156 ;  /* 0x0000002bb79c7c23 */ /* 0x000fe4000801009c */
[----:B------:R-:W-:-:S02]  /*9190*/  FMUL.FTZ R210, R128, R147 ;  /* 0x0000009380d27220 */ /* 0x000fc40000410000 */
[----:B------:R-:W-:Y:S02]  /*91a0*/  FMUL.FTZ R213, R125, R138 ;  /* 0x0000008a7dd57220 */ /* 0x000fe40000410000 */
        /* <DEDUP_REMOVED lines=11> */
[----:B------:R-:W-:Y:S02]  /*9260*/  ULDC.64 UR36, c[0x0][0x2b8] ;  /* 0x0000ae0000247ab9 */ /* 0x000fe40000000a00 */
[----:B------:R-:W-:Y:S02]  /*9270*/  ULEA UR45, UR24, 0xfffffc00, 0xa ;  /* 0xfffffc00182d7891 */ /* 0x000fe4000f8e503f */
[----:B------:R-:W-:Y:S02]  /*9280*/  USHF.R.U64 UR41, UR36, 0x1, UR37 ;  /* 0x0000000124297899 */ /* 0x000fe40008001225 */
        /* <DEDUP_REMOVED lines=22> */
.L_x_8311:
[----:B------:R-:W-:Y:S05]  /*93f0*/  BSYNC B0 ;  /* 0x0000000000007941 */ /* 0x000fea0003800000 */
.L_x_8310:
[-C--:B------:R-:W-:Y:S01]  /*9400*/  FFMA.FTZ R64, R223, R212.reuse, -R213 ;  /* 0x000000d4df407223 */ /* 0x080fe200000108d5 */
[----:B------:R-:W-:Y:S01]  /*9410*/  ULDC.64 UR36, c[0x0][0x2b8] ;  /* 0x0000ae0000247ab9 */ /* 0x000fe20000000a00 */
[----:B------:R-:W-:Y:S01]  /*9420*/  FMUL.FTZ R212, R125, R212 ;  /* 0x000000d47dd47220 */ /* 0x000fe20000410000 */
[----:B------:R-:W-:Y:S01]  /*9430*/  USHF.R.U32.HI UR38, URZ, 0x1, UR37 ;  /* 0x000000013f267899 */ /* 0x000fe20008011625 */
[-C--:B0-----:R-:W-:Y:S01]  /*9440*/  FFMA.FTZ R67, R176, R211.reuse, -R210 ;  /* 0x000000d3b0437223 */ /* 0x081fe200000108d2 */
[----:B------:R-:W-:Y:S01]  /*9450*/  USHF.R.U64 UR36, UR36, 0x1, UR37 ;  /* 0x0000000124247899 */ /* 0x000fe20008001225 */
[----:B------:R-:W-:Y:S01]  /*9460*/  FFMA.FTZ R65, R223, R138, R212 ;  /* 0x0000008adf417223 */ /* 0x000fe200000100d4 */
[----:B------:R-:W-:Y:S01]  /*9470*/  UIMAD UR37, UR38, UR12, URZ ;  /* 0x0000000c262572a4 */ /* 0x000fe2000f8e023f */
[----:B------:R-:W-:Y:S01]  /*9480*/  FMUL.FTZ R211, R128, R211 ;  /* 0x000000d380d37220 */ /* 0x000fe20000410000 */
[----:B------:R-:W-:Y:S01]  /*9490*/  UIMAD.WIDE.U32 UR38, UR36, UR12, URZ ;  /* 0x0000000c242672a5 */ /* 0x000fe2000f8e003f */
[----:B------:R-:W-:Y:S01]  /*94a0*/  FADD.FTZ R65, R208, R65 ;  /* 0x00000041d0417221 */ /* 0x000fe20000010000 */
[----:B------:R-:W-:Y:S01]  /*94b0*/  UIMAD UR40, UR13, UR36, UR37 ;  /* 0x000000240d2872a4 */ /* 0x000fe2000f8e0225 */
[----:B------:R-:W-:Y:S01]  /*94c0*/  FFMA.FTZ R66, R176, R147, R211 ;  /* 0x00000093b0427223 */ /* 0x000fe200000100d3 */
[----:B------:R-:W-:Y:S01]  /*94d0*/  ULDC UR41, c[0x0][0x174] ;  /* 0x00005d0000297ab9 */ /* 0x000fe20000000800 */
[----:B------:R-:W-:Y:S01]  /*94e0*/  FADD.FTZ R135, R135, -R144 ;  /* 0x8000009087877221 */ /* 0x000fe20000010000 */
[----:B------:R-:W-:Y:S01]  /*94f0*/  ULDC.64 UR36, c[0x0][0x2c0] ;  /* 0x0000b00000247ab9 */ /* 0x000fe20000000a00 */
[----:B------:R-:W-:Y:S01]  /*9500*/  FMUL.FTZ R144, R95, R183 ;  /* 0x000000b75f907220 */ /* 0x000fe20000410000 */
[----:B------:R-:W-:Y:S01]  /*9510*/  UIADD3 UR39, UR40, UR39, URZ ;  /* 0x0000002728277290 */ /* 0x000fe2000fffe03f */
[----:B------:R-:W-:Y:S01]  /*9520*/  FADD.FTZ R64, R209, R64 ;  /* 0x00000040d1407221 */ /* 0x000fe20000010000 */
[----:B------:R-:W-:Y:S01]  /*9530*/  UIMAD UR40, UR15, UR36, URZ ;  /* 0x000000240f2872a4 */ /* 0x000fe2000f8e023f */
[----:B------:R-:W-:Y:S01]  /*9540*/  FADD.FTZ R65, R65, R66 ;  /* 0x0000004241417221 */ /* 0x000fe20000010000 */
[----:B------:R-:W-:Y:S01]  /*9550*/  UIMAD.WIDE.U32 UR38, UR14, UR36, UR38 ;  /* 0x000000240e2672a5 */ /* 0x000fe2000f8e0026 */
[C---:B------:R-:W-:Y:S01]  /*9560*/  FFMA.FTZ R207, -R95.reuse, R111, R207 ;  /* 0x0000006f5fcf7223 */ /* 0x040fe200000101cf */
[----:B------:R-:W-:Y:S01]  /*9570*/  UIMAD UR40, UR14, UR37, UR40 ;  /* 0x000000250e2872a4 */ /* 0x000fe2000f8e0228 */
[----:B------:R-:W-:Y:S01]  /*9580*/  FMUL.FTZ R208, R96, R184 ;  /* 0x000000b860d07220 */ /* 0x000fe20000410000 */
[----:B------:R-:W-:Y:S01]  /*9590*/  BSSY B0, `(.L_x_8312) ;  /* 0x0000049000007945 */ /* 0x000fe20003800000 */
[----:B------:R-:W-:Y:S01]  /*95a0*/  FMUL.FTZ R182, R95, R182 ;  /* 0x000000b65fb67220 */ /* 0x000fe20000410000 */
[----:B------:R-:W-:Y:S01]  /*95b0*/  ULDC.64 UR36, c[0x0][0x320] ;  /* 0x0000c80000247ab9 */ /* 0x000fe20000000a00 */
[----:B------:R-:W-:Y:S01]  /*95c0*/  FMUL.FTZ R66, R126, R144 ;  /* 0x000000907e427220 */ /* 0x000fe20000410000 */
[----:B------:R-:W-:Y:S01]  /*95d0*/  UIADD3 UR40, UR40, UR39, URZ ;  /* 0x0000002728287290 */ /* 0x000fe2000fffe03f */
[----:B------:R-:W-:Y:S01]  /*95e0*/  FFMA.FTZ R209, -R96, R112, R206 ;  /* 0x0000007060d17223 */ /* 0x000fe200000101ce */
[----:B------:R-:W-:Y:S01]  /*95f0*/  ULEA UR39, UP0, UR38, UR36, 0x3 ;  /* 0x0000002426277291 */ /* 0x000fe2000f80183f */
[----:B------:R-:W-:Y:S01]  /*9600*/  FADD.FTZ R64, R64, R67 ;  /* 0x0000004340407221 */ /* 0x000fe20000010000 */
[----:B------:R-:W-:Y:S01]  /*9610*/  UIADD3 UR36, UR6, -UR41, URZ ;  /* 0x8000002906247290 */ /* 0x000fe2000fffe03f */
[----:B------:R-:W-:Y:S01]  /*9620*/  FMUL.FTZ R206, R96, R185 ;  /* 0x000000b960ce7220 */ /* 0x000fe20000410000 */
[----:B------:R-:W-:Y:S01]  /*9630*/  ULEA.HI.X UR37, UR38, UR37, UR40, 0x3, UP0 ;  /* 0x0000002526257291 */ /* 0x000fe200080f1c28 */
[----:B------:R-:W-:Y:S01]  /*9640*/  FMUL.FTZ R185, R127, R208 ;  /* 0x000000d07fb97220 */ /* 0x000fe20000410000 */
[----:B------:R-:W-:Y:S01]  /*9650*/  UIMAD UR36, UR36, -0x400, URZ ;  /* 0xfffffc00242478a4 */ /* 0x000fe2000f8e023f */
[-C--:B------:R-:W-:Y:S01]  /*9660*/  FFMA.FTZ R67, R207, R182.reuse, -R66 ;  /* 0x000000b6cf437223 */ /* 0x080fe20000010842 */
[----:B------:R-:W-:Y:S01]  /*9670*/  USHF.L.U32 UR38, UR8, 0x2, URZ ;  /* 0x0000000208267899 */ /* 0x000fe2000800063f */
[----:B------:R-:W-:Y:S01]  /*9680*/  FMUL.FTZ R182, R126, R182 ;  /* 0x000000b67eb67220 */ /* 0x000fe20000410000 */
[C---:B------:R-:W-:Y:S01]  /*9690*/  ISETP.GE.AND P1, PT, R186.reuse, 0x41, PT ;  /* 0x00000041ba00780c */ /* 0x040fe20003f26270 */
[----:B------:R-:W-:Y:S01]  /*96a0*/  FFMA.FTZ R66, R209, R206, -R185 ;  /* 0x000000ced1427223 */ /* 0x000fe200000108b9 */
[----:B------:R-:W-:Y:S01]  /*96b0*/  MOV R211, UR36 ;  /* 0x0000002400d37c02 */ /* 0x000fe20008000f00 */
[----:B------:R-:W-:Y:S01]  /*96c0*/  FFMA.FTZ R182, R207, R144, R182 ;  /* 0x00000090cfb67223 */ /* 0x000fe200000100b6 */
[----:B------:R-:W-:Y:S01]  /*96d0*/  ISETP.GE.AND P2, PT, R186, 0x61, PT ;  /* 0x00000061ba00780c */ /* 0x000fe20003f46270 */
[----:B------:R-:W-:-:S02]  /*96e0*/  FMUL.FTZ R206, R127, R206 ;  /* 0x000000ce7fce7220 */ /* 0x000fc40000410000 */
[----:B------:R-:W-:Y:S02]  /*96f0*/  FADD.FTZ R65, R65, R182 ;  /* 0x000000b641417221 */ /* 0x000fe40000010000 */
[----:B------:R-:W-:Y:S02]  /*9700*/  FFMA.FTZ R206, R209, R208, R206 ;  /* 0x000000d0d1ce7223 */ /* 0x000fe400000100ce */
[----:B------:R-:W-:Y:S02]  /*9710*/  FMUL.FTZ R182, R97, R198 ;  /* 0x000000c661b67220 */ /* 0x000fe40000410000 */
[----:B------:R-:W-:Y:S02]  /*9720*/  FADD.FTZ R185, R65, R206 ;  /* 0x000000ce41b97221 */ /* 0x000fe40000010000 */
[----:B------:R-:W-:Y:S01]  /*9730*/  FADD.FTZ R67, R64, R67 ;  /* 0x0000004340437221 */ /* 0x000fe20000010000 */
[C---:B------:R-:W-:Y:S01]  /*9740*/  LEA R64, P0, R0.reuse, UR39, 0x2 ;  /* 0x0000002700407c11 */ /* 0x040fe2000f8010ff */
[C---:B------:R-:W-:Y:S01]  /*9750*/  FMUL.FTZ R206, R97.reuse, R197 ;  /* 0x000000c561ce7220 */ /* 0x040fe20000410000 */
[----:B------:R-:W-:Y:S01]  /*9760*/  USHF.L.U64.HI UR39, UR8, 0x2, UR9 ;  /* 0x0000000208277899 */ /* 0x000fe20008010209 */
[----:B------:R-:W-:Y:S01]  /*9770*/  FFMA.FTZ R205, -R97, R113, R205 ;  /* 0x0000007161cd7223 */ /* 0x000fe200000101cd */
[----:B------:R-:W-:Y:S01]  /*9780*/  LEA.HI.X R65, R0, UR37, RZ, 0x2, P0 ;  /* 0x0000002500417c11 */ /* 0x000fe200080f14ff */
[----:B------:R-:W-:Y:S01]  /*9790*/  FMUL.FTZ R197, R129, R182 ;  /* 0x000000b681c57220 */ /* 0x000fe20000410000 */
[----:B------:R-:W-:Y:S01]  /*97a0*/  ULDC.64 UR36, c[0x0][0x2d0] ;  /* 0x0000b40000247ab9 */ /* 0x000fe20000000a00 */
[----:B------:R-:W-:Y:S01]  /*97b0*/  FADD.FTZ R66, R67, R66 ;  /* 0x0000004243427221 */ /* 0x000fe20000010000 */
[----:B------:R-:W-:Y:S01]  /*97c0*/  ISETP.GE.AND P0, PT, R186, 0x21, PT ;  /* 0x00000021ba00780c */ /* 0x000fe20003f06270 */
[-C--:B------:R-:W-:Y:S01]  /*97d0*/  FFMA.FTZ R197, R205, R206.reuse, -R197 ;  /* 0x000000cecdc57223 */ /* 0x080fe200000108c5 */
[----:B------:R-:W-:Y:S01]  /*97e0*/  UIMAD UR36, UR39, UR36, URZ ;  /* 0x00000024272472a4 */ /* 0x000fe2000f8e023f */
[----:B------:R-:W-:-:S02]  /*97f0*/  FMUL.FTZ R67, R129, R206 ;  /* 0x000000ce81437220 */ /* 0x000fc40000410000 */
[C---:B------:R-:W-:Y:S01]  /*9800*/  FMUL.FTZ R206, R98.reuse, R132 ;  /* 0x0000008462ce7220 */ /* 0x040fe20000410000 */
[----:B------:R-:W-:Y:S01]  /*9810*/  UIMAD UR36, UR38, UR37, UR36 ;  /* 0x00000025262472a4 */ /* 0x000fe2000f8e0224 */
[----:B------:R-:W-:Y:S02]  /*9820*/  FFMA.FTZ R210, R205, R182, R67 ;  /* 0x000000b6cdd27223 */ /* 0x000fe40000010043 */
[C---:B------:R-:W-:Y:S01]  /*9830*/  FMUL.FTZ R212, R98.reuse, R201 ;  /* 0x000000c962d47220 */ /* 0x040fe20000410000 */
[----:B------:R-:W-:Y:S01]  /*9840*/  MOV R201, UR38 ;  /* 0x0000002600c97c02 */ /* 0x000fe20008000f00 */
[----:B------:R-:W-:Y:S02]  /*9850*/  FFMA.FTZ R163, -R98, R114, R163 ;  /* 0x0000007262a37223 */ /* 0x000fe400000101a3 */
[----:B------:R-:W-:Y:S02]  /*9860*/  FMUL.FTZ R67, R131, R206 ;  /* 0x000000ce83437220 */ /* 0x000fe40000410000 */
[----:B------:R-:W-:-:S02]  /*9870*/  FADD.FTZ R66, R66, R197 ;  /* 0x000000c542427221 */ /* 0x000fc40000010000 */
[----:B------:R-:W-:Y:S02]  /*9880*/  FFMA.FTZ R67, R163, R212, -R67 ;  /* 0x000000d4a3437223 */ /* 0x000fe40000010843 */
[----:B------:R-:W-:-:S04]  /*9890*/  IMAD.WIDE R64, R211, 0x4, R64 ;  /* 0x00000004d3407825 */ /* 0x000fc800078e0240 */
[----:B------:R-:W-:Y:S01]  /*98a0*/  FADD.FTZ R66, R66, R67 ;  /* 0x0000004342427221 */ /* 0x000fe20000010000 */
[----:B------:R-:W-:Y:S01]  /*98b0*/  IADD3 R67, R0, 0x20, RZ ;  /* 0x0000002000437810 */ /* 0x000fe20007ffe0ff */
[C---:B------:R-:W-:Y:S02]  /*98c0*/  FMUL.FTZ R197, R99.reuse, R159 ;  /* 0x0000009f63c57220 */ /* 0x040fe40000410000 */
[----:B------:R-:W-:Y:S01]  /*98d0*/  FMUL.FTZ R159, R99, R130 ;  /* 0x00000082639f7220 */ /* 0x000fe20000410000 */
[----:B------:R-:W-:Y:S01]  /*98e0*/  LEA.HI.SX32 R67, R67, R0, 0x1b ;  /* 0x0000000043437211 */ /* 0x000fe200078fdaff */
[----:B------:R-:W-:-:S04]  /*98f0*/  IMAD.WIDE.U32 R64, R201, c[0x0][0x2d0], R64 ;  /* 0x0000b400c9407a25 */ /* 0x000fc800078e0040 */
[----:B------:R-:W-:Y:S01]  /*9900*/  FFMA.FTZ R136, -R99, R115, R136 ;  /* 0x0000007363887223 */ /* 0x000fe20000010188 */
[----:B------:R-:W0:Y:S01]  /*9910*/  LDS R67, [R67.X4+0x8c0] ;  /* 0x0008c00043437984 */ /* 0x000e220000004800 */
[----:B------:R-:W-:Y:S01]  /*9920*/  FMUL.FTZ R201, R246, R159 ;  /* 0x0000009ff6c97220 */ /* 0x000fe20000410000 */
[----:B------:R-:W-:Y:S01]  /*9930*/  IADD3 R65, R65, UR36, RZ ;  /* 0x0000002441417c10 */ /* 0x000fe2000fffe0ff */
[----:B------:R-:W-:Y:S02]  /*9940*/  FMUL.FTZ R212, R131, R212 ;  /* 0x000000d483d47220 */ /* 0x000fe40000410000 */
[-C--:B------:R-:W-:Y:S01]  /*9950*/  FFMA.FTZ R211, R136, R197.reuse, -R201 ;  /* 0x000000c588d37223 */ /* 0x080fe200000108c9 */
[----:B------:R-:W-:Y:S01]  /*9960*/  IADD3 R201, R0, 0x40, RZ ;  /* 0x0000004000c97810 */ /* 0x000fe20007ffe0ff */
[----:B------:R-:W-:Y:S02]  /*9970*/  FADD.FTZ R185, R185, R210 ;  /* 0x000000d2b9b97221 */ /* 0x000fe40000010000 */
[----:B------:R-:W-:Y:S01]  /*9980*/  FFMA.FTZ R212, R163, R206, R212 ;  /* 0x000000cea3d47223 */ /* 0x000fe200000100d4 */
[----:B------:R-:W-:Y:S01]  /*9990*/  LEA.HI.SX32 R201, R201, R0, 0x1b ;  /* 0x00000000c9c97211 */ /* 0x000fe200078fdaff */
[----:B------:R-:W-:-:S02]  /*99a0*/  FMUL.FTZ R197, R246, R197 ;  /* 0x000000c5f6c57220 */ /* 0x000fc40000410000 */
[----:B------:R-:W-:Y:S02]  /*99b0*/  FADD.FTZ R185, R185, R212 ;  /* 0x000000d4b9b97221 */ /* 0x000fe40000010000 */
[----:B------:R-:W-:Y:S02]  /*99c0*/  FFMA.FTZ R210, R136, R159, R197 ;  /* 0x0000009f88d27223 */ /* 0x000fe400000100c5 */
[----:B------:R-:W-:Y:S01]  /*99d0*/  FADD.FTZ R197, R66, R211 ;  /* 0x000000d342c57221 */ /* 0x000fe20000010000 */
[----:B------:R-:W-:Y:S01]  /*99e0*/  IADD3 R211, R0, 0x60, RZ ;  /* 0x0000006000d37810 */ /* 0x000fe20007ffe0ff */
[----:B------:R-:W-:Y:S01]  /*99f0*/  FADD.FTZ R185, R185, R210 ;  /* 0x000000d2b9b97221 */ /* 0x000fe20000010000 */
[----:B------:R-:W-:Y:S05]  /*9a00*/  @!P0 BRA `(.L_x_8313) ;  /* 0x0000001000008947 */ /* 0x000fea0003800000 */
[----:B0-----:R0:W-:Y:S02]  /*9a10*/  RED.E.ADD.F32.FTZ.RN.STRONG.GPU [R64.64+-0xf80], R67 ;  /* 0xfff080434000798e */ /* 0x0011e4000c10e79c */
.L_x_8313:
[----:B------:R-:W-:Y:S05]  /*9a20*/  BSYNC B0 ;  /* 0x0000000000007941 */ /* 0x000fea0003800000 */
.L_x_8312:
[----:B------:R-:W1:Y:S01]  /*9a30*/  LDS R201, [R201.X4+0x940] ;  /* 0x00094000c9c97984 */ /* 0x000e620000004800 */
[----:B------:R-:W-:Y:S01]  /*9a40*/  BSSY B0, `(.L_x_8314) ;  /* 0x0000004000007945 */ /* 0x000fe20003800000 */
[----:B------:R-:W-:Y:S01]  /*9a50*/  LEA.HI.SX32 R211, R211, R0, 0x1b ;  /* 0x00000000d3d37211 */ /* 0x000fe200078fdaff */
[----:B------:R-:W-:Y:S05]  /*9a60*/  @!P1 BRA `(.L_x_8315) ;  /* 0x0000001000009947 */ /* 0x000fea0003800000 */
[----:B-1----:R1:W-:Y:S02]  /*9a70*/  RED.E.ADD.F32.FTZ.RN.STRONG.GPU [R64.64+-0xf00], R201 ;  /* 0xfff100c94000798e */ /* 0x0023e4000c10e79c */
.L_x_8315:
[----:B------:R-:W-:Y:S05]  /*9a80*/  BSYNC B0 ;  /* 0x0000000000007941 */ /* 0x000fea0003800000 */
.L_x_8314:
[----:B------:R-:W2:Y:S01]  /*9a90*/  LDS R211, [R211.X4+0x9c0] ;  /* 0x0009c000d3d37984 */ /* 0x000ea20000004800 */
[----:B------:R-:W-:Y:S01]  /*9aa0*/  BSSY B0, `(.L_x_8316) ;  /* 0x0000005000007945 */ /* 0x000fe20003800000 */
[----:B0-----:R-:W-:-:S02]  /*9ab0*/  IADD3 R67, R0, 0x80, RZ ;  /* 0x0000008000437810 */ /* 0x001fc40007ffe0ff */
[----:B-1----:R-:W-:Y:S01]  /*9ac0*/  IADD3 R201, R0, 0xa0, RZ ;  /* 0x000000a000c97810 */ /* 0x002fe20007ffe0ff */
[----:B------:R-:W-:Y:S05]  /*9ad0*/  @!P2 BRA `(.L_x_8317) ;  /* 0x000000100000a947 */ /* 0x000fea0003800000 */
[----:B--2---:R0:W-:Y:S02]  /*9ae0*/  RED.E.ADD.F32.FTZ.RN.STRONG.GPU [R64.64+-0xe80], R211 ;  /* 0xfff180d34000798e */ /* 0x0041e4000c10e79c */
.L_x_8317:
[----:B------:R-:W-:Y:S05]  /*9af0*/  BSYNC B0 ;  /* 0x0000000000007941 */ /* 0x000fea0003800000 */
.L_x_8316:
[-C--:B------:R-:W-:Y:S01]  /*9b00*/  LEA.HI.SX32 R67, R67, R0.reuse, 0x1b ;  /* 0x0000000043437211 */ /* 0x080fe200078fdaff */
[----:B------:R-:W-:Y:S01]  /*9b10*/  BSSY B0, `(.L_x_8318) ;  /* 0x000000d000007945 */ /* 0x000fe20003800000 */
[----:B------:R-:W-:Y:S02]  /*9b20*/  ISETP.GE.AND P6, PT, R186, 0x81, PT ;  /* 0x00000081ba00780c */ /* 0x000fe40003fc6270 */
[----:B0-2---:R-:W-:Y:S02]  /*9b30*/  IADD3 R211, R0, 0xc0, RZ ;  /* 0x000000c000d37810 */ /* 0x005fe40007ffe0ff */
        /* <DEDUP_REMOVED lines=10> */
.L_x_8319:
[----:B------:R-:W-:Y:S05]  /*9be0*/  BSYNC B0 ;  /* 0x0000000000007941 */ /* 0x000fea0003800000 */
.L_x_8318:
[----:B------:R-:W1:Y:S01]  /*9bf0*/  LDS R201, [R201.X4+0xac0] ;  /* 0x000ac000c9c97984 */ /* 0x000e620000004800 */
[----:B------:R-:W-:Y:S01]  /*9c00*/  BSSY B0, `(.L_x_8320) ;  /* 0x0000005000007945 */ /* 0x000fe20003800000 */
[----:B0-----:R-:W-:-:S02]  /*9c10*/  IADD3 R67, R0, 0xe0, RZ ;  /* 0x000000e000437810 */ /* 0x001fc40007ffe0ff */
[----:B------:R-:W-:Y:S01]  /*9c20*/  LEA.HI.SX32 R211, R211, R0, 0x1b ;  /* 0x00000000d3d37211 */ /* 0x000fe200078fdaff */
[----:B------:R-:W-:Y:S05]  /*9c30*/  @!P0 BRA `(.L_x_8321) ;  /* 0x0000001000008947 */ /* 0x000fea0003800000 */
[----:B-1----:R0:W-:Y:S02]  /*9c40*/  RED.E.ADD.F32.FTZ.RN.STRONG.GPU [R64.64+-0xd80], R201 ;  /* 0xfff280c94000798e */ /* 0x0021e4000c10e79c */
.L_x_8321:
[----:B------:R-:W-:Y:S05]  /*9c50*/  BSYNC B0 ;  /* 0x0000000000007941 */ /* 0x000fea0003800000 */
.L_x_8320:
[----:B------:R-:W2:Y:S01]  /*9c60*/  LDS R211, [R211.X4+0xb40] ;  /* 0x000b4000d3d37984 */ /* 0x000ea20000004800 */
[----:B------:R-:W-:Y:S01]  /*9c70*/  BSSY B0, `(.L_x_8322) ;  /* 0x0000005000007945 */ /* 0x000fe20003800000 */
[----:B01----:R-:W-:Y:S02]  /*9c80*/  IADD3 R201, R0, 0x100, RZ ;  /* 0x0000010000c97810 */ /* 0x003fe40007ffe0ff */
[----:B------:R-:W-:Y:S01]  /*9c90*/  LEA.HI.SX32 R67, R67, R0, 0x1b ;  /* 0x0000000043437211 */ /* 0x000fe200078fdaff */
[----:B------:R-:W-:Y:S05]  /*9ca0*/  @!P1 BRA `(.L_x_8323) ;  /* 0x0000001000009947 */ /* 0x000fea0003800000 */
[----:B--2---:R0:W-:Y:S02]  /*9cb0*/  RED.E.ADD.F32.FTZ.RN.STRONG.GPU [R64.64+-0xd00], R211 ;  /* 0xfff300d34000798e */ /* 0x0041e4000c10e79c */
.L_x_8323:
[----:B------:R-:W-:Y:S05]  /*9cc0*/  BSYNC B0 ;  /* 0x0000000000007941 */ /* 0x000fea0003800000 */
.L_x_8322:
[----:B------:R-:W1:Y:S01]  /*9cd0*/  LDS R67, [R67.X4+0xbc0] ;  /* 0x000bc00043437984 */ /* 0x000e620000004800 */
[----:B------:R-:W-:Y:S01]  /*9ce0*/  BSSY B0, `(.L_x_8324) ;  /* 0x0000005000007945 */ /* 0x000fe20003800000 */
[----:B0-2---:R-:W-:Y:S02]  /*9cf0*/  IADD3 R211, R0, 0x120, RZ ;  /* 0x0000012000d37810 */ /* 0x005fe40007ffe0ff */
[----:B------:R-:W-:Y:S01]  /*9d00*/  LEA.HI.SX32 R201, R201, R0, 0x1b ;  /* 0x00000000c9c97211 */ /* 0x000fe200078fdaff */
[----:B------:R-:W-:Y:S05]  /*9d10*/  @!P2 BRA `(.L_x_8325) ;  /* 0x000000100000a947 */ /* 0x000fea0003800000 */
[----:B-1----:R0:W-:Y:S02]  /*9d20*/  RED.E.ADD.F32.FTZ.RN.STRONG.GPU [R64.64+-0xc80], R67 ;  /* 0xfff380434000798e */ /* 0x0021e4000c10e79c */
.L_x_8325:
[----:B------:R-:W-:Y:S05]  /*9d30*/  BSYNC B0 ;  /* 0x0000000000007941 */ /* 0x000fea0003800000 */
.L_x_8324:
[----:B------:R-:W2:Y:S01]  /*9d40*/  LDS R201, [R201.X4+0xc40] ;  /* 0x000c4000c9c97984 */ /* 0x000ea20000004800 */
[----:B------:R-:W-:Y:S01]  /*9d50*/  BSSY B0, `(.L_x_8326) ;  /* 0x0000005000007945 */ /* 0x000fe20003800000 */
[----:B01----:R-:W-:-:S02]  /*9d60*/  IADD3 R67, R0, 0x140, RZ ;  /* 0x0000014000437810 */ /* 0x003fc40007ffe0ff */
[----:B------:R-:W-:Y:S01]  /*9d70*/  LEA.HI.SX32 R211, R211, R0, 0x1b ;  /* 0x00000000d3d37211 */ /* 0x000fe200078fdaff */
[----:B------:R-:W-:Y:S05]  /*9d80*/  @!P3 BRA `(.L_x_8327) ;  /* 0x000000100000b947 */ /* 0x000fea0003800000 */
[----:B--2---:R0:W-:Y:S02]  /*9d90*/  RED.E.ADD.F32.FTZ.RN.STRONG.GPU [R64.64+-0xc00], R201 ;  /* 0xfff400c94000798e */ /* 0x0041e4000c10e79c */
.L_x_8327:
[----:B------:R-:W-:Y:S05]  /*9da0*/  BSYNC B0 ;  /* 0x0000000000007941 */ /* 0x000fea0003800000 */
.L_x_8326:
[----:B------:R-:W1:Y:S01]  /*9db0*/  LDS R211, [R211.X4+0xcc0] ;  /* 0x000cc000d3d37984 */ /* 0x000e620000004800 */
[----:B------:R-:W-:Y:S01]  /*9dc0*/  BSSY B0, `(.L_x_8328) ;  /* 0x0000004000007945 */ /* 0x000fe20003800000 */
[----:B------:R-:W-:Y:S01]  /*9dd0*/  LEA.HI.SX32 R67, R67, R0, 0x1b ;  /* 0x0000000043437211 */ /* 0x000fe200078fdaff */
[----:B------:R-:W-:Y:S05]  /*9de0*/  @!P4 BRA `(.L_x_8329) ;  /* 0x000000100000c947 */ /* 0x000fea0003800000 */
[----:B-1----:R1:W-:Y:S02]  /*9df0*/  RED.E.ADD.F32.FTZ.RN.STRONG.GPU [R64.64+-0xb80], R211 ;  /* 0xfff480d34000798e */ /* 0x0023e4000c10e79c */
.L_x_8329:
[----:B------:R-:W-:Y:S05]  /*9e00*/  BSYNC B0 ;  /* 0x0000000000007941 */ /* 0x000fea0003800000 */
.L_x_8328:
[----:B------:R-:W3:Y:S01]  /*9e10*/  LDS R67, [R67.X4+0xd40] ;  /* 0x000d400043437984 */ /* 0x000ee20000004800 */
[----:B------:R-:W-:Y:S01]  /*9e20*/  BSSY B0, `(.L_x_8330) ;  /* 0x0000005000007945 */ /* 0x000fe20003800000 */
[C---:B0-2---:R-:W-:Y:S02]  /*9e30*/  IADD3 R201, R0.reuse, 0x160, RZ ;  /* 0x0000016000c97810 */ /* 0x045fe40007ffe0ff */
[----:B-1----:R-:W-:Y:S01]  /*9e40*/  IADD3 R211, R0, 0x180, RZ ;  /* 0x0000018000d37810 */ /* 0x002fe20007ffe0ff */
[----:B------:R-:W-:Y:S05]  /*9e50*/  @!P5 BRA `(.L_x_8331) ;  /* 0x000000100000d947 */ /* 0x000fea0003800000 */
[----:B---3--:R0:W-:Y:S02]  /*9e60*/  RED.E.ADD.F32.FTZ.RN.STRONG.GPU [R64.64+-0xb00], R67 ;  /* 0xfff500434000798e */ /* 0x0081e4000c10e79c */
.L_x_8331:
[----:B------:R-:W-:Y:S05]  /*9e70*/  BSYNC B0 ;  /* 0x0000000000007941 */ /* 0x000fea0003800000 */
.L_x_8330:
        /* <DEDUP_REMOVED lines=14> */
.L_x_8333:
[----:B------:R-:W-:Y:S05]  /*9f60*/  BSYNC B0 ;  /* 0x0000000000007941 */ /* 0x000fea0003800000 */
.L_x_8332:
[----:B------:R-:W1:Y:S01]  /*9f70*/  LDS R211, [R211.X4+0xe40] ;  /* 0x000e4000d3d37984 */ /* 0x000e620000004800 */
[----:B------:R-:W-:Y:S01]  /*9f80*/  BSSY B0, `(.L_x_8334) ;  /* 0x0000005000007945 */ /* 0x000fe20003800000 */
[----:B0-----:R-:W-:Y:S02]  /*9f90*/  IADD3 R201, R0, 0x1c0, RZ ;  /* 0x000001c000c97810 */ /* 0x001fe40007ffe0ff */
[----:B------:R-:W-:Y:S01]  /*9fa0*/  LEA.HI.SX32 R67, R67, R0, 0x1b ;  /* 0x0000000043437211 */ /* 0x000fe200078fdaff */
[----:B------:R-:W-:Y:S05]  /*9fb0*/  @!P0 BRA `(.L_x_8335) ;  /* 0x0000001000008947 */ /* 0x000fea0003800000 */
[----:B-1----:R0:W-:Y:S02]  /*9fc0*/  RED.E.ADD.F32.FTZ.RN.STRONG.GPU [R64.64+-0xa00], R211 ;  /* 0xfff600d34000798e */ /* 0x0021e4000c10e79c */
.L_x_8335:
[----:B------:R-:W-:Y:S05]  /*9fd0*/  BSYNC B0 ;  /* 0x0000000000007941 */ /* 0x000fea0003800000 */
.L_x_8334:
[----:B------:R-:W2:Y:S01]  /*9fe0*/  LDS R67, [R67.X4+0xec0] ;  /* 0x000ec00043437984 */ /* 0x000ea20000004800 */
[----:B------:R-:W-:Y:S01]  /*9ff0*/  BSSY B0, `(.L_x_8336) ;  /* 0x0000005000007945 */ /* 0x000fe20003800000 */
[----:B01----:R-:W-:-:S02]  /*a000*/  IADD3 R211, R0, 0x1e0, RZ ;  /* 0x000001e000d37810 */ /* 0x003fc40007ffe0ff */
[----:B------:R-:W-:Y:S01]  /*a010*/  LEA.HI.SX32 R201, R201, R0, 0x1b ;  /* 0x00000000c9c97211 */ /* 0x000fe200078fdaff */
[----:B------:R-:W-:Y:S05]  /*a020*/  @!P1 BRA `(.L_x_8337) ;  /* 0x0000001000009947 */ /* 0x000fea0003800000 */
[----:B--2---:R0:W-:Y:S02]  /*a030*/  RED.E.ADD.F32.FTZ.RN.STRONG.GPU [R64.64+-0x980], R67 ;  /* 0xfff680434000798e */ /* 0x0041e4000c10e79c */
.L_x_8337:
[----:B------:R-:W-:Y:S05]  /*a040*/  BSYNC B0 ;  /* 0x0000000000007941 */ /* 0x000fea0003800000 */
.L_x_8336:
[----:B------:R-:W1:Y:S01]  /*a050*/  LDS R201, [R201.X4+0xf40] ;  /* 0x000f4000c9c97984 */ /* 0x000e620000004800 */
[----:B------:R-:W-:Y:S01]  /*a060*/  BSSY B0, `(.L_x_8338) ;  /* 0x0000004000007945 */ /* 0x000fe20003800000 */
[----:B------:R-:W-:Y:S01]  /*a070*/  LEA.HI.SX32 R211, R211, R0, 0x1b ;  /* 0x00000000d3d37211 */ /* 0x000fe200078fdaff */
[----:B------:R-:W-:Y:S05]  /*a080*/  @!P2 BRA `(.L_x_8339) ;  /* 0x000000100000a947 */ /* 0x000fea0003800000 */
[----:B-1----:R1:W-:Y:S02]  /*a090*/  RED.E.ADD.F32.FTZ.RN.STRONG.GPU [R64.64+-0x900], R201 ;  /* 0xfff700c94000798e */ /* 0x0023e4000c10e79c */
.L_x_8339:
[----:B------:R-:W-:Y:S05]  /*a0a0*/  BSYNC B0 ;  /* 0x0000000000007941 */ /* 0x000fea0003800000 */
.L_x_8338:
[----:B------:R-:W3:Y:S01]  /*a0b0*/  LDS R211, [R211.X4+0xfc0] ;  /* 0x000fc000d3d37984 */ /* 0x000ee20000004800 */
[C---:B------:R-:W-:Y:S01]  /*a0c0*/  IADD3 R66, R0.reuse, 0x200, RZ ;  /* 0x0000020000427810 */ /* 0x040fe20007ffe0ff */
[----:B------:R-:W-:Y:S01]  /*a0d0*/  BSSY B0, `(.L_x_8340) ;  /* 0x0000005000007945 */ /* 0x000fe20003800000 */
[----:B0-2---:R-:W-:Y:S02]  /*a0e0*/  IADD3 R67, R0, 0x220, RZ ;  /* 0x0000022000437810 */ /* 0x005fe40007ffe0ff */
[----:B------:R-:W-:Y:S01]  /*a0f0*/  LEA.HI.SX32 R66, R66, R0, 0x1b ;  /* 0x0000000042427211 */ /* 0x000fe200078fdaff */
[----:B------:R-:W-:Y:S05]  /*a100*/  @!P3 BRA `(.L_x_8341) ;  /* 0x000000100000b947 */ /* 0x000fea0003800000 */
[----:B---3--:R0:W-:Y:S02]  /*a110*/  RED.E.ADD.F32.FTZ.RN.STRONG.GPU [R64.64+-0x880], R211 ;  /* 0xfff780d34000798e */ /* 0x0081e4000c10e79c */
.L_x_8341:
[----:B------:R-:W-:Y:S05]  /*a120*/  BSYNC B0 ;  /* 0x0000000000007941 */ /* 0x000fea0003800000 */
.L_x_8340:
[----:B-1----:R-:W-:Y:S01]  /*a130*/  LEA.HI.SX32 R201, R67, R0, 0x1b ;  /* 0x0000000043c97211 */ /* 0x002fe200078fdaff */
[----:B------:R-:W-:Y:S01]  /*a140*/  BSSY B0, `(.L_x_8342) ;  /* 0x0000004000007945 */ /* 0x000fe20003800000 */
[----:B------:R1:W2:Y:S01]  /*a150*/  LDS R67, [R66.X4+0x1040] ;  /* 0x0010400042437984 */ /* 0x0002a20000004800 */
[----:B------:R-:W-:Y:S05]  /*a160*/  @!P4 BRA `(.L_x_8343) ;  /* 0x000000100000c947 */ /* 0x000fea0003800000 */
[----:B--2---:R2:W-:Y:S02]  /*a170*/  RED.E.ADD.F32.FTZ.RN.STRONG.GPU [R64.64+-0x800], R67 ;  /* 0xfff800434000798e */ /* 0x0045e4000c10e79c */
.L_x_8343:
[----:B------:R-:W-:Y:S05]  /*a180*/  BSYNC B0 ;  /* 0x0000000000007941 */ /* 0x000fea0003800000 */
.L_x_8342:
[----:B------:R-:W4:Y:S01]  /*a190*/  LDS R201, [R201.X4+0x10c0] ;  /* 0x0010c000c9c97984 */ /* 0x000f220000004800 */
[----:B------:R-:W-:Y:S01]  /*a1a0*/  BSSY B0, `(.L_x_8344) ;  /* 0x0000005000007945 */ /* 0x000fe20003800000 */
[----:B--2---:R-:W-:-:S02]  /*a1b0*/  IADD3 R67, R0, 0x240, RZ ;  /* 0x0000024000437810 */ /* 0x004fc40007ffe0ff */
[----:B0--3--:R-:W-:Y:S01]  /*a1c0*/  IADD3 R211, R0, 0x260, RZ ;  /* 0x0000026000d37810 */ /* 0x009fe20007ffe0ff */
[----:B------:R-:W-:Y:S05]  /*a1d0*/  @!P5 BRA `(.L_x_8345) ;  /* 0x000000100000d947 */ /* 0x000fea0003800000 */
[----:B----4-:R0:W-:Y:S02]  /*a1e0*/  RED.E.ADD.F32.FTZ.RN.STRONG.GPU [R64.64+-0x780], R201 ;  /* 0xfff880c94000798e */ /* 0x0101e4000c10e79c */
.L_x_8345:
[----:B------:R-:W-:Y:S05]  /*a1f0*/  BSYNC B0 ;  /* 0x0000000000007941 */ /* 0x000fea0003800000 */
.L_x_8344:
        /* <DEDUP_REMOVED lines=14> */
.L_x_8347:
[----:B------:R-:W-:Y:S05]  /*a2e0*/  BSYNC B0 ;  /* 0x0000000000007941 */ /* 0x000fea0003800000 */
.L_x_8346:
[----:B------:R-:W2:Y:S01]  /*a2f0*/  LDS R211, [R211.X4+0x11c0] ;  /* 0x0011c000d3d37984 */ /* 0x000ea20000004800 */
[----:B------:R-:W-:Y:S01]  /*a300*/  BSSY B0, `(.L_x_8348) ;  /* 0x0000005000007945 */ /* 0x000fe20003800000 */
[----:B0-----:R-:W-:-:S02]  /*a310*/  IADD3 R67, R0, 0x2a0, RZ ;  /* 0x000002a000437810 */ /* 0x001fc40007ffe0ff */
[----:B------:R-:W-:Y:S01]  /*a320*/  LEA.HI.SX32 R201, R201, R0, 0x1b ;  /* 0x00000000c9c97211 */ /* 0x000fe200078fdaff */
[----:B------:R-:W-:Y:S05]  /*a330*/  @!P0 BRA `(.L_x_8349) ;  /* 0x0000001000008947 */ /* 0x000fea0003800000 */
[----:B--2---:R0:W-:Y:S02]  /*a340*/  RED.E.ADD.F32.FTZ.RN.STRONG.GPU [R64.64+-0x680], R211 ;  /* 0xfff980d34000798e */ /* 0x0041e4000c10e79c */
.L_x_8349:
[----:B------:R-:W-:Y:S05]  /*a350*/  BSYNC B0 ;  /* 0x0000000000007941 */ /* 0x000fea0003800000 */
.L_x_8348:
[----:B------:R-:W3:Y:S01]  /*a360*/  LDS R201, [R201.X4+0x1240] ;  /* 0x00124000c9c97984 */ /* 0x000ee20000004800 */
[----:B------:R-:W-:Y:S01]  /*a370*/  BSSY B0, `(.L_x_8350) ;  /* 0x0000005000007945 */ /* 0x000fe20003800000 */
[----:B0-2---:R-:W-:Y:S02]  /*a380*/  IADD3 R211, R0, 0x2c0, RZ ;  /* 0x000002c000d37810 */ /* 0x005fe40007ffe0ff */
[----:B------:R-:W-:Y:S01]  /*a390*/  LEA.HI.SX32 R67, R67, R0, 0x1b ;  /* 0x0000000043437211 */ /* 0x000fe200078fdaff */
[----:B------:R-:W-:Y:S05]  /*a3a0*/  @!P1 BRA `(.L_x_8351) ;  /* 0x0000001000009947 */ /* 0x000fea0003800000 */
[----:B---3--:R0:W-:Y:S02]  /*a3b0*/  RED.E.ADD.F32.FTZ.RN.STRONG.GPU [R64.64+-0x600], R201 ;  /* 0xfffa00c94000798e */ /* 0x0081e4000c10e79c */
.L_x_8351:
[----:B------:R-:W-:Y:S05]  /*a3c0*/  BSYNC B0 ;  /* 0x0000000000007941 */ /* 0x000fea0003800000 */
.L_x_8350:
[----:B------:R-:W2:Y:S01]  /*a3d0*/  LDS R67, [R67.X4+0x12c0] ;  /* 0x0012c00043437984 */ /* 0x000ea20000004800 */
[----:B------:R-:W-:Y:S01]  /*a3e0*/  BSSY B0, `(.L_x_8352) ;  /* 0x0000005000007945 */ /* 0x000fe20003800000 */
[----:B0--3--:R-:W-:Y:S02]  /*a3f0*/  IADD3 R201, R0, 0x2e0, RZ ;  /* 0x000002e000c97810 */ /* 0x009fe40007ffe0ff */
[----:B------:R-:W-:Y:S01]  /*a400*/  LEA.HI.SX32 R211, R211, R0, 0x1b ;  /* 0x00000000d3d37211 */ /* 0x000fe200078fdaff */
[----:B------:R-:W-:Y:S05]  /*a410*/  @!P2 BRA `(.L_x_8353) ;  /* 0x000000100000a947 */ /* 0x000fea0003800000 */
[----:B--2---:R0:W-:Y:S02]  /*a420*/  RED.E.ADD.F32.FTZ.RN.STRONG.GPU [R64.64+-0x580], R67 ;  /* 0xfffa80434000798e */ /* 0x0041e4000c10e79c */
.L_x_8353:
[----:B------:R-:W-:Y:S05]  /*a430*/  BSYNC B0 ;  /* 0x0000000000007941 */ /* 0x000fea0003800000 */
.L_x_8352:
[----:B------:R-:W3:Y:S01]  /*a440*/  LDS R211, [R211.X4+0x1340] ;  /* 0x00134000d3d37984 */ /* 0x000ee20000004800 */
[----:B------:R-:W-:Y:S01]  /*a450*/  BSSY B0, `(.L_x_8354) ;  /* 0x0000005000007945 */ /* 0x000fe20003800000 */
[----:B0-2---:R-:W-:-:S02]  /*a460*/  IADD3 R67, R0, 0x300, RZ ;  /* 0x0000030000437810 */ /* 0x005fc40007ffe0ff */
[----:B------:R-:W-:Y:S01]  /*a470*/  LEA.HI.SX32 R201, R201, R0, 0x1b ;  /* 0x00000000c9c97211 */ /* 0x000fe200078fdaff */
[----:B------:R-:W-:Y:S05]  /*a480*/  @!P3 BRA `(.L_x_8355) ;  /* 0x000000100000b947 */ /* 0x000fea0003800000 */
[----:B---3--:R0:W-:Y:S02]  /*a490*/  RED.E.ADD.F32.FTZ.RN.STRONG.GPU [R64.64+-0x500], R211 ;  /* 0xfffb00d34000798e */ /* 0x0081e4000c10e79c */
.L_x_8355:
[----:B------:R-:W-:Y:S05]  /*a4a0*/  BSYNC B0 ;  /* 0x0000000000007941 */ /* 0x000fea0003800000 */
.L_x_8354:
[----:B------:R-:W2:Y:S01]  /*a4b0*/  LDS R201, [R201.X4+0x13c0] ;  /* 0x0013c000c9c97984 */ /* 0x000ea20000004800 */
[----:B------:R-:W-:Y:S01]  /*a4c0*/  BSSY B0, `(.L_x_8356) ;  /* 0x0000004000007945 */ /* 0x000fe20003800000 */
[----:B------:R-:W-:Y:S01]  /*a4d0*/  LEA.HI.SX32 R67, R67, R0, 0x1b ;  /* 0x0000000043437211 */ /* 0x000fe200078fdaff */
[----:B------:R-:W-:Y:S05]  /*a4e0*/  @!P4 BRA `(.L_x_8357) ;  /* 0x000000100000c947 */ /* 0x000fea0003800000 */
[----:B--2---:R2:W-:Y:S02]  /*a4f0*/  RED.E.ADD.F32.FTZ.RN.STRONG.GPU [R64.64+-0x480], R201 ;  /* 0xfffb80c94000798e */ /* 0x0045e4000c10e79c */
.L_x_8357:
[----:B------:R-:W-:Y:S05]  /*a500*/  BSYNC B0 ;  /* 0x0000000000007941 */ /* 0x000fea0003800000 */
.L_x_8356:
[----:B------:R-:W4:Y:S01]  /*a510*/  LDS R67, [R67.X4+0x1440] ;  /* 0x0014400043437984 */ /* 0x000f220000004800 */
[----:B------:R-:W-:Y:S01]  /*a520*/  BSSY B0, `(.L_x_8358) ;  /* 0x0000005000007945 */ /* 0x000fe20003800000 */
[C---:B--2---:R-:W-:Y:S02]  /*a530*/  IADD3 R201, R0.reuse, 0x320, RZ ;  /* 0x0000032000c97810 */ /* 0x044fe40007ffe0ff */
[----:B0--3--:R-:W-:Y:S01]  /*a540*/  IADD3 R211, R0, 0x340, RZ ;  /* 0x0000034000d37810 */ /* 0x009fe20007ffe0ff */
[----:B------:R-:W-:Y:S05]  /*a550*/  @!P5 BRA `(.L_x_8359) ;  /* 0x000000100000d947 */ /* 0x000fea0003800000 */
[----:B----4-:R0:W-:Y:S02]  /*a560*/  RED.E.ADD.F32.FTZ.RN.STRONG.GPU [R64.64+-0x400], R67 ;  /* 0xfffc00434000798e */ /* 0x0101e4000c10e79c */
.L_x_8359:
[----:B------:R-:W-:Y:S05]  /*a570*/  BSYNC B0 ;  /* 0x0000000000007941 */ /* 0x000fea0003800000 */
.L_x_8358:
        /* <DEDUP_REMOVED lines=14> */
.L_x_8361:
[----:B------:R-:W-:Y:S05]  /*a660*/  BSYNC B0 ;  /* 0x0000000000007941 */ /* 0x000fea0003800000 */
.L_x_8360:
[----:B------:R-:W2:Y:S01]  /*a670*/  LDS R211, [R211.X4+0x1540] ;  /* 0x00154000d3d37984 */ /* 0x000ea20000004800 */
[----:B------:R-:W-:Y:S01]  /*a680*/  BSSY B0, `(.L_x_8362) ;  /* 0x0000005000007945 */ /* 0x000fe20003800000 */
[----:B0-----:R-:W-:Y:S02]  /*a690*/  IADD3 R201, R0, 0x380, RZ ;  /* 0x0000038000c97810 */ /* 0x001fe40007ffe0ff */
[----:B------:R-:W-:Y:S01]  /*a6a0*/  LEA.HI.SX32 R67, R67, R0, 0x1b ;  /* 0x0000000043437211 */ /* 0x000fe200078fdaff */
[----:B------:R-:W-:Y:S05]  /*a6b0*/  @!P0 BRA `(.L_x_8363) ;  /* 0x0000001000008947 */ /* 0x000fea0003800000 */
[----:B--2---:R0:W-:Y:S02]  /*a6c0*/  RED.E.ADD.F32.FTZ.RN.STRONG.GPU [R64.64+-0x300], R211 ;  /* 0xfffd00d34000798e */ /* 0x0041e4000c10e79c */
.L_x_8363:
[----:B------:R-:W-:Y:S05]  /*a6d0*/  BSYNC B0 ;  /* 0x0000000000007941 */ /* 0x000fea0003800000 */
.L_x_8362:
[----:B------:R-:W3:Y:S01]  /*a6e0*/  LDS R67, [R67.X4+0x15c0] ;  /* 0x0015c00043437984 */ /* 0x000ee20000004800 */
[----:B------:R-:W-:Y:S01]  /*a6f0*/  BSSY B0, `(.L_x_8364) ;  /* 0x0000005000007945 */ /* 0x000fe20003800000 */
[----:B0-2---:R-:W-:-:S02]  /*a700*/  IADD3 R211, R0, 0x3a0, RZ ;  /* 0x000003a000d37810 */ /* 0x005fc40007ffe0ff */
[----:B------:R-:W-:Y:S01]  /*a710*/  LEA.HI.SX32 R201, R201, R0, 0x1b ;  /* 0x00000000c9c97211 */ /* 0x000fe200078fdaff */
[----:B------:R-:W-:Y:S05]  /*a720*/  @!P1 BRA `(.L_x_8365) ;  /* 0x0000001000009947 */ /* 0x000fea0003800000 */
[----:B---3--:R0:W-:Y:S02]  /*a730*/  RED.E.ADD.F32.FTZ.RN.STRONG.GPU [R64.64+-0x280], R67 ;  /* 0xfffd80434000798e */ /* 0x0081e4000c10e79c */
.L_x_8365:
[----:B------:R-:W-:Y:S05]  /*a740*/  BSYNC B0 ;  /* 0x0000000000007941 */ /* 0x000fea0003800000 */
.L_x_8364:
[----:B------:R-:W2:Y:S01]  /*a750*/  LDS R201, [R201.X4+0x1640] ;  /* 0x00164000c9c97984 */ /* 0x000ea20000004800 */
[----:B------:R-:W-:Y:S01]  /*a760*/  BSSY B0, `(.L_x_8366) ;  /* 0x0000005000007945 */ /* 0x000fe20003800000 */
[----:B0--3--:R-:W-:Y:S02]  /*a770*/  IADD3 R67, R0, 0x3c0, RZ ;  /* 0x000003c000437810 */ /* 0x009fe40007ffe0ff */
[----:B------:R-:W-:Y:S01]  /*a780*/  LEA.HI.SX32 R211, R211, R0, 0x1b ;  /* 0x00000000d3d37211 */ /* 0x000fe200078fdaff */
[----:B------:R-:W-:Y:S05]  /*a790*/  @!P2 BRA `(.L_x_8367) ;  /* 0x000000100000a947 */ /* 0x000fea0003800000 */
[----:B--2---:R0:W-:Y:S02]  /*a7a0*/  RED.E.ADD.F32.FTZ.RN.STRONG.GPU [R64.64+-0x200], R201 ;  /* 0xfffe00c94000798e */ /* 0x0041e4000c10e79c */
.L_x_8367:
[----:B------:R-:W-:Y:S05]  /*a7b0*/  BSYNC B0 ;  /* 0x0000000000007941 */ /* 0x000fea0003800000 */
.L_x_8366:
[----:B------:R-:W3:Y:S01]  /*a7c0*/  LDS R211, [R211.X4+0x16c0] ;  /* 0x0016c000d3d37984 */ /* 0x000ee20000004800 */
[----:B------:R-:W-:Y:S01]  /*a7d0*/  BSSY B0, `(.L_x_8368) ;  /* 0x0000005000007945 */ /* 0x000fe20003800000 */
[----:B0-2---:R-:W-:Y:S02]  /*a7e0*/  IADD3 R201, R0, 0x3e0, RZ ;  /* 0x000003e000c97810 */ /* 0x005fe40007ffe0ff */
[----:B------:R-:W-:Y:S01]  /*a7f0*/  LEA.HI.SX32 R67, R67, R0, 0x1b ;  /* 0x0000000043437211 */ /* 0x000fe200078fdaff */
[----:B------:R-:W-:Y:S05]  /*a800*/  @!P3 BRA `(.L_x_8369) ;  /* 0x000000100000b947 */ /* 0x000fea0003800000 */
[----:B---3--:R0:W-:Y:S02]  /*a810*/  RED.E.ADD.F32.FTZ.RN.STRONG.GPU [R64.64+-0x180], R211 ;  /* 0xfffe80d34000798e */ /* 0x0081e4000c10e79c */
.L_x_8369:
[----:B------:R-:W-:Y:S05]  /*a820*/  BSYNC B0 ;  /* 0x0000000000007941 */ /* 0x000fea0003800000 */
.L_x_8368:
[----:B------:R-:W2:Y:S01]  /*a830*/  LDS R67, [R67.X4+0x1740] ;  /* 0x0017400043437984 */ /* 0x000ea20000004800 */
[----:B------:R-:W-:Y:S01]  /*a840*/  BSSY B0, `(.L_x_8370) ;  /* 0x0000004000007945 */ /* 0x000fe20003800000 */
[----:B------:R-:W-:Y:S01]  /*a850*/  LEA.HI.SX32 R201, R201, R0, 0x1b ;  /* 0x00000000c9c97211 */ /* 0x000fe200078fdaff */
[----:B------:R-:W-:Y:S05]  /*a860*/  @!P4 BRA `(.L_x_8371) ;  /* 0x000000100000c947 */ /* 0x000fea0003800000 */
[----:B--2---:R2:W-:Y:S02]  /*a870*/  RED.E.ADD.F32.FTZ.RN.STRONG.GPU [R64.64+-0x100], R67 ;  /* 0xffff00434000798e */ /* 0x0045e4000c10e79c */
.L_x_8371:
[----:B------:R-:W-:Y:S05]  /*a880*/  BSYNC B0 ;  /* 0x0000000000007941 */ /* 0x000fea0003800000 */
.L_x_8370:
[----:B------:R-:W4:Y:S01]  /*a890*/  LDS R201, [R201.X4+0x17c0] ;  /* 0x0017c000c9c97984 */ /* 0x000f220000004800 */
[----:B------:R-:W-:Y:S01]  /*a8a0*/  BSSY B0, `(.L_x_8372) ;  /* 0x0000003000007945 */ /* 0x000fe20003800000 */
[----:B------:R-:W-:Y:S05]  /*a8b0*/  @!P5 BRA `(.L_x_8373) ;  /* 0x000000100000d947 */ /* 0x000fea0003800000 */
[----:B----4-:R4:W-:Y:S02]  /*a8c0*/  RED.E.ADD.F32.FTZ.RN.STRONG.GPU [R64.64+-0x80], R201 ;  /* 0xffff80c94000798e */ /* 0x0109e4000c10e79c */
.L_x_8373:
[----:B------:R-:W-:Y:S05]  /*a8d0*/  BSYNC B0 ;  /* 0x0000000000007941 */ /* 0x000fea0003800000 */
.L_x_8372:
[----:B------:R-:W5:Y:S01]  /*a8e0*/  SHFL.DOWN PT, R186, R197, 0x1, 0x1f ;  /* 0x08201f00c5ba7f89 */ /* 0x000f6200000e0000 */
[C---:B------:R-:W-:Y:S01]  /*a8f0*/  ISETP.GT.AND P0, PT, R2.reuse, 0x1e, PT ;  /* 0x0000001e0200780c */ /* 0x040fe20003f04270 */
[----:B------:R-:W-:Y:S01]  /*a900*/  FMUL.FTZ R164, R129, R164 ;  /* 0x000000a481a47220 */ /* 0x000fe20000410000 */
[----:B0-2-4-:R-:W-:Y:S01]  /*a910*/  MOV R65, R197 ;  /* 0x000000c500417202 */ /* 0x015fe20000000f00 */
[----:B---3--:R-:W0:Y:S01]  /*a920*/  SHFL.DOWN PT, R211, R139, 0x1, 0x1f ;  /* 0x08201f008bd37f89 */ /* 0x008e2200000e0000 */
[----:B-1----:R-:W-:Y:S01]  /*a930*/  MOV R66, R139 ;  /* 0x0000008b00427202 */ /* 0x002fe20000000f00 */
[----:B------:R-:W-:Y:S01]  /*a940*/  FMUL.FTZ R160, R127, R160 ;  /* 0x000000a07fa07220 */ /* 0x000fe20000410000 */
[----:B------:R-:W-:Y:S01]  /*a950*/  MOV R67, R135 ;  /* 0x0000008700437202 */ /* 0x000fe20000000f00 */
[----:B------:R-:W1:Y:S01]  /*a960*/  SHFL.DOWN PT, R210, R135, 0x1, 0x1f ;  /* 0x08201f0087d27f89 */ /* 0x000e6200000e0000 */
        /* <DEDUP_REMOVED lines=10> */
[----:B------:R-:W-:Y:S02]  /*aa10*/  FADD.FTZ R50, R113, R50 ;  /* 0x0000003271327221 */ /* 0x000fe40000010000 */
[----:B------:R-:W-:Y:S02]  /*aa20*/  FADD.FTZ R51, R112, R51 ;  /* 0x0000003370337221 */ /* 0x000fe40000010000 */
[----:B-----5:R-:W-:Y:S02]  /*aa30*/  @!P0 FADD.FTZ R65, R65, R186 ;  /* 0x000000ba41418221 */ /* 0x020fe40000010000 */
[----:B------:R-:W-:Y:S02]  /*aa40*/  FMUL.FTZ R145, R128, R145 ;  /* 0x0000009180917220 */ /* 0x000fe40000410000 */
[----:B0-----:R-:W-:Y:S01]  /*aa50*/  @!P0 FADD.FTZ R66, R66, R211 ;  /* 0x000000d342428221 */ /* 0x001fe20000010000 */
[----:B------:R-:W0:Y:S01]  /*aa60*/  SHFL.DOWN PT, R186, R65, 0x2, 0x1f ;  /* 0x08401f0041ba7f89 */ /* 0x000e2200000e0000 */
[----:B------:R-:W-:-:S02]  /*aa70*/  FMUL.FTZ R188, R125, R188 ;  /* 0x000000bc7dbc7220 */ /* 0x000fc40000410000 */
[----:B-1----:R-:W-:Y:S01]  /*aa80*/  @!P0 FADD.FTZ R67, R67, R210 ;  /* 0x000000d243438221 */ /* 0x002fe20000010000 */
[----:B------:R-:W1:Y:S01]  /*aa90*/  SHFL.DOWN PT, R139, R66, 0x2, 0x1f ;  /* 0x08401f00428b7f89 */ /* 0x000e6200000e0000 */
[----:B------:R-:W-:Y:S02]  /*aaa0*/  FFMA.FTZ R156, R207, R156, R171 ;  /* 0x0000009ccf9c7223 */ /* 0x000fe400000100ab */
[----:B--2---:R-:W-:Y:S01]  /*aab0*/  @!P0 FADD.FTZ R64, R64, R201 ;  /* 0x000000c940408221 */ /* 0x004fe20000010000 */
        /* <DEDUP_REMOVED lines=8> */
[----:B------:R-:W-:Y:S02]  /*ab40*/  FADD.FTZ R52, R111, R52 ;  /* 0x000000346f347221 */ /* 0x000fe40000010000 */
[----:B------:R-:W-:Y:S02]  /*ab50*/  FADD.FTZ R53, R110, R53 ;  /* 0x000000356e357221 */ /* 0x000fe40000010000 */
[----:B0-----:R-:W-:-:S02]  /*ab60*/  @!P0 FADD.FTZ R65, R65, R186 ;  /* 0x000000ba41418221 */ /* 0x001fc40000010000 */
[----:B------:R-:W-:Y:S02]  /*ab70*/  FADD.FTZ R54, R109, R54 ;  /* 0x000000366d367221 */ /* 0x000fe40000010000 */
        /* <DEDUP_REMOVED lines=63> */
[----:B------:R-:W-:Y:S01]  /*af70*/  FADD.FTZ R83, R159, R83 ;  /* 0x000000539f537221 */ /* 0x000fe20000010000 */
[----:B------:R0:W-:Y:S01]  /*af80*/  @!P1 STS.128 [0x18d0], R64 ;  /* 0x0018d040ff009388 */ /* 0x0001e20000000c00 */
        /* <DEDUP_REMOVED lines=28> */
[----:B0-----:R-:W-:Y:S02]  /*b150*/  ULDC UR36, c[0x0][0x174] ;  /* 0x00005d0000247ab9 */ /* 0x001fe40000000800 */
[----:B------:R-:W-:-:S02]  /*b160*/  UISETP.NE.AND UP0, UPT, UR24, UR36, UPT ;  /* 0x000000241800728c */ /* 0x000fc4000bf05270 */
[----:B------:R-:W-:-:S04]  /*b170*/  USHF.L.U32 UR36, UR7, 0x3, URZ ;  /* 0x0000000307247899 */ /* 0x000fc8000800063f */
        /* <DEDUP_REMOVED lines=9> */
.L_x_8375:
[----:B0-----:R-:W-:Y:S05]  /*b210*/  BSYNC B0 ;  /* 0x0000000000007941 */ /* 0x001fea0003800000 */
.L_x_8374:
        /* <DEDUP_REMOVED lines=8> */
.L_x_8297:
[----:B------:R-:W-:Y:S01]  /*b2a0*/  BAR.SYNC.DEFER_BLOCKING 0x0 ;  /* 0x0000000000007b1d */ /* 0x000fe20000010000 */
        /* <DEDUP_REMOVED lines=8> */
[----:B------:R-:W-:Y:S01]  /*b330*/  ISETP.NE.AND P0, PT, R0, RZ, PT ;  /* 0x000000ff0000720c */ /* 0x000fe20003f05270 */
[----:B------:R-:W-:Y:S01]  /*b340*/  UIMAD UR27, UR12, UR9, UR7 ;  /* 0x000000090c1b72a4 */ /* 0x000fe2000f8e0207 */
[----:B------:R-:W-:Y:S01]  /*b350*/  F2FP.PACK_AB R74, R75, R74 ;  /* 0x0000004a4b4a723e */ /* 0x000fe200000000ff */
        /* <DEDUP_REMOVED lines=8> */
[----:B------:R-:W-:Y:S01]  /*b3e0*/  PRMT R22, R72, 0x7632, R22 ;  /* 0x0000763248167816 */ /* 0x000fe20000000016 */
[----:B------:R0:W-:Y:S01]  /*b3f0*/  STS.U16 [R19+0x2], R20 ;  /* 0x0000021413007388 */ /* 0x0001e20000000400 */
[----:B------:R-:W-:Y:S02]  /*b400*/  PRMT R23, R76, 0x7632, R23 ;  /* 0x000076324c177816 */ /* 0x000fe40000000017 */
[----:B------:R-:W-:Y:S01]  /*b410*/  PRMT R24, R80, 0x7632, R24 ;  /* 0x0000763250187816 */ /* 0x000fe20000000018 */
[----:B------:R1:W-:Y:S01]  /*b420*/  STS.U16 [R19+0x6], R21 ;  /* 0x0000061513007388 */ /* 0x0003e20000000400 */
[----:B------:R-:W-:Y:S02]  /*b430*/  PRMT R25, R82, 0x7632, R25 ;  /* 0x0000763252197816 */ /* 0x000fe40000000019 */
[----:B------:R-:W-:Y:S01]  /*b440*/  SHF.L.U32 R64, R0, 0x4, RZ ;  /* 0x0000000400407819 */ /* 0x000fe200000006ff */
[----:B------:R2:W-:Y:S01]  /*b450*/  STS.U16 [R19+0xa], R22 ;  /* 0x00000a1613007388 */ /* 0x0005e20000000400 */
[----:B0-----:R-:W-:-:S03]  /*b460*/  PRMT R20, R74, 0x7632, R20 ;  /* 0x000076324a147816 */ /* 0x001fc60000000014 */
[----:B------:R-:W-:Y:S01]  /*b470*/  STS.U16 [R19], R68 ;  /* 0x0000004413007388 */ /* 0x000fe20000000400 */
[----:B------:R-:W-:Y:S02]  /*b480*/  LOP3.LUT R64, R64, 0xfffffe00, RZ, 0xc0, !PT ;  /* 0xfffffe0040407812 */ /* 0x000fe400078ec0ff */
[----:B-1----:R-:W-:Y:S01]  /*b490*/  PRMT R21, R78, 0x7632, R21 ;  /* 0x000076324e157816 */ /* 0x002fe20000000015 */
[----:B------:R-:W-:Y:S01]  /*b4a0*/  STS.U16 [R19+0x4], R70 ;  /* 0x0000044613007388 */ /* 0x000fe20000000400 */
[----:B------:R-:W-:Y:S02]  /*b4b0*/  LOP3.LUT R64, R64, 0x1f, R0, 0xf8, !PT ;  /* 0x0000001f40407812 */ /* 0x000fe400078ef800 */
[----:B--2---:R-:W-:Y:S01]  /*b4c0*/  MOV R22, UR26 ;  /* 0x0000001a00167c02 */ /* 0x004fe20008000f00 */
[----:B------:R-:W-:Y:S01]  /*b4d0*/  STS.U16 [R19+0x8], R72 ;  /* 0x0000084813007388 */ /* 0x000fe20000000400 */
[----:B------:R-:W-:-:S03]  /*b4e0*/  SHF.R.S32.HI R28, RZ, 0x1f, R64 ;  /* 0x0000001fff1c7819 */ /* 0x000fc60000011440 */
[----:B------:R-:W-:Y:S04]  /*b4f0*/  STS.U16 [R19+0xc], R74 ;  /* 0x00000c4a13007388 */ /* 0x000fe80000000400 */
[----:B------:R0:W-:Y:S04]  /*b500*/  STS.U16 [R19+0xe], R20 ;  /* 0x00000e1413007388 */ /* 0x0001e80000000400 */
[----:B------:R-:W-:Y:S04]  /*b510*/  STS.U16 [R19+0x10], R76 ;  /* 0x0000104c13007388 */ /* 0x000fe80000000400 */
[----:B------:R-:W-:Y:S01]  /*b520*/  STS.U16 [R19+0x12], R23 ;  /* 0x0000121713007388 */ /* 0x000fe20000000400 */
[----:B0-----:R-:W-:-:S03]  /*b530*/  IADD3 R20, P2, R64, UR25, RZ ;  /* 0x0000001940147c10 */ /* 0x001fc6000ff5e0ff */
[----:B------:R-:W-:Y:S04]  /*b540*/  STS.U16 [R19+0x14], R78 ;  /* 0x0000144e13007388 */ /* 0x000fe80000000400 */
[----:B------:R0:W-:Y:S04]  /*b550*/  STS.U16 [R19+0x16], R21 ;  /* 0x0000161513007388 */ /* 0x0001e80000000400 */
[----:B------:R-:W-:Y:S04]  /*b560*/  STS.U16 [R19+0x18], R80 ;  /* 0x0000185013007388 */ /* 0x000fe80000000400 */
[----:B------:R-:W-:Y:S01]  /*b570*/  STS.U16 [R19+0x1a], R24 ;  /* 0x00001a1813007388 */ /* 0x000fe20000000400 */
[----:B0-----:R-:W-:Y:S01]  /*b580*/  MOV R21, UR25 ;  /* 0x0000001900157c02 */ /* 0x001fe20008000f00 */
[----:B------:R-:W-:-:S02]  /*b590*/  UIMAD UR25, UR12, UR39, UR7 ;  /* 0x000000270c1972a4 */ /* 0x000fc4000f8e0207 */
[----:B------:R-:W-:Y:S01]  /*b5a0*/  STS.U16 [R19+0x1c], R82 ;  /* 0x00001c5213007388 */ /* 0x000fe20000000400 */
[----:B------:R-:W-:Y:S01]  /*b5b0*/  UIADD3 UR7, UR37, UR27, URZ ;  /* 0x0000001b25077290 */ /* 0x000fe2000fffe03f */
[----:B------:R-:W-:Y:S02]  /*b5c0*/  LEA.HI.X.SX32 R21, R21, R28, 0x1, P2 ;  /* 0x0000001c15157211 */ /* 0x000fe400010f0eff */
        /* <DEDUP_REMOVED lines=35> */
.L_x_8378:
[----:B------:R-:W-:Y:S05]  /*b800*/  BSYNC B0 ;  /* 0x0000000000007941 */ /* 0x000fea0003800000 */
.L_x_8377:
[----:B------:R-:W2:Y:S01]  /*b810*/  LDL.LU R38, [R1+0xc] ;  /* 0x00000c0001267983 */ /* 0x000ea20000300800 */
[----:B------:R-:W-:Y:S01]  /*b820*/  ULDC UR27, c[0x0][0x174] ;  /* 0x00005d00001b7ab9 */ /* 0x000fe20000000800 */
[C---:B------:R-:W-:Y:S01]  /*b830*/  LEA R22, P1, R64.reuse, c[0x0][0x330], 0x1 ;  /* 0x0000cc0040167a11 */ /* 0x040fe200078208ff */
[----:B------:R-:W-:Y:S01]  /*b840*/  UIADD3 UR27, UR6, -UR27, URZ ;  /* 0x8000001b061b7290 */ /* 0x000fe2000fffe03f */
[C---:B------:R-:W-:Y:S01]  /*b850*/  LOP3.LUT R75, R64.reuse, 0x20, RZ, 0xfc, !PT ;  /* 0x00000020404b7812 */ /* 0x040fe200078efcff */
[----:B------:R-:W-:Y:S01]  /*b860*/  ULDC.64 UR38, c[0x0][0x2e0] ;  /* 0x0000b80000267ab9 */ /* 0x000fe20000000a00 */
[C---:B------:R-:W-:Y:S01]  /*b870*/  LEA.HI.X R23, R64.reuse, c[0x0][0x334], R28, 0x1, P1 ;  /* 0x0000cd0040177a11 */ /* 0x040fe200008f0c1c */
[----:B------:R-:W-:Y:S01]  /*b880*/  UMOV UR37, UR7 ;  /* 0x0000000700257c82 */ /* 0x000fe20008000000 */
[C---:B------:R-:W-:Y:S01]  /*b890*/  LOP3.LUT R77, R64.reuse, 0x40, RZ, 0xfc, !PT ;  /* 0x00000040404d7812 */ /* 0x040fe200078efcff */
[----:B------:R-:W-:Y:S01]  /*b8a0*/  UIMAD.WIDE.U32 UR36, UR10, UR38, UR36 ;  /* 0x000000260a2472a5 */ /* 0x000fe2000f8e0024 */
[C---:B------:R-:W-:Y:S01]  /*b8b0*/  LOP3.LUT R85, R64.reuse, 0xc0, RZ, 0xfc, !PT ;  /* 0x000000c040557812 */ /* 0x040fe200078efcff */
[----:B------:R-:W-:Y:S01]  /*b8c0*/  UIMAD UR7, UR11, UR38, URZ ;  /* 0x000000260b0772a4 */ /* 0x000fe2000f8e023f */
[-C--:B------:R-:W-:Y:S01]  /*b8d0*/  ISETP.GE.AND P2, PT, R75, R26.reuse, PT ;  /* 0x0000001a4b00720c */ /* 0x080fe20003f46270 */
[----:B------:R-:W-:Y:S01]  /*b8e0*/  UIMAD UR38, UR27, -0x200, URZ ;  /* 0xfffffe001b2678a4 */ /* 0x000fe2000f8e023f */
[----:B------:R-:W-:Y:S01]  /*b8f0*/  ISETP.GE.AND P6, PT, R85, R26, PT ;  /* 0x0000001a5500720c */ /* 0x000fe20003fc6270 */
[----:B------:R-:W-:Y:S01]  /*b900*/  UIMAD UR7, UR10, UR39, UR7 ;  /* 0x000000270a0772a4 */ /* 0x000fe2000f8e0207 */
[C---:B------:R-:W-:Y:S01]  /*b910*/  LOP3.LUT R79, R64.reuse, 0x60, RZ, 0xfc, !PT ;  /* 0x00000060404f7812 */ /* 0x040fe200078efcff */
        /* <DEDUP_REMOVED lines=10> */
[----:B------:R-:W-:Y:S02]  /*b9c0*/  LEA R22, P1, R24, R22, 0x1 ;  /* 0x0000001618167211 */ /* 0x000fe400078208ff */
[----:B------:R-:W-:Y:S02]  /*b9d0*/  MOV R25, UR36 ;  /* 0x0000002400197c02 */ /* 0x000fe40008000f00 */
[----:B------:R-:W-:Y:S02]  /*b9e0*/  LOP3.LUT R91, R64, 0x120, RZ, 0xfc, !PT ;  /* 0x00000120405b7812 */ /* 0x000fe400078efcff */
[----:B------:R-:W-:Y:S02]  /*b9f0*/  LEA.HI.X R23, R24, R23, R25, 0x1, P1 ;  /* 0x0000001718177211 */ /* 0x000fe400008f0c19 */
[-C--:B------:R-:W-:Y:S02]  /*ba00*/  ISETP.GE.AND P1, PT, R77, R26.reuse, PT ;  /* 0x0000001a4d00720c */ /* 0x080fe40003f26270 */
[-C--:B------:R-:W-:Y:S01]  /*ba10*/  ISETP.GE.AND P3, PT, R79, R26.reuse, PT ;  /* 0x0000001a4f00720c */ /* 0x080fe20003f66270 */
[----:B------:R-:W-:Y:S01]  /*ba20*/  @!P2 STG.E.U16 [R22.64+-0x3c0], R29 ;  /* 0xfffc401d1600a986 */ /* 0x000fe2000c10151c */
[----:B------:R-:W-:-:S02]  /*ba30*/  ISETP.GE.AND P4, PT, R81, R26, PT ;  /* 0x0000001a5100720c */ /* 0x000fc40003f86270 */
[-C--:B------:R-:W-:Y:S01]  /*ba40*/  ISETP.GE.AND P5, PT, R83, R26.reuse, PT ;  /* 0x0000001a5300720c */ /* 0x080fe20003fa6270 */
[----:B------:R-:W-:Y:S01]  /*ba50*/  @!P6 STG.E.U16 [R22.64+-0x280], R39 ;  /* 0xfffd80271600e986 */ /* 0x000fe2000c10151c */
[-C--:B------:R-:W-:Y:S02]  /*ba60*/  ISETP.GE.AND P2, PT, R87, R26.reuse, PT ;  /* 0x0000001a5700720c */ /* 0x080fe40003f46270 */
[-C--:B------:R-:W-:Y:S02]  /*ba70*/  ISETP.GE.AND P6, PT, R91, R26.reuse, PT ;  /* 0x0000001a5b00720c */ /* 0x080fe40003fc6270 */
[C---:B------:R-:W-:Y:S01]  /*ba80*/  LOP3.LUT R93, R64.reuse, 0x140, RZ, 0xfc, !PT ;  /* 0x00000140405d7812 */ /* 0x040fe200078efcff */
[----:B------:R-:W-:Y:S01]  /*ba90*/  @!P1 STG.E.U16 [R22.64+-0x380], R31 ;  /* 0xfffc801f16009986 */ /* 0x000fe2000c10151c */
[----:B------:R-:W-:Y:S02]  /*baa0*/  ISETP.GE.AND P1, PT, R89, R26, PT ;  /* 0x0000001a5900720c */ /* 0x000fe40003f26270 */
[C---:B------:R-:W-:Y:S01]  /*bab0*/  LOP3.LUT R95, R64.reuse, 0x160, RZ, 0xfc, !PT ;  /* 0x00000160405f7812 */ /* 0x040fe200078efcff */
[----:B------:R-:W-:Y:S01]  /*bac0*/  @!P3 STG.E.U16 [R22.64+-0x340], R33 ;  /* 0xfffcc0211600b986 */ /* 0x000fe2000c10151c */
[----:B------:R-:W-:-:S02]  /*bad0*/  LOP3.LUT R97, R64, 0x180, RZ, 0xfc, !PT ;  /* 0x0000018040617812 */ /* 0x000fc400078efcff */
[C---:B------:R-:W-:Y:S01]  /*bae0*/  LOP3.LUT R99, R64.reuse, 0x1a0, RZ, 0xfc, !PT ;  /* 0x000001a040637812 */ /* 0x040fe200078efcff */
[----:B------:R-:W-:Y:S01]  /*baf0*/  @!P4 STG.E.U16 [R22.64+-0x300], R35 ;  /* 0xfffd00231600c986 */ /* 0x000fe2000c10151c */
[C---:B------:R-:W-:Y:S02]  /*bb00*/  LOP3.LUT R101, R64.reuse, 0x1c0, RZ, 0xfc, !PT ;  /* 0x000001c040657812 */ /* 0x040fe400078efcff */
[----:B------:R-:W-:Y:S01]  /*bb10*/  LOP3.LUT R103, R64, 0x1e0, RZ, 0xfc, !PT ;  /* 0x000001e040677812 */ /* 0x000fe200078efcff */
[----:B------:R-:W-:Y:S01]  /*bb20*/  @!P5 STG.E.U16 [R22.64+-0x2c0], R37 ;  /* 0xfffd40251600d986 */ /* 0x000fe2000c10151c */
[-C--:B------:R-:W-:Y:S02]  /*bb30*/  ISETP.GE.AND P5, PT, R95, R26.reuse, PT ;  /* 0x0000001a5f00720c */ /* 0x080fe40003fa6270 */
[-C--:B------:R-:W-:Y:S01]  /*bb40*/  ISETP.GE.AND P4, PT, R97, R26.reuse, PT ;  /* 0x0000001a6100720c */ /* 0x080fe20003f86270 */
[----:B------:R-:W-:Y:S01]  /*bb50*/  @!P2 STG.E.U16 [R22.64+-0x240], R41 ;  /* 0xfffdc0291600a986 */ /* 0x000fe2000c10151c */
[----:B------:R-:W-:-:S02]  /*bb60*/  ISETP.GE.AND P2, PT, R93, R26, PT ;  /* 0x0000001a5d00720c */ /* 0x000fc40003f46270 */
[-C--:B------:R-:W-:Y:S01]  /*bb70*/  ISETP.GE.AND P3, PT, R99, R26.reuse, PT ;  /* 0x0000001a6300720c */ /* 0x080fe20003f66270 */
        /* <DEDUP_REMOVED lines=12> */
[----:B------:R-:W-:Y:S01]  /*bc40*/  PRMT R30, R22, 0x7610, R30 ;  /* 0x00007610161e7816 */ /* 0x000fe2000000001e */
[----:B------:R-:W-:Y:S01]  /*bc50*/  BAR.SYNC.DEFER_BLOCKING 0x0 ;  /* 0x0000000000007b1d */ /* 0x000fe20000010000 */
[C---:B------:R-:W-:Y:S02]  /*bc60*/  PRMT R31, R23.reuse, 0x7610, R31 ;  /* 0x00007610171f7816 */ /* 0x040fe4000000001f */
[----:B------:R-:W-:Y:S02]  /*bc70*/  PRMT R32, R23, 0x7632, R32 ;  /* 0x0000763217207816 */ /* 0x000fe40000000020 */
[----:B------:R-:W-:-:S04]  /*bc80*/  F2FP.PACK_AB R23, R48, R49 ;  /* 0x000000313017723e */ /* 0x000fc800000000ff */
[C---:B------:R-:W-:Y:S01]  /*bc90*/  PRMT R36, R23.reuse, 0x7632, R36 ;  /* 0x0000763217247816 */ /* 0x040fe20000000024 */
[----:B------:R0:W-:Y:S04]  /*bca0*/  STS.U16 [R19+0xc], R30 ;  /* 0x00000c1e13007388 */ /* 0x0001e80000000400 */
[----:B------:R-:W-:Y:S04]  /*bcb0*/  STS.U16 [R19+0x10], R31 ;  /* 0x0000101f13007388 */ /* 0x000fe80000000400 */
[----:B------:R-:W-:Y:S01]  /*bcc0*/  STS.U16 [R19+0x12], R32 ;  /* 0x0000122013007388 */ /* 0x000fe20000000400 */
[----:B0-----:R-:W-:-:S03]  /*bcd0*/  PRMT R30, R23, 0x7610, R30 ;  /* 0x00007610171e7816 */ /* 0x001fc6000000001e */
[----:B------:R-:W-:Y:S04]  /*bce0*/  STS.U16 [R19+0x1e], R36 ;  /* 0x00001e2413007388 */ /* 0x000fe80000000400 */
[----:B------:R-:W-:Y:S01]  /*bcf0*/  STS.U16 [R19+0x1c], R30 ;  /* 0x00001c1e13007388 */ /* 0x000fe20000000400 */
[----:B--2---:R-:W-:-:S04]  /*bd00*/  FADD.FTZ R25, R63, R38 ;  /* 0x000000263f197221 */ /* 0x004fc80000010000 */
[----:B------:R-:W-:Y:S01]  /*bd10*/  FADD.FTZ R24, R25, R62 ;  /* 0x0000003e19187221 */ /* 0x000fe20000010000 */
        /* <DEDUP_REMOVED lines=8> */
[----:B------:R-:W-:Y:S01]  /*bda0*/  F2FP.PACK_AB R59, R58, R59 ;  /* 0x0000003b3a3b723e */ /* 0x000fe200000000ff */
[----:B------:R-:W-:Y:S01]  /*bdb0*/  STS.U16 [R19+0x4], R60 ;  /* 0x0000043c13007388 */ /* 0x000fe20000000400 */
[----:B------:R-:W-:Y:S01]  /*bdc0*/  F2FP.PACK_AB R24, R52, R53 ;  /* 0x000000353418723e */ /* 0x000fe200000000ff */
[----:B------:R-:W-:Y:S01]  /*bdd0*/  FADD.FTZ R58, R25, R58 ;  /* 0x0000003a193a7221 */ /* 0x000fe20000010000 */
[----:B------:R-:W-:Y:S01]  /*bde0*/  PRMT R27, R60, 0x7632, R27 ;  /* 0x000076323c1b7816 */ /* 0x000fe2000000001b */
[----:B------:R-:W-:Y:S01]  /*bdf0*/  STS.U16 [R19+0x8], R59 ;  /* 0x0000083b13007388 */ /* 0x000fe20000000400 */
[----:B------:R-:W-:Y:S01]  /*be00*/  PRMT R29, R59, 0x7632, R29 ;  /* 0x000076323b1d7816 */ /* 0x000fe2000000001d */
[----:B------:R-:W-:Y:S01]  /*be10*/  FADD.FTZ R57, R58, R57 ;  /* 0x000000393a397221 */ /* 0x000fe20000010000 */
[----:B0-----:R-:W-:Y:S01]  /*be20*/  PRMT R26, R22, 0x7632, R26 ;  /* 0x00007632161a7816 */ /* 0x001fe2000000001a */
[----:B------:R-:W-:Y:S01]  /*be30*/  STS.U16 [R19+0x6], R27 ;  /* 0x0000061b13007388 */ /* 0x000fe20000000400 */
[----:B------:R-:W-:Y:S01]  /*be40*/  F2FP.PACK_AB R22, R50, R51 ;  /* 0x000000333216723e */ /* 0x000fe200000000ff */
[----:B------:R-:W-:Y:S01]  /*be50*/  FADD.FTZ R56, R57, R56 ;  /* 0x0000003839387221 */ /* 0x000fe20000010000 */
[----:B------:R-:W-:Y:S01]  /*be60*/  PRMT R33, R24, 0x7632, R33 ;  /* 0x0000763218217816 */ /* 0x000fe20000000021 */
[----:B------:R-:W-:Y:S01]  /*be70*/  STS.U16 [R19+0xa], R29 ;  /* 0x00000a1d13007388 */ /* 0x000fe20000000400 */
[----:B------:R-:W-:Y:S01]  /*be80*/  PRMT R34, R22, 0x7610, R34 ;  /* 0x0000761016227816 */ /* 0x000fe20000000022 */
[----:B------:R-:W-:Y:S01]  /*be90*/  FADD.FTZ R55, R56, R55 ;  /* 0x0000003738377221 */ /* 0x000fe20000010000 */
[----:B------:R-:W-:Y:S01]  /*bea0*/  PRMT R35, R22, 0x7632, R35 ;  /* 0x0000763216237816 */ /* 0x000fe20000000023 */
[----:B------:R-:W-:Y:S01]  /*beb0*/  STS.U16 [R19+0xe], R26 ;  /* 0x00000e1a13007388 */ /* 0x000fe20000000400 */
[----:B------:R-:W-:Y:S01]  /*bec0*/  MOV R22, UR26 ;  /* 0x0000001a00167c02 */ /* 0x000fe20008000f00 */
[----:B------:R-:W-:-:S02]  /*bed0*/  FADD.FTZ R54, R55, R54 ;  /* 0x0000003637367221 */ /* 0x000fc40000010000 */
[----:B------:R-:W-:Y:S02]  /*bee0*/  STS.U16 [R19+0x14], R24 ;  /* 0x0000141813007388 */ /* 0x000fe40000000400 */
[----:B------:R-:W-:Y:S02]  /*bef0*/  FADD.FTZ R53, R54, R53 ;  /* 0x0000003536357221 */ /* 0x000fe40000010000 */
[----:B------:R-:W-:Y:S02]  /*bf00*/  STS.U16 [R19+0x16], R33 ;  /* 0x0000162113007388 */ /* 0x000fe40000000400 */
[----:B------:R-:W-:Y:S02]  /*bf10*/  FADD.FTZ R52, R53, R52 ;  /* 0x0000003435347221 */ /* 0x000fe40000010000 */
[----:B------:R-:W-:Y:S02]  /*bf20*/  STS.U16 [R19+0x18], R34 ;  /* 0x0000182213007388 */ /* 0x000fe40000000400 */
[----:B------:R-:W-:-:S02]  /*bf30*/  FADD.FTZ R51, R52, R51 ;  /* 0x0000003334337221 */ /* 0x000fc40000010000 */
[----:B------:R-:W-:Y:S01]  /*bf40*/  STS.U16 [R19+0x1a], R35 ;  /* 0x00001a2313007388 */ /* 0x000fe20000000400 */
[----:B------:R-:W-:-:S06]  /*bf50*/  NOP ;  /* 0x0000000000007918 */ /* 0x000fcc0000000000 */
[----:B------:R-:W-:Y:S01]  /*bf60*/  LDS.U16 R3, [R3] ;  /* 0x0000000003037984 */ /* 0x000fe20000000400 */
[----:B------:R-:W-:-:S03]  /*bf70*/  FADD.FTZ R50, R51, R50 ;  /* 0x0000003233327221 */ /* 0x000fc60000010000 */
[----:B------:R0:W-:Y:S01]  /*bf80*/  LDS.U16 R23, [R4+0x40] ;  /* 0x0000400004177984 */ /* 0x0001e20000000400 */
[----:B------:R-:W-:-:S03]  /*bf90*/  FADD.FTZ R49, R50, R49 ;  /* 0x0000003132317221 */ /* 0x000fc60000010000 */
[----:B------:R-:W-:Y:S04]  /*bfa0*/  LDS.U16 R27, [R5+0x80] ;  /* 0x00008000051b7984 */ /* 0x000fe80000000400 */
[----:B------:R-:W-:Y:S01]  /*bfb0*/  LDS.U16 R29, [R6+0xc0] ;  /* 0x0000c000061d7984 */ /* 0x000fe20000000400 */
[----:B0-----:R-:W-:-:S03]  /*bfc0*/  FADD.FTZ R4, R49, R48 ;  /* 0x0000003031047221 */ /* 0x001fc60000010000 */
[----:B------:R-:W-:Y:S04]  /*bfd0*/  LDS.U16 R31, [R7+0x100] ;  /* 0x00010000071f7984 */ /* 0x000fe80000000400 */
[----:B------:R-:W-:Y:S04]  /*bfe0*/  LDS.U16 R33, [R8+0x140] ;  /* 0x0001400008217984 */ /* 0x000fe80000000400 */
[----:B------:R-:W-:Y:S04]  /*bff0*/  LDS.U16 R9, [R9+0x180] ;  /* 0x0001800009097984 */ /* 0x000fe80000000400 */
[----:B------:R0:W-:Y:S04]  /*c000*/  LDS.U16 R35, [R10+0x1c0] ;  /* 0x0001c0000a237984 */ /* 0x0001e80000000400 */
[----:B------:R-:W-:Y:S04]  /*c010*/  LDS.U16 R11, [R11+0x200] ;  /* 0x000200000b0b7984 */ /* 0x000fe80000000400 */
[----:B------:R-:W-:Y:S01]  /*c020*/  LDS.U16 R19, [R12+0x240] ;  /* 0x000240000c137984 */ /* 0x000fe20000000400 */
        /* <DEDUP_REMOVED lines=28> */
.L_x_8380:
[----:B------:R-:W-:Y:S05]  /*c1f0*/  BSYNC B0 ;  /* 0x0000000000007941 */ /* 0x000fea0003800000 */
.L_x_8379:
[----:B------:R-:W-:Y:S01]  /*c200*/  ULDC.64 UR26, c[0x0][0x300] ;  /* 0x0000c000001a7ab9 */ /* 0x000fe20000000a00 */
[C---:B------:R-:W-:Y:S01]  /*c210*/  LEA R4, P0, R10.reuse, c[0x0][0x340], 0x1 ;  /* 0x0000d0000a047a11 */ /* 0x040fe200078008ff */
[----:B------:R-:W-:Y:S01]  /*c220*/  UMOV UR9, UR7 ;  /* 0x0000000700097c82 */ /* 0x000fe20008000000 */
[-C--:B------:R-:W-:Y:S01]  /*c230*/  ISETP.GE.AND P3, PT, R75, R8.reuse, PT ;  /* 0x000000084b00720c */ /* 0x080fe20003f66270 */
[----:B------:R-:W-:Y:S01]  /*c240*/  UIMAD.WIDE.U32 UR8, UR10, UR26, UR8 ;  /* 0x0000001a0a0872a5 */ /* 0x000fe2000f8e0008 */
[----:B0-----:R-:W-:Y:S01]  /*c250*/  LEA.HI.X R3, R10, c[0x0][0x344], R25, 0x1, P0 ;  /* 0x0000d1000a037a11 */ /* 0x001fe200000f0c19 */
        /* <DEDUP_REMOVED lines=50> */
.L_x_8296:
[----:B------:R-:W-:Y:S02]  /*c580*/  ISETP.NE.U32.AND P0, PT, RZ, c[0x0][0x328], PT ;  /* 0x0000ca00ff007a0c */ /* 0x000fe40003f05070 */
[----:B------:R-:W-:Y:S02]  /*c590*/  ISETP.NE.U32.AND P2, PT, RZ, c[0x0][0x348], PT ;  /* 0x0000d200ff007a0c */ /* 0x000fe40003f45070 */
[----:B------:R-:W-:Y:S02]  /*c5a0*/  ISETP.NE.AND.EX P1, PT, RZ, c[0x0][0x32c], PT, P0 ;  /* 0x0000cb00ff007a0c */ /* 0x000fe40003f25300 */
[----:B------:R-:W-:-:S11]  /*c5b0*/  ISETP.NE.AND.EX P0, PT, RZ, c[0x0][0x34c], PT, P2 ;  /* 0x0000d300ff007a0c */ /* 0x000fd60003f05320 */
[----:B------:R-:W-:Y:S05]  /*c5c0*/  @!P1 BRA `(.L_x_8382) ;  /* 0x0000017000009947 */ /* 0x000fea0003800000 */
[----:B-1----:R-:W3:Y:S01]  /*c5d0*/  LDL.LU R3, [R1+0x10] ;  /* 0x0000100001037983 */ /* 0x002ee20000300800 */
[----:B------:R-:W-:Y:S03]  /*c5e0*/  BSSY B0, `(.L_x_8382) ;  /* 0x0000015000007945 */ /* 0x000fe60003800000 */
[----:B------:R-:W1:Y:S02]  /*c5f0*/  S2R R6, SR_LANEID ;  /* 0x0000000000067919 */ /* 0x000e640000000000 */
[----:B-1----:R-:W-:Y:S02]  /*c600*/  ISETP.NE.AND P2, PT, R6, RZ, PT ;  /* 0x000000ff0600720c */ /* 0x002fe40003f45270 */
[----:B------:R-:W1:Y:S04]  /*c610*/  S2R R6, SR_TID.X ;  /* 0x0000000000067919 */ /* 0x000e680000002100 */
[----:B---3--:R-:W3:Y:S02]  /*c620*/  SHFL.DOWN P1, R0, R3, 0x1, 0x1f ;  /* 0x08201f0003007f89 */ /* 0x008ee40000020000 */
[----:B---3--:R-:W-:-:S05]  /*c630*/  @P1 FADD R0, R0, R3 ;  /* 0x0000000300001221 */ /* 0x008fca0000000000 */
[----:B------:R-:W3:Y:S02]  /*c640*/  SHFL.DOWN P1, R3, R0, 0x2, 0x1f ;  /* 0x08401f0000037f89 */ /* 0x000ee40000020000 */
[----:B---3--:R-:W-:-:S05]  /*c650*/  @P1 FADD R3, R0, R3 ;  /* 0x0000000300031221 */ /* 0x008fca0000000000 */
[----:B------:R-:W3:Y:S02]  /*c660*/  SHFL.DOWN P1, R2, R3, 0x4, 0x1f ;  /* 0x08801f0003027f89 */ /* 0x000ee40000020000 */
[----:B---3--:R-:W-:-:S05]  /*c670*/  @P1 FADD R2, R3, R2 ;  /* 0x0000000203021221 */ /* 0x008fca0000000000 */
[----:B------:R-:W3:Y:S02]  /*c680*/  SHFL.DOWN P1, R5, R2, 0x8, 0x1f ;  /* 0x09001f0002057f89 */ /* 0x000ee40000020000 */
[----:B---3--:R-:W-:-:S05]  /*c690*/  @P1 FADD R5, R2, R5 ;  /* 0x0000000502051221 */ /* 0x008fca0000000000 */
[----:B------:R-:W3:Y:S02]  /*c6a0*/  SHFL.DOWN P1, R4, R5, 0x10, 0x1f ;  /* 0x0a001f0005047f89 */ /* 0x000ee40000020000 */
[----:B---3--:R-:W-:Y:S01]  /*c6b0*/  @P1 FADD R4, R5, R4 ;  /* 0x0000000405041221 */ /* 0x008fe20000000000 */
[----:B-1----:R-:W-:-:S04]  /*c6c0*/  ISETP.NE.AND P1, PT, R6, RZ, PT ;  /* 0x000000ff0600720c */ /* 0x002fc80003f25270 */
[----:B------:R1:W-:Y:S04]  /*c6d0*/  @!P2 STS [0x18c4], R4 ;  /* 0x0018c404ff00a388 */ /* 0x0003e80000000800 */
[----:B------:R-:W-:Y:S06]  /*c6e0*/  BAR.SYNC.DEFER_BLOCKING 0x0 ;  /* 0x0000000000007b1d */ /* 0x000fec0000010000 */
[----:B------:R-:W-:Y:S05]  /*c6f0*/  @P1 BRA `(.L_x_8383) ;  /* 0x0000003000001947 */ /* 0x000fea0003800000 */
[----:B-1----:R-:W-:Y:S02]  /*c700*/  MOV R2, UR32 ;  /* 0x0000002000027c02 */ /* 0x002fe40008000f00 */
[----:B------:R-:W-:-:S05]  /*c710*/  MOV R3, UR33 ;  /* 0x0000002100037c02 */ /* 0x000fca0008000f00 */
[----:B------:R1:W-:Y:S02]  /*c720*/  RED.E.ADD.F32.FTZ.RN.STRONG.GPU [R2.64], R4 ;  /* 0x000000040200798e */ /* 0x0003e4000c10e79c */
.L_x_8383:
[----:B-1----:R-:W-:Y:S05]  /*c730*/  BSYNC B0 ;  /* 0x0000000000007941 */ /* 0x002fea0003800000 */
.L_x_8382:
[----:B------:R-:W-:Y:S01]  /*c740*/  BSSY B0, `(.L_x_8384) ;  /* 0x000001b000007945 */ /* 0x000fe20003800000 */
[----:B------:R-:W-:Y:S05]  /*c750*/  @!P0 BRA `(.L_x_8385) ;  /* 0x0000018000008947 */ /* 0x000fea0003800000 */
[----:B------:R-:W3:Y:S04]  /*c760*/  LDL.LU R2, [R1+0xc] ;  /* 0x00000c0001027983 */ /* 0x000ee80000300800 */
[----:B------:R-:W4:Y:S04]  /*c770*/  S2R R6, SR_LANEID ;  /* 0x0000000000067919 */ /* 0x000f280000000000 */
[----:B------:R-:W5:Y:S04]  /*c780*/  S2R R11, SR_TID.X ;  /* 0x00000000000b7919 */ /* 0x000f680000002100 */
[----:B------:R-:W-:Y:S01]  /*c790*/  BAR.SYNC.DEFER_BLOCKING 0x0 ;  /* 0x0000000000007b1d */ /* 0x000fe20000010000 */
[----:B----4-:R-:W-:-:S05]  /*c7a0*/  ISETP.NE.AND P1, PT, R6, RZ, PT ;  /* 0x000000ff0600720c */ /* 0x010fca0003f25270 */
        /* <DEDUP_REMOVED lines=10> */
[----:B-----5:R-:W-:-:S04]  /*c850*/  ISETP.NE.AND P0, PT, R11, RZ, PT ;  /* 0x000000ff0b00720c */ /* 0x020fc80003f05270 */
[----:B------:R1:W-:Y:S04]  /*c860*/  @!P1 STS [0x18c4], R4 ;  /* 0x0018c404ff009388 */ /* 0x0003e80000000800 */
[----:B------:R-:W-:Y:S06]  /*c870*/  BAR.SYNC.DEFER_BLOCKING 0x0 ;  /* 0x0000000000007b1d */ /* 0x000fec0000010000 */
[----:B------:R-:W-:Y:S05]  /*c880*/  @P0 BRA `(.L_x_8386) ;  /* 0x0000006000000947 */ /* 0x000fea0003800000 */
[----:B-1----:R-:W-:Y:S02]  /*c890*/  MOV R2, UR34 ;  /* 0x0000002200027c02 */ /* 0x002fe40008000f00 */
[----:B------:R-:W-:-:S05]  /*c8a0*/  MOV R3, UR35 ;  /* 0x0000002300037c02 */ /* 0x000fca0008000f00 */
[----:B------:R1:W-:Y:S01]  /*c8b0*/  RED.E.ADD.F32.FTZ.RN.STRONG.GPU [R2.64], R4 ;  /* 0x000000040200798e */ /* 0x0003e2000c10e79c */
[----:B------:R-:W-:Y:S01]  /*c8c0*/  HFMA2.MMA R11, -RZ, RZ, 0, 0 ;  /* 0x00000000ff0b7435 */ /* 0x000fe200000001ff */
[----:B------:R-:W-:Y:S05]  /*c8d0*/  BRA `(.L_x_8386) ;  /* 0x0000001000007947 */ /* 0x000fea0003800000 */
.L_x_8385:
[----:B------:R-:W3:Y:S02]  /*c8e0*/  S2R R11, SR_TID.X ;  /* 0x00000000000b7919 */ /* 0x000ee40000002100 */
.L_x_8386:
[----:B-1----:R-:W-:Y:S05]  /*c8f0*/  BSYNC B0 ;  /* 0x0000000000007941 */ /* 0x002fea0003800000 */
.L_x_8384:
        /* <DEDUP_REMOVED lines=12> */
.L_x_8387:
        /* <DEDUP_REMOVED lines=32> */
.L_x_8388:
        /* <DEDUP_REMOVED lines=12> */
.L_x_14692:


//--------------------- .text._Z25selective_scan_bwd_kernelI32Selective_Scan_bwd_kernel_traitsILi32ELi16ELb0ELb0ELb1ELb0ELb1EN3c104HalfENS1_7complexIfEEEEv12SSMParamsBwd --------------------------
	.section	.text._Z25selective_scan_bwd_kernelI32Selective_Scan_bwd_kernel_traitsILi32ELi16ELb0ELb0ELb1ELb0ELb1EN3c104HalfENS1_7complexIfEEEEv12SSMParamsBwd,"ax",@progbits
	.sectioninfo	@"SHI_REGISTERS=255"
	.align	128
        .global         _Z25selective_scan_bwd_kernelI32Selective_Scan_bwd_kernel_traitsILi32ELi16ELb0ELb0ELb1ELb0ELb1EN3c104HalfENS1_7complexIfEEEEv12SSMParamsBwd
        .type           _Z25selective_scan_bwd_kernelI32Selective_Scan_bwd_kernel_traitsILi32ELi16ELb0ELb0ELb1ELb0ELb1EN3c104HalfENS1_7complexIfEEEEv12SSMParamsBwd,@function
        .size           _Z25selective_scan_bwd_kernelI32Selective_Scan_bwd_kernel_traitsILi32ELi16ELb0ELb0ELb1ELb0ELb1EN3c104HalfENS1_7complexIfEEEEv12SSMParamsBwd,(.L_x_14693 - _Z25selective_scan_bwd_kernelI32Selective_Scan_bwd_kernel_traitsILi32ELi16ELb0ELb0ELb1ELb0ELb1EN3c104HalfENS1_7complexIfEEEEv12SSMParamsBwd)
        .other          _Z25selective_scan_bwd_kernelI32Selective_Scan_bwd_kernel_traitsILi32ELi16ELb0ELb0ELb1ELb0ELb1EN3c104HalfENS1_7complexIfEEEEv12SSMParamsBwd,@"STO_CUDA_ENTRY STV_DEFAULT"
_Z25selective_scan_bwd_kernelI32Selective_Scan_bwd_kernel_traitsILi32ELi16ELb0ELb0ELb1ELb0ELb1EN3c104HalfENS1_7complexIfEEEEv12SSMParamsBwd:
.text._Z25selective_scan_bwd_kernelI32Selective_Scan_bwd_kernel_traitsILi32ELi16ELb0ELb0ELb1ELb0ELb1EN3c104HalfENS1_7complexIfEEEEv12SSMParamsBwd:
        /* <DEDUP_REMOVED lines=159> */
[----:B---3--:R-:W-:-:S04]  /*09f0*/  SHF.L.U32 R0, R109, 0x4, RZ ;  /* 0x000000046d007819 */ /* 0x008fc800000006ff */
[----:B------:R-:W-:-:S04]  /*0a00*/  LOP3.LUT R0, R0, 0xfffffe00, RZ, 0xc0, !PT ;  /* 0xfffffe0000007812 */ /* 0x000fc800078ec0ff */
[----:B------:R-:W-:-:S04]  /*0a10*/  LOP3.LUT R107, R0, 0x1f, R109, 0xf8, !PT ;  /* 0x0000001f006b7812 */ /* 0x000fc800078ef86d */
[----:B-1--4-:R-:W-:Y:S02]  /*0a20*/  SHF.R.S32.HI R0, RZ, 0x1f, R107 ;  /* 0x0000001fff007819 */ /* 0x012fe4000001146b */
.L_x_8479:
[----:B------:R-:W-:Y:S01]  /*0a30*/  ULDC UR24, c[0x0][0x174] ;  /* 0x00005d0000187ab9 */ /* 0x000fe20000000800 */
[----:B------:R-:W-:Y:S01]  /*0a40*/  BAR.SYNC.DEFER_BLOCKING 0x0 ;  /* 0x0000000000007b1d */ /* 0x000fe20000010000 */
[----:B------:R-:W-:Y:S01]  /*0a50*/  UIADD3 UR24, -UR6, UR24, URZ ;  /* 0x0000001806187290 */ /* 0x000fe2000fffe13f */
[----:B------:R-:W-:Y:S02]  /*0a60*/  SHF.R.S32.HI R154, RZ, 0x1f, R107 ;  /* 0x0000001fff9a7819 */ /* 0x000fe4000001146b */
[C---:B------:R-:W-:Y:S01]  /*0a70*/  LEA R2, P1, R107.reuse, UR16, 0x1 ;  /* 0x000000106b027c11 */ /* 0x040fe2000f8208ff */
[----:B------:R-:W-:Y:S01]  /*0a80*/  ULEA UR25, UR24, 0xfffffe00, 0x9 ;  /* 0xfffffe0018197891 */ /* 0x000fe2000f8e483f */
[----:B------:R-:W-:Y:S01]  /*0a90*/  PRMT R5, RZ, 0x7610, R5 ;  /* 0x00007610ff057816 */ /* 0x000fe20000000005 */
[----:B------:R-:W-:Y:S01]  /*0aa0*/  ULDC UR39, c[0x0][0x168] ;  /* 0x00005a0000277ab9 */ /* 0x000fe20000000800 */
[C---:B------:R-:W-:Y:S01]  /*0ab0*/  LEA.HI.X R3, R107.reuse, UR17, R154, 0x1, P1 ;  /* 0x000000116b037c11 */ /* 0x040fe200088f0c9a */
[----:B------:R-:W-:Y:S01]  /*0ac0*/  UIADD3 UR39, -UR25, UR39, URZ ;  /* 0x0000002719277290 */ /* 0x000fe2000fffe13f */
[C---:B------:R-:W-:Y:S01]  /*0ad0*/  LOP3.LUT R18, R107.reuse, 0x20, RZ, 0xfc, !PT ;  /* 0x000000206b127812 */ /* 0x040fe200078efcff */
[----:B------:R-:W-:Y:S01]  /*0ae0*/  ULDC.64 UR8, c[0x0][0x1f0] ;  /* 0x00007c0000087ab9 */ /* 0x000fe20000000a00 */
[C---:B------:R-:W-:Y:S01]  /*0af0*/  LOP3.LUT R19, R107.reuse, 0x40, RZ, 0xfc, !PT ;  /* 0x000000406b137812 */ /* 0x040fe200078efcff */
[----:B------:R-:W-:Y:S01]  /*0b00*/  ULDC.64 UR36, c[0x0][0x200] ;  /* 0x0000800000247ab9 */ /* 0x000fe20000000a00 */
[C---:B------:R-:W-:Y:S01]  /*0b10*/  LOP3.LUT R0, R107.reuse, 0x60, RZ, 0xfc, !PT ;  /* 0x000000606b007812 */ /* 0x040fe200078efcff */
[----:B------:R-:W-:Y:S01]  /*0b20*/  ULDC.64 UR34, c[0x0][0x1f8] ;  /* 0x00007e0000227ab9 */ /* 0x000fe20000000a00 */
[----:B------:R-:W-:-:S02]  /*0b30*/  ISETP.GE.AND P0, PT, R107, UR39, PT ;  /* 0x000000276b007c0c */ /* 0x000fc4000bf06270 */
        /* <DEDUP_REMOVED lines=15> */
[----:B-----5:R1:W5:Y:S01]  /*0c30*/  @!P1 LDG.E.U16 R21, [R2.64+0x80] ;  /* 0x0000802002159981 */ /* 0x020362000c1e1500 */
        /* <DEDUP_REMOVED lines=23> */
[----:B------:R-:W-:Y:S02]  /*0db0*/  LOP3.LUT R16, R107, 0x1c0, RZ, 0xfc, !PT ;  /* 0x000001c06b107812 */ /* 0x000fe400078efcff */
        /* <DEDUP_REMOVED lines=18> */
[----:B------:R-:W-:-:S02]  /*0ee0*/  LEA.HI.SX32 R106, R108, R108, 0x1b ;  /* 0x0000006c6c6a7211 */ /* 0x000fc400078fdaff */
[----:B------:R-:W-:Y:S02]  /*0ef0*/  IADD3 R35, R108, 0x20, RZ ;  /* 0x000000206c237810 */ /* 0x000fe40007ffe0ff */
[----:B------:R-:W-:Y:S02]  /*0f00*/  SHF.L.U32 R106, R106, 0x1, RZ ;  /* 0x000000016a6a7819 */ /* 0x000fe400000006ff */
[C---:B------:R-:W-:Y:S02]  /*0f10*/  IADD3 R37, R108.reuse, 0x40, RZ ;  /* 0x000000406c257810 */ /* 0x040fe40007ffe0ff */
[C---:B------:R-:W-:Y:S02]  /*0f20*/  IADD3 R39, R108.reuse, 0x60, RZ ;  /* 0x000000606c277810 */ /* 0x040fe40007ffe0ff */
[C---:B-1----:R-:W-:Y:S02]  /*0f30*/  IADD3 R3, R108.reuse, 0xc0, RZ ;  /* 0x000000c06c037810 */ /* 0x042fe40007ffe0ff */
[----:B------:R-:W-:-:S02]  /*0f40*/  IADD3 R41, R108, 0x80, RZ ;  /* 0x000000806c297810 */ /* 0x000fc40007ffe0ff */
[-C--:B------:R-:W-:Y:S02]  /*0f50*/  LEA.HI.SX32 R35, R35, R108.reuse, 0x1b ;  /* 0x0000006c23237211 */ /* 0x080fe400078fdaff */
[-C--:B------:R-:W-:Y:S02]  /*0f60*/  LEA.HI.SX32 R37, R37, R108.reuse, 0x1b ;  /* 0x0000006c25257211 */ /* 0x080fe400078fdaff */
[-C--:B------:R-:W-:Y:S02]  /*0f70*/  LEA.HI.SX32 R39, R39, R108.reuse, 0x1b ;  /* 0x0000006c27277211 */ /* 0x080fe400078fdaff */
[-C--:B------:R-:W-:Y:S02]  /*0f80*/  LEA.HI.SX32 R3, R3, R108.reuse, 0x1b ;  /* 0x0000006c03037211 */ /* 0x080fe400078fdaff */
[----:B------:R-:W-:Y:S02]  /*0f90*/  LEA.HI.SX32 R41, R41, R108, 0x1b ;  /* 0x0000006c29297211 */ /* 0x000fe400078fdaff */
[----:B------:R-:W-:-:S02]  /*0fa0*/  IADD3 R43, R108, 0xa0, RZ ;  /* 0x000000a06c2b7810 */ /* 0x000fc40007ffe0ff */
[----:B------:R-:W-:Y:S02]  /*0fb0*/  SHF.L.U32 R105, R35, 0x1, RZ ;  /* 0x0000000123697819 */ /* 0x000fe400000006ff */
[----:B------:R-:W-:Y:S02]  /*0fc0*/  SHF.L.U32 R104, R37, 0x1, RZ ;  /* 0x0000000125687819 */ /* 0x000fe400000006ff */
[----:B------:R-:W-:Y:S02]  /*0fd0*/  IADD3 R35, R108, 0x100, RZ ;  /* 0x000001006c237810 */ /* 0x000fe40007ffe0ff */
[----:B------:R-:W-:Y:S02]  /*0fe0*/  SHF.L.U32 R103, R39, 0x1, RZ ;  /* 0x0000000127677819 */ /* 0x000fe400000006ff */
[----:B------:R-:W-:Y:S02]  /*0ff0*/  SHF.L.U32 R100, R3, 0x1, RZ ;  /* 0x0000000103647819 */ /* 0x000fe400000006ff */
[----:B------:R-:W-:-:S02]  /*1000*/  SHF.L.U32 R102, R41, 0x1, RZ ;  /* 0x0000000129667819 */ /* 0x000fc400000006ff */
[C---:B------:R-:W-:Y:S02]  /*1010*/  IADD3 R3, R108.reuse, 0x160, RZ ;  /* 0x000001606c037810 */ /* 0x040fe40007ffe0ff */
[-C--:B------:R-:W-:Y:S02]  /*1020*/  LEA.HI.SX32 R43, R43, R108.reuse, 0x1b ;  /* 0x0000006c2b2b7211 */ /* 0x080fe400078fdaff */
[C---:B------:R-:W-:Y:S02]  /*1030*/  IADD3 R37, R108.reuse, 0x120, RZ ;  /* 0x000001206c257810 */ /* 0x040fe40007ffe0ff */
[----:B------:R-:W-:Y:S02]  /*1040*/  IADD3 R39, R108, 0x140, RZ ;  /* 0x000001406c277810 */ /* 0x000fe40007ffe0ff */
[-C--:B------:R-:W-:Y:S02]  /*1050*/  LEA.HI.SX32 R35, R35, R108.reuse, 0x1b ;  /* 0x0000006c23237211 */ /* 0x080fe400078fdaff */
[----:B------:R-:W-:-:S02]  /*1060*/  LEA.HI.SX32 R3, R3, R108, 0x1b ;  /* 0x0000006c03037211 */ /* 0x000fc400078fdaff */
[----:B------:R-:W-:Y:S02]  /*1070*/  SHF.L.U32 R101, R43, 0x1, RZ ;  /* 0x000000012b657819 */ /* 0x000fe400000006ff */
[-C--:B------:R-:W-:Y:S02]  /*1080*/  LEA.HI.SX32 R37, R37, R108.reuse, 0x1b ;  /* 0x0000006c25257211 */ /* 0x080fe400078fdaff */
[----:B------:R-:W-:Y:S02]  /*1090*/  LEA.HI.SX32 R39, R39, R108, 0x1b ;  /* 0x0000006c27277211 */ /* 0x000fe400078fdaff */
[----:B------:R-:W-:Y:S02]  /*10a0*/  SHF.L.U32 R98, R35, 0x1, RZ ;  /* 0x0000000123627819 */ /* 0x000fe400000006ff */
[----:B------:R-:W-:Y:S02]  /*10b0*/  IADD3 R35, R108, 0x1e0, RZ ;  /* 0x000001e06c237810 */ /* 0x000fe40007ffe0ff */
[----:B------:R-:W-:-:S02]  /*10c0*/  SHF.L.U32 R95, R3, 0x1, RZ ;  /* 0x00000001035f7819 */ /* 0x000fc400000006ff */
[----:B------:R-:W-:Y:S02]  /*10d0*/  SHF.L.U32 R97, R37, 0x1, RZ ;  /* 0x0000000125617819 */ /* 0x000fe400000006ff */
[----:B------:R-:W-:Y:S02]  /*10e0*/  SHF.L.U32 R3, R108, 0x4, RZ ;  /* 0x000000046c037819 */ /* 0x000fe400000006ff */
[----:B------:R-:W-:Y:S02]  /*10f0*/  SHF.L.U32 R96, R39, 0x1, RZ ;  /* 0x0000000127607819 */ /* 0x000fe400000006ff */
[----:B------:R-:W-:Y:S02]  /*1100*/  LEA.HI.SX32 R35, R35, R108, 0x1b ;  /* 0x0000006c23237211 */ /* 0x000fe400078fdaff */
[----:B------:R-:W-:Y:S02]  /*1110*/  LEA.HI.SX32 R90, R3, R3, 0x1b ;  /* 0x00000003035a7211 */ /* 0x000fe400078fdaff */
[----:B------:R-:W-:-:S02]  /*1120*/  SHF.L.U32 R91, R35, 0x1, RZ ;  /* 0x00000001235b7819 */ /* 0x000fc400000006ff */
[----:B------:R-:W-:Y:S02]  /*1130*/  SHF.L.U32 R90, R90, 0x1, RZ ;  /* 0x000000015a5a7819 */ /* 0x000fe400000006ff */
[C---:B------:R-:W-:Y:S02]  /*1140*/  SHF.L.U32 R42, R107.reuse, 0x1, RZ ;  /* 0x000000016b2a7819 */ /* 0x040fe400000006ff */
[C---:B------:R-:W-:Y:S02]  /*1150*/  ISETP.GE.AND P2, PT, R107.reuse, UR39, PT ;  /* 0x000000276b007c0c */ /* 0x040fe4000bf46270 */
        /* <DEDUP_REMOVED lines=8> */
[----:B------:R-:W-:Y:S01]  /*11e0*/  ISETP.GE.AND P3, PT, R8, UR39, PT ;  /* 0x0000002708007c0c */ /* 0x000fe2000bf66270 */
[----:B---3--:R1:W-:Y:S02]  /*11f0*/  STS.U16 [R106], R5 ;  /* 0x000000056a007388 */ /* 0x0083e40000000400 */
[----:B-1----:R-:W-:-:S04]  /*1200*/  IADD3 R5, R108, 0xe0, RZ ;  /* 0x000000e06c057810 */ /* 0x002fc80007ffe0ff */
[----:B------:R-:W-:Y:S01]  /*1210*/  LEA.HI.SX32 R5, R5, R108, 0x1b ;  /* 0x0000006c05057211 */ /* 0x000fe200078fdaff */
[----:B----4-:R-:W-:Y:S03]  /*1220*/  STS.U16 [R105+0x40], R4 ;  /* 0x0000400469007388 */ /* 0x010fe60000000400 */
[----:B------:R-:W-:Y:S01]  /*1230*/  SHF.L.U32 R99, R5, 0x1, RZ ;  /* 0x0000000105637819 */ /* 0x000fe200000006ff */
[----:B-----5:R1:W-:Y:S01]  /*1240*/  STS.U16 [R104+0x80], R21 ;  /* 0x0000801568007388 */ /* 0x0203e20000000400 */
[----:B------:R-:W-:-:S03]  /*1250*/  IADD3 R5, R108, 0x180, RZ ;  /* 0x000001806c057810 */ /* 0x000fc60007ffe0ff */
[----:B--2---:R-:W-:Y:S01]  /*1260*/  STS.U16 [R103+0xc0], R20 ;  /* 0x0000c01467007388 */ /* 0x004fe20000000400 */
[----:B------:R-:W-:-:S03]  /*1270*/  LEA.HI.SX32 R5, R5, R108, 0x1b ;  /* 0x0000006c05057211 */ /* 0x000fc600078fdaff */
[----:B------:R2:W-:Y:S01]  /*1280*/  STS.U16 [R102+0x100], R23 ;  /* 0x0001001766007388 */ /* 0x0005e20000000400 */
[----:B-1----:R-:W-:-:S03]  /*1290*/  IADD3 R21, R108, 0x1a0, RZ ;  /* 0x000001a06c157810 */ /* 0x002fc60007ffe0ff */
[----:B------:R1:W-:Y:S01]  /*12a0*/  STS.U16 [R101+0x140], R22 ;  /* 0x0001401665007388 */ /* 0x0003e20000000400 */
[-C--:B------:R-:W-:Y:S02]  /*12b0*/  LEA.HI.SX32 R21, R21, R108.reuse, 0x1b ;  /* 0x0000006c15157211 */ /* 0x080fe400078fdaff */
[----:B--2---:R-:W-:Y:S02]  /*12c0*/  IADD3 R23, R108, 0x1c0, RZ ;  /* 0x000001c06c177810 */ /* 0x004fe40007ffe0ff */
[----:B------:R-:W-:Y:S02]  /*12d0*/  SHF.L.U32 R94, R5, 0x1, RZ ;  /* 0x00000001055e7819 */ /* 0x000fe400000006ff */
[----:B------:R-:W-:Y:S01]  /*12e0*/  LEA.HI.SX32 R23, R23, R108, 0x1b ;  /* 0x0000006c17177211 */ /* 0x000fe200078fdaff */
[----:B------:R2:W-:Y:S01]  /*12f0*/  STS.U16 [R100+0x180], R25 ;  /* 0x0001801964007388 */ /* 0x0005e20000000400 */
[----:B------:R-:W-:-:S03]  /*1300*/  SHF.L.U32 R93, R21, 0x1, RZ ;  /* 0x00000001155d7819 */ /* 0x000fc600000006ff */
[----:B------:R3:W-:Y:S01]  /*1310*/  STS.U16 [R99+0x1c0], R24 ;  /* 0x0001c01863007388 */ /* 0x0007e20000000400 */
[----:B------:R-:W-:-:S03]  /*1320*/  SHF.L.U32 R92, R23, 0x1, RZ ;  /* 0x00000001175c7819 */ /* 0x000fc600000006ff */
        /* <DEDUP_REMOVED lines=31> */
[----:B-1----:R-:W-:Y:S02]  /*1520*/  PRMT R22, RZ, 0x7610, R22 ;  /* 0x00007610ff167816 */ /* 0x002fe40000000016 */
[----:B--2---:R-:W-:-:S02]  /*1530*/  PRMT R25, RZ, 0x7610, R25 ;  /* 0x00007610ff197816 */ /* 0x004fc40000000019 */
[----:B---3--:R-:W-:Y:S02]  /*1540*/  PRMT R24, RZ, 0x7610, R24 ;  /* 0x00007610ff187816 */ /* 0x008fe40000000018 */
[----:B----4-:R-:W-:Y:S01]  /*1550*/  PRMT R27, RZ, 0x7610, R27 ;  /* 0x00007610ff1b7816 */ /* 0x010fe2000000001b */
        /* <DEDUP_REMOVED lines=19> */
[----:B0-----:R-:W-:Y:S02]  /*1690*/  PRMT R29, RZ, 0x7610, R29 ;  /* 0x00007610ff1d7816 */ /* 0x001fe4000000001d */
        /* <DEDUP_REMOVED lines=38> */
[----:B---3--:R0:W-:Y:S04]  /*1900*/  STS.U16 [R105+0x40], R4 ;  /* 0x0000400469007388 */ /* 0x0081e80000000400 */
        /* <DEDUP_REMOVED lines=58> */
[----:B------:R-:W-:-:S02]  /*1cb0*/  UIMAD UR7, UR13, UR8, URZ ;  /* 0x000000080d0772a4 */ /* 0x000fc4000f8e023f */
[----:B------:R-:W-:Y:S02]  /*1cc0*/  USHF.R.S32.HI UR38, URZ, 0x1f, UR25 ;  /* 0x0000001f3f267899 */ /* 0x000fe40008011419 */
[----:B------:R-:W-:Y:S02]  /*1cd0*/  UIMAD.WIDE.U32 UR26, UR12, UR8, URZ ;  /* 0x000000080c1a72a5 */ /* 0x000fe4000f8e003f */
[----:B------:R-:W-:Y:S01]  /*1ce0*/  UIMAD UR7, UR12, UR9, UR7 ;  /* 0x000000090c0772a4 */ /* 0x000fe2000f8e0207 */
[----:B------:R-:W-:Y:S01]  /*1cf0*/  MOV R51, UR12 ;  /* 0x0000000c00337c02 */ /* 0x000fe20008000f00 */
[----:B------:R-:W-:Y:S01]  /*1d00*/  UIMAD.WIDE.U32 UR8, UR12, UR36, URZ ;  /* 0x000000240c0872a5 */ /* 0x000fe2000f8e003f */
[----:B0-----:R-:W-:Y:S01]  /*1d10*/  MOV R4, UR25 ;  /* 0x0000001900047c02 */ /* 0x001fe20008000f00 */
[----:B------:R-:W-:Y:S01]  /*1d20*/  UIMAD UR36, UR13, UR36, URZ ;  /* 0x000000240d2472a4 */ /* 0x000fe2000f8e023f */
[----:B------:R-:W-:Y:S01]  /*1d30*/  MOV R5, UR38 ;  /* 0x0000002600057c02 */ /* 0x000fe20008000f00 */
[----:B------:R-:W-:Y:S01]  /*1d40*/  UIMAD UR42, UR11, UR34, URZ ;  /* 0x000000220b2a72a4 */ /* 0x000fe2000f8e023f */
[----:B------:R-:W-:Y:S01]  /*1d50*/  MOV R43, UR12 ;  /* 0x0000000c002b7c02 */ /* 0x000fe20008000f00 */
[----:B------:R-:W-:Y:S01]  /*1d60*/  UIADD3 UR27, UR27, UR7, URZ ;  /* 0x000000071b1b7290 */ /* 0x000fe2000fffe03f */
[----:B-1----:R-:W-:Y:S01]  /*1d70*/  MOV R2, UR25 ;  /* 0x0000001900027c02 */ /* 0x002fe20008000f00 */
[----:B------:R-:W-:Y:S01]  /*1d80*/  UIMAD UR43, UR12, UR37, UR36 ;  /* 0x000000250c2b72a4 */ /* 0x000fe2000f8e0224 */
[----:B------:R-:W-:Y:S01]  /*1d90*/  MOV R3, UR38 ;  /* 0x0000002600037c02 */ /* 0x000fe20008000f00 */
[----:B------:R-:W-:Y:S01]  /*1da0*/  @!P0 IMAD.WIDE.U32 R4, R51, c[0x0][0x200], R4 ;  /* 0x0000800033048a25 */ /* 0x000fe200078e0004 */
[----:B------:R-:W-:-:S02]  /*1db0*/  UIMAD UR42, UR10, UR35, UR42 ;  /* 0x000000230a2a72a4 */ /* 0x000fc4000f8e022a */
[----:B------:R-:W-:Y:S01]  /*1dc0*/  UIMAD.WIDE.U32 UR34, UR10, UR34, UR26 ;  /* 0x000000220a2272a5 */ /* 0x000fe2000f8e001a */
[----:B------:R-:W-:Y:S01]  /*1dd0*/  @!P0 IMAD.WIDE.U32 R2, R43, c[0x0][0x1f0], R2 ;  /* 0x00007c002b028a25 */ /* 0x000fe200078e0002 */
[----:B------:R-:W-:Y:S01]  /*1de0*/  @!P0 IADD3 R5, R5, UR43, RZ ;  /* 0x0000002b05058c10 */ /* 0x000fe2000fffe0ff */
[----:B------:R-:W-:Y:S01]  /*1df0*/  ULDC UR26, c[0x0][0x174] ;  /* 0x00005d00001a7ab9 */ /* 0x000fe20000000800 */
[----:B------:R-:W-:Y:S01]  /*1e00*/  MOV R51, UR10 ;  /* 0x0000000a00337c02 */ /* 0x000fe20008000f00 */
[----:B------:R-:W-:Y:S02]  /*1e10*/  UIADD3 UR26, UR6, -UR26, URZ ;  /* 0x8000001a061a7290 */ /* 0x000fe4000fffe03f */
[----:B------:R-:W-:Y:S01]  /*1e20*/  UIADD3 UR9, UR9, UR43, URZ ;  /* 0x0000002b09097290 */ /* 0x000fe2000fffe03f */
[----:B------:R-:W-:Y:S01]  /*1e30*/  @!P0 IADD3 R3, R3, UR7, RZ ;  /* 0x0000000703038c10 */ /* 0x000fe2000fffe0ff */
[----:B------:R-:W-:Y:S01]  /*1e40*/  ULDC.64 UR36, c[0x0][0x208] ;  /* 0x0000820000247ab9 */ /* 0x000fe20000000a00 */
[----:B------:R-:W-:Y:S01]  /*1e50*/  MOV R43, UR10 ;  /* 0x0000000a002b7c02 */ /* 0x000fe20008000f00 */
[----:B------:R-:W-:Y:S01]  /*1e60*/  UIMAD UR7, UR11, UR36, URZ ;  /* 0x000000240b0772a4 */ /* 0x000fe2000f8e023f */
[----:B------:R-:W-:Y:S01]  /*1e70*/  @!P0 IMAD.WIDE.U32 R4, R51, c[0x0][0x208], R4 ;  /* 0x0000820033048a25 */ /* 0x000fe200078e0004 */
[----:B------:R-:W-:-:S02]  /*1e80*/  UIMAD UR26, UR26, -0x200, URZ ;  /* 0xfffffe001a1a78a4 */ /* 0x000fc4000f8e023f */
[----:B------:R-:W-:Y:S01]  /*1e90*/  UIMAD.WIDE.U32 UR8, UR10, UR36, UR8 ;  /* 0x000000240a0872a5 */ /* 0x000fe2000f8e0008 */
[----:B------:R-:W-:Y:S01]  /*1ea0*/  @!P0 IMAD.WIDE.U32 R2, R43, c[0x0][0x1f8], R2 ;  /* 0x00007e002b028a25 */ /* 0x000fe200078e0002 */
[----:B------:R-:W-:Y:S01]  /*1eb0*/  UIMAD UR7, UR10, UR37, UR7 ;  /* 0x000000250a0772a4 */ /* 0x000fe2000f8e0207 */
[C---:B------:R-:W-:Y:S01]  /*1ec0*/  @!P0 IADD3 R56, P2, R107.reuse, R4, RZ ;  /* 0x000000046b388210 */ /* 0x040fe20007f5e0ff */
[----:B------:R-:W-:Y:S02]  /*1ed0*/  USHF.R.S32.HI UR27, URZ, 0x1f, UR26 ;  /* 0x0000001f3f1b7899 */ /* 0x000fe4000801141a */
[----:B------:R-:W-:Y:S01]  /*1ee0*/  UIADD3 UR36, UP1, UR26, UR8, URZ ;  /* 0x000000081a247290 */ /* 0x000fe2000ff3e03f */
[C---:B------:R-:W-:Y:S02]  /*1ef0*/  @!P0 IADD3 R51, P1, R107.reuse, R2, RZ ;  /* 0x000000026b338210 */ /* 0x040fe40007f3e0ff */
[----:B------:R-:W-:Y:S01]  /*1f00*/  @!P0 IADD3.X R5, R154, UR7, R5, P2, !PT ;  /* 0x000000079a058c10 */ /* 0x000fe200097fe405 */
[----:B------:R-:W-:Y:S01]  /*1f10*/  UIADD3.X UR8, UR27, UR7, UR9, UP1, !UPT ;  /* 0x000000071b087290 */ /* 0x000fe20008ffe409 */
[----:B------:R-:W-:-:S02]  /*1f20*/  LEA R2, P2, R107, c[0x0][0x258], 0x1 ;  /* 0x000096006b027a11 */ /* 0x000fc400078408ff */
[----:B------:R-:W-:Y:S02]  /*1f30*/  MOV R59, UR36 ;  /* 0x00000024003b7c02 */ /* 0x000fe40008000f00 */
[----:B------:R-:W-:Y:S02]  /*1f40*/  @!P0 IADD3.X R58, R154, UR42, R3, P1, !PT ;  /* 0x0000002a9a3a8c10 */ /* 0x000fe40008ffe403 */
[----:B------:R-:W-:Y:S02]  /*1f50*/  LEA.HI.X R3, R107, c[0x0][0x25c], R154, 0x1, P2 ;  /* 0x000097006b037a11 */ /* 0x000fe400010f0c9a */
[----:B------:R-:W-:Y:S02]  /*1f60*/  LEA R2, P4, R59, R2, 0x1 ;  /* 0x000000023b027211 */ /* 0x000fe400078808ff */
[----:B------:R-:W-:-:S04]  /*1f70*/  MOV R62, UR8 ;  /* 0x00000008003e7c02 */ /* 0x000fc80008000f00 */
[----:B------:R-:W-:Y:S02]  /*1f80*/  LEA.HI.X R3, R59, R3, R62, 0x1, P4 ;  /* 0x000000033b037211 */ /* 0x000fe400020f0c3e */
        /* <DEDUP_REMOVED lines=9> */
[----:B------:R-:W-:Y:S02]  /*2020*/  MOV R60, UR34 ;  /* 0x00000022003c7c02 */ /* 0x000fe40008000f00 */
        /* <DEDUP_REMOVED lines=17> */
[----:B------:R-:W-:Y:S02]  /*2140*/  ISETP.GE.AND P2, PT, R6, UR39, PT ;  /* 0x0000002706007c0c */ /* 0x000fe4000bf46270 */
[----:B------:R-:W-:-:S02]  /*2150*/  @!P0 LEA.HI.X R5, R56, c[0x0][0x25c], R5, 0x1, P3 ;  /* 0x0000970038058a11 */ /* 0x000fc400018f0c05 */
        /* <DEDUP_REMOVED lines=43> */
[----:B------:R-:W4:Y:S01]  /*2410*/  @!P1 LDG.E.U16 R45, [R42.64+-0x380] ;  /* 0xfffc80202a2d9981 */ /* 0x000f22000c1e1500 */
[----:B------:R-:W-:Y:S02]  /*2420*/  ISETP.GE.AND P1, PT, R9, UR39, PT ;  /* 0x0000002709007c0c */ /* 0x000fe4000bf26270 */
[----:B-1----:R-:W-:Y:S01]  /*2430*/  PRMT R53, RZ, 0x7610, R53 ;  /* 0x00007610ff357816 */ /* 0x002fe20000000035 */
[----:B------:R-:W5:Y:S10]  /*2440*/  @!P5 LDG.E.U16 R56, [R42.64+-0x2c0] ;  /* 0xfffd40202a38d981 */ /* 0x000f74000c1e1500 */
[----:B------:R-:W4:Y:S01]  /*2450*/  @!P1 LDG.E.U16 R58, [R42.64+-0x240] ;  /* 0xfffdc0202a3a9981 */ /* 0x000f22000c1e1500 */
[----:B------:R-:W-:-:S02]  /*2460*/  ISETP.GE.AND P1, PT, R10, UR39, PT ;  /* 0x000000270a007c0c */ /* 0x000fc4000bf26270 */
[----:B------:R-:W-:Y:S02]  /*2470*/  PRMT R47, RZ, 0x7610, R47 ;  /* 0x00007610ff2f7816 */ /* 0x000fe4000000002f */
[----:B------:R-:W-:Y:S02]  /*2480*/  PRMT R40, RZ, 0x7610, R40 ;  /* 0x00007610ff287816 */ /* 0x000fe40000000028 */
[----:B--2---:R-:W-:Y:S02]  /*2490*/  PRMT R52, RZ, 0x7610, R52 ;  /* 0x00007610ff347816 */ /* 0x004fe40000000034 */
[----:B------:R-:W-:Y:S01]  /*24a0*/  PRMT R39, RZ, 0x7610, R39 ;  /* 0x00007610ff277816 */ /* 0x000fe20000000027 */
[----:B------:R-:W2:Y:S04]  /*24b0*/  @!P2 LDG.E.U16 R47, [R42.64+-0x300] ;  /* 0xfffd00202a2fa981 */ /* 0x000ea8000c1e1500 */
[----:B------:R-:W2:Y:S01]  /*24c0*/  @!P1 LDG.E.U16 R53, [R42.64+-0x200] ;  /* 0xfffe00202a359981 */ /* 0x000ea2000c1e1500 */
[----:B------:R-:W-:-:S02]  /*24d0*/  ISETP.GE.AND P1, PT, R11, UR39, PT ;  /* 0x000000270b007c0c */ /* 0x000fc4000bf26270 */
[----:B------:R-:W-:Y:S01]  /*24e0*/  PRMT R49, RZ, 0x7610, R49 ;  /* 0x00007610ff317816 */ /* 0x000fe20000000031 */
[----:B------:R-:W2:Y:S01]  /*24f0*/  @!P3 LDG.E.U16 R40, [R42.64+-0x3c0] ;  /* 0xfffc40202a28b981 */ /* 0x000ea2000c1e1500 */
[----:B------:R-:W-:Y:S02]  /*2500*/  ISETP.GE.AND P2, PT, R13, UR39, PT ;  /* 0x000000270d007c0c */ /* 0x000fe4000bf46270 */
[----:B------:R-:W-:Y:S01]  /*2510*/  ISETP.GE.AND P3, PT, R14, UR39, PT ;  /* 0x000000270e007c0c */ /* 0x000fe2000bf66270 */
[----:B------:R-:W2:Y:S01]  /*2520*/  @!P4 LDG.E.U16 R52, [R42.64+-0x340] ;  /* 0xfffcc0202a34c981 */ /* 0x000ea2000c1e1500 */
[----:B------:R-:W-:Y:S02]  /*2530*/  ISETP.GE.AND P4, PT, R15, UR39, PT ;  /* 0x000000270f007c0c */ /* 0x000fe4000bf86270 */
[----:B------:R-:W-:Y:S01]  /*2540*/  ISETP.GE.AND P5, PT, R16, UR39, PT ;  /* 0x0000002710007c0c */ /* 0x000fe2000bfa6270 */
[----:B------:R0:W2:Y:S04]  /*2550*/  @!P0 LDG.E.U16 R39, [R50.64] ;  /* 0x0000002032278981 */ /* 0x0000a8000c1e1500 */
[----:B------:R-:W4:Y:S01]  /*2560*/  @!P1 LDG.E.U16 R60, [R42.64+-0x1c0] ;  /* 0xfffe40202a3c9981 */ /* 0x000f22000c1e1500 */
[----:B------:R-:W-:-:S03]  /*2570*/  ISETP.GE.AND P1, PT, R12, UR39, PT ;  /* 0x000000270c007c0c */ /* 0x000fc6000bf26270 */
[----:B------:R-:W4:Y:S01]  /*2580*/  @!P6 LDG.E.U16 R49, [R42.64+-0x280] ;  /* 0xfffd80202a31e981 */ /* 0x000f22000c1e1500 */
[----:B------:R-:W-:Y:S02]  /*2590*/  ISETP.GE.AND P6, PT, R17, UR39, PT ;  /* 0x0000002711007c0c */ /* 0x000fe4000bfc6270 */
[----:B0-----:R-:W-:Y:S01]  /*25a0*/  PRMT R51, RZ, 0x7610, R51 ;  /* 0x00007610ff337816 */ /* 0x001fe20000000033 */
[----:B------:R-:W5:Y:S01]  /*25b0*/  @!P4 LDG.E.U16 R62, [R42.64+-0xc0] ;  /* 0xffff40202a3ec981 */ /* 0x000f62000c1e1500 */
[----:B------:R-:W-:Y:S02]  /*25c0*/  PRMT R50, RZ, 0x7610, R50 ;  /* 0x00007610ff327816 */ /* 0x000fe40000000032 */
[----:B---3--:R-:W-:Y:S01]  /*25d0*/  PRMT R55, RZ, 0x7610, R55 ;  /* 0x00007610ff377816 */ /* 0x008fe20000000037 */
[----:B------:R-:W3:Y:S04]  /*25e0*/  @!P5 LDG.E.U16 R57, [R42.64+-0x80] ;  /* 0xffff80202a39d981 */ /* 0x000ee8000c1e1500 */
[----:B------:R-:W3:Y:S04]  /*25f0*/  @!P1 LDG.E.U16 R51, [R42.64+-0x180] ;  /* 0xfffe80202a339981 */ /* 0x000ee8000c1e1500 */
[----:B------:R-:W3:Y:S04]  /*2600*/  @!P2 LDG.E.U16 R50, [R42.64+-0x140] ;  /* 0xfffec0202a32a981 */ /* 0x000ee8000c1e1500 */
[----:B------:R-:W3:Y:S04]  /*2610*/  @!P3 LDG.E.U16 R55, [R42.64+-0x100] ;  /* 0xffff00202a37b981 */ /* 0x000ee8000c1e1500 */
[----:B------:R-:W3:Y:S01]  /*2620*/  @!P6 LDG.E.U16 R64, [R42.64+-0x40] ;  /* 0xffffc0202a40e981 */ /* 0x000ee2000c1e1500 */
[----:B------:R-:W-:-:S02]  /*2630*/  P2R R69, PR, RZ, 0x2 ;  /* 0x00000002ff457803 */ /* 0x000fc40000000000 */
[----:B------:R-:W-:Y:S01]  /*2640*/  ISETP.GE.AND P1, PT, R18, UR39, PT ;  /* 0x0000002712007c0c */ /* 0x000fe2000bf26270 */
[----:B--2---:R0:W-:Y:S04]  /*2650*/  STS.U16 [R106], R39 ;  /* 0x000000276a007388 */ /* 0x0041e80000000400 */
[----:B------:R1:W-:Y:S04]  /*2660*/  STS.U16 [R105+0x40], R40 ;  /* 0x0000402869007388 */ /* 0x0003e80000000400 */
        /* <DEDUP_REMOVED lines=8> */
[----:B---3--:R-:W-:Y:S04]  /*26f0*/  STS.U16 [R96+0x280], R51 ;  /* 0x0002803360007388 */ /* 0x008fe80000000400 */
        /* <DEDUP_REMOVED lines=11> */
[----:B------:R-:W4:Y:S04]  /*27b0*/  LDS.U16 R50, [R90+0xa] ;  /* 0x00000a005a327984 */ /* 0x000f280000000400 */
[----:B------:R-:W2:Y:S04]  /*27c0*/  LDS.U16 R51, [R90+0xc] ;  /* 0x00000c005a337984 */ /* 0x000ea80000000400 */
[----:B------:R-:W2:Y:S04]  /*27d0*/  LDS.U16 R52, [R90+0xe] ;  /* 0x00000e005a347984 */ /* 0x000ea80000000400 */
[----:B------:R-:W2:Y:S04]  /*27e0*/  LDS.U16 R53, [R90+0x10] ;  /* 0x000010005a357984 */ /* 0x000ea80000000400 */
[----:B------:R-:W2:Y:S04]  /*27f0*/  LDS.U16 R55, [R90+0x12] ;  /* 0x000012005a377984 */ /* 0x000ea80000000400 */
[----:B------:R-:W-:Y:S04]  /*2800*/  LDS.U16 R56, [R90+0x14] ;  /* 0x000014005a387984 */ /* 0x000fe80000000400 */
[----:B------:R-:W2:Y:S04]  /*2810*/  LDS.U16 R57, [R90+0x16] ;  /* 0x000016005a397984 */ /* 0x000ea80000000400 */
[----:B------:R-:W-:Y:S04]  /*2820*/  LDS.U16 R58, [R90+0x18] ;  /* 0x000018005a3a7984 */ /* 0x000fe80000000400 */
[----:B------:R-:W-:Y:S04]  /*2830*/  LDS.U16 R60, [R90+0x1a] ;  /* 0x00001a005a3c7984 */ /* 0x000fe80000000400 */
[----:B------:R-:W-:Y:S04]  /*2840*/  LDS.U16 R61, [R90+0x1c] ;  /* 0x00001c005a3d7984 */ /* 0x000fe80000000400 */
[----:B------:R-:W3:Y:S04]  /*2850*/  LDS.U16 R62, [R90+0x1e] ;  /* 0x00001e005a3e7984 */ /* 0x000ee80000000400 */
[----:B------:R-:W-:Y:S01]  /*2860*/  BAR.SYNC.DEFER_BLOCKING 0x0 ;  /* 0x0000000000007b1d */ /* 0x000fe20000010000 */
[----:B0-----:R-:W-:-:S02]  /*2870*/  PRMT R39, RZ, 0x7610, R39 ;  /* 0x00007610ff277816 */ /* 0x001fc40000000027 */
[----:B-1----:R-:W-:-:S04]  /*2880*/  PRMT R40, RZ, 0x7610, R40 ;  /* 0x00007610ff287816 */ /* 0x002fc80000000028 */
[----:B------:R0:W5:Y:S01]  /*2890*/  @!P0 LDG.E.U16 R39, [R4.64] ;  /* 0x0000002004278981 */ /* 0x000162000c1e1500 */
[----:B------:R-:W-:-:S03]  /*28a0*/  ISETP.GE.AND P0, PT, R19, UR39, PT ;  /* 0x0000002713007c0c */ /* 0x000fc6000bf06270 */
[----:B------:R1:W5:Y:S01]  /*28b0*/  @!P1 LDG.E.U16 R40, [R2.64+-0x3c0] ;  /* 0xfffc402002289981 */ /* 0x000362000c1e1500 */
[----:B------:R-:W-:Y:S02]  /*28c0*/  ISETP.GE.AND P1, PT, R0, UR39, PT ;  /* 0x0000002700007c0c */ /* 0x000fe4000bf26270 */
[----:B--2---:R-:W-:Y:S01]  /*28d0*/  PRMT R64, RZ, 0x7610, R64 ;  /* 0x00007610ff407816 */ /* 0x004fe20000000040 */
[----:B------:R1:W2:Y:S04]  /*28e0*/  @!P2 LDG.E.U16 R72, [R2.64+-0x140] ;  /* 0xfffec0200248a981 */ /* 0x0002a8000c1e1500 */
        /* <DEDUP_REMOVED lines=19> */
[----:B------:R-:W-:-:S08]  /*2a20*/  ISETP.GE.AND P0, PT, R11, UR39, PT ;  /* 0x000000270b007c0c */ /* 0x000fd0000bf06270 */
[----:B------:R1:W2:Y:S05]  /*2a30*/  @!P1 LDG.E.U16 R77, [R2.64+-0x180] ;  /* 0xfffe8020024d9981 */ /* 0x0002aa000c1e1500 */
[----:B------:R1:W2:Y:S01]  /*2a40*/  @!P0 LDG.E.U16 R70, [R2.64+-0x1c0] ;  /* 0xfffe402002468981 */ /* 0x0002a2000c1e1500 */
[----:B---3--:R-:W-:Y:S02]  /*2a50*/  HADD2.F32 R45, -RZ, R45.H0_H0 ;  /* 0x2000002dff2d7230 */ /* 0x008fe40000004100 */
[----:B------:R-:W-:-:S03]  /*2a60*/  HADD2.F32 R43, -RZ, R43.H0_H0 ;  /* 0x2000002bff2b7230 */ /* 0x000fc60000004100 */
[----:B------:R-:W-:Y:S01]  /*2a70*/  FMUL.FTZ R110, R45, -1.4426950216293334961 ;  /* 0xbfb8aa3b2d6e7820 */ /* 0x000fe20000410000 */
[----:B----4-:R-:W-:Y:S01]  /*2a80*/  HADD2.F32 R50, -RZ, R50.H0_H0 ;  /* 0x20000032ff327230 */ /* 0x010fe20000004100 */
[----:B------:R-:W-:-:S04]  /*2a90*/  FMUL.FTZ R78, R43, -1.4426950216293334961 ;  /* 0xbfb8aa3b2b4e7820 */ /* 0x000fc80000410000 */
[----:B------:R-:W-:Y:S01]  /*2aa0*/  MUFU.EX2 R110, R110 ;  /* 0x0000006e006e7308 */ /* 0x000fe20000000800 */
[----:B------:R-:W-:Y:S01]  /*2ab0*/  FMUL.FTZ R112, R50, -1.4426950216293334961 ;  /* 0xbfb8aa3b32707820 */ /* 0x000fe20000410000 */
[----:B------:R-:W-:-:S06]  /*2ac0*/  HADD2.F32 R47, -RZ, R47.H0_H0 ;  /* 0x2000002fff2f7230 */ /* 0x000fcc0000004100 */
[----:B------:R-:W0:Y:S01]  /*2ad0*/  MUFU.EX2 R78, R78 ;  /* 0x0000004e004e7308 */ /* 0x000e220000000800 */
[----:B------:R-:W-:Y:S01]  /*2ae0*/  HADD2.F32 R51, -RZ, R51.H0_H0 ;  /* 0x20000033ff337230 */ /* 0x000fe20000004100 */
[----:B-1----:R-:W-:-:S06]  /*2af0*/  FMUL.FTZ R2, R47, -1.4426950216293334961 ;  /* 0xbfb8aa3b2f027820 */ /* 0x002fcc0000410000 */
[----:B------:R-:W-:Y:S01]  /*2b00*/  MUFU.EX2 R112, R112 ;  /* 0x0000007000707308 */ /* 0x000fe20000000800 */
[----:B------:R-:W-:Y:S01]  /*2b10*/  HADD2.F32 R52, -RZ, R52.H0_H0 ;  /* 0x20000034ff347230 */ /* 0x000fe20000004100 */
[----:B------:R-:W-:Y:S01]  /*2b20*/  FMUL.FTZ R116, R51, -1.4426950216293334961 ;  /* 0xbfb8aa3b33747820 */ /* 0x000fe20000410000 */
[----:B------:R-:W-:-:S03]  /*2b30*/  HADD2.F32 R42, -RZ, R42.H0_H0 ;  /* 0x2000002aff2a7230 */ /* 0x000fc60000004100 */
[----:B------:R-:W-:Y:S02]  /*2b40*/  FMUL.FTZ R118, R52, -1.4426950216293334961 ;  /* 0xbfb8aa3b34767820 */ /* 0x000fe40000410000 */
[----:B------:R-:W1:Y:S01]  /*2b50*/  MUFU.EX2 R2, R2 ;  /* 0x0000000200027308 */ /* 0x000e620000000800 */
[----:B0-----:R-:W-:Y:S02]  /*2b60*/  FADD.FTZ R78, R78, 1 ;  /* 0x3f8000004e4e7421 */ /* 0x001fe40000010000 */
[----:B------:R-:W-:-:S05]  /*2b70*/  FMUL.FTZ R69, R42, -1.4426950216293334961 ;  /* 0xbfb8aa3b2a457820 */ /* 0x000fca0000410000 */
[----:B------:R-:W-:Y:S01]  /*2b80*/  MUFU.EX2 R116, R116 ;  /* 0x0000007400747308 */ /* 0x000fe20000000800 */
[----:B------:R-:W-:-:S07]  /*2b90*/  HADD2.F32 R49, -RZ, R49.H0_H0 ;  /* 0x20000031ff317230 */ /* 0x000fce0000004100 */
[----:B------:R-:W-:Y:S01]  /*2ba0*/  MUFU.EX2 R118, R118 ;  /* 0x0000007600767308 */ /* 0x000fe20000000800 */
[----:B-1----:R-:W-:Y:S01]  /*2bb0*/  FADD.FTZ R2, R2, 1 ;  /* 0x3f80000002027421 */ /* 0x002fe20000010000 */
[----:B------:R-:W-:-:S06]  /*2bc0*/  HADD2.F32 R65, -RZ, R65.H0_H0 ;  /* 0x20000041ff417230 */ /* 0x000fcc0000004100 */
[----:B------:R-:W0:Y:S01]  /*2bd0*/  MUFU.EX2 R69, R69 ;  /* 0x0000004500457308 */ /* 0x000e220000000800 */
[----:B------:R-:W-:Y:S01]  /*2be0*/  HADD2.F32 R67, -RZ, R67.H0_H0 ;  /* 0x20000043ff437230 */ /* 0x000fe20000004100 */
[----:B------:R-:W-:Y:S01]  /*2bf0*/  FMUL.FTZ R3, R49, -1.4426950216293334961 ;  /* 0xbfb8aa3b31037820 */ /* 0x000fe20000410000 */
[----:B------:R-:W-:-:S05]  /*2c00*/  HADD2.F32 R53, -RZ, R53.H0_H0 ;  /* 0x20000035ff357230 */ /* 0x000fca0000004100 */
[----:B------:R-:W1:Y:S01]  /*2c10*/  MUFU.EX2 R3, R3 ;  /* 0x0000000300037308 */ /* 0x000e620000000800 */
[----:B------:R-:W-:Y:S02]  /*2c20*/  FMUL.FTZ R119, R53, -1.4426950216293334961 ;  /* 0xbfb8aa3b35777820 */ /* 0x000fe40000410000 */
[----:B0-----:R-:W-:-:S05]  /*2c30*/  FADD.FTZ R69, R69, 1 ;  /* 0x3f80000045457421 */ /* 0x001fca0000010000 */
[----:B------:R-:W0:Y:S01]  /*2c40*/  MUFU.EX2 R119, R119 ;  /* 0x0000007700777308 */ /* 0x000e220000000800 */
[----:B------:R-:W-:Y:S02]  /*2c50*/  HADD2.F32 R55, -RZ, R55.H0_H0 ;  /* 0x20000037ff377230 */ /* 0x000fe40000004100 */
[----:B------:R-:W-:-:S05]  /*2c60*/  HADD2.F32 R57, -RZ, R57.H0_H0 ;  /* 0x20000039ff397230 */ /* 0x000fca0000004100 */
[----:B------:R-:W-:Y:S01]  /*2c70*/  MUFU.RCP R69, R69 ;  /* 0x0000004500457308 */ /* 0x000fe20000001000 */
[----:B------:R-:W-:Y:S01]  /*2c80*/  FMUL.FTZ R120, R55, -1.4426950216293334961 ;  /* 0xbfb8aa3b37787820 */ /* 0x000fe20000410000 */
[----:B------:R-:W-:Y:S01]  /*2c90*/  HADD2.F32 R56, -RZ, R56.H0_H0 ;  /* 0x20000038ff387230 */ /* 0x000fe20000004100 */
[----:B-1----:R-:W-:Y:S01]  /*2ca0*/  FADD.FTZ R3, R3, 1 ;  /* 0x3f80000003037421 */ /* 0x002fe20000010000 */
[----:B------:R-:W-:Y:S01]  /*2cb0*/  HADD2.F32 R62, -RZ, R62.H0_H0 ;  /* 0x2000003eff3e7230 */ /* 0x000fe20000004100 */
[----:B------:R-:W-:Y:S01]  /*2cc0*/  FMUL.FTZ R122, R57, -1.4426950216293334961 ;  /* 0xbfb8aa3b397a7820 */ /* 0x000fe20000410000 */
[----:B------:R-:W-:Y:S01]  /*2cd0*/  HADD2.F32 R66, -RZ, R66.H0_H0 ;  /* 0x20000042ff427230 */ /* 0x000fe20000004100 */
[----:B------:R-:W-:Y:S01]  /*2ce0*/  FMUL.FTZ R121, R56, -1.4426950216293334961 ;  /* 0xbfb8aa3b38797820 */ /* 0x000fe20000410000 */
[----:B------:R-:W-:Y:S01]  /*2cf0*/  MUFU.EX2 R120, R120 ;  /* 0x0000007800787308 */ /* 0x000fe20000000800 */
[----:B0-----:R-:W-:Y:S01]  /*2d00*/  FADD.FTZ R119, R119, 1 ;  /* 0x3f80000077777421 */ /* 0x001fe20000010000 */
[----:B------:R-:W-:-:S02]  /*2d10*/  HADD2.F32 R115, -RZ, R115.H0_H0 ;  /* 0x20000073ff737230 */ /* 0x000fc40000004100 */
[----:B------:R-:W-:-:S04]  /*2d20*/  HADD2.F32 R58, -RZ, R58.H0_H0 ;  /* 0x2000003aff3a7230 */ /* 0x000fc80000004100 */
[----:B------:R0:W-:Y:S01]  /*2d30*/  MUFU.EX2 R123, R122 ;  /* 0x0000007a007b7308 */ /* 0x0001e20000000800 */
[----:B------:R-:W-:Y:S02]  /*2d40*/  HADD2.F32 R60, -RZ, R60.H0_H0 ;  /* 0x2000003cff3c7230 */ /* 0x000fe40000004100 */
[----:B------:R-:W-:Y:S01]  /*2d50*/  HADD2.F32 R113, -RZ, R113.H0_H0 ;  /* 0x20000071ff717230 */ /* 0x000fe20000004100 */
[----:B0-----:R-:W-:-:S04]  /*2d60*/  FMUL.FTZ R122, R62, -1.4426950216293334961 ;  /* 0xbfb8aa3b3e7a7820 */ /* 0x001fc80000410000 */
[----:B------:R-:W-:Y:S01]  /*2d70*/  MUFU.EX2 R121, R121 ;  /* 0x0000007900797308 */ /* 0x000fe20000000800 */
[----:B------:R-:W-:Y:S01]  /*2d80*/  FMUL.FTZ R124, R58, -1.4426950216293334961 ;  /* 0xbfb8aa3b3a7c7820 */ /* 0x000fe20000410000 */
[----:B------:R-:W-:Y:S01]  /*2d90*/  HADD2.F32 R114, -RZ, R114.H0_H0 ;  /* 0x20000072ff727230 */ /* 0x000fe20000004100 */
[----:B------:R-:W-:-:S05]  /*2da0*/  FMUL.FTZ R126, R60, -1.4426950216293334961 ;  /* 0xbfb8aa3b3c7e7820 */ /* 0x000fca0000410000 */
        /* <DEDUP_REMOVED lines=20> */
[----:B------:R-:W2:Y:S04]  /*2ef0*/  LDS.U16 R40, [R90+0x2] ;  /* 0x000002005a287984 */ /* 0x000ea80000000400 */
[----:B------:R-:W3:Y:S01]  /*2f00*/  LDS.U16 R64, [R90+0x4] ;  /* 0x000004005a407984 */ /* 0x000ee20000000400 */
[----:B0-----:R-:W-:Y:S01]  /*2f10*/  FADD.FTZ R70, R110, 1 ;  /* 0x3f8000006e467421 */ /* 0x001fe20000010000 */
[----:B------:R-:W-:Y:S02]  /*2f20*/  MUFU.RCP R68, R78 ;  /* 0x0000004e00447308 */ /* 0x000fe40000001000 */
[----:B------:R-:W0:Y:S01]  /*2f30*/  LDS.U16 R39, [R90] ;  /* 0x000000005a277984 */ /* 0x000e220000000400 */
[----:B------:R-:W-:-:S03]  /*2f40*/  FADD.FTZ R71, R112, 1 ;  /* 0x3f80000070477421 */ /* 0x000fc60000010000 */
[----:B------:R-:W4:Y:S02]  /*2f50*/  LDS.U16 R112, [R90+0xa] ;  /* 0x00000a005a707984 */ /* 0x000f240000000400 */
[----:B------:R-:W5:Y:S02]  /*2f60*/  MUFU.RCP R70, R70 ;  /* 0x0000004600467308 */ /* 0x000f640000001000 */
[----:B------:R-:W0:Y:S04]  /*2f70*/  LDS.U16 R110, [R90+0x6] ;  /* 0x000006005a6e7984 */ /* 0x000e280000000400 */
[----:B------:R-:W0:Y:S01]  /*2f80*/  LDS.U16 R111, [R90+0x8] ;  /* 0x000008005a6f7984 */ /* 0x000e220000000400 */
[----:B-1----:R-:W-:Y:S01]  /*2f90*/  FADD.FTZ R76, R116, 1 ;  /* 0x3f800000744c7421 */ /* 0x002fe20000010000 */
[----:B------:R1:W-:Y:S02]  /*2fa0*/  MUFU.RCP R72, R2 ;  /* 0x0000000200487308 */ /* 0x0003e40000001000 */
[----:B------:R-:W0:Y:S01]  /*2fb0*/  LDS.U16 R116, [R90+0xc] ;  /* 0x00000c005a747984 */ /* 0x000e220000000400 */
[----:B------:R-:W-:-:S03]  /*2fc0*/  FADD.FTZ R73, R118, 1 ;  /* 0x3f80000076497421 */ /* 0x000fc60000010000 */
[----:B------:R-:W4:Y:S01]  /*2fd0*/  LDS.U16 R117, [R90+0xe] ;  /* 0x00000e005a757984 */ /* 0x000f220000000400 */
[----:B-----5:R-:W-:Y:S02]  /*2fe0*/  FADD.FTZ R78, -R70, 1 ;  /* 0x3f800000464e7421 */ /* 0x020fe40000010100 */
[----:B-1----:R-:W-:Y:S01]  /*2ff0*/  FADD.FTZ R2, -R68, 1 ;  /* 0x3f80000044027421 */ /* 0x002fe20000010100 */
[----:B--2---:R-:W-:Y:S02]  /*3000*/  HADD2.F32 R40, -RZ, R40.H0_H0 ;  /* 0x20000028ff287230 */ /* 0x004fe40000004100 */
[----:B---3--:R-:W-:-:S03]  /*3010*/  HADD2.F32 R64, -RZ, R64.H0_H0 ;  /* 0x20000040ff407230 */ /* 0x008fc60000004100 */
        /* <DEDUP_REMOVED lines=8> */
[----:B------:R-:W1:Y:S01]  /*30a0*/  LDS.U16 R118, [R90+0x10] ;  /* 0x000010005a767984 */ /* 0x000e620000000400 */
[----:B------:R-:W2:Y:S01]  /*30b0*/  MUFU.RCP R71, R71 ;  /* 0x0000004700477308 */ /* 0x000ea20000001000 */
[----:B0-----:R-:W-:Y:S02]  /*30c0*/  HADD2.F32 R39, -RZ, R39.H0_H0 ;  /* 0x20000027ff277230 */ /* 0x001fe40000004100 */
[----:B----4-:R-:W-:-:S05]  /*30d0*/  HADD2.F32 R112, -RZ, R112.H0_H0 ;  /* 0x20000070ff707230 */ /* 0x010fca0000004100 */
[----:B------:R0:W3:Y:S01]  /*30e0*/  MUFU.RCP R74, R3 ;  /* 0x00000003004a7308 */ /* 0x0000e20000001000 */
[----:B------:R-:W-:Y:S01]  /*30f0*/  FMUL.FTZ R2, R66, R39 ;  /* 0x0000002742027220 */ /* 0x000fe20000410000 */
[----:B------:R-:W-:Y:S01]  /*3100*/  HADD2.F32 R110, -RZ, R110.H0_H0 ;  /* 0x2000006eff6e7230 */ /* 0x000fe20000004100 */
[----:B------:R-:W-:Y:S02]  /*3110*/  FMUL.FTZ R122, R115, R112 ;  /* 0x00000070737a7220 */ /* 0x000fe40000410000 */
[C---:B------:R-:W-:Y:S02]  /*3120*/  FMUL.FTZ R2, R69.reuse, R2 ;  /* 0x0000000245027220 */ /* 0x040fe40000410000 */
[----:B0-----:R-:W-:Y:S01]  /*3130*/  FADD.FTZ R3, -R69, 1 ;  /* 0x3f80000045037421 */ /* 0x001fe20000010100 */
[----:B------:R-:W0:Y:S03]  /*3140*/  MUFU.RCP R76, R76 ;  /* 0x0000004c004c7308 */ /* 0x000e260000001000 */
[----:B------:R-:W-:-:S05]  /*3150*/  FFMA.FTZ R3, R42, R3, 1 ;  /* 0x3f8000002a037423 */ /* 0x000fca0000010003 */
[----:B------:R4:W-:Y:S01]  /*3160*/  MUFU.RCP R78, R119 ;  /* 0x00000077004e7308 */ /* 0x0009e20000001000 */
[----:B------:R-:W-:Y:S01]  /*3170*/  FMUL.FTZ R3, R2, R3 ;  /* 0x0000000302037220 */ /* 0x000fe20000410000 */
[----:B------:R-:W-:Y:S01]  /*3180*/  HADD2.F32 R111, -RZ, R111.H0_H0 ;  /* 0x2000006fff6f7230 */ /* 0x000fe20000004100 */
[C---:B--2---:R-:W-:Y:S02]  /*3190*/  FMUL.FTZ R122, R71.reuse, R122 ;  /* 0x0000007a477a7220 */ /* 0x044fe40000410000 */
[----:B----4-:R-:W-:Y:S02]  /*31a0*/  FADD.FTZ R119, -R71, 1 ;  /* 0x3f80000047777421 */ /* 0x010fe40000010100 */
[----:B------:R-:W-:Y:S02]  /*31b0*/  FADD.FTZ R2, -R72, 1 ;  /* 0x3f80000048027421 */ /* 0x000fe40000010100 */
[----:B------:R-:W-:Y:S02]  /*31c0*/  FFMA.FTZ R119, R50, R119, 1 ;  /* 0x3f80000032777423 */ /* 0x000fe40000010077 */
[----:B------:R-:W-:Y:S01]  /*31d0*/  FMUL.FTZ R75, R113, R110 ;  /* 0x0000006e714b7220 */ /* 0x000fe20000410000 */
[----:B------:R2:W4:Y:S01]  /*31e0*/  MUFU.EX2 R129, R126 ;  /* 0x0000007e00817308 */ /* 0x0005220000000800 */
[----:B------:R-:W-:Y:S01]  /*31f0*/  FADD.FTZ R124, R120, 1 ;  /* 0x3f800000787c7421 */ /* 0x000fe20000010000 */
[----:B------:R-:W-:Y:S01]  /*3200*/  HADD2.F32 R116, -RZ, R116.H0_H0 ;  /* 0x20000074ff747230 */ /* 0x000fe20000004100 */
[----:B------:R-:W-:Y:S01]  /*3210*/  FMUL.FTZ R133, R122, R119 ;  /* 0x000000777a857220 */ /* 0x000fe20000410000 */
[----:B------:R-:W-:Y:S01]  /*3220*/  HADD2.F32 R119, -RZ, R63.H0_H0 ;  /* 0x2000003fff777230 */ /* 0x000fe20000004100 */
[----:B---3--:R-:W-:-:S03]  /*3230*/  FADD.FTZ R120, -R74, 1 ;  /* 0x3f8000004a787421 */ /* 0x008fc60000010100 */
[----:B------:R-:W3:Y:S01]  /*3240*/  MUFU.RCP R73, R73 ;  /* 0x0000004900497308 */ /* 0x000ee20000001000 */
[----:B------:R-:W-:Y:S02]  /*3250*/  FFMA.FTZ R2, R47, R2, 1 ;  /* 0x3f8000002f027423 */ /* 0x000fe40000010002 */
[----:B------:R-:W-:Y:S02]  /*3260*/  FMUL.FTZ R127, R61, -1.4426950216293334961 ;  /* 0xbfb8aa3b3d7f7820 */ /* 0x000fe40000410000 */
[----:B------:R-:W-:Y:S01]  /*3270*/  FADD.FTZ R121, R121, 1 ;  /* 0x3f80000079797421 */ /* 0x000fe20000010000 */
[----:B------:R-:W-:Y:S01]  /*3280*/  HADD2.F32 R117, -RZ, R117.H0_H0 ;  /* 0x20000075ff757230 */ /* 0x000fe20000004100 */
[----:B------:R-:W-:Y:S01]  /*3290*/  FMUL.FTZ R77, R114, R111 ;  /* 0x0000006f724d7220 */ /* 0x000fe20000410000 */
[----:B-1----:R-:W-:Y:S01]  /*32a0*/  HADD2.F32 R118, -RZ, R118.H0_H0 ;  /* 0x20000076ff767230 */ /* 0x002fe20000004100 */
[----:B------:R-:W-:Y:S01]  /*32b0*/  FMUL.FTZ R75, R72, R75 ;  /* 0x0000004b484b7220 */ /* 0x000fe20000410000 */
[----:B------:R-:W-:Y:S01]  /*32c0*/  LDS.U16 R122, [R90+0x18] ;  /* 0x000018005a7a7984 */ /* 0x000fe20000000400 */
[----:B------:R-:W-:-:S02]  /*32d0*/  FFMA.FTZ R120, R49, R120, 1 ;  /* 0x3f80000031787423 */ /* 0x000fc40000010078 */
[----:B------:R-:W-:Y:S02]  /*32e0*/  FMUL.FTZ R77, R74, R77 ;  /* 0x0000004d4a4d7220 */ /* 0x000fe40000410000 */
[----:B------:R-:W-:Y:S02]  /*32f0*/  FMUL.FTZ R130, R75, R2 ;  /* 0x000000024b827220 */ /* 0x000fe40000410000 */
[----:B0-----:R-:W-:Y:S02]  /*3300*/  FADD.FTZ R2, -R76, 1 ;  /* 0x3f8000004c027421 */ /* 0x001fe40000010100 */
[----:B------:R-:W-:Y:S01]  /*3310*/  FMUL.FTZ R63, R119, R116 ;  /* 0x00000074773f7220 */ /* 0x000fe20000410000 */
[----:B------:R0:W1:Y:S01]  /*3320*/  MUFU.EX2 R131, R127 ;  /* 0x0000007f00837308 */ /* 0x0000620000000800 */
[----:B--2---:R-:W-:Y:S02]  /*3330*/  FADD.FTZ R126, R123, 1 ;  /* 0x3f8000007b7e7421 */ /* 0x004fe40000010000 */
[----:B------:R-:W2:Y:S01]  /*3340*/  LDS.U16 R123, [R90+0x12] ;  /* 0x000012005a7b7984 */ /* 0x000ea20000000400 */
[----:B------:R-:W-:Y:S01]  /*3350*/  FMUL.FTZ R132, R77, R120 ;  /* 0x000000784d847220 */ /* 0x000fe20000410000 */
[----:B------:R-:W-:Y:S01]  /*3360*/  HADD2.F32 R120, -RZ, R59.H0_H0 ;  /* 0x2000003bff787230 */ /* 0x000fe20000004100 */
[----:B------:R-:W-:-:S02]  /*3370*/  FFMA.FTZ R2, R51, R2, 1 ;  /* 0x3f80000033027423 */ /* 0x000fc40000010002 */
[----:B------:R5:W1:Y:S01]  /*3380*/  MUFU.RCP R75, R121 ;  /* 0x00000079004b7308 */ /* 0x000a620000001000 */
[----:B------:R-:W-:Y:S01]  /*3390*/  FMUL.FTZ R63, R76, R63 ;  /* 0x0000003f4c3f7220 */ /* 0x000fe20000410000 */
[----:B0-----:R-:W0:Y:S01]  /*33a0*/  LDS.U16 R127, [R90+0x16] ;  /* 0x000016005a7f7984 */ /* 0x001e220000000400 */
[----:B------:R-:W-:Y:S02]  /*33b0*/  FADD.FTZ R128, R125, 1 ;  /* 0x3f8000007d807421 */ /* 0x000fe40000010000 */
[----:B------:R-:W-:Y:S01]  /*33c0*/  FMUL.FTZ R134, R63, R2 ;  /* 0x000000023f867220 */ /* 0x000fe20000410000 */
[----:B------:R-:W0:Y:S01]  /*33d0*/  LDS.U16 R125, [R90+0x14] ;  /* 0x000014005a7d7984 */ /* 0x000e220000000400 */
[----:B-----5:R-:W-:Y:S01]  /*33e0*/  HADD2.F32 R121, -RZ, R54.H0_H0 ;  /* 0x20000036ff797230 */ /* 0x020fe20000004100 */
[----:B----4-:R-:W-:Y:S02]  /*33f0*/  FADD.FTZ R63, R129, 1 ;  /* 0x3f800000813f7421 */ /* 0x010fe40000010000 */
[----:B------:R-:W-:-:S02]  /*3400*/  FMUL.FTZ R2, R120, R117 ;  /* 0x0000007578027220 */ /* 0x000fc40000410000 */
[----:B------:R-:W-:Y:S02]  /*3410*/  FADD.FTZ R54, -R78, 1 ;  /* 0x3f8000004e367421 */ /* 0x000fe40000010100 */
[----:B---3--:R-:W-:Y:S02]  /*3420*/  FADD.FTZ R77, -R73, 1 ;  /* 0x3f800000494d7421 */ /* 0x008fe40000010100 */
[----:B------:R-:W-:Y:S01]  /*3430*/  FMUL.FTZ R129, R121, R118 ;  /* 0x0000007679817220 */ /* 0x000fe20000410000 */
[----:B------:R3:W-:Y:S01]  /*3440*/  MUFU.RCP R59, R128 ;  /* 0x00000080003b7308 */ /* 0x0007e20000001000 */
[----:B------:R-:W-:Y:S02]  /*3450*/  FMUL.FTZ R2, R73, R2 ;  /* 0x0000000249027220 */ /* 0x000fe40000410000 */
[----:B------:R-:W-:Y:S02]  /*3460*/  FFMA.FTZ R77, R52, R77, 1 ;  /* 0x3f800000344d7423 */ /* 0x000fe4000001004d */
[----:B------:R-:W-:-:S02]  /*3470*/  FMUL.FTZ R129, R78, R129 ;  /* 0x000000814e817220 */ /* 0x000fc40000410000 */
[----:B---3--:R-:W-:Y:S02]  /*3480*/  FFMA.FTZ R128, R53, R54, 1 ;  /* 0x3f80000035807423 */ /* 0x008fe40000010036 */
[----:B-1----:R-:W-:Y:S02]  /*3490*/  FADD.FTZ R137, R131, 1 ;  /* 0x3f80000083897421 */ /* 0x002fe40000010000 */
[----:B------:R-:W-:Y:S01]  /*34a0*/  FMUL.FTZ R135, R2, R77 ;  /* 0x0000004d02877220 */ /* 0x000fe20000410000 */
[----:B------:R-:W-:Y:S01]  /*34b0*/  LDS.U16 R131, [R90+0x1c] ;  /* 0x00001c005a837984 */ /* 0x000fe20000000400 */
[----:B------:R-:W-:-:S03]  /*34c0*/  FMUL.FTZ R136, R129, R128 ;  /* 0x0000008081887220 */ /* 0x000fc60000410000 */
[----:B------:R-:W1:Y:S04]  /*34d0*/  LDS.U16 R2, [R90+0x1a] ;  /* 0x00001a005a027984 */ /* 0x000e680000000400 */
[----:B------:R-:W3:Y:S01]  /*34e0*/  LDS.U16 R128, [R90+0x1e] ;  /* 0x00001e005a807984 */ /* 0x000ee20000000400 */
[----:B------:R-:W4:Y:S08]  /*34f0*/  MUFU.RCP R124, R124 ;  /* 0x0000007c007c7308 */ /* 0x000f300000001000 */
[----:B------:R-:W5:Y:S01]  /*3500*/  MUFU.RCP R126, R126 ;  /* 0x0000007e007e7308 */ /* 0x000f620000001000 */
[----:B------:R-:W-:Y:S01]  /*3510*/  HADD2.F32 R48, -RZ, R48.H0_H0 ;  /* 0x20000030ff307230 */ /* 0x000fe20000004100 */
[----:B------:R-:W-:Y:S01]  /*3520*/  FADD.FTZ R77, R138, 1 ;  /* 0x3f8000008a4d7421 */ /* 0x000fe20000010000 */
[----:B--2---:R-:W-:Y:S01]  /*3530*/  HADD2.F32 R123, -RZ, R123.H0_H0 ;  /* 0x2000007bff7b7230 */ /* 0x004fe20000004100 */
[----:B------:R-:W-:Y:S01]  /*3540*/  FADD.FTZ R129, -R75, 1 ;  /* 0x3f8000004b817421 */ /* 0x000fe20000010100 */
[----:B------:R-:W-:-:S02]  /*3550*/  HADD2.F32 R44, -RZ, R44.H0_H0 ;  /* 0x2000002cff2c7230 */ /* 0x000fc40000004100 */
[----:B0-----:R-:W-:Y:S01]  /*3560*/  HADD2.F32 R127, -RZ, R127.H0_H0 ;  /* 0x2000007fff7f7230 */ /* 0x001fe20000004100 */
[----:B------:R0:W-:Y:S01]  /*3570*/  MUFU.RCP R54, R137 ;  /* 0x0000008900367308 */ /* 0x0001e20000001000 */
[----:B------:R-:W-:Y:S02]  /*3580*/  FFMA.FTZ R139, R56, R129, 1 ;  /* 0x3f800000388b7423 */ /* 0x000fe40000010081 */
[----:B----4-:R-:W-:Y:S02]  /*3590*/  FADD.FTZ R138, -R124, 1 ;  /* 0x3f8000007c8a7421 */ /* 0x010fe40000010100 */
[----:B------:R-:W-:Y:S02]  /*35a0*/  FMUL.FTZ R129, R48, R123 ;  /* 0x0000007b30817220 */ /* 0x000fe40000410000 */
[----:B0-----:R-:W-:Y:S01]  /*35b0*/  FADD.FTZ R137, -R59, 1 ;  /* 0x3f8000003b897421 */ /* 0x001fe20000010100 */
[----:B------:R-:W0:Y:S01]  /*35c0*/  MUFU.RCP R63, R63 ;  /* 0x0000003f003f7308 */ /* 0x000e220000001000 */
[----:B------:R-:W-:Y:S01]  /*35d0*/  HADD2.F32 R46, -RZ, R46.H0_H0 ;  /* 0x2000002eff2e7230 */ /* 0x000fe20000004100 */
[----:B-----5:R-:W-:Y:S01]  /*35e0*/  FADD.FTZ R140, -R126, 1 ;  /* 0x3f8000007e8c7421 */ /* 0x020fe20000010100 */
[----:B------:R-:W-:Y:S01]  /*35f0*/  HADD2.F32 R125, -RZ, R125.H0_H0 ;  /* 0x2000007dff7d7230 */ /* 0x000fe20000004100 */
[----:B------:R-:W-:-:S02]  /*3600*/  FFMA.FTZ R143, R58, R137, 1 ;  /* 0x3f8000003a8f7423 */ /* 0x000fc40000010089 */
[----:B------:R-:W-:Y:S02]  /*3610*/  FMUL.FTZ R137, R44, R127 ;  /* 0x0000007f2c897220 */ /* 0x000fe40000410000 */
[----:B------:R-:W2:Y:S01]  /*3620*/  MUFU.RCP R77, R77 ;  /* 0x0000004d004d7308 */ /* 0x000ea20000001000 */
[----:B------:R-:W-:Y:S02]  /*3630*/  FFMA.FTZ R138, R55, R138, 1 ;  /* 0x3f800000378a7423 */ /* 0x000fe4000001008a */
[----:B------:R-:W-:Y:S02]  /*3640*/  FMUL.FTZ R129, R124, R129 ;  /* 0x000000817c817220 */ /* 0x000fe40000410000 */
[----:B------:R-:W-:Y:S02]  /*3650*/  FFMA.FTZ R142, R57, R140, 1 ;  /* 0x3f800000398e7423 */ /* 0x000fe4000001008c */
[----:B------:R-:W-:Y:S02]  /*3660*/  FMUL.FTZ R140, R46, R125 ;  /* 0x0000007d2e8c7220 */ /* 0x000fe40000410000 */
[----:B------:R-:W-:-:S02]  /*3670*/  FMUL.FTZ R141, R126, R137 ;  /* 0x000000897e8d7220 */ /* 0x000fc40000410000 */
[----:B------:R-:W-:Y:S01]  /*3680*/  FMUL.FTZ R137, R129, R138 ;  /* 0x0000008a81897220 */ /* 0x000fe20000410000 */
[----:B------:R-:W-:Y:S01]  /*3690*/  HADD2.F32 R129, -RZ, R38.H0_H0 ;  /* 0x20000026ff817230 */ /* 0x000fe20000004100 */
[----:B------:R-:W-:Y:S01]  /*36a0*/  FMUL.FTZ R140, R75, R140 ;  /* 0x0000008c4b8c7220 */ /* 0x000fe20000410000 */
[----:B------:R-:W-:Y:S02]  /*36b0*/  HADD2.F32 R38, -RZ, R37.H0_H0 ;  /* 0x20000025ff267230 */ /* 0x000fe40000004100 */
[----:B------:R-:W-:Y:S02]  /*36c0*/  HADD2.F32 R37, -RZ, R36.H0_H0 ;  /* 0x20000024ff257230 */ /* 0x000fe40000004100 */
[----:B------:R-:W-:Y:S02]  /*36d0*/  HADD2.F32 R41, -RZ, R41.H0_H0 ;  /* 0x20000029ff297230 */ /* 0x000fe40000004100 */
[----:B------:R-:W-:Y:S02]  /*36e0*/  HADD2.F32 R122, -RZ, R122.H0_H0 ;  /* 0x2000007aff7a7230 */ /* 0x000fe40000004100 */
[----:B-1----:R-:W-:-:S02]  /*36f0*/  HADD2.F32 R36, -RZ, R2.H0_H0 ;  /* 0x20000002ff247230 */ /* 0x002fc40000004100 */
[----:B------:R-:W-:Y:S02]  /*3700*/  HADD2.F32 R131, -RZ, R131.H0_H0 ;  /* 0x20000083ff837230 */ /* 0x000fe40000004100 */
[----:B---3--:R-:W-:Y:S01]  /*3710*/  HADD2.F32 R128, -RZ, R128.H0_H0 ;  /* 0x20000080ff807230 */ /* 0x008fe20000004100 */
[----:B------:R-:W-:Y:S01]  /*3720*/  FMUL.FTZ R139, R140, R139 ;  /* 0x0000008b8c8b7220 */ /* 0x000fe20000410000 */
[----:B------:R-:W-:Y:S01]  /*3730*/  F2FP.PACK_AB R140, R4, R3 ;  /* 0x00000003048c723e */ /* 0x000fe200000000ff */
[----:B------:R-:W-:Y:S01]  /*3740*/  BAR.SYNC.DEFER_BLOCKING 0x0 ;  /* 0x0000000000007b1d */ /* 0x000fe20000010000 */
[----:B------:R-:W-:Y:S02]  /*3750*/  FMUL.FTZ R142, R141, R142 ;  /* 0x0000008e8d8e7220 */ /* 0x000fe40000410000 */
[----:B------:R-:W-:Y:S02]  /*3760*/  FMUL.FTZ R144, R41, R122 ;  /* 0x0000007a29907220 */ /* 0x000fe40000410000 */
[----:B0-----:R-:W-:-:S02]  /*3770*/  FADD.FTZ R3, -R63, 1 ;  /* 0x3f8000003f037421 */ /* 0x001fc40000010100 */
[----:B------:R-:W-:Y:S02]  /*3780*/  FADD.FTZ R4, -R54, 1 ;  /* 0x3f80000036047421 */ /* 0x000fe40000010100 */
[----:B--2---:R-:W-:Y:S02]  /*3790*/  FADD.FTZ R145, -R77, 1 ;  /* 0x3f8000004d917421 */ /* 0x004fe40000010100 */
[----:B------:R-:W-:Y:S02]  /*37a0*/  FMUL.FTZ R2, R129, R36 ;  /* 0x0000002481027220 */ /* 0x000fe40000410000 */
        /* <DEDUP_REMOVED lines=30> */
[----:B-1----:R-:W-:-:S03]  /*3990*/  PRMT R5, R139, 0x7632, R5 ;  /* 0x000076328b057816 */ /* 0x002fc60000000005 */
[----:B------:R1:W-:Y:S01]  /*39a0*/  STS.U16 [R90+0xc], R134 ;  /* 0x00000c865a007388 */ /* 0x0003e20000000400 */
[C---:B--2---:R-:W-:Y:S02]  /*39b0*/  PRMT R130, R2.reuse, 0x7610, R130 ;  /* 0x0000761002827816 */ /* 0x044fe40000000082 */
[----:B0-----:R-:W-:Y:S02]  /*39c0*/  PRMT R132, R2, 0x7632, R132 ;  /* 0x0000763202847816 */ /* 0x001fe40000000084 */
[----:B-1----:R-:W-:Y:S02]  /*39d0*/  PRMT R134, R4, 0x7632, R134 ;  /* 0x0000763204867816 */ /* 0x002fe40000000086 */
        /* <DEDUP_REMOVED lines=34> */
[----:B------:R1:W-:Y:S04]  /*3c00*/  STL [R1+0x8], R150 ;  /* 0x0000089601007387 */ /* 0x0003e80000100800 */
[----:B------:R1:W-:Y:S04]  /*3c10*/  STL [R1+0x4], R148 ;  /* 0x0000049401007387 */ /* 0x0003e80000100800 */
[----:B------:R1:W-:Y:S04]  /*3c20*/  STL [R1], R146 ;  /* 0x0000009201007387 */ /* 0x0003e80000100800 */
[----:B------:R1:W-:Y:S01]  /*3c30*/  STL.64 [R1+0x18], R164 ;  /* 0x000018a401007387 */ /* 0x0003e20000100a00 */
[----:B------:R-:W-:-:S02]  /*3c40*/  UIMAD UR7, UR13, UR34, URZ ;  /* 0x000000220d0772a4 */ /* 0x000fc4000f8e023f */
        /* <DEDUP_REMOVED lines=18> */
.L_x_8391:
[----:B-1----:R-:W-:Y:S05]  /*3d70*/  BSYNC B0 ;  /* 0x0000000000007941 */ /* 0x002fea0003800000 */
.L_x_8390:
        /* <DEDUP_REMOVED lines=16> */
[----:B------:R-:W-:Y:S01]  /*3e80*/  FMUL.FTZ R126, R57, R126 ;  /* 0x0000007e397e7220 */ /* 0x000fe20000410000 */
[----:B------:R-:W-:Y:S01]  /*3e90*/  HADD2.F32 R35, -RZ, R35.H0_H0 ;  /* 0x20000023ff237230 */ /* 0x000fe20000004100 */
[----:B------:R-:W-:Y:S01]  /*3ea0*/  FMUL.FTZ R42, R42, R69 ;  /* 0x000000452a2a7220 */ /* 0x000fe20000410000 */
        /* <DEDUP_REMOVED lines=29> */
[----:B0-----:R-:W-:Y:S01]  /*4080*/  FMUL.FTZ R137, R56, R75 ;  /* 0x0000004b38897220 */ /* 0x001fe20000410000 */
[----:B------:R-:W-:Y:S01]  /*4090*/  HADD2.F32 R25, -RZ, R25.H0_H0 ;  /* 0x20000019ff197230 */ /* 0x000fe20000004100 */
        /* <DEDUP_REMOVED lines=11> */
[----:B-1----:R-:W-:Y:S01]  /*4150*/  FMUL.FTZ R139, R60, R63 ;  /* 0x0000003f3c8b7220 */ /* 0x002fe20000410000 */
[----:B------:R0:W-:Y:S01]  /*4160*/  @!P1 STG.E.U16 [R2.64+-0x180], R153 ;  /* 0xfffe809902009986 */ /* 0x0001e2000c101520 */
[----:B------:R-:W-:Y:S01]  /*4170*/  ISETP.GE.AND P1, PT, R16, R138, PT ;  /* 0x0000008a1000720c */ /* 0x000fe20003f26270 */
[----:B------:R-:W-:Y:S01]  /*4180*/  HADD2.F32 R21, -RZ, R21.H0_H0 ;  /* 0x20000015ff157230 */ /* 0x000fe20000004100 */
[----:B------:R-:W-:Y:S01]  /*4190*/  FMUL.FTZ R138, R58, R59 ;  /* 0x0000003b3a8a7220 */ /* 0x000fe20000410000 */
[----:B------:R0:W-:Y:S01]  /*41a0*/  @!P0 STG.E.U16 [R2.64+-0x140], R155 ;  /* 0xfffec09b02008986 */ /* 0x0001e2000c101520 */
[----:B------:R-:W-:Y:S01]  /*41b0*/  ISETP.NE.U32.AND P0, PT, RZ, c[0x0][0x270], PT ;  /* 0x00009c00ff007a0c */ /* 0x000fe20003f05070 */
[----:B------:R-:W-:Y:S01]  /*41c0*/  HADD2.F32 R20, -RZ, R20.H0_H0 ;  /* 0x20000014ff147230 */ /* 0x000fe20000004100 */
[----:B------:R-:W-:Y:S01]  /*41d0*/  FMUL.FTZ R140, R61, R54 ;  /* 0x000000363d8c7220 */ /* 0x000fe20000410000 */
[----:B------:R0:W-:Y:S01]  /*41e0*/  @!P4 STG.E.U16 [R2.64+-0x100], R157 ;  /* 0xffff009d0200c986 */ /* 0x0001e2000c101520 */
[----:B------:R-:W-:Y:S01]  /*41f0*/  ISETP.NE.AND.EX P0, PT, RZ, c[0x0][0x274], PT, P0 ;  /* 0x00009d00ff007a0c */ /* 0x000fe20003f05300 */
[----:B--2---:R-:W-:-:S02]  /*4200*/  FMUL.FTZ R141, R62, R77 ;  /* 0x0000004d3e8d7220 */ /* 0x004fc40000410000 */
[----:B------:R0:W-:Y:S01]  /*4210*/  @!P5 STG.E.U16 [R2.64+-0xc0], R159 ;  /* 0xffff409f0200d986 */ /* 0x0001e2000c101520 */
[----:B------:R-:W-:Y:S02]  /*4220*/  FMUL.FTZ R49, R48, R124 ;  /* 0x0000007c30317220 */ /* 0x000fe40000410000 */
[----:B------:R-:W-:Y:S01]  /*4230*/  FMUL.FTZ R48, R46, R137 ;  /* 0x000000892e307220 */ /* 0x000fe20000410000 */
[----:B------:R0:W-:Y:S01]  /*4240*/  @!P1 STG.E.U16 [R2.64+-0x80], R161 ;  /* 0xffff80a102009986 */ /* 0x0001e2000c101520 */
[----:B------:R-:W-:Y:S02]  /*4250*/  FMUL.FTZ R47, R44, R126 ;  /* 0x0000007e2c2f7220 */ /* 0x000fe40000410000 */
        /* <DEDUP_REMOVED lines=32> */
[----:B0-----:R-:W-:Y:S01]  /*4460*/  BAR.SYNC.DEFER_BLOCKING 0x0 ;  /* 0x0000000000007b1d */ /* 0x001fe20000010000 */
        /* <DEDUP_REMOVED lines=38> */
[----:B------:R-:W-:-:S02]  /*46d0*/  UIADD3 UR7, UR35, UR36, URZ ;  /* 0x0000002423077290 */ /* 0x000fc4000fffe03f */
[----:B------:R1:W-:Y:S01]  /*46e0*/  STS.U16 [R90+0xa], R20 ;  /* 0x00000a145a007388 */ /* 0x0003e20000000400 */
[----:B0-----:R-:W-:-:S03]  /*46f0*/  PRMT R5, R122, 0x7632, R5 ;  /* 0x000076327a057816 */ /* 0x001fc60000000005 */
[----:B------:R0:W-:Y:S01]  /*4700*/  STS.U16 [R90+0xe], R2 ;  /* 0x00000e025a007388 */ /* 0x0001e20000000400 */
[----:B--2---:R-:W-:-:S03]  /*4710*/  PRMT R3, R125, 0x7632, R3 ;  /* 0x000076327d037816 */ /* 0x004fc60000000003 */
[----:B------:R-:W-:Y:S01]  /*4720*/  STS.U16 [R90+0x8], R111 ;  /* 0x0000086f5a007388 */ /* 0x000fe20000000400 */
[----:B-1----:R-:W-:-:S03]  /*4730*/  PRMT R20, R128, 0x7632, R20 ;  /* 0x0000763280147816 */ /* 0x002fc60000000014 */
        /* <DEDUP_REMOVED lines=46> */
.L_x_8394:
[----:B------:R-:W-:Y:S05]  /*4a20*/  BSYNC B0 ;  /* 0x0000000000007941 */ /* 0x000fea0003800000 */
.L_x_8393:
        /* <DEDUP_REMOVED lines=43> */
.L_x_8392:
        /* <DEDUP_REMOVED lines=65> */
[----:B------:R-:W-:Y:S02]  /*50f0*/  UMOV UR8, URZ ;  /* 0x0000003f00087c82 */ /* 0x000fe40008000000 */
[----:B------:R-:W-:-:S02]  /*5100*/  ULEA.HI UR7, UR38, UR38, URZ, 0x1 ;  /* 0x0000002626077291 */ /* 0x000fc4000f8f083f */
[----:B------:R-:W-:Y:S02]  /*5110*/  UMOV UR9, URZ ;  /* 0x0000003f00097c82 */ /* 0x000fe40008000000 */
[----:B------:R-:W-:-:S04]  /*5120*/  ULOP3.LUT UR7, UR7, 0xfffffe, URZ, 0xc0, !UPT ;  /* 0x00fffffe07077892 */ /* 0x000fc8000f8ec03f */
[----:B------:R-:W-:-:S03]  /*5130*/  UIADD3 UR38, UR38, -UR7, URZ ;  /* 0x8000000726267290 */ /* 0x000fc6000fffe03f */
[----:B------:R-:W-:Y:S02]  /*5140*/  UMOV UR7, URZ ;  /* 0x0000003f00077c82 */ /* 0x000fe40008000000 */
.L_x_8474:
        /* <DEDUP_REMOVED lines=12> */
[----:B------:R-:W-:Y:S01]  /*5210*/  ULEA UR34, UP0, UR36, UR34, 0x3 ;  /* 0x0000002224227291 */ /* 0x000fe2000f80183f */
[C---:B0-----:R-:W-:Y:S01]  /*5220*/  LOP3.LUT R0, R109.reuse, 0x7ffffe0, RZ, 0xc0, !PT ;  /* 0x07ffffe06d007812 */ /* 0x041fe200078ec0ff */
[----:B------:R-:W-:Y:S02]  /*5230*/  ULDC UR39, c[0x0][0x168] ;  /* 0x00005a0000277ab9 */ /* 0x000fe40000000800 */
[----:B------:R-:W-:Y:S01]  /*5240*/  ULEA.HI.X UR35, UR36, UR35, UR37, 0x3, UP0 ;  /* 0x0000002324237291 */ /* 0x000fe200080f1c25 */
[----:B------:R-:W-:Y:S02]  /*5250*/  LOP3.LUT R246, R109, 0x1f, RZ, 0xc0, !PT ;  /* 0x0000001f6df67812 */ /* 0x000fe400078ec0ff */
[----:B------:R-:W-:Y:S01]  /*5260*/  SHF.L.U32 R0, R0, 0x5, RZ ;  /* 0x0000000500007819 */ /* 0x000fe200000006ff */
[----:B------:R-:W-:Y:S01]  /*5270*/  UIADD3 UR39, -UR25, UR39, URZ ;  /* 0x0000002719277290 */ /* 0x000fe2000fffe13f */
[----:B------:R-:W-:-:S02]  /*5280*/  MOV R2, UR34 ;  /* 0x0000002200027c02 */ /* 0x000fc40008000f00 */
[----:B------:R-:W-:Y:S02]  /*5290*/  MOV R3, UR35 ;  /* 0x0000002300037c02 */ /* 0x000fe40008000f00 */
[----:B------:R-:W-:Y:S01]  /*52a0*/  LOP3.LUT R6, R0, 0xffffffe0, R246, 0xe2, !PT ;  /* 0xffffffe000067812 */ /* 0x000fe200078ee2f6 */
[----:B------:R-:W-:Y:S02]  /*52b0*/  USHF.L.U32 UR36, UR39, 0x1, URZ ;  /* 0x0000000127247899 */ /* 0x000fe4000800063f */
[----:B------:R-:W-:Y:S01]  /*52c0*/  ULDC.64 UR34, c[0x0][0x1c0] ;  /* 0x0000700000227ab9 */ /* 0x000fe20000000a00 */
[----:B------:R-:W-:Y:S01]  /*52d0*/  LOP3.LUT R0, R6, 0x20, RZ, 0xfc, !PT ;  /* 0x0000002006007812 */ /* 0x000fe200078efcff */
[----:B------:R-:W2:Y:S01]  /*52e0*/  LDG.E.64 R2, [R2.64] ;  /* 0x0000002002027981 */ /* 0x000ea2000c1e1b00 */
[----:B------:R-:W-:Y:S01]  /*52f0*/  UIMAD UR34, UR44, UR34, URZ ;  /* 0x000000222c2272a4 */ /* 0x000fe2000f8e023f */
[----:B------:R-:W-:Y:S02]  /*5300*/  SHF.R.S32.HI R7, RZ, 0x1f, R6 ;  /* 0x0000001fff077819 */ /* 0x000fe40000011406 */
        /* <DEDUP_REMOVED lines=11> */
[----:B------:R-:W-:Y:S02]  /*53c0*/  LOP3.LUT R7, R6, 0x80, RZ, 0xfc, !PT ;  /* 0x0000008006077812 */ /* 0x000fe400078efcff */
[----:B------:R-:W-:Y:S02]  /*53d0*/  ISETP.GE.AND P5, PT, R0, UR36, PT ;  /* 0x0000002400007c0c */ /* 0x000fe4000bfa6270 */
[----:B------:R-:W-:Y:S02]  /*53e0*/  LOP3.LUT R0, R6, 0xa0, RZ, 0xfc, !PT ;  /* 0x000000a006007812 */ /* 0x000fe400078efcff */
[----:B------:R-:W-:Y:S02]  /*53f0*/  PRMT R111, RZ, 0x7610, R111 ;  /* 0x00007610ff6f7816 */ /* 0x000fe4000000006f */
[----:B------:R-:W-:Y:S02]  /*5400*/  LEA.HI.X R5, R8, UR23, R5, 0x1, P1 ;  /* 0x0000001708057c11 */ /* 0x000fe400088f0c05 */
[----:B------:R-:W-:-:S02]  /*5410*/  ISETP.GE.AND P0, PT, R7, UR36, PT ;  /* 0x0000002407007c0c */ /* 0x000fc4000bf06270 */
[----:B------:R-:W-:Y:S01]  /*5420*/  LOP3.LUT R7, R6, 0xc0, RZ, 0xfc, !PT ;  /* 0x000000c006077812 */ /* 0x000fe200078efcff */
[----:B------:R0:W3:Y:S01]  /*5430*/  @!P2 LDG.E.U16 R111, [R4.64] ;  /* 0x00000020046fa981 */ /* 0x0000e2000c1e1500 */
[----:B------:R-:W-:Y:S02]  /*5440*/  ISETP.GE.AND P1, PT, R0, UR36, PT ;  /* 0x0000002400007c0c */ /* 0x000fe4000bf26270 */
[----:B------:R-:W-:Y:S02]  /*5450*/  PRMT R0, RZ, 0x7610, R0 ;  /* 0x00007610ff007816 */ /* 0x000fe40000000000 */
[----:B------:R-:W-:Y:S02]  /*5460*/  ISETP.GE.AND P2, PT, R7, UR36, PT ;  /* 0x0000002407007c0c */ /* 0x000fe4000bf46270 */
[----:B------:R-:W-:Y:S02]  /*5470*/  LOP3.LUT R7, R6, 0xe0, RZ, 0xfc, !PT ;  /* 0x000000e006077812 */ /* 0x000fe400078efcff */
[----:B------:R-:W-:Y:S01]  /*5480*/  PRMT R110, RZ, 0x7610, R110 ;  /* 0x00007610ff6e7816 */ /* 0x000fe2000000006e */
[----:B------:R0:W4:Y:S01]  /*5490*/  @!P3 LDG.E.U16 R0, [R4.64+0x40] ;  /* 0x000040200400b981 */ /* 0x000122000c1e1500 */
[----:B------:R-:W-:-:S02]  /*54a0*/  PRMT R117, RZ, 0x7610, R117 ;  /* 0x00007610ff757816 */ /* 0x000fc40000000075 */
[----:B------:R-:W-:Y:S02]  /*54b0*/  ISETP.GE.AND P3, PT, R7, UR36, PT ;  /* 0x0000002407007c0c */ /* 0x000fe4000bf66270 */
[C---:B------:R-:W-:Y:S01]  /*54c0*/  LOP3.LUT R7, R6.reuse, 0x120, RZ, 0xfc, !PT ;  /* 0x0000012006077812 */ /* 0x040fe200078efcff */
[----:B------:R0:W3:Y:S01]  /*54d0*/  @!P5 LDG.E.U16 R110, [R4.64+0xc0] ;  /* 0x0000c020046ed981 */ /* 0x0000e2000c1e1500 */
[----:B------:R-:W-:Y:S02]  /*54e0*/  LOP3.LUT R8, R6, 0x100, RZ, 0xfc, !PT ;  /* 0x0000010006087812 */ /* 0x000fe400078efcff */
[----:B------:R-:W-:Y:S01]  /*54f0*/  PRMT R118, RZ, 0x7610, R118 ;  /* 0x00007610ff767816 */ /* 0x000fe20000000076 */
[----:B------:R0:W3:Y:S01]  /*5500*/  @!P4 LDG.E.U16 R117, [R4.64+0x80] ;  /* 0x000080200475c981 */ /* 0x0000e2000c1e1500 */
[----:B------:R-:W-:Y:S02]  /*5510*/  PRMT R119, RZ, 0x7610, R119 ;  /* 0x00007610ff777816 */ /* 0x000fe40000000077 */
[----:B------:R-:W-:-:S02]  /*5520*/  ISETP.GE.AND P5, PT, R7, UR36, PT ;  /* 0x0000002407007c0c */ /* 0x000fc4000bfa6270 */
[----:B------:R-:W-:Y:S01]  /*5530*/  ISETP.GE.AND P4, PT, R8, UR36, PT ;  /* 0x0000002408007c0c */ /* 0x000fe2000bf86270 */
[----:B------:R0:W3:Y:S01]  /*5540*/  @!P1 LDG.E.U16 R118, [R4.64+0x140] ;  /* 0x0001402004769981 */ /* 0x0000e2000c1e1500 */
[C---:B------:R-:W-:Y:S02]  /*5550*/  LOP3.LUT R7, R6.reuse, 0x160, RZ, 0xfc, !PT ;  /* 0x0000016006077812 */ /* 0x040fe400078efcff */
[----:B------:R-:W-:Y:S01]  /*5560*/  LOP3.LUT R8, R6, 0x140, RZ, 0xfc, !PT ;  /* 0x0000014006087812 */ /* 0x000fe200078efcff */
[----:B------:R0:W3:Y:S01]  /*5570*/  @!P0 LDG.E.U16 R119, [R4.64+0x100] ;  /* 0x0001002004778981 */ /* 0x0000e2000c1e1500 */
[----:B------:R-:W-:Y:S02]  /*5580*/  PRMT R120, RZ, 0x7610, R120 ;  /* 0x00007610ff787816 */ /* 0x000fe40000000078 */
[----:B------:R-:W-:Y:S02]  /*5590*/  ISETP.GE.AND P1, PT, R7, UR36, PT ;  /* 0x0000002407007c0c */ /* 0x000fe4000bf26270 */
[----:B------:R-:W-:-:S02]  /*55a0*/  ISETP.GE.AND P0, PT, R8, UR36, PT ;  /* 0x0000002408007c0c */ /* 0x000fc4000bf06270 */
[C---:B------:R-:W-:Y:S01]  /*55b0*/  LOP3.LUT R7, R6.reuse, 0x180, RZ, 0xfc, !PT ;  /* 0x0000018006077812 */ /* 0x040fe200078efcff */
[----:B------:R0:W3:Y:S01]  /*55c0*/  @!P3 LDG.E.U16 R120, [R4.64+0x1c0] ;  /* 0x0001c0200478b981 */ /* 0x0000e2000c1e1500 */
[----:B------:R-:W-:Y:S02]  /*55d0*/  PRMT R121, RZ, 0x7610, R121 ;  /* 0x00007610ff797816 */ /* 0x000fe40000000079 */
[----:B------:R-:W-:Y:S02]  /*55e0*/  ISETP.GE.AND P3, PT, R7, UR36, PT ;  /* 0x0000002407007c0c */ /* 0x000fe4000bf66270 */
[----:B------:R-:W-:Y:S02]  /*55f0*/  LOP3.LUT R7, R6, 0x1a0, RZ, 0xfc, !PT ;  /* 0x000001a006077812 */ /* 0x000fe400078efcff */
[----:B------:R-:W-:Y:S01]  /*5600*/  PRMT R125, RZ, 0x7610, R125 ;  /* 0x00007610ff7d7816 */ /* 0x000fe2000000007d */
[----:B------:R0:W3:Y:S01]  /*5610*/  @!P2 LDG.E.U16 R121, [R4.64+0x180] ;  /* 0x000180200479a981 */ /* 0x0000e2000c1e1500 */
[----:B------:R-:W-:-:S02]  /*5620*/  ISETP.GE.AND P2, PT, R7, UR36, PT ;  /* 0x0000002407007c0c */ /* 0x000fc4000bf46270 */
[C---:B------:R-:W-:Y:S02]  /*5630*/  LOP3.LUT R7, R6.reuse, 0x1c0, RZ, 0xfc, !PT ;  /* 0x000001c006077812 */ /* 0x040fe400078efcff */
[----:B------:R-:W-:Y:S01]  /*5640*/  PRMT R124, RZ, 0x7610, R124 ;  /* 0x00007610ff7c7816 */ /* 0x000fe2000000007c */
[----:B------:R0:W3:Y:S01]  /*5650*/  @!P0 LDG.E.U16 R125, [R4.64+0x280] ;  /* 0x00028020047d8981 */ /* 0x0000e2000c1e1500 */
[----:B------:R-:W-:Y:S02]  /*5660*/  ISETP.GE.AND P0, PT, R7, UR36, PT ;  /* 0x0000002407007c0c */ /* 0x000fe4000bf06270 */
[----:B------:R-:W-:Y:S02]  /*5670*/  LOP3.LUT R8, R6, 0x1e0, RZ, 0xfc, !PT ;  /* 0x000001e006087812 */ /* 0x000fe400078efcff */
[----:B------:R0:W3:Y:S02]  /*5680*/  @!P1 LDG.E.U16 R124, [R4.64+0x2c0] ;  /* 0x0002c020047c9981 */ /* 0x0000e4000c1e1500 */
[----:B------:R-:W-:-:S02]  /*5690*/  ISETP.GE.AND P1, PT, R8, UR36, PT ;  /* 0x0000002408007c0c */ /* 0x000fc4000bf26270 */
[----:B------:R-:W-:Y:S02]  /*56a0*/  PRMT R129, RZ, 0x7610, R129 ;  /* 0x00007610ff817816 */ /* 0x000fe40000000081 */
        /* <DEDUP_REMOVED lines=12> */
[----:B------:R-:W-:Y:S01]  /*5770*/  PRMT R130, RZ, 0x7610, R130 ;  /* 0x00007610ff827816 */ /* 0x000fe20000000082 */
[----:B------:R0:W3:Y:S01]  /*5780*/  @!P3 LDG.E.U16 R127, [R4.64+0x300] ;  /* 0x00030020047fb981 */ /* 0x0000e2000c1e1500 */
[C---:B------:R-:W-:Y:S02]  /*5790*/  LOP3.LUT R9, R6.reuse, 0x260, RZ, 0xfc, !PT ;  /* 0x0000026006097812 */ /* 0x040fe400078efcff */
[----:B------:R-:W-:-:S02]  /*57a0*/  LOP3.LUT R7, R6, 0x280, RZ, 0xfc, !PT ;  /* 0x0000028006077812 */ /* 0x000fc400078efcff */
[----:B------:R-:W-:Y:S01]  /*57b0*/  ISETP.GE.AND P3, PT, R9, UR36, PT ;  /* 0x0000002409007c0c */ /* 0x000fe2000bf66270 */
        /* <DEDUP_REMOVED lines=9> */
[----:B------:R-:W-:Y:S02]  /*5850*/  PRMT R122, RZ, 0x7610, R122 ;  /* 0x00007610ff7a7816 */ /* 0x000fe4000000007a */
[----:B------:R-:W-:Y:S02]  /*5860*/  PRMT R134, RZ, 0x7610, R134 ;  /* 0x00007610ff867816 */ /* 0x000fe40000000086 */
[----:B------:R-:W-:Y:S01]  /*5870*/  ISETP.GE.AND P1, PT, R8, UR36, PT ;  /* 0x0000002408007c0c */ /* 0x000fe2000bf26270 */
[----:B------:R0:W3:Y:S01]  /*5880*/  @!P4 LDG.E.U16 R123, [R4.64+0x200] ;  /* 0x00020020047bc981 */ /* 0x0000e2000c1e1500 */
[----:B------:R-:W-:Y:S02]  /*5890*/  ISETP.GE.AND P2, PT, R9, UR36, PT ;  /* 0x0000002409007c0c */ /* 0x000fe4000bf46270 */
[----:B------:R-:W-:Y:S01]  /*58a0*/  PRMT R115, RZ, 0x7610, R115 ;  /* 0x00007610ff737816 */ /* 0x000fe20000000073 */
[----:B------:R0:W3:Y:S01]  /*58b0*/  @!P5 LDG.E.U16 R122, [R4.64+0x240] ;  /* 0x00024020047ad981 */ /* 0x0000e2000c1e1500 */
[----:B------:R-:W-:-:S02]  /*58c0*/  LOP3.LUT R7, R6, 0x2e0, RZ, 0xfc, !PT ;  /* 0x000002e006077812 */ /* 0x000fc400078efcff */
[----:B------:R-:W-:Y:S01]  /*58d0*/  LOP3.LUT R8, R6, 0x300, RZ, 0xfc, !PT ;  /* 0x0000030006087812 */ /* 0x000fe200078efcff */
[----:B------:R0:W3:Y:S01]  /*58e0*/  @!P3 LDG.E.U16 R134, [R4.64+0x4c0] ;  /* 0x0004c0200486b981 */ /* 0x0000e2000c1e1500 */
[----:B------:R-:W-:Y:S02]  /*58f0*/  ISETP.GE.AND P3, PT, R7, UR36, PT ;  /* 0x0000002407007c0c */ /* 0x000fe4000bf66270 */
[----:B------:R-:W-:Y:S01]  /*5900*/  PRMT R116, RZ, 0x7610, R116 ;  /* 0x00007610ff747816 */ /* 0x000fe20000000074 */
[----:B------:R0:W4:Y:S01]  /*5910*/  @!P0 LDG.E.U16 R115, [R4.64+0x500] ;  /* 0x0005002004738981 */ /* 0x000122000c1e1500 */
[----:B------:R-:W-:Y:S02]  /*5920*/  PRMT R114, RZ, 0x7610, R114 ;  /* 0x00007610ff727816 */ /* 0x000fe40000000072 */
[----:B------:R-:W-:Y:S02]  /*5930*/  ISETP.GE.AND P0, PT, R8, UR36, PT ;  /* 0x0000002408007c0c */ /* 0x000fe4000bf06270 */
[C---:B------:R-:W-:Y:S01]  /*5940*/  LOP3.LUT R7, R6.reuse, 0x320, RZ, 0xfc, !PT ;  /* 0x0000032006077812 */ /* 0x040fe200078efcff */
[----:B------:R0:W4:Y:S01]  /*5950*/  @!P1 LDG.E.U16 R116, [R4.64+0x540] ;  /* 0x0005402004749981 */ /* 0x000122000c1e1500 */
[----:B------:R-:W-:-:S02]  /*5960*/  LOP3.LUT R8, R6, 0x340, RZ, 0xfc, !PT ;  /* 0x0000034006087812 */ /* 0x000fc400078efcff */
[----:B------:R-:W-:Y:S01]  /*5970*/  PRMT R113, RZ, 0x7610, R113 ;  /* 0x00007610ff717816 */ /* 0x000fe20000000071 */
[----:B------:R0:W4:Y:S01]  /*5980*/  @!P2 LDG.E.U16 R114, [R4.64+0x580] ;  /* 0x000580200472a981 */ /* 0x000122000c1e1500 */
[----:B------:R-:W-:Y:S02]  /*5990*/  ISETP.GE.AND P1, PT, R7, UR36, PT ;  /* 0x0000002407007c0c */ /* 0x000fe4000bf26270 */
[----:B------:R-:W-:Y:S02]  /*59a0*/  ISETP.GE.AND P2, PT, R8, UR36, PT ;  /* 0x0000002408007c0c */ /* 0x000fe4000bf46270 */
[----:B------:R-:W-:Y:S01]  /*59b0*/  PRMT R112, RZ, 0x7610, R112 ;  /* 0x00007610ff707816 */ /* 0x000fe20000000070 */
[----:B------:R0:W4:Y:S01]  /*59c0*/  @!P3 LDG.E.U16 R113, [R4.64+0x5c0] ;  /* 0x0005c0200471b981 */ /* 0x000122000c1e1500 */
[C---:B------:R-:W-:Y:S02]  /*59d0*/  LOP3.LUT R9, R6.reuse, 0x360, RZ, 0xfc, !PT ;  /* 0x0000036006097812 */ /* 0x040fe400078efcff */
[----:B------:R-:W-:-:S02]  /*59e0*/  LOP3.LUT R7, R6, 0x380, RZ, 0xfc, !PT ;  /* 0x0000038006077812 */ /* 0x000fc400078efcff */
[----:B------:R-:W-:Y:S01]  /*59f0*/  ISETP.GE.AND P3, PT, R9, UR36, PT ;  /* 0x0000002409007c0c */ /* 0x000fe2000bf66270 */
[----:B------:R0:W4:Y:S01]  /*5a00*/  @!P0 LDG.E.U16 R112, [R4.64+0x600] ;  /* 0x0006002004708981 */ /* 0x000122000c1e1500 */
[----:B------:R-:W-:Y:S02]  /*5a10*/  PRMT R67, RZ, 0x7610, R67 ;  /* 0x00007610ff437816 */ /* 0x000fe40000000043 */
        /* <DEDUP_REMOVED lines=9> */
[----:B------:R0:W4:Y:S01]  /*5ab0*/  @!P3 LDG.E.U16 R10, [R4.64+0x6c0] ;  /* 0x0006c020040ab981 */ /* 0x000122000c1e1500 */
[----:B------:R-:W-:Y:S02]  /*5ac0*/  PRMT R9, RZ, 0x7610, R9 ;  /* 0x00007610ff097816 */ /* 0x000fe40000000009 */
[----:B------:R-:W-:Y:S02]  /*5ad0*/  PRMT R6, RZ, 0x7610, R6 ;  /* 0x00007610ff067816 */ /* 0x000fe40000000006 */
[----:B------:R-:W-:-:S02]  /*5ae0*/  PRMT R7, RZ, 0x7610, R7 ;  /* 0x00007610ff077816 */ /* 0x000fc40000000007 */
[----:B------:R0:W4:Y:S04]  /*5af0*/  @!P0 LDG.E.U16 R9, [R4.64+0x700] ;  /* 0x0007002004098981 */ /* 0x000128000c1e1500 */
[----:B------:R0:W4:Y:S04]  /*5b00*/  @!P1 LDG.E.U16 R6, [R4.64+0x740] ;  /* 0x0007402004069981 */ /* 0x000128000c1e1500 */
[----:B------:R0:W4:Y:S01]  /*5b10*/  @!P2 LDG.E.U16 R7, [R4.64+0x780] ;  /* 0x000780200407a981 */ /* 0x000122000c1e1500 */
[----:B------:R-:W-:-:S04]  /*5b20*/  SHF.L.U32 R8, R109, 0x5, RZ ;  /* 0x000000056d087819 */ /* 0x000fc800000006ff */
[----:B------:R-:W-:-:S04]  /*5b30*/  LOP3.LUT R8, R8, 0xffffffe0, R246, 0xe2, !PT ;  /* 0xffffffe008087812 */ /* 0x000fc800078ee2f6 */
[----:B------:R-:W-:-:S04]  /*5b40*/  LOP3.LUT R8, R8, 0x3e0, RZ, 0xfc, !PT ;  /* 0x000003e008087812 */ /* 0x000fc800078efcff */
[----:B------:R-:W-:Y:S02]  /*5b50*/  ISETP.GE.AND P3, PT, R8, UR36, PT ;  /* 0x0000002408007c0c */ /* 0x000fe4000bf66270 */
[----:B------:R-:W-:-:S11]  /*5b60*/  PRMT R8, RZ, 0x7610, R8 ;  /* 0x00007610ff087816 */ /* 0x000fd60000000008 */
[----:B------:R0:W4:Y:S01]  /*5b70*/  @!P3 LDG.E.U16 R8, [R4.64+0x7c0] ;  /* 0x0007c0200408b981 */ /* 0x000122000c1e1500 */
[----:B------:R-:W-:Y:S01]  /*5b80*/  ISETP.NE.AND P0, PT, R246, RZ, PT ;  /* 0x000000fff600720c */ /* 0x000fe20003f05270 */
[----:B--2---:R-:W1:Y:S02]  /*5b90*/  R2UR UR43, R3 ;  /* 0x00000000032b73c2 */ /* 0x004e6400000e0000 */
[----:B-1----:R-:W-:Y:S02]  /*5ba0*/  FMUL.FTZ R3, R75, UR43 ;  /* 0x0000002b4b037c20 */ /* 0x002fe40008410000 */
[----:B------:R-:W-:Y:S02]  /*5bb0*/  FMUL.FTZ R64, R78, UR43 ;  /* 0x0000002b4e407c20 */ /* 0x000fe40008410000 */
[----:B0-----:R-:W-:Y:S02]  /*5bc0*/  FMUL.RZ R4, R3, 0.15915493667125701904 ;  /* 0x3e22f98303047820 */ /* 0x001fe4000040c000 */
[----:B------:R-:W-:-:S02]  /*5bd0*/  FMUL.FTZ R133, R77, UR43 ;  /* 0x0000002b4d857c20 */ /* 0x000fc40008410000 */
[----:B------:R-:W-:Y:S02]  /*5be0*/  FMUL.FTZ R3, R74, UR43 ;  /* 0x0000002b4a037c20 */ /* 0x000fe40008410000 */
[----:B------:R-:W-:Y:S02]  /*5bf0*/  FMUL.RZ R135, R64, 0.15915493667125701904 ;  /* 0x3e22f98340877820 */ /* 0x000fe4000040c000 */
        /* <DEDUP_REMOVED lines=26> */
[----:B------:R-:W-:Y:S01]  /*5da0*/  FMUL.FTZ R3, R68, UR43 ;  /* 0x0000002b44037c20 */ /* 0x000fe20008410000 */
[----:B------:R-:W-:Y:S01]  /*5db0*/  MUFU.SIN R147, R133 ;  /* 0x0000008500937308 */ /* 0x000fe20000000400 */
[----:B---3--:R-:W-:Y:S01]  /*5dc0*/  STS.U16 [R106], R111 ;  /* 0x0000006f6a007388 */ /* 0x008fe20000000400 */
[----:B------:R-:W0:Y:S03]  /*5dd0*/  R2UR UR45, R2 ;  /* 0x00000000022d73c2 */ /* 0x000e2600000e0000 */
[----:B----4-:R1:W-:Y:S03]  /*5de0*/  STS.U16 [R105+0x40], R0 ;  /* 0x0000400069007388 */ /* 0x0103e60000000400 */
[----:B------:R2:W-:Y:S02]  /*5df0*/  MUFU.COS R148, R133 ;  /* 0x0000008500947308 */ /* 0x0005e40000000000 */
[----:B--2---:R-:W-:Y:S01]  /*5e00*/  FMUL.RZ R133, R3, 0.15915493667125701904 ;  /* 0x3e22f98303857820 */ /* 0x004fe2000040c000 */
[----:B------:R-:W-:Y:S01]  /*5e10*/  MOV R3, UR24 ;  /* 0x0000001800037c02 */ /* 0x000fe20008000f00 */
[----:B-1----:R-:W-:-:S04]  /*5e20*/  FMUL.FTZ R0, R62, UR43 ;  /* 0x0000002b3e007c20 */ /* 0x002fc80008410000 */
[----:B------:R-:W-:Y:S01]  /*5e30*/  MUFU.SIN R157, R136 ;  /* 0x00000088009d7308 */ /* 0x000fe20000000400 */
[----:B------:R-:W-:-:S07]  /*5e40*/  @!P2 IADD3 R3, R3, -0x2, RZ ;  /* 0xfffffffe0303a810 */ /* 0x000fce0007ffe0ff */
[----:B------:R1:W-:Y:S01]  /*5e50*/  MUFU.COS R158, R136 ;  /* 0x00000088009e7308 */ /* 0x0003e20000000000 */
[----:B------:R2:W-:Y:S07]  /*5e60*/  STS.U16 [R104+0x80], R117 ;  /* 0x0000807568007388 */ /* 0x0005ee0000000400 */
[----:B------:R-:W-:Y:S01]  /*5e70*/  MUFU.SIN R143, R5 ;  /* 0x00000005008f7308 */ /* 0x000fe20000000400 */
[----:B-1----:R-:W-:Y:S01]  /*5e80*/  MOV R136, c[0x0][0x16c] ;  /* 0x00005b0000887a02 */ /* 0x002fe20000000f00 */
[----:B------:R-:W-:Y:S06]  /*5e90*/  STS.U16 [R103+0xc0], R110 ;  /* 0x0000c06e67007388 */ /* 0x000fec0000000400 */
[----:B------:R1:W-:Y:S01]  /*5ea0*/  MUFU.COS R144, R5 ;  /* 0x0000000500907308 */ /* 0x0003e20000000000 */
[----:B------:R-:W-:Y:S01]  /*5eb0*/  @!P2 IMAD R3, R3, R136, UR7 ;  /* 0x000000070303ae24 */ /* 0x000fe2000f8e0288 */
[----:B------:R3:W-:Y:S01]  /*5ec0*/  STS.U16 [R102+0x100], R119 ;  /* 0x0001007766007388 */ /* 0x0007e20000000400 */
[----:B--2---:R-:W-:Y:S01]  /*5ed0*/  IADD3 R117, R108, 0x220, RZ ;  /* 0x000002206c757810 */ /* 0x004fe20007ffe0ff */
[----:B-1----:R-:W-:-:S04]  /*5ee0*/  FMUL.RZ R5, R0, 0.15915493667125701904 ;  /* 0x3e22f98300057820 */ /* 0x002fc8000040c000 */
[----:B------:R-:W-:Y:S01]  /*5ef0*/  MUFU.SIN R141, R135 ;  /* 0x00000087008d7308 */ /* 0x000fe20000000400 */
[----:B------:R-:W-:Y:S01]  /*5f00*/  STS.U16 [R101+0x140], R118 ;  /* 0x0001407665007388 */ /* 0x000fe20000000400 */
[----:B---3--:R-:W-:-:S06]  /*5f10*/  IADD3 R119, R108, 0x240, RZ ;  /* 0x000002406c777810 */ /* 0x008fcc0007ffe0ff */
[----:B------:R-:W-:Y:S01]  /*5f20*/  MUFU.COS R142, R135 ;  /* 0x00000087008e7308 */ /* 0x000fe20000000000 */
[----:B------:R1:W-:Y:S01]  /*5f30*/  STS.U16 [R100+0x180], R121 ;  /* 0x0001807964007388 */ /* 0x0003e20000000400 */
[----:B------:R-:W-:-:S06]  /*5f40*/  LEA.HI.SX32 R117, R117, R108, 0x1b ;  /* 0x0000006c75757211 */ /* 0x000fcc00078fdaff */
[----:B------:R-:W-:Y:S01]  /*5f50*/  MUFU.SIN R135, R5 ;  /* 0x0000000500877308 */ /* 0x000fe20000000400 */
[----:B------:R-:W-:Y:S01]  /*5f60*/  STS.U16 [R99+0x1c0], R120 ;  /* 0x0001c07863007388 */ /* 0x000fe20000000400 */
[----:B-1----:R-:W-:-:S06]  /*5f70*/  IADD3 R121, R108, 0x260, RZ ;  /* 0x000002606c797810 */ /* 0x002fcc0007ffe0ff */
[----:B------:R1:W-:Y:S01]  /*5f80*/  MUFU.COS R136, R5 ;  /* 0x0000000500887308 */ /* 0x0003e20000000000 */
[----:B------:R2:W-:Y:S01]  /*5f90*/  STS.U16 [R98+0x200], R123 ;  /* 0x0002007b62007388 */ /* 0x0005e20000000400 */
[-C--:B------:R-:W-:Y:S02]  /*5fa0*/  LEA.HI.SX32 R119, R119, R108.reuse, 0x1b ;  /* 0x0000006c77777211 */ /* 0x080fe400078fdaff */
[----:B-1----:R-:W-:Y:S01]  /*5fb0*/  IADD3 R5, R108, 0x200, RZ ;  /* 0x000002006c057810 */ /* 0x002fe20007ffe0ff */
[----:B------:R-:W-:Y:S03]  /*5fc0*/  STS.U16 [R97+0x240], R122 ;  /* 0x0002407a61007388 */ /* 0x000fe60000000400 */
[-C--:B------:R-:W-:Y:S01]  /*5fd0*/  LEA.HI.SX32 R5, R5, R108.reuse, 0x1b ;  /* 0x0000006c05057211 */ /* 0x080fe200078fdaff */
[----:B------:R1:W-:Y:S01]  /*5fe0*/  STS.U16 [R96+0x280], R125 ;  /* 0x0002807d60007388 */ /* 0x0003e20000000400 */
[----:B------:R-:W-:-:S02]  /*5ff0*/  LEA.HI.SX32 R121, R121, R108, 0x1b ;  /* 0x0000006c79797211 */ /* 0x000fc400078fdaff */
[----:B--2---:R-:W-:Y:S01]  /*6000*/  SHF.L.U32 R123, R5, 0x1, RZ ;  /* 0x00000001057b7819 */ /* 0x004fe200000006ff */
[----:B------:R2:W-:Y:S01]  /*6010*/  STS.U16 [R95+0x2c0], R124 ;  /* 0x0002c07c5f007388 */ /* 0x0005e20000000400 */
[----:B------:R-:W-:-:S03]  /*6020*/  IADD3 R5, R108, 0x280, RZ ;  /* 0x000002806c057810 */ /* 0x000fc60007ffe0ff */
[----:B------:R3:W-:Y:S01]  /*6030*/  STS.U16 [R94+0x300], R127 ;  /* 0x0003007f5e007388 */ /* 0x0007e20000000400 */
[----:B-1----:R-:W-:Y:S02]  /*6040*/  SHF.L.U32 R125, R119, 0x1, RZ ;  /* 0x00000001777d7819 */ /* 0x002fe400000006ff */
[C---:B------:R-:W-:Y:S02]  /*6050*/  IADD3 R119, R108.reuse, 0x2c0, RZ ;  /* 0x000002c06c777810 */ /* 0x040fe40007ffe0ff */
[----:B--2---:R-:W-:Y:S02]  /*6060*/  SHF.L.U32 R124, R117, 0x1, RZ ;  /* 0x00000001757c7819 */ /* 0x004fe400000006ff */
[C---:B------:R-:W-:Y:S01]  /*6070*/  IADD3 R117, R108.reuse, 0x2a0, RZ ;  /* 0x000002a06c757810 */ /* 0x040fe20007ffe0ff */
[----:B------:R1:W-:Y:S01]  /*6080*/  STS.U16 [R93+0x340], R126 ;  /* 0x0003407e5d007388 */ /* 0x0003e20000000400 */
[----:B---3--:R-:W-:Y:S02]  /*6090*/  SHF.L.U32 R127, R121, 0x1, RZ ;  /* 0x00000001797f7819 */ /* 0x008fe400000006ff */
[----:B------:R-:W-:Y:S01]  /*60a0*/  IADD3 R121, R108, 0x2e0, RZ ;  /* 0x000002e06c797810 */ /* 0x000fe20007ffe0ff */
[----:B------:R-:W-:Y:S01]  /*60b0*/  STS.U16 [R92+0x380], R129 ;  /* 0x000380815c007388 */ /* 0x000fe20000000400 */
[-C--:B------:R-:W-:Y:S01]  /*60c0*/  LEA.HI.SX32 R5, R5, R108.reuse, 0x1b ;  /* 0x0000006c05057211 */ /* 0x080fe200078fdaff */
[----:B------:R-:W-:Y:S01]  /*60d0*/  FMUL.FTZ R0, R61, UR43 ;  /* 0x0000002b3d007c20 */ /* 0x000fe20008410000 */
[----:B------:R-:W-:Y:S01]  /*60e0*/  LEA.HI.SX32 R117, R117, R108, 0x1b ;  /* 0x0000006c75757211 */ /* 0x000fe200078fdaff */
[----:B------:R2:W-:Y:S01]  /*60f0*/  STS.U16 [R91+0x3c0], R128 ;  /* 0x0003c0805b007388 */ /* 0x0005e20000000400 */
[----:B0-----:R-:W-:-:S02]  /*6100*/  MOV R2, UR45 ;  /* 0x0000002d00027c02 */ /* 0x001fc40008000f00 */
[-C--:B------:R-:W-:Y:S01]  /*6110*/  LEA.HI.SX32 R119, R119, R108.reuse, 0x1b ;  /* 0x0000006c77777211 */ /* 0x080fe200078fdaff */
[----:B------:R-:W-:Y:S01]  /*6120*/  STS.U16 [R123+0x400], R130 ;  /* 0x000400827b007388 */ /* 0x000fe20000000400 */
[----:B------:R-:W-:Y:S02]  /*6130*/  LEA.HI.SX32 R121, R121, R108, 0x1b ;  /* 0x0000006c79797211 */ /* 0x000fe400078fdaff */
[----:B-1----:R-:W-:Y:S01]  /*6140*/  SHF.L.U32 R126, R5, 0x1, RZ ;  /* 0x00000001057e7819 */ /* 0x002fe200000006ff */
[----:B------:R-:W-:Y:S01]  /*6150*/  STS.U16 [R124+0x440], R131 ;  /* 0x000440837c007388 */ /* 0x000fe20000000400 */
[----:B------:R-:W-:Y:S01]  /*6160*/  IADD3 R5, R108, 0x300, RZ ;  /* 0x000003006c057810 */ /* 0x000fe20007ffe0ff */
[----:B------:R-:W-:Y:S02]  /*6170*/  FMUL.RZ R159, R0, 0.15915493667125701904 ;  /* 0x3e22f983009f7820 */ /* 0x000fe4000040c000 */
[----:B------:R0:W-:Y:S01]  /*6180*/  STS.U16 [R125+0x480], R132 ;  /* 0x000480847d007388 */ /* 0x0001e20000000400 */
[----:B------:R-:W-:Y:S01]  /*6190*/  FMUL.FTZ R0, R2, 1.4426950216293334961 ;  /* 0x3fb8aa3b02007820 */ /* 0x000fe20000410000 */
[----:B--2---:R-:W-:-:S02]  /*61a0*/  SHF.L.U32 R128, R121, 0x1, RZ ;  /* 0x0000000179807819 */ /* 0x004fc400000006ff */
[----:B------:R1:W-:Y:S01]  /*61b0*/  STS.U16 [R127+0x4c0], R134 ;  /* 0x0004c0867f007388 */ /* 0x0003e20000000400 */
[C---:B------:R-:W-:Y:S02]  /*61c0*/  IADD3 R121, R108.reuse, 0x360, RZ ;  /* 0x000003606c797810 */ /* 0x040fe40007ffe0ff */
[----:B0-----:R-:W-:Y:S02]  /*61d0*/  SHF.L.U32 R125, R117, 0x1, RZ ;  /* 0x00000001757d7819 */ /* 0x001fe400000006ff */
[C---:B------:R-:W-:Y:S02]  /*61e0*/  IADD3 R117, R108.reuse, 0x320, RZ ;  /* 0x000003206c757810 */ /* 0x040fe40007ffe0ff */
[----:B-1----:R-:W-:Y:S02]  /*61f0*/  SHF.L.U32 R127, R119, 0x1, RZ ;  /* 0x00000001777f7819 */ /* 0x002fe400000006ff */
[----:B------:R-:W-:Y:S01]  /*6200*/  IADD3 R119, R108, 0x340, RZ ;  /* 0x000003406c777810 */ /* 0x000fe20007ffe0ff */
[----:B------:R0:W-:Y:S01]  /*6210*/  STS.U16 [R126+0x500], R115 ;  /* 0x000500737e007388 */ /* 0x0001e20000000400 */
[----:B------:R-:W-:-:S02]  /*6220*/  LEA.HI.SX32 R5, R5, R108, 0x1b ;  /* 0x0000006c05057211 */ /* 0x000fc400078fdaff */
[-C--:B------:R-:W-:Y:S01]  /*6230*/  LEA.HI.SX32 R117, R117, R108.reuse, 0x1b ;  /* 0x0000006c75757211 */ /* 0x080fe200078fdaff */
[----:B------:R1:W-:Y:S01]  /*6240*/  STS.U16 [R125+0x540], R116 ;  /* 0x000540747d007388 */ /* 0x0003e20000000400 */
[-C--:B------:R-:W-:Y:S02]  /*6250*/  LEA.HI.SX32 R119, R119, R108.reuse, 0x1b ;  /* 0x0000006c77777211 */ /* 0x080fe400078fdaff */
[----:B------:R-:W-:Y:S01]  /*6260*/  LEA.HI.SX32 R121, R121, R108, 0x1b ;  /* 0x0000006c79797211 */ /* 0x000fe200078fdaff */
[----:B------:R2:W-:Y:S01]  /*6270*/  STS.U16 [R127+0x580], R114 ;  /* 0x000580727f007388 */ /* 0x0005e20000000400 */
[----:B0-----:R-:W-:Y:S01]  /*6280*/  FMUL.FTZ R115, R71, R0 ;  /* 0x0000000047737220 */ /* 0x001fe20000410000 */
[----:B------:R-:W-:Y:S02]  /*6290*/  SHF.L.U32 R126, R117, 0x1, RZ ;  /* 0x00000001757e7819 */ /* 0x000fe400000006ff */
[----:B------:R0:W-:Y:S01]  /*62a0*/  STS.U16 [R128+0x5c0], R113 ;  /* 0x0005c07180007388 */ /* 0x0001e20000000400 */
[----:B-1----:R-:W-:-:S02]  /*62b0*/  SHF.L.U32 R125, R5, 0x1, RZ ;  /* 0x00000001057d7819 */ /* 0x002fc400000006ff */
[C---:B------:R-:W-:Y:S01]  /*62c0*/  IADD3 R5, R108.reuse, 0x380, RZ ;  /* 0x000003806c057810 */ /* 0x040fe20007ffe0ff */
[----:B--2---:R1:W-:Y:S01]  /*62d0*/  MUFU.EX2 R114, R115 ;  /* 0x0000007300727308 */ /* 0x0043e20000000800 */
[----:B------:R-:W-:Y:S02]  /*62e0*/  SHF.L.U32 R127, R119, 0x1, RZ ;  /* 0x00000001777f7819 */ /* 0x000fe400000006ff */
[----:B------:R-:W-:Y:S02]  /*62f0*/  SHF.L.U32 R121, R121, 0x1, RZ ;  /* 0x0000000179797819 */ /* 0x000fe400000006ff */
[C---:B0-----:R-:W-:Y:S01]  /*6300*/  IADD3 R113, R108.reuse, 0x3a0, RZ ;  /* 0x000003a06c717810 */ /* 0x041fe20007ffe0ff */
[----:B------:R0:W-:Y:S01]  /*6310*/  STS.U16 [R125+0x600], R112 ;  /* 0x000600707d007388 */ /* 0x0001e20000000400 */
[-C--:B------:R-:W-:Y:S02]  /*6320*/  LEA.HI.SX32 R5, R5, R108.reuse, 0x1b ;  /* 0x0000006c05057211 */ /* 0x080fe400078fdaff */
[----:B-1----:R-:W-:Y:S01]  /*6330*/  IADD3 R115, R108, 0x3c0, RZ ;  /* 0x000003c06c737810 */ /* 0x002fe20007ffe0ff */
[----:B------:R-:W-:Y:S01]  /*6340*/  STS.U16 [R126+0x640], R67 ;  /* 0x000640437e007388 */ /* 0x000fe20000000400 */
[----:B------:R-:W-:-:S02]  /*6350*/  LEA.HI.SX32 R113, R113, R108, 0x1b ;  /* 0x0000006c71717211 */ /* 0x000fc400078fdaff */
[----:B------:R-:W-:Y:S01]  /*6360*/  LEA.HI.SX32 R115, R115, R108, 0x1b ;  /* 0x0000006c73737211 */ /* 0x000fe200078fdaff */
[----:B------:R-:W-:Y:S01]  /*6370*/  STS.U16 [R127+0x680], R66 ;  /* 0x000680427f007388 */ /* 0x000fe20000000400 */
[----:B------:R-:W-:-:S03]  /*6380*/  SHF.L.U32 R113, R113, 0x1, RZ ;  /* 0x0000000171717819 */ /* 0x000fc600000006ff */
[----:B------:R1:W-:Y:S01]  /*6390*/  STS.U16 [R121+0x6c0], R10 ;  /* 0x0006c00a79007388 */ /* 0x0003e20000000400 */
[----:B0-----:R-:W-:-:S03]  /*63a0*/  SHF.L.U32 R112, R115, 0x1, RZ ;  /* 0x0000000173707819 */ /* 0x001fc600000006ff */
[----:B------:R-:W2:Y:S01]  /*63b0*/  LDL R115, [R1+0x8] ;  /* 0x0000080001737983 */ /* 0x000ea20000100800 */
[----:B-1----:R-:W-:-:S05]  /*63c0*/  SHF.L.U32 R10, R5, 0x1, RZ ;  /* 0x00000001050a7819 */ /* 0x002fca00000006ff */
[----:B------:R-:W-:Y:S04]  /*63d0*/  STS.U16 [R10+0x700], R9 ;  /* 0x000700090a007388 */ /* 0x000fe80000000400 */
[----:B------:R0:W-:Y:S04]  /*63e0*/  STS.U16 [R113+0x740], R6 ;  /* 0x0007400671007388 */ /* 0x0001e80000000400 */
[----:B------:R1:W-:Y:S01]  /*63f0*/  STS.U16 [R112+0x780], R7 ;  /* 0x0007800770007388 */ /* 0x0003e20000000400 */
[----:B------:R-:W3:Y:S03]  /*6400*/  MUFU.SIN R145, R4 ;  /* 0x0000000400917308 */ /* 0x000ee60000000400 */
[----:B0-----:R-:W4:Y:S04]  /*6410*/  LDL R113, [R1+0x4] ;  /* 0x0000040001717983 */ /* 0x001f280000100800 */
[----:B-1----:R-:W2:Y:S01]  /*6420*/  LDL R112, [R1+0xc] ;  /* 0x00000c0001707983 */ /* 0x002ea20000100800 */
[----:B------:R-:W0:Y:S01]  /*6430*/  MUFU.COS R146, R4 ;  /* 0x0000000400927308 */ /* 0x000e220000000000 */
[----:B---3--:R-:W-:-:S02]  /*6440*/  FMUL.FTZ R145, R114, R145 ;  /* 0x0000009172917220 */ /* 0x008fc40000410000 */
[----:B0-----:R-:W-:Y:S02]  /*6450*/  FMUL.FTZ R146, R114, R146 ;  /* 0x0000009272927220 */ /* 0x001fe40000410000 */
[----:B------:R-:W3:Y:S01]  /*6460*/  LDL R114, [R1] ;  /* 0x0000000001727983 */ /* 0x000ee20000100800 */
[----:B------:R-:W-:Y:S02]  /*6470*/  UIMAD UR42, UR11, UR34, URZ ;  /* 0x000000220b2a72a4 */ /* 0x000fe4000f8e023f */
        /* <DEDUP_REMOVED lines=12> */
[----:B------:R-:W-:-:S06]  /*6540*/  MOV R111, UR35 ;  /* 0x00000023006f7c02 */ /* 0x000fcc0008000f00 */
[----:B------:R-:W3:Y:S01]  /*6550*/  LDG.E.64 R110, [R110.64] ;  /* 0x000000206e6e7981 */ /* 0x000ee2000c1e1b00 */
[----:B------:R-:W-:-:S04]  /*6560*/  FMUL.FTZ R4, R63, UR43 ;  /* 0x0000002b3f047c20 */ /* 0x000fc80008410000 */
[----:B------:R-:W-:-:S04]  /*6570*/  FMUL.RZ R4, R4, 0.15915493667125701904 ;  /* 0x3e22f98304047820 */ /* 0x000fc8000040c000 */
[----:B------:R-:W-:Y:S08]  /*6580*/  MUFU.SIN R137, R4 ;  /* 0x0000000400897308 */ /* 0x000ff00000000400 */
[----:B------:R0:W-:Y:S02]  /*6590*/  MUFU.COS R138, R4 ;  /* 0x00000004008a7308 */ /* 0x0001e40000000000 */
[----:B0-----:R-:W-:-:S06]  /*65a0*/  FMUL.FTZ R4, R77, R0 ;  /* 0x000000004d047220 */ /* 0x001fcc0000410000 */
[----:B------:R-:W0:Y:S01]  /*65b0*/  MUFU.EX2 R4, R4 ;  /* 0x0000000400047308 */ /* 0x000e220000000800 */
[-C--:B------:R-:W-:Y:S02]  /*65c0*/  FMUL.FTZ R2, R78, R0.reuse ;  /* 0x000000004e027220 */ /* 0x080fe40000410000 */
[----:B------:R-:W-:-:S05]  /*65d0*/  FMUL.FTZ R5, R63, R0 ;  /* 0x000000003f057220 */ /* 0x000fca0000410000 */
[----:B------:R-:W1:Y:S01]  /*65e0*/  MUFU.EX2 R2, R2 ;  /* 0x0000000200027308 */ /* 0x000e620000000800 */
[----:B------:R-:W-:Y:S02]  /*65f0*/  FMUL.FTZ R118, R76, R0 ;  /* 0x000000004c767220 */ /* 0x000fe40000410000 */
[C---:B0-----:R-:W-:Y:S02]  /*6600*/  FMUL.FTZ R158, R4.reuse, R158 ;  /* 0x0000009e049e7220 */ /* 0x041fe40000410000 */
[----:B------:R-:W-:Y:S02]  /*6610*/  FMUL.FTZ R157, R4, R157 ;  /* 0x0000009d049d7220 */ /* 0x000fe40000410000 */
[-C--:B------:R-:W-:Y:S01]  /*6620*/  FMUL.FTZ R4, R62, R0.reuse ;  /* 0x000000003e047220 */ /* 0x080fe20000410000 */
[----:B------:R-:W0:Y:S01]  /*6630*/  MUFU.EX2 R5, R5 ;  /* 0x0000000500057308 */ /* 0x000e220000000800 */
[-C--:B------:R-:W-:Y:S02]  /*6640*/  FMUL.FTZ R120, R75, R0.reuse ;  /* 0x000000004b787220 */ /* 0x080fe40000410000 */
[----:B------:R-:W-:-:S02]  /*6650*/  FMUL.FTZ R122, R74, R0 ;  /* 0x000000004a7a7220 */ /* 0x000fc40000410000 */
[-C--:B------:R-:W-:Y:S02]  /*6660*/  FMUL.FTZ R123, R73, R0.reuse ;  /* 0x00000000497b7220 */ /* 0x080fe40000410000 */
[-C--:B------:R-:W-:Y:S01]  /*6670*/  FMUL.FTZ R124, R72, R0.reuse ;  /* 0x00000000487c7220 */ /* 0x080fe20000410000 */
[----:B------:R-:W0:Y:S01]  /*6680*/  MUFU.EX2 R4, R4 ;  /* 0x0000000400047308 */ /* 0x000e220000000800 */
[-C--:B------:R-:W-:Y:S02]  /*6690*/  FMUL.FTZ R116, R70, R0.reuse ;  /* 0x0000000046747220 */ /* 0x080fe40000410000 */
[----:B------:R-:W-:Y:S01]  /*66a0*/  FMUL.FTZ R119, R69, R0 ;  /* 0x0000000045777220 */ /* 0x000fe20000410000 */
[----:B------:R-:W-:Y:S01]  /*66b0*/  IADD3 R117, R108, 0x3e0, RZ ;  /* 0x000003e06c757810 */ /* 0x000fe20007ffe0ff */
[----:B-1----:R-:W-:-:S03]  /*66c0*/  FMUL.FTZ R64, R2, R64 ;  /* 0x0000004002407220 */ /* 0x002fc60000410000 */
[----:B------:R-:W1:Y:S01]  /*66d0*/  MUFU.EX2 R118, R118 ;  /* 0x0000007600767308 */ /* 0x000e620000000800 */
[----:B------:R-:W-:Y:S01]  /*66e0*/  FMUL.FTZ R65, R2, R65 ;  /* 0x0000004102417220 */ /* 0x000fe20000410000 */
[----:B------:R-:W-:Y:S01]  /*66f0*/  ULEA UR34, UR38, UR7, 0x8 ;  /* 0x0000000726227291 */ /* 0x000fe2000f8e403f */
[----:B------:R-:W-:-:S05]  /*6700*/  SHF.L.U32 R2, R108, 0x5, RZ ;  /* 0x000000056c027819 */ /* 0x000fca00000006ff */
[----:B------:R-:W0:Y:S01]  /*6710*/  MUFU.EX2 R120, R120 ;  /* 0x0000007800787308 */ /* 0x000e220000000800 */
[----:B------:R-:W-:-:S07]  /*6720*/  LEA.HI.SX32 R117, R117, R108, 0x1b ;  /* 0x0000006c75757211 */ /* 0x000fce00078fdaff */
[----:B------:R-:W0:Y:S08]  /*6730*/  MUFU.EX2 R122, R122 ;  /* 0x0000007a007a7308 */ /* 0x000e300000000800 */
[----:B------:R-:W0:Y:S08]  /*6740*/  MUFU.EX2 R123, R123 ;  /* 0x0000007b007b7308 */ /* 0x000e300000000800 */
[----:B------:R-:W0:Y:S08]  /*6750*/  MUFU.EX2 R124, R124 ;  /* 0x0000007c007c7308 */ /* 0x000e300000000800 */
[----:B------:R-:W1:Y:S08]  /*6760*/  MUFU.EX2 R116, R116 ;  /* 0x0000007400747308 */ /* 0x000e700000000800 */
[----:B------:R-:W1:Y:S01]  /*6770*/  MUFU.EX2 R119, R119 ;  /* 0x0000007700777308 */ /* 0x000e620000000800 */
[C---:B0-----:R-:W-:Y:S01]  /*6780*/  FMUL.FTZ R138, R5.reuse, R138 ;  /* 0x0000008a058a7220 */ /* 0x041fe20000410000 */
[----:B------:R-:W-:Y:S01]  /*6790*/  LEA.HI.SX32 R2, R2, R2, 0x1b ;  /* 0x0000000202027211 */ /* 0x000fe200078fdaff */
[----:B------:R-:W-:Y:S01]  /*67a0*/  FMUL.FTZ R137, R5, R137 ;  /* 0x0000008905897220 */ /* 0x000fe20000410000 */
[----:B------:R-:W-:-:S02]  /*67b0*/  ISETP.NE.AND P1, PT, R109, RZ, PT ;  /* 0x000000ff6d00720c */ /* 0x000fc40003f25270 */
[----:B------:R-:W-:Y:S02]  /*67c0*/  IADD3 R160, R109, 0x200, RZ ;  /* 0x000002006da07810 */ /* 0x000fe40007ffe0ff */
[----:B------:R-:W-:Y:S01]  /*67d0*/  MOV R5, UR34 ;  /* 0x0000002200057c02 */ /* 0x000fe20008000f00 */
[C---:B------:R-:W-:Y:S01]  /*67e0*/  FMUL.FTZ R136, R4.reuse, R136 ;  /* 0x0000008804887220 */ /* 0x040fe20000410000 */
[----:B------:R-:W-:Y:S01]  /*67f0*/  SHF.L.U32 R117, R117, 0x1, RZ ;  /* 0x0000000175757819 */ /* 0x000fe200000006ff */
[----:B------:R-:W-:Y:S01]  /*6800*/  FMUL.FTZ R135, R4, R135 ;  /* 0x0000008704877220 */ /* 0x000fe20000410000 */
[----:B------:R-:W-:Y:S01]  /*6810*/  SHF.L.U32 R4, R2, 0x1, RZ ;  /* 0x0000000102047819 */ /* 0x000fe200000006ff */
[----:B------:R-:W-:Y:S01]  /*6820*/  FMUL.FTZ R6, R60, UR43 ;  /* 0x0000002b3c067c20 */ /* 0x000fe20008410000 */
[----:B------:R-:W-:Y:S01]  /*6830*/  SEL R5, R5, R160, !P1 ;  /* 0x000000a005057207 */ /* 0x000fe20004800000 */
[----:B------:R-:W-:Y:S01]  /*6840*/  FMUL.FTZ R66, R68, R0 ;  /* 0x0000000044427220 */ /* 0x000fe20000410000 */
[----:B------:R0:W-:Y:S01]  /*6850*/  STS.U16 [R117+0x7c0], R8 ;  /* 0x0007c00875007388 */ /* 0x0001e20000000400 */
[----:B-1----:R-:W-:Y:S01]  /*6860*/  FMUL.FTZ R156, R118, R156 ;  /* 0x0000009c769c7220 */ /* 0x002fe20000410000 */
[----:B------:R-:W-:-:S06]  /*6870*/  NOP ;  /* 0x0000000000007918 */ /* 0x000fcc0000000000 */
        /* <DEDUP_REMOVED lines=20> */
[----:B0-----:R-:W-:Y:S02]  /*69c0*/  FMUL.RZ R8, R6, 0.15915493667125701904 ;  /* 0x3e22f98306087820 */ /* 0x001fe4000040c000 */
[-C--:B------:R-:W-:Y:S01]  /*69d0*/  FMUL.FTZ R6, R61, R0.reuse ;  /* 0x000000003d067220 */ /* 0x080fe20000410000 */
[----:B------:R-:W-:Y:S01]  /*69e0*/  LDS.U16 R119, [R4+0x8] ;  /* 0x0000080004777984 */ /* 0x000fe20000000400 */
[----:B------:R-:W-:Y:S03]  /*69f0*/  MUFU.SIN R139, R133 ;  /* 0x00000085008b7308 */ /* 0x000fe60000000400 */
[----:B------:R-:W-:Y:S04]  /*6a00*/  LDS.U16 R121, [R4+0x10] ;  /* 0x0000100004797984 */ /* 0x000fe80000000400 */
[----:B------:R-:W-:Y:S01]  /*6a10*/  LDS.U16 R217, [R4+0x12] ;  /* 0x0000120004d97984 */ /* 0x000fe20000000400 */
[----:B------:R-:W-:Y:S03]  /*6a20*/  MUFU.COS R140, R133 ;  /* 0x00000085008c7308 */ /* 0x000fe60000000000 */
[----:B------:R-:W-:Y:S04]  /*6a30*/  LDS.U16 R122, [R4+0x14] ;  /* 0x00001400047a7984 */ /* 0x000fe80000000400 */
[----:B------:R-:W-:Y:S01]  /*6a40*/  LDS.U16 R219, [R4+0x16] ;  /* 0x0000160004db7984 */ /* 0x000fe20000000400 */
[----:B------:R-:W0:Y:S03]  /*6a50*/  MUFU.EX2 R66, R66 ;  /* 0x0000004200427308 */ /* 0x000e260000000800 */
        /* <DEDUP_REMOVED lines=20> */
[----:B------:R0:W-:Y:S01]  /*6ba0*/  STS.64 [R5.X8+0x1d10], R64 ;  /* 0x001d104005007388 */ /* 0x0001e20000008a00 */
[----:B------:R-:W-:Y:S01]  /*6bb0*/  HFMA2.MMA R10, -RZ, RZ, 0, 9.5367431640625e-07 ;  /* 0x00000010ff0a7435 */ /* 0x000fe200000001ff */
[----:B------:R-:W-:Y:S08]  /*6bc0*/  MUFU.SIN R9, R8 ;  /* 0x0000000800097308 */ /* 0x000ff00000000400 */
[----:B------:R0:W-:Y:S08]  /*6bd0*/  MUFU.COS R161, R8 ;  /* 0x0000000800a17308 */ /* 0x0001f00000000000 */
[----:B------:R-:W-:Y:S01]  /*6be0*/  MUFU.COS R7, R159 ;  /* 0x0000009f00077308 */ /* 0x000fe20000000000 */
[----:B0-----:R-:W-:-:S07]  /*6bf0*/  FMUL.FTZ R8, R60, R0 ;  /* 0x000000003c087220 */ /* 0x001fce0000410000 */
[----:B------:R-:W0:Y:S01]  /*6c00*/  MUFU.EX2 R6, R6 ;  /* 0x0000000600067308 */ /* 0x000e220000000800 */
[----:B------:R-:W-:Y:S01]  /*6c10*/  @!P2 IMAD.WIDE R2, R3, R10, UR40 ;  /* 0x000000280302ae25 */ /* 0x000fe2000f8e020a */
[----:B--2---:R-:W-:-:S06]  /*6c20*/  HADD2.F32 R10, -RZ, R112.H0_H0 ;  /* 0x20000070ff0a7230 */ /* 0x004fcc0000004100 */
[----:B------:R-:W2:Y:S01]  /*6c30*/  MUFU.EX2 R8, R8 ;  /* 0x0000000800087308 */ /* 0x000ea20000000800 */
[C---:B------:R-:W-:Y:S02]  /*6c40*/  FMUL.FTZ R140, R66.reuse, R140 ;  /* 0x0000008c428c7220 */ /* 0x040fe40000410000 */
[----:B------:R-:W-:Y:S02]  /*6c50*/  FMUL.FTZ R139, R66, R139 ;  /* 0x0000008b428b7220 */ /* 0x000fe40000410000 */
[----:B------:R-:W-:Y:S01]  /*6c60*/  CS2R R66, SRZ ;  /* 0x0000000000427805 */ /* 0x000fe2000001ff00 */
[----:B------:R-:W-:Y:S01]  /*6c70*/  BAR.SYNC.DEFER_BLOCKING 0x0 ;  /* 0x0000000000007b1d */ /* 0x000fe20000010000 */
[----:B------:R-:W-:Y:S02]  /*6c80*/  FMUL.FTZ R112, R64, R157 ;  /* 0x0000009d40707220 */ /* 0x000fe40000410000 */
[----:B------:R-:W-:Y:S02]  /*6c90*/  FMUL.FTZ R212, R78, R10 ;  /* 0x0000000a4ed47220 */ /* 0x000fe40000410000 */
[----:B0-----:R-:W-:Y:S01]  /*6ca0*/  FMUL.FTZ R134, R6, R7 ;  /* 0x0000000706867220 */ /* 0x001fe20000410000 */
[----:B------:R-:W0:Y:S01]  /*6cb0*/  MUFU.SIN R133, R159 ;  /* 0x0000009f00857308 */ /* 0x000e220000000400 */
[----:B------:R-:W-:-:S02]  /*6cc0*/  FMUL.FTZ R7, R65, R157 ;  /* 0x0000009d41077220 */ /* 0x000fc40000410000 */
[----:B------:R-:W-:Y:S02]  /*6cd0*/  FFMA.FTZ R112, R65, R158, R112 ;  /* 0x0000009e41707223 */ /* 0x000fe40000010070 */
[----:B------:R-:W-:Y:S02]  /*6ce0*/  FMUL.FTZ R5, R157, R212 ;  /* 0x000000d49d057220 */ /* 0x000fe40000410000 */
[----:B------:R-:W-:Y:S02]  /*6cf0*/  FFMA.FTZ R7, R64, R158, -R7 ;  /* 0x0000009e40077223 */ /* 0x000fe40000010807 */
[----:B------:R-:W-:Y:S02]  /*6d00*/  FMUL.FTZ R4, R155, R112 ;  /* 0x000000709b047220 */ /* 0x000fe40000410000 */
[----:B--2---:R-:W-:Y:S01]  /*6d10*/  FMUL.FTZ R160, R8, R9 ;  /* 0x0000000908a07220 */ /* 0x004fe20000410000 */
[----:B------:R-:W-:Y:S01]  /*6d20*/  HADD2.F32 R9, -RZ, R115.H0_H0 ;  /* 0x20000073ff097230 */ /* 0x000fe20000004100 */
[----:B------:R-:W-:Y:S01]  /*6d30*/  FFMA.FTZ R5, RZ, R158, R5 ;  /* 0x0000009eff057223 */ /* 0x000fe20000010005 */
[----:B------:R2:W5:Y:S01]  /*6d40*/  @!P2 LDG.E.64 R66, [R2.64+0x8] ;  /* 0x000008200242a981 */ /* 0x000562000c1e1b00 */
[----:B------:R-:W-:-:S02]  /*6d50*/  FFMA.FTZ R4, R156, R7, -R4 ;  /* 0x000000079c047223 */ /* 0x000fc40000010804 */
[----:B------:R-:W-:Y:S02]  /*6d60*/  FMUL.FTZ R7, R155, R7 ;  /* 0x000000079b077220 */ /* 0x000fe40000410000 */
[----:B--2---:R-:W-:Y:S02]  /*6d70*/  FMUL.FTZ R3, RZ, R157 ;  /* 0x0000009dff037220 */ /* 0x004fe40000410000 */
[----:B------:R-:W-:Y:S02]  /*6d80*/  FADD.FTZ R5, RZ, R5 ;  /* 0x00000005ff057221 */ /* 0x000fe40000010000 */
[----:B------:R-:W-:Y:S02]  /*6d90*/  FFMA.FTZ R2, R158, R212, -R3 ;  /* 0x000000d49e027223 */ /* 0x000fe40000010803 */
[----:B------:R-:W-:Y:S02]  /*6da0*/  FFMA.FTZ R7, R156, R112, R7 ;  /* 0x000000709c077223 */ /* 0x000fe40000010007 */
[----:B------:R-:W-:-:S02]  /*6db0*/  FFMA.FTZ R2, R77, R9, R2 ;  /* 0x000000094d027223 */ /* 0x000fc40000010002 */
[----:B------:R-:W-:Y:S02]  /*6dc0*/  FMUL.FTZ R3, R155, R5 ;  /* 0x000000059b037220 */ /* 0x000fe40000410000 */
[----:B0-----:R-:W-:Y:S02]  /*6dd0*/  FMUL.FTZ R133, R6, R133 ;  /* 0x0000008506857220 */ /* 0x001fe40000410000 */
[----:B------:R-:W-:Y:S02]  /*6de0*/  FMUL.FTZ R112, R153, R4 ;  /* 0x0000000499707220 */ /* 0x000fe40000410000 */
[----:B------:R-:W-:Y:S01]  /*6df0*/  FMUL.FTZ R161, R8, R161 ;  /* 0x000000a108a17220 */ /* 0x000fe20000410000 */
[----:B----4-:R-:W-:Y:S01]  /*6e00*/  HADD2.F32 R8, -RZ, R113.H0_H0 ;  /* 0x20000071ff087230 */ /* 0x010fe20000004100 */
[----:B------:R-:W-:Y:S02]  /*6e10*/  FMUL.FTZ R6, R155, R2 ;  /* 0x000000029b067220 */ /* 0x000fe40000410000 */
[----:B------:R-:W-:-:S02]  /*6e20*/  FMUL.FTZ R113, R153, R7 ;  /* 0x0000000799717220 */ /* 0x000fc40000410000 */
[----:B------:R-:W-:Y:S02]  /*6e30*/  FFMA.FTZ R3, R156, R2, -R3 ;  /* 0x000000029c037223 */ /* 0x000fe40000010803 */
[----:B------:R-:W-:Y:S02]  /*6e40*/  FFMA.FTZ R112, R154, R7, R112 ;  /* 0x000000079a707223 */ /* 0x000fe40000010070 */
[----:B------:R-:W-:Y:S02]  /*6e50*/  FFMA.FTZ R6, R156, R5, R6 ;  /* 0x000000059c067223 */ /* 0x000fe40000010006 */
[----:B------:R-:W-:Y:S02]  /*6e60*/  FFMA.FTZ R113, R154, R4, -R113 ;  /* 0x000000049a717223 */ /* 0x000fe40000010871 */
[----:B------:R-:W-:Y:S02]  /*6e70*/  FFMA.FTZ R3, R76, R8, R3 ;  /* 0x000000084c037223 */ /* 0x000fe40000010003 */
[----:B------:R-:W-:-:S02]  /*6e80*/  FMUL.FTZ R2, R151, R112 ;  /* 0x0000007097027220 */ /* 0x000fc40000410000 */
[----:B------:R-:W-:Y:S02]  /*6e90*/  FADD.FTZ R6, RZ, R6 ;  /* 0x00000006ff067221 */ /* 0x000fe40000010000 */
[----:B------:R-:W-:Y:S02]  /*6ea0*/  FMUL.FTZ R7, R151, R113 ;  /* 0x0000007197077220 */ /* 0x000fe40000410000 */
[C---:B------:R-:W-:Y:S02]  /*6eb0*/  FMUL.FTZ R5, R153.reuse, R3 ;  /* 0x0000000399057220 */ /* 0x040fe40000410000 */
[----:B------:R-:W-:Y:S02]  /*6ec0*/  FFMA.FTZ R113, R152, R113, -R2 ;  /* 0x0000007198717223 */ /* 0x000fe40000010802 */
[-C--:B------:R-:W-:Y:S02]  /*6ed0*/  FMUL.FTZ R2, R153, R6.reuse ;  /* 0x0000000699027220 */ /* 0x080fe40000410000 */
[----:B------:R-:W-:-:S02]  /*6ee0*/  FFMA.FTZ R5, R154, R6, R5 ;  /* 0x000000069a057223 */ /* 0x000fc40000010005 */
[----:B------:R-:W-:Y:S01]  /*6ef0*/  FFMA.FTZ R112, R152, R112, R7 ;  /* 0x0000007098707223 */ /* 0x000fe20000010007 */
[----:B---3--:R-:W-:Y:S01]  /*6f00*/  HADD2.F32 R7, -RZ, R114.H0_H0 ;  /* 0x20000072ff077230 */ /* 0x008fe20000004100 */
[----:B------:R-:W-:Y:S02]  /*6f10*/  FFMA.FTZ R2, R154, R3, -R2 ;  /* 0x000000039a027223 */ /* 0x000fe40000010802 */
[C---:B------:R-:W-:Y:S02]  /*6f20*/  FMUL.FTZ R3, R149.reuse, R113 ;  /* 0x0000007195037220 */ /* 0x040fe40000410000 */
[----:B------:R-:W-:Y:S02]  /*6f30*/  FADD.FTZ R5, RZ, R5 ;  /* 0x00000005ff057221 */ /* 0x000fe40000010000 */
[-C--:B------:R-:W-:Y:S02]  /*6f40*/  FMUL.FTZ R4, R149, R112.reuse ;  /* 0x0000007095047220 */ /* 0x080fe40000410000 */
[----:B------:R-:W-:-:S02]  /*6f50*/  FFMA.FTZ R112, R150, R112, R3 ;  /* 0x0000007096707223 */ /* 0x000fc40000010003 */
[----:B------:R-:W-:Y:S02]  /*6f60*/  FFMA.FTZ R2, R75, R7, R2 ;  /* 0x000000074b027223 */ /* 0x000fe40000010002 */
[----:B------:R-:W-:Y:S01]  /*6f70*/  FMUL.FTZ R3, R151, R5 ;  /* 0x0000000597037220 */ /* 0x000fe20000410000 */
[----:B------:R-:W-:Y:S01]  /*6f80*/  HADD2.F32 R6, -RZ, R247.H0_H0 ;  /* 0x200000f7ff067230 */ /* 0x000fe20000004100 */
[----:B------:R-:W-:Y:S02]  /*6f90*/  FFMA.FTZ R113, R150, R113, -R4 ;  /* 0x0000007196717223 */ /* 0x000fe40000010804 */
[----:B------:R-:W-:Y:S02]  /*6fa0*/  FMUL.FTZ R114, R147, R112 ;  /* 0x0000007093727220 */ /* 0x000fe40000410000 */
[-C--:B------:R-:W-:Y:S02]  /*6fb0*/  FMUL.FTZ R4, R151, R2.reuse ;  /* 0x0000000297047220 */ /* 0x080fe40000410000 */
[----:B------:R-:W-:-:S02]  /*6fc0*/  FFMA.FTZ R3, R152, R2, -R3 ;  /* 0x0000000298037223 */ /* 0x000fc40000010803 */
[-C--:B------:R-:W-:Y:S02]  /*6fd0*/  FMUL.FTZ R115, R147, R113.reuse ;  /* 0x0000007193737220 */ /* 0x080fe40000410000 */
[----:B------:R-:W-:Y:S02]  /*6fe0*/  FFMA.FTZ R114, R148, R113, -R114 ;  /* 0x0000007194727223 */ /* 0x000fe40000010872 */
[----:B------:R-:W-:Y:S02]  /*6ff0*/  FFMA.FTZ R4, R152, R5, R4 ;  /* 0x0000000598047223 */ /* 0x000fe40000010004 */
[----:B------:R-:W-:Y:S02]  /*7000*/  FFMA.FTZ R3, R74, R6, R3 ;  /* 0x000000064a037223 */ /* 0x000fe40000010003 */
[----:B------:R-:W-:Y:S02]  /*7010*/  FFMA.FTZ R115, R148, R112, R115 ;  /* 0x0000007094737223 */ /* 0x000fe40000010073 */
[----:B------:R-:W-:-:S02]  /*7020*/  FMUL.FTZ R112, R145, R114 ;  /* 0x0000007291707220 */ /* 0x000fc40000410000 */
[----:B------:R-:W-:Y:S02]  /*7030*/  FADD.FTZ R4, RZ, R4 ;  /* 0x00000004ff047221 */ /* 0x000fe40000010000 */
[----:B------:R-:W-:Y:S02]  /*7040*/  FMUL.FTZ R5, R149, R3 ;  /* 0x0000000395057220 */ /* 0x000fe40000410000 */
[-C--:B------:R-:W-:Y:S02]  /*7050*/  FMUL.FTZ R113, R145, R115.reuse ;  /* 0x0000007391717220 */ /* 0x080fe40000410000 */
[----:B------:R-:W-:Y:S02]  /*7060*/  FFMA.FTZ R115, R146, R115, R112 ;  /* 0x0000007392737223 */ /* 0x000fe40000010070 */
[-C--:B------:R-:W-:Y:S02]  /*7070*/  FMUL.FTZ R2, R149, R4.reuse ;  /* 0x0000000495027220 */ /* 0x080fe40000410000 */
[C---:B------:R-:W-:Y:S01]  /*7080*/  FFMA.FTZ R112, R150.reuse, R4, R5 ;  /* 0x0000000496707223 */ /* 0x040fe20000010005 */
[----:B------:R-:W-:Y:S01]  /*7090*/  HADD2.F32 R5, -RZ, R89.H0_H0 ;  /* 0x20000059ff057230 */ /* 0x000fe20000004100 */
[----:B------:R-:W-:-:S02]  /*70a0*/  FFMA.FTZ R4, R150, R3, -R2 ;  /* 0x0000000396047223 */ /* 0x000fc40000010802 */
[----:B------:R-:W-:Y:S02]  /*70b0*/  FADD.FTZ R112, RZ, R112 ;  /* 0x00000070ff707221 */ /* 0x000fe40000010000 */
[----:B------:R-:W-:Y:S02]  /*70c0*/  FFMA.FTZ R113, R146, R114, -R113 ;  /* 0x0000007292717223 */ /* 0x000fe40000010871 */
[----:B------:R-:W-:Y:S02]  /*70d0*/  FMUL.FTZ R114, R143, R115 ;  /* 0x000000738f727220 */ /* 0x000fe40000410000 */
[----:B------:R-:W-:Y:S02]  /*70e0*/  FFMA.FTZ R4, R73, R5, R4 ;  /* 0x0000000549047223 */ /* 0x000fe40000010004 */
[----:B------:R-:W-:Y:S02]  /*70f0*/  FMUL.FTZ R3, R147, R112 ;  /* 0x0000007093037220 */ /* 0x000fe40000410000 */
[----:B------:R-:W-:-:S02]  /*7100*/  FMUL.FTZ R126, R143, R113 ;  /* 0x000000718f7e7220 */ /* 0x000fc40000410000 */
[----:B------:R-:W-:Y:S02]  /*7110*/  FFMA.FTZ R114, R144, R113, -R114 ;  /* 0x0000007190727223 */ /* 0x000fe40000010872 */
[-C--:B------:R-:W-:Y:S02]  /*7120*/  FFMA.FTZ R3, R148, R4.reuse, -R3 ;  /* 0x0000000494037223 */ /* 0x080fe40000010803 */
[----:B------:R-:W-:Y:S01]  /*7130*/  FMUL.FTZ R113, R147, R4 ;  /* 0x0000000493717220 */ /* 0x000fe20000410000 */
[----:B------:R-:W-:Y:S01]  /*7140*/  HADD2.F32 R4, -RZ, R88.H0_H0 ;  /* 0x20000058ff047230 */ /* 0x000fe20000004100 */
[----:B------:R-:W-:Y:S02]  /*7150*/  FMUL.FTZ R2, R59, UR43 ;  /* 0x0000002b3b027c20 */ /* 0x000fe40008410000 */
[----:B------:R-:W-:Y:S02]  /*7160*/  FFMA.FTZ R126, R144, R115, R126 ;  /* 0x00000073907e7223 */ /* 0x000fe4000001007e */
[----:B------:R-:W-:-:S02]  /*7170*/  FFMA.FTZ R113, R148, R112, R113 ;  /* 0x0000007094717223 */ /* 0x000fc40000010071 */
[----:B------:R-:W-:Y:S02]  /*7180*/  FMUL.RZ R132, R2, 0.15915493667125701904 ;  /* 0x3e22f98302847820 */ /* 0x000fe4000040c000 */
[----:B------:R-:W-:Y:S02]  /*7190*/  FFMA.FTZ R2, R72, R4, R3 ;  /* 0x0000000448027223 */ /* 0x000fe40000010003 */
[----:B------:R-:W-:Y:S02]  /*71a0*/  FMUL.FTZ R127, R141, R126 ;  /* 0x0000007e8d7f7220 */ /* 0x000fe40000410000 */
[----:B------:R-:W-:Y:S02]  /*71b0*/  FMUL.FTZ R0, R59, R0 ;  /* 0x000000003b007220 */ /* 0x000fe40000410000 */
[----:B------:R-:W-:Y:S02]  /*71c0*/  FADD.FTZ R113, RZ, R113 ;  /* 0x00000071ff717221 */ /* 0x000fe40000010000 */
[----:B------:R-:W-:-:S02]  /*71d0*/  FMUL.FTZ R159, R141, R114 ;  /* 0x000000728d9f7220 */ /* 0x000fc40000410000 */
[C---:B------:R-:W-:Y:S02]  /*71e0*/  FMUL.FTZ R3, R145.reuse, R2 ;  /* 0x0000000291037220 */ /* 0x040fe40000410000 */
[C---:B------:R-:W-:Y:S02]  /*71f0*/  FFMA.FTZ R130, R142.reuse, R114, -R127 ;  /* 0x000000728e827223 */ /* 0x040fe4000001087f */
[-C--:B------:R-:W-:Y:S01]  /*7200*/  FMUL.FTZ R127, R145, R113.reuse ;  /* 0x00000071917f7220 */ /* 0x080fe20000410000 */
[----:B------:R-:W-:Y:S01]  /*7210*/  MUFU.COS R115, R132 ;  /* 0x0000008400737308 */ /* 0x000fe20000000000 */
[----:B------:R-:W-:Y:S02]  /*7220*/  FFMA.FTZ R126, R142, R126, R159 ;  /* 0x0000007e8e7e7223 */ /* 0x000fe4000001009f */
[C---:B------:R-:W-:Y:S01]  /*7230*/  FFMA.FTZ R113, R146.reuse, R113, R3 ;  /* 0x0000007192717223 */ /* 0x040fe20000010003 */
[----:B------:R-:W-:Y:S01]  /*7240*/  HADD2.F32 R3, -RZ, R87.H0_H0 ;  /* 0x20000057ff037230 */ /* 0x000fe20000004100 */
[----:B------:R-:W-:-:S03]  /*7250*/  FFMA.FTZ R2, R146, R2, -R127 ;  /* 0x0000000292027223 */ /* 0x000fc6000001087f */
[----:B------:R-:W0:Y:S01]  /*7260*/  MUFU.EX2 R0, R0 ;  /* 0x0000000000007308 */ /* 0x000e220000000800 */
[----:B------:R-:W-:Y:S02]  /*7270*/  FMUL.FTZ R127, R139, R126 ;  /* 0x0000007e8b7f7220 */ /* 0x000fe40000410000 */
[----:B------:R-:W-:Y:S02]  /*7280*/  FADD.FTZ R114, RZ, R113 ;  /* 0x00000071ff727221 */ /* 0x000fe40000010000 */
[----:B------:R-:W-:Y:S02]  /*7290*/  FFMA.FTZ R164, R140, R130, -R127 ;  /* 0x000000828ca47223 */ /* 0x000fe4000001087f */
[----:B------:R-:W-:Y:S01]  /*72a0*/  FFMA.FTZ R112, R71, R3, R2 ;  /* 0x0000000347707223 */ /* 0x000fe20000010002 */
[----:B------:R-:W2:Y:S01]  /*72b0*/  MUFU.SIN R113, R132 ;  /* 0x0000008400717308 */ /* 0x000ea20000000400 */
[----:B------:R-:W-:Y:S02]  /*72c0*/  FMUL.FTZ R127, R143, R114 ;  /* 0x000000728f7f7220 */ /* 0x000fe40000410000 */
[----:B------:R-:W-:Y:S01]  /*72d0*/  FMUL.FTZ R165, R139, R130 ;  /* 0x000000828ba57220 */ /* 0x000fe20000410000 */
[----:B------:R-:W-:Y:S01]  /*72e0*/  HADD2.F32 R2, -RZ, R86.H0_H0 ;  /* 0x20000056ff027230 */ /* 0x000fe20000004100 */
[----:B------:R-:W-:-:S02]  /*72f0*/  FMUL.FTZ R159, R143, R112 ;  /* 0x000000708f9f7220 */ /* 0x000fc40000410000 */
[----:B------:R-:W-:Y:S02]  /*7300*/  FFMA.FTZ R127, R144, R112, -R127 ;  /* 0x00000070907f7223 */ /* 0x000fe4000001087f */
[----:B------:R-:W-:Y:S02]  /*7310*/  FFMA.FTZ R165, R140, R126, R165 ;  /* 0x0000007e8ca57223 */ /* 0x000fe400000100a5 */
[----:B------:R-:W-:Y:S02]  /*7320*/  FFMA.FTZ R159, R144, R114, R159 ;  /* 0x00000072909f7223 */ /* 0x000fe4000001009f */
[----:B0-----:R-:W-:Y:S02]  /*7330*/  FMUL.FTZ R162, R0, R115 ;  /* 0x0000007300a27220 */ /* 0x001fe40000410000 */
        /* <DEDUP_REMOVED lines=8> */
[----:B--2---:R-:W-:Y:S02]  /*73c0*/  FMUL.FTZ R132, R0, R113 ;  /* 0x0000007100847220 */ /* 0x004fe40000410000 */
[----:B------:R-:W-:Y:S02]  /*73d0*/  FMUL.FTZ R159, R141, R159 ;  /* 0x0000009f8d9f7220 */ /* 0x000fe40000410000 */
[C---:B------:R-:W-:Y:S01]  /*73e0*/  FMUL.FTZ R165, R135.reuse, R115 ;  /* 0x0000007387a57220 */ /* 0x040fe20000410000 */
[----:B------:R0:W2:Y:S01]  /*73f0*/  R2UR UR36, R110 ;  /* 0x000000006e2473c2 */ /* 0x0000a200000e0000 */
[-C--:B------:R-:W-:Y:S01]  /*7400*/  FMUL.FTZ R113, R135, R114.reuse ;  /* 0x0000007287717220 */ /* 0x080fe20000410000 */
[----:B------:R-:W-:Y:S01]  /*7410*/  HADD2.F32 R0, -RZ, R85.H0_H0 ;  /* 0x20000055ff007230 */ /* 0x000fe20000004100 */
[----:B------:R-:W-:Y:S02]  /*7420*/  FFMA.FTZ R159, R142, R127, -R159 ;  /* 0x0000007f8e9f7223 */ /* 0x000fe4000001089f */
[----:B------:R-:W-:-:S02]  /*7430*/  FFMA.FTZ R165, R136, R114, R165 ;  /* 0x0000007288a57223 */ /* 0x000fc400000100a5 */
[----:B------:R-:W-:Y:S01]  /*7440*/  FFMA.FTZ R114, R136, R115, -R113 ;  /* 0x0000007388727223 */ /* 0x000fe20000010871 */
[----:B------:R-:W3:Y:S01]  /*7450*/  R2UR UR37, R111 ;  /* 0x000000006f2573c2 */ /* 0x000ee200000e0000 */
[----:B------:R-:W-:Y:S02]  /*7460*/  FADD.FTZ R112, RZ, R112 ;  /* 0x00000070ff707221 */ /* 0x000fe40000010000 */
[----:B------:R-:W-:Y:S02]  /*7470*/  FFMA.FTZ R159, R69, R0, R159 ;  /* 0x00000000459f7223 */ /* 0x000fe4000001009f */
[C---:B------:R-:W-:Y:S02]  /*7480*/  FMUL.FTZ R127, R133.reuse, R165 ;  /* 0x000000a5857f7220 */ /* 0x040fe40000410000 */
[----:B------:R-:W-:Y:S02]  /*7490*/  FMUL.FTZ R126, R133, R114 ;  /* 0x00000072857e7220 */ /* 0x000fe40000410000 */
[C---:B------:R-:W-:Y:S01]  /*74a0*/  FMUL.FTZ R113, R139.reuse, R112 ;  /* 0x000000708b717220 */ /* 0x040fe20000410000 */
[----:B0-----:R-:W-:Y:S01]  /*74b0*/  HADD2.F32 R110, -RZ, R84.H0_H0 ;  /* 0x20000054ff6e7230 */ /* 0x001fe20000004100 */
[----:B------:R-:W-:-:S02]  /*74c0*/  FMUL.FTZ R115, R139, R159 ;  /* 0x0000009f8b737220 */ /* 0x000fc40000410000 */
[C---:B------:R-:W-:Y:S02]  /*74d0*/  FFMA.FTZ R127, R134.reuse, R114, -R127 ;  /* 0x00000072867f7223 */ /* 0x040fe4000001087f */
[----:B------:R-:W-:Y:S02]  /*74e0*/  FFMA.FTZ R126, R134, R165, R126 ;  /* 0x000000a5867e7223 */ /* 0x000fe4000001007e */
[C---:B------:R-:W-:Y:S02]  /*74f0*/  FFMA.FTZ R113, R140.reuse, R159, -R113 ;  /* 0x0000009f8c717223 */ /* 0x040fe40000010871 */
[----:B------:R-:W-:Y:S02]  /*7500*/  FFMA.FTZ R115, R140, R112, R115 ;  /* 0x000000708c737223 */ /* 0x000fe40000010073 */
[C---:B------:R-:W-:Y:S02]  /*7510*/  FMUL.FTZ R114, R160.reuse, R127 ;  /* 0x0000007fa0727220 */ /* 0x040fe40000410000 */
[----:B------:R-:W-:-:S02]  /*7520*/  FMUL.FTZ R112, R160, R126 ;  /* 0x0000007ea0707220 */ /* 0x000fc40000410000 */
[----:B------:R-:W-:Y:S01]  /*7530*/  FFMA.FTZ R113, R68, R110, R113 ;  /* 0x0000006e44717223 */ /* 0x000fe20000010071 */
[----:B-1----:R-:W-:Y:S01]  /*7540*/  HADD2.F32 R193, -RZ, R193.H0_H0 ;  /* 0x200000c1ffc17230 */ /* 0x002fe20000004100 */
[C---:B------:R-:W-:Y:S02]  /*7550*/  FFMA.FTZ R159, R161.reuse, R126, R114 ;  /* 0x0000007ea19f7223 */ /* 0x040fe40000010072 */
[----:B------:R-:W-:Y:S02]  /*7560*/  FFMA.FTZ R127, R161, R127, -R112 ;  /* 0x0000007fa17f7223 */ /* 0x000fe40000010870 */
[----:B------:R-:W-:Y:S02]  /*7570*/  FADD.FTZ R115, RZ, R115 ;  /* 0x00000073ff737221 */ /* 0x000fe40000010000 */
[----:B------:R-:W-:Y:S01]  /*7580*/  FMUL.FTZ R114, R137, R113 ;  /* 0x0000007189727220 */ /* 0x000fe20000410000 */
[----:B------:R-:W-:Y:S01]  /*7590*/  HADD2.F32 R189, -RZ, R189.H0_H0 ;  /* 0x200000bdffbd7230 */ /* 0x000fe20000004100 */
[----:B------:R-:W-:-:S02]  /*75a0*/  FMUL.FTZ R164, R132, R127 ;  /* 0x0000007f84a47220 */ /* 0x000fc40000410000 */
[-C--:B------:R-:W-:Y:S02]  /*75b0*/  FMUL.FTZ R112, R137, R115.reuse ;  /* 0x0000007389707220 */ /* 0x080fe40000410000 */
[----:B------:R-:W-:Y:S02]  /*75c0*/  FFMA.FTZ R166, R138, R115, R114 ;  /* 0x000000738aa67223 */ /* 0x000fe40000010072 */
[----:B--2---:R-:W-:Y:S01]  /*75d0*/  FMUL.FTZ R114, R193, UR36 ;  /* 0x00000024c1727c20 */ /* 0x004fe20008410000 */
[----:B------:R-:W-:Y:S01]  /*75e0*/  HADD2.F32 R188, -RZ, R188.H0_H0 ;  /* 0x200000bcffbc7230 */ /* 0x000fe20000004100 */
[-C--:B------:R-:W-:Y:S02]  /*75f0*/  FMUL.FTZ R225, R132, R159.reuse ;  /* 0x0000009f84e17220 */ /* 0x080fe40000410000 */
[----:B------:R-:W-:Y:S02]  /*7600*/  FFMA.FTZ R164, R162, R159, R164 ;  /* 0x0000009fa2a47223 */ /* 0x000fe400000100a4 */
[----:B------:R-:W-:-:S02]  /*7610*/  FFMA.FTZ R126, R138, R113, -R112 ;  /* 0x000000718a7e7223 */ /* 0x000fc40000010870 */
[----:B------:R-:W-:Y:S02]  /*7620*/  FADD.FTZ R194, R43, R43 ;  /* 0x0000002b2bc27221 */ /* 0x000fe40000010000 */
[----:B---3--:R-:W-:Y:S02]  /*7630*/  FMUL.FTZ R112, R193, UR37 ;  /* 0x00000025c1707c20 */ /* 0x008fe40008410000 */
[C---:B------:R-:W-:Y:S01]  /*7640*/  FFMA.FTZ R159, R189.reuse, UR37, R114 ;  /* 0x00000025bd9f7c23 */ /* 0x040fe20008010072 */
[----:B------:R-:W-:Y:S01]  /*7650*/  HADD2.F32 R190, -RZ, R190.H0_H0 ;  /* 0x200000beffbe7230 */ /* 0x000fe20000004100 */
[----:B------:R-:W-:Y:S02]  /*7660*/  FFMA.FTZ R225, R162, R127, -R225 ;  /* 0x0000007fa2e17223 */ /* 0x000fe400000108e1 */
[----:B------:R-:W-:Y:S02]  /*7670*/  FMUL.FTZ R127, R188, UR37 ;  /* 0x00000025bc7f7c20 */ /* 0x000fe40008410000 */
[----:B------:R-:W-:-:S02]  /*7680*/  FFMA.FTZ R167, R189, UR36, -R112 ;  /* 0x00000024bda77c23 */ /* 0x000fc40008010870 */
[----:B------:R-:W-:Y:S02]  /*7690*/  FMUL.FTZ R159, R194, R159 ;  /* 0x0000009fc29f7220 */ /* 0x000fe40000410000 */
        /* <DEDUP_REMOVED lines=38> */
[-C--:B------:R-:W-:Y:S02]  /*7900*/  FFMA.FTZ R167, R134, R112.reuse, -R167 ;  /* 0x0000007086a77223 */ /* 0x080fe400000108a7 */
[----:B------:R-:W-:Y:S01]  /*7910*/  FMUL.FTZ R169, R133, -R112 ;  /* 0x8000007085a97220 */ /* 0x000fe20000410000 */
[----:B------:R-:W-:Y:S01]  /*7920*/  HADD2.F32 R112, -RZ, R82.H0_H0 ;  /* 0x20000052ff707230 */ /* 0x000fe20000004100 */
[----:B------:R-:W-:Y:S02]  /*7930*/  FFMA.FTZ R165, R136, R166, R165 ;  /* 0x000000a688a57223 */ /* 0x000fe400000100a5 */
[----:B------:R-:W-:-:S02]  /*7940*/  FMUL.FTZ R115, R199, UR36 ;  /* 0x00000024c7737c20 */ /* 0x000fc40008410000 */
[----:B------:R-:W-:Y:S02]  /*7950*/  FADD.FTZ R187, R46, R46 ;  /* 0x0000002e2ebb7221 */ /* 0x000fe40000010000 */
[C---:B------:R-:W-:Y:S02]  /*7960*/  FFMA.FTZ R184, R186.reuse, UR36, -R113 ;  /* 0x00000024bab87c23 */ /* 0x040fe40008010871 */
[----:B------:R-:W-:Y:S02]  /*7970*/  FFMA.FTZ R114, R186, UR37, R115 ;  /* 0x00000025ba727c23 */ /* 0x000fe40008010073 */
[----:B------:R-:W-:Y:S02]  /*7980*/  FADD.FTZ R165, RZ, R165 ;  /* 0x000000a5ffa57221 */ /* 0x000fe40000010000 */
[C---:B------:R-:W-:Y:S02]  /*7990*/  FMUL.FTZ R184, R187.reuse, R184 ;  /* 0x000000b8bbb87220 */ /* 0x040fe40000410000 */
[----:B------:R-:W-:Y:S01]  /*79a0*/  FFMA.FTZ R127, R62, R112, R127 ;  /* 0x000000703e7f7223 */ /* 0x000fe2000001007f */
[----:B------:R-:W-:Y:S01]  /*79b0*/  HADD2.F32 R131, -RZ, R131.H0_H0 ;  /* 0x20000083ff837230 */ /* 0x000fe20000004100 */
[----:B------:R-:W-:-:S02]  /*79c0*/  FMUL.FTZ R185, R187, R114 ;  /* 0x00000072bbb97220 */ /* 0x000fc40000410000 */
[C---:B------:R-:W-:Y:S02]  /*79d0*/  FMUL.FTZ R113, R133.reuse, R165 ;  /* 0x000000a585717220 */ /* 0x040fe40000410000 */
[----:B------:R-:W-:Y:S02]  /*79e0*/  FFMA.FTZ R126, R134, R126, R169 ;  /* 0x0000007e867e7223 */ /* 0x000fe400000100a9 */
[----:B------:R-:W-:Y:S02]  /*79f0*/  FADD.FTZ R115, R184, R167 ;  /* 0x000000a7b8737221 */ /* 0x000fe40000010000 */
[-C--:B------:R-:W-:Y:S01]  /*7a00*/  FMUL.FTZ R114, R133, R127.reuse ;  /* 0x0000007f85727220 */ /* 0x080fe20000410000 */
[----:B------:R-:W-:Y:S01]  /*7a10*/  HADD2.F32 R129, -RZ, R129.H0_H0 ;  /* 0x20000081ff817230 */ /* 0x000fe20000004100 */
[----:B------:R-:W-:Y:S02]  /*7a20*/  FFMA.FTZ R166, R134, R127, -R113 ;  /* 0x0000007f86a67223 */ /* 0x000fe40000010871 */
[----:B------:R-:W-:-:S02]  /*7a30*/  FADD.FTZ R126, -R185, R126 ;  /* 0x0000007eb97e7221 */ /* 0x000fc40000010100 */
[----:B------:R-:W-:Y:S02]  /*7a40*/  FMUL.FTZ R127, R135, -R115 ;  /* 0x80000073877f7220 */ /* 0x000fe40000410000 */
[----:B------:R-:W-:Y:S02]  /*7a50*/  FFMA.FTZ R167, R134, R165, R114 ;  /* 0x000000a586a77223 */ /* 0x000fe40000010072 */
[----:B------:R-:W-:Y:S02]  /*7a60*/  FMUL.FTZ R114, R131, UR37 ;  /* 0x0000002583727c20 */ /* 0x000fe40008410000 */
[-C--:B------:R-:W-:Y:S02]  /*7a70*/  FMUL.FTZ R113, R135, -R126.reuse ;  /* 0x8000007e87717220 */ /* 0x080fe40000410000 */
[----:B------:R-:W-:Y:S02]  /*7a80*/  FFMA.FTZ R169, R136, R126, R127 ;  /* 0x0000007e88a97223 */ /* 0x000fe4000001007f */
[----:B------:R-:W-:-:S02]  /*7a90*/  FADD.FTZ R200, R47, R47 ;  /* 0x0000002f2fc87221 */ /* 0x000fc40000010000 */
[----:B------:R-:W-:Y:S02]  /*7aa0*/  FMUL.FTZ R126, R131, UR36 ;  /* 0x00000024837e7c20 */ /* 0x000fe40008410000 */
[C---:B------:R-:W-:Y:S01]  /*7ab0*/  FFMA.FTZ R183, R129.reuse, UR36, -R114 ;  /* 0x0000002481b77c23 */ /* 0x040fe20008010872 */
[----:B------:R-:W-:Y:S01]  /*7ac0*/  HADD2.F32 R207, -RZ, R207.H0_H0 ;  /* 0x200000cfffcf7230 */ /* 0x000fe20000004100 */
[----:B------:R-:W-:Y:S02]  /*7ad0*/  FFMA.FTZ R168, R136, R115, -R113 ;  /* 0x0000007388a87223 */ /* 0x000fe40000010871 */
[----:B------:R-:W-:Y:S02]  /*7ae0*/  FFMA.FTZ R165, R129, UR37, R126 ;  /* 0x0000002581a57c23 */ /* 0x000fe4000801007e */
[C---:B------:R-:W-:Y:S01]  /*7af0*/  FMUL.FTZ R183, R200.reuse, R183 ;  /* 0x000000b7c8b77220 */ /* 0x040fe20000410000 */
[----:B------:R-:W-:Y:S01]  /*7b00*/  HADD2.F32 R250, -RZ, R250.H0_H0 ;  /* 0x200000fafffa7230 */ /* 0x000fe20000004100 */
[----:B------:R-:W-:-:S02]  /*7b10*/  FMUL.FTZ R182, R200, R165 ;  /* 0x000000a5c8b67220 */ /* 0x000fc40000410000 */
[----:B------:R-:W-:Y:S02]  /*7b20*/  FADD.FTZ R168, R183, R168 ;  /* 0x000000a8b7a87221 */ /* 0x000fe40000010000 */
[----:B------:R-:W-:Y:S02]  /*7b30*/  FMUL.FTZ R127, R207, UR36 ;  /* 0x00000024cf7f7c20 */ /* 0x000fe40008410000 */
[----:B------:R-:W-:Y:S02]  /*7b40*/  FADD.FTZ R169, -R182, R169 ;  /* 0x000000a9b6a97221 */ /* 0x000fe40000010100 */
[----:B------:R-:W-:Y:S01]  /*7b50*/  FMUL.FTZ R126, R137, -R168 ;  /* 0x800000a8897e7220 */ /* 0x000fe20000410000 */
[----:B------:R-:W-:Y:S01]  /*7b60*/  HADD2.F32 R113, -RZ, R81.H0_H0 ;  /* 0x20000051ff717230 */ /* 0x000fe20000004100 */
[----:B------:R-:W-:Y:S02]  /*7b70*/  FADD.FTZ R241, R48, R48 ;  /* 0x0000003030f17221 */ /* 0x000fe40000010000 */
[----:B------:R-:W-:-:S02]  /*7b80*/  FMUL.FTZ R115, R207, UR37 ;  /* 0x00000025cf737c20 */ /* 0x000fc40008410000 */
[----:B------:R-:W-:Y:S02]  /*7b90*/  FFMA.FTZ R114, R250, UR37, R127 ;  /* 0x00000025fa727c23 */ /* 0x000fe4000801007f */
[----:B------:R-:W-:Y:S02]  /*7ba0*/  FADD.FTZ R167, RZ, R167 ;  /* 0x000000a7ffa77221 */ /* 0x000fe40000010000 */
[-C--:B------:R-:W-:Y:S02]  /*7bb0*/  FFMA.FTZ R126, R138, R169.reuse, R126 ;  /* 0x000000a98a7e7223 */ /* 0x080fe4000001007e */
[----:B------:R-:W-:Y:S02]  /*7bc0*/  FMUL.FTZ R169, R137, -R169 ;  /* 0x800000a989a97220 */ /* 0x000fe40000410000 */
[----:B------:R-:W-:Y:S02]  /*7bd0*/  FFMA.FTZ R180, R250, UR36, -R115 ;  /* 0x00000024fab47c23 */ /* 0x000fe40008010873 */
[----:B------:R-:W-:-:S02]  /*7be0*/  FMUL.FTZ R181, R241, R114 ;  /* 0x00000072f1b57220 */ /* 0x000fc40000410000 */
[----:B------:R-:W-:Y:S02]  /*7bf0*/  FFMA.FTZ R166, R61, R113, R166 ;  /* 0x000000713da67223 */ /* 0x000fe400000100a6 */
[----:B------:R-:W-:Y:S01]  /*7c00*/  FMUL.FTZ R115, R160, R167 ;  /* 0x000000a7a0737220 */ /* 0x000fe20000410000 */
[----:B------:R-:W-:Y:S01]  /*7c10*/  HADD2.F32 R211, -RZ, R211.H0_H0 ;  /* 0x200000d3ffd37230 */ /* 0x000fe20000004100 */
[----:B------:R-:W-:Y:S02]  /*7c20*/  FFMA.FTZ R169, R138, R168, -R169 ;  /* 0x000000a88aa97223 */ /* 0x000fe400000108a9 */
[----:B------:R-:W-:Y:S02]  /*7c30*/  FMUL.FTZ R180, R241, R180 ;  /* 0x000000b4f1b47220 */ /* 0x000fe40000410000 */
[----:B------:R-:W-:Y:S02]  /*7c40*/  FADD.FTZ R168, -R181, R126 ;  /* 0x0000007eb5a87221 */ /* 0x000fe40000010100 */
[----:B------:R-:W-:-:S02]  /*7c50*/  FFMA.FTZ R165, R161, R166, -R115 ;  /* 0x000000a6a1a57223 */ /* 0x000fc40000010873 */
[----:B------:R-:W-:Y:S01]  /*7c60*/  FMUL.FTZ R166, R160, R166 ;  /* 0x000000a6a0a67220 */ /* 0x000fe20000410000 */
[----:B------:R-:W-:Y:S01]  /*7c70*/  HADD2.F32 R128, -RZ, R128.H0_H0 ;  /* 0x20000080ff807230 */ /* 0x000fe20000004100 */
[----:B------:R-:W-:Y:S02]  /*7c80*/  FADD.FTZ R169, R180, R169 ;  /* 0x000000a9b4a97221 */ /* 0x000fe40000010000 */
[----:B------:R-:W-:Y:S02]  /*7c90*/  FMUL.FTZ R114, R139, -R168 ;  /* 0x800000a88b727220 */ /* 0x000fe40000410000 */
[C---:B------:R-:W-:Y:S02]  /*7ca0*/  FMUL.FTZ R127, R211.reuse, UR36 ;  /* 0x00000024d37f7c20 */ /* 0x040fe40008410000 */
[----:B------:R-:W-:Y:S02]  /*7cb0*/  FMUL.FTZ R115, R211, UR37 ;  /* 0x00000025d3737c20 */ /* 0x000fe40008410000 */
[----:B------:R-:W-:-:S02]  /*7cc0*/  FFMA.FTZ R166, R161, R167, R166 ;  /* 0x000000a7a1a67223 */ /* 0x000fc400000100a6 */
[----:B------:R-:W-:Y:S01]  /*7cd0*/  FFMA.FTZ R167, R140, R169, -R114 ;  /* 0x000000a98ca77223 */ /* 0x000fe20000010872 */
[----:B------:R-:W-:Y:S01]  /*7ce0*/  HADD2.F32 R114, -RZ, R80.H0_H0 ;  /* 0x20000050ff727230 */ /* 0x000fe20000004100 */
[----:B------:R-:W-:Y:S02]  /*7cf0*/  FADD.FTZ R227, R49, R49 ;  /* 0x0000003131e37221 */ /* 0x000fe40000010000 */
[C---:B------:R-:W-:Y:S02]  /*7d00*/  FFMA.FTZ R126, R128.reuse, UR37, R127 ;  /* 0x00000025807e7c23 */ /* 0x040fe4000801007f */
[----:B------:R-:W-:Y:S02]  /*7d10*/  FFMA.FTZ R178, R128, UR36, -R115 ;  /* 0x0000002480b27c23 */ /* 0x000fe40008010873 */
[----:B------:R-:W-:Y:S01]  /*7d20*/  FADD.FTZ R115, RZ, R166 ;  /* 0x000000a6ff737221 */ /* 0x000fe20000010000 */
[----:B------:R-:W-:Y:S01]  /*7d30*/  ISETP.NE.AND P2, PT, R109, 0x1f, PT ;  /* 0x0000001f6d00780c */ /* 0x000fe20003f45270 */
[----:B------:R-:W-:Y:S01]  /*7d40*/  FMUL.FTZ R179, R227, R126 ;  /* 0x0000007ee3b37220 */ /* 0x000fe20000410000 */
[----:B------:R-:W-:Y:S01]  /*7d50*/  HADD2.F32 R125, -RZ, R125.H0_H0 ;  /* 0x2000007dff7d7230 */ /* 0x000fe20000004100 */
[----:B------:R-:W-:-:S02]  /*7d60*/  FFMA.FTZ R165, R60, R114, R165 ;  /* 0x000000723ca57223 */ /* 0x000fc400000100a5 */
[C---:B------:R-:W-:Y:S01]  /*7d70*/  FMUL.FTZ R126, R132.reuse, R115 ;  /* 0x00000073847e7220 */ /* 0x040fe20000410000 */
[----:B------:R-:W-:Y:S01]  /*7d80*/  HADD2.F32 R223, -RZ, R223.H0_H0 ;  /* 0x200000dfffdf7230 */ /* 0x000fe20000004100 */
[-C--:B------:R-:W-:Y:S02]  /*7d90*/  FMUL.FTZ R127, R132, R165.reuse ;  /* 0x000000a5847f7220 */ /* 0x080fe40000410000 */
[C---:B------:R-:W-:Y:S02]  /*7da0*/  FFMA.FTZ R206, R162.reuse, R165, -R126 ;  /* 0x000000a5a2ce7223 */ /* 0x040fe4000001087e */
[----:B------:R-:W-:Y:S02]  /*7db0*/  FMUL.FTZ R126, R125, UR37 ;  /* 0x000000257d7e7c20 */ /* 0x000fe40008410000 */
[----:B------:R-:W-:Y:S02]  /*7dc0*/  FFMA.FTZ R221, R162, R115, R127 ;  /* 0x00000073a2dd7223 */ /* 0x000fe4000001007f */
[----:B------:R-:W-:-:S02]  /*7dd0*/  FFMA.FTZ R177, R223, UR36, -R126 ;  /* 0x00000024dfb17c23 */ /* 0x000fc4000801087e */
[----:B------:R0:W1:Y:S01]  /*7de0*/  @P2 LDS.64 R126, [R109.X8+0x2d18] ;  /* 0x002d18006d7e2984 */ /* 0x0000620000008a00 */
[----:B------:R-:W-:-:S04]  /*7df0*/  FMUL.FTZ R169, R139, -R169 ;  /* 0x800000a98ba97220 */ /* 0x000fc80000410000 */
[----:B------:R-:W-:Y:S02]  /*7e00*/  FFMA.FTZ R168, R140, R168, R169 ;  /* 0x000000a88ca87223 */ /* 0x000fe400000100a9 */
[----:B------:R-:W-:Y:S02]  /*7e10*/  FMUL.FTZ R178, R227, R178 ;  /* 0x000000b2e3b27220 */ /* 0x000fe40000410000 */
[----:B------:R-:W-:Y:S02]  /*7e20*/  FADD.FTZ R168, -R179, R168 ;  /* 0x000000a8b3a87221 */ /* 0x000fe40000010100 */
[----:B------:R-:W-:Y:S02]  /*7e30*/  FADD.FTZ R167, R178, R167 ;  /* 0x000000a7b2a77221 */ /* 0x000fe40000010000 */
[C---:B------:R-:W-:Y:S01]  /*7e40*/  FMUL.FTZ R166, R141.reuse, -R168 ;  /* 0x800000a88da67220 */ /* 0x040fe20000410000 */
[----:B------:R-:W-:Y:S01]  /*7e50*/  HADD2.F32 R124, -RZ, R124.H0_H0 ;  /* 0x2000007cff7c7230 */ /* 0x000fe20000004100 */
[----:B------:R-:W-:-:S02]  /*7e60*/  FMUL.FTZ R115, R141, -R167 ;  /* 0x800000a78d737220 */ /* 0x000fc40000410000 */
[----:B------:R-:W-:Y:S01]  /*7e70*/  FFMA.FTZ R172, R142, R167, -R166 ;  /* 0x000000a78eac7223 */ /* 0x000fe200000108a6 */
[----:B------:R-:W-:Y:S01]  /*7e80*/  BSSY B0, `(.L_x_8396) ;  /* 0x0000016000007945 */ /* 0x000fe20003800000 */
[----:B------:R-:W-:Y:S02]  /*7e90*/  FADD.FTZ R224, R50, R50 ;  /* 0x0000003232e07221 */ /* 0x000fe40000010000 */
[----:B------:R-:W-:Y:S01]  /*7ea0*/  FMUL.FTZ R166, R125, UR36 ;  /* 0x000000247da67c20 */ /* 0x000fe20008410000 */
[----:B------:R-:W-:Y:S01]  /*7eb0*/  HADD2.F32 R220, -RZ, R220.H0_H0 ;  /* 0x200000dcffdc7230 */ /* 0x000fe20000004100 */
[----:B------:R-:W-:Y:S01]  /*7ec0*/  FFMA.FTZ R173, R142, R168, R115 ;  /* 0x000000a88ead7223 */ /* 0x000fe20000010073 */
[----:B------:R-:W-:Y:S01]  /*7ed0*/  HADD2.F32 R115, -RZ, R79.H0_H0 ;  /* 0x2000004fff737230 */ /* 0x000fe20000004100 */
[----:B------:R-:W-:Y:S02]  /*7ee0*/  FMUL.FTZ R169, R124, UR36 ;  /* 0x000000247ca97c20 */ /* 0x000fe40008410000 */
[----:B------:R-:W-:-:S02]  /*7ef0*/  FFMA.FTZ R165, R223, UR37, R166 ;  /* 0x00000025dfa57c23 */ /* 0x000fc400080100a6 */
[----:B------:R-:W-:Y:S01]  /*7f00*/  FMUL.FTZ R177, R224, R177 ;  /* 0x000000b1e0b17220 */ /* 0x000fe20000410000 */
[----:B------:R-:W-:Y:S05]  /*7f10*/  @P2 BRA `(.L_x_8397) ;  /* 0x000000c000002947 */ /* 0x000fea0003800000 */
[----:B0-----:R-:W-:Y:S01]  /*7f20*/  ULDC UR35, c[0x0][0x174] ;  /* 0x00005d0000237ab9 */ /* 0x001fe20000000800 */
        /* <DEDUP_REMOVED lines=11> */
.L_x_8397:
[----:B0-----:R-:W-:Y:S05]  /*7fe0*/  BSYNC B0 ;  /* 0x0000000000007941 */ /* 0x001fea0003800000 */
.L_x_8396:
[----:B------:R-:W0:Y:S01]  /*7ff0*/  SHFL.UP PT, R167, R225, 0x1, RZ ;  /* 0x04200000e1a77989 */ /* 0x000e2200000e00ff */
[----:B------:R-:W-:Y:S01]  /*8000*/  FFMA.FTZ R206, R59, R115, R206 ;  /* 0x000000733bce7223 */ /* 0x000fe200000100ce */
[----:B------:R-:W-:Y:S01]  /*8010*/  ISETP.GE.AND P3, PT, R108, 0x1, PT ;  /* 0x000000016c00780c */ /* 0x000fe20003f66270 */
[----:B------:R-:W-:Y:S01]  /*8020*/  FADD.FTZ R221, RZ, R221 ;  /* 0x000000ddffdd7221 */ /* 0x000fe20000010000 */
        /* <DEDUP_REMOVED lines=9> */
[----:B------:R-:W-:Y:S01]  /*80c0*/  FMUL.FTZ R165, R124, UR37 ;  /* 0x000000257ca57c20 */ /* 0x000fe20008410000 */
[----:B------:R-:W-:Y:S01]  /*80d0*/  HADD2.F32 R219, -RZ, R219.H0_H0 ;  /* 0x200000dbffdb7230 */ /* 0x000fe20000004100 */
[----:B------:R-:W-:Y:S01]  /*80e0*/  FADD.FTZ R210, R51, R51 ;  /* 0x0000003333d27221 */ /* 0x000fe20000010000 */
        /* <DEDUP_REMOVED lines=16> */
[----:B------:R-:W-:Y:S01]  /*81f0*/  HADD2.F32 R213, -RZ, R213.H0_H0 ;  /* 0x200000d5ffd57230 */ /* 0x000fe20000004100 */
[----:B------:R-:W-:Y:S01]  /*8200*/  FADD.FTZ R173, R174, R173 ;  /* 0x000000adaead7221 */ /* 0x000fe20000010000 */
[----:B-----5:R-:W-:Y:S01]  /*8210*/  SHFL.IDX PT, R66, R66, RZ, 0x1f ;  /* 0x00001fff42427589 */ /* 0x020fe200000e0000 */
[C---:B------:R-:W-:Y:S01]  /*8220*/  FMUL.FTZ R165, R145.reuse, -R169 ;  /* 0x800000a991a57220 */ /* 0x040fe20000410000 */
[----:B------:R-:W-:Y:S01]  /*8230*/  HADD2.F32 R117, -RZ, R117.H0_H0 ;  /* 0x20000075ff757230 */ /* 0x000fe20000004100 */
[----:B0-----:R-:W-:Y:S01]  /*8240*/  FMUL.FTZ R166, R164, R167 ;  /* 0x000000a7a4a67220 */ /* 0x001fe20000410000 */
[----:B------:R-:W-:Y:S01]  /*8250*/  SHFL.IDX PT, R67, R67, RZ, 0x1f ;  /* 0x00001fff43437589 */ /* 0x000fe200000e0000 */
[-C--:B------:R-:W-:Y:S01]  /*8260*/  FMUL.FTZ R203, R145, -R173.reuse ;  /* 0x800000ad91cb7220 */ /* 0x080fe20000410000 */
[----:B------:R-:W-:Y:S01]  /*8270*/  BSSY B0, `(.L_x_8398) ;  /* 0x0000130000007945 */ /* 0x000fe20003800000 */
[----:B------:R-:W-:-:S02]  /*8280*/  FFMA.FTZ R165, R146, R173, -R165 ;  /* 0x000000ad92a57223 */ /* 0x000fc400000108a5 */
[C---:B--2---:R-:W-:Y:S02]  /*8290*/  FFMA.FTZ R173, R225.reuse, R170, R166 ;  /* 0x000000aae1ad7223 */ /* 0x044fe400000100a6 */
[----:B------:R-:W-:Y:S02]  /*82a0*/  FFMA.FTZ R166, R146, R169, R203 ;  /* 0x000000a992a67223 */ /* 0x000fe400000100cb */
[C---:B---3--:R-:W-:Y:S02]  /*82b0*/  FMUL.FTZ R169, R164.reuse, R171 ;  /* 0x000000aba4a97220 */ /* 0x048fe40000410000 */
[CC--:B----4-:R-:W-:Y:S02]  /*82c0*/  FMUL.FTZ R172, R164.reuse, R168.reuse ;  /* 0x000000a8a4ac7220 */ /* 0x0d0fe40000410000 */
[----:B------:R-:W-:Y:S02]  /*82d0*/  FFMA.FTZ R168, R225, R168, R169 ;  /* 0x000000a8e1a87223 */ /* 0x000fe400000100a9 */
[C---:B------:R-:W-:Y:S01]  /*82e0*/  FMUL.FTZ R170, R164.reuse, R170 ;  /* 0x000000aaa4aa7220 */ /* 0x040fe20000410000 */
[----:B------:R-:W-:Y:S01]  /*82f0*/  FSEL R164, R164, R173, !P3 ;  /* 0x000000ada4a47208 */ /* 0x000fe20005800000 */
[----:B------:R-:W-:-:S02]  /*8300*/  @P3 FADD.FTZ R221, R221, R168 ;  /* 0x000000a8dddd3221 */ /* 0x000fc40000010000 */
[----:B------:R-:W-:Y:S02]  /*8310*/  FFMA.FTZ R171, R225, R171, -R172 ;  /* 0x000000abe1ab7223 */ /* 0x000fe400000108ac */
[----:B------:R-:W-:Y:S01]  /*8320*/  FMUL.FTZ R168, R163, UR37 ;  /* 0x00000025a3a87c20 */ /* 0x000fe20008410000 */
[----:B------:R-:W-:Y:S01]  /*8330*/  SHFL.UP PT, R169, R221, 0x2, RZ ;  /* 0x04400000dda97989 */ /* 0x000fe200000e00ff */
[----:B------:R-:W-:Y:S02]  /*8340*/  @P3 FFMA.FTZ R225, R225, R167, -R170 ;  /* 0x000000a7e1e13223 */ /* 0x000fe400000108aa */
[----:B------:R-:W-:Y:S01]  /*8350*/  FMUL.FTZ R170, R163, UR36 ;  /* 0x00000024a3aa7c20 */ /* 0x000fe20008410000 */
[----:B------:R-:W-:Y:S01]  /*8360*/  SHFL.UP PT, R203, R164, 0x2, RZ ;  /* 0x04400000a4cb7989 */ /* 0x000fe200000e00ff */
[C---:B------:R-:W-:Y:S02]  /*8370*/  FFMA.FTZ R168, R123.reuse, UR36, -R168 ;  /* 0x000000247ba87c23 */ /* 0x040fe400080108a8 */
[----:B------:R-:W-:Y:S01]  /*8380*/  @P3 FADD.FTZ R206, R206, R171 ;  /* 0x000000abcece3221 */ /* 0x000fe20000010000 */
[----:B------:R-:W-:Y:S01]  /*8390*/  SHFL.UP PT, R167, R225, 0x2, RZ ;  /* 0x04400000e1a77989 */ /* 0x000fe200000e00ff */
[----:B------:R-:W-:Y:S01]  /*83a0*/  FADD.FTZ R229, R52, R52 ;  /* 0x0000003434e57221 */ /* 0x000fe20000010000 */
[----:B------:R-:W-:Y:S01]  /*83b0*/  ISETP.GE.AND P3, PT, R108, 0x2, PT ;  /* 0x000000026c00780c */ /* 0x000fe20003f66270 */
[----:B------:R-:W-:-:S02]  /*83c0*/  FFMA.FTZ R170, R123, UR37, R170 ;  /* 0x000000257baa7c23 */ /* 0x000fc400080100aa */
[C---:B------:R-:W-:Y:S02]  /*83d0*/  FMUL.FTZ R172, R229.reuse, R168 ;  /* 0x000000a8e5ac7220 */ /* 0x040fe40000410000 */
[----:B------:R-:W-:Y:S01]  /*83e0*/  FMUL.FTZ R173, R229, R170 ;  /* 0x000000aae5ad7220 */ /* 0x000fe20000410000 */
[----:B------:R-:W0:Y:S01]  /*83f0*/  SHFL.UP PT, R168, R206, 0x2, RZ ;  /* 0x04400000cea87989 */ /* 0x000e2200000e00ff */
[C---:B------:R-:W-:Y:S02]  /*8400*/  FMUL.FTZ R205, R219.reuse, UR36 ;  /* 0x00000024dbcd7c20 */ /* 0x040fe40008410000 */
[----:B------:R-:W-:Y:S02]  /*8410*/  FADD.FTZ R165, R172, R165 ;  /* 0x000000a5aca57221 */ /* 0x000fe40000010000 */
[----:B------:R-:W-:Y:S02]  /*8420*/  FMUL.FTZ R171, R219, UR37 ;  /* 0x00000025dbab7c20 */ /* 0x000fe40008410000 */
[----:B------:R-:W-:-:S02]  /*8430*/  FADD.FTZ R204, -R173, R166 ;  /* 0x000000a6adcc7221 */ /* 0x000fc40000010100 */
[----:B------:R-:W-:Y:S02]  /*8440*/  FADD.FTZ R209, R53, R53 ;  /* 0x0000003535d17221 */ /* 0x000fe40000010000 */
[C---:B------:R-:W-:Y:S02]  /*8450*/  FMUL.FTZ R215, R147.reuse, -R165 ;  /* 0x800000a593d77220 */ /* 0x040fe40000410000 */
[C---:B------:R-:W-:Y:S02]  /*8460*/  FFMA.FTZ R166, R122.reuse, UR37, R205 ;  /* 0x000000257aa67c23 */ /* 0x040fe400080100cd */
[-C--:B------:R-:W-:Y:S02]  /*8470*/  FMUL.FTZ R208, R147, -R204.reuse ;  /* 0x800000cc93d07220 */ /* 0x080fe40000410000 */
[----:B------:R-:W-:Y:S02]  /*8480*/  FFMA.FTZ R170, R122, UR36, -R171 ;  /* 0x000000247aaa7c23 */ /* 0x000fe400080108ab */
[----:B------:R-:W-:-:S02]  /*8490*/  FFMA.FTZ R204, R148, R204, R215 ;  /* 0x000000cc94cc7223 */ /* 0x000fc400000100d7 */
[C---:B------:R-:W-:Y:S02]  /*84a0*/  FMUL.FTZ R171, R209.reuse, R166 ;  /* 0x000000a6d1ab7220 */ /* 0x040fe40000410000 */
[----:B------:R-:W-:Y:S01]  /*84b0*/  FFMA.FTZ R165, R148, R165, -R208 ;  /* 0x000000a594a57223 */ /* 0x000fe200000108d0 */
[----:B------:R-:W-:Y:S01]  /*84c0*/  MOV R208, UR24 ;  /* 0x0000001800d07c02 */ /* 0x000fe20008000f00 */
[----:B------:R-:W-:Y:S02]  /*84d0*/  FMUL.FTZ R170, R209, R170 ;  /* 0x000000aad1aa7220 */ /* 0x000fe40000410000 */
[----:B------:R-:W-:Y:S01]  /*84e0*/  FADD.FTZ R204, -R171, R204 ;  /* 0x000000ccabcc7221 */ /* 0x000fe20000010100 */
[----:B------:R-:W-:Y:S01]  /*84f0*/  ISETP.GE.OR P0, PT, R208, c[0x0][0x174], P0 ;  /* 0x00005d00d0007a0c */ /* 0x000fe20000706670 */
[----:B------:R-:W-:Y:S02]  /*8500*/  FADD.FTZ R165, R170, R165 ;  /* 0x000000a5aaa57221 */ /* 0x000fe40000010000 */
[----:B------:R-:W-:-:S02]  /*8510*/  FMUL.FTZ R166, R149, -R204 ;  /* 0x800000cc95a67220 */ /* 0x000fc40000410000 */
[-C--:B------:R-:W-:Y:S02]  /*8520*/  FMUL.FTZ R205, R149, -R165.reuse ;  /* 0x800000a595cd7220 */ /* 0x080fe40000410000 */
[C---:B------:R-:W-:Y:S02]  /*8530*/  FFMA.FTZ R165, R150.reuse, R165, -R166 ;  /* 0x000000a596a57223 */ /* 0x040fe400000108a6 */
[----:B------:R-:W-:Y:S02]  /*8540*/  FFMA.FTZ R166, R150, R204, R205 ;  /* 0x000000cc96a67223 */ /* 0x000fe400000100cd */
[C---:B0-----:R-:W-:Y:S02]  /*8550*/  FMUL.FTZ R218, R164.reuse, R168 ;  /* 0x000000a8a4da7220 */ /* 0x041fe40000410000 */
[C---:B------:R-:W-:Y:S02]  /*8560*/  FMUL.FTZ R205, R164.reuse, R169 ;  /* 0x000000a9a4cd7220 */ /* 0x040fe40000410000 */
[----:B------:R-:W-:-:S02]  /*8570*/  FMUL.FTZ R208, R164, R167 ;  /* 0x000000a7a4d07220 */ /* 0x000fc40000410000 */
[C---:B------:R-:W-:Y:S02]  /*8580*/  FMUL.FTZ R204, R164.reuse, R203 ;  /* 0x000000cba4cc7220 */ /* 0x040fe40000410000 */
[C---:B------:R-:W-:Y:S02]  /*8590*/  FFMA.FTZ R218, R225.reuse, R169, R218 ;  /* 0x000000a9e1da7223 */ /* 0x040fe400000100da */
[C---:B------:R-:W-:Y:S02]  /*85a0*/  FFMA.FTZ R205, R225.reuse, R168, -R205 ;  /* 0x000000a8e1cd7223 */ /* 0x040fe400000108cd */
[C---:B------:R-:W-:Y:S02]  /*85b0*/  FFMA.FTZ R203, R225.reuse, R203, R208 ;  /* 0x000000cbe1cb7223 */ /* 0x040fe400000100d0 */
[----:B------:R-:W-:Y:S02]  /*85c0*/  @P3 FFMA.FTZ R225, R225, R167, -R204 ;  /* 0x000000a7e1e13223 */ /* 0x000fe400000108cc */
[----:B------:R-:W-:Y:S01]  /*85d0*/  @P3 FADD.FTZ R221, R221, R218 ;  /* 0x000000dadddd3221 */ /* 0x000fe20000010000 */
[----:B------:R-:W-:Y:S01]  /*85e0*/  FSEL R204, R164, R203, !P3 ;  /* 0x000000cba4cc7208 */ /* 0x000fe20005800000 */
[----:B-1----:R-:W-:Y:S01]  /*85f0*/  FMUL.FTZ R167, R132, R127 ;  /* 0x0000007f84a77220 */ /* 0x002fe20000410000 */
[----:B------:R-:W-:Y:S01]  /*8600*/  SHFL.UP PT, R203, R225, 0x4, RZ ;  /* 0x04800000e1cb7989 */ /* 0x000fe200000e00ff */
[----:B------:R-:W-:Y:S01]  /*8610*/  @P3 FADD.FTZ R206, R206, R205 ;  /* 0x000000cdcece3221 */ /* 0x000fe20000010000 */
[----:B------:R-:W-:Y:S01]  /*8620*/  ISETP.GE.AND P3, PT, R108, 0x4, PT ;  /* 0x000000046c00780c */ /* 0x000fe20003f66270 */
[-C--:B------:R-:W-:Y:S01]  /*8630*/  FMUL.FTZ R164, R132, -R126.reuse ;  /* 0x8000007e84a47220 */ /* 0x080fe20000410000 */
[----:B------:R-:W0:Y:S01]  /*8640*/  SHFL.UP PT, R208, R221, 0x4, RZ ;  /* 0x04800000ddd07989 */ /* 0x000e2200000e00ff */
[----:B------:R-:W-:-:S02]  /*8650*/  FFMA.FTZ R226, R162, R126, -R167 ;  /* 0x0000007ea2e27223 */ /* 0x000fc400000108a7 */
[----:B------:R-:W-:Y:S01]  /*8660*/  FFMA.FTZ R167, R162, -R127, R164 ;  /* 0x8000007fa2a77223 */ /* 0x000fe200000100a4 */
[----:B------:R-:W1:Y:S01]  /*8670*/  SHFL.UP PT, R215, R206, 0x4, RZ ;  /* 0x04800000ced77989 */ /* 0x000e6200000e00ff */
[C---:B------:R-:W-:Y:S02]  /*8680*/  FMUL.FTZ R164, R160.reuse, -R226 ;  /* 0x800000e2a0a47220 */ /* 0x040fe40000410000 */
[C---:B------:R-:W-:Y:S01]  /*8690*/  FMUL.FTZ R222, R217.reuse, UR36 ;  /* 0x00000024d9de7c20 */ /* 0x040fe20008410000 */
[----:B------:R-:W2:Y:S01]  /*86a0*/  SHFL.UP PT, R205, R204, 0x4, RZ ;  /* 0x04800000cccd7989 */ /* 0x000ea200000e00ff */
[----:B------:R-:W-:Y:S02]  /*86b0*/  FMUL.FTZ R168, R217, UR37 ;  /* 0x00000025d9a87c20 */ /* 0x000fe40008410000 */
[----:B------:R-:W-:Y:S02]  /*86c0*/  FMUL.FTZ R228, R160, -R167 ;  /* 0x800000a7a0e47220 */ /* 0x000fe40000410000 */
[----:B------:R-:W-:-:S02]  /*86d0*/  FADD.FTZ R218, R54, R54 ;  /* 0x0000003636da7221 */ /* 0x000fc40000010000 */
[----:B------:R-:W-:Y:S02]  /*86e0*/  FFMA.FTZ R164, R161, R167, R164 ;  /* 0x000000a7a1a47223 */ /* 0x000fe400000100a4 */
[C---:B------:R-:W-:Y:S02]  /*86f0*/  FFMA.FTZ R169, R121.reuse, UR37, R222 ;  /* 0x0000002579a97c23 */ /* 0x040fe400080100de */
[----:B------:R-:W-:Y:S02]  /*8700*/  FFMA.FTZ R167, R121, UR36, -R168 ;  /* 0x0000002479a77c23 */ /* 0x000fe400080108a8 */
[----:B------:R-:W-:Y:S02]  /*8710*/  FFMA.FTZ R228, R161, R226, -R228 ;  /* 0x000000e2a1e47223 */ /* 0x000fe400000108e4 */
[C---:B------:R-:W-:Y:S02]  /*8720*/  FMUL.FTZ R169, R218.reuse, R169 ;  /* 0x000000a9daa97220 */ /* 0x040fe40000410000 */
[----:B------:R-:W-:-:S02]  /*8730*/  FMUL.FTZ R168, R218, R167 ;  /* 0x000000a7daa87220 */ /* 0x000fc40000410000 */
[C---:B------:R-:W-:Y:S02]  /*8740*/  FMUL.FTZ R167, R133.reuse, -R228 ;  /* 0x800000e485a77220 */ /* 0x040fe40000410000 */
[-C--:B------:R-:W-:Y:S02]  /*8750*/  FMUL.FTZ R231, R133, -R164.reuse ;  /* 0x800000a485e77220 */ /* 0x080fe40000410000 */
[----:B------:R-:W-:Y:S02]  /*8760*/  FADD.FTZ R226, -R169, R166 ;  /* 0x000000a6a9e27221 */ /* 0x000fe40000010100 */
[----:B------:R-:W-:Y:S02]  /*8770*/  FADD.FTZ R165, R168, R165 ;  /* 0x000000a5a8a57221 */ /* 0x000fe40000010000 */
[C---:B------:R-:W-:Y:S02]  /*8780*/  FFMA.FTZ R167, R134.reuse, R164, R167 ;  /* 0x000000a486a77223 */ /* 0x040fe400000100a7 */
[----:B------:R-:W-:-:S02]  /*8790*/  FFMA.FTZ R231, R134, R228, -R231 ;  /* 0x000000e486e77223 */ /* 0x000fc400000108e7 */
[CC--:B------:R-:W-:Y:S02]  /*87a0*/  FMUL.FTZ R164, R151.reuse, -R226.reuse ;  /* 0x800000e297a47220 */ /* 0x0c0fe40000410000 */
[----:B------:R-:W-:Y:S02]  /*87b0*/  FMUL.FTZ R233, R151, -R165 ;  /* 0x800000a597e97220 */ /* 0x000fe40000410000 */
[----:B------:R-:W-:Y:S02]  /*87c0*/  FMUL.FTZ R222, R135, -R231 ;  /* 0x800000e787de7220 */ /* 0x000fe40000410000 */
[C---:B------:R-:W-:Y:S02]  /*87d0*/  FFMA.FTZ R165, R152.reuse, R165, -R164 ;  /* 0x000000a598a57223 */ /* 0x040fe400000108a4 */
[----:B------:R-:W-:Y:S02]  /*87e0*/  FFMA.FTZ R164, R152, R226, R233 ;  /* 0x000000e298a47223 */ /* 0x000fe400000100e9 */
[----:B0-----:R-:W-:-:S02]  /*87f0*/  FMUL.FTZ R228, R204, R208 ;  /* 0x000000d0cce47220 */ /* 0x001fc40000410000 */
[C---:B-1----:R-:W-:Y:S02]  /*8800*/  FMUL.FTZ R230, R204.reuse, R215 ;  /* 0x000000d7cce67220 */ /* 0x042fe40000410000 */
[----:B------:R-:W-:Y:S02]  /*8810*/  FMUL.FTZ R226, R204, R203 ;  /* 0x000000cbcce27220 */ /* 0x000fe40000410000 */
[-C--:B------:R-:W-:Y:S02]  /*8820*/  FMUL.FTZ R166, R135, -R167.reuse ;  /* 0x800000a787a67220 */ /* 0x080fe40000410000 */
[----:B------:R-:W-:Y:S02]  /*8830*/  FFMA.FTZ R167, R136, R167, R222 ;  /* 0x000000a788a77223 */ /* 0x000fe400000100de */
[----:B--2---:R-:W-:Y:S02]  /*8840*/  FMUL.FTZ R222, R204, R205 ;  /* 0x000000cdccde7220 */ /* 0x004fe40000410000 */
[----:B------:R-:W-:-:S02]  /*8850*/  FFMA.FTZ R215, R225, R215, -R228 ;  /* 0x000000d7e1d77223 */ /* 0x000fc400000108e4 */
[C---:B------:R-:W-:Y:S02]  /*8860*/  FFMA.FTZ R230, R225.reuse, R208, R230 ;  /* 0x000000d0e1e67223 */ /* 0x040fe400000100e6 */
[C---:B------:R-:W-:Y:S02]  /*8870*/  FFMA.FTZ R205, R225.reuse, R205, R226 ;  /* 0x000000cde1cd7223 */ /* 0x040fe400000100e2 */
[----:B------:R-:W-:Y:S02]  /*8880*/  @P3 FADD.FTZ R206, R206, R215 ;  /* 0x000000d7cece3221 */ /* 0x000fe40000010000 */
[----:B------:R-:W-:Y:S01]  /*8890*/  FFMA.FTZ R166, R136, R231, -R166 ;  /* 0x000000e788a67223 */ /* 0x000fe200000108a6 */
[----:B------:R-:W-:Y:S01]  /*88a0*/  FSEL R204, R204, R205, !P3 ;  /* 0x000000cdcccc7208 */ /* 0x000fe20005800000 */
[----:B------:R-:W-:Y:S01]  /*88b0*/  @P3 FFMA.FTZ R225, R225, R203, -R222 ;  /* 0x000000cbe1e13223 */ /* 0x000fe200000108de */
[----:B------:R-:W0:Y:S01]  /*88c0*/  SHFL.UP PT, R208, R206, 0x8, RZ ;  /* 0x05000000ced07989 */ /* 0x000e2200000e00ff */
[----:B------:R-:W-:Y:S01]  /*88d0*/  @P3 FADD.FTZ R221, R221, R230 ;  /* 0x000000e6dddd3221 */ /* 0x000fe20000010000 */
[----:B------:R-:W-:Y:S01]  /*88e0*/  ISETP.GE.AND P3, PT, R108, 0x8, PT ;  /* 0x000000086c00780c */ /* 0x000fe20003f66270 */
[----:B------:R-:W-:Y:S01]  /*88f0*/  FMUL.FTZ R203, R137, -R166 ;  /* 0x800000a689cb7220 */ /* 0x000fe20000410000 */
[----:B------:R-:W1:Y:S01]  /*8900*/  SHFL.UP PT, R205, R225, 0x8, RZ ;  /* 0x05000000e1cd7989 */ /* 0x000e6200000e00ff */
[----:B------:R-:W-:-:S02]  /*8910*/  FMUL.FTZ R231, R214, UR37 ;  /* 0x00000025d6e77c20 */ /* 0x000fc40008410000 */
[----:B------:R-:W-:Y:S01]  /*8920*/  FMUL.FTZ R235, R214, UR36 ;  /* 0x00000024d6eb7c20 */ /* 0x000fe20008410000 */
[----:B------:R-:W2:Y:S01]  /*8930*/  SHFL.UP PT, R215, R221, 0x8, RZ ;  /* 0x05000000ddd77989 */ /* 0x000ea200000e00ff */
[-C--:B------:R-:W-:Y:S02]  /*8940*/  FFMA.FTZ R203, R138, R167.reuse, R203 ;  /* 0x000000a78acb7223 */ /* 0x080fe400000100cb */
[----:B------:R-:W-:Y:S01]  /*8950*/  FMUL.FTZ R167, R137, -R167 ;  /* 0x800000a789a77220 */ /* 0x000fe20000410000 */
[----:B------:R-:W3:Y:S01]  /*8960*/  SHFL.UP PT, R226, R204, 0x8, RZ ;  /* 0x05000000cce27989 */ /* 0x000ee200000e00ff */
[----:B------:R-:W-:Y:S02]  /*8970*/  FADD.FTZ R233, R55, R55 ;  /* 0x0000003737e97221 */ /* 0x000fe40000010000 */
[C---:B------:R-:W-:Y:S02]  /*8980*/  FFMA.FTZ R228, R120.reuse, UR37, R235 ;  /* 0x0000002578e47c23 */ /* 0x040fe400080100eb */
[----:B------:R-:W-:-:S02]  /*8990*/  FFMA.FTZ R222, R120, UR36, -R231 ;  /* 0x0000002478de7c23 */ /* 0x000fc400080108e7 */
[----:B------:R-:W-:Y:S02]  /*89a0*/  FFMA.FTZ R230, R138, R166, -R167 ;  /* 0x000000a68ae67223 */ /* 0x000fe400000108a7 */
[C---:B------:R-:W-:Y:S02]  /*89b0*/  FMUL.FTZ R167, R233.reuse, R228 ;  /* 0x000000e4e9a77220 */ /* 0x040fe40000410000 */
[----:B------:R-:W-:Y:S02]  /*89c0*/  FMUL.FTZ R166, R233, R222 ;  /* 0x000000dee9a67220 */ /* 0x000fe40000410000 */
        /* <DEDUP_REMOVED lines=12> */
[----:B------:R-:W-:Y:S02]  /*8a90*/  FFMA.FTZ R164, R142, R230, R231 ;  /* 0x000000e68ea47223 */ /* 0x000fe400000100e7 */
[----:B0-----:R-:W-:Y:S02]  /*8aa0*/  FMUL.FTZ R232, R204, R208 ;  /* 0x000000d0cce87220 */ /* 0x001fe40000410000 */
[----:B------:R-:W-:-:S02]  /*8ab0*/  FFMA.FTZ R165, R142, R228, -R165 ;  /* 0x000000e48ea57223 */ /* 0x000fc400000108a5 */
[C---:B-1----:R-:W-:Y:S02]  /*8ac0*/  FMUL.FTZ R230, R204.reuse, R205 ;  /* 0x000000cdcce67220 */ /* 0x042fe40000410000 */
[CC--:B--2---:R-:W-:Y:S02]  /*8ad0*/  FMUL.FTZ R231, R204.reuse, R215.reuse ;  /* 0x000000d7cce77220 */ /* 0x0c4fe40000410000 */
[-C--:B---3--:R-:W-:Y:S02]  /*8ae0*/  FMUL.FTZ R228, R204, R226.reuse ;  /* 0x000000e2cce47220 */ /* 0x088fe40000410000 */
[C---:B------:R-:W-:Y:S02]  /*8af0*/  FFMA.FTZ R232, R225.reuse, R215, R232 ;  /* 0x000000d7e1e87223 */ /* 0x040fe400000100e8 */
[C---:B------:R-:W-:Y:S02]  /*8b00*/  FFMA.FTZ R215, R225.reuse, R226, R230 ;  /* 0x000000e2e1d77223 */ /* 0x040fe400000100e6 */
[----:B------:R-:W-:-:S02]  /*8b10*/  FFMA.FTZ R231, R225, R208, -R231 ;  /* 0x000000d0e1e77223 */ /* 0x000fc400000108e7 */
[----:B------:R-:W-:Y:S01]  /*8b20*/  @P3 FFMA.FTZ R225, R225, R205, -R228 ;  /* 0x000000cde1e13223 */ /* 0x000fe200000108e4 */
[----:B------:R-:W-:Y:S01]  /*8b30*/  FSEL R204, R204, R215, !P3 ;  /* 0x000000d7cccc7208 */ /* 0x000fe20005800000 */
[----:B------:R-:W-:Y:S02]  /*8b40*/  @P3 FADD.FTZ R221, R221, R232 ;  /* 0x000000e8dddd3221 */ /* 0x000fe40000010000 */
[----:B------:R-:W-:Y:S01]  /*8b50*/  @P3 FADD.FTZ R206, R206, R231 ;  /* 0x000000e7cece3221 */ /* 0x000fe20000010000 */
[----:B------:R-:W0:Y:S01]  /*8b60*/  SHFL.UP PT, R208, R225, 0x10, RZ ;  /* 0x06000000e1d07989 */ /* 0x000e2200000e00ff */
[----:B------:R-:W-:Y:S01]  /*8b70*/  FMUL.FTZ R234, R216, UR36 ;  /* 0x00000024d8ea7c20 */ /* 0x000fe20008410000 */
[----:B------:R-:W-:Y:S01]  /*8b80*/  ISETP.GE.AND P3, PT, R108, 0x10, PT ;  /* 0x000000106c00780c */ /* 0x000fe20003f66270 */
[C---:B------:R-:W-:Y:S01]  /*8b90*/  FMUL.FTZ R205, R143.reuse, -R164 ;  /* 0x800000a48fcd7220 */ /* 0x040fe20000410000 */
[----:B------:R-:W1:Y:S01]  /*8ba0*/  SHFL.UP PT, R230, R221, 0x10, RZ ;  /* 0x06000000dde67989 */ /* 0x000e6200000e00ff */
[----:B------:R-:W-:-:S02]  /*8bb0*/  FMUL.FTZ R231, R143, -R165 ;  /* 0x800000a58fe77220 */ /* 0x000fc40000410000 */
[----:B------:R-:W-:Y:S01]  /*8bc0*/  FADD.FTZ R215, R56, R56 ;  /* 0x0000003838d77221 */ /* 0x000fe20000010000 */
[----:B------:R-:W2:Y:S01]  /*8bd0*/  SHFL.UP PT, R228, R206, 0x10, RZ ;  /* 0x06000000cee47989 */ /* 0x000ea200000e00ff */
[----:B------:R-:W-:Y:S02]  /*8be0*/  FMUL.FTZ R236, R216, UR37 ;  /* 0x00000025d8ec7c20 */ /* 0x000fe40008410000 */
[C---:B------:R-:W-:Y:S01]  /*8bf0*/  FFMA.FTZ R234, R119.reuse, UR37, R234 ;  /* 0x0000002577ea7c23 */ /* 0x040fe200080100ea */
[----:B------:R-:W3:Y:S01]  /*8c00*/  SHFL.UP PT, R226, R204, 0x10, RZ ;  /* 0x06000000cce27989 */ /* 0x000ee200000e00ff */
[C---:B------:R-:W-:Y:S02]  /*8c10*/  FFMA.FTZ R205, R144.reuse, R165, -R205 ;  /* 0x000000a590cd7223 */ /* 0x040fe400000108cd */
[----:B------:R-:W-:Y:S02]  /*8c20*/  FFMA.FTZ R232, R144, R164, R231 ;  /* 0x000000a490e87223 */ /* 0x000fe400000100e7 */
[----:B------:R-:W-:-:S02]  /*8c30*/  FFMA.FTZ R236, R119, UR36, -R236 ;  /* 0x0000002477ec7c23 */ /* 0x000fc400080108ec */
[----:B------:R-:W-:Y:S02]  /*8c40*/  FMUL.FTZ R165, R215, R234 ;  /* 0x000000ead7a57220 */ /* 0x000fe40000410000 */
[C---:B------:R-:W-:Y:S02]  /*8c50*/  FMUL.FTZ R231, R145.reuse, -R205 ;  /* 0x800000cd91e77220 */ /* 0x040fe40000410000 */
[----:B------:R-:W-:Y:S02]  /*8c60*/  FMUL.FTZ R235, R145, -R232 ;  /* 0x800000e891eb7220 */ /* 0x000fe40000410000 */
[----:B------:R-:W-:Y:S02]  /*8c70*/  FMUL.FTZ R164, R215, R236 ;  /* 0x000000ecd7a47220 */ /* 0x000fe40000410000 */
[----:B------:R-:W-:Y:S02]  /*8c80*/  FADD.FTZ R222, -R165, R222 ;  /* 0x000000dea5de7221 */ /* 0x000fe40000010100 */
[----:B------:R-:W-:-:S02]  /*8c90*/  FFMA.FTZ R232, R146, R232, R231 ;  /* 0x000000e892e87223 */ /* 0x000fc400000100e7 */
[----:B------:R-:W-:Y:S02]  /*8ca0*/  FFMA.FTZ R235, R146, R205, -R235 ;  /* 0x000000cd92eb7223 */ /* 0x000fe400000108eb */
[----:B------:R-:W-:Y:S02]  /*8cb0*/  FADD.FTZ R203, R164, R203 ;  /* 0x000000cba4cb7221 */ /* 0x000fe40000010000 */
[----:B------:R-:W-:Y:S02]  /*8cc0*/  FMUL.FTZ R205, R155, -R222 ;  /* 0x800000de9bcd7220 */ /* 0x000fe40000410000 */
[----:B------:R-:W-:Y:S02]  /*8cd0*/  FMUL.FTZ R231, R147, -R232 ;  /* 0x800000e893e77220 */ /* 0x000fe40000410000 */
[-C--:B------:R-:W-:Y:S02]  /*8ce0*/  FMUL.FTZ R237, R155, -R203.reuse ;  /* 0x800000cb9bed7220 */ /* 0x080fe40000410000 */
[----:B------:R-:W-:-:S02]  /*8cf0*/  FFMA.FTZ R205, R156, R203, -R205 ;  /* 0x000000cb9ccd7223 */ /* 0x000fc400000108cd */
[----:B------:R-:W-:Y:S02]  /*8d00*/  FFMA.FTZ R203, R148, R235, -R231 ;  /* 0x000000eb94cb7223 */ /* 0x000fe400000108e7 */
[C---:B0-----:R-:W-:Y:S02]  /*8d10*/  FMUL.FTZ R231, R204.reuse, R208 ;  /* 0x000000d0cce77220 */ /* 0x041fe40000410000 */
[C---:B-1----:R-:W-:Y:S02]  /*8d20*/  FMUL.FTZ R234, R204.reuse, R230 ;  /* 0x000000e6ccea7220 */ /* 0x042fe40000410000 */
[C---:B--2---:R-:W-:Y:S02]  /*8d30*/  FMUL.FTZ R236, R204.reuse, R228 ;  /* 0x000000e4ccec7220 */ /* 0x044fe40000410000 */
[-C--:B---3--:R-:W-:Y:S02]  /*8d40*/  FFMA.FTZ R231, R225, R226.reuse, R231 ;  /* 0x000000e2e1e77223 */ /* 0x088fe400000100e7 */
[----:B------:R-:W-:-:S02]  /*8d50*/  FMUL.FTZ R226, R204, R226 ;  /* 0x000000e2cce27220 */ /* 0x000fc40000410000 */
[----:B------:R-:W-:Y:S02]  /*8d60*/  FFMA.FTZ R222, R156, R222, R237 ;  /* 0x000000de9cde7223 */ /* 0x000fe400000100ed */
[----:B------:R-:W-:Y:S02]  /*8d70*/  FMUL.FTZ R235, R147, -R235 ;  /* 0x800000eb93eb7220 */ /* 0x000fe40000410000 */
[C---:B------:R-:W-:Y:S02]  /*8d80*/  FFMA.FTZ R237, R225.reuse, R228, -R234 ;  /* 0x000000e4e1ed7223 */ /* 0x040fe400000108ea */
[C---:B------:R-:W-:Y:S02]  /*8d90*/  FFMA.FTZ R236, R225.reuse, R230, R236 ;  /* 0x000000e6e1ec7223 */ /* 0x040fe400000100ec */
[----:B------:R-:W-:Y:S01]  /*8da0*/  @P3 FFMA.FTZ R225, R225, R208, -R226 ;  /* 0x000000d0e1e13223 */ /* 0x000fe200000108e2 */
[----:B------:R-:W-:Y:S01]  /*8db0*/  FSEL R226, R204, R231, !P3 ;  /* 0x000000e7cce27208 */ /* 0x000fe20005800000 */
[----:B------:R-:W-:-:S02]  /*8dc0*/  FFMA.FTZ R235, R148, R232, R235 ;  /* 0x000000e894eb7223 */ /* 0x000fc400000100eb */
[----:B------:R-:W-:Y:S02]  /*8dd0*/  FMUL.FTZ R228, R118, UR36 ;  /* 0x0000002476e47c20 */ /* 0x000fe40008410000 */
[----:B------:R-:W-:Y:S01]  /*8de0*/  FMUL.FTZ R230, R149, -R235 ;  /* 0x800000eb95e67220 */ /* 0x000fe20000410000 */
[----:B------:R-:W0:Y:S01]  /*8df0*/  SHFL.UP PT, R226, R226, 0x1, RZ ;  /* 0x04200000e2e27989 */ /* 0x000e2200000e00ff */
[----:B------:R-:W-:Y:S02]  /*8e00*/  @P3 FADD.FTZ R206, R206, R237 ;  /* 0x000000edcece3221 */ /* 0x000fe40000010000 */
[----:B------:R-:W-:Y:S01]  /*8e10*/  @P3 FADD.FTZ R221, R221, R236 ;  /* 0x000000ecdddd3221 */ /* 0x000fe20000010000 */
[----:B------:R-:W1:Y:S01]  /*8e20*/  SHFL.UP PT, R225, R225, 0x1, RZ ;  /* 0x04200000e1e17989 */ /* 0x000e6200000e00ff */
[----:B------:R-:W-:Y:S02]  /*8e30*/  FFMA.FTZ R237, R213, UR37, R228 ;  /* 0x00000025d5ed7c23 */ /* 0x000fe400080100e4 */
[----:B------:R-:W-:Y:S01]  /*8e40*/  FMUL.FTZ R204, R118, UR37 ;  /* 0x0000002576cc7c20 */ /* 0x000fe20008410000 */
[----:B------:R-:W-:Y:S01]  /*8e50*/  SHFL.UP PT, R206, R206, 0x1, RZ ;  /* 0x04200000cece7989 */ /* 0x000fe200000e00ff */
[----:B------:R-:W-:-:S02]  /*8e60*/  FFMA.FTZ R228, R150, R203, -R230 ;  /* 0x000000cb96e47223 */ /* 0x000fc400000108e6 */
[----:B------:R-:W-:Y:S01]  /*8e70*/  FMUL.FTZ R230, R149, -R203 ;  /* 0x800000cb95e67220 */ /* 0x000fe20000410000 */
[----:B------:R-:W2:Y:S01]  /*8e80*/  SHFL.UP PT, R221, R221, 0x1, RZ ;  /* 0x04200000dddd7989 */ /* 0x000ea200000e00ff */
[----:B------:R-:W-:Y:S02]  /*8e90*/  FADD.FTZ R208, R57, R57 ;  /* 0x0000003939d07221 */ /* 0x000fe40000010000 */
[----:B------:R-:W-:Y:S02]  /*8ea0*/  FFMA.FTZ R231, R213, UR36, -R204 ;  /* 0x00000024d5e77c23 */ /* 0x000fe400080108cc */
[----:B------:R-:W-:Y:S02]  /*8eb0*/  FFMA.FTZ R235, R150, R235, R230 ;  /* 0x000000eb96eb7223 */ /* 0x000fe400000100e6 */
[C---:B------:R-:W-:Y:S02]  /*8ec0*/  FMUL.FTZ R203, R208.reuse, R237 ;  /* 0x000000edd0cb7220 */ /* 0x040fe40000410000 */
[----:B------:R-:W-:-:S02]  /*8ed0*/  FMUL.FTZ R204, R208, R231 ;  /* 0x000000e7d0cc7220 */ /* 0x000fc40000410000 */
[----:B------:R-:W-:Y:S02]  /*8ee0*/  FMUL.FTZ R231, R151, -R235 ;  /* 0x800000eb97e77220 */ /* 0x000fe40000410000 */
[----:B------:R-:W-:Y:S02]  /*8ef0*/  FADD.FTZ R245, -R203, R222 ;  /* 0x000000decbf57221 */ /* 0x000fe40000010100 */
[-C--:B------:R-:W-:Y:S02]  /*8f00*/  FMUL.FTZ R222, R151, -R228.reuse ;  /* 0x800000e497de7220 */ /* 0x080fe40000410000 */
[----:B------:R-:W-:Y:S02]  /*8f10*/  FFMA.FTZ R228, R152, R228, -R231 ;  /* 0x000000e498e47223 */ /* 0x000fe400000108e7 */
[----:B------:R-:W-:Y:S02]  /*8f20*/  FADD.FTZ R205, R204, R205 ;  /* 0x000000cdcccd7221 */ /* 0x000fe40000010000 */
[----:B------:R-:W-:-:S02]  /*8f30*/  FMUL.FTZ R230, R157, -R245 ;  /* 0x800000f59de67220 */ /* 0x000fc40000410000 */
[----:B------:R-:W-:Y:S02]  /*8f40*/  FFMA.FTZ R222, R152, R235, R222 ;  /* 0x000000eb98de7223 */ /* 0x000fe400000100de */
[----:B------:R-:W-:Y:S02]  /*8f50*/  FMUL.FTZ R231, R153, -R228 ;  /* 0x800000e499e77220 */ /* 0x000fe40000410000 */
[-C--:B------:R-:W-:Y:S02]  /*8f60*/  FMUL.FTZ R232, R157, -R205.reuse ;  /* 0x800000cd9de87220 */ /* 0x080fe40000410000 */
[----:B------:R-:W-:Y:S02]  /*8f70*/  FFMA.FTZ R205, R158, R205, -R230 ;  /* 0x000000cd9ecd7223 */ /* 0x000fe400000108e6 */
[----:B------:R-:W-:Y:S02]  /*8f80*/  FMUL.FTZ R235, R153, -R222 ;  /* 0x800000de99eb7220 */ /* 0x000fe40000410000 */
[----:B0-----:R-:W-:-:S02]  /*8f90*/  FMUL.FTZ R230, R226, R66 ;  /* 0x00000042e2e67220 */ /* 0x001fc40000410000 */
[----:B------:R-:W-:Y:S02]  /*8fa0*/  FFMA.FTZ R222, R154, R222, R231 ;  /* 0x000000de9ade7223 */ /* 0x000fe400000100e7 */
[-C--:B------:R-:W-:Y:S02]  /*8fb0*/  FMUL.FTZ R226, R226, R67.reuse ;  /* 0x00000043e2e27220 */ /* 0x080fe40000410000 */
[----:B------:R-:W-:Y:S02]  /*8fc0*/  FFMA.FTZ R228, R154, R228, -R235 ;  /* 0x000000e49ae47223 */ /* 0x000fe400000108eb */
[----:B-1----:R-:W-:Y:S02]  /*8fd0*/  FFMA.FTZ R230, R225, R67, R230 ;  /* 0x00000043e1e67223 */ /* 0x002fe400000100e6 */
[----:B------:R-:W-:Y:S02]  /*8fe0*/  FMUL.FTZ R231, R155, -R222 ;  /* 0x800000de9be77220 */ /* 0x000fe40000410000 */
[----:B------:R-:W-:-:S02]  /*8ff0*/  FFMA.FTZ R225, R225, R66, -R226 ;  /* 0x00000042e1e17223 */ /* 0x000fc400000108e2 */
[-C--:B------:R-:W-:Y:S02]  /*9000*/  FMUL.FTZ R235, R155, -R228.reuse ;  /* 0x800000e49beb7220 */ /* 0x080fe40000410000 */
[----:B--2---:R-:W-:Y:S02]  /*9010*/  @P1 FADD.FTZ R67, R221, R230 ;  /* 0x000000e6dd431221 */ /* 0x004fe40000010000 */
[----:B------:R-:W-:Y:S02]  /*9020*/  FFMA.FTZ R231, R156, R228, -R231 ;  /* 0x000000e49ce77223 */ /* 0x000fe400000108e7 */
[----:B------:R-:W-:Y:S02]  /*9030*/  @P1 FADD.FTZ R66, R206, R225 ;  /* 0x000000e1ce421221 */ /* 0x000fe40000010000 */
[----:B------:R-:W-:Y:S02]  /*9040*/  FFMA.FTZ R222, R156, R222, R235 ;  /* 0x000000de9cde7223 */ /* 0x000fe400000100eb */
[----:B------:R-:W-:-:S02]  /*9050*/  FMUL.FTZ R221, R65, R67 ;  /* 0x0000004341dd7220 */ /* 0x000fc40000410000 */
[----:B------:R-:W-:Y:S02]  /*9060*/  FMUL.FTZ R225, R157, -R231 ;  /* 0x800000e79de17220 */ /* 0x000fe40000410000 */
[----:B------:R-:W-:Y:S02]  /*9070*/  FMUL.FTZ R65, R65, R66 ;  /* 0x0000004241417220 */ /* 0x000fe40000410000 */
[-C--:B------:R-:W-:Y:S02]  /*9080*/  FMUL.FTZ R206, R157, -R222.reuse ;  /* 0x800000de9dce7220 */ /* 0x080fe40000410000 */
[----:B------:R-:W-:Y:S01]  /*9090*/  FFMA.FTZ R228, R158, R222, R225 ;  /* 0x000000de9ee47223 */ /* 0x000fe200000100e1 */
[----:B------:R-:W-:Y:S01]  /*90a0*/  HADD2.F32 R225, -RZ, R116.H0_H0 ;  /* 0x20000074ffe17230 */ /* 0x000fe20000004100 */
[C---:B------:R-:W-:Y:S02]  /*90b0*/  FFMA.FTZ R221, R64.reuse, R66, -R221 ;  /* 0x0000004240dd7223 */ /* 0x040fe400000108dd */
[----:B------:R-:W-:Y:S01]  /*90c0*/  FFMA.FTZ R222, R64, R67, R65 ;  /* 0x0000004340de7223 */ /* 0x000fe20000010041 */
[----:B------:R-:W-:Y:S01]  /*90d0*/  HFMA2.MMA R64, -RZ, RZ, 1.875, 0 ;  /* 0x3f800000ff407435 */ /* 0x000fe200000001ff */
[----:B------:R-:W-:Y:S01]  /*90e0*/  FADD.FTZ R212, R212, R221 ;  /* 0x000000ddd4d47221 */ /* 0x000fe20000010000 */
[----:B------:R-:W-:Y:S01]  /*90f0*/  MOV R65, RZ ;  /* 0x000000ff00417202 */ /* 0x000fe20000000f00 */
[----:B------:R-:W-:Y:S01]  /*9100*/  FADD.FTZ R116, RZ, R222 ;  /* 0x000000deff747221 */ /* 0x000fe20000010000 */
[----:B------:R-:W-:Y:S01]  /*9110*/  CS2R R66, SRZ ;  /* 0x0000000000427805 */ /* 0x000fe2000001ff00 */
[C---:B------:R-:W-:Y:S01]  /*9120*/  FMUL.FTZ R222, R225.reuse, UR37 ;  /* 0x00000025e1de7c20 */ /* 0x040fe20008410000 */
[----:B------:R-:W-:Y:S01]  /*9130*/  MOV R221, UR7 ;  /* 0x0000000700dd7c02 */ /* 0x000fe20008000f00 */
[----:B------:R-:W-:-:S02]  /*9140*/  FMUL.FTZ R226, R225, UR36 ;  /* 0x00000024e1e27c20 */ /* 0x000fc40008410000 */
[C---:B------:R-:W-:Y:S02]  /*9150*/  FMUL.FTZ R234, R225.reuse, R116 ;  /* 0x00000074e1ea7220 */ /* 0x040fe40000410000 */
[-C--:B------:R-:W-:Y:S01]  /*9160*/  FMUL.FTZ R230, R225, R212.reuse ;  /* 0x000000d4e1e67220 */ /* 0x080fe20000410000 */
[----:B------:R0:W1:Y:S01]  /*9170*/  @!P0 LDS.128 R64, [R221.X16+0x2e10] ;  /* 0x002e1000dd408984 */ /* 0x000062000000cc00 */
[----:B------:R-:W-:Y:S01]  /*9180*/  FFMA.FTZ R245, R158, R245, R232 ;  /* 0x000000f59ef57223 */ /* 0x000fe200000100e8 */
[----:B------:R-:W-:Y:S01]  /*9190*/  ISETP.NE.AND P0, PT, R246, 0x1f, PT ;  /* 0x0000001ff600780c */ /* 0x000fe20003f05270 */
[C---:B------:R-:W-:Y:S02]  /*91a0*/  FFMA.FTZ R222, R117.reuse, UR36, -R222 ;  /* 0x0000002475de7c23 */ /* 0x040fe400080108de */
[C---:B------:R-:W-:Y:S02]  /*91b0*/  FFMA.FTZ R232, R117.reuse, UR37, R226 ;  /* 0x0000002575e87c23 */ /* 0x040fe400080100e2 */
[----:B------:R-:W-:-:S02]  /*91c0*/  FFMA.FTZ R234, R117, R212, -R234 ;  /* 0x000000d475ea7223 */ /* 0x000fc400000108ea */
[----:B------:R-:W-:Y:S02]  /*91d0*/  FFMA.FTZ R230, R117, R116, R230 ;  /* 0x0000007475e67223 */ /* 0x000fe400000100e6 */
[----:B------:R-:W-:Y:S02]  /*91e0*/  FADD.FTZ R237, R58, R58 ;  /* 0x0000003a3aed7221 */ /* 0x000fe40000010000 */
[C---:B------:R-:W-:Y:S02]  /*91f0*/  FMUL.FTZ R117, R157.reuse, R212 ;  /* 0x000000d49d757220 */ /* 0x040fe40000410000 */
[----:B------:R-:W-:Y:S02]  /*9200*/  FMUL.FTZ R239, R157, R116 ;  /* 0x000000749def7220 */ /* 0x000fe40000410000 */
[----:B------:R-:W-:Y:S02]  /*9210*/  FMUL.FTZ R226, R237, R222 ;  /* 0x000000deede27220 */ /* 0x000fe40000410000 */
[----:B------:R-:W-:-:S02]  /*9220*/  FFMA.FTZ R117, R158, R116, R117 ;  /* 0x000000749e757223 */ /* 0x000fc40000010075 */
[----:B------:R-:W-:Y:S02]  /*9230*/  FFMA.FTZ R222, R158, R212, -R239 ;  /* 0x000000d49ede7223 */ /* 0x000fe400000108ef */
[----:B------:R-:W-:Y:S02]  /*9240*/  FADD.FTZ R117, RZ, R117 ;  /* 0x00000075ff757221 */ /* 0x000fe40000010000 */
[----:B------:R-:W-:Y:S02]  /*9250*/  FFMA.FTZ R222, R77, R9, R222 ;  /* 0x000000094dde7223 */ /* 0x000fe400000100de */
[----:B0-----:R-:W-:Y:S02]  /*9260*/  FFMA.FTZ R221, R237, R234, RZ ;  /* 0x000000eaeddd7223 */ /* 0x001fe400000100ff */
[C---:B------:R-:W-:Y:S02]  /*9270*/  FMUL.FTZ R234, R118.reuse, R117 ;  /* 0x0000007576ea7220 */ /* 0x040fe40000410000 */
[----:B------:R-:W-:-:S02]  /*9280*/  FMUL.FTZ R118, R118, R222 ;  /* 0x000000de76767220 */ /* 0x000fc40000410000 */
[----:B------:R-:W-:Y:S02]  /*9290*/  FFMA.FTZ R230, -R237, R230, RZ ;  /* 0x000000e6ede67223 */ /* 0x000fe400000101ff */
[----:B------:R-:W-:Y:S02]  /*92a0*/  FFMA.FTZ R118, R213, R117, R118 ;  /* 0x00000075d5767223 */ /* 0x000fe40000010076 */
[----:B------:R-:W-:Y:S02]  /*92b0*/  FFMA.FTZ R206, R158, R231, -R206 ;  /* 0x000000e79ece7223 */ /* 0x000fe400000108ce */
[C---:B------:R-:W-:Y:S02]  /*92c0*/  FMUL.FTZ R235, R116.reuse, UR37 ;  /* 0x0000002574eb7c20 */ /* 0x040fe40008410000 */
[----:B------:R-:W-:Y:S02]  /*92d0*/  FMUL.FTZ R231, R116, UR36 ;  /* 0x0000002474e77c20 */ /* 0x000fe40008410000 */
[----:B------:R-:W-:-:S02]  /*92e0*/  FFMA.FTZ R230, -R208, R118, R230 ;  /* 0x00000076d0e67223 */ /* 0x000fc400000101e6 */
[----:B------:R-:W-:Y:S02]  /*92f0*/  FMUL.FTZ R118, R155, R222 ;  /* 0x000000de9b767220 */ /* 0x000fe40000410000 */
[----:B------:R-:W-:Y:S02]  /*9300*/  FMUL.FTZ R225, R237, R232 ;  /* 0x000000e8ede17220 */ /* 0x000fe40000410000 */
[C---:B------:R-:W-:Y:S02]  /*9310*/  FFMA.FTZ R240, R212.reuse, UR36, -R235 ;  /* 0x00000024d4f07c23 */ /* 0x040fe400080108eb */
[----:B------:R-:W-:Y:S02]  /*9320*/  FFMA.FTZ R232, R212, UR37, R231 ;  /* 0x00000025d4e87c23 */ /* 0x000fe400080100e7 */
[----:B------:R-:W-:Y:S02]  /*9330*/  FFMA.FTZ R234, R213, R222, -R234 ;  /* 0x000000ded5ea7223 */ /* 0x000fe400000108ea */
[----:B------:R-:W-:-:S02]  /*9340*/  FMUL.FTZ R213, R155, R117 ;  /* 0x000000759bd57220 */ /* 0x000fc40000410000 */
[C---:B------:R-:W-:Y:S02]  /*9350*/  FFMA.FTZ R118, R156.reuse, R117, R118 ;  /* 0x000000759c767223 */ /* 0x040fe40000010076 */
[C---:B------:R-:W-:Y:S02]  /*9360*/  FMUL.FTZ R240, R237.reuse, R240 ;  /* 0x000000f0edf07220 */ /* 0x040fe40000410000 */
[----:B------:R-:W-:Y:S02]  /*9370*/  FFMA.FTZ R237, -R237, R232, -RZ ;  /* 0x000000e8eded7223 */ /* 0x000fe400000109ff */
[C---:B------:R-:W-:Y:S02]  /*9380*/  FMUL.FTZ R231, R117.reuse, UR37 ;  /* 0x0000002575e77c20 */ /* 0x040fe40008410000 */
[----:B------:R-:W-:Y:S02]  /*9390*/  FMUL.FTZ R232, R117, UR36 ;  /* 0x0000002475e87c20 */ /* 0x000fe40008410000 */
[----:B------:R-:W-:-:S02]  /*93a0*/  FFMA.FTZ R213, R156, R222, -R213 ;  /* 0x000000de9cd57223 */ /* 0x000fc400000108d5 */
[----:B------:R-:W-:Y:S02]  /*93b0*/  FADD.FTZ R118, RZ, R118 ;  /* 0x00000076ff767221 */ /* 0x000fe40000010000 */
[C---:B------:R-:W-:Y:S02]  /*93c0*/  FFMA.FTZ R231, R222.reuse, UR36, -R231 ;  /* 0x00000024dee77c23 */ /* 0x040fe400080108e7 */
[----:B------:R-:W-:Y:S02]  /*93d0*/  FFMA.FTZ R232, R222, UR37, R232 ;  /* 0x00000025dee87c23 */ /* 0x000fe400080100e8 */
[----:B------:R-:W-:Y:S02]  /*93e0*/  FFMA.FTZ R213, R76, R8, R213 ;  /* 0x000000084cd57223 */ /* 0x000fe400000100d5 */
[----:B------:R-:W-:Y:S02]  /*93f0*/  FMUL.FTZ R236, R216, R118 ;  /* 0x00000076d8ec7220 */ /* 0x000fe40000410000 */
[----:B------:R-:W-:-:S02]  /*9400*/  FADD.FTZ R205, R226, R205 ;  /* 0x000000cde2cd7221 */ /* 0x000fc40000010000 */
[----:B------:R-:W-:Y:S02]  /*9410*/  FADD.FTZ R245, -R225, R245 ;  /* 0x000000f5e1f57221 */ /* 0x000fe40000010100 */
[C---:B------:R-:W-:Y:S02]  /*9420*/  FFMA.FTZ R221, R208.reuse, R234, R221 ;  /* 0x000000ead0dd7223 */ /* 0x040fe400000100dd */
[----:B------:R-:W-:Y:S01]  /*9430*/  FMUL.FTZ R239, R208, R231 ;  /* 0x000000e7d0ef7220 */ /* 0x000fe20000410000 */
[----:B------:R0:W2:Y:S01]  /*9440*/  SHFL.DOWN PT, R234, R205, 0x1, 0x1f ;  /* 0x08201f00cdea7f89 */ /* 0x0000a200000e0000 */
[-C--:B------:R-:W-:Y:S02]  /*9450*/  FMUL.FTZ R235, R216, R213.reuse ;  /* 0x000000d5d8eb7220 */ /* 0x080fe40000410000 */
[----:B------:R-:W-:Y:S01]  /*9460*/  FFMA.FTZ R208, -R208, R232, -RZ ;  /* 0x000000e8d0d07223 */ /* 0x000fe200000109ff */
[----:B------:R0:W3:Y:S01]  /*9470*/  SHFL.DOWN PT, R231, R206, 0x1, 0x1f ;  /* 0x08201f00cee77f89 */ /* 0x0000e200000e0000 */
[----:B------:R-:W-:-:S03]  /*9480*/  FFMA.FTZ R216, R119, R213, -R236 ;  /* 0x000000d577d87223 */ /* 0x000fc600000108ec */
[----:B------:R0:W4:Y:S04]  /*9490*/  SHFL.DOWN PT, R232, R228, 0x1, 0x1f ;  /* 0x08201f00e4e87f89 */ /* 0x00012800000e0000 */
[----:B------:R0:W0:Y:S01]  /*94a0*/  SHFL.DOWN PT, R236, R245, 0x1, 0x1f ;  /* 0x08201f00f5ec7f89 */ /* 0x00002200000e0000 */
[----:B------:R-:W-:Y:S05]  /*94b0*/  @!P0 BRA `(.L_x_8399) ;  /* 0x000000b000008947 */ /* 0x000fea0003800000 */
[----:B01----:R-:W-:-:S04]  /*94c0*/  FMUL.FTZ R238, R228, R236 ;  /* 0x000000ece4ee7220 */ /* 0x003fc80000410000 */
[-C--:B--2---:R-:W-:Y:S02]  /*94d0*/  FFMA.FTZ R238, R206, R234.reuse, -R238 ;  /* 0x000000eaceee7223 */ /* 0x084fe400000108ee */
[----:B------:R-:W-:Y:S02]  /*94e0*/  FMUL.FTZ R234, R228, R234 ;  /* 0x000000eae4ea7220 */ /* 0x000fe40000410000 */
[----:B------:R-:W-:Y:S02]  /*94f0*/  FADD.FTZ R205, R205, R238 ;  /* 0x000000eecdcd7221 */ /* 0x000fe40000010000 */
[----:B------:R-:W-:Y:S02]  /*9500*/  FFMA.FTZ R234, R206, R236, R234 ;  /* 0x000000ecceea7223 */ /* 0x000fe400000100ea */
[C---:B----4-:R-:W-:Y:S02]  /*9510*/  FMUL.FTZ R236, R228.reuse, R232 ;  /* 0x000000e8e4ec7220 */ /* 0x050fe40000410000 */
[----:B---3--:R-:W-:-:S02]  /*9520*/  FMUL.FTZ R228, R228, R231 ;  /* 0x000000e7e4e47220 */ /* 0x008fc40000410000 */
[C---:B------:R-:W-:Y:S02]  /*9530*/  FFMA.FTZ R236, R206.reuse, R231, -R236 ;  /* 0x000000e7ceec7223 */ /* 0x040fe400000108ec */
[----:B------:R-:W-:Y:S02]  /*9540*/  FFMA.FTZ R228, R206, R232, R228 ;  /* 0x000000e8cee47223 */ /* 0x000fe400000100e4 */
[----:B------:R-:W-:Y:S01]  /*9550*/  FADD.FTZ R245, R245, R234 ;  /* 0x000000eaf5f57221 */ /* 0x000fe20000010000 */
[----:B------:R-:W-:Y:S02]  /*9560*/  MOV R206, R236 ;  /* 0x000000ec00ce7202 */ /* 0x000fe40000000f00 */
.L_x_8399:
[----:B-1----:R-:W-:Y:S05]  /*9570*/  BSYNC B0 ;  /* 0x0000000000007941 */ /* 0x002fea0003800000 */
.L_x_8398:
[----:B------:R-:W-:Y:S01]  /*9580*/  FFMA.FTZ R235, R119, R118, R235 ;  /* 0x0000007677eb7223 */ /* 0x000fe200000100eb */
[----:B------:R-:W-:Y:S01]  /*9590*/  ISETP.GT.U32.AND P0, PT, R246, 0x1d, PT ;  /* 0x0000001df600780c */ /* 0x000fe20003f04070 */
[----:B------:R-:W-:Y:S01]  /*95a0*/  FFMA.FTZ R221, R215, R216, R221 ;  /* 0x000000d8d7dd7223 */ /* 0x000fe200000100dd */
[----:B------:R-:W-:Y:S01]  /*95b0*/  BSSY B0, `(.L_x_8400) ;  /* 0x0000022000007945 */ /* 0x000fe20003800000 */
[C---:B------:R-:W-:Y:S02]  /*95c0*/  FMUL.FTZ R119, R153.reuse, R213 ;  /* 0x000000d599777220 */ /* 0x040fe40000410000 */
[----:B------:R-:W-:-:S02]  /*95d0*/  FMUL.FTZ R216, R153, R118 ;  /* 0x0000007699d87220 */ /* 0x000fc40000410000 */
[C---:B------:R-:W-:Y:S02]  /*95e0*/  FFMA.FTZ R119, R154.reuse, R118, R119 ;  /* 0x000000769a777223 */ /* 0x040fe40000010077 */
[----:B------:R-:W-:Y:S02]  /*95f0*/  FFMA.FTZ R216, R154, R213, -R216 ;  /* 0x000000d59ad87223 */ /* 0x000fe400000108d8 */
[C---:B------:R-:W-:Y:S02]  /*9600*/  FMUL.FTZ R238, R118.reuse, UR37 ;  /* 0x0000002576ee7c20 */ /* 0x040fe40008410000 */
[----:B--2---:R-:W-:Y:S02]  /*9610*/  FMUL.FTZ R234, R118, UR36 ;  /* 0x0000002476ea7c20 */ /* 0x004fe40008410000 */
[----:B------:R-:W-:Y:S02]  /*9620*/  FADD.FTZ R119, RZ, R119 ;  /* 0x00000077ff777221 */ /* 0x000fe40000010000 */
[----:B------:R-:W-:-:S02]  /*9630*/  FFMA.FTZ R216, R75, R7, R216 ;  /* 0x000000074bd87223 */ /* 0x000fc400000100d8 */
[C---:B------:R-:W-:Y:S02]  /*9640*/  FFMA.FTZ R238, R213.reuse, UR36, -R238 ;  /* 0x00000024d5ee7c23 */ /* 0x040fe400080108ee */
[----:B------:R-:W-:Y:S02]  /*9650*/  FFMA.FTZ R234, R213, UR37, R234 ;  /* 0x00000025d5ea7c23 */ /* 0x000fe400080100ea */
[C---:B---3--:R-:W-:Y:S02]  /*9660*/  FMUL.FTZ R231, R214.reuse, R119 ;  /* 0x00000077d6e77220 */ /* 0x048fe40000410000 */
[----:B----4-:R-:W-:Y:S02]  /*9670*/  FMUL.FTZ R232, R214, R216 ;  /* 0x000000d8d6e87220 */ /* 0x010fe40000410000 */
[C---:B------:R-:W-:Y:S02]  /*9680*/  FFMA.FTZ R230, -R215.reuse, R235, R230 ;  /* 0x000000ebd7e67223 */ /* 0x040fe400000101e6 */
[----:B------:R-:W-:Y:S01]  /*9690*/  FMUL.FTZ R238, R215, R238 ;  /* 0x000000eed7ee7220 */ /* 0x000fe20000410000 */
[----:B------:R1:W2:Y:S01]  /*96a0*/  SHFL.DOWN PT, R235, R245, 0x2, 0x1f ;  /* 0x08401f00f5eb7f89 */ /* 0x0002a200000e0000 */
[----:B------:R-:W-:-:S02]  /*96b0*/  FFMA.FTZ R214, R120, R216, -R231 ;  /* 0x000000d878d67223 */ /* 0x000fc400000108e7 */
[----:B------:R-:W-:Y:S01]  /*96c0*/  FFMA.FTZ R215, -R215, R234, -RZ ;  /* 0x000000ead7d77223 */ /* 0x000fe200000109ff */
[----:B------:R1:W3:Y:S01]  /*96d0*/  SHFL.DOWN PT, R231, R205, 0x2, 0x1f ;  /* 0x08401f00cde77f89 */ /* 0x0002e200000e0000 */
[----:B------:R-:W-:-:S03]  /*96e0*/  FFMA.FTZ R120, R120, R119, R232 ;  /* 0x0000007778787223 */ /* 0x000fc600000100e8 */
[----:B------:R1:W4:Y:S04]  /*96f0*/  SHFL.DOWN PT, R232, R206, 0x2, 0x1f ;  /* 0x08401f00cee87f89 */ /* 0x00032800000e0000 */
[----:B------:R1:W0:Y:S01]  /*9700*/  SHFL.DOWN PT, R234, R228, 0x2, 0x1f ;  /* 0x08401f00e4ea7f89 */ /* 0x00022200000e0000 */
[----:B------:R-:W-:Y:S05]  /*9710*/  @P0 BRA `(.L_x_8401) ;  /* 0x000000b000000947 */ /* 0x000fea0003800000 */
[----:B0-2---:R-:W-:-:S04]  /*9720*/  FMUL.FTZ R236, R228, R235 ;  /* 0x000000ebe4ec7220 */ /* 0x005fc80000410000 */
[-C--:B---3--:R-:W-:Y:S02]  /*9730*/  FFMA.FTZ R236, R206, R231.reuse, -R236 ;  /* 0x000000e7ceec7223 */ /* 0x088fe400000108ec */
[----:B------:R-:W-:Y:S02]  /*9740*/  FMUL.FTZ R231, R228, R231 ;  /* 0x000000e7e4e77220 */ /* 0x000fe40000410000 */
[----:B-1----:R-:W-:Y:S02]  /*9750*/  FADD.FTZ R205, R205, R236 ;  /* 0x000000eccdcd7221 */ /* 0x002fe40000010000 */
[----:B------:R-:W-:Y:S02]  /*9760*/  FFMA.FTZ R231, R206, R235, R231 ;  /* 0x000000ebcee77223 */ /* 0x000fe400000100e7 */
[C---:B------:R-:W-:Y:S02]  /*9770*/  FMUL.FTZ R235, R228.reuse, R234 ;  /* 0x000000eae4eb7220 */ /* 0x040fe40000410000 */
[----:B----4-:R-:W-:-:S02]  /*9780*/  FMUL.FTZ R228, R228, R232 ;  /* 0x000000e8e4e47220 */ /* 0x010fc40000410000 */
[C---:B------:R-:W-:Y:S02]  /*9790*/  FFMA.FTZ R235, R206.reuse, R232, -R235 ;  /* 0x000000e8ceeb7223 */ /* 0x040fe400000108eb */
[----:B------:R-:W-:Y:S02]  /*97a0*/  FFMA.FTZ R228, R206, R234, R228 ;  /* 0x000000eacee47223 */ /* 0x000fe400000100e4 */
[----:B------:R-:W-:Y:S01]  /*97b0*/  FADD.FTZ R245, R245, R231 ;  /* 0x000000e7f5f57221 */ /* 0x000fe20000010000 */
[----:B------:R-:W-:Y:S02]  /*97c0*/  MOV R206, R235 ;  /* 0x000000eb00ce7202 */ /* 0x000fe40000000f00 */
.L_x_8401:
[----:B------:R-:W-:Y:S05]  /*97d0*/  BSYNC B0 ;  /* 0x0000000000007941 */ /* 0x000fea0003800000 */
.L_x_8400:
[C---:B---3--:R-:W-:Y:S01]  /*97e0*/  FMUL.FTZ R231, R151.reuse, R216 ;  /* 0x000000d897e77220 */ /* 0x048fe20000410000 */
[----:B------:R-:W-:Y:S01]  /*97f0*/  ISETP.GT.U32.AND P0, PT, R246, 0x1b, PT ;  /* 0x0000001bf600780c */ /* 0x000fe20003f04070 */
[----:B----4-:R-:W-:Y:S01]  /*9800*/  FMUL.FTZ R232, R151, R119 ;  /* 0x0000007797e87220 */ /* 0x010fe20000410000 */
[----:B0-----:R0:W3:Y:S01]  /*9810*/  SHFL.DOWN PT, R234, R245, 0x4, 0x1f ;  /* 0x08801f00f5ea7f89 */ /* 0x0010e200000e0000 */
[C---:B------:R-:W-:Y:S01]  /*9820*/  FFMA.FTZ R230, -R233.reuse, R120, R230 ;  /* 0x00000078e9e67223 */ /* 0x040fe200000101e6 */
[----:B------:R-:W-:Y:S01]  /*9830*/  BSSY B0, `(.L_x_8402) ;  /* 0x000002f000007945 */ /* 0x000fe20003800000 */
[----:B------:R-:W-:-:S02]  /*9840*/  FFMA.FTZ R221, R233, R214, R221 ;  /* 0x000000d6e9dd7223 */ /* 0x000fc400000100dd */
[C---:B------:R-:W-:Y:S02]  /*9850*/  FFMA.FTZ R120, R152.reuse, R119, R231 ;  /* 0x0000007798787223 */ /* 0x040fe400000100e7 */
[----:B------:R-:W-:Y:S02]  /*9860*/  FFMA.FTZ R214, R152, R216, -R232 ;  /* 0x000000d898d67223 */ /* 0x000fe400000108e8 */
[----:B------:R-:W-:Y:S02]  /*9870*/  FADD.FTZ R120, RZ, R120 ;  /* 0x00000078ff787221 */ /* 0x000fe40000010000 */
[----:B------:R-:W-:Y:S02]  /*9880*/  FFMA.FTZ R214, R74, R6, R214 ;  /* 0x000000064ad67223 */ /* 0x000fe400000100d6 */
[C---:B------:R-:W-:Y:S02]  /*9890*/  FMUL.FTZ R231, R217.reuse, R120 ;  /* 0x00000078d9e77220 */ /* 0x040fe40000410000 */
[----:B------:R-:W-:-:S02]  /*98a0*/  FMUL.FTZ R217, R217, R214 ;  /* 0x000000d6d9d97220 */ /* 0x000fc40000410000 */
[C---:B------:R-:W-:Y:S02]  /*98b0*/  FFMA.FTZ R231, R121.reuse, R214, -R231 ;  /* 0x000000d679e77223 */ /* 0x040fe400000108e7 */
[----:B------:R-:W-:Y:S02]  /*98c0*/  FFMA.FTZ R244, R121, R120, R217 ;  /* 0x0000007879f47223 */ /* 0x000fe400000100d9 */
[C---:B------:R-:W-:Y:S02]  /*98d0*/  FMUL.FTZ R121, R120.reuse, UR37 ;  /* 0x0000002578797c20 */ /* 0x040fe40008410000 */
[----:B------:R-:W-:Y:S02]  /*98e0*/  FMUL.FTZ R217, R120, UR36 ;  /* 0x0000002478d97c20 */ /* 0x000fe40008410000 */
[----:B------:R-:W-:Y:S02]  /*98f0*/  FFMA.FTZ R243, R218, R231, R221 ;  /* 0x000000e7daf37223 */ /* 0x000fe400000100dd */
[----:B--2---:R-:W-:Y:S01]  /*9900*/  FFMA.FTZ R235, R214, UR36, -R121 ;  /* 0x00000024d6eb7c23 */ /* 0x004fe20008010879 */
[----:B------:R0:W2:Y:S01]  /*9910*/  SHFL.DOWN PT, R231, R228, 0x4, 0x1f ;  /* 0x08801f00e4e77f89 */ /* 0x0000a200000e0000 */
[----:B------:R-:W-:-:S02]  /*9920*/  FMUL.FTZ R236, R119, UR37 ;  /* 0x0000002577ec7c20 */ /* 0x000fc40008410000 */
[----:B------:R-:W-:Y:S02]  /*9930*/  FMUL.FTZ R232, R119, UR36 ;  /* 0x0000002477e87c20 */ /* 0x000fe40008410000 */
[----:B------:R-:W-:Y:S02]  /*9940*/  FFMA.FTZ R221, R214, UR37, R217 ;  /* 0x00000025d6dd7c23 */ /* 0x000fe400080100d9 */
[C---:B------:R-:W-:Y:S02]  /*9950*/  FMUL.FTZ R121, R149.reuse, R214 ;  /* 0x000000d695797220 */ /* 0x040fe40000410000 */
[----:B------:R-:W-:Y:S02]  /*9960*/  FMUL.FTZ R217, R149, R120 ;  /* 0x0000007895d97220 */ /* 0x000fe40000410000 */
[C---:B------:R-:W-:Y:S02]  /*9970*/  FFMA.FTZ R236, R216.reuse, UR36, -R236 ;  /* 0x00000024d8ec7c23 */ /* 0x040fe400080108ec */
[----:B------:R-:W-:-:S02]  /*9980*/  FFMA.FTZ R232, R216, UR37, R232 ;  /* 0x00000025d8e87c23 */ /* 0x000fc400080100e8 */
[C---:B------:R-:W-:Y:S02]  /*9990*/  FFMA.FTZ R121, R150.reuse, R120, R121 ;  /* 0x0000007896797223 */ /* 0x040fe40000010079 */
[----:B------:R-:W-:Y:S02]  /*99a0*/  FFMA.FTZ R217, R150, R214, -R217 ;  /* 0x000000d696d97223 */ /* 0x000fe400000108d9 */
[----:B------:R-:W-:Y:S02]  /*99b0*/  FMUL.FTZ R236, R233, R236 ;  /* 0x000000ece9ec7220 */ /* 0x000fe40000410000 */
[C---:B------:R-:W-:Y:S02]  /*99c0*/  FFMA.FTZ R244, -R218.reuse, R244, R230 ;  /* 0x000000f4daf47223 */ /* 0x040fe400000101e6 */
[----:B------:R-:W-:Y:S02]  /*99d0*/  FMUL.FTZ R235, R218, R235 ;  /* 0x000000ebdaeb7220 */ /* 0x000fe40000410000 */
[----:B------:R-:W-:-:S02]  /*99e0*/  FADD.FTZ R121, RZ, R121 ;  /* 0x00000079ff797221 */ /* 0x000fc40000010000 */
[----:B------:R-:W-:Y:S02]  /*99f0*/  FFMA.FTZ R233, -R233, R232, -RZ ;  /* 0x000000e8e9e97223 */ /* 0x000fe400000109ff */
[----:B------:R-:W-:Y:S01]  /*9a00*/  FFMA.FTZ R218, -R218, R221, -RZ ;  /* 0x000000dddada7223 */ /* 0x000fe200000109ff */
[----:B------:R0:W4:Y:S01]  /*9a10*/  SHFL.DOWN PT, R232, R205, 0x4, 0x1f ;  /* 0x08801f00cde87f89 */ /* 0x00012200000e0000 */
[----:B------:R-:W-:Y:S02]  /*9a20*/  FFMA.FTZ R217, R73, R5, R217 ;  /* 0x0000000549d97223 */ /* 0x000fe400000100d9 */
[C---:B------:R-:W-:Y:S01]  /*9a30*/  FMUL.FTZ R230, R219.reuse, R121 ;  /* 0x00000079dbe67220 */ /* 0x040fe20000410000 */
[----:B------:R0:W1:Y:S01]  /*9a40*/  SHFL.DOWN PT, R221, R206, 0x4, 0x1f ;  /* 0x08801f00cedd7f89 */ /* 0x00006200000e0000 */
[----:B------:R-:W-:Y:S01]  /*9a50*/  FMUL.FTZ R219, R219, R217 ;  /* 0x000000d9dbdb7220 */ /* 0x000fe20000410000 */
[----:B------:R-:W-:Y:S05]  /*9a60*/  @P0 BRA `(.L_x_8403) ;  /* 0x000000b000000947 */ /* 0x000fea0003800000 */
[----:B--23--:R-:W-:-:S04]  /*9a70*/  FMUL.FTZ R242, R228, R234 ;  /* 0x000000eae4f27220 */ /* 0x00cfc80000410000 */
[-C--:B----4-:R-:W-:Y:S02]  /*9a80*/  FFMA.FTZ R242, R206, R232.reuse, -R242 ;  /* 0x000000e8cef27223 */ /* 0x090fe400000108f2 */
        /* <DEDUP_REMOVED lines=9> */
.L_x_8403:
[----:B--23--:R-:W-:Y:S05]  /*9b20*/  BSYNC B0 ;  /* 0x0000000000007941 */ /* 0x00cfea0003800000 */
.L_x_8402:
[----:B------:R-:W-:Y:S01]  /*9b30*/  FFMA.FTZ R230, R122, R217, -R230 ;  /* 0x000000d97ae67223 */ /* 0x000fe200000108e6 */
[----:B------:R-:W-:Y:S01]  /*9b40*/  ISETP.GT.U32.AND P0, PT, R246, 0x17, PT ;  /* 0x00000017f600780c */ /* 0x000fe20003f04070 */
[----:B-1----:R-:W-:Y:S01]  /*9b50*/  FFMA.FTZ R221, R122, R121, R219 ;  /* 0x000000797add7223 */ /* 0x002fe200000100db */
[----:B------:R1:W2:Y:S01]  /*9b60*/  SHFL.DOWN PT, R231, R228, 0x8, 0x1f ;  /* 0x09001f00e4e77f89 */ /* 0x0002a200000e0000 */
[C---:B------:R-:W-:Y:S01]  /*9b70*/  FMUL.FTZ R122, R121.reuse, UR37 ;  /* 0x00000025797a7c20 */ /* 0x040fe20008410000 */
[----:B------:R-:W-:Y:S01]  /*9b80*/  BSSY B0, `(.L_x_8404) ;  /* 0x0000020000007945 */ /* 0x000fe20003800000 */
[----:B------:R-:W-:Y:S01]  /*9b90*/  FMUL.FTZ R219, R121, UR36 ;  /* 0x0000002479db7c20 */ /* 0x000fe20008410000 */
[----:B----4-:R1:W3:Y:S01]  /*9ba0*/  SHFL.DOWN PT, R232, R205, 0x8, 0x1f ;  /* 0x09001f00cde87f89 */ /* 0x0102e200000e0000 */
[----:B------:R-:W-:Y:S01]  /*9bb0*/  FFMA.FTZ R244, -R209, R221, R244 ;  /* 0x000000ddd1f47223 */ /* 0x000fe200000101f4 */
[----:B------:R-:W-:Y:S01]  /*9bc0*/  ISETP.GT.U32.AND P1, PT, R246, 0xf, PT ;  /* 0x0000000ff600780c */ /* 0x000fe20003f24070 */
[C---:B------:R-:W-:Y:S01]  /*9bd0*/  FFMA.FTZ R234, R217.reuse, UR36, -R122 ;  /* 0x00000024d9ea7c23 */ /* 0x040fe2000801087a */
[----:B------:R1:W4:Y:S01]  /*9be0*/  SHFL.DOWN PT, R242, R245, 0x8, 0x1f ;  /* 0x09001f00f5f27f89 */ /* 0x00032200000e0000 */
[----:B------:R-:W-:-:S02]  /*9bf0*/  FFMA.FTZ R221, R217, UR37, R219 ;  /* 0x00000025d9dd7c23 */ /* 0x000fc400080100db */
[C---:B------:R-:W-:Y:S02]  /*9c00*/  FMUL.FTZ R219, R147.reuse, R217 ;  /* 0x000000d993db7220 */ /* 0x040fe40000410000 */
[----:B------:R-:W-:Y:S02]  /*9c10*/  FMUL.FTZ R122, R147, R121 ;  /* 0x00000079937a7220 */ /* 0x000fe40000410000 */
[C---:B------:R-:W-:Y:S02]  /*9c20*/  FFMA.FTZ R243, R209.reuse, R230, R243 ;  /* 0x000000e6d1f37223 */ /* 0x040fe400000100f3 */
[C---:B------:R-:W-:Y:S02]  /*9c30*/  FMUL.FTZ R234, R209.reuse, R234 ;  /* 0x000000ead1ea7220 */ /* 0x040fe40000410000 */
[----:B------:R-:W-:Y:S02]  /*9c40*/  FFMA.FTZ R209, -R209, R221, -RZ ;  /* 0x000000ddd1d17223 */ /* 0x000fe400000109ff */
[----:B------:R-:W-:-:S02]  /*9c50*/  FFMA.FTZ R221, R148, R121, R219 ;  /* 0x0000007994dd7223 */ /* 0x000fc400000100db */
[----:B------:R-:W-:Y:S01]  /*9c60*/  FFMA.FTZ R230, R148, R217, -R122 ;  /* 0x000000d994e67223 */ /* 0x000fe2000001087a */
[----:B------:R1:W0:Y:S01]  /*9c70*/  SHFL.DOWN PT, R219, R206, 0x8, 0x1f ;  /* 0x09001f00cedb7f89 */ /* 0x00022200000e0000 */
[----:B------:R-:W-:Y:S02]  /*9c80*/  FADD.FTZ R122, RZ, R221 ;  /* 0x000000ddff7a7221 */ /* 0x000fe40000010000 */
[----:B------:R-:W-:Y:S02]  /*9c90*/  FFMA.FTZ R221, R72, R4, R230 ;  /* 0x0000000448dd7223 */ /* 0x000fe400000100e6 */
[C---:B------:R-:W-:Y:S02]  /*9ca0*/  FMUL.FTZ R230, R163.reuse, R122 ;  /* 0x0000007aa3e67220 */ /* 0x040fe40000410000 */
[----:B------:R-:W-:Y:S01]  /*9cb0*/  FMUL.FTZ R163, R163, R221 ;  /* 0x000000dda3a37220 */ /* 0x000fe20000410000 */
[----:B------:R-:W-:Y:S05]  /*9cc0*/  @P0 BRA `(.L_x_8405) ;  /* 0x000000b000000947 */ /* 0x000fea0003800000 */
[----:B-1234-:R-:W-:-:S04]  /*9cd0*/  FMUL.FTZ R246, R228, R242 ;  /* 0x000000f2e4f67220 */ /* 0x01efc80000410000 */
[-C--:B------:R-:W-:Y:S02]  /*9ce0*/  FFMA.FTZ R246, R206, R232.reuse, -R246 ;  /* 0x000000e8cef67223 */ /* 0x080fe400000108f6 */
[----:B------:R-:W-:Y:S02]  /*9cf0*/  FMUL.FTZ R232, R228, R232 ;  /* 0x000000e8e4e87220 */ /* 0x000fe40000410000 */
[----:B0-----:R-:W-:Y:S02]  /*9d00*/  FADD.FTZ R205, R205, R246 ;  /* 0x000000f6cdcd7221 */ /* 0x001fe40000010000 */
[----:B------:R-:W-:Y:S02]  /*9d10*/  FFMA.FTZ R232, R206, R242, R232 ;  /* 0x000000f2cee87223 */ /* 0x000fe400000100e8 */
[C---:B------:R-:W-:Y:S02]  /*9d20*/  FMUL.FTZ R242, R228.reuse, R231 ;  /* 0x000000e7e4f27220 */ /* 0x040fe40000410000 */
[----:B------:R-:W-:-:S02]  /*9d30*/  FMUL.FTZ R228, R228, R219 ;  /* 0x000000dbe4e47220 */ /* 0x000fc40000410000 */
[C---:B------:R-:W-:Y:S02]  /*9d40*/  FFMA.FTZ R242, R206.reuse, R219, -R242 ;  /* 0x000000dbcef27223 */ /* 0x040fe400000108f2 */
[----:B------:R-:W-:Y:S02]  /*9d50*/  FFMA.FTZ R228, R206, R231, R228 ;  /* 0x000000e7cee47223 */ /* 0x000fe400000100e4 */
[----:B------:R-:W-:Y:S01]  /*9d60*/  FADD.FTZ R245, R245, R232 ;  /* 0x000000e8f5f57221 */ /* 0x000fe20000010000 */
[----:B------:R-:W-:Y:S02]  /*9d70*/  MOV R206, R242 ;  /* 0x000000f200ce7202 */ /* 0x000fe40000000f00 */
.L_x_8405:
[----:B-1234-:R-:W-:Y:S05]  /*9d80*/  BSYNC B0 ;  /* 0x0000000000007941 */ /* 0x01efea0003800000 */
.L_x_8404:
[C---:B------:R-:W-:Y:S01]  /*9d90*/  FFMA.FTZ R230, R123.reuse, R221, -R230 ;  /* 0x000000dd7be67223 */ /* 0x040fe200000108e6 */
[----:B0-----:R0:W1:Y:S01]  /*9da0*/  SHFL.DOWN PT, R219, R206, 0x10, 0x1f ;  /* 0x0a001f00cedb7f89 */ /* 0x00106200000e0000 */
[----:B------:R-:W-:Y:S01]  /*9db0*/  FFMA.FTZ R123, R123, R122, R163 ;  /* 0x0000007a7b7b7223 */ /* 0x000fe200000100a3 */
[----:B------:R-:W-:Y:S02]  /*9dc0*/  BSSY B0, `(.L_x_8406) ;  /* 0x0000010000007945 */ /* 0x000fe40003800000 */
[----:B------:R0:W2:Y:S04]  /*9dd0*/  SHFL.DOWN PT, R231, R228, 0x10, 0x1f ;  /* 0x0a001f00e4e77f89 */ /* 0x0000a800000e0000 */
[----:B------:R0:W3:Y:S04]  /*9de0*/  SHFL.DOWN PT, R163, R205, 0x10, 0x1f ;  /* 0x0a001f00cda37f89 */ /* 0x0000e800000e0000 */
[----:B------:R0:W4:Y:S01]  /*9df0*/  SHFL.DOWN PT, R232, R245, 0x10, 0x1f ;  /* 0x0a001f00f5e87f89 */ /* 0x00012200000e0000 */
[----:B------:R-:W-:Y:S05]  /*9e00*/  @P1 BRA `(.L_x_8407) ;  /* 0x000000b000001947 */ /* 0x000fea0003800000 */
[----:B----4-:R-:W-:-:S04]  /*9e10*/  FMUL.FTZ R242, R228, R232 ;  /* 0x000000e8e4f27220 */ /* 0x010fc80000410000 */
[-C--:B---3--:R-:W-:Y:S02]  /*9e20*/  FFMA.FTZ R242, R206, R163.reuse, -R242 ;  /* 0x000000a3cef27223 */ /* 0x088fe400000108f2 */
        /* <DEDUP_REMOVED lines=9> */
.L_x_8407:
[----:B------:R-:W-:Y:S05]  /*9ec0*/  BSYNC B0 ;  /* 0x0000000000007941 */ /* 0x000fea0003800000 */
.L_x_8406:
[----:B------:R-:W-:Y:S01]  /*9ed0*/  SHFL.DOWN PT, R249, R228, 0x1, 0x1f ;  /* 0x08201f00e4f97f89 */ /* 0x000fe200000e0000 */
[----:B------:R-:W-:Y:S01]  /*9ee0*/  FFMA.FTZ R244, -R229, R123, R244 ;  /* 0x0000007be5f47223 */ /* 0x000fe200000101f4 */
[----:B------:R-:W-:Y:S01]  /*9ef0*/  ISETP.NE.AND P0, PT, R109, RZ, PT ;  /* 0x000000ff6d00720c */ /* 0x000fe20003f05270 */
[----:B------:R-:W-:Y:S01]  /*9f00*/  FMUL.FTZ R123, R145, R221 ;  /* 0x000000dd917b7220 */ /* 0x000fe20000410000 */
[----:B---3--:R-:W3:Y:S01]  /*9f10*/  SHFL.IDX PT, R163, R66, RZ, 0x1f ;  /* 0x00001fff42a37589 */ /* 0x008ee200000e0000 */
[----:B------:R-:W-:Y:S01]  /*9f20*/  FFMA.FTZ R243, R229, R230, R243 ;  /* 0x000000e6e5f37223 */ /* 0x000fe200000100f3 */
[----:B------:R-:W-:Y:S01]  /*9f30*/  BSSY B0, `(.L_x_8408) ;  /* 0x0000202000007945 */ /* 0x000fe20003800000 */
[----:B-1----:R-:W-:Y:S01]  /*9f40*/  FMUL.FTZ R219, R145, R122 ;  /* 0x0000007a91db7220 */ /* 0x002fe20000410000 */
[----:B------:R-:W-:Y:S01]  /*9f50*/  SHFL.DOWN PT, R248, R206, 0x1, 0x1f ;  /* 0x08201f00cef87f89 */ /* 0x000fe200000e0000 */
[----:B----4-:R-:W-:-:S02]  /*9f60*/  FMUL.FTZ R232, R122, UR37 ;  /* 0x000000257ae87c20 */ /* 0x010fc40008410000 */
[----:B--2---:R-:W-:Y:S01]  /*9f70*/  FMUL.FTZ R231, R122, UR36 ;  /* 0x000000247ae77c20 */ /* 0x004fe20008410000 */
[----:B------:R-:W1:Y:S01]  /*9f80*/  SHFL.IDX PT, R246, R67, RZ, 0x1f ;  /* 0x00001fff43f67589 */ /* 0x000e6200000e0000 */
[C---:B------:R-:W-:Y:S02]  /*9f90*/  FFMA.FTZ R123, R146.reuse, R122, R123 ;  /* 0x0000007a927b7223 */ /* 0x040fe4000001007b */
[----:B------:R-:W-:Y:S01]  /*9fa0*/  FFMA.FTZ R219, R146, R221, -R219 ;  /* 0x000000dd92db7223 */ /* 0x000fe200000108db */
[----:B------:R-:W2:Y:S01]  /*9fb0*/  SHFL.DOWN PT, R230, R245, 0x1, 0x1f ;  /* 0x08201f00f5e67f89 */ /* 0x000ea200000e0000 */
        /* <DEDUP_REMOVED lines=12> */
[C---:B---3--:R-:W-:Y:S02]  /*a080*/  @P2 FMUL.FTZ R220, R249.reuse, R163 ;  /* 0x000000a3f9dc2220 */ /* 0x048fe40000410000 */
[----:B------:R-:W-:Y:S02]  /*a090*/  FFMA.FTZ R244, -R210, R124, R244 ;  /* 0x0000007cd2f47223 */ /* 0x000fe400000101f4 */
[-C--:B-1----:R-:W-:Y:S02]  /*a0a0*/  @P2 FFMA.FTZ R220, R248, R246.reuse, R220 ;  /* 0x000000f6f8dc2223 */ /* 0x082fe400000100dc */
[----:B------:R-:W-:Y:S02]  /*a0b0*/  @P2 FMUL.FTZ R249, R249, R246 ;  /* 0x000000f6f9f92220 */ /* 0x000fe40000410000 */
[----:B--2---:R-:W-:-:S02]  /*a0c0*/  @P2 FADD.FTZ R246, R230, R220 ;  /* 0x000000dce6f62221 */ /* 0x004fc40000010000 */
        /* <DEDUP_REMOVED lines=13> */
[C---:B------:R-:W-:Y:S02]  /*a1a0*/  FMUL.FTZ R230, R125.reuse, R124 ;  /* 0x0000007c7de67220 */ /* 0x040fe40000410000 */
[-C--:B------:R-:W-:Y:S02]  /*a1b0*/  FMUL.FTZ R125, R125, R220.reuse ;  /* 0x000000dc7d7d7220 */ /* 0x080fe40000410000 */
[C---:B------:R-:W-:Y:S02]  /*a1c0*/  FFMA.FTZ R242, R223.reuse, R220, -R230 ;  /* 0x000000dcdff27223 */ /* 0x040fe400000108e6 */
        /* <DEDUP_REMOVED lines=29> */
[----:B------:R0:W1:Y:S01]  /*a3a0*/  SHFL.IDX PT, R207, R228, RZ, 0x1f ;  /* 0x00001fffe4cf7589 */ /* 0x00006200000e0000 */
[C---:B------:R-:W-:Y:S02]  /*a3b0*/  FFMA.FTZ R251, R250.reuse, R211, -R251 ;  /* 0x000000d3fafb7223 */ /* 0x040fe400000108fb */
[----:B------:R-:W-:Y:S02]  /*a3c0*/  FFMA.FTZ R250, R250, R128, R242 ;  /* 0x00000080fafa7223 */ /* 0x000fe400000100f2 */
[----:B------:R-:W2:Y:S01]  /*a3d0*/  SHFL.DOWN PT, R242, R205, 0x1, 0x1f ;  /* 0x08201f00cdf27f89 */ /* 0x000ea200000e0000 */
        /* <DEDUP_REMOVED lines=8> */
[----:B0-----:R-:W-:Y:S02]  /*a460*/  FMUL.FTZ R228, R125, UR37 ;  /* 0x000000257de47c20 */ /* 0x001fe40008410000 */
[C---:B-1----:R-:W-:Y:S02]  /*a470*/  FMUL.FTZ R248, R207.reuse, R66 ;  /* 0x00000042cff87220 */ /* 0x042fe40000410000 */
[-C--:B------:R-:W-:Y:S02]  /*a480*/  FMUL.FTZ R250, R207, R67.reuse ;  /* 0x00000043cffa7220 */ /* 0x080fe40000410000 */
[----:B------:R-:W-:Y:S02]  /*a490*/  FFMA.FTZ R67, R206, R67, R248 ;  /* 0x00000043ce437223 */ /* 0x000fe400000100f8 */
[----:B--2---:R-:W-:-:S02]  /*a4a0*/  @P2 FADD.FTZ R163, R242, R249 ;  /* 0x000000f9f2a32221 */ /* 0x004fc40000010000 */
        /* <DEDUP_REMOVED lines=45> */
[----:B------:R-:W-:Y:S02]  /*a780*/  FADD.FTZ R130, R130, R163 ;  /* 0x000000a382827221 */ /* 0x000fe40000010000 */
[----:B------:R-:W-:Y:S02]  /*a790*/  FADD.FTZ R159, -R159, R246 ;  /* 0x000000f69f9f7221 */ /* 0x000fe40000010100 */
[----:B------:R-:W-:Y:S02]  /*a7a0*/  FADD.FTZ R131, RZ, R131 ;  /* 0x00000083ff837221 */ /* 0x000fe40000010000 */
[----:B------:R-:W-:-:S02]  /*a7b0*/  FFMA.FTZ R163, R60, R114, R248 ;  /* 0x000000723ca37223 */ /* 0x000fc400000100f8 */
[----:B------:R-:W-:Y:S02]  /*a7c0*/  FADD.FTZ R67, R245, R67 ;  /* 0x00000043f5437221 */ /* 0x000fe40000010000 */
[C---:B------:R-:W-:Y:S02]  /*a7d0*/  FMUL.FTZ R248, R132.reuse, -R159 ;  /* 0x8000009f84f87220 */ /* 0x040fe40000410000 */
[C---:B------:R-:W-:Y:S02]  /*a7e0*/  FMUL.FTZ R245, R132.reuse, R131 ;  /* 0x0000008384f57220 */ /* 0x040fe40000410000 */
[C---:B------:R-:W-:Y:S02]  /*a7f0*/  FMUL.FTZ R246, R132.reuse, R163 ;  /* 0x000000a384f67220 */ /* 0x040fe40000410000 */
[-C--:B------:R-:W-:Y:S02]  /*a800*/  FMUL.FTZ R132, R132, -R130.reuse ;  /* 0x8000008284847220 */ /* 0x080fe40000410000 */
[----:B------:R-:W-:-:S02]  /*a810*/  FFMA.FTZ R248, R162, R130, -R248 ;  /* 0x00000082a2f87223 */ /* 0x000fc400000108f8 */
[C---:B------:R-:W-:Y:S02]  /*a820*/  FFMA.FTZ R245, R162.reuse, R163, -R245 ;  /* 0x000000a3a2f57223 */ /* 0x040fe400000108f5 */
[C---:B------:R-:W-:Y:S02]  /*a830*/  FFMA.FTZ R246, R162.reuse, R131, R246 ;  /* 0x00000083a2f67223 */ /* 0x040fe400000100f6 */
        /* <DEDUP_REMOVED lines=9> */
[----:B------:R-:W-:-:S02]  /*a8d0*/  FMUL.FTZ R161, R199, R127 ;  /* 0x0000007fc7a17220 */ /* 0x000fc40000410000 */
[----:B------:R-:W-:Y:S02]  /*a8e0*/  FMUL.FTZ R199, R199, R206 ;  /* 0x000000cec7c77220 */ /* 0x000fe40000410000 */
[C---:B------:R-:W-:Y:S02]  /*a8f0*/  FMUL.FTZ R162, R133.reuse, -R197 ;  /* 0x800000c585a27220 */ /* 0x040fe40000410000 */
[----:B------:R-:W-:Y:S02]  /*a900*/  FMUL.FTZ R133, R133, -R198 ;  /* 0x800000c685857220 */ /* 0x000fe40000410000 */
[C---:B------:R-:W-:Y:S02]  /*a910*/  FFMA.FTZ R161, R186.reuse, R206, -R161 ;  /* 0x000000cebaa17223 */ /* 0x040fe400000108a1 */
[----:B------:R-:W-:Y:S02]  /*a920*/  FFMA.FTZ R199, R186, R127, R199 ;  /* 0x0000007fbac77223 */ /* 0x000fe400000100c7 */
[----:B------:R-:W-:-:S02]  /*a930*/  FFMA.FTZ R162, R134, R198, -R162 ;  /* 0x000000c686a27223 */ /* 0x000fc400000108a2 */
[----:B------:R-:W-:Y:S02]  /*a940*/  FFMA.FTZ R186, R134, R197, R133 ;  /* 0x000000c586ba7223 */ /* 0x000fe40000010085 */
[C---:B------:R-:W-:Y:S02]  /*a950*/  FMUL.FTZ R133, R127.reuse, UR37 ;  /* 0x000000257f857c20 */ /* 0x040fe40008410000 */
[----:B------:R-:W-:Y:S02]  /*a960*/  FMUL.FTZ R134, R127, UR36 ;  /* 0x000000247f867c20 */ /* 0x000fe40008410000 */
[----:B------:R-:W-:Y:S02]  /*a970*/  FADD.FTZ R184, R184, R162 ;  /* 0x000000a2b8b87221 */ /* 0x000fe40000010000 */
[----:B------:R-:W-:Y:S02]  /*a980*/  FADD.FTZ R185, -R185, R186 ;  /* 0x000000bab9b97221 */ /* 0x000fe40000010100 */
[----:B------:R-:W-:-:S02]  /*a990*/  FFMA.FTZ R133, R206, UR36, -R133 ;  /* 0x00000024ce857c23 */ /* 0x000fc40008010885 */
[----:B------:R-:W-:Y:S02]  /*a9a0*/  FFMA.FTZ R162, R206, UR37, R134 ;  /* 0x00000025cea27c23 */ /* 0x000fe40008010086 */
[C---:B------:R-:W-:Y:S02]  /*a9b0*/  FMUL.FTZ R134, R135.reuse, -R184 ;  /* 0x800000b887867220 */ /* 0x040fe40000410000 */
[----:B------:R-:W-:Y:S02]  /*a9c0*/  FMUL.FTZ R135, R135, -R185 ;  /* 0x800000b987877220 */ /* 0x000fe40000410000 */
[C---:B------:R-:W-:Y:S02]  /*a9d0*/  FFMA.FTZ R161, R187.reuse, R161, R243 ;  /* 0x000000a1bba17223 */ /* 0x040fe400000100f3 */
[C---:B------:R-:W-:Y:S02]  /*a9e0*/  FFMA.FTZ R199, -R187.reuse, R199, R244 ;  /* 0x000000c7bbc77223 */ /* 0x040fe400000101f4 */
[----:B------:R-:W-:-:S02]  /*a9f0*/  FMUL.FTZ R133, R187, R133 ;  /* 0x00000085bb857220 */ /* 0x000fc40000410000 */
[----:B------:R-:W-:Y:S02]  /*aa00*/  FFMA.FTZ R187, -R187, R162, -RZ ;  /* 0x000000a2bbbb7223 */ /* 0x000fe400000109ff */
        /* <DEDUP_REMOVED lines=11> */
[----:B------:R-:W-:Y:S02]  /*aac0*/  FADD.FTZ R137, -R181, R137 ;  /* 0x00000089b5897221 */ /* 0x000fe40000010100 */
[----:B------:R-:W-:Y:S02]  /*aad0*/  FFMA.FTZ R135, R205, UR36, -R138 ;  /* 0x00000024cd877c23 */ /* 0x000fe4000801088a */
[----:B------:R-:W-:Y:S02]  /*aae0*/  FFMA.FTZ R134, R192, R205, -R134 ;  /* 0x000000cdc0867223 */ /* 0x000fe40000010886 */
[C---:B------:R-:W-:Y:S02]  /*aaf0*/  FMUL.FTZ R138, R139.reuse, -R180 ;  /* 0x800000b48b8a7220 */ /* 0x040fe40000410000 */
[----:B------:R-:W-:Y:S02]  /*ab00*/  FMUL.FTZ R139, R139, -R137 ;  /* 0x800000898b8b7220 */ /* 0x000fe40000410000 */
[----:B------:R-:W-:-:S02]  /*ab10*/  FFMA.FTZ R134, R196, R134, R161 ;  /* 0x00000086c4867223 */ /* 0x000fc400000100a1 */
[C---:B------:R-:W-:Y:S02]  /*ab20*/  FFMA.FTZ R138, R140.reuse, R137, R138 ;  /* 0x000000898c8a7223 */ /* 0x040fe4000001008a */
[----:B------:R-:W-:Y:S02]  /*ab30*/  FFMA.FTZ R161, R140, R180, -R139 ;  /* 0x000000b48ca17223 */ /* 0x000fe4000001088b */
[----:B------:R-:W-:Y:S02]  /*ab40*/  FMUL.FTZ R139, R188, R131 ;  /* 0x00000083bc8b7220 */ /* 0x000fe40000410000 */
[----:B------:R-:W-:Y:S02]  /*ab50*/  FADD.FTZ R138, -R179, R138 ;  /* 0x0000008ab38a7221 */ /* 0x000fe40000010100 */
[----:B------:R-:W-:Y:S02]  /*ab60*/  FADD.FTZ R178, R178, R161 ;  /* 0x000000a1b2b27221 */ /* 0x000fe40000010000 */
[----:B------:R-:W-:-:S02]  /*ab70*/  FFMA.FTZ R140, R190, R163, -R139 ;  /* 0x000000a3be8c7223 */ /* 0x000fc4000001088b */
[C---:B------:R-:W-:Y:S02]  /*ab80*/  FMUL.FTZ R139, R141.reuse, -R138 ;  /* 0x8000008a8d8b7220 */ /* 0x040fe40000410000 */
[----:B------:R-:W-:Y:S02]  /*ab90*/  FMUL.FTZ R141, R141, -R178 ;  /* 0x800000b28d8d7220 */ /* 0x000fe40000410000 */
[----:B------:R-:W-:Y:S02]  /*aba0*/  FMUL.FTZ R191, R191, R205 ;  /* 0x000000cdbfbf7220 */ /* 0x000fe40000410000 */
[----:B------:R-:W-:Y:S02]  /*abb0*/  FFMA.FTZ R140, R195, R140, R134 ;  /* 0x0000008cc38c7223 */ /* 0x000fe40000010086 */
[C---:B------:R-:W-:Y:S02]  /*abc0*/  FFMA.FTZ R134, R142.reuse, R178, -R139 ;  /* 0x000000b28e867223 */ /* 0x040fe4000001088b */
[----:B------:R-:W-:-:S02]  /*abd0*/  FFMA.FTZ R141, R142, R138, R141 ;  /* 0x0000008a8e8d7223 */ /* 0x000fc4000001008d */
[----:B------:R-:W-:Y:S02]  /*abe0*/  FFMA.FTZ R191, R192, R129, R191 ;  /* 0x00000081c0bf7223 */ /* 0x000fe400000100bf */
[----:B------:R-:W-:Y:S02]  /*abf0*/  FMUL.FTZ R188, R188, R163 ;  /* 0x000000a3bcbc7220 */ /* 0x000fe40000410000 */
[C---:B------:R-:W-:Y:S02]  /*ac00*/  FMUL.FTZ R142, R131.reuse, UR37 ;  /* 0x00000025838e7c20 */ /* 0x040fe40008410000 */
[----:B------:R-:W-:Y:S02]  /*ac10*/  FMUL.FTZ R162, R131, UR36 ;  /* 0x0000002483a27c20 */ /* 0x000fe40008410000 */
[----:B------:R-:W-:Y:S02]  /*ac20*/  FADD.FTZ R177, R177, R134 ;  /* 0x00000086b1b17221 */ /* 0x000fe40000010000 */
[----:B------:R-:W-:-:S02]  /*ac30*/  FADD.FTZ R141, -R176, R141 ;  /* 0x0000008db08d7221 */ /* 0x000fc40000010100 */
[----:B------:R-:W-:Y:S02]  /*ac40*/  FFMA.FTZ R191, -R196, R191, R199 ;  /* 0x000000bfc4bf7223 */ /* 0x000fe400000101c7 */
[----:B------:R-:W-:Y:S02]  /*ac50*/  FFMA.FTZ R188, R190, R131, R188 ;  /* 0x00000083bebc7223 */ /* 0x000fe400000100bc */
[C---:B------:R-:W-:Y:S02]  /*ac60*/  FFMA.FTZ R142, R163.reuse, UR36, -R142 ;  /* 0x00000024a38e7c23 */ /* 0x040fe4000801088e */
[----:B------:R-:W-:Y:S02]  /*ac70*/  FFMA.FTZ R162, R163, UR37, R162 ;  /* 0x00000025a3a27c23 */ /* 0x000fe400080100a2 */
[C---:B------:R-:W-:Y:S02]  /*ac80*/  FMUL.FTZ R134, R143.reuse, -R177 ;  /* 0x800000b18f867220 */ /* 0x040fe40000410000 */
[----:B------:R-:W-:-:S02]  /*ac90*/  FMUL.FTZ R143, R143, -R141 ;  /* 0x8000008d8f8f7220 */ /* 0x000fc40000410000 */
[C---:B------:R-:W-:Y:S02]  /*aca0*/  FFMA.FTZ R191, -R195.reuse, R188, R191 ;  /* 0x000000bcc3bf7223 */ /* 0x040fe400000101bf */
[C---:B------:R-:W-:Y:S02]  /*acb0*/  FMUL.FTZ R142, R195.reuse, R142 ;  /* 0x0000008ec38e7220 */ /* 0x040fe40000410000 */
[----:B------:R-:W-:Y:S02]  /*acc0*/  FFMA.FTZ R195, -R195, R162, -RZ ;  /* 0x000000a2c3c37223 */ /* 0x000fe400000109ff */
[C---:B------:R-:W-:Y:S02]  /*acd0*/  FFMA.FTZ R162, R144.reuse, R141, R134 ;  /* 0x0000008d90a27223 */ /* 0x040fe40000010086 */
[----:B------:R-:W-:Y:S02]  /*ace0*/  FFMA.FTZ R143, R144, R177, -R143 ;  /* 0x000000b1908f7223 */ /* 0x000fe4000001088f */
[----:B------:R-:W-:Y:S01]  /*acf0*/  FADD.FTZ R144, -R175, R162 ;  /* 0x000000a2af907221 */ /* 0x000fe20000010100 */
[----:B------:R-:W-:Y:S01]  /*ad00*/  MOV R162, UR7 ;  /* 0x0000000700a27c02 */ /* 0x000fe20008000f00 */
[----:B------:R-:W-:-:S02]  /*ad10*/  FADD.FTZ R174, R174, R143 ;  /* 0x0000008faeae7221 */ /* 0x000fc40000010000 */
[----:B------:R-:W-:Y:S02]  /*ad20*/  FADD.FTZ R246, RZ, R246 ;  /* 0x000000f6fff67221 */ /* 0x000fe40000010000 */
[C---:B------:R-:W-:Y:S01]  /*ad30*/  FMUL.FTZ R139, R145.reuse, -R144 ;  /* 0x80000090918b7220 */ /* 0x040fe20000410000 */
[----:B------:R0:W-:Y:S01]  /*ad40*/  @!P0 STS.128 [R162.X16+0x2e10], R64 ;  /* 0x002e1040a2008388 */ /* 0x0001e2000000cc00 */
[----:B------:R-:W-:Y:S02]  /*ad50*/  FMUL.FTZ R145, R145, -R174 ;  /* 0x800000ae91917220 */ /* 0x000fe40000410000 */
[----:B------:R-:W-:Y:S02]  /*ad60*/  FFMA.FTZ R134, R59, R115, R245 ;  /* 0x000000733b867223 */ /* 0x000fe400000100f5 */
[----:B------:R-:W-:Y:S02]  /*ad70*/  FMUL.FTZ R143, R193, R246 ;  /* 0x000000f6c18f7220 */ /* 0x000fe40000410000 */
[----:B------:R-:W-:-:S02]  /*ad80*/  FFMA.FTZ R139, R146, R174, -R139 ;  /* 0x000000ae928b7223 */ /* 0x000fc4000001088b */
[----:B------:R-:W-:Y:S02]  /*ad90*/  FFMA.FTZ R146, R146, R144, R145 ;  /* 0x0000009092927223 */ /* 0x000fe40000010091 */
[----:B------:R-:W-:Y:S02]  /*ada0*/  FFMA.FTZ R143, R189, R134, -R143 ;  /* 0x00000086bd8f7223 */ /* 0x000fe4000001088f */
[----:B------:R-:W-:Y:S02]  /*adb0*/  FADD.FTZ R173, -R173, R146 ;  /* 0x00000092adad7221 */ /* 0x000fe40000010100 */
[----:B------:R-:W-:Y:S02]  /*adc0*/  FADD.FTZ R139, R172, R139 ;  /* 0x0000008bac8b7221 */ /* 0x000fe40000010000 */
[----:B------:R-:W-:Y:S02]  /*add0*/  FMUL.FTZ R175, R194, R143 ;  /* 0x0000008fc2af7220 */ /* 0x000fe40000410000 */
[----:B------:R-:W-:-:S02]  /*ade0*/  FMUL.FTZ R143, R147, -R173 ;  /* 0x800000ad938f7220 */ /* 0x000fc40000410000 */
[-C--:B------:R-:W-:Y:S02]  /*adf0*/  FMUL.FTZ R147, R147, -R139.reuse ;  /* 0x8000008b93937220 */ /* 0x080fe40000410000 */
[C---:B------:R-:W-:Y:S02]  /*ae00*/  FFMA.FTZ R143, R148.reuse, R139, -R143 ;  /* 0x0000008b948f7223 */ /* 0x040fe4000001088f */
[----:B------:R-:W-:Y:S02]  /*ae10*/  FFMA.FTZ R148, R148, R173, R147 ;  /* 0x000000ad94947223 */ /* 0x000fe40000010093 */
[----:B------:R-:W-:Y:S02]  /*ae20*/  FADD.FTZ R170, R170, R143 ;  /* 0x0000008faaaa7221 */ /* 0x000fe40000010000 */
[----:B------:R-:W-:Y:S02]  /*ae30*/  FADD.FTZ R148, -R171, R148 ;  /* 0x00000094ab947221 */ /* 0x000fe40000010100 */
[----:B------:R-:W-:-:S02]  /*ae40*/  FMUL.FTZ R193, R193, R134 ;  /* 0x00000086c1c17220 */ /* 0x000fc40000410000 */
[C---:B------:R-:W-:Y:S02]  /*ae50*/  FMUL.FTZ R143, R149.reuse, -R148 ;  /* 0x80000094958f7220 */ /* 0x040fe40000410000 */
[-C--:B------:R-:W-:Y:S02]  /*ae60*/  FMUL.FTZ R149, R149, -R170.reuse ;  /* 0x800000aa95957220 */ /* 0x080fe40000410000 */
[C---:B------:R-:W-:Y:S02]  /*ae70*/  FFMA.FTZ R143, R150.reuse, R170, -R143 ;  /* 0x000000aa968f7223 */ /* 0x040fe4000001088f */
[----:B------:R-:W-:Y:S02]  /*ae80*/  FFMA.FTZ R150, R150, R148, R149 ;  /* 0x0000009496967223 */ /* 0x000fe40000010095 */
[----:B------:R-:W-:Y:S02]  /*ae90*/  FADD.FTZ R143, R168, R143 ;  /* 0x0000008fa88f7221 */ /* 0x000fe40000010000 */
[----:B------:R-:W-:-:S02]  /*aea0*/  FADD.FTZ R169, -R169, R150 ;  /* 0x00000096a9a97221 */ /* 0x000fc40000010100 */
        /* <DEDUP_REMOVED lines=16> */
[C---:B------:R-:W-:Y:S02]  /*afb0*/  FMUL.FTZ R145, R246.reuse, UR37 ;  /* 0x00000025f6917c20 */ /* 0x040fe40008410000 */
[----:B------:R-:W-:-:S02]  /*afc0*/  FMUL.FTZ R161, R246, UR36 ;  /* 0x00000024f6a17c20 */ /* 0x000fc40008410000 */
[----:B------:R-:W-:Y:S02]  /*afd0*/  FADD.FTZ R66, -R203, R66 ;  /* 0x00000042cb427221 */ /* 0x000fe40000010100 */
[----:B------:R-:W-:Y:S02]  /*afe0*/  FADD.FTZ R204, R204, R155 ;  /* 0x0000009bcccc7221 */ /* 0x000fe40000010000 */
[----:B------:R-:W-:Y:S02]  /*aff0*/  FFMA.FTZ R193, R189, R246, R193 ;  /* 0x000000f6bdc17223 */ /* 0x000fe400000100c1 */
[C---:B------:R-:W-:Y:S02]  /*b000*/  FFMA.FTZ R145, R134.reuse, UR36, -R145 ;  /* 0x0000002486917c23 */ /* 0x040fe40008010891 */
[----:B------:R-:W-:Y:S02]  /*b010*/  FFMA.FTZ R161, R134, UR37, R161 ;  /* 0x0000002586a17c23 */ /* 0x000fe400080100a1 */
[----:B------:R-:W-:-:S02]  /*b020*/  FMUL.FTZ R65, R157, -R66 ;  /* 0x800000429d417220 */ /* 0x000fc40000410000 */
[-C--:B------:R-:W-:Y:S02]  /*b030*/  FMUL.FTZ R157, R157, -R204.reuse ;  /* 0x800000cc9d9d7220 */ /* 0x080fe40000410000 */
[C---:B------:R-:W-:Y:S02]  /*b040*/  FMUL.FTZ R146, R194.reuse, R193 ;  /* 0x000000c1c2927220 */ /* 0x040fe40000410000 */
[C---:B------:R-:W-:Y:S02]  /*b050*/  FMUL.FTZ R145, R194.reuse, R145 ;  /* 0x00000091c2917220 */ /* 0x040fe40000410000 */
[----:B------:R-:W-:Y:S01]  /*b060*/  FFMA.FTZ R194, -R194, R161, -RZ ;  /* 0x000000a1c2c27223 */ /* 0x000fe200000109ff */
[----:B------:R-:W-:Y:S01]  /*b070*/  SHF.L.U32 R161, R109, 0x5, RZ ;  /* 0x000000056da17819 */ /* 0x000fe200000006ff */
[C---:B------:R-:W-:Y:S02]  /*b080*/  FFMA.FTZ R65, R158.reuse, R204, -R65 ;  /* 0x000000cc9e417223 */ /* 0x040fe40000010841 */
[----:B------:R-:W-:Y:S01]  /*b090*/  FFMA.FTZ R158, R158, R66, R157 ;  /* 0x000000429e9e7223 */ /* 0x000fe2000001009d */
[----:B------:R-:W-:Y:S01]  /*b0a0*/  LEA.HI.SX32 R147, R161, R161, 0x1b ;  /* 0x000000a1a1937211 */ /* 0x000fe200078fdaff */
[----:B------:R-:W-:-:S02]  /*b0b0*/  FADD.FTZ R151, R226, R65 ;  /* 0x00000041e2977221 */ /* 0x000fc40000010000 */
[----:B------:R-:W-:Y:S02]  /*b0c0*/  FADD.FTZ R225, -R225, R158 ;  /* 0x0000009ee1e17221 */ /* 0x000fe40000010100 */
[----:B------:R-:W-:Y:S01]  /*b0d0*/  FMUL.FTZ R136, R129, UR36 ;  /* 0x0000002481887c20 */ /* 0x000fe20008410000 */
[----:B------:R0:W-:Y:S01]  /*b0e0*/  STS [R147.X4+0x8a0], R133 ;  /* 0x0008a08593007388 */ /* 0x0001e20000004800 */
[----:B------:R-:W-:Y:S02]  /*b0f0*/  FMUL.FTZ R135, R196, R135 ;  /* 0x00000087c4877220 */ /* 0x000fe40000410000 */
[----:B------:R-:W-:Y:S01]  /*b100*/  FMUL.FTZ R150, R77, R204 ;  /* 0x000000cc4d967220 */ /* 0x000fe20000410000 */
[----:B------:R-:W-:Y:S01]  /*b110*/  STS [R147.X4+0x8b0], R142 ;  /* 0x0008b08e93007388 */ /* 0x000fe20000004800 */
[----:B------:R-:W-:Y:S02]  /*b120*/  FMUL.FTZ R65, R78, R225 ;  /* 0x000000e14e417220 */ /* 0x000fe40000410000 */
[----:B------:R-:W-:Y:S01]  /*b130*/  FFMA.FTZ R136, R205, UR37, R136 ;  /* 0x00000025cd887c23 */ /* 0x000fe20008010088 */
[----:B------:R1:W-:Y:S01]  /*b140*/  STS [R147.X4+0x8a8], R135 ;  /* 0x0008a88793007388 */ /* 0x0003e20000004800 */
[----:B------:R-:W-:-:S02]  /*b150*/  FFMA.FTZ R153, -R77, R9, R222 ;  /* 0x000000094d997223 */ /* 0x000fc400000101de */
[----:B0-----:R-:W-:Y:S01]  /*b160*/  FMUL.FTZ R133, R78, R151 ;  /* 0x000000974e857220 */ /* 0x001fe20000410000 */
[----:B------:R-:W-:Y:S01]  /*b170*/  STS [R147.X4+0x8b8], R145 ;  /* 0x0008b89193007388 */ /* 0x000fe20000004800 */
[----:B------:R-:W-:Y:S02]  /*b180*/  FMUL.FTZ R152, R77, R66 ;  /* 0x000000424d987220 */ /* 0x000fe40000410000 */
[----:B------:R-:W-:Y:S01]  /*b190*/  FMUL.FTZ R154, R117, R150 ;  /* 0x00000096759a7220 */ /* 0x000fe20000410000 */
[----:B------:R-:W-:Y:S01]  /*b1a0*/  STS [R147.X4+0x87c], R210 ;  /* 0x00087cd293007388 */ /* 0x000fe20000004800 */
[C---:B------:R-:W-:Y:S02]  /*b1b0*/  FMUL.FTZ R67, R116.reuse, R65 ;  /* 0x0000004174437220 */ /* 0x040fe40000410000 */
[----:B-1----:R-:W-:Y:S01]  /*b1c0*/  FMUL.FTZ R135, R116, R133 ;  /* 0x0000008574877220 */ /* 0x002fe20000410000 */
[----:B------:R-:W-:Y:S01]  /*b1d0*/  STS [R147.X4+0x86c], R209 ;  /* 0x00086cd193007388 */ /* 0x000fe20000004800 */
[----:B------:R-:W-:-:S02]  /*b1e0*/  FFMA.FTZ R136, -R196, R136, -RZ ;  /* 0x00000088c4887223 */ /* 0x000fc400000109ff */
[-C--:B------:R-:W-:Y:S01]  /*b1f0*/  FFMA.FTZ R154, R153, R152.reuse, -R154 ;  /* 0x00000098999a7223 */ /* 0x080fe2000001089a */
[----:B------:R-:W-:Y:S01]  /*b200*/  STS [R147.X4+0x8a4], R187 ;  /* 0x0008a4bb93007388 */ /* 0x000fe20000004800 */
[----:B------:R-:W-:Y:S02]  /*b210*/  FMUL.FTZ R152, R117, R152 ;  /* 0x0000009875987220 */ /* 0x000fe40000410000 */
[C---:B------:R-:W-:Y:S01]  /*b220*/  FFMA.FTZ R67, R212.reuse, R133, R67 ;  /* 0x00000085d4437223 */ /* 0x040fe20000010043 */
[----:B------:R0:W-:Y:S01]  /*b230*/  STS [R147.X4+0x8ac], R136 ;  /* 0x0008ac8893007388 */ /* 0x0001e20000004800 */
[----:B------:R-:W-:Y:S02]  /*b240*/  FFMA.FTZ R65, R212, R65, -R135 ;  /* 0x00000041d4417223 */ /* 0x000fe40000010887 */
[----:B------:R-:W-:Y:S01]  /*b250*/  FMUL.FTZ R155, R76, R165 ;  /* 0x000000a54c9b7220 */ /* 0x000fe20000410000 */
[----:B------:R-:W-:Y:S01]  /*b260*/  STS [R147.X4+0x8bc], R194 ;  /* 0x0008bcc293007388 */ /* 0x000fe20000004800 */
[----:B------:R-:W-:-:S02]  /*b270*/  FMUL.FTZ R249, R126, UR37 ;  /* 0x000000257ef97c20 */ /* 0x000fc40008410000 */
[----:B------:R-:W-:Y:S01]  /*b280*/  FFMA.FTZ R152, R153, R150, R152 ;  /* 0x0000009699987223 */ /* 0x000fe20000010098 */
[----:B------:R-:W-:Y:S01]  /*b290*/  STS [R147.X4+0x8b4], R195 ;  /* 0x0008b4c393007388 */ /* 0x000fe20000004800 */
[----:B------:R-:W-:Y:S02]  /*b2a0*/  FADD.FTZ R67, RZ, R67 ;  /* 0x00000043ff437221 */ /* 0x000fe40000010000 */
[C---:B------:R-:W-:Y:S01]  /*b2b0*/  FMUL.FTZ R135, R76.reuse, R149 ;  /* 0x000000954c877220 */ /* 0x040fe20000410000 */
[----:B------:R-:W-:Y:S01]  /*b2c0*/  STS [R147.X4+0x840], R240 ;  /* 0x000840f093007388 */ /* 0x000fe20000004800 */
[----:B0-----:R-:W-:Y:S02]  /*b2d0*/  FFMA.FTZ R136, -R76, R8, R213 ;  /* 0x000000084c887223 */ /* 0x001fe400000101d5 */
[----:B------:R-:W-:Y:S01]  /*b2e0*/  FMUL.FTZ R142, R118, R155 ;  /* 0x0000009b768e7220 */ /* 0x000fe20000410000 */
[----:B------:R-:W-:Y:S01]  /*b2f0*/  STS [R147.X4+0x844], R237 ;  /* 0x000844ed93007388 */ /* 0x000fe20000004800 */
[----:B------:R-:W-:-:S02]  /*b300*/  FADD.FTZ R65, RZ, R65 ;  /* 0x00000041ff417221 */ /* 0x000fc40000010000 */
[----:B------:R-:W-:Y:S01]  /*b310*/  FFMA.FTZ R249, R207, UR36, -R249 ;  /* 0x00000024cff97c23 */ /* 0x000fe200080108f9 */
[----:B------:R-:W-:Y:S01]  /*b320*/  STS [R147.X4+0x848], R239 ;  /* 0x000848ef93007388 */ /* 0x000fe20000004800 */
[----:B------:R-:W-:Y:S02]  /*b330*/  FADD.FTZ R67, R67, R152 ;  /* 0x0000009843437221 */ /* 0x000fe40000010000 */
[-C--:B------:R-:W-:Y:S01]  /*b340*/  FMUL.FTZ R152, R118, R135.reuse ;  /* 0x0000008776987220 */ /* 0x080fe20000410000 */
[----:B------:R-:W-:Y:S01]  /*b350*/  STS [R147.X4+0x84c], R208 ;  /* 0x00084cd093007388 */ /* 0x000fe20000004800 */
[----:B------:R-:W-:Y:S02]  /*b360*/  FFMA.FTZ R142, R136, R135, R142 ;  /* 0x00000087888e7223 */ /* 0x000fe4000001008e */
[----:B------:R-:W-:Y:S01]  /*b370*/  FADD.FTZ R65, R65, R154 ;  /* 0x0000009a41417221 */ /* 0x000fe20000010000 */
[----:B------:R-:W-:Y:S01]  /*b380*/  STS [R147.X4+0x850], R238 ;  /* 0x000850ee93007388 */ /* 0x000fe20000004800 */
[----:B------:R-:W-:-:S02]  /*b390*/  FMUL.FTZ R154, R75, R64 ;  /* 0x000000404b9a7220 */ /* 0x000fc40000410000 */
[----:B------:R-:W-:Y:S01]  /*b3a0*/  FMUL.FTZ R160, R200, R249 ;  /* 0x000000f9c8a07220 */ /* 0x000fe20000410000 */
[----:B------:R-:W-:Y:S01]  /*b3b0*/  STS [R147.X4+0x854], R215 ;  /* 0x000854d793007388 */ /* 0x000fe20000004800 */
[----:B------:R-:W-:Y:S02]  /*b3c0*/  FFMA.FTZ R152, R136, R155, -R152 ;  /* 0x0000009b88987223 */ /* 0x000fe40000010898 */
[----:B------:R-:W-:Y:S01]  /*b3d0*/  FADD.FTZ R67, R67, R142 ;  /* 0x0000008e43437221 */ /* 0x000fe20000010000 */
[----:B------:R0:W-:Y:S01]  /*b3e0*/  STS [R147.X4+0x898], R160 ;  /* 0x000898a093007388 */ /* 0x0001e20000004800 */
[----:B------:R-:W-:Y:S02]  /*b3f0*/  FMUL.FTZ R157, R74, R143 ;  /* 0x0000008f4a9d7220 */ /* 0x000fe40000410000 */
[C---:B------:R-:W-:Y:S01]  /*b400*/  FFMA.FTZ R155, -R75.reuse, R7, R216 ;  /* 0x000000074b9b7223 */ /* 0x040fe200000101d8 */
[----:B------:R-:W-:Y:S01]  /*b410*/  STS [R147.X4+0x858], R236 ;  /* 0x000858ec93007388 */ /* 0x000fe20000004800 */
[----:B------:R-:W-:-:S02]  /*b420*/  FMUL.FTZ R142, R75, R166 ;  /* 0x000000a64b8e7220 */ /* 0x000fc40000410000 */
[----:B------:R-:W-:Y:S01]  /*b430*/  FMUL.FTZ R156, R119, R154 ;  /* 0x0000009a779c7220 */ /* 0x000fe20000410000 */
[----:B------:R-:W-:Y:S01]  /*b440*/  STS [R147.X4+0x85c], R233 ;  /* 0x00085ce993007388 */ /* 0x000fe20000004800 */
[----:B------:R-:W-:Y:S02]  /*b450*/  FMUL.FTZ R161, R74, R169 ;  /* 0x000000a94aa17220 */ /* 0x000fe40000410000 */
[----:B0-----:R-:W-:Y:S01]  /*b460*/  FMUL.FTZ R160, R120, R157 ;  /* 0x0000009d78a07220 */ /* 0x001fe20000410000 */
[----:B------:R-:W-:Y:S01]  /*b470*/  STS [R147.X4+0x860], R235 ;  /* 0x000860eb93007388 */ /* 0x000fe20000004800 */
[-C--:B------:R-:W-:Y:S02]  /*b480*/  FFMA.FTZ R156, R155, R142.reuse, R156 ;  /* 0x0000008e9b9c7223 */ /* 0x080fe4000001009c */
[----:B------:R-:W-:Y:S01]  /*b490*/  FMUL.FTZ R158, R119, R142 ;  /* 0x0000008e779e7220 */ /* 0x000fe20000410000 */
[----:B------:R-:W-:Y:S01]  /*b4a0*/  STS [R147.X4+0x864], R218 ;  /* 0x000864da93007388 */ /* 0x000fe20000004800 */
[----:B------:R-:W-:-:S02]  /*b4b0*/  FFMA.FTZ R160, R214, R161, -R160 ;  /* 0x000000a1d6a07223 */ /* 0x000fc400000108a0 */
[----:B------:R-:W-:Y:S01]  /*b4c0*/  FADD.FTZ R67, R67, R156 ;  /* 0x0000009c43437221 */ /* 0x000fe20000010000 */
[----:B------:R-:W-:Y:S01]  /*b4d0*/  STS [R147.X4+0x868], R234 ;  /* 0x000868ea93007388 */ /* 0x000fe20000004800 */
[----:B------:R-:W-:Y:S02]  /*b4e0*/  FMUL.FTZ R161, R120, R161 ;  /* 0x000000a178a17220 */ /* 0x000fe40000410000 */
[----:B------:R-:W-:Y:S01]  /*b4f0*/  FMUL.FTZ R156, R73, R148 ;  /* 0x00000094499c7220 */ /* 0x000fe20000410000 */
[----:B------:R-:W-:Y:S01]  /*b500*/  STS [R147.X4+0x870], R232 ;  /* 0x000870e893007388 */ /* 0x000fe20000004800 */
[----:B------:R-:W-:Y:S02]  /*b510*/  FFMA.FTZ R158, R155, R154, -R158 ;  /* 0x0000009a9b9e7223 */ /* 0x000fe4000001089e */
[----:B------:R-:W-:Y:S01]  /*b520*/  FADD.FTZ R65, R65, R152 ;  /* 0x0000009841417221 */ /* 0x000fe20000010000 */
[----:B------:R-:W-:Y:S01]  /*b530*/  STS [R147.X4+0x874], R229 ;  /* 0x000874e593007388 */ /* 0x000fe20000004800 */
[----:B------:R-:W-:-:S02]  /*b540*/  FFMA.FTZ R154, R214, R157, R161 ;  /* 0x0000009dd69a7223 */ /* 0x000fc400000100a1 */
[----:B------:R-:W-:Y:S01]  /*b550*/  FMUL.FTZ R152, R73, R170 ;  /* 0x000000aa49987220 */ /* 0x000fe20000410000 */
[----:B------:R-:W-:Y:S01]  /*b560*/  STS [R147.X4+0x878], R231 ;  /* 0x000878e793007388 */ /* 0x000fe20000004800 */
[----:B------:R-:W-:Y:S02]  /*b570*/  FMUL.FTZ R161, R121, R156 ;  /* 0x0000009c79a17220 */ /* 0x000fe40000410000 */
[----:B------:R-:W-:Y:S01]  /*b580*/  FADD.FTZ R65, R65, R158 ;  /* 0x0000009e41417221 */ /* 0x000fe20000010000 */
[----:B------:R-:W-:Y:S01]  /*b590*/  STS [R147.X4+0x880], R230 ;  /* 0x000880e693007388 */ /* 0x000fe20000004800 */
[----:B------:R-:W-:Y:S02]  /*b5a0*/  FADD.FTZ R67, R67, R154 ;  /* 0x0000009a43437221 */ /* 0x000fe40000010000 */
[-C--:B------:R-:W-:Y:S01]  /*b5b0*/  FMUL.FTZ R158, R121, R152.reuse ;  /* 0x00000098799e7220 */ /* 0x080fe20000410000 */
[----:B------:R-:W-:Y:S01]  /*b5c0*/  STS [R147.X4+0x884], R224 ;  /* 0x000884e093007388 */ /* 0x000fe20000004800 */
[----:B------:R-:W-:-:S02]  /*b5d0*/  FFMA.FTZ R154, R217, R152, R161 ;  /* 0x00000098d99a7223 */ /* 0x000fc400000100a1 */
[C---:B------:R-:W-:Y:S01]  /*b5e0*/  FMUL.FTZ R161, R72.reuse, R139 ;  /* 0x0000008b48a17220 */ /* 0x040fe20000410000 */
[----:B------:R-:W-:Y:S01]  /*b5f0*/  STS [R147.X4+0x890], R242 ;  /* 0x000890f293007388 */ /* 0x000fe20000004800 */
[----:B------:R-:W-:Y:S02]  /*b600*/  FFMA.FTZ R158, R217, R156, -R158 ;  /* 0x0000009cd99e7223 */ /* 0x000fe4000001089e */
[----:B------:R-:W-:Y:S01]  /*b610*/  FADD.FTZ R65, R65, R160 ;  /* 0x000000a041417221 */ /* 0x000fe20000010000 */
[----:B------:R-:W-:Y:S01]  /*b620*/  STS [R147.X4+0x894], R241 ;  /* 0x000894f193007388 */ /* 0x000fe20000004800 */
[----:B------:R-:W-:Y:S02]  /*b630*/  FADD.FTZ R67, R67, R154 ;  /* 0x0000009a43437221 */ /* 0x000fe40000010000 */
[C---:B------:R-:W-:Y:S02]  /*b640*/  FFMA.FTZ R154, -R72.reuse, R4, R221 ;  /* 0x00000004489a7223 */ /* 0x040fe400000101dd */
[----:B------:R-:W-:-:S02]  /*b650*/  FMUL.FTZ R171, R72, R173 ;  /* 0x000000ad48ab7220 */ /* 0x000fc40000410000 */
[----:B------:R-:W-:Y:S02]  /*b660*/  FMUL.FTZ R160, R122, R161 ;  /* 0x000000a17aa07220 */ /* 0x000fe40000410000 */
[C---:B------:R-:W-:Y:S02]  /*b670*/  FMUL.FTZ R156, R71.reuse, R174 ;  /* 0x000000ae479c7220 */ /* 0x040fe40000410000 */
[----:B------:R-:W-:Y:S02]  /*b680*/  FMUL.FTZ R167, R70, R177 ;  /* 0x000000b146a77220 */ /* 0x000fe40000410000 */
[----:B------:R-:W-:Y:S02]  /*b690*/  FMUL.FTZ R164, R71, R144 ;  /* 0x0000009047a47220 */ /* 0x000fe40000410000 */
[----:B------:R-:W-:Y:S02]  /*b6a0*/  FFMA.FTZ R162, R154, R171, -R160 ;  /* 0x000000ab9aa27223 */ /* 0x000fe400000108a0 */
[----:B------:R-:W-:-:S02]  /*b6b0*/  FMUL.FTZ R145, R123, R156 ;  /* 0x0000009c7b917220 */ /* 0x000fc40000410000 */
[----:B------:R-:W-:Y:S02]  /*b6c0*/  FADD.FTZ R65, R65, R158 ;  /* 0x0000009e41417221 */ /* 0x000fe40000010000 */
[----:B------:R-:W-:Y:S02]  /*b6d0*/  FADD.FTZ R140, R140, R175 ;  /* 0x000000af8c8c7221 */ /* 0x000fe40000010000 */
[----:B------:R-:W-:Y:S02]  /*b6e0*/  FMUL.FTZ R171, R122, R171 ;  /* 0x000000ab7aab7220 */ /* 0x000fe40000410000 */
[----:B------:R-:W-:Y:S02]  /*b6f0*/  FMUL.FTZ R175, R70, R141 ;  /* 0x0000008d46af7220 */ /* 0x000fe40000410000 */
[----:B------:R-:W-:Y:S02]  /*b700*/  FMUL.FTZ R172, R124, R167 ;  /* 0x000000a77cac7220 */ /* 0x000fe40000410000 */
[----:B------:R-:W-:-:S02]  /*b710*/  FFMA.FTZ R168, R219, R164, -R145 ;  /* 0x000000a4dba87223 */ /* 0x000fc40000010891 */
[----:B------:R-:W-:Y:S02]  /*b720*/  FADD.FTZ R65, R65, R162 ;  /* 0x000000a241417221 */ /* 0x000fe40000010000 */
[----:B------:R-:W-:Y:S02]  /*b730*/  FFMA.FTZ R160, R154, R161, R171 ;  /* 0x000000a19aa07223 */ /* 0x000fe400000100ab */
[----:B------:R-:W-:Y:S02]  /*b740*/  FMUL.FTZ R164, R123, R164 ;  /* 0x000000a47ba47220 */ /* 0x000fe40000410000 */
[----:B------:R-:W-:Y:S02]  /*b750*/  FFMA.FTZ R172, R220, R175, -R172 ;  /* 0x000000afdcac7223 */ /* 0x000fe400000108ac */
[----:B------:R-:W-:Y:S02]  /*b760*/  FADD.FTZ R65, R65, R168 ;  /* 0x000000a841417221 */ /* 0x000fe40000010000 */
[----:B------:R-:W-:Y:S01]  /*b770*/  FADD.FTZ R67, R67, R160 ;  /* 0x000000a043437221 */ /* 0x000fe20000010000 */
[----:B------:R-:W-:Y:S01]  /*b780*/  MOV R160, UR39 ;  /* 0x0000002700a07c02 */ /* 0x000fe20008000f00 */
[----:B------:R-:W-:-:S02]  /*b790*/  FFMA.FTZ R164, R219, R156, R164 ;  /* 0x0000009cdba47223 */ /* 0x000fc400000100a4 */
[----:B------:R-:W-:Y:S01]  /*b7a0*/  FADD.FTZ R210, R65, R172 ;  /* 0x000000ac41d27221 */ /* 0x000fe20000010000 */
[----:B------:R-:W-:Y:S01]  /*b7b0*/  LEA R181, R160, -R109, 0x1 ;  /* 0x8000006da0b57211 */ /* 0x000fe200078e08ff */
[----:B------:R-:W-:Y:S02]  /*b7c0*/  FMUL.FTZ R65, R197, UR43 ;  /* 0x0000002bc5417c20 */ /* 0x000fe40008410000 */
[----:B------:R-:W-:Y:S01]  /*b7d0*/  FADD.FTZ R67, R67, R164 ;  /* 0x000000a443437221 */ /* 0x000fe20000010000 */
[----:B------:R-:W-:Y:S01]  /*b7e0*/  ISETP.GE.AND P0, PT, R181, 0x1, PT ;  /* 0x00000001b500780c */ /* 0x000fe20003f06270 */
[----:B------:R-:W-:Y:S02]  /*b7f0*/  FFMA.FTZ R164, R198, UR45, R65 ;  /* 0x0000002dc6a47c23 */ /* 0x000fe40008010041 */
[----:B------:R-:W-:Y:S02]  /*b800*/  FMUL.FTZ R175, R124, R175 ;  /* 0x000000af7caf7220 */ /* 0x000fe40000410000 */
[----:B------:R-:W-:-:S02]  /*b810*/  FMUL.FTZ R65, R185, UR43 ;  /* 0x0000002bb9417c20 */ /* 0x000fc40008410000 */
[----:B------:R-:W-:Y:S02]  /*b820*/  FFMA.FTZ R158, R220, R167, R175 ;  /* 0x000000a7dc9e7223 */ /* 0x000fe400000100af */
[----:B------:R-:W-:Y:S02]  /*b830*/  FFMA.FTZ R160, R184, UR45, R65 ;  /* 0x0000002db8a07c23 */ /* 0x000fe40008010041 */
[----:B------:R-:W-:Y:S02]  /*b840*/  FMUL.FTZ R188, R180, UR43 ;  /* 0x0000002bb4bc7c20 */ /* 0x000fe40008410000 */
[----:B------:R-:W-:Y:S02]  /*b850*/  FMUL.FTZ R65, R178, UR43 ;  /* 0x0000002bb2417c20 */ /* 0x000fe40008410000 */
[----:B------:R-:W-:Y:S02]  /*b860*/  FMUL.FTZ R202, R126, UR36 ;  /* 0x000000247eca7c20 */ /* 0x000fe40008410000 */
[----:B------:R-:W-:-:S02]  /*b870*/  FADD.FTZ R209, R67, R158 ;  /* 0x0000009e43d17221 */ /* 0x000fc40000010000 */
[----:B------:R-:W-:Y:S02]  /*b880*/  FFMA.FTZ R145, R137, UR45, -R188 ;  /* 0x0000002d89917c23 */ /* 0x000fe400080108bc */
[----:B------:R-:W-:Y:S02]  /*b890*/  FMUL.FTZ R67, R201, UR43 ;  /* 0x0000002bc9437c20 */ /* 0x000fe40008410000 */
[----:B------:R-:W-:Y:S02]  /*b8a0*/  FFMA.FTZ R188, R138, UR45, -R65 ;  /* 0x0000002d8abc7c23 */ /* 0x000fe40008010841 */
[----:B------:R-:W-:Y:S02]  /*b8b0*/  FMUL.FTZ R192, R177, UR43 ;  /* 0x0000002bb1c07c20 */ /* 0x000fe40008410000 */
[----:B------:R-:W-:Y:S02]  /*b8c0*/  FMUL.FTZ R65, R174, UR43 ;  /* 0x0000002bae417c20 */ /* 0x000fe40008410000 */
[----:B------:R-:W-:-:S02]  /*b8d0*/  FFMA.FTZ R202, R207, UR37, R202 ;  /* 0x00000025cfca7c23 */ /* 0x000fc400080100ca */
[----:B------:R-:W-:Y:S02]  /*b8e0*/  FFMA.FTZ R172, R132, UR45, R67 ;  /* 0x0000002d84ac7c23 */ /* 0x000fe40008010043 */
[----:B------:R-:W-:Y:S02]  /*b8f0*/  FFMA.FTZ R187, R141, UR45, -R192 ;  /* 0x0000002d8dbb7c23 */ /* 0x000fe400080108c0 */
[----:B------:R-:W-:Y:S02]  /*b900*/  FMUL.FTZ R67, R137, UR43 ;  /* 0x0000002b89437c20 */ /* 0x000fe40008410000 */
[----:B------:R-:W-:Y:S02]  /*b910*/  FMUL.FTZ R196, R141, UR43 ;  /* 0x0000002b8dc47c20 */ /* 0x000fe40008410000 */
[C---:B------:R-:W-:Y:S02]  /*b920*/  FFMA.FTZ R192, R144.reuse, UR45, -R65 ;  /* 0x0000002d90c07c23 */ /* 0x040fe40008010841 */
[----:B------:R-:W-:-:S02]  /*b930*/  FMUL.FTZ R65, R144, UR43 ;  /* 0x0000002b90417c20 */ /* 0x000fc40008410000 */
[----:B------:R-:W-:Y:S02]  /*b940*/  FFMA.FTZ R200, -R200, R202, -RZ ;  /* 0x000000cac8c87223 */ /* 0x000fe400000109ff */
[C---:B------:R-:W-:Y:S02]  /*b950*/  FFMA.FTZ R186, -R68.reuse, R110, R211 ;  /* 0x0000006e44ba7223 */ /* 0x040fe400000101d3 */
[----:B------:R-:W-:Y:S01]  /*b960*/  FMUL.FTZ R211, R68, R137 ;  /* 0x0000008944d37220 */ /* 0x000fe20000410000 */
[----:B------:R0:W-:Y:S01]  /*b970*/  STS [R147.X4+0x89c], R200 ;  /* 0x00089cc893007388 */ /* 0x0001e20000004800 */
[----:B------:R-:W-:Y:S02]  /*b980*/  FFMA.FTZ R137, R180, UR45, R67 ;  /* 0x0000002db4897c23 */ /* 0x000fe40008010043 */
[----:B------:R-:W-:Y:S02]  /*b990*/  FMUL.FTZ R194, R139, UR43 ;  /* 0x0000002b8bc27c20 */ /* 0x000fe40008410000 */
[----:B------:R-:W-:-:S02]  /*b9a0*/  FFMA.FTZ R141, R177, UR45, R196 ;  /* 0x0000002db18d7c23 */ /* 0x000fc400080100c4 */
[----:B------:R-:W-:Y:S02]  /*b9b0*/  FMUL.FTZ R67, R138, UR43 ;  /* 0x0000002b8a437c20 */ /* 0x000fe40008410000 */
[----:B------:R-:W-:Y:S02]  /*b9c0*/  FFMA.FTZ R144, R174, UR45, R65 ;  /* 0x0000002dae907c23 */ /* 0x000fe40008010041 */
[----:B------:R-:W-:Y:S02]  /*b9d0*/  FMUL.FTZ R196, R143, UR43 ;  /* 0x0000002b8fc47c20 */ /* 0x000fe40008410000 */
[----:B------:R-:W-:Y:S02]  /*b9e0*/  FMUL.FTZ R65, R170, UR43 ;  /* 0x0000002baa417c20 */ /* 0x000fe40008410000 */
[----:B------:R-:W-:Y:S02]  /*b9f0*/  FMUL.FTZ R252, R125, UR36 ;  /* 0x000000247dfc7c20 */ /* 0x000fe40008410000 */
[----:B------:R-:W-:-:S02]  /*ba00*/  FFMA.FTZ R189, R173, UR45, -R194 ;  /* 0x0000002dadbd7c23 */ /* 0x000fc400080108c2 */
[----:B0-----:R-:W-:Y:S02]  /*ba10*/  FMUL.FTZ R200, R173, UR43 ;  /* 0x0000002badc87c20 */ /* 0x001fe40008410000 */
[----:B------:R-:W-:Y:S02]  /*ba20*/  FFMA.FTZ R190, R178, UR45, R67 ;  /* 0x0000002db2be7c23 */ /* 0x000fe40008010043 */
[----:B------:R-:W-:Y:S02]  /*ba30*/  FFMA.FTZ R173, R169, UR45, -R196 ;  /* 0x0000002da9ad7c23 */ /* 0x000fe400080108c4 */
[----:B------:R-:W-:Y:S02]  /*ba40*/  FFMA.FTZ R228, R223, UR36, -R228 ;  /* 0x00000024dfe47c23 */ /* 0x000fe400080108e4 */
[C---:B------:R-:W-:Y:S02]  /*ba50*/  FFMA.FTZ R194, R148.reuse, UR45, -R65 ;  /* 0x0000002d94c27c23 */ /* 0x040fe40008010841 */
[----:B------:R-:W-:-:S02]  /*ba60*/  FMUL.FTZ R67, R148, UR43 ;  /* 0x0000002b94437c20 */ /* 0x000fc40008410000 */
[----:B------:R-:W-:Y:S02]  /*ba70*/  FMUL.FTZ R196, R169, UR43 ;  /* 0x0000002ba9c47c20 */ /* 0x000fe40008410000 */
[----:B------:R-:W-:Y:S02]  /*ba80*/  FFMA.FTZ R252, R223, UR37, R252 ;  /* 0x00000025dffc7c23 */ /* 0x000fe400080100fc */
[----:B------:R-:W-:Y:S02]  /*ba90*/  FMUL.FTZ R65, R166, UR43 ;  /* 0x0000002ba6417c20 */ /* 0x000fe40008410000 */
[----:B------:R-:W-:Y:S02]  /*baa0*/  FMUL.FTZ R228, R227, R228 ;  /* 0x000000e4e3e47220 */ /* 0x000fe40000410000 */
[----:B------:R-:W-:Y:S02]  /*bab0*/  FFMA.FTZ R169, R139, UR45, R200 ;  /* 0x0000002d8ba97c23 */ /* 0x000fe400080100c8 */
[----:B------:R-:W-:Y:S01]  /*bac0*/  FFMA.FTZ R148, R170, UR45, R67 ;  /* 0x0000002daa947c23 */ /* 0x000fe20008010043 */
[----:B------:R-:W-:Y:S01]  /*bad0*/  STS [R147.X4+0x888], R228 ;  /* 0x000888e493007388 */ /* 0x000fe20000004800 */
[----:B------:R-:W-:-:S02]  /*bae0*/  FFMA.FTZ R193, R143, UR45, R196 ;  /* 0x0000002d8fc17c23 */ /* 0x000fc400080100c4 */
[----:B------:R-:W-:Y:S02]  /*baf0*/  FFMA.FTZ R227, -R227, R252, -RZ ;  /* 0x000000fce3e37223 */ /* 0x000fe400000109ff */
[----:B------:R-:W-:Y:S02]  /*bb00*/  FMUL.FTZ R200, R149, UR43 ;  /* 0x0000002b95c87c20 */ /* 0x000fe40008410000 */
[C---:B------:R-:W-:Y:S01]  /*bb10*/  FFMA.FTZ R196, R64.reuse, UR45, -R65 ;  /* 0x0000002d40c47c23 */ /* 0x040fe20008010841 */
[----:B------:R0:W-:Y:S01]  /*bb20*/  STS [R147.X4+0x88c], R227 ;  /* 0x00088ce393007388 */ /* 0x0001e20000004800 */
[----:B------:R-:W-:Y:S02]  /*bb30*/  FMUL.FTZ R67, R64, UR43 ;  /* 0x0000002b40437c20 */ /* 0x000fe40008410000 */
[----:B------:R-:W-:Y:S02]  /*bb40*/  FMUL.FTZ R158, R130, UR43 ;  /* 0x0000002b829e7c20 */ /* 0x000fe40008410000 */
[----:B------:R-:W-:-:S02]  /*bb50*/  FMUL.FTZ R65, R204, UR43 ;  /* 0x0000002bcc417c20 */ /* 0x000fc40008410000 */
[----:B------:R-:W-:Y:S02]  /*bb60*/  FMUL.FTZ R64, R151, UR43 ;  /* 0x0000002b97407c20 */ /* 0x000fe40008410000 */
[C---:B------:R-:W-:Y:S02]  /*bb70*/  FFMA.FTZ R195, R165.reuse, UR45, -R200 ;  /* 0x0000002da5c37c23 */ /* 0x040fe400080108c8 */
[----:B------:R-:W-:Y:S02]  /*bb80*/  FMUL.FTZ R202, R165, UR43 ;  /* 0x0000002ba5ca7c20 */ /* 0x000fe40008410000 */
[----:B------:R-:W-:Y:S02]  /*bb90*/  FFMA.FTZ R179, R159, UR45, -R158 ;  /* 0x0000002d9fb37c23 */ /* 0x000fe4000801089e */
[----:B------:R-:W-:Y:S02]  /*bba0*/  FMUL.FTZ R216, R69, R138 ;  /* 0x0000008a45d87220 */ /* 0x000fe40000410000 */
[----:B------:R-:W-:-:S02]  /*bbb0*/  FFMA.FTZ R200, R66, UR45, -R65 ;  /* 0x0000002d42c87c23 */ /* 0x000fc40008010841 */
[----:B------:R-:W-:Y:S02]  /*bbc0*/  FFMA.FTZ R165, R225, UR45, -R64 ;  /* 0x0000002de1a57c23 */ /* 0x000fe40008010840 */
[----:B------:R-:W-:Y:S02]  /*bbd0*/  FMUL.FTZ R175, R159, UR43 ;  /* 0x0000002b9faf7c20 */ /* 0x000fe40008410000 */
[----:B------:R-:W-:Y:S02]  /*bbe0*/  FMUL.FTZ R176, R132, UR43 ;  /* 0x0000002b84b07c20 */ /* 0x000fe40008410000 */
[----:B------:R-:W-:Y:S02]  /*bbf0*/  FMUL.FTZ R168, R198, UR43 ;  /* 0x0000002bc6a87c20 */ /* 0x000fe40008410000 */
[----:B------:R-:W-:Y:S02]  /*bc00*/  FMUL.FTZ R162, R184, UR43 ;  /* 0x0000002bb8a27c20 */ /* 0x000fe40008410000 */
[----:B------:R-:W-:-:S02]  /*bc10*/  FMUL.FTZ R171, R183, UR43 ;  /* 0x0000002bb7ab7c20 */ /* 0x000fc40008410000 */
[----:B------:R-:W-:Y:S02]  /*bc20*/  FMUL.FTZ R158, R182, UR43 ;  /* 0x0000002bb69e7c20 */ /* 0x000fe40008410000 */
[----:B0-----:R-:W-:Y:S02]  /*bc30*/  FMUL.FTZ R147, R68, R180 ;  /* 0x000000b444937220 */ /* 0x001fe40000410000 */
[----:B------:R-:W-:Y:S02]  /*bc40*/  FMUL.FTZ R138, R69, R178 ;  /* 0x000000b2458a7220 */ /* 0x000fe40000410000 */
[----:B------:R-:W-:Y:S02]  /*bc50*/  FMUL.FTZ R65, R66, UR43 ;  /* 0x0000002b42417c20 */ /* 0x000fe40008410000 */
[----:B------:R-:W-:Y:S02]  /*bc60*/  FMUL.FTZ R64, R225, UR43 ;  /* 0x0000002be1407c20 */ /* 0x000fe40008410000 */
[----:B------:R-:W-:-:S02]  /*bc70*/  FFMA.FTZ R203, R149, UR45, R202 ;  /* 0x0000002d95cb7c23 */ /* 0x000fc400080100ca */
[----:B------:R-:W-:Y:S02]  /*bc80*/  FFMA.FTZ R223, -R69, R0, R223 ;  /* 0x0000000045df7223 */ /* 0x000fe400000101df */
[----:B------:R-:W-:Y:S02]  /*bc90*/  FFMA.FTZ R175, R130, UR45, R175 ;  /* 0x0000002d82af7c23 */ /* 0x000fe400080100af */
[----:B------:R-:W-:Y:S02]  /*bca0*/  FFMA.FTZ R176, R201, UR45, -R176 ;  /* 0x0000002dc9b07c23 */ /* 0x000fe400080108b0 */
[----:B------:R-:W-:Y:S02]  /*bcb0*/  FFMA.FTZ R168, R197, UR45, -R168 ;  /* 0x0000002dc5a87c23 */ /* 0x000fe400080108a8 */
[----:B------:R-:W-:Y:S02]  /*bcc0*/  FFMA.FTZ R162, R185, UR45, -R162 ;  /* 0x0000002db9a27c23 */ /* 0x000fe400080108a2 */
[----:B------:R-:W-:-:S02]  /*bcd0*/  FFMA.FTZ R171, R182, UR45, -R171 ;  /* 0x0000002db6ab7c23 */ /* 0x000fc400080108ab */
[----:B------:R-:W-:Y:S02]  /*bce0*/  FFMA.FTZ R158, R183, UR45, R158 ;  /* 0x0000002db79e7c23 */ /* 0x000fe4000801009e */
[----:B------:R-:W-:Y:S02]  /*bcf0*/  FMUL.FTZ R213, R128, R147 ;  /* 0x0000009380d57220 */ /* 0x000fe40000410000 */
[----:B------:R-:W-:Y:S02]  /*bd00*/  FMUL.FTZ R215, R125, R138 ;  /* 0x0000008a7dd77220 */ /* 0x000fe40000410000 */
[----:B------:R-:W-:Y:S02]  /*bd10*/  FFMA.FTZ R208, R166, UR45, R67 ;  /* 0x0000002da6d07c23 */ /* 0x000fe40008010043 */
[----:B------:R-:W-:Y:S02]  /*bd20*/  FFMA.FTZ R202, R204, UR45, R65 ;  /* 0x0000002dccca7c23 */ /* 0x000fe40008010041 */
[----:B------:R-:W-:Y:S01]  /*bd30*/  FFMA.FTZ R199, R151, UR45, R64 ;  /* 0x0000002d97c77c23 */ /* 0x000fe20008010040 */
[----:B------:R-:W-:Y:S06]  /*bd40*/  BAR.SYNC.DEFER_BLOCKING 0x0 ;  /* 0x0000000000007b1d */ /* 0x000fec0000010000 */
[----:B------:R-:W-:Y:S05]  /*bd50*/  @!P0 BRA `(.L_x_8409) ;  /* 0x000001f000008947 */ /* 0x000fea0003800000 */
[----:B------:R-:W-:Y:S01]  /*bd60*/  LEA.HI.SX32 R66, R109, R109, 0x1b ;  /* 0x0000006d6d427211 */ /* 0x000fe200078fdaff */
[----:B------:R-:W-:Y:S01]  /*bd70*/  ULEA UR34, UR24, 0xfffffc00, 0xa ;  /* 0xfffffc0018227891 */ /* 0x000fe2000f8e503f */
[----:B------:R-:W-:Y:S01]  /*bd80*/  MOV R67, UR7 ;  /* 0x0000000700437c02 */ /* 0x000fe20008000f00 */
[----:B------:R-:W-:-:S02]  /*bd90*/  ULDC.64 UR36, c[0x0][0x2c0] ;  /* 0x0000b00000247ab9 */ /* 0x000fc40000000a00 */
[----:B------:R0:W1:Y:S01]  /*bda0*/  LDS R221, [R66.X4+0x840] ;  /* 0x0008400042dd7984 */ /* 0x0000620000004800 */
[----:B------:R-:W-:Y:S01]  /*bdb0*/  UIMAD UR45, UR15, UR36, URZ ;  /* 0x000000240f2d72a4 */ /* 0x000fe2000f8e023f */
[----:B------:R-:W-:Y:S01]  /*bdc0*/  IADD3 R64, P0, R109, UR34, RZ ;  /* 0x000000226d407c10 */ /* 0x000fe2000ff1e0ff */
[----:B------:R-:W-:Y:S01]  /*bdd0*/  UIMAD.WIDE.U32 UR42, UR14, UR36, URZ ;  /* 0x000000240e2a72a5 */ /* 0x000fe2000f8e003f */
[----:B------:R-:W-:Y:S01]  /*bde0*/  MOV R65, UR34 ;  /* 0x0000002200417c02 */ /* 0x000fe20008000f00 */
[----:B------:R-:W-:Y:S02]  /*bdf0*/  ULDC.64 UR34, c[0x0][0x2b8] ;  /* 0x0000ae0000227ab9 */ /* 0x000fe40000000a00 */
[----:B------:R-:W-:Y:S01]  /*be00*/  UIMAD UR37, UR14, UR37, UR45 ;  /* 0x000000250e2572a4 */ /* 0x000fe2000f8e022d */
[----:B------:R-:W-:Y:S01]  /*be10*/  LEA.HI.X.SX32 R65, R65, RZ, 0x1, P0 ;  /* 0x000000ff41417211 */ /* 0x000fe200000f0eff */
[----:B------:R-:W-:Y:S02]  /*be20*/  USHF.R.U32.HI UR46, URZ, 0x1, UR35 ;  /* 0x000000013f2e7899 */ /* 0x000fe40008011623 */
[----:B------:R-:W-:-:S02]  /*be30*/  USHF.R.U64 UR45, UR34, 0x1, UR35 ;  /* 0x00000001222d7899 */ /* 0x000fc40008001223 */
[----:B------:R-:W-:Y:S01]  /*be40*/  UIMAD UR46, UR46, UR12, URZ ;  /* 0x0000000c2e2e72a4 */ /* 0x000fe2000f8e023f */
[----:B------:R-:W-:Y:S01]  /*be50*/  IMAD.WIDE.U32 R64, R67, c[0x0][0x2d0], R64 ;  /* 0x0000b40043407a25 */ /* 0x000fe200078e0040 */
[----:B------:R-:W-:Y:S02]  /*be60*/  ULDC.64 UR34, c[0x0][0x2d0] ;  /* 0x0000b40000227ab9 */ /* 0x000fe40000000a00 */
[----:B------:R-:W-:Y:S02]  /*be70*/  UIMAD UR34, UR44, UR34, URZ ;  /* 0x000000222c2272a4 */ /* 0x000fe4000f8e023f */
[----:B------:R-:W-:Y:S02]  /*be80*/  UIADD3 UR37, UR43, UR37, URZ ;  /* 0x000000252b257290 */ /* 0x000fe4000fffe03f */
[----:B------:R-:W-:Y:S02]  /*be90*/  UMOV UR36, UR42 ;  /* 0x0000002a00247c82 */ /* 0x000fe40008000000 */
[----:B------:R-:W-:-:S02]  /*bea0*/  UIMAD UR46, UR13, UR45, UR46 ;  /* 0x0000002d0d2e72a4 */ /* 0x000fc4000f8e022e */
[----:B------:R-:W-:Y:S02]  /*beb0*/  UIMAD.WIDE.U32 UR36, UR12, UR45, UR36 ;  /* 0x0000002d0c2472a5 */ /* 0x000fe4000f8e0024 */
        /* <DEDUP_REMOVED lines=9> */
.L_x_8409:
[----:B------:R-:W-:Y:S05]  /*bf50*/  BSYNC B0 ;  /* 0x0000000000007941 */ /* 0x000fea0003800000 */
.L_x_8408:
[----:B------:R-:W-:Y:S01]  /*bf60*/  ULDC.64 UR34, c[0x0][0x2b8] ;  /* 0x0000ae0000227ab9 */ /* 0x000fe20000000a00 */
[-C--:B------:R-:W-:Y:S01]  /*bf70*/  FFMA.FTZ R215, R223, R216.reuse, -R215 ;  /* 0x000000d8dfd77223 */ /* 0x080fe200000108d7 */
[----:B------:R-:W-:Y:S01]  /*bf80*/  USHF.R.U32.HI UR36, URZ, 0x1, UR35 ;  /* 0x000000013f247899 */ /* 0x000fe20008011623 */
[----:B------:R-:W-:Y:S01]  /*bf90*/  FMUL.FTZ R216, R125, R216 ;  /* 0x000000d87dd87220 */ /* 0x000fe20000410000 */
[----:B------:R-:W-:Y:S01]  /*bfa0*/  USHF.R.U64 UR34, UR34, 0x1, UR35 ;  /* 0x0000000122227899 */ /* 0x000fe20008001223 */
[-C--:B------:R-:W-:Y:S01]  /*bfb0*/  FFMA.FTZ R213, R186, R211.reuse, -R213 ;  /* 0x000000d3bad57223 */ /* 0x080fe200000108d5 */
[----:B------:R-:W-:Y:S01]  /*bfc0*/  UIMAD UR35, UR36, UR12, URZ ;  /* 0x0000000c242372a4 */ /* 0x000fe2000f8e023f */
[----:B------:R-:W-:Y:S01]  /*bfd0*/  FFMA.FTZ R216, R223, R138, R216 ;  /* 0x0000008adfd87223 */ /* 0x000fe200000100d8 */
[----:B------:R-:W-:Y:S01]  /*bfe0*/  UIMAD.WIDE.U32 UR36, UR34, UR12, URZ ;  /* 0x0000000c222472a5 */ /* 0x000fe2000f8e003f */
[----:B------:R-:W-:Y:S01]  /*bff0*/  FMUL.FTZ R211, R128, R211 ;  /* 0x000000d380d37220 */ /* 0x000fe20000410000 */
[----:B------:R-:W-:Y:S01]  /*c000*/  UIMAD UR42, UR13, UR34, UR35 ;  /* 0x000000220d2a72a4 */ /* 0x000fe2000f8e0223 */
[----:B------:R-:W-:Y:S01]  /*c010*/  FADD.FTZ R209, R209, R216 ;  /* 0x000000d8d1d17221 */ /* 0x000fe20000010000 */
[----:B------:R-:W-:Y:S01]  /*c020*/  ULDC UR43, c[0x0][0x174] ;  /* 0x00005d00002b7ab9 */ /* 0x000fe20000000800 */
[----:B------:R-:W-:Y:S01]  /*c030*/  FFMA.FTZ R64, R186, R147, R211 ;  /* 0x00000093ba407223 */ /* 0x000fe200000100d3 */
[----:B------:R-:W-:Y:S01]  /*c040*/  ULDC.64 UR34, c[0x0][0x2c0] ;  /* 0x0000b00000227ab9 */ /* 0x000fe20000000a00 */
[----:B------:R-:W-:Y:S01]  /*c050*/  FADD.FTZ R146, R191, -R146 ;  /* 0x80000092bf927221 */ /* 0x000fe20000010000 */
[----:B------:R-:W-:Y:S01]  /*c060*/  UIADD3 UR37, UR42, UR37, URZ ;  /* 0x000000252a257290 */ /* 0x000fe2000fffe03f */
[----:B------:R-:W-:Y:S01]  /*c070*/  FMUL.FTZ R191, R63, R183 ;  /* 0x000000b73fbf7220 */ /* 0x000fe20000410000 */
        /* <DEDUP_REMOVED lines=11> */
[C---:B------:R-:W-:Y:S01]  /*c130*/  FFMA.FTZ R206, -R62.reuse, R112, R206 ;  /* 0x000000703ece7223 */ /* 0x040fe200000101ce */
[----:B------:R-:W-:Y:S01]  /*c140*/  ULEA UR37, UP0, UR36, UR34, 0x3 ;  /* 0x0000002224257291 */ /* 0x000fe2000f80183f */
[----:B------:R-:W-:Y:S01]  /*c150*/  FMUL.FTZ R185, R62, R185 ;  /* 0x000000b93eb97220 */ /* 0x000fe20000410000 */
[----:B------:R-:W-:Y:S01]  /*c160*/  UIADD3 UR34, UR6, -UR43, URZ ;  /* 0x8000002b06227290 */ /* 0x000fe2000fffe03f */
[----:B0-----:R-:W-:Y:S01]  /*c170*/  FMUL.FTZ R66, R127, R209 ;  /* 0x000000d17f427220 */ /* 0x001fe20000410000 */
[----:B------:R-:W-:Y:S01]  /*c180*/  ULEA.HI.X UR35, UR36, UR35, UR42, 0x3, UP0 ;  /* 0x0000002324237291 */ /* 0x000fe200080f1c2a */
[-C--:B------:R-:W-:Y:S01]  /*c190*/  FFMA.FTZ R67, R207, R182.reuse, -R65 ;  /* 0x000000b6cf437223 */ /* 0x080fe20000010841 */
[----:B------:R-:W-:Y:S01]  /*c1a0*/  UIMAD UR34, UR34, -0x400, URZ ;  /* 0xfffffc00222278a4 */ /* 0x000fe2000f8e023f */
[----:B------:R-:W-:Y:S01]  /*c1b0*/  FADD.FTZ R210, R210, R215 ;  /* 0x000000d7d2d27221 */ /* 0x000fe20000010000 */
[----:B------:R-:W-:Y:S01]  /*c1c0*/  USHF.L.U32 UR36, UR8, 0x2, URZ ;  /* 0x0000000208247899 */ /* 0x000fe2000800063f */
[----:B------:R-:W-:Y:S01]  /*c1d0*/  FMUL.FTZ R182, R126, R182 ;  /* 0x000000b67eb67220 */ /* 0x000fe20000410000 */
[C---:B------:R-:W-:Y:S01]  /*c1e0*/  ISETP.GE.AND P1, PT, R181.reuse, 0x41, PT ;  /* 0x00000041b500780c */ /* 0x040fe20003f26270 */
[----:B------:R-:W-:Y:S01]  /*c1f0*/  FFMA.FTZ R216, R206, R185, -R66 ;  /* 0x000000b9ced87223 */ /* 0x000fe20000010842 */
[----:B------:R-:W-:Y:S01]  /*c200*/  ISETP.GE.AND P2, PT, R181, 0x61, PT ;  /* 0x00000061b500780c */ /* 0x000fe20003f46270 */
[----:B------:R-:W-:-:S02]  /*c210*/  FADD.FTZ R210, R210, R213 ;  /* 0x000000d5d2d27221 */ /* 0x000fc40000010000 */
[----:B------:R-:W-:Y:S02]  /*c220*/  FFMA.FTZ R65, R207, R191, R182 ;  /* 0x000000bfcf417223 */ /* 0x000fe400000100b6 */
[----:B------:R-:W-:Y:S02]  /*c230*/  FMUL.FTZ R185, R127, R185 ;  /* 0x000000b97fb97220 */ /* 0x000fe40000410000 */
[----:B------:R-:W-:Y:S02]  /*c240*/  FMUL.FTZ R182, R61, R198 ;  /* 0x000000c63db67220 */ /* 0x000fe40000410000 */
[----:B------:R-:W-:Y:S01]  /*c250*/  FADD.FTZ R65, R64, R65 ;  /* 0x0000004140417221 */ /* 0x000fe20000010000 */
[----:B------:R-:W-:Y:S01]  /*c260*/  LEA R64, P0, R109, UR37, 0x2 ;  /* 0x000000256d407c11 */ /* 0x000fe2000f8010ff */
[----:B------:R-:W-:Y:S01]  /*c270*/  FFMA.FTZ R66, R206, R209, R185 ;  /* 0x000000d1ce427223 */ /* 0x000fe200000100b9 */
[----:B------:R-:W-:Y:S01]  /*c280*/  USHF.L.U64.HI UR37, UR8, 0x2, UR9 ;  /* 0x0000000208257899 */ /* 0x000fe20008010209 */
[----:B------:R-:W-:-:S02]  /*c290*/  FADD.FTZ R67, R210, R67 ;  /* 0x00000043d2437221 */ /* 0x000fc40000010000 */
[C---:B------:R-:W-:Y:S01]  /*c2a0*/  FMUL.FTZ R210, R61.reuse, R197 ;  /* 0x000000c53dd27220 */ /* 0x040fe20000410000 */
[----:B------:R-:W-:Y:S01]  /*c2b0*/  MOV R197, UR34 ;  /* 0x0000002200c57c02 */ /* 0x000fe20008000f00 */
[----:B------:R-:W-:Y:S02]  /*c2c0*/  FFMA.FTZ R205, -R61, R113, R205 ;  /* 0x000000713dcd7223 */ /* 0x000fe400000101cd */
[----:B------:R-:W-:Y:S02]  /*c2d0*/  FMUL.FTZ R185, R129, R182 ;  /* 0x000000b681b97220 */ /* 0x000fe40000410000 */
[----:B------:R-:W-:Y:S01]  /*c2e0*/  FADD.FTZ R66, R65, R66 ;  /* 0x0000004241427221 */ /* 0x000fe20000010000 */
[----:B------:R-:W-:Y:S01]  /*c2f0*/  LEA.HI.X R65, R109, UR35, RZ, 0x2, P0 ;  /* 0x000000236d417c11 */ /* 0x000fe200080f14ff */
[----:B------:R-:W-:Y:S01]  /*c300*/  FADD.FTZ R67, R67, R216 ;  /* 0x000000d843437221 */ /* 0x000fe20000010000 */
[----:B------:R-:W-:Y:S01]  /*c310*/  ULDC.64 UR34, c[0x0][0x2d0] ;  /* 0x0000b40000227ab9 */ /* 0x000fe20000000a00 */
[-C--:B------:R-:W-:Y:S01]  /*c320*/  FFMA.FTZ R216, R205, R210.reuse, -R185 ;  /* 0x000000d2cdd87223 */ /* 0x080fe200000108b9 */
[----:B------:R-:W-:Y:S01]  /*c330*/  ISETP.GE.AND P0, PT, R181, 0x21, PT ;  /* 0x00000021b500780c */ /* 0x000fe20003f06270 */
[----:B------:R-:W-:Y:S01]  /*c340*/  FMUL.FTZ R185, R129, R210 ;  /* 0x000000d281b97220 */ /* 0x000fe20000410000 */
[----:B------:R-:W-:Y:S01]  /*c350*/  UIMAD UR34, UR37, UR34, URZ ;  /* 0x00000022252272a4 */ /* 0x000fe2000f8e023f */
[----:B------:R-:W-:-:S02]  /*c360*/  FMUL.FTZ R210, R60, R132 ;  /* 0x000000843cd27220 */ /* 0x000fc40000410000 */
[----:B------:R-:W-:Y:S01]  /*c370*/  IMAD.WIDE R64, R197, 0x4, R64 ;  /* 0x00000004c5407825 */ /* 0x000fe200078e0240 */
[----:B------:R-:W-:-:S03]  /*c380*/  UIMAD UR34, UR36, UR35, UR34 ;  /* 0x00000023242272a4 */ /* 0x000fc6000f8e0222 */
[C---:B------:R-:W-:Y:S01]  /*c390*/  FMUL.FTZ R218, R60.reuse, R201 ;  /* 0x000000c93cda7220 */ /* 0x040fe20000410000 */
[----:B------:R-:W-:Y:S01]  /*c3a0*/  MOV R201, UR36 ;  /* 0x0000002400c97c02 */ /* 0x000fe20008000f00 */
[----:B------:R-:W-:Y:S02]  /*c3b0*/  FFMA.FTZ R163, -R60, R114, R163 ;  /* 0x000000723ca37223 */ /* 0x000fe400000101a3 */
[----:B------:R-:W-:Y:S02]  /*c3c0*/  FMUL.FTZ R197, R131, R210 ;  /* 0x000000d283c57220 */ /* 0x000fe40000410000 */
[----:B------:R-:W-:Y:S02]  /*c3d0*/  FFMA.FTZ R185, R205, R182, R185 ;  /* 0x000000b6cdb97223 */ /* 0x000fe400000100b9 */
[-C--:B------:R-:W-:Y:S02]  /*c3e0*/  FFMA.FTZ R222, R163, R218.reuse, -R197 ;  /* 0x000000daa3de7223 */ /* 0x080fe400000108c5 */
[----:B------:R-:W-:-:S02]  /*c3f0*/  FMUL.FTZ R218, R131, R218 ;  /* 0x000000da83da7220 */ /* 0x000fc40000410000 */
[C---:B------:R-:W-:Y:S02]  /*c400*/  FMUL.FTZ R197, R59.reuse, R159 ;  /* 0x0000009f3bc57220 */ /* 0x040fe40000410000 */
[----:B------:R-:W-:Y:S02]  /*c410*/  FADD.FTZ R66, R66, R185 ;  /* 0x000000b942427221 */ /* 0x000fe40000010000 */
[----:B------:R-:W-:Y:S02]  /*c420*/  FMUL.FTZ R159, R59, R130 ;  /* 0x000000823b9f7220 */ /* 0x000fe40000410000 */
[----:B------:R-:W-:Y:S02]  /*c430*/  FFMA.FTZ R185, R163, R210, R218 ;  /* 0x000000d2a3b97223 */ /* 0x000fe400000100da */
[----:B------:R-:W-:-:S04]  /*c440*/  IMAD.WIDE.U32 R64, R201, c[0x0][0x2d0], R64 ;  /* 0x0000b400c9407a25 */ /* 0x000fc800078e0040 */
[----:B------:R-:W-:Y:S01]  /*c450*/  FADD.FTZ R67, R67, R216 ;  /* 0x000000d843437221 */ /* 0x000fe20000010000 */
[----:B------:R-:W-:Y:S01]  /*c460*/  IADD3 R216, R109, 0x40, RZ ;  /* 0x000000406dd87810 */ /* 0x000fe20007ffe0ff */
[----:B------:R-:W-:Y:S01]  /*c470*/  FFMA.FTZ R134, -R59, R115, R134 ;  /* 0x000000733b867223 */ /* 0x000fe20000010186 */
[----:B------:R-:W-:Y:S01]  /*c480*/  IADD3 R65, R65, UR34, RZ ;  /* 0x0000002241417c10 */ /* 0x000fe2000fffe0ff */
[----:B------:R-:W-:Y:S01]  /*c490*/  FMUL.FTZ R201, R246, R159 ;  /* 0x0000009ff6c97220 */ /* 0x000fe20000410000 */
[----:B------:R-:W-:Y:S01]  /*c4a0*/  LEA.HI.SX32 R216, R216, R109, 0x1b ;  /* 0x0000006dd8d87211 */ /* 0x000fe200078fdaff */
[----:B------:R-:W-:Y:S01]  /*c4b0*/  FADD.FTZ R185, R66, R185 ;  /* 0x000000b942b97221 */ /* 0x000fe20000010000 */
[----:B------:R-:W-:Y:S01]  /*c4c0*/  IADD3 R66, R109, 0x20, RZ ;  /* 0x000000206d427810 */ /* 0x000fe20007ffe0ff */
[----:B------:R-:W-:Y:S02]  /*c4d0*/  FADD.FTZ R67, R67, R222 ;  /* 0x000000de43437221 */ /* 0x000fe40000010000 */
[----:B------:R-:W-:Y:S01]  /*c4e0*/  FFMA.FTZ R222, R134, R197, -R201 ;  /* 0x000000c586de7223 */ /* 0x000fe200000108c9 */
[----:B------:R-:W-:Y:S01]  /*c4f0*/  LEA.HI.SX32 R66, R66, R109, 0x1b ;  /* 0x0000006d42427211 */ /* 0x000fe200078fdaff */
[----:B------:R-:W-:-:S04]  /*c500*/  FMUL.FTZ R197, R246, R197 ;  /* 0x000000c5f6c57220 */ /* 0x000fc80000410000 */
[----:B------:R-:W-:Y:S02]  /*c510*/  FFMA.FTZ R218, R134, R159, R197 ;  /* 0x0000009f86da7223 */ /* 0x000fe400000100c5 */
[----:B------:R-:W-:Y:S02]  /*c520*/  FADD.FTZ R197, R67, R222 ;  /* 0x000000de43c57221 */ /* 0x000fe40000010000 */
[----:B------:R0:W1:Y:S01]  /*c530*/  LDS R67, [R66.X4+0x8c0] ;  /* 0x0008c00042437984 */ /* 0x0000620000004800 */
[----:B------:R-:W-:Y:S01]  /*c540*/  FADD.FTZ R185, R185, R218 ;  /* 0x000000dab9b97221 */ /* 0x000fe20000010000 */
[----:B------:R-:W-:Y:S01]  /*c550*/  IADD3 R218, R109, 0x60, RZ ;  /* 0x000000606dda7810 */ /* 0x000fe20007ffe0ff */
[----:B------:R-:W-:Y:S05]  /*c560*/  @!P0 BRA `(.L_x_8411) ;  /* 0x0000001000008947 */ /* 0x000fea0003800000 */
[----:B-1----:R1:W-:Y:S02]  /*c570*/  RED.E.ADD.F32.FTZ.RN.STRONG.GPU [R64.64+-0xf80], R67 ;  /* 0xfff080434000798e */ /* 0x0023e4000c10e7a0 */
.L_x_8411:
[----:B------:R-:W-:Y:S05]  /*c580*/  BSYNC B0 ;  /* 0x0000000000007941 */ /* 0x000fea0003800000 */
.L_x_8410:
[----:B-1----:R1:W2:Y:S01]  /*c590*/  LDS R67, [R216.X4+0x940] ;  /* 0x00094000d8437984 */ /* 0x0022a20000004800 */
[----:B------:R-:W-:Y:S01]  /*c5a0*/  BSSY B0, `(.L_x_8412) ;  /* 0x0000004000007945 */ /* 0x000fe20003800000 */
[----:B------:R-:W-:Y:S01]  /*c5b0*/  LEA.HI.SX32 R218, R218, R109, 0x1b ;  /* 0x0000006ddada7211 */ /* 0x000fe200078fdaff */
[----:B------:R-:W-:Y:S05]  /*c5c0*/  @!P1 BRA `(.L_x_8413) ;  /* 0x0000001000009947 */ /* 0x000fea0003800000 */
[----:B--2---:R2:W-:Y:S02]  /*c5d0*/  RED.E.ADD.F32.FTZ.RN.STRONG.GPU [R64.64+-0xf00], R67 ;  /* 0xfff100434000798e */ /* 0x0045e4000c10e7a0 */
.L_x_8413:
[----:B------:R-:W-:Y:S05]  /*c5e0*/  BSYNC B0 ;  /* 0x0000000000007941 */ /* 0x000fea0003800000 */
.L_x_8412:
[----:B--2---:R2:W3:Y:S01]  /*c5f0*/  LDS R67, [R218.X4+0x9c0] ;  /* 0x0009c000da437984 */ /* 0x0044e20000004800 */
[----:B------:R-:W-:Y:S01]  /*c600*/  BSSY B0, `(.L_x_8414) ;  /* 0x0000005000007945 */ /* 0x000fe20003800000 */
[----:B0-----:R-:W-:-:S02]  /*c610*/  IADD3 R66, R109, 0x80, RZ ;  /* 0x000000806d427810 */ /* 0x001fc40007ffe0ff */
[----:B-1----:R-:W-:Y:S01]  /*c620*/  IADD3 R216, R109, 0xa0, RZ ;  /* 0x000000a06dd87810 */ /* 0x002fe20007ffe0ff */
[----:B------:R-:W-:Y:S05]  /*c630*/  @!P2 BRA `(.L_x_8415) ;  /* 0x000000100000a947 */ /* 0x000fea0003800000 */
[----:B---3--:R0:W-:Y:S02]  /*c640*/  RED.E.ADD.F32.FTZ.RN.STRONG.GPU [R64.64+-0xe80], R67 ;  /* 0xfff180434000798e */ /* 0x0081e4000c10e7a0 */
.L_x_8415:
[----:B------:R-:W-:Y:S05]  /*c650*/  BSYNC B0 ;  /* 0x0000000000007941 */ /* 0x000fea0003800000 */
.L_x_8414:
        /* <DEDUP_REMOVED lines=14> */
.L_x_8417:
[----:B0-----:R-:W-:Y:S05]  /*c740*/  BSYNC B0 ;  /* 0x0000000000007941 */ /* 0x001fea0003800000 */
.L_x_8416:
[----:B-1----:R0:W1:Y:S01]  /*c750*/  LDS R67, [R216.X4+0xac0] ;  /* 0x000ac000d8437984 */ /* 0x0020620000004800 */
[----:B------:R-:W-:Y:S01]  /*c760*/  BSSY B0, `(.L_x_8418) ;  /* 0x0000005000007945 */ /* 0x000fe20003800000 */
[----:B------:R-:W-:Y:S02]  /*c770*/  IADD3 R66, R109, 0xe0, RZ ;  /* 0x000000e06d427810 */ /* 0x000fe40007ffe0ff */
[----:B------:R-:W-:Y:S01]  /*c780*/  LEA.HI.SX32 R218, R218, R109, 0x1b ;  /* 0x0000006ddada7211 */ /* 0x000fe200078fdaff */
[----:B------:R-:W-:Y:S05]  /*c790*/  @!P0 BRA `(.L_x_8419) ;  /* 0x0000001000008947 */ /* 0x000fea0003800000 */
[----:B-1----:R1:W-:Y:S02]  /*c7a0*/  RED.E.ADD.F32.FTZ.RN.STRONG.GPU [R64.64+-0xd80], R67 ;  /* 0xfff280434000798e */ /* 0x0023e4000c10e7a0 */
.L_x_8419:
[----:B------:R-:W-:Y:S05]  /*c7b0*/  BSYNC B0 ;  /* 0x0000000000007941 */ /* 0x000fea0003800000 */
.L_x_8418:
[----:B-1----:R1:W2:Y:S01]  /*c7c0*/  LDS R67, [R218.X4+0xb40] ;  /* 0x000b4000da437984 */ /* 0x0022a20000004800 */
[----:B------:R-:W-:Y:S01]  /*c7d0*/  BSSY B0, `(.L_x_8420) ;  /* 0x0000005000007945 */ /* 0x000fe20003800000 */
[----:B0-----:R-:W-:-:S02]  /*c7e0*/  IADD3 R216, R109, 0x100, RZ ;  /* 0x000001006dd87810 */ /* 0x001fc40007ffe0ff */
[----:B------:R-:W-:Y:S01]  /*c7f0*/  LEA.HI.SX32 R66, R66, R109, 0x1b ;  /* 0x0000006d42427211 */ /* 0x000fe200078fdaff */
[----:B------:R-:W-:Y:S05]  /*c800*/  @!P1 BRA `(.L_x_8421) ;  /* 0x0000001000009947 */ /* 0x000fea0003800000 */
[----:B--2---:R0:W-:Y:S02]  /*c810*/  RED.E.ADD.F32.FTZ.RN.STRONG.GPU [R64.64+-0xd00], R67 ;  /* 0xfff300434000798e */ /* 0x0041e4000c10e7a0 */
.L_x_8421:
[----:B------:R-:W-:Y:S05]  /*c820*/  BSYNC B0 ;  /* 0x0000000000007941 */ /* 0x000fea0003800000 */
.L_x_8420:
[----:B0-2---:R0:W2:Y:S01]  /*c830*/  LDS R67, [R66.X4+0xbc0] ;  /* 0x000bc00042437984 */ /* 0x0050a20000004800 */
[----:B------:R-:W-:Y:S01]  /*c840*/  BSSY B0, `(.L_x_8422) ;  /* 0x0000005000007945 */ /* 0x000fe20003800000 */
[----:B-1----:R-:W-:Y:S02]  /*c850*/  IADD3 R218, R109, 0x120, RZ ;  /* 0x000001206dda7810 */ /* 0x002fe40007ffe0ff */
[----:B------:R-:W-:Y:S01]  /*c860*/  LEA.HI.SX32 R216, R216, R109, 0x1b ;  /* 0x0000006dd8d87211 */ /* 0x000fe200078fdaff */
[----:B------:R-:W-:Y:S05]  /*c870*/  @!P2 BRA `(.L_x_8423) ;  /* 0x000000100000a947 */ /* 0x000fea0003800000 */
[----:B--2---:R1:W-:Y:S02]  /*c880*/  RED.E.ADD.F32.FTZ.RN.STRONG.GPU [R64.64+-0xc80], R67 ;  /* 0xfff380434000798e */ /* 0x0043e4000c10e7a0 */
.L_x_8423:
[----:B------:R-:W-:Y:S05]  /*c890*/  BSYNC B0 ;  /* 0x0000000000007941 */ /* 0x000fea0003800000 */
.L_x_8422:
[----:B-12---:R1:W2:Y:S01]  /*c8a0*/  LDS R67, [R216.X4+0xc40] ;  /* 0x000c4000d8437984 */ /* 0x0062a20000004800 */
[----:B------:R-:W-:Y:S01]  /*c8b0*/  BSSY B0, `(.L_x_8424) ;  /* 0x0000005000007945 */ /* 0x000fe20003800000 */
[----:B0-----:R-:W-:Y:S02]  /*c8c0*/  IADD3 R66, R109, 0x140, RZ ;  /* 0x000001406d427810 */ /* 0x001fe40007ffe0ff */
[----:B------:R-:W-:Y:S01]  /*c8d0*/  LEA.HI.SX32 R218, R218, R109, 0x1b ;  /* 0x0000006ddada7211 */ /* 0x000fe200078fdaff */
[----:B------:R-:W-:Y:S05]  /*c8e0*/  @!P3 BRA `(.L_x_8425) ;  /* 0x000000100000b947 */ /* 0x000fea0003800000 */
[----:B--2---:R0:W-:Y:S02]  /*c8f0*/  RED.E.ADD.F32.FTZ.RN.STRONG.GPU [R64.64+-0xc00], R67 ;  /* 0xfff400434000798e */ /* 0x0041e4000c10e7a0 */
.L_x_8425:
[----:B------:R-:W-:Y:S05]  /*c900*/  BSYNC B0 ;  /* 0x0000000000007941 */ /* 0x000fea0003800000 */
.L_x_8424:
[----:B0-2---:R0:W2:Y:S01]  /*c910*/  LDS R67, [R218.X4+0xcc0] ;  /* 0x000cc000da437984 */ /* 0x0050a20000004800 */
[----:B------:R-:W-:Y:S01]  /*c920*/  BSSY B0, `(.L_x_8426) ;  /* 0x0000004000007945 */ /* 0x000fe20003800000 */
[----:B------:R-:W-:Y:S01]  /*c930*/  LEA.HI.SX32 R66, R66, R109, 0x1b ;  /* 0x0000006d42427211 */ /* 0x000fe200078fdaff */
[----:B------:R-:W-:Y:S05]  /*c940*/  @!P4 BRA `(.L_x_8427) ;  /* 0x000000100000c947 */ /* 0x000fea0003800000 */
[----:B--2---:R2:W-:Y:S02]  /*c950*/  RED.E.ADD.F32.FTZ.RN.STRONG.GPU [R64.64+-0xb80], R67 ;  /* 0xfff480434000798e */ /* 0x0045e4000c10e7a0 */
.L_x_8427:
[----:B------:R-:W-:Y:S05]  /*c960*/  BSYNC B0 ;  /* 0x0000000000007941 */ /* 0x000fea0003800000 */
.L_x_8426:
[----:B--2---:R2:W3:Y:S01]  /*c970*/  LDS R67, [R66.X4+0xd40] ;  /* 0x000d400042437984 */ /* 0x0044e20000004800 */
[----:B------:R-:W-:Y:S01]  /*c980*/  BSSY B0, `(.L_x_8428) ;  /* 0x0000005000007945 */ /* 0x000fe20003800000 */
[----:B-1----:R-:W-:-:S02]  /*c990*/  IADD3 R216, R109, 0x160, RZ ;  /* 0x000001606dd87810 */ /* 0x002fc40007ffe0ff */
[----:B0-----:R-:W-:Y:S01]  /*c9a0*/  IADD3 R218, R109, 0x180, RZ ;  /* 0x000001806dda7810 */ /* 0x001fe20007ffe0ff */
[----:B------:R-:W-:Y:S05]  /*c9b0*/  @!P5 BRA `(.L_x_8429) ;  /* 0x000000100000d947 */ /* 0x000fea0003800000 */
[----:B---3--:R0:W-:Y:S02]  /*c9c0*/  RED.E.ADD.F32.FTZ.RN.STRONG.GPU [R64.64+-0xb00], R67 ;  /* 0xfff500434000798e */ /* 0x0081e4000c10e7a0 */
.L_x_8429:
[----:B------:R-:W-:Y:S05]  /*c9d0*/  BSYNC B0 ;  /* 0x0000000000007941 */ /* 0x000fea0003800000 */
.L_x_8428:
        /* <DEDUP_REMOVED lines=14> */
.L_x_8431:
[----:B0-----:R-:W-:Y:S05]  /*cac0*/  BSYNC B0 ;  /* 0x0000000000007941 */ /* 0x001fea0003800000 */
.L_x_8430:
[----:B-1----:R0:W1:Y:S01]  /*cad0*/  LDS R67, [R218.X4+0xe40] ;  /* 0x000e4000da437984 */ /* 0x0020620000004800 */
[----:B------:R-:W-:Y:S01]  /*cae0*/  BSSY B0, `(.L_x_8432) ;  /* 0x0000005000007945 */ /* 0x000fe20003800000 */
[----:B------:R-:W-:Y:S02]  /*caf0*/  IADD3 R216, R109, 0x1c0, RZ ;  /* 0x000001c06dd87810 */ /* 0x000fe40007ffe0ff */
[----:B------:R-:W-:Y:S01]  /*cb00*/  LEA.HI.SX32 R66, R66, R109, 0x1b ;  /* 0x0000006d42427211 */ /* 0x000fe200078fdaff */
[----:B------:R-:W-:Y:S05]  /*cb10*/  @!P0 BRA `(.L_x_8433) ;  /* 0x0000001000008947 */ /* 0x000fea0003800000 */
[----:B-1----:R1:W-:Y:S02]  /*cb20*/  RED.E.ADD.F32.FTZ.RN.STRONG.GPU [R64.64+-0xa00], R67 ;  /* 0xfff600434000798e */ /* 0x0023e4000c10e7a0 */
.L_x_8433:
[----:B------:R-:W-:Y:S05]  /*cb30*/  BSYNC B0 ;  /* 0x0000000000007941 */ /* 0x000fea0003800000 */
.L_x_8432:
[----:B-1----:R1:W2:Y:S01]  /*cb40*/  LDS R67, [R66.X4+0xec0] ;  /* 0x000ec00042437984 */ /* 0x0022a20000004800 */
[----:B------:R-:W-:Y:S01]  /*cb50*/  BSSY B0, `(.L_x_8434) ;  /* 0x0000005000007945 */ /* 0x000fe20003800000 */
[----:B0-----:R-:W-:-:S02]  /*cb60*/  IADD3 R218, R109, 0x1e0, RZ ;  /* 0x000001e06dda7810 */ /* 0x001fc40007ffe0ff */
[----:B------:R-:W-:Y:S01]  /*cb70*/  LEA.HI.SX32 R216, R216, R109, 0x1b ;  /* 0x0000006dd8d87211 */ /* 0x000fe200078fdaff */
[----:B------:R-:W-:Y:S05]  /*cb80*/  @!P1 BRA `(.L_x_8435) ;  /* 0x0000001000009947 */ /* 0x000fea0003800000 */
[----:B--2---:R0:W-:Y:S02]  /*cb90*/  RED.E.ADD.F32.FTZ.RN.STRONG.GPU [R64.64+-0x980], R67 ;  /* 0xfff680434000798e */ /* 0x0041e4000c10e7a0 */
.L_x_8435:
[----:B------:R-:W-:Y:S05]  /*cba0*/  BSYNC B0 ;  /* 0x0000000000007941 */ /* 0x000fea0003800000 */
.L_x_8434:
[----:B0-2---:R0:W2:Y:S01]  /*cbb0*/  LDS R67, [R216.X4+0xf40] ;  /* 0x000f4000d8437984 */ /* 0x0050a20000004800 */
[----:B------:R-:W-:Y:S01]  /*cbc0*/  BSSY B0, `(.L_x_8436) ;  /* 0x0000004000007945 */ /* 0x000fe20003800000 */
[----:B------:R-:W-:Y:S01]  /*cbd0*/  LEA.HI.SX32 R218, R218, R109, 0x1b ;  /* 0x0000006ddada7211 */ /* 0x000fe200078fdaff */
[----:B------:R-:W-:Y:S05]  /*cbe0*/  @!P2 BRA `(.L_x_8437) ;  /* 0x000000100000a947 */ /* 0x000fea0003800000 */
[----:B--2---:R2:W-:Y:S02]  /*cbf0*/  RED.E.ADD.F32.FTZ.RN.STRONG.GPU [R64.64+-0x900], R67 ;  /* 0xfff700434000798e */ /* 0x0045e4000c10e7a0 */
.L_x_8437:
[----:B------:R-:W-:Y:S05]  /*cc00*/  BSYNC B0 ;  /* 0x0000000000007941 */ /* 0x000fea0003800000 */
.L_x_8436:
[----:B--2---:R2:W3:Y:S01]  /*cc10*/  LDS R67, [R218.X4+0xfc0] ;  /* 0x000fc000da437984 */ /* 0x0044e20000004800 */
[C---:B-1----:R-:W-:Y:S01]  /*cc20*/  IADD3 R66, R109.reuse, 0x200, RZ ;  /* 0x000002006d427810 */ /* 0x042fe20007ffe0ff */
[----:B------:R-:W-:Y:S01]  /*cc30*/  BSSY B0, `(.L_x_8438) ;  /* 0x0000005000007945 */ /* 0x000fe20003800000 */
[----:B0-----:R-:W-:Y:S02]  /*cc40*/  IADD3 R216, R109, 0x220, RZ ;  /* 0x000002206dd87810 */ /* 0x001fe40007ffe0ff */
[----:B------:R-:W-:Y:S01]  /*cc50*/  LEA.HI.SX32 R66, R66, R109, 0x1b ;  /* 0x0000006d42427211 */ /* 0x000fe200078fdaff */
[----:B------:R-:W-:Y:S05]  /*cc60*/  @!P3 BRA `(.L_x_8439) ;  /* 0x000000100000b947 */ /* 0x000fea0003800000 */
[----:B---3--:R0:W-:Y:S02]  /*cc70*/  RED.E.ADD.F32.FTZ.RN.STRONG.GPU [R64.64+-0x880], R67 ;  /* 0xfff780434000798e */ /* 0x0081e4000c10e7a0 */
.L_x_8439:
[----:B------:R-:W-:Y:S05]  /*cc80*/  BSYNC B0 ;  /* 0x0000000000007941 */ /* 0x000fea0003800000 */
.L_x_8438:
[----:B0--3--:R0:W1:Y:S01]  /*cc90*/  LDS R67, [R66.X4+0x1040] ;  /* 0x0010400042437984 */ /* 0x0090620000004800 */
[----:B------:R-:W-:Y:S01]  /*cca0*/  BSSY B0, `(.L_x_8440) ;  /* 0x0000004000007945 */ /* 0x000fe20003800000 */
[----:B------:R-:W-:Y:S01]  /*ccb0*/  LEA.HI.SX32 R216, R216, R109, 0x1b ;  /* 0x0000006dd8d87211 */ /* 0x000fe200078fdaff */
[----:B------:R-:W-:Y:S05]  /*ccc0*/  @!P4 BRA `(.L_x_8441) ;  /* 0x000000100000c947 */ /* 0x000fea0003800000 */
[----:B-1----:R1:W-:Y:S02]  /*ccd0*/  RED.E.ADD.F32.FTZ.RN.STRONG.GPU [R64.64+-0x800], R67 ;  /* 0xfff800434000798e */ /* 0x0023e4000c10e7a0 */
.L_x_8441:
[----:B------:R-:W-:Y:S05]  /*cce0*/  BSYNC B0 ;  /* 0x0000000000007941 */ /* 0x000fea0003800000 */
.L_x_8440:
[----:B-1----:R1:W3:Y:S01]  /*ccf0*/  LDS R67, [R216.X4+0x10c0] ;  /* 0x0010c000d8437984 */ /* 0x0022e20000004800 */
[----:B------:R-:W-:Y:S01]  /*cd00*/  BSSY B0, `(.L_x_8442) ;  /* 0x0000005000007945 */ /* 0x000fe20003800000 */
[----:B0-----:R-:W-:-:S02]  /*cd10*/  IADD3 R66, R109, 0x240, RZ ;  /* 0x000002406d427810 */ /* 0x001fc40007ffe0ff */
[----:B--2---:R-:W-:Y:S01]  /*cd20*/  IADD3 R218, R109, 0x260, RZ ;  /* 0x000002606dda7810 */ /* 0x004fe20007ffe0ff */
[----:B------:R-:W-:Y:S05]  /*cd30*/  @!P5 BRA `(.L_x_8443) ;  /* 0x000000100000d947 */ /* 0x000fea0003800000 */
[----:B---3--:R0:W-:Y:S02]  /*cd40*/  RED.E.ADD.F32.FTZ.RN.STRONG.GPU [R64.64+-0x780], R67 ;  /* 0xfff880434000798e */ /* 0x0081e4000c10e7a0 */
.L_x_8443:
[----:B------:R-:W-:Y:S05]  /*cd50*/  BSYNC B0 ;  /* 0x0000000000007941 */ /* 0x000fea0003800000 */
.L_x_8442:
[-C--:B------:R-:W-:Y:S01]  /*cd60*/  LEA.HI.SX32 R66, R66, R109.reuse, 0x1b ;  /* 0x0000006d42427211 */ /* 0x080fe200078fdaff */
[----:B------:R-:W-:Y:S01]  /*cd70*/  BSSY B0, `(.L_x_8444) ;  /* 0x000000d000007945 */ /* 0x000fe20003800000 */
[----:B------:R-:W-:Y:S02]  /*cd80*/  ISETP.GE.AND P6, PT, R181, 0x241, PT ;  /* 0x00000241b500780c */ /* 0x000fe40003fc6270 */
[----:B-1----:R-:W-:Y:S01]  /*cd90*/  IADD3 R216, R109, 0x280, RZ ;  /* 0x000002806dd87810 */ /* 0x002fe20007ffe0ff */
        /* <DEDUP_REMOVED lines=10> */
.L_x_8445:
[----:B0-----:R-:W-:Y:S05]  /*ce40*/  BSYNC B0 ;  /* 0x0000000000007941 */ /* 0x001fea0003800000 */
.L_x_8444:
[----:B-1----:R0:W1:Y:S01]  /*ce50*/  LDS R67, [R218.X4+0x11c0] ;  /* 0x0011c000da437984 */ /* 0x0020620000004800 */
[----:B------:R-:W-:Y:S01]  /*ce60*/  BSSY B0, `(.L_x_8446) ;  /* 0x0000005000007945 */ /* 0x000fe20003800000 */
[----:B------:R-:W-:Y:S02]  /*ce70*/  IADD3 R66, R109, 0x2a0, RZ ;  /* 0x000002a06d427810 */ /* 0x000fe40007ffe0ff */
[----:B------:R-:W-:Y:S01]  /*ce80*/  LEA.HI.SX32 R216, R216, R109, 0x1b ;  /* 0x0000006dd8d87211 */ /* 0x000fe200078fdaff */
[----:B------:R-:W-:Y:S05]  /*ce90*/  @!P0 BRA `(.L_x_8447) ;  /* 0x0000001000008947 */ /* 0x000fea0003800000 */
[----:B-1----:R1:W-:Y:S02]  /*cea0*/  RED.E.ADD.F32.FTZ.RN.STRONG.GPU [R64.64+-0x680], R67 ;  /* 0xfff980434000798e */ /* 0x0023e4000c10e7a0 */
.L_x_8447:
[----:B------:R-:W-:Y:S05]  /*ceb0*/  BSYNC B0 ;  /* 0x0000000000007941 */ /* 0x000fea0003800000 */
.L_x_8446:
[----:B-1----:R1:W2:Y:S01]  /*cec0*/  LDS R67, [R216.X4+0x1240] ;  /* 0x00124000d8437984 */ /* 0x0022a20000004800 */
[----:B------:R-:W-:Y:S01]  /*ced0*/  BSSY B0, `(.L_x_8448) ;  /* 0x0000005000007945 */ /* 0x000fe20003800000 */
[----:B0-----:R-:W-:-:S02]  /*cee0*/  IADD3 R218, R109, 0x2c0, RZ ;  /* 0x000002c06dda7810 */ /* 0x001fc40007ffe0ff */
[----:B------:R-:W-:Y:S01]  /*cef0*/  LEA.HI.SX32 R66, R66, R109, 0x1b ;  /* 0x0000006d42427211 */ /* 0x000fe200078fdaff */
[----:B------:R-:W-:Y:S05]  /*cf00*/  @!P1 BRA `(.L_x_8449) ;  /* 0x0000001000009947 */ /* 0x000fea0003800000 */
[----:B--2---:R0:W-:Y:S02]  /*cf10*/  RED.E.ADD.F32.FTZ.RN.STRONG.GPU [R64.64+-0x600], R67 ;  /* 0xfffa00434000798e */ /* 0x0041e4000c10e7a0 */
.L_x_8449:
[----:B------:R-:W-:Y:S05]  /*cf20*/  BSYNC B0 ;  /* 0x0000000000007941 */ /* 0x000fea0003800000 */
.L_x_8448:
[----:B0-2---:R0:W2:Y:S01]  /*cf30*/  LDS R67, [R66.X4+0x12c0] ;  /* 0x0012c00042437984 */ /* 0x0050a20000004800 */
[----:B------:R-:W-:Y:S01]  /*cf40*/  BSSY B0, `(.L_x_8450) ;  /* 0x0000005000007945 */ /* 0x000fe20003800000 */
[----:B-1----:R-:W-:Y:S02]  /*cf50*/  IADD3 R216, R109, 0x2e0, RZ ;  /* 0x000002e06dd87810 */ /* 0x002fe40007ffe0ff */
[----:B------:R-:W-:Y:S01]  /*cf60*/  LEA.HI.SX32 R218, R218, R109, 0x1b ;  /* 0x0000006ddada7211 */ /* 0x000fe200078fdaff */
[----:B------:R-:W-:Y:S05]  /*cf70*/  @!P2 BRA `(.L_x_8451) ;  /* 0x000000100000a947 */ /* 0x000fea0003800000 */
[----:B--2---:R1:W-:Y:S02]  /*cf80*/  RED.E.ADD.F32.FTZ.RN.STRONG.GPU [R64.64+-0x580], R67 ;  /* 0xfffa80434000798e */ /* 0x0043e4000c10e7a0 */
.L_x_8451:
[----:B------:R-:W-:Y:S05]  /*cf90*/  BSYNC B0 ;  /* 0x0000000000007941 */ /* 0x000fea0003800000 */
.L_x_8450:
[----:B-12---:R1:W2:Y:S01]  /*cfa0*/  LDS R67, [R218.X4+0x1340] ;  /* 0x00134000da437984 */ /* 0x0062a20000004800 */
[----:B------:R-:W-:Y:S01]  /*cfb0*/  BSSY B0, `(.L_x_8452) ;  /* 0x0000005000007945 */ /* 0x000fe20003800000 */
[----:B0-----:R-:W-:Y:S02]  /*cfc0*/  IADD3 R66, R109, 0x300, RZ ;  /* 0x000003006d427810 */ /* 0x001fe40007ffe0ff */
[----:B------:R-:W-:Y:S01]  /*cfd0*/  LEA.HI.SX32 R216, R216, R109, 0x1b ;  /* 0x0000006dd8d87211 */ /* 0x000fe200078fdaff */
[----:B------:R-:W-:Y:S05]  /*cfe0*/  @!P3 BRA `(.L_x_8453) ;  /* 0x000000100000b947 */ /* 0x000fea0003800000 */
[----:B--2---:R0:W-:Y:S02]  /*cff0*/  RED.E.ADD.F32.FTZ.RN.STRONG.GPU [R64.64+-0x500], R67 ;  /* 0xfffb00434000798e */ /* 0x0041e4000c10e7a0 */
.L_x_8453:
[----:B------:R-:W-:Y:S05]  /*d000*/  BSYNC B0 ;  /* 0x0000000000007941 */ /* 0x000fea0003800000 */
.L_x_8452:
[----:B0-2---:R0:W2:Y:S01]  /*d010*/  LDS R67, [R216.X4+0x13c0] ;  /* 0x0013c000d8437984 */ /* 0x0050a20000004800 */
[----:B------:R-:W-:Y:S01]  /*d020*/  BSSY B0, `(.L_x_8454) ;  /* 0x0000004000007945 */ /* 0x000fe20003800000 */
[----:B------:R-:W-:Y:S01]  /*d030*/  LEA.HI.SX32 R66, R66, R109, 0x1b ;  /* 0x0000006d42427211 */ /* 0x000fe200078fdaff */
[----:B------:R-:W-:Y:S05]  /*d040*/  @!P4 BRA `(.L_x_8455) ;  /* 0x000000100000c947 */ /* 0x000fea0003800000 */
[----:B--2---:R2:W-:Y:S02]  /*d050*/  RED.E.ADD.F32.FTZ.RN.STRONG.GPU [R64.64+-0x480], R67 ;  /* 0xfffb80434000798e */ /* 0x0045e4000c10e7a0 */
.L_x_8455:
[----:B------:R-:W-:Y:S05]  /*d060*/  BSYNC B0 ;  /* 0x0000000000007941 */ /* 0x000fea0003800000 */
.L_x_8454:
[----:B--2---:R2:W3:Y:S01]  /*d070*/  LDS R67, [R66.X4+0x1440] ;  /* 0x0014400042437984 */ /* 0x0044e20000004800 */
[----:B------:R-:W-:Y:S01]  /*d080*/  BSSY B0, `(.L_x_8456) ;  /* 0x0000005000007945 */ /* 0x000fe20003800000 */
[----:B0-----:R-:W-:-:S02]  /*d090*/  IADD3 R216, R109, 0x320, RZ ;  /* 0x000003206dd87810 */ /* 0x001fc40007ffe0ff */
[----:B-1----:R-:W-:Y:S01]  /*d0a0*/  IADD3 R218, R109, 0x340, RZ ;  /* 0x000003406dda7810 */ /* 0x002fe20007ffe0ff */
[----:B------:R-:W-:Y:S05]  /*d0b0*/  @!P5 BRA `(.L_x_8457) ;  /* 0x000000100000d947 */ /* 0x000fea0003800000 */
[----:B---3--:R0:W-:Y:S02]  /*d0c0*/  RED.E.ADD.F32.FTZ.RN.STRONG.GPU [R64.64+-0x400], R67 ;  /* 0xfffc00434000798e */ /* 0x0081e4000c10e7a0 */
.L_x_8457:
[----:B------:R-:W-:Y:S05]  /*d0d0*/  BSYNC B0 ;  /* 0x0000000000007941 */ /* 0x000fea0003800000 */
.L_x_8456:
        /* <DEDUP_REMOVED lines=14> */
.L_x_8459:
[----:B0-----:R-:W-:Y:S05]  /*d1c0*/  BSYNC B0 ;  /* 0x0000000000007941 */ /* 0x001fea0003800000 */
.L_x_8458:
[----:B-1----:R0:W1:Y:S01]  /*d1d0*/  LDS R67, [R218.X4+0x1540] ;  /* 0x00154000da437984 */ /* 0x0020620000004800 */
[----:B------:R-:W-:Y:S01]  /*d1e0*/  BSSY B0, `(.L_x_8460) ;  /* 0x0000005000007945 */ /* 0x000fe20003800000 */
[----:B------:R-:W-:Y:S02]  /*d1f0*/  IADD3 R216, R109, 0x380, RZ ;  /* 0x000003806dd87810 */ /* 0x000fe40007ffe0ff */
[----:B------:R-:W-:Y:S01]  /*d200*/  LEA.HI.SX32 R66, R66, R109, 0x1b ;  /* 0x0000006d42427211 */ /* 0x000fe200078fdaff */
[----:B------:R-:W-:Y:S05]  /*d210*/  @!P0 BRA `(.L_x_8461) ;  /* 0x0000001000008947 */ /* 0x000fea0003800000 */
[----:B-1----:R1:W-:Y:S02]  /*d220*/  RED.E.ADD.F32.FTZ.RN.STRONG.GPU [R64.64+-0x300], R67 ;  /* 0xfffd00434000798e */ /* 0x0023e4000c10e7a0 */
.L_x_8461:
[----:B------:R-:W-:Y:S05]  /*d230*/  BSYNC B0 ;  /* 0x0000000000007941 */ /* 0x000fea0003800000 */
.L_x_8460:
[----:B-1----:R1:W2:Y:S01]  /*d240*/  LDS R67, [R66.X4+0x15c0] ;  /* 0x0015c00042437984 */ /* 0x0022a20000004800 */
[----:B------:R-:W-:Y:S01]  /*d250*/  BSSY B0, `(.L_x_8462) ;  /* 0x0000005000007945 */ /* 0x000fe20003800000 */
[----:B0-----:R-:W-:-:S02]  /*d260*/  IADD3 R218, R109, 0x3a0, RZ ;  /* 0x000003a06dda7810 */ /* 0x001fc40007ffe0ff */
[----:B------:R-:W-:Y:S01]  /*d270*/  LEA.HI.SX32 R216, R216, R109, 0x1b ;  /* 0x0000006dd8d87211 */ /* 0x000fe200078fdaff */
[----:B------:R-:W-:Y:S05]  /*d280*/  @!P1 BRA `(.L_x_8463) ;  /* 0x0000001000009947 */ /* 0x000fea0003800000 */
[----:B--2---:R0:W-:Y:S02]  /*d290*/  RED.E.ADD.F32.FTZ.RN.STRONG.GPU [R64.64+-0x280], R67 ;  /* 0xfffd80434000798e */ /* 0x0041e4000c10e7a0 */
.L_x_8463:
[----:B------:R-:W-:Y:S05]  /*d2a0*/  BSYNC B0 ;  /* 0x0000000000007941 */ /* 0x000fea0003800000 */
.L_x_8462:
[----:B0-2---:R0:W2:Y:S01]  /*d2b0*/  LDS R67, [R216.X4+0x1640] ;  /* 0x00164000d8437984 */ /* 0x0050a20000004800 */
[----:B------:R-:W-:Y:S01]  /*d2c0*/  BSSY B0, `(.L_x_8464) ;  /* 0x0000005000007945 */ /* 0x000fe20003800000 */
[----:B-1----:R-:W-:Y:S02]  /*d2d0*/  IADD3 R66, R109, 0x3c0, RZ ;  /* 0x000003c06d427810 */ /* 0x002fe40007ffe0ff */
[----:B------:R-:W-:Y:S01]  /*d2e0*/  LEA.HI.SX32 R218, R218, R109, 0x1b ;  /* 0x0000006ddada7211 */ /* 0x000fe200078fdaff */
[----:B------:R-:W-:Y:S05]  /*d2f0*/  @!P2 BRA `(.L_x_8465) ;  /* 0x000000100000a947 */ /* 0x000fea0003800000 */
[----:B--2---:R1:W-:Y:S02]  /*d300*/  RED.E.ADD.F32.FTZ.RN.STRONG.GPU [R64.64+-0x200], R67 ;  /* 0xfffe00434000798e */ /* 0x0043e4000c10e7a0 */
.L_x_8465:
[----:B------:R-:W-:Y:S05]  /*d310*/  BSYNC B0 ;  /* 0x0000000000007941 */ /* 0x000fea0003800000 */
.L_x_8464:
[----:B-12---:R1:W2:Y:S01]  /*d320*/  LDS R67, [R218.X4+0x16c0] ;  /* 0x0016c000da437984 */ /* 0x0062a20000004800 */
[----:B------:R-:W-:Y:S01]  /*d330*/  BSSY B0, `(.L_x_8466) ;  /* 0x0000005000007945 */ /* 0x000fe20003800000 */
[----:B0-----:R-:W-:Y:S02]  /*d340*/  IADD3 R216, R109, 0x3e0, RZ ;  /* 0x000003e06dd87810 */ /* 0x001fe40007ffe0ff */
[----:B------:R-:W-:Y:S01]  /*d350*/  LEA.HI.SX32 R66, R66, R109, 0x1b ;  /* 0x0000006d42427211 */ /* 0x000fe200078fdaff */
[----:B------:R-:W-:Y:S05]  /*d360*/  @!P3 BRA `(.L_x_8467) ;  /* 0x000000100000b947 */ /* 0x000fea0003800000 */
[----:B--2---:R0:W-:Y:S02]  /*d370*/  RED.E.ADD.F32.FTZ.RN.STRONG.GPU [R64.64+-0x180], R67 ;  /* 0xfffe80434000798e */ /* 0x0041e4000c10e7a0 */
.L_x_8467:
[----:B------:R-:W-:Y:S05]  /*d380*/  BSYNC B0 ;  /* 0x0000000000007941 */ /* 0x000fea0003800000 */
.L_x_8466:
[----:B0-2---:R0:W2:Y:S01]  /*d390*/  LDS R67, [R66.X4+0x1740] ;  /* 0x0017400042437984 */ /* 0x0050a20000004800 */
[----:B------:R-:W-:Y:S01]  /*d3a0*/  BSSY B0, `(.L_x_8468) ;  /* 0x0000004000007945 */ /* 0x000fe20003800000 */
[----:B------:R-:W-:Y:S01]  /*d3b0*/  LEA.HI.SX32 R216, R216, R109, 0x1b ;  /* 0x0000006dd8d87211 */ /* 0x000fe200078fdaff */
[----:B------:R-:W-:Y:S05]  /*d3c0*/  @!P4 BRA `(.L_x_8469) ;  /* 0x000000100000c947 */ /* 0x000fea0003800000 */
[----:B--2---:R2:W-:Y:S02]  /*d3d0*/  RED.E.ADD.F32.FTZ.RN.STRONG.GPU [R64.64+-0x100], R67 ;  /* 0xffff00434000798e */ /* 0x0045e4000c10e7a0 */
.L_x_8469:
[----:B------:R-:W-:Y:S05]  /*d3e0*/  BSYNC B0 ;  /* 0x0000000000007941 */ /* 0x000fea0003800000 */
.L_x_8468:
[----:B--2---:R2:W3:Y:S01]  /*d3f0*/  LDS R67, [R216.X4+0x17c0] ;  /* 0x0017c000d8437984 */ /* 0x0044e20000004800 */
[----:B------:R-:W-:Y:S01]  /*d400*/  BSSY B0, `(.L_x_8470) ;  /* 0x0000003000007945 */ /* 0x000fe20003800000 */
[----:B------:R-:W-:Y:S05]  /*d410*/  @!P5 BRA `(.L_x_8471) ;  /* 0x000000100000d947 */ /* 0x000fea0003800000 */
[----:B---3--:R3:W-:Y:S02]  /*d420*/  RED.E.ADD.F32.FTZ.RN.STRONG.GPU [R64.64+-0x80], R67 ;  /* 0xffff80434000798e */ /* 0x0087e4000c10e7a0 */
.L_x_8471:
[----:B------:R-:W-:Y:S05]  /*d430*/  BSYNC B0 ;  /* 0x0000000000007941 */ /* 0x000fea0003800000 */
.L_x_8470:
[----:B--2---:R-:W2:Y:S01]  /*d440*/  SHFL.DOWN PT, R216, R197, 0x1, 0x1f ;  /* 0x08201f00c5d87f89 */ /* 0x004ea200000e0000 */
[C---:B------:R-:W-:Y:S01]  /*d450*/  ISETP.GT.AND P0, PT, R108.reuse, 0x1e, PT ;  /* 0x0000001e6c00780c */ /* 0x040fe20003f04270 */
[----:B------:R-:W-:Y:S01]  /*d460*/  FMUL.FTZ R168, R129, R168 ;  /* 0x000000a881a87220 */ /* 0x000fe20000410000 */
        /* <DEDUP_REMOVED lines=17> */
[----:B------:R-:W-:Y:S02]  /*d580*/  FFMA.FTZ R114, R114, R132, R163 ;  /* 0x0000008472727223 */ /* 0x000fe400000100a3 */
[----:B--2---:R-:W-:Y:S02]  /*d590*/  @!P0 FADD.FTZ R65, R65, R216 ;  /* 0x000000d841418221 */ /* 0x004fe40000010000 */
[----:B------:R-:W-:Y:S02]  /*d5a0*/  FADD.FTZ R24, R113, R24 ;  /* 0x0000001871187221 */ /* 0x000fe40000010000 */
[----:B---3--:R-:W-:Y:S01]  /*d5b0*/  @!P0 FADD.FTZ R66, R66, R201 ;  /* 0x000000c942428221 */ /* 0x008fe20000010000 */
[----:B------:R-:W2:Y:S01]  /*d5c0*/  SHFL.DOWN PT, R140, R65, 0x2, 0x1f ;  /* 0x08401f00418c7f89 */ /* 0x000ea200000e0000 */
[----:B------:R-:W-:-:S02]  /*d5d0*/  FADD.FTZ R23, R112, R23 ;  /* 0x0000001770177221 */ /* 0x000fc40000010000 */
[----:B0-----:R-:W-:Y:S01]  /*d5e0*/  @!P0 FADD.FTZ R67, R67, R218 ;  /* 0x000000da43438221 */ /* 0x001fe20000010000 */
[----:B------:R-:W0:Y:S01]  /*d5f0*/  SHFL.DOWN PT, R185, R66, 0x2, 0x1f ;  /* 0x08401f0042b97f89 */ /* 0x000e2200000e0000 */
[----:B------:R-:W-:Y:S02]  /*d600*/  FADD.FTZ R25, R114, R25 ;  /* 0x0000001972197221 */ /* 0x000fe40000010000 */
[----:B-1----:R-:W-:Y:S01]  /*d610*/  @!P0 FADD.FTZ R64, R64, R181 ;  /* 0x000000b540408221 */ /* 0x002fe20000010000 */
[----:B------:R-:W1:Y:S01]  /*d620*/  SHFL.DOWN PT, R146, R67, 0x2, 0x1f ;  /* 0x08401f0043927f89 */ /* 0x000e6200000e0000 */
[----:B------:R-:W-:Y:S01]  /*d630*/  ISETP.GT.AND P0, PT, R108, 0x1d, PT ;  /* 0x0000001d6c00780c */ /* 0x000fe20003f04270 */
[----:B------:R-:W-:Y:S02]  /*d640*/  FMUL.FTZ R171, R126, R171 ;  /* 0x000000ab7eab7220 */ /* 0x000fe40000410000 */
[----:B------:R-:W3:Y:S01]  /*d650*/  SHFL.DOWN PT, R181, R64, 0x2, 0x1f ;  /* 0x08401f0040b57f89 */ /* 0x000ee200000e0000 */
[----:B------:R-:W-:-:S02]  /*d660*/  FMUL.FTZ R145, R128, R145 ;  /* 0x0000009180917220 */ /* 0x000fc40000410000 */
[----:B------:R-:W-:Y:S02]  /*d670*/  FFMA.FTZ R158, R207, R158, R171 ;  /* 0x0000009ecf9e7223 */ /* 0x000fe400000100ab */
[----:B------:R-:W-:Y:S02]  /*d680*/  FFMA.FTZ R137, R186, R137, R145 ;  /* 0x00000089ba897223 */ /* 0x000fe40000010091 */
[----:B------:R-:W-:Y:S02]  /*d690*/  FMUL.FTZ R188, R125, R188 ;  /* 0x000000bc7dbc7220 */ /* 0x000fe40000410000 */
[----:B------:R-:W-:Y:S02]  /*d6a0*/  FFMA.FTZ R111, R111, R183, R158 ;  /* 0x000000b76f6f7223 */ /* 0x000fe4000001009e */
[----:B------:R-:W-:Y:S02]  /*d6b0*/  FFMA.FTZ R110, R110, R180, R137 ;  /* 0x000000b46e6e7223 */ /* 0x000fe40000010089 */
[----:B--2---:R-:W-:-:S02]  /*d6c0*/  @!P0 FADD.FTZ R65, R65, R140 ;  /* 0x0000008c41418221 */ /* 0x004fc40000010000 */
[----:B------:R-:W-:Y:S02]  /*d6d0*/  FFMA.FTZ R223, R223, R190, R188 ;  /* 0x000000bedfdf7223 */ /* 0x000fe400000100bc */
[----:B0-----:R-:W-:Y:S01]  /*d6e0*/  @!P0 FADD.FTZ R66, R66, R185 ;  /* 0x000000b942428221 */ /* 0x001fe20000010000 */
[----:B------:R-:W0:Y:S01]  /*d6f0*/  SHFL.DOWN PT, R140, R65, 0x4, 0x1f ;  /* 0x08801f00418c7f89 */ /* 0x000e2200000e0000 */
[----:B------:R-:W-:Y:S02]  /*d700*/  FADD.FTZ R22, R111, R22 ;  /* 0x000000166f167221 */ /* 0x000fe40000010000 */
[----:B-1----:R-:W-:Y:S02]  /*d710*/  @!P0 FADD.FTZ R67, R67, R146 ;  /* 0x0000009243438221 */ /* 0x002fe40000010000 */
[----:B------:R-:W-:Y:S02]  /*d720*/  FFMA.FTZ R223, R0, R178, R223 ;  /* 0x000000b200df7223 */ /* 0x000fe400000100df */
[----:B---3--:R-:W-:Y:S01]  /*d730*/  @!P0 FADD.FTZ R64, R64, R181 ;  /* 0x000000b540408221 */ /* 0x008fe20000010000 */
[----:B------:R-:W1:Y:S01]  /*d740*/  SHFL.DOWN PT, R146, R67, 0x4, 0x1f ;  /* 0x08801f0043927f89 */ /* 0x000e6200000e0000 */
[----:B------:R-:W-:Y:S01]  /*d750*/  ISETP.GT.AND P0, PT, R108, 0x1b, PT ;  /* 0x0000001b6c00780c */ /* 0x000fe20003f04270 */
[----:B------:R-:W-:-:S02]  /*d760*/  FADD.FTZ R21, R110, R21 ;  /* 0x000000156e157221 */ /* 0x000fc40000010000 */
[----:B------:R-:W2:Y:S01]  /*d770*/  SHFL.DOWN PT, R181, R66, 0x4, 0x1f ;  /* 0x08801f0042b57f89 */ /* 0x000ea200000e0000 */
[----:B------:R-:W-:Y:S02]  /*d780*/  FMUL.FTZ R179, R246, R179 ;  /* 0x000000b3f6b37220 */ /* 0x000fe40000410000 */
[----:B------:R-:W-:Y:S01]  /*d790*/  FMUL.FTZ R187, R124, R187 ;  /* 0x000000bb7cbb7220 */ /* 0x000fe20000410000 */
[----:B------:R-:W3:Y:S01]  /*d7a0*/  SHFL.DOWN PT, R129, R64, 0x4, 0x1f ;  /* 0x08801f0040817f89 */ /* 0x000ee200000e0000 */
[----:B------:R-:W-:Y:S02]  /*d7b0*/  FMUL.FTZ R192, R123, R192 ;  /* 0x000000c07bc07220 */ /* 0x000fe40000410000 */
[----:B------:R-:W-:Y:S02]  /*d7c0*/  FMUL.FTZ R189, R122, R189 ;  /* 0x000000bd7abd7220 */ /* 0x000fe40000410000 */
[----:B------:R-:W-:Y:S02]  /*d7d0*/  FMUL.FTZ R194, R121, R194 ;  /* 0x000000c279c27220 */ /* 0x000fe40000410000 */
[----:B------:R-:W-:-:S02]  /*d7e0*/  FMUL.FTZ R173, R120, R173 ;  /* 0x000000ad78ad7220 */ /* 0x000fc40000410000 */
[----:B0-----:R-:W-:Y:S02]  /*d7f0*/  @!P0 FADD.FTZ R65, R65, R140 ;  /* 0x0000008c41418221 */ /* 0x001fe40000010000 */
[----:B------:R-:W-:Y:S02]  /*d800*/  FMUL.FTZ R196, R119, R196 ;  /* 0x000000c477c47220 */ /* 0x000fe40000410000 */
[----:B------:R-:W-:Y:S01]  /*d810*/  FMUL.FTZ R195, R118, R195 ;  /* 0x000000c376c37220 */ /* 0x000fe20000410000 */
[----:B------:R-:W0:Y:S01]  /*d820*/  SHFL.DOWN PT, R112, R65, 0x8, 0x1f ;  /* 0x09001f0041707f89 */ /* 0x000e2200000e0000 */
[----:B------:R-:W-:Y:S02]  /*d830*/  FMUL.FTZ R200, R117, R200 ;  /* 0x000000c875c87220 */ /* 0x000fe40000410000 */
[----:B-1----:R-:W-:Y:S02]  /*d840*/  @!P0 FADD.FTZ R67, R67, R146 ;  /* 0x0000009243438221 */ /* 0x002fe40000010000 */
[----:B------:R-:W-:-:S02]  /*d850*/  FMUL.FTZ R165, R116, R165 ;  /* 0x000000a574a57220 */ /* 0x000fc40000410000 */
        /* <DEDUP_REMOVED lines=23> */
[----:B------:R-:W-:Y:S01]  /*d9d0*/  ISETP.GT.AND P0, PT, R108, 0xf, PT ;  /* 0x0000000f6c00780c */ /* 0x000fe20003f04270 */
[----:B------:R-:W2:Y:S01]  /*d9e0*/  SHFL.DOWN PT, R113, R66, 0x10, 0x1f ;  /* 0x0a001f0042717f89 */ /* 0x000ea200000e0000 */
[----:B------:R-:W-:-:S02]  /*d9f0*/  FFMA.FTZ R2, R2, R177, R141 ;  /* 0x000000b102027223 */ /* 0x000fc4000001008d */
[----:B------:R-:W-:Y:S01]  /*da00*/  FFMA.FTZ R3, R3, R174, R144 ;  /* 0x000000ae03037223 */ /* 0x000fe20000010090 */
[----:B------:R-:W3:Y:S01]  /*da10*/  SHFL.DOWN PT, R111, R64, 0x10, 0x1f ;  /* 0x0a001f00406f7f89 */ /* 0x000ee200000e0000 */
        /* <DEDUP_REMOVED lines=9> */
[----:B------:R-:W-:Y:S02]  /*dab0*/  FADD.FTZ R27, R159, R27 ;  /* 0x0000001b9f1b7221 */ /* 0x000fe40000010000 */
[----:B--2---:R-:W-:-:S02]  /*dac0*/  @!P0 FADD.FTZ R66, R66, R113 ;  /* 0x0000007142428221 */ /* 0x004fc40000010000 */
[----:B------:R-:W-:Y:S02]  /*dad0*/  FADD.FTZ R28, R210, R28 ;  /* 0x0000001cd21c7221 */ /* 0x000fe40000010000 */
[----:B---3--:R-:W-:Y:S02]  /*dae0*/  @!P0 FADD.FTZ R64, R64, R111 ;  /* 0x0000006f40408221 */ /* 0x008fe40000010000 */
[----:B------:R-:W-:Y:S02]  /*daf0*/  FADD.FTZ R29, R182, R29 ;  /* 0x0000001db61d7221 */ /* 0x000fe40000010000 */
[----:B------:R-:W-:Y:S01]  /*db00*/  FADD.FTZ R30, R209, R30 ;  /* 0x0000001ed11e7221 */ /* 0x000fe20000010000 */
[----:B------:R0:W-:Y:S01]  /*db10*/  @!P1 STS.128 [0x18d0], R64 ;  /* 0x0018d040ff009388 */ /* 0x0001e20000000c00 */
        /* <DEDUP_REMOVED lines=37> */
.L_x_8473:
[----:B0-----:R-:W-:Y:S05]  /*dd70*/  BSYNC B0 ;  /* 0x0000000000007941 */ /* 0x001fea0003800000 */
.L_x_8472:
        /* <DEDUP_REMOVED lines=8> */
.L_x_8395:
[----:B------:R1:W5:Y:S01]  /*de00*/  LDL.64 R110, [R1+0x18] ;  /* 0x00001800016e7983 */ /* 0x0003620000100a00 */
        /* <DEDUP_REMOVED lines=8> */
[----:B0-----:R-:W-:Y:S01]  /*de90*/  PRMT R0, R39, 0x7632, R0 ;  /* 0x0000763227007816 */ /* 0x001fe20000000000 */
[----:B------:R-:W-:Y:S01]  /*dea0*/  ULDC.64 UR36, c[0x0][0x2f8] ;  /* 0x0000be0000247ab9 */ /* 0x000fe20000000a00 */
[----:B------:R-:W-:Y:S01]  /*deb0*/  ISETP.NE.AND P6, PT, R109, RZ, PT ;  /* 0x000000ff6d00720c */ /* 0x000fe20003fc5270 */
        /* <DEDUP_REMOVED lines=11> */
[----:B------:R-:W-:-:S02]  /*df70*/  PRMT R2, R37, 0x7632, R2 ;  /* 0x0000763225027816 */ /* 0x000fc40000000002 */
[----:B------:R-:W-:Y:S02]  /*df80*/  PRMT R3, R33, 0x7632, R3 ;  /* 0x0000763221037816 */ /* 0x000fe40000000003 */
[C---:B------:R-:W-:Y:S01]  /*df90*/  PRMT R4, R29.reuse, 0x7610, R4 ;  /* 0x000076101d047816 */ /* 0x040fe20000000004 */
[----:B------:R0:W-:Y:S01]  /*dfa0*/  STS.U16 [R90+0x2], R45 ;  /* 0x0000022d5a007388 */ /* 0x0001e20000000400 */
[----:B------:R-:W-:Y:S02]  /*dfb0*/  PRMT R5, R29, 0x7632, R5 ;  /* 0x000076321d057816 */ /* 0x000fe40000000005 */
[C---:B------:R-:W-:Y:S01]  /*dfc0*/  PRMT R6, R27.reuse, 0x7610, R6 ;  /* 0x000076101b067816 */ /* 0x040fe20000000006 */
[----:B------:R2:W-:Y:S01]  /*dfd0*/  STS.U16 [R90+0x6], R0 ;  /* 0x000006005a007388 */ /* 0x0005e20000000400 */
[----:B------:R-:W-:-:S03]  /*dfe0*/  PRMT R8, R27, 0x7632, R8 ;  /* 0x000076321b087816 */ /* 0x000fc60000000008 */
[----:B------:R3:W-:Y:S01]  /*dff0*/  STS.U16 [R90+0xa], R2 ;  /* 0x00000a025a007388 */ /* 0x0007e20000000400 */
[----:B0-----:R-:W-:-:S03]  /*e000*/  PRMT R45, R35, 0x7632, R45 ;  /* 0x00007632232d7816 */ /* 0x001fc6000000002d */
[----:B------:R-:W-:Y:S01]  /*e010*/  STS.U16 [R90], R41 ;  /* 0x000000295a007388 */ /* 0x000fe20000000400 */
[----:B--2---:R-:W-:-:S03]  /*e020*/  PRMT R0, R31, 0x7632, R0 ;  /* 0x000076321f007816 */ /* 0x004fc60000000000 */
[----:B------:R-:W-:Y:S01]  /*e030*/  STS.U16 [R90+0x4], R39 ;  /* 0x000004275a007388 */ /* 0x000fe20000000400 */
[----:B---3--:R-:W-:-:S03]  /*e040*/  MOV R2, UR39 ;  /* 0x0000002700027c02 */ /* 0x008fc60008000f00 */
        /* <DEDUP_REMOVED lines=47> */
.L_x_8476:
[----:B-1----:R-:W-:Y:S05]  /*e340*/  BSYNC B0 ;  /* 0x0000000000007941 */ /* 0x002fea0003800000 */
.L_x_8475:
[----:B------:R-:W2:Y:S01]  /*e350*/  LDL.LU R28, [R1+0x14] ;  /* 0x00001400011c7983 */ /* 0x000ea20000300800 */
[----:B------:R-:W-:Y:S01]  /*e360*/  ULDC.64 UR36, c[0x0][0x2e0] ;  /* 0x0000b80000247ab9 */ /* 0x000fe20000000a00 */
[C---:B------:R-:W-:Y:S01]  /*e370*/  LEA R2, P0, R107.reuse, c[0x0][0x330], 0x1 ;  /* 0x0000cc006b027a11 */ /* 0x040fe200078008ff */
[----:B------:R-:W-:Y:S01]  /*e380*/  UMOV UR35, UR7 ;  /* 0x0000000700237c82 */ /* 0x000fe20008000000 */
[----:B------:R-:W-:Y:S01]  /*e390*/  SHF.R.S32.HI R3, RZ, 0x1f, R107 ;  /* 0x0000001fff037819 */ /* 0x000fe2000001146b */
[----:B------:R-:W-:Y:S01]  /*e3a0*/  UIMAD.WIDE.U32 UR34, UR10, UR36, UR34 ;  /* 0x000000240a2272a5 */ /* 0x000fe2000f8e0022 */
[C---:B------:R-:W-:Y:S01]  /*e3b0*/  LOP3.LUT R55, R107.reuse, 0x20, RZ, 0xfc, !PT ;  /* 0x000000206b377812 */ /* 0x040fe200078efcff */
[----:B------:R-:W-:Y:S01]  /*e3c0*/  UIMAD UR36, UR11, UR36, URZ ;  /* 0x000000240b2472a4 */ /* 0x000fe2000f8e023f */
[----:B------:R-:W-:Y:S01]  /*e3d0*/  LEA.HI.X R3, R107, c[0x0][0x334], R3, 0x1, P0 ;  /* 0x0000cd006b037a11 */ /* 0x000fe200000f0c03 */
[----:B------:R-:W-:Y:S02]  /*e3e0*/  UIADD3 UR7, UP0, UR26, UR34, URZ ;  /* 0x000000221a077290 */ /* 0x000fe4000ff1e03f */
[----:B------:R-:W-:-:S04]  /*e3f0*/  UIMAD UR34, UR10, UR37, UR36 ;  /* 0x000000250a2272a4 */ /* 0x000fc8000f8e0224 */
[----:B------:R-:W-:Y:S01]  /*e400*/  UIADD3.X UR34, UR27, UR34, UR35, UP0, !UPT ;  /* 0x000000221b227290 */ /* 0x000fe200087fe423 */
[----:B0-----:R-:W-:Y:S02]  /*e410*/  MOV R4, UR7 ;  /* 0x0000000700047c02 */ /* 0x001fe40008000f00 */
[C---:B------:R-:W-:Y:S02]  /*e420*/  LOP3.LUT R57, R107.reuse, 0x40, RZ, 0xfc, !PT ;  /* 0x000000406b397812 */ /* 0x040fe400078efcff */
[C---:B------:R-:W-:Y:S02]  /*e430*/  LEA R2, P1, R4.reuse, R2, 0x1 ;  /* 0x0000000204027211 */ /* 0x040fe400078208ff */
[----:B------:R-:W-:Y:S02]  /*e440*/  MOV R5, UR34 ;  /* 0x0000002200057c02 */ /* 0x000fe40008000f00 */
[----:B------:R-:W-:Y:S02]  /*e450*/  LOP3.LUT R59, R107, 0x60, RZ, 0xfc, !PT ;  /* 0x000000606b3b7812 */ /* 0x000fe400078efcff */
[----:B------:R-:W-:-:S02]  /*e460*/  LEA.HI.X R3, R4, R3, R5, 0x1, P1 ;  /* 0x0000000304037211 */ /* 0x000fc400008f0c05 */
[-C--:B------:R-:W-:Y:S02]  /*e470*/  ISETP.GE.AND P0, PT, R55, R0.reuse, PT ;  /* 0x000000003700720c */ /* 0x080fe40003f06270 */
[-C--:B------:R-:W-:Y:S02]  /*e480*/  ISETP.GE.AND P1, PT, R57, R0.reuse, PT ;  /* 0x000000003900720c */ /* 0x080fe40003f26270 */
[----:B------:R-:W-:Y:S02]  /*e490*/  ISETP.GE.AND P2, PT, R59, R0, PT ;  /* 0x000000003b00720c */ /* 0x000fe40003f46270 */
[C---:B------:R-:W-:Y:S02]  /*e4a0*/  LOP3.LUT R65, R107.reuse, 0xc0, RZ, 0xfc, !PT ;  /* 0x000000c06b417812 */ /* 0x040fe400078efcff */
[C---:B------:R-:W-:Y:S02]  /*e4b0*/  LOP3.LUT R61, R107.reuse, 0x80, RZ, 0xfc, !PT ;  /* 0x000000806b3d7812 */ /* 0x040fe400078efcff */
[----:B------:R-:W-:-:S02]  /*e4c0*/  LOP3.LUT R63, R107, 0xa0, RZ, 0xfc, !PT ;  /* 0x000000a06b3f7812 */ /* 0x000fc400078efcff */
[----:B------:R-:W-:Y:S02]  /*e4d0*/  LOP3.LUT R67, R107, 0xe0, RZ, 0xfc, !PT ;  /* 0x000000e06b437812 */ /* 0x000fe400078efcff */
[-C--:B------:R-:W-:Y:S02]  /*e4e0*/  ISETP.GE.AND P5, PT, R65, R0.reuse, PT ;  /* 0x000000004100720c */ /* 0x080fe40003fa6270 */
        /* <DEDUP_REMOVED lines=9> */
[----:B------:R-:W-:Y:S02]  /*e580*/  ISETP.GE.AND P2, PT, R71, R0, PT ;  /* 0x000000004700720c */ /* 0x000fe40003f46270 */
[C---:B------:R-:W-:Y:S01]  /*e590*/  LOP3.LUT R73, R107.reuse, 0x140, RZ, 0xfc, !PT ;  /* 0x000001406b497812 */ /* 0x040fe200078efcff */
[----:B------:R0:W-:Y:S01]  /*e5a0*/  @!P5 STG.E.U16 [R2.64+-0x280], R35 ;  /* 0xfffd80230200d986 */ /* 0x0001e2000c101520 */
[C---:B------:R-:W-:Y:S02]  /*e5b0*/  LOP3.LUT R75, R107.reuse, 0x160, RZ, 0xfc, !PT ;  /* 0x000001606b4b7812 */ /* 0x040fe400078efcff */
[C---:B------:R-:W-:Y:S02]  /*e5c0*/  LOP3.LUT R77, R107.reuse, 0x180, RZ, 0xfc, !PT ;  /* 0x000001806b4d7812 */ /* 0x040fe400078efcff */
[----:B------:R-:W-:-:S02]  /*e5d0*/  LOP3.LUT R79, R107, 0x1a0, RZ, 0xfc, !PT ;  /* 0x000001a06b4f7812 */ /* 0x000fc400078efcff */
[C---:B------:R-:W-:Y:S01]  /*e5e0*/  LOP3.LUT R81, R107.reuse, 0x1c0, RZ, 0xfc, !PT ;  /* 0x000001c06b517812 */ /* 0x040fe200078efcff */
[----:B------:R-:W-:Y:S01]  /*e5f0*/  @!P3 STG.E.U16 [R2.64+-0x300], R31 ;  /* 0xfffd001f0200b986 */ /* 0x000fe2000c101520 */
[----:B0-----:R-:W-:-:S03]  /*e600*/  LOP3.LUT R35, R107, 0x1e0, RZ, 0xfc, !PT ;  /* 0x000001e06b237812 */ /* 0x001fc600078efcff */
[----:B------:R-:W-:Y:S01]  /*e610*/  @!P4 STG.E.U16 [R2.64+-0x2c0], R33 ;  /* 0xfffd40210200c986 */ /* 0x000fe2000c101520 */
        /* <DEDUP_REMOVED lines=15> */
[----:B------:R-:W-:-:S03]  /*e710*/  F2FP.PACK_AB R4, R22, R21 ;  /* 0x000000151604723e */ /* 0x000fc600000000ff */
[----:B------:R-:W-:Y:S01]  /*e720*/  BAR.SYNC.DEFER_BLOCKING 0x0 ;  /* 0x0000000000007b1d */ /* 0x000fe20000010000 */
[----:B0-----:R-:W-:Y:S02]  /*e730*/  F2FP.PACK_AB R3, R16, R15 ;  /* 0x0000000f1003723e */ /* 0x001fe400000000ff */
[----:B------:R-:W-:Y:S02]  /*e740*/  F2FP.PACK_AB R2, R18, R17 ;  /* 0x000000111202723e */ /* 0x000fe400000000ff */
[C---:B------:R-:W-:Y:S02]  /*e750*/  PRMT R6, R3.reuse, 0x7610, R6 ;  /* 0x0000761003067816 */ /* 0x040fe40000000006 */
[----:B------:R-:W-:Y:S02]  /*e760*/  PRMT R7, R3, 0x7632, R7 ;  /* 0x0000763203077816 */ /* 0x000fe40000000007 */
[----:B------:R-:W-:Y:S02]  /*e770*/  F2FP.PACK_AB R3, R20, R19 ;  /* 0x000000131403723e */ /* 0x000fe400000000ff */
[----:B------:R-:W-:-:S02]  /*e780*/  PRMT R8, R2, 0x7610, R8 ;  /* 0x0000761002087816 */ /* 0x000fc40000000008 */
[C---:B------:R-:W-:Y:S02]  /*e790*/  PRMT R9, R3.reuse, 0x7610, R9 ;  /* 0x0000761003097816 */ /* 0x040fe40000000009 */
[----:B------:R-:W-:Y:S02]  /*e7a0*/  PRMT R10, R3, 0x7632, R10 ;  /* 0x00007632030a7816 */ /* 0x000fe4000000000a */
[----:B------:R-:W-:Y:S01]  /*e7b0*/  F2FP.PACK_AB R3, R26, R25 ;  /* 0x000000191a03723e */ /* 0x000fe200000000ff */
[----:B------:R-:W-:Y:S04]  /*e7c0*/  STS.U16 [R90+0x8], R6 ;  /* 0x000008065a007388 */ /* 0x000fe80000000400 */
[----:B------:R0:W-:Y:S04]  /*e7d0*/  STS.U16 [R90+0xc], R8 ;  /* 0x00000c085a007388 */ /* 0x0001e80000000400 */
[----:B------:R-:W-:Y:S01]  /*e7e0*/  STS.U16 [R90+0xa], R7 ;  /* 0x00000a075a007388 */ /* 0x000fe20000000400 */
[----:B0-----:R-:W-:-:S03]  /*e7f0*/  PRMT R8, R3, 0x7632, R8 ;  /* 0x0000763203087816 */ /* 0x001fc60000000008 */
[----:B------:R-:W-:Y:S04]  /*e800*/  STS.U16 [R90+0x10], R9 ;  /* 0x000010095a007388 */ /* 0x000fe80000000400 */
[----:B------:R-:W-:Y:S04]  /*e810*/  STS.U16 [R90+0x12], R10 ;  /* 0x0000120a5a007388 */ /* 0x000fe80000000400 */
[----:B------:R-:W-:Y:S04]  /*e820*/  STS.U16 [R90+0x14], R4 ;  /* 0x000014045a007388 */ /* 0x000fe80000000400 */
[----:B------:R-:W-:Y:S04]  /*e830*/  STS.U16 [R90+0x1c], R3 ;  /* 0x00001c035a007388 */ /* 0x000fe80000000400 */
[----:B------:R-:W-:Y:S01]  /*e840*/  STS.U16 [R90+0x1e], R8 ;  /* 0x00001e085a007388 */ /* 0x000fe20000000400 */
[----:B------:R-:W-:Y:S01]  /*e850*/  UIADD3 UR7, UR9, UR38, URZ ;  /* 0x0000002609077290 */ /* 0x000fe2000fffe03f */
[----:B------:R-:W-:Y:S01]  /*e860*/  BSSY B0, `(.L_x_8477) ;  /* 0x0000048000007945 */ /* 0x000fe20003800000 */
[----:B--2---:R-:W-:Y:S01]  /*e870*/  FADD.FTZ R5, R11, R28 ;  /* 0x0000001c0b057221 */ /* 0x004fe20000010000 */
[----:B------:R-:W-:-:S03]  /*e880*/  F2FP.PACK_AB R11, R12, R11 ;  /* 0x0000000b0c0b723e */ /* 0x000fc600000000ff */
[----:B------:R-:W-:Y:S01]  /*e890*/  FADD.FTZ R0, R5, R12 ;  /* 0x0000000c05007221 */ /* 0x000fe20000010000 */
[----:B------:R-:W-:-:S03]  /*e8a0*/  PRMT R45, R11, 0x7632, R45 ;  /* 0x000076320b2d7816 */ /* 0x000fc6000000002d */
[----:B------:R-:W-:Y:S01]  /*e8b0*/  FADD.FTZ R5, R0, R13 ;  /* 0x0000000d00057221 */ /* 0x000fe20000010000 */
[----:B------:R-:W-:Y:S01]  /*e8c0*/  F2FP.PACK_AB R13, R14, R13 ;  /* 0x0000000d0e0d723e */ /* 0x000fe200000000ff */
[----:B------:R0:W-:Y:S02]  /*e8d0*/  STS.U16 [R90+0x2], R45 ;  /* 0x0000022d5a007388 */ /* 0x0001e40000000400 */
[----:B------:R-:W-:Y:S01]  /*e8e0*/  FADD.FTZ R0, R5, R14 ;  /* 0x0000000e05007221 */ /* 0x000fe20000010000 */
[----:B------:R-:W-:Y:S02]  /*e8f0*/  PRMT R5, R13, 0x7632, R5 ;  /* 0x000076320d057816 */ /* 0x000fe40000000005 */
[----:B0-----:R-:W-:Y:S02]  /*e900*/  PRMT R45, R2, 0x7632, R45 ;  /* 0x00007632022d7816 */ /* 0x001fe4000000002d */
[----:B------:R-:W-:Y:S01]  /*e910*/  F2FP.PACK_AB R2, R24, R23 ;  /* 0x000000171802723e */ /* 0x000fe200000000ff */
[----:B------:R0:W-:Y:S03]  /*e920*/  STS.U16 [R90+0x6], R5 ;  /* 0x000006055a007388 */ /* 0x0001e60000000400 */
[----:B------:R-:W-:-:S02]  /*e930*/  PRMT R6, R2, 0x7610, R6 ;  /* 0x0000761002067816 */ /* 0x000fc40000000006 */
[----:B------:R-:W-:Y:S02]  /*e940*/  PRMT R12, R2, 0x7632, R12 ;  /* 0x00007632020c7816 */ /* 0x000fe4000000000c */
[----:B------:R-:W-:Y:S02]  /*e950*/  MOV R2, UR39 ;  /* 0x0000002700027c02 */ /* 0x000fe40008000f00 */
[----:B0-----:R-:W-:Y:S01]  /*e960*/  PRMT R5, R4, 0x7632, R5 ;  /* 0x0000763204057816 */ /* 0x001fe20000000005 */
[----:B------:R-:W-:Y:S04]  /*e970*/  STS.U16 [R90], R11 ;  /* 0x0000000b5a007388 */ /* 0x000fe80000000400 */
        /* <DEDUP_REMOVED lines=54> */
.L_x_8478:
[----:B-1----:R-:W-:Y:S05]  /*ece0*/  BSYNC B0 ;  /* 0x0000000000007941 */ /* 0x002fea0003800000 */
.L_x_8477:
        /* <DEDUP_REMOVED lines=9> */
[----:B------:R-:W-:Y:S01]  /*ed80*/  ISETP.GE.AND P3, PT, R55, R6, PT ;  /* 0x000000063700720c */ /* 0x000fe20003f66270 */
        /* <DEDUP_REMOVED lines=9> */
[----:B------:R-:W-:Y:S01]  /*ee20*/  LEA R2, P0, R3, R2, 0x1 ;  /* 0x0000000203027211 */ /* 0x000fe200078008ff */
[----:B------:R-:W-:Y:S01]  /*ee30*/  UIADD3 UR18, UP3, UR18, -0x400, URZ ;  /* 0xfffffc0012127890 */ /* 0x000fe2000ff7e03f */
[----:B0-----:R-:W-:Y:S01]  /*ee40*/  MOV R4, UR8 ;  /* 0x0000000800047c02 */ /* 0x001fe20008000f00 */
        /* <DEDUP_REMOVED lines=39> */
.L_x_8389:
[----:B------:R-:W-:Y:S02]  /*f0c0*/  ISETP.NE.U32.AND P0, PT, RZ, c[0x0][0x328], PT ;  /* 0x0000ca00ff007a0c */ /* 0x000fe40003f05070 */
[----:B------:R-:W-:Y:S02]  /*f0d0*/  ISETP.NE.U32.AND P2, PT, RZ, c[0x0][0x348], PT ;  /* 0x0000d200ff007a0c */ /* 0x000fe40003f45070 */
[----:B------:R-:W-:Y:S02]  /*f0e0*/  ISETP.NE.AND.EX P1, PT, RZ, c[0x0][0x32c], PT, P0 ;  /* 0x0000cb00ff007a0c */ /* 0x000fe40003f25300 */
[----:B------:R-:W-:-:S11]  /*f0f0*/  ISETP.NE.AND.EX P0, PT, RZ, c[0x0][0x34c], PT, P2 ;  /* 0x0000d300ff007a0c */ /* 0x000fd60003f05320 */
[----:B------:R-:W-:Y:S05]  /*f100*/  @!P1 BRA `(.L_x_8480) ;  /* 0x0000017000009947 */ /* 0x000fea0003800000 */
[----:B------:R-:W3:Y:S01]  /*f110*/  LDL.LU R2, [R1+0x20] ;  /* 0x0000200001027983 */ /* 0x000ee20000300800 */
[----:B------:R-:W-:Y:S03]  /*f120*/  BSSY B0, `(.L_x_8480) ;  /* 0x0000015000007945 */ /* 0x000fe60003800000 */
[----:B------:R-:W4:Y:S02]  /*f130*/  S2R R6, SR_LANEID ;  /* 0x0000000000067919 */ /* 0x000f240000000000 */
[----:B----4-:R-:W-:Y:S02]  /*f140*/  ISETP.NE.AND P2, PT, R6, RZ, PT ;  /* 0x000000ff0600720c */ /* 0x010fe40003f45270 */
[----:B------:R-:W4:Y:S04]  /*f150*/  S2R R6, SR_TID.X ;  /* 0x0000000000067919 */ /* 0x000f280000002100 */
        /* <DEDUP_REMOVED lines=10> */
[----:B----4-:R-:W-:-:S04]  /*f200*/  ISETP.NE.AND P1, PT, R6, RZ, PT ;  /* 0x000000ff0600720c */ /* 0x010fc80003f25270 */
[----:B------:R1:W-:Y:S04]  /*f210*/  @!P2 STS [0x18c4], R4 ;  /* 0x0018c404ff00a388 */ /* 0x0003e80000000800 */
[----:B------:R-:W-:Y:S06]  /*f220*/  BAR.SYNC.DEFER_BLOCKING 0x0 ;  /* 0x0000000000007b1d */ /* 0x000fec0000010000 */
[----:B------:R-:W-:Y:S05]  /*f230*/  @P1 BRA `(.L_x_8481) ;  /* 0x0000003000001947 */ /* 0x000fea0003800000 */
[----:B-1----:R-:W-:Y:S02]  /*f240*/  MOV R2, UR30 ;  /* 0x0000001e00027c02 */ /* 0x002fe40008000f00 */
[----:B------:R-:W-:-:S05]  /*f250*/  MOV R3, UR31 ;  /* 0x0000001f00037c02 */ /* 0x000fca0008000f00 */
[----:B------:R1:W-:Y:S02]  /*f260*/  RED.E.ADD.F32.FTZ.RN.STRONG.GPU [R2.64], R4 ;  /* 0x000000040200798e */ /* 0x0003e4000c10e7a0 */
.L_x_8481:
[----:B-1----:R-:W-:Y:S05]  /*f270*/  BSYNC B0 ;  /* 0x0000000000007941 */ /* 0x002fea0003800000 */
.L_x_8480:
[----:B------:R-:W-:Y:S01]  /*f280*/  BSSY B0, `(.L_x_8482) ;  /* 0x000001b000007945 */ /* 0x000fe20003800000 */
[----:B------:R-:W-:Y:S05]  /*f290*/  @!P0 BRA `(.L_x_8483) ;  /* 0x0000018000008947 */ /* 0x000fea0003800000 */
[----:B------:R-:W3:Y:S04]  /*f2a0*/  LDL.LU R2, [R1+0x14] ;  /* 0x0000140001027983 */ /* 0x000ee80000300800 */
[----:B------:R-:W4:Y:S04]  /*f2b0*/  S2R R6, SR_LANEID ;  /* 0x0000000000067919 */ /* 0x000f280000000000 */
[----:B------:R-:W1:Y:S04]  /*f2c0*/  S2R R11, SR_TID.X ;  /* 0x00000000000b7919 */ /* 0x000e680000002100 */
        /* <DEDUP_REMOVED lines=21> */
.L_x_8483:
[----:B------:R-:W3:Y:S02]  /*f420*/  S2R R11, SR_TID.X ;  /* 0x00000000000b7919 */ /* 0x000ee40000002100 */
.L_x_8484:
[----:B-1----:R-:W-:Y:S05]  /*f430*/  BSYNC B0 ;  /* 0x0000000000007941 */ /* 0x002fea0003800000 */
.L_x_8482:
        /* <DEDUP_REMOVED lines=12> */
.L_x_8485:
        /* <DEDUP_REMOVED lines=32> */
.L_x_8486:
        /* <DEDUP_REMOVED lines=16> */
.L_x_14693:


//--------------------- .text._Z25selective_scan_bwd_kernelI32Selective_Scan_bwd_kernel_traitsILi32ELi16ELb0ELb0ELb1ELb1ELb0EN3c104HalfENS1_7complexIfEEEEv12SSMParamsBwd --------------------------
	.section	.text._Z25selective_scan_bwd_kernelI32Selective_Scan_bwd_kernel_traitsILi32ELi16ELb0ELb0ELb1ELb1ELb0EN3c104HalfENS1_7complexIfEEEEv12SSMParamsBwd,"ax",@progbits
	.sectioninfo	@"SHI_REGISTERS=255"
	.align	128
        .global         _Z25selective_scan_bwd_kernelI32Selective_Scan_bwd_kernel_traitsILi32ELi16ELb0ELb0ELb1ELb1ELb0EN3c104HalfENS1_7complexIfEEEEv12SSMParamsBwd
        .type           _Z25selective_scan_bwd_kernelI32Selective_Scan_bwd_kernel_traitsILi32ELi16ELb0ELb0ELb1ELb1ELb0EN3c104HalfENS1_7complexIfEEEEv12SSMParamsBwd,@function
        .size           _Z25selective_scan_bwd_kernelI32Selective_Scan_bwd_kernel_traitsILi32ELi16ELb0ELb0ELb1ELb1ELb0EN3c104HalfENS1_7complexIfEEEEv12SSMParamsBwd,(.L_x_14694 - _Z25selective_scan_bwd_kernelI32Selective_Scan_bwd_kernel_traitsILi32ELi16ELb0ELb0ELb1ELb1ELb0EN3c104HalfENS1_7complexIfEEEEv12SSMParamsBwd)
        .other          _Z25selective_scan_bwd_kernelI32Selective_Scan_bwd_kernel_traitsILi32ELi16ELb0ELb0ELb1ELb1ELb0EN3c104HalfENS1_7complexIfEEEEv12SSMParamsBwd,@"STO_CUDA_ENTRY STV_DEFAULT"
_Z25selective_scan_bwd_kernelI32Selective_Scan_bwd_kernel_traitsILi32ELi16ELb0ELb0ELb1ELb1ELb0EN3c104HalfENS1_7complexIfEEEEv12SSMParamsBwd:
.text._Z25selective_scan_bwd_kernelI32Selective_Scan_bwd_kernel_traitsILi32ELi16ELb0ELb0ELb1ELb1ELb0EN3c104HalfENS1_7complexIfEEEEv12SSMParamsBwd:
        /* <DEDUP_REMOVED lines=159> */
.L_x_8604:
        /* <DEDUP_REMOVED lines=75> */
[----:B------:R-:W-:-:S02]  /*0ea0*/  LEA.HI.SX32 R3, R2, R2, 0x1b ;  /* 0x0000000202037211 */ /* 0x000fc400078fdaff */
[C---:B------:R-:W-:Y:S02]  /*0eb0*/  IADD3 R25, R2.reuse, 0x60, RZ ;  /* 0x0000006002197810 */ /* 0x040fe40007ffe0ff */
[----:B------:R-:W-:Y:S02]  /*0ec0*/  SHF.L.U32 R3, R3, 0x1, RZ ;  /* 0x0000000103037819 */ /* 0x000fe400000006ff */
[C---:B------:R-:W-:Y:S02]  /*0ed0*/  IADD3 R7, R2.reuse, 0x20, RZ ;  /* 0x0000002002077810 */ /* 0x040fe40007ffe0ff */
[-C--:B------:R-:W-:Y:S02]  /*0ee0*/  LEA.HI.SX32 R25, R25, R2.reuse, 0x1b ;  /* 0x0000000219197211 */ /* 0x080fe400078fdaff */
[----:B-1----:R-:W-:Y:S02]  /*0ef0*/  LEA.HI.SX32 R4, R7, R2, 0x1b ;  /* 0x0000000207047211 */ /* 0x002fe400078fdaff */
[----:B------:R-:W-:-:S02]  /*0f00*/  IADD3 R5, R2, 0x40, RZ ;  /* 0x0000004002057810 */ /* 0x000fc40007ffe0ff */
[C---:B------:R-:W-:Y:S02]  /*0f10*/  IADD3 R27, R2.reuse, 0x80, RZ ;  /* 0x00000080021b7810 */ /* 0x040fe40007ffe0ff */
[----:B------:R-:W-:Y:S02]  /*0f20*/  IADD3 R29, R2, 0xa0, RZ ;  /* 0x000000a0021d7810 */ /* 0x000fe40007ffe0ff */
[----:B------:R-:W-:Y:S02]  /*0f30*/  SHF.L.U32 R4, R4, 0x1, RZ ;  /* 0x0000000104047819 */ /* 0x000fe400000006ff */
[-C--:B------:R-:W-:Y:S02]  /*0f40*/  LEA.HI.SX32 R5, R5, R2.reuse, 0x1b ;  /* 0x0000000205057211 */ /* 0x080fe400078fdaff */
[-C--:B------:R-:W-:Y:S02]  /*0f50*/  LEA.HI.SX32 R7, R27, R2.reuse, 0x1b ;  /* 0x000000021b077211 */ /* 0x080fe400078fdaff */
[----:B------:R-:W-:-:S02]  /*0f60*/  LEA.HI.SX32 R8, R29, R2, 0x1b ;  /* 0x000000021d087211 */ /* 0x000fc400078fdaff */
[C---:B------:R-:W-:Y:S02]  /*0f70*/  IADD3 R27, R2.reuse, 0xe0, RZ ;  /* 0x000000e0021b7810 */ /* 0x040fe40007ffe0ff */
[C---:B------:R-:W-:Y:S02]  /*0f80*/  IADD3 R29, R2.reuse, 0x100, RZ ;  /* 0x00000100021d7810 */ /* 0x040fe40007ffe0ff */
[----:B------:R-:W-:Y:S02]  /*0f90*/  SHF.L.U32 R5, R5, 0x1, RZ ;  /* 0x0000000105057819 */ /* 0x000fe400000006ff */
[C---:B------:R-:W-:Y:S02]  /*0fa0*/  IADD3 R37, R2.reuse, 0x120, RZ ;  /* 0x0000012002257810 */ /* 0x040fe40007ffe0ff */
[----:B------:R-:W-:Y:S02]  /*0fb0*/  IADD3 R39, R2, 0x140, RZ ;  /* 0x0000014002277810 */ /* 0x000fe40007ffe0ff */
[----:B------:R-:W-:-:S02]  /*0fc0*/  SHF.L.U32 R7, R7, 0x1, RZ ;  /* 0x0000000107077819 */ /* 0x000fc400000006ff */
[-C--:B------:R-:W-:Y:S02]  /*0fd0*/  LEA.HI.SX32 R27, R27, R2.reuse, 0x1b ;  /* 0x000000021b1b7211 */ /* 0x080fe400078fdaff */
[----:B------:R-:W-:Y:S02]  /*0fe0*/  SHF.L.U32 R8, R8, 0x1, RZ ;  /* 0x0000000108087819 */ /* 0x000fe400000006ff */
[-C--:B------:R-:W-:Y:S02]  /*0ff0*/  LEA.HI.SX32 R29, R29, R2.reuse, 0x1b ;  /* 0x000000021d1d7211 */ /* 0x080fe400078fdaff */
[-C--:B------:R-:W-:Y:S02]  /*1000*/  LEA.HI.SX32 R37, R37, R2.reuse, 0x1b ;  /* 0x0000000225257211 */ /* 0x080fe400078fdaff */
[----:B------:R-:W-:Y:S02]  /*1010*/  LEA.HI.SX32 R39, R39, R2, 0x1b ;  /* 0x0000000227277211 */ /* 0x000fe400078fdaff */
[----:B------:R-:W-:-:S02]  /*1020*/  SHF.L.U32 R24, R2, 0x4, RZ ;  /* 0x0000000402187819 */ /* 0x000fc400000006ff */
[----:B------:R-:W-:Y:S02]  /*1030*/  ISETP.GE.AND P0, PT, R32, UR26, PT ;  /* 0x0000001a20007c0c */ /* 0x000fe4000bf06270 */
[----:B------:R-:W-:Y:S02]  /*1040*/  MOV R124, UR18 ;  /* 0x00000012007c7c02 */ /* 0x000fe40008000f00 */
[----:B------:R-:W-:Y:S02]  /*1050*/  MOV R125, UR19 ;  /* 0x00000013007d7c02 */ /* 0x000fe40008000f00 */
[----:B------:R-:W-:-:S03]  /*1060*/  PRMT R40, RZ, 0x7610, R40 ;  /* 0x00007610ff287816 */ /* 0x000fc60000000028 */
[----:B------:R-:W-:Y:S01]  /*1070*/  IMAD.WIDE R124, R64, 0x2, R124 ;  /* 0x00000002407c7825 */ /* 0x000fe200078e027c */
[----:B------:R-:W-:Y:S02]  /*1080*/  PRMT R43, RZ, 0x7610, R43 ;  /* 0x00007610ff2b7816 */ /* 0x000fe4000000002b */
[----:B------:R-:W-:Y:S02]  /*1090*/  ISETP.GE.AND P1, PT, R58, UR26, PT ;  /* 0x0000001a3a007c0c */ /* 0x000fe4000bf26270 */
        /* <DEDUP_REMOVED lines=17> */
[----:B----4-:R1:W-:Y:S02]  /*11b0*/  STS.U16 [R3], R6 ;  /* 0x0000000603007388 */ /* 0x0103e40000000400 */
[----:B-1----:R-:W-:Y:S02]  /*11c0*/  SHF.L.U32 R6, R25, 0x1, RZ ;  /* 0x0000000119067819 */ /* 0x002fe400000006ff */
[----:B------:R-:W-:-:S04]  /*11d0*/  IADD3 R25, R2, 0xc0, RZ ;  /* 0x000000c002197810 */ /* 0x000fc80007ffe0ff */
[----:B------:R-:W-:Y:S01]  /*11e0*/  LEA.HI.SX32 R25, R25, R2, 0x1b ;  /* 0x0000000219197211 */ /* 0x000fe200078fdaff */
[----:B-----5:R1:W-:Y:S04]  /*11f0*/  STS.U16 [R4+0x40], R9 ;  /* 0x0000400904007388 */ /* 0x0203e80000000400 */
[----:B---3--:R3:W-:Y:S01]  /*1200*/  STS.U16 [R5+0x80], R10 ;  /* 0x0000800a05007388 */ /* 0x0087e20000000400 */
[----:B-1----:R-:W-:Y:S02]  /*1210*/  SHF.L.U32 R9, R25, 0x1, RZ ;  /* 0x0000000119097819 */ /* 0x002fe400000006ff */
[----:B------:R-:W-:Y:S01]  /*1220*/  IADD3 R25, R2, 0x160, RZ ;  /* 0x0000016002197810 */ /* 0x000fe20007ffe0ff */
[----:B--2---:R1:W-:Y:S01]  /*1230*/  STS.U16 [R6+0xc0], R11 ;  /* 0x0000c00b06007388 */ /* 0x0043e20000000400 */
[----:B---3--:R-:W-:-:S02]  /*1240*/  SHF.L.U32 R10, R27, 0x1, RZ ;  /* 0x000000011b0a7819 */ /* 0x008fc400000006ff */
[----:B------:R-:W-:Y:S01]  /*1250*/  LEA.HI.SX32 R25, R25, R2, 0x1b ;  /* 0x0000000219197211 */ /* 0x000fe200078fdaff */
[----:B------:R2:W-:Y:S01]  /*1260*/  STS.U16 [R7+0x100], R12 ;  /* 0x0001000c07007388 */ /* 0x0005e20000000400 */
[----:B------:R-:W-:-:S03]  /*1270*/  IADD3 R27, R2, 0x180, RZ ;  /* 0x00000180021b7810 */ /* 0x000fc60007ffe0ff */
[----:B------:R3:W-:Y:S01]  /*1280*/  STS.U16 [R8+0x140], R13 ;  /* 0x0001400d08007388 */ /* 0x0007e20000000400 */
[----:B-1----:R-:W-:Y:S02]  /*1290*/  SHF.L.U32 R11, R29, 0x1, RZ ;  /* 0x000000011d0b7819 */ /* 0x002fe400000006ff */
[C---:B------:R-:W-:Y:S02]  /*12a0*/  IADD3 R29, R2.reuse, 0x1a0, RZ ;  /* 0x000001a0021d7810 */ /* 0x040fe40007ffe0ff */
[----:B--2---:R-:W-:Y:S01]  /*12b0*/  SHF.L.U32 R12, R37, 0x1, RZ ;  /* 0x00000001250c7819 */ /* 0x004fe200000006ff */
[----:B------:R1:W-:Y:S01]  /*12c0*/  STS.U16 [R9+0x180], R14 ;  /* 0x0001800e09007388 */ /* 0x0003e20000000400 */
[C---:B------:R-:W-:Y:S02]  /*12d0*/  IADD3 R37, R2.reuse, 0x1c0, RZ ;  /* 0x000001c002257810 */ /* 0x040fe40007ffe0ff */
[----:B---3--:R-:W-:Y:S02]  /*12e0*/  SHF.L.U32 R13, R39, 0x1, RZ ;  /* 0x00000001270d7819 */ /* 0x008fe400000006ff */
[----:B------:R-:W-:Y:S01]  /*12f0*/  IADD3 R39, R2, 0x1e0, RZ ;  /* 0x000001e002277810 */ /* 0x000fe20007ffe0ff */
[----:B------:R2:W-:Y:S01]  /*1300*/  STS.U16 [R10+0x1c0], R15 ;  /* 0x0001c00f0a007388 */ /* 0x0005e20000000400 */
[----:B------:R-:W-:-:S02]  /*1310*/  LEA.HI.SX32 R27, R27, R2, 0x1b ;  /* 0x000000021b1b7211 */ /* 0x000fc400078fdaff */
[----:B-1----:R-:W-:Y:S01]  /*1320*/  SHF.L.U32 R14, R25, 0x1, RZ ;  /* 0x00000001190e7819 */ /* 0x002fe200000006ff */
[----:B------:R1:W-:Y:S01]  /*1330*/  STS.U16 [R11+0x200], R16 ;  /* 0x000200100b007388 */ /* 0x0003e20000000400 */
[-C--:B------:R-:W-:Y:S02]  /*1340*/  LEA.HI.SX32 R29, R29, R2.reuse, 0x1b ;  /* 0x000000021d1d7211 */ /* 0x080fe400078fdaff */
[-C--:B------:R-:W-:Y:S01]  /*1350*/  LEA.HI.SX32 R37, R37, R2.reuse, 0x1b ;  /* 0x0000000225257211 */ /* 0x080fe200078fdaff */
[----:B------:R3:W-:Y:S01]  /*1360*/  STS.U16 [R12+0x240], R17 ;  /* 0x000240110c007388 */ /* 0x0007e20000000400 */
[----:B------:R-:W-:Y:S02]  /*1370*/  LEA.HI.SX32 R39, R39, R2, 0x1b ;  /* 0x0000000227277211 */ /* 0x000fe400078fdaff */
[----:B--2---:R-:W-:Y:S01]  /*1380*/  SHF.L.U32 R15, R27, 0x1, RZ ;  /* 0x000000011b0f7819 */ /* 0x004fe200000006ff */
[----:B------:R2:W-:Y:S01]  /*1390*/  STS.U16 [R13+0x280], R18 ;  /* 0x000280120d007388 */ /* 0x0005e20000000400 */
[----:B-1----:R-:W-:-:S02]  /*13a0*/  SHF.L.U32 R16, R29, 0x1, RZ ;  /* 0x000000011d107819 */ /* 0x002fc400000006ff */
[----:B---3--:R-:W-:Y:S01]  /*13b0*/  SHF.L.U32 R17, R37, 0x1, RZ ;  /* 0x0000000125117819 */ /* 0x008fe200000006ff */
[----:B------:R1:W-:Y:S01]  /*13c0*/  STS.U16 [R14+0x2c0], R19 ;  /* 0x0002c0130e007388 */ /* 0x0003e20000000400 */
[----:B--2---:R-:W-:-:S03]  /*13d0*/  SHF.L.U32 R18, R39, 0x1, RZ ;  /* 0x0000000127127819 */ /* 0x004fc600000006ff */
[----:B------:R-:W-:Y:S01]  /*13e0*/  STS.U16 [R15+0x300], R20 ;  /* 0x000300140f007388 */ /* 0x000fe20000000400 */
[----:B-1----:R-:W-:-:S03]  /*13f0*/  LEA.HI.SX32 R19, R24, R24, 0x1b ;  /* 0x0000001818137211 */ /* 0x002fc600078fdaff */
        /* <DEDUP_REMOVED lines=15> */
[----:B------:R-:W2:Y:S04]  /*14f0*/  LDS.U16 R68, [R19+0x14] ;  /* 0x0000140013447984 */ /* 0x000ea80000000400 */
[----:B------:R-:W3:Y:S04]  /*1500*/  LDS.U16 R73, [R19+0x16] ;  /* 0x0000160013497984 */ /* 0x000ee80000000400 */
[----:B------:R-:W4:Y:S04]  /*1510*/  LDS.U16 R72, [R19+0x18] ;  /* 0x0000180013487984 */ /* 0x000f280000000400 */
[----:B------:R-:W2:Y:S04]  /*1520*/  LDS.U16 R70, [R19+0x1a] ;  /* 0x00001a0013467984 */ /* 0x000ea80000000400 */
[----:B------:R-:W-:Y:S04]  /*1530*/  LDS.U16 R248, [R19+0x1c] ;  /* 0x00001c0013f87984 */ /* 0x000fe80000000400 */
[----:B------:R-:W-:Y:S04]  /*1540*/  LDS.U16 R29, [R19+0x1e] ;  /* 0x00001e00131d7984 */ /* 0x000fe80000000400 */
[----:B------:R-:W-:Y:S01]  /*1550*/  BAR.SYNC.DEFER_BLOCKING 0x0 ;  /* 0x0000000000007b1d */ /* 0x000fe20000010000 */
[----:B------:R-:W-:-:S05]  /*1560*/  PRMT R39, RZ, 0x7610, R39 ;  /* 0x00007610ff277816 */ /* 0x000fca0000000027 */
[----:B------:R-:W5:Y:S01]  /*1570*/  @!P0 LDG.E.U16 R40, [R124.64+0x100] ;  /* 0x0001001c7c288981 */ /* 0x000f62000c1e1500 */
[----:B------:R-:W-:Y:S02]  /*1580*/  ISETP.GE.AND P0, PT, R62, UR26, PT ;  /* 0x0000001a3e007c0c */ /* 0x000fe4000bf06270 */
[----:B------:R-:W-:Y:S01]  /*1590*/  PRMT R37, RZ, 0x7610, R37 ;  /* 0x00007610ff257816 */ /* 0x000fe20000000025 */
[----:B------:R-:W5:Y:S04]  /*15a0*/  @!P1 LDG.E.U16 R39, [R124.64+0xc0] ;  /* 0x0000c01c7c279981 */ /* 0x000f68000c1e1500 */
[----:B------:R-:W5:Y:S04]  /*15b0*/  @!P2 LDG.E.U16 R38, [R124.64+0x80] ;  /* 0x0000801c7c26a981 */ /* 0x000f68000c1e1500 */
[----:B------:R-:W5:Y:S04]  /*15c0*/  @!P4 LDG.E.U16 R36, [R124.64] ;  /* 0x0000001c7c24c981 */ /* 0x000f68000c1e1500 */
[----:B------:R-:W5:Y:S01]  /*15d0*/  @!P0 LDG.E.U16 R43, [R124.64+0x1c0] ;  /* 0x0001c01c7c2b8981 */ /* 0x000f62000c1e1500 */
[----:B------:R-:W-:-:S02]  /*15e0*/  ISETP.GE.AND P0, PT, R63, UR26, PT ;  /* 0x0000001a3f007c0c */ /* 0x000fc4000bf06270 */
[----:B------:R-:W-:Y:S01]  /*15f0*/  ISETP.GE.AND P1, PT, R31, UR26, PT ;  /* 0x0000001a1f007c0c */ /* 0x000fe2000bf26270 */
[----:B------:R-:W5:Y:S01]  /*1600*/  @!P3 LDG.E.U16 R37, [R124.64+0x40] ;  /* 0x0000401c7c25b981 */ /* 0x000f62000c1e1500 */
[----:B------:R-:W-:Y:S02]  /*1610*/  ISETP.GE.AND P2, PT, R53, UR26, PT ;  /* 0x0000001a35007c0c */ /* 0x000fe4000bf46270 */
[----:B------:R-:W-:Y:S01]  /*1620*/  ISETP.GE.AND P3, PT, R55, UR26, PT ;  /* 0x0000001a37007c0c */ /* 0x000fe2000bf66270 */
[----:B------:R-:W5:Y:S01]  /*1630*/  @!P5 LDG.E.U16 R42, [R124.64+0x180] ;  /* 0x0001801c7c2ad981 */ /* 0x000f62000c1e1500 */
[----:B------:R-:W-:-:S03]  /*1640*/  ISETP.GE.AND P4, PT, R59, UR26, PT ;  /* 0x0000001a3b007c0c */ /* 0x000fc6000bf86270 */
[----:B------:R-:W5:Y:S04]  /*1650*/  @!P6 LDG.E.U16 R41, [R124.64+0x140] ;  /* 0x0001401c7c29e981 */ /* 0x000f68000c1e1500 */
[----:B------:R-:W5:Y:S01]  /*1660*/  @!P0 LDG.E.U16 R44, [R124.64+0x200] ;  /* 0x0002001c7c2c8981 */ /* 0x000f62000c1e1500 */
[----:B------:R-:W-:Y:S02]  /*1670*/  ISETP.GE.AND P0, PT, R30, UR26, PT ;  /* 0x0000001a1e007c0c */ /* 0x000fe4000bf06270 */
[----:B------:R-:W-:Y:S01]  /*1680*/  ISETP.GE.AND P5, PT, R34, UR26, PT ;  /* 0x0000001a22007c0c */ /* 0x000fe2000bfa6270 */
[----:B------:R-:W5:Y:S01]  /*1690*/  @!P1 LDG.E.U16 R46, [R124.64+0x280] ;  /* 0x0002801c7c2e9981 */ /* 0x000f62000c1e1500 */
[----:B------:R-:W-:-:S03]  /*16a0*/  ISETP.GE.AND P6, PT, R35, UR26, PT ;  /* 0x0000001a23007c0c */ /* 0x000fc6000bfc6270 */
[----:B------:R-:W5:Y:S04]  /*16b0*/  @!P2 LDG.E.U16 R47, [R124.64+0x2c0] ;  /* 0x0002c01c7c2fa981 */ /* 0x000f68000c1e1500 */
[----:B------:R-:W5:Y:S04]  /*16c0*/  @!P3 LDG.E.U16 R48, [R124.64+0x300] ;  /* 0x0003001c7c30b981 */ /* 0x000f68000c1e1500 */
[----:B------:R-:W5:Y:S04]  /*16d0*/  @!P0 LDG.E.U16 R45, [R124.64+0x240] ;  /* 0x0002401c7c2d8981 */ /* 0x000f68000c1e1500 */
[----:B------:R-:W5:Y:S04]  /*16e0*/  @!P4 LDG.E.U16 R49, [R124.64+0x340] ;  /* 0x0003401c7c31c981 */ /* 0x000f68000c1e1500 */
[----:B------:R-:W5:Y:S04]  /*16f0*/  @!P5 LDG.E.U16 R50, [R124.64+0x380] ;  /* 0x0003801c7c32d981 */ /* 0x000f68000c1e1500 */
[----:B------:R-:W5:Y:S01]  /*1700*/  @!P6 LDG.E.U16 R51, [R124.64+0x3c0] ;  /* 0x0003c01c7c33e981 */ /* 0x000f62000c1e1500 */
[----:B------:R-:W-:-:S02]  /*1710*/  MOV R30, UR20 ;  /* 0x00000014001e7c02 */ /* 0x000fc40008000f00 */
[----:B------:R-:W-:Y:S02]  /*1720*/  MOV R31, UR21 ;  /* 0x00000015001f7c02 */ /* 0x000fe40008000f00 */
[----:B------:R-:W-:Y:S02]  /*1730*/  P2R R54, PR, RZ, 0x1 ;  /* 0x00000001ff367803 */ /* 0x000fe40000000000 */
[C---:B------:R-:W-:Y:S01]  /*1740*/  ISETP.GE.AND P0, PT, R64.reuse, UR26, PT ;  /* 0x0000001a40007c0c */ /* 0x040fe2000bf06270 */
[----:B------:R-:W-:Y:S01]  /*1750*/  IMAD.WIDE R30, R64, 0x2, R30 ;  /* 0x00000002401e7825 */ /* 0x000fe200078e021e */
[----:B------:R-:W-:Y:S02]  /*1760*/  PRMT R34, RZ, 0x7610, R34 ;  /* 0x00007610ff227816 */ /* 0x000fe40000000022 */
[----:B------:R-:W-:Y:S02]  /*1770*/  P2R R52, PR, RZ, 0x2 ;  /* 0x00000002ff347803 */ /* 0x000fe40000000000 */
[----:B------:R-:W-:-:S02]  /*1780*/  ISETP.GE.AND P1, PT, R56, UR26, PT ;  /* 0x0000001a38007c0c */ /* 0x000fc4000bf26270 */
[----:B------:R-:W-:Y:S02]  /*1790*/  PRMT R35, RZ, 0x7610, R35 ;  /* 0x00007610ff237816 */ /* 0x000fe40000000023 */
[----:B------:R-:W-:Y:S02]  /*17a0*/  PRMT R65, RZ, 0x7610, R65 ;  /* 0x00007610ff417816 */ /* 0x000fe40000000041 */
[----:B------:R-:W-:Y:S02]  /*17b0*/  PRMT R67, RZ, 0x7610, R67 ;  /* 0x00007610ff437816 */ /* 0x000fe40000000043 */
[----:B------:R-:W-:Y:S01]  /*17c0*/  PRMT R69, RZ, 0x7610, R69 ;  /* 0x00007610ff457816 */ /* 0x000fe20000000045 */
[----:B-1----:R-:W-:Y:S04]  /*17d0*/  STL [R1+0x10], R66 ;  /* 0x0000104201007387 */ /* 0x002fe80000100800 */
[----:B--2---:R-:W-:Y:S04]  /*17e0*/  STL [R1+0xc], R68 ;  /* 0x00000c4401007387 */ /* 0x004fe80000100800 */
[----:B---3--:R-:W-:Y:S04]  /*17f0*/  STL [R1+0x8], R73 ;  /* 0x0000084901007387 */ /* 0x008fe80000100800 */
[----:B----4-:R-:W-:Y:S04]  /*1800*/  STL [R1+0x4], R72 ;  /* 0x0000044801007387 */ /* 0x010fe80000100800 */
[----:B------:R-:W-:Y:S04]  /*1810*/  STL [R1], R70 ;  /* 0x0000004601007387 */ /* 0x000fe80000100800 */
[----:B------:R-:W2:Y:S04]  /*1820*/  LDL.LU R71, [R1+0x18] ;  /* 0x0000180001477983 */ /* 0x000ea80000300800 */
[----:B-----5:R1:W-:Y:S04]  /*1830*/  STS.U16 [R3], R36 ;  /* 0x0000002403007388 */ /* 0x0203e80000000400 */
        /* <DEDUP_REMOVED lines=34> */
[----:B------:R-:W2:Y:S01]  /*1a60*/  @!P0 LDG.E.U16 R34, [R30.64] ;  /* 0x0000001c1e228981 */ /* 0x000ea2000c1e1500 */
[----:B------:R-:W-:-:S03]  /*1a70*/  ISETP.GE.AND P0, PT, R57, UR26, PT ;  /* 0x0000001a39007c0c */ /* 0x000fc6000bf06270 */
[----:B------:R-:W2:Y:S01]  /*1a80*/  @!P1 LDG.E.U16 R35, [R30.64+0x40] ;  /* 0x0000401c1e239981 */ /* 0x000ea2000c1e1500 */
[----:B------:R-:W-:Y:S02]  /*1a90*/  ISETP.GE.AND P1, PT, R58, UR26, PT ;  /* 0x0000001a3a007c0c */ /* 0x000fe4000bf26270 */
[----:B---3--:R-:W-:Y:S01]  /*1aa0*/  PRMT R37, RZ, 0x7610, R37 ;  /* 0x00007610ff257816 */ /* 0x008fe20000000025 */
[----:B------:R-:W3:Y:S01]  /*1ab0*/  @!P2 LDG.E.U16 R65, [R30.64+0x2c0] ;  /* 0x0002c01c1e41a981 */ /* 0x000ee2000c1e1500 */
[----:B----4-:R-:W-:Y:S02]  /*1ac0*/  PRMT R46, RZ, 0x7610, R46 ;  /* 0x00007610ff2e7816 */ /* 0x010fe4000000002e */
[----:B-----5:R-:W-:Y:S01]  /*1ad0*/  PRMT R48, RZ, 0x7610, R48 ;  /* 0x00007610ff307816 */ /* 0x020fe20000000030 */
[----:B------:R-:W4:Y:S04]  /*1ae0*/  @!P4 LDG.E.U16 R67, [R30.64+0x340] ;  /* 0x0003401c1e43c981 */ /* 0x000f28000c1e1500 */
[----:B------:R-:W5:Y:S01]  /*1af0*/  @!P0 LDG.E.U16 R36, [R30.64+0x80] ;  /* 0x0000801c1e248981 */ /* 0x000f62000c1e1500 */
[----:B------:R-:W-:-:S02]  /*1b00*/  ISETP.GE.AND P0, PT, R32, UR26, PT ;  /* 0x0000001a20007c0c */ /* 0x000fc4000bf06270 */
[----:B------:R-:W-:Y:S01]  /*1b10*/  PRMT R32, RZ, 0x7610, R32 ;  /* 0x00007610ff207816 */ /* 0x000fe20000000020 */
[----:B------:R-:W3:Y:S01]  /*1b20*/  @!P1 LDG.E.U16 R37, [R30.64+0xc0] ;  /* 0x0000c01c1e259981 */ /* 0x000ee2000c1e1500 */
[----:B------:R-:W-:Y:S02]  /*1b30*/  ISETP.GE.AND P1, PT, R33, UR26, PT ;  /* 0x0000001a21007c0c */ /* 0x000fe4000bf26270 */
[----:B0-----:R-:W-:Y:S01]  /*1b40*/  PRMT R50, RZ, 0x7610, R50 ;  /* 0x00007610ff327816 */ /* 0x001fe20000000032 */
[----:B------:R-:W4:Y:S06]  /*1b50*/  @!P6 LDG.E.U16 R69, [R30.64+0x3c0] ;  /* 0x0003c01c1e45e981 */ /* 0x000f2c000c1e1500 */
[----:B------:R-:W4:Y:S01]  /*1b60*/  @!P0 LDG.E.U16 R32, [R30.64+0x100] ;  /* 0x0001001c1e208981 */ /* 0x000f22000c1e1500 */
[----:B------:R-:W-:-:S02]  /*1b70*/  ISETP.GE.AND P0, PT, R60, UR26, PT ;  /* 0x0000001a3c007c0c */ /* 0x000fc4000bf06270 */
[----:B------:R-:W-:-:S06]  /*1b80*/  PRMT R33, RZ, 0x7610, R33 ;  /* 0x00007610ff217816 */ /* 0x000fcc0000000021 */
[----:B------:R-:W4:Y:S01]  /*1b90*/  @!P1 LDG.E.U16 R33, [R30.64+0x140] ;  /* 0x0001401c1e219981 */ /* 0x000f22000c1e1500 */
[----:B------:R-:W-:-:S04]  /*1ba0*/  ISETP.GE.AND P1, PT, R62, UR26, PT ;  /* 0x0000001a3e007c0c */ /* 0x000fc8000bf26270 */
[----:B------:R-:W4:Y:S01]  /*1bb0*/  @!P0 LDG.E.U16 R46, [R30.64+0x180] ;  /* 0x0001801c1e2e8981 */ /* 0x000f22000c1e1500 */
[----:B------:R-:W-:Y:S02]  /*1bc0*/  ISETP.GE.AND P0, PT, R63, UR26, PT ;  /* 0x0000001a3f007c0c */ /* 0x000fe4000bf06270 */
[----:B------:R-:W-:-:S06]  /*1bd0*/  PRMT R57, RZ, 0x7610, R57 ;  /* 0x00007610ff397816 */ /* 0x000fcc0000000039 */
[----:B------:R-:W4:Y:S01]  /*1be0*/  @!P1 LDG.E.U16 R57, [R30.64+0x1c0] ;  /* 0x0001c01c1e399981 */ /* 0x000f22000c1e1500 */
[----:B------:R-:W-:-:S04]  /*1bf0*/  ISETP.NE.AND P1, PT, R52, RZ, PT ;  /* 0x000000ff3400720c */ /* 0x000fc80003f25270 */
[----:B------:R-:W4:Y:S01]  /*1c00*/  @!P0 LDG.E.U16 R48, [R30.64+0x200] ;  /* 0x0002001c1e308981 */ /* 0x000f22000c1e1500 */
[----:B------:R-:W-:Y:S02]  /*1c10*/  ISETP.NE.AND P0, PT, R54, RZ, PT ;  /* 0x000000ff3600720c */ /* 0x000fe40003f05270 */
[----:B------:R-:W-:Y:S02]  /*1c20*/  PRMT R63, RZ, 0x7610, R63 ;  /* 0x00007610ff3f7816 */ /* 0x000fe4000000003f */
[----:B------:R-:W-:Y:S02]  /*1c30*/  PRMT R52, RZ, 0x7610, R52 ;  /* 0x00007610ff347816 */ /* 0x000fe40000000034 */
[----:B------:R-:W-:Y:S02]  /*1c40*/  PRMT R54, RZ, 0x7610, R54 ;  /* 0x00007610ff367816 */ /* 0x000fe40000000036 */
[----:B------:R-:W4:Y:S04]  /*1c50*/  @!P1 LDG.E.U16 R50, [R30.64+0x280] ;  /* 0x0002801c1e329981 */ /* 0x000f28000c1e1500 */
[----:B------:R-:W4:Y:S04]  /*1c60*/  @!P3 LDG.E.U16 R52, [R30.64+0x300] ;  /* 0x0003001c1e34b981 */ /* 0x000f28000c1e1500 */
[----:B------:R-:W4:Y:S04]  /*1c70*/  @!P0 LDG.E.U16 R63, [R30.64+0x240] ;  /* 0x0002401c1e3f8981 */ /* 0x000f28000c1e1500 */
[----:B------:R-:W4:Y:S01]  /*1c80*/  @!P5 LDG.E.U16 R54, [R30.64+0x380] ;  /* 0x0003801c1e36d981 */ /* 0x000f22000c1e1500 */
[----:B------:R-:W-:-:S05]  /*1c90*/  HADD2.F32 R38, -RZ, R38.H0_H0 ;  /* 0x20000026ff267230 */ /* 0x000fca0000004100 */
        /* <DEDUP_REMOVED lines=16> */
[----:B------:R-:W-:Y:S01]  /*1da0*/  HADD2.F32 R66, -RZ, R66.H0_H0 ;  /* 0x20000042ff427230 */ /* 0x000fe20000004100 */
[----:B------:R-:W-:-:S02]  /*1db0*/  FSETP.GTU.FTZ.AND P2, PT, R40, 20, PT ;  /* 0x41a000002800780b */ /* 0x000fc40003f5c000 */
[----:B------:R-:W-:Y:S02]  /*1dc0*/  FSETP.GTU.FTZ.AND P1, PT, R41, 20, PT ;  /* 0x41a000002900780b */ /* 0x000fe40003f3c000 */
[----:B------:R-:W-:Y:S02]  /*1dd0*/  FSETP.GTU.FTZ.AND P0, PT, R42, 20, PT ;  /* 0x41a000002a00780b */ /* 0x000fe40003f1c000 */
[----:B------:R-:W-:Y:S01]  /*1de0*/  FSETP.GTU.FTZ.AND P6, PT, R43, 20, PT ;  /* 0x41a000002b00780b */ /* 0x000fe20003fdc000 */
[----:B--2---:R-:W-:Y:S04]  /*1df0*/  STS.U16 [R3], R34 ;  /* 0x0000002203007388 */ /* 0x004fe80000000400 */
[----:B------:R-:W-:Y:S04]  /*1e00*/  STS.U16 [R4+0x40], R35 ;  /* 0x0000402304007388 */ /* 0x000fe80000000400 */
[----:B-----5:R-:W-:Y:S04]  /*1e10*/  STS.U16 [R5+0x80], R36 ;  /* 0x0000802405007388 */ /* 0x020fe80000000400 */
[----:B---3--:R-:W-:Y:S04]  /*1e20*/  STS.U16 [R6+0xc0], R37 ;  /* 0x0000c02506007388 */ /* 0x008fe80000000400 */
[----:B----4-:R-:W-:Y:S04]  /*1e30*/  STS.U16 [R7+0x100], R32 ;  /* 0x0001002007007388 */ /* 0x010fe80000000400 */
[----:B------:R-:W-:Y:S04]  /*1e40*/  STS.U16 [R8+0x140], R33 ;  /* 0x0001402108007388 */ /* 0x000fe80000000400 */
[----:B------:R-:W-:Y:S04]  /*1e50*/  STS.U16 [R9+0x180], R46 ;  /* 0x0001802e09007388 */ /* 0x000fe80000000400 */
[----:B------:R0:W-:Y:S04]  /*1e60*/  STS.U16 [R10+0x1c0], R57 ;  /* 0x0001c0390a007388 */ /* 0x0001e80000000400 */
[----:B------:R1:W-:Y:S04]  /*1e70*/  STS.U16 [R11+0x200], R48 ;  /* 0x000200300b007388 */ /* 0x0003e80000000400 */
        /* <DEDUP_REMOVED lines=8> */
[----:B------:R-:W3:Y:S04]  /*1f00*/  LDS.U16 R30, [R19] ;  /* 0x00000000131e7984 */ /* 0x000ee80000000400 */
[----:B------:R-:W4:Y:S04]  /*1f10*/  LDS.U16 R31, [R19+0x2] ;  /* 0x00000200131f7984 */ /* 0x000f280000000400 */
[----:B------:R-:W5:Y:S04]  /*1f20*/  LDS.U16 R32, [R19+0x4] ;  /* 0x0000040013207984 */ /* 0x000f680000000400 */
[----:B------:R-:W5:Y:S04]  /*1f30*/  LDS.U16 R33, [R19+0x6] ;  /* 0x0000060013217984 */ /* 0x000f680000000400 */
[----:B------:R-:W5:Y:S04]  /*1f40*/  LDS.U16 R34, [R19+0x8] ;  /* 0x0000080013227984 */ /* 0x000f680000000400 */
[----:B------:R-:W5:Y:S01]  /*1f50*/  LDS.U16 R35, [R19+0xa] ;  /* 0x00000a0013237984 */ /* 0x000f620000000400 */
[----:B0-----:R-:W-:-:S02]  /*1f60*/  HADD2.F32 R57, -RZ, R20.H0_H0 ;  /* 0x20000014ff397230 */ /* 0x001fc40000004100 */
[----:B-1----:R-:W-:Y:S01]  /*1f70*/  HADD2.F32 R48, -RZ, R21.H0_H0 ;  /* 0x20000015ff307230 */ /* 0x002fe20000004100 */
[----:B------:R-:W0:Y:S01]  /*1f80*/  LDS.U16 R36, [R19+0xc] ;  /* 0x00000c0013247984 */ /* 0x000e220000000400 */
[----:B--2---:R-:W-:-:S03]  /*1f90*/  HADD2.F32 R50, -RZ, R22.H0_H0 ;  /* 0x20000016ff327230 */ /* 0x004fc60000004100 */
[----:B------:R-:W1:Y:S04]  /*1fa0*/  LDS.U16 R37, [R19+0xe] ;  /* 0x00000e0013257984 */ /* 0x000e680000000400 */
[----:B------:R-:W-:Y:S04]  /*1fb0*/  LDS.U16 R52, [R19+0x16] ;  /* 0x0000160013347984 */ /* 0x000fe80000000400 */
[----:B------:R-:W-:Y:S01]  /*1fc0*/  LDS.U16 R54, [R19+0x18] ;  /* 0x0000180013367984 */ /* 0x000fe20000000400 */
[----:B---3--:R-:W-:-:S03]  /*1fd0*/  HADD2.F32 R30, -RZ, R30.H0_H0 ;  /* 0x2000001eff1e7230 */ /* 0x008fc60000004100 */
[----:B------:R-:W-:Y:S01]  /*1fe0*/  LDS.U16 R56, [R19+0x1a] ;  /* 0x00001a0013387984 */ /* 0x000fe20000000400 */
[----:B----4-:R-:W-:Y:S01]  /*1ff0*/  HADD2.F32 R31, -RZ, R31.H0_H0 ;  /* 0x2000001fff1f7230 */ /* 0x010fe20000004100 */
[----:B------:R-:W-:Y:S02]  /*2000*/  FFMA.FTZ R46, R30, R57, R71 ;  /* 0x000000391e2e7223 */ /* 0x000fe40000010047 */
[----:B------:R-:W-:Y:S01]  /*2010*/  LDS.U16 R58, [R19+0x1e] ;  /* 0x00001e00133a7984 */ /* 0x000fe20000000400 */
[----:B-----5:R-:W-:Y:S01]  /*2020*/  HADD2.F32 R32, -RZ, R32.H0_H0 ;  /* 0x20000020ff207230 */ /* 0x020fe20000004100 */
[----:B------:R-:W-:Y:S01]  /*2030*/  FFMA.FTZ R57, R31, R48, R46 ;  /* 0x000000301f397223 */ /* 0x000fe2000001002e */
[----:B------:R-:W-:Y:S02]  /*2040*/  HADD2.F32 R46, -RZ, R23.H0_H0 ;  /* 0x20000017ff2e7230 */ /* 0x000fe40000004100 */
[----:B------:R-:W-:Y:S01]  /*2050*/  HADD2.F32 R33, -RZ, R33.H0_H0 ;  /* 0x20000021ff217230 */ /* 0x000fe20000004100 */
[----:B------:R-:W-:Y:S01]  /*2060*/  FFMA.FTZ R50, R32, R50, R57 ;  /* 0x0000003220327223 */ /* 0x000fe20000010039 */
[----:B------:R-:W-:-:S02]  /*2070*/  HADD2.F32 R48, -RZ, R24.H0_H0 ;  /* 0x20000018ff307230 */ /* 0x000fc40000004100 */
[----:B------:R-:W-:Y:S01]  /*2080*/  HADD2.F32 R34, -RZ, R34.H0_H0 ;  /* 0x20000022ff227230 */ /* 0x000fe20000004100 */
[----:B------:R-:W-:Y:S01]  /*2090*/  FFMA.FTZ R57, R33, R46, R50 ;  /* 0x0000002e21397223 */ /* 0x000fe20000010032 */
[----:B------:R-:W-:Y:S01]  /*20a0*/  HADD2.F32 R50, -RZ, R25.H0_H0 ;  /* 0x20000019ff327230 */ /* 0x000fe20000004100 */
[----:B------:R-:W2:Y:S01]  /*20b0*/  LDS.U16 R46, [R19+0x10] ;  /* 0x00001000132e7984 */ /* 0x000ea20000000400 */
[----:B------:R-:W-:Y:S01]  /*20c0*/  HADD2.F32 R35, -RZ, R35.H0_H0 ;  /* 0x20000023ff237230 */ /* 0x000fe20000004100 */
[----:B------:R-:W-:Y:S02]  /*20d0*/  FFMA.FTZ R48, R34, R48, R57 ;  /* 0x0000003022307223 */ /* 0x000fe40000010039 */
[----:B------:R-:W-:Y:S02]  /*20e0*/  LDS.U16 R57, [R19+0x1c] ;  /* 0x00001c0013397984 */ /* 0x000fe40000000400 */
[----:B------:R-:W-:Y:S02]  /*20f0*/  FFMA.FTZ R63, R35, R50, R48 ;  /* 0x00000032233f7223 */ /* 0x000fe40000010030 */
[----:B------:R-:W3:Y:S04]  /*2100*/  LDS.U16 R48, [R19+0x12] ;  /* 0x0000120013307984 */ /* 0x000ee80000000400 */
[----:B------:R4:W4:Y:S01]  /*2110*/  LDS.U16 R50, [R19+0x14] ;  /* 0x0000140013327984 */ /* 0x0009220000000400 */
[----:B0-----:R-:W-:-:S02]  /*2120*/  HADD2.F32 R36, -RZ, R36.H0_H0 ;  /* 0x20000024ff247230 */ /* 0x001fc40000004100 */
[----:B-1----:R-:W-:-:S03]  /*2130*/  HADD2.F32 R37, -RZ, R37.H0_H0 ;  /* 0x20000025ff257230 */ /* 0x002fc60000004100 */
[----:B------:R-:W-:Y:S01]  /*2140*/  FFMA.FTZ R60, R36, R60, R63 ;  /* 0x0000003c243c7223 */ /* 0x000fe2000001003f */
[----:B------:R-:W-:-:S03]  /*2150*/  MOV R65, c[0x0][0x16c] ;  /* 0x00005b0000417a02 */ /* 0x000fc60000000f00 */
[----:B------:R-:W-:Y:S01]  /*2160*/  FFMA.FTZ R63, R37, R62, R60 ;  /* 0x0000003e253f7223 */ /* 0x000fe2000001003c */
[----:B------:R-:W-:Y:S02]  /*2170*/  HADD2.F32 R60, -RZ, R44.H0_H0 ;  /* 0x2000002cff3c7230 */ /* 0x000fe40000004100 */
[----:B------:R-:W-:Y:S01]  /*2180*/  HADD2.F32 R62, -RZ, R28.H0_H0 ;  /* 0x2000001cff3e7230 */ /* 0x000fe20000004100 */
[----:B------:R-:W-:Y:S01]  /*2190*/  ISETP.GE.AND P5, PT, R65, 0x1, PT ;  /* 0x000000014100780c */ /* 0x000fe20003fa6270 */
[----:B------:R-:W-:Y:S01]  /*21a0*/  HADD2.F32 R65, -RZ, R45.H0_H0 ;  /* 0x2000002dff417230 */ /* 0x000fe20000004100 */
[----:B------:R-:W-:Y:S01]  /*21b0*/  FADD.FTZ R45, R60, UR5 ;  /* 0x000000053c2d7e21 */ /* 0x000fe20008010000 */
[----:B--2---:R-:W-:-:S05]  /*21c0*/  HADD2.F32 R44, -RZ, R46.H0_H0 ;  /* 0x2000002eff2c7230 */ /* 0x004fca0000004100 */
[----:B------:R-:W-:Y:S01]  /*21d0*/  FFMA.FTZ R67, R44, R62, R63 ;  /* 0x0000003e2c437223 */ /* 0x000fe2000001003f */
        /* <DEDUP_REMOVED lines=33> */
.L_x_8489:
[----:B------:R-:W-:Y:S05]  /*23f0*/  BSYNC B0 ;  /* 0x0000000000007941 */ /* 0x000fea0003800000 */
.L_x_8488:
[----:B------:R-:W-:Y:S01]  /*2400*/  BSSY B0, `(.L_x_8490) ;  /* 0x0000027000007945 */ /* 0x000fe20003800000 */
[----:B------:R-:W-:Y:S01]  /*2410*/  FFMA.FTZ R67, R46, R66, R67 ;  /* 0x000000422e437223 */ /* 0x000fe20000010043 */
[----:B------:R-:W-:Y:S01]  /*2420*/  HADD2.F32 R66, -RZ, R47.H0_H0 ;  /* 0x2000002fff427230 */ /* 0x000fe20000004100 */
[----:B------:R-:W-:Y:S01]  /*2430*/  FSETP.GTU.FTZ.AND P4, PT, R45, 20, PT ;  /* 0x41a000002d00780b */ /* 0x000fe20003f9c000 */
[----:B------:R-:W-:Y:S01]  /*2440*/  HADD2.F32 R68, -RZ, R68.H0_H0 ;  /* 0x20000044ff447230 */ /* 0x000fe20000004100 */
[----:B------:R-:W-:Y:S01]  /*2450*/  FADD.FTZ R47, R65, UR5 ;  /* 0x00000005412f7e21 */ /* 0x000fe20008010000 */
[----:B----4-:R-:W-:Y:S01]  /*2460*/  HADD2.F32 R48, -RZ, R50.H0_H0 ;  /* 0x20000032ff307230 */ /* 0x010fe20000004100 */
        /* <DEDUP_REMOVED lines=32> */
.L_x_8491:
[----:B------:R-:W-:Y:S05]  /*2670*/  BSYNC B0 ;  /* 0x0000000000007941 */ /* 0x000fea0003800000 */
.L_x_8490:
        /* <DEDUP_REMOVED lines=39> */
.L_x_8493:
[----:B------:R-:W-:Y:S05]  /*28f0*/  BSYNC B0 ;  /* 0x0000000000007941 */ /* 0x000fea0003800000 */
.L_x_8492:
        /* <DEDUP_REMOVED lines=39> */
.L_x_8495:
[----:B------:R-:W-:Y:S05]  /*2b70*/  BSYNC B0 ;  /* 0x0000000000007941 */ /* 0x000fea0003800000 */
.L_x_8494:
        /* <DEDUP_REMOVED lines=39> */
.L_x_8497:
[----:B------:R-:W-:Y:S05]  /*2df0*/  BSYNC B0 ;  /* 0x0000000000007941 */ /* 0x000fea0003800000 */
.L_x_8496:
        /* <DEDUP_REMOVED lines=39> */
.L_x_8499:
[----:B------:R-:W-:Y:S05]  /*3070*/  BSYNC B0 ;  /* 0x0000000000007941 */ /* 0x000fea0003800000 */
.L_x_8498:
        /* <DEDUP_REMOVED lines=38> */
.L_x_8501:
[----:B------:R-:W-:Y:S05]  /*32e0*/  BSYNC B0 ;  /* 0x0000000000007941 */ /* 0x000fea0003800000 */
.L_x_8500:
        /* <DEDUP_REMOVED lines=12> */
[C---:B01----:R-:W-:Y:S01]  /*33b0*/  FADD.FTZ.RZ R62, R67.reuse, 1 ;  /* 0x3f800000433e7421 */ /* 0x043fe2000001c000 */
        /* <DEDUP_REMOVED lines=26> */
.L_x_8503:
[----:B------:R-:W-:Y:S05]  /*3560*/  BSYNC B0 ;  /* 0x0000000000007941 */ /* 0x000fea0003800000 */
.L_x_8502:
[----:B------:R-:W-:Y:S01]  /*3570*/  HADD2.F32 R69, -RZ, R61.H0_H0 ;  /* 0x2000003dff457230 */ /* 0x000fe20000004100 */
[----:B------:R-:W-:Y:S01]  /*3580*/  BSSY B0, `(.L_x_8504) ;  /* 0x0000026000007945 */ /* 0x000fe20003800000 */
[----:B------:R-:W-:Y:S01]  /*3590*/  HFMA2.MMA R61, -RZ, RZ, 0, 0 ;  /* 0x00000000ff3d7435 */ /* 0x000fe200000001ff */
[----:B------:R-:W-:Y:S01]  /*35a0*/  FSETP.GTU.FTZ.AND P3, PT, R60, 20, PT ;  /* 0x41a000003c00780b */ /* 0x000fe20003f7c000 */
[----:B0-----:R-:W-:Y:S01]  /*35b0*/  CS2R R62, SRZ ;  /* 0x00000000003e7805 */ /* 0x001fe2000001ff00 */
        /* <DEDUP_REMOVED lines=34> */
.L_x_8505:
[----:B------:R-:W-:Y:S05]  /*37e0*/  BSYNC B0 ;  /* 0x0000000000007941 */ /* 0x000fea0003800000 */
.L_x_8504:
        /* <DEDUP_REMOVED lines=38> */
.L_x_8507:
[----:B------:R-:W-:Y:S05]  /*3a50*/  BSYNC B0 ;  /* 0x0000000000007941 */ /* 0x000fea0003800000 */
.L_x_8506:
        /* <DEDUP_REMOVED lines=38> */
.L_x_8509:
[----:B------:R-:W-:Y:S05]  /*3cc0*/  BSYNC B0 ;  /* 0x0000000000007941 */ /* 0x000fea0003800000 */
.L_x_8508:
        /* <DEDUP_REMOVED lines=33> */
.L_x_8511:
[----:B------:R-:W-:Y:S05]  /*3ee0*/  BSYNC B0 ;  /* 0x0000000000007941 */ /* 0x000fea0003800000 */
.L_x_8510:
        /* <DEDUP_REMOVED lines=33> */
.L_x_8513:
[----:B------:R-:W-:Y:S05]  /*4100*/  BSYNC B0 ;  /* 0x0000000000007941 */ /* 0x000fea0003800000 */
.L_x_8512:
        /* <DEDUP_REMOVED lines=33> */
.L_x_8515:
[----:B------:R-:W-:Y:S05]  /*4320*/  BSYNC B0 ;  /* 0x0000000000007941 */ /* 0x000fea0003800000 */
.L_x_8514:
        /* <DEDUP_REMOVED lines=33> */
.L_x_8517:
[----:B------:R-:W-:Y:S05]  /*4540*/  BSYNC B0 ;  /* 0x0000000000007941 */ /* 0x000fea0003800000 */
.L_x_8516:
        /* <DEDUP_REMOVED lines=33> */
.L_x_8519:
[----:B------:R-:W-:Y:S05]  /*4760*/  BSYNC B0 ;  /* 0x0000000000007941 */ /* 0x000fea0003800000 */
.L_x_8518:
        /* <DEDUP_REMOVED lines=22> */
[----:B------:R-:W-:Y:S01]  /*48d0*/  MOV R61, RZ ;  /* 0x000000ff003d7202 */ /* 0x000fe20000000f00 */
[----:B------:R-:W-:Y:S01]  /*48e0*/  ULEA.HI UR9, UR27, UR27, URZ, 0x1 ;  /* 0x0000001b1b097291 */ /* 0x000fe2000f8f083f */
[----:B------:R-:W-:Y:S01]  /*48f0*/  MOV R68, RZ ;  /* 0x000000ff00447202 */ /* 0x000fe20000000f00 */
[----:B------:R-:W-:Y:S01]  /*4900*/  CS2R R70, SRZ ;  /* 0x0000000000467805 */ /* 0x000fe2000001ff00 */
[----:B------:R-:W-:Y:S01]  /*4910*/  CS2R R72, SRZ ;  /* 0x0000000000487805 */ /* 0x000fe2000001ff00 */
[----:B------:R-:W-:Y:S01]  /*4920*/  ULOP3.LUT UR9, UR9, 0xfffffe, URZ, 0xc0, !UPT ;  /* 0x00fffffe09097892 */ /* 0x000fe2000f8ec03f */
[----:B------:R-:W-:Y:S01]  /*4930*/  MOV R75, RZ ;  /* 0x000000ff004b7202 */ /* 0x000fe20000000f00 */
[----:B------:R-:W-:Y:S01]  /*4940*/  CS2R R76, SRZ ;  /* 0x00000000004c7805 */ /* 0x000fe2000001ff00 */
[----:B------:R-:W-:Y:S01]  /*4950*/  CS2R R78, SRZ ;  /* 0x00000000004e7805 */ /* 0x000fe2000001ff00 */
[----:B------:R-:W-:Y:S01]  /*4960*/  CS2R R80, SRZ ;  /* 0x0000000000507805 */ /* 0x000fe2000001ff00 */
[----:B------:R-:W-:-:S02]  /*4970*/  UIADD3 UR27, UR27, -UR9, URZ ;  /* 0x800000091b1b7290 */ /* 0x000fc4000fffe03f */
[----:B------:R-:W-:Y:S02]  /*4980*/  UMOV UR7, URZ ;  /* 0x0000003f00077c82 */ /* 0x000fe40008000000 */
[----:B------:R-:W-:Y:S02]  /*4990*/  UMOV UR8, URZ ;  /* 0x0000003f00087c82 */ /* 0x000fe40008000000 */
[----:B------:R-:W-:Y:S02]  /*49a0*/  UMOV UR9, URZ ;  /* 0x0000003f00097c82 */ /* 0x000fe40008000000 */
.L_x_8599:
        /* <DEDUP_REMOVED lines=10> */
[----:B------:R-:W-:Y:S01]  /*4a50*/  ULDC.64 UR36, c[0x0][0x188] ;  /* 0x0000620000247ab9 */ /* 0x000fe20000000a00 */
[----:B------:R-:W-:Y:S01]  /*4a60*/  MOV R101, UR7 ;  /* 0x0000000700657c02 */ /* 0x000fe20008000f00 */
[----:B------:R-:W-:Y:S01]  /*4a70*/  UIADD3 UR39, UR39, UR26, URZ ;  /* 0x0000001a27277290 */ /* 0x000fe2000fffe03f */
[----:B------:R-:W-:Y:S01]  /*4a80*/  PRMT R106, RZ, 0x7610, R106 ;  /* 0x00007610ff6a7816 */ /* 0x000fe2000000006a */
[----:B------:R-:W-:Y:S01]  /*4a90*/  UIMAD UR26, UR40, UR36, URZ ;  /* 0x00000024281a72a4 */ /* 0x000fe2000f8e023f */
[----:B------:R-:W-:Y:S01]  /*4aa0*/  PRMT R112, RZ, 0x7610, R112 ;  /* 0x00007610ff707816 */ /* 0x000fe20000000070 */
[----:B------:R-:W-:Y:S01]  /*4ab0*/  UIMAD.WIDE.U32 UR38, UR7, UR36, UR38 ;  /* 0x00000024072672a5 */ /* 0x000fe2000f8e0026 */
[----:B------:R-:W-:Y:S01]  /*4ac0*/  PRMT R113, RZ, 0x7610, R113 ;  /* 0x00007610ff717816 */ /* 0x000fe20000000071 */
[----:B------:R-:W-:Y:S01]  /*4ad0*/  UIMAD UR26, UR7, UR37, UR26 ;  /* 0x00000025071a72a4 */ /* 0x000fe2000f8e021a */
[----:B------:R-:W-:Y:S01]  /*4ae0*/  PRMT R116, RZ, 0x7610, R116 ;  /* 0x00007610ff747816 */ /* 0x000fe20000000074 */
[----:B------:R-:W2:Y:S01]  /*4af0*/  LDL R166, [R1+0x4] ;  /* 0x0000040001a67983 */ /* 0x000ea20000100800 */
[----:B------:R-:W-:-:S02]  /*4b00*/  ULDC.64 UR36, c[0x0][0x220] ;  /* 0x0000880000247ab9 */ /* 0x000fc40000000a00 */
[----:B------:R-:W-:Y:S01]  /*4b10*/  UIADD3 UR26, UR39, UR26, URZ ;  /* 0x0000001a271a7290 */ /* 0x000fe2000fffe03f */
[----:B------:R-:W-:Y:S01]  /*4b20*/  PRMT R117, RZ, 0x7610, R117 ;  /* 0x00007610ff757816 */ /* 0x000fe20000000075 */
[----:B------:R-:W-:Y:S01]  /*4b30*/  ULEA UR36, UP0, UR38, UR36, 0x3 ;  /* 0x0000002426247291 */ /* 0x000fe2000f80183f */
[----:B------:R-:W-:Y:S01]  /*4b40*/  PRMT R119, RZ, 0x7610, R119 ;  /* 0x00007610ff777816 */ /* 0x000fe20000000077 */
[----:B------:R-:W3:Y:S02]  /*4b50*/  LDL R168, [R1] ;  /* 0x0000000001a87983 */ /* 0x000ee40000100800 */
[----:B------:R-:W-:Y:S02]  /*4b60*/  ULEA.HI.X UR37, UR38, UR37, UR26, 0x3, UP0 ;  /* 0x0000002526257291 */ /* 0x000fe400080f1c1a */
[----:B------:R-:W-:-:S04]  /*4b70*/  MOV R64, UR36 ;  /* 0x0000002400407c02 */ /* 0x000fc80008000f00 */
[----:B------:R-:W-:Y:S01]  /*4b80*/  MOV R65, UR37 ;  /* 0x0000002500417c02 */ /* 0x000fe20008000f00 */
[----:B------:R-:W-:Y:S01]  /*4b90*/  ULDC UR26, c[0x0][0x168] ;  /* 0x00005a00001a7ab9 */ /* 0x000fe20000000800 */
[----:B------:R-:W-:Y:S01]  /*4ba0*/  IADD3 R98, R66, R67, RZ ;  /* 0x0000004342627210 */ /* 0x000fe20007ffe0ff */
[----:B------:R-:W-:-:S03]  /*4bb0*/  ULDC.64 UR36, c[0x0][0x1c0] ;  /* 0x0000700000247ab9 */ /* 0x000fc60000000a00 */
[----:B------:R-:W4:Y:S01]  /*4bc0*/  LDG.E.64 R64, [R64.64] ;  /* 0x0000001c40407981 */ /* 0x000f22000c1e1b00 */
[----:B------:R-:W-:Y:S01]  /*4bd0*/  UIADD3 UR26, -UR25, UR26, URZ ;  /* 0x0000001a191a7290 */ /* 0x000fe2000fffe13f */
[--C-:B------:R-:W-:Y:S01]  /*4be0*/  SHF.R.S32.HI R99, RZ, 0x1f, R98.reuse ;  /* 0x0000001fff637819 */ /* 0x100fe20000011462 */
[----:B------:R-:W-:Y:S01]  /*4bf0*/  UIMAD UR36, UR40, UR36, URZ ;  /* 0x00000024282472a4 */ /* 0x000fe2000f8e023f */
[C---:B------:R-:W-:Y:S01]  /*4c00*/  IADD3 R66, R98.reuse, 0x20, RZ ;  /* 0x0000002062427810 */ /* 0x040fe20007ffe0ff */
[----:B------:R-:W-:Y:S01]  /*4c10*/  USHF.L.U32 UR38, UR26, 0x1, URZ ;  /* 0x000000011a267899 */ /* 0x000fe2000800063f */
[C---:B------:R-:W-:Y:S01]  /*4c20*/  IADD3 R67, R98.reuse, 0x40, RZ ;  /* 0x0000004062437810 */ /* 0x040fe20007ffe0ff */
[----:B------:R-:W-:Y:S01]  /*4c30*/  UIMAD UR36, UR7, UR37, UR36 ;  /* 0x00000025072472a4 */ /* 0x000fe2000f8e0224 */
[----:B------:R-:W-:Y:S01]  /*4c40*/  IMAD.WIDE.U32 R100, R101, c[0x0][0x1c0], R98 ;  /* 0x0000700065647a25 */ /* 0x000fe200078e0062 */
[C---:B------:R-:W-:Y:S02]  /*4c50*/  IADD3 R99, R98.reuse, 0x60, RZ ;  /* 0x0000006062637810 */ /* 0x040fe40007ffe0ff */
[----:B------:R-:W-:-:S02]  /*4c60*/  ISETP.GE.AND P4, PT, R98, UR38, PT ;  /* 0x0000002662007c0c */ /* 0x000fc4000bf86270 */
[----:B------:R-:W-:Y:S02]  /*4c70*/  ISETP.GE.AND P5, PT, R66, UR38, PT ;  /* 0x0000002642007c0c */ /* 0x000fe4000bfa6270 */
[----:B------:R-:W-:Y:S02]  /*4c80*/  ISETP.GE.AND P6, PT, R67, UR38, PT ;  /* 0x0000002643007c0c */ /* 0x000fe4000bfc6270 */
[----:B------:R-:W-:Y:S02]  /*4c90*/  ISETP.GE.AND P0, PT, R99, UR38, PT ;  /* 0x0000002663007c0c */ /* 0x000fe4000bf06270 */
[----:B------:R-:W-:Y:S02]  /*4ca0*/  IADD3 R67, R101, UR36, RZ ;  /* 0x0000002465437c10 */ /* 0x000fe4000fffe0ff */
[----:B------:R-:W-:Y:S02]  /*4cb0*/  LEA R66, P3, R100, UR22, 0x1 ;  /* 0x0000001664427c11 */ /* 0x000fe4000f8608ff */
[----:B------:R-:W-:-:S02]  /*4cc0*/  IADD3 R99, R98, 0x80, RZ ;  /* 0x0000008062637810 */ /* 0x000fc40007ffe0ff */
[----:B------:R-:W-:Y:S02]  /*4cd0*/  LEA.HI.X R67, R100, UR23, R67, 0x1, P3 ;  /* 0x0000001764437c11 */ /* 0x000fe400098f0c43 */
[----:B------:R-:W-:Y:S02]  /*4ce0*/  ISETP.GE.AND P1, PT, R99, UR38, PT ;  /* 0x0000002663007c0c */ /* 0x000fe4000bf26270 */
[C---:B------:R-:W-:Y:S01]  /*4cf0*/  IADD3 R99, R98.reuse, 0xe0, RZ ;  /* 0x000000e062637810 */ /* 0x040fe20007ffe0ff */
[----:B------:R0:W2:Y:S01]  /*4d00*/  @!P4 LDG.E.U16 R106, [R66.64] ;  /* 0x0000001c426ac981 */ /* 0x0000a2000c1e1500 */
[----:B------:R-:W-:Y:S02]  /*4d10*/  IADD3 R102, R98, 0xa0, RZ ;  /* 0x000000a062667810 */ /* 0x000fe40007ffe0ff */
[----:B------:R-:W-:Y:S01]  /*4d20*/  ISETP.GE.AND P4, PT, R99, UR38, PT ;  /* 0x0000002663007c0c */ /* 0x000fe2000bf86270 */
[----:B------:R0:W2:Y:S01]  /*4d30*/  @!P6 LDG.E.U16 R112, [R66.64+0x80] ;  /* 0x0000801c4270e981 */ /* 0x0000a2000c1e1500 */
[----:B------:R-:W-:-:S02]  /*4d40*/  ISETP.GE.AND P2, PT, R102, UR38, PT ;  /* 0x0000002666007c0c */ /* 0x000fc4000bf46270 */
[C---:B------:R-:W-:Y:S01]  /*4d50*/  IADD3 R99, R98.reuse, 0x120, RZ ;  /* 0x0000012062637810 */ /* 0x040fe20007ffe0ff */
[----:B------:R0:W2:Y:S01]  /*4d60*/  @!P5 LDG.E.U16 R113, [R66.64+0x40] ;  /* 0x0000401c4271d981 */ /* 0x0000a2000c1e1500 */
[C---:B------:R-:W-:Y:S02]  /*4d70*/  IADD3 R101, R98.reuse, 0xc0, RZ ;  /* 0x000000c062657810 */ /* 0x040fe40007ffe0ff */
[----:B------:R-:W-:Y:S01]  /*4d80*/  IADD3 R100, R98, 0x100, RZ ;  /* 0x0000010062647810 */ /* 0x000fe20007ffe0ff */
[----:B------:R0:W2:Y:S01]  /*4d90*/  @!P1 LDG.E.U16 R116, [R66.64+0x100] ;  /* 0x0001001c42749981 */ /* 0x0000a2000c1e1500 */
[----:B------:R-:W-:Y:S02]  /*4da0*/  ISETP.GE.AND P6, PT, R99, UR38, PT ;  /* 0x0000002663007c0c */ /* 0x000fe4000bfc6270 */
[----:B------:R-:W-:Y:S01]  /*4db0*/  ISETP.GE.AND P3, PT, R101, UR38, PT ;  /* 0x0000002665007c0c */ /* 0x000fe2000bf66270 */
[----:B------:R0:W2:Y:S01]  /*4dc0*/  @!P0 LDG.E.U16 R117, [R66.64+0xc0] ;  /* 0x0000c01c42758981 */ /* 0x0000a2000c1e1500 */
[----:B------:R-:W-:-:S02]  /*4dd0*/  ISETP.GE.AND P5, PT, R100, UR38, PT ;  /* 0x0000002664007c0c */ /* 0x000fc4000bfa6270 */
[C---:B------:R-:W-:Y:S01]  /*4de0*/  IADD3 R99, R98.reuse, 0x160, RZ ;  /* 0x0000016062637810 */ /* 0x040fe20007ffe0ff */
[----:B------:R0:W2:Y:S01]  /*4df0*/  @!P2 LDG.E.U16 R119, [R66.64+0x140] ;  /* 0x0001401c4277a981 */ /* 0x0000a2000c1e1500 */
[----:B------:R-:W-:Y:S02]  /*4e00*/  IADD3 R100, R98, 0x140, RZ ;  /* 0x0000014062647810 */ /* 0x000fe40007ffe0ff */
[----:B------:R-:W-:Y:S02]  /*4e10*/  ISETP.GE.AND P1, PT, R99, UR38, PT ;  /* 0x0000002663007c0c */ /* 0x000fe4000bf26270 */
[----:B------:R-:W-:Y:S02]  /*4e20*/  ISETP.GE.AND P0, PT, R100, UR38, PT ;  /* 0x0000002664007c0c */ /* 0x000fe4000bf06270 */
[----:B------:R-:W-:Y:S02]  /*4e30*/  IADD3 R99, R98, 0x180, RZ ;  /* 0x0000018062637810 */ /* 0x000fe40007ffe0ff */
[----:B------:R-:W-:-:S02]  /*4e40*/  PRMT R118, RZ, 0x7610, R118 ;  /* 0x00007610ff767816 */ /* 0x000fc40000000076 */
[----:B------:R-:W-:Y:S02]  /*4e50*/  ISETP.GE.AND P2, PT, R99, UR38, PT ;  /* 0x0000002663007c0c */ /* 0x000fe4000bf46270 */
[C---:B------:R-:W-:Y:S02]  /*4e60*/  IADD3 R99, R98.reuse, 0x1a0, RZ ;  /* 0x000001a062637810 */ /* 0x040fe40007ffe0ff */
[----:B------:R-:W-:Y:S01]  /*4e70*/  PRMT R122, RZ, 0x7610, R122 ;  /* 0x00007610ff7a7816 */ /* 0x000fe2000000007a */
[----:B------:R0:W2:Y:S01]  /*4e80*/  @!P3 LDG.E.U16 R118, [R66.64+0x180] ;  /* 0x0001801c4276b981 */ /* 0x0000a2000c1e1500 */
[----:B------:R-:W-:Y:S02]  /*4e90*/  ISETP.GE.AND P3, PT, R99, UR38, PT ;  /* 0x0000002663007c0c */ /* 0x000fe4000bf66270 */
[----:B------:R-:W-:Y:S02]  /*4ea0*/  IADD3 R99, R98, 0x1c0, RZ ;  /* 0x000001c062637810 */ /* 0x000fe40007ffe0ff */
[----:B------:R-:W-:Y:S01]  /*4eb0*/  PRMT R127, RZ, 0x7610, R127 ;  /* 0x00007610ff7f7816 */ /* 0x000fe2000000007f */
[----:B------:R0:W2:Y:S01]  /*4ec0*/  @!P0 LDG.E.U16 R122, [R66.64+0x280] ;  /* 0x0002801c427a8981 */ /* 0x0000a2000c1e1500 */
[----:B------:R-:W-:-:S02]  /*4ed0*/  ISETP.GE.AND P0, PT, R99, UR38, PT ;  /* 0x0000002663007c0c */ /* 0x000fc4000bf06270 */
[----:B------:R-:W-:Y:S02]  /*4ee0*/  IADD3 R100, R98, 0x1e0, RZ ;  /* 0x000001e062647810 */ /* 0x000fe40007ffe0ff */
[----:B------:R0:W2:Y:S02]  /*4ef0*/  @!P1 LDG.E.U16 R127, [R66.64+0x2c0] ;  /* 0x0002c01c427f9981 */ /* 0x0000a4000c1e1500 */
[----:B------:R-:W-:Y:S02]  /*4f00*/  ISETP.GE.AND P1, PT, R100, UR38, PT ;  /* 0x0000002664007c0c */ /* 0x000fe4000bf26270 */
[----:B------:R-:W-:Y:S02]  /*4f10*/  PRMT R128, RZ, 0x7610, R128 ;  /* 0x00007610ff807816 */ /* 0x000fe40000000080 */
[----:B------:R-:W-:Y:S02]  /*4f20*/  IADD3 R99, R98, 0x200, RZ ;  /* 0x0000020062637810 */ /* 0x000fe40007ffe0ff */
[----:B------:R-:W-:-:S02]  /*4f30*/  PRMT R131, RZ, 0x7610, R131 ;  /* 0x00007610ff837816 */ /* 0x000fc40000000083 */
[----:B------:R-:W-:Y:S01]  /*4f40*/  PRMT R126, RZ, 0x7610, R126 ;  /* 0x00007610ff7e7816 */ /* 0x000fe2000000007e */
[----:B------:R0:W2:Y:S01]  /*4f50*/  @!P0 LDG.E.U16 R128, [R66.64+0x380] ;  /* 0x0003801c42808981 */ /* 0x0000a2000c1e1500 */
[----:B------:R-:W-:Y:S02]  /*4f60*/  PRMT R129, RZ, 0x7610, R129 ;  /* 0x00007610ff817816 */ /* 0x000fe40000000081 */
[----:B------:R-:W-:Y:S01]  /*4f70*/  ISETP.GE.AND P0, PT, R99, UR38, PT ;  /* 0x0000002663007c0c */ /* 0x000fe2000bf06270 */
[----:B------:R0:W2:Y:S01]  /*4f80*/  @!P1 LDG.E.U16 R131, [R66.64+0x3c0] ;  /* 0x0003c01c42839981 */ /* 0x0000a2000c1e1500 */
[C---:B------:R-:W-:Y:S02]  /*4f90*/  IADD3 R99, R98.reuse, 0x220, RZ ;  /* 0x0000022062637810 */ /* 0x040fe40007ffe0ff */
[C---:B------:R-:W-:Y:S01]  /*4fa0*/  IADD3 R100, R98.reuse, 0x240, RZ ;  /* 0x0000024062647810 */ /* 0x040fe20007ffe0ff */
[----:B------:R0:W2:Y:S01]  /*4fb0*/  @!P2 LDG.E.U16 R126, [R66.64+0x300] ;  /* 0x0003001c427ea981 */ /* 0x0000a2000c1e1500 */
[----:B------:R-:W-:-:S02]  /*4fc0*/  IADD3 R101, R98, 0x260, RZ ;  /* 0x0000026062657810 */ /* 0x000fc40007ffe0ff */
[----:B------:R-:W-:Y:S01]  /*4fd0*/  ISETP.GE.AND P1, PT, R99, UR38, PT ;  /* 0x0000002663007c0c */ /* 0x000fe2000bf26270 */
[----:B------:R0:W2:Y:S01]  /*4fe0*/  @!P3 LDG.E.U16 R129, [R66.64+0x340] ;  /* 0x0003401c4281b981 */ /* 0x0000a2000c1e1500 */
[----:B------:R-:W-:Y:S02]  /*4ff0*/  ISETP.GE.AND P2, PT, R100, UR38, PT ;  /* 0x0000002664007c0c */ /* 0x000fe4000bf46270 */
[----:B------:R-:W-:Y:S02]  /*5000*/  ISETP.GE.AND P3, PT, R101, UR38, PT ;  /* 0x0000002665007c0c */ /* 0x000fe4000bf66270 */
[----:B------:R-:W-:Y:S02]  /*5010*/  PRMT R130, RZ, 0x7610, R130 ;  /* 0x00007610ff827816 */ /* 0x000fe40000000082 */
[----:B------:R-:W-:Y:S02]  /*5020*/  IADD3 R99, R98, 0x280, RZ ;  /* 0x0000028062637810 */ /* 0x000fe40007ffe0ff */
[----:B------:R-:W-:-:S02]  /*5030*/  PRMT R132, RZ, 0x7610, R132 ;  /* 0x00007610ff847816 */ /* 0x000fc40000000084 */
[----:B------:R-:W-:Y:S01]  /*5040*/  PRMT R121, RZ, 0x7610, R121 ;  /* 0x00007610ff797816 */ /* 0x000fe20000000079 */
[----:B------:R0:W2:Y:S01]  /*5050*/  @!P0 LDG.E.U16 R130, [R66.64+0x400] ;  /* 0x0004001c42828981 */ /* 0x0000a2000c1e1500 */
[----:B------:R-:W-:Y:S02]  /*5060*/  PRMT R134, RZ, 0x7610, R134 ;  /* 0x00007610ff867816 */ /* 0x000fe40000000086 */
[----:B------:R-:W-:Y:S01]  /*5070*/  PRMT R120, RZ, 0x7610, R120 ;  /* 0x00007610ff787816 */ /* 0x000fe20000000078 */
[----:B------:R0:W2:Y:S01]  /*5080*/  @!P1 LDG.E.U16 R132, [R66.64+0x440] ;  /* 0x0004401c42849981 */ /* 0x0000a2000c1e1500 */
[----:B------:R-:W-:Y:S02]  /*5090*/  PRMT R159, RZ, 0x7610, R159 ;  /* 0x00007610ff9f7816 */ /* 0x000fe4000000009f */
[----:B------:R-:W-:Y:S01]  /*50a0*/  PRMT R123, RZ, 0x7610, R123 ;  /* 0x00007610ff7b7816 */ /* 0x000fe2000000007b */
[----:B------:R0:W2:Y:S01]  /*50b0*/  @!P4 LDG.E.U16 R121, [R66.64+0x1c0] ;  /* 0x0001c01c4279c981 */ /* 0x0000a2000c1e1500 */
[----:B------:R-:W-:-:S02]  /*50c0*/  IADD3 R100, R98, 0x2a0, RZ ;  /* 0x000002a062647810 */ /* 0x000fc40007ffe0ff */
[----:B------:R-:W-:Y:S01]  /*50d0*/  ISETP.GE.AND P0, PT, R99, UR38, PT ;  /* 0x0000002663007c0c */ /* 0x000fe2000bf06270 */
        /* <DEDUP_REMOVED lines=8> */
[----:B------:R-:W-:Y:S01]  /*5160*/  PRMT R111, RZ, 0x7610, R111 ;  /* 0x00007610ff6f7816 */ /* 0x000fe2000000006f */
[----:B------:R0:W2:Y:S01]  /*5170*/  @!P6 LDG.E.U16 R123, [R66.64+0x240] ;  /* 0x0002401c427be981 */ /* 0x0000a2000c1e1500 */
[C---:B------:R-:W-:Y:S02]  /*5180*/  IADD3 R100, R98.reuse, 0x300, RZ ;  /* 0x0000030062647810 */ /* 0x040fe40007ffe0ff */
[----:B------:R-:W-:Y:S02]  /*5190*/  PRMT R110, RZ, 0x7610, R110 ;  /* 0x00007610ff6e7816 */ /* 0x000fe4000000006e */
[----:B------:R-:W-:Y:S01]  /*51a0*/  PRMT R109, RZ, 0x7610, R109 ;  /* 0x00007610ff6d7816 */ /* 0x000fe2000000006d */
[----:B------:R0:W2:Y:S01]  /*51b0*/  @!P0 LDG.E.U16 R111, [R66.64+0x500] ;  /* 0x0005001c426f8981 */ /* 0x0000a2000c1e1500 */
[----:B------:R-:W-:Y:S02]  /*51c0*/  PRMT R108, RZ, 0x7610, R108 ;  /* 0x00007610ff6c7816 */ /* 0x000fe4000000006c */
[----:B------:R-:W-:Y:S01]  /*51d0*/  IADD3 R99, R98, 0x320, RZ ;  /* 0x0000032062637810 */ /* 0x000fe20007ffe0ff */
[----:B------:R0:W2:Y:S01]  /*51e0*/  @!P1 LDG.E.U16 R110, [R66.64+0x540] ;  /* 0x0005401c426e9981 */ /* 0x0000a2000c1e1500 */
[----:B------:R-:W-:-:S02]  /*51f0*/  ISETP.GE.AND P0, PT, R100, UR38, PT ;  /* 0x0000002664007c0c */ /* 0x000fc4000bf06270 */
[C---:B------:R-:W-:Y:S01]  /*5200*/  IADD3 R100, R98.reuse, 0x340, RZ ;  /* 0x0000034062647810 */ /* 0x040fe20007ffe0ff */
[----:B------:R0:W2:Y:S01]  /*5210*/  @!P2 LDG.E.U16 R109, [R66.64+0x580] ;  /* 0x0005801c426da981 */ /* 0x0000a2000c1e1500 */
[----:B------:R-:W-:Y:S02]  /*5220*/  IADD3 R101, R98, 0x360, RZ ;  /* 0x0000036062657810 */ /* 0x000fe40007ffe0ff */
[----:B------:R-:W-:Y:S01]  /*5230*/  ISETP.GE.AND P1, PT, R99, UR38, PT ;  /* 0x0000002663007c0c */ /* 0x000fe2000bf26270 */
[----:B------:R0:W2:Y:S01]  /*5240*/  @!P3 LDG.E.U16 R108, [R66.64+0x5c0] ;  /* 0x0005c01c426cb981 */ /* 0x0000a2000c1e1500 */
[----:B------:R-:W-:Y:S02]  /*5250*/  ISETP.GE.AND P2, PT, R100, UR38, PT ;  /* 0x0000002664007c0c */ /* 0x000fe4000bf46270 */
[----:B------:R-:W-:Y:S02]  /*5260*/  ISETP.GE.AND P3, PT, R101, UR38, PT ;  /* 0x0000002665007c0c */ /* 0x000fe4000bf66270 */
[----:B------:R-:W-:-:S02]  /*5270*/  PRMT R107, RZ, 0x7610, R107 ;  /* 0x00007610ff6b7816 */ /* 0x000fc4000000006b */
[----:B------:R-:W-:Y:S02]  /*5280*/  PRMT R105, RZ, 0x7610, R105 ;  /* 0x00007610ff697816 */ /* 0x000fe40000000069 */
[----:B------:R-:W-:Y:S02]  /*5290*/  PRMT R104, RZ, 0x7610, R104 ;  /* 0x00007610ff687816 */ /* 0x000fe40000000068 */
[----:B------:R-:W-:Y:S01]  /*52a0*/  PRMT R103, RZ, 0x7610, R103 ;  /* 0x00007610ff677816 */ /* 0x000fe20000000067 */
[----:B------:R0:W2:Y:S04]  /*52b0*/  @!P0 LDG.E.U16 R107, [R66.64+0x600] ;  /* 0x0006001c426b8981 */ /* 0x0000a8000c1e1500 */
[----:B------:R0:W2:Y:S04]  /*52c0*/  @!P1 LDG.E.U16 R105, [R66.64+0x640] ;  /* 0x0006401c42699981 */ /* 0x0000a8000c1e1500 */
[----:B------:R0:W2:Y:S04]  /*52d0*/  @!P2 LDG.E.U16 R104, [R66.64+0x680] ;  /* 0x0006801c4268a981 */ /* 0x0000a8000c1e1500 */
[----:B------:R0:W2:Y:S01]  /*52e0*/  @!P3 LDG.E.U16 R103, [R66.64+0x6c0] ;  /* 0x0006c01c4267b981 */ /* 0x0000a2000c1e1500 */
[----:B------:R-:W-:-:S04]  /*52f0*/  IADD3 R99, R98, 0x380, RZ ;  /* 0x0000038062637810 */ /* 0x000fc80007ffe0ff */
[----:B------:R-:W-:Y:S02]  /*5300*/  ISETP.GE.AND P0, PT, R99, UR38, PT ;  /* 0x0000002663007c0c */ /* 0x000fe4000bf06270 */
[C---:B------:R-:W-:Y:S02]  /*5310*/  IADD3 R99, R98.reuse, 0x3a0, RZ ;  /* 0x000003a062637810 */ /* 0x040fe40007ffe0ff */
[C---:B------:R-:W-:Y:S02]  /*5320*/  IADD3 R100, R98.reuse, 0x3c0, RZ ;  /* 0x000003c062647810 */ /* 0x040fe40007ffe0ff */
[----:B------:R-:W-:Y:S02]  /*5330*/  ISETP.GE.AND P1, PT, R99, UR38, PT ;  /* 0x0000002663007c0c */ /* 0x000fe4000bf26270 */
[----:B------:R-:W-:Y:S02]  /*5340*/  IADD3 R98, R98, 0x3e0, RZ ;  /* 0x000003e062627810 */ /* 0x000fe40007ffe0ff */
[----:B------:R-:W-:-:S02]  /*5350*/  ISETP.GE.AND P2, PT, R100, UR38, PT ;  /* 0x0000002664007c0c */ /* 0x000fc4000bf46270 */
[----:B------:R-:W-:Y:S01]  /*5360*/  ISETP.GE.AND P3, PT, R98, UR38, PT ;  /* 0x0000002662007c0c */ /* 0x000fe2000bf66270 */
[----:B------:R-:W-:Y:S01]  /*5370*/  ULDC.64 UR38, c[0x0][0x198] ;  /* 0x0000660000267ab9 */ /* 0x000fe20000000a00 */
[----:B------:R-:W-:Y:S02]  /*5380*/  PRMT R102, RZ, 0x7610, R102 ;  /* 0x00007610ff667816 */ /* 0x000fe40000000066 */
[----:B------:R-:W-:Y:S02]  /*5390*/  PRMT R98, RZ, 0x7610, R98 ;  /* 0x00007610ff627816 */ /* 0x000fe40000000062 */
[----:B------:R-:W-:Y:S02]  /*53a0*/  PRMT R99, RZ, 0x7610, R99 ;  /* 0x00007610ff637816 */ /* 0x000fe40000000063 */
[----:B------:R0:W2:Y:S04]  /*53b0*/  @!P0 LDG.E.U16 R102, [R66.64+0x700] ;  /* 0x0007001c42668981 */ /* 0x0000a8000c1e1500 */
[----:B------:R0:W3:Y:S01]  /*53c0*/  @!P1 LDG.E.U16 R98, [R66.64+0x740] ;  /* 0x0007401c42629981 */ /* 0x0000e2000c1e1500 */
[----:B------:R-:W-:-:S03]  /*53d0*/  PRMT R101, RZ, 0x7610, R101 ;  /* 0x00007610ff657816 */ /* 0x000fc60000000065 */
[----:B------:R0:W3:Y:S04]  /*53e0*/  @!P2 LDG.E.U16 R99, [R66.64+0x780] ;  /* 0x0007801c4263a981 */ /* 0x0000e8000c1e1500 */
[----:B------:R0:W3:Y:S01]  /*53f0*/  @!P3 LDG.E.U16 R101, [R66.64+0x7c0] ;  /* 0x0007c01c4265b981 */ /* 0x0000e2000c1e1500 */
[----:B------:R-:W-:-:S04]  /*5400*/  LOP3.LUT R243, R0, 0x1f, RZ, 0xc0, !PT ;  /* 0x0000001f00f37812 */ /* 0x000fc800078ec0ff */
[----:B------:R-:W-:Y:S01]  /*5410*/  ISETP.NE.AND P0, PT, R243, RZ, PT ;  /* 0x000000fff300720c */ /* 0x000fe20003f05270 */
[----:B----4-:R-:W1:Y:S02]  /*5420*/  R2UR UR42, R65 ;  /* 0x00000000412a73c2 */ /* 0x010e6400000e0000 */
        /* <DEDUP_REMOVED lines=47> */
[----:B--2---:R-:W-:Y:S03]  /*5720*/  STS.U16 [R3], R106 ;  /* 0x0000006a03007388 */ /* 0x004fe60000000400 */
[----:B------:R-:W-:Y:S01]  /*5730*/  FMUL.RZ R65, R65, 0.15915493667125701904 ;  /* 0x3e22f98341417820 */ /* 0x000fe2000040c000 */
[----:B------:R-:W-:Y:S01]  /*5740*/  MUFU.SIN R157, R135 ;  /* 0x00000087009d7308 */ /* 0x000fe20000000400 */
[----:B------:R0:W-:Y:S04]  /*5750*/  STS.U16 [R4+0x40], R113 ;  /* 0x0000407104007388 */ /* 0x0001e80000000400 */
[----:B------:R-:W-:Y:S03]  /*5760*/  STS.U16 [R5+0x80], R112 ;  /* 0x0000807005007388 */ /* 0x000fe60000000400 */
[----:B------:R-:W-:Y:S01]  /*5770*/  MUFU.COS R158, R135 ;  /* 0x00000087009e7308 */ /* 0x000fe20000000000 */
[----:B------:R1:W-:Y:S01]  /*5780*/  STS.U16 [R6+0xc0], R117 ;  /* 0x0000c07506007388 */ /* 0x0003e20000000400 */
[----:B0-----:R-:W-:-:S03]  /*5790*/  IADD3 R113, R2, 0x220, RZ ;  /* 0x0000022002717810 */ /* 0x001fc60007ffe0ff */
[----:B------:R-:W-:Y:S03]  /*57a0*/  STS.U16 [R7+0x100], R116 ;  /* 0x0001007407007388 */ /* 0x000fe60000000400 */
[----:B------:R-:W-:Y:S01]  /*57b0*/  MUFU.SIN R135, R65 ;  /* 0x0000004100877308 */ /* 0x000fe20000000400 */
[----:B------:R0:W-:Y:S01]  /*57c0*/  STS.U16 [R8+0x140], R119 ;  /* 0x0001407708007388 */ /* 0x0001e20000000400 */
[----:B-1----:R-:W-:-:S06]  /*57d0*/  IADD3 R117, R2, 0x240, RZ ;  /* 0x0000024002757810 */ /* 0x002fcc0007ffe0ff */
[----:B------:R1:W-:Y:S01]  /*57e0*/  MUFU.COS R136, R65 ;  /* 0x0000004100887308 */ /* 0x0003e20000000000 */
[----:B------:R-:W-:Y:S01]  /*57f0*/  STS.U16 [R9+0x180], R118 ;  /* 0x0001807609007388 */ /* 0x000fe20000000400 */
[C---:B0-----:R-:W-:Y:S02]  /*5800*/  IADD3 R119, R2.reuse, 0x260, RZ ;  /* 0x0000026002777810 */ /* 0x041fe40007ffe0ff */
[----:B-1----:R-:W-:Y:S01]  /*5810*/  IADD3 R65, R2, 0x200, RZ ;  /* 0x0000020002417810 */ /* 0x002fe20007ffe0ff */
[----:B------:R0:W-:Y:S01]  /*5820*/  STS.U16 [R10+0x1c0], R121 ;  /* 0x0001c0790a007388 */ /* 0x0001e20000000400 */
[-C--:B------:R-:W-:Y:S02]  /*5830*/  LEA.HI.SX32 R113, R113, R2.reuse, 0x1b ;  /* 0x0000000271717211 */ /* 0x080fe400078fdaff */
[-C--:B------:R-:W-:Y:S01]  /*5840*/  LEA.HI.SX32 R65, R65, R2.reuse, 0x1b ;  /* 0x0000000241417211 */ /* 0x080fe200078fdaff */
[----:B------:R-:W-:Y:S01]  /*5850*/  STS.U16 [R11+0x200], R120 ;  /* 0x000200780b007388 */ /* 0x000fe20000000400 */
[----:B------:R-:W-:-:S02]  /*5860*/  LEA.HI.SX32 R117, R117, R2, 0x1b ;  /* 0x0000000275757211 */ /* 0x000fc400078fdaff */
[----:B------:R-:W-:Y:S01]  /*5870*/  LEA.HI.SX32 R119, R119, R2, 0x1b ;  /* 0x0000000277777211 */ /* 0x000fe200078fdaff */
[----:B------:R1:W-:Y:S01]  /*5880*/  STS.U16 [R12+0x240], R123 ;  /* 0x0002407b0c007388 */ /* 0x0003e20000000400 */
[----:B0-----:R-:W-:-:S03]  /*5890*/  SHF.L.U32 R121, R65, 0x1, RZ ;  /* 0x0000000141797819 */ /* 0x001fc600000006ff */
[----:B------:R0:W-:Y:S01]  /*58a0*/  STS.U16 [R13+0x280], R122 ;  /* 0x0002807a0d007388 */ /* 0x0001e20000000400 */
[----:B------:R-:W-:-:S03]  /*58b0*/  IADD3 R65, R2, 0x280, RZ ;  /* 0x0000028002417810 */ /* 0x000fc60007ffe0ff */
[----:B------:R2:W-:Y:S01]  /*58c0*/  STS.U16 [R14+0x2c0], R127 ;  /* 0x0002c07f0e007388 */ /* 0x0005e20000000400 */
[----:B-1----:R-:W-:Y:S02]  /*58d0*/  SHF.L.U32 R123, R113, 0x1, RZ ;  /* 0x00000001717b7819 */ /* 0x002fe400000006ff */
[C---:B------:R-:W-:Y:S01]  /*58e0*/  IADD3 R113, R2.reuse, 0x2a0, RZ ;  /* 0x000002a002717810 */ /* 0x040fe20007ffe0ff */
[----:B------:R1:W-:Y:S01]  /*58f0*/  STS.U16 [R15+0x300], R126 ;  /* 0x0003007e0f007388 */ /* 0x0003e20000000400 */
[----:B0-----:R-:W-:Y:S02]  /*5900*/  SHF.L.U32 R122, R119, 0x1, RZ ;  /* 0x00000001777a7819 */ /* 0x001fe400000006ff */
[C---:B------:R-:W-:Y:S02]  /*5910*/  IADD3 R119, R2.reuse, 0x2e0, RZ ;  /* 0x000002e002777810 */ /* 0x040fe40007ffe0ff */
[----:B--2---:R-:W-:Y:S02]  /*5920*/  SHF.L.U32 R127, R117, 0x1, RZ ;  /* 0x00000001757f7819 */ /* 0x004fe400000006ff */
[----:B------:R-:W-:Y:S01]  /*5930*/  IADD3 R117, R2, 0x2c0, RZ ;  /* 0x000002c002757810 */ /* 0x000fe20007ffe0ff */
[----:B------:R-:W-:Y:S01]  /*5940*/  STS.U16 [R16+0x340], R129 ;  /* 0x0003408110007388 */ /* 0x000fe20000000400 */
[----:B------:R-:W-:-:S02]  /*5950*/  LEA.HI.SX32 R65, R65, R2, 0x1b ;  /* 0x0000000241417211 */ /* 0x000fc400078fdaff */
[-C--:B------:R-:W-:Y:S01]  /*5960*/  LEA.HI.SX32 R113, R113, R2.reuse, 0x1b ;  /* 0x0000000271717211 */ /* 0x080fe200078fdaff */
[----:B------:R0:W-:Y:S01]  /*5970*/  STS.U16 [R17+0x380], R128 ;  /* 0x0003808011007388 */ /* 0x0001e20000000400 */
[-C--:B------:R-:W-:Y:S02]  /*5980*/  LEA.HI.SX32 R117, R117, R2.reuse, 0x1b ;  /* 0x0000000275757211 */ /* 0x080fe400078fdaff */
[----:B------:R-:W-:Y:S01]  /*5990*/  LEA.HI.SX32 R119, R119, R2, 0x1b ;  /* 0x0000000277777211 */ /* 0x000fe200078fdaff */
[----:B------:R-:W-:Y:S01]  /*59a0*/  STS.U16 [R18+0x3c0], R131 ;  /* 0x0003c08312007388 */ /* 0x000fe20000000400 */
[----:B-1----:R-:W-:-:S03]  /*59b0*/  SHF.L.U32 R126, R65, 0x1, RZ ;  /* 0x00000001417e7819 */ /* 0x002fc600000006ff */
[----:B------:R-:W-:Y:S01]  /*59c0*/  STS.U16 [R121+0x400], R130 ;  /* 0x0004008279007388 */ /* 0x000fe20000000400 */
[----:B------:R-:W-:-:S03]  /*59d0*/  IADD3 R65, R2, 0x300, RZ ;  /* 0x0000030002417810 */ /* 0x000fc60007ffe0ff */
[----:B------:R1:W-:Y:S01]  /*59e0*/  STS.U16 [R123+0x440], R132 ;  /* 0x000440847b007388 */ /* 0x0003e20000000400 */
[----:B0-----:R-:W-:Y:S02]  /*59f0*/  SHF.L.U32 R128, R117, 0x1, RZ ;  /* 0x0000000175807819 */ /* 0x001fe400000006ff */
[C---:B------:R-:W-:Y:S01]  /*5a00*/  IADD3 R117, R2.reuse, 0x340, RZ ;  /* 0x0000034002757810 */ /* 0x040fe20007ffe0ff */
[----:B------:R0:W-:Y:S01]  /*5a10*/  STS.U16 [R127+0x480], R134 ;  /* 0x000480867f007388 */ /* 0x0001e20000000400 */
[----:B------:R-:W-:Y:S02]  /*5a20*/  LEA.HI.SX32 R65, R65, R2, 0x1b ;  /* 0x0000000241417211 */ /* 0x000fe400078fdaff */
[----:B-1----:R-:W-:Y:S02]  /*5a30*/  SHF.L.U32 R123, R113, 0x1, RZ ;  /* 0x00000001717b7819 */ /* 0x002fe400000006ff */
[----:B------:R-:W-:Y:S02]  /*5a40*/  IADD3 R113, R2, 0x320, RZ ;  /* 0x0000032002717810 */ /* 0x000fe40007ffe0ff */
[----:B0-----:R-:W-:-:S02]  /*5a50*/  SHF.L.U32 R127, R119, 0x1, RZ ;  /* 0x00000001777f7819 */ /* 0x001fc400000006ff */
[----:B------:R-:W-:Y:S01]  /*5a60*/  IADD3 R119, R2, 0x360, RZ ;  /* 0x0000036002777810 */ /* 0x000fe20007ffe0ff */
[----:B------:R-:W-:Y:S01]  /*5a70*/  STS.U16 [R122+0x4c0], R159 ;  /* 0x0004c09f7a007388 */ /* 0x000fe20000000400 */
[-C--:B------:R-:W-:Y:S02]  /*5a80*/  LEA.HI.SX32 R113, R113, R2.reuse, 0x1b ;  /* 0x0000000271717211 */ /* 0x080fe400078fdaff */
[-C--:B------:R-:W-:Y:S01]  /*5a90*/  LEA.HI.SX32 R117, R117, R2.reuse, 0x1b ;  /* 0x0000000275757211 */ /* 0x080fe200078fdaff */
[----:B------:R0:W-:Y:S01]  /*5aa0*/  STS.U16 [R126+0x500], R111 ;  /* 0x0005006f7e007388 */ /* 0x0001e20000000400 */
[----:B------:R-:W-:-:S03]  /*5ab0*/  LEA.HI.SX32 R119, R119, R2, 0x1b ;  /* 0x0000000277777211 */ /* 0x000fc600078fdaff */
[----:B------:R1:W-:Y:S01]  /*5ac0*/  STS.U16 [R123+0x540], R110 ;  /* 0x0005406e7b007388 */ /* 0x0003e20000000400 */
[----:B------:R-:W-:-:S03]  /*5ad0*/  SHF.L.U32 R130, R119, 0x1, RZ ;  /* 0x0000000177827819 */ /* 0x000fc600000006ff */
[----:B------:R2:W-:Y:S01]  /*5ae0*/  STS.U16 [R128+0x580], R109 ;  /* 0x0005806d80007388 */ /* 0x0005e20000000400 */
[----:B0-----:R-:W-:-:S03]  /*5af0*/  SHF.L.U32 R126, R65, 0x1, RZ ;  /* 0x00000001417e7819 */ /* 0x001fc600000006ff */
[----:B------:R-:W-:Y:S01]  /*5b00*/  STS.U16 [R127+0x5c0], R108 ;  /* 0x0005c06c7f007388 */ /* 0x000fe20000000400 */
[----:B-1----:R-:W-:Y:S01]  /*5b10*/  SHF.L.U32 R123, R117, 0x1, RZ ;  /* 0x00000001757b7819 */ /* 0x002fe200000006ff */
[----:B------:R-:W0:Y:S01]  /*5b20*/  R2UR UR43, R64 ;  /* 0x00000000402b73c2 */ /* 0x000e2200000e0000 */
[----:B------:R-:W-:Y:S02]  /*5b30*/  UIMAD UR41, UR11, UR38, URZ ;  /* 0x000000260b2972a4 */ /* 0x000fe4000f8e023f */
[----:B------:R-:W-:Y:S01]  /*5b40*/  UIMAD.WIDE.U32 UR36, UR10, UR38, URZ ;  /* 0x000000260a2472a5 */ /* 0x000fe2000f8e003f */
[----:B--2---:R-:W-:Y:S01]  /*5b50*/  SHF.L.U32 R128, R113, 0x1, RZ ;  /* 0x0000000171807819 */ /* 0x004fe200000006ff */
[----:B------:R-:W-:Y:S04]  /*5b60*/  STS.U16 [R126+0x600], R107 ;  /* 0x0006006b7e007388 */ /* 0x000fe80000000400 */
[----:B------:R-:W-:Y:S04]  /*5b70*/  STS.U16 [R128+0x640], R105 ;  /* 0x0006406980007388 */ /* 0x000fe80000000400 */
[----:B------:R-:W-:Y:S04]  /*5b80*/  STS.U16 [R123+0x680], R104 ;  /* 0x000680687b007388 */ /* 0x000fe80000000400 */
[----:B------:R1:W-:Y:S01]  /*5b90*/  STS.U16 [R130+0x6c0], R103 ;  /* 0x0006c06782007388 */ /* 0x0003e20000000400 */
[----:B------:R-:W-:Y:S01]  /*5ba0*/  MUFU.SIN R137, R67 ;  /* 0x0000004300897308 */ /* 0x000fe20000000400 */
[----:B------:R-:W-:-:S02]  /*5bb0*/  ISETP.NE.AND P1, PT, R0, RZ, PT ;  /* 0x000000ff0000720c */ /* 0x000fc40003f25270 */
[----:B------:R-:W-:Y:S01]  /*5bc0*/  IADD3 R162, R0, 0x200, RZ ;  /* 0x0000020000a27810 */ /* 0x000fe20007ffe0ff */
[----:B------:R-:W2:Y:S04]  /*5bd0*/  LDL R159, [R1+0xc] ;  /* 0x00000c00019f7983 */ /* 0x000ea80000100800 */
[----:B-1----:R-:W4:Y:S01]  /*5be0*/  LDL R130, [R1+0x10] ;  /* 0x0000100001827983 */ /* 0x002f220000100800 */
[----:B0-----:R-:W-:Y:S02]  /*5bf0*/  MOV R106, UR43 ;  /* 0x0000002b006a7c02 */ /* 0x001fe40008000f00 */
[----:B------:R-:W-:-:S03]  /*5c00*/  IADD3 R65, R2, 0x380, RZ ;  /* 0x0000038002417810 */ /* 0x000fc60007ffe0ff */
[----:B------:R-:W-:Y:S01]  /*5c10*/  FMUL.FTZ R106, R106, 1.4426950216293334961 ;  /* 0x3fb8aa3b6a6a7820 */ /* 0x000fe20000410000 */
[----:B------:R-:W-:Y:S01]  /*5c20*/  LEA.HI.SX32 R65, R65, R2, 0x1b ;  /* 0x0000000241417211 */ /* 0x000fe200078fdaff */
[----:B------:R-:W-:-:S03]  /*5c30*/  UIMAD UR41, UR10, UR39, UR41 ;  /* 0x000000270a2972a4 */ /* 0x000fc6000f8e0229 */
[----:B------:R-:W-:Y:S01]  /*5c40*/  SHF.L.U32 R105, R65, 0x1, RZ ;  /* 0x0000000141697819 */ /* 0x000fe200000006ff */
[----:B------:R-:W-:Y:S01]  /*5c50*/  FMUL.FTZ R65, R106, R55 ;  /* 0x000000376a417220 */ /* 0x000fe20000410000 */
[----:B------:R-:W-:Y:S01]  /*5c60*/  ULDC.64 UR38, c[0x0][0x1a0] ;  /* 0x0000680000267ab9 */ /* 0x000fe20000000a00 */
[----:B------:R-:W-:Y:S01]  /*5c70*/  FMUL.FTZ R64, R60, UR42 ;  /* 0x0000002a3c407c20 */ /* 0x000fe20008410000 */
[----:B------:R-:W-:Y:S01]  /*5c80*/  UIADD3 UR37, UR37, UR41, URZ ;  /* 0x0000002925257290 */ /* 0x000fe2000fffe03f */
[----:B------:R-:W-:Y:S01]  /*5c90*/  MUFU.COS R138, R67 ;  /* 0x00000043008a7308 */ /* 0x000fe20000000000 */
[----:B------:R-:W-:Y:S01]  /*5ca0*/  UIMAD UR41, UR40, UR38, URZ ;  /* 0x00000026282972a4 */ /* 0x000fe2000f8e023f */
[----:B------:R-:W-:Y:S01]  /*5cb0*/  FMUL.FTZ R111, R106, R47 ;  /* 0x0000002f6a6f7220 */ /* 0x000fe20000410000 */
[----:B------:R-:W-:Y:S01]  /*5cc0*/  IADD3 R109, R2, 0x3a0, RZ ;  /* 0x000003a0026d7810 */ /* 0x000fe20007ffe0ff */
[----:B------:R-:W-:-:S04]  /*5cd0*/  FMUL.RZ R161, R64, 0.15915493667125701904 ;  /* 0x3e22f98340a17820 */ /* 0x000fc8000040c000 */
[----:B------:R-:W0:Y:S01]  /*5ce0*/  MUFU.EX2 R65, R65 ;  /* 0x0000004100417308 */ /* 0x000e220000000800 */
[C---:B------:R-:W-:Y:S01]  /*5cf0*/  FMUL.FTZ R103, R106.reuse, R57 ;  /* 0x000000396a677220 */ /* 0x040fe20000410000 */
[----:B------:R-:W-:Y:S01]  /*5d00*/  UIMAD UR41, UR7, UR39, UR41 ;  /* 0x00000027072972a4 */ /* 0x000fe2000f8e0229 */
[C---:B------:R-:W-:Y:S01]  /*5d10*/  FMUL.FTZ R64, R106.reuse, R38 ;  /* 0x000000266a407220 */ /* 0x040fe20000410000 */
[----:B------:R-:W-:Y:S01]  /*5d20*/  UIMAD.WIDE.U32 UR38, UR7, UR38, UR36 ;  /* 0x00000026072672a5 */ /* 0x000fe2000f8e0024 */
[----:B------:R-:W-:Y:S01]  /*5d30*/  LEA.HI.SX32 R109, R109, R2, 0x1b ;  /* 0x000000026d6d7211 */ /* 0x000fe200078fdaff */
[C---:B------:R-:W-:Y:S01]  /*5d40*/  FMUL.FTZ R118, R106.reuse, R41 ;  /* 0x000000296a767220 */ /* 0x040fe20000410000 */
[----:B------:R-:W-:Y:S01]  /*5d50*/  ULDC.64 UR36, c[0x0][0x228] ;  /* 0x00008a0000247ab9 */ /* 0x000fe20000000a00 */
[----:B------:R1:W0:Y:S01]  /*5d60*/  MUFU.EX2 R108, R111 ;  /* 0x0000006f006c7308 */ /* 0x0002220000000800 */
[C---:B------:R-:W-:Y:S02]  /*5d70*/  FMUL.FTZ R120, R106.reuse, R42 ;  /* 0x0000002a6a787220 */ /* 0x040fe40000410000 */
[----:B------:R-:W-:-:S02]  /*5d80*/  FMUL.FTZ R121, R106, R43 ;  /* 0x0000002b6a797220 */ /* 0x000fc40000410000 */
[C---:B------:R-:W-:Y:S02]  /*5d90*/  FMUL.FTZ R122, R106.reuse, R45 ;  /* 0x0000002d6a7a7220 */ /* 0x040fe40000410000 */
[----:B------:R-:W-:Y:S01]  /*5da0*/  FMUL.FTZ R117, R106, R51 ;  /* 0x000000336a757220 */ /* 0x000fe20000410000 */
[----:B-1----:R-:W-:Y:S01]  /*5db0*/  IADD3 R111, R2, 0x3c0, RZ ;  /* 0x000003c0026f7810 */ /* 0x002fe20007ffe0ff */
[----:B------:R-:W-:Y:S01]  /*5dc0*/  FMUL.FTZ R104, R106, R53 ;  /* 0x000000356a687220 */ /* 0x000fe20000410000 */
[----:B------:R-:W-:Y:S01]  /*5dd0*/  ULEA UR36, UP0, UR38, UR36, 0x3 ;  /* 0x0000002426247291 */ /* 0x000fe2000f80183f */
[----:B------:R-:W1:Y:S01]  /*5de0*/  MUFU.EX2 R103, R103 ;  /* 0x0000006700677308 */ /* 0x000e620000000800 */
[----:B------:R-:W-:Y:S02]  /*5df0*/  LEA.HI.SX32 R111, R111, R2, 0x1b ;  /* 0x000000026f6f7211 */ /* 0x000fe400078fdaff */
[----:B------:R-:W-:Y:S01]  /*5e00*/  SHF.L.U32 R109, R109, 0x1, RZ ;  /* 0x000000016d6d7819 */ /* 0x000fe200000006ff */
[----:B------:R-:W-:-:S04]  /*5e10*/  UIADD3 UR39, UR39, UR41, URZ ;  /* 0x0000002927277290 */ /* 0x000fc8000fffe03f */
[----:B------:R-:W1:Y:S01]  /*5e20*/  MUFU.EX2 R64, R64 ;  /* 0x0000004000407308 */ /* 0x000e620000000800 */
[----:B------:R-:W-:Y:S01]  /*5e30*/  SHF.L.U32 R126, R111, 0x1, RZ ;  /* 0x000000016f7e7819 */ /* 0x000fe200000006ff */
[----:B------:R-:W-:Y:S01]  /*5e40*/  STS.U16 [R105+0x700], R102 ;  /* 0x0007006669007388 */ /* 0x000fe20000000400 */
[C---:B------:R-:W-:Y:S01]  /*5e50*/  IADD3 R113, R2.reuse, 0x3e0, RZ ;  /* 0x000003e002717810 */ /* 0x040fe20007ffe0ff */
[----:B------:R-:W-:Y:S01]  /*5e60*/  ULEA.HI.X UR37, UR38, UR37, UR39, 0x3, UP0 ;  /* 0x0000002526257291 */ /* 0x000fe200080f1c27 */
[C---:B0-----:R-:W-:Y:S01]  /*5e70*/  FMUL.FTZ R138, R65.reuse, R138 ;  /* 0x0000008a418a7220 */ /* 0x041fe20000410000 */
[----:B---3--:R0:W-:Y:S02]  /*5e80*/  STS.U16 [R109+0x740], R98 ;  /* 0x000740626d007388 */ /* 0x0081e40000000400 */
[----:B------:R-:W-:Y:S01]  /*5e90*/  MUFU.SIN R141, R133 ;  /* 0x00000085008d7308 */ /* 0x000fe20000000400 */
[----:B------:R-:W-:Y:S01]  /*5ea0*/  FMUL.FTZ R137, R65, R137 ;  /* 0x0000008941897220 */ /* 0x000fe20000410000 */
[----:B------:R-:W-:-:S06]  /*5eb0*/  SHF.L.U32 R65, R2, 0x5, RZ ;  /* 0x0000000502417819 */ /* 0x000fcc00000006ff */
[----:B------:R-:W-:Y:S01]  /*5ec0*/  MUFU.COS R142, R133 ;  /* 0x00000085008e7308 */ /* 0x000fe20000000000 */
[----:B0-----:R-:W-:Y:S01]  /*5ed0*/  FMUL.FTZ R98, R69, UR42 ;  /* 0x0000002a45627c20 */ /* 0x001fe20008410000 */
[----:B------:R-:W-:-:S06]  /*5ee0*/  LEA.HI.SX32 R113, R113, R2, 0x1b ;  /* 0x0000000271717211 */ /* 0x000fcc00078fdaff */
[----:B------:R-:W-:Y:S01]  /*5ef0*/  MUFU.SIN R139, R66 ;  /* 0x00000042008b7308 */ /* 0x000fe20000000400 */
[----:B------:R0:W-:Y:S07]  /*5f00*/  STS.U16 [R126+0x780], R99 ;  /* 0x000780637e007388 */ /* 0x0001ee0000000400 */
[----:B------:R3:W-:Y:S08]  /*5f10*/  MUFU.COS R140, R66 ;  /* 0x00000042008c7308 */ /* 0x0007f00000000000 */
[----:B------:R-:W1:Y:S01]  /*5f20*/  MUFU.EX2 R118, R118 ;  /* 0x0000007600767308 */ /* 0x000e620000000800 */
[----:B---3--:R-:W-:Y:S01]  /*5f30*/  MOV R66, UR36 ;  /* 0x0000002400427c02 */ /* 0x008fe20008000f00 */
[----:B------:R-:W-:-:S06]  /*5f40*/  ULEA UR36, UR27, UR7, 0x8 ;  /* 0x000000071b247291 */ /* 0x000fcc000f8e403f */
[----:B------:R-:W3:Y:S01]  /*5f50*/  MUFU.EX2 R120, R120 ;  /* 0x0000007800787308 */ /* 0x000ee20000000800 */
[----:B0-----:R-:W-:-:S07]  /*5f60*/  FMUL.RZ R99, R98, 0.15915493667125701904 ;  /* 0x3e22f98362637820 */ /* 0x001fce000040c000 */
[----:B------:R-:W0:Y:S08]  /*5f70*/  MUFU.EX2 R121, R121 ;  /* 0x0000007900797308 */ /* 0x000e300000000800 */
[----:B------:R-:W0:Y:S08]  /*5f80*/  MUFU.EX2 R122, R122 ;  /* 0x0000007a007a7308 */ /* 0x000e300000000800 */
[----:B------:R-:W0:Y:S08]  /*5f90*/  MUFU.EX2 R117, R117 ;  /* 0x0000007500757308 */ /* 0x000e300000000800 */
[----:B------:R-:W0:Y:S01]  /*5fa0*/  MUFU.EX2 R104, R104 ;  /* 0x0000006800687308 */ /* 0x000e220000000800 */
[----:B------:R-:W-:Y:S01]  /*5fb0*/  FMUL.FTZ R112, R106, R39 ;  /* 0x000000276a707220 */ /* 0x000fe20000410000 */
[----:B------:R-:W-:Y:S01]  /*5fc0*/  LEA.HI.SX32 R98, R65, R65, 0x1b ;  /* 0x0000004141627211 */ /* 0x000fe200078fdaff */
[C---:B------:R-:W-:Y:S01]  /*5fd0*/  FMUL.FTZ R146, R108.reuse, R146 ;  /* 0x000000926c927220 */ /* 0x040fe20000410000 */
[----:B------:R-:W-:Y:S01]  /*5fe0*/  MOV R67, UR37 ;  /* 0x0000002500437c02 */ /* 0x000fe20008000f00 */
[----:B------:R-:W-:Y:S01]  /*5ff0*/  FMUL.FTZ R145, R108, R145 ;  /* 0x000000916c917220 */ /* 0x000fe20000410000 */
[----:B------:R-:W-:-:S02]  /*6000*/  MOV R102, UR36 ;  /* 0x0000002400667c02 */ /* 0x000fc40008000f00 */
[----:B------:R-:W-:Y:S01]  /*6010*/  SHF.L.U32 R128, R113, 0x1, RZ ;  /* 0x0000000171807819 */ /* 0x000fe200000006ff */
[----:B------:R-:W-:Y:S01]  /*6020*/  MUFU.SIN R160, R99 ;  /* 0x0000006300a07308 */ /* 0x000fe20000000400 */
[C---:B-1----:R-:W-:Y:S01]  /*6030*/  FMUL.FTZ R136, R103.reuse, R136 ;  /* 0x0000008867887220 */ /* 0x042fe20000410000 */
[----:B------:R-:W-:Y:S01]  /*6040*/  SEL R102, R102, R162, !P1 ;  /* 0x000000a266667207 */ /* 0x000fe20004800000 */
[----:B------:R-:W-:Y:S01]  /*6050*/  FMUL.FTZ R135, R103, R135 ;  /* 0x0000008767877220 */ /* 0x000fe20000410000 */
[----:B------:R-:W2:Y:S01]  /*6060*/  LDG.E.64 R66, [R66.64] ;  /* 0x0000001c42427981 */ /* 0x000ea2000c1e1b00 */
[----:B------:R-:W-:-:S03]  /*6070*/  FMUL.FTZ R114, R64, R114 ;  /* 0x0000007240727220 */ /* 0x000fc60000410000 */
[----:B------:R1:W-:Y:S01]  /*6080*/  MUFU.COS R108, R99 ;  /* 0x00000063006c7308 */ /* 0x0003e20000000000 */
[----:B------:R-:W-:Y:S02]  /*6090*/  FMUL.FTZ R115, R64, R115 ;  /* 0x0000007340737220 */ /* 0x000fe40000410000 */
[C---:B------:R-:W-:Y:S01]  /*60a0*/  FMUL.FTZ R103, R106.reuse, R60 ;  /* 0x0000003c6a677220 */ /* 0x040fe20000410000 */
[----:B------:R0:W-:Y:S01]  /*60b0*/  STS.U16 [R128+0x7c0], R101 ;  /* 0x0007c06580007388 */ /* 0x0001e20000000400 */
[----:B------:R-:W-:Y:S01]  /*60c0*/  FMUL.FTZ R116, R106, R40 ;  /* 0x000000286a747220 */ /* 0x000fe20000410000 */
[----:B-1----:R-:W-:Y:S02]  /*60d0*/  SHF.L.U32 R99, R98, 0x1, RZ ;  /* 0x0000000162637819 */ /* 0x002fe400000006ff */
[----:B------:R-:W1:Y:S01]  /*60e0*/  MUFU.EX2 R112, R112 ;  /* 0x0000007000707308 */ /* 0x000e620000000800 */
[----:B------:R-:W-:Y:S01]  /*60f0*/  FMUL.FTZ R154, R118, R154 ;  /* 0x0000009a769a7220 */ /* 0x000fe20000410000 */
[----:B------:R-:W-:-:S06]  /*6100*/  NOP ;  /* 0x0000000000007918 */ /* 0x000fcc0000000000 */
[----:B------:R-:W-:Y:S01]  /*6110*/  FMUL.FTZ R153, R118, R153 ;  /* 0x0000009976997220 */ /* 0x000fe20000410000 */
[----:B------:R-:W-:Y:S01]  /*6120*/  MUFU.COS R105, R161 ;  /* 0x000000a100697308 */ /* 0x000fe20000000000 */
[C---:B---3--:R-:W-:Y:S01]  /*6130*/  FMUL.FTZ R152, R120.reuse, R152 ;  /* 0x0000009878987220 */ /* 0x048fe20000410000 */
[----:B------:R-:W-:Y:S01]  /*6140*/  LDS.U16 R215, [R99] ;  /* 0x0000000063d77984 */ /* 0x000fe20000000400 */
[----:B------:R-:W-:Y:S02]  /*6150*/  FMUL.FTZ R151, R120, R151 ;  /* 0x0000009778977220 */ /* 0x000fe40000410000 */
[C---:B0-----:R-:W-:Y:S01]  /*6160*/  FMUL.FTZ R150, R121.reuse, R150 ;  /* 0x0000009679967220 */ /* 0x041fe20000410000 */
[----:B------:R-:W-:Y:S01]  /*6170*/  LDS.U16 R220, [R99+0x2] ;  /* 0x0000020063dc7984 */ /* 0x000fe20000000400 */
[----:B------:R-:W-:Y:S02]  /*6180*/  FMUL.FTZ R149, R121, R149 ;  /* 0x0000009579957220 */ /* 0x000fe40000410000 */
[C---:B------:R-:W-:Y:S01]  /*6190*/  FMUL.FTZ R148, R122.reuse, R148 ;  /* 0x000000947a947220 */ /* 0x040fe20000410000 */
[----:B------:R-:W-:Y:S01]  /*61a0*/  LDS.U16 R232, [R99+0x4] ;  /* 0x0000040063e87984 */ /* 0x000fe20000000400 */
[----:B------:R-:W-:-:S02]  /*61b0*/  FMUL.FTZ R147, R122, R147 ;  /* 0x000000937a937220 */ /* 0x000fc40000410000 */
[C---:B------:R-:W-:Y:S01]  /*61c0*/  FMUL.FTZ R142, R117.reuse, R142 ;  /* 0x0000008e758e7220 */ /* 0x040fe20000410000 */
[----:B------:R-:W-:Y:S01]  /*61d0*/  LDS.U16 R214, [R99+0x6] ;  /* 0x0000060063d67984 */ /* 0x000fe20000000400 */
[----:B------:R-:W-:Y:S02]  /*61e0*/  FMUL.FTZ R141, R117, R141 ;  /* 0x0000008d758d7220 */ /* 0x000fe40000410000 */
[C---:B------:R-:W-:Y:S01]  /*61f0*/  FMUL.FTZ R140, R104.reuse, R140 ;  /* 0x0000008c688c7220 */ /* 0x040fe20000410000 */
[----:B------:R-:W-:Y:S01]  /*6200*/  LDS.U16 R117, [R99+0x8] ;  /* 0x0000080063757984 */ /* 0x000fe20000000400 */
[----:B------:R-:W-:Y:S02]  /*6210*/  FMUL.FTZ R139, R104, R139 ;  /* 0x0000008b688b7220 */ /* 0x000fe40000410000 */
[----:B------:R-:W0:Y:S01]  /*6220*/  MUFU.EX2 R104, R103 ;  /* 0x0000006700687308 */ /* 0x000e220000000800 */
        /* <DEDUP_REMOVED lines=26> */
[----:B------:R3:W2:Y:S04]  /*63d0*/  LDS.U16 R193, [R99+0x3e] ;  /* 0x00003e0063c17984 */ /* 0x0006a80000000400 */
[----:B------:R3:W-:Y:S01]  /*63e0*/  STS.64 [R102.X8+0x1d10], R114 ;  /* 0x001d107266007388 */ /* 0x0007e20000008a00 */
[----:B------:R-:W3:Y:S01]  /*63f0*/  MUFU.EX2 R116, R116 ;  /* 0x0000007400747308 */ /* 0x000ee20000000800 */
[----:B------:R-:W-:Y:S01]  /*6400*/  HFMA2.MMA R101, -RZ, RZ, 0, 9.5367431640625e-07 ;  /* 0x00000010ff657435 */ /* 0x000fe200000001ff */
[----:B-1----:R-:W-:Y:S01]  /*6410*/  FMUL.FTZ R157, R112, R157 ;  /* 0x0000009d709d7220 */ /* 0x002fe20000410000 */
[----:B------:R-:W-:Y:S01]  /*6420*/  HADD2.F32 R98, -RZ, R20.H0_H0 ;  /* 0x20000014ff627230 */ /* 0x000fe20000004100 */
[----:B------:R-:W-:-:S04]  /*6430*/  FMUL.FTZ R107, R106, R69 ;  /* 0x000000456a6b7220 */ /* 0x000fc80000410000 */
[----:B------:R-:W1:Y:S01]  /*6440*/  MUFU.SIN R133, R161 ;  /* 0x000000a100857308 */ /* 0x000e620000000400 */
[----:B0-----:R-:W-:Y:S02]  /*6450*/  FMUL.FTZ R134, R104, R105 ;  /* 0x0000006968867220 */ /* 0x001fe40000410000 */
[----:B------:R-:W-:Y:S02]  /*6460*/  FMUL.FTZ R158, R112, R158 ;  /* 0x0000009e709e7220 */ /* 0x000fe40000410000 */
[----:B------:R-:W-:Y:S01]  /*6470*/  FMUL.FTZ R105, R114, R157 ;  /* 0x0000009d72697220 */ /* 0x000fe20000410000 */
[----:B------:R-:W-:Y:S01]  /*6480*/  CS2R R64, SRZ ;  /* 0x0000000000407805 */ /* 0x000fe2000001ff00 */
[----:B------:R-:W-:Y:S01]  /*6490*/  @!P2 IMAD.WIDE R100, R100, R101, UR30 ;  /* 0x0000001e6464ae25 */ /* 0x000fe2000f8e0265 */
[----:B------:R-:W-:Y:S03]  /*64a0*/  BAR.SYNC.DEFER_BLOCKING 0x0 ;  /* 0x0000000000007b1d */ /* 0x000fe60000010000 */
[----:B---3--:R-:W-:-:S02]  /*64b0*/  FMUL.FTZ R155, R116, R155 ;  /* 0x0000009b749b7220 */ /* 0x008fc40000410000 */
[----:B------:R-:W-:Y:S01]  /*64c0*/  FMUL.FTZ R213, R98, R38 ;  /* 0x0000002662d57220 */ /* 0x000fe20000410000 */
[----:B------:R-:W0:Y:S01]  /*64d0*/  MUFU.EX2 R107, R107 ;  /* 0x0000006b006b7308 */ /* 0x000e220000000800 */
[C---:B------:R-:W-:Y:S02]  /*64e0*/  FMUL.FTZ R103, R115.reuse, R157 ;  /* 0x0000009d73677220 */ /* 0x040fe40000410000 */
[----:B------:R-:W-:Y:S02]  /*64f0*/  FFMA.FTZ R105, R115, R158, R105 ;  /* 0x0000009e73697223 */ /* 0x000fe40000010069 */
[----:B------:R-:W-:Y:S02]  /*6500*/  FMUL.FTZ R156, R116, R156 ;  /* 0x0000009c749c7220 */ /* 0x000fe40000410000 */
[----:B------:R-:W-:Y:S02]  /*6510*/  FMUL.FTZ R99, R157, R213 ;  /* 0x000000d59d637220 */ /* 0x000fe40000410000 */
[----:B------:R-:W-:-:S02]  /*6520*/  FFMA.FTZ R103, R114, R158, -R103 ;  /* 0x0000009e72677223 */ /* 0x000fc40000010867 */
[C---:B------:R-:W-:Y:S02]  /*6530*/  FMUL.FTZ R102, R155.reuse, R105 ;  /* 0x000000699b667220 */ /* 0x040fe40000410000 */
[----:B-1----:R-:W-:Y:S02]  /*6540*/  FMUL.FTZ R133, R104, R133 ;  /* 0x0000008568857220 */ /* 0x002fe40000410000 */
[-C--:B------:R-:W-:Y:S01]  /*6550*/  FFMA.FTZ R104, R156, R103.reuse, -R102 ;  /* 0x000000679c687223 */ /* 0x080fe20000010866 */
[----:B------:R1:W5:Y:S01]  /*6560*/  @!P2 LDG.E.64 R64, [R100.64+0x8] ;  /* 0x0000081c6440a981 */ /* 0x000362000c1e1b00 */
[----:B------:R-:W-:Y:S02]  /*6570*/  FMUL.FTZ R103, R155, R103 ;  /* 0x000000679b677220 */ /* 0x000fe40000410000 */
[----:B-1----:R-:W-:Y:S02]  /*6580*/  FMUL.FTZ R100, RZ, R157 ;  /* 0x0000009dff647220 */ /* 0x002fe40000410000 */
[----:B------:R-:W-:Y:S01]  /*6590*/  FFMA.FTZ R101, RZ, R158, R99 ;  /* 0x0000009eff657223 */ /* 0x000fe20000010063 */
[----:B------:R-:W-:Y:S01]  /*65a0*/  HADD2.F32 R99, -RZ, R21.H0_H0 ;  /* 0x20000015ff637230 */ /* 0x000fe20000004100 */
[----:B------:R-:W-:-:S02]  /*65b0*/  FFMA.FTZ R102, R158, R213, -R100 ;  /* 0x000000d59e667223 */ /* 0x000fc40000010864 */
[----:B------:R-:W-:Y:S02]  /*65c0*/  FADD.FTZ R101, RZ, R101 ;  /* 0x00000065ff657221 */ /* 0x000fe40000010000 */
[----:B------:R-:W-:Y:S02]  /*65d0*/  FFMA.FTZ R103, R156, R105, R103 ;  /* 0x000000699c677223 */ /* 0x000fe40000010067 */
[----:B------:R-:W-:Y:S02]  /*65e0*/  FFMA.FTZ R102, R99, R39, R102 ;  /* 0x0000002763667223 */ /* 0x000fe40000010066 */
[----:B0-----:R-:W-:Y:S02]  /*65f0*/  FMUL.FTZ R161, R107, R108 ;  /* 0x0000006c6ba17220 */ /* 0x001fe40000410000 */
[----:B------:R-:W-:Y:S02]  /*6600*/  FMUL.FTZ R105, R155, R101 ;  /* 0x000000659b697220 */ /* 0x000fe40000410000 */
[----:B------:R-:W-:-:S02]  /*6610*/  FMUL.FTZ R160, R107, R160 ;  /* 0x000000a06ba07220 */ /* 0x000fc40000410000 */
[CC--:B------:R-:W-:Y:S02]  /*6620*/  FMUL.FTZ R109, R153.reuse, R103.reuse ;  /* 0x00000067996d7220 */ /* 0x0c0fe40000410000 */
[----:B------:R-:W-:Y:S01]  /*6630*/  FMUL.FTZ R108, R153, R104 ;  /* 0x00000068996c7220 */ /* 0x000fe20000410000 */
[----:B------:R-:W-:Y:S01]  /*6640*/  HADD2.F32 R100, -RZ, R22.H0_H0 ;  /* 0x20000016ff647230 */ /* 0x000fe20000004100 */
[-C--:B------:R-:W-:Y:S02]  /*6650*/  FMUL.FTZ R107, R155, R102.reuse ;  /* 0x000000669b6b7220 */ /* 0x080fe40000410000 */
[----:B------:R-:W-:Y:S02]  /*6660*/  FFMA.FTZ R105, R156, R102, -R105 ;  /* 0x000000669c697223 */ /* 0x000fe40000010869 */
[C---:B------:R-:W-:Y:S02]  /*6670*/  FFMA.FTZ R109, R154.reuse, R104, -R109 ;  /* 0x000000689a6d7223 */ /* 0x040fe4000001086d */
[----:B------:R-:W-:-:S02]  /*6680*/  FFMA.FTZ R108, R154, R103, R108 ;  /* 0x000000679a6c7223 */ /* 0x000fc4000001006c */
[----:B------:R-:W-:Y:S02]  /*6690*/  FMUL.FTZ R110, R106, R49 ;  /* 0x000000316a6e7220 */ /* 0x000fe40000410000 */
[----:B------:R-:W-:Y:S02]  /*66a0*/  FFMA.FTZ R107, R156, R101, R107 ;  /* 0x000000659c6b7223 */ /* 0x000fe4000001006b */
[----:B------:R-:W-:Y:S02]  /*66b0*/  FFMA.FTZ R105, R100, R40, R105 ;  /* 0x0000002864697223 */ /* 0x000fe40000010069 */
[C---:B------:R-:W-:Y:S02]  /*66c0*/  FMUL.FTZ R103, R151.reuse, R109 ;  /* 0x0000006d97677220 */ /* 0x040fe40000410000 */
[----:B------:R-:W-:Y:S02]  /*66d0*/  FMUL.FTZ R102, R151, R108 ;  /* 0x0000006c97667220 */ /* 0x000fe40000410000 */
[----:B------:R-:W-:Y:S01]  /*66e0*/  FADD.FTZ R107, RZ, R107 ;  /* 0x0000006bff6b7221 */ /* 0x000fe20000010000 */
[----:B------:R-:W0:Y:S01]  /*66f0*/  MUFU.EX2 R110, R110 ;  /* 0x0000006e006e7308 */ /* 0x000e220000000800 */
[----:B------:R-:W-:-:S02]  /*6700*/  FMUL.FTZ R101, R153, R105 ;  /* 0x0000006999657220 */ /* 0x000fc40000410000 */
[C---:B------:R-:W-:Y:S02]  /*6710*/  FFMA.FTZ R108, R152.reuse, R108, R103 ;  /* 0x0000006c986c7223 */ /* 0x040fe40000010067 */
[----:B------:R-:W-:Y:S02]  /*6720*/  FFMA.FTZ R109, R152, R109, -R102 ;  /* 0x0000006d986d7223 */ /* 0x000fe40000010866 */
[-C--:B------:R-:W-:Y:S02]  /*6730*/  FMUL.FTZ R102, R153, R107.reuse ;  /* 0x0000006b99667220 */ /* 0x080fe40000410000 */
[C---:B------:R-:W-:Y:S01]  /*6740*/  FFMA.FTZ R107, R154.reuse, R107, R101 ;  /* 0x0000006b9a6b7223 */ /* 0x040fe20000010065 */
[----:B------:R-:W-:Y:S01]  /*6750*/  HADD2.F32 R101, -RZ, R23.H0_H0 ;  /* 0x20000017ff657230 */ /* 0x000fe20000004100 */
[----:B------:R-:W-:Y:S02]  /*6760*/  FMUL.FTZ R103, R149, R108 ;  /* 0x0000006c95677220 */ /* 0x000fe40000410000 */
[----:B------:R-:W-:-:S02]  /*6770*/  FFMA.FTZ R102, R154, R105, -R102 ;  /* 0x000000699a667223 */ /* 0x000fc40000010866 */
[-C--:B------:R-:W-:Y:S02]  /*6780*/  FMUL.FTZ R105, R149, R109.reuse ;  /* 0x0000006d95697220 */ /* 0x080fe40000410000 */
[----:B------:R-:W-:Y:S02]  /*6790*/  FADD.FTZ R107, RZ, R107 ;  /* 0x0000006bff6b7221 */ /* 0x000fe40000010000 */
[C---:B------:R-:W-:Y:S02]  /*67a0*/  FFMA.FTZ R109, R150.reuse, R109, -R103 ;  /* 0x0000006d966d7223 */ /* 0x040fe40000010867 */
[----:B------:R-:W-:Y:S02]  /*67b0*/  FFMA.FTZ R103, R101, R41, R102 ;  /* 0x0000002965677223 */ /* 0x000fe40000010066 */
[C---:B------:R-:W-:Y:S02]  /*67c0*/  FMUL.FTZ R104, R151.reuse, R107 ;  /* 0x0000006b97687220 */ /* 0x040fe40000410000 */
[----:B------:R-:W-:Y:S01]  /*67d0*/  FFMA.FTZ R108, R150, R108, R105 ;  /* 0x0000006c966c7223 */ /* 0x000fe20000010069 */
[----:B------:R-:W-:Y:S01]  /*67e0*/  HADD2.F32 R102, -RZ, R24.H0_H0 ;  /* 0x20000018ff667230 */ /* 0x000fe20000004100 */
[----:B------:R-:W-:-:S02]  /*67f0*/  FMUL.FTZ R105, R151, R103 ;  /* 0x0000006797697220 */ /* 0x000fc40000410000 */
[C---:B0-----:R-:W-:Y:S02]  /*6800*/  FMUL.FTZ R144, R110.reuse, R144 ;  /* 0x000000906e907220 */ /* 0x041fe40000410000 */
[----:B------:R-:W-:Y:S02]  /*6810*/  FMUL.FTZ R143, R110, R143 ;  /* 0x0000008f6e8f7220 */ /* 0x000fe40000410000 */
[C---:B------:R-:W-:Y:S02]  /*6820*/  FFMA.FTZ R103, R152.reuse, R103, -R104 ;  /* 0x0000006798677223 */ /* 0x040fe40000010868 */
[C---:B------:R-:W-:Y:S02]  /*6830*/  FMUL.FTZ R110, R147.reuse, R108 ;  /* 0x0000006c936e7220 */ /* 0x040fe40000410000 */
[----:B------:R-:W-:Y:S02]  /*6840*/  FFMA.FTZ R105, R152, R107, R105 ;  /* 0x0000006b98697223 */ /* 0x000fe40000010069 */
[----:B------:R-:W-:-:S02]  /*6850*/  FMUL.FTZ R111, R147, R109 ;  /* 0x0000006d936f7220 */ /* 0x000fc40000410000 */
[----:B------:R-:W-:Y:S02]  /*6860*/  FFMA.FTZ R103, R102, R42, R103 ;  /* 0x0000002a66677223 */ /* 0x000fe40000010067 */
[C---:B------:R-:W-:Y:S02]  /*6870*/  FFMA.FTZ R110, R148.reuse, R109, -R110 ;  /* 0x0000006d946e7223 */ /* 0x040fe4000001086e */
[----:B------:R-:W-:Y:S02]  /*6880*/  FADD.FTZ R105, RZ, R105 ;  /* 0x00000069ff697221 */ /* 0x000fe40000010000 */
[----:B------:R-:W-:Y:S02]  /*6890*/  FFMA.FTZ R111, R148, R108, R111 ;  /* 0x0000006c946f7223 */ /* 0x000fe4000001006f */
[----:B------:R-:W-:Y:S02]  /*68a0*/  FMUL.FTZ R107, R149, R103 ;  /* 0x00000067956b7220 */ /* 0x000fe40000410000 */
[----:B------:R-:W-:-:S02]  /*68b0*/  FMUL.FTZ R108, R145, R110 ;  /* 0x0000006e916c7220 */ /* 0x000fc40000410000 */
[----:B------:R-:W-:Y:S02]  /*68c0*/  FMUL.FTZ R104, R149, R105 ;  /* 0x0000006995687220 */ /* 0x000fe40000410000 */
[----:B------:R-:W-:Y:S02]  /*68d0*/  FMUL.FTZ R109, R145, R111 ;  /* 0x0000006f916d7220 */ /* 0x000fe40000410000 */
[----:B------:R-:W-:Y:S02]  /*68e0*/  FFMA.FTZ R107, R150, R105, R107 ;  /* 0x00000069966b7223 */ /* 0x000fe4000001006b */
[----:B------:R-:W-:Y:S02]  /*68f0*/  FFMA.FTZ R111, R146, R111, R108 ;  /* 0x0000006f926f7223 */ /* 0x000fe4000001006c */
[----:B------:R-:W-:Y:S01]  /*6900*/  FFMA.FTZ R108, R150, R103, -R104 ;  /* 0x00000067966c7223 */ /* 0x000fe20000010868 */
[----:B------:R-:W-:Y:S01]  /*6910*/  HADD2.F32 R103, -RZ, R25.H0_H0 ;  /* 0x20000019ff677230 */ /* 0x000fe20000004100 */
[----:B------:R-:W-:-:S02]  /*6920*/  FADD.FTZ R107, RZ, R107 ;  /* 0x0000006bff6b7221 */ /* 0x000fc40000010000 */
[----:B------:R-:W-:Y:S02]  /*6930*/  FFMA.FTZ R109, R146, R110, -R109 ;  /* 0x0000006e926d7223 */ /* 0x000fe4000001086d */
[----:B------:R-:W-:Y:S02]  /*6940*/  FFMA.FTZ R108, R103, R43, R108 ;  /* 0x0000002b676c7223 */ /* 0x000fe4000001006c */
[----:B------:R-:W-:Y:S02]  /*6950*/  FMUL.FTZ R105, R147, R107 ;  /* 0x0000006b93697220 */ /* 0x000fe40000410000 */
[----:B------:R-:W-:Y:S02]  /*6960*/  FMUL.FTZ R112, R143, R109 ;  /* 0x0000006d8f707220 */ /* 0x000fe40000410000 */
[-C--:B------:R-:W-:Y:S02]  /*6970*/  FFMA.FTZ R105, R148, R108.reuse, -R105 ;  /* 0x0000006c94697223 */ /* 0x080fe40000010869 */
[----:B------:R-:W-:-:S02]  /*6980*/  FMUL.FTZ R108, R147, R108 ;  /* 0x0000006c936c7220 */ /* 0x000fc40000410000 */
[----:B------:R-:W-:Y:S02]  /*6990*/  FMUL.FTZ R104, R74, UR42 ;  /* 0x0000002a4a687c20 */ /* 0x000fe40008410000 */
[-C--:B------:R-:W-:Y:S02]  /*69a0*/  FMUL.FTZ R110, R143, R111.reuse ;  /* 0x0000006f8f6e7220 */ /* 0x080fe40000410000 */
[----:B------:R-:W-:Y:S02]  /*69b0*/  FFMA.FTZ R112, R144, R111, R112 ;  /* 0x0000006f90707223 */ /* 0x000fe40000010070 */
[----:B------:R-:W-:Y:S02]  /*69c0*/  FFMA.FTZ R108, R148, R107, R108 ;  /* 0x0000006b946c7223 */ /* 0x000fe4000001006c */
[----:B------:R-:W-:Y:S01]  /*69d0*/  FMUL.RZ R128, R104, 0.15915493667125701904 ;  /* 0x3e22f98368807820 */ /* 0x000fe2000040c000 */
[----:B------:R-:W-:Y:S01]  /*69e0*/  HADD2.F32 R104, -RZ, R26.H0_H0 ;  /* 0x2000001aff687230 */ /* 0x000fe20000004100 */
[----:B------:R-:W-:-:S02]  /*69f0*/  FFMA.FTZ R110, R144, R109, -R110 ;  /* 0x0000006d906e7223 */ /* 0x000fc4000001086e */
[C---:B------:R-:W-:Y:S02]  /*6a00*/  FMUL.FTZ R111, R141.reuse, R112 ;  /* 0x000000708d6f7220 */ /* 0x040fe40000410000 */
[----:B------:R-:W-:Y:S02]  /*6a10*/  FADD.FTZ R108, RZ, R108 ;  /* 0x0000006cff6c7221 */ /* 0x000fe40000010000 */
[-C--:B------:R-:W-:Y:S02]  /*6a20*/  FFMA.FTZ R113, R142, R110.reuse, -R111 ;  /* 0x0000006e8e717223 */ /* 0x080fe4000001086f */
[----:B------:R-:W-:Y:S02]  /*6a30*/  FFMA.FTZ R107, R104, R45, R105 ;  /* 0x0000002d686b7223 */ /* 0x000fe40000010069 */
[----:B------:R-:W-:Y:S02]  /*6a40*/  FMUL.FTZ R111, R141, R110 ;  /* 0x0000006e8d6f7220 */ /* 0x000fe40000410000 */
[----:B------:R-:W-:-:S02]  /*6a50*/  FMUL.FTZ R106, R106, R74 ;  /* 0x0000004a6a6a7220 */ /* 0x000fc40000410000 */
[C---:B------:R-:W-:Y:S01]  /*6a60*/  FMUL.FTZ R110, R145.reuse, R108 ;  /* 0x0000006c916e7220 */ /* 0x040fe20000410000 */
[----:B------:R-:W-:Y:S01]  /*6a70*/  MUFU.COS R109, R128 ;  /* 0x00000080006d7308 */ /* 0x000fe20000000000 */
[-C--:B------:R-:W-:Y:S02]  /*6a80*/  FMUL.FTZ R105, R145, R107.reuse ;  /* 0x0000006b91697220 */ /* 0x080fe40000410000 */
[----:B------:R-:W-:-:S05]  /*6a90*/  FFMA.FTZ R110, R146, R107, -R110 ;  /* 0x0000006b926e7223 */ /* 0x000fca000001086e */
[----:B------:R-:W0:Y:S08]  /*6aa0*/  MUFU.EX2 R132, R106 ;  /* 0x0000006a00847308 */ /* 0x000e300000000800 */
[----:B------:R-:W1:Y:S01]  /*6ab0*/  MUFU.SIN R107, R128 ;  /* 0x00000080006b7308 */ /* 0x000e620000000400 */
[C---:B0-----:R-:W-:Y:S02]  /*6ac0*/  FMUL.FTZ R162, R132.reuse, R109 ;  /* 0x0000006d84a27220 */ /* 0x041fe40000410000 */
[----:B-1----:R-:W-:Y:S01]  /*6ad0*/  FMUL.FTZ R132, R132, R107 ;  /* 0x0000006b84847220 */ /* 0x002fe20000410000 */
[----:B----4-:R-:W-:-:S02]  /*6ae0*/  HADD2.F32 R107, -RZ, R130.H0_H0 ;  /* 0x20000082ff6b7230 */ /* 0x010fc40000004100 */
[----:B------:R-:W3:Y:S01]  /*6af0*/  LDL R130, [R1+0x8] ;  /* 0x0000080001827983 */ /* 0x000ee20000100800 */
[----:B------:R-:W-:Y:S02]  /*6b00*/  FFMA.FTZ R112, R142, R112, R111 ;  /* 0x000000708e707223 */ /* 0x000fe4000001006f */
[----:B------:R-:W-:Y:S01]  /*6b10*/  FFMA.FTZ R108, R146, R108, R105 ;  /* 0x0000006c926c7223 */ /* 0x000fe20000010069 */
[----:B------:R-:W-:Y:S01]  /*6b20*/  HADD2.F32 R105, -RZ, R27.H0_H0 ;  /* 0x2000001bff697230 */ /* 0x000fe20000004100 */
[----:B------:R-:W-:Y:S02]  /*6b30*/  FMUL.FTZ R111, R139, R112 ;  /* 0x000000708b6f7220 */ /* 0x000fe40000410000 */
[----:B------:R-:W-:Y:S02]  /*6b40*/  FADD.FTZ R108, RZ, R108 ;  /* 0x0000006cff6c7221 */ /* 0x000fe40000010000 */
[----:B------:R-:W-:Y:S02]  /*6b50*/  FFMA.FTZ R116, R140, R113, -R111 ;  /* 0x000000718c747223 */ /* 0x000fe4000001086f */
[----:B------:R-:W-:-:S02]  /*6b60*/  FFMA.FTZ R110, R105, R47, R110 ;  /* 0x0000002f696e7223 */ /* 0x000fc4000001006e */
[----:B------:R-:W-:Y:S02]  /*6b70*/  FMUL.FTZ R111, R143, R108 ;  /* 0x0000006c8f6f7220 */ /* 0x000fe40000410000 */
[----:B------:R-:W-:Y:S01]  /*6b80*/  FMUL.FTZ R127, R139, R113 ;  /* 0x000000718b7f7220 */ /* 0x000fe20000410000 */
[----:B------:R-:W-:Y:S01]  /*6b90*/  HADD2.F32 R106, -RZ, R28.H0_H0 ;  /* 0x2000001cff6a7230 */ /* 0x000fe20000004100 */
[-C--:B------:R-:W-:Y:S02]  /*6ba0*/  FMUL.FTZ R113, R143, R110.reuse ;  /* 0x0000006e8f717220 */ /* 0x080fe40000410000 */
[----:B------:R-:W-:Y:S02]  /*6bb0*/  FFMA.FTZ R111, R144, R110, -R111 ;  /* 0x0000006e906f7223 */ /* 0x000fe4000001086f */
[----:B------:R-:W-:Y:S02]  /*6bc0*/  FFMA.FTZ R127, R140, R112, R127 ;  /* 0x000000708c7f7223 */ /* 0x000fe4000001007f */
[----:B------:R-:W-:-:S02]  /*6bd0*/  FFMA.FTZ R113, R144, R108, R113 ;  /* 0x0000006c90717223 */ /* 0x000fc40000010071 */
[----:B------:R-:W-:Y:S02]  /*6be0*/  FFMA.FTZ R111, R106, R49, R111 ;  /* 0x000000316a6f7223 */ /* 0x000fe4000001006f */
[C---:B------:R-:W-:Y:S02]  /*6bf0*/  FMUL.FTZ R109, R137.reuse, R127 ;  /* 0x0000007f896d7220 */ /* 0x040fe40000410000 */
[-C--:B------:R-:W-:Y:S02]  /*6c00*/  FMUL.FTZ R110, R137, R116.reuse ;  /* 0x00000074896e7220 */ /* 0x080fe40000410000 */
[----:B------:R-:W-:Y:S02]  /*6c10*/  FADD.FTZ R113, RZ, R113 ;  /* 0x00000071ff717221 */ /* 0x000fe40000010000 */
[----:B------:R-:W-:Y:S02]  /*6c20*/  FMUL.FTZ R108, R141, R111 ;  /* 0x0000006f8d6c7220 */ /* 0x000fe40000410000 */
[----:B------:R-:W-:-:S02]  /*6c30*/  FFMA.FTZ R116, R138, R116, -R109 ;  /* 0x000000748a747223 */ /* 0x000fc4000001086d */
[----:B------:R-:W-:Y:S02]  /*6c40*/  FFMA.FTZ R110, R138, R127, R110 ;  /* 0x0000007f8a6e7223 */ /* 0x000fe4000001006e */
[CC--:B------:R-:W-:Y:S02]  /*6c50*/  FFMA.FTZ R109, R142.reuse, R113.reuse, R108 ;  /* 0x000000718e6d7223 */ /* 0x0c0fe4000001006c */
[----:B------:R-:W-:Y:S02]  /*6c60*/  FMUL.FTZ R113, R141, R113 ;  /* 0x000000718d717220 */ /* 0x000fe40000410000 */
[C---:B------:R-:W-:Y:S02]  /*6c70*/  FMUL.FTZ R129, R135.reuse, R116 ;  /* 0x0000007487817220 */ /* 0x040fe40000410000 */
[----:B------:R-:W-:Y:S01]  /*6c80*/  FMUL.FTZ R127, R135, R110 ;  /* 0x0000006e877f7220 */ /* 0x000fe20000410000 */
[----:B--2---:R0:W1:Y:S01]  /*6c90*/  R2UR UR38, R66 ;  /* 0x00000000422673c2 */ /* 0x00406200000e0000 */
[----:B------:R-:W-:-:S02]  /*6ca0*/  FFMA.FTZ R108, R142, R111, -R113 ;  /* 0x0000006f8e6c7223 */ /* 0x000fc40000010871 */
[C---:B------:R-:W-:Y:S02]  /*6cb0*/  FFMA.FTZ R129, R136.reuse, R110, R129 ;  /* 0x0000006e88817223 */ /* 0x040fe40000010081 */
[----:B------:R-:W-:Y:S02]  /*6cc0*/  FADD.FTZ R109, RZ, R109 ;  /* 0x0000006dff6d7221 */ /* 0x000fe40000010000 */
[----:B------:R-:W-:Y:S01]  /*6cd0*/  FFMA.FTZ R127, R136, R116, -R127 ;  /* 0x00000074887f7223 */ /* 0x000fe2000001087f */
[----:B------:R-:W2:Y:S01]  /*6ce0*/  R2UR UR39, R67 ;  /* 0x00000000432773c2 */ /* 0x000ea200000e0000 */
[----:B------:R-:W-:Y:S02]  /*6cf0*/  FFMA.FTZ R108, R107, R51, R108 ;  /* 0x000000336b6c7223 */ /* 0x000fe4000001006c */
[----:B------:R-:W-:Y:S02]  /*6d00*/  FMUL.FTZ R112, R133, R129 ;  /* 0x0000008185707220 */ /* 0x000fe40000410000 */
[----:B------:R-:W-:-:S02]  /*6d10*/  FMUL.FTZ R111, R139, R109 ;  /* 0x0000006d8b6f7220 */ /* 0x000fc40000410000 */
[-C--:B------:R-:W-:Y:S02]  /*6d20*/  FMUL.FTZ R113, R133, R127.reuse ;  /* 0x0000007f85717220 */ /* 0x080fe40000410000 */
[-C--:B------:R-:W-:Y:S02]  /*6d30*/  FMUL.FTZ R110, R139, R108.reuse ;  /* 0x0000006c8b6e7220 */ /* 0x080fe40000410000 */
[----:B------:R-:W-:Y:S02]  /*6d40*/  FFMA.FTZ R112, R134, R127, -R112 ;  /* 0x0000007f86707223 */ /* 0x000fe40000010870 */
[----:B------:R-:W-:Y:S01]  /*6d50*/  FFMA.FTZ R111, R140, R108, -R111 ;  /* 0x0000006c8c6f7223 */ /* 0x000fe2000001086f */
[----:B------:R-:W-:Y:S01]  /*6d60*/  HADD2.F32 R108, -RZ, R159.H0_H0 ;  /* 0x2000009fff6c7230 */ /* 0x000fe20000004100 */
[----:B------:R-:W-:Y:S02]  /*6d70*/  FFMA.FTZ R113, R134, R129, R113 ;  /* 0x0000008186717223 */ /* 0x000fe40000010071 */
[----:B------:R-:W-:-:S02]  /*6d80*/  FFMA.FTZ R110, R140, R109, R110 ;  /* 0x0000006d8c6e7223 */ /* 0x000fc4000001006e */
[CC--:B------:R-:W-:Y:S02]  /*6d90*/  FMUL.FTZ R116, R160.reuse, R112.reuse ;  /* 0x00000070a0747220 */ /* 0x0c0fe40000410000 */
[----:B------:R-:W-:Y:S02]  /*6da0*/  FMUL.FTZ R109, R160, R113 ;  /* 0x00000071a06d7220 */ /* 0x000fe40000410000 */
[----:B------:R-:W-:Y:S02]  /*6db0*/  FFMA.FTZ R111, R108, R53, R111 ;  /* 0x000000356c6f7223 */ /* 0x000fe4000001006f */
[C---:B------:R-:W-:Y:S01]  /*6dc0*/  FFMA.FTZ R127, R161.reuse, R113, R116 ;  /* 0x00000071a17f7223 */ /* 0x040fe20000010074 */
[----:B------:R-:W-:Y:S01]  /*6dd0*/  HADD2.F32 R193, -RZ, R193.H0_H0 ;  /* 0x200000c1ffc17230 */ /* 0x000fe20000004100 */
[----:B------:R-:W-:Y:S02]  /*6de0*/  FFMA.FTZ R113, R161, R112, -R109 ;  /* 0x00000070a1717223 */ /* 0x000fe4000001086d */
[----:B------:R-:W-:-:S02]  /*6df0*/  FADD.FTZ R110, RZ, R110 ;  /* 0x0000006eff6e7221 */ /* 0x000fc40000010000 */
[C---:B------:R-:W-:Y:S01]  /*6e00*/  FMUL.FTZ R109, R137.reuse, R111 ;  /* 0x0000006f896d7220 */ /* 0x040fe20000410000 */
[----:B------:R-:W-:Y:S01]  /*6e10*/  HADD2.F32 R189, -RZ, R189.H0_H0 ;  /* 0x200000bdffbd7230 */ /* 0x000fe20000004100 */
[----:B------:R-:W-:Y:S02]  /*6e20*/  FMUL.FTZ R112, R132, R113 ;  /* 0x0000007184707220 */ /* 0x000fe40000410000 */
[-C--:B0-----:R-:W-:Y:S02]  /*6e30*/  FMUL.FTZ R66, R137, R110.reuse ;  /* 0x0000006e89427220 */ /* 0x081fe40000410000 */
[----:B------:R-:W-:Y:S02]  /*6e40*/  FFMA.FTZ R128, R138, R110, R109 ;  /* 0x0000006e8a807223 */ /* 0x000fe4000001006d */
[----:B-1----:R-:W-:Y:S01]  /*6e50*/  FMUL.FTZ R110, R193, UR38 ;  /* 0x00000026c16e7c20 */ /* 0x002fe20008410000 */
[----:B------:R-:W-:Y:S01]  /*6e60*/  HADD2.F32 R188, -RZ, R188.H0_H0 ;  /* 0x200000bcffbc7230 */ /* 0x000fe20000004100 */
[----:B------:R-:W-:-:S02]  /*6e70*/  FMUL.FTZ R116, R132, R127 ;  /* 0x0000007f84747220 */ /* 0x000fc40000410000 */
[----:B------:R-:W-:Y:S02]  /*6e80*/  FFMA.FTZ R127, R162, R127, R112 ;  /* 0x0000007fa27f7223 */ /* 0x000fe40000010070 */
[----:B------:R-:W-:Y:S02]  /*6e90*/  FFMA.FTZ R112, R138, R111, -R66 ;  /* 0x0000006f8a707223 */ /* 0x000fe40000010842 */
[----:B------:R-:W-:Y:S02]  /*6ea0*/  FADD.FTZ R194, R58, R58 ;  /* 0x0000003a3ac27221 */ /* 0x000fe40000010000 */
[----:B--2---:R-:W-:Y:S02]  /*6eb0*/  FMUL.FTZ R66, R193, UR39 ;  /* 0x00000027c1427c20 */ /* 0x004fe40008410000 */
[----:B------:R-:W-:Y:S01]  /*6ec0*/  FFMA.FTZ R159, R189, UR39, R110 ;  /* 0x00000027bd9f7c23 */ /* 0x000fe2000801006e */
[----:B------:R-:W-:Y:S01]  /*6ed0*/  HADD2.F32 R190, -RZ, R190.H0_H0 ;  /* 0x200000beffbe7230 */ /* 0x000fe20000004100 */
[----:B------:R-:W-:-:S02]  /*6ee0*/  FFMA.FTZ R116, R162, R113, -R116 ;  /* 0x00000071a2747223 */ /* 0x000fc40000010874 */
[----:B------:R-:W-:Y:S02]  /*6ef0*/  FMUL.FTZ R113, R188, UR39 ;  /* 0x00000027bc717c20 */ /* 0x000fe40008410000 */
[----:B------:R-:W-:Y:S02]  /*6f00*/  FFMA.FTZ R165, R189, UR38, -R66 ;  /* 0x00000026bda57c23 */ /* 0x000fe40008010842 */
[----:B------:R-:W-:Y:S02]  /*6f10*/  FMUL.FTZ R159, R194, R159 ;  /* 0x0000009fc29f7220 */ /* 0x000fe40000410000 */
[----:B------:R-:W-:Y:S02]  /*6f20*/  FMUL.FTZ R129, R188, UR38 ;  /* 0x00000026bc817c20 */ /* 0x000fe40008410000 */
[----:B------:R-:W-:Y:S02]  /*6f30*/  FFMA.FTZ R202, R190, UR38, -R113 ;  /* 0x00000026beca7c23 */ /* 0x000fe40008010871 */
[----:B------:R-:W-:-:S02]  /*6f40*/  FADD.FTZ R195, R56, R56 ;  /* 0x0000003838c37221 */ /* 0x000fc40000010000 */
[-C--:B------:R-:W-:Y:S01]  /*6f50*/  FMUL.FTZ R113, R132, R159.reuse ;  /* 0x0000009f84717220 */ /* 0x080fe20000410000 */
[----:B------:R-:W-:Y:S01]  /*6f60*/  HADD2.F32 R191, -RZ, R191.H0_H0 ;  /* 0x200000bfffbf7230 */ /* 0x000fe20000004100 */
[----:B------:R-:W-:Y:S02]  /*6f70*/  FFMA.FTZ R66, R190, UR39, R129 ;  /* 0x00000027be427c23 */ /* 0x000fe40008010081 */
[C---:B------:R-:W-:Y:S02]  /*6f80*/  FMUL.FTZ R202, R195.reuse, R202 ;  /* 0x000000cac3ca7220 */ /* 0x040fe40000410000 */
[----:B------:R-:W-:Y:S01]  /*6f90*/  FMUL.FTZ R129, R162, R159 ;  /* 0x0000009fa2817220 */ /* 0x000fe20000410000 */
[----:B------:R-:W-:Y:S01]  /*6fa0*/  HADD2.F32 R192, -RZ, R192.H0_H0 ;  /* 0x200000c0ffc07230 */ /* 0x000fe20000004100 */
[----:B------:R-:W-:Y:S02]  /*6fb0*/  FMUL.FTZ R201, R195, R66 ;  /* 0x00000042c3c97220 */ /* 0x000fe40000410000 */
[----:B------:R-:W-:-:S02]  /*6fc0*/  FMUL.FTZ R111, R191, UR38 ;  /* 0x00000026bf6f7c20 */ /* 0x000fc40008410000 */
[----:B------:R-:W-:Y:S02]  /*6fd0*/  FADD.FTZ R196, R54, R54 ;  /* 0x0000003636c47221 */ /* 0x000fe40000010000 */
[----:B------:R-:W-:Y:S02]  /*6fe0*/  FMUL.FTZ R67, R191, UR39 ;  /* 0x00000027bf437c20 */ /* 0x000fe40008410000 */
[C---:B------:R-:W-:Y:S02]  /*6ff0*/  FFMA.FTZ R111, R192.reuse, UR39, R111 ;  /* 0x00000027c06f7c23 */ /* 0x040fe4000801006f */
[----:B------:R-:W-:Y:S02]  /*7000*/  FFMA.FTZ R67, R192, UR38, -R67 ;  /* 0x00000026c0437c23 */ /* 0x000fe40008010843 */
[C---:B------:R-:W-:Y:S01]  /*7010*/  FMUL.FTZ R197, R196.reuse, R111 ;  /* 0x0000006fc4c57220 */ /* 0x040fe20000410000 */
[----:B------:R-:W-:Y:S01]  /*7020*/  HADD2.F32 R199, -RZ, R199.H0_H0 ;  /* 0x200000c7ffc77230 */ /* 0x000fe20000004100 */
[----:B------:R-:W-:Y:S01]  /*7030*/  FMUL.FTZ R198, R196, R67 ;  /* 0x00000043c4c67220 */ /* 0x000fe20000410000 */
[----:B------:R-:W-:Y:S01]  /*7040*/  HADD2.F32 R186, -RZ, R186.H0_H0 ;  /* 0x200000baffba7230 */ /* 0x000fe20000004100 */
[----:B------:R-:W-:-:S02]  /*7050*/  FADD.FTZ R128, RZ, R128 ;  /* 0x00000080ff807221 */ /* 0x000fc40000010000 */
[----:B------:R-:W-:Y:S02]  /*7060*/  FADD.FTZ R187, R52, R52 ;  /* 0x0000003434bb7221 */ /* 0x000fe40000010000 */
[----:B------:R-:W-:-:S04]  /*7070*/  FMUL.FTZ R67, R199, UR39 ;  /* 0x00000027c7437c20 */ /* 0x000fc80008410000 */
[----:B------:R-:W-:-:S04]  /*7080*/  FFMA.FTZ R184, R186, UR38, -R67 ;  /* 0x00000026bab87c23 */ /* 0x000fc80008010843 */
[----:B------:R-:W-:Y:S01]  /*7090*/  FMUL.FTZ R184, R187, R184 ;  /* 0x000000b8bbb87220 */ /* 0x000fe20000410000 */
[----:B------:R-:W-:Y:S02]  /*70a0*/  HADD2.F32 R163, -RZ, R163.H0_H0 ;  /* 0x200000a3ffa37230 */ /* 0x000fe40000004100 */
[----:B------:R-:W-:Y:S01]  /*70b0*/  HADD2.F32 R131, -RZ, R131.H0_H0 ;  /* 0x20000083ff837230 */ /* 0x000fe20000004100 */
[----:B------:R-:W-:Y:S01]  /*70c0*/  FADD.FTZ R200, R50, R50 ;  /* 0x0000003232c87221 */ /* 0x000fe20000010000 */
[----:B------:R-:W-:Y:S02]  /*70d0*/  HADD2.F32 R206, -RZ, R206.H0_H0 ;  /* 0x200000ceffce7230 */ /* 0x000fe40000004100 */
[----:B------:R-:W-:Y:S01]  /*70e0*/  HADD2.F32 R250, -RZ, R250.H0_H0 ;  /* 0x200000fafffa7230 */ /* 0x000fe20000004100 */
[----:B------:R-:W-:Y:S01]  /*70f0*/  FADD.FTZ R241, R48, R48 ;  /* 0x0000003030f17221 */ /* 0x000fe20000010000 */
[----:B------:R-:W-:Y:S02]  /*7100*/  HADD2.F32 R211, -RZ, R211.H0_H0 ;  /* 0x200000d3ffd37230 */ /* 0x000fe40000004100 */
[----:B------:R-:W-:Y:S01]  /*7110*/  HADD2.F32 R126, -RZ, R126.H0_H0 ;  /* 0x2000007eff7e7230 */ /* 0x000fe20000004100 */
[----:B------:R-:W-:Y:S01]  /*7120*/  FADD.FTZ R227, R46, R46 ;  /* 0x0000002e2ee37221 */ /* 0x000fe20000010000 */
[----:B------:R-:W-:Y:S01]  /*7130*/  ISETP.NE.AND P2, PT, R0, 0x1f, PT ;  /* 0x0000001f0000780c */ /* 0x000fe20003f45270 */
[----:B------:R-:W-:-:S02]  /*7140*/  HADD2.F32 R123, -RZ, R123.H0_H0 ;  /* 0x2000007bff7b7230 */ /* 0x000fc40000004100 */
[----:B------:R-:W-:Y:S02]  /*7150*/  HADD2.F32 R223, -RZ, R223.H0_H0 ;  /* 0x200000dfffdf7230 */ /* 0x000fe40000004100 */
[----:B---3--:R-:W-:Y:S01]  /*7160*/  HADD2.F32 R109, -RZ, R130.H0_H0 ;  /* 0x20000082ff6d7230 */ /* 0x008fe20000004100 */
[----:B------:R-:W-:-:S04]  /*7170*/  FMUL.FTZ R130, R194, R165 ;  /* 0x000000a5c2827220 */ /* 0x000fc80000410000 */
[-C--:B------:R-:W-:Y:S02]  /*7180*/  FFMA.FTZ R113, R162, R130.reuse, -R113 ;  /* 0x00000082a2717223 */ /* 0x080fe40000010871 */
[----:B------:R-:W-:Y:S02]  /*7190*/  FFMA.FTZ R66, -R132, R130, -R129 ;  /* 0x0000008284427223 */ /* 0x000fe40000010981 */
[----:B------:R-:W-:Y:S02]  /*71a0*/  FADD.FTZ R110, R202, R113 ;  /* 0x00000071ca6e7221 */ /* 0x000fe40000010000 */
[----:B------:R-:W-:Y:S02]  /*71b0*/  FADD.FTZ R66, -R201, R66 ;  /* 0x00000042c9427221 */ /* 0x000fe40000010100 */
[----:B------:R-:W-:-:S04]  /*71c0*/  FMUL.FTZ R164, R160, -R110 ;  /* 0x8000006ea0a47220 */ /* 0x000fc80000410000 */
[-C--:B------:R-:W-:Y:S02]  /*71d0*/  FFMA.FTZ R164, R161, R66.reuse, R164 ;  /* 0x00000042a1a47223 */ /* 0x080fe400000100a4 */
[----:B------:R-:W-:Y:S02]  /*71e0*/  FMUL.FTZ R66, R160, -R66 ;  /* 0x80000042a0427220 */ /* 0x000fe40000410000 */
[----:B------:R-:W-:Y:S02]  /*71f0*/  FFMA.FTZ R112, R109, R55, R112 ;  /* 0x000000376d707223 */ /* 0x000fe40000010070 */
[----:B------:R-:W-:Y:S02]  /*7200*/  FFMA.FTZ R111, R161, R110, -R66 ;  /* 0x0000006ea16f7223 */ /* 0x000fe40000010842 */
[----:B------:R-:W-:Y:S02]  /*7210*/  FADD.FTZ R164, -R197, R164 ;  /* 0x000000a4c5a47221 */ /* 0x000fe40000010100 */
[----:B------:R-:W-:-:S02]  /*7220*/  FMUL.FTZ R129, R135, R112 ;  /* 0x0000007087817220 */ /* 0x000fc40000410000 */
[----:B------:R-:W-:Y:S02]  /*7230*/  FADD.FTZ R66, R198, R111 ;  /* 0x0000006fc6427221 */ /* 0x000fe40000010000 */
[----:B------:R-:W-:Y:S02]  /*7240*/  FMUL.FTZ R165, R133, -R164 ;  /* 0x800000a485a57220 */ /* 0x000fe40000410000 */
[----:B------:R-:W-:Y:S02]  /*7250*/  FMUL.FTZ R111, R199, UR38 ;  /* 0x00000026c76f7c20 */ /* 0x000fe40008410000 */
[-C--:B------:R-:W-:Y:S02]  /*7260*/  FMUL.FTZ R113, R135, R128.reuse ;  /* 0x0000008087717220 */ /* 0x080fe40000410000 */
[----:B------:R-:W-:Y:S02]  /*7270*/  FFMA.FTZ R129, R136, R128, R129 ;  /* 0x0000008088817223 */ /* 0x000fe40000010081 */
[----:B------:R-:W-:-:S02]  /*7280*/  FFMA.FTZ R165, R134, R66, -R165 ;  /* 0x0000004286a57223 */ /* 0x000fc400000108a5 */
[----:B------:R-:W-:Y:S02]  /*7290*/  FMUL.FTZ R167, R133, -R66 ;  /* 0x8000004285a77220 */ /* 0x000fe40000410000 */
[----:B------:R-:W-:Y:S01]  /*72a0*/  FFMA.FTZ R66, R186, UR39, R111 ;  /* 0x00000027ba427c23 */ /* 0x000fe2000801006f */
[----:B------:R-:W-:Y:S01]  /*72b0*/  HADD2.F32 R110, -RZ, R166.H0_H0 ;  /* 0x200000a6ff6e7230 */ /* 0x000fe20000004100 */
[----:B------:R-:W-:Y:S02]  /*72c0*/  FFMA.FTZ R113, R136, R112, -R113 ;  /* 0x0000007088717223 */ /* 0x000fe40000010871 */
[----:B------:R-:W-:Y:S02]  /*72d0*/  FADD.FTZ R129, RZ, R129 ;  /* 0x00000081ff817221 */ /* 0x000fe40000010000 */
[----:B------:R-:W-:Y:S02]  /*72e0*/  FFMA.FTZ R164, R134, R164, R167 ;  /* 0x000000a486a47223 */ /* 0x000fe400000100a7 */
[----:B------:R-:W-:-:S02]  /*72f0*/  FMUL.FTZ R185, R187, R66 ;  /* 0x00000042bbb97220 */ /* 0x000fc40000410000 */
[----:B------:R-:W-:Y:S02]  /*7300*/  FFMA.FTZ R113, R110, R57, R113 ;  /* 0x000000396e717223 */ /* 0x000fe40000010071 */
[----:B------:R-:W-:Y:S02]  /*7310*/  FMUL.FTZ R66, R133, R129 ;  /* 0x0000008185427220 */ /* 0x000fe40000410000 */
[----:B------:R-:W-:Y:S02]  /*7320*/  FADD.FTZ R111, -R185, R164 ;  /* 0x000000a4b96f7221 */ /* 0x000fe40000010100 */
[----:B------:R-:W-:Y:S02]  /*7330*/  FFMA.FTZ R128, R134, R113, -R66 ;  /* 0x0000007186807223 */ /* 0x000fe40000010842 */
[----:B------:R-:W-:Y:S02]  /*7340*/  FADD.FTZ R165, R184, R165 ;  /* 0x000000a5b8a57221 */ /* 0x000fe40000010000 */
[----:B------:R-:W-:-:S02]  /*7350*/  FMUL.FTZ R66, R135, -R111 ;  /* 0x8000006f87427220 */ /* 0x000fc40000410000 */
[-C--:B------:R-:W-:Y:S02]  /*7360*/  FMUL.FTZ R112, R135, -R165.reuse ;  /* 0x800000a587707220 */ /* 0x080fe40000410000 */
[C---:B------:R-:W-:Y:S02]  /*7370*/  FFMA.FTZ R166, R136.reuse, R165, -R66 ;  /* 0x000000a588a67223 */ /* 0x040fe40000010842 */
[----:B------:R-:W-:Y:S02]  /*7380*/  FMUL.FTZ R66, R163, UR39 ;  /* 0x00000027a3427c20 */ /* 0x000fe40008410000 */
[----:B------:R-:W-:Y:S02]  /*7390*/  FMUL.FTZ R67, R133, R113 ;  /* 0x0000007185437220 */ /* 0x000fe40000410000 */
[----:B------:R-:W-:Y:S02]  /*73a0*/  FFMA.FTZ R165, R136, R111, R112 ;  /* 0x0000006f88a57223 */ /* 0x000fe40000010070 */
[----:B------:R-:W-:-:S02]  /*73b0*/  FMUL.FTZ R112, R163, UR38 ;  /* 0x00000026a3707c20 */ /* 0x000fc40008410000 */
[C---:B------:R-:W-:Y:S02]  /*73c0*/  FFMA.FTZ R183, R131.reuse, UR38, -R66 ;  /* 0x0000002683b77c23 */ /* 0x040fe40008010842 */
[----:B------:R-:W-:Y:S02]  /*73d0*/  FFMA.FTZ R164, R134, R129, R67 ;  /* 0x0000008186a47223 */ /* 0x000fe40000010043 */
[----:B------:R-:W-:Y:S02]  /*73e0*/  FFMA.FTZ R129, R131, UR39, R112 ;  /* 0x0000002783817c23 */ /* 0x000fe40008010070 */
[C---:B------:R-:W-:Y:S02]  /*73f0*/  FMUL.FTZ R183, R200.reuse, R183 ;  /* 0x000000b7c8b77220 */ /* 0x040fe40000410000 */
[----:B------:R-:W-:Y:S02]  /*7400*/  FMUL.FTZ R182, R200, R129 ;  /* 0x00000081c8b67220 */ /* 0x000fe40000410000 */
[----:B------:R-:W-:-:S02]  /*7410*/  FADD.FTZ R166, R183, R166 ;  /* 0x000000a6b7a67221 */ /* 0x000fc40000010000 */
[----:B------:R-:W-:Y:S01]  /*7420*/  FMUL.FTZ R113, R206, UR38 ;  /* 0x00000026ce717c20 */ /* 0x000fe20008410000 */
[----:B------:R-:W-:Y:S01]  /*7430*/  HADD2.F32 R111, -RZ, R168.H0_H0 ;  /* 0x200000a8ff6f7230 */ /* 0x000fe20000004100 */
[----:B------:R-:W-:Y:S02]  /*7440*/  FADD.FTZ R165, -R182, R165 ;  /* 0x000000a5b6a57221 */ /* 0x000fe40000010100 */
[----:B------:R-:W-:Y:S02]  /*7450*/  FMUL.FTZ R112, R137, -R166 ;  /* 0x800000a689707220 */ /* 0x000fe40000410000 */
[----:B------:R-:W-:Y:S02]  /*7460*/  FMUL.FTZ R67, R206, UR39 ;  /* 0x00000027ce437c20 */ /* 0x000fe40008410000 */
[----:B------:R-:W-:Y:S02]  /*7470*/  FADD.FTZ R164, RZ, R164 ;  /* 0x000000a4ffa47221 */ /* 0x000fe40000010000 */
[----:B------:R-:W-:-:S02]  /*7480*/  FFMA.FTZ R66, R250, UR39, R113 ;  /* 0x00000027fa427c23 */ /* 0x000fc40008010071 */
[-C--:B------:R-:W-:Y:S02]  /*7490*/  FFMA.FTZ R112, R138, R165.reuse, R112 ;  /* 0x000000a58a707223 */ /* 0x080fe40000010070 */
[----:B------:R-:W-:Y:S02]  /*74a0*/  FFMA.FTZ R180, R250, UR38, -R67 ;  /* 0x00000026fab47c23 */ /* 0x000fe40008010843 */
[----:B------:R-:W-:Y:S02]  /*74b0*/  FMUL.FTZ R165, R137, -R165 ;  /* 0x800000a589a57220 */ /* 0x000fe40000410000 */
[----:B------:R-:W-:Y:S02]  /*74c0*/  FFMA.FTZ R128, R111, R60, R128 ;  /* 0x0000003c6f807223 */ /* 0x000fe40000010080 */
[----:B------:R-:W-:Y:S02]  /*74d0*/  FMUL.FTZ R67, R160, R164 ;  /* 0x000000a4a0437220 */ /* 0x000fe40000410000 */
[----:B------:R-:W-:-:S02]  /*74e0*/  FMUL.FTZ R181, R241, R66 ;  /* 0x00000042f1b57220 */ /* 0x000fc40000410000 */
[----:B------:R-:W-:Y:S02]  /*74f0*/  FFMA.FTZ R165, R138, R166, -R165 ;  /* 0x000000a68aa57223 */ /* 0x000fe400000108a5 */
[----:B------:R-:W-:Y:S02]  /*7500*/  FFMA.FTZ R129, R161, R128, -R67 ;  /* 0x00000080a1817223 */ /* 0x000fe40000010843 */
[----:B------:R-:W-:Y:S02]  /*7510*/  FMUL.FTZ R180, R241, R180 ;  /* 0x000000b4f1b47220 */ /* 0x000fe40000410000 */
[----:B------:R-:W-:Y:S02]  /*7520*/  FADD.FTZ R166, -R181, R112 ;  /* 0x00000070b5a67221 */ /* 0x000fe40000010100 */
[----:B------:R-:W-:Y:S01]  /*7530*/  FMUL.FTZ R67, R211, UR39 ;  /* 0x00000027d3437c20 */ /* 0x000fe20008410000 */
[----:B------:R-:W-:Y:S01]  /*7540*/  HADD2.F32 R112, -RZ, R248.H0_H0 ;  /* 0x200000f8ff707230 */ /* 0x000fe20000004100 */
[----:B------:R-:W-:-:S02]  /*7550*/  FMUL.FTZ R128, R160, R128 ;  /* 0x00000080a0807220 */ /* 0x000fc40000410000 */
[----:B------:R-:W-:Y:S02]  /*7560*/  FADD.FTZ R165, R180, R165 ;  /* 0x000000a5b4a57221 */ /* 0x000fe40000010000 */
[----:B------:R-:W-:Y:S02]  /*7570*/  FMUL.FTZ R66, R139, -R166 ;  /* 0x800000a68b427220 */ /* 0x000fe40000410000 */
[----:B------:R-:W-:Y:S02]  /*7580*/  FMUL.FTZ R113, R211, UR38 ;  /* 0x00000026d3717c20 */ /* 0x000fe40008410000 */
[----:B------:R-:W-:Y:S02]  /*7590*/  FFMA.FTZ R178, R126, UR38, -R67 ;  /* 0x000000267eb27c23 */ /* 0x000fe40008010843 */
[----:B------:R-:W-:Y:S02]  /*75a0*/  FFMA.FTZ R128, R161, R164, R128 ;  /* 0x000000a4a1807223 */ /* 0x000fe40000010080 */
[----:B------:R-:W-:-:S02]  /*75b0*/  FFMA.FTZ R167, R140, R165, -R66 ;  /* 0x000000a58ca77223 */ /* 0x000fc40000010842 */
[----:B------:R-:W-:Y:S02]  /*75c0*/  FFMA.FTZ R129, R112, R69, R129 ;  /* 0x0000004570817223 */ /* 0x000fe40000010081 */
[----:B------:R-:W-:Y:S02]  /*75d0*/  FMUL.FTZ R165, R139, -R165 ;  /* 0x800000a58ba57220 */ /* 0x000fe40000410000 */
[----:B------:R-:W-:Y:S02]  /*75e0*/  FFMA.FTZ R66, R126, UR39, R113 ;  /* 0x000000277e427c23 */ /* 0x000fe40008010071 */
[----:B------:R-:W-:Y:S02]  /*75f0*/  FMUL.FTZ R178, R227, R178 ;  /* 0x000000b2e3b27220 */ /* 0x000fe40000410000 */
[----:B------:R-:W-:Y:S02]  /*7600*/  FADD.FTZ R67, RZ, R128 ;  /* 0x00000080ff437221 */ /* 0x000fe40000010000 */
[----:B------:R-:W-:-:S02]  /*7610*/  FMUL.FTZ R113, R132, R129 ;  /* 0x0000008184717220 */ /* 0x000fc40000410000 */
[----:B------:R-:W-:Y:S02]  /*7620*/  FFMA.FTZ R166, R140, R166, R165 ;  /* 0x000000a68ca67223 */ /* 0x000fe400000100a5 */
[----:B------:R-:W-:Y:S02]  /*7630*/  FMUL.FTZ R179, R227, R66 ;  /* 0x00000042e3b37220 */ /* 0x000fe40000410000 */
[----:B------:R-:W-:Y:S02]  /*7640*/  FADD.FTZ R167, R178, R167 ;  /* 0x000000a7b2a77221 */ /* 0x000fe40000010000 */
[-C--:B------:R-:W-:Y:S02]  /*7650*/  FMUL.FTZ R66, R132, R67.reuse ;  /* 0x0000004384427220 */ /* 0x080fe40000410000 */
[----:B------:R-:W-:Y:S02]  /*7660*/  FFMA.FTZ R67, R162, R67, R113 ;  /* 0x00000043a2437223 */ /* 0x000fe40000010071 */
[----:B------:R-:W-:-:S02]  /*7670*/  FADD.FTZ R128, -R179, R166 ;  /* 0x000000a6b3807221 */ /* 0x000fc40000010100 */
[C---:B------:R-:W-:Y:S02]  /*7680*/  FMUL.FTZ R113, R141.reuse, -R167 ;  /* 0x800000a78d717220 */ /* 0x040fe40000410000 */
[-C--:B------:R-:W-:Y:S02]  /*7690*/  FMUL.FTZ R164, R141, -R128.reuse ;  /* 0x800000808da47220 */ /* 0x080fe40000410000 */
[----:B------:R-:W-:Y:S02]  /*76a0*/  FFMA.FTZ R171, R142, R128, R113 ;  /* 0x000000808eab7223 */ /* 0x000fe40000010071 */
[----:B------:R-:W-:Y:S02]  /*76b0*/  FMUL.FTZ R128, R123, UR38 ;  /* 0x000000267b807c20 */ /* 0x000fe40008410000 */
[----:B------:R-:W-:Y:S02]  /*76c0*/  FFMA.FTZ R166, R162, R129, -R66 ;  /* 0x00000081a2a67223 */ /* 0x000fe40000010842 */
[----:B------:R-:W-:-:S02]  /*76d0*/  FFMA.FTZ R165, R223, UR39, R128 ;  /* 0x00000027dfa57c23 */ /* 0x000fc40008010080 */
[----:B------:R0:W1:Y:S01]  /*76e0*/  @P2 LDS.64 R128, [R0.X8+0x2d18] ;  /* 0x002d180000802984 */ /* 0x0000620000008a00 */
[----:B------:R-:W-:Y:S01]  /*76f0*/  FMUL.FTZ R66, R123, UR39 ;  /* 0x000000277b427c20 */ /* 0x000fe20008410000 */
[----:B------:R-:W-:Y:S01]  /*7700*/  HADD2.F32 R122, -RZ, R122.H0_H0 ;  /* 0x2000007aff7a7230 */ /* 0x000fe20000004100 */
[----:B------:R-:W-:Y:S01]  /*7710*/  FADD.FTZ R224, R44, R44 ;  /* 0x0000002c2ce07221 */ /* 0x000fe20000010000 */
[----:B------:R-:W-:Y:S01]  /*7720*/  BSSY B0, `(.L_x_8521) ;  /* 0x0000014000007945 */ /* 0x000fe20003800000 */
[----:B------:R-:W-:Y:S01]  /*7730*/  FFMA.FTZ R177, R223, UR38, -R66 ;  /* 0x00000026dfb17c23 */ /* 0x000fe20008010842 */
[----:B------:R-:W-:Y:S01]  /*7740*/  HADD2.F32 R113, -RZ, R29.H0_H0 ;  /* 0x2000001dff717230 */ /* 0x000fe20000004100 */
[----:B------:R-:W-:Y:S01]  /*7750*/  FFMA.FTZ R170, R142, R167, -R164 ;  /* 0x000000a78eaa7223 */ /* 0x000fe200000108a4 */
[----:B------:R-:W-:Y:S01]  /*7760*/  HADD2.F32 R221, -RZ, R221.H0_H0 ;  /* 0x200000ddffdd7230 */ /* 0x000fe20000004100 */
[----:B------:R-:W-:Y:S02]  /*7770*/  FMUL.FTZ R168, R122, UR38 ;  /* 0x000000267aa87c20 */ /* 0x000fe40008410000 */
        /* <DEDUP_REMOVED lines=14> */
.L_x_8522:
[----:B0-----:R-:W-:Y:S05]  /*7860*/  BSYNC B0 ;  /* 0x0000000000007941 */ /* 0x001fea0003800000 */
.L_x_8521:
[----:B------:R-:W0:Y:S01]  /*7870*/  SHFL.UP PT, R164, R116, 0x1, RZ ;  /* 0x0420000074a47989 */ /* 0x000e2200000e00ff */
[----:B------:R-:W-:Y:S01]  /*7880*/  FADD.FTZ R67, RZ, R67 ;  /* 0x00000043ff437221 */ /* 0x000fe20000010000 */
[----:B------:R-:W-:Y:S01]  /*7890*/  ISETP.GE.AND P3, PT, R2, 0x1, PT ;  /* 0x000000010200780c */ /* 0x000fe20003f66270 */
[----:B------:R-:W-:Y:S01]  /*78a0*/  FFMA.FTZ R66, R113, R74, R166 ;  /* 0x0000004a71427223 */ /* 0x000fe200000100a6 */
[----:B------:R-:W2:Y:S01]  /*78b0*/  SHFL.UP PT, R167, R127, 0x1, RZ ;  /* 0x042000007fa77989 */ /* 0x000ea200000e00ff */
[----:B------:R-:W-:Y:S01]  /*78c0*/  FADD.FTZ R172, R177, R170 ;  /* 0x000000aab1ac7221 */ /* 0x000fe20000010000 */
[----:B------:R-:W-:Y:S01]  /*78d0*/  HADD2.F32 R228, -RZ, R228.H0_H0 ;  /* 0x200000e4ffe47230 */ /* 0x000fe20000004100 */
[----:B------:R-:W-:Y:S01]  /*78e0*/  FMUL.FTZ R176, R224, R165 ;  /* 0x000000a5e0b07220 */ /* 0x000fe20000410000 */
[----:B------:R-:W3:Y:S01]  /*78f0*/  SHFL.UP PT, R170, R67, 0x1, RZ ;  /* 0x0420000043aa7989 */ /* 0x000ee200000e00ff */
[-C--:B------:R-:W-:Y:S01]  /*7900*/  FMUL.FTZ R165, R143, -R172.reuse ;  /* 0x800000ac8fa57220 */ /* 0x080fe20000410000 */
[----:B------:R-:W-:Y:S01]  /*7910*/  HADD2.F32 R244, -RZ, R244.H0_H0 ;  /* 0x200000f4fff47230 */ /* 0x000fe20000004100 */
[----:B------:R-:W-:Y:S01]  /*7920*/  FADD.FTZ R171, -R176, R171 ;  /* 0x000000abb0ab7221 */ /* 0x000fe20000010100 */
        /* <DEDUP_REMOVED lines=21> */
[----:B0-----:R-:W-:Y:S01]  /*7a80*/  FMUL.FTZ R166, R127, R164 ;  /* 0x000000a47fa67220 */ /* 0x001fe20000410000 */
[----:B-----5:R-:W-:Y:S01]  /*7a90*/  SHFL.IDX PT, R64, R64, RZ, 0x1f ;  /* 0x00001fff40407589 */ /* 0x020fe200000e0000 */
[----:B------:R-:W-:Y:S01]  /*7aa0*/  FADD.FTZ R171, R174, R171 ;  /* 0x000000abaeab7221 */ /* 0x000fe20000010000 */
[----:B------:R-:W-:Y:S01]  /*7ab0*/  HADD2.F32 R220, -RZ, R220.H0_H0 ;  /* 0x200000dcffdc7230 */ /* 0x000fe20000004100 */
[----:B------:R-:W-:Y:S01]  /*7ac0*/  FMUL.FTZ R165, R145, -R172 ;  /* 0x800000ac91a57220 */ /* 0x000fe20000410000 */
[----:B------:R-:W-:Y:S01]  /*7ad0*/  HADD2.F32 R215, -RZ, R215.H0_H0 ;  /* 0x200000d7ffd77230 */ /* 0x000fe20000004100 */
[----:B--2---:R-:W-:Y:S01]  /*7ae0*/  FFMA.FTZ R168, R116, R167, R166 ;  /* 0x000000a774a87223 */ /* 0x004fe200000100a6 */
[----:B------:R-:W-:Y:S01]  /*7af0*/  BSSY B0, `(.L_x_8523) ;  /* 0x0000120000007945 */ /* 0x000fe20003800000 */
[----:B---3--:R-:W-:-:S02]  /*7b00*/  FMUL.FTZ R166, R127, R170 ;  /* 0x000000aa7fa67220 */ /* 0x008fc40000410000 */
[-C--:B------:R-:W-:Y:S02]  /*7b10*/  FMUL.FTZ R173, R145, -R171.reuse ;  /* 0x800000ab91ad7220 */ /* 0x080fe40000410000 */
[----:B------:R-:W-:Y:S02]  /*7b20*/  FFMA.FTZ R165, R146, R171, -R165 ;  /* 0x000000ab92a57223 */ /* 0x000fe400000108a5 */
[C---:B----4-:R-:W-:Y:S02]  /*7b30*/  FMUL.FTZ R171, R127.reuse, R169 ;  /* 0x000000a97fab7220 */ /* 0x050fe40000410000 */
[C---:B------:R-:W-:Y:S01]  /*7b40*/  FMUL.FTZ R167, R127.reuse, R167 ;  /* 0x000000a77fa77220 */ /* 0x040fe20000410000 */
[----:B------:R-:W-:Y:S01]  /*7b50*/  FSEL R127, R127, R168, !P3 ;  /* 0x000000a87f7f7208 */ /* 0x000fe20005800000 */
[C---:B------:R-:W-:Y:S02]  /*7b60*/  FFMA.FTZ R169, R116.reuse, R169, -R166 ;  /* 0x000000a974a97223 */ /* 0x040fe400000108a6 */
[----:B------:R-:W-:-:S02]  /*7b70*/  FFMA.FTZ R170, R116, R170, R171 ;  /* 0x000000aa74aa7223 */ /* 0x000fc400000100ab */
[----:B------:R-:W-:Y:S02]  /*7b80*/  @P3 FFMA.FTZ R116, R116, R164, -R167 ;  /* 0x000000a474743223 */ /* 0x000fe400000108a7 */
[----:B------:R-:W-:Y:S02]  /*7b90*/  @P3 FADD.FTZ R66, R66, R169 ;  /* 0x000000a942423221 */ /* 0x000fe40000010000 */
[C---:B------:R-:W-:Y:S01]  /*7ba0*/  FMUL.FTZ R169, R228.reuse, UR38 ;  /* 0x00000026e4a97c20 */ /* 0x040fe20008410000 */
[----:B------:R-:W-:Y:S01]  /*7bb0*/  SHFL.UP PT, R166, R116, 0x2, RZ ;  /* 0x0440000074a67989 */ /* 0x000fe200000e00ff */
[----:B------:R-:W-:Y:S02]  /*7bc0*/  FMUL.FTZ R167, R228, UR39 ;  /* 0x00000027e4a77c20 */ /* 0x000fe40008410000 */
[----:B------:R-:W-:Y:S02]  /*7bd0*/  FFMA.FTZ R204, R146, R172, R173 ;  /* 0x000000ac92cc7223 */ /* 0x000fe400000100ad */
[----:B------:R-:W-:Y:S01]  /*7be0*/  @P3 FADD.FTZ R67, R67, R170 ;  /* 0x000000aa43433221 */ /* 0x000fe20000010000 */
[----:B------:R-:W-:Y:S01]  /*7bf0*/  ISETP.GE.AND P3, PT, R2, 0x2, PT ;  /* 0x000000020200780c */ /* 0x000fe20003f66270 */
[----:B------:R-:W-:-:S02]  /*7c00*/  FADD.FTZ R229, R36, R36 ;  /* 0x0000002424e57221 */ /* 0x000fc40000010000 */
[C---:B------:R-:W-:Y:S01]  /*7c10*/  FFMA.FTZ R164, R244.reuse, UR39, R169 ;  /* 0x00000027f4a47c23 */ /* 0x040fe200080100a9 */
[----:B------:R-:W0:Y:S01]  /*7c20*/  SHFL.UP PT, R168, R67, 0x2, RZ ;  /* 0x0440000043a87989 */ /* 0x000e2200000e00ff */
[----:B------:R-:W-:Y:S02]  /*7c30*/  FFMA.FTZ R172, R244, UR38, -R167 ;  /* 0x00000026f4ac7c23 */ /* 0x000fe400080108a7 */
[C---:B------:R-:W-:Y:S01]  /*7c40*/  FMUL.FTZ R173, R229.reuse, R164 ;  /* 0x000000a4e5ad7220 */ /* 0x040fe20000410000 */
[----:B------:R-:W2:Y:S01]  /*7c50*/  SHFL.UP PT, R167, R66, 0x2, RZ ;  /* 0x0440000042a77989 */ /* 0x000ea200000e00ff */
[----:B------:R-:W-:Y:S02]  /*7c60*/  FMUL.FTZ R172, R229, R172 ;  /* 0x000000ace5ac7220 */ /* 0x000fe40000410000 */
[C---:B------:R-:W-:Y:S01]  /*7c70*/  FMUL.FTZ R171, R121.reuse, UR39 ;  /* 0x0000002779ab7c20 */ /* 0x040fe20008410000 */
[----:B------:R-:W3:Y:S01]  /*7c80*/  SHFL.UP PT, R169, R127, 0x2, RZ ;  /* 0x044000007fa97989 */ /* 0x000ee200000e00ff */
[----:B------:R-:W-:-:S02]  /*7c90*/  FMUL.FTZ R203, R121, UR38 ;  /* 0x0000002679cb7c20 */ /* 0x000fc40008410000 */
[----:B------:R-:W-:Y:S02]  /*7ca0*/  FADD.FTZ R204, -R173, R204 ;  /* 0x000000ccadcc7221 */ /* 0x000fe40000010100 */
[----:B------:R-:W-:Y:S02]  /*7cb0*/  FADD.FTZ R165, R172, R165 ;  /* 0x000000a5aca57221 */ /* 0x000fe40000010000 */
[----:B------:R-:W-:Y:S02]  /*7cc0*/  FADD.FTZ R209, R35, R35 ;  /* 0x0000002323d17221 */ /* 0x000fe40000010000 */
[C---:B------:R-:W-:Y:S02]  /*7cd0*/  FMUL.FTZ R205, R147.reuse, -R204 ;  /* 0x800000cc93cd7220 */ /* 0x040fe40000410000 */
[----:B------:R-:W-:Y:S02]  /*7ce0*/  FMUL.FTZ R207, R147, -R165 ;  /* 0x800000a593cf7220 */ /* 0x000fe40000410000 */
[----:B------:R-:W-:-:S02]  /*7cf0*/  FFMA.FTZ R164, R120, UR39, R203 ;  /* 0x0000002778a47c23 */ /* 0x000fc400080100cb */
[----:B------:R-:W-:Y:S02]  /*7d00*/  FFMA.FTZ R170, R120, UR38, -R171 ;  /* 0x0000002678aa7c23 */ /* 0x000fe400080108ab */
[C---:B------:R-:W-:Y:S02]  /*7d10*/  FFMA.FTZ R205, R148.reuse, R165, -R205 ;  /* 0x000000a594cd7223 */ /* 0x040fe400000108cd */
[----:B------:R-:W-:Y:S02]  /*7d20*/  FFMA.FTZ R204, R148, R204, R207 ;  /* 0x000000cc94cc7223 */ /* 0x000fe400000100cf */
[C---:B------:R-:W-:Y:S01]  /*7d30*/  FMUL.FTZ R171, R209.reuse, R164 ;  /* 0x000000a4d1ab7220 */ /* 0x040fe20000410000 */
[----:B------:R-:W-:Y:S01]  /*7d40*/  MOV R164, UR24 ;  /* 0x0000001800a47c02 */ /* 0x000fe20008000f00 */
[----:B------:R-:W-:Y:S02]  /*7d50*/  FMUL.FTZ R170, R209, R170 ;  /* 0x000000aad1aa7220 */ /* 0x000fe40000410000 */
[----:B------:R-:W-:Y:S01]  /*7d60*/  FADD.FTZ R204, -R171, R204 ;  /* 0x000000ccabcc7221 */ /* 0x000fe20000010100 */
[----:B------:R-:W-:Y:S01]  /*7d70*/  ISETP.GE.OR P0, PT, R164, c[0x0][0x174], P0 ;  /* 0x00005d00a4007a0c */ /* 0x000fe20000706670 */
[----:B------:R-:W-:-:S02]  /*7d80*/  FADD.FTZ R205, R170, R205 ;  /* 0x000000cdaacd7221 */ /* 0x000fc40000010000 */
[CC--:B------:R-:W-:Y:S02]  /*7d90*/  FMUL.FTZ R165, R149.reuse, -R204.reuse ;  /* 0x800000cc95a57220 */ /* 0x0c0fe40000410000 */
[-C--:B------:R-:W-:Y:S02]  /*7da0*/  FMUL.FTZ R203, R149, -R205.reuse ;  /* 0x800000cd95cb7220 */ /* 0x080fe40000410000 */
[C---:B------:R-:W-:Y:S02]  /*7db0*/  FFMA.FTZ R165, R150.reuse, R205, -R165 ;  /* 0x000000cd96a57223 */ /* 0x040fe400000108a5 */
[----:B------:R-:W-:Y:S02]  /*7dc0*/  FFMA.FTZ R164, R150, R204, R203 ;  /* 0x000000cc96a47223 */ /* 0x000fe400000100cb */
[C---:B0-----:R-:W-:Y:S02]  /*7dd0*/  FMUL.FTZ R205, R127.reuse, R168 ;  /* 0x000000a87fcd7220 */ /* 0x041fe40000410000 */
[----:B------:R-:W-:-:S02]  /*7de0*/  FMUL.FTZ R204, R127, R166 ;  /* 0x000000a67fcc7220 */ /* 0x000fc40000410000 */
[C---:B--2---:R-:W-:Y:S02]  /*7df0*/  FMUL.FTZ R207, R127.reuse, R167 ;  /* 0x000000a77fcf7220 */ /* 0x044fe40000410000 */
[----:B---3--:R-:W-:Y:S02]  /*7e00*/  FMUL.FTZ R203, R127, R169 ;  /* 0x000000a97fcb7220 */ /* 0x008fe40000410000 */
[C---:B------:R-:W-:Y:S02]  /*7e10*/  FFMA.FTZ R205, R116.reuse, R167, -R205 ;  /* 0x000000a774cd7223 */ /* 0x040fe400000108cd */
[----:B------:R-:W-:Y:S02]  /*7e20*/  FFMA.FTZ R204, R116, R169, R204 ;  /* 0x000000a974cc7223 */ /* 0x000fe400000100cc */
[----:B-1----:R-:W-:Y:S02]  /*7e30*/  FMUL.FTZ R167, R132, R129 ;  /* 0x0000008184a77220 */ /* 0x002fe40000410000 */
[----:B------:R-:W-:-:S02]  /*7e40*/  FFMA.FTZ R168, R116, R168, R207 ;  /* 0x000000a874a87223 */ /* 0x000fc400000100cf */
[----:B------:R-:W-:Y:S01]  /*7e50*/  @P3 FFMA.FTZ R116, R116, R166, -R203 ;  /* 0x000000a674743223 */ /* 0x000fe200000108cb */
[----:B------:R-:W-:Y:S01]  /*7e60*/  FSEL R203, R127, R204, !P3 ;  /* 0x000000cc7fcb7208 */ /* 0x000fe20005800000 */
[----:B------:R-:W-:Y:S02]  /*7e70*/  @P3 FADD.FTZ R66, R66, R205 ;  /* 0x000000cd42423221 */ /* 0x000fe40000010000 */
[-C--:B------:R-:W-:Y:S02]  /*7e80*/  FFMA.FTZ R217, R162, R128.reuse, -R167 ;  /* 0x00000080a2d97223 */ /* 0x080fe400000108a7 */
[----:B------:R-:W-:Y:S01]  /*7e90*/  FMUL.FTZ R127, R132, -R128 ;  /* 0x80000080847f7220 */ /* 0x000fe20000410000 */
[----:B------:R-:W0:Y:S01]  /*7ea0*/  SHFL.UP PT, R207, R66, 0x4, RZ ;  /* 0x0480000042cf7989 */ /* 0x000e2200000e00ff */
[----:B------:R-:W-:Y:S01]  /*7eb0*/  @P3 FADD.FTZ R67, R67, R168 ;  /* 0x000000a843433221 */ /* 0x000fe20000010000 */
[----:B------:R-:W-:Y:S01]  /*7ec0*/  ISETP.GE.AND P3, PT, R2, 0x4, PT ;  /* 0x000000040200780c */ /* 0x000fe20003f66270 */
[----:B------:R-:W-:Y:S01]  /*7ed0*/  FMUL.FTZ R204, R160, -R217 ;  /* 0x800000d9a0cc7220 */ /* 0x000fe20000410000 */
[----:B------:R-:W-:Y:S01]  /*7ee0*/  SHFL.UP PT, R167, R116, 0x4, RZ ;  /* 0x0480000074a77989 */ /* 0x000fe200000e00ff */
[----:B------:R-:W-:-:S02]  /*7ef0*/  FFMA.FTZ R127, R162, -R129, R127 ;  /* 0x80000081a27f7223 */ /* 0x000fc4000001007f */
[----:B------:R-:W-:Y:S01]  /*7f00*/  FMUL.FTZ R168, R219, UR38 ;  /* 0x00000026dba87c20 */ /* 0x000fe20008410000 */
[----:B------:R-:W1:Y:S01]  /*7f10*/  SHFL.UP PT, R205, R67, 0x4, RZ ;  /* 0x0480000043cd7989 */ /* 0x000e6200000e00ff */
[-C--:B------:R-:W-:Y:S02]  /*7f20*/  FFMA.FTZ R222, R161, R127.reuse, R204 ;  /* 0x0000007fa1de7223 */ /* 0x080fe400000100cc */
[----:B------:R-:W-:Y:S01]  /*7f30*/  FMUL.FTZ R166, R219, UR39 ;  /* 0x00000027dba67c20 */ /* 0x000fe20008410000 */
[----:B------:R-:W2:Y:S01]  /*7f40*/  SHFL.UP PT, R204, R203, 0x4, RZ ;  /* 0x04800000cbcc7989 */ /* 0x000ea200000e00ff */
[----:B------:R-:W-:Y:S02]  /*7f50*/  FMUL.FTZ R218, R160, -R127 ;  /* 0x8000007fa0da7220 */ /* 0x000fe40000410000 */
[----:B------:R-:W-:Y:S02]  /*7f60*/  FADD.FTZ R212, R34, R34 ;  /* 0x0000002222d47221 */ /* 0x000fe40000010000 */
[----:B------:R-:W-:-:S02]  /*7f70*/  FFMA.FTZ R169, R119, UR39, R168 ;  /* 0x0000002777a97c23 */ /* 0x000fc400080100a8 */
[----:B------:R-:W-:Y:S02]  /*7f80*/  FFMA.FTZ R127, R119, UR38, -R166 ;  /* 0x00000026777f7c23 */ /* 0x000fe400080108a6 */
[----:B------:R-:W-:Y:S02]  /*7f90*/  FFMA.FTZ R218, R161, R217, -R218 ;  /* 0x000000d9a1da7223 */ /* 0x000fe400000108da */
[C---:B------:R-:W-:Y:S02]  /*7fa0*/  FMUL.FTZ R217, R133.reuse, -R222 ;  /* 0x800000de85d97220 */ /* 0x040fe40000410000 */
[C---:B------:R-:W-:Y:S02]  /*7fb0*/  FMUL.FTZ R169, R212.reuse, R169 ;  /* 0x000000a9d4a97220 */ /* 0x040fe40000410000 */
[----:B------:R-:W-:Y:S02]  /*7fc0*/  FMUL.FTZ R168, R212, R127 ;  /* 0x0000007fd4a87220 */ /* 0x000fe40000410000 */
[----:B------:R-:W-:-:S02]  /*7fd0*/  FMUL.FTZ R127, R133, -R218 ;  /* 0x800000da857f7220 */ /* 0x000fc40000410000 */
[----:B------:R-:W-:Y:S02]  /*7fe0*/  FFMA.FTZ R217, R134, R218, -R217 ;  /* 0x000000da86d97223 */ /* 0x000fe400000108d9 */
[----:B------:R-:W-:Y:S02]  /*7ff0*/  FADD.FTZ R218, -R169, R164 ;  /* 0x000000a4a9da7221 */ /* 0x000fe40000010100 */
[----:B------:R-:W-:Y:S02]  /*8000*/  FADD.FTZ R164, R168, R165 ;  /* 0x000000a5a8a47221 */ /* 0x000fe40000010000 */
[----:B------:R-:W-:Y:S02]  /*8010*/  FFMA.FTZ R166, R134, R222, R127 ;  /* 0x000000de86a67223 */ /* 0x000fe4000001007f */
[C---:B------:R-:W-:Y:S02]  /*8020*/  FMUL.FTZ R127, R151.reuse, -R218 ;  /* 0x800000da977f7220 */ /* 0x040fe40000410000 */
[----:B------:R-:W-:-:S02]  /*8030*/  FMUL.FTZ R231, R151, -R164 ;  /* 0x800000a497e77220 */ /* 0x000fc40000410000 */
[C---:B------:R-:W-:Y:S02]  /*8040*/  FMUL.FTZ R225, R135.reuse, -R217 ;  /* 0x800000d987e17220 */ /* 0x040fe40000410000 */
[----:B------:R-:W-:Y:S02]  /*8050*/  FMUL.FTZ R165, R135, -R166 ;  /* 0x800000a687a57220 */ /* 0x000fe40000410000 */
[C---:B------:R-:W-:Y:S02]  /*8060*/  FFMA.FTZ R127, R152.reuse, R164, -R127 ;  /* 0x000000a4987f7223 */ /* 0x040fe4000001087f */
[----:B0-----:R-:W-:Y:S02]  /*8070*/  FMUL.FTZ R222, R203, R207 ;  /* 0x000000cfcbde7220 */ /* 0x001fe40000410000 */
[----:B------:R-:W-:Y:S02]  /*8080*/  FFMA.FTZ R164, R152, R218, R231 ;  /* 0x000000da98a47223 */ /* 0x000fe400000100e7 */
[----:B------:R-:W-:-:S02]  /*8090*/  FFMA.FTZ R166, R136, R166, R225 ;  /* 0x000000a688a67223 */ /* 0x000fc400000100e1 */
[C---:B-1----:R-:W-:Y:S02]  /*80a0*/  FMUL.FTZ R218, R203.reuse, R205 ;  /* 0x000000cdcbda7220 */ /* 0x042fe40000410000 */
[C---:B------:R-:W-:Y:S02]  /*80b0*/  FMUL.FTZ R225, R203.reuse, R167 ;  /* 0x000000a7cbe17220 */ /* 0x040fe40000410000 */
[----:B------:R-:W-:Y:S02]  /*80c0*/  FFMA.FTZ R165, R136, R217, -R165 ;  /* 0x000000d988a57223 */ /* 0x000fe400000108a5 */
[C---:B------:R-:W-:Y:S02]  /*80d0*/  FFMA.FTZ R222, R116.reuse, R205, R222 ;  /* 0x000000cd74de7223 */ /* 0x040fe400000100de */
[----:B--2---:R-:W-:Y:S02]  /*80e0*/  FMUL.FTZ R217, R203, R204 ;  /* 0x000000cccbd97220 */ /* 0x004fe40000410000 */
[----:B------:R-:W-:-:S02]  /*80f0*/  FFMA.FTZ R207, R116, R207, -R218 ;  /* 0x000000cf74cf7223 */ /* 0x000fc400000108da */
[C---:B------:R-:W-:Y:S02]  /*8100*/  FFMA.FTZ R204, R116.reuse, R204, R225 ;  /* 0x000000cc74cc7223 */ /* 0x040fe400000100e1 */
[----:B------:R-:W-:Y:S02]  /*8110*/  @P3 FADD.FTZ R67, R67, R222 ;  /* 0x000000de43433221 */ /* 0x000fe40000010000 */
[----:B------:R-:W-:Y:S01]  /*8120*/  FMUL.FTZ R205, R137, -R165 ;  /* 0x800000a589cd7220 */ /* 0x000fe20000410000 */
[----:B------:R-:W-:Y:S01]  /*8130*/  FSEL R203, R203, R204, !P3 ;  /* 0x000000cccbcb7208 */ /* 0x000fe20005800000 */
[----:B------:R-:W-:Y:S01]  /*8140*/  @P3 FFMA.FTZ R116, R116, R167, -R217 ;  /* 0x000000a774743223 */ /* 0x000fe200000108d9 */
[----:B------:R-:W0:Y:S01]  /*8150*/  SHFL.UP PT, R218, R67, 0x8, RZ ;  /* 0x0500000043da7989 */ /* 0x000e2200000e00ff */
[----:B------:R-:W-:Y:S01]  /*8160*/  @P3 FADD.FTZ R66, R66, R207 ;  /* 0x000000cf42423221 */ /* 0x000fe20000010000 */
[----:B------:R-:W-:Y:S01]  /*8170*/  ISETP.GE.AND P3, PT, R2, 0x8, PT ;  /* 0x000000080200780c */ /* 0x000fe20003f66270 */
[----:B------:R-:W-:Y:S01]  /*8180*/  FFMA.FTZ R204, R138, R166, R205 ;  /* 0x000000a68acc7223 */ /* 0x000fe200000100cd */
[----:B------:R-:W-:Y:S01]  /*8190*/  SHFL.UP PT, R207, R203, 0x8, RZ ;  /* 0x05000000cbcf7989 */ /* 0x000fe200000e00ff */
[----:B------:R-:W-:-:S02]  /*81a0*/  FMUL.FTZ R225, R216, UR38 ;  /* 0x00000026d8e17c20 */ /* 0x000fc40008410000 */
[----:B------:R-:W-:Y:S01]  /*81b0*/  FMUL.FTZ R167, R216, UR39 ;  /* 0x00000027d8a77c20 */ /* 0x000fe20008410000 */
[----:B------:R-:W1:Y:S01]  /*81c0*/  SHFL.UP PT, R205, R116, 0x8, RZ ;  /* 0x0500000074cd7989 */ /* 0x000e6200000e00ff */
[----:B------:R-:W-:Y:S02]  /*81d0*/  FMUL.FTZ R226, R137, -R166 ;  /* 0x800000a689e27220 */ /* 0x000fe40000410000 */
[----:B------:R-:W-:Y:S01]  /*81e0*/  FADD.FTZ R233, R33, R33 ;  /* 0x0000002121e97221 */ /* 0x000fe20000010000 */
[----:B------:R-:W2:Y:S01]  /*81f0*/  SHFL.UP PT, R217, R66, 0x8, RZ ;  /* 0x0500000042d97989 */ /* 0x000ea200000e00ff */
[C---:B------:R-:W-:Y:S02]  /*8200*/  FFMA.FTZ R222, R118.reuse, UR39, R225 ;  /* 0x0000002776de7c23 */ /* 0x040fe400080100e1 */
[----:B------:R-:W-:Y:S02]  /*8210*/  FFMA.FTZ R166, R118, UR38, -R167 ;  /* 0x0000002676a67c23 */ /* 0x000fe400080108a7 */
[----:B------:R-:W-:-:S02]  /*8220*/  FFMA.FTZ R165, R138, R165, -R226 ;  /* 0x000000a58aa57223 */ /* 0x000fc400000108e2 */
[----:B------:R-:W-:Y:S02]  /*8230*/  FMUL.FTZ R225, R139, -R204 ;  /* 0x800000cc8be17220 */ /* 0x000fe40000410000 */
[C---:B------:R-:W-:Y:S02]  /*8240*/  FMUL.FTZ R167, R233.reuse, R222 ;  /* 0x000000dee9a77220 */ /* 0x040fe40000410000 */
[----:B------:R-:W-:Y:S02]  /*8250*/  FMUL.FTZ R166, R233, R166 ;  /* 0x000000a6e9a67220 */ /* 0x000fe40000410000 */
[-C--:B------:R-:W-:Y:S02]  /*8260*/  FMUL.FTZ R231, R139, -R165.reuse ;  /* 0x800000a58be77220 */ /* 0x080fe40000410000 */
[----:B------:R-:W-:Y:S02]  /*8270*/  FFMA.FTZ R165, R140, R165, -R225 ;  /* 0x000000a58ca57223 */ /* 0x000fe400000108e1 */
[----:B------:R-:W-:-:S02]  /*8280*/  FADD.FTZ R225, -R167, R164 ;  /* 0x000000a4a7e17221 */ /* 0x000fc40000010100 */
[----:B------:R-:W-:Y:S02]  /*8290*/  FADD.FTZ R127, R166, R127 ;  /* 0x0000007fa67f7221 */ /* 0x000fe40000010000 */
[----:B------:R-:W-:Y:S02]  /*82a0*/  FFMA.FTZ R231, R140, R204, R231 ;  /* 0x000000cc8ce77223 */ /* 0x000fe400000100e7 */
[C---:B------:R-:W-:Y:S02]  /*82b0*/  FMUL.FTZ R204, R153.reuse, -R225 ;  /* 0x800000e199cc7220 */ /* 0x040fe40000410000 */
[----:B------:R-:W-:Y:S02]  /*82c0*/  FMUL.FTZ R226, R153, -R127 ;  /* 0x8000007f99e27220 */ /* 0x000fe40000410000 */
[C---:B------:R-:W-:Y:S02]  /*82d0*/  FMUL.FTZ R164, R141.reuse, -R231 ;  /* 0x800000e78da47220 */ /* 0x040fe40000410000 */
[----:B------:R-:W-:-:S02]  /*82e0*/  FMUL.FTZ R222, R141, -R165 ;  /* 0x800000a58dde7220 */ /* 0x000fc40000410000 */
[C---:B------:R-:W-:Y:S02]  /*82f0*/  FFMA.FTZ R127, R154.reuse, R127, -R204 ;  /* 0x0000007f9a7f7223 */ /* 0x040fe400000108cc */
[----:B------:R-:W-:Y:S02]  /*8300*/  FFMA.FTZ R204, R154, R225, R226 ;  /* 0x000000e19acc7223 */ /* 0x000fe400000100e2 */
[C---:B------:R-:W-:Y:S02]  /*8310*/  FFMA.FTZ R164, R142.reuse, R165, -R164 ;  /* 0x000000a58ea47223 */ /* 0x040fe400000108a4 */
[C---:B0-----:R-:W-:Y:S02]  /*8320*/  FMUL.FTZ R226, R203.reuse, R218 ;  /* 0x000000dacbe27220 */ /* 0x041fe40000410000 */
[----:B------:R-:W-:Y:S02]  /*8330*/  FFMA.FTZ R165, R142, R231, R222 ;  /* 0x000000e78ea57223 */ /* 0x000fe400000100de */
[----:B-1----:R-:W-:-:S02]  /*8340*/  FMUL.FTZ R225, R203, R205 ;  /* 0x000000cdcbe17220 */ /* 0x002fc40000410000 */
[C---:B--2---:R-:W-:Y:S02]  /*8350*/  FMUL.FTZ R231, R203.reuse, R217 ;  /* 0x000000d9cbe77220 */ /* 0x044fe40000410000 */
[C---:B------:R-:W-:Y:S02]  /*8360*/  FMUL.FTZ R222, R203.reuse, R207 ;  /* 0x000000cfcbde7220 */ /* 0x040fe40000410000 */
[C---:B------:R-:W-:Y:S02]  /*8370*/  FFMA.FTZ R217, R116.reuse, R217, -R226 ;  /* 0x000000d974d97223 */ /* 0x040fe400000108e2 */
[C---:B------:R-:W-:Y:S02]  /*8380*/  FFMA.FTZ R226, R116.reuse, R207, R225 ;  /* 0x000000cf74e27223 */ /* 0x040fe400000100e1 */
[C---:B------:R-:W-:Y:S02]  /*8390*/  FFMA.FTZ R218, R116.reuse, R218, R231 ;  /* 0x000000da74da7223 */ /* 0x040fe400000100e7 */
[----:B------:R-:W-:Y:S01]  /*83a0*/  @P3 FFMA.FTZ R116, R116, R205, -R222 ;  /* 0x000000cd74743223 */ /* 0x000fe200000108de */
[----:B------:R-:W-:Y:S01]  /*83b0*/  FSEL R203, R203, R226, !P3 ;  /* 0x000000e2cbcb7208 */ /* 0x000fe20005800000 */
[----:B------:R-:W-:-:S02]  /*83c0*/  @P3 FADD.FTZ R67, R67, R218 ;  /* 0x000000da43433221 */ /* 0x000fc40000010000 */
[----:B------:R-:W-:Y:S01]  /*83d0*/  @P3 FADD.FTZ R66, R66, R217 ;  /* 0x000000d942423221 */ /* 0x000fe20000010000 */
[----:B------:R-:W0:Y:S01]  /*83e0*/  SHFL.UP PT, R207, R116, 0x10, RZ ;  /* 0x0600000074cf7989 */ /* 0x000e2200000e00ff */
[C---:B------:R-:W-:Y:S01]  /*83f0*/  FMUL.FTZ R205, R143.reuse, -R164 ;  /* 0x800000a48fcd7220 */ /* 0x040fe20000410000 */
[----:B------:R-:W-:Y:S01]  /*8400*/  ISETP.GE.AND P3, PT, R2, 0x10, PT ;  /* 0x000000100200780c */ /* 0x000fe20003f66270 */
[C---:B------:R-:W-:Y:S01]  /*8410*/  FMUL.FTZ R230, R208.reuse, UR38 ;  /* 0x00000026d0e67c20 */ /* 0x040fe20008410000 */
[----:B------:R-:W1:Y:S01]  /*8420*/  SHFL.UP PT, R225, R67, 0x10, RZ ;  /* 0x0600000043e17989 */ /* 0x000e6200000e00ff */
[----:B------:R-:W-:Y:S02]  /*8430*/  FMUL.FTZ R226, R208, UR39 ;  /* 0x00000027d0e27c20 */ /* 0x000fe40008410000 */
[-C--:B------:R-:W-:Y:S01]  /*8440*/  FFMA.FTZ R205, R144, R165.reuse, R205 ;  /* 0x000000a590cd7223 */ /* 0x080fe200000100cd */
[----:B------:R-:W2:Y:S01]  /*8450*/  SHFL.UP PT, R222, R66, 0x10, RZ ;  /* 0x0600000042de7989 */ /* 0x000ea200000e00ff */
[----:B------:R-:W-:-:S02]  /*8460*/  FMUL.FTZ R165, R143, -R165 ;  /* 0x800000a58fa57220 */ /* 0x000fc40000410000 */
[----:B------:R-:W-:Y:S01]  /*8470*/  FADD.FTZ R217, R32, R32 ;  /* 0x0000002020d97221 */ /* 0x000fe20000010000 */
[----:B------:R-:W3:Y:S01]  /*8480*/  SHFL.UP PT, R218, R203, 0x10, RZ ;  /* 0x06000000cbda7989 */ /* 0x000ee200000e00ff */
[C---:B------:R-:W-:Y:S02]  /*8490*/  FFMA.FTZ R230, R117.reuse, UR39, R230 ;  /* 0x0000002775e67c23 */ /* 0x040fe400080100e6 */
[----:B------:R-:W-:Y:S02]  /*84a0*/  FFMA.FTZ R226, R117, UR38, -R226 ;  /* 0x0000002675e27c23 */ /* 0x000fe400080108e2 */
[----:B------:R-:W-:Y:S02]  /*84b0*/  FFMA.FTZ R231, R144, R164, -R165 ;  /* 0x000000a490e77223 */ /* 0x000fe400000108a5 */
        /* <DEDUP_REMOVED lines=8> */
[----:B------:R-:W-:Y:S02]  /*8540*/  FMUL.FTZ R231, R147, -R230 ;  /* 0x800000e693e77220 */ /* 0x000fe40000410000 */
[C---:B------:R-:W-:Y:S02]  /*8550*/  FMUL.FTZ R226, R155.reuse, -R204 ;  /* 0x800000cc9be27220 */ /* 0x040fe40000410000 */
[----:B------:R-:W-:Y:S02]  /*8560*/  FMUL.FTZ R237, R155, -R127 ;  /* 0x8000007f9bed7220 */ /* 0x000fe40000410000 */
[-C--:B------:R-:W-:Y:S02]  /*8570*/  FMUL.FTZ R235, R147, -R205.reuse ;  /* 0x800000cd93eb7220 */ /* 0x080fe40000410000 */
[----:B------:R-:W-:Y:S02]  /*8580*/  FFMA.FTZ R205, R148, R205, R231 ;  /* 0x000000cd94cd7223 */ /* 0x000fe400000100e7 */
[----:B------:R-:W-:-:S02]  /*8590*/  FFMA.FTZ R127, R156, R127, -R226 ;  /* 0x0000007f9c7f7223 */ /* 0x000fc400000108e2 */
[C---:B0-----:R-:W-:Y:S02]  /*85a0*/  FMUL.FTZ R231, R203.reuse, R207 ;  /* 0x000000cfcbe77220 */ /* 0x041fe40000410000 */
[----:B------:R-:W-:Y:S02]  /*85b0*/  FFMA.FTZ R226, R156, R204, R237 ;  /* 0x000000cc9ce27223 */ /* 0x000fe400000100ed */
[----:B------:R-:W-:Y:S02]  /*85c0*/  FFMA.FTZ R204, R148, R230, -R235 ;  /* 0x000000e694cc7223 */ /* 0x000fe400000108eb */
[C---:B-1----:R-:W-:Y:S02]  /*85d0*/  FMUL.FTZ R235, R203.reuse, R225 ;  /* 0x000000e1cbeb7220 */ /* 0x042fe40000410000 */
[C---:B--2---:R-:W-:Y:S02]  /*85e0*/  FMUL.FTZ R234, R203.reuse, R222 ;  /* 0x000000decbea7220 */ /* 0x044fe40000410000 */
[----:B---3--:R-:W-:-:S02]  /*85f0*/  FMUL.FTZ R230, R203, R218 ;  /* 0x000000dacbe67220 */ /* 0x008fc40000410000 */
[C---:B------:R-:W-:Y:S02]  /*8600*/  FFMA.FTZ R218, R116.reuse, R218, R231 ;  /* 0x000000da74da7223 */ /* 0x040fe400000100e7 */
[C---:B------:R-:W-:Y:S02]  /*8610*/  FFMA.FTZ R235, R116.reuse, R222, -R235 ;  /* 0x000000de74eb7223 */ /* 0x040fe400000108eb */
[C---:B------:R-:W-:Y:S01]  /*8620*/  FFMA.FTZ R234, R116.reuse, R225, R234 ;  /* 0x000000e174ea7223 */ /* 0x040fe200000100ea */
[----:B------:R0:W-:Y:S01]  /*8630*/  SHFL.IDX PT, R222, R65, RZ, 0x1f ;  /* 0x00001fff41de7589 */ /* 0x0001e200000e0000 */
[----:B------:R-:W-:Y:S01]  /*8640*/  @P3 FFMA.FTZ R116, R116, R207, -R230 ;  /* 0x000000cf74743223 */ /* 0x000fe200000108e6 */
[----:B------:R-:W-:Y:S01]  /*8650*/  FSEL R207, R203, R218, !P3 ;  /* 0x000000dacbcf7208 */ /* 0x000fe20005800000 */
[----:B------:R-:W-:Y:S02]  /*8660*/  FMUL.FTZ R225, R214, UR38 ;  /* 0x00000026d6e17c20 */ /* 0x000fe40008410000 */
[----:B------:R-:W-:-:S02]  /*8670*/  @P3 FADD.FTZ R66, R66, R235 ;  /* 0x000000eb42423221 */ /* 0x000fc40000010000 */
[----:B------:R-:W-:Y:S01]  /*8680*/  @P3 FADD.FTZ R67, R67, R234 ;  /* 0x000000ea43433221 */ /* 0x000fe20000010000 */
[----:B------:R-:W1:Y:S01]  /*8690*/  SHFL.UP PT, R207, R207, 0x1, RZ ;  /* 0x04200000cfcf7989 */ /* 0x000e6200000e00ff */
[----:B------:R-:W-:Y:S02]  /*86a0*/  FMUL.FTZ R203, R214, UR39 ;  /* 0x00000027d6cb7c20 */ /* 0x000fe40008410000 */
[C---:B------:R-:W-:Y:S01]  /*86b0*/  FFMA.FTZ R235, R232.reuse, UR39, R225 ;  /* 0x00000027e8eb7c23 */ /* 0x040fe200080100e1 */
[----:B------:R-:W-:Y:S01]  /*86c0*/  SHFL.UP PT, R66, R66, 0x1, RZ ;  /* 0x0420000042427989 */ /* 0x000fe200000e00ff */
[----:B------:R-:W-:Y:S02]  /*86d0*/  FMUL.FTZ R237, R149, -R205 ;  /* 0x800000cd95ed7220 */ /* 0x000fe40000410000 */
[----:B------:R-:W-:Y:S01]  /*86e0*/  FADD.FTZ R218, R31, R31 ;  /* 0x0000001f1fda7221 */ /* 0x000fe20000010000 */
[----:B------:R2:W3:Y:S01]  /*86f0*/  SHFL.UP PT, R225, R116, 0x1, RZ ;  /* 0x0420000074e17989 */ /* 0x0004e200000e00ff */
[----:B------:R-:W-:-:S02]  /*8700*/  FFMA.FTZ R231, R232, UR38, -R203 ;  /* 0x00000026e8e77c23 */ /* 0x000fc400080108cb */
[-C--:B0-----:R-:W-:Y:S01]  /*8710*/  FFMA.FTZ R65, R150, R204.reuse, -R237 ;  /* 0x000000cc96417223 */ /* 0x081fe200000108ed */
[----:B------:R-:W0:Y:S01]  /*8720*/  SHFL.UP PT, R67, R67, 0x1, RZ ;  /* 0x0420000043437989 */ /* 0x000e2200000e00ff */
[----:B------:R-:W-:Y:S02]  /*8730*/  FMUL.FTZ R230, R149, -R204 ;  /* 0x800000cc95e67220 */ /* 0x000fe40000410000 */
[----:B------:R-:W-:Y:S02]  /*8740*/  FMUL.FTZ R204, R218, R231 ;  /* 0x000000e7dacc7220 */ /* 0x000fe40000410000 */
[----:B------:R-:W-:Y:S02]  /*8750*/  FFMA.FTZ R205, R150, R205, R230 ;  /* 0x000000cd96cd7223 */ /* 0x000fe400000100e6 */
[----:B------:R-:W-:Y:S02]  /*8760*/  FMUL.FTZ R203, R218, R235 ;  /* 0x000000ebdacb7220 */ /* 0x000fe40000410000 */
[----:B------:R-:W-:-:S02]  /*8770*/  FADD.FTZ R127, R204, R127 ;  /* 0x0000007fcc7f7221 */ /* 0x000fc40000010000 */
[C---:B------:R-:W-:Y:S02]  /*8780*/  FMUL.FTZ R230, R151.reuse, -R65 ;  /* 0x8000004197e67220 */ /* 0x040fe40000410000 */
[----:B--2---:R-:W-:Y:S02]  /*8790*/  FMUL.FTZ R116, R151, -R205 ;  /* 0x800000cd97747220 */ /* 0x004fe40000410000 */
[----:B------:R-:W-:Y:S02]  /*87a0*/  FADD.FTZ R226, -R203, R226 ;  /* 0x000000e2cbe27221 */ /* 0x000fe40000010100 */
[----:B------:R-:W-:Y:S02]  /*87b0*/  FMUL.FTZ R235, R157, -R127 ;  /* 0x8000007f9deb7220 */ /* 0x000fe40000410000 */
[C---:B------:R-:W-:Y:S02]  /*87c0*/  FFMA.FTZ R205, R152.reuse, R205, R230 ;  /* 0x000000cd98cd7223 */ /* 0x040fe400000100e6 */
[----:B------:R-:W-:-:S02]  /*87d0*/  FFMA.FTZ R65, R152, R65, -R116 ;  /* 0x0000004198417223 */ /* 0x000fc40000010874 */
[-C--:B------:R-:W-:Y:S02]  /*87e0*/  FMUL.FTZ R231, R157, -R226.reuse ;  /* 0x800000e29de77220 */ /* 0x080fe40000410000 */
[C---:B------:R-:W-:Y:S02]  /*87f0*/  FFMA.FTZ R116, R158.reuse, R226, R235 ;  /* 0x000000e29e747223 */ /* 0x040fe400000100eb */
[----:B-1----:R-:W-:Y:S02]  /*8800*/  FMUL.FTZ R226, R207, R64 ;  /* 0x00000040cfe27220 */ /* 0x002fe40000410000 */
[----:B------:R-:W-:Y:S02]  /*8810*/  FMUL.FTZ R230, R153, -R205 ;  /* 0x800000cd99e67220 */ /* 0x000fe40000410000 */
[----:B------:R-:W-:Y:S02]  /*8820*/  FMUL.FTZ R207, R207, R222 ;  /* 0x000000decfcf7220 */ /* 0x000fe40000410000 */
[----:B------:R-:W-:-:S02]  /*8830*/  FFMA.FTZ R127, R158, R127, -R231 ;  /* 0x0000007f9e7f7223 */ /* 0x000fc400000108e7 */
[-C--:B------:R-:W-:Y:S02]  /*8840*/  FMUL.FTZ R231, R153, -R65.reuse ;  /* 0x8000004199e77220 */ /* 0x080fe40000410000 */
[C---:B---3--:R-:W-:Y:S02]  /*8850*/  FFMA.FTZ R226, R225.reuse, R222, R226 ;  /* 0x000000dee1e27223 */ /* 0x048fe400000100e2 */
[C---:B------:R-:W-:Y:S02]  /*8860*/  FFMA.FTZ R65, R154.reuse, R65, -R230 ;  /* 0x000000419a417223 */ /* 0x040fe400000108e6 */
[----:B------:R-:W-:Y:S02]  /*8870*/  FFMA.FTZ R225, R225, R64, -R207 ;  /* 0x00000040e1e17223 */ /* 0x000fe400000108cf */
[----:B------:R-:W-:Y:S02]  /*8880*/  FFMA.FTZ R231, R154, R205, R231 ;  /* 0x000000cd9ae77223 */ /* 0x000fe400000100e7 */
[----:B0-----:R-:W-:-:S02]  /*8890*/  @P1 FADD.FTZ R222, R67, R226 ;  /* 0x000000e243de1221 */ /* 0x001fc40000010000 */
[C---:B------:R-:W-:Y:S02]  /*88a0*/  FMUL.FTZ R230, R155.reuse, -R65 ;  /* 0x800000419be67220 */ /* 0x040fe40000410000 */
[----:B------:R-:W-:Y:S02]  /*88b0*/  @P1 FADD.FTZ R64, R66, R225 ;  /* 0x000000e142401221 */ /* 0x000fe40000010000 */
[-C--:B------:R-:W-:Y:S02]  /*88c0*/  FMUL.FTZ R205, R155, -R231.reuse ;  /* 0x800000e79bcd7220 */ /* 0x080fe40000410000 */
[C---:B------:R-:W-:Y:S02]  /*88d0*/  FMUL.FTZ R67, R115.reuse, R222 ;  /* 0x000000de73437220 */ /* 0x040fe40000410000 */
[C---:B------:R-:W-:Y:S02]  /*88e0*/  FFMA.FTZ R207, R156.reuse, R231, R230 ;  /* 0x000000e79ccf7223 */ /* 0x040fe400000100e6 */
[-C--:B------:R-:W-:Y:S01]  /*88f0*/  FMUL.FTZ R225, R115, R64.reuse ;  /* 0x0000004073e17220 */ /* 0x080fe20000410000 */
[----:B------:R-:W-:Y:S01]  /*8900*/  MOV R115, UR7 ;  /* 0x0000000700737c02 */ /* 0x000fe20008000f00 */
[----:B------:R-:W-:Y:S01]  /*8910*/  FFMA.FTZ R66, R156, R65, -R205 ;  /* 0x000000419c427223 */ /* 0x000fe200000108cd */
[----:B------:R-:W-:Y:S01]  /*8920*/  MOV R65, RZ ;  /* 0x000000ff00417202 */ /* 0x000fe20000000f00 */
[----:B------:R-:W-:Y:S01]  /*8930*/  FFMA.FTZ R226, R114, R64, -R67 ;  /* 0x0000004072e27223 */ /* 0x000fe20000010843 */
[----:B------:R-:W-:Y:S01]  /*8940*/  HFMA2.MMA R64, -RZ, RZ, 1.875, 0 ;  /* 0x3f800000ff407435 */ /* 0x000fe200000001ff */
[----:B------:R-:W-:-:S02]  /*8950*/  FMUL.FTZ R205, R157, -R207 ;  /* 0x800000cf9dcd7220 */ /* 0x000fc40000410000 */
[----:B------:R-:W-:Y:S02]  /*8960*/  FFMA.FTZ R114, R114, R222, R225 ;  /* 0x000000de72727223 */ /* 0x000fe400000100e1 */
[-C--:B------:R-:W-:Y:S02]  /*8970*/  FMUL.FTZ R230, R157, -R66.reuse ;  /* 0x800000429de67220 */ /* 0x080fe40000410000 */
[C---:B------:R-:W-:Y:S02]  /*8980*/  FFMA.FTZ R205, R158.reuse, R66, -R205 ;  /* 0x000000429ecd7223 */ /* 0x040fe400000108cd */
[----:B------:R-:W-:Y:S01]  /*8990*/  FADD.FTZ R213, R213, R226 ;  /* 0x000000e2d5d57221 */ /* 0x000fe20000010000 */
[----:B------:R-:W-:Y:S01]  /*89a0*/  CS2R R66, SRZ ;  /* 0x0000000000427805 */ /* 0x000fe2000001ff00 */
[----:B------:R-:W-:Y:S02]  /*89b0*/  FADD.FTZ R114, RZ, R114 ;  /* 0x00000072ff727221 */ /* 0x000fe40000010000 */
[----:B------:R-:W-:-:S02]  /*89c0*/  FFMA.FTZ R207, R158, R207, R230 ;  /* 0x000000cf9ecf7223 */ /* 0x000fc400000100e6 */
[C---:B------:R-:W-:Y:S01]  /*89d0*/  FMUL.FTZ R222, R220.reuse, UR39 ;  /* 0x00000027dcde7c20 */ /* 0x040fe20008410000 */
[----:B------:R0:W1:Y:S01]  /*89e0*/  @!P0 LDS.128 R64, [R115.X16+0x2e10] ;  /* 0x002e100073408984 */ /* 0x000062000000cc00 */
[C---:B------:R-:W-:Y:S01]  /*89f0*/  FMUL.FTZ R230, R220.reuse, UR38 ;  /* 0x00000026dce67c20 */ /* 0x040fe20008410000 */
[----:B------:R-:W-:Y:S01]  /*8a00*/  ISETP.NE.AND P0, PT, R243, 0x1f, PT ;  /* 0x0000001ff300780c */ /* 0x000fe20003f05270 */
[C---:B------:R-:W-:Y:S02]  /*8a10*/  FMUL.FTZ R234, R220.reuse, R114 ;  /* 0x00000072dcea7220 */ /* 0x040fe40000410000 */
[----:B------:R-:W-:Y:S02]  /*8a20*/  FMUL.FTZ R225, R220, R213 ;  /* 0x000000d5dce17220 */ /* 0x000fe40000410000 */
[C---:B------:R-:W-:Y:S02]  /*8a30*/  FFMA.FTZ R226, R215.reuse, UR38, -R222 ;  /* 0x00000026d7e27c23 */ /* 0x040fe400080108de */
[----:B------:R-:W-:-:S02]  /*8a40*/  FFMA.FTZ R230, R215, UR39, R230 ;  /* 0x00000027d7e67c23 */ /* 0x000fc400080100e6 */
[CC--:B------:R-:W-:Y:S02]  /*8a50*/  FFMA.FTZ R220, R215.reuse, R213.reuse, -R234 ;  /* 0x000000d5d7dc7223 */ /* 0x0c0fe400000108ea */
[-C--:B------:R-:W-:Y:S02]  /*8a60*/  FFMA.FTZ R222, R215, R114.reuse, R225 ;  /* 0x00000072d7de7223 */ /* 0x080fe400000100e1 */
[C---:B0-----:R-:W-:Y:S02]  /*8a70*/  FMUL.FTZ R115, R157.reuse, R114 ;  /* 0x000000729d737220 */ /* 0x041fe40000410000 */
[-C--:B------:R-:W-:Y:S02]  /*8a80*/  FMUL.FTZ R215, R157, R213.reuse ;  /* 0x000000d59dd77220 */ /* 0x080fe40000410000 */
[----:B------:R-:W-:Y:S02]  /*8a90*/  FFMA.FTZ R234, R158, R213, -R115 ;  /* 0x000000d59eea7223 */ /* 0x000fe40000010873 */
[----:B------:R-:W-:-:S02]  /*8aa0*/  FADD.FTZ R237, R30, R30 ;  /* 0x0000001e1eed7221 */ /* 0x000fc40000010000 */
[----:B------:R-:W-:Y:S02]  /*8ab0*/  FFMA.FTZ R115, R158, R114, R215 ;  /* 0x000000729e737223 */ /* 0x000fe400000100d7 */
[----:B------:R-:W-:Y:S02]  /*8ac0*/  FMUL.FTZ R225, R237, R230 ;  /* 0x000000e6ede17220 */ /* 0x000fe40000410000 */
[----:B------:R-:W-:Y:S02]  /*8ad0*/  FADD.FTZ R115, RZ, R115 ;  /* 0x00000073ff737221 */ /* 0x000fe40000010000 */
[C---:B------:R-:W-:Y:S02]  /*8ae0*/  FMUL.FTZ R240, R114.reuse, UR39 ;  /* 0x0000002772f07c20 */ /* 0x040fe40008410000 */
[----:B------:R-:W-:Y:S02]  /*8af0*/  FMUL.FTZ R230, R114, UR38 ;  /* 0x0000002672e67c20 */ /* 0x000fe40008410000 */
[----:B------:R-:W-:-:S02]  /*8b00*/  FFMA.FTZ R215, R99, R39, R234 ;  /* 0x0000002763d77223 */ /* 0x000fc400000100ea */
[----:B------:R-:W-:Y:S01]  /*8b10*/  FMUL.FTZ R226, R237, R226 ;  /* 0x000000e2ede27220 */ /* 0x000fe20000410000 */
[----:B------:R0:W2:Y:S01]  /*8b20*/  SHFL.DOWN PT, R234, R207, 0x1, 0x1f ;  /* 0x08201f00cfea7f89 */ /* 0x0000a200000e0000 */
[C---:B------:R-:W-:Y:S02]  /*8b30*/  FMUL.FTZ R231, R214.reuse, R115 ;  /* 0x00000073d6e77220 */ /* 0x040fe40000410000 */
[C---:B------:R-:W-:Y:S02]  /*8b40*/  FFMA.FTZ R240, R213.reuse, UR38, -R240 ;  /* 0x00000026d5f07c23 */ /* 0x040fe400080108f0 */
[----:B------:R-:W-:Y:S02]  /*8b50*/  FFMA.FTZ R230, R213, UR39, R230 ;  /* 0x00000027d5e67c23 */ /* 0x000fe400080100e6 */
[----:B------:R-:W-:Y:S02]  /*8b60*/  FMUL.FTZ R214, R214, R215 ;  /* 0x000000d7d6d67220 */ /* 0x000fe40000410000 */
[----:B------:R-:W-:-:S02]  /*8b70*/  FADD.FTZ R127, R226, R127 ;  /* 0x0000007fe27f7221 */ /* 0x000fc40000010000 */
[----:B------:R-:W-:Y:S02]  /*8b80*/  FADD.FTZ R245, -R225, R116 ;  /* 0x00000074e1f57221 */ /* 0x000fe40000010100 */
[C---:B------:R-:W-:Y:S02]  /*8b90*/  FFMA.FTZ R220, R237.reuse, R220, RZ ;  /* 0x000000dceddc7223 */ /* 0x040fe400000100ff */
[C---:B------:R-:W-:Y:S01]  /*8ba0*/  FFMA.FTZ R222, -R237.reuse, R222, RZ ;  /* 0x000000deedde7223 */ /* 0x040fe200000101ff */
[----:B------:R0:W3:Y:S01]  /*8bb0*/  SHFL.DOWN PT, R235, R245, 0x1, 0x1f ;  /* 0x08201f00f5eb7f89 */ /* 0x0000e200000e0000 */
[C---:B------:R-:W-:Y:S02]  /*8bc0*/  FMUL.FTZ R240, R237.reuse, R240 ;  /* 0x000000f0edf07220 */ /* 0x040fe40000410000 */
[----:B------:R-:W-:Y:S02]  /*8bd0*/  FFMA.FTZ R231, R232, R215, -R231 ;  /* 0x000000d7e8e77223 */ /* 0x000fe400000108e7 */
[----:B------:R-:W-:-:S02]  /*8be0*/  FFMA.FTZ R237, -R237, R230, -RZ ;  /* 0x000000e6eded7223 */ /* 0x000fc400000109ff */
[----:B------:R-:W-:Y:S01]  /*8bf0*/  FFMA.FTZ R232, R232, R115, R214 ;  /* 0x00000073e8e87223 */ /* 0x000fe200000100d6 */
[----:B------:R0:W4:Y:S01]  /*8c00*/  SHFL.DOWN PT, R230, R205, 0x1, 0x1f ;  /* 0x08201f00cde67f89 */ /* 0x00012200000e0000 */
[----:B------:R-:W-:-:S03]  /*8c10*/  FMUL.FTZ R116, R155, R215 ;  /* 0x000000d79b747220 */ /* 0x000fc60000410000 */
[----:B------:R0:W0:Y:S01]  /*8c20*/  SHFL.DOWN PT, R214, R127, 0x1, 0x1f ;  /* 0x08201f007fd67f89 */ /* 0x00002200000e0000 */
[----:B------:R-:W-:Y:S05]  /*8c30*/  @!P0 BRA `(.L_x_8524) ;  /* 0x000000b000008947 */ /* 0x000fea0003800000 */
[----:B-123--:R-:W-:-:S04]  /*8c40*/  FMUL.FTZ R236, R207, R235 ;  /* 0x000000ebcfec7220 */ /* 0x00efc80000410000 */
[-C--:B0-----:R-:W-:Y:S02]  /*8c50*/  FFMA.FTZ R236, R205, R214.reuse, -R236 ;  /* 0x000000d6cdec7223 */ /* 0x081fe400000108ec */
[----:B------:R-:W-:Y:S02]  /*8c60*/  FMUL.FTZ R214, R207, R214 ;  /* 0x000000d6cfd67220 */ /* 0x000fe40000410000 */
[----:B------:R-:W-:Y:S02]  /*8c70*/  FADD.FTZ R127, R127, R236 ;  /* 0x000000ec7f7f7221 */ /* 0x000fe40000010000 */
[----:B------:R-:W-:Y:S02]  /*8c80*/  FFMA.FTZ R214, R205, R235, R214 ;  /* 0x000000ebcdd67223 */ /* 0x000fe400000100d6 */
[C---:B------:R-:W-:Y:S02]  /*8c90*/  FMUL.FTZ R235, R207.reuse, R234 ;  /* 0x000000eacfeb7220 */ /* 0x040fe40000410000 */
[----:B----4-:R-:W-:-:S02]  /*8ca0*/  FMUL.FTZ R207, R207, R230 ;  /* 0x000000e6cfcf7220 */ /* 0x010fc40000410000 */
[C---:B------:R-:W-:Y:S02]  /*8cb0*/  FFMA.FTZ R235, R205.reuse, R230, -R235 ;  /* 0x000000e6cdeb7223 */ /* 0x040fe400000108eb */
[----:B------:R-:W-:Y:S02]  /*8cc0*/  FFMA.FTZ R207, R205, R234, R207 ;  /* 0x000000eacdcf7223 */ /* 0x000fe400000100cf */
[----:B------:R-:W-:Y:S01]  /*8cd0*/  FADD.FTZ R245, R245, R214 ;  /* 0x000000d6f5f57221 */ /* 0x000fe20000010000 */
[----:B------:R-:W-:Y:S02]  /*8ce0*/  MOV R205, R235 ;  /* 0x000000eb00cd7202 */ /* 0x000fe40000000f00 */
.L_x_8524:
[----:B-12---:R-:W-:Y:S05]  /*8cf0*/  BSYNC B0 ;  /* 0x0000000000007941 */ /* 0x006fea0003800000 */
.L_x_8523:
[----:B0-----:R-:W-:Y:S01]  /*8d00*/  FMUL.FTZ R214, R155, R115 ;  /* 0x000000739bd67220 */ /* 0x001fe20000410000 */
[----:B------:R-:W-:Y:S01]  /*8d10*/  ISETP.GT.U32.AND P0, PT, R243, 0x1d, PT ;  /* 0x0000001df300780c */ /* 0x000fe20003f04070 */
[----:B------:R-:W-:Y:S01]  /*8d20*/  FFMA.FTZ R220, R218, R231, R220 ;  /* 0x000000e7dadc7223 */ /* 0x000fe200000100dc */
[----:B------:R-:W-:Y:S01]  /*8d30*/  BSSY B0, `(.L_x_8525) ;  /* 0x0000031000007945 */ /* 0x000fe20003800000 */
[C---:B------:R-:W-:Y:S02]  /*8d40*/  FFMA.FTZ R116, R156.reuse, R115, R116 ;  /* 0x000000739c747223 */ /* 0x040fe40000010074 */
[----:B------:R-:W-:-:S02]  /*8d50*/  FFMA.FTZ R231, R156, R215, -R214 ;  /* 0x000000d79ce77223 */ /* 0x000fc400000108d6 */
[----:B----4-:R-:W-:Y:S02]  /*8d60*/  FFMA.FTZ R230, -R218, R232, R222 ;  /* 0x000000e8dae67223 */ /* 0x010fe400000101de */
[C---:B------:R-:W-:Y:S02]  /*8d70*/  FMUL.FTZ R234, R115.reuse, UR39 ;  /* 0x0000002773ea7c20 */ /* 0x040fe40008410000 */
[----:B------:R-:W-:Y:S02]  /*8d80*/  FMUL.FTZ R222, R115, UR38 ;  /* 0x0000002673de7c20 */ /* 0x000fe40008410000 */
[----:B------:R-:W-:Y:S02]  /*8d90*/  FADD.FTZ R116, RZ, R116 ;  /* 0x00000074ff747221 */ /* 0x000fe40000010000 */
[----:B------:R-:W-:Y:S02]  /*8da0*/  FFMA.FTZ R214, R100, R40, R231 ;  /* 0x0000002864d67223 */ /* 0x000fe400000100e7 */
[----:B------:R-:W-:-:S02]  /*8db0*/  FFMA.FTZ R239, R215, UR38, -R234 ;  /* 0x00000026d7ef7c23 */ /* 0x000fc400080108ea */
[----:B------:R-:W-:Y:S02]  /*8dc0*/  FFMA.FTZ R231, R215, UR39, R222 ;  /* 0x00000027d7e77c23 */ /* 0x000fe400080100de */
[C---:B------:R-:W-:Y:S02]  /*8dd0*/  FMUL.FTZ R232, R208.reuse, R116 ;  /* 0x00000074d0e87220 */ /* 0x040fe40000410000 */
[-C--:B------:R-:W-:Y:S02]  /*8de0*/  FMUL.FTZ R222, R208, R214.reuse ;  /* 0x000000d6d0de7220 */ /* 0x080fe40000410000 */
[C---:B------:R-:W-:Y:S02]  /*8df0*/  FMUL.FTZ R239, R218.reuse, R239 ;  /* 0x000000efdaef7220 */ /* 0x040fe40000410000 */
[----:B------:R-:W-:Y:S02]  /*8e00*/  FFMA.FTZ R208, -R218, R231, -RZ ;  /* 0x000000e7dad07223 */ /* 0x000fe400000109ff */
[----:B------:R-:W-:-:S02]  /*8e10*/  FFMA.FTZ R232, R117, R214, -R232 ;  /* 0x000000d675e87223 */ /* 0x000fc400000108e8 */
[----:B------:R-:W-:Y:S02]  /*8e20*/  FFMA.FTZ R218, R117, R116, R222 ;  /* 0x0000007475da7223 */ /* 0x000fe400000100de */
[----:B------:R-:W-:Y:S02]  /*8e30*/  FMUL.FTZ R117, R116, UR38 ;  /* 0x0000002674757c20 */ /* 0x000fe40008410000 */
[----:B------:R-:W-:Y:S02]  /*8e40*/  FMUL.FTZ R231, R153, R214 ;  /* 0x000000d699e77220 */ /* 0x000fe40000410000 */
[C---:B------:R-:W-:Y:S02]  /*8e50*/  FFMA.FTZ R222, R217.reuse, R232, R220 ;  /* 0x000000e8d9de7223 */ /* 0x040fe400000100dc */
[----:B------:R-:W-:Y:S02]  /*8e60*/  FFMA.FTZ R220, R214, UR39, R117 ;  /* 0x00000027d6dc7c23 */ /* 0x000fe40008010075 */
[----:B------:R-:W-:-:S02]  /*8e70*/  FFMA.FTZ R230, -R217, R218, R230 ;  /* 0x000000dad9e67223 */ /* 0x000fc400000101e6 */
[-C--:B------:R-:W-:Y:S02]  /*8e80*/  FMUL.FTZ R117, R153, R116.reuse ;  /* 0x0000007499757220 */ /* 0x080fe40000410000 */
[----:B------:R-:W-:Y:S02]  /*8e90*/  FFMA.FTZ R218, R154, R116, R231 ;  /* 0x000000749ada7223 */ /* 0x000fe400000100e7 */
[----:B---3--:R-:W-:Y:S01]  /*8ea0*/  FMUL.FTZ R235, R116, UR39 ;  /* 0x0000002774eb7c20 */ /* 0x008fe20008410000 */
[----:B------:R0:W1:Y:S01]  /*8eb0*/  SHFL.DOWN PT, R231, R207, 0x2, 0x1f ;  /* 0x08401f00cfe77f89 */ /* 0x00006200000e0000 */
[----:B------:R-:W-:Y:S02]  /*8ec0*/  FFMA.FTZ R232, R154, R214, -R117 ;  /* 0x000000d69ae87223 */ /* 0x000fe40000010875 */
[----:B------:R-:W-:Y:S02]  /*8ed0*/  FADD.FTZ R117, RZ, R218 ;  /* 0x000000daff757221 */ /* 0x000fe40000010000 */
[----:B------:R-:W-:-:S02]  /*8ee0*/  FFMA.FTZ R238, R214, UR38, -R235 ;  /* 0x00000026d6ee7c23 */ /* 0x000fc400080108eb */
[----:B------:R-:W-:Y:S02]  /*8ef0*/  FFMA.FTZ R218, R101, R41, R232 ;  /* 0x0000002965da7223 */ /* 0x000fe400000100e8 */
[C---:B------:R-:W-:Y:S01]  /*8f00*/  FMUL.FTZ R235, R216.reuse, R117 ;  /* 0x00000075d8eb7220 */ /* 0x040fe20000410000 */
[----:B------:R0:W2:Y:S01]  /*8f10*/  SHFL.DOWN PT, R232, R127, 0x2, 0x1f ;  /* 0x08401f007fe87f89 */ /* 0x0000a200000e0000 */
[C---:B------:R-:W-:Y:S02]  /*8f20*/  FMUL.FTZ R238, R217.reuse, R238 ;  /* 0x000000eed9ee7220 */ /* 0x040fe40000410000 */
[----:B------:R-:W-:Y:S02]  /*8f30*/  FMUL.FTZ R234, R216, R218 ;  /* 0x000000dad8ea7220 */ /* 0x000fe40000410000 */
[----:B------:R-:W-:Y:S02]  /*8f40*/  FFMA.FTZ R217, -R217, R220, -RZ ;  /* 0x000000dcd9d97223 */ /* 0x000fe400000109ff */
[----:B------:R-:W-:Y:S01]  /*8f50*/  FFMA.FTZ R216, R118, R218, -R235 ;  /* 0x000000da76d87223 */ /* 0x000fe200000108eb */
[----:B------:R0:W3:Y:S04]  /*8f60*/  SHFL.DOWN PT, R220, R205, 0x2, 0x1f ;  /* 0x08401f00cddc7f89 */ /* 0x0000e800000e0000 */
[----:B------:R0:W4:Y:S01]  /*8f70*/  SHFL.DOWN PT, R235, R245, 0x2, 0x1f ;  /* 0x08401f00f5eb7f89 */ /* 0x00012200000e0000 */
[----:B------:R-:W-:Y:S05]  /*8f80*/  @P0 BRA `(.L_x_8526) ;  /* 0x000000b000000947 */ /* 0x000fea0003800000 */
[----:B----4-:R-:W-:-:S04]  /*8f90*/  FMUL.FTZ R236, R207, R235 ;  /* 0x000000ebcfec7220 */ /* 0x010fc80000410000 */
[-C--:B--2---:R-:W-:Y:S02]  /*8fa0*/  FFMA.FTZ R236, R205, R232.reuse, -R236 ;  /* 0x000000e8cdec7223 */ /* 0x084fe400000108ec */
[----:B------:R-:W-:Y:S02]  /*8fb0*/  FMUL.FTZ R232, R207, R232 ;  /* 0x000000e8cfe87220 */ /* 0x000fe40000410000 */
[----:B0-----:R-:W-:Y:S02]  /*8fc0*/  FADD.FTZ R127, R127, R236 ;  /* 0x000000ec7f7f7221 */ /* 0x001fe40000010000 */
[----:B------:R-:W-:Y:S02]  /*8fd0*/  FFMA.FTZ R232, R205, R235, R232 ;  /* 0x000000ebcde87223 */ /* 0x000fe400000100e8 */
[C---:B-1----:R-:W-:Y:S02]  /*8fe0*/  FMUL.FTZ R235, R207.reuse, R231 ;  /* 0x000000e7cfeb7220 */ /* 0x042fe40000410000 */
[----:B---3--:R-:W-:-:S02]  /*8ff0*/  FMUL.FTZ R207, R207, R220 ;  /* 0x000000dccfcf7220 */ /* 0x008fc40000410000 */
[C---:B------:R-:W-:Y:S02]  /*9000*/  FFMA.FTZ R235, R205.reuse, R220, -R235 ;  /* 0x000000dccdeb7223 */ /* 0x040fe400000108eb */
[----:B------:R-:W-:Y:S02]  /*9010*/  FFMA.FTZ R207, R205, R231, R207 ;  /* 0x000000e7cdcf7223 */ /* 0x000fe400000100cf */
[----:B------:R-:W-:Y:S01]  /*9020*/  FADD.FTZ R245, R245, R232 ;  /* 0x000000e8f5f57221 */ /* 0x000fe20000010000 */
[----:B------:R-:W-:Y:S02]  /*9030*/  MOV R205, R235 ;  /* 0x000000eb00cd7202 */ /* 0x000fe40000000f00 */
.L_x_8526:
[----:B------:R-:W-:Y:S05]  /*9040*/  BSYNC B0 ;  /* 0x0000000000007941 */ /* 0x000fea0003800000 */
.L_x_8525:
[----:B------:R-:W-:Y:S01]  /*9050*/  FFMA.FTZ R222, R233, R216, R222 ;  /* 0x000000d8e9de7223 */ /* 0x000fe200000100de */
[----:B------:R-:W-:Y:S01]  /*9060*/  ISETP.GT.U32.AND P0, PT, R243, 0x1b, PT ;  /* 0x0000001bf300780c */ /* 0x000fe20003f04070 */
[C---:B------:R-:W-:Y:S01]  /*9070*/  FMUL.FTZ R216, R151.reuse, R218 ;  /* 0x000000da97d87220 */ /* 0x040fe20000410000 */
[----:B--2---:R2:W0:Y:S01]  /*9080*/  SHFL.DOWN PT, R232, R127, 0x4, 0x1f ;  /* 0x08801f007fe87f89 */ /* 0x00442200000e0000 */
[-C--:B------:R-:W-:Y:S01]  /*9090*/  FFMA.FTZ R234, R118, R117.reuse, R234 ;  /* 0x0000007576ea7223 */ /* 0x080fe200000100ea */
[----:B------:R-:W-:Y:S01]  /*90a0*/  BSSY B0, `(.L_x_8527) ;  /* 0x000001f000007945 */ /* 0x000fe20003800000 */
[----:B------:R-:W-:-:S02]  /*90b0*/  FMUL.FTZ R118, R151, R117 ;  /* 0x0000007597767220 */ /* 0x000fc40000410000 */
[C---:B------:R-:W-:Y:S02]  /*90c0*/  FFMA.FTZ R216, R152.reuse, R117, R216 ;  /* 0x0000007598d87223 */ /* 0x040fe400000100d8 */
[----:B-1----:R-:W-:Y:S02]  /*90d0*/  FFMA.FTZ R231, R152, R218, -R118 ;  /* 0x000000da98e77223 */ /* 0x002fe40000010876 */
[C---:B------:R-:W-:Y:S02]  /*90e0*/  FMUL.FTZ R236, R117.reuse, UR39 ;  /* 0x0000002775ec7c20 */ /* 0x040fe40008410000 */
[----:B---3--:R-:W-:Y:S02]  /*90f0*/  FMUL.FTZ R220, R117, UR38 ;  /* 0x0000002675dc7c20 */ /* 0x008fe40008410000 */
[----:B------:R-:W-:Y:S02]  /*9100*/  FADD.FTZ R118, RZ, R216 ;  /* 0x000000d8ff767221 */ /* 0x000fe40000010000 */
[----:B------:R-:W-:-:S02]  /*9110*/  FFMA.FTZ R236, R218, UR38, -R236 ;  /* 0x00000026daec7c23 */ /* 0x000fc400080108ec */
[----:B------:R-:W-:Y:S02]  /*9120*/  FFMA.FTZ R220, R218, UR39, R220 ;  /* 0x00000027dadc7c23 */ /* 0x000fe400080100dc */
[----:B------:R-:W-:Y:S02]  /*9130*/  FFMA.FTZ R216, R102, R42, R231 ;  /* 0x0000002a66d87223 */ /* 0x000fe400000100e7 */
[----:B----4-:R-:W-:Y:S01]  /*9140*/  FMUL.FTZ R235, R219, R118 ;  /* 0x00000076dbeb7220 */ /* 0x010fe20000410000 */
[----:B------:R2:W1:Y:S01]  /*9150*/  SHFL.DOWN PT, R231, R207, 0x4, 0x1f ;  /* 0x08801f00cfe77f89 */ /* 0x00046200000e0000 */
[C---:B------:R-:W-:Y:S02]  /*9160*/  FFMA.FTZ R230, -R233.reuse, R234, R230 ;  /* 0x000000eae9e67223 */ /* 0x040fe400000101e6 */
[----:B------:R-:W-:Y:S02]  /*9170*/  FMUL.FTZ R236, R233, R236 ;  /* 0x000000ece9ec7220 */ /* 0x000fe40000410000 */
[----:B------:R-:W-:-:S02]  /*9180*/  FMUL.FTZ R234, R219, R216 ;  /* 0x000000d8dbea7220 */ /* 0x000fc40000410000 */
[----:B------:R-:W-:Y:S02]  /*9190*/  FFMA.FTZ R233, -R233, R220, -RZ ;  /* 0x000000dce9e97223 */ /* 0x000fe400000109ff */
[----:B------:R-:W-:Y:S01]  /*91a0*/  FFMA.FTZ R219, R119, R216, -R235 ;  /* 0x000000d877db7223 */ /* 0x000fe200000108eb */
[----:B------:R2:W3:Y:S04]  /*91b0*/  SHFL.DOWN PT, R220, R205, 0x4, 0x1f ;  /* 0x08801f00cddc7f89 */ /* 0x0004e800000e0000 */
[----:B------:R2:W4:Y:S01]  /*91c0*/  SHFL.DOWN PT, R235, R245, 0x4, 0x1f ;  /* 0x08801f00f5eb7f89 */ /* 0x00052200000e0000 */
[----:B------:R-:W-:Y:S05]  /*91d0*/  @P0 BRA `(.L_x_8528) ;  /* 0x000000b000000947 */ /* 0x000fea0003800000 */
[----:B0---4-:R-:W-:-:S04]  /*91e0*/  FMUL.FTZ R242, R207, R235 ;  /* 0x000000ebcff27220 */ /* 0x011fc80000410000 */
[-C--:B------:R-:W-:Y:S02]  /*91f0*/  FFMA.FTZ R242, R205, R232.reuse, -R242 ;  /* 0x000000e8cdf27223 */ /* 0x080fe400000108f2 */
[----:B------:R-:W-:Y:S02]  /*9200*/  FMUL.FTZ R232, R207, R232 ;  /* 0x000000e8cfe87220 */ /* 0x000fe40000410000 */
[----:B--2---:R-:W-:Y:S02]  /*9210*/  FADD.FTZ R127, R127, R242 ;  /* 0x000000f27f7f7221 */ /* 0x004fe40000010000 */
[----:B------:R-:W-:Y:S02]  /*9220*/  FFMA.FTZ R232, R205, R235, R232 ;  /* 0x000000ebcde87223 */ /* 0x000fe400000100e8 */
[C---:B-1----:R-:W-:Y:S02]  /*9230*/  FMUL.FTZ R235, R207.reuse, R231 ;  /* 0x000000e7cfeb7220 */ /* 0x042fe40000410000 */
[----:B---3--:R-:W-:-:S02]  /*9240*/  FMUL.FTZ R207, R207, R220 ;  /* 0x000000dccfcf7220 */ /* 0x008fc40000410000 */
[C---:B------:R-:W-:Y:S02]  /*9250*/  FFMA.FTZ R235, R205.reuse, R220, -R235 ;  /* 0x000000dccdeb7223 */ /* 0x040fe400000108eb */
[----:B------:R-:W-:Y:S02]  /*9260*/  FFMA.FTZ R207, R205, R231, R207 ;  /* 0x000000e7cdcf7223 */ /* 0x000fe400000100cf */
[----:B------:R-:W-:Y:S01]  /*9270*/  FADD.FTZ R245, R245, R232 ;  /* 0x000000e8f5f57221 */ /* 0x000fe20000010000 */
[----:B------:R-:W-:Y:S02]  /*9280*/  MOV R205, R235 ;  /* 0x000000eb00cd7202 */ /* 0x000fe40000000f00 */
.L_x_8528:
[----:B0-----:R-:W-:Y:S05]  /*9290*/  BSYNC B0 ;  /* 0x0000000000007941 */ /* 0x001fea0003800000 */
.L_x_8527:
[----:B------:R-:W-:Y:S01]  /*92a0*/  FFMA.FTZ R234, R119, R118, R234 ;  /* 0x0000007677ea7223 */ /* 0x000fe200000100ea */
[----:B------:R-:W-:Y:S01]  /*92b0*/  ISETP.GT.U32.AND P0, PT, R243, 0x17, PT ;  /* 0x00000017f300780c */ /* 0x000fe20003f04070 */
[----:B---3--:R-:W-:Y:S01]  /*92c0*/  FFMA.FTZ R220, R212, R219, R222 ;  /* 0x000000dbd4dc7223 */ /* 0x008fe200000100de */
[----:B------:R0:W3:Y:S01]  /*92d0*/  SHFL.DOWN PT, R232, R207, 0x8, 0x1f ;  /* 0x09001f00cfe87f89 */ /* 0x0000e200000e0000 */
[C---:B------:R-:W-:Y:S01]  /*92e0*/  FMUL.FTZ R119, R149.reuse, R216 ;  /* 0x000000d895777220 */ /* 0x040fe20000410000 */
[----:B------:R-:W-:Y:S01]  /*92f0*/  BSSY B0, `(.L_x_8529) ;  /* 0x0000020000007945 */ /* 0x000fe20003800000 */
[----:B------:R-:W-:-:S02]  /*9300*/  FMUL.FTZ R219, R149, R118 ;  /* 0x0000007695db7220 */ /* 0x000fc40000410000 */
[C---:B------:R-:W-:Y:S02]  /*9310*/  FFMA.FTZ R119, R150.reuse, R118, R119 ;  /* 0x0000007696777223 */ /* 0x040fe40000010077 */
[----:B------:R-:W-:Y:S02]  /*9320*/  FFMA.FTZ R219, R150, R216, -R219 ;  /* 0x000000d896db7223 */ /* 0x000fe400000108db */
[C---:B----4-:R-:W-:Y:S02]  /*9330*/  FMUL.FTZ R235, R118.reuse, UR39 ;  /* 0x0000002776eb7c20 */ /* 0x050fe40008410000 */
[----:B-1----:R-:W-:Y:S02]  /*9340*/  FMUL.FTZ R231, R118, UR38 ;  /* 0x0000002676e77c20 */ /* 0x002fe40008410000 */
[----:B------:R-:W-:Y:S02]  /*9350*/  FADD.FTZ R119, RZ, R119 ;  /* 0x00000077ff777221 */ /* 0x000fe40000010000 */
[----:B------:R-:W-:-:S02]  /*9360*/  FFMA.FTZ R219, R103, R43, R219 ;  /* 0x0000002b67db7223 */ /* 0x000fc400000100db */
[C---:B------:R-:W-:Y:S02]  /*9370*/  FFMA.FTZ R235, R216.reuse, UR38, -R235 ;  /* 0x00000026d8eb7c23 */ /* 0x040fe400080108eb */
[----:B------:R-:W-:Y:S02]  /*9380*/  FFMA.FTZ R231, R216, UR39, R231 ;  /* 0x00000027d8e77c23 */ /* 0x000fe400080100e7 */
[C---:B------:R-:W-:Y:S02]  /*9390*/  FMUL.FTZ R222, R121.reuse, R119 ;  /* 0x0000007779de7220 */ /* 0x040fe40000410000 */
[----:B------:R-:W-:Y:S02]  /*93a0*/  FMUL.FTZ R121, R121, R219 ;  /* 0x000000db79797220 */ /* 0x000fe40000410000 */
[C---:B------:R-:W-:Y:S02]  /*93b0*/  FFMA.FTZ R230, -R212.reuse, R234, R230 ;  /* 0x000000ead4e67223 */ /* 0x040fe400000101e6 */
[C---:B------:R-:W-:Y:S01]  /*93c0*/  FMUL.FTZ R235, R212.reuse, R235 ;  /* 0x000000ebd4eb7220 */ /* 0x040fe20000410000 */
[----:B------:R0:W1:Y:S01]  /*93d0*/  SHFL.DOWN PT, R234, R245, 0x8, 0x1f ;  /* 0x09001f00f5ea7f89 */ /* 0x00006200000e0000 */
[----:B------:R-:W-:-:S02]  /*93e0*/  FFMA.FTZ R212, -R212, R231, -RZ ;  /* 0x000000e7d4d47223 */ /* 0x000fc400000109ff */
[C---:B------:R-:W-:Y:S01]  /*93f0*/  FFMA.FTZ R222, R120.reuse, R219, -R222 ;  /* 0x000000db78de7223 */ /* 0x040fe200000108de */
[----:B------:R0:W4:Y:S01]  /*9400*/  SHFL.DOWN PT, R231, R205, 0x8, 0x1f ;  /* 0x09001f00cde77f89 */ /* 0x00012200000e0000 */
[----:B------:R-:W-:-:S03]  /*9410*/  FFMA.FTZ R121, R120, R119, R121 ;  /* 0x0000007778797223 */ /* 0x000fc60000010079 */
[----:B------:R0:W2:Y:S01]  /*9420*/  SHFL.DOWN PT, R120, R127, 0x8, 0x1f ;  /* 0x09001f007f787f89 */ /* 0x0000a200000e0000 */
[----:B------:R-:W-:Y:S05]  /*9430*/  @P0 BRA `(.L_x_8530) ;  /* 0x000000b000000947 */ /* 0x000fea0003800000 */
[----:B-1-3--:R-:W-:-:S04]  /*9440*/  FMUL.FTZ R242, R207, R234 ;  /* 0x000000eacff27220 */ /* 0x00afc80000410000 */
[-C--:B--2---:R-:W-:Y:S02]  /*9450*/  FFMA.FTZ R242, R205, R120.reuse, -R242 ;  /* 0x00000078cdf27223 */ /* 0x084fe400000108f2 */
[----:B------:R-:W-:Y:S02]  /*9460*/  FMUL.FTZ R120, R207, R120 ;  /* 0x00000078cf787220 */ /* 0x000fe40000410000 */
[----:B0-----:R-:W-:Y:S02]  /*9470*/  FADD.FTZ R127, R127, R242 ;  /* 0x000000f27f7f7221 */ /* 0x001fe40000010000 */
[----:B------:R-:W-:Y:S02]  /*9480*/  FFMA.FTZ R120, R205, R234, R120 ;  /* 0x000000eacd787223 */ /* 0x000fe40000010078 */
[C---:B------:R-:W-:Y:S02]  /*9490*/  FMUL.FTZ R234, R207.reuse, R232 ;  /* 0x000000e8cfea7220 */ /* 0x040fe40000410000 */
[----:B----4-:R-:W-:-:S02]  /*94a0*/  FMUL.FTZ R207, R207, R231 ;  /* 0x000000e7cfcf7220 */ /* 0x010fc40000410000 */
[C---:B------:R-:W-:Y:S02]  /*94b0*/  FFMA.FTZ R234, R205.reuse, R231, -R234 ;  /* 0x000000e7cdea7223 */ /* 0x040fe400000108ea */
[----:B------:R-:W-:Y:S02]  /*94c0*/  FFMA.FTZ R207, R205, R232, R207 ;  /* 0x000000e8cdcf7223 */ /* 0x000fe400000100cf */
[----:B------:R-:W-:Y:S01]  /*94d0*/  FADD.FTZ R245, R245, R120 ;  /* 0x00000078f5f57221 */ /* 0x000fe20000010000 */
[----:B------:R-:W-:Y:S02]  /*94e0*/  MOV R205, R234 ;  /* 0x000000ea00cd7202 */ /* 0x000fe40000000f00 */
.L_x_8530:
[----:B---3--:R-:W-:Y:S05]  /*94f0*/  BSYNC B0 ;  /* 0x0000000000007941 */ /* 0x008fea0003800000 */
.L_x_8529:
[----:B------:R-:W-:Y:S01]  /*9500*/  FFMA.FTZ R220, R209, R222, R220 ;  /* 0x000000ded1dc7223 */ /* 0x000fe200000100dc */
[----:B------:R-:W-:Y:S01]  /*9510*/  ISETP.GT.U32.AND P0, PT, R243, 0xf, PT ;  /* 0x0000000ff300780c */ /* 0x000fe20003f04070 */
[C---:B--2---:R-:W-:Y:S01]  /*9520*/  FMUL.FTZ R120, R147.reuse, R219 ;  /* 0x000000db93787220 */ /* 0x044fe20000410000 */
[----:B----4-:R2:W3:Y:S01]  /*9530*/  SHFL.DOWN PT, R231, R207, 0x10, 0x1f ;  /* 0x0a001f00cfe77f89 */ /* 0x0104e200000e0000 */
[-C--:B------:R-:W-:Y:S01]  /*9540*/  FMUL.FTZ R222, R147, R119.reuse ;  /* 0x0000007793de7220 */ /* 0x080fe20000410000 */
[----:B------:R-:W-:Y:S01]  /*9550*/  BSSY B0, `(.L_x_8531) ;  /* 0x000001f000007945 */ /* 0x000fe20003800000 */
[C---:B------:R-:W-:Y:S01]  /*9560*/  FFMA.FTZ R120, R148.reuse, R119, R120 ;  /* 0x0000007794787223 */ /* 0x040fe20000010078 */
[----:B------:R2:W4:Y:S01]  /*9570*/  SHFL.DOWN PT, R232, R245, 0x10, 0x1f ;  /* 0x0a001f00f5e87f89 */ /* 0x00052200000e0000 */
[----:B------:R-:W-:-:S02]  /*9580*/  FFMA.FTZ R222, R148, R219, -R222 ;  /* 0x000000db94de7223 */ /* 0x000fc400000108de */
[----:B------:R-:W-:Y:S02]  /*9590*/  FFMA.FTZ R121, -R209, R121, R230 ;  /* 0x00000079d1797223 */ /* 0x000fe400000101e6 */
[----:B------:R-:W-:Y:S02]  /*95a0*/  FADD.FTZ R120, RZ, R120 ;  /* 0x00000078ff787221 */ /* 0x000fe40000010000 */
[C---:B-1----:R-:W-:Y:S02]  /*95b0*/  FMUL.FTZ R234, R119.reuse, UR39 ;  /* 0x0000002777ea7c20 */ /* 0x042fe40008410000 */
[----:B------:R-:W-:Y:S02]  /*95c0*/  FMUL.FTZ R230, R119, UR38 ;  /* 0x0000002677e67c20 */ /* 0x000fe40008410000 */
[----:B------:R-:W-:Y:S02]  /*95d0*/  FFMA.FTZ R222, R104, R45, R222 ;  /* 0x0000002d68de7223 */ /* 0x000fe400000100de */
[----:B------:R-:W-:-:S02]  /*95e0*/  FMUL.FTZ R243, R228, R120 ;  /* 0x00000078e4f37220 */ /* 0x000fc40000410000 */
[C---:B------:R-:W-:Y:S02]  /*95f0*/  FFMA.FTZ R234, R219.reuse, UR38, -R234 ;  /* 0x00000026dbea7c23 */ /* 0x040fe400080108ea */
[----:B------:R-:W-:Y:S02]  /*9600*/  FFMA.FTZ R230, R219, UR39, R230 ;  /* 0x00000027dbe67c23 */ /* 0x000fe400080100e6 */
[----:B------:R-:W-:Y:S02]  /*9610*/  FMUL.FTZ R228, R228, R222 ;  /* 0x000000dee4e47220 */ /* 0x000fe40000410000 */
[C---:B------:R-:W-:Y:S02]  /*9620*/  FMUL.FTZ R234, R209.reuse, R234 ;  /* 0x000000ead1ea7220 */ /* 0x040fe40000410000 */
[----:B------:R-:W-:Y:S02]  /*9630*/  FFMA.FTZ R243, R244, R222, -R243 ;  /* 0x000000def4f37223 */ /* 0x000fe400000108f3 */
[----:B------:R-:W-:-:S02]  /*9640*/  FFMA.FTZ R209, -R209, R230, -RZ ;  /* 0x000000e6d1d17223 */ /* 0x000fc400000109ff */
[----:B------:R-:W-:Y:S01]  /*9650*/  FFMA.FTZ R244, R244, R120, R228 ;  /* 0x00000078f4f47223 */ /* 0x000fe200000100e4 */
[----:B------:R2:W1:Y:S04]  /*9660*/  SHFL.DOWN PT, R230, R205, 0x10, 0x1f ;  /* 0x0a001f00cde67f89 */ /* 0x00046800000e0000 */
[----:B------:R2:W0:Y:S01]  /*9670*/  SHFL.DOWN PT, R228, R127, 0x10, 0x1f ;  /* 0x0a001f007fe47f89 */ /* 0x00042200000e0000 */
[----:B------:R-:W-:Y:S05]  /*9680*/  @P0 BRA `(.L_x_8532) ;  /* 0x000000b000000947 */ /* 0x000fea0003800000 */
[----:B---34-:R-:W-:-:S04]  /*9690*/  FMUL.FTZ R242, R207, R232 ;  /* 0x000000e8cff27220 */ /* 0x018fc80000410000 */
[-C--:B0-----:R-:W-:Y:S02]  /*96a0*/  FFMA.FTZ R242, R205, R228.reuse, -R242 ;  /* 0x000000e4cdf27223 */ /* 0x081fe400000108f2 */
[----:B------:R-:W-:Y:S02]  /*96b0*/  FMUL.FTZ R228, R207, R228 ;  /* 0x000000e4cfe47220 */ /* 0x000fe40000410000 */
[----:B--2---:R-:W-:Y:S02]  /*96c0*/  FADD.FTZ R127, R127, R242 ;  /* 0x000000f27f7f7221 */ /* 0x004fe40000010000 */
[----:B------:R-:W-:Y:S02]  /*96d0*/  FFMA.FTZ R228, R205, R232, R228 ;  /* 0x000000e8cde47223 */ /* 0x000fe400000100e4 */
[C---:B------:R-:W-:Y:S02]  /*96e0*/  FMUL.FTZ R232, R207.reuse, R231 ;  /* 0x000000e7cfe87220 */ /* 0x040fe40000410000 */
[----:B-1----:R-:W-:-:S02]  /*96f0*/  FMUL.FTZ R207, R207, R230 ;  /* 0x000000e6cfcf7220 */ /* 0x002fc40000410000 */
[C---:B------:R-:W-:Y:S02]  /*9700*/  FFMA.FTZ R232, R205.reuse, R230, -R232 ;  /* 0x000000e6cde87223 */ /* 0x040fe400000108e8 */
[----:B------:R-:W-:Y:S02]  /*9710*/  FFMA.FTZ R207, R205, R231, R207 ;  /* 0x000000e7cdcf7223 */ /* 0x000fe400000100cf */
[----:B------:R-:W-:Y:S01]  /*9720*/  FADD.FTZ R245, R245, R228 ;  /* 0x000000e4f5f57221 */ /* 0x000fe20000010000 */
[----:B------:R-:W-:Y:S02]  /*9730*/  MOV R205, R232 ;  /* 0x000000e800cd7202 */ /* 0x000fe40000000f00 */
.L_x_8532:
[----:B---34-:R-:W-:Y:S05]  /*9740*/  BSYNC B0 ;  /* 0x0000000000007941 */ /* 0x018fea0003800000 */
.L_x_8531:
[----:B------:R-:W-:Y:S01]  /*9750*/  SHFL.DOWN PT, R249, R207, 0x1, 0x1f ;  /* 0x08201f00cff97f89 */ /* 0x000fe200000e0000 */
[C---:B------:R-:W-:Y:S01]  /*9760*/  FFMA.FTZ R244, -R229.reuse, R244, R121 ;  /* 0x000000f4e5f47223 */ /* 0x040fe20000010179 */
[----:B------:R-:W-:Y:S01]  /*9770*/  ISETP.NE.AND P0, PT, R0, RZ, PT ;  /* 0x000000ff0000720c */ /* 0x000fe20003f05270 */
[----:B------:R-:W-:Y:S01]  /*9780*/  FFMA.FTZ R243, R229, R243, R220 ;  /* 0x000000f3e5f37223 */ /* 0x000fe200000100dc */
[----:B------:R-:W3:Y:S01]  /*9790*/  SHFL.IDX PT, R246, R66, RZ, 0x1f ;  /* 0x00001fff42f67589 */ /* 0x000ee200000e0000 */
[C---:B------:R-:W-:Y:S01]  /*97a0*/  FMUL.FTZ R121, R145.reuse, R222 ;  /* 0x000000de91797220 */ /* 0x040fe20000410000 */
[----:B------:R-:W-:Y:S01]  /*97b0*/  BSSY B0, `(.L_x_8533) ;  /* 0x0000201000007945 */ /* 0x000fe20003800000 */
[----:B------:R-:W-:Y:S01]  /*97c0*/  FMUL.FTZ R220, R145, R120 ;  /* 0x0000007891dc7220 */ /* 0x000fe20000410000 */
[----:B------:R-:W-:Y:S01]  /*97d0*/  SHFL.DOWN PT, R242, R205, 0x1, 0x1f ;  /* 0x08201f00cdf27f89 */ /* 0x000fe200000e0000 */
[----:B------:R-:W-:-:S02]  /*97e0*/  FMUL.FTZ R232, R120, UR39 ;  /* 0x0000002778e87c20 */ /* 0x000fc40008410000 */
[----:B-1----:R-:W-:Y:S01]  /*97f0*/  FMUL.FTZ R230, R120, UR38 ;  /* 0x0000002678e67c20 */ /* 0x002fe20008410000 */
[----:B------:R-:W1:Y:S01]  /*9800*/  SHFL.IDX PT, R247, R67, RZ, 0x1f ;  /* 0x00001fff43f77589 */ /* 0x000e6200000e0000 */
[C---:B------:R-:W-:Y:S02]  /*9810*/  FFMA.FTZ R121, R146.reuse, R120, R121 ;  /* 0x0000007892797223 */ /* 0x040fe40000010079 */
[----:B------:R-:W-:Y:S01]  /*9820*/  FFMA.FTZ R220, R146, R222, -R220 ;  /* 0x000000de92dc7223 */ /* 0x000fe200000108dc */
[----:B0-----:R-:W0:Y:S01]  /*9830*/  SHFL.DOWN PT, R228, R245, 0x1, 0x1f ;  /* 0x08201f00f5e47f89 */ /* 0x001e2200000e0000 */
[C---:B------:R-:W-:Y:S02]  /*9840*/  FFMA.FTZ R232, R222.reuse, UR38, -R232 ;  /* 0x00000026dee87c23 */ /* 0x040fe400080108e8 */
[----:B------:R-:W-:Y:S01]  /*9850*/  FFMA.FTZ R230, R222, UR39, R230 ;  /* 0x00000027dee67c23 */ /* 0x000fe200080100e6 */
[----:B--2---:R-:W-:Y:S01]  /*9860*/  SHFL.IDX PT, R205, R205, RZ, 0x1f ;  /* 0x00001fffcdcd7589 */ /* 0x004fe200000e0000 */
        /* <DEDUP_REMOVED lines=13> */
[----:B0-----:R-:W-:-:S02]  /*9940*/  @P2 FADD.FTZ R247, R228, R221 ;  /* 0x000000dde4f72221 */ /* 0x001fc40000010000 */
[CC--:B------:R-:W-:Y:S02]  /*9950*/  FMUL.FTZ R122, R143.reuse, R220.reuse ;  /* 0x000000dc8f7a7220 */ /* 0x0c0fe40000410000 */
[-C--:B------:R-:W-:Y:S02]  /*9960*/  FMUL.FTZ R221, R143, R121.reuse ;  /* 0x000000798fdd7220 */ /* 0x080fe40000410000 */
[C---:B------:R-:W-:Y:S02]  /*9970*/  FMUL.FTZ R231, R121.reuse, UR39 ;  /* 0x0000002779e77c20 */ /* 0x040fe40008410000 */
[----:B------:R-:W-:Y:S02]  /*9980*/  FMUL.FTZ R228, R121, UR38 ;  /* 0x0000002679e47c20 */ /* 0x000fe40008410000 */
[C---:B------:R-:W-:Y:S02]  /*9990*/  FFMA.FTZ R122, R144.reuse, R121, R122 ;  /* 0x00000079907a7223 */ /* 0x040fe4000001007a */
[----:B------:R-:W-:-:S02]  /*99a0*/  FFMA.FTZ R221, R144, R220, -R221 ;  /* 0x000000dc90dd7223 */ /* 0x000fc400000108dd */
[C---:B------:R-:W-:Y:S02]  /*99b0*/  FFMA.FTZ R231, R220.reuse, UR38, -R231 ;  /* 0x00000026dce77c23 */ /* 0x040fe400080108e7 */
[----:B------:R-:W-:Y:S02]  /*99c0*/  FFMA.FTZ R228, R220, UR39, R228 ;  /* 0x00000027dce47c23 */ /* 0x000fe400080100e4 */
[----:B------:R-:W-:Y:S02]  /*99d0*/  FADD.FTZ R122, RZ, R122 ;  /* 0x0000007aff7a7221 */ /* 0x000fe40000010000 */
[----:B------:R-:W-:Y:S02]  /*99e0*/  FFMA.FTZ R221, R106, R49, R221 ;  /* 0x000000316add7223 */ /* 0x000fe400000100dd */
[C---:B------:R-:W-:Y:S02]  /*99f0*/  FFMA.FTZ R243, R210.reuse, R230, R243 ;  /* 0x000000e6d2f37223 */ /* 0x040fe400000100f3 */
        /* <DEDUP_REMOVED lines=36> */
[----:B------:R-:W-:Y:S01]  /*9c40*/  FFMA.FTZ R250, R250, R126, R228 ;  /* 0x0000007efafa7223 */ /* 0x000fe200000100e4 */
[----:B------:R-:W1:Y:S01]  /*9c50*/  SHFL.DOWN PT, R207, R127, 0x1, 0x1f ;  /* 0x08201f007fcf7f89 */ /* 0x000e6200000e0000 */
[----:B------:R-:W-:-:S02]  /*9c60*/  @P2 FFMA.FTZ R249, R242, R246, -R249 ;  /* 0x000000f6f2f92223 */ /* 0x000fc400000108f9 */
[C---:B------:R-:W-:Y:S02]  /*9c70*/  FFMA.FTZ R244, -R241.reuse, R250, R244 ;  /* 0x000000faf1f47223 */ /* 0x040fe400000101f4 */
[----:B------:R-:W-:Y:S02]  /*9c80*/  FFMA.FTZ R243, R241, R251, R243 ;  /* 0x000000fbf1f37223 */ /* 0x000fe400000100f3 */
[----:B------:R-:W-:Y:S02]  /*9c90*/  FFMA.FTZ R215, R99, -R39, R215 ;  /* 0x8000002763d77223 */ /* 0x000fe400000100d7 */
[----:B------:R-:W-:Y:S02]  /*9ca0*/  FFMA.FTZ R214, R100, -R40, R214 ;  /* 0x8000002864d67223 */ /* 0x000fe400000100d6 */
[----:B------:R-:W-:Y:S02]  /*9cb0*/  FFMA.FTZ R216, R102, -R42, R216 ;  /* 0x8000002a66d87223 */ /* 0x000fe400000100d8 */
[----:B------:R-:W-:-:S02]  /*9cc0*/  FFMA.FTZ R219, R103, -R43, R219 ;  /* 0x8000002b67db7223 */ /* 0x000fc400000100db */
[----:B------:R-:W-:Y:S02]  /*9cd0*/  FFMA.FTZ R222, R104, -R45, R222 ;  /* 0x8000002d68de7223 */ /* 0x000fe400000100de */
[----:B------:R-:W-:Y:S02]  /*9ce0*/  FFMA.FTZ R220, R105, -R47, R220 ;  /* 0x8000002f69dc7223 */ /* 0x000fe400000100dc */
[----:B------:R-:W-:Y:S02]  /*9cf0*/  FMUL.FTZ R228, R123, UR39 ;  /* 0x000000277be47c20 */ /* 0x000fe40008410000 */
[C---:B0-----:R-:W-:Y:S02]  /*9d00*/  FMUL.FTZ R242, R206.reuse, R66 ;  /* 0x00000042cef27220 */ /* 0x041fe40000410000 */
[----:B------:R-:W-:Y:S02]  /*9d10*/  FMUL.FTZ R250, R206, R67 ;  /* 0x00000043cefa7220 */ /* 0x000fe40000410000 */
[----:B-1----:R-:W-:-:S02]  /*9d20*/  @P2 FADD.FTZ R246, R207, R249 ;  /* 0x000000f9cff62221 */ /* 0x002fc40000010000 */
[----:B------:R-:W-:Y:S01]  /*9d30*/  FFMA.FTZ R67, R205, R67, R242 ;  /* 0x00000043cd437223 */ /* 0x000fe200000100f2 */
[----:B------:R0:W1:Y:S01]  /*9d40*/  SHFL.IDX PT, R249, R127, RZ, 0x1f ;  /* 0x00001fff7ff97589 */ /* 0x00006200000e0000 */
[C---:B------:R-:W-:Y:S02]  /*9d50*/  FMUL.FTZ R207, R206.reuse, R65 ;  /* 0x00000041cecf7220 */ /* 0x040fe40000410000 */
[-C--:B------:R-:W-:Y:S02]  /*9d60*/  FMUL.FTZ R242, R206, R64.reuse ;  /* 0x00000040cef27220 */ /* 0x080fe40000410000 */
[-C--:B------:R-:W-:Y:S02]  /*9d70*/  FMUL.FTZ R206, R247, -R129.reuse ;  /* 0x80000081f7ce7220 */ /* 0x080fe40000410000 */
[----:B------:R-:W-:Y:S02]  /*9d80*/  FMUL.FTZ R129, R246, -R129 ;  /* 0x80000081f6817220 */ /* 0x000fe40000410000 */
[----:B------:R-:W-:-:S02]  /*9d90*/  FFMA.FTZ R64, R205, R64, -R207 ;  /* 0x00000040cd407223 */ /* 0x000fc400000108cf */
[-C--:B------:R-:W-:Y:S02]  /*9da0*/  FFMA.FTZ R246, R246, R128.reuse, -R206 ;  /* 0x00000080f6f67223 */ /* 0x080fe400000108ce */
[----:B------:R-:W-:Y:S02]  /*9db0*/  FFMA.FTZ R247, R247, R128, R129 ;  /* 0x00000080f7f77223 */ /* 0x000fe40000010081 */
[CC--:B------:R-:W-:Y:S02]  /*9dc0*/  FMUL.FTZ R207, R137.reuse, R126.reuse ;  /* 0x0000007e89cf7220 */ /* 0x0c0fe40000410000 */
[-C--:B------:R-:W-:Y:S02]  /*9dd0*/  FMUL.FTZ R128, R137, R211.reuse ;  /* 0x000000d389807220 */ /* 0x080fe40000410000 */
[C---:B------:R-:W-:Y:S02]  /*9de0*/  FFMA.FTZ R207, R138.reuse, R211, -R207 ;  /* 0x000000d38acf7223 */ /* 0x040fe400000108cf */
[----:B0-----:R-:W-:-:S02]  /*9df0*/  FFMA.FTZ R127, R138, R126, R128 ;  /* 0x0000007e8a7f7223 */ /* 0x001fc40000010080 */
[----:B------:R-:W-:Y:S02]  /*9e00*/  FFMA.FTZ R65, R205, R65, R242 ;  /* 0x00000041cd417223 */ /* 0x000fe400000100f2 */
[C---:B------:R-:W-:Y:S02]  /*9e10*/  FMUL.FTZ R242, R126.reuse, UR39 ;  /* 0x000000277ef27c20 */ /* 0x040fe40008410000 */
[----:B------:R-:W-:Y:S02]  /*9e20*/  FFMA.FTZ R207, R109, R55, R207 ;  /* 0x000000376dcf7223 */ /* 0x000fe400000100cf */
[----:B------:R-:W-:Y:S02]  /*9e30*/  FADD.FTZ R127, RZ, R127 ;  /* 0x0000007fff7f7221 */ /* 0x000fe40000010000 */
[----:B------:R-:W-:Y:S02]  /*9e40*/  FMUL.FTZ R129, R126, UR38 ;  /* 0x000000267e817c20 */ /* 0x000fe40008410000 */
[----:B------:R-:W-:-:S02]  /*9e50*/  FFMA.FTZ R242, R211, UR38, -R242 ;  /* 0x00000026d3f27c23 */ /* 0x000fc400080108f2 */
[C---:B------:R-:W-:Y:S02]  /*9e60*/  FMUL.FTZ R128, R135.reuse, R207 ;  /* 0x000000cf87807220 */ /* 0x040fe40000410000 */
[-C--:B------:R-:W-:Y:S02]  /*9e70*/  FMUL.FTZ R206, R135, R127.reuse ;  /* 0x0000007f87ce7220 */ /* 0x080fe40000410000 */
[----:B------:R-:W-:Y:S02]  /*9e80*/  FFMA.FTZ R129, R211, UR39, R129 ;  /* 0x00000027d3817c23 */ /* 0x000fe40008010081 */
[----:B------:R-:W-:Y:S02]  /*9e90*/  FMUL.FTZ R242, R241, R242 ;  /* 0x000000f2f1f27220 */ /* 0x000fe40000410000 */
[C---:B------:R-:W-:Y:S02]  /*9ea0*/  FFMA.FTZ R128, R136.reuse, R127, R128 ;  /* 0x0000007f88807223 */ /* 0x040fe40000010080 */
[----:B------:R-:W-:-:S02]  /*9eb0*/  FFMA.FTZ R206, R136, R207, -R206 ;  /* 0x000000cf88ce7223 */ /* 0x000fc400000108ce */
[----:B------:R-:W-:Y:S02]  /*9ec0*/  FFMA.FTZ R241, -R241, R129, -RZ ;  /* 0x00000081f1f17223 */ /* 0x000fe400000109ff */
[----:B------:R-:W-:Y:S02]  /*9ed0*/  FFMA.FTZ R66, R205, R66, -R250 ;  /* 0x00000042cd427223 */ /* 0x000fe400000108fa */
[C---:B------:R-:W-:Y:S02]  /*9ee0*/  FMUL.FTZ R129, R163.reuse, R127 ;  /* 0x0000007fa3817220 */ /* 0x040fe40000410000 */
[----:B------:R-:W-:Y:S02]  /*9ef0*/  FMUL.FTZ R205, R163, R207 ;  /* 0x000000cfa3cd7220 */ /* 0x000fe40000410000 */
[----:B------:R-:W-:Y:S02]  /*9f00*/  FADD.FTZ R128, RZ, R128 ;  /* 0x00000080ff807221 */ /* 0x000fe40000010000 */
[----:B------:R-:W-:-:S02]  /*9f10*/  FFMA.FTZ R206, R110, R57, R206 ;  /* 0x000000396ece7223 */ /* 0x000fc400000100ce */
[C---:B------:R-:W-:Y:S02]  /*9f20*/  FFMA.FTZ R163, R131.reuse, R207, -R129 ;  /* 0x000000cf83a37223 */ /* 0x040fe40000010881 */
[----:B------:R-:W-:Y:S02]  /*9f30*/  FFMA.FTZ R131, R131, R127, R205 ;  /* 0x0000007f83837223 */ /* 0x000fe400000100cd */
[C---:B------:R-:W-:Y:S02]  /*9f40*/  FMUL.FTZ R205, R133.reuse, R128 ;  /* 0x0000008085cd7220 */ /* 0x040fe40000410000 */
[-C--:B------:R-:W-:Y:S02]  /*9f50*/  FMUL.FTZ R129, R133, R206.reuse ;  /* 0x000000ce85817220 */ /* 0x080fe40000410000 */
[C---:B------:R-:W-:Y:S02]  /*9f60*/  FFMA.FTZ R205, R134.reuse, R206, -R205 ;  /* 0x000000ce86cd7223 */ /* 0x040fe400000108cd */
[----:B------:R-:W-:-:S02]  /*9f70*/  FFMA.FTZ R129, R134, R128, R129 ;  /* 0x0000008086817223 */ /* 0x000fc40000010081 */
[----:B------:R-:W-:Y:S02]  /*9f80*/  FFMA.FTZ R205, R111, R60, R205 ;  /* 0x0000003c6fcd7223 */ /* 0x000fe400000100cd */
[----:B------:R-:W-:Y:S02]  /*9f90*/  FADD.FTZ R129, RZ, R129 ;  /* 0x00000081ff817221 */ /* 0x000fe40000010000 */
[----:B------:R-:W-:Y:S02]  /*9fa0*/  FFMA.FTZ R243, R200, R163, R243 ;  /* 0x000000a3c8f37223 */ /* 0x000fe400000100f3 */
[----:B-1----:R-:W-:Y:S02]  /*9fb0*/  FADD.FTZ R66, R249, R66 ;  /* 0x00000042f9427221 */ /* 0x002fe40000010000 */
[C---:B------:R-:W-:Y:S02]  /*9fc0*/  FMUL.FTZ R249, R160.reuse, R205 ;  /* 0x000000cda0f97220 */ /* 0x040fe40000410000 */
[----:B------:R-:W-:-:S02]  /*9fd0*/  FMUL.FTZ R163, R160, R129 ;  /* 0x00000081a0a37220 */ /* 0x000fc40000410000 */
[----:B------:R-:W-:Y:S02]  /*9fe0*/  FFMA.FTZ R244, -R200, R131, R244 ;  /* 0x00000083c8f47223 */ /* 0x000fe400000101f4 */
[C---:B------:R-:W-:Y:S02]  /*9ff0*/  FFMA.FTZ R131, R161.reuse, R129, R249 ;  /* 0x00000081a1837223 */ /* 0x040fe400000100f9 */
[----:B------:R-:W-:Y:S02]  /*a000*/  FFMA.FTZ R163, R161, R205, -R163 ;  /* 0x000000cda1a37223 */ /* 0x000fe400000108a3 */
[----:B------:R-:W-:Y:S02]  /*a010*/  FADD.FTZ R159, -R159, R247 ;  /* 0x000000f79f9f7221 */ /* 0x000fe40000010100 */
[----:B------:R-:W-:Y:S02]  /*a020*/  FADD.FTZ R130, R130, R246 ;  /* 0x000000f682827221 */ /* 0x000fe40000010000 */
[----:B------:R-:W-:-:S02]  /*a030*/  FADD.FTZ R131, RZ, R131 ;  /* 0x00000083ff837221 */ /* 0x000fc40000010000 */
[----:B------:R-:W-:Y:S02]  /*a040*/  FFMA.FTZ R163, R112, R69, R163 ;  /* 0x0000004570a37223 */ /* 0x000fe400000100a3 */
[C---:B------:R-:W-:Y:S02]  /*a050*/  FMUL.FTZ R249, R132.reuse, -R159 ;  /* 0x8000009f84f97220 */ /* 0x040fe40000410000 */
[C---:B------:R-:W-:Y:S02]  /*a060*/  FMUL.FTZ R247, R132.reuse, -R130 ;  /* 0x8000008284f77220 */ /* 0x040fe40000410000 */
[----:B------:R-:W-:Y:S02]  /*a070*/  FADD.FTZ R67, R245, R67 ;  /* 0x00000043f5437221 */ /* 0x000fe40000010000 */
[C---:B------:R-:W-:Y:S02]  /*a080*/  FMUL.FTZ R245, R132.reuse, R131 ;  /* 0x0000008384f57220 */ /* 0x040fe40000410000 */
[----:B------:R-:W-:-:S02]  /*a090*/  FMUL.FTZ R246, R132, R163 ;  /* 0x000000a384f67220 */ /* 0x000fc40000410000 */
[C---:B------:R-:W-:Y:S02]  /*a0a0*/  FFMA.FTZ R132, R162.reuse, R130, -R249 ;  /* 0x00000082a2847223 */ /* 0x040fe400000108f9 */
[----:B------:R-:W-:Y:S02]  /*a0b0*/  FFMA.FTZ R247, R162, R159, R247 ;  /* 0x0000009fa2f77223 */ /* 0x000fe400000100f7 */
[----:B------:R-:W-:Y:S02]  /*a0c0*/  FADD.FTZ R132, R202, R132 ;  /* 0x00000084ca847221 */ /* 0x000fe40000010000 */
[----:B------:R-:W-:Y:S02]  /*a0d0*/  FADD.FTZ R201, -R201, R247 ;  /* 0x000000f7c9c97221 */ /* 0x000fe40000010100 */
[C---:B------:R-:W-:Y:S02]  /*a0e0*/  FMUL.FTZ R247, R160.reuse, -R132 ;  /* 0x80000084a0f77220 */ /* 0x040fe40000410000 */
[----:B------:R-:W-:-:S02]  /*a0f0*/  FMUL.FTZ R202, R160, -R201 ;  /* 0x800000c9a0ca7220 */ /* 0x000fc40000410000 */
[C---:B------:R-:W-:Y:S02]  /*a100*/  FFMA.FTZ R245, R162.reuse, R163, -R245 ;  /* 0x000000a3a2f57223 */ /* 0x040fe400000108f5 */
[----:B------:R-:W-:Y:S02]  /*a110*/  FFMA.FTZ R246, R162, R131, R246 ;  /* 0x00000083a2f67223 */ /* 0x000fe400000100f6 */
[C---:B------:R-:W-:Y:S02]  /*a120*/  FMUL.FTZ R249, R127.reuse, UR39 ;  /* 0x000000277ff97c20 */ /* 0x040fe40008410000 */
[----:B------:R-:W-:Y:S02]  /*a130*/  FMUL.FTZ R162, R127, UR38 ;  /* 0x000000267fa27c20 */ /* 0x000fe40008410000 */
[C---:B------:R-:W-:Y:S02]  /*a140*/  FFMA.FTZ R247, R161.reuse, R201, R247 ;  /* 0x000000c9a1f77223 */ /* 0x040fe400000100f7 */
[----:B------:R-:W-:-:S02]  /*a150*/  FFMA.FTZ R202, R161, R132, -R202 ;  /* 0x00000084a1ca7223 */ /* 0x000fc400000108ca */
[C---:B------:R-:W-:Y:S02]  /*a160*/  FFMA.FTZ R249, R207.reuse, UR38, -R249 ;  /* 0x00000026cff97c23 */ /* 0x040fe400080108f9 */
[----:B------:R-:W-:Y:S02]  /*a170*/  FFMA.FTZ R162, R207, UR39, R162 ;  /* 0x00000027cfa27c23 */ /* 0x000fe400080100a2 */
[----:B------:R-:W-:Y:S02]  /*a180*/  FADD.FTZ R197, -R197, R247 ;  /* 0x000000f7c5c57221 */ /* 0x000fe40000010100 */
[----:B------:R-:W-:Y:S02]  /*a190*/  FADD.FTZ R198, R198, R202 ;  /* 0x000000cac6c67221 */ /* 0x000fe40000010000 */
[C---:B------:R-:W-:Y:S02]  /*a1a0*/  FMUL.FTZ R160, R200.reuse, R249 ;  /* 0x000000f9c8a07220 */ /* 0x040fe40000410000 */
[----:B------:R-:W-:-:S02]  /*a1b0*/  FFMA.FTZ R200, -R200, R162, -RZ ;  /* 0x000000a2c8c87223 */ /* 0x000fc400000109ff */
[CC--:B------:R-:W-:Y:S02]  /*a1c0*/  FMUL.FTZ R162, R133.reuse, -R197.reuse ;  /* 0x800000c585a27220 */ /* 0x0c0fe40000410000 */
[-C--:B------:R-:W-:Y:S02]  /*a1d0*/  FMUL.FTZ R133, R133, -R198.reuse ;  /* 0x800000c685857220 */ /* 0x080fe40000410000 */
[C---:B------:R-:W-:Y:S02]  /*a1e0*/  FFMA.FTZ R162, R134.reuse, R198, -R162 ;  /* 0x000000c686a27223 */ /* 0x040fe400000108a2 */
[----:B------:R-:W-:Y:S02]  /*a1f0*/  FFMA.FTZ R133, R134, R197, R133 ;  /* 0x000000c586857223 */ /* 0x000fe40000010085 */
[----:B------:R-:W-:Y:S02]  /*a200*/  FADD.FTZ R184, R184, R162 ;  /* 0x000000a2b8b87221 */ /* 0x000fe40000010000 */
[----:B------:R-:W-:-:S02]  /*a210*/  FADD.FTZ R185, -R185, R133 ;  /* 0x00000085b9b97221 */ /* 0x000fc40000010100 */
[C---:B------:R-:W-:Y:S02]  /*a220*/  FMUL.FTZ R161, R199.reuse, R128 ;  /* 0x00000080c7a17220 */ /* 0x040fe40000410000 */
[----:B------:R-:W-:Y:S02]  /*a230*/  FMUL.FTZ R199, R199, R206 ;  /* 0x000000cec7c77220 */ /* 0x000fe40000410000 */
[C---:B------:R-:W-:Y:S02]  /*a240*/  FMUL.FTZ R133, R135.reuse, -R184 ;  /* 0x800000b887857220 */ /* 0x040fe40000410000 */
[----:B------:R-:W-:Y:S02]  /*a250*/  FMUL.FTZ R135, R135, -R185 ;  /* 0x800000b987877220 */ /* 0x000fe40000410000 */
        /* <DEDUP_REMOVED lines=8> */
[----:B------:R-:W-:Y:S02]  /*a2e0*/  FMUL.FTZ R162, R128, UR39 ;  /* 0x0000002780a27c20 */ /* 0x000fe40008410000 */
[C---:B------:R-:W-:Y:S02]  /*a2f0*/  FFMA.FTZ R135, R138.reuse, R183, -R135 ;  /* 0x000000b78a877223 */ /* 0x040fe40000010887 */
[----:B------:R-:W-:Y:S02]  /*a300*/  FFMA.FTZ R138, R138, R182, R137 ;  /* 0x000000b68a8a7223 */ /* 0x000fe40000010089 */
[----:B------:R-:W-:Y:S02]  /*a310*/  FFMA.FTZ R162, R206, UR38, -R162 ;  /* 0x00000026cea27c23 */ /* 0x000fe400080108a2 */
[----:B------:R-:W-:Y:S02]  /*a320*/  FADD.FTZ R180, R180, R135 ;  /* 0x00000087b4b47221 */ /* 0x000fe40000010000 */
[----:B------:R-:W-:-:S02]  /*a330*/  FADD.FTZ R138, -R181, R138 ;  /* 0x0000008ab58a7221 */ /* 0x000fc40000010100 */
[----:B------:R-:W-:Y:S02]  /*a340*/  FMUL.FTZ R133, R187, R162 ;  /* 0x000000a2bb857220 */ /* 0x000fe40000410000 */
[----:B------:R-:W-:Y:S02]  /*a350*/  FMUL.FTZ R134, R128, UR38 ;  /* 0x0000002680867c20 */ /* 0x000fe40008410000 */
[----:B------:R-:W-:Y:S02]  /*a360*/  FMUL.FTZ R162, R129, UR39 ;  /* 0x0000002781a27c20 */ /* 0x000fe40008410000 */
[C---:B------:R-:W-:Y:S02]  /*a370*/  FMUL.FTZ R135, R139.reuse, -R180 ;  /* 0x800000b48b877220 */ /* 0x040fe40000410000 */
[----:B------:R-:W-:Y:S02]  /*a380*/  FMUL.FTZ R139, R139, -R138 ;  /* 0x8000008a8b8b7220 */ /* 0x000fe40000410000 */
[----:B------:R-:W-:-:S02]  /*a390*/  FFMA.FTZ R134, R206, UR39, R134 ;  /* 0x00000027ce867c23 */ /* 0x000fc40008010086 */
[----:B------:R-:W-:Y:S02]  /*a3a0*/  FFMA.FTZ R137, R205, UR38, -R162 ;  /* 0x00000026cd897c23 */ /* 0x000fe400080108a2 */
[C---:B------:R-:W-:Y:S02]  /*a3b0*/  FFMA.FTZ R162, R140.reuse, R138, R135 ;  /* 0x0000008a8ca27223 */ /* 0x040fe40000010087 */
[----:B------:R-:W-:Y:S02]  /*a3c0*/  FFMA.FTZ R139, R140, R180, -R139 ;  /* 0x000000b48c8b7223 */ /* 0x000fe4000001088b */
[C---:B------:R-:W-:Y:S02]  /*a3d0*/  FFMA.FTZ R161, R187.reuse, R161, R243 ;  /* 0x000000a1bba17223 */ /* 0x040fe400000100f3 */
[C---:B------:R-:W-:Y:S02]  /*a3e0*/  FFMA.FTZ R199, -R187.reuse, R199, R244 ;  /* 0x000000c7bbc77223 */ /* 0x040fe400000101f4 */
[----:B------:R-:W-:-:S02]  /*a3f0*/  FFMA.FTZ R187, -R187, R134, -RZ ;  /* 0x00000086bbbb7223 */ /* 0x000fc400000109ff */
[----:B------:R-:W-:Y:S02]  /*a400*/  FMUL.FTZ R134, R191, R129 ;  /* 0x00000081bf867220 */ /* 0x000fe40000410000 */
[----:B------:R-:W-:Y:S02]  /*a410*/  FADD.FTZ R140, -R179, R162 ;  /* 0x000000a2b38c7221 */ /* 0x000fe40000010100 */
[----:B------:R-:W-:Y:S02]  /*a420*/  FADD.FTZ R178, R178, R139 ;  /* 0x0000008bb2b27221 */ /* 0x000fe40000010000 */
[----:B------:R-:W-:Y:S02]  /*a430*/  FMUL.FTZ R135, R196, R137 ;  /* 0x00000089c4877220 */ /* 0x000fe40000410000 */
[-C--:B------:R-:W-:Y:S02]  /*a440*/  FMUL.FTZ R191, R191, R205.reuse ;  /* 0x000000cdbfbf7220 */ /* 0x080fe40000410000 */
[----:B------:R-:W-:-:S02]  /*a450*/  FFMA.FTZ R134, R192, R205, -R134 ;  /* 0x000000cdc0867223 */ /* 0x000fc40000010886 */
[----:B------:R-:W-:Y:S02]  /*a460*/  FMUL.FTZ R137, R141, -R140 ;  /* 0x8000008c8d897220 */ /* 0x000fe40000410000 */
[----:B------:R-:W-:Y:S02]  /*a470*/  FMUL.FTZ R186, R129, UR38 ;  /* 0x0000002681ba7c20 */ /* 0x000fe40008410000 */
[----:B------:R-:W-:Y:S02]  /*a480*/  FMUL.FTZ R141, R141, -R178 ;  /* 0x800000b28d8d7220 */ /* 0x000fe40000410000 */
[----:B------:R-:W-:Y:S02]  /*a490*/  FFMA.FTZ R191, R192, R129, R191 ;  /* 0x00000081c0bf7223 */ /* 0x000fe400000100bf */
[----:B------:R-:W-:Y:S02]  /*a4a0*/  FFMA.FTZ R134, R196, R134, R161 ;  /* 0x00000086c4867223 */ /* 0x000fe400000100a1 */
[----:B------:R-:W-:-:S02]  /*a4b0*/  FFMA.FTZ R162, R142, R178, -R137 ;  /* 0x000000b28ea27223 */ /* 0x000fc40000010889 */
[----:B------:R-:W-:Y:S02]  /*a4c0*/  FFMA.FTZ R161, R205, UR39, R186 ;  /* 0x00000027cda17c23 */ /* 0x000fe400080100ba */
[----:B------:R-:W-:Y:S02]  /*a4d0*/  FFMA.FTZ R141, R142, R140, R141 ;  /* 0x0000008c8e8d7223 */ /* 0x000fe4000001008d */
[C---:B------:R-:W-:Y:S02]  /*a4e0*/  FFMA.FTZ R136, -R196.reuse, R191, R199 ;  /* 0x000000bfc4887223 */ /* 0x040fe400000101c7 */
[----:B------:R-:W-:Y:S02]  /*a4f0*/  FADD.FTZ R177, R177, R162 ;  /* 0x000000a2b1b17221 */ /* 0x000fe40000010000 */
[----:B------:R-:W-:Y:S02]  /*a500*/  FFMA.FTZ R196, -R196, R161, -RZ ;  /* 0x000000a1c4c47223 */ /* 0x000fe400000109ff */
[----:B------:R-:W-:-:S02]  /*a510*/  FADD.FTZ R176, -R176, R141 ;  /* 0x0000008db0b07221 */ /* 0x000fc40000010100 */
[----:B------:R-:W-:Y:S02]  /*a520*/  FMUL.FTZ R161, R188, R131 ;  /* 0x00000083bca17220 */ /* 0x000fe40000410000 */
[----:B------:R-:W-:Y:S02]  /*a530*/  FMUL.FTZ R142, R131, UR38 ;  /* 0x00000026838e7c20 */ /* 0x000fe40008410000 */
[C---:B------:R-:W-:Y:S02]  /*a540*/  FMUL.FTZ R139, R143.reuse, -R177 ;  /* 0x800000b18f8b7220 */ /* 0x040fe40000410000 */
[----:B------:R-:W-:Y:S02]  /*a550*/  FMUL.FTZ R143, R143, -R176 ;  /* 0x800000b08f8f7220 */ /* 0x000fe40000410000 */
[----:B------:R-:W-:Y:S02]  /*a560*/  FFMA.FTZ R161, R190, R163, -R161 ;  /* 0x000000a3bea17223 */ /* 0x000fe400000108a1 */
[----:B------:R-:W-:-:S02]  /*a570*/  FFMA.FTZ R162, R163, UR39, R142 ;  /* 0x00000027a3a27c23 */ /* 0x000fc4000801008e */
[C---:B------:R-:W-:Y:S02]  /*a580*/  FFMA.FTZ R142, R144.reuse, R176, R139 ;  /* 0x000000b0908e7223 */ /* 0x040fe4000001008b */
[----:B------:R-:W-:Y:S02]  /*a590*/  FFMA.FTZ R143, R144, R177, -R143 ;  /* 0x000000b1908f7223 */ /* 0x000fe4000001088f */
[----:B------:R-:W-:Y:S02]  /*a5a0*/  FFMA.FTZ R137, R195, R161, R134 ;  /* 0x000000a1c3897223 */ /* 0x000fe40000010086 */
[----:B------:R-:W-:Y:S02]  /*a5b0*/  FMUL.FTZ R134, R131, UR39 ;  /* 0x0000002783867c20 */ /* 0x000fe40008410000 */
[----:B------:R-:W-:Y:S02]  /*a5c0*/  FADD.FTZ R142, -R175, R142 ;  /* 0x0000008eaf8e7221 */ /* 0x000fe40000010100 */
[----:B------:R-:W-:-:S02]  /*a5d0*/  FADD.FTZ R174, R174, R143 ;  /* 0x0000008faeae7221 */ /* 0x000fc40000010000 */
[----:B------:R-:W-:Y:S02]  /*a5e0*/  FFMA.FTZ R134, R163, UR38, -R134 ;  /* 0x00000026a3867c23 */ /* 0x000fe40008010886 */
[----:B------:R-:W-:Y:S02]  /*a5f0*/  FADD.FTZ R246, RZ, R246 ;  /* 0x000000f6fff67221 */ /* 0x000fe40000010000 */
[C---:B------:R-:W-:Y:S02]  /*a600*/  FMUL.FTZ R141, R145.reuse, -R142 ;  /* 0x8000008e918d7220 */ /* 0x040fe40000410000 */
[----:B------:R-:W-:Y:S02]  /*a610*/  FMUL.FTZ R145, R145, -R174 ;  /* 0x800000ae91917220 */ /* 0x000fe40000410000 */
[----:B------:R-:W-:Y:S02]  /*a620*/  FMUL.FTZ R188, R188, R163 ;  /* 0x000000a3bcbc7220 */ /* 0x000fe40000410000 */
[----:B------:R-:W-:-:S02]  /*a630*/  FMUL.FTZ R139, R195, R134 ;  /* 0x00000086c38b7220 */ /* 0x000fc40000410000 */
[----:B------:R-:W-:Y:S02]  /*a640*/  FFMA.FTZ R134, R113, R74, R245 ;  /* 0x0000004a71867223 */ /* 0x000fe400000100f5 */
[----:B------:R-:W-:Y:S02]  /*a650*/  FMUL.FTZ R143, R193, R246 ;  /* 0x000000f6c18f7220 */ /* 0x000fe40000410000 */
[----:B------:R-:W-:Y:S02]  /*a660*/  FFMA.FTZ R144, R146, R142, R145 ;  /* 0x0000008e92907223 */ /* 0x000fe40000010091 */
[----:B------:R-:W-:Y:S02]  /*a670*/  FFMA.FTZ R188, R190, R131, R188 ;  /* 0x00000083bebc7223 */ /* 0x000fe400000100bc */
[----:B------:R-:W-:Y:S01]  /*a680*/  FFMA.FTZ R141, R146, R174, -R141 ;  /* 0x000000ae928d7223 */ /* 0x000fe2000001088d */
[----:B------:R-:W-:Y:S01]  /*a690*/  SHF.L.U32 R146, R0, 0x5, RZ ;  /* 0x0000000500927819 */ /* 0x000fe200000006ff */
[----:B------:R-:W-:-:S02]  /*a6a0*/  FFMA.FTZ R143, R189, R134, -R143 ;  /* 0x00000086bd8f7223 */ /* 0x000fc4000001088f */
[----:B------:R-:W-:Y:S01]  /*a6b0*/  FADD.FTZ R144, -R173, R144 ;  /* 0x00000090ad907221 */ /* 0x000fe20000010100 */
[----:B------:R-:W-:Y:S01]  /*a6c0*/  LEA.HI.SX32 R146, R146, R146, 0x1b ;  /* 0x0000009292927211 */ /* 0x000fe200078fdaff */
[C---:B------:R-:W-:Y:S02]  /*a6d0*/  FFMA.FTZ R136, -R195.reuse, R188, R136 ;  /* 0x000000bcc3887223 */ /* 0x040fe40000010188 */
[----:B------:R-:W-:Y:S02]  /*a6e0*/  FADD.FTZ R172, R172, R141 ;  /* 0x0000008dacac7221 */ /* 0x000fe40000010000 */
[----:B------:R-:W-:Y:S02]  /*a6f0*/  FFMA.FTZ R195, -R195, R162, -RZ ;  /* 0x000000a2c3c37223 */ /* 0x000fe400000109ff */
[----:B------:R-:W-:Y:S02]  /*a700*/  FMUL.FTZ R162, R194, R143 ;  /* 0x0000008fc2a27220 */ /* 0x000fe40000410000 */
[----:B------:R-:W-:-:S02]  /*a710*/  FMUL.FTZ R143, R147, -R144 ;  /* 0x80000090938f7220 */ /* 0x000fc40000410000 */
[-C--:B------:R-:W-:Y:S02]  /*a720*/  FMUL.FTZ R147, R147, -R172.reuse ;  /* 0x800000ac93937220 */ /* 0x080fe40000410000 */
[C---:B------:R-:W-:Y:S02]  /*a730*/  FFMA.FTZ R143, R148.reuse, R172, -R143 ;  /* 0x000000ac948f7223 */ /* 0x040fe4000001088f */
[----:B------:R-:W-:Y:S01]  /*a740*/  FFMA.FTZ R148, R148, R144, R147 ;  /* 0x0000009094947223 */ /* 0x000fe20000010093 */
[----:B------:R-:W-:Y:S01]  /*a750*/  MOV R147, UR7 ;  /* 0x0000000700937c02 */ /* 0x000fe20008000f00 */
[----:B------:R-:W-:Y:S02]  /*a760*/  FADD.FTZ R170, R170, R143 ;  /* 0x0000008faaaa7221 */ /* 0x000fe40000010000 */
[----:B------:R-:W-:Y:S02]  /*a770*/  FADD.FTZ R148, -R171, R148 ;  /* 0x00000094ab947221 */ /* 0x000fe40000010100 */
[----:B------:R0:W-:Y:S01]  /*a780*/  @!P0 STS.128 [R147.X16+0x2e10], R64 ;  /* 0x002e104093008388 */ /* 0x0001e2000000cc00 */
[----:B------:R-:W-:-:S02]  /*a790*/  FADD.FTZ R137, R137, R162 ;  /* 0x000000a289897221 */ /* 0x000fc40000010000 */
[C---:B------:R-:W-:Y:S01]  /*a7a0*/  FMUL.FTZ R143, R149.reuse, -R148 ;  /* 0x80000094958f7220 */ /* 0x040fe20000410000 */
[----:B------:R1:W-:Y:S01]  /*a7b0*/  STS [R146.X4+0x8a0], R133 ;  /* 0x0008a08592007388 */ /* 0x0003e20000004800 */
[-C--:B------:R-:W-:Y:S02]  /*a7c0*/  FMUL.FTZ R149, R149, -R170.reuse ;  /* 0x800000aa95957220 */ /* 0x080fe40000410000 */
[C---:B------:R-:W-:Y:S01]  /*a7d0*/  FFMA.FTZ R143, R150.reuse, R170, -R143 ;  /* 0x000000aa968f7223 */ /* 0x040fe2000001088f */
[----:B------:R2:W-:Y:S01]  /*a7e0*/  STS [R146.X4+0x8a8], R135 ;  /* 0x0008a88792007388 */ /* 0x0005e20000004800 */
[----:B------:R-:W-:Y:S02]  /*a7f0*/  FFMA.FTZ R150, R150, R148, R149 ;  /* 0x0000009496967223 */ /* 0x000fe40000010095 */
[----:B------:R-:W-:Y:S01]  /*a800*/  FADD.FTZ R143, R168, R143 ;  /* 0x0000008fa88f7221 */ /* 0x000fe20000010000 */
[----:B------:R3:W-:Y:S01]  /*a810*/  STS [R146.X4+0x8b0], R139 ;  /* 0x0008b08b92007388 */ /* 0x0007e20000004800 */
[----:B------:R-:W-:-:S02]  /*a820*/  FADD.FTZ R169, -R169, R150 ;  /* 0x00000096a9a97221 */ /* 0x000fc40000010100 */
[----:B------:R-:W-:Y:S01]  /*a830*/  FMUL.FTZ R193, R193, R134 ;  /* 0x00000086c1c17220 */ /* 0x000fe20000410000 */
[----:B------:R4:W-:Y:S01]  /*a840*/  STS [R146.X4+0x898], R160 ;  /* 0x000898a092007388 */ /* 0x0009e20000004800 */
[C---:B0-----:R-:W-:Y:S02]  /*a850*/  FMUL.FTZ R64, R151.reuse, -R143 ;  /* 0x8000008f97407220 */ /* 0x041fe40000410000 */
        /* <DEDUP_REMOVED lines=35> */
[-C--:B------:R-:W-:Y:S02]  /*aa90*/  FMUL.FTZ R150, R204, R39.reuse ;  /* 0x00000027cc967220 */ /* 0x080fe40000410000 */
[-C--:B------:R-:W-:Y:S01]  /*aaa0*/  FMUL.FTZ R65, R225, R38.reuse ;  /* 0x00000026e1417220 */ /* 0x080fe20000410000 */
[----:B------:R-:W-:Y:S01]  /*aab0*/  STS [R146.X4+0x870], R232 ;  /* 0x000870e892007388 */ /* 0x000fe20000004800 */
[----:B-1----:R-:W-:Y:S02]  /*aac0*/  FMUL.FTZ R133, R149, R38 ;  /* 0x0000002695857220 */ /* 0x002fe40000410000 */
[----:B------:R-:W-:Y:S01]  /*aad0*/  FMUL.FTZ R154, R66, R39 ;  /* 0x00000027429a7220 */ /* 0x000fe20000410000 */
[----:B------:R-:W-:Y:S01]  /*aae0*/  STS [R146.X4+0x874], R229 ;  /* 0x000874e592007388 */ /* 0x000fe20000004800 */
[----:B------:R-:W-:-:S02]  /*aaf0*/  FMUL.FTZ R151, R115, R150 ;  /* 0x0000009673977220 */ /* 0x000fc40000410000 */
[----:B------:R-:W-:Y:S01]  /*ab00*/  FFMA.FTZ R152, R98, -R38, R213 ;  /* 0x8000002662987223 */ /* 0x000fe200000100d5 */
[----:B------:R-:W-:Y:S01]  /*ab10*/  STS [R146.X4+0x878], R231 ;  /* 0x000878e792007388 */ /* 0x000fe20000004800 */
[C---:B------:R-:W-:Y:S02]  /*ab20*/  FMUL.FTZ R67, R114.reuse, R65 ;  /* 0x0000004172437220 */ /* 0x040fe40000410000 */
[-C--:B--2---:R-:W-:Y:S01]  /*ab30*/  FMUL.FTZ R135, R114, R133.reuse ;  /* 0x0000008572877220 */ /* 0x084fe20000410000 */
[----:B------:R-:W-:Y:S01]  /*ab40*/  STS [R146.X4+0x87c], R210 ;  /* 0x00087cd292007388 */ /* 0x000fe20000004800 */
[-C--:B------:R-:W-:Y:S02]  /*ab50*/  FFMA.FTZ R156, R215, R154.reuse, -R151 ;  /* 0x0000009ad79c7223 */ /* 0x080fe40000010897 */
[----:B------:R-:W-:Y:S01]  /*ab60*/  FMUL.FTZ R154, R115, R154 ;  /* 0x0000009a739a7220 */ /* 0x000fe20000410000 */
[----:B------:R-:W-:Y:S01]  /*ab70*/  STS [R146.X4+0x880], R230 ;  /* 0x000880e692007388 */ /* 0x000fe20000004800 */
[----:B------:R-:W-:-:S02]  /*ab80*/  FFMA.FTZ R67, R152, R133, R67 ;  /* 0x0000008598437223 */ /* 0x000fc40000010043 */
[----:B------:R-:W-:Y:S01]  /*ab90*/  FFMA.FTZ R65, R152, R65, -R135 ;  /* 0x0000004198417223 */ /* 0x000fe20000010887 */
[----:B------:R-:W-:Y:S01]  /*aba0*/  STS [R146.X4+0x884], R224 ;  /* 0x000884e092007388 */ /* 0x000fe20000004800 */
[----:B---3--:R-:W-:Y:S02]  /*abb0*/  FMUL.FTZ R139, R165, R40 ;  /* 0x00000028a58b7220 */ /* 0x008fe40000410000 */
[----:B------:R-:W-:Y:S01]  /*abc0*/  FFMA.FTZ R154, R215, R150, R154 ;  /* 0x00000096d79a7223 */ /* 0x000fe2000001009a */
[----:B------:R-:W-:Y:S01]  /*abd0*/  STS [R146.X4+0x890], R242 ;  /* 0x000890f292007388 */ /* 0x000fe20000004800 */
[----:B------:R-:W-:Y:S02]  /*abe0*/  FADD.FTZ R67, RZ, R67 ;  /* 0x00000043ff437221 */ /* 0x000fe40000010000 */
[----:B------:R-:W-:Y:S01]  /*abf0*/  FMUL.FTZ R135, R147, R40 ;  /* 0x0000002893877220 */ /* 0x000fe20000410000 */
[----:B------:R-:W-:Y:S01]  /*ac00*/  STS [R146.X4+0x894], R241 ;  /* 0x000894f192007388 */ /* 0x000fe20000004800 */
[----:B------:R-:W-:-:S02]  /*ac10*/  FMUL.FTZ R151, R116, R139 ;  /* 0x0000008b74977220 */ /* 0x000fc40000410000 */
[----:B------:R-:W-:Y:S01]  /*ac20*/  FADD.FTZ R65, RZ, R65 ;  /* 0x00000041ff417221 */ /* 0x000fe20000010000 */
        /* <DEDUP_REMOVED lines=8> */
[----:B------:R-:W-:Y:S01]  /*acb0*/  FFMA.FTZ R158, R214, R139, -R153 ;  /* 0x0000008bd69e7223 */ /* 0x000fe20000010899 */
[----:B------:R-:W-:Y:S01]  /*acc0*/  STS [R146.X4+0x8b4], R195 ;  /* 0x0008b4c392007388 */ /* 0x000fe20000004800 */
[----:B------:R-:W-:Y:S02]  /*acd0*/  FADD.FTZ R67, R67, R154 ;  /* 0x0000009a43437221 */ /* 0x000fe40000010000 */
[-C--:B------:R-:W-:Y:S02]  /*ace0*/  FFMA.FTZ R139, R101, -R41.reuse, R218 ;  /* 0x80000029658b7223 */ /* 0x080fe400000100da */
[----:B------:R-:W-:Y:S02]  /*acf0*/  FMUL.FTZ R154, R166, R41 ;  /* 0x00000029a69a7220 */ /* 0x000fe40000410000 */
[----:B------:R-:W-:Y:S02]  /*ad00*/  FMUL.FTZ R153, R117, R156 ;  /* 0x0000009c75997220 */ /* 0x000fe40000410000 */
[----:B------:R-:W-:-:S02]  /*ad10*/  FMUL.FTZ R151, R143, R42 ;  /* 0x0000002a8f977220 */ /* 0x000fc40000410000 */
[----:B----4-:R-:W-:Y:S02]  /*ad20*/  FFMA.FTZ R160, R139, R154, R153 ;  /* 0x0000009a8ba07223 */ /* 0x010fe40000010099 */
[----:B------:R-:W-:Y:S02]  /*ad30*/  FMUL.FTZ R157, R169, R42 ;  /* 0x0000002aa99d7220 */ /* 0x000fe40000410000 */
[----:B------:R-:W-:Y:S02]  /*ad40*/  FMUL.FTZ R153, R118, R151 ;  /* 0x0000009776997220 */ /* 0x000fe40000410000 */
[----:B------:R-:W-:Y:S02]  /*ad50*/  FADD.FTZ R67, R67, R160 ;  /* 0x000000a043437221 */ /* 0x000fe40000010000 */
[----:B------:R-:W-:Y:S02]  /*ad60*/  FFMA.FTZ R160, R216, R157, -R153 ;  /* 0x0000009dd8a07223 */ /* 0x000fe40000010899 */
[----:B------:R-:W-:-:S02]  /*ad70*/  FMUL.FTZ R155, R117, R154 ;  /* 0x0000009a759b7220 */ /* 0x000fc40000410000 */
[----:B------:R-:W-:Y:S02]  /*ad80*/  FMUL.FTZ R157, R118, R157 ;  /* 0x0000009d769d7220 */ /* 0x000fe40000410000 */
[----:B------:R-:W-:Y:S02]  /*ad90*/  FMUL.FTZ R164, R148, R43 ;  /* 0x0000002b94a47220 */ /* 0x000fe40000410000 */
[----:B------:R-:W-:Y:S02]  /*ada0*/  FADD.FTZ R65, R65, R158 ;  /* 0x0000009e41417221 */ /* 0x000fe40000010000 */
[----:B------:R-:W-:Y:S02]  /*adb0*/  FMUL.FTZ R141, R246, UR39 ;  /* 0x00000027f68d7c20 */ /* 0x000fe40008410000 */
[----:B------:R-:W-:Y:S02]  /*adc0*/  FFMA.FTZ R162, R139, R156, -R155 ;  /* 0x0000009c8ba27223 */ /* 0x000fe4000001089b */
[----:B------:R-:W-:-:S02]  /*add0*/  FFMA.FTZ R158, R216, R151, R157 ;  /* 0x00000097d89e7223 */ /* 0x000fc4000001009d */
[----:B------:R-:W-:Y:S02]  /*ade0*/  FMUL.FTZ R161, R246, UR38 ;  /* 0x00000026f6a17c20 */ /* 0x000fe40008410000 */
[----:B------:R-:W-:Y:S02]  /*adf0*/  FMUL.FTZ R156, R170, R43 ;  /* 0x0000002baa9c7220 */ /* 0x000fe40000410000 */
[----:B------:R-:W-:Y:S02]  /*ae00*/  FMUL.FTZ R153, R119, R164 ;  /* 0x000000a477997220 */ /* 0x000fe40000410000 */
[----:B------:R-:W-:Y:S02]  /*ae10*/  FFMA.FTZ R193, R189, R246, R193 ;  /* 0x000000f6bdc17223 */ /* 0x000fe400000100c1 */
[----:B------:R-:W-:Y:S02]  /*ae20*/  FFMA.FTZ R145, R134, UR38, -R141 ;  /* 0x0000002686917c23 */ /* 0x000fe4000801088d */
[----:B------:R-:W-:-:S02]  /*ae30*/  FADD.FTZ R67, R67, R158 ;  /* 0x0000009e43437221 */ /* 0x000fc40000010000 */
[----:B------:R-:W-:Y:S02]  /*ae40*/  FFMA.FTZ R161, R134, UR39, R161 ;  /* 0x0000002786a17c23 */ /* 0x000fe400080100a1 */
[----:B------:R-:W-:Y:S02]  /*ae50*/  FFMA.FTZ R158, R219, R156, R153 ;  /* 0x0000009cdb9e7223 */ /* 0x000fe40000010099 */
[----:B------:R-:W-:Y:S02]  /*ae60*/  FMUL.FTZ R153, R172, R45 ;  /* 0x0000002dac997220 */ /* 0x000fe40000410000 */
[C---:B------:R-:W-:Y:S02]  /*ae70*/  FMUL.FTZ R141, R194.reuse, R193 ;  /* 0x000000c1c28d7220 */ /* 0x040fe40000410000 */
[C---:B------:R-:W-:Y:S02]  /*ae80*/  FMUL.FTZ R145, R194.reuse, R145 ;  /* 0x00000091c2917220 */ /* 0x040fe40000410000 */
[----:B------:R-:W-:-:S02]  /*ae90*/  FFMA.FTZ R194, -R194, R161, -RZ ;  /* 0x000000a1c2c27223 */ /* 0x000fc400000109ff */
[----:B------:R-:W-:Y:S01]  /*aea0*/  FADD.FTZ R67, R67, R158 ;  /* 0x0000009e43437221 */ /* 0x000fe20000010000 */
[----:B------:R0:W-:Y:S01]  /*aeb0*/  STS [R146.X4+0x8b8], R145 ;  /* 0x0008b89192007388 */ /* 0x0001e20000004800 */
[----:B------:R-:W-:Y:S02]  /*aec0*/  FMUL.FTZ R157, R144, R45 ;  /* 0x0000002d909d7220 */ /* 0x000fe40000410000 */
[----:B------:R-:W-:Y:S01]  /*aed0*/  FMUL.FTZ R161, R120, R153 ;  /* 0x0000009978a17220 */ /* 0x000fe20000410000 */
[----:B------:R-:W-:Y:S01]  /*aee0*/  STS [R146.X4+0x8bc], R194 ;  /* 0x0008bcc292007388 */ /* 0x000fe20000004800 */
[----:B------:R-:W-:Y:S02]  /*aef0*/  FMUL.FTZ R158, R174, R47 ;  /* 0x0000002fae9e7220 */ /* 0x000fe40000410000 */
[----:B------:R-:W-:Y:S02]  /*af00*/  FADD.FTZ R65, R65, R162 ;  /* 0x000000a241417221 */ /* 0x000fe40000010000 */
[----:B------:R-:W-:-:S02]  /*af10*/  FMUL.FTZ R155, R119, R156 ;  /* 0x0000009c779b7220 */ /* 0x000fc40000410000 */
[----:B------:R-:W-:Y:S02]  /*af20*/  FFMA.FTZ R168, R222, R157, -R161 ;  /* 0x0000009ddea87223 */ /* 0x000fe400000108a1 */
[----:B0-----:R-:W-:Y:S02]  /*af30*/  FMUL.FTZ R145, R142, R47 ;  /* 0x0000002f8e917220 */ /* 0x001fe40000410000 */
[----:B------:R-:W-:Y:S02]  /*af40*/  FMUL.FTZ R157, R120, R157 ;  /* 0x0000009d789d7220 */ /* 0x000fe40000410000 */
[----:B------:R-:W-:Y:S02]  /*af50*/  FMUL.FTZ R161, R121, R158 ;  /* 0x0000009e79a17220 */ /* 0x000fe40000410000 */
[----:B------:R-:W-:Y:S02]  /*af60*/  FFMA.FTZ R164, R219, R164, -R155 ;  /* 0x000000a4dba47223 */ /* 0x000fe4000001089b */
[----:B------:R-:W-:-:S02]  /*af70*/  FADD.FTZ R65, R65, R160 ;  /* 0x000000a041417221 */ /* 0x000fc40000010000 */
[----:B------:R-:W-:Y:S02]  /*af80*/  FFMA.FTZ R162, R222, R153, R157 ;  /* 0x00000099dea27223 */ /* 0x000fe4000001009d */
[-C--:B------:R-:W-:Y:S02]  /*af90*/  FFMA.FTZ R186, R220, R145.reuse, -R161 ;  /* 0x00000091dcba7223 */ /* 0x080fe400000108a1 */
[----:B------:R-:W-:Y:S02]  /*afa0*/  FMUL.FTZ R145, R121, R145 ;  /* 0x0000009179917220 */ /* 0x000fe40000410000 */
[----:B------:R-:W-:Y:S02]  /*afb0*/  FMUL.FTZ R155, R177, R49 ;  /* 0x00000031b19b7220 */ /* 0x000fe40000410000 */
[----:B------:R-:W-:Y:S02]  /*afc0*/  FADD.FTZ R65, R65, R164 ;  /* 0x000000a441417221 */ /* 0x000fe40000010000 */
[----:B------:R-:W-:-:S02]  /*afd0*/  FADD.FTZ R67, R67, R162 ;  /* 0x000000a243437221 */ /* 0x000fc40000010000 */
[----:B------:R-:W-:Y:S02]  /*afe0*/  FMUL.FTZ R252, R123, UR38 ;  /* 0x000000267bfc7c20 */ /* 0x000fe40008410000 */
[----:B------:R-:W-:Y:S01]  /*aff0*/  FFMA.FTZ R162, R220, R158, R145 ;  /* 0x0000009edca27223 */ /* 0x000fe20000010091 */
[----:B------:R-:W-:Y:S01]  /*b000*/  MOV R145, UR26 ;  /* 0x0000001a00917c02 */ /* 0x000fe20008000f00 */
[-C--:B------:R-:W-:Y:S02]  /*b010*/  FFMA.FTZ R160, R106, -R49.reuse, R221 ;  /* 0x800000316aa07223 */ /* 0x080fe400000100dd */
[----:B------:R-:W-:Y:S01]  /*b020*/  FMUL.FTZ R167, R176, R49 ;  /* 0x00000031b0a77220 */ /* 0x000fe20000410000 */
[----:B------:R-:W-:Y:S01]  /*b030*/  LEA R145, R145, -R0, 0x1 ;  /* 0x8000000091917211 */ /* 0x000fe200078e08ff */
[----:B------:R-:W-:Y:S02]  /*b040*/  FMUL.FTZ R171, R122, R155 ;  /* 0x0000009b7aab7220 */ /* 0x000fe40000410000 */
[----:B------:R-:W-:Y:S01]  /*b050*/  FADD.FTZ R65, R65, R168 ;  /* 0x000000a841417221 */ /* 0x000fe20000010000 */
[----:B------:R-:W-:Y:S01]  /*b060*/  ISETP.GE.AND P0, PT, R145, 0x1, PT ;  /* 0x000000019100780c */ /* 0x000fe20003f06270 */
[----:B------:R-:W-:-:S02]  /*b070*/  FFMA.FTZ R228, R223, UR38, -R228 ;  /* 0x00000026dfe47c23 */ /* 0x000fc400080108e4 */
[----:B------:R-:W-:Y:S02]  /*b080*/  FFMA.FTZ R252, R223, UR39, R252 ;  /* 0x00000027dffc7c23 */ /* 0x000fe400080100fc */
[----:B------:R-:W-:Y:S02]  /*b090*/  FADD.FTZ R67, R67, R162 ;  /* 0x000000a243437221 */ /* 0x000fe40000010000 */
[----:B------:R-:W-:Y:S02]  /*b0a0*/  FMUL.FTZ R162, R130, UR42 ;  /* 0x0000002a82a27c20 */ /* 0x000fe40008410000 */
[----:B------:R-:W-:Y:S02]  /*b0b0*/  FFMA.FTZ R202, R160, R167, -R171 ;  /* 0x000000a7a0ca7223 */ /* 0x000fe400000108ab */
[----:B------:R-:W-:Y:S02]  /*b0c0*/  FADD.FTZ R65, R65, R186 ;  /* 0x000000ba41417221 */ /* 0x000fe40000010000 */
[----:B------:R-:W-:-:S02]  /*b0d0*/  FMUL.FTZ R228, R227, R228 ;  /* 0x000000e4e3e47220 */ /* 0x000fc40000410000 */
[----:B------:R-:W-:Y:S02]  /*b0e0*/  FFMA.FTZ R227, -R227, R252, -RZ ;  /* 0x000000fce3e37223 */ /* 0x000fe400000109ff */
[----:B------:R-:W-:Y:S01]  /*b0f0*/  FFMA.FTZ R157, R159, UR43, -R162 ;  /* 0x0000002b9f9d7c23 */ /* 0x000fe200080108a2 */
[----:B------:R-:W-:Y:S01]  /*b100*/  STS [R146.X4+0x888], R228 ;  /* 0x000888e492007388 */ /* 0x000fe20000004800 */
[----:B------:R-:W-:Y:S02]  /*b110*/  FADD.FTZ R202, R65, R202 ;  /* 0x000000ca41ca7221 */ /* 0x000fe40000010000 */
[----:B------:R-:W-:Y:S01]  /*b120*/  FMUL.FTZ R162, R132, UR42 ;  /* 0x0000002a84a27c20 */ /* 0x000fe20008410000 */
[----:B------:R0:W-:Y:S01]  /*b130*/  STS [R146.X4+0x88c], R227 ;  /* 0x00088ce392007388 */ /* 0x0001e20000004800 */
[----:B------:R-:W-:Y:S02]  /*b140*/  FMUL.FTZ R65, R201, UR42 ;  /* 0x0000002ac9417c20 */ /* 0x000fe40008410000 */
[----:B------:R-:W-:-:S02]  /*b150*/  FMUL.FTZ R179, R180, UR42 ;  /* 0x0000002ab4b37c20 */ /* 0x000fc40008410000 */
[----:B------:R-:W-:Y:S02]  /*b160*/  FMUL.FTZ R167, R122, R167 ;  /* 0x000000a77aa77220 */ /* 0x000fe40000410000 */
[C---:B------:R-:W-:Y:S02]  /*b170*/  FFMA.FTZ R179, R138.reuse, UR43, -R179 ;  /* 0x0000002b8ab37c23 */ /* 0x040fe400080108b3 */
[----:B------:R-:W-:Y:S02]  /*b180*/  FMUL.FTZ R208, R138, R53 ;  /* 0x000000358ad07220 */ /* 0x000fe40000410000 */
[----:B0-----:R-:W-:Y:S02]  /*b190*/  FFMA.FTZ R146, R201, UR43, -R162 ;  /* 0x0000002bc9927c23 */ /* 0x001fe400080108a2 */
[----:B------:R-:W-:Y:S02]  /*b1a0*/  FFMA.FTZ R162, R132, UR43, R65 ;  /* 0x0000002b84a27c23 */ /* 0x000fe40008010041 */
[----:B------:R-:W-:-:S02]  /*b1b0*/  FMUL.FTZ R65, R183, UR42 ;  /* 0x0000002ab7417c20 */ /* 0x000fc40008410000 */
[----:B------:R-:W-:Y:S02]  /*b1c0*/  FFMA.FTZ R200, R160, R155, R167 ;  /* 0x0000009ba0c87223 */ /* 0x000fe400000100a7 */
[----:B------:R-:W-:Y:S02]  /*b1d0*/  FFMA.FTZ R186, R182, UR43, -R65 ;  /* 0x0000002bb6ba7c23 */ /* 0x000fe40008010841 */
[----:B------:R-:W-:Y:S02]  /*b1e0*/  FMUL.FTZ R65, R138, UR42 ;  /* 0x0000002a8a417c20 */ /* 0x000fe40008410000 */
[----:B------:R-:W-:Y:S02]  /*b1f0*/  FADD.FTZ R200, R67, R200 ;  /* 0x000000c843c87221 */ /* 0x000fe40000010000 */
[----:B------:R-:W-:Y:S02]  /*b200*/  FFMA.FTZ R138, R180, UR43, R65 ;  /* 0x0000002bb48a7c23 */ /* 0x000fe40008010041 */
[----:B------:R-:W-:-:S02]  /*b210*/  FMUL.FTZ R65, R140, UR42 ;  /* 0x0000002a8c417c20 */ /* 0x000fc40008410000 */
[----:B------:R-:W-:Y:S02]  /*b220*/  FMUL.FTZ R168, R184, UR42 ;  /* 0x0000002ab8a87c20 */ /* 0x000fe40008410000 */
[----:B------:R-:W-:Y:S02]  /*b230*/  FMUL.FTZ R67, R185, UR42 ;  /* 0x0000002ab9437c20 */ /* 0x000fe40008410000 */
[----:B------:R-:W-:Y:S02]  /*b240*/  FMUL.FTZ R181, R177, UR42 ;  /* 0x0000002ab1b57c20 */ /* 0x000fe40008410000 */
[----:B------:R-:W-:Y:S02]  /*b250*/  FFMA.FTZ R190, R178, UR43, R65 ;  /* 0x0000002bb2be7c23 */ /* 0x000fe40008010041 */
[----:B------:R-:W-:Y:S02]  /*b260*/  FMUL.FTZ R65, R174, UR42 ;  /* 0x0000002aae417c20 */ /* 0x000fe40008410000 */
[----:B------:R-:W-:-:S02]  /*b270*/  FFMA.FTZ R171, R185, UR43, -R168 ;  /* 0x0000002bb9ab7c23 */ /* 0x000fc400080108a8 */
[----:B------:R-:W-:Y:S02]  /*b280*/  FMUL.FTZ R188, R182, UR42 ;  /* 0x0000002ab6bc7c20 */ /* 0x000fe40008410000 */
[----:B------:R-:W-:Y:S02]  /*b290*/  FFMA.FTZ R168, R184, UR43, R67 ;  /* 0x0000002bb8a87c23 */ /* 0x000fe40008010043 */
[C---:B------:R-:W-:Y:S02]  /*b2a0*/  FFMA.FTZ R181, R176.reuse, UR43, -R181 ;  /* 0x0000002bb0b57c23 */ /* 0x040fe400080108b5 */
[----:B------:R-:W-:Y:S02]  /*b2b0*/  FMUL.FTZ R192, R176, UR42 ;  /* 0x0000002ab0c07c20 */ /* 0x000fe40008410000 */
[----:B------:R-:W-:Y:S02]  /*b2c0*/  FMUL.FTZ R67, R178, UR42 ;  /* 0x0000002ab2437c20 */ /* 0x000fe40008410000 */
[----:B------:R-:W-:-:S02]  /*b2d0*/  FFMA.FTZ R176, R142, UR43, -R65 ;  /* 0x0000002b8eb07c23 */ /* 0x000fc40008010841 */
[----:B------:R-:W-:Y:S02]  /*b2e0*/  FMUL.FTZ R191, R172, UR42 ;  /* 0x0000002aacbf7c20 */ /* 0x000fe40008410000 */
[----:B------:R-:W-:Y:S02]  /*b2f0*/  FMUL.FTZ R65, R170, UR42 ;  /* 0x0000002aaa417c20 */ /* 0x000fe40008410000 */
[----:B------:R-:W-:Y:S02]  /*b300*/  FFMA.FTZ R173, R183, UR43, R188 ;  /* 0x0000002bb7ad7c23 */ /* 0x000fe400080100bc */
[----:B------:R-:W-:Y:S02]  /*b310*/  FFMA.FTZ R187, R177, UR43, R192 ;  /* 0x0000002bb1bb7c23 */ /* 0x000fe400080100c0 */
[----:B------:R-:W-:Y:S02]  /*b320*/  FFMA.FTZ R188, R140, UR43, -R67 ;  /* 0x0000002b8cbc7c23 */ /* 0x000fe40008010843 */
[----:B------:R-:W-:-:S02]  /*b330*/  FMUL.FTZ R189, R142, UR42 ;  /* 0x0000002a8ebd7c20 */ /* 0x000fc40008410000 */
        /* <DEDUP_REMOVED lines=9> */
[----:B------:R-:W-:Y:S02]  /*b3d0*/  FFMA.FTZ R169, R143, UR43, R144 ;  /* 0x0000002b8fa97c23 */ /* 0x000fe40008010090 */
[----:B------:R-:W-:Y:S02]  /*b3e0*/  FMUL.FTZ R192, R147, UR42 ;  /* 0x0000002a93c07c20 */ /* 0x000fe40008410000 */
[----:B------:R-:W-:-:S02]  /*b3f0*/  FFMA.FTZ R144, R64, UR43, -R65 ;  /* 0x0000002b40907c23 */ /* 0x000fc40008010841 */
[----:B------:R-:W-:Y:S02]  /*b400*/  FMUL.FTZ R67, R64, UR42 ;  /* 0x0000002a40437c20 */ /* 0x000fe40008410000 */
[----:B------:R-:W-:Y:S02]  /*b410*/  FMUL.FTZ R65, R204, UR42 ;  /* 0x0000002acc417c20 */ /* 0x000fe40008410000 */
[----:B------:R-:W-:Y:S02]  /*b420*/  FMUL.FTZ R64, R149, UR42 ;  /* 0x0000002a95407c20 */ /* 0x000fe40008410000 */
[C---:B------:R-:W-:Y:S02]  /*b430*/  FFMA.FTZ R199, R165.reuse, UR43, -R192 ;  /* 0x0000002ba5c77c23 */ /* 0x040fe400080108c0 */
[----:B------:R-:W-:Y:S02]  /*b440*/  FMUL.FTZ R194, R165, UR42 ;  /* 0x0000002aa5c27c20 */ /* 0x000fe40008410000 */
[----:B------:R-:W-:-:S02]  /*b450*/  FMUL.FTZ R212, R140, R51 ;  /* 0x000000338cd47220 */ /* 0x000fc40000410000 */
[----:B------:R-:W-:Y:S02]  /*b460*/  FFMA.FTZ R192, R66, UR43, -R65 ;  /* 0x0000002b42c07c23 */ /* 0x000fe40008010841 */
[----:B------:R-:W-:Y:S02]  /*b470*/  FFMA.FTZ R165, R225, UR43, -R64 ;  /* 0x0000002be1a57c23 */ /* 0x000fe40008010840 */
[----:B------:R-:W-:Y:S02]  /*b480*/  FMUL.FTZ R161, R159, UR42 ;  /* 0x0000002a9fa17c20 */ /* 0x000fe40008410000 */
[----:B------:R-:W-:Y:S02]  /*b490*/  FMUL.FTZ R164, R198, UR42 ;  /* 0x0000002ac6a47c20 */ /* 0x000fe40008410000 */
[----:B------:R-:W-:Y:S02]  /*b4a0*/  FMUL.FTZ R167, R197, UR42 ;  /* 0x0000002ac5a77c20 */ /* 0x000fe40008410000 */
[----:B------:R-:W-:-:S02]  /*b4b0*/  FMUL.FTZ R175, R180, R53 ;  /* 0x00000035b4af7220 */ /* 0x000fc40000410000 */
[-C--:B------:R-:W-:Y:S02]  /*b4c0*/  FMUL.FTZ R140, R178, R51.reuse ;  /* 0x00000033b28c7220 */ /* 0x080fe40000410000 */
[----:B------:R-:W-:Y:S02]  /*b4d0*/  FMUL.FTZ R65, R66, UR42 ;  /* 0x0000002a42417c20 */ /* 0x000fe40008410000 */
[----:B------:R-:W-:Y:S02]  /*b4e0*/  FMUL.FTZ R64, R225, UR42 ;  /* 0x0000002ae1407c20 */ /* 0x000fe40008410000 */
[----:B------:R-:W-:Y:S02]  /*b4f0*/  FFMA.FTZ R209, R147, UR43, R194 ;  /* 0x0000002b93d17c23 */ /* 0x000fe400080100c2 */
[----:B------:R-:W-:Y:S02]  /*b500*/  FFMA.FTZ R223, R107, -R51, R223 ;  /* 0x800000336bdf7223 */ /* 0x000fe400000100df */
[----:B------:R-:W-:-:S02]  /*b510*/  FFMA.FTZ R211, R108, -R53, R211 ;  /* 0x800000356cd37223 */ /* 0x000fc400000100d3 */
[----:B------:R-:W-:Y:S02]  /*b520*/  FFMA.FTZ R161, R130, UR43, R161 ;  /* 0x0000002b82a17c23 */ /* 0x000fe400080100a1 */
[----:B------:R-:W-:Y:S02]  /*b530*/  FFMA.FTZ R164, R197, UR43, -R164 ;  /* 0x0000002bc5a47c23 */ /* 0x000fe400080108a4 */
[----:B------:R-:W-:Y:S02]  /*b540*/  FFMA.FTZ R167, R198, UR43, R167 ;  /* 0x0000002bc6a77c23 */ /* 0x000fe400080100a7 */
[----:B------:R-:W-:Y:S02]  /*b550*/  FMUL.FTZ R210, R126, R175 ;  /* 0x000000af7ed27220 */ /* 0x000fe40000410000 */
[----:B------:R-:W-:Y:S02]  /*b560*/  FMUL.FTZ R213, R123, R140 ;  /* 0x0000008c7bd57220 */ /* 0x000fe40000410000 */
        /* <DEDUP_REMOVED lines=37> */
.L_x_8534:
[----:B------:R-:W-:Y:S05]  /*b7c0*/  BSYNC B0 ;  /* 0x0000000000007941 */ /* 0x000fea0003800000 */
.L_x_8533:
[----:B------:R-:W-:Y:S01]  /*b7d0*/  ULDC.64 UR36, c[0x0][0x2b8] ;  /* 0x0000ae0000247ab9 */ /* 0x000fe20000000a00 */
[-C--:B------:R-:W-:Y:S01]  /*b7e0*/  FFMA.FTZ R213, R223, R212.reuse, -R213 ;  /* 0x000000d4dfd57223 */ /* 0x080fe200000108d5 */
[----:B------:R-:W-:Y:S01]  /*b7f0*/  USHF.R.U32.HI UR38, URZ, 0x1, UR37 ;  /* 0x000000013f267899 */ /* 0x000fe20008011625 */
[----:B------:R-:W-:Y:S01]  /*b800*/  FMUL.FTZ R212, R123, R212 ;  /* 0x000000d47bd47220 */ /* 0x000fe20000410000 */
[----:B------:R-:W-:Y:S01]  /*b810*/  USHF.R.U64 UR36, UR36, 0x1, UR37 ;  /* 0x0000000124247899 */ /* 0x000fe20008001225 */
[----:B------:R-:W-:Y:S01]  /*b820*/  FADD.FTZ R136, R136, -R141 ;  /* 0x8000008d88887221 */ /* 0x000fe20000010000 */
[----:B------:R-:W-:Y:S01]  /*b830*/  UIMAD UR37, UR38, UR12, URZ ;  /* 0x0000000c262572a4 */ /* 0x000fe2000f8e023f */
[----:B------:R-:W-:Y:S01]  /*b840*/  FFMA.FTZ R65, R223, R140, R212 ;  /* 0x0000008cdf417223 */ /* 0x000fe200000100d4 */
[----:B------:R-:W-:Y:S01]  /*b850*/  UIMAD.WIDE.U32 UR38, UR36, UR12, URZ ;  /* 0x0000000c242672a5 */ /* 0x000fe2000f8e003f */
[----:B0-----:R-:W-:Y:S01]  /*b860*/  FFMA.FTZ R67, R211, R208, -R210 ;  /* 0x000000d0d3437223 */ /* 0x001fe200000108d2 */
[----:B------:R-:W-:Y:S01]  /*b870*/  UIMAD UR40, UR13, UR36, UR37 ;  /* 0x000000240d2872a4 */ /* 0x000fe2000f8e0225 */
[----:B------:R-:W-:Y:S01]  /*b880*/  FADD.FTZ R65, R200, R65 ;  /* 0x00000041c8417221 */ /* 0x000fe20000010000 */
[----:B------:R-:W-:Y:S01]  /*b890*/  ULDC UR41, c[0x0][0x174] ;  /* 0x00005d0000297ab9 */ /* 0x000fe20000000800 */
[-C--:B------:R-:W-:Y:S01]  /*b8a0*/  FMUL.FTZ R200, R183, R55.reuse ;  /* 0x00000037b7c87220 */ /* 0x080fe20000410000 */
[----:B------:R-:W-:Y:S01]  /*b8b0*/  ULDC.64 UR36, c[0x0][0x2c0] ;  /* 0x0000b00000247ab9 */ /* 0x000fe20000000a00 */
[----:B------:R-:W-:Y:S01]  /*b8c0*/  FFMA.FTZ R207, R109, -R55, R207 ;  /* 0x800000376dcf7223 */ /* 0x000fe200000100cf */
[----:B------:R-:W-:Y:S01]  /*b8d0*/  UIADD3 UR39, UR40, UR39, URZ ;  /* 0x0000002728277290 */ /* 0x000fe2000fffe03f */
[----:B------:R-:W-:Y:S01]  /*b8e0*/  FMUL.FTZ R141, R184, R57 ;  /* 0x00000039b88d7220 */ /* 0x000fe20000410000 */
[----:B------:R-:W-:Y:S01]  /*b8f0*/  UIMAD UR40, UR15, UR36, URZ ;  /* 0x000000240f2872a4 */ /* 0x000fe2000f8e023f */
[----:B------:R-:W-:Y:S01]  /*b900*/  FMUL.FTZ R182, R182, R55 ;  /* 0x00000037b6b67220 */ /* 0x000fe20000410000 */
[----:B------:R-:W-:Y:S01]  /*b910*/  UIMAD.WIDE.U32 UR38, UR14, UR36, UR38 ;  /* 0x000000240e2672a5 */ /* 0x000fe2000f8e0026 */
[----:B------:R-:W-:Y:S01]  /*b920*/  FMUL.FTZ R64, R127, R200 ;  /* 0x000000c87f407220 */ /* 0x000fe20000410000 */
[----:B------:R-:W-:Y:S01]  /*b930*/  UIMAD UR40, UR14, UR37, UR40 ;  /* 0x000000250e2872a4 */ /* 0x000fe2000f8e0228 */
[----:B------:R-:W-:Y:S01]  /*b940*/  FMUL.FTZ R208, R126, R208 ;  /* 0x000000d07ed07220 */ /* 0x000fe20000410000 */
[----:B------:R-:W-:Y:S01]  /*b950*/  BSSY B0, `(.L_x_8535) ;  /* 0x000004a000007945 */ /* 0x000fe20003800000 */
[----:B------:R-:W-:Y:S01]  /*b960*/  FADD.FTZ R202, R202, R213 ;  /* 0x000000d5caca7221 */ /* 0x000fe20000010000 */
[----:B------:R-:W-:Y:S01]  /*b970*/  ULDC.64 UR36, c[0x0][0x320] ;  /* 0x0000c80000247ab9 */ /* 0x000fe20000000a00 */
[-C--:B------:R-:W-:Y:S01]  /*b980*/  FFMA.FTZ R206, R110, -R57.reuse, R206 ;  /* 0x800000396ece7223 */ /* 0x080fe200000100ce */
[----:B------:R-:W-:Y:S01]  /*b990*/  UIADD3 UR40, UR40, UR39, URZ ;  /* 0x0000002728287290 */ /* 0x000fe2000fffe03f */
[----:B------:R-:W-:Y:S01]  /*b9a0*/  FMUL.FTZ R185, R185, R57 ;  /* 0x00000039b9b97220 */ /* 0x000fe20000410000 */
[----:B------:R-:W-:Y:S01]  /*b9b0*/  ULEA UR39, UP0, UR38, UR36, 0x3 ;  /* 0x0000002426277291 */ /* 0x000fe2000f80183f */
[----:B------:R-:W-:Y:S01]  /*b9c0*/  FMUL.FTZ R66, R128, R141 ;  /* 0x0000008d80427220 */ /* 0x000fe20000410000 */
[----:B------:R-:W-:Y:S01]  /*b9d0*/  UIADD3 UR36, UR6, -UR41, URZ ;  /* 0x8000002906247290 */ /* 0x000fe2000fffe03f */
[-C--:B------:R-:W-:Y:S01]  /*b9e0*/  FFMA.FTZ R64, R207, R182.reuse, -R64 ;  /* 0x000000b6cf407223 */ /* 0x080fe20000010840 */
[----:B------:R-:W-:Y:S01]  /*b9f0*/  ULEA.HI.X UR37, UR38, UR37, UR40, 0x3, UP0 ;  /* 0x0000002526257291 */ /* 0x000fe200080f1c28 */
[----:B------:R-:W-:Y:S01]  /*ba00*/  FFMA.FTZ R208, R211, R175, R208 ;  /* 0x000000afd3d07223 */ /* 0x000fe200000100d0 */
[----:B------:R-:W-:Y:S01]  /*ba10*/  UIMAD UR36, UR36, -0x400, URZ ;  /* 0xfffffc00242478a4 */ /* 0x000fe2000f8e023f */
[----:B------:R-:W-:Y:S01]  /*ba20*/  FMUL.FTZ R182, R127, R182 ;  /* 0x000000b67fb67220 */ /* 0x000fe20000410000 */
[----:B------:R-:W-:Y:S01]  /*ba30*/  USHF.L.U32 UR38, UR8, 0x2, URZ ;  /* 0x0000000208267899 */ /* 0x000fe2000800063f */
[----:B------:R-:W-:Y:S01]  /*ba40*/  FADD.FTZ R67, R202, R67 ;  /* 0x00000043ca437221 */ /* 0x000fe20000010000 */
[C---:B------:R-:W-:Y:S01]  /*ba50*/  ISETP.GE.AND P1, PT, R145.reuse, 0x41, PT ;  /* 0x000000419100780c */ /* 0x040fe20003f26270 */
[----:B------:R-:W-:Y:S01]  /*ba60*/  FFMA.FTZ R202, R206, R185, -R66 ;  /* 0x000000b9ceca7223 */ /* 0x000fe20000010842 */
[----:B------:R-:W-:Y:S01]  /*ba70*/  ISETP.GE.AND P2, PT, R145, 0x61, PT ;  /* 0x000000619100780c */ /* 0x000fe20003f46270 */
[----:B------:R-:W-:-:S02]  /*ba80*/  FADD.FTZ R65, R65, R208 ;  /* 0x000000d041417221 */ /* 0x000fc40000010000 */
[----:B------:R-:W-:Y:S02]  /*ba90*/  FFMA.FTZ R182, R207, R200, R182 ;  /* 0x000000c8cfb67223 */ /* 0x000fe400000100b6 */
[----:B------:R-:W-:Y:S02]  /*baa0*/  FMUL.FTZ R185, R128, R185 ;  /* 0x000000b980b97220 */ /* 0x000fe40000410000 */
[----:B------:R-:W-:Y:S02]  /*bab0*/  FADD.FTZ R65, R65, R182 ;  /* 0x000000b641417221 */ /* 0x000fe40000010000 */
[----:B------:R-:W-:Y:S02]  /*bac0*/  FFMA.FTZ R66, R206, R141, R185 ;  /* 0x0000008dce427223 */ /* 0x000fe400000100b9 */
[----:B------:R-:W-:Y:S01]  /*bad0*/  FADD.FTZ R67, R67, R64 ;  /* 0x0000004043437221 */ /* 0x000fe20000010000 */
[----:B------:R-:W-:Y:S01]  /*bae0*/  LEA R64, P0, R0, UR39, 0x2 ;  /* 0x0000002700407c11 */ /* 0x000fe2000f8010ff */
[-C--:B------:R-:W-:Y:S01]  /*baf0*/  FMUL.FTZ R182, R198, R60.reuse ;  /* 0x0000003cc6b67220 */ /* 0x080fe20000410000 */
[----:B------:R-:W-:Y:S01]  /*bb00*/  USHF.L.U64.HI UR39, UR8, 0x2, UR9 ;  /* 0x0000000208277899 */ /* 0x000fe20008010209 */
[----:B------:R-:W-:Y:S01]  /*bb10*/  FADD.FTZ R66, R65, R66 ;  /* 0x0000004241427221 */ /* 0x000fe20000010000 */
[----:B------:R-:W-:Y:S01]  /*bb20*/  LEA.HI.X R65, R0, UR37, RZ, 0x2, P0 ;  /* 0x0000002500417c11 */ /* 0x000fe200080f14ff */
[-C--:B------:R-:W-:Y:S01]  /*bb30*/  FMUL.FTZ R208, R197, R60.reuse ;  /* 0x0000003cc5d07220 */ /* 0x080fe20000410000 */
[----:B------:R-:W-:Y:S01]  /*bb40*/  MOV R197, UR36 ;  /* 0x0000002400c57c02 */ /* 0x000fe20008000f00 */
[----:B------:R-:W-:Y:S01]  /*bb50*/  FFMA.FTZ R205, R111, -R60, R205 ;  /* 0x8000003c6fcd7223 */ /* 0x000fe200000100cd */
[----:B------:R-:W-:Y:S01]  /*bb60*/  ULDC.64 UR36, c[0x0][0x2d0] ;  /* 0x0000b40000247ab9 */ /* 0x000fe20000000a00 */
[----:B------:R-:W-:Y:S01]  /*bb70*/  FMUL.FTZ R185, R129, R182 ;  /* 0x000000b681b97220 */ /* 0x000fe20000410000 */
[----:B------:R-:W-:Y:S01]  /*bb80*/  ISETP.GE.AND P0, PT, R145, 0x21, PT ;  /* 0x000000219100780c */ /* 0x000fe20003f06270 */
[----:B------:R-:W-:Y:S01]  /*bb90*/  FADD.FTZ R67, R67, R202 ;  /* 0x000000ca43437221 */ /* 0x000fe20000010000 */
[----:B------:R-:W-:Y:S01]  /*bba0*/  UIMAD UR36, UR39, UR36, URZ ;  /* 0x00000024272472a4 */ /* 0x000fe2000f8e023f */
[----:B------:R-:W-:-:S02]  /*bbb0*/  FMUL.FTZ R202, R132, R69 ;  /* 0x0000004584ca7220 */ /* 0x000fc40000410000 */
[----:B------:R-:W-:Y:S01]  /*bbc0*/  FFMA.FTZ R210, R205, R208, -R185 ;  /* 0x000000d0cdd27223 */ /* 0x000fe200000108b9 */
[----:B------:R-:W-:Y:S01]  /*bbd0*/  UIMAD UR36, UR38, UR37, UR36 ;  /* 0x00000025262472a4 */ /* 0x000fe2000f8e0224 */
[----:B------:R-:W-:-:S04]  /*bbe0*/  IMAD.WIDE R64, R197, 0x4, R64 ;  /* 0x00000004c5407825 */ /* 0x000fc800078e0240 */
[----:B------:R-:W-:Y:S02]  /*bbf0*/  FMUL.FTZ R208, R129, R208 ;  /* 0x000000d081d07220 */ /* 0x000fe40000410000 */
[-C--:B------:R-:W-:Y:S01]  /*bc00*/  FMUL.FTZ R212, R201, R69.reuse ;  /* 0x00000045c9d47220 */ /* 0x080fe20000410000 */
[----:B------:R-:W-:Y:S01]  /*bc10*/  MOV R201, UR38 ;  /* 0x0000002600c97c02 */ /* 0x000fe20008000f00 */
[----:B------:R-:W-:Y:S02]  /*bc20*/  FFMA.FTZ R163, R112, -R69, R163 ;  /* 0x8000004570a37223 */ /* 0x000fe400000100a3 */
[----:B------:R-:W-:Y:S02]  /*bc30*/  FMUL.FTZ R197, R131, R202 ;  /* 0x000000ca83c57220 */ /* 0x000fe40000410000 */
[----:B------:R-:W-:Y:S02]  /*bc40*/  FFMA.FTZ R185, R205, R182, R208 ;  /* 0x000000b6cdb97223 */ /* 0x000fe400000100d0 */
[----:B------:R-:W-:-:S02]  /*bc50*/  FFMA.FTZ R208, R163, R212, -R197 ;  /* 0x000000d4a3d07223 */ /* 0x000fc400000108c5 */
[----:B------:R-:W-:Y:S02]  /*bc60*/  FADD.FTZ R67, R67, R210 ;  /* 0x000000d243437221 */ /* 0x000fe40000010000 */
[-C--:B------:R-:W-:Y:S02]  /*bc70*/  FMUL.FTZ R197, R159, R74.reuse ;  /* 0x0000004a9fc57220 */ /* 0x080fe40000410000 */
[----:B------:R-:W-:Y:S01]  /*bc80*/  FADD.FTZ R208, R67, R208 ;  /* 0x000000d043d07221 */ /* 0x000fe20000010000 */
[----:B------:R-:W-:Y:S01]  /*bc90*/  IADD3 R67, R0, 0x20, RZ ;  /* 0x0000002000437810 */ /* 0x000fe20007ffe0ff */
[----:B------:R-:W-:Y:S02]  /*bca0*/  FMUL.FTZ R159, R130, R74 ;  /* 0x0000004a829f7220 */ /* 0x000fe40000410000 */
[----:B------:R-:W-:Y:S01]  /*bcb0*/  IMAD.WIDE.U32 R64, R201, c[0x0][0x2d0], R64 ;  /* 0x0000b400c9407a25 */ /* 0x000fe200078e0040 */
[----:B------:R-:W-:-:S03]  /*bcc0*/  LEA.HI.SX32 R67, R67, R0, 0x1b ;  /* 0x0000000043437211 */ /* 0x000fc600078fdaff */
[----:B------:R-:W-:Y:S01]  /*bcd0*/  FMUL.FTZ R212, R131, R212 ;  /* 0x000000d483d47220 */ /* 0x000fe20000410000 */
[----:B------:R-:W-:Y:S01]  /*bce0*/  IADD3 R65, R65, UR36, RZ ;  /* 0x0000002441417c10 */ /* 0x000fe2000fffe0ff */
[----:B------:R-:W-:Y:S01]  /*bcf0*/  FFMA.FTZ R134, R113, -R74, R134 ;  /* 0x8000004a71867223 */ /* 0x000fe20000010086 */
[----:B------:R-:W0:Y:S01]  /*bd00*/  LDS R67, [R67.X4+0x8c0] ;  /* 0x0008c00043437984 */ /* 0x000e220000004800 */
[----:B------:R-:W-:Y:S02]  /*bd10*/  FMUL.FTZ R201, R246, R159 ;  /* 0x0000009ff6c97220 */ /* 0x000fe40000410000 */
[----:B------:R-:W-:Y:S02]  /*bd20*/  FADD.FTZ R66, R66, R185 ;  /* 0x000000b942427221 */ /* 0x000fe40000010000 */
[----:B------:R-:W-:Y:S02]  /*bd30*/  FFMA.FTZ R185, R163, R202, R212 ;  /* 0x000000caa3b97223 */ /* 0x000fe400000100d4 */
[-C--:B------:R-:W-:Y:S01]  /*bd40*/  FFMA.FTZ R213, R134, R197.reuse, -R201 ;  /* 0x000000c586d57223 */ /* 0x080fe200000108c9 */
[----:B------:R-:W-:Y:S01]  /*bd50*/  IADD3 R201, R0, 0x40, RZ ;  /* 0x0000004000c97810 */ /* 0x000fe20007ffe0ff */
[----:B------:R-:W-:-:S02]  /*bd60*/  FMUL.FTZ R197, R246, R197 ;  /* 0x000000c5f6c57220 */ /* 0x000fc40000410000 */
[----:B------:R-:W-:Y:S01]  /*bd70*/  FADD.FTZ R185, R66, R185 ;  /* 0x000000b942b97221 */ /* 0x000fe20000010000 */
[----:B------:R-:W-:Y:S01]  /*bd80*/  LEA.HI.SX32 R201, R201, R0, 0x1b ;  /* 0x00000000c9c97211 */ /* 0x000fe200078fdaff */
[----:B------:R-:W-:Y:S02]  /*bd90*/  FFMA.FTZ R66, R134, R159, R197 ;  /* 0x0000009f86427223 */ /* 0x000fe400000100c5 */
[----:B------:R-:W-:Y:S01]  /*bda0*/  FADD.FTZ R197, R208, R213 ;  /* 0x000000d5d0c57221 */ /* 0x000fe20000010000 */
[----:B------:R-:W-:Y:S01]  /*bdb0*/  IADD3 R213, R0, 0x60, RZ ;  /* 0x0000006000d57810 */ /* 0x000fe20007ffe0ff */
[----:B------:R-:W-:Y:S01]  /*bdc0*/  FADD.FTZ R185, R185, R66 ;  /* 0x00000042b9b97221 */ /* 0x000fe20000010000 */
[----:B------:R-:W-:Y:S05]  /*bdd0*/  @!P0 BRA `(.L_x_8536) ;  /* 0x0000001000008947 */ /* 0x000fea0003800000 */
[----:B0-----:R0:W-:Y:S02]  /*bde0*/  RED.E.ADD.F32.FTZ.RN.STRONG.GPU [R64.64+-0xf80], R67 ;  /* 0xfff080434000798e */ /* 0x0011e4000c10e79c */
.L_x_8536:
[----:B------:R-:W-:Y:S05]  /*bdf0*/  BSYNC B0 ;  /* 0x0000000000007941 */ /* 0x000fea0003800000 */
.L_x_8535:
[----:B------:R-:W1:Y:S01]  /*be00*/  LDS R201, [R201.X4+0x940] ;  /* 0x00094000c9c97984 */ /* 0x000e620000004800 */
[----:B------:R-:W-:Y:S01]  /*be10*/  BSSY B0, `(.L_x_8537) ;  /* 0x0000004000007945 */ /* 0x000fe20003800000 */
[----:B------:R-:W-:Y:S01]  /*be20*/  LEA.HI.SX32 R213, R213, R0, 0x1b ;  /* 0x00000000d5d57211 */ /* 0x000fe200078fdaff */
[----:B------:R-:W-:Y:S05]  /*be30*/  @!P1 BRA `(.L_x_8538) ;  /* 0x0000001000009947 */ /* 0x000fea0003800000 */
[----:B-1----:R1:W-:Y:S02]  /*be40*/  RED.E.ADD.F32.FTZ.RN.STRONG.GPU [R64.64+-0xf00], R201 ;  /* 0xfff100c94000798e */ /* 0x0023e4000c10e79c */
.L_x_8538:
[----:B------:R-:W-:Y:S05]  /*be50*/  BSYNC B0 ;  /* 0x0000000000007941 */ /* 0x000fea0003800000 */
.L_x_8537:
[----:B------:R-:W2:Y:S01]  /*be60*/  LDS R213, [R213.X4+0x9c0] ;  /* 0x0009c000d5d57984 */ /* 0x000ea20000004800 */
[----:B------:R-:W-:Y:S01]  /*be70*/  BSSY B0, `(.L_x_8539) ;  /* 0x0000005000007945 */ /* 0x000fe20003800000 */
[----:B0-----:R-:W-:-:S02]  /*be80*/  IADD3 R67, R0, 0x80, RZ ;  /* 0x0000008000437810 */ /* 0x001fc40007ffe0ff */
[----:B-1----:R-:W-:Y:S01]  /*be90*/  IADD3 R201, R0, 0xa0, RZ ;  /* 0x000000a000c97810 */ /* 0x002fe20007ffe0ff */
[----:B------:R-:W-:Y:S05]  /*bea0*/  @!P2 BRA `(.L_x_8540) ;  /* 0x000000100000a947 */ /* 0x000fea0003800000 */
[----:B--2---:R0:W-:Y:S02]  /*beb0*/  RED.E.ADD.F32.FTZ.RN.STRONG.GPU [R64.64+-0xe80], R213 ;  /* 0xfff180d54000798e */ /* 0x0041e4000c10e79c */
.L_x_8540:
[----:B------:R-:W-:Y:S05]  /*bec0*/  BSYNC B0 ;  /* 0x0000000000007941 */ /* 0x000fea0003800000 */
.L_x_8539:
        /* <DEDUP_REMOVED lines=14> */
.L_x_8542:
[----:B------:R-:W-:Y:S05]  /*bfb0*/  BSYNC B0 ;  /* 0x0000000000007941 */ /* 0x000fea0003800000 */
.L_x_8541:
[----:B------:R-:W1:Y:S01]  /*bfc0*/  LDS R201, [R201.X4+0xac0] ;  /* 0x000ac000c9c97984 */ /* 0x000e620000004800 */
[----:B------:R-:W-:Y:S01]  /*bfd0*/  BSSY B0, `(.L_x_8543) ;  /* 0x0000005000007945 */ /* 0x000fe20003800000 */
[----:B0-----:R-:W-:-:S02]  /*bfe0*/  IADD3 R67, R0, 0xe0, RZ ;  /* 0x000000e000437810 */ /* 0x001fc40007ffe0ff */
[----:B------:R-:W-:Y:S01]  /*bff0*/  LEA.HI.SX32 R213, R213, R0, 0x1b ;  /* 0x00000000d5d57211 */ /* 0x000fe200078fdaff */
[----:B------:R-:W-:Y:S05]  /*c000*/  @!P0 BRA `(.L_x_8544) ;  /* 0x0000001000008947 */ /* 0x000fea0003800000 */
[----:B-1----:R0:W-:Y:S02]  /*c010*/  RED.E.ADD.F32.FTZ.RN.STRONG.GPU [R64.64+-0xd80], R201 ;  /* 0xfff280c94000798e */ /* 0x0021e4000c10e79c */
.L_x_8544:
[----:B------:R-:W-:Y:S05]  /*c020*/  BSYNC B0 ;  /* 0x0000000000007941 */ /* 0x000fea0003800000 */
.L_x_8543:
[----:B------:R-:W2:Y:S01]  /*c030*/  LDS R213, [R213.X4+0xb40] ;  /* 0x000b4000d5d57984 */ /* 0x000ea20000004800 */
[----:B------:R-:W-:Y:S01]  /*c040*/  BSSY B0, `(.L_x_8545) ;  /* 0x0000005000007945 */ /* 0x000fe20003800000 */
[----:B01----:R-:W-:Y:S02]  /*c050*/  IADD3 R201, R0, 0x100, RZ ;  /* 0x0000010000c97810 */ /* 0x003fe40007ffe0ff */
[----:B------:R-:W-:Y:S01]  /*c060*/  LEA.HI.SX32 R67, R67, R0, 0x1b ;  /* 0x0000000043437211 */ /* 0x000fe200078fdaff */
[----:B------:R-:W-:Y:S05]  /*c070*/  @!P1 BRA `(.L_x_8546) ;  /* 0x0000001000009947 */ /* 0x000fea0003800000 */
[----:B--2---:R0:W-:Y:S02]  /*c080*/  RED.E.ADD.F32.FTZ.RN.STRONG.GPU [R64.64+-0xd00], R213 ;  /* 0xfff300d54000798e */ /* 0x0041e4000c10e79c */
.L_x_8546:
[----:B------:R-:W-:Y:S05]  /*c090*/  BSYNC B0 ;  /* 0x0000000000007941 */ /* 0x000fea0003800000 */
.L_x_8545:
[----:B------:R-:W1:Y:S01]  /*c0a0*/  LDS R67, [R67.X4+0xbc0] ;  /* 0x000bc00043437984 */ /* 0x000e620000004800 */
[----:B------:R-:W-:Y:S01]  /*c0b0*/  BSSY B0, `(.L_x_8547) ;  /* 0x0000005000007945 */ /* 0x000fe20003800000 */
[----:B0-2---:R-:W-:Y:S02]  /*c0c0*/  IADD3 R213, R0, 0x120, RZ ;  /* 0x0000012000d57810 */ /* 0x005fe40007ffe0ff */
[----:B------:R-:W-:Y:S01]  /*c0d0*/  LEA.HI.SX32 R201, R201, R0, 0x1b ;  /* 0x00000000c9c97211 */ /* 0x000fe200078fdaff */
[----:B------:R-:W-:Y:S05]  /*c0e0*/  @!P2 BRA `(.L_x_8548) ;  /* 0x000000100000a947 */ /* 0x000fea0003800000 */
[----:B-1----:R0:W-:Y:S02]  /*c0f0*/  RED.E.ADD.F32.FTZ.RN.STRONG.GPU [R64.64+-0xc80], R67 ;  /* 0xfff380434000798e */ /* 0x0021e4000c10e79c */
.L_x_8548:
[----:B------:R-:W-:Y:S05]  /*c100*/  BSYNC B0 ;  /* 0x0000000000007941 */ /* 0x000fea0003800000 */
.L_x_8547:
[----:B------:R-:W2:Y:S01]  /*c110*/  LDS R201, [R201.X4+0xc40] ;  /* 0x000c4000c9c97984 */ /* 0x000ea20000004800 */
[----:B------:R-:W-:Y:S01]  /*c120*/  BSSY B0, `(.L_x_8549) ;  /* 0x0000005000007945 */ /* 0x000fe20003800000 */
[----:B01----:R-:W-:-:S02]  /*c130*/  IADD3 R67, R0, 0x140, RZ ;  /* 0x0000014000437810 */ /* 0x003fc40007ffe0ff */
[----:B------:R-:W-:Y:S01]  /*c140*/  LEA.HI.SX32 R213, R213, R0, 0x1b ;  /* 0x00000000d5d57211 */ /* 0x000fe200078fdaff */
[----:B------:R-:W-:Y:S05]  /*c150*/  @!P3 BRA `(.L_x_8550) ;  /* 0x000000100000b947 */ /* 0x000fea0003800000 */
[----:B--2---:R0:W-:Y:S02]  /*c160*/  RED.E.ADD.F32.FTZ.RN.STRONG.GPU [R64.64+-0xc00], R201 ;  /* 0xfff400c94000798e */ /* 0x0041e4000c10e79c */
.L_x_8550:
[----:B------:R-:W-:Y:S05]  /*c170*/  BSYNC B0 ;  /* 0x0000000000007941 */ /* 0x000fea0003800000 */
.L_x_8549:
[----:B------:R-:W1:Y:S01]  /*c180*/  LDS R213, [R213.X4+0xcc0] ;  /* 0x000cc000d5d57984 */ /* 0x000e620000004800 */
[----:B------:R-:W-:Y:S01]  /*c190*/  BSSY B0, `(.L_x_8551) ;  /* 0x0000004000007945 */ /* 0x000fe20003800000 */
[----:B------:R-:W-:Y:S01]  /*c1a0*/  LEA.HI.SX32 R67, R67, R0, 0x1b ;  /* 0x0000000043437211 */ /* 0x000fe200078fdaff */
[----:B------:R-:W-:Y:S05]  /*c1b0*/  @!P4 BRA `(.L_x_8552) ;  /* 0x000000100000c947 */ /* 0x000fea0003800000 */
[----:B-1----:R1:W-:Y:S02]  /*c1c0*/  RED.E.ADD.F32.FTZ.RN.STRONG.GPU [R64.64+-0xb80], R213 ;  /* 0xfff480d54000798e */ /* 0x0023e4000c10e79c */
.L_x_8552:
[----:B------:R-:W-:Y:S05]  /*c1d0*/  BSYNC B0 ;  /* 0x0000000000007941 */ /* 0x000fea0003800000 */
.L_x_8551:
[----:B------:R-:W3:Y:S01]  /*c1e0*/  LDS R67, [R67.X4+0xd40] ;  /* 0x000d400043437984 */ /* 0x000ee20000004800 */
[----:B------:R-:W-:Y:S01]  /*c1f0*/  BSSY B0, `(.L_x_8553) ;  /* 0x0000005000007945 */ /* 0x000fe20003800000 */
[C---:B0-2---:R-:W-:Y:S02]  /*c200*/  IADD3 R201, R0.reuse, 0x160, RZ ;  /* 0x0000016000c97810 */ /* 0x045fe40007ffe0ff */
[----:B-1----:R-:W-:Y:S01]  /*c210*/  IADD3 R213, R0, 0x180, RZ ;  /* 0x0000018000d57810 */ /* 0x002fe20007ffe0ff */
[----:B------:R-:W-:Y:S05]  /*c220*/  @!P5 BRA `(.L_x_8554) ;  /* 0x000000100000d947 */ /* 0x000fea0003800000 */
[----:B---3--:R0:W-:Y:S02]  /*c230*/  RED.E.ADD.F32.FTZ.RN.STRONG.GPU [R64.64+-0xb00], R67 ;  /* 0xfff500434000798e */ /* 0x0081e4000c10e79c */
.L_x_8554:
[----:B------:R-:W-:Y:S05]  /*c240*/  BSYNC B0 ;  /* 0x0000000000007941 */ /* 0x000fea0003800000 */
.L_x_8553:
        /* <DEDUP_REMOVED lines=14> */
.L_x_8556:
[----:B------:R-:W-:Y:S05]  /*c330*/  BSYNC B0 ;  /* 0x0000000000007941 */ /* 0x000fea0003800000 */
.L_x_8555:
[----:B------:R-:W1:Y:S01]  /*c340*/  LDS R213, [R213.X4+0xe40] ;  /* 0x000e4000d5d57984 */ /* 0x000e620000004800 */
[----:B------:R-:W-:Y:S01]  /*c350*/  BSSY B0, `(.L_x_8557) ;  /* 0x0000005000007945 */ /* 0x000fe20003800000 */
[----:B0-----:R-:W-:Y:S02]  /*c360*/  IADD3 R201, R0, 0x1c0, RZ ;  /* 0x000001c000c97810 */ /* 0x001fe40007ffe0ff */
[----:B------:R-:W-:Y:S01]  /*c370*/  LEA.HI.SX32 R67, R67, R0, 0x1b ;  /* 0x0000000043437211 */ /* 0x000fe200078fdaff */
[----:B------:R-:W-:Y:S05]  /*c380*/  @!P0 BRA `(.L_x_8558) ;  /* 0x0000001000008947 */ /* 0x000fea0003800000 */
[----:B-1----:R0:W-:Y:S02]  /*c390*/  RED.E.ADD.F32.FTZ.RN.STRONG.GPU [R64.64+-0xa00], R213 ;  /* 0xfff600d54000798e */ /* 0x0021e4000c10e79c */
.L_x_8558:
[----:B------:R-:W-:Y:S05]  /*c3a0*/  BSYNC B0 ;  /* 0x0000000000007941 */ /* 0x000fea0003800000 */
.L_x_8557:
[----:B------:R-:W2:Y:S01]  /*c3b0*/  LDS R67, [R67.X4+0xec0] ;  /* 0x000ec00043437984 */ /* 0x000ea20000004800 */
[----:B------:R-:W-:Y:S01]  /*c3c0*/  BSSY B0, `(.L_x_8559) ;  /* 0x0000005000007945 */ /* 0x000fe20003800000 */
[----:B01----:R-:W-:-:S02]  /*c3d0*/  IADD3 R213, R0, 0x1e0, RZ ;  /* 0x000001e000d57810 */ /* 0x003fc40007ffe0ff */
[----:B------:R-:W-:Y:S01]  /*c3e0*/  LEA.HI.SX32 R201, R201, R0, 0x1b ;  /* 0x00000000c9c97211 */ /* 0x000fe200078fdaff */
[----:B------:R-:W-:Y:S05]  /*c3f0*/  @!P1 BRA `(.L_x_8560) ;  /* 0x0000001000009947 */ /* 0x000fea0003800000 */
[----:B--2---:R0:W-:Y:S02]  /*c400*/  RED.E.ADD.F32.FTZ.RN.STRONG.GPU [R64.64+-0x980], R67 ;  /* 0xfff680434000798e */ /* 0x0041e4000c10e79c */
.L_x_8560:
[----:B------:R-:W-:Y:S05]  /*c410*/  BSYNC B0 ;  /* 0x0000000000007941 */ /* 0x000fea0003800000 */
.L_x_8559:
[----:B------:R-:W1:Y:S01]  /*c420*/  LDS R201, [R201.X4+0xf40] ;  /* 0x000f4000c9c97984 */ /* 0x000e620000004800 */
[----:B------:R-:W-:Y:S01]  /*c430*/  BSSY B0, `(.L_x_8561) ;  /* 0x0000004000007945 */ /* 0x000fe20003800000 */
[----:B------:R-:W-:Y:S01]  /*c440*/  LEA.HI.SX32 R213, R213, R0, 0x1b ;  /* 0x00000000d5d57211 */ /* 0x000fe200078fdaff */
[----:B------:R-:W-:Y:S05]  /*c450*/  @!P2 BRA `(.L_x_8562) ;  /* 0x000000100000a947 */ /* 0x000fea0003800000 */
[----:B-1----:R1:W-:Y:S02]  /*c460*/  RED.E.ADD.F32.FTZ.RN.STRONG.GPU [R64.64+-0x900], R201 ;  /* 0xfff700c94000798e */ /* 0x0023e4000c10e79c */
.L_x_8562:
[----:B------:R-:W-:Y:S05]  /*c470*/  BSYNC B0 ;  /* 0x0000000000007941 */ /* 0x000fea0003800000 */
.L_x_8561:
[----:B------:R-:W3:Y:S01]  /*c480*/  LDS R213, [R213.X4+0xfc0] ;  /* 0x000fc000d5d57984 */ /* 0x000ee20000004800 */
[C---:B------:R-:W-:Y:S01]  /*c490*/  IADD3 R66, R0.reuse, 0x200, RZ ;  /* 0x0000020000427810 */ /* 0x040fe20007ffe0ff */
[----:B------:R-:W-:Y:S01]  /*c4a0*/  BSSY B0, `(.L_x_8563) ;  /* 0x0000005000007945 */ /* 0x000fe20003800000 */
[----:B0-2---:R-:W-:Y:S02]  /*c4b0*/  IADD3 R67, R0, 0x220, RZ ;  /* 0x0000022000437810 */ /* 0x005fe40007ffe0ff */
[----:B------:R-:W-:Y:S01]  /*c4c0*/  LEA.HI.SX32 R66, R66, R0, 0x1b ;  /* 0x0000000042427211 */ /* 0x000fe200078fdaff */
[----:B------:R-:W-:Y:S05]  /*c4d0*/  @!P3 BRA `(.L_x_8564) ;  /* 0x000000100000b947 */ /* 0x000fea0003800000 */
[----:B---3--:R0:W-:Y:S02]  /*c4e0*/  RED.E.ADD.F32.FTZ.RN.STRONG.GPU [R64.64+-0x880], R213 ;  /* 0xfff780d54000798e */ /* 0x0081e4000c10e79c */
.L_x_8564:
[----:B------:R-:W-:Y:S05]  /*c4f0*/  BSYNC B0 ;  /* 0x0000000000007941 */ /* 0x000fea0003800000 */
.L_x_8563:
[----:B-1----:R-:W-:Y:S01]  /*c500*/  LEA.HI.SX32 R201, R67, R0, 0x1b ;  /* 0x0000000043c97211 */ /* 0x002fe200078fdaff */
[----:B------:R-:W-:Y:S01]  /*c510*/  BSSY B0, `(.L_x_8565) ;  /* 0x0000004000007945 */ /* 0x000fe20003800000 */
[----:B------:R1:W2:Y:S01]  /*c520*/  LDS R67, [R66.X4+0x1040] ;  /* 0x0010400042437984 */ /* 0x0002a20000004800 */
[----:B------:R-:W-:Y:S05]  /*c530*/  @!P4 BRA `(.L_x_8566) ;  /* 0x000000100000c947 */ /* 0x000fea0003800000 */
[----:B--2---:R2:W-:Y:S02]  /*c540*/  RED.E.ADD.F32.FTZ.RN.STRONG.GPU [R64.64+-0x800], R67 ;  /* 0xfff800434000798e */ /* 0x0045e4000c10e79c */
.L_x_8566:
[----:B------:R-:W-:Y:S05]  /*c550*/  BSYNC B0 ;  /* 0x0000000000007941 */ /* 0x000fea0003800000 */
.L_x_8565:
[----:B------:R-:W4:Y:S01]  /*c560*/  LDS R201, [R201.X4+0x10c0] ;  /* 0x0010c000c9c97984 */ /* 0x000f220000004800 */
[----:B------:R-:W-:Y:S01]  /*c570*/  BSSY B0, `(.L_x_8567) ;  /* 0x0000005000007945 */ /* 0x000fe20003800000 */
[----:B--2---:R-:W-:-:S02]  /*c580*/  IADD3 R67, R0, 0x240, RZ ;  /* 0x0000024000437810 */ /* 0x004fc40007ffe0ff */
[----:B0--3--:R-:W-:Y:S01]  /*c590*/  IADD3 R213, R0, 0x260, RZ ;  /* 0x0000026000d57810 */ /* 0x009fe20007ffe0ff */
[----:B------:R-:W-:Y:S05]  /*c5a0*/  @!P5 BRA `(.L_x_8568) ;  /* 0x000000100000d947 */ /* 0x000fea0003800000 */
[----:B----4-:R0:W-:Y:S02]  /*c5b0*/  RED.E.ADD.F32.FTZ.RN.STRONG.GPU [R64.64+-0x780], R201 ;  /* 0xfff880c94000798e */ /* 0x0101e4000c10e79c */
.L_x_8568:
[----:B------:R-:W-:Y:S05]  /*c5c0*/  BSYNC B0 ;  /* 0x0000000000007941 */ /* 0x000fea0003800000 */
.L_x_8567:
        /* <DEDUP_REMOVED lines=14> */
.L_x_8570:
[----:B------:R-:W-:Y:S05]  /*c6b0*/  BSYNC B0 ;  /* 0x0000000000007941 */ /* 0x000fea0003800000 */
.L_x_8569:
[----:B------:R-:W2:Y:S01]  /*c6c0*/  LDS R213, [R213.X4+0x11c0] ;  /* 0x0011c000d5d57984 */ /* 0x000ea20000004800 */
[----:B------:R-:W-:Y:S01]  /*c6d0*/  BSSY B0, `(.L_x_8571) ;  /* 0x0000005000007945 */ /* 0x000fe20003800000 */
[----:B0-----:R-:W-:-:S02]  /*c6e0*/  IADD3 R67, R0, 0x2a0, RZ ;  /* 0x000002a000437810 */ /* 0x001fc40007ffe0ff */
[----:B------:R-:W-:Y:S01]  /*c6f0*/  LEA.HI.SX32 R201, R201, R0, 0x1b ;  /* 0x00000000c9c97211 */ /* 0x000fe200078fdaff */
[----:B------:R-:W-:Y:S05]  /*c700*/  @!P0 BRA `(.L_x_8572) ;  /* 0x0000001000008947 */ /* 0x000fea0003800000 */
[----:B--2---:R0:W-:Y:S02]  /*c710*/  RED.E.ADD.F32.FTZ.RN.STRONG.GPU [R64.64+-0x680], R213 ;  /* 0xfff980d54000798e */ /* 0x0041e4000c10e79c */
.L_x_8572:
[----:B------:R-:W-:Y:S05]  /*c720*/  BSYNC B0 ;  /* 0x0000000000007941 */ /* 0x000fea0003800000 */
.L_x_8571:
[----:B------:R-:W3:Y:S01]  /*c730*/  LDS R201, [R201.X4+0x1240] ;  /* 0x00124000c9c97984 */ /* 0x000ee20000004800 */
[----:B------:R-:W-:Y:S01]  /*c740*/  BSSY B0, `(.L_x_8573) ;  /* 0x0000005000007945 */ /* 0x000fe20003800000 */
[----:B0-2---:R-:W-:Y:S02]  /*c750*/  IADD3 R213, R0, 0x2c0, RZ ;  /* 0x000002c000d57810 */ /* 0x005fe40007ffe0ff */
[----:B------:R-:W-:Y:S01]  /*c760*/  LEA.HI.SX32 R67, R67, R0, 0x1b ;  /* 0x0000000043437211 */ /* 0x000fe200078fdaff */
[----:B------:R-:W-:Y:S05]  /*c770*/  @!P1 BRA `(.L_x_8574) ;  /* 0x0000001000009947 */ /* 0x000fea0003800000 */
[----:B---3--:R0:W-:Y:S02]  /*c780*/  RED.E.ADD.F32.FTZ.RN.STRONG.GPU [R64.64+-0x600], R201 ;  /* 0xfffa00c94000798e */ /* 0x0081e4000c10e79c */
.L_x_8574:
[----:B------:R-:W-:Y:S05]  /*c790*/  BSYNC B0 ;  /* 0x0000000000007941 */ /* 0x000fea0003800000 */
.L_x_8573:
[----:B------:R-:W2:Y:S01]  /*c7a0*/  LDS R67, [R67.X4+0x12c0] ;  /* 0x0012c00043437984 */ /* 0x000ea20000004800 */
[----:B------:R-:W-:Y:S01]  /*c7b0*/  BSSY B0, `(.L_x_8575) ;  /* 0x0000005000007945 */ /* 0x000fe20003800000 */
[----:B0--3--:R-:W-:Y:S02]  /*c7c0*/  IADD3 R201, R0, 0x2e0, RZ ;  /* 0x000002e000c97810 */ /* 0x009fe40007ffe0ff */
[----:B------:R-:W-:Y:S01]  /*c7d0*/  LEA.HI.SX32 R213, R213, R0, 0x1b ;  /* 0x00000000d5d57211 */ /* 0x000fe200078fdaff */
[----:B------:R-:W-:Y:S05]  /*c7e0*/  @!P2 BRA `(.L_x_8576) ;  /* 0x000000100000a947 */ /* 0x000fea0003800000 */
[----:B--2---:R0:W-:Y:S02]  /*c7f0*/  RED.E.ADD.F32.FTZ.RN.STRONG.GPU [R64.64+-0x580], R67 ;  /* 0xfffa80434000798e */ /* 0x0041e4000c10e79c */
.L_x_8576:
[----:B------:R-:W-:Y:S05]  /*c800*/  BSYNC B0 ;  /* 0x0000000000007941 */ /* 0x000fea0003800000 */
.L_x_8575:
[----:B------:R-:W3:Y:S01]  /*c810*/  LDS R213, [R213.X4+0x1340] ;  /* 0x00134000d5d57984 */ /* 0x000ee20000004800 */
[----:B------:R-:W-:Y:S01]  /*c820*/  BSSY B0, `(.L_x_8577) ;  /* 0x0000005000007945 */ /* 0x000fe20003800000 */
[----:B0-2---:R-:W-:-:S02]  /*c830*/  IADD3 R67, R0, 0x300, RZ ;  /* 0x0000030000437810 */ /* 0x005fc40007ffe0ff */
[----:B------:R-:W-:Y:S01]  /*c840*/  LEA.HI.SX32 R201, R201, R0, 0x1b ;  /* 0x00000000c9c97211 */ /* 0x000fe200078fdaff */
[----:B------:R-:W-:Y:S05]  /*c850*/  @!P3 BRA `(.L_x_8578) ;  /* 0x000000100000b947 */ /* 0x000fea0003800000 */
[----:B---3--:R0:W-:Y:S02]  /*c860*/  RED.E.ADD.F32.FTZ.RN.STRONG.GPU [R64.64+-0x500], R213 ;  /* 0xfffb00d54000798e */ /* 0x0081e4000c10e79c */
.L_x_8578:
[----:B------:R-:W-:Y:S05]  /*c870*/  BSYNC B0 ;  /* 0x0000000000007941 */ /* 0x000fea0003800000 */
.L_x_8577:
[----:B------:R-:W2:Y:S01]  /*c880*/  LDS R201, [R201.X4+0x13c0] ;  /* 0x0013c000c9c97984 */ /* 0x000ea20000004800 */
[----:B------:R-:W-:Y:S01]  /*c890*/  BSSY B0, `(.L_x_8579) ;  /* 0x0000004000007945 */ /* 0x000fe20003800000 */
[----:B------:R-:W-:Y:S01]  /*c8a0*/  LEA.HI.SX32 R67, R67, R0, 0x1b ;  /* 0x0000000043437211 */ /* 0x000fe200078fdaff */
[----:B------:R-:W-:Y:S05]  /*c8b0*/  @!P4 BRA `(.L_x_8580) ;  /* 0x000000100000c947 */ /* 0x000fea0003800000 */
[----:B--2---:R2:W-:Y:S02]  /*c8c0*/  RED.E.ADD.F32.FTZ.RN.STRONG.GPU [R64.64+-0x480], R201 ;  /* 0xfffb80c94000798e */ /* 0x0045e4000c10e79c */
.L_x_8580:
[----:B------:R-:W-:Y:S05]  /*c8d0*/  BSYNC B0 ;  /* 0x0000000000007941 */ /* 0x000fea0003800000 */
.L_x_8579:
[----:B------:R-:W4:Y:S01]  /*c8e0*/  LDS R67, [R67.X4+0x1440] ;  /* 0x0014400043437984 */ /* 0x000f220000004800 */
[----:B------:R-:W-:Y:S01]  /*c8f0*/  BSSY B0, `(.L_x_8581) ;  /* 0x0000005000007945 */ /* 0x000fe20003800000 */
[C---:B--2---:R-:W-:Y:S02]  /*c900*/  IADD3 R201, R0.reuse, 0x320, RZ ;  /* 0x0000032000c97810 */ /* 0x044fe40007ffe0ff */
[----:B0--3--:R-:W-:Y:S01]  /*c910*/  IADD3 R213, R0, 0x340, RZ ;  /* 0x0000034000d57810 */ /* 0x009fe20007ffe0ff */
[----:B------:R-:W-:Y:S05]  /*c920*/  @!P5 BRA `(.L_x_8582) ;  /* 0x000000100000d947 */ /* 0x000fea0003800000 */
[----:B----4-:R0:W-:Y:S02]  /*c930*/  RED.E.ADD.F32.FTZ.RN.STRONG.GPU [R64.64+-0x400], R67 ;  /* 0xfffc00434000798e */ /* 0x0101e4000c10e79c */
.L_x_8582:
[----:B------:R-:W-:Y:S05]  /*c940*/  BSYNC B0 ;  /* 0x0000000000007941 */ /* 0x000fea0003800000 */
.L_x_8581:
        /* <DEDUP_REMOVED lines=14> */
.L_x_8584:
[----:B------:R-:W-:Y:S05]  /*ca30*/  BSYNC B0 ;  /* 0x0000000000007941 */ /* 0x000fea0003800000 */
.L_x_8583:
[----:B------:R-:W2:Y:S01]  /*ca40*/  LDS R213, [R213.X4+0x1540] ;  /* 0x00154000d5d57984 */ /* 0x000ea20000004800 */
[----:B------:R-:W-:Y:S01]  /*ca50*/  BSSY B0, `(.L_x_8585) ;  /* 0x0000005000007945 */ /* 0x000fe20003800000 */
[----:B------:R-:W-:Y:S02]  /*ca60*/  IADD3 R145, R0, 0x380, RZ ;  /* 0x0000038000917810 */ /* 0x000fe40007ffe0ff */
[----:B------:R-:W-:Y:S01]  /*ca70*/  LEA.HI.SX32 R67, R67, R0, 0x1b ;  /* 0x0000000043437211 */ /* 0x000fe200078fdaff */
[----:B------:R-:W-:Y:S05]  /*ca80*/  @!P0 BRA `(.L_x_8586) ;  /* 0x0000001000008947 */ /* 0x000fea0003800000 */
[----:B--2---:R2:W-:Y:S02]  /*ca90*/  RED.E.ADD.F32.FTZ.RN.STRONG.GPU [R64.64+-0x300], R213 ;  /* 0xfffd00d54000798e */ /* 0x0045e4000c10e79c */
.L_x_8586:
[----:B------:R-:W-:Y:S05]  /*caa0*/  BSYNC B0 ;  /* 0x0000000000007941 */ /* 0x000fea0003800000 */
.L_x_8585:
[----:B------:R-:W3:Y:S01]  /*cab0*/  LDS R67, [R67.X4+0x15c0] ;  /* 0x0015c00043437984 */ /* 0x000ee20000004800 */
[----:B------:R-:W-:Y:S01]  /*cac0*/  BSSY B0, `(.L_x_8587) ;  /* 0x0000005000007945 */ /* 0x000fe20003800000 */
[----:B0-----:R-:W-:-:S02]  /*cad0*/  IADD3 R201, R0, 0x3a0, RZ ;  /* 0x000003a000c97810 */ /* 0x001fc40007ffe0ff */
[----:B------:R-:W-:Y:S01]  /*cae0*/  LEA.HI.SX32 R145, R145, R0, 0x1b ;  /* 0x0000000091917211 */ /* 0x000fe200078fdaff */
[----:B------:R-:W-:Y:S05]  /*caf0*/  @!P1 BRA `(.L_x_8588) ;  /* 0x0000001000009947 */ /* 0x000fea0003800000 */
[----:B---3--:R0:W-:Y:S02]  /*cb00*/  RED.E.ADD.F32.FTZ.RN.STRONG.GPU [R64.64+-0x280], R67 ;  /* 0xfffd80434000798e */ /* 0x0081e4000c10e79c */
.L_x_8588:
[----:B------:R-:W-:Y:S05]  /*cb10*/  BSYNC B0 ;  /* 0x0000000000007941 */ /* 0x000fea0003800000 */
.L_x_8587:
[----:B------:R-:W4:Y:S01]  /*cb20*/  LDS R145, [R145.X4+0x1640] ;  /* 0x0016400091917984 */ /* 0x000f220000004800 */
[----:B------:R-:W-:Y:S01]  /*cb30*/  BSSY B0, `(.L_x_8589) ;  /* 0x0000005000007945 */ /* 0x000fe20003800000 */
[----:B0--3--:R-:W-:Y:S02]  /*cb40*/  IADD3 R67, R0, 0x3c0, RZ ;  /* 0x000003c000437810 */ /* 0x009fe40007ffe0ff */
[----:B------:R-:W-:Y:S01]  /*cb50*/  LEA.HI.SX32 R201, R201, R0, 0x1b ;  /* 0x00000000c9c97211 */ /* 0x000fe200078fdaff */
[----:B------:R-:W-:Y:S05]  /*cb60*/  @!P2 BRA `(.L_x_8590) ;  /* 0x000000100000a947 */ /* 0x000fea0003800000 */
[----:B----4-:R0:W-:Y:S02]  /*cb70*/  RED.E.ADD.F32.FTZ.RN.STRONG.GPU [R64.64+-0x200], R145 ;  /* 0xfffe00914000798e */ /* 0x0101e4000c10e79c */
.L_x_8590:
[----:B------:R-:W-:Y:S05]  /*cb80*/  BSYNC B0 ;  /* 0x0000000000007941 */ /* 0x000fea0003800000 */
.L_x_8589:
[----:B------:R-:W3:Y:S01]  /*cb90*/  LDS R201, [R201.X4+0x16c0] ;  /* 0x0016c000c9c97984 */ /* 0x000ee20000004800 */
[----:B------:R-:W-:Y:S01]  /*cba0*/  BSSY B0, `(.L_x_8591) ;  /* 0x0000005000007945 */ /* 0x000fe20003800000 */
[----:B0---4-:R-:W-:Y:S02]  /*cbb0*/  IADD3 R145, R0, 0x3e0, RZ ;  /* 0x000003e000917810 */ /* 0x011fe40007ffe0ff */
[----:B------:R-:W-:Y:S01]  /*cbc0*/  LEA.HI.SX32 R67, R67, R0, 0x1b ;  /* 0x0000000043437211 */ /* 0x000fe200078fdaff */
[----:B------:R-:W-:Y:S05]  /*cbd0*/  @!P3 BRA `(.L_x_8592) ;  /* 0x000000100000b947 */ /* 0x000fea0003800000 */
[----:B---3--:R0:W-:Y:S02]  /*cbe0*/  RED.E.ADD.F32.FTZ.RN.STRONG.GPU [R64.64+-0x180], R201 ;  /* 0xfffe80c94000798e */ /* 0x0081e4000c10e79c */
.L_x_8592:
[----:B------:R-:W-:Y:S05]  /*cbf0*/  BSYNC B0 ;  /* 0x0000000000007941 */ /* 0x000fea0003800000 */
.L_x_8591:
[----:B------:R-:W4:Y:S01]  /*cc00*/  LDS R67, [R67.X4+0x1740] ;  /* 0x0017400043437984 */ /* 0x000f220000004800 */
[----:B------:R-:W-:Y:S01]  /*cc10*/  BSSY B0, `(.L_x_8593) ;  /* 0x0000004000007945 */ /* 0x000fe20003800000 */
[----:B------:R-:W-:Y:S01]  /*cc20*/  LEA.HI.SX32 R145, R145, R0, 0x1b ;  /* 0x0000000091917211 */ /* 0x000fe200078fdaff */
[----:B------:R-:W-:Y:S05]  /*cc30*/  @!P4 BRA `(.L_x_8594) ;  /* 0x000000100000c947 */ /* 0x000fea0003800000 */
[----:B----4-:R4:W-:Y:S02]  /*cc40*/  RED.E.ADD.F32.FTZ.RN.STRONG.GPU [R64.64+-0x100], R67 ;  /* 0xffff00434000798e */ /* 0x0109e4000c10e79c */
.L_x_8594:
[----:B------:R-:W-:Y:S05]  /*cc50*/  BSYNC B0 ;  /* 0x0000000000007941 */ /* 0x000fea0003800000 */
.L_x_8593:
[----:B------:R-:W0:Y:S01]  /*cc60*/  LDS R145, [R145.X4+0x17c0] ;  /* 0x0017c00091917984 */ /* 0x000e220000004800 */
[----:B------:R-:W-:Y:S01]  /*cc70*/  BSSY B0, `(.L_x_8595) ;  /* 0x0000003000007945 */ /* 0x000fe20003800000 */
[----:B------:R-:W-:Y:S05]  /*cc80*/  @!P5 BRA `(.L_x_8596) ;  /* 0x000000100000d947 */ /* 0x000fea0003800000 */
[----:B0-----:R0:W-:Y:S02]  /*cc90*/  RED.E.ADD.F32.FTZ.RN.STRONG.GPU [R64.64+-0x80], R145 ;  /* 0xffff80914000798e */ /* 0x0011e4000c10e79c */
.L_x_8596:
[----:B------:R-:W-:Y:S05]  /*cca0*/  BSYNC B0 ;  /* 0x0000000000007941 */ /* 0x000fea0003800000 */
.L_x_8595:
[----:B------:R-:W5:Y:S01]  /*ccb0*/  SHFL.DOWN PT, R208, R197, 0x1, 0x1f ;  /* 0x08201f00c5d07f89 */ /* 0x000f6200000e0000 */
[----:B------:R-:W-:Y:S01]  /*ccc0*/  ISETP.GT.AND P0, PT, R2, 0x1e, PT ;  /* 0x0000001e0200780c */ /* 0x000fe20003f04270 */
        /* <DEDUP_REMOVED lines=20> */
[----:B------:R-:W-:Y:S02]  /*ce10*/  FFMA.FTZ R186, R207, R173, R186 ;  /* 0x000000adcfba7223 */ /* 0x000fe400000100ba */
[----:B0-----:R-:W-:Y:S01]  /*ce20*/  @!P0 FADD.FTZ R66, R66, R201 ;  /* 0x000000c942428221 */ /* 0x001fe20000010000 */
[----:B------:R-:W0:Y:S01]  /*ce30*/  SHFL.DOWN PT, R136, R65, 0x2, 0x1f ;  /* 0x08401f0041887f89 */ /* 0x000e2200000e0000 */
[----:B------:R-:W-:-:S02]  /*ce40*/  FMUL.FTZ R179, R126, R179 ;  /* 0x000000b37eb37220 */ /* 0x000fc40000410000 */
[----:B-1----:R-:W-:Y:S02]  /*ce50*/  @!P0 FADD.FTZ R67, R67, R210 ;  /* 0x000000d243438221 */ /* 0x002fe40000010000 */
[----:B------:R-:W-:Y:S02]  /*ce60*/  FMUL.FTZ R188, R123, R188 ;  /* 0x000000bc7bbc7220 */ /* 0x000fe40000410000 */
[----:B--2---:R-:W-:Y:S01]  /*ce70*/  @!P0 FADD.FTZ R64, R64, R145 ;  /* 0x0000009140408221 */ /* 0x004fe20000010000 */
[----:B------:R-:W1:Y:S01]  /*ce80*/  SHFL.DOWN PT, R208, R67, 0x2, 0x1f ;  /* 0x08401f0043d07f89 */ /* 0x000e6200000e0000 */
[----:B------:R-:W-:Y:S01]  /*ce90*/  ISETP.GT.AND P0, PT, R2, 0x1d, PT ;  /* 0x0000001d0200780c */ /* 0x000fe20003f04270 */
[----:B------:R-:W-:Y:S02]  /*cea0*/  FMUL.FTZ R181, R122, R181 ;  /* 0x000000b57ab57220 */ /* 0x000fe40000410000 */
[----:B------:R-:W2:Y:S01]  /*ceb0*/  SHFL.DOWN PT, R145, R66, 0x2, 0x1f ;  /* 0x08401f0042917f89 */ /* 0x000ea200000e0000 */
[----:B------:R-:W-:-:S02]  /*cec0*/  FFMA.FTZ R109, R109, R183, R186 ;  /* 0x000000b76d6d7223 */ /* 0x000fc400000100ba */
[----:B------:R-:W-:Y:S01]  /*ced0*/  FFMA.FTZ R179, R211, R138, R179 ;  /* 0x0000008ad3b37223 */ /* 0x000fe200000100b3 */
[----:B------:R-:W3:Y:S01]  /*cee0*/  SHFL.DOWN PT, R137, R64, 0x2, 0x1f ;  /* 0x08401f0040897f89 */ /* 0x000ee200000e0000 */
[----:B------:R-:W-:Y:S02]  /*cef0*/  FFMA.FTZ R188, R223, R190, R188 ;  /* 0x000000bedfbc7223 */ /* 0x000fe400000100bc */
[----:B------:R-:W-:Y:S02]  /*cf00*/  FFMA.FTZ R181, R160, R187, R181 ;  /* 0x000000bba0b57223 */ /* 0x000fe400000100b5 */
[----:B------:R-:W-:Y:S02]  /*cf10*/  FADD.FTZ R68, R109, R68 ;  /* 0x000000446d447221 */ /* 0x000fe40000010000 */
[----:B------:R-:W-:Y:S02]  /*cf20*/  FFMA.FTZ R179, R108, R180, R179 ;  /* 0x000000b46cb37223 */ /* 0x000fe400000100b3 */
[----:B0-----:R-:W-:-:S02]  /*cf30*/  @!P0 FADD.FTZ R65, R65, R136 ;  /* 0x0000008841418221 */ /* 0x001fc40000010000 */
[----:B------:R-:W-:Y:S02]  /*cf40*/  FFMA.FTZ R188, R107, R178, R188 ;  /* 0x000000b26bbc7223 */ /* 0x000fe400000100bc */
[----:B------:R-:W-:Y:S01]  /*cf50*/  FFMA.FTZ R181, R106, R177, R181 ;  /* 0x000000b16ab57223 */ /* 0x000fe200000100b5 */
        /* <DEDUP_REMOVED lines=14> */
[----:B------:R-:W-:-:S02]  /*d040*/  FMUL.FTZ R144, R117, R144 ;  /* 0x0000009075907220 */ /* 0x000fc40000410000 */
[----:B------:R-:W-:Y:S02]  /*d050*/  FMUL.FTZ R199, R116, R199 ;  /* 0x000000c774c77220 */ /* 0x000fe40000410000 */
[----:B------:R-:W-:Y:S02]  /*d060*/  FMUL.FTZ R192, R115, R192 ;  /* 0x000000c073c07220 */ /* 0x000fe40000410000 */
[----:B0-----:R-:W-:Y:S02]  /*d070*/  @!P0 FADD.FTZ R65, R65, R136 ;  /* 0x0000008841418221 */ /* 0x001fe40000010000 */
[----:B------:R-:W-:Y:S02]  /*d080*/  FMUL.FTZ R165, R114, R165 ;  /* 0x000000a572a57220 */ /* 0x000fe40000410000 */
        /* <DEDUP_REMOVED lines=46> */
[----:B------:R0:W-:Y:S01]  /*d370*/  @!P1 STS.128 [0x18d0], R64 ;  /* 0x0018d040ff009388 */ /* 0x0001e20000000c00 */
        /* <DEDUP_REMOVED lines=38> */
.L_x_8598:
[----:B0-----:R-:W-:Y:S05]  /*d5e0*/  BSYNC B0 ;  /* 0x0000000000007941 */ /* 0x001fea0003800000 */
.L_x_8597:
        /* <DEDUP_REMOVED lines=8> */
.L_x_8520:
[----:B------:R-:W-:Y:S01]  /*d670*/  SHF.L.U32 R64, R0, 0x4, RZ ;  /* 0x0000000400407819 */ /* 0x000fe200000006ff */
[----:B------:R-:W-:Y:S01]  /*d680*/  BAR.SYNC.DEFER_BLOCKING 0x0 ;  /* 0x0000000000007b1d */ /* 0x000fe20000010000 */
[----:B------:R-:W-:Y:S02]  /*d690*/  PRMT R20, RZ, 0x7610, R20 ;  /* 0x00007610ff147816 */ /* 0x000fe40000000014 */
[----:B------:R-:W-:Y:S02]  /*d6a0*/  LOP3.LUT R64, R64, 0xfffffe00, RZ, 0xc0, !PT ;  /* 0xfffffe0040407812 */ /* 0x000fe400078ec0ff */
[----:B------:R-:W-:Y:S01]  /*d6b0*/  PRMT R21, RZ, 0x7610, R21 ;  /* 0x00007610ff157816 */ /* 0x000fe20000000015 */
[----:B------:R-:W-:Y:S01]  /*d6c0*/  ULDC.64 UR8, c[0x0][0x2d8] ;  /* 0x0000b60000087ab9 */ /* 0x000fe20000000a00 */
[----:B------:R-:W-:Y:S01]  /*d6d0*/  LOP3.LUT R64, R64, 0x1f, R0, 0xf8, !PT ;  /* 0x0000001f40407812 */ /* 0x000fe200078ef800 */
[----:B------:R-:W-:Y:S01]  /*d6e0*/  ULDC.64 UR38, c[0x0][0x2f8] ;  /* 0x0000be0000267ab9 */ /* 0x000fe20000000a00 */
[----:B------:R-:W-:-:S02]  /*d6f0*/  PRMT R38, RZ, 0x7610, R38 ;  /* 0x00007610ff267816 */ /* 0x000fc40000000026 */
[C---:B------:R-:W-:Y:S02]  /*d700*/  LOP3.LUT R36, R64.reuse, 0x20, RZ, 0xfc, !PT ;  /* 0x0000002040247812 */ /* 0x040fe400078efcff */
[----:B------:R-:W-:Y:S02]  /*d710*/  ISETP.GE.AND P2, PT, R64, UR26, PT ;  /* 0x0000001a40007c0c */ /* 0x000fe4000bf46270 */
[----:B------:R-:W-:Y:S02]  /*d720*/  ISETP.GE.AND P1, PT, R36, UR26, PT ;  /* 0x0000001a24007c0c */ /* 0x000fe4000bf26270 */
[C---:B------:R-:W-:Y:S02]  /*d730*/  LOP3.LUT R35, R64.reuse, 0x40, RZ, 0xfc, !PT ;  /* 0x0000004040237812 */ /* 0x040fe400078efcff */
[C---:B------:R-:W-:Y:S02]  /*d740*/  LOP3.LUT R34, R64.reuse, 0x60, RZ, 0xfc, !PT ;  /* 0x0000006040227812 */ /* 0x040fe400078efcff */
[----:B------:R-:W-:-:S02]  /*d750*/  LOP3.LUT R33, R64, 0x80, RZ, 0xfc, !PT ;  /* 0x0000008040217812 */ /* 0x000fc400078efcff */
[C---:B------:R-:W-:Y:S02]  /*d760*/  LOP3.LUT R32, R64.reuse, 0xa0, RZ, 0xfc, !PT ;  /* 0x000000a040207812 */ /* 0x040fe400078efcff */
[C---:B------:R-:W-:Y:S01]  /*d770*/  LOP3.LUT R31, R64.reuse, 0xc0, RZ, 0xfc, !PT ;  /* 0x000000c0401f7812 */ /* 0x040fe200078efcff */
[----:B------:R-:W2:Y:S01]  /*d780*/  @!P2 LDG.E.U16 R20, [R124.64] ;  /* 0x0000001c7c14a981 */ /* 0x000ea2000c1e1500 */
[----:B------:R-:W-:Y:S02]  /*d790*/  ISETP.GE.AND P0, PT, R35, UR26, PT ;  /* 0x0000001a23007c0c */ /* 0x000fe4000bf06270 */
[----:B------:R-:W-:Y:S01]  /*d7a0*/  LOP3.LUT R30, R64, 0xe0, RZ, 0xfc, !PT ;  /* 0x000000e0401e7812 */ /* 0x000fe200078efcff */
[----:B------:R-:W3:Y:S01]  /*d7b0*/  @!P1 LDG.E.U16 R21, [R124.64+0x40] ;  /* 0x0000401c7c159981 */ /* 0x000ee2000c1e1500 */
[----:B------:R-:W-:Y:S02]  /*d7c0*/  ISETP.GE.AND P4, PT, R34, UR26, PT ;  /* 0x0000001a22007c0c */ /* 0x000fe4000bf86270 */
[----:B------:R-:W-:-:S02]  /*d7d0*/  LOP3.LUT R29, R64, 0x100, RZ, 0xfc, !PT ;  /* 0x00000100401d7812 */ /* 0x000fc400078efcff */
[----:B------:R-:W-:Y:S02]  /*d7e0*/  ISETP.GE.AND P6, PT, R33, UR26, PT ;  /* 0x0000001a21007c0c */ /* 0x000fe4000bfc6270 */
[----:B------:R-:W-:Y:S02]  /*d7f0*/  ISETP.GE.AND P5, PT, R32, UR26, PT ;  /* 0x0000001a20007c0c */ /* 0x000fe4000bfa6270 */
[----:B------:R-:W-:Y:S01]  /*d800*/  ISETP.GE.AND P3, PT, R31, UR26, PT ;  /* 0x0000001a1f007c0c */ /* 0x000fe2000bf66270 */
[----:B------:R-:W4:Y:S01]  /*d810*/  @!P0 LDG.E.U16 R38, [R124.64+0x80] ;  /* 0x0000801c7c268981 */ /* 0x000f22000c1e1500 */
[----:B------:R-:W-:Y:S02]  /*d820*/  ISETP.GE.AND P2, PT, R30, UR26, PT ;  /* 0x0000001a1e007c0c */ /* 0x000fe4000bf46270 */
[----:B------:R-:W-:Y:S02]  /*d830*/  ISETP.GE.AND P1, PT, R29, UR26, PT ;  /* 0x0000001a1d007c0c */ /* 0x000fe4000bf26270 */
[----:B------:R-:W-:-:S02]  /*d840*/  PRMT R37, RZ, 0x7610, R37 ;  /* 0x00007610ff257816 */ /* 0x000fc40000000025 */
[----:B------:R-:W-:Y:S02]  /*d850*/  PRMT R40, RZ, 0x7610, R40 ;  /* 0x00007610ff287816 */ /* 0x000fe40000000028 */
[----:B------:R-:W-:Y:S02]  /*d860*/  PRMT R39, RZ, 0x7610, R39 ;  /* 0x00007610ff277816 */ /* 0x000fe40000000027 */
[C---:B------:R-:W-:Y:S01]  /*d870*/  LOP3.LUT R28, R64.reuse, 0x120, RZ, 0xfc, !PT ;  /* 0x00000120401c7812 */ /* 0x040fe200078efcff */
[----:B------:R-:W5:Y:S01]  /*d880*/  @!P4 LDG.E.U16 R37, [R124.64+0xc0] ;  /* 0x0000c01c7c25c981 */ /* 0x000f62000c1e1500 */
[----:B------:R-:W-:Y:S02]  /*d890*/  PRMT R42, RZ, 0x7610, R42 ;  /* 0x00007610ff2a7816 */ /* 0x000fe4000000002a */
[----:B------:R-:W-:Y:S01]  /*d8a0*/  LOP3.LUT R27, R64, 0x140, RZ, 0xfc, !PT ;  /* 0x00000140401b7812 */ /* 0x000fe200078efcff */
[----:B------:R-:W5:Y:S01]  /*d8b0*/  @!P6 LDG.E.U16 R40, [R124.64+0x100] ;  /* 0x0001001c7c28e981 */ /* 0x000f62000c1e1500 */
[----:B------:R-:W-:-:S02]  /*d8c0*/  PRMT R41, RZ, 0x7610, R41 ;  /* 0x00007610ff297816 */ /* 0x000fc40000000029 */
[C---:B------:R-:W-:Y:S01]  /*d8d0*/  LOP3.LUT R26, R64.reuse, 0x160, RZ, 0xfc, !PT ;  /* 0x00000160401a7812 */ /* 0x040fe200078efcff */
[----:B------:R-:W5:Y:S01]  /*d8e0*/  @!P5 LDG.E.U16 R39, [R124.64+0x140] ;  /* 0x0001401c7c27d981 */ /* 0x000f62000c1e1500 */
[----:B------:R-:W-:Y:S02]  /*d8f0*/  PRMT R44, RZ, 0x7610, R44 ;  /* 0x00007610ff2c7816 */ /* 0x000fe4000000002c */
[C---:B------:R-:W-:Y:S01]  /*d900*/  LOP3.LUT R25, R64.reuse, 0x180, RZ, 0xfc, !PT ;  /* 0x0000018040197812 */ /* 0x040fe200078efcff */
[----:B------:R-:W5:Y:S01]  /*d910*/  @!P3 LDG.E.U16 R42, [R124.64+0x180] ;  /* 0x0001801c7c2ab981 */ /* 0x000f62000c1e1500 */
[----:B------:R-:W-:Y:S02]  /*d920*/  LOP3.LUT R24, R64, 0x1a0, RZ, 0xfc, !PT ;  /* 0x000001a040187812 */ /* 0x000fe400078efcff */
[----:B------:R-:W-:Y:S01]  /*d930*/  ISETP.GE.AND P0, PT, R28, UR26, PT ;  /* 0x0000001a1c007c0c */ /* 0x000fe2000bf06270 */
[----:B------:R-:W5:Y:S01]  /*d940*/  @!P2 LDG.E.U16 R41, [R124.64+0x1c0] ;  /* 0x0001c01c7c29a981 */ /* 0x000f62000c1e1500 */
[----:B------:R-:W-:-:S02]  /*d950*/  LOP3.LUT R23, R64, 0x1c0, RZ, 0xfc, !PT ;  /* 0x000001c040177812 */ /* 0x000fc400078efcff */
[----:B------:R-:W-:Y:S01]  /*d960*/  ISETP.GE.AND P4, PT, R27, UR26, PT ;  /* 0x0000001a1b007c0c */ /* 0x000fe2000bf86270 */
[----:B------:R-:W5:Y:S01]  /*d970*/  @!P1 LDG.E.U16 R44, [R124.64+0x200] ;  /* 0x0002001c7c2c9981 */ /* 0x000f62000c1e1500 */
        /* <DEDUP_REMOVED lines=51> */
[----:B------:R-:W-:Y:S02]  /*dcb0*/  FADD.FTZ R42, R21, UR5 ;  /* 0x00000005152a7e21 */ /* 0x000fe40008010000 */
[----:B------:R-:W1:Y:S02]  /*dcc0*/  LDS.U16 R21, [R19+0xa] ;  /* 0x00000a0013157984 */ /* 0x000e640000000400 */
[----:B------:R-:W-:Y:S01]  /*dcd0*/  FADD.FTZ R43, R37, UR5 ;  /* 0x00000005252b7e21 */ /* 0x000fe20008010000 */
[----:B------:R-:W-:Y:S01]  /*dce0*/  FSETP.GTU.FTZ.AND P1, PT, R41, 20, PT ;  /* 0x41a000002900780b */ /* 0x000fe20003f3c000 */
[----:B---3--:R-:W-:Y:S01]  /*dcf0*/  HADD2.F32 R38, -RZ, R38.H0_H0 ;  /* 0x20000026ff267230 */ /* 0x008fe20000004100 */
[----:B------:R-:W-:Y:S01]  /*dd00*/  FSETP.GTU.FTZ.AND P6, PT, R42, 20, PT ;  /* 0x41a000002a00780b */ /* 0x000fe20003fdc000 */
[----:B------:R-:W-:Y:S01]  /*dd10*/  LDS.U16 R37, [R19+0xc] ;  /* 0x00000c0013257984 */ /* 0x000fe20000000400 */
[----:B------:R-:W-:-:S02]  /*dd20*/  FSETP.GTU.FTZ.AND P5, PT, R43, 20, PT ;  /* 0x41a000002b00780b */ /* 0x000fc40003fbc000 */
[----:B------:R-:W-:Y:S02]  /*dd30*/  FADD.FTZ R44, R38, UR5 ;  /* 0x00000005262c7e21 */ /* 0x000fe40008010000 */
[----:B------:R-:W2:Y:S05]  /*dd40*/  LDS.U16 R38, [R19+0xe] ;  /* 0x00000e0013267984 */ /* 0x000eaa0000000400 */
[----:B------:R-:W-:Y:S02]  /*dd50*/  @!P1 FMUL.FTZ R41, R41, -1.4426950216293334961 ;  /* 0xbfb8aa3b29299820 */ /* 0x000fe40000410000 */
[----:B------:R-:W-:Y:S02]  /*dd60*/  @!P6 FMUL.FTZ R42, R42, -1.4426950216293334961 ;  /* 0xbfb8aa3b2a2ae820 */ /* 0x000fe40000410000 */
[----:B------:R-:W-:-:S02]  /*dd70*/  @!P5 FMUL.FTZ R43, R43, -1.4426950216293334961 ;  /* 0xbfb8aa3b2b2bd820 */ /* 0x000fc40000410000 */
[----:B------:R-:W3:Y:S08]  /*dd80*/  @!P1 MUFU.EX2 R41, R41 ;  /* 0x0000002900299308 */ /* 0x000ef00000000800 */
[----:B------:R-:W4:Y:S08]  /*dd90*/  @!P6 MUFU.EX2 R42, R42 ;  /* 0x0000002a002ae308 */ /* 0x000f300000000800 */
[----:B------:R-:W5:Y:S01]  /*dda0*/  @!P5 MUFU.EX2 R43, R43 ;  /* 0x0000002b002bd308 */ /* 0x000f620000000800 */
[----:B0-----:R-:W-:Y:S01]  /*ddb0*/  HADD2.F32 R20, -RZ, R20.H0_H0 ;  /* 0x20000014ff147230 */ /* 0x001fe20000004100 */
[----:B---3--:R-:W-:Y:S01]  /*ddc0*/  @!P1 FADD.FTZ R41, R41, 1 ;  /* 0x3f80000029299421 */ /* 0x008fe20000010000 */
[----:B-1----:R-:W-:Y:S01]  /*ddd0*/  HADD2.F32 R21, -RZ, R21.H0_H0 ;  /* 0x20000015ff157230 */ /* 0x002fe20000004100 */
[----:B----4-:R-:W-:-:S04]  /*dde0*/  @!P6 FADD.FTZ R42, R42, 1 ;  /* 0x3f8000002a2ae421 */ /* 0x010fc80000010000 */
[----:B------:R-:W0:Y:S01]  /*ddf0*/  @!P1 MUFU.RCP R46, R41 ;  /* 0x00000029002e9308 */ /* 0x000e220000001000 */
[----:B------:R-:W-:Y:S02]  /*de00*/  FADD.FTZ R20, R20, UR5 ;  /* 0x0000000514147e21 */ /* 0x000fe40008010000 */
[----:B-----5:R-:W-:-:S05]  /*de10*/  @!P5 FADD.FTZ R43, R43, 1 ;  /* 0x3f8000002b2bd421 */ /* 0x020fca0000010000 */
[----:B------:R-:W1:Y:S01]  /*de20*/  @!P6 MUFU.RCP R45, R42 ;  /* 0x0000002a002de308 */ /* 0x000e620000001000 */
[----:B------:R-:W-:Y:S01]  /*de30*/  FADD.FTZ R21, R21, UR5 ;  /* 0x0000000515157e21 */ /* 0x000fe20008010000 */
[----:B------:R-:W-:-:S06]  /*de40*/  FSETP.GTU.FTZ.AND P4, PT, R20, 20, PT ;  /* 0x41a000001400780b */ /* 0x000fcc0003f9c000 */
[----:B------:R-:W3:Y:S01]  /*de50*/  @!P5 MUFU.RCP R48, R43 ;  /* 0x0000002b0030d308 */ /* 0x000ee20000001000 */
[----:B--2---:R-:W-:Y:S01]  /*de60*/  HADD2.F32 R38, -RZ, R38.H0_H0 ;  /* 0x20000026ff267230 */ /* 0x004fe20000004100 */
[----:B------:R-:W-:Y:S01]  /*de70*/  FSETP.GTU.FTZ.AND P3, PT, R21, 20, PT ;  /* 0x41a000001500780b */ /* 0x000fe20003f7c000 */
[----:B------:R-:W-:Y:S02]  /*de80*/  HADD2.F32 R39, -RZ, R39.H0_H0 ;  /* 0x20000027ff277230 */ /* 0x000fe40000004100 */
[----:B------:R-:W-:Y:S01]  /*de90*/  HADD2.F32 R40, -RZ, R40.H0_H0 ;  /* 0x20000028ff287230 */ /* 0x000fe20000004100 */
[----:B------:R-:W-:Y:S02]  /*dea0*/  FADD.FTZ R38, R38, UR5 ;  /* 0x0000000526267e21 */ /* 0x000fe40008010000 */
[----:B------:R-:W-:Y:S02]  /*deb0*/  FADD.FTZ R39, R39, UR5 ;  /* 0x0000000527277e21 */ /* 0x000fe40008010000 */
[----:B------:R-:W-:-:S02]  /*dec0*/  FADD.FTZ R40, R40, UR5 ;  /* 0x0000000528287e21 */ /* 0x000fc40008010000 */
[----:B0-----:R-:W-:Y:S01]  /*ded0*/  @!P1 FMUL.FTZ R81, R81, R46 ;  /* 0x0000002e51519220 */ /* 0x001fe20000410000 */
[----:B------:R-:W-:Y:S01]  /*dee0*/  FSETP.GTU.FTZ.AND P1, PT, R38, 20, PT ;  /* 0x41a000002600780b */ /* 0x000fe20003f3c000 */
[----:B-1----:R-:W-:Y:S01]  /*def0*/  @!P6 FMUL.FTZ R80, R80, R45 ;  /* 0x0000002d5050e220 */ /* 0x002fe20000410000 */
[----:B------:R-:W-:Y:S01]  /*df00*/  FSETP.GTU.FTZ.AND P6, PT, R39, 20, PT ;  /* 0x41a000002700780b */ /* 0x000fe20003fdc000 */
[----:B---3--:R-:W-:Y:S01]  /*df10*/  @!P5 FMUL.FTZ R79, R79, R48 ;  /* 0x000000304f4fd220 */ /* 0x008fe20000410000 */
[----:B------:R-:W-:Y:S01]  /*df20*/  FSETP.GTU.FTZ.AND P5, PT, R40, 20, PT ;  /* 0x41a000002800780b */ /* 0x000fe20003fbc000 */
[----:B------:R-:W-:Y:S02]  /*df30*/  @!P4 FMUL.FTZ R20, R20, -1.4426950216293334961 ;  /* 0xbfb8aa3b1414c820 */ /* 0x000fe40000410000 */
[----:B------:R-:W-:Y:S01]  /*df40*/  @!P3 FMUL.FTZ R21, R21, -1.4426950216293334961 ;  /* 0xbfb8aa3b1515b820 */ /* 0x000fe20000410000 */
[----:B------:R-:W-:-:S03]  /*df50*/  HADD2.F32 R37, -RZ, R37.H0_H0 ;  /* 0x20000025ff257230 */ /* 0x000fc60000004100 */
[----:B------:R-:W0:Y:S02]  /*df60*/  @!P4 MUFU.EX2 R20, R20 ;  /* 0x000000140014c308 */ /* 0x000e240000000800 */
[----:B------:R-:W-:Y:S02]  /*df70*/  FADD.FTZ R37, R37, UR5 ;  /* 0x0000000525257e21 */ /* 0x000fe40008010000 */
[----:B------:R-:W-:-:S04]  /*df80*/  @!P1 FMUL.FTZ R38, R38, -1.4426950216293334961 ;  /* 0xbfb8aa3b26269820 */ /* 0x000fc80000410000 */
[----:B------:R-:W1:Y:S01]  /*df90*/  @!P3 MUFU.EX2 R21, R21 ;  /* 0x000000150015b308 */ /* 0x000e620000000800 */
[----:B------:R-:W-:Y:S02]  /*dfa0*/  @!P6 FMUL.FTZ R39, R39, -1.4426950216293334961 ;  /* 0xbfb8aa3b2727e820 */ /* 0x000fe40000410000 */
[----:B------:R-:W-:Y:S01]  /*dfb0*/  @!P5 FMUL.FTZ R40, R40, -1.4426950216293334961 ;  /* 0xbfb8aa3b2828d820 */ /* 0x000fe20000410000 */
[----:B------:R-:W-:-:S04]  /*dfc0*/  FSETP.GTU.FTZ.AND P2, PT, R37, 20, PT ;  /* 0x41a000002500780b */ /* 0x000fc80003f5c000 */
[----:B------:R-:W2:Y:S01]  /*dfd0*/  @!P1 MUFU.EX2 R38, R38 ;  /* 0x0000002600269308 */ /* 0x000ea20000000800 */
[----:B------:R-:W-:Y:S01]  /*dfe0*/  FSETP.GTU.FTZ.AND P0, PT, R44, 20, PT ;  /* 0x41a000002c00780b */ /* 0x000fe20003f1c000 */
[----:B0-----:R-:W-:-:S06]  /*dff0*/  @!P4 FADD.FTZ R20, R20, 1 ;  /* 0x3f8000001414c421 */ /* 0x001fcc0000010000 */
[----:B------:R-:W0:Y:S01]  /*e000*/  @!P6 MUFU.EX2 R39, R39 ;  /* 0x000000270027e308 */ /* 0x000e220000000800 */
[----:B-1----:R-:W-:-:S07]  /*e010*/  @!P3 FADD.FTZ R21, R21, 1 ;  /* 0x3f8000001515b421 */ /* 0x002fce0000010000 */
[----:B------:R-:W1:Y:S01]  /*e020*/  @!P5 MUFU.EX2 R40, R40 ;  /* 0x000000280028d308 */ /* 0x000e620000000800 */
[----:B------:R-:W-:-:S07]  /*e030*/  @!P2 FMUL.FTZ R37, R37, -1.4426950216293334961 ;  /* 0xbfb8aa3b2525a820 */ /* 0x000fce0000410000 */
[----:B------:R-:W3:Y:S01]  /*e040*/  @!P4 MUFU.RCP R20, R20 ;  /* 0x000000140014c308 */ /* 0x000ee20000001000 */
[----:B------:R-:W-:Y:S02]  /*e050*/  @!P0 FMUL.FTZ R44, R44, -1.4426950216293334961 ;  /* 0xbfb8aa3b2c2c8820 */ /* 0x000fe40000410000 */
[----:B--2---:R-:W-:Y:S02]  /*e060*/  @!P1 FADD.FTZ R38, R38, 1 ;  /* 0x3f80000026269421 */ /* 0x004fe40000010000 */
[----:B0-----:R-:W-:-:S03]  /*e070*/  @!P6 FADD.FTZ R39, R39, 1 ;  /* 0x3f8000002727e421 */ /* 0x001fc60000010000 */
[----:B------:R-:W0:Y:S01]  /*e080*/  @!P3 MUFU.RCP R21, R21 ;  /* 0x000000150015b308 */ /* 0x000e220000001000 */
[----:B-1----:R-:W-:-:S07]  /*e090*/  @!P5 FADD.FTZ R40, R40, 1 ;  /* 0x3f8000002828d421 */ /* 0x002fce0000010000 */
[----:B------:R-:W1:Y:S01]  /*e0a0*/  @!P2 MUFU.EX2 R37, R37 ;  /* 0x000000250025a308 */ /* 0x000e620000000800 */
[----:B---3--:R-:W-:Y:S02]  /*e0b0*/  @!P4 FMUL.FTZ R77, R77, R20 ;  /* 0x000000144d4dc220 */ /* 0x008fe40000410000 */
[----:B------:R-:W2:Y:S05]  /*e0c0*/  LDS.U16 R20, [R19+0x14] ;  /* 0x0000140013147984 */ /* 0x000eaa0000000400 */
[----:B------:R-:W3:Y:S01]  /*e0d0*/  @!P0 MUFU.EX2 R44, R44 ;  /* 0x0000002c002c8308 */ /* 0x000ee20000000800 */
[----:B0-----:R-:W-:Y:S02]  /*e0e0*/  @!P3 FMUL.FTZ R76, R76, R21 ;  /* 0x000000154c4cb220 */ /* 0x001fe40000410000 */
[----:B------:R-:W0:Y:S05]  /*e0f0*/  LDS.U16 R21, [R19+0x16] ;  /* 0x0000160013157984 */ /* 0x000e2a0000000400 */
[----:B------:R-:W4:Y:S08]  /*e100*/  @!P1 MUFU.RCP R38, R38 ;  /* 0x0000002600269308 */ /* 0x000f300000001000 */
[----:B------:R-:W5:Y:S08]  /*e110*/  @!P6 MUFU.RCP R39, R39 ;  /* 0x000000270027e308 */ /* 0x000f700000001000 */
[----:B------:R-:W2:Y:S01]  /*e120*/  @!P5 MUFU.RCP R40, R40 ;  /* 0x000000280028d308 */ /* 0x000ea20000001000 */
[----:B-1----:R-:W-:-:S02]  /*e130*/  @!P2 FADD.FTZ R37, R37, 1 ;  /* 0x3f8000002525a421 */ /* 0x002fc40000010000 */
[----:B---3--:R-:W-:Y:S02]  /*e140*/  @!P0 FADD.FTZ R44, R44, 1 ;  /* 0x3f8000002c2c8421 */ /* 0x008fe40000010000 */
[----:B----4-:R-:W-:Y:S02]  /*e150*/  @!P1 FMUL.FTZ R73, R73, R38 ;  /* 0x0000002649499220 */ /* 0x010fe40000410000 */
[----:B------:R-:W-:Y:S01]  /*e160*/  LDS.U16 R38, [R19+0x1a] ;  /* 0x00001a0013267984 */ /* 0x000fe20000000400 */
[----:B------:R1:W3:Y:S01]  /*e170*/  @!P2 MUFU.RCP R42, R37 ;  /* 0x00000025002aa308 */ /* 0x0002e20000001000 */
[----:B-----5:R-:W-:Y:S02]  /*e180*/  @!P6 FMUL.FTZ R72, R72, R39 ;  /* 0x000000274848e220 */ /* 0x020fe40000410000 */
[----:B------:R-:W-:Y:S01]  /*e190*/  LDS.U16 R39, [R19+0x1c] ;  /* 0x00001c0013277984 */ /* 0x000fe20000000400 */
[----:B--2---:R-:W-:-:S03]  /*e1a0*/  @!P5 FMUL.FTZ R71, R71, R40 ;  /* 0x000000284747d220 */ /* 0x004fc60000410000 */
[----:B-1----:R-:W1:Y:S01]  /*e1b0*/  LDS.U16 R37, [R19+0x18] ;  /* 0x0000180013257984 */ /* 0x002e620000000400 */
[----:B------:R-:W2:Y:S03]  /*e1c0*/  @!P0 MUFU.RCP R41, R44 ;  /* 0x0000002c00298308 */ /* 0x000ea60000001000 */
[----:B------:R-:W4:Y:S04]  /*e1d0*/  LDS.U16 R40, [R19+0x1e] ;  /* 0x00001e0013287984 */ /* 0x000f280000000400 */
[----:B------:R-:W-:Y:S01]  /*e1e0*/  BAR.SYNC.DEFER_BLOCKING 0x0 ;  /* 0x0000000000007b1d */ /* 0x000fe20000010000 */
[----:B------:R-:W-:Y:S01]  /*e1f0*/  F2FP.PACK_AB R88, R89, R88 ;  /* 0x000000585958723e */ /* 0x000fe200000000ff */
[----:B---3--:R-:W-:Y:S01]  /*e200*/  @!P2 FMUL.FTZ R75, R75, R42 ;  /* 0x0000002a4b4ba220 */ /* 0x008fe20000410000 */
[----:B------:R-:W-:Y:S01]  /*e210*/  F2FP.PACK_AB R90, R91, R90 ;  /* 0x0000005a5b5a723e */ /* 0x000fe200000000ff */
[----:B--2---:R-:W-:Y:S01]  /*e220*/  @!P0 FMUL.FTZ R78, R78, R41 ;  /* 0x000000294e4e8220 */ /* 0x004fe20000410000 */
[----:B------:R-:W-:-:S02]  /*e230*/  PRMT R41, R82, 0x7632, R41 ;  /* 0x0000763252297816 */ /* 0x000fc40000000029 */
[----:B------:R-:W-:Y:S02]  /*e240*/  PRMT R42, R84, 0x7632, R42 ;  /* 0x00007632542a7816 */ /* 0x000fe4000000002a */
[----:B------:R-:W-:Y:S02]  /*e250*/  PRMT R43, R86, 0x7632, R43 ;  /* 0x00007632562b7816 */ /* 0x000fe4000000002b */
[----:B------:R-:W-:Y:S01]  /*e260*/  PRMT R44, R88, 0x7632, R44 ;  /* 0x00007632582c7816 */ /* 0x000fe2000000002c */
[----:B------:R-:W-:Y:S01]  /*e270*/  HADD2.F32 R20, -RZ, R20.H0_H0 ;  /* 0x20000014ff147230 */ /* 0x000fe20000004100 */
[----:B------:R-:W-:Y:S02]  /*e280*/  F2FP.PACK_AB R92, R93, R92 ;  /* 0x0000005c5d5c723e */ /* 0x000fe400000000ff */
[----:B------:R-:W-:Y:S02]  /*e290*/  ISETP.NE.AND P6, PT, R0, RZ, PT ;  /* 0x000000ff0000720c */ /* 0x000fe40003fc5270 */
[----:B------:R-:W-:Y:S01]  /*e2a0*/  F2FP.PACK_AB R94, R95, R94 ;  /* 0x0000005e5f5e723e */ /* 0x000fe200000000ff */
[----:B------:R2:W-:Y:S01]  /*e2b0*/  STS.U16 [R19+0x2], R41 ;  /* 0x0000022913007388 */ /* 0x0005e20000000400 */
[----:B------:R-:W-:Y:S01]  /*e2c0*/  F2FP.PACK_AB R96, R97, R96 ;  /* 0x000000606160723e */ /* 0x000fe200000000ff */
[----:B0-----:R-:W-:-:S02]  /*e2d0*/  HADD2.F32 R21, -RZ, R21.H0_H0 ;  /* 0x20000015ff157230 */ /* 0x001fc40000004100 */
[----:B------:R0:W-:Y:S01]  /*e2e0*/  STS.U16 [R19+0x6], R42 ;  /* 0x0000062a13007388 */ /* 0x0001e20000000400 */
[----:B--2---:R-:W-:-:S03]  /*e2f0*/  PRMT R41, R90, 0x7632, R41 ;  /* 0x000076325a297816 */ /* 0x004fc60000000029 */
[----:B------:R2:W-:Y:S01]  /*e300*/  STS.U16 [R19+0xa], R43 ;  /* 0x00000a2b13007388 */ /* 0x0005e20000000400 */
[----:B------:R-:W-:Y:S02]  /*e310*/  MOV R45, UR25 ;  /* 0x00000019002d7c02 */ /* 0x000fe40008000f00 */
[----:B0-----:R-:W-:Y:S01]  /*e320*/  PRMT R42, R92, 0x7632, R42 ;  /* 0x000076325c2a7816 */ /* 0x001fe2000000002a */
[----:B------:R0:W-:Y:S01]  /*e330*/  STS.U16 [R19+0xe], R44 ;  /* 0x00000e2c13007388 */ /* 0x0001e20000000400 */
[----:B------:R-:W-:-:S03]  /*e340*/  SHF.R.S32.HI R46, RZ, 0x1f, R64 ;  /* 0x0000001fff2e7819 */ /* 0x000fc60000011440 */
[----:B------:R3:W-:Y:S01]  /*e350*/  STS.U16 [R19+0x12], R41 ;  /* 0x0000122913007388 */ /* 0x0007e20000000400 */
[----:B--2---:R-:W-:Y:S02]  /*e360*/  PRMT R43, R94, 0x7632, R43 ;  /* 0x000076325e2b7816 */ /* 0x004fe4000000002b */
[----:B0-----:R-:W-:Y:S01]  /*e370*/  PRMT R44, R96, 0x7632, R44 ;  /* 0x00007632602c7816 */ /* 0x001fe2000000002c */
[----:B------:R0:W-:Y:S01]  /*e380*/  STS.U16 [R19+0x16], R42 ;  /* 0x0000162a13007388 */ /* 0x0001e20000000400 */
[----:B------:R-:W-:Y:S01]  /*e390*/  MOV R52, UR26 ;  /* 0x0000001a00347c02 */ /* 0x000fe20008000f00 */
[----:B---3--:R-:W-:Y:S01]  /*e3a0*/  FADD.FTZ R41, R20, UR5 ;  /* 0x0000000514297e21 */ /* 0x008fe20008010000 */
[----:B------:R-:W-:Y:S01]  /*e3b0*/  IADD3 R20, P4, R64, UR25, RZ ;  /* 0x0000001940147c10 */ /* 0x000fe2000ff9e0ff */
[----:B------:R-:W-:Y:S04]  /*e3c0*/  STS.U16 [R19], R82 ;  /* 0x0000005213007388 */ /* 0x000fe80000000400 */
[----:B------:R-:W-:Y:S01]  /*e3d0*/  STS.U16 [R19+0x4], R84 ;  /* 0x0000045413007388 */ /* 0x000fe20000000400 */
[----:B0-----:R-:W-:Y:S01]  /*e3e0*/  FADD.FTZ R42, R21, UR5 ;  /* 0x00000005152a7e21 */ /* 0x001fe20008010000 */
[----:B------:R-:W-:-:S02]  /*e3f0*/  LEA.HI.X.SX32 R21, R45, R46, 0x1, P4 ;  /* 0x0000002e2d157211 */ /* 0x000fc400020f0eff */
        /* <DEDUP_REMOVED lines=28> */
[----:B------:R-:W-:-:S03]  /*e5c0*/  HADD2.F32 R38, -RZ, R38.H0_H0 ;  /* 0x20000026ff267230 */ /* 0x000fc60000004100 */
[----:B0-----:R-:W-:Y:S02]  /*e5d0*/  FADD.FTZ R43, R37, UR5 ;  /* 0x00000005252b7e21 */ /* 0x001fe40008010000 */
[----:B--2---:R-:W-:Y:S01]  /*e5e0*/  FADD.FTZ R44, R38, UR5 ;  /* 0x00000005262c7e21 */ /* 0x004fe20008010000 */
[----:B------:R-:W-:Y:S02]  /*e5f0*/  FSETP.GTU.FTZ.AND P0, PT, R41, 20, PT ;  /* 0x41a000002900780b */ /* 0x000fe40003f1c000 */
[----:B------:R-:W-:Y:S02]  /*e600*/  FSETP.GTU.FTZ.AND P1, PT, R42, 20, PT ;  /* 0x41a000002a00780b */ /* 0x000fe40003f3c000 */
[----:B------:R-:W-:Y:S02]  /*e610*/  FSETP.GTU.FTZ.AND P2, PT, R43, 20, PT ;  /* 0x41a000002b00780b */ /* 0x000fe40003f5c000 */
[----:B------:R-:W-:Y:S01]  /*e620*/  FSETP.GTU.FTZ.AND P3, PT, R44, 20, PT ;  /* 0x41a000002c00780b */ /* 0x000fe20003f7c000 */
[----:B------:R-:W0:Y:S01]  /*e630*/  LDS R95, [0x420] ;  /* 0x00042000ff5f7984 */ /* 0x000e220000000800 */
[----:B------:R-:W-:-:S02]  /*e640*/  HADD2.F32 R39, -RZ, R39.H0_H0 ;  /* 0x20000027ff277230 */ /* 0x000fc40000004100 */
[----:B----4-:R-:W-:-:S03]  /*e650*/  HADD2.F32 R40, -RZ, R40.H0_H0 ;  /* 0x20000028ff287230 */ /* 0x010fc60000004100 */
[----:B------:R-:W-:Y:S02]  /*e660*/  @!P0 FMUL.FTZ R37, R41, -1.4426950216293334961 ;  /* 0xbfb8aa3b29258820 */ /* 0x000fe40000410000 */
[----:B------:R-:W-:Y:S02]  /*e670*/  FADD.FTZ R48, R39, UR5 ;  /* 0x0000000527307e21 */ /* 0x000fe40008010000 */
[----:B------:R-:W-:Y:S02]  /*e680*/  FADD.FTZ R50, R40, UR5 ;  /* 0x0000000528327e21 */ /* 0x000fe40008010000 */
[----:B------:R-:W-:Y:S02]  /*e690*/  @!P1 FMUL.FTZ R38, R42, -1.4426950216293334961 ;  /* 0xbfb8aa3b2a269820 */ /* 0x000fe40000410000 */
[----:B------:R-:W-:Y:S02]  /*e6a0*/  @!P2 FMUL.FTZ R39, R43, -1.4426950216293334961 ;  /* 0xbfb8aa3b2b27a820 */ /* 0x000fe40000410000 */
[----:B------:R-:W-:Y:S01]  /*e6b0*/  @!P3 FMUL.FTZ R40, R44, -1.4426950216293334961 ;  /* 0xbfb8aa3b2c28b820 */ /* 0x000fe20000410000 */
[----:B------:R-:W1:Y:S01]  /*e6c0*/  @!P0 MUFU.EX2 R37, R37 ;  /* 0x0000002500258308 */ /* 0x000e620000000800 */
[----:B------:R-:W-:-:S02]  /*e6d0*/  FSETP.GTU.FTZ.AND P5, PT, R50, 20, PT ;  /* 0x41a000003200780b */ /* 0x000fc40003fbc000 */
[----:B------:R-:W-:-:S05]  /*e6e0*/  FSETP.GTU.FTZ.AND P4, PT, R48, 20, PT ;  /* 0x41a000003000780b */ /* 0x000fca0003f9c000 */
[----:B------:R-:W2:Y:S08]  /*e6f0*/  @!P1 MUFU.EX2 R38, R38 ;  /* 0x0000002600269308 */ /* 0x000eb00000000800 */
[----:B------:R-:W3:Y:S08]  /*e700*/  @!P2 MUFU.EX2 R39, R39 ;  /* 0x000000270027a308 */ /* 0x000ef00000000800 */
[----:B------:R-:W4:Y:S01]  /*e710*/  @!P3 MUFU.EX2 R40, R40 ;  /* 0x000000280028b308 */ /* 0x000f220000000800 */
[----:B------:R-:W-:-:S02]  /*e720*/  @!P5 FMUL.FTZ R43, R50, -1.4426950216293334961 ;  /* 0xbfb8aa3b322bd820 */ /* 0x000fc40000410000 */
[----:B-1----:R-:W-:Y:S01]  /*e730*/  @!P0 FADD.FTZ R37, R37, 1 ;  /* 0x3f80000025258421 */ /* 0x002fe20000010000 */
[----:B0-----:R-:W-:Y:S01]  /*e740*/  ISETP.GE.AND P6, PT, R64, R95, PT ;  /* 0x0000005f4000720c */ /* 0x001fe20003fc6270 */
[----:B------:R-:W-:Y:S02]  /*e750*/  @!P4 FMUL.FTZ R41, R48, -1.4426950216293334961 ;  /* 0xbfb8aa3b3029c820 */ /* 0x000fe40000410000 */
[----:B--2---:R-:W-:Y:S02]  /*e760*/  @!P1 FADD.FTZ R38, R38, 1 ;  /* 0x3f80000026269421 */ /* 0x004fe40000010000 */
[----:B---3--:R-:W-:Y:S01]  /*e770*/  @!P2 FADD.FTZ R39, R39, 1 ;  /* 0x3f8000002727a421 */ /* 0x008fe20000010000 */
[----:B------:R-:W-:Y:S01]  /*e780*/  UIMAD UR7, UR13, UR8, URZ ;  /* 0x000000080d0772a4 */ /* 0x000fe2000f8e023f */
[----:B------:R0:W1:Y:S01]  /*e790*/  @!P4 MUFU.EX2 R42, R41 ;  /* 0x00000029002ac308 */ /* 0x0000620000000800 */
[----:B----4-:R-:W-:-:S07]  /*e7a0*/  @!P3 FADD.FTZ R40, R40, 1 ;  /* 0x3f8000002828b421 */ /* 0x010fce0000010000 */
[----:B------:R-:W2:Y:S01]  /*e7b0*/  @!P5 MUFU.EX2 R43, R43 ;  /* 0x0000002b002bd308 */ /* 0x000ea20000000800 */
[----:B------:R-:W-:Y:S02]  /*e7c0*/  UIMAD UR25, UR12, UR9, UR7 ;  /* 0x000000090c1972a4 */ /* 0x000fe4000f8e0207 */
[----:B------:R-:W-:-:S05]  /*e7d0*/  UIMAD UR7, UR13, UR38, URZ ;  /* 0x000000260d0772a4 */ /* 0x000fca000f8e023f */
[----:B------:R-:W3:Y:S01]  /*e7e0*/  @!P0 MUFU.RCP R37, R37 ;  /* 0x0000002500258308 */ /* 0x000ee20000001000 */
        /* <DEDUP_REMOVED lines=21> */
.L_x_8601:
[----:B-1234-:R-:W-:Y:S05]  /*e940*/  BSYNC B0 ;  /* 0x0000000000007941 */ /* 0x01efea0003800000 */
.L_x_8600:
        /* <DEDUP_REMOVED lines=86> */
[----:B------:R-:W-:Y:S01]  /*eeb0*/  STS.U16 [R19+0x4], R78 ;  /* 0x0000044e13007388 */ /* 0x000fe20000000400 */
[----:B------:R-:W-:Y:S01]  /*eec0*/  F2FP.PACK_AB R77, R76, R77 ;  /* 0x0000004d4c4d723e */ /* 0x000fe200000000ff */
[----:B------:R-:W-:Y:S01]  /*eed0*/  FADD.FTZ R76, R37, R76 ;  /* 0x0000004c254c7221 */ /* 0x000fe20000010000 */
[----:B------:R-:W-:Y:S01]  /*eee0*/  F2FP.PACK_AB R40, R68, R70 ;  /* 0x000000464428723e */ /* 0x000fe200000000ff */
[----:B------:R1:W-:Y:S01]  /*eef0*/  STS.U16 [R19+0x6], R42 ;  /* 0x0000062a13007388 */ /* 0x0003e20000000400 */
[----:B------:R-:W-:Y:S01]  /*ef00*/  PRMT R43, R77, 0x7632, R43 ;  /* 0x000076324d2b7816 */ /* 0x000fe2000000002b */
[----:B------:R-:W-:Y:S01]  /*ef10*/  FADD.FTZ R76, R76, R75 ;  /* 0x0000004b4c4c7221 */ /* 0x000fe20000010000 */
[----:B0-----:R-:W-:Y:S01]  /*ef20*/  PRMT R41, R38, 0x7632, R41 ;  /* 0x0000763226297816 */ /* 0x001fe20000000029 */
[----:B------:R-:W-:Y:S01]  /*ef30*/  STS.U16 [R19+0x8], R77 ;  /* 0x0000084d13007388 */ /* 0x000fe20000000400 */
[----:B------:R-:W-:Y:S01]  /*ef40*/  F2FP.PACK_AB R38, R62, R63 ;  /* 0x0000003f3e26723e */ /* 0x000fe200000000ff */
[----:B------:R-:W-:-:S02]  /*ef50*/  FADD.FTZ R73, R76, R73 ;  /* 0x000000494c497221 */ /* 0x000fc40000010000 */
[----:B------:R-:W-:Y:S01]  /*ef60*/  STS.U16 [R19+0xa], R43 ;  /* 0x00000a2b13007388 */ /* 0x000fe20000000400 */
[----:B------:R-:W-:Y:S01]  /*ef70*/  PRMT R48, R38, 0x7610, R48 ;  /* 0x0000761026307816 */ /* 0x000fe20000000030 */
[----:B------:R-:W-:Y:S01]  /*ef80*/  FADD.FTZ R72, R73, R72 ;  /* 0x0000004849487221 */ /* 0x000fe20000010000 */
[----:B-1----:R-:W-:Y:S01]  /*ef90*/  PRMT R42, R40, 0x7632, R42 ;  /* 0x00007632282a7816 */ /* 0x002fe2000000002a */
[----:B------:R-:W-:Y:S01]  /*efa0*/  STS.U16 [R19+0xe], R41 ;  /* 0x00000e2913007388 */ /* 0x000fe20000000400 */
[----:B------:R-:W-:Y:S01]  /*efb0*/  PRMT R49, R38, 0x7632, R49 ;  /* 0x0000763226317816 */ /* 0x000fe20000000031 */
[----:B------:R-:W-:Y:S01]  /*efc0*/  FADD.FTZ R71, R72, R71 ;  /* 0x0000004748477221 */ /* 0x000fe20000010000 */
[----:B------:R-:W-:Y:S01]  /*efd0*/  MOV R38, UR26 ;  /* 0x0000001a00267c02 */ /* 0x000fe20008000f00 */
[----:B------:R-:W-:Y:S02]  /*efe0*/  STS.U16 [R19+0x14], R40 ;  /* 0x0000142813007388 */ /* 0x000fe40000000400 */
[----:B------:R-:W-:-:S02]  /*eff0*/  FADD.FTZ R71, R71, R70 ;  /* 0x0000004647477221 */ /* 0x000fc40000010000 */
[----:B------:R-:W-:Y:S02]  /*f000*/  STS.U16 [R19+0x16], R42 ;  /* 0x0000162a13007388 */ /* 0x000fe40000000400 */
[----:B------:R-:W-:Y:S02]  /*f010*/  FADD.FTZ R68, R71, R68 ;  /* 0x0000004447447221 */ /* 0x000fe40000010000 */
[----:B------:R-:W-:Y:S02]  /*f020*/  STS.U16 [R19+0x18], R48 ;  /* 0x0000183013007388 */ /* 0x000fe40000000400 */
[----:B------:R-:W-:Y:S02]  /*f030*/  FADD.FTZ R63, R68, R63 ;  /* 0x0000003f443f7221 */ /* 0x000fe40000010000 */
        /* <DEDUP_REMOVED lines=43> */
.L_x_8603:
[----:B------:R-:W-:Y:S05]  /*f2f0*/  BSYNC B0 ;  /* 0x0000000000007941 */ /* 0x000fea0003800000 */
.L_x_8602:
[----:B------:R-:W-:Y:S01]  /*f300*/  ULDC.64 UR26, c[0x0][0x300] ;  /* 0x0000c000001a7ab9 */ /* 0x000fe20000000a00 */
[----:B------:R-:W-:Y:S01]  /*f310*/  LEA R4, P0, R8, c[0x0][0x340], 0x1 ;  /* 0x0000d00008047a11 */ /* 0x000fe200078008ff */
        /* <DEDUP_REMOVED lines=54> */
.L_x_8487:
        /* <DEDUP_REMOVED lines=27> */
.L_x_8606:
[----:B-1----:R-:W-:Y:S05]  /*f830*/  BSYNC B0 ;  /* 0x0000000000007941 */ /* 0x002fea0003800000 */
.L_x_8605:
        /* <DEDUP_REMOVED lines=26> */
.L_x_8608:
[----:B------:R-:W3:Y:S02]  /*f9e0*/  S2R R11, SR_TID.X ;  /* 0x00000000000b7919 */ /* 0x000ee40000002100 */
.L_x_8609:
[----:B-1----:R-:W-:Y:S05]  /*f9f0*/  BSYNC B0 ;  /* 0x0000000000007941 */ /* 0x002fea0003800000 */
.L_x_8607:
        /* <DEDUP_REMOVED lines=12> */
.L_x_8610:
        /* <DEDUP_REMOVED lines=32> */
.L_x_8611:
        /* <DEDUP_REMOVED lines=12> */
.L_x_14694:


//--------------------- .text._Z25selective_scan_bwd_kernelI32Selective_Scan_bwd_kernel_traitsILi32ELi16ELb0ELb0ELb1ELb1ELb1EN3c104HalfENS1_7complexIfEEEEv12SSMParamsBwd --------------------------
	.section	.text._Z25selective_scan_bwd_kernelI32Selective_Scan_bwd_kernel_traitsILi32ELi16ELb0ELb0ELb1ELb1ELb1EN3c104HalfENS1_7complexIfEEEEv12SSMParamsBwd,"ax",@progbits
	.sectioninfo	@"SHI_REGISTERS=255"
	.align	128
        .global         _Z25selective_scan_bwd_kernelI32Selective_Scan_bwd_kernel_traitsILi32ELi16ELb0ELb0ELb1ELb1ELb1EN3c104HalfENS1_7complexIfEEEEv12SSMParamsBwd
        .type           _Z25selective_scan_bwd_kernelI32Selective_Scan_bwd_kernel_traitsILi32ELi16ELb0ELb0ELb1ELb1ELb1EN3c104HalfENS1_7complexIfEEEEv12SSMParamsBwd,@function
        .size           _Z25selective_scan_bwd_kernelI32Selective_Scan_bwd_kernel_traitsILi32ELi16ELb0ELb0ELb1ELb1ELb1EN3c104HalfENS1_7complexIfEEEEv12SSMParamsBwd,(.L_x_14695 - _Z25selective_scan_bwd_kernelI32Selective_Scan_bwd_kernel_traitsILi32ELi16ELb0ELb0ELb1ELb1ELb1EN3c104HalfENS1_7complexIfEEEEv12SSMParamsBwd)
        .other          _Z25selective_scan_bwd_kernelI32Selective_Scan_bwd_kernel_traitsILi32ELi16ELb0ELb0ELb1ELb1ELb1EN3c104HalfENS1_7complexIfEEEEv12SSMParamsBwd,@"STO_CUDA_ENTRY STV_DEFAULT"
_Z25selective_scan_bwd_kernelI32Selective_Scan_bwd_kernel_traitsILi32ELi16ELb0ELb0ELb1ELb1ELb1EN3c104HalfENS1_7complexIfEEEEv12SSMParamsBwd:
.text._Z25selective_scan_bwd_kernelI32Selective_Scan_bwd_kernel_traitsILi32ELi16ELb0ELb0ELb1ELb1ELb1EN3c104HalfENS1_7complexIfEEEEv12SSMParamsBwd:
        /* <DEDUP_REMOVED lines=163> */
.L_x_8734:
        /* <DEDUP_REMOVED lines=10> */
[----:B------:R-:W-:-:S02]  /*0ad0*/  LOP3.LUT R18, R105, 0x20, RZ, 0xfc, !PT ;  /* 0x0000002069127812 */ /* 0x000fc400078efcff */
[C---:B------:R-:W-:Y:S02]  /*0ae0*/  LOP3.LUT R19, R105.reuse, 0x40, RZ, 0xfc, !PT ;  /* 0x0000004069137812 */ /* 0x040fe400078efcff */
[C---:B------:R-:W-:Y:S02]  /*0af0*/  LOP3.LUT R0, R105.reuse, 0x60, RZ, 0xfc, !PT ;  /* 0x0000006069007812 */ /* 0x040fe400078efcff */
[C---:B------:R-:W-:Y:S02]  /*0b00*/  ISETP.GE.AND P0, PT, R105.reuse, UR39, PT ;  /* 0x0000002769007c0c */ /* 0x040fe4000bf06270 */
[C---:B------:R-:W-:Y:S02]  /*0b10*/  LOP3.LUT R6, R105.reuse, 0x80, RZ, 0xfc, !PT ;  /* 0x0000008069067812 */ /* 0x040fe400078efcff */
[----:B------:R-:W-:Y:S02]  /*0b20*/  LOP3.LUT R7, R105, 0xa0, RZ, 0xfc, !PT ;  /* 0x000000a069077812 */ /* 0x000fe400078efcff */
[----:B------:R-:W-:-:S02]  /*0b30*/  ISETP.GE.AND P1, PT, R19, UR39, PT ;  /* 0x0000002713007c0c */ /* 0x000fc4000bf26270 */
        /* <DEDUP_REMOVED lines=60> */
[----:B------:R-:W-:Y:S02]  /*0f00*/  IADD3 R41, R106, 0x80, RZ ;  /* 0x000000806a297810 */ /* 0x000fe40007ffe0ff */
[----:B------:R-:W-:-:S02]  /*0f10*/  LEA.HI.SX32 R35, R35, R106, 0x1b ;  /* 0x0000006a23237211 */ /* 0x000fc400078fdaff */
[-C--:B------:R-:W-:Y:S02]  /*0f20*/  LEA.HI.SX32 R37, R37, R106.reuse, 0x1b ;  /* 0x0000006a25257211 */ /* 0x080fe400078fdaff */
[C---:B-1----:R-:W-:Y:S02]  /*0f30*/  IADD3 R3, R106.reuse, 0xc0, RZ ;  /* 0x000000c06a037810 */ /* 0x042fe40007ffe0ff */
[-C--:B------:R-:W-:Y:S02]  /*0f40*/  LEA.HI.SX32 R39, R39, R106.reuse, 0x1b ;  /* 0x0000006a27277211 */ /* 0x080fe400078fdaff */
[----:B------:R-:W-:Y:S02]  /*0f50*/  LEA.HI.SX32 R41, R41, R106, 0x1b ;  /* 0x0000006a29297211 */ /* 0x000fe400078fdaff */
[----:B------:R-:W-:Y:S02]  /*0f60*/  IADD3 R43, R106, 0xa0, RZ ;  /* 0x000000a06a2b7810 */ /* 0x000fe40007ffe0ff */
[----:B------:R-:W-:-:S02]  /*0f70*/  SHF.L.U32 R103, R35, 0x1, RZ ;  /* 0x0000000123677819 */ /* 0x000fc400000006ff */
[----:B------:R-:W-:Y:S02]  /*0f80*/  SHF.L.U32 R102, R37, 0x1, RZ ;  /* 0x0000000125667819 */ /* 0x000fe400000006ff */
[----:B------:R-:W-:Y:S02]  /*0f90*/  IADD3 R35, R106, 0x100, RZ ;  /* 0x000001006a237810 */ /* 0x000fe40007ffe0ff */
[-C--:B------:R-:W-:Y:S02]  /*0fa0*/  LEA.HI.SX32 R3, R3, R106.reuse, 0x1b ;  /* 0x0000006a03037211 */ /* 0x080fe400078fdaff */
[----:B------:R-:W-:Y:S02]  /*0fb0*/  SHF.L.U32 R101, R39, 0x1, RZ ;  /* 0x0000000127657819 */ /* 0x000fe400000006ff */
[----:B------:R-:W-:Y:S02]  /*0fc0*/  SHF.L.U32 R100, R41, 0x1, RZ ;  /* 0x0000000129647819 */ /* 0x000fe400000006ff */
[----:B------:R-:W-:-:S02]  /*0fd0*/  LEA.HI.SX32 R43, R43, R106, 0x1b ;  /* 0x0000006a2b2b7211 */ /* 0x000fc400078fdaff */
[C---:B------:R-:W-:Y:S02]  /*0fe0*/  IADD3 R37, R106.reuse, 0x120, RZ ;  /* 0x000001206a257810 */ /* 0x040fe40007ffe0ff */
[C---:B------:R-:W-:Y:S02]  /*0ff0*/  IADD3 R39, R106.reuse, 0x140, RZ ;  /* 0x000001406a277810 */ /* 0x040fe40007ffe0ff */
[----:B------:R-:W-:Y:S02]  /*1000*/  LEA.HI.SX32 R35, R35, R106, 0x1b ;  /* 0x0000006a23237211 */ /* 0x000fe400078fdaff */
[----:B------:R-:W-:Y:S02]  /*1010*/  SHF.L.U32 R98, R3, 0x1, RZ ;  /* 0x0000000103627819 */ /* 0x000fe400000006ff */
[----:B------:R-:W-:Y:S02]  /*1020*/  IADD3 R3, R106, 0x160, RZ ;  /* 0x000001606a037810 */ /* 0x000fe40007ffe0ff */
[----:B------:R-:W-:-:S02]  /*1030*/  SHF.L.U32 R99, R43, 0x1, RZ ;  /* 0x000000012b637819 */ /* 0x000fc400000006ff */
[-C--:B------:R-:W-:Y:S02]  /*1040*/  LEA.HI.SX32 R37, R37, R106.reuse, 0x1b ;  /* 0x0000006a25257211 */ /* 0x080fe400078fdaff */
[-C--:B------:R-:W-:Y:S02]  /*1050*/  LEA.HI.SX32 R39, R39, R106.reuse, 0x1b ;  /* 0x0000006a27277211 */ /* 0x080fe400078fdaff */
[----:B------:R-:W-:Y:S02]  /*1060*/  SHF.L.U32 R96, R35, 0x1, RZ ;  /* 0x0000000123607819 */ /* 0x000fe400000006ff */
[----:B------:R-:W-:Y:S02]  /*1070*/  IADD3 R35, R106, 0x1e0, RZ ;  /* 0x000001e06a237810 */ /* 0x000fe40007ffe0ff */
[----:B------:R-:W-:Y:S02]  /*1080*/  LEA.HI.SX32 R3, R3, R106, 0x1b ;  /* 0x0000006a03037211 */ /* 0x000fe400078fdaff */
        /* <DEDUP_REMOVED lines=18> */
[----:B------:R-:W-:Y:S02]  /*11b0*/  PRMT R3, RZ, 0x7610, R3 ;  /* 0x00007610ff037816 */ /* 0x000fe40000000003 */
[----:B------:R-:W-:Y:S01]  /*11c0*/  PRMT R2, RZ, 0x7610, R2 ;  /* 0x00007610ff027816 */ /* 0x000fe20000000002 */
        /* <DEDUP_REMOVED lines=11> */
[----:B------:R-:W-:Y:S01]  /*1280*/  STS.U16 [R99+0x140], R22 ;  /* 0x0001401663007388 */ /* 0x000fe20000000400 */
[-C--:B------:R-:W-:Y:S02]  /*1290*/  LEA.HI.SX32 R21, R21, R106.reuse, 0x1b ;  /* 0x0000006a15157211 */ /* 0x080fe400078fdaff */
[----:B--2---:R-:W-:Y:S02]  /*12a0*/  IADD3 R23, R106, 0x1c0, RZ ;  /* 0x000001c06a177810 */ /* 0x004fe40007ffe0ff */
[----:B------:R-:W-:Y:S02]  /*12b0*/  SHF.L.U32 R92, R5, 0x1, RZ ;  /* 0x00000001055c7819 */ /* 0x000fe400000006ff */
[----:B------:R-:W-:Y:S01]  /*12c0*/  LEA.HI.SX32 R23, R23, R106, 0x1b ;  /* 0x0000006a17177211 */ /* 0x000fe200078fdaff */
[----:B------:R-:W-:Y:S01]  /*12d0*/  STS.U16 [R98+0x180], R25 ;  /* 0x0001801962007388 */ /* 0x000fe20000000400 */
[----:B------:R-:W-:-:S03]  /*12e0*/  SHF.L.U32 R91, R21, 0x1, RZ ;  /* 0x00000001155b7819 */ /* 0x000fc600000006ff */
        /* <DEDUP_REMOVED lines=30> */
[----:B------:R-:W-:-:S04]  /*14d0*/  LEA R20, P1, R105, UR20, 0x1 ;  /* 0x0000001469147c11 */ /* 0x000fc8000f8208ff */
[----:B------:R-:W-:Y:S01]  /*14e0*/  LEA.HI.X R21, R105, UR21, R158, 0x1, P1 ;  /* 0x0000001569157c11 */ /* 0x000fe200088f0c9e */
[----:B------:R-:W5:Y:S01]  /*14f0*/  @!P0 LDG.E.U16 R4, [R124.64+0x40] ;  /* 0x000040207c048981 */ /* 0x000f62000c1e1500 */
[----:B------:R-:W-:Y:S02]  /*1500*/  ISETP.GE.AND P0, PT, R9, UR39, PT ;  /* 0x0000002709007c0c */ /* 0x000fe4000bf06270 */
[----:B------:R-:W-:Y:S02]  /*1510*/  ISETP.GE.AND P1, PT, R105, UR39, PT ;  /* 0x0000002769007c0c */ /* 0x000fe4000bf26270 */
[----:B------:R-:W-:-:S09]  /*1520*/  PRMT R27, RZ, 0x7610, R27 ;  /* 0x00007610ff1b7816 */ /* 0x000fd2000000001b */
[----:B------:R-:W5:Y:S01]  /*1530*/  @!P0 LDG.E.U16 R26, [R124.64+0x1c0] ;  /* 0x0001c0207c1a8981 */ /* 0x000f62000c1e1500 */
[----:B------:R-:W-:Y:S02]  /*1540*/  ISETP.GE.AND P0, PT, R10, UR39, PT ;  /* 0x000000270a007c0c */ /* 0x000fe4000bf06270 */
[----:B------:R-:W-:Y:S01]  /*1550*/  PRMT R23, RZ, 0x7610, R23 ;  /* 0x00007610ff177816 */ /* 0x000fe20000000017 */
[----:B------:R-:W5:Y:S01]  /*1560*/  @!P1 LDG.E.U16 R3, [R124.64] ;  /* 0x000000207c039981 */ /* 0x000f62000c1e1500 */
[----:B------:R-:W-:Y:S02]  /*1570*/  PRMT R22, RZ, 0x7610, R22 ;  /* 0x00007610ff167816 */ /* 0x000fe40000000016 */
[----:B------:R-:W-:Y:S02]  /*1580*/  PRMT R5, RZ, 0x7610, R5 ;  /* 0x00007610ff057816 */ /* 0x000fe40000000005 */
[----:B------:R-:W-:Y:S01]  /*1590*/  PRMT R25, RZ, 0x7610, R25 ;  /* 0x00007610ff197816 */ /* 0x000fe20000000019 */
[----:B------:R-:W5:Y:S01]  /*15a0*/  @!P2 LDG.E.U16 R23, [R124.64+0x100] ;  /* 0x000100207c17a981 */ /* 0x000f62000c1e1500 */
[----:B------:R-:W-:-:S03]  /*15b0*/  PRMT R24, RZ, 0x7610, R24 ;  /* 0x00007610ff187816 */ /* 0x000fc60000000018 */
[----:B------:R-:W5:Y:S01]  /*15c0*/  @!P0 LDG.E.U16 R27, [R124.64+0x200] ;  /* 0x000200207c1b8981 */ /* 0x000f62000c1e1500 */
[----:B------:R-:W-:Y:S02]  /*15d0*/  ISETP.GE.AND P0, PT, R11, UR39, PT ;  /* 0x000000270b007c0c */ /* 0x000fe4000bf06270 */
[----:B------:R-:W-:Y:S01]  /*15e0*/  ISETP.GE.AND P1, PT, R12, UR39, PT ;  /* 0x000000270c007c0c */ /* 0x000fe2000bf26270 */
[----:B------:R-:W5:Y:S01]  /*15f0*/  @!P3 LDG.E.U16 R22, [R124.64+0xc0] ;  /* 0x0000c0207c16b981 */ /* 0x000f62000c1e1500 */
[----:B------:R-:W-:Y:S02]  /*1600*/  ISETP.GE.AND P2, PT, R13, UR39, PT ;  /* 0x000000270d007c0c */ /* 0x000fe4000bf46270 */
[----:B------:R-:W-:Y:S01]  /*1610*/  ISETP.GE.AND P3, PT, R14, UR39, PT ;  /* 0x000000270e007c0c */ /* 0x000fe2000bf66270 */
[----:B------:R-:W5:Y:S01]  /*1620*/  @!P4 LDG.E.U16 R5, [R124.64+0x80] ;  /* 0x000080207c05c981 */ /* 0x000f62000c1e1500 */
[----:B------:R-:W-:-:S03]  /*1630*/  ISETP.GE.AND P4, PT, R15, UR39, PT ;  /* 0x000000270f007c0c */ /* 0x000fc6000bf86270 */
[----:B------:R-:W5:Y:S01]  /*1640*/  @!P5 LDG.E.U16 R25, [R124.64+0x180] ;  /* 0x000180207c19d981 */ /* 0x000f62000c1e1500 */
[----:B------:R-:W-:-:S03]  /*1650*/  ISETP.GE.AND P5, PT, R16, UR39, PT ;  /* 0x0000002710007c0c */ /* 0x000fc6000bfa6270 */
[----:B------:R-:W5:Y:S01]  /*1660*/  @!P6 LDG.E.U16 R24, [R124.64+0x140] ;  /* 0x000140207c18e981 */ /* 0x000f62000c1e1500 */
[----:B------:R-:W-:Y:S02]  /*1670*/  ISETP.GE.AND P6, PT, R17, UR39, PT ;  /* 0x0000002711007c0c */ /* 0x000fe4000bfc6270 */
[----:B--2---:R-:W-:Y:S02]  /*1680*/  PRMT R28, RZ, 0x7610, R28 ;  /* 0x00007610ff1c7816 */ /* 0x004fe4000000001c */
[----:B------:R-:W-:Y:S02]  /*1690*/  PRMT R29, RZ, 0x7610, R29 ;  /* 0x00007610ff1d7816 */ /* 0x000fe4000000001d */
[----:B---3--:R-:W-:Y:S02]  /*16a0*/  PRMT R30, RZ, 0x7610, R30 ;  /* 0x00007610ff1e7816 */ /* 0x008fe4000000001e */
[----:B------:R-:W-:Y:S01]  /*16b0*/  PRMT R31, RZ, 0x7610, R31 ;  /* 0x00007610ff1f7816 */ /* 0x000fe2000000001f */
[----:B------:R-:W2:Y:S01]  /*16c0*/  @!P0 LDG.E.U16 R28, [R124.64+0x240] ;  /* 0x000240207c1c8981 */ /* 0x000ea2000c1e1500 */
[----:B----4-:R-:W-:-:S02]  /*16d0*/  PRMT R32, RZ, 0x7610, R32 ;  /* 0x00007610ff207816 */ /* 0x010fc40000000020 */
[----:B------:R-:W-:Y:S01]  /*16e0*/  PRMT R33, RZ, 0x7610, R33 ;  /* 0x00007610ff217816 */ /* 0x000fe20000000021 */
[----:B------:R-:W3:Y:S04]  /*16f0*/  @!P1 LDG.E.U16 R29, [R124.64+0x280] ;  /* 0x000280207c1d9981 */ /* 0x000ee8000c1e1500 */
[----:B------:R-:W4:Y:S04]  /*1700*/  @!P2 LDG.E.U16 R30, [R124.64+0x2c0] ;  /* 0x0002c0207c1ea981 */ /* 0x000f28000c1e1500 */
[----:B------:R-:W3:Y:S04]  /*1710*/  @!P3 LDG.E.U16 R31, [R124.64+0x300] ;  /* 0x000300207c1fb981 */ /* 0x000ee8000c1e1500 */
[----:B------:R-:W4:Y:S04]  /*1720*/  @!P4 LDG.E.U16 R32, [R124.64+0x340] ;  /* 0x000340207c20c981 */ /* 0x000f28000c1e1500 */
[----:B------:R-:W4:Y:S04]  /*1730*/  @!P5 LDG.E.U16 R33, [R124.64+0x380] ;  /* 0x000380207c21d981 */ /* 0x000f28000c1e1500 */
[----:B------:R-:W4:Y:S01]  /*1740*/  @!P6 LDG.E.U16 R2, [R124.64+0x3c0] ;  /* 0x0003c0207c02e981 */ /* 0x000f22000c1e1500 */
        /* <DEDUP_REMOVED lines=29> */
[----:B----4-:R-:W-:Y:S04]  /*1920*/  STS.U16 [R93+0x2c0], R30 ;  /* 0x0002c01e5d007388 */ /* 0x010fe80000000400 */
        /* <DEDUP_REMOVED lines=50> */
[----:B------:R1:W-:Y:S04]  /*1c50*/  STL [R1+0x14], R156 ;  /* 0x0000149c01007387 */ /* 0x0003e80000100800 */
[----:B------:R1:W-:Y:S01]  /*1c60*/  STL [R1+0x10], R154 ;  /* 0x0000109a01007387 */ /* 0x0003e20000100800 */
[----:B------:R-:W-:-:S03]  /*1c70*/  FADD.FTZ R78, R5, UR5 ;  /* 0x00000005054e7e21 */ /* 0x000fc60008010000 */
[----:B------:R1:W-:Y:S04]  /*1c80*/  STL [R1+0xc], R152 ;  /* 0x00000c9801007387 */ /* 0x0003e80000100800 */
        /* <DEDUP_REMOVED lines=74> */
.L_x_8614:
[----:B------:R-:W-:Y:S05]  /*2130*/  BSYNC B0 ;  /* 0x0000000000007941 */ /* 0x000fea0003800000 */
.L_x_8613:
        /* <DEDUP_REMOVED lines=36> */
.L_x_8616:
[----:B------:R-:W-:Y:S05]  /*2380*/  BSYNC B0 ;  /* 0x0000000000007941 */ /* 0x000fea0003800000 */
.L_x_8615:
        /* <DEDUP_REMOVED lines=36> */
.L_x_8618:
[----:B------:R-:W-:Y:S05]  /*25d0*/  BSYNC B0 ;  /* 0x0000000000007941 */ /* 0x000fea0003800000 */
.L_x_8617:
        /* <DEDUP_REMOVED lines=36> */
.L_x_8620:
[----:B------:R-:W-:Y:S05]  /*2820*/  BSYNC B0 ;  /* 0x0000000000007941 */ /* 0x000fea0003800000 */
.L_x_8619:
        /* <DEDUP_REMOVED lines=36> */
.L_x_8622:
[----:B------:R-:W-:Y:S05]  /*2a70*/  BSYNC B0 ;  /* 0x0000000000007941 */ /* 0x000fea0003800000 */
.L_x_8621:
        /* <DEDUP_REMOVED lines=36> */
.L_x_8624:
[----:B------:R-:W-:Y:S05]  /*2cc0*/  BSYNC B0 ;  /* 0x0000000000007941 */ /* 0x000fea0003800000 */
.L_x_8623:
        /* <DEDUP_REMOVED lines=36> */
.L_x_8626:
[----:B------:R-:W-:Y:S05]  /*2f10*/  BSYNC B0 ;  /* 0x0000000000007941 */ /* 0x000fea0003800000 */
.L_x_8625:
        /* <DEDUP_REMOVED lines=36> */
.L_x_8628:
[----:B------:R-:W-:Y:S05]  /*3160*/  BSYNC B0 ;  /* 0x0000000000007941 */ /* 0x000fea0003800000 */
.L_x_8627:
        /* <DEDUP_REMOVED lines=36> */
.L_x_8630:
[----:B------:R-:W-:Y:S05]  /*33b0*/  BSYNC B0 ;  /* 0x0000000000007941 */ /* 0x000fea0003800000 */
.L_x_8629:
        /* <DEDUP_REMOVED lines=34> */
.L_x_8632:
[----:B------:R-:W-:Y:S05]  /*35e0*/  BSYNC B0 ;  /* 0x0000000000007941 */ /* 0x000fea0003800000 */
.L_x_8631:
        /* <DEDUP_REMOVED lines=33> */
.L_x_8634:
[----:B------:R-:W-:Y:S05]  /*3800*/  BSYNC B0 ;  /* 0x0000000000007941 */ /* 0x000fea0003800000 */
.L_x_8633:
        /* <DEDUP_REMOVED lines=33> */
.L_x_8636:
[----:B------:R-:W-:Y:S05]  /*3a20*/  BSYNC B0 ;  /* 0x0000000000007941 */ /* 0x000fea0003800000 */
.L_x_8635:
        /* <DEDUP_REMOVED lines=33> */
.L_x_8638:
[----:B------:R-:W-:Y:S05]  /*3c40*/  BSYNC B0 ;  /* 0x0000000000007941 */ /* 0x000fea0003800000 */
.L_x_8637:
        /* <DEDUP_REMOVED lines=33> */
.L_x_8640:
[----:B------:R-:W-:Y:S05]  /*3e60*/  BSYNC B0 ;  /* 0x0000000000007941 */ /* 0x000fea0003800000 */
.L_x_8639:
        /* <DEDUP_REMOVED lines=33> */
.L_x_8642:
[----:B------:R-:W-:Y:S05]  /*4080*/  BSYNC B0 ;  /* 0x0000000000007941 */ /* 0x000fea0003800000 */
.L_x_8641:
        /* <DEDUP_REMOVED lines=33> */
.L_x_8644:
[----:B------:R-:W-:Y:S05]  /*42a0*/  BSYNC B0 ;  /* 0x0000000000007941 */ /* 0x000fea0003800000 */
.L_x_8643:
[----:B------:R-:W-:Y:S01]  /*42b0*/  ULDC.64 UR8, c[0x0][0x1f0] ;  /* 0x00007c0000087ab9 */ /* 0x000fe20000000a00 */
[----:B------:R-:W-:Y:S01]  /*42c0*/  ISETP.GE.AND P0, PT, R105, UR39, PT ;  /* 0x0000002769007c0c */ /* 0x000fe2000bf06270 */
        /* <DEDUP_REMOVED lines=13> */
[----:B-1----:R-:W0:Y:S01]  /*43a0*/  LDS.U16 R49, [R88] ;  /* 0x0000000058317984 */ /* 0x002e220000000400 */
[----:B------:R-:W-:Y:S01]  /*43b0*/  ULDC.64 UR34, c[0x0][0x1f8] ;  /* 0x00007e0000227ab9 */ /* 0x000fe20000000a00 */
[----:B------:R-:W-:Y:S01]  /*43c0*/  @!P0 IMAD.WIDE.U32 R4, R23, c[0x0][0x200], R4 ;  /* 0x0000800017048a25 */ /* 0x000fe200078e0004 */
[----:B------:R-:W-:Y:S01]  /*43d0*/  UIMAD UR38, UR11, UR34, URZ ;  /* 0x000000220b2672a4 */ /* 0x000fe2000f8e023f */
[----:B------:R-:W-:Y:S01]  /*43e0*/  MOV R23, UR10 ;  /* 0x0000000a00177c02 */ /* 0x000fe20008000f00 */
[----:B------:R-:W-:Y:S01]  /*43f0*/  UIMAD UR43, UR12, UR37, UR36 ;  /* 0x000000250c2b72a4 */ /* 0x000fe2000f8e0224 */
[----:B------:R-:W-:Y:S01]  /*4400*/  @!P0 IMAD.WIDE.U32 R2, R21, c[0x0][0x1f0], R2 ;  /* 0x00007c0015028a25 */ /* 0x000fe200078e0002 */
[----:B------:R-:W-:Y:S01]  /*4410*/  UIADD3 UR27, UR27, UR7, URZ ;  /* 0x000000071b1b7290 */ /* 0x000fe2000fffe03f */
[----:B------:R-:W-:Y:S01]  /*4420*/  MOV R21, UR10 ;  /* 0x0000000a00157c02 */ /* 0x000fe20008000f00 */
[----:B------:R-:W-:Y:S01]  /*4430*/  UIMAD UR38, UR10, UR35, UR38 ;  /* 0x000000230a2672a4 */ /* 0x000fe2000f8e0226 */
[----:B------:R-:W1:Y:S01]  /*4440*/  LDS.U16 R52, [R88+0x2] ;  /* 0x0000020058347984 */ /* 0x000e620000000400 */
[----:B------:R-:W-:Y:S01]  /*4450*/  UIMAD.WIDE.U32 UR34, UR10, UR34, UR26 ;  /* 0x000000220a2272a5 */ /* 0x000fe2000f8e001a */
[----:B------:R-:W-:Y:S01]  /*4460*/  @!P0 IADD3 R5, R5, UR43, RZ ;  /* 0x0000002b05058c10 */ /* 0x000fe2000fffe0ff */
[----:B------:R-:W-:Y:S01]  /*4470*/  ULDC.64 UR36, c[0x0][0x208] ;  /* 0x0000820000247ab9 */ /* 0x000fe20000000a00 */
[----:B------:R-:W-:Y:S01]  /*4480*/  @!P0 IADD3 R3, R3, UR7, RZ ;  /* 0x0000000703038c10 */ /* 0x000fe2000fffe0ff */
[----:B------:R-:W-:Y:S01]  /*4490*/  ULDC UR26, c[0x0][0x174] ;  /* 0x00005d00001a7ab9 */ /* 0x000fe20000000800 */
[----:B------:R-:W2:Y:S01]  /*44a0*/  LDS.U16 R51, [R88+0x4] ;  /* 0x0000040058337984 */ /* 0x000ea20000000400 */
[----:B------:R-:W-:Y:S01]  /*44b0*/  UIADD3 UR26, UR6, -UR26, URZ ;  /* 0x8000001a061a7290 */ /* 0x000fe2000fffe03f */
[----:B------:R-:W-:Y:S01]  /*44c0*/  @!P0 IMAD.WIDE.U32 R4, R23, c[0x0][0x208], R4 ;  /* 0x0000820017048a25 */ /* 0x000fe200078e0004 */
[----:B------:R-:W-:Y:S01]  /*44d0*/  UIADD3 UR9, UR9, UR43, URZ ;  /* 0x0000002b09097290 */ /* 0x000fe2000fffe03f */
[----:B------:R-:W-:Y:S01]  /*44e0*/  LDS.U16 R110, [R88+0x6] ;  /* 0x00000600586e7984 */ /* 0x000fe20000000400 */
[----:B------:R-:W-:Y:S01]  /*44f0*/  UIMAD UR7, UR11, UR36, URZ ;  /* 0x000000240b0772a4 */ /* 0x000fe2000f8e023f */
[----:B------:R-:W-:Y:S01]  /*4500*/  @!P0 IMAD.WIDE.U32 R2, R21, c[0x0][0x1f8], R2 ;  /* 0x00007e0015028a25 */ /* 0x000fe200078e0002 */
[----:B------:R-:W-:Y:S01]  /*4510*/  UIMAD UR26, UR26, -0x200, URZ ;  /* 0xfffffe001a1a78a4 */ /* 0x000fe2000f8e023f */
[C---:B------:R-:W-:Y:S01]  /*4520*/  @!P0 IADD3 R20, P2, R105.reuse, R4, RZ ;  /* 0x0000000469148210 */ /* 0x040fe20007f5e0ff */
[----:B------:R-:W-:Y:S01]  /*4530*/  UIMAD.WIDE.U32 UR8, UR10, UR36, UR8 ;  /* 0x000000240a0872a5 */ /* 0x000fe2000f8e0008 */
[----:B------:R-:W-:Y:S01]  /*4540*/  LDS.U16 R111, [R88+0x8] ;  /* 0x00000800586f7984 */ /* 0x000fe20000000400 */
[----:B------:R-:W-:Y:S01]  /*4550*/  UIMAD UR7, UR10, UR37, UR7 ;  /* 0x000000250a0772a4 */ /* 0x000fe2000f8e0207 */
[C---:B------:R-:W-:Y:S01]  /*4560*/  @!P0 IADD3 R22, P1, R105.reuse, R2, RZ ;  /* 0x0000000269168210 */ /* 0x040fe20007f3e0ff */
[----:B------:R-:W-:Y:S01]  /*4570*/  USHF.R.S32.HI UR27, URZ, 0x1f, UR26 ;  /* 0x0000001f3f1b7899 */ /* 0x000fe2000801141a */
[----:B------:R-:W-:Y:S01]  /*4580*/  @!P0 LEA R4, P3, R20, c[0x0][0x258], 0x1 ;  /* 0x0000960014048a11 */ /* 0x000fe200078608ff */
[----:B------:R-:W-:Y:S01]  /*4590*/  UIADD3 UR37, UP0, UR26, UR34, URZ ;  /* 0x000000221a257290 */ /* 0x000fe2000ff1e03f */
[C---:B------:R-:W-:Y:S01]  /*45a0*/  @!P0 IADD3.X R23, R158.reuse, UR38, R3, P1, !PT ;  /* 0x000000269e178c10 */ /* 0x040fe20008ffe403 */
[----:B------:R-:W-:Y:S01]  /*45b0*/  UIADD3 UR36, UP1, UR26, UR8, URZ ;  /* 0x000000081a247290 */ /* 0x000fe2000ff3e03f */
[----:B------:R-:W-:Y:S01]  /*45c0*/  @!P0 IADD3.X R5, R158, UR7, R5, P2, !PT ;  /* 0x000000079e058c10 */ /* 0x000fe200097fe405 */
[----:B------:R-:W-:Y:S01]  /*45d0*/  UIADD3.X UR34, UR27, UR38, UR35, UP0, !UPT ;  /* 0x000000261b227290 */ /* 0x000fe200087fe423 */
[C---:B------:R-:W-:Y:S01]  /*45e0*/  LEA R2, P2, R105.reuse, c[0x0][0x258], 0x1 ;  /* 0x0000960069027a11 */ /* 0x040fe200078408ff */
[----:B------:R-:W-:Y:S01]  /*45f0*/  UIADD3.X UR8, UR27, UR7, UR9, UP1, !UPT ;  /* 0x000000071b087290 */ /* 0x000fe20008ffe409 */
[----:B------:R-:W-:Y:S01]  /*4600*/  LEA R32, P1, R105, c[0x0][0x268], 0x1 ;  /* 0x00009a0069207a11 */ /* 0x000fe200078208ff */
[----:B------:R-:W-:Y:S01]  /*4610*/  LDS.U16 R112, [R88+0xa] ;  /* 0x00000a0058707984 */ /* 0x000fe20000000400 */
[----:B------:R-:W-:-:S02]  /*4620*/  MOV R25, UR37 ;  /* 0x0000002500197c02 */ /* 0x000fc40008000f00 */
[----:B------:R-:W-:Y:S01]  /*4630*/  MOV R27, UR36 ;  /* 0x00000024001b7c02 */ /* 0x000fe20008000f00 */
[----:B------:R-:W-:Y:S01]  /*4640*/  LDS.U16 R45, [R88+0xc] ;  /* 0x00000c00582d7984 */ /* 0x000fe20000000400 */
[C-C-:B------:R-:W-:Y:S02]  /*4650*/  LEA.HI.X R3, R105.reuse, c[0x0][0x25c], R158.reuse, 0x1, P2 ;  /* 0x0000970069037a11 */ /* 0x140fe400010f0c9e */
[----:B------:R-:W-:Y:S01]  /*4660*/  LEA.HI.X R21, R105, c[0x0][0x26c], R158, 0x1, P1 ;  /* 0x00009b0069157a11 */ /* 0x000fe200008f0c9e */
[----:B------:R-:W-:Y:S01]  /*4670*/  LDS.U16 R40, [R88+0xe] ;  /* 0x00000e0058287984 */ /* 0x000fe20000000400 */
[----:B------:R-:W-:Y:S02]  /*4680*/  LEA R32, P2, R25, R32, 0x1 ;  /* 0x0000002019207211 */ /* 0x000fe400078408ff */
[----:B------:R-:W-:Y:S01]  /*4690*/  MOV R26, UR34 ;  /* 0x00000022001a7c02 */ /* 0x000fe20008000f00 */
[----:B------:R-:W-:Y:S01]  /*46a0*/  LDS.U16 R37, [R88+0x10] ;  /* 0x0000100058257984 */ /* 0x000fe20000000400 */
[----:B------:R-:W-:-:S03]  /*46b0*/  MOV R28, UR8 ;  /* 0x00000008001c7c02 */ /* 0x000fc60008000f00 */
[----:B------:R-:W-:Y:S01]  /*46c0*/  LDS.U16 R30, [R88+0x12] ;  /* 0x00001200581e7984 */ /* 0x000fe20000000400 */
[----:B------:R-:W-:Y:S02]  /*46d0*/  LEA R2, P4, R27, R2, 0x1 ;  /* 0x000000021b027211 */ /* 0x000fe400078808ff */
[----:B------:R-:W-:Y:S02]  /*46e0*/  PRMT R29, RZ, 0x7610, R29 ;  /* 0x00007610ff1d7816 */ /* 0x000fe4000000001d */
[----:B------:R-:W-:Y:S02]  /*46f0*/  PRMT R42, RZ, 0x7610, R42 ;  /* 0x00007610ff2a7816 */ /* 0x000fe4000000002a */
[----:B------:R-:W-:Y:S02]  /*4700*/  PRMT R39, RZ, 0x7610, R39 ;  /* 0x00007610ff277816 */ /* 0x000fe40000000027 */
        /* <DEDUP_REMOVED lines=8> */
[----:B------:R-:W-:Y:S02]  /*4790*/  @!P0 LEA.HI.X R5, R20, c[0x0][0x25c], R5, 0x1, P3 ;  /* 0x0000970014058a11 */ /* 0x000fe400018f0c05 */
[----:B------:R-:W-:Y:S01]  /*47a0*/  PRMT R41, RZ, 0x7610, R41 ;  /* 0x00007610ff297816 */ /* 0x000fe20000000029 */
[----:B------:R-:W-:Y:S01]  /*47b0*/  LDS.U16 R20, [R88+0x1e] ;  /* 0x00001e0058147984 */ /* 0x000fe20000000400 */
[----:B------:R-:W-:Y:S02]  /*47c0*/  @!P0 LEA R24, P1, R22, c[0x0][0x268], 0x1 ;  /* 0x00009a0016188a11 */ /* 0x000fe400078208ff */
        /* <DEDUP_REMOVED lines=15> */
[----:B0-----:R-:W-:Y:S01]  /*48c0*/  HADD2.F32 R49, -RZ, R49.H0_H0 ;  /* 0x20000031ff317230 */ /* 0x001fe20000004100 */
[----:B------:R-:W-:Y:S01]  /*48d0*/  LEA.HI.X R33, R25, R21, R26, 0x1, P2 ;  /* 0x0000001519217211 */ /* 0x000fe200010f0c1a */
[----:B-1----:R-:W-:Y:S01]  /*48e0*/  HADD2.F32 R52, -RZ, R52.H0_H0 ;  /* 0x20000034ff347230 */ /* 0x002fe20000004100 */
[----:B------:R-:W-:Y:S01]  /*48f0*/  LEA.HI.X R3, R27, R3, R28, 0x1, P4 ;  /* 0x000000031b037211 */ /* 0x000fe200020f0c1c */
[----:B------:R-:W-:Y:S01]  /*4900*/  LDS.U16 R26, [R88+0x16] ;  /* 0x00001600581a7984 */ /* 0x000fe20000000400 */
[----:B------:R-:W-:Y:S01]  /*4910*/  @!P0 LEA.HI.X R25, R22, c[0x0][0x26c], R23, 0x1, P1 ;  /* 0x00009b0016198a11 */ /* 0x000fe200008f0c17 */
[----:B--2---:R-:W-:Y:S01]  /*4920*/  HADD2.F32 R51, -RZ, R51.H0_H0 ;  /* 0x20000033ff337230 */ /* 0x004fe20000004100 */
[----:B------:R-:W-:Y:S01]  /*4930*/  ULDC.64 UR34, c[0x0][0x2e8] ;  /* 0x0000ba0000227ab9 */ /* 0x000fe20000000a00 */
[----:B------:R-:W-:Y:S04]  /*4940*/  LDS.U16 R28, [R88+0x14] ;  /* 0x00001400581c7984 */ /* 0x000fe80000000400 */
[----:B------:R-:W-:Y:S01]  /*4950*/  LDS.U16 R21, [R88+0x1c] ;  /* 0x00001c0058157984 */ /* 0x000fe20000000400 */
[----:B------:R-:W-:-:S02]  /*4960*/  ISETP.GE.AND P2, PT, R6, UR39, PT ;  /* 0x0000002706007c0c */ /* 0x000fc4000bf46270 */
[----:B------:R-:W-:Y:S01]  /*4970*/  ISETP.GE.AND P3, PT, R18, UR39, PT ;  /* 0x0000002712007c0c */ /* 0x000fe2000bf66270 */
[----:B------:R-:W-:Y:S01]  /*4980*/  LDS.U16 R23, [R88+0x18] ;  /* 0x0000180058177984 */ /* 0x000fe20000000400 */
[----:B------:R-:W-:-:S03]  /*4990*/  PRMT R27, RZ, 0x7610, R27 ;  /* 0x00007610ff1b7816 */ /* 0x000fc6000000001b */
[----:B------:R-:W-:Y:S04]  /*49a0*/  LDS.U16 R22, [R88+0x1a] ;  /* 0x00001a0058167984 */ /* 0x000fe80000000400 */
[----:B------:R-:W-:Y:S01]  /*49b0*/  BAR.SYNC.DEFER_BLOCKING 0x0 ;  /* 0x0000000000007b1d */ /* 0x000fe20000010000 */
[----:B------:R-:W-:-:S13]  /*49c0*/  ISETP.GE.AND P1, PT, R19, UR39, PT ;  /* 0x0000002713007c0c */ /* 0x000fda000bf26270 */
[----:B------:R-:W2:Y:S01]  /*49d0*/  @!P1 LDG.E.U16 R29, [R32.64+-0x380] ;  /* 0xfffc8020201d9981 */ /* 0x000ea2000c1e1500 */
[----:B------:R-:W-:Y:S02]  /*49e0*/  ISETP.GE.AND P1, PT, R9, UR39, PT ;  /* 0x0000002709007c0c */ /* 0x000fe4000bf26270 */
[----:B------:R-:W-:Y:S01]  /*49f0*/  ISETP.GE.AND P4, PT, R0, UR39, PT ;  /* 0x0000002700007c0c */ /* 0x000fe2000bf86270 */
[----:B------:R-:W3:Y:S04]  /*4a00*/  @!P2 LDG.E.U16 R31, [R32.64+-0x300] ;  /* 0xfffd0020201fa981 */ /* 0x000ee8000c1e1500 */
[----:B------:R-:W4:Y:S04]  /*4a10*/  @!P3 LDG.E.U16 R34, [R32.64+-0x3c0] ;  /* 0xfffc40202022b981 */ /* 0x000f28000c1e1500 */
[----:B------:R0:W5:Y:S04]  /*4a20*/  @!P0 LDG.E.U16 R27, [R24.64] ;  /* 0x00000020181b8981 */ /* 0x000168000c1e1500 */
[----:B------:R-:W2:Y:S01]  /*4a30*/  @!P1 LDG.E.U16 R42, [R32.64+-0x240] ;  /* 0xfffdc020202a9981 */ /* 0x000ea2000c1e1500 */
[----:B------:R-:W-:-:S02]  /*4a40*/  ISETP.GE.AND P1, PT, R10, UR39, PT ;  /* 0x000000270a007c0c */ /* 0x000fc4000bf26270 */
[----:B------:R-:W-:Y:S01]  /*4a50*/  ISETP.GE.AND P2, PT, R13, UR39, PT ;  /* 0x000000270d007c0c */ /* 0x000fe2000bf46270 */
[----:B------:R-:W2:Y:S01]  /*4a60*/  @!P4 LDG.E.U16 R36, [R32.64+-0x340] ;  /* 0xfffcc0202024c981 */ /* 0x000ea2000c1e1500 */
[----:B------:R-:W-:Y:S02]  /*4a70*/  ISETP.GE.AND P3, PT, R14, UR39, PT ;  /* 0x000000270e007c0c */ /* 0x000fe4000bf66270 */
[----:B0-----:R-:W-:Y:S01]  /*4a80*/  PRMT R25, RZ, 0x7610, R25 ;  /* 0x00007610ff197816 */ /* 0x001fe20000000019 */
[----:B------:R-:W3:Y:S01]  /*4a90*/  @!P5 LDG.E.U16 R35, [R32.64+-0x280] ;  /* 0xfffd80202023d981 */ /* 0x000ee2000c1e1500 */
[----:B------:R-:W-:-:S03]  /*4aa0*/  PRMT R24, RZ, 0x7610, R24 ;  /* 0x00007610ff187816 */ /* 0x000fc60000000018 */
[----:B------:R-:W3:Y:S04]  /*4ab0*/  @!P6 LDG.E.U16 R38, [R32.64+-0x2c0] ;  /* 0xfffd40202026e981 */ /* 0x000ee8000c1e1500 */
[----:B------:R-:W3:Y:S01]  /*4ac0*/  @!P1 LDG.E.U16 R39, [R32.64+-0x200] ;  /* 0xfffe002020279981 */ /* 0x000ee2000c1e1500 */
[----:B------:R-:W-:Y:S02]  /*4ad0*/  ISETP.GE.AND P1, PT, R11, UR39, PT ;  /* 0x000000270b007c0c */ /* 0x000fe4000bf26270 */
[----:B------:R-:W-:Y:S01]  /*4ae0*/  ISETP.GE.AND P4, PT, R15, UR39, PT ;  /* 0x000000270f007c0c */ /* 0x000fe2000bf86270 */
[----:B------:R-:W3:Y:S01]  /*4af0*/  @!P2 LDG.E.U16 R24, [R32.64+-0x140] ;  /* 0xfffec0202018a981 */ /* 0x000ee2000c1e1500 */
[----:B------:R-:W-:Y:S02]  /*4b00*/  ISETP.GE.AND P5, PT, R16, UR39, PT ;  /* 0x0000002710007c0c */ /* 0x000fe4000bfa6270 */
[----:B------:R-:W-:Y:S01]  /*4b10*/  ISETP.GE.AND P6, PT, R17, UR39, PT ;  /* 0x0000002711007c0c */ /* 0x000fe2000bfc6270 */
[----:B------:R-:W3:Y:S06]  /*4b20*/  @!P3 LDG.E.U16 R41, [R32.64+-0x100] ;  /* 0xffff00202029b981 */ /* 0x000eec000c1e1500 */
[----:B------:R-:W3:Y:S01]  /*4b30*/  @!P1 LDG.E.U16 R44, [R32.64+-0x1c0] ;  /* 0xfffe4020202c9981 */ /* 0x000ee2000c1e1500 */
[----:B------:R-:W-:-:S03]  /*4b40*/  ISETP.GE.AND P1, PT, R12, UR39, PT ;  /* 0x000000270c007c0c */ /* 0x000fc6000bf26270 */
[----:B------:R-:W3:Y:S04]  /*4b50*/  @!P4 LDG.E.U16 R46, [R32.64+-0xc0] ;  /* 0xffff4020202ec981 */ /* 0x000ee8000c1e1500 */
[----:B------:R-:W3:Y:S04]  /*4b60*/  @!P5 LDG.E.U16 R43, [R32.64+-0x80] ;  /* 0xffff8020202bd981 */ /* 0x000ee8000c1e1500 */
[----:B------:R-:W3:Y:S04]  /*4b70*/  @!P6 LDG.E.U16 R48, [R32.64+-0x40] ;  /* 0xffffc0202030e981 */ /* 0x000ee8000c1e1500 */
[----:B------:R-:W3:Y:S01]  /*4b80*/  @!P1 LDG.E.U16 R25, [R32.64+-0x180] ;  /* 0xfffe802020199981 */ /* 0x000ee2000c1e1500 */
[----:B------:R-:W-:-:S02]  /*4b90*/  P2R R56, PR, RZ, 0x2 ;  /* 0x00000002ff387803 */ /* 0x000fc40000000000 */
[----:B------:R-:W-:Y:S01]  /*4ba0*/  ISETP.GE.AND P1, PT, R18, UR39, PT ;  /* 0x0000002712007c0c */ /* 0x000fe2000bf26270 */
[----:B-----5:R-:W-:Y:S04]  /*4bb0*/  STS.U16 [R104], R27 ;  /* 0x0000001b68007388 */ /* 0x020fe80000000400 */
[----:B----4-:R-:W-:Y:S04]  /*4bc0*/  STS.U16 [R103+0x40], R34 ;  /* 0x0000402267007388 */ /* 0x010fe80000000400 */
[----:B--2---:R-:W-:Y:S04]  /*4bd0*/  STS.U16 [R102+0x80], R29 ;  /* 0x0000801d66007388 */ /* 0x004fe80000000400 */
        /* <DEDUP_REMOVED lines=60> */
[----:B-1----:R-:W-:Y:S02]  /*4fa0*/  HADD2.F32 R25, -RZ, R29.H0_H0 ;  /* 0x2000001dff197230 */ /* 0x002fe40000004100 */
[----:B--2---:R-:W-:Y:S02]  /*4fb0*/  HADD2.F32 R29, -RZ, R32.H0_H0 ;  /* 0x20000020ff1d7230 */ /* 0x004fe40000004100 */
[----:B---3--:R-:W-:-:S02]  /*4fc0*/  HADD2.F32 R32, -RZ, R34.H0_H0 ;  /* 0x20000022ff207230 */ /* 0x008fc40000004100 */
[----:B----4-:R-:W-:Y:S01]  /*4fd0*/  HADD2.F32 R34, -RZ, R36.H0_H0 ;  /* 0x20000024ff227230 */ /* 0x010fe20000004100 */
[----:B0-----:R-:W-:Y:S01]  /*4fe0*/  FMUL.FTZ R2, R29, -1.4426950216293334961 ;  /* 0xbfb8aa3b1d027820 */ /* 0x001fe20000410000 */
[----:B------:R-:W-:Y:S02]  /*4ff0*/  HADD2.F32 R36, -RZ, R39.H0_H0 ;  /* 0x20000027ff247230 */ /* 0x000fe40000004100 */
[----:B------:R-:W-:Y:S01]  /*5000*/  HADD2.F32 R39, -RZ, R42.H0_H0 ;  /* 0x2000002aff277230 */ /* 0x000fe20000004100 */
[----:B------:R0:W-:Y:S01]  /*5010*/  MUFU.EX2 R116, R2 ;  /* 0x0000000200747308 */ /* 0x0001e20000000800 */
[----:B------:R-:W-:Y:S02]  /*5020*/  HADD2.F32 R24, -RZ, R27.H0_H0 ;  /* 0x2000001bff187230 */ /* 0x000fe40000004100 */
[----:B------:R-:W-:Y:S02]  /*5030*/  HADD2.F32 R27, -RZ, R31.H0_H0 ;  /* 0x2000001fff1b7230 */ /* 0x000fe40000004100 */
[----:B------:R-:W-:Y:S01]  /*5040*/  HADD2.F32 R42, -RZ, R44.H0_H0 ;  /* 0x2000002cff2a7230 */ /* 0x000fe20000004100 */
[----:B0-----:R-:W-:Y:S01]  /*5050*/  FMUL.FTZ R2, R34, -1.4426950216293334961 ;  /* 0xbfb8aa3b22027820 */ /* 0x001fe20000410000 */
[----:B------:R-:W-:-:S02]  /*5060*/  HADD2.F32 R31, -RZ, R33.H0_H0 ;  /* 0x20000021ff1f7230 */ /* 0x000fc40000004100 */
[----:B------:R-:W-:Y:S01]  /*5070*/  HADD2.F32 R44, -RZ, R47.H0_H0 ;  /* 0x2000002fff2c7230 */ /* 0x000fe20000004100 */
[----:B------:R0:W-:Y:S02]  /*5080*/  MUFU.EX2 R120, R2 ;  /* 0x0000000200787308 */ /* 0x0001e40000000800 */
[----:B------:R-:W-:Y:S02]  /*5090*/  FMUL.FTZ R3, R31, -1.4426950216293334961 ;  /* 0xbfb8aa3b1f037820 */ /* 0x000fe40000410000 */
[----:B0-----:R-:W-:-:S04]  /*50a0*/  FMUL.FTZ R2, R39, -1.4426950216293334961 ;  /* 0xbfb8aa3b27027820 */ /* 0x001fc80000410000 */
[----:B------:R0:W-:Y:S01]  /*50b0*/  MUFU.EX2 R126, R2 ;  /* 0x00000002007e7308 */ /* 0x0001e20000000800 */
[----:B------:R-:W-:Y:S02]  /*50c0*/  FMUL.FTZ R108, R24, -1.4426950216293334961 ;  /* 0xbfb8aa3b186c7820 */ /* 0x000fe40000410000 */
[----:B0-----:R-:W-:-:S05]  /*50d0*/  FMUL.FTZ R2, R44, -1.4426950216293334961 ;  /* 0xbfb8aa3b2c027820 */ /* 0x001fca0000410000 */
[----:B------:R0:W-:Y:S08]  /*50e0*/  MUFU.EX2 R117, R3 ;  /* 0x0000000300757308 */ /* 0x0001f00000000800 */
[----:B------:R-:W-:Y:S01]  /*50f0*/  MUFU.EX2 R138, R2 ;  /* 0x00000002008a7308 */ /* 0x000fe20000000800 */
[----:B0-----:R-:W-:Y:S02]  /*5100*/  FMUL.FTZ R3, R36, -1.4426950216293334961 ;  /* 0xbfb8aa3b24037820 */ /* 0x001fe40000410000 */
[----:B------:R-:W-:-:S05]  /*5110*/  FMUL.FTZ R114, R25, -1.4426950216293334961 ;  /* 0xbfb8aa3b19727820 */ /* 0x000fca0000410000 */
[----:B------:R0:W-:Y:S02]  /*5120*/  MUFU.EX2 R122, R3 ;  /* 0x00000003007a7308 */ /* 0x0001e40000000800 */
[----:B0-----:R-:W-:-:S06]  /*5130*/  FMUL.FTZ R3, R42, -1.4426950216293334961 ;  /* 0xbfb8aa3b2a037820 */ /* 0x001fcc0000410000 */
[----:B------:R-:W0:Y:S01]  /*5140*/  MUFU.EX2 R108, R108 ;  /* 0x0000006c006c7308 */ /* 0x000e220000000800 */
[----:B------:R-:W-:-:S07]  /*5150*/  HADD2.F32 R33, -RZ, R35.H0_H0 ;  /* 0x20000023ff217230 */ /* 0x000fce0000004100 */
[----:B------:R-:W-:Y:S01]  /*5160*/  MUFU.EX2 R129, R3 ;  /* 0x0000000300817308 */ /* 0x000fe20000000800 */
[----:B------:R-:W-:Y:S02]  /*5170*/  HADD2.F32 R35, -RZ, R38.H0_H0 ;  /* 0x20000026ff237230 */ /* 0x000fe40000004100 */
[----:B------:R-:W-:-:S05]  /*5180*/  HADD2.F32 R38, -RZ, R41.H0_H0 ;  /* 0x20000029ff267230 */ /* 0x000fca0000004100 */
[----:B------:R-:W1:Y:S01]  /*5190*/  MUFU.EX2 R114, R114 ;  /* 0x0000007200727308 */ /* 0x000e620000000800 */
[----:B------:R-:W-:Y:S02]  /*51a0*/  HADD2.F32 R41, -RZ, R43.H0_H0 ;  /* 0x2000002bff297230 */ /* 0x000fe40000004100 */
[----:B------:R-:W-:Y:S01]  /*51b0*/  HADD2.F32 R43, -RZ, R46.H0_H0 ;  /* 0x2000002eff2b7230 */ /* 0x000fe20000004100 */
[----:B------:R-:W-:Y:S02]  /*51c0*/  FMUL.FTZ R115, R27, -1.4426950216293334961 ;  /* 0xbfb8aa3b1b737820 */ /* 0x000fe40000410000 */
[----:B0-----:R-:W-:Y:S02]  /*51d0*/  FADD.FTZ R47, R108, 1 ;  /* 0x3f8000006c2f7421 */ /* 0x001fe40000010000 */
[----:B------:R-:W-:Y:S02]  /*51e0*/  FMUL.FTZ R46, R43, -1.4426950216293334961 ;  /* 0xbfb8aa3b2b2e7820 */ /* 0x000fe40000410000 */
[----:B------:R-:W0:Y:S08]  /*51f0*/  MUFU.EX2 R115, R115 ;  /* 0x0000007300737308 */ /* 0x000e300000000800 */
[----:B------:R1:W-:Y:S08]  /*5200*/  MUFU.EX2 R131, R46 ;  /* 0x0000002e00837308 */ /* 0x0003f00000000800 */
[----:B------:R-:W2:Y:S01]  /*5210*/  MUFU.RCP R47, R47 ;  /* 0x0000002f002f7308 */ /* 0x000ea20000001000 */
[----:B-1----:R-:W-:-:S07]  /*5220*/  FADD.FTZ R46, R114, 1 ;  /* 0x3f800000722e7421 */ /* 0x002fce0000010000 */
[----:B------:R-:W1:Y:S01]  /*5230*/  MUFU.RCP R46, R46 ;  /* 0x0000002e002e7308 */ /* 0x000e620000001000 */
[----:B------:R-:W-:Y:S02]  /*5240*/  FMUL.FTZ R119, R33, -1.4426950216293334961 ;  /* 0xbfb8aa3b21777820 */ /* 0x000fe40000410000 */
[----:B------:R-:W-:-:S05]  /*5250*/  FMUL.FTZ R118, R32, -1.4426950216293334961 ;  /* 0xbfb8aa3b20767820 */ /* 0x000fca0000410000 */
[----:B------:R-:W3:Y:S08]  /*5260*/  MUFU.EX2 R119, R119 ;  /* 0x0000007700777308 */ /* 0x000ef00000000800 */
[----:B------:R-:W-:Y:S01]  /*5270*/  MUFU.EX2 R118, R118 ;  /* 0x0000007600767308 */ /* 0x000fe20000000800 */
[----:B------:R-:W-:Y:S01]  /*5280*/  FMUL.FTZ R121, R35, -1.4426950216293334961 ;  /* 0xbfb8aa3b23797820 */ /* 0x000fe20000410000 */
[----:B-----5:R-:W-:Y:S04]  /*5290*/  STS.U16 [R104], R53 ;  /* 0x0000003568007388 */ /* 0x020fe80000000400 */
[----:B------:R0:W-:Y:S04]  /*52a0*/  STS.U16 [R103+0x40], R48 ;  /* 0x0000403067007388 */ /* 0x0001e80000000400 */
        /* <DEDUP_REMOVED lines=15> */
[----:B------:R-:W4:Y:S04]  /*53a0*/  LDS.U16 R2, [R88] ;  /* 0x0000000058027984 */ /* 0x000f280000000400 */
[----:B------:R-:W5:Y:S04]  /*53b0*/  LDS.U16 R65, [R88+0x2] ;  /* 0x0000020058417984 */ /* 0x000f680000000400 */
[----:B------:R-:W3:Y:S04]  /*53c0*/  LDS.U16 R3, [R88+0x4] ;  /* 0x0000040058037984 */ /* 0x000ee80000000400 */
[----:B------:R-:W3:Y:S04]  /*53d0*/  LDS.U16 R108, [R88+0x8] ;  /* 0x00000800586c7984 */ /* 0x000ee80000000400 */
[----:B------:R-:W3:Y:S01]  /*53e0*/  LDS.U16 R67, [R88+0x6] ;  /* 0x0000060058437984 */ /* 0x000ee20000000400 */
[----:B0-----:R-:W-:-:S03]  /*53f0*/  FADD.FTZ R48, R115, 1 ;  /* 0x3f80000073307421 */ /* 0x001fc60000010000 */
[----:B------:R-:W0:Y:S01]  /*5400*/  LDS.U16 R113, [R88+0xc] ;  /* 0x00000c0058717984 */ /* 0x000e220000000400 */
[----:B--2---:R-:W-:-:S03]  /*5410*/  FADD.FTZ R5, -R47, 1 ;  /* 0x3f8000002f057421 */ /* 0x004fc60000010100 */
[----:B------:R-:W2:Y:S01]  /*5420*/  LDS.U16 R109, [R88+0xa] ;  /* 0x00000a00586d7984 */ /* 0x000ea20000000400 */
[----:B------:R-:W0:Y:S01]  /*5430*/  MUFU.RCP R48, R48 ;  /* 0x0000003000307308 */ /* 0x000e220000001000 */
[----:B------:R-:W-:Y:S02]  /*5440*/  FFMA.FTZ R5, R24, R5, 1 ;  /* 0x3f80000018057423 */ /* 0x000fe40000010005 */
[----:B-1----:R-:W-:Y:S01]  /*5450*/  FADD.FTZ R4, -R46, 1 ;  /* 0x3f8000002e047421 */ /* 0x002fe20000010100 */
[----:B----4-:R-:W-:Y:S02]  /*5460*/  HADD2.F32 R64, -RZ, R2.H0_H0 ;  /* 0x20000002ff407230 */ /* 0x010fe40000004100 */
[----:B-----5:R-:W-:-:S03]  /*5470*/  HADD2.F32 R65, -RZ, R65.H0_H0 ;  /* 0x20000041ff417230 */ /* 0x020fc60000004100 */
[----:B------:R-:W-:Y:S01]  /*5480*/  FMUL.FTZ R2, R49, R64 ;  /* 0x0000004031027220 */ /* 0x000fe20000410000 */
[----:B---3--:R-:W-:-:S03]  /*5490*/  HADD2.F32 R66, -RZ, R3.H0_H0 ;  /* 0x20000003ff427230 */ /* 0x008fc60000004100 */
[----:B------:R-:W-:Y:S02]  /*54a0*/  FMUL.FTZ R2, R47, R2 ;  /* 0x000000022f027220 */ /* 0x000fe40000410000 */
[----:B------:R-:W-:Y:S02]  /*54b0*/  FMUL.FTZ R3, R52, R65 ;  /* 0x0000004134037220 */ /* 0x000fe40000410000 */
[----:B------:R-:W-:Y:S02]  /*54c0*/  FADD.FTZ R54, R117, 1 ;  /* 0x3f80000075367421 */ /* 0x000fe40000010000 */
[----:B------:R-:W-:Y:S02]  /*54d0*/  FMUL.FTZ R5, R2, R5 ;  /* 0x0000000502057220 */ /* 0x000fe40000410000 */
[----:B------:R-:W-:Y:S01]  /*54e0*/  FMUL.FTZ R3, R46, R3 ;  /* 0x000000032e037220 */ /* 0x000fe20000410000 */
[----:B------:R-:W1:Y:S01]  /*54f0*/  LDS.U16 R2, [R88+0xe] ;  /* 0x00000e0058027984 */ /* 0x000e620000000400 */
[----:B------:R-:W-:-:S02]  /*5500*/  FFMA.FTZ R4, R25, R4, 1 ;  /* 0x3f80000019047423 */ /* 0x000fc40000010004 */
[----:B------:R-:W-:Y:S01]  /*5510*/  FADD.FTZ R50, R116, 1 ;  /* 0x3f80000074327421 */ /* 0x000fe20000010000 */
[----:B------:R-:W3:Y:S01]  /*5520*/  MUFU.RCP R54, R54 ;  /* 0x0000003600367308 */ /* 0x000ee20000001000 */
[----:B------:R-:W-:Y:S02]  /*5530*/  FMUL.FTZ R128, R3, R4 ;  /* 0x0000000403807220 */ /* 0x000fe40000410000 */
[----:B------:R-:W4:Y:S01]  /*5540*/  LDS.U16 R3, [R88+0x10] ;  /* 0x0000100058037984 */ /* 0x000f220000000400 */
[----:B------:R-:W-:-:S04]  /*5550*/  FADD.FTZ R56, R119, 1 ;  /* 0x3f80000077387421 */ /* 0x000fc80000010000 */
[----:B------:R-:W5:Y:S01]  /*5560*/  MUFU.RCP R50, R50 ;  /* 0x0000003200327308 */ /* 0x000f620000001000 */
[----:B0-----:R-:W-:Y:S02]  /*5570*/  FADD.FTZ R58, -R48, 1 ;  /* 0x3f800000303a7421 */ /* 0x001fe40000010100 */
[----:B------:R-:W-:Y:S01]  /*5580*/  FMUL.FTZ R57, R51, R66 ;  /* 0x0000004233397220 */ /* 0x000fe20000410000 */
[----:B------:R-:W-:Y:S01]  /*5590*/  HADD2.F32 R111, -RZ, R111.H0_H0 ;  /* 0x2000006fff6f7230 */ /* 0x000fe20000004100 */
[----:B------:R-:W-:Y:S01]  /*55a0*/  FADD.FTZ R53, R118, 1 ;  /* 0x3f80000076357421 */ /* 0x000fe20000010000 */
[----:B------:R-:W-:Y:S01]  /*55b0*/  HADD2.F32 R108, -RZ, R108.H0_H0 ;  /* 0x2000006cff6c7230 */ /* 0x000fe20000004100 */
[----:B------:R-:W-:Y:S01]  /*55c0*/  FFMA.FTZ R114, R27, R58, 1 ;  /* 0x3f8000001b727423 */ /* 0x000fe2000001003a */
[----:B------:R-:W0:Y:S01]  /*55d0*/  MUFU.EX2 R121, R121 ;  /* 0x0000007900797308 */ /* 0x000e220000000800 */
[----:B------:R-:W-:Y:S02]  /*55e0*/  FMUL.FTZ R57, R48, R57 ;  /* 0x0000003930397220 */ /* 0x000fe40000410000 */
[----:B------:R-:W-:Y:S01]  /*55f0*/  FMUL.FTZ R123, R38, -1.4426950216293334961 ;  /* 0xbfb8aa3b267b7820 */ /* 0x000fe20000410000 */
[----:B------:R-:W-:Y:S01]  /*5600*/  HADD2.F32 R110, -RZ, R110.H0_H0 ;  /* 0x2000006eff6e7230 */ /* 0x000fe20000004100 */
[----:B------:R-:W-:Y:S01]  /*5610*/  FMUL.FTZ R130, R57, R114 ;  /* 0x0000007239827220 */ /* 0x000fe20000410000 */
[----:B------:R-:W-:-:S02]  /*5620*/  HADD2.F32 R67, -RZ, R67.H0_H0 ;  /* 0x20000043ff437230 */ /* 0x000fc40000004100 */
[----:B------:R-:W0:Y:S01]  /*5630*/  MUFU.RCP R56, R56 ;  /* 0x0000003800387308 */ /* 0x000e220000001000 */
[----:B---3--:R-:W-:Y:S02]  /*5640*/  FADD.FTZ R114, -R54, 1 ;  /* 0x3f80000036727421 */ /* 0x008fe40000010100 */
[----:B------:R-:W-:Y:S02]  /*5650*/  FMUL.FTZ R117, R111, R108 ;  /* 0x0000006c6f757220 */ /* 0x000fe40000410000 */
[----:B------:R-:W-:-:S03]  /*5660*/  FMUL.FTZ R127, R41, -1.4426950216293334961 ;  /* 0xbfb8aa3b297f7820 */ /* 0x000fc60000410000 */
[----:B------:R-:W3:Y:S01]  /*5670*/  MUFU.RCP R53, R53 ;  /* 0x0000003500357308 */ /* 0x000ee20000001000 */
[----:B------:R-:W-:Y:S02]  /*5680*/  FADD.FTZ R55, R120, 1 ;  /* 0x3f80000078377421 */ /* 0x000fe40000010000 */
[----:B-----5:R-:W-:Y:S02]  /*5690*/  FADD.FTZ R4, -R50, 1 ;  /* 0x3f80000032047421 */ /* 0x020fe40000010100 */
[----:B------:R-:W-:Y:S02]  /*56a0*/  FMUL.FTZ R115, R110, R67 ;  /* 0x000000436e737220 */ /* 0x000fe40000410000 */
[----:B------:R-:W-:Y:S01]  /*56b0*/  FFMA.FTZ R114, R31, R114, 1 ;  /* 0x3f8000001f727423 */ /* 0x000fe20000010072 */
[----:B------:R-:W5:Y:S01]  /*56c0*/  MUFU.EX2 R123, R123 ;  /* 0x0000007b007b7308 */ /* 0x000f620000000800 */
[----:B------:R-:W-:Y:S01]  /*56d0*/  FMUL.FTZ R117, R54, R117 ;  /* 0x0000007536757220 */ /* 0x000fe20000410000 */
[----:B------:R-:W-:Y:S01]  /*56e0*/  HADD2.F32 R113, -RZ, R113.H0_H0 ;  /* 0x20000071ff717230 */ /* 0x000fe20000004100 */
[----:B------:R-:W-:-:S02]  /*56f0*/  FFMA.FTZ R4, R29, R4, 1 ;  /* 0x3f8000001d047423 */ /* 0x000fc40000010004 */
[----:B------:R-:W-:Y:S02]  /*5700*/  FMUL.FTZ R115, R50, R115 ;  /* 0x0000007332737220 */ /* 0x000fe40000410000 */
[----:B------:R-:W-:Y:S01]  /*5710*/  FMUL.FTZ R132, R117, R114 ;  /* 0x0000007275847220 */ /* 0x000fe20000410000 */
[----:B------:R-:W1:Y:S01]  /*5720*/  MUFU.EX2 R127, R127 ;  /* 0x0000007f007f7308 */ /* 0x000e620000000800 */
[----:B------:R-:W-:Y:S01]  /*5730*/  HADD2.F32 R114, -RZ, R45.H0_H0 ;  /* 0x2000002dff727230 */ /* 0x000fe20000004100 */
[----:B0-----:R-:W-:Y:S01]  /*5740*/  FADD.FTZ R121, R121, 1 ;  /* 0x3f80000079797421 */ /* 0x001fe20000010000 */
[----:B------:R-:W-:Y:S01]  /*5750*/  HADD2.F32 R112, -RZ, R112.H0_H0 ;  /* 0x20000070ff707230 */ /* 0x000fe20000004100 */
[----:B------:R-:W-:Y:S01]  /*5760*/  FMUL.FTZ R133, R115, R4 ;  /* 0x0000000473857220 */ /* 0x000fe20000410000 */
[----:B--2---:R-:W-:-:S03]  /*5770*/  HADD2.F32 R109, -RZ, R109.H0_H0 ;  /* 0x2000006dff6d7230 */ /* 0x004fc60000004100 */
[----:B------:R-:W0:Y:S01]  /*5780*/  MUFU.RCP R55, R55 ;  /* 0x0000003700377308 */ /* 0x000e220000001000 */
[----:B------:R-:W-:Y:S02]  /*5790*/  FADD.FTZ R4, -R56, 1 ;  /* 0x3f80000038047421 */ /* 0x000fe40000010100 */
[----:B------:R-:W-:Y:S02]  /*57a0*/  FMUL.FTZ R45, R114, R113 ;  /* 0x00000071722d7220 */ /* 0x000fe40000410000 */
[----:B---3--:R-:W-:-:S03]  /*57b0*/  FADD.FTZ R119, -R53, 1 ;  /* 0x3f80000035777421 */ /* 0x008fc60000010100 */
[----:B------:R2:W3:Y:S01]  /*57c0*/  MUFU.RCP R58, R121 ;  /* 0x00000079003a7308 */ /* 0x0004e20000001000 */
[----:B------:R-:W-:Y:S02]  /*57d0*/  FMUL.FTZ R116, R112, R109 ;  /* 0x0000006d70747220 */ /* 0x000fe40000410000 */
[----:B------:R-:W-:Y:S02]  /*57e0*/  FFMA.FTZ R117, R33, R4, 1 ;  /* 0x3f80000021757423 */ /* 0x000fe40000010004 */
[----:B------:R-:W-:Y:S01]  /*57f0*/  FMUL.FTZ R4, R56, R45 ;  /* 0x0000002d38047220 */ /* 0x000fe20000410000 */
[----:B------:R-:W-:Y:S01]  /*5800*/  HADD2.F32 R45, -RZ, R40.H0_H0 ;  /* 0x20000028ff2d7230 */ /* 0x000fe20000004100 */
[----:B-----5:R-:W-:Y:S01]  /*5810*/  FADD.FTZ R123, R123, 1 ;  /* 0x3f8000007b7b7421 */ /* 0x020fe20000010000 */
[----:B-1----:R-:W-:Y:S01]  /*5820*/  HADD2.F32 R40, -RZ, R2.H0_H0 ;  /* 0x20000002ff287230 */ /* 0x002fe20000004100 */
[----:B------:R-:W-:Y:S01]  /*5830*/  FFMA.FTZ R119, R32, R119, 1 ;  /* 0x3f80000020777423 */ /* 0x000fe20000010077 */
[----:B--2---:R-:W-:Y:S01]  /*5840*/  LDS.U16 R121, [R88+0x14] ;  /* 0x0000140058797984 */ /* 0x004fe20000000400 */
[----:B------:R-:W-:Y:S01]  /*5850*/  FMUL.FTZ R116, R53, R116 ;  /* 0x0000007435747220 */ /* 0x000fe20000410000 */
[----:B------:R1:W-:Y:S01]  /*5860*/  MUFU.RCP R115, R123 ;  /* 0x0000007b00737308 */ /* 0x0003e20000001000 */
[----:B------:R-:W-:-:S02]  /*5870*/  FADD.FTZ R120, R127, 1 ;  /* 0x3f8000007f787421 */ /* 0x000fc40000010000 */
[----:B------:R-:W-:Y:S01]  /*5880*/  FMUL.FTZ R135, R116, R119 ;  /* 0x0000007774877220 */ /* 0x000fe20000410000 */
[----:B------:R-:W-:Y:S01]  /*5890*/  HADD2.F32 R116, -RZ, R37.H0_H0 ;  /* 0x20000025ff747230 */ /* 0x000fe20000004100 */
[----:B0-----:R-:W-:Y:S01]  /*58a0*/  FADD.FTZ R127, -R55, 1 ;  /* 0x3f800000377f7421 */ /* 0x001fe20000010100 */
[----:B------:R-:W-:Y:S01]  /*58b0*/  LDS.U16 R119, [R88+0x12] ;  /* 0x0000120058777984 */ /* 0x000fe20000000400 */
[----:B------:R-:W-:Y:S01]  /*58c0*/  FMUL.FTZ R2, R45, R40 ;  /* 0x000000282d027220 */ /* 0x000fe20000410000 */
[----:B----4-:R-:W-:Y:S02]  /*58d0*/  HADD2.F32 R37, -RZ, R3.H0_H0 ;  /* 0x20000003ff257230 */ /* 0x010fe40000004100 */
[----:B-1----:R-:W0:Y:S01]  /*58e0*/  LDS.U16 R123, [R88+0x16] ;  /* 0x00001600587b7984 */ /* 0x002e220000000400 */
[----:B------:R-:W-:Y:S02]  /*58f0*/  FMUL.FTZ R134, R4, R117 ;  /* 0x0000007504867220 */ /* 0x000fe40000410000 */
[----:B------:R-:W-:-:S02]  /*5900*/  FFMA.FTZ R127, R34, R127, 1 ;  /* 0x3f800000227f7423 */ /* 0x000fc4000001007f */
[----:B------:R-:W-:Y:S02]  /*5910*/  FMUL.FTZ R2, R55, R2 ;  /* 0x0000000237027220 */ /* 0x000fe40000410000 */
[----:B---3--:R-:W-:Y:S02]  /*5920*/  FADD.FTZ R4, -R58, 1 ;  /* 0x3f8000003a047421 */ /* 0x008fe40000010100 */
[----:B------:R-:W-:Y:S02]  /*5930*/  FMUL.FTZ R3, R116, R37 ;  /* 0x0000002574037220 */ /* 0x000fe40000410000 */
[----:B------:R-:W-:Y:S02]  /*5940*/  FMUL.FTZ R137, R2, R127 ;  /* 0x0000007f02897220 */ /* 0x000fe40000410000 */
[----:B------:R-:W-:Y:S01]  /*5950*/  FFMA.FTZ R127, R35, R4, 1 ;  /* 0x3f800000237f7423 */ /* 0x000fe20000010004 */
[----:B------:R-:W-:Y:S01]  /*5960*/  LDS.U16 R2, [R88+0x1a] ;  /* 0x00001a0058027984 */ /* 0x000fe20000000400 */
[----:B------:R-:W-:-:S02]  /*5970*/  FMUL.FTZ R4, R58, R3 ;  /* 0x000000033a047220 */ /* 0x000fc40000410000 */
[----:B------:R-:W-:Y:S01]  /*5980*/  FADD.FTZ R57, R122, 1 ;  /* 0x3f8000007a397421 */ /* 0x000fe20000010000 */
[----:B------:R-:W-:Y:S01]  /*5990*/  LDS.U16 R3, [R88+0x1c] ;  /* 0x00001c0058037984 */ /* 0x000fe20000000400 */
[----:B------:R-:W-:-:S03]  /*59a0*/  FMUL.FTZ R136, R4, R127 ;  /* 0x0000007f04887220 */ /* 0x000fc60000410000 */
[----:B------:R-:W1:Y:S01]  /*59b0*/  LDS.U16 R122, [R88+0x18] ;  /* 0x00001800587a7984 */ /* 0x000e620000000400 */
[----:B------:R-:W-:-:S03]  /*59c0*/  FADD.FTZ R118, R126, 1 ;  /* 0x3f8000007e767421 */ /* 0x000fc60000010000 */
[----:B------:R-:W2:Y:S01]  /*59d0*/  LDS.U16 R4, [R88+0x1e] ;  /* 0x00001e0058047984 */ /* 0x000ea20000000400 */
[----:B------:R-:W3:Y:S08]  /*59e0*/  MUFU.RCP R120, R120 ;  /* 0x0000007800787308 */ /* 0x000ef00000001000 */
[----:B------:R-:W4:Y:S08]  /*59f0*/  MUFU.RCP R118, R118 ;  /* 0x0000007600767308 */ /* 0x000f300000001000 */
[----:B------:R-:W5:Y:S01]  /*5a00*/  MUFU.RCP R57, R57 ;  /* 0x0000003900397308 */ /* 0x000f620000001000 */
[----:B------:R-:W-:Y:S01]  /*5a10*/  FADD.FTZ R117, R129, 1 ;  /* 0x3f80000081757421 */ /* 0x000fe20000010000 */
[----:B------:R-:W-:Y:S01]  /*5a20*/  HADD2.F32 R26, -RZ, R26.H0_H0 ;  /* 0x2000001aff1a7230 */ /* 0x000fe20000004100 */
[----:B------:R-:W-:Y:S01]  /*5a30*/  FADD.FTZ R126, R131, 1 ;  /* 0x3f800000837e7421 */ /* 0x000fe20000010000 */
[----:B0-----:R-:W-:Y:S01]  /*5a40*/  HADD2.F32 R123, -RZ, R123.H0_H0 ;  /* 0x2000007bff7b7230 */ /* 0x001fe20000004100 */
[----:B------:R-:W-:Y:S01]  /*5a50*/  FADD.FTZ R127, R138, 1 ;  /* 0x3f8000008a7f7421 */ /* 0x000fe20000010000 */
[----:B------:R-:W-:Y:S01]  /*5a60*/  HADD2.F32 R30, -RZ, R30.H0_H0 ;  /* 0x2000001eff1e7230 */ /* 0x000fe20000004100 */
[----:B---3--:R-:W-:Y:S01]  /*5a70*/  FADD.FTZ R140, -R120, 1 ;  /* 0x3f800000788c7421 */ /* 0x008fe20000010100 */
[----:B------:R-:W-:Y:S01]  /*5a80*/  HADD2.F32 R28, -RZ, R28.H0_H0 ;  /* 0x2000001cff1c7230 */ /* 0x000fe20000004100 */
[----:B----4-:R-:W-:Y:S01]  /*5a90*/  FADD.FTZ R138, -R118, 1 ;  /* 0x3f800000768a7421 */ /* 0x010fe20000010100 */
[----:B------:R-:W-:-:S02]  /*5aa0*/  HADD2.F32 R119, -RZ, R119.H0_H0 ;  /* 0x20000077ff777230 */ /* 0x000fc40000004100 */
[----:B------:R-:W-:Y:S01]  /*5ab0*/  HADD2.F32 R121, -RZ, R121.H0_H0 ;  /* 0x20000079ff797230 */ /* 0x000fe20000004100 */
[----:B------:R-:W0:Y:S01]  /*5ac0*/  MUFU.RCP R117, R117 ;  /* 0x0000007500757308 */ /* 0x000e220000001000 */
[----:B------:R-:W-:Y:S02]  /*5ad0*/  FFMA.FTZ R142, R39, R138, 1 ;  /* 0x3f800000278e7423 */ /* 0x000fe4000001008a */
[----:B------:R-:W-:Y:S02]  /*5ae0*/  FFMA.FTZ R144, R41, R140, 1 ;  /* 0x3f80000029907423 */ /* 0x000fe4000001008c */
[----:B------:R-:W-:Y:S02]  /*5af0*/  FMUL.FTZ R139, R26, R123 ;  /* 0x0000007b1a8b7220 */ /* 0x000fe40000410000 */
[----:B-----5:R-:W-:Y:S01]  /*5b00*/  FADD.FTZ R129, -R57, 1 ;  /* 0x3f80000039817421 */ /* 0x020fe20000010100 */
[----:B------:R-:W3:Y:S01]  /*5b10*/  MUFU.RCP R126, R126 ;  /* 0x0000007e007e7308 */ /* 0x000ee20000001000 */
[----:B------:R-:W-:-:S02]  /*5b20*/  FADD.FTZ R131, -R115, 1 ;  /* 0x3f80000073837421 */ /* 0x000fc40000010100 */
[----:B------:R-:W-:Y:S02]  /*5b30*/  FMUL.FTZ R138, R30, R119 ;  /* 0x000000771e8a7220 */ /* 0x000fe40000410000 */
[----:B------:R-:W-:-:S03]  /*5b40*/  FMUL.FTZ R140, R28, R121 ;  /* 0x000000791c8c7220 */ /* 0x000fc60000410000 */
[----:B------:R-:W4:Y:S01]  /*5b50*/  MUFU.RCP R127, R127 ;  /* 0x0000007f007f7308 */ /* 0x000f220000001000 */
[----:B------:R-:W-:Y:S02]  /*5b60*/  FMUL.FTZ R141, R118, R139 ;  /* 0x0000008b768d7220 */ /* 0x000fe40000410000 */
[----:B------:R-:W-:Y:S02]  /*5b70*/  FFMA.FTZ R129, R36, R129, 1 ;  /* 0x3f80000024817423 */ /* 0x000fe40000010081 */
[----:B------:R-:W-:Y:S02]  /*5b80*/  FFMA.FTZ R131, R38, R131, 1 ;  /* 0x3f80000026837423 */ /* 0x000fe40000010083 */
        /* <DEDUP_REMOVED lines=11> */
[----:B-1----:R-:W-:Y:S02]  /*5c40*/  HADD2.F32 R122, -RZ, R122.H0_H0 ;  /* 0x2000007aff7a7230 */ /* 0x002fe40000004100 */
[----:B------:R-:W-:Y:S02]  /*5c50*/  HADD2.F32 R20, -RZ, R2.H0_H0 ;  /* 0x20000002ff147230 */ /* 0x000fe40000004100 */
[----:B------:R-:W-:Y:S02]  /*5c60*/  HADD2.F32 R21, -RZ, R3.H0_H0 ;  /* 0x20000003ff157230 */ /* 0x000fe40000004100 */
[----:B--2---:R-:W-:Y:S01]  /*5c70*/  HADD2.F32 R22, -RZ, R4.H0_H0 ;  /* 0x20000004ff167230 */ /* 0x004fe20000004100 */
[----:B------:R-:W-:-:S02]  /*5c80*/  FMUL.FTZ R143, R23, R122 ;  /* 0x0000007a178f7220 */ /* 0x000fc40000410000 */
[----:B0-----:R-:W-:Y:S02]  /*5c90*/  FADD.FTZ R5, -R117, 1 ;  /* 0x3f80000075057421 */ /* 0x001fe40000010100 */
[----:B---3--:R-:W-:Y:S02]  /*5ca0*/  FADD.FTZ R138, -R126, 1 ;  /* 0x3f8000007e8a7421 */ /* 0x008fe40000010100 */
[----:B----4-:R-:W-:Y:S02]  /*5cb0*/  FADD.FTZ R145, -R127, 1 ;  /* 0x3f8000007f917421 */ /* 0x010fe40000010100 */
        /* <DEDUP_REMOVED lines=14> */
[----:B------:R-:W-:Y:S02]  /*5da0*/  PRMT R5, R142, 0x7632, R5 ;  /* 0x000076328e057816 */ /* 0x000fe40000000005 */
[----:B------:R-:W-:-:S02]  /*5db0*/  F2FP.PACK_AB R130, R133, R130 ;  /* 0x000000828582723e */ /* 0x000fc400000000ff */
[----:B------:R-:W-:Y:S02]  /*5dc0*/  F2FP.PACK_AB R132, R135, R132 ;  /* 0x000000848784723e */ /* 0x000fe400000000ff */
        /* <DEDUP_REMOVED lines=10> */
[----:B------:R-:W-:Y:S02]  /*5e70*/  PRMT R137, R136, 0x7632, R137 ;  /* 0x0000763288897816 */ /* 0x000fe40000000089 */
[----:B------:R-:W-:Y:S01]  /*5e80*/  PRMT R4, R140, 0x7632, R4 ;  /* 0x000076328c047816 */ /* 0x000fe20000000004 */
        /* <DEDUP_REMOVED lines=61> */
.L_x_8646:
[----:B-1----:R-:W-:Y:S05]  /*6260*/  BSYNC B0 ;  /* 0x0000000000007941 */ /* 0x002fea0003800000 */
.L_x_8645:
        /* <DEDUP_REMOVED lines=114> */
[----:B------:R2:W-:Y:S01]  /*6990*/  STS.U16 [R88+0xa], R5 ;  /* 0x00000a0558007388 */ /* 0x0005e20000000400 */
[----:B------:R-:W-:Y:S01]  /*69a0*/  BSSY B0, `(.L_x_8648) ;  /* 0x0000038000007945 */ /* 0x000fe20003800000 */
[----:B0-----:R-:W-:Y:S01]  /*69b0*/  PRMT R3, R33, 0x7632, R3 ;  /* 0x0000763221037816 */ /* 0x001fe20000000003 */
[----:B------:R-:W-:Y:S01]  /*69c0*/  UIADD3 UR7, UR35, UR36, URZ ;  /* 0x0000002423077290 */ /* 0x000fe2000fffe03f */
[----:B------:R-:W-:Y:S01]  /*69d0*/  PRMT R22, R21, 0x7610, R22 ;  /* 0x0000761015167816 */ /* 0x000fe20000000016 */
[----:B------:R0:W-:Y:S01]  /*69e0*/  STS.U16 [R88+0x4], R2 ;  /* 0x0000040258007388 */ /* 0x0001e20000000400 */
[----:B-1----:R-:W-:-:S02]  /*69f0*/  PRMT R4, R38, 0x7632, R4 ;  /* 0x0000763226047816 */ /* 0x002fc40000000004 */
[----:B------:R-:W-:Y:S01]  /*6a00*/  PRMT R24, R21, 0x7632, R24 ;  /* 0x0000763215187816 */ /* 0x000fe20000000018 */
[----:B------:R-:W-:Y:S01]  /*6a10*/  STS.U16 [R88+0x8], R31 ;  /* 0x0000081f58007388 */ /* 0x000fe20000000400 */
[----:B--2---:R-:W-:-:S03]  /*6a20*/  PRMT R5, R20, 0x7632, R5 ;  /* 0x0000763214057816 */ /* 0x004fc60000000005 */
        /* <DEDUP_REMOVED lines=47> */
.L_x_8649:
[----:B------:R-:W-:Y:S05]  /*6d20*/  BSYNC B0 ;  /* 0x0000000000007941 */ /* 0x000fea0003800000 */
.L_x_8648:
        /* <DEDUP_REMOVED lines=43> */
.L_x_8647:
        /* <DEDUP_REMOVED lines=79> */
.L_x_8729:
        /* <DEDUP_REMOVED lines=16> */
[C---:B0-----:R-:W-:Y:S01]  /*75d0*/  LOP3.LUT R0, R107.reuse, 0x7ffffe0, RZ, 0xc0, !PT ;  /* 0x07ffffe06b007812 */ /* 0x041fe200078ec0ff */
[----:B------:R-:W-:Y:S01]  /*75e0*/  ULDC UR39, c[0x0][0x168] ;  /* 0x00005a0000277ab9 */ /* 0x000fe20000000800 */
[----:B------:R-:W-:Y:S01]  /*75f0*/  LOP3.LUT R246, R107, 0x1f, RZ, 0xc0, !PT ;  /* 0x0000001f6bf67812 */ /* 0x000fe200078ec0ff */
        /* <DEDUP_REMOVED lines=23> */
[----:B------:R-:W-:Y:S02]  /*7770*/  LOP3.LUT R0, R6, 0xa0, RZ, 0xfc, !PT ;  /* 0x000000a006007812 */ /* 0x000fe400078efcff */
[----:B------:R-:W-:-:S02]  /*7780*/  LEA.HI.X R5, R8, UR23, R5, 0x1, P1 ;  /* 0x0000001708057c11 */ /* 0x000fc400088f0c05 */
[----:B------:R-:W-:Y:S02]  /*7790*/  ISETP.GE.AND P0, PT, R7, UR36, PT ;  /* 0x0000002407007c0c */ /* 0x000fe4000bf06270 */
[----:B------:R-:W-:Y:S01]  /*77a0*/  LOP3.LUT R7, R6, 0xc0, RZ, 0xfc, !PT ;  /* 0x000000c006077812 */ /* 0x000fe200078efcff */
[----:B------:R0:W3:Y:S01]  /*77b0*/  @!P2 LDG.E.U16 R109, [R4.64] ;  /* 0x00000020046da981 */ /* 0x0000e2000c1e1500 */
[----:B------:R-:W-:Y:S02]  /*77c0*/  ISETP.GE.AND P1, PT, R0, UR36, PT ;  /* 0x0000002400007c0c */ /* 0x000fe4000bf26270 */
[----:B------:R-:W-:Y:S02]  /*77d0*/  PRMT R0, RZ, 0x7610, R0 ;  /* 0x00007610ff007816 */ /* 0x000fe40000000000 */
[----:B------:R-:W-:Y:S02]  /*77e0*/  ISETP.GE.AND P2, PT, R7, UR36, PT ;  /* 0x0000002407007c0c */ /* 0x000fe4000bf46270 */
[----:B------:R-:W-:-:S02]  /*77f0*/  LOP3.LUT R7, R6, 0xe0, RZ, 0xfc, !PT ;  /* 0x000000e006077812 */ /* 0x000fc400078efcff */
[----:B------:R-:W-:Y:S01]  /*7800*/  PRMT R108, RZ, 0x7610, R108 ;  /* 0x00007610ff6c7816 */ /* 0x000fe2000000006c */
[----:B------:R0:W4:Y:S01]  /*7810*/  @!P3 LDG.E.U16 R0, [R4.64+0x40] ;  /* 0x000040200400b981 */ /* 0x000122000c1e1500 */
[----:B------:R-:W-:Y:S02]  /*7820*/  PRMT R115, RZ, 0x7610, R115 ;  /* 0x00007610ff737816 */ /* 0x000fe40000000073 */
[----:B------:R-:W-:Y:S02]  /*7830*/  ISETP.GE.AND P3, PT, R7, UR36, PT ;  /* 0x0000002407007c0c */ /* 0x000fe4000bf66270 */
[C---:B------:R-:W-:Y:S01]  /*7840*/  LOP3.LUT R7, R6.reuse, 0x120, RZ, 0xfc, !PT ;  /* 0x0000012006077812 */ /* 0x040fe200078efcff */
[----:B------:R0:W3:Y:S01]  /*7850*/  @!P5 LDG.E.U16 R108, [R4.64+0xc0] ;  /* 0x0000c020046cd981 */ /* 0x0000e2000c1e1500 */
[----:B------:R-:W-:Y:S02]  /*7860*/  LOP3.LUT R8, R6, 0x100, RZ, 0xfc, !PT ;  /* 0x0000010006087812 */ /* 0x000fe400078efcff */
[----:B------:R-:W-:Y:S01]  /*7870*/  PRMT R116, RZ, 0x7610, R116 ;  /* 0x00007610ff747816 */ /* 0x000fe20000000074 */
[----:B------:R0:W3:Y:S01]  /*7880*/  @!P4 LDG.E.U16 R115, [R4.64+0x80] ;  /* 0x000080200473c981 */ /* 0x0000e2000c1e1500 */
[----:B------:R-:W-:-:S02]  /*7890*/  PRMT R117, RZ, 0x7610, R117 ;  /* 0x00007610ff757816 */ /* 0x000fc40000000075 */
[----:B------:R-:W-:Y:S02]  /*78a0*/  ISETP.GE.AND P5, PT, R7, UR36, PT ;  /* 0x0000002407007c0c */ /* 0x000fe4000bfa6270 */
[----:B------:R-:W-:Y:S01]  /*78b0*/  ISETP.GE.AND P4, PT, R8, UR36, PT ;  /* 0x0000002408007c0c */ /* 0x000fe2000bf86270 */
[----:B------:R0:W3:Y:S01]  /*78c0*/  @!P1 LDG.E.U16 R116, [R4.64+0x140] ;  /* 0x0001402004749981 */ /* 0x0000e2000c1e1500 */
[C---:B------:R-:W-:Y:S02]  /*78d0*/  LOP3.LUT R7, R6.reuse, 0x160, RZ, 0xfc, !PT ;  /* 0x0000016006077812 */ /* 0x040fe400078efcff */
[----:B------:R-:W-:Y:S01]  /*78e0*/  LOP3.LUT R8, R6, 0x140, RZ, 0xfc, !PT ;  /* 0x0000014006087812 */ /* 0x000fe200078efcff */
[----:B------:R0:W3:Y:S01]  /*78f0*/  @!P0 LDG.E.U16 R117, [R4.64+0x100] ;  /* 0x0001002004758981 */ /* 0x0000e2000c1e1500 */
[----:B------:R-:W-:Y:S02]  /*7900*/  PRMT R118, RZ, 0x7610, R118 ;  /* 0x00007610ff767816 */ /* 0x000fe40000000076 */
[----:B------:R-:W-:-:S02]  /*7910*/  ISETP.GE.AND P1, PT, R7, UR36, PT ;  /* 0x0000002407007c0c */ /* 0x000fc4000bf26270 */
[----:B------:R-:W-:Y:S02]  /*7920*/  ISETP.GE.AND P0, PT, R8, UR36, PT ;  /* 0x0000002408007c0c */ /* 0x000fe4000bf06270 */
        /* <DEDUP_REMOVED lines=24> */
[----:B------:R-:W-:Y:S01]  /*7ab0*/  ISETP.GE.AND P1, PT, R7, UR36, PT ;  /* 0x0000002407007c0c */ /* 0x000fe2000bf26270 */
[----:B------:R0:W3:Y:S01]  /*7ac0*/  @!P2 LDG.E.U16 R126, [R4.64+0x340] ;  /* 0x00034020047ea981 */ /* 0x0000e2000c1e1500 */
        /* <DEDUP_REMOVED lines=18> */
[----:B------:R-:W-:-:S03]  /*7bf0*/  ISETP.GE.AND P1, PT, R8, UR36, PT ;  /* 0x0000002408007c0c */ /* 0x000fc6000bf26270 */
[----:B------:R0:W3:Y:S01]  /*7c00*/  @!P2 LDG.E.U16 R132, [R4.64+0x480] ;  /* 0x000480200484a981 */ /* 0x0000e2000c1e1500 */
[----:B------:R-:W-:Y:S02]  /*7c10*/  ISETP.GE.AND P2, PT, R9, UR36, PT ;  /* 0x0000002409007c0c */ /* 0x000fe4000bf46270 */
[----:B------:R-:W-:Y:S02]  /*7c20*/  PRMT R134, RZ, 0x7610, R134 ;  /* 0x00007610ff867816 */ /* 0x000fe40000000086 */
[----:B------:R-:W-:Y:S02]  /*7c30*/  PRMT R113, RZ, 0x7610, R113 ;  /* 0x00007610ff717816 */ /* 0x000fe40000000071 */
[----:B------:R-:W-:Y:S02]  /*7c40*/  PRMT R114, RZ, 0x7610, R114 ;  /* 0x00007610ff727816 */ /* 0x000fe40000000072 */
[----:B------:R0:W4:Y:S01]  /*7c50*/  @!P3 LDG.E.U16 R134, [R4.64+0x4c0] ;  /* 0x0004c0200486b981 */ /* 0x000122000c1e1500 */
[----:B------:R-:W-:-:S03]  /*7c60*/  PRMT R112, RZ, 0x7610, R112 ;  /* 0x00007610ff707816 */ /* 0x000fc60000000070 */
[----:B------:R0:W4:Y:S04]  /*7c70*/  @!P0 LDG.E.U16 R113, [R4.64+0x500] ;  /* 0x0005002004718981 */ /* 0x000128000c1e1500 */
[----:B------:R0:W4:Y:S04]  /*7c80*/  @!P1 LDG.E.U16 R114, [R4.64+0x540] ;  /* 0x0005402004729981 */ /* 0x000128000c1e1500 */
[----:B------:R0:W4:Y:S01]  /*7c90*/  @!P2 LDG.E.U16 R112, [R4.64+0x580] ;  /* 0x000580200470a981 */ /* 0x000122000c1e1500 */
[----:B------:R-:W-:-:S04]  /*7ca0*/  LOP3.LUT R7, R6, 0x2e0, RZ, 0xfc, !PT ;  /* 0x000002e006077812 */ /* 0x000fc800078efcff */
[----:B------:R-:W-:Y:S02]  /*7cb0*/  ISETP.GE.AND P3, PT, R7, UR36, PT ;  /* 0x0000002407007c0c */ /* 0x000fe4000bf66270 */
[----:B------:R-:W-:Y:S02]  /*7cc0*/  LOP3.LUT R8, R6, 0x300, RZ, 0xfc, !PT ;  /* 0x0000030006087812 */ /* 0x000fe400078efcff */
[----:B------:R-:W-:Y:S02]  /*7cd0*/  PRMT R111, RZ, 0x7610, R111 ;  /* 0x00007610ff6f7816 */ /* 0x000fe4000000006f */
[----:B------:R-:W-:Y:S02]  /*7ce0*/  ISETP.GE.AND P0, PT, R8, UR36, PT ;  /* 0x0000002408007c0c */ /* 0x000fe4000bf06270 */
[C---:B------:R-:W-:Y:S02]  /*7cf0*/  LOP3.LUT R7, R6.reuse, 0x320, RZ, 0xfc, !PT ;  /* 0x0000032006077812 */ /* 0x040fe400078efcff */
[----:B------:R-:W-:-:S02]  /*7d00*/  LOP3.LUT R8, R6, 0x340, RZ, 0xfc, !PT ;  /* 0x0000034006087812 */ /* 0x000fc400078efcff */
[----:B------:R-:W-:Y:S01]  /*7d10*/  LOP3.LUT R9, R6, 0x360, RZ, 0xfc, !PT ;  /* 0x0000036006097812 */ /* 0x000fe200078efcff */
[----:B------:R0:W4:Y:S01]  /*7d20*/  @!P3 LDG.E.U16 R111, [R4.64+0x5c0] ;  /* 0x0005c020046fb981 */ /* 0x000122000c1e1500 */
[----:B------:R-:W-:Y:S02]  /*7d30*/  ISETP.GE.AND P1, PT, R7, UR36, PT ;  /* 0x0000002407007c0c */ /* 0x000fe4000bf26270 */
[----:B------:R-:W-:Y:S02]  /*7d40*/  ISETP.GE.AND P2, PT, R8, UR36, PT ;  /* 0x0000002408007c0c */ /* 0x000fe4000bf46270 */
[----:B------:R-:W-:Y:S02]  /*7d50*/  ISETP.GE.AND P3, PT, R9, UR36, PT ;  /* 0x0000002409007c0c */ /* 0x000fe4000bf66270 */
[----:B------:R-:W-:Y:S02]  /*7d60*/  PRMT R110, RZ, 0x7610, R110 ;  /* 0x00007610ff6e7816 */ /* 0x000fe4000000006e */
[----:B------:R-:W-:-:S02]  /*7d70*/  SHF.L.U32 R8, R107, 0x5, RZ ;  /* 0x000000056b087819 */ /* 0x000fc400000006ff */
[----:B------:R-:W-:Y:S02]  /*7d80*/  LOP3.LUT R7, R6, 0x380, RZ, 0xfc, !PT ;  /* 0x0000038006077812 */ /* 0x000fe400078efcff */
[----:B------:R-:W-:Y:S01]  /*7d90*/  LOP3.LUT R8, R8, 0xffffffe0, R246, 0xe2, !PT ;  /* 0xffffffe008087812 */ /* 0x000fe200078ee2f6 */
[----:B------:R0:W4:Y:S01]  /*7da0*/  @!P0 LDG.E.U16 R110, [R4.64+0x600] ;  /* 0x00060020046e8981 */ /* 0x000122000c1e1500 */
[----:B------:R-:W-:Y:S02]  /*7db0*/  PRMT R67, RZ, 0x7610, R67 ;  /* 0x00007610ff437816 */ /* 0x000fe40000000043 */
[----:B------:R-:W-:Y:S02]  /*7dc0*/  PRMT R66, RZ, 0x7610, R66 ;  /* 0x00007610ff427816 */ /* 0x000fe40000000042 */
[----:B------:R-:W-:Y:S02]  /*7dd0*/  PRMT R10, RZ, 0x7610, R10 ;  /* 0x00007610ff0a7816 */ /* 0x000fe4000000000a */
[----:B------:R-:W-:Y:S01]  /*7de0*/  ISETP.GE.AND P0, PT, R7, UR36, PT ;  /* 0x0000002407007c0c */ /* 0x000fe2000bf06270 */
[----:B------:R0:W4:Y:S01]  /*7df0*/  @!P1 LDG.E.U16 R67, [R4.64+0x640] ;  /* 0x0006402004439981 */ /* 0x000122000c1e1500 */
[----:B------:R-:W-:-:S02]  /*7e00*/  LOP3.LUT R7, R6, 0x3a0, RZ, 0xfc, !PT ;  /* 0x000003a006077812 */ /* 0x000fc400078efcff */
[----:B------:R-:W-:Y:S01]  /*7e10*/  LOP3.LUT R6, R6, 0x3c0, RZ, 0xfc, !PT ;  /* 0x000003c006067812 */ /* 0x000fe200078efcff */
[----:B------:R0:W4:Y:S01]  /*7e20*/  @!P2 LDG.E.U16 R66, [R4.64+0x680] ;  /* 0x000680200442a981 */ /* 0x000122000c1e1500 */
[----:B------:R-:W-:Y:S02]  /*7e30*/  LOP3.LUT R8, R8, 0x3e0, RZ, 0xfc, !PT ;  /* 0x000003e008087812 */ /* 0x000fe400078efcff */
[----:B------:R-:W-:Y:S01]  /*7e40*/  ISETP.GE.AND P1, PT, R7, UR36, PT ;  /* 0x0000002407007c0c */ /* 0x000fe2000bf26270 */
[----:B------:R0:W4:Y:S01]  /*7e50*/  @!P3 LDG.E.U16 R10, [R4.64+0x6c0] ;  /* 0x0006c020040ab981 */ /* 0x000122000c1e1500 */
[----:B------:R-:W-:Y:S02]  /*7e60*/  ISETP.GE.AND P2, PT, R6, UR36, PT ;  /* 0x0000002406007c0c */ /* 0x000fe4000bf46270 */
[----:B------:R-:W-:Y:S02]  /*7e70*/  ISETP.GE.AND P3, PT, R8, UR36, PT ;  /* 0x0000002408007c0c */ /* 0x000fe4000bf66270 */
[----:B------:R-:W-:-:S02]  /*7e80*/  PRMT R9, RZ, 0x7610, R9 ;  /* 0x00007610ff097816 */ /* 0x000fc40000000009 */
[----:B------:R-:W-:Y:S02]  /*7e90*/  PRMT R6, RZ, 0x7610, R6 ;  /* 0x00007610ff067816 */ /* 0x000fe40000000006 */
[----:B------:R-:W-:Y:S02]  /*7ea0*/  PRMT R7, RZ, 0x7610, R7 ;  /* 0x00007610ff077816 */ /* 0x000fe40000000007 */
[----:B------:R-:W-:Y:S01]  /*7eb0*/  PRMT R8, RZ, 0x7610, R8 ;  /* 0x00007610ff087816 */ /* 0x000fe20000000008 */
[----:B------:R0:W4:Y:S04]  /*7ec0*/  @!P0 LDG.E.U16 R9, [R4.64+0x700] ;  /* 0x0007002004098981 */ /* 0x000128000c1e1500 */
[----:B------:R0:W4:Y:S04]  /*7ed0*/  @!P1 LDG.E.U16 R6, [R4.64+0x740] ;  /* 0x0007402004069981 */ /* 0x000128000c1e1500 */
[----:B------:R0:W4:Y:S04]  /*7ee0*/  @!P2 LDG.E.U16 R7, [R4.64+0x780] ;  /* 0x000780200407a981 */ /* 0x000128000c1e1500 */
[----:B------:R0:W4:Y:S01]  /*7ef0*/  @!P3 LDG.E.U16 R8, [R4.64+0x7c0] ;  /* 0x0007c0200408b981 */ /* 0x000122000c1e1500 */
[----:B------:R-:W-:Y:S01]  /*7f00*/  ISETP.NE.AND P0, PT, R246, RZ, PT ;  /* 0x000000fff600720c */ /* 0x000fe20003f05270 */
[----:B--2---:R-:W1:Y:S02]  /*7f10*/  R2UR UR43, R3 ;  /* 0x00000000032b73c2 */ /* 0x004e6400000e0000 */
[----:B-1----:R-:W-:-:S02]  /*7f20*/  FMUL.FTZ R3, R75, UR43 ;  /* 0x0000002b4b037c20 */ /* 0x002fc40008410000 */
[----:B------:R-:W-:Y:S02]  /*7f30*/  FMUL.FTZ R64, R78, UR43 ;  /* 0x0000002b4e407c20 */ /* 0x000fe40008410000 */
[----:B0-----:R-:W-:Y:S02]  /*7f40*/  FMUL.RZ R4, R3, 0.15915493667125701904 ;  /* 0x3e22f98303047820 */ /* 0x001fe4000040c000 */
[----:B------:R-:W-:Y:S02]  /*7f50*/  FMUL.FTZ R133, R77, UR43 ;  /* 0x0000002b4d857c20 */ /* 0x000fe40008410000 */
[----:B------:R-:W-:Y:S02]  /*7f60*/  FMUL.FTZ R3, R74, UR43 ;  /* 0x0000002b4a037c20 */ /* 0x000fe40008410000 */
[----:B------:R-:W-:Y:S02]  /*7f70*/  FMUL.RZ R135, R64, 0.15915493667125701904 ;  /* 0x3e22f98340877820 */ /* 0x000fe4000040c000 */
[----:B------:R-:W-:-:S02]  /*7f80*/  FMUL.RZ R136, R133, 0.15915493667125701904 ;  /* 0x3e22f98385887820 */ /* 0x000fc4000040c000 */
        /* <DEDUP_REMOVED lines=39> */
[----:B-1----:R-:W-:-:S07]  /*8200*/  MOV R136, c[0x0][0x16c] ;  /* 0x00005b0000887a02 */ /* 0x002fce0000000f00 */
[----:B------:R1:W-:Y:S01]  /*8210*/  MUFU.COS R144, R5 ;  /* 0x0000000500907308 */ /* 0x0003e20000000000 */
[----:B------:R-:W-:Y:S01]  /*8220*/  @!P2 IMAD R3, R3, R136, UR7 ;  /* 0x000000070303ae24 */ /* 0x000fe2000f8e0288 */
[----:B------:R-:W-:Y:S01]  /*8230*/  STS.U16 [R101+0xc0], R108 ;  /* 0x0000c06c65007388 */ /* 0x000fe20000000400 */
[----:B-1----:R-:W-:-:S05]  /*8240*/  FMUL.RZ R5, R0, 0.15915493667125701904 ;  /* 0x3e22f98300057820 */ /* 0x002fca000040c000 */
[----:B------:R-:W-:Y:S01]  /*8250*/  MUFU.SIN R141, R135 ;  /* 0x00000087008d7308 */ /* 0x000fe20000000400 */
[----:B------:R1:W-:Y:S01]  /*8260*/  STS.U16 [R100+0x100], R117 ;  /* 0x0001007564007388 */ /* 0x0003e20000000400 */
[----:B--2---:R-:W-:-:S06]  /*8270*/  IADD3 R115, R106, 0x220, RZ ;  /* 0x000002206a737810 */ /* 0x004fcc0007ffe0ff */
[----:B------:R-:W-:Y:S01]  /*8280*/  MUFU.COS R142, R135 ;  /* 0x00000087008e7308 */ /* 0x000fe20000000000 */
[----:B------:R-:W-:Y:S01]  /*8290*/  STS.U16 [R99+0x140], R116 ;  /* 0x0001407463007388 */ /* 0x000fe20000000400 */
[----:B-1----:R-:W-:-:S06]  /*82a0*/  IADD3 R117, R106, 0x240, RZ ;  /* 0x000002406a757810 */ /* 0x002fcc0007ffe0ff */
[----:B------:R-:W-:Y:S01]  /*82b0*/  MUFU.SIN R135, R5 ;  /* 0x0000000500877308 */ /* 0x000fe20000000400 */
[----:B------:R1:W-:Y:S07]  /*82c0*/  STS.U16 [R98+0x180], R119 ;  /* 0x0001807762007388 */ /* 0x0003ee0000000400 */
[----:B------:R2:W-:Y:S01]  /*82d0*/  MUFU.COS R136, R5 ;  /* 0x0000000500887308 */ /* 0x0005e20000000000 */
[----:B------:R-:W-:Y:S01]  /*82e0*/  STS.U16 [R97+0x1c0], R118 ;  /* 0x0001c07661007388 */ /* 0x000fe20000000400 */
[----:B------:R-:W-:-:S02]  /*82f0*/  LEA.HI.SX32 R115, R115, R106, 0x1b ;  /* 0x0000006a73737211 */ /* 0x000fc400078fdaff */
[C---:B--2---:R-:W-:Y:S01]  /*8300*/  IADD3 R5, R106.reuse, 0x200, RZ ;  /* 0x000002006a057810 */ /* 0x044fe20007ffe0ff */
[----:B------:R2:W-:Y:S03]  /*8310*/  STS.U16 [R96+0x200], R121 ;  /* 0x0002007960007388 */ /* 0x0005e60000000400 */
[-C--:B------:R-:W-:Y:S01]  /*8320*/  LEA.HI.SX32 R5, R5, R106.reuse, 0x1b ;  /* 0x0000006a05057211 */ /* 0x080fe200078fdaff */
[----:B------:R-:W-:Y:S01]  /*8330*/  STS.U16 [R95+0x240], R120 ;  /* 0x000240785f007388 */ /* 0x000fe20000000400 */
[----:B-1----:R-:W-:Y:S02]  /*8340*/  IADD3 R119, R106, 0x260, RZ ;  /* 0x000002606a777810 */ /* 0x002fe40007ffe0ff */
[----:B------:R-:W-:Y:S01]  /*8350*/  LEA.HI.SX32 R117, R117, R106, 0x1b ;  /* 0x0000006a75757211 */ /* 0x000fe200078fdaff */
[----:B------:R1:W-:Y:S01]  /*8360*/  STS.U16 [R94+0x280], R123 ;  /* 0x0002807b5e007388 */ /* 0x0003e20000000400 */
[----:B--2---:R-:W-:-:S02]  /*8370*/  SHF.L.U32 R121, R5, 0x1, RZ ;  /* 0x0000000105797819 */ /* 0x004fc400000006ff */
[C---:B------:R-:W-:Y:S01]  /*8380*/  IADD3 R5, R106.reuse, 0x280, RZ ;  /* 0x000002806a057810 */ /* 0x040fe20007ffe0ff */
[----:B------:R2:W-:Y:S01]  /*8390*/  STS.U16 [R93+0x2c0], R122 ;  /* 0x0002c07a5d007388 */ /* 0x0005e20000000400 */
[-C--:B------:R-:W-:Y:S01]  /*83a0*/  LEA.HI.SX32 R119, R119, R106.reuse, 0x1b ;  /* 0x0000006a77777211 */ /* 0x080fe200078fdaff */
[----:B------:R-:W-:Y:S01]  /*83b0*/  FMUL.FTZ R0, R61, UR43 ;  /* 0x0000002b3d007c20 */ /* 0x000fe20008410000 */
[----:B------:R-:W-:Y:S01]  /*83c0*/  LEA.HI.SX32 R5, R5, R106, 0x1b ;  /* 0x0000006a05057211 */ /* 0x000fe200078fdaff */
[----:B------:R3:W-:Y:S01]  /*83d0*/  STS.U16 [R92+0x300], R127 ;  /* 0x0003007f5c007388 */ /* 0x0007e20000000400 */
[----:B-1----:R-:W-:Y:S02]  /*83e0*/  SHF.L.U32 R123, R117, 0x1, RZ ;  /* 0x00000001757b7819 */ /* 0x002fe400000006ff */
[----:B------:R-:W-:Y:S02]  /*83f0*/  IADD3 R117, R106, 0x2c0, RZ ;  /* 0x000002c06a757810 */ /* 0x000fe40007ffe0ff */
[----:B--2---:R-:W-:-:S02]  /*8400*/  SHF.L.U32 R122, R115, 0x1, RZ ;  /* 0x00000001737a7819 */ /* 0x004fc400000006ff */
[----:B------:R-:W-:Y:S01]  /*8410*/  IADD3 R115, R106, 0x2a0, RZ ;  /* 0x000002a06a737810 */ /* 0x000fe20007ffe0ff */
[----:B------:R1:W-:Y:S01]  /*8420*/  STS.U16 [R91+0x340], R126 ;  /* 0x0003407e5b007388 */ /* 0x0003e20000000400 */
[----:B0-----:R-:W-:Y:S02]  /*8430*/  MOV R2, UR45 ;  /* 0x0000002d00027c02 */ /* 0x001fe40008000f00 */
[----:B---3--:R-:W-:Y:S01]  /*8440*/  SHF.L.U32 R127, R119, 0x1, RZ ;  /* 0x00000001777f7819 */ /* 0x008fe200000006ff */
[----:B------:R-:W-:Y:S01]  /*8450*/  STS.U16 [R90+0x380], R129 ;  /* 0x000380815a007388 */ /* 0x000fe20000000400 */
[-C--:B------:R-:W-:Y:S01]  /*8460*/  LEA.HI.SX32 R115, R115, R106.reuse, 0x1b ;  /* 0x0000006a73737211 */ /* 0x080fe200078fdaff */
[----:B------:R-:W-:Y:S01]  /*8470*/  FMUL.RZ R159, R0, 0.15915493667125701904 ;  /* 0x3e22f983009f7820 */ /* 0x000fe2000040c000 */
[----:B------:R-:W-:Y:S01]  /*8480*/  LEA.HI.SX32 R117, R117, R106, 0x1b ;  /* 0x0000006a75757211 */ /* 0x000fe200078fdaff */
[----:B------:R-:W-:Y:S01]  /*8490*/  STS.U16 [R89+0x3c0], R128 ;  /* 0x0003c08059007388 */ /* 0x000fe20000000400 */
[----:B-1----:R-:W-:-:S03]  /*84a0*/  SHF.L.U32 R126, R5, 0x1, RZ ;  /* 0x00000001057e7819 */ /* 0x002fc600000006ff */
[----:B------:R-:W-:Y:S01]  /*84b0*/  STS.U16 [R121+0x400], R130 ;  /* 0x0004008279007388 */ /* 0x000fe20000000400 */
[----:B------:R-:W-:-:S03]  /*84c0*/  FMUL.FTZ R0, R2, 1.4426950216293334961 ;  /* 0x3fb8aa3b02007820 */ /* 0x000fc60000410000 */
[----:B------:R-:W-:Y:S04]  /*84d0*/  STS.U16 [R122+0x440], R131 ;  /* 0x000440837a007388 */ /* 0x000fe80000000400 */
[----:B------:R0:W-:Y:S04]  /*84e0*/  STS.U16 [R123+0x480], R132 ;  /* 0x000480847b007388 */ /* 0x0001e80000000400 */
[----:B------:R1:W-:Y:S04]  /*84f0*/  STS.U16 [R127+0x4c0], R134 ;  /* 0x0004c0867f007388 */ /* 0x0003e80000000400 */
[----:B------:R2:W-:Y:S01]  /*8500*/  STS.U16 [R126+0x500], R113 ;  /* 0x000500717e007388 */ /* 0x0005e20000000400 */
[----:B0-----:R-:W-:-:S02]  /*8510*/  SHF.L.U32 R123, R115, 0x1, RZ ;  /* 0x00000001737b7819 */ /* 0x001fc400000006ff */
[----:B-1----:R-:W-:-:S03]  /*8520*/  SHF.L.U32 R127, R117, 0x1, RZ ;  /* 0x00000001757f7819 */ /* 0x002fc600000006ff */
[----:B------:R-:W-:Y:S01]  /*8530*/  STS.U16 [R123+0x540], R114 ;  /* 0x000540727b007388 */ /* 0x000fe20000000400 */
[----:B--2---:R-:W-:-:S03]  /*8540*/  FMUL.FTZ R113, R0, R71 ;  /* 0x0000004700717220 */ /* 0x004fc60000410000 */
[----:B------:R0:W-:Y:S01]  /*8550*/  STS.U16 [R127+0x580], R112 ;  /* 0x000580707f007388 */ /* 0x0001e20000000400 */
[----:B------:R-:W-:Y:S08]  /*8560*/  MUFU.SIN R145, R4 ;  /* 0x0000000400917308 */ /* 0x000ff00000000400 */
[----:B------:R-:W-:Y:S08]  /*8570*/  MUFU.COS R146, R4 ;  /* 0x0000000400927308 */ /* 0x000ff00000000000 */
[----:B0-----:R-:W0:Y:S02]  /*8580*/  MUFU.EX2 R112, R113 ;  /* 0x0000007100707308 */ /* 0x001e240000000800 */
[----:B0-----:R-:W-:-:S02]  /*8590*/  FMUL.FTZ R146, R112, R146 ;  /* 0x0000009270927220 */ /* 0x001fc40000410000 */
[----:B------:R-:W-:Y:S02]  /*85a0*/  FMUL.FTZ R145, R112, R145 ;  /* 0x0000009170917220 */ /* 0x000fe40000410000 */
[----:B------:R-:W2:Y:S01]  /*85b0*/  LDL R112, [R1+0x10] ;  /* 0x0000100001707983 */ /* 0x000ea20000100800 */
[C---:B------:R-:W-:Y:S02]  /*85c0*/  IADD3 R119, R106.reuse, 0x2e0, RZ ;  /* 0x000002e06a777810 */ /* 0x040fe40007ffe0ff */
[C---:B------:R-:W-:Y:S02]  /*85d0*/  IADD3 R5, R106.reuse, 0x300, RZ ;  /* 0x000003006a057810 */ /* 0x040fe40007ffe0ff */
[----:B------:R-:W-:Y:S02]  /*85e0*/  LEA.HI.SX32 R119, R119, R106, 0x1b ;  /* 0x0000006a77777211 */ /* 0x000fe400078fdaff */
[----:B------:R-:W-:Y:S02]  /*85f0*/  IADD3 R115, R106, 0x320, RZ ;  /* 0x000003206a737810 */ /* 0x000fe40007ffe0ff */
[----:B------:R-:W-:-:S02]  /*8600*/  SHF.L.U32 R128, R119, 0x1, RZ ;  /* 0x0000000177807819 */ /* 0x000fc400000006ff */
[C---:B------:R-:W-:Y:S02]  /*8610*/  IADD3 R117, R106.reuse, 0x340, RZ ;  /* 0x000003406a757810 */ /* 0x040fe40007ffe0ff */
[----:B------:R-:W-:Y:S02]  /*8620*/  IADD3 R119, R106, 0x360, RZ ;  /* 0x000003606a777810 */ /* 0x000fe40007ffe0ff */
[-C--:B------:R-:W-:Y:S02]  /*8630*/  LEA.HI.SX32 R5, R5, R106.reuse, 0x1b ;  /* 0x0000006a05057211 */ /* 0x080fe400078fdaff */
[-C--:B------:R-:W-:Y:S02]  /*8640*/  LEA.HI.SX32 R115, R115, R106.reuse, 0x1b ;  /* 0x0000006a73737211 */ /* 0x080fe400078fdaff */
[-C--:B------:R-:W-:Y:S02]  /*8650*/  LEA.HI.SX32 R117, R117, R106.reuse, 0x1b ;  /* 0x0000006a75757211 */ /* 0x080fe400078fdaff */
[----:B------:R-:W-:Y:S01]  /*8660*/  LEA.HI.SX32 R119, R119, R106, 0x1b ;  /* 0x0000006a77777211 */ /* 0x000fe200078fdaff */
[----:B------:R0:W-:Y:S01]  /*8670*/  STS.U16 [R128+0x5c0], R111 ;  /* 0x0005c06f80007388 */ /* 0x0001e20000000400 */
[----:B------:R-:W-:-:S02]  /*8680*/  SHF.L.U32 R123, R5, 0x1, RZ ;  /* 0x00000001057b7819 */ /* 0x000fc400000006ff */
[----:B------:R-:W-:Y:S02]  /*8690*/  SHF.L.U32 R126, R115, 0x1, RZ ;  /* 0x00000001737e7819 */ /* 0x000fe400000006ff */
[C---:B------:R-:W-:Y:S02]  /*86a0*/  IADD3 R5, R106.reuse, 0x380, RZ ;  /* 0x000003806a057810 */ /* 0x040fe40007ffe0ff */
[----:B------:R-:W-:Y:S02]  /*86b0*/  SHF.L.U32 R127, R117, 0x1, RZ ;  /* 0x00000001757f7819 */ /* 0x000fe400000006ff */
[----:B------:R-:W-:Y:S02]  /*86c0*/  SHF.L.U32 R119, R119, 0x1, RZ ;  /* 0x0000000177777819 */ /* 0x000fe400000006ff */
[C---:B0-----:R-:W-:Y:S02]  /*86d0*/  IADD3 R111, R106.reuse, 0x3a0, RZ ;  /* 0x000003a06a6f7810 */ /* 0x041fe40007ffe0ff */
[----:B------:R-:W-:Y:S01]  /*86e0*/  IADD3 R113, R106, 0x3c0, RZ ;  /* 0x000003c06a717810 */ /* 0x000fe20007ffe0ff */
[----:B------:R0:W-:Y:S01]  /*86f0*/  STS.U16 [R123+0x600], R110 ;  /* 0x0006006e7b007388 */ /* 0x0001e20000000400 */
[----:B------:R-:W-:-:S02]  /*8700*/  LEA.HI.SX32 R5, R5, R106, 0x1b ;  /* 0x0000006a05057211 */ /* 0x000fc400078fdaff */
[-C--:B------:R-:W-:Y:S01]  /*8710*/  LEA.HI.SX32 R111, R111, R106.reuse, 0x1b ;  /* 0x0000006a6f6f7211 */ /* 0x080fe200078fdaff */
[----:B------:R-:W-:Y:S01]  /*8720*/  STS.U16 [R126+0x640], R67 ;  /* 0x000640437e007388 */ /* 0x000fe20000000400 */
[----:B------:R-:W-:-:S03]  /*8730*/  LEA.HI.SX32 R113, R113, R106, 0x1b ;  /* 0x0000006a71717211 */ /* 0x000fc600078fdaff */
[----:B------:R-:W-:Y:S01]  /*8740*/  STS.U16 [R127+0x680], R66 ;  /* 0x000680427f007388 */ /* 0x000fe20000000400 */
[----:B------:R-:W-:-:S03]  /*8750*/  SHF.L.U32 R111, R111, 0x1, RZ ;  /* 0x000000016f6f7819 */ /* 0x000fc600000006ff */
[----:B------:R1:W-:Y:S01]  /*8760*/  STS.U16 [R119+0x6c0], R10 ;  /* 0x0006c00a77007388 */ /* 0x0003e20000000400 */
[----:B0-----:R-:W-:Y:S02]  /*8770*/  SHF.L.U32 R110, R113, 0x1, RZ ;  /* 0x00000001716e7819 */ /* 0x001fe400000006ff */
[----:B------:R-:W-:Y:S01]  /*8780*/  IADD3 R115, R106, 0x3e0, RZ ;  /* 0x000003e06a737810 */ /* 0x000fe20007ffe0ff */
[----:B------:R-:W-:Y:S01]  /*8790*/  UIMAD UR42, UR11, UR34, URZ ;  /* 0x000000220b2a72a4 */ /* 0x000fe2000f8e023f */
[----:B------:R-:W-:Y:S01]  /*87a0*/  FMUL.FTZ R4, R63, UR43 ;  /* 0x0000002b3f047c20 */ /* 0x000fe20008410000 */
[----:B------:R-:W-:Y:S01]  /*87b0*/  UIMAD.WIDE.U32 UR36, UR10, UR34, URZ ;  /* 0x000000220a2472a5 */ /* 0x000fe2000f8e003f */
[----:B------:R-:W-:Y:S01]  /*87c0*/  ISETP.NE.AND P1, PT, R107, RZ, PT ;  /* 0x000000ff6b00720c */ /* 0x000fe20003f25270 */
[----:B------:R-:W3:Y:S01]  /*87d0*/  LDL R113, [R1+0x8] ;  /* 0x0000080001717983 */ /* 0x000ee20000100800 */
[----:B-1----:R-:W-:Y:S02]  /*87e0*/  SHF.L.U32 R10, R5, 0x1, RZ ;  /* 0x00000001050a7819 */ /* 0x002fe400000006ff */
[----:B------:R-:W-:Y:S01]  /*87f0*/  IADD3 R160, R107, 0x200, RZ ;  /* 0x000002006ba07810 */ /* 0x000fe20007ffe0ff */
[----:B------:R-:W4:Y:S04]  /*8800*/  LDL R127, [R1] ;  /* 0x00000000017f7983 */ /* 0x000f280000100800 */
[----:B------:R-:W-:Y:S04]  /*8810*/  STS.U16 [R10+0x700], R9 ;  /* 0x000700090a007388 */ /* 0x000fe80000000400 */
[----:B------:R0:W-:Y:S04]  /*8820*/  STS.U16 [R111+0x740], R6 ;  /* 0x000740066f007388 */ /* 0x0001e80000000400 */
[----:B------:R1:W-:Y:S01]  /*8830*/  STS.U16 [R110+0x780], R7 ;  /* 0x000780076e007388 */ /* 0x0003e20000000400 */
[----:B------:R-:W-:Y:S01]  /*8840*/  LEA.HI.SX32 R115, R115, R106, 0x1b ;  /* 0x0000006a73737211 */ /* 0x000fe200078fdaff */
[----:B------:R-:W-:Y:S01]  /*8850*/  UIMAD UR42, UR10, UR35, UR42 ;  /* 0x000000230a2a72a4 */ /* 0x000fe2000f8e022a */
[----:B------:R-:W-:-:S02]  /*8860*/  FMUL.FTZ R5, R0, R63 ;  /* 0x0000003f00057220 */ /* 0x000fc40000410000 */
[----:B0-----:R-:W-:Y:S01]  /*8870*/  FMUL.FTZ R6, R60, UR43 ;  /* 0x0000002b3c067c20 */ /* 0x001fe20008410000 */
[----:B------:R-:W3:Y:S04]  /*8880*/  LDL R111, [R1+0xc] ;  /* 0x00000c00016f7983 */ /* 0x000ee80000100800 */
[----:B-1----:R-:W3:Y:S01]  /*8890*/  LDL R110, [R1+0x14] ;  /* 0x00001400016e7983 */ /* 0x002ee20000100800 */
[----:B------:R-:W-:Y:S01]  /*88a0*/  SHF.L.U32 R115, R115, 0x1, RZ ;  /* 0x0000000173737819 */ /* 0x000fe200000006ff */
[----:B------:R-:W-:Y:S01]  /*88b0*/  ULDC.64 UR34, c[0x0][0x1a0] ;  /* 0x0000680000227ab9 */ /* 0x000fe20000000a00 */
[----:B------:R-:W-:Y:S01]  /*88c0*/  FMUL.RZ R4, R4, 0.15915493667125701904 ;  /* 0x3e22f98304047820 */ /* 0x000fe2000040c000 */
[----:B------:R-:W-:Y:S02]  /*88d0*/  UIADD3 UR37, UR37, UR42, URZ ;  /* 0x0000002a25257290 */ /* 0x000fe4000fffe03f */
[----:B------:R0:W-:Y:S01]  /*88e0*/  STS.U16 [R115+0x7c0], R8 ;  /* 0x0007c00873007388 */ /* 0x0001e20000000400 */
[----:B------:R-:W-:Y:S01]  /*88f0*/  UIMAD UR42, UR44, UR34, URZ ;  /* 0x000000222c2a72a4 */ /* 0x000fe2000f8e023f */
[----:B------:R-:W-:Y:S01]  /*8900*/  MUFU.SIN R137, R4 ;  /* 0x0000000400897308 */ /* 0x000fe20000000400 */
[----:B------:R-:W-:Y:S01]  /*8910*/  UIMAD.WIDE.U32 UR36, UR7, UR34, UR36 ;  /* 0x00000022072472a5 */ /* 0x000fe2000f8e0024 */
[----:B0-----:R-:W-:-:S06]  /*8920*/  FMUL.RZ R8, R6, 0.15915493667125701904 ;  /* 0x3e22f98306087820 */ /* 0x001fcc000040c000 */
[----:B------:R-:W-:Y:S01]  /*8930*/  MUFU.COS R138, R4 ;  /* 0x00000004008a7308 */ /* 0x000fe20000000000 */
[----:B------:R-:W-:-:S03]  /*8940*/  UIMAD UR42, UR7, UR35, UR42 ;  /* 0x00000023072a72a4 */ /* 0x000fc6000f8e022a */
[----:B------:R-:W-:-:S04]  /*8950*/  ULDC.64 UR34, c[0x0][0x228] ;  /* 0x00008a0000227ab9 */ /* 0x000fc80000000a00 */
[----:B------:R-:W-:Y:S01]  /*8960*/  MUFU.SIN R9, R8 ;  /* 0x0000000800097308 */ /* 0x000fe20000000400 */
[----:B------:R-:W-:-:S07]  /*8970*/  ULEA UR34, UP0, UR36, UR34, 0x3 ;  /* 0x0000002224227291 */ /* 0x000fce000f80183f */
[----:B------:R0:W-:Y:S08]  /*8980*/  MUFU.COS R161, R8 ;  /* 0x0000000800a17308 */ /* 0x0001f00000000000 */
[----:B------:R-:W1:Y:S01]  /*8990*/  MUFU.EX2 R5, R5 ;  /* 0x0000000500057308 */ /* 0x000e620000000800 */
[----:B0-----:R-:W-:Y:S01]  /*89a0*/  FMUL.FTZ R8, R0, R60 ;  /* 0x0000003c00087220 */ /* 0x001fe20000410000 */
[----:B------:R-:W-:Y:S01]  /*89b0*/  MOV R108, UR34 ;  /* 0x00000022006c7c02 */ /* 0x000fe20008000f00 */
[----:B------:R-:W-:-:S05]  /*89c0*/  ULEA UR34, UR38, UR7, 0x8 ;  /* 0x0000000726227291 */ /* 0x000fca000f8e403f */
[----:B------:R-:W0:Y:S01]  /*89d0*/  MUFU.EX2 R8, R8 ;  /* 0x0000000800087308 */ /* 0x000e220000000800 */
[C---:B-1----:R-:W-:Y:S02]  /*89e0*/  FMUL.FTZ R138, R5.reuse, R138 ;  /* 0x0000008a058a7220 */ /* 0x042fe40000410000 */
[----:B------:R-:W-:Y:S01]  /*89f0*/  FMUL.FTZ R137, R5, R137 ;  /* 0x0000008905897220 */ /* 0x000fe20000410000 */
[----:B------:R-:W-:-:S04]  /*8a00*/  MOV R5, UR34 ;  /* 0x0000002200057c02 */ /* 0x000fc80008000f00 */
[----:B------:R-:W-:Y:S01]  /*8a10*/  SEL R5, R5, R160, !P1 ;  /* 0x000000a005057207 */ /* 0x000fe20004800000 */
[----:B0-----:R-:W-:Y:S01]  /*8a20*/  FMUL.FTZ R160, R8, R9 ;  /* 0x0000000908a07220 */ /* 0x001fe20000410000 */
[----:B------:R-:W-:-:S04]  /*8a30*/  UIADD3 UR37, UR37, UR42, URZ ;  /* 0x0000002a25257290 */ /* 0x000fc8000fffe03f */
[----:B------:R-:W-:-:S06]  /*8a40*/  ULEA.HI.X UR35, UR36, UR35, UR37, 0x3, UP0 ;  /* 0x0000002324237291 */ /* 0x000fcc00080f1c25 */
[----:B------:R-:W-:-:S06]  /*8a50*/  MOV R109, UR35 ;  /* 0x00000023006d7c02 */ /* 0x000fcc0008000f00 */
[----:B------:R-:W3:Y:S01]  /*8a60*/  LDG.E.64 R108, [R108.64] ;  /* 0x000000206c6c7981 */ /* 0x000ee2000c1e1b00 */
[----:B--2---:R-:W-:-:S03]  /*8a70*/  HADD2.F32 R9, -RZ, R112.H0_H0 ;  /* 0x20000070ff097230 */ /* 0x004fc60000004100 */
[----:B------:R-:W2:Y:S01]  /*8a80*/  LDL R112, [R1+0x4] ;  /* 0x0000040001707983 */ /* 0x000ea20000100800 */
[----:B------:R-:W-:-:S06]  /*8a90*/  FMUL.FTZ R4, R0, R77 ;  /* 0x0000004d00047220 */ /* 0x000fcc0000410000 */
[----:B------:R-:W0:Y:S01]  /*8aa0*/  MUFU.EX2 R4, R4 ;  /* 0x0000000400047308 */ /* 0x000e220000000800 */
[----:B------:R-:W-:-:S07]  /*8ab0*/  FMUL.FTZ R2, R0, R78 ;  /* 0x0000004e00027220 */ /* 0x000fce0000410000 */
[----:B------:R-:W1:Y:S01]  /*8ac0*/  MUFU.EX2 R2, R2 ;  /* 0x0000000200027308 */ /* 0x000e620000000800 */
[----:B------:R-:W-:Y:S02]  /*8ad0*/  FMUL.FTZ R116, R0, R76 ;  /* 0x0000004c00747220 */ /* 0x000fe40000410000 */
[C---:B0-----:R-:W-:Y:S02]  /*8ae0*/  FMUL.FTZ R158, R4.reuse, R158 ;  /* 0x0000009e049e7220 */ /* 0x041fe40000410000 */
[----:B------:R-:W-:Y:S02]  /*8af0*/  FMUL.FTZ R157, R4, R157 ;  /* 0x0000009d049d7220 */ /* 0x000fe40000410000 */
[C---:B------:R-:W-:Y:S02]  /*8b00*/  FMUL.FTZ R4, R0.reuse, R62 ;  /* 0x0000003e00047220 */ /* 0x040fe40000410000 */
[C---:B------:R-:W-:Y:S02]  /*8b10*/  FMUL.FTZ R118, R0.reuse, R75 ;  /* 0x0000004b00767220 */ /* 0x040fe40000410000 */
[----:B------:R-:W-:-:S02]  /*8b20*/  FMUL.FTZ R120, R0, R74 ;  /* 0x0000004a00787220 */ /* 0x000fc40000410000 */
[C---:B------:R-:W-:Y:S01]  /*8b30*/  FMUL.FTZ R121, R0.reuse, R73 ;  /* 0x0000004900797220 */ /* 0x040fe20000410000 */
[----:B------:R-:W0:Y:S01]  /*8b40*/  MUFU.EX2 R4, R4 ;  /* 0x0000000400047308 */ /* 0x000e220000000800 */
[C---:B------:R-:W-:Y:S02]  /*8b50*/  FMUL.FTZ R122, R0.reuse, R72 ;  /* 0x00000048007a7220 */ /* 0x040fe40000410000 */
[C---:B------:R-:W-:Y:S02]  /*8b60*/  FMUL.FTZ R114, R0.reuse, R70 ;  /* 0x0000004600727220 */ /* 0x040fe40000410000 */
[----:B------:R-:W-:-:S03]  /*8b70*/  FMUL.FTZ R117, R0, R69 ;  /* 0x0000004500757220 */ /* 0x000fc60000410000 */
[----:B------:R-:W0:Y:S01]  /*8b80*/  MUFU.EX2 R116, R116 ;  /* 0x0000007400747308 */ /* 0x000e220000000800 */
[C---:B-1----:R-:W-:Y:S02]  /*8b90*/  FMUL.FTZ R64, R2.reuse, R64 ;  /* 0x0000004002407220 */ /* 0x042fe40000410000 */
[----:B------:R-:W-:Y:S01]  /*8ba0*/  FMUL.FTZ R65, R2, R65 ;  /* 0x0000004102417220 */ /* 0x000fe20000410000 */
[----:B------:R-:W-:-:S04]  /*8bb0*/  SHF.L.U32 R2, R106, 0x5, RZ ;  /* 0x000000056a027819 */ /* 0x000fc800000006ff */
[----:B------:R-:W1:Y:S08]  /*8bc0*/  MUFU.EX2 R118, R118 ;  /* 0x0000007600767308 */ /* 0x000e700000000800 */
[----:B------:R-:W0:Y:S08]  /*8bd0*/  MUFU.EX2 R120, R120 ;  /* 0x0000007800787308 */ /* 0x000e300000000800 */
[----:B------:R-:W0:Y:S08]  /*8be0*/  MUFU.EX2 R121, R121 ;  /* 0x0000007900797308 */ /* 0x000e300000000800 */
[----:B------:R-:W0:Y:S08]  /*8bf0*/  MUFU.EX2 R122, R122 ;  /* 0x0000007a007a7308 */ /* 0x000e300000000800 */
[----:B------:R-:W1:Y:S08]  /*8c00*/  MUFU.EX2 R114, R114 ;  /* 0x0000007200727308 */ /* 0x000e700000000800 */
[----:B------:R-:W1:Y:S01]  /*8c10*/  MUFU.EX2 R117, R117 ;  /* 0x0000007500757308 */ /* 0x000e620000000800 */
[----:B------:R-:W-:Y:S01]  /*8c20*/  LEA.HI.SX32 R2, R2, R2, 0x1b ;  /* 0x0000000202027211 */ /* 0x000fe200078fdaff */
[----:B0-----:R-:W-:-:S02]  /*8c30*/  FMUL.FTZ R136, R4, R136 ;  /* 0x0000008804887220 */ /* 0x001fc40000410000 */
[----:B------:R-:W-:Y:S01]  /*8c40*/  FMUL.FTZ R135, R4, R135 ;  /* 0x0000008704877220 */ /* 0x000fe20000410000 */
[----:B------:R-:W-:Y:S01]  /*8c50*/  SHF.L.U32 R4, R2, 0x1, RZ ;  /* 0x0000000102047819 */ /* 0x000fe200000006ff */
[----:B------:R-:W-:Y:S01]  /*8c60*/  FMUL.FTZ R66, R0, R68 ;  /* 0x0000004400427220 */ /* 0x000fe20000410000 */
[----:B------:R-:W-:-:S06]  /*8c70*/  NOP ;  /* 0x0000000000007918 */ /* 0x000fcc0000000000 */
[C---:B------:R-:W-:Y:S01]  /*8c80*/  FMUL.FTZ R156, R116.reuse, R156 ;  /* 0x0000009c749c7220 */ /* 0x040fe20000410000 */
[----:B------:R-:W-:Y:S01]  /*8c90*/  LDS.U16 R115, [R4] ;  /* 0x0000000004737984 */ /* 0x000fe20000000400 */
[----:B------:R-:W-:Y:S02]  /*8ca0*/  FMUL.FTZ R155, R116, R155 ;  /* 0x0000009b749b7220 */ /* 0x000fe40000410000 */
[C---:B-1----:R-:W-:Y:S01]  /*8cb0*/  FMUL.FTZ R154, R118.reuse, R154 ;  /* 0x0000009a769a7220 */ /* 0x042fe20000410000 */
        /* <DEDUP_REMOVED lines=17> */
[----:B------:R-:W-:Y:S01]  /*8dd0*/  FMUL.FTZ R6, R0, R61 ;  /* 0x0000003d00067220 */ /* 0x000fe20000410000 */
        /* <DEDUP_REMOVED lines=30> */
[----:B------:R-:W-:Y:S08]  /*8fc0*/  MUFU.COS R7, R159 ;  /* 0x0000009f00077308 */ /* 0x000ff00000000000 */
[----:B------:R-:W4:Y:S01]  /*8fd0*/  MUFU.EX2 R6, R6 ;  /* 0x0000000600067308 */ /* 0x000f220000000800 */
[----:B------:R-:W-:Y:S01]  /*8fe0*/  @!P2 IMAD.WIDE R2, R3, R10, UR40 ;  /* 0x000000280302ae25 */ /* 0x000fe2000f8e020a */
[----:B---3--:R-:W-:-:S03]  /*8ff0*/  HADD2.F32 R10, -RZ, R110.H0_H0 ;  /* 0x2000006eff0a7230 */ /* 0x008fc60000004100 */
[C---:B0-----:R-:W-:Y:S02]  /*9000*/  FMUL.FTZ R140, R66.reuse, R140 ;  /* 0x0000008c428c7220 */ /* 0x041fe40000410000 */
[----:B------:R-:W-:Y:S02]  /*9010*/  FMUL.FTZ R139, R66, R139 ;  /* 0x0000008b428b7220 */ /* 0x000fe40000410000 */
[----:B------:R-:W-:Y:S01]  /*9020*/  CS2R R66, SRZ ;  /* 0x0000000000427805 */ /* 0x000fe2000001ff00 */
[----:B------:R-:W-:Y:S01]  /*9030*/  BAR.SYNC.DEFER_BLOCKING 0x0 ;  /* 0x0000000000007b1d */ /* 0x000fe20000010000 */
[----:B------:R-:W-:Y:S02]  /*9040*/  FMUL.FTZ R110, R64, R157 ;  /* 0x0000009d406e7220 */ /* 0x000fe40000410000 */
[----:B------:R-:W-:-:S03]  /*9050*/  FMUL.FTZ R212, R10, R78 ;  /* 0x0000004e0ad47220 */ /* 0x000fc60000410000 */
[----:B------:R-:W0:Y:S01]  /*9060*/  MUFU.SIN R133, R159 ;  /* 0x0000009f00857308 */ /* 0x000e220000000400 */
[----:B----4-:R-:W-:Y:S02]  /*9070*/  FMUL.FTZ R134, R6, R7 ;  /* 0x0000000706867220 */ /* 0x010fe40000410000 */
[C---:B------:R-:W-:Y:S02]  /*9080*/  FMUL.FTZ R7, R65.reuse, R157 ;  /* 0x0000009d41077220 */ /* 0x040fe40000410000 */
[----:B------:R-:W-:Y:S02]  /*9090*/  FFMA.FTZ R110, R65, R158, R110 ;  /* 0x0000009e416e7223 */ /* 0x000fe4000001006e */
[----:B------:R-:W-:Y:S02]  /*90a0*/  FMUL.FTZ R5, R157, R212 ;  /* 0x000000d49d057220 */ /* 0x000fe40000410000 */
[----:B------:R-:W-:Y:S02]  /*90b0*/  FFMA.FTZ R7, R64, R158, -R7 ;  /* 0x0000009e40077223 */ /* 0x000fe40000010807 */
[----:B------:R-:W-:-:S02]  /*90c0*/  FMUL.FTZ R4, R155, R110 ;  /* 0x0000006e9b047220 */ /* 0x000fc40000410000 */
[----:B------:R-:W-:Y:S01]  /*90d0*/  FFMA.FTZ R5, RZ, R158, R5 ;  /* 0x0000009eff057223 */ /* 0x000fe20000010005 */
[----:B------:R3:W5:Y:S01]  /*90e0*/  @!P2 LDG.E.64 R66, [R2.64+0x8] ;  /* 0x000008200242a981 */ /* 0x000762000c1e1b00 */
[-C--:B------:R-:W-:Y:S02]  /*90f0*/  FFMA.FTZ R4, R156, R7.reuse, -R4 ;  /* 0x000000079c047223 */ /* 0x080fe40000010804 */
[----:B------:R-:W-:Y:S02]  /*9100*/  FMUL.FTZ R7, R155, R7 ;  /* 0x000000079b077220 */ /* 0x000fe40000410000 */
[----:B---3--:R-:W-:Y:S02]  /*9110*/  FMUL.FTZ R3, RZ, R157 ;  /* 0x0000009dff037220 */ /* 0x008fe40000410000 */
[----:B------:R-:W-:Y:S02]  /*9120*/  FADD.FTZ R5, RZ, R5 ;  /* 0x00000005ff057221 */ /* 0x000fe40000010000 */
[----:B------:R-:W-:-:S02]  /*9130*/  FFMA.FTZ R2, R158, R212, -R3 ;  /* 0x000000d49e027223 */ /* 0x000fc40000010803 */
[----:B------:R-:W-:Y:S02]  /*9140*/  FFMA.FTZ R7, R156, R110, R7 ;  /* 0x0000006e9c077223 */ /* 0x000fe40000010007 */
[----:B------:R-:W-:Y:S02]  /*9150*/  FFMA.FTZ R2, R9, R77, R2 ;  /* 0x0000004d09027223 */ /* 0x000fe40000010002 */
[----:B------:R-:W-:Y:S02]  /*9160*/  FMUL.FTZ R3, R155, R5 ;  /* 0x000000059b037220 */ /* 0x000fe40000410000 */
[----:B0-----:R-:W-:Y:S02]  /*9170*/  FMUL.FTZ R133, R6, R133 ;  /* 0x0000008506857220 */ /* 0x001fe40000410000 */
[----:B------:R-:W-:Y:S02]  /*9180*/  FMUL.FTZ R110, R153, R4 ;  /* 0x00000004996e7220 */ /* 0x000fe40000410000 */
[----:B------:R-:W-:Y:S01]  /*9190*/  FMUL.FTZ R161, R8, R161 ;  /* 0x000000a108a17220 */ /* 0x000fe20000410000 */
[----:B------:R-:W-:Y:S01]  /*91a0*/  HADD2.F32 R8, -RZ, R111.H0_H0 ;  /* 0x2000006fff087230 */ /* 0x000fe20000004100 */
[----:B------:R-:W-:-:S02]  /*91b0*/  FMUL.FTZ R6, R155, R2 ;  /* 0x000000029b067220 */ /* 0x000fc40000410000 */
[-C--:B------:R-:W-:Y:S02]  /*91c0*/  FMUL.FTZ R111, R153, R7.reuse ;  /* 0x00000007996f7220 */ /* 0x080fe40000410000 */
[----:B------:R-:W-:Y:S02]  /*91d0*/  FFMA.FTZ R3, R156, R2, -R3 ;  /* 0x000000029c037223 */ /* 0x000fe40000010803 */
[----:B------:R-:W-:Y:S02]  /*91e0*/  FFMA.FTZ R110, R154, R7, R110 ;  /* 0x000000079a6e7223 */ /* 0x000fe4000001006e */
[----:B------:R-:W-:Y:S02]  /*91f0*/  FFMA.FTZ R6, R156, R5, R6 ;  /* 0x000000059c067223 */ /* 0x000fe40000010006 */
[----:B------:R-:W-:Y:S02]  /*9200*/  FFMA.FTZ R111, R154, R4, -R111 ;  /* 0x000000049a6f7223 */ /* 0x000fe4000001086f */
[----:B------:R-:W-:-:S02]  /*9210*/  FFMA.FTZ R3, R8, R76, R3 ;  /* 0x0000004c08037223 */ /* 0x000fc40000010003 */
[C---:B------:R-:W-:Y:S02]  /*9220*/  FMUL.FTZ R2, R151.reuse, R110 ;  /* 0x0000006e97027220 */ /* 0x040fe40000410000 */
[----:B------:R-:W-:Y:S02]  /*9230*/  FADD.FTZ R6, RZ, R6 ;  /* 0x00000006ff067221 */ /* 0x000fe40000010000 */
[----:B------:R-:W-:Y:S02]  /*9240*/  FMUL.FTZ R7, R151, R111 ;  /* 0x0000006f97077220 */ /* 0x000fe40000410000 */
[C---:B------:R-:W-:Y:S02]  /*9250*/  FMUL.FTZ R5, R153.reuse, R3 ;  /* 0x0000000399057220 */ /* 0x040fe40000410000 */
[----:B------:R-:W-:Y:S02]  /*9260*/  FFMA.FTZ R111, R152, R111, -R2 ;  /* 0x0000006f986f7223 */ /* 0x000fe40000010802 */
[----:B------:R-:W-:-:S02]  /*9270*/  FMUL.FTZ R2, R153, R6 ;  /* 0x0000000699027220 */ /* 0x000fc40000410000 */
[----:B------:R-:W-:Y:S02]  /*9280*/  FFMA.FTZ R5, R154, R6, R5 ;  /* 0x000000069a057223 */ /* 0x000fe40000010005 */
[----:B------:R-:W-:Y:S01]  /*9290*/  FFMA.FTZ R110, R152, R110, R7 ;  /* 0x0000006e986e7223 */ /* 0x000fe20000010007 */
[----:B------:R-:W-:Y:S01]  /*92a0*/  HADD2.F32 R7, -RZ, R113.H0_H0 ;  /* 0x20000071ff077230 */ /* 0x000fe20000004100 */
[----:B------:R-:W-:Y:S02]  /*92b0*/  FFMA.FTZ R2, R154, R3, -R2 ;  /* 0x000000039a027223 */ /* 0x000fe40000010802 */
[C---:B------:R-:W-:Y:S02]  /*92c0*/  FMUL.FTZ R3, R149.reuse, R111 ;  /* 0x0000006f95037220 */ /* 0x040fe40000410000 */
[----:B------:R-:W-:Y:S02]  /*92d0*/  FADD.FTZ R5, RZ, R5 ;  /* 0x00000005ff057221 */ /* 0x000fe40000010000 */
[----:B------:R-:W-:-:S02]  /*92e0*/  FMUL.FTZ R4, R149, R110 ;  /* 0x0000006e95047220 */ /* 0x000fc40000410000 */
[C---:B------:R-:W-:Y:S02]  /*92f0*/  FFMA.FTZ R110, R150.reuse, R110, R3 ;  /* 0x0000006e966e7223 */ /* 0x040fe40000010003 */
[----:B------:R-:W-:Y:S02]  /*9300*/  FFMA.FTZ R2, R7, R75, R2 ;  /* 0x0000004b07027223 */ /* 0x000fe40000010002 */
[----:B------:R-:W-:Y:S01]  /*9310*/  FMUL.FTZ R3, R151, R5 ;  /* 0x0000000597037220 */ /* 0x000fe20000410000 */
[----:B--2---:R-:W-:Y:S01]  /*9320*/  HADD2.F32 R6, -RZ, R112.H0_H0 ;  /* 0x20000070ff067230 */ /* 0x004fe20000004100 */
[----:B------:R-:W-:Y:S02]  /*9330*/  FFMA.FTZ R111, R150, R111, -R4 ;  /* 0x0000006f966f7223 */ /* 0x000fe40000010804 */
[----:B------:R-:W-:Y:S02]  /*9340*/  FMUL.FTZ R112, R147, R110 ;  /* 0x0000006e93707220 */ /* 0x000fe40000410000 */
[----:B------:R-:W-:-:S02]  /*9350*/  FMUL.FTZ R4, R151, R2 ;  /* 0x0000000297047220 */ /* 0x000fc40000410000 */
[----:B------:R-:W-:Y:S02]  /*9360*/  FFMA.FTZ R3, R152, R2, -R3 ;  /* 0x0000000298037223 */ /* 0x000fe40000010803 */
[-C--:B------:R-:W-:Y:S02]  /*9370*/  FMUL.FTZ R113, R147, R111.reuse ;  /* 0x0000006f93717220 */ /* 0x080fe40000410000 */
[----:B------:R-:W-:Y:S02]  /*9380*/  FFMA.FTZ R112, R148, R111, -R112 ;  /* 0x0000006f94707223 */ /* 0x000fe40000010870 */
[----:B------:R-:W-:Y:S02]  /*9390*/  FFMA.FTZ R4, R152, R5, R4 ;  /* 0x0000000598047223 */ /* 0x000fe40000010004 */
[----:B------:R-:W-:Y:S02]  /*93a0*/  FFMA.FTZ R3, R6, R74, R3 ;  /* 0x0000004a06037223 */ /* 0x000fe40000010003 */
[----:B------:R-:W-:-:S02]  /*93b0*/  FFMA.FTZ R113, R148, R110, R113 ;  /* 0x0000006e94717223 */ /* 0x000fc40000010071 */
[----:B------:R-:W-:Y:S02]  /*93c0*/  FMUL.FTZ R110, R145, R112 ;  /* 0x00000070916e7220 */ /* 0x000fe40000410000 */
[----:B------:R-:W-:Y:S02]  /*93d0*/  FADD.FTZ R4, RZ, R4 ;  /* 0x00000004ff047221 */ /* 0x000fe40000010000 */
[----:B------:R-:W-:Y:S02]  /*93e0*/  FMUL.FTZ R5, R149, R3 ;  /* 0x0000000395057220 */ /* 0x000fe40000410000 */
[-C--:B------:R-:W-:Y:S02]  /*93f0*/  FMUL.FTZ R111, R145, R113.reuse ;  /* 0x00000071916f7220 */ /* 0x080fe40000410000 */
[----:B------:R-:W-:Y:S02]  /*9400*/  FFMA.FTZ R113, R146, R113, R110 ;  /* 0x0000007192717223 */ /* 0x000fe4000001006e */
[----:B------:R-:W-:-:S02]  /*9410*/  FMUL.FTZ R2, R149, R4 ;  /* 0x0000000495027220 */ /* 0x000fc40000410000 */
[C---:B------:R-:W-:Y:S01]  /*9420*/  FFMA.FTZ R110, R150.reuse, R4, R5 ;  /* 0x00000004966e7223 */ /* 0x040fe20000010005 */
[----:B------:R-:W-:Y:S01]  /*9430*/  HADD2.F32 R5, -RZ, R127.H0_H0 ;  /* 0x2000007fff057230 */ /* 0x000fe20000004100 */
[----:B------:R-:W-:Y:S02]  /*9440*/  FFMA.FTZ R4, R150, R3, -R2 ;  /* 0x0000000396047223 */ /* 0x000fe40000010802 */
[----:B------:R-:W-:Y:S02]  /*9450*/  FADD.FTZ R110, RZ, R110 ;  /* 0x0000006eff6e7221 */ /* 0x000fe40000010000 */
[----:B------:R-:W-:Y:S02]  /*9460*/  FFMA.FTZ R111, R146, R112, -R111 ;  /* 0x00000070926f7223 */ /* 0x000fe4000001086f */
[----:B------:R-:W-:Y:S02]  /*9470*/  FMUL.FTZ R112, R143, R113 ;  /* 0x000000718f707220 */ /* 0x000fe40000410000 */
[----:B------:R-:W-:-:S02]  /*9480*/  FFMA.FTZ R4, R5, R73, R4 ;  /* 0x0000004905047223 */ /* 0x000fc40000010004 */
[----:B------:R-:W-:Y:S02]  /*9490*/  FMUL.FTZ R3, R147, R110 ;  /* 0x0000006e93037220 */ /* 0x000fe40000410000 */
[-C--:B------:R-:W-:Y:S02]  /*94a0*/  FMUL.FTZ R127, R143, R111.reuse ;  /* 0x0000006f8f7f7220 */ /* 0x080fe40000410000 */
[----:B------:R-:W-:Y:S02]  /*94b0*/  FFMA.FTZ R112, R144, R111, -R112 ;  /* 0x0000006f90707223 */ /* 0x000fe40000010870 */
[-C--:B------:R-:W-:Y:S02]  /*94c0*/  FFMA.FTZ R3, R148, R4.reuse, -R3 ;  /* 0x0000000494037223 */ /* 0x080fe40000010803 */
[----:B------:R-:W-:Y:S01]  /*94d0*/  FMUL.FTZ R111, R147, R4 ;  /* 0x00000004936f7220 */ /* 0x000fe20000410000 */
[----:B------:R-:W-:Y:S01]  /*94e0*/  HADD2.F32 R4, -RZ, R248.H0_H0 ;  /* 0x200000f8ff047230 */ /* 0x000fe20000004100 */
[----:B------:R-:W-:-:S02]  /*94f0*/  FMUL.FTZ R2, R59, UR43 ;  /* 0x0000002b3b027c20 */ /* 0x000fc40008410000 */
[----:B------:R-:W-:Y:S02]  /*9500*/  FFMA.FTZ R128, R144, R113, R127 ;  /* 0x0000007190807223 */ /* 0x000fe4000001007f */
[----:B------:R-:W-:Y:S02]  /*9510*/  FFMA.FTZ R111, R148, R110, R111 ;  /* 0x0000006e946f7223 */ /* 0x000fe4000001006f */
[----:B------:R-:W-:Y:S02]  /*9520*/  FMUL.RZ R132, R2, 0.15915493667125701904 ;  /* 0x3e22f98302847820 */ /* 0x000fe4000040c000 */
[----:B------:R-:W-:Y:S02]  /*9530*/  FFMA.FTZ R2, R4, R72, R3 ;  /* 0x0000004804027223 */ /* 0x000fe40000010003 */
[----:B------:R-:W-:Y:S02]  /*9540*/  FMUL.FTZ R127, R141, R128 ;  /* 0x000000808d7f7220 */ /* 0x000fe40000410000 */
[----:B------:R-:W-:-:S02]  /*9550*/  FMUL.FTZ R0, R0, R59 ;  /* 0x0000003b00007220 */ /* 0x000fc40000410000 */
[----:B------:R-:W-:Y:S02]  /*9560*/  FADD.FTZ R111, RZ, R111 ;  /* 0x0000006fff6f7221 */ /* 0x000fe40000010000 */
[----:B------:R-:W-:Y:S02]  /*9570*/  FMUL.FTZ R159, R141, R112 ;  /* 0x000000708d9f7220 */ /* 0x000fe40000410000 */
[C---:B------:R-:W-:Y:S02]  /*9580*/  FMUL.FTZ R3, R145.reuse, R2 ;  /* 0x0000000291037220 */ /* 0x040fe40000410000 */
[C---:B------:R-:W-:Y:S01]  /*9590*/  FFMA.FTZ R129, R142.reuse, R112, -R127 ;  /* 0x000000708e817223 */ /* 0x040fe2000001087f */
[----:B------:R-:W-:Y:S01]  /*95a0*/  MUFU.COS R113, R132 ;  /* 0x0000008400717308 */ /* 0x000fe20000000000 */
[----:B------:R-:W-:Y:S02]  /*95b0*/  FMUL.FTZ R127, R145, R111 ;  /* 0x0000006f917f7220 */ /* 0x000fe40000410000 */
[----:B------:R-:W-:-:S02]  /*95c0*/  FFMA.FTZ R159, R142, R128, R159 ;  /* 0x000000808e9f7223 */ /* 0x000fc4000001009f */
[----:B------:R-:W-:-:S03]  /*95d0*/  FFMA.FTZ R111, R146, R111, R3 ;  /* 0x0000006f926f7223 */ /* 0x000fc60000010003 */
[----:B------:R-:W0:Y:S01]  /*95e0*/  MUFU.EX2 R0, R0 ;  /* 0x0000000000007308 */ /* 0x000e220000000800 */
[----:B------:R-:W-:Y:S01]  /*95f0*/  FFMA.FTZ R2, R146, R2, -R127 ;  /* 0x0000000292027223 */ /* 0x000fe2000001087f */
[----:B------:R-:W-:Y:S01]  /*9600*/  HADD2.F32 R3, -RZ, R87.H0_H0 ;  /* 0x20000057ff037230 */ /* 0x000fe20000004100 */
[----:B------:R-:W-:Y:S02]  /*9610*/  FMUL.FTZ R127, R139, R159 ;  /* 0x0000009f8b7f7220 */ /* 0x000fe40000410000 */
[----:B------:R-:W-:Y:S02]  /*9620*/  FADD.FTZ R112, RZ, R111 ;  /* 0x0000006fff707221 */ /* 0x000fe40000010000 */
[----:B------:R-:W-:Y:S02]  /*9630*/  FFMA.FTZ R128, R140, R129, -R127 ;  /* 0x000000818c807223 */ /* 0x000fe4000001087f */
[----:B------:R-:W-:Y:S02]  /*9640*/  FFMA.FTZ R110, R3, R71, R2 ;  /* 0x00000047036e7223 */ /* 0x000fe40000010002 */
[----:B------:R-:W-:-:S02]  /*9650*/  FMUL.FTZ R127, R143, R112 ;  /* 0x000000708f7f7220 */ /* 0x000fc40000410000 */
[----:B------:R-:W-:Y:S01]  /*9660*/  FMUL.FTZ R130, R139, R129 ;  /* 0x000000818b827220 */ /* 0x000fe20000410000 */
[----:B------:R-:W2:Y:S01]  /*9670*/  MUFU.SIN R111, R132 ;  /* 0x00000084006f7308 */ /* 0x000ea20000000400 */
[----:B------:R-:W-:Y:S01]  /*9680*/  HADD2.F32 R2, -RZ, R86.H0_H0 ;  /* 0x20000056ff027230 */ /* 0x000fe20000004100 */
[-C--:B------:R-:W-:Y:S02]  /*9690*/  FMUL.FTZ R129, R143, R110.reuse ;  /* 0x0000006e8f817220 */ /* 0x080fe40000410000 */
[----:B------:R-:W-:Y:S02]  /*96a0*/  FFMA.FTZ R127, R144, R110, -R127 ;  /* 0x0000006e907f7223 */ /* 0x000fe4000001087f */
[----:B------:R-:W-:Y:S02]  /*96b0*/  FFMA.FTZ R130, R140, R159, R130 ;  /* 0x0000009f8c827223 */ /* 0x000fe40000010082 */
[----:B0-----:R-:W-:Y:S02]  /*96c0*/  FMUL.FTZ R162, R0, R113 ;  /* 0x0000007100a27220 */ /* 0x001fe40000410000 */
        /* <DEDUP_REMOVED lines=8> */
[----:B------:R-:W-:Y:S02]  /*9750*/  FFMA.FTZ R110, R142, R129, R110 ;  /* 0x000000818e6e7223 */ /* 0x000fe4000001006e */
[----:B------:R-:W-:Y:S01]  /*9760*/  FMUL.FTZ R112, R135, R113 ;  /* 0x0000007187707220 */ /* 0x000fe20000410000 */
[----:B------:R0:W3:Y:S01]  /*9770*/  R2UR UR36, R108 ;  /* 0x000000006c2473c2 */ /* 0x0000e200000e0000 */
[----:B------:R-:W-:Y:S02]  /*9780*/  FMUL.FTZ R129, R141, R129 ;  /* 0x000000818d817220 */ /* 0x000fe40000410000 */
[----:B--2---:R-:W-:Y:S01]  /*9790*/  FMUL.FTZ R132, R0, R111 ;  /* 0x0000006f00847220 */ /* 0x004fe20000410000 */
[----:B------:R-:W-:Y:S01]  /*97a0*/  HADD2.F32 R0, -RZ, R85.H0_H0 ;  /* 0x20000055ff007230 */ /* 0x000fe20000004100 */
[----:B------:R-:W-:-:S02]  /*97b0*/  FMUL.FTZ R111, R135, R159 ;  /* 0x0000009f876f7220 */ /* 0x000fc40000410000 */
[----:B------:R-:W-:Y:S01]  /*97c0*/  FFMA.FTZ R159, R136, R159, R112 ;  /* 0x0000009f889f7223 */ /* 0x000fe20000010070 */
[----:B------:R-:W2:Y:S01]  /*97d0*/  R2UR UR37, R109 ;  /* 0x000000006d2573c2 */ /* 0x000ea200000e0000 */
[----:B------:R-:W-:Y:S02]  /*97e0*/  FFMA.FTZ R129, R142, R127, -R129 ;  /* 0x0000007f8e817223 */ /* 0x000fe40000010881 */
[----:B------:R-:W-:Y:S02]  /*97f0*/  FADD.FTZ R110, RZ, R110 ;  /* 0x0000006eff6e7221 */ /* 0x000fe40000010000 */
[----:B------:R-:W-:Y:S02]  /*9800*/  FFMA.FTZ R112, R136, R113, -R111 ;  /* 0x0000007188707223 */ /* 0x000fe4000001086f */
[----:B------:R-:W-:Y:S02]  /*9810*/  FMUL.FTZ R127, R133, R159 ;  /* 0x0000009f857f7220 */ /* 0x000fe40000410000 */
[----:B------:R-:W-:-:S02]  /*9820*/  FFMA.FTZ R129, R0, R69, R129 ;  /* 0x0000004500817223 */ /* 0x000fc40000010081 */
[----:B------:R-:W-:Y:S01]  /*9830*/  FMUL.FTZ R111, R139, R110 ;  /* 0x0000006e8b6f7220 */ /* 0x000fe20000410000 */
[----:B0-----:R-:W-:Y:S01]  /*9840*/  HADD2.F32 R108, -RZ, R84.H0_H0 ;  /* 0x20000054ff6c7230 */ /* 0x001fe20000004100 */
[-C--:B------:R-:W-:Y:S02]  /*9850*/  FMUL.FTZ R128, R133, R112.reuse ;  /* 0x0000007085807220 */ /* 0x080fe40000410000 */
[----:B------:R-:W-:Y:S02]  /*9860*/  FFMA.FTZ R127, R134, R112, -R127 ;  /* 0x00000070867f7223 */ /* 0x000fe4000001087f */
[-C--:B------:R-:W-:Y:S02]  /*9870*/  FMUL.FTZ R113, R139, R129.reuse ;  /* 0x000000818b717220 */ /* 0x080fe40000410000 */
[----:B------:R-:W-:Y:S02]  /*9880*/  FFMA.FTZ R111, R140, R129, -R111 ;  /* 0x000000818c6f7223 */ /* 0x000fe4000001086f */
[----:B------:R-:W-:-:S02]  /*9890*/  FFMA.FTZ R128, R134, R159, R128 ;  /* 0x0000009f86807223 */ /* 0x000fc40000010080 */
[----:B------:R-:W-:Y:S02]  /*98a0*/  FMUL.FTZ R112, R160, R127 ;  /* 0x0000007fa0707220 */ /* 0x000fe40000410000 */
[----:B------:R-:W-:Y:S02]  /*98b0*/  FFMA.FTZ R113, R140, R110, R113 ;  /* 0x0000006e8c717223 */ /* 0x000fe40000010071 */
[----:B------:R-:W-:Y:S01]  /*98c0*/  FFMA.FTZ R111, R108, R68, R111 ;  /* 0x000000446c6f7223 */ /* 0x000fe2000001006f */
[----:B-1----:R-:W-:Y:S01]  /*98d0*/  HADD2.F32 R193, -RZ, R193.H0_H0 ;  /* 0x200000c1ffc17230 */ /* 0x002fe20000004100 */
[-C--:B------:R-:W-:Y:S02]  /*98e0*/  FMUL.FTZ R110, R160, R128.reuse ;  /* 0x00000080a06e7220 */ /* 0x080fe40000410000 */
[----:B------:R-:W-:Y:S02]  /*98f0*/  FFMA.FTZ R129, R161, R128, R112 ;  /* 0x00000080a1817223 */ /* 0x000fe40000010070 */
[----:B------:R-:W-:-:S02]  /*9900*/  FADD.FTZ R113, RZ, R113 ;  /* 0x00000071ff717221 */ /* 0x000fc40000010000 */
[----:B------:R-:W-:Y:S01]  /*9910*/  FMUL.FTZ R112, R137, R111 ;  /* 0x0000006f89707220 */ /* 0x000fe20000410000 */
[----:B------:R-:W-:Y:S01]  /*9920*/  HADD2.F32 R189, -RZ, R189.H0_H0 ;  /* 0x200000bdffbd7230 */ /* 0x000fe20000004100 */
[----:B------:R-:W-:Y:S02]  /*9930*/  FFMA.FTZ R127, R161, R127, -R110 ;  /* 0x0000007fa17f7223 */ /* 0x000fe4000001086e */
[-C--:B------:R-:W-:Y:S02]  /*9940*/  FMUL.FTZ R110, R137, R113.reuse ;  /* 0x00000071896e7220 */ /* 0x080fe40000410000 */
[----:B------:R-:W-:Y:S02]  /*9950*/  FFMA.FTZ R164, R138, R113, R112 ;  /* 0x000000718aa47223 */ /* 0x000fe40000010070 */
[----:B---3--:R-:W-:Y:S01]  /*9960*/  FMUL.FTZ R112, R193, UR36 ;  /* 0x00000024c1707c20 */ /* 0x008fe20008410000 */
[----:B------:R-:W-:Y:S01]  /*9970*/  HADD2.F32 R188, -RZ, R188.H0_H0 ;  /* 0x200000bcffbc7230 */ /* 0x000fe20000004100 */
[----:B------:R-:W-:-:S02]  /*9980*/  FMUL.FTZ R203, R132, R129 ;  /* 0x0000008184cb7220 */ /* 0x000fc40000410000 */
[----:B------:R-:W-:Y:S02]  /*9990*/  FFMA.FTZ R128, R138, R111, -R110 ;  /* 0x0000006f8a807223 */ /* 0x000fe4000001086e */
[----:B------:R-:W-:Y:S02]  /*99a0*/  FADD.FTZ R194, R43, R43 ;  /* 0x0000002b2bc27221 */ /* 0x000fe40000010000 */
[----:B--2---:R-:W-:Y:S02]  /*99b0*/  FMUL.FTZ R110, R193, UR37 ;  /* 0x00000025c16e7c20 */ /* 0x004fe40008410000 */
[----:B------:R-:W-:Y:S01]  /*99c0*/  FFMA.FTZ R159, R189, UR37, R112 ;  /* 0x00000025bd9f7c23 */ /* 0x000fe20008010070 */
[----:B------:R-:W-:Y:S01]  /*99d0*/  HADD2.F32 R190, -RZ, R190.H0_H0 ;  /* 0x200000beffbe7230 */ /* 0x000fe20000004100 */
[-C--:B------:R-:W-:Y:S02]  /*99e0*/  FMUL.FTZ R208, R132, R127.reuse ;  /* 0x0000007f84d07220 */ /* 0x080fe40000410000 */
[----:B------:R-:W-:-:S02]  /*99f0*/  FFMA.FTZ R203, R162, R127, -R203 ;  /* 0x0000007fa2cb7223 */ /* 0x000fc400000108cb */
[----:B------:R-:W-:Y:S02]  /*9a00*/  FMUL.FTZ R127, R188, UR37 ;  /* 0x00000025bc7f7c20 */ /* 0x000fe40008410000 */
[----:B------:R-:W-:Y:S02]  /*9a10*/  FFMA.FTZ R165, R189, UR36, -R110 ;  /* 0x00000024bda57c23 */ /* 0x000fe4000801086e */
[----:B------:R-:W-:Y:S02]  /*9a20*/  FMUL.FTZ R159, R194, R159 ;  /* 0x0000009fc29f7220 */ /* 0x000fe40000410000 */
[----:B------:R-:W-:Y:S02]  /*9a30*/  FFMA.FTZ R208, R162, R129, R208 ;  /* 0x00000081a2d07223 */ /* 0x000fe400000100d0 */
[----:B------:R-:W-:Y:S02]  /*9a40*/  FMUL.FTZ R129, R188, UR36 ;  /* 0x00000024bc817c20 */ /* 0x000fe40008410000 */
[----:B------:R-:W-:-:S02]  /*9a50*/  FFMA.FTZ R202, R190, UR36, -R127 ;  /* 0x00000024beca7c23 */ /* 0x000fc4000801087f */
[----:B------:R-:W-:Y:S02]  /*9a60*/  FADD.FTZ R195, R44, R44 ;  /* 0x0000002c2cc37221 */ /* 0x000fe40000010000 */
[----:B------:R-:W-:Y:S02]  /*9a70*/  FMUL.FTZ R130, R194, R165 ;  /* 0x000000a5c2827220 */ /* 0x000fe40000410000 */
[-C--:B------:R-:W-:Y:S01]  /*9a80*/  FMUL.FTZ R127, R132, R159.reuse ;  /* 0x0000009f847f7220 */ /* 0x080fe20000410000 */
[----:B------:R-:W-:Y:S01]  /*9a90*/  HADD2.F32 R191, -RZ, R191.H0_H0 ;  /* 0x200000bfffbf7230 */ /* 0x000fe20000004100 */
[----:B------:R-:W-:Y:S02]  /*9aa0*/  FFMA.FTZ R110, R190, UR37, R129 ;  /* 0x00000025be6e7c23 */ /* 0x000fe40008010081 */
[----:B------:R-:W-:Y:S02]  /*9ab0*/  FMUL.FTZ R202, R195, R202 ;  /* 0x000000cac3ca7220 */ /* 0x000fe40000410000 */
[----:B------:R-:W-:-:S02]  /*9ac0*/  FMUL.FTZ R129, R162, R159 ;  /* 0x0000009fa2817220 */ /* 0x000fc40000410000 */
[----:B------:R-:W-:Y:S01]  /*9ad0*/  FFMA.FTZ R127, R162, R130, -R127 ;  /* 0x00000082a27f7223 */ /* 0x000fe2000001087f */
[----:B------:R-:W-:Y:S01]  /*9ae0*/  HADD2.F32 R109, -RZ, R83.H0_H0 ;  /* 0x20000053ff6d7230 */ /* 0x000fe20000004100 */
[----:B------:R-:W-:Y:S01]  /*9af0*/  FMUL.FTZ R201, R195, R110 ;  /* 0x0000006ec3c97220 */ /* 0x000fe20000410000 */
[----:B------:R-:W-:Y:S01]  /*9b00*/  HADD2.F32 R192, -RZ, R192.H0_H0 ;  /* 0x200000c0ffc07230 */ /* 0x000fe20000004100 */
[----:B------:R-:W-:Y:S02]  /*9b10*/  FADD.FTZ R164, RZ, R164 ;  /* 0x000000a4ffa47221 */ /* 0x000fe40000010000 */
[----:B------:R-:W-:Y:S02]  /*9b20*/  FFMA.FTZ R110, -R132, R130, -R129 ;  /* 0x00000082846e7223 */ /* 0x000fe40000010981 */
[----:B------:R-:W-:Y:S02]  /*9b30*/  FADD.FTZ R112, R202, R127 ;  /* 0x0000007fca707221 */ /* 0x000fe40000010000 */
[----:B------:R-:W-:-:S02]  /*9b40*/  FMUL.FTZ R113, R191, UR36 ;  /* 0x00000024bf717c20 */ /* 0x000fc40008410000 */
[----:B------:R-:W-:Y:S02]  /*9b50*/  FFMA.FTZ R128, R109, R63, R128 ;  /* 0x0000003f6d807223 */ /* 0x000fe40000010080 */
[----:B------:R-:W-:Y:S02]  /*9b60*/  FMUL.FTZ R127, R135, R164 ;  /* 0x000000a4877f7220 */ /* 0x000fe40000410000 */
[----:B------:R-:W-:Y:S02]  /*9b70*/  FADD.FTZ R110, -R201, R110 ;  /* 0x0000006ec96e7221 */ /* 0x000fe40000010100 */
[----:B------:R-:W-:Y:S02]  /*9b80*/  FMUL.FTZ R165, R160, -R112 ;  /* 0x80000070a0a57220 */ /* 0x000fe40000410000 */
[----:B------:R-:W-:Y:S02]  /*9b90*/  FADD.FTZ R196, R45, R45 ;  /* 0x0000002d2dc47221 */ /* 0x000fe40000010000 */
[----:B------:R-:W-:-:S02]  /*9ba0*/  FMUL.FTZ R111, R191, UR37 ;  /* 0x00000025bf6f7c20 */ /* 0x000fc40008410000 */
[----:B------:R-:W-:Y:S02]  /*9bb0*/  FFMA.FTZ R113, R192, UR37, R113 ;  /* 0x00000025c0717c23 */ /* 0x000fe40008010071 */
[-C--:B------:R-:W-:Y:S02]  /*9bc0*/  FFMA.FTZ R127, R136, R128.reuse, -R127 ;  /* 0x00000080887f7223 */ /* 0x080fe4000001087f */
[----:B------:R-:W-:Y:S02]  /*9bd0*/  FMUL.FTZ R129, R135, R128 ;  /* 0x0000008087817220 */ /* 0x000fe40000410000 */
[-C--:B------:R-:W-:Y:S02]  /*9be0*/  FFMA.FTZ R128, R161, R110.reuse, R165 ;  /* 0x0000006ea1807223 */ /* 0x080fe400000100a5 */
[----:B------:R-:W-:Y:S02]  /*9bf0*/  FMUL.FTZ R110, R160, -R110 ;  /* 0x8000006ea06e7220 */ /* 0x000fe40000410000 */
[----:B------:R-:W-:-:S02]  /*9c00*/  FFMA.FTZ R111, R192, UR36, -R111 ;  /* 0x00000024c06f7c23 */ /* 0x000fc4000801086f */
[C---:B------:R-:W-:Y:S01]  /*9c10*/  FMUL.FTZ R197, R196.reuse, R113 ;  /* 0x00000071c4c57220 */ /* 0x040fe20000410000 */
[----:B------:R-:W-:Y:S01]  /*9c20*/  HADD2.F32 R199, -RZ, R199.H0_H0 ;  /* 0x200000c7ffc77230 */ /* 0x000fe20000004100 */
[----:B------:R-:W-:Y:S02]  /*9c30*/  FFMA.FTZ R113, R161, R112, -R110 ;  /* 0x00000070a1717223 */ /* 0x000fe4000001086e */
[----:B------:R-:W-:Y:S02]  /*9c40*/  FMUL.FTZ R198, R196, R111 ;  /* 0x0000006fc4c67220 */ /* 0x000fe40000410000 */
[----:B------:R-:W-:Y:S01]  /*9c50*/  FADD.FTZ R128, -R197, R128 ;  /* 0x00000080c5807221 */ /* 0x000fe20000010100 */
[----:B------:R-:W-:Y:S01]  /*9c60*/  HADD2.F32 R186, -RZ, R186.H0_H0 ;  /* 0x200000baffba7230 */ /* 0x000fe20000004100 */
[----:B------:R-:W-:Y:S02]  /*9c70*/  FADD.FTZ R110, R198, R113 ;  /* 0x00000071c66e7221 */ /* 0x000fe40000010000 */
[----:B------:R-:W-:-:S02]  /*9c80*/  FMUL.FTZ R165, R133, -R128 ;  /* 0x8000008085a57220 */ /* 0x000fc40000410000 */
[----:B------:R-:W-:Y:S02]  /*9c90*/  FMUL.FTZ R111, R199, UR37 ;  /* 0x00000025c76f7c20 */ /* 0x000fe40008410000 */
[-C--:B------:R-:W-:Y:S02]  /*9ca0*/  FFMA.FTZ R165, R134, R110.reuse, -R165 ;  /* 0x0000006e86a57223 */ /* 0x080fe400000108a5 */
[----:B------:R-:W-:Y:S01]  /*9cb0*/  FMUL.FTZ R167, R133, -R110 ;  /* 0x8000006e85a77220 */ /* 0x000fe20000410000 */
[----:B------:R-:W-:Y:S01]  /*9cc0*/  HADD2.F32 R110, -RZ, R82.H0_H0 ;  /* 0x20000052ff6e7230 */ /* 0x000fe20000004100 */
[----:B------:R-:W-:Y:S02]  /*9cd0*/  FFMA.FTZ R129, R136, R164, R129 ;  /* 0x000000a488817223 */ /* 0x000fe40000010081 */
[----:B------:R-:W-:Y:S02]  /*9ce0*/  FMUL.FTZ R113, R199, UR36 ;  /* 0x00000024c7717c20 */ /* 0x000fe40008410000 */
[----:B------:R-:W-:-:S02]  /*9cf0*/  FADD.FTZ R187, R46, R46 ;  /* 0x0000002e2ebb7221 */ /* 0x000fc40000010000 */
        /* <DEDUP_REMOVED lines=42> */
[----:B------:R-:W-:Y:S02]  /*9fa0*/  FMUL.FTZ R113, R160, R165 ;  /* 0x000000a5a0717220 */ /* 0x000fe40000410000 */
[----:B------:R-:W-:Y:S02]  /*9fb0*/  FFMA.FTZ R167, R138, R166, -R167 ;  /* 0x000000a68aa77223 */ /* 0x000fe400000108a7 */
[----:B------:R-:W-:Y:S02]  /*9fc0*/  FMUL.FTZ R180, R241, R180 ;  /* 0x000000b4f1b47220 */ /* 0x000fe40000410000 */
[----:B------:R-:W-:Y:S02]  /*9fd0*/  FADD.FTZ R166, -R181, R128 ;  /* 0x00000080b5a67221 */ /* 0x000fe40000010100 */
[-C--:B------:R-:W-:Y:S01]  /*9fe0*/  FFMA.FTZ R129, R161, R164.reuse, -R113 ;  /* 0x000000a4a1817223 */ /* 0x080fe20000010871 */
[----:B------:R-:W-:Y:S01]  /*9ff0*/  HADD2.F32 R211, -RZ, R211.H0_H0 ;  /* 0x200000d3ffd37230 */ /* 0x000fe20000004100 */
[----:B------:R-:W-:-:S02]  /*a000*/  FMUL.FTZ R164, R160, R164 ;  /* 0x000000a4a0a47220 */ /* 0x000fc40000410000 */
[----:B------:R-:W-:Y:S02]  /*a010*/  FADD.FTZ R167, R180, R167 ;  /* 0x000000a7b4a77221 */ /* 0x000fe40000010000 */
[----:B------:R-:W-:Y:S01]  /*a020*/  FMUL.FTZ R112, R139, -R166 ;  /* 0x800000a68b707220 */ /* 0x000fe20000410000 */
[----:B------:R-:W-:Y:S01]  /*a030*/  HADD2.F32 R126, -RZ, R126.H0_H0 ;  /* 0x2000007eff7e7230 */ /* 0x000fe20000004100 */
[----:B------:R-:W-:Y:S02]  /*a040*/  FFMA.FTZ R164, R161, R165, R164 ;  /* 0x000000a5a1a47223 */ /* 0x000fe400000100a4 */
[----:B------:R-:W-:Y:S01]  /*a050*/  FFMA.FTZ R165, R140, R167, -R112 ;  /* 0x000000a78ca57223 */ /* 0x000fe20000010870 */
[----:B------:R-:W-:Y:S01]  /*a060*/  HADD2.F32 R112, -RZ, R80.H0_H0 ;  /* 0x20000050ff707230 */ /* 0x000fe20000004100 */
[----:B------:R-:W-:Y:S02]  /*a070*/  FMUL.FTZ R127, R211, UR36 ;  /* 0x00000024d37f7c20 */ /* 0x000fe40008410000 */
[----:B------:R-:W-:-:S02]  /*a080*/  FADD.FTZ R227, R49, R49 ;  /* 0x0000003131e37221 */ /* 0x000fc40000010000 */
[----:B------:R-:W-:Y:S02]  /*a090*/  FMUL.FTZ R113, R211, UR37 ;  /* 0x00000025d3717c20 */ /* 0x000fe40008410000 */
[----:B------:R-:W-:Y:S02]  /*a0a0*/  FFMA.FTZ R128, R126, UR37, R127 ;  /* 0x000000257e807c23 */ /* 0x000fe4000801007f */
[----:B------:R-:W-:Y:S01]  /*a0b0*/  FFMA.FTZ R129, R112, R60, R129 ;  /* 0x0000003c70817223 */ /* 0x000fe20000010081 */
[----:B------:R-:W-:Y:S01]  /*a0c0*/  ISETP.NE.AND P2, PT, R107, 0x1f, PT ;  /* 0x0000001f6b00780c */ /* 0x000fe20003f45270 */
[----:B------:R-:W-:Y:S01]  /*a0d0*/  FFMA.FTZ R178, R126, UR36, -R113 ;  /* 0x000000247eb27c23 */ /* 0x000fe20008010871 */
[----:B------:R-:W-:Y:S01]  /*a0e0*/  HADD2.F32 R123, -RZ, R123.H0_H0 ;  /* 0x2000007bff7b7230 */ /* 0x000fe20000004100 */
[----:B------:R-:W-:Y:S02]  /*a0f0*/  FMUL.FTZ R179, R227, R128 ;  /* 0x00000080e3b37220 */ /* 0x000fe40000410000 */
[----:B------:R-:W-:-:S02]  /*a100*/  FADD.FTZ R113, RZ, R164 ;  /* 0x000000a4ff717221 */ /* 0x000fc40000010000 */
[C---:B------:R-:W-:Y:S01]  /*a110*/  FMUL.FTZ R128, R132.reuse, R129 ;  /* 0x0000008184807220 */ /* 0x040fe20000410000 */
[----:B------:R-:W-:Y:S01]  /*a120*/  HADD2.F32 R223, -RZ, R223.H0_H0 ;  /* 0x200000dfffdf7230 */ /* 0x000fe20000004100 */
[-C--:B------:R-:W-:Y:S02]  /*a130*/  FMUL.FTZ R127, R132, R113.reuse ;  /* 0x00000071847f7220 */ /* 0x080fe40000410000 */
[C---:B------:R-:W-:Y:S02]  /*a140*/  FFMA.FTZ R204, R162.reuse, R113, R128 ;  /* 0x00000071a2cc7223 */ /* 0x040fe40000010080 */
[----:B------:R-:W-:Y:S02]  /*a150*/  FMUL.FTZ R128, R123, UR37 ;  /* 0x000000257b807c20 */ /* 0x000fe40008410000 */
[----:B------:R-:W-:Y:S02]  /*a160*/  FFMA.FTZ R168, R162, R129, -R127 ;  /* 0x00000081a2a87223 */ /* 0x000fe4000001087f */
        /* <DEDUP_REMOVED lines=33> */
.L_x_8652:
[----:B0-----:R-:W-:Y:S05]  /*a380*/  BSYNC B0 ;  /* 0x0000000000007941 */ /* 0x001fea0003800000 */
.L_x_8651:
        /* <DEDUP_REMOVED lines=15> */
[-C--:B------:R-:W-:Y:S01]  /*a480*/  FFMA.FTZ R164, R144, R173.reuse, R164 ;  /* 0x000000ad90a47223 */ /* 0x080fe200000100a4 */
[----:B------:R-:W-:Y:S01]  /*a490*/  HADD2.F32 R120, -RZ, R120.H0_H0 ;  /* 0x20000078ff787230 */ /* 0x000fe20000004100 */
[----:B------:R-:W-:Y:S01]  /*a4a0*/  FADD.FTZ R210, R51, R51 ;  /* 0x0000003333d27221 */ /* 0x000fe20000010000 */
[----:B------:R-:W-:Y:S01]  /*a4b0*/  HADD2.F32 R217, -RZ, R217.H0_H0 ;  /* 0x200000d9ffd97230 */ /* 0x000fe20000004100 */
[----:B------:R-:W-:Y:S01]  /*a4c0*/  FMUL.FTZ R173, R143, -R173 ;  /* 0x800000ad8fad7220 */ /* 0x000fe20000410000 */
[----:B------:R-:W-:Y:S01]  /*a4d0*/  HADD2.F32 R119, -RZ, R119.H0_H0 ;  /* 0x20000077ff777230 */ /* 0x000fe20000004100 */
[C---:B------:R-:W-:Y:S01]  /*a4e0*/  FFMA.FTZ R165, R220.reuse, UR36, -R165 ;  /* 0x00000024dca57c23 */ /* 0x040fe200080108a5 */
[----:B------:R-:W-:Y:S01]  /*a4f0*/  HADD2.F32 R214, -RZ, R214.H0_H0 ;  /* 0x200000d6ffd67230 */ /* 0x000fe20000004100 */
[----:B------:R-:W-:Y:S01]  /*a500*/  FFMA.FTZ R171, R220, UR37, R171 ;  /* 0x00000025dcab7c23 */ /* 0x000fe200080100ab */
[----:B------:R-:W-:Y:S01]  /*a510*/  HADD2.F32 R118, -RZ, R118.H0_H0 ;  /* 0x20000076ff767230 */ /* 0x000fe20000004100 */
[----:B------:R-:W-:Y:S01]  /*a520*/  FFMA.FTZ R173, R144, R170, -R173 ;  /* 0x000000aa90ad7223 */ /* 0x000fe200000108ad */
[----:B------:R-:W-:Y:S01]  /*a530*/  HADD2.F32 R216, -RZ, R216.H0_H0 ;  /* 0x200000d8ffd87230 */ /* 0x000fe20000004100 */
[C---:B------:R-:W-:Y:S01]  /*a540*/  FMUL.FTZ R174, R210.reuse, R165 ;  /* 0x000000a5d2ae7220 */ /* 0x040fe20000410000 */
[----:B------:R-:W-:Y:S01]  /*a550*/  HADD2.F32 R117, -RZ, R117.H0_H0 ;  /* 0x20000075ff757230 */ /* 0x000fe20000004100 */
[----:B------:R-:W-:Y:S01]  /*a560*/  FMUL.FTZ R175, R210, R171 ;  /* 0x000000abd2af7220 */ /* 0x000fe20000410000 */
[----:B------:R-:W-:Y:S01]  /*a570*/  HADD2.F32 R116, -RZ, R116.H0_H0 ;  /* 0x20000074ff747230 */ /* 0x000fe20000004100 */
[----:B------:R-:W-:Y:S01]  /*a580*/  FADD.FTZ R173, R174, R173 ;  /* 0x000000adaead7221 */ /* 0x000fe20000010000 */
[----:B------:R-:W-:Y:S01]  /*a590*/  HADD2.F32 R213, -RZ, R213.H0_H0 ;  /* 0x200000d5ffd57230 */ /* 0x000fe20000004100 */
[----:B------:R-:W-:Y:S01]  /*a5a0*/  FADD.FTZ R172, -R175, R164 ;  /* 0x000000a4afac7221 */ /* 0x000fe20000010100 */
[----:B-----5:R-:W-:Y:S01]  /*a5b0*/  SHFL.IDX PT, R67, R67, RZ, 0x1f ;  /* 0x00001fff43437589 */ /* 0x020fe200000e0000 */
[----:B0-----:R-:W-:Y:S01]  /*a5c0*/  FMUL.FTZ R164, R208, R166 ;  /* 0x000000a6d0a47220 */ /* 0x001fe20000410000 */
[----:B------:R-:W-:Y:S01]  /*a5d0*/  HADD2.F32 R115, -RZ, R115.H0_H0 ;  /* 0x20000073ff737230 */ /* 0x000fe20000004100 */
[----:B------:R-:W-:Y:S01]  /*a5e0*/  FMUL.FTZ R205, R145, -R173 ;  /* 0x800000ad91cd7220 */ /* 0x000fe20000410000 */
[----:B------:R-:W-:Y:S01]  /*a5f0*/  BSSY B0, `(.L_x_8653) ;  /* 0x0000132000007945 */ /* 0x000fe20003800000 */
[----:B--2---:R-:W-:-:S02]  /*a600*/  FFMA.FTZ R171, R203, R169, R164 ;  /* 0x000000a9cbab7223 */ /* 0x004fc400000100a4 */
[-C--:B------:R-:W-:Y:S02]  /*a610*/  FMUL.FTZ R165, R145, -R172.reuse ;  /* 0x800000ac91a57220 */ /* 0x080fe40000410000 */
[----:B---3--:R-:W-:Y:S02]  /*a620*/  FMUL.FTZ R170, R208, R167 ;  /* 0x000000a7d0aa7220 */ /* 0x008fe40000410000 */
[----:B------:R-:W-:Y:S02]  /*a630*/  FFMA.FTZ R164, R146, R172, R205 ;  /* 0x000000ac92a47223 */ /* 0x000fe400000100cd */
[CC--:B----4-:R-:W-:Y:S02]  /*a640*/  FMUL.FTZ R172, R208.reuse, R168.reuse ;  /* 0x000000a8d0ac7220 */ /* 0x0d0fe40000410000 */
[C---:B------:R-:W-:Y:S01]  /*a650*/  FMUL.FTZ R169, R208.reuse, R169 ;  /* 0x000000a9d0a97220 */ /* 0x040fe20000410000 */
[----:B------:R-:W-:Y:S01]  /*a660*/  FSEL R208, R208, R171, !P3 ;  /* 0x000000abd0d07208 */ /* 0x000fe20005800000 */
[----:B------:R-:W-:-:S02]  /*a670*/  FFMA.FTZ R170, R203, R168, -R170 ;  /* 0x000000a8cbaa7223 */ /* 0x000fc400000108aa */
[----:B------:R-:W-:Y:S02]  /*a680*/  FFMA.FTZ R167, R203, R167, R172 ;  /* 0x000000a7cba77223 */ /* 0x000fe400000100ac */
[----:B------:R-:W-:Y:S02]  /*a690*/  FMUL.FTZ R168, R219, UR36 ;  /* 0x00000024dba87c20 */ /* 0x000fe40008410000 */
[----:B------:R-:W-:Y:S02]  /*a6a0*/  @P3 FFMA.FTZ R203, R203, R166, -R169 ;  /* 0x000000a6cbcb3223 */ /* 0x000fe400000108a9 */
[----:B------:R-:W-:Y:S01]  /*a6b0*/  FMUL.FTZ R166, R219, UR37 ;  /* 0x00000025dba67c20 */ /* 0x000fe20008410000 */
[----:B------:R-:W-:Y:S01]  /*a6c0*/  SHFL.UP PT, R169, R208, 0x2, RZ ;  /* 0x04400000d0a97989 */ /* 0x000fe200000e00ff */
[----:B------:R-:W-:Y:S02]  /*a6d0*/  FFMA.FTZ R168, R121, UR37, R168 ;  /* 0x0000002579a87c23 */ /* 0x000fe400080100a8 */
[----:B------:R-:W-:-:S02]  /*a6e0*/  @P3 FADD.FTZ R204, R204, R167 ;  /* 0x000000a7cccc3221 */ /* 0x000fc40000010000 */
[----:B------:R-:W-:Y:S02]  /*a6f0*/  FADD.FTZ R229, R52, R52 ;  /* 0x0000003434e57221 */ /* 0x000fe40000010000 */
[----:B------:R-:W-:Y:S02]  /*a700*/  FFMA.FTZ R166, R121, UR36, -R166 ;  /* 0x0000002479a67c23 */ /* 0x000fe400080108a6 */
[----:B------:R-:W-:Y:S01]  /*a710*/  @P3 FADD.FTZ R127, R127, R170 ;  /* 0x000000aa7f7f3221 */ /* 0x000fe20000010000 */
[----:B------:R-:W-:Y:S01]  /*a720*/  ISETP.GE.AND P3, PT, R106, 0x2, PT ;  /* 0x000000026a00780c */ /* 0x000fe20003f66270 */
[----:B------:R-:W-:Y:S02]  /*a730*/  FFMA.FTZ R165, R146, R173, -R165 ;  /* 0x000000ad92a57223 */ /* 0x000fe400000108a5 */
[C---:B------:R-:W-:Y:S01]  /*a740*/  FMUL.FTZ R173, R229.reuse, R168 ;  /* 0x000000a8e5ad7220 */ /* 0x040fe20000410000 */
[----:B------:R-:W-:Y:S01]  /*a750*/  SHFL.UP PT, R167, R127, 0x2, RZ ;  /* 0x044000007fa77989 */ /* 0x000fe200000e00ff */
[----:B------:R-:W-:-:S02]  /*a760*/  FMUL.FTZ R172, R229, R166 ;  /* 0x000000a6e5ac7220 */ /* 0x000fc40000410000 */
[----:B------:R-:W-:Y:S01]  /*a770*/  FMUL.FTZ R171, R221, UR37 ;  /* 0x00000025ddab7c20 */ /* 0x000fe20008410000 */
[----:B------:R-:W0:Y:S01]  /*a780*/  SHFL.UP PT, R168, R204, 0x2, RZ ;  /* 0x04400000cca87989 */ /* 0x000e2200000e00ff */
[----:B------:R-:W-:Y:S02]  /*a790*/  FADD.FTZ R207, -R173, R164 ;  /* 0x000000a4adcf7221 */ /* 0x000fe40000010100 */
[----:B------:R-:W-:Y:S01]  /*a7a0*/  FADD.FTZ R209, R53, R53 ;  /* 0x0000003535d17221 */ /* 0x000fe20000010000 */
[----:B------:R-:W2:Y:S01]  /*a7b0*/  SHFL.UP PT, R166, R203, 0x2, RZ ;  /* 0x04400000cba67989 */ /* 0x000ea200000e00ff */
[----:B------:R-:W-:Y:S02]  /*a7c0*/  FMUL.FTZ R205, R221, UR36 ;  /* 0x00000024ddcd7c20 */ /* 0x000fe40008410000 */
[----:B------:R-:W-:Y:S02]  /*a7d0*/  FADD.FTZ R165, R172, R165 ;  /* 0x000000a5aca57221 */ /* 0x000fe40000010000 */
[----:B------:R-:W-:-:S02]  /*a7e0*/  FMUL.FTZ R215, R147, -R207 ;  /* 0x800000cf93d77220 */ /* 0x000fc40000410000 */
[C---:B------:R-:W-:Y:S02]  /*a7f0*/  FFMA.FTZ R170, R120.reuse, UR36, -R171 ;  /* 0x0000002478aa7c23 */ /* 0x040fe400080108ab */
[-C--:B------:R-:W-:Y:S02]  /*a800*/  FMUL.FTZ R218, R147, -R165.reuse ;  /* 0x800000a593da7220 */ /* 0x080fe40000410000 */
[----:B------:R-:W-:Y:S02]  /*a810*/  FFMA.FTZ R164, R120, UR37, R205 ;  /* 0x0000002578a47c23 */ /* 0x000fe400080100cd */
[C---:B------:R-:W-:Y:S02]  /*a820*/  FFMA.FTZ R215, R148.reuse, R165, -R215 ;  /* 0x000000a594d77223 */ /* 0x040fe400000108d7 */
[----:B------:R-:W-:Y:S02]  /*a830*/  FMUL.FTZ R170, R209, R170 ;  /* 0x000000aad1aa7220 */ /* 0x000fe40000410000 */
[----:B------:R-:W-:-:S02]  /*a840*/  FFMA.FTZ R218, R148, R207, R218 ;  /* 0x000000cf94da7223 */ /* 0x000fc400000100da */
[----:B------:R-:W-:Y:S01]  /*a850*/  FMUL.FTZ R171, R209, R164 ;  /* 0x000000a4d1ab7220 */ /* 0x000fe20000410000 */
[----:B------:R-:W-:Y:S01]  /*a860*/  MOV R164, UR24 ;  /* 0x0000001800a47c02 */ /* 0x000fe20008000f00 */
[----:B------:R-:W-:Y:S02]  /*a870*/  FADD.FTZ R215, R170, R215 ;  /* 0x000000d7aad77221 */ /* 0x000fe40000010000 */
[----:B------:R-:W-:Y:S01]  /*a880*/  FADD.FTZ R218, -R171, R218 ;  /* 0x000000daabda7221 */ /* 0x000fe20000010100 */
[----:B------:R-:W-:Y:S01]  /*a890*/  ISETP.GE.OR P0, PT, R164, c[0x0][0x174], P0 ;  /* 0x00005d00a4007a0c */ /* 0x000fe20000706670 */
[C---:B------:R-:W-:Y:S02]  /*a8a0*/  FMUL.FTZ R205, R149.reuse, -R215 ;  /* 0x800000d795cd7220 */ /* 0x040fe40000410000 */
[----:B0-----:R-:W-:Y:S02]  /*a8b0*/  FMUL.FTZ R222, R208, R168 ;  /* 0x000000a8d0de7220 */ /* 0x001fe40000410000 */
[----:B------:R-:W-:-:S02]  /*a8c0*/  FMUL.FTZ R165, R149, -R218 ;  /* 0x800000da95a57220 */ /* 0x000fc40000410000 */
[----:B------:R-:W-:Y:S02]  /*a8d0*/  FFMA.FTZ R164, R150, R218, R205 ;  /* 0x000000da96a47223 */ /* 0x000fe400000100cd */
[C---:B------:R-:W-:Y:S02]  /*a8e0*/  FMUL.FTZ R207, R208.reuse, R167 ;  /* 0x000000a7d0cf7220 */ /* 0x040fe40000410000 */
[C---:B--2---:R-:W-:Y:S02]  /*a8f0*/  FMUL.FTZ R218, R208.reuse, R166 ;  /* 0x000000a6d0da7220 */ /* 0x044fe40000410000 */
[----:B------:R-:W-:Y:S02]  /*a900*/  FMUL.FTZ R205, R208, R169 ;  /* 0x000000a9d0cd7220 */ /* 0x000fe40000410000 */
[----:B------:R-:W-:Y:S02]  /*a910*/  FFMA.FTZ R222, R203, R167, -R222 ;  /* 0x000000a7cbde7223 */ /* 0x000fe400000108de */
[----:B-1----:R-:W-:-:S02]  /*a920*/  FMUL.FTZ R167, R132, R129 ;  /* 0x0000008184a77220 */ /* 0x002fc40000410000 */
[C---:B------:R-:W-:Y:S02]  /*a930*/  FFMA.FTZ R207, R203.reuse, R168, R207 ;  /* 0x000000a8cbcf7223 */ /* 0x040fe400000100cf */
[C---:B------:R-:W-:Y:S02]  /*a940*/  FFMA.FTZ R169, R203.reuse, R169, R218 ;  /* 0x000000a9cba97223 */ /* 0x040fe400000100da */
[----:B------:R-:W-:Y:S02]  /*a950*/  @P3 FFMA.FTZ R203, R203, R166, -R205 ;  /* 0x000000a6cbcb3223 */ /* 0x000fe400000108cd */
[-C--:B------:R-:W-:Y:S01]  /*a960*/  FMUL.FTZ R166, R132, -R128.reuse ;  /* 0x8000008084a67220 */ /* 0x080fe20000410000 */
[----:B------:R-:W-:Y:S01]  /*a970*/  FSEL R208, R208, R169, !P3 ;  /* 0x000000a9d0d07208 */ /* 0x000fe20005800000 */
[----:B------:R-:W-:Y:S02]  /*a980*/  FFMA.FTZ R226, R162, R128, -R167 ;  /* 0x00000080a2e27223 */ /* 0x000fe400000108a7 */
[----:B------:R-:W-:-:S02]  /*a990*/  @P3 FADD.FTZ R127, R127, R222 ;  /* 0x000000de7f7f3221 */ /* 0x000fc40000010000 */
[----:B------:R-:W-:Y:S01]  /*a9a0*/  FFMA.FTZ R167, R162, -R129, R166 ;  /* 0x80000081a2a77223 */ /* 0x000fe200000100a6 */
[----:B------:R-:W-:Y:S01]  /*a9b0*/  SHFL.UP PT, R205, R208, 0x4, RZ ;  /* 0x04800000d0cd7989 */ /* 0x000fe200000e00ff */
[----:B------:R-:W-:Y:S02]  /*a9c0*/  FMUL.FTZ R166, R160, -R226 ;  /* 0x800000e2a0a67220 */ /* 0x000fe40000410000 */
[----:B------:R-:W-:Y:S01]  /*a9d0*/  @P3 FADD.FTZ R204, R204, R207 ;  /* 0x000000cfcccc3221 */ /* 0x000fe20000010000 */
[----:B------:R-:W-:Y:S01]  /*a9e0*/  ISETP.GE.AND P3, PT, R106, 0x4, PT ;  /* 0x000000046a00780c */ /* 0x000fe20003f66270 */
[----:B------:R-:W-:Y:S02]  /*a9f0*/  FFMA.FTZ R165, R150, R215, -R165 ;  /* 0x000000d796a57223 */ /* 0x000fe400000108a5 */
[----:B------:R-:W0:Y:S01]  /*aa00*/  SHFL.UP PT, R215, R127, 0x4, RZ ;  /* 0x048000007fd77989 */ /* 0x000e2200000e00ff */
[-C--:B------:R-:W-:Y:S02]  /*aa10*/  FFMA.FTZ R166, R161, R167.reuse, R166 ;  /* 0x000000a7a1a67223 */ /* 0x080fe400000100a6 */
[----:B------:R-:W-:Y:S01]  /*aa20*/  FMUL.FTZ R228, R160, -R167 ;  /* 0x800000a7a0e47220 */ /* 0x000fe20000410000 */
[----:B------:R-:W-:Y:S01]  /*aa30*/  SHFL.UP PT, R207, R204, 0x4, RZ ;  /* 0x04800000cccf7989 */ /* 0x000fe200000e00ff */
[----:B------:R-:W-:-:S02]  /*aa40*/  FMUL.FTZ R168, R217, UR37 ;  /* 0x00000025d9a87c20 */ /* 0x000fc40008410000 */
[----:B------:R-:W-:Y:S01]  /*aa50*/  FMUL.FTZ R222, R217, UR36 ;  /* 0x00000024d9de7c20 */ /* 0x000fe20008410000 */
[----:B------:R-:W1:Y:S01]  /*aa60*/  SHFL.UP PT, R167, R203, 0x4, RZ ;  /* 0x04800000cba77989 */ /* 0x000e6200000e00ff */
[----:B------:R-:W-:Y:S02]  /*aa70*/  FADD.FTZ R218, R54, R54 ;  /* 0x0000003636da7221 */ /* 0x000fe40000010000 */
[C---:B------:R-:W-:Y:S02]  /*aa80*/  FFMA.FTZ R169, R119.reuse, UR37, R222 ;  /* 0x0000002577a97c23 */ /* 0x040fe400080100de */
[----:B------:R-:W-:Y:S02]  /*aa90*/  FFMA.FTZ R225, R119, UR36, -R168 ;  /* 0x0000002477e17c23 */ /* 0x000fe400080108a8 */
[----:B------:R-:W-:Y:S02]  /*aaa0*/  FFMA.FTZ R228, R161, R226, -R228 ;  /* 0x000000e2a1e47223 */ /* 0x000fe400000108e4 */
[----:B------:R-:W-:-:S02]  /*aab0*/  FMUL.FTZ R169, R218, R169 ;  /* 0x000000a9daa97220 */ /* 0x000fc40000410000 */
[----:B------:R-:W-:Y:S02]  /*aac0*/  FMUL.FTZ R168, R218, R225 ;  /* 0x000000e1daa87220 */ /* 0x000fe40000410000 */
[C---:B------:R-:W-:Y:S02]  /*aad0*/  FMUL.FTZ R225, R133.reuse, -R228 ;  /* 0x800000e485e17220 */ /* 0x040fe40000410000 */
[-C--:B------:R-:W-:Y:S02]  /*aae0*/  FMUL.FTZ R231, R133, -R166.reuse ;  /* 0x800000a685e77220 */ /* 0x080fe40000410000 */
[----:B------:R-:W-:Y:S02]  /*aaf0*/  FADD.FTZ R164, -R169, R164 ;  /* 0x000000a4a9a47221 */ /* 0x000fe40000010100 */
[C---:B------:R-:W-:Y:S02]  /*ab00*/  FFMA.FTZ R225, R134.reuse, R166, R225 ;  /* 0x000000a686e17223 */ /* 0x040fe400000100e1 */
[----:B------:R-:W-:-:S02]  /*ab10*/  FFMA.FTZ R222, R134, R228, -R231 ;  /* 0x000000e486de7223 */ /* 0x000fc400000108e7 */
[----:B------:R-:W-:Y:S02]  /*ab20*/  FADD.FTZ R165, R168, R165 ;  /* 0x000000a5a8a57221 */ /* 0x000fe40000010000 */
[----:B------:R-:W-:Y:S02]  /*ab30*/  FMUL.FTZ R166, R151, -R164 ;  /* 0x800000a497a67220 */ /* 0x000fe40000410000 */
[C---:B------:R-:W-:Y:S02]  /*ab40*/  FMUL.FTZ R231, R135.reuse, -R225 ;  /* 0x800000e187e77220 */ /* 0x040fe40000410000 */
[----:B------:R-:W-:Y:S02]  /*ab50*/  FMUL.FTZ R226, R135, -R222 ;  /* 0x800000de87e27220 */ /* 0x000fe40000410000 */
[----:B0-----:R-:W-:Y:S02]  /*ab60*/  FMUL.FTZ R232, R208, R215 ;  /* 0x000000d7d0e87220 */ /* 0x001fe40000410000 */
[----:B------:R-:W-:-:S02]  /*ab70*/  FMUL.FTZ R233, R151, -R165 ;  /* 0x800000a597e97220 */ /* 0x000fc40000410000 */
[----:B------:R-:W-:Y:S02]  /*ab80*/  FFMA.FTZ R165, R152, R165, -R166 ;  /* 0x000000a598a57223 */ /* 0x000fe400000108a6 */
[----:B-1----:R-:W-:Y:S02]  /*ab90*/  FMUL.FTZ R228, R208, R167 ;  /* 0x000000a7d0e47220 */ /* 0x002fe40000410000 */
[----:B------:R-:W-:Y:S02]  /*aba0*/  FFMA.FTZ R166, R136, R222, -R231 ;  /* 0x000000de88a67223 */ /* 0x000fe400000108e7 */
[----:B------:R-:W-:Y:S02]  /*abb0*/  FMUL.FTZ R230, R208, R207 ;  /* 0x000000cfd0e67220 */ /* 0x000fe40000410000 */
[----:B------:R-:W-:Y:S02]  /*abc0*/  FFMA.FTZ R222, R136, R225, R226 ;  /* 0x000000e188de7223 */ /* 0x000fe400000100e2 */
[----:B------:R-:W-:-:S02]  /*abd0*/  FFMA.FTZ R207, R203, R207, R232 ;  /* 0x000000cfcbcf7223 */ /* 0x000fc400000100e8 */
[-C--:B------:R-:W-:Y:S02]  /*abe0*/  FMUL.FTZ R226, R208, R205.reuse ;  /* 0x000000cdd0e27220 */ /* 0x080fe40000410000 */
[C---:B------:R-:W-:Y:S02]  /*abf0*/  FFMA.FTZ R205, R203.reuse, R205, R228 ;  /* 0x000000cdcbcd7223 */ /* 0x040fe400000100e4 */
[C---:B------:R-:W-:Y:S02]  /*ac00*/  FFMA.FTZ R230, R203.reuse, R215, -R230 ;  /* 0x000000d7cbe67223 */ /* 0x040fe400000108e6 */
[----:B------:R-:W-:Y:S01]  /*ac10*/  @P3 FADD.FTZ R204, R204, R207 ;  /* 0x000000cfcccc3221 */ /* 0x000fe20000010000 */
[----:B------:R-:W-:Y:S01]  /*ac20*/  FSEL R208, R208, R205, !P3 ;  /* 0x000000cdd0d07208 */ /* 0x000fe20005800000 */
[----:B------:R-:W-:Y:S02]  /*ac30*/  @P3 FFMA.FTZ R203, R203, R167, -R226 ;  /* 0x000000a7cbcb3223 */ /* 0x000fe400000108e2 */
[----:B------:R-:W-:Y:S01]  /*ac40*/  @P3 FADD.FTZ R127, R127, R230 ;  /* 0x000000e67f7f3221 */ /* 0x000fe20000010000 */
[----:B------:R-:W0:Y:S01]  /*ac50*/  SHFL.UP PT, R225, R204, 0x8, RZ ;  /* 0x05000000cce17989 */ /* 0x000e2200000e00ff */
[C---:B------:R-:W-:Y:S01]  /*ac60*/  FMUL.FTZ R205, R137.reuse, -R166 ;  /* 0x800000a689cd7220 */ /* 0x040fe20000410000 */
[----:B------:R-:W-:Y:S01]  /*ac70*/  ISETP.GE.AND P3, PT, R106, 0x8, PT ;  /* 0x000000086a00780c */ /* 0x000fe20003f66270 */
[-C--:B------:R-:W-:Y:S01]  /*ac80*/  FMUL.FTZ R235, R137, -R222.reuse ;  /* 0x800000de89eb7220 */ /* 0x080fe20000410000 */
[----:B------:R-:W1:Y:S01]  /*ac90*/  SHFL.UP PT, R215, R127, 0x8, RZ ;  /* 0x050000007fd77989 */ /* 0x000e6200000e00ff */
[----:B------:R-:W-:-:S02]  /*aca0*/  FFMA.FTZ R205, R138, R222, R205 ;  /* 0x000000de8acd7223 */ /* 0x000fc400000100cd */
[C---:B------:R-:W-:Y:S01]  /*acb0*/  FMUL.FTZ R231, R214.reuse, UR36 ;  /* 0x00000024d6e77c20 */ /* 0x040fe20008410000 */
[----:B------:R-:W2:Y:S01]  /*acc0*/  SHFL.UP PT, R207, R203, 0x8, RZ ;  /* 0x05000000cbcf7989 */ /* 0x000ea200000e00ff */
[----:B------:R-:W-:Y:S02]  /*acd0*/  FMUL.FTZ R167, R214, UR37 ;  /* 0x00000025d6a77c20 */ /* 0x000fe40008410000 */
[----:B------:R-:W-:Y:S01]  /*ace0*/  FFMA.FTZ R164, R152, R164, R233 ;  /* 0x000000a498a47223 */ /* 0x000fe200000100e9 */
[----:B------:R-:W3:Y:S01]  /*acf0*/  SHFL.UP PT, R222, R208, 0x8, RZ ;  /* 0x05000000d0de7989 */ /* 0x000ee200000e00ff */
[----:B------:R-:W-:Y:S02]  /*ad00*/  FADD.FTZ R233, R55, R55 ;  /* 0x0000003737e97221 */ /* 0x000fe40000010000 */
[C---:B------:R-:W-:Y:S02]  /*ad10*/  FFMA.FTZ R228, R118.reuse, UR37, R231 ;  /* 0x0000002576e47c23 */ /* 0x040fe400080100e7 */
[----:B------:R-:W-:-:S02]  /*ad20*/  FFMA.FTZ R226, R118, UR36, -R167 ;  /* 0x0000002476e27c23 */ /* 0x000fc400080108a7 */
[----:B------:R-:W-:Y:S02]  /*ad30*/  FFMA.FTZ R235, R138, R166, -R235 ;  /* 0x000000a68aeb7223 */ /* 0x000fe400000108eb */
[----:B------:R-:W-:Y:S02]  /*ad40*/  FMUL.FTZ R230, R139, -R205 ;  /* 0x800000cd8be67220 */ /* 0x000fe40000410000 */
[C---:B------:R-:W-:Y:S02]  /*ad50*/  FMUL.FTZ R167, R233.reuse, R228 ;  /* 0x000000e4e9a77220 */ /* 0x040fe40000410000 */
[----:B------:R-:W-:Y:S02]  /*ad60*/  FMUL.FTZ R166, R233, R226 ;  /* 0x000000e2e9a67220 */ /* 0x000fe40000410000 */
[-C--:B------:R-:W-:Y:S02]  /*ad70*/  FMUL.FTZ R231, R139, -R235.reuse ;  /* 0x800000eb8be77220 */ /* 0x080fe40000410000 */
[----:B------:R-:W-:-:S02]  /*ad80*/  FFMA.FTZ R226, R140, R235, -R230 ;  /* 0x000000eb8ce27223 */ /* 0x000fc400000108e6 */
[----:B------:R-:W-:Y:S02]  /*ad90*/  FADD.FTZ R164, -R167, R164 ;  /* 0x000000a4a7a47221 */ /* 0x000fe40000010100 */
[----:B------:R-:W-:Y:S02]  /*ada0*/  FADD.FTZ R228, R166, R165 ;  /* 0x000000a5a6e47221 */ /* 0x000fe40000010000 */
[----:B------:R-:W-:Y:S02]  /*adb0*/  FFMA.FTZ R231, R140, R205, R231 ;  /* 0x000000cd8ce77223 */ /* 0x000fe400000100e7 */
[----:B------:R-:W-:Y:S02]  /*adc0*/  FMUL.FTZ R205, R153, -R164 ;  /* 0x800000a499cd7220 */ /* 0x000fe40000410000 */
[----:B------:R-:W-:Y:S02]  /*add0*/  FMUL.FTZ R165, R141, -R226 ;  /* 0x800000e28da57220 */ /* 0x000fe40000410000 */
[----:B------:R-:W-:-:S02]  /*ade0*/  FMUL.FTZ R237, R153, -R228 ;  /* 0x800000e499ed7220 */ /* 0x000fc40000410000 */
[----:B0-----:R-:W-:Y:S02]  /*adf0*/  FMUL.FTZ R230, R208, R225 ;  /* 0x000000e1d0e67220 */ /* 0x001fe40000410000 */
[-C--:B------:R-:W-:Y:S02]  /*ae00*/  FMUL.FTZ R235, R141, -R231.reuse ;  /* 0x800000e78deb7220 */ /* 0x080fe40000410000 */
[----:B------:R-:W-:Y:S02]  /*ae10*/  FFMA.FTZ R205, R154, R228, -R205 ;  /* 0x000000e49acd7223 */ /* 0x000fe400000108cd */
[----:B------:R-:W-:Y:S02]  /*ae20*/  FFMA.FTZ R231, R142, R231, R165 ;  /* 0x000000e78ee77223 */ /* 0x000fe400000100a5 */
[----:B------:R-:W-:Y:S02]  /*ae30*/  FFMA.FTZ R228, R154, R164, R237 ;  /* 0x000000a49ae47223 */ /* 0x000fe400000100ed */
[----:B-1----:R-:W-:-:S02]  /*ae40*/  FMUL.FTZ R232, R208, R215 ;  /* 0x000000d7d0e87220 */ /* 0x002fc40000410000 */
[C---:B--2---:R-:W-:Y:S02]  /*ae50*/  FMUL.FTZ R165, R208.reuse, R207 ;  /* 0x000000cfd0a57220 */ /* 0x044fe40000410000 */
[-C--:B---3--:R-:W-:Y:S02]  /*ae60*/  FMUL.FTZ R164, R208, R222.reuse ;  /* 0x000000ded0a47220 */ /* 0x088fe40000410000 */
[C---:B------:R-:W-:Y:S02]  /*ae70*/  FFMA.FTZ R230, R203.reuse, R215, -R230 ;  /* 0x000000d7cbe67223 */ /* 0x040fe400000108e6 */
[C---:B------:R-:W-:Y:S02]  /*ae80*/  FFMA.FTZ R225, R203.reuse, R225, R232 ;  /* 0x000000e1cbe17223 */ /* 0x040fe400000100e8 */
[C---:B------:R-:W-:Y:S02]  /*ae90*/  FFMA.FTZ R165, R203.reuse, R222, R165 ;  /* 0x000000decba57223 */ /* 0x040fe400000100a5 */
[----:B------:R-:W-:-:S02]  /*aea0*/  @P3 FFMA.FTZ R203, R203, R207, -R164 ;  /* 0x000000cfcbcb3223 */ /* 0x000fc400000108a4 */
[----:B------:R-:W-:Y:S01]  /*aeb0*/  @P3 FADD.FTZ R127, R127, R230 ;  /* 0x000000e67f7f3221 */ /* 0x000fe20000010000 */
[----:B------:R-:W-:Y:S01]  /*aec0*/  FSEL R208, R208, R165, !P3 ;  /* 0x000000a5d0d07208 */ /* 0x000fe20005800000 */
[----:B------:R-:W-:Y:S01]  /*aed0*/  @P3 FADD.FTZ R204, R204, R225 ;  /* 0x000000e1cccc3221 */ /* 0x000fe20000010000 */
[----:B------:R-:W0:Y:S01]  /*aee0*/  SHFL.UP PT, R230, R203, 0x10, RZ ;  /* 0x06000000cbe67989 */ /* 0x000e2200000e00ff */
[----:B------:R-:W-:Y:S01]  /*aef0*/  FFMA.FTZ R226, R142, R226, -R235 ;  /* 0x000000e28ee27223 */ /* 0x000fe200000108eb */
[----:B------:R-:W-:Y:S01]  /*af00*/  ISETP.GE.AND P3, PT, R106, 0x10, PT ;  /* 0x000000106a00780c */ /* 0x000fe20003f66270 */
[C---:B------:R-:W-:Y:S01]  /*af10*/  FMUL.FTZ R164, R216.reuse, UR37 ;  /* 0x00000025d8a47c20 */ /* 0x040fe20008410000 */
[----:B------:R-:W1:Y:S01]  /*af20*/  SHFL.UP PT, R234, R127, 0x10, RZ ;  /* 0x060000007fea7989 */ /* 0x000e6200000e00ff */
[----:B------:R-:W-:Y:S02]  /*af30*/  FMUL.FTZ R222, R216, UR36 ;  /* 0x00000024d8de7c20 */ /* 0x000fe40008410000 */
[----:B------:R-:W-:Y:S01]  /*af40*/  FMUL.FTZ R165, R143, -R226 ;  /* 0x800000e28fa57220 */ /* 0x000fe20000410000 */
[----:B------:R-:W-:Y:S01]  /*af50*/  SHFL.UP PT, R232, R204, 0x10, RZ ;  /* 0x06000000cce87989 */ /* 0x000fe200000e00ff */
[----:B------:R-:W-:-:S02]  /*af60*/  FADD.FTZ R215, R56, R56 ;  /* 0x0000003838d77221 */ /* 0x000fc40000010000 */
[C---:B------:R-:W-:Y:S01]  /*af70*/  FFMA.FTZ R222, R117.reuse, UR37, R222 ;  /* 0x0000002575de7c23 */ /* 0x040fe200080100de */
[----:B------:R-:W2:Y:S01]  /*af80*/  SHFL.UP PT, R236, R208, 0x10, RZ ;  /* 0x06000000d0ec7989 */ /* 0x000ea200000e00ff */
[----:B------:R-:W-:Y:S02]  /*af90*/  FFMA.FTZ R164, R117, UR36, -R164 ;  /* 0x0000002475a47c23 */ /* 0x000fe400080108a4 */
[-C--:B------:R-:W-:Y:S02]  /*afa0*/  FMUL.FTZ R207, R143, -R231.reuse ;  /* 0x800000e78fcf7220 */ /* 0x080fe40000410000 */
[----:B------:R-:W-:Y:S02]  /*afb0*/  FFMA.FTZ R231, R144, R231, R165 ;  /* 0x000000e790e77223 */ /* 0x000fe400000100a5 */
[C---:B------:R-:W-:Y:S02]  /*afc0*/  FMUL.FTZ R165, R215.reuse, R222 ;  /* 0x000000ded7a57220 */ /* 0x040fe40000410000 */
[----:B------:R-:W-:-:S02]  /*afd0*/  FMUL.FTZ R164, R215, R164 ;  /* 0x000000a4d7a47220 */ /* 0x000fc40000410000 */
[----:B------:R-:W-:Y:S02]  /*afe0*/  FFMA.FTZ R226, R144, R226, -R207 ;  /* 0x000000e290e27223 */ /* 0x000fe400000108cf */
[----:B------:R-:W-:Y:S02]  /*aff0*/  FMUL.FTZ R225, R145, -R231 ;  /* 0x800000e791e17220 */ /* 0x000fe40000410000 */
[----:B------:R-:W-:Y:S02]  /*b000*/  FADD.FTZ R207, -R165, R228 ;  /* 0x000000e4a5cf7221 */ /* 0x000fe40000010100 */
[----:B------:R-:W-:Y:S02]  /*b010*/  FADD.FTZ R205, R164, R205 ;  /* 0x000000cda4cd7221 */ /* 0x000fe40000010000 */
[-C--:B------:R-:W-:Y:S02]  /*b020*/  FMUL.FTZ R222, R145, -R226.reuse ;  /* 0x800000e291de7220 */ /* 0x080fe40000410000 */
[----:B------:R-:W-:-:S02]  /*b030*/  FFMA.FTZ R226, R146, R226, -R225 ;  /* 0x000000e292e27223 */ /* 0x000fc400000108e1 */
[C---:B------:R-:W-:Y:S02]  /*b040*/  FMUL.FTZ R228, R155.reuse, -R207 ;  /* 0x800000cf9be47220 */ /* 0x040fe40000410000 */
[-C--:B------:R-:W-:Y:S02]  /*b050*/  FMUL.FTZ R225, R155, -R205.reuse ;  /* 0x800000cd9be17220 */ /* 0x080fe40000410000 */
[C---:B------:R-:W-:Y:S02]  /*b060*/  FFMA.FTZ R205, R156.reuse, R205, -R228 ;  /* 0x000000cd9ccd7223 */ /* 0x040fe400000108e4 */
[----:B------:R-:W-:Y:S02]  /*b070*/  FFMA.FTZ R207, R156, R207, R225 ;  /* 0x000000cf9ccf7223 */ /* 0x000fe400000100e1 */
[C---:B0-----:R-:W-:Y:S02]  /*b080*/  FMUL.FTZ R225, R208.reuse, R230 ;  /* 0x000000e6d0e17220 */ /* 0x041fe40000410000 */
[----:B-1----:R-:W-:-:S02]  /*b090*/  FMUL.FTZ R228, R208, R234 ;  /* 0x000000ead0e47220 */ /* 0x002fc40000410000 */
[----:B------:R-:W-:Y:S02]  /*b0a0*/  FFMA.FTZ R231, R146, R231, R222 ;  /* 0x000000e792e77223 */ /* 0x000fe400000100de */
[C---:B--2---:R-:W-:Y:S02]  /*b0b0*/  FFMA.FTZ R225, R203.reuse, R236, R225 ;  /* 0x000000eccbe17223 */ /* 0x044fe400000100e1 */
[-C--:B------:R-:W-:Y:S02]  /*b0c0*/  FFMA.FTZ R228, R203, R232.reuse, R228 ;  /* 0x000000e8cbe47223 */ /* 0x080fe400000100e4 */
[----:B------:R-:W-:Y:S02]  /*b0d0*/  FMUL.FTZ R222, R147, -R231 ;  /* 0x800000e793de7220 */ /* 0x000fe40000410000 */
[C---:B------:R-:W-:Y:S02]  /*b0e0*/  FMUL.FTZ R235, R208.reuse, R232 ;  /* 0x000000e8d0eb7220 */ /* 0x040fe40000410000 */
[----:B------:R-:W-:-:S02]  /*b0f0*/  FMUL.FTZ R236, R208, R236 ;  /* 0x000000ecd0ec7220 */ /* 0x000fc40000410000 */
[----:B------:R-:W-:Y:S01]  /*b100*/  @P3 FADD.FTZ R204, R204, R228 ;  /* 0x000000e4cccc3221 */ /* 0x000fe20000010000 */
[----:B------:R-:W-:Y:S01]  /*b110*/  FSEL R228, R208, R225, !P3 ;  /* 0x000000e1d0e47208 */ /* 0x000fe20005800000 */
[-C--:B------:R-:W-:Y:S01]  /*b120*/  FFMA.FTZ R222, R148, R226.reuse, -R222 ;  /* 0x000000e294de7223 */ /* 0x080fe200000108de */
[----:B------:R-:W-:Y:S01]  /*b130*/  SHFL.IDX PT, R225, R66, RZ, 0x1f ;  /* 0x00001fff42e17589 */ /* 0x000fe200000e0000 */
[----:B------:R-:W-:Y:S02]  /*b140*/  FMUL.FTZ R226, R147, -R226 ;  /* 0x800000e293e27220 */ /* 0x000fe40000410000 */
[C---:B------:R-:W-:Y:S01]  /*b150*/  FFMA.FTZ R235, R203.reuse, R234, -R235 ;  /* 0x000000eacbeb7223 */ /* 0x040fe200000108eb */
[----:B------:R-:W0:Y:S01]  /*b160*/  SHFL.UP PT, R228, R228, 0x1, RZ ;  /* 0x04200000e4e47989 */ /* 0x000e2200000e00ff */
[----:B------:R-:W-:Y:S02]  /*b170*/  @P3 FFMA.FTZ R203, R203, R230, -R236 ;  /* 0x000000e6cbcb3223 */ /* 0x000fe400000108ec */
[----:B------:R-:W-:-:S02]  /*b180*/  FMUL.FTZ R230, R116, UR36 ;  /* 0x0000002474e67c20 */ /* 0x000fc40008410000 */
[----:B------:R-:W-:Y:S02]  /*b190*/  FFMA.FTZ R226, R148, R231, R226 ;  /* 0x000000e794e27223 */ /* 0x000fe400000100e2 */
[----:B------:R-:W-:Y:S02]  /*b1a0*/  FMUL.FTZ R232, R116, UR37 ;  /* 0x0000002574e87c20 */ /* 0x000fe40008410000 */
[----:B------:R-:W-:Y:S02]  /*b1b0*/  FMUL.FTZ R231, R149, -R226 ;  /* 0x800000e295e77220 */ /* 0x000fe40000410000 */
[----:B------:R-:W-:Y:S02]  /*b1c0*/  FFMA.FTZ R237, R213, UR37, R230 ;  /* 0x00000025d5ed7c23 */ /* 0x000fe400080100e6 */
[----:B------:R1:W2:Y:S01]  /*b1d0*/  SHFL.UP PT, R230, R203, 0x1, RZ ;  /* 0x04200000cbe67989 */ /* 0x0002a200000e00ff */
[----:B------:R-:W-:Y:S02]  /*b1e0*/  @P3 FADD.FTZ R127, R127, R235 ;  /* 0x000000eb7f7f3221 */ /* 0x000fe40000010000 */
[----:B------:R-:W-:-:S02]  /*b1f0*/  FADD.FTZ R208, R57, R57 ;  /* 0x0000003939d07221 */ /* 0x000fc40000010000 */
[-C--:B------:R-:W-:Y:S02]  /*b200*/  FMUL.FTZ R239, R149, -R222.reuse ;  /* 0x800000de95ef7220 */ /* 0x080fe40000410000 */
[----:B------:R-:W-:Y:S02]  /*b210*/  FFMA.FTZ R231, R150, R222, -R231 ;  /* 0x000000de96e77223 */ /* 0x000fe400000108e7 */
[----:B------:R-:W-:Y:S01]  /*b220*/  FFMA.FTZ R235, R213, UR36, -R232 ;  /* 0x00000024d5eb7c23 */ /* 0x000fe200080108e8 */
[----:B------:R3:W4:Y:S01]  /*b230*/  SHFL.UP PT, R222, R204, 0x1, RZ ;  /* 0x04200000ccde7989 */ /* 0x00072200000e00ff */
[----:B-1----:R-:W-:Y:S02]  /*b240*/  FMUL.FTZ R203, R208, R237 ;  /* 0x000000edd0cb7220 */ /* 0x002fe40000410000 */
[----:B------:R-:W-:Y:S02]  /*b250*/  FFMA.FTZ R232, R150, R226, R239 ;  /* 0x000000e296e87223 */ /* 0x000fe400000100ef */
[----:B------:R1:W0:Y:S01]  /*b260*/  SHFL.UP PT, R226, R127, 0x1, RZ ;  /* 0x042000007fe27989 */ /* 0x00022200000e00ff */
[----:B------:R-:W-:-:S02]  /*b270*/  FADD.FTZ R207, -R203, R207 ;  /* 0x000000cfcbcf7221 */ /* 0x000fc40000010100 */
[----:B---3--:R-:W-:Y:S02]  /*b280*/  FMUL.FTZ R204, R208, R235 ;  /* 0x000000ebd0cc7220 */ /* 0x008fe40000410000 */
[C---:B------:R-:W-:Y:S02]  /*b290*/  FMUL.FTZ R66, R151.reuse, -R231 ;  /* 0x800000e797427220 */ /* 0x040fe40000410000 */
[----:B------:R-:W-:Y:S02]  /*b2a0*/  FADD.FTZ R234, R204, R205 ;  /* 0x000000cdccea7221 */ /* 0x000fe40000010000 */
[-C--:B-1----:R-:W-:Y:S02]  /*b2b0*/  FMUL.FTZ R127, R151, -R232.reuse ;  /* 0x800000e8977f7220 */ /* 0x082fe40000410000 */
[----:B------:R-:W-:Y:S02]  /*b2c0*/  FMUL.FTZ R205, R157, -R207 ;  /* 0x800000cf9dcd7220 */ /* 0x000fe40000410000 */
[----:B------:R-:W-:-:S02]  /*b2d0*/  FFMA.FTZ R232, R152, R232, R66 ;  /* 0x000000e898e87223 */ /* 0x000fc40000010042 */
[----:B------:R-:W-:Y:S02]  /*b2e0*/  FFMA.FTZ R231, R152, R231, -R127 ;  /* 0x000000e798e77223 */ /* 0x000fe4000001087f */
[-C--:B------:R-:W-:Y:S02]  /*b2f0*/  FMUL.FTZ R245, R157, -R234.reuse ;  /* 0x800000ea9df57220 */ /* 0x080fe40000410000 */
[C---:B------:R-:W-:Y:S02]  /*b300*/  FFMA.FTZ R127, R158.reuse, R234, -R205 ;  /* 0x000000ea9e7f7223 */ /* 0x040fe400000108cd */
[C---:B------:R-:W-:Y:S02]  /*b310*/  FMUL.FTZ R66, R153.reuse, -R232 ;  /* 0x800000e899427220 */ /* 0x040fe40000410000 */
[----:B------:R-:W-:Y:S02]  /*b320*/  FMUL.FTZ R205, R153, -R231 ;  /* 0x800000e799cd7220 */ /* 0x000fe40000410000 */
[----:B------:R-:W-:-:S02]  /*b330*/  FFMA.FTZ R245, R158, R207, R245 ;  /* 0x000000cf9ef57223 */ /* 0x000fc400000100f5 */
[----:B0-----:R-:W-:Y:S02]  /*b340*/  FMUL.FTZ R207, R228, R225 ;  /* 0x000000e1e4cf7220 */ /* 0x001fe40000410000 */
[C---:B------:R-:W-:Y:S02]  /*b350*/  FFMA.FTZ R66, R154.reuse, R231, -R66 ;  /* 0x000000e79a427223 */ /* 0x040fe40000010842 */
[----:B------:R-:W-:Y:S01]  /*b360*/  FFMA.FTZ R205, R154, R232, R205 ;  /* 0x000000e89acd7223 */ /* 0x000fe200000100cd */
[----:B------:R-:W-:Y:S01]  /*b370*/  MOV R232, UR7 ;  /* 0x0000000700e87c02 */ /* 0x000fe20008000f00 */
[-C--:B------:R-:W-:Y:S02]  /*b380*/  FMUL.FTZ R228, R228, R67.reuse ;  /* 0x00000043e4e47220 */ /* 0x080fe40000410000 */
[----:B--2---:R-:W-:Y:S02]  /*b390*/  FFMA.FTZ R235, R230, R67, R207 ;  /* 0x00000043e6eb7223 */ /* 0x004fe400000100cf */
[----:B------:R-:W-:-:S02]  /*b3a0*/  FMUL.FTZ R231, R155, -R66 ;  /* 0x800000429be77220 */ /* 0x000fc40000410000 */
[----:B------:R-:W-:Y:S02]  /*b3b0*/  FMUL.FTZ R207, R155, -R205 ;  /* 0x800000cd9bcf7220 */ /* 0x000fe40000410000 */
[----:B------:R-:W-:Y:S02]  /*b3c0*/  FFMA.FTZ R237, R230, R225, -R228 ;  /* 0x000000e1e6ed7223 */ /* 0x000fe400000108e4 */
[----:B----4-:R-:W-:Y:S02]  /*b3d0*/  @P1 FADD.FTZ R67, R222, R235 ;  /* 0x000000ebde431221 */ /* 0x010fe40000010000 */
[C---:B------:R-:W-:Y:S02]  /*b3e0*/  FFMA.FTZ R231, R156.reuse, R205, R231 ;  /* 0x000000cd9ce77223 */ /* 0x040fe400000100e7 */
[----:B------:R-:W-:Y:S02]  /*b3f0*/  FFMA.FTZ R207, R156, R66, -R207 ;  /* 0x000000429ccf7223 */ /* 0x000fe400000108cf */
[----:B------:R-:W-:-:S02]  /*b400*/  @P1 FADD.FTZ R225, R226, R237 ;  /* 0x000000ede2e11221 */ /* 0x000fc40000010000 */
[----:B------:R-:W-:Y:S02]  /*b410*/  FMUL.FTZ R66, R65, R67 ;  /* 0x0000004341427220 */ /* 0x000fe40000410000 */
[----:B------:R-:W-:Y:S02]  /*b420*/  FMUL.FTZ R205, R157, -R231 ;  /* 0x800000e79dcd7220 */ /* 0x000fe40000410000 */
[----:B------:R-:W-:Y:S02]  /*b430*/  FMUL.FTZ R65, R65, R225 ;  /* 0x000000e141417220 */ /* 0x000fe40000410000 */
[----:B------:R-:W-:Y:S02]  /*b440*/  FMUL.FTZ R222, R157, -R207 ;  /* 0x800000cf9dde7220 */ /* 0x000fe40000410000 */
[----:B------:R-:W-:Y:S02]  /*b450*/  FFMA.FTZ R225, R64, R225, -R66 ;  /* 0x000000e140e17223 */ /* 0x000fe40000010842 */
[----:B------:R-:W-:-:S02]  /*b460*/  FFMA.FTZ R205, R158, R207, -R205 ;  /* 0x000000cf9ecd7223 */ /* 0x000fc400000108cd */
[----:B------:R-:W-:Y:S02]  /*b470*/  FFMA.FTZ R207, R158, R231, R222 ;  /* 0x000000e79ecf7223 */ /* 0x000fe400000100de */
[----:B------:R-:W-:Y:S01]  /*b480*/  FADD.FTZ R212, R212, R225 ;  /* 0x000000e1d4d47221 */ /* 0x000fe20000010000 */
[----:B------:R-:W-:Y:S01]  /*b490*/  HADD2.F32 R225, -RZ, R114.H0_H0 ;  /* 0x20000072ffe17230 */ /* 0x000fe20000004100 */
[----:B------:R-:W-:Y:S01]  /*b4a0*/  FFMA.FTZ R222, R64, R67, R65 ;  /* 0x0000004340de7223 */ /* 0x000fe20000010041 */
[----:B------:R-:W-:Y:S01]  /*b4b0*/  HFMA2.MMA R64, -RZ, RZ, 1.875, 0 ;  /* 0x3f800000ff407435 */ /* 0x000fe200000001ff */
[----:B------:R-:W-:Y:S01]  /*b4c0*/  FADD.FTZ R237, R58, R58 ;  /* 0x0000003a3aed7221 */ /* 0x000fe20000010000 */
[----:B------:R-:W-:Y:S01]  /*b4d0*/  MOV R65, RZ ;  /* 0x000000ff00417202 */ /* 0x000fe20000000f00 */
[----:B------:R-:W-:Y:S01]  /*b4e0*/  FADD.FTZ R114, RZ, R222 ;  /* 0x000000deff727221 */ /* 0x000fe20000010000 */
[----:B------:R-:W-:Y:S01]  /*b4f0*/  CS2R R66, SRZ ;  /* 0x0000000000427805 */ /* 0x000fe2000001ff00 */
[----:B------:R-:W-:-:S02]  /*b500*/  FMUL.FTZ R222, R225, UR36 ;  /* 0x00000024e1de7c20 */ /* 0x000fc40008410000 */
[C---:B------:R-:W-:Y:S02]  /*b510*/  FMUL.FTZ R226, R225.reuse, UR37 ;  /* 0x00000025e1e27c20 */ /* 0x040fe40008410000 */
[C---:B------:R-:W-:Y:S01]  /*b520*/  FMUL.FTZ R228, R225.reuse, R114 ;  /* 0x00000072e1e47220 */ /* 0x040fe20000410000 */
[----:B------:R0:W1:Y:S01]  /*b530*/  @!P0 LDS.128 R64, [R232.X16+0x2e10] ;  /* 0x002e1000e8408984 */ /* 0x000062000000cc00 */
[-C--:B------:R-:W-:Y:S01]  /*b540*/  FMUL.FTZ R230, R225, R212.reuse ;  /* 0x000000d4e1e67220 */ /* 0x080fe20000410000 */
[----:B------:R-:W-:Y:S01]  /*b550*/  ISETP.NE.AND P0, PT, R246, 0x1f, PT ;  /* 0x0000001ff600780c */ /* 0x000fe20003f05270 */
[C---:B------:R-:W-:Y:S02]  /*b560*/  FFMA.FTZ R222, R115.reuse, UR37, R222 ;  /* 0x0000002573de7c23 */ /* 0x040fe400080100de */
[C---:B------:R-:W-:Y:S02]  /*b570*/  FFMA.FTZ R226, R115.reuse, UR36, -R226 ;  /* 0x0000002473e27c23 */ /* 0x040fe400080108e2 */
[----:B------:R-:W-:-:S02]  /*b580*/  FFMA.FTZ R228, R115, R212, -R228 ;  /* 0x000000d473e47223 */ /* 0x000fc400000108e4 */
[----:B------:R-:W-:Y:S02]  /*b590*/  FFMA.FTZ R230, R115, R114, R230 ;  /* 0x0000007273e67223 */ /* 0x000fe400000100e6 */
[----:B------:R-:W-:Y:S02]  /*b5a0*/  FMUL.FTZ R225, R237, R222 ;  /* 0x000000deede17220 */ /* 0x000fe40000410000 */
[C---:B------:R-:W-:Y:S02]  /*b5b0*/  FMUL.FTZ R115, R157.reuse, R212 ;  /* 0x000000d49d737220 */ /* 0x040fe40000410000 */
[-C--:B------:R-:W-:Y:S02]  /*b5c0*/  FMUL.FTZ R222, R157, R114.reuse ;  /* 0x000000729dde7220 */ /* 0x080fe40000410000 */
[----:B------:R-:W-:Y:S02]  /*b5d0*/  FFMA.FTZ R115, R158, R114, R115 ;  /* 0x000000729e737223 */ /* 0x000fe40000010073 */
[----:B------:R-:W-:-:S02]  /*b5e0*/  FMUL.FTZ R240, R114, UR37 ;  /* 0x0000002572f07c20 */ /* 0x000fc40008410000 */
[----:B------:R-:W-:Y:S02]  /*b5f0*/  FFMA.FTZ R222, R158, R212, -R222 ;  /* 0x000000d49ede7223 */ /* 0x000fe400000108de */
[----:B------:R-:W-:Y:S02]  /*b600*/  FMUL.FTZ R231, R114, UR36 ;  /* 0x0000002472e77c20 */ /* 0x000fe40008410000 */
[----:B------:R-:W-:Y:S02]  /*b610*/  FADD.FTZ R115, RZ, R115 ;  /* 0x00000073ff737221 */ /* 0x000fe40000010000 */
[C---:B------:R-:W-:Y:S02]  /*b620*/  FFMA.FTZ R240, R212.reuse, UR36, -R240 ;  /* 0x00000024d4f07c23 */ /* 0x040fe400080108f0 */
[----:B------:R-:W-:Y:S02]  /*b630*/  FFMA.FTZ R222, R9, R77, R222 ;  /* 0x0000004d09de7223 */ /* 0x000fe400000100de */
[----:B------:R-:W-:-:S02]  /*b640*/  FFMA.FTZ R231, R212, UR37, R231 ;  /* 0x00000025d4e77c23 */ /* 0x000fc400080100e7 */
[C---:B0-----:R-:W-:Y:S02]  /*b650*/  FMUL.FTZ R232, R116.reuse, R115 ;  /* 0x0000007374e87220 */ /* 0x041fe40000410000 */
[C---:B------:R-:W-:Y:S02]  /*b660*/  FMUL.FTZ R226, R237.reuse, R226 ;  /* 0x000000e2ede27220 */ /* 0x040fe40000410000 */
[C---:B------:R-:W-:Y:S02]  /*b670*/  FFMA.FTZ R228, R237.reuse, R228, RZ ;  /* 0x000000e4ede47223 */ /* 0x040fe400000100ff */
[C---:B------:R-:W-:Y:S02]  /*b680*/  FFMA.FTZ R230, -R237.reuse, R230, RZ ;  /* 0x000000e6ede67223 */ /* 0x040fe400000101ff */
[----:B------:R-:W-:Y:S02]  /*b690*/  FMUL.FTZ R240, R237, R240 ;  /* 0x000000f0edf07220 */ /* 0x000fe40000410000 */
[----:B------:R-:W-:-:S02]  /*b6a0*/  FMUL.FTZ R234, R116, R222 ;  /* 0x000000de74ea7220 */ /* 0x000fc40000410000 */
[----:B------:R-:W-:Y:S02]  /*b6b0*/  FFMA.FTZ R237, -R237, R231, -RZ ;  /* 0x000000e7eded7223 */ /* 0x000fe400000109ff */
[----:B------:R-:W-:Y:S02]  /*b6c0*/  FMUL.FTZ R231, R115, UR37 ;  /* 0x0000002573e77c20 */ /* 0x000fe40008410000 */
[----:B------:R-:W-:Y:S02]  /*b6d0*/  FFMA.FTZ R232, R213, R222, -R232 ;  /* 0x000000ded5e87223 */ /* 0x000fe400000108e8 */
[----:B------:R-:W-:Y:S02]  /*b6e0*/  FMUL.FTZ R116, R115, UR36 ;  /* 0x0000002473747c20 */ /* 0x000fe40008410000 */
[----:B------:R-:W-:Y:S02]  /*b6f0*/  FFMA.FTZ R213, R213, R115, R234 ;  /* 0x00000073d5d57223 */ /* 0x000fe400000100ea */
[----:B------:R-:W-:-:S02]  /*b700*/  FFMA.FTZ R231, R222, UR36, -R231 ;  /* 0x00000024dee77c23 */ /* 0x000fc400080108e7 */
[----:B------:R-:W-:Y:S02]  /*b710*/  FFMA.FTZ R116, R222, UR37, R116 ;  /* 0x00000025de747c23 */ /* 0x000fe40008010074 */
[C---:B------:R-:W-:Y:S02]  /*b720*/  FFMA.FTZ R230, -R208.reuse, R213, R230 ;  /* 0x000000d5d0e67223 */ /* 0x040fe400000101e6 */
[C---:B------:R-:W-:Y:S02]  /*b730*/  FMUL.FTZ R213, R155.reuse, R222 ;  /* 0x000000de9bd57220 */ /* 0x040fe40000410000 */
[C---:B------:R-:W-:Y:S02]  /*b740*/  FFMA.FTZ R228, R208.reuse, R232, R228 ;  /* 0x000000e8d0e47223 */ /* 0x040fe400000100e4 */
[C---:B------:R-:W-:Y:S02]  /*b750*/  FMUL.FTZ R239, R208.reuse, R231 ;  /* 0x000000e7d0ef7220 */ /* 0x040fe40000410000 */
[----:B------:R-:W-:Y:S01]  /*b760*/  FFMA.FTZ R208, -R208, R116, -RZ ;  /* 0x00000074d0d07223 */ /* 0x000fe200000109ff */
[----:B------:R0:W2:Y:S01]  /*b770*/  SHFL.DOWN PT, R231, R205, 0x1, 0x1f ;  /* 0x08201f00cde77f89 */ /* 0x0000a200000e0000 */
[----:B------:R-:W-:-:S02]  /*b780*/  FMUL.FTZ R116, R155, R115 ;  /* 0x000000739b747220 */ /* 0x000fc40000410000 */
[C---:B------:R-:W-:Y:S02]  /*b790*/  FFMA.FTZ R232, R156.reuse, R115, R213 ;  /* 0x000000739ce87223 */ /* 0x040fe400000100d5 */
[----:B------:R-:W-:Y:S02]  /*b7a0*/  FFMA.FTZ R213, R156, R222, -R116 ;  /* 0x000000de9cd57223 */ /* 0x000fe40000010874 */
[----:B------:R-:W-:Y:S02]  /*b7b0*/  FADD.FTZ R116, RZ, R232 ;  /* 0x000000e8ff747221 */ /* 0x000fe40000010000 */
[----:B------:R-:W-:Y:S01]  /*b7c0*/  FFMA.FTZ R213, R8, R76, R213 ;  /* 0x0000004c08d57223 */ /* 0x000fe200000100d5 */
[----:B------:R0:W3:Y:S01]  /*b7d0*/  SHFL.DOWN PT, R232, R207, 0x1, 0x1f ;  /* 0x08201f00cfe87f89 */ /* 0x0000e200000e0000 */
[----:B------:R-:W-:Y:S02]  /*b7e0*/  FMUL.FTZ R236, R216, R116 ;  /* 0x00000074d8ec7220 */ /* 0x000fe40000410000 */
[----:B------:R-:W-:-:S02]  /*b7f0*/  FADD.FTZ R127, R226, R127 ;  /* 0x0000007fe27f7221 */ /* 0x000fc40000010000 */
[----:B------:R-:W-:Y:S02]  /*b800*/  FADD.FTZ R245, -R225, R245 ;  /* 0x000000f5e1f57221 */ /* 0x000fe40000010100 */
[-C--:B------:R-:W-:Y:S01]  /*b810*/  FMUL.FTZ R235, R216, R213.reuse ;  /* 0x000000d5d8eb7220 */ /* 0x080fe20000410000 */
[----:B------:R0:W4:Y:S01]  /*b820*/  SHFL.DOWN PT, R234, R127, 0x1, 0x1f ;  /* 0x08201f007fea7f89 */ /* 0x00012200000e0000 */
[----:B------:R-:W-:-:S03]  /*b830*/  FFMA.FTZ R216, R117, R213, -R236 ;  /* 0x000000d575d87223 */ /* 0x000fc600000108ec */
[----:B------:R0:W0:Y:S01]  /*b840*/  SHFL.DOWN PT, R236, R245, 0x1, 0x1f ;  /* 0x08201f00f5ec7f89 */ /* 0x00002200000e0000 */
[----:B------:R-:W-:Y:S05]  /*b850*/  @!P0 BRA `(.L_x_8654) ;  /* 0x000000b000008947 */ /* 0x000fea0003800000 */
[----:B01----:R-:W-:-:S04]  /*b860*/  FMUL.FTZ R238, R207, R236 ;  /* 0x000000eccfee7220 */ /* 0x003fc80000410000 */
[-C--:B----4-:R-:W-:Y:S02]  /*b870*/  FFMA.FTZ R238, R205, R234.reuse, -R238 ;  /* 0x000000eacdee7223 */ /* 0x090fe400000108ee */
[----:B------:R-:W-:Y:S02]  /*b880*/  FMUL.FTZ R234, R207, R234 ;  /* 0x000000eacfea7220 */ /* 0x000fe40000410000 */
[----:B------:R-:W-:Y:S02]  /*b890*/  FADD.FTZ R127, R127, R238 ;  /* 0x000000ee7f7f7221 */ /* 0x000fe40000010000 */
[----:B------:R-:W-:Y:S02]  /*b8a0*/  FFMA.FTZ R234, R205, R236, R234 ;  /* 0x000000eccdea7223 */ /* 0x000fe400000100ea */
[C---:B---3--:R-:W-:Y:S02]  /*b8b0*/  FMUL.FTZ R236, R207.reuse, R232 ;  /* 0x000000e8cfec7220 */ /* 0x048fe40000410000 */
[----:B--2---:R-:W-:-:S02]  /*b8c0*/  FMUL.FTZ R207, R207, R231 ;  /* 0x000000e7cfcf7220 */ /* 0x004fc40000410000 */
[C---:B------:R-:W-:Y:S02]  /*b8d0*/  FFMA.FTZ R236, R205.reuse, R231, -R236 ;  /* 0x000000e7cdec7223 */ /* 0x040fe400000108ec */
[----:B------:R-:W-:Y:S02]  /*b8e0*/  FFMA.FTZ R207, R205, R232, R207 ;  /* 0x000000e8cdcf7223 */ /* 0x000fe400000100cf */
[----:B------:R-:W-:Y:S01]  /*b8f0*/  FADD.FTZ R245, R245, R234 ;  /* 0x000000eaf5f57221 */ /* 0x000fe20000010000 */
[----:B------:R-:W-:Y:S02]  /*b900*/  MOV R205, R236 ;  /* 0x000000ec00cd7202 */ /* 0x000fe40000000f00 */
.L_x_8654:
[----:B-1----:R-:W-:Y:S05]  /*b910*/  BSYNC B0 ;  /* 0x0000000000007941 */ /* 0x002fea0003800000 */
.L_x_8653:
        /* <DEDUP_REMOVED lines=9> */
[----:B----4-:R-:W-:Y:S02]  /*b9b0*/  FMUL.FTZ R234, R116, UR36 ;  /* 0x0000002474ea7c20 */ /* 0x010fe40008410000 */
[----:B------:R-:W-:Y:S02]  /*b9c0*/  FADD.FTZ R117, RZ, R117 ;  /* 0x00000075ff757221 */ /* 0x000fe40000010000 */
[----:B------:R-:W-:-:S02]  /*b9d0*/  FFMA.FTZ R216, R7, R75, R216 ;  /* 0x0000004b07d87223 */ /* 0x000fc400000100d8 */
[C---:B------:R-:W-:Y:S02]  /*b9e0*/  FFMA.FTZ R238, R213.reuse, UR36, -R238 ;  /* 0x00000024d5ee7c23 */ /* 0x040fe400080108ee */
[----:B------:R-:W-:Y:S02]  /*b9f0*/  FFMA.FTZ R234, R213, UR37, R234 ;  /* 0x00000025d5ea7c23 */ /* 0x000fe400080100ea */
[C---:B--2---:R-:W-:Y:S02]  /*ba00*/  FMUL.FTZ R231, R214.reuse, R117 ;  /* 0x00000075d6e77220 */ /* 0x044fe40000410000 */
[----:B---3--:R-:W-:Y:S02]  /*ba10*/  FMUL.FTZ R232, R214, R216 ;  /* 0x000000d8d6e87220 */ /* 0x008fe40000410000 */
        /* <DEDUP_REMOVED lines=10> */
[----:B0-----:R-:W-:-:S04]  /*bac0*/  FMUL.FTZ R236, R207, R234 ;  /* 0x000000eacfec7220 */ /* 0x001fc80000410000 */
[-C--:B--2---:R-:W-:Y:S02]  /*bad0*/  FFMA.FTZ R236, R205, R235.reuse, -R236 ;  /* 0x000000ebcdec7223 */ /* 0x084fe400000108ec */
[----:B------:R-:W-:Y:S02]  /*bae0*/  FMUL.FTZ R235, R207, R235 ;  /* 0x000000ebcfeb7220 */ /* 0x000fe40000410000 */
[----:B-1----:R-:W-:Y:S02]  /*baf0*/  FADD.FTZ R127, R127, R236 ;  /* 0x000000ec7f7f7221 */ /* 0x002fe40000010000 */
[----:B------:R-:W-:Y:S02]  /*bb00*/  FFMA.FTZ R235, R205, R234, R235 ;  /* 0x000000eacdeb7223 */ /* 0x000fe400000100eb */
[C---:B----4-:R-:W-:Y:S02]  /*bb10*/  FMUL.FTZ R234, R207.reuse, R232 ;  /* 0x000000e8cfea7220 */ /* 0x050fe40000410000 */
[----:B---3--:R-:W-:-:S02]  /*bb20*/  FMUL.FTZ R207, R207, R231 ;  /* 0x000000e7cfcf7220 */ /* 0x008fc40000410000 */
[C---:B------:R-:W-:Y:S02]  /*bb30*/  FFMA.FTZ R234, R205.reuse, R231, -R234 ;  /* 0x000000e7cdea7223 */ /* 0x040fe400000108ea */
[----:B------:R-:W-:Y:S02]  /*bb40*/  FFMA.FTZ R207, R205, R232, R207 ;  /* 0x000000e8cdcf7223 */ /* 0x000fe400000100cf */
[----:B------:R-:W-:Y:S01]  /*bb50*/  FADD.FTZ R245, R245, R235 ;  /* 0x000000ebf5f57221 */ /* 0x000fe20000010000 */
[----:B------:R-:W-:Y:S02]  /*bb60*/  MOV R205, R234 ;  /* 0x000000ea00cd7202 */ /* 0x000fe40000000f00 */
.L_x_8656:
[----:B------:R-:W-:Y:S05]  /*bb70*/  BSYNC B0 ;  /* 0x0000000000007941 */ /* 0x000fea0003800000 */
.L_x_8655:
        /* <DEDUP_REMOVED lines=52> */
.L_x_8658:
[----:B--23--:R-:W-:Y:S05]  /*bec0*/  BSYNC B0 ;  /* 0x0000000000007941 */ /* 0x00cfea0003800000 */
.L_x_8657:
[----:B-1----:R-:W-:Y:S01]  /*bed0*/  FFMA.FTZ R228, R120, R119, R221 ;  /* 0x0000007778e47223 */ /* 0x002fe200000100dd */
[----:B------:R-:W-:Y:S01]  /*bee0*/  ISETP.GT.U32.AND P0, PT, R246, 0x17, PT ;  /* 0x00000017f600780c */ /* 0x000fe20003f04070 */
[----:B------:R-:W-:Y:S01]  /*bef0*/  FFMA.FTZ R230, R120, R217, -R230 ;  /* 0x000000d978e67223 */ /* 0x000fe200000108e6 */
        /* <DEDUP_REMOVED lines=11> */
[-C--:B------:R-:W-:Y:S02]  /*bfb0*/  FMUL.FTZ R120, R147, R119.reuse ;  /* 0x0000007793787220 */ /* 0x080fe40000410000 */
[C---:B------:R-:W-:Y:S02]  /*bfc0*/  FFMA.FTZ R243, R209.reuse, R230, R243 ;  /* 0x000000e6d1f37223 */ /* 0x040fe400000100f3 */
[C---:B------:R-:W-:Y:S02]  /*bfd0*/  FFMA.FTZ R221, R148.reuse, R119, R221 ;  /* 0x0000007794dd7223 */ /* 0x040fe400000100dd */
[----:B------:R-:W-:Y:S02]  /*bfe0*/  FFMA.FTZ R230, R148, R217, -R120 ;  /* 0x000000d994e67223 */ /* 0x000fe40000010878 */
[----:B------:R-:W-:-:S02]  /*bff0*/  FMUL.FTZ R234, R209, R234 ;  /* 0x000000ead1ea7220 */ /* 0x000fc40000410000 */
[----:B------:R-:W-:Y:S02]  /*c000*/  FADD.FTZ R120, RZ, R221 ;  /* 0x000000ddff787221 */ /* 0x000fe40000010000 */
[----:B------:R-:W-:Y:S02]  /*c010*/  FFMA.FTZ R209, -R209, R228, -RZ ;  /* 0x000000e4d1d17223 */ /* 0x000fe400000109ff */
[----:B------:R-:W-:Y:S01]  /*c020*/  FFMA.FTZ R221, R4, R72, R230 ;  /* 0x0000004804dd7223 */ /* 0x000fe200000100e6 */
[----:B------:R1:W0:Y:S01]  /*c030*/  SHFL.DOWN PT, R228, R205, 0x8, 0x1f ;  /* 0x09001f00cde47f89 */ /* 0x00022200000e0000 */
[C---:B------:R-:W-:Y:S02]  /*c040*/  FMUL.FTZ R230, R219.reuse, R120 ;  /* 0x00000078dbe67220 */ /* 0x040fe40000410000 */
[----:B------:R-:W-:Y:S01]  /*c050*/  FMUL.FTZ R219, R219, R221 ;  /* 0x000000dddbdb7220 */ /* 0x000fe20000410000 */
[----:B------:R-:W-:Y:S05]  /*c060*/  @P0 BRA `(.L_x_8660) ;  /* 0x000000b000000947 */ /* 0x000fea0003800000 */
[----:B--234-:R-:W-:-:S04]  /*c070*/  FMUL.FTZ R246, R207, R242 ;  /* 0x000000f2cff67220 */ /* 0x01cfc80000410000 */
[-C--:B------:R-:W-:Y:S02]  /*c080*/  FFMA.FTZ R246, R205, R232.reuse, -R246 ;  /* 0x000000e8cdf67223 */ /* 0x080fe400000108f6 */
        /* <DEDUP_REMOVED lines=9> */
.L_x_8660:
[----:B--234-:R-:W-:Y:S05]  /*c120*/  BSYNC B0 ;  /* 0x0000000000007941 */ /* 0x01cfea0003800000 */
.L_x_8659:
[C---:B------:R-:W-:Y:S01]  /*c130*/  FFMA.FTZ R230, R121.reuse, R221, -R230 ;  /* 0x000000dd79e67223 */ /* 0x040fe200000108e6 */
[----:B0-----:R0:W2:Y:S01]  /*c140*/  SHFL.DOWN PT, R228, R205, 0x10, 0x1f ;  /* 0x0a001f00cde47f89 */ /* 0x0010a200000e0000 */
[----:B------:R-:W-:Y:S01]  /*c150*/  FFMA.FTZ R219, R121, R120, R219 ;  /* 0x0000007879db7223 */ /* 0x000fe200000100db */
[----:B------:R-:W-:Y:S02]  /*c160*/  BSSY B0, `(.L_x_8661) ;  /* 0x0000010000007945 */ /* 0x000fe40003800000 */
[----:B------:R0:W3:Y:S04]  /*c170*/  SHFL.DOWN PT, R231, R207, 0x10, 0x1f ;  /* 0x0a001f00cfe77f89 */ /* 0x0000e800000e0000 */
[----:B------:R0:W4:Y:S04]  /*c180*/  SHFL.DOWN PT, R121, R127, 0x10, 0x1f ;  /* 0x0a001f007f797f89 */ /* 0x00012800000e0000 */
[----:B------:R0:W1:Y:S01]  /*c190*/  SHFL.DOWN PT, R232, R245, 0x10, 0x1f ;  /* 0x0a001f00f5e87f89 */ /* 0x00006200000e0000 */
[----:B------:R-:W-:Y:S05]  /*c1a0*/  @P1 BRA `(.L_x_8662) ;  /* 0x000000b000001947 */ /* 0x000fea0003800000 */
[----:B-1----:R-:W-:-:S04]  /*c1b0*/  FMUL.FTZ R242, R207, R232 ;  /* 0x000000e8cff27220 */ /* 0x002fc80000410000 */
[-C--:B----4-:R-:W-:Y:S02]  /*c1c0*/  FFMA.FTZ R242, R205, R121.reuse, -R242 ;  /* 0x00000079cdf27223 */ /* 0x090fe400000108f2 */
[----:B------:R-:W-:Y:S02]  /*c1d0*/  FMUL.FTZ R121, R207, R121 ;  /* 0x00000079cf797220 */ /* 0x000fe40000410000 */
[----:B0-----:R-:W-:Y:S02]  /*c1e0*/  FADD.FTZ R127, R127, R242 ;  /* 0x000000f27f7f7221 */ /* 0x001fe40000010000 */
[----:B------:R-:W-:Y:S02]  /*c1f0*/  FFMA.FTZ R121, R205, R232, R121 ;  /* 0x000000e8cd797223 */ /* 0x000fe40000010079 */
[C---:B---3--:R-:W-:Y:S02]  /*c200*/  FMUL.FTZ R232, R207.reuse, R231 ;  /* 0x000000e7cfe87220 */ /* 0x048fe40000410000 */
[----:B--2---:R-:W-:-:S02]  /*c210*/  FMUL.FTZ R207, R207, R228 ;  /* 0x000000e4cfcf7220 */ /* 0x004fc40000410000 */
[C---:B------:R-:W-:Y:S02]  /*c220*/  FFMA.FTZ R232, R205.reuse, R228, -R232 ;  /* 0x000000e4cde87223 */ /* 0x040fe400000108e8 */
[----:B------:R-:W-:Y:S02]  /*c230*/  FFMA.FTZ R207, R205, R231, R207 ;  /* 0x000000e7cdcf7223 */ /* 0x000fe400000100cf */
[----:B------:R-:W-:Y:S01]  /*c240*/  FADD.FTZ R245, R245, R121 ;  /* 0x00000079f5f57221 */ /* 0x000fe20000010000 */
[----:B------:R-:W-:Y:S02]  /*c250*/  MOV R205, R232 ;  /* 0x000000e800cd7202 */ /* 0x000fe40000000f00 */
.L_x_8662:
[----:B------:R-:W-:Y:S05]  /*c260*/  BSYNC B0 ;  /* 0x0000000000007941 */ /* 0x000fea0003800000 */
.L_x_8661:
[----:B------:R-:W-:Y:S01]  /*c270*/  SHFL.DOWN PT, R249, R207, 0x1, 0x1f ;  /* 0x08201f00cff97f89 */ /* 0x000fe200000e0000 */
[----:B------:R-:W-:Y:S01]  /*c280*/  FFMA.FTZ R244, -R229, R219, R244 ;  /* 0x000000dbe5f47223 */ /* 0x000fe200000101f4 */
[----:B------:R-:W-:Y:S01]  /*c290*/  ISETP.NE.AND P0, PT, R107, RZ, PT ;  /* 0x000000ff6b00720c */ /* 0x000fe20003f05270 */
[C---:B----4-:R-:W-:Y:S01]  /*c2a0*/  FMUL.FTZ R121, R145.reuse, R221 ;  /* 0x000000dd91797220 */ /* 0x050fe20000410000 */
[----:B------:R-:W4:Y:S01]  /*c2b0*/  SHFL.IDX PT, R246, R66, RZ, 0x1f ;  /* 0x00001fff42f67589 */ /* 0x000f2200000e0000 */
[----:B------:R-:W-:Y:S01]  /*c2c0*/  FMUL.FTZ R219, R145, R120 ;  /* 0x0000007891db7220 */ /* 0x000fe20000410000 */
[----:B------:R-:W-:Y:S01]  /*c2d0*/  BSSY B0, `(.L_x_8663) ;  /* 0x0000202000007945 */ /* 0x000fe20003800000 */
[----:B------:R-:W-:Y:S01]  /*c2e0*/  FFMA.FTZ R243, R229, R230, R243 ;  /* 0x000000e6e5f37223 */ /* 0x000fe200000100f3 */
[----:B------:R-:W-:Y:S01]  /*c2f0*/  SHFL.DOWN PT, R242, R205, 0x1, 0x1f ;  /* 0x08201f00cdf27f89 */ /* 0x000fe200000e0000 */
[----:B-1----:R-:W-:-:S02]  /*c300*/  FMUL.FTZ R232, R120, UR37 ;  /* 0x0000002578e87c20 */ /* 0x002fc40008410000 */
[----:B------:R-:W-:Y:S01]  /*c310*/  FMUL.FTZ R230, R120, UR36 ;  /* 0x0000002478e67c20 */ /* 0x000fe20008410000 */
[----:B------:R-:W1:Y:S01]  /*c320*/  SHFL.IDX PT, R247, R67, RZ, 0x1f ;  /* 0x00001fff43f77589 */ /* 0x000e6200000e0000 */
[C---:B------:R-:W-:Y:S02]  /*c330*/  FFMA.FTZ R121, R146.reuse, R120, R121 ;  /* 0x0000007892797223 */ /* 0x040fe40000010079 */
[----:B------:R-:W-:Y:S01]  /*c340*/  FFMA.FTZ R219, R146, R221, -R219 ;  /* 0x000000dd92db7223 */ /* 0x000fe200000108db */
[----:B--2---:R-:W2:Y:S01]  /*c350*/  SHFL.DOWN PT, R228, R245, 0x1, 0x1f ;  /* 0x08201f00f5e47f89 */ /* 0x004ea200000e0000 */
        /* <DEDUP_REMOVED lines=12> */
[C---:B----4-:R-:W-:Y:S02]  /*c420*/  @P2 FMUL.FTZ R220, R249.reuse, R246 ;  /* 0x000000f6f9dc2220 */ /* 0x050fe40000410000 */
[----:B------:R-:W-:Y:S02]  /*c430*/  FFMA.FTZ R244, -R210, R122, R244 ;  /* 0x0000007ad2f47223 */ /* 0x000fe400000101f4 */
[-C--:B-1----:R-:W-:Y:S02]  /*c440*/  @P2 FFMA.FTZ R220, R242, R247.reuse, R220 ;  /* 0x000000f7f2dc2223 */ /* 0x082fe400000100dc */
[----:B------:R-:W-:Y:S02]  /*c450*/  @P2 FMUL.FTZ R249, R249, R247 ;  /* 0x000000f7f9f92220 */ /* 0x000fe40000410000 */
[----:B--2---:R-:W-:-:S02]  /*c460*/  @P2 FADD.FTZ R247, R228, R220 ;  /* 0x000000dce4f72221 */ /* 0x004fc40000010000 */
[C---:B------:R-:W-:Y:S02]  /*c470*/  FMUL.FTZ R122, R143.reuse, R219 ;  /* 0x000000db8f7a7220 */ /* 0x040fe40000410000 */
[-C--:B------:R-:W-:Y:S02]  /*c480*/  FMUL.FTZ R220, R143, R121.reuse ;  /* 0x000000798fdc7220 */ /* 0x080fe40000410000 */
[C---:B---3--:R-:W-:Y:S02]  /*c490*/  FMUL.FTZ R231, R121.reuse, UR37 ;  /* 0x0000002579e77c20 */ /* 0x048fe40008410000 */
        /* <DEDUP_REMOVED lines=54> */
[C---:B------:R-:W-:Y:S02]  /*c800*/  FMUL.FTZ R228, R123.reuse, UR37 ;  /* 0x000000257be47c20 */ /* 0x040fe40008410000 */
        /* <DEDUP_REMOVED lines=51> */
[----:B------:R-:W-:Y:S02]  /*cb40*/  FADD.FTZ R131, RZ, R131 ;  /* 0x00000083ff837221 */ /* 0x000fe40000010000 */
[----:B------:R-:W-:-:S02]  /*cb50*/  FFMA.FTZ R163, R112, R60, R163 ;  /* 0x0000003c70a37223 */ /* 0x000fc400000100a3 */
[----:B------:R-:W-:Y:S02]  /*cb60*/  FADD.FTZ R130, R130, R246 ;  /* 0x000000f682827221 */ /* 0x000fe40000010000 */
[----:B------:R-:W-:Y:S02]  /*cb70*/  FADD.FTZ R67, R245, R67 ;  /* 0x00000043f5437221 */ /* 0x000fe40000010000 */
[C---:B------:R-:W-:Y:S02]  /*cb80*/  FMUL.FTZ R247, R132.reuse, -R159 ;  /* 0x8000009f84f77220 */ /* 0x040fe40000410000 */
[C---:B------:R-:W-:Y:S02]  /*cb90*/  FMUL.FTZ R245, R132.reuse, R131 ;  /* 0x0000008384f57220 */ /* 0x040fe40000410000 */
[C---:B------:R-:W-:Y:S02]  /*cba0*/  FMUL.FTZ R246, R132.reuse, R163 ;  /* 0x000000a384f67220 */ /* 0x040fe40000410000 */
[----:B------:R-:W-:-:S02]  /*cbb0*/  FMUL.FTZ R132, R132, -R130 ;  /* 0x8000008284847220 */ /* 0x000fc40000410000 */
[C---:B------:R-:W-:Y:S02]  /*cbc0*/  FFMA.FTZ R247, R162.reuse, R130, -R247 ;  /* 0x00000082a2f77223 */ /* 0x040fe400000108f7 */
[C---:B------:R-:W-:Y:S02]  /*cbd0*/  FFMA.FTZ R245, R162.reuse, R163, -R245 ;  /* 0x000000a3a2f57223 */ /* 0x040fe400000108f5 */
[C---:B------:R-:W-:Y:S02]  /*cbe0*/  FFMA.FTZ R246, R162.reuse, R131, R246 ;  /* 0x00000083a2f67223 */ /* 0x040fe400000100f6 */
        /* <DEDUP_REMOVED lines=9> */
[C---:B------:R-:W-:Y:S02]  /*cc80*/  FMUL.FTZ R161, R199.reuse, R128 ;  /* 0x00000080c7a17220 */ /* 0x040fe40000410000 */
[----:B------:R-:W-:Y:S02]  /*cc90*/  FMUL.FTZ R199, R199, R206 ;  /* 0x000000cec7c77220 */ /* 0x000fe40000410000 */
[C---:B------:R-:W-:Y:S02]  /*cca0*/  FMUL.FTZ R162, R133.reuse, -R197 ;  /* 0x800000c585a27220 */ /* 0x040fe40000410000 */
[----:B------:R-:W-:Y:S02]  /*ccb0*/  FMUL.FTZ R133, R133, -R198 ;  /* 0x800000c685857220 */ /* 0x000fe40000410000 */
[C---:B------:R-:W-:Y:S02]  /*ccc0*/  FFMA.FTZ R161, R186.reuse, R206, -R161 ;  /* 0x000000cebaa17223 */ /* 0x040fe400000108a1 */
[----:B------:R-:W-:-:S02]  /*ccd0*/  FFMA.FTZ R199, R186, R128, R199 ;  /* 0x00000080bac77223 */ /* 0x000fc400000100c7 */
[C---:B------:R-:W-:Y:S02]  /*cce0*/  FFMA.FTZ R162, R134.reuse, R198, -R162 ;  /* 0x000000c686a27223 */ /* 0x040fe400000108a2 */
[----:B------:R-:W-:Y:S02]  /*ccf0*/  FFMA.FTZ R186, R134, R197, R133 ;  /* 0x000000c586ba7223 */ /* 0x000fe40000010085 */
[----:B------:R-:W-:Y:S02]  /*cd00*/  FMUL.FTZ R134, R128, UR36 ;  /* 0x0000002480867c20 */ /* 0x000fe40008410000 */
[----:B------:R-:W-:Y:S02]  /*cd10*/  FADD.FTZ R184, R184, R162 ;  /* 0x000000a2b8b87221 */ /* 0x000fe40000010000 */
[----:B------:R-:W-:Y:S02]  /*cd20*/  FADD.FTZ R185, -R185, R186 ;  /* 0x000000bab9b97221 */ /* 0x000fe40000010100 */
[----:B------:R-:W-:-:S02]  /*cd30*/  FFMA.FTZ R162, R206, UR37, R134 ;  /* 0x00000025cea27c23 */ /* 0x000fc40008010086 */
        /* <DEDUP_REMOVED lines=10> */
[----:B------:R-:W-:Y:S02]  /*cde0*/  FMUL.FTZ R137, R129, UR37 ;  /* 0x0000002581897c20 */ /* 0x000fe40008410000 */
[----:B------:R-:W-:-:S02]  /*cdf0*/  FMUL.FTZ R135, R191, R129 ;  /* 0x00000081bf877220 */ /* 0x000fc40000410000 */
[----:B------:R-:W-:Y:S02]  /*ce00*/  FMUL.FTZ R136, R129, UR36 ;  /* 0x0000002481887c20 */ /* 0x000fe40008410000 */
[----:B------:R-:W-:Y:S02]  /*ce10*/  FADD.FTZ R180, R180, R134 ;  /* 0x00000086b4b47221 */ /* 0x000fe40000010000 */
[----:B------:R-:W-:Y:S02]  /*ce20*/  FADD.FTZ R138, -R181, R138 ;  /* 0x0000008ab58a7221 */ /* 0x000fe40000010100 */
[----:B------:R-:W-:Y:S02]  /*ce30*/  FFMA.FTZ R134, R205, UR36, -R137 ;  /* 0x00000024cd867c23 */ /* 0x000fe40008010889 */
[----:B------:R-:W-:Y:S02]  /*ce40*/  FFMA.FTZ R161, R187, R161, R243 ;  /* 0x000000a1bba17223 */ /* 0x000fe400000100f3 */
[----:B------:R-:W-:-:S02]  /*ce50*/  FFMA.FTZ R135, R192, R205, -R135 ;  /* 0x000000cdc0877223 */ /* 0x000fc40000010887 */
[----:B------:R-:W-:Y:S02]  /*ce60*/  FFMA.FTZ R137, R205, UR37, R136 ;  /* 0x00000025cd897c23 */ /* 0x000fe40008010088 */
[C---:B------:R-:W-:Y:S02]  /*ce70*/  FMUL.FTZ R136, R139.reuse, -R180 ;  /* 0x800000b48b887220 */ /* 0x040fe40000410000 */
[-C--:B------:R-:W-:Y:S02]  /*ce80*/  FMUL.FTZ R139, R139, -R138.reuse ;  /* 0x8000008a8b8b7220 */ /* 0x080fe40000410000 */
[----:B------:R-:W-:Y:S02]  /*ce90*/  FFMA.FTZ R135, R196, R135, R161 ;  /* 0x00000087c4877223 */ /* 0x000fe400000100a1 */
[C---:B------:R-:W-:Y:S02]  /*cea0*/  FFMA.FTZ R161, R140.reuse, R138, R136 ;  /* 0x0000008a8ca17223 */ /* 0x040fe40000010088 */
[----:B------:R-:W-:-:S02]  /*ceb0*/  FFMA.FTZ R139, R140, R180, -R139 ;  /* 0x000000b48c8b7223 */ /* 0x000fc4000001088b */
[----:B------:R-:W-:Y:S02]  /*cec0*/  FMUL.FTZ R136, R188, R131 ;  /* 0x00000083bc887220 */ /* 0x000fe40000410000 */
[----:B------:R-:W-:Y:S02]  /*ced0*/  FADD.FTZ R179, -R179, R161 ;  /* 0x000000a1b3b37221 */ /* 0x000fe40000010100 */
[----:B------:R-:W-:Y:S02]  /*cee0*/  FADD.FTZ R178, R178, R139 ;  /* 0x0000008bb2b27221 */ /* 0x000fe40000010000 */
[----:B------:R-:W-:Y:S02]  /*cef0*/  FFMA.FTZ R136, R190, R163, -R136 ;  /* 0x000000a3be887223 */ /* 0x000fe40000010888 */
[C---:B------:R-:W-:Y:S02]  /*cf00*/  FMUL.FTZ R139, R141.reuse, -R179 ;  /* 0x800000b38d8b7220 */ /* 0x040fe40000410000 */
[----:B------:R-:W-:-:S02]  /*cf10*/  FMUL.FTZ R141, R141, -R178 ;  /* 0x800000b28d8d7220 */ /* 0x000fc40000410000 */
[----:B------:R-:W-:Y:S02]  /*cf20*/  FFMA.FTZ R135, R195, R136, R135 ;  /* 0x00000088c3877223 */ /* 0x000fe40000010087 */
[C---:B------:R-:W-:Y:S02]  /*cf30*/  FFMA.FTZ R136, R142.reuse, R178, -R139 ;  /* 0x000000b28e887223 */ /* 0x040fe4000001088b */
[----:B------:R-:W-:Y:S02]  /*cf40*/  FFMA.FTZ R139, R142, R179, R141 ;  /* 0x000000b38e8b7223 */ /* 0x000fe4000001008d */
[----:B------:R-:W-:Y:S02]  /*cf50*/  FMUL.FTZ R140, R131, UR37 ;  /* 0x00000025838c7c20 */ /* 0x000fe40008410000 */
[----:B------:R-:W-:Y:S02]  /*cf60*/  FADD.FTZ R177, R177, R136 ;  /* 0x00000088b1b17221 */ /* 0x000fe40000010000 */
[----:B------:R-:W-:-:S02]  /*cf70*/  FADD.FTZ R139, -R176, R139 ;  /* 0x0000008bb08b7221 */ /* 0x000fc40000010100 */
[----:B------:R-:W-:Y:S02]  /*cf80*/  FFMA.FTZ R136, R163, UR36, -R140 ;  /* 0x00000024a3887c23 */ /* 0x000fe4000801088c */
[C---:B------:R-:W-:Y:S02]  /*cf90*/  FMUL.FTZ R140, R143.reuse, -R177 ;  /* 0x800000b18f8c7220 */ /* 0x040fe40000410000 */
[----:B------:R-:W-:Y:S02]  /*cfa0*/  FMUL.FTZ R143, R143, -R139 ;  /* 0x8000008b8f8f7220 */ /* 0x000fe40000410000 */
[----:B------:R-:W-:Y:S02]  /*cfb0*/  FMUL.FTZ R191, R191, R205 ;  /* 0x000000cdbfbf7220 */ /* 0x000fe40000410000 */
[C---:B------:R-:W-:Y:S02]  /*cfc0*/  FFMA.FTZ R140, R144.reuse, R139, R140 ;  /* 0x0000008b908c7223 */ /* 0x040fe4000001008c */
[----:B------:R-:W-:-:S02]  /*cfd0*/  FFMA.FTZ R143, R144, R177, -R143 ;  /* 0x000000b1908f7223 */ /* 0x000fc4000001088f */
[----:B------:R-:W-:Y:S02]  /*cfe0*/  FFMA.FTZ R199, -R187, R199, R244 ;  /* 0x000000c7bbc77223 */ /* 0x000fe400000101f4 */
[----:B------:R-:W-:Y:S02]  /*cff0*/  FFMA.FTZ R191, R192, R129, R191 ;  /* 0x00000081c0bf7223 */ /* 0x000fe400000100bf */
[----:B------:R-:W-:Y:S02]  /*d000*/  FMUL.FTZ R188, R188, R163 ;  /* 0x000000a3bcbc7220 */ /* 0x000fe40000410000 */
[----:B------:R-:W-:Y:S02]  /*d010*/  FMUL.FTZ R142, R131, UR36 ;  /* 0x00000024838e7c20 */ /* 0x000fe40008410000 */
[----:B------:R-:W-:Y:S02]  /*d020*/  FADD.FTZ R140, -R175, R140 ;  /* 0x0000008caf8c7221 */ /* 0x000fe40000010100 */
[----:B------:R-:W-:-:S02]  /*d030*/  FADD.FTZ R174, R174, R143 ;  /* 0x0000008faeae7221 */ /* 0x000fc40000010000 */
[----:B------:R-:W-:Y:S02]  /*d040*/  FFMA.FTZ R191, -R196, R191, R199 ;  /* 0x000000bfc4bf7223 */ /* 0x000fe400000101c7 */
[----:B------:R-:W-:Y:S02]  /*d050*/  FFMA.FTZ R188, R190, R131, R188 ;  /* 0x00000083bebc7223 */ /* 0x000fe400000100bc */
[----:B------:R-:W-:Y:S02]  /*d060*/  FFMA.FTZ R142, R163, UR37, R142 ;  /* 0x00000025a38e7c23 */ /* 0x000fe4000801008e */
[----:B------:R-:W-:Y:S02]  /*d070*/  FADD.FTZ R246, RZ, R246 ;  /* 0x000000f6fff67221 */ /* 0x000fe40000010000 */
[C---:B------:R-:W-:Y:S02]  /*d080*/  FMUL.FTZ R143, R145.reuse, -R140 ;  /* 0x8000008c918f7220 */ /* 0x040fe40000410000 */
[----:B------:R-:W-:-:S02]  /*d090*/  FMUL.FTZ R145, R145, -R174 ;  /* 0x800000ae91917220 */ /* 0x000fc40000410000 */
[C---:B------:R-:W-:Y:S02]  /*d0a0*/  FFMA.FTZ R191, -R195.reuse, R188, R191 ;  /* 0x000000bcc3bf7223 */ /* 0x040fe400000101bf */
[C---:B------:R-:W-:Y:S02]  /*d0b0*/  FMUL.FTZ R136, R195.reuse, R136 ;  /* 0x00000088c3887220 */ /* 0x040fe40000410000 */
[----:B------:R-:W-:Y:S02]  /*d0c0*/  FFMA.FTZ R195, -R195, R142, -RZ ;  /* 0x0000008ec3c37223 */ /* 0x000fe400000109ff */
[----:B------:R-:W-:Y:S02]  /*d0d0*/  FFMA.FTZ R245, R113, R59, R245 ;  /* 0x0000003b71f57223 */ /* 0x000fe400000100f5 */
[----:B------:R-:W-:Y:S02]  /*d0e0*/  FMUL.FTZ R142, R193, R246 ;  /* 0x000000f6c18e7220 */ /* 0x000fe40000410000 */
[----:B------:R-:W-:-:S02]  /*d0f0*/  FFMA.FTZ R143, R146, R174, -R143 ;  /* 0x000000ae928f7223 */ /* 0x000fc4000001088f */
[----:B------:R-:W-:Y:S02]  /*d100*/  FFMA.FTZ R146, R146, R140, R145 ;  /* 0x0000008c92927223 */ /* 0x000fe40000010091 */
[----:B------:R-:W-:Y:S02]  /*d110*/  FMUL.FTZ R144, R246, UR36 ;  /* 0x00000024f6907c20 */ /* 0x000fe40008410000 */
[----:B------:R-:W-:Y:S02]  /*d120*/  FFMA.FTZ R141, R189, R245, -R142 ;  /* 0x000000f5bd8d7223 */ /* 0x000fe4000001088e */
[----:B------:R-:W-:Y:S01]  /*d130*/  FADD.FTZ R173, -R173, R146 ;  /* 0x00000092adad7221 */ /* 0x000fe20000010100 */
[----:B------:R-:W-:Y:S01]  /*d140*/  MOV R146, UR7 ;  /* 0x0000000700927c02 */ /* 0x000fe20008000f00 */
[----:B------:R-:W-:Y:S02]  /*d150*/  FADD.FTZ R172, R172, R143 ;  /* 0x0000008facac7221 */ /* 0x000fe40000010000 */
[----:B------:R-:W-:-:S02]  /*d160*/  FFMA.FTZ R145, R245, UR37, R144 ;  /* 0x00000025f5917c23 */ /* 0x000fc40008010090 */
[----:B------:R-:W-:Y:S01]  /*d170*/  FMUL.FTZ R144, R194, R141 ;  /* 0x0000008dc2907220 */ /* 0x000fe20000410000 */
[----:B------:R0:W-:Y:S01]  /*d180*/  @!P0 STS.128 [R146.X16+0x2e10], R64 ;  /* 0x002e104092008388 */ /* 0x0001e2000000cc00 */
[CC--:B------:R-:W-:Y:S02]  /*d190*/  FMUL.FTZ R141, R147.reuse, -R173.reuse ;  /* 0x800000ad938d7220 */ /* 0x0c0fe40000410000 */
        /* <DEDUP_REMOVED lines=12> */
[C---:B0-----:R-:W-:Y:S02]  /*d260*/  FMUL.FTZ R64, R151.reuse, -R141 ;  /* 0x8000008d97407220 */ /* 0x041fe40000410000 */
[-C--:B------:R-:W-:Y:S02]  /*d270*/  FMUL.FTZ R151, R151, -R169.reuse ;  /* 0x800000a997977220 */ /* 0x080fe40000410000 */
[C---:B------:R-:W-:Y:S02]  /*d280*/  FFMA.FTZ R64, R152.reuse, R169, R64 ;  /* 0x000000a998407223 */ /* 0x040fe40000010040 */
[----:B------:R-:W-:-:S02]  /*d290*/  FFMA.FTZ R151, R152, R141, -R151 ;  /* 0x0000008d98977223 */ /* 0x000fc40000010897 */
        /* <DEDUP_REMOVED lines=8> */
[C---:B------:R-:W-:Y:S02]  /*d320*/  FMUL.FTZ R65, R155.reuse, -R147 ;  /* 0x800000939b417220 */ /* 0x040fe40000410000 */
[-C--:B------:R-:W-:Y:S02]  /*d330*/  FMUL.FTZ R155, R155, -R165.reuse ;  /* 0x800000a59b9b7220 */ /* 0x080fe40000410000 */
[C---:B------:R-:W-:Y:S02]  /*d340*/  FFMA.FTZ R66, R156.reuse, R165, R65 ;  /* 0x000000a59c427223 */ /* 0x040fe40000010041 */
[----:B------:R-:W-:-:S02]  /*d350*/  FFMA.FTZ R155, R156, R147, -R155 ;  /* 0x000000939c9b7223 */ /* 0x000fc4000001089b */
[----:B------:R-:W-:Y:S02]  /*d360*/  FMUL.FTZ R193, R193, R245 ;  /* 0x000000f5c1c17220 */ /* 0x000fe40000410000 */
[----:B------:R-:W-:Y:S02]  /*d370*/  FMUL.FTZ R142, R246, UR37 ;  /* 0x00000025f68e7c20 */ /* 0x000fe40008410000 */
[----:B------:R-:W-:Y:S02]  /*d380*/  FADD.FTZ R66, -R203, R66 ;  /* 0x00000042cb427221 */ /* 0x000fe40000010100 */
[----:B------:R-:W-:Y:S02]  /*d390*/  FADD.FTZ R204, R204, R155 ;  /* 0x0000009bcccc7221 */ /* 0x000fe40000010000 */
[----:B------:R-:W-:Y:S02]  /*d3a0*/  FFMA.FTZ R189, R189, R246, R193 ;  /* 0x000000f6bdbd7223 */ /* 0x000fe400000100c1 */
[----:B------:R-:W-:-:S02]  /*d3b0*/  FFMA.FTZ R143, R245, UR36, -R142 ;  /* 0x00000024f58f7c23 */ /* 0x000fc4000801088e */
[----:B------:R-:W-:Y:S02]  /*d3c0*/  FMUL.FTZ R133, R128, UR37 ;  /* 0x0000002580857c20 */ /* 0x000fe40008410000 */
[C---:B------:R-:W-:Y:S02]  /*d3d0*/  FMUL.FTZ R65, R157.reuse, -R66 ;  /* 0x800000429d417220 */ /* 0x040fe40000410000 */
[----:B------:R-:W-:Y:S02]  /*d3e0*/  FMUL.FTZ R157, R157, -R204 ;  /* 0x800000cc9d9d7220 */ /* 0x000fe40000410000 */
[C---:B------:R-:W-:Y:S02]  /*d3f0*/  FMUL.FTZ R142, R194.reuse, R189 ;  /* 0x000000bdc28e7220 */ /* 0x040fe40000410000 */
[C---:B------:R-:W-:Y:S02]  /*d400*/  FMUL.FTZ R143, R194.reuse, R143 ;  /* 0x0000008fc28f7220 */ /* 0x040fe40000410000 */
[----:B------:R-:W-:Y:S01]  /*d410*/  FFMA.FTZ R194, -R194, R145, -RZ ;  /* 0x00000091c2c27223 */ /* 0x000fe200000109ff */
[----:B------:R-:W-:Y:S01]  /*d420*/  SHF.L.U32 R145, R107, 0x5, RZ ;  /* 0x000000056b917819 */ /* 0x000fe200000006ff */
[----:B------:R-:W-:-:S02]  /*d430*/  FFMA.FTZ R133, R206, UR36, -R133 ;  /* 0x00000024ce857c23 */ /* 0x000fc40008010885 */
[C---:B------:R-:W-:Y:S01]  /*d440*/  FFMA.FTZ R65, R158.reuse, R204, -R65 ;  /* 0x000000cc9e417223 */ /* 0x040fe20000010841 */
[----:B------:R-:W-:Y:S01]  /*d450*/  LEA.HI.SX32 R145, R145, R145, 0x1b ;  /* 0x0000009191917211 */ /* 0x000fe200078fdaff */
[----:B------:R-:W-:Y:S02]  /*d460*/  FFMA.FTZ R158, R158, R66, R157 ;  /* 0x000000429e9e7223 */ /* 0x000fe4000001009d */
[----:B------:R-:W-:Y:S02]  /*d470*/  FMUL.FTZ R133, R187, R133 ;  /* 0x00000085bb857220 */ /* 0x000fe40000410000 */
[----:B------:R-:W-:Y:S01]  /*d480*/  FADD.FTZ R225, -R225, R158 ;  /* 0x0000009ee1e17221 */ /* 0x000fe20000010100 */
[----:B------:R-:W-:Y:S01]  /*d490*/  STS [R145.X4+0x8b0], R136 ;  /* 0x0008b08891007388 */ /* 0x000fe20000004800 */
[----:B------:R-:W-:Y:S02]  /*d4a0*/  FADD.FTZ R149, R226, R65 ;  /* 0x00000041e2957221 */ /* 0x000fe40000010000 */
[----:B------:R-:W-:Y:S01]  /*d4b0*/  FMUL.FTZ R134, R196, R134 ;  /* 0x00000086c4867220 */ /* 0x000fe20000410000 */
[----:B------:R0:W-:Y:S01]  /*d4c0*/  STS [R145.X4+0x8a0], R133 ;  /* 0x0008a08591007388 */ /* 0x0001e20000004800 */
[----:B------:R-:W-:-:S02]  /*d4d0*/  FMUL.FTZ R146, R204, R77 ;  /* 0x0000004dcc927220 */ /* 0x000fc40000410000 */
[----:B------:R-:W-:Y:S01]  /*d4e0*/  FMUL.FTZ R65, R225, R78 ;  /* 0x0000004ee1417220 */ /* 0x000fe20000410000 */
[----:B------:R1:W-:Y:S01]  /*d4f0*/  STS [R145.X4+0x8a8], R134 ;  /* 0x0008a88691007388 */ /* 0x0003e20000004800 */
[-C--:B------:R-:W-:Y:S02]  /*d500*/  FFMA.FTZ R151, R9, -R77.reuse, R222 ;  /* 0x8000004d09977223 */ /* 0x080fe400000100de */
[----:B------:R-:W-:Y:S01]  /*d510*/  FMUL.FTZ R148, R66, R77 ;  /* 0x0000004d42947220 */ /* 0x000fe20000410000 */
[----:B------:R-:W-:Y:S01]  /*d520*/  STS [R145.X4+0x8b8], R143 ;  /* 0x0008b88f91007388 */ /* 0x000fe20000004800 */
[----:B------:R-:W-:Y:S02]  /*d530*/  FMUL.FTZ R150, R115, R146 ;  /* 0x0000009273967220 */ /* 0x000fe40000410000 */
[----:B0-----:R-:W-:Y:S01]  /*d540*/  FMUL.FTZ R133, R149, R78 ;  /* 0x0000004e95857220 */ /* 0x001fe20000410000 */
[----:B------:R-:W-:Y:S01]  /*d550*/  STS [R145.X4+0x84c], R208 ;  /* 0x00084cd091007388 */ /* 0x000fe20000004800 */
[----:B------:R-:W-:-:S02]  /*d560*/  FMUL.FTZ R67, R114, R65 ;  /* 0x0000004172437220 */ /* 0x000fc40000410000 */
[----:B-1----:R-:W-:Y:S01]  /*d570*/  FMUL.FTZ R134, R114, R133 ;  /* 0x0000008572867220 */ /* 0x002fe20000410000 */
[----:B------:R-:W-:Y:S01]  /*d580*/  STS [R145.X4+0x86c], R209 ;  /* 0x00086cd191007388 */ /* 0x000fe20000004800 */
[----:B------:R-:W-:Y:S02]  /*d590*/  FFMA.FTZ R137, -R196, R137, -RZ ;  /* 0x00000089c4897223 */ /* 0x000fe400000109ff */
[-C--:B------:R-:W-:Y:S01]  /*d5a0*/  FFMA.FTZ R150, R151, R148.reuse, -R150 ;  /* 0x0000009497967223 */ /* 0x080fe20000010896 */
[----:B------:R-:W-:Y:S01]  /*d5b0*/  STS [R145.X4+0x8bc], R194 ;  /* 0x0008bcc291007388 */ /* 0x000fe20000004800 */
[----:B------:R-:W-:Y:S02]  /*d5c0*/  FMUL.FTZ R148, R115, R148 ;  /* 0x0000009473947220 */ /* 0x000fe40000410000 */
[C---:B------:R-:W-:Y:S01]  /*d5d0*/  FFMA.FTZ R67, R212.reuse, R133, R67 ;  /* 0x00000085d4437223 */ /* 0x040fe20000010043 */
[----:B------:R0:W-:Y:S01]  /*d5e0*/  STS [R145.X4+0x8ac], R137 ;  /* 0x0008ac8991007388 */ /* 0x0001e20000004800 */
[----:B------:R-:W-:-:S02]  /*d5f0*/  FFMA.FTZ R65, R212, R65, -R134 ;  /* 0x00000041d4417223 */ /* 0x000fc40000010886 */
[----:B------:R-:W-:Y:S01]  /*d600*/  FMUL.FTZ R153, R165, R76 ;  /* 0x0000004ca5997220 */ /* 0x000fe20000410000 */
[----:B------:R-:W-:Y:S01]  /*d610*/  STS [R145.X4+0x8b4], R195 ;  /* 0x0008b4c391007388 */ /* 0x000fe20000004800 */
[----:B------:R-:W-:Y:S02]  /*d620*/  FFMA.FTZ R148, R151, R146, R148 ;  /* 0x0000009297947223 */ /* 0x000fe40000010094 */
[----:B------:R-:W-:Y:S01]  /*d630*/  FADD.FTZ R67, RZ, R67 ;  /* 0x00000043ff437221 */ /* 0x000fe20000010000 */
[----:B------:R-:W-:Y:S01]  /*d640*/  STS [R145.X4+0x840], R240 ;  /* 0x000840f091007388 */ /* 0x000fe20000004800 */
[-C--:B------:R-:W-:Y:S02]  /*d650*/  FFMA.FTZ R134, R8, -R76.reuse, R213 ;  /* 0x8000004c08867223 */ /* 0x080fe400000100d5 */
[----:B0-----:R-:W-:Y:S01]  /*d660*/  FMUL.FTZ R137, R147, R76 ;  /* 0x0000004c93897220 */ /* 0x001fe20000410000 */
        /* <DEDUP_REMOVED lines=14> */
[----:B------:R-:W-:Y:S01]  /*d750*/  FMUL.FTZ R155, R141, R74 ;  /* 0x0000004a8d9b7220 */ /* 0x000fe20000410000 */
[----:B------:R-:W-:Y:S01]  /*d760*/  STS [R145.X4+0x85c], R233 ;  /* 0x00085ce991007388 */ /* 0x000fe20000004800 */
[-C--:B------:R-:W-:Y:S02]  /*d770*/  FFMA.FTZ R153, R7, -R75.reuse, R216 ;  /* 0x8000004b07997223 */ /* 0x080fe400000100d8 */
[----:B------:R-:W-:Y:S01]  /*d780*/  FMUL.FTZ R136, R166, R75 ;  /* 0x0000004ba6887220 */ /* 0x000fe20000410000 */
[----:B------:R-:W-:Y:S01]  /*d790*/  STS [R145.X4+0x860], R235 ;  /* 0x000860eb91007388 */ /* 0x000fe20000004800 */
[----:B------:R-:W-:-:S02]  /*d7a0*/  FMUL.FTZ R152, R117, R150 ;  /* 0x0000009675987220 */ /* 0x000fc40000410000 */
[----:B------:R-:W-:Y:S01]  /*d7b0*/  FMUL.FTZ R157, R169, R74 ;  /* 0x0000004aa99d7220 */ /* 0x000fe20000410000 */
[----:B------:R-:W-:Y:S01]  /*d7c0*/  STS [R145.X4+0x864], R218 ;  /* 0x000864da91007388 */ /* 0x000fe20000004800 */
[----:B------:R-:W-:Y:S02]  /*d7d0*/  FMUL.FTZ R156, R118, R155 ;  /* 0x0000009b769c7220 */ /* 0x000fe40000410000 */
[-C--:B------:R-:W-:Y:S01]  /*d7e0*/  FFMA.FTZ R152, R153, R136.reuse, R152 ;  /* 0x0000008899987223 */ /* 0x080fe20000010098 */
[----:B------:R-:W-:Y:S01]  /*d7f0*/  STS [R145.X4+0x868], R234 ;  /* 0x000868ea91007388 */ /* 0x000fe20000004800 */
[----:B------:R-:W-:Y:S02]  /*d800*/  FMUL.FTZ R154, R117, R136 ;  /* 0x00000088759a7220 */ /* 0x000fe40000410000 */
[----:B------:R-:W-:Y:S01]  /*d810*/  FFMA.FTZ R156, R214, R157, -R156 ;  /* 0x0000009dd69c7223 */ /* 0x000fe2000001089c */
[----:B------:R-:W-:Y:S01]  /*d820*/  STS [R145.X4+0x870], R232 ;  /* 0x000870e891007388 */ /* 0x000fe20000004800 */
[----:B------:R-:W-:-:S02]  /*d830*/  FADD.FTZ R67, R67, R152 ;  /* 0x0000009843437221 */ /* 0x000fc40000010000 */
[----:B------:R-:W-:Y:S01]  /*d840*/  FMUL.FTZ R157, R118, R157 ;  /* 0x0000009d769d7220 */ /* 0x000fe20000410000 */
[----:B------:R-:W-:Y:S01]  /*d850*/  STS [R145.X4+0x874], R229 ;  /* 0x000874e591007388 */ /* 0x000fe20000004800 */
[----:B------:R-:W-:Y:S02]  /*d860*/  FMUL.FTZ R152, R144, R73 ;  /* 0x0000004990987220 */ /* 0x000fe40000410000 */
[----:B------:R-:W-:Y:S01]  /*d870*/  FFMA.FTZ R154, R153, R150, -R154 ;  /* 0x00000096999a7223 */ /* 0x000fe2000001089a */
[----:B------:R-:W-:Y:S01]  /*d880*/  STS [R145.X4+0x878], R231 ;  /* 0x000878e791007388 */ /* 0x000fe20000004800 */
[----:B------:R-:W-:Y:S02]  /*d890*/  FMUL.FTZ R249, R127, UR37 ;  /* 0x000000257ff97c20 */ /* 0x000fe40008410000 */
[----:B------:R-:W-:Y:S01]  /*d8a0*/  FADD.FTZ R65, R65, R148 ;  /* 0x0000009441417221 */ /* 0x000fe20000010000 */
[----:B------:R-:W-:Y:S01]  /*d8b0*/  STS [R145.X4+0x87c], R210 ;  /* 0x00087cd291007388 */ /* 0x000fe20000004800 */
[----:B------:R-:W-:-:S02]  /*d8c0*/  FFMA.FTZ R150, R214, R155, R157 ;  /* 0x0000009bd6967223 */ /* 0x000fc4000001009d */
[----:B------:R-:W-:Y:S01]  /*d8d0*/  FMUL.FTZ R148, R170, R73 ;  /* 0x00000049aa947220 */ /* 0x000fe20000410000 */
[----:B------:R-:W-:Y:S01]  /*d8e0*/  STS [R145.X4+0x880], R230 ;  /* 0x000880e691007388 */ /* 0x000fe20000004800 */
[----:B------:R-:W-:Y:S02]  /*d8f0*/  FMUL.FTZ R157, R119, R152 ;  /* 0x00000098779d7220 */ /* 0x000fe40000410000 */
[----:B------:R-:W-:Y:S01]  /*d900*/  FFMA.FTZ R249, R207, UR36, -R249 ;  /* 0x00000024cff97c23 */ /* 0x000fe200080108f9 */
[----:B------:R-:W-:Y:S01]  /*d910*/  STS [R145.X4+0x884], R224 ;  /* 0x000884e091007388 */ /* 0x000fe20000004800 */
[----:B------:R-:W-:Y:S02]  /*d920*/  FADD.FTZ R65, R65, R154 ;  /* 0x0000009a41417221 */ /* 0x000fe40000010000 */
[----:B------:R-:W-:Y:S01]  /*d930*/  FADD.FTZ R67, R67, R150 ;  /* 0x0000009643437221 */ /* 0x000fe20000010000 */
[----:B------:R-:W-:Y:S01]  /*d940*/  STS [R145.X4+0x890], R242 ;  /* 0x000890f291007388 */ /* 0x000fe20000004800 */
[----:B------:R-:W-:-:S02]  /*d950*/  FMUL.FTZ R154, R119, R148 ;  /* 0x00000094779a7220 */ /* 0x000fc40000410000 */
[C---:B------:R-:W-:Y:S01]  /*d960*/  FFMA.FTZ R150, R217.reuse, R148, R157 ;  /* 0x00000094d9967223 */ /* 0x040fe2000001009d */
[----:B------:R-:W-:Y:S01]  /*d970*/  STS [R145.X4+0x894], R241 ;  /* 0x000894f191007388 */ /* 0x000fe20000004800 */
[----:B------:R-:W-:Y:S02]  /*d980*/  FMUL.FTZ R157, R172, R72 ;  /* 0x00000048ac9d7220 */ /* 0x000fe40000410000 */
[----:B------:R-:W-:Y:S02]  /*d990*/  FMUL.FTZ R160, R200, R249 ;  /* 0x000000f9c8a07220 */ /* 0x000fe40000410000 */
[----:B------:R-:W-:Y:S02]  /*d9a0*/  FFMA.FTZ R154, R217, R152, -R154 ;  /* 0x00000098d99a7223 */ /* 0x000fe4000001089a */
[----:B------:R-:W-:Y:S01]  /*d9b0*/  FADD.FTZ R65, R65, R156 ;  /* 0x0000009c41417221 */ /* 0x000fe20000010000 */
[----:B------:R0:W-:Y:S01]  /*d9c0*/  STS [R145.X4+0x898], R160 ;  /* 0x000898a091007388 */ /* 0x0001e20000004800 */
[----:B------:R-:W-:-:S02]  /*d9d0*/  FADD.FTZ R67, R67, R150 ;  /* 0x0000009643437221 */ /* 0x000fc40000010000 */
[-C--:B------:R-:W-:Y:S02]  /*d9e0*/  FFMA.FTZ R150, R4, -R72.reuse, R221 ;  /* 0x8000004804967223 */ /* 0x080fe400000100dd */
[----:B------:R-:W-:Y:S02]  /*d9f0*/  FMUL.FTZ R167, R173, R72 ;  /* 0x00000048ada77220 */ /* 0x000fe40000410000 */
[----:B------:R-:W-:Y:S02]  /*da00*/  FMUL.FTZ R156, R120, R157 ;  /* 0x0000009d789c7220 */ /* 0x000fe40000410000 */
[-C--:B------:R-:W-:Y:S02]  /*da10*/  FMUL.FTZ R152, R174, R71.reuse ;  /* 0x00000047ae987220 */ /* 0x080fe40000410000 */
[----:B------:R-:W-:Y:S02]  /*da20*/  FMUL.FTZ R161, R177, R70 ;  /* 0x00000046b1a17220 */ /* 0x000fe40000410000 */
[----:B0-----:R-:W-:-:S02]  /*da30*/  FMUL.FTZ R160, R140, R71 ;  /* 0x000000478ca07220 */ /* 0x001fc40000410000 */
[-C--:B------:R-:W-:Y:S02]  /*da40*/  FFMA.FTZ R158, R150, R167.reuse, -R156 ;  /* 0x000000a7969e7223 */ /* 0x080fe4000001089c */
[----:B------:R-:W-:Y:S02]  /*da50*/  FMUL.FTZ R143, R121, R152 ;  /* 0x00000098798f7220 */ /* 0x000fe40000410000 */
[----:B------:R-:W-:Y:S02]  /*da60*/  FMUL.FTZ R167, R120, R167 ;  /* 0x000000a778a77220 */ /* 0x000fe40000410000 */
[----:B------:R-:W-:Y:S02]  /*da70*/  FFMA.FTZ R187, -R187, R162, -RZ ;  /* 0x000000a2bbbb7223 */ /* 0x000fe400000109ff */
[----:B------:R-:W-:Y:S01]  /*da80*/  FADD.FTZ R65, R65, R154 ;  /* 0x0000009a41417221 */ /* 0x000fe20000010000 */
[----:B------:R-:W-:Y:S01]  /*da90*/  MOV R154, UR39 ;  /* 0x00000027009a7c02 */ /* 0x000fe20008000f00 */
[----:B------:R-:W-:Y:S01]  /*daa0*/  FMUL.FTZ R171, R139, R70 ;  /* 0x000000468bab7220 */ /* 0x000fe20000410000 */
[----:B------:R0:W-:Y:S01]  /*dab0*/  STS [R145.X4+0x8a4], R187 ;  /* 0x0008a4bb91007388 */ /* 0x0001e20000004800 */
[----:B------:R-:W-:Y:S01]  /*dac0*/  FMUL.FTZ R164, R122, R161 ;  /* 0x000000a17aa47220 */ /* 0x000fe20000410000 */
[----:B------:R-:W-:Y:S01]  /*dad0*/  LEA R181, R154, -R107, 0x1 ;  /* 0x8000006b9ab57211 */ /* 0x000fe200078e08ff */
[----:B------:R-:W-:-:S02]  /*dae0*/  FFMA.FTZ R162, R219, R160, -R143 ;  /* 0x000000a0dba27223 */ /* 0x000fc4000001088f */
[----:B------:R-:W-:Y:S01]  /*daf0*/  FFMA.FTZ R156, R150, R157, R167 ;  /* 0x0000009d969c7223 */ /* 0x000fe200000100a7 */
[----:B------:R-:W-:Y:S01]  /*db00*/  ISETP.GE.AND P0, PT, R181, 0x1, PT ;  /* 0x00000001b500780c */ /* 0x000fe20003f06270 */
[----:B------:R-:W-:Y:S02]  /*db10*/  FMUL.FTZ R160, R121, R160 ;  /* 0x000000a079a07220 */ /* 0x000fe40000410000 */
[----:B------:R-:W-:Y:S02]  /*db20*/  FADD.FTZ R65, R65, R158 ;  /* 0x0000009e41417221 */ /* 0x000fe40000010000 */
[----:B------:R-:W-:Y:S02]  /*db30*/  FFMA.FTZ R164, R220, R171, -R164 ;  /* 0x000000abdca47223 */ /* 0x000fe400000108a4 */
[----:B------:R-:W-:Y:S02]  /*db40*/  FADD.FTZ R67, R67, R156 ;  /* 0x0000009c43437221 */ /* 0x000fe40000010000 */
[----:B------:R-:W-:-:S02]  /*db50*/  FFMA.FTZ R160, R219, R152, R160 ;  /* 0x00000098dba07223 */ /* 0x000fc400000100a0 */
[----:B------:R-:W-:Y:S02]  /*db60*/  FMUL.FTZ R171, R122, R171 ;  /* 0x000000ab7aab7220 */ /* 0x000fe40000410000 */
[----:B------:R-:W-:Y:S02]  /*db70*/  FADD.FTZ R65, R65, R162 ;  /* 0x000000a241417221 */ /* 0x000fe40000010000 */
[----:B------:R-:W-:Y:S02]  /*db80*/  FADD.FTZ R67, R67, R160 ;  /* 0x000000a043437221 */ /* 0x000fe40000010000 */
[----:B------:R-:W-:Y:S02]  /*db90*/  FFMA.FTZ R208, R220, R161, R171 ;  /* 0x000000a1dcd07223 */ /* 0x000fe400000100ab */
[----:B------:R-:W-:Y:S02]  /*dba0*/  FADD.FTZ R209, R65, R164 ;  /* 0x000000a441d17221 */ /* 0x000fe40000010000 */
[----:B------:R-:W-:-:S02]  /*dbb0*/  FMUL.FTZ R65, R197, UR43 ;  /* 0x0000002bc5417c20 */ /* 0x000fc40008410000 */
[----:B------:R-:W-:Y:S02]  /*dbc0*/  FADD.FTZ R208, R67, R208 ;  /* 0x000000d043d07221 */ /* 0x000fe40000010000 */
[----:B------:R-:W-:Y:S02]  /*dbd0*/  FMUL.FTZ R67, R201, UR43 ;  /* 0x0000002bc9437c20 */ /* 0x000fe40008410000 */
[----:B------:R-:W-:Y:S02]  /*dbe0*/  FMUL.FTZ R143, R180, UR43 ;  /* 0x0000002bb48f7c20 */ /* 0x000fe40008410000 */
[----:B------:R-:W-:Y:S02]  /*dbf0*/  FFMA.FTZ R160, R198, UR45, R65 ;  /* 0x0000002dc6a07c23 */ /* 0x000fe40008010041 */
[----:B------:R-:W-:Y:S02]  /*dc00*/  FMUL.FTZ R65, R183, UR43 ;  /* 0x0000002bb7417c20 */ /* 0x000fe40008410000 */
[----:B------:R-:W-:-:S02]  /*dc10*/  FFMA.FTZ R176, R108, -R68, R211 ;  /* 0x800000446cb07223 */ /* 0x000fc400000100d3 */
[----:B------:R-:W-:Y:S02]  /*dc20*/  FFMA.FTZ R164, R132, UR45, R67 ;  /* 0x0000002d84a47c23 */ /* 0x000fe40008010043 */
[----:B------:R-:W-:Y:S02]  /*dc30*/  FMUL.FTZ R67, R185, UR43 ;  /* 0x0000002bb9437c20 */ /* 0x000fe40008410000 */
[C---:B0-----:R-:W-:Y:S02]  /*dc40*/  FMUL.FTZ R187, R138.reuse, UR43 ;  /* 0x0000002b8abb7c20 */ /* 0x041fe40008410000 */
[C---:B------:R-:W-:Y:S02]  /*dc50*/  FFMA.FTZ R143, R138.reuse, UR45, -R143 ;  /* 0x0000002d8a8f7c23 */ /* 0x040fe4000801088f */
[----:B------:R-:W-:Y:S02]  /*dc60*/  FMUL.FTZ R211, R138, R68 ;  /* 0x000000448ad37220 */ /* 0x000fe40000410000 */
[----:B------:R-:W-:-:S02]  /*dc70*/  FMUL.FTZ R138, R178, UR43 ;  /* 0x0000002bb28a7c20 */ /* 0x000fc40008410000 */
[----:B------:R-:W-:Y:S02]  /*dc80*/  FFMA.FTZ R156, R182, UR45, -R65 ;  /* 0x0000002db69c7c23 */ /* 0x000fe40008010841 */
[----:B------:R-:W-:Y:S02]  /*dc90*/  FMUL.FTZ R190, R177, UR43 ;  /* 0x0000002bb1be7c20 */ /* 0x000fe40008410000 */
[----:B------:R-:W-:Y:S02]  /*dca0*/  FMUL.FTZ R65, R174, UR43 ;  /* 0x0000002bae417c20 */ /* 0x000fe40008410000 */
[----:B------:R-:W-:Y:S02]  /*dcb0*/  FFMA.FTZ R158, R184, UR45, R67 ;  /* 0x0000002db89e7c23 */ /* 0x000fe40008010043 */
[C---:B------:R-:W-:Y:S02]  /*dcc0*/  FMUL.FTZ R67, R179.reuse, UR43 ;  /* 0x0000002bb3437c20 */ /* 0x040fe40008410000 */
[----:B------:R-:W-:-:S02]  /*dcd0*/  FFMA.FTZ R138, R179, UR45, -R138 ;  /* 0x0000002db38a7c23 */ /* 0x000fc4000801088a */
[----:B------:R-:W-:Y:S02]  /*dce0*/  FMUL.FTZ R216, R179, R69 ;  /* 0x00000045b3d87220 */ /* 0x000fe40000410000 */
[C---:B------:R-:W-:Y:S02]  /*dcf0*/  FFMA.FTZ R179, R139.reuse, UR45, -R190 ;  /* 0x0000002d8bb37c23 */ /* 0x040fe400080108be */
[----:B------:R-:W-:Y:S02]  /*dd00*/  FMUL.FTZ R194, R139, UR43 ;  /* 0x0000002b8bc27c20 */ /* 0x000fe40008410000 */
[C---:B------:R-:W-:Y:S02]  /*dd10*/  FFMA.FTZ R190, R140.reuse, UR45, -R65 ;  /* 0x0000002d8cbe7c23 */ /* 0x040fe40008010841 */
[----:B------:R-:W-:Y:S02]  /*dd20*/  FMUL.FTZ R65, R140, UR43 ;  /* 0x0000002b8c417c20 */ /* 0x000fe40008410000 */
        /* <DEDUP_REMOVED lines=8> */
[----:B------:R-:W-:Y:S02]  /*ddb0*/  FFMA.FTZ R202, R207, UR37, R202 ;  /* 0x00000025cfca7c23 */ /* 0x000fe400080100ca */
[----:B------:R-:W-:Y:S02]  /*ddc0*/  FFMA.FTZ R186, R178, UR45, R67 ;  /* 0x0000002db2ba7c23 */ /* 0x000fe40008010043 */
[----:B------:R-:W-:Y:S02]  /*ddd0*/  FFMA.FTZ R173, R169, UR45, -R194 ;  /* 0x0000002da9ad7c23 */ /* 0x000fe400080108c2 */
[----:B------:R-:W-:Y:S02]  /*dde0*/  FFMA.FTZ R228, R223, UR36, -R228 ;  /* 0x00000024dfe47c23 */ /* 0x000fe400080108e4 */
[----:B------:R-:W-:-:S02]  /*ddf0*/  FFMA.FTZ R192, R144, UR45, -R65 ;  /* 0x0000002d90c07c23 */ /* 0x000fc40008010841 */
[----:B------:R-:W-:Y:S02]  /*de00*/  FMUL.FTZ R67, R144, UR43 ;  /* 0x0000002b90437c20 */ /* 0x000fe40008410000 */
[----:B------:R-:W-:Y:S02]  /*de10*/  FMUL.FTZ R194, R169, UR43 ;  /* 0x0000002ba9c27c20 */ /* 0x000fe40008410000 */
[----:B------:R-:W-:Y:S02]  /*de20*/  FFMA.FTZ R252, R223, UR37, R252 ;  /* 0x00000025dffc7c23 */ /* 0x000fe400080100fc */
[----:B------:R-:W-:Y:S02]  /*de30*/  FMUL.FTZ R154, R130, UR43 ;  /* 0x0000002b829a7c20 */ /* 0x000fe40008410000 */
[----:B------:R-:W-:Y:S02]  /*de40*/  FMUL.FTZ R65, R166, UR43 ;  /* 0x0000002ba6417c20 */ /* 0x000fe40008410000 */
[----:B------:R-:W-:-:S02]  /*de50*/  FFMA.FTZ R200, -R200, R202, -RZ ;  /* 0x000000cac8c87223 */ /* 0x000fc400000109ff */
[----:B------:R-:W-:Y:S02]  /*de60*/  FFMA.FTZ R169, R172, UR45, R193 ;  /* 0x0000002daca97c23 */ /* 0x000fe400080100c1 */
[----:B------:R-:W-:Y:S01]  /*de70*/  FMUL.FTZ R228, R227, R228 ;  /* 0x000000e4e3e47220 */ /* 0x000fe20000410000 */
[----:B------:R0:W-:Y:S01]  /*de80*/  STS [R145.X4+0x89c], R200 ;  /* 0x00089cc891007388 */ /* 0x0001e20000004800 */
[----:B------:R-:W-:Y:S02]  /*de90*/  FFMA.FTZ R144, R170, UR45, R67 ;  /* 0x0000002daa907c23 */ /* 0x000fe40008010043 */
[----:B------:R-:W-:Y:S01]  /*dea0*/  FFMA.FTZ R193, R141, UR45, R194 ;  /* 0x0000002d8dc17c23 */ /* 0x000fe200080100c2 */
[----:B------:R-:W-:Y:S01]  /*deb0*/  STS [R145.X4+0x888], R228 ;  /* 0x000888e491007388 */ /* 0x000fe20000004800 */
[----:B------:R-:W-:Y:S02]  /*dec0*/  FFMA.FTZ R227, -R227, R252, -RZ ;  /* 0x000000fce3e37223 */ /* 0x000fe400000109ff */
[----:B------:R-:W-:-:S02]  /*ded0*/  FFMA.FTZ R175, R159, UR45, -R154 ;  /* 0x0000002d9faf7c23 */ /* 0x000fc4000801089a */
[----:B------:R-:W-:Y:S01]  /*dee0*/  FMUL.FTZ R196, R147, UR43 ;  /* 0x0000002b93c47c20 */ /* 0x000fe20008410000 */
[----:B------:R1:W-:Y:S01]  /*def0*/  STS [R145.X4+0x88c], R227 ;  /* 0x00088ce391007388 */ /* 0x0003e20000004800 */
[C---:B------:R-:W-:Y:S02]  /*df00*/  FFMA.FTZ R194, R64.reuse, UR45, -R65 ;  /* 0x0000002d40c27c23 */ /* 0x040fe40008010841 */
[----:B------:R-:W-:Y:S02]  /*df10*/  FMUL.FTZ R67, R64, UR43 ;  /* 0x0000002b40437c20 */ /* 0x000fe40008410000 */
[----:B------:R-:W-:Y:S02]  /*df20*/  FMUL.FTZ R154, R184, UR43 ;  /* 0x0000002bb89a7c20 */ /* 0x000fe40008410000 */
[----:B------:R-:W-:Y:S02]  /*df30*/  FMUL.FTZ R65, R204, UR43 ;  /* 0x0000002bcc417c20 */ /* 0x000fe40008410000 */
[----:B------:R-:W-:-:S02]  /*df40*/  FMUL.FTZ R64, R149, UR43 ;  /* 0x0000002b95407c20 */ /* 0x000fc40008410000 */
[C---:B------:R-:W-:Y:S02]  /*df50*/  FFMA.FTZ R195, R165.reuse, UR45, -R196 ;  /* 0x0000002da5c37c23 */ /* 0x040fe400080108c4 */
[----:B0-----:R-:W-:Y:S02]  /*df60*/  FMUL.FTZ R200, R165, UR43 ;  /* 0x0000002ba5c87c20 */ /* 0x001fe40008410000 */
[----:B------:R-:W-:Y:S02]  /*df70*/  FFMA.FTZ R167, R185, UR45, -R154 ;  /* 0x0000002db9a77c23 */ /* 0x000fe4000801089a */
[----:B------:R-:W-:Y:S02]  /*df80*/  FFMA.FTZ R196, R66, UR45, -R65 ;  /* 0x0000002d42c47c23 */ /* 0x000fe40008010841 */
[----:B------:R-:W-:Y:S02]  /*df90*/  FFMA.FTZ R165, R225, UR45, -R64 ;  /* 0x0000002de1a57c23 */ /* 0x000fe40008010840 */
[----:B------:R-:W-:-:S02]  /*dfa0*/  FMUL.FTZ R171, R159, UR43 ;  /* 0x0000002b9fab7c20 */ /* 0x000fc40008410000 */
[----:B------:R-:W-:Y:S02]  /*dfb0*/  FMUL.FTZ R168, R132, UR43 ;  /* 0x0000002b84a87c20 */ /* 0x000fe40008410000 */
[----:B------:R-:W-:Y:S02]  /*dfc0*/  FMUL.FTZ R162, R198, UR43 ;  /* 0x0000002bc6a27c20 */ /* 0x000fe40008410000 */
[----:B------:R-:W-:Y:S02]  /*dfd0*/  FMUL.FTZ R154, R182, UR43 ;  /* 0x0000002bb69a7c20 */ /* 0x000fe40008410000 */
[----:B-1----:R-:W-:Y:S02]  /*dfe0*/  FMUL.FTZ R145, R180, R68 ;  /* 0x00000044b4917220 */ /* 0x002fe40000410000 */
[----:B------:R-:W-:Y:S02]  /*dff0*/  FMUL.FTZ R188, R178, R69 ;  /* 0x00000045b2bc7220 */ /* 0x000fe40000410000 */
[----:B------:R-:W-:-:S02]  /*e000*/  FMUL.FTZ R65, R66, UR43 ;  /* 0x0000002b42417c20 */ /* 0x000fc40008410000 */
[----:B------:R-:W-:Y:S02]  /*e010*/  FMUL.FTZ R64, R225, UR43 ;  /* 0x0000002be1407c20 */ /* 0x000fe40008410000 */
[----:B------:R-:W-:Y:S02]  /*e020*/  FFMA.FTZ R203, R147, UR45, R200 ;  /* 0x0000002d93cb7c23 */ /* 0x000fe400080100c8 */
[----:B------:R-:W-:Y:S02]  /*e030*/  FFMA.FTZ R223, R0, -R69, R223 ;  /* 0x8000004500df7223 */ /* 0x000fe400000100df */
[----:B------:R-:W-:Y:S02]  /*e040*/  FFMA.FTZ R171, R130, UR45, R171 ;  /* 0x0000002d82ab7c23 */ /* 0x000fe400080100ab */
[----:B------:R-:W-:Y:S02]  /*e050*/  FFMA.FTZ R168, R201, UR45, -R168 ;  /* 0x0000002dc9a87c23 */ /* 0x000fe400080108a8 */
[----:B------:R-:W-:-:S02]  /*e060*/  FFMA.FTZ R162, R197, UR45, -R162 ;  /* 0x0000002dc5a27c23 */ /* 0x000fc400080108a2 */
[----:B------:R-:W-:Y:S02]  /*e070*/  FFMA.FTZ R154, R183, UR45, R154 ;  /* 0x0000002db79a7c23 */ /* 0x000fe4000801009a */
[----:B------:R-:W-:Y:S02]  /*e080*/  FFMA.FTZ R187, R180, UR45, R187 ;  /* 0x0000002db4bb7c23 */ /* 0x000fe400080100bb */
[----:B------:R-:W-:Y:S02]  /*e090*/  FMUL.FTZ R210, R126, R145 ;  /* 0x000000917ed27220 */ /* 0x000fe40000410000 */
[----:B------:R-:W-:Y:S02]  /*e0a0*/  FMUL.FTZ R213, R123, R188 ;  /* 0x000000bc7bd57220 */ /* 0x000fe40000410000 */
[----:B------:R-:W-:Y:S02]  /*e0b0*/  FFMA.FTZ R202, R166, UR45, R67 ;  /* 0x0000002da6ca7c23 */ /* 0x000fe40008010043 */
[----:B------:R-:W-:-:S02]  /*e0c0*/  FFMA.FTZ R200, R204, UR45, R65 ;  /* 0x0000002dccc87c23 */ /* 0x000fc40008010041 */
        /* <DEDUP_REMOVED lines=34> */
.L_x_8664:
[----:B------:R-:W-:Y:S05]  /*e2f0*/  BSYNC B0 ;  /* 0x0000000000007941 */ /* 0x000fea0003800000 */
.L_x_8663:
[----:B------:R-:W-:Y:S01]  /*e300*/  ULDC.64 UR34, c[0x0][0x2b8] ;  /* 0x0000ae0000227ab9 */ /* 0x000fe20000000a00 */
[-C--:B------:R-:W-:Y:S01]  /*e310*/  FFMA.FTZ R64, R223, R216.reuse, -R213 ;  /* 0x000000d8df407223 */ /* 0x080fe200000108d5 */
[----:B------:R-:W-:Y:S01]  /*e320*/  USHF.R.U32.HI UR36, URZ, 0x1, UR35 ;  /* 0x000000013f247899 */ /* 0x000fe20008011623 */
[----:B------:R-:W-:Y:S01]  /*e330*/  FMUL.FTZ R216, R123, R216 ;  /* 0x000000d87bd87220 */ /* 0x000fe20000410000 */
[----:B------:R-:W-:Y:S01]  /*e340*/  USHF.R.U64 UR34, UR34, 0x1, UR35 ;  /* 0x0000000122227899 */ /* 0x000fe20008001223 */
[-C--:B0-----:R-:W-:Y:S01]  /*e350*/  FFMA.FTZ R67, R176, R211.reuse, -R210 ;  /* 0x000000d3b0437223 */ /* 0x081fe200000108d2 */
        /* <DEDUP_REMOVED lines=9> */
[-C--:B------:R-:W-:Y:S01]  /*e3f0*/  FMUL.FTZ R208, R183, R63.reuse ;  /* 0x0000003fb7d07220 */ /* 0x080fe20000410000 */
[----:B------:R-:W-:Y:S01]  /*e400*/  UIADD3 UR37, UR42, UR37, URZ ;  /* 0x000000252a257290 */ /* 0x000fe2000fffe03f */
[----:B------:R-:W-:Y:S01]  /*e410*/  FADD.FTZ R64, R209, R64 ;  /* 0x00000040d1407221 */ /* 0x000fe20000010000 */
[----:B------:R-:W-:Y:S01]  /*e420*/  UIMAD UR42, UR15, UR34, URZ ;  /* 0x000000220f2a72a4 */ /* 0x000fe2000f8e023f */
[----:B------:R-:W-:Y:S01]  /*e430*/  FADD.FTZ R142, R191, -R142 ;  /* 0x8000008ebf8e7221 */ /* 0x000fe20000010000 */
[----:B------:R-:W-:Y:S01]  /*e440*/  UIMAD.WIDE.U32 UR36, UR14, UR34, UR36 ;  /* 0x000000220e2472a5 */ /* 0x000fe2000f8e0024 */
[----:B------:R-:W-:Y:S01]  /*e450*/  FADD.FTZ R65, R65, R66 ;  /* 0x0000004241417221 */ /* 0x000fe20000010000 */
[----:B------:R-:W-:Y:S01]  /*e460*/  UIMAD UR42, UR14, UR35, UR42 ;  /* 0x000000230e2a72a4 */ /* 0x000fe2000f8e022a */
[-C--:B------:R-:W-:Y:S01]  /*e470*/  FFMA.FTZ R207, R109, -R63.reuse, R207 ;  /* 0x8000003f6dcf7223 */ /* 0x080fe200000100cf */
[----:B------:R-:W-:Y:S01]  /*e480*/  BSSY B0, `(.L_x_8665) ;  /* 0x000004a000007945 */ /* 0x000fe20003800000 */
[----:B------:R-:W-:Y:S01]  /*e490*/  FMUL.FTZ R191, R184, R62 ;  /* 0x0000003eb8bf7220 */ /* 0x000fe20000410000 */
[----:B------:R-:W-:Y:S01]  /*e4a0*/  ULDC.64 UR34, c[0x0][0x320] ;  /* 0x0000c80000227ab9 */ /* 0x000fe20000000a00 */
[----:B------:R-:W-:Y:S01]  /*e4b0*/  FMUL.FTZ R182, R182, R63 ;  /* 0x0000003fb6b67220 */ /* 0x000fe20000410000 */
[----:B------:R-:W-:Y:S01]  /*e4c0*/  UIADD3 UR42, UR42, UR37, URZ ;  /* 0x000000252a2a7290 */ /* 0x000fe2000fffe03f */
[----:B------:R-:W-:Y:S01]  /*e4d0*/  FMUL.FTZ R66, R127, R208 ;  /* 0x000000d07f427220 */ /* 0x000fe20000410000 */
[----:B------:R-:W-:Y:S01]  /*e4e0*/  ULEA UR37, UP0, UR36, UR34, 0x3 ;  /* 0x0000002224257291 */ /* 0x000fe2000f80183f */
[----:B------:R-:W-:Y:S01]  /*e4f0*/  FADD.FTZ R64, R64, R67 ;  /* 0x0000004340407221 */ /* 0x000fe20000010000 */
[----:B------:R-:W-:Y:S01]  /*e500*/  UIADD3 UR34, UR6, -UR43, URZ ;  /* 0x8000002b06227290 */ /* 0x000fe2000fffe03f */
[-C--:B------:R-:W-:Y:S01]  /*e510*/  FFMA.FTZ R206, R110, -R62.reuse, R206 ;  /* 0x8000003e6ece7223 */ /* 0x080fe200000100ce */
[----:B------:R-:W-:Y:S01]  /*e520*/  ULEA.HI.X UR35, UR36, UR35, UR42, 0x3, UP0 ;  /* 0x0000002324237291 */ /* 0x000fe200080f1c2a */
[----:B------:R-:W-:Y:S01]  /*e530*/  FMUL.FTZ R185, R185, R62 ;  /* 0x0000003eb9b97220 */ /* 0x000fe20000410000 */
[----:B------:R-:W-:Y:S01]  /*e540*/  UIMAD UR34, UR34, -0x400, URZ ;  /* 0xfffffc00222278a4 */ /* 0x000fe2000f8e023f */
[----:B------:R-:W-:Y:S01]  /*e550*/  FMUL.FTZ R209, R128, R191 ;  /* 0x000000bf80d17220 */ /* 0x000fe20000410000 */
[----:B------:R-:W-:Y:S01]  /*e560*/  USHF.L.U32 UR36, UR8, 0x2, URZ ;  /* 0x0000000208247899 */ /* 0x000fe2000800063f */
[-C--:B------:R-:W-:Y:S01]  /*e570*/  FFMA.FTZ R67, R207, R182.reuse, -R66 ;  /* 0x000000b6cf437223 */ /* 0x080fe20000010842 */
[----:B------:R-:W-:Y:S01]  /*e580*/  ISETP.GE.AND P1, PT, R181, 0x41, PT ;  /* 0x00000041b500780c */ /* 0x000fe20003f26270 */
[----:B------:R-:W-:Y:S01]  /*e590*/  FMUL.FTZ R182, R127, R182 ;  /* 0x000000b67fb67220 */ /* 0x000fe20000410000 */
[----:B------:R-:W-:Y:S01]  /*e5a0*/  ISETP.GE.AND P2, PT, R181, 0x61, PT ;  /* 0x00000061b500780c */ /* 0x000fe20003f46270 */
[----:B------:R-:W-:-:S02]  /*e5b0*/  FFMA.FTZ R210, R206, R185, -R209 ;  /* 0x000000b9ced27223 */ /* 0x000fc400000108d1 */
        /* <DEDUP_REMOVED lines=19> */
[----:B------:R-:W-:Y:S01]  /*e6f0*/  IMAD.WIDE R64, R197, 0x4, R64 ;  /* 0x00000004c5407825 */ /* 0x000fe200078e0240 */
[----:B------:R-:W-:-:S03]  /*e700*/  UIMAD UR34, UR36, UR35, UR34 ;  /* 0x00000023242272a4 */ /* 0x000fc6000f8e0222 */
[-C--:B------:R-:W-:Y:S02]  /*e710*/  FFMA.FTZ R218, R205, R216.reuse, -R185 ;  /* 0x000000d8cdda7223 */ /* 0x080fe400000108b9 */
[----:B------:R-:W-:Y:S02]  /*e720*/  FMUL.FTZ R216, R129, R216 ;  /* 0x000000d881d87220 */ /* 0x000fe40000410000 */
[-C--:B------:R-:W-:Y:S01]  /*e730*/  FMUL.FTZ R222, R201, R60.reuse ;  /* 0x0000003cc9de7220 */ /* 0x080fe20000410000 */
[----:B------:R-:W-:Y:S01]  /*e740*/  MOV R201, UR36 ;  /* 0x0000002400c97c02 */ /* 0x000fe20008000f00 */
[----:B------:R-:W-:Y:S02]  /*e750*/  FFMA.FTZ R163, R112, -R60, R163 ;  /* 0x8000003c70a37223 */ /* 0x000fe400000100a3 */
[----:B------:R-:W-:Y:S02]  /*e760*/  FMUL.FTZ R197, R131, R210 ;  /* 0x000000d283c57220 */ /* 0x000fe40000410000 */
[----:B------:R-:W-:-:S02]  /*e770*/  FFMA.FTZ R185, R205, R182, R216 ;  /* 0x000000b6cdb97223 */ /* 0x000fc400000100d8 */
[-C--:B------:R-:W-:Y:S02]  /*e780*/  FFMA.FTZ R224, R163, R222.reuse, -R197 ;  /* 0x000000dea3e07223 */ /* 0x080fe400000108c5 */
[----:B------:R-:W-:Y:S02]  /*e790*/  FMUL.FTZ R222, R131, R222 ;  /* 0x000000de83de7220 */ /* 0x000fe40000410000 */
[-C--:B------:R-:W-:Y:S02]  /*e7a0*/  FMUL.FTZ R197, R159, R59.reuse ;  /* 0x0000003b9fc57220 */ /* 0x080fe40000410000 */
[----:B------:R-:W-:Y:S02]  /*e7b0*/  FADD.FTZ R66, R66, R185 ;  /* 0x000000b942427221 */ /* 0x000fe40000010000 */
[----:B------:R-:W-:Y:S02]  /*e7c0*/  FMUL.FTZ R159, R130, R59 ;  /* 0x0000003b829f7220 */ /* 0x000fe40000410000 */
[----:B------:R-:W-:-:S02]  /*e7d0*/  FFMA.FTZ R185, R163, R210, R222 ;  /* 0x000000d2a3b97223 */ /* 0x000fc400000100de */
[----:B------:R-:W-:-:S04]  /*e7e0*/  IMAD.WIDE.U32 R64, R201, c[0x0][0x2d0], R64 ;  /* 0x0000b400c9407a25 */ /* 0x000fc800078e0040 */
[----:B------:R-:W-:Y:S01]  /*e7f0*/  FADD.FTZ R67, R67, R218 ;  /* 0x000000da43437221 */ /* 0x000fe20000010000 */
[----:B------:R-:W-:Y:S01]  /*e800*/  IADD3 R218, R107, 0x40, RZ ;  /* 0x000000406bda7810 */ /* 0x000fe20007ffe0ff */
[----:B------:R-:W-:Y:S01]  /*e810*/  FFMA.FTZ R216, R113, -R59, R245 ;  /* 0x8000003b71d87223 */ /* 0x000fe200000100f5 */
        /* <DEDUP_REMOVED lines=16> */
.L_x_8666:
[----:B------:R-:W-:Y:S05]  /*e920*/  BSYNC B0 ;  /* 0x0000000000007941 */ /* 0x000fea0003800000 */
.L_x_8665:
[----:B-1----:R1:W2:Y:S01]  /*e930*/  LDS R67, [R218.X4+0x940] ;  /* 0x00094000da437984 */ /* 0x0022a20000004800 */
[----:B------:R-:W-:Y:S01]  /*e940*/  BSSY B0, `(.L_x_8667) ;  /* 0x0000004000007945 */ /* 0x000fe20003800000 */
[----:B------:R-:W-:Y:S01]  /*e950*/  LEA.HI.SX32 R222, R222, R107, 0x1b ;  /* 0x0000006bdede7211 */ /* 0x000fe200078fdaff */
[----:B------:R-:W-:Y:S05]  /*e960*/  @!P1 BRA `(.L_x_8668) ;  /* 0x0000001000009947 */ /* 0x000fea0003800000 */
[----:B--2---:R2:W-:Y:S02]  /*e970*/  RED.E.ADD.F32.FTZ.RN.STRONG.GPU [R64.64+-0xf00], R67 ;  /* 0xfff100434000798e */ /* 0x0045e4000c10e7a0 */
.L_x_8668:
[----:B------:R-:W-:Y:S05]  /*e980*/  BSYNC B0 ;  /* 0x0000000000007941 */ /* 0x000fea0003800000 */
.L_x_8667:
[----:B--2---:R2:W3:Y:S01]  /*e990*/  LDS R67, [R222.X4+0x9c0] ;  /* 0x0009c000de437984 */ /* 0x0044e20000004800 */
[----:B------:R-:W-:Y:S01]  /*e9a0*/  BSSY B0, `(.L_x_8669) ;  /* 0x0000005000007945 */ /* 0x000fe20003800000 */
[----:B0-----:R-:W-:-:S02]  /*e9b0*/  IADD3 R66, R107, 0x80, RZ ;  /* 0x000000806b427810 */ /* 0x001fc40007ffe0ff */
[----:B-1----:R-:W-:Y:S01]  /*e9c0*/  IADD3 R218, R107, 0xa0, RZ ;  /* 0x000000a06bda7810 */ /* 0x002fe20007ffe0ff */
[----:B------:R-:W-:Y:S05]  /*e9d0*/  @!P2 BRA `(.L_x_8670) ;  /* 0x000000100000a947 */ /* 0x000fea0003800000 */
[----:B---3--:R0:W-:Y:S02]  /*e9e0*/  RED.E.ADD.F32.FTZ.RN.STRONG.GPU [R64.64+-0xe80], R67 ;  /* 0xfff180434000798e */ /* 0x0081e4000c10e7a0 */
.L_x_8670:
[----:B------:R-:W-:Y:S05]  /*e9f0*/  BSYNC B0 ;  /* 0x0000000000007941 */ /* 0x000fea0003800000 */
.L_x_8669:
        /* <DEDUP_REMOVED lines=14> */
.L_x_8672:
[----:B0-----:R-:W-:Y:S05]  /*eae0*/  BSYNC B0 ;  /* 0x0000000000007941 */ /* 0x001fea0003800000 */
.L_x_8671:
[----:B-1----:R0:W1:Y:S01]  /*eaf0*/  LDS R67, [R218.X4+0xac0] ;  /* 0x000ac000da437984 */ /* 0x0020620000004800 */
[----:B------:R-:W-:Y:S01]  /*eb00*/  BSSY B0, `(.L_x_8673) ;  /* 0x0000005000007945 */ /* 0x000fe20003800000 */
[----:B------:R-:W-:Y:S02]  /*eb10*/  IADD3 R66, R107, 0xe0, RZ ;  /* 0x000000e06b427810 */ /* 0x000fe40007ffe0ff */
[----:B------:R-:W-:Y:S01]  /*eb20*/  LEA.HI.SX32 R222, R222, R107, 0x1b ;  /* 0x0000006bdede7211 */ /* 0x000fe200078fdaff */
[----:B------:R-:W-:Y:S05]  /*eb30*/  @!P0 BRA `(.L_x_8674) ;  /* 0x0000001000008947 */ /* 0x000fea0003800000 */
[----:B-1----:R1:W-:Y:S02]  /*eb40*/  RED.E.ADD.F32.FTZ.RN.STRONG.GPU [R64.64+-0xd80], R67 ;  /* 0xfff280434000798e */ /* 0x0023e4000c10e7a0 */
.L_x_8674:
[----:B------:R-:W-:Y:S05]  /*eb50*/  BSYNC B0 ;  /* 0x0000000000007941 */ /* 0x000fea0003800000 */
.L_x_8673:
[----:B-1----:R1:W2:Y:S01]  /*eb60*/  LDS R67, [R222.X4+0xb40] ;  /* 0x000b4000de437984 */ /* 0x0022a20000004800 */
[----:B------:R-:W-:Y:S01]  /*eb70*/  BSSY B0, `(.L_x_8675) ;  /* 0x0000005000007945 */ /* 0x000fe20003800000 */
[----:B0-----:R-:W-:-:S02]  /*eb80*/  IADD3 R218, R107, 0x100, RZ ;  /* 0x000001006bda7810 */ /* 0x001fc40007ffe0ff */
[----:B------:R-:W-:Y:S01]  /*eb90*/  LEA.HI.SX32 R66, R66, R107, 0x1b ;  /* 0x0000006b42427211 */ /* 0x000fe200078fdaff */
[----:B------:R-:W-:Y:S05]  /*eba0*/  @!P1 BRA `(.L_x_8676) ;  /* 0x0000001000009947 */ /* 0x000fea0003800000 */
[----:B--2---:R0:W-:Y:S02]  /*ebb0*/  RED.E.ADD.F32.FTZ.RN.STRONG.GPU [R64.64+-0xd00], R67 ;  /* 0xfff300434000798e */ /* 0x0041e4000c10e7a0 */
.L_x_8676:
[----:B------:R-:W-:Y:S05]  /*ebc0*/  BSYNC B0 ;  /* 0x0000000000007941 */ /* 0x000fea0003800000 */
.L_x_8675:
[----:B0-2---:R0:W2:Y:S01]  /*ebd0*/  LDS R67, [R66.X4+0xbc0] ;  /* 0x000bc00042437984 */ /* 0x0050a20000004800 */
[----:B------:R-:W-:Y:S01]  /*ebe0*/  BSSY B0, `(.L_x_8677) ;  /* 0x0000005000007945 */ /* 0x000fe20003800000 */
[----:B-1----:R-:W-:Y:S02]  /*ebf0*/  IADD3 R222, R107, 0x120, RZ ;  /* 0x000001206bde7810 */ /* 0x002fe40007ffe0ff */
[----:B------:R-:W-:Y:S01]  /*ec00*/  LEA.HI.SX32 R218, R218, R107, 0x1b ;  /* 0x0000006bdada7211 */ /* 0x000fe200078fdaff */
[----:B------:R-:W-:Y:S05]  /*ec10*/  @!P2 BRA `(.L_x_8678) ;  /* 0x000000100000a947 */ /* 0x000fea0003800000 */
[----:B--2---:R1:W-:Y:S02]  /*ec20*/  RED.E.ADD.F32.FTZ.RN.STRONG.GPU [R64.64+-0xc80], R67 ;  /* 0xfff380434000798e */ /* 0x0043e4000c10e7a0 */
.L_x_8678:
[----:B------:R-:W-:Y:S05]  /*ec30*/  BSYNC B0 ;  /* 0x0000000000007941 */ /* 0x000fea0003800000 */
.L_x_8677:
[----:B-12---:R1:W2:Y:S01]  /*ec40*/  LDS R67, [R218.X4+0xc40] ;  /* 0x000c4000da437984 */ /* 0x0062a20000004800 */
[----:B------:R-:W-:Y:S01]  /*ec50*/  BSSY B0, `(.L_x_8679) ;  /* 0x0000005000007945 */ /* 0x000fe20003800000 */
[----:B0-----:R-:W-:Y:S02]  /*ec60*/  IADD3 R66, R107, 0x140, RZ ;  /* 0x000001406b427810 */ /* 0x001fe40007ffe0ff */
[----:B------:R-:W-:Y:S01]  /*ec70*/  LEA.HI.SX32 R222, R222, R107, 0x1b ;  /* 0x0000006bdede7211 */ /* 0x000fe200078fdaff */
[----:B------:R-:W-:Y:S05]  /*ec80*/  @!P3 BRA `(.L_x_8680) ;  /* 0x000000100000b947 */ /* 0x000fea0003800000 */
[----:B--2---:R0:W-:Y:S02]  /*ec90*/  RED.E.ADD.F32.FTZ.RN.STRONG.GPU [R64.64+-0xc00], R67 ;  /* 0xfff400434000798e */ /* 0x0041e4000c10e7a0 */
.L_x_8680:
[----:B------:R-:W-:Y:S05]  /*eca0*/  BSYNC B0 ;  /* 0x0000000000007941 */ /* 0x000fea0003800000 */
.L_x_8679:
[----:B0-2---:R0:W2:Y:S01]  /*ecb0*/  LDS R67, [R222.X4+0xcc0] ;  /* 0x000cc000de437984 */ /* 0x0050a20000004800 */
[----:B------:R-:W-:Y:S01]  /*ecc0*/  BSSY B0, `(.L_x_8681) ;  /* 0x0000004000007945 */ /* 0x000fe20003800000 */
[----:B------:R-:W-:Y:S01]  /*ecd0*/  LEA.HI.SX32 R66, R66, R107, 0x1b ;  /* 0x0000006b42427211 */ /* 0x000fe200078fdaff */
[----:B------:R-:W-:Y:S05]  /*ece0*/  @!P4 BRA `(.L_x_8682) ;  /* 0x000000100000c947 */ /* 0x000fea0003800000 */
[----:B--2---:R2:W-:Y:S02]  /*ecf0*/  RED.E.ADD.F32.FTZ.RN.STRONG.GPU [R64.64+-0xb80], R67 ;  /* 0xfff480434000798e */ /* 0x0045e4000c10e7a0 */
.L_x_8682:
[----:B------:R-:W-:Y:S05]  /*ed00*/  BSYNC B0 ;  /* 0x0000000000007941 */ /* 0x000fea0003800000 */
.L_x_8681:
[----:B--2---:R2:W3:Y:S01]  /*ed10*/  LDS R67, [R66.X4+0xd40] ;  /* 0x000d400042437984 */ /* 0x0044e20000004800 */
[----:B------:R-:W-:Y:S01]  /*ed20*/  BSSY B0, `(.L_x_8683) ;  /* 0x0000005000007945 */ /* 0x000fe20003800000 */
[----:B-1----:R-:W-:-:S02]  /*ed30*/  IADD3 R218, R107, 0x160, RZ ;  /* 0x000001606bda7810 */ /* 0x002fc40007ffe0ff */
[----:B0-----:R-:W-:Y:S01]  /*ed40*/  IADD3 R222, R107, 0x180, RZ ;  /* 0x000001806bde7810 */ /* 0x001fe20007ffe0ff */
[----:B------:R-:W-:Y:S05]  /*ed50*/  @!P5 BRA `(.L_x_8684) ;  /* 0x000000100000d947 */ /* 0x000fea0003800000 */
[----:B---3--:R0:W-:Y:S02]  /*ed60*/  RED.E.ADD.F32.FTZ.RN.STRONG.GPU [R64.64+-0xb00], R67 ;  /* 0xfff500434000798e */ /* 0x0081e4000c10e7a0 */
.L_x_8684:
[----:B------:R-:W-:Y:S05]  /*ed70*/  BSYNC B0 ;  /* 0x0000000000007941 */ /* 0x000fea0003800000 */
.L_x_8683:
        /* <DEDUP_REMOVED lines=14> */
.L_x_8686:
[----:B0-----:R-:W-:Y:S05]  /*ee60*/  BSYNC B0 ;  /* 0x0000000000007941 */ /* 0x001fea0003800000 */
.L_x_8685:
[----:B-1----:R0:W1:Y:S01]  /*ee70*/  LDS R67, [R222.X4+0xe40] ;  /* 0x000e4000de437984 */ /* 0x0020620000004800 */
[----:B------:R-:W-:Y:S01]  /*ee80*/  BSSY B0, `(.L_x_8687) ;  /* 0x0000005000007945 */ /* 0x000fe20003800000 */
[----:B------:R-:W-:Y:S02]  /*ee90*/  IADD3 R218, R107, 0x1c0, RZ ;  /* 0x000001c06bda7810 */ /* 0x000fe40007ffe0ff */
[----:B------:R-:W-:Y:S01]  /*eea0*/  LEA.HI.SX32 R66, R66, R107, 0x1b ;  /* 0x0000006b42427211 */ /* 0x000fe200078fdaff */
[----:B------:R-:W-:Y:S05]  /*eeb0*/  @!P0 BRA `(.L_x_8688) ;  /* 0x0000001000008947 */ /* 0x000fea0003800000 */
[----:B-1----:R1:W-:Y:S02]  /*eec0*/  RED.E.ADD.F32.FTZ.RN.STRONG.GPU [R64.64+-0xa00], R67 ;  /* 0xfff600434000798e */ /* 0x0023e4000c10e7a0 */
.L_x_8688:
[----:B------:R-:W-:Y:S05]  /*eed0*/  BSYNC B0 ;  /* 0x0000000000007941 */ /* 0x000fea0003800000 */
.L_x_8687:
[----:B-1----:R1:W2:Y:S01]  /*eee0*/  LDS R67, [R66.X4+0xec0] ;  /* 0x000ec00042437984 */ /* 0x0022a20000004800 */
[----:B------:R-:W-:Y:S01]  /*eef0*/  BSSY B0, `(.L_x_8689) ;  /* 0x0000005000007945 */ /* 0x000fe20003800000 */
[----:B0-----:R-:W-:-:S02]  /*ef00*/  IADD3 R222, R107, 0x1e0, RZ ;  /* 0x000001e06bde7810 */ /* 0x001fc40007ffe0ff */
[----:B------:R-:W-:Y:S01]  /*ef10*/  LEA.HI.SX32 R218, R218, R107, 0x1b ;  /* 0x0000006bdada7211 */ /* 0x000fe200078fdaff */
[----:B------:R-:W-:Y:S05]  /*ef20*/  @!P1 BRA `(.L_x_8690) ;  /* 0x0000001000009947 */ /* 0x000fea0003800000 */
[----:B--2---:R0:W-:Y:S02]  /*ef30*/  RED.E.ADD.F32.FTZ.RN.STRONG.GPU [R64.64+-0x980], R67 ;  /* 0xfff680434000798e */ /* 0x0041e4000c10e7a0 */
.L_x_8690:
[----:B------:R-:W-:Y:S05]  /*ef40*/  BSYNC B0 ;  /* 0x0000000000007941 */ /* 0x000fea0003800000 */
.L_x_8689:
[----:B0-2---:R0:W2:Y:S01]  /*ef50*/  LDS R67, [R218.X4+0xf40] ;  /* 0x000f4000da437984 */ /* 0x0050a20000004800 */
[----:B------:R-:W-:Y:S01]  /*ef60*/  BSSY B0, `(.L_x_8691) ;  /* 0x0000004000007945 */ /* 0x000fe20003800000 */
[----:B------:R-:W-:Y:S01]  /*ef70*/  LEA.HI.SX32 R222, R222, R107, 0x1b ;  /* 0x0000006bdede7211 */ /* 0x000fe200078fdaff */
[----:B------:R-:W-:Y:S05]  /*ef80*/  @!P2 BRA `(.L_x_8692) ;  /* 0x000000100000a947 */ /* 0x000fea0003800000 */
[----:B--2---:R2:W-:Y:S02]  /*ef90*/  RED.E.ADD.F32.FTZ.RN.STRONG.GPU [R64.64+-0x900], R67 ;  /* 0xfff700434000798e */ /* 0x0045e4000c10e7a0 */
.L_x_8692:
[----:B------:R-:W-:Y:S05]  /*efa0*/  BSYNC B0 ;  /* 0x0000000000007941 */ /* 0x000fea0003800000 */
.L_x_8691:
[----:B--2---:R2:W3:Y:S01]  /*efb0*/  LDS R67, [R222.X4+0xfc0] ;  /* 0x000fc000de437984 */ /* 0x0044e20000004800 */
[C---:B-1----:R-:W-:Y:S01]  /*efc0*/  IADD3 R66, R107.reuse, 0x200, RZ ;  /* 0x000002006b427810 */ /* 0x042fe20007ffe0ff */
[----:B------:R-:W-:Y:S01]  /*efd0*/  BSSY B0, `(.L_x_8693) ;  /* 0x0000005000007945 */ /* 0x000fe20003800000 */
[----:B0-----:R-:W-:Y:S02]  /*efe0*/  IADD3 R218, R107, 0x220, RZ ;  /* 0x000002206bda7810 */ /* 0x001fe40007ffe0ff */
[----:B------:R-:W-:Y:S01]  /*eff0*/  LEA.HI.SX32 R66, R66, R107, 0x1b ;  /* 0x0000006b42427211 */ /* 0x000fe200078fdaff */
[----:B------:R-:W-:Y:S05]  /*f000*/  @!P3 BRA `(.L_x_8694) ;  /* 0x000000100000b947 */ /* 0x000fea0003800000 */
[----:B---3--:R0:W-:Y:S02]  /*f010*/  RED.E.ADD.F32.FTZ.RN.STRONG.GPU [R64.64+-0x880], R67 ;  /* 0xfff780434000798e */ /* 0x0081e4000c10e7a0 */
.L_x_8694:
[----:B------:R-:W-:Y:S05]  /*f020*/  BSYNC B0 ;  /* 0x0000000000007941 */ /* 0x000fea0003800000 */
.L_x_8693:
[----:B0--3--:R0:W1:Y:S01]  /*f030*/  LDS R67, [R66.X4+0x1040] ;  /* 0x0010400042437984 */ /* 0x0090620000004800 */
[----:B------:R-:W-:Y:S01]  /*f040*/  BSSY B0, `(.L_x_8695) ;  /* 0x0000004000007945 */ /* 0x000fe20003800000 */
[----:B------:R-:W-:Y:S01]  /*f050*/  LEA.HI.SX32 R218, R218, R107, 0x1b ;  /* 0x0000006bdada7211 */ /* 0x000fe200078fdaff */
[----:B------:R-:W-:Y:S05]  /*f060*/  @!P4 BRA `(.L_x_8696) ;  /* 0x000000100000c947 */ /* 0x000fea0003800000 */
[----:B-1----:R1:W-:Y:S02]  /*f070*/  RED.E.ADD.F32.FTZ.RN.STRONG.GPU [R64.64+-0x800], R67 ;  /* 0xfff800434000798e */ /* 0x0023e4000c10e7a0 */
.L_x_8696:
[----:B------:R-:W-:Y:S05]  /*f080*/  BSYNC B0 ;  /* 0x0000000000007941 */ /* 0x000fea0003800000 */
.L_x_8695:
[----:B-1----:R1:W3:Y:S01]  /*f090*/  LDS R67, [R218.X4+0x10c0] ;  /* 0x0010c000da437984 */ /* 0x0022e20000004800 */
[----:B------:R-:W-:Y:S01]  /*f0a0*/  BSSY B0, `(.L_x_8697) ;  /* 0x0000005000007945 */ /* 0x000fe20003800000 */
[----:B0-----:R-:W-:-:S02]  /*f0b0*/  IADD3 R66, R107, 0x240, RZ ;  /* 0x000002406b427810 */ /* 0x001fc40007ffe0ff */
[----:B--2---:R-:W-:Y:S01]  /*f0c0*/  IADD3 R222, R107, 0x260, RZ ;  /* 0x000002606bde7810 */ /* 0x004fe20007ffe0ff */
[----:B------:R-:W-:Y:S05]  /*f0d0*/  @!P5 BRA `(.L_x_8698) ;  /* 0x000000100000d947 */ /* 0x000fea0003800000 */
[----:B---3--:R0:W-:Y:S02]  /*f0e0*/  RED.E.ADD.F32.FTZ.RN.STRONG.GPU [R64.64+-0x780], R67 ;  /* 0xfff880434000798e */ /* 0x0081e4000c10e7a0 */
.L_x_8698:
[----:B------:R-:W-:Y:S05]  /*f0f0*/  BSYNC B0 ;  /* 0x0000000000007941 */ /* 0x000fea0003800000 */
.L_x_8697:
        /* <DEDUP_REMOVED lines=14> */
.L_x_8700:
[----:B0-----:R-:W-:Y:S05]  /*f1e0*/  BSYNC B0 ;  /* 0x0000000000007941 */ /* 0x001fea0003800000 */
.L_x_8699:
[----:B-1----:R0:W1:Y:S01]  /*f1f0*/  LDS R67, [R222.X4+0x11c0] ;  /* 0x0011c000de437984 */ /* 0x0020620000004800 */
[----:B------:R-:W-:Y:S01]  /*f200*/  BSSY B0, `(.L_x_8701) ;  /* 0x0000005000007945 */ /* 0x000fe20003800000 */
[----:B------:R-:W-:Y:S02]  /*f210*/  IADD3 R66, R107, 0x2a0, RZ ;  /* 0x000002a06b427810 */ /* 0x000fe40007ffe0ff */
[----:B------:R-:W-:Y:S01]  /*f220*/  LEA.HI.SX32 R218, R218, R107, 0x1b ;  /* 0x0000006bdada7211 */ /* 0x000fe200078fdaff */
[----:B------:R-:W-:Y:S05]  /*f230*/  @!P0 BRA `(.L_x_8702) ;  /* 0x0000001000008947 */ /* 0x000fea0003800000 */
[----:B-1----:R1:W-:Y:S02]  /*f240*/  RED.E.ADD.F32.FTZ.RN.STRONG.GPU [R64.64+-0x680], R67 ;  /* 0xfff980434000798e */ /* 0x0023e4000c10e7a0 */
.L_x_8702:
[----:B------:R-:W-:Y:S05]  /*f250*/  BSYNC B0 ;  /* 0x0000000000007941 */ /* 0x000fea0003800000 */
.L_x_8701:
[----:B-1----:R1:W2:Y:S01]  /*f260*/  LDS R67, [R218.X4+0x1240] ;  /* 0x00124000da437984 */ /* 0x0022a20000004800 */
[----:B------:R-:W-:Y:S01]  /*f270*/  BSSY B0, `(.L_x_8703) ;  /* 0x0000005000007945 */ /* 0x000fe20003800000 */
[----:B0-----:R-:W-:-:S02]  /*f280*/  IADD3 R222, R107, 0x2c0, RZ ;  /* 0x000002c06bde7810 */ /* 0x001fc40007ffe0ff */
[----:B------:R-:W-:Y:S01]  /*f290*/  LEA.HI.SX32 R66, R66, R107, 0x1b ;  /* 0x0000006b42427211 */ /* 0x000fe200078fdaff */
[----:B------:R-:W-:Y:S05]  /*f2a0*/  @!P1 BRA `(.L_x_8704) ;  /* 0x0000001000009947 */ /* 0x000fea0003800000 */
[----:B--2---:R0:W-:Y:S02]  /*f2b0*/  RED.E.ADD.F32.FTZ.RN.STRONG.GPU [R64.64+-0x600], R67 ;  /* 0xfffa00434000798e */ /* 0x0041e4000c10e7a0 */
.L_x_8704:
[----:B------:R-:W-:Y:S05]  /*f2c0*/  BSYNC B0 ;  /* 0x0000000000007941 */ /* 0x000fea0003800000 */
.L_x_8703:
[----:B0-2---:R0:W2:Y:S01]  /*f2d0*/  LDS R67, [R66.X4+0x12c0] ;  /* 0x0012c00042437984 */ /* 0x0050a20000004800 */
[----:B------:R-:W-:Y:S01]  /*f2e0*/  BSSY B0, `(.L_x_8705) ;  /* 0x0000005000007945 */ /* 0x000fe20003800000 */
[----:B-1----:R-:W-:Y:S02]  /*f2f0*/  IADD3 R218, R107, 0x2e0, RZ ;  /* 0x000002e06bda7810 */ /* 0x002fe40007ffe0ff */
[----:B------:R-:W-:Y:S01]  /*f300*/  LEA.HI.SX32 R222, R222, R107, 0x1b ;  /* 0x0000006bdede7211 */ /* 0x000fe200078fdaff */
[----:B------:R-:W-:Y:S05]  /*f310*/  @!P2 BRA `(.L_x_8706) ;  /* 0x000000100000a947 */ /* 0x000fea0003800000 */
[----:B--2---:R1:W-:Y:S02]  /*f320*/  RED.E.ADD.F32.FTZ.RN.STRONG.GPU [R64.64+-0x580], R67 ;  /* 0xfffa80434000798e */ /* 0x0043e4000c10e7a0 */
.L_x_8706:
[----:B------:R-:W-:Y:S05]  /*f330*/  BSYNC B0 ;  /* 0x0000000000007941 */ /* 0x000fea0003800000 */
.L_x_8705:
[----:B-12---:R1:W2:Y:S01]  /*f340*/  LDS R67, [R222.X4+0x1340] ;  /* 0x00134000de437984 */ /* 0x0062a20000004800 */
[----:B------:R-:W-:Y:S01]  /*f350*/  BSSY B0, `(.L_x_8707) ;  /* 0x0000005000007945 */ /* 0x000fe20003800000 */
[----:B0-----:R-:W-:Y:S02]  /*f360*/  IADD3 R66, R107, 0x300, RZ ;  /* 0x000003006b427810 */ /* 0x001fe40007ffe0ff */
[----:B------:R-:W-:Y:S01]  /*f370*/  LEA.HI.SX32 R218, R218, R107, 0x1b ;  /* 0x0000006bdada7211 */ /* 0x000fe200078fdaff */
[----:B------:R-:W-:Y:S05]  /*f380*/  @!P3 BRA `(.L_x_8708) ;  /* 0x000000100000b947 */ /* 0x000fea0003800000 */
[----:B--2---:R0:W-:Y:S02]  /*f390*/  RED.E.ADD.F32.FTZ.RN.STRONG.GPU [R64.64+-0x500], R67 ;  /* 0xfffb00434000798e */ /* 0x0041e4000c10e7a0 */
.L_x_8708:
[----:B------:R-:W-:Y:S05]  /*f3a0*/  BSYNC B0 ;  /* 0x0000000000007941 */ /* 0x000fea0003800000 */
.L_x_8707:
[----:B0-2---:R0:W2:Y:S01]  /*f3b0*/  LDS R67, [R218.X4+0x13c0] ;  /* 0x0013c000da437984 */ /* 0x0050a20000004800 */
[----:B------:R-:W-:Y:S01]  /*f3c0*/  BSSY B0, `(.L_x_8709) ;  /* 0x0000004000007945 */ /* 0x000fe20003800000 */
[----:B------:R-:W-:Y:S01]  /*f3d0*/  LEA.HI.SX32 R66, R66, R107, 0x1b ;  /* 0x0000006b42427211 */ /* 0x000fe200078fdaff */
[----:B------:R-:W-:Y:S05]  /*f3e0*/  @!P4 BRA `(.L_x_8710) ;  /* 0x000000100000c947 */ /* 0x000fea0003800000 */
[----:B--2---:R2:W-:Y:S02]  /*f3f0*/  RED.E.ADD.F32.FTZ.RN.STRONG.GPU [R64.64+-0x480], R67 ;  /* 0xfffb80434000798e */ /* 0x0045e4000c10e7a0 */
.L_x_8710:
[----:B------:R-:W-:Y:S05]  /*f400*/  BSYNC B0 ;  /* 0x0000000000007941 */ /* 0x000fea0003800000 */
.L_x_8709:
[----:B--2---:R2:W3:Y:S01]  /*f410*/  LDS R67, [R66.X4+0x1440] ;  /* 0x0014400042437984 */ /* 0x0044e20000004800 */
[----:B------:R-:W-:Y:S01]  /*f420*/  BSSY B0, `(.L_x_8711) ;  /* 0x0000005000007945 */ /* 0x000fe20003800000 */
[----:B0-----:R-:W-:-:S02]  /*f430*/  IADD3 R218, R107, 0x320, RZ ;  /* 0x000003206bda7810 */ /* 0x001fc40007ffe0ff */
[----:B-1----:R-:W-:Y:S01]  /*f440*/  IADD3 R222, R107, 0x340, RZ ;  /* 0x000003406bde7810 */ /* 0x002fe20007ffe0ff */
[----:B------:R-:W-:Y:S05]  /*f450*/  @!P5 BRA `(.L_x_8712) ;  /* 0x000000100000d947 */ /* 0x000fea0003800000 */
[----:B---3--:R0:W-:Y:S02]  /*f460*/  RED.E.ADD.F32.FTZ.RN.STRONG.GPU [R64.64+-0x400], R67 ;  /* 0xfffc00434000798e */ /* 0x0081e4000c10e7a0 */
.L_x_8712:
[----:B------:R-:W-:Y:S05]  /*f470*/  BSYNC B0 ;  /* 0x0000000000007941 */ /* 0x000fea0003800000 */
.L_x_8711:
        /* <DEDUP_REMOVED lines=14> */
.L_x_8714:
[----:B0-----:R-:W-:Y:S05]  /*f560*/  BSYNC B0 ;  /* 0x0000000000007941 */ /* 0x001fea0003800000 */
.L_x_8713:
[----:B-1----:R0:W1:Y:S01]  /*f570*/  LDS R67, [R222.X4+0x1540] ;  /* 0x00154000de437984 */ /* 0x0020620000004800 */
[----:B------:R-:W-:Y:S01]  /*f580*/  BSSY B0, `(.L_x_8715) ;  /* 0x0000005000007945 */ /* 0x000fe20003800000 */
[----:B------:R-:W-:Y:S02]  /*f590*/  IADD3 R218, R107, 0x380, RZ ;  /* 0x000003806bda7810 */ /* 0x000fe40007ffe0ff */
[----:B------:R-:W-:Y:S01]  /*f5a0*/  LEA.HI.SX32 R66, R66, R107, 0x1b ;  /* 0x0000006b42427211 */ /* 0x000fe200078fdaff */
[----:B------:R-:W-:Y:S05]  /*f5b0*/  @!P0 BRA `(.L_x_8716) ;  /* 0x0000001000008947 */ /* 0x000fea0003800000 */
[----:B-1----:R1:W-:Y:S02]  /*f5c0*/  RED.E.ADD.F32.FTZ.RN.STRONG.GPU [R64.64+-0x300], R67 ;  /* 0xfffd00434000798e */ /* 0x0023e4000c10e7a0 */
.L_x_8716:
[----:B------:R-:W-:Y:S05]  /*f5d0*/  BSYNC B0 ;  /* 0x0000000000007941 */ /* 0x000fea0003800000 */
.L_x_8715:
[----:B-1----:R1:W2:Y:S01]  /*f5e0*/  LDS R67, [R66.X4+0x15c0] ;  /* 0x0015c00042437984 */ /* 0x0022a20000004800 */
[----:B------:R-:W-:Y:S01]  /*f5f0*/  BSSY B0, `(.L_x_8717) ;  /* 0x0000005000007945 */ /* 0x000fe20003800000 */
[----:B0-----:R-:W-:-:S02]  /*f600*/  IADD3 R222, R107, 0x3a0, RZ ;  /* 0x000003a06bde7810 */ /* 0x001fc40007ffe0ff */
[----:B------:R-:W-:Y:S01]  /*f610*/  LEA.HI.SX32 R218, R218, R107, 0x1b ;  /* 0x0000006bdada7211 */ /* 0x000fe200078fdaff */
[----:B------:R-:W-:Y:S05]  /*f620*/  @!P1 BRA `(.L_x_8718) ;  /* 0x0000001000009947 */ /* 0x000fea0003800000 */
[----:B--2---:R0:W-:Y:S02]  /*f630*/  RED.E.ADD.F32.FTZ.RN.STRONG.GPU [R64.64+-0x280], R67 ;  /* 0xfffd80434000798e */ /* 0x0041e4000c10e7a0 */
.L_x_8718:
[----:B------:R-:W-:Y:S05]  /*f640*/  BSYNC B0 ;  /* 0x0000000000007941 */ /* 0x000fea0003800000 */
.L_x_8717:
[----:B0-2---:R0:W2:Y:S01]  /*f650*/  LDS R67, [R218.X4+0x1640] ;  /* 0x00164000da437984 */ /* 0x0050a20000004800 */
[----:B------:R-:W-:Y:S01]  /*f660*/  BSSY B0, `(.L_x_8719) ;  /* 0x0000005000007945 */ /* 0x000fe20003800000 */
[----:B-1----:R-:W-:Y:S02]  /*f670*/  IADD3 R66, R107, 0x3c0, RZ ;  /* 0x000003c06b427810 */ /* 0x002fe40007ffe0ff */
[----:B------:R-:W-:Y:S01]  /*f680*/  LEA.HI.SX32 R222, R222, R107, 0x1b ;  /* 0x0000006bdede7211 */ /* 0x000fe200078fdaff */
[----:B------:R-:W-:Y:S05]  /*f690*/  @!P2 BRA `(.L_x_8720) ;  /* 0x000000100000a947 */ /* 0x000fea0003800000 */
[----:B--2---:R1:W-:Y:S02]  /*f6a0*/  RED.E.ADD.F32.FTZ.RN.STRONG.GPU [R64.64+-0x200], R67 ;  /* 0xfffe00434000798e */ /* 0x0043e4000c10e7a0 */
.L_x_8720:
[----:B------:R-:W-:Y:S05]  /*f6b0*/  BSYNC B0 ;  /* 0x0000000000007941 */ /* 0x000fea0003800000 */
.L_x_8719:
[----:B-12---:R1:W2:Y:S01]  /*f6c0*/  LDS R67, [R222.X4+0x16c0] ;  /* 0x0016c000de437984 */ /* 0x0062a20000004800 */
[----:B------:R-:W-:Y:S01]  /*f6d0*/  BSSY B0, `(.L_x_8721) ;  /* 0x0000005000007945 */ /* 0x000fe20003800000 */
[----:B0-----:R-:W-:Y:S02]  /*f6e0*/  IADD3 R218, R107, 0x3e0, RZ ;  /* 0x000003e06bda7810 */ /* 0x001fe40007ffe0ff */
[----:B------:R-:W-:Y:S01]  /*f6f0*/  LEA.HI.SX32 R66, R66, R107, 0x1b ;  /* 0x0000006b42427211 */ /* 0x000fe200078fdaff */
[----:B------:R-:W-:Y:S05]  /*f700*/  @!P3 BRA `(.L_x_8722) ;  /* 0x000000100000b947 */ /* 0x000fea0003800000 */
[----:B--2---:R0:W-:Y:S02]  /*f710*/  RED.E.ADD.F32.FTZ.RN.STRONG.GPU [R64.64+-0x180], R67 ;  /* 0xfffe80434000798e */ /* 0x0041e4000c10e7a0 */
.L_x_8722:
[----:B------:R-:W-:Y:S05]  /*f720*/  BSYNC B0 ;  /* 0x0000000000007941 */ /* 0x000fea0003800000 */
.L_x_8721:
[----:B0-2---:R0:W2:Y:S01]  /*f730*/  LDS R67, [R66.X4+0x1740] ;  /* 0x0017400042437984 */ /* 0x0050a20000004800 */
[----:B------:R-:W-:Y:S01]  /*f740*/  BSSY B0, `(.L_x_8723) ;  /* 0x0000004000007945 */ /* 0x000fe20003800000 */
[----:B------:R-:W-:Y:S01]  /*f750*/  LEA.HI.SX32 R218, R218, R107, 0x1b ;  /* 0x0000006bdada7211 */ /* 0x000fe200078fdaff */
[----:B------:R-:W-:Y:S05]  /*f760*/  @!P4 BRA `(.L_x_8724) ;  /* 0x000000100000c947 */ /* 0x000fea0003800000 */
[----:B--2---:R2:W-:Y:S02]  /*f770*/  RED.E.ADD.F32.FTZ.RN.STRONG.GPU [R64.64+-0x100], R67 ;  /* 0xffff00434000798e */ /* 0x0045e4000c10e7a0 */
.L_x_8724:
[----:B------:R-:W-:Y:S05]  /*f780*/  BSYNC B0 ;  /* 0x0000000000007941 */ /* 0x000fea0003800000 */
.L_x_8723:
[----:B--2---:R2:W3:Y:S01]  /*f790*/  LDS R67, [R218.X4+0x17c0] ;  /* 0x0017c000da437984 */ /* 0x0044e20000004800 */
[----:B------:R-:W-:Y:S01]  /*f7a0*/  BSSY B0, `(.L_x_8725) ;  /* 0x0000003000007945 */ /* 0x000fe20003800000 */
[----:B------:R-:W-:Y:S05]  /*f7b0*/  @!P5 BRA `(.L_x_8726) ;  /* 0x000000100000d947 */ /* 0x000fea0003800000 */
[----:B---3--:R3:W-:Y:S02]  /*f7c0*/  RED.E.ADD.F32.FTZ.RN.STRONG.GPU [R64.64+-0x80], R67 ;  /* 0xffff80434000798e */ /* 0x0087e4000c10e7a0 */
.L_x_8726:
[----:B------:R-:W-:Y:S05]  /*f7d0*/  BSYNC B0 ;  /* 0x0000000000007941 */ /* 0x000fea0003800000 */
.L_x_8725:
[----:B--2---:R-:W2:Y:S01]  /*f7e0*/  SHFL.DOWN PT, R218, R197, 0x1, 0x1f ;  /* 0x08201f00c5da7f89 */ /* 0x004ea200000e0000 */
[----:B------:R-:W-:Y:S01]  /*f7f0*/  ISETP.GT.AND P0, PT, R106, 0x1e, PT ;  /* 0x0000001e6a00780c */ /* 0x000fe20003f04270 */
        /* <DEDUP_REMOVED lines=23> */
[----:B------:R-:W-:-:S02]  /*f970*/  FMUL.FTZ R156, R127, R156 ;  /* 0x0000009c7f9c7220 */ /* 0x000fc40000410000 */
[----:B0-----:R-:W-:Y:S02]  /*f980*/  @!P0 FADD.FTZ R67, R67, R222 ;  /* 0x000000de43438221 */ /* 0x001fe40000010000 */
[----:B------:R-:W-:Y:S02]  /*f990*/  FADD.FTZ R23, R110, R23 ;  /* 0x000000176e177221 */ /* 0x000fe40000010000 */
[----:B-1----:R-:W-:Y:S01]  /*f9a0*/  @!P0 FADD.FTZ R64, R64, R181 ;  /* 0x000000b540408221 */ /* 0x002fe20000010000 */
[----:B------:R-:W0:Y:S01]  /*f9b0*/  SHFL.DOWN PT, R218, R67, 0x2, 0x1f ;  /* 0x08401f0043da7f89 */ /* 0x000e2200000e0000 */
[----:B------:R-:W-:Y:S01]  /*f9c0*/  ISETP.GT.AND P0, PT, R106, 0x1d, PT ;  /* 0x0000001d6a00780c */ /* 0x000fe20003f04270 */
[----:B------:R-:W-:Y:S02]  /*f9d0*/  FADD.FTZ R25, R112, R25 ;  /* 0x0000001970197221 */ /* 0x000fe40000010000 */
[----:B------:R-:W1:Y:S01]  /*f9e0*/  SHFL.DOWN PT, R181, R66, 0x2, 0x1f ;  /* 0x08401f0042b57f89 */ /* 0x000e6200000e0000 */
[----:B------:R-:W-:-:S02]  /*f9f0*/  FMUL.FTZ R143, R126, R143 ;  /* 0x0000008f7e8f7220 */ /* 0x000fc40000410000 */
[----:B------:R-:W-:Y:S01]  /*fa00*/  FFMA.FTZ R154, R207, R154, R156 ;  /* 0x0000009acf9a7223 */ /* 0x000fe2000001009c */
[----:B------:R-:W3:Y:S01]  /*fa10*/  SHFL.DOWN PT, R135, R64, 0x2, 0x1f ;  /* 0x08401f0040877f89 */ /* 0x000ee200000e0000 */
[----:B------:R-:W-:Y:S02]  /*fa20*/  FFMA.FTZ R143, R176, R187, R143 ;  /* 0x000000bbb08f7223 */ /* 0x000fe4000001008f */
[----:B------:R-:W-:Y:S02]  /*fa30*/  FMUL.FTZ R138, R123, R138 ;  /* 0x0000008a7b8a7220 */ /* 0x000fe40000410000 */
[----:B------:R-:W-:Y:S02]  /*fa40*/  FFMA.FTZ R109, R109, R183, R154 ;  /* 0x000000b76d6d7223 */ /* 0x000fe4000001009a */
[----:B------:R-:W-:Y:S02]  /*fa50*/  FFMA.FTZ R108, R108, R180, R143 ;  /* 0x000000b46c6c7223 */ /* 0x000fe4000001008f */
[----:B--2---:R-:W-:-:S02]  /*fa60*/  @!P0 FADD.FTZ R65, R65, R142 ;  /* 0x0000008e41418221 */ /* 0x004fc40000010000 */
[----:B------:R-:W-:Y:S02]  /*fa70*/  FFMA.FTZ R223, R223, R186, R138 ;  /* 0x000000badfdf7223 */ /* 0x000fe4000001008a */
[----:B------:R-:W-:Y:S01]  /*fa80*/  FADD.FTZ R22, R109, R22 ;  /* 0x000000166d167221 */ /* 0x000fe20000010000 */
[----:B------:R-:W2:Y:S01]  /*fa90*/  SHFL.DOWN PT, R142, R65, 0x4, 0x1f ;  /* 0x08801f00418e7f89 */ /* 0x000ea200000e0000 */
[----:B------:R-:W-:Y:S02]  /*faa0*/  FFMA.FTZ R223, R0, R178, R223 ;  /* 0x000000b200df7223 */ /* 0x000fe400000100df */
[----:B0-----:R-:W-:Y:S02]  /*fab0*/  @!P0 FADD.FTZ R67, R67, R218 ;  /* 0x000000da43438221 */ /* 0x001fe40000010000 */
[----:B------:R-:W-:Y:S02]  /*fac0*/  FADD.FTZ R21, R108, R21 ;  /* 0x000000156c157221 */ /* 0x000fe40000010000 */
[----:B-1----:R-:W-:Y:S01]  /*fad0*/  @!P0 FADD.FTZ R66, R66, R181 ;  /* 0x000000b542428221 */ /* 0x002fe20000010000 */
[----:B------:R-:W0:Y:S01]  /*fae0*/  SHFL.DOWN PT, R218, R67, 0x4, 0x1f ;  /* 0x08801f0043da7f89 */ /* 0x000e2200000e0000 */
[----:B------:R-:W-:-:S02]  /*faf0*/  FMUL.FTZ R175, R246, R175 ;  /* 0x000000aff6af7220 */ /* 0x000fc40000410000 */
[----:B---3--:R-:W-:Y:S01]  /*fb00*/  @!P0 FADD.FTZ R64, R64, R135 ;  /* 0x0000008740408221 */ /* 0x008fe20000010000 */
[----:B------:R-:W-:Y:S01]  /*fb10*/  ISETP.GT.AND P0, PT, R106, 0x1b, PT ;  /* 0x0000001b6a00780c */ /* 0x000fe20003f04270 */
[----:B------:R-:W1:Y:S01]  /*fb20*/  SHFL.DOWN PT, R135, R66, 0x4, 0x1f ;  /* 0x08801f0042877f89 */ /* 0x000e6200000e0000 */
[----:B------:R-:W-:Y:S02]  /*fb30*/  FMUL.FTZ R179, R122, R179 ;  /* 0x000000b37ab37220 */ /* 0x000fe40000410000 */
[----:B------:R-:W-:Y:S01]  /*fb40*/  FMUL.FTZ R190, R121, R190 ;  /* 0x000000be79be7220 */ /* 0x000fe20000410000 */
[----:B------:R-:W3:Y:S01]  /*fb50*/  SHFL.DOWN PT, R129, R64, 0x4, 0x1f ;  /* 0x08801f0040817f89 */ /* 0x000ee200000e0000 */
[----:B------:R-:W-:Y:S02]  /*fb60*/  FMUL.FTZ R189, R120, R189 ;  /* 0x000000bd78bd7220 */ /* 0x000fe40000410000 */
[----:B------:R-:W-:Y:S02]  /*fb70*/  FMUL.FTZ R192, R119, R192 ;  /* 0x000000c077c07220 */ /* 0x000fe40000410000 */
[----:B------:R-:W-:-:S02]  /*fb80*/  FMUL.FTZ R173, R118, R173 ;  /* 0x000000ad76ad7220 */ /* 0x000fc40000410000 */
[----:B------:R-:W-:Y:S02]  /*fb90*/  FMUL.FTZ R194, R117, R194 ;  /* 0x000000c275c27220 */ /* 0x000fe40000410000 */
[----:B--2---:R-:W-:Y:S02]  /*fba0*/  @!P0 FADD.FTZ R65, R65, R142 ;  /* 0x0000008e41418221 */ /* 0x004fe40000010000 */
[----:B------:R-:W-:Y:S02]  /*fbb0*/  FMUL.FTZ R195, R116, R195 ;  /* 0x000000c374c37220 */ /* 0x000fe40000410000 */
[----:B------:R-:W-:Y:S01]  /*fbc0*/  FMUL.FTZ R196, R115, R196 ;  /* 0x000000c473c47220 */ /* 0x000fe20000410000 */
[----:B------:R-:W2:Y:S01]  /*fbd0*/  SHFL.DOWN PT, R110, R65, 0x8, 0x1f ;  /* 0x09001f00416e7f89 */ /* 0x000ea200000e0000 */
[----:B0-----:R-:W-:Y:S02]  /*fbe0*/  @!P0 FADD.FTZ R67, R67, R218 ;  /* 0x000000da43438221 */ /* 0x001fe40000010000 */
[----:B------:R-:W-:-:S02]  /*fbf0*/  FMUL.FTZ R165, R114, R165 ;  /* 0x000000a572a57220 */ /* 0x000fc40000410000 */
        /* <DEDUP_REMOVED lines=24> */
[----:B------:R-:W-:Y:S01]  /*fd80*/  ISETP.GT.AND P0, PT, R106, 0xf, PT ;  /* 0x0000000f6a00780c */ /* 0x000fe20003f04270 */
[----:B------:R-:W1:Y:S01]  /*fd90*/  SHFL.DOWN PT, R111, R66, 0x10, 0x1f ;  /* 0x0a001f00426f7f89 */ /* 0x000e6200000e0000 */
        /* <DEDUP_REMOVED lines=11> */
[----:B------:R-:W-:Y:S02]  /*fe50*/  FADD.FTZ R27, R159, R27 ;  /* 0x0000001b9f1b7221 */ /* 0x000fe40000010000 */
[----:B------:R-:W-:Y:S02]  /*fe60*/  FADD.FTZ R28, R210, R28 ;  /* 0x0000001cd21c7221 */ /* 0x000fe40000010000 */
[----:B-1----:R-:W-:-:S02]  /*fe70*/  @!P0 FADD.FTZ R66, R66, R111 ;  /* 0x0000006f42428221 */ /* 0x002fc40000010000 */
        /* <DEDUP_REMOVED lines=41> */
.L_x_8728:
[----:B0-----:R-:W-:Y:S05]  /*10110*/  BSYNC B0 ;  /* 0x0000000000007941 */ /* 0x001fea0003800000 */
.L_x_8727:
        /* <DEDUP_REMOVED lines=8> */
.L_x_8650:
[----:B------:R-:W-:Y:S01]  /*101a0*/  BAR.SYNC.DEFER_BLOCKING 0x0 ;  /* 0x0000000000007b1d */ /* 0x000fe20000010000 */
[C---:B------:R-:W-:Y:S02]  /*101b0*/  LOP3.LUT R47, R105.reuse, 0x20, RZ, 0xfc, !PT ;  /* 0x00000020692f7812 */ /* 0x040fe400078efcff */
[C---:B------:R-:W-:Y:S02]  /*101c0*/  LOP3.LUT R46, R105.reuse, 0x40, RZ, 0xfc, !PT ;  /* 0x00000040692e7812 */ /* 0x040fe400078efcff */
[C---:B------:R-:W-:Y:S01]  /*101d0*/  LOP3.LUT R45, R105.reuse, 0x60, RZ, 0xfc, !PT ;  /* 0x00000060692d7812 */ /* 0x040fe200078efcff */
[----:B------:R1:W5:Y:S01]  /*101e0*/  LDL.64 R108, [R1+0x20] ;  /* 0x00002000016c7983 */ /* 0x0003620000100a00 */
[----:B------:R-:W-:Y:S01]  /*101f0*/  ISETP.GE.AND P1, PT, R105, UR39, PT ;  /* 0x0000002769007c0c */ /* 0x000fe2000bf26270 */
[----:B------:R-:W-:Y:S01]  /*10200*/  ULDC.64 UR8, c[0x0][0x2d8] ;  /* 0x0000b60000087ab9 */ /* 0x000fe20000000a00 */
[----:B------:R-:W-:Y:S01]  /*10210*/  ISETP.GE.AND P2, PT, R47, UR39, PT ;  /* 0x000000272f007c0c */ /* 0x000fe2000bf46270 */
[----:B------:R-:W-:Y:S01]  /*10220*/  ULDC.64 UR36, c[0x0][0x2f8] ;  /* 0x0000be0000247ab9 */ /* 0x000fe20000000a00 */
[----:B------:R-:W-:-:S02]  /*10230*/  ISETP.GE.AND P3, PT, R46, UR39, PT ;  /* 0x000000272e007c0c */ /* 0x000fc4000bf66270 */
[----:B------:R-:W-:Y:S02]  /*10240*/  ISETP.GE.AND P4, PT, R45, UR39, PT ;  /* 0x000000272d007c0c */ /* 0x000fe4000bf86270 */
[----:B------:R-:W-:Y:S02]  /*10250*/  PRMT R49, RZ, 0x7610, R49 ;  /* 0x00007610ff317816 */ /* 0x000fe40000000031 */
[----:B------:R-:W-:Y:S02]  /*10260*/  PRMT R48, RZ, 0x7610, R48 ;  /* 0x00007610ff307816 */ /* 0x000fe40000000030 */
[C---:B------:R-:W-:Y:S02]  /*10270*/  LOP3.LUT R44, R105.reuse, 0x80, RZ, 0xfc, !PT ;  /* 0x00000080692c7812 */ /* 0x040fe400078efcff */
[----:B------:R-:W-:Y:S02]  /*10280*/  PRMT R51, RZ, 0x7610, R51 ;  /* 0x00007610ff337816 */ /* 0x000fe40000000033 */
[----:B------:R-:W-:Y:S01]  /*10290*/  LOP3.LUT R43, R105, 0xa0, RZ, 0xfc, !PT ;  /* 0x000000a0692b7812 */ /* 0x000fe200078efcff */
[----:B------:R-:W2:Y:S01]  /*102a0*/  @!P1 LDG.E.U16 R49, [R124.64] ;  /* 0x000000207c319981 */ /* 0x000ea2000c1e1500 */
[----:B------:R-:W-:-:S02]  /*102b0*/  PRMT R50, RZ, 0x7610, R50 ;  /* 0x00007610ff327816 */ /* 0x000fc40000000032 */
[C---:B------:R-:W-:Y:S01]  /*102c0*/  LOP3.LUT R10, R105.reuse, 0xc0, RZ, 0xfc, !PT ;  /* 0x000000c0690a7812 */ /* 0x040fe200078efcff */
[----:B------:R-:W3:Y:S01]  /*102d0*/  @!P2 LDG.E.U16 R48, [R124.64+0x40] ;  /* 0x000040207c30a981 */ /* 0x000ee2000c1e1500 */
[C---:B------:R-:W-:Y:S02]  /*102e0*/  LOP3.LUT R9, R105.reuse, 0xe0, RZ, 0xfc, !PT ;  /* 0x000000e069097812 */ /* 0x040fe400078efcff */
[C---:B------:R-:W-:Y:S01]  /*102f0*/  LOP3.LUT R8, R105.reuse, 0x100, RZ, 0xfc, !PT ;  /* 0x0000010069087812 */ /* 0x040fe200078efcff */
[----:B------:R-:W4:Y:S01]  /*10300*/  @!P3 LDG.E.U16 R51, [R124.64+0x80] ;  /* 0x000080207c33b981 */ /* 0x000f22000c1e1500 */
[----:B------:R-:W-:Y:S02]  /*10310*/  ISETP.GE.AND P5, PT, R44, UR39, PT ;  /* 0x000000272c007c0c */ /* 0x000fe4000bfa6270 */
[----:B------:R-:W-:Y:S01]  /*10320*/  LOP3.LUT R7, R105, 0x120, RZ, 0xfc, !PT ;  /* 0x0000012069077812 */ /* 0x000fe200078efcff */
[----:B------:R-:W4:Y:S01]  /*10330*/  @!P4 LDG.E.U16 R50, [R124.64+0xc0] ;  /* 0x0000c0207c32c981 */ /* 0x000f22000c1e1500 */
        /* <DEDUP_REMOVED lines=19> */
[C---:B------:R-:W-:Y:S02]  /*10470*/  LOP3.LUT R2, R105.reuse, 0x1c0, RZ, 0xfc, !PT ;  /* 0x000001c069027812 */ /* 0x040fe400078efcff */
[----:B------:R-:W-:Y:S01]  /*10480*/  ISETP.GE.AND P5, PT, R6, UR39, PT ;  /* 0x0000002706007c0c */ /* 0x000fe2000bfa6270 */
[----:B------:R-:W4:Y:S01]  /*10490*/  @!P3 LDG.E.U16 R57, [R124.64+0x200] ;  /* 0x000200207c39b981 */ /* 0x000f22000c1e1500 */
[----:B0-----:R-:W-:Y:S02]  /*104a0*/  LOP3.LUT R0, R105, 0x1e0, RZ, 0xfc, !PT ;  /* 0x000001e069007812 */ /* 0x001fe400078efcff */
        /* <DEDUP_REMOVED lines=18> */
[----:B------:R-:W-:-:S03]  /*105d0*/  F2FP.PACK_AB R42, R41, R42 ;  /* 0x0000002a292a723e */ /* 0x000fc600000000ff */
        /* <DEDUP_REMOVED lines=21> */
[----:B------:R-:W-:Y:S04]  /*10730*/  LDS.U16 R52, [R88+0x10] ;  /* 0x0000100058347984 */ /* 0x000fe80000000400 */
[----:B------:R-:W-:Y:S01]  /*10740*/  LDS.U16 R41, [R88+0x14] ;  /* 0x0000140058297984 */ /* 0x000fe20000000400 */
[----:B0-----:R-:W-:-:S05]  /*10750*/  HADD2.F32 R48, -RZ, R48.H0_H0 ;  /* 0x20000030ff307230 */ /* 0x001fca0000004100 */
[----:B------:R-:W-:Y:S01]  /*10760*/  FADD.FTZ R53, R48, UR5 ;  /* 0x0000000530357e21 */ /* 0x000fe20008010000 */
[----:B--2---:R-:W-:Y:S01]  /*10770*/  HADD2.F32 R50, -RZ, R50.H0_H0 ;  /* 0x20000032ff327230 */ /* 0x004fe20000004100 */
[----:B------:R-:W-:Y:S03]  /*10780*/  LDS.U16 R48, [R88+0x8] ;  /* 0x0000080058307984 */ /* 0x000fe60000000400 */
[----:B------:R-:W-:Y:S01]  /*10790*/  FSETP.GTU.FTZ.AND P4, PT, R53, 20, PT ;  /* 0x41a000003500780b */ /* 0x000fe20003f9c000 */
[----:B------:R-:W-:Y:S02]  /*107a0*/  FADD.FTZ R56, R50, UR5 ;  /* 0x0000000532387e21 */ /* 0x000fe40008010000 */
[----:B------:R-:W0:Y:S01]  /*107b0*/  LDS.U16 R50, [R88+0xc] ;  /* 0x00000c0058327984 */ /* 0x000e220000000400 */
[----:B---3--:R-:W-:-:S09]  /*107c0*/  HADD2.F32 R49, -RZ, R49.H0_H0 ;  /* 0x20000031ff317230 */ /* 0x008fd20000004100 */
[----:B------:R-:W-:-:S04]  /*107d0*/  @!P4 FMUL.FTZ R53, R53, -1.4426950216293334961 ;  /* 0xbfb8aa3b3535c820 */ /* 0x000fc80000410000 */
[----:B------:R2:W3:Y:S01]  /*107e0*/  @!P4 MUFU.EX2 R54, R53 ;  /* 0x000000350036c308 */ /* 0x0004e20000000800 */
[----:B------:R-:W-:Y:S01]  /*107f0*/  FADD.FTZ R55, R49, UR5 ;  /* 0x0000000531377e21 */ /* 0x000fe20008010000 */
[----:B------:R-:W-:Y:S01]  /*10800*/  FSETP.GTU.FTZ.AND P0, PT, R56, 20, PT ;  /* 0x41a000003800780b */ /* 0x000fe20003f1c000 */
[----:B------:R-:W1:Y:S01]  /*10810*/  LDS.U16 R49, [R88+0xa] ;  /* 0x00000a0058317984 */ /* 0x000e620000000400 */
[----:B----4-:R-:W-:Y:S02]  /*10820*/  HADD2.F32 R51, -RZ, R51.H0_H0 ;  /* 0x20000033ff337230 */ /* 0x010fe40000004100 */
[----:B------:R-:W-:-:S03]  /*10830*/  FSETP.GTU.FTZ.AND P5, PT, R55, 20, PT ;  /* 0x41a000003700780b */ /* 0x000fc60003fbc000 */
[----:B------:R-:W-:Y:S01]  /*10840*/  FADD.FTZ R57, R51, UR5 ;  /* 0x0000000533397e21 */ /* 0x000fe20008010000 */
[----:B--2---:R-:W-:Y:S04]  /*10850*/  LDS.U16 R53, [R88+0x12] ;  /* 0x0000120058357984 */ /* 0x004fe80000000400 */
[----:B------:R-:W2:Y:S01]  /*10860*/  LDS.U16 R51, [R88+0xe] ;  /* 0x00000e0058337984 */ /* 0x000ea20000000400 */
[----:B---3--:R-:W-:Y:S02]  /*10870*/  @!P4 FADD.FTZ R54, R54, 1 ;  /* 0x3f8000003636c421 */ /* 0x008fe40000010000 */
[----:B------:R-:W-:Y:S02]  /*10880*/  @!P0 FMUL.FTZ R56, R56, -1.4426950216293334961 ;  /* 0xbfb8aa3b38388820 */ /* 0x000fe40000410000 */
[----:B------:R-:W-:-:S02]  /*10890*/  @!P5 FMUL.FTZ R55, R55, -1.4426950216293334961 ;  /* 0xbfb8aa3b3737d820 */ /* 0x000fc40000410000 */
[----:B------:R-:W3:Y:S01]  /*108a0*/  @!P4 MUFU.RCP R54, R54 ;  /* 0x000000360036c308 */ /* 0x000ee20000001000 */
[----:B0-----:R-:W-:-:S07]  /*108b0*/  HADD2.F32 R50, -RZ, R50.H0_H0 ;  /* 0x20000032ff327230 */ /* 0x001fce0000004100 */
[----:B------:R-:W0:Y:S01]  /*108c0*/  @!P5 MUFU.EX2 R55, R55 ;  /* 0x000000370037d308 */ /* 0x000e220000000800 */
[----:B------:R-:W-:-:S07]  /*108d0*/  FADD.FTZ R50, R50, UR5 ;  /* 0x0000000532327e21 */ /* 0x000fce0008010000 */
[----:B------:R-:W4:Y:S01]  /*108e0*/  @!P0 MUFU.EX2 R56, R56 ;  /* 0x0000003800388308 */ /* 0x000f220000000800 */
[----:B---3--:R-:W-:Y:S01]  /*108f0*/  @!P4 FMUL.FTZ R11, R11, R54 ;  /* 0x000000360b0bc220 */ /* 0x008fe20000410000 */
[----:B------:R-:W-:Y:S02]  /*10900*/  FSETP.GTU.FTZ.AND P4, PT, R50, 20, PT ;  /* 0x41a000003200780b */ /* 0x000fe40003f9c000 */
[----:B------:R-:W-:Y:S01]  /*10910*/  FSETP.GTU.FTZ.AND P1, PT, R57, 20, PT ;  /* 0x41a000003900780b */ /* 0x000fe20003f3c000 */
[----:B0-----:R-:W-:Y:S01]  /*10920*/  @!P5 FADD.FTZ R55, R55, 1 ;  /* 0x3f8000003737d421 */ /* 0x001fe20000010000 */
[----:B-1----:R-:W-:Y:S01]  /*10930*/  HADD2.F32 R49, -RZ, R49.H0_H0 ;  /* 0x20000031ff317230 */ /* 0x002fe20000004100 */
[----:B----4-:R-:W-:-:S04]  /*10940*/  @!P0 FADD.FTZ R56, R56, 1 ;  /* 0x3f80000038388421 */ /* 0x010fc80000010000 */
[----:B------:R-:W0:Y:S04]  /*10950*/  @!P5 MUFU.RCP R55, R55 ;  /* 0x000000370037d308 */ /* 0x000e280000001000 */
[----:B------:R-:W-:Y:S02]  /*10960*/  @!P4 FMUL.FTZ R50, R50, -1.4426950216293334961 ;  /* 0xbfb8aa3b3232c820 */ /* 0x000fe40000410000 */
[----:B------:R-:W-:Y:S02]  /*10970*/  FADD.FTZ R49, R49, UR5 ;  /* 0x0000000531317e21 */ /* 0x000fe40008010000 */
[----:B------:R-:W1:Y:S01]  /*10980*/  @!P0 MUFU.RCP R56, R56 ;  /* 0x0000003800388308 */ /* 0x000e620000001000 */
[----:B--2---:R-:W-:Y:S02]  /*10990*/  HADD2.F32 R51, -RZ, R51.H0_H0 ;  /* 0x20000033ff337230 */ /* 0x004fe40000004100 */
[----:B------:R-:W-:Y:S01]  /*109a0*/  FSETP.GTU.FTZ.AND P3, PT, R49, 20, PT ;  /* 0x41a000003100780b */ /* 0x000fe20003f7c000 */
[----:B------:R-:W-:Y:S01]  /*109b0*/  HADD2.F32 R52, -RZ, R52.H0_H0 ;  /* 0x20000034ff347230 */ /* 0x000fe20000004100 */
[----:B------:R-:W-:Y:S01]  /*109c0*/  @!P1 FMUL.FTZ R57, R57, -1.4426950216293334961 ;  /* 0xbfb8aa3b39399820 */ /* 0x000fe20000410000 */
[----:B------:R-:W-:-:S02]  /*109d0*/  HADD2.F32 R48, -RZ, R48.H0_H0 ;  /* 0x20000030ff307230 */ /* 0x000fc40000004100 */
[----:B------:R-:W2:Y:S01]  /*109e0*/  @!P4 MUFU.EX2 R50, R50 ;  /* 0x000000320032c308 */ /* 0x000ea20000000800 */
[----:B------:R-:W-:Y:S02]  /*109f0*/  FADD.FTZ R51, R51, UR5 ;  /* 0x0000000533337e21 */ /* 0x000fe40008010000 */
[----:B------:R-:W-:Y:S02]  /*10a00*/  FADD.FTZ R52, R52, UR5 ;  /* 0x0000000534347e21 */ /* 0x000fe40008010000 */
[----:B------:R-:W-:Y:S02]  /*10a10*/  FADD.FTZ R48, R48, UR5 ;  /* 0x0000000530307e21 */ /* 0x000fe40008010000 */
[----:B0-----:R-:W-:Y:S01]  /*10a20*/  @!P5 FMUL.FTZ R12, R12, R55 ;  /* 0x000000370c0cd220 */ /* 0x001fe20000410000 */
[----:B------:R-:W0:Y:S01]  /*10a30*/  @!P1 MUFU.EX2 R57, R57 ;  /* 0x0000003900399308 */ /* 0x000e220000000800 */
[----:B-1----:R-:W-:Y:S01]  /*10a40*/  @!P0 FMUL.FTZ R13, R13, R56 ;  /* 0x000000380d0d8220 */ /* 0x002fe20000410000 */
[----:B------:R-:W-:-:S02]  /*10a50*/  FSETP.GTU.FTZ.AND P5, PT, R51, 20, PT ;  /* 0x41a000003300780b */ /* 0x000fc40003fbc000 */
[----:B------:R-:W-:Y:S02]  /*10a60*/  FSETP.GTU.FTZ.AND P0, PT, R52, 20, PT ;  /* 0x41a000003400780b */ /* 0x000fe40003f1c000 */
[----:B------:R-:W-:Y:S01]  /*10a70*/  FSETP.GTU.FTZ.AND P2, PT, R48, 20, PT ;  /* 0x41a000003000780b */ /* 0x000fe20003f5c000 */
[----:B------:R-:W-:Y:S02]  /*10a80*/  @!P3 FMUL.FTZ R49, R49, -1.4426950216293334961 ;  /* 0xbfb8aa3b3131b820 */ /* 0x000fe40000410000 */
[----:B--2---:R-:W-:-:S04]  /*10a90*/  @!P4 FADD.FTZ R50, R50, 1 ;  /* 0x3f8000003232c421 */ /* 0x004fc80000010000 */
[----:B------:R-:W1:Y:S02]  /*10aa0*/  @!P3 MUFU.EX2 R49, R49 ;  /* 0x000000310031b308 */ /* 0x000e640000000800 */
[----:B------:R-:W-:Y:S02]  /*10ab0*/  @!P5 FMUL.FTZ R51, R51, -1.4426950216293334961 ;  /* 0xbfb8aa3b3333d820 */ /* 0x000fe40000410000 */
[----:B------:R-:W-:Y:S02]  /*10ac0*/  @!P0 FMUL.FTZ R52, R52, -1.4426950216293334961 ;  /* 0xbfb8aa3b34348820 */ /* 0x000fe40000410000 */
[----:B0-----:R-:W-:Y:S02]  /*10ad0*/  @!P1 FADD.FTZ R57, R57, 1 ;  /* 0x3f80000039399421 */ /* 0x001fe40000010000 */
[----:B------:R-:W0:Y:S01]  /*10ae0*/  @!P4 MUFU.RCP R50, R50 ;  /* 0x000000320032c308 */ /* 0x000e220000001000 */
[----:B------:R-:W-:-:S07]  /*10af0*/  @!P2 FMUL.FTZ R48, R48, -1.4426950216293334961 ;  /* 0xbfb8aa3b3030a820 */ /* 0x000fce0000410000 */
[----:B------:R-:W2:Y:S01]  /*10b00*/  @!P5 MUFU.EX2 R51, R51 ;  /* 0x000000330033d308 */ /* 0x000ea20000000800 */
[----:B-1----:R-:W-:-:S07]  /*10b10*/  @!P3 FADD.FTZ R49, R49, 1 ;  /* 0x3f8000003131b421 */ /* 0x002fce0000010000 */
[----:B------:R-:W1:Y:S01]  /*10b20*/  @!P0 MUFU.EX2 R52, R52 ;  /* 0x0000003400348308 */ /* 0x000e620000000800 */
[----:B------:R-:W-:-:S07]  /*10b30*/  HADD2.F32 R53, -RZ, R53.H0_H0 ;  /* 0x20000035ff357230 */ /* 0x000fce0000004100 */
[----:B------:R-:W3:Y:S08]  /*10b40*/  @!P1 MUFU.RCP R57, R57 ;  /* 0x0000003900399308 */ /* 0x000ef00000001000 */
[----:B------:R-:W4:Y:S01]  /*10b50*/  @!P2 MUFU.EX2 R48, R48 ;  /* 0x000000300030a308 */ /* 0x000f220000000800 */
[----:B0-----:R-:W-:Y:S01]  /*10b60*/  @!P4 FMUL.FTZ R17, R17, R50 ;  /* 0x000000321111c220 */ /* 0x001fe20000410000 */
[----:B------:R-:W-:Y:S01]  /*10b70*/  F2FP.PACK_AB R50, R39, R40 ;  /* 0x000000282732723e */ /* 0x000fe200000000ff */
[----:B------:R-:W-:Y:S01]  /*10b80*/  FADD.FTZ R53, R53, UR5 ;  /* 0x0000000535357e21 */ /* 0x000fe20008010000 */
[----:B------:R-:W0:Y:S01]  /*10b90*/  LDS.U16 R39, [R88+0x16] ;  /* 0x0000160058277984 */ /* 0x000e220000000400 */
[----:B--2---:R-:W-:-:S03]  /*10ba0*/  @!P5 FADD.FTZ R51, R51, 1 ;  /* 0x3f8000003333d421 */ /* 0x004fc60000010000 */
[----:B------:R-:W2:Y:S01]  /*10bb0*/  @!P3 MUFU.RCP R49, R49 ;  /* 0x000000310031b308 */ /* 0x000ea20000001000 */
[----:B-1----:R-:W-:Y:S01]  /*10bc0*/  @!P0 FADD.FTZ R52, R52, 1 ;  /* 0x3f80000034348421 */ /* 0x002fe20000010000 */
[----:B------:R-:W-:Y:S01]  /*10bd0*/  LDS.U16 R40, [R88+0x18] ;  /* 0x0000180058287984 */ /* 0x000fe20000000400 */
[----:B---3--:R-:W-:Y:S01]  /*10be0*/  @!P1 FMUL.FTZ R14, R14, R57 ;  /* 0x000000390e0e9220 */ /* 0x008fe20000410000 */
[----:B------:R-:W-:Y:S01]  /*10bf0*/  FSETP.GTU.FTZ.AND P1, PT, R53, 20, PT ;  /* 0x41a000003500780b */ /* 0x000fe20003f3c000 */
[----:B----4-:R-:W-:-:S03]  /*10c00*/  @!P2 FADD.FTZ R48, R48, 1 ;  /* 0x3f8000003030a421 */ /* 0x010fc60000010000 */
[----:B------:R-:W1:Y:S08]  /*10c10*/  @!P5 MUFU.RCP R51, R51 ;  /* 0x000000330033d308 */ /* 0x000e700000001000 */
[----:B------:R-:W3:Y:S01]  /*10c20*/  @!P0 MUFU.RCP R52, R52 ;  /* 0x0000003400348308 */ /* 0x000ee20000001000 */
[----:B--2---:R-:W-:Y:S02]  /*10c30*/  @!P3 FMUL.FTZ R16, R16, R49 ;  /* 0x000000311010b220 */ /* 0x004fe40000410000 */
[----:B------:R-:W2:Y:S05]  /*10c40*/  LDS.U16 R49, [R88+0x1e] ;  /* 0x00001e0058317984 */ /* 0x000eaa0000000400 */
[----:B------:R-:W4:Y:S01]  /*10c50*/  @!P2 MUFU.RCP R48, R48 ;  /* 0x000000300030a308 */ /* 0x000f220000001000 */
[----:B------:R-:W-:-:S02]  /*10c60*/  @!P1 FMUL.FTZ R53, R53, -1.4426950216293334961 ;  /* 0xbfb8aa3b35359820 */ /* 0x000fc40000410000 */
[----:B-1----:R-:W-:Y:S01]  /*10c70*/  @!P5 FMUL.FTZ R18, R18, R51 ;  /* 0x000000331212d220 */ /* 0x002fe20000410000 */
[----:B------:R-:W-:-:S04]  /*10c80*/  PRMT R51, R42, 0x7610, R51 ;  /* 0x000076102a337816 */ /* 0x000fc80000000033 */
[----:B------:R-:W1:Y:S01]  /*10c90*/  @!P1 MUFU.EX2 R53, R53 ;  /* 0x0000003500359308 */ /* 0x000e620000000800 */
[----:B---3--:R-:W-:Y:S01]  /*10ca0*/  @!P0 FMUL.FTZ R19, R19, R52 ;  /* 0x0000003413138220 */ /* 0x008fe20000410000 */
[----:B------:R-:W-:Y:S02]  /*10cb0*/  PRMT R52, R42, 0x7632, R52 ;  /* 0x000076322a347816 */ /* 0x000fe40000000034 */
[----:B------:R-:W3:Y:S01]  /*10cc0*/  LDS.U16 R42, [R88+0x1a] ;  /* 0x00001a00582a7984 */ /* 0x000ee20000000400 */
[----:B----4-:R-:W-:-:S03]  /*10cd0*/  @!P2 FMUL.FTZ R15, R15, R48 ;  /* 0x000000300f0fa220 */ /* 0x010fc60000410000 */
[----:B------:R-:W4:Y:S04]  /*10ce0*/  LDS.U16 R48, [R88+0x1c] ;  /* 0x00001c0058307984 */ /* 0x000f280000000400 */
[----:B------:R-:W-:Y:S01]  /*10cf0*/  BAR.SYNC.DEFER_BLOCKING 0x0 ;  /* 0x0000000000007b1d */ /* 0x000fe20000010000 */
[----:B------:R-:W-:Y:S01]  /*10d00*/  HADD2.F32 R41, -RZ, R41.H0_H0 ;  /* 0x20000029ff297230 */ /* 0x000fe20000004100 */
[----:B-1----:R-:W-:Y:S01]  /*10d10*/  @!P1 FADD.FTZ R53, R53, 1 ;  /* 0x3f80000035359421 */ /* 0x002fe20000010000 */
[----:B0-----:R-:W-:Y:S01]  /*10d20*/  HADD2.F32 R39, -RZ, R39.H0_H0 ;  /* 0x20000027ff277230 */ /* 0x001fe20000004100 */
[----:B------:R-:W-:Y:S02]  /*10d30*/  F2FP.PACK_AB R37, R37, R38 ;  /* 0x000000262525723e */ /* 0x000fe400000000ff */
[----:B------:R-:W-:-:S02]  /*10d40*/  FADD.FTZ R41, R41, UR5 ;  /* 0x0000000529297e21 */ /* 0x000fc40008010000 */
[----:B------:R-:W-:Y:S01]  /*10d50*/  FADD.FTZ R39, R39, UR5 ;  /* 0x0000000527277e21 */ /* 0x000fe20008010000 */
[----:B------:R-:W0:Y:S01]  /*10d60*/  @!P1 MUFU.RCP R53, R53 ;  /* 0x0000003500359308 */ /* 0x000e220000001000 */
[----:B------:R-:W-:Y:S02]  /*10d70*/  PRMT R38, R50, 0x7632, R38 ;  /* 0x0000763232267816 */ /* 0x000fe40000000026 */
[----:B------:R-:W-:Y:S02]  /*10d80*/  F2FP.PACK_AB R31, R31, R32 ;  /* 0x000000201f1f723e */ /* 0x000fe400000000ff */
[----:B------:R-:W-:Y:S02]  /*10d90*/  FSETP.GTU.FTZ.AND P5, PT, R41, 20, PT ;  /* 0x41a000002900780b */ /* 0x000fe40003fbc000 */
[----:B------:R-:W-:Y:S02]  /*10da0*/  FSETP.GTU.FTZ.AND P4, PT, R39, 20, PT ;  /* 0x41a000002700780b */ /* 0x000fe40003f9c000 */
[----:B------:R-:W-:-:S02]  /*10db0*/  ISETP.NE.AND P6, PT, R107, RZ, PT ;  /* 0x000000ff6b00720c */ /* 0x000fc40003fc5270 */
[----:B------:R-:W-:Y:S02]  /*10dc0*/  F2FP.PACK_AB R35, R35, R36 ;  /* 0x000000242323723e */ /* 0x000fe400000000ff */
[----:B------:R-:W-:Y:S01]  /*10dd0*/  F2FP.PACK_AB R33, R33, R34 ;  /* 0x000000222121723e */ /* 0x000fe200000000ff */
[----:B------:R1:W-:Y:S01]  /*10de0*/  STS.U16 [R88+0x6], R38 ;  /* 0x0000062658007388 */ /* 0x0003e20000000400 */
[----:B------:R-:W-:Y:S02]  /*10df0*/  F2FP.PACK_AB R29, R29, R30 ;  /* 0x0000001e1d1d723e */ /* 0x000fe400000000ff */
[----:B------:R-:W-:Y:S01]  /*10e00*/  F2FP.PACK_AB R27, R27, R28 ;  /* 0x0000001c1b1b723e */ /* 0x000fe200000000ff */
[----:B--2---:R-:W-:Y:S01]  /*10e10*/  HADD2.F32 R49, -RZ, R49.H0_H0 ;  /* 0x20000031ff317230 */ /* 0x004fe20000004100 */
[----:B------:R-:W-:Y:S02]  /*10e20*/  PRMT R36, R37, 0x7632, R36 ;  /* 0x0000763225247816 */ /* 0x000fe40000000024 */
[----:B------:R-:W-:-:S02]  /*10e30*/  PRMT R34, R35, 0x7632, R34 ;  /* 0x0000763223227816 */ /* 0x000fc40000000022 */
[----:B-1----:R-:W-:Y:S02]  /*10e40*/  PRMT R38, R31, 0x7632, R38 ;  /* 0x000076321f267816 */ /* 0x002fe40000000026 */
[----:B------:R-:W-:Y:S02]  /*10e50*/  PRMT R32, R33, 0x7632, R32 ;  /* 0x0000763221207816 */ /* 0x000fe40000000020 */
[----:B------:R-:W-:Y:S02]  /*10e60*/  PRMT R28, R29, 0x7632, R28 ;  /* 0x000076321d1c7816 */ /* 0x000fe4000000001c */
[----:B------:R-:W-:Y:S01]  /*10e70*/  PRMT R30, R27, 0x7632, R30 ;  /* 0x000076321b1e7816 */ /* 0x000fe2000000001e */
[----:B------:R1:W-:Y:S01]  /*10e80*/  STS.U16 [R88+0x16], R38 ;  /* 0x0000162658007388 */ /* 0x0003e20000000400 */
[----:B0-----:R-:W-:-:S03]  /*10e90*/  @!P1 FMUL.FTZ R20, R20, R53 ;  /* 0x0000003514149220 */ /* 0x001fc60000410000 */
[----:B------:R-:W-:Y:S04]  /*10ea0*/  STS.U16 [R88], R51 ;  /* 0x0000003358007388 */ /* 0x000fe80000000400 */
        /* <DEDUP_REMOVED lines=11> */
[----:B0-----:R-:W-:-:S03]  /*10f60*/  FADD.FTZ R32, R49, UR5 ;  /* 0x0000000531207e21 */ /* 0x001fc60008010000 */
[----:B------:R-:W-:Y:S04]  /*10f70*/  STS.U16 [R88+0x1a], R28 ;  /* 0x00001a1c58007388 */ /* 0x000fe80000000400 */
[----:B------:R0:W-:Y:S04]  /*10f80*/  STS.U16 [R88+0x1c], R27 ;  /* 0x00001c1b58007388 */ /* 0x0001e80000000400 */
[----:B------:R1:W-:Y:S01]  /*10f90*/  STS.U16 [R88+0x1e], R30 ;  /* 0x00001e1e58007388 */ /* 0x0003e20000000400 */
[----:B------:R-:W-:-:S06]  /*10fa0*/  NOP ;  /* 0x0000000000007918 */ /* 0x000fcc0000000000 */
[----:B0-----:R-:W-:Y:S01]  /*10fb0*/  @!P5 FMUL.FTZ R27, R41, -1.4426950216293334961 ;  /* 0xbfb8aa3b291bd820 */ /* 0x001fe20000410000 */
[----:B------:R-:W-:Y:S01]  /*10fc0*/  LDS.U16 R33, [R104] ;  /* 0x0000000068217984 */ /* 0x000fe20000000400 */
[----:B------:R-:W-:-:S03]  /*10fd0*/  @!P4 FMUL.FTZ R28, R39, -1.4426950216293334961 ;  /* 0xbfb8aa3b271cc820 */ /* 0x000fc60000410000 */
        /* <DEDUP_REMOVED lines=24> */
[----:B------:R-:W2:Y:S01]  /*11160*/  @!P5 MUFU.EX2 R27, R27 ;  /* 0x0000001b001bd308 */ /* 0x000ea20000000800 */
[----:B------:R-:W-:-:S02]  /*11170*/  FSETP.GTU.FTZ.AND P0, PT, R42, 20, PT ;  /* 0x41a000002a00780b */ /* 0x000fc40003f1c000 */
[----:B------:R-:W-:Y:S01]  /*11180*/  FSETP.GTU.FTZ.AND P1, PT, R48, 20, PT ;  /* 0x41a000003000780b */ /* 0x000fe20003f3c000 */
[----:B------:R-:W3:Y:S08]  /*11190*/  LDS R34, [0x420] ;  /* 0x00042000ff227984 */ /* 0x000ef00000000800 */
[----:B------:R-:W-:Y:S02]  /*111a0*/  @!P3 FMUL.FTZ R29, R40, -1.4426950216293334961 ;  /* 0xbfb8aa3b281db820 */ /* 0x000fe40000410000 */
[----:B-1----:R-:W-:-:S02]  /*111b0*/  @!P0 FMUL.FTZ R30, R42, -1.4426950216293334961 ;  /* 0xbfb8aa3b2a1e8820 */ /* 0x002fc40000410000 */
[----:B------:R-:W-:Y:S01]  /*111c0*/  @!P1 FMUL.FTZ R31, R48, -1.4426950216293334961 ;  /* 0xbfb8aa3b301f9820 */ /* 0x000fe20000410000 */
[----:B------:R-:W1:Y:S01]  /*111d0*/  @!P4 MUFU.EX2 R28, R28 ;  /* 0x0000001c001cc308 */ /* 0x000e620000000800 */
[----:B--2---:R-:W-:Y:S01]  /*111e0*/  @!P5 FADD.FTZ R27, R27, 1 ;  /* 0x3f8000001b1bd421 */ /* 0x004fe20000010000 */
[----:B------:R-:W-:-:S06]  /*111f0*/  FSETP.GTU.FTZ.AND P2, PT, R32, 20, PT ;  /* 0x41a000002000780b */ /* 0x000fcc0003f5c000 */
[----:B------:R-:W2:Y:S08]  /*11200*/  @!P3 MUFU.EX2 R29, R29 ;  /* 0x0000001d001db308 */ /* 0x000eb00000000800 */
        /* <DEDUP_REMOVED lines=40> */
.L_x_8731:
[----:B---34-:R-:W-:Y:S05]  /*11490*/  BSYNC B0 ;  /* 0x0000000000007941 */ /* 0x018fea0003800000 */
.L_x_8730:
[----:B--2---:R-:W-:Y:S01]  /*114a0*/  @!P1 FMUL.FTZ R25, R25, R36 ;  /* 0x0000002419199220 */ /* 0x004fe20000410000 */
[----:B------:R-:W-:Y:S01]  /*114b0*/  ULDC.64 UR36, c[0x0][0x2e0] ;  /* 0x0000b80000247ab9 */ /* 0x000fe20000000a00 */
[----:B------:R-:W2:Y:S01]  /*114c0*/  LDL.LU R36, [R1+0x1c] ;  /* 0x00001c0001247983 */ /* 0x000ea20000300800 */
[----:B------:R-:W-:Y:S01]  /*114d0*/  UMOV UR35, UR7 ;  /* 0x0000000700237c82 */ /* 0x000fe20008000000 */
[----:B------:R-:W-:Y:S01]  /*114e0*/  @!P2 FADD.FTZ R32, R32, 1 ;  /* 0x3f8000002020a421 */ /* 0x000fe20000010000 */
[----:B------:R-:W-:Y:S01]  /*114f0*/  UIMAD.WIDE.U32 UR34, UR10, UR36, UR34 ;  /* 0x000000240a2272a5 */ /* 0x000fe2000f8e0022 */
[----:B------:R-:W-:Y:S01]  /*11500*/  LEA R28, P3, R105, c[0x0][0x330], 0x1 ;  /* 0x0000cc00691c7a11 */ /* 0x000fe200078608ff */
[----:B------:R-:W-:Y:S01]  /*11510*/  UIMAD UR36, UR11, UR36, URZ ;  /* 0x000000240b2472a4 */ /* 0x000fe2000f8e023f */
[----:B------:R-:W1:Y:S01]  /*11520*/  @!P2 MUFU.RCP R27, R32 ;  /* 0x00000020001ba308 */ /* 0x000e620000001000 */
[----:B------:R-:W-:Y:S01]  /*11530*/  UIADD3 UR7, UP0, UR26, UR34, URZ ;  /* 0x000000221a077290 */ /* 0x000fe2000ff1e03f */
[----:B------:R-:W-:Y:S01]  /*11540*/  SHF.R.S32.HI R29, RZ, 0x1f, R105 ;  /* 0x0000001fff1d7819 */ /* 0x000fe20000011469 */
        /* <DEDUP_REMOVED lines=42> */
[----:B--2---:R-:W-:-:S04]  /*117f0*/  FADD.FTZ R27, R11, R36 ;  /* 0x000000240b1b7221 */ /* 0x004fc80000010000 */
[----:B------:R-:W-:Y:S01]  /*11800*/  FADD.FTZ R30, R27, R12 ;  /* 0x0000000c1b1e7221 */ /* 0x000fe20000010000 */
[----:B------:R-:W-:-:S03]  /*11810*/  F2FP.PACK_AB R27, R12, R11 ;  /* 0x0000000b0c1b723e */ /* 0x000fc600000000ff */
[----:B------:R-:W-:Y:S01]  /*11820*/  FADD.FTZ R11, R30, R13 ;  /* 0x0000000d1e0b7221 */ /* 0x000fe20000010000 */
[----:B------:R-:W-:-:S03]  /*11830*/  F2FP.PACK_AB R13, R14, R13 ;  /* 0x0000000d0e0d723e */ /* 0x000fc600000000ff */
[----:B------:R-:W-:Y:S01]  /*11840*/  FADD.FTZ R12, R11, R14 ;  /* 0x0000000e0b0c7221 */ /* 0x000fe20000010000 */
[----:B------:R-:W-:Y:S02]  /*11850*/  F2FP.PACK_AB R11, R16, R15 ;  /* 0x0000000f100b723e */ /* 0x000fe400000000ff */
[----:B0-----:R-:W-:Y:S02]  /*11860*/  PRMT R29, R27, 0x7632, R29 ;  /* 0x000076321b1d7816 */ /* 0x001fe4000000001d */
[C---:B------:R-:W-:Y:S02]  /*11870*/  PRMT R30, R13.reuse, 0x7610, R30 ;  /* 0x000076100d1e7816 */ /* 0x040fe4000000001e */
[----:B------:R-:W-:Y:S02]  /*11880*/  PRMT R31, R13, 0x7632, R31 ;  /* 0x000076320d1f7816 */ /* 0x000fe4000000001f */
[C---:B------:R-:W-:Y:S02]  /*11890*/  PRMT R28, R11.reuse, 0x7610, R28 ;  /* 0x000076100b1c7816 */ /* 0x040fe4000000001c */
[----:B------:R-:W-:-:S02]  /*118a0*/  PRMT R32, R11, 0x7632, R32 ;  /* 0x000076320b207816 */ /* 0x000fc40000000020 */
[----:B------:R-:W-:Y:S02]  /*118b0*/  F2FP.PACK_AB R11, R18, R17 ;  /* 0x00000011120b723e */ /* 0x000fe400000000ff */
[----:B------:R-:W-:Y:S01]  /*118c0*/  F2FP.PACK_AB R13, R20, R19 ;  /* 0x00000013140d723e */ /* 0x000fe200000000ff */
[----:B------:R0:W-:Y:S01]  /*118d0*/  STS.U16 [R88], R27 ;  /* 0x0000001b58007388 */ /* 0x0001e20000000400 */
[----:B------:R-:W-:Y:S02]  /*118e0*/  F2FP.PACK_AB R14, R22, R21 ;  /* 0x00000015160e723e */ /* 0x000fe400000000ff */
[C---:B------:R-:W-:Y:S01]  /*118f0*/  PRMT R33, R13.reuse, 0x7610, R33 ;  /* 0x000076100d217816 */ /* 0x040fe20000000021 */
[----:B------:R1:W-:Y:S01]  /*11900*/  STS.U16 [R88+0x2], R29 ;  /* 0x0000021d58007388 */ /* 0x0003e20000000400 */
[----:B------:R-:W-:Y:S02]  /*11910*/  PRMT R34, R13, 0x7632, R34 ;  /* 0x000076320d227816 */ /* 0x000fe40000000022 */
[----:B------:R-:W-:-:S02]  /*11920*/  F2FP.PACK_AB R13, R26, R25 ;  /* 0x000000191a0d723e */ /* 0x000fc400000000ff */
[C---:B0-----:R-:W-:Y:S02]  /*11930*/  PRMT R27, R11.reuse, 0x7610, R27 ;  /* 0x000076100b1b7816 */ /* 0x041fe4000000001b */
[----:B-1----:R-:W-:Y:S02]  /*11940*/  PRMT R29, R11, 0x7632, R29 ;  /* 0x000076320b1d7816 */ /* 0x002fe4000000001d */
        /* <DEDUP_REMOVED lines=70> */
.L_x_8733:
[----:B-1----:R-:W-:Y:S05]  /*11db0*/  BSYNC B0 ;  /* 0x0000000000007941 */ /* 0x002fea0003800000 */
.L_x_8732:
[----:B------:R-:W-:Y:S01]  /*11dc0*/  ULDC.64 UR34, c[0x0][0x300] ;  /* 0x0000c00000227ab9 */ /* 0x000fe20000000a00 */
[C---:B------:R-:W-:Y:S01]  /*11dd0*/  SHF.L.U32 R12, R105.reuse, 0x1, RZ ;  /* 0x00000001690c7819 */ /* 0x040fe200000006ff */
[----:B------:R-:W-:Y:S01]  /*11de0*/  UMOV UR9, UR7 ;  /* 0x0000000700097c82 */ /* 0x000fe20008000000 */
[----:B0-----:R-:W-:Y:S01]  /*11df0*/  SHF.R.S32.HI R11, RZ, 0x1f, R105 ;  /* 0x0000001fff0b7819 */ /* 0x001fe20000011469 */
        /* <DEDUP_REMOVED lines=57> */
.L_x_8612:
        /* <DEDUP_REMOVED lines=27> */
.L_x_8736:
[----:B-1----:R-:W-:Y:S05]  /*12340*/  BSYNC B0 ;  /* 0x0000000000007941 */ /* 0x002fea0003800000 */
.L_x_8735:
        /* <DEDUP_REMOVED lines=26> */
.L_x_8738:
[----:B------:R-:W3:Y:S02]  /*124f0*/  S2R R11, SR_TID.X ;  /* 0x00000000000b7919 */ /* 0x000ee40000002100 */
.L_x_8739:
[----:B-1----:R-:W-:Y:S05]  /*12500*/  BSYNC B0 ;  /* 0x0000000000007941 */ /* 0x002fea0003800000 */
.L_x_8737:
        /* <DEDUP_REMOVED lines=12> */
.L_x_8740:
        /* <DEDUP_REMOVED lines=32> */
.L_x_8741:
        /* <DEDUP_REMOVED lines=11> */
.L_x_14695:


//--------------------- .text._Z25selective_scan_bwd_kernelI32Selective_Scan_bwd_kernel_traitsILi32ELi16ELb0ELb1ELb0ELb0ELb0EN3c104HalfENS1_7complexIfEEEEv12SSMParamsBwd --------------------------
	.section	.text._Z25selective_scan_bwd_kernelI32Selective_Scan_bwd_kernel_traitsILi32ELi16ELb0ELb1ELb0ELb0ELb0EN3c104HalfENS1_7complexIfEEEEv12SSMParamsBwd,"ax",@progbits
	.sectioninfo	@"SHI_REGISTERS=255"
	.align	128
        .global         _Z25selective_scan_bwd_kernelI32Selective_Scan_bwd_kernel_traitsILi32ELi16ELb0ELb1ELb0ELb0ELb0EN3c104HalfENS1_7complexIfEEEEv12SSMParamsBwd
        .type           _Z25selective_scan_bwd_kernelI32Selective_Scan_bwd_kernel_traitsILi32ELi16ELb0ELb1ELb0ELb0ELb0EN3c104HalfENS1_7complexIfEEEEv12SSMParamsBwd,@function
        .size           _Z25selective_scan_bwd_kernelI32Selective_Scan_bwd_kernel_traitsILi32ELi16ELb0ELb1ELb0ELb0ELb0EN3c104HalfENS1_7complexIfEEEEv12SSMParamsBwd,(.L_x_14696 - _Z25selective_scan_bwd_kernelI32Selective_Scan_bwd_kernel_traitsILi32ELi16ELb0ELb1ELb0ELb0ELb0EN3c104HalfENS1_7complexIfEEEEv12SSMParamsBwd)
        .other          _Z25selective_scan_bwd_kernelI32Selective_Scan_bwd_kernel_traitsILi32ELi16ELb0ELb1ELb0ELb0ELb0EN3c104HalfENS1_7complexIfEEEEv12SSMParamsBwd,@"STO_CUDA_ENTRY STV_DEFAULT"
_Z25selective_scan_bwd_kernelI32Selective_Scan_bwd_kernel_traitsILi32ELi16ELb0ELb1ELb0ELb0ELb0EN3c104HalfENS1_7complexIfEEEEv12SSMParamsBwd:
.text._Z25selective_scan_bwd_kernelI32Selective_Scan_bwd_kernel_traitsILi32ELi16ELb0ELb1ELb0ELb0ELb0EN3c104HalfENS1_7complexIfEEEEv12SSMParamsBwd:
        /* <DEDUP_REMOVED lines=159> */
.L_x_8827:
[----:B------:R-:W-:Y:S01]  /*09f0*/  ULDC UR24, c[0x0][0x174] ;  /* 0x00005d0000187ab9 */ /* 0x000fe20000000800 */
[----:B----4-:R-:W-:Y:S01]  /*0a00*/  SHF.L.U32 R2, R134, 0x4, RZ ;  /* 0x0000000486027819 */ /* 0x010fe200000006ff */
[----:B------:R-:W-:Y:S01]  /*0a10*/  UIADD3 UR24, -UR6, UR24, URZ ;  /* 0x0000001806187290 */ /* 0x000fe2000fffe13f */
[----:B------:R-:W-:Y:S01]  /*0a20*/  BAR.SYNC.DEFER_BLOCKING 0x0 ;  /* 0x0000000000007b1d */ /* 0x000fe20000010000 */
[----:B-1----:R-:W-:-:S02]  /*0a30*/  MOV R3, UR17 ;  /* 0x0000001100037c02 */ /* 0x002fc40008000f00 */
[----:B------:R-:W-:Y:S01]  /*0a40*/  ULEA UR25, UR24, 0xfffffe00, 0x9 ;  /* 0xfffffe0018197891 */ /* 0x000fe2000f8e483f */
[----:B------:R-:W-:Y:S02]  /*0a50*/  LOP3.LUT R2, R2, 0xfffffe00, RZ, 0xc0, !PT ;  /* 0xfffffe0002027812 */ /* 0x000fe400078ec0ff */
[----:B------:R-:W-:Y:S01]  /*0a60*/  ULDC UR26, c[0x0][0x168] ;  /* 0x00005a00001a7ab9 */ /* 0x000fe20000000800 */
[----:B------:R-:W-:Y:S01]  /*0a70*/  PRMT R5, RZ, 0x7610, R5 ;  /* 0x00007610ff057816 */ /* 0x000fe20000000005 */
[----:B------:R-:W-:Y:S01]  /*0a80*/  UIADD3 UR26, -UR25, UR26, URZ ;  /* 0x0000001a191a7290 */ /* 0x000fe2000fffe13f */
[----:B------:R-:W-:Y:S02]  /*0a90*/  LOP3.LUT R44, R2, 0x1f, R134, 0xf8, !PT ;  /* 0x0000001f022c7812 */ /* 0x000fe400078ef886 */
[----:B------:R-:W-:Y:S02]  /*0aa0*/  MOV R2, UR16 ;  /* 0x0000001000027c02 */ /* 0x000fe40008000f00 */
[----:B------:R-:W-:-:S02]  /*0ab0*/  LOP3.LUT R25, R44, 0x20, RZ, 0xfc, !PT ;  /* 0x000000202c197812 */ /* 0x000fc400078efcff */
[C---:B------:R-:W-:Y:S01]  /*0ac0*/  ISETP.GE.AND P0, PT, R44.reuse, UR26, PT ;  /* 0x0000001a2c007c0c */ /* 0x040fe2000bf06270 */
[C---:B------:R-:W-:Y:S01]  /*0ad0*/  IMAD.WIDE R2, R44.reuse, 0x2, R2 ;  /* 0x000000022c027825 */ /* 0x040fe200078e0202 */
[C---:B------:R-:W-:Y:S02]  /*0ae0*/  LOP3.LUT R27, R44.reuse, 0x40, RZ, 0xfc, !PT ;  /* 0x000000402c1b7812 */ /* 0x040fe400078efcff */
[C---:B------:R-:W-:Y:S02]  /*0af0*/  LOP3.LUT R29, R44.reuse, 0x60, RZ, 0xfc, !PT ;  /* 0x000000602c1d7812 */ /* 0x040fe400078efcff */
[C---:B------:R-:W-:Y:S02]  /*0b00*/  LOP3.LUT R18, R44.reuse, 0x80, RZ, 0xfc, !PT ;  /* 0x000000802c127812 */ /* 0x040fe400078efcff */
[----:B------:R-:W-:Y:S02]  /*0b10*/  LOP3.LUT R20, R44, 0xa0, RZ, 0xfc, !PT ;  /* 0x000000a02c147812 */ /* 0x000fe400078efcff */
[----:B------:R-:W-:-:S03]  /*0b20*/  ISETP.GE.AND P1, PT, R27, UR26, PT ;  /* 0x0000001a1b007c0c */ /* 0x000fc6000bf26270 */
[----:B------:R1:W4:Y:S01]  /*0b30*/  @!P0 LDG.E.U16 R5, [R2.64] ;  /* 0x0000001c02058981 */ /* 0x000322000c1e1500 */
        /* <DEDUP_REMOVED lines=8> */
[----:B------:R1:W5:Y:S01]  /*0bc0*/  @!P0 LDG.E.U16 R0, [R2.64+0x40] ;  /* 0x0000401c02008981 */ /* 0x000362000c1e1500 */
[C---:B------:R-:W-:Y:S02]  /*0bd0*/  LOP3.LUT R31, R44.reuse, 0xc0, RZ, 0xfc, !PT ;  /* 0x000000c02c1f7812 */ /* 0x040fe400078efcff */
[----:B------:R-:W-:Y:S01]  /*0be0*/  PRMT R6, RZ, 0x7610, R6 ;  /* 0x00007610ff067816 */ /* 0x000fe20000000006 */
[----:B---3--:R1:W3:Y:S01]  /*0bf0*/  @!P1 LDG.E.U16 R7, [R2.64+0x80] ;  /* 0x0000801c02079981 */ /* 0x0082e2000c1e1500 */
        /* <DEDUP_REMOVED lines=54> */
[----:B-1----:R-:W-:-:S02]  /*0f60*/  IADD3 R2, R133, 0xc0, RZ ;  /* 0x000000c085027810 */ /* 0x002fc40007ffe0ff */
        /* <DEDUP_REMOVED lines=35> */
[----:B----4-:R-:W-:Y:S04]  /*11a0*/  STS.U16 [R132], R5 ;  /* 0x0000000584007388 */ /* 0x010fe80000000400 */
[----:B-----5:R1:W-:Y:S04]  /*11b0*/  STS.U16 [R131+0x40], R0 ;  /* 0x0000400083007388 */ /* 0x0203e80000000400 */
[----:B---3--:R-:W-:Y:S01]  /*11c0*/  STS.U16 [R130+0x80], R7 ;  /* 0x0000800782007388 */ /* 0x008fe20000000400 */
[----:B-1----:R-:W-:-:S03]  /*11d0*/  IADD3 R0, R133, 0x160, RZ ;  /* 0x0000016085007810 */ /* 0x002fc60007ffe0ff */
[----:B--2---:R1:W-:Y:S01]  /*11e0*/  STS.U16 [R125+0xc0], R4 ;  /* 0x0000c0047d007388 */ /* 0x0043e20000000400 */
[----:B------:R-:W-:-:S03]  /*11f0*/  LEA.HI.SX32 R0, R0, R133, 0x1b ;  /* 0x0000008500007211 */ /* 0x000fc600078fdaff */
[----:B------:R-:W-:Y:S04]  /*1200*/  STS.U16 [R124+0x100], R9 ;  /* 0x000100097c007388 */ /* 0x000fe80000000400 */
[----:B------:R2:W-:Y:S01]  /*1210*/  STS.U16 [R123+0x140], R6 ;  /* 0x000140067b007388 */ /* 0x0005e20000000400 */
[C---:B-1----:R-:W-:Y:S02]  /*1220*/  IADD3 R4, R133.reuse, 0x1a0, RZ ;  /* 0x000001a085047810 */ /* 0x042fe40007ffe0ff */
        /* <DEDUP_REMOVED lines=70> */
[----:B0-----:R-:W-:Y:S01]  /*1690*/  PRMT R19, RZ, 0x7610, R19 ;  /* 0x00007610ff137816 */ /* 0x001fe20000000013 */
        /* <DEDUP_REMOVED lines=10> */
[----:B-1----:R-:W-:Y:S02]  /*1740*/  MOV R2, UR20 ;  /* 0x0000001400027c02 */ /* 0x002fe40008000f00 */
        /* <DEDUP_REMOVED lines=17> */
[----:B------:R-:W-:Y:S04]  /*1860*/  STL [R1+0x10], R43 ;  /* 0x0000102b01007387 */ /* 0x000fe80000100800 */
[----:B------:R-:W-:Y:S04]  /*1870*/  STL [R1+0xc], R42 ;  /* 0x00000c2a01007387 */ /* 0x000fe80000100800 */
[----:B------:R-:W-:Y:S04]  /*1880*/  STL [R1+0x8], R41 ;  /* 0x0000082901007387 */ /* 0x000fe80000100800 */
[----:B------:R-:W-:Y:S04]  /*1890*/  STL [R1+0x4], R40 ;  /* 0x0000042801007387 */ /* 0x000fe80000100800 */
[----:B------:R-:W-:Y:S04]  /*18a0*/  STL [R1], R39 ;  /* 0x0000002701007387 */ /* 0x000fe80000100800 */
        /* <DEDUP_REMOVED lines=63> */
[----:B------:R-:W5:Y:S04]  /*1ca0*/  @!P1 LDG.E.U16 R34, [R2.64+0x3c0] ;  /* 0x0003c01c02229981 */ /* 0x000f68000c1e1500 */
[----:B------:R-:W5:Y:S01]  /*1cb0*/  LDL.LU R35, [R1+0x18] ;  /* 0x0000180001237983 */ /* 0x000f620000300800 */
        /* <DEDUP_REMOVED lines=166> */
.L_x_8822:
        /* <DEDUP_REMOVED lines=38> */
[----:B------:R-:W-:Y:S02]  /*2980*/  IADD3 R5, R9, UR36, RZ ;  /* 0x0000002409057c10 */ /* 0x000fe4000fffe0ff */
[----:B------:R-:W-:Y:S02]  /*2990*/  LEA R4, P2, R8, UR22, 0x1 ;  /* 0x0000001608047c11 */ /* 0x000fe4000f8408ff */
[----:B------:R-:W-:-:S02]  /*29a0*/  ISETP.GE.AND P0, PT, R0, UR38, PT ;  /* 0x0000002600007c0c */ /* 0x000fc4000bf06270 */
[C---:B------:R-:W-:Y:S02]  /*29b0*/  IADD3 R7, R6.reuse, 0xa0, RZ ;  /* 0x000000a006077810 */ /* 0x040fe40007ffe0ff */
[----:B------:R-:W-:Y:S02]  /*29c0*/  IADD3 R0, R6, 0x80, RZ ;  /* 0x0000008006007810 */ /* 0x000fe40007ffe0ff */
[----:B------:R-:W-:Y:S02]  /*29d0*/  PRMT R11, RZ, 0x7610, R11 ;  /* 0x00007610ff0b7816 */ /* 0x000fe4000000000b */
[----:B------:R-:W-:Y:S02]  /*29e0*/  LEA.HI.X R5, R8, UR23, R5, 0x1, P2 ;  /* 0x0000001708057c11 */ /* 0x000fe400090f0c05 */
[----:B------:R-:W-:Y:S02]  /*29f0*/  ISETP.GE.AND P5, PT, R7, UR38, PT ;  /* 0x0000002607007c0c */ /* 0x000fe4000bfa6270 */
[----:B------:R-:W-:Y:S01]  /*2a00*/  ISETP.GE.AND P6, PT, R0, UR38, PT ;  /* 0x0000002600007c0c */ /* 0x000fe2000bfc6270 */
[----:B------:R0:W3:Y:S01]  /*2a10*/  @!P1 LDG.E.U16 R11, [R4.64] ;  /* 0x0000001c040b9981 */ /* 0x0000e2000c1e1500 */
[----:B------:R-:W-:-:S02]  /*2a20*/  IADD3 R7, R6, 0xe0, RZ ;  /* 0x000000e006077810 */ /* 0x000fc40007ffe0ff */
[----:B------:R-:W-:Y:S02]  /*2a30*/  PRMT R13, RZ, 0x7610, R13 ;  /* 0x00007610ff0d7816 */ /* 0x000fe4000000000d */
[----:B------:R-:W-:Y:S02]  /*2a40*/  ISETP.GE.AND P1, PT, R7, UR38, PT ;  /* 0x0000002607007c0c */ /* 0x000fe4000bf26270 */
[----:B------:R-:W-:Y:S02]  /*2a50*/  IADD3 R7, R6, 0x120, RZ ;  /* 0x0000012006077810 */ /* 0x000fe40007ffe0ff */
[----:B------:R-:W-:Y:S01]  /*2a60*/  PRMT R15, RZ, 0x7610, R15 ;  /* 0x00007610ff0f7816 */ /* 0x000fe2000000000f */
[----:B------:R0:W4:Y:S01]  /*2a70*/  @!P4 LDG.E.U16 R13, [R4.64+0x80] ;  /* 0x0000801c040dc981 */ /* 0x000122000c1e1500 */
[----:B------:R-:W-:Y:S02]  /*2a80*/  PRMT R0, RZ, 0x7610, R0 ;  /* 0x00007610ff007816 */ /* 0x000fe40000000000 */
[----:B------:R-:W-:-:S02]  /*2a90*/  ISETP.GE.AND P4, PT, R7, UR38, PT ;  /* 0x0000002607007c0c */ /* 0x000fc4000bf86270 */
[C---:B------:R-:W-:Y:S01]  /*2aa0*/  IADD3 R9, R6.reuse, 0xc0, RZ ;  /* 0x000000c006097810 */ /* 0x040fe20007ffe0ff */
[----:B------:R0:W3:Y:S01]  /*2ab0*/  @!P6 LDG.E.U16 R15, [R4.64+0x100] ;  /* 0x0001001c040fe981 */ /* 0x0000e2000c1e1500 */
[C---:B------:R-:W-:Y:S02]  /*2ac0*/  IADD3 R7, R6.reuse, 0x160, RZ ;  /* 0x0000016006077810 */ /* 0x040fe40007ffe0ff */
[----:B------:R-:W-:Y:S01]  /*2ad0*/  IADD3 R8, R6, 0x100, RZ ;  /* 0x0000010006087810 */ /* 0x000fe20007ffe0ff */
[----:B------:R0:W3:Y:S01]  /*2ae0*/  @!P0 LDG.E.U16 R0, [R4.64+0x40] ;  /* 0x0000401c04008981 */ /* 0x0000e2000c1e1500 */
[----:B------:R-:W-:Y:S02]  /*2af0*/  PRMT R14, RZ, 0x7610, R14 ;  /* 0x00007610ff0e7816 */ /* 0x000fe4000000000e */
[----:B------:R-:W-:Y:S02]  /*2b00*/  ISETP.GE.AND P2, PT, R9, UR38, PT ;  /* 0x0000002609007c0c */ /* 0x000fe4000bf46270 */
[----:B------:R-:W-:-:S02]  /*2b10*/  ISETP.GE.AND P6, PT, R7, UR38, PT ;  /* 0x0000002607007c0c */ /* 0x000fc4000bfc6270 */
[----:B------:R-:W-:Y:S01]  /*2b20*/  ISETP.GE.AND P0, PT, R8, UR38, PT ;  /* 0x0000002608007c0c */ /* 0x000fe2000bf06270 */
[----:B------:R0:W3:Y:S01]  /*2b30*/  @!P5 LDG.E.U16 R14, [R4.64+0x140] ;  /* 0x0001401c040ed981 */ /* 0x0000e2000c1e1500 */
[C---:B------:R-:W-:Y:S02]  /*2b40*/  IADD3 R7, R6.reuse, 0x180, RZ ;  /* 0x0000018006077810 */ /* 0x040fe40007ffe0ff */
[----:B------:R-:W-:Y:S02]  /*2b50*/  PRMT R12, RZ, 0x7610, R12 ;  /* 0x00007610ff0c7816 */ /* 0x000fe4000000000c */
[----:B------:R-:W-:Y:S02]  /*2b60*/  PRMT R16, RZ, 0x7610, R16 ;  /* 0x00007610ff107816 */ /* 0x000fe40000000010 */
[C---:B------:R-:W-:Y:S02]  /*2b70*/  IADD3 R8, R6.reuse, 0x140, RZ ;  /* 0x0000014006087810 */ /* 0x040fe40007ffe0ff */
[----:B------:R-:W-:Y:S01]  /*2b80*/  ISETP.GE.AND P5, PT, R7, UR38, PT ;  /* 0x0000002607007c0c */ /* 0x000fe2000bfa6270 */
[----:B------:R0:W3:Y:S01]  /*2b90*/  @!P3 LDG.E.U16 R12, [R4.64+0xc0] ;  /* 0x0000c01c040cb981 */ /* 0x0000e2000c1e1500 */
[----:B------:R-:W-:-:S02]  /*2ba0*/  IADD3 R7, R6, 0x1c0, RZ ;  /* 0x000001c006077810 */ /* 0x000fc40007ffe0ff */
[----:B------:R-:W-:Y:S01]  /*2bb0*/  PRMT R17, RZ, 0x7610, R17 ;  /* 0x00007610ff117816 */ /* 0x000fe20000000011 */
[----:B------:R0:W3:Y:S01]  /*2bc0*/  @!P1 LDG.E.U16 R16, [R4.64+0x1c0] ;  /* 0x0001c01c04109981 */ /* 0x0000e2000c1e1500 */
[----:B------:R-:W-:Y:S02]  /*2bd0*/  PRMT R19, RZ, 0x7610, R19 ;  /* 0x00007610ff137816 */ /* 0x000fe40000000013 */
[----:B------:R-:W-:Y:S02]  /*2be0*/  ISETP.GE.AND P3, PT, R8, UR38, PT ;  /* 0x0000002608007c0c */ /* 0x000fe4000bf66270 */
[C---:B------:R-:W-:Y:S01]  /*2bf0*/  IADD3 R8, R6.reuse, 0x1a0, RZ ;  /* 0x000001a006087810 */ /* 0x040fe20007ffe0ff */
[----:B------:R0:W3:Y:S01]  /*2c00*/  @!P2 LDG.E.U16 R17, [R4.64+0x180] ;  /* 0x0001801c0411a981 */ /* 0x0000e2000c1e1500 */
[----:B------:R-:W-:Y:S02]  /*2c10*/  ISETP.GE.AND P1, PT, R7, UR38, PT ;  /* 0x0000002607007c0c */ /* 0x000fe4000bf26270 */
[----:B------:R-:W-:Y:S01]  /*2c20*/  IADD3 R7, R6, 0x1e0, RZ ;  /* 0x000001e006077810 */ /* 0x000fe20007ffe0ff */
[----:B------:R0:W3:Y:S01]  /*2c30*/  @!P0 LDG.E.U16 R19, [R4.64+0x200] ;  /* 0x0002001c04138981 */ /* 0x0000e2000c1e1500 */
[----:B------:R-:W-:-:S02]  /*2c40*/  ISETP.GE.AND P2, PT, R8, UR38, PT ;  /* 0x0000002608007c0c */ /* 0x000fc4000bf46270 */
[----:B------:R-:W-:Y:S02]  /*2c50*/  ISETP.GE.AND P0, PT, R7, UR38, PT ;  /* 0x0000002607007c0c */ /* 0x000fe4000bf06270 */
[----:B------:R-:W-:Y:S02]  /*2c60*/  PRMT R22, RZ, 0x7610, R22 ;  /* 0x00007610ff167816 */ /* 0x000fe40000000016 */
[----:B------:R-:W-:Y:S02]  /*2c70*/  PRMT R21, RZ, 0x7610, R21 ;  /* 0x00007610ff157816 */ /* 0x000fe40000000015 */
[----:B------:R-:W-:Y:S02]  /*2c80*/  PRMT R24, RZ, 0x7610, R24 ;  /* 0x00007610ff187816 */ /* 0x000fe40000000018 */
[C---:B------:R-:W-:Y:S02]  /*2c90*/  IADD3 R8, R6.reuse, 0x200, RZ ;  /* 0x0000020006087810 */ /* 0x040fe40007ffe0ff */
        /* <DEDUP_REMOVED lines=11> */
[----:B------:R-:W-:-:S02]  /*2d50*/  IADD3 R10, R6, 0x240, RZ ;  /* 0x00000240060a7810 */ /* 0x000fc40007ffe0ff */
[----:B------:R-:W-:Y:S01]  /*2d60*/  IADD3 R7, R6, 0x280, RZ ;  /* 0x0000028006077810 */ /* 0x000fe20007ffe0ff */
[----:B------:R0:W4:Y:S01]  /*2d70*/  @!P1 LDG.E.U16 R25, [R4.64+0x380] ;  /* 0x0003801c04199981 */ /* 0x000122000c1e1500 */
[----:B------:R-:W-:Y:S02]  /*2d80*/  PRMT R20, RZ, 0x7610, R20 ;  /* 0x00007610ff147816 */ /* 0x000fe40000000014 */
[----:B------:R-:W-:Y:S02]  /*2d90*/  ISETP.GE.AND P4, PT, R10, UR38, PT ;  /* 0x000000260a007c0c */ /* 0x000fe4000bf86270 */
[----:B------:R-:W-:Y:S02]  /*2da0*/  ISETP.GE.AND P1, PT, R7, UR38, PT ;  /* 0x0000002607007c0c */ /* 0x000fe4000bf26270 */
[----:B------:R-:W-:Y:S01]  /*2db0*/  PRMT R23, RZ, 0x7610, R23 ;  /* 0x00007610ff177816 */ /* 0x000fe20000000017 */
[----:B------:R0:W4:Y:S01]  /*2dc0*/  @!P6 LDG.E.U16 R20, [R4.64+0x2c0] ;  /* 0x0002c01c0414e981 */ /* 0x000122000c1e1500 */
[----:B------:R-:W-:-:S02]  /*2dd0*/  PRMT R26, RZ, 0x7610, R26 ;  /* 0x00007610ff1a7816 */ /* 0x000fc4000000001a */
[----:B------:R-:W-:Y:S02]  /*2de0*/  PRMT R27, RZ, 0x7610, R27 ;  /* 0x00007610ff1b7816 */ /* 0x000fe4000000001b */
[C---:B------:R-:W-:Y:S01]  /*2df0*/  IADD3 R8, R6.reuse, 0x2a0, RZ ;  /* 0x000002a006087810 */ /* 0x040fe20007ffe0ff */
[----:B------:R0:W4:Y:S01]  /*2e00*/  @!P5 LDG.E.U16 R23, [R4.64+0x300] ;  /* 0x0003001c0417d981 */ /* 0x000122000c1e1500 */
[----:B------:R-:W-:Y:S02]  /*2e10*/  IADD3 R9, R6, 0x2c0, RZ ;  /* 0x000002c006097810 */ /* 0x000fe40007ffe0ff */
[----:B------:R-:W-:Y:S01]  /*2e20*/  PRMT R29, RZ, 0x7610, R29 ;  /* 0x00007610ff1d7816 */ /* 0x000fe2000000001d */
[----:B------:R0:W4:Y:S01]  /*2e30*/  @!P2 LDG.E.U16 R26, [R4.64+0x400] ;  /* 0x0004001c041aa981 */ /* 0x000122000c1e1500 */
[----:B------:R-:W-:Y:S02]  /*2e40*/  PRMT R28, RZ, 0x7610, R28 ;  /* 0x00007610ff1c7816 */ /* 0x000fe4000000001c */
[----:B------:R-:W-:Y:S01]  /*2e50*/  PRMT R30, RZ, 0x7610, R30 ;  /* 0x00007610ff1e7816 */ /* 0x000fe2000000001e */
[----:B------:R0:W4:Y:S01]  /*2e60*/  @!P3 LDG.E.U16 R27, [R4.64+0x440] ;  /* 0x0004401c041bb981 */ /* 0x000122000c1e1500 */
[----:B------:R-:W-:-:S02]  /*2e70*/  ISETP.GE.AND P2, PT, R8, UR38, PT ;  /* 0x0000002608007c0c */ /* 0x000fc4000bf46270 */
[----:B------:R-:W-:Y:S01]  /*2e80*/  ISETP.GE.AND P3, PT, R9, UR38, PT ;  /* 0x0000002609007c0c */ /* 0x000fe2000bf66270 */
[----:B------:R0:W4:Y:S01]  /*2e90*/  @!P0 LDG.E.U16 R29, [R4.64+0x4c0] ;  /* 0x0004c01c041d8981 */ /* 0x000122000c1e1500 */
[C---:B------:R-:W-:Y:S02]  /*2ea0*/  IADD3 R7, R6.reuse, 0x2e0, RZ ;  /* 0x000002e006077810 */ /* 0x040fe40007ffe0ff */
[----:B------:R-:W-:Y:S01]  /*2eb0*/  IADD3 R8, R6, 0x300, RZ ;  /* 0x0000030006087810 */ /* 0x000fe20007ffe0ff */
[----:B------:R0:W4:Y:S01]  /*2ec0*/  @!P4 LDG.E.U16 R28, [R4.64+0x480] ;  /* 0x0004801c041cc981 */ /* 0x000122000c1e1500 */
[----:B------:R-:W-:-:S03]  /*2ed0*/  ISETP.GE.AND P0, PT, R7, UR38, PT ;  /* 0x0000002607007c0c */ /* 0x000fc6000bf06270 */
[----:B------:R0:W4:Y:S01]  /*2ee0*/  @!P1 LDG.E.U16 R30, [R4.64+0x500] ;  /* 0x0005001c041e9981 */ /* 0x000122000c1e1500 */
[----:B------:R-:W-:Y:S02]  /*2ef0*/  ISETP.GE.AND P1, PT, R8, UR38, PT ;  /* 0x0000002608007c0c */ /* 0x000fe4000bf26270 */
[----:B------:R-:W-:Y:S02]  /*2f00*/  PRMT R31, RZ, 0x7610, R31 ;  /* 0x00007610ff1f7816 */ /* 0x000fe4000000001f */
[----:B------:R-:W-:Y:S02]  /*2f10*/  PRMT R32, RZ, 0x7610, R32 ;  /* 0x00007610ff207816 */ /* 0x000fe40000000020 */
[C---:B------:R-:W-:Y:S02]  /*2f20*/  IADD3 R7, R6.reuse, 0x320, RZ ;  /* 0x0000032006077810 */ /* 0x040fe40007ffe0ff */
[----:B------:R-:W-:Y:S01]  /*2f30*/  IADD3 R8, R6, 0x340, RZ ;  /* 0x0000034006087810 */ /* 0x000fe20007ffe0ff */
[----:B------:R0:W4:Y:S01]  /*2f40*/  @!P2 LDG.E.U16 R31, [R4.64+0x540] ;  /* 0x0005401c041fa981 */ /* 0x000122000c1e1500 */
[----:B------:R-:W-:-:S02]  /*2f50*/  PRMT R33, RZ, 0x7610, R33 ;  /* 0x00007610ff217816 */ /* 0x000fc40000000021 */
[----:B------:R-:W-:Y:S01]  /*2f60*/  PRMT R66, RZ, 0x7610, R66 ;  /* 0x00007610ff427816 */ /* 0x000fe20000000042 */
[----:B------:R0:W4:Y:S01]  /*2f70*/  @!P3 LDG.E.U16 R32, [R4.64+0x580] ;  /* 0x0005801c0420b981 */ /* 0x000122000c1e1500 */
[----:B------:R-:W-:Y:S02]  /*2f80*/  ISETP.GE.AND P2, PT, R7, UR38, PT ;  /* 0x0000002607007c0c */ /* 0x000fe4000bf46270 */
[----:B------:R-:W-:Y:S01]  /*2f90*/  ISETP.GE.AND P3, PT, R8, UR38, PT ;  /* 0x0000002608007c0c */ /* 0x000fe2000bf66270 */
[----:B------:R0:W4:Y:S01]  /*2fa0*/  @!P0 LDG.E.U16 R33, [R4.64+0x5c0] ;  /* 0x0005c01c04218981 */ /* 0x000122000c1e1500 */
[C---:B------:R-:W-:Y:S02]  /*2fb0*/  IADD3 R7, R6.reuse, 0x360, RZ ;  /* 0x0000036006077810 */ /* 0x040fe40007ffe0ff */
[----:B------:R-:W-:Y:S01]  /*2fc0*/  IADD3 R8, R6, 0x380, RZ ;  /* 0x0000038006087810 */ /* 0x000fe20007ffe0ff */
[----:B------:R0:W4:Y:S01]  /*2fd0*/  @!P1 LDG.E.U16 R66, [R4.64+0x600] ;  /* 0x0006001c04429981 */ /* 0x000122000c1e1500 */
[----:B------:R-:W-:-:S02]  /*2fe0*/  ISETP.GE.AND P0, PT, R7, UR38, PT ;  /* 0x0000002607007c0c */ /* 0x000fc4000bf06270 */
[----:B------:R-:W-:Y:S02]  /*2ff0*/  ISETP.GE.AND P1, PT, R8, UR38, PT ;  /* 0x0000002608007c0c */ /* 0x000fe4000bf26270 */
[----:B------:R-:W-:Y:S02]  /*3000*/  PRMT R67, RZ, 0x7610, R67 ;  /* 0x00007610ff437816 */ /* 0x000fe40000000043 */
[----:B------:R-:W-:Y:S02]  /*3010*/  PRMT R126, RZ, 0x7610, R126 ;  /* 0x00007610ff7e7816 */ /* 0x000fe4000000007e */
[----:B------:R-:W-:Y:S02]  /*3020*/  PRMT R10, RZ, 0x7610, R10 ;  /* 0x00007610ff0a7816 */ /* 0x000fe4000000000a */
[----:B------:R0:W4:Y:S01]  /*3030*/  @!P2 LDG.E.U16 R67, [R4.64+0x640] ;  /* 0x0006401c0443a981 */ /* 0x000122000c1e1500 */
[----:B------:R-:W-:Y:S02]  /*3040*/  PRMT R9, RZ, 0x7610, R9 ;  /* 0x00007610ff097816 */ /* 0x000fe40000000009 */
[C---:B------:R-:W-:Y:S01]  /*3050*/  IADD3 R7, R6.reuse, 0x3a0, RZ ;  /* 0x000003a006077810 */ /* 0x040fe20007ffe0ff */
[----:B------:R0:W4:Y:S01]  /*3060*/  @!P3 LDG.E.U16 R126, [R4.64+0x680] ;  /* 0x0006801c047eb981 */ /* 0x000122000c1e1500 */
[----:B------:R-:W-:-:S02]  /*3070*/  IADD3 R8, R6, 0x3c0, RZ ;  /* 0x000003c006087810 */ /* 0x000fc40007ffe0ff */
[----:B------:R-:W-:Y:S01]  /*3080*/  IADD3 R6, R6, 0x3e0, RZ ;  /* 0x000003e006067810 */ /* 0x000fe20007ffe0ff */
[----:B------:R0:W4:Y:S01]  /*3090*/  @!P0 LDG.E.U16 R10, [R4.64+0x6c0] ;  /* 0x0006c01c040a8981 */ /* 0x000122000c1e1500 */
[----:B------:R-:W-:-:S03]  /*30a0*/  ISETP.GE.AND P0, PT, R7, UR38, PT ;  /* 0x0000002607007c0c */ /* 0x000fc6000bf06270 */
[----:B------:R0:W4:Y:S01]  /*30b0*/  @!P1 LDG.E.U16 R9, [R4.64+0x700] ;  /* 0x0007001c04099981 */ /* 0x000122000c1e1500 */
[----:B------:R-:W-:Y:S02]  /*30c0*/  ISETP.GE.AND P1, PT, R8, UR38, PT ;  /* 0x0000002608007c0c */ /* 0x000fe4000bf26270 */
[----:B------:R-:W-:Y:S01]  /*30d0*/  ISETP.GE.AND P2, PT, R6, UR38, PT ;  /* 0x0000002606007c0c */ /* 0x000fe2000bf46270 */
[----:B------:R-:W-:Y:S01]  /*30e0*/  ULDC.64 UR38, c[0x0][0x1b8] ;  /* 0x00006e0000267ab9 */ /* 0x000fe20000000a00 */
[----:B------:R-:W-:Y:S02]  /*30f0*/  PRMT R7, RZ, 0x7610, R7 ;  /* 0x00007610ff077816 */ /* 0x000fe40000000007 */
[----:B------:R-:W-:Y:S02]  /*3100*/  PRMT R8, RZ, 0x7610, R8 ;  /* 0x00007610ff087816 */ /* 0x000fe40000000008 */
[----:B------:R-:W-:Y:S02]  /*3110*/  PRMT R6, RZ, 0x7610, R6 ;  /* 0x00007610ff067816 */ /* 0x000fe40000000006 */
[----:B------:R0:W4:Y:S04]  /*3120*/  @!P0 LDG.E.U16 R7, [R4.64+0x740] ;  /* 0x0007401c04078981 */ /* 0x000128000c1e1500 */
[----:B------:R0:W4:Y:S04]  /*3130*/  @!P1 LDG.E.U16 R8, [R4.64+0x780] ;  /* 0x0007801c04089981 */ /* 0x000128000c1e1500 */
[----:B------:R0:W4:Y:S01]  /*3140*/  @!P2 LDG.E.U16 R6, [R4.64+0x7c0] ;  /* 0x0007c01c0406a981 */ /* 0x000122000c1e1500 */
[----:B------:R-:W-:-:S04]  /*3150*/  LOP3.LUT R251, R134, 0x1f, RZ, 0xc0, !PT ;  /* 0x0000001f86fb7812 */ /* 0x000fc800078ec0ff */
[----:B------:R-:W-:Y:S02]  /*3160*/  ISETP.NE.AND P0, PT, R251, RZ, PT ;  /* 0x000000fffb00720c */ /* 0x000fe40003f05270 */
[----:B------:R-:W-:Y:S01]  /*3170*/  MOV R135, c[0x0][0x16c] ;  /* 0x00005b0000877a02 */ /* 0x000fe20000000f00 */
        /* <DEDUP_REMOVED lines=27> */
[----:B------:R0:W-:Y:S01]  /*3330*/  MUFU.COS R203, R4 ;  /* 0x0000000400cb7308 */ /* 0x0001e20000000000 */
[----:B---3--:R-:W-:Y:S01]  /*3340*/  STS.U16 [R132], R11 ;  /* 0x0000000b84007388 */ /* 0x008fe20000000400 */
[----:B0-----:R-:W-:-:S06]  /*3350*/  MOV R4, UR24 ;  /* 0x0000001800047c02 */ /* 0x001fcc0008000f00 */
[----:B------:R-:W-:Y:S01]  /*3360*/  MUFU.SIN R200, R5 ;  /* 0x0000000500c87308 */ /* 0x000fe20000000400 */
[----:B------:R-:W-:-:S07]  /*3370*/  @!P1 IADD3 R4, R4, -0x2, RZ ;  /* 0xfffffffe04049810 */ /* 0x000fce0007ffe0ff */
[----:B------:R0:W-:Y:S01]  /*3380*/  MUFU.COS R201, R5 ;  /* 0x0000000500c97308 */ /* 0x0001e20000000000 */
[----:B------:R1:W-:Y:S01]  /*3390*/  STS.U16 [R131+0x40], R0 ;  /* 0x0000400083007388 */ /* 0x0003e20000000400 */
[----:B0-----:R-:W-:Y:S02]  /*33a0*/  FMUL.RZ R5, R3, 0.15915493667125701904 ;  /* 0x3e22f98303057820 */ /* 0x001fe4000040c000 */
[----:B------:R-:W-:-:S04]  /*33b0*/  FMUL.FTZ R3, R40, UR42 ;  /* 0x0000002a28037c20 */ /* 0x000fc80008410000 */
[----:B------:R-:W-:Y:S01]  /*33c0*/  MUFU.SIN R196, R127 ;  /* 0x0000007f00c47308 */ /* 0x000fe20000000400 */
[----:B-1----:R-:W-:Y:S01]  /*33d0*/  IADD3 R0, R133, 0x200, RZ ;  /* 0x0000020085007810 */ /* 0x002fe20007ffe0ff */
[----:B----4-:R-:W-:Y:S06]  /*33e0*/  STS.U16 [R130+0x80], R13 ;  /* 0x0000800d82007388 */ /* 0x010fec0000000400 */
[----:B------:R0:W-:Y:S01]  /*33f0*/  MUFU.COS R197, R127 ;  /* 0x0000007f00c57308 */ /* 0x0001e20000000000 */
[----:B------:R-:W-:Y:S01]  /*3400*/  LEA.HI.SX32 R0, R0, R133, 0x1b ;  /* 0x0000008500007211 */ /* 0x000fe200078fdaff */
[----:B------:R1:W-:Y:S01]  /*3410*/  STS.U16 [R125+0xc0], R12 ;  /* 0x0000c00c7d007388 */ /* 0x0003e20000000400 */
[----:B0-----:R-:W-:-:S02]  /*3420*/  FMUL.RZ R127, R3, 0.15915493667125701904 ;  /* 0x3e22f983037f7820 */ /* 0x001fc4000040c000 */
[----:B------:R-:W-:Y:S02]  /*3430*/  @!P1 IMAD R3, R4, R135, UR7 ;  /* 0x0000000704039e24 */ /* 0x000fe4000f8e0287 */
[----:B------:R-:W-:Y:S01]  /*3440*/  FMUL.FTZ R4, R39, UR42 ;  /* 0x0000002a27047c20 */ /* 0x000fe20008410000 */
[----:B------:R-:W-:Y:S01]  /*3450*/  MUFU.SIN R198, R128 ;  /* 0x0000008000c67308 */ /* 0x000fe20000000400 */
[----:B------:R-:W-:Y:S01]  /*3460*/  STS.U16 [R124+0x100], R15 ;  /* 0x0001000f7c007388 */ /* 0x000fe20000000400 */
[C---:B-1----:R-:W-:Y:S02]  /*3470*/  IADD3 R12, R133.reuse, 0x240, RZ ;  /* 0x00000240850c7810 */ /* 0x042fe40007ffe0ff */
[----:B------:R-:W-:Y:S01]  /*3480*/  SHF.L.U32 R11, R0, 0x1, RZ ;  /* 0x00000001000b7819 */ /* 0x000fe200000006ff */
[----:B------:R-:W-:Y:S03]  /*3490*/  STS.U16 [R123+0x140], R14 ;  /* 0x0001400e7b007388 */ /* 0x000fe60000000400 */
[----:B------:R0:W-:Y:S01]  /*34a0*/  MUFU.COS R199, R128 ;  /* 0x0000008000c77308 */ /* 0x0001e20000000000 */
[----:B------:R-:W-:Y:S01]  /*34b0*/  STS.U16 [R122+0x180], R17 ;  /* 0x000180117a007388 */ /* 0x000fe20000000400 */
[----:B------:R-:W-:-:S03]  /*34c0*/  IADD3 R0, R133, 0x260, RZ ;  /* 0x0000026085007810 */ /* 0x000fc60007ffe0ff */
[----:B------:R1:W-:Y:S01]  /*34d0*/  STS.U16 [R121+0x1c0], R16 ;  /* 0x0001c01079007388 */ /* 0x0003e20000000400 */
[----:B0-----:R-:W-:Y:S01]  /*34e0*/  FMUL.RZ R128, R4, 0.15915493667125701904 ;  /* 0x3e22f98304807820 */ /* 0x001fe2000040c000 */
[----:B------:R-:W-:Y:S02]  /*34f0*/  IADD3 R4, R133, 0x220, RZ ;  /* 0x0000022085047810 */ /* 0x000fe40007ffe0ff */
[----:B------:R-:W-:Y:S01]  /*3500*/  STS.U16 [R120+0x200], R19 ;  /* 0x0002001378007388 */ /* 0x000fe20000000400 */
[-C--:B------:R-:W-:Y:S02]  /*3510*/  LEA.HI.SX32 R12, R12, R133.reuse, 0x1b ;  /* 0x000000850c0c7211 */ /* 0x080fe400078fdaff */
[-C--:B------:R-:W-:Y:S01]  /*3520*/  LEA.HI.SX32 R4, R4, R133.reuse, 0x1b ;  /* 0x0000008504047211 */ /* 0x080fe200078fdaff */
[----:B------:R0:W-:Y:S01]  /*3530*/  STS.U16 [R119+0x240], R18 ;  /* 0x0002401277007388 */ /* 0x0001e20000000400 */
[----:B------:R-:W-:Y:S01]  /*3540*/  MUFU.SIN R192, R5 ;  /* 0x0000000500c07308 */ /* 0x000fe20000000400 */
[----:B------:R-:W-:-:S02]  /*3550*/  LEA.HI.SX32 R0, R0, R133, 0x1b ;  /* 0x0000008500007211 */ /* 0x000fc400078fdaff */
[----:B------:R-:W-:Y:S01]  /*3560*/  STS.U16 [R118+0x280], R21 ;  /* 0x0002801576007388 */ /* 0x000fe20000000400 */
[----:B-1----:R-:W-:-:S03]  /*3570*/  SHF.L.U32 R16, R4, 0x1, RZ ;  /* 0x0000000104107819 */ /* 0x002fc600000006ff */
[----:B------:R-:W-:Y:S01]  /*3580*/  STS.U16 [R117+0x2c0], R20 ;  /* 0x0002c01475007388 */ /* 0x000fe20000000400 */
[----:B------:R1:W-:Y:S01]  /*3590*/  MUFU.COS R193, R5 ;  /* 0x0000000500c17308 */ /* 0x0003e20000000000 */
[----:B------:R-:W-:Y:S02]  /*35a0*/  SHF.L.U32 R13, R12, 0x1, RZ ;  /* 0x000000010c0d7819 */ /* 0x000fe400000006ff */
[----:B------:R-:W-:Y:S01]  /*35b0*/  STS.U16 [R116+0x300], R23 ;  /* 0x0003001774007388 */ /* 0x000fe20000000400 */
[C---:B------:R-:W-:Y:S02]  /*35c0*/  IADD3 R4, R133.reuse, 0x280, RZ ;  /* 0x0000028085047810 */ /* 0x040fe40007ffe0ff */
[----:B------:R-:W-:Y:S01]  /*35d0*/  IADD3 R12, R133, 0x2a0, RZ ;  /* 0x000002a0850c7810 */ /* 0x000fe20007ffe0ff */
[----:B------:R-:W-:Y:S01]  /*35e0*/  STS.U16 [R115+0x340], R22 ;  /* 0x0003401673007388 */ /* 0x000fe20000000400 */
[----:B-1----:R-:W-:Y:S01]  /*35f0*/  FMUL.FTZ R5, R38, UR42 ;  /* 0x0000002a26057c20 */ /* 0x002fe20008410000 */
[----:B0-----:R-:W-:-:S02]  /*3600*/  SHF.L.U32 R18, R0, 0x1, RZ ;  /* 0x0000000100127819 */ /* 0x001fc400000006ff */
[----:B------:R-:W-:Y:S01]  /*3610*/  STS.U16 [R114+0x380], R25 ;  /* 0x0003801972007388 */ /* 0x000fe20000000400 */
[----:B------:R-:W-:Y:S02]  /*3620*/  FMUL.FTZ R0, R36, UR42 ;  /* 0x0000002a24007c20 */ /* 0x000fe40008410000 */
[----:B------:R-:W-:Y:S01]  /*3630*/  FMUL.RZ R15, R5, 0.15915493667125701904 ;  /* 0x3e22f983050f7820 */ /* 0x000fe2000040c000 */
[----:B------:R-:W-:Y:S01]  /*3640*/  STS.U16 [R113+0x3c0], R24 ;  /* 0x0003c01871007388 */ /* 0x000fe20000000400 */
[----:B------:R-:W-:Y:S01]  /*3650*/  FMUL.FTZ R5, R37, UR42 ;  /* 0x0000002a25057c20 */ /* 0x000fe20008410000 */
[-C--:B------:R-:W-:Y:S02]  /*3660*/  LEA.HI.SX32 R4, R4, R133.reuse, 0x1b ;  /* 0x0000008504047211 */ /* 0x080fe400078fdaff */
[----:B------:R-:W-:Y:S01]  /*3670*/  STS.U16 [R11+0x400], R26 ;  /* 0x0004001a0b007388 */ /* 0x000fe20000000400 */
[----:B------:R-:W-:-:S03]  /*3680*/  LEA.HI.SX32 R12, R12, R133, 0x1b ;  /* 0x000000850c0c7211 */ /* 0x000fc600078fdaff */
[----:B------:R0:W-:Y:S01]  /*3690*/  STS.U16 [R16+0x440], R27 ;  /* 0x0004401b10007388 */ /* 0x0001e20000000400 */
[----:B------:R-:W-:Y:S01]  /*36a0*/  IADD3 R14, R133, 0x2c0, RZ ;  /* 0x000002c0850e7810 */ /* 0x000fe20007ffe0ff */
[----:B------:R-:W-:Y:S02]  /*36b0*/  FMUL.RZ R17, R5, 0.15915493667125701904 ;  /* 0x3e22f98305117820 */ /* 0x000fe4000040c000 */
[----:B------:R1:W-:Y:S01]  /*36c0*/  STS.U16 [R13+0x480], R28 ;  /* 0x0004801c0d007388 */ /* 0x0003e20000000400 */
[----:B------:R-:W-:Y:S01]  /*36d0*/  SHF.L.U32 R5, R4, 0x1, RZ ;  /* 0x0000000104057819 */ /* 0x000fe200000006ff */
[----:B------:R2:W3:Y:S01]  /*36e0*/  R2UR UR43, R2 ;  /* 0x00000000022b73c2 */ /* 0x0004e200000e0000 */
[----:B------:R-:W-:Y:S02]  /*36f0*/  LEA.HI.SX32 R14, R14, R133, 0x1b ;  /* 0x000000850e0e7211 */ /* 0x000fe400078fdaff */
[----:B0-----:R-:W-:Y:S01]  /*3700*/  SHF.L.U32 R16, R12, 0x1, RZ ;  /* 0x000000010c107819 */ /* 0x001fe200000006ff */
[----:B-1----:R-:W-:Y:S01]  /*3710*/  FMUL.RZ R13, R0, 0.15915493667125701904 ;  /* 0x3e22f983000d7820 */ /* 0x002fe2000040c000 */
[C---:B------:R-:W-:Y:S01]  /*3720*/  IADD3 R0, R133.reuse, 0x2e0, RZ ;  /* 0x000002e085007810 */ /* 0x040fe20007ffe0ff */
[----:B------:R-:W-:Y:S01]  /*3730*/  STS.U16 [R18+0x4c0], R29 ;  /* 0x0004c01d12007388 */ /* 0x000fe20000000400 */
[----:B------:R-:W-:-:S02]  /*3740*/  IADD3 R4, R133, 0x300, RZ ;  /* 0x0000030085047810 */ /* 0x000fc40007ffe0ff */
[-C--:B------:R-:W-:Y:S01]  /*3750*/  LEA.HI.SX32 R0, R0, R133.reuse, 0x1b ;  /* 0x0000008500007211 */ /* 0x080fe200078fdaff */
[----:B------:R-:W-:Y:S01]  /*3760*/  STS.U16 [R5+0x500], R30 ;  /* 0x0005001e05007388 */ /* 0x000fe20000000400 */
[----:B------:R-:W-:Y:S02]  /*3770*/  SHF.L.U32 R11, R14, 0x1, RZ ;  /* 0x000000010e0b7819 */ /* 0x000fe400000006ff */
[C---:B------:R-:W-:Y:S01]  /*3780*/  IADD3 R12, R133.reuse, 0x320, RZ ;  /* 0x00000320850c7810 */ /* 0x040fe20007ffe0ff */
[----:B------:R0:W-:Y:S01]  /*3790*/  STS.U16 [R16+0x540], R31 ;  /* 0x0005401f10007388 */ /* 0x0001e20000000400 */
[----:B------:R-:W-:Y:S02]  /*37a0*/  IADD3 R14, R133, 0x340, RZ ;  /* 0x00000340850e7810 */ /* 0x000fe40007ffe0ff */
[-C--:B------:R-:W-:Y:S01]  /*37b0*/  LEA.HI.SX32 R4, R4, R133.reuse, 0x1b ;  /* 0x0000008504047211 */ /* 0x080fe200078fdaff */
[----:B------:R-:W-:Y:S01]  /*37c0*/  MUFU.SIN R186, R15 ;  /* 0x0000000f00ba7308 */ /* 0x000fe20000000400 */
[----:B------:R-:W-:-:S02]  /*37d0*/  LEA.HI.SX32 R12, R12, R133, 0x1b ;  /* 0x000000850c0c7211 */ /* 0x000fc400078fdaff */
[----:B0-----:R-:W-:Y:S01]  /*37e0*/  SHF.L.U32 R16, R0, 0x1, RZ ;  /* 0x0000000100107819 */ /* 0x001fe200000006ff */
[----:B------:R-:W-:-:S04]  /*37f0*/  FMUL.FTZ R0, R35, UR42 ;  /* 0x0000002a23007c20 */ /* 0x000fc80008410000 */
[----:B------:R0:W-:Y:S01]  /*3800*/  MUFU.COS R187, R15 ;  /* 0x0000000f00bb7308 */ /* 0x0001e20000000000 */
[----:B------:R-:W-:Y:S01]  /*3810*/  LEA.HI.SX32 R14, R14, R133, 0x1b ;  /* 0x000000850e0e7211 */ /* 0x000fe200078fdaff */
[----:B------:R1:W-:Y:S01]  /*3820*/  STS.U16 [R11+0x580], R32 ;  /* 0x000580200b007388 */ /* 0x0003e20000000400 */
[----:B------:R-:W-:Y:S02]  /*3830*/  SHF.L.U32 R5, R4, 0x1, RZ ;  /* 0x0000000104057819 */ /* 0x000fe400000006ff */
[----:B------:R-:W-:Y:S01]  /*3840*/  SHF.L.U32 R12, R12, 0x1, RZ ;  /* 0x000000010c0c7819 */ /* 0x000fe200000006ff */
[----:B------:R-:W4:Y:S01]  /*3850*/  LDL R31, [R1+0x10] ;  /* 0x00001000011f7983 */ /* 0x000f220000100800 */
[----:B0-----:R-:W-:Y:S01]  /*3860*/  FMUL.RZ R15, R0, 0.15915493667125701904 ;  /* 0x3e22f983000f7820 */ /* 0x001fe2000040c000 */
[C---:B------:R-:W-:Y:S02]  /*3870*/  IADD3 R0, R133.reuse, 0x360, RZ ;  /* 0x0000036085007810 */ /* 0x040fe40007ffe0ff */
[----:B-1----:R-:W-:Y:S01]  /*3880*/  SHF.L.U32 R11, R14, 0x1, RZ ;  /* 0x000000010e0b7819 */ /* 0x002fe200000006ff */
[----:B------:R-:W-:Y:S01]  /*3890*/  STS.U16 [R16+0x5c0], R33 ;  /* 0x0005c02110007388 */ /* 0x000fe20000000400 */
[----:B--2---:R-:W-:-:S02]  /*38a0*/  IADD3 R2, R133, 0x380, RZ ;  /* 0x0000038085027810 */ /* 0x004fc40007ffe0ff */
[-C--:B------:R-:W-:Y:S01]  /*38b0*/  LEA.HI.SX32 R0, R0, R133.reuse, 0x1b ;  /* 0x0000008500007211 */ /* 0x080fe200078fdaff */
[----:B------:R-:W-:Y:S01]  /*38c0*/  STS.U16 [R5+0x600], R66 ;  /* 0x0006004205007388 */ /* 0x000fe20000000400 */
[----:B------:R-:W-:Y:S01]  /*38d0*/  LEA.HI.SX32 R2, R2, R133, 0x1b ;  /* 0x0000008502027211 */ /* 0x000fe200078fdaff */
[----:B------:R-:W-:Y:S02]  /*38e0*/  FMUL.FTZ R4, R34, UR42 ;  /* 0x0000002a22047c20 */ /* 0x000fe40008410000 */
[----:B------:R0:W-:Y:S04]  /*38f0*/  STS.U16 [R12+0x640], R67 ;  /* 0x000640430c007388 */ /* 0x0001e80000000400 */
[----:B------:R1:W-:Y:S01]  /*3900*/  STS.U16 [R11+0x680], R126 ;  /* 0x0006807e0b007388 */ /* 0x0003e20000000400 */
[----:B------:R-:W-:Y:S01]  /*3910*/  MUFU.SIN R182, R13 ;  /* 0x0000000d00b67308 */ /* 0x000fe20000000400 */
[----:B0-----:R-:W-:-:S02]  /*3920*/  SHF.L.U32 R12, R2, 0x1, RZ ;  /* 0x00000001020c7819 */ /* 0x001fc400000006ff */
[----:B-1----:R-:W-:-:S05]  /*3930*/  SHF.L.U32 R11, R0, 0x1, RZ ;  /* 0x00000001000b7819 */ /* 0x002fca00000006ff */
[----:B------:R0:W-:Y:S01]  /*3940*/  MUFU.COS R183, R13 ;  /* 0x0000000d00b77308 */ /* 0x0001e20000000000 */
[----:B------:R-:W-:Y:S01]  /*3950*/  IADD3 R2, R133, 0x3a0, RZ ;  /* 0x000003a085027810 */ /* 0x000fe20007ffe0ff */
[----:B------:R-:W2:Y:S01]  /*3960*/  LDL R126, [R1+0xc] ;  /* 0x00000c00017e7983 */ /* 0x000ea20000100800 */
[----:B---3--:R-:W-:-:S03]  /*3970*/  MOV R0, UR43 ;  /* 0x0000002b00007c02 */ /* 0x008fc60008000f00 */
[----:B------:R1:W-:Y:S01]  /*3980*/  STS.U16 [R11+0x6c0], R10 ;  /* 0x0006c00a0b007388 */ /* 0x0003e20000000400 */
[----:B0-----:R-:W-:Y:S01]  /*3990*/  FMUL.RZ R13, R4, 0.15915493667125701904 ;  /* 0x3e22f983040d7820 */ /* 0x001fe2000040c000 */
[C---:B------:R-:W-:Y:S02]  /*39a0*/  IADD3 R4, R133.reuse, 0x3c0, RZ ;  /* 0x000003c085047810 */ /* 0x040fe40007ffe0ff */
[-C--:B------:R-:W-:Y:S02]  /*39b0*/  LEA.HI.SX32 R2, R2, R133.reuse, 0x1b ;  /* 0x0000008502027211 */ /* 0x080fe400078fdaff */
[----:B-1----:R-:W-:Y:S01]  /*39c0*/  IADD3 R10, R133, 0x3e0, RZ ;  /* 0x000003e0850a7810 */ /* 0x002fe20007ffe0ff */
[----:B------:R-:W-:Y:S01]  /*39d0*/  FMUL.FTZ R0, R0, 1.4426950216293334961 ;  /* 0x3fb8aa3b00007820 */ /* 0x000fe20000410000 */
[-C--:B------:R-:W-:Y:S02]  /*39e0*/  LEA.HI.SX32 R4, R4, R133.reuse, 0x1b ;  /* 0x0000008504047211 */ /* 0x080fe400078fdaff */
[----:B------:R-:W-:Y:S01]  /*39f0*/  LEA.HI.SX32 R10, R10, R133, 0x1b ;  /* 0x000000850a0a7211 */ /* 0x000fe200078fdaff */
[----:B------:R-:W-:Y:S01]  /*3a00*/  MUFU.SIN R178, R13 ;  /* 0x0000000d00b27308 */ /* 0x000fe20000000400 */
[----:B------:R-:W-:-:S02]  /*3a10*/  SHF.L.U32 R14, R2, 0x1, RZ ;  /* 0x00000001020e7819 */ /* 0x000fc400000006ff */
[----:B------:R-:W-:Y:S01]  /*3a20*/  SHF.L.U32 R11, R4, 0x1, RZ ;  /* 0x00000001040b7819 */ /* 0x000fe200000006ff */
[----:B------:R-:W-:Y:S01]  /*3a30*/  FMUL.FTZ R4, R47, R0 ;  /* 0x000000002f047220 */ /* 0x000fe20000410000 */
[----:B------:R0:W-:Y:S03]  /*3a40*/  STS.U16 [R12+0x700], R9 ;  /* 0x000700090c007388 */ /* 0x0001e60000000400 */
[----:B------:R1:W-:Y:S01]  /*3a50*/  MUFU.COS R179, R13 ;  /* 0x0000000d00b37308 */ /* 0x0003e20000000000 */
[----:B------:R-:W-:Y:S04]  /*3a60*/  STS.U16 [R14+0x740], R7 ;  /* 0x000740070e007388 */ /* 0x000fe80000000400 */
[----:B------:R-:W-:Y:S01]  /*3a70*/  STS.U16 [R11+0x780], R8 ;  /* 0x000780080b007388 */ /* 0x000fe20000000400 */
[----:B-1----:R-:W-:-:S02]  /*3a80*/  SHF.L.U32 R13, R10, 0x1, RZ ;  /* 0x000000010a0d7819 */ /* 0x002fc400000006ff */
[----:B0-----:R-:W0:Y:S03]  /*3a90*/  MUFU.EX2 R12, R4 ;  /* 0x00000004000c7308 */ /* 0x001e260000000800 */
[----:B------:R1:W-:Y:S02]  /*3aa0*/  STS.U16 [R13+0x7c0], R6 ;  /* 0x0007c0060d007388 */ /* 0x0003e40000000400 */
[----:B-1----:R-:W-:-:S06]  /*3ab0*/  FMUL.FTZ R6, R45, R0 ;  /* 0x000000002d067220 */ /* 0x002fcc0000410000 */
[----:B------:R-:W1:Y:S01]  /*3ac0*/  MUFU.EX2 R6, R6 ;  /* 0x0000000600067308 */ /* 0x000e620000000800 */
[C---:B0-----:R-:W-:Y:S02]  /*3ad0*/  FMUL.FTZ R205, R12.reuse, R205 ;  /* 0x000000cd0ccd7220 */ /* 0x041fe40000410000 */
[----:B------:R-:W-:Y:S02]  /*3ae0*/  FMUL.FTZ R204, R12, R204 ;  /* 0x000000cc0ccc7220 */ /* 0x000fe40000410000 */
[----:B------:R-:W3:Y:S01]  /*3af0*/  LDL R12, [R1+0x8] ;  /* 0x00000800010c7983 */ /* 0x000ee20000100800 */
[----:B------:R-:W-:-:S06]  /*3b00*/  FMUL.FTZ R9, R48, R0 ;  /* 0x0000000030097220 */ /* 0x000fcc0000410000 */
[----:B------:R-:W0:Y:S01]  /*3b10*/  MUFU.EX2 R9, R9 ;  /* 0x0000000900097308 */ /* 0x000e220000000800 */
[C---:B-1----:R-:W-:Y:S02]  /*3b20*/  FMUL.FTZ R201, R6.reuse, R201 ;  /* 0x000000c906c97220 */ /* 0x042fe40000410000 */
[----:B------:R-:W-:Y:S02]  /*3b30*/  FMUL.FTZ R200, R6, R200 ;  /* 0x000000c806c87220 */ /* 0x000fe40000410000 */
[----:B------:R-:W3:Y:S01]  /*3b40*/  LDL R6, [R1+0x4] ;  /* 0x0000040001067983 */ /* 0x000ee20000100800 */
[C---:B0-----:R-:W-:Y:S02]  /*3b50*/  FMUL.FTZ R207, R9.reuse, R207 ;  /* 0x000000cf09cf7220 */ /* 0x041fe40000410000 */
[----:B------:R-:W-:Y:S02]  /*3b60*/  FMUL.FTZ R206, R9, R206 ;  /* 0x000000ce09ce7220 */ /* 0x000fe40000410000 */
[----:B------:R-:W3:Y:S01]  /*3b70*/  LDL R9, [R1] ;  /* 0x0000000001097983 */ /* 0x000ee20000100800 */
[----:B------:R-:W-:-:S02]  /*3b80*/  UIMAD.WIDE.U32 UR36, UR10, UR38, URZ ;  /* 0x000000260a2472a5 */ /* 0x000fc4000f8e003f */
[----:B------:R-:W-:-:S04]  /*3b90*/  UIMAD UR38, UR11, UR38, URZ ;  /* 0x000000260b2672a4 */ /* 0x000fc8000f8e023f */
[----:B------:R-:W-:-:S03]  /*3ba0*/  UIMAD UR41, UR10, UR39, UR38 ;  /* 0x000000270a2972a4 */ /* 0x000fc6000f8e0226 */
[----:B------:R-:W-:Y:S02]  /*3bb0*/  ULDC.64 UR38, c[0x0][0x1c0] ;  /* 0x0000700000267ab9 */ /* 0x000fe40000000a00 */
[----:B------:R-:W-:Y:S01]  /*3bc0*/  UIADD3 UR37, UR37, UR41, URZ ;  /* 0x0000002925257290 */ /* 0x000fe2000fffe03f */
[----:B------:R-:W-:Y:S01]  /*3bd0*/  FMUL.FTZ R5, R49, R0 ;  /* 0x0000000031057220 */ /* 0x000fe20000410000 */
[----:B------:R-:W-:-:S04]  /*3be0*/  UIMAD UR41, UR40, UR38, URZ ;  /* 0x00000026282972a4 */ /* 0x000fc8000f8e023f */
[----:B------:R-:W-:Y:S02]  /*3bf0*/  UIMAD UR41, UR7, UR39, UR41 ;  /* 0x00000027072972a4 */ /* 0x000fe4000f8e0229 */
[----:B------:R-:W-:Y:S01]  /*3c00*/  UIMAD.WIDE.U32 UR38, UR7, UR38, UR36 ;  /* 0x00000026072672a5 */ /* 0x000fe2000f8e0024 */
[----:B------:R-:W0:Y:S02]  /*3c10*/  MUFU.EX2 R5, R5 ;  /* 0x0000000500057308 */ /* 0x000e240000000800 */
[----:B------:R-:W-:Y:S02]  /*3c20*/  ULDC.64 UR36, c[0x0][0x230] ;  /* 0x00008c0000247ab9 */ /* 0x000fe40000000a00 */
[----:B------:R-:W-:Y:S02]  /*3c30*/  UIADD3 UR39, UR39, UR41, URZ ;  /* 0x0000002927277290 */ /* 0x000fe4000fffe03f */
[----:B------:R-:W-:Y:S01]  /*3c40*/  ULEA UR36, UP0, UR38, UR36, 0x3 ;  /* 0x0000002426247291 */ /* 0x000fe2000f80183f */
[----:B------:R-:W-:-:S03]  /*3c50*/  SHF.L.U32 R2, R133, 0x5, RZ ;  /* 0x0000000585027819 */ /* 0x000fc600000006ff */
[----:B------:R-:W-:Y:S02]  /*3c60*/  ULEA.HI.X UR37, UR38, UR37, UR39, 0x3, UP0 ;  /* 0x0000002526257291 */ /* 0x000fe400080f1c27 */
[----:B------:R-:W-:Y:S01]  /*3c70*/  ULEA UR38, UR27, UR7, 0x8 ;  /* 0x000000071b267291 */ /* 0x000fe2000f8e403f */
[----:B------:R-:W-:Y:S02]  /*3c80*/  LEA.HI.SX32 R2, R2, R2, 0x1b ;  /* 0x0000000202027211 */ /* 0x000fe400078fdaff */
[C---:B------:R-:W-:Y:S02]  /*3c90*/  ISETP.NE.AND P2, PT, R134.reuse, RZ, PT ;  /* 0x000000ff8600720c */ /* 0x040fe40003f45270 */
[----:B------:R-:W-:Y:S02]  /*3ca0*/  IADD3 R136, R134, 0x200, RZ ;  /* 0x0000020086887810 */ /* 0x000fe40007ffe0ff */
[----:B------:R-:W-:Y:S01]  /*3cb0*/  MOV R7, UR38 ;  /* 0x0000002600077c02 */ /* 0x000fe20008000f00 */
[----:B------:R-:W-:Y:S01]  /*3cc0*/  MUFU.SIN R194, R129 ;  /* 0x0000008100c27308 */ /* 0x000fe20000000400 */
[----:B------:R-:W-:Y:S01]  /*3cd0*/  FMUL.FTZ R10, R46, R0 ;  /* 0x000000002e0a7220 */ /* 0x000fe20000410000 */
[----:B------:R-:W-:Y:S01]  /*3ce0*/  SHF.L.U32 R4, R2, 0x1, RZ ;  /* 0x0000000102047819 */ /* 0x000fe200000006ff */
[----:B0-----:R-:W-:Y:S01]  /*3cf0*/  FMUL.FTZ R64, R5, R64 ;  /* 0x0000004005407220 */ /* 0x001fe20000410000 */
[----:B------:R-:W-:-:S06]  /*3d00*/  NOP ;  /* 0x0000000000007918 */ /* 0x000fcc0000000000 */
[----:B------:R0:W-:Y:S01]  /*3d10*/  MUFU.COS R195, R129 ;  /* 0x0000008100c37308 */ /* 0x0001e20000000000 */
[----:B------:R-:W-:Y:S01]  /*3d20*/  FMUL.FTZ R65, R5, R65 ;  /* 0x0000004105417220 */ /* 0x000fe20000410000 */
[----:B------:R-:W-:Y:S01]  /*3d30*/  SEL R5, R7, R136, !P2 ;  /* 0x0000008807057207 */ /* 0x000fe20005000000 */
[----:B------:R-:W-:Y:S04]  /*3d40*/  LDS.U16 R33, [R4] ;  /* 0x0000000004217984 */ /* 0x000fe80000000400 */
[----:B------:R-:W1:Y:S01]  /*3d50*/  LDS.U16 R32, [R4+0x2] ;  /* 0x0000020004207984 */ /* 0x000e620000000400 */
[----:B------:R-:W-:Y:S01]  /*3d60*/  MUFU.SIN R188, R128 ;  /* 0x0000008000bc7308 */ /* 0x000fe20000000400 */
[----:B0-----:R-:W-:Y:S02]  /*3d70*/  MOV R129, UR37 ;  /* 0x0000002500817c02 */ /* 0x001fe40008000f00 */
[----:B------:R-:W0:Y:S04]  /*3d80*/  LDS.U16 R28, [R4+0x4] ;  /* 0x00000400041c7984 */ /* 0x000e280000000400 */
[----:B------:R-:W0:Y:S01]  /*3d90*/  LDS.U16 R29, [R4+0x6] ;  /* 0x00000600041d7984 */ /* 0x000e220000000400 */
[----:B------:R1:W-:Y:S03]  /*3da0*/  MUFU.COS R189, R128 ;  /* 0x0000008000bd7308 */ /* 0x0003e60000000000 */
[----:B------:R-:W-:Y:S04]  /*3db0*/  LDS.U16 R25, [R4+0x8] ;  /* 0x0000080004197984 */ /* 0x000fe80000000400 */
[----:B------:R-:W0:Y:S01]  /*3dc0*/  LDS.U16 R27, [R4+0xa] ;  /* 0x00000a00041b7984 */ /* 0x000e220000000400 */
[----:B-1----:R-:W-:Y:S01]  /*3dd0*/  MOV R128, UR36 ;  /* 0x0000002400807c02 */ /* 0x002fe20008000f00 */
[----:B------:R-:W-:Y:S02]  /*3de0*/  MUFU.SIN R180, R15 ;  /* 0x0000000f00b47308 */ /* 0x000fe40000000400 */
[----:B------:R-:W1:Y:S04]  /*3df0*/  LDS.U16 R23, [R4+0xc] ;  /* 0x00000c0004177984 */ /* 0x000e680000000400 */
[----:B------:R-:W0:Y:S02]  /*3e00*/  LDS.U16 R22, [R4+0xe] ;  /* 0x00000e0004167984 */ /* 0x000e240000000400 */
[----:B------:R-:W-:Y:S02]  /*3e10*/  MUFU.COS R181, R15 ;  /* 0x0000000f00b57308 */ /* 0x000fe40000000000 */
[----:B------:R-:W-:Y:S04]  /*3e20*/  LDS.U16 R19, [R4+0x10] ;  /* 0x0000100004137984 */ /* 0x000fe80000000400 */
[----:B------:R-:W0:Y:S02]  /*3e30*/  LDS.U16 R20, [R4+0x12] ;  /* 0x0000120004147984 */ /* 0x000e240000000400 */
[----:B------:R-:W-:Y:S02]  /*3e40*/  MUFU.SIN R184, R17 ;  /* 0x0000001100b87308 */ /* 0x000fe40000000400 */
[----:B------:R-:W-:Y:S04]  /*3e50*/  LDS.U16 R16, [R4+0x16] ;  /* 0x0000160004107984 */ /* 0x000fe80000000400 */
[----:B------:R-:W-:Y:S02]  /*3e60*/  LDS.U16 R13, [R4+0x18] ;  /* 0x00001800040d7984 */ /* 0x000fe40000000400 */
[----:B------:R1:W-:Y:S02]  /*3e70*/  MUFU.COS R185, R17 ;  /* 0x0000001100b97308 */ /* 0x0003e40000000000 */
[----:B------:R-:W-:Y:S04]  /*3e80*/  LDS.U16 R14, [R4+0x1a] ;  /* 0x00001a00040e7984 */ /* 0x000fe80000000400 */
[----:B------:R-:W-:Y:S02]  /*3e90*/  LDS.U16 R11, [R4+0x1c] ;  /* 0x00001c00040b7984 */ /* 0x000fe40000000400 */
[----:B------:R1:W-:Y:S02]  /*3ea0*/  MUFU.EX2 R15, R10 ;  /* 0x0000000a000f7308 */ /* 0x0003e40000000800 */
[----:B-1----:R-:W1:Y:S04]  /*3eb0*/  LDS.U16 R17, [R4+0x14] ;  /* 0x0000140004117984 */ /* 0x002e680000000400 */
[----:B------:R-:W-:Y:S04]  /*3ec0*/  LDS.U16 R7, [R4+0x20] ;  /* 0x0000200004077984 */ /* 0x000fe80000000400 */
[----:B------:R-:W0:Y:S04]  /*3ed0*/  LDS.U16 R10, [R4+0x1e] ;  /* 0x00001e00040a7984 */ /* 0x000e280000000400 */
        /* <DEDUP_REMOVED lines=14> */
[----:B------:R1:W0:Y:S04]  /*3fc0*/  LDS.U16 R163, [R4+0x3e] ;  /* 0x00003e0004a37984 */ /* 0x0002280000000400 */
[----:B------:R4:W-:Y:S04]  /*3fd0*/  STS.64 [R5.X8+0x1d10], R64 ;  /* 0x001d104005007388 */ /* 0x0009e80000008a00 */
[----:B------:R-:W5:Y:S01]  /*3fe0*/  LDG.E.64 R128, [R128.64] ;  /* 0x0000001c80807981 */ /* 0x000f62000c1e1b00 */
[----:B------:R-:W-:Y:S01]  /*3ff0*/  MOV R2, 0x10 ;  /* 0x0000001000027802 */ /* 0x000fe20000000f00 */
[----:B------:R-:W-:Y:S01]  /*4000*/  CS2R R66, SRZ ;  /* 0x0000000000427805 */ /* 0x000fe2000001ff00 */
[----:B-1----:R-:W-:-:S03]  /*4010*/  FMUL.FTZ R4, R42, R0 ;  /* 0x000000002a047220 */ /* 0x002fc60000410000 */
[----:B------:R-:W-:Y:S01]  /*4020*/  @!P1 IMAD.WIDE R2, R3, R2, UR30 ;  /* 0x0000001e03029e25 */ /* 0x000fe2000f8e0202 */
[----:B------:R-:W-:Y:S06]  /*4030*/  BAR.SYNC.DEFER_BLOCKING 0x0 ;  /* 0x0000000000007b1d */ /* 0x000fec0000010000 */
[----:B------:R-:W1:Y:S01]  /*4040*/  MUFU.EX2 R4, R4 ;  /* 0x0000000400047308 */ /* 0x000e620000000800 */
[-C--:B----4-:R-:W-:Y:S02]  /*4050*/  FMUL.FTZ R5, R41, R0.reuse ;  /* 0x0000000029057220 */ /* 0x090fe40000410000 */
[-C--:B------:R-:W-:Y:S01]  /*4060*/  FMUL.FTZ R30, R38, R0.reuse ;  /* 0x00000000261e7220 */ /* 0x080fe20000410000 */
[----:B------:R4:W5:Y:S02]  /*4070*/  @!P1 LDG.E.64 R66, [R2.64+0x8] ;  /* 0x0000081c02429981 */ /* 0x000964000c1e1b00 */
[----:B----4-:R-:W-:-:S06]  /*4080*/  FMUL.FTZ R2, R37, R0 ;  /* 0x0000000025027220 */ /* 0x010fcc0000410000 */
[----:B------:R-:W4:Y:S01]  /*4090*/  MUFU.EX2 R2, R2 ;  /* 0x0000000200027308 */ /* 0x000f220000000800 */
[----:B------:R-:W-:Y:S01]  /*40a0*/  HADD2.F32 R32, -RZ, R32.H0_H0 ;  /* 0x20000020ff207230 */ /* 0x000fe20000004100 */
[C---:B-1----:R-:W-:Y:S01]  /*40b0*/  FMUL.FTZ R195, R4.reuse, R195 ;  /* 0x000000c304c37220 */ /* 0x042fe20000410000 */
[----:B------:R-:W-:Y:S01]  /*40c0*/  HADD2.F32 R33, -RZ, R33.H0_H0 ;  /* 0x20000021ff217230 */ /* 0x000fe20000004100 */
[----:B------:R-:W-:-:S04]  /*40d0*/  FMUL.FTZ R194, R4, R194 ;  /* 0x000000c204c27220 */ /* 0x000fc80000410000 */
[----:B------:R-:W1:Y:S01]  /*40e0*/  MUFU.EX2 R5, R5 ;  /* 0x0000000500057308 */ /* 0x000e620000000800 */
[-C--:B------:R-:W-:Y:S01]  /*40f0*/  FMUL.FTZ R4, R35, R0.reuse ;  /* 0x0000000023047220 */ /* 0x080fe20000410000 */
[----:B------:R-:W-:Y:S01]  /*4100*/  HADD2.F32 R31, -RZ, R31.H0_H0 ;  /* 0x2000001fff1f7230 */ /* 0x000fe20000004100 */
[----:B------:R-:W-:-:S05]  /*4110*/  FMUL.FTZ R3, R36, R0 ;  /* 0x0000000024037220 */ /* 0x000fca0000410000 */
[----:B------:R-:W1:Y:S01]  /*4120*/  MUFU.EX2 R30, R30 ;  /* 0x0000001e001e7308 */ /* 0x000e620000000800 */
[----:B------:R-:W-:Y:S02]  /*4130*/  FMUL.FTZ R26, R39, R0 ;  /* 0x00000000271a7220 */ /* 0x000fe40000410000 */
[C---:B------:R-:W-:Y:S02]  /*4140*/  FMUL.FTZ R242, R49.reuse, R32 ;  /* 0x0000002031f27220 */ /* 0x040fe40000410000 */
[C---:B----4-:R-:W-:Y:S02]  /*4150*/  FMUL.FTZ R185, R2.reuse, R185 ;  /* 0x000000b902b97220 */ /* 0x050fe40000410000 */
[----:B------:R-:W-:Y:S01]  /*4160*/  FMUL.FTZ R184, R2, R184 ;  /* 0x000000b802b87220 */ /* 0x000fe20000410000 */
[----:B------:R-:W4:Y:S01]  /*4170*/  MUFU.EX2 R4, R4 ;  /* 0x0000000400047308 */ /* 0x000f220000000800 */
[----:B------:R-:W-:Y:S02]  /*4180*/  FMUL.FTZ R2, R49, R33 ;  /* 0x0000002131027220 */ /* 0x000fe40000410000 */
[C---:B------:R-:W-:Y:S01]  /*4190*/  FMUL.FTZ R242, R31.reuse, R242 ;  /* 0x000000f21ff27220 */ /* 0x040fe20000410000 */
[----:B0-----:R-:W-:Y:S01]  /*41a0*/  HADD2.F32 R28, -RZ, R28.H0_H0 ;  /* 0x2000001cff1c7230 */ /* 0x001fe20000004100 */
[----:B------:R-:W-:-:S03]  /*41b0*/  FMUL.FTZ R243, R31, R2 ;  /* 0x000000021ff37220 */ /* 0x000fc60000410000 */
[----:B------:R-:W0:Y:S01]  /*41c0*/  MUFU.EX2 R3, R3 ;  /* 0x0000000300037308 */ /* 0x000e220000000800 */
[-C--:B------:R-:W-:Y:S02]  /*41d0*/  FMUL.FTZ R18, R44, R0.reuse ;  /* 0x000000002c127220 */ /* 0x080fe40000410000 */
[-C--:B------:R-:W-:Y:S02]  /*41e0*/  FMUL.FTZ R21, R43, R0.reuse ;  /* 0x000000002b157220 */ /* 0x080fe40000410000 */
[----:B------:R-:W-:-:S03]  /*41f0*/  FMUL.FTZ R24, R40, R0 ;  /* 0x0000000028187220 */ /* 0x000fc60000410000 */
[----:B------:R-:W0:Y:S01]  /*4200*/  MUFU.EX2 R26, R26 ;  /* 0x0000001a001a7308 */ /* 0x000e220000000800 */
[----:B------:R-:W-:Y:S01]  /*4210*/  FMUL.FTZ R0, R34, R0 ;  /* 0x0000000022007220 */ /* 0x000fe20000410000 */
[----:B------:R-:W-:Y:S01]  /*4220*/  HADD2.F32 R29, -RZ, R29.H0_H0 ;  /* 0x2000001dff1d7230 */ /* 0x000fe20000004100 */
[----:B------:R-:W-:Y:S02]  /*4230*/  FMUL.FTZ R2, R206, R242 ;  /* 0x000000f2ce027220 */ /* 0x000fe40000410000 */
[C---:B-1----:R-:W-:Y:S02]  /*4240*/  FMUL.FTZ R193, R5.reuse, R193 ;  /* 0x000000c105c17220 */ /* 0x042fe40000410000 */
[----:B------:R-:W-:Y:S02]  /*4250*/  FMUL.FTZ R192, R5, R192 ;  /* 0x000000c005c07220 */ /* 0x000fe40000410000 */
[C---:B------:R-:W-:Y:S02]  /*4260*/  FMUL.FTZ R187, R30.reuse, R187 ;  /* 0x000000bb1ebb7220 */ /* 0x040fe40000410000 */
[----:B------:R-:W-:Y:S01]  /*4270*/  FMUL.FTZ R186, R30, R186 ;  /* 0x000000ba1eba7220 */ /* 0x000fe20000410000 */
[----:B--2---:R-:W-:Y:S01]  /*4280*/  HADD2.F32 R30, -RZ, R126.H0_H0 ;  /* 0x2000007eff1e7230 */ /* 0x004fe20000004100 */
[----:B------:R-:W-:-:S02]  /*4290*/  FMUL.FTZ R5, R206, R243 ;  /* 0x000000f3ce057220 */ /* 0x000fc40000410000 */
[C---:B------:R-:W-:Y:S02]  /*42a0*/  FMUL.FTZ R241, R48.reuse, R28 ;  /* 0x0000001c30f17220 */ /* 0x040fe40000410000 */
[C---:B------:R-:W-:Y:S01]  /*42b0*/  FFMA.FTZ R2, R207.reuse, R243, -R2 ;  /* 0x000000f3cf027223 */ /* 0x040fe20000010802 */
[----:B------:R-:W-:Y:S01]  /*42c0*/  MUFU.SIN R190, R127 ;  /* 0x0000007f00be7308 */ /* 0x000fe20000000400 */
[----:B------:R-:W-:Y:S02]  /*42d0*/  FMUL.FTZ R240, R48, R29 ;  /* 0x0000001d30f07220 */ /* 0x000fe40000410000 */
[----:B------:R-:W-:Y:S02]  /*42e0*/  FFMA.FTZ R5, R207, R242, R5 ;  /* 0x000000f2cf057223 */ /* 0x000fe40000010005 */
[----:B------:R-:W-:-:S03]  /*42f0*/  FFMA.FTZ R2, R30, R241, R2 ;  /* 0x000000f11e027223 */ /* 0x000fc60000010002 */
[----:B------:R-:W-:Y:S01]  /*4300*/  MUFU.COS R191, R127 ;  /* 0x0000007f00bf7308 */ /* 0x000fe20000000000 */
[----:B------:R-:W-:Y:S01]  /*4310*/  FFMA.FTZ R5, R30, R240, R5 ;  /* 0x000000f01e057223 */ /* 0x000fe20000010005 */
[----:B------:R-:W-:Y:S01]  /*4320*/  HADD2.F32 R27, -RZ, R27.H0_H0 ;  /* 0x2000001bff1b7230 */ /* 0x000fe20000004100 */
[----:B----4-:R-:W-:-:S05]  /*4330*/  FMUL.FTZ R181, R4, R181 ;  /* 0x000000b504b57220 */ /* 0x010fca0000410000 */
[----:B------:R-:W1:Y:S01]  /*4340*/  MUFU.EX2 R24, R24 ;  /* 0x0000001800187308 */ /* 0x000e620000000800 */
[----:B------:R-:W-:-:S07]  /*4350*/  FMUL.FTZ R180, R4, R180 ;  /* 0x000000b404b47220 */ /* 0x000fce0000410000 */
[----:B------:R-:W2:Y:S01]  /*4360*/  MUFU.EX2 R0, R0 ;  /* 0x0000000000007308 */ /* 0x000ea20000000800 */
[----:B------:R-:W-:Y:S02]  /*4370*/  FMUL.FTZ R4, R204, R2 ;  /* 0x00000002cc047220 */ /* 0x000fe40000410000 */
[C---:B0-----:R-:W-:Y:S02]  /*4380*/  FMUL.FTZ R183, R3.reuse, R183 ;  /* 0x000000b703b77220 */ /* 0x041fe40000410000 */
[----:B------:R-:W-:Y:S01]  /*4390*/  FMUL.FTZ R182, R3, R182 ;  /* 0x000000b603b67220 */ /* 0x000fe20000410000 */
[----:B------:R-:W-:Y:S01]  /*43a0*/  HADD2.F32 R25, -RZ, R25.H0_H0 ;  /* 0x20000019ff197230 */ /* 0x000fe20000004100 */
[C---:B------:R-:W-:Y:S02]  /*43b0*/  FMUL.FTZ R189, R26.reuse, R189 ;  /* 0x000000bd1abd7220 */ /* 0x040fe40000410000 */
[----:B------:R-:W-:Y:S01]  /*43c0*/  FMUL.FTZ R188, R26, R188 ;  /* 0x000000bc1abc7220 */ /* 0x000fe20000410000 */
[----:B---3--:R-:W-:Y:S01]  /*43d0*/  HADD2.F32 R26, -RZ, R12.H0_H0 ;  /* 0x2000000cff1a7230 */ /* 0x008fe20000004100 */
[----:B------:R-:W-:-:S02]  /*43e0*/  FMUL.FTZ R3, R204, R5 ;  /* 0x00000005cc037220 */ /* 0x000fc40000410000 */
[----:B------:R-:W-:Y:S02]  /*43f0*/  FFMA.FTZ R5, R205, R5, R4 ;  /* 0x00000005cd057223 */ /* 0x000fe40000010004 */
[----:B------:R-:W-:Y:S02]  /*4400*/  FMUL.FTZ R138, R47, R27 ;  /* 0x0000001b2f8a7220 */ /* 0x000fe40000410000 */
[----:B------:R-:W-:Y:S02]  /*4410*/  FFMA.FTZ R3, R205, R2, -R3 ;  /* 0x00000002cd037223 */ /* 0x000fe40000010803 */
[----:B------:R-:W-:Y:S02]  /*4420*/  FMUL.FTZ R2, R64, R206 ;  /* 0x000000ce40027220 */ /* 0x000fe40000410000 */
[----:B------:R-:W-:Y:S02]  /*4430*/  FMUL.FTZ R202, R15, R202 ;  /* 0x000000ca0fca7220 */ /* 0x000fe40000410000 */
[----:B------:R-:W-:-:S02]  /*4440*/  FMUL.FTZ R137, R47, R25 ;  /* 0x000000192f897220 */ /* 0x000fc40000410000 */
[----:B------:R-:W-:Y:S02]  /*4450*/  FFMA.FTZ R5, R26, R138, R5 ;  /* 0x0000008a1a057223 */ /* 0x000fe40000010005 */
[C---:B-1----:R-:W-:Y:S02]  /*4460*/  FMUL.FTZ R191, R24.reuse, R191 ;  /* 0x000000bf18bf7220 */ /* 0x042fe40000410000 */
[----:B------:R-:W-:Y:S01]  /*4470*/  FMUL.FTZ R190, R24, R190 ;  /* 0x000000be18be7220 */ /* 0x000fe20000410000 */
[----:B------:R-:W-:Y:S01]  /*4480*/  HADD2.F32 R24, -RZ, R6.H0_H0 ;  /* 0x20000006ff187230 */ /* 0x000fe20000004100 */
[C---:B--2---:R-:W-:Y:S02]  /*4490*/  FMUL.FTZ R179, R0.reuse, R179 ;  /* 0x000000b300b37220 */ /* 0x044fe40000410000 */
[----:B------:R-:W-:Y:S01]  /*44a0*/  FMUL.FTZ R178, R0, R178 ;  /* 0x000000b200b27220 */ /* 0x000fe20000410000 */
[----:B------:R-:W0:Y:S01]  /*44b0*/  MUFU.EX2 R21, R21 ;  /* 0x0000001500157308 */ /* 0x000e220000000800 */
[C---:B------:R-:W-:Y:S01]  /*44c0*/  FMUL.FTZ R0, R65.reuse, R206 ;  /* 0x000000ce41007220 */ /* 0x040fe20000410000 */
[----:B------:R-:W-:Y:S01]  /*44d0*/  HADD2.F32 R23, -RZ, R23.H0_H0 ;  /* 0x20000017ff177230 */ /* 0x000fe20000004100 */
[----:B------:R-:W-:-:S02]  /*44e0*/  FFMA.FTZ R2, R65, R207, R2 ;  /* 0x000000cf41027223 */ /* 0x000fc40000010002 */
[----:B------:R-:W-:Y:S02]  /*44f0*/  FMUL.FTZ R203, R15, R203 ;  /* 0x000000cb0fcb7220 */ /* 0x000fe40000410000 */
[----:B------:R-:W-:Y:S02]  /*4500*/  FFMA.FTZ R4, R26, R137, R3 ;  /* 0x000000891a047223 */ /* 0x000fe40000010003 */
[----:B------:R-:W-:Y:S01]  /*4510*/  FMUL.FTZ R6, R202, R5 ;  /* 0x00000005ca067220 */ /* 0x000fe20000410000 */
[----:B------:R-:W-:Y:S01]  /*4520*/  HADD2.F32 R22, -RZ, R22.H0_H0 ;  /* 0x20000016ff167230 */ /* 0x000fe20000004100 */
[----:B------:R-:W-:Y:S02]  /*4530*/  FFMA.FTZ R0, R64, R207, -R0 ;  /* 0x000000cf40007223 */ /* 0x000fe40000010800 */
[----:B------:R-:W-:Y:S02]  /*4540*/  FMUL.FTZ R3, R204, R2 ;  /* 0x00000002cc037220 */ /* 0x000fe40000410000 */
[-C--:B------:R-:W-:Y:S01]  /*4550*/  FFMA.FTZ R6, R203, R4.reuse, -R6 ;  /* 0x00000004cb067223 */ /* 0x080fe20000010806 */
[----:B------:R-:W1:Y:S01]  /*4560*/  MUFU.EX2 R18, R18 ;  /* 0x0000001200127308 */ /* 0x000e620000000800 */
[----:B------:R-:W-:-:S02]  /*4570*/  FMUL.FTZ R4, R202, R4 ;  /* 0x00000004ca047220 */ /* 0x000fc40000410000 */
[----:B------:R-:W-:Y:S02]  /*4580*/  FMUL.FTZ R139, R46, R23 ;  /* 0x000000172e8b7220 */ /* 0x000fe40000410000 */
[-C--:B------:R-:W-:Y:S02]  /*4590*/  FFMA.FTZ R3, R205, R0.reuse, -R3 ;  /* 0x00000000cd037223 */ /* 0x080fe40000010803 */
[----:B------:R-:W-:Y:S02]  /*45a0*/  FMUL.FTZ R0, R204, R0 ;  /* 0x00000000cc007220 */ /* 0x000fe40000410000 */
[----:B------:R-:W-:Y:S02]  /*45b0*/  FFMA.FTZ R5, R203, R5, R4 ;  /* 0x00000005cb057223 */ /* 0x000fe40000010004 */
[----:B------:R-:W-:Y:S02]  /*45c0*/  FMUL.FTZ R140, R46, R22 ;  /* 0x000000162e8c7220 */ /* 0x000fe40000410000 */
[----:B------:R-:W-:Y:S01]  /*45d0*/  FFMA.FTZ R6, R24, R139, R6 ;  /* 0x0000008b18067223 */ /* 0x000fe20000010006 */
[----:B------:R-:W-:Y:S01]  /*45e0*/  HADD2.F32 R20, -RZ, R20.H0_H0 ;  /* 0x20000014ff147230 */ /* 0x000fe20000004100 */
[----:B------:R-:W-:-:S02]  /*45f0*/  FFMA.FTZ R0, R205, R2, R0 ;  /* 0x00000002cd007223 */ /* 0x000fc40000010000 */
[----:B------:R-:W-:Y:S02]  /*4600*/  FFMA.FTZ R5, R24, R140, R5 ;  /* 0x0000008c18057223 */ /* 0x000fe40000010005 */
[----:B------:R-:W-:Y:S01]  /*4610*/  FMUL.FTZ R4, R200, R6 ;  /* 0x00000006c8047220 */ /* 0x000fe20000410000 */
[----:B------:R-:W-:Y:S01]  /*4620*/  HADD2.F32 R19, -RZ, R19.H0_H0 ;  /* 0x20000013ff137230 */ /* 0x000fe20000004100 */
[C---:B0-----:R-:W-:Y:S02]  /*4630*/  FMUL.FTZ R197, R21.reuse, R197 ;  /* 0x000000c515c57220 */ /* 0x041fe40000410000 */
[----:B------:R-:W-:Y:S01]  /*4640*/  FMUL.FTZ R196, R21, R196 ;  /* 0x000000c415c47220 */ /* 0x000fe20000410000 */
[----:B------:R-:W-:Y:S01]  /*4650*/  HADD2.F32 R21, -RZ, R9.H0_H0 ;  /* 0x20000009ff157230 */ /* 0x000fe20000004100 */
[----:B------:R-:W-:Y:S02]  /*4660*/  FMUL.FTZ R2, R202, R0 ;  /* 0x00000000ca027220 */ /* 0x000fe40000410000 */
[----:B------:R-:W-:-:S02]  /*4670*/  FFMA.FTZ R4, R201, R5, R4 ;  /* 0x00000005c9047223 */ /* 0x000fc40000010004 */
[----:B------:R-:W-:Y:S02]  /*4680*/  FMUL.FTZ R5, R200, R5 ;  /* 0x00000005c8057220 */ /* 0x000fe40000410000 */
[----:B------:R-:W-:Y:S02]  /*4690*/  FMUL.FTZ R142, R45, R20 ;  /* 0x000000142d8e7220 */ /* 0x000fe40000410000 */
[-C--:B------:R-:W-:Y:S02]  /*46a0*/  FFMA.FTZ R2, R203, R3.reuse, -R2 ;  /* 0x00000003cb027223 */ /* 0x080fe40000010802 */
[----:B------:R-:W-:Y:S02]  /*46b0*/  FMUL.FTZ R3, R202, R3 ;  /* 0x00000003ca037220 */ /* 0x000fe40000410000 */
[----:B-1----:R-:W-:Y:S02]  /*46c0*/  FMUL.FTZ R198, R18, R198 ;  /* 0x000000c612c67220 */ /* 0x002fe40000410000 */
[----:B------:R-:W-:-:S02]  /*46d0*/  FFMA.FTZ R6, R201, R6, -R5 ;  /* 0x00000006c9067223 */ /* 0x000fc40000010805 */
[----:B------:R-:W-:Y:S02]  /*46e0*/  FMUL.FTZ R141, R45, R19 ;  /* 0x000000132d8d7220 */ /* 0x000fe40000410000 */
[----:B------:R-:W-:Y:S01]  /*46f0*/  FFMA.FTZ R4, R21, R142, R4 ;  /* 0x0000008e15047223 */ /* 0x000fe20000010004 */
[----:B------:R-:W-:Y:S01]  /*4700*/  HADD2.F32 R17, -RZ, R17.H0_H0 ;  /* 0x20000011ff117230 */ /* 0x000fe20000004100 */
[----:B------:R-:W-:Y:S02]  /*4710*/  FFMA.FTZ R3, R203, R0, R3 ;  /* 0x00000000cb037223 */ /* 0x000fe40000010003 */
[----:B------:R-:W-:Y:S02]  /*4720*/  FMUL.FTZ R199, R18, R199 ;  /* 0x000000c712c77220 */ /* 0x000fe40000410000 */
[----:B------:R-:W-:Y:S02]  /*4730*/  FFMA.FTZ R6, R21, R141, R6 ;  /* 0x0000008d15067223 */ /* 0x000fe40000010006 */
[----:B------:R-:W-:Y:S01]  /*4740*/  FMUL.FTZ R5, R198, R4 ;  /* 0x00000004c6057220 */ /* 0x000fe20000410000 */
[----:B------:R-:W-:Y:S01]  /*4750*/  HADD2.F32 R18, -RZ, R252.H0_H0 ;  /* 0x200000fcff127230 */ /* 0x000fe20000004100 */
[----:B------:R-:W-:Y:S01]  /*4760*/  FMUL.FTZ R0, R200, R3 ;  /* 0x00000003c8007220 */ /* 0x000fe20000410000 */
[----:B------:R-:W-:Y:S01]  /*4770*/  HADD2.F32 R16, -RZ, R16.H0_H0 ;  /* 0x20000010ff107230 */ /* 0x000fe20000004100 */
[----:B------:R-:W-:-:S02]  /*4780*/  FFMA.FTZ R5, R199, R6, -R5 ;  /* 0x00000006c7057223 */ /* 0x000fc40000010805 */
[----:B------:R-:W-:Y:S02]  /*4790*/  FMUL.FTZ R6, R198, R6 ;  /* 0x00000006c6067220 */ /* 0x000fe40000410000 */
[----:B------:R-:W-:Y:S02]  /*47a0*/  FMUL.FTZ R143, R44, R17 ;  /* 0x000000112c8f7220 */ /* 0x000fe40000410000 */
[-C--:B------:R-:W-:Y:S02]  /*47b0*/  FFMA.FTZ R0, R201, R2.reuse, -R0 ;  /* 0x00000002c9007223 */ /* 0x080fe40000010800 */
[----:B------:R-:W-:Y:S02]  /*47c0*/  FMUL.FTZ R2, R200, R2 ;  /* 0x00000002c8027220 */ /* 0x000fe40000410000 */
[----:B------:R-:W-:Y:S02]  /*47d0*/  FFMA.FTZ R9, R199, R4, R6 ;  /* 0x00000004c7097223 */ /* 0x000fe40000010006 */
[----:B------:R-:W-:-:S02]  /*47e0*/  FMUL.FTZ R144, R44, R16 ;  /* 0x000000102c907220 */ /* 0x000fc40000410000 */
[C---:B------:R-:W-:Y:S01]  /*47f0*/  FFMA.FTZ R5, R18.reuse, R143, R5 ;  /* 0x0000008f12057223 */ /* 0x040fe20000010005 */
[----:B------:R-:W-:Y:S01]  /*4800*/  HADD2.F32 R14, -RZ, R14.H0_H0 ;  /* 0x2000000eff0e7230 */ /* 0x000fe20000004100 */
[----:B------:R-:W-:Y:S02]  /*4810*/  FFMA.FTZ R2, R201, R3, R2 ;  /* 0x00000003c9027223 */ /* 0x000fe40000010002 */
[----:B------:R-:W-:Y:S02]  /*4820*/  FFMA.FTZ R9, R18, R144, R9 ;  /* 0x0000009012097223 */ /* 0x000fe40000010009 */
[----:B------:R-:W-:Y:S01]  /*4830*/  FMUL.FTZ R4, R196, R5 ;  /* 0x00000005c4047220 */ /* 0x000fe20000410000 */
[----:B------:R-:W-:Y:S01]  /*4840*/  HADD2.F32 R15, -RZ, R111.H0_H0 ;  /* 0x2000006fff0f7230 */ /* 0x000fe20000004100 */
[----:B------:R-:W-:Y:S01]  /*4850*/  FMUL.FTZ R3, R198, R2 ;  /* 0x00000002c6037220 */ /* 0x000fe20000410000 */
[----:B------:R-:W-:Y:S01]  /*4860*/  HADD2.F32 R13, -RZ, R13.H0_H0 ;  /* 0x2000000dff0d7230 */ /* 0x000fe20000004100 */
[----:B------:R-:W-:-:S02]  /*4870*/  FFMA.FTZ R6, R197, R9, R4 ;  /* 0x00000009c5067223 */ /* 0x000fc40000010004 */
[----:B------:R-:W-:Y:S02]  /*4880*/  FMUL.FTZ R4, R196, R9 ;  /* 0x00000009c4047220 */ /* 0x000fe40000410000 */
[----:B------:R-:W-:Y:S02]  /*4890*/  FMUL.FTZ R146, R43, R14 ;  /* 0x0000000e2b927220 */ /* 0x000fe40000410000 */
[-C--:B------:R-:W-:Y:S02]  /*48a0*/  FFMA.FTZ R3, R199, R0.reuse, -R3 ;  /* 0x00000000c7037223 */ /* 0x080fe40000010803 */
[----:B------:R-:W-:Y:S02]  /*48b0*/  FMUL.FTZ R0, R198, R0 ;  /* 0x00000000c6007220 */ /* 0x000fe40000410000 */
[----:B------:R-:W-:Y:S02]  /*48c0*/  FFMA.FTZ R4, R197, R5, -R4 ;  /* 0x00000005c5047223 */ /* 0x000fe40000010804 */
[----:B------:R-:W-:-:S02]  /*48d0*/  FMUL.FTZ R145, R43, R13 ;  /* 0x0000000d2b917220 */ /* 0x000fc40000410000 */
[----:B------:R-:W-:Y:S01]  /*48e0*/  FFMA.FTZ R6, R15, R146, R6 ;  /* 0x000000920f067223 */ /* 0x000fe20000010006 */
[----:B------:R-:W-:Y:S01]  /*48f0*/  HADD2.F32 R11, -RZ, R11.H0_H0 ;  /* 0x2000000bff0b7230 */ /* 0x000fe20000004100 */
[----:B------:R-:W-:Y:S02]  /*4900*/  FFMA.FTZ R0, R199, R2, R0 ;  /* 0x00000002c7007223 */ /* 0x000fe40000010000 */
        /* <DEDUP_REMOVED lines=12> */
[C---:B------:R-:W-:Y:S02]  /*49d0*/  FFMA.FTZ R5, R12.reuse, R147, R5 ;  /* 0x000000930c057223 */ /* 0x040fe40000010005 */
[----:B------:R-:W-:Y:S01]  /*49e0*/  FFMA.FTZ R3, R197, R0, R3 ;  /* 0x00000000c5037223 */ /* 0x000fe20000010003 */
[----:B------:R-:W-:Y:S01]  /*49f0*/  HADD2.F32 R8, -RZ, R8.H0_H0 ;  /* 0x20000008ff087230 */ /* 0x000fe20000004100 */
[----:B------:R-:W-:Y:S02]  /*4a00*/  FFMA.FTZ R127, R12, R148, R127 ;  /* 0x000000940c7f7223 */ /* 0x000fe4000001007f */
[----:B------:R-:W-:Y:S02]  /*4a10*/  FMUL.FTZ R4, R192, R5 ;  /* 0x00000005c0047220 */ /* 0x000fe40000410000 */
[----:B------:R-:W-:Y:S01]  /*4a20*/  FMUL.FTZ R0, R194, R3 ;  /* 0x00000003c2007220 */ /* 0x000fe20000410000 */
[----:B------:R-:W-:Y:S01]  /*4a30*/  HADD2.F32 R9, -RZ, R109.H0_H0 ;  /* 0x2000006dff097230 */ /* 0x000fe20000004100 */
[-C--:B------:R-:W-:Y:S01]  /*4a40*/  FFMA.FTZ R6, R193, R127.reuse, R4 ;  /* 0x0000007fc1067223 */ /* 0x080fe20000010004 */
[----:B------:R-:W-:Y:S01]  /*4a50*/  HADD2.F32 R7, -RZ, R7.H0_H0 ;  /* 0x20000007ff077230 */ /* 0x000fe20000004100 */
[----:B------:R-:W-:-:S02]  /*4a60*/  FMUL.FTZ R4, R192, R127 ;  /* 0x0000007fc0047220 */ /* 0x000fc40000410000 */
[----:B------:R-:W-:Y:S02]  /*4a70*/  FMUL.FTZ R150, R41, R8 ;  /* 0x0000000829967220 */ /* 0x000fe40000410000 */
[-C--:B------:R-:W-:Y:S02]  /*4a80*/  FFMA.FTZ R0, R195, R2.reuse, -R0 ;  /* 0x00000002c3007223 */ /* 0x080fe40000010800 */
[----:B------:R-:W-:Y:S02]  /*4a90*/  FMUL.FTZ R2, R194, R2 ;  /* 0x00000002c2027220 */ /* 0x000fe40000410000 */
[----:B------:R-:W-:Y:S02]  /*4aa0*/  FFMA.FTZ R4, R193, R5, -R4 ;  /* 0x00000005c1047223 */ /* 0x000fe40000010804 */
[----:B------:R-:W-:Y:S02]  /*4ab0*/  FMUL.FTZ R149, R41, R7 ;  /* 0x0000000729957220 */ /* 0x000fe40000410000 */
[----:B------:R-:W-:-:S02]  /*4ac0*/  FFMA.FTZ R5, R9, R150, R6 ;  /* 0x0000009609057223 */ /* 0x000fc40000010006 */
[----:B------:R-:W-:Y:S01]  /*4ad0*/  FFMA.FTZ R2, R195, R3, R2 ;  /* 0x00000003c3027223 */ /* 0x000fe20000010002 */
[----:B------:R-:W-:Y:S01]  /*4ae0*/  HADD2.F32 R177, -RZ, R177.H0_H0 ;  /* 0x200000b1ffb17230 */ /* 0x000fe20000004100 */
[----:B------:R-:W-:Y:S02]  /*4af0*/  FFMA.FTZ R4, R9, R149, R4 ;  /* 0x0000009509047223 */ /* 0x000fe40000010004 */
[----:B------:R-:W-:Y:S02]  /*4b00*/  FMUL.FTZ R126, R190, R5 ;  /* 0x00000005be7e7220 */ /* 0x000fe40000410000 */
[----:B------:R-:W-:Y:S01]  /*4b10*/  FMUL.FTZ R3, R192, R2 ;  /* 0x00000002c0037220 */ /* 0x000fe20000410000 */
[----:B------:R-:W-:Y:S01]  /*4b20*/  HADD2.F32 R6, -RZ, R108.H0_H0 ;  /* 0x2000006cff067230 */ /* 0x000fe20000004100 */
[-C--:B------:R-:W-:Y:S01]  /*4b30*/  FFMA.FTZ R127, R191, R4.reuse, -R126 ;  /* 0x00000004bf7f7223 */ /* 0x080fe2000001087e */
[----:B------:R-:W-:Y:S01]  /*4b40*/  HADD2.F32 R176, -RZ, R176.H0_H0 ;  /* 0x200000b0ffb07230 */ /* 0x000fe20000004100 */
[----:B------:R-:W-:-:S02]  /*4b50*/  FMUL.FTZ R4, R190, R4 ;  /* 0x00000004be047220 */ /* 0x000fc40000410000 */
[----:B------:R-:W-:Y:S02]  /*4b60*/  FMUL.FTZ R226, R40, R177 ;  /* 0x000000b128e27220 */ /* 0x000fe40000410000 */
[-C--:B------:R-:W-:Y:S02]  /*4b70*/  FFMA.FTZ R3, R193, R0.reuse, -R3 ;  /* 0x00000000c1037223 */ /* 0x080fe40000010803 */
[----:B------:R-:W-:Y:S02]  /*4b80*/  FMUL.FTZ R0, R192, R0 ;  /* 0x00000000c0007220 */ /* 0x000fe40000410000 */
[----:B------:R-:W-:Y:S02]  /*4b90*/  FFMA.FTZ R4, R191, R5, R4 ;  /* 0x00000005bf047223 */ /* 0x000fe40000010004 */
        /* <DEDUP_REMOVED lines=37> */
[----:B------:R-:W-:Y:S01]  /*4df0*/  FMUL.FTZ R3, R186, R2 ;  /* 0x00000002ba037220 */ /* 0x000fe20000410000 */
[----:B------:R-:W-:Y:S01]  /*4e00*/  HADD2.F32 R169, -RZ, R169.H0_H0 ;  /* 0x200000a9ffa97230 */ /* 0x000fe20000004100 */
[-C--:B------:R-:W-:Y:S02]  /*4e10*/  FFMA.FTZ R135, R185, R126.reuse, R135 ;  /* 0x0000007eb9877223 */ /* 0x080fe40000010087 */
[----:B------:R-:W-:Y:S02]  /*4e20*/  FMUL.FTZ R136, R184, R126 ;  /* 0x0000007eb8887220 */ /* 0x000fe40000410000 */
[----:B------:R-:W-:-:S02]  /*4e30*/  FMUL.FTZ R233, R37, R170 ;  /* 0x000000aa25e97220 */ /* 0x000fc40000410000 */
[-C--:B------:R-:W-:Y:S02]  /*4e40*/  FFMA.FTZ R126, R187, R0.reuse, -R3 ;  /* 0x00000000bb7e7223 */ /* 0x080fe40000010803 */
[----:B------:R-:W-:Y:S02]  /*4e50*/  FMUL.FTZ R0, R186, R0 ;  /* 0x00000000ba007220 */ /* 0x000fe40000410000 */
[----:B------:R-:W-:Y:S02]  /*4e60*/  FFMA.FTZ R127, R185, R127, -R136 ;  /* 0x0000007fb97f7223 */ /* 0x000fe40000010888 */
        /* <DEDUP_REMOVED lines=9> */
[-C--:B------:R-:W-:Y:S02]  /*4f00*/  FFMA.FTZ R136, R183, R127.reuse, -R136 ;  /* 0x0000007fb7887223 */ /* 0x080fe40000010888 */
[----:B------:R-:W-:Y:S02]  /*4f10*/  FMUL.FTZ R152, R182, R127 ;  /* 0x0000007fb6987220 */ /* 0x000fe40000410000 */
[----:B------:R-:W-:-:S02]  /*4f20*/  FMUL.FTZ R234, R36, R168 ;  /* 0x000000a824ea7220 */ /* 0x000fc40000410000 */
[-C--:B------:R-:W-:Y:S02]  /*4f30*/  FFMA.FTZ R127, R185, R126.reuse, -R2 ;  /* 0x0000007eb97f7223 */ /* 0x080fe40000010802 */
[----:B------:R-:W-:Y:S02]  /*4f40*/  FMUL.FTZ R126, R184, R126 ;  /* 0x0000007eb87e7220 */ /* 0x000fe40000410000 */
[----:B------:R-:W-:Y:S02]  /*4f50*/  FFMA.FTZ R152, R183, R135, R152 ;  /* 0x00000087b7987223 */ /* 0x000fe40000010098 */
[----:B------:R-:W-:Y:S02]  /*4f60*/  FMUL.FTZ R235, R36, R167 ;  /* 0x000000a724eb7220 */ /* 0x000fe40000410000 */
[----:B------:R-:W-:Y:S02]  /*4f70*/  FFMA.FTZ R136, R3, R234, R136 ;  /* 0x000000ea03887223 */ /* 0x000fe40000010088 */
[----:B------:R-:W-:-:S02]  /*4f80*/  FFMA.FTZ R126, R185, R0, R126 ;  /* 0x00000000b97e7223 */ /* 0x000fc4000001007e */
[----:B------:R-:W-:Y:S02]  /*4f90*/  FFMA.FTZ R152, R3, R235, R152 ;  /* 0x000000eb03987223 */ /* 0x000fe40000010098 */
[----:B------:R-:W-:Y:S02]  /*4fa0*/  FMUL.FTZ R135, R180, R136 ;  /* 0x00000088b4877220 */ /* 0x000fe40000410000 */
[----:B------:R-:W-:Y:S01]  /*4fb0*/  FMUL.FTZ R0, R182, R127 ;  /* 0x0000007fb6007220 */ /* 0x000fe20000410000 */
[----:B------:R-:W-:Y:S01]  /*4fc0*/  HADD2.F32 R166, -RZ, R166.H0_H0 ;  /* 0x200000a6ffa67230 */ /* 0x000fe20000004100 */
[-C--:B------:R-:W-:Y:S02]  /*4fd0*/  FFMA.FTZ R151, R181, R152.reuse, R135 ;  /* 0x00000098b5977223 */ /* 0x080fe40000010087 */
[----:B------:R-:W-:Y:S02]  /*4fe0*/  FMUL.FTZ R152, R180, R152 ;  /* 0x00000098b4987220 */ /* 0x000fe40000410000 */
[----:B------:R-:W-:-:S02]  /*4ff0*/  FFMA.FTZ R0, R183, R126, R0 ;  /* 0x0000007eb7007223 */ /* 0x000fc40000010000 */
[----:B------:R-:W-:Y:S01]  /*5000*/  FMUL.FTZ R126, R182, R126 ;  /* 0x0000007eb67e7220 */ /* 0x000fe20000410000 */
[----:B------:R-:W-:Y:S01]  /*5010*/  HADD2.F32 R2, -RZ, R103.H0_H0 ;  /* 0x20000067ff027230 */ /* 0x000fe20000004100 */
[----:B------:R-:W-:Y:S01]  /*5020*/  FFMA.FTZ R135, R181, R136, -R152 ;  /* 0x00000088b5877223 */ /* 0x000fe20000010898 */
[----:B------:R-:W-:Y:S01]  /*5030*/  HADD2.F32 R165, -RZ, R165.H0_H0 ;  /* 0x200000a5ffa57230 */ /* 0x000fe20000004100 */
[----:B------:R-:W-:Y:S02]  /*5040*/  FMUL.FTZ R236, R35, R166 ;  /* 0x000000a623ec7220 */ /* 0x000fe40000410000 */
[----:B------:R-:W-:Y:S01]  /*5050*/  FFMA.FTZ R126, R183, R127, -R126 ;  /* 0x0000007fb77e7223 */ /* 0x000fe2000001087e */
[----:B------:R-:W-:Y:S01]  /*5060*/  ISETP.NE.AND P1, PT, R134, 0x1f, PT ;  /* 0x0000001f8600780c */ /* 0x000fe20003f25270 */
[----:B------:R-:W-:Y:S02]  /*5070*/  FMUL.FTZ R237, R35, R165 ;  /* 0x000000a523ed7220 */ /* 0x000fe40000410000 */
[----:B------:R-:W-:-:S02]  /*5080*/  FMUL.FTZ R127, R180, R0 ;  /* 0x00000000b47f7220 */ /* 0x000fc40000410000 */
[----:B------:R-:W-:Y:S02]  /*5090*/  FFMA.FTZ R136, R2, R236, R135 ;  /* 0x000000ec02887223 */ /* 0x000fe40000010087 */
[-C--:B------:R-:W-:Y:S02]  /*50a0*/  FMUL.FTZ R135, R180, R126.reuse ;  /* 0x0000007eb4877220 */ /* 0x080fe40000410000 */
[----:B------:R-:W-:Y:S02]  /*50b0*/  FFMA.FTZ R151, R2, R237, R151 ;  /* 0x000000ed02977223 */ /* 0x000fe40000010097 */
[C---:B------:R-:W-:Y:S02]  /*50c0*/  FFMA.FTZ R127, R181.reuse, R126, -R127 ;  /* 0x0000007eb57f7223 */ /* 0x040fe4000001087f */
[----:B------:R-:W-:Y:S02]  /*50d0*/  FMUL.FTZ R154, R178, R136 ;  /* 0x00000088b29a7220 */ /* 0x000fe40000410000 */
[----:B------:R-:W-:-:S02]  /*50e0*/  FFMA.FTZ R126, R181, R0, R135 ;  /* 0x00000000b57e7223 */ /* 0x000fc40000010087 */
[CC--:B------:R-:W-:Y:S02]  /*50f0*/  FMUL.FTZ R152, R178.reuse, R151.reuse ;  /* 0x00000097b2987220 */ /* 0x0c0fe40000410000 */
[C---:B------:R-:W-:Y:S02]  /*5100*/  FFMA.FTZ R153, R179.reuse, R151, R154 ;  /* 0x00000097b3997223 */ /* 0x040fe4000001009a */
[CC--:B------:R-:W-:Y:S02]  /*5110*/  FMUL.FTZ R210, R178.reuse, R126.reuse ;  /* 0x0000007eb2d27220 */ /* 0x0c0fe40000410000 */
[-C--:B------:R-:W-:Y:S02]  /*5120*/  FMUL.FTZ R151, R178, R127.reuse ;  /* 0x0000007fb2977220 */ /* 0x080fe40000410000 */
[C---:B------:R-:W-:Y:S02]  /*5130*/  FFMA.FTZ R210, R179.reuse, R127, -R210 ;  /* 0x0000007fb3d27223 */ /* 0x040fe400000108d2 */
[----:B------:R-:W-:-:S02]  /*5140*/  FFMA.FTZ R151, R179, R126, R151 ;  /* 0x0000007eb3977223 */ /* 0x000fc40000010097 */
[----:B------:R0:W1:Y:S01]  /*5150*/  @P1 LDS.64 R126, [R134.X8+0x2d18] ;  /* 0x002d1800867e1984 */ /* 0x0000620000008a00 */
[----:B------:R-:W-:Y:S02]  /*5160*/  HADD2.F32 R164, -RZ, R164.H0_H0 ;  /* 0x200000a4ffa47230 */ /* 0x000fe40000004100 */
[----:B------:R-:W-:Y:S01]  /*5170*/  HADD2.F32 R163, -RZ, R163.H0_H0 ;  /* 0x200000a3ffa37230 */ /* 0x000fe20000004100 */
[----:B------:R-:W-:Y:S01]  /*5180*/  FFMA.FTZ R152, R179, R136, -R152 ;  /* 0x00000088b3987223 */ /* 0x000fe20000010898 */
[----:B------:R-:W-:Y:S01]  /*5190*/  HADD2.F32 R0, -RZ, R102.H0_H0 ;  /* 0x20000066ff007230 */ /* 0x000fe20000004100 */
[C---:B------:R-:W-:Y:S01]  /*51a0*/  FMUL.FTZ R135, R34.reuse, R164 ;  /* 0x000000a422877220 */ /* 0x040fe20000410000 */
[----:B------:R-:W-:Y:S01]  /*51b0*/  BSSY B0, `(.L_x_8744) ;  /* 0x0000011000007945 */ /* 0x000fe20003800000 */
[----:B------:R-:W-:Y:S02]  /*51c0*/  FMUL.FTZ R136, R34, R163 ;  /* 0x000000a322887220 */ /* 0x000fe40000410000 */
[----:B------:R-:W-:-:S02]  /*51d0*/  FFMA.FTZ R209, R0, R135, R152 ;  /* 0x0000008700d17223 */ /* 0x000fc40000010098 */
[----:B------:R-:W-:Y:S01]  /*51e0*/  FFMA.FTZ R208, R0, R136, R153 ;  /* 0x0000008800d07223 */ /* 0x000fe20000010099 */
        /* <DEDUP_REMOVED lines=13> */
.L_x_8745:
[----:B0-----:R-:W-:Y:S05]  /*52c0*/  BSYNC B0 ;  /* 0x0000000000007941 */ /* 0x001fea0003800000 */
.L_x_8744:
[----:B------:R-:W0:Y:S01]  /*52d0*/  SHFL.UP PT, R152, R210, 0x1, RZ ;  /* 0x04200000d2987989 */ /* 0x000e2200000e00ff */
[----:B------:R-:W-:Y:S01]  /*52e0*/  ISETP.GE.AND P3, PT, R133, 0x1, PT ;  /* 0x000000018500780c */ /* 0x000fe20003f66270 */
[CC--:B-----5:R-:W-:Y:S01]  /*52f0*/  FMUL.FTZ R162, R50.reuse, R129.reuse ;  /* 0x0000008132a27220 */ /* 0x0e0fe20000410000 */
[----:B------:R-:W-:Y:S01]  /*5300*/  BSSY B0, `(.L_x_8746) ;  /* 0x0000183000007945 */ /* 0x000fe20003800000 */
[----:B------:R-:W2:Y:S01]  /*5310*/  SHFL.UP PT, R155, R208, 0x1, RZ ;  /* 0x04200000d09b7989 */ /* 0x000ea200000e00ff */
[-C--:B------:R-:W-:Y:S02]  /*5320*/  FMUL.FTZ R161, R50, R128.reuse ;  /* 0x0000008032a17220 */ /* 0x080fe40000410000 */
[-C--:B------:R-:W-:Y:S01]  /*5330*/  FMUL.FTZ R160, R51, R128.reuse ;  /* 0x0000008033a07220 */ /* 0x080fe20000410000 */
[----:B------:R-:W3:Y:S01]  /*5340*/  SHFL.UP PT, R154, R209, 0x1, RZ ;  /* 0x04200000d19a7989 */ /* 0x000ee200000e00ff */
[C---:B------:R-:W-:Y:S02]  /*5350*/  FMUL.FTZ R224, R60.reuse, R128 ;  /* 0x000000803ce07220 */ /* 0x040fe40000410000 */
[-C--:B------:R-:W-:Y:S01]  /*5360*/  FMUL.FTZ R225, R60, R129.reuse ;  /* 0x000000813ce17220 */ /* 0x080fe20000410000 */
[----:B------:R-:W4:Y:S01]  /*5370*/  SHFL.UP PT, R153, R151, 0x1, RZ ;  /* 0x0420000097997989 */ /* 0x000f2200000e00ff */
[----:B------:R-:W-:-:S02]  /*5380*/  FMUL.FTZ R223, R61, R129 ;  /* 0x000000813ddf7220 */ /* 0x000fc40000410000 */
[----:B------:R-:W-:Y:S01]  /*5390*/  FMUL.FTZ R222, R61, R128 ;  /* 0x000000803dde7220 */ /* 0x000fe20000410000 */
[----:B------:R-:W-:Y:S01]  /*53a0*/  SHFL.IDX PT, R66, R66, RZ, 0x1f ;  /* 0x00001fff42427589 */ /* 0x000fe200000e0000 */
[----:B------:R-:W-:Y:S02]  /*53b0*/  FMUL.FTZ R221, R62, R129 ;  /* 0x000000813edd7220 */ /* 0x000fe40000410000 */
[C---:B-1----:R-:W-:Y:S02]  /*53c0*/  FMUL.FTZ R244, R178.reuse, R127 ;  /* 0x0000007fb2f47220 */ /* 0x042fe40000410000 */
[-C--:B------:R-:W-:Y:S02]  /*53d0*/  FMUL.FTZ R245, R178, -R126.reuse ;  /* 0x8000007eb2f57220 */ /* 0x080fe40000410000 */
[----:B------:R-:W-:Y:S02]  /*53e0*/  FFMA.FTZ R244, R179, R126, -R244 ;  /* 0x0000007eb3f47223 */ /* 0x000fe400000108f4 */
[----:B0-----:R-:W-:-:S02]  /*53f0*/  FMUL.FTZ R156, R151, R152 ;  /* 0x00000098979c7220 */ /* 0x001fc40000410000 */
[----:B------:R-:W-:Y:S02]  /*5400*/  FFMA.FTZ R245, R179, -R127, R245 ;  /* 0x8000007fb3f57223 */ /* 0x000fe400000100f5 */
[----:B--2---:R-:W-:Y:S02]  /*5410*/  FMUL.FTZ R157, R151, R155 ;  /* 0x0000009b979d7220 */ /* 0x004fe40000410000 */
[----:B------:R-:W-:Y:S02]  /*5420*/  FMUL.FTZ R238, R69, R128 ;  /* 0x0000008045ee7220 */ /* 0x000fe40000410000 */
[-C--:B---3--:R-:W-:Y:S02]  /*5430*/  FMUL.FTZ R158, R151, R154.reuse ;  /* 0x0000009a979e7220 */ /* 0x088fe40000410000 */
[C---:B------:R-:W-:Y:S02]  /*5440*/  FFMA.FTZ R154, R210.reuse, R154, -R157 ;  /* 0x0000009ad29a7223 */ /* 0x040fe4000001089d */
[----:B----4-:R-:W-:-:S02]  /*5450*/  FFMA.FTZ R156, R210, R153, R156 ;  /* 0x00000099d29c7223 */ /* 0x010fc4000001009c */
[----:B------:R-:W-:Y:S02]  /*5460*/  FFMA.FTZ R155, R210, R155, R158 ;  /* 0x0000009bd29b7223 */ /* 0x000fe4000001009e */
[C---:B------:R-:W-:Y:S01]  /*5470*/  FMUL.FTZ R153, R151.reuse, R153 ;  /* 0x0000009997997220 */ /* 0x040fe20000410000 */
[----:B------:R-:W-:Y:S01]  /*5480*/  FSEL R156, R151, R156, !P3 ;  /* 0x0000009c979c7208 */ /* 0x000fe20005800000 */
[----:B------:R-:W-:Y:S02]  /*5490*/  @P3 FADD.FTZ R208, R208, R155 ;  /* 0x0000009bd0d03221 */ /* 0x000fe40000010000 */
[----:B------:R-:W-:Y:S02]  /*54a0*/  @P3 FADD.FTZ R209, R209, R154 ;  /* 0x0000009ad1d13221 */ /* 0x000fe40000010000 */
[----:B------:R-:W-:Y:S01]  /*54b0*/  @P3 FFMA.FTZ R210, R210, R152, -R153 ;  /* 0x00000098d2d23223 */ /* 0x000fe20000010899 */
[----:B------:R-:W0:Y:S01]  /*54c0*/  SHFL.UP PT, R157, R208, 0x2, RZ ;  /* 0x04400000d09d7989 */ /* 0x000e2200000e00ff */
[----:B------:R-:W-:Y:S01]  /*54d0*/  ISETP.GE.AND P3, PT, R133, 0x2, PT ;  /* 0x000000028500780c */ /* 0x000fe20003f66270 */
[----:B------:R-:W-:-:S02]  /*54e0*/  FMUL.FTZ R239, R69, R129 ;  /* 0x0000008145ef7220 */ /* 0x000fc40000410000 */
[----:B------:R-:W1:Y:S04]  /*54f0*/  SHFL.UP PT, R155, R209, 0x2, RZ ;  /* 0x04400000d19b7989 */ /* 0x000e6800000e00ff */
[----:B------:R-:W2:Y:S04]  /*5500*/  SHFL.UP PT, R151, R210, 0x2, RZ ;  /* 0x04400000d2977989 */ /* 0x000ea800000e00ff */
[----:B------:R-:W3:Y:S01]  /*5510*/  SHFL.UP PT, R153, R156, 0x2, RZ ;  /* 0x044000009c997989 */ /* 0x000ee200000e00ff */
[C---:B0-----:R-:W-:Y:S02]  /*5520*/  FMUL.FTZ R158, R156.reuse, R157 ;  /* 0x0000009d9c9e7220 */ /* 0x041fe40000410000 */
[----:B-1----:R-:W-:-:S02]  /*5530*/  FMUL.FTZ R159, R156, R155 ;  /* 0x0000009b9c9f7220 */ /* 0x002fc40000410000 */
[----:B------:R-:W-:Y:S02]  /*5540*/  FFMA.FTZ R158, R210, R155, -R158 ;  /* 0x0000009bd29e7223 */ /* 0x000fe4000001089e */
[----:B--2---:R-:W-:Y:S02]  /*5550*/  FMUL.FTZ R154, R156, R151 ;  /* 0x000000979c9a7220 */ /* 0x004fe40000410000 */
[----:B------:R-:W-:Y:S02]  /*5560*/  FFMA.FTZ R159, R210, R157, R159 ;  /* 0x0000009dd29f7223 */ /* 0x000fe4000001009f */
[-C--:B---3--:R-:W-:Y:S02]  /*5570*/  FMUL.FTZ R152, R156, R153.reuse ;  /* 0x000000999c987220 */ /* 0x088fe40000410000 */
[C---:B------:R-:W-:Y:S02]  /*5580*/  FFMA.FTZ R153, R210.reuse, R153, R154 ;  /* 0x00000099d2997223 */ /* 0x040fe4000001009a */
[----:B------:R-:W-:-:S02]  /*5590*/  @P3 FFMA.FTZ R210, R210, R151, -R152 ;  /* 0x00000097d2d23223 */ /* 0x000fc40000010898 */
[----:B------:R-:W-:Y:S01]  /*55a0*/  @P3 FADD.FTZ R208, R208, R159 ;  /* 0x0000009fd0d03221 */ /* 0x000fe20000010000 */
        /* <DEDUP_REMOVED lines=12> */
[----:B------:R-:W-:Y:S02]  /*5670*/  FMUL.FTZ R152, R153, R152 ;  /* 0x0000009899987220 */ /* 0x000fe40000410000 */
[C---:B------:R-:W-:Y:S02]  /*5680*/  FFMA.FTZ R155, R210.reuse, R155, R156 ;  /* 0x0000009bd29b7223 */ /* 0x040fe4000001009c */
[----:B------:R-:W-:-:S02]  /*5690*/  @P3 FFMA.FTZ R210, R210, R151, -R152 ;  /* 0x00000097d2d23223 */ /* 0x000fc40000010898 */
[CC--:B------:R-:W-:Y:S02]  /*56a0*/  FMUL.FTZ R152, R178.reuse, R162.reuse ;  /* 0x000000a2b2987220 */ /* 0x0c0fe40000410000 */
[C---:B------:R-:W-:Y:S02]  /*56b0*/  FMUL.FTZ R151, R179.reuse, R162 ;  /* 0x000000a2b3977220 */ /* 0x040fe40000410000 */
[-C--:B------:R-:W-:Y:S02]  /*56c0*/  FFMA.FTZ R157, R179, R161.reuse, -R152 ;  /* 0x000000a1b39d7223 */ /* 0x080fe40000010898 */
[----:B------:R-:W-:Y:S02]  /*56d0*/  @P3 FADD.FTZ R209, R209, R154 ;  /* 0x0000009ad1d13221 */ /* 0x000fe40000010000 */
[----:B------:R-:W-:Y:S01]  /*56e0*/  FFMA.FTZ R152, -R178, R161, -R151 ;  /* 0x000000a1b2987223 */ /* 0x000fe20000010997 */
[----:B------:R-:W-:Y:S01]  /*56f0*/  FSEL R151, R153, R158, !P3 ;  /* 0x0000009e99977208 */ /* 0x000fe20005800000 */
[----:B------:R-:W-:Y:S01]  /*5700*/  FMUL.FTZ R159, R51, R129 ;  /* 0x00000081339f7220 */ /* 0x000fe20000410000 */
[----:B------:R-:W0:Y:S01]  /*5710*/  SHFL.UP PT, R153, R209, 0x8, RZ ;  /* 0x05000000d1997989 */ /* 0x000e2200000e00ff */
[----:B------:R-:W-:Y:S01]  /*5720*/  @P3 FADD.FTZ R208, R208, R155 ;  /* 0x0000009bd0d03221 */ /* 0x000fe20000010000 */
[----:B------:R-:W-:Y:S01]  /*5730*/  ISETP.GE.AND P3, PT, R133, 0x8, PT ;  /* 0x000000088500780c */ /* 0x000fe20003f66270 */
[----:B------:R-:W-:Y:S01]  /*5740*/  FADD.FTZ R156, -R159, R152 ;  /* 0x000000989f9c7221 */ /* 0x000fe20000010100 */
[----:B------:R-:W-:Y:S01]  /*5750*/  SHFL.UP PT, R154, R151, 0x8, RZ ;  /* 0x05000000979a7989 */ /* 0x000fe200000e00ff */
[----:B------:R-:W-:-:S02]  /*5760*/  FADD.FTZ R157, R160, R157 ;  /* 0x0000009da09d7221 */ /* 0x000fc40000010000 */
[CC--:B------:R-:W-:Y:S01]  /*5770*/  FMUL.FTZ R158, R180.reuse, -R156.reuse ;  /* 0x8000009cb49e7220 */ /* 0x0c0fe20000410000 */
[----:B------:R-:W1:Y:S01]  /*5780*/  SHFL.UP PT, R152, R210, 0x8, RZ ;  /* 0x05000000d2987989 */ /* 0x000e6200000e00ff */
[-C--:B------:R-:W-:Y:S02]  /*5790*/  FMUL.FTZ R211, R180, -R157.reuse ;  /* 0x8000009db4d37220 */ /* 0x080fe40000410000 */
[C---:B------:R-:W-:Y:S01]  /*57a0*/  FFMA.FTZ R212, R181.reuse, R157, -R158 ;  /* 0x0000009db5d47223 */ /* 0x040fe2000001089e */
[----:B------:R-:W2:Y:S01]  /*57b0*/  SHFL.UP PT, R155, R208, 0x8, RZ ;  /* 0x05000000d09b7989 */ /* 0x000ea200000e00ff */
[----:B------:R-:W-:Y:S02]  /*57c0*/  FFMA.FTZ R211, R181, R156, R211 ;  /* 0x0000009cb5d37223 */ /* 0x000fe400000100d3 */
[C---:B------:R-:W-:Y:S02]  /*57d0*/  FMUL.FTZ R158, R52.reuse, R129 ;  /* 0x00000081349e7220 */ /* 0x040fe40000410000 */
[----:B------:R-:W-:-:S02]  /*57e0*/  FMUL.FTZ R157, R52, R128 ;  /* 0x00000080349d7220 */ /* 0x000fc40000410000 */
[----:B------:R-:W-:Y:S02]  /*57f0*/  FADD.FTZ R211, -R158, R211 ;  /* 0x000000d39ed37221 */ /* 0x000fe40000010100 */
[----:B------:R-:W-:Y:S02]  /*5800*/  FADD.FTZ R212, R157, R212 ;  /* 0x000000d49dd47221 */ /* 0x000fe40000010000 */
[C---:B------:R-:W-:Y:S02]  /*5810*/  FMUL.FTZ R156, R182.reuse, -R211 ;  /* 0x800000d3b69c7220 */ /* 0x040fe40000410000 */
[-C--:B------:R-:W-:Y:S02]  /*5820*/  FMUL.FTZ R214, R182, -R212.reuse ;  /* 0x800000d4b6d67220 */ /* 0x080fe40000410000 */
[----:B------:R-:W-:Y:S02]  /*5830*/  FFMA.FTZ R215, R183, R212, -R156 ;  /* 0x000000d4b7d77223 */ /* 0x000fe4000001089c */
[----:B0-----:R-:W-:-:S02]  /*5840*/  FMUL.FTZ R212, R151, R153 ;  /* 0x0000009997d47220 */ /* 0x001fc40000410000 */
[----:B------:R-:W-:Y:S02]  /*5850*/  FFMA.FTZ R214, R183, R211, R214 ;  /* 0x000000d3b7d67223 */ /* 0x000fe400000100d6 */
[C---:B-1----:R-:W-:Y:S02]  /*5860*/  FMUL.FTZ R213, R151.reuse, R152 ;  /* 0x0000009897d57220 */ /* 0x042fe40000410000 */
[CC--:B------:R-:W-:Y:S02]  /*5870*/  FMUL.FTZ R211, R151.reuse, R154.reuse ;  /* 0x0000009a97d37220 */ /* 0x0c0fe40000410000 */
[-C--:B--2---:R-:W-:Y:S02]  /*5880*/  FMUL.FTZ R156, R151, R155.reuse ;  /* 0x0000009b979c7220 */ /* 0x084fe40000410000 */
        /* <DEDUP_REMOVED lines=9> */
[----:B------:R-:W-:Y:S01]  /*5920*/  @P3 FADD.FTZ R209, R209, R154 ;  /* 0x0000009ad1d13221 */ /* 0x000fe20000010000 */
[----:B------:R-:W-:Y:S01]  /*5930*/  ISETP.GE.AND P3, PT, R133, 0x10, PT ;  /* 0x000000108500780c */ /* 0x000fe20003f66270 */
[----:B------:R-:W-:-:S02]  /*5940*/  FADD.FTZ R153, R156, R215 ;  /* 0x000000d79c997221 */ /* 0x000fc40000010000 */
[----:B------:R-:W-:Y:S01]  /*5950*/  FADD.FTZ R154, -R155, R214 ;  /* 0x000000d69b9a7221 */ /* 0x000fe20000010100 */
[----:B------:R-:W-:Y:S01]  /*5960*/  SHFL.UP PT, R215, R208, 0x10, RZ ;  /* 0x06000000d0d77989 */ /* 0x000fe200000e00ff */
[C---:B------:R-:W-:Y:S02]  /*5970*/  FMUL.FTZ R211, R184.reuse, -R153 ;  /* 0x80000099b8d37220 */ /* 0x040fe40000410000 */
[-C--:B------:R-:W-:Y:S01]  /*5980*/  FMUL.FTZ R212, R184, -R154.reuse ;  /* 0x8000009ab8d47220 */ /* 0x080fe20000410000 */
[----:B------:R-:W1:Y:S01]  /*5990*/  SHFL.UP PT, R214, R151, 0x10, RZ ;  /* 0x0600000097d67989 */ /* 0x000e6200000e00ff */
[C---:B------:R-:W-:Y:S02]  /*59a0*/  FFMA.FTZ R211, R185.reuse, R154, R211 ;  /* 0x0000009ab9d37223 */ /* 0x040fe400000100d3 */
[----:B------:R-:W-:Y:S01]  /*59b0*/  FMUL.FTZ R154, R54, R129 ;  /* 0x00000081369a7220 */ /* 0x000fe20000410000 */
[----:B------:R-:W2:Y:S01]  /*59c0*/  SHFL.UP PT, R213, R209, 0x10, RZ ;  /* 0x06000000d1d57989 */ /* 0x000ea200000e00ff */
[----:B------:R-:W-:-:S02]  /*59d0*/  FFMA.FTZ R212, R185, R153, -R212 ;  /* 0x00000099b9d47223 */ /* 0x000fc400000108d4 */
[----:B------:R-:W-:Y:S02]  /*59e0*/  FMUL.FTZ R153, R54, R128 ;  /* 0x0000008036997220 */ /* 0x000fe40000410000 */
[----:B------:R-:W-:Y:S02]  /*59f0*/  FADD.FTZ R216, -R154, R211 ;  /* 0x000000d39ad87221 */ /* 0x000fe40000010100 */
[----:B------:R-:W-:Y:S02]  /*5a00*/  FADD.FTZ R212, R153, R212 ;  /* 0x000000d499d47221 */ /* 0x000fe40000010000 */
[----:B------:R-:W-:Y:S02]  /*5a10*/  FMUL.FTZ R211, R186, -R216 ;  /* 0x800000d8bad37220 */ /* 0x000fe40000410000 */
[----:B0-----:R-:W-:Y:S02]  /*5a20*/  FMUL.FTZ R217, R151, R152 ;  /* 0x0000009897d97220 */ /* 0x001fe40000410000 */
[----:B------:R-:W-:-:S02]  /*5a30*/  FFMA.FTZ R211, R187, R212, -R211 ;  /* 0x000000d4bbd37223 */ /* 0x000fc400000108d3 */
[----:B------:R-:W-:-:S04]  /*5a40*/  FMUL.FTZ R212, R186, -R212 ;  /* 0x800000d4bad47220 */ /* 0x000fc80000410000 */
[----:B------:R-:W-:Y:S02]  /*5a50*/  FFMA.FTZ R212, R187, R216, R212 ;  /* 0x000000d8bbd47223 */ /* 0x000fe400000100d4 */
[CC--:B-1----:R-:W-:Y:S02]  /*5a60*/  FFMA.FTZ R218, R210.reuse, R214.reuse, R217 ;  /* 0x000000d6d2da7223 */ /* 0x0c2fe400000100d9 */
[C---:B------:R-:W-:Y:S02]  /*5a70*/  FMUL.FTZ R217, R151.reuse, R214 ;  /* 0x000000d697d97220 */ /* 0x040fe40000410000 */
[C---:B------:R-:W-:Y:S02]  /*5a80*/  FMUL.FTZ R214, R151.reuse, R215 ;  /* 0x000000d797d67220 */ /* 0x040fe40000410000 */
[-C--:B--2---:R-:W-:Y:S02]  /*5a90*/  FMUL.FTZ R216, R151, R213.reuse ;  /* 0x000000d597d87220 */ /* 0x084fe40000410000 */
[----:B------:R-:W-:-:S02]  /*5aa0*/  FFMA.FTZ R214, R210, R213, -R214 ;  /* 0x000000d5d2d67223 */ /* 0x000fc400000108d6 */
[C---:B------:R-:W-:Y:S02]  /*5ab0*/  FFMA.FTZ R215, R210.reuse, R215, R216 ;  /* 0x000000d7d2d77223 */ /* 0x040fe400000100d8 */
[----:B------:R-:W-:Y:S01]  /*5ac0*/  @P3 FFMA.FTZ R210, R210, R152, -R217 ;  /* 0x00000098d2d23223 */ /* 0x000fe200000108d9 */
[----:B------:R-:W-:Y:S01]  /*5ad0*/  FSEL R217, R151, R218, !P3 ;  /* 0x000000da97d97208 */ /* 0x000fe20005800000 */
[----:B------:R0:W-:Y:S01]  /*5ae0*/  SHFL.IDX PT, R216, R67, RZ, 0x1f ;  /* 0x00001fff43d87589 */ /* 0x0001e200000e0000 */
[----:B------:R-:W-:Y:S02]  /*5af0*/  @P3 FADD.FTZ R209, R209, R214 ;  /* 0x000000d6d1d13221 */ /* 0x000fe40000010000 */
[C---:B------:R-:W-:Y:S01]  /*5b00*/  FMUL.FTZ R152, R55.reuse, R128 ;  /* 0x0000008037987220 */ /* 0x040fe20000410000 */
[----:B------:R-:W-:Y:S01]  /*5b10*/  SHFL.UP PT, R219, R210, 0x1, RZ ;  /* 0x04200000d2db7989 */ /* 0x000fe200000e00ff */
[----:B------:R-:W-:Y:S02]  /*5b20*/  FMUL.FTZ R151, R55, R129 ;  /* 0x0000008137977220 */ /* 0x000fe40000410000 */
[----:B------:R-:W-:Y:S01]  /*5b30*/  FADD.FTZ R211, R152, R211 ;  /* 0x000000d398d37221 */ /* 0x000fe20000010000 */
[----:B------:R-:W1:Y:S01]  /*5b40*/  SHFL.UP PT, R217, R217, 0x1, RZ ;  /* 0x04200000d9d97989 */ /* 0x000e6200000e00ff */
[----:B------:R-:W-:-:S02]  /*5b50*/  FADD.FTZ R212, -R151, R212 ;  /* 0x000000d497d47221 */ /* 0x000fc40000010100 */
[C---:B------:R-:W-:Y:S01]  /*5b60*/  FMUL.FTZ R213, R188.reuse, -R211 ;  /* 0x800000d3bcd57220 */ /* 0x040fe20000410000 */
[----:B------:R-:W2:Y:S01]  /*5b70*/  SHFL.UP PT, R209, R209, 0x1, RZ ;  /* 0x04200000d1d17989 */ /* 0x000ea200000e00ff */
[-C--:B------:R-:W-:Y:S02]  /*5b80*/  FMUL.FTZ R214, R188, -R212.reuse ;  /* 0x800000d4bcd67220 */ /* 0x080fe40000410000 */
[C---:B------:R-:W-:Y:S02]  /*5b90*/  FFMA.FTZ R218, R189.reuse, R212, R213 ;  /* 0x000000d4bdda7223 */ /* 0x040fe400000100d5 */
[C---:B------:R-:W-:Y:S02]  /*5ba0*/  FMUL.FTZ R213, R56.reuse, R129 ;  /* 0x0000008138d57220 */ /* 0x040fe40000410000 */
[----:B------:R-:W-:Y:S02]  /*5bb0*/  FFMA.FTZ R211, R189, R211, -R214 ;  /* 0x000000d3bdd37223 */ /* 0x000fe400000108d6 */
[----:B------:R-:W-:-:S02]  /*5bc0*/  FMUL.FTZ R212, R56, R128 ;  /* 0x0000008038d47220 */ /* 0x000fc40000410000 */
[----:B------:R-:W-:Y:S02]  /*5bd0*/  FADD.FTZ R218, -R213, R218 ;  /* 0x000000dad5da7221 */ /* 0x000fe40000010100 */
[----:B------:R-:W-:Y:S02]  /*5be0*/  FADD.FTZ R211, R212, R211 ;  /* 0x000000d3d4d37221 */ /* 0x000fe40000010000 */
[----:B------:R-:W-:Y:S02]  /*5bf0*/  FMUL.FTZ R214, R190, -R218 ;  /* 0x800000dabed67220 */ /* 0x000fe40000410000 */
[----:B------:R-:W-:Y:S02]  /*5c00*/  @P3 FADD.FTZ R208, R208, R215 ;  /* 0x000000d7d0d03221 */ /* 0x000fe40000010000 */
[-C--:B0-----:R-:W-:Y:S02]  /*5c10*/  FFMA.FTZ R67, R191, R211.reuse, -R214 ;  /* 0x000000d3bf437223 */ /* 0x081fe400000108d6 */
[----:B-1----:R-:W-:Y:S01]  /*5c20*/  FMUL.FTZ R210, R217, R216 ;  /* 0x000000d8d9d27220 */ /* 0x002fe20000410000 */
[----:B------:R0:W1:Y:S01]  /*5c30*/  SHFL.UP PT, R214, R208, 0x1, RZ ;  /* 0x04200000d0d67989 */ /* 0x00006200000e00ff */
[----:B------:R-:W-:-:S02]  /*5c40*/  FMUL.FTZ R211, R190, -R211 ;  /* 0x800000d3bed37220 */ /* 0x000fc40000410000 */
[-C--:B------:R-:W-:Y:S02]  /*5c50*/  FFMA.FTZ R210, R219, R66.reuse, -R210 ;  /* 0x00000042dbd27223 */ /* 0x080fe400000108d2 */
[----:B------:R-:W-:Y:S02]  /*5c60*/  FMUL.FTZ R217, R217, R66 ;  /* 0x00000042d9d97220 */ /* 0x000fe40000410000 */
[----:B------:R-:W-:Y:S02]  /*5c70*/  FFMA.FTZ R218, R191, R218, R211 ;  /* 0x000000dabfda7223 */ /* 0x000fe400000100d3 */
[----:B--2---:R-:W-:Y:S02]  /*5c80*/  @P2 FADD.FTZ R66, R209, R210 ;  /* 0x000000d2d1422221 */ /* 0x004fe40000010000 */
[C---:B------:R-:W-:Y:S02]  /*5c90*/  FMUL.FTZ R211, R57.reuse, R129 ;  /* 0x0000008139d37220 */ /* 0x040fe40000410000 */
[----:B------:R-:W-:-:S02]  /*5ca0*/  FMUL.FTZ R210, R57, R128 ;  /* 0x0000008039d27220 */ /* 0x000fc40000410000 */
[----:B------:R-:W-:Y:S02]  /*5cb0*/  FADD.FTZ R218, -R211, R218 ;  /* 0x000000dad3da7221 */ /* 0x000fe40000010100 */
[----:B------:R-:W-:Y:S02]  /*5cc0*/  FADD.FTZ R67, R210, R67 ;  /* 0x00000043d2437221 */ /* 0x000fe40000010000 */
[CC--:B------:R-:W-:Y:S02]  /*5cd0*/  FMUL.FTZ R220, R192.reuse, -R218.reuse ;  /* 0x800000dac0dc7220 */ /* 0x0c0fe40000410000 */
[-C--:B------:R-:W-:Y:S02]  /*5ce0*/  FMUL.FTZ R209, R192, -R67.reuse ;  /* 0x80000043c0d17220 */ /* 0x080fe40000410000 */
[C---:B------:R-:W-:Y:S02]  /*5cf0*/  FFMA.FTZ R67, R193.reuse, R67, -R220 ;  /* 0x00000043c1437223 */ /* 0x040fe400000108dc */
[----:B------:R-:W-:-:S02]  /*5d00*/  FFMA.FTZ R218, R193, R218, R209 ;  /* 0x000000dac1da7223 */ /* 0x000fc400000100d1 */
[C---:B0-----:R-:W-:Y:S02]  /*5d10*/  FMUL.FTZ R208, R58.reuse, R128 ;  /* 0x000000803ad07220 */ /* 0x041fe40000410000 */
[----:B------:R-:W-:Y:S02]  /*5d20*/  FMUL.FTZ R209, R58, R129 ;  /* 0x000000813ad17220 */ /* 0x000fe40000410000 */
[----:B------:R-:W-:Y:S02]  /*5d30*/  FFMA.FTZ R217, R219, R216, R217 ;  /* 0x000000d8dbd97223 */ /* 0x000fe400000100d9 */
[----:B------:R-:W-:Y:S02]  /*5d40*/  FADD.FTZ R67, R208, R67 ;  /* 0x00000043d0437221 */ /* 0x000fe40000010000 */
[----:B------:R-:W-:Y:S02]  /*5d50*/  FADD.FTZ R218, -R209, R218 ;  /* 0x000000dad1da7221 */ /* 0x000fe40000010100 */
[----:B-1----:R-:W-:Y:S01]  /*5d60*/  @P2 FADD.FTZ R216, R214, R217 ;  /* 0x000000d9d6d82221 */ /* 0x002fe20000010000 */
[----:B------:R-:W-:Y:S01]  /*5d70*/  ISETP.NE.AND P2, PT, R251, 0x1f, PT ;  /* 0x0000001ffb00780c */ /* 0x000fe20003f45270 */
[----:B------:R-:W-:-:S02]  /*5d80*/  FMUL.FTZ R215, R194, -R67 ;  /* 0x80000043c2d77220 */ /* 0x000fc40000410000 */
[-C--:B------:R-:W-:Y:S02]  /*5d90*/  FMUL.FTZ R214, R194, -R218.reuse ;  /* 0x800000dac2d67220 */ /* 0x080fe40000410000 */
[C---:B------:R-:W-:Y:S02]  /*5da0*/  FFMA.FTZ R218, R195.reuse, R218, R215 ;  /* 0x000000dac3da7223 */ /* 0x040fe400000100d7 */
[----:B------:R-:W-:Y:S02]  /*5db0*/  FFMA.FTZ R217, R195, R67, -R214 ;  /* 0x00000043c3d97223 */ /* 0x000fe400000108d6 */
[C---:B------:R-:W-:Y:S02]  /*5dc0*/  FMUL.FTZ R215, R59.reuse, R129 ;  /* 0x000000813bd77220 */ /* 0x040fe40000410000 */
[----:B------:R-:W-:Y:S02]  /*5dd0*/  FMUL.FTZ R214, R59, R128 ;  /* 0x000000803bd67220 */ /* 0x000fe40000410000 */
[----:B------:R-:W-:-:S02]  /*5de0*/  FMUL.FTZ R67, R65, R216 ;  /* 0x000000d841437220 */ /* 0x000fc40000410000 */
[-C--:B------:R-:W-:Y:S02]  /*5df0*/  FMUL.FTZ R65, R65, R66.reuse ;  /* 0x0000004241417220 */ /* 0x080fe40000410000 */
[----:B------:R-:W-:Y:S02]  /*5e00*/  FADD.FTZ R218, -R215, R218 ;  /* 0x000000dad7da7221 */ /* 0x000fe40000010100 */
[----:B------:R-:W-:Y:S02]  /*5e10*/  FADD.FTZ R217, R214, R217 ;  /* 0x000000d9d6d97221 */ /* 0x000fe40000010000 */
[C---:B------:R-:W-:Y:S02]  /*5e20*/  FFMA.FTZ R67, R64.reuse, R66, -R67 ;  /* 0x0000004240437223 */ /* 0x040fe40000010843 */
[----:B------:R-:W-:Y:S02]  /*5e30*/  FFMA.FTZ R66, R64, R216, R65 ;  /* 0x000000d840427223 */ /* 0x000fe40000010041 */
        /* <DEDUP_REMOVED lines=15> */
[----:B------:R-:W-:Y:S02]  /*5f30*/  FMUL.FTZ R220, R62, R128 ;  /* 0x000000803edc7220 */ /* 0x000fe40000410000 */
[----:B------:R-:W-:Y:S02]  /*5f40*/  FFMA.FTZ R64, R201, R218, R65 ;  /* 0x000000dac9407223 */ /* 0x000fe40000010041 */
[----:B------:R-:W-:Y:S02]  /*5f50*/  FADD.FTZ R217, R220, R217 ;  /* 0x000000d9dcd97221 */ /* 0x000fe40000010000 */
[----:B------:R-:W-:-:S02]  /*5f60*/  FADD.FTZ R64, -R221, R64 ;  /* 0x00000040dd407221 */ /* 0x000fc40000010100 */
[C---:B------:R-:W-:Y:S02]  /*5f70*/  FMUL.FTZ R65, R202.reuse, -R217 ;  /* 0x800000d9ca417220 */ /* 0x040fe40000410000 */
[-C--:B------:R-:W-:Y:S02]  /*5f80*/  FMUL.FTZ R216, R202, -R64.reuse ;  /* 0x80000040cad87220 */ /* 0x080fe40000410000 */
[----:B------:R-:W-:Y:S02]  /*5f90*/  FFMA.FTZ R64, R203, R64, R65 ;  /* 0x00000040cb407223 */ /* 0x000fe40000010041 */
[----:B------:R-:W-:Y:S02]  /*5fa0*/  FMUL.FTZ R219, R63, R129 ;  /* 0x000000813fdb7220 */ /* 0x000fe40000410000 */
[----:B------:R-:W-:Y:S02]  /*5fb0*/  FFMA.FTZ R217, R203, R217, -R216 ;  /* 0x000000d9cbd97223 */ /* 0x000fe400000108d8 */
[----:B------:R-:W-:-:S02]  /*5fc0*/  FMUL.FTZ R218, R63, R128 ;  /* 0x000000803fda7220 */ /* 0x000fc40000410000 */
[----:B------:R-:W-:Y:S02]  /*5fd0*/  FADD.FTZ R65, -R219, R64 ;  /* 0x00000040db417221 */ /* 0x000fe40000010100 */
[----:B------:R-:W-:Y:S02]  /*5fe0*/  FADD.FTZ R64, R218, R217 ;  /* 0x000000d9da407221 */ /* 0x000fe40000010000 */
[CC--:B------:R-:W-:Y:S02]  /*5ff0*/  FMUL.FTZ R217, R204.reuse, -R65.reuse ;  /* 0x80000041ccd97220 */ /* 0x0c0fe40000410000 */
[-C--:B------:R-:W-:Y:S02]  /*6000*/  FMUL.FTZ R216, R204, -R64.reuse ;  /* 0x80000040ccd87220 */ /* 0x080fe40000410000 */
[C---:B------:R-:W-:Y:S02]  /*6010*/  FFMA.FTZ R64, R205.reuse, R64, -R217 ;  /* 0x00000040cd407223 */ /* 0x040fe400000108d9 */
[----:B------:R-:W-:-:S02]  /*6020*/  FFMA.FTZ R65, R205, R65, R216 ;  /* 0x00000041cd417223 */ /* 0x000fc400000100d8 */
[C---:B------:R-:W-:Y:S02]  /*6030*/  FMUL.FTZ R217, R68.reuse, R129 ;  /* 0x0000008144d97220 */ /* 0x040fe40000410000 */
[----:B------:R-:W-:Y:S02]  /*6040*/  FMUL.FTZ R216, R68, R128 ;  /* 0x0000008044d87220 */ /* 0x000fe40000410000 */
[----:B------:R-:W-:Y:S02]  /*6050*/  FADD.FTZ R242, R242, R66 ;  /* 0x00000042f2f27221 */ /* 0x000fe40000010000 */
[----:B------:R-:W-:Y:S02]  /*6060*/  FADD.FTZ R66, -R217, R65 ;  /* 0x00000041d9427221 */ /* 0x000fe40000010100 */
[----:B------:R-:W-:Y:S02]  /*6070*/  FADD.FTZ R64, R216, R64 ;  /* 0x00000040d8407221 */ /* 0x000fe40000010000 */
[----:B------:R-:W-:-:S02]  /*6080*/  FADD.FTZ R243, R243, R67 ;  /* 0x00000043f3f37221 */ /* 0x000fc40000010000 */
[C---:B------:R-:W-:Y:S02]  /*6090*/  FMUL.FTZ R65, R206.reuse, -R66 ;  /* 0x80000042ce417220 */ /* 0x040fe40000410000 */
[CC--:B------:R-:W-:Y:S02]  /*60a0*/  FMUL.FTZ R67, R206.reuse, -R64.reuse ;  /* 0x80000040ce437220 */ /* 0x0c0fe40000410000 */
[C---:B------:R-:W-:Y:S02]  /*60b0*/  FFMA.FTZ R65, R207.reuse, R64, -R65 ;  /* 0x00000040cf417223 */ /* 0x040fe40000010841 */
[----:B------:R-:W-:Y:S02]  /*60c0*/  FFMA.FTZ R64, R207, R66, R67 ;  /* 0x00000042cf407223 */ /* 0x000fe40000010043 */
[C---:B------:R-:W-:Y:S02]  /*60d0*/  FMUL.FTZ R66, R206.reuse, R243 ;  /* 0x000000f3ce427220 */ /* 0x040fe40000410000 */
[----:B------:R-:W-:-:S02]  /*60e0*/  FMUL.FTZ R67, R206, R242 ;  /* 0x000000f2ce437220 */ /* 0x000fc40000410000 */
[C---:B------:R-:W-:Y:S02]  /*60f0*/  FFMA.FTZ R66, R207.reuse, R242, R66 ;  /* 0x000000f2cf427223 */ /* 0x040fe40000010042 */
[----:B------:R-:W-:Y:S02]  /*6100*/  FFMA.FTZ R67, R207, R243, -R67 ;  /* 0x000000f3cf437223 */ /* 0x000fe40000010843 */
[----:B------:R-:W-:Y:S02]  /*6110*/  FFMA.FTZ R240, R30, R240, R66 ;  /* 0x000000f01ef07223 */ /* 0x000fe40000010042 */
[----:B------:R-:W-:Y:S02]  /*6120*/  FMUL.FTZ R66, R180, -R244 ;  /* 0x800000f4b4427220 */ /* 0x000fe40000410000 */
[----:B------:R-:W-:Y:S02]  /*6130*/  FFMA.FTZ R241, R30, R241, R67 ;  /* 0x000000f11ef17223 */ /* 0x000fe40000010043 */
[----:B------:R-:W-:-:S02]  /*6140*/  FMUL.FTZ R67, R180, -R245 ;  /* 0x800000f5b4437220 */ /* 0x000fc40000410000 */
[C---:B------:R-:W-:Y:S02]  /*6150*/  FFMA.FTZ R245, R181.reuse, R245, R66 ;  /* 0x000000f5b5f57223 */ /* 0x040fe40000010042 */
[CC--:B------:R-:W-:Y:S02]  /*6160*/  FMUL.FTZ R66, R204.reuse, R241.reuse ;  /* 0x000000f1cc427220 */ /* 0x0c0fe40000410000 */
[----:B------:R-:W-:Y:S02]  /*6170*/  FFMA.FTZ R244, R181, R244, -R67 ;  /* 0x000000f4b5f47223 */ /* 0x000fe40000010843 */
[-C--:B------:R-:W-:Y:S02]  /*6180*/  FMUL.FTZ R67, R204, R240.reuse ;  /* 0x000000f0cc437220 */ /* 0x080fe40000410000 */
[C---:B------:R-:W-:Y:S02]  /*6190*/  FFMA.FTZ R66, R205.reuse, R240, R66 ;  /* 0x000000f0cd427223 */ /* 0x040fe40000010042 */
[----:B------:R-:W-:-:S02]  /*61a0*/  FFMA.FTZ R67, R205, R241, -R67 ;  /* 0x000000f1cd437223 */ /* 0x000fc40000010843 */
[----:B------:R-:W-:Y:S02]  /*61b0*/  FFMA.FTZ R138, R26, R138, R66 ;  /* 0x0000008a1a8a7223 */ /* 0x000fe40000010042 */
[----:B------:R-:W-:Y:S02]  /*61c0*/  FMUL.FTZ R66, R182, -R244 ;  /* 0x800000f4b6427220 */ /* 0x000fe40000410000 */
[----:B------:R-:W-:Y:S02]  /*61d0*/  FFMA.FTZ R137, R26, R137, R67 ;  /* 0x000000891a897223 */ /* 0x000fe40000010043 */
[-C--:B------:R-:W-:Y:S02]  /*61e0*/  FMUL.FTZ R67, R182, -R245.reuse ;  /* 0x800000f5b6437220 */ /* 0x080fe40000410000 */
[----:B------:R-:W-:Y:S02]  /*61f0*/  FFMA.FTZ R245, R183, R245, R66 ;  /* 0x000000f5b7f57223 */ /* 0x000fe40000010042 */
[----:B------:R-:W-:-:S02]  /*6200*/  FMUL.FTZ R66, R202, R137 ;  /* 0x00000089ca427220 */ /* 0x000fc40000410000 */
[----:B------:R-:W-:Y:S02]  /*6210*/  FFMA.FTZ R244, R183, R244, -R67 ;  /* 0x000000f4b7f47223 */ /* 0x000fe40000010843 */
[-C--:B------:R-:W-:Y:S02]  /*6220*/  FMUL.FTZ R67, R202, R138.reuse ;  /* 0x0000008aca437220 */ /* 0x080fe40000410000 */
[C---:B------:R-:W-:Y:S02]  /*6230*/  FFMA.FTZ R66, R203.reuse, R138, R66 ;  /* 0x0000008acb427223 */ /* 0x040fe40000010042 */
[----:B------:R-:W-:Y:S02]  /*6240*/  FFMA.FTZ R67, R203, R137, -R67 ;  /* 0x00000089cb437223 */ /* 0x000fe40000010843 */
[----:B------:R-:W-:Y:S02]  /*6250*/  FFMA.FTZ R140, R24, R140, R66 ;  /* 0x0000008c188c7223 */ /* 0x000fe40000010042 */
[----:B------:R-:W-:-:S02]  /*6260*/  FMUL.FTZ R66, R184, -R244 ;  /* 0x800000f4b8427220 */ /* 0x000fc40000410000 */
[----:B------:R-:W-:Y:S02]  /*6270*/  FFMA.FTZ R139, R24, R139, R67 ;  /* 0x0000008b188b7223 */ /* 0x000fe40000010043 */
[-C--:B------:R-:W-:Y:S02]  /*6280*/  FMUL.FTZ R67, R184, -R245.reuse ;  /* 0x800000f5b8437220 */ /* 0x080fe40000410000 */
[C---:B------:R-:W-:Y:S02]  /*6290*/  FFMA.FTZ R245, R185.reuse, R245, R66 ;  /* 0x000000f5b9f57223 */ /* 0x040fe40000010042 */
[C---:B------:R-:W-:Y:S02]  /*62a0*/  FMUL.FTZ R66, R200.reuse, R139 ;  /* 0x0000008bc8427220 */ /* 0x040fe40000410000 */
[----:B------:R-:W-:Y:S02]  /*62b0*/  FFMA.FTZ R244, R185, R244, -R67 ;  /* 0x000000f4b9f47223 */ /* 0x000fe40000010843 */
[----:B------:R-:W-:-:S02]  /*62c0*/  FMUL.FTZ R67, R200, R140 ;  /* 0x0000008cc8437220 */ /* 0x000fc40000410000 */
[C---:B------:R-:W-:Y:S02]  /*62d0*/  FFMA.FTZ R66, R201.reuse, R140, R66 ;  /* 0x0000008cc9427223 */ /* 0x040fe40000010042 */
[----:B------:R-:W-:Y:S02]  /*62e0*/  FFMA.FTZ R67, R201, R139, -R67 ;  /* 0x0000008bc9437223 */ /* 0x000fe40000010843 */
[C---:B------:R-:W-:Y:S02]  /*62f0*/  FFMA.FTZ R142, R21.reuse, R142, R66 ;  /* 0x0000008e158e7223 */ /* 0x040fe40000010042 */
[C---:B------:R-:W-:Y:S02]  /*6300*/  FMUL.FTZ R66, R186.reuse, -R244 ;  /* 0x800000f4ba427220 */ /* 0x040fe40000410000 */
        /* <DEDUP_REMOVED lines=34> */
[C---:B------:R-:W-:Y:S02]  /*6530*/  FFMA.FTZ R244, R193.reuse, R244, -R67 ;  /* 0x000000f4c1f47223 */ /* 0x040fe40000010843 */
[-C--:B------:R-:W-:Y:S02]  /*6540*/  FMUL.FTZ R67, R192, R148.reuse ;  /* 0x00000094c0437220 */ /* 0x080fe40000410000 */
[C---:B------:R-:W-:Y:S02]  /*6550*/  FFMA.FTZ R66, R193.reuse, R148, R66 ;  /* 0x00000094c1427223 */ /* 0x040fe40000010042 */
[----:B------:R-:W-:-:S02]  /*6560*/  FFMA.FTZ R67, R193, R147, -R67 ;  /* 0x00000093c1437223 */ /* 0x000fc40000010843 */
[C---:B------:R-:W-:Y:S02]  /*6570*/  FFMA.FTZ R150, R9.reuse, R150, R66 ;  /* 0x0000009609967223 */ /* 0x040fe40000010042 */
[C---:B------:R-:W-:Y:S02]  /*6580*/  FMUL.FTZ R66, R194.reuse, -R244 ;  /* 0x800000f4c2427220 */ /* 0x040fe40000410000 */
        /* <DEDUP_REMOVED lines=23> */
[C---:B------:R-:W-:Y:S02]  /*6700*/  FMUL.FTZ R66, R186.reuse, R228 ;  /* 0x000000e4ba427220 */ /* 0x040fe40000410000 */
[----:B------:R-:W-:Y:S02]  /*6710*/  FFMA.FTZ R244, R199, R244, -R67 ;  /* 0x000000f4c7f47223 */ /* 0x000fe40000010843 */
        /* <DEDUP_REMOVED lines=40> */
[CC--:B------:R-:W-:Y:S02]  /*69a0*/  FFMA.FTZ R66, R179.reuse, R237.reuse, R66 ;  /* 0x000000edb3427223 */ /* 0x0c0fe40000010042 */
[----:B------:R-:W-:Y:S02]  /*69b0*/  FMUL.FTZ R67, R178, R237 ;  /* 0x000000edb2437220 */ /* 0x000fe40000410000 */
[----:B------:R-:W-:Y:S01]  /*69c0*/  FFMA.FTZ R136, R0, R136, R66 ;  /* 0x0000008800887223 */ /* 0x000fe20000010042 */
[----:B------:R-:W-:Y:S01]  /*69d0*/  MOV R66, UR24 ;  /* 0x0000001800427c02 */ /* 0x000fe20008000f00 */
[----:B------:R-:W-:Y:S02]  /*69e0*/  FFMA.FTZ R67, R179, R236, -R67 ;  /* 0x000000ecb3437223 */ /* 0x000fe40000010843 */
[----:B------:R-:W-:Y:S01]  /*69f0*/  FADD.FTZ R128, R238, R65 ;  /* 0x00000041ee807221 */ /* 0x000fe20000010000 */
[----:B------:R-:W-:Y:S01]  /*6a00*/  ISETP.GE.OR P0, PT, R66, c[0x0][0x174], P0 ;  /* 0x00005d0042007a0c */ /* 0x000fe20000706670 */
[----:B------:R-:W-:Y:S01]  /*6a10*/  FADD.FTZ R129, -R239, R64 ;  /* 0x00000040ef817221 */ /* 0x000fe20000010100 */
[----:B------:R0:W1:Y:S01]  /*6a20*/  SHFL.DOWN PT, R65, R244, 0x1, 0x1f ;  /* 0x08201f00f4417f89 */ /* 0x00006200000e0000 */
[----:B------:R-:W-:-:S03]  /*6a30*/  FFMA.FTZ R135, R0, R135, R67 ;  /* 0x0000008700877223 */ /* 0x000fc60000010043 */
[----:B------:R0:W2:Y:S04]  /*6a40*/  SHFL.DOWN PT, R66, R245, 0x1, 0x1f ;  /* 0x08201f00f5427f89 */ /* 0x0000a800000e0000 */
[----:B------:R0:W3:Y:S04]  /*6a50*/  SHFL.DOWN PT, R64, R128, 0x1, 0x1f ;  /* 0x08201f0080407f89 */ /* 0x0000e800000e0000 */
[----:B------:R0:W4:Y:S01]  /*6a60*/  SHFL.DOWN PT, R67, R129, 0x1, 0x1f ;  /* 0x08201f0081437f89 */ /* 0x00012200000e0000 */
[----:B------:R-:W-:Y:S05]  /*6a70*/  @!P2 BRA `(.L_x_8747) ;  /* 0x000000b00000a947 */ /* 0x000fea0003800000 */
[----:B----4-:R-:W-:-:S04]  /*6a80*/  FMUL.FTZ R246, R245, R67 ;  /* 0x00000043f5f67220 */ /* 0x010fc80000410000 */
[-C--:B---3--:R-:W-:Y:S02]  /*6a90*/  FFMA.FTZ R246, R244, R64.reuse, -R246 ;  /* 0x00000040f4f67223 */ /* 0x088fe400000108f6 */
[C---:B------:R-:W-:Y:S02]  /*6aa0*/  FMUL.FTZ R64, R245.reuse, R64 ;  /* 0x00000040f5407220 */ /* 0x040fe40000410000 */
        /* <DEDUP_REMOVED lines=8> */
.L_x_8747:
[----:B------:R-:W-:Y:S05]  /*6b30*/  BSYNC B0 ;  /* 0x0000000000007941 */ /* 0x000fea0003800000 */
.L_x_8746:
[----:B-1----:R-:W-:Y:S01]  /*6b40*/  HFMA2.MMA R65, -RZ, RZ, 0, 0 ;  /* 0x00000000ff417435 */ /* 0x002fe200000001ff */
[----:B------:R-:W-:Y:S01]  /*6b50*/  USHF.L.U32 UR36, UR7, 0x4, URZ ;  /* 0x0000000407247899 */ /* 0x000fe2000800063f */
[----:B---3--:R-:W-:Y:S01]  /*6b60*/  MOV R64, 0x3f800000 ;  /* 0x3f80000000407802 */ /* 0x008fe20000000f00 */
[----:B--2-4-:R-:W-:Y:S01]  /*6b70*/  CS2R R66, SRZ ;  /* 0x0000000000427805 */ /* 0x014fe2000001ff00 */
[----:B------:R-:W-:Y:S01]  /*6b80*/  ISETP.GT.U32.AND P2, PT, R251, 0x1d, PT ;  /* 0x0000001dfb00780c */ /* 0x000fe20003f44070 */
[----:B------:R1:W2:Y:S01]  /*6b90*/  SHFL.DOWN PT, R247, R244, 0x2, 0x1f ;  /* 0x08401f00f4f77f89 */ /* 0x0002a200000e0000 */
[----:B------:R-:W-:Y:S03]  /*6ba0*/  BSSY B0, `(.L_x_8748) ;  /* 0x0000011000007945 */ /* 0x000fe60003800000 */
[----:B------:R1:W3:Y:S04]  /*6bb0*/  SHFL.DOWN PT, R248, R245, 0x2, 0x1f ;  /* 0x08401f00f5f87f89 */ /* 0x0002e800000e0000 */
[----:B------:R-:W4:Y:S04]  /*6bc0*/  @!P0 LDS.128 R64, [UR36+0x2e10] ;  /* 0x002e1024ff408984 */ /* 0x000f280008000c00 */
[----:B------:R1:W0:Y:S04]  /*6bd0*/  SHFL.DOWN PT, R246, R128, 0x2, 0x1f ;  /* 0x08401f0080f67f89 */ /* 0x00022800000e0000 */
[----:B------:R1:W0:Y:S01]  /*6be0*/  SHFL.DOWN PT, R249, R129, 0x2, 0x1f ;  /* 0x08401f0081f97f89 */ /* 0x00022200000e0000 */
[----:B------:R-:W-:Y:S05]  /*6bf0*/  @P2 BRA `(.L_x_8749) ;  /* 0x000000b000002947 */ /* 0x000fea0003800000 */
[----:B0-----:R-:W-:-:S04]  /*6c00*/  FMUL.FTZ R250, R245, R249 ;  /* 0x000000f9f5fa7220 */ /* 0x001fc80000410000 */
[-C--:B------:R-:W-:Y:S02]  /*6c10*/  FFMA.FTZ R250, R244, R246.reuse, -R250 ;  /* 0x000000f6f4fa7223 */ /* 0x080fe400000108fa */
[C---:B------:R-:W-:Y:S02]  /*6c20*/  FMUL.FTZ R246, R245.reuse, R246 ;  /* 0x000000f6f5f67220 */ /* 0x040fe40000410000 */
[----:B-1----:R-:W-:Y:S02]  /*6c30*/  FADD.FTZ R128, R128, R250 ;  /* 0x000000fa80807221 */ /* 0x002fe40000010000 */
[----:B------:R-:W-:Y:S02]  /*6c40*/  FFMA.FTZ R246, R244, R249, R246 ;  /* 0x000000f9f4f67223 */ /* 0x000fe400000100f6 */
[C---:B---3--:R-:W-:Y:S02]  /*6c50*/  FMUL.FTZ R249, R245.reuse, R248 ;  /* 0x000000f8f5f97220 */ /* 0x048fe40000410000 */
[----:B--2---:R-:W-:-:S02]  /*6c60*/  FMUL.FTZ R245, R245, R247 ;  /* 0x000000f7f5f57220 */ /* 0x004fc40000410000 */
[C---:B------:R-:W-:Y:S02]  /*6c70*/  FFMA.FTZ R249, R244.reuse, R247, -R249 ;  /* 0x000000f7f4f97223 */ /* 0x040fe400000108f9 */
[----:B------:R-:W-:Y:S02]  /*6c80*/  FFMA.FTZ R245, R244, R248, R245 ;  /* 0x000000f8f4f57223 */ /* 0x000fe400000100f5 */
[----:B------:R-:W-:Y:S01]  /*6c90*/  FADD.FTZ R129, R129, R246 ;  /* 0x000000f681817221 */ /* 0x000fe20000010000 */
[----:B------:R-:W-:Y:S02]  /*6ca0*/  MOV R244, R249 ;  /* 0x000000f900f47202 */ /* 0x000fe40000000f00 */
.L_x_8749:
[----:B------:R-:W-:Y:S05]  /*6cb0*/  BSYNC B0 ;  /* 0x0000000000007941 */ /* 0x000fea0003800000 */
.L_x_8748:
[----:B------:R-:W-:Y:S01]  /*6cc0*/  ISETP.GT.U32.AND P0, PT, R251, 0x1b, PT ;  /* 0x0000001bfb00780c */ /* 0x000fe20003f04070 */
[----:B--2---:R2:W1:Y:S01]  /*6cd0*/  SHFL.DOWN PT, R247, R244, 0x4, 0x1f ;  /* 0x08801f00f4f77f89 */ /* 0x00446200000e0000 */
[----:B------:R-:W-:Y:S03]  /*6ce0*/  BSSY B0, `(.L_x_8750) ;  /* 0x0000010000007945 */ /* 0x000fe60003800000 */
[----:B---3--:R2:W3:Y:S04]  /*6cf0*/  SHFL.DOWN PT, R248, R245, 0x4, 0x1f ;  /* 0x08801f00f5f87f89 */ /* 0x0084e800000e0000 */
[----:B0-----:R2:W0:Y:S04]  /*6d00*/  SHFL.DOWN PT, R246, R128, 0x4, 0x1f ;  /* 0x08801f0080f67f89 */ /* 0x00142800000e0000 */
[----:B------:R2:W4:Y:S01]  /*6d10*/  SHFL.DOWN PT, R249, R129, 0x4, 0x1f ;  /* 0x08801f0081f97f89 */ /* 0x00052200000e0000 */
[----:B------:R-:W-:Y:S05]  /*6d20*/  @P0 BRA `(.L_x_8751) ;  /* 0x000000b000000947 */ /* 0x000fea0003800000 */
[----:B----4-:R-:W-:-:S04]  /*6d30*/  FMUL.FTZ R250, R245, R249 ;  /* 0x000000f9f5fa7220 */ /* 0x010fc80000410000 */
[-C--:B0-----:R-:W-:Y:S02]  /*6d40*/  FFMA.FTZ R250, R244, R246.reuse, -R250 ;  /* 0x000000f6f4fa7223 */ /* 0x081fe400000108fa */
[C---:B------:R-:W-:Y:S02]  /*6d50*/  FMUL.FTZ R246, R245.reuse, R246 ;  /* 0x000000f6f5f67220 */ /* 0x040fe40000410000 */
[----:B-12---:R-:W-:Y:S02]  /*6d60*/  FADD.FTZ R128, R128, R250 ;  /* 0x000000fa80807221 */ /* 0x006fe40000010000 */
[----:B------:R-:W-:Y:S02]  /*6d70*/  FFMA.FTZ R246, R244, R249, R246 ;  /* 0x000000f9f4f67223 */ /* 0x000fe400000100f6 */
[C---:B---3--:R-:W-:Y:S02]  /*6d80*/  FMUL.FTZ R249, R245.reuse, R248 ;  /* 0x000000f8f5f97220 */ /* 0x048fe40000410000 */
[----:B------:R-:W-:-:S02]  /*6d90*/  FMUL.FTZ R245, R245, R247 ;  /* 0x000000f7f5f57220 */ /* 0x000fc40000410000 */
[C---:B------:R-:W-:Y:S02]  /*6da0*/  FFMA.FTZ R249, R244.reuse, R247, -R249 ;  /* 0x000000f7f4f97223 */ /* 0x040fe400000108f9 */
[----:B------:R-:W-:Y:S02]  /*6db0*/  FFMA.FTZ R245, R244, R248, R245 ;  /* 0x000000f8f4f57223 */ /* 0x000fe400000100f5 */
[----:B------:R-:W-:Y:S01]  /*6dc0*/  FADD.FTZ R129, R129, R246 ;  /* 0x000000f681817221 */ /* 0x000fe20000010000 */
[----:B------:R-:W-:Y:S02]  /*6dd0*/  MOV R244, R249 ;  /* 0x000000f900f47202 */ /* 0x000fe40000000f00 */
.L_x_8751:
[----:B------:R-:W-:Y:S05]  /*6de0*/  BSYNC B0 ;  /* 0x0000000000007941 */ /* 0x000fea0003800000 */
.L_x_8750:
[----:B------:R-:W-:Y:S01]  /*6df0*/  ISETP.GT.U32.AND P0, PT, R251, 0x17, PT ;  /* 0x00000017fb00780c */ /* 0x000fe20003f04070 */
[----:B-1----:R1:W2:Y:S01]  /*6e00*/  SHFL.DOWN PT, R247, R244, 0x8, 0x1f ;  /* 0x09001f00f4f77f89 */ /* 0x0022a200000e0000 */
[----:B------:R-:W-:Y:S03]  /*6e10*/  BSSY B0, `(.L_x_8752) ;  /* 0x0000010000007945 */ /* 0x000fe60003800000 */
[----:B---3--:R1:W3:Y:S04]  /*6e20*/  SHFL.DOWN PT, R248, R245, 0x8, 0x1f ;  /* 0x09001f00f5f87f89 */ /* 0x0082e800000e0000 */
[----:B0-----:R1:W0:Y:S04]  /*6e30*/  SHFL.DOWN PT, R246, R128, 0x8, 0x1f ;  /* 0x09001f0080f67f89 */ /* 0x00122800000e0000 */
[----:B----4-:R1:W4:Y:S01]  /*6e40*/  SHFL.DOWN PT, R249, R129, 0x8, 0x1f ;  /* 0x09001f0081f97f89 */ /* 0x01032200000e0000 */
        /* <DEDUP_REMOVED lines=12> */
.L_x_8753:
[----:B------:R-:W-:Y:S05]  /*6f10*/  BSYNC B0 ;  /* 0x0000000000007941 */ /* 0x000fea0003800000 */
.L_x_8752:
[----:B------:R-:W-:Y:S01]  /*6f20*/  ISETP.GT.U32.AND P0, PT, R251, 0xf, PT ;  /* 0x0000000ffb00780c */ /* 0x000fe20003f04070 */
[----:B--2---:R2:W1:Y:S01]  /*6f30*/  SHFL.DOWN PT, R247, R244, 0x10, 0x1f ;  /* 0x0a001f00f4f77f89 */ /* 0x00446200000e0000 */
        /* <DEDUP_REMOVED lines=16> */
.L_x_8755:
[----:B------:R-:W-:Y:S05]  /*7040*/  BSYNC B0 ;  /* 0x0000000000007941 */ /* 0x000fea0003800000 */
.L_x_8754:
[----:B0-----:R-:W0:Y:S01]  /*7050*/  SHFL.IDX PT, R246, R245, RZ, 0x1f ;  /* 0x00001ffff5f67589 */ /* 0x001e2200000e0000 */
[----:B------:R-:W-:Y:S01]  /*7060*/  ISETP.NE.AND P0, PT, R134, RZ, PT ;  /* 0x000000ff8600720c */ /* 0x000fe20003f05270 */
[----:B------:R-:W-:Y:S02]  /*7070*/  BSSY B0, `(.L_x_8756) ;  /* 0x0000200000007945 */ /* 0x000fe40003800000 */
[----:B-1----:R-:W1:Y:S04]  /*7080*/  SHFL.IDX PT, R247, R244, RZ, 0x1f ;  /* 0x00001ffff4f77589 */ /* 0x002e6800000e0000 */
[----:B------:R-:W5:Y:S04]  /*7090*/  SHFL.IDX PT, R250, R128, RZ, 0x1f ;  /* 0x00001fff80fa7589 */ /* 0x000f6800000e0000 */
[----:B--2---:R-:W-:Y:S04]  /*70a0*/  SHFL.DOWN PT, R245, R245, 0x1, 0x1f ;  /* 0x08201f00f5f57f89 */ /* 0x004fe800000e0000 */
[----:B------:R-:W-:Y:S04]  /*70b0*/  SHFL.IDX PT, R251, R67, RZ, 0x1f ;  /* 0x00001fff43fb7589 */ /* 0x000fe800000e0000 */
[----:B------:R-:W-:Y:S01]  /*70c0*/  SHFL.DOWN PT, R244, R244, 0x1, 0x1f ;  /* 0x08201f00f4f47f89 */ /* 0x000fe200000e0000 */
[----:B0--3--:R-:W-:-:S03]  /*70d0*/  FMUL.FTZ R248, R246, R64 ;  /* 0x00000040f6f87220 */ /* 0x009fc60000410000 */
[----:B------:R-:W-:Y:S01]  /*70e0*/  SHFL.DOWN PT, R128, R128, 0x1, 0x1f ;  /* 0x08201f0080807f89 */ /* 0x000fe200000e0000 */
[CC--:B----4-:R-:W-:Y:S02]  /*70f0*/  FMUL.FTZ R249, R246.reuse, R65.reuse ;  /* 0x00000041f6f97220 */ /* 0x0d0fe40000410000 */
[C---:B-1----:R-:W-:Y:S02]  /*7100*/  FFMA.FTZ R65, R247.reuse, R65, R248 ;  /* 0x00000041f7417223 */ /* 0x042fe400000100f8 */
[----:B------:R-:W0:Y:S01]  /*7110*/  SHFL.IDX PT, R248, R129, RZ, 0x1f ;  /* 0x00001fff81f87589 */ /* 0x000e2200000e0000 */
[----:B------:R-:W-:Y:S02]  /*7120*/  FFMA.FTZ R64, R247, R64, -R249 ;  /* 0x00000040f7407223 */ /* 0x000fe400000108f9 */
[C---:B------:R-:W-:Y:S01]  /*7130*/  FMUL.FTZ R249, R246.reuse, R67 ;  /* 0x00000043f6f97220 */ /* 0x040fe20000410000 */
[----:B------:R-:W-:Y:S01]  /*7140*/  SHFL.DOWN PT, R129, R129, 0x1, 0x1f ;  /* 0x08201f0081817f89 */ /* 0x000fe200000e0000 */
[----:B------:R-:W-:-:S02]  /*7150*/  FMUL.FTZ R246, R246, R66 ;  /* 0x00000042f6f67220 */ /* 0x000fc40000410000 */
[C---:B------:R-:W-:Y:S02]  /*7160*/  FFMA.FTZ R249, R247.reuse, R66, -R249 ;  /* 0x00000042f7f97223 */ /* 0x040fe400000108f9 */
[----:B------:R-:W-:Y:S02]  /*7170*/  FFMA.FTZ R247, R247, R67, R246 ;  /* 0x00000043f7f77223 */ /* 0x000fe400000100f6 */
[----:B------:R5:W1:Y:S02]  /*7180*/  SHFL.IDX PT, R246, R66, RZ, 0x1f ;  /* 0x00001fff42f67589 */ /* 0x000a6400000e0000 */
[----:B-----5:R-:W-:Y:S02]  /*7190*/  FADD.FTZ R66, R250, R249 ;  /* 0x000000f9fa427221 */ /* 0x020fe40000010000 */
[----:B0-----:R-:W-:-:S05]  /*71a0*/  FADD.FTZ R67, R248, R247 ;  /* 0x000000f7f8437221 */ /* 0x001fca0000010000 */
[----:B------:R0:W-:Y:S02]  /*71b0*/  @!P0 STS.128 [UR36+0x2e10], R64 ;  /* 0x002e1040ff008988 */ /* 0x0001e40008000c24 */
[C---:B0-----:R-:W-:Y:S02]  /*71c0*/  FFMA.FTZ R66, R69.reuse, R243, RZ ;  /* 0x000000f345427223 */ /* 0x041fe400000100ff */
[----:B------:R-:W-:Y:S02]  /*71d0*/  FFMA.FTZ R67, R69, -R242, RZ ;  /* 0x800000f245437223 */ /* 0x000fe400000100ff */
[C---:B------:R-:W-:Y:S02]  /*71e0*/  FFMA.FTZ R66, R68.reuse, R241, R66 ;  /* 0x000000f144427223 */ /* 0x040fe40000010042 */
[----:B------:R-:W-:Y:S02]  /*71f0*/  FFMA.FTZ R67, R68, -R240, R67 ;  /* 0x800000f044437223 */ /* 0x000fe40000010043 */
[----:B------:R-:W-:-:S02]  /*7200*/  FFMA.FTZ R66, R63, R137, R66 ;  /* 0x000000893f427223 */ /* 0x000fc40000010042 */
[----:B------:R-:W-:Y:S02]  /*7210*/  FFMA.FTZ R67, R63, -R138, R67 ;  /* 0x8000008a3f437223 */ /* 0x000fe40000010043 */
[C---:B-1----:R-:W-:Y:S02]  /*7220*/  @P1 FMUL.FTZ R64, R245.reuse, R246 ;  /* 0x000000f6f5401220 */ /* 0x042fe40000410000 */
[C---:B------:R-:W-:Y:S02]  /*7230*/  FFMA.FTZ R66, R62.reuse, R139, R66 ;  /* 0x0000008b3e427223 */ /* 0x040fe40000010042 */
[----:B------:R-:W-:Y:S02]  /*7240*/  FFMA.FTZ R67, R62, -R140, R67 ;  /* 0x8000008c3e437223 */ /* 0x000fe40000010043 */
[-C--:B------:R-:W-:Y:S02]  /*7250*/  @P1 FMUL.FTZ R245, R245, R251.reuse ;  /* 0x000000fbf5f51220 */ /* 0x080fe40000410000 */
[----:B------:R-:W-:-:S02]  /*7260*/  @P1 FFMA.FTZ R64, R244, R251, R64 ;  /* 0x000000fbf4401223 */ /* 0x000fc40000010040 */
[C---:B------:R-:W-:Y:S02]  /*7270*/  FFMA.FTZ R66, R61.reuse, R141, R66 ;  /* 0x0000008d3d427223 */ /* 0x040fe40000010042 */
[----:B------:R-:W-:Y:S02]  /*7280*/  FFMA.FTZ R67, R61, -R142, R67 ;  /* 0x8000008e3d437223 */ /* 0x000fe40000010043 */
[----:B------:R-:W-:Y:S02]  /*7290*/  @P1 FFMA.FTZ R245, R244, R246, -R245 ;  /* 0x000000f6f4f51223 */ /* 0x000fe400000108f5 */
[----:B------:R-:W-:Y:S02]  /*72a0*/  @P1 FADD.FTZ R251, R129, R64 ;  /* 0x0000004081fb1221 */ /* 0x000fe40000010000 */
[C---:B------:R-:W-:Y:S02]  /*72b0*/  FFMA.FTZ R66, R60.reuse, R143, R66 ;  /* 0x0000008f3c427223 */ /* 0x040fe40000010042 */
[----:B------:R-:W-:-:S02]  /*72c0*/  FFMA.FTZ R67, R60, -R144, R67 ;  /* 0x800000903c437223 */ /* 0x000fc40000010043 */
[----:B------:R-:W-:Y:S02]  /*72d0*/  @P1 FADD.FTZ R246, R128, R245 ;  /* 0x000000f580f61221 */ /* 0x000fe40000010000 */
[----:B------:R-:W-:Y:S02]  /*72e0*/  FMUL.FTZ R64, R251, -R127 ;  /* 0x8000007ffb407220 */ /* 0x000fe40000410000 */
[C---:B------:R-:W-:Y:S02]  /*72f0*/  FFMA.FTZ R66, R59.reuse, R145, R66 ;  /* 0x000000913b427223 */ /* 0x040fe40000010042 */
[----:B------:R-:W-:Y:S02]  /*7300*/  FFMA.FTZ R67, R59, -R146, R67 ;  /* 0x800000923b437223 */ /* 0x000fe40000010043 */
[C---:B------:R-:W-:Y:S02]  /*7310*/  FMUL.FTZ R65, R246.reuse, -R127 ;  /* 0x8000007ff6417220 */ /* 0x040fe40000410000 */
[----:B------:R-:W-:-:S02]  /*7320*/  FFMA.FTZ R64, R246, R126, -R64 ;  /* 0x0000007ef6407223 */ /* 0x000fc40000010840 */
[C---:B------:R-:W-:Y:S02]  /*7330*/  FFMA.FTZ R66, R58.reuse, R147, R66 ;  /* 0x000000933a427223 */ /* 0x040fe40000010042 */
[----:B------:R-:W-:Y:S02]  /*7340*/  FFMA.FTZ R67, R58, -R148, R67 ;  /* 0x800000943a437223 */ /* 0x000fe40000010043 */
[----:B------:R-:W-:Y:S02]  /*7350*/  FFMA.FTZ R65, R251, R126, R65 ;  /* 0x0000007efb417223 */ /* 0x000fe40000010041 */
[C---:B------:R-:W-:Y:S02]  /*7360*/  FFMA.FTZ R66, R57.reuse, R149, R66 ;  /* 0x0000009539427223 */ /* 0x040fe40000010042 */
[----:B------:R-:W-:Y:S02]  /*7370*/  FFMA.FTZ R67, R57, -R150, R67 ;  /* 0x8000009639437223 */ /* 0x000fe40000010043 */
[----:B------:R-:W-:-:S02]  /*7380*/  FADD.FTZ R64, R161, R64 ;  /* 0x00000040a1407221 */ /* 0x000fc40000010000 */
[----:B------:R-:W-:Y:S02]  /*7390*/  FMUL.FTZ R161, R40, R6 ;  /* 0x0000000628a17220 */ /* 0x000fe40000410000 */
[----:B------:R-:W-:Y:S02]  /*73a0*/  FADD.FTZ R65, -R162, R65 ;  /* 0x00000041a2417221 */ /* 0x000fe40000010100 */
[C---:B------:R-:W-:Y:S02]  /*73b0*/  FFMA.FTZ R66, R56.reuse, R226, R66 ;  /* 0x000000e238427223 */ /* 0x040fe40000010042 */
[----:B------:R-:W-:Y:S02]  /*73c0*/  FFMA.FTZ R67, R56, -R227, R67 ;  /* 0x800000e338437223 */ /* 0x000fe40000010043 */
[-C--:B------:R-:W-:Y:S02]  /*73d0*/  FFMA.FTZ R226, R177, -R161.reuse, R226 ;  /* 0x800000a1b1e27223 */ /* 0x080fe400000100e2 */
[----:B------:R-:W-:-:S02]  /*73e0*/  FFMA.FTZ R227, R176, -R161, R227 ;  /* 0x800000a1b0e37223 */ /* 0x000fc400000100e3 */
[CC--:B------:R-:W-:Y:S02]  /*73f0*/  FMUL.FTZ R161, R178.reuse, -R65.reuse ;  /* 0x80000041b2a17220 */ /* 0x0c0fe40000410000 */
[-C--:B------:R-:W-:Y:S02]  /*7400*/  FMUL.FTZ R178, R178, -R64.reuse ;  /* 0x80000040b2b27220 */ /* 0x080fe40000410000 */
[C---:B------:R-:W-:Y:S02]  /*7410*/  FFMA.FTZ R161, R179.reuse, R64, -R161 ;  /* 0x00000040b3a17223 */ /* 0x040fe400000108a1 */
[----:B------:R-:W-:Y:S02]  /*7420*/  FFMA.FTZ R179, R179, R65, R178 ;  /* 0x00000041b3b37223 */ /* 0x000fe400000100b2 */
[----:B------:R-:W-:Y:S02]  /*7430*/  FADD.FTZ R160, R160, R161 ;  /* 0x000000a1a0a07221 */ /* 0x000fe40000010000 */
[----:B------:R-:W-:-:S02]  /*7440*/  FADD.FTZ R159, -R159, R179 ;  /* 0x000000b39f9f7221 */ /* 0x000fc40000010100 */
[----:B------:R-:W-:Y:S02]  /*7450*/  FMUL.FTZ R162, R39, R5 ;  /* 0x0000000527a27220 */ /* 0x000fe40000410000 */
[C---:B------:R-:W-:Y:S02]  /*7460*/  FFMA.FTZ R66, R55.reuse, R228, R66 ;  /* 0x000000e437427223 */ /* 0x040fe40000010042 */
[----:B------:R-:W-:Y:S02]  /*7470*/  FFMA.FTZ R67, R55, -R229, R67 ;  /* 0x800000e537437223 */ /* 0x000fe40000010043 */
[C---:B------:R-:W-:Y:S02]  /*7480*/  FMUL.FTZ R178, R180.reuse, -R159 ;  /* 0x8000009fb4b27220 */ /* 0x040fe40000410000 */
[----:B------:R-:W-:Y:S02]  /*7490*/  FMUL.FTZ R180, R180, -R160 ;  /* 0x800000a0b4b47220 */ /* 0x000fe40000410000 */
[----:B------:R-:W-:-:S02]  /*74a0*/  FFMA.FTZ R228, R174, -R162, R228 ;  /* 0x800000a2aee47223 */ /* 0x000fc400000100e4 */
[----:B------:R-:W-:Y:S02]  /*74b0*/  FFMA.FTZ R229, R175, -R162, R229 ;  /* 0x800000a2afe57223 */ /* 0x000fe400000100e5 */
[----:B------:R-:W-:Y:S02]  /*74c0*/  FMUL.FTZ R161, R38, R173 ;  /* 0x000000ad26a17220 */ /* 0x000fe40000410000 */
[C---:B------:R-:W-:Y:S02]  /*74d0*/  FFMA.FTZ R66, R54.reuse, R230, R66 ;  /* 0x000000e636427223 */ /* 0x040fe40000010042 */
[----:B------:R-:W-:Y:S02]  /*74e0*/  FFMA.FTZ R162, R54, -R231, R67 ;  /* 0x800000e736a27223 */ /* 0x000fe40000010043 */
[C---:B------:R-:W-:Y:S02]  /*74f0*/  FFMA.FTZ R67, R181.reuse, R159, R180 ;  /* 0x0000009fb5437223 */ /* 0x040fe400000100b4 */
[----:B------:R-:W-:-:S02]  /*7500*/  FFMA.FTZ R178, R181, R160, -R178 ;  /* 0x000000a0b5b27223 */ /* 0x000fc400000108b2 */
[-C--:B------:R-:W-:Y:S02]  /*7510*/  FFMA.FTZ R230, R172, -R161.reuse, R230 ;  /* 0x800000a1ace67223 */ /* 0x080fe400000100e6 */
[----:B------:R-:W-:Y:S02]  /*7520*/  FFMA.FTZ R231, R171, -R161, R231 ;  /* 0x800000a1abe77223 */ /* 0x000fe400000100e7 */
[----:B------:R-:W-:Y:S02]  /*7530*/  FFMA.FTZ R161, R53, R232, R66 ;  /* 0x000000e835a17223 */ /* 0x000fe40000010042 */
[----:B------:R-:W-:Y:S02]  /*7540*/  FADD.FTZ R67, -R158, R67 ;  /* 0x000000439e437221 */ /* 0x000fe40000010100 */
[----:B------:R-:W-:Y:S02]  /*7550*/  FADD.FTZ R66, R157, R178 ;  /* 0x000000b29d427221 */ /* 0x000fe40000010000 */
[----:B------:R-:W-:-:S02]  /*7560*/  FFMA.FTZ R162, R53, -R233, R162 ;  /* 0x800000e935a27223 */ /* 0x000fc400000100a2 */
[----:B------:R-:W-:Y:S02]  /*7570*/  FFMA.FTZ R157, R52, R234, R161 ;  /* 0x000000ea349d7223 */ /* 0x000fe400000100a1 */
[C---:B------:R-:W-:Y:S02]  /*7580*/  FMUL.FTZ R161, R182.reuse, -R67 ;  /* 0x80000043b6a17220 */ /* 0x040fe40000410000 */
[----:B------:R-:W-:Y:S02]  /*7590*/  FMUL.FTZ R182, R182, -R66 ;  /* 0x80000042b6b67220 */ /* 0x000fe40000410000 */
[----:B------:R-:W-:Y:S02]  /*75a0*/  FFMA.FTZ R158, R52, -R235, R162 ;  /* 0x800000eb349e7223 */ /* 0x000fe400000100a2 */
[----:B------:R-:W-:Y:S02]  /*75b0*/  FMUL.FTZ R162, R35, R2 ;  /* 0x0000000223a27220 */ /* 0x000fe40000410000 */
[----:B------:R-:W-:-:S02]  /*75c0*/  FFMA.FTZ R161, R183, R66, -R161 ;  /* 0x00000042b7a17223 */ /* 0x000fc400000108a1 */
[----:B------:R-:W-:Y:S02]  /*75d0*/  FFMA.FTZ R182, R183, R67, R182 ;  /* 0x00000043b7b67223 */ /* 0x000fe400000100b6 */
[C---:B------:R-:W-:Y:S02]  /*75e0*/  FFMA.FTZ R157, R51.reuse, R236, R157 ;  /* 0x000000ec339d7223 */ /* 0x040fe4000001009d */
[----:B------:R-:W-:Y:S02]  /*75f0*/  FFMA.FTZ R158, R51, -R237, R158 ;  /* 0x800000ed339e7223 */ /* 0x000fe4000001009e */
[-C--:B------:R-:W-:Y:S02]  /*7600*/  FFMA.FTZ R236, R166, -R162.reuse, R236 ;  /* 0x800000a2a6ec7223 */ /* 0x080fe400000100ec */
[----:B------:R-:W-:Y:S02]  /*7610*/  FFMA.FTZ R237, R165, -R162, R237 ;  /* 0x800000a2a5ed7223 */ /* 0x000fe400000100ed */
[----:B------:R-:W-:-:S02]  /*7620*/  FADD.FTZ R162, R156, R161 ;  /* 0x000000a19ca27221 */ /* 0x000fc40000010000 */
[----:B------:R-:W-:Y:S02]  /*7630*/  FADD.FTZ R161, -R155, R182 ;  /* 0x000000b69ba17221 */ /* 0x000fe40000010100 */
[----:B------:R-:W-:Y:S02]  /*7640*/  FMUL.FTZ R178, R36, R3 ;  /* 0x0000000324b27220 */ /* 0x000fe40000410000 */
[CC--:B------:R-:W-:Y:S02]  /*7650*/  FMUL.FTZ R156, R184.reuse, -R161.reuse ;  /* 0x800000a1b89c7220 */ /* 0x0c0fe40000410000 */
[-C--:B------:R-:W-:Y:S02]  /*7660*/  FMUL.FTZ R184, R184, -R162.reuse ;  /* 0x800000a2b8b87220 */ /* 0x080fe40000410000 */
[C---:B------:R-:W-:Y:S02]  /*7670*/  FFMA.FTZ R156, R185.reuse, R162, -R156 ;  /* 0x000000a2b99c7223 */ /* 0x040fe4000001089c */
[----:B------:R-:W-:-:S02]  /*7680*/  FFMA.FTZ R185, R185, R161, R184 ;  /* 0x000000a1b9b97223 */ /* 0x000fc400000100b8 */
[----:B------:R-:W-:Y:S02]  /*7690*/  FMUL.FTZ R165, R165, R159 ;  /* 0x0000009fa5a57220 */ /* 0x000fe40000410000 */
[-C--:B------:R-:W-:Y:S02]  /*76a0*/  FFMA.FTZ R234, R168, -R178.reuse, R234 ;  /* 0x800000b2a8ea7223 */ /* 0x080fe400000100ea */
[----:B------:R-:W-:Y:S02]  /*76b0*/  FFMA.FTZ R235, R167, -R178, R235 ;  /* 0x800000b2a7eb7223 */ /* 0x000fe400000100eb */
[----:B------:R-:W-:Y:S02]  /*76c0*/  FADD.FTZ R178, -R154, R185 ;  /* 0x000000b99ab27221 */ /* 0x000fe40000010100 */
[----:B------:R-:W-:Y:S02]  /*76d0*/  FFMA.FTZ R166, R166, R160, R165 ;  /* 0x000000a0a6a67223 */ /* 0x000fe400000100a5 */
[----:B------:R-:W-:-:S02]  /*76e0*/  FADD.FTZ R165, R153, R156 ;  /* 0x0000009c99a57221 */ /* 0x000fc40000010000 */
[----:B------:R-:W-:Y:S02]  /*76f0*/  FMUL.FTZ R167, R167, R67 ;  /* 0x00000043a7a77220 */ /* 0x000fe40000410000 */
[----:B------:R-:W-:Y:S02]  /*7700*/  FMUL.FTZ R154, R186, -R178 ;  /* 0x800000b2ba9a7220 */ /* 0x000fe40000410000 */
[----:B------:R-:W-:Y:S02]  /*7710*/  FMUL.FTZ R179, R37, R4 ;  /* 0x0000000425b37220 */ /* 0x000fe40000410000 */
[----:B------:R-:W-:Y:S02]  /*7720*/  FMUL.FTZ R156, R64, UR42 ;  /* 0x0000002a409c7c20 */ /* 0x000fe40008410000 */
[----:B------:R-:W-:Y:S02]  /*7730*/  FMUL.FTZ R182, R186, -R165 ;  /* 0x800000a5bab67220 */ /* 0x000fe40000410000 */
[----:B------:R-:W-:-:S02]  /*7740*/  FFMA.FTZ R168, R168, R66, R167 ;  /* 0x00000042a8a87223 */ /* 0x000fc400000100a7 */
[----:B------:R-:W-:Y:S02]  /*7750*/  FMUL.FTZ R155, R34, R0 ;  /* 0x00000000229b7220 */ /* 0x000fe40000410000 */
[----:B------:R-:W-:Y:S02]  /*7760*/  FFMA.FTZ R167, R187, R165, -R154 ;  /* 0x000000a5bba77223 */ /* 0x000fe4000001089a */
[-C--:B------:R-:W-:Y:S02]  /*7770*/  FFMA.FTZ R232, R169, -R179.reuse, R232 ;  /* 0x800000b3a9e87223 */ /* 0x080fe400000100e8 */
[----:B------:R-:W-:Y:S02]  /*7780*/  FFMA.FTZ R233, R170, -R179, R233 ;  /* 0x800000b3aae97223 */ /* 0x000fe400000100e9 */
[----:B------:R-:W-:Y:S02]  /*7790*/  FFMA.FTZ R154, R65, UR43, -R156 ;  /* 0x0000002b419a7c23 */ /* 0x000fe4000801089c */
[----:B------:R-:W-:-:S02]  /*77a0*/  FMUL.FTZ R179, R163, R65 ;  /* 0x00000041a3b37220 */ /* 0x000fc40000410000 */
[----:B------:R-:W-:Y:S02]  /*77b0*/  FFMA.FTZ R182, R187, R178, R182 ;  /* 0x000000b2bbb67223 */ /* 0x000fe400000100b6 */
[----:B------:R-:W-:Y:S02]  /*77c0*/  FMUL.FTZ R156, R170, R161 ;  /* 0x000000a1aa9c7220 */ /* 0x000fe40000410000 */
[-C--:B------:R-:W-:Y:S02]  /*77d0*/  FFMA.FTZ R163, R163, -R155.reuse, R136 ;  /* 0x8000009ba3a37223 */ /* 0x080fe40000010088 */
[C---:B------:R-:W-:Y:S02]  /*77e0*/  FFMA.FTZ R155, R164.reuse, -R155, R135 ;  /* 0x8000009ba49b7223 */ /* 0x040fe40000010087 */
[----:B------:R-:W-:Y:S01]  /*77f0*/  FFMA.FTZ R164, R164, R64, R179 ;  /* 0x00000040a4a47223 */ /* 0x000fe200000100b3 */
[----:B------:R-:W-:Y:S01]  /*7800*/  SHF.L.U32 R179, R134, 0x5, RZ ;  /* 0x0000000586b37819 */ /* 0x000fe200000006ff */
[----:B------:R-:W-:-:S02]  /*7810*/  FMUL.FTZ R153, R65, UR42 ;  /* 0x0000002a41997c20 */ /* 0x000fc40008410000 */
[----:B------:R-:W-:Y:S01]  /*7820*/  FMUL.FTZ R180, R34, R65 ;  /* 0x0000004122b47220 */ /* 0x000fe20000410000 */
[----:B------:R-:W-:Y:S01]  /*7830*/  LEA.HI.SX32 R179, R179, R179, 0x1b ;  /* 0x000000b3b3b37211 */ /* 0x000fe200078fdaff */
[----:B------:R-:W-:Y:S02]  /*7840*/  FFMA.FTZ R156, R169, R162, R156 ;  /* 0x000000a2a99c7223 */ /* 0x000fe4000001009c */
[----:B------:R-:W-:Y:S02]  /*7850*/  FADD.FTZ R170, -R151, R182 ;  /* 0x000000b697aa7221 */ /* 0x000fe40000010100 */
[----:B------:R-:W-:Y:S02]  /*7860*/  FMUL.FTZ R65, R35, R160 ;  /* 0x000000a023417220 */ /* 0x000fe40000410000 */
[----:B------:R-:W-:Y:S02]  /*7870*/  FADD.FTZ R169, R152, R167 ;  /* 0x000000a798a97221 */ /* 0x000fe40000010000 */
[----:B------:R-:W-:-:S02]  /*7880*/  FMUL.FTZ R151, R159, UR42 ;  /* 0x0000002a9f977c20 */ /* 0x000fc40008410000 */
[----:B------:R-:W-:Y:S02]  /*7890*/  FMUL.FTZ R152, R188, -R170 ;  /* 0x800000aabc987220 */ /* 0x000fe40000410000 */
[----:B------:R-:W-:Y:S02]  /*78a0*/  FMUL.FTZ R184, R2, R65 ;  /* 0x0000004102b87220 */ /* 0x000fe40000410000 */
[----:B------:R-:W-:Y:S02]  /*78b0*/  FMUL.FTZ R188, R188, -R169 ;  /* 0x800000a9bcbc7220 */ /* 0x000fe40000410000 */
[C---:B------:R-:W-:Y:S01]  /*78c0*/  FFMA.FTZ R151, R160.reuse, UR43, R151 ;  /* 0x0000002ba0977c23 */ /* 0x040fe20008010097 */
[----:B------:R0:W-:Y:S01]  /*78d0*/  STS [R179.X4+0x8b0], R184 ;  /* 0x0008b0b8b3007388 */ /* 0x0001e20000004800 */
[----:B------:R-:W-:Y:S02]  /*78e0*/  FMUL.FTZ R160, R160, UR42 ;  /* 0x0000002aa0a07c20 */ /* 0x000fe40008410000 */
[----:B------:R-:W-:-:S02]  /*78f0*/  FMUL.FTZ R181, R35, R159 ;  /* 0x0000009f23b57220 */ /* 0x000fc40000410000 */
[----:B------:R-:W-:Y:S02]  /*7900*/  FMUL.FTZ R183, R67, UR42 ;  /* 0x0000002a43b77c20 */ /* 0x000fe40008410000 */
[----:B------:R-:W-:Y:S02]  /*7910*/  FFMA.FTZ R153, R64, UR43, R153 ;  /* 0x0000002b40997c23 */ /* 0x000fe40008010099 */
[C---:B------:R-:W-:Y:S02]  /*7920*/  FFMA.FTZ R167, R189.reuse, R169, -R152 ;  /* 0x000000a9bda77223 */ /* 0x040fe40000010898 */
[----:B------:R-:W-:Y:S02]  /*7930*/  FFMA.FTZ R188, R189, R170, R188 ;  /* 0x000000aabdbc7223 */ /* 0x000fe400000100bc */
[----:B------:R-:W-:Y:S02]  /*7940*/  FMUL.FTZ R64, R34, R64 ;  /* 0x0000004022407220 */ /* 0x000fe40000410000 */
[----:B------:R-:W-:-:S02]  /*7950*/  FMUL.FTZ R171, R171, R178 ;  /* 0x000000b2abab7220 */ /* 0x000fc40000410000 */
[----:B------:R-:W-:Y:S02]  /*7960*/  FFMA.FTZ R152, R159, UR43, -R160 ;  /* 0x0000002b9f987c23 */ /* 0x000fe400080108a0 */
[----:B------:R-:W-:Y:S02]  /*7970*/  FMUL.FTZ R160, R66, UR42 ;  /* 0x0000002a42a07c20 */ /* 0x000fe40008410000 */
[----:B0-----:R-:W-:Y:S02]  /*7980*/  FMUL.FTZ R184, R2, R181 ;  /* 0x000000b502b87220 */ /* 0x001fe40000410000 */
[----:B------:R-:W-:Y:S02]  /*7990*/  FFMA.FTZ R159, R66, UR43, R183 ;  /* 0x0000002b429f7c23 */ /* 0x000fe400080100b7 */
[----:B------:R-:W-:Y:S01]  /*79a0*/  FADD.FTZ R213, -R213, R188 ;  /* 0x000000bcd5d57221 */ /* 0x000fe20000010100 */
[----:B------:R0:W-:Y:S01]  /*79b0*/  STS [R179.X4+0x8b4], R184 ;  /* 0x0008b4b8b3007388 */ /* 0x0001e20000004800 */
[----:B------:R-:W-:-:S02]  /*79c0*/  FMUL.FTZ R183, R161, UR42 ;  /* 0x0000002aa1b77c20 */ /* 0x000fc40008410000 */
[----:B------:R-:W-:Y:S02]  /*79d0*/  FADD.FTZ R212, R212, R167 ;  /* 0x000000a7d4d47221 */ /* 0x000fe40000010000 */
[----:B------:R-:W-:Y:S02]  /*79e0*/  FMUL.FTZ R186, R0, R64 ;  /* 0x0000004000ba7220 */ /* 0x000fe40000410000 */
[----:B------:R-:W-:Y:S02]  /*79f0*/  FFMA.FTZ R171, R172, R165, R171 ;  /* 0x000000a5acab7223 */ /* 0x000fe400000100ab */
[----:B------:R-:W-:Y:S01]  /*7a00*/  FFMA.FTZ R160, R67, UR43, -R160 ;  /* 0x0000002b43a07c23 */ /* 0x000fe200080108a0 */
[----:B------:R1:W-:Y:S01]  /*7a10*/  STS [R179.X4+0x8b8], R186 ;  /* 0x0008b8bab3007388 */ /* 0x0003e20000004800 */
[----:B------:R-:W-:Y:S02]  /*7a20*/  FMUL.FTZ R172, R36, R67 ;  /* 0x0000004324ac7220 */ /* 0x000fe40000410000 */
[----:B------:R-:W-:-:S02]  /*7a30*/  FMUL.FTZ R67, R37, R162 ;  /* 0x000000a225437220 */ /* 0x000fc40000410000 */
[----:B------:R-:W-:Y:S02]  /*7a40*/  FFMA.FTZ R167, R162, UR43, R183 ;  /* 0x0000002ba2a77c23 */ /* 0x000fe400080100b7 */
[C---:B------:R-:W-:Y:S02]  /*7a50*/  FMUL.FTZ R182, R190.reuse, -R213 ;  /* 0x800000d5beb67220 */ /* 0x040fe40000410000 */
[-C--:B0-----:R-:W-:Y:S02]  /*7a60*/  FMUL.FTZ R184, R190, -R212.reuse ;  /* 0x800000d4beb87220 */ /* 0x081fe40000410000 */
[----:B------:R-:W-:Y:S02]  /*7a70*/  FMUL.FTZ R162, R162, UR42 ;  /* 0x0000002aa2a27c20 */ /* 0x000fe40008410000 */
[----:B-1----:R-:W-:Y:S02]  /*7a80*/  FMUL.FTZ R186, R4, R67 ;  /* 0x0000004304ba7220 */ /* 0x002fe40000410000 */
[----:B------:R-:W-:-:S02]  /*7a90*/  FFMA.FTZ R183, R191, R212, -R182 ;  /* 0x000000d4bfb77223 */ /* 0x000fc400000108b6 */
[----:B------:R-:W-:Y:S01]  /*7aa0*/  FFMA.FTZ R184, R191, R213, R184 ;  /* 0x000000d5bfb87223 */ /* 0x000fe200000100b8 */
[----:B------:R0:W-:Y:S01]  /*7ab0*/  STS [R179.X4+0x8a0], R186 ;  /* 0x0008a0bab3007388 */ /* 0x0001e20000004800 */
[----:B------:R-:W-:Y:S02]  /*7ac0*/  FFMA.FTZ R182, R161, UR43, -R162 ;  /* 0x0000002ba1b67c23 */ /* 0x000fe400080108a2 */
[----:B------:R-:W-:Y:S02]  /*7ad0*/  FMUL.FTZ R185, R165, UR42 ;  /* 0x0000002aa5b97c20 */ /* 0x000fe40008410000 */
[----:B------:R-:W-:Y:S02]  /*7ae0*/  FMUL.FTZ R162, R178, UR42 ;  /* 0x0000002ab2a27c20 */ /* 0x000fe40008410000 */
[----:B------:R-:W-:Y:S02]  /*7af0*/  FADD.FTZ R211, -R211, R184 ;  /* 0x000000b8d3d37221 */ /* 0x000fe40000010100 */
[----:B------:R-:W-:-:S02]  /*7b00*/  FADD.FTZ R210, R210, R183 ;  /* 0x000000b7d2d27221 */ /* 0x000fc40000010000 */
[----:B0-----:R-:W-:Y:S02]  /*7b10*/  FFMA.FTZ R186, R178, UR43, -R185 ;  /* 0x0000002bb2ba7c23 */ /* 0x001fe400080108b9 */
[----:B------:R-:W-:Y:S02]  /*7b20*/  FFMA.FTZ R183, R165, UR43, R162 ;  /* 0x0000002ba5b77c23 */ /* 0x000fe400080100a2 */
[----:B------:R-:W-:Y:S02]  /*7b30*/  FMUL.FTZ R162, R38, R165 ;  /* 0x000000a526a27220 */ /* 0x000fe40000410000 */
[C---:B------:R-:W-:Y:S02]  /*7b40*/  FMUL.FTZ R165, R192.reuse, -R211 ;  /* 0x800000d3c0a57220 */ /* 0x040fe40000410000 */
[----:B------:R-:W-:Y:S02]  /*7b50*/  FMUL.FTZ R184, R231, R186 ;  /* 0x000000bae7b87220 */ /* 0x000fe40000410000 */
[----:B------:R-:W-:-:S02]  /*7b60*/  FMUL.FTZ R192, R192, -R210 ;  /* 0x800000d2c0c07220 */ /* 0x000fc40000410000 */
[----:B------:R-:W-:Y:S02]  /*7b70*/  FMUL.FTZ R178, R38, R178 ;  /* 0x000000b226b27220 */ /* 0x000fe40000410000 */
[----:B------:R-:W-:Y:S02]  /*7b80*/  FMUL.FTZ R129, R48, R30 ;  /* 0x0000001e30817220 */ /* 0x000fe40000410000 */
[----:B------:R-:W-:Y:S02]  /*7b90*/  FFMA.FTZ R184, R230, R183, R184 ;  /* 0x000000b7e6b87223 */ /* 0x000fe400000100b8 */
[C---:B------:R-:W-:Y:S02]  /*7ba0*/  FFMA.FTZ R192, R193.reuse, R211, R192 ;  /* 0x000000d3c1c07223 */ /* 0x040fe400000100c0 */
[----:B------:R-:W-:Y:S02]  /*7bb0*/  FFMA.FTZ R183, R193, R210, -R165 ;  /* 0x000000d2c1b77223 */ /* 0x000fe400000108a5 */
[----:B------:R-:W-:-:S02]  /*7bc0*/  FMUL.FTZ R185, R231, R178 ;  /* 0x000000b2e7b97220 */ /* 0x000fc40000410000 */
[-C--:B------:R-:W-:Y:S02]  /*7bd0*/  FFMA.FTZ R128, R28, -R129.reuse, R241 ;  /* 0x800000811c807223 */ /* 0x080fe400000100f1 */
[----:B------:R-:W-:Y:S02]  /*7be0*/  FFMA.FTZ R129, R29, -R129, R240 ;  /* 0x800000811d817223 */ /* 0x000fe400000100f0 */
[----:B------:R-:W-:Y:S02]  /*7bf0*/  FADD.FTZ R209, -R209, R192 ;  /* 0x000000c0d1d17221 */ /* 0x000fe40000010100 */
[----:B------:R-:W-:Y:S02]  /*7c00*/  FMUL.FTZ R240, R47, R26 ;  /* 0x0000001a2ff07220 */ /* 0x000fe40000410000 */
[----:B------:R-:W-:Y:S02]  /*7c10*/  FADD.FTZ R208, R208, R183 ;  /* 0x000000b7d0d07221 */ /* 0x000fe40000010000 */
[----:B------:R-:W-:-:S02]  /*7c20*/  FMUL.FTZ R188, R173, R162 ;  /* 0x000000a2adbc7220 */ /* 0x000fc40000410000 */
[-C--:B------:R-:W-:Y:S02]  /*7c30*/  FMUL.FTZ R231, R231, R162.reuse ;  /* 0x000000a2e7e77220 */ /* 0x080fe40000410000 */
[----:B------:R-:W-:Y:S01]  /*7c40*/  FFMA.FTZ R165, R230, R162, R185 ;  /* 0x000000a2e6a57223 */ /* 0x000fe200000100b9 */
[----:B------:R-:W-:Y:S01]  /*7c50*/  STS [R179.X4+0x898], R188 ;  /* 0x000898bcb3007388 */ /* 0x000fe20000004800 */
[-C--:B------:R-:W-:Y:S02]  /*7c60*/  FFMA.FTZ R74, R38, R171.reuse, R74 ;  /* 0x000000ab264a7223 */ /* 0x080fe4000001004a */
[----:B------:R-:W-:Y:S02]  /*7c70*/  FFMA.FTZ R162, R173, R171, R184 ;  /* 0x000000abada27223 */ /* 0x000fe400000100b8 */
[----:B------:R-:W-:Y:S02]  /*7c80*/  FMUL.FTZ R171, R194, -R209 ;  /* 0x800000d1c2ab7220 */ /* 0x000fe40000410000 */
[----:B------:R-:W-:-:S02]  /*7c90*/  FFMA.FTZ R137, R25, -R240, R137 ;  /* 0x800000f019897223 */ /* 0x000fc40000010089 */
[----:B------:R-:W-:Y:S02]  /*7ca0*/  FFMA.FTZ R138, R27, -R240, R138 ;  /* 0x800000f01b8a7223 */ /* 0x000fe4000001008a */
[----:B------:R-:W-:Y:S02]  /*7cb0*/  FMUL.FTZ R190, R173, R178 ;  /* 0x000000b2adbe7220 */ /* 0x000fe40000410000 */
[----:B------:R-:W-:Y:S02]  /*7cc0*/  FMUL.FTZ R194, R194, -R208 ;  /* 0x800000d0c2c27220 */ /* 0x000fe40000410000 */
[----:B------:R-:W-:Y:S01]  /*7cd0*/  FMUL.FTZ R240, R46, R24 ;  /* 0x000000182ef07220 */ /* 0x000fe20000410000 */
[----:B------:R-:W-:Y:S01]  /*7ce0*/  STS [R179.X4+0x89c], R190 ;  /* 0x00089cbeb3007388 */ /* 0x000fe20000004800 */
[----:B------:R-:W-:Y:S02]  /*7cf0*/  FFMA.FTZ R230, R230, R178, -R231 ;  /* 0x000000b2e6e67223 */ /* 0x000fe400000108e7 */
[----:B------:R-:W-:-:S02]  /*7d00*/  FMUL.FTZ R175, R175, R170 ;  /* 0x000000aaafaf7220 */ /* 0x000fc40000410000 */
[----:B------:R-:W-:Y:S02]  /*7d10*/  FMUL.FTZ R173, R169, UR42 ;  /* 0x0000002aa9ad7c20 */ /* 0x000fe40008410000 */
[----:B------:R-:W-:Y:S02]  /*7d20*/  FMUL.FTZ R178, R170, UR42 ;  /* 0x0000002aaab27c20 */ /* 0x000fe40008410000 */
[----:B------:R-:W-:Y:S02]  /*7d30*/  FMUL.FTZ R186, R39, R170 ;  /* 0x000000aa27ba7220 */ /* 0x000fe40000410000 */
[----:B------:R-:W-:Y:S02]  /*7d40*/  FFMA.FTZ R194, R195, R209, R194 ;  /* 0x000000d1c3c27223 */ /* 0x000fe400000100c2 */
[-C--:B------:R-:W-:Y:S02]  /*7d50*/  FFMA.FTZ R139, R23, -R240.reuse, R139 ;  /* 0x800000f0178b7223 */ /* 0x080fe4000001008b */
[----:B------:R-:W-:-:S02]  /*7d60*/  FFMA.FTZ R140, R22, -R240, R140 ;  /* 0x800000f0168c7223 */ /* 0x000fc4000001008c */
[----:B------:R-:W-:Y:S02]  /*7d70*/  FFMA.FTZ R174, R174, R169, R175 ;  /* 0x000000a9aeae7223 */ /* 0x000fe400000100af */
[----:B------:R-:W-:Y:S02]  /*7d80*/  FFMA.FTZ R184, R170, UR43, -R173 ;  /* 0x0000002baab87c23 */ /* 0x000fe400080108ad */
[----:B------:R-:W-:Y:S02]  /*7d90*/  FMUL.FTZ R240, R45, R21 ;  /* 0x000000152df07220 */ /* 0x000fe40000410000 */
[----:B------:R-:W-:Y:S02]  /*7da0*/  FFMA.FTZ R171, R195, R208, -R171 ;  /* 0x000000d0c3ab7223 */ /* 0x000fe400000108ab */
[----:B------:R-:W-:Y:S02]  /*7db0*/  FFMA.FTZ R175, R169, UR43, R178 ;  /* 0x0000002ba9af7c23 */ /* 0x000fe400080100b2 */
[----:B------:R-:W-:-:S02]  /*7dc0*/  FMUL.FTZ R170, R39, R169 ;  /* 0x000000a927aa7220 */ /* 0x000fc40000410000 */
[----:B------:R-:W-:Y:S02]  /*7dd0*/  FMUL.FTZ R169, R229, R186 ;  /* 0x000000bae5a97220 */ /* 0x000fe40000410000 */
[----:B------:R-:W-:Y:S02]  /*7de0*/  FADD.FTZ R215, -R215, R194 ;  /* 0x000000c2d7d77221 */ /* 0x000fe40000010100 */
[-C--:B------:R-:W-:Y:S02]  /*7df0*/  FFMA.FTZ R141, R19, -R240.reuse, R141 ;  /* 0x800000f0138d7223 */ /* 0x080fe4000001008d */
[----:B------:R-:W-:Y:S02]  /*7e00*/  FFMA.FTZ R142, R20, -R240, R142 ;  /* 0x800000f0148e7223 */ /* 0x000fe4000001008e */
[----:B------:R-:W-:Y:S02]  /*7e10*/  FADD.FTZ R214, R214, R171 ;  /* 0x000000abd6d67221 */ /* 0x000fe40000010000 */
[----:B------:R-:W-:-:S02]  /*7e20*/  FMUL.FTZ R240, R44, R18 ;  /* 0x000000122cf07220 */ /* 0x000fc40000410000 */
[-C--:B------:R-:W-:Y:S02]  /*7e30*/  FMUL.FTZ R171, R229, R170.reuse ;  /* 0x000000aae5ab7220 */ /* 0x080fe40000410000 */
[-C--:B------:R-:W-:Y:S02]  /*7e40*/  FFMA.FTZ R169, R228, R170.reuse, R169 ;  /* 0x000000aae4a97223 */ /* 0x080fe400000100a9 */
[----:B------:R-:W-:Y:S02]  /*7e50*/  FMUL.FTZ R178, R5, R170 ;  /* 0x000000aa05b27220 */ /* 0x000fe40000410000 */
[----:B------:R-:W-:Y:S02]  /*7e60*/  FMUL.FTZ R170, R196, -R215 ;  /* 0x800000d7c4aa7220 */ /* 0x000fe40000410000 */
[-C--:B------:R-:W-:Y:S01]  /*7e70*/  FFMA.FTZ R143, R17, -R240.reuse, R143 ;  /* 0x800000f0118f7223 */ /* 0x080fe2000001008f */
[----:B------:R-:W-:Y:S01]  /*7e80*/  STS [R179.X4+0x890], R178 ;  /* 0x000890b2b3007388 */ /* 0x000fe20000004800 */
[----:B------:R-:W-:-:S02]  /*7e90*/  FFMA.FTZ R144, R16, -R240, R144 ;  /* 0x800000f010907223 */ /* 0x000fc40000010090 */
[----:B------:R-:W-:Y:S02]  /*7ea0*/  FMUL.FTZ R161, R37, R161 ;  /* 0x000000a125a17220 */ /* 0x000fe40000410000 */
[----:B------:R-:W-:Y:S02]  /*7eb0*/  FMUL.FTZ R240, R43, R15 ;  /* 0x0000000f2bf07220 */ /* 0x000fe40000410000 */
[-C--:B------:R-:W-:Y:S02]  /*7ec0*/  FMUL.FTZ R196, R196, -R214.reuse ;  /* 0x800000d6c4c47220 */ /* 0x080fe40000410000 */
[----:B------:R-:W-:Y:S02]  /*7ed0*/  FFMA.FTZ R173, R197, R214, -R170 ;  /* 0x000000d6c5ad7223 */ /* 0x000fe400000108aa */
[----:B------:R-:W-:Y:S02]  /*7ee0*/  FMUL.FTZ R184, R229, R184 ;  /* 0x000000b8e5b87220 */ /* 0x000fe40000410000 */
[----:B------:R-:W-:-:S02]  /*7ef0*/  FMUL.FTZ R170, R233, R161 ;  /* 0x000000a1e9aa7220 */ /* 0x000fc40000410000 */
[-C--:B------:R-:W-:Y:S02]  /*7f00*/  FFMA.FTZ R145, R13, -R240.reuse, R145 ;  /* 0x800000f00d917223 */ /* 0x080fe40000010091 */
[----:B------:R-:W-:Y:S02]  /*7f10*/  FFMA.FTZ R146, R14, -R240, R146 ;  /* 0x800000f00e927223 */ /* 0x000fe40000010092 */
[----:B------:R-:W-:Y:S02]  /*7f20*/  FFMA.FTZ R171, R228, R186, -R171 ;  /* 0x000000bae4ab7223 */ /* 0x000fe400000108ab */
[----:B------:R-:W-:Y:S02]  /*7f30*/  FFMA.FTZ R196, R197, R215, R196 ;  /* 0x000000d7c5c47223 */ /* 0x000fe400000100c4 */
[----:B------:R-:W-:Y:S02]  /*7f40*/  FADD.FTZ R224, R224, R173 ;  /* 0x000000ade0e07221 */ /* 0x000fe40000010000 */
[----:B------:R-:W-:-:S02]  /*7f50*/  FMUL.FTZ R240, R42, R12 ;  /* 0x0000000c2af07220 */ /* 0x000fc40000410000 */
[----:B------:R-:W-:Y:S02]  /*7f60*/  FFMA.FTZ R228, R228, R175, R184 ;  /* 0x000000afe4e47223 */ /* 0x000fe400000100b8 */
[-C--:B------:R-:W-:Y:S02]  /*7f70*/  FMUL.FTZ R175, R233, R67.reuse ;  /* 0x00000043e9af7220 */ /* 0x080fe40000410000 */
[----:B------:R-:W-:Y:S02]  /*7f80*/  FFMA.FTZ R67, R232, R67, R170 ;  /* 0x00000043e8437223 */ /* 0x000fe400000100aa */
[----:B------:R-:W-:Y:S02]  /*7f90*/  FADD.FTZ R225, -R225, R196 ;  /* 0x000000c4e1e17221 */ /* 0x000fe40000010100 */
[----:B------:R-:W-:Y:S02]  /*7fa0*/  FMUL.FTZ R170, R198, -R224 ;  /* 0x800000e0c6aa7220 */ /* 0x000fe40000410000 */
[----:B------:R-:W-:-:S02]  /*7fb0*/  FFMA.FTZ R147, R11, -R240, R147 ;  /* 0x800000f00b937223 */ /* 0x000fc40000010093 */
[----:B------:R-:W-:Y:S02]  /*7fc0*/  FFMA.FTZ R148, R10, -R240, R148 ;  /* 0x800000f00a947223 */ /* 0x000fe40000010094 */
[----:B------:R-:W-:Y:S02]  /*7fd0*/  FMUL.FTZ R240, R41, R9 ;  /* 0x0000000929f07220 */ /* 0x000fe40000410000 */
[-C--:B------:R-:W-:Y:S02]  /*7fe0*/  FMUL.FTZ R198, R198, -R225.reuse ;  /* 0x800000e1c6c67220 */ /* 0x080fe40000410000 */
[----:B------:R-:W-:Y:S02]  /*7ff0*/  FFMA.FTZ R170, R199, R225, R170 ;  /* 0x000000e1c7aa7223 */ /* 0x000fe400000100aa */
[-C--:B------:R-:W-:Y:S02]  /*8000*/  FFMA.FTZ R149, R7, -R240.reuse, R149 ;  /* 0x800000f007957223 */ /* 0x080fe40000010095 */
[----:B------:R-:W-:-:S02]  /*8010*/  FFMA.FTZ R150, R8, -R240, R150 ;  /* 0x800000f008967223 */ /* 0x000fc40000010096 */
[----:B------:R-:W-:Y:S02]  /*8020*/  FMUL.FTZ R240, R0, R180 ;  /* 0x000000b400f07220 */ /* 0x000fe40000410000 */
[----:B------:R-:W-:Y:S02]  /*8030*/  FFMA.FTZ R199, R199, R224, -R198 ;  /* 0x000000e0c7c77223 */ /* 0x000fe400000108c6 */
[----:B------:R-:W-:Y:S01]  /*8040*/  FADD.FTZ R223, -R223, R170 ;  /* 0x000000aadfdf7221 */ /* 0x000fe20000010100 */
[----:B------:R0:W-:Y:S01]  /*8050*/  STS [R179.X4+0x8bc], R240 ;  /* 0x0008bcf0b3007388 */ /* 0x0001e20000004800 */
[----:B------:R-:W-:Y:S02]  /*8060*/  FMUL.FTZ R66, R36, R66 ;  /* 0x0000004224427220 */ /* 0x000fe40000410000 */
[----:B------:R-:W-:Y:S02]  /*8070*/  FMUL.FTZ R176, R176, R213 ;  /* 0x000000d5b0b07220 */ /* 0x000fe40000410000 */
[----:B------:R-:W-:-:S02]  /*8080*/  FADD.FTZ R222, R222, R199 ;  /* 0x000000c7dede7221 */ /* 0x000fc40000010000 */
[----:B------:R-:W-:Y:S02]  /*8090*/  FMUL.FTZ R173, R200, -R223 ;  /* 0x800000dfc8ad7220 */ /* 0x000fe40000410000 */
[----:B------:R-:W-:Y:S02]  /*80a0*/  FFMA.FTZ R177, R177, R212, R176 ;  /* 0x000000d4b1b17223 */ /* 0x000fe400000100b0 */
[----:B0-----:R-:W-:Y:S02]  /*80b0*/  FMUL.FTZ R240, R3, R66 ;  /* 0x0000004203f07220 */ /* 0x001fe40000410000 */
[----:B------:R-:W-:Y:S02]  /*80c0*/  FMUL.FTZ R176, R212, UR42 ;  /* 0x0000002ad4b07c20 */ /* 0x000fe40008410000 */
[-C--:B------:R-:W-:Y:S01]  /*80d0*/  FMUL.FTZ R200, R200, -R222.reuse ;  /* 0x800000dec8c87220 */ /* 0x080fe20000410000 */
[----:B------:R0:W-:Y:S01]  /*80e0*/  STS [R179.X4+0x8a8], R240 ;  /* 0x0008a8f0b3007388 */ /* 0x0001e20000004800 */
[----:B------:R-:W-:-:S02]  /*80f0*/  FFMA.FTZ R173, R201, R222, -R173 ;  /* 0x000000dec9ad7223 */ /* 0x000fc400000108ad */
[----:B------:R-:W-:Y:S02]  /*8100*/  FFMA.FTZ R175, R232, R161, -R175 ;  /* 0x000000a1e8af7223 */ /* 0x000fe400000108af */
[----:B------:R-:W-:Y:S02]  /*8110*/  FFMA.FTZ R170, R213, UR43, -R176 ;  /* 0x0000002bd5aa7c23 */ /* 0x000fe400080108b0 */
[----:B------:R-:W-:Y:S02]  /*8120*/  FFMA.FTZ R200, R201, R223, R200 ;  /* 0x000000dfc9c87223 */ /* 0x000fe400000100c8 */
[----:B------:R-:W-:Y:S02]  /*8130*/  FADD.FTZ R220, R220, R173 ;  /* 0x000000addcdc7221 */ /* 0x000fe40000010000 */
[----:B0-----:R-:W-:Y:S02]  /*8140*/  FMUL.FTZ R240, R4, R161 ;  /* 0x000000a104f07220 */ /* 0x001fe40000410000 */
[----:B------:R-:W-:-:S02]  /*8150*/  FMUL.FTZ R161, R213, UR42 ;  /* 0x0000002ad5a17c20 */ /* 0x000fc40008410000 */
[C---:B------:R-:W-:Y:S01]  /*8160*/  FMUL.FTZ R213, R40.reuse, R213 ;  /* 0x000000d528d57220 */ /* 0x040fe20000410000 */
[----:B------:R-:W-:Y:S01]  /*8170*/  STS [R179.X4+0x8a4], R240 ;  /* 0x0008a4f0b3007388 */ /* 0x000fe20000004800 */
[----:B------:R-:W-:Y:S02]  /*8180*/  FMUL.FTZ R183, R40, R212 ;  /* 0x000000d428b77220 */ /* 0x000fe40000410000 */
[----:B------:R-:W-:Y:S02]  /*8190*/  FADD.FTZ R221, -R221, R200 ;  /* 0x000000c8dddd7221 */ /* 0x000fe40000010100 */
[----:B------:R-:W-:Y:S02]  /*81a0*/  FMUL.FTZ R176, R202, -R220 ;  /* 0x800000dccab07220 */ /* 0x000fe40000410000 */
[C---:B------:R-:W-:Y:S02]  /*81b0*/  FMUL.FTZ R178, R227.reuse, R213 ;  /* 0x000000d5e3b27220 */ /* 0x040fe40000410000 */
[----:B------:R-:W-:-:S02]  /*81c0*/  FMUL.FTZ R173, R227, R183 ;  /* 0x000000b7e3ad7220 */ /* 0x000fc40000410000 */
[-C--:B------:R-:W-:Y:S02]  /*81d0*/  FMUL.FTZ R202, R202, -R221.reuse ;  /* 0x800000ddcaca7220 */ /* 0x080fe40000410000 */
[----:B------:R-:W-:Y:S02]  /*81e0*/  FFMA.FTZ R176, R203, R221, R176 ;  /* 0x000000ddcbb07223 */ /* 0x000fe400000100b0 */
[-C--:B------:R-:W-:Y:S02]  /*81f0*/  FFMA.FTZ R178, R226, R183.reuse, R178 ;  /* 0x000000b7e2b27223 */ /* 0x080fe400000100b2 */
[----:B------:R-:W-:Y:S02]  /*8200*/  FMUL.FTZ R184, R6, R183 ;  /* 0x000000b706b87220 */ /* 0x000fe40000410000 */
[----:B------:R-:W-:Y:S02]  /*8210*/  FFMA.FTZ R183, R226, R213, -R173 ;  /* 0x000000d5e2b77223 */ /* 0x000fe400000108ad */
[----:B------:R-:W-:Y:S01]  /*8220*/  FMUL.FTZ R173, R235, R172 ;  /* 0x000000acebad7220 */ /* 0x000fe20000410000 */
[----:B------:R-:W-:Y:S01]  /*8230*/  STS [R179.X4+0x888], R184 ;  /* 0x000888b8b3007388 */ /* 0x000fe20000004800 */
[----:B------:R-:W-:-:S02]  /*8240*/  FFMA.FTZ R203, R203, R220, -R202 ;  /* 0x000000dccbcb7223 */ /* 0x000fc400000108ca */
[----:B------:R-:W-:Y:S02]  /*8250*/  FADD.FTZ R176, -R219, R176 ;  /* 0x000000b0dbb07221 */ /* 0x000fe40000010100 */
[----:B------:R-:W-:Y:S02]  /*8260*/  FMUL.FTZ R185, R235, R66 ;  /* 0x00000042ebb97220 */ /* 0x000fe40000410000 */
[----:B------:R-:W-:Y:S02]  /*8270*/  FMUL.FTZ R188, R5, R186 ;  /* 0x000000ba05bc7220 */ /* 0x000fe40000410000 */
[----:B------:R-:W-:Y:S02]  /*8280*/  FFMA.FTZ R66, R234, R66, R173 ;  /* 0x00000042ea427223 */ /* 0x000fe400000100ad */
[----:B------:R-:W-:Y:S01]  /*8290*/  FMUL.FTZ R127, R49, R31 ;  /* 0x0000001f317f7220 */ /* 0x000fe20000410000 */
[----:B------:R0:W-:Y:S01]  /*82a0*/  STS [R179.X4+0x894], R188 ;  /* 0x000894bcb3007388 */ /* 0x0001e20000004800 */
[----:B------:R-:W-:-:S02]  /*82b0*/  FADD.FTZ R218, R218, R203 ;  /* 0x000000cbdada7221 */ /* 0x000fc40000010000 */
[C---:B------:R-:W-:Y:S02]  /*82c0*/  FMUL.FTZ R173, R204.reuse, -R176 ;  /* 0x800000b0ccad7220 */ /* 0x040fe40000410000 */
[----:B------:R-:W-:Y:S02]  /*82d0*/  FMUL.FTZ R186, R41, R211 ;  /* 0x000000d329ba7220 */ /* 0x000fe40000410000 */
[-C--:B------:R-:W-:Y:S02]  /*82e0*/  FFMA.FTZ R126, R33, -R127.reuse, R243 ;  /* 0x8000007f217e7223 */ /* 0x080fe400000100f3 */
[-C--:B------:R-:W-:Y:S02]  /*82f0*/  FMUL.FTZ R204, R204, -R218.reuse ;  /* 0x800000dacccc7220 */ /* 0x080fe40000410000 */
[----:B------:R-:W-:Y:S02]  /*8300*/  FFMA.FTZ R173, R205, R218, -R173 ;  /* 0x000000dacdad7223 */ /* 0x000fe400000108ad */
[----:B------:R-:W-:-:S02]  /*8310*/  FFMA.FTZ R127, R32, -R127, R242 ;  /* 0x8000007f207f7223 */ /* 0x000fc400000100f2 */
[----:B0-----:R-:W-:Y:S02]  /*8320*/  FMUL.FTZ R188, R6, R213 ;  /* 0x000000d506bc7220 */ /* 0x001fe40000410000 */
[-C--:B------:R-:W-:Y:S02]  /*8330*/  FMUL.FTZ R242, R3, R172.reuse ;  /* 0x000000ac03f27220 */ /* 0x080fe40000410000 */
[----:B------:R-:W-:Y:S01]  /*8340*/  FFMA.FTZ R184, R234, R172, -R185 ;  /* 0x000000aceab87223 */ /* 0x000fe200000108b9 */
[----:B------:R0:W-:Y:S01]  /*8350*/  STS [R179.X4+0x88c], R188 ;  /* 0x00088cbcb3007388 */ /* 0x0001e20000004800 */
[----:B------:R-:W-:Y:S02]  /*8360*/  FMUL.FTZ R172, R41, R210 ;  /* 0x000000d229ac7220 */ /* 0x000fe40000410000 */
[----:B------:R-:W-:Y:S01]  /*8370*/  FMUL.FTZ R185, R150, R186 ;  /* 0x000000ba96b97220 */ /* 0x000fe20000410000 */
[----:B------:R-:W-:Y:S01]  /*8380*/  STS [R179.X4+0x8ac], R242 ;  /* 0x0008acf2b3007388 */ /* 0x000fe20000004800 */
[----:B------:R-:W-:-:S02]  /*8390*/  FFMA.FTZ R204, R205, R176, R204 ;  /* 0x000000b0cdcc7223 */ /* 0x000fc400000100cc */
[----:B------:R-:W-:Y:S02]  /*83a0*/  FADD.FTZ R173, R216, R173 ;  /* 0x000000add8ad7221 */ /* 0x000fe40000010000 */
[-C--:B------:R-:W-:Y:S02]  /*83b0*/  FMUL.FTZ R187, R150, R172.reuse ;  /* 0x000000ac96bb7220 */ /* 0x080fe40000410000 */
[-C--:B------:R-:W-:Y:S02]  /*83c0*/  FFMA.FTZ R185, R149, R172.reuse, R185 ;  /* 0x000000ac95b97223 */ /* 0x080fe400000100b9 */
[----:B0-----:R-:W-:Y:S02]  /*83d0*/  FMUL.FTZ R188, R9, R172 ;  /* 0x000000ac09bc7220 */ /* 0x001fe40000410000 */
[----:B------:R-:W-:Y:S02]  /*83e0*/  FADD.FTZ R217, -R217, R204 ;  /* 0x000000ccd9d97221 */ /* 0x000fe40000010100 */
[C---:B------:R-:W-:Y:S01]  /*83f0*/  FMUL.FTZ R172, R206.reuse, -R173 ;  /* 0x800000adceac7220 */ /* 0x040fe20000410000 */
[----:B------:R0:W-:Y:S01]  /*8400*/  STS [R179.X4+0x880], R188 ;  /* 0x000880bcb3007388 */ /* 0x0001e20000004800 */
[----:B------:R-:W-:-:S02]  /*8410*/  FMUL.FTZ R206, R206, -R217 ;  /* 0x800000d9cece7220 */ /* 0x000fc40000410000 */
[----:B------:R-:W-:Y:S02]  /*8420*/  FFMA.FTZ R172, R207, R217, R172 ;  /* 0x000000d9cfac7223 */ /* 0x000fe400000100ac */
[-C--:B------:R-:W-:Y:S02]  /*8430*/  FMUL.FTZ R190, R9, R186.reuse ;  /* 0x000000ba09be7220 */ /* 0x080fe40000410000 */
[----:B------:R-:W-:Y:S02]  /*8440*/  FFMA.FTZ R207, R207, R173, -R206 ;  /* 0x000000adcfcf7223 */ /* 0x000fe400000108ce */
[----:B------:R-:W-:Y:S01]  /*8450*/  FADD.FTZ R239, -R239, R172 ;  /* 0x000000acefef7221 */ /* 0x000fe20000010100 */
[----:B------:R1:W-:Y:S01]  /*8460*/  STS [R179.X4+0x884], R190 ;  /* 0x000884beb3007388 */ /* 0x0003e20000004800 */
[----:B------:R-:W-:Y:S02]  /*8470*/  FFMA.FTZ R186, R149, R186, -R187 ;  /* 0x000000ba95ba7223 */ /* 0x000fe400000108bb */
[----:B------:R-:W-:-:S02]  /*8480*/  FMUL.FTZ R187, R237, R181 ;  /* 0x000000b5edbb7220 */ /* 0x000fc40000410000 */
[----:B------:R-:W-:Y:S02]  /*8490*/  FADD.FTZ R238, R238, R207 ;  /* 0x000000cfeeee7221 */ /* 0x000fe40000010000 */
[----:B0-----:R-:W-:Y:S02]  /*84a0*/  FMUL.FTZ R188, R49, R239 ;  /* 0x000000ef31bc7220 */ /* 0x001fe40000410000 */
[-C--:B------:R-:W-:Y:S02]  /*84b0*/  FMUL.FTZ R189, R237, R65.reuse ;  /* 0x00000041edbd7220 */ /* 0x080fe40000410000 */
[----:B------:R-:W-:Y:S02]  /*84c0*/  FFMA.FTZ R65, R236, R65, R187 ;  /* 0x00000041ec417223 */ /* 0x000fe400000100bb */
[----:B------:R-:W-:Y:S02]  /*84d0*/  FMUL.FTZ R187, R48, R217 ;  /* 0x000000d930bb7220 */ /* 0x000fe40000410000 */
[----:B-1----:R-:W-:-:S02]  /*84e0*/  FMUL.FTZ R190, R49, R238 ;  /* 0x000000ee31be7220 */ /* 0x002fc40000410000 */
[----:B------:R-:W-:Y:S02]  /*84f0*/  FMUL.FTZ R191, R127, R188 ;  /* 0x000000bc7fbf7220 */ /* 0x000fe40000410000 */
[----:B------:R-:W-:Y:S02]  /*8500*/  FFMA.FTZ R181, R236, R181, -R189 ;  /* 0x000000b5ecb57223 */ /* 0x000fe400000108bd */
[----:B------:R-:W-:Y:S02]  /*8510*/  FMUL.FTZ R189, R48, R173 ;  /* 0x000000ad30bd7220 */ /* 0x000fe40000410000 */
[----:B------:R-:W-:Y:S02]  /*8520*/  FMUL.FTZ R172, R129, R187 ;  /* 0x000000bb81ac7220 */ /* 0x000fe40000410000 */
[----:B------:R-:W-:Y:S02]  /*8530*/  FMUL.FTZ R197, R42, R209 ;  /* 0x000000d12ac57220 */ /* 0x000fe40000410000 */
[----:B------:R-:W-:-:S02]  /*8540*/  FFMA.FTZ R191, R126, R190, R191 ;  /* 0x000000be7ebf7223 */ /* 0x000fc400000100bf */
[----:B------:R-:W-:Y:S02]  /*8550*/  FMUL.FTZ R195, R42, R208 ;  /* 0x000000d02ac37220 */ /* 0x000fe40000410000 */
[----:B------:R-:W-:Y:S02]  /*8560*/  FFMA.FTZ R193, R128, R189, R172 ;  /* 0x000000bd80c17223 */ /* 0x000fe400000100ac */
[C---:B------:R-:W-:Y:S02]  /*8570*/  FMUL.FTZ R192, R148.reuse, R197 ;  /* 0x000000c594c07220 */ /* 0x040fe40000410000 */
[----:B------:R-:W-:Y:S02]  /*8580*/  FADD.FTZ R172, RZ, R191 ;  /* 0x000000bfffac7221 */ /* 0x000fe40000010000 */
[----:B------:R-:W-:Y:S02]  /*8590*/  FMUL.FTZ R194, R148, R195 ;  /* 0x000000c394c27220 */ /* 0x000fe40000410000 */
[----:B------:R-:W-:-:S02]  /*85a0*/  FMUL.FTZ R199, R127, R190 ;  /* 0x000000be7fc77220 */ /* 0x000fc40000410000 */
[-C--:B------:R-:W-:Y:S02]  /*85b0*/  FMUL.FTZ R198, R12, R195.reuse ;  /* 0x000000c30cc67220 */ /* 0x080fe40000410000 */
[C---:B------:R-:W-:Y:S02]  /*85c0*/  FFMA.FTZ R191, R147.reuse, R195, R192 ;  /* 0x000000c393bf7223 */ /* 0x040fe400000100c0 */
[----:B------:R-:W-:Y:S01]  /*85d0*/  FADD.FTZ R196, R172, R193 ;  /* 0x000000c1acc47221 */ /* 0x000fe20000010000 */
[----:B------:R0:W-:Y:S01]  /*85e0*/  STS [R179.X4+0x878], R198 ;  /* 0x000878c6b3007388 */ /* 0x0001e20000004800 */
[----:B------:R-:W-:Y:S02]  /*85f0*/  FFMA.FTZ R192, R147, R197, -R194 ;  /* 0x000000c593c07223 */ /* 0x000fe400000108c2 */
[----:B------:R-:W-:Y:S02]  /*8600*/  FMUL.FTZ R193, R47, R176 ;  /* 0x000000b02fc17220 */ /* 0x000fe40000410000 */
[----:B------:R-:W-:-:S02]  /*8610*/  FMUL.FTZ R194, R129, R189 ;  /* 0x000000bd81c27220 */ /* 0x000fc40000410000 */
[----:B------:R-:W-:Y:S02]  /*8620*/  FFMA.FTZ R172, R126, R188, -R199 ;  /* 0x000000bc7eac7223 */ /* 0x000fe400000108c7 */
[----:B------:R-:W-:Y:S02]  /*8630*/  FMUL.FTZ R199, R47, R218 ;  /* 0x000000da2fc77220 */ /* 0x000fe40000410000 */
[----:B------:R-:W-:Y:S02]  /*8640*/  FMUL.FTZ R202, R12, R197 ;  /* 0x000000c50cca7220 */ /* 0x000fe40000410000 */
[----:B0-----:R-:W-:Y:S02]  /*8650*/  FMUL.FTZ R198, R138, R193 ;  /* 0x000000c18ac67220 */ /* 0x001fe40000410000 */
[----:B------:R-:W-:Y:S01]  /*8660*/  FMUL.FTZ R197, R46, R221 ;  /* 0x000000dd2ec57220 */ /* 0x000fe20000410000 */
[----:B------:R0:W-:Y:S01]  /*8670*/  STS [R179.X4+0x87c], R202 ;  /* 0x00087ccab3007388 */ /* 0x0001e20000004800 */
[----:B------:R-:W-:-:S02]  /*8680*/  FFMA.FTZ R201, R128, R187, -R194 ;  /* 0x000000bb80c97223 */ /* 0x000fc400000108c2 */
[----:B------:R-:W-:Y:S02]  /*8690*/  FADD.FTZ R172, RZ, R172 ;  /* 0x000000acffac7221 */ /* 0x000fe40000010000 */
[-C--:B------:R-:W-:Y:S02]  /*86a0*/  FMUL.FTZ R194, R138, R199.reuse ;  /* 0x000000c78ac27220 */ /* 0x080fe40000410000 */
[----:B------:R-:W-:Y:S02]  /*86b0*/  FFMA.FTZ R203, R137, R199, R198 ;  /* 0x000000c789cb7223 */ /* 0x000fe400000100c6 */
[----:B------:R-:W-:Y:S02]  /*86c0*/  FMUL.FTZ R195, R46, R220 ;  /* 0x000000dc2ec37220 */ /* 0x000fe40000410000 */
[----:B------:R-:W-:Y:S02]  /*86d0*/  FMUL.FTZ R198, R140, R197 ;  /* 0x000000c58cc67220 */ /* 0x000fe40000410000 */
[----:B------:R-:W-:-:S02]  /*86e0*/  FADD.FTZ R172, R172, R201 ;  /* 0x000000c9acac7221 */ /* 0x000fc40000010000 */
[----:B------:R-:W-:Y:S02]  /*86f0*/  FFMA.FTZ R201, R137, R193, -R194 ;  /* 0x000000c189c97223 */ /* 0x000fe400000108c2 */
[----:B------:R-:W-:Y:S02]  /*8700*/  FADD.FTZ R196, R196, R203 ;  /* 0x000000cbc4c47221 */ /* 0x000fe40000010000 */
[----:B------:R-:W-:Y:S02]  /*8710*/  FFMA.FTZ R203, R139, R195, R198 ;  /* 0x000000c38bcb7223 */ /* 0x000fe400000100c6 */
[----:B------:R-:W-:Y:S02]  /*8720*/  FADD.FTZ R201, R172, R201 ;  /* 0x000000c9acc97221 */ /* 0x000fe40000010000 */
[----:B------:R-:W-:Y:S02]  /*8730*/  FMUL.FTZ R194, R45, R223 ;  /* 0x000000df2dc27220 */ /* 0x000fe40000410000 */
[----:B------:R-:W-:-:S02]  /*8740*/  FMUL.FTZ R172, R140, R195 ;  /* 0x000000c38cac7220 */ /* 0x000fc40000410000 */
[----:B------:R-:W-:Y:S02]  /*8750*/  FADD.FTZ R203, R196, R203 ;  /* 0x000000cbc4cb7221 */ /* 0x000fe40000010000 */
[----:B------:R-:W-:Y:S02]  /*8760*/  FMUL.FTZ R196, R45, R222 ;  /* 0x000000de2dc47220 */ /* 0x000fe40000410000 */
[----:B------:R-:W-:Y:S02]  /*8770*/  FMUL.FTZ R200, R142, R194 ;  /* 0x000000c28ec87220 */ /* 0x000fe40000410000 */
[----:B------:R-:W-:Y:S02]  /*8780*/  FMUL.FTZ R204, R163, R180 ;  /* 0x000000b4a3cc7220 */ /* 0x000fe40000410000 */
[----:B------:R-:W-:Y:S02]  /*8790*/  FFMA.FTZ R198, R139, R197, -R172 ;  /* 0x000000c58bc67223 */ /* 0x000fe400000108ac */
[----:B------:R-:W-:-:S02]  /*87a0*/  FMUL.FTZ R205, R163, R64 ;  /* 0x00000040a3cd7220 */ /* 0x000fc40000410000 */
[----:B------:R-:W-:Y:S02]  /*87b0*/  FFMA.FTZ R200, R141, R196, R200 ;  /* 0x000000c48dc87223 */ /* 0x000fe400000100c8 */
[----:B------:R-:W-:Y:S02]  /*87c0*/  FFMA.FTZ R172, R155, R64, R204 ;  /* 0x000000409bac7223 */ /* 0x000fe400000100cc */
[----:B------:R-:W-:Y:S02]  /*87d0*/  FADD.FTZ R198, R201, R198 ;  /* 0x000000c6c9c67221 */ /* 0x000fe40000010000 */
[----:B------:R-:W-:Y:S02]  /*87e0*/  FMUL.FTZ R64, R142, R196 ;  /* 0x000000c48e407220 */ /* 0x000fe40000410000 */
[----:B------:R-:W-:Y:S02]  /*87f0*/  FMUL.FTZ R201, R44, R225 ;  /* 0x000000e12cc97220 */ /* 0x000fe40000410000 */
[----:B------:R-:W-:-:S02]  /*8800*/  FADD.FTZ R200, R203, R200 ;  /* 0x000000c8cbc87221 */ /* 0x000fc40000010000 */
[----:B------:R-:W-:Y:S02]  /*8810*/  FMUL.FTZ R204, R43, R215 ;  /* 0x000000d72bcc7220 */ /* 0x000fe40000410000 */
[----:B------:R-:W-:Y:S02]  /*8820*/  FFMA.FTZ R180, R155, R180, -R205 ;  /* 0x000000b49bb47223 */ /* 0x000fe400000108cd */
[----:B------:R-:W-:Y:S02]  /*8830*/  FFMA.FTZ R203, R141, R194, -R64 ;  /* 0x000000c28dcb7223 */ /* 0x000fe40000010840 */
[----:B------:R-:W-:Y:S02]  /*8840*/  FMUL.FTZ R205, R44, R224 ;  /* 0x000000e02ccd7220 */ /* 0x000fe40000410000 */
[----:B------:R-:W-:Y:S02]  /*8850*/  FMUL.FTZ R64, R144, R201 ;  /* 0x000000c990407220 */ /* 0x000fe40000410000 */
[----:B0-----:R-:W-:-:S02]  /*8860*/  FMUL.FTZ R202, R43, R214 ;  /* 0x000000d62bca7220 */ /* 0x001fc40000410000 */
[----:B------:R-:W-:Y:S02]  /*8870*/  FMUL.FTZ R206, R146, R204 ;  /* 0x000000cc92ce7220 */ /* 0x000fe40000410000 */
[----:B------:R-:W-:Y:S02]  /*8880*/  FADD.FTZ R198, R198, R203 ;  /* 0x000000cbc6c67221 */ /* 0x000fe40000010000 */
[----:B------:R-:W-:Y:S02]  /*8890*/  FFMA.FTZ R203, R143, R205, R64 ;  /* 0x000000cd8fcb7223 */ /* 0x000fe40000010040 */
[-C--:B------:R-:W-:Y:S02]  /*88a0*/  FMUL.FTZ R207, R146, R202.reuse ;  /* 0x000000ca92cf7220 */ /* 0x080fe40000410000 */
[-C--:B------:R-:W-:Y:S02]  /*88b0*/  FFMA.FTZ R64, R145, R202.reuse, R206 ;  /* 0x000000ca91407223 */ /* 0x080fe400000100ce */
[----:B------:R-:W-:-:S02]  /*88c0*/  FMUL.FTZ R216, R15, R202 ;  /* 0x000000ca0fd87220 */ /* 0x000fc40000410000 */
[-C--:B------:R-:W-:Y:S02]  /*88d0*/  FMUL.FTZ R202, R144, R205.reuse ;  /* 0x000000cd90ca7220 */ /* 0x080fe40000410000 */
[----:B------:R-:W-:Y:S01]  /*88e0*/  FADD.FTZ R203, R200, R203 ;  /* 0x000000cbc8cb7221 */ /* 0x000fe20000010000 */
[----:B------:R-:W-:Y:S01]  /*88f0*/  STS [R179.X4+0x870], R216 ;  /* 0x000870d8b3007388 */ /* 0x000fe20000004800 */
[----:B------:R-:W-:Y:S02]  /*8900*/  FMUL.FTZ R206, R18, R205 ;  /* 0x000000cd12ce7220 */ /* 0x000fe40000410000 */
[----:B------:R-:W-:Y:S02]  /*8910*/  FFMA.FTZ R205, R143, R201, -R202 ;  /* 0x000000c98fcd7223 */ /* 0x000fe400000108ca */
[----:B------:R-:W-:Y:S01]  /*8920*/  FADD.FTZ R64, R203, R64 ;  /* 0x00000040cb407221 */ /* 0x000fe20000010000 */
[----:B------:R-:W-:Y:S01]  /*8930*/  STS [R179.X4+0x868], R206 ;  /* 0x000868ceb3007388 */ /* 0x000fe20000004800 */
[----:B------:R-:W-:-:S02]  /*8940*/  FFMA.FTZ R200, R145, R204, -R207 ;  /* 0x000000cc91c87223 */ /* 0x000fc400000108cf */
[----:B------:R-:W-:Y:S02]  /*8950*/  FADD.FTZ R205, R198, R205 ;  /* 0x000000cdc6cd7221 */ /* 0x000fe40000010000 */
[----:B------:R-:W-:Y:S01]  /*8960*/  FADD.FTZ R64, R64, R191 ;  /* 0x000000bf40407221 */ /* 0x000fe20000010000 */
[----:B------:R-:W-:Y:S01]  /*8970*/  MOV R191, UR26 ;  /* 0x0000001a00bf7c02 */ /* 0x000fe20008000f00 */
[----:B------:R-:W-:Y:S02]  /*8980*/  FMUL.FTZ R202, R21, R196 ;  /* 0x000000c415ca7220 */ /* 0x000fe40000410000 */
[----:B------:R-:W-:Y:S01]  /*8990*/  FMUL.FTZ R196, R24, R195 ;  /* 0x000000c318c47220 */ /* 0x000fe20000410000 */
[----:B------:R-:W-:Y:S01]  /*89a0*/  LEA R191, R191, -R134, 0x1 ;  /* 0x80000086bfbf7211 */ /* 0x000fe200078e08ff */
[----:B------:R-:W-:Y:S01]  /*89b0*/  FADD.FTZ R205, R205, R200 ;  /* 0x000000c8cdcd7221 */ /* 0x000fe20000010000 */
[----:B------:R-:W-:Y:S01]  /*89c0*/  STS [R179.X4+0x860], R202 ;  /* 0x000860cab3007388 */ /* 0x000fe20000004800 */
[----:B------:R-:W-:Y:S01]  /*89d0*/  FADD.FTZ R185, R64, R185 ;  /* 0x000000b940b97221 */ /* 0x000fe20000010000 */
[----:B------:R-:W-:Y:S01]  /*89e0*/  ISETP.GE.AND P0, PT, R191, 0x1, PT ;  /* 0x00000001bf00780c */ /* 0x000fe20003f06270 */
[----:B------:R-:W-:Y:S01]  /*89f0*/  FADD.FTZ R205, R205, R192 ;  /* 0x000000c0cdcd7221 */ /* 0x000fe20000010000 */
[----:B------:R0:W-:Y:S01]  /*8a00*/  STS [R179.X4+0x858], R196 ;  /* 0x000858c4b3007388 */ /* 0x0001e20000004800 */
[----:B------:R-:W-:-:S02]  /*8a10*/  FMUL.FTZ R64, R30, R189 ;  /* 0x000000bd1e407220 */ /* 0x000fc40000410000 */
[----:B------:R-:W-:Y:S02]  /*8a20*/  FADD.FTZ R186, R205, R186 ;  /* 0x000000bacdba7221 */ /* 0x000fe40000010000 */
[----:B------:R-:W-:Y:S01]  /*8a30*/  FMUL.FTZ R240, R15, R204 ;  /* 0x000000cc0ff07220 */ /* 0x000fe20000410000 */
[----:B------:R1:W-:Y:S01]  /*8a40*/  STS [R179.X4+0x848], R64 ;  /* 0x00084840b3007388 */ /* 0x0003e20000004800 */
[----:B------:R-:W-:Y:S02]  /*8a50*/  FADD.FTZ R186, R186, R183 ;  /* 0x000000b7baba7221 */ /* 0x000fe40000010000 */
[----:B------:R-:W-:Y:S01]  /*8a60*/  FFMA.FTZ R161, R212, UR43, R161 ;  /* 0x0000002bd4a17c23 */ /* 0x000fe200080100a1 */
[----:B------:R-:W-:Y:S01]  /*8a70*/  STS [R179.X4+0x874], R240 ;  /* 0x000874f0b3007388 */ /* 0x000fe20000004800 */
[----:B0-----:R-:W-:Y:S02]  /*8a80*/  FADD.FTZ R196, R185, R178 ;  /* 0x000000b2b9c47221 */ /* 0x001fe40000010000 */
[----:B------:R-:W-:-:S02]  /*8a90*/  FADD.FTZ R171, R186, R171 ;  /* 0x000000abbaab7221 */ /* 0x000fc40000010000 */
[----:B------:R-:W-:Y:S02]  /*8aa0*/  FADD.FTZ R196, R196, R169 ;  /* 0x000000a9c4c47221 */ /* 0x000fe40000010000 */
[----:B-1----:R-:W-:Y:S02]  /*8ab0*/  FMUL.FTZ R64, R210, UR42 ;  /* 0x0000002ad2407c20 */ /* 0x002fe40008410000 */
[----:B------:R-:W-:Y:S02]  /*8ac0*/  FADD.FTZ R196, R196, R165 ;  /* 0x000000a5c4c47221 */ /* 0x000fe40000010000 */
[----:B------:R-:W-:Y:S02]  /*8ad0*/  FMUL.FTZ R204, R21, R194 ;  /* 0x000000c215cc7220 */ /* 0x000fe40000410000 */
[----:B------:R-:W-:Y:S02]  /*8ae0*/  FADD.FTZ R67, R196, R67 ;  /* 0x00000043c4437221 */ /* 0x000fe40000010000 */
[----:B------:R-:W-:Y:S01]  /*8af0*/  FMUL.FTZ R212, R18, R201 ;  /* 0x000000c912d47220 */ /* 0x000fe20000410000 */
[----:B------:R-:W-:Y:S01]  /*8b00*/  STS [R179.X4+0x864], R204 ;  /* 0x000864ccb3007388 */ /* 0x000fe20000004800 */
[----:B------:R-:W-:-:S02]  /*8b10*/  FMUL.FTZ R198, R24, R197 ;  /* 0x000000c518c67220 */ /* 0x000fc40000410000 */
[C---:B------:R-:W-:Y:S01]  /*8b20*/  FMUL.FTZ R194, R26.reuse, R199 ;  /* 0x000000c71ac27220 */ /* 0x040fe20000410000 */
[----:B------:R-:W-:Y:S01]  /*8b30*/  STS [R179.X4+0x86c], R212 ;  /* 0x00086cd4b3007388 */ /* 0x000fe20000004800 */
[----:B------:R-:W-:Y:S02]  /*8b40*/  FMUL.FTZ R192, R26, R193 ;  /* 0x000000c11ac07220 */ /* 0x000fe40000410000 */
[----:B------:R-:W-:Y:S01]  /*8b50*/  FMUL.FTZ R178, R30, R187 ;  /* 0x000000bb1eb27220 */ /* 0x000fe20000410000 */
[----:B------:R-:W-:Y:S01]  /*8b60*/  STS [R179.X4+0x85c], R198 ;  /* 0x00085cc6b3007388 */ /* 0x000fe20000004800 */
[----:B------:R-:W-:Y:S02]  /*8b70*/  FMUL.FTZ R190, R31, R190 ;  /* 0x000000be1fbe7220 */ /* 0x000fe40000410000 */
[----:B------:R-:W-:Y:S01]  /*8b80*/  FADD.FTZ R230, R171, R230 ;  /* 0x000000e6abe67221 */ /* 0x000fe20000010000 */
[----:B------:R-:W-:Y:S01]  /*8b90*/  STS [R179.X4+0x850], R194 ;  /* 0x000850c2b3007388 */ /* 0x000fe20000004800 */
[----:B------:R-:W-:-:S02]  /*8ba0*/  FMUL.FTZ R188, R31, R188 ;  /* 0x000000bc1fbc7220 */ /* 0x000fc40000410000 */
[----:B------:R-:W-:Y:S01]  /*8bb0*/  FADD.FTZ R66, R67, R66 ;  /* 0x0000004243427221 */ /* 0x000fe20000010000 */
[----:B------:R-:W-:Y:S01]  /*8bc0*/  STS [R179.X4+0x854], R192 ;  /* 0x000854c0b3007388 */ /* 0x000fe20000004800 */
[C---:B------:R-:W-:Y:S02]  /*8bd0*/  FFMA.FTZ R171, R211.reuse, UR43, -R64 ;  /* 0x0000002bd3ab7c23 */ /* 0x040fe40008010840 */
[----:B------:R-:W-:Y:S01]  /*8be0*/  FMUL.FTZ R67, R211, UR42 ;  /* 0x0000002ad3437c20 */ /* 0x000fe20008410000 */
[----:B------:R-:W-:Y:S01]  /*8bf0*/  STS [R179.X4+0x84c], R178 ;  /* 0x00084cb2b3007388 */ /* 0x000fe20000004800 */
[----:B------:R-:W-:Y:S02]  /*8c00*/  FMUL.FTZ R64, R214, UR42 ;  /* 0x0000002ad6407c20 */ /* 0x000fe40008410000 */
[----:B------:R-:W-:Y:S01]  /*8c10*/  FADD.FTZ R193, R66, R65 ;  /* 0x0000004142c17221 */ /* 0x000fe20000010000 */
[----:B------:R0:W-:Y:S01]  /*8c20*/  STS [R179.X4+0x840], R190 ;  /* 0x000840beb3007388 */ /* 0x0001e20000004800 */
[----:B------:R-:W-:-:S02]  /*8c30*/  FFMA.FTZ R186, R210, UR43, R67 ;  /* 0x0000002bd2ba7c23 */ /* 0x000fc40008010043 */
[----:B------:R-:W-:Y:S01]  /*8c40*/  FMUL.FTZ R67, R209, UR42 ;  /* 0x0000002ad1437c20 */ /* 0x000fe20008410000 */
[----:B------:R1:W-:Y:S01]  /*8c50*/  STS [R179.X4+0x844], R188 ;  /* 0x000844bcb3007388 */ /* 0x0003e20000004800 */
[----:B------:R-:W-:Y:S02]  /*8c60*/  FMUL.FTZ R65, R215, UR42 ;  /* 0x0000002ad7417c20 */ /* 0x000fe40008410000 */
[----:B------:R-:W-:Y:S02]  /*8c70*/  FADD.FTZ R175, R230, R175 ;  /* 0x000000afe6af7221 */ /* 0x000fe40000010000 */
[----:B------:R-:W-:Y:S02]  /*8c80*/  FMUL.FTZ R66, R208, UR42 ;  /* 0x0000002ad0427c20 */ /* 0x000fe40008410000 */
[----:B0-----:R-:W-:Y:S02]  /*8c90*/  FFMA.FTZ R190, R214, UR43, R65 ;  /* 0x0000002bd6be7c23 */ /* 0x001fe40008010041 */
[----:B------:R-:W-:-:S02]  /*8ca0*/  FMUL.FTZ R65, R223, UR42 ;  /* 0x0000002adf417c20 */ /* 0x000fc40008410000 */
[----:B-1----:R-:W-:Y:S02]  /*8cb0*/  FFMA.FTZ R179, R215, UR43, -R64 ;  /* 0x0000002bd7b37c23 */ /* 0x002fe40008010840 */
[----:B------:R-:W-:Y:S02]  /*8cc0*/  FMUL.FTZ R64, R222, UR42 ;  /* 0x0000002ade407c20 */ /* 0x000fe40008410000 */
[----:B------:R-:W-:Y:S02]  /*8cd0*/  FFMA.FTZ R188, R208, UR43, R67 ;  /* 0x0000002bd0bc7c23 */ /* 0x000fe40008010043 */
[----:B------:R-:W-:Y:S02]  /*8ce0*/  FFMA.FTZ R185, R223, UR43, -R64 ;  /* 0x0000002bdfb97c23 */ /* 0x000fe40008010840 */
[----:B------:R-:W-:Y:S02]  /*8cf0*/  FMUL.FTZ R67, R225, UR42 ;  /* 0x0000002ae1437c20 */ /* 0x000fe40008410000 */
[----:B------:R-:W-:-:S02]  /*8d00*/  FMUL.FTZ R64, R220, UR42 ;  /* 0x0000002adc407c20 */ /* 0x000fc40008410000 */
[----:B------:R-:W-:Y:S02]  /*8d10*/  FADD.FTZ R200, R175, R184 ;  /* 0x000000b8afc87221 */ /* 0x000fe40000010000 */
[----:B------:R-:W-:Y:S02]  /*8d20*/  FFMA.FTZ R175, R209, UR43, -R66 ;  /* 0x0000002bd1af7c23 */ /* 0x000fe40008010842 */
[----:B------:R-:W-:Y:S02]  /*8d30*/  FFMA.FTZ R192, R224, UR43, R67 ;  /* 0x0000002be0c07c23 */ /* 0x000fe40008010043 */
[----:B------:R-:W-:Y:S02]  /*8d40*/  FFMA.FTZ R194, R222, UR43, R65 ;  /* 0x0000002bdec27c23 */ /* 0x000fe40008010041 */
[----:B------:R-:W-:Y:S02]  /*8d50*/  FFMA.FTZ R187, R221, UR43, -R64 ;  /* 0x0000002bddbb7c23 */ /* 0x000fe40008010840 */
        /* <DEDUP_REMOVED lines=8> */
[----:B------:R-:W-:Y:S02]  /*8de0*/  FMUL.FTZ R182, R233, R182 ;  /* 0x000000b6e9b67220 */ /* 0x000fe40000410000 */
        /* <DEDUP_REMOVED lines=40> */
.L_x_8757:
[----:B------:R-:W-:Y:S05]  /*9070*/  BSYNC B0 ;  /* 0x0000000000007941 */ /* 0x000fea0003800000 */
.L_x_8756:
[----:B------:R-:W-:Y:S01]  /*9080*/  ULDC.64 UR36, c[0x0][0x298] ;  /* 0x0000a60000247ab9 */ /* 0x000fe20000000a00 */
[----:B0-----:R-:W-:Y:S01]  /*9090*/  FMUL.FTZ R66, R50, R135 ;  /* 0x0000008732427220 */ /* 0x001fe20000410000 */
[----:B------:R-:W-:Y:S01]  /*90a0*/  USHF.R.U32.HI UR38, URZ, 0x1, UR37 ;  /* 0x000000013f267899 */ /* 0x000fe20008011625 */
[----:B------:R-:W-:Y:S01]  /*90b0*/  FADD.FTZ R181, R200, R181 ;  /* 0x000000b5c8b57221 */ /* 0x000fe20000010000 */
[----:B------:R-:W-:Y:S01]  /*90c0*/  USHF.R.U64 UR36, UR36, 0x1, UR37 ;  /* 0x0000000124247899 */ /* 0x000fe20008001225 */
[----:B------:R-:W-:Y:S01]  /*90d0*/  BSSY B0, `(.L_x_8758) ;  /* 0x000002c000007945 */ /* 0x000fe20003800000 */
[----:B------:R-:W-:Y:S01]  /*90e0*/  UIMAD UR37, UR38, UR12, URZ ;  /* 0x0000000c262572a4 */ /* 0x000fe2000f8e023f */
[----:B------:R-:W-:Y:S01]  /*90f0*/  FADD.FTZ R180, R181, R180 ;  /* 0x000000b4b5b47221 */ /* 0x000fe20000010000 */
[----:B------:R-:W-:Y:S01]  /*9100*/  UIMAD.WIDE.U32 UR38, UR36, UR12, URZ ;  /* 0x0000000c242672a5 */ /* 0x000fe2000f8e003f */
[----:B------:R-:W-:Y:S01]  /*9110*/  FADD.FTZ R157, R157, R66 ;  /* 0x000000429d9d7221 */ /* 0x000fe20000010000 */
[----:B------:R-:W-:Y:S01]  /*9120*/  UIMAD UR40, UR13, UR36, UR37 ;  /* 0x000000240d2872a4 */ /* 0x000fe2000f8e0225 */
[----:B------:R-:W-:Y:S01]  /*9130*/  FADD.FTZ R172, R193, R172 ;  /* 0x000000acc1ac7221 */ /* 0x000fe20000010000 */
[----:B------:R-:W-:Y:S01]  /*9140*/  ULDC UR41, c[0x0][0x174] ;  /* 0x00005d0000297ab9 */ /* 0x000fe20000000800 */
[C---:B------:R-:W-:Y:S01]  /*9150*/  ISETP.GE.AND P1, PT, R191.reuse, 0x41, PT ;  /* 0x00000041bf00780c */ /* 0x040fe20003f26270 */
[----:B------:R-:W-:Y:S01]  /*9160*/  ULDC.64 UR36, c[0x0][0x2a0] ;  /* 0x0000a80000247ab9 */ /* 0x000fe20000000a00 */
[----:B------:R-:W-:Y:S01]  /*9170*/  ISETP.GE.AND P2, PT, R191, 0x61, PT ;  /* 0x00000061bf00780c */ /* 0x000fe20003f46270 */
[----:B------:R-:W-:Y:S01]  /*9180*/  UIADD3 UR39, UR40, UR39, URZ ;  /* 0x0000002728277290 */ /* 0x000fe2000fffe03f */
[----:B------:R-:W-:Y:S01]  /*9190*/  IADD3 R181, R134, 0x60, RZ ;  /* 0x0000006086b57810 */ /* 0x000fe20007ffe0ff */
[----:B------:R-:W-:-:S02]  /*91a0*/  UIMAD UR40, UR15, UR36, URZ ;  /* 0x000000240f2872a4 */ /* 0x000fc4000f8e023f */
        /* <DEDUP_REMOVED lines=19> */
[----:B------:R-:W-:Y:S02]  /*92e0*/  FMUL.FTZ R67, R50, R136 ;  /* 0x0000008832437220 */ /* 0x000fe40000410000 */
[----:B------:R-:W-:Y:S01]  /*92f0*/  IMAD.WIDE.U32 R64, R135, c[0x0][0x2b0], R64 ;  /* 0x0000ac0087407a25 */ /* 0x000fe200078e0040 */
[----:B------:R-:W-:-:S03]  /*9300*/  IADD3 R135, R134, 0x40, RZ ;  /* 0x0000004086877810 */ /* 0x000fc60007ffe0ff */
[----:B------:R-:W-:Y:S01]  /*9310*/  FADD.FTZ R158, R158, -R67 ;  /* 0x800000439e9e7221 */ /* 0x000fe20000010000 */
[----:B------:R-:W-:Y:S02]  /*9320*/  IADD3 R67, R134, 0x20, RZ ;  /* 0x0000002086437810 */ /* 0x000fe40007ffe0ff */
[----:B------:R-:W-:Y:S02]  /*9330*/  IADD3 R65, R65, UR36, RZ ;  /* 0x0000002441417c10 */ /* 0x000fe4000fffe0ff */
[-C--:B------:R-:W-:Y:S02]  /*9340*/  LEA.HI.SX32 R67, R67, R134.reuse, 0x1b ;  /* 0x0000008643437211 */ /* 0x080fe400078fdaff */
[----:B------:R-:W-:-:S04]  /*9350*/  LEA.HI.SX32 R135, R135, R134, 0x1b ;  /* 0x0000008687877211 */ /* 0x000fc800078fdaff */
[----:B------:R-:W0:Y:S01]  /*9360*/  LDS R67, [R67.X4+0x8c0] ;  /* 0x0008c00043437984 */ /* 0x000e220000004800 */
[----:B------:R-:W-:Y:S05]  /*9370*/  @!P0 BRA `(.L_x_8759) ;  /* 0x0000001000008947 */ /* 0x000fea0003800000 */
[----:B0-----:R0:W-:Y:S02]  /*9380*/  RED.E.ADD.F32.FTZ.RN.STRONG.GPU [R64.64+-0xf80], R67 ;  /* 0xfff080434000798e */ /* 0x0011e4000c10e79c */
.L_x_8759:
[----:B------:R-:W-:Y:S05]  /*9390*/  BSYNC B0 ;  /* 0x0000000000007941 */ /* 0x000fea0003800000 */
.L_x_8758:
[----:B------:R-:W1:Y:S01]  /*93a0*/  LDS R135, [R135.X4+0x940] ;  /* 0x0009400087877984 */ /* 0x000e620000004800 */
[----:B------:R-:W-:Y:S01]  /*93b0*/  BSSY B0, `(.L_x_8760) ;  /* 0x0000004000007945 */ /* 0x000fe20003800000 */
[----:B------:R-:W-:Y:S01]  /*93c0*/  LEA.HI.SX32 R181, R181, R134, 0x1b ;  /* 0x00000086b5b57211 */ /* 0x000fe200078fdaff */
[----:B------:R-:W-:Y:S05]  /*93d0*/  @!P1 BRA `(.L_x_8761) ;  /* 0x0000001000009947 */ /* 0x000fea0003800000 */
[----:B-1----:R1:W-:Y:S02]  /*93e0*/  RED.E.ADD.F32.FTZ.RN.STRONG.GPU [R64.64+-0xf00], R135 ;  /* 0xfff100874000798e */ /* 0x0023e4000c10e79c */
.L_x_8761:
[----:B------:R-:W-:Y:S05]  /*93f0*/  BSYNC B0 ;  /* 0x0000000000007941 */ /* 0x000fea0003800000 */
.L_x_8760:
[----:B------:R-:W2:Y:S01]  /*9400*/  LDS R181, [R181.X4+0x9c0] ;  /* 0x0009c000b5b57984 */ /* 0x000ea20000004800 */
[----:B------:R-:W-:Y:S01]  /*9410*/  BSSY B0, `(.L_x_8762) ;  /* 0x0000005000007945 */ /* 0x000fe20003800000 */
[C---:B0-----:R-:W-:Y:S02]  /*9420*/  IADD3 R67, R134.reuse, 0x80, RZ ;  /* 0x0000008086437810 */ /* 0x041fe40007ffe0ff */
[----:B-1----:R-:W-:Y:S01]  /*9430*/  IADD3 R135, R134, 0xa0, RZ ;  /* 0x000000a086877810 */ /* 0x002fe20007ffe0ff */
[----:B------:R-:W-:Y:S05]  /*9440*/  @!P2 BRA `(.L_x_8763) ;  /* 0x000000100000a947 */ /* 0x000fea0003800000 */
[----:B--2---:R0:W-:Y:S02]  /*9450*/  RED.E.ADD.F32.FTZ.RN.STRONG.GPU [R64.64+-0xe80], R181 ;  /* 0xfff180b54000798e */ /* 0x0041e4000c10e79c */
.L_x_8763:
[----:B------:R-:W-:Y:S05]  /*9460*/  BSYNC B0 ;  /* 0x0000000000007941 */ /* 0x000fea0003800000 */
.L_x_8762:
        /* <DEDUP_REMOVED lines=14> */
.L_x_8765:
[----:B------:R-:W-:Y:S05]  /*9550*/  BSYNC B0 ;  /* 0x0000000000007941 */ /* 0x000fea0003800000 */
.L_x_8764:
[----:B------:R-:W1:Y:S01]  /*9560*/  LDS R135, [R135.X4+0xac0] ;  /* 0x000ac00087877984 */ /* 0x000e620000004800 */
[----:B------:R-:W-:Y:S01]  /*9570*/  BSSY B0, `(.L_x_8766) ;  /* 0x0000005000007945 */ /* 0x000fe20003800000 */
[----:B0-----:R-:W-:Y:S02]  /*9580*/  IADD3 R67, R134, 0xe0, RZ ;  /* 0x000000e086437810 */ /* 0x001fe40007ffe0ff */
[----:B------:R-:W-:Y:S01]  /*9590*/  LEA.HI.SX32 R181, R181, R134, 0x1b ;  /* 0x00000086b5b57211 */ /* 0x000fe200078fdaff */
[----:B------:R-:W-:Y:S05]  /*95a0*/  @!P0 BRA `(.L_x_8767) ;  /* 0x0000001000008947 */ /* 0x000fea0003800000 */
[----:B-1----:R0:W-:Y:S02]  /*95b0*/  RED.E.ADD.F32.FTZ.RN.STRONG.GPU [R64.64+-0xd80], R135 ;  /* 0xfff280874000798e */ /* 0x0021e4000c10e79c */
.L_x_8767:
[----:B------:R-:W-:Y:S05]  /*95c0*/  BSYNC B0 ;  /* 0x0000000000007941 */ /* 0x000fea0003800000 */
.L_x_8766:
[----:B------:R-:W2:Y:S01]  /*95d0*/  LDS R181, [R181.X4+0xb40] ;  /* 0x000b4000b5b57984 */ /* 0x000ea20000004800 */
[----:B------:R-:W-:Y:S01]  /*95e0*/  BSSY B0, `(.L_x_8768) ;  /* 0x0000005000007945 */ /* 0x000fe20003800000 */
[----:B01----:R-:W-:-:S02]  /*95f0*/  IADD3 R135, R134, 0x100, RZ ;  /* 0x0000010086877810 */ /* 0x003fc40007ffe0ff */
[----:B------:R-:W-:Y:S01]  /*9600*/  LEA.HI.SX32 R67, R67, R134, 0x1b ;  /* 0x0000008643437211 */ /* 0x000fe200078fdaff */
[----:B------:R-:W-:Y:S05]  /*9610*/  @!P1 BRA `(.L_x_8769) ;  /* 0x0000001000009947 */ /* 0x000fea0003800000 */
[----:B--2---:R0:W-:Y:S02]  /*9620*/  RED.E.ADD.F32.FTZ.RN.STRONG.GPU [R64.64+-0xd00], R181 ;  /* 0xfff300b54000798e */ /* 0x0041e4000c10e79c */
.L_x_8769:
[----:B------:R-:W-:Y:S05]  /*9630*/  BSYNC B0 ;  /* 0x0000000000007941 */ /* 0x000fea0003800000 */
.L_x_8768:
[----:B------:R-:W1:Y:S01]  /*9640*/  LDS R67, [R67.X4+0xbc0] ;  /* 0x000bc00043437984 */ /* 0x000e620000004800 */
[----:B------:R-:W-:Y:S01]  /*9650*/  BSSY B0, `(.L_x_8770) ;  /* 0x0000005000007945 */ /* 0x000fe20003800000 */
[----:B0-2---:R-:W-:Y:S02]  /*9660*/  IADD3 R181, R134, 0x120, RZ ;  /* 0x0000012086b57810 */ /* 0x005fe40007ffe0ff */
[----:B------:R-:W-:Y:S01]  /*9670*/  LEA.HI.SX32 R135, R135, R134, 0x1b ;  /* 0x0000008687877211 */ /* 0x000fe200078fdaff */
[----:B------:R-:W-:Y:S05]  /*9680*/  @!P2 BRA `(.L_x_8771) ;  /* 0x000000100000a947 */ /* 0x000fea0003800000 */
[----:B-1----:R0:W-:Y:S02]  /*9690*/  RED.E.ADD.F32.FTZ.RN.STRONG.GPU [R64.64+-0xc80], R67 ;  /* 0xfff380434000798e */ /* 0x0021e4000c10e79c */
.L_x_8771:
[----:B------:R-:W-:Y:S05]  /*96a0*/  BSYNC B0 ;  /* 0x0000000000007941 */ /* 0x000fea0003800000 */
.L_x_8770:
[----:B------:R-:W2:Y:S01]  /*96b0*/  LDS R135, [R135.X4+0xc40] ;  /* 0x000c400087877984 */ /* 0x000ea20000004800 */
[----:B------:R-:W-:Y:S01]  /*96c0*/  BSSY B0, `(.L_x_8772) ;  /* 0x0000005000007945 */ /* 0x000fe20003800000 */
[----:B01----:R-:W-:Y:S02]  /*96d0*/  IADD3 R67, R134, 0x140, RZ ;  /* 0x0000014086437810 */ /* 0x003fe40007ffe0ff */
[----:B------:R-:W-:Y:S01]  /*96e0*/  LEA.HI.SX32 R181, R181, R134, 0x1b ;  /* 0x00000086b5b57211 */ /* 0x000fe200078fdaff */
[----:B------:R-:W-:Y:S05]  /*96f0*/  @!P3 BRA `(.L_x_8773) ;  /* 0x000000100000b947 */ /* 0x000fea0003800000 */
[----:B--2---:R0:W-:Y:S02]  /*9700*/  RED.E.ADD.F32.FTZ.RN.STRONG.GPU [R64.64+-0xc00], R135 ;  /* 0xfff400874000798e */ /* 0x0041e4000c10e79c */
.L_x_8773:
[----:B------:R-:W-:Y:S05]  /*9710*/  BSYNC B0 ;  /* 0x0000000000007941 */ /* 0x000fea0003800000 */
.L_x_8772:
[----:B------:R-:W1:Y:S01]  /*9720*/  LDS R181, [R181.X4+0xcc0] ;  /* 0x000cc000b5b57984 */ /* 0x000e620000004800 */
[----:B------:R-:W-:Y:S01]  /*9730*/  BSSY B0, `(.L_x_8774) ;  /* 0x0000004000007945 */ /* 0x000fe20003800000 */
[----:B------:R-:W-:Y:S01]  /*9740*/  LEA.HI.SX32 R67, R67, R134, 0x1b ;  /* 0x0000008643437211 */ /* 0x000fe200078fdaff */
[----:B------:R-:W-:Y:S05]  /*9750*/  @!P4 BRA `(.L_x_8775) ;  /* 0x000000100000c947 */ /* 0x000fea0003800000 */
[----:B-1----:R1:W-:Y:S02]  /*9760*/  RED.E.ADD.F32.FTZ.RN.STRONG.GPU [R64.64+-0xb80], R181 ;  /* 0xfff480b54000798e */ /* 0x0023e4000c10e79c */
.L_x_8775:
[----:B------:R-:W-:Y:S05]  /*9770*/  BSYNC B0 ;  /* 0x0000000000007941 */ /* 0x000fea0003800000 */
.L_x_8774:
[----:B------:R-:W3:Y:S01]  /*9780*/  LDS R67, [R67.X4+0xd40] ;  /* 0x000d400043437984 */ /* 0x000ee20000004800 */
[----:B------:R-:W-:Y:S01]  /*9790*/  BSSY B0, `(.L_x_8776) ;  /* 0x0000005000007945 */ /* 0x000fe20003800000 */
[----:B0-2---:R-:W-:-:S02]  /*97a0*/  IADD3 R135, R134, 0x160, RZ ;  /* 0x0000016086877810 */ /* 0x005fc40007ffe0ff */
[----:B-1----:R-:W-:Y:S01]  /*97b0*/  IADD3 R181, R134, 0x180, RZ ;  /* 0x0000018086b57810 */ /* 0x002fe20007ffe0ff */
[----:B------:R-:W-:Y:S05]  /*97c0*/  @!P5 BRA `(.L_x_8777) ;  /* 0x000000100000d947 */ /* 0x000fea0003800000 */
[----:B---3--:R0:W-:Y:S02]  /*97d0*/  RED.E.ADD.F32.FTZ.RN.STRONG.GPU [R64.64+-0xb00], R67 ;  /* 0xfff500434000798e */ /* 0x0081e4000c10e79c */
.L_x_8777:
[----:B------:R-:W-:Y:S05]  /*97e0*/  BSYNC B0 ;  /* 0x0000000000007941 */ /* 0x000fea0003800000 */
.L_x_8776:
        /* <DEDUP_REMOVED lines=14> */
.L_x_8779:
[----:B------:R-:W-:Y:S05]  /*98d0*/  BSYNC B0 ;  /* 0x0000000000007941 */ /* 0x000fea0003800000 */
.L_x_8778:
[----:B------:R-:W1:Y:S01]  /*98e0*/  LDS R181, [R181.X4+0xe40] ;  /* 0x000e4000b5b57984 */ /* 0x000e620000004800 */
[----:B------:R-:W-:Y:S01]  /*98f0*/  BSSY B0, `(.L_x_8780) ;  /* 0x0000005000007945 */ /* 0x000fe20003800000 */
[----:B0-----:R-:W-:-:S02]  /*9900*/  IADD3 R135, R134, 0x1c0, RZ ;  /* 0x000001c086877810 */ /* 0x001fc40007ffe0ff */
[----:B------:R-:W-:Y:S01]  /*9910*/  LEA.HI.SX32 R67, R67, R134, 0x1b ;  /* 0x0000008643437211 */ /* 0x000fe200078fdaff */
[----:B------:R-:W-:Y:S05]  /*9920*/  @!P0 BRA `(.L_x_8781) ;  /* 0x0000001000008947 */ /* 0x000fea0003800000 */
[----:B-1----:R0:W-:Y:S02]  /*9930*/  RED.E.ADD.F32.FTZ.RN.STRONG.GPU [R64.64+-0xa00], R181 ;  /* 0xfff600b54000798e */ /* 0x0021e4000c10e79c */
.L_x_8781:
[----:B------:R-:W-:Y:S05]  /*9940*/  BSYNC B0 ;  /* 0x0000000000007941 */ /* 0x000fea0003800000 */
.L_x_8780:
[----:B------:R-:W2:Y:S01]  /*9950*/  LDS R67, [R67.X4+0xec0] ;  /* 0x000ec00043437984 */ /* 0x000ea20000004800 */
[----:B------:R-:W-:Y:S01]  /*9960*/  BSSY B0, `(.L_x_8782) ;  /* 0x0000005000007945 */ /* 0x000fe20003800000 */
[----:B01----:R-:W-:Y:S02]  /*9970*/  IADD3 R181, R134, 0x1e0, RZ ;  /* 0x000001e086b57810 */ /* 0x003fe40007ffe0ff */
[----:B------:R-:W-:Y:S01]  /*9980*/  LEA.HI.SX32 R135, R135, R134, 0x1b ;  /* 0x0000008687877211 */ /* 0x000fe200078fdaff */
[----:B------:R-:W-:Y:S05]  /*9990*/  @!P1 BRA `(.L_x_8783) ;  /* 0x0000001000009947 */ /* 0x000fea0003800000 */
[----:B--2---:R0:W-:Y:S02]  /*99a0*/  RED.E.ADD.F32.FTZ.RN.STRONG.GPU [R64.64+-0x980], R67 ;  /* 0xfff680434000798e */ /* 0x0041e4000c10e79c */
.L_x_8783:
[----:B------:R-:W-:Y:S05]  /*99b0*/  BSYNC B0 ;  /* 0x0000000000007941 */ /* 0x000fea0003800000 */
.L_x_8782:
[----:B------:R-:W1:Y:S01]  /*99c0*/  LDS R135, [R135.X4+0xf40] ;  /* 0x000f400087877984 */ /* 0x000e620000004800 */
[----:B------:R-:W-:Y:S01]  /*99d0*/  BSSY B0, `(.L_x_8784) ;  /* 0x0000004000007945 */ /* 0x000fe20003800000 */
[----:B------:R-:W-:Y:S01]  /*99e0*/  LEA.HI.SX32 R181, R181, R134, 0x1b ;  /* 0x00000086b5b57211 */ /* 0x000fe200078fdaff */
[----:B------:R-:W-:Y:S05]  /*99f0*/  @!P2 BRA `(.L_x_8785) ;  /* 0x000000100000a947 */ /* 0x000fea0003800000 */
[----:B-1----:R1:W-:Y:S02]  /*9a00*/  RED.E.ADD.F32.FTZ.RN.STRONG.GPU [R64.64+-0x900], R135 ;  /* 0xfff700874000798e */ /* 0x0023e4000c10e79c */
.L_x_8785:
[----:B------:R-:W-:Y:S05]  /*9a10*/  BSYNC B0 ;  /* 0x0000000000007941 */ /* 0x000fea0003800000 */
.L_x_8784:
[----:B------:R-:W3:Y:S01]  /*9a20*/  LDS R181, [R181.X4+0xfc0] ;  /* 0x000fc000b5b57984 */ /* 0x000ee20000004800 */
[C---:B------:R-:W-:Y:S01]  /*9a30*/  IADD3 R66, R134.reuse, 0x200, RZ ;  /* 0x0000020086427810 */ /* 0x040fe20007ffe0ff */
[----:B------:R-:W-:Y:S01]  /*9a40*/  BSSY B0, `(.L_x_8786) ;  /* 0x0000005000007945 */ /* 0x000fe20003800000 */
[----:B0-2---:R-:W-:-:S02]  /*9a50*/  IADD3 R67, R134, 0x220, RZ ;  /* 0x0000022086437810 */ /* 0x005fc40007ffe0ff */
[----:B------:R-:W-:Y:S01]  /*9a60*/  LEA.HI.SX32 R66, R66, R134, 0x1b ;  /* 0x0000008642427211 */ /* 0x000fe200078fdaff */
[----:B------:R-:W-:Y:S05]  /*9a70*/  @!P3 BRA `(.L_x_8787) ;  /* 0x000000100000b947 */ /* 0x000fea0003800000 */
[----:B---3--:R0:W-:Y:S02]  /*9a80*/  RED.E.ADD.F32.FTZ.RN.STRONG.GPU [R64.64+-0x880], R181 ;  /* 0xfff780b54000798e */ /* 0x0081e4000c10e79c */
.L_x_8787:
[----:B------:R-:W-:Y:S05]  /*9a90*/  BSYNC B0 ;  /* 0x0000000000007941 */ /* 0x000fea0003800000 */
.L_x_8786:
[----:B-1----:R-:W-:Y:S01]  /*9aa0*/  LEA.HI.SX32 R135, R67, R134, 0x1b ;  /* 0x0000008643877211 */ /* 0x002fe200078fdaff */
[----:B------:R-:W-:Y:S01]  /*9ab0*/  BSSY B0, `(.L_x_8788) ;  /* 0x0000004000007945 */ /* 0x000fe20003800000 */
[----:B------:R1:W2:Y:S01]  /*9ac0*/  LDS R67, [R66.X4+0x1040] ;  /* 0x0010400042437984 */ /* 0x0002a20000004800 */
[----:B------:R-:W-:Y:S05]  /*9ad0*/  @!P4 BRA `(.L_x_8789) ;  /* 0x000000100000c947 */ /* 0x000fea0003800000 */
[----:B--2---:R2:W-:Y:S02]  /*9ae0*/  RED.E.ADD.F32.FTZ.RN.STRONG.GPU [R64.64+-0x800], R67 ;  /* 0xfff800434000798e */ /* 0x0045e4000c10e79c */
.L_x_8789:
[----:B------:R-:W-:Y:S05]  /*9af0*/  BSYNC B0 ;  /* 0x0000000000007941 */ /* 0x000fea0003800000 */
.L_x_8788:
[----:B------:R-:W4:Y:S01]  /*9b00*/  LDS R135, [R135.X4+0x10c0] ;  /* 0x0010c00087877984 */ /* 0x000f220000004800 */
[----:B------:R-:W-:Y:S01]  /*9b10*/  BSSY B0, `(.L_x_8790) ;  /* 0x0000005000007945 */ /* 0x000fe20003800000 */
[C---:B--2---:R-:W-:Y:S02]  /*9b20*/  IADD3 R67, R134.reuse, 0x240, RZ ;  /* 0x0000024086437810 */ /* 0x044fe40007ffe0ff */
[----:B0--3--:R-:W-:Y:S01]  /*9b30*/  IADD3 R181, R134, 0x260, RZ ;  /* 0x0000026086b57810 */ /* 0x009fe20007ffe0ff */
[----:B------:R-:W-:Y:S05]  /*9b40*/  @!P5 BRA `(.L_x_8791) ;  /* 0x000000100000d947 */ /* 0x000fea0003800000 */
[----:B----4-:R0:W-:Y:S02]  /*9b50*/  RED.E.ADD.F32.FTZ.RN.STRONG.GPU [R64.64+-0x780], R135 ;  /* 0xfff880874000798e */ /* 0x0101e4000c10e79c */
.L_x_8791:
[----:B------:R-:W-:Y:S05]  /*9b60*/  BSYNC B0 ;  /* 0x0000000000007941 */ /* 0x000fea0003800000 */
.L_x_8790:
        /* <DEDUP_REMOVED lines=14> */
.L_x_8793:
[----:B------:R-:W-:Y:S05]  /*9c50*/  BSYNC B0 ;  /* 0x0000000000007941 */ /* 0x000fea0003800000 */
.L_x_8792:
[----:B------:R-:W2:Y:S01]  /*9c60*/  LDS R181, [R181.X4+0x11c0] ;  /* 0x0011c000b5b57984 */ /* 0x000ea20000004800 */
[----:B------:R-:W-:Y:S01]  /*9c70*/  BSSY B0, `(.L_x_8794) ;  /* 0x0000005000007945 */ /* 0x000fe20003800000 */
[----:B0-----:R-:W-:Y:S02]  /*9c80*/  IADD3 R67, R134, 0x2a0, RZ ;  /* 0x000002a086437810 */ /* 0x001fe40007ffe0ff */
[----:B------:R-:W-:Y:S01]  /*9c90*/  LEA.HI.SX32 R135, R135, R134, 0x1b ;  /* 0x0000008687877211 */ /* 0x000fe200078fdaff */
[----:B------:R-:W-:Y:S05]  /*9ca0*/  @!P0 BRA `(.L_x_8795) ;  /* 0x0000001000008947 */ /* 0x000fea0003800000 */
[----:B--2---:R0:W-:Y:S02]  /*9cb0*/  RED.E.ADD.F32.FTZ.RN.STRONG.GPU [R64.64+-0x680], R181 ;  /* 0xfff980b54000798e */ /* 0x0041e4000c10e79c */
.L_x_8795:
[----:B------:R-:W-:Y:S05]  /*9cc0*/  BSYNC B0 ;  /* 0x0000000000007941 */ /* 0x000fea0003800000 */
.L_x_8794:
[----:B------:R-:W3:Y:S01]  /*9cd0*/  LDS R135, [R135.X4+0x1240] ;  /* 0x0012400087877984 */ /* 0x000ee20000004800 */
[----:B------:R-:W-:Y:S01]  /*9ce0*/  BSSY B0, `(.L_x_8796) ;  /* 0x0000005000007945 */ /* 0x000fe20003800000 */
[----:B0-2---:R-:W-:-:S02]  /*9cf0*/  IADD3 R181, R134, 0x2c0, RZ ;  /* 0x000002c086b57810 */ /* 0x005fc40007ffe0ff */
[----:B------:R-:W-:Y:S01]  /*9d00*/  LEA.HI.SX32 R67, R67, R134, 0x1b ;  /* 0x0000008643437211 */ /* 0x000fe200078fdaff */
[----:B------:R-:W-:Y:S05]  /*9d10*/  @!P1 BRA `(.L_x_8797) ;  /* 0x0000001000009947 */ /* 0x000fea0003800000 */
[----:B---3--:R0:W-:Y:S02]  /*9d20*/  RED.E.ADD.F32.FTZ.RN.STRONG.GPU [R64.64+-0x600], R135 ;  /* 0xfffa00874000798e */ /* 0x0081e4000c10e79c */
.L_x_8797:
[----:B------:R-:W-:Y:S05]  /*9d30*/  BSYNC B0 ;  /* 0x0000000000007941 */ /* 0x000fea0003800000 */
.L_x_8796:
[----:B------:R-:W2:Y:S01]  /*9d40*/  LDS R67, [R67.X4+0x12c0] ;  /* 0x0012c00043437984 */ /* 0x000ea20000004800 */
[----:B------:R-:W-:Y:S01]  /*9d50*/  BSSY B0, `(.L_x_8798) ;  /* 0x0000005000007945 */ /* 0x000fe20003800000 */
[----:B0--3--:R-:W-:Y:S02]  /*9d60*/  IADD3 R135, R134, 0x2e0, RZ ;  /* 0x000002e086877810 */ /* 0x009fe40007ffe0ff */
[----:B------:R-:W-:Y:S01]  /*9d70*/  LEA.HI.SX32 R181, R181, R134, 0x1b ;  /* 0x00000086b5b57211 */ /* 0x000fe200078fdaff */
[----:B------:R-:W-:Y:S05]  /*9d80*/  @!P2 BRA `(.L_x_8799) ;  /* 0x000000100000a947 */ /* 0x000fea0003800000 */
[----:B--2---:R0:W-:Y:S02]  /*9d90*/  RED.E.ADD.F32.FTZ.RN.STRONG.GPU [R64.64+-0x580], R67 ;  /* 0xfffa80434000798e */ /* 0x0041e4000c10e79c */
.L_x_8799:
[----:B------:R-:W-:Y:S05]  /*9da0*/  BSYNC B0 ;  /* 0x0000000000007941 */ /* 0x000fea0003800000 */
.L_x_8798:
[----:B------:R-:W3:Y:S01]  /*9db0*/  LDS R181, [R181.X4+0x1340] ;  /* 0x00134000b5b57984 */ /* 0x000ee20000004800 */
[----:B------:R-:W-:Y:S01]  /*9dc0*/  BSSY B0, `(.L_x_8800) ;  /* 0x0000005000007945 */ /* 0x000fe20003800000 */
[----:B0-2---:R-:W-:Y:S02]  /*9dd0*/  IADD3 R67, R134, 0x300, RZ ;  /* 0x0000030086437810 */ /* 0x005fe40007ffe0ff */
[----:B------:R-:W-:Y:S01]  /*9de0*/  LEA.HI.SX32 R135, R135, R134, 0x1b ;  /* 0x0000008687877211 */ /* 0x000fe200078fdaff */
[----:B------:R-:W-:Y:S05]  /*9df0*/  @!P3 BRA `(.L_x_8801) ;  /* 0x000000100000b947 */ /* 0x000fea0003800000 */
[----:B---3--:R0:W-:Y:S02]  /*9e00*/  RED.E.ADD.F32.FTZ.RN.STRONG.GPU [R64.64+-0x500], R181 ;  /* 0xfffb00b54000798e */ /* 0x0081e4000c10e79c */
.L_x_8801:
[----:B------:R-:W-:Y:S05]  /*9e10*/  BSYNC B0 ;  /* 0x0000000000007941 */ /* 0x000fea0003800000 */
.L_x_8800:
[----:B------:R-:W2:Y:S01]  /*9e20*/  LDS R135, [R135.X4+0x13c0] ;  /* 0x0013c00087877984 */ /* 0x000ea20000004800 */
[----:B------:R-:W-:Y:S01]  /*9e30*/  BSSY B0, `(.L_x_8802) ;  /* 0x0000004000007945 */ /* 0x000fe20003800000 */
[----:B------:R-:W-:Y:S01]  /*9e40*/  LEA.HI.SX32 R67, R67, R134, 0x1b ;  /* 0x0000008643437211 */ /* 0x000fe200078fdaff */
[----:B------:R-:W-:Y:S05]  /*9e50*/  @!P4 BRA `(.L_x_8803) ;  /* 0x000000100000c947 */ /* 0x000fea0003800000 */
[----:B--2---:R2:W-:Y:S02]  /*9e60*/  RED.E.ADD.F32.FTZ.RN.STRONG.GPU [R64.64+-0x480], R135 ;  /* 0xfffb80874000798e */ /* 0x0045e4000c10e79c */
.L_x_8803:
[----:B------:R-:W-:Y:S05]  /*9e70*/  BSYNC B0 ;  /* 0x0000000000007941 */ /* 0x000fea0003800000 */
.L_x_8802:
[----:B------:R-:W4:Y:S01]  /*9e80*/  LDS R67, [R67.X4+0x1440] ;  /* 0x0014400043437984 */ /* 0x000f220000004800 */
[----:B------:R-:W-:Y:S01]  /*9e90*/  BSSY B0, `(.L_x_8804) ;  /* 0x0000005000007945 */ /* 0x000fe20003800000 */
[----:B--2---:R-:W-:-:S02]  /*9ea0*/  IADD3 R135, R134, 0x320, RZ ;  /* 0x0000032086877810 */ /* 0x004fc40007ffe0ff */
[----:B0--3--:R-:W-:Y:S01]  /*9eb0*/  IADD3 R181, R134, 0x340, RZ ;  /* 0x0000034086b57810 */ /* 0x009fe20007ffe0ff */
[----:B------:R-:W-:Y:S05]  /*9ec0*/  @!P5 BRA `(.L_x_8805) ;  /* 0x000000100000d947 */ /* 0x000fea0003800000 */
[----:B----4-:R0:W-:Y:S02]  /*9ed0*/  RED.E.ADD.F32.FTZ.RN.STRONG.GPU [R64.64+-0x400], R67 ;  /* 0xfffc00434000798e */ /* 0x0101e4000c10e79c */
.L_x_8805:
[----:B------:R-:W-:Y:S05]  /*9ee0*/  BSYNC B0 ;  /* 0x0000000000007941 */ /* 0x000fea0003800000 */
.L_x_8804:
        /* <DEDUP_REMOVED lines=14> */
.L_x_8807:
[----:B------:R-:W-:Y:S05]  /*9fd0*/  BSYNC B0 ;  /* 0x0000000000007941 */ /* 0x000fea0003800000 */
.L_x_8806:
[----:B------:R-:W2:Y:S01]  /*9fe0*/  LDS R181, [R181.X4+0x1540] ;  /* 0x00154000b5b57984 */ /* 0x000ea20000004800 */
[----:B------:R-:W-:Y:S01]  /*9ff0*/  BSSY B0, `(.L_x_8808) ;  /* 0x0000005000007945 */ /* 0x000fe20003800000 */
[----:B0-----:R-:W-:-:S02]  /*a000*/  IADD3 R135, R134, 0x380, RZ ;  /* 0x0000038086877810 */ /* 0x001fc40007ffe0ff */
[----:B------:R-:W-:Y:S01]  /*a010*/  LEA.HI.SX32 R67, R67, R134, 0x1b ;  /* 0x0000008643437211 */ /* 0x000fe200078fdaff */
[----:B------:R-:W-:Y:S05]  /*a020*/  @!P0 BRA `(.L_x_8809) ;  /* 0x0000001000008947 */ /* 0x000fea0003800000 */
[----:B--2---:R0:W-:Y:S02]  /*a030*/  RED.E.ADD.F32.FTZ.RN.STRONG.GPU [R64.64+-0x300], R181 ;  /* 0xfffd00b54000798e */ /* 0x0041e4000c10e79c */
.L_x_8809:
[----:B------:R-:W-:Y:S05]  /*a040*/  BSYNC B0 ;  /* 0x0000000000007941 */ /* 0x000fea0003800000 */
.L_x_8808:
[----:B------:R-:W3:Y:S01]  /*a050*/  LDS R67, [R67.X4+0x15c0] ;  /* 0x0015c00043437984 */ /* 0x000ee20000004800 */
[----:B------:R-:W-:Y:S01]  /*a060*/  BSSY B0, `(.L_x_8810) ;  /* 0x0000005000007945 */ /* 0x000fe20003800000 */
[----:B0-2---:R-:W-:Y:S02]  /*a070*/  IADD3 R181, R134, 0x3a0, RZ ;  /* 0x000003a086b57810 */ /* 0x005fe40007ffe0ff */
[----:B------:R-:W-:Y:S01]  /*a080*/  LEA.HI.SX32 R135, R135, R134, 0x1b ;  /* 0x0000008687877211 */ /* 0x000fe200078fdaff */
[----:B------:R-:W-:Y:S05]  /*a090*/  @!P1 BRA `(.L_x_8811) ;  /* 0x0000001000009947 */ /* 0x000fea0003800000 */
[----:B---3--:R0:W-:Y:S02]  /*a0a0*/  RED.E.ADD.F32.FTZ.RN.STRONG.GPU [R64.64+-0x280], R67 ;  /* 0xfffd80434000798e */ /* 0x0081e4000c10e79c */
.L_x_8811:
[----:B------:R-:W-:Y:S05]  /*a0b0*/  BSYNC B0 ;  /* 0x0000000000007941 */ /* 0x000fea0003800000 */
.L_x_8810:
[----:B------:R-:W2:Y:S01]  /*a0c0*/  LDS R135, [R135.X4+0x1640] ;  /* 0x0016400087877984 */ /* 0x000ea20000004800 */
[----:B------:R-:W-:Y:S01]  /*a0d0*/  BSSY B0, `(.L_x_8812) ;  /* 0x0000005000007945 */ /* 0x000fe20003800000 */
[----:B0--3--:R-:W-:Y:S02]  /*a0e0*/  IADD3 R67, R134, 0x3c0, RZ ;  /* 0x000003c086437810 */ /* 0x009fe40007ffe0ff */
[----:B------:R-:W-:Y:S01]  /*a0f0*/  LEA.HI.SX32 R181, R181, R134, 0x1b ;  /* 0x00000086b5b57211 */ /* 0x000fe200078fdaff */
[----:B------:R-:W-:Y:S05]  /*a100*/  @!P2 BRA `(.L_x_8813) ;  /* 0x000000100000a947 */ /* 0x000fea0003800000 */
[----:B--2---:R0:W-:Y:S02]  /*a110*/  RED.E.ADD.F32.FTZ.RN.STRONG.GPU [R64.64+-0x200], R135 ;  /* 0xfffe00874000798e */ /* 0x0041e4000c10e79c */
.L_x_8813:
[----:B------:R-:W-:Y:S05]  /*a120*/  BSYNC B0 ;  /* 0x0000000000007941 */ /* 0x000fea0003800000 */
.L_x_8812:
[----:B------:R-:W3:Y:S01]  /*a130*/  LDS R181, [R181.X4+0x16c0] ;  /* 0x0016c000b5b57984 */ /* 0x000ee20000004800 */
[----:B------:R-:W-:Y:S01]  /*a140*/  BSSY B0, `(.L_x_8814) ;  /* 0x0000005000007945 */ /* 0x000fe20003800000 */
[----:B0-2---:R-:W-:-:S02]  /*a150*/  IADD3 R135, R134, 0x3e0, RZ ;  /* 0x000003e086877810 */ /* 0x005fc40007ffe0ff */
[----:B------:R-:W-:Y:S01]  /*a160*/  LEA.HI.SX32 R67, R67, R134, 0x1b ;  /* 0x0000008643437211 */ /* 0x000fe200078fdaff */
[----:B------:R-:W-:Y:S05]  /*a170*/  @!P3 BRA `(.L_x_8815) ;  /* 0x000000100000b947 */ /* 0x000fea0003800000 */
[----:B---3--:R0:W-:Y:S02]  /*a180*/  RED.E.ADD.F32.FTZ.RN.STRONG.GPU [R64.64+-0x180], R181 ;  /* 0xfffe80b54000798e */ /* 0x0081e4000c10e79c */
.L_x_8815:
[----:B------:R-:W-:Y:S05]  /*a190*/  BSYNC B0 ;  /* 0x0000000000007941 */ /* 0x000fea0003800000 */
.L_x_8814:
[----:B------:R-:W2:Y:S01]  /*a1a0*/  LDS R67, [R67.X4+0x1740] ;  /* 0x0017400043437984 */ /* 0x000ea20000004800 */
[----:B------:R-:W-:Y:S01]  /*a1b0*/  BSSY B0, `(.L_x_8816) ;  /* 0x0000004000007945 */ /* 0x000fe20003800000 */
[----:B------:R-:W-:Y:S01]  /*a1c0*/  LEA.HI.SX32 R135, R135, R134, 0x1b ;  /* 0x0000008687877211 */ /* 0x000fe200078fdaff */
[----:B------:R-:W-:Y:S05]  /*a1d0*/  @!P4 BRA `(.L_x_8817) ;  /* 0x000000100000c947 */ /* 0x000fea0003800000 */
[----:B--2---:R2:W-:Y:S02]  /*a1e0*/  RED.E.ADD.F32.FTZ.RN.STRONG.GPU [R64.64+-0x100], R67 ;  /* 0xffff00434000798e */ /* 0x0045e4000c10e79c */
.L_x_8817:
[----:B------:R-:W-:Y:S05]  /*a1f0*/  BSYNC B0 ;  /* 0x0000000000007941 */ /* 0x000fea0003800000 */
.L_x_8816:
[----:B------:R-:W4:Y:S01]  /*a200*/  LDS R135, [R135.X4+0x17c0] ;  /* 0x0017c00087877984 */ /* 0x000f220000004800 */
[----:B------:R-:W-:Y:S01]  /*a210*/  BSSY B0, `(.L_x_8818) ;  /* 0x0000003000007945 */ /* 0x000fe20003800000 */
[----:B------:R-:W-:Y:S05]  /*a220*/  @!P5 BRA `(.L_x_8819) ;  /* 0x000000100000d947 */ /* 0x000fea0003800000 */
[----:B----4-:R4:W-:Y:S02]  /*a230*/  RED.E.ADD.F32.FTZ.RN.STRONG.GPU [R64.64+-0x80], R135 ;  /* 0xffff80874000798e */ /* 0x0109e4000c10e79c */
.L_x_8819:
[----:B------:R-:W-:Y:S05]  /*a240*/  BSYNC B0 ;  /* 0x0000000000007941 */ /* 0x000fea0003800000 */
.L_x_8818:
[----:B------:R-:W5:Y:S01]  /*a250*/  SHFL.DOWN PT, R136, R180, 0x1, 0x1f ;  /* 0x08201f00b4887f89 */ /* 0x000f6200000e0000 */
[----:B------:R-:W-:Y:S01]  /*a260*/  ISETP.GT.AND P0, PT, R133, 0x1e, PT ;  /* 0x0000001e8500780c */ /* 0x000fe20003f04270 */
[----:B------:R-:W-:Y:S01]  /*a270*/  FFMA.FTZ R5, R5, R174, R228 ;  /* 0x000000ae05057223 */ /* 0x000fe200000100e4 */
[----:B0-2-4-:R-:W-:Y:S01]  /*a280*/  MOV R65, R180 ;  /* 0x000000b400417202 */ /* 0x015fe20000000f00 */
[----:B---3--:R-:W0:Y:S01]  /*a290*/  SHFL.DOWN PT, R181, R157, 0x1, 0x1f ;  /* 0x08201f009db57f89 */ /* 0x008e2200000e0000 */
[----:B-1----:R-:W-:Y:S01]  /*a2a0*/  MOV R66, R157 ;  /* 0x0000009d00427202 */ /* 0x002fe20000000f00 */
[----:B------:R-:W-:Y:S01]  /*a2b0*/  FFMA.FTZ R167, R232, R167, R182 ;  /* 0x000000a7e8a77223 */ /* 0x000fe200000100b6 */
[----:B------:R-:W-:Y:S01]  /*a2c0*/  MOV R67, R158 ;  /* 0x0000009e00437202 */ /* 0x000fe20000000f00 */
[----:B------:R-:W1:Y:S01]  /*a2d0*/  SHFL.DOWN PT, R200, R158, 0x1, 0x1f ;  /* 0x08201f009ec87f89 */ /* 0x000e6200000e0000 */
[----:B------:R-:W-:Y:S01]  /*a2e0*/  MOV R64, R172 ;  /* 0x000000ac00407202 */ /* 0x000fe20000000f00 */
[----:B------:R-:W-:Y:S01]  /*a2f0*/  FFMA.FTZ R167, R4, R156, R167 ;  /* 0x0000009c04a77223 */ /* 0x000fe200000100a7 */
[----:B------:R-:W-:Y:S01]  /*a300*/  ISETP.NE.AND P1, PT, R133, RZ, PT ;  /* 0x000000ff8500720c */ /* 0x000fe20003f25270 */
[----:B------:R-:W2:Y:S01]  /*a310*/  SHFL.DOWN PT, R135, R172, 0x1, 0x1f ;  /* 0x08201f00ac877f89 */ /* 0x000ea200000e0000 */
[----:B------:R-:W-:Y:S01]  /*a320*/  FADD.FTZ R96, R5, R96 ;  /* 0x0000006005607221 */ /* 0x000fe20000010000 */
[----:B------:R-:W-:Y:S01]  /*a330*/  ISETP.NE.AND P2, PT, R134, RZ, PT ;  /* 0x000000ff8600720c */ /* 0x000fe20003f45270 */
[----:B------:R-:W-:Y:S01]  /*a340*/  FMUL.FTZ R160, R235, R160 ;  /* 0x000000a0eba07220 */ /* 0x000fe20000410000 */
[----:B------:R-:W-:Y:S01]  /*a350*/  BSSY B0, `(.L_x_8820) ;  /* 0x000008e000007945 */ /* 0x000fe20003800000 */
[----:B------:R-:W-:-:S02]  /*a360*/  FMUL.FTZ R152, R237, R152 ;  /* 0x00000098ed987220 */ /* 0x000fc40000410000 */
[----:B------:R-:W-:Y:S02]  /*a370*/  FFMA.FTZ R159, R234, R159, R160 ;  /* 0x0000009fea9f7223 */ /* 0x000fe400000100a0 */
[----:B------:R-:W-:Y:S02]  /*a380*/  FFMA.FTZ R151, R236, R151, R152 ;  /* 0x00000097ec977223 */ /* 0x000fe40000010098 */
[-C--:B------:R-:W-:Y:S02]  /*a390*/  FFMA.FTZ R72, R36, R168.reuse, R72 ;  /* 0x000000a824487223 */ /* 0x080fe40000010048 */
[----:B-----5:R-:W-:Y:S02]  /*a3a0*/  @!P0 FADD.FTZ R65, R65, R136 ;  /* 0x0000008841418221 */ /* 0x020fe40000010000 */
[----:B------:R-:W-:Y:S02]  /*a3b0*/  FFMA.FTZ R168, R3, R168, R159 ;  /* 0x000000a803a87223 */ /* 0x000fe4000001009f */
        /* <DEDUP_REMOVED lines=9> */
[----:B------:R-:W-:Y:S02]  /*a450*/  FFMA.FTZ R153, R155, R153, R154 ;  /* 0x000000999b997223 */ /* 0x000fe4000001009a */
[----:B------:R-:W3:Y:S01]  /*a460*/  SHFL.DOWN PT, R135, R64, 0x2, 0x1f ;  /* 0x08401f0040877f89 */ /* 0x000ee200000e0000 */
[----:B------:R-:W-:-:S02]  /*a470*/  FMUL.FTZ R170, R227, R170 ;  /* 0x000000aae3aa7220 */ /* 0x000fc40000410000 */
[----:B------:R-:W-:Y:S02]  /*a480*/  FFMA.FTZ R0, R0, R164, R153 ;  /* 0x000000a400007223 */ /* 0x000fe40000010099 */
[----:B------:R-:W-:Y:S02]  /*a490*/  FMUL.FTZ R8, R8, R211 ;  /* 0x000000d308087220 */ /* 0x000fe40000410000 */
[----:B------:R-:W-:Y:S02]  /*a4a0*/  FADD.FTZ R101, R0, R101 ;  /* 0x0000006500657221 */ /* 0x000fe40000010000 */
[----:B------:R-:W-:Y:S02]  /*a4b0*/  FMUL.FTZ R171, R150, R171 ;  /* 0x000000ab96ab7220 */ /* 0x000fe40000410000 */
[----:B------:R-:W-:Y:S02]  /*a4c0*/  FMUL.FTZ R10, R10, R209 ;  /* 0x000000d10a0a7220 */ /* 0x000fe40000410000 */
[----:B0-----:R-:W-:-:S02]  /*a4d0*/  @!P0 FADD.FTZ R65, R65, R136 ;  /* 0x0000008841418221 */ /* 0x001fc40000010000 */
[----:B------:R-:W-:Y:S02]  /*a4e0*/  FMUL.FTZ R175, R148, R175 ;  /* 0x000000af94af7220 */ /* 0x000fe40000410000 */
[----:B-1----:R-:W-:Y:S01]  /*a4f0*/  @!P0 FADD.FTZ R66, R66, R157 ;  /* 0x0000009d42428221 */ /* 0x002fe20000010000 */
[----:B------:R-:W0:Y:S01]  /*a500*/  SHFL.DOWN PT, R4, R65, 0x4, 0x1f ;  /* 0x08801f0041047f89 */ /* 0x000e2200000e0000 */
[----:B------:R-:W-:Y:S02]  /*a510*/  FMUL.FTZ R14, R14, R215 ;  /* 0x000000d70e0e7220 */ /* 0x000fe40000410000 */
[----:B--2---:R-:W-:Y:S02]  /*a520*/  @!P0 FADD.FTZ R67, R67, R158 ;  /* 0x0000009e43438221 */ /* 0x004fe40000010000 */
[----:B------:R-:W-:Y:S02]  /*a530*/  FMUL.FTZ R179, R146, R179 ;  /* 0x000000b392b37220 */ /* 0x000fe40000410000 */
[----:B---3--:R-:W-:Y:S01]  /*a540*/  @!P0 FADD.FTZ R64, R64, R135 ;  /* 0x0000008740408221 */ /* 0x008fe20000010000 */
[----:B------:R-:W1:Y:S01]  /*a550*/  SHFL.DOWN PT, R136, R67, 0x4, 0x1f ;  /* 0x08801f0043887f89 */ /* 0x000e6200000e0000 */
[----:B------:R-:W-:Y:S01]  /*a560*/  ISETP.GT.AND P0, PT, R133, 0x1b, PT ;  /* 0x0000001b8500780c */ /* 0x000fe20003f04270 */
[----:B------:R-:W-:-:S02]  /*a570*/  FMUL.FTZ R16, R16, R225 ;  /* 0x000000e110107220 */ /* 0x000fc40000410000 */
        /* <DEDUP_REMOVED lines=17> */
[----:B------:R-:W-:Y:S02]  /*a690*/  FMUL.FTZ R178, R127, R178 ;  /* 0x000000b27fb27220 */ /* 0x000fe40000410000 */
[----:B---3--:R-:W-:Y:S01]  /*a6a0*/  @!P0 FADD.FTZ R64, R64, R5 ;  /* 0x0000000540408221 */ /* 0x008fe20000010000 */
[----:B------:R-:W-:Y:S01]  /*a6b0*/  ISETP.GT.AND P0, PT, R133, 0x17, PT ;  /* 0x000000178500780c */ /* 0x000fe20003f04270 */
        /* <DEDUP_REMOVED lines=14> */
[----:B------:R-:W-:Y:S01]  /*a7a0*/  FFMA.FTZ R20, R19, R222, R20 ;  /* 0x000000de13147223 */ /* 0x000fe20000010014 */
[----:B------:R-:W1:Y:S01]  /*a7b0*/  SHFL.DOWN PT, R2, R67, 0x10, 0x1f ;  /* 0x0a001f0043027f89 */ /* 0x000e6200000e0000 */
        /* <DEDUP_REMOVED lines=16> */
[----:B------:R-:W-:Y:S02]  /*a8c0*/  FFMA.FTZ R6, R6, R177, R161 ;  /* 0x000000b106067223 */ /* 0x000fe400000100a1 */
[----:B--2---:R-:W-:Y:S02]  /*a8d0*/  @!P0 FADD.FTZ R66, R66, R5 ;  /* 0x0000000542428221 */ /* 0x004fe40000010000 */
[----:B------:R-:W-:-:S02]  /*a8e0*/  FFMA.FTZ R171, R9, R8, R171 ;  /* 0x0000000809ab7223 */ /* 0x000fc400000100ab */
        /* <DEDUP_REMOVED lines=14> */
[----:B------:R-:W-:Y:S02]  /*a9d0*/  FFMA.FTZ R76, R40, R177, R76 ;  /* 0x000000b1284c7223 */ /* 0x000fe4000001004c */
[----:B------:R-:W-:Y:S02]  /*a9e0*/  FADD.FTZ R95, R6, R95 ;  /* 0x0000005f065f7221 */ /* 0x000fe40000010000 */
        /* <DEDUP_REMOVED lines=24> */
[----:B0-----:R-:W-:Y:S02]  /*ab70*/  ULDC UR36, c[0x0][0x174] ;  /* 0x00005d0000247ab9 */ /* 0x001fe40000000800 */
[----:B------:R-:W-:Y:S02]  /*ab80*/  UISETP.NE.AND UP0, UPT, UR24, UR36, UPT ;  /* 0x000000241800728c */ /* 0x000fe4000bf05270 */
        /* <DEDUP_REMOVED lines=10> */
.L_x_8821:
[----:B0-----:R-:W-:Y:S05]  /*ac30*/  BSYNC B0 ;  /* 0x0000000000007941 */ /* 0x001fea0003800000 */
.L_x_8820:
        /* <DEDUP_REMOVED lines=8> */
.L_x_8743:
        /* <DEDUP_REMOVED lines=25> */
[----:B------:R-:W-:Y:S02]  /*ae50*/  MOV R4, UR26 ;  /* 0x0000001a00047c02 */ /* 0x000fe40008000f00 */
        /* <DEDUP_REMOVED lines=8> */
[----:B--2---:R-:W-:Y:S01]  /*aee0*/  PRMT R2, R72, 0x7632, R2 ;  /* 0x0000763248027816 */ /* 0x004fe20000000002 */
[----:B------:R-:W-:Y:S01]  /*aef0*/  STS.U16 [R112+0x8], R80 ;  /* 0x0000085070007388 */ /* 0x000fe20000000400 */
[----:B------:R-:W-:-:S03]  /*af00*/  SHF.R.S32.HI R8, RZ, 0x1f, R16 ;  /* 0x0000001fff087819 */ /* 0x000fc60000011410 */
[----:B------:R-:W-:Y:S04]  /*af10*/  STS.U16 [R112+0xc], R78 ;  /* 0x00000c4e70007388 */ /* 0x000fe80000000400 */
        /* <DEDUP_REMOVED lines=9> */
[----:B------:R-:W-:Y:S01]  /*afb0*/  STS.U16 [R112+0x1e], R5 ;  /* 0x00001e0570007388 */ /* 0x000fe20000000400 */
[----:B------:R-:W-:-:S06]  /*afc0*/  NOP ;  /* 0x0000000000007918 */ /* 0x000fcc0000000000 */
[----:B------:R-:W-:Y:S01]  /*afd0*/  LDS.U16 R9, [R132] ;  /* 0x0000000084097984 */ /* 0x000fe20000000400 */
[C---:B0-----:R-:W-:Y:S01]  /*afe0*/  IADD3 R2, P2, R16.reuse, UR25, RZ ;  /* 0x0000001910027c10 */ /* 0x041fe2000ff5e0ff */
[----:B------:R-:W-:Y:S02]  /*aff0*/  UIMAD UR25, UR12, UR39, UR7 ;  /* 0x000000270c1972a4 */ /* 0x000fe4000f8e0207 */
[----:B------:R-:W-:Y:S01]  /*b000*/  LDS.U16 R11, [R131+0x40] ;  /* 0x00004000830b7984 */ /* 0x000fe20000000400 */
[----:B------:R-:W-:Y:S01]  /*b010*/  UIADD3 UR7, UR37, UR27, URZ ;  /* 0x0000001b25077290 */ /* 0x000fe2000fffe03f */
[----:B------:R-:W-:Y:S02]  /*b020*/  LEA.HI.X.SX32 R3, R3, R8, 0x1, P2 ;  /* 0x0000000803037211 */ /* 0x000fe400010f0eff */
        /* <DEDUP_REMOVED lines=31> */
.L_x_8824:
[----:B------:R-:W-:Y:S05]  /*b220*/  BSYNC B0 ;  /* 0x0000000000007941 */ /* 0x000fea0003800000 */
.L_x_8823:
        /* <DEDUP_REMOVED lines=40> */
[----:B------:R0:W-:Y:S01]  /*b4b0*/  @!P1 STG.E.U16 [R4.64+-0x380], R13 ;  /* 0xfffc800d04009986 */ /* 0x0001e2000c10151c */
        /* <DEDUP_REMOVED lines=16> */
[----:B------:R-:W-:Y:S01]  /*b5c0*/  F2FP.PACK_AB R6, R97, R96 ;  /* 0x000000606106723e */ /* 0x000fe200000000ff */
[----:B------:R-:W-:Y:S01]  /*b5d0*/  @!P6 STG.E.U16 [R4.64+-0x1c0], R27 ;  /* 0xfffe401b0400e986 */ /* 0x000fe2000c10151c */
[----:B------:R-:W-:Y:S02]  /*b5e0*/  ISETP.GE.AND P6, PT, R69, R0, PT ;  /* 0x000000004500720c */ /* 0x000fe40003fc6270 */
[----:B0-----:R-:W-:Y:S01]  /*b5f0*/  PRMT R13, R6, 0x7632, R13 ;  /* 0x00007632060d7816 */ /* 0x001fe2000000000d */
[----:B------:R-:W-:Y:S04]  /*b600*/  @!P5 STG.E.U16 [R4.64+-0x140], R31 ;  /* 0xfffec01f0400d986 */ /* 0x000fe8000c10151c */
[----:B------:R-:W-:Y:S04]  /*b610*/  @!P2 STG.E.U16 [R4.64+-0x180], R29 ;  /* 0xfffe801d0400a986 */ /* 0x000fe8000c10151c */
[----:B------:R-:W-:Y:S04]  /*b620*/  @!P4 STG.E.U16 [R4.64+-0x100], R33 ;  /* 0xffff00210400c986 */ /* 0x000fe8000c10151c */
[----:B------:R-:W-:Y:S04]  /*b630*/  @!P3 STG.E.U16 [R4.64+-0xc0], R35 ;  /* 0xffff40230400b986 */ /* 0x000fe8000c10151c */
[----:B------:R-:W-:Y:S04]  /*b640*/  @!P1 STG.E.U16 [R4.64+-0x80], R37 ;  /* 0xffff802504009986 */ /* 0x000fe8000c10151c */
[----:B------:R0:W-:Y:S04]  /*b650*/  @!P6 STG.E.U16 [R4.64+-0x40], R39 ;  /* 0xffffc0270400e986 */ /* 0x0001e8000c10151c */
[----:B------:R-:W-:Y:S01]  /*b660*/  BAR.SYNC.DEFER_BLOCKING 0x0 ;  /* 0x0000000000007b1d */ /* 0x000fe20000010000 */
[----:B0-----:R-:W-:-:S02]  /*b670*/  F2FP.PACK_AB R4, R93, R92 ;  /* 0x0000005c5d04723e */ /* 0x001fc400000000ff */
[----:B------:R-:W-:Y:S02]  /*b680*/  F2FP.PACK_AB R5, R95, R94 ;  /* 0x0000005e5f05723e */ /* 0x000fe400000000ff */
[----:B------:R-:W-:Y:S02]  /*b690*/  PRMT R10, R4, 0x7610, R10 ;  /* 0x00007610040a7816 */ /* 0x000fe4000000000a */
[C---:B------:R-:W-:Y:S02]  /*b6a0*/  PRMT R11, R5.reuse, 0x7610, R11 ;  /* 0x00007610050b7816 */ /* 0x040fe4000000000b */
[----:B------:R-:W-:Y:S02]  /*b6b0*/  PRMT R12, R5, 0x7632, R12 ;  /* 0x00007632050c7816 */ /* 0x000fe4000000000c */
[----:B------:R-:W-:Y:S01]  /*b6c0*/  F2FP.PACK_AB R5, R101, R100 ;  /* 0x000000646505723e */ /* 0x000fe200000000ff */
[----:B------:R0:W-:Y:S04]  /*b6d0*/  STS.U16 [R112+0xc], R10 ;  /* 0x00000c0a70007388 */ /* 0x0001e80000000400 */
[----:B------:R-:W-:Y:S04]  /*b6e0*/  STS.U16 [R112+0x10], R11 ;  /* 0x0000100b70007388 */ /* 0x000fe80000000400 */
[----:B------:R-:W-:Y:S01]  /*b6f0*/  STS.U16 [R112+0x12], R12 ;  /* 0x0000120c70007388 */ /* 0x000fe20000000400 */
[----:B0-----:R-:W-:-:S03]  /*b700*/  PRMT R10, R5, 0x7632, R10 ;  /* 0x00007632050a7816 */ /* 0x001fc6000000000a */
[----:B------:R-:W-:Y:S04]  /*b710*/  STS.U16 [R112+0x14], R6 ;  /* 0x0000140670007388 */ /* 0x000fe80000000400 */
[----:B------:R-:W-:Y:S04]  /*b720*/  STS.U16 [R112+0x16], R13 ;  /* 0x0000160d70007388 */ /* 0x000fe80000000400 */
[----:B------:R-:W-:Y:S04]  /*b730*/  STS.U16 [R112+0x1c], R5 ;  /* 0x00001c0570007388 */ /* 0x000fe80000000400 */
[----:B------:R-:W-:Y:S01]  /*b740*/  STS.U16 [R112+0x1e], R10 ;  /* 0x00001e0a70007388 */ /* 0x000fe20000000400 */
        /* <DEDUP_REMOVED lines=8> */
[----:B------:R-:W-:Y:S02]  /*b7d0*/  FADD.FTZ R7, R0, R89 ;  /* 0x0000005900077221 */ /* 0x000fe40000010000 */
[----:B------:R-:W-:Y:S02]  /*b7e0*/  STS.U16 [R112+0x4], R88 ;  /* 0x0000045870007388 */ /* 0x000fe40000000400 */
[----:B------:R-:W-:Y:S01]  /*b7f0*/  FADD.FTZ R0, R7, R90 ;  /* 0x0000005a07007221 */ /* 0x000fe20000010000 */
[----:B------:R-:W-:-:S02]  /*b800*/  F2FP.PACK_AB R90, R91, R90 ;  /* 0x0000005a5b5a723e */ /* 0x000fc400000000ff */
        /* <DEDUP_REMOVED lines=13> */
[----:B------:R-:W-:Y:S01]  /*b8e0*/  FADD.FTZ R94, R93, R94 ;  /* 0x0000005e5d5e7221 */ /* 0x000fe20000010000 */
[----:B------:R-:W-:Y:S01]  /*b8f0*/  IADD3 R0, P1, R16, -0x1e0, RZ ;  /* 0xfffffe2010007810 */ /* 0x000fe20007f3e0ff */
[----:B------:R-:W-:Y:S02]  /*b900*/  STS.U16 [R112+0xe], R56 ;  /* 0x00000e3870007388 */ /* 0x000fe40000000400 */
[----:B------:R-:W-:Y:S01]  /*b910*/  FADD.FTZ R95, R94, R95 ;  /* 0x0000005f5e5f7221 */ /* 0x000fe20000010000 */
[----:B------:R-:W-:Y:S01]  /*b920*/  IADD3.X R23, R8, -0x1, RZ, P1, !PT ;  /* 0xffffffff08177810 */ /* 0x000fe20000ffe4ff */
[----:B------:R-:W-:Y:S02]  /*b930*/  STS.U16 [R112+0x18], R14 ;  /* 0x0000180e70007388 */ /* 0x000fe40000000400 */
[----:B------:R-:W-:-:S02]  /*b940*/  FADD.FTZ R96, R95, R96 ;  /* 0x000000605f607221 */ /* 0x000fc40000010000 */
[----:B------:R-:W-:Y:S01]  /*b950*/  STS.U16 [R112+0x1a], R15 ;  /* 0x00001a0f70007388 */ /* 0x000fe20000000400 */
[----:B------:R-:W-:-:S06]  /*b960*/  NOP ;  /* 0x0000000000007918 */ /* 0x000fcc0000000000 */
[----:B------:R-:W-:Y:S01]  /*b970*/  LDS.U16 R7, [R132] ;  /* 0x0000000084077984 */ /* 0x000fe20000000400 */
[----:B------:R-:W-:-:S03]  /*b980*/  FADD.FTZ R97, R96, R97 ;  /* 0x0000006160617221 */ /* 0x000fc60000010000 */
[----:B------:R-:W-:Y:S01]  /*b990*/  LDS.U16 R131, [R131+0x40] ;  /* 0x0000400083837984 */ /* 0x000fe20000000400 */
[----:B------:R-:W-:-:S03]  /*b9a0*/  FADD.FTZ R98, R97, R98 ;  /* 0x0000006261627221 */ /* 0x000fc60000010000 */
[----:B------:R-:W-:Y:S01]  /*b9b0*/  LDS.U16 R9, [R130+0x80] ;  /* 0x0000800082097984 */ /* 0x000fe20000000400 */
[----:B------:R-:W-:-:S03]  /*b9c0*/  FADD.FTZ R99, R98, R99 ;  /* 0x0000006362637221 */ /* 0x000fc60000010000 */
[----:B------:R-:W-:Y:S01]  /*b9d0*/  LDS.U16 R125, [R125+0xc0] ;  /* 0x0000c0007d7d7984 */ /* 0x000fe20000000400 */
[----:B------:R-:W-:-:S03]  /*b9e0*/  FADD.FTZ R100, R99, R100 ;  /* 0x0000006463647221 */ /* 0x000fc60000010000 */
        /* <DEDUP_REMOVED lines=31> */
.L_x_8826:
[----:B------:R-:W-:Y:S05]  /*bbe0*/  BSYNC B0 ;  /* 0x0000000000007941 */ /* 0x000fea0003800000 */
.L_x_8825:
        /* <DEDUP_REMOVED lines=56> */
.L_x_8742:
        /* <DEDUP_REMOVED lines=27> */
.L_x_8829:
[----:B-1----:R-:W-:Y:S05]  /*c120*/  BSYNC B0 ;  /* 0x0000000000007941 */ /* 0x002fea0003800000 */
.L_x_8828:
        /* <DEDUP_REMOVED lines=26> */
.L_x_8831:
[----:B------:R-:W3:Y:S02]  /*c2d0*/  S2R R11, SR_TID.X ;  /* 0x00000000000b7919 */ /* 0x000ee40000002100 */
.L_x_8832:
[----:B-1----:R-:W-:Y:S05]  /*c2e0*/  BSYNC B0 ;  /* 0x0000000000007941 */ /* 0x002fea0003800000 */
.L_x_8830:
        /* <DEDUP_REMOVED lines=12> */
.L_x_8833:
        /* <DEDUP_REMOVED lines=32> */
.L_x_8834:
        /* <DEDUP_REMOVED lines=13> */
.L_x_14696:


//--------------------- .text._Z25selective_scan_bwd_kernelI32Selective_Scan_bwd_kernel_traitsILi32ELi16ELb0ELb1ELb0ELb0ELb1EN3c104HalfENS1_7complexIfEEEEv12SSMParamsBwd --------------------------
	.section	.text._Z25selective_scan_bwd_kernelI32Selective_Scan_bwd_kernel_traitsILi32ELi16ELb0ELb1ELb0ELb0ELb1EN3c104HalfENS1_7complexIfEEEEv12SSMParamsBwd,"ax",@progbits
	.sectioninfo	@"SHI_REGISTERS=255"
	.align	128
        .global         _Z25selective_scan_bwd_kernelI32Selective_Scan_bwd_kernel_traitsILi32ELi16ELb0ELb1ELb0ELb0ELb1EN3c104HalfENS1_7complexIfEEEEv12SSMParamsBwd
        .type           _Z25selective_scan_bwd_kernelI32Selective_Scan_bwd_kernel_traitsILi32ELi16ELb0ELb1ELb0ELb0ELb1EN3c104HalfENS1_7complexIfEEEEv12SSMParamsBwd,@function
        .size           _Z25selective_scan_bwd_kernelI32Selective_Scan_bwd_kernel_traitsILi32ELi16ELb0ELb1ELb0ELb0ELb1EN3c104HalfENS1_7complexIfEEEEv12SSMParamsBwd,(.L_x_14697 - _Z25selective_scan_bwd_kernelI32Selective_Scan_bwd_kernel_traitsILi32ELi16ELb0ELb1ELb0ELb0ELb1EN3c104HalfENS1_7complexIfEEEEv12SSMParamsBwd)
        .other          _Z25selective_scan_bwd_kernelI32Selective_Scan_bwd_kernel_traitsILi32ELi16ELb0ELb1ELb0ELb0ELb1EN3c104HalfENS1_7complexIfEEEEv12SSMParamsBwd,@"STO_CUDA_ENTRY STV_DEFAULT"
_Z25selective_scan_bwd_kernelI32Selective_Scan_bwd_kernel_traitsILi32ELi16ELb0ELb1ELb0ELb0ELb1EN3c104HalfENS1_7complexIfEEEEv12SSMParamsBwd:
.text._Z25selective_scan_bwd_kernelI32Selective_Scan_bwd_kernel_traitsILi32ELi16ELb0ELb1ELb0ELb0ELb1EN3c104HalfENS1_7complexIfEEEEv12SSMParamsBwd:
        /* <DEDUP_REMOVED lines=160> */
[----:B-1----:R-:W-:-:S04]  /*0a00*/  LOP3.LUT R3, R0, 0xfffffe00, RZ, 0xc0, !PT ;  /* 0xfffffe0000037812 */ /* 0x002fc800078ec0ff */
[----:B------:R-:W-:-:S04]  /*0a10*/  LOP3.LUT R136, R3, 0x1f, R138, 0xf8, !PT ;  /* 0x0000001f03887812 */ /* 0x000fc800078ef88a */
[----:B----4-:R-:W-:Y:S02]  /*0a20*/  SHF.R.S32.HI R0, RZ, 0x1f, R136 ;  /* 0x0000001fff007819 */ /* 0x010fe40000011488 */
.L_x_8925:
        /* <DEDUP_REMOVED lines=236> */
[----:B--2---:R0:W-:Y:S04]  /*18f0*/  STS.U16 [R135], R4 ;  /* 0x0000000487007388 */ /* 0x0041e80000000400 */
        /* <DEDUP_REMOVED lines=67> */
[----:B-1----:R-:W-:Y:S02]  /*1d30*/  MOV R5, UR38 ;  /* 0x0000002600057c02 */ /* 0x002fe40008000f00 */
[----:B------:R-:W-:-:S02]  /*1d40*/  MOV R43, UR12 ;  /* 0x0000000c002b7c02 */ /* 0x000fc40008000f00 */
[----:B--2---:R-:W-:Y:S02]  /*1d50*/  MOV R2, UR25 ;  /* 0x0000001900027c02 */ /* 0x004fe40008000f00 */
[----:B------:R-:W-:Y:S01]  /*1d60*/  MOV R3, UR38 ;  /* 0x0000002600037c02 */ /* 0x000fe20008000f00 */
[----:B------:R-:W-:Y:S01]  /*1d70*/  UIMAD UR42, UR11, UR34, URZ ;  /* 0x000000220b2a72a4 */ /* 0x000fe2000f8e023f */
[----:B------:R-:W-:Y:S01]  /*1d80*/  @!P0 IMAD.WIDE.U32 R4, R51, c[0x0][0x200], R4 ;  /* 0x0000800033048a25 */ /* 0x000fe200078e0004 */
[----:B------:R-:W-:Y:S02]  /*1d90*/  UIADD3 UR27, UR27, UR7, URZ ;  /* 0x000000071b1b7290 */ /* 0x000fe4000fffe03f */
[----:B------:R-:W-:Y:S01]  /*1da0*/  UIMAD UR43, UR12, UR37, UR36 ;  /* 0x000000250c2b72a4 */ /* 0x000fe2000f8e0224 */
[----:B------:R-:W-:Y:S01]  /*1db0*/  @!P0 IMAD.WIDE.U32 R2, R43, c[0x0][0x1f0], R2 ;  /* 0x00007c002b028a25 */ /* 0x000fe200078e0002 */
[----:B------:R-:W-:Y:S02]  /*1dc0*/  UIMAD UR42, UR10, UR35, UR42 ;  /* 0x000000230a2a72a4 */ /* 0x000fe4000f8e022a */
[----:B------:R-:W-:Y:S01]  /*1dd0*/  UIMAD.WIDE.U32 UR34, UR10, UR34, UR26 ;  /* 0x000000220a2272a5 */ /* 0x000fe2000f8e001a */
[----:B------:R-:W-:Y:S01]  /*1de0*/  MOV R51, UR10 ;  /* 0x0000000a00337c02 */ /* 0x000fe20008000f00 */
[----:B------:R-:W-:Y:S01]  /*1df0*/  ULDC.64 UR36, c[0x0][0x208] ;  /* 0x0000820000247ab9 */ /* 0x000fe20000000a00 */
[----:B------:R-:W-:Y:S01]  /*1e00*/  @!P0 IADD3 R5, R5, UR43, RZ ;  /* 0x0000002b05058c10 */ /* 0x000fe2000fffe0ff */
[----:B------:R-:W-:Y:S01]  /*1e10*/  ULDC UR26, c[0x0][0x174] ;  /* 0x00005d00001a7ab9 */ /* 0x000fe20000000800 */
[----:B------:R-:W-:Y:S01]  /*1e20*/  @!P0 IADD3 R3, R3, UR7, RZ ;  /* 0x0000000703038c10 */ /* 0x000fe2000fffe0ff */
[----:B------:R-:W-:Y:S01]  /*1e30*/  UIADD3 UR26, UR6, -UR26, URZ ;  /* 0x8000001a061a7290 */ /* 0x000fe2000fffe03f */
[----:B------:R-:W-:Y:S01]  /*1e40*/  MOV R43, UR10 ;  /* 0x0000000a002b7c02 */ /* 0x000fe20008000f00 */
[----:B------:R-:W-:Y:S01]  /*1e50*/  UIMAD UR7, UR11, UR36, URZ ;  /* 0x000000240b0772a4 */ /* 0x000fe2000f8e023f */
[----:B------:R-:W-:Y:S01]  /*1e60*/  @!P0 IMAD.WIDE.U32 R4, R51, c[0x0][0x208], R4 ;  /* 0x0000820033048a25 */ /* 0x000fe200078e0004 */
[----:B------:R-:W-:-:S03]  /*1e70*/  UIMAD UR26, UR26, -0x200, URZ ;  /* 0xfffffe001a1a78a4 */ /* 0x000fc6000f8e023f */
[----:B------:R-:W-:Y:S01]  /*1e80*/  @!P0 IMAD.WIDE.U32 R2, R43, c[0x0][0x1f8], R2 ;  /* 0x00007e002b028a25 */ /* 0x000fe200078e0002 */
        /* <DEDUP_REMOVED lines=12> */
[----:B------:R-:W-:Y:S01]  /*1f50*/  MOV R60, UR34 ;  /* 0x00000022003c7c02 */ /* 0x000fe20008000f00 */
[----:B------:R-:W-:Y:S01]  /*1f60*/  UIADD3 UR9, UR9, UR43, URZ ;  /* 0x0000002b09097290 */ /* 0x000fe2000fffe03f */
[----:B------:R-:W-:-:S02]  /*1f70*/  LEA.HI.X R43, R136, c[0x0][0x26c], R156, 0x1, P1 ;  /* 0x00009b00882b7a11 */ /* 0x000fc400008f0c9c */
        /* <DEDUP_REMOVED lines=17> */
[----:B------:R-:W-:-:S04]  /*2090*/  UIMAD.WIDE.U32 UR8, UR10, UR36, UR8 ;  /* 0x000000240a0872a5 */ /* 0x000fc8000f8e0008 */
[----:B------:R-:W-:Y:S01]  /*20a0*/  UIADD3 UR36, UP1, UR26, UR8, URZ ;  /* 0x000000081a247290 */ /* 0x000fe2000ff3e03f */
[----:B------:R-:W-:-:S03]  /*20b0*/  PRMT R58, RZ, 0x7610, R58 ;  /* 0x00007610ff3a7816 */ /* 0x000fc6000000003a */
[----:B------:R-:W-:Y:S02]  /*20c0*/  UIADD3.X UR8, UR27, UR7, UR9, UP1, !UPT ;  /* 0x000000071b087290 */ /* 0x000fe40008ffe409 */
[----:B------:R-:W-:Y:S02]  /*20d0*/  MOV R59, UR36 ;  /* 0x00000024003b7c02 */ /* 0x000fe40008000f00 */
[C---:B------:R-:W-:Y:S02]  /*20e0*/  @!P0 LEA R4, P3, R56.reuse, c[0x0][0x258], 0x1 ;  /* 0x0000960038048a11 */ /* 0x040fe400078608ff */
[----:B------:R-:W-:Y:S02]  /*20f0*/  LEA R2, P4, R59, R2, 0x1 ;  /* 0x000000023b027211 */ /* 0x000fe400078808ff */
[----:B------:R-:W-:Y:S02]  /*2100*/  MOV R62, UR8 ;  /* 0x00000008003e7c02 */ /* 0x000fe40008000f00 */
[----:B------:R-:W-:-:S02]  /*2110*/  @!P0 LEA.HI.X R5, R56, c[0x0][0x25c], R5, 0x1, P3 ;  /* 0x0000970038058a11 */ /* 0x000fc400018f0c05 */
[----:B------:R-:W-:Y:S02]  /*2120*/  ISETP.GE.AND P2, PT, R6, UR39, PT ;  /* 0x0000002706007c0c */ /* 0x000fe4000bf46270 */
[----:B------:R-:W-:Y:S02]  /*2130*/  LEA.HI.X R3, R59, R3, R62, 0x1, P4 ;  /* 0x000000033b037211 */ /* 0x000fe400020f0c3e */
        /* <DEDUP_REMOVED lines=43> */
[----:B------:R-:W-:-:S04]  /*23f0*/  PRMT R49, RZ, 0x7610, R49 ;  /* 0x00007610ff317816 */ /* 0x000fc80000000031 */
[----:B------:R-:W3:Y:S01]  /*2400*/  @!P1 LDG.E.U16 R52, [R42.64+-0x380] ;  /* 0xfffc80202a349981 */ /* 0x000ee2000c1e1500 */
[----:B------:R-:W-:Y:S02]  /*2410*/  ISETP.GE.AND P1, PT, R9, UR39, PT ;  /* 0x0000002709007c0c */ /* 0x000fe4000bf26270 */
[----:B-1----:R-:W-:Y:S01]  /*2420*/  PRMT R53, RZ, 0x7610, R53 ;  /* 0x00007610ff357816 */ /* 0x002fe20000000035 */
[----:B------:R-:W4:Y:S10]  /*2430*/  @!P6 LDG.E.U16 R56, [R42.64+-0x280] ;  /* 0xfffd80202a38e981 */ /* 0x000f34000c1e1500 */
[----:B------:R-:W5:Y:S01]  /*2440*/  @!P1 LDG.E.U16 R49, [R42.64+-0x240] ;  /* 0xfffdc0202a319981 */ /* 0x000f62000c1e1500 */
[----:B------:R-:W-:-:S02]  /*2450*/  ISETP.GE.AND P1, PT, R10, UR39, PT ;  /* 0x000000270a007c0c */ /* 0x000fc4000bf26270 */
[----:B--2---:R-:W-:Y:S02]  /*2460*/  PRMT R54, RZ, 0x7610, R54 ;  /* 0x00007610ff367816 */ /* 0x004fe40000000036 */
[----:B------:R-:W-:Y:S02]  /*2470*/  PRMT R39, RZ, 0x7610, R39 ;  /* 0x00007610ff277816 */ /* 0x000fe40000000027 */
[----:B------:R-:W-:Y:S02]  /*2480*/  PRMT R45, RZ, 0x7610, R45 ;  /* 0x00007610ff2d7816 */ /* 0x000fe4000000002d */
        /* <DEDUP_REMOVED lines=22> */
[----:B------:R-:W5:Y:S04]  /*25f0*/  @!P5 LDG.E.U16 R68, [R42.64+-0x80] ;  /* 0xffff80202a44d981 */ /* 0x000f68000c1e1500 */
[----:B------:R-:W5:Y:S01]  /*2600*/  @!P6 LDG.E.U16 R59, [R42.64+-0x40] ;  /* 0xffffc0202a3be981 */ /* 0x000f62000c1e1500 */
[----:B------:R-:W-:-:S02]  /*2610*/  P2R R69, PR, RZ, 0x2 ;  /* 0x00000002ff457803 */ /* 0x000fc40000000000 */
[----:B------:R-:W-:Y:S01]  /*2620*/  ISETP.GE.AND P1, PT, R18, UR39, PT ;  /* 0x0000002712007c0c */ /* 0x000fe2000bf26270 */
[----:B--2---:R0:W-:Y:S04]  /*2630*/  STS.U16 [R135], R40 ;  /* 0x0000002887007388 */ /* 0x0041e80000000400 */
[----:B------:R-:W-:Y:S04]  /*2640*/  STS.U16 [R134+0x40], R39 ;  /* 0x0000402786007388 */ /* 0x000fe80000000400 */
[----:B---3--:R-:W-:Y:S04]  /*2650*/  STS.U16 [R133+0x80], R52 ;  /* 0x0000803485007388 */ /* 0x008fe80000000400 */
[----:B------:R-:W-:Y:S04]  /*2660*/  STS.U16 [R132+0xc0], R45 ;  /* 0x0000c02d84007388 */ /* 0x000fe80000000400 */
[----:B------:R-:W-:Y:S04]  /*2670*/  STS.U16 [R129+0x100], R54 ;  /* 0x0001003681007388 */ /* 0x000fe80000000400 */
[----:B------:R-:W-:Y:S04]  /*2680*/  STS.U16 [R128+0x140], R47 ;  /* 0x0001402f80007388 */ /* 0x000fe80000000400 */
        /* <DEDUP_REMOVED lines=13> */
[----:B------:R-:W-:Y:S04]  /*2760*/  LDS.U16 R45, [R117+0x4] ;  /* 0x00000400752d7984 */ /* 0x000fe80000000400 */
[----:B------:R-:W3:Y:S04]  /*2770*/  LDS.U16 R47, [R117+0x6] ;  /* 0x00000600752f7984 */ /* 0x000ee80000000400 */
[----:B------:R-:W4:Y:S04]  /*2780*/  LDS.U16 R50, [R117+0x8] ;  /* 0x0000080075327984 */ /* 0x000f280000000400 */
[----:B------:R-:W2:Y:S04]  /*2790*/  LDS.U16 R51, [R117+0xa] ;  /* 0x00000a0075337984 */ /* 0x000ea80000000400 */
[----:B------:R-:W0:Y:S04]  /*27a0*/  LDS.U16 R52, [R117+0xc] ;  /* 0x00000c0075347984 */ /* 0x000e280000000400 */
[----:B------:R-:W2:Y:S04]  /*27b0*/  LDS.U16 R53, [R117+0xe] ;  /* 0x00000e0075357984 */ /* 0x000ea80000000400 */
[----:B------:R-:W2:Y:S04]  /*27c0*/  LDS.U16 R54, [R117+0x10] ;  /* 0x0000100075367984 */ /* 0x000ea80000000400 */
[----:B------:R-:W2:Y:S04]  /*27d0*/  LDS.U16 R56, [R117+0x12] ;  /* 0x0000120075387984 */ /* 0x000ea80000000400 */
[----:B------:R-:W-:Y:S04]  /*27e0*/  LDS.U16 R57, [R117+0x14] ;  /* 0x0000140075397984 */ /* 0x000fe80000000400 */
[----:B------:R-:W2:Y:S04]  /*27f0*/  LDS.U16 R58, [R117+0x16] ;  /* 0x00001600753a7984 */ /* 0x000ea80000000400 */
[----:B------:R-:W-:Y:S04]  /*2800*/  LDS.U16 R59, [R117+0x18] ;  /* 0x00001800753b7984 */ /* 0x000fe80000000400 */
[----:B------:R-:W-:Y:S04]  /*2810*/  LDS.U16 R61, [R117+0x1a] ;  /* 0x00001a00753d7984 */ /* 0x000fe80000000400 */
[----:B------:R-:W2:Y:S04]  /*2820*/  LDS.U16 R62, [R117+0x1c] ;  /* 0x00001c00753e7984 */ /* 0x000ea80000000400 */
[----:B------:R-:W2:Y:S04]  /*2830*/  LDS.U16 R65, [R117+0x1e] ;  /* 0x00001e0075417984 */ /* 0x000ea80000000400 */
[----:B------:R-:W-:Y:S01]  /*2840*/  BAR.SYNC.DEFER_BLOCKING 0x0 ;  /* 0x0000000000007b1d */ /* 0x000fe20000010000 */
[----:B0-----:R-:W-:-:S02]  /*2850*/  PRMT R40, RZ, 0x7610, R40 ;  /* 0x00007610ff287816 */ /* 0x001fc40000000028 */
[----:B-1----:R-:W-:Y:S02]  /*2860*/  PRMT R68, RZ, 0x7610, R68 ;  /* 0x00007610ff447816 */ /* 0x002fe40000000044 */
[----:B------:R-:W-:Y:S02]  /*2870*/  PRMT R39, RZ, 0x7610, R39 ;  /* 0x00007610ff277816 */ /* 0x000fe40000000027 */
[----:B------:R0:W5:Y:S01]  /*2880*/  @!P0 LDG.E.U16 R40, [R4.64] ;  /* 0x0000002004288981 */ /* 0x000162000c1e1500 */
[----:B------:R-:W-:-:S03]  /*2890*/  ISETP.GE.AND P0, PT, R19, UR39, PT ;  /* 0x0000002713007c0c */ /* 0x000fc6000bf06270 */
[----:B------:R1:W5:Y:S01]  /*28a0*/  @!P1 LDG.E.U16 R39, [R2.64+-0x3c0] ;  /* 0xfffc402002279981 */ /* 0x000362000c1e1500 */
[----:B------:R-:W-:Y:S02]  /*28b0*/  ISETP.GE.AND P1, PT, R0, UR39, PT ;  /* 0x0000002700007c0c */ /* 0x000fe4000bf26270 */
[----:B------:R-:W-:Y:S01]  /*28c0*/  PRMT R49, RZ, 0x7610, R49 ;  /* 0x00007610ff317816 */ /* 0x000fe20000000031 */
        /* <DEDUP_REMOVED lines=24> */
[----:B--2---:R-:W-:Y:S02]  /*2a50*/  HADD2.F32 R43, -RZ, R43.H0_H0 ;  /* 0x2000002bff2b7230 */ /* 0x004fe40000004100 */
[----:B------:R-:W-:-:S03]  /*2a60*/  HADD2.F32 R42, -RZ, R42.H0_H0 ;  /* 0x2000002aff2a7230 */ /* 0x000fc60000004100 */
[----:B------:R-:W-:Y:S02]  /*2a70*/  FMUL.FTZ R83, R43, -1.4426950216293334961 ;  /* 0xbfb8aa3b2b537820 */ /* 0x000fe40000410000 */
[----:B------:R-:W-:-:S04]  /*2a80*/  FMUL.FTZ R75, R42, -1.4426950216293334961 ;  /* 0xbfb8aa3b2a4b7820 */ /* 0x000fc80000410000 */
[----:B------:R-:W-:Y:S01]  /*2a90*/  MUFU.EX2 R83, R83 ;  /* 0x0000005300537308 */ /* 0x000fe20000000800 */
[----:B---3--:R-:W-:-:S07]  /*2aa0*/  HADD2.F32 R47, -RZ, R47.H0_H0 ;  /* 0x2000002fff2f7230 */ /* 0x008fce0000004100 */
[----:B------:R-:W0:Y:S01]  /*2ab0*/  MUFU.EX2 R75, R75 ;  /* 0x0000004b004b7308 */ /* 0x000e220000000800 */
[----:B-1----:R-:W-:Y:S01]  /*2ac0*/  FMUL.FTZ R2, R47, -1.4426950216293334961 ;  /* 0xbfb8aa3b2f027820 */ /* 0x002fe20000410000 */
[----:B----4-:R-:W-:-:S05]  /*2ad0*/  HADD2.F32 R50, -RZ, R50.H0_H0 ;  /* 0x20000032ff327230 */ /* 0x010fca0000004100 */
[----:B------:R-:W-:Y:S01]  /*2ae0*/  FMUL.FTZ R3, R50, -1.4426950216293334961 ;  /* 0xbfb8aa3b32037820 */ /* 0x000fe20000410000 */
[----:B------:R-:W1:Y:S01]  /*2af0*/  MUFU.EX2 R2, R2 ;  /* 0x0000000200027308 */ /* 0x000e620000000800 */
[----:B0-----:R-:W-:-:S07]  /*2b00*/  FADD.FTZ R75, R75, 1 ;  /* 0x3f8000004b4b7421 */ /* 0x001fce0000010000 */
[----:B------:R-:W0:Y:S01]  /*2b10*/  MUFU.EX2 R3, R3 ;  /* 0x0000000300037308 */ /* 0x000e220000000800 */
[----:B------:R-:W-:-:S07]  /*2b20*/  HADD2.F32 R45, -RZ, R45.H0_H0 ;  /* 0x2000002dff2d7230 */ /* 0x000fce0000004100 */
[----:B------:R-:W-:Y:S01]  /*2b30*/  MUFU.RCP R75, R75 ;  /* 0x0000004b004b7308 */ /* 0x000fe20000001000 */
[----:B-1----:R-:W-:Y:S02]  /*2b40*/  FADD.FTZ R2, R2, 1 ;  /* 0x3f80000002027421 */ /* 0x002fe40000010000 */
[----:B------:R-:W-:Y:S01]  /*2b50*/  FMUL.FTZ R84, R45, -1.4426950216293334961 ;  /* 0xbfb8aa3b2d547820 */ /* 0x000fe20000410000 */
[----:B------:R-:W-:Y:S02]  /*2b60*/  HADD2.F32 R51, -RZ, R51.H0_H0 ;  /* 0x20000033ff337230 */ /* 0x000fe40000004100 */
[----:B------:R-:W-:Y:S01]  /*2b70*/  HADD2.F32 R52, -RZ, R52.H0_H0 ;  /* 0x20000034ff347230 */ /* 0x000fe20000004100 */
[----:B0-----:R-:W-:Y:S01]  /*2b80*/  FADD.FTZ R3, R3, 1 ;  /* 0x3f80000003037421 */ /* 0x001fe20000010000 */
[----:B------:R-:W-:Y:S01]  /*2b90*/  HADD2.F32 R64, -RZ, R64.H0_H0 ;  /* 0x20000040ff407230 */ /* 0x000fe20000004100 */
[----:B------:R-:W-:Y:S01]  /*2ba0*/  MUFU.EX2 R84, R84 ;  /* 0x0000005400547308 */ /* 0x000fe20000000800 */
[----:B------:R-:W-:Y:S01]  /*2bb0*/  HADD2.F32 R63, -RZ, R63.H0_H0 ;  /* 0x2000003fff3f7230 */ /* 0x000fe20000004100 */
[----:B------:R-:W-:-:S02]  /*2bc0*/  FMUL.FTZ R85, R51, -1.4426950216293334961 ;  /* 0xbfb8aa3b33557820 */ /* 0x000fc40000410000 */
[----:B------:R-:W-:Y:S01]  /*2bd0*/  FMUL.FTZ R86, R52, -1.4426950216293334961 ;  /* 0xbfb8aa3b34567820 */ /* 0x000fe20000410000 */
[----:B------:R-:W-:-:S03]  /*2be0*/  HADD2.F32 R53, -RZ, R53.H0_H0 ;  /* 0x20000035ff357230 */ /* 0x000fc60000004100 */
[----:B------:R-:W-:Y:S02]  /*2bf0*/  MUFU.EX2 R85, R85 ;  /* 0x0000005500557308 */ /* 0x000fe40000000800 */
[----:B------:R-:W-:-:S06]  /*2c00*/  FMUL.FTZ R87, R53, -1.4426950216293334961 ;  /* 0xbfb8aa3b35577820 */ /* 0x000fcc0000410000 */
[----:B------:R-:W-:Y:S01]  /*2c10*/  MUFU.EX2 R86, R86 ;  /* 0x0000005600567308 */ /* 0x000fe20000000800 */
[----:B------:R-:W-:Y:S02]  /*2c20*/  HADD2.F32 R54, -RZ, R54.H0_H0 ;  /* 0x20000036ff367230 */ /* 0x000fe40000004100 */
[----:B------:R-:W-:-:S03]  /*2c30*/  HADD2.F32 R56, -RZ, R56.H0_H0 ;  /* 0x20000038ff387230 */ /* 0x000fc60000004100 */
[----:B------:R-:W-:Y:S02]  /*2c40*/  FMUL.FTZ R88, R54, -1.4426950216293334961 ;  /* 0xbfb8aa3b36587820 */ /* 0x000fe40000410000 */
[----:B------:R-:W-:Y:S01]  /*2c50*/  MUFU.EX2 R87, R87 ;  /* 0x0000005700577308 */ /* 0x000fe20000000800 */
[----:B------:R-:W-:Y:S01]  /*2c60*/  FMUL.FTZ R89, R56, -1.4426950216293334961 ;  /* 0xbfb8aa3b38597820 */ /* 0x000fe20000410000 */
[----:B------:R-:W-:-:S06]  /*2c70*/  HADD2.F32 R70, -RZ, R70.H0_H0 ;  /* 0x20000046ff467230 */ /* 0x000fcc0000004100 */
[----:B------:R-:W0:Y:S01]  /*2c80*/  MUFU.EX2 R88, R88 ;  /* 0x0000005800587308 */ /* 0x000e220000000800 */
[----:B------:R-:W-:-:S07]  /*2c90*/  HADD2.F32 R58, -RZ, R58.H0_H0 ;  /* 0x2000003aff3a7230 */ /* 0x000fce0000004100 */
[----:B------:R-:W1:Y:S01]  /*2ca0*/  MUFU.EX2 R89, R89 ;  /* 0x0000005900597308 */ /* 0x000e620000000800 */
[----:B------:R-:W-:Y:S01]  /*2cb0*/  HADD2.F32 R66, -RZ, R66.H0_H0 ;  /* 0x20000042ff427230 */ /* 0x000fe20000004100 */
[----:B------:R-:W-:Y:S01]  /*2cc0*/  FMUL.FTZ R91, R58, -1.4426950216293334961 ;  /* 0xbfb8aa3b3a5b7820 */ /* 0x000fe20000410000 */
[----:B------:R-:W-:Y:S02]  /*2cd0*/  HADD2.F32 R62, -RZ, R62.H0_H0 ;  /* 0x2000003eff3e7230 */ /* 0x000fe40000004100 */
[----:B------:R-:W-:Y:S02]  /*2ce0*/  HADD2.F32 R65, -RZ, R65.H0_H0 ;  /* 0x20000041ff417230 */ /* 0x000fe40000004100 */
[----:B------:R-:W-:Y:S01]  /*2cf0*/  HADD2.F32 R61, -RZ, R61.H0_H0 ;  /* 0x2000003dff3d7230 */ /* 0x000fe20000004100 */
[----:B------:R2:W-:Y:S01]  /*2d00*/  MUFU.EX2 R92, R91 ;  /* 0x0000005b005c7308 */ /* 0x0005e20000000800 */
[----:B------:R-:W-:Y:S01]  /*2d10*/  FMUL.FTZ R97, R62, -1.4426950216293334961 ;  /* 0xbfb8aa3b3e617820 */ /* 0x000fe20000410000 */
[----:B------:R-:W-:Y:S01]  /*2d20*/  HADD2.F32 R59, -RZ, R59.H0_H0 ;  /* 0x2000003bff3b7230 */ /* 0x000fe20000004100 */
[----:B0-----:R-:W-:Y:S01]  /*2d30*/  FADD.FTZ R88, R88, 1 ;  /* 0x3f80000058587421 */ /* 0x001fe20000010000 */
[----:B------:R-:W-:-:S02]  /*2d40*/  HADD2.F32 R72, -RZ, R72.H0_H0 ;  /* 0x20000048ff487230 */ /* 0x000fc40000004100 */
[----:B------:R-:W-:Y:S01]  /*2d50*/  HADD2.F32 R73, -RZ, R73.H0_H0 ;  /* 0x20000049ff497230 */ /* 0x000fe20000004100 */
[----:B-1----:R-:W-:Y:S02]  /*2d60*/  FADD.FTZ R89, R89, 1 ;  /* 0x3f80000059597421 */ /* 0x002fe40000010000 */
[----:B--2---:R-:W-:Y:S01]  /*2d70*/  FMUL.FTZ R91, R65, -1.4426950216293334961 ;  /* 0xbfb8aa3b415b7820 */ /* 0x004fe20000410000 */
[----:B------:R-:W-:Y:S01]  /*2d80*/  MUFU.EX2 R103, R97 ;  /* 0x0000006100677308 */ /* 0x000fe20000000800 */
[----:B------:R-:W-:Y:S01]  /*2d90*/  FMUL.FTZ R95, R61, -1.4426950216293334961 ;  /* 0xbfb8aa3b3d5f7820 */ /* 0x000fe20000410000 */
[----:B------:R-:W-:Y:S01]  /*2da0*/  HADD2.F32 R57, -RZ, R57.H0_H0 ;  /* 0x20000039ff397230 */ /* 0x000fe20000004100 */
[----:B------:R-:W-:Y:S01]  /*2db0*/  FMUL.FTZ R93, R59, -1.4426950216293334961 ;  /* 0xbfb8aa3b3b5d7820 */ /* 0x000fe20000410000 */
        /* <DEDUP_REMOVED lines=14> */
[----:B------:R3:W-:Y:S04]  /*2ea0*/  STS.U16 [R119+0x380], R82 ;  /* 0x0003805277007388 */ /* 0x0007e80000000400 */
[----:B------:R-:W-:Y:S01]  /*2eb0*/  STS.U16 [R118+0x3c0], R81 ;  /* 0x0003c05176007388 */ /* 0x000fe20000000400 */
        /* <DEDUP_REMOVED lines=8> */
[----:B-1----:R1:W0:Y:S01]  /*2f40*/  MUFU.RCP R78, R2 ;  /* 0x00000002004e7308 */ /* 0x0022220000001000 */
[----:B------:R-:W-:Y:S07]  /*2f50*/  LDS.U16 R68, [R117+0x8] ;  /* 0x0000080075447984 */ /* 0x000fee0000000400 */
[----:B--2---:R2:W-:Y:S01]  /*2f60*/  MUFU.RCP R77, R3 ;  /* 0x00000003004d7308 */ /* 0x0045e20000001000 */
[----:B-1----:R-:W-:Y:S01]  /*2f70*/  FADD.FTZ R2, -R74, 1 ;  /* 0x3f8000004a027421 */ /* 0x002fe20000010100 */
[----:B------:R-:W-:Y:S03]  /*2f80*/  LDS.U16 R139, [R117+0x1c] ;  /* 0x00001c00758b7984 */ /* 0x000fe60000000400 */
[----:B---3--:R-:W-:Y:S01]  /*2f90*/  FFMA.FTZ R82, R43, R2, 1 ;  /* 0x3f8000002b527423 */ /* 0x008fe20000010002 */
[----:B------:R-:W-:Y:S01]  /*2fa0*/  LDS.U16 R130, [R117+0x1e] ;  /* 0x00001e0075827984 */ /* 0x000fe20000000400 */
[----:B--2---:R-:W-:-:S03]  /*2fb0*/  FADD.FTZ R3, -R75, 1 ;  /* 0x3f8000004b037421 */ /* 0x004fc60000010100 */
[----:B------:R-:W1:Y:S01]  /*2fc0*/  LDS.U16 R2, [R117+0xc] ;  /* 0x00000c0075027984 */ /* 0x000e620000000400 */
[----:B----4-:R-:W-:Y:S02]  /*2fd0*/  HADD2.F32 R39, -RZ, R39.H0_H0 ;  /* 0x20000027ff277230 */ /* 0x010fe40000004100 */
[----:B-----5:R-:W-:-:S03]  /*2fe0*/  HADD2.F32 R40, -RZ, R40.H0_H0 ;  /* 0x20000028ff287230 */ /* 0x020fc60000004100 */
[----:B------:R-:W-:Y:S02]  /*2ff0*/  FMUL.FTZ R4, R64, R39 ;  /* 0x0000002740047220 */ /* 0x000fe40000410000 */
[----:B------:R-:W-:Y:S02]  /*3000*/  FFMA.FTZ R3, R42, R3, 1 ;  /* 0x3f8000002a037423 */ /* 0x000fe40000010003 */
[----:B------:R-:W-:Y:S02]  /*3010*/  FMUL.FTZ R5, R63, R40 ;  /* 0x000000283f057220 */ /* 0x000fe40000410000 */
[----:B------:R-:W-:Y:S02]  /*3020*/  FMUL.FTZ R4, R75, R4 ;  /* 0x000000044b047220 */ /* 0x000fe40000410000 */
[----:B------:R-:W-:Y:S02]  /*3030*/  FMUL.FTZ R81, R74, R5 ;  /* 0x000000054a517220 */ /* 0x000fe40000410000 */
[----:B------:R-:W-:-:S02]  /*3040*/  FMUL.FTZ R5, R4, R3 ;  /* 0x0000000304057220 */ /* 0x000fc40000410000 */
[----:B------:R-:W2:Y:S01]  /*3050*/  LDS.U16 R3, [R117+0xe] ;  /* 0x00000e0075037984 */ /* 0x000ea20000000400 */
[----:B------:R-:W-:Y:S02]  /*3060*/  FADD.FTZ R76, R84, 1 ;  /* 0x3f800000544c7421 */ /* 0x000fe40000010000 */
[----:B------:R-:W-:Y:S01]  /*3070*/  FADD.FTZ R80, R85, 1 ;  /* 0x3f80000055507421 */ /* 0x000fe20000010000 */
[----:B------:R-:W3:Y:S01]  /*3080*/  LDS.U16 R4, [R117+0x10] ;  /* 0x0000100075047984 */ /* 0x000ee20000000400 */
[----:B------:R-:W-:Y:S02]  /*3090*/  FADD.FTZ R79, R86, 1 ;  /* 0x3f800000564f7421 */ /* 0x000fe40000010000 */
[----:B------:R-:W4:Y:S01]  /*30a0*/  MUFU.RCP R76, R76 ;  /* 0x0000004c004c7308 */ /* 0x000f220000001000 */
[----:B0-----:R-:W-:Y:S01]  /*30b0*/  HADD2.F32 R67, -RZ, R67.H0_H0 ;  /* 0x20000043ff437230 */ /* 0x001fe20000004100 */
[----:B------:R-:W-:Y:S01]  /*30c0*/  FMUL.FTZ R98, R81, R82 ;  /* 0x0000005251627220 */ /* 0x000fe20000410000 */
[----:B------:R-:W-:Y:S01]  /*30d0*/  HADD2.F32 R49, -RZ, R49.H0_H0 ;  /* 0x20000031ff317230 */ /* 0x000fe20000004100 */
[----:B------:R-:W-:-:S02]  /*30e0*/  FADD.FTZ R82, -R78, 1 ;  /* 0x3f8000004e527421 */ /* 0x000fc40000010100 */
[----:B------:R-:W-:Y:S02]  /*30f0*/  FMUL.FTZ R81, R70, R67 ;  /* 0x0000004346517220 */ /* 0x000fe40000410000 */
[----:B------:R-:W-:Y:S01]  /*3100*/  MUFU.RCP R80, R80 ;  /* 0x0000005000507308 */ /* 0x000fe20000001000 */
[----:B------:R-:W-:-:S07]  /*3110*/  FADD.FTZ R84, R87, 1 ;  /* 0x3f80000057547421 */ /* 0x000fce0000010000 */
[----:B------:R-:W0:Y:S01]  /*3120*/  MUFU.RCP R79, R79 ;  /* 0x0000004f004f7308 */ /* 0x000e220000001000 */
[----:B------:R-:W-:Y:S02]  /*3130*/  FFMA.FTZ R82, R47, R82, 1 ;  /* 0x3f8000002f527423 */ /* 0x000fe40000010052 */
[----:B------:R-:W-:Y:S02]  /*3140*/  FMUL.FTZ R81, R78, R81 ;  /* 0x000000514e517220 */ /* 0x000fe40000410000 */
[----:B----4-:R-:W-:Y:S02]  /*3150*/  FADD.FTZ R86, -R76, 1 ;  /* 0x3f8000004c567421 */ /* 0x010fe40000010100 */
[----:B------:R-:W-:Y:S01]  /*3160*/  FMUL.FTZ R83, R66, R49 ;  /* 0x0000003142537220 */ /* 0x000fe20000410000 */
[----:B------:R-:W4:Y:S01]  /*3170*/  MUFU.RCP R84, R84 ;  /* 0x0000005400547308 */ /* 0x000f220000001000 */
[----:B------:R-:W-:Y:S01]  /*3180*/  FMUL.FTZ R100, R81, R82 ;  /* 0x0000005251647220 */ /* 0x000fe20000410000 */
[----:B------:R-:W-:Y:S01]  /*3190*/  HADD2.F32 R82, -RZ, R71.H0_H0 ;  /* 0x20000047ff527230 */ /* 0x000fe20000004100 */
[----:B------:R-:W-:Y:S01]  /*31a0*/  FFMA.FTZ R86, R45, R86, 1 ;  /* 0x3f8000002d567423 */ /* 0x000fe20000010056 */
[----:B------:R-:W-:Y:S01]  /*31b0*/  HADD2.F32 R69, -RZ, R69.H0_H0 ;  /* 0x20000045ff457230 */ /* 0x000fe20000004100 */
[----:B------:R-:W-:Y:S01]  /*31c0*/  FMUL.FTZ R85, R76, R83 ;  /* 0x000000534c557220 */ /* 0x000fe20000410000 */
[----:B-1----:R-:W-:-:S02]  /*31d0*/  HADD2.F32 R71, -RZ, R2.H0_H0 ;  /* 0x20000002ff477230 */ /* 0x002fc40000004100 */
[----:B------:R-:W-:Y:S01]  /*31e0*/  HADD2.F32 R68, -RZ, R68.H0_H0 ;  /* 0x20000044ff447230 */ /* 0x000fe20000004100 */
[----:B------:R1:W-:Y:S01]  /*31f0*/  MUFU.RCP R83, R88 ;  /* 0x0000005800537308 */ /* 0x0003e20000001000 */
[----:B------:R-:W-:Y:S02]  /*3200*/  FMUL.FTZ R97, R85, R86 ;  /* 0x0000005655617220 */ /* 0x000fe40000410000 */
[----:B0-----:R-:W-:Y:S02]  /*3210*/  FADD.FTZ R81, -R79, 1 ;  /* 0x3f8000004f517421 */ /* 0x001fe40000010100 */
[----:B------:R-:W-:Y:S02]  /*3220*/  FADD.FTZ R85, -R77, 1 ;  /* 0x3f8000004d557421 */ /* 0x000fe40000010100 */
[----:B------:R-:W-:Y:S01]  /*3230*/  FMUL.FTZ R87, R72, R69 ;  /* 0x0000004548577220 */ /* 0x000fe20000410000 */
[----:B------:R-:W-:Y:S01]  /*3240*/  MUFU.EX2 R104, R91 ;  /* 0x0000005b00687308 */ /* 0x000fe20000000800 */
[----:B-1----:R-:W-:-:S02]  /*3250*/  FADD.FTZ R88, -R80, 1 ;  /* 0x3f80000050587421 */ /* 0x002fc40000010100 */
[----:B------:R-:W-:Y:S02]  /*3260*/  FMUL.FTZ R2, R82, R71 ;  /* 0x0000004752027220 */ /* 0x000fe40000410000 */
[----:B------:R-:W-:-:S03]  /*3270*/  FMUL.FTZ R86, R73, R68 ;  /* 0x0000004449567220 */ /* 0x000fc60000410000 */
[----:B------:R0:W-:Y:S01]  /*3280*/  MUFU.RCP R91, R89 ;  /* 0x00000059005b7308 */ /* 0x0001e20000001000 */
[----:B------:R-:W-:Y:S02]  /*3290*/  FFMA.FTZ R88, R51, R88, 1 ;  /* 0x3f80000033587423 */ /* 0x000fe40000010058 */
[----:B------:R-:W-:Y:S02]  /*32a0*/  FFMA.FTZ R85, R50, R85, 1 ;  /* 0x3f80000032557423 */ /* 0x000fe40000010055 */
[----:B------:R-:W-:-:S03]  /*32b0*/  FMUL.FTZ R87, R80, R87 ;  /* 0x0000005750577220 */ /* 0x000fc60000410000 */
[----:B------:R1:W-:Y:S01]  /*32c0*/  MUFU.EX2 R96, R95 ;  /* 0x0000005f00607308 */ /* 0x0003e20000000800 */
[----:B0-----:R-:W0:Y:S01]  /*32d0*/  LDS.U16 R89, [R117+0x16] ;  /* 0x0000160075597984 */ /* 0x001e220000000400 */
[----:B------:R-:W-:Y:S02]  /*32e0*/  FMUL.FTZ R2, R79, R2 ;  /* 0x000000024f027220 */ /* 0x000fe40000410000 */
[----:B------:R-:W-:Y:S02]  /*32f0*/  FMUL.FTZ R86, R77, R86 ;  /* 0x000000564d567220 */ /* 0x000fe40000410000 */
[----:B------:R-:W-:Y:S02]  /*3300*/  FMUL.FTZ R90, R57, -1.4426950216293334961 ;  /* 0xbfb8aa3b395a7820 */ /* 0x000fe40000410000 */
[----:B------:R5:W3:Y:S01]  /*3310*/  MUFU.EX2 R94, R93 ;  /* 0x0000005d005e7308 */ /* 0x000ae20000000800 */
[----:B-1----:R-:W-:Y:S01]  /*3320*/  FFMA.FTZ R95, R52, R81, 1 ;  /* 0x3f800000345f7423 */ /* 0x002fe20000010051 */
[----:B------:R-:W-:-:S02]  /*3330*/  HADD2.F32 R81, -RZ, R60.H0_H0 ;  /* 0x2000003cff517230 */ /* 0x000fc40000004100 */
[----:B--2---:R-:W-:Y:S01]  /*3340*/  HADD2.F32 R60, -RZ, R3.H0_H0 ;  /* 0x20000003ff3c7230 */ /* 0x004fe20000004100 */
[----:B------:R-:W-:Y:S02]  /*3350*/  FMUL.FTZ R102, R87, R88 ;  /* 0x0000005857667220 */ /* 0x000fe40000410000 */
[----:B------:R-:W-:Y:S01]  /*3360*/  FMUL.FTZ R3, R2, R95 ;  /* 0x0000005f02037220 */ /* 0x000fe20000410000 */
[----:B------:R-:W1:Y:S01]  /*3370*/  LDS.U16 R88, [R117+0x18] ;  /* 0x0000180075587984 */ /* 0x000e620000000400 */
[----:B------:R-:W-:Y:S02]  /*3380*/  FMUL.FTZ R99, R86, R85 ;  /* 0x0000005556637220 */ /* 0x000fe40000410000 */
[----:B----4-:R-:W-:Y:S01]  /*3390*/  FADD.FTZ R2, -R84, 1 ;  /* 0x3f80000054027421 */ /* 0x010fe20000010100 */
[----:B------:R-:W2:Y:S01]  /*33a0*/  LDS.U16 R85, [R117+0x12] ;  /* 0x0000120075557984 */ /* 0x000ea20000000400 */
[----:B------:R-:W-:Y:S01]  /*33b0*/  FMUL.FTZ R95, R81, R60 ;  /* 0x0000003c515f7220 */ /* 0x000fe20000410000 */
[----:B------:R-:W4:Y:S02]  /*33c0*/  MUFU.EX2 R90, R90 ;  /* 0x0000005a005a7308 */ /* 0x000f240000000800 */
[----:B------:R-:W1:Y:S01]  /*33d0*/  LDS.U16 R87, [R117+0x14] ;  /* 0x0000140075577984 */ /* 0x000e620000000400 */
[----:B------:R-:W-:-:S02]  /*33e0*/  FFMA.FTZ R2, R53, R2, 1 ;  /* 0x3f80000035027423 */ /* 0x000fc40000010002 */
[----:B------:R-:W-:Y:S01]  /*33f0*/  FMUL.FTZ R95, R84, R95 ;  /* 0x0000005f545f7220 */ /* 0x000fe20000410000 */
[----:B------:R-:W-:Y:S02]  /*3400*/  HADD2.F32 R86, -RZ, R55.H0_H0 ;  /* 0x20000037ff567230 */ /* 0x000fe40000004100 */
[----:B---3--:R-:W-:Y:S01]  /*3410*/  HADD2.F32 R55, -RZ, R4.H0_H0 ;  /* 0x20000004ff377230 */ /* 0x008fe20000004100 */
[----:B------:R-:W-:Y:S02]  /*3420*/  FMUL.FTZ R4, R95, R2 ;  /* 0x000000025f047220 */ /* 0x000fe40000410000 */
[----:B-----5:R-:W-:Y:S01]  /*3430*/  FADD.FTZ R93, R92, 1 ;  /* 0x3f8000005c5d7421 */ /* 0x020fe20000010000 */
[----:B------:R-:W3:Y:S01]  /*3440*/  LDS.U16 R2, [R117+0x1a] ;  /* 0x00001a0075027984 */ /* 0x000ee20000000400 */
[----:B------:R-:W-:Y:S02]  /*3450*/  FADD.FTZ R92, R94, 1 ;  /* 0x3f8000005e5c7421 */ /* 0x000fe40000010000 */
[----:B----4-:R-:W-:-:S04]  /*3460*/  FADD.FTZ R90, R90, 1 ;  /* 0x3f8000005a5a7421 */ /* 0x010fc80000010000 */
[----:B------:R-:W4:Y:S01]  /*3470*/  MUFU.RCP R92, R92 ;  /* 0x0000005c005c7308 */ /* 0x000f220000001000 */
[----:B------:R-:W-:Y:S02]  /*3480*/  FADD.FTZ R94, R96, 1 ;  /* 0x3f800000605e7421 */ /* 0x000fe40000010000 */
[----:B------:R-:W-:Y:S02]  /*3490*/  FADD.FTZ R101, -R83, 1 ;  /* 0x3f80000053657421 */ /* 0x000fe40000010100 */
[----:B------:R-:W-:-:S03]  /*34a0*/  FMUL.FTZ R96, R86, R55 ;  /* 0x0000003756607220 */ /* 0x000fc60000410000 */
[----:B------:R-:W5:Y:S01]  /*34b0*/  MUFU.RCP R93, R93 ;  /* 0x0000005d005d7308 */ /* 0x000f620000001000 */
[----:B------:R-:W-:Y:S02]  /*34c0*/  FFMA.FTZ R101, R54, R101, 1 ;  /* 0x3f80000036657423 */ /* 0x000fe40000010065 */
[----:B------:R-:W-:-:S05]  /*34d0*/  FMUL.FTZ R96, R83, R96 ;  /* 0x0000006053607220 */ /* 0x000fca0000410000 */
[----:B------:R-:W1:Y:S01]  /*34e0*/  MUFU.RCP R90, R90 ;  /* 0x0000005a005a7308 */ /* 0x000e620000001000 */
[----:B------:R-:W-:Y:S01]  /*34f0*/  FMUL.FTZ R101, R96, R101 ;  /* 0x0000006560657220 */ /* 0x000fe20000410000 */
[----:B------:R-:W-:Y:S01]  /*3500*/  HADD2.F32 R44, -RZ, R44.H0_H0 ;  /* 0x2000002cff2c7230 */ /* 0x000fe20000004100 */
[----:B------:R-:W-:Y:S01]  /*3510*/  FADD.FTZ R96, R104, 1 ;  /* 0x3f80000068607421 */ /* 0x000fe20000010000 */
[----:B0-----:R-:W-:Y:S01]  /*3520*/  HADD2.F32 R89, -RZ, R89.H0_H0 ;  /* 0x20000059ff597230 */ /* 0x001fe20000004100 */
[----:B----4-:R-:W-:Y:S02]  /*3530*/  FADD.FTZ R142, -R92, 1 ;  /* 0x3f8000005c8e7421 */ /* 0x010fe40000010100 */
[----:B------:R-:W-:Y:S02]  /*3540*/  FADD.FTZ R103, R103, 1 ;  /* 0x3f80000067677421 */ /* 0x000fe40000010000 */
[----:B------:R-:W-:Y:S01]  /*3550*/  FFMA.FTZ R144, R59, R142, 1 ;  /* 0x3f8000003b907423 */ /* 0x000fe2000001008e */
[----:B------:R-:W0:Y:S01]  /*3560*/  MUFU.RCP R94, R94 ;  /* 0x0000005e005e7308 */ /* 0x000e220000001000 */
[----:B-----5:R-:W-:-:S02]  /*3570*/  FADD.FTZ R105, -R93, 1 ;  /* 0x3f8000005d697421 */ /* 0x020fc40000010100 */
[----:B------:R-:W-:Y:S01]  /*3580*/  FMUL.FTZ R142, R44, R89 ;  /* 0x000000592c8e7220 */ /* 0x000fe20000410000 */
[----:B------:R-:W-:Y:S02]  /*3590*/  HADD2.F32 R41, -RZ, R41.H0_H0 ;  /* 0x20000029ff297230 */ /* 0x000fe40000004100 */
[----:B-1----:R-:W-:Y:S02]  /*35a0*/  HADD2.F32 R88, -RZ, R88.H0_H0 ;  /* 0x20000058ff587230 */ /* 0x002fe40000004100 */
[----:B------:R1:W4:Y:S01]  /*35b0*/  MUFU.RCP R95, R103 ;  /* 0x00000067005f7308 */ /* 0x0003220000001000 */
[----:B------:R-:W-:Y:S01]  /*35c0*/  HADD2.F32 R48, -RZ, R48.H0_H0 ;  /* 0x20000030ff307230 */ /* 0x000fe20000004100 */
[----:B------:R-:W-:Y:S01]  /*35d0*/  FADD.FTZ R104, -R90, 1 ;  /* 0x3f8000005a687421 */ /* 0x000fe20000010100 */
[----:B------:R-:W-:Y:S01]  /*35e0*/  HADD2.F32 R46, -RZ, R46.H0_H0 ;  /* 0x2000002eff2e7230 */ /* 0x000fe20000004100 */
[----:B------:R-:W-:Y:S01]  /*35f0*/  FFMA.FTZ R131, R58, R105, 1 ;  /* 0x3f8000003a837423 */ /* 0x000fe20000010069 */
[----:B--2---:R-:W-:-:S03]  /*3600*/  HADD2.F32 R85, -RZ, R85.H0_H0 ;  /* 0x20000055ff557230 */ /* 0x004fc60000004100 */
[----:B------:R-:W2:Y:S01]  /*3610*/  MUFU.RCP R96, R96 ;  /* 0x0000006000607308 */ /* 0x000ea20000001000 */
[----:B------:R-:W-:Y:S01]  /*3620*/  HADD2.F32 R87, -RZ, R87.H0_H0 ;  /* 0x20000057ff577230 */ /* 0x000fe20000004100 */
[----:B------:R-:W-:Y:S02]  /*3630*/  FMUL.FTZ R142, R93, R142 ;  /* 0x0000008e5d8e7220 */ /* 0x000fe40000410000 */
[----:B------:R-:W-:Y:S02]  /*3640*/  FFMA.FTZ R140, R57, R104, 1 ;  /* 0x3f800000398c7423 */ /* 0x000fe40000010068 */
[----:B------:R-:W-:Y:S02]  /*3650*/  FMUL.FTZ R141, R41, R88 ;  /* 0x00000058298d7220 */ /* 0x000fe40000410000 */
[----:B-1----:R-:W-:Y:S02]  /*3660*/  FADD.FTZ R103, -R91, 1 ;  /* 0x3f8000005b677421 */ /* 0x002fe40000010100 */
[----:B------:R-:W-:-:S02]  /*3670*/  FMUL.FTZ R104, R48, R85 ;  /* 0x0000005530687220 */ /* 0x000fc40000410000 */
        /* <DEDUP_REMOVED lines=8> */
[----:B---3--:R-:W-:Y:S01]  /*3700*/  HADD2.F32 R36, -RZ, R2.H0_H0 ;  /* 0x20000002ff247230 */ /* 0x008fe20000004100 */
[----:B------:R-:W-:Y:S01]  /*3710*/  FMUL.FTZ R105, R90, R105 ;  /* 0x000000695a697220 */ /* 0x000fe20000410000 */
[----:B------:R-:W-:-:S02]  /*3720*/  HADD2.F32 R139, -RZ, R139.H0_H0 ;  /* 0x2000008bff8b7230 */ /* 0x000fc40000004100 */
[----:B------:R-:W-:Y:S01]  /*3730*/  HADD2.F32 R130, -RZ, R130.H0_H0 ;  /* 0x20000082ff827230 */ /* 0x000fe20000004100 */
[----:B------:R-:W-:Y:S01]  /*3740*/  FMUL.FTZ R141, R141, R144 ;  /* 0x000000908d8d7220 */ /* 0x000fe20000410000 */
[----:B------:R-:W-:Y:S01]  /*3750*/  F2FP.PACK_AB R144, R98, R5 ;  /* 0x000000056290723e */ /* 0x000fe200000000ff */
[----:B------:R-:W-:Y:S01]  /*3760*/  BAR.SYNC.DEFER_BLOCKING 0x0 ;  /* 0x0000000000007b1d */ /* 0x000fe20000010000 */
[----:B------:R-:W-:Y:S02]  /*3770*/  FMUL.FTZ R104, R104, R103 ;  /* 0x0000006768687220 */ /* 0x000fe40000410000 */
[----:B------:R-:W-:Y:S02]  /*3780*/  FMUL.FTZ R105, R105, R140 ;  /* 0x0000008c69697220 */ /* 0x000fe40000410000 */
[----:B0-----:R-:W-:Y:S02]  /*3790*/  FADD.FTZ R98, -R94, 1 ;  /* 0x3f8000005e627421 */ /* 0x001fe40000010100 */
[----:B----4-:R-:W-:-:S02]  /*37a0*/  FADD.FTZ R103, -R95, 1 ;  /* 0x3f8000005f677421 */ /* 0x010fc40000010100 */
[----:B--2---:R-:W-:Y:S02]  /*37b0*/  FADD.FTZ R140, -R96, 1 ;  /* 0x3f800000608c7421 */ /* 0x004fe40000010100 */
        /* <DEDUP_REMOVED lines=17> */
[----:B------:R-:W-:Y:S02]  /*38d0*/  F2FP.PACK_AB R3, R4, R3 ;  /* 0x000000030403723e */ /* 0x000fe400000000ff */
[----:B------:R-:W-:Y:S02]  /*38e0*/  ISETP.NE.AND P6, PT, R138, RZ, PT ;  /* 0x000000ff8a00720c */ /* 0x000fe40003fc5270 */
[----:B------:R-:W-:-:S02]  /*38f0*/  F2FP.PACK_AB R101, R104, R101 ;  /* 0x000000656865723e */ /* 0x000fc400000000ff */
        /* <DEDUP_REMOVED lines=46> */
[----:B------:R-:W-:-:S03]  /*3be0*/  IADD3 R164, P1, R136, UR25, RZ ;  /* 0x0000001988a47c10 */ /* 0x000fc6000ff3e0ff */
[----:B------:R1:W-:Y:S01]  /*3bf0*/  STL [R1+0xc], R152 ;  /* 0x00000c9801007387 */ /* 0x0003e20000100800 */
[----:B------:R-:W-:-:S03]  /*3c00*/  IADD3.X R165, R156, UR38, RZ, P1, !PT ;  /* 0x000000269ca57c10 */ /* 0x000fc60008ffe4ff */
[----:B------:R1:W-:Y:S04]  /*3c10*/  STL [R1+0x8], R150 ;  /* 0x0000089601007387 */ /* 0x0003e80000100800 */
[----:B------:R1:W-:Y:S04]  /*3c20*/  STL [R1+0x4], R148 ;  /* 0x0000049401007387 */ /* 0x0003e80000100800 */
[----:B------:R1:W-:Y:S04]  /*3c30*/  STL [R1], R146 ;  /* 0x0000009201007387 */ /* 0x0003e80000100800 */
[----:B------:R1:W-:Y:S01]  /*3c40*/  STL.64 [R1+0x18], R164 ;  /* 0x000018a401007387 */ /* 0x0003e20000100a00 */
[----:B------:R-:W-:-:S02]  /*3c50*/  UIMAD UR7, UR13, UR34, URZ ;  /* 0x000000220d0772a4 */ /* 0x000fc4000f8e023f */
[----:B------:R-:W-:Y:S02]  /*3c60*/  UIMAD.WIDE.U32 UR8, UR12, UR34, URZ ;  /* 0x000000220c0872a5 */ /* 0x000fe4000f8e003f */
[----:B------:R-:W-:Y:S01]  /*3c70*/  UIMAD UR36, UR12, UR35, UR7 ;  /* 0x000000230c2472a4 */ /* 0x000fe2000f8e0207 */
[----:B------:R-:W-:Y:S01]  /*3c80*/  BSSY B0, `(.L_x_8836) ;  /* 0x0000010000007945 */ /* 0x000fe20003800000 */
[----:B0-----:R-:W-:Y:S02]  /*3c90*/  ISETP.GE.AND P0, PT, R136, R163, PT ;  /* 0x000000a38800720c */ /* 0x001fe40003f06270 */
[----:B------:R-:W-:-:S11]  /*3ca0*/  UIADD3 UR7, UR9, UR36, URZ ;  /* 0x0000002409077290 */ /* 0x000fd6000fffe03f */
        /* <DEDUP_REMOVED lines=13> */
.L_x_8837:
[----:B-1----:R-:W-:Y:S05]  /*3d80*/  BSYNC B0 ;  /* 0x0000000000007941 */ /* 0x002fea0003800000 */
.L_x_8836:
        /* <DEDUP_REMOVED lines=74> */
[----:B0-----:R-:W-:-:S02]  /*4230*/  FADD.FTZ R105, R35, UR5 ;  /* 0x0000000523697e21 */ /* 0x001fc40008010000 */
[----:B------:R-:W-:Y:S01]  /*4240*/  FADD.FTZ R104, R34, UR5 ;  /* 0x0000000522687e21 */ /* 0x000fe20008010000 */
[----:B------:R0:W-:Y:S01]  /*4250*/  @!P2 STG.E.U16 [R2.64+-0x3c0], R99 ;  /* 0xfffc40630200a986 */ /* 0x0001e2000c101520 */
[----:B------:R-:W-:Y:S02]  /*4260*/  FADD.FTZ R92, R22, UR5 ;  /* 0x00000005165c7e21 */ /* 0x000fe40008010000 */
[----:B------:R-:W-:Y:S01]  /*4270*/  FADD.FTZ R91, R21, UR5 ;  /* 0x00000005155b7e21 */ /* 0x000fe20008010000 */
[----:B------:R-:W-:Y:S01]  /*4280*/  @!P1 STG.E.U16 [R2.64+-0x80], R159 ;  /* 0xffff809f02009986 */ /* 0x000fe2000c101520 */
[----:B------:R-:W-:Y:S02]  /*4290*/  FADD.FTZ R90, R20, UR5 ;  /* 0x00000005145a7e21 */ /* 0x000fe40008010000 */
[----:B------:R-:W-:Y:S01]  /*42a0*/  FADD.FTZ R103, R33, UR5 ;  /* 0x0000000521677e21 */ /* 0x000fe20008010000 */
[----:B------:R1:W-:Y:S01]  /*42b0*/  @!P3 STG.E.U16 [R2.64+-0x40], R161 ;  /* 0xffffc0a10200b986 */ /* 0x0003e2000c101520 */
[----:B------:R-:W-:-:S02]  /*42c0*/  FADD.FTZ R102, R32, UR5 ;  /* 0x0000000520667e21 */ /* 0x000fc40008010000 */
[----:B------:R-:W-:Y:S02]  /*42d0*/  FADD.FTZ R101, R31, UR5 ;  /* 0x000000051f657e21 */ /* 0x000fe40008010000 */
[----:B------:R-:W-:Y:S02]  /*42e0*/  FADD.FTZ R100, R30, UR5 ;  /* 0x000000051e647e21 */ /* 0x000fe40008010000 */
[----:B0-----:R-:W-:Y:S02]  /*42f0*/  FADD.FTZ R99, R29, UR5 ;  /* 0x000000051d637e21 */ /* 0x001fe40008010000 */
[----:B------:R-:W-:Y:S02]  /*4300*/  FADD.FTZ R98, R28, UR5 ;  /* 0x000000051c627e21 */ /* 0x000fe40008010000 */
[----:B------:R-:W-:Y:S02]  /*4310*/  FADD.FTZ R97, R27, UR5 ;  /* 0x000000051b617e21 */ /* 0x000fe40008010000 */
[----:B------:R-:W-:-:S02]  /*4320*/  FADD.FTZ R96, R26, UR5 ;  /* 0x000000051a607e21 */ /* 0x000fc40008010000 */
[----:B------:R-:W-:Y:S02]  /*4330*/  FADD.FTZ R95, R25, UR5 ;  /* 0x00000005195f7e21 */ /* 0x000fe40008010000 */
[----:B------:R-:W-:Y:S02]  /*4340*/  FADD.FTZ R94, R24, UR5 ;  /* 0x00000005185e7e21 */ /* 0x000fe40008010000 */
[----:B------:R-:W-:Y:S02]  /*4350*/  FADD.FTZ R93, R23, UR5 ;  /* 0x00000005175d7e21 */ /* 0x000fe40008010000 */
[----:B------:R-:W-:Y:S02]  /*4360*/  FMUL.FTZ R64, R64, R75 ;  /* 0x0000004b40407220 */ /* 0x000fe40000410000 */
[----:B-1----:R-:W-:Y:S02]  /*4370*/  FMUL.FTZ R2, R63, R74 ;  /* 0x0000004a3f027220 */ /* 0x002fe40000410000 */
        /* <DEDUP_REMOVED lines=48> */
[----:B------:R2:W-:Y:S01]  /*4680*/  STS.U16 [R117+0x6], R24 ;  /* 0x0000061875007388 */ /* 0x0005e20000000400 */
[----:B------:R-:W-:Y:S01]  /*4690*/  F2FP.PACK_AB R62, R65, R62 ;  /* 0x0000003e413e723e */ /* 0x000fe200000000ff */
[----:B------:R-:W-:Y:S01]  /*46a0*/  UIMAD UR36, UR12, UR9, UR7 ;  /* 0x000000090c2472a4 */ /* 0x000fe2000f8e0207 */
[----:B0-----:R-:W-:Y:S01]  /*46b0*/  PRMT R23, R52, 0x7632, R23 ;  /* 0x0000763234177816 */ /* 0x001fe20000000017 */
[----:B------:R-:W-:Y:S01]  /*46c0*/  STS.U16 [R117], R39 ;  /* 0x0000002775007388 */ /* 0x000fe20000000400 */
[----:B-1----:R-:W-:Y:S01]  /*46d0*/  PRMT R25, R57, 0x7632, R25 ;  /* 0x0000763239197816 */ /* 0x002fe20000000019 */
[----:B------:R-:W-:Y:S01]  /*46e0*/  UIADD3 UR7, UR35, UR36, URZ ;  /* 0x0000002423077290 */ /* 0x000fe2000fffe03f */
[----:B------:R-:W-:Y:S01]  /*46f0*/  PRMT R27, R36, 0x7632, R27 ;  /* 0x00007632241b7816 */ /* 0x000fe2000000001b */
[----:B------:R-:W-:Y:S01]  /*4700*/  STS.U16 [R117+0x4], R49 ;  /* 0x0000043175007388 */ /* 0x000fe20000000400 */
[----:B------:R-:W-:Y:S01]  /*4710*/  PRMT R28, R62, 0x7632, R28 ;  /* 0x000076323e1c7816 */ /* 0x000fe2000000001c */
[----:B------:R-:W-:Y:S01]  /*4720*/  BSSY B0, `(.L_x_8839) ;  /* 0x0000031000007945 */ /* 0x000fe20003800000 */
[----:B--2---:R-:W-:Y:S01]  /*4730*/  MOV R24, UR39 ;  /* 0x0000002700187c02 */ /* 0x004fe20008000f00 */
        /* <DEDUP_REMOVED lines=47> */
.L_x_8840:
[----:B------:R-:W-:Y:S05]  /*4a30*/  BSYNC B0 ;  /* 0x0000000000007941 */ /* 0x000fea0003800000 */
.L_x_8839:
        /* <DEDUP_REMOVED lines=43> */
.L_x_8838:
[----:B------:R-:W2:Y:S01]  /*4cf0*/  LDL.LU R6, [R1+0x24] ;  /* 0x0000240001067983 */ /* 0x000ea20000300800 */
[----:B------:R-:W-:Y:S01]  /*4d00*/  HADD2.F32 R7, -RZ, R154.H0_H0 ;  /* 0x2000009aff077230 */ /* 0x000fe20000004100 */
[----:B------:R-:W-:Y:S01]  /*4d10*/  FMUL.FTZ R89, R64, UR4 ;  /* 0x0000000440597c20 */ /* 0x000fe20008410000 */
[----:B------:R-:W-:Y:S01]  /*4d20*/  HADD2.F32 R0, -RZ, R152.H0_H0 ;  /* 0x20000098ff007230 */ /* 0x000fe20000004100 */
[----:B------:R-:W-:Y:S01]  /*4d30*/  FMUL.FTZ R88, R2, UR4 ;  /* 0x0000000402587c20 */ /* 0x000fe20008410000 */
[----:B------:R-:W-:Y:S01]  /*4d40*/  HADD2.F32 R8, -RZ, R148.H0_H0 ;  /* 0x20000094ff087230 */ /* 0x000fe20000004100 */
[----:B------:R-:W-:Y:S01]  /*4d50*/  FMUL.FTZ R87, R47, UR4 ;  /* 0x000000042f577c20 */ /* 0x000fe20008410000 */
[----:B------:R-:W-:Y:S01]  /*4d60*/  CS2R R72, SRZ ;  /* 0x0000000000487805 */ /* 0x000fe2000001ff00 */
        /* <DEDUP_REMOVED lines=50> */
[----:B------:R-:W-:-:S04]  /*5090*/  FFMA.FTZ R7, R35, R7, R0 ;  /* 0x0000000723077223 */ /* 0x000fc80000010000 */
[----:B------:R-:W-:-:S05]  /*50a0*/  FFMA.FTZ R0, R34, R6, R7 ;  /* 0x0000000622007223 */ /* 0x000fca0000010007 */
[----:B------:R0:W-:Y:S01]  /*50b0*/  STL [R1+0x24], R0 ;  /* 0x0000240001007387 */ /* 0x0001e20000100800 */
[----:B------:R-:W-:Y:S05]  /*50c0*/  @!P0 BRA `(.L_x_8841) ;  /* 0x0000875000008947 */ /* 0x000fea0003800000 */
[----:B------:R-:W-:Y:S01]  /*50d0*/  UIADD3 UR38, UR24, -0x1, URZ ;  /* 0xffffffff18267890 */ /* 0x000fe2000fffe03f */
[----:B------:R-:W-:Y:S01]  /*50e0*/  HFMA2.MMA R73, -RZ, RZ, 0, 0 ;  /* 0x00000000ff497435 */ /* 0x000fe200000001ff */
[----:B------:R-:W-:Y:S01]  /*50f0*/  FADD.FTZ R49, R64, R64 ;  /* 0x0000004040317221 */ /* 0x000fe20000010000 */
[----:B------:R-:W-:Y:S01]  /*5100*/  UMOV UR8, URZ ;  /* 0x0000003f00087c82 */ /* 0x000fe20008000000 */
[----:B------:R-:W-:Y:S01]  /*5110*/  FADD.FTZ R48, R2, R2 ;  /* 0x0000000202307221 */ /* 0x000fe20000010000 */
[----:B------:R-:W-:Y:S01]  /*5120*/  ULEA.HI UR7, UR38, UR38, URZ, 0x1 ;  /* 0x0000002626077291 */ /* 0x000fe2000f8f083f */
[----:B------:R-:W-:Y:S01]  /*5130*/  FADD.FTZ R47, R47, R47 ;  /* 0x0000002f2f2f7221 */ /* 0x000fe20000010000 */
[----:B------:R-:W-:Y:S01]  /*5140*/  UMOV UR9, URZ ;  /* 0x0000003f00097c82 */ /* 0x000fe20008000000 */
[----:B------:R-:W-:Y:S01]  /*5150*/  FADD.FTZ R46, R70, R70 ;  /* 0x00000046462e7221 */ /* 0x000fe20000010000 */
[----:B------:R-:W-:Y:S01]  /*5160*/  ULOP3.LUT UR7, UR7, 0xfffffe, URZ, 0xc0, !UPT ;  /* 0x00fffffe07077892 */ /* 0x000fe2000f8ec03f */
[----:B------:R-:W-:-:S02]  /*5170*/  FADD.FTZ R45, R45, R45 ;  /* 0x0000002d2d2d7221 */ /* 0x000fc40000010000 */
[----:B------:R-:W-:Y:S01]  /*5180*/  FADD.FTZ R44, R3, R3 ;  /* 0x00000003032c7221 */ /* 0x000fe20000010000 */
[----:B------:R-:W-:Y:S01]  /*5190*/  UIADD3 UR38, UR38, -UR7, URZ ;  /* 0x8000000726267290 */ /* 0x000fe2000fffe03f */
[----:B------:R-:W-:Y:S02]  /*51a0*/  FADD.FTZ R43, R43, R43 ;  /* 0x0000002b2b2b7221 */ /* 0x000fe40000010000 */
[----:B------:R-:W-:Y:S01]  /*51b0*/  FADD.FTZ R42, R42, R42 ;  /* 0x0000002a2a2a7221 */ /* 0x000fe20000010000 */
[----:B------:R-:W-:Y:S01]  /*51c0*/  UMOV UR7, URZ ;  /* 0x0000003f00077c82 */ /* 0x000fe20008000000 */
        /* <DEDUP_REMOVED lines=8> */
.L_x_8920:
        /* <DEDUP_REMOVED lines=42> */
[----:B------:R-:W-:Y:S02]  /*54f0*/  PRMT R0, RZ, 0x7610, R0 ;  /* 0x00007610ff007816 */ /* 0x000fe40000000000 */
[----:B------:R-:W-:-:S02]  /*5500*/  LEA.HI.X R5, R8, UR23, R5, 0x1, P0 ;  /* 0x0000001708057c11 */ /* 0x000fc400080f0c05 */
[----:B------:R-:W-:Y:S02]  /*5510*/  ISETP.GE.AND P5, PT, R7, UR36, PT ;  /* 0x0000002407007c0c */ /* 0x000fe4000bfa6270 */
[C---:B------:R-:W-:Y:S01]  /*5520*/  LOP3.LUT R7, R6.reuse, 0xc0, RZ, 0xfc, !PT ;  /* 0x000000c006077812 */ /* 0x040fe200078efcff */
[----:B------:R0:W3:Y:S01]  /*5530*/  @!P1 LDG.E.U16 R0, [R4.64] ;  /* 0x0000002004009981 */ /* 0x0000e2000c1e1500 */
[C---:B------:R-:W-:Y:S02]  /*5540*/  LOP3.LUT R9, R6.reuse, 0xa0, RZ, 0xfc, !PT ;  /* 0x000000a006097812 */ /* 0x040fe400078efcff */
[----:B------:R-:W-:Y:S01]  /*5550*/  ISETP.GE.AND P1, PT, R7, UR36, PT ;  /* 0x0000002407007c0c */ /* 0x000fe2000bf26270 */
[----:B------:R0:W4:Y:S01]  /*5560*/  @!P3 LDG.E.U16 R12, [R4.64+0x80] ;  /* 0x00008020040cb981 */ /* 0x000122000c1e1500 */
[----:B------:R-:W-:Y:S02]  /*5570*/  ISETP.GE.AND P0, PT, R9, UR36, PT ;  /* 0x0000002409007c0c */ /* 0x000fe4000bf06270 */
[----:B------:R-:W-:-:S02]  /*5580*/  LOP3.LUT R7, R6, 0x100, RZ, 0xfc, !PT ;  /* 0x0000010006077812 */ /* 0x000fc400078efcff */
        /* <DEDUP_REMOVED lines=10> */
[C---:B------:R-:W-:Y:S01]  /*5630*/  LOP3.LUT R7, R6.reuse, 0x160, RZ, 0xfc, !PT ;  /* 0x0000016006077812 */ /* 0x040fe200078efcff */
        /* <DEDUP_REMOVED lines=10> */
[----:B------:R-:W-:Y:S02]  /*56e0*/  ISETP.GE.AND P5, PT, R8, UR36, PT ;  /* 0x0000002408007c0c */ /* 0x000fe4000bfa6270 */
[----:B------:R-:W-:Y:S01]  /*56f0*/  ISETP.GE.AND P1, PT, R7, UR36, PT ;  /* 0x0000002407007c0c */ /* 0x000fe2000bf26270 */
[----:B------:R0:W3:Y:S01]  /*5700*/  @!P2 LDG.E.U16 R17, [R4.64+0x1c0] ;  /* 0x0001c0200411a981 */ /* 0x0000e2000c1e1500 */
[C---:B------:R-:W-:Y:S02]  /*5710*/  LOP3.LUT R8, R6.reuse, 0x1a0, RZ, 0xfc, !PT ;  /* 0x000001a006087812 */ /* 0x040fe400078efcff */
[----:B------:R-:W-:Y:S01]  /*5720*/  LOP3.LUT R7, R6, 0x1c0, RZ, 0xfc, !PT ;  /* 0x000001c006077812 */ /* 0x000fe200078efcff */
[----:B------:R0:W3:Y:S01]  /*5730*/  @!P3 LDG.E.U16 R18, [R4.64+0x200] ;  /* 0x000200200412b981 */ /* 0x0000e2000c1e1500 */
[----:B------:R-:W-:-:S02]  /*5740*/  PRMT R21, RZ, 0x7610, R21 ;  /* 0x00007610ff157816 */ /* 0x000fc40000000015 */
[----:B------:R-:W-:Y:S02]  /*5750*/  ISETP.GE.AND P2, PT, R8, UR36, PT ;  /* 0x0000002408007c0c */ /* 0x000fe4000bf46270 */
[----:B------:R-:W-:Y:S02]  /*5760*/  ISETP.GE.AND P3, PT, R7, UR36, PT ;  /* 0x0000002407007c0c */ /* 0x000fe4000bf66270 */
[C---:B------:R-:W-:Y:S01]  /*5770*/  LOP3.LUT R7, R6.reuse, 0x1e0, RZ, 0xfc, !PT ;  /* 0x000001e006077812 */ /* 0x040fe200078efcff */
[----:B------:R0:W3:Y:S01]  /*5780*/  @!P0 LDG.E.U16 R21, [R4.64+0x2c0] ;  /* 0x0002c02004158981 */ /* 0x0000e2000c1e1500 */
[----:B------:R-:W-:Y:S02]  /*5790*/  PRMT R22, RZ, 0x7610, R22 ;  /* 0x00007610ff167816 */ /* 0x000fe40000000016 */
[----:B------:R-:W-:Y:S02]  /*57a0*/  ISETP.GE.AND P0, PT, R7, UR36, PT ;  /* 0x0000002407007c0c */ /* 0x000fe4000bf06270 */
[----:B------:R-:W-:-:S02]  /*57b0*/  LOP3.LUT R8, R6, 0x200, RZ, 0xfc, !PT ;  /* 0x0000020006087812 */ /* 0x000fc400078efcff */
[----:B------:R-:W-:Y:S01]  /*57c0*/  PRMT R23, RZ, 0x7610, R23 ;  /* 0x00007610ff177816 */ /* 0x000fe20000000017 */
[----:B------:R0:W3:Y:S01]  /*57d0*/  @!P1 LDG.E.U16 R22, [R4.64+0x300] ;  /* 0x0003002004169981 */ /* 0x0000e2000c1e1500 */
[----:B------:R-:W-:Y:S02]  /*57e0*/  LOP3.LUT R9, R6, 0x220, RZ, 0xfc, !PT ;  /* 0x0000022006097812 */ /* 0x000fe400078efcff */
[----:B------:R-:W-:Y:S02]  /*57f0*/  ISETP.GE.AND P1, PT, R8, UR36, PT ;  /* 0x0000002408007c0c */ /* 0x000fe4000bf26270 */
[----:B------:R-:W-:Y:S01]  /*5800*/  PRMT R25, RZ, 0x7610, R25 ;  /* 0x00007610ff197816 */ /* 0x000fe20000000019 */
[----:B------:R0:W3:Y:S01]  /*5810*/  @!P2 LDG.E.U16 R23, [R4.64+0x340] ;  /* 0x000340200417a981 */ /* 0x0000e2000c1e1500 */
[----:B------:R-:W-:Y:S02]  /*5820*/  PRMT R19, RZ, 0x7610, R19 ;  /* 0x00007610ff137816 */ /* 0x000fe40000000013 */
[----:B------:R-:W-:-:S02]  /*5830*/  ISETP.GE.AND P2, PT, R9, UR36, PT ;  /* 0x0000002409007c0c */ /* 0x000fc4000bf46270 */
[C---:B------:R-:W-:Y:S01]  /*5840*/  LOP3.LUT R7, R6.reuse, 0x260, RZ, 0xfc, !PT ;  /* 0x0000026006077812 */ /* 0x040fe200078efcff */
[----:B------:R0:W3:Y:S01]  /*5850*/  @!P0 LDG.E.U16 R25, [R4.64+0x3c0] ;  /* 0x0003c02004198981 */ /* 0x0000e2000c1e1500 */
[----:B------:R-:W-:Y:S02]  /*5860*/  LOP3.LUT R10, R6, 0x240, RZ, 0xfc, !PT ;  /* 0x00000240060a7812 */ /* 0x000fe400078efcff */
[----:B------:R-:W-:Y:S01]  /*5870*/  PRMT R26, RZ, 0x7610, R26 ;  /* 0x00007610ff1a7816 */ /* 0x000fe2000000001a */
[----:B------:R0:W4:Y:S01]  /*5880*/  @!P4 LDG.E.U16 R19, [R4.64+0x240] ;  /* 0x000240200413c981 */ /* 0x000122000c1e1500 */
[----:B------:R-:W-:Y:S02]  /*5890*/  PRMT R20, RZ, 0x7610, R20 ;  /* 0x00007610ff147816 */ /* 0x000fe40000000014 */
[----:B------:R-:W-:Y:S02]  /*58a0*/  ISETP.GE.AND P0, PT, R7, UR36, PT ;  /* 0x0000002407007c0c */ /* 0x000fe4000bf06270 */
[----:B------:R-:W-:Y:S01]  /*58b0*/  ISETP.GE.AND P4, PT, R10, UR36, PT ;  /* 0x000000240a007c0c */ /* 0x000fe2000bf86270 */
[----:B------:R0:W4:Y:S01]  /*58c0*/  @!P1 LDG.E.U16 R26, [R4.64+0x400] ;  /* 0x00040020041a9981 */ /* 0x000122000c1e1500 */
[----:B------:R-:W-:-:S02]  /*58d0*/  LOP3.LUT R7, R6, 0x280, RZ, 0xfc, !PT ;  /* 0x0000028006077812 */ /* 0x000fc400078efcff */
[----:B------:R-:W-:Y:S01]  /*58e0*/  PRMT R27, RZ, 0x7610, R27 ;  /* 0x00007610ff1b7816 */ /* 0x000fe2000000001b */
[----:B------:R0:W4:Y:S01]  /*58f0*/  @!P5 LDG.E.U16 R20, [R4.64+0x280] ;  /* 0x000280200414d981 */ /* 0x000122000c1e1500 */
[----:B------:R-:W-:Y:S02]  /*5900*/  PRMT R24, RZ, 0x7610, R24 ;  /* 0x00007610ff187816 */ /* 0x000fe40000000018 */
[C---:B------:R-:W-:Y:S02]  /*5910*/  LOP3.LUT R8, R6.reuse, 0x2a0, RZ, 0xfc, !PT ;  /* 0x000002a006087812 */ /* 0x040fe400078efcff */
[----:B------:R-:W-:Y:S01]  /*5920*/  ISETP.GE.AND P1, PT, R7, UR36, PT ;  /* 0x0000002407007c0c */ /* 0x000fe2000bf26270 */
[----:B------:R0:W4:Y:S01]  /*5930*/  @!P2 LDG.E.U16 R27, [R4.64+0x440] ;  /* 0x00044020041ba981 */ /* 0x000122000c1e1500 */
[----:B------:R-:W-:Y:S02]  /*5940*/  LOP3.LUT R9, R6, 0x2c0, RZ, 0xfc, !PT ;  /* 0x000002c006097812 */ /* 0x000fe400078efcff */
[----:B------:R-:W-:Y:S01]  /*5950*/  PRMT R28, RZ, 0x7610, R28 ;  /* 0x00007610ff1c7816 */ /* 0x000fe2000000001c */
[----:B------:R0:W4:Y:S01]  /*5960*/  @!P3 LDG.E.U16 R24, [R4.64+0x380] ;  /* 0x000380200418b981 */ /* 0x000122000c1e1500 */
[----:B------:R-:W-:-:S02]  /*5970*/  ISETP.GE.AND P2, PT, R8, UR36, PT ;  /* 0x0000002408007c0c */ /* 0x000fc4000bf46270 */
[----:B------:R-:W-:Y:S02]  /*5980*/  ISETP.GE.AND P3, PT, R9, UR36, PT ;  /* 0x0000002409007c0c */ /* 0x000fe4000bf66270 */
[----:B------:R-:W-:Y:S01]  /*5990*/  PRMT R29, RZ, 0x7610, R29 ;  /* 0x00007610ff1d7816 */ /* 0x000fe2000000001d */
[----:B------:R0:W4:Y:S01]  /*59a0*/  @!P4 LDG.E.U16 R28, [R4.64+0x480] ;  /* 0x00048020041cc981 */ /* 0x000122000c1e1500 */
[----:B------:R-:W-:Y:S02]  /*59b0*/  PRMT R30, RZ, 0x7610, R30 ;  /* 0x00007610ff1e7816 */ /* 0x000fe4000000001e */
[C---:B------:R-:W-:Y:S02]  /*59c0*/  LOP3.LUT R7, R6.reuse, 0x2e0, RZ, 0xfc, !PT ;  /* 0x000002e006077812 */ /* 0x040fe400078efcff */
[----:B------:R-:W-:Y:S01]  /*59d0*/  LOP3.LUT R8, R6, 0x300, RZ, 0xfc, !PT ;  /* 0x0000030006087812 */ /* 0x000fe200078efcff */
[----:B------:R0:W4:Y:S01]  /*59e0*/  @!P0 LDG.E.U16 R29, [R4.64+0x4c0] ;  /* 0x0004c020041d8981 */ /* 0x000122000c1e1500 */
[----:B------:R-:W-:-:S02]  /*59f0*/  PRMT R31, RZ, 0x7610, R31 ;  /* 0x00007610ff1f7816 */ /* 0x000fc4000000001f */
[----:B------:R-:W-:Y:S01]  /*5a00*/  PRMT R32, RZ, 0x7610, R32 ;  /* 0x00007610ff207816 */ /* 0x000fe20000000020 */
        /* <DEDUP_REMOVED lines=9> */
[----:B------:R-:W-:Y:S02]  /*5aa0*/  PRMT R33, RZ, 0x7610, R33 ;  /* 0x00007610ff217816 */ /* 0x000fe40000000021 */
[----:B------:R-:W-:Y:S02]  /*5ab0*/  PRMT R66, RZ, 0x7610, R66 ;  /* 0x00007610ff427816 */ /* 0x000fe40000000042 */
[----:B------:R-:W-:Y:S02]  /*5ac0*/  PRMT R67, RZ, 0x7610, R67 ;  /* 0x00007610ff437816 */ /* 0x000fe40000000043 */
[----:B------:R-:W-:Y:S01]  /*5ad0*/  PRMT R68, RZ, 0x7610, R68 ;  /* 0x00007610ff447816 */ /* 0x000fe20000000044 */
[----:B------:R0:W4:Y:S01]  /*5ae0*/  @!P0 LDG.E.U16 R33, [R4.64+0x5c0] ;  /* 0x0005c02004218981 */ /* 0x000122000c1e1500 */
[----:B------:R-:W-:-:S03]  /*5af0*/  LOP3.LUT R7, R6, 0x360, RZ, 0xfc, !PT ;  /* 0x0000036006077812 */ /* 0x000fc600078efcff */
[----:B------:R0:W4:Y:S04]  /*5b00*/  @!P1 LDG.E.U16 R66, [R4.64+0x600] ;  /* 0x0006002004429981 */ /* 0x000128000c1e1500 */
[----:B------:R0:W4:Y:S04]  /*5b10*/  @!P2 LDG.E.U16 R67, [R4.64+0x640] ;  /* 0x000640200443a981 */ /* 0x000128000c1e1500 */
[----:B------:R0:W4:Y:S01]  /*5b20*/  @!P3 LDG.E.U16 R68, [R4.64+0x680] ;  /* 0x000680200444b981 */ /* 0x000122000c1e1500 */
[----:B------:R-:W-:Y:S02]  /*5b30*/  ISETP.GE.AND P0, PT, R7, UR36, PT ;  /* 0x0000002407007c0c */ /* 0x000fe4000bf06270 */
[----:B------:R-:W-:-:S02]  /*5b40*/  PRMT R10, RZ, 0x7610, R10 ;  /* 0x00007610ff0a7816 */ /* 0x000fc4000000000a */
[----:B------:R-:W-:-:S09]  /*5b50*/  LOP3.LUT R8, R6, 0x380, RZ, 0xfc, !PT ;  /* 0x0000038006087812 */ /* 0x000fd200078efcff */
[----:B------:R0:W4:Y:S01]  /*5b60*/  @!P0 LDG.E.U16 R10, [R4.64+0x6c0] ;  /* 0x0006c020040a8981 */ /* 0x000122000c1e1500 */
[----:B------:R-:W-:Y:S02]  /*5b70*/  ISETP.GE.AND P1, PT, R8, UR36, PT ;  /* 0x0000002408007c0c */ /* 0x000fe4000bf26270 */
[----:B------:R-:W-:-:S11]  /*5b80*/  PRMT R9, RZ, 0x7610, R9 ;  /* 0x00007610ff097816 */ /* 0x000fd60000000009 */
[----:B------:R0:W4:Y:S01]  /*5b90*/  @!P1 LDG.E.U16 R9, [R4.64+0x700] ;  /* 0x0007002004099981 */ /* 0x000122000c1e1500 */
[----:B------:R-:W-:-:S04]  /*5ba0*/  SHF.L.U32 R8, R138, 0x5, RZ ;  /* 0x000000058a087819 */ /* 0x000fc800000006ff */
[----:B------:R-:W-:Y:S02]  /*5bb0*/  LOP3.LUT R8, R8, 0xffffffe0, R251, 0xe2, !PT ;  /* 0xffffffe008087812 */ /* 0x000fe400078ee2fb */
[C---:B------:R-:W-:Y:S02]  /*5bc0*/  LOP3.LUT R7, R6.reuse, 0x3a0, RZ, 0xfc, !PT ;  /* 0x000003a006077812 */ /* 0x040fe400078efcff */
[----:B------:R-:W-:Y:S02]  /*5bd0*/  LOP3.LUT R6, R6, 0x3c0, RZ, 0xfc, !PT ;  /* 0x000003c006067812 */ /* 0x000fe400078efcff */
[----:B------:R-:W-:Y:S02]  /*5be0*/  LOP3.LUT R8, R8, 0x3e0, RZ, 0xfc, !PT ;  /* 0x000003e008087812 */ /* 0x000fe400078efcff */
[----:B------:R-:W-:Y:S02]  /*5bf0*/  ISETP.GE.AND P0, PT, R7, UR36, PT ;  /* 0x0000002407007c0c */ /* 0x000fe4000bf06270 */
[----:B------:R-:W-:-:S02]  /*5c00*/  ISETP.GE.AND P1, PT, R6, UR36, PT ;  /* 0x0000002406007c0c */ /* 0x000fc4000bf26270 */
[----:B------:R-:W-:Y:S02]  /*5c10*/  ISETP.GE.AND P2, PT, R8, UR36, PT ;  /* 0x0000002408007c0c */ /* 0x000fe4000bf46270 */
[----:B------:R-:W-:Y:S02]  /*5c20*/  PRMT R7, RZ, 0x7610, R7 ;  /* 0x00007610ff077816 */ /* 0x000fe40000000007 */
[----:B------:R-:W-:Y:S02]  /*5c30*/  PRMT R8, RZ, 0x7610, R8 ;  /* 0x00007610ff087816 */ /* 0x000fe40000000008 */
[----:B------:R-:W-:-:S03]  /*5c40*/  PRMT R6, RZ, 0x7610, R6 ;  /* 0x00007610ff067816 */ /* 0x000fc60000000006 */
        /* <DEDUP_REMOVED lines=30> */
[----:B------:R-:W-:Y:S01]  /*5e30*/  FMUL.FTZ R3, R97, UR43 ;  /* 0x0000002b61037c20 */ /* 0x000fe20008410000 */
[----:B------:R-:W-:-:S06]  /*5e40*/  MOV R131, c[0x0][0x16c] ;  /* 0x00005b0000837a02 */ /* 0x000fcc0000000f00 */
[----:B------:R0:W-:Y:S01]  /*5e50*/  MUFU.COS R204, R4 ;  /* 0x0000000400cc7308 */ /* 0x0001e20000000000 */
[----:B---3--:R1:W-:Y:S01]  /*5e60*/  STS.U16 [R135], R0 ;  /* 0x0000000087007388 */ /* 0x0083e20000000400 */
[----:B0-----:R-:W-:-:S06]  /*5e70*/  MOV R4, UR24 ;  /* 0x0000001800047c02 */ /* 0x001fcc0008000f00 */
[----:B------:R-:W-:Y:S01]  /*5e80*/  MUFU.SIN R201, R5 ;  /* 0x0000000500c97308 */ /* 0x000fe20000000400 */
[----:B------:R-:W-:-:S07]  /*5e90*/  @!P1 IADD3 R4, R4, -0x2, RZ ;  /* 0xfffffffe04049810 */ /* 0x000fce0007ffe0ff */
[----:B------:R0:W-:Y:S01]  /*5ea0*/  MUFU.COS R202, R5 ;  /* 0x0000000500ca7308 */ /* 0x0001e20000000000 */
[----:B-1----:R-:W-:Y:S01]  /*5eb0*/  IADD3 R0, R137, 0x200, RZ ;  /* 0x0000020089007810 */ /* 0x002fe20007ffe0ff */
[----:B0-----:R-:W-:Y:S02]  /*5ec0*/  FMUL.RZ R5, R3, 0.15915493667125701904 ;  /* 0x3e22f98303057820 */ /* 0x001fe4000040c000 */
[----:B------:R-:W-:-:S04]  /*5ed0*/  FMUL.FTZ R3, R96, UR43 ;  /* 0x0000002b60037c20 */ /* 0x000fc80008410000 */
[----:B------:R-:W-:Y:S01]  /*5ee0*/  MUFU.SIN R197, R69 ;  /* 0x0000004500c57308 */ /* 0x000fe20000000400 */
[----:B------:R-:W-:Y:S01]  /*5ef0*/  STS.U16 [R134+0x40], R11 ;  /* 0x0000400b86007388 */ /* 0x000fe20000000400 */
[----:B------:R-:W-:-:S06]  /*5f00*/  LEA.HI.SX32 R0, R0, R137, 0x1b ;  /* 0x0000008900007211 */ /* 0x000fcc00078fdaff */
[----:B------:R0:W-:Y:S01]  /*5f10*/  MUFU.COS R198, R69 ;  /* 0x0000004500c67308 */ /* 0x0001e20000000000 */
[----:B----4-:R1:W-:Y:S01]  /*5f20*/  STS.U16 [R133+0x80], R12 ;  /* 0x0000800c85007388 */ /* 0x0103e20000000400 */
[----:B0-----:R-:W-:Y:S02]  /*5f30*/  FMUL.RZ R69, R3, 0.15915493667125701904 ;  /* 0x3e22f98303457820 */ /* 0x001fe4000040c000 */
[----:B------:R-:W-:Y:S02]  /*5f40*/  @!P1 IMAD R3, R4, R131, UR7 ;  /* 0x0000000704039e24 */ /* 0x000fe4000f8e0283 */
[----:B------:R-:W-:Y:S02]  /*5f50*/  FMUL.FTZ R4, R95, UR43 ;  /* 0x0000002b5f047c20 */ /* 0x000fe40008410000 */
[----:B------:R-:W-:Y:S01]  /*5f60*/  MUFU.SIN R199, R70 ;  /* 0x0000004600c77308 */ /* 0x000fe20000000400 */
[----:B------:R-:W-:Y:S01]  /*5f70*/  STS.U16 [R132+0xc0], R13 ;  /* 0x0000c00d84007388 */ /* 0x000fe20000000400 */
[----:B-1----:R-:W-:-:S02]  /*5f80*/  IADD3 R12, R137, 0x240, RZ ;  /* 0x00000240890c7810 */ /* 0x002fc40007ffe0ff */
        /* <DEDUP_REMOVED lines=20> */
[----:B------:R-:W-:-:S03]  /*60d0*/  IADD3 R4, R137, 0x280, RZ ;  /* 0x0000028089047810 */ /* 0x000fc60007ffe0ff */
[----:B------:R-:W-:Y:S01]  /*60e0*/  STS.U16 [R121+0x300], R22 ;  /* 0x0003001679007388 */ /* 0x000fe20000000400 */
[----:B-1----:R-:W-:Y:S01]  /*60f0*/  FMUL.FTZ R5, R94, UR43 ;  /* 0x0000002b5e057c20 */ /* 0x002fe20008410000 */
[----:B------:R-:W-:Y:S02]  /*6100*/  IADD3 R12, R137, 0x2a0, RZ ;  /* 0x000002a0890c7810 */ /* 0x000fe40007ffe0ff */
[----:B------:R-:W-:Y:S01]  /*6110*/  STS.U16 [R120+0x340], R23 ;  /* 0x0003401778007388 */ /* 0x000fe20000000400 */
[----:B0-----:R-:W-:Y:S01]  /*6120*/  SHF.L.U32 R18, R0, 0x1, RZ ;  /* 0x0000000100127819 */ /* 0x001fe200000006ff */
[----:B------:R-:W-:Y:S02]  /*6130*/  FMUL.RZ R15, R5, 0.15915493667125701904 ;  /* 0x3e22f983050f7820 */ /* 0x000fe4000040c000 */
[----:B------:R-:W-:Y:S01]  /*6140*/  STS.U16 [R119+0x380], R24 ;  /* 0x0003801877007388 */ /* 0x000fe20000000400 */
[----:B------:R-:W-:Y:S01]  /*6150*/  FMUL.FTZ R0, R92, UR43 ;  /* 0x0000002b5c007c20 */ /* 0x000fe20008410000 */
[-C--:B------:R-:W-:Y:S01]  /*6160*/  LEA.HI.SX32 R4, R4, R137.reuse, 0x1b ;  /* 0x0000008904047211 */ /* 0x080fe200078fdaff */
[----:B------:R-:W-:Y:S01]  /*6170*/  FMUL.FTZ R5, R93, UR43 ;  /* 0x0000002b5d057c20 */ /* 0x000fe20008410000 */
[----:B------:R-:W-:Y:S01]  /*6180*/  STS.U16 [R118+0x3c0], R25 ;  /* 0x0003c01976007388 */ /* 0x000fe20000000400 */
[----:B------:R-:W-:-:S03]  /*6190*/  LEA.HI.SX32 R12, R12, R137, 0x1b ;  /* 0x000000890c0c7211 */ /* 0x000fc600078fdaff */
[----:B------:R-:W-:Y:S01]  /*61a0*/  STS.U16 [R11+0x400], R26 ;  /* 0x0004001a0b007388 */ /* 0x000fe20000000400 */
[----:B------:R-:W-:Y:S01]  /*61b0*/  IADD3 R14, R137, 0x2c0, RZ ;  /* 0x000002c0890e7810 */ /* 0x000fe20007ffe0ff */
[----:B------:R-:W0:Y:S02]  /*61c0*/  R2UR UR45, R2 ;  /* 0x00000000022d73c2 */ /* 0x000e2400000e0000 */
[----:B------:R1:W-:Y:S01]  /*61d0*/  STS.U16 [R16+0x440], R27 ;  /* 0x0004401b10007388 */ /* 0x0003e20000000400 */
[----:B------:R-:W-:-:S03]  /*61e0*/  FMUL.RZ R17, R5, 0.15915493667125701904 ;  /* 0x3e22f98305117820 */ /* 0x000fc6000040c000 */
[----:B------:R2:W-:Y:S01]  /*61f0*/  STS.U16 [R13+0x480], R28 ;  /* 0x0004801c0d007388 */ /* 0x0005e20000000400 */
[----:B------:R-:W-:Y:S02]  /*6200*/  SHF.L.U32 R5, R4, 0x1, RZ ;  /* 0x0000000104057819 */ /* 0x000fe400000006ff */
[-C--:B------:R-:W-:Y:S02]  /*6210*/  LEA.HI.SX32 R14, R14, R137.reuse, 0x1b ;  /* 0x000000890e0e7211 */ /* 0x080fe400078fdaff */
[----:B-1----:R-:W-:Y:S01]  /*6220*/  SHF.L.U32 R16, R12, 0x1, RZ ;  /* 0x000000010c107819 */ /* 0x002fe200000006ff */
[----:B--2---:R-:W-:Y:S01]  /*6230*/  FMUL.RZ R13, R0, 0.15915493667125701904 ;  /* 0x3e22f983000d7820 */ /* 0x004fe2000040c000 */
[C---:B------:R-:W-:Y:S01]  /*6240*/  IADD3 R0, R137.reuse, 0x2e0, RZ ;  /* 0x000002e089007810 */ /* 0x040fe20007ffe0ff */
[----:B------:R-:W-:Y:S01]  /*6250*/  STS.U16 [R18+0x4c0], R29 ;  /* 0x0004c01d12007388 */ /* 0x000fe20000000400 */
[----:B------:R-:W-:Y:S02]  /*6260*/  IADD3 R4, R137, 0x300, RZ ;  /* 0x0000030089047810 */ /* 0x000fe40007ffe0ff */
[----:B------:R-:W-:Y:S01]  /*6270*/  LEA.HI.SX32 R0, R0, R137, 0x1b ;  /* 0x0000008900007211 */ /* 0x000fe200078fdaff */
[----:B------:R-:W-:Y:S01]  /*6280*/  STS.U16 [R5+0x500], R30 ;  /* 0x0005001e05007388 */ /* 0x000fe20000000400 */
[----:B------:R-:W-:-:S02]  /*6290*/  SHF.L.U32 R11, R14, 0x1, RZ ;  /* 0x000000010e0b7819 */ /* 0x000fc400000006ff */
[C---:B------:R-:W-:Y:S01]  /*62a0*/  IADD3 R12, R137.reuse, 0x320, RZ ;  /* 0x00000320890c7810 */ /* 0x040fe20007ffe0ff */
[----:B------:R1:W-:Y:S01]  /*62b0*/  STS.U16 [R16+0x540], R31 ;  /* 0x0005401f10007388 */ /* 0x0003e20000000400 */
[----:B------:R-:W-:Y:S02]  /*62c0*/  IADD3 R14, R137, 0x340, RZ ;  /* 0x00000340890e7810 */ /* 0x000fe40007ffe0ff */
[-C--:B------:R-:W-:Y:S01]  /*62d0*/  LEA.HI.SX32 R4, R4, R137.reuse, 0x1b ;  /* 0x0000008904047211 */ /* 0x080fe200078fdaff */
[----:B------:R-:W-:Y:S01]  /*62e0*/  MUFU.SIN R187, R15 ;  /* 0x0000000f00bb7308 */ /* 0x000fe20000000400 */
[----:B------:R-:W-:Y:S02]  /*62f0*/  LEA.HI.SX32 R12, R12, R137, 0x1b ;  /* 0x000000890c0c7211 */ /* 0x000fe400078fdaff */
[----:B-1----:R-:W-:Y:S01]  /*6300*/  SHF.L.U32 R16, R0, 0x1, RZ ;  /* 0x0000000100107819 */ /* 0x002fe200000006ff */
[----:B------:R-:W-:-:S04]  /*6310*/  FMUL.FTZ R0, R91, UR43 ;  /* 0x0000002b5b007c20 */ /* 0x000fc80008410000 */
[----:B------:R1:W-:Y:S01]  /*6320*/  MUFU.COS R188, R15 ;  /* 0x0000000f00bc7308 */ /* 0x0003e20000000000 */
[-C--:B------:R-:W-:Y:S01]  /*6330*/  LEA.HI.SX32 R14, R14, R137.reuse, 0x1b ;  /* 0x000000890e0e7211 */ /* 0x080fe200078fdaff */
[----:B------:R2:W-:Y:S01]  /*6340*/  STS.U16 [R11+0x580], R32 ;  /* 0x000580200b007388 */ /* 0x0005e20000000400 */
[----:B------:R-:W-:Y:S02]  /*6350*/  SHF.L.U32 R5, R4, 0x1, RZ ;  /* 0x0000000104057819 */ /* 0x000fe400000006ff */
[----:B------:R-:W-:Y:S01]  /*6360*/  SHF.L.U32 R12, R12, 0x1, RZ ;  /* 0x000000010c0c7819 */ /* 0x000fe200000006ff */
[----:B------:R-:W3:Y:S01]  /*6370*/  LDL R31, [R1+0x10] ;  /* 0x00001000011f7983 */ /* 0x000ee20000100800 */
[----:B-1----:R-:W-:Y:S01]  /*6380*/  FMUL.RZ R15, R0, 0.15915493667125701904 ;  /* 0x3e22f983000f7820 */ /* 0x002fe2000040c000 */
[----:B------:R-:W-:Y:S02]  /*6390*/  IADD3 R0, R137, 0x360, RZ ;  /* 0x0000036089007810 */ /* 0x000fe40007ffe0ff */
[----:B--2---:R-:W-:Y:S01]  /*63a0*/  SHF.L.U32 R11, R14, 0x1, RZ ;  /* 0x000000010e0b7819 */ /* 0x004fe200000006ff */
[----:B------:R-:W-:Y:S01]  /*63b0*/  STS.U16 [R16+0x5c0], R33 ;  /* 0x0005c02110007388 */ /* 0x000fe20000000400 */
[----:B------:R-:W-:-:S03]  /*63c0*/  LEA.HI.SX32 R0, R0, R137, 0x1b ;  /* 0x0000008900007211 */ /* 0x000fc600078fdaff */
[----:B------:R-:W-:Y:S04]  /*63d0*/  STS.U16 [R5+0x600], R66 ;  /* 0x0006004205007388 */ /* 0x000fe80000000400 */
[----:B------:R-:W-:Y:S04]  /*63e0*/  STS.U16 [R12+0x640], R67 ;  /* 0x000640430c007388 */ /* 0x000fe80000000400 */
[----:B------:R1:W-:Y:S02]  /*63f0*/  STS.U16 [R11+0x680], R68 ;  /* 0x000680440b007388 */ /* 0x0003e40000000400 */
[----:B-1----:R-:W-:-:S02]  /*6400*/  SHF.L.U32 R11, R0, 0x1, RZ ;  /* 0x00000001000b7819 */ /* 0x002fc400000006ff */
[----:B0-----:R-:W-:-:S05]  /*6410*/  MOV R0, UR45 ;  /* 0x0000002d00007c02 */ /* 0x001fca0008000f00 */
[----:B------:R-:W-:-:S04]  /*6420*/  FMUL.FTZ R0, R0, 1.4426950216293334961 ;  /* 0x3fb8aa3b00007820 */ /* 0x000fc80000410000 */
[----:B------:R-:W-:Y:S01]  /*6430*/  FMUL.FTZ R18, R100, R0 ;  /* 0x0000000064127220 */ /* 0x000fe20000410000 */
[----:B------:R0:W-:Y:S01]  /*6440*/  STS.U16 [R11+0x6c0], R10 ;  /* 0x0006c00a0b007388 */ /* 0x0001e20000000400 */
[----:B------:R-:W-:Y:S01]  /*6450*/  FMUL.FTZ R4, R90, UR43 ;  /* 0x0000002b5a047c20 */ /* 0x000fe20008410000 */
[----:B------:R-:W-:Y:S08]  /*6460*/  MUFU.SIN R183, R13 ;  /* 0x0000000d00b77308 */ /* 0x000ff00000000400 */
[----:B------:R-:W1:Y:S01]  /*6470*/  MUFU.EX2 R18, R18 ;  /* 0x0000001200127308 */ /* 0x000e620000000800 */
[----:B0-----:R-:W-:-:S04]  /*6480*/  IADD3 R10, R137, 0x3e0, RZ ;  /* 0x000003e0890a7810 */ /* 0x001fc80007ffe0ff */
[----:B------:R-:W-:-:S03]  /*6490*/  LEA.HI.SX32 R10, R10, R137, 0x1b ;  /* 0x000000890a0a7211 */ /* 0x000fc600078fdaff */
[----:B------:R0:W-:Y:S08]  /*64a0*/  MUFU.COS R184, R13 ;  /* 0x0000000d00b87308 */ /* 0x0001f00000000000 */
[----:B------:R-:W-:Y:S01]  /*64b0*/  MUFU.SIN R189, R70 ;  /* 0x0000004600bd7308 */ /* 0x000fe20000000400 */
[----:B0-----:R-:W-:-:S07]  /*64c0*/  FMUL.RZ R13, R4, 0.15915493667125701904 ;  /* 0x3e22f983040d7820 */ /* 0x001fce000040c000 */
[----:B------:R0:W-:Y:S01]  /*64d0*/  MUFU.COS R190, R70 ;  /* 0x0000004600be7308 */ /* 0x0001e20000000000 */
[C---:B------:R-:W-:Y:S01]  /*64e0*/  IADD3 R2, R137.reuse, 0x380, RZ ;  /* 0x0000038089027810 */ /* 0x040fe20007ffe0ff */
[----:B0-----:R-:W2:Y:S06]  /*64f0*/  LDL R70, [R1+0xc] ;  /* 0x00000c0001467983 */ /* 0x001eac0000100800 */
[----:B------:R-:W-:Y:S01]  /*6500*/  MUFU.SIN R179, R13 ;  /* 0x0000000d00b37308 */ /* 0x000fe20000000400 */
[----:B------:R-:W-:-:S07]  /*6510*/  IADD3 R4, R137, 0x3c0, RZ ;  /* 0x000003c089047810 */ /* 0x000fce0007ffe0ff */
[----:B------:R0:W-:Y:S01]  /*6520*/  MUFU.COS R180, R13 ;  /* 0x0000000d00b47308 */ /* 0x0001e20000000000 */
[----:B-1----:R-:W-:Y:S01]  /*6530*/  FMUL.FTZ R200, R18, R200 ;  /* 0x000000c812c87220 */ /* 0x002fe20000410000 */
[----:B0-----:R-:W-:Y:S01]  /*6540*/  SHF.L.U32 R13, R10, 0x1, RZ ;  /* 0x000000010a0d7819 */ /* 0x001fe200000006ff */
[----:B------:R-:W-:-:S05]  /*6550*/  FMUL.FTZ R10, R102, R0 ;  /* 0x00000000660a7220 */ /* 0x000fca0000410000 */
[----:B------:R-:W-:Y:S01]  /*6560*/  MUFU.SIN R181, R15 ;  /* 0x0000000f00b57308 */ /* 0x000fe20000000400 */
[----:B------:R-:W-:Y:S01]  /*6570*/  FMUL.FTZ R199, R18, R199 ;  /* 0x000000c712c77220 */ /* 0x000fe20000410000 */
[-C--:B------:R-:W-:Y:S01]  /*6580*/  LEA.HI.SX32 R2, R2, R137.reuse, 0x1b ;  /* 0x0000008902027211 */ /* 0x080fe200078fdaff */
[----:B------:R-:W4:Y:S05]  /*6590*/  LDL R18, [R1+0x8] ;  /* 0x0000080001127983 */ /* 0x000f2a0000100800 */
[----:B------:R-:W-:Y:S01]  /*65a0*/  MUFU.COS R182, R15 ;  /* 0x0000000f00b67308 */ /* 0x000fe20000000000 */
[----:B------:R-:W-:-:S07]  /*65b0*/  LEA.HI.SX32 R4, R4, R137, 0x1b ;  /* 0x0000008904047211 */ /* 0x000fce00078fdaff */
[----:B------:R-:W0:Y:S01]  /*65c0*/  MUFU.EX2 R15, R10 ;  /* 0x0000000a000f7308 */ /* 0x000e220000000800 */
[----:B------:R-:W-:Y:S02]  /*65d0*/  SHF.L.U32 R12, R2, 0x1, RZ ;  /* 0x00000001020c7819 */ /* 0x000fe400000006ff */
[----:B------:R-:W-:Y:S01]  /*65e0*/  SHF.L.U32 R11, R4, 0x1, RZ ;  /* 0x00000001040b7819 */ /* 0x000fe200000006ff */
[----:B------:R-:W-:Y:S02]  /*65f0*/  FMUL.FTZ R4, R103, R0 ;  /* 0x0000000067047220 */ /* 0x000fe40000410000 */
[----:B------:R1:W-:Y:S02]  /*6600*/  STS.U16 [R12+0x700], R9 ;  /* 0x000700090c007388 */ /* 0x0003e40000000400 */
[----:B-1----:R-:W1:Y:S01]  /*6610*/  MUFU.EX2 R12, R4 ;  /* 0x00000004000c7308 */ /* 0x002e620000000800 */
[C---:B0-----:R-:W-:Y:S02]  /*6620*/  FMUL.FTZ R204, R15.reuse, R204 ;  /* 0x000000cc0fcc7220 */ /* 0x041fe40000410000 */
[----:B------:R-:W-:-:S02]  /*6630*/  FMUL.FTZ R203, R15, R203 ;  /* 0x000000cb0fcb7220 */ /* 0x000fc40000410000 */
[----:B------:R-:W2:Y:S01]  /*6640*/  LDL R15, [R1+0x4] ;  /* 0x00000400010f7983 */ /* 0x000ea20000100800 */
[C---:B-1----:R-:W-:Y:S02]  /*6650*/  FMUL.FTZ R206, R12.reuse, R206 ;  /* 0x000000ce0cce7220 */ /* 0x042fe40000410000 */
[----:B------:R-:W-:Y:S02]  /*6660*/  FMUL.FTZ R205, R12, R205 ;  /* 0x000000cd0ccd7220 */ /* 0x000fe40000410000 */
[----:B------:R-:W2:Y:S01]  /*6670*/  LDL R12, [R1] ;  /* 0x00000000010c7983 */ /* 0x000ea20000100800 */
[----:B------:R-:W-:Y:S02]  /*6680*/  UIMAD.WIDE.U32 UR36, UR10, UR34, URZ ;  /* 0x000000220a2472a5 */ /* 0x000fe4000f8e003f */
[----:B------:R-:W-:-:S04]  /*6690*/  UIMAD UR34, UR11, UR34, URZ ;  /* 0x000000220b2272a4 */ /* 0x000fc8000f8e023f */
[----:B------:R-:W-:Y:S01]  /*66a0*/  UIMAD UR42, UR10, UR35, UR34 ;  /* 0x000000230a2a72a4 */ /* 0x000fe2000f8e0222 */
[----:B------:R-:W-:Y:S02]  /*66b0*/  FMUL.FTZ R5, R105, R0 ;  /* 0x0000000069057220 */ /* 0x000fe40000410000 */
[----:B------:R-:W-:Y:S02]  /*66c0*/  ULDC.64 UR34, c[0x0][0x1c0] ;  /* 0x0000700000227ab9 */ /* 0x000fe40000000a00 */
[----:B------:R-:W-:Y:S02]  /*66d0*/  UIADD3 UR37, UR37, UR42, URZ ;  /* 0x0000002a25257290 */ /* 0x000fe4000fffe03f */
[----:B------:R-:W-:Y:S01]  /*66e0*/  UIMAD UR42, UR44, UR34, URZ ;  /* 0x000000222c2a72a4 */ /* 0x000fe2000f8e023f */
[----:B------:R-:W-:Y:S01]  /*66f0*/  IADD3 R2, R137, 0x3a0, RZ ;  /* 0x000003a089027810 */ /* 0x000fe20007ffe0ff */
[----:B------:R-:W-:Y:S02]  /*6700*/  UIMAD.WIDE.U32 UR36, UR7, UR34, UR36 ;  /* 0x00000022072472a5 */ /* 0x000fe4000f8e0024 */
[----:B------:R-:W-:Y:S01]  /*6710*/  UIMAD UR42, UR7, UR35, UR42 ;  /* 0x00000023072a72a4 */ /* 0x000fe2000f8e022a */
[----:B------:R-:W0:Y:S02]  /*6720*/  MUFU.EX2 R5, R5 ;  /* 0x0000000500057308 */ /* 0x000e240000000800 */
[----:B------:R-:W-:Y:S01]  /*6730*/  ULDC.64 UR34, c[0x0][0x230] ;  /* 0x00008c0000227ab9 */ /* 0x000fe20000000a00 */
[----:B------:R-:W-:Y:S01]  /*6740*/  LEA.HI.SX32 R2, R2, R137, 0x1b ;  /* 0x0000008902027211 */ /* 0x000fe200078fdaff */
[----:B------:R-:W-:-:S02]  /*6750*/  UIADD3 UR37, UR37, UR42, URZ ;  /* 0x0000002a25257290 */ /* 0x000fc4000fffe03f */
[----:B------:R-:W-:Y:S01]  /*6760*/  ULEA UR34, UP0, UR36, UR34, 0x3 ;  /* 0x0000002224227291 */ /* 0x000fe2000f80183f */
[----:B------:R-:W-:-:S03]  /*6770*/  SHF.L.U32 R14, R2, 0x1, RZ ;  /* 0x00000001020e7819 */ /* 0x000fc600000006ff */
[----:B------:R-:W-:Y:S01]  /*6780*/  ULEA.HI.X UR35, UR36, UR35, UR37, 0x3, UP0 ;  /* 0x0000002324237291 */ /* 0x000fe200080f1c25 */
[----:B------:R-:W-:Y:S01]  /*6790*/  SHF.L.U32 R2, R137, 0x5, RZ ;  /* 0x0000000589027819 */ /* 0x000fe200000006ff */
[----:B------:R-:W-:Y:S01]  /*67a0*/  ULEA UR36, UR38, UR7, 0x8 ;  /* 0x0000000726247291 */ /* 0x000fe2000f8e403f */
[----:B------:R1:W-:Y:S01]  /*67b0*/  STS.U16 [R14+0x740], R7 ;  /* 0x000740070e007388 */ /* 0x0003e20000000400 */
[----:B------:R-:W-:Y:S02]  /*67c0*/  ISETP.NE.AND P2, PT, R138, RZ, PT ;  /* 0x000000ff8a00720c */ /* 0x000fe40003f45270 */
[----:B------:R-:W-:Y:S02]  /*67d0*/  LEA.HI.SX32 R2, R2, R2, 0x1b ;  /* 0x0000000202027211 */ /* 0x000fe400078fdaff */
[----:B------:R-:W-:Y:S01]  /*67e0*/  IADD3 R130, R138, 0x200, RZ ;  /* 0x000002008a827810 */ /* 0x000fe20007ffe0ff */
[----:B------:R-:W-:Y:S01]  /*67f0*/  MUFU.SIN R191, R69 ;  /* 0x0000004500bf7308 */ /* 0x000fe20000000400 */
[C---:B0-----:R-:W-:Y:S01]  /*6800*/  FMUL.FTZ R64, R5.reuse, R64 ;  /* 0x0000004005407220 */ /* 0x041fe20000410000 */
[----:B-1----:R-:W-:Y:S01]  /*6810*/  MOV R7, UR36 ;  /* 0x0000002400077c02 */ /* 0x002fe20008000f00 */
[----:B------:R-:W-:Y:S01]  /*6820*/  FMUL.FTZ R65, R5, R65 ;  /* 0x0000004105417220 */ /* 0x000fe20000410000 */
[----:B------:R-:W-:-:S04]  /*6830*/  SHF.L.U32 R4, R2, 0x1, RZ ;  /* 0x0000000102047819 */ /* 0x000fc800000006ff */
[----:B------:R0:W-:Y:S01]  /*6840*/  MUFU.COS R192, R69 ;  /* 0x0000004500c07308 */ /* 0x0001e20000000000 */
[----:B------:R-:W-:Y:S01]  /*6850*/  MOV R68, UR34 ;  /* 0x0000002200447c02 */ /* 0x000fe20008000f00 */
[----:B------:R-:W-:Y:S01]  /*6860*/  STS.U16 [R11+0x780], R8 ;  /* 0x000780080b007388 */ /* 0x000fe20000000400 */
[----:B------:R-:W-:-:S03]  /*6870*/  SEL R5, R7, R130, !P2 ;  /* 0x0000008207057207 */ /* 0x000fc60005000000 */
[----:B------:R1:W-:Y:S01]  /*6880*/  STS.U16 [R13+0x7c0], R6 ;  /* 0x0007c0060d007388 */ /* 0x0003e20000000400 */
[----:B------:R-:W-:-:S06]  /*6890*/  NOP ;  /* 0x0000000000007918 */ /* 0x000fcc0000000000 */
[----:B0-----:R-:W-:Y:S01]  /*68a0*/  MOV R69, UR35 ;  /* 0x0000002300457c02 */ /* 0x001fe20008000f00 */
[----:B------:R-:W-:Y:S01]  /*68b0*/  MUFU.SIN R185, R17 ;  /* 0x0000001100b97308 */ /* 0x000fe20000000400 */
[----:B------:R-:W0:Y:S04]  /*68c0*/  LDS.U16 R33, [R4] ;  /* 0x0000000004217984 */ /* 0x000e280000000400 */
[----:B------:R-:W0:Y:S03]  /*68d0*/  LDS.U16 R32, [R4+0x2] ;  /* 0x0000020004207984 */ /* 0x000e260000000400 */
[----:B------:R1:W-:Y:S01]  /*68e0*/  MUFU.COS R186, R17 ;  /* 0x0000001100ba7308 */ /* 0x0003e20000000000 */
        /* <DEDUP_REMOVED lines=8> */
[----:B-1----:R-:W1:Y:S04]  /*6970*/  LDS.U16 R17, [R4+0x14] ;  /* 0x0000140004117984 */ /* 0x002e680000000400 */
        /* <DEDUP_REMOVED lines=24> */
[----:B------:R-:W-:-:S04]  /*6b00*/  CS2R R66, SRZ ;  /* 0x0000000000427805 */ /* 0x000fc8000001ff00 */
[----:B------:R-:W-:Y:S01]  /*6b10*/  @!P1 IMAD.WIDE R2, R3, R2, UR40 ;  /* 0x0000002803029e25 */ /* 0x000fe2000f8e0202 */
[----:B------:R-:W-:Y:S03]  /*6b20*/  BAR.SYNC.DEFER_BLOCKING 0x0 ;  /* 0x0000000000007b1d */ /* 0x000fe60000010000 */
[-C--:B------:R-:W-:Y:S02]  /*6b30*/  FMUL.FTZ R6, R101, R0.reuse ;  /* 0x0000000065067220 */ /* 0x080fe40000410000 */
[-C--:B-1----:R-:W-:Y:S02]  /*6b40*/  FMUL.FTZ R4, R98, R0.reuse ;  /* 0x0000000062047220 */ /* 0x082fe40000410000 */
[-C--:B------:R-:W-:Y:S02]  /*6b50*/  FMUL.FTZ R9, R104, R0.reuse ;  /* 0x0000000068097220 */ /* 0x080fe40000410000 */
[----:B------:R-:W-:Y:S01]  /*6b60*/  MUFU.EX2 R6, R6 ;  /* 0x0000000600067308 */ /* 0x000fe20000000800 */
[-C--:B------:R-:W-:Y:S01]  /*6b70*/  FMUL.FTZ R5, R97, R0.reuse ;  /* 0x0000000061057220 */ /* 0x080fe20000410000 */
[----:B------:R1:W5:Y:S06]  /*6b80*/  @!P1 LDG.E.64 R66, [R2.64+0x8] ;  /* 0x0000082002429981 */ /* 0x00036c000c1e1b00 */
[----:B------:R-:W-:Y:S01]  /*6b90*/  MUFU.SIN R195, R71 ;  /* 0x0000004700c37308 */ /* 0x000fe20000000400 */
[----:B-1----:R-:W-:-:S07]  /*6ba0*/  FMUL.FTZ R2, R93, R0 ;  /* 0x000000005d027220 */ /* 0x002fce0000410000 */
[----:B------:R-:W-:Y:S01]  /*6bb0*/  MUFU.COS R196, R71 ;  /* 0x0000004700c47308 */ /* 0x000fe20000000000 */
[----:B------:R-:W-:-:S07]  /*6bc0*/  FMUL.FTZ R30, R94, R0 ;  /* 0x000000005e1e7220 */ /* 0x000fce0000410000 */
[----:B------:R-:W1:Y:S08]  /*6bd0*/  MUFU.EX2 R2, R2 ;  /* 0x0000000200027308 */ /* 0x000e700000000800 */
[----:B------:R-:W1:Y:S01]  /*6be0*/  MUFU.EX2 R4, R4 ;  /* 0x0000000400047308 */ /* 0x000e620000000800 */
[----:B0-----:R-:W-:-:S07]  /*6bf0*/  HADD2.F32 R33, -RZ, R33.H0_H0 ;  /* 0x20000021ff217230 */ /* 0x001fce0000004100 */
[----:B------:R-:W0:Y:S01]  /*6c00*/  MUFU.EX2 R9, R9 ;  /* 0x0000000900097308 */ /* 0x000e220000000800 */
[----:B------:R-:W-:-:S07]  /*6c10*/  HADD2.F32 R32, -RZ, R32.H0_H0 ;  /* 0x20000020ff207230 */ /* 0x000fce0000004100 */
[----:B------:R-:W0:Y:S01]  /*6c20*/  MUFU.EX2 R5, R5 ;  /* 0x0000000500057308 */ /* 0x000e220000000800 */
[----:B------:R-:W-:Y:S01]  /*6c30*/  FMUL.FTZ R3, R92, R0 ;  /* 0x000000005c037220 */ /* 0x000fe20000410000 */
[----:B---3--:R-:W-:Y:S01]  /*6c40*/  HADD2.F32 R31, -RZ, R31.H0_H0 ;  /* 0x2000001fff1f7230 */ /* 0x008fe20000004100 */
[----:B-1----:R-:W-:-:S05]  /*6c50*/  FMUL.FTZ R186, R2, R186 ;  /* 0x000000ba02ba7220 */ /* 0x002fca0000410000 */
[----:B------:R-:W1:Y:S01]  /*6c60*/  MUFU.EX2 R30, R30 ;  /* 0x0000001e001e7308 */ /* 0x000e620000000800 */
[----:B------:R-:W-:Y:S02]  /*6c70*/  FMUL.FTZ R185, R2, R185 ;  /* 0x000000b902b97220 */ /* 0x000fe40000410000 */
[C---:B------:R-:W-:Y:S02]  /*6c80*/  FMUL.FTZ R202, R6.reuse, R202 ;  /* 0x000000ca06ca7220 */ /* 0x040fe40000410000 */
[----:B------:R-:W-:Y:S02]  /*6c90*/  FMUL.FTZ R201, R6, R201 ;  /* 0x000000c906c97220 */ /* 0x000fe40000410000 */
[----:B------:R-:W-:Y:S02]  /*6ca0*/  FMUL.FTZ R2, R105, R33 ;  /* 0x0000002169027220 */ /* 0x000fe40000410000 */
[----:B------:R-:W-:Y:S02]  /*6cb0*/  FMUL.FTZ R26, R95, R0 ;  /* 0x000000005f1a7220 */ /* 0x000fe40000410000 */
[----:B------:R-:W-:-:S02]  /*6cc0*/  FMUL.FTZ R6, R105, R32 ;  /* 0x0000002069067220 */ /* 0x000fc40000410000 */
[C---:B------:R-:W-:Y:S02]  /*6cd0*/  FMUL.FTZ R196, R4.reuse, R196 ;  /* 0x000000c404c47220 */ /* 0x040fe40000410000 */
[----:B------:R-:W-:Y:S01]  /*6ce0*/  FMUL.FTZ R195, R4, R195 ;  /* 0x000000c304c37220 */ /* 0x000fe20000410000 */
[----:B------:R-:W3:Y:S01]  /*6cf0*/  MUFU.EX2 R3, R3 ;  /* 0x0000000300037308 */ /* 0x000ee20000000800 */
[-C--:B------:R-:W-:Y:S02]  /*6d00*/  FMUL.FTZ R21, R99, R0.reuse ;  /* 0x0000000063157220 */ /* 0x080fe40000410000 */
[-C--:B------:R-:W-:Y:S02]  /*6d10*/  FMUL.FTZ R24, R96, R0.reuse ;  /* 0x0000000060187220 */ /* 0x080fe40000410000 */
[----:B------:R-:W-:Y:S02]  /*6d20*/  FMUL.FTZ R4, R91, R0 ;  /* 0x000000005b047220 */ /* 0x000fe40000410000 */
[----:B0-----:R-:W-:-:S02]  /*6d30*/  FMUL.FTZ R207, R9, R207 ;  /* 0x000000cf09cf7220 */ /* 0x001fc40000410000 */
[----:B------:R-:W-:Y:S02]  /*6d40*/  FMUL.FTZ R0, R90, R0 ;  /* 0x000000005a007220 */ /* 0x000fe40000410000 */
[C---:B------:R-:W-:Y:S02]  /*6d50*/  FMUL.FTZ R247, R31.reuse, R2 ;  /* 0x000000021ff77220 */ /* 0x040fe40000410000 */
[----:B------:R-:W-:Y:S01]  /*6d60*/  FMUL.FTZ R245, R31, R6 ;  /* 0x000000061ff57220 */ /* 0x000fe20000410000 */
[----:B------:R-:W0:Y:S01]  /*6d70*/  MUFU.EX2 R26, R26 ;  /* 0x0000001a001a7308 */ /* 0x000e220000000800 */
[C---:B------:R-:W-:Y:S01]  /*6d80*/  FMUL.FTZ R194, R5.reuse, R194 ;  /* 0x000000c205c27220 */ /* 0x040fe20000410000 */
[----:B------:R-:W-:Y:S01]  /*6d90*/  HADD2.F32 R28, -RZ, R28.H0_H0 ;  /* 0x2000001cff1c7230 */ /* 0x000fe20000004100 */
[----:B------:R-:W-:Y:S02]  /*6da0*/  FMUL.FTZ R193, R5, R193 ;  /* 0x000000c105c17220 */ /* 0x000fe40000410000 */
[----:B------:R-:W-:-:S02]  /*6db0*/  FMUL.FTZ R208, R9, R208 ;  /* 0x000000d009d07220 */ /* 0x000fc40000410000 */
[C---:B------:R-:W-:Y:S01]  /*6dc0*/  FMUL.FTZ R5, R207.reuse, R247 ;  /* 0x000000f7cf057220 */ /* 0x040fe20000410000 */
[----:B------:R-:W0:Y:S01]  /*6dd0*/  MUFU.EX2 R0, R0 ;  /* 0x0000000000007308 */ /* 0x000e220000000800 */
[----:B------:R-:W-:Y:S01]  /*6de0*/  FMUL.FTZ R2, R207, R245 ;  /* 0x000000f5cf027220 */ /* 0x000fe20000410000 */
[----:B------:R-:W-:Y:S01]  /*6df0*/  HADD2.F32 R29, -RZ, R29.H0_H0 ;  /* 0x2000001dff1d7230 */ /* 0x000fe20000004100 */
[C---:B-1----:R-:W-:Y:S02]  /*6e00*/  FMUL.FTZ R188, R30.reuse, R188 ;  /* 0x000000bc1ebc7220 */ /* 0x042fe40000410000 */
[----:B------:R-:W-:Y:S01]  /*6e10*/  FMUL.FTZ R187, R30, R187 ;  /* 0x000000bb1ebb7220 */ /* 0x000fe20000410000 */
[----:B--2---:R-:W-:Y:S01]  /*6e20*/  HADD2.F32 R30, -RZ, R70.H0_H0 ;  /* 0x20000046ff1e7230 */ /* 0x004fe20000004100 */
[----:B------:R-:W-:Y:S02]  /*6e30*/  FFMA.FTZ R9, R208, R245, R5 ;  /* 0x000000f5d0097223 */ /* 0x000fe40000010005 */
[----:B------:R-:W-:-:S02]  /*6e40*/  FMUL.FTZ R246, R104, R28 ;  /* 0x0000001c68f67220 */ /* 0x000fc40000410000 */
[----:B------:R-:W-:Y:S01]  /*6e50*/  FFMA.FTZ R5, R208, R247, -R2 ;  /* 0x000000f7d0057223 */ /* 0x000fe20000010802 */
[----:B------:R-:W1:Y:S01]  /*6e60*/  MUFU.EX2 R4, R4 ;  /* 0x0000000400047308 */ /* 0x000e620000000800 */
[----:B------:R-:W-:Y:S02]  /*6e70*/  FMUL.FTZ R244, R104, R29 ;  /* 0x0000001d68f47220 */ /* 0x000fe40000410000 */
[C---:B------:R-:W-:Y:S01]  /*6e80*/  FFMA.FTZ R5, R30.reuse, R246, R5 ;  /* 0x000000f61e057223 */ /* 0x040fe20000010005 */
[----:B------:R-:W-:Y:S01]  /*6e90*/  HADD2.F32 R27, -RZ, R27.H0_H0 ;  /* 0x2000001bff1b7230 */ /* 0x000fe20000004100 */
[C---:B---3--:R-:W-:Y:S02]  /*6ea0*/  FMUL.FTZ R184, R3.reuse, R184 ;  /* 0x000000b803b87220 */ /* 0x048fe40000410000 */
[----:B------:R-:W-:Y:S01]  /*6eb0*/  FMUL.FTZ R183, R3, R183 ;  /* 0x000000b703b77220 */ /* 0x000fe20000410000 */
[----:B------:R-:W2:Y:S01]  /*6ec0*/  MUFU.EX2 R24, R24 ;  /* 0x0000001800187308 */ /* 0x000ea20000000800 */
[----:B------:R-:W-:-:S02]  /*6ed0*/  FFMA.FTZ R9, R30, R244, R9 ;  /* 0x000000f41e097223 */ /* 0x000fc40000010009 */
[C---:B------:R-:W-:Y:S01]  /*6ee0*/  FMUL.FTZ R3, R205.reuse, R5 ;  /* 0x00000005cd037220 */ /* 0x040fe20000410000 */
[----:B------:R-:W-:Y:S01]  /*6ef0*/  HADD2.F32 R25, -RZ, R25.H0_H0 ;  /* 0x20000019ff197230 */ /* 0x000fe20000004100 */
[C---:B0-----:R-:W-:Y:S02]  /*6f00*/  FMUL.FTZ R190, R26.reuse, R190 ;  /* 0x000000be1abe7220 */ /* 0x041fe40000410000 */
[----:B------:R-:W-:Y:S01]  /*6f10*/  FMUL.FTZ R189, R26, R189 ;  /* 0x000000bd1abd7220 */ /* 0x000fe20000410000 */
[----:B----4-:R-:W-:Y:S01]  /*6f20*/  HADD2.F32 R26, -RZ, R18.H0_H0 ;  /* 0x20000012ff1a7230 */ /* 0x010fe20000004100 */
[-C--:B------:R-:W-:Y:S02]  /*6f30*/  FMUL.FTZ R2, R205, R9.reuse ;  /* 0x00000009cd027220 */ /* 0x080fe40000410000 */
[----:B------:R-:W-:Y:S02]  /*6f40*/  FFMA.FTZ R9, R206, R9, R3 ;  /* 0x00000009ce097223 */ /* 0x000fe40000010003 */
[----:B------:R-:W-:-:S02]  /*6f50*/  FMUL.FTZ R242, R103, R27 ;  /* 0x0000001b67f27220 */ /* 0x000fc40000410000 */
[C---:B------:R-:W-:Y:S02]  /*6f60*/  FMUL.FTZ R180, R0.reuse, R180 ;  /* 0x000000b400b47220 */ /* 0x040fe40000410000 */
[----:B------:R-:W-:Y:S02]  /*6f70*/  FMUL.FTZ R179, R0, R179 ;  /* 0x000000b300b37220 */ /* 0x000fe40000410000 */
[----:B------:R-:W-:Y:S02]  /*6f80*/  FMUL.FTZ R0, R64, R207 ;  /* 0x000000cf40007220 */ /* 0x000fe40000410000 */
[----:B------:R-:W-:Y:S02]  /*6f90*/  FFMA.FTZ R2, R206, R5, -R2 ;  /* 0x00000005ce027223 */ /* 0x000fe40000010802 */
[----:B------:R-:W-:Y:S02]  /*6fa0*/  FMUL.FTZ R243, R103, R25 ;  /* 0x0000001967f37220 */ /* 0x000fe40000410000 */
[----:B------:R-:W-:-:S02]  /*6fb0*/  FFMA.FTZ R9, R26, R242, R9 ;  /* 0x000000f21a097223 */ /* 0x000fc40000010009 */
[C---:B------:R-:W-:Y:S02]  /*6fc0*/  FMUL.FTZ R3, R65.reuse, R207 ;  /* 0x000000cf41037220 */ /* 0x040fe40000410000 */
[----:B------:R-:W-:Y:S02]  /*6fd0*/  FFMA.FTZ R0, R65, R208, R0 ;  /* 0x000000d041007223 */ /* 0x000fe40000010000 */
[C---:B-1----:R-:W-:Y:S02]  /*6fe0*/  FMUL.FTZ R182, R4.reuse, R182 ;  /* 0x000000b604b67220 */ /* 0x042fe40000410000 */
[----:B------:R-:W-:Y:S01]  /*6ff0*/  FMUL.FTZ R181, R4, R181 ;  /* 0x000000b504b57220 */ /* 0x000fe20000410000 */
[----:B------:R-:W0:Y:S01]  /*7000*/  MUFU.EX2 R21, R21 ;  /* 0x0000001500157308 */ /* 0x000e220000000800 */
[----:B------:R-:W-:Y:S01]  /*7010*/  FFMA.FTZ R4, R26, R243, R2 ;  /* 0x000000f31a047223 */ /* 0x000fe20000010002 */
[----:B------:R-:W-:Y:S01]  /*7020*/  HADD2.F32 R23, -RZ, R23.H0_H0 ;  /* 0x20000017ff177230 */ /* 0x000fe20000004100 */
[----:B------:R-:W-:-:S02]  /*7030*/  FMUL.FTZ R5, R203, R9 ;  /* 0x00000009cb057220 */ /* 0x000fc40000410000 */
[----:B------:R-:W-:Y:S02]  /*7040*/  FFMA.FTZ R3, R64, R208, -R3 ;  /* 0x000000d040037223 */ /* 0x000fe40000010803 */
[----:B------:R-:W-:Y:S01]  /*7050*/  FMUL.FTZ R2, R205, R0 ;  /* 0x00000000cd027220 */ /* 0x000fe20000410000 */
[----:B------:R-:W-:Y:S01]  /*7060*/  HADD2.F32 R22, -RZ, R22.H0_H0 ;  /* 0x20000016ff167230 */ /* 0x000fe20000004100 */
[C---:B--2---:R-:W-:Y:S02]  /*7070*/  FMUL.FTZ R192, R24.reuse, R192 ;  /* 0x000000c018c07220 */ /* 0x044fe40000410000 */
[----:B------:R-:W-:Y:S01]  /*7080*/  FMUL.FTZ R191, R24, R191 ;  /* 0x000000bf18bf7220 */ /* 0x000fe20000410000 */
[----:B------:R-:W-:Y:S01]  /*7090*/  HADD2.F32 R24, -RZ, R15.H0_H0 ;  /* 0x2000000fff187230 */ /* 0x000fe20000004100 */
[-C--:B------:R-:W-:Y:S02]  /*70a0*/  FFMA.FTZ R5, R204, R4.reuse, -R5 ;  /* 0x00000004cc057223 */ /* 0x080fe40000010805 */
[----:B------:R-:W-:-:S02]  /*70b0*/  FMUL.FTZ R4, R203, R4 ;  /* 0x00000004cb047220 */ /* 0x000fc40000410000 */
[----:B------:R-:W-:Y:S02]  /*70c0*/  FFMA.FTZ R2, R206, R3, -R2 ;  /* 0x00000003ce027223 */ /* 0x000fe40000010802 */
[----:B------:R-:W-:Y:S02]  /*70d0*/  FMUL.FTZ R141, R102, R23 ;  /* 0x00000017668d7220 */ /* 0x000fe40000410000 */
        /* <DEDUP_REMOVED lines=10> */
[C---:B0-----:R-:W-:Y:S02]  /*7180*/  FMUL.FTZ R198, R21.reuse, R198 ;  /* 0x000000c615c67220 */ /* 0x041fe40000410000 */
[----:B------:R-:W-:Y:S01]  /*7190*/  FMUL.FTZ R197, R21, R197 ;  /* 0x000000c515c57220 */ /* 0x000fe20000410000 */
[----:B------:R-:W-:Y:S01]  /*71a0*/  HADD2.F32 R21, -RZ, R12.H0_H0 ;  /* 0x2000000cff157230 */ /* 0x000fe20000004100 */
[----:B------:R-:W-:-:S02]  /*71b0*/  FFMA.FTZ R0, R202, R9, R0 ;  /* 0x00000009ca007223 */ /* 0x000fc40000010000 */
[----:B------:R-:W-:Y:S02]  /*71c0*/  FMUL.FTZ R9, R201, R9 ;  /* 0x00000009c9097220 */ /* 0x000fe40000410000 */
[----:B------:R-:W-:Y:S02]  /*71d0*/  FFMA.FTZ R5, R204, R2, -R5 ;  /* 0x00000002cc057223 */ /* 0x000fe40000010805 */
[----:B------:R-:W-:Y:S02]  /*71e0*/  FMUL.FTZ R144, R101, R20 ;  /* 0x0000001465907220 */ /* 0x000fe40000410000 */
[----:B------:R-:W-:Y:S02]  /*71f0*/  FMUL.FTZ R2, R203, R2 ;  /* 0x00000002cb027220 */ /* 0x000fe40000410000 */
[----:B------:R-:W-:Y:S02]  /*7200*/  FFMA.FTZ R4, R202, R4, -R9 ;  /* 0x00000004ca047223 */ /* 0x000fe40000010809 */
        /* <DEDUP_REMOVED lines=65> */
[C---:B------:R-:W-:Y:S01]  /*7620*/  FMUL.FTZ R3, R191.reuse, R70 ;  /* 0x00000046bf037220 */ /* 0x040fe20000410000 */
[----:B------:R-:W-:Y:S01]  /*7630*/  HADD2.F32 R6, -RZ, R112.H0_H0 ;  /* 0x20000070ff067230 */ /* 0x000fe20000004100 */
[-C--:B------:R-:W-:Y:S01]  /*7640*/  FMUL.FTZ R71, R191, R4.reuse ;  /* 0x00000004bf477220 */ /* 0x080fe20000410000 */
[----:B------:R-:W-:Y:S01]  /*7650*/  HADD2.F32 R177, -RZ, R177.H0_H0 ;  /* 0x200000b1ffb17230 */ /* 0x000fe20000004100 */
[----:B------:R-:W-:Y:S02]  /*7660*/  FFMA.FTZ R3, R192, R4, -R3 ;  /* 0x00000004c0037223 */ /* 0x000fe40000010803 */
[----:B------:R-:W-:Y:S02]  /*7670*/  FMUL.FTZ R153, R96, R178 ;  /* 0x000000b260997220 */ /* 0x000fe40000410000 */
[----:B------:R-:W-:-:S02]  /*7680*/  FMUL.FTZ R0, R193, R2 ;  /* 0x00000002c1007220 */ /* 0x000fc40000410000 */
[----:B------:R-:W-:Y:S02]  /*7690*/  FFMA.FTZ R71, R192, R70, R71 ;  /* 0x00000046c0477223 */ /* 0x000fe40000010047 */
[----:B------:R-:W-:Y:S02]  /*76a0*/  FMUL.FTZ R229, R96, R177 ;  /* 0x000000b160e57220 */ /* 0x000fe40000410000 */
[----:B------:R-:W-:Y:S02]  /*76b0*/  FFMA.FTZ R4, R6, R153, R3 ;  /* 0x0000009906047223 */ /* 0x000fe40000010003 */
[-C--:B------:R-:W-:Y:S01]  /*76c0*/  FFMA.FTZ R0, R194, R5.reuse, -R0 ;  /* 0x00000005c2007223 */ /* 0x080fe20000010800 */
[----:B------:R-:W-:Y:S01]  /*76d0*/  HADD2.F32 R176, -RZ, R176.H0_H0 ;  /* 0x200000b0ffb07230 */ /* 0x000fe20000004100 */
[----:B------:R-:W-:Y:S02]  /*76e0*/  FMUL.FTZ R5, R193, R5 ;  /* 0x00000005c1057220 */ /* 0x000fe40000410000 */
[----:B------:R-:W-:-:S02]  /*76f0*/  FFMA.FTZ R71, R6, R229, R71 ;  /* 0x000000e506477223 */ /* 0x000fc40000010047 */
[C---:B------:R-:W-:Y:S01]  /*7700*/  FMUL.FTZ R70, R189.reuse, R4 ;  /* 0x00000004bd467220 */ /* 0x040fe20000410000 */
[----:B------:R-:W-:Y:S01]  /*7710*/  HADD2.F32 R175, -RZ, R175.H0_H0 ;  /* 0x200000afffaf7230 */ /* 0x000fe20000004100 */
[----:B------:R-:W-:Y:S01]  /*7720*/  FFMA.FTZ R2, R194, R2, R5 ;  /* 0x00000002c2027223 */ /* 0x000fe20000010005 */
[----:B------:R-:W-:Y:S01]  /*7730*/  HADD2.F32 R5, -RZ, R111.H0_H0 ;  /* 0x2000006fff057230 */ /* 0x000fe20000004100 */
[-C--:B------:R-:W-:Y:S02]  /*7740*/  FFMA.FTZ R70, R190, R71.reuse, R70 ;  /* 0x00000047be467223 */ /* 0x080fe40000010046 */
[----:B------:R-:W-:Y:S02]  /*7750*/  FMUL.FTZ R131, R189, R71 ;  /* 0x00000047bd837220 */ /* 0x000fe40000410000 */
[----:B------:R-:W-:Y:S02]  /*7760*/  FMUL.FTZ R231, R95, R176 ;  /* 0x000000b05fe77220 */ /* 0x000fe40000410000 */
[----:B------:R-:W-:-:S02]  /*7770*/  FMUL.FTZ R71, R191, R0 ;  /* 0x00000000bf477220 */ /* 0x000fc40000410000 */
[----:B------:R-:W-:Y:S02]  /*7780*/  FFMA.FTZ R131, R190, R4, -R131 ;  /* 0x00000004be837223 */ /* 0x000fe40000010883 */
[----:B------:R-:W-:Y:S02]  /*7790*/  FMUL.FTZ R230, R95, R175 ;  /* 0x000000af5fe67220 */ /* 0x000fe40000410000 */
[----:B------:R-:W-:Y:S01]  /*77a0*/  FFMA.FTZ R70, R5, R231, R70 ;  /* 0x000000e705467223 */ /* 0x000fe20000010046 */
[----:B------:R-:W-:Y:S01]  /*77b0*/  HADD2.F32 R173, -RZ, R173.H0_H0 ;  /* 0x200000adffad7230 */ /* 0x000fe20000004100 */
[-C--:B------:R-:W-:Y:S02]  /*77c0*/  FMUL.FTZ R3, R191, R2.reuse ;  /* 0x00000002bf037220 */ /* 0x080fe40000410000 */
[----:B------:R-:W-:Y:S02]  /*77d0*/  FFMA.FTZ R71, R192, R2, R71 ;  /* 0x00000002c0477223 */ /* 0x000fe40000010047 */
[----:B------:R-:W-:-:S02]  /*77e0*/  FFMA.FTZ R131, R5, R230, R131 ;  /* 0x000000e605837223 */ /* 0x000fc40000010083 */
[----:B------:R-:W-:Y:S01]  /*77f0*/  FMUL.FTZ R2, R187, R70 ;  /* 0x00000046bb027220 */ /* 0x000fe20000410000 */
[----:B------:R-:W-:Y:S01]  /*7800*/  HADD2.F32 R174, -RZ, R110.H0_H0 ;  /* 0x2000006effae7230 */ /* 0x000fe20000004100 */
[----:B------:R-:W-:Y:S01]  /*7810*/  FFMA.FTZ R3, R192, R0, -R3 ;  /* 0x00000000c0037223 */ /* 0x000fe20000010803 */
[----:B------:R-:W-:Y:S01]  /*7820*/  HADD2.F32 R172, -RZ, R172.H0_H0 ;  /* 0x200000acffac7230 */ /* 0x000fe20000004100 */
[----:B------:R-:W-:Y:S02]  /*7830*/  FMUL.FTZ R0, R189, R71 ;  /* 0x00000047bd007220 */ /* 0x000fe40000410000 */
        /* <DEDUP_REMOVED lines=43> */
[-C--:B------:R-:W-:Y:S01]  /*7af0*/  FFMA.FTZ R131, R182, R130.reuse, R131 ;  /* 0x00000082b6837223 */ /* 0x080fe20000010083 */
[----:B------:R-:W-:Y:S01]  /*7b00*/  HADD2.F32 R166, -RZ, R166.H0_H0 ;  /* 0x200000a6ffa67230 */ /* 0x000fe20000004100 */
[----:B------:R-:W-:Y:S02]  /*7b10*/  FMUL.FTZ R130, R181, R130 ;  /* 0x00000082b5827220 */ /* 0x000fe40000410000 */
[----:B------:R-:W-:-:S02]  /*7b20*/  FFMA.FTZ R0, R184, R71, R0 ;  /* 0x00000047b8007223 */ /* 0x000fc40000010000 */
[----:B------:R-:W-:Y:S01]  /*7b30*/  FMUL.FTZ R71, R183, R71 ;  /* 0x00000047b7477220 */ /* 0x000fe20000410000 */
[----:B------:R-:W-:Y:S01]  /*7b40*/  HADD2.F32 R2, -RZ, R107.H0_H0 ;  /* 0x2000006bff027230 */ /* 0x000fe20000004100 */
[C---:B------:R-:W-:Y:S02]  /*7b50*/  FMUL.FTZ R239, R91.reuse, R166 ;  /* 0x000000a65bef7220 */ /* 0x040fe40000410000 */
[----:B------:R-:W-:Y:S02]  /*7b60*/  FFMA.FTZ R139, R182, R139, -R130 ;  /* 0x0000008bb68b7223 */ /* 0x000fe40000010882 */
[----:B------:R-:W-:Y:S02]  /*7b70*/  FMUL.FTZ R238, R91, R167 ;  /* 0x000000a75bee7220 */ /* 0x000fe40000410000 */
[----:B------:R-:W-:Y:S02]  /*7b80*/  FFMA.FTZ R71, R184, R70, -R71 ;  /* 0x00000046b8477223 */ /* 0x000fe40000010847 */
[----:B------:R-:W-:-:S02]  /*7b90*/  FMUL.FTZ R70, R181, R0 ;  /* 0x00000000b5467220 */ /* 0x000fc40000410000 */
[C---:B------:R-:W-:Y:S02]  /*7ba0*/  FFMA.FTZ R130, R2.reuse, R239, R131 ;  /* 0x000000ef02827223 */ /* 0x040fe40000010083 */
[----:B------:R-:W-:Y:S01]  /*7bb0*/  FFMA.FTZ R139, R2, R238, R139 ;  /* 0x000000ee028b7223 */ /* 0x000fe2000001008b */
[----:B------:R-:W-:Y:S01]  /*7bc0*/  ISETP.NE.AND P1, PT, R138, 0x1f, PT ;  /* 0x0000001f8a00780c */ /* 0x000fe20003f25270 */
[-C--:B------:R-:W-:Y:S02]  /*7bd0*/  FMUL.FTZ R131, R181, R71.reuse ;  /* 0x00000047b5837220 */ /* 0x080fe40000410000 */
        /* <DEDUP_REMOVED lines=32> */
.L_x_8843:
[----:B0-----:R-:W-:Y:S05]  /*7de0*/  BSYNC B0 ;  /* 0x0000000000007941 */ /* 0x001fea0003800000 */
.L_x_8842:
[----:B------:R-:W0:Y:S01]  /*7df0*/  SHFL.UP PT, R161, R71, 0x1, RZ ;  /* 0x0420000047a17989 */ /* 0x000e2200000e00ff */
[----:B------:R-:W-:Y:S01]  /*7e00*/  ISETP.GE.AND P3, PT, R137, 0x1, PT ;  /* 0x000000018900780c */ /* 0x000fe20003f66270 */
[C---:B-----5:R-:W-:Y:S01]  /*7e10*/  FMUL.FTZ R163, R34.reuse, R69 ;  /* 0x0000004522a37220 */ /* 0x060fe20000410000 */
[----:B------:R-:W-:Y:S01]  /*7e20*/  BSSY B0, `(.L_x_8844) ;  /* 0x0000183000007945 */ /* 0x000fe20003800000 */
[----:B------:R-:W2:Y:S01]  /*7e30*/  SHFL.UP PT, R159, R209, 0x1, RZ ;  /* 0x04200000d19f7989 */ /* 0x000ea200000e00ff */
[-C--:B------:R-:W-:Y:S02]  /*7e40*/  FMUL.FTZ R162, R34, R68.reuse ;  /* 0x0000004422a27220 */ /* 0x080fe40000410000 */
[----:B------:R-:W-:Y:S01]  /*7e50*/  FMUL.FTZ R213, R179, R163 ;  /* 0x000000a3b3d57220 */ /* 0x000fe20000410000 */
[----:B------:R-:W3:Y:S01]  /*7e60*/  SHFL.UP PT, R155, R210, 0x1, RZ ;  /* 0x04200000d29b7989 */ /* 0x000ee200000e00ff */
[-C--:B------:R-:W-:Y:S02]  /*7e70*/  FMUL.FTZ R160, R35, R69.reuse ;  /* 0x0000004523a07220 */ /* 0x080fe40000410000 */
[C---:B------:R-:W-:Y:S01]  /*7e80*/  FMUL.FTZ R227, R43.reuse, R68 ;  /* 0x000000442be37220 */ /* 0x040fe20000410000 */
[----:B------:R-:W4:Y:S01]  /*7e90*/  SHFL.UP PT, R157, R70, 0x1, RZ ;  /* 0x04200000469d7989 */ /* 0x000f2200000e00ff */
[----:B------:R-:W-:-:S02]  /*7ea0*/  FMUL.FTZ R228, R43, R69 ;  /* 0x000000452be47220 */ /* 0x000fc40000410000 */
[CC--:B------:R-:W-:Y:S01]  /*7eb0*/  FMUL.FTZ R226, R44.reuse, R69.reuse ;  /* 0x000000452ce27220 */ /* 0x0c0fe20000410000 */
[----:B------:R-:W-:Y:S01]  /*7ec0*/  SHFL.IDX PT, R66, R66, RZ, 0x1f ;  /* 0x00001fff42427589 */ /* 0x000fe200000e0000 */
[-C--:B------:R-:W-:Y:S02]  /*7ed0*/  FMUL.FTZ R225, R44, R68.reuse ;  /* 0x000000442ce17220 */ /* 0x080fe40000410000 */
[C---:B------:R-:W-:Y:S02]  /*7ee0*/  FMUL.FTZ R223, R45.reuse, R68 ;  /* 0x000000442ddf7220 */ /* 0x040fe40000410000 */
[-C--:B------:R-:W-:Y:S02]  /*7ef0*/  FMUL.FTZ R224, R45, R69.reuse ;  /* 0x000000452de07220 */ /* 0x080fe40000410000 */
[----:B------:R-:W-:Y:S02]  /*7f00*/  FMUL.FTZ R222, R46, R69 ;  /* 0x000000452ede7220 */ /* 0x000fe40000410000 */
[----:B0-----:R-:W-:-:S02]  /*7f10*/  FMUL.FTZ R156, R70, R161 ;  /* 0x000000a1469c7220 */ /* 0x001fc40000410000 */
[----:B------:R-:W-:Y:S02]  /*7f20*/  FMUL.FTZ R221, R46, R68 ;  /* 0x000000442edd7220 */ /* 0x000fe40000410000 */
[-C--:B--2---:R-:W-:Y:S02]  /*7f30*/  FMUL.FTZ R158, R70, R159.reuse ;  /* 0x0000009f469e7220 */ /* 0x084fe40000410000 */
[----:B------:R-:W-:Y:S02]  /*7f40*/  FFMA.FTZ R156, R210, R159, -R156 ;  /* 0x0000009fd29c7223 */ /* 0x000fe4000001089c */
[----:B---3--:R-:W-:Y:S02]  /*7f50*/  FMUL.FTZ R154, R70, R155 ;  /* 0x0000009b469a7220 */ /* 0x008fe40000410000 */
[C---:B------:R-:W-:Y:S02]  /*7f60*/  FFMA.FTZ R158, R210.reuse, R161, R158 ;  /* 0x000000a1d29e7223 */ /* 0x040fe4000001009e */
[----:B----4-:R-:W-:-:S02]  /*7f70*/  FFMA.FTZ R159, R210, R157, R154 ;  /* 0x0000009dd29f7223 */ /* 0x010fc4000001009a */
[C---:B------:R-:W-:Y:S02]  /*7f80*/  FMUL.FTZ R157, R70.reuse, R157 ;  /* 0x0000009d469d7220 */ /* 0x040fe40000410000 */
[----:B------:R-:W-:Y:S01]  /*7f90*/  @P3 FADD.FTZ R209, R209, R156 ;  /* 0x0000009cd1d13221 */ /* 0x000fe20000010000 */
[----:B------:R-:W-:Y:S01]  /*7fa0*/  FSEL R159, R70, R159, !P3 ;  /* 0x0000009f469f7208 */ /* 0x000fe20005800000 */
[----:B------:R-:W-:Y:S02]  /*7fb0*/  @P3 FADD.FTZ R71, R71, R158 ;  /* 0x0000009e47473221 */ /* 0x000fe40000010000 */
[----:B------:R-:W-:Y:S01]  /*7fc0*/  @P3 FFMA.FTZ R210, R210, R155, -R157 ;  /* 0x0000009bd2d23223 */ /* 0x000fe2000001089d */
[----:B------:R-:W-:Y:S01]  /*7fd0*/  ISETP.GE.AND P3, PT, R137, 0x2, PT ;  /* 0x000000028900780c */ /* 0x000fe20003f66270 */
[----:B------:R-:W0:Y:S01]  /*7fe0*/  SHFL.UP PT, R155, R209, 0x2, RZ ;  /* 0x04400000d19b7989 */ /* 0x000e2200000e00ff */
[----:B------:R-:W-:Y:S02]  /*7ff0*/  FMUL.FTZ R220, R47, R69 ;  /* 0x000000452fdc7220 */ /* 0x000fe40000410000 */
[----:B-1----:R-:W-:Y:S01]  /*8000*/  FMUL.FTZ R248, R179, R131 ;  /* 0x00000083b3f87220 */ /* 0x002fe20000410000 */
[----:B------:R-:W1:Y:S01]  /*8010*/  SHFL.UP PT, R156, R71, 0x2, RZ ;  /* 0x04400000479c7989 */ /* 0x000e6200000e00ff */
[----:B------:R-:W-:-:S02]  /*8020*/  FMUL.FTZ R240, R49, R68 ;  /* 0x0000004431f07220 */ /* 0x000fc40000410000 */
[----:B------:R-:W-:Y:S01]  /*8030*/  FFMA.FTZ R248, R180, R130, -R248 ;  /* 0x00000082b4f87223 */ /* 0x000fe200000108f8 */
[----:B------:R-:W2:Y:S01]  /*8040*/  SHFL.UP PT, R70, R210, 0x2, RZ ;  /* 0x04400000d2467989 */ /* 0x000ea200000e00ff */
[----:B------:R-:W-:-:S03]  /*8050*/  FMUL.FTZ R241, R49, R69 ;  /* 0x0000004531f17220 */ /* 0x000fc60000410000 */
[----:B------:R-:W3:Y:S01]  /*8060*/  SHFL.UP PT, R154, R159, 0x2, RZ ;  /* 0x044000009f9a7989 */ /* 0x000ee200000e00ff */
[CC--:B0-----:R-:W-:Y:S02]  /*8070*/  FMUL.FTZ R157, R159.reuse, R155.reuse ;  /* 0x0000009b9f9d7220 */ /* 0x0c1fe40000410000 */
[CC--:B-1----:R-:W-:Y:S02]  /*8080*/  FMUL.FTZ R158, R159.reuse, R156.reuse ;  /* 0x0000009c9f9e7220 */ /* 0x0c2fe40000410000 */
[C---:B------:R-:W-:Y:S02]  /*8090*/  FFMA.FTZ R156, R210.reuse, R156, R157 ;  /* 0x0000009cd29c7223 */ /* 0x040fe4000001009d */
[C---:B--2---:R-:W-:Y:S02]  /*80a0*/  FMUL.FTZ R161, R159.reuse, R70 ;  /* 0x000000469fa17220 */ /* 0x044fe40000410000 */
[----:B------:R-:W-:Y:S02]  /*80b0*/  FFMA.FTZ R158, R210, R155, -R158 ;  /* 0x0000009bd29e7223 */ /* 0x000fe4000001089e */
[----:B---3--:R-:W-:-:S02]  /*80c0*/  FMUL.FTZ R157, R159, R154 ;  /* 0x0000009a9f9d7220 */ /* 0x008fc40000410000 */
[C---:B------:R-:W-:Y:S02]  /*80d0*/  FFMA.FTZ R154, R210.reuse, R154, R161 ;  /* 0x0000009ad29a7223 */ /* 0x040fe400000100a1 */
[----:B------:R-:W-:Y:S02]  /*80e0*/  @P3 FADD.FTZ R71, R71, R156 ;  /* 0x0000009c47473221 */ /* 0x000fe40000010000 */
        /* <DEDUP_REMOVED lines=11> */
[C---:B------:R-:W-:Y:S02]  /*81a0*/  FFMA.FTZ R156, R210.reuse, R159, -R156 ;  /* 0x0000009fd29c7223 */ /* 0x040fe4000001089c */
[-C--:B---3--:R-:W-:Y:S02]  /*81b0*/  FFMA.FTZ R159, R210, R157.reuse, R70 ;  /* 0x0000009dd29f7223 */ /* 0x088fe40000010046 */
[----:B------:R-:W-:Y:S02]  /*81c0*/  FMUL.FTZ R157, R154, R157 ;  /* 0x0000009d9a9d7220 */ /* 0x000fe40000410000 */
[----:B------:R-:W-:Y:S01]  /*81d0*/  FFMA.FTZ R158, R210, R161, R158 ;  /* 0x000000a1d29e7223 */ /* 0x000fe2000001009e */
[----:B------:R-:W-:Y:S01]  /*81e0*/  FSEL R70, R154, R159, !P3 ;  /* 0x0000009f9a467208 */ /* 0x000fe20005800000 */
[----:B------:R-:W-:-:S02]  /*81f0*/  @P3 FADD.FTZ R209, R209, R156 ;  /* 0x0000009cd1d13221 */ /* 0x000fc40000010000 */
[----:B------:R-:W-:Y:S02]  /*8200*/  @P3 FFMA.FTZ R210, R210, R155, -R157 ;  /* 0x0000009bd2d23223 */ /* 0x000fe4000001089d */
[----:B------:R-:W-:Y:S01]  /*8210*/  @P3 FADD.FTZ R71, R71, R158 ;  /* 0x0000009e47473221 */ /* 0x000fe20000010000 */
[----:B------:R-:W0:Y:S01]  /*8220*/  SHFL.UP PT, R157, R209, 0x8, RZ ;  /* 0x05000000d19d7989 */ /* 0x000e2200000e00ff */
[C---:B------:R-:W-:Y:S01]  /*8230*/  FMUL.FTZ R154, R180.reuse, R163 ;  /* 0x000000a3b49a7220 */ /* 0x040fe20000410000 */
[----:B------:R-:W-:Y:S01]  /*8240*/  ISETP.GE.AND P3, PT, R137, 0x8, PT ;  /* 0x000000088900780c */ /* 0x000fe20003f66270 */
[----:B------:R-:W-:Y:S01]  /*8250*/  FMUL.FTZ R161, R35, R68 ;  /* 0x0000004423a17220 */ /* 0x000fe20000410000 */
[----:B------:R-:W1:Y:S01]  /*8260*/  SHFL.UP PT, R155, R210, 0x8, RZ ;  /* 0x05000000d29b7989 */ /* 0x000e6200000e00ff */
[-C--:B------:R-:W-:Y:S02]  /*8270*/  FFMA.FTZ R215, -R179, R162.reuse, -R154 ;  /* 0x000000a2b3d77223 */ /* 0x080fe4000001099a */
[----:B------:R-:W-:Y:S01]  /*8280*/  FFMA.FTZ R154, R180, R162, -R213 ;  /* 0x000000a2b49a7223 */ /* 0x000fe200000108d5 */
[----:B------:R-:W2:Y:S01]  /*8290*/  SHFL.UP PT, R211, R71, 0x8, RZ ;  /* 0x0500000047d37989 */ /* 0x000ea200000e00ff */
[----:B------:R-:W-:-:S02]  /*82a0*/  FADD.FTZ R215, -R160, R215 ;  /* 0x000000d7a0d77221 */ /* 0x000fc40000010100 */
[----:B------:R-:W-:Y:S01]  /*82b0*/  FADD.FTZ R154, R161, R154 ;  /* 0x0000009aa19a7221 */ /* 0x000fe20000010000 */
[----:B------:R-:W3:Y:S01]  /*82c0*/  SHFL.UP PT, R159, R70, 0x8, RZ ;  /* 0x05000000469f7989 */ /* 0x000ee200000e00ff */
[CC--:B------:R-:W-:Y:S02]  /*82d0*/  FMUL.FTZ R213, R181.reuse, -R215.reuse ;  /* 0x800000d7b5d57220 */ /* 0x0c0fe40000410000 */
[-C--:B------:R-:W-:Y:S02]  /*82e0*/  FMUL.FTZ R156, R181, -R154.reuse ;  /* 0x8000009ab59c7220 */ /* 0x080fe40000410000 */
[C---:B------:R-:W-:Y:S02]  /*82f0*/  FFMA.FTZ R154, R182.reuse, R154, -R213 ;  /* 0x0000009ab69a7223 */ /* 0x040fe400000108d5 */
[----:B------:R-:W-:Y:S02]  /*8300*/  FFMA.FTZ R213, R182, R215, R156 ;  /* 0x000000d7b6d57223 */ /* 0x000fe4000001009c */
[----:B0-----:R-:W-:-:S02]  /*8310*/  FMUL.FTZ R214, R70, R157 ;  /* 0x0000009d46d67220 */ /* 0x001fc40000410000 */
[C---:B-1----:R-:W-:Y:S02]  /*8320*/  FMUL.FTZ R158, R70.reuse, R155 ;  /* 0x0000009b469e7220 */ /* 0x042fe40000410000 */
[-C--:B--2---:R-:W-:Y:S02]  /*8330*/  FMUL.FTZ R212, R70, R211.reuse ;  /* 0x000000d346d47220 */ /* 0x084fe40000410000 */
[----:B------:R-:W-:Y:S02]  /*8340*/  FFMA.FTZ R214, R210, R211, R214 ;  /* 0x000000d3d2d67223 */ /* 0x000fe400000100d6 */
[-C--:B---3--:R-:W-:Y:S02]  /*8350*/  FMUL.FTZ R156, R70, R159.reuse ;  /* 0x0000009f469c7220 */ /* 0x088fe40000410000 */
[C---:B------:R-:W-:Y:S02]  /*8360*/  FFMA.FTZ R211, R210.reuse, R159, R158 ;  /* 0x0000009fd2d37223 */ /* 0x040fe4000001009e */
[----:B------:R-:W-:-:S02]  /*8370*/  FFMA.FTZ R212, R210, R157, -R212 ;  /* 0x0000009dd2d47223 */ /* 0x000fc400000108d4 */
[----:B------:R-:W-:Y:S01]  /*8380*/  @P3 FFMA.FTZ R210, R210, R155, -R156 ;  /* 0x0000009bd2d23223 */ /* 0x000fe2000001089c */
[----:B------:R-:W-:Y:S01]  /*8390*/  FSEL R70, R70, R211, !P3 ;  /* 0x000000d346467208 */ /* 0x000fe20005800000 */
[C---:B------:R-:W-:Y:S02]  /*83a0*/  FMUL.FTZ R159, R36.reuse, R68 ;  /* 0x00000044249f7220 */ /* 0x040fe40000410000 */
[----:B------:R-:W-:Y:S01]  /*83b0*/  @P3 FADD.FTZ R71, R71, R214 ;  /* 0x000000d647473221 */ /* 0x000fe20000010000 */
[----:B------:R-:W0:Y:S01]  /*83c0*/  SHFL.UP PT, R155, R210, 0x10, RZ ;  /* 0x06000000d29b7989 */ /* 0x000e2200000e00ff */
[----:B------:R-:W-:Y:S02]  /*83d0*/  FMUL.FTZ R158, R36, R69 ;  /* 0x00000045249e7220 */ /* 0x000fe40000410000 */
[----:B------:R-:W-:Y:S01]  /*83e0*/  @P3 FADD.FTZ R209, R209, R212 ;  /* 0x000000d4d1d13221 */ /* 0x000fe20000010000 */
[----:B------:R-:W1:Y:S01]  /*83f0*/  SHFL.UP PT, R217, R70, 0x10, RZ ;  /* 0x0600000046d97989 */ /* 0x000e6200000e00ff */
[----:B------:R-:W-:Y:S01]  /*8400*/  FADD.FTZ R154, R159, R154 ;  /* 0x0000009a9f9a7221 */ /* 0x000fe20000010000 */
[----:B------:R-:W-:Y:S01]  /*8410*/  ISETP.GE.AND P3, PT, R137, 0x10, PT ;  /* 0x000000108900780c */ /* 0x000fe20003f66270 */
[----:B------:R-:W-:Y:S01]  /*8420*/  FADD.FTZ R156, -R158, R213 ;  /* 0x000000d59e9c7221 */ /* 0x000fe20000010100 */
[----:B------:R-:W-:Y:S01]  /*8430*/  SHFL.UP PT, R215, R209, 0x10, RZ ;  /* 0x06000000d1d77989 */ /* 0x000fe200000e00ff */
[----:B------:R-:W-:-:S02]  /*8440*/  FMUL.FTZ R157, R183, -R154 ;  /* 0x8000009ab79d7220 */ /* 0x000fc40000410000 */
[-C--:B------:R-:W-:Y:S01]  /*8450*/  FMUL.FTZ R211, R183, -R156.reuse ;  /* 0x8000009cb7d37220 */ /* 0x080fe20000410000 */
[----:B------:R-:W2:Y:S01]  /*8460*/  SHFL.UP PT, R213, R71, 0x10, RZ ;  /* 0x0600000047d57989 */ /* 0x000ea200000e00ff */
[C---:B------:R-:W-:Y:S02]  /*8470*/  FFMA.FTZ R212, R184.reuse, R156, R157 ;  /* 0x0000009cb8d47223 */ /* 0x040fe4000001009d */
[C---:B------:R-:W-:Y:S02]  /*8480*/  FMUL.FTZ R157, R37.reuse, R69 ;  /* 0x00000045259d7220 */ /* 0x040fe40000410000 */
[----:B------:R-:W-:Y:S02]  /*8490*/  FFMA.FTZ R211, R184, R154, -R211 ;  /* 0x0000009ab8d37223 */ /* 0x000fe400000108d3 */
[----:B------:R-:W-:Y:S02]  /*84a0*/  FMUL.FTZ R156, R37, R68 ;  /* 0x00000044259c7220 */ /* 0x000fe40000410000 */
[----:B------:R-:W-:-:S02]  /*84b0*/  FADD.FTZ R212, -R157, R212 ;  /* 0x000000d49dd47221 */ /* 0x000fc40000010100 */
[----:B------:R-:W-:Y:S02]  /*84c0*/  FADD.FTZ R211, R156, R211 ;  /* 0x000000d39cd37221 */ /* 0x000fe40000010000 */
[C---:B------:R-:W-:Y:S02]  /*84d0*/  FMUL.FTZ R214, R185.reuse, -R212 ;  /* 0x800000d4b9d67220 */ /* 0x040fe40000410000 */
[----:B0-----:R-:W-:Y:S02]  /*84e0*/  FMUL.FTZ R154, R70, R155 ;  /* 0x0000009b469a7220 */ /* 0x001fe40000410000 */
[-C--:B------:R-:W-:Y:S02]  /*84f0*/  FFMA.FTZ R214, R186, R211.reuse, -R214 ;  /* 0x000000d3bad67223 */ /* 0x080fe400000108d6 */
[----:B------:R-:W-:Y:S02]  /*8500*/  FMUL.FTZ R211, R185, -R211 ;  /* 0x800000d3b9d37220 */ /* 0x000fe40000410000 */
[----:B-1----:R-:W-:-:S02]  /*8510*/  FFMA.FTZ R219, R210, R217, R154 ;  /* 0x000000d9d2db7223 */ /* 0x002fc4000001009a */
[----:B------:R-:W-:Y:S02]  /*8520*/  FFMA.FTZ R211, R186, R212, R211 ;  /* 0x000000d4bad37223 */ /* 0x000fe400000100d3 */
[C---:B--2---:R-:W-:Y:S02]  /*8530*/  FMUL.FTZ R154, R70.reuse, R213 ;  /* 0x000000d5469a7220 */ /* 0x044fe40000410000 */
[C---:B------:R-:W-:Y:S02]  /*8540*/  FMUL.FTZ R212, R70.reuse, R215 ;  /* 0x000000d746d47220 */ /* 0x040fe40000410000 */
[----:B------:R-:W-:Y:S02]  /*8550*/  FMUL.FTZ R217, R70, R217 ;  /* 0x000000d946d97220 */ /* 0x000fe40000410000 */
[C---:B------:R-:W-:Y:S02]  /*8560*/  FFMA.FTZ R154, R210.reuse, R215, -R154 ;  /* 0x000000d7d29a7223 */ /* 0x040fe4000001089a */
[----:B------:R-:W-:-:S02]  /*8570*/  FFMA.FTZ R212, R210, R213, R212 ;  /* 0x000000d5d2d47223 */ /* 0x000fc400000100d4 */
[----:B------:R-:W-:Y:S01]  /*8580*/  @P3 FFMA.FTZ R210, R210, R155, -R217 ;  /* 0x0000009bd2d23223 */ /* 0x000fe200000108d9 */
[----:B------:R-:W-:Y:S01]  /*8590*/  FSEL R217, R70, R219, !P3 ;  /* 0x000000db46d97208 */ /* 0x000fe20005800000 */
[C---:B------:R-:W-:Y:S01]  /*85a0*/  FMUL.FTZ R155, R38.reuse, R68 ;  /* 0x00000044269b7220 */ /* 0x040fe20000410000 */
[----:B------:R0:W-:Y:S01]  /*85b0*/  SHFL.IDX PT, R70, R67, RZ, 0x1f ;  /* 0x00001fff43467589 */ /* 0x0001e200000e0000 */
[----:B------:R-:W-:Y:S02]  /*85c0*/  @P3 FADD.FTZ R209, R209, R154 ;  /* 0x0000009ad1d13221 */ /* 0x000fe40000010000 */
[----:B------:R-:W-:Y:S01]  /*85d0*/  FMUL.FTZ R154, R38, R69 ;  /* 0x00000045269a7220 */ /* 0x000fe20000410000 */
[----:B------:R-:W1:Y:S01]  /*85e0*/  SHFL.UP PT, R217, R217, 0x1, RZ ;  /* 0x04200000d9d97989 */ /* 0x000e6200000e00ff */
[----:B------:R-:W-:Y:S02]  /*85f0*/  FADD.FTZ R213, R155, R214 ;  /* 0x000000d69bd57221 */ /* 0x000fe40000010000 */
[----:B------:R-:W-:Y:S01]  /*8600*/  FADD.FTZ R211, -R154, R211 ;  /* 0x000000d39ad37221 */ /* 0x000fe20000010100 */
[----:B------:R2:W3:Y:S01]  /*8610*/  SHFL.UP PT, R215, R210, 0x1, RZ ;  /* 0x04200000d2d77989 */ /* 0x0004e200000e00ff */
[----:B------:R-:W-:-:S02]  /*8620*/  FMUL.FTZ R214, R187, -R213 ;  /* 0x800000d5bbd67220 */ /* 0x000fc40000410000 */
[-C--:B------:R-:W-:Y:S01]  /*8630*/  FMUL.FTZ R216, R187, -R211.reuse ;  /* 0x800000d3bbd87220 */ /* 0x080fe20000410000 */
[----:B------:R-:W4:Y:S01]  /*8640*/  SHFL.UP PT, R209, R209, 0x1, RZ ;  /* 0x04200000d1d17989 */ /* 0x000f2200000e00ff */
[C---:B------:R-:W-:Y:S02]  /*8650*/  FFMA.FTZ R211, R188.reuse, R211, R214 ;  /* 0x000000d3bcd37223 */ /* 0x040fe400000100d6 */
[C---:B------:R-:W-:Y:S02]  /*8660*/  FMUL.FTZ R214, R39.reuse, R69 ;  /* 0x0000004527d67220 */ /* 0x040fe40000410000 */
[----:B------:R-:W-:Y:S02]  /*8670*/  FFMA.FTZ R216, R188, R213, -R216 ;  /* 0x000000d5bcd87223 */ /* 0x000fe400000108d8 */
[----:B------:R-:W-:Y:S02]  /*8680*/  FMUL.FTZ R213, R39, R68 ;  /* 0x0000004427d57220 */ /* 0x000fe40000410000 */
[----:B------:R-:W-:-:S02]  /*8690*/  FADD.FTZ R211, -R214, R211 ;  /* 0x000000d3d6d37221 */ /* 0x000fc40000010100 */
[----:B------:R-:W-:Y:S02]  /*86a0*/  FADD.FTZ R216, R213, R216 ;  /* 0x000000d8d5d87221 */ /* 0x000fe40000010000 */
[----:B0-----:R-:W-:Y:S02]  /*86b0*/  FMUL.FTZ R67, R189, -R211 ;  /* 0x800000d3bd437220 */ /* 0x001fe40000410000 */
[----:B------:R-:W-:Y:S02]  /*86c0*/  @P3 FADD.FTZ R71, R71, R212 ;  /* 0x000000d447473221 */ /* 0x000fe40000010000 */
[----:B--2---:R-:W-:Y:S02]  /*86d0*/  FFMA.FTZ R210, R190, R216, -R67 ;  /* 0x000000d8bed27223 */ /* 0x004fe40000010843 */
[----:B-1----:R-:W-:Y:S02]  /*86e0*/  FMUL.FTZ R67, R217, R70 ;  /* 0x00000046d9437220 */ /* 0x002fe40000410000 */
[----:B------:R-:W-:Y:S01]  /*86f0*/  FMUL.FTZ R216, R189, -R216 ;  /* 0x800000d8bdd87220 */ /* 0x000fe20000410000 */
[----:B------:R-:W0:Y:S01]  /*8700*/  SHFL.UP PT, R71, R71, 0x1, RZ ;  /* 0x0420000047477989 */ /* 0x000e2200000e00ff */
[----:B---3--:R-:W-:-:S02]  /*8710*/  FFMA.FTZ R212, R215, R66, -R67 ;  /* 0x00000042d7d47223 */ /* 0x008fc40000010843 */
[----:B------:R-:W-:Y:S02]  /*8720*/  FFMA.FTZ R219, R190, R211, R216 ;  /* 0x000000d3bedb7223 */ /* 0x000fe400000100d8 */
[----:B------:R-:W-:Y:S02]  /*8730*/  FMUL.FTZ R217, R217, R66 ;  /* 0x00000042d9d97220 */ /* 0x000fe40000410000 */
[----:B----4-:R-:W-:Y:S02]  /*8740*/  @P2 FADD.FTZ R66, R209, R212 ;  /* 0x000000d4d1422221 */ /* 0x010fe40000010000 */
[C---:B------:R-:W-:Y:S02]  /*8750*/  FMUL.FTZ R211, R40.reuse, R68 ;  /* 0x0000004428d37220 */ /* 0x040fe40000410000 */
[----:B------:R-:W-:Y:S02]  /*8760*/  FMUL.FTZ R212, R40, R69 ;  /* 0x0000004528d47220 */ /* 0x000fe40000410000 */
[----:B------:R-:W-:-:S02]  /*8770*/  FADD.FTZ R210, R211, R210 ;  /* 0x000000d2d3d27221 */ /* 0x000fc40000010000 */
[----:B------:R-:W-:Y:S02]  /*8780*/  FADD.FTZ R219, -R212, R219 ;  /* 0x000000dbd4db7221 */ /* 0x000fe40000010100 */
[CC--:B------:R-:W-:Y:S02]  /*8790*/  FMUL.FTZ R209, R191.reuse, -R210.reuse ;  /* 0x800000d2bfd17220 */ /* 0x0c0fe40000410000 */
[-C--:B------:R-:W-:Y:S02]  /*87a0*/  FMUL.FTZ R67, R191, -R219.reuse ;  /* 0x800000dbbf437220 */ /* 0x080fe40000410000 */
[C---:B------:R-:W-:Y:S02]  /*87b0*/  FFMA.FTZ R219, R192.reuse, R219, R209 ;  /* 0x000000dbc0db7223 */ /* 0x040fe400000100d1 */
[----:B------:R-:W-:Y:S02]  /*87c0*/  FFMA.FTZ R218, R192, R210, -R67 ;  /* 0x000000d2c0da7223 */ /* 0x000fe40000010843 */
[----:B------:R-:W-:-:S02]  /*87d0*/  FMUL.FTZ R209, R41, R68 ;  /* 0x0000004429d17220 */ /* 0x000fc40000410000 */
[----:B------:R-:W-:Y:S02]  /*87e0*/  FMUL.FTZ R210, R41, R69 ;  /* 0x0000004529d27220 */ /* 0x000fe40000410000 */
[----:B------:R-:W-:Y:S02]  /*87f0*/  FFMA.FTZ R216, R215, R70, R217 ;  /* 0x00000046d7d87223 */ /* 0x000fe400000100d9 */
[----:B------:R-:W-:Y:S02]  /*8800*/  FADD.FTZ R218, R209, R218 ;  /* 0x000000dad1da7221 */ /* 0x000fe40000010000 */
[----:B------:R-:W-:Y:S02]  /*8810*/  FADD.FTZ R219, -R210, R219 ;  /* 0x000000dbd2db7221 */ /* 0x000fe40000010100 */
[----:B0-----:R-:W-:Y:S01]  /*8820*/  @P2 FADD.FTZ R70, R71, R216 ;  /* 0x000000d847462221 */ /* 0x001fe20000010000 */
[----:B------:R-:W-:Y:S01]  /*8830*/  ISETP.NE.AND P2, PT, R251, 0x1f, PT ;  /* 0x0000001ffb00780c */ /* 0x000fe20003f45270 */
[----:B------:R-:W-:-:S02]  /*8840*/  FMUL.FTZ R71, R193, -R218 ;  /* 0x800000dac1477220 */ /* 0x000fc40000410000 */
[-C--:B------:R-:W-:Y:S02]  /*8850*/  FMUL.FTZ R67, R193, -R219.reuse ;  /* 0x800000dbc1437220 */ /* 0x080fe40000410000 */
[----:B------:R-:W-:Y:S02]  /*8860*/  FFMA.FTZ R71, R194, R219, R71 ;  /* 0x000000dbc2477223 */ /* 0x000fe40000010047 */
[----:B------:R-:W-:Y:S02]  /*8870*/  FMUL.FTZ R216, R42, R69 ;  /* 0x000000452ad87220 */ /* 0x000fe40000410000 */
[----:B------:R-:W-:Y:S02]  /*8880*/  FFMA.FTZ R218, R194, R218, -R67 ;  /* 0x000000dac2da7223 */ /* 0x000fe40000010843 */
[----:B------:R-:W-:Y:S02]  /*8890*/  FMUL.FTZ R67, R65, R70 ;  /* 0x0000004641437220 */ /* 0x000fe40000410000 */
[----:B------:R-:W-:-:S02]  /*88a0*/  FMUL.FTZ R215, R42, R68 ;  /* 0x000000442ad77220 */ /* 0x000fc40000410000 */
[-C--:B------:R-:W-:Y:S02]  /*88b0*/  FMUL.FTZ R65, R65, R66.reuse ;  /* 0x0000004241417220 */ /* 0x080fe40000410000 */
[----:B------:R-:W-:Y:S02]  /*88c0*/  FADD.FTZ R71, -R216, R71 ;  /* 0x00000047d8477221 */ /* 0x000fe40000010100 */
[C---:B------:R-:W-:Y:S02]  /*88d0*/  FFMA.FTZ R67, R64.reuse, R66, -R67 ;  /* 0x0000004240437223 */ /* 0x040fe40000010843 */
[----:B------:R-:W-:Y:S02]  /*88e0*/  FADD.FTZ R218, R215, R218 ;  /* 0x000000dad7da7221 */ /* 0x000fe40000010000 */
        /* <DEDUP_REMOVED lines=32> */
[CC--:B------:R-:W-:Y:S02]  /*8af0*/  FMUL.FTZ R70, R205.reuse, -R64.reuse ;  /* 0x80000040cd467220 */ /* 0x0c0fe40000410000 */
[-C--:B------:R-:W-:Y:S02]  /*8b00*/  FMUL.FTZ R71, R205, -R65.reuse ;  /* 0x80000041cd477220 */ /* 0x080fe40000410000 */
[----:B------:R-:W-:Y:S02]  /*8b10*/  FFMA.FTZ R65, R206, R65, R70 ;  /* 0x00000041ce417223 */ /* 0x000fe40000010046 */
[----:B------:R-:W-:Y:S02]  /*8b20*/  FMUL.FTZ R218, R48, R69 ;  /* 0x0000004530da7220 */ /* 0x000fe40000410000 */
[----:B------:R-:W-:Y:S02]  /*8b30*/  FFMA.FTZ R64, R206, R64, -R71 ;  /* 0x00000040ce407223 */ /* 0x000fe40000010847 */
[----:B------:R-:W-:-:S02]  /*8b40*/  FMUL.FTZ R217, R48, R68 ;  /* 0x0000004430d97220 */ /* 0x000fc40000410000 */
[----:B------:R-:W-:Y:S02]  /*8b50*/  FADD.FTZ R65, -R218, R65 ;  /* 0x00000041da417221 */ /* 0x000fe40000010100 */
[----:B------:R-:W-:Y:S02]  /*8b60*/  FADD.FTZ R64, R217, R64 ;  /* 0x00000040d9407221 */ /* 0x000fe40000010000 */
[----:B------:R-:W-:Y:S02]  /*8b70*/  FMUL.FTZ R250, R207, -R65 ;  /* 0x80000041cffa7220 */ /* 0x000fe40000410000 */
[----:B------:R-:W-:Y:S02]  /*8b80*/  FADD.FTZ R247, R247, R67 ;  /* 0x00000043f7f77221 */ /* 0x000fe40000010000 */
[----:B------:R-:W-:Y:S02]  /*8b90*/  FMUL.FTZ R249, R207, -R64 ;  /* 0x80000040cff97220 */ /* 0x000fe40000410000 */
[----:B------:R-:W-:-:S02]  /*8ba0*/  FADD.FTZ R245, R245, R66 ;  /* 0x00000042f5f57221 */ /* 0x000fc40000010000 */
[C---:B------:R-:W-:Y:S02]  /*8bb0*/  FFMA.FTZ R250, R208.reuse, R64, -R250 ;  /* 0x00000040d0fa7223 */ /* 0x040fe400000108fa */
[C---:B------:R-:W-:Y:S02]  /*8bc0*/  FMUL.FTZ R64, R207.reuse, R247 ;  /* 0x000000f7cf407220 */ /* 0x040fe40000410000 */
[C---:B------:R-:W-:Y:S02]  /*8bd0*/  FFMA.FTZ R249, R208.reuse, R65, R249 ;  /* 0x00000041d0f97223 */ /* 0x040fe400000100f9 */
[-C--:B------:R-:W-:Y:S02]  /*8be0*/  FMUL.FTZ R65, R207, R245.reuse ;  /* 0x000000f5cf417220 */ /* 0x080fe40000410000 */
[----:B------:R-:W-:Y:S02]  /*8bf0*/  FMUL.FTZ R71, R179, -R130 ;  /* 0x80000082b3477220 */ /* 0x000fe40000410000 */
[----:B------:R-:W-:-:S02]  /*8c00*/  FFMA.FTZ R64, R208, R245, R64 ;  /* 0x000000f5d0407223 */ /* 0x000fc40000010040 */
[----:B------:R-:W-:Y:S02]  /*8c10*/  FFMA.FTZ R65, R208, R247, -R65 ;  /* 0x000000f7d0417223 */ /* 0x000fe40000010841 */
[----:B------:R-:W-:Y:S02]  /*8c20*/  FFMA.FTZ R71, R180, -R131, R71 ;  /* 0x80000083b4477223 */ /* 0x000fe40000010047 */
        /* <DEDUP_REMOVED lines=136> */
[----:B------:R-:W-:Y:S01]  /*94b0*/  FFMA.FTZ R248, R208, R248, -R65 ;  /* 0x000000f8d0f87223 */ /* 0x000fe20000010841 */
[----:B------:R0:W1:Y:S01]  /*94c0*/  SHFL.DOWN PT, R66, R71, 0x1, 0x1f ;  /* 0x08201f0047427f89 */ /* 0x00006200000e0000 */
[-C--:B------:R-:W-:Y:S02]  /*94d0*/  FFMA.FTZ R64, R180, R239.reuse, R64 ;  /* 0x000000efb4407223 */ /* 0x080fe40000010040 */
[----:B------:R-:W-:Y:S02]  /*94e0*/  FMUL.FTZ R65, R179, R239 ;  /* 0x000000efb3417220 */ /* 0x000fe40000410000 */
[----:B------:R-:W-:Y:S01]  /*94f0*/  FFMA.FTZ R140, R0, R140, R64 ;  /* 0x0000008c008c7223 */ /* 0x000fe20000010040 */
[----:B------:R-:W-:Y:S01]  /*9500*/  MOV R64, UR24 ;  /* 0x0000001800407c02 */ /* 0x000fe20008000f00 */
[----:B------:R-:W-:Y:S02]  /*9510*/  FFMA.FTZ R65, R180, R238, -R65 ;  /* 0x000000eeb4417223 */ /* 0x000fe40000010841 */
[----:B------:R-:W-:Y:S01]  /*9520*/  FADD.FTZ R250, R240, R250 ;  /* 0x000000faf0fa7221 */ /* 0x000fe20000010000 */
[----:B------:R-:W-:Y:S01]  /*9530*/  ISETP.GE.OR P0, PT, R64, c[0x0][0x174], P0 ;  /* 0x00005d0040007a0c */ /* 0x000fe20000706670 */
[----:B------:R-:W-:-:S02]  /*9540*/  FADD.FTZ R249, -R241, R249 ;  /* 0x000000f9f1f97221 */ /* 0x000fc40000010100 */
[----:B------:R-:W-:Y:S01]  /*9550*/  FFMA.FTZ R139, R0, R139, R65 ;  /* 0x0000008b008b7223 */ /* 0x000fe20000010041 */
[----:B------:R0:W2:Y:S04]  /*9560*/  SHFL.DOWN PT, R64, R250, 0x1, 0x1f ;  /* 0x08201f00fa407f89 */ /* 0x0000a800000e0000 */
[----:B------:R0:W3:Y:S04]  /*9570*/  SHFL.DOWN PT, R65, R248, 0x1, 0x1f ;  /* 0x08201f00f8417f89 */ /* 0x0000e800000e0000 */
[----:B------:R0:W4:Y:S01]  /*9580*/  SHFL.DOWN PT, R67, R249, 0x1, 0x1f ;  /* 0x08201f00f9437f89 */ /* 0x00012200000e0000 */
[----:B------:R-:W-:Y:S05]  /*9590*/  @!P2 BRA `(.L_x_8845) ;  /* 0x000000b00000a947 */ /* 0x000fea0003800000 */
[----:B----4-:R-:W-:-:S04]  /*95a0*/  FMUL.FTZ R68, R71, R67 ;  /* 0x0000004347447220 */ /* 0x010fc80000410000 */
[-C--:B--2---:R-:W-:Y:S02]  /*95b0*/  FFMA.FTZ R68, R248, R64.reuse, -R68 ;  /* 0x00000040f8447223 */ /* 0x084fe40000010844 */
[C---:B------:R-:W-:Y:S02]  /*95c0*/  FMUL.FTZ R64, R71.reuse, R64 ;  /* 0x0000004047407220 */ /* 0x040fe40000410000 */
        /* <DEDUP_REMOVED lines=8> */
.L_x_8845:
[----:B------:R-:W-:Y:S05]  /*9650*/  BSYNC B0 ;  /* 0x0000000000007941 */ /* 0x000fea0003800000 */
.L_x_8844:
[----:B---3--:R-:W-:Y:S01]  /*9660*/  HFMA2.MMA R65, -RZ, RZ, 0, 0 ;  /* 0x00000000ff417435 */ /* 0x008fe200000001ff */
[----:B------:R-:W-:Y:S01]  /*9670*/  USHF.L.U32 UR34, UR7, 0x4, URZ ;  /* 0x0000000407227899 */ /* 0x000fe2000800063f */
[----:B--2---:R-:W-:Y:S01]  /*9680*/  MOV R64, 0x3f800000 ;  /* 0x3f80000000407802 */ /* 0x004fe20000000f00 */
[----:B-1--4-:R-:W-:Y:S01]  /*9690*/  CS2R R66, SRZ ;  /* 0x0000000000427805 */ /* 0x012fe2000001ff00 */
        /* <DEDUP_REMOVED lines=19> */
.L_x_8847:
[----:B------:R-:W-:Y:S05]  /*97d0*/  BSYNC B0 ;  /* 0x0000000000007941 */ /* 0x000fea0003800000 */
.L_x_8846:
[----:B0-----:R-:W-:Y:S01]  /*97e0*/  LOP3.LUT R68, R138, 0x1f, RZ, 0xc0, !PT ;  /* 0x0000001f8a447812 */ /* 0x001fe200078ec0ff */
[----:B--2---:R0:W2:Y:S01]  /*97f0*/  SHFL.DOWN PT, R69, R248, 0x4, 0x1f ;  /* 0x08801f00f8457f89 */ /* 0x0040a200000e0000 */
[----:B------:R-:W-:Y:S02]  /*9800*/  BSSY B0, `(.L_x_8848) ;  /* 0x0000011000007945 */ /* 0x000fe40003800000 */
[----:B------:R-:W-:Y:S01]  /*9810*/  ISETP.GT.U32.AND P0, PT, R68, 0x1b, PT ;  /* 0x0000001b4400780c */ /* 0x000fe20003f04070 */
[----:B---3--:R0:W3:Y:S04]  /*9820*/  SHFL.DOWN PT, R70, R71, 0x4, 0x1f ;  /* 0x08801f0047467f89 */ /* 0x0080e800000e0000 */
[----:B------:R0:W1:Y:S04]  /*9830*/  SHFL.DOWN PT, R68, R250, 0x4, 0x1f ;  /* 0x08801f00fa447f89 */ /* 0x00006800000e0000 */
[----:B------:R0:W4:Y:S04]  /*9840*/  SHFL.DOWN PT, R251, R249, 0x4, 0x1f ;  /* 0x08801f00f9fb7f89 */ /* 0x00012800000e0000 */
[----:B------:R-:W-:Y:S05]  /*9850*/  @P0 BRA `(.L_x_8849) ;  /* 0x000000b000000947 */ /* 0x000fea0003800000 */
[----:B----4-:R-:W-:-:S04]  /*9860*/  FMUL.FTZ R252, R71, R251 ;  /* 0x000000fb47fc7220 */ /* 0x010fc80000410000 */
[-C--:B-1----:R-:W-:Y:S02]  /*9870*/  FFMA.FTZ R252, R248, R68.reuse, -R252 ;  /* 0x00000044f8fc7223 */ /* 0x082fe400000108fc */
[C---:B------:R-:W-:Y:S02]  /*9880*/  FMUL.FTZ R68, R71.reuse, R68 ;  /* 0x0000004447447220 */ /* 0x040fe40000410000 */
        /* <DEDUP_REMOVED lines=8> */
.L_x_8849:
[----:B------:R-:W-:Y:S05]  /*9910*/  BSYNC B0 ;  /* 0x0000000000007941 */ /* 0x000fea0003800000 */
.L_x_8848:
[----:B-1----:R-:W-:Y:S01]  /*9920*/  LOP3.LUT R68, R138, 0x1f, RZ, 0xc0, !PT ;  /* 0x0000001f8a447812 */ /* 0x002fe200078ec0ff */
[----:B--2---:R1:W2:Y:S01]  /*9930*/  SHFL.DOWN PT, R69, R248, 0x8, 0x1f ;  /* 0x09001f00f8457f89 */ /* 0x0042a200000e0000 */
[----:B------:R-:W-:Y:S02]  /*9940*/  BSSY B0, `(.L_x_8850) ;  /* 0x0000011000007945 */ /* 0x000fe40003800000 */
[----:B------:R-:W-:Y:S01]  /*9950*/  ISETP.GT.U32.AND P0, PT, R68, 0x17, PT ;  /* 0x000000174400780c */ /* 0x000fe20003f04070 */
[----:B---3--:R1:W3:Y:S04]  /*9960*/  SHFL.DOWN PT, R70, R71, 0x8, 0x1f ;  /* 0x09001f0047467f89 */ /* 0x0082e800000e0000 */
[----:B------:R1:W0:Y:S04]  /*9970*/  SHFL.DOWN PT, R68, R250, 0x8, 0x1f ;  /* 0x09001f00fa447f89 */ /* 0x00022800000e0000 */
[----:B----4-:R1:W4:Y:S04]  /*9980*/  SHFL.DOWN PT, R251, R249, 0x8, 0x1f ;  /* 0x09001f00f9fb7f89 */ /* 0x01032800000e0000 */
[----:B------:R-:W-:Y:S05]  /*9990*/  @P0 BRA `(.L_x_8851) ;  /* 0x000000b000000947 */ /* 0x000fea0003800000 */
[----:B----4-:R-:W-:-:S04]  /*99a0*/  FMUL.FTZ R252, R71, R251 ;  /* 0x000000fb47fc7220 */ /* 0x010fc80000410000 */
[-C--:B0-----:R-:W-:Y:S02]  /*99b0*/  FFMA.FTZ R252, R248, R68.reuse, -R252 ;  /* 0x00000044f8fc7223 */ /* 0x081fe400000108fc */
        /* <DEDUP_REMOVED lines=9> */
.L_x_8851:
[----:B------:R-:W-:Y:S05]  /*9a50*/  BSYNC B0 ;  /* 0x0000000000007941 */ /* 0x000fea0003800000 */
.L_x_8850:
[----:B0-----:R-:W-:Y:S01]  /*9a60*/  LOP3.LUT R68, R138, 0x1f, RZ, 0xc0, !PT ;  /* 0x0000001f8a447812 */ /* 0x001fe200078ec0ff */
[----:B--2---:R0:W2:Y:S01]  /*9a70*/  SHFL.DOWN PT, R69, R248, 0x10, 0x1f ;  /* 0x0a001f00f8457f89 */ /* 0x0040a200000e0000 */
[----:B------:R-:W-:Y:S02]  /*9a80*/  BSSY B0, `(.L_x_8852) ;  /* 0x0000011000007945 */ /* 0x000fe40003800000 */
[----:B------:R-:W-:Y:S01]  /*9a90*/  ISETP.GT.U32.AND P0, PT, R68, 0xf, PT ;  /* 0x0000000f4400780c */ /* 0x000fe20003f04070 */
[----:B---3--:R0:W3:Y:S04]  /*9aa0*/  SHFL.DOWN PT, R70, R71, 0x10, 0x1f ;  /* 0x0a001f0047467f89 */ /* 0x0080e800000e0000 */
[----:B------:R0:W1:Y:S04]  /*9ab0*/  SHFL.DOWN PT, R68, R250, 0x10, 0x1f ;  /* 0x0a001f00fa447f89 */ /* 0x00006800000e0000 */
[----:B----4-:R0:W4:Y:S04]  /*9ac0*/  SHFL.DOWN PT, R251, R249, 0x10, 0x1f ;  /* 0x0a001f00f9fb7f89 */ /* 0x01012800000e0000 */
        /* <DEDUP_REMOVED lines=12> */
.L_x_8853:
[----:B------:R-:W-:Y:S05]  /*9b90*/  BSYNC B0 ;  /* 0x0000000000007941 */ /* 0x000fea0003800000 */
.L_x_8852:
[----:B---3--:R-:W3:Y:S01]  /*9ba0*/  SHFL.IDX PT, R70, R71, RZ, 0x1f ;  /* 0x00001fff47467589 */ /* 0x008ee200000e0000 */
[----:B------:R-:W-:Y:S01]  /*9bb0*/  ISETP.NE.AND P0, PT, R138, RZ, PT ;  /* 0x000000ff8a00720c */ /* 0x000fe20003f05270 */
[----:B------:R-:W-:Y:S02]  /*9bc0*/  BSSY B0, `(.L_x_8854) ;  /* 0x0000202000007945 */ /* 0x000fe40003800000 */
[----:B--2---:R-:W2:Y:S04]  /*9bd0*/  SHFL.IDX PT, R69, R248, RZ, 0x1f ;  /* 0x00001ffff8457589 */ /* 0x004ea800000e0000 */
[----:B01----:R-:W-:Y:S01]  /*9be0*/  SHFL.DOWN PT, R248, R248, 0x1, 0x1f ;  /* 0x08201f00f8f87f89 */ /* 0x003fe200000e0000 */
[----:B---3--:R-:W-:-:S02]  /*9bf0*/  FMUL.FTZ R68, R70, R65 ;  /* 0x0000004146447220 */ /* 0x008fc40000410000 */
[CC--:B----4-:R-:W-:Y:S02]  /*9c00*/  FMUL.FTZ R251, R70.reuse, R64.reuse ;  /* 0x0000004046fb7220 */ /* 0x0d0fe40000410000 */
[C---:B--2---:R-:W-:Y:S02]  /*9c10*/  FFMA.FTZ R68, R69.reuse, R64, -R68 ;  /* 0x0000004045447223 */ /* 0x044fe40000010844 */
[CC--:B------:R-:W-:Y:S02]  /*9c20*/  FMUL.FTZ R64, R70.reuse, R67.reuse ;  /* 0x0000004346407220 */ /* 0x0c0fe40000410000 */
[-C--:B------:R-:W-:Y:S02]  /*9c30*/  FMUL.FTZ R252, R70, R66.reuse ;  /* 0x0000004246fc7220 */ /* 0x080fe40000410000 */
[C---:B------:R-:W-:Y:S02]  /*9c40*/  FFMA.FTZ R70, R69.reuse, R66, -R64 ;  /* 0x0000004245467223 */ /* 0x040fe40000010840 */
[C---:B------:R-:W-:Y:S01]  /*9c50*/  FFMA.FTZ R64, R69.reuse, R67, R252 ;  /* 0x0000004345407223 */ /* 0x040fe200000100fc */
[----:B------:R-:W-:Y:S01]  /*9c60*/  SHFL.IDX PT, R66, R66, RZ, 0x1f ;  /* 0x00001fff42427589 */ /* 0x000fe200000e0000 */
[----:B------:R-:W-:-:S03]  /*9c70*/  FFMA.FTZ R69, R69, R65, R251 ;  /* 0x0000004145457223 */ /* 0x000fc600000100fb */
[----:B------:R-:W0:Y:S04]  /*9c80*/  SHFL.IDX PT, R65, R250, RZ, 0x1f ;  /* 0x00001ffffa417589 */ /* 0x000e2800000e0000 */
[----:B------:R-:W1:Y:S04]  /*9c90*/  SHFL.IDX PT, R251, R249, RZ, 0x1f ;  /* 0x00001ffff9fb7589 */ /* 0x000e6800000e0000 */
[----:B------:R-:W-:Y:S04]  /*9ca0*/  SHFL.DOWN PT, R249, R249, 0x1, 0x1f ;  /* 0x08201f00f9f97f89 */ /* 0x000fe800000e0000 */
[----:B------:R-:W-:Y:S01]  /*9cb0*/  SHFL.DOWN PT, R250, R250, 0x1, 0x1f ;  /* 0x08201f00fafa7f89 */ /* 0x000fe200000e0000 */
[----:B0-----:R-:W-:-:S03]  /*9cc0*/  FADD.FTZ R70, R65, R70 ;  /* 0x0000004641467221 */ /* 0x001fc60000010000 */
[----:B------:R-:W-:Y:S04]  /*9cd0*/  SHFL.IDX PT, R65, R67, RZ, 0x1f ;  /* 0x00001fff43417589 */ /* 0x000fe800000e0000 */
[----:B------:R1:W0:Y:S02]  /*9ce0*/  SHFL.DOWN PT, R67, R71, 0x1, 0x1f ;  /* 0x08201f0047437f89 */ /* 0x00022400000e0000 */
[----:B-1----:R-:W-:-:S05]  /*9cf0*/  FADD.FTZ R71, R251, R64 ;  /* 0x00000040fb477221 */ /* 0x002fca0000010000 */
[----:B------:R-:W-:Y:S01]  /*9d00*/  @!P0 STS.128 [UR34+0x2e10], R68 ;  /* 0x002e1044ff008988 */ /* 0x000fe20008000c22 */
[CC--:B0-----:R-:W-:Y:S02]  /*9d10*/  @P1 FMUL.FTZ R64, R67.reuse, R65.reuse ;  /* 0x0000004143401220 */ /* 0x0c1fe40000410000 */
[-C--:B------:R-:W-:Y:S02]  /*9d20*/  @P1 FMUL.FTZ R67, R67, R66.reuse ;  /* 0x0000004243431220 */ /* 0x080fe40000410000 */
[C---:B------:R-:W-:Y:S02]  /*9d30*/  @P1 FFMA.FTZ R64, R248.reuse, R66, -R64 ;  /* 0x00000042f8401223 */ /* 0x040fe40000010840 */
[----:B------:R-:W-:Y:S02]  /*9d40*/  @P1 FFMA.FTZ R67, R248, R65, R67 ;  /* 0x00000041f8431223 */ /* 0x000fe40000010043 */
[----:B------:R-:W-:Y:S02]  /*9d50*/  @P1 FADD.FTZ R66, R250, R64 ;  /* 0x00000040fa421221 */ /* 0x000fe40000010000 */
[----:B------:R-:W-:-:S02]  /*9d60*/  @P1 FADD.FTZ R65, R249, R67 ;  /* 0x00000043f9411221 */ /* 0x000fc40000010000 */
[----:B------:R-:W-:Y:S02]  /*9d70*/  FFMA.FTZ R67, R49, -R245, RZ ;  /* 0x800000f531437223 */ /* 0x000fe400000100ff */
[-C--:B------:R-:W-:Y:S02]  /*9d80*/  FMUL.FTZ R64, R65, -R131.reuse ;  /* 0x8000008341407220 */ /* 0x080fe40000410000 */
[C---:B------:R-:W-:Y:S02]  /*9d90*/  FMUL.FTZ R131, R66.reuse, -R131 ;  /* 0x8000008342837220 */ /* 0x040fe40000410000 */
[----:B------:R-:W-:Y:S02]  /*9da0*/  FFMA.FTZ R64, R66, R130, -R64 ;  /* 0x0000008242407223 */ /* 0x000fe40000010840 */
[----:B------:R-:W-:Y:S02]  /*9db0*/  FFMA.FTZ R66, R49, R247, RZ ;  /* 0x000000f731427223 */ /* 0x000fe400000100ff */
[----:B------:R-:W-:-:S02]  /*9dc0*/  FFMA.FTZ R67, R48, -R244, R67 ;  /* 0x800000f430437223 */ /* 0x000fc40000010043 */
[----:B------:R-:W-:Y:S02]  /*9dd0*/  FFMA.FTZ R66, R48, R246, R66 ;  /* 0x000000f630427223 */ /* 0x000fe40000010042 */
[C---:B------:R-:W-:Y:S02]  /*9de0*/  FFMA.FTZ R67, R47.reuse, -R242, R67 ;  /* 0x800000f22f437223 */ /* 0x040fe40000010043 */
[----:B------:R-:W-:Y:S02]  /*9df0*/  FFMA.FTZ R66, R47, R243, R66 ;  /* 0x000000f32f427223 */ /* 0x000fe40000010042 */
[C---:B------:R-:W-:Y:S02]  /*9e00*/  FFMA.FTZ R67, R46.reuse, -R142, R67 ;  /* 0x8000008e2e437223 */ /* 0x040fe40000010043 */
[----:B------:R-:W-:Y:S02]  /*9e10*/  FFMA.FTZ R66, R46, R141, R66 ;  /* 0x0000008d2e427223 */ /* 0x000fe40000010042 */
[----:B------:R-:W-:-:S02]  /*9e20*/  FFMA.FTZ R67, R45, -R144, R67 ;  /* 0x800000902d437223 */ /* 0x000fc40000010043 */
[----:B------:R-:W-:Y:S02]  /*9e30*/  FFMA.FTZ R66, R45, R143, R66 ;  /* 0x0000008f2d427223 */ /* 0x000fe40000010042 */
[C---:B------:R-:W-:Y:S02]  /*9e40*/  FFMA.FTZ R67, R44.reuse, -R146, R67 ;  /* 0x800000922c437223 */ /* 0x040fe40000010043 */
[----:B------:R-:W-:Y:S02]  /*9e50*/  FFMA.FTZ R66, R44, R145, R66 ;  /* 0x000000912c427223 */ /* 0x000fe40000010042 */
[C---:B------:R-:W-:Y:S02]  /*9e60*/  FFMA.FTZ R67, R43.reuse, -R148, R67 ;  /* 0x800000942b437223 */ /* 0x040fe40000010043 */
[----:B------:R-:W-:Y:S02]  /*9e70*/  FFMA.FTZ R66, R43, R147, R66 ;  /* 0x000000932b427223 */ /* 0x000fe40000010042 */
[----:B------:R-:W-:-:S02]  /*9e80*/  FFMA.FTZ R65, R65, R130, R131 ;  /* 0x0000008241417223 */ /* 0x000fc40000010083 */
[C---:B------:R-:W-:Y:S02]  /*9e90*/  FFMA.FTZ R66, R42.reuse, R149, R66 ;  /* 0x000000952a427223 */ /* 0x040fe40000010042 */
[----:B------:R-:W-:Y:S02]  /*9ea0*/  FFMA.FTZ R67, R42, -R150, R67 ;  /* 0x800000962a437223 */ /* 0x000fe40000010043 */
[----:B------:R-:W-:Y:S02]  /*9eb0*/  FFMA.FTZ R66, R41, R151, R66 ;  /* 0x0000009729427223 */ /* 0x000fe40000010042 */
[----:B------:R-:W-:Y:S02]  /*9ec0*/  FADD.FTZ R65, -R163, R65 ;  /* 0x00000041a3417221 */ /* 0x000fe40000010100 */
[----:B------:R-:W-:Y:S02]  /*9ed0*/  FFMA.FTZ R66, R40, R153, R66 ;  /* 0x0000009928427223 */ /* 0x000fe40000010042 */
[----:B------:R-:W-:-:S02]  /*9ee0*/  FFMA.FTZ R67, R41, -R152, R67 ;  /* 0x8000009829437223 */ /* 0x000fc40000010043 */
[----:B------:R-:W-:Y:S02]  /*9ef0*/  FFMA.FTZ R66, R39, R230, R66 ;  /* 0x000000e627427223 */ /* 0x000fe40000010042 */
[----:B------:R-:W-:Y:S02]  /*9f00*/  FADD.FTZ R64, R162, R64 ;  /* 0x00000040a2407221 */ /* 0x000fe40000010000 */
[C---:B------:R-:W-:Y:S02]  /*9f10*/  FMUL.FTZ R162, R179.reuse, -R65 ;  /* 0x80000041b3a27220 */ /* 0x040fe40000410000 */
[----:B------:R-:W-:Y:S02]  /*9f20*/  FFMA.FTZ R67, R40, -R229, R67 ;  /* 0x800000e528437223 */ /* 0x000fe40000010043 */
[----:B------:R-:W-:Y:S02]  /*9f30*/  FFMA.FTZ R66, R38, R232, R66 ;  /* 0x000000e826427223 */ /* 0x000fe40000010042 */
[----:B------:R-:W-:-:S02]  /*9f40*/  FMUL.FTZ R179, R179, -R64 ;  /* 0x80000040b3b37220 */ /* 0x000fc40000410000 */
[C---:B------:R-:W-:Y:S02]  /*9f50*/  FFMA.FTZ R162, R180.reuse, R64, -R162 ;  /* 0x00000040b4a27223 */ /* 0x040fe400000108a2 */
[----:B------:R-:W-:Y:S02]  /*9f60*/  FMUL.FTZ R131, R103, R26 ;  /* 0x0000001a67837220 */ /* 0x000fe40000410000 */
[----:B------:R-:W-:Y:S02]  /*9f70*/  FFMA.FTZ R67, R39, -R231, R67 ;  /* 0x800000e727437223 */ /* 0x000fe40000010043 */
[----:B------:R-:W-:Y:S02]  /*9f80*/  FFMA.FTZ R66, R37, R234, R66 ;  /* 0x000000ea25427223 */ /* 0x000fe40000010042 */
[----:B------:R-:W-:Y:S02]  /*9f90*/  FFMA.FTZ R180, R180, R65, R179 ;  /* 0x00000041b4b47223 */ /* 0x000fe400000100b3 */
[----:B------:R-:W-:-:S02]  /*9fa0*/  FADD.FTZ R161, R161, R162 ;  /* 0x000000a2a1a17221 */ /* 0x000fc40000010000 */
[----:B------:R-:W-:Y:S02]  /*9fb0*/  FFMA.FTZ R130, R25, -R131, R243 ;  /* 0x8000008319827223 */ /* 0x000fe400000100f3 */
[----:B------:R-:W-:Y:S02]  /*9fc0*/  FFMA.FTZ R67, R38, -R233, R67 ;  /* 0x800000e926437223 */ /* 0x000fe40000010043 */
[----:B------:R-:W-:Y:S02]  /*9fd0*/  FFMA.FTZ R131, R27, -R131, R242 ;  /* 0x800000831b837223 */ /* 0x000fe400000100f2 */
[----:B------:R-:W-:Y:S02]  /*9fe0*/  FMUL.FTZ R163, R93, R4 ;  /* 0x000000045da37220 */ /* 0x000fe40000410000 */
[----:B------:R-:W-:Y:S02]  /*9ff0*/  FFMA.FTZ R162, R36, R236, R66 ;  /* 0x000000ec24a27223 */ /* 0x000fe40000010042 */
[----:B------:R-:W-:-:S02]  /*a000*/  FMUL.FTZ R242, R102, R24 ;  /* 0x0000001866f27220 */ /* 0x000fc40000410000 */
[----:B------:R-:W-:Y:S02]  /*a010*/  FADD.FTZ R66, -R160, R180 ;  /* 0x000000b4a0427221 */ /* 0x000fe40000010100 */
[----:B------:R-:W-:Y:S02]  /*a020*/  FMUL.FTZ R160, R181, -R161 ;  /* 0x800000a1b5a07220 */ /* 0x000fe40000410000 */
[----:B------:R-:W-:Y:S02]  /*a030*/  FFMA.FTZ R67, R37, -R235, R67 ;  /* 0x800000eb25437223 */ /* 0x000fe40000010043 */
[-C--:B------:R-:W-:Y:S02]  /*a040*/  FFMA.FTZ R234, R170, -R163.reuse, R234 ;  /* 0x800000a3aaea7223 */ /* 0x080fe400000100ea */
[----:B------:R-:W-:Y:S02]  /*a050*/  FFMA.FTZ R235, R171, -R163, R235 ;  /* 0x800000a3abeb7223 */ /* 0x000fe400000100eb */
[----:B------:R-:W-:-:S02]  /*a060*/  FFMA.FTZ R141, R23, -R242, R141 ;  /* 0x800000f2178d7223 */ /* 0x000fc4000001008d */
[----:B------:R-:W-:Y:S02]  /*a070*/  FFMA.FTZ R142, R22, -R242, R142 ;  /* 0x800000f2168e7223 */ /* 0x000fe4000001008e */
[----:B------:R-:W-:Y:S02]  /*a080*/  FMUL.FTZ R163, R92, R3 ;  /* 0x000000035ca37220 */ /* 0x000fe40000410000 */
[-C--:B------:R-:W-:Y:S02]  /*a090*/  FMUL.FTZ R181, R181, -R66.reuse ;  /* 0x80000042b5b57220 */ /* 0x080fe40000410000 */
[----:B------:R-:W-:Y:S02]  /*a0a0*/  FMUL.FTZ R242, R101, R21 ;  /* 0x0000001565f27220 */ /* 0x000fe40000410000 */
[----:B------:R-:W-:Y:S02]  /*a0b0*/  FFMA.FTZ R160, R182, R66, R160 ;  /* 0x00000042b6a07223 */ /* 0x000fe400000100a0 */
[----:B------:R-:W-:-:S02]  /*a0c0*/  FFMA.FTZ R67, R36, -R237, R67 ;  /* 0x800000ed24437223 */ /* 0x000fc40000010043 */
[-C--:B------:R-:W-:Y:S02]  /*a0d0*/  FFMA.FTZ R236, R169, -R163.reuse, R236 ;  /* 0x800000a3a9ec7223 */ /* 0x080fe400000100ec */
[----:B------:R-:W-:Y:S02]  /*a0e0*/  FFMA.FTZ R237, R168, -R163, R237 ;  /* 0x800000a3a8ed7223 */ /* 0x000fe400000100ed */
[----:B------:R-:W-:Y:S02]  /*a0f0*/  FFMA.FTZ R182, R182, R161, -R181 ;  /* 0x000000a1b6b67223 */ /* 0x000fe400000108b5 */
[-C--:B------:R-:W-:Y:S02]  /*a100*/  FFMA.FTZ R143, R19, -R242.reuse, R143 ;  /* 0x800000f2138f7223 */ /* 0x080fe4000001008f */
[----:B------:R-:W-:Y:S02]  /*a110*/  FFMA.FTZ R144, R20, -R242, R144 ;  /* 0x800000f214907223 */ /* 0x000fe40000010090 */
[----:B------:R-:W-:-:S02]  /*a120*/  FADD.FTZ R163, -R158, R160 ;  /* 0x000000a09ea37221 */ /* 0x000fc40000010100 */
[----:B------:R-:W-:Y:S02]  /*a130*/  FMUL.FTZ R242, R100, R18 ;  /* 0x0000001264f27220 */ /* 0x000fe40000410000 */
[----:B------:R-:W-:Y:S02]  /*a140*/  FFMA.FTZ R158, R35, -R239, R67 ;  /* 0x800000ef239e7223 */ /* 0x000fe40000010043 */
[----:B------:R-:W-:Y:S02]  /*a150*/  FADD.FTZ R182, R159, R182 ;  /* 0x000000b69fb67221 */ /* 0x000fe40000010000 */
[----:B------:R-:W-:Y:S02]  /*a160*/  FMUL.FTZ R67, R183, -R163 ;  /* 0x800000a3b7437220 */ /* 0x000fe40000410000 */
[-C--:B------:R-:W-:Y:S02]  /*a170*/  FFMA.FTZ R145, R17, -R242.reuse, R145 ;  /* 0x800000f211917223 */ /* 0x080fe40000010091 */
[----:B------:R-:W-:-:S02]  /*a180*/  FFMA.FTZ R146, R16, -R242, R146 ;  /* 0x800000f210927223 */ /* 0x000fc40000010092 */
[----:B------:R-:W-:Y:S02]  /*a190*/  FMUL.FTZ R242, R99, R15 ;  /* 0x0000000f63f27220 */ /* 0x000fe40000410000 */
[-C--:B------:R-:W-:Y:S02]  /*a1a0*/  FMUL.FTZ R183, R183, -R182.reuse ;  /* 0x800000b6b7b77220 */ /* 0x080fe40000410000 */
[----:B------:R-:W-:Y:S02]  /*a1b0*/  FFMA.FTZ R67, R184, R182, -R67 ;  /* 0x000000b6b8437223 */ /* 0x000fe40000010843 */
[-C--:B------:R-:W-:Y:S02]  /*a1c0*/  FFMA.FTZ R147, R13, -R242.reuse, R147 ;  /* 0x800000f20d937223 */ /* 0x080fe40000010093 */
[----:B------:R-:W-:Y:S02]  /*a1d0*/  FFMA.FTZ R148, R14, -R242, R148 ;  /* 0x800000f20e947223 */ /* 0x000fe40000010094 */
[----:B------:R-:W-:-:S02]  /*a1e0*/  FMUL.FTZ R242, R98, R12 ;  /* 0x0000000c62f27220 */ /* 0x000fc40000410000 */
[----:B------:R-:W-:Y:S02]  /*a1f0*/  FFMA.FTZ R184, R184, R163, R183 ;  /* 0x000000a3b8b87223 */ /* 0x000fe400000100b7 */
[----:B------:R-:W-:Y:S02]  /*a200*/  FADD.FTZ R67, R156, R67 ;  /* 0x000000439c437221 */ /* 0x000fe40000010000 */
[-C--:B------:R-:W-:Y:S02]  /*a210*/  FFMA.FTZ R149, R11, -R242.reuse, R149 ;  /* 0x800000f20b957223 */ /* 0x080fe40000010095 */
[----:B------:R-:W-:Y:S02]  /*a220*/  FFMA.FTZ R150, R10, -R242, R150 ;  /* 0x800000f20a967223 */ /* 0x000fe40000010096 */
[----:B------:R-:W-:Y:S02]  /*a230*/  FADD.FTZ R184, -R157, R184 ;  /* 0x000000b89db87221 */ /* 0x000fe40000010100 */
[----:B------:R-:W-:-:S02]  /*a240*/  FMUL.FTZ R242, R97, R9 ;  /* 0x0000000961f27220 */ /* 0x000fc40000410000 */
[C---:B------:R-:W-:Y:S02]  /*a250*/  FMUL.FTZ R157, R185.reuse, -R67 ;  /* 0x80000043b99d7220 */ /* 0x040fe40000410000 */
[----:B------:R-:W-:Y:S02]  /*a260*/  FMUL.FTZ R185, R185, -R184 ;  /* 0x800000b8b9b97220 */ /* 0x000fe40000410000 */
[-C--:B------:R-:W-:Y:S02]  /*a270*/  FFMA.FTZ R151, R7, -R242.reuse, R151 ;  /* 0x800000f207977223 */ /* 0x080fe40000010097 */
[----:B------:R-:W-:Y:S02]  /*a280*/  FFMA.FTZ R152, R8, -R242, R152 ;  /* 0x800000f208987223 */ /* 0x000fe40000010098 */
[----:B------:R-:W-:Y:S02]  /*a290*/  FFMA.FTZ R157, R186, R184, R157 ;  /* 0x000000b8ba9d7223 */ /* 0x000fe4000001009d */
[----:B------:R-:W-:-:S02]  /*a2a0*/  FMUL.FTZ R242, R96, R6 ;  /* 0x0000000660f27220 */ /* 0x000fc40000410000 */
[----:B------:R-:W-:Y:S02]  /*a2b0*/  FFMA.FTZ R186, R186, R67, -R185 ;  /* 0x00000043baba7223 */ /* 0x000fe400000108b9 */
[----:B------:R-:W-:Y:S02]  /*a2c0*/  FADD.FTZ R181, -R154, R157 ;  /* 0x0000009d9ab57221 */ /* 0x000fe40000010100 */
[-C--:B------:R-:W-:Y:S02]  /*a2d0*/  FFMA.FTZ R153, R178, -R242.reuse, R153 ;  /* 0x800000f2b2997223 */ /* 0x080fe40000010099 */
[----:B------:R-:W-:Y:S02]  /*a2e0*/  FFMA.FTZ R229, R177, -R242, R229 ;  /* 0x800000f2b1e57223 */ /* 0x000fe400000100e5 */
[----:B------:R-:W-:Y:S02]  /*a2f0*/  FMUL.FTZ R242, R95, R5 ;  /* 0x000000055ff27220 */ /* 0x000fe40000410000 */
[----:B------:R-:W-:-:S02]  /*a300*/  FADD.FTZ R155, R155, R186 ;  /* 0x000000ba9b9b7221 */ /* 0x000fc40000010000 */
[----:B------:R-:W-:Y:S02]  /*a310*/  FMUL.FTZ R154, R187, -R181 ;  /* 0x800000b5bb9a7220 */ /* 0x000fe40000410000 */
[-C--:B------:R-:W-:Y:S02]  /*a320*/  FFMA.FTZ R230, R175, -R242.reuse, R230 ;  /* 0x800000f2afe67223 */ /* 0x080fe400000100e6 */
[----:B------:R-:W-:Y:S02]  /*a330*/  FFMA.FTZ R231, R176, -R242, R231 ;  /* 0x800000f2b0e77223 */ /* 0x000fe400000100e7 */
[----:B------:R-:W-:Y:S02]  /*a340*/  FMUL.FTZ R242, R94, R174 ;  /* 0x000000ae5ef27220 */ /* 0x000fe40000410000 */
[----:B------:R-:W-:Y:S02]  /*a350*/  FMUL.FTZ R168, R168, R163 ;  /* 0x000000a3a8a87220 */ /* 0x000fe40000410000 */
[----:B------:R-:W-:-:S02]  /*a360*/  FMUL.FTZ R157, R187, -R155 ;  /* 0x8000009bbb9d7220 */ /* 0x000fc40000410000 */
[----:B------:R-:W-:Y:S02]  /*a370*/  FFMA.FTZ R160, R35, R238, R162 ;  /* 0x000000ee23a07223 */ /* 0x000fe400000100a2 */
[----:B------:R-:W-:Y:S02]  /*a380*/  FFMA.FTZ R154, R188, R155, -R154 ;  /* 0x0000009bbc9a7223 */ /* 0x000fe4000001089a */
[----:B------:R-:W-:Y:S02]  /*a390*/  FMUL.FTZ R162, R155, UR43 ;  /* 0x0000002b9ba27c20 */ /* 0x000fe40008410000 */
[----:B------:R-:W-:Y:S02]  /*a3a0*/  FFMA.FTZ R233, R172, -R242, R233 ;  /* 0x800000f2ace97223 */ /* 0x000fe400000100e9 */
[----:B------:R-:W-:Y:S02]  /*a3b0*/  FMUL.FTZ R179, R91, R2 ;  /* 0x000000025bb37220 */ /* 0x000fe40000410000 */
[----:B------:R-:W-:-:S02]  /*a3c0*/  FFMA.FTZ R169, R169, R182, R168 ;  /* 0x000000b6a9a97223 */ /* 0x000fc400000100a8 */
[-C--:B------:R-:W-:Y:S02]  /*a3d0*/  FFMA.FTZ R157, R188, R181.reuse, R157 ;  /* 0x000000b5bc9d7223 */ /* 0x080fe4000001009d */
[----:B------:R-:W-:Y:S02]  /*a3e0*/  FMUL.FTZ R172, R172, R181 ;  /* 0x000000b5acac7220 */ /* 0x000fe40000410000 */
[----:B------:R-:W-:Y:S02]  /*a3f0*/  FADD.FTZ R168, R213, R154 ;  /* 0x0000009ad5a87221 */ /* 0x000fe40000010000 */
[C---:B------:R-:W-:Y:S02]  /*a400*/  FMUL.FTZ R154, R181.reuse, UR43 ;  /* 0x0000002bb59a7c20 */ /* 0x040fe40008410000 */
[----:B------:R-:W-:Y:S02]  /*a410*/  FFMA.FTZ R162, R181, UR45, -R162 ;  /* 0x0000002db5a27c23 */ /* 0x000fe400080108a2 */
[----:B------:R-:W-:-:S02]  /*a420*/  FFMA.FTZ R232, R173, -R242, R232 ;  /* 0x800000f2ade87223 */ /* 0x000fc400000100e8 */
[-C--:B------:R-:W-:Y:S02]  /*a430*/  FFMA.FTZ R238, R167, -R179.reuse, R238 ;  /* 0x800000b3a7ee7223 */ /* 0x080fe400000100ee */
[----:B------:R-:W-:Y:S02]  /*a440*/  FFMA.FTZ R239, R166, -R179, R239 ;  /* 0x800000b3a6ef7223 */ /* 0x000fe400000100ef */
[----:B------:R-:W-:Y:S02]  /*a450*/  FADD.FTZ R214, -R214, R157 ;  /* 0x0000009dd6d67221 */ /* 0x000fe40000010100 */
[----:B------:R-:W-:Y:S02]  /*a460*/  FMUL.FTZ R166, R166, R66 ;  /* 0x00000042a6a67220 */ /* 0x000fe40000410000 */
[----:B------:R-:W-:Y:S02]  /*a470*/  FMUL.FTZ R171, R171, R184 ;  /* 0x000000b8abab7220 */ /* 0x000fe40000410000 */
[----:B------:R-:W-:-:S02]  /*a480*/  FFMA.FTZ R173, R173, R155, R172 ;  /* 0x0000009badad7223 */ /* 0x000fc400000100ac */
[----:B------:R-:W-:Y:S02]  /*a490*/  FMUL.FTZ R179, R94, R155 ;  /* 0x0000009b5eb37220 */ /* 0x000fe40000410000 */
[----:B------:R-:W-:Y:S02]  /*a4a0*/  FMUL.FTZ R156, R90, R0 ;  /* 0x000000005a9c7220 */ /* 0x000fe40000410000 */
[----:B------:R-:W-:Y:S02]  /*a4b0*/  FFMA.FTZ R155, R155, UR45, R154 ;  /* 0x0000002d9b9b7c23 */ /* 0x000fe4000801009a */
[----:B------:R-:W-:Y:S02]  /*a4c0*/  FMUL.FTZ R181, R94, R181 ;  /* 0x000000b55eb57220 */ /* 0x000fe40000410000 */
[----:B------:R-:W-:Y:S02]  /*a4d0*/  FMUL.FTZ R162, R233, R162 ;  /* 0x000000a2e9a27220 */ /* 0x000fe40000410000 */
[----:B------:R-:W-:-:S02]  /*a4e0*/  FMUL.FTZ R187, R189, -R168 ;  /* 0x800000a8bdbb7220 */ /* 0x000fc40000410000 */
[----:B------:R-:W-:Y:S02]  /*a4f0*/  FMUL.FTZ R159, R164, R65 ;  /* 0x00000041a49f7220 */ /* 0x000fe40000410000 */
[----:B------:R-:W-:Y:S02]  /*a500*/  FMUL.FTZ R157, R189, -R214 ;  /* 0x800000d6bd9d7220 */ /* 0x000fe40000410000 */
[----:B------:R-:W-:Y:S01]  /*a510*/  FFMA.FTZ R167, R167, R161, R166 ;  /* 0x000000a1a7a77223 */ /* 0x000fe200000100a6 */
[----:B------:R-:W-:Y:S01]  /*a520*/  SHF.L.U32 R166, R138, 0x5, RZ ;  /* 0x000000058aa67819 */ /* 0x000fe200000006ff */
[----:B------:R-:W-:Y:S02]  /*a530*/  FFMA.FTZ R170, R170, R67, R171 ;  /* 0x00000043aaaa7223 */ /* 0x000fe400000100ab */
[----:B------:R-:W-:Y:S01]  /*a540*/  FFMA.FTZ R164, R164, -R156, R140 ;  /* 0x8000009ca4a47223 */ /* 0x000fe2000001008c */
[----:B------:R-:W-:Y:S01]  /*a550*/  LEA.HI.SX32 R166, R166, R166, 0x1b ;  /* 0x000000a6a6a67211 */ /* 0x000fe200078fdaff */
[----:B------:R-:W-:-:S02]  /*a560*/  FMUL.FTZ R171, R90, R64 ;  /* 0x000000405aab7220 */ /* 0x000fc40000410000 */
[----:B------:R-:W-:Y:S02]  /*a570*/  FMUL.FTZ R154, R233, R181 ;  /* 0x000000b5e99a7220 */ /* 0x000fe40000410000 */
[----:B------:R-:W-:Y:S02]  /*a580*/  FFMA.FTZ R180, R232, R155, R162 ;  /* 0x0000009be8b47223 */ /* 0x000fe400000100a2 */
[----:B------:R-:W-:Y:S02]  /*a590*/  FFMA.FTZ R156, R165, -R156, R139 ;  /* 0x8000009ca59c7223 */ /* 0x000fe4000001008b */
[----:B------:R-:W-:Y:S02]  /*a5a0*/  FMUL.FTZ R155, R65, UR43 ;  /* 0x0000002b419b7c20 */ /* 0x000fe40008410000 */
[----:B------:R-:W-:Y:S02]  /*a5b0*/  FFMA.FTZ R187, R190, R214, R187 ;  /* 0x000000d6bebb7223 */ /* 0x000fe400000100bb */
[----:B------:R-:W-:-:S02]  /*a5c0*/  FFMA.FTZ R165, R165, R64, R159 ;  /* 0x00000040a5a57223 */ /* 0x000fc4000001009f */
[----:B------:R-:W-:Y:S02]  /*a5d0*/  FFMA.FTZ R162, R190, R168, -R157 ;  /* 0x000000a8bea27223 */ /* 0x000fe4000001089d */
[-C--:B------:R-:W-:Y:S02]  /*a5e0*/  FMUL.FTZ R159, R174, R179.reuse ;  /* 0x000000b3ae9f7220 */ /* 0x080fe40000410000 */
[----:B------:R-:W-:Y:S02]  /*a5f0*/  FMUL.FTZ R233, R233, R179 ;  /* 0x000000b3e9e97220 */ /* 0x000fe40000410000 */
[----:B------:R-:W-:Y:S01]  /*a600*/  FMUL.FTZ R183, R0, R171 ;  /* 0x000000ab00b77220 */ /* 0x000fe20000410000 */
[----:B------:R0:W-:Y:S01]  /*a610*/  STS [R166.X4+0x898], R159 ;  /* 0x0008989fa6007388 */ /* 0x0001e20000004800 */
[----:B------:R-:W-:Y:S02]  /*a620*/  FFMA.FTZ R179, R232, R179, R154 ;  /* 0x000000b3e8b37223 */ /* 0x000fe4000001009a */
[C---:B------:R-:W-:Y:S01]  /*a630*/  FFMA.FTZ R155, R64.reuse, UR45, R155 ;  /* 0x0000002d409b7c23 */ /* 0x040fe2000801009b */
[----:B------:R1:W-:Y:S01]  /*a640*/  STS [R166.X4+0x8b8], R183 ;  /* 0x0008b8b7a6007388 */ /* 0x0003e20000004800 */
[----:B------:R-:W-:-:S02]  /*a650*/  FMUL.FTZ R154, R64, UR43 ;  /* 0x0000002b409a7c20 */ /* 0x000fc40008410000 */
[----:B------:R-:W-:Y:S02]  /*a660*/  FADD.FTZ R212, -R212, R187 ;  /* 0x000000bbd4d47221 */ /* 0x000fe40000010100 */
[----:B------:R-:W-:Y:S02]  /*a670*/  FMUL.FTZ R64, R66, UR43 ;  /* 0x0000002b42407c20 */ /* 0x000fe40008410000 */
[----:B------:R-:W-:Y:S02]  /*a680*/  FADD.FTZ R211, R211, R162 ;  /* 0x000000a2d3d37221 */ /* 0x000fe40000010000 */
[----:B------:R-:W-:Y:S02]  /*a690*/  FMUL.FTZ R172, R191, -R212 ;  /* 0x800000d4bfac7220 */ /* 0x000fe40000410000 */
[C---:B------:R-:W-:Y:S02]  /*a6a0*/  FMUL.FTZ R185, R161.reuse, UR43 ;  /* 0x0000002ba1b97c20 */ /* 0x040fe40008410000 */
[----:B0-----:R-:W-:-:S02]  /*a6b0*/  FFMA.FTZ R159, R161, UR45, R64 ;  /* 0x0000002da19f7c23 */ /* 0x001fc40008010040 */
[----:B-1----:R-:W-:Y:S02]  /*a6c0*/  FMUL.FTZ R183, R91, R161 ;  /* 0x000000a15bb77220 */ /* 0x002fe40000410000 */
[----:B------:R-:W-:Y:S02]  /*a6d0*/  FMUL.FTZ R191, R191, -R211 ;  /* 0x800000d3bfbf7220 */ /* 0x000fe40000410000 */
[----:B------:R-:W-:Y:S02]  /*a6e0*/  FMUL.FTZ R161, R163, UR43 ;  /* 0x0000002ba3a17c20 */ /* 0x000fe40008410000 */
[----:B------:R-:W-:Y:S02]  /*a6f0*/  FMUL.FTZ R162, R182, UR43 ;  /* 0x0000002bb6a27c20 */ /* 0x000fe40008410000 */
[----:B------:R-:W-:Y:S02]  /*a700*/  FFMA.FTZ R157, R65, UR45, -R154 ;  /* 0x0000002d419d7c23 */ /* 0x000fe4000801089a */
[----:B------:R-:W-:-:S02]  /*a710*/  FFMA.FTZ R154, R66, UR45, -R185 ;  /* 0x0000002d429a7c23 */ /* 0x000fc400080108b9 */
[----:B------:R-:W-:Y:S02]  /*a720*/  FFMA.FTZ R191, R192, R212, R191 ;  /* 0x000000d4c0bf7223 */ /* 0x000fe400000100bf */
[----:B------:R-:W-:Y:S02]  /*a730*/  FMUL.FTZ R185, R91, R66 ;  /* 0x000000425bb97220 */ /* 0x000fe40000410000 */
[----:B------:R-:W-:Y:S02]  /*a740*/  FMUL.FTZ R64, R92, R182 ;  /* 0x000000b65c407220 */ /* 0x000fe40000410000 */
[----:B------:R-:W-:Y:S02]  /*a750*/  FFMA.FTZ R161, R182, UR45, R161 ;  /* 0x0000002db6a17c23 */ /* 0x000fe400080100a1 */
[----:B------:R-:W-:Y:S02]  /*a760*/  FFMA.FTZ R172, R192, R211, -R172 ;  /* 0x000000d3c0ac7223 */ /* 0x000fe400000108ac */
[----:B------:R-:W-:-:S02]  /*a770*/  FFMA.FTZ R162, R163, UR45, -R162 ;  /* 0x0000002da3a27c23 */ /* 0x000fc400080108a2 */
[----:B------:R-:W-:Y:S02]  /*a780*/  FMUL.FTZ R66, R92, R163 ;  /* 0x000000a35c427220 */ /* 0x000fe40000410000 */
[----:B------:R-:W-:Y:S02]  /*a790*/  FMUL.FTZ R182, R184, UR43 ;  /* 0x0000002bb8b67c20 */ /* 0x000fe40008410000 */
[----:B------:R-:W-:Y:S02]  /*a7a0*/  FMUL.FTZ R163, R67, UR43 ;  /* 0x0000002b43a37c20 */ /* 0x000fe40008410000 */
[----:B------:R-:W-:Y:S02]  /*a7b0*/  FADD.FTZ R210, -R210, R191 ;  /* 0x000000bfd2d27221 */ /* 0x000fe40000010100 */
[----:B------:R-:W-:Y:S02]  /*a7c0*/  FMUL.FTZ R189, R3, R64 ;  /* 0x0000004003bd7220 */ /* 0x000fe40000410000 */
[----:B------:R-:W-:-:S02]  /*a7d0*/  FADD.FTZ R172, R209, R172 ;  /* 0x000000acd1ac7221 */ /* 0x000fc40000010000 */
[----:B------:R-:W-:Y:S01]  /*a7e0*/  FFMA.FTZ R187, R67, UR45, R182 ;  /* 0x0000002d43bb7c23 */ /* 0x000fe200080100b6 */
[----:B------:R0:W-:Y:S01]  /*a7f0*/  STS [R166.X4+0x8a8], R189 ;  /* 0x0008a8bda6007388 */ /* 0x0001e20000004800 */
[----:B------:R-:W-:Y:S02]  /*a800*/  FFMA.FTZ R182, R184, UR45, -R163 ;  /* 0x0000002db8b67c23 */ /* 0x000fe400080108a3 */
[C---:B------:R-:W-:Y:S02]  /*a810*/  FMUL.FTZ R163, R193.reuse, -R210 ;  /* 0x800000d2c1a37220 */ /* 0x040fe40000410000 */
[----:B------:R-:W-:Y:S02]  /*a820*/  FMUL.FTZ R193, R193, -R172 ;  /* 0x800000acc1c17220 */ /* 0x000fe40000410000 */
[----:B------:R-:W-:Y:S02]  /*a830*/  FMUL.FTZ R191, R174, R181 ;  /* 0x000000b5aebf7220 */ /* 0x000fe40000410000 */
[----:B------:R-:W-:-:S02]  /*a840*/  FMUL.FTZ R176, R176, R214 ;  /* 0x000000d6b0b07220 */ /* 0x000fc40000410000 */
[----:B0-----:R-:W-:Y:S01]  /*a850*/  FMUL.FTZ R189, R93, R184 ;  /* 0x000000b85dbd7220 */ /* 0x001fe20000410000 */
[----:B------:R0:W-:Y:S01]  /*a860*/  STS [R166.X4+0x89c], R191 ;  /* 0x00089cbfa6007388 */ /* 0x0001e20000004800 */
[C---:B------:R-:W-:Y:S02]  /*a870*/  FFMA.FTZ R184, R194.reuse, R172, -R163 ;  /* 0x000000acc2b87223 */ /* 0x040fe400000108a3 */
[----:B------:R-:W-:Y:S02]  /*a880*/  FFMA.FTZ R163, R194, R210, R193 ;  /* 0x000000d2c2a37223 */ /* 0x000fe400000100c1 */
[----:B------:R-:W-:Y:S02]  /*a890*/  FADD.FTZ R215, R215, R184 ;  /* 0x000000b8d7d77221 */ /* 0x000fe40000010000 */
[----:B------:R-:W-:Y:S02]  /*a8a0*/  FADD.FTZ R163, -R216, R163 ;  /* 0x000000a3d8a37221 */ /* 0x000fe40000010100 */
[----:B------:R-:W-:-:S02]  /*a8b0*/  FFMA.FTZ R180, R174, R173, R180 ;  /* 0x000000adaeb47223 */ /* 0x000fc400000100b4 */
[C---:B------:R-:W-:Y:S02]  /*a8c0*/  FMUL.FTZ R174, R195.reuse, -R163 ;  /* 0x800000a3c3ae7220 */ /* 0x040fe40000410000 */
[----:B------:R-:W-:Y:S02]  /*a8d0*/  FFMA.FTZ R232, R232, R181, -R233 ;  /* 0x000000b5e8e87223 */ /* 0x000fe400000108e9 */
[----:B------:R-:W-:Y:S02]  /*a8e0*/  FMUL.FTZ R195, R195, -R215 ;  /* 0x800000d7c3c37220 */ /* 0x000fe40000410000 */
[----:B------:R-:W-:Y:S02]  /*a8f0*/  FMUL.FTZ R181, R168, UR43 ;  /* 0x0000002ba8b57c20 */ /* 0x000fe40008410000 */
[----:B------:R-:W-:Y:S02]  /*a900*/  FFMA.FTZ R176, R175, R168, R176 ;  /* 0x000000a8afb07223 */ /* 0x000fe400000100b0 */
[----:B------:R-:W-:-:S02]  /*a910*/  FMUL.FTZ R175, R214, UR43 ;  /* 0x0000002bd6af7c20 */ /* 0x000fc40008410000 */
[----:B------:R-:W-:Y:S02]  /*a920*/  FFMA.FTZ R195, R196, R163, R195 ;  /* 0x000000a3c4c37223 */ /* 0x000fe400000100c3 */
[----:B------:R-:W-:Y:S02]  /*a930*/  FFMA.FTZ R184, R214, UR45, -R181 ;  /* 0x0000002dd6b87c23 */ /* 0x000fe400080108b5 */
[C---:B------:R-:W-:Y:S02]  /*a940*/  FMUL.FTZ R214, R95.reuse, R214 ;  /* 0x000000d65fd67220 */ /* 0x040fe40000410000 */
[----:B------:R-:W-:Y:S02]  /*a950*/  FFMA.FTZ R175, R168, UR45, R175 ;  /* 0x0000002da8af7c23 */ /* 0x000fe400080100af */
[----:B------:R-:W-:Y:S02]  /*a960*/  FMUL.FTZ R186, R95, R168 ;  /* 0x000000a85fba7220 */ /* 0x000fe40000410000 */
[----:B------:R-:W-:-:S02]  /*a970*/  FFMA.FTZ R168, R196, R215, -R174 ;  /* 0x000000d7c4a87223 */ /* 0x000fc400000108ae */
[----:B------:R-:W-:Y:S02]  /*a980*/  FADD.FTZ R228, -R228, R195 ;  /* 0x000000c3e4e47221 */ /* 0x000fe40000010100 */
[----:B------:R-:W-:Y:S02]  /*a990*/  FMUL.FTZ R181, R231, R214 ;  /* 0x000000d6e7b57220 */ /* 0x000fe40000410000 */
[----:B------:R-:W-:Y:S02]  /*a9a0*/  FADD.FTZ R168, R227, R168 ;  /* 0x000000a8e3a87221 */ /* 0x000fe40000010000 */
[----:B0-----:R-:W-:Y:S02]  /*a9b0*/  FMUL.FTZ R191, R197, -R228 ;  /* 0x800000e4c5bf7220 */ /* 0x001fe40000410000 */
[C---:B------:R-:W-:Y:S02]  /*a9c0*/  FMUL.FTZ R184, R231.reuse, R184 ;  /* 0x000000b8e7b87220 */ /* 0x040fe40000410000 */
[----:B------:R-:W-:-:S02]  /*a9d0*/  FMUL.FTZ R231, R231, R186 ;  /* 0x000000bae7e77220 */ /* 0x000fc40000410000 */
[-C--:B------:R-:W-:Y:S02]  /*a9e0*/  FFMA.FTZ R174, R230, R186.reuse, R181 ;  /* 0x000000bae6ae7223 */ /* 0x080fe400000100b5 */
[----:B------:R-:W-:Y:S02]  /*a9f0*/  FMUL.FTZ R193, R5, R186 ;  /* 0x000000ba05c17220 */ /* 0x000fe40000410000 */
[----:B------:R-:W-:Y:S02]  /*aa00*/  FMUL.FTZ R186, R235, R182 ;  /* 0x000000b6ebba7220 */ /* 0x000fe40000410000 */
[-C--:B------:R-:W-:Y:S01]  /*aa10*/  FMUL.FTZ R197, R197, -R168.reuse ;  /* 0x800000a8c5c57220 */ /* 0x080fe20000410000 */
[----:B------:R-:W-:Y:S01]  /*aa20*/  STS [R166.X4+0x890], R193 ;  /* 0x000890c1a6007388 */ /* 0x000fe20000004800 */
[C---:B------:R-:W-:Y:S02]  /*aa30*/  FFMA.FTZ R182, R198.reuse, R168, -R191 ;  /* 0x000000a8c6b67223 */ /* 0x040fe400000108bf */
[----:B------:R-:W-:-:S02]  /*aa40*/  FFMA.FTZ R197, R198, R228, R197 ;  /* 0x000000e4c6c57223 */ /* 0x000fc400000100c5 */
[----:B------:R-:W-:Y:S02]  /*aa50*/  FADD.FTZ R225, R225, R182 ;  /* 0x000000b6e1e17221 */ /* 0x000fe40000010000 */
[C---:B------:R-:W-:Y:S02]  /*aa60*/  FFMA.FTZ R181, R230.reuse, R214, -R231 ;  /* 0x000000d6e6b57223 */ /* 0x040fe400000108e7 */
[----:B------:R-:W-:Y:S02]  /*aa70*/  FFMA.FTZ R230, R230, R175, R184 ;  /* 0x000000afe6e67223 */ /* 0x000fe400000100b8 */
[----:B------:R-:W-:Y:S02]  /*aa80*/  FADD.FTZ R175, -R226, R197 ;  /* 0x000000c5e2af7221 */ /* 0x000fe40000010100 */
[----:B------:R-:W-:Y:S02]  /*aa90*/  FMUL.FTZ R182, R199, -R225 ;  /* 0x800000e1c7b67220 */ /* 0x000fe40000410000 */
[----:B------:R-:W-:-:S02]  /*aaa0*/  FMUL.FTZ R213, R2, R183 ;  /* 0x000000b702d57220 */ /* 0x000fc40000410000 */
[----:B------:R-:W-:Y:S02]  /*aab0*/  FMUL.FTZ R67, R93, R67 ;  /* 0x000000435d437220 */ /* 0x000fe40000410000 */
[-C--:B------:R-:W-:Y:S01]  /*aac0*/  FMUL.FTZ R199, R199, -R175.reuse ;  /* 0x800000afc7c77220 */ /* 0x080fe20000410000 */
[----:B------:R0:W-:Y:S01]  /*aad0*/  STS [R166.X4+0x8b0], R213 ;  /* 0x0008b0d5a6007388 */ /* 0x0001e20000004800 */
[----:B------:R-:W-:Y:S02]  /*aae0*/  FFMA.FTZ R191, R200, R175, R182 ;  /* 0x000000afc8bf7223 */ /* 0x000fe400000100b6 */
[----:B------:R-:W-:Y:S02]  /*aaf0*/  FMUL.FTZ R233, R2, R185 ;  /* 0x000000b902e97220 */ /* 0x000fe40000410000 */
[C---:B------:R-:W-:Y:S02]  /*ab00*/  FMUL.FTZ R184, R235.reuse, R189 ;  /* 0x000000bdebb87220 */ /* 0x040fe40000410000 */
[----:B------:R-:W-:Y:S01]  /*ab10*/  FMUL.FTZ R235, R235, R67 ;  /* 0x00000043ebeb7220 */ /* 0x000fe20000410000 */
[----:B------:R1:W-:Y:S01]  /*ab20*/  STS [R166.X4+0x8b4], R233 ;  /* 0x0008b4e9a6007388 */ /* 0x0003e20000004800 */
[----:B------:R-:W-:-:S02]  /*ab30*/  FMUL.FTZ R177, R177, R212 ;  /* 0x000000d4b1b17220 */ /* 0x000fc40000410000 */
[----:B------:R-:W-:Y:S02]  /*ab40*/  FFMA.FTZ R200, R200, R225, -R199 ;  /* 0x000000e1c8c87223 */ /* 0x000fe400000108c7 */
[----:B------:R-:W-:Y:S02]  /*ab50*/  FADD.FTZ R224, -R224, R191 ;  /* 0x000000bfe0e07221 */ /* 0x000fe40000010100 */
[----:B0-----:R-:W-:Y:S02]  /*ab60*/  FMUL.FTZ R213, R4, R67 ;  /* 0x0000004304d57220 */ /* 0x001fe40000410000 */
[C---:B------:R-:W-:Y:S02]  /*ab70*/  FFMA.FTZ R187, R234.reuse, R187, R186 ;  /* 0x000000bbeabb7223 */ /* 0x040fe400000100ba */
[----:B------:R-:W-:Y:S01]  /*ab80*/  FFMA.FTZ R67, R234, R67, R184 ;  /* 0x00000043ea437223 */ /* 0x000fe200000100b8 */
[----:B------:R-:W-:Y:S01]  /*ab90*/  STS [R166.X4+0x8a0], R213 ;  /* 0x0008a0d5a6007388 */ /* 0x000fe20000004800 */
[----:B-1----:R-:W-:-:S02]  /*aba0*/  FMUL.FTZ R233, R4, R189 ;  /* 0x000000bd04e97220 */ /* 0x002fc40000410000 */
[----:B------:R-:W-:Y:S02]  /*abb0*/  FFMA.FTZ R234, R234, R189, -R235 ;  /* 0x000000bdeaea7223 */ /* 0x000fe400000108eb */
[----:B------:R-:W-:Y:S01]  /*abc0*/  FFMA.FTZ R177, R178, R211, R177 ;  /* 0x000000d3b2b17223 */ /* 0x000fe200000100b1 */
[----:B------:R-:W-:Y:S01]  /*abd0*/  STS [R166.X4+0x8a4], R233 ;  /* 0x0008a4e9a6007388 */ /* 0x000fe20000004800 */
[----:B------:R-:W-:Y:S02]  /*abe0*/  FADD.FTZ R178, R223, R200 ;  /* 0x000000c8dfb27221 */ /* 0x000fe40000010000 */
[----:B------:R-:W-:Y:S02]  /*abf0*/  FMUL.FTZ R189, R201, -R224 ;  /* 0x800000e0c9bd7220 */ /* 0x000fe40000410000 */
[----:B------:R-:W-:Y:S02]  /*ac00*/  FMUL.FTZ R191, R211, UR43 ;  /* 0x0000002bd3bf7c20 */ /* 0x000fe40008410000 */
[----:B------:R-:W-:-:S02]  /*ac10*/  FMUL.FTZ R201, R201, -R178 ;  /* 0x800000b2c9c97220 */ /* 0x000fc40000410000 */
[----:B------:R-:W-:Y:S02]  /*ac20*/  FFMA.FTZ R184, R202, R178, -R189 ;  /* 0x000000b2cab87223 */ /* 0x000fe400000108bd */
[----:B------:R-:W-:Y:S02]  /*ac30*/  FFMA.FTZ R186, R212, UR45, -R191 ;  /* 0x0000002dd4ba7c23 */ /* 0x000fe400080108bf */
[----:B------:R-:W-:Y:S02]  /*ac40*/  FFMA.FTZ R189, R202, R224, R201 ;  /* 0x000000e0cabd7223 */ /* 0x000fe400000100c9 */
[----:B------:R-:W-:Y:S02]  /*ac50*/  FADD.FTZ R221, R221, R184 ;  /* 0x000000b8dddd7221 */ /* 0x000fe40000010000 */
[----:B------:R-:W-:Y:S02]  /*ac60*/  FMUL.FTZ R184, R229, R186 ;  /* 0x000000bae5b87220 */ /* 0x000fe40000410000 */
[----:B------:R-:W-:-:S02]  /*ac70*/  FADD.FTZ R189, -R222, R189 ;  /* 0x000000bddebd7221 */ /* 0x000fc40000010100 */
[C---:B------:R-:W-:Y:S02]  /*ac80*/  FMUL.FTZ R186, R203.reuse, -R221 ;  /* 0x800000ddcbba7220 */ /* 0x040fe40000410000 */
[-C--:B------:R-:W-:Y:S02]  /*ac90*/  FMUL.FTZ R203, R203, -R189.reuse ;  /* 0x800000bdcbcb7220 */ /* 0x080fe40000410000 */
[C---:B------:R-:W-:Y:S02]  /*aca0*/  FFMA.FTZ R191, R204.reuse, R189, R186 ;  /* 0x000000bdccbf7223 */ /* 0x040fe400000100ba */
[----:B------:R-:W-:Y:S02]  /*acb0*/  FFMA.FTZ R186, R204, R221, -R203 ;  /* 0x000000ddccba7223 */ /* 0x000fe400000108cb */
[----:B------:R-:W-:Y:S02]  /*acc0*/  FADD.FTZ R220, -R220, R191 ;  /* 0x000000bfdcdc7221 */ /* 0x000fe40000010100 */
[----:B------:R-:W-:-:S02]  /*acd0*/  FADD.FTZ R186, R219, R186 ;  /* 0x000000badbba7221 */ /* 0x000fc40000010000 */
[----:B------:R-:W-:Y:S02]  /*ace0*/  FMUL.FTZ R191, R205, -R220 ;  /* 0x800000dccdbf7220 */ /* 0x000fe40000410000 */
[----:B------:R-:W-:Y:S02]  /*acf0*/  FMUL.FTZ R190, R96, R211 ;  /* 0x000000d360be7220 */ /* 0x000fe40000410000 */
[----:B------:R-:W-:Y:S02]  /*ad00*/  FMUL.FTZ R195, R5, R214 ;  /* 0x000000d605c37220 */ /* 0x000fe40000410000 */
[----:B------:R-:W-:Y:S02]  /*ad10*/  FMUL.FTZ R182, R212, UR43 ;  /* 0x0000002bd4b67c20 */ /* 0x000fe40008410000 */
[-C--:B------:R-:W-:Y:S01]  /*ad20*/  FMUL.FTZ R205, R205, -R186.reuse ;  /* 0x800000bacdcd7220 */ /* 0x080fe20000410000 */
[----:B------:R0:W-:Y:S01]  /*ad30*/  STS [R166.X4+0x894], R195 ;  /* 0x000894c3a6007388 */ /* 0x0001e20000004800 */
[----:B------:R-:W-:-:S02]  /*ad40*/  FFMA.FTZ R192, R206, R186, -R191 ;  /* 0x000000bacec07223 */ /* 0x000fc400000108bf */
[----:B------:R-:W-:Y:S02]  /*ad50*/  FMUL.FTZ R212, R96, R212 ;  /* 0x000000d460d47220 */ /* 0x000fe40000410000 */
[----:B------:R-:W-:Y:S02]  /*ad60*/  FMUL.FTZ R193, R6, R190 ;  /* 0x000000be06c17220 */ /* 0x000fe40000410000 */
[----:B------:R-:W-:Y:S02]  /*ad70*/  FMUL.FTZ R196, R97, R210 ;  /* 0x000000d261c47220 */ /* 0x000fe40000410000 */
[----:B------:R-:W-:Y:S01]  /*ad80*/  FFMA.FTZ R205, R206, R220, R205 ;  /* 0x000000dccecd7223 */ /* 0x000fe200000100cd */
[----:B------:R1:W-:Y:S01]  /*ad90*/  STS [R166.X4+0x888], R193 ;  /* 0x000888c1a6007388 */ /* 0x0003e20000004800 */
[----:B------:R-:W-:Y:S02]  /*ada0*/  FADD.FTZ R217, R217, R192 ;  /* 0x000000c0d9d97221 */ /* 0x000fe40000010000 */
[----:B0-----:R-:W-:-:S02]  /*adb0*/  FMUL.FTZ R195, R6, R212 ;  /* 0x000000d406c37220 */ /* 0x001fc40000410000 */
[----:B------:R-:W-:Y:S02]  /*adc0*/  FMUL.FTZ R194, R97, R172 ;  /* 0x000000ac61c27220 */ /* 0x000fe40000410000 */
[----:B------:R-:W-:Y:S01]  /*add0*/  FMUL.FTZ R191, R152, R196 ;  /* 0x000000c498bf7220 */ /* 0x000fe20000410000 */
[----:B------:R0:W-:Y:S01]  /*ade0*/  STS [R166.X4+0x88c], R195 ;  /* 0x00088cc3a6007388 */ /* 0x0001e20000004800 */
[----:B------:R-:W-:Y:S02]  /*adf0*/  FADD.FTZ R218, -R218, R205 ;  /* 0x000000cddada7221 */ /* 0x000fe40000010100 */
[----:B-1----:R-:W-:Y:S02]  /*ae00*/  FMUL.FTZ R193, R207, -R217 ;  /* 0x800000d9cfc17220 */ /* 0x002fe40000410000 */
[-C--:B------:R-:W-:Y:S02]  /*ae10*/  FMUL.FTZ R192, R152, R194.reuse ;  /* 0x000000c298c07220 */ /* 0x080fe40000410000 */
[----:B------:R-:W-:-:S02]  /*ae20*/  FFMA.FTZ R191, R151, R194, R191 ;  /* 0x000000c297bf7223 */ /* 0x000fc400000100bf */
[----:B------:R-:W-:Y:S02]  /*ae30*/  FMUL.FTZ R207, R207, -R218 ;  /* 0x800000dacfcf7220 */ /* 0x000fe40000410000 */
[----:B0-----:R-:W-:Y:S02]  /*ae40*/  FMUL.FTZ R195, R9, R194 ;  /* 0x000000c209c37220 */ /* 0x001fe40000410000 */
[----:B------:R-:W-:Y:S02]  /*ae50*/  FFMA.FTZ R194, R208, R218, R193 ;  /* 0x000000dad0c27223 */ /* 0x000fe400000100c1 */
[----:B------:R-:W-:Y:S01]  /*ae60*/  FMUL.FTZ R197, R237, R66 ;  /* 0x00000042edc57220 */ /* 0x000fe20000410000 */
[----:B------:R0:W-:Y:S01]  /*ae70*/  STS [R166.X4+0x880], R195 ;  /* 0x000880c3a6007388 */ /* 0x0001e20000004800 */
[----:B------:R-:W-:Y:S02]  /*ae80*/  FMUL.FTZ R69, R105, R31 ;  /* 0x0000001f69457220 */ /* 0x000fe40000410000 */
[----:B------:R-:W-:-:S02]  /*ae90*/  FMUL.FTZ R199, R237, R64 ;  /* 0x00000040edc77220 */ /* 0x000fc40000410000 */
[----:B------:R-:W-:Y:S02]  /*aea0*/  FFMA.FTZ R207, R208, R217, -R207 ;  /* 0x000000d9d0cf7223 */ /* 0x000fe400000108cf */
[----:B------:R-:W-:Y:S02]  /*aeb0*/  FADD.FTZ R241, -R241, R194 ;  /* 0x000000c2f1f17221 */ /* 0x000fe40000010100 */
[----:B------:R-:W-:Y:S02]  /*aec0*/  FFMA.FTZ R64, R236, R64, R197 ;  /* 0x00000040ec407223 */ /* 0x000fe400000100c5 */
[-C--:B------:R-:W-:Y:S02]  /*aed0*/  FMUL.FTZ R197, R9, R196.reuse ;  /* 0x000000c409c57220 */ /* 0x080fe40000410000 */
[----:B------:R-:W-:Y:S02]  /*aee0*/  FFMA.FTZ R192, R151, R196, -R192 ;  /* 0x000000c497c07223 */ /* 0x000fe400000108c0 */
[----:B------:R-:W-:Y:S01]  /*aef0*/  FFMA.FTZ R68, R33, -R69, R247 ;  /* 0x8000004521447223 */ /* 0x000fe200000100f7 */
[----:B------:R1:W-:Y:S01]  /*af00*/  STS [R166.X4+0x884], R197 ;  /* 0x000884c5a6007388 */ /* 0x0003e20000004800 */
[----:B------:R-:W-:-:S02]  /*af10*/  FMUL.FTZ R71, R104, R30 ;  /* 0x0000001e68477220 */ /* 0x000fc40000410000 */
[----:B------:R-:W-:Y:S02]  /*af20*/  FMUL.FTZ R65, R90, R65 ;  /* 0x000000415a417220 */ /* 0x000fe40000410000 */
[C---:B------:R-:W-:Y:S02]  /*af30*/  FMUL.FTZ R193, R239.reuse, R185 ;  /* 0x000000b9efc17220 */ /* 0x040fe40000410000 */
[----:B------:R-:W-:Y:S02]  /*af40*/  FMUL.FTZ R196, R239, R183 ;  /* 0x000000b7efc47220 */ /* 0x000fe40000410000 */
[----:B------:R-:W-:Y:S02]  /*af50*/  FFMA.FTZ R69, R32, -R69, R245 ;  /* 0x8000004520457223 */ /* 0x000fe400000100f5 */
[----:B------:R-:W-:Y:S02]  /*af60*/  FADD.FTZ R240, R240, R207 ;  /* 0x000000cff0f07221 */ /* 0x000fe40000010000 */
[----:B------:R-:W-:-:S02]  /*af70*/  FMUL.FTZ R194, R105, R241 ;  /* 0x000000f169c27220 */ /* 0x000fc40000410000 */
[----:B------:R-:W-:Y:S02]  /*af80*/  FFMA.FTZ R70, R28, -R71, R246 ;  /* 0x800000471c467223 */ /* 0x000fe400000100f6 */
[----:B------:R-:W-:Y:S02]  /*af90*/  FMUL.FTZ R243, R0, R65 ;  /* 0x0000004100f37220 */ /* 0x000fe40000410000 */
[C---:B------:R-:W-:Y:S02]  /*afa0*/  FFMA.FTZ R193, R238.reuse, R183, R193 ;  /* 0x000000b7eec17223 */ /* 0x040fe400000100c1 */
[----:B------:R-:W-:Y:S01]  /*afb0*/  FFMA.FTZ R185, R238, R185, -R196 ;  /* 0x000000b9eeb97223 */ /* 0x000fe200000108c4 */
[----:B------:R2:W-:Y:S01]  /*afc0*/  STS [R166.X4+0x8bc], R243 ;  /* 0x0008bcf3a6007388 */ /* 0x0005e20000004800 */
[----:B------:R-:W-:Y:S02]  /*afd0*/  FFMA.FTZ R71, R29, -R71, R244 ;  /* 0x800000471d477223 */ /* 0x000fe400000100f4 */
[----:B0-----:R-:W-:-:S02]  /*afe0*/  FMUL.FTZ R195, R104, R218 ;  /* 0x000000da68c37220 */ /* 0x001fc40000410000 */
[----:B------:R-:W-:Y:S02]  /*aff0*/  FMUL.FTZ R196, R105, R240 ;  /* 0x000000f069c47220 */ /* 0x000fe40000410000 */
[----:B------:R-:W-:Y:S02]  /*b000*/  FMUL.FTZ R183, R69, R194 ;  /* 0x000000c245b77220 */ /* 0x000fe40000410000 */
[----:B------:R-:W-:Y:S02]  /*b010*/  FMUL.FTZ R201, R98, R163 ;  /* 0x000000a362c97220 */ /* 0x000fe40000410000 */
[----:B-1----:R-:W-:Y:S02]  /*b020*/  FMUL.FTZ R197, R104, R217 ;  /* 0x000000d968c57220 */ /* 0x002fe40000410000 */
[----:B------:R-:W-:Y:S02]  /*b030*/  FMUL.FTZ R198, R71, R195 ;  /* 0x000000c347c67220 */ /* 0x000fe40000410000 */
[----:B------:R-:W-:-:S02]  /*b040*/  FFMA.FTZ R183, R68, R196, R183 ;  /* 0x000000c444b77223 */ /* 0x000fc400000100b7 */
[-C--:B--2---:R-:W-:Y:S02]  /*b050*/  FMUL.FTZ R243, R3, R66.reuse ;  /* 0x0000004203f37220 */ /* 0x084fe40000410000 */
[----:B------:R-:W-:Y:S02]  /*b060*/  FFMA.FTZ R66, R236, R66, -R199 ;  /* 0x00000042ec427223 */ /* 0x000fe400000108c7 */
[----:B------:R-:W-:Y:S01]  /*b070*/  FMUL.FTZ R199, R98, R215 ;  /* 0x000000d762c77220 */ /* 0x000fe20000410000 */
[----:B------:R-:W-:Y:S01]  /*b080*/  STS [R166.X4+0x8ac], R243 ;  /* 0x0008acf3a6007388 */ /* 0x000fe20000004800 */
[----:B------:R-:W-:Y:S02]  /*b090*/  FMUL.FTZ R202, R150, R201 ;  /* 0x000000c996ca7220 */ /* 0x000fe40000410000 */
[----:B------:R-:W-:Y:S02]  /*b0a0*/  FFMA.FTZ R200, R70, R197, R198 ;  /* 0x000000c546c87223 */ /* 0x000fe400000100c6 */
[----:B------:R-:W-:-:S02]  /*b0b0*/  FADD.FTZ R183, RZ, R183 ;  /* 0x000000b7ffb77221 */ /* 0x000fc40000010000 */
[-C--:B------:R-:W-:Y:S02]  /*b0c0*/  FMUL.FTZ R207, R12, R199.reuse ;  /* 0x000000c70ccf7220 */ /* 0x080fe40000410000 */
[-C--:B------:R-:W-:Y:S02]  /*b0d0*/  FMUL.FTZ R206, R150, R199.reuse ;  /* 0x000000c796ce7220 */ /* 0x080fe40000410000 */
[----:B------:R-:W-:Y:S01]  /*b0e0*/  FFMA.FTZ R198, R149, R199, R202 ;  /* 0x000000c795c67223 */ /* 0x000fe200000100ca */
[----:B------:R0:W-:Y:S01]  /*b0f0*/  STS [R166.X4+0x878], R207 ;  /* 0x000878cfa6007388 */ /* 0x0001e20000004800 */
[----:B------:R-:W-:Y:S02]  /*b100*/  FADD.FTZ R204, R183, R200 ;  /* 0x000000c8b7cc7221 */ /* 0x000fe40000010000 */
[----:B------:R-:W-:Y:S02]  /*b110*/  FMUL.FTZ R199, R103, R220 ;  /* 0x000000dc67c77220 */ /* 0x000fe40000410000 */
[----:B------:R-:W-:-:S02]  /*b120*/  FMUL.FTZ R183, R69, R196 ;  /* 0x000000c445b77220 */ /* 0x000fc40000410000 */
[----:B------:R-:W-:Y:S02]  /*b130*/  FFMA.FTZ R200, R149, R201, -R206 ;  /* 0x000000c995c87223 */ /* 0x000fe400000108ce */
[----:B------:R-:W-:Y:S02]  /*b140*/  FMUL.FTZ R205, R103, R186 ;  /* 0x000000ba67cd7220 */ /* 0x000fe40000410000 */
[----:B------:R-:W-:Y:S02]  /*b150*/  FMUL.FTZ R206, R131, R199 ;  /* 0x000000c783ce7220 */ /* 0x000fe40000410000 */
[----:B------:R-:W-:Y:S02]  /*b160*/  FMUL.FTZ R203, R102, R189 ;  /* 0x000000bd66cb7220 */ /* 0x000fe40000410000 */
[----:B------:R-:W-:Y:S02]  /*b170*/  FMUL.FTZ R202, R71, R197 ;  /* 0x000000c547ca7220 */ /* 0x000fe40000410000 */
[----:B------:R-:W-:-:S02]  /*b180*/  FFMA.FTZ R183, R68, R194, -R183 ;  /* 0x000000c244b77223 */ /* 0x000fc400000108b7 */
[----:B------:R-:W-:Y:S02]  /*b190*/  FFMA.FTZ R182, R211, UR45, R182 ;  /* 0x0000002dd3b67c23 */ /* 0x000fe400080100b6 */
[----:B------:R-:W-:Y:S02]  /*b1a0*/  FMUL.FTZ R211, R12, R201 ;  /* 0x000000c90cd37220 */ /* 0x000fe40000410000 */
[----:B0-----:R-:W-:Y:S02]  /*b1b0*/  FFMA.FTZ R207, R130, R205, R206 ;  /* 0x000000cd82cf7223 */ /* 0x001fe400000100ce */
[----:B------:R-:W-:Y:S01]  /*b1c0*/  FMUL.FTZ R201, R102, R221 ;  /* 0x000000dd66c97220 */ /* 0x000fe20000410000 */
[----:B------:R0:W-:Y:S01]  /*b1d0*/  STS [R166.X4+0x87c], R211 ;  /* 0x00087cd3a6007388 */ /* 0x0001e20000004800 */
[----:B------:R-:W-:Y:S02]  /*b1e0*/  FFMA.FTZ R202, R70, R195, -R202 ;  /* 0x000000c346ca7223 */ /* 0x000fe400000108ca */
[----:B------:R-:W-:-:S02]  /*b1f0*/  FADD.FTZ R183, RZ, R183 ;  /* 0x000000b7ffb77221 */ /* 0x000fc40000010000 */
[----:B------:R-:W-:Y:S02]  /*b200*/  FMUL.FTZ R208, R131, R205 ;  /* 0x000000cd83d07220 */ /* 0x000fe40000410000 */
[----:B------:R-:W-:Y:S02]  /*b210*/  FMUL.FTZ R206, R142, R203 ;  /* 0x000000cb8ece7220 */ /* 0x000fe40000410000 */
[----:B------:R-:W-:Y:S02]  /*b220*/  FADD.FTZ R204, R204, R207 ;  /* 0x000000cfcccc7221 */ /* 0x000fe40000010000 */
[----:B------:R-:W-:Y:S02]  /*b230*/  FADD.FTZ R183, R183, R202 ;  /* 0x000000cab7b77221 */ /* 0x000fe40000010000 */
[----:B------:R-:W-:Y:S02]  /*b240*/  FFMA.FTZ R208, R130, R199, -R208 ;  /* 0x000000c782d07223 */ /* 0x000fe400000108d0 */
[----:B------:R-:W-:-:S02]  /*b250*/  FFMA.FTZ R207, R141, R201, R206 ;  /* 0x000000c98dcf7223 */ /* 0x000fc400000100ce */
[----:B------:R-:W-:Y:S02]  /*b260*/  FMUL.FTZ R202, R101, R224 ;  /* 0x000000e065ca7220 */ /* 0x000fe40000410000 */
[----:B------:R-:W-:Y:S02]  /*b270*/  FMUL.FTZ R206, R142, R201 ;  /* 0x000000c98ece7220 */ /* 0x000fe40000410000 */
[C---:B------:R-:W-:Y:S02]  /*b280*/  FMUL.FTZ R188, R229.reuse, R212 ;  /* 0x000000d4e5bc7220 */ /* 0x040fe40000410000 */
[----:B------:R-:W-:Y:S02]  /*b290*/  FMUL.FTZ R229, R229, R190 ;  /* 0x000000bee5e57220 */ /* 0x000fe40000410000 */
[----:B------:R-:W-:Y:S02]  /*b2a0*/  FADD.FTZ R208, R183, R208 ;  /* 0x000000d0b7d07221 */ /* 0x000fe40000010000 */
[----:B------:R-:W-:-:S02]  /*b2b0*/  FADD.FTZ R209, R204, R207 ;  /* 0x000000cfccd17221 */ /* 0x000fc40000010000 */
[----:B------:R-:W-:Y:S02]  /*b2c0*/  FMUL.FTZ R204, R101, R178 ;  /* 0x000000b265cc7220 */ /* 0x000fe40000410000 */
[----:B------:R-:W-:Y:S02]  /*b2d0*/  FMUL.FTZ R183, R144, R202 ;  /* 0x000000ca90b77220 */ /* 0x000fe40000410000 */
[----:B------:R-:W-:Y:S02]  /*b2e0*/  FFMA.FTZ R207, R141, R203, -R206 ;  /* 0x000000cb8dcf7223 */ /* 0x000fe400000108ce */
[C---:B------:R-:W-:Y:S02]  /*b2f0*/  FFMA.FTZ R188, R153.reuse, R190, R188 ;  /* 0x000000be99bc7223 */ /* 0x040fe400000100bc */
[----:B------:R-:W-:Y:S02]  /*b300*/  FMUL.FTZ R213, R164, R65 ;  /* 0x00000041a4d57220 */ /* 0x000fe40000410000 */
[----:B------:R-:W-:-:S02]  /*b310*/  FFMA.FTZ R190, R153, R212, -R229 ;  /* 0x000000d499be7223 */ /* 0x000fc400000108e5 */
[----:B------:R-:W-:Y:S02]  /*b320*/  FMUL.FTZ R214, R164, R171 ;  /* 0x000000aba4d67220 */ /* 0x000fe40000410000 */
[----:B------:R-:W-:Y:S02]  /*b330*/  FFMA.FTZ R212, R143, R204, R183 ;  /* 0x000000cc8fd47223 */ /* 0x000fe400000100b7 */
[----:B------:R-:W-:Y:S02]  /*b340*/  FADD.FTZ R206, R208, R207 ;  /* 0x000000cfd0ce7221 */ /* 0x000fe40000010000 */
[----:B------:R-:W-:Y:S02]  /*b350*/  FMUL.FTZ R207, R100, R175 ;  /* 0x000000af64cf7220 */ /* 0x000fe40000410000 */
[C---:B------:R-:W-:Y:S02]  /*b360*/  FFMA.FTZ R183, R156.reuse, R171, R213 ;  /* 0x000000ab9cb77223 */ /* 0x040fe400000100d5 */
[----:B------:R-:W-:-:S02]  /*b370*/  FFMA.FTZ R171, R156, R65, -R214 ;  /* 0x000000419cab7223 */ /* 0x000fc400000108d6 */
[----:B------:R-:W-:Y:S02]  /*b380*/  FADD.FTZ R212, R209, R212 ;  /* 0x000000d4d1d47221 */ /* 0x000fe40000010000 */
[----:B------:R-:W-:Y:S02]  /*b390*/  FMUL.FTZ R65, R144, R204 ;  /* 0x000000cc90417220 */ /* 0x000fe40000410000 */
[----:B------:R-:W-:Y:S02]  /*b3a0*/  FMUL.FTZ R208, R99, R228 ;  /* 0x000000e463d07220 */ /* 0x000fe40000410000 */
[----:B------:R-:W-:Y:S02]  /*b3b0*/  FMUL.FTZ R209, R100, R225 ;  /* 0x000000e164d17220 */ /* 0x000fe40000410000 */
[----:B------:R-:W-:Y:S02]  /*b3c0*/  FMUL.FTZ R214, R146, R207 ;  /* 0x000000cf92d67220 */ /* 0x000fe40000410000 */
[----:B------:R-:W-:-:S02]  /*b3d0*/  FFMA.FTZ R65, R143, R202, -R65 ;  /* 0x000000ca8f417223 */ /* 0x000fc40000010841 */
[----:B------:R-:W-:Y:S02]  /*b3e0*/  FMUL.FTZ R216, R99, R168 ;  /* 0x000000a863d87220 */ /* 0x000fe40000410000 */
[----:B------:R-:W-:Y:S02]  /*b3f0*/  FMUL.FTZ R213, R148, R208 ;  /* 0x000000d094d57220 */ /* 0x000fe40000410000 */
[----:B0-----:R-:W-:Y:S02]  /*b400*/  FFMA.FTZ R211, R145, R209, R214 ;  /* 0x000000d191d37223 */ /* 0x001fe400000100d6 */
[----:B------:R-:W-:Y:S02]  /*b410*/  FADD.FTZ R206, R206, R65 ;  /* 0x00000041cece7221 */ /* 0x000fe40000010000 */
[----:B------:R-:W-:Y:S02]  /*b420*/  FFMA.FTZ R65, R147, R216, R213 ;  /* 0x000000d893417223 */ /* 0x000fe400000100d5 */
[----:B------:R-:W-:-:S02]  /*b430*/  FADD.FTZ R212, R212, R211 ;  /* 0x000000d3d4d47221 */ /* 0x000fc40000010000 */
[----:B------:R-:W-:Y:S02]  /*b440*/  FMUL.FTZ R214, R148, R216 ;  /* 0x000000d894d67220 */ /* 0x000fe40000410000 */
[----:B------:R-:W-:Y:S02]  /*b450*/  FADD.FTZ R65, R212, R65 ;  /* 0x00000041d4417221 */ /* 0x000fe40000010000 */
[----:B------:R-:W-:Y:S02]  /*b460*/  FFMA.FTZ R211, R147, R208, -R214 ;  /* 0x000000d093d37223 */ /* 0x000fe400000108d6 */
[----:B------:R-:W-:Y:S02]  /*b470*/  FADD.FTZ R198, R65, R198 ;  /* 0x000000c641c67221 */ /* 0x000fe40000010000 */
[----:B------:R-:W-:Y:S02]  /*b480*/  FMUL.FTZ R214, R146, R209 ;  /* 0x000000d192d67220 */ /* 0x000fe40000410000 */
[----:B------:R-:W-:-:S02]  /*b490*/  FADD.FTZ R191, R198, R191 ;  /* 0x000000bfc6bf7221 */ /* 0x000fc40000010000 */
[----:B------:R-:W-:Y:S02]  /*b4a0*/  FFMA.FTZ R213, R145, R207, -R214 ;  /* 0x000000cf91d57223 */ /* 0x000fe400000108d6 */
[----:B------:R-:W-:Y:S02]  /*b4b0*/  FADD.FTZ R191, R191, R188 ;  /* 0x000000bcbfbf7221 */ /* 0x000fe40000010000 */
[----:B------:R-:W-:Y:S02]  /*b4c0*/  FADD.FTZ R206, R206, R213 ;  /* 0x000000d5cece7221 */ /* 0x000fe40000010000 */
[----:B------:R-:W-:Y:S01]  /*b4d0*/  FADD.FTZ R174, R191, R174 ;  /* 0x000000aebfae7221 */ /* 0x000fe20000010000 */
[----:B------:R-:W-:Y:S01]  /*b4e0*/  MOV R191, UR39 ;  /* 0x0000002700bf7c02 */ /* 0x000fe20008000f00 */
[----:B------:R-:W-:Y:S02]  /*b4f0*/  FADD.FTZ R211, R206, R211 ;  /* 0x000000d3ced37221 */ /* 0x000fe40000010000 */
[----:B------:R-:W-:-:S02]  /*b500*/  FADD.FTZ R174, R174, R179 ;  /* 0x000000b3aeae7221 */ /* 0x000fc40000010000 */
[----:B------:R-:W-:Y:S02]  /*b510*/  FADD.FTZ R211, R211, R200 ;  /* 0x000000c8d3d37221 */ /* 0x000fe40000010000 */
[----:B------:R-:W-:Y:S02]  /*b520*/  FADD.FTZ R67, R174, R67 ;  /* 0x00000043ae437221 */ /* 0x000fe40000010000 */
[----:B------:R-:W-:Y:S02]  /*b530*/  FMUL.FTZ R65, R31, R196 ;  /* 0x000000c41f417220 */ /* 0x000fe40000410000 */
[----:B------:R-:W-:Y:S02]  /*b540*/  FADD.FTZ R64, R67, R64 ;  /* 0x0000004043407221 */ /* 0x000fe40000010000 */
[C---:B------:R-:W-:Y:S01]  /*b550*/  FMUL.FTZ R223, R18.reuse, R207 ;  /* 0x000000cf12df7220 */ /* 0x040fe20000410000 */
[----:B------:R0:W-:Y:S01]  /*b560*/  STS [R166.X4+0x840], R65 ;  /* 0x00084041a6007388 */ /* 0x0001e20000004800 */
[----:B------:R-:W-:-:S02]  /*b570*/  FMUL.FTZ R219, R18, R209 ;  /* 0x000000d112db7220 */ /* 0x000fc40000410000 */
[----:B------:R-:W-:Y:S01]  /*b580*/  FMUL.FTZ R207, R21, R204 ;  /* 0x000000cc15cf7220 */ /* 0x000fe20000410000 */
[----:B------:R-:W-:Y:S01]  /*b590*/  STS [R166.X4+0x86c], R223 ;  /* 0x00086cdfa6007388 */ /* 0x000fe20000004800 */
[----:B------:R-:W-:Y:S02]  /*b5a0*/  FMUL.FTZ R201, R24, R201 ;  /* 0x000000c918c97220 */ /* 0x000fe40000410000 */
[----:B------:R-:W-:Y:S01]  /*b5b0*/  FADD.FTZ R211, R211, R192 ;  /* 0x000000c0d3d37221 */ /* 0x000fe20000010000 */
[----:B------:R-:W-:Y:S01]  /*b5c0*/  STS [R166.X4+0x868], R219 ;  /* 0x000868dba6007388 */ /* 0x000fe20000004800 */
[----:B------:R-:W-:Y:S01]  /*b5d0*/  FMUL.FTZ R209, R21, R202 ;  /* 0x000000ca15d17220 */ /* 0x000fe20000410000 */
[----:B------:R-:W-:Y:S01]  /*b5e0*/  LEA R202, R191, -R138, 0x1 ;  /* 0x8000008abfca7211 */ /* 0x000fe200078e08ff */
[----:B------:R-:W-:Y:S01]  /*b5f0*/  FADD.FTZ R204, R64, R193 ;  /* 0x000000c140cc7221 */ /* 0x000fe20000010000 */
[----:B------:R1:W-:Y:S01]  /*b600*/  STS [R166.X4+0x858], R201 ;  /* 0x000858c9a6007388 */ /* 0x0003e20000004800 */
[----:B------:R-:W-:Y:S01]  /*b610*/  FMUL.FTZ R64, R215, UR43 ;  /* 0x0000002bd7407c20 */ /* 0x000fe20008410000 */
[----:B------:R-:W-:Y:S01]  /*b620*/  ISETP.GE.AND P0, PT, R202, 0x1, PT ;  /* 0x00000001ca00780c */ /* 0x000fe20003f06270 */
[----:B0-----:R-:W-:Y:S01]  /*b630*/  FMUL.FTZ R65, R228, UR43 ;  /* 0x0000002be4417c20 */ /* 0x001fe20008410000 */
[----:B------:R-:W-:Y:S01]  /*b640*/  STS [R166.X4+0x860], R207 ;  /* 0x000860cfa6007388 */ /* 0x000fe20000004800 */
[----:B------:R-:W-:-:S02]  /*b650*/  FADD.FTZ R190, R211, R190 ;  /* 0x000000bed3be7221 */ /* 0x000fc40000010000 */
[----:B------:R-:W-:Y:S01]  /*b660*/  FMUL.FTZ R197, R30, R197 ;  /* 0x000000c51ec57220 */ /* 0x000fe20000410000 */
[----:B------:R-:W-:Y:S01]  /*b670*/  STS [R166.X4+0x864], R209 ;  /* 0x000864d1a6007388 */ /* 0x000fe20000004800 */
[----:B------:R-:W-:Y:S02]  /*b680*/  FFMA.FTZ R196, R168, UR45, R65 ;  /* 0x0000002da8c47c23 */ /* 0x000fe40008010041 */
[----:B-1----:R-:W-:Y:S01]  /*b690*/  FFMA.FTZ R201, R163, UR45, -R64 ;  /* 0x0000002da3c97c23 */ /* 0x002fe20008010840 */
[----:B------:R0:W-:Y:S01]  /*b6a0*/  STS [R166.X4+0x848], R197 ;  /* 0x000848c5a6007388 */ /* 0x0001e20000004800 */
[----:B------:R-:W-:Y:S02]  /*b6b0*/  FMUL.FTZ R64, R225, UR43 ;  /* 0x0000002be1407c20 */ /* 0x000fe40008410000 */
[----:B------:R-:W-:Y:S02]  /*b6c0*/  FMUL.FTZ R65, R224, UR43 ;  /* 0x0000002be0417c20 */ /* 0x000fe40008410000 */
[----:B------:R-:W-:-:S02]  /*b6d0*/  FADD.FTZ R181, R190, R181 ;  /* 0x000000b5beb57221 */ /* 0x000fc40000010000 */
[C---:B------:R-:W-:Y:S02]  /*b6e0*/  FMUL.FTZ R227, R15.reuse, R216 ;  /* 0x000000d80fe37220 */ /* 0x040fe40000410000 */
[----:B------:R-:W-:Y:S02]  /*b6f0*/  FMUL.FTZ R229, R15, R208 ;  /* 0x000000d00fe57220 */ /* 0x000fe40000410000 */
[----:B------:R-:W-:Y:S01]  /*b700*/  FMUL.FTZ R203, R24, R203 ;  /* 0x000000cb18cb7220 */ /* 0x000fe20000410000 */
[----:B------:R-:W-:Y:S01]  /*b710*/  STS [R166.X4+0x870], R227 ;  /* 0x000870e3a6007388 */ /* 0x000fe20000004800 */
[C---:B------:R-:W-:Y:S02]  /*b720*/  FMUL.FTZ R205, R26.reuse, R205 ;  /* 0x000000cd1acd7220 */ /* 0x040fe40000410000 */
[----:B------:R-:W-:Y:S01]  /*b730*/  FMUL.FTZ R199, R26, R199 ;  /* 0x000000c71ac77220 */ /* 0x000fe20000410000 */
[----:B------:R-:W-:Y:S01]  /*b740*/  STS [R166.X4+0x874], R229 ;  /* 0x000874e5a6007388 */ /* 0x000fe20000004800 */
[----:B------:R-:W-:-:S02]  /*b750*/  FMUL.FTZ R195, R30, R195 ;  /* 0x000000c31ec37220 */ /* 0x000fc40000410000 */
[----:B------:R-:W-:Y:S01]  /*b760*/  FMUL.FTZ R179, R31, R194 ;  /* 0x000000c21fb37220 */ /* 0x000fe20000410000 */
[----:B------:R1:W-:Y:S01]  /*b770*/  STS [R166.X4+0x85c], R203 ;  /* 0x00085ccba6007388 */ /* 0x0003e20000004800 */
[----:B0-----:R-:W-:Y:S02]  /*b780*/  FFMA.FTZ R197, R175, UR45, -R64 ;  /* 0x0000002dafc57c23 */ /* 0x001fe40008010840 */
[----:B------:R-:W-:Y:S01]  /*b790*/  FFMA.FTZ R192, R178, UR45, R65 ;  /* 0x0000002db2c07c23 */ /* 0x000fe20008010041 */
[----:B------:R-:W-:Y:S01]  /*b7a0*/  STS [R166.X4+0x850], R205 ;  /* 0x000850cda6007388 */ /* 0x000fe20000004800 */
[----:B------:R-:W-:Y:S02]  /*b7b0*/  FADD.FTZ R181, R181, R232 ;  /* 0x000000e8b5b57221 */ /* 0x000fe40000010000 */
[----:B------:R-:W-:Y:S01]  /*b7c0*/  FMUL.FTZ R64, R221, UR43 ;  /* 0x0000002bdd407c20 */ /* 0x000fe20008410000 */
[----:B------:R0:W-:Y:S01]  /*b7d0*/  STS [R166.X4+0x854], R199 ;  /* 0x000854c7a6007388 */ /* 0x0001e20000004800 */
[----:B------:R-:W-:-:S02]  /*b7e0*/  FMUL.FTZ R65, R186, UR43 ;  /* 0x0000002bba417c20 */ /* 0x000fc40008410000 */
[----:B------:R-:W-:Y:S01]  /*b7f0*/  FADD.FTZ R181, R181, R234 ;  /* 0x000000eab5b57221 */ /* 0x000fe20000010000 */
[----:B------:R2:W-:Y:S01]  /*b800*/  STS [R166.X4+0x84c], R195 ;  /* 0x00084cc3a6007388 */ /* 0x0005e20000004800 */
[----:B------:R-:W-:Y:S02]  /*b810*/  FFMA.FTZ R193, R189, UR45, -R64 ;  /* 0x0000002dbdc17c23 */ /* 0x000fe40008010840 */
[----:B------:R-:W-:Y:S01]  /*b820*/  FFMA.FTZ R188, R220, UR45, -R65 ;  /* 0x0000002ddcbc7c23 */ /* 0x000fe20008010841 */
[----:B------:R3:W-:Y:S01]  /*b830*/  STS [R166.X4+0x844], R179 ;  /* 0x000844b3a6007388 */ /* 0x0007e20000004800 */
[----:B-1----:R-:W-:Y:S02]  /*b840*/  FMUL.FTZ R203, R172, UR43 ;  /* 0x0000002baccb7c20 */ /* 0x002fe40008410000 */
[----:B------:R-:W-:Y:S02]  /*b850*/  FMUL.FTZ R67, R210, UR43 ;  /* 0x0000002bd2437c20 */ /* 0x000fe40008410000 */
[----:B------:R-:W-:-:S02]  /*b860*/  FMUL.FTZ R198, R163, UR43 ;  /* 0x0000002ba3c67c20 */ /* 0x000fc40008410000 */
[----:B0-----:R-:W-:Y:S02]  /*b870*/  FMUL.FTZ R199, R168, UR43 ;  /* 0x0000002ba8c77c20 */ /* 0x001fe40008410000 */
[----:B------:R-:W-:Y:S02]  /*b880*/  FMUL.FTZ R194, R175, UR43 ;  /* 0x0000002bafc27c20 */ /* 0x000fe40008410000 */
[----:B--2---:R-:W-:Y:S02]  /*b890*/  FMUL.FTZ R195, R178, UR43 ;  /* 0x0000002bb2c37c20 */ /* 0x004fe40008410000 */
[----:B------:R-:W-:Y:S02]  /*b8a0*/  FMUL.FTZ R190, R189, UR43 ;  /* 0x0000002bbdbe7c20 */ /* 0x000fe40008410000 */
[----:B------:R-:W-:Y:S02]  /*b8b0*/  FMUL.FTZ R191, R220, UR43 ;  /* 0x0000002bdcbf7c20 */ /* 0x000fe40008410000 */
[----:B------:R-:W-:-:S02]  /*b8c0*/  FMUL.FTZ R65, R217, UR43 ;  /* 0x0000002bd9417c20 */ /* 0x000fc40008410000 */
[----:B------:R-:W-:Y:S02]  /*b8d0*/  FMUL.FTZ R64, R218, UR43 ;  /* 0x0000002bda407c20 */ /* 0x000fe40008410000 */
[----:B---3--:R-:W-:Y:S02]  /*b8e0*/  FMUL.FTZ R166, R240, UR43 ;  /* 0x0000002bf0a67c20 */ /* 0x008fe40008410000 */
[----:B------:R-:W-:Y:S02]  /*b8f0*/  FMUL.FTZ R179, R241, UR43 ;  /* 0x0000002bf1b37c20 */ /* 0x000fe40008410000 */
[----:B------:R-:W-:Y:S02]  /*b900*/  FADD.FTZ R206, R181, R66 ;  /* 0x00000042b5ce7221 */ /* 0x000fe40000010000 */
[----:B------:R-:W-:Y:S02]  /*b910*/  FFMA.FTZ R203, R210, UR45, -R203 ;  /* 0x0000002dd2cb7c23 */ /* 0x000fe400080108cb */
[----:B------:R-:W-:-:S02]  /*b920*/  FFMA.FTZ R200, R172, UR45, R67 ;  /* 0x0000002dacc87c23 */ /* 0x000fc40008010043 */
        /* <DEDUP_REMOVED lines=43> */
.L_x_8855:
[----:B------:R-:W-:Y:S05]  /*bbe0*/  BSYNC B0 ;  /* 0x0000000000007941 */ /* 0x000fea0003800000 */
.L_x_8854:
[----:B------:R-:W-:Y:S01]  /*bbf0*/  ULDC.64 UR34, c[0x0][0x298] ;  /* 0x0000a60000227ab9 */ /* 0x000fe20000000a00 */
[----:B------:R-:W-:Y:S01]  /*bc00*/  FMUL.FTZ R139, R34, R139 ;  /* 0x0000008b228b7220 */ /* 0x000fe20000410000 */
[----:B------:R-:W-:Y:S01]  /*bc10*/  USHF.R.U32.HI UR36, URZ, 0x1, UR35 ;  /* 0x000000013f247899 */ /* 0x000fe20008011623 */
[----:B------:R-:W-:Y:S01]  /*bc20*/  FADD.FTZ R206, R206, R185 ;  /* 0x000000b9cece7221 */ /* 0x000fe20000010000 */
[----:B------:R-:W-:Y:S01]  /*bc30*/  USHF.R.U64 UR34, UR34, 0x1, UR35 ;  /* 0x0000000122227899 */ /* 0x000fe20008001223 */
[----:B------:R-:W-:Y:S01]  /*bc40*/  FADD.FTZ R160, R160, R139 ;  /* 0x0000008ba0a07221 */ /* 0x000fe20000010000 */
[----:B------:R-:W-:Y:S01]  /*bc50*/  UIMAD UR35, UR36, UR12, URZ ;  /* 0x0000000c242372a4 */ /* 0x000fe2000f8e023f */
[----:B------:R-:W-:Y:S01]  /*bc60*/  IADD3 R139, R138, 0x40, RZ ;  /* 0x000000408a8b7810 */ /* 0x000fe20007ffe0ff */
[----:B------:R-:W-:Y:S01]  /*bc70*/  UIMAD.WIDE.U32 UR36, UR34, UR12, URZ ;  /* 0x0000000c222472a5 */ /* 0x000fe2000f8e003f */
[----:B------:R-:W-:Y:S01]  /*bc80*/  BSSY B0, `(.L_x_8856) ;  /* 0x0000028000007945 */ /* 0x000fe20003800000 */
[----:B------:R-:W-:Y:S01]  /*bc90*/  UIMAD UR42, UR13, UR34, UR35 ;  /* 0x000000220d2a72a4 */ /* 0x000fe2000f8e0223 */
[----:B------:R-:W-:Y:S01]  /*bca0*/  FADD.FTZ R183, R204, R183 ;  /* 0x000000b7ccb77221 */ /* 0x000fe20000010000 */
[----:B------:R-:W-:Y:S01]  /*bcb0*/  ULDC UR43, c[0x0][0x174] ;  /* 0x00005d00002b7ab9 */ /* 0x000fe20000000800 */
[C---:B------:R-:W-:Y:S01]  /*bcc0*/  ISETP.GE.AND P1, PT, R202.reuse, 0x41, PT ;  /* 0x00000041ca00780c */ /* 0x040fe20003f26270 */
[----:B------:R-:W-:Y:S01]  /*bcd0*/  ULDC.64 UR34, c[0x0][0x2a0] ;  /* 0x0000a80000227ab9 */ /* 0x000fe20000000a00 */
[----:B------:R-:W-:Y:S01]  /*bce0*/  ISETP.GE.AND P2, PT, R202, 0x61, PT ;  /* 0x00000061ca00780c */ /* 0x000fe20003f46270 */
[----:B------:R-:W-:Y:S01]  /*bcf0*/  UIADD3 UR37, UR42, UR37, URZ ;  /* 0x000000252a257290 */ /* 0x000fe2000fffe03f */
[----:B------:R-:W-:Y:S01]  /*bd00*/  FADD.FTZ R171, R206, R171 ;  /* 0x000000abceab7221 */ /* 0x000fe20000010000 */
[----:B------:R-:W-:Y:S01]  /*bd10*/  UIMAD UR42, UR15, UR34, URZ ;  /* 0x000000220f2a72a4 */ /* 0x000fe2000f8e023f */
[----:B------:R-:W-:Y:S01]  /*bd20*/  IADD3 R185, R138, 0x60, RZ ;  /* 0x000000608ab97810 */ /* 0x000fe20007ffe0ff */
[----:B------:R-:W-:Y:S01]  /*bd30*/  UIMAD.WIDE.U32 UR36, UR14, UR34, UR36 ;  /* 0x000000220e2472a5 */ /* 0x000fe2000f8e0024 */
[----:B------:R-:W-:Y:S01]  /*bd40*/  LEA.HI.SX32 R139, R139, R138, 0x1b ;  /* 0x0000008a8b8b7211 */ /* 0x000fe200078fdaff */
        /* <DEDUP_REMOVED lines=11> */
[----:B0-----:R-:W-:Y:S01]  /*be00*/  MOV R67, UR34 ;  /* 0x0000002200437c02 */ /* 0x001fe20008000f00 */
[----:B------:R-:W-:Y:S01]  /*be10*/  ULDC.64 UR34, c[0x0][0x2b0] ;  /* 0x0000ac0000227ab9 */ /* 0x000fe20000000a00 */
[----:B------:R-:W-:Y:S01]  /*be20*/  ISETP.GE.AND P0, PT, R202, 0x21, PT ;  /* 0x00000021ca00780c */ /* 0x000fe20003f06270 */
[----:B------:R-:W-:Y:S01]  /*be30*/  UIMAD UR34, UR37, UR34, URZ ;  /* 0x00000022252272a4 */ /* 0x000fe2000f8e023f */
[----:B------:R-:W-:Y:S01]  /*be40*/  MOV R205, UR36 ;  /* 0x0000002400cd7c02 */ /* 0x000fe20008000f00 */
[----:B------:R-:W-:Y:S02]  /*be50*/  IMAD.WIDE R64, R67, 0x4, R64 ;  /* 0x0000000443407825 */ /* 0x000fe400078e0240 */
[----:B------:R-:W-:-:S02]  /*be60*/  UIMAD UR34, UR36, UR35, UR34 ;  /* 0x00000023242272a4 */ /* 0x000fc4000f8e0222 */
[----:B------:R-:W-:Y:S02]  /*be70*/  FMUL.FTZ R67, R34, R140 ;  /* 0x0000008c22437220 */ /* 0x000fe40000410000 */
[----:B------:R-:W-:-:S04]  /*be80*/  IMAD.WIDE.U32 R64, R205, c[0x0][0x2b0], R64 ;  /* 0x0000ac00cd407a25 */ /* 0x000fc800078e0040 */
[----:B------:R-:W-:Y:S01]  /*be90*/  FADD.FTZ R158, R158, -R67 ;  /* 0x800000439e9e7221 */ /* 0x000fe20000010000 */
[----:B------:R-:W-:Y:S02]  /*bea0*/  IADD3 R67, R138, 0x20, RZ ;  /* 0x000000208a437810 */ /* 0x000fe40007ffe0ff */
[----:B------:R-:W-:Y:S02]  /*beb0*/  IADD3 R65, R65, UR34, RZ ;  /* 0x0000002241417c10 */ /* 0x000fe4000fffe0ff */
[----:B------:R-:W-:-:S06]  /*bec0*/  LEA.HI.SX32 R67, R67, R138, 0x1b ;  /* 0x0000008a43437211 */ /* 0x000fcc00078fdaff */
[----:B------:R-:W0:Y:S01]  /*bed0*/  LDS R67, [R67.X4+0x8c0] ;  /* 0x0008c00043437984 */ /* 0x000e220000004800 */
[----:B------:R-:W-:Y:S05]  /*bee0*/  @!P0 BRA `(.L_x_8857) ;  /* 0x0000001000008947 */ /* 0x000fea0003800000 */
[----:B0-----:R0:W-:Y:S02]  /*bef0*/  RED.E.ADD.F32.FTZ.RN.STRONG.GPU [R64.64+-0xf80], R67 ;  /* 0xfff080434000798e */ /* 0x0011e4000c10e7a0 */
.L_x_8857:
[----:B------:R-:W-:Y:S05]  /*bf00*/  BSYNC B0 ;  /* 0x0000000000007941 */ /* 0x000fea0003800000 */
.L_x_8856:
[----:B------:R-:W1:Y:S01]  /*bf10*/  LDS R139, [R139.X4+0x940] ;  /* 0x000940008b8b7984 */ /* 0x000e620000004800 */
[----:B------:R-:W-:Y:S01]  /*bf20*/  BSSY B0, `(.L_x_8858) ;  /* 0x0000004000007945 */ /* 0x000fe20003800000 */
[----:B------:R-:W-:Y:S01]  /*bf30*/  LEA.HI.SX32 R185, R185, R138, 0x1b ;  /* 0x0000008ab9b97211 */ /* 0x000fe200078fdaff */
[----:B------:R-:W-:Y:S05]  /*bf40*/  @!P1 BRA `(.L_x_8859) ;  /* 0x0000001000009947 */ /* 0x000fea0003800000 */
[----:B-1----:R1:W-:Y:S02]  /*bf50*/  RED.E.ADD.F32.FTZ.RN.STRONG.GPU [R64.64+-0xf00], R139 ;  /* 0xfff1008b4000798e */ /* 0x0023e4000c10e7a0 */
.L_x_8859:
[----:B------:R-:W-:Y:S05]  /*bf60*/  BSYNC B0 ;  /* 0x0000000000007941 */ /* 0x000fea0003800000 */
.L_x_8858:
[----:B------:R-:W2:Y:S01]  /*bf70*/  LDS R185, [R185.X4+0x9c0] ;  /* 0x0009c000b9b97984 */ /* 0x000ea20000004800 */
[----:B------:R-:W-:Y:S01]  /*bf80*/  BSSY B0, `(.L_x_8860) ;  /* 0x0000005000007945 */ /* 0x000fe20003800000 */
[C---:B0-----:R-:W-:Y:S02]  /*bf90*/  IADD3 R67, R138.reuse, 0x80, RZ ;  /* 0x000000808a437810 */ /* 0x041fe40007ffe0ff */
[----:B-1----:R-:W-:Y:S01]  /*bfa0*/  IADD3 R139, R138, 0xa0, RZ ;  /* 0x000000a08a8b7810 */ /* 0x002fe20007ffe0ff */
[----:B------:R-:W-:Y:S05]  /*bfb0*/  @!P2 BRA `(.L_x_8861) ;  /* 0x000000100000a947 */ /* 0x000fea0003800000 */
[----:B--2---:R0:W-:Y:S02]  /*bfc0*/  RED.E.ADD.F32.FTZ.RN.STRONG.GPU [R64.64+-0xe80], R185 ;  /* 0xfff180b94000798e */ /* 0x0041e4000c10e7a0 */
.L_x_8861:
[----:B------:R-:W-:Y:S05]  /*bfd0*/  BSYNC B0 ;  /* 0x0000000000007941 */ /* 0x000fea0003800000 */
.L_x_8860:
        /* <DEDUP_REMOVED lines=14> */
.L_x_8863:
[----:B------:R-:W-:Y:S05]  /*c0c0*/  BSYNC B0 ;  /* 0x0000000000007941 */ /* 0x000fea0003800000 */
.L_x_8862:
[----:B------:R-:W1:Y:S01]  /*c0d0*/  LDS R139, [R139.X4+0xac0] ;  /* 0x000ac0008b8b7984 */ /* 0x000e620000004800 */
[----:B------:R-:W-:Y:S01]  /*c0e0*/  BSSY B0, `(.L_x_8864) ;  /* 0x0000005000007945 */ /* 0x000fe20003800000 */
[----:B0-----:R-:W-:Y:S02]  /*c0f0*/  IADD3 R67, R138, 0xe0, RZ ;  /* 0x000000e08a437810 */ /* 0x001fe40007ffe0ff */
[----:B------:R-:W-:Y:S01]  /*c100*/  LEA.HI.SX32 R185, R185, R138, 0x1b ;  /* 0x0000008ab9b97211 */ /* 0x000fe200078fdaff */
[----:B------:R-:W-:Y:S05]  /*c110*/  @!P0 BRA `(.L_x_8865) ;  /* 0x0000001000008947 */ /* 0x000fea0003800000 */
[----:B-1----:R0:W-:Y:S02]  /*c120*/  RED.E.ADD.F32.FTZ.RN.STRONG.GPU [R64.64+-0xd80], R139 ;  /* 0xfff2808b4000798e */ /* 0x0021e4000c10e7a0 */
.L_x_8865:
[----:B------:R-:W-:Y:S05]  /*c130*/  BSYNC B0 ;  /* 0x0000000000007941 */ /* 0x000fea0003800000 */
.L_x_8864:
[----:B------:R-:W2:Y:S01]  /*c140*/  LDS R185, [R185.X4+0xb40] ;  /* 0x000b4000b9b97984 */ /* 0x000ea20000004800 */
[----:B------:R-:W-:Y:S01]  /*c150*/  BSSY B0, `(.L_x_8866) ;  /* 0x0000005000007945 */ /* 0x000fe20003800000 */
[----:B01----:R-:W-:-:S02]  /*c160*/  IADD3 R139, R138, 0x100, RZ ;  /* 0x000001008a8b7810 */ /* 0x003fc40007ffe0ff */
[----:B------:R-:W-:Y:S01]  /*c170*/  LEA.HI.SX32 R67, R67, R138, 0x1b ;  /* 0x0000008a43437211 */ /* 0x000fe200078fdaff */
[----:B------:R-:W-:Y:S05]  /*c180*/  @!P1 BRA `(.L_x_8867) ;  /* 0x0000001000009947 */ /* 0x000fea0003800000 */
[----:B--2---:R0:W-:Y:S02]  /*c190*/  RED.E.ADD.F32.FTZ.RN.STRONG.GPU [R64.64+-0xd00], R185 ;  /* 0xfff300b94000798e */ /* 0x0041e4000c10e7a0 */
.L_x_8867:
[----:B------:R-:W-:Y:S05]  /*c1a0*/  BSYNC B0 ;  /* 0x0000000000007941 */ /* 0x000fea0003800000 */
.L_x_8866:
[----:B------:R-:W1:Y:S01]  /*c1b0*/  LDS R67, [R67.X4+0xbc0] ;  /* 0x000bc00043437984 */ /* 0x000e620000004800 */
[----:B------:R-:W-:Y:S01]  /*c1c0*/  BSSY B0, `(.L_x_8868) ;  /* 0x0000005000007945 */ /* 0x000fe20003800000 */
[----:B0-2---:R-:W-:Y:S02]  /*c1d0*/  IADD3 R185, R138, 0x120, RZ ;  /* 0x000001208ab97810 */ /* 0x005fe40007ffe0ff */
[----:B------:R-:W-:Y:S01]  /*c1e0*/  LEA.HI.SX32 R139, R139, R138, 0x1b ;  /* 0x0000008a8b8b7211 */ /* 0x000fe200078fdaff */
[----:B------:R-:W-:Y:S05]  /*c1f0*/  @!P2 BRA `(.L_x_8869) ;  /* 0x000000100000a947 */ /* 0x000fea0003800000 */
[----:B-1----:R0:W-:Y:S02]  /*c200*/  RED.E.ADD.F32.FTZ.RN.STRONG.GPU [R64.64+-0xc80], R67 ;  /* 0xfff380434000798e */ /* 0x0021e4000c10e7a0 */
.L_x_8869:
[----:B------:R-:W-:Y:S05]  /*c210*/  BSYNC B0 ;  /* 0x0000000000007941 */ /* 0x000fea0003800000 */
.L_x_8868:
[----:B------:R-:W2:Y:S01]  /*c220*/  LDS R139, [R139.X4+0xc40] ;  /* 0x000c40008b8b7984 */ /* 0x000ea20000004800 */
[----:B------:R-:W-:Y:S01]  /*c230*/  BSSY B0, `(.L_x_8870) ;  /* 0x0000005000007945 */ /* 0x000fe20003800000 */
[----:B01----:R-:W-:Y:S02]  /*c240*/  IADD3 R67, R138, 0x140, RZ ;  /* 0x000001408a437810 */ /* 0x003fe40007ffe0ff */
[----:B------:R-:W-:Y:S01]  /*c250*/  LEA.HI.SX32 R185, R185, R138, 0x1b ;  /* 0x0000008ab9b97211 */ /* 0x000fe200078fdaff */
[----:B------:R-:W-:Y:S05]  /*c260*/  @!P3 BRA `(.L_x_8871) ;  /* 0x000000100000b947 */ /* 0x000fea0003800000 */
[----:B--2---:R0:W-:Y:S02]  /*c270*/  RED.E.ADD.F32.FTZ.RN.STRONG.GPU [R64.64+-0xc00], R139 ;  /* 0xfff4008b4000798e */ /* 0x0041e4000c10e7a0 */
.L_x_8871:
[----:B------:R-:W-:Y:S05]  /*c280*/  BSYNC B0 ;  /* 0x0000000000007941 */ /* 0x000fea0003800000 */
.L_x_8870:
[----:B------:R-:W1:Y:S01]  /*c290*/  LDS R185, [R185.X4+0xcc0] ;  /* 0x000cc000b9b97984 */ /* 0x000e620000004800 */
[----:B------:R-:W-:Y:S01]  /*c2a0*/  BSSY B0, `(.L_x_8872) ;  /* 0x0000004000007945 */ /* 0x000fe20003800000 */
[----:B------:R-:W-:Y:S01]  /*c2b0*/  LEA.HI.SX32 R67, R67, R138, 0x1b ;  /* 0x0000008a43437211 */ /* 0x000fe200078fdaff */
[----:B------:R-:W-:Y:S05]  /*c2c0*/  @!P4 BRA `(.L_x_8873) ;  /* 0x000000100000c947 */ /* 0x000fea0003800000 */
[----:B-1----:R1:W-:Y:S02]  /*c2d0*/  RED.E.ADD.F32.FTZ.RN.STRONG.GPU [R64.64+-0xb80], R185 ;  /* 0xfff480b94000798e */ /* 0x0023e4000c10e7a0 */
.L_x_8873:
[----:B------:R-:W-:Y:S05]  /*c2e0*/  BSYNC B0 ;  /* 0x0000000000007941 */ /* 0x000fea0003800000 */
.L_x_8872:
[----:B------:R-:W3:Y:S01]  /*c2f0*/  LDS R67, [R67.X4+0xd40] ;  /* 0x000d400043437984 */ /* 0x000ee20000004800 */
[----:B------:R-:W-:Y:S01]  /*c300*/  BSSY B0, `(.L_x_8874) ;  /* 0x0000005000007945 */ /* 0x000fe20003800000 */
[----:B0-2---:R-:W-:-:S02]  /*c310*/  IADD3 R139, R138, 0x160, RZ ;  /* 0x000001608a8b7810 */ /* 0x005fc40007ffe0ff */
[----:B-1----:R-:W-:Y:S01]  /*c320*/  IADD3 R185, R138, 0x180, RZ ;  /* 0x000001808ab97810 */ /* 0x002fe20007ffe0ff */
[----:B------:R-:W-:Y:S05]  /*c330*/  @!P5 BRA `(.L_x_8875) ;  /* 0x000000100000d947 */ /* 0x000fea0003800000 */
[----:B---3--:R0:W-:Y:S02]  /*c340*/  RED.E.ADD.F32.FTZ.RN.STRONG.GPU [R64.64+-0xb00], R67 ;  /* 0xfff500434000798e */ /* 0x0081e4000c10e7a0 */
.L_x_8875:
[----:B------:R-:W-:Y:S05]  /*c350*/  BSYNC B0 ;  /* 0x0000000000007941 */ /* 0x000fea0003800000 */
.L_x_8874:
        /* <DEDUP_REMOVED lines=14> */
.L_x_8877:
[----:B------:R-:W-:Y:S05]  /*c440*/  BSYNC B0 ;  /* 0x0000000000007941 */ /* 0x000fea0003800000 */
.L_x_8876:
[----:B------:R-:W1:Y:S01]  /*c450*/  LDS R185, [R185.X4+0xe40] ;  /* 0x000e4000b9b97984 */ /* 0x000e620000004800 */
[----:B------:R-:W-:Y:S01]  /*c460*/  BSSY B0, `(.L_x_8878) ;  /* 0x0000005000007945 */ /* 0x000fe20003800000 */
[----:B0-----:R-:W-:-:S02]  /*c470*/  IADD3 R139, R138, 0x1c0, RZ ;  /* 0x000001c08a8b7810 */ /* 0x001fc40007ffe0ff */
[----:B------:R-:W-:Y:S01]  /*c480*/  LEA.HI.SX32 R67, R67, R138, 0x1b ;  /* 0x0000008a43437211 */ /* 0x000fe200078fdaff */
[----:B------:R-:W-:Y:S05]  /*c490*/  @!P0 BRA `(.L_x_8879) ;  /* 0x0000001000008947 */ /* 0x000fea0003800000 */
[----:B-1----:R0:W-:Y:S02]  /*c4a0*/  RED.E.ADD.F32.FTZ.RN.STRONG.GPU [R64.64+-0xa00], R185 ;  /* 0xfff600b94000798e */ /* 0x0021e4000c10e7a0 */
.L_x_8879:
[----:B------:R-:W-:Y:S05]  /*c4b0*/  BSYNC B0 ;  /* 0x0000000000007941 */ /* 0x000fea0003800000 */
.L_x_8878:
[----:B------:R-:W2:Y:S01]  /*c4c0*/  LDS R67, [R67.X4+0xec0] ;  /* 0x000ec00043437984 */ /* 0x000ea20000004800 */
[----:B------:R-:W-:Y:S01]  /*c4d0*/  BSSY B0, `(.L_x_8880) ;  /* 0x0000005000007945 */ /* 0x000fe20003800000 */
[----:B01----:R-:W-:Y:S02]  /*c4e0*/  IADD3 R185, R138, 0x1e0, RZ ;  /* 0x000001e08ab97810 */ /* 0x003fe40007ffe0ff */
[----:B------:R-:W-:Y:S01]  /*c4f0*/  LEA.HI.SX32 R139, R139, R138, 0x1b ;  /* 0x0000008a8b8b7211 */ /* 0x000fe200078fdaff */
[----:B------:R-:W-:Y:S05]  /*c500*/  @!P1 BRA `(.L_x_8881) ;  /* 0x0000001000009947 */ /* 0x000fea0003800000 */
[----:B--2---:R0:W-:Y:S02]  /*c510*/  RED.E.ADD.F32.FTZ.RN.STRONG.GPU [R64.64+-0x980], R67 ;  /* 0xfff680434000798e */ /* 0x0041e4000c10e7a0 */
.L_x_8881:
[----:B------:R-:W-:Y:S05]  /*c520*/  BSYNC B0 ;  /* 0x0000000000007941 */ /* 0x000fea0003800000 */
.L_x_8880:
[----:B------:R-:W1:Y:S01]  /*c530*/  LDS R139, [R139.X4+0xf40] ;  /* 0x000f40008b8b7984 */ /* 0x000e620000004800 */
[----:B------:R-:W-:Y:S01]  /*c540*/  BSSY B0, `(.L_x_8882) ;  /* 0x0000004000007945 */ /* 0x000fe20003800000 */
[----:B------:R-:W-:Y:S01]  /*c550*/  LEA.HI.SX32 R185, R185, R138, 0x1b ;  /* 0x0000008ab9b97211 */ /* 0x000fe200078fdaff */
[----:B------:R-:W-:Y:S05]  /*c560*/  @!P2 BRA `(.L_x_8883) ;  /* 0x000000100000a947 */ /* 0x000fea0003800000 */
[----:B-1----:R1:W-:Y:S02]  /*c570*/  RED.E.ADD.F32.FTZ.RN.STRONG.GPU [R64.64+-0x900], R139 ;  /* 0xfff7008b4000798e */ /* 0x0023e4000c10e7a0 */
.L_x_8883:
[----:B------:R-:W-:Y:S05]  /*c580*/  BSYNC B0 ;  /* 0x0000000000007941 */ /* 0x000fea0003800000 */
.L_x_8882:
[----:B------:R-:W3:Y:S01]  /*c590*/  LDS R185, [R185.X4+0xfc0] ;  /* 0x000fc000b9b97984 */ /* 0x000ee20000004800 */
[C---:B------:R-:W-:Y:S01]  /*c5a0*/  IADD3 R66, R138.reuse, 0x200, RZ ;  /* 0x000002008a427810 */ /* 0x040fe20007ffe0ff */
[----:B------:R-:W-:Y:S01]  /*c5b0*/  BSSY B0, `(.L_x_8884) ;  /* 0x0000005000007945 */ /* 0x000fe20003800000 */
[----:B0-2---:R-:W-:-:S02]  /*c5c0*/  IADD3 R67, R138, 0x220, RZ ;  /* 0x000002208a437810 */ /* 0x005fc40007ffe0ff */
[----:B------:R-:W-:Y:S01]  /*c5d0*/  LEA.HI.SX32 R66, R66, R138, 0x1b ;  /* 0x0000008a42427211 */ /* 0x000fe200078fdaff */
[----:B------:R-:W-:Y:S05]  /*c5e0*/  @!P3 BRA `(.L_x_8885) ;  /* 0x000000100000b947 */ /* 0x000fea0003800000 */
[----:B---3--:R0:W-:Y:S02]  /*c5f0*/  RED.E.ADD.F32.FTZ.RN.STRONG.GPU [R64.64+-0x880], R185 ;  /* 0xfff780b94000798e */ /* 0x0081e4000c10e7a0 */
.L_x_8885:
[----:B------:R-:W-:Y:S05]  /*c600*/  BSYNC B0 ;  /* 0x0000000000007941 */ /* 0x000fea0003800000 */
.L_x_8884:
[----:B-1----:R-:W-:Y:S01]  /*c610*/  LEA.HI.SX32 R139, R67, R138, 0x1b ;  /* 0x0000008a438b7211 */ /* 0x002fe200078fdaff */
[----:B------:R-:W-:Y:S01]  /*c620*/  BSSY B0, `(.L_x_8886) ;  /* 0x0000004000007945 */ /* 0x000fe20003800000 */
[----:B------:R1:W2:Y:S01]  /*c630*/  LDS R67, [R66.X4+0x1040] ;  /* 0x0010400042437984 */ /* 0x0002a20000004800 */
[----:B------:R-:W-:Y:S05]  /*c640*/  @!P4 BRA `(.L_x_8887) ;  /* 0x000000100000c947 */ /* 0x000fea0003800000 */
[----:B--2---:R2:W-:Y:S02]  /*c650*/  RED.E.ADD.F32.FTZ.RN.STRONG.GPU [R64.64+-0x800], R67 ;  /* 0xfff800434000798e */ /* 0x0045e4000c10e7a0 */
.L_x_8887:
[----:B------:R-:W-:Y:S05]  /*c660*/  BSYNC B0 ;  /* 0x0000000000007941 */ /* 0x000fea0003800000 */
.L_x_8886:
[----:B------:R-:W4:Y:S01]  /*c670*/  LDS R139, [R139.X4+0x10c0] ;  /* 0x0010c0008b8b7984 */ /* 0x000f220000004800 */
[----:B------:R-:W-:Y:S01]  /*c680*/  BSSY B0, `(.L_x_8888) ;  /* 0x0000005000007945 */ /* 0x000fe20003800000 */
[C---:B--2---:R-:W-:Y:S02]  /*c690*/  IADD3 R67, R138.reuse, 0x240, RZ ;  /* 0x000002408a437810 */ /* 0x044fe40007ffe0ff */
[----:B0--3--:R-:W-:Y:S01]  /*c6a0*/  IADD3 R185, R138, 0x260, RZ ;  /* 0x000002608ab97810 */ /* 0x009fe20007ffe0ff */
[----:B------:R-:W-:Y:S05]  /*c6b0*/  @!P5 BRA `(.L_x_8889) ;  /* 0x000000100000d947 */ /* 0x000fea0003800000 */
[----:B----4-:R0:W-:Y:S02]  /*c6c0*/  RED.E.ADD.F32.FTZ.RN.STRONG.GPU [R64.64+-0x780], R139 ;  /* 0xfff8808b4000798e */ /* 0x0101e4000c10e7a0 */
.L_x_8889:
[----:B------:R-:W-:Y:S05]  /*c6d0*/  BSYNC B0 ;  /* 0x0000000000007941 */ /* 0x000fea0003800000 */
.L_x_8888:
        /* <DEDUP_REMOVED lines=14> */
.L_x_8891:
[----:B------:R-:W-:Y:S05]  /*c7c0*/  BSYNC B0 ;  /* 0x0000000000007941 */ /* 0x000fea0003800000 */
.L_x_8890:
[----:B------:R-:W2:Y:S01]  /*c7d0*/  LDS R185, [R185.X4+0x11c0] ;  /* 0x0011c000b9b97984 */ /* 0x000ea20000004800 */
[----:B------:R-:W-:Y:S01]  /*c7e0*/  BSSY B0, `(.L_x_8892) ;  /* 0x0000005000007945 */ /* 0x000fe20003800000 */
[----:B0-----:R-:W-:Y:S02]  /*c7f0*/  IADD3 R67, R138, 0x2a0, RZ ;  /* 0x000002a08a437810 */ /* 0x001fe40007ffe0ff */
[----:B------:R-:W-:Y:S01]  /*c800*/  LEA.HI.SX32 R139, R139, R138, 0x1b ;  /* 0x0000008a8b8b7211 */ /* 0x000fe200078fdaff */
[----:B------:R-:W-:Y:S05]  /*c810*/  @!P0 BRA `(.L_x_8893) ;  /* 0x0000001000008947 */ /* 0x000fea0003800000 */
[----:B--2---:R0:W-:Y:S02]  /*c820*/  RED.E.ADD.F32.FTZ.RN.STRONG.GPU [R64.64+-0x680], R185 ;  /* 0xfff980b94000798e */ /* 0x0041e4000c10e7a0 */
.L_x_8893:
[----:B------:R-:W-:Y:S05]  /*c830*/  BSYNC B0 ;  /* 0x0000000000007941 */ /* 0x000fea0003800000 */
.L_x_8892:
[----:B------:R-:W3:Y:S01]  /*c840*/  LDS R139, [R139.X4+0x1240] ;  /* 0x001240008b8b7984 */ /* 0x000ee20000004800 */
[----:B------:R-:W-:Y:S01]  /*c850*/  BSSY B0, `(.L_x_8894) ;  /* 0x0000005000007945 */ /* 0x000fe20003800000 */
[----:B0-2---:R-:W-:-:S02]  /*c860*/  IADD3 R185, R138, 0x2c0, RZ ;  /* 0x000002c08ab97810 */ /* 0x005fc40007ffe0ff */
[----:B------:R-:W-:Y:S01]  /*c870*/  LEA.HI.SX32 R67, R67, R138, 0x1b ;  /* 0x0000008a43437211 */ /* 0x000fe200078fdaff */
[----:B------:R-:W-:Y:S05]  /*c880*/  @!P1 BRA `(.L_x_8895) ;  /* 0x0000001000009947 */ /* 0x000fea0003800000 */
[----:B---3--:R0:W-:Y:S02]  /*c890*/  RED.E.ADD.F32.FTZ.RN.STRONG.GPU [R64.64+-0x600], R139 ;  /* 0xfffa008b4000798e */ /* 0x0081e4000c10e7a0 */
.L_x_8895:
[----:B------:R-:W-:Y:S05]  /*c8a0*/  BSYNC B0 ;  /* 0x0000000000007941 */ /* 0x000fea0003800000 */
.L_x_8894:
[----:B------:R-:W2:Y:S01]  /*c8b0*/  LDS R67, [R67.X4+0x12c0] ;  /* 0x0012c00043437984 */ /* 0x000ea20000004800 */
[----:B------:R-:W-:Y:S01]  /*c8c0*/  BSSY B0, `(.L_x_8896) ;  /* 0x0000005000007945 */ /* 0x000fe20003800000 */
[----:B0--3--:R-:W-:Y:S02]  /*c8d0*/  IADD3 R139, R138, 0x2e0, RZ ;  /* 0x000002e08a8b7810 */ /* 0x009fe40007ffe0ff */
[----:B------:R-:W-:Y:S01]  /*c8e0*/  LEA.HI.SX32 R185, R185, R138, 0x1b ;  /* 0x0000008ab9b97211 */ /* 0x000fe200078fdaff */
[----:B------:R-:W-:Y:S05]  /*c8f0*/  @!P2 BRA `(.L_x_8897) ;  /* 0x000000100000a947 */ /* 0x000fea0003800000 */
[----:B--2---:R0:W-:Y:S02]  /*c900*/  RED.E.ADD.F32.FTZ.RN.STRONG.GPU [R64.64+-0x580], R67 ;  /* 0xfffa80434000798e */ /* 0x0041e4000c10e7a0 */
.L_x_8897:
[----:B------:R-:W-:Y:S05]  /*c910*/  BSYNC B0 ;  /* 0x0000000000007941 */ /* 0x000fea0003800000 */
.L_x_8896:
[----:B------:R-:W3:Y:S01]  /*c920*/  LDS R185, [R185.X4+0x1340] ;  /* 0x00134000b9b97984 */ /* 0x000ee20000004800 */
[----:B------:R-:W-:Y:S01]  /*c930*/  BSSY B0, `(.L_x_8898) ;  /* 0x0000005000007945 */ /* 0x000fe20003800000 */
[----:B0-2---:R-:W-:Y:S02]  /*c940*/  IADD3 R67, R138, 0x300, RZ ;  /* 0x000003008a437810 */ /* 0x005fe40007ffe0ff */
[----:B------:R-:W-:Y:S01]  /*c950*/  LEA.HI.SX32 R139, R139, R138, 0x1b ;  /* 0x0000008a8b8b7211 */ /* 0x000fe200078fdaff */
[----:B------:R-:W-:Y:S05]  /*c960*/  @!P3 BRA `(.L_x_8899) ;  /* 0x000000100000b947 */ /* 0x000fea0003800000 */
[----:B---3--:R0:W-:Y:S02]  /*c970*/  RED.E.ADD.F32.FTZ.RN.STRONG.GPU [R64.64+-0x500], R185 ;  /* 0xfffb00b94000798e */ /* 0x0081e4000c10e7a0 */
.L_x_8899:
[----:B------:R-:W-:Y:S05]  /*c980*/  BSYNC B0 ;  /* 0x0000000000007941 */ /* 0x000fea0003800000 */
.L_x_8898:
[----:B------:R-:W2:Y:S01]  /*c990*/  LDS R139, [R139.X4+0x13c0] ;  /* 0x0013c0008b8b7984 */ /* 0x000ea20000004800 */
[----:B------:R-:W-:Y:S01]  /*c9a0*/  BSSY B0, `(.L_x_8900) ;  /* 0x0000004000007945 */ /* 0x000fe20003800000 */
[----:B------:R-:W-:Y:S01]  /*c9b0*/  LEA.HI.SX32 R67, R67, R138, 0x1b ;  /* 0x0000008a43437211 */ /* 0x000fe200078fdaff */
[----:B------:R-:W-:Y:S05]  /*c9c0*/  @!P4 BRA `(.L_x_8901) ;  /* 0x000000100000c947 */ /* 0x000fea0003800000 */
[----:B--2---:R2:W-:Y:S02]  /*c9d0*/  RED.E.ADD.F32.FTZ.RN.STRONG.GPU [R64.64+-0x480], R139 ;  /* 0xfffb808b4000798e */ /* 0x0045e4000c10e7a0 */
.L_x_8901:
[----:B------:R-:W-:Y:S05]  /*c9e0*/  BSYNC B0 ;  /* 0x0000000000007941 */ /* 0x000fea0003800000 */
.L_x_8900:
[----:B------:R-:W4:Y:S01]  /*c9f0*/  LDS R67, [R67.X4+0x1440] ;  /* 0x0014400043437984 */ /* 0x000f220000004800 */
[----:B------:R-:W-:Y:S01]  /*ca00*/  BSSY B0, `(.L_x_8902) ;  /* 0x0000005000007945 */ /* 0x000fe20003800000 */
[----:B--2---:R-:W-:-:S02]  /*ca10*/  IADD3 R139, R138, 0x320, RZ ;  /* 0x000003208a8b7810 */ /* 0x004fc40007ffe0ff */
[----:B0--3--:R-:W-:Y:S01]  /*ca20*/  IADD3 R185, R138, 0x340, RZ ;  /* 0x000003408ab97810 */ /* 0x009fe20007ffe0ff */
[----:B------:R-:W-:Y:S05]  /*ca30*/  @!P5 BRA `(.L_x_8903) ;  /* 0x000000100000d947 */ /* 0x000fea0003800000 */
[----:B----4-:R0:W-:Y:S02]  /*ca40*/  RED.E.ADD.F32.FTZ.RN.STRONG.GPU [R64.64+-0x400], R67 ;  /* 0xfffc00434000798e */ /* 0x0101e4000c10e7a0 */
.L_x_8903:
[----:B------:R-:W-:Y:S05]  /*ca50*/  BSYNC B0 ;  /* 0x0000000000007941 */ /* 0x000fea0003800000 */
.L_x_8902:
        /* <DEDUP_REMOVED lines=14> */
.L_x_8905:
[----:B------:R-:W-:Y:S05]  /*cb40*/  BSYNC B0 ;  /* 0x0000000000007941 */ /* 0x000fea0003800000 */
.L_x_8904:
[----:B------:R-:W2:Y:S01]  /*cb50*/  LDS R185, [R185.X4+0x1540] ;  /* 0x00154000b9b97984 */ /* 0x000ea20000004800 */
[----:B------:R-:W-:Y:S01]  /*cb60*/  BSSY B0, `(.L_x_8906) ;  /* 0x0000005000007945 */ /* 0x000fe20003800000 */
[----:B0-----:R-:W-:-:S02]  /*cb70*/  IADD3 R139, R138, 0x380, RZ ;  /* 0x000003808a8b7810 */ /* 0x001fc40007ffe0ff */
[----:B------:R-:W-:Y:S01]  /*cb80*/  LEA.HI.SX32 R67, R67, R138, 0x1b ;  /* 0x0000008a43437211 */ /* 0x000fe200078fdaff */
[----:B------:R-:W-:Y:S05]  /*cb90*/  @!P0 BRA `(.L_x_8907) ;  /* 0x0000001000008947 */ /* 0x000fea0003800000 */
[----:B--2---:R0:W-:Y:S02]  /*cba0*/  RED.E.ADD.F32.FTZ.RN.STRONG.GPU [R64.64+-0x300], R185 ;  /* 0xfffd00b94000798e */ /* 0x0041e4000c10e7a0 */
.L_x_8907:
[----:B------:R-:W-:Y:S05]  /*cbb0*/  BSYNC B0 ;  /* 0x0000000000007941 */ /* 0x000fea0003800000 */
.L_x_8906:
[----:B------:R-:W3:Y:S01]  /*cbc0*/  LDS R67, [R67.X4+0x15c0] ;  /* 0x0015c00043437984 */ /* 0x000ee20000004800 */
[----:B------:R-:W-:Y:S01]  /*cbd0*/  BSSY B0, `(.L_x_8908) ;  /* 0x0000005000007945 */ /* 0x000fe20003800000 */
[----:B0-2---:R-:W-:Y:S02]  /*cbe0*/  IADD3 R185, R138, 0x3a0, RZ ;  /* 0x000003a08ab97810 */ /* 0x005fe40007ffe0ff */
[----:B------:R-:W-:Y:S01]  /*cbf0*/  LEA.HI.SX32 R139, R139, R138, 0x1b ;  /* 0x0000008a8b8b7211 */ /* 0x000fe200078fdaff */
[----:B------:R-:W-:Y:S05]  /*cc00*/  @!P1 BRA `(.L_x_8909) ;  /* 0x0000001000009947 */ /* 0x000fea0003800000 */
[----:B---3--:R0:W-:Y:S02]  /*cc10*/  RED.E.ADD.F32.FTZ.RN.STRONG.GPU [R64.64+-0x280], R67 ;  /* 0xfffd80434000798e */ /* 0x0081e4000c10e7a0 */
.L_x_8909:
[----:B------:R-:W-:Y:S05]  /*cc20*/  BSYNC B0 ;  /* 0x0000000000007941 */ /* 0x000fea0003800000 */
.L_x_8908:
[----:B------:R-:W2:Y:S01]  /*cc30*/  LDS R139, [R139.X4+0x1640] ;  /* 0x001640008b8b7984 */ /* 0x000ea20000004800 */
[----:B------:R-:W-:Y:S01]  /*cc40*/  BSSY B0, `(.L_x_8910) ;  /* 0x0000005000007945 */ /* 0x000fe20003800000 */
[----:B0--3--:R-:W-:Y:S02]  /*cc50*/  IADD3 R67, R138, 0x3c0, RZ ;  /* 0x000003c08a437810 */ /* 0x009fe40007ffe0ff */
[----:B------:R-:W-:Y:S01]  /*cc60*/  LEA.HI.SX32 R185, R185, R138, 0x1b ;  /* 0x0000008ab9b97211 */ /* 0x000fe200078fdaff */
[----:B------:R-:W-:Y:S05]  /*cc70*/  @!P2 BRA `(.L_x_8911) ;  /* 0x000000100000a947 */ /* 0x000fea0003800000 */
[----:B--2---:R0:W-:Y:S02]  /*cc80*/  RED.E.ADD.F32.FTZ.RN.STRONG.GPU [R64.64+-0x200], R139 ;  /* 0xfffe008b4000798e */ /* 0x0041e4000c10e7a0 */
.L_x_8911:
[----:B------:R-:W-:Y:S05]  /*cc90*/  BSYNC B0 ;  /* 0x0000000000007941 */ /* 0x000fea0003800000 */
.L_x_8910:
[----:B------:R-:W3:Y:S01]  /*cca0*/  LDS R185, [R185.X4+0x16c0] ;  /* 0x0016c000b9b97984 */ /* 0x000ee20000004800 */
[----:B------:R-:W-:Y:S01]  /*ccb0*/  BSSY B0, `(.L_x_8912) ;  /* 0x0000005000007945 */ /* 0x000fe20003800000 */
[----:B0-2---:R-:W-:-:S02]  /*ccc0*/  IADD3 R139, R138, 0x3e0, RZ ;  /* 0x000003e08a8b7810 */ /* 0x005fc40007ffe0ff */
[----:B------:R-:W-:Y:S01]  /*ccd0*/  LEA.HI.SX32 R67, R67, R138, 0x1b ;  /* 0x0000008a43437211 */ /* 0x000fe200078fdaff */
[----:B------:R-:W-:Y:S05]  /*cce0*/  @!P3 BRA `(.L_x_8913) ;  /* 0x000000100000b947 */ /* 0x000fea0003800000 */
[----:B---3--:R0:W-:Y:S02]  /*ccf0*/  RED.E.ADD.F32.FTZ.RN.STRONG.GPU [R64.64+-0x180], R185 ;  /* 0xfffe80b94000798e */ /* 0x0081e4000c10e7a0 */
.L_x_8913:
[----:B------:R-:W-:Y:S05]  /*cd00*/  BSYNC B0 ;  /* 0x0000000000007941 */ /* 0x000fea0003800000 */
.L_x_8912:
[----:B------:R-:W2:Y:S01]  /*cd10*/  LDS R67, [R67.X4+0x1740] ;  /* 0x0017400043437984 */ /* 0x000ea20000004800 */
[----:B------:R-:W-:Y:S01]  /*cd20*/  BSSY B0, `(.L_x_8914) ;  /* 0x0000004000007945 */ /* 0x000fe20003800000 */
[----:B------:R-:W-:Y:S01]  /*cd30*/  LEA.HI.SX32 R139, R139, R138, 0x1b ;  /* 0x0000008a8b8b7211 */ /* 0x000fe200078fdaff */
[----:B------:R-:W-:Y:S05]  /*cd40*/  @!P4 BRA `(.L_x_8915) ;  /* 0x000000100000c947 */ /* 0x000fea0003800000 */
[----:B--2---:R2:W-:Y:S02]  /*cd50*/  RED.E.ADD.F32.FTZ.RN.STRONG.GPU [R64.64+-0x100], R67 ;  /* 0xffff00434000798e */ /* 0x0045e4000c10e7a0 */
.L_x_8915:
[----:B------:R-:W-:Y:S05]  /*cd60*/  BSYNC B0 ;  /* 0x0000000000007941 */ /* 0x000fea0003800000 */
.L_x_8914:
[----:B------:R-:W4:Y:S01]  /*cd70*/  LDS R139, [R139.X4+0x17c0] ;  /* 0x0017c0008b8b7984 */ /* 0x000f220000004800 */
[----:B------:R-:W-:Y:S01]  /*cd80*/  BSSY B0, `(.L_x_8916) ;  /* 0x0000003000007945 */ /* 0x000fe20003800000 */
[----:B------:R-:W-:Y:S05]  /*cd90*/  @!P5 BRA `(.L_x_8917) ;  /* 0x000000100000d947 */ /* 0x000fea0003800000 */
[----:B----4-:R4:W-:Y:S02]  /*cda0*/  RED.E.ADD.F32.FTZ.RN.STRONG.GPU [R64.64+-0x80], R139 ;  /* 0xffff808b4000798e */ /* 0x0109e4000c10e7a0 */
.L_x_8917:
[----:B------:R-:W-:Y:S05]  /*cdb0*/  BSYNC B0 ;  /* 0x0000000000007941 */ /* 0x000fea0003800000 */
.L_x_8916:
        /* <DEDUP_REMOVED lines=10> */
[----:B------:R-:W-:Y:S01]  /*ce60*/  FADD.FTZ R60, R5, R60 ;  /* 0x0000003c053c7221 */ /* 0x000fe20000010000 */
[----:B------:R-:W-:Y:S01]  /*ce70*/  ISETP.NE.AND P1, PT, R137, RZ, PT ;  /* 0x000000ff8900720c */ /* 0x000fe20003f25270 */
[----:B------:R-:W2:Y:S01]  /*ce80*/  SHFL.DOWN PT, R139, R183, 0x1, 0x1f ;  /* 0x08201f00b78b7f89 */ /* 0x000ea200000e0000 */
        /* <DEDUP_REMOVED lines=8> */
[----:B-----5:R-:W-:Y:S02]  /*cf10*/  @!P0 FADD.FTZ R65, R65, R140 ;  /* 0x0000008c41418221 */ /* 0x020fe40000010000 */
[----:B------:R-:W-:Y:S02]  /*cf20*/  FFMA.FTZ R167, R2, R167, R154 ;  /* 0x000000a702a77223 */ /* 0x000fe4000001009a */
        /* <DEDUP_REMOVED lines=11> */
[----:B------:R-:W-:-:S02]  /*cfe0*/  FMUL.FTZ R8, R8, R210 ;  /* 0x000000d208087220 */ /* 0x000fc40000410000 */
[----:B------:R-:W-:Y:S02]  /*cff0*/  FADD.FTZ R73, R0, R73 ;  /* 0x0000004900497221 */ /* 0x000fe40000010000 */
        /* <DEDUP_REMOVED lines=29> */
[----:B------:R-:W-:-:S02]  /*d1d0*/  FFMA.FTZ R182, R153, R182, R184 ;  /* 0x000000b699b67223 */ /* 0x000fc400000100b8 */
[----:B--2---:R-:W-:Y:S01]  /*d1e0*/  @!P0 FADD.FTZ R66, R66, R139 ;  /* 0x0000008b42428221 */ /* 0x004fe20000010000 */
[----:B------:R-:W1:Y:S01]  /*d1f0*/  SHFL.DOWN PT, R4, R67, 0x8, 0x1f ;  /* 0x09001f0043047f89 */ /* 0x000e6200000e0000 */
[----:B------:R-:W-:Y:S02]  /*d200*/  FFMA.FTZ R8, R7, R172, R8 ;  /* 0x000000ac07087223 */ /* 0x000fe40000010008 */
        /* <DEDUP_REMOVED lines=51> */
[----:B------:R-:W-:Y:S02]  /*d540*/  FFMA.FTZ R76, R92, R169, R76 ;  /* 0x000000a95c4c7223 */ /* 0x000fe4000001004c */
[----:B------:R-:W-:Y:S02]  /*d550*/  FADD.FTZ R59, R182, R59 ;  /* 0x0000003bb63b7221 */ /* 0x000fe40000010000 */
[----:B------:R-:W-:Y:S02]  /*d560*/  FADD.FTZ R63, R162, R63 ;  /* 0x0000003fa23f7221 */ /* 0x000fe40000010000 */
        /* <DEDUP_REMOVED lines=34> */
.L_x_8919:
[----:B0-----:R-:W-:Y:S05]  /*d790*/  BSYNC B0 ;  /* 0x0000000000007941 */ /* 0x001fea0003800000 */
.L_x_8918:
        /* <DEDUP_REMOVED lines=8> */
.L_x_8841:
        /* <DEDUP_REMOVED lines=31> */
[----:B--2---:R-:W-:-:S03]  /*da10*/  PRMT R2, R78, 0x7632, R2 ;  /* 0x000076324e027816 */ /* 0x004fc60000000002 */
[----:B------:R0:W-:Y:S01]  /*da20*/  STS.U16 [R117+0xe], R0 ;  /* 0x00000e0075007388 */ /* 0x0001e20000000400 */
[----:B---3--:R-:W-:-:S03]  /*da30*/  PRMT R3, R76, 0x7632, R3 ;  /* 0x000076324c037816 */ /* 0x008fc60000000003 */
        /* <DEDUP_REMOVED lines=48> */
.L_x_8922:
[----:B-1----:R-:W-:Y:S05]  /*dd40*/  BSYNC B0 ;  /* 0x0000000000007941 */ /* 0x002fea0003800000 */
.L_x_8921:
[----:B0-----:R-:W2:Y:S01]  /*dd50*/  LDL.LU R5, [R1+0x20] ;  /* 0x0000200001057983 */ /* 0x001ea20000300800 */
        /* <DEDUP_REMOVED lines=11> */
[----:B------:R-:W-:Y:S02]  /*de10*/  MOV R3, UR7 ;  /* 0x0000000700037c02 */ /* 0x000fe40008000f00 */
        /* <DEDUP_REMOVED lines=11> */
[C---:B------:R-:W-:Y:S02]  /*ded0*/  LOP3.LUT R18, R136.reuse, 0xe0, RZ, 0xfc, !PT ;  /* 0x000000e088127812 */ /* 0x040fe400078efcff */
        /* <DEDUP_REMOVED lines=36> */
[----:B------:R-:W-:Y:S01]  /*e120*/  F2FP.PACK_AB R3, R61, R60 ;  /* 0x0000003c3d03723e */ /* 0x000fe200000000ff */
[----:B------:R-:W-:Y:S01]  /*e130*/  BAR.SYNC.DEFER_BLOCKING 0x0 ;  /* 0x0000000000007b1d */ /* 0x000fe20000010000 */
[C---:B------:R-:W-:Y:S02]  /*e140*/  PRMT R15, R2.reuse, 0x7610, R15 ;  /* 0x00007610020f7816 */ /* 0x040fe4000000000f */
[----:B------:R-:W-:Y:S02]  /*e150*/  PRMT R17, R2, 0x7632, R17 ;  /* 0x0000763202117816 */ /* 0x000fe40000000011 */
[----:B------:R-:W-:-:S04]  /*e160*/  F2FP.PACK_AB R2, R73, R72 ;  /* 0x000000484902723e */ /* 0x000fc800000000ff */
[----:B------:R-:W-:Y:S01]  /*e170*/  PRMT R23, R2, 0x7632, R23 ;  /* 0x0000763202177816 */ /* 0x000fe20000000017 */
[----:B------:R-:W-:Y:S04]  /*e180*/  STS.U16 [R117+0x10], R15 ;  /* 0x0000100f75007388 */ /* 0x000fe80000000400 */
[----:B------:R-:W-:Y:S04]  /*e190*/  STS.U16 [R117+0x12], R17 ;  /* 0x0000121175007388 */ /* 0x000fe80000000400 */
[----:B------:R-:W-:Y:S04]  /*e1a0*/  STS.U16 [R117+0x14], R3 ;  /* 0x0000140375007388 */ /* 0x000fe80000000400 */
[----:B------:R-:W-:Y:S04]  /*e1b0*/  STS.U16 [R117+0x1c], R2 ;  /* 0x00001c0275007388 */ /* 0x000fe80000000400 */
[----:B------:R-:W-:Y:S01]  /*e1c0*/  STS.U16 [R117+0x1e], R23 ;  /* 0x00001e1775007388 */ /* 0x000fe20000000400 */
[----:B------:R-:W-:Y:S01]  /*e1d0*/  UIADD3 UR7, UR9, UR38, URZ ;  /* 0x0000002609077290 */ /* 0x000fe2000fffe03f */
[----:B------:R-:W-:Y:S01]  /*e1e0*/  BSSY B0, `(.L_x_8923) ;  /* 0x0000050000007945 */ /* 0x000fe20003800000 */
[----:B--2---:R-:W-:-:S04]  /*e1f0*/  FADD.FTZ R0, R50, R5 ;  /* 0x0000000532007221 */ /* 0x004fc80000010000 */
[----:B------:R-:W-:-:S04]  /*e200*/  FADD.FTZ R5, R0, R51 ;  /* 0x0000003300057221 */ /* 0x000fc80000010000 */
[----:B------:R-:W-:Y:S01]  /*e210*/  FADD.FTZ R0, R5, R52 ;  /* 0x0000003405007221 */ /* 0x000fe20000010000 */
[----:B------:R-:W-:-:S03]  /*e220*/  F2FP.PACK_AB R50, R51, R50 ;  /* 0x000000323332723e */ /* 0x000fc600000000ff */
[----:B------:R-:W-:Y:S01]  /*e230*/  FADD.FTZ R5, R0, R53 ;  /* 0x0000003500057221 */ /* 0x000fe20000010000 */
[----:B------:R-:W-:Y:S02]  /*e240*/  F2FP.PACK_AB R0, R55, R54 ;  /* 0x000000363700723e */ /* 0x000fe400000000ff */
[----:B------:R-:W-:Y:S02]  /*e250*/  PRMT R4, R50, 0x7632, R4 ;  /* 0x0000763232047816 */ /* 0x000fe40000000004 */
[C---:B------:R-:W-:Y:S02]  /*e260*/  PRMT R9, R0.reuse, 0x7610, R9 ;  /* 0x0000761000097816 */ /* 0x040fe40000000009 */
[----:B------:R-:W-:Y:S02]  /*e270*/  PRMT R11, R0, 0x7632, R11 ;  /* 0x00007632000b7816 */ /* 0x000fe4000000000b */
[----:B------:R-:W-:Y:S01]  /*e280*/  F2FP.PACK_AB R0, R57, R56 ;  /* 0x000000383900723e */ /* 0x000fe200000000ff */
[----:B------:R0:W-:Y:S01]  /*e290*/  STS.U16 [R117+0x2], R4 ;  /* 0x0000020475007388 */ /* 0x0001e20000000400 */
[----:B------:R-:W-:-:S02]  /*e2a0*/  F2FP.PACK_AB R52, R53, R52 ;  /* 0x000000343534723e */ /* 0x000fc400000000ff */
[----:B------:R-:W-:Y:S01]  /*e2b0*/  PRMT R13, R0, 0x7610, R13 ;  /* 0x00007610000d7816 */ /* 0x000fe2000000000d */
[----:B------:R1:W-:Y:S01]  /*e2c0*/  STS.U16 [R117+0xa], R11 ;  /* 0x00000a0b75007388 */ /* 0x0003e20000000400 */
[----:B------:R-:W-:Y:S02]  /*e2d0*/  PRMT R7, R52, 0x7632, R7 ;  /* 0x0000763234077816 */ /* 0x000fe40000000007 */
[----:B0-----:R-:W-:Y:S02]  /*e2e0*/  PRMT R4, R0, 0x7632, R4 ;  /* 0x0000763200047816 */ /* 0x001fe40000000004 */
[----:B------:R-:W-:Y:S02]  /*e2f0*/  F2FP.PACK_AB R0, R63, R62 ;  /* 0x0000003e3f00723e */ /* 0x000fe400000000ff */
[----:B-1----:R-:W-:Y:S02]  /*e300*/  PRMT R11, R3, 0x7632, R11 ;  /* 0x00007632030b7816 */ /* 0x002fe4000000000b */
[----:B------:R-:W-:-:S02]  /*e310*/  PRMT R19, R0, 0x7610, R19 ;  /* 0x0000761000137816 */ /* 0x000fc40000000013 */
[----:B------:R-:W-:Y:S02]  /*e320*/  PRMT R21, R0, 0x7632, R21 ;  /* 0x0000763200157816 */ /* 0x000fe40000000015 */
        /* <DEDUP_REMOVED lines=59> */
.L_x_8924:
[----:B0-----:R-:W-:Y:S05]  /*e6e0*/  BSYNC B0 ;  /* 0x0000000000007941 */ /* 0x001fea0003800000 */
.L_x_8923:
        /* <DEDUP_REMOVED lines=61> */
.L_x_8835:
        /* <DEDUP_REMOVED lines=27> */
.L_x_8927:
[----:B-1----:R-:W-:Y:S05]  /*ec70*/  BSYNC B0 ;  /* 0x0000000000007941 */ /* 0x002fea0003800000 */
.L_x_8926:
        /* <DEDUP_REMOVED lines=26> */
.L_x_8929:
[----:B------:R-:W3:Y:S02]  /*ee20*/  S2R R11, SR_TID.X ;  /* 0x00000000000b7919 */ /* 0x000ee40000002100 */
.L_x_8930:
[----:B-1----:R-:W-:Y:S05]  /*ee30*/  BSYNC B0 ;  /* 0x0000000000007941 */ /* 0x002fea0003800000 */
.L_x_8928:
        /* <DEDUP_REMOVED lines=12> */
.L_x_8931:
        /* <DEDUP_REMOVED lines=32> */
.L_x_8932:
        /* <DEDUP_REMOVED lines=16> */
.L_x_14697:


//--------------------- .text._Z25selective_scan_bwd_kernelI32Selective_Scan_bwd_kernel_traitsILi32ELi16ELb0ELb1ELb0ELb1ELb0EN3c104HalfENS1_7complexIfEEEEv12SSMParamsBwd --------------------------
	.section	.text._Z25selective_scan_bwd_kernelI32Selective_Scan_bwd_kernel_traitsILi32ELi16ELb0ELb1ELb0ELb1ELb0EN3c104HalfENS1_7complexIfEEEEv12SSMParamsBwd,"ax",@progbits
	.sectioninfo	@"SHI_REGISTERS=255"
	.align	128
        .global         _Z25selective_scan_bwd_kernelI32Selective_Scan_bwd_kernel_traitsILi32ELi16ELb0ELb1ELb0ELb1ELb0EN3c104HalfENS1_7complexIfEEEEv12SSMParamsBwd
        .type           _Z25selective_scan_bwd_kernelI32Selective_Scan_bwd_kernel_traitsILi32ELi16ELb0ELb1ELb0ELb1ELb0EN3c104HalfENS1_7complexIfEEEEv12SSMParamsBwd,@function
        .size           _Z25selective_scan_bwd_kernelI32Selective_Scan_bwd_kernel_traitsILi32ELi16ELb0ELb1ELb0ELb1ELb0EN3c104HalfENS1_7complexIfEEEEv12SSMParamsBwd,(.L_x_14698 - _Z25selective_scan_bwd_kernelI32Selective_Scan_bwd_kernel_traitsILi32ELi16ELb0ELb1ELb0ELb1ELb0EN3c104HalfENS1_7complexIfEEEEv12SSMParamsBwd)
        .other          _Z25selective_scan_bwd_kernelI32Selective_Scan_bwd_kernel_traitsILi32ELi16ELb0ELb1ELb0ELb1ELb0EN3c104HalfENS1_7complexIfEEEEv12SSMParamsBwd,@"STO_CUDA_ENTRY STV_DEFAULT"
_Z25selective_scan_bwd_kernelI32Selective_Scan_bwd_kernel_traitsILi32ELi16ELb0ELb1ELb0ELb1ELb0EN3c104HalfENS1_7complexIfEEEEv12SSMParamsBwd:
.text._Z25selective_scan_bwd_kernelI32Selective_Scan_bwd_kernel_traitsILi32ELi16ELb0ELb1ELb0ELb1ELb0EN3c104HalfENS1_7complexIfEEEEv12SSMParamsBwd:
        /* <DEDUP_REMOVED lines=159> */
.L_x_9050:
        /* <DEDUP_REMOVED lines=78> */
[C---:B-1----:R-:W-:Y:S02]  /*0ed0*/  IADD3 R2, R133.reuse, 0x40, RZ ;  /* 0x0000004085027810 */ /* 0x042fe40007ffe0ff */
[-C--:B------:R-:W-:Y:S02]  /*0ee0*/  LEA.HI.SX32 R26, R26, R133.reuse, 0x1b ;  /* 0x000000851a1a7211 */ /* 0x080fe400078fdaff */
[----:B------:R-:W-:Y:S02]  /*0ef0*/  LEA.HI.SX32 R2, R2, R133, 0x1b ;  /* 0x0000008502027211 */ /* 0x000fe400078fdaff */
[----:B------:R-:W-:-:S02]  /*0f00*/  IADD3 R30, R133, 0x80, RZ ;  /* 0x00000080851e7810 */ /* 0x000fc40007ffe0ff */
[----:B------:R-:W-:Y:S02]  /*0f10*/  IADD3 R32, R133, 0xa0, RZ ;  /* 0x000000a085207810 */ /* 0x000fe40007ffe0ff */
[----:B------:R-:W-:Y:S02]  /*0f20*/  SHF.L.U32 R132, R132, 0x1, RZ ;  /* 0x0000000184847819 */ /* 0x000fe400000006ff */
[-C--:B------:R-:W-:Y:S02]  /*0f30*/  LEA.HI.SX32 R28, R28, R133.reuse, 0x1b ;  /* 0x000000851c1c7211 */ /* 0x080fe400078fdaff */
[----:B------:R-:W-:Y:S02]  /*0f40*/  SHF.L.U32 R129, R26, 0x1, RZ ;  /* 0x000000011a817819 */ /* 0x000fe400000006ff */
[----:B------:R-:W-:Y:S02]  /*0f50*/  SHF.L.U32 R128, R2, 0x1, RZ ;  /* 0x0000000102807819 */ /* 0x000fe400000006ff */
[----:B------:R-:W-:-:S02]  /*0f60*/  LEA.HI.SX32 R30, R30, R133, 0x1b ;  /* 0x000000851e1e7211 */ /* 0x000fc400078fdaff */
[C---:B------:R-:W-:Y:S02]  /*0f70*/  IADD3 R2, R133.reuse, 0xc0, RZ ;  /* 0x000000c085027810 */ /* 0x040fe40007ffe0ff */
[-C--:B------:R-:W-:Y:S02]  /*0f80*/  LEA.HI.SX32 R32, R32, R133.reuse, 0x1b ;  /* 0x0000008520207211 */ /* 0x080fe400078fdaff */
        /* <DEDUP_REMOVED lines=73> */
[----:B------:R-:W2:Y:S04]  /*1420*/  LDS.U16 R56, [R110+0x12] ;  /* 0x000012006e387984 */ /* 0x000ea80000000400 */
[----:B------:R-:W0:Y:S04]  /*1430*/  LDS.U16 R55, [R110+0x14] ;  /* 0x000014006e377984 */ /* 0x000e280000000400 */
[----:B------:R-:W0:Y:S04]  /*1440*/  LDS.U16 R54, [R110+0x16] ;  /* 0x000016006e367984 */ /* 0x000e280000000400 */
[----:B------:R-:W0:Y:S04]  /*1450*/  LDS.U16 R53, [R110+0x18] ;  /* 0x000018006e357984 */ /* 0x000e280000000400 */
[----:B------:R-:W0:Y:S04]  /*1460*/  LDS.U16 R52, [R110+0x1a] ;  /* 0x00001a006e347984 */ /* 0x000e280000000400 */
[----:B------:R-:W0:Y:S04]  /*1470*/  LDS.U16 R51, [R110+0x1c] ;  /* 0x00001c006e337984 */ /* 0x000e280000000400 */
[----:B------:R-:W0:Y:S04]  /*1480*/  LDS.U16 R50, [R110+0x1e] ;  /* 0x00001e006e327984 */ /* 0x000e280000000400 */
[----:B------:R-:W-:Y:S01]  /*1490*/  BAR.SYNC.DEFER_BLOCKING 0x0 ;  /* 0x0000000000007b1d */ /* 0x000fe20000010000 */
[----:B------:R-:W-:-:S02]  /*14a0*/  PRMT R7, RZ, 0x7610, R7 ;  /* 0x00007610ff077816 */ /* 0x000fc40000000007 */
[----:B-1----:R-:W-:-:S04]  /*14b0*/  PRMT R8, RZ, 0x7610, R8 ;  /* 0x00007610ff087816 */ /* 0x002fc80000000008 */
[----:B------:R-:W5:Y:S01]  /*14c0*/  @!P0 LDG.E.U16 R7, [R124.64+0x100] ;  /* 0x000100207c078981 */ /* 0x000f62000c1e1500 */
[----:B------:R-:W-:Y:S02]  /*14d0*/  ISETP.GE.AND P0, PT, R33, UR40, PT ;  /* 0x0000002821007c0c */ /* 0x000fe4000bf06270 */
[----:B------:R-:W-:Y:S01]  /*14e0*/  PRMT R11, RZ, 0x7610, R11 ;  /* 0x00007610ff0b7816 */ /* 0x000fe2000000000b */
[----:B------:R-:W5:Y:S01]  /*14f0*/  @!P3 LDG.E.U16 R2, [R124.64+0x40] ;  /* 0x000040207c02b981 */ /* 0x000f62000c1e1500 */
[----:B------:R-:W-:Y:S02]  /*1500*/  PRMT R4, RZ, 0x7610, R4 ;  /* 0x00007610ff047816 */ /* 0x000fe40000000004 */
[----:B------:R-:W-:Y:S01]  /*1510*/  PRMT R5, RZ, 0x7610, R5 ;  /* 0x00007610ff057816 */ /* 0x000fe20000000005 */
[----:B------:R-:W5:Y:S06]  /*1520*/  @!P4 LDG.E.U16 R3, [R124.64] ;  /* 0x000000207c03c981 */ /* 0x000f6c000c1e1500 */
[----:B------:R-:W5:Y:S01]  /*1530*/  @!P0 LDG.E.U16 R8, [R124.64+0x1c0] ;  /* 0x0001c0207c088981 */ /* 0x000f62000c1e1500 */
[----:B------:R-:W-:-:S02]  /*1540*/  ISETP.GE.AND P0, PT, R34, UR40, PT ;  /* 0x0000002822007c0c */ /* 0x000fc4000bf06270 */
[----:B------:R-:W-:Y:S01]  /*1550*/  PRMT R9, RZ, 0x7610, R9 ;  /* 0x00007610ff097816 */ /* 0x000fe20000000009 */
[----:B------:R-:W5:Y:S01]  /*1560*/  @!P1 LDG.E.U16 R4, [R124.64+0xc0] ;  /* 0x0000c0207c049981 */ /* 0x000f62000c1e1500 */
[----:B------:R-:W-:Y:S02]  /*1570*/  PRMT R6, RZ, 0x7610, R6 ;  /* 0x00007610ff067816 */ /* 0x000fe40000000006 */
[----:B------:R-:W-:Y:S01]  /*1580*/  ISETP.GE.AND P1, PT, R22, UR40, PT ;  /* 0x0000002816007c0c */ /* 0x000fe2000bf26270 */
[----:B------:R-:W5:Y:S01]  /*1590*/  @!P2 LDG.E.U16 R5, [R124.64+0x80] ;  /* 0x000080207c05a981 */ /* 0x000f62000c1e1500 */
[----:B------:R-:W-:Y:S02]  /*15a0*/  ISETP.GE.AND P2, PT, R35, UR40, PT ;  /* 0x0000002823007c0c */ /* 0x000fe4000bf46270 */
[----:B------:R-:W-:Y:S01]  /*15b0*/  ISETP.GE.AND P3, PT, R36, UR40, PT ;  /* 0x0000002824007c0c */ /* 0x000fe2000bf66270 */
[----:B------:R-:W5:Y:S04]  /*15c0*/  @!P5 LDG.E.U16 R9, [R124.64+0x180] ;  /* 0x000180207c09d981 */ /* 0x000f68000c1e1500 */
[----:B------:R-:W5:Y:S01]  /*15d0*/  @!P0 LDG.E.U16 R11, [R124.64+0x200] ;  /* 0x000200207c0b8981 */ /* 0x000f62000c1e1500 */
[----:B------:R-:W-:-:S02]  /*15e0*/  ISETP.GE.AND P0, PT, R21, UR40, PT ;  /* 0x0000002815007c0c */ /* 0x000fc4000bf06270 */
[----:B------:R-:W-:Y:S01]  /*15f0*/  ISETP.GE.AND P4, PT, R37, UR40, PT ;  /* 0x0000002825007c0c */ /* 0x000fe2000bf86270 */
[----:B------:R-:W5:Y:S01]  /*1600*/  @!P6 LDG.E.U16 R6, [R124.64+0x140] ;  /* 0x000140207c06e981 */ /* 0x000f62000c1e1500 */
[----:B------:R-:W-:Y:S02]  /*1610*/  ISETP.GE.AND P5, PT, R23, UR40, PT ;  /* 0x0000002817007c0c */ /* 0x000fe4000bfa6270 */
[----:B------:R-:W-:Y:S02]  /*1620*/  ISETP.GE.AND P6, PT, R24, UR40, PT ;  /* 0x0000002818007c0c */ /* 0x000fe4000bfc6270 */
[----:B--2---:R-:W-:Y:S02]  /*1630*/  PRMT R10, RZ, 0x7610, R10 ;  /* 0x00007610ff0a7816 */ /* 0x004fe4000000000a */
[----:B------:R-:W-:Y:S02]  /*1640*/  PRMT R13, RZ, 0x7610, R13 ;  /* 0x00007610ff0d7816 */ /* 0x000fe4000000000d */
[----:B---3--:R-:W-:-:S02]  /*1650*/  PRMT R12, RZ, 0x7610, R12 ;  /* 0x00007610ff0c7816 */ /* 0x008fc4000000000c */
[----:B------:R-:W-:Y:S01]  /*1660*/  PRMT R15, RZ, 0x7610, R15 ;  /* 0x00007610ff0f7816 */ /* 0x000fe2000000000f */
[----:B------:R-:W2:Y:S01]  /*1670*/  @!P0 LDG.E.U16 R10, [R124.64+0x240] ;  /* 0x000240207c0a8981 */ /* 0x000ea2000c1e1500 */
[----:B----4-:R-:W-:Y:S02]  /*1680*/  PRMT R14, RZ, 0x7610, R14 ;  /* 0x00007610ff0e7816 */ /* 0x010fe4000000000e */
[----:B------:R-:W-:Y:S01]  /*1690*/  PRMT R17, RZ, 0x7610, R17 ;  /* 0x00007610ff117816 */ /* 0x000fe20000000011 */
[----:B------:R-:W3:Y:S01]  /*16a0*/  @!P1 LDG.E.U16 R13, [R124.64+0x280] ;  /* 0x000280207c0d9981 */ /* 0x000ee2000c1e1500 */
[----:B------:R-:W-:-:S03]  /*16b0*/  PRMT R0, RZ, 0x7610, R0 ;  /* 0x00007610ff007816 */ /* 0x000fc60000000000 */
[----:B------:R-:W4:Y:S04]  /*16c0*/  @!P2 LDG.E.U16 R12, [R124.64+0x2c0] ;  /* 0x0002c0207c0ca981 */ /* 0x000f28000c1e1500 */
[----:B------:R-:W4:Y:S04]  /*16d0*/  @!P3 LDG.E.U16 R15, [R124.64+0x300] ;  /* 0x000300207c0fb981 */ /* 0x000f28000c1e1500 */
        /* <DEDUP_REMOVED lines=14> */
[----:B------:R-:W-:Y:S01]  /*17c0*/  PRMT R32, RZ, 0x7610, R32 ;  /* 0x00007610ff207816 */ /* 0x000fe20000000020 */
[----:B------:R-:W-:Y:S04]  /*17d0*/  STL [R1+0x18], R56 ;  /* 0x0000183801007387 */ /* 0x000fe80000100800 */
[----:B0-----:R-:W-:Y:S04]  /*17e0*/  STL [R1+0x14], R55 ;  /* 0x0000143701007387 */ /* 0x001fe80000100800 */
[----:B------:R-:W-:Y:S04]  /*17f0*/  STL [R1+0x10], R54 ;  /* 0x0000103601007387 */ /* 0x000fe80000100800 */
[----:B------:R-:W-:Y:S04]  /*1800*/  STL [R1+0xc], R53 ;  /* 0x00000c3501007387 */ /* 0x000fe80000100800 */
[----:B------:R-:W-:Y:S04]  /*1810*/  STL [R1+0x8], R52 ;  /* 0x0000083401007387 */ /* 0x000fe80000100800 */
[----:B------:R-:W-:Y:S04]  /*1820*/  STL [R1+0x4], R51 ;  /* 0x0000043301007387 */ /* 0x000fe80000100800 */
[----:B------:R-:W-:Y:S04]  /*1830*/  STL [R1], R50 ;  /* 0x0000003201007387 */ /* 0x000fe80000100800 */
[----:B------:R-:W4:Y:S04]  /*1840*/  LDL.LU R36, [R1+0x20] ;  /* 0x0000200001247983 */ /* 0x000f280000300800 */
[----:B-----5:R-:W-:Y:S04]  /*1850*/  STS.U16 [R132], R3 ;  /* 0x0000000384007388 */ /* 0x020fe80000000400 */
[----:B------:R0:W-:Y:S04]  /*1860*/  STS.U16 [R129+0x40], R2 ;  /* 0x0000400281007388 */ /* 0x0001e80000000400 */
[----:B------:R-:W-:Y:S04]  /*1870*/  STS.U16 [R128+0x80], R5 ;  /* 0x0000800580007388 */ /* 0x000fe80000000400 */
[----:B------:R-:W-:Y:S04]  /*1880*/  STS.U16 [R123+0xc0], R4 ;  /* 0x0000c0047b007388 */ /* 0x000fe80000000400 */
[----:B------:R-:W-:Y:S04]  /*1890*/  STS.U16 [R122+0x100], R7 ;  /* 0x000100077a007388 */ /* 0x000fe80000000400 */
[----:B------:R1:W-:Y:S04]  /*18a0*/  STS.U16 [R121+0x140], R6 ;  /* 0x0001400679007388 */ /* 0x0003e80000000400 */
[----:B------:R-:W-:Y:S04]  /*18b0*/  STS.U16 [R120+0x180], R9 ;  /* 0x0001800978007388 */ /* 0x000fe80000000400 */
[----:B------:R-:W-:Y:S01]  /*18c0*/  STS.U16 [R119+0x1c0], R8 ;  /* 0x0001c00877007388 */ /* 0x000fe20000000400 */
[----:B0-----:R-:W-:-:S03]  /*18d0*/  MOV R2, UR20 ;  /* 0x0000001400027c02 */ /* 0x001fc60008000f00 */
[----:B------:R-:W-:Y:S01]  /*18e0*/  STS.U16 [R118+0x200], R11 ;  /* 0x0002000b76007388 */ /* 0x000fe20000000400 */
[----:B------:R-:W-:-:S03]  /*18f0*/  MOV R3, UR21 ;  /* 0x0000001500037c02 */ /* 0x000fc60008000f00 */
[----:B--2---:R-:W-:Y:S04]  /*1900*/  STS.U16 [R117+0x240], R10 ;  /* 0x0002400a75007388 */ /* 0x004fe80000000400 */
[----:B---3--:R-:W-:Y:S04]  /*1910*/  STS.U16 [R116+0x280], R13 ;  /* 0x0002800d74007388 */ /* 0x008fe80000000400 */
[----:B----4-:R-:W-:Y:S04]  /*1920*/  STS.U16 [R115+0x2c0], R12 ;  /* 0x0002c00c73007388 */ /* 0x010fe80000000400 */
[----:B------:R-:W-:Y:S01]  /*1930*/  STS.U16 [R114+0x300], R15 ;  /* 0x0003000f72007388 */ /* 0x000fe20000000400 */
[----:B-1----:R-:W-:-:S03]  /*1940*/  IMAD.WIDE R6, R38, 0x2, R2 ;  /* 0x0000000226067825 */ /* 0x002fc600078e0202 */
        /* <DEDUP_REMOVED lines=33> */
[----:B------:R-:W-:Y:S02]  /*1b60*/  ISETP.GE.AND P0, PT, R31, UR40, PT ;  /* 0x000000281f007c0c */ /* 0x000fe4000bf06270 */
[----:B------:R-:W-:Y:S02]  /*1b70*/  PRMT R27, RZ, 0x7610, R27 ;  /* 0x00007610ff1b7816 */ /* 0x000fe4000000001b */
[----:B------:R-:W-:-:S06]  /*1b80*/  PRMT R18, RZ, 0x7610, R18 ;  /* 0x00007610ff127816 */ /* 0x000fcc0000000012 */
[----:B------:R0:W5:Y:S01]  /*1b90*/  @!P1 LDG.E.U16 R18, [R6.64+0x140] ;  /* 0x0001402006129981 */ /* 0x000162000c1e1500 */
[----:B------:R-:W-:-:S03]  /*1ba0*/  ISETP.GE.AND P1, PT, R33, UR40, PT ;  /* 0x0000002821007c0c */ /* 0x000fc6000bf26270 */
[----:B------:R0:W5:Y:S01]  /*1bb0*/  @!P0 LDG.E.U16 R27, [R6.64+0x180] ;  /* 0x00018020061b8981 */ /* 0x000162000c1e1500 */
[----:B------:R-:W-:Y:S02]  /*1bc0*/  ISETP.GE.AND P0, PT, R34, UR40, PT ;  /* 0x0000002822007c0c */ /* 0x000fe4000bf06270 */
[----:B------:R-:W-:Y:S02]  /*1bd0*/  PRMT R29, RZ, 0x7610, R29 ;  /* 0x00007610ff1d7816 */ /* 0x000fe4000000001d */
[----:B------:R-:W-:-:S06]  /*1be0*/  PRMT R20, RZ, 0x7610, R20 ;  /* 0x00007610ff147816 */ /* 0x000fcc0000000014 */
[----:B------:R0:W5:Y:S01]  /*1bf0*/  @!P1 LDG.E.U16 R20, [R6.64+0x1c0] ;  /* 0x0001c02006149981 */ /* 0x000162000c1e1500 */
[----:B------:R-:W-:-:S03]  /*1c00*/  ISETP.NE.AND P1, PT, R26, RZ, PT ;  /* 0x000000ff1a00720c */ /* 0x000fc60003f25270 */
[----:B------:R0:W5:Y:S01]  /*1c10*/  @!P0 LDG.E.U16 R29, [R6.64+0x200] ;  /* 0x00020020061d8981 */ /* 0x000162000c1e1500 */
[----:B------:R-:W-:Y:S02]  /*1c20*/  ISETP.NE.AND P0, PT, R28, RZ, PT ;  /* 0x000000ff1c00720c */ /* 0x000fe40003f05270 */
[----:B------:R-:W-:Y:S02]  /*1c30*/  PRMT R26, RZ, 0x7610, R26 ;  /* 0x00007610ff1a7816 */ /* 0x000fe4000000001a */
        /* <DEDUP_REMOVED lines=54> */
[----:B------:R-:W2:Y:S04]  /*1fa0*/  LDS.U16 R43, [R110+0xc] ;  /* 0x00000c006e2b7984 */ /* 0x000ea80000000400 */
[----:B------:R-:W3:Y:S04]  /*1fb0*/  LDS.U16 R42, [R110+0xe] ;  /* 0x00000e006e2a7984 */ /* 0x000ee80000000400 */
[----:B------:R-:W4:Y:S04]  /*1fc0*/  LDS.U16 R41, [R110+0x10] ;  /* 0x000010006e297984 */ /* 0x000f280000000400 */
[----:B------:R-:W5:Y:S01]  /*1fd0*/  LDS.U16 R40, [R110+0x12] ;  /* 0x000012006e287984 */ /* 0x000f620000000400 */
[----:B0-----:R-:W-:-:S03]  /*1fe0*/  HADD2.F32 R49, -RZ, R49.H0_H0 ;  /* 0x20000031ff317230 */ /* 0x001fc60000004100 */
[----:B------:R0:W0:Y:S02]  /*1ff0*/  LDS.U16 R39, [R110+0x14] ;  /* 0x000014006e277984 */ /* 0x0000240000000400 */
[----:B------:R-:W-:Y:S02]  /*2000*/  FFMA.FTZ R7, R49, R6, R36 ;  /* 0x0000000631077223 */ /* 0x000fe40000010024 */
[----:B------:R0:W0:Y:S01]  /*2010*/  LDS.U16 R38, [R110+0x16] ;  /* 0x000016006e267984 */ /* 0x0000220000000400 */
[----:B------:R-:W-:-:S03]  /*2020*/  HADD2.F32 R18, -RZ, R109.H0_H0 ;  /* 0x2000006dff127230 */ /* 0x000fc60000004100 */
[----:B------:R0:W0:Y:S01]  /*2030*/  LDS.U16 R37, [R110+0x18] ;  /* 0x000018006e257984 */ /* 0x0000220000000400 */
[----:B-1----:R-:W-:-:S03]  /*2040*/  HADD2.F32 R48, -RZ, R48.H0_H0 ;  /* 0x20000030ff307230 */ /* 0x002fc60000004100 */
[----:B------:R1:W0:Y:S04]  /*2050*/  LDS.U16 R36, [R110+0x1a] ;  /* 0x00001a006e247984 */ /* 0x0002280000000400 */
[----:B------:R1:W0:Y:S04]  /*2060*/  LDS.U16 R35, [R110+0x1c] ;  /* 0x00001c006e237984 */ /* 0x0002280000000400 */
[----:B------:R1:W0:Y:S01]  /*2070*/  LDS.U16 R34, [R110+0x1e] ;  /* 0x00001e006e227984 */ /* 0x0002220000000400 */
[----:B------:R-:W-:Y:S01]  /*2080*/  HADD2.F32 R6, -RZ, R108.H0_H0 ;  /* 0x2000006cff067230 */ /* 0x000fe20000004100 */
[----:B------:R-:W-:Y:S01]  /*2090*/  FFMA.FTZ R18, R48, R18, R7 ;  /* 0x0000001230127223 */ /* 0x000fe20000010007 */
[----:B--2---:R-:W-:-:S02]  /*20a0*/  HADD2.F32 R47, -RZ, R47.H0_H0 ;  /* 0x2000002fff2f7230 */ /* 0x004fc40000004100 */
[----:B------:R-:W-:Y:S02]  /*20b0*/  HADD2.F32 R20, -RZ, R107.H0_H0 ;  /* 0x2000006bff147230 */ /* 0x000fe40000004100 */
[----:B---3--:R-:W-:Y:S01]  /*20c0*/  HADD2.F32 R46, -RZ, R46.H0_H0 ;  /* 0x2000002eff2e7230 */ /* 0x008fe20000004100 */
[----:B------:R-:W-:Y:S01]  /*20d0*/  FFMA.FTZ R7, R47, R6, R18 ;  /* 0x000000062f077223 */ /* 0x000fe20000010012 */
[----:B------:R-:W-:Y:S02]  /*20e0*/  HADD2.F32 R6, -RZ, R106.H0_H0 ;  /* 0x2000006aff067230 */ /* 0x000fe40000004100 */
[----:B----4-:R-:W-:Y:S01]  /*20f0*/  HADD2.F32 R45, -RZ, R45.H0_H0 ;  /* 0x2000002dff2d7230 */ /* 0x010fe20000004100 */
[----:B------:R-:W-:Y:S01]  /*2100*/  FFMA.FTZ R20, R46, R20, R7 ;  /* 0x000000142e147223 */ /* 0x000fe20000010007 */
[----:B------:R-:W-:Y:S02]  /*2110*/  HADD2.F32 R18, -RZ, R105.H0_H0 ;  /* 0x20000069ff127230 */ /* 0x000fe40000004100 */
        /* <DEDUP_REMOVED lines=8> */
[----:B------:R-:W-:Y:S01]  /*21a0*/  HADD2.F32 R6, -RZ, R102.H0_H0 ;  /* 0x20000066ff067230 */ /* 0x000fe20000004100 */
[----:B------:R-:W-:Y:S01]  /*21b0*/  MOV R21, c[0x0][0x16c] ;  /* 0x00005b0000157a02 */ /* 0x000fe20000000f00 */
[----:B------:R-:W-:Y:S01]  /*21c0*/  HADD2.F32 R41, -RZ, R41.H0_H0 ;  /* 0x20000029ff297230 */ /* 0x000fe20000004100 */
[----:B------:R-:W-:Y:S01]  /*21d0*/  FFMA.FTZ R20, R42, R20, R7 ;  /* 0x000000142a147223 */ /* 0x000fe20000010007 */
[----:B------:R-:W-:Y:S01]  /*21e0*/  HADD2.F32 R40, -RZ, R40.H0_H0 ;  /* 0x20000028ff287230 */ /* 0x000fe20000004100 */
[----:B------:R-:W-:-:S02]  /*21f0*/  ISETP.GE.AND P5, PT, R21, 0x1, PT ;  /* 0x000000011500780c */ /* 0x000fc40003fa6270 */
[----:B------:R-:W-:Y:S01]  /*2200*/  FFMA.FTZ R9, R41, R6, R20 ;  /* 0x0000000629097223 */ /* 0x000fe20000010014 */
[----:B------:R-:W-:Y:S05]  /*2210*/  @P4 BRA `(.L_x_8935) ;  /* 0x000001f000004947 */ /* 0x000fea0003800000 */
[----:B-1----:R-:W-:Y:S01]  /*2220*/  FMUL.FTZ R101, R101, 1.4426950216293334961 ;  /* 0x3fb8aa3b65657820 */ /* 0x002fe20000410000 */
        /* <DEDUP_REMOVED lines=30> */
.L_x_8935:
[----:B-1----:R-:W-:Y:S05]  /*2410*/  BSYNC B0 ;  /* 0x0000000000007941 */ /* 0x002fea0003800000 */
.L_x_8934:
[----:B------:R-:W-:Y:S01]  /*2420*/  BSSY B0, `(.L_x_8936) ;  /* 0x0000027000007945 */ /* 0x000fe20003800000 */
[----:B------:R-:W-:Y:S01]  /*2430*/  FFMA.FTZ R10, R40, R10, R9 ;  /* 0x0000000a280a7223 */ /* 0x000fe20000010009 */
[----:B------:R-:W-:Y:S01]  /*2440*/  FSETP.GTU.FTZ.AND P4, PT, R95, 20, PT ;  /* 0x41a000005f00780b */ /* 0x000fe20003f9c000 */
[----:B------:R-:W-:Y:S01]  /*2450*/  HADD2.F32 R9, -RZ, R55.H0_H0 ;  /* 0x20000037ff097230 */ /* 0x000fe20000004100 */
[----:B------:R-:W-:Y:S01]  /*2460*/  FADD.FTZ R94, R15, UR5 ;  /* 0x000000050f5e7e21 */ /* 0x000fe20008010000 */
[----:B------:R-:W-:Y:S02]  /*2470*/  HADD2.F32 R16, -RZ, R16.H0_H0 ;  /* 0x20000010ff107230 */ /* 0x000fe40000004100 */
[----:B0-----:R-:W-:Y:S01]  /*2480*/  HADD2.F32 R39, -RZ, R39.H0_H0 ;  /* 0x20000027ff277230 */ /* 0x001fe20000004100 */
        /* <DEDUP_REMOVED lines=32> */
.L_x_8937:
[----:B------:R-:W-:Y:S05]  /*2690*/  BSYNC B0 ;  /* 0x0000000000007941 */ /* 0x000fea0003800000 */
.L_x_8936:
        /* <DEDUP_REMOVED lines=39> */
.L_x_8939:
[----:B------:R-:W-:Y:S05]  /*2910*/  BSYNC B0 ;  /* 0x0000000000007941 */ /* 0x000fea0003800000 */
.L_x_8938:
        /* <DEDUP_REMOVED lines=39> */
.L_x_8941:
[----:B------:R-:W-:Y:S05]  /*2b90*/  BSYNC B0 ;  /* 0x0000000000007941 */ /* 0x000fea0003800000 */
.L_x_8940:
        /* <DEDUP_REMOVED lines=39> */
.L_x_8943:
[----:B------:R-:W-:Y:S05]  /*2e10*/  BSYNC B0 ;  /* 0x0000000000007941 */ /* 0x000fea0003800000 */
.L_x_8942:
        /* <DEDUP_REMOVED lines=39> */
.L_x_8945:
[----:B------:R-:W-:Y:S05]  /*3090*/  BSYNC B0 ;  /* 0x0000000000007941 */ /* 0x000fea0003800000 */
.L_x_8944:
        /* <DEDUP_REMOVED lines=38> */
.L_x_8947:
[----:B------:R-:W-:Y:S05]  /*3300*/  BSYNC B0 ;  /* 0x0000000000007941 */ /* 0x000fea0003800000 */
.L_x_8946:
        /* <DEDUP_REMOVED lines=39> */
.L_x_8949:
[----:B------:R-:W-:Y:S05]  /*3580*/  BSYNC B0 ;  /* 0x0000000000007941 */ /* 0x000fea0003800000 */
.L_x_8948:
        /* <DEDUP_REMOVED lines=39> */
.L_x_8951:
[----:B------:R-:W-:Y:S05]  /*3800*/  BSYNC B0 ;  /* 0x0000000000007941 */ /* 0x000fea0003800000 */
.L_x_8950:
        /* <DEDUP_REMOVED lines=38> */
.L_x_8953:
[----:B------:R-:W-:Y:S05]  /*3a70*/  BSYNC B0 ;  /* 0x0000000000007941 */ /* 0x000fea0003800000 */
.L_x_8952:
        /* <DEDUP_REMOVED lines=38> */
.L_x_8955:
[----:B------:R-:W-:Y:S05]  /*3ce0*/  BSYNC B0 ;  /* 0x0000000000007941 */ /* 0x000fea0003800000 */
.L_x_8954:
        /* <DEDUP_REMOVED lines=33> */
.L_x_8957:
[----:B------:R-:W-:Y:S05]  /*3f00*/  BSYNC B0 ;  /* 0x0000000000007941 */ /* 0x000fea0003800000 */
.L_x_8956:
        /* <DEDUP_REMOVED lines=33> */
.L_x_8959:
[----:B------:R-:W-:Y:S05]  /*4120*/  BSYNC B0 ;  /* 0x0000000000007941 */ /* 0x000fea0003800000 */
.L_x_8958:
        /* <DEDUP_REMOVED lines=33> */
.L_x_8961:
[----:B------:R-:W-:Y:S05]  /*4340*/  BSYNC B0 ;  /* 0x0000000000007941 */ /* 0x000fea0003800000 */
.L_x_8960:
        /* <DEDUP_REMOVED lines=33> */
.L_x_8963:
[----:B------:R-:W-:Y:S05]  /*4560*/  BSYNC B0 ;  /* 0x0000000000007941 */ /* 0x000fea0003800000 */
.L_x_8962:
        /* <DEDUP_REMOVED lines=33> */
.L_x_8965:
[----:B------:R-:W-:Y:S05]  /*4780*/  BSYNC B0 ;  /* 0x0000000000007941 */ /* 0x000fea0003800000 */
.L_x_8964:
        /* <DEDUP_REMOVED lines=25> */
[----:B------:R-:W-:Y:S01]  /*4920*/  MOV R86, RZ ;  /* 0x000000ff00567202 */ /* 0x000fe20000000f00 */
        /* <DEDUP_REMOVED lines=26> */
.L_x_9045:
        /* <DEDUP_REMOVED lines=9> */
[----:B0-----:R-:W-:Y:S01]  /*4b60*/  LOP3.LUT R4, R2, 0x1f, R134, 0xf8, !PT ;  /* 0x0000001f02047812 */ /* 0x001fe200078ef886 */
[----:B------:R-:W-:-:S02]  /*4b70*/  ULDC.64 UR34, c[0x0][0x188] ;  /* 0x0000620000227ab9 */ /* 0x000fc40000000a00 */
[----:B------:R-:W-:Y:S01]  /*4b80*/  ULDC UR40, c[0x0][0x168] ;  /* 0x00005a0000287ab9 */ /* 0x000fe20000000800 */
        /* <DEDUP_REMOVED lines=15> */
[----:B------:R-:W3:Y:S02]  /*4c80*/  LDL R151, [R1+0x4] ;  /* 0x0000040001977983 */ /* 0x000ee40000100800 */
[----:B------:R-:W-:Y:S02]  /*4c90*/  ULEA.HI.X UR35, UR36, UR35, UR37, 0x3, UP0 ;  /* 0x0000002324237291 */ /* 0x000fe400080f1c25 */
[----:B------:R-:W-:Y:S01]  /*4ca0*/  MOV R2, UR34 ;  /* 0x0000002200027c02 */ /* 0x000fe20008000f00 */
[----:B------:R-:W4:Y:S03]  /*4cb0*/  LDL R155, [R1] ;  /* 0x00000000019b7983 */ /* 0x000f260000100800 */
[----:B------:R-:W-:Y:S01]  /*4cc0*/  MOV R3, UR35 ;  /* 0x0000002300037c02 */ /* 0x000fe20008000f00 */
[----:B------:R-:W-:Y:S01]  /*4cd0*/  UIADD3 UR40, -UR25, UR40, URZ ;  /* 0x0000002819287290 */ /* 0x000fe2000fffe13f */
[----:B------:R-:W-:Y:S01]  /*4ce0*/  IADD3 R6, R0, R4, RZ ;  /* 0x0000000400067210 */ /* 0x000fe20007ffe0ff */
[----:B------:R-:W-:-:S03]  /*4cf0*/  ULDC.64 UR34, c[0x0][0x1a0] ;  /* 0x0000680000227ab9 */ /* 0x000fc60000000a00 */
[----:B------:R-:W2:Y:S01]  /*4d00*/  LDG.E.64 R2, [R2.64] ;  /* 0x0000002002027981 */ /* 0x000ea2000c1e1b00 */
[--C-:B------:R-:W-:Y:S01]  /*4d10*/  SHF.R.S32.HI R7, RZ, 0x1f, R6.reuse ;  /* 0x0000001fff077819 */ /* 0x100fe20000011406 */
[----:B------:R-:W-:Y:S01]  /*4d20*/  USHF.L.U32 UR36, UR40, 0x1, URZ ;  /* 0x0000000128247899 */ /* 0x000fe2000800063f */
[C---:B------:R-:W-:Y:S01]  /*4d30*/  IADD3 R4, R6.reuse, 0x40, RZ ;  /* 0x0000004006047810 */ /* 0x040fe20007ffe0ff */
[----:B------:R-:W-:Y:S01]  /*4d40*/  UIMAD UR34, UR42, UR34, URZ ;  /* 0x000000222a2272a4 */ /* 0x000fe2000f8e023f */
[C---:B------:R-:W-:Y:S01]  /*4d50*/  IADD3 R5, R6.reuse, 0x60, RZ ;  /* 0x0000006006057810 */ /* 0x040fe20007ffe0ff */
[----:B------:R-:W-:Y:S01]  /*4d60*/  IMAD.WIDE.U32 R8, R9, c[0x0][0x1a0], R6 ;  /* 0x0000680009087a25 */ /* 0x000fe200078e0006 */
[C---:B------:R-:W-:Y:S01]  /*4d70*/  IADD3 R0, R6.reuse, 0x20, RZ ;  /* 0x0000002006007810 */ /* 0x040fe20007ffe0ff */
[----:B------:R-:W-:Y:S01]  /*4d80*/  UIMAD UR34, UR7, UR35, UR34 ;  /* 0x00000023072272a4 */ /* 0x000fe2000f8e0222 */
[----:B------:R-:W-:Y:S02]  /*4d90*/  ISETP.GE.AND P1, PT, R6, UR36, PT ;  /* 0x0000002406007c0c */ /* 0x000fe4000bf26270 */
[----:B------:R-:W-:-:S02]  /*4da0*/  ISETP.GE.AND P4, PT, R4, UR36, PT ;  /* 0x0000002404007c0c */ /* 0x000fc4000bf86270 */
[----:B------:R-:W-:Y:S02]  /*4db0*/  ISETP.GE.AND P3, PT, R5, UR36, PT ;  /* 0x0000002405007c0c */ /* 0x000fe4000bf66270 */
        /* <DEDUP_REMOVED lines=10> */
[----:B------:R-:W-:Y:S01]  /*4e60*/  IADD3 R9, R6, 0xc0, RZ ;  /* 0x000000c006097810 */ /* 0x000fe20007ffe0ff */
[----:B------:R0:W3:Y:S01]  /*4e70*/  @!P4 LDG.E.U16 R13, [R4.64+0x80] ;  /* 0x00008020040dc981 */ /* 0x0000e2000c1e1500 */
[----:B------:R-:W-:-:S02]  /*4e80*/  ISETP.GE.AND P1, PT, R7, UR36, PT ;  /* 0x0000002407007c0c */ /* 0x000fc4000bf26270 */
[C---:B------:R-:W-:Y:S01]  /*4e90*/  IADD3 R7, R6.reuse, 0x120, RZ ;  /* 0x0000012006077810 */ /* 0x040fe20007ffe0ff */
[----:B------:R0:W3:Y:S01]  /*4ea0*/  @!P3 LDG.E.U16 R12, [R4.64+0xc0] ;  /* 0x0000c020040cb981 */ /* 0x0000e2000c1e1500 */
[----:B------:R-:W-:Y:S02]  /*4eb0*/  PRMT R0, RZ, 0x7610, R0 ;  /* 0x00007610ff007816 */ /* 0x000fe40000000000 */
[----:B------:R-:W-:Y:S01]  /*4ec0*/  ISETP.GE.AND P4, PT, R7, UR36, PT ;  /* 0x0000002407007c0c */ /* 0x000fe2000bf86270 */
[----:B------:R0:W3:Y:S01]  /*4ed0*/  @!P6 LDG.E.U16 R15, [R4.64+0x100] ;  /* 0x00010020040fe981 */ /* 0x0000e2000c1e1500 */
[----:B------:R-:W-:Y:S02]  /*4ee0*/  ISETP.GE.AND P2, PT, R9, UR36, PT ;  /* 0x0000002409007c0c */ /* 0x000fe4000bf46270 */
[C---:B------:R-:W-:Y:S01]  /*4ef0*/  IADD3 R8, R6.reuse, 0x100, RZ ;  /* 0x0000010006087810 */ /* 0x040fe20007ffe0ff */
[----:B------:R0:W3:Y:S01]  /*4f00*/  @!P0 LDG.E.U16 R0, [R4.64+0x40] ;  /* 0x0000402004008981 */ /* 0x0000e2000c1e1500 */
[----:B------:R-:W-:-:S02]  /*4f10*/  IADD3 R7, R6, 0x160, RZ ;  /* 0x0000016006077810 */ /* 0x000fc40007ffe0ff */
[----:B------:R-:W-:Y:S01]  /*4f20*/  ISETP.GE.AND P0, PT, R8, UR36, PT ;  /* 0x0000002408007c0c */ /* 0x000fe2000bf06270 */
[----:B------:R0:W3:Y:S01]  /*4f30*/  @!P5 LDG.E.U16 R14, [R4.64+0x140] ;  /* 0x00014020040ed981 */ /* 0x0000e2000c1e1500 */
[----:B------:R-:W-:Y:S02]  /*4f40*/  ISETP.GE.AND P6, PT, R7, UR36, PT ;  /* 0x0000002407007c0c */ /* 0x000fe4000bfc6270 */
[C---:B------:R-:W-:Y:S02]  /*4f50*/  IADD3 R8, R6.reuse, 0x140, RZ ;  /* 0x0000014006087810 */ /* 0x040fe40007ffe0ff */
[----:B------:R-:W-:Y:S01]  /*4f60*/  IADD3 R7, R6, 0x180, RZ ;  /* 0x0000018006077810 */ /* 0x000fe20007ffe0ff */
[----:B------:R0:W3:Y:S01]  /*4f70*/  @!P2 LDG.E.U16 R17, [R4.64+0x180] ;  /* 0x000180200411a981 */ /* 0x0000e2000c1e1500 */
[----:B------:R-:W-:Y:S02]  /*4f80*/  PRMT R16, RZ, 0x7610, R16 ;  /* 0x00007610ff107816 */ /* 0x000fe40000000010 */
[----:B------:R-:W-:-:S02]  /*4f90*/  ISETP.GE.AND P3, PT, R8, UR36, PT ;  /* 0x0000002408007c0c */ /* 0x000fc4000bf66270 */
[----:B------:R-:W-:Y:S02]  /*4fa0*/  ISETP.GE.AND P5, PT, R7, UR36, PT ;  /* 0x0000002407007c0c */ /* 0x000fe4000bfa6270 */
[C---:B------:R-:W-:Y:S01]  /*4fb0*/  IADD3 R8, R6.reuse, 0x1a0, RZ ;  /* 0x000001a006087810 */ /* 0x040fe20007ffe0ff */
[----:B------:R0:W3:Y:S01]  /*4fc0*/  @!P1 LDG.E.U16 R16, [R4.64+0x1c0] ;  /* 0x0001c02004109981 */ /* 0x0000e2000c1e1500 */
[----:B------:R-:W-:Y:S02]  /*4fd0*/  IADD3 R7, R6, 0x1c0, RZ ;  /* 0x000001c006077810 */ /* 0x000fe40007ffe0ff */
[----:B------:R-:W-:Y:S02]  /*4fe0*/  PRMT R19, RZ, 0x7610, R19 ;  /* 0x00007610ff137816 */ /* 0x000fe40000000013 */
[----:B------:R-:W-:Y:S02]  /*4ff0*/  ISETP.GE.AND P2, PT, R8, UR36, PT ;  /* 0x0000002408007c0c */ /* 0x000fe4000bf46270 */
[----:B------:R-:W-:-:S02]  /*5000*/  ISETP.GE.AND P1, PT, R7, UR36, PT ;  /* 0x0000002407007c0c */ /* 0x000fc4000bf26270 */
[C---:B------:R-:W-:Y:S01]  /*5010*/  IADD3 R7, R6.reuse, 0x1e0, RZ ;  /* 0x000001e006077810 */ /* 0x040fe20007ffe0ff */
[----:B------:R0:W3:Y:S01]  /*5020*/  @!P0 LDG.E.U16 R19, [R4.64+0x200] ;  /* 0x0002002004138981 */ /* 0x0000e2000c1e1500 */
[----:B------:R-:W-:Y:S02]  /*5030*/  PRMT R22, RZ, 0x7610, R22 ;  /* 0x00007610ff167816 */ /* 0x000fe40000000016 */
[----:B------:R-:W-:Y:S02]  /*5040*/  ISETP.GE.AND P0, PT, R7, UR36, PT ;  /* 0x0000002407007c0c */ /* 0x000fe4000bf06270 */
[----:B------:R-:W-:Y:S02]  /*5050*/  PRMT R21, RZ, 0x7610, R21 ;  /* 0x00007610ff157816 */ /* 0x000fe40000000015 */
[C---:B------:R-:W-:Y:S01]  /*5060*/  IADD3 R8, R6.reuse, 0x200, RZ ;  /* 0x0000020006087810 */ /* 0x040fe20007ffe0ff */
[----:B------:R0:W3:Y:S01]  /*5070*/  @!P2 LDG.E.U16 R22, [R4.64+0x340] ;  /* 0x000340200416a981 */ /* 0x0000e2000c1e1500 */
[----:B------:R-:W-:-:S02]  /*5080*/  IADD3 R9, R6, 0x220, RZ ;  /* 0x0000022006097810 */ /* 0x000fc40007ffe0ff */
[----:B------:R-:W-:Y:S01]  /*5090*/  PRMT R24, RZ, 0x7610, R24 ;  /* 0x00007610ff187816 */ /* 0x000fe20000000018 */
[----:B------:R0:W3:Y:S01]  /*50a0*/  @!P3 LDG.E.U16 R21, [R4.64+0x280] ;  /* 0x000280200415b981 */ /* 0x0000e2000c1e1500 */
[----:B------:R-:W-:Y:S02]  /*50b0*/  ISETP.GE.AND P2, PT, R8, UR36, PT ;  /* 0x0000002408007c0c */ /* 0x000fe4000bf46270 */
[----:B------:R-:W-:Y:S02]  /*50c0*/  ISETP.GE.AND P3, PT, R9, UR36, PT ;  /* 0x0000002409007c0c */ /* 0x000fe4000bf66270 */
[----:B------:R-:W-:Y:S01]  /*50d0*/  IADD3 R7, R6, 0x260, RZ ;  /* 0x0000026006077810 */ /* 0x000fe20007ffe0ff */
[----:B------:R0:W3:Y:S01]  /*50e0*/  @!P0 LDG.E.U16 R24, [R4.64+0x3c0] ;  /* 0x0003c02004188981 */ /* 0x0000e2000c1e1500 */
[----:B------:R-:W-:Y:S02]  /*50f0*/  PRMT R25, RZ, 0x7610, R25 ;  /* 0x00007610ff197816 */ /* 0x000fe40000000019 */
[----:B------:R-:W-:-:S02]  /*5100*/  PRMT R18, RZ, 0x7610, R18 ;  /* 0x00007610ff127816 */ /* 0x000fc40000000012 */
[----:B------:R-:W-:Y:S02]  /*5110*/  ISETP.GE.AND P0, PT, R7, UR36, PT ;  /* 0x0000002407007c0c */ /* 0x000fe4000bf06270 */
[C---:B------:R-:W-:Y:S01]  /*5120*/  IADD3 R7, R6.reuse, 0x280, RZ ;  /* 0x0000028006077810 */ /* 0x040fe20007ffe0ff */
[----:B------:R0:W3:Y:S01]  /*5130*/  @!P1 LDG.E.U16 R25, [R4.64+0x380] ;  /* 0x0003802004199981 */ /* 0x0000e2000c1e1500 */
[C---:B------:R-:W-:Y:S02]  /*5140*/  IADD3 R10, R6.reuse, 0x240, RZ ;  /* 0x00000240060a7810 */ /* 0x040fe40007ffe0ff */
[----:B------:R-:W-:Y:S01]  /*5150*/  PRMT R26, RZ, 0x7610, R26 ;  /* 0x00007610ff1a7816 */ /* 0x000fe2000000001a */
[----:B------:R0:W3:Y:S01]  /*5160*/  @!P4 LDG.E.U16 R18, [R4.64+0x240] ;  /* 0x000240200412c981 */ /* 0x0000e2000c1e1500 */
[----:B------:R-:W-:Y:S02]  /*5170*/  PRMT R27, RZ, 0x7610, R27 ;  /* 0x00007610ff1b7816 */ /* 0x000fe4000000001b */
[----:B------:R-:W-:-:S02]  /*5180*/  IADD3 R8, R6, 0x2a0, RZ ;  /* 0x000002a006087810 */ /* 0x000fc40007ffe0ff */
[----:B------:R-:W-:Y:S01]  /*5190*/  ISETP.GE.AND P1, PT, R7, UR36, PT ;  /* 0x0000002407007c0c */ /* 0x000fe2000bf26270 */
[----:B------:R0:W3:Y:S01]  /*51a0*/  @!P2 LDG.E.U16 R26, [R4.64+0x400] ;  /* 0x00040020041aa981 */ /* 0x0000e2000c1e1500 */
[----:B------:R-:W-:Y:S02]  /*51b0*/  PRMT R20, RZ, 0x7610, R20 ;  /* 0x00007610ff147816 */ /* 0x000fe40000000014 */
[----:B------:R-:W-:Y:S01]  /*51c0*/  ISETP.GE.AND P4, PT, R10, UR36, PT ;  /* 0x000000240a007c0c */ /* 0x000fe2000bf86270 */
[----:B------:R0:W3:Y:S01]  /*51d0*/  @!P3 LDG.E.U16 R27, [R4.64+0x440] ;  /* 0x00044020041bb981 */ /* 0x0000e2000c1e1500 */
[----:B------:R-:W-:Y:S02]  /*51e0*/  IADD3 R9, R6, 0x2c0, RZ ;  /* 0x000002c006097810 */ /* 0x000fe40007ffe0ff */
[----:B------:R-:W-:Y:S01]  /*51f0*/  PRMT R23, RZ, 0x7610, R23 ;  /* 0x00007610ff177816 */ /* 0x000fe20000000017 */
[----:B------:R0:W4:Y:S01]  /*5200*/  @!P6 LDG.E.U16 R20, [R4.64+0x2c0] ;  /* 0x0002c0200414e981 */ /* 0x000122000c1e1500 */
[----:B------:R-:W-:-:S02]  /*5210*/  ISETP.GE.AND P2, PT, R8, UR36, PT ;  /* 0x0000002408007c0c */ /* 0x000fc4000bf46270 */
[----:B------:R-:W-:Y:S02]  /*5220*/  ISETP.GE.AND P3, PT, R9, UR36, PT ;  /* 0x0000002409007c0c */ /* 0x000fe4000bf66270 */
[----:B------:R-:W-:Y:S01]  /*5230*/  PRMT R29, RZ, 0x7610, R29 ;  /* 0x00007610ff1d7816 */ /* 0x000fe2000000001d */
[----:B------:R0:W4:Y:S01]  /*5240*/  @!P5 LDG.E.U16 R23, [R4.64+0x300] ;  /* 0x000300200417d981 */ /* 0x000122000c1e1500 */
[----:B------:R-:W-:Y:S02]  /*5250*/  PRMT R30, RZ, 0x7610, R30 ;  /* 0x00007610ff1e7816 */ /* 0x000fe4000000001e */
[----:B------:R-:W-:Y:S02]  /*5260*/  PRMT R28, RZ, 0x7610, R28 ;  /* 0x00007610ff1c7816 */ /* 0x000fe4000000001c */
[C---:B------:R-:W-:Y:S01]  /*5270*/  IADD3 R7, R6.reuse, 0x2e0, RZ ;  /* 0x000002e006077810 */ /* 0x040fe20007ffe0ff */
[----:B------:R0:W4:Y:S01]  /*5280*/  @!P0 LDG.E.U16 R29, [R4.64+0x4c0] ;  /* 0x0004c020041d8981 */ /* 0x000122000c1e1500 */
[----:B------:R-:W-:-:S02]  /*5290*/  IADD3 R8, R6, 0x300, RZ ;  /* 0x0000030006087810 */ /* 0x000fc40007ffe0ff */
[----:B------:R-:W-:Y:S01]  /*52a0*/  PRMT R31, RZ, 0x7610, R31 ;  /* 0x00007610ff1f7816 */ /* 0x000fe2000000001f */
[----:B------:R0:W4:Y:S01]  /*52b0*/  @!P1 LDG.E.U16 R30, [R4.64+0x500] ;  /* 0x00050020041e9981 */ /* 0x000122000c1e1500 */
[----:B------:R-:W-:Y:S02]  /*52c0*/  PRMT R32, RZ, 0x7610, R32 ;  /* 0x00007610ff207816 */ /* 0x000fe40000000020 */
[----:B------:R-:W-:Y:S01]  /*52d0*/  ISETP.GE.AND P0, PT, R7, UR36, PT ;  /* 0x0000002407007c0c */ /* 0x000fe2000bf06270 */
[----:B------:R0:W4:Y:S01]  /*52e0*/  @!P4 LDG.E.U16 R28, [R4.64+0x480] ;  /* 0x00048020041cc981 */ /* 0x000122000c1e1500 */
[----:B------:R-:W-:Y:S02]  /*52f0*/  IADD3 R7, R6, 0x320, RZ ;  /* 0x0000032006077810 */ /* 0x000fe40007ffe0ff */
[----:B------:R-:W-:Y:S01]  /*5300*/  ISETP.GE.AND P1, PT, R8, UR36, PT ;  /* 0x0000002408007c0c */ /* 0x000fe2000bf26270 */
[----:B------:R0:W4:Y:S01]  /*5310*/  @!P2 LDG.E.U16 R31, [R4.64+0x540] ;  /* 0x00054020041fa981 */ /* 0x000122000c1e1500 */
[----:B------:R-:W-:-:S02]  /*5320*/  IADD3 R8, R6, 0x340, RZ ;  /* 0x0000034006087810 */ /* 0x000fc40007ffe0ff */
[----:B------:R-:W-:Y:S01]  /*5330*/  ISETP.GE.AND P2, PT, R7, UR36, PT ;  /* 0x0000002407007c0c */ /* 0x000fe2000bf46270 */
[----:B------:R0:W4:Y:S01]  /*5340*/  @!P3 LDG.E.U16 R32, [R4.64+0x580] ;  /* 0x000580200420b981 */ /* 0x000122000c1e1500 */
[----:B------:R-:W-:Y:S02]  /*5350*/  ISETP.GE.AND P3, PT, R8, UR36, PT ;  /* 0x0000002408007c0c */ /* 0x000fe4000bf66270 */
[----:B------:R-:W-:Y:S02]  /*5360*/  PRMT R33, RZ, 0x7610, R33 ;  /* 0x00007610ff217816 */ /* 0x000fe40000000021 */
[----:B------:R-:W-:Y:S02]  /*5370*/  PRMT R66, RZ, 0x7610, R66 ;  /* 0x00007610ff427816 */ /* 0x000fe40000000042 */
[----:B------:R-:W-:Y:S02]  /*5380*/  PRMT R67, RZ, 0x7610, R67 ;  /* 0x00007610ff437816 */ /* 0x000fe40000000043 */
[----:B------:R-:W-:Y:S01]  /*5390*/  PRMT R126, RZ, 0x7610, R126 ;  /* 0x00007610ff7e7816 */ /* 0x000fe2000000007e */
[----:B------:R0:W4:Y:S04]  /*53a0*/  @!P0 LDG.E.U16 R33, [R4.64+0x5c0] ;  /* 0x0005c02004218981 */ /* 0x000128000c1e1500 */
[----:B------:R0:W4:Y:S04]  /*53b0*/  @!P1 LDG.E.U16 R66, [R4.64+0x600] ;  /* 0x0006002004429981 */ /* 0x000128000c1e1500 */
[----:B------:R0:W4:Y:S04]  /*53c0*/  @!P2 LDG.E.U16 R67, [R4.64+0x640] ;  /* 0x000640200443a981 */ /* 0x000128000c1e1500 */
[----:B------:R0:W4:Y:S01]  /*53d0*/  @!P3 LDG.E.U16 R126, [R4.64+0x680] ;  /* 0x00068020047eb981 */ /* 0x000122000c1e1500 */
[----:B------:R-:W-:-:S02]  /*53e0*/  IADD3 R7, R6, 0x360, RZ ;  /* 0x0000036006077810 */ /* 0x000fc40007ffe0ff */
[----:B------:R-:W-:Y:S02]  /*53f0*/  IADD3 R8, R6, 0x380, RZ ;  /* 0x0000038006087810 */ /* 0x000fe40007ffe0ff */
[----:B------:R-:W-:Y:S02]  /*5400*/  ISETP.GE.AND P0, PT, R7, UR36, PT ;  /* 0x0000002407007c0c */ /* 0x000fe4000bf06270 */
[----:B------:R-:W-:Y:S02]  /*5410*/  ISETP.GE.AND P1, PT, R8, UR36, PT ;  /* 0x0000002408007c0c */ /* 0x000fe4000bf26270 */
[----:B------:R-:W-:Y:S02]  /*5420*/  PRMT R10, RZ, 0x7610, R10 ;  /* 0x00007610ff0a7816 */ /* 0x000fe4000000000a */
[----:B------:R-:W-:Y:S02]  /*5430*/  IADD3 R7, R6, 0x3a0, RZ ;  /* 0x000003a006077810 */ /* 0x000fe40007ffe0ff */
[----:B------:R-:W-:-:S02]  /*5440*/  PRMT R9, RZ, 0x7610, R9 ;  /* 0x00007610ff097816 */ /* 0x000fc40000000009 */
[----:B------:R-:W-:-:S03]  /*5450*/  IADD3 R8, R6, 0x3c0, RZ ;  /* 0x000003c006087810 */ /* 0x000fc60007ffe0ff */
[----:B------:R0:W4:Y:S01]  /*5460*/  @!P0 LDG.E.U16 R10, [R4.64+0x6c0] ;  /* 0x0006c020040a8981 */ /* 0x000122000c1e1500 */
[----:B------:R-:W-:Y:S02]  /*5470*/  ISETP.GE.AND P0, PT, R7, UR36, PT ;  /* 0x0000002407007c0c */ /* 0x000fe4000bf06270 */
[----:B------:R-:W-:Y:S01]  /*5480*/  IADD3 R6, R6, 0x3e0, RZ ;  /* 0x000003e006067810 */ /* 0x000fe20007ffe0ff */
[----:B------:R0:W4:Y:S01]  /*5490*/  @!P1 LDG.E.U16 R9, [R4.64+0x700] ;  /* 0x0007002004099981 */ /* 0x000122000c1e1500 */
[----:B------:R-:W-:Y:S02]  /*54a0*/  ISETP.GE.AND P1, PT, R8, UR36, PT ;  /* 0x0000002408007c0c */ /* 0x000fe4000bf26270 */
[----:B------:R-:W-:Y:S01]  /*54b0*/  ISETP.GE.AND P2, PT, R6, UR36, PT ;  /* 0x0000002406007c0c */ /* 0x000fe2000bf46270 */
[----:B------:R-:W-:Y:S01]  /*54c0*/  ULDC.64 UR36, c[0x0][0x1b8] ;  /* 0x00006e0000247ab9 */ /* 0x000fe20000000a00 */
[----:B------:R-:W-:Y:S02]  /*54d0*/  PRMT R7, RZ, 0x7610, R7 ;  /* 0x00007610ff077816 */ /* 0x000fe40000000007 */
[----:B------:R-:W-:-:S02]  /*54e0*/  PRMT R8, RZ, 0x7610, R8 ;  /* 0x00007610ff087816 */ /* 0x000fc40000000008 */
        /* <DEDUP_REMOVED lines=44> */
[----:B-1----:R-:W-:-:S07]  /*57b0*/  IADD3 R0, R133, 0x200, RZ ;  /* 0x0000020085007810 */ /* 0x002fce0007ffe0ff */
[----:B------:R0:W-:Y:S01]  /*57c0*/  MUFU.COS R197, R127 ;  /* 0x0000007f00c57308 */ /* 0x0001e20000000000 */
[----:B------:R-:W-:Y:S01]  /*57d0*/  LEA.HI.SX32 R0, R0, R133, 0x1b ;  /* 0x0000008500007211 */ /* 0x000fe200078fdaff */
[----:B------:R-:W-:Y:S01]  /*57e0*/  STS.U16 [R128+0x80], R13 ;  /* 0x0000800d80007388 */ /* 0x000fe20000000400 */
[----:B0-----:R-:W-:Y:S02]  /*57f0*/  FMUL.RZ R127, R3, 0.15915493667125701904 ;  /* 0x3e22f983037f7820 */ /* 0x001fe4000040c000 */
[----:B------:R-:W-:Y:S02]  /*5800*/  @!P1 IMAD R3, R4, R135, UR7 ;  /* 0x0000000704039e24 */ /* 0x000fe4000f8e0287 */
[----:B------:R-:W-:Y:S01]  /*5810*/  FMUL.FTZ R4, R91, UR39 ;  /* 0x000000275b047c20 */ /* 0x000fe20008410000 */
[----:B------:R-:W-:Y:S01]  /*5820*/  MUFU.SIN R198, R130 ;  /* 0x0000008200c67308 */ /* 0x000fe20000000400 */
[----:B------:R0:W-:Y:S01]  /*5830*/  STS.U16 [R123+0xc0], R12 ;  /* 0x0000c00c7b007388 */ /* 0x0001e20000000400 */
[----:B------:R-:W-:-:S03]  /*5840*/  SHF.L.U32 R11, R0, 0x1, RZ ;  /* 0x00000001000b7819 */ /* 0x000fc600000006ff */
[----:B------:R-:W-:Y:S03]  /*5850*/  STS.U16 [R122+0x100], R15 ;  /* 0x0001000f7a007388 */ /* 0x000fe60000000400 */
[----:B------:R1:W-:Y:S01]  /*5860*/  MUFU.COS R199, R130 ;  /* 0x0000008200c77308 */ /* 0x0003e20000000000 */
[----:B------:R-:W-:Y:S01]  /*5870*/  STS.U16 [R121+0x140], R14 ;  /* 0x0001400e79007388 */ /* 0x000fe20000000400 */
[----:B0-----:R-:W-:-:S03]  /*5880*/  IADD3 R12, R133, 0x240, RZ ;  /* 0x00000240850c7810 */ /* 0x001fc60007ffe0ff */
[----:B------:R-:W-:Y:S01]  /*5890*/  STS.U16 [R120+0x180], R17 ;  /* 0x0001801178007388 */ /* 0x000fe20000000400 */
[----:B-1----:R-:W-:Y:S01]  /*58a0*/  FMUL.RZ R130, R4, 0.15915493667125701904 ;  /* 0x3e22f98304827820 */ /* 0x002fe2000040c000 */
[C---:B------:R-:W-:Y:S02]  /*58b0*/  IADD3 R4, R133.reuse, 0x220, RZ ;  /* 0x0000022085047810 */ /* 0x040fe40007ffe0ff */
[----:B------:R0:W-:Y:S01]  /*58c0*/  STS.U16 [R119+0x1c0], R16 ;  /* 0x0001c01077007388 */ /* 0x0001e20000000400 */
[----:B------:R-:W-:Y:S02]  /*58d0*/  IADD3 R0, R133, 0x260, RZ ;  /* 0x0000026085007810 */ /* 0x000fe40007ffe0ff */
[-C--:B------:R-:W-:Y:S01]  /*58e0*/  LEA.HI.SX32 R4, R4, R133.reuse, 0x1b ;  /* 0x0000008504047211 */ /* 0x080fe200078fdaff */
[----:B------:R-:W-:Y:S01]  /*58f0*/  STS.U16 [R118+0x200], R19 ;  /* 0x0002001376007388 */ /* 0x000fe20000000400 */
[-C--:B------:R-:W-:Y:S01]  /*5900*/  LEA.HI.SX32 R12, R12, R133.reuse, 0x1b ;  /* 0x000000850c0c7211 */ /* 0x080fe200078fdaff */
[----:B------:R-:W-:Y:S01]  /*5910*/  MUFU.SIN R192, R5 ;  /* 0x0000000500c07308 */ /* 0x000fe20000000400 */
[----:B------:R-:W-:Y:S01]  /*5920*/  LEA.HI.SX32 R0, R0, R133, 0x1b ;  /* 0x0000008500007211 */ /* 0x000fe200078fdaff */
[----:B------:R1:W-:Y:S01]  /*5930*/  STS.U16 [R117+0x240], R18 ;  /* 0x0002401275007388 */ /* 0x0003e20000000400 */
[----:B------:R-:W-:-:S02]  /*5940*/  SHF.L.U32 R13, R12, 0x1, RZ ;  /* 0x000000010c0d7819 */ /* 0x000fc400000006ff */
[----:B0-----:R-:W-:Y:S01]  /*5950*/  SHF.L.U32 R16, R4, 0x1, RZ ;  /* 0x0000000104107819 */ /* 0x001fe200000006ff */
[----:B------:R-:W-:Y:S02]  /*5960*/  STS.U16 [R116+0x280], R21 ;  /* 0x0002801574007388 */ /* 0x000fe40000000400 */
[----:B------:R0:W-:Y:S01]  /*5970*/  MUFU.COS R193, R5 ;  /* 0x0000000500c17308 */ /* 0x0001e20000000000 */
[C---:B------:R-:W-:Y:S01]  /*5980*/  IADD3 R4, R133.reuse, 0x280, RZ ;  /* 0x0000028085047810 */ /* 0x040fe20007ffe0ff */
[----:B----4-:R-:W-:Y:S01]  /*5990*/  STS.U16 [R115+0x2c0], R20 ;  /* 0x0002c01473007388 */ /* 0x010fe20000000400 */
[----:B------:R-:W-:-:S03]  /*59a0*/  IADD3 R12, R133, 0x2a0, RZ ;  /* 0x000002a0850c7810 */ /* 0x000fc60007ffe0ff */
[----:B------:R-:W-:Y:S01]  /*59b0*/  STS.U16 [R114+0x300], R23 ;  /* 0x0003001772007388 */ /* 0x000fe20000000400 */
[----:B0-----:R-:W-:-:S03]  /*59c0*/  FMUL.FTZ R5, R90, UR39 ;  /* 0x000000275a057c20 */ /* 0x001fc60008410000 */
[----:B------:R-:W-:Y:S01]  /*59d0*/  STS.U16 [R113+0x340], R22 ;  /* 0x0003401671007388 */ /* 0x000fe20000000400 */
[----:B------:R-:W-:Y:S01]  /*59e0*/  IADD3 R14, R133, 0x2c0, RZ ;  /* 0x000002c0850e7810 */ /* 0x000fe20007ffe0ff */
[----:B------:R-:W-:Y:S02]  /*59f0*/  FMUL.RZ R15, R5, 0.15915493667125701904 ;  /* 0x3e22f983050f7820 */ /* 0x000fe4000040c000 */
[----:B------:R-:W-:Y:S01]  /*5a00*/  STS.U16 [R112+0x380], R25 ;  /* 0x0003801970007388 */ /* 0x000fe20000000400 */
[----:B-1----:R-:W-:Y:S01]  /*5a10*/  SHF.L.U32 R18, R0, 0x1, RZ ;  /* 0x0000000100127819 */ /* 0x002fe200000006ff */
[----:B------:R-:W-:Y:S01]  /*5a20*/  FMUL.FTZ R5, R89, UR39 ;  /* 0x0000002759057c20 */ /* 0x000fe20008410000 */
[-C--:B------:R-:W-:Y:S01]  /*5a30*/  LEA.HI.SX32 R4, R4, R133.reuse, 0x1b ;  /* 0x0000008504047211 */ /* 0x080fe200078fdaff */
[----:B------:R-:W-:Y:S01]  /*5a40*/  STS.U16 [R111+0x3c0], R24 ;  /* 0x0003c0186f007388 */ /* 0x000fe20000000400 */
[----:B------:R-:W-:Y:S01]  /*5a50*/  FMUL.FTZ R0, R87, UR39 ;  /* 0x0000002757007c20 */ /* 0x000fe20008410000 */
[----:B------:R-:W-:-:S02]  /*5a60*/  LEA.HI.SX32 R12, R12, R133, 0x1b ;  /* 0x000000850c0c7211 */ /* 0x000fc400078fdaff */
[----:B------:R0:W-:Y:S01]  /*5a70*/  STS.U16 [R11+0x400], R26 ;  /* 0x0004001a0b007388 */ /* 0x0001e20000000400 */
[----:B------:R-:W-:Y:S01]  /*5a80*/  LEA.HI.SX32 R14, R14, R133, 0x1b ;  /* 0x000000850e0e7211 */ /* 0x000fe200078fdaff */
[----:B------:R-:W-:Y:S02]  /*5a90*/  FMUL.RZ R17, R5, 0.15915493667125701904 ;  /* 0x3e22f98305117820 */ /* 0x000fe4000040c000 */
[----:B------:R1:W-:Y:S01]  /*5aa0*/  STS.U16 [R16+0x440], R27 ;  /* 0x0004401b10007388 */ /* 0x0003e20000000400 */
[----:B------:R-:W-:-:S03]  /*5ab0*/  SHF.L.U32 R5, R4, 0x1, RZ ;  /* 0x0000000104057819 */ /* 0x000fc600000006ff */
[----:B------:R2:W-:Y:S01]  /*5ac0*/  STS.U16 [R13+0x480], R28 ;  /* 0x0004801c0d007388 */ /* 0x0005e20000000400 */
[C---:B------:R-:W-:Y:S02]  /*5ad0*/  IADD3 R4, R133.reuse, 0x300, RZ ;  /* 0x0000030085047810 */ /* 0x040fe40007ffe0ff */
[----:B0-----:R-:W-:Y:S01]  /*5ae0*/  SHF.L.U32 R11, R14, 0x1, RZ ;  /* 0x000000010e0b7819 */ /* 0x001fe200000006ff */
[----:B------:R-:W3:Y:S01]  /*5af0*/  LDL R135, [R1+0x14] ;  /* 0x0000140001877983 */ /* 0x000ee20000100800 */
[----:B-1----:R-:W-:Y:S01]  /*5b00*/  SHF.L.U32 R16, R12, 0x1, RZ ;  /* 0x000000010c107819 */ /* 0x002fe200000006ff */
[----:B--2---:R-:W-:Y:S01]  /*5b10*/  FMUL.RZ R13, R0, 0.15915493667125701904 ;  /* 0x3e22f983000d7820 */ /* 0x004fe2000040c000 */
[C---:B------:R-:W-:Y:S02]  /*5b20*/  IADD3 R0, R133.reuse, 0x2e0, RZ ;  /* 0x000002e085007810 */ /* 0x040fe40007ffe0ff */
[C---:B------:R-:W-:Y:S02]  /*5b30*/  IADD3 R12, R133.reuse, 0x320, RZ ;  /* 0x00000320850c7810 */ /* 0x040fe40007ffe0ff */
[----:B------:R-:W-:Y:S01]  /*5b40*/  IADD3 R14, R133, 0x340, RZ ;  /* 0x00000340850e7810 */ /* 0x000fe20007ffe0ff */
[----:B------:R-:W-:Y:S01]  /*5b50*/  STS.U16 [R18+0x4c0], R29 ;  /* 0x0004c01d12007388 */ /* 0x000fe20000000400 */
[----:B------:R-:W-:-:S02]  /*5b60*/  LEA.HI.SX32 R0, R0, R133, 0x1b ;  /* 0x0000008500007211 */ /* 0x000fc400078fdaff */
[-C--:B------:R-:W-:Y:S01]  /*5b70*/  LEA.HI.SX32 R4, R4, R133.reuse, 0x1b ;  /* 0x0000008504047211 */ /* 0x080fe200078fdaff */
[----:B------:R0:W-:Y:S01]  /*5b80*/  STS.U16 [R5+0x500], R30 ;  /* 0x0005001e05007388 */ /* 0x0001e20000000400 */
[-C--:B------:R-:W-:Y:S02]  /*5b90*/  LEA.HI.SX32 R12, R12, R133.reuse, 0x1b ;  /* 0x000000850c0c7211 */ /* 0x080fe400078fdaff */
[----:B------:R-:W-:Y:S01]  /*5ba0*/  LEA.HI.SX32 R14, R14, R133, 0x1b ;  /* 0x000000850e0e7211 */ /* 0x000fe200078fdaff */
[----:B------:R1:W-:Y:S01]  /*5bb0*/  STS.U16 [R16+0x540], R31 ;  /* 0x0005401f10007388 */ /* 0x0003e20000000400 */
[----:B------:R-:W-:-:S03]  /*5bc0*/  SHF.L.U32 R12, R12, 0x1, RZ ;  /* 0x000000010c0c7819 */ /* 0x000fc600000006ff */
[----:B------:R2:W-:Y:S01]  /*5bd0*/  STS.U16 [R11+0x580], R32 ;  /* 0x000580200b007388 */ /* 0x0005e20000000400 */
[----:B0-----:R-:W-:Y:S02]  /*5be0*/  SHF.L.U32 R5, R4, 0x1, RZ ;  /* 0x0000000104057819 */ /* 0x001fe400000006ff */
[----:B-1----:R-:W-:Y:S02]  /*5bf0*/  SHF.L.U32 R16, R0, 0x1, RZ ;  /* 0x0000000100107819 */ /* 0x002fe400000006ff */
[----:B--2---:R-:W-:-:S03]  /*5c00*/  SHF.L.U32 R11, R14, 0x1, RZ ;  /* 0x000000010e0b7819 */ /* 0x004fc600000006ff */
[----:B------:R-:W-:Y:S04]  /*5c10*/  STS.U16 [R16+0x5c0], R33 ;  /* 0x0005c02110007388 */ /* 0x000fe80000000400 */
[----:B------:R-:W-:Y:S04]  /*5c20*/  STS.U16 [R5+0x600], R66 ;  /* 0x0006004205007388 */ /* 0x000fe80000000400 */
[----:B------:R-:W-:Y:S04]  /*5c30*/  STS.U16 [R12+0x640], R67 ;  /* 0x000640430c007388 */ /* 0x000fe80000000400 */
[----:B------:R0:W-:Y:S04]  /*5c40*/  STS.U16 [R11+0x680], R126 ;  /* 0x0006807e0b007388 */ /* 0x0001e80000000400 */
[----:B0-----:R-:W2:Y:S01]  /*5c50*/  LDL R126, [R1+0x18] ;  /* 0x00001800017e7983 */ /* 0x001ea20000100800 */
[----:B------:R-:W0:Y:S01]  /*5c60*/  R2UR UR43, R2 ;  /* 0x00000000022b73c2 */ /* 0x000e2200000e0000 */
[----:B------:R-:W-:Y:S01]  /*5c70*/  FMUL.FTZ R0, R82, UR39 ;  /* 0x0000002752007c20 */ /* 0x000fe20008410000 */
[----:B------:R-:W-:Y:S08]  /*5c80*/  MUFU.SIN R186, R15 ;  /* 0x0000000f00ba7308 */ /* 0x000ff00000000400 */
[----:B------:R1:W-:Y:S01]  /*5c90*/  MUFU.COS R187, R15 ;  /* 0x0000000f00bb7308 */ /* 0x0003e20000000000 */
[----:B------:R-:W-:Y:S01]  /*5ca0*/  UIMAD.WIDE.U32 UR34, UR10, UR36, URZ ;  /* 0x000000240a2272a5 */ /* 0x000fe2000f8e003f */
[----:B-1----:R-:W-:Y:S01]  /*5cb0*/  FMUL.RZ R15, R0, 0.15915493667125701904 ;  /* 0x3e22f983000f7820 */ /* 0x002fe2000040c000 */
[----:B------:R-:W-:-:S04]  /*5cc0*/  IADD3 R0, R133, 0x360, RZ ;  /* 0x0000036085007810 */ /* 0x000fc80007ffe0ff */
[----:B------:R-:W-:Y:S01]  /*5cd0*/  LEA.HI.SX32 R0, R0, R133, 0x1b ;  /* 0x0000008500007211 */ /* 0x000fe200078fdaff */
[----:B------:R-:W-:-:S03]  /*5ce0*/  UIMAD UR36, UR11, UR36, URZ ;  /* 0x000000240b2472a4 */ /* 0x000fc6000f8e023f */
[----:B------:R-:W-:Y:S02]  /*5cf0*/  SHF.L.U32 R11, R0, 0x1, RZ ;  /* 0x00000001000b7819 */ /* 0x000fe400000006ff */
[----:B0-----:R-:W-:Y:S01]  /*5d00*/  MOV R0, UR43 ;  /* 0x0000002b00007c02 */ /* 0x001fe20008000f00 */
[----:B------:R-:W-:Y:S01]  /*5d10*/  UIMAD UR38, UR10, UR37, UR36 ;  /* 0x000000250a2672a4 */ /* 0x000fe2000f8e0224 */
[----:B------:R-:W-:Y:S02]  /*5d20*/  IADD3 R2, R133, 0x380, RZ ;  /* 0x0000038085027810 */ /* 0x000fe40007ffe0ff */
[----:B------:R-:W-:Y:S01]  /*5d30*/  ULDC.64 UR36, c[0x0][0x1c0] ;  /* 0x0000700000247ab9 */ /* 0x000fe20000000a00 */
[----:B------:R-:W-:Y:S01]  /*5d40*/  FMUL.FTZ R0, R0, 1.4426950216293334961 ;  /* 0x3fb8aa3b00007820 */ /* 0x000fe20000410000 */
[----:B------:R-:W-:Y:S01]  /*5d50*/  UIADD3 UR35, UR35, UR38, URZ ;  /* 0x0000002623237290 */ /* 0x000fe2000fffe03f */
[----:B------:R-:W-:Y:S01]  /*5d60*/  LEA.HI.SX32 R2, R2, R133, 0x1b ;  /* 0x0000008502027211 */ /* 0x000fe200078fdaff */
[----:B------:R-:W-:Y:S01]  /*5d70*/  UIMAD UR38, UR42, UR36, URZ ;  /* 0x000000242a2672a4 */ /* 0x000fe2000f8e023f */
[----:B------:R-:W-:-:S02]  /*5d80*/  FMUL.FTZ R5, R0, R101 ;  /* 0x0000006500057220 */ /* 0x000fc40000410000 */
[----:B------:R-:W-:Y:S01]  /*5d90*/  FMUL.FTZ R4, R77, UR39 ;  /* 0x000000274d047c20 */ /* 0x000fe20008410000 */
[----:B------:R-:W-:Y:S01]  /*5da0*/  UIMAD UR38, UR7, UR37, UR38 ;  /* 0x00000025072672a4 */ /* 0x000fe2000f8e0226 */
[----:B------:R-:W-:Y:S01]  /*5db0*/  SHF.L.U32 R12, R2, 0x1, RZ ;  /* 0x00000001020c7819 */ /* 0x000fe200000006ff */
[----:B------:R-:W-:Y:S01]  /*5dc0*/  UIMAD.WIDE.U32 UR36, UR7, UR36, UR34 ;  /* 0x00000024072472a5 */ /* 0x000fe2000f8e0022 */
[----:B------:R-:W-:Y:S01]  /*5dd0*/  IADD3 R2, R133, 0x3a0, RZ ;  /* 0x000003a085027810 */ /* 0x000fe20007ffe0ff */
[----:B------:R-:W-:Y:S01]  /*5de0*/  MUFU.SIN R182, R13 ;  /* 0x0000000d00b67308 */ /* 0x000fe20000000400 */
[----:B------:R-:W-:Y:S02]  /*5df0*/  ULDC.64 UR34, c[0x0][0x230] ;  /* 0x00008c0000227ab9 */ /* 0x000fe40000000a00 */
[----:B------:R-:W-:Y:S01]  /*5e00*/  UIADD3 UR37, UR37, UR38, URZ ;  /* 0x0000002625257290 */ /* 0x000fe2000fffe03f */
[----:B------:R-:W-:Y:S01]  /*5e10*/  LEA.HI.SX32 R2, R2, R133, 0x1b ;  /* 0x0000008502027211 */ /* 0x000fe200078fdaff */
[----:B------:R-:W-:-:S03]  /*5e20*/  ULEA UR34, UP0, UR36, UR34, 0x3 ;  /* 0x0000002224227291 */ /* 0x000fc6000f80183f */
[----:B------:R0:W-:Y:S01]  /*5e30*/  MUFU.COS R183, R13 ;  /* 0x0000000d00b77308 */ /* 0x0001e20000000000 */
[----:B------:R1:W-:Y:S01]  /*5e40*/  STS.U16 [R11+0x6c0], R10 ;  /* 0x0006c00a0b007388 */ /* 0x0003e20000000400 */
[----:B------:R-:W-:-:S06]  /*5e50*/  ULEA.HI.X UR35, UR36, UR35, UR37, 0x3, UP0 ;  /* 0x0000002324237291 */ /* 0x000fcc00080f1c25 */
[----:B------:R-:W4:Y:S01]  /*5e60*/  MUFU.EX2 R5, R5 ;  /* 0x0000000500057308 */ /* 0x000f220000000800 */
[----:B0-----:R-:W-:Y:S01]  /*5e70*/  FMUL.RZ R13, R4, 0.15915493667125701904 ;  /* 0x3e22f983040d7820 */ /* 0x001fe2000040c000 */
[C---:B------:R-:W-:Y:S01]  /*5e80*/  IADD3 R4, R133.reuse, 0x3c0, RZ ;  /* 0x000003c085047810 */ /* 0x040fe20007ffe0ff */
[----:B------:R-:W-:Y:S01]  /*5e90*/  ULEA UR36, UR41, UR7, 0x8 ;  /* 0x0000000729247291 */ /* 0x000fe2000f8e403f */
[C---:B-1----:R-:W-:Y:S02]  /*5ea0*/  IADD3 R10, R133.reuse, 0x3e0, RZ ;  /* 0x000003e0850a7810 */ /* 0x042fe40007ffe0ff */
[-C--:B------:R-:W-:Y:S02]  /*5eb0*/  LEA.HI.SX32 R4, R4, R133.reuse, 0x1b ;  /* 0x0000008504047211 */ /* 0x080fe400078fdaff */
[----:B------:R-:W-:Y:S02]  /*5ec0*/  SHF.L.U32 R14, R2, 0x1, RZ ;  /* 0x00000001020e7819 */ /* 0x000fe400000006ff */
[----:B------:R-:W-:Y:S01]  /*5ed0*/  SHF.L.U32 R2, R133, 0x5, RZ ;  /* 0x0000000585027819 */ /* 0x000fe200000006ff */
[----:B------:R-:W-:Y:S01]  /*5ee0*/  STS.U16 [R12+0x700], R9 ;  /* 0x000700090c007388 */ /* 0x000fe20000000400 */
[----:B------:R-:W-:-:S02]  /*5ef0*/  LEA.HI.SX32 R10, R10, R133, 0x1b ;  /* 0x000000850a0a7211 */ /* 0x000fc400078fdaff */
[----:B------:R-:W-:Y:S01]  /*5f00*/  SHF.L.U32 R11, R4, 0x1, RZ ;  /* 0x00000001040b7819 */ /* 0x000fe200000006ff */
[----:B------:R-:W-:Y:S01]  /*5f10*/  FMUL.FTZ R4, R0, R99 ;  /* 0x0000006300047220 */ /* 0x000fe20000410000 */
[----:B------:R0:W-:Y:S01]  /*5f20*/  STS.U16 [R14+0x740], R7 ;  /* 0x000740070e007388 */ /* 0x0001e20000000400 */
[----:B------:R-:W-:Y:S01]  /*5f30*/  LEA.HI.SX32 R2, R2, R2, 0x1b ;  /* 0x0000000202027211 */ /* 0x000fe200078fdaff */
[----:B------:R-:W-:Y:S01]  /*5f40*/  MUFU.SIN R178, R13 ;  /* 0x0000000d00b27308 */ /* 0x000fe20000000400 */
[C---:B------:R-:W-:Y:S02]  /*5f50*/  ISETP.NE.AND P2, PT, R134.reuse, RZ, PT ;  /* 0x000000ff8600720c */ /* 0x040fe40003f45270 */
[----:B------:R-:W-:Y:S01]  /*5f60*/  IADD3 R136, R134, 0x200, RZ ;  /* 0x0000020086887810 */ /* 0x000fe20007ffe0ff */
[----:B----4-:R-:W-:-:S04]  /*5f70*/  FMUL.FTZ R64, R5, R64 ;  /* 0x0000004005407220 */ /* 0x010fc80000410000 */
[----:B------:R1:W-:Y:S01]  /*5f80*/  MUFU.COS R179, R13 ;  /* 0x0000000d00b37308 */ /* 0x0003e20000000000 */
[----:B0-----:R-:W-:Y:S01]  /*5f90*/  MOV R7, UR36 ;  /* 0x0000002400077c02 */ /* 0x001fe20008000f00 */
[----:B------:R-:W-:Y:S01]  /*5fa0*/  FMUL.FTZ R65, R5, R65 ;  /* 0x0000004105417220 */ /* 0x000fe20000410000 */
[----:B------:R-:W-:Y:S02]  /*5fb0*/  STS.U16 [R11+0x780], R8 ;  /* 0x000780080b007388 */ /* 0x000fe40000000400 */
[----:B------:R-:W-:-:S03]  /*5fc0*/  SEL R5, R7, R136, !P2 ;  /* 0x0000008807057207 */ /* 0x000fc60005000000 */
[----:B------:R-:W-:Y:S01]  /*5fd0*/  MUFU.SIN R194, R131 ;  /* 0x0000008300c27308 */ /* 0x000fe20000000400 */
[----:B-1----:R-:W-:Y:S01]  /*5fe0*/  SHF.L.U32 R13, R10, 0x1, RZ ;  /* 0x000000010a0d7819 */ /* 0x002fe200000006ff */
[----:B------:R-:W-:-:S06]  /*5ff0*/  FMUL.FTZ R10, R0, R98 ;  /* 0x00000062000a7220 */ /* 0x000fcc0000410000 */
[----:B------:R0:W-:Y:S01]  /*6000*/  MUFU.COS R195, R131 ;  /* 0x0000008300c37308 */ /* 0x0001e20000000000 */
[----:B------:R-:W-:Y:S07]  /*6010*/  STS.U16 [R13+0x7c0], R6 ;  /* 0x0007c0060d007388 */ /* 0x000fee0000000400 */
[----:B------:R-:W-:Y:S01]  /*6020*/  MUFU.SIN R188, R130 ;  /* 0x0000008200bc7308 */ /* 0x000fe20000000400 */
[----:B0-----:R-:W-:-:S07]  /*6030*/  MOV R131, UR35 ;  /* 0x0000002300837c02 */ /* 0x001fce0008000f00 */
[----:B------:R0:W-:Y:S08]  /*6040*/  MUFU.COS R189, R130 ;  /* 0x0000008200bd7308 */ /* 0x0001f00000000000 */
[----:B------:R-:W-:Y:S01]  /*6050*/  MUFU.SIN R180, R15 ;  /* 0x0000000f00b47308 */ /* 0x000fe20000000400 */
[----:B0-----:R-:W-:Y:S01]  /*6060*/  MOV R130, UR34 ;  /* 0x0000002200827c02 */ /* 0x001fe20008000f00 */
[----:B------:R-:W-:-:S06]  /*6070*/  NOP ;  /* 0x0000000000007918 */ /* 0x000fcc0000000000 */
[----:B------:R0:W-:Y:S01]  /*6080*/  MUFU.EX2 R12, R4 ;  /* 0x00000004000c7308 */ /* 0x0001e20000000800 */
[----:B------:R-:W5:Y:S07]  /*6090*/  LDG.E.64 R130, [R130.64] ;  /* 0x0000002082827981 */ /* 0x000f6e000c1e1b00 */
[----:B------:R-:W-:Y:S01]  /*60a0*/  MUFU.COS R181, R15 ;  /* 0x0000000f00b57308 */ /* 0x000fe20000000000 */
[----:B0-----:R-:W-:-:S07]  /*60b0*/  SHF.L.U32 R4, R2, 0x1, RZ ;  /* 0x0000000102047819 */ /* 0x001fce00000006ff */
[----:B------:R-:W-:Y:S01]  /*60c0*/  MUFU.SIN R184, R17 ;  /* 0x0000001100b87308 */ /* 0x000fe20000000400 */
[----:B------:R-:W-:Y:S04]  /*60d0*/  LDS.U16 R33, [R4] ;  /* 0x0000000004217984 */ /* 0x000fe80000000400 */
[----:B------:R-:W0:Y:S03]  /*60e0*/  LDS.U16 R32, [R4+0x2] ;  /* 0x0000020004207984 */ /* 0x000e260000000400 */
[----:B------:R1:W-:Y:S01]  /*60f0*/  MUFU.COS R185, R17 ;  /* 0x0000001100b97308 */ /* 0x0003e20000000000 */
[----:B------:R-:W4:Y:S04]  /*6100*/  LDS.U16 R28, [R4+0x4] ;  /* 0x00000400041c7984 */ /* 0x000f280000000400 */
[----:B------:R-:W0:Y:S03]  /*6110*/  LDS.U16 R29, [R4+0x6] ;  /* 0x00000600041d7984 */ /* 0x000e260000000400 */
[----:B------:R0:W-:Y:S01]  /*6120*/  MUFU.EX2 R15, R10 ;  /* 0x0000000a000f7308 */ /* 0x0001e20000000800 */
[----:B------:R-:W-:Y:S04]  /*6130*/  LDS.U16 R25, [R4+0x8] ;  /* 0x0000080004197984 */ /* 0x000fe80000000400 */
[----:B------:R-:W0:Y:S04]  /*6140*/  LDS.U16 R27, [R4+0xa] ;  /* 0x00000a00041b7984 */ /* 0x000e280000000400 */
[----:B------:R-:W2:Y:S04]  /*6150*/  LDS.U16 R23, [R4+0xc] ;  /* 0x00000c0004177984 */ /* 0x000ea80000000400 */
[----:B------:R-:W2:Y:S04]  /*6160*/  LDS.U16 R22, [R4+0xe] ;  /* 0x00000e0004167984 */ /* 0x000ea80000000400 */
[----:B------:R-:W-:Y:S04]  /*6170*/  LDS.U16 R19, [R4+0x10] ;  /* 0x0000100004137984 */ /* 0x000fe80000000400 */
[----:B------:R-:W2:Y:S04]  /*6180*/  LDS.U16 R20, [R4+0x12] ;  /* 0x0000120004147984 */ /* 0x000ea80000000400 */
[----:B-1----:R-:W1:Y:S04]  /*6190*/  LDS.U16 R17, [R4+0x14] ;  /* 0x0000140004117984 */ /* 0x002e680000000400 */
[----:B------:R-:W1:Y:S04]  /*61a0*/  LDS.U16 R16, [R4+0x16] ;  /* 0x0000160004107984 */ /* 0x000e680000000400 */
[----:B------:R-:W-:Y:S04]  /*61b0*/  LDS.U16 R13, [R4+0x18] ;  /* 0x00001800040d7984 */ /* 0x000fe80000000400 */
[----:B------:R-:W1:Y:S04]  /*61c0*/  LDS.U16 R14, [R4+0x1a] ;  /* 0x00001a00040e7984 */ /* 0x000e680000000400 */
        /* <DEDUP_REMOVED lines=18> */
[----:B------:R2:W-:Y:S01]  /*62f0*/  STS.64 [R5.X8+0x1d10], R64 ;  /* 0x001d104005007388 */ /* 0x0005e20000008a00 */
[----:B------:R-:W-:Y:S01]  /*6300*/  HFMA2.MMA R2, -RZ, RZ, 0, 9.5367431640625e-07 ;  /* 0x00000010ff027435 */ /* 0x000fe200000001ff */
[----:B------:R-:W-:Y:S01]  /*6310*/  CS2R R66, SRZ ;  /* 0x0000000000427805 */ /* 0x000fe2000001ff00 */
[C---:B-1----:R-:W-:Y:S01]  /*6320*/  FMUL.FTZ R4, R0.reuse, R94 ;  /* 0x0000005e00047220 */ /* 0x042fe20000410000 */
[----:B------:R-:W-:Y:S01]  /*6330*/  HADD2.F32 R31, -RZ, R252.H0_H0 ;  /* 0x200000fcff1f7230 */ /* 0x000fe20000004100 */
[C---:B------:R-:W-:Y:S01]  /*6340*/  FMUL.FTZ R9, R0.reuse, R100 ;  /* 0x0000006400097220 */ /* 0x040fe20000410000 */
[----:B------:R-:W-:Y:S01]  /*6350*/  MUFU.SIN R190, R127 ;  /* 0x0000007f00be7308 */ /* 0x000fe20000000400 */
[C---:B------:R-:W-:Y:S01]  /*6360*/  FMUL.FTZ R30, R0.reuse, R90 ;  /* 0x0000005a001e7220 */ /* 0x040fe20000410000 */
[----:B------:R-:W3:Y:S03]  /*6370*/  LDL R136, [R1+0x10] ;  /* 0x0000100001887983 */ /* 0x000ee60000100800 */
[----:B------:R-:W-:Y:S01]  /*6380*/  @!P1 IMAD.WIDE R2, R3, R2, UR30 ;  /* 0x0000001e03029e25 */ /* 0x000fe2000f8e0202 */
[----:B------:R-:W-:Y:S06]  /*6390*/  BAR.SYNC.DEFER_BLOCKING 0x0 ;  /* 0x0000000000007b1d */ /* 0x000fec0000010000 */
[----:B------:R-:W1:Y:S01]  /*63a0*/  MUFU.EX2 R4, R4 ;  /* 0x0000000400047308 */ /* 0x000e620000000800 */
[----:B--2---:R-:W-:-:S07]  /*63b0*/  FMUL.FTZ R5, R0, R93 ;  /* 0x0000005d00057220 */ /* 0x004fce0000410000 */
[----:B------:R-:W-:Y:S01]  /*63c0*/  MUFU.EX2 R9, R9 ;  /* 0x0000000900097308 */ /* 0x000fe20000000800 */
[----:B------:R2:W5:Y:S02]  /*63d0*/  @!P1 LDG.E.64 R66, [R2.64+0x8] ;  /* 0x0000082002429981 */ /* 0x000564000c1e1b00 */
[----:B--2---:R-:W-:-:S06]  /*63e0*/  FMUL.FTZ R2, R0, R89 ;  /* 0x0000005900027220 */ /* 0x004fcc0000410000 */
[----:B------:R-:W2:Y:S01]  /*63f0*/  MUFU.EX2 R2, R2 ;  /* 0x0000000200027308 */ /* 0x000ea20000000800 */
[----:B------:R-:W-:Y:S01]  /*6400*/  HADD2.F32 R32, -RZ, R32.H0_H0 ;  /* 0x20000020ff207230 */ /* 0x000fe20000004100 */
[C---:B-1----:R-:W-:Y:S02]  /*6410*/  FMUL.FTZ R195, R4.reuse, R195 ;  /* 0x000000c304c37220 */ /* 0x042fe40000410000 */
[----:B------:R-:W-:-:S04]  /*6420*/  FMUL.FTZ R194, R4, R194 ;  /* 0x000000c204c27220 */ /* 0x000fc80000410000 */
[----:B------:R-:W1:Y:S01]  /*6430*/  MUFU.EX2 R5, R5 ;  /* 0x0000000500057308 */ /* 0x000e620000000800 */
[----:B------:R-:W-:Y:S01]  /*6440*/  FMUL.FTZ R4, R0, R82 ;  /* 0x0000005200047220 */ /* 0x000fe20000410000 */
[----:B------:R-:W-:-:S06]  /*6450*/  HADD2.F32 R33, -RZ, R33.H0_H0 ;  /* 0x20000021ff217230 */ /* 0x000fcc0000004100 */
[----:B------:R-:W0:Y:S01]  /*6460*/  MUFU.EX2 R30, R30 ;  /* 0x0000001e001e7308 */ /* 0x000e220000000800 */
[C---:B------:R-:W-:Y:S02]  /*6470*/  FMUL.FTZ R26, R0.reuse, R91 ;  /* 0x0000005b001a7220 */ /* 0x040fe40000410000 */
[----:B------:R-:W-:Y:S02]  /*6480*/  FMUL.FTZ R3, R0, R87 ;  /* 0x0000005700037220 */ /* 0x000fe40000410000 */
[----:B------:R-:W-:Y:S02]  /*6490*/  FMUL.FTZ R242, R32, R101 ;  /* 0x0000006520f27220 */ /* 0x000fe40000410000 */
[C---:B--2---:R-:W-:Y:S01]  /*64a0*/  FMUL.FTZ R185, R2.reuse, R185 ;  /* 0x000000b902b97220 */ /* 0x044fe20000410000 */
[----:B------:R-:W2:Y:S01]  /*64b0*/  MUFU.EX2 R4, R4 ;  /* 0x0000000400047308 */ /* 0x000ea20000000800 */
[----:B------:R-:W-:Y:S02]  /*64c0*/  FMUL.FTZ R184, R2, R184 ;  /* 0x000000b802b87220 */ /* 0x000fe40000410000 */
[----:B------:R-:W-:-:S02]  /*64d0*/  FMUL.FTZ R2, R33, R101 ;  /* 0x0000006521027220 */ /* 0x000fc40000410000 */
[----:B------:R-:W-:Y:S02]  /*64e0*/  FMUL.FTZ R206, R9, R206 ;  /* 0x000000ce09ce7220 */ /* 0x000fe40000410000 */
[C---:B------:R-:W-:Y:S01]  /*64f0*/  FMUL.FTZ R242, R31.reuse, R242 ;  /* 0x000000f21ff27220 */ /* 0x040fe20000410000 */
[----:B------:R-:W2:Y:S01]  /*6500*/  MUFU.EX2 R26, R26 ;  /* 0x0000001a001a7308 */ /* 0x000ea20000000800 */
[----:B------:R-:W-:Y:S01]  /*6510*/  FMUL.FTZ R243, R31, R2 ;  /* 0x000000021ff37220 */ /* 0x000fe20000410000 */
[----:B----4-:R-:W-:Y:S01]  /*6520*/  HADD2.F32 R28, -RZ, R28.H0_H0 ;  /* 0x2000001cff1c7230 */ /* 0x010fe20000004100 */
[----:B------:R-:W-:Y:S02]  /*6530*/  FMUL.FTZ R207, R9, R207 ;  /* 0x000000cf09cf7220 */ /* 0x000fe40000410000 */
[----:B------:R-:W-:-:S03]  /*6540*/  FMUL.FTZ R2, R206, R242 ;  /* 0x000000f2ce027220 */ /* 0x000fc60000410000 */
[----:B------:R-:W4:Y:S01]  /*6550*/  MUFU.EX2 R3, R3 ;  /* 0x0000000300037308 */ /* 0x000f220000000800 */
[----:B------:R-:W-:Y:S01]  /*6560*/  FMUL.FTZ R6, R0, R97 ;  /* 0x0000006100067220 */ /* 0x000fe20000410000 */
[----:B------:R-:W-:Y:S01]  /*6570*/  HADD2.F32 R29, -RZ, R29.H0_H0 ;  /* 0x2000001dff1d7230 */ /* 0x000fe20000004100 */
[C---:B-1----:R-:W-:Y:S02]  /*6580*/  FMUL.FTZ R193, R5.reuse, R193 ;  /* 0x000000c105c17220 */ /* 0x042fe40000410000 */
[----:B------:R-:W-:Y:S02]  /*6590*/  FMUL.FTZ R192, R5, R192 ;  /* 0x000000c005c07220 */ /* 0x000fe40000410000 */
[C---:B0-----:R-:W-:Y:S02]  /*65a0*/  FMUL.FTZ R187, R30.reuse, R187 ;  /* 0x000000bb1ebb7220 */ /* 0x041fe40000410000 */
[----:B------:R-:W-:Y:S01]  /*65b0*/  FMUL.FTZ R186, R30, R186 ;  /* 0x000000ba1eba7220 */ /* 0x000fe20000410000 */
[----:B------:R-:W-:Y:S01]  /*65c0*/  HADD2.F32 R30, -RZ, R109.H0_H0 ;  /* 0x2000006dff1e7230 */ /* 0x000fe20000004100 */
[----:B------:R-:W-:-:S02]  /*65d0*/  FMUL.FTZ R5, R206, R243 ;  /* 0x000000f3ce057220 */ /* 0x000fc40000410000 */
[----:B------:R-:W-:Y:S02]  /*65e0*/  FMUL.FTZ R241, R28, R100 ;  /* 0x000000641cf17220 */ /* 0x000fe40000410000 */
[----:B------:R-:W-:Y:S02]  /*65f0*/  FFMA.FTZ R2, R207, R243, -R2 ;  /* 0x000000f3cf027223 */ /* 0x000fe40000010802 */
[----:B------:R-:W-:Y:S01]  /*6600*/  FMUL.FTZ R24, R0, R92 ;  /* 0x0000005c00187220 */ /* 0x000fe20000410000 */
[----:B------:R-:W0:Y:S01]  /*6610*/  MUFU.EX2 R6, R6 ;  /* 0x0000000600067308 */ /* 0x000e220000000800 */
[----:B------:R-:W-:Y:S02]  /*6620*/  FMUL.FTZ R240, R29, R100 ;  /* 0x000000641df07220 */ /* 0x000fe40000410000 */
[----:B------:R-:W-:Y:S02]  /*6630*/  FFMA.FTZ R5, R207, R242, R5 ;  /* 0x000000f2cf057223 */ /* 0x000fe40000010005 */
[----:B------:R-:W-:-:S02]  /*6640*/  FMUL.FTZ R204, R12, R204 ;  /* 0x000000cc0ccc7220 */ /* 0x000fc40000410000 */
[C---:B------:R-:W-:Y:S01]  /*6650*/  FFMA.FTZ R2, R30.reuse, R241, R2 ;  /* 0x000000f11e027223 */ /* 0x040fe20000010002 */
[----:B------:R-:W-:Y:S01]  /*6660*/  MUFU.COS R191, R127 ;  /* 0x0000007f00bf7308 */ /* 0x000fe20000000000 */
[----:B------:R-:W-:Y:S01]  /*6670*/  FFMA.FTZ R5, R30, R240, R5 ;  /* 0x000000f01e057223 */ /* 0x000fe20000010005 */
[----:B------:R-:W-:Y:S01]  /*6680*/  HADD2.F32 R27, -RZ, R27.H0_H0 ;  /* 0x2000001bff1b7230 */ /* 0x000fe20000004100 */
[C---:B--2---:R-:W-:Y:S02]  /*6690*/  FMUL.FTZ R181, R4.reuse, R181 ;  /* 0x000000b504b57220 */ /* 0x044fe40000410000 */
[----:B------:R-:W-:Y:S02]  /*66a0*/  FMUL.FTZ R180, R4, R180 ;  /* 0x000000b404b47220 */ /* 0x000fe40000410000 */
[----:B------:R-:W-:Y:S01]  /*66b0*/  FMUL.FTZ R205, R12, R205 ;  /* 0x000000cd0ccd7220 */ /* 0x000fe20000410000 */
[----:B------:R-:W1:Y:S01]  /*66c0*/  MUFU.EX2 R24, R24 ;  /* 0x0000001800187308 */ /* 0x000e620000000800 */
[----:B------:R-:W-:Y:S01]  /*66d0*/  FMUL.FTZ R4, R204, R2 ;  /* 0x00000002cc047220 */ /* 0x000fe20000410000 */
[----:B------:R-:W-:Y:S01]  /*66e0*/  HADD2.F32 R25, -RZ, R25.H0_H0 ;  /* 0x20000019ff197230 */ /* 0x000fe20000004100 */
[----:B------:R-:W-:-:S02]  /*66f0*/  FMUL.FTZ R189, R26, R189 ;  /* 0x000000bd1abd7220 */ /* 0x000fc40000410000 */
[----:B------:R-:W-:Y:S01]  /*6700*/  FMUL.FTZ R188, R26, R188 ;  /* 0x000000bc1abc7220 */ /* 0x000fe20000410000 */
[----:B------:R-:W-:Y:S01]  /*6710*/  HADD2.F32 R26, -RZ, R108.H0_H0 ;  /* 0x2000006cff1a7230 */ /* 0x000fe20000004100 */
[C---:B----4-:R-:W-:Y:S02]  /*6720*/  FMUL.FTZ R183, R3.reuse, R183 ;  /* 0x000000b703b77220 */ /* 0x050fe40000410000 */
[----:B------:R-:W-:Y:S02]  /*6730*/  FMUL.FTZ R182, R3, R182 ;  /* 0x000000b603b67220 */ /* 0x000fe40000410000 */
[-C--:B------:R-:W-:Y:S02]  /*6740*/  FMUL.FTZ R3, R204, R5.reuse ;  /* 0x00000005cc037220 */ /* 0x080fe40000410000 */
[----:B------:R-:W-:Y:S02]  /*6750*/  FFMA.FTZ R5, R205, R5, R4 ;  /* 0x00000005cd057223 */ /* 0x000fe40000010004 */
[----:B------:R-:W-:-:S02]  /*6760*/  FMUL.FTZ R138, R27, R99 ;  /* 0x000000631b8a7220 */ /* 0x000fc40000410000 */
[----:B------:R-:W-:Y:S02]  /*6770*/  FMUL.FTZ R21, R0, R95 ;  /* 0x0000005f00157220 */ /* 0x000fe40000410000 */
[----:B------:R-:W-:Y:S02]  /*6780*/  FMUL.FTZ R202, R15, R202 ;  /* 0x000000ca0fca7220 */ /* 0x000fe40000410000 */
[----:B------:R-:W-:Y:S02]  /*6790*/  FFMA.FTZ R3, R205, R2, -R3 ;  /* 0x00000002cd037223 */ /* 0x000fe40000010803 */
[----:B------:R-:W-:Y:S02]  /*67a0*/  FMUL.FTZ R137, R25, R99 ;  /* 0x0000006319897220 */ /* 0x000fe40000410000 */
[----:B------:R-:W-:Y:S01]  /*67b0*/  FFMA.FTZ R5, R26, R138, R5 ;  /* 0x0000008a1a057223 */ /* 0x000fe20000010005 */
[----:B------:R-:W2:Y:S01]  /*67c0*/  MUFU.EX2 R21, R21 ;  /* 0x0000001500157308 */ /* 0x000ea20000000800 */
[C---:B0-----:R-:W-:Y:S01]  /*67d0*/  FMUL.FTZ R201, R6.reuse, R201 ;  /* 0x000000c906c97220 */ /* 0x041fe20000410000 */
[----:B------:R-:W-:Y:S01]  /*67e0*/  HADD2.F32 R23, -RZ, R23.H0_H0 ;  /* 0x20000017ff177230 */ /* 0x000fe20000004100 */
[----:B------:R-:W-:-:S02]  /*67f0*/  FMUL.FTZ R200, R6, R200 ;  /* 0x000000c806c87220 */ /* 0x000fc40000410000 */
[----:B------:R-:W-:Y:S02]  /*6800*/  FMUL.FTZ R18, R0, R96 ;  /* 0x0000006000127220 */ /* 0x000fe40000410000 */
[----:B------:R-:W-:Y:S02]  /*6810*/  FMUL.FTZ R203, R15, R203 ;  /* 0x000000cb0fcb7220 */ /* 0x000fe40000410000 */
[----:B------:R-:W-:Y:S02]  /*6820*/  FFMA.FTZ R4, R26, R137, R3 ;  /* 0x000000891a047223 */ /* 0x000fe40000010003 */
[----:B------:R-:W-:Y:S01]  /*6830*/  FMUL.FTZ R6, R202, R5 ;  /* 0x00000005ca067220 */ /* 0x000fe20000410000 */
[----:B------:R-:W-:Y:S01]  /*6840*/  HADD2.F32 R22, -RZ, R22.H0_H0 ;  /* 0x20000016ff167230 */ /* 0x000fe20000004100 */
[C---:B-1----:R-:W-:Y:S02]  /*6850*/  FMUL.FTZ R191, R24.reuse, R191 ;  /* 0x000000bf18bf7220 */ /* 0x042fe40000410000 */
[----:B------:R-:W-:Y:S01]  /*6860*/  FMUL.FTZ R190, R24, R190 ;  /* 0x000000be18be7220 */ /* 0x000fe20000410000 */
[----:B------:R-:W-:Y:S01]  /*6870*/  HADD2.F32 R24, -RZ, R107.H0_H0 ;  /* 0x2000006bff187230 */ /* 0x000fe20000004100 */
[-C--:B------:R-:W-:Y:S01]  /*6880*/  FFMA.FTZ R6, R203, R4.reuse, -R6 ;  /* 0x00000004cb067223 */ /* 0x080fe20000010806 */
[----:B------:R-:W0:Y:S01]  /*6890*/  MUFU.EX2 R18, R18 ;  /* 0x0000001200127308 */ /* 0x000e220000000800 */
[----:B------:R-:W-:-:S02]  /*68a0*/  FMUL.FTZ R4, R202, R4 ;  /* 0x00000004ca047220 */ /* 0x000fc40000410000 */
[-C--:B------:R-:W-:Y:S02]  /*68b0*/  FMUL.FTZ R139, R23, R98.reuse ;  /* 0x00000062178b7220 */ /* 0x080fe40000410000 */
[----:B------:R-:W-:Y:S02]  /*68c0*/  FFMA.FTZ R5, R203, R5, R4 ;  /* 0x00000005cb057223 */ /* 0x000fe40000010004 */
[----:B------:R-:W-:Y:S02]  /*68d0*/  FMUL.FTZ R140, R22, R98 ;  /* 0x00000062168c7220 */ /* 0x000fe40000410000 */
[C---:B------:R-:W-:Y:S01]  /*68e0*/  FFMA.FTZ R6, R24.reuse, R139, R6 ;  /* 0x0000008b18067223 */ /* 0x040fe20000010006 */
[----:B------:R-:W-:Y:S01]  /*68f0*/  HADD2.F32 R20, -RZ, R20.H0_H0 ;  /* 0x20000014ff147230 */ /* 0x000fe20000004100 */
[----:B------:R-:W-:Y:S02]  /*6900*/  FFMA.FTZ R5, R24, R140, R5 ;  /* 0x0000008c18057223 */ /* 0x000fe40000010005 */
[----:B------:R-:W-:Y:S01]  /*6910*/  FMUL.FTZ R4, R200, R6 ;  /* 0x00000006c8047220 */ /* 0x000fe20000410000 */
[----:B------:R-:W-:Y:S01]  /*6920*/  HADD2.F32 R19, -RZ, R19.H0_H0 ;  /* 0x20000013ff137230 */ /* 0x000fe20000004100 */
[----:B--2---:R-:W-:-:S02]  /*6930*/  FMUL.FTZ R197, R21, R197 ;  /* 0x000000c515c57220 */ /* 0x004fc40000410000 */
[----:B------:R-:W-:Y:S01]  /*6940*/  FMUL.FTZ R196, R21, R196 ;  /* 0x000000c415c47220 */ /* 0x000fe20000410000 */
[----:B------:R-:W-:Y:S01]  /*6950*/  HADD2.F32 R21, -RZ, R106.H0_H0 ;  /* 0x2000006aff157230 */ /* 0x000fe20000004100 */
[CC--:B------:R-:W-:Y:S02]  /*6960*/  FFMA.FTZ R4, R201.reuse, R5.reuse, R4 ;  /* 0x00000005c9047223 */ /* 0x0c0fe40000010004 */
[----:B------:R-:W-:Y:S02]  /*6970*/  FMUL.FTZ R5, R200, R5 ;  /* 0x00000005c8057220 */ /* 0x000fe40000410000 */
[----:B------:R-:W-:Y:S02]  /*6980*/  FMUL.FTZ R142, R20, R97 ;  /* 0x00000061148e7220 */ /* 0x000fe40000410000 */
[----:B0-----:R-:W-:Y:S02]  /*6990*/  FMUL.FTZ R198, R18, R198 ;  /* 0x000000c612c67220 */ /* 0x001fe40000410000 */
[----:B------:R-:W-:-:S02]  /*69a0*/  FFMA.FTZ R6, R201, R6, -R5 ;  /* 0x00000006c9067223 */ /* 0x000fc40000010805 */
[----:B------:R-:W-:Y:S02]  /*69b0*/  FMUL.FTZ R141, R19, R97 ;  /* 0x00000061138d7220 */ /* 0x000fe40000410000 */
[C---:B------:R-:W-:Y:S01]  /*69c0*/  FFMA.FTZ R4, R21.reuse, R142, R4 ;  /* 0x0000008e15047223 */ /* 0x040fe20000010004 */
[----:B------:R-:W-:Y:S01]  /*69d0*/  HADD2.F32 R17, -RZ, R17.H0_H0 ;  /* 0x20000011ff117230 */ /* 0x000fe20000004100 */
        /* <DEDUP_REMOVED lines=10> */
[C---:B------:R-:W-:Y:S01]  /*6a80*/  FFMA.FTZ R5, R18.reuse, R143, R5 ;  /* 0x0000008f12057223 */ /* 0x040fe20000010005 */
[----:B------:R-:W-:Y:S01]  /*6a90*/  HADD2.F32 R14, -RZ, R14.H0_H0 ;  /* 0x2000000eff0e7230 */ /* 0x000fe20000004100 */
        /* <DEDUP_REMOVED lines=8> */
[----:B------:R-:W-:Y:S02]  /*6b20*/  FFMA.FTZ R4, R197, R5, -R4 ;  /* 0x00000005c5047223 */ /* 0x000fe40000010804 */
[C---:B------:R-:W-:Y:S01]  /*6b30*/  FFMA.FTZ R6, R15.reuse, R146, R6 ;  /* 0x000000920f067223 */ /* 0x040fe20000010006 */
[----:B------:R-:W-:Y:S01]  /*6b40*/  HADD2.F32 R11, -RZ, R11.H0_H0 ;  /* 0x2000000bff0b7230 */ /* 0x000fe20000004100 */
        /* <DEDUP_REMOVED lines=23> */
[----:B------:R-:W-:-:S04]  /*6cc0*/  FMUL.FTZ R126, R190, R5 ;  /* 0x00000005be7e7220 */ /* 0x000fc80000410000 */
[-C--:B------:R-:W-:Y:S02]  /*6cd0*/  FFMA.FTZ R127, R191, R4.reuse, -R126 ;  /* 0x00000004bf7f7223 */ /* 0x080fe4000001087e */
[----:B------:R-:W-:-:S04]  /*6ce0*/  FMUL.FTZ R4, R190, R4 ;  /* 0x00000004be047220 */ /* 0x000fc80000410000 */
[----:B------:R-:W-:Y:S01]  /*6cf0*/  FFMA.FTZ R4, R191, R5, R4 ;  /* 0x00000005bf047223 */ /* 0x000fe20000010004 */
[----:B---3--:R-:W-:Y:S02]  /*6d00*/  HADD2.F32 R5, -RZ, R135.H0_H0 ;  /* 0x20000087ff057230 */ /* 0x008fe40000004100 */
[----:B------:R-:W2:Y:S01]  /*6d10*/  LDL R135, [R1+0xc] ;  /* 0x00000c0001877983 */ /* 0x000ea20000100800 */
[----:B------:R-:W-:-:S06]  /*6d20*/  FMUL.FTZ R0, R0, R77 ;  /* 0x0000004d00007220 */ /* 0x000fcc0000410000 */
[----:B------:R-:W0:Y:S01]  /*6d30*/  MUFU.EX2 R0, R0 ;  /* 0x0000000000007308 */ /* 0x000e220000000800 */
[----:B------:R-:W-:-:S04]  /*6d40*/  FMUL.FTZ R2, R64, R206 ;  /* 0x000000ce40027220 */ /* 0x000fc80000410000 */
[----:B------:R-:W-:-:S04]  /*6d50*/  FFMA.FTZ R2, R65, R207, R2 ;  /* 0x000000cf41027223 */ /* 0x000fc80000010002 */
[----:B------:R-:W-:Y:S02]  /*6d60*/  FMUL.FTZ R3, R204, R2 ;  /* 0x00000002cc037220 */ /* 0x000fe40000410000 */
[C---:B0-----:R-:W-:Y:S02]  /*6d70*/  FMUL.FTZ R179, R0.reuse, R179 ;  /* 0x000000b300b37220 */ /* 0x041fe40000410000 */
[----:B------:R-:W-:Y:S02]  /*6d80*/  FMUL.FTZ R178, R0, R178 ;  /* 0x000000b200b27220 */ /* 0x000fe40000410000 */
[----:B------:R-:W-:-:S04]  /*6d90*/  FMUL.FTZ R0, R65, R206 ;  /* 0x000000ce41007220 */ /* 0x000fc80000410000 */
[----:B------:R-:W-:-:S04]  /*6da0*/  FFMA.FTZ R0, R64, R207, -R0 ;  /* 0x000000cf40007223 */ /* 0x000fc80000010800 */
[-C--:B------:R-:W-:Y:S02]  /*6db0*/  FFMA.FTZ R3, R205, R0.reuse, -R3 ;  /* 0x00000000cd037223 */ /* 0x080fe40000010803 */
[----:B------:R-:W-:-:S04]  /*6dc0*/  FMUL.FTZ R0, R204, R0 ;  /* 0x00000000cc007220 */ /* 0x000fc80000410000 */
[----:B------:R-:W-:-:S04]  /*6dd0*/  FFMA.FTZ R0, R205, R2, R0 ;  /* 0x00000002cd007223 */ /* 0x000fc80000010000 */
[----:B------:R-:W-:-:S04]  /*6de0*/  FMUL.FTZ R2, R202, R0 ;  /* 0x00000000ca027220 */ /* 0x000fc80000410000 */
        /* <DEDUP_REMOVED lines=17> */
[----:B------:R-:W-:Y:S01]  /*6f00*/  FMUL.FTZ R2, R194, R2 ;  /* 0x00000002c2027220 */ /* 0x000fe20000410000 */
[----:B------:R-:W-:-:S03]  /*6f10*/  HADD2.F32 R177, -RZ, R177.H0_H0 ;  /* 0x200000b1ffb17230 */ /* 0x000fc60000004100 */
[----:B------:R-:W-:Y:S01]  /*6f20*/  FFMA.FTZ R2, R195, R3, R2 ;  /* 0x00000003c3027223 */ /* 0x000fe20000010002 */
[----:B------:R-:W-:-:S03]  /*6f30*/  HADD2.F32 R176, -RZ, R176.H0_H0 ;  /* 0x200000b0ffb07230 */ /* 0x000fc60000004100 */
[C---:B------:R-:W-:Y:S02]  /*6f40*/  FMUL.FTZ R3, R192.reuse, R2 ;  /* 0x00000002c0037220 */ /* 0x040fe40000410000 */
[----:B------:R-:W-:Y:S02]  /*6f50*/  FMUL.FTZ R226, R177, R92 ;  /* 0x0000005cb1e27220 */ /* 0x000fe40000410000 */
[-C--:B------:R-:W-:Y:S02]  /*6f60*/  FFMA.FTZ R3, R193, R0.reuse, -R3 ;  /* 0x00000000c1037223 */ /* 0x080fe40000010803 */
[----:B------:R-:W-:Y:S02]  /*6f70*/  FMUL.FTZ R0, R192, R0 ;  /* 0x00000000c0007220 */ /* 0x000fe40000410000 */
        /* <DEDUP_REMOVED lines=8> */
[-C--:B------:R-:W-:Y:S02]  /*7000*/  FFMA.FTZ R126, R189, R4.reuse, R126 ;  /* 0x00000004bd7e7223 */ /* 0x080fe4000001007e */
        /* <DEDUP_REMOVED lines=24> */
[----:B------:R-:W-:Y:S01]  /*7190*/  FFMA.FTZ R126, R173, R231, R126 ;  /* 0x000000e7ad7e7223 */ /* 0x000fe2000001007e */
[----:B------:R-:W-:Y:S01]  /*71a0*/  HADD2.F32 R169, -RZ, R169.H0_H0 ;  /* 0x200000a9ffa97230 */ /* 0x000fe20000004100 */
[----:B------:R-:W-:Y:S02]  /*71b0*/  FMUL.FTZ R3, R186, R2 ;  /* 0x00000002ba037220 */ /* 0x000fe40000410000 */
[----:B------:R-:W-:Y:S02]  /*71c0*/  FMUL.FTZ R136, R184, R126 ;  /* 0x0000007eb8887220 */ /* 0x000fe40000410000 */
[-C--:B------:R-:W-:Y:S02]  /*71d0*/  FMUL.FTZ R233, R170, R89.reuse ;  /* 0x00000059aae97220 */ /* 0x080fe40000410000 */
[----:B------:R-:W-:Y:S01]  /*71e0*/  FMUL.FTZ R232, R169, R89 ;  /* 0x00000059a9e87220 */ /* 0x000fe20000410000 */
[----:B------:R-:W-:Y:S02]  /*71f0*/  HADD2.F32 R168, -RZ, R168.H0_H0 ;  /* 0x200000a8ffa87230 */ /* 0x000fe40000004100 */
[----:B------:R-:W-:-:S03]  /*7200*/  HADD2.F32 R167, -RZ, R167.H0_H0 ;  /* 0x200000a7ffa77230 */ /* 0x000fc60000004100 */
[-C--:B------:R-:W-:Y:S02]  /*7210*/  FMUL.FTZ R234, R168, R87.reuse ;  /* 0x00000057a8ea7220 */ /* 0x080fe40000410000 */
[----:B------:R-:W-:Y:S01]  /*7220*/  FMUL.FTZ R235, R167, R87 ;  /* 0x00000057a7eb7220 */ /* 0x000fe20000410000 */
[----:B------:R-:W-:Y:S02]  /*7230*/  HADD2.F32 R166, -RZ, R166.H0_H0 ;  /* 0x200000a6ffa67230 */ /* 0x000fe40000004100 */
[----:B------:R-:W-:-:S03]  /*7240*/  HADD2.F32 R165, -RZ, R165.H0_H0 ;  /* 0x200000a5ffa57230 */ /* 0x000fc60000004100 */
[-C--:B------:R-:W-:Y:S01]  /*7250*/  FMUL.FTZ R236, R166, R82.reuse ;  /* 0x00000052a6ec7220 */ /* 0x080fe20000410000 */
[----:B------:R-:W-:Y:S01]  /*7260*/  ISETP.NE.AND P1, PT, R134, 0x1f, PT ;  /* 0x0000001f8600780c */ /* 0x000fe20003f25270 */
[----:B------:R-:W-:Y:S01]  /*7270*/  FMUL.FTZ R237, R165, R82 ;  /* 0x00000052a5ed7220 */ /* 0x000fe20000410000 */
[----:B------:R-:W-:Y:S02]  /*7280*/  HADD2.F32 R164, -RZ, R164.H0_H0 ;  /* 0x200000a4ffa47230 */ /* 0x000fe40000004100 */
[----:B------:R-:W-:Y:S01]  /*7290*/  HADD2.F32 R163, -RZ, R163.H0_H0 ;  /* 0x200000a3ffa37230 */ /* 0x000fe20000004100 */
[----:B------:R-:W-:Y:S01]  /*72a0*/  BSSY B0, `(.L_x_8967) ;  /* 0x000003f000007945 */ /* 0x000fe20003800000 */
[----:B--2---:R-:W-:Y:S01]  /*72b0*/  HADD2.F32 R4, -RZ, R135.H0_H0 ;  /* 0x20000087ff047230 */ /* 0x004fe20000004100 */
[----:B------:R-:W-:-:S04]  /*72c0*/  FMUL.FTZ R135, R184, R127 ;  /* 0x0000007fb8877220 */ /* 0x000fc80000410000 */
[----:B------:R-:W-:Y:S02]  /*72d0*/  FFMA.FTZ R135, R185, R126, R135 ;  /* 0x0000007eb9877223 */ /* 0x000fe40000010087 */
[-C--:B------:R-:W-:Y:S02]  /*72e0*/  FFMA.FTZ R126, R187, R0.reuse, -R3 ;  /* 0x00000000bb7e7223 */ /* 0x080fe40000010803 */
[----:B------:R-:W-:Y:S02]  /*72f0*/  FMUL.FTZ R0, R186, R0 ;  /* 0x00000000ba007220 */ /* 0x000fe40000410000 */
[----:B------:R-:W-:Y:S02]  /*7300*/  FFMA.FTZ R127, R185, R127, -R136 ;  /* 0x0000007fb97f7223 */ /* 0x000fe40000010888 */
[----:B------:R-:W-:Y:S02]  /*7310*/  FFMA.FTZ R135, R4, R233, R135 ;  /* 0x000000e904877223 */ /* 0x000fe40000010087 */
[----:B------:R-:W-:-:S02]  /*7320*/  FFMA.FTZ R0, R187, R2, R0 ;  /* 0x00000002bb007223 */ /* 0x000fc40000010000 */
[----:B------:R-:W-:Y:S02]  /*7330*/  FFMA.FTZ R127, R4, R232, R127 ;  /* 0x000000e8047f7223 */ /* 0x000fe4000001007f */
[----:B------:R-:W-:Y:S01]  /*7340*/  FMUL.FTZ R136, R182, R135 ;  /* 0x00000087b6887220 */ /* 0x000fe20000410000 */
[----:B------:R-:W-:Y:S01]  /*7350*/  HADD2.F32 R3, -RZ, R152.H0_H0 ;  /* 0x20000098ff037230 */ /* 0x000fe20000004100 */
[----:B------:R-:W-:Y:S02]  /*7360*/  FMUL.FTZ R2, R184, R0 ;  /* 0x00000000b8027220 */ /* 0x000fe40000410000 */
[-C--:B------:R-:W-:Y:S02]  /*7370*/  FFMA.FTZ R136, R183, R127.reuse, -R136 ;  /* 0x0000007fb7887223 */ /* 0x080fe40000010888 */
[----:B------:R-:W-:Y:S02]  /*7380*/  FMUL.FTZ R152, R182, R127 ;  /* 0x0000007fb6987220 */ /* 0x000fe40000410000 */
[----:B------:R-:W-:-:S02]  /*7390*/  FFMA.FTZ R127, R185, R126, -R2 ;  /* 0x0000007eb97f7223 */ /* 0x000fc40000010802 */
[----:B------:R-:W-:Y:S02]  /*73a0*/  FMUL.FTZ R126, R184, R126 ;  /* 0x0000007eb87e7220 */ /* 0x000fe40000410000 */
[----:B------:R-:W-:Y:S02]  /*73b0*/  FFMA.FTZ R152, R183, R135, R152 ;  /* 0x00000087b7987223 */ /* 0x000fe40000010098 */
[----:B------:R-:W-:Y:S02]  /*73c0*/  FFMA.FTZ R136, R3, R234, R136 ;  /* 0x000000ea03887223 */ /* 0x000fe40000010088 */
[----:B------:R-:W-:Y:S02]  /*73d0*/  FFMA.FTZ R126, R185, R0, R126 ;  /* 0x00000000b97e7223 */ /* 0x000fe4000001007e */
[----:B------:R-:W-:Y:S02]  /*73e0*/  FFMA.FTZ R152, R3, R235, R152 ;  /* 0x000000eb03987223 */ /* 0x000fe40000010098 */
[----:B------:R-:W-:-:S02]  /*73f0*/  FMUL.FTZ R135, R180, R136 ;  /* 0x00000088b4877220 */ /* 0x000fc40000410000 */
[----:B------:R-:W-:Y:S01]  /*7400*/  FMUL.FTZ R0, R182, R127 ;  /* 0x0000007fb6007220 */ /* 0x000fe20000410000 */
[----:B------:R-:W-:Y:S01]  /*7410*/  HADD2.F32 R2, -RZ, R151.H0_H0 ;  /* 0x20000097ff027230 */ /* 0x000fe20000004100 */
[-C--:B------:R-:W-:Y:S02]  /*7420*/  FFMA.FTZ R151, R181, R152.reuse, R135 ;  /* 0x00000098b5977223 */ /* 0x080fe40000010087 */
[----:B------:R-:W-:Y:S02]  /*7430*/  FMUL.FTZ R152, R180, R152 ;  /* 0x00000098b4987220 */ /* 0x000fe40000410000 */
[-C--:B------:R-:W-:Y:S02]  /*7440*/  FFMA.FTZ R0, R183, R126.reuse, R0 ;  /* 0x0000007eb7007223 */ /* 0x080fe40000010000 */
[----:B------:R-:W-:Y:S02]  /*7450*/  FMUL.FTZ R126, R182, R126 ;  /* 0x0000007eb67e7220 */ /* 0x000fe40000410000 */
[----:B------:R-:W-:-:S02]  /*7460*/  FFMA.FTZ R135, R181, R136, -R152 ;  /* 0x00000088b5877223 */ /* 0x000fc40000010898 */
[----:B------:R-:W-:Y:S02]  /*7470*/  FFMA.FTZ R126, R183, R127, -R126 ;  /* 0x0000007fb77e7223 */ /* 0x000fe4000001087e */
[----:B------:R-:W-:Y:S02]  /*7480*/  FMUL.FTZ R127, R180, R0 ;  /* 0x00000000b47f7220 */ /* 0x000fe40000410000 */
[----:B------:R-:W-:Y:S02]  /*7490*/  FFMA.FTZ R136, R2, R236, R135 ;  /* 0x000000ec02887223 */ /* 0x000fe40000010087 */
[-C--:B------:R-:W-:Y:S02]  /*74a0*/  FMUL.FTZ R135, R180, R126.reuse ;  /* 0x0000007eb4877220 */ /* 0x080fe40000410000 */
[----:B------:R-:W-:Y:S02]  /*74b0*/  FFMA.FTZ R151, R2, R237, R151 ;  /* 0x000000ed02977223 */ /* 0x000fe40000010097 */
[----:B------:R-:W-:-:S02]  /*74c0*/  FFMA.FTZ R127, R181, R126, -R127 ;  /* 0x0000007eb57f7223 */ /* 0x000fc4000001087f */
[C---:B------:R-:W-:Y:S02]  /*74d0*/  FMUL.FTZ R154, R178.reuse, R136 ;  /* 0x00000088b29a7220 */ /* 0x040fe40000410000 */
[----:B------:R-:W-:Y:S02]  /*74e0*/  FFMA.FTZ R126, R181, R0, R135 ;  /* 0x00000000b57e7223 */ /* 0x000fe40000010087 */
[CC--:B------:R-:W-:Y:S02]  /*74f0*/  FMUL.FTZ R152, R178.reuse, R151.reuse ;  /* 0x00000097b2987220 */ /* 0x0c0fe40000410000 */
[----:B------:R-:W-:Y:S02]  /*7500*/  FFMA.FTZ R153, R179, R151, R154 ;  /* 0x00000097b3997223 */ /* 0x000fe4000001009a */
[C---:B------:R-:W-:Y:S02]  /*7510*/  FMUL.FTZ R210, R178.reuse, R126 ;  /* 0x0000007eb2d27220 */ /* 0x040fe40000410000 */
[----:B------:R-:W-:-:S02]  /*7520*/  FMUL.FTZ R151, R178, R127 ;  /* 0x0000007fb2977220 */ /* 0x000fc40000410000 */
[C---:B------:R-:W-:Y:S02]  /*7530*/  FFMA.FTZ R210, R179.reuse, R127, -R210 ;  /* 0x0000007fb3d27223 */ /* 0x040fe400000108d2 */
[C---:B------:R-:W-:Y:S02]  /*7540*/  FFMA.FTZ R151, R179.reuse, R126, R151 ;  /* 0x0000007eb3977223 */ /* 0x040fe40000010097 */
[----:B------:R0:W1:Y:S01]  /*7550*/  @P1 LDS.64 R126, [R134.X8+0x2d18] ;  /* 0x002d1800867e1984 */ /* 0x0000620000008a00 */
[----:B------:R-:W-:Y:S01]  /*7560*/  FFMA.FTZ R152, R179, R136, -R152 ;  /* 0x00000088b3987223 */ /* 0x000fe20000010898 */
[----:B------:R-:W-:Y:S01]  /*7570*/  HADD2.F32 R0, -RZ, R155.H0_H0 ;  /* 0x2000009bff007230 */ /* 0x000fe20000004100 */
[-C--:B------:R-:W-:Y:S02]  /*7580*/  FMUL.FTZ R135, R164, R77.reuse ;  /* 0x0000004da4877220 */ /* 0x080fe40000410000 */
[----:B------:R-:W-:Y:S02]  /*7590*/  FMUL.FTZ R136, R163, R77 ;  /* 0x0000004da3887220 */ /* 0x000fe40000410000 */
[----:B------:R-:W-:-:S02]  /*75a0*/  FFMA.FTZ R209, R0, R135, R152 ;  /* 0x0000008700d17223 */ /* 0x000fc40000010098 */
[----:B------:R-:W-:Y:S01]  /*75b0*/  FFMA.FTZ R208, R0, R136, R153 ;  /* 0x0000008800d07223 */ /* 0x000fe20000010099 */
        /* <DEDUP_REMOVED lines=13> */
.L_x_8968:
[----:B0-----:R-:W-:Y:S05]  /*7690*/  BSYNC B0 ;  /* 0x0000000000007941 */ /* 0x001fea0003800000 */
.L_x_8967:
        /* <DEDUP_REMOVED lines=12> */
[-C--:B------:R-:W-:Y:S01]  /*7760*/  FMUL.FTZ R223, R45, R131.reuse ;  /* 0x000000832ddf7220 */ /* 0x080fe20000410000 */
[----:B------:R-:W-:Y:S01]  /*7770*/  SHFL.IDX PT, R66, R66, RZ, 0x1f ;  /* 0x00001fff42427589 */ /* 0x000fe200000e0000 */
[-C--:B------:R-:W-:Y:S02]  /*7780*/  FMUL.FTZ R221, R46, R131.reuse ;  /* 0x000000832edd7220 */ /* 0x080fe40000410000 */
[----:B------:R-:W-:Y:S02]  /*7790*/  FMUL.FTZ R219, R47, R131 ;  /* 0x000000832fdb7220 */ /* 0x000fe40000410000 */
[C---:B-1----:R-:W-:Y:S02]  /*77a0*/  FMUL.FTZ R244, R178.reuse, R127 ;  /* 0x0000007fb2f47220 */ /* 0x042fe40000410000 */
[----:B------:R-:W-:Y:S02]  /*77b0*/  FMUL.FTZ R245, R178, -R126 ;  /* 0x8000007eb2f57220 */ /* 0x000fe40000410000 */
[----:B0-----:R-:W-:-:S02]  /*77c0*/  FMUL.FTZ R156, R151, R152 ;  /* 0x00000098979c7220 */ /* 0x001fc40000410000 */
[----:B------:R-:W-:Y:S02]  /*77d0*/  FFMA.FTZ R244, R179, R126, -R244 ;  /* 0x0000007eb3f47223 */ /* 0x000fe400000108f4 */
[----:B--2---:R-:W-:Y:S02]  /*77e0*/  FMUL.FTZ R157, R151, R155 ;  /* 0x0000009b979d7220 */ /* 0x004fe40000410000 */
[----:B------:R-:W-:Y:S02]  /*77f0*/  FFMA.FTZ R245, R179, -R127, R245 ;  /* 0x8000007fb3f57223 */ /* 0x000fe400000100f5 */
        /* <DEDUP_REMOVED lines=12> */
[----:B------:R-:W1:Y:S01]  /*78c0*/  SHFL.UP PT, R155, R209, 0x2, RZ ;  /* 0x04400000d19b7989 */ /* 0x000e6200000e00ff */
[----:B------:R-:W-:-:S03]  /*78d0*/  FMUL.FTZ R239, R49, R131 ;  /* 0x0000008331ef7220 */ /* 0x000fc60000410000 */
[----:B------:R-:W2:Y:S04]  /*78e0*/  SHFL.UP PT, R151, R210, 0x2, RZ ;  /* 0x04400000d2977989 */ /* 0x000ea800000e00ff */
[----:B------:R-:W3:Y:S01]  /*78f0*/  SHFL.UP PT, R153, R156, 0x2, RZ ;  /* 0x044000009c997989 */ /* 0x000ee200000e00ff */
[C---:B0-----:R-:W-:Y:S02]  /*7900*/  FMUL.FTZ R158, R156.reuse, R157 ;  /* 0x0000009d9c9e7220 */ /* 0x041fe40000410000 */
[-C--:B-1----:R-:W-:Y:S02]  /*7910*/  FMUL.FTZ R159, R156, R155.reuse ;  /* 0x0000009b9c9f7220 */ /* 0x082fe40000410000 */
[----:B------:R-:W-:Y:S02]  /*7920*/  FFMA.FTZ R158, R210, R155, -R158 ;  /* 0x0000009bd29e7223 */ /* 0x000fe4000001089e */
[----:B--2---:R-:W-:-:S02]  /*7930*/  FMUL.FTZ R154, R156, R151 ;  /* 0x000000979c9a7220 */ /* 0x004fc40000410000 */
[----:B------:R-:W-:Y:S02]  /*7940*/  FFMA.FTZ R159, R210, R157, R159 ;  /* 0x0000009dd29f7223 */ /* 0x000fe4000001009f */
[-C--:B---3--:R-:W-:Y:S02]  /*7950*/  FMUL.FTZ R152, R156, R153.reuse ;  /* 0x000000999c987220 */ /* 0x088fe40000410000 */
[C---:B------:R-:W-:Y:S02]  /*7960*/  FFMA.FTZ R153, R210.reuse, R153, R154 ;  /* 0x00000099d2997223 */ /* 0x040fe4000001009a */
[----:B------:R-:W-:Y:S02]  /*7970*/  @P3 FFMA.FTZ R210, R210, R151, -R152 ;  /* 0x00000097d2d23223 */ /* 0x000fe40000010898 */
        /* <DEDUP_REMOVED lines=52> */
[----:B------:R-:W-:Y:S02]  /*7cc0*/  FMUL.FTZ R156, R37, R130 ;  /* 0x00000082259c7220 */ /* 0x000fe40000410000 */
[----:B------:R-:W-:Y:S01]  /*7cd0*/  @P3 FADD.FTZ R208, R208, R155 ;  /* 0x0000009bd0d03221 */ /* 0x000fe20000010000 */
[----:B------:R-:W0:Y:S01]  /*7ce0*/  SHFL.UP PT, R152, R210, 0x10, RZ ;  /* 0x06000000d2987989 */ /* 0x000e2200000e00ff */
[----:B------:R-:W-:Y:S01]  /*7cf0*/  @P3 FADD.FTZ R209, R209, R154 ;  /* 0x0000009ad1d13221 */ /* 0x000fe20000010000 */
[----:B------:R-:W-:Y:S01]  /*7d00*/  ISETP.GE.AND P3, PT, R133, 0x10, PT ;  /* 0x000000108500780c */ /* 0x000fe20003f66270 */
[----:B------:R-:W-:Y:S01]  /*7d10*/  FMUL.FTZ R155, R37, R131 ;  /* 0x00000083259b7220 */ /* 0x000fe20000410000 */
[----:B------:R-:W1:Y:S01]  /*7d20*/  SHFL.UP PT, R215, R151, 0x10, RZ ;  /* 0x0600000097d77989 */ /* 0x000e6200000e00ff */
[----:B------:R-:W-:-:S02]  /*7d30*/  FADD.FTZ R153, R156, R211 ;  /* 0x000000d39c997221 */ /* 0x000fc40000010000 */
[----:B------:R-:W-:Y:S01]  /*7d40*/  FADD.FTZ R212, -R155, R212 ;  /* 0x000000d49bd47221 */ /* 0x000fe20000010100 */
[----:B------:R-:W2:Y:S01]  /*7d50*/  SHFL.UP PT, R211, R208, 0x10, RZ ;  /* 0x06000000d0d37989 */ /* 0x000ea200000e00ff */
[C---:B------:R-:W-:Y:S02]  /*7d60*/  FMUL.FTZ R154, R184.reuse, -R153 ;  /* 0x80000099b89a7220 */ /* 0x040fe40000410000 */
[-C--:B------:R-:W-:Y:S01]  /*7d70*/  FMUL.FTZ R216, R184, -R212.reuse ;  /* 0x800000d4b8d87220 */ /* 0x080fe20000410000 */
[----:B------:R-:W3:Y:S01]  /*7d80*/  SHFL.UP PT, R214, R209, 0x10, RZ ;  /* 0x06000000d1d67989 */ /* 0x000ee200000e00ff */
[C---:B------:R-:W-:Y:S02]  /*7d90*/  FFMA.FTZ R213, R185.reuse, R212, R154 ;  /* 0x000000d4b9d57223 */ /* 0x040fe4000001009a */
[----:B------:R-:W-:Y:S02]  /*7da0*/  FMUL.FTZ R154, R38, R131 ;  /* 0x00000083269a7220 */ /* 0x000fe40000410000 */
[----:B------:R-:W-:-:S02]  /*7db0*/  FFMA.FTZ R216, R185, R153, -R216 ;  /* 0x00000099b9d87223 */ /* 0x000fc400000108d8 */
[----:B------:R-:W-:Y:S02]  /*7dc0*/  FMUL.FTZ R153, R38, R130 ;  /* 0x0000008226997220 */ /* 0x000fe40000410000 */
[----:B------:R-:W-:Y:S02]  /*7dd0*/  FADD.FTZ R212, -R154, R213 ;  /* 0x000000d59ad47221 */ /* 0x000fe40000010100 */
[----:B------:R-:W-:Y:S02]  /*7de0*/  FADD.FTZ R216, R153, R216 ;  /* 0x000000d899d87221 */ /* 0x000fe40000010000 */
[C---:B------:R-:W-:Y:S02]  /*7df0*/  FMUL.FTZ R213, R186.reuse, -R212 ;  /* 0x800000d4bad57220 */ /* 0x040fe40000410000 */
[-C--:B------:R-:W-:Y:S02]  /*7e00*/  FMUL.FTZ R217, R186, -R216.reuse ;  /* 0x800000d8bad97220 */ /* 0x080fe40000410000 */
[----:B------:R-:W-:-:S02]  /*7e10*/  FFMA.FTZ R213, R187, R216, -R213 ;  /* 0x000000d8bbd57223 */ /* 0x000fc400000108d5 */
[----:B0-----:R-:W-:Y:S02]  /*7e20*/  FMUL.FTZ R216, R151, R152 ;  /* 0x0000009897d87220 */ /* 0x001fe40000410000 */
[----:B------:R-:W-:Y:S02]  /*7e30*/  FFMA.FTZ R212, R187, R212, R217 ;  /* 0x000000d4bbd47223 */ /* 0x000fe400000100d9 */
[----:B-1----:R-:W-:Y:S02]  /*7e40*/  FFMA.FTZ R218, R210, R215, R216 ;  /* 0x000000d7d2da7223 */ /* 0x002fe400000100d8 */
[C---:B--2---:R-:W-:Y:S02]  /*7e50*/  FMUL.FTZ R217, R151.reuse, R211 ;  /* 0x000000d397d97220 */ /* 0x044fe40000410000 */
[C---:B---3--:R-:W-:Y:S02]  /*7e60*/  FMUL.FTZ R216, R151.reuse, R214 ;  /* 0x000000d697d87220 */ /* 0x048fe40000410000 */
[----:B------:R-:W-:-:S02]  /*7e70*/  FMUL.FTZ R215, R151, R215 ;  /* 0x000000d797d77220 */ /* 0x000fc40000410000 */
[C---:B------:R-:W-:Y:S01]  /*7e80*/  FFMA.FTZ R214, R210.reuse, R214, -R217 ;  /* 0x000000d6d2d67223 */ /* 0x040fe200000108d9 */
[----:B------:R-:W-:Y:S01]  /*7e90*/  FSEL R217, R151, R218, !P3 ;  /* 0x000000da97d97208 */ /* 0x000fe20005800000 */
[C---:B------:R-:W-:Y:S02]  /*7ea0*/  FFMA.FTZ R211, R210.reuse, R211, R216 ;  /* 0x000000d3d2d37223 */ /* 0x040fe400000100d8 */
[----:B------:R-:W-:Y:S01]  /*7eb0*/  @P3 FFMA.FTZ R210, R210, R152, -R215 ;  /* 0x00000098d2d23223 */ /* 0x000fe200000108d7 */
[----:B------:R0:W-:Y:S01]  /*7ec0*/  SHFL.IDX PT, R216, R67, RZ, 0x1f ;  /* 0x00001fff43d87589 */ /* 0x0001e200000e0000 */
[----:B------:R-:W-:Y:S02]  /*7ed0*/  FMUL.FTZ R152, R39, R130 ;  /* 0x0000008227987220 */ /* 0x000fe40000410000 */
[----:B------:R-:W-:Y:S01]  /*7ee0*/  @P3 FADD.FTZ R209, R209, R214 ;  /* 0x000000d6d1d13221 */ /* 0x000fe20000010000 */
[----:B------:R-:W1:Y:S01]  /*7ef0*/  SHFL.UP PT, R217, R217, 0x1, RZ ;  /* 0x04200000d9d97989 */ /* 0x000e6200000e00ff */
[----:B------:R-:W-:-:S02]  /*7f00*/  FMUL.FTZ R151, R39, R131 ;  /* 0x0000008327977220 */ /* 0x000fc40000410000 */
[----:B------:R-:W-:Y:S01]  /*7f10*/  FADD.FTZ R214, R152, R213 ;  /* 0x000000d598d67221 */ /* 0x000fe20000010000 */
[----:B------:R1:W2:Y:S01]  /*7f20*/  SHFL.UP PT, R215, R210, 0x1, RZ ;  /* 0x04200000d2d77989 */ /* 0x0002a200000e00ff */
[----:B------:R-:W-:Y:S02]  /*7f30*/  FADD.FTZ R212, -R151, R212 ;  /* 0x000000d497d47221 */ /* 0x000fe40000010100 */
[C---:B------:R-:W-:Y:S01]  /*7f40*/  FMUL.FTZ R213, R188.reuse, -R214 ;  /* 0x800000d6bcd57220 */ /* 0x040fe20000410000 */
[----:B------:R-:W3:Y:S01]  /*7f50*/  SHFL.UP PT, R209, R209, 0x1, RZ ;  /* 0x04200000d1d17989 */ /* 0x000ee200000e00ff */
[-C--:B------:R-:W-:Y:S02]  /*7f60*/  FMUL.FTZ R218, R188, -R212.reuse ;  /* 0x800000d4bcda7220 */ /* 0x080fe40000410000 */
[----:B------:R-:W-:Y:S02]  /*7f70*/  FFMA.FTZ R220, R189, R212, R213 ;  /* 0x000000d4bddc7223 */ /* 0x000fe400000100d5 */
[----:B------:R-:W-:-:S02]  /*7f80*/  FMUL.FTZ R213, R40, R131 ;  /* 0x0000008328d57220 */ /* 0x000fc40000410000 */
[----:B0-----:R-:W-:Y:S02]  /*7f90*/  FFMA.FTZ R67, R189, R214, -R218 ;  /* 0x000000d6bd437223 */ /* 0x001fe400000108da */
[----:B------:R-:W-:Y:S02]  /*7fa0*/  FMUL.FTZ R212, R40, R130 ;  /* 0x0000008228d47220 */ /* 0x000fe40000410000 */
[----:B------:R-:W-:Y:S02]  /*7fb0*/  FADD.FTZ R220, -R213, R220 ;  /* 0x000000dcd5dc7221 */ /* 0x000fe40000010100 */
[----:B------:R-:W-:Y:S02]  /*7fc0*/  FADD.FTZ R214, R212, R67 ;  /* 0x00000043d4d67221 */ /* 0x000fe40000010000 */
[----:B------:R-:W-:Y:S02]  /*7fd0*/  FMUL.FTZ R67, R190, -R220 ;  /* 0x800000dcbe437220 */ /* 0x000fe40000410000 */
[----:B------:R-:W-:-:S02]  /*7fe0*/  @P3 FADD.FTZ R208, R208, R211 ;  /* 0x000000d3d0d03221 */ /* 0x000fc40000010000 */
[-C--:B------:R-:W-:Y:S02]  /*7ff0*/  FFMA.FTZ R67, R191, R214.reuse, -R67 ;  /* 0x000000d6bf437223 */ /* 0x080fe40000010843 */
[----:B------:R-:W-:Y:S02]  /*8000*/  FMUL.FTZ R214, R190, -R214 ;  /* 0x800000d6bed67220 */ /* 0x000fe40000410000 */
[----:B-1----:R-:W-:Y:S02]  /*8010*/  FMUL.FTZ R210, R217, R216 ;  /* 0x000000d8d9d27220 */ /* 0x002fe40000410000 */
[----:B------:R-:W-:Y:S02]  /*8020*/  FFMA.FTZ R220, R191, R220, R214 ;  /* 0x000000dcbfdc7223 */ /* 0x000fe400000100d6 */
[-C--:B--2---:R-:W-:Y:S01]  /*8030*/  FFMA.FTZ R210, R215, R66.reuse, -R210 ;  /* 0x00000042d7d27223 */ /* 0x084fe200000108d2 */
[----:B------:R0:W1:Y:S01]  /*8040*/  SHFL.UP PT, R214, R208, 0x1, RZ ;  /* 0x04200000d0d67989 */ /* 0x00006200000e00ff */
[----:B------:R-:W-:-:S02]  /*8050*/  FMUL.FTZ R217, R217, R66 ;  /* 0x00000042d9d97220 */ /* 0x000fc40000410000 */
[----:B---3--:R-:W-:Y:S02]  /*8060*/  @P2 FADD.FTZ R66, R209, R210 ;  /* 0x000000d2d1422221 */ /* 0x008fe40000010000 */
[C---:B------:R-:W-:Y:S02]  /*8070*/  FMUL.FTZ R210, R41.reuse, R130 ;  /* 0x0000008229d27220 */ /* 0x040fe40000410000 */
[----:B------:R-:W-:Y:S02]  /*8080*/  FMUL.FTZ R211, R41, R131 ;  /* 0x0000008329d37220 */ /* 0x000fe40000410000 */
[----:B------:R-:W-:Y:S02]  /*8090*/  FADD.FTZ R67, R210, R67 ;  /* 0x00000043d2437221 */ /* 0x000fe40000010000 */
[----:B------:R-:W-:Y:S02]  /*80a0*/  FADD.FTZ R220, -R211, R220 ;  /* 0x000000dcd3dc7221 */ /* 0x000fe40000010100 */
[----:B------:R-:W-:-:S02]  /*80b0*/  FMUL.FTZ R209, R192, -R67 ;  /* 0x80000043c0d17220 */ /* 0x000fc40000410000 */
[-C--:B------:R-:W-:Y:S02]  /*80c0*/  FMUL.FTZ R218, R192, -R220.reuse ;  /* 0x800000dcc0da7220 */ /* 0x080fe40000410000 */
[C---:B------:R-:W-:Y:S02]  /*80d0*/  FFMA.FTZ R220, R193.reuse, R220, R209 ;  /* 0x000000dcc1dc7223 */ /* 0x040fe400000100d1 */
[C---:B------:R-:W-:Y:S02]  /*80e0*/  FMUL.FTZ R209, R42.reuse, R131 ;  /* 0x000000832ad17220 */ /* 0x040fe40000410000 */
[----:B------:R-:W-:Y:S02]  /*80f0*/  FFMA.FTZ R67, R193, R67, -R218 ;  /* 0x00000043c1437223 */ /* 0x000fe400000108da */
[----:B0-----:R-:W-:Y:S02]  /*8100*/  FMUL.FTZ R208, R42, R130 ;  /* 0x000000822ad07220 */ /* 0x001fe40000410000 */
[----:B------:R-:W-:-:S02]  /*8110*/  FFMA.FTZ R217, R215, R216, R217 ;  /* 0x000000d8d7d97223 */ /* 0x000fc400000100d9 */
[----:B------:R-:W-:Y:S02]  /*8120*/  FADD.FTZ R220, -R209, R220 ;  /* 0x000000dcd1dc7221 */ /* 0x000fe40000010100 */
[----:B------:R-:W-:Y:S02]  /*8130*/  FADD.FTZ R67, R208, R67 ;  /* 0x00000043d0437221 */ /* 0x000fe40000010000 */
[----:B-1----:R-:W-:Y:S01]  /*8140*/  @P2 FADD.FTZ R216, R214, R217 ;  /* 0x000000d9d6d82221 */ /* 0x002fe20000010000 */
[----:B------:R-:W-:Y:S01]  /*8150*/  ISETP.NE.AND P2, PT, R251, 0x1f, PT ;  /* 0x0000001ffb00780c */ /* 0x000fe20003f45270 */
[C---:B------:R-:W-:Y:S02]  /*8160*/  FMUL.FTZ R214, R194.reuse, -R220 ;  /* 0x800000dcc2d67220 */ /* 0x040fe40000410000 */
[-C--:B------:R-:W-:Y:S02]  /*8170*/  FMUL.FTZ R215, R194, -R67.reuse ;  /* 0x80000043c2d77220 */ /* 0x080fe40000410000 */
[----:B------:R-:W-:-:S02]  /*8180*/  FFMA.FTZ R217, R195, R67, -R214 ;  /* 0x00000043c3d97223 */ /* 0x000fc400000108d6 */
[----:B------:R-:W-:Y:S02]  /*8190*/  FFMA.FTZ R220, R195, R220, R215 ;  /* 0x000000dcc3dc7223 */ /* 0x000fe400000100d7 */
[C---:B------:R-:W-:Y:S02]  /*81a0*/  FMUL.FTZ R214, R43.reuse, R130 ;  /* 0x000000822bd67220 */ /* 0x040fe40000410000 */
[----:B------:R-:W-:Y:S02]  /*81b0*/  FMUL.FTZ R215, R43, R131 ;  /* 0x000000832bd77220 */ /* 0x000fe40000410000 */
[C---:B------:R-:W-:Y:S02]  /*81c0*/  FMUL.FTZ R67, R65.reuse, R216 ;  /* 0x000000d841437220 */ /* 0x040fe40000410000 */
[----:B------:R-:W-:Y:S02]  /*81d0*/  FMUL.FTZ R65, R65, R66 ;  /* 0x0000004241417220 */ /* 0x000fe40000410000 */
[----:B------:R-:W-:-:S02]  /*81e0*/  FADD.FTZ R217, R214, R217 ;  /* 0x000000d9d6d97221 */ /* 0x000fc40000010000 */
[----:B------:R-:W-:Y:S02]  /*81f0*/  FADD.FTZ R220, -R215, R220 ;  /* 0x000000dcd7dc7221 */ /* 0x000fe40000010100 */
[C---:B------:R-:W-:Y:S02]  /*8200*/  FFMA.FTZ R67, R64.reuse, R66, -R67 ;  /* 0x0000004240437223 */ /* 0x040fe40000010843 */
[----:B------:R-:W-:Y:S02]  /*8210*/  FFMA.FTZ R66, R64, R216, R65 ;  /* 0x000000d840427223 */ /* 0x000fe40000010041 */
        /* <DEDUP_REMOVED lines=16> */
[----:B------:R-:W-:Y:S02]  /*8320*/  FMUL.FTZ R220, R46, R130 ;  /* 0x000000822edc7220 */ /* 0x000fe40000410000 */
[----:B------:R-:W-:Y:S02]  /*8330*/  FADD.FTZ R65, -R221, R64 ;  /* 0x00000040dd417221 */ /* 0x000fe40000010100 */
[----:B------:R-:W-:Y:S02]  /*8340*/  FADD.FTZ R64, R220, R217 ;  /* 0x000000d9dc407221 */ /* 0x000fe40000010000 */
[C---:B------:R-:W-:Y:S02]  /*8350*/  FMUL.FTZ R217, R202.reuse, -R65 ;  /* 0x80000041cad97220 */ /* 0x040fe40000410000 */
[----:B------:R-:W-:-:S02]  /*8360*/  FMUL.FTZ R216, R202, -R64 ;  /* 0x80000040cad87220 */ /* 0x000fc40000410000 */
[C---:B------:R-:W-:Y:S02]  /*8370*/  FFMA.FTZ R64, R203.reuse, R64, -R217 ;  /* 0x00000040cb407223 */ /* 0x040fe400000108d9 */
[----:B------:R-:W-:Y:S02]  /*8380*/  FFMA.FTZ R65, R203, R65, R216 ;  /* 0x00000041cb417223 */ /* 0x000fe400000100d8 */
[----:B------:R-:W-:Y:S02]  /*8390*/  FMUL.FTZ R218, R47, R130 ;  /* 0x000000822fda7220 */ /* 0x000fe40000410000 */
[----:B------:R-:W-:Y:S02]  /*83a0*/  FADD.FTZ R65, -R219, R65 ;  /* 0x00000041db417221 */ /* 0x000fe40000010100 */
[----:B------:R-:W-:Y:S02]  /*83b0*/  FADD.FTZ R64, R218, R64 ;  /* 0x00000040da407221 */ /* 0x000fe40000010000 */
[----:B------:R-:W-:-:S02]  /*83c0*/  FMUL.FTZ R217, R204, -R65 ;  /* 0x80000041ccd97220 */ /* 0x000fc40000410000 */
[-C--:B------:R-:W-:Y:S02]  /*83d0*/  FMUL.FTZ R216, R204, -R64.reuse ;  /* 0x80000040ccd87220 */ /* 0x080fe40000410000 */
[C---:B------:R-:W-:Y:S02]  /*83e0*/  FFMA.FTZ R64, R205.reuse, R64, -R217 ;  /* 0x00000040cd407223 */ /* 0x040fe400000108d9 */
[----:B------:R-:W-:Y:S02]  /*83f0*/  FFMA.FTZ R65, R205, R65, R216 ;  /* 0x00000041cd417223 */ /* 0x000fe400000100d8 */
[C---:B------:R-:W-:Y:S02]  /*8400*/  FMUL.FTZ R217, R48.reuse, R131 ;  /* 0x0000008330d97220 */ /* 0x040fe40000410000 */
[----:B------:R-:W-:Y:S02]  /*8410*/  FMUL.FTZ R216, R48, R130 ;  /* 0x0000008230d87220 */ /* 0x000fe40000410000 */
[----:B------:R-:W-:-:S02]  /*8420*/  FADD.FTZ R242, R242, R66 ;  /* 0x00000042f2f27221 */ /* 0x000fc40000010000 */
[----:B------:R-:W-:Y:S02]  /*8430*/  FADD.FTZ R66, -R217, R65 ;  /* 0x00000041d9427221 */ /* 0x000fe40000010100 */
[----:B------:R-:W-:Y:S02]  /*8440*/  FADD.FTZ R65, R216, R64 ;  /* 0x00000040d8417221 */ /* 0x000fe40000010000 */
[----:B------:R-:W-:Y:S02]  /*8450*/  FADD.FTZ R243, R243, R67 ;  /* 0x00000043f3f37221 */ /* 0x000fe40000010000 */
[C---:B------:R-:W-:Y:S02]  /*8460*/  FMUL.FTZ R64, R206.reuse, -R65 ;  /* 0x80000041ce407220 */ /* 0x040fe40000410000 */
[-C--:B------:R-:W-:Y:S02]  /*8470*/  FMUL.FTZ R67, R206, -R66.reuse ;  /* 0x80000042ce437220 */ /* 0x080fe40000410000 */
[----:B------:R-:W-:-:S02]  /*8480*/  FFMA.FTZ R64, R207, R66, R64 ;  /* 0x00000042cf407223 */ /* 0x000fc40000010040 */
[C---:B------:R-:W-:Y:S02]  /*8490*/  FMUL.FTZ R66, R206.reuse, R243 ;  /* 0x000000f3ce427220 */ /* 0x040fe40000410000 */
[C---:B------:R-:W-:Y:S02]  /*84a0*/  FFMA.FTZ R65, R207.reuse, R65, -R67 ;  /* 0x00000041cf417223 */ /* 0x040fe40000010843 */
[-C--:B------:R-:W-:Y:S02]  /*84b0*/  FMUL.FTZ R67, R206, R242.reuse ;  /* 0x000000f2ce437220 */ /* 0x080fe40000410000 */
[C---:B------:R-:W-:Y:S02]  /*84c0*/  FFMA.FTZ R66, R207.reuse, R242, R66 ;  /* 0x000000f2cf427223 */ /* 0x040fe40000010042 */
[----:B------:R-:W-:Y:S02]  /*84d0*/  FFMA.FTZ R67, R207, R243, -R67 ;  /* 0x000000f3cf437223 */ /* 0x000fe40000010843 */
[----:B------:R-:W-:-:S02]  /*84e0*/  FFMA.FTZ R240, R30, R240, R66 ;  /* 0x000000f01ef07223 */ /* 0x000fc40000010042 */
[-C--:B------:R-:W-:Y:S02]  /*84f0*/  FMUL.FTZ R66, R180, -R244.reuse ;  /* 0x800000f4b4427220 */ /* 0x080fe40000410000 */
[----:B------:R-:W-:Y:S02]  /*8500*/  FFMA.FTZ R241, R30, R241, R67 ;  /* 0x000000f11ef17223 */ /* 0x000fe40000010043 */
[-C--:B------:R-:W-:Y:S02]  /*8510*/  FMUL.FTZ R67, R180, -R245.reuse ;  /* 0x800000f5b4437220 */ /* 0x080fe40000410000 */
[C---:B------:R-:W-:Y:S02]  /*8520*/  FFMA.FTZ R245, R181.reuse, R245, R66 ;  /* 0x000000f5b5f57223 */ /* 0x040fe40000010042 */
[----:B------:R-:W-:Y:S02]  /*8530*/  FMUL.FTZ R66, R204, R241 ;  /* 0x000000f1cc427220 */ /* 0x000fe40000410000 */
[----:B------:R-:W-:-:S02]  /*8540*/  FFMA.FTZ R244, R181, R244, -R67 ;  /* 0x000000f4b5f47223 */ /* 0x000fc40000010843 */
[-C--:B------:R-:W-:Y:S02]  /*8550*/  FMUL.FTZ R67, R204, R240.reuse ;  /* 0x000000f0cc437220 */ /* 0x080fe40000410000 */
[C---:B------:R-:W-:Y:S02]  /*8560*/  FFMA.FTZ R66, R205.reuse, R240, R66 ;  /* 0x000000f0cd427223 */ /* 0x040fe40000010042 */
[----:B------:R-:W-:Y:S02]  /*8570*/  FFMA.FTZ R67, R205, R241, -R67 ;  /* 0x000000f1cd437223 */ /* 0x000fe40000010843 */
[----:B------:R-:W-:Y:S02]  /*8580*/  FFMA.FTZ R138, R26, R138, R66 ;  /* 0x0000008a1a8a7223 */ /* 0x000fe40000010042 */
[----:B------:R-:W-:Y:S02]  /*8590*/  FMUL.FTZ R66, R182, -R244 ;  /* 0x800000f4b6427220 */ /* 0x000fe40000410000 */
[----:B------:R-:W-:-:S02]  /*85a0*/  FFMA.FTZ R137, R26, R137, R67 ;  /* 0x000000891a897223 */ /* 0x000fc40000010043 */
[-C--:B------:R-:W-:Y:S02]  /*85b0*/  FMUL.FTZ R67, R182, -R245.reuse ;  /* 0x800000f5b6437220 */ /* 0x080fe40000410000 */
[C---:B------:R-:W-:Y:S02]  /*85c0*/  FFMA.FTZ R245, R183.reuse, R245, R66 ;  /* 0x000000f5b7f57223 */ /* 0x040fe40000010042 */
[C---:B------:R-:W-:Y:S02]  /*85d0*/  FMUL.FTZ R66, R202.reuse, R137 ;  /* 0x00000089ca427220 */ /* 0x040fe40000410000 */
[----:B------:R-:W-:Y:S02]  /*85e0*/  FFMA.FTZ R244, R183, R244, -R67 ;  /* 0x000000f4b7f47223 */ /* 0x000fe40000010843 */
[-C--:B------:R-:W-:Y:S02]  /*85f0*/  FMUL.FTZ R67, R202, R138.reuse ;  /* 0x0000008aca437220 */ /* 0x080fe40000410000 */
[----:B------:R-:W-:-:S02]  /*8600*/  FFMA.FTZ R66, R203, R138, R66 ;  /* 0x0000008acb427223 */ /* 0x000fc40000010042 */
[----:B------:R-:W-:Y:S02]  /*8610*/  FFMA.FTZ R67, R203, R137, -R67 ;  /* 0x00000089cb437223 */ /* 0x000fe40000010843 */
[----:B------:R-:W-:Y:S02]  /*8620*/  FFMA.FTZ R140, R24, R140, R66 ;  /* 0x0000008c188c7223 */ /* 0x000fe40000010042 */
[----:B------:R-:W-:Y:S02]  /*8630*/  FMUL.FTZ R66, R184, -R244 ;  /* 0x800000f4b8427220 */ /* 0x000fe40000410000 */
[----:B------:R-:W-:Y:S02]  /*8640*/  FFMA.FTZ R139, R24, R139, R67 ;  /* 0x0000008b188b7223 */ /* 0x000fe40000010043 */
[-C--:B------:R-:W-:Y:S02]  /*8650*/  FMUL.FTZ R67, R184, -R245.reuse ;  /* 0x800000f5b8437220 */ /* 0x080fe40000410000 */
[----:B------:R-:W-:-:S02]  /*8660*/  FFMA.FTZ R245, R185, R245, R66 ;  /* 0x000000f5b9f57223 */ /* 0x000fc40000010042 */
[CC--:B------:R-:W-:Y:S02]  /*8670*/  FMUL.FTZ R66, R200.reuse, R139.reuse ;  /* 0x0000008bc8427220 */ /* 0x0c0fe40000410000 */
[----:B------:R-:W-:Y:S02]  /*8680*/  FFMA.FTZ R244, R185, R244, -R67 ;  /* 0x000000f4b9f47223 */ /* 0x000fe40000010843 */
[-C--:B------:R-:W-:Y:S02]  /*8690*/  FMUL.FTZ R67, R200, R140.reuse ;  /* 0x0000008cc8437220 */ /* 0x080fe40000410000 */
[C---:B------:R-:W-:Y:S02]  /*86a0*/  FFMA.FTZ R66, R201.reuse, R140, R66 ;  /* 0x0000008cc9427223 */ /* 0x040fe40000010042 */
[----:B------:R-:W-:Y:S02]  /*86b0*/  FFMA.FTZ R67, R201, R139, -R67 ;  /* 0x0000008bc9437223 */ /* 0x000fe40000010843 */
[----:B------:R-:W-:-:S02]  /*86c0*/  FFMA.FTZ R142, R21, R142, R66 ;  /* 0x0000008e158e7223 */ /* 0x000fc40000010042 */
[CC--:B------:R-:W-:Y:S02]  /*86d0*/  FMUL.FTZ R66, R186.reuse, -R244.reuse ;  /* 0x800000f4ba427220 */ /* 0x0c0fe40000410000 */
        /* <DEDUP_REMOVED lines=18> */
[C---:B------:R-:W-:Y:S02]  /*8800*/  FFMA.FTZ R146, R15.reuse, R146, R66 ;  /* 0x000000920f927223 */ /* 0x040fe40000010042 */
[C---:B------:R-:W-:Y:S02]  /*8810*/  FMUL.FTZ R66, R190.reuse, -R244 ;  /* 0x800000f4be427220 */ /* 0x040fe40000410000 */
        /* <DEDUP_REMOVED lines=9> */
[-C--:B------:R-:W-:Y:S02]  /*88b0*/  FMUL.FTZ R66, R192, -R244.reuse ;  /* 0x800000f4c0427220 */ /* 0x080fe40000410000 */
[----:B------:R-:W-:Y:S02]  /*88c0*/  FFMA.FTZ R147, R12, R147, R67 ;  /* 0x000000930c937223 */ /* 0x000fe40000010043 */
[CC--:B------:R-:W-:Y:S02]  /*88d0*/  FMUL.FTZ R67, R192.reuse, -R245.reuse ;  /* 0x800000f5c0437220 */ /* 0x0c0fe40000410000 */
[C---:B------:R-:W-:Y:S02]  /*88e0*/  FFMA.FTZ R245, R193.reuse, R245, R66 ;  /* 0x000000f5c1f57223 */ /* 0x040fe40000010042 */
[----:B------:R-:W-:Y:S02]  /*88f0*/  FMUL.FTZ R66, R192, R147 ;  /* 0x00000093c0427220 */ /* 0x000fe40000410000 */
[----:B------:R-:W-:-:S02]  /*8900*/  FFMA.FTZ R244, R193, R244, -R67 ;  /* 0x000000f4c1f47223 */ /* 0x000fc40000010843 */
[-C--:B------:R-:W-:Y:S02]  /*8910*/  FMUL.FTZ R67, R192, R148.reuse ;  /* 0x00000094c0437220 */ /* 0x080fe40000410000 */
[C---:B------:R-:W-:Y:S02]  /*8920*/  FFMA.FTZ R66, R193.reuse, R148, R66 ;  /* 0x00000094c1427223 */ /* 0x040fe40000010042 */
[----:B------:R-:W-:Y:S02]  /*8930*/  FFMA.FTZ R67, R193, R147, -R67 ;  /* 0x00000093c1437223 */ /* 0x000fe40000010843 */
[C---:B------:R-:W-:Y:S02]  /*8940*/  FFMA.FTZ R150, R9.reuse, R150, R66 ;  /* 0x0000009609967223 */ /* 0x040fe40000010042 */
        /* <DEDUP_REMOVED lines=14> */
[C---:B------:R-:W-:Y:S02]  /*8a30*/  FMUL.FTZ R66, R188.reuse, R226 ;  /* 0x000000e2bc427220 */ /* 0x040fe40000410000 */
[----:B------:R-:W-:Y:S02]  /*8a40*/  FFMA.FTZ R244, R197, R244, -R67 ;  /* 0x000000f4c5f47223 */ /* 0x000fe40000010843 */
[-C--:B------:R-:W-:Y:S02]  /*8a50*/  FMUL.FTZ R67, R188, R227.reuse ;  /* 0x000000e3bc437220 */ /* 0x080fe40000410000 */
[C---:B------:R-:W-:Y:S02]  /*8a60*/  FFMA.FTZ R66, R189.reuse, R227, R66 ;  /* 0x000000e3bd427223 */ /* 0x040fe40000010042 */
[----:B------:R-:W-:Y:S02]  /*8a70*/  FFMA.FTZ R67, R189, R226, -R67 ;  /* 0x000000e2bd437223 */ /* 0x000fe40000010843 */
[----:B------:R-:W-:-:S02]  /*8a80*/  FFMA.FTZ R229, R5, R229, R66 ;  /* 0x000000e505e57223 */ /* 0x000fc40000010042 */
[C---:B------:R-:W-:Y:S02]  /*8a90*/  FMUL.FTZ R66, R198.reuse, -R244 ;  /* 0x800000f4c6427220 */ /* 0x040fe40000410000 */
        /* <DEDUP_REMOVED lines=45> */
[-C--:B------:R-:W-:Y:S02]  /*8d70*/  FFMA.FTZ R66, R179, R237.reuse, R66 ;  /* 0x000000edb3427223 */ /* 0x080fe40000010042 */
[----:B------:R-:W-:-:S02]  /*8d80*/  FMUL.FTZ R67, R178, R237 ;  /* 0x000000edb2437220 */ /* 0x000fc40000410000 */
        /* <DEDUP_REMOVED lines=23> */
.L_x_8970:
[----:B------:R-:W-:Y:S05]  /*8f00*/  BSYNC B0 ;  /* 0x0000000000007941 */ /* 0x000fea0003800000 */
.L_x_8969:
        /* <DEDUP_REMOVED lines=23> */
.L_x_8972:
[----:B------:R-:W-:Y:S05]  /*9080*/  BSYNC B0 ;  /* 0x0000000000007941 */ /* 0x000fea0003800000 */
.L_x_8971:
        /* <DEDUP_REMOVED lines=18> */
.L_x_8974:
[----:B------:R-:W-:Y:S05]  /*91b0*/  BSYNC B0 ;  /* 0x0000000000007941 */ /* 0x000fea0003800000 */
.L_x_8973:
        /* <DEDUP_REMOVED lines=18> */
.L_x_8976:
[----:B------:R-:W-:Y:S05]  /*92e0*/  BSYNC B0 ;  /* 0x0000000000007941 */ /* 0x000fea0003800000 */
.L_x_8975:
        /* <DEDUP_REMOVED lines=18> */
.L_x_8978:
[----:B------:R-:W-:Y:S05]  /*9410*/  BSYNC B0 ;  /* 0x0000000000007941 */ /* 0x000fea0003800000 */
.L_x_8977:
        /* <DEDUP_REMOVED lines=62> */
[----:B------:R-:W-:Y:S02]  /*9800*/  FMUL.FTZ R162, R5, R91 ;  /* 0x0000005b05a27220 */ /* 0x000fe40000410000 */
[----:B------:R-:W-:-:S02]  /*9810*/  FADD.FTZ R159, -R159, R179 ;  /* 0x000000b39f9f7221 */ /* 0x000fc40000010100 */
[----:B------:R-:W-:Y:S02]  /*9820*/  FADD.FTZ R160, R160, R161 ;  /* 0x000000a1a0a07221 */ /* 0x000fe40000010000 */
[C---:B------:R-:W-:Y:S02]  /*9830*/  FFMA.FTZ R66, R39.reuse, R228, R66 ;  /* 0x000000e427427223 */ /* 0x040fe40000010042 */
[----:B------:R-:W-:Y:S02]  /*9840*/  FFMA.FTZ R67, R39, -R229, R67 ;  /* 0x800000e527437223 */ /* 0x000fe40000010043 */
[-C--:B------:R-:W-:Y:S02]  /*9850*/  FFMA.FTZ R228, R174, -R162.reuse, R228 ;  /* 0x800000a2aee47223 */ /* 0x080fe400000100e4 */
[----:B------:R-:W-:Y:S02]  /*9860*/  FFMA.FTZ R229, R175, -R162, R229 ;  /* 0x800000a2afe57223 */ /* 0x000fe400000100e5 */
[----:B------:R-:W-:-:S02]  /*9870*/  FMUL.FTZ R162, R180, -R159 ;  /* 0x8000009fb4a27220 */ /* 0x000fc40000410000 */
[----:B------:R-:W-:Y:S02]  /*9880*/  FMUL.FTZ R180, R180, -R160 ;  /* 0x800000a0b4b47220 */ /* 0x000fe40000410000 */
[----:B------:R-:W-:Y:S02]  /*9890*/  FMUL.FTZ R161, R173, R90 ;  /* 0x0000005aada17220 */ /* 0x000fe40000410000 */
[C---:B------:R-:W-:Y:S02]  /*98a0*/  FFMA.FTZ R66, R38.reuse, R230, R66 ;  /* 0x000000e626427223 */ /* 0x040fe40000010042 */
[----:B------:R-:W-:Y:S02]  /*98b0*/  FFMA.FTZ R67, R38, -R231, R67 ;  /* 0x800000e726437223 */ /* 0x000fe40000010043 */
[C---:B------:R-:W-:Y:S02]  /*98c0*/  FFMA.FTZ R162, R181.reuse, R160, -R162 ;  /* 0x000000a0b5a27223 */ /* 0x040fe400000108a2 */
[----:B------:R-:W-:-:S02]  /*98d0*/  FFMA.FTZ R181, R181, R159, R180 ;  /* 0x0000009fb5b57223 */ /* 0x000fc400000100b4 */
[-C--:B------:R-:W-:Y:S02]  /*98e0*/  FFMA.FTZ R230, R172, -R161.reuse, R230 ;  /* 0x800000a1ace67223 */ /* 0x080fe400000100e6 */
[----:B------:R-:W-:Y:S02]  /*98f0*/  FFMA.FTZ R231, R171, -R161, R231 ;  /* 0x800000a1abe77223 */ /* 0x000fe400000100e7 */
[C---:B------:R-:W-:Y:S02]  /*9900*/  FFMA.FTZ R161, R37.reuse, R232, R66 ;  /* 0x000000e825a17223 */ /* 0x040fe40000010042 */
[----:B------:R-:W-:Y:S02]  /*9910*/  FFMA.FTZ R178, R37, -R233, R67 ;  /* 0x800000e925b27223 */ /* 0x000fe40000010043 */
[----:B------:R-:W-:Y:S02]  /*9920*/  FADD.FTZ R66, R157, R162 ;  /* 0x000000a29d427221 */ /* 0x000fe40000010000 */
[----:B------:R-:W-:-:S02]  /*9930*/  FADD.FTZ R67, -R158, R181 ;  /* 0x000000b59e437221 */ /* 0x000fc40000010100 */
[----:B------:R-:W-:Y:S02]  /*9940*/  FMUL.FTZ R162, R3, R87 ;  /* 0x0000005703a27220 */ /* 0x000fe40000410000 */
[C---:B------:R-:W-:Y:S02]  /*9950*/  FFMA.FTZ R157, R36.reuse, R234, R161 ;  /* 0x000000ea249d7223 */ /* 0x040fe400000100a1 */
[----:B------:R-:W-:Y:S02]  /*9960*/  FFMA.FTZ R158, R36, -R235, R178 ;  /* 0x800000eb249e7223 */ /* 0x000fe400000100b2 */
[-C--:B------:R-:W-:Y:S02]  /*9970*/  FFMA.FTZ R234, R168, -R162.reuse, R234 ;  /* 0x800000a2a8ea7223 */ /* 0x080fe400000100ea */
[----:B------:R-:W-:Y:S02]  /*9980*/  FFMA.FTZ R235, R167, -R162, R235 ;  /* 0x800000a2a7eb7223 */ /* 0x000fe400000100eb */
        /* <DEDUP_REMOVED lines=8> */
[----:B------:R-:W-:Y:S02]  /*9a10*/  FFMA.FTZ R158, R35, -R237, R158 ;  /* 0x800000ed239e7223 */ /* 0x000fe4000001009e */
[----:B------:R-:W-:Y:S02]  /*9a20*/  FMUL.FTZ R184, R184, -R156 ;  /* 0x8000009cb8b87220 */ /* 0x000fe40000410000 */
[C---:B------:R-:W-:Y:S02]  /*9a30*/  FFMA.FTZ R237, R165.reuse, -R178, R237 ;  /* 0x800000b2a5ed7223 */ /* 0x040fe400000100ed */
[----:B------:R-:W-:Y:S02]  /*9a40*/  FMUL.FTZ R165, R165, R159 ;  /* 0x0000009fa5a57220 */ /* 0x000fe40000410000 */
[----:B------:R-:W-:-:S02]  /*9a50*/  FFMA.FTZ R162, R185, R156, -R162 ;  /* 0x0000009cb9a27223 */ /* 0x000fc400000108a2 */
[----:B------:R-:W-:Y:S02]  /*9a60*/  FMUL.FTZ R179, R4, R89 ;  /* 0x0000005904b37220 */ /* 0x000fe40000410000 */
[----:B------:R-:W-:Y:S02]  /*9a70*/  FFMA.FTZ R157, R35, R236, R157 ;  /* 0x000000ec239d7223 */ /* 0x000fe4000001009d */
[----:B------:R-:W-:Y:S02]  /*9a80*/  FFMA.FTZ R185, R185, R161, R184 ;  /* 0x000000a1b9b97223 */ /* 0x000fe400000100b8 */
[C---:B------:R-:W-:Y:S02]  /*9a90*/  FFMA.FTZ R236, R166.reuse, -R178, R236 ;  /* 0x800000b2a6ec7223 */ /* 0x040fe400000100ec */
[----:B------:R-:W-:Y:S02]  /*9aa0*/  FFMA.FTZ R166, R166, R160, R165 ;  /* 0x000000a0a6a67223 */ /* 0x000fe400000100a5 */
[----:B------:R-:W-:-:S02]  /*9ab0*/  FMUL.FTZ R155, R0, R77 ;  /* 0x0000004d009b7220 */ /* 0x000fc40000410000 */
[----:B------:R-:W-:Y:S02]  /*9ac0*/  FADD.FTZ R165, R153, R162 ;  /* 0x000000a299a57221 */ /* 0x000fe40000010000 */
[-C--:B------:R-:W-:Y:S02]  /*9ad0*/  FFMA.FTZ R232, R169, -R179.reuse, R232 ;  /* 0x800000b3a9e87223 */ /* 0x080fe400000100e8 */
[----:B------:R-:W-:Y:S02]  /*9ae0*/  FFMA.FTZ R233, R170, -R179, R233 ;  /* 0x800000b3aae97223 */ /* 0x000fe400000100e9 */
[----:B------:R-:W-:Y:S02]  /*9af0*/  FADD.FTZ R162, -R154, R185 ;  /* 0x000000b99aa27221 */ /* 0x000fe40000010100 */
[C---:B------:R-:W-:Y:S02]  /*9b00*/  FMUL.FTZ R179, R163.reuse, R65 ;  /* 0x00000041a3b37220 */ /* 0x040fe40000410000 */
[----:B------:R-:W-:-:S02]  /*9b10*/  FFMA.FTZ R163, R163, -R155, R136 ;  /* 0x8000009ba3a37223 */ /* 0x000fc40000010088 */
[----:B------:R-:W-:Y:S02]  /*9b20*/  FMUL.FTZ R167, R167, R67 ;  /* 0x00000043a7a77220 */ /* 0x000fe40000410000 */
[----:B------:R-:W-:Y:S02]  /*9b30*/  FFMA.FTZ R155, R164, -R155, R135 ;  /* 0x8000009ba49b7223 */ /* 0x000fe40000010087 */
[----:B------:R-:W-:Y:S02]  /*9b40*/  FMUL.FTZ R178, R186, -R162 ;  /* 0x800000a2bab27220 */ /* 0x000fe40000410000 */
[----:B------:R-:W-:Y:S01]  /*9b50*/  FFMA.FTZ R164, R164, R64, R179 ;  /* 0x00000040a4a47223 */ /* 0x000fe200000100b3 */
[----:B------:R-:W-:Y:S01]  /*9b60*/  SHF.L.U32 R179, R134, 0x5, RZ ;  /* 0x0000000586b37819 */ /* 0x000fe200000006ff */
[----:B------:R-:W-:Y:S02]  /*9b70*/  FMUL.FTZ R182, R186, -R165 ;  /* 0x800000a5bab67220 */ /* 0x000fe40000410000 */
[----:B------:R-:W-:-:S02]  /*9b80*/  FMUL.FTZ R153, R65, UR39 ;  /* 0x0000002741997c20 */ /* 0x000fc40008410000 */
[----:B------:R-:W-:Y:S02]  /*9b90*/  FFMA.FTZ R168, R168, R66, R167 ;  /* 0x00000042a8a87223 */ /* 0x000fe400000100a7 */
[----:B------:R-:W-:Y:S01]  /*9ba0*/  FFMA.FTZ R167, R187, R165, -R178 ;  /* 0x000000a5bba77223 */ /* 0x000fe200000108b2 */
[----:B------:R-:W-:Y:S01]  /*9bb0*/  LEA.HI.SX32 R178, R179, R179, 0x1b ;  /* 0x000000b3b3b27211 */ /* 0x000fe200078fdaff */
[----:B------:R-:W-:Y:S02]  /*9bc0*/  FMUL.FTZ R170, R170, R161 ;  /* 0x000000a1aaaa7220 */ /* 0x000fe40000410000 */
[C---:B------:R-:W-:Y:S02]  /*9bd0*/  FMUL.FTZ R154, R64.reuse, UR39 ;  /* 0x00000027409a7c20 */ /* 0x040fe40008410000 */
[----:B------:R-:W-:Y:S02]  /*9be0*/  FFMA.FTZ R182, R187, R162, R182 ;  /* 0x000000a2bbb67223 */ /* 0x000fe400000100b6 */
[----:B------:R-:W-:-:S02]  /*9bf0*/  FFMA.FTZ R153, R64, UR43, R153 ;  /* 0x0000002b40997c23 */ /* 0x000fc40008010099 */
[-C--:B------:R-:W-:Y:S02]  /*9c00*/  FMUL.FTZ R64, R64, R77.reuse ;  /* 0x0000004d40407220 */ /* 0x080fe40000410000 */
[----:B------:R-:W-:Y:S02]  /*9c10*/  FMUL.FTZ R179, R171, R162 ;  /* 0x000000a2abb37220 */ /* 0x000fe40000410000 */
[----:B------:R-:W-:Y:S02]  /*9c20*/  FFMA.FTZ R169, R169, R156, R170 ;  /* 0x0000009ca9a97223 */ /* 0x000fe400000100aa */
[----:B------:R-:W-:Y:S02]  /*9c30*/  FADD.FTZ R171, R152, R167 ;  /* 0x000000a798ab7221 */ /* 0x000fe40000010000 */
[C---:B------:R-:W-:Y:S02]  /*9c40*/  FFMA.FTZ R154, R65.reuse, UR43, -R154 ;  /* 0x0000002b419a7c23 */ /* 0x040fe4000801089a */
[----:B------:R-:W-:-:S02]  /*9c50*/  FMUL.FTZ R180, R65, R77 ;  /* 0x0000004d41b47220 */ /* 0x000fc40000410000 */
[----:B------:R-:W-:Y:S02]  /*9c60*/  FADD.FTZ R170, -R151, R182 ;  /* 0x000000b697aa7221 */ /* 0x000fe40000010100 */
[----:B------:R-:W-:Y:S02]  /*9c70*/  FMUL.FTZ R65, R160, R82 ;  /* 0x00000052a0417220 */ /* 0x000fe40000410000 */
[----:B------:R-:W-:Y:S02]  /*9c80*/  FMUL.FTZ R183, R0, R64 ;  /* 0x0000004000b77220 */ /* 0x000fe40000410000 */
[----:B------:R-:W-:Y:S02]  /*9c90*/  FMUL.FTZ R151, R159, UR39 ;  /* 0x000000279f977c20 */ /* 0x000fe40008410000 */
[C---:B------:R-:W-:Y:S01]  /*9ca0*/  FMUL.FTZ R182, R188.reuse, -R171 ;  /* 0x800000abbcb67220 */ /* 0x040fe20000410000 */
[----:B------:R0:W-:Y:S01]  /*9cb0*/  STS [R178.X4+0x8b8], R183 ;  /* 0x0008b8b7b2007388 */ /* 0x0001e20000004800 */
[----:B------:R-:W-:-:S02]  /*9cc0*/  FMUL.FTZ R152, R188, -R170 ;  /* 0x800000aabc987220 */ /* 0x000fc40000410000 */
[----:B------:R-:W-:Y:S02]  /*9cd0*/  FMUL.FTZ R181, R2, R65 ;  /* 0x0000004102b57220 */ /* 0x000fe40000410000 */
[C---:B------:R-:W-:Y:S02]  /*9ce0*/  FFMA.FTZ R151, R160.reuse, UR43, R151 ;  /* 0x0000002ba0977c23 */ /* 0x040fe40008010097 */
[----:B------:R-:W-:Y:S01]  /*9cf0*/  FMUL.FTZ R160, R160, UR39 ;  /* 0x00000027a0a07c20 */ /* 0x000fe20008410000 */
[----:B------:R1:W-:Y:S01]  /*9d00*/  STS [R178.X4+0x8b0], R181 ;  /* 0x0008b0b5b2007388 */ /* 0x0003e20000004800 */
[C---:B------:R-:W-:Y:S02]  /*9d10*/  FFMA.FTZ R182, R189.reuse, R170, R182 ;  /* 0x000000aabdb67223 */ /* 0x040fe400000100b6 */
[----:B------:R-:W-:Y:S02]  /*9d20*/  FFMA.FTZ R167, R189, R171, -R152 ;  /* 0x000000abbda77223 */ /* 0x000fe40000010898 */
[----:B0-----:R-:W-:-:S02]  /*9d30*/  FMUL.FTZ R183, R67, UR39 ;  /* 0x0000002743b77c20 */ /* 0x001fc40008410000 */
[----:B------:R-:W-:Y:S02]  /*9d40*/  FMUL.FTZ R185, R0, R180 ;  /* 0x000000b400b97220 */ /* 0x000fe40000410000 */
[C---:B------:R-:W-:Y:S02]  /*9d50*/  FFMA.FTZ R152, R159.reuse, UR43, -R160 ;  /* 0x0000002b9f987c23 */ /* 0x040fe400080108a0 */
[----:B-1----:R-:W-:Y:S01]  /*9d60*/  FMUL.FTZ R181, R159, R82 ;  /* 0x000000529fb57220 */ /* 0x002fe20000410000 */
[----:B------:R0:W-:Y:S01]  /*9d70*/  STS [R178.X4+0x8bc], R185 ;  /* 0x0008bcb9b2007388 */ /* 0x0001e20000004800 */
[----:B------:R-:W-:Y:S02]  /*9d80*/  FADD.FTZ R213, -R213, R182 ;  /* 0x000000b6d5d57221 */ /* 0x000fe40000010100 */
[C---:B------:R-:W-:Y:S02]  /*9d90*/  FMUL.FTZ R160, R66.reuse, UR39 ;  /* 0x0000002742a07c20 */ /* 0x040fe40008410000 */
[----:B------:R-:W-:-:S02]  /*9da0*/  FFMA.FTZ R159, R66, UR43, R183 ;  /* 0x0000002b429f7c23 */ /* 0x000fc400080100b7 */
[----:B------:R-:W-:Y:S02]  /*9db0*/  FADD.FTZ R212, R212, R167 ;  /* 0x000000a7d4d47221 */ /* 0x000fe40000010000 */
[----:B------:R-:W-:Y:S02]  /*9dc0*/  FMUL.FTZ R66, R66, R87 ;  /* 0x0000005742427220 */ /* 0x000fe40000410000 */
[----:B------:R-:W-:Y:S02]  /*9dd0*/  FMUL.FTZ R183, R161, UR39 ;  /* 0x00000027a1b77c20 */ /* 0x000fe40008410000 */
[C---:B------:R-:W-:Y:S02]  /*9de0*/  FMUL.FTZ R182, R190.reuse, -R213 ;  /* 0x800000d5beb67220 */ /* 0x040fe40000410000 */
[----:B------:R-:W-:Y:S02]  /*9df0*/  FMUL.FTZ R190, R190, -R212 ;  /* 0x800000d4bebe7220 */ /* 0x000fe40000410000 */
[----:B------:R-:W-:-:S02]  /*9e00*/  FFMA.FTZ R179, R172, R165, R179 ;  /* 0x000000a5acb37223 */ /* 0x000fc400000100b3 */
[----:B0-----:R-:W-:Y:S02]  /*9e10*/  FMUL.FTZ R185, R3, R66 ;  /* 0x0000004203b97220 */ /* 0x001fe40000410000 */
[C---:B------:R-:W-:Y:S02]  /*9e20*/  FFMA.FTZ R160, R67.reuse, UR43, -R160 ;  /* 0x0000002b43a07c23 */ /* 0x040fe400080108a0 */
[----:B------:R-:W-:Y:S01]  /*9e30*/  FMUL.FTZ R172, R67, R87 ;  /* 0x0000005743ac7220 */ /* 0x000fe20000410000 */
[----:B------:R0:W-:Y:S01]  /*9e40*/  STS [R178.X4+0x8a8], R185 ;  /* 0x0008a8b9b2007388 */ /* 0x0001e20000004800 */
[C---:B------:R-:W-:Y:S02]  /*9e50*/  FMUL.FTZ R67, R156.reuse, R89 ;  /* 0x000000599c437220 */ /* 0x040fe40000410000 */
[C---:B------:R-:W-:Y:S02]  /*9e60*/  FFMA.FTZ R167, R156.reuse, UR43, R183 ;  /* 0x0000002b9ca77c23 */ /* 0x040fe400080100b7 */
[----:B------:R-:W-:-:S02]  /*9e70*/  FMUL.FTZ R184, R156, UR39 ;  /* 0x000000279cb87c20 */ /* 0x000fc40008410000 */
[C---:B------:R-:W-:Y:S02]  /*9e80*/  FFMA.FTZ R156, R191.reuse, R213, R190 ;  /* 0x000000d5bf9c7223 */ /* 0x040fe400000100be */
[----:B------:R-:W-:Y:S02]  /*9e90*/  FFMA.FTZ R183, R191, R212, -R182 ;  /* 0x000000d4bfb77223 */ /* 0x000fe400000108b6 */
[----:B0-----:R-:W-:Y:S02]  /*9ea0*/  FMUL.FTZ R185, R165, UR39 ;  /* 0x00000027a5b97c20 */ /* 0x001fe40008410000 */
[----:B------:R-:W-:Y:S02]  /*9eb0*/  FADD.FTZ R211, -R211, R156 ;  /* 0x0000009cd3d37221 */ /* 0x000fe40000010100 */
[----:B------:R-:W-:Y:S02]  /*9ec0*/  FADD.FTZ R210, R210, R183 ;  /* 0x000000b7d2d27221 */ /* 0x000fe40000010000 */
[----:B------:R-:W-:-:S02]  /*9ed0*/  FFMA.FTZ R182, R161, UR43, -R184 ;  /* 0x0000002ba1b67c23 */ /* 0x000fc400080108b8 */
[C---:B------:R-:W-:Y:S02]  /*9ee0*/  FMUL.FTZ R184, R162.reuse, UR39 ;  /* 0x00000027a2b87c20 */ /* 0x040fe40008410000 */
[C---:B------:R-:W-:Y:S02]  /*9ef0*/  FFMA.FTZ R188, R162.reuse, UR43, -R185 ;  /* 0x0000002ba2bc7c23 */ /* 0x040fe400080108b9 */
[----:B------:R-:W-:Y:S02]  /*9f00*/  FMUL.FTZ R186, R162, R90 ;  /* 0x0000005aa2ba7220 */ /* 0x000fe40000410000 */
[C---:B------:R-:W-:Y:S02]  /*9f10*/  FMUL.FTZ R162, R192.reuse, -R211 ;  /* 0x800000d3c0a27220 */ /* 0x040fe40000410000 */
[----:B------:R-:W-:Y:S02]  /*9f20*/  FMUL.FTZ R192, R192, -R210 ;  /* 0x800000d2c0c07220 */ /* 0x000fe40000410000 */
[----:B------:R-:W-:-:S02]  /*9f30*/  FFMA.FTZ R183, R165, UR43, R184 ;  /* 0x0000002ba5b77c23 */ /* 0x000fc400080100b8 */
[----:B------:R-:W-:Y:S02]  /*9f40*/  FFMA.FTZ R192, R193, R211, R192 ;  /* 0x000000d3c1c07223 */ /* 0x000fe400000100c0 */
[----:B------:R-:W-:Y:S02]  /*9f50*/  FMUL.FTZ R184, R165, R90 ;  /* 0x0000005aa5b87220 */ /* 0x000fe40000410000 */
[----:B------:R-:W-:Y:S02]  /*9f60*/  FFMA.FTZ R165, R193, R210, -R162 ;  /* 0x000000d2c1a57223 */ /* 0x000fe400000108a2 */
[----:B------:R-:W-:Y:S02]  /*9f70*/  FMUL.FTZ R156, R231, R188 ;  /* 0x000000bce79c7220 */ /* 0x000fe40000410000 */
[----:B------:R-:W-:Y:S02]  /*9f80*/  FADD.FTZ R209, -R209, R192 ;  /* 0x000000c0d1d17221 */ /* 0x000fe40000010100 */
[----:B------:R-:W-:-:S02]  /*9f90*/  FMUL.FTZ R187, R4, R67 ;  /* 0x0000004304bb7220 */ /* 0x000fc40000410000 */
[----:B------:R-:W-:Y:S02]  /*9fa0*/  FADD.FTZ R208, R208, R165 ;  /* 0x000000a5d0d07221 */ /* 0x000fe40000010000 */
[----:B------:R-:W-:Y:S01]  /*9fb0*/  FFMA.FTZ R156, R230, R183, R156 ;  /* 0x000000b7e69c7223 */ /* 0x000fe2000001009c */
[----:B------:R0:W-:Y:S01]  /*9fc0*/  STS [R178.X4+0x8a0], R187 ;  /* 0x0008a0bbb2007388 */ /* 0x0001e20000004800 */
[C---:B------:R-:W-:Y:S02]  /*9fd0*/  FMUL.FTZ R165, R194.reuse, -R209 ;  /* 0x800000d1c2a57220 */ /* 0x040fe40000410000 */
[----:B------:R-:W-:Y:S02]  /*9fe0*/  FMUL.FTZ R183, R231, R186 ;  /* 0x000000bae7b77220 */ /* 0x000fe40000410000 */
[----:B------:R-:W-:Y:S02]  /*9ff0*/  FMUL.FTZ R194, R194, -R208 ;  /* 0x800000d0c2c27220 */ /* 0x000fe40000410000 */
[----:B------:R-:W-:-:S02]  /*a000*/  FMUL.FTZ R185, R173, R184 ;  /* 0x000000b8adb97220 */ /* 0x000fc40000410000 */
[----:B------:R-:W-:Y:S02]  /*a010*/  FMUL.FTZ R231, R231, R184 ;  /* 0x000000b8e7e77220 */ /* 0x000fe40000410000 */
[C---:B0-----:R-:W-:Y:S01]  /*a020*/  FMUL.FTZ R187, R173.reuse, R186 ;  /* 0x000000baadbb7220 */ /* 0x041fe20000410000 */
[----:B------:R-:W-:Y:S01]  /*a030*/  STS [R178.X4+0x898], R185 ;  /* 0x000898b9b2007388 */ /* 0x000fe20000004800 */
[----:B------:R-:W-:Y:S02]  /*a040*/  FFMA.FTZ R156, R173, R179, R156 ;  /* 0x000000b3ad9c7223 */ /* 0x000fe4000001009c */
[----:B------:R-:W-:Y:S01]  /*a050*/  FMUL.FTZ R173, R171, UR39 ;  /* 0x00000027abad7c20 */ /* 0x000fe20008410000 */
[----:B------:R-:W-:Y:S01]  /*a060*/  STS [R178.X4+0x89c], R187 ;  /* 0x00089cbbb2007388 */ /* 0x000fe20000004800 */
[----:B------:R-:W-:Y:S02]  /*a070*/  FFMA.FTZ R165, R195, R208, -R165 ;  /* 0x000000d0c3a57223 */ /* 0x000fe400000108a5 */
[----:B------:R-:W-:-:S02]  /*a080*/  FMUL.FTZ R188, R170, R91 ;  /* 0x0000005baabc7220 */ /* 0x000fc40000410000 */
[C---:B------:R-:W-:Y:S02]  /*a090*/  FFMA.FTZ R162, R230.reuse, R184, R183 ;  /* 0x000000b8e6a27223 */ /* 0x040fe400000100b7 */
[----:B------:R-:W-:Y:S02]  /*a0a0*/  FFMA.FTZ R194, R195, R209, R194 ;  /* 0x000000d1c3c27223 */ /* 0x000fe400000100c2 */
[----:B------:R-:W-:Y:S02]  /*a0b0*/  FFMA.FTZ R230, R230, R186, -R231 ;  /* 0x000000bae6e67223 */ /* 0x000fe400000108e7 */
[----:B------:R-:W-:Y:S02]  /*a0c0*/  FMUL.FTZ R175, R175, R170 ;  /* 0x000000aaafaf7220 */ /* 0x000fe40000410000 */
[C---:B------:R-:W-:Y:S02]  /*a0d0*/  FMUL.FTZ R184, R170.reuse, UR39 ;  /* 0x00000027aab87c20 */ /* 0x040fe40008410000 */
[----:B------:R-:W-:-:S02]  /*a0e0*/  FFMA.FTZ R186, R170, UR43, -R173 ;  /* 0x0000002baaba7c23 */ /* 0x000fc400080108ad */
[----:B------:R-:W-:Y:S02]  /*a0f0*/  FADD.FTZ R214, R214, R165 ;  /* 0x000000a5d6d67221 */ /* 0x000fe40000010000 */
[----:B------:R-:W-:Y:S02]  /*a100*/  FMUL.FTZ R170, R171, R91 ;  /* 0x0000005babaa7220 */ /* 0x000fe40000410000 */
[----:B------:R-:W-:Y:S02]  /*a110*/  FMUL.FTZ R165, R229, R188 ;  /* 0x000000bce5a57220 */ /* 0x000fe40000410000 */
[----:B------:R-:W-:Y:S02]  /*a120*/  FADD.FTZ R215, -R215, R194 ;  /* 0x000000c2d7d77221 */ /* 0x000fe40000010100 */
[----:B------:R-:W-:Y:S02]  /*a130*/  FFMA.FTZ R174, R174, R171, R175 ;  /* 0x000000abaeae7223 */ /* 0x000fe400000100af */
[----:B------:R-:W-:-:S02]  /*a140*/  FFMA.FTZ R54, R179, R90, R54 ;  /* 0x0000005ab3367223 */ /* 0x000fc40000010036 */
[----:B------:R-:W-:Y:S02]  /*a150*/  FFMA.FTZ R175, R171, UR43, R184 ;  /* 0x0000002babaf7c23 */ /* 0x000fe400080100b8 */
[-C--:B------:R-:W-:Y:S02]  /*a160*/  FMUL.FTZ R171, R229, R170.reuse ;  /* 0x000000aae5ab7220 */ /* 0x080fe40000410000 */
[-C--:B------:R-:W-:Y:S02]  /*a170*/  FFMA.FTZ R165, R228, R170.reuse, R165 ;  /* 0x000000aae4a57223 */ /* 0x080fe400000100a5 */
[----:B------:R-:W-:Y:S02]  /*a180*/  FMUL.FTZ R179, R5, R170 ;  /* 0x000000aa05b37220 */ /* 0x000fe40000410000 */
[C---:B------:R-:W-:Y:S02]  /*a190*/  FMUL.FTZ R170, R196.reuse, -R215 ;  /* 0x800000d7c4aa7220 */ /* 0x040fe40000410000 */
[----:B------:R-:W-:Y:S01]  /*a1a0*/  FMUL.FTZ R161, R161, R89 ;  /* 0x00000059a1a17220 */ /* 0x000fe20000410000 */
[----:B------:R-:W-:Y:S01]  /*a1b0*/  STS [R178.X4+0x890], R179 ;  /* 0x000890b3b2007388 */ /* 0x000fe20000004800 */
[----:B------:R-:W-:-:S02]  /*a1c0*/  FMUL.FTZ R196, R196, -R214 ;  /* 0x800000d6c4c47220 */ /* 0x000fc40000410000 */
[----:B------:R-:W-:Y:S02]  /*a1d0*/  FFMA.FTZ R173, R197, R214, -R170 ;  /* 0x000000d6c5ad7223 */ /* 0x000fe400000108aa */
[----:B------:R-:W-:Y:S02]  /*a1e0*/  FMUL.FTZ R186, R229, R186 ;  /* 0x000000bae5ba7220 */ /* 0x000fe40000410000 */
[----:B------:R-:W-:Y:S02]  /*a1f0*/  FMUL.FTZ R170, R233, R161 ;  /* 0x000000a1e9aa7220 */ /* 0x000fe40000410000 */
[----:B------:R-:W-:Y:S02]  /*a200*/  FFMA.FTZ R171, R228, R188, -R171 ;  /* 0x000000bce4ab7223 */ /* 0x000fe400000108ab */
[----:B------:R-:W-:Y:S02]  /*a210*/  FFMA.FTZ R196, R197, R215, R196 ;  /* 0x000000d7c5c47223 */ /* 0x000fe400000100c4 */
[----:B------:R-:W-:-:S02]  /*a220*/  FADD.FTZ R224, R224, R173 ;  /* 0x000000ade0e07221 */ /* 0x000fc40000010000 */
[----:B------:R-:W-:Y:S02]  /*a230*/  FFMA.FTZ R228, R228, R175, R186 ;  /* 0x000000afe4e47223 */ /* 0x000fe400000100ba */
[-C--:B------:R-:W-:Y:S02]  /*a240*/  FMUL.FTZ R175, R233, R67.reuse ;  /* 0x00000043e9af7220 */ /* 0x080fe40000410000 */
[----:B------:R-:W-:Y:S02]  /*a250*/  FMUL.FTZ R131, R30, R100 ;  /* 0x000000641e837220 */ /* 0x000fe40000410000 */
[----:B------:R-:W-:Y:S02]  /*a260*/  FFMA.FTZ R67, R232, R67, R170 ;  /* 0x00000043e8437223 */ /* 0x000fe400000100aa */
[----:B------:R-:W-:Y:S02]  /*a270*/  FADD.FTZ R225, -R225, R196 ;  /* 0x000000c4e1e17221 */ /* 0x000fe40000010100 */
[----:B------:R-:W-:-:S02]  /*a280*/  FMUL.FTZ R170, R198, -R224 ;  /* 0x800000e0c6aa7220 */ /* 0x000fc40000410000 */
[-C--:B------:R-:W-:Y:S02]  /*a290*/  FFMA.FTZ R130, R28, -R131.reuse, R241 ;  /* 0x800000831c827223 */ /* 0x080fe400000100f1 */
[----:B------:R-:W-:Y:S02]  /*a2a0*/  FFMA.FTZ R131, R29, -R131, R240 ;  /* 0x800000831d837223 */ /* 0x000fe400000100f0 */
[-C--:B------:R-:W-:Y:S02]  /*a2b0*/  FMUL.FTZ R198, R198, -R225.reuse ;  /* 0x800000e1c6c67220 */ /* 0x080fe40000410000 */
[C---:B------:R-:W-:Y:S02]  /*a2c0*/  FFMA.FTZ R170, R199.reuse, R225, R170 ;  /* 0x000000e1c7aa7223 */ /* 0x040fe400000100aa */
[----:B------:R-:W-:Y:S02]  /*a2d0*/  FMUL.FTZ R240, R26, R99 ;  /* 0x000000631af07220 */ /* 0x000fe40000410000 */
[----:B------:R-:W-:-:S02]  /*a2e0*/  FFMA.FTZ R199, R199, R224, -R198 ;  /* 0x000000e0c7c77223 */ /* 0x000fc400000108c6 */
[----:B------:R-:W-:Y:S02]  /*a2f0*/  FADD.FTZ R223, -R223, R170 ;  /* 0x000000aadfdf7221 */ /* 0x000fe40000010100 */
[-C--:B------:R-:W-:Y:S02]  /*a300*/  FFMA.FTZ R137, R25, -R240.reuse, R137 ;  /* 0x800000f019897223 */ /* 0x080fe40000010089 */
[----:B------:R-:W-:Y:S02]  /*a310*/  FFMA.FTZ R138, R27, -R240, R138 ;  /* 0x800000f01b8a7223 */ /* 0x000fe4000001008a */
[----:B------:R-:W-:Y:S02]  /*a320*/  FMUL.FTZ R240, R24, R98 ;  /* 0x0000006218f07220 */ /* 0x000fe40000410000 */
[----:B------:R-:W-:Y:S02]  /*a330*/  FMUL.FTZ R176, R176, R213 ;  /* 0x000000d5b0b07220 */ /* 0x000fe40000410000 */
[----:B------:R-:W-:-:S02]  /*a340*/  FADD.FTZ R222, R222, R199 ;  /* 0x000000c7dede7221 */ /* 0x000fc40000010000 */
[----:B------:R-:W-:Y:S02]  /*a350*/  FMUL.FTZ R173, R200, -R223 ;  /* 0x800000dfc8ad7220 */ /* 0x000fe40000410000 */
[----:B------:R-:W-:Y:S02]  /*a360*/  FMUL.FTZ R189, R3, R172 ;  /* 0x000000ac03bd7220 */ /* 0x000fe40000410000 */
[-C--:B------:R-:W-:Y:S02]  /*a370*/  FFMA.FTZ R139, R23, -R240.reuse, R139 ;  /* 0x800000f0178b7223 */ /* 0x080fe4000001008b */
[----:B------:R-:W-:Y:S01]  /*a380*/  FFMA.FTZ R140, R22, -R240, R140 ;  /* 0x800000f0168c7223 */ /* 0x000fe2000001008c */
[----:B------:R0:W-:Y:S01]  /*a390*/  STS [R178.X4+0x8ac], R189 ;  /* 0x0008acbdb2007388 */ /* 0x0001e20000004800 */
[----:B------:R-:W-:Y:S02]  /*a3a0*/  FMUL.FTZ R240, R21, R97 ;  /* 0x0000006115f07220 */ /* 0x000fe40000410000 */
[----:B------:R-:W-:-:S02]  /*a3b0*/  FFMA.FTZ R177, R177, R212, R176 ;  /* 0x000000d4b1b17223 */ /* 0x000fc400000100b0 */
[----:B------:R-:W-:Y:S02]  /*a3c0*/  FMUL.FTZ R183, R5, R188 ;  /* 0x000000bc05b77220 */ /* 0x000fe40000410000 */
[----:B------:R-:W-:Y:S02]  /*a3d0*/  FMUL.FTZ R176, R212, UR39 ;  /* 0x00000027d4b07c20 */ /* 0x000fe40008410000 */
[-C--:B------:R-:W-:Y:S01]  /*a3e0*/  FMUL.FTZ R200, R200, -R222.reuse ;  /* 0x800000dec8c87220 */ /* 0x080fe20000410000 */
[----:B------:R1:W-:Y:S01]  /*a3f0*/  STS [R178.X4+0x894], R183 ;  /* 0x000894b7b2007388 */ /* 0x0003e20000004800 */
[----:B------:R-:W-:Y:S02]  /*a400*/  FFMA.FTZ R173, R201, R222, -R173 ;  /* 0x000000dec9ad7223 */ /* 0x000fe400000108ad */
[-C--:B------:R-:W-:Y:S02]  /*a410*/  FFMA.FTZ R141, R19, -R240.reuse, R141 ;  /* 0x800000f0138d7223 */ /* 0x080fe4000001008d */
[----:B------:R-:W-:-:S02]  /*a420*/  FFMA.FTZ R142, R20, -R240, R142 ;  /* 0x800000f0148e7223 */ /* 0x000fc4000001008e */
[-C--:B0-----:R-:W-:Y:S02]  /*a430*/  FMUL.FTZ R189, R4, R161.reuse ;  /* 0x000000a104bd7220 */ /* 0x081fe40000410000 */
[----:B------:R-:W-:Y:S02]  /*a440*/  FFMA.FTZ R175, R232, R161, -R175 ;  /* 0x000000a1e8af7223 */ /* 0x000fe400000108af */
[----:B------:R-:W-:Y:S01]  /*a450*/  FMUL.FTZ R240, R18, R96 ;  /* 0x0000006012f07220 */ /* 0x000fe20000410000 */
[----:B------:R0:W-:Y:S01]  /*a460*/  STS [R178.X4+0x8a4], R189 ;  /* 0x0008a4bdb2007388 */ /* 0x0001e20000004800 */
[C---:B------:R-:W-:Y:S02]  /*a470*/  FMUL.FTZ R161, R213.reuse, UR39 ;  /* 0x00000027d5a17c20 */ /* 0x040fe40008410000 */
[----:B------:R-:W-:Y:S02]  /*a480*/  FFMA.FTZ R170, R213, UR43, -R176 ;  /* 0x0000002bd5aa7c23 */ /* 0x000fe400080108b0 */
[----:B------:R-:W-:-:S02]  /*a490*/  FFMA.FTZ R200, R201, R223, R200 ;  /* 0x000000dfc9c87223 */ /* 0x000fc400000100c8 */
[----:B------:R-:W-:Y:S02]  /*a4a0*/  FADD.FTZ R220, R220, R173 ;  /* 0x000000addcdc7221 */ /* 0x000fe40000010000 */
[-C--:B------:R-:W-:Y:S02]  /*a4b0*/  FMUL.FTZ R213, R213, R92.reuse ;  /* 0x0000005cd5d57220 */ /* 0x080fe40000410000 */
[----:B-1----:R-:W-:Y:S02]  /*a4c0*/  FMUL.FTZ R183, R212, R92 ;  /* 0x0000005cd4b77220 */ /* 0x002fe40000410000 */
[-C--:B------:R-:W-:Y:S02]  /*a4d0*/  FFMA.FTZ R143, R17, -R240.reuse, R143 ;  /* 0x800000f0118f7223 */ /* 0x080fe4000001008f */
[----:B------:R-:W-:Y:S02]  /*a4e0*/  FFMA.FTZ R144, R16, -R240, R144 ;  /* 0x800000f010907223 */ /* 0x000fe40000010090 */
[----:B------:R-:W-:-:S02]  /*a4f0*/  FADD.FTZ R221, -R221, R200 ;  /* 0x000000c8dddd7221 */ /* 0x000fc40000010100 */
[C---:B------:R-:W-:Y:S02]  /*a500*/  FMUL.FTZ R176, R202.reuse, -R220 ;  /* 0x800000dccab07220 */ /* 0x040fe40000410000 */
[----:B------:R-:W-:Y:S02]  /*a510*/  FMUL.FTZ R240, R15, R95 ;  /* 0x0000005f0ff07220 */ /* 0x000fe40000410000 */
[C---:B------:R-:W-:Y:S02]  /*a520*/  FMUL.FTZ R179, R227.reuse, R213 ;  /* 0x000000d5e3b37220 */ /* 0x040fe40000410000 */
[----:B------:R-:W-:Y:S02]  /*a530*/  FMUL.FTZ R173, R227, R183 ;  /* 0x000000b7e3ad7220 */ /* 0x000fe40000410000 */
[-C--:B------:R-:W-:Y:S02]  /*a540*/  FMUL.FTZ R202, R202, -R221.reuse ;  /* 0x800000ddcaca7220 */ /* 0x080fe40000410000 */
[----:B------:R-:W-:-:S02]  /*a550*/  FFMA.FTZ R176, R203, R221, R176 ;  /* 0x000000ddcbb07223 */ /* 0x000fc400000100b0 */
[-C--:B------:R-:W-:Y:S02]  /*a560*/  FFMA.FTZ R145, R13, -R240.reuse, R145 ;  /* 0x800000f00d917223 */ /* 0x080fe40000010091 */
[----:B------:R-:W-:Y:S02]  /*a570*/  FFMA.FTZ R146, R14, -R240, R146 ;  /* 0x800000f00e927223 */ /* 0x000fe40000010092 */
[-C--:B------:R-:W-:Y:S02]  /*a580*/  FFMA.FTZ R179, R226, R183.reuse, R179 ;  /* 0x000000b7e2b37223 */ /* 0x080fe400000100b3 */
[----:B------:R-:W-:Y:S02]  /*a590*/  FMUL.FTZ R185, R6, R183 ;  /* 0x000000b706b97220 */ /* 0x000fe40000410000 */
[----:B------:R-:W-:Y:S02]  /*a5a0*/  FMUL.FTZ R240, R12, R94 ;  /* 0x0000005e0cf07220 */ /* 0x000fe40000410000 */
[----:B------:R-:W-:Y:S01]  /*a5b0*/  FFMA.FTZ R183, R226, R213, -R173 ;  /* 0x000000d5e2b77223 */ /* 0x000fe200000108ad */
[----:B------:R1:W-:Y:S01]  /*a5c0*/  STS [R178.X4+0x888], R185 ;  /* 0x000888b9b2007388 */ /* 0x0003e20000004800 */
[----:B------:R-:W-:-:S02]  /*a5d0*/  FMUL.FTZ R173, R235, R172 ;  /* 0x000000acebad7220 */ /* 0x000fc40000410000 */
[----:B------:R-:W-:Y:S02]  /*a5e0*/  FFMA.FTZ R203, R203, R220, -R202 ;  /* 0x000000dccbcb7223 */ /* 0x000fe400000108ca */
[----:B------:R-:W-:Y:S02]  /*a5f0*/  FADD.FTZ R176, -R219, R176 ;  /* 0x000000b0dbb07221 */ /* 0x000fe40000010100 */
[-C--:B------:R-:W-:Y:S02]  /*a600*/  FFMA.FTZ R147, R11, -R240.reuse, R147 ;  /* 0x800000f00b937223 */ /* 0x080fe40000010093 */
[----:B------:R-:W-:Y:S02]  /*a610*/  FFMA.FTZ R148, R10, -R240, R148 ;  /* 0x800000f00a947223 */ /* 0x000fe40000010094 */
[----:B0-----:R-:W-:Y:S02]  /*a620*/  FMUL.FTZ R189, R235, R66 ;  /* 0x00000042ebbd7220 */ /* 0x001fe40000410000 */
[----:B------:R-:W-:-:S02]  /*a630*/  FMUL.FTZ R240, R9, R93 ;  /* 0x0000005d09f07220 */ /* 0x000fc40000410000 */
[----:B------:R-:W-:Y:S02]  /*a640*/  FFMA.FTZ R66, R234, R66, R173 ;  /* 0x00000042ea427223 */ /* 0x000fe400000100ad */
[----:B------:R-:W-:Y:S02]  /*a650*/  FADD.FTZ R218, R218, R203 ;  /* 0x000000cbdada7221 */ /* 0x000fe40000010000 */
[----:B------:R-:W-:Y:S02]  /*a660*/  FMUL.FTZ R173, R204, -R176 ;  /* 0x800000b0ccad7220 */ /* 0x000fe40000410000 */
[----:B------:R-:W-:Y:S02]  /*a670*/  FFMA.FTZ R150, R8, -R240, R150 ;  /* 0x800000f008967223 */ /* 0x000fe40000010096 */
[----:B------:R-:W-:Y:S02]  /*a680*/  FMUL.FTZ R186, R211, R93 ;  /* 0x0000005dd3ba7220 */ /* 0x000fe40000410000 */
[----:B------:R-:W-:-:S02]  /*a690*/  FMUL.FTZ R204, R204, -R218 ;  /* 0x800000dacccc7220 */ /* 0x000fc40000410000 */
[----:B------:R-:W-:Y:S02]  /*a6a0*/  FFMA.FTZ R173, R205, R218, -R173 ;  /* 0x000000dacdad7223 */ /* 0x000fe400000108ad */
[----:B------:R-:W-:Y:S02]  /*a6b0*/  FMUL.FTZ R187, R6, R213 ;  /* 0x000000d506bb7220 */ /* 0x000fe40000410000 */
[----:B------:R-:W-:Y:S02]  /*a6c0*/  FFMA.FTZ R184, R234, R172, -R189 ;  /* 0x000000aceab87223 */ /* 0x000fe400000108bd */
[----:B------:R-:W-:Y:S01]  /*a6d0*/  FFMA.FTZ R149, R7, -R240, R149 ;  /* 0x800000f007957223 */ /* 0x000fe20000010095 */
[----:B------:R0:W-:Y:S01]  /*a6e0*/  STS [R178.X4+0x88c], R187 ;  /* 0x00088cbbb2007388 */ /* 0x0001e20000004800 */
[----:B------:R-:W-:Y:S02]  /*a6f0*/  FMUL.FTZ R172, R210, R93 ;  /* 0x0000005dd2ac7220 */ /* 0x000fe40000410000 */
[----:B-1----:R-:W-:-:S02]  /*a700*/  FMUL.FTZ R185, R150, R186 ;  /* 0x000000ba96b97220 */ /* 0x002fc40000410000 */
[----:B------:R-:W-:Y:S02]  /*a710*/  FFMA.FTZ R204, R205, R176, R204 ;  /* 0x000000b0cdcc7223 */ /* 0x000fe400000100cc */
[----:B------:R-:W-:Y:S02]  /*a720*/  FADD.FTZ R173, R216, R173 ;  /* 0x000000add8ad7221 */ /* 0x000fe40000010000 */
[-C--:B------:R-:W-:Y:S02]  /*a730*/  FFMA.FTZ R185, R149, R172.reuse, R185 ;  /* 0x000000ac95b97223 */ /* 0x080fe400000100b9 */
[-C--:B0-----:R-:W-:Y:S02]  /*a740*/  FMUL.FTZ R187, R150, R172.reuse ;  /* 0x000000ac96bb7220 */ /* 0x081fe40000410000 */
[----:B------:R-:W-:Y:S02]  /*a750*/  FMUL.FTZ R189, R9, R172 ;  /* 0x000000ac09bd7220 */ /* 0x000fe40000410000 */
[----:B------:R-:W-:-:S02]  /*a760*/  FADD.FTZ R217, -R217, R204 ;  /* 0x000000ccd9d97221 */ /* 0x000fc40000010100 */
[C---:B------:R-:W-:Y:S01]  /*a770*/  FMUL.FTZ R172, R206.reuse, -R173 ;  /* 0x800000adceac7220 */ /* 0x040fe20000410000 */
[----:B------:R-:W-:Y:S01]  /*a780*/  STS [R178.X4+0x880], R189 ;  /* 0x000880bdb2007388 */ /* 0x000fe20000004800 */
[-C--:B------:R-:W-:Y:S02]  /*a790*/  FMUL.FTZ R206, R206, -R217.reuse ;  /* 0x800000d9cece7220 */ /* 0x080fe40000410000 */
[----:B------:R-:W-:Y:S02]  /*a7a0*/  FFMA.FTZ R172, R207, R217, R172 ;  /* 0x000000d9cfac7223 */ /* 0x000fe400000100ac */
[----:B------:R-:W-:Y:S02]  /*a7b0*/  FMUL.FTZ R127, R31, R101 ;  /* 0x000000651f7f7220 */ /* 0x000fe40000410000 */
[----:B------:R-:W-:Y:S02]  /*a7c0*/  FMUL.FTZ R188, R237, R65 ;  /* 0x00000041edbc7220 */ /* 0x000fe40000410000 */
[----:B------:R-:W-:-:S02]  /*a7d0*/  FMUL.FTZ R191, R9, R186 ;  /* 0x000000ba09bf7220 */ /* 0x000fc40000410000 */
[----:B------:R-:W-:Y:S02]  /*a7e0*/  FFMA.FTZ R207, R207, R173, -R206 ;  /* 0x000000adcfcf7223 */ /* 0x000fe400000108ce */
[----:B------:R-:W-:Y:S01]  /*a7f0*/  FADD.FTZ R239, -R239, R172 ;  /* 0x000000acefef7221 */ /* 0x000fe20000010100 */
[----:B------:R0:W-:Y:S01]  /*a800*/  STS [R178.X4+0x884], R191 ;  /* 0x000884bfb2007388 */ /* 0x0001e20000004800 */
[----:B------:R-:W-:Y:S02]  /*a810*/  FFMA.FTZ R186, R149, R186, -R187 ;  /* 0x000000ba95ba7223 */ /* 0x000fe400000108bb */
[-C--:B------:R-:W-:Y:S02]  /*a820*/  FMUL.FTZ R241, R2, R181.reuse ;  /* 0x000000b502f17220 */ /* 0x080fe40000410000 */
[----:B------:R-:W-:Y:S02]  /*a830*/  FMUL.FTZ R187, R237, R181 ;  /* 0x000000b5edbb7220 */ /* 0x000fe40000410000 */
[----:B------:R-:W-:Y:S01]  /*a840*/  FFMA.FTZ R126, R33, -R127, R243 ;  /* 0x8000007f217e7223 */ /* 0x000fe200000100f3 */
[----:B------:R-:W-:Y:S01]  /*a850*/  STS [R178.X4+0x8b4], R241 ;  /* 0x0008b4f1b2007388 */ /* 0x000fe20000004800 */
[----:B------:R-:W-:-:S02]  /*a860*/  FFMA.FTZ R181, R236, R181, -R188 ;  /* 0x000000b5ecb57223 */ /* 0x000fc400000108bc */
[----:B------:R-:W-:Y:S02]  /*a870*/  FFMA.FTZ R127, R32, -R127, R242 ;  /* 0x8000007f207f7223 */ /* 0x000fe400000100f2 */
[----:B------:R-:W-:Y:S02]  /*a880*/  FADD.FTZ R238, R238, R207 ;  /* 0x000000cfeeee7221 */ /* 0x000fe40000010000 */
[----:B------:R-:W-:Y:S02]  /*a890*/  FMUL.FTZ R188, R239, R101 ;  /* 0x00000065efbc7220 */ /* 0x000fe40000410000 */
[----:B------:R-:W-:Y:S02]  /*a8a0*/  FFMA.FTZ R65, R236, R65, R187 ;  /* 0x00000041ec417223 */ /* 0x000fe400000100bb */
[----:B------:R-:W-:Y:S02]  /*a8b0*/  FMUL.FTZ R187, R217, R100 ;  /* 0x00000064d9bb7220 */ /* 0x000fe40000410000 */
[----:B------:R-:W-:-:S02]  /*a8c0*/  FMUL.FTZ R190, R238, R101 ;  /* 0x00000065eebe7220 */ /* 0x000fc40000410000 */
[----:B0-----:R-:W-:Y:S02]  /*a8d0*/  FMUL.FTZ R191, R127, R188 ;  /* 0x000000bc7fbf7220 */ /* 0x001fe40000410000 */
[----:B------:R-:W-:Y:S02]  /*a8e0*/  FMUL.FTZ R197, R209, R94 ;  /* 0x0000005ed1c57220 */ /* 0x000fe40000410000 */
[----:B------:R-:W-:Y:S02]  /*a8f0*/  FMUL.FTZ R189, R173, R100 ;  /* 0x00000064adbd7220 */ /* 0x000fe40000410000 */
[----:B------:R-:W-:Y:S02]  /*a900*/  FMUL.FTZ R172, R131, R187 ;  /* 0x000000bb83ac7220 */ /* 0x000fe40000410000 */
[----:B------:R-:W-:Y:S02]  /*a910*/  FMUL.FTZ R195, R208, R94 ;  /* 0x0000005ed0c37220 */ /* 0x000fe40000410000 */
[----:B------:R-:W-:-:S02]  /*a920*/  FFMA.FTZ R191, R126, R190, R191 ;  /* 0x000000be7ebf7223 */ /* 0x000fc400000100bf */
[----:B------:R-:W-:Y:S02]  /*a930*/  FMUL.FTZ R192, R148, R197 ;  /* 0x000000c594c07220 */ /* 0x000fe40000410000 */
[----:B------:R-:W-:Y:S02]  /*a940*/  FFMA.FTZ R193, R130, R189, R172 ;  /* 0x000000bd82c17223 */ /* 0x000fe400000100ac */
[----:B------:R-:W-:Y:S02]  /*a950*/  FADD.FTZ R172, RZ, R191 ;  /* 0x000000bfffac7221 */ /* 0x000fe40000010000 */
[-C--:B------:R-:W-:Y:S02]  /*a960*/  FMUL.FTZ R194, R148, R195.reuse ;  /* 0x000000c394c27220 */ /* 0x080fe40000410000 */
[----:B------:R-:W-:Y:S02]  /*a970*/  FMUL.FTZ R199, R127, R190 ;  /* 0x000000be7fc77220 */ /* 0x000fe40000410000 */
[----:B------:R-:W-:-:S02]  /*a980*/  FMUL.FTZ R201, R12, R195 ;  /* 0x000000c30cc97220 */ /* 0x000fc40000410000 */
[C---:B------:R-:W-:Y:S02]  /*a990*/  FFMA.FTZ R191, R147.reuse, R195, R192 ;  /* 0x000000c393bf7223 */ /* 0x040fe400000100c0 */
[----:B------:R-:W-:Y:S01]  /*a9a0*/  FADD.FTZ R196, R172, R193 ;  /* 0x000000c1acc47221 */ /* 0x000fe20000010000 */
[----:B------:R0:W-:Y:S01]  /*a9b0*/  STS [R178.X4+0x878], R201 ;  /* 0x000878c9b2007388 */ /* 0x0001e20000004800 */
[----:B------:R-:W-:Y:S02]  /*a9c0*/  FFMA.FTZ R192, R147, R197, -R194 ;  /* 0x000000c593c07223 */ /* 0x000fe400000108c2 */
[----:B------:R-:W-:Y:S02]  /*a9d0*/  FMUL.FTZ R193, R176, R99 ;  /* 0x00000063b0c17220 */ /* 0x000fe40000410000 */
[----:B------:R-:W-:Y:S02]  /*a9e0*/  FMUL.FTZ R194, R131, R189 ;  /* 0x000000bd83c27220 */ /* 0x000fe40000410000 */
[----:B------:R-:W-:-:S02]  /*a9f0*/  FFMA.FTZ R172, R126, R188, -R199 ;  /* 0x000000bc7eac7223 */ /* 0x000fc400000108c7 */
[----:B------:R-:W-:Y:S02]  /*aa00*/  FMUL.FTZ R199, R218, R99 ;  /* 0x00000063dac77220 */ /* 0x000fe40000410000 */
[----:B------:R-:W-:Y:S02]  /*aa10*/  FMUL.FTZ R205, R12, R197 ;  /* 0x000000c50ccd7220 */ /* 0x000fe40000410000 */
[----:B------:R-:W-:Y:S02]  /*aa20*/  FMUL.FTZ R198, R138, R193 ;  /* 0x000000c18ac67220 */ /* 0x000fe40000410000 */
[----:B0-----:R-:W-:Y:S01]  /*aa30*/  FFMA.FTZ R201, R130, R187, -R194 ;  /* 0x000000bb82c97223 */ /* 0x001fe200000108c2 */
[----:B------:R0:W-:Y:S01]  /*aa40*/  STS [R178.X4+0x87c], R205 ;  /* 0x00087ccdb2007388 */ /* 0x0001e20000004800 */
[----:B------:R-:W-:Y:S02]  /*aa50*/  FADD.FTZ R172, RZ, R172 ;  /* 0x000000acffac7221 */ /* 0x000fe40000010000 */
[----:B------:R-:W-:-:S02]  /*aa60*/  FMUL.FTZ R197, R221, R98 ;  /* 0x00000062ddc57220 */ /* 0x000fc40000410000 */
[-C--:B------:R-:W-:Y:S02]  /*aa70*/  FMUL.FTZ R194, R138, R199.reuse ;  /* 0x000000c78ac27220 */ /* 0x080fe40000410000 */
[C---:B------:R-:W-:Y:S02]  /*aa80*/  FFMA.FTZ R203, R137.reuse, R199, R198 ;  /* 0x000000c789cb7223 */ /* 0x040fe400000100c6 */
[----:B------:R-:W-:Y:S02]  /*aa90*/  FADD.FTZ R172, R172, R201 ;  /* 0x000000c9acac7221 */ /* 0x000fe40000010000 */
[----:B------:R-:W-:Y:S02]  /*aaa0*/  FMUL.FTZ R195, R220, R98 ;  /* 0x00000062dcc37220 */ /* 0x000fe40000410000 */
[----:B------:R-:W-:Y:S02]  /*aab0*/  FMUL.FTZ R198, R140, R197 ;  /* 0x000000c58cc67220 */ /* 0x000fe40000410000 */
[----:B------:R-:W-:-:S02]  /*aac0*/  FFMA.FTZ R201, R137, R193, -R194 ;  /* 0x000000c189c97223 */ /* 0x000fc400000108c2 */
[----:B------:R-:W-:Y:S02]  /*aad0*/  FADD.FTZ R196, R196, R203 ;  /* 0x000000cbc4c47221 */ /* 0x000fe40000010000 */
[----:B------:R-:W-:Y:S02]  /*aae0*/  FFMA.FTZ R203, R139, R195, R198 ;  /* 0x000000c38bcb7223 */ /* 0x000fe400000100c6 */
[----:B------:R-:W-:Y:S02]  /*aaf0*/  FADD.FTZ R201, R172, R201 ;  /* 0x000000c9acc97221 */ /* 0x000fe40000010000 */
[----:B------:R-:W-:Y:S02]  /*ab00*/  FMUL.FTZ R194, R223, R97 ;  /* 0x00000061dfc27220 */ /* 0x000fe40000410000 */
[----:B------:R-:W-:Y:S02]  /*ab10*/  FMUL.FTZ R172, R140, R195 ;  /* 0x000000c38cac7220 */ /* 0x000fe40000410000 */
[----:B------:R-:W-:-:S02]  /*ab20*/  FADD.FTZ R203, R196, R203 ;  /* 0x000000cbc4cb7221 */ /* 0x000fc40000010000 */
[----:B------:R-:W-:Y:S02]  /*ab30*/  FMUL.FTZ R202, R163, R180 ;  /* 0x000000b4a3ca7220 */ /* 0x000fe40000410000 */
[----:B------:R-:W-:Y:S02]  /*ab40*/  FMUL.FTZ R196, R222, R97 ;  /* 0x00000061dec47220 */ /* 0x000fe40000410000 */
[----:B------:R-:W-:Y:S02]  /*ab50*/  FMUL.FTZ R200, R142, R194 ;  /* 0x000000c28ec87220 */ /* 0x000fe40000410000 */
[----:B------:R-:W-:Y:S02]  /*ab60*/  FFMA.FTZ R198, R139, R197, -R172 ;  /* 0x000000c58bc67223 */ /* 0x000fe400000108ac */
[-C--:B------:R-:W-:Y:S02]  /*ab70*/  FMUL.FTZ R204, R163, R64.reuse ;  /* 0x00000040a3cc7220 */ /* 0x080fe40000410000 */
[----:B------:R-:W-:-:S02]  /*ab80*/  FFMA.FTZ R172, R155, R64, R202 ;  /* 0x000000409bac7223 */ /* 0x000fc400000100ca */
[-C--:B------:R-:W-:Y:S02]  /*ab90*/  FFMA.FTZ R200, R141, R196.reuse, R200 ;  /* 0x000000c48dc87223 */ /* 0x080fe400000100c8 */
[----:B------:R-:W-:Y:S02]  /*aba0*/  FADD.FTZ R198, R201, R198 ;  /* 0x000000c6c9c67221 */ /* 0x000fe40000010000 */
[----:B------:R-:W-:Y:S02]  /*abb0*/  FMUL.FTZ R64, R142, R196 ;  /* 0x000000c48e407220 */ /* 0x000fe40000410000 */
[----:B------:R-:W-:Y:S02]  /*abc0*/  FMUL.FTZ R201, R225, R96 ;  /* 0x00000060e1c97220 */ /* 0x000fe40000410000 */
[----:B------:R-:W-:Y:S02]  /*abd0*/  FADD.FTZ R202, R203, R200 ;  /* 0x000000c8cbca7221 */ /* 0x000fe40000010000 */
[----:B0-----:R-:W-:-:S02]  /*abe0*/  FFMA.FTZ R205, R141, R194, -R64 ;  /* 0x000000c28dcd7223 */ /* 0x001fc40000010840 */
[----:B------:R-:W-:Y:S02]  /*abf0*/  FMUL.FTZ R200, R215, R95 ;  /* 0x0000005fd7c87220 */ /* 0x000fe40000410000 */
[----:B------:R-:W-:Y:S02]  /*ac00*/  FMUL.FTZ R203, R224, R96 ;  /* 0x00000060e0cb7220 */ /* 0x000fe40000410000 */
[----:B------:R-:W-:Y:S02]  /*ac10*/  FMUL.FTZ R64, R144, R201 ;  /* 0x000000c990407220 */ /* 0x000fe40000410000 */
[----:B------:R-:W-:Y:S02]  /*ac20*/  FFMA.FTZ R180, R155, R180, -R204 ;  /* 0x000000b49bb47223 */ /* 0x000fe400000108cc */
[----:B------:R-:W-:Y:S02]  /*ac30*/  FADD.FTZ R198, R198, R205 ;  /* 0x000000cdc6c67221 */ /* 0x000fe40000010000 */
[----:B------:R-:W-:-:S02]  /*ac40*/  FMUL.FTZ R204, R214, R95 ;  /* 0x0000005fd6cc7220 */ /* 0x000fc40000410000 */
[----:B------:R-:W-:Y:S02]  /*ac50*/  FMUL.FTZ R206, R146, R200 ;  /* 0x000000c892ce7220 */ /* 0x000fe40000410000 */
[----:B------:R-:W-:Y:S02]  /*ac60*/  FFMA.FTZ R205, R143, R203, R64 ;  /* 0x000000cb8fcd7223 */ /* 0x000fe40000010040 */
[-C--:B------:R-:W-:Y:S02]  /*ac70*/  FFMA.FTZ R64, R145, R204.reuse, R206 ;  /* 0x000000cc91407223 */ /* 0x080fe400000100ce */
[----:B------:R-:W-:Y:S02]  /*ac80*/  FADD.FTZ R205, R202, R205 ;  /* 0x000000cdcacd7221 */ /* 0x000fe40000010000 */
[----:B------:R-:W-:Y:S02]  /*ac90*/  FMUL.FTZ R207, R146, R204 ;  /* 0x000000cc92cf7220 */ /* 0x000fe40000410000 */
[----:B------:R-:W-:-:S02]  /*aca0*/  FADD.FTZ R64, R205, R64 ;  /* 0x00000040cd407221 */ /* 0x000fc40000010000 */
[----:B------:R-:W-:Y:S02]  /*acb0*/  FMUL.FTZ R229, R15, R204 ;  /* 0x000000cc0fe57220 */ /* 0x000fe40000410000 */
[----:B------:R-:W-:Y:S02]  /*acc0*/  FMUL.FTZ R204, R144, R203 ;  /* 0x000000cb90cc7220 */ /* 0x000fe40000410000 */
[----:B------:R-:W-:Y:S01]  /*acd0*/  FADD.FTZ R64, R64, R191 ;  /* 0x000000bf40407221 */ /* 0x000fe20000010000 */
[----:B------:R-:W-:Y:S01]  /*ace0*/  STS [R178.X4+0x870], R229 ;  /* 0x000870e5b2007388 */ /* 0x000fe20000004800 */
[----:B------:R-:W-:Y:S02]  /*acf0*/  FFMA.FTZ R202, R145, R200, -R207 ;  /* 0x000000c891ca7223 */ /* 0x000fe400000108cf */
[----:B------:R-:W-:Y:S02]  /*ad00*/  FFMA.FTZ R207, R143, R201, -R204 ;  /* 0x000000c98fcf7223 */ /* 0x000fe400000108cc */
        /* <DEDUP_REMOVED lines=11> */
[----:B------:R-:W-:Y:S02]  /*adc0*/  FMUL.FTZ R64, R210, UR39 ;  /* 0x00000027d2407c20 */ /* 0x000fe40008410000 */
[----:B------:R-:W-:Y:S02]  /*add0*/  FMUL.FTZ R195, R24, R195 ;  /* 0x000000c318c37220 */ /* 0x000fe40000410000 */
[----:B------:R-:W-:-:S02]  /*ade0*/  FADD.FTZ R186, R186, R183 ;  /* 0x000000b7baba7221 */ /* 0x000fc40000010000 */
[----:B------:R-:W-:Y:S01]  /*adf0*/  FMUL.FTZ R187, R30, R187 ;  /* 0x000000bb1ebb7220 */ /* 0x000fe20000410000 */
[----:B0-----:R-:W-:Y:S01]  /*ae00*/  MOV R193, UR40 ;  /* 0x0000002800c17c02 */ /* 0x001fe20008000f00 */
[----:B------:R-:W-:Y:S01]  /*ae10*/  FADD.FTZ R66, R67, R66 ;  /* 0x0000004243427221 */ /* 0x000fe20000010000 */
[----:B------:R0:W-:Y:S01]  /*ae20*/  STS [R178.X4+0x858], R195 ;  /* 0x000858c3b2007388 */ /* 0x0001e20000004800 */
[----:B------:R-:W-:Y:S01]  /*ae30*/  FFMA.FTZ R191, R211, UR43, -R64 ;  /* 0x0000002bd3bf7c23 */ /* 0x000fe20008010840 */
[----:B------:R-:W-:Y:S01]  /*ae40*/  LEA R193, R193, -R134, 0x1 ;  /* 0x80000086c1c17211 */ /* 0x000fe200078e08ff */
[----:B------:R-:W-:Y:S01]  /*ae50*/  FMUL.FTZ R67, R211, UR39 ;  /* 0x00000027d3437c20 */ /* 0x000fe20008410000 */
[----:B------:R1:W-:Y:S01]  /*ae60*/  STS [R178.X4+0x84c], R187 ;  /* 0x00084cbbb2007388 */ /* 0x0003e20000004800 */
[----:B------:R-:W-:Y:S01]  /*ae70*/  FMUL.FTZ R64, R214, UR39 ;  /* 0x00000027d6407c20 */ /* 0x000fe20008410000 */
[----:B------:R-:W-:Y:S01]  /*ae80*/  ISETP.GE.AND P0, PT, R193, 0x1, PT ;  /* 0x00000001c100780c */ /* 0x000fe20003f06270 */
[----:B------:R-:W-:-:S02]  /*ae90*/  FMUL.FTZ R219, R18, R201 ;  /* 0x000000c912db7220 */ /* 0x000fc40000410000 */
[----:B------:R-:W-:Y:S02]  /*aea0*/  FADD.FTZ R171, R186, R171 ;  /* 0x000000abbaab7221 */ /* 0x000fe40000010000 */
[----:B------:R-:W-:Y:S01]  /*aeb0*/  FMUL.FTZ R201, R21, R196 ;  /* 0x000000c415c97220 */ /* 0x000fe20000410000 */
[----:B------:R-:W-:Y:S01]  /*aec0*/  STS [R178.X4+0x86c], R219 ;  /* 0x00086cdbb2007388 */ /* 0x000fe20000004800 */
[----:B0-----:R-:W-:Y:S02]  /*aed0*/  FADD.FTZ R195, R66, R65 ;  /* 0x0000004142c37221 */ /* 0x001fe40000010000 */
[----:B------:R-:W-:Y:S01]  /*aee0*/  FFMA.FTZ R196, R210, UR43, R67 ;  /* 0x0000002bd2c47c23 */ /* 0x000fe20008010043 */
[----:B------:R-:W-:Y:S01]  /*aef0*/  STS [R178.X4+0x860], R201 ;  /* 0x000860c9b2007388 */ /* 0x000fe20000004800 */
[----:B-1----:R-:W-:Y:S02]  /*af00*/  FFMA.FTZ R187, R215, UR43, -R64 ;  /* 0x0000002bd7bb7c23 */ /* 0x002fe40008010840 */
[----:B------:R-:W-:-:S02]  /*af10*/  FMUL.FTZ R67, R209, UR39 ;  /* 0x00000027d1437c20 */ /* 0x000fc40008410000 */
[----:B------:R-:W-:Y:S02]  /*af20*/  FMUL.FTZ R65, R215, UR39 ;  /* 0x00000027d7417c20 */ /* 0x000fe40008410000 */
[----:B------:R-:W-:Y:S02]  /*af30*/  FMUL.FTZ R64, R222, UR39 ;  /* 0x00000027de407c20 */ /* 0x000fe40008410000 */
[----:B------:R-:W-:Y:S02]  /*af40*/  FADD.FTZ R230, R171, R230 ;  /* 0x000000e6abe67221 */ /* 0x000fe40000010000 */
[----:B------:R-:W-:Y:S02]  /*af50*/  FMUL.FTZ R213, R18, R203 ;  /* 0x000000cb12d57220 */ /* 0x000fe40000410000 */
[----:B------:R-:W-:Y:S02]  /*af60*/  FMUL.FTZ R203, R21, R194 ;  /* 0x000000c215cb7220 */ /* 0x000fe40000410000 */
[----:B------:R-:W-:Y:S01]  /*af70*/  FMUL.FTZ R189, R30, R189 ;  /* 0x000000bd1ebd7220 */ /* 0x000fe20000410000 */
[----:B------:R-:W-:Y:S01]  /*af80*/  STS [R178.X4+0x868], R213 ;  /* 0x000868d5b2007388 */ /* 0x000fe20000004800 */
[----:B------:R-:W-:-:S02]  /*af90*/  FMUL.FTZ R231, R15, R200 ;  /* 0x000000c80fe77220 */ /* 0x000fc40000410000 */
[----:B------:R-:W-:Y:S01]  /*afa0*/  FMUL.FTZ R197, R24, R197 ;  /* 0x000000c518c57220 */ /* 0x000fe20000410000 */
[----:B------:R0:W-:Y:S01]  /*afb0*/  STS [R178.X4+0x848], R189 ;  /* 0x000848bdb2007388 */ /* 0x0001e20000004800 */
[----:B------:R-:W-:Y:S02]  /*afc0*/  FMUL.FTZ R199, R26, R199 ;  /* 0x000000c71ac77220 */ /* 0x000fe40000410000 */
[C---:B------:R-:W-:Y:S01]  /*afd0*/  FMUL.FTZ R165, R31.reuse, R190 ;  /* 0x000000be1fa57220 */ /* 0x040fe20000410000 */
[----:B------:R-:W-:Y:S01]  /*afe0*/  STS [R178.X4+0x874], R231 ;  /* 0x000874e7b2007388 */ /* 0x000fe20000004800 */
[----:B------:R-:W-:Y:S02]  /*aff0*/  FMUL.FTZ R171, R31, R188 ;  /* 0x000000bc1fab7220 */ /* 0x000fe40000410000 */
[----:B------:R-:W-:Y:S01]  /*b000*/  FFMA.FTZ R194, R208, UR43, R67 ;  /* 0x0000002bd0c27c23 */ /* 0x000fe20008010043 */
[----:B------:R-:W-:Y:S01]  /*b010*/  STS [R178.X4+0x864], R203 ;  /* 0x000864cbb2007388 */ /* 0x000fe20000004800 */
[----:B------:R-:W-:-:S02]  /*b020*/  FFMA.FTZ R192, R214, UR43, R65 ;  /* 0x0000002bd6c07c23 */ /* 0x000fc40008010041 */
[----:B------:R-:W-:Y:S01]  /*b030*/  FFMA.FTZ R183, R223, UR43, -R64 ;  /* 0x0000002bdfb77c23 */ /* 0x000fe20008010840 */
[----:B------:R-:W-:Y:S01]  /*b040*/  STS [R178.X4+0x85c], R197 ;  /* 0x00085cc5b2007388 */ /* 0x000fe20000004800 */
[----:B------:R-:W-:Y:S02]  /*b050*/  FADD.FTZ R175, R230, R175 ;  /* 0x000000afe6af7221 */ /* 0x000fe40000010000 */
[----:B------:R-:W-:Y:S01]  /*b060*/  FMUL.FTZ R66, R208, UR39 ;  /* 0x00000027d0427c20 */ /* 0x000fe20008410000 */
[----:B------:R-:W-:Y:S01]  /*b070*/  STS [R178.X4+0x850], R199 ;  /* 0x000850c7b2007388 */ /* 0x000fe20000004800 */
[----:B------:R-:W-:Y:S02]  /*b080*/  FMUL.FTZ R67, R225, UR39 ;  /* 0x00000027e1437c20 */ /* 0x000fe40008410000 */
[----:B------:R-:W-:Y:S01]  /*b090*/  FMUL.FTZ R65, R223, UR39 ;  /* 0x00000027df417c20 */ /* 0x000fe20008410000 */
[----:B------:R-:W-:Y:S01]  /*b0a0*/  STS [R178.X4+0x840], R165 ;  /* 0x000840a5b2007388 */ /* 0x000fe20000004800 */
[----:B------:R-:W-:-:S02]  /*b0b0*/  FMUL.FTZ R64, R220, UR39 ;  /* 0x00000027dc407c20 */ /* 0x000fc40008410000 */
[----:B------:R-:W-:Y:S01]  /*b0c0*/  FADD.FTZ R198, R175, R184 ;  /* 0x000000b8afc67221 */ /* 0x000fe20000010000 */
[----:B------:R1:W-:Y:S01]  /*b0d0*/  STS [R178.X4+0x844], R171 ;  /* 0x000844abb2007388 */ /* 0x0003e20000004800 */
[----:B0-----:R-:W-:Y:S02]  /*b0e0*/  FFMA.FTZ R189, R209, UR43, -R66 ;  /* 0x0000002bd1bd7c23 */ /* 0x001fe40008010842 */
[----:B------:R-:W-:Y:S02]  /*b0f0*/  FFMA.FTZ R190, R224, UR43, R67 ;  /* 0x0000002be0be7c23 */ /* 0x000fe40008010043 */
[----:B------:R-:W-:Y:S02]  /*b100*/  FFMA.FTZ R188, R222, UR43, R65 ;  /* 0x0000002bdebc7c23 */ /* 0x000fe40008010041 */
[----:B------:R-:W-:Y:S02]  /*b110*/  FFMA.FTZ R179, R221, UR43, -R64 ;  /* 0x0000002bddb37c23 */ /* 0x000fe40008010840 */
[----:B------:R-:W-:-:S02]  /*b120*/  FMUL.FTZ R66, R224, UR39 ;  /* 0x00000027e0427c20 */ /* 0x000fc40008410000 */
[----:B------:R-:W-:Y:S02]  /*b130*/  FMUL.FTZ R67, R221, UR39 ;  /* 0x00000027dd437c20 */ /* 0x000fe40008410000 */
[----:B------:R-:W-:Y:S02]  /*b140*/  FMUL.FTZ R175, R218, UR39 ;  /* 0x00000027daaf7c20 */ /* 0x000fe40008410000 */
[----:B------:R-:W-:Y:S02]  /*b150*/  FMUL.FTZ R65, R176, UR39 ;  /* 0x00000027b0417c20 */ /* 0x000fe40008410000 */
[----:B-1----:R-:W-:Y:S02]  /*b160*/  FMUL.FTZ R178, R173, UR39 ;  /* 0x00000027adb27c20 */ /* 0x002fe40008410000 */
[----:B------:R-:W-:Y:S02]  /*b170*/  FMUL.FTZ R64, R217, UR39 ;  /* 0x00000027d9407c20 */ /* 0x000fe40008410000 */
[----:B------:R-:W-:-:S02]  /*b180*/  FMUL.FTZ R162, R238, UR39 ;  /* 0x00000027eea27c20 */ /* 0x000fc40008410000 */
[----:B------:R-:W-:Y:S02]  /*b190*/  FMUL.FTZ R165, R239, UR39 ;  /* 0x00000027efa57c20 */ /* 0x000fe40008410000 */
[----:B------:R-:W-:Y:S02]  /*b1a0*/  FMUL.FTZ R182, R233, R182 ;  /* 0x000000b6e9b67220 */ /* 0x000fe40000410000 */
[----:B------:R-:W-:Y:S02]  /*b1b0*/  FFMA.FTZ R161, R212, UR43, R161 ;  /* 0x0000002bd4a17c23 */ /* 0x000fe400080100a1 */
[----:B------:R-:W-:Y:S02]  /*b1c0*/  FFMA.FTZ R185, R225, UR43, -R66 ;  /* 0x0000002be1b97c23 */ /* 0x000fe40008010842 */
        /* <DEDUP_REMOVED lines=40> */
.L_x_8980:
[----:B------:R-:W-:Y:S05]  /*b450*/  BSYNC B0 ;  /* 0x0000000000007941 */ /* 0x000fea0003800000 */
.L_x_8979:
        /* <DEDUP_REMOVED lines=49> */
.L_x_8982:
[----:B------:R-:W-:Y:S05]  /*b770*/  BSYNC B0 ;  /* 0x0000000000007941 */ /* 0x000fea0003800000 */
.L_x_8981:
[----:B------:R-:W1:Y:S01]  /*b780*/  LDS R135, [R135.X4+0x940] ;  /* 0x0009400087877984 */ /* 0x000e620000004800 */
[----:B------:R-:W-:Y:S01]  /*b790*/  BSSY B0, `(.L_x_8983) ;  /* 0x0000004000007945 */ /* 0x000fe20003800000 */
[----:B------:R-:W-:Y:S01]  /*b7a0*/  LEA.HI.SX32 R181, R181, R134, 0x1b ;  /* 0x00000086b5b57211 */ /* 0x000fe200078fdaff */
[----:B------:R-:W-:Y:S05]  /*b7b0*/  @!P1 BRA `(.L_x_8984) ;  /* 0x0000001000009947 */ /* 0x000fea0003800000 */
[----:B-1----:R1:W-:Y:S02]  /*b7c0*/  RED.E.ADD.F32.FTZ.RN.STRONG.GPU [R64.64+-0xf00], R135 ;  /* 0xfff100874000798e */ /* 0x0023e4000c10e7a0 */
.L_x_8984:
[----:B------:R-:W-:Y:S05]  /*b7d0*/  BSYNC B0 ;  /* 0x0000000000007941 */ /* 0x000fea0003800000 */
.L_x_8983:
[----:B------:R-:W2:Y:S01]  /*b7e0*/  LDS R181, [R181.X4+0x9c0] ;  /* 0x0009c000b5b57984 */ /* 0x000ea20000004800 */
[----:B------:R-:W-:Y:S01]  /*b7f0*/  BSSY B0, `(.L_x_8985) ;  /* 0x0000005000007945 */ /* 0x000fe20003800000 */
[C---:B0-----:R-:W-:Y:S02]  /*b800*/  IADD3 R67, R134.reuse, 0x80, RZ ;  /* 0x0000008086437810 */ /* 0x041fe40007ffe0ff */
[----:B-1----:R-:W-:Y:S01]  /*b810*/  IADD3 R135, R134, 0xa0, RZ ;  /* 0x000000a086877810 */ /* 0x002fe20007ffe0ff */
[----:B------:R-:W-:Y:S05]  /*b820*/  @!P2 BRA `(.L_x_8986) ;  /* 0x000000100000a947 */ /* 0x000fea0003800000 */
[----:B--2---:R0:W-:Y:S02]  /*b830*/  RED.E.ADD.F32.FTZ.RN.STRONG.GPU [R64.64+-0xe80], R181 ;  /* 0xfff180b54000798e */ /* 0x0041e4000c10e7a0 */
.L_x_8986:
[----:B------:R-:W-:Y:S05]  /*b840*/  BSYNC B0 ;  /* 0x0000000000007941 */ /* 0x000fea0003800000 */
.L_x_8985:
        /* <DEDUP_REMOVED lines=14> */
.L_x_8988:
[----:B------:R-:W-:Y:S05]  /*b930*/  BSYNC B0 ;  /* 0x0000000000007941 */ /* 0x000fea0003800000 */
.L_x_8987:
[----:B------:R-:W1:Y:S01]  /*b940*/  LDS R135, [R135.X4+0xac0] ;  /* 0x000ac00087877984 */ /* 0x000e620000004800 */
[----:B------:R-:W-:Y:S01]  /*b950*/  BSSY B0, `(.L_x_8989) ;  /* 0x0000005000007945 */ /* 0x000fe20003800000 */
[----:B0-----:R-:W-:Y:S02]  /*b960*/  IADD3 R67, R134, 0xe0, RZ ;  /* 0x000000e086437810 */ /* 0x001fe40007ffe0ff */
[----:B------:R-:W-:Y:S01]  /*b970*/  LEA.HI.SX32 R181, R181, R134, 0x1b ;  /* 0x00000086b5b57211 */ /* 0x000fe200078fdaff */
[----:B------:R-:W-:Y:S05]  /*b980*/  @!P0 BRA `(.L_x_8990) ;  /* 0x0000001000008947 */ /* 0x000fea0003800000 */
[----:B-1----:R0:W-:Y:S02]  /*b990*/  RED.E.ADD.F32.FTZ.RN.STRONG.GPU [R64.64+-0xd80], R135 ;  /* 0xfff280874000798e */ /* 0x0021e4000c10e7a0 */
.L_x_8990:
[----:B------:R-:W-:Y:S05]  /*b9a0*/  BSYNC B0 ;  /* 0x0000000000007941 */ /* 0x000fea0003800000 */
.L_x_8989:
[----:B------:R-:W2:Y:S01]  /*b9b0*/  LDS R181, [R181.X4+0xb40] ;  /* 0x000b4000b5b57984 */ /* 0x000ea20000004800 */
[----:B------:R-:W-:Y:S01]  /*b9c0*/  BSSY B0, `(.L_x_8991) ;  /* 0x0000005000007945 */ /* 0x000fe20003800000 */
[----:B01----:R-:W-:-:S02]  /*b9d0*/  IADD3 R135, R134, 0x100, RZ ;  /* 0x0000010086877810 */ /* 0x003fc40007ffe0ff */
[----:B------:R-:W-:Y:S01]  /*b9e0*/  LEA.HI.SX32 R67, R67, R134, 0x1b ;  /* 0x0000008643437211 */ /* 0x000fe200078fdaff */
[----:B------:R-:W-:Y:S05]  /*b9f0*/  @!P1 BRA `(.L_x_8992) ;  /* 0x0000001000009947 */ /* 0x000fea0003800000 */
[----:B--2---:R0:W-:Y:S02]  /*ba00*/  RED.E.ADD.F32.FTZ.RN.STRONG.GPU [R64.64+-0xd00], R181 ;  /* 0xfff300b54000798e */ /* 0x0041e4000c10e7a0 */
.L_x_8992:
[----:B------:R-:W-:Y:S05]  /*ba10*/  BSYNC B0 ;  /* 0x0000000000007941 */ /* 0x000fea0003800000 */
.L_x_8991:
[----:B------:R-:W1:Y:S01]  /*ba20*/  LDS R67, [R67.X4+0xbc0] ;  /* 0x000bc00043437984 */ /* 0x000e620000004800 */
[----:B------:R-:W-:Y:S01]  /*ba30*/  BSSY B0, `(.L_x_8993) ;  /* 0x0000005000007945 */ /* 0x000fe20003800000 */
[----:B0-2---:R-:W-:Y:S02]  /*ba40*/  IADD3 R181, R134, 0x120, RZ ;  /* 0x0000012086b57810 */ /* 0x005fe40007ffe0ff */
[----:B------:R-:W-:Y:S01]  /*ba50*/  LEA.HI.SX32 R135, R135, R134, 0x1b ;  /* 0x0000008687877211 */ /* 0x000fe200078fdaff */
[----:B------:R-:W-:Y:S05]  /*ba60*/  @!P2 BRA `(.L_x_8994) ;  /* 0x000000100000a947 */ /* 0x000fea0003800000 */
[----:B-1----:R0:W-:Y:S02]  /*ba70*/  RED.E.ADD.F32.FTZ.RN.STRONG.GPU [R64.64+-0xc80], R67 ;  /* 0xfff380434000798e */ /* 0x0021e4000c10e7a0 */
.L_x_8994:
[----:B------:R-:W-:Y:S05]  /*ba80*/  BSYNC B0 ;  /* 0x0000000000007941 */ /* 0x000fea0003800000 */
.L_x_8993:
[----:B------:R-:W2:Y:S01]  /*ba90*/  LDS R135, [R135.X4+0xc40] ;  /* 0x000c400087877984 */ /* 0x000ea20000004800 */
[----:B------:R-:W-:Y:S01]  /*baa0*/  BSSY B0, `(.L_x_8995) ;  /* 0x0000005000007945 */ /* 0x000fe20003800000 */
[----:B01----:R-:W-:Y:S02]  /*bab0*/  IADD3 R67, R134, 0x140, RZ ;  /* 0x0000014086437810 */ /* 0x003fe40007ffe0ff */
[----:B------:R-:W-:Y:S01]  /*bac0*/  LEA.HI.SX32 R181, R181, R134, 0x1b ;  /* 0x00000086b5b57211 */ /* 0x000fe200078fdaff */
[----:B------:R-:W-:Y:S05]  /*bad0*/  @!P3 BRA `(.L_x_8996) ;  /* 0x000000100000b947 */ /* 0x000fea0003800000 */
[----:B--2---:R0:W-:Y:S02]  /*bae0*/  RED.E.ADD.F32.FTZ.RN.STRONG.GPU [R64.64+-0xc00], R135 ;  /* 0xfff400874000798e */ /* 0x0041e4000c10e7a0 */
.L_x_8996:
[----:B------:R-:W-:Y:S05]  /*baf0*/  BSYNC B0 ;  /* 0x0000000000007941 */ /* 0x000fea0003800000 */
.L_x_8995:
[----:B------:R-:W1:Y:S01]  /*bb00*/  LDS R181, [R181.X4+0xcc0] ;  /* 0x000cc000b5b57984 */ /* 0x000e620000004800 */
[----:B------:R-:W-:Y:S01]  /*bb10*/  BSSY B0, `(.L_x_8997) ;  /* 0x0000004000007945 */ /* 0x000fe20003800000 */
[----:B------:R-:W-:Y:S01]  /*bb20*/  LEA.HI.SX32 R67, R67, R134, 0x1b ;  /* 0x0000008643437211 */ /* 0x000fe200078fdaff */
[----:B------:R-:W-:Y:S05]  /*bb30*/  @!P4 BRA `(.L_x_8998) ;  /* 0x000000100000c947 */ /* 0x000fea0003800000 */
[----:B-1----:R1:W-:Y:S02]  /*bb40*/  RED.E.ADD.F32.FTZ.RN.STRONG.GPU [R64.64+-0xb80], R181 ;  /* 0xfff480b54000798e */ /* 0x0023e4000c10e7a0 */
.L_x_8998:
[----:B------:R-:W-:Y:S05]  /*bb50*/  BSYNC B0 ;  /* 0x0000000000007941 */ /* 0x000fea0003800000 */
.L_x_8997:
[----:B------:R-:W3:Y:S01]  /*bb60*/  LDS R67, [R67.X4+0xd40] ;  /* 0x000d400043437984 */ /* 0x000ee20000004800 */
[----:B------:R-:W-:Y:S01]  /*bb70*/  BSSY B0, `(.L_x_8999) ;  /* 0x0000005000007945 */ /* 0x000fe20003800000 */
[----:B0-2---:R-:W-:-:S02]  /*bb80*/  IADD3 R135, R134, 0x160, RZ ;  /* 0x0000016086877810 */ /* 0x005fc40007ffe0ff */
[----:B-1----:R-:W-:Y:S01]  /*bb90*/  IADD3 R181, R134, 0x180, RZ ;  /* 0x0000018086b57810 */ /* 0x002fe20007ffe0ff */
[----:B------:R-:W-:Y:S05]  /*bba0*/  @!P5 BRA `(.L_x_9000) ;  /* 0x000000100000d947 */ /* 0x000fea0003800000 */
[----:B---3--:R0:W-:Y:S02]  /*bbb0*/  RED.E.ADD.F32.FTZ.RN.STRONG.GPU [R64.64+-0xb00], R67 ;  /* 0xfff500434000798e */ /* 0x0081e4000c10e7a0 */
.L_x_9000:
[----:B------:R-:W-:Y:S05]  /*bbc0*/  BSYNC B0 ;  /* 0x0000000000007941 */ /* 0x000fea0003800000 */
.L_x_8999:
        /* <DEDUP_REMOVED lines=14> */
.L_x_9002:
[----:B------:R-:W-:Y:S05]  /*bcb0*/  BSYNC B0 ;  /* 0x0000000000007941 */ /* 0x000fea0003800000 */
.L_x_9001:
[----:B------:R-:W1:Y:S01]  /*bcc0*/  LDS R181, [R181.X4+0xe40] ;  /* 0x000e4000b5b57984 */ /* 0x000e620000004800 */
[----:B------:R-:W-:Y:S01]  /*bcd0*/  BSSY B0, `(.L_x_9003) ;  /* 0x0000005000007945 */ /* 0x000fe20003800000 */
[----:B0-----:R-:W-:-:S02]  /*bce0*/  IADD3 R135, R134, 0x1c0, RZ ;  /* 0x000001c086877810 */ /* 0x001fc40007ffe0ff */
[----:B------:R-:W-:Y:S01]  /*bcf0*/  LEA.HI.SX32 R67, R67, R134, 0x1b ;  /* 0x0000008643437211 */ /* 0x000fe200078fdaff */
[----:B------:R-:W-:Y:S05]  /*bd00*/  @!P0 BRA `(.L_x_9004) ;  /* 0x0000001000008947 */ /* 0x000fea0003800000 */
[----:B-1----:R0:W-:Y:S02]  /*bd10*/  RED.E.ADD.F32.FTZ.RN.STRONG.GPU [R64.64+-0xa00], R181 ;  /* 0xfff600b54000798e */ /* 0x0021e4000c10e7a0 */
.L_x_9004:
[----:B------:R-:W-:Y:S05]  /*bd20*/  BSYNC B0 ;  /* 0x0000000000007941 */ /* 0x000fea0003800000 */
.L_x_9003:
[----:B------:R-:W2:Y:S01]  /*bd30*/  LDS R67, [R67.X4+0xec0] ;  /* 0x000ec00043437984 */ /* 0x000ea20000004800 */
[----:B------:R-:W-:Y:S01]  /*bd40*/  BSSY B0, `(.L_x_9005) ;  /* 0x0000005000007945 */ /* 0x000fe20003800000 */
[----:B01----:R-:W-:Y:S02]  /*bd50*/  IADD3 R181, R134, 0x1e0, RZ ;  /* 0x000001e086b57810 */ /* 0x003fe40007ffe0ff */
[----:B------:R-:W-:Y:S01]  /*bd60*/  LEA.HI.SX32 R135, R135, R134, 0x1b ;  /* 0x0000008687877211 */ /* 0x000fe200078fdaff */
[----:B------:R-:W-:Y:S05]  /*bd70*/  @!P1 BRA `(.L_x_9006) ;  /* 0x0000001000009947 */ /* 0x000fea0003800000 */
[----:B--2---:R0:W-:Y:S02]  /*bd80*/  RED.E.ADD.F32.FTZ.RN.STRONG.GPU [R64.64+-0x980], R67 ;  /* 0xfff680434000798e */ /* 0x0041e4000c10e7a0 */
.L_x_9006:
[----:B------:R-:W-:Y:S05]  /*bd90*/  BSYNC B0 ;  /* 0x0000000000007941 */ /* 0x000fea0003800000 */
.L_x_9005:
[----:B------:R-:W1:Y:S01]  /*bda0*/  LDS R135, [R135.X4+0xf40] ;  /* 0x000f400087877984 */ /* 0x000e620000004800 */
[----:B------:R-:W-:Y:S01]  /*bdb0*/  BSSY B0, `(.L_x_9007) ;  /* 0x0000004000007945 */ /* 0x000fe20003800000 */
[----:B------:R-:W-:Y:S01]  /*bdc0*/  LEA.HI.SX32 R181, R181, R134, 0x1b ;  /* 0x00000086b5b57211 */ /* 0x000fe200078fdaff */
[----:B------:R-:W-:Y:S05]  /*bdd0*/  @!P2 BRA `(.L_x_9008) ;  /* 0x000000100000a947 */ /* 0x000fea0003800000 */
[----:B-1----:R1:W-:Y:S02]  /*bde0*/  RED.E.ADD.F32.FTZ.RN.STRONG.GPU [R64.64+-0x900], R135 ;  /* 0xfff700874000798e */ /* 0x0023e4000c10e7a0 */
.L_x_9008:
[----:B------:R-:W-:Y:S05]  /*bdf0*/  BSYNC B0 ;  /* 0x0000000000007941 */ /* 0x000fea0003800000 */
.L_x_9007:
[----:B------:R-:W3:Y:S01]  /*be00*/  LDS R181, [R181.X4+0xfc0] ;  /* 0x000fc000b5b57984 */ /* 0x000ee20000004800 */
[C---:B------:R-:W-:Y:S01]  /*be10*/  IADD3 R66, R134.reuse, 0x200, RZ ;  /* 0x0000020086427810 */ /* 0x040fe20007ffe0ff */
[----:B------:R-:W-:Y:S01]  /*be20*/  BSSY B0, `(.L_x_9009) ;  /* 0x0000005000007945 */ /* 0x000fe20003800000 */
[----:B0-2---:R-:W-:-:S02]  /*be30*/  IADD3 R67, R134, 0x220, RZ ;  /* 0x0000022086437810 */ /* 0x005fc40007ffe0ff */
[----:B------:R-:W-:Y:S01]  /*be40*/  LEA.HI.SX32 R66, R66, R134, 0x1b ;  /* 0x0000008642427211 */ /* 0x000fe200078fdaff */
[----:B------:R-:W-:Y:S05]  /*be50*/  @!P3 BRA `(.L_x_9010) ;  /* 0x000000100000b947 */ /* 0x000fea0003800000 */
[----:B---3--:R0:W-:Y:S02]  /*be60*/  RED.E.ADD.F32.FTZ.RN.STRONG.GPU [R64.64+-0x880], R181 ;  /* 0xfff780b54000798e */ /* 0x0081e4000c10e7a0 */
.L_x_9010:
[----:B------:R-:W-:Y:S05]  /*be70*/  BSYNC B0 ;  /* 0x0000000000007941 */ /* 0x000fea0003800000 */
.L_x_9009:
[----:B-1----:R-:W-:Y:S01]  /*be80*/  LEA.HI.SX32 R135, R67, R134, 0x1b ;  /* 0x0000008643877211 */ /* 0x002fe200078fdaff */
[----:B------:R-:W-:Y:S01]  /*be90*/  BSSY B0, `(.L_x_9011) ;  /* 0x0000004000007945 */ /* 0x000fe20003800000 */
[----:B------:R1:W2:Y:S01]  /*bea0*/  LDS R67, [R66.X4+0x1040] ;  /* 0x0010400042437984 */ /* 0x0002a20000004800 */
[----:B------:R-:W-:Y:S05]  /*beb0*/  @!P4 BRA `(.L_x_9012) ;  /* 0x000000100000c947 */ /* 0x000fea0003800000 */
[----:B--2---:R2:W-:Y:S02]  /*bec0*/  RED.E.ADD.F32.FTZ.RN.STRONG.GPU [R64.64+-0x800], R67 ;  /* 0xfff800434000798e */ /* 0x0045e4000c10e7a0 */
.L_x_9012:
[----:B------:R-:W-:Y:S05]  /*bed0*/  BSYNC B0 ;  /* 0x0000000000007941 */ /* 0x000fea0003800000 */
.L_x_9011:
[----:B------:R-:W4:Y:S01]  /*bee0*/  LDS R135, [R135.X4+0x10c0] ;  /* 0x0010c00087877984 */ /* 0x000f220000004800 */
[----:B------:R-:W-:Y:S01]  /*bef0*/  BSSY B0, `(.L_x_9013) ;  /* 0x0000005000007945 */ /* 0x000fe20003800000 */
[C---:B--2---:R-:W-:Y:S02]  /*bf00*/  IADD3 R67, R134.reuse, 0x240, RZ ;  /* 0x0000024086437810 */ /* 0x044fe40007ffe0ff */
[----:B0--3--:R-:W-:Y:S01]  /*bf10*/  IADD3 R181, R134, 0x260, RZ ;  /* 0x0000026086b57810 */ /* 0x009fe20007ffe0ff */
[----:B------:R-:W-:Y:S05]  /*bf20*/  @!P5 BRA `(.L_x_9014) ;  /* 0x000000100000d947 */ /* 0x000fea0003800000 */
[----:B----4-:R0:W-:Y:S02]  /*bf30*/  RED.E.ADD.F32.FTZ.RN.STRONG.GPU [R64.64+-0x780], R135 ;  /* 0xfff880874000798e */ /* 0x0101e4000c10e7a0 */
.L_x_9014:
[----:B------:R-:W-:Y:S05]  /*bf40*/  BSYNC B0 ;  /* 0x0000000000007941 */ /* 0x000fea0003800000 */
.L_x_9013:
        /* <DEDUP_REMOVED lines=14> */
.L_x_9016:
[----:B------:R-:W-:Y:S05]  /*c030*/  BSYNC B0 ;  /* 0x0000000000007941 */ /* 0x000fea0003800000 */
.L_x_9015:
[----:B------:R-:W2:Y:S01]  /*c040*/  LDS R181, [R181.X4+0x11c0] ;  /* 0x0011c000b5b57984 */ /* 0x000ea20000004800 */
[----:B------:R-:W-:Y:S01]  /*c050*/  BSSY B0, `(.L_x_9017) ;  /* 0x0000005000007945 */ /* 0x000fe20003800000 */
[----:B0-----:R-:W-:Y:S02]  /*c060*/  IADD3 R67, R134, 0x2a0, RZ ;  /* 0x000002a086437810 */ /* 0x001fe40007ffe0ff */
[----:B------:R-:W-:Y:S01]  /*c070*/  LEA.HI.SX32 R135, R135, R134, 0x1b ;  /* 0x0000008687877211 */ /* 0x000fe200078fdaff */
[----:B------:R-:W-:Y:S05]  /*c080*/  @!P0 BRA `(.L_x_9018) ;  /* 0x0000001000008947 */ /* 0x000fea0003800000 */
[----:B--2---:R0:W-:Y:S02]  /*c090*/  RED.E.ADD.F32.FTZ.RN.STRONG.GPU [R64.64+-0x680], R181 ;  /* 0xfff980b54000798e */ /* 0x0041e4000c10e7a0 */
.L_x_9018:
[----:B------:R-:W-:Y:S05]  /*c0a0*/  BSYNC B0 ;  /* 0x0000000000007941 */ /* 0x000fea0003800000 */
.L_x_9017:
[----:B------:R-:W3:Y:S01]  /*c0b0*/  LDS R135, [R135.X4+0x1240] ;  /* 0x0012400087877984 */ /* 0x000ee20000004800 */
[----:B------:R-:W-:Y:S01]  /*c0c0*/  BSSY B0, `(.L_x_9019) ;  /* 0x0000005000007945 */ /* 0x000fe20003800000 */
[----:B0-2---:R-:W-:-:S02]  /*c0d0*/  IADD3 R181, R134, 0x2c0, RZ ;  /* 0x000002c086b57810 */ /* 0x005fc40007ffe0ff */
[----:B------:R-:W-:Y:S01]  /*c0e0*/  LEA.HI.SX32 R67, R67, R134, 0x1b ;  /* 0x0000008643437211 */ /* 0x000fe200078fdaff */
[----:B------:R-:W-:Y:S05]  /*c0f0*/  @!P1 BRA `(.L_x_9020) ;  /* 0x0000001000009947 */ /* 0x000fea0003800000 */
[----:B---3--:R0:W-:Y:S02]  /*c100*/  RED.E.ADD.F32.FTZ.RN.STRONG.GPU [R64.64+-0x600], R135 ;  /* 0xfffa00874000798e */ /* 0x0081e4000c10e7a0 */
.L_x_9020:
[----:B------:R-:W-:Y:S05]  /*c110*/  BSYNC B0 ;  /* 0x0000000000007941 */ /* 0x000fea0003800000 */
.L_x_9019:
[----:B------:R-:W2:Y:S01]  /*c120*/  LDS R67, [R67.X4+0x12c0] ;  /* 0x0012c00043437984 */ /* 0x000ea20000004800 */
[----:B------:R-:W-:Y:S01]  /*c130*/  BSSY B0, `(.L_x_9021) ;  /* 0x0000005000007945 */ /* 0x000fe20003800000 */
[----:B0--3--:R-:W-:Y:S02]  /*c140*/  IADD3 R135, R134, 0x2e0, RZ ;  /* 0x000002e086877810 */ /* 0x009fe40007ffe0ff */
[----:B------:R-:W-:Y:S01]  /*c150*/  LEA.HI.SX32 R181, R181, R134, 0x1b ;  /* 0x00000086b5b57211 */ /* 0x000fe200078fdaff */
[----:B------:R-:W-:Y:S05]  /*c160*/  @!P2 BRA `(.L_x_9022) ;  /* 0x000000100000a947 */ /* 0x000fea0003800000 */
[----:B--2---:R0:W-:Y:S02]  /*c170*/  RED.E.ADD.F32.FTZ.RN.STRONG.GPU [R64.64+-0x580], R67 ;  /* 0xfffa80434000798e */ /* 0x0041e4000c10e7a0 */
.L_x_9022:
[----:B------:R-:W-:Y:S05]  /*c180*/  BSYNC B0 ;  /* 0x0000000000007941 */ /* 0x000fea0003800000 */
.L_x_9021:
[----:B------:R-:W3:Y:S01]  /*c190*/  LDS R181, [R181.X4+0x1340] ;  /* 0x00134000b5b57984 */ /* 0x000ee20000004800 */
[----:B------:R-:W-:Y:S01]  /*c1a0*/  BSSY B0, `(.L_x_9023) ;  /* 0x0000005000007945 */ /* 0x000fe20003800000 */
[----:B0-2---:R-:W-:Y:S02]  /*c1b0*/  IADD3 R67, R134, 0x300, RZ ;  /* 0x0000030086437810 */ /* 0x005fe40007ffe0ff */
[----:B------:R-:W-:Y:S01]  /*c1c0*/  LEA.HI.SX32 R135, R135, R134, 0x1b ;  /* 0x0000008687877211 */ /* 0x000fe200078fdaff */
[----:B------:R-:W-:Y:S05]  /*c1d0*/  @!P3 BRA `(.L_x_9024) ;  /* 0x000000100000b947 */ /* 0x000fea0003800000 */
[----:B---3--:R0:W-:Y:S02]  /*c1e0*/  RED.E.ADD.F32.FTZ.RN.STRONG.GPU [R64.64+-0x500], R181 ;  /* 0xfffb00b54000798e */ /* 0x0081e4000c10e7a0 */
.L_x_9024:
[----:B------:R-:W-:Y:S05]  /*c1f0*/  BSYNC B0 ;  /* 0x0000000000007941 */ /* 0x000fea0003800000 */
.L_x_9023:
[----:B------:R-:W2:Y:S01]  /*c200*/  LDS R135, [R135.X4+0x13c0] ;  /* 0x0013c00087877984 */ /* 0x000ea20000004800 */
[----:B------:R-:W-:Y:S01]  /*c210*/  BSSY B0, `(.L_x_9025) ;  /* 0x0000004000007945 */ /* 0x000fe20003800000 */
[----:B------:R-:W-:Y:S01]  /*c220*/  LEA.HI.SX32 R67, R67, R134, 0x1b ;  /* 0x0000008643437211 */ /* 0x000fe200078fdaff */
[----:B------:R-:W-:Y:S05]  /*c230*/  @!P4 BRA `(.L_x_9026) ;  /* 0x000000100000c947 */ /* 0x000fea0003800000 */
[----:B--2---:R2:W-:Y:S02]  /*c240*/  RED.E.ADD.F32.FTZ.RN.STRONG.GPU [R64.64+-0x480], R135 ;  /* 0xfffb80874000798e */ /* 0x0045e4000c10e7a0 */
.L_x_9026:
[----:B------:R-:W-:Y:S05]  /*c250*/  BSYNC B0 ;  /* 0x0000000000007941 */ /* 0x000fea0003800000 */
.L_x_9025:
[----:B------:R-:W4:Y:S01]  /*c260*/  LDS R67, [R67.X4+0x1440] ;  /* 0x0014400043437984 */ /* 0x000f220000004800 */
[----:B------:R-:W-:Y:S01]  /*c270*/  BSSY B0, `(.L_x_9027) ;  /* 0x0000005000007945 */ /* 0x000fe20003800000 */
[----:B--2---:R-:W-:-:S02]  /*c280*/  IADD3 R135, R134, 0x320, RZ ;  /* 0x0000032086877810 */ /* 0x004fc40007ffe0ff */
[----:B0--3--:R-:W-:Y:S01]  /*c290*/  IADD3 R181, R134, 0x340, RZ ;  /* 0x0000034086b57810 */ /* 0x009fe20007ffe0ff */
[----:B------:R-:W-:Y:S05]  /*c2a0*/  @!P5 BRA `(.L_x_9028) ;  /* 0x000000100000d947 */ /* 0x000fea0003800000 */
[----:B----4-:R0:W-:Y:S02]  /*c2b0*/  RED.E.ADD.F32.FTZ.RN.STRONG.GPU [R64.64+-0x400], R67 ;  /* 0xfffc00434000798e */ /* 0x0101e4000c10e7a0 */
.L_x_9028:
[----:B------:R-:W-:Y:S05]  /*c2c0*/  BSYNC B0 ;  /* 0x0000000000007941 */ /* 0x000fea0003800000 */
.L_x_9027:
        /* <DEDUP_REMOVED lines=14> */
.L_x_9030:
[----:B------:R-:W-:Y:S05]  /*c3b0*/  BSYNC B0 ;  /* 0x0000000000007941 */ /* 0x000fea0003800000 */
.L_x_9029:
[----:B------:R-:W2:Y:S01]  /*c3c0*/  LDS R181, [R181.X4+0x1540] ;  /* 0x00154000b5b57984 */ /* 0x000ea20000004800 */
[----:B------:R-:W-:Y:S01]  /*c3d0*/  BSSY B0, `(.L_x_9031) ;  /* 0x0000005000007945 */ /* 0x000fe20003800000 */
[----:B0-----:R-:W-:-:S02]  /*c3e0*/  IADD3 R135, R134, 0x380, RZ ;  /* 0x0000038086877810 */ /* 0x001fc40007ffe0ff */
[----:B------:R-:W-:Y:S01]  /*c3f0*/  LEA.HI.SX32 R67, R67, R134, 0x1b ;  /* 0x0000008643437211 */ /* 0x000fe200078fdaff */
[----:B------:R-:W-:Y:S05]  /*c400*/  @!P0 BRA `(.L_x_9032) ;  /* 0x0000001000008947 */ /* 0x000fea0003800000 */
[----:B--2---:R0:W-:Y:S02]  /*c410*/  RED.E.ADD.F32.FTZ.RN.STRONG.GPU [R64.64+-0x300], R181 ;  /* 0xfffd00b54000798e */ /* 0x0041e4000c10e7a0 */
.L_x_9032:
[----:B------:R-:W-:Y:S05]  /*c420*/  BSYNC B0 ;  /* 0x0000000000007941 */ /* 0x000fea0003800000 */
.L_x_9031:
[----:B------:R-:W3:Y:S01]  /*c430*/  LDS R67, [R67.X4+0x15c0] ;  /* 0x0015c00043437984 */ /* 0x000ee20000004800 */
[----:B------:R-:W-:Y:S01]  /*c440*/  BSSY B0, `(.L_x_9033) ;  /* 0x0000005000007945 */ /* 0x000fe20003800000 */
[----:B0-2---:R-:W-:Y:S02]  /*c450*/  IADD3 R181, R134, 0x3a0, RZ ;  /* 0x000003a086b57810 */ /* 0x005fe40007ffe0ff */
[----:B------:R-:W-:Y:S01]  /*c460*/  LEA.HI.SX32 R135, R135, R134, 0x1b ;  /* 0x0000008687877211 */ /* 0x000fe200078fdaff */
[----:B------:R-:W-:Y:S05]  /*c470*/  @!P1 BRA `(.L_x_9034) ;  /* 0x0000001000009947 */ /* 0x000fea0003800000 */
[----:B---3--:R0:W-:Y:S02]  /*c480*/  RED.E.ADD.F32.FTZ.RN.STRONG.GPU [R64.64+-0x280], R67 ;  /* 0xfffd80434000798e */ /* 0x0081e4000c10e7a0 */
.L_x_9034:
[----:B------:R-:W-:Y:S05]  /*c490*/  BSYNC B0 ;  /* 0x0000000000007941 */ /* 0x000fea0003800000 */
.L_x_9033:
[----:B------:R-:W2:Y:S01]  /*c4a0*/  LDS R135, [R135.X4+0x1640] ;  /* 0x0016400087877984 */ /* 0x000ea20000004800 */
[----:B------:R-:W-:Y:S01]  /*c4b0*/  BSSY B0, `(.L_x_9035) ;  /* 0x0000005000007945 */ /* 0x000fe20003800000 */
[----:B0--3--:R-:W-:Y:S02]  /*c4c0*/  IADD3 R67, R134, 0x3c0, RZ ;  /* 0x000003c086437810 */ /* 0x009fe40007ffe0ff */
[----:B------:R-:W-:Y:S01]  /*c4d0*/  LEA.HI.SX32 R181, R181, R134, 0x1b ;  /* 0x00000086b5b57211 */ /* 0x000fe200078fdaff */
[----:B------:R-:W-:Y:S05]  /*c4e0*/  @!P2 BRA `(.L_x_9036) ;  /* 0x000000100000a947 */ /* 0x000fea0003800000 */
[----:B--2---:R0:W-:Y:S02]  /*c4f0*/  RED.E.ADD.F32.FTZ.RN.STRONG.GPU [R64.64+-0x200], R135 ;  /* 0xfffe00874000798e */ /* 0x0041e4000c10e7a0 */
.L_x_9036:
[----:B------:R-:W-:Y:S05]  /*c500*/  BSYNC B0 ;  /* 0x0000000000007941 */ /* 0x000fea0003800000 */
.L_x_9035:
[----:B------:R-:W3:Y:S01]  /*c510*/  LDS R181, [R181.X4+0x16c0] ;  /* 0x0016c000b5b57984 */ /* 0x000ee20000004800 */
[----:B------:R-:W-:Y:S01]  /*c520*/  BSSY B0, `(.L_x_9037) ;  /* 0x0000005000007945 */ /* 0x000fe20003800000 */
[----:B0-2---:R-:W-:-:S02]  /*c530*/  IADD3 R135, R134, 0x3e0, RZ ;  /* 0x000003e086877810 */ /* 0x005fc40007ffe0ff */
[----:B------:R-:W-:Y:S01]  /*c540*/  LEA.HI.SX32 R67, R67, R134, 0x1b ;  /* 0x0000008643437211 */ /* 0x000fe200078fdaff */
[----:B------:R-:W-:Y:S05]  /*c550*/  @!P3 BRA `(.L_x_9038) ;  /* 0x000000100000b947 */ /* 0x000fea0003800000 */
[----:B---3--:R0:W-:Y:S02]  /*c560*/  RED.E.ADD.F32.FTZ.RN.STRONG.GPU [R64.64+-0x180], R181 ;  /* 0xfffe80b54000798e */ /* 0x0081e4000c10e7a0 */
.L_x_9038:
[----:B------:R-:W-:Y:S05]  /*c570*/  BSYNC B0 ;  /* 0x0000000000007941 */ /* 0x000fea0003800000 */
.L_x_9037:
[----:B------:R-:W2:Y:S01]  /*c580*/  LDS R67, [R67.X4+0x1740] ;  /* 0x0017400043437984 */ /* 0x000ea20000004800 */
[----:B------:R-:W-:Y:S01]  /*c590*/  BSSY B0, `(.L_x_9039) ;  /* 0x0000004000007945 */ /* 0x000fe20003800000 */
[----:B------:R-:W-:Y:S01]  /*c5a0*/  LEA.HI.SX32 R135, R135, R134, 0x1b ;  /* 0x0000008687877211 */ /* 0x000fe200078fdaff */
[----:B------:R-:W-:Y:S05]  /*c5b0*/  @!P4 BRA `(.L_x_9040) ;  /* 0x000000100000c947 */ /* 0x000fea0003800000 */
[----:B--2---:R2:W-:Y:S02]  /*c5c0*/  RED.E.ADD.F32.FTZ.RN.STRONG.GPU [R64.64+-0x100], R67 ;  /* 0xffff00434000798e */ /* 0x0045e4000c10e7a0 */
.L_x_9040:
[----:B------:R-:W-:Y:S05]  /*c5d0*/  BSYNC B0 ;  /* 0x0000000000007941 */ /* 0x000fea0003800000 */
.L_x_9039:
[----:B------:R-:W4:Y:S01]  /*c5e0*/  LDS R135, [R135.X4+0x17c0] ;  /* 0x0017c00087877984 */ /* 0x000f220000004800 */
[----:B------:R-:W-:Y:S01]  /*c5f0*/  BSSY B0, `(.L_x_9041) ;  /* 0x0000003000007945 */ /* 0x000fe20003800000 */
[----:B------:R-:W-:Y:S05]  /*c600*/  @!P5 BRA `(.L_x_9042) ;  /* 0x000000100000d947 */ /* 0x000fea0003800000 */
[----:B----4-:R4:W-:Y:S02]  /*c610*/  RED.E.ADD.F32.FTZ.RN.STRONG.GPU [R64.64+-0x80], R135 ;  /* 0xffff80874000798e */ /* 0x0109e4000c10e7a0 */
.L_x_9042:
[----:B------:R-:W-:Y:S05]  /*c620*/  BSYNC B0 ;  /* 0x0000000000007941 */ /* 0x000fea0003800000 */
.L_x_9041:
        /* <DEDUP_REMOVED lines=158> */
.L_x_9044:
[----:B0-----:R-:W-:Y:S05]  /*d010*/  BSYNC B0 ;  /* 0x0000000000007941 */ /* 0x001fea0003800000 */
.L_x_9043:
        /* <DEDUP_REMOVED lines=8> */
.L_x_8966:
        /* <DEDUP_REMOVED lines=10> */
[C---:B------:R-:W-:Y:S02]  /*d140*/  ISETP.GE.AND P2, PT, R64.reuse, UR40, PT ;  /* 0x0000002840007c0c */ /* 0x040fe4000bf46270 */
[----:B------:R-:W-:Y:S02]  /*d150*/  ISETP.GE.AND P1, PT, R17, UR40, PT ;  /* 0x0000002811007c0c */ /* 0x000fe4000bf26270 */
[C---:B------:R-:W-:Y:S02]  /*d160*/  LOP3.LUT R16, R64.reuse, 0x40, RZ, 0xfc, !PT ;  /* 0x0000004040107812 */ /* 0x040fe400078efcff */
[C---:B------:R-:W-:Y:S02]  /*d170*/  LOP3.LUT R15, R64.reuse, 0x60, RZ, 0xfc, !PT ;  /* 0x00000060400f7812 */ /* 0x040fe400078efcff */
[----:B------:R-:W-:-:S02]  /*d180*/  LOP3.LUT R14, R64, 0x80, RZ, 0xfc, !PT ;  /* 0x00000080400e7812 */ /* 0x000fc400078efcff */
[C---:B------:R-:W-:Y:S02]  /*d190*/  LOP3.LUT R13, R64.reuse, 0xa0, RZ, 0xfc, !PT ;  /* 0x000000a0400d7812 */ /* 0x040fe400078efcff */
[----:B------:R-:W-:Y:S01]  /*d1a0*/  LOP3.LUT R12, R64, 0xc0, RZ, 0xfc, !PT ;  /* 0x000000c0400c7812 */ /* 0x000fe200078efcff */
[----:B------:R-:W2:Y:S01]  /*d1b0*/  @!P2 LDG.E.U16 R3, [R124.64] ;  /* 0x000000207c03a981 */ /* 0x000ea2000c1e1500 */
[----:B------:R-:W-:Y:S02]  /*d1c0*/  ISETP.GE.AND P0, PT, R16, UR40, PT ;  /* 0x0000002810007c0c */ /* 0x000fe4000bf06270 */
[C---:B------:R-:W-:Y:S01]  /*d1d0*/  LOP3.LUT R11, R64.reuse, 0xe0, RZ, 0xfc, !PT ;  /* 0x000000e0400b7812 */ /* 0x040fe200078efcff */
        /* <DEDUP_REMOVED lines=23> */
[C---:B------:R-:W-:Y:S02]  /*d350*/  LOP3.LUT R5, R64.reuse, 0x1a0, RZ, 0xfc, !PT ;  /* 0x000001a040057812 */ /* 0x040fe400078efcff */
[----:B------:R-:W-:Y:S01]  /*d360*/  ISETP.GE.AND P0, PT, R9, UR40, PT ;  /* 0x0000002809007c0c */ /* 0x000fe2000bf06270 */
[----:B------:R-:W5:Y:S01]  /*d370*/  @!P2 LDG.E.U16 R22, [R124.64+0x1c0] ;  /* 0x0001c0207c16a981 */ /* 0x000f62000c1e1500 */
[----:B0-----:R-:W-:-:S02]  /*d380*/  LOP3.LUT R4, R64, 0x1c0, RZ, 0xfc, !PT ;  /* 0x000001c040047812 */ /* 0x001fc400078efcff */
        /* <DEDUP_REMOVED lines=21> */
[----:B------:R-:W5:Y:S04]  /*d4e0*/  @!P1 LDG.E.U16 R30, [R124.64+0x3c0] ;  /* 0x0003c0207c1e9981 */ /* 0x000f68000c1e1500 */
        /* <DEDUP_REMOVED lines=23> */
[----:B0-----:R-:W-:-:S05]  /*d660*/  HADD2.F32 R2, -RZ, R2.H0_H0 ;  /* 0x20000002ff027230 */ /* 0x001fca0000004100 */
[----:B------:R-:W-:Y:S01]  /*d670*/  FADD.FTZ R22, R2, UR5 ;  /* 0x0000000502167e21 */ /* 0x000fe20008010000 */
[----:B-1----:R-:W-:Y:S01]  /*d680*/  HADD2.F32 R19, -RZ, R19.H0_H0 ;  /* 0x20000013ff137230 */ /* 0x002fe20000004100 */
[----:B------:R-:W-:Y:S03]  /*d690*/  LDS.U16 R2, [R110+0x8] ;  /* 0x000008006e027984 */ /* 0x000fe60000000400 */
[----:B------:R-:W-:Y:S01]  /*d6a0*/  FSETP.GTU.FTZ.AND P1, PT, R22, 20, PT ;  /* 0x41a000001600780b */ /* 0x000fe20003f3c000 */
[----:B--2---:R-:W-:Y:S02]  /*d6b0*/  HADD2.F32 R3, -RZ, R3.H0_H0 ;  /* 0x20000003ff037230 */ /* 0x004fe40000004100 */
[----:B---3--:R-:W-:Y:S01]  /*d6c0*/  HADD2.F32 R18, -RZ, R18.H0_H0 ;  /* 0x20000012ff127230 */ /* 0x008fe20000004100 */
[----:B------:R-:W-:Y:S02]  /*d6d0*/  FADD.FTZ R25, R19, UR5 ;  /* 0x0000000513197e21 */ /* 0x000fe40008010000 */
[----:B------:R-:W0:Y:S01]  /*d6e0*/  LDS.U16 R19, [R110+0xe] ;  /* 0x00000e006e137984 */ /* 0x000e220000000400 */
[----:B------:R-:W-:-:S02]  /*d6f0*/  FADD.FTZ R23, R3, UR5 ;  /* 0x0000000503177e21 */ /* 0x000fc40008010000 */
[----:B------:R-:W-:Y:S01]  /*d700*/  FADD.FTZ R24, R18, UR5 ;  /* 0x0000000512187e21 */ /* 0x000fe20008010000 */
[----:B------:R-:W1:Y:S02]  /*d710*/  LDS.U16 R3, [R110+0xa] ;  /* 0x00000a006e037984 */ /* 0x000e640000000400 */
[C---:B------:R-:W-:Y:S01]  /*d720*/  FSETP.GTU.FTZ.AND P6, PT, R23.reuse, 20, PT ;  /* 0x41a000001700780b */ /* 0x040fe20003fdc000 */
[----:B------:R-:W-:Y:S01]  /*d730*/  @!P1 FMUL.FTZ R22, R22, -1.4426950216293334961 ;  /* 0xbfb8aa3b16169820 */ /* 0x000fe20000410000 */
[----:B------:R-:W-:Y:S01]  /*d740*/  FSETP.GTU.FTZ.AND P5, PT, R24, 20, PT ;  /* 0x41a000001800780b */ /* 0x000fe20003fbc000 */
[----:B------:R-:W2:Y:S04]  /*d750*/  LDS.U16 R18, [R110+0xc] ;  /* 0x00000c006e127984 */ /* 0x000ea80000000400 */
[----:B------:R-:W3:Y:S06]  /*d760*/  @!P1 MUFU.EX2 R22, R22 ;  /* 0x0000001600169308 */ /* 0x000eec0000000800 */
[----:B------:R-:W-:-:S02]  /*d770*/  @!P6 FMUL.FTZ R23, R23, -1.4426950216293334961 ;  /* 0xbfb8aa3b1717e820 */ /* 0x000fc40000410000 */
[----:B------:R-:W-:-:S04]  /*d780*/  @!P5 FMUL.FTZ R24, R24, -1.4426950216293334961 ;  /* 0xbfb8aa3b1818d820 */ /* 0x000fc80000410000 */
[----:B------:R-:W4:Y:S01]  /*d790*/  @!P6 MUFU.EX2 R23, R23 ;  /* 0x000000170017e308 */ /* 0x000f220000000800 */
[----:B---3--:R-:W-:-:S07]  /*d7a0*/  @!P1 FADD.FTZ R22, R22, 1 ;  /* 0x3f80000016169421 */ /* 0x008fce0000010000 */
[----:B------:R-:W3:Y:S08]  /*d7b0*/  @!P5 MUFU.EX2 R24, R24 ;  /* 0x000000180018d308 */ /* 0x000ef00000000800 */
[----:B------:R-:W5:Y:S01]  /*d7c0*/  @!P1 MUFU.RCP R27, R22 ;  /* 0x00000016001b9308 */ /* 0x000f620000001000 */
[----:B0-----:R-:W-:Y:S01]  /*d7d0*/  HADD2.F32 R19, -RZ, R19.H0_H0 ;  /* 0x20000013ff137230 */ /* 0x001fe20000004100 */
[----:B----4-:R-:W-:-:S02]  /*d7e0*/  @!P6 FADD.FTZ R23, R23, 1 ;  /* 0x3f8000001717e421 */ /* 0x010fc40000010000 */
[----:B---3--:R-:W-:-:S04]  /*d7f0*/  @!P5 FADD.FTZ R24, R24, 1 ;  /* 0x3f8000001818d421 */ /* 0x008fc80000010000 */
[----:B------:R-:W0:Y:S01]  /*d800*/  @!P6 MUFU.RCP R26, R23 ;  /* 0x00000017001ae308 */ /* 0x000e220000001000 */
[----:B------:R-:W-:-:S07]  /*d810*/  FADD.FTZ R19, R19, UR5 ;  /* 0x0000000513137e21 */ /* 0x000fce0008010000 */
[----:B------:R-:W3:Y:S01]  /*d820*/  @!P5 MUFU.RCP R29, R24 ;  /* 0x00000018001dd308 */ /* 0x000ee20000001000 */
[----:B-----5:R-:W-:Y:S01]  /*d830*/  @!P1 FMUL.FTZ R70, R70, R27 ;  /* 0x0000001b46469220 */ /* 0x020fe20000410000 */
[----:B------:R-:W-:Y:S01]  /*d840*/  FSETP.GTU.FTZ.AND P1, PT, R19, 20, PT ;  /* 0x41a000001300780b */ /* 0x000fe20003f3c000 */
[----:B------:R-:W-:Y:S02]  /*d850*/  HADD2.F32 R20, -RZ, R20.H0_H0 ;  /* 0x20000014ff147230 */ /* 0x000fe40000004100 */
[----:B------:R-:W-:-:S03]  /*d860*/  HADD2.F32 R21, -RZ, R21.H0_H0 ;  /* 0x20000015ff157230 */ /* 0x000fc60000004100 */
[----:B------:R-:W-:Y:S02]  /*d870*/  FADD.FTZ R20, R20, UR5 ;  /* 0x0000000514147e21 */ /* 0x000fe40008010000 */
[----:B------:R-:W-:Y:S02]  /*d880*/  FADD.FTZ R21, R21, UR5 ;  /* 0x0000000515157e21 */ /* 0x000fe40008010000 */
[----:B0-----:R-:W-:Y:S01]  /*d890*/  @!P6 FMUL.FTZ R71, R71, R26 ;  /* 0x0000001a4747e220 */ /* 0x001fe20000410000 */
[----:B------:R-:W-:Y:S02]  /*d8a0*/  FSETP.GTU.FTZ.AND P6, PT, R20, 20, PT ;  /* 0x41a000001400780b */ /* 0x000fe40003fdc000 */
[----:B------:R-:W-:Y:S02]  /*d8b0*/  @!P1 FMUL.FTZ R19, R19, -1.4426950216293334961 ;  /* 0xbfb8aa3b13139820 */ /* 0x000fe40000410000 */
[----:B---3--:R-:W-:Y:S01]  /*d8c0*/  @!P5 FMUL.FTZ R72, R72, R29 ;  /* 0x0000001d4848d220 */ /* 0x008fe20000410000 */
[----:B------:R-:W-:Y:S01]  /*d8d0*/  FSETP.GTU.FTZ.AND P5, PT, R21, 20, PT ;  /* 0x41a000001500780b */ /* 0x000fe20003fbc000 */
[----:B------:R-:W-:-:S02]  /*d8e0*/  HADD2.F32 R2, -RZ, R2.H0_H0 ;  /* 0x20000002ff027230 */ /* 0x000fc40000004100 */
[----:B------:R-:W0:Y:S01]  /*d8f0*/  @!P1 MUFU.EX2 R19, R19 ;  /* 0x0000001300139308 */ /* 0x000e220000000800 */
[----:B-1----:R-:W-:Y:S02]  /*d900*/  HADD2.F32 R3, -RZ, R3.H0_H0 ;  /* 0x20000003ff037230 */ /* 0x002fe40000004100 */
[----:B--2---:R-:W-:Y:S01]  /*d910*/  HADD2.F32 R18, -RZ, R18.H0_H0 ;  /* 0x20000012ff127230 */ /* 0x004fe20000004100 */
[----:B------:R-:W-:Y:S02]  /*d920*/  FADD.FTZ R2, R2, UR5 ;  /* 0x0000000502027e21 */ /* 0x000fe40008010000 */
[----:B------:R-:W-:Y:S02]  /*d930*/  FADD.FTZ R3, R3, UR5 ;  /* 0x0000000503037e21 */ /* 0x000fe40008010000 */
[----:B------:R-:W-:Y:S02]  /*d940*/  FADD.FTZ R18, R18, UR5 ;  /* 0x0000000512127e21 */ /* 0x000fe40008010000 */
[----:B------:R-:W-:-:S02]  /*d950*/  @!P6 FMUL.FTZ R20, R20, -1.4426950216293334961 ;  /* 0xbfb8aa3b1414e820 */ /* 0x000fc40000410000 */
[----:B------:R-:W-:Y:S01]  /*d960*/  @!P5 FMUL.FTZ R21, R21, -1.4426950216293334961 ;  /* 0xbfb8aa3b1515d820 */ /* 0x000fe20000410000 */
[----:B------:R-:W-:Y:S02]  /*d970*/  FSETP.GTU.FTZ.AND P4, PT, R2, 20, PT ;  /* 0x41a000000200780b */ /* 0x000fe40003f9c000 */
[----:B------:R-:W-:Y:S02]  /*d980*/  FSETP.GTU.FTZ.AND P3, PT, R3, 20, PT ;  /* 0x41a000000300780b */ /* 0x000fe40003f7c000 */
[----:B------:R-:W-:Y:S01]  /*d990*/  FSETP.GTU.FTZ.AND P2, PT, R18, 20, PT ;  /* 0x41a000001200780b */ /* 0x000fe20003f5c000 */
[----:B------:R-:W1:Y:S01]  /*d9a0*/  @!P6 MUFU.EX2 R20, R20 ;  /* 0x000000140014e308 */ /* 0x000e620000000800 */
[----:B0-----:R-:W-:-:S07]  /*d9b0*/  @!P1 FADD.FTZ R19, R19, 1 ;  /* 0x3f80000013139421 */ /* 0x001fce0000010000 */
[----:B------:R-:W0:Y:S01]  /*d9c0*/  @!P5 MUFU.EX2 R21, R21 ;  /* 0x000000150015d308 */ /* 0x000e220000000800 */
[----:B------:R-:W-:Y:S02]  /*d9d0*/  @!P4 FMUL.FTZ R2, R2, -1.4426950216293334961 ;  /* 0xbfb8aa3b0202c820 */ /* 0x000fe40000410000 */
[----:B------:R-:W-:Y:S02]  /*d9e0*/  @!P3 FMUL.FTZ R3, R3, -1.4426950216293334961 ;  /* 0xbfb8aa3b0303b820 */ /* 0x000fe40000410000 */
[----:B------:R-:W-:-:S03]  /*d9f0*/  @!P2 FMUL.FTZ R18, R18, -1.4426950216293334961 ;  /* 0xbfb8aa3b1212a820 */ /* 0x000fc60000410000 */
[----:B------:R-:W2:Y:S01]  /*da00*/  @!P1 MUFU.RCP R19, R19 ;  /* 0x0000001300139308 */ /* 0x000ea20000001000 */
[----:B-1----:R-:W-:Y:S01]  /*da10*/  @!P6 FADD.FTZ R20, R20, 1 ;  /* 0x3f8000001414e421 */ /* 0x002fe20000010000 */
[----:B------:R-:W-:Y:S01]  /*da20*/  FSETP.GTU.FTZ.AND P0, PT, R25, 20, PT ;  /* 0x41a000001900780b */ /* 0x000fe20003f1c000 */
[----:B0-----:R-:W-:-:S05]  /*da30*/  @!P5 FADD.FTZ R21, R21, 1 ;  /* 0x3f8000001515d421 */ /* 0x001fca0000010000 */
[----:B------:R-:W0:Y:S08]  /*da40*/  @!P4 MUFU.EX2 R2, R2 ;  /* 0x000000020002c308 */ /* 0x000e300000000800 */
[----:B------:R-:W1:Y:S08]  /*da50*/  @!P3 MUFU.EX2 R3, R3 ;  /* 0x000000030003b308 */ /* 0x000e700000000800 */
[----:B------:R-:W3:Y:S01]  /*da60*/  @!P2 MUFU.EX2 R18, R18 ;  /* 0x000000120012a308 */ /* 0x000ee20000000800 */
[----:B--2---:R-:W-:-:S02]  /*da70*/  @!P1 FMUL.FTZ R78, R78, R19 ;  /* 0x000000134e4e9220 */ /* 0x004fc40000410000 */
[----:B------:R-:W2:Y:S05]  /*da80*/  LDS.U16 R19, [R110+0x1a] ;  /* 0x00001a006e137984 */ /* 0x000eaa0000000400 */
[----:B------:R-:W4:Y:S08]  /*da90*/  @!P6 MUFU.RCP R20, R20 ;  /* 0x000000140014e308 */ /* 0x000f300000001000 */
[----:B------:R-:W5:Y:S01]  /*daa0*/  @!P5 MUFU.RCP R21, R21 ;  /* 0x000000150015d308 */ /* 0x000f620000001000 */
[----:B------:R-:W-:-:S02]  /*dab0*/  @!P0 FMUL.FTZ R25, R25, -1.4426950216293334961 ;  /* 0xbfb8aa3b19198820 */ /* 0x000fc40000410000 */
[----:B0-----:R-:W-:Y:S02]  /*dac0*/  @!P4 FADD.FTZ R2, R2, 1 ;  /* 0x3f8000000202c421 */ /* 0x001fe40000010000 */
[----:B-1----:R-:W-:Y:S02]  /*dad0*/  @!P3 FADD.FTZ R3, R3, 1 ;  /* 0x3f8000000303b421 */ /* 0x002fe40000010000 */
[----:B---3--:R-:W-:Y:S01]  /*dae0*/  @!P2 FADD.FTZ R18, R18, 1 ;  /* 0x3f8000001212a421 */ /* 0x008fe20000010000 */
[----:B------:R-:W0:Y:S01]  /*daf0*/  @!P0 MUFU.EX2 R25, R25 ;  /* 0x0000001900198308 */ /* 0x000e220000000800 */
[----:B----4-:R-:W-:Y:S02]  /*db00*/  @!P6 FMUL.FTZ R79, R79, R20 ;  /* 0x000000144f4fe220 */ /* 0x010fe40000410000 */
[----:B------:R-:W-:Y:S05]  /*db10*/  LDS.U16 R20, [R110+0x1c] ;  /* 0x00001c006e147984 */ /* 0x000fea0000000400 */
[----:B------:R1:W3:Y:S01]  /*db20*/  @!P4 MUFU.RCP R23, R2 ;  /* 0x000000020017c308 */ /* 0x0002e20000001000 */
[----:B-----5:R-:W-:-:S02]  /*db30*/  @!P5 FMUL.FTZ R80, R80, R21 ;  /* 0x000000155050d220 */ /* 0x020fc40000410000 */
[----:B------:R-:W-:Y:S05]  /*db40*/  LDS.U16 R21, [R110+0x1e] ;  /* 0x00001e006e157984 */ /* 0x000fea0000000400 */
[----:B------:R4:W5:Y:S01]  /*db50*/  @!P3 MUFU.RCP R24, R3 ;  /* 0x000000030018b308 */ /* 0x0009620000001000 */
[----:B-1----:R-:W1:Y:S07]  /*db60*/  LDS.U16 R2, [R110+0x14] ;  /* 0x000014006e027984 */ /* 0x002e6e0000000400 */
[----:B------:R0:W-:Y:S01]  /*db70*/  @!P2 MUFU.RCP R27, R18 ;  /* 0x00000012001ba308 */ /* 0x0001e20000001000 */
[----:B----4-:R-:W4:Y:S04]  /*db80*/  LDS.U16 R3, [R110+0x16] ;  /* 0x000016006e037984 */ /* 0x010f280000000400 */
[----:B0-----:R-:W0:Y:S01]  /*db90*/  LDS.U16 R18, [R110+0x18] ;  /* 0x000018006e127984 */ /* 0x001e220000000400 */
[----:B------:R-:W-:Y:S01]  /*dba0*/  @!P0 FADD.FTZ R25, R25, 1 ;  /* 0x3f80000019198421 */ /* 0x000fe20000010000 */
[----:B------:R-:W-:-:S02]  /*dbb0*/  F2FP.PACK_AB R58, R58, R59 ;  /* 0x0000003b3a3a723e */ /* 0x000fc400000000ff */
[----:B------:R-:W-:Y:S01]  /*dbc0*/  BAR.SYNC.DEFER_BLOCKING 0x0 ;  /* 0x0000000000007b1d */ /* 0x000fe20000010000 */
[----:B------:R-:W-:-:S05]  /*dbd0*/  F2FP.PACK_AB R50, R50, R51 ;  /* 0x000000333232723e */ /* 0x000fca00000000ff */
[----:B------:R3:W0:Y:S01]  /*dbe0*/  @!P0 MUFU.RCP R22, R25 ;  /* 0x0000001900168308 */ /* 0x0006220000001000 */
[----:B--2---:R-:W-:Y:S01]  /*dbf0*/  HADD2.F32 R19, -RZ, R19.H0_H0 ;  /* 0x20000013ff137230 */ /* 0x004fe20000004100 */
[----:B---3--:R-:W-:-:S05]  /*dc00*/  PRMT R25, R58, 0x7632, R25 ;  /* 0x000076323a197816 */ /* 0x008fca0000000019 */
[----:B------:R2:W-:Y:S01]  /*dc10*/  STS.U16 [R110+0xe], R25 ;  /* 0x00000e196e007388 */ /* 0x0005e20000000400 */
[----:B------:R-:W-:Y:S02]  /*dc20*/  F2FP.PACK_AB R62, R62, R63 ;  /* 0x0000003f3e3e723e */ /* 0x000fe400000000ff */
[----:B--2---:R-:W-:Y:S02]  /*dc30*/  PRMT R25, R50, 0x7632, R25 ;  /* 0x0000763232197816 */ /* 0x004fe40000000019 */
[----:B------:R-:W-:-:S03]  /*dc40*/  F2FP.PACK_AB R60, R60, R61 ;  /* 0x0000003d3c3c723e */ /* 0x000fc600000000ff */
[----:B------:R2:W-:Y:S01]  /*dc50*/  STS.U16 [R110+0x1e], R25 ;  /* 0x00001e196e007388 */ /* 0x0005e20000000400 */
[----:B------:R-:W-:Y:S01]  /*dc60*/  F2FP.PACK_AB R68, R68, R69 ;  /* 0x000000454444723e */ /* 0x000fe200000000ff */
[----:B------:R-:W-:Y:S01]  /*dc70*/  @!P4 FMUL.FTZ R74, R74, R23 ;  /* 0x000000174a4ac220 */ /* 0x000fe20000410000 */
[----:B------:R-:W-:Y:S01]  /*dc80*/  PRMT R23, R62, 0x7632, R23 ;  /* 0x000076323e177816 */ /* 0x000fe20000000017 */
[----:B-----5:R-:W-:Y:S02]  /*dc90*/  @!P3 FMUL.FTZ R75, R75, R24 ;  /* 0x000000184b4bb220 */ /* 0x020fe40000410000 */
[----:B--2---:R-:W-:Y:S01]  /*dca0*/  FADD.FTZ R25, R19, UR5 ;  /* 0x0000000513197e21 */ /* 0x004fe20008010000 */
[----:B------:R-:W-:Y:S01]  /*dcb0*/  PRMT R24, R60, 0x7632, R24 ;  /* 0x000076323c187816 */ /* 0x000fe20000000018 */
[----:B0-----:R-:W-:Y:S01]  /*dcc0*/  @!P0 FMUL.FTZ R73, R73, R22 ;  /* 0x0000001649498220 */ /* 0x001fe20000410000 */
[----:B------:R-:W-:Y:S02]  /*dcd0*/  PRMT R22, R68, 0x7632, R22 ;  /* 0x0000763244167816 */ /* 0x000fe40000000016 */
[----:B------:R-:W-:Y:S01]  /*dce0*/  FSETP.GTU.FTZ.AND P3, PT, R25, 20, PT ;  /* 0x41a000001900780b */ /* 0x000fe20003f7c000 */
[----:B-1----:R-:W-:Y:S01]  /*dcf0*/  HADD2.F32 R2, -RZ, R2.H0_H0 ;  /* 0x20000002ff027230 */ /* 0x002fe20000004100 */
[----:B------:R-:W-:-:S02]  /*dd00*/  F2FP.PACK_AB R54, R54, R55 ;  /* 0x000000373636723e */ /* 0x000fc400000000ff */
[----:B------:R-:W-:Y:S02]  /*dd10*/  ISETP.NE.AND P6, PT, R134, RZ, PT ;  /* 0x000000ff8600720c */ /* 0x000fe40003fc5270 */
[----:B------:R-:W-:Y:S02]  /*dd20*/  F2FP.PACK_AB R56, R56, R57 ;  /* 0x000000393838723e */ /* 0x000fe400000000ff */
[----:B------:R-:W-:Y:S01]  /*dd30*/  F2FP.PACK_AB R52, R52, R53 ;  /* 0x000000353434723e */ /* 0x000fe200000000ff */
[----:B------:R0:W-:Y:S01]  /*dd40*/  STS.U16 [R110+0x6], R23 ;  /* 0x000006176e007388 */ /* 0x0001e20000000400 */
[----:B------:R-:W-:Y:S01]  /*dd50*/  @!P2 FMUL.FTZ R76, R76, R27 ;  /* 0x0000001b4c4ca220 */ /* 0x000fe20000410000 */
[----:B------:R-:W-:Y:S01]  /*dd60*/  PRMT R55, R56, 0x7632, R55 ;  /* 0x0000763238377816 */ /* 0x000fe20000000037 */
[----:B----4-:R-:W-:Y:S01]  /*dd70*/  HADD2.F32 R3, -RZ, R3.H0_H0 ;  /* 0x20000003ff037230 */ /* 0x010fe20000004100 */
[----:B------:R1:W-:Y:S01]  /*dd80*/  STS.U16 [R110+0xa], R24 ;  /* 0x00000a186e007388 */ /* 0x0003e20000000400 */
[----:B------:R-:W-:Y:S01]  /*dd90*/  HADD2.F32 R21, -RZ, R21.H0_H0 ;  /* 0x20000015ff157230 */ /* 0x000fe20000004100 */
[----:B------:R-:W-:-:S02]  /*dda0*/  MOV R27, UR25 ;  /* 0x00000019001b7c02 */ /* 0x000fc40008000f00 */
[----:B------:R2:W-:Y:S01]  /*ddb0*/  STS.U16 [R110+0x2], R22 ;  /* 0x000002166e007388 */ /* 0x0005e20000000400 */
[----:B0-----:R-:W-:Y:S02]  /*ddc0*/  PRMT R23, R54, 0x7632, R23 ;  /* 0x0000763236177816 */ /* 0x001fe40000000017 */
[----:B------:R-:W-:Y:S02]  /*ddd0*/  SHF.R.S32.HI R30, RZ, 0x1f, R64 ;  /* 0x0000001fff1e7819 */ /* 0x000fe40000011440 */
[----:B-1----:R-:W-:Y:S01]  /*dde0*/  PRMT R24, R52, 0x7632, R24 ;  /* 0x0000763234187816 */ /* 0x002fe20000000018 */
[----:B------:R0:W-:Y:S01]  /*ddf0*/  STS.U16 [R110+0x16], R23 ;  /* 0x000016176e007388 */ /* 0x0001e20000000400 */
[----:B------:R-:W-:Y:S01]  /*de00*/  MOV R32, UR40 ;  /* 0x0000002800207c02 */ /* 0x000fe20008000f00 */
[----:B--2---:R-:W-:Y:S01]  /*de10*/  FADD.FTZ R22, R2, UR5 ;  /* 0x0000000502167e21 */ /* 0x004fe20008010000 */
[----:B------:R-:W-:Y:S01]  /*de20*/  IADD3 R2, P4, R64, UR25, RZ ;  /* 0x0000001940027c10 */ /* 0x000fe2000ff9e0ff */
[----:B------:R-:W-:Y:S01]  /*de30*/  STS.U16 [R110], R68 ;  /* 0x000000446e007388 */ /* 0x000fe20000000400 */
[----:B------:R-:W-:-:S02]  /*de40*/  FADD.FTZ R28, R21, UR5 ;  /* 0x00000005151c7e21 */ /* 0x000fc40008010000 */
[----:B------:R-:W-:Y:S01]  /*de50*/  @!P3 FMUL.FTZ R21, R25, -1.4426950216293334961 ;  /* 0xbfb8aa3b1915b820 */ /* 0x000fe20000410000 */
[----:B------:R-:W-:Y:S01]  /*de60*/  STS.U16 [R110+0x4], R62 ;  /* 0x0000043e6e007388 */ /* 0x000fe20000000400 */
[----:B0-----:R-:W-:Y:S01]  /*de70*/  FADD.FTZ R23, R3, UR5 ;  /* 0x0000000503177e21 */ /* 0x001fe20008010000 */
[----:B------:R-:W-:Y:S02]  /*de80*/  LEA.HI.X.SX32 R3, R27, R30, 0x1, P4 ;  /* 0x0000001e1b037211 */ /* 0x000fe400020f0eff */
        /* <DEDUP_REMOVED lines=27> */
[----:B------:R-:W-:-:S05]  /*e040*/  HADD2.F32 R18, -RZ, R18.H0_H0 ;  /* 0x20000012ff127230 */ /* 0x000fca0000004100 */
[----:B0-----:R-:W-:Y:S01]  /*e050*/  FADD.FTZ R24, R18, UR5 ;  /* 0x0000000512187e21 */ /* 0x001fe20008010000 */
[----:B------:R-:W-:Y:S02]  /*e060*/  FSETP.GTU.FTZ.AND P0, PT, R22, 20, PT ;  /* 0x41a000001600780b */ /* 0x000fe40003f1c000 */
[----:B------:R-:W-:Y:S02]  /*e070*/  FSETP.GTU.FTZ.AND P1, PT, R23, 20, PT ;  /* 0x41a000001700780b */ /* 0x000fe40003f3c000 */
[----:B------:R-:W-:Y:S01]  /*e080*/  FSETP.GTU.FTZ.AND P2, PT, R24, 20, PT ;  /* 0x41a000001800780b */ /* 0x000fe20003f5c000 */
[----:B------:R-:W-:Y:S01]  /*e090*/  HADD2.F32 R20, -RZ, R20.H0_H0 ;  /* 0x20000014ff147230 */ /* 0x000fe20000004100 */
[----:B------:R-:W0:Y:S04]  /*e0a0*/  LDS R57, [0x420] ;  /* 0x00042000ff397984 */ /* 0x000e280000000800 */
[----:B------:R-:W-:-:S03]  /*e0b0*/  FADD.FTZ R26, R20, UR5 ;  /* 0x00000005141a7e21 */ /* 0x000fc60008010000 */
[----:B------:R-:W-:Y:S02]  /*e0c0*/  @!P0 FMUL.FTZ R18, R22, -1.4426950216293334961 ;  /* 0xbfb8aa3b16128820 */ /* 0x000fe40000410000 */
[----:B------:R-:W-:Y:S02]  /*e0d0*/  @!P1 FMUL.FTZ R19, R23, -1.4426950216293334961 ;  /* 0xbfb8aa3b17139820 */ /* 0x000fe40000410000 */
[----:B------:R-:W-:Y:S01]  /*e0e0*/  @!P2 FMUL.FTZ R20, R24, -1.4426950216293334961 ;  /* 0xbfb8aa3b1814a820 */ /* 0x000fe20000410000 */
[----:B------:R-:W-:Y:S01]  /*e0f0*/  @!P3 MUFU.EX2 R21, R21 ;  /* 0x000000150015b308 */ /* 0x000fe20000000800 */
[----:B------:R-:W-:Y:S02]  /*e100*/  FSETP.GTU.FTZ.AND P4, PT, R26, 20, PT ;  /* 0x41a000001a00780b */ /* 0x000fe40003f9c000 */
[----:B------:R-:W-:-:S05]  /*e110*/  FSETP.GTU.FTZ.AND P5, PT, R28, 20, PT ;  /* 0x41a000001c00780b */ /* 0x000fca0003fbc000 */
[----:B------:R-:W1:Y:S08]  /*e120*/  @!P0 MUFU.EX2 R18, R18 ;  /* 0x0000001200128308 */ /* 0x000e700000000800 */
[----:B------:R-:W2:Y:S08]  /*e130*/  @!P1 MUFU.EX2 R19, R19 ;  /* 0x0000001300139308 */ /* 0x000eb00000000800 */
[----:B------:R-:W3:Y:S01]  /*e140*/  @!P2 MUFU.EX2 R20, R20 ;  /* 0x000000140014a308 */ /* 0x000ee20000000800 */
[----:B------:R-:W-:-:S02]  /*e150*/  @!P4 FMUL.FTZ R22, R26, -1.4426950216293334961 ;  /* 0xbfb8aa3b1a16c820 */ /* 0x000fc40000410000 */
[----:B------:R-:W-:Y:S02]  /*e160*/  @!P5 FMUL.FTZ R23, R28, -1.4426950216293334961 ;  /* 0xbfb8aa3b1c17d820 */ /* 0x000fe40000410000 */
[----:B-1----:R-:W-:Y:S02]  /*e170*/  @!P0 FADD.FTZ R18, R18, 1 ;  /* 0x3f80000012128421 */ /* 0x002fe40000010000 */
[----:B------:R-:W-:Y:S01]  /*e180*/  @!P3 FADD.FTZ R21, R21, 1 ;  /* 0x3f8000001515b421 */ /* 0x000fe20000010000 */
[----:B0-----:R-:W-:Y:S01]  /*e190*/  ISETP.GE.AND P6, PT, R64, R57, PT ;  /* 0x000000394000720c */ /* 0x001fe20003fc6270 */
[----:B--2---:R-:W-:Y:S01]  /*e1a0*/  @!P1 FADD.FTZ R19, R19, 1 ;  /* 0x3f80000013139421 */ /* 0x004fe20000010000 */
[----:B------:R-:W-:Y:S01]  /*e1b0*/  UIMAD UR7, UR13, UR8, URZ ;  /* 0x000000080d0772a4 */ /* 0x000fe2000f8e023f */
[----:B------:R-:W0:Y:S01]  /*e1c0*/  @!P4 MUFU.EX2 R22, R22 ;  /* 0x000000160016c308 */ /* 0x000e220000000800 */
[----:B---3--:R-:W-:-:S07]  /*e1d0*/  @!P2 FADD.FTZ R20, R20, 1 ;  /* 0x3f8000001414a421 */ /* 0x008fce0000010000 */
[----:B------:R-:W1:Y:S01]  /*e1e0*/  @!P5 MUFU.EX2 R23, R23 ;  /* 0x000000170017d308 */ /* 0x000e620000000800 */
        /* <DEDUP_REMOVED lines=24> */
.L_x_9047:
[----:B-1-34-:R-:W-:Y:S05]  /*e370*/  BSYNC B0 ;  /* 0x0000000000007941 */ /* 0x01afea0003800000 */
.L_x_9046:
[----:B------:R-:W3:Y:S01]  /*e380*/  LDL.LU R32, [R1+0x1c] ;  /* 0x00001c0001207983 */ /* 0x000ee20000300800 */
[----:B------:R-:W-:Y:S01]  /*e390*/  ULDC UR25, c[0x0][0x174] ;  /* 0x00005d0000197ab9 */ /* 0x000fe20000000800 */
[----:B------:R-:W-:Y:S01]  /*e3a0*/  @!P5 FADD.FTZ R23, R23, 1 ;  /* 0x3f8000001717d421 */ /* 0x000fe20000010000 */
[----:B------:R-:W-:Y:S01]  /*e3b0*/  UIADD3 UR25, UR6, -UR25, URZ ;  /* 0x8000001906197290 */ /* 0x000fe2000fffe03f */
[----:B0-----:R-:W-:Y:S01]  /*e3c0*/  @!P4 FADD.FTZ R22, R22, 1 ;  /* 0x3f8000001616c421 */ /* 0x001fe20000010000 */
[----:B------:R-:W-:Y:S01]  /*e3d0*/  ULDC.64 UR36, c[0x0][0x2e0] ;  /* 0x0000b80000247ab9 */ /* 0x000fe20000000a00 */
[----:B------:R-:W-:Y:S01]  /*e3e0*/  @!P0 FMUL.FTZ R81, R81, R24 ;  /* 0x0000001851518220 */ /* 0x000fe20000410000 */
[----:B------:R-:W-:Y:S01]  /*e3f0*/  UMOV UR35, UR7 ;  /* 0x0000000700237c82 */ /* 0x000fe20008000000 */
[----:B--2---:R-:W-:Y:S01]  /*e400*/  LEA R18, P0, R64, c[0x0][0x330], 0x1 ;  /* 0x0000cc0040127a11 */ /* 0x004fe200078008ff */
        /* <DEDUP_REMOVED lines=64> */
[----:B------:R-:W-:Y:S01]  /*e810*/  STS.U16 [R110+0x1e], R24 ;  /* 0x00001e186e007388 */ /* 0x000fe20000000400 */
[----:B---3--:R-:W-:Y:S01]  /*e820*/  FADD.FTZ R20, R70, R32 ;  /* 0x0000002046147221 */ /* 0x008fe20000010000 */
        /* <DEDUP_REMOVED lines=12> */
[----:B------:R-:W-:Y:S01]  /*e8f0*/  STS.U16 [R110+0x6], R23 ;  /* 0x000006176e007388 */ /* 0x000fe20000000400 */
[----:B------:R-:W-:Y:S01]  /*e900*/  F2FP.PACK_AB R21, R83, R81 ;  /* 0x000000515315723e */ /* 0x000fe200000000ff */
[----:B------:R-:W-:Y:S01]  /*e910*/  FADD.FTZ R75, R20, R75 ;  /* 0x0000004b144b7221 */ /* 0x000fe20000010000 */
[----:B------:R-:W-:Y:S01]  /*e920*/  PRMT R55, R74, 0x7632, R55 ;  /* 0x000076324a377816 */ /* 0x000fe20000000037 */
[----:B------:R-:W-:Y:S01]  /*e930*/  STS.U16 [R110+0x8], R74 ;  /* 0x0000084a6e007388 */ /* 0x000fe20000000400 */
[----:B0-----:R-:W-:Y:S01]  /*e940*/  PRMT R22, R18, 0x7632, R22 ;  /* 0x0000763212167816 */ /* 0x001fe20000000016 */
[----:B------:R-:W-:Y:S01]  /*e950*/  FADD.FTZ R75, R75, R76 ;  /* 0x0000004c4b4b7221 */ /* 0x000fe20000010000 */
[----:B------:R-:W-:Y:S01]  /*e960*/  F2FP.PACK_AB R18, R85, R84 ;  /* 0x000000545512723e */ /* 0x000fe200000000ff */
[----:B------:R0:W-:Y:S01]  /*e970*/  STS.U16 [R110+0xa], R55 ;  /* 0x00000a376e007388 */ /* 0x0001e20000000400 */
[----:B------:R-:W-:Y:S01]  /*e980*/  IADD3 R20, P1, R64, -0x1e0, RZ ;  /* 0xfffffe2040147810 */ /* 0x000fe20007f3e0ff */
[----:B------:R-:W-:Y:S01]  /*e990*/  FADD.FTZ R78, R75, R78 ;  /* 0x0000004e4b4e7221 */ /* 0x000fe20000010000 */
[C---:B------:R-:W-:Y:S01]  /*e9a0*/  PRMT R27, R18.reuse, 0x7610, R27 ;  /* 0x00007610121b7816 */ /* 0x040fe2000000001b */
[----:B------:R-:W-:Y:S01]  /*e9b0*/  STS.U16 [R110+0xe], R22 ;  /* 0x00000e166e007388 */ /* 0x000fe20000000400 */
[----:B------:R-:W-:Y:S01]  /*e9c0*/  PRMT R28, R18, 0x7632, R28 ;  /* 0x00007632121c7816 */ /* 0x000fe2000000001c */
[----:B------:R-:W-:Y:S01]  /*e9d0*/  FADD.FTZ R79, R78, R79 ;  /* 0x0000004f4e4f7221 */ /* 0x000fe20000010000 */
[----:B------:R-:W-:Y:S01]  /*e9e0*/  MOV R18, UR40 ;  /* 0x0000002800127c02 */ /* 0x000fe20008000f00 */
[----:B------:R-:W-:Y:S01]  /*e9f0*/  STS.U16 [R110+0x14], R21 ;  /* 0x000014156e007388 */ /* 0x000fe20000000400 */
[----:B------:R-:W-:Y:S01]  /*ea00*/  IADD3.X R39, R30, -0x1, RZ, P1, !PT ;  /* 0xffffffff1e277810 */ /* 0x000fe20000ffe4ff */
[----:B------:R-:W-:Y:S01]  /*ea10*/  FADD.FTZ R80, R79, R80 ;  /* 0x000000504f507221 */ /* 0x000fe20000010000 */
[----:B0-----:R-:W-:Y:S01]  /*ea20*/  PRMT R55, R21, 0x7632, R55 ;  /* 0x0000763215377816 */ /* 0x001fe20000000037 */
[----:B------:R-:W-:Y:S02]  /*ea30*/  STS.U16 [R110+0x18], R27 ;  /* 0x0000181b6e007388 */ /* 0x000fe40000000400 */
[----:B------:R-:W-:-:S02]  /*ea40*/  FADD.FTZ R80, R80, R81 ;  /* 0x0000005150507221 */ /* 0x000fc40000010000 */
[----:B------:R-:W-:Y:S02]  /*ea50*/  STS.U16 [R110+0x16], R55 ;  /* 0x000016376e007388 */ /* 0x000fe40000000400 */
[----:B------:R-:W-:Y:S02]  /*ea60*/  FADD.FTZ R83, R80, R83 ;  /* 0x0000005350537221 */ /* 0x000fe40000010000 */
        /* <DEDUP_REMOVED lines=40> */
.L_x_9049:
[----:B------:R-:W-:Y:S05]  /*ecf0*/  BSYNC B0 ;  /* 0x0000000000007941 */ /* 0x000fea0003800000 */
.L_x_9048:
        /* <DEDUP_REMOVED lines=56> */
.L_x_8933:
        /* <DEDUP_REMOVED lines=27> */
.L_x_9052:
[----:B-1----:R-:W-:Y:S05]  /*f230*/  BSYNC B0 ;  /* 0x0000000000007941 */ /* 0x002fea0003800000 */
.L_x_9051:
        /* <DEDUP_REMOVED lines=26> */
.L_x_9054:
[----:B------:R-:W3:Y:S02]  /*f3e0*/  S2R R11, SR_TID.X ;  /* 0x00000000000b7919 */ /* 0x000ee40000002100 */
.L_x_9055:
[----:B-1----:R-:W-:Y:S05]  /*f3f0*/  BSYNC B0 ;  /* 0x0000000000007941 */ /* 0x002fea0003800000 */
.L_x_9053:
        /* <DEDUP_REMOVED lines=12> */
.L_x_9056:
        /* <DEDUP_REMOVED lines=32> */
.L_x_9057:
        /* <DEDUP_REMOVED lines=12> */
.L_x_14698:


//--------------------- .text._Z25selective_scan_bwd_kernelI32Selective_Scan_bwd_kernel_traitsILi32ELi16ELb0ELb1ELb0ELb1ELb1EN3c104HalfENS1_7complexIfEEEEv12SSMParamsBwd --------------------------
	.section	.text._Z25selective_scan_bwd_kernelI32Selective_Scan_bwd_kernel_traitsILi32ELi16ELb0ELb1ELb0ELb1ELb1EN3c104HalfENS1_7complexIfEEEEv12SSMParamsBwd,"ax",@progbits
	.sectioninfo	@"SHI_REGISTERS=255"
	.align	128
        .global         _Z25selective_scan_bwd_kernelI32Selective_Scan_bwd_kernel_traitsILi32ELi16ELb0ELb1ELb0ELb1ELb1EN3c104HalfENS1_7complexIfEEEEv12SSMParamsBwd
        .type           _Z25selective_scan_bwd_kernelI32Selective_Scan_bwd_kernel_traitsILi32ELi16ELb0ELb1ELb0ELb1ELb1EN3c104HalfENS1_7complexIfEEEEv12SSMParamsBwd,@function
        .size           _Z25selective_scan_bwd_kernelI32Selective_Scan_bwd_kernel_traitsILi32ELi16ELb0ELb1ELb0ELb1ELb1EN3c104HalfENS1_7complexIfEEEEv12SSMParamsBwd,(.L_x_14699 - _Z25selective_scan_bwd_kernelI32Selective_Scan_bwd_kernel_traitsILi32ELi16ELb0ELb1ELb0ELb1ELb1EN3c104HalfENS1_7complexIfEEEEv12SSMParamsBwd)
        .other          _Z25selective_scan_bwd_kernelI32Selective_Scan_bwd_kernel_traitsILi32ELi16ELb0ELb1ELb0ELb1ELb1EN3c104HalfENS1_7complexIfEEEEv12SSMParamsBwd,@"STO_CUDA_ENTRY STV_DEFAULT"
_Z25selective_scan_bwd_kernelI32Selective_Scan_bwd_kernel_traitsILi32ELi16ELb0ELb1ELb0ELb1ELb1EN3c104HalfENS1_7complexIfEEEEv12SSMParamsBwd:
.text._Z25selective_scan_bwd_kernelI32Selective_Scan_bwd_kernel_traitsILi32ELi16ELb0ELb1ELb0ELb1ELb1EN3c104HalfENS1_7complexIfEEEEv12SSMParamsBwd:
        /* <DEDUP_REMOVED lines=163> */
.L_x_9180:
        /* <DEDUP_REMOVED lines=115> */
[----:B------:R-:W-:Y:S02]  /*1160*/  PRMT R3, RZ, 0x7610, R3 ;  /* 0x00007610ff037816 */ /* 0x000fe40000000003 */
[----:B------:R-:W-:Y:S02]  /*1170*/  ISETP.GE.AND P2, PT, R6, UR39, PT ;  /* 0x0000002706007c0c */ /* 0x000fe4000bf46270 */
[----:B------:R-:W-:Y:S02]  /*1180*/  ISETP.GE.AND P3, PT, R0, UR39, PT ;  /* 0x0000002700007c0c */ /* 0x000fe4000bf66270 */
[----:B------:R-:W-:-:S02]  /*1190*/  ISETP.GE.AND P4, PT, R19, UR39, PT ;  /* 0x0000002713007c0c */ /* 0x000fc4000bf86270 */
[----:B------:R-:W-:Y:S02]  /*11a0*/  ISETP.GE.AND P5, PT, R8, UR39, PT ;  /* 0x0000002708007c0c */ /* 0x000fe4000bfa6270 */
[----:B------:R-:W-:Y:S02]  /*11b0*/  ISETP.GE.AND P6, PT, R7, UR39, PT ;  /* 0x0000002707007c0c */ /* 0x000fe4000bfc6270 */
        /* <DEDUP_REMOVED lines=19> */
[----:B------:R1:W-:Y:S01]  /*12f0*/  STS.U16 [R124+0x1c0], R25 ;  /* 0x0001c0197c007388 */ /* 0x0003e20000000400 */
[----:B------:R-:W-:-:S03]  /*1300*/  SHF.L.U32 R117, R22, 0x1, RZ ;  /* 0x0000000116757819 */ /* 0x000fc600000006ff */
        /* <DEDUP_REMOVED lines=27> */
[----:B------:R-:W-:-:S04]  /*14c0*/  LEA R20, P1, R136, UR20, 0x1 ;  /* 0x0000001488147c11 */ /* 0x000fc8000f8208ff */
[C---:B------:R-:W-:Y:S01]  /*14d0*/  LEA.HI.X R21, R136.reuse, UR21, R162, 0x1, P1 ;  /* 0x0000001588157c11 */ /* 0x040fe200088f0ca2 */
[----:B------:R-:W5:Y:S01]  /*14e0*/  @!P0 LDG.E.U16 R3, [R128.64+0x40] ;  /* 0x0000402080038981 */ /* 0x000f62000c1e1500 */
[----:B------:R-:W-:Y:S02]  /*14f0*/  ISETP.GE.AND P0, PT, R9, UR39, PT ;  /* 0x0000002709007c0c */ /* 0x000fe4000bf06270 */
[----:B------:R-:W-:Y:S02]  /*1500*/  ISETP.GE.AND P1, PT, R136, UR39, PT ;  /* 0x0000002788007c0c */ /* 0x000fe4000bf26270 */
[----:B--2---:R-:W-:-:S09]  /*1510*/  PRMT R28, RZ, 0x7610, R28 ;  /* 0x00007610ff1c7816 */ /* 0x004fd2000000001c */
[----:B------:R-:W2:Y:S01]  /*1520*/  @!P0 LDG.E.U16 R25, [R128.64+0x1c0] ;  /* 0x0001c02080198981 */ /* 0x000ea2000c1e1500 */
[----:B------:R-:W-:Y:S02]  /*1530*/  ISETP.GE.AND P0, PT, R10, UR39, PT ;  /* 0x000000270a007c0c */ /* 0x000fe4000bf06270 */
[----:B------:R-:W-:Y:S02]  /*1540*/  PRMT R4, RZ, 0x7610, R4 ;  /* 0x00007610ff047816 */ /* 0x000fe40000000004 */
[----:B------:R-:W-:Y:S02]  /*1550*/  PRMT R24, RZ, 0x7610, R24 ;  /* 0x00007610ff187816 */ /* 0x000fe40000000018 */
[----:B------:R-:W-:Y:S02]  /*1560*/  PRMT R5, RZ, 0x7610, R5 ;  /* 0x00007610ff057816 */ /* 0x000fe40000000005 */
[----:B------:R-:W-:Y:S01]  /*1570*/  PRMT R22, RZ, 0x7610, R22 ;  /* 0x00007610ff167816 */ /* 0x000fe20000000016 */
[----:B------:R-:W2:Y:S01]  /*1580*/  @!P1 LDG.E.U16 R4, [R128.64] ;  /* 0x0000002080049981 */ /* 0x000ea2000c1e1500 */
[----:B------:R-:W-:-:S02]  /*1590*/  PRMT R26, RZ, 0x7610, R26 ;  /* 0x00007610ff1a7816 */ /* 0x000fc4000000001a */
[----:B------:R-:W-:Y:S01]  /*15a0*/  PRMT R23, RZ, 0x7610, R23 ;  /* 0x00007610ff177816 */ /* 0x000fe20000000017 */
        /* <DEDUP_REMOVED lines=8> */
[----:B------:R-:W-:-:S03]  /*1630*/  ISETP.GE.AND P4, PT, R15, UR39, PT ;  /* 0x000000270f007c0c */ /* 0x000fc6000bf86270 */
[----:B------:R-:W5:Y:S01]  /*1640*/  @!P5 LDG.E.U16 R26, [R128.64+0x180] ;  /* 0x00018020801ad981 */ /* 0x000f62000c1e1500 */
[----:B------:R-:W-:-:S03]  /*1650*/  ISETP.GE.AND P5, PT, R16, UR39, PT ;  /* 0x0000002710007c0c */ /* 0x000fc6000bfa6270 */
[----:B------:R-:W5:Y:S01]  /*1660*/  @!P6 LDG.E.U16 R23, [R128.64+0x140] ;  /* 0x000140208017e981 */ /* 0x000f62000c1e1500 */
[----:B------:R-:W-:Y:S02]  /*1670*/  ISETP.GE.AND P6, PT, R17, UR39, PT ;  /* 0x0000002711007c0c */ /* 0x000fe4000bfc6270 */
[----:B------:R-:W-:Y:S02]  /*1680*/  PRMT R27, RZ, 0x7610, R27 ;  /* 0x00007610ff1b7816 */ /* 0x000fe4000000001b */
[----:B---3--:R-:W-:Y:S02]  /*1690*/  PRMT R30, RZ, 0x7610, R30 ;  /* 0x00007610ff1e7816 */ /* 0x008fe4000000001e */
[----:B------:R-:W-:Y:S02]  /*16a0*/  PRMT R29, RZ, 0x7610, R29 ;  /* 0x00007610ff1d7816 */ /* 0x000fe4000000001d */
[----:B----4-:R-:W-:Y:S01]  /*16b0*/  PRMT R32, RZ, 0x7610, R32 ;  /* 0x00007610ff207816 */ /* 0x010fe20000000020 */
[----:B------:R-:W3:Y:S01]  /*16c0*/  @!P0 LDG.E.U16 R27, [R128.64+0x240] ;  /* 0x00024020801b8981 */ /* 0x000ee2000c1e1500 */
[----:B------:R-:W-:-:S02]  /*16d0*/  PRMT R31, RZ, 0x7610, R31 ;  /* 0x00007610ff1f7816 */ /* 0x000fc4000000001f */
[----:B------:R-:W-:Y:S01]  /*16e0*/  PRMT R33, RZ, 0x7610, R33 ;  /* 0x00007610ff217816 */ /* 0x000fe20000000021 */
[----:B------:R-:W4:Y:S04]  /*16f0*/  @!P1 LDG.E.U16 R30, [R128.64+0x280] ;  /* 0x00028020801e9981 */ /* 0x000f28000c1e1500 */
[----:B------:R-:W3:Y:S04]  /*1700*/  @!P2 LDG.E.U16 R29, [R128.64+0x2c0] ;  /* 0x0002c020801da981 */ /* 0x000ee8000c1e1500 */
[----:B------:R-:W4:Y:S04]  /*1710*/  @!P3 LDG.E.U16 R32, [R128.64+0x300] ;  /* 0x000300208020b981 */ /* 0x000f28000c1e1500 */
[----:B------:R-:W4:Y:S04]  /*1720*/  @!P4 LDG.E.U16 R31, [R128.64+0x340] ;  /* 0x00034020801fc981 */ /* 0x000f28000c1e1500 */
[----:B------:R-:W4:Y:S04]  /*1730*/  @!P5 LDG.E.U16 R2, [R128.64+0x380] ;  /* 0x000380208002d981 */ /* 0x000f28000c1e1500 */
[----:B------:R-:W4:Y:S01]  /*1740*/  @!P6 LDG.E.U16 R33, [R128.64+0x3c0] ;  /* 0x0003c0208021e981 */ /* 0x000f22000c1e1500 */
        /* <DEDUP_REMOVED lines=68> */
[----:B------:R-:W5:Y:S06]  /*1b90*/  @!P6 LDG.E.U16 R49, [R20.64+0x3c0] ;  /* 0x0003c0201431e981 */ /* 0x000f6c000c1e1500 */
[----:B------:R-:W5:Y:S01]  /*1ba0*/  @!P0 LDG.E.U16 R40, [R20.64+0x180] ;  /* 0x0001802014288981 */ /* 0x000f62000c1e1500 */
[----:B------:R-:W-:-:S03]  /*1bb0*/  ISETP.GE.AND P0, PT, R10, UR39, PT ;  /* 0x000000270a007c0c */ /* 0x000fc6000bf06270 */
[----:B------:R-:W5:Y:S01]  /*1bc0*/  @!P1 LDG.E.U16 R41, [R20.64+0x1c0] ;  /* 0x0001c02014299981 */ /* 0x000f62000c1e1500 */
[----:B------:R-:W-:Y:S02]  /*1bd0*/  ISETP.NE.AND P1, PT, R42, RZ, PT ;  /* 0x000000ff2a00720c */ /* 0x000fe40003f25270 */
[----:B------:R-:W-:-:S07]  /*1be0*/  PRMT R42, RZ, 0x7610, R42 ;  /* 0x00007610ff2a7816 */ /* 0x000fce000000002a */
[----:B------:R-:W5:Y:S01]  /*1bf0*/  @!P0 LDG.E.U16 R42, [R20.64+0x200] ;  /* 0x00020020142a8981 */ /* 0x000f62000c1e1500 */
[----:B------:R-:W-:Y:S02]  /*1c00*/  ISETP.NE.AND P0, PT, R43, RZ, PT ;  /* 0x000000ff2b00720c */ /* 0x000fe40003f05270 */
[----:B------:R-:W-:Y:S01]  /*1c10*/  PRMT R43, RZ, 0x7610, R43 ;  /* 0x00007610ff2b7816 */ /* 0x000fe2000000002b */
[----:B------:R-:W5:Y:S10]  /*1c20*/  @!P1 LDG.E.U16 R44, [R20.64+0x280] ;  /* 0x00028020142c9981 */ /* 0x000f74000c1e1500 */
[----:B------:R-:W5:Y:S01]  /*1c30*/  @!P0 LDG.E.U16 R43, [R20.64+0x240] ;  /* 0x00024020142b8981 */ /* 0x000f62000c1e1500 */
[----:B-1----:R-:W-:-:S03]  /*1c40*/  HADD2.F32 R5, -RZ, R5.H0_H0 ;  /* 0x20000005ff057230 */ /* 0x002fc60000004100 */
[----:B------:R1:W-:Y:S04]  /*1c50*/  STL [R1+0x18], R160 ;  /* 0x000018a001007387 */ /* 0x0003e80000100800 */
        /* <DEDUP_REMOVED lines=78> */
.L_x_9060:
[----:B------:R-:W-:Y:S05]  /*2140*/  BSYNC B0 ;  /* 0x0000000000007941 */ /* 0x000fea0003800000 */
.L_x_9059:
        /* <DEDUP_REMOVED lines=36> */
.L_x_9062:
[----:B------:R-:W-:Y:S05]  /*2390*/  BSYNC B0 ;  /* 0x0000000000007941 */ /* 0x000fea0003800000 */
.L_x_9061:
        /* <DEDUP_REMOVED lines=36> */
.L_x_9064:
[----:B------:R-:W-:Y:S05]  /*25e0*/  BSYNC B0 ;  /* 0x0000000000007941 */ /* 0x000fea0003800000 */
.L_x_9063:
        /* <DEDUP_REMOVED lines=36> */
.L_x_9066:
[----:B------:R-:W-:Y:S05]  /*2830*/  BSYNC B0 ;  /* 0x0000000000007941 */ /* 0x000fea0003800000 */
.L_x_9065:
        /* <DEDUP_REMOVED lines=36> */
.L_x_9068:
[----:B------:R-:W-:Y:S05]  /*2a80*/  BSYNC B0 ;  /* 0x0000000000007941 */ /* 0x000fea0003800000 */
.L_x_9067:
        /* <DEDUP_REMOVED lines=36> */
.L_x_9070:
[----:B------:R-:W-:Y:S05]  /*2cd0*/  BSYNC B0 ;  /* 0x0000000000007941 */ /* 0x000fea0003800000 */
.L_x_9069:
        /* <DEDUP_REMOVED lines=36> */
.L_x_9072:
[----:B------:R-:W-:Y:S05]  /*2f20*/  BSYNC B0 ;  /* 0x0000000000007941 */ /* 0x000fea0003800000 */
.L_x_9071:
        /* <DEDUP_REMOVED lines=36> */
.L_x_9074:
[----:B------:R-:W-:Y:S05]  /*3170*/  BSYNC B0 ;  /* 0x0000000000007941 */ /* 0x000fea0003800000 */
.L_x_9073:
        /* <DEDUP_REMOVED lines=36> */
.L_x_9076:
[----:B------:R-:W-:Y:S05]  /*33c0*/  BSYNC B0 ;  /* 0x0000000000007941 */ /* 0x000fea0003800000 */
.L_x_9075:
        /* <DEDUP_REMOVED lines=34> */
.L_x_9078:
[----:B------:R-:W-:Y:S05]  /*35f0*/  BSYNC B0 ;  /* 0x0000000000007941 */ /* 0x000fea0003800000 */
.L_x_9077:
        /* <DEDUP_REMOVED lines=33> */
.L_x_9080:
[----:B------:R-:W-:Y:S05]  /*3810*/  BSYNC B0 ;  /* 0x0000000000007941 */ /* 0x000fea0003800000 */
.L_x_9079:
        /* <DEDUP_REMOVED lines=33> */
.L_x_9082:
[----:B------:R-:W-:Y:S05]  /*3a30*/  BSYNC B0 ;  /* 0x0000000000007941 */ /* 0x000fea0003800000 */
.L_x_9081:
        /* <DEDUP_REMOVED lines=33> */
.L_x_9084:
[----:B------:R-:W-:Y:S05]  /*3c50*/  BSYNC B0 ;  /* 0x0000000000007941 */ /* 0x000fea0003800000 */
.L_x_9083:
        /* <DEDUP_REMOVED lines=33> */
.L_x_9086:
[----:B------:R-:W-:Y:S05]  /*3e70*/  BSYNC B0 ;  /* 0x0000000000007941 */ /* 0x000fea0003800000 */
.L_x_9085:
        /* <DEDUP_REMOVED lines=33> */
.L_x_9088:
[----:B------:R-:W-:Y:S05]  /*4090*/  BSYNC B0 ;  /* 0x0000000000007941 */ /* 0x000fea0003800000 */
.L_x_9087:
        /* <DEDUP_REMOVED lines=33> */
.L_x_9090:
[----:B------:R-:W-:Y:S05]  /*42b0*/  BSYNC B0 ;  /* 0x0000000000007941 */ /* 0x000fea0003800000 */
.L_x_9089:
[----:B------:R-:W-:Y:S01]  /*42c0*/  ULDC.64 UR8, c[0x0][0x1f0] ;  /* 0x00007c0000087ab9 */ /* 0x000fe20000000a00 */
[C---:B------:R-:W-:Y:S01]  /*42d0*/  ISETP.GE.AND P0, PT, R136.reuse, UR39, PT ;  /* 0x0000002788007c0c */ /* 0x040fe2000bf06270 */
        /* <DEDUP_REMOVED lines=23> */
[----:B------:R-:W2:Y:S01]  /*4450*/  LDS.U16 R53, [R115+0x2] ;  /* 0x0000020073357984 */ /* 0x000ea20000000400 */
[----:B------:R-:W-:Y:S01]  /*4460*/  UIMAD.WIDE.U32 UR34, UR10, UR34, UR26 ;  /* 0x000000220a2272a5 */ /* 0x000fe2000f8e001a */
[----:B------:R-:W-:Y:S01]  /*4470*/  @!P0 IADD3 R5, R5, UR43, RZ ;  /* 0x0000002b05058c10 */ /* 0x000fe2000fffe0ff */
[----:B------:R-:W-:Y:S01]  /*4480*/  ULDC.64 UR36, c[0x0][0x208] ;  /* 0x0000820000247ab9 */ /* 0x000fe20000000a00 */
[----:B------:R-:W-:Y:S01]  /*4490*/  @!P0 IADD3 R3, R3, UR7, RZ ;  /* 0x0000000703038c10 */ /* 0x000fe2000fffe0ff */
[----:B------:R-:W-:Y:S01]  /*44a0*/  ULDC UR26, c[0x0][0x174] ;  /* 0x00005d00001a7ab9 */ /* 0x000fe20000000800 */
[----:B------:R-:W3:Y:S01]  /*44b0*/  LDS.U16 R56, [R115+0x4] ;  /* 0x0000040073387984 */ /* 0x000ee20000000400 */
        /* <DEDUP_REMOVED lines=11> */
[----:B------:R-:W-:Y:S01]  /*4570*/  @!P0 IADD3 R22, P1, R136, R2, RZ ;  /* 0x0000000288168210 */ /* 0x000fe20007f3e0ff */
        /* <DEDUP_REMOVED lines=13> */
[----:B-1----:R-:W-:Y:S01]  /*4650*/  LDS.U16 R45, [R115+0xc] ;  /* 0x00000c00732d7984 */ /* 0x002fe20000000400 */
[C-C-:B------:R-:W-:Y:S02]  /*4660*/  LEA.HI.X R3, R136.reuse, c[0x0][0x25c], R162.reuse, 0x1, P2 ;  /* 0x0000970088037a11 */ /* 0x140fe400010f0ca2 */
[----:B------:R-:W-:Y:S01]  /*4670*/  LEA.HI.X R21, R136, c[0x0][0x26c], R162, 0x1, P1 ;  /* 0x00009b0088157a11 */ /* 0x000fe200008f0ca2 */
[----:B------:R-:W-:Y:S01]  /*4680*/  LDS.U16 R40, [R115+0xe] ;  /* 0x00000e0073287984 */ /* 0x000fe20000000400 */
[----:B------:R-:W-:Y:S02]  /*4690*/  LEA R32, P2, R25, R32, 0x1 ;  /* 0x0000002019207211 */ /* 0x000fe400078408ff */
[----:B------:R-:W-:Y:S01]  /*46a0*/  MOV R26, UR34 ;  /* 0x00000022001a7c02 */ /* 0x000fe20008000f00 */
[----:B------:R-:W-:Y:S01]  /*46b0*/  LDS.U16 R37, [R115+0x10] ;  /* 0x0000100073257984 */ /* 0x000fe20000000400 */
[----:B------:R-:W-:-:S02]  /*46c0*/  MOV R28, UR8 ;  /* 0x00000008001c7c02 */ /* 0x000fc40008000f00 */
[----:B------:R-:W-:Y:S01]  /*46d0*/  PRMT R34, RZ, 0x7610, R34 ;  /* 0x00007610ff227816 */ /* 0x000fe20000000022 */
[----:B------:R-:W-:Y:S01]  /*46e0*/  LDS.U16 R30, [R115+0x12] ;  /* 0x00001200731e7984 */ /* 0x000fe20000000400 */
[----:B------:R-:W-:Y:S02]  /*46f0*/  LEA R2, P4, R27, R2, 0x1 ;  /* 0x000000021b027211 */ /* 0x000fe400078808ff */
[----:B------:R-:W-:Y:S02]  /*4700*/  PRMT R36, RZ, 0x7610, R36 ;  /* 0x00007610ff247816 */ /* 0x000fe40000000024 */
[----:B------:R-:W-:Y:S02]  /*4710*/  PRMT R35, RZ, 0x7610, R35 ;  /* 0x00007610ff237816 */ /* 0x000fe40000000023 */
[----:B------:R-:W-:Y:S02]  /*4720*/  PRMT R44, RZ, 0x7610, R44 ;  /* 0x00007610ff2c7816 */ /* 0x000fe4000000002c */
        /* <DEDUP_REMOVED lines=8> */
[----:B------:R-:W-:Y:S02]  /*47b0*/  @!P0 LEA.HI.X R5, R20, c[0x0][0x25c], R5, 0x1, P3 ;  /* 0x0000970014058a11 */ /* 0x000fe400018f0c05 */
[----:B------:R-:W-:Y:S01]  /*47c0*/  PRMT R41, RZ, 0x7610, R41 ;  /* 0x00007610ff297816 */ /* 0x000fe20000000029 */
[----:B------:R-:W-:Y:S01]  /*47d0*/  LDS.U16 R20, [R115+0x1e] ;  /* 0x00001e0073147984 */ /* 0x000fe20000000400 */
[----:B------:R-:W-:Y:S02]  /*47e0*/  @!P0 LEA R24, P1, R22, c[0x0][0x268], 0x1 ;  /* 0x00009a0016188a11 */ /* 0x000fe400078208ff */
        /* <DEDUP_REMOVED lines=16> */
[----:B--2---:R-:W-:Y:S01]  /*48f0*/  HADD2.F32 R53, -RZ, R53.H0_H0 ;  /* 0x20000035ff357230 */ /* 0x004fe20000004100 */
[----:B------:R-:W-:Y:S01]  /*4900*/  LEA.HI.X R3, R27, R3, R28, 0x1, P4 ;  /* 0x000000031b037211 */ /* 0x000fe200020f0c1c */
[----:B------:R-:W-:Y:S01]  /*4910*/  LDS.U16 R26, [R115+0x16] ;  /* 0x00001600731a7984 */ /* 0x000fe20000000400 */
[----:B------:R-:W-:Y:S01]  /*4920*/  @!P0 LEA.HI.X R25, R22, c[0x0][0x26c], R23, 0x1, P1 ;  /* 0x00009b0016198a11 */ /* 0x000fe200008f0c17 */
[----:B---3--:R-:W-:Y:S01]  /*4930*/  HADD2.F32 R56, -RZ, R56.H0_H0 ;  /* 0x20000038ff387230 */ /* 0x008fe20000004100 */
[----:B------:R-:W-:Y:S01]  /*4940*/  ULDC.64 UR34, c[0x0][0x2e8] ;  /* 0x0000ba0000227ab9 */ /* 0x000fe20000000a00 */
[----:B------:R-:W-:Y:S04]  /*4950*/  LDS.U16 R28, [R115+0x14] ;  /* 0x00001400731c7984 */ /* 0x000fe80000000400 */
[----:B------:R-:W-:Y:S04]  /*4960*/  LDS.U16 R23, [R115+0x18] ;  /* 0x0000180073177984 */ /* 0x000fe80000000400 */
[----:B------:R-:W-:Y:S04]  /*4970*/  LDS.U16 R22, [R115+0x1a] ;  /* 0x00001a0073167984 */ /* 0x000fe80000000400 */
[----:B------:R-:W-:Y:S04]  /*4980*/  LDS.U16 R21, [R115+0x1c] ;  /* 0x00001c0073157984 */ /* 0x000fe80000000400 */
[----:B------:R-:W-:Y:S01]  /*4990*/  BAR.SYNC.DEFER_BLOCKING 0x0 ;  /* 0x0000000000007b1d */ /* 0x000fe20000010000 */
[----:B------:R-:W-:-:S13]  /*49a0*/  ISETP.GE.AND P1, PT, R19, UR39, PT ;  /* 0x0000002713007c0c */ /* 0x000fda000bf26270 */
[----:B------:R-:W2:Y:S01]  /*49b0*/  @!P1 LDG.E.U16 R36, [R32.64+-0x380] ;  /* 0xfffc802020249981 */ /* 0x000ea2000c1e1500 */
[----:B------:R-:W-:Y:S02]  /*49c0*/  ISETP.GE.AND P1, PT, R9, UR39, PT ;  /* 0x0000002709007c0c */ /* 0x000fe4000bf26270 */
[----:B------:R-:W-:Y:S01]  /*49d0*/  ISETP.GE.AND P2, PT, R6, UR39, PT ;  /* 0x0000002706007c0c */ /* 0x000fe2000bf46270 */
[----:B------:R0:W3:Y:S01]  /*49e0*/  @!P0 LDG.E.U16 R34, [R24.64] ;  /* 0x0000002018228981 */ /* 0x0000e2000c1e1500 */
[----:B------:R-:W-:Y:S02]  /*49f0*/  ISETP.GE.AND P3, PT, R18, UR39, PT ;  /* 0x0000002712007c0c */ /* 0x000fe4000bf66270 */
[----:B------:R-:W-:Y:S01]  /*4a00*/  ISETP.GE.AND P4, PT, R0, UR39, PT ;  /* 0x0000002700007c0c */ /* 0x000fe2000bf86270 */
[----:B------:R-:W4:Y:S01]  /*4a10*/  @!P5 LDG.E.U16 R42, [R32.64+-0x280] ;  /* 0xfffd8020202ad981 */ /* 0x000f22000c1e1500 */
[----:B------:R-:W-:-:S03]  /*4a20*/  PRMT R27, RZ, 0x7610, R27 ;  /* 0x00007610ff1b7816 */ /* 0x000fc6000000001b */
[----:B------:R-:W5:Y:S04]  /*4a30*/  @!P6 LDG.E.U16 R31, [R32.64+-0x2c0] ;  /* 0xfffd4020201fe981 */ /* 0x000f68000c1e1500 */
[----:B------:R-:W2:Y:S01]  /*4a40*/  @!P1 LDG.E.U16 R35, [R32.64+-0x240] ;  /* 0xfffdc02020239981 */ /* 0x000ea2000c1e1500 */
[----:B------:R-:W-:Y:S02]  /*4a50*/  ISETP.GE.AND P1, PT, R10, UR39, PT ;  /* 0x000000270a007c0c */ /* 0x000fe4000bf26270 */
[----:B0-----:R-:W-:Y:S01]  /*4a60*/  PRMT R24, RZ, 0x7610, R24 ;  /* 0x00007610ff187816 */ /* 0x001fe20000000018 */
[----:B------:R-:W2:Y:S01]  /*4a70*/  @!P2 LDG.E.U16 R38, [R32.64+-0x300] ;  /* 0xfffd00202026a981 */ /* 0x000ea2000c1e1500 */
[----:B------:R-:W-:Y:S02]  /*4a80*/  ISETP.GE.AND P5, PT, R16, UR39, PT ;  /* 0x0000002710007c0c */ /* 0x000fe4000bfa6270 */
[----:B------:R-:W-:Y:S01]  /*4a90*/  PRMT R25, RZ, 0x7610, R25 ;  /* 0x00007610ff197816 */ /* 0x000fe20000000019 */
[----:B------:R-:W2:Y:S04]  /*4aa0*/  @!P3 LDG.E.U16 R27, [R32.64+-0x3c0] ;  /* 0xfffc4020201bb981 */ /* 0x000ea8000c1e1500 */
[----:B------:R-:W4:Y:S04]  /*4ab0*/  @!P4 LDG.E.U16 R29, [R32.64+-0x340] ;  /* 0xfffcc020201dc981 */ /* 0x000f28000c1e1500 */
[----:B------:R-:W4:Y:S01]  /*4ac0*/  @!P1 LDG.E.U16 R44, [R32.64+-0x200] ;  /* 0xfffe0020202c9981 */ /* 0x000f22000c1e1500 */
[----:B------:R-:W-:-:S02]  /*4ad0*/  ISETP.GE.AND P1, PT, R11, UR39, PT ;  /* 0x000000270b007c0c */ /* 0x000fc4000bf26270 */
[----:B------:R-:W-:Y:S01]  /*4ae0*/  ISETP.GE.AND P2, PT, R13, UR39, PT ;  /* 0x000000270d007c0c */ /* 0x000fe2000bf46270 */
[----:B------:R-:W5:Y:S01]  /*4af0*/  @!P5 LDG.E.U16 R48, [R32.64+-0x80] ;  /* 0xffff80202030d981 */ /* 0x000f62000c1e1500 */
[----:B------:R-:W-:Y:S02]  /*4b00*/  ISETP.GE.AND P3, PT, R14, UR39, PT ;  /* 0x000000270e007c0c */ /* 0x000fe4000bf66270 */
[----:B------:R-:W-:-:S07]  /*4b10*/  ISETP.GE.AND P4, PT, R15, UR39, PT ;  /* 0x000000270f007c0c */ /* 0x000fce000bf86270 */
[----:B------:R-:W5:Y:S01]  /*4b20*/  @!P1 LDG.E.U16 R39, [R32.64+-0x1c0] ;  /* 0xfffe402020279981 */ /* 0x000f62000c1e1500 */
[----:B------:R-:W-:Y:S02]  /*4b30*/  ISETP.GE.AND P1, PT, R12, UR39, PT ;  /* 0x000000270c007c0c */ /* 0x000fe4000bf26270 */
        /* <DEDUP_REMOVED lines=8> */
[----:B---3--:R-:W-:Y:S04]  /*4bc0*/  STS.U16 [R135], R34 ;  /* 0x0000002287007388 */ /* 0x008fe80000000400 */
[----:B--2---:R-:W-:Y:S04]  /*4bd0*/  STS.U16 [R134+0x40], R27 ;  /* 0x0000401b86007388 */ /* 0x004fe80000000400 */
[----:B------:R-:W-:Y:S04]  /*4be0*/  STS.U16 [R133+0x80], R36 ;  /* 0x0000802485007388 */ /* 0x000fe80000000400 */
[----:B----4-:R-:W-:Y:S04]  /*4bf0*/  STS.U16 [R132+0xc0], R29 ;  /* 0x0000c01d84007388 */ /* 0x010fe80000000400 */
        /* <DEDUP_REMOVED lines=59> */
[----:B-1----:R-:W-:-:S02]  /*4fb0*/  HADD2.F32 R25, -RZ, R29.H0_H0 ;  /* 0x2000001dff197230 */ /* 0x002fc40000004100 */
[----:B--2---:R-:W-:Y:S02]  /*4fc0*/  HADD2.F32 R29, -RZ, R32.H0_H0 ;  /* 0x20000020ff1d7230 */ /* 0x004fe40000004100 */
        /* <DEDUP_REMOVED lines=37> */
[----:B------:R-:W-:-:S07]  /*5220*/  HADD2.F32 R64, -RZ, R64.H0_H0 ;  /* 0x20000040ff407230 */ /* 0x000fce0000004100 */
[----:B------:R-:W0:Y:S01]  /*5230*/  MUFU.EX2 R74, R74 ;  /* 0x0000004a004a7308 */ /* 0x000e220000000800 */
[----:B------:R-:W-:Y:S02]  /*5240*/  FMUL.FTZ R77, R39, -1.4426950216293334961 ;  /* 0xbfb8aa3b274d7820 */ /* 0x000fe40000410000 */
[----:B------:R-:W-:Y:S02]  /*5250*/  FMUL.FTZ R75, R36, -1.4426950216293334961 ;  /* 0xbfb8aa3b244b7820 */ /* 0x000fe40000410000 */
[----:B------:R-:W-:Y:S02]  /*5260*/  FMUL.FTZ R76, R38, -1.4426950216293334961 ;  /* 0xbfb8aa3b264c7820 */ /* 0x000fe40000410000 */
[----:B------:R-:W-:Y:S01]  /*5270*/  FMUL.FTZ R78, R41, -1.4426950216293334961 ;  /* 0xbfb8aa3b294e7820 */ /* 0x000fe20000410000 */
[----:B------:R-:W-:Y:S01]  /*5280*/  HADD2.F32 R66, -RZ, R66.H0_H0 ;  /* 0x20000042ff427230 */ /* 0x000fe20000004100 */
[----:B------:R-:W-:Y:S01]  /*5290*/  MUFU.EX2 R77, R77 ;  /* 0x0000004d004d7308 */ /* 0x000fe20000000800 */
[----:B------:R-:W-:Y:S01]  /*52a0*/  FMUL.FTZ R82, R44, -1.4426950216293334961 ;  /* 0xbfb8aa3b2c527820 */ /* 0x000fe20000410000 */
[----:B------:R-:W-:Y:S01]  /*52b0*/  HADD2.F32 R63, -RZ, R63.H0_H0 ;  /* 0x2000003fff3f7230 */ /* 0x000fe20000004100 */
[----:B0-----:R-:W-:-:S05]  /*52c0*/  FADD.FTZ R74, R74, 1 ;  /* 0x3f8000004a4a7421 */ /* 0x001fca0000010000 */
[----:B------:R-:W-:Y:S01]  /*52d0*/  MUFU.EX2 R75, R75 ;  /* 0x0000004b004b7308 */ /* 0x000fe20000000800 */
        /* <DEDUP_REMOVED lines=58> */
[----:B------:R-:W-:Y:S01]  /*5680*/  FADD.FTZ R57, R73, 1 ;  /* 0x3f80000049397421 */ /* 0x000fe20000010000 */
[----:B-1----:R-:W-:Y:S01]  /*5690*/  HADD2.F32 R62, -RZ, R62.H0_H0 ;  /* 0x2000003eff3e7230 */ /* 0x002fe20000004100 */
[----:B------:R-:W-:-:S02]  /*56a0*/  FFMA.FTZ R70, R29, R70, 1 ;  /* 0x3f8000001d467423 */ /* 0x000fc40000010046 */
[----:B------:R-:W-:Y:S02]  /*56b0*/  FMUL.FTZ R67, R54, R67 ;  /* 0x0000004336437220 */ /* 0x000fe40000410000 */
[----:B0-----:R-:W-:Y:S01]  /*56c0*/  FADD.FTZ R71, -R55, 1 ;  /* 0x3f80000037477421 */ /* 0x001fe20000010100 */
[----:B------:R-:W0:Y:S01]  /*56d0*/  MUFU.EX2 R78, R78 ;  /* 0x0000004e004e7308 */ /* 0x000e220000000800 */
[----:B------:R-:W-:Y:S02]  /*56e0*/  FADD.FTZ R72, -R58, 1 ;  /* 0x3f8000003a487421 */ /* 0x000fe40000010100 */
[----:B------:R-:W-:Y:S02]  /*56f0*/  FMUL.FTZ R69, R66, R61 ;  /* 0x0000003d42457220 */ /* 0x000fe40000410000 */
[----:B------:R-:W-:Y:S01]  /*5700*/  FMUL.FTZ R85, R67, R70 ;  /* 0x0000004643557220 */ /* 0x000fe20000410000 */
[----:B------:R-:W-:Y:S02]  /*5710*/  HADD2.F32 R70, -RZ, R45.H0_H0 ;  /* 0x2000002dff467230 */ /* 0x000fe40000004100 */
[----:B------:R1:W-:Y:S01]  /*5720*/  MUFU.EX2 R83, R82 ;  /* 0x0000005200537308 */ /* 0x0003e20000000800 */
[----:B------:R-:W-:Y:S01]  /*5730*/  FFMA.FTZ R73, R32, R71, 1 ;  /* 0x3f80000020497423 */ /* 0x000fe20000010047 */
[----:B-----5:R-:W-:Y:S01]  /*5740*/  HADD2.F32 R45, -RZ, R2.H0_H0 ;  /* 0x20000002ff2d7230 */ /* 0x020fe20000004100 */
[----:B------:R-:W-:-:S02]  /*5750*/  FFMA.FTZ R72, R31, R72, 1 ;  /* 0x3f8000001f487423 */ /* 0x000fc40000010048 */
[----:B------:R-:W-:Y:S02]  /*5760*/  FMUL.FTZ R71, R58, R69 ;  /* 0x000000453a477220 */ /* 0x000fe40000410000 */
[----:B-1----:R-:W-:Y:S01]  /*5770*/  FMUL.FTZ R82, R65, R68 ;  /* 0x0000004441527220 */ /* 0x002fe20000410000 */
[----:B------:R-:W1:Y:S01]  /*5780*/  MUFU.RCP R57, R57 ;  /* 0x0000003900397308 */ /* 0x000e620000001000 */
[----:B------:R-:W-:-:S07]  /*5790*/  FMUL.FTZ R86, R71, R72 ;  /* 0x0000004847567220 */ /* 0x000fce0000410000 */
[----:B------:R5:W0:Y:S01]  /*57a0*/  MUFU.RCP R68, R74 ;  /* 0x0000004a00447308 */ /* 0x000a220000001000 */
[----:B------:R-:W-:Y:S02]  /*57b0*/  FMUL.FTZ R67, R70, R45 ;  /* 0x0000002d46437220 */ /* 0x000fe40000410000 */
[----:B--2---:R-:W-:Y:S02]  /*57c0*/  FADD.FTZ R72, -R60, 1 ;  /* 0x3f8000003c487421 */ /* 0x004fe40000010100 */
[----:B-----5:R-:W-:-:S04]  /*57d0*/  FMUL.FTZ R74, R63, R62 ;  /* 0x0000003e3f4a7220 */ /* 0x020fc80000410000 */
[----:B------:R-:W-:Y:S02]  /*57e0*/  FMUL.FTZ R74, R55, R74 ;  /* 0x0000004a374a7220 */ /* 0x000fe40000410000 */
[----:B------:R-:W-:Y:S02]  /*57f0*/  FMUL.FTZ R79, R43, -1.4426950216293334961 ;  /* 0xbfb8aa3b2b4f7820 */ /* 0x000fe40000410000 */
[----:B------:R-:W-:Y:S02]  /*5800*/  FMUL.FTZ R87, R74, R73 ;  /* 0x000000494a577220 */ /* 0x000fe40000410000 */
[----:B------:R-:W-:Y:S02]  /*5810*/  FADD.FTZ R74, R77, 1 ;  /* 0x3f8000004d4a7421 */ /* 0x000fe40000010000 */
[----:B------:R-:W-:Y:S01]  /*5820*/  FMUL.FTZ R2, R60, R67 ;  /* 0x000000433c027220 */ /* 0x000fe20000410000 */
[----:B------:R-:W2:Y:S01]  /*5830*/  LDS.U16 R77, [R115+0x16] ;  /* 0x00001600734d7984 */ /* 0x000ea20000000400 */
[----:B------:R-:W-:Y:S01]  /*5840*/  FADD.FTZ R65, R75, 1 ;  /* 0x3f8000004b417421 */ /* 0x000fe20000010000 */
[----:B------:R-:W-:Y:S01]  /*5850*/  HADD2.F32 R67, -RZ, R40.H0_H0 ;  /* 0x20000028ff437230 */ /* 0x000fe20000004100 */
[----:B------:R-:W-:Y:S01]  /*5860*/  FADD.FTZ R76, R76, 1 ;  /* 0x3f8000004c4c7421 */ /* 0x000fe20000010000 */
[----:B------:R0:W5:Y:S01]  /*5870*/  MUFU.EX2 R81, R79 ;  /* 0x0000004f00517308 */ /* 0x0001620000000800 */
[----:B------:R-:W-:Y:S01]  /*5880*/  FFMA.FTZ R71, R33, R72, 1 ;  /* 0x3f80000021477423 */ /* 0x000fe20000010048 */
[----:B------:R-:W2:Y:S01]  /*5890*/  LDS.U16 R73, [R115+0x12] ;  /* 0x0000120073497984 */ /* 0x000ea20000000400 */
[----:B---3--:R-:W-:-:S02]  /*58a0*/  HADD2.F32 R40, -RZ, R3.H0_H0 ;  /* 0x20000003ff287230 */ /* 0x008fc40000004100 */
[----:B------:R-:W-:Y:S01]  /*58b0*/  HADD2.F32 R72, -RZ, R37.H0_H0 ;  /* 0x20000025ff487230 */ /* 0x000fe20000004100 */
[----:B------:R-:W3:Y:S01]  /*58c0*/  LDS.U16 R75, [R115+0x14] ;  /* 0x00001400734b7984 */ /* 0x000ee20000000400 */
[----:B----4-:R-:W-:Y:S01]  /*58d0*/  HADD2.F32 R37, -RZ, R4.H0_H0 ;  /* 0x20000004ff257230 */ /* 0x010fe20000004100 */
[----:B0-----:R-:W-:Y:S01]  /*58e0*/  FADD.FTZ R79, R78, 1 ;  /* 0x3f8000004e4f7421 */ /* 0x001fe20000010000 */
[----:B------:R-:W-:Y:S01]  /*58f0*/  MUFU.RCP R69, R76 ;  /* 0x0000004c00457308 */ /* 0x000fe20000001000 */
[----:B------:R-:W-:Y:S01]  /*5900*/  FMUL.FTZ R88, R2, R71 ;  /* 0x0000004702587220 */ /* 0x000fe20000410000 */
[----:B------:R-:W0:Y:S01]  /*5910*/  LDS.U16 R78, [R115+0x18] ;  /* 0x00001800734e7984 */ /* 0x000e220000000400 */
[----:B-1----:R-:W-:Y:S02]  /*5920*/  FADD.FTZ R3, -R57, 1 ;  /* 0x3f80000039037421 */ /* 0x002fe40000010100 */
[----:B------:R-:W-:Y:S02]  /*5930*/  FMUL.FTZ R2, R67, R40 ;  /* 0x0000002843027220 */ /* 0x000fe40000410000 */
[----:B------:R-:W-:Y:S01]  /*5940*/  FADD.FTZ R4, -R68, 1 ;  /* 0x3f80000044047421 */ /* 0x000fe20000010100 */
[----:B------:R1:W4:Y:S01]  /*5950*/  MUFU.RCP R76, R79 ;  /* 0x0000004f004c7308 */ /* 0x0003220000001000 */
[----:B------:R-:W-:-:S02]  /*5960*/  FFMA.FTZ R3, R34, R3, 1 ;  /* 0x3f80000022037423 */ /* 0x000fc40000010003 */
[----:B------:R-:W-:Y:S02]  /*5970*/  FMUL.FTZ R2, R57, R2 ;  /* 0x0000000239027220 */ /* 0x000fe40000410000 */
[----:B------:R-:W-:Y:S02]  /*5980*/  FFMA.FTZ R4, R35, R4, 1 ;  /* 0x3f80000023047423 */ /* 0x000fe40000010004 */
[----:B-1----:R-:W-:-:S04]  /*5990*/  FMUL.FTZ R79, R72, R37 ;  /* 0x00000025484f7220 */ /* 0x002fc80000410000 */
[----:B------:R-:W-:Y:S02]  /*59a0*/  FMUL.FTZ R79, R68, R79 ;  /* 0x0000004f444f7220 */ /* 0x000fe40000410000 */
[----:B------:R-:W-:Y:S02]  /*59b0*/  FMUL.FTZ R89, R2, R3 ;  /* 0x0000000302597220 */ /* 0x000fe40000410000 */
[----:B------:R-:W-:Y:S01]  /*59c0*/  FMUL.FTZ R130, R79, R4 ;  /* 0x000000044f827220 */ /* 0x000fe20000410000 */
[----:B------:R-:W1:Y:S04]  /*59d0*/  LDS.U16 R2, [R115+0x1a] ;  /* 0x00001a0073027984 */ /* 0x000e680000000400 */
[----:B------:R-:W0:Y:S04]  /*59e0*/  LDS.U16 R3, [R115+0x1c] ;  /* 0x00001c0073037984 */ /* 0x000e280000000400 */
[----:B------:R-:W0:Y:S01]  /*59f0*/  LDS.U16 R4, [R115+0x1e] ;  /* 0x00001e0073047984 */ /* 0x000e220000000400 */
[----:B------:R-:W3:Y:S08]  /*5a00*/  MUFU.RCP R74, R74 ;  /* 0x0000004a004a7308 */ /* 0x000ef00000001000 */
[----:B------:R-:W1:Y:S01]  /*5a10*/  MUFU.RCP R65, R65 ;  /* 0x0000004100417308 */ /* 0x000e620000001000 */
[----:B------:R-:W-:Y:S01]  /*5a20*/  FADD.FTZ R71, R80, 1 ;  /* 0x3f80000050477421 */ /* 0x000fe20000010000 */
[----:B------:R-:W-:Y:S01]  /*5a30*/  HADD2.F32 R26, -RZ, R26.H0_H0 ;  /* 0x2000001aff1a7230 */ /* 0x000fe20000004100 */
[----:B-----5:R-:W-:Y:S01]  /*5a40*/  FADD.FTZ R80, R81, 1 ;  /* 0x3f80000051507421 */ /* 0x020fe20000010000 */
[----:B--2---:R-:W-:Y:S01]  /*5a50*/  HADD2.F32 R77, -RZ, R77.H0_H0 ;  /* 0x2000004dff4d7230 */ /* 0x004fe20000004100 */
[----:B------:R-:W-:Y:S01]  /*5a60*/  FADD.FTZ R79, R83, 1 ;  /* 0x3f800000534f7421 */ /* 0x000fe20000010000 */
[----:B------:R-:W-:Y:S01]  /*5a70*/  HADD2.F32 R30, -RZ, R30.H0_H0 ;  /* 0x2000001eff1e7230 */ /* 0x000fe20000004100 */
[----:B----4-:R-:W-:Y:S01]  /*5a80*/  FADD.FTZ R142, -R76, 1 ;  /* 0x3f8000004c8e7421 */ /* 0x010fe20000010100 */
[----:B------:R-:W-:Y:S01]  /*5a90*/  HADD2.F32 R28, -RZ, R28.H0_H0 ;  /* 0x2000001cff1c7230 */ /* 0x000fe20000004100 */
[----:B---3--:R-:W-:Y:S01]  /*5aa0*/  FADD.FTZ R140, -R74, 1 ;  /* 0x3f8000004a8c7421 */ /* 0x008fe20000010100 */
[----:B------:R-:W-:-:S02]  /*5ab0*/  HADD2.F32 R73, -RZ, R73.H0_H0 ;  /* 0x20000049ff497230 */ /* 0x000fc40000004100 */
[----:B------:R-:W-:Y:S01]  /*5ac0*/  HADD2.F32 R75, -RZ, R75.H0_H0 ;  /* 0x2000004bff4b7230 */ /* 0x000fe20000004100 */
[----:B------:R-:W2:Y:S01]  /*5ad0*/  MUFU.RCP R71, R71 ;  /* 0x0000004700477308 */ /* 0x000ea20000001000 */
[----:B------:R-:W-:Y:S02]  /*5ae0*/  FFMA.FTZ R144, R39, R140, 1 ;  /* 0x3f80000027907423 */ /* 0x000fe4000001008c */
[----:B------:R-:W-:Y:S02]  /*5af0*/  FFMA.FTZ R146, R41, R142, 1 ;  /* 0x3f80000029927423 */ /* 0x000fe4000001008e */
[----:B------:R-:W-:Y:S02]  /*5b00*/  FMUL.FTZ R131, R26, R77 ;  /* 0x0000004d1a837220 */ /* 0x000fe40000410000 */
[----:B-1----:R-:W-:Y:S01]  /*5b10*/  FADD.FTZ R81, -R65, 1 ;  /* 0x3f80000041517421 */ /* 0x002fe20000010100 */
[----:B------:R-:W1:Y:S01]  /*5b20*/  MUFU.RCP R80, R80 ;  /* 0x0000005000507308 */ /* 0x000e620000001000 */
[----:B------:R-:W-:-:S02]  /*5b30*/  FADD.FTZ R83, -R69, 1 ;  /* 0x3f80000045537421 */ /* 0x000fc40000010100 */
[----:B------:R-:W-:Y:S02]  /*5b40*/  FMUL.FTZ R140, R30, R73 ;  /* 0x000000491e8c7220 */ /* 0x000fe40000410000 */
[----:B------:R-:W-:-:S03]  /*5b50*/  FMUL.FTZ R142, R28, R75 ;  /* 0x0000004b1c8e7220 */ /* 0x000fc60000410000 */
[----:B------:R-:W3:Y:S01]  /*5b60*/  MUFU.RCP R79, R79 ;  /* 0x0000004f004f7308 */ /* 0x000ee20000001000 */
        /* <DEDUP_REMOVED lines=14> */
[----:B0-----:R-:W-:Y:S02]  /*5c50*/  HADD2.F32 R78, -RZ, R78.H0_H0 ;  /* 0x2000004eff4e7230 */ /* 0x001fe40000004100 */
[----:B------:R-:W-:Y:S02]  /*5c60*/  HADD2.F32 R20, -RZ, R2.H0_H0 ;  /* 0x20000002ff147230 */ /* 0x000fe40000004100 */
[----:B------:R-:W-:Y:S02]  /*5c70*/  HADD2.F32 R21, -RZ, R3.H0_H0 ;  /* 0x20000003ff157230 */ /* 0x000fe40000004100 */
[----:B------:R-:W-:Y:S01]  /*5c80*/  HADD2.F32 R22, -RZ, R4.H0_H0 ;  /* 0x20000004ff167230 */ /* 0x000fe20000004100 */
[----:B------:R-:W-:-:S02]  /*5c90*/  FMUL.FTZ R141, R23, R78 ;  /* 0x0000004e178d7220 */ /* 0x000fc40000410000 */
[----:B--2---:R-:W-:Y:S02]  /*5ca0*/  FADD.FTZ R5, -R71, 1 ;  /* 0x3f80000047057421 */ /* 0x004fe40000010100 */
[----:B-1----:R-:W-:Y:S02]  /*5cb0*/  FADD.FTZ R140, -R80, 1 ;  /* 0x3f800000508c7421 */ /* 0x002fe40000010100 */
        /* <DEDUP_REMOVED lines=91> */
.L_x_9092:
[----:B-1----:R-:W-:Y:S05]  /*6270*/  BSYNC B0 ;  /* 0x0000000000007941 */ /* 0x002fea0003800000 */
.L_x_9091:
        /* <DEDUP_REMOVED lines=115> */
[----:B------:R-:W-:Y:S01]  /*69b0*/  UIADD3 UR7, UR35, UR36, URZ ;  /* 0x0000002423077290 */ /* 0x000fe2000fffe03f */
[----:B------:R-:W-:Y:S01]  /*69c0*/  PRMT R22, R71, 0x7632, R22 ;  /* 0x0000763247167816 */ /* 0x000fe20000000016 */
[----:B------:R0:W-:Y:S01]  /*69d0*/  STS.U16 [R115+0x4], R2 ;  /* 0x0000040273007388 */ /* 0x0001e20000000400 */
[----:B------:R-:W-:-:S02]  /*69e0*/  PRMT R32, R21, 0x7632, R32 ;  /* 0x0000763215207816 */ /* 0x000fc40000000020 */
[----:B-1----:R-:W-:Y:S01]  /*69f0*/  PRMT R3, R33, 0x7632, R3 ;  /* 0x0000763221037816 */ /* 0x002fe20000000003 */
        /* <DEDUP_REMOVED lines=50> */
.L_x_9095:
[----:B------:R-:W-:Y:S05]  /*6d20*/  BSYNC B0 ;  /* 0x0000000000007941 */ /* 0x000fea0003800000 */
.L_x_9094:
        /* <DEDUP_REMOVED lines=43> */
.L_x_9093:
[----:B0-----:R-:W2:Y:S01]  /*6fe0*/  LDL.LU R0, [R1+0x2c] ;  /* 0x00002c0001007983 */ /* 0x001ea20000300800 */
[----:B------:R-:W-:Y:S01]  /*6ff0*/  HADD2.F32 R3, -RZ, R160.H0_H0 ;  /* 0x200000a0ff037230 */ /* 0x000fe20000004100 */
[----:B------:R-:W-:Y:S01]  /*7000*/  MOV R7, c[0x0][0x16c] ;  /* 0x00005b0000077a02 */ /* 0x000fe20000000f00 */
[----:B------:R-:W-:Y:S01]  /*7010*/  HADD2.F32 R2, -RZ, R158.H0_H0 ;  /* 0x2000009eff027230 */ /* 0x000fe20000004100 */
[----:B------:R-:W-:Y:S01]  /*7020*/  FMUL.FTZ R89, R4, UR4 ;  /* 0x0000000404597c20 */ /* 0x000fe20008410000 */
[----:B------:R-:W-:Y:S01]  /*7030*/  HADD2.F32 R6, -RZ, R114.H0_H0 ;  /* 0x20000072ff067230 */ /* 0x000fe20000004100 */
[----:B------:R-:W-:Y:S01]  /*7040*/  ISETP.GE.AND P0, PT, R7, 0x1, PT ;  /* 0x000000010700780c */ /* 0x000fe20003f06270 */
        /* <DEDUP_REMOVED lines=86> */
.L_x_9175:
        /* <DEDUP_REMOVED lines=115> */
[----:B------:R-:W-:Y:S02]  /*7ce0*/  PRMT R29, RZ, 0x7610, R29 ;  /* 0x00007610ff1d7816 */ /* 0x000fe4000000001d */
[----:B------:R-:W-:Y:S01]  /*7cf0*/  ISETP.GE.AND P3, PT, R9, UR36, PT ;  /* 0x0000002409007c0c */ /* 0x000fe2000bf66270 */
[----:B------:R0:W4:Y:S01]  /*7d00*/  @!P4 LDG.E.U16 R28, [R4.64+0x480] ;  /* 0x00048020041cc981 */ /* 0x000122000c1e1500 */
[----:B------:R-:W-:Y:S02]  /*7d10*/  PRMT R30, RZ, 0x7610, R30 ;  /* 0x00007610ff1e7816 */ /* 0x000fe4000000001e */
[C---:B------:R-:W-:Y:S01]  /*7d20*/  LOP3.LUT R7, R6.reuse, 0x2e0, RZ, 0xfc, !PT ;  /* 0x000002e006077812 */ /* 0x040fe200078efcff */
[----:B------:R0:W4:Y:S01]  /*7d30*/  @!P0 LDG.E.U16 R29, [R4.64+0x4c0] ;  /* 0x0004c020041d8981 */ /* 0x000122000c1e1500 */
[----:B------:R-:W-:Y:S02]  /*7d40*/  LOP3.LUT R8, R6, 0x300, RZ, 0xfc, !PT ;  /* 0x0000030006087812 */ /* 0x000fe400078efcff */
[----:B------:R-:W-:Y:S01]  /*7d50*/  PRMT R31, RZ, 0x7610, R31 ;  /* 0x00007610ff1f7816 */ /* 0x000fe2000000001f */
[----:B------:R0:W4:Y:S01]  /*7d60*/  @!P1 LDG.E.U16 R30, [R4.64+0x500] ;  /* 0x00050020041e9981 */ /* 0x000122000c1e1500 */
[----:B------:R-:W-:-:S02]  /*7d70*/  ISETP.GE.AND P0, PT, R7, UR36, PT ;  /* 0x0000002407007c0c */ /* 0x000fc4000bf06270 */
[----:B------:R-:W-:Y:S02]  /*7d80*/  PRMT R32, RZ, 0x7610, R32 ;  /* 0x00007610ff207816 */ /* 0x000fe40000000020 */
[----:B------:R-:W-:Y:S01]  /*7d90*/  LOP3.LUT R7, R6, 0x320, RZ, 0xfc, !PT ;  /* 0x0000032006077812 */ /* 0x000fe200078efcff */
[----:B------:R0:W4:Y:S01]  /*7da0*/  @!P2 LDG.E.U16 R31, [R4.64+0x540] ;  /* 0x00054020041fa981 */ /* 0x000122000c1e1500 */
[----:B------:R-:W-:Y:S02]  /*7db0*/  ISETP.GE.AND P1, PT, R8, UR36, PT ;  /* 0x0000002408007c0c */ /* 0x000fe4000bf26270 */
[----:B------:R-:W-:Y:S01]  /*7dc0*/  LOP3.LUT R8, R6, 0x340, RZ, 0xfc, !PT ;  /* 0x0000034006087812 */ /* 0x000fe200078efcff */
[----:B------:R0:W4:Y:S01]  /*7dd0*/  @!P3 LDG.E.U16 R32, [R4.64+0x580] ;  /* 0x000580200420b981 */ /* 0x000122000c1e1500 */
[----:B------:R-:W-:Y:S02]  /*7de0*/  ISETP.GE.AND P2, PT, R7, UR36, PT ;  /* 0x0000002407007c0c */ /* 0x000fe4000bf46270 */
[----:B------:R-:W-:-:S02]  /*7df0*/  PRMT R33, RZ, 0x7610, R33 ;  /* 0x00007610ff217816 */ /* 0x000fc40000000021 */
[----:B------:R-:W-:Y:S02]  /*7e00*/  ISETP.GE.AND P3, PT, R8, UR36, PT ;  /* 0x0000002408007c0c */ /* 0x000fe4000bf66270 */
[----:B------:R-:W-:Y:S02]  /*7e10*/  LOP3.LUT R7, R6, 0x360, RZ, 0xfc, !PT ;  /* 0x0000036006077812 */ /* 0x000fe400078efcff */
[----:B------:R-:W-:Y:S01]  /*7e20*/  PRMT R66, RZ, 0x7610, R66 ;  /* 0x00007610ff427816 */ /* 0x000fe20000000042 */
[----:B------:R0:W4:Y:S01]  /*7e30*/  @!P0 LDG.E.U16 R33, [R4.64+0x5c0] ;  /* 0x0005c02004218981 */ /* 0x000122000c1e1500 */
[----:B------:R-:W-:Y:S02]  /*7e40*/  PRMT R67, RZ, 0x7610, R67 ;  /* 0x00007610ff437816 */ /* 0x000fe40000000043 */
[----:B------:R-:W-:Y:S02]  /*7e50*/  ISETP.GE.AND P0, PT, R7, UR36, PT ;  /* 0x0000002407007c0c */ /* 0x000fe4000bf06270 */
[----:B------:R-:W-:Y:S01]  /*7e60*/  PRMT R68, RZ, 0x7610, R68 ;  /* 0x00007610ff447816 */ /* 0x000fe20000000044 */
[----:B------:R0:W4:Y:S01]  /*7e70*/  @!P1 LDG.E.U16 R66, [R4.64+0x600] ;  /* 0x0006002004429981 */ /* 0x000122000c1e1500 */
[----:B------:R-:W-:-:S03]  /*7e80*/  PRMT R10, RZ, 0x7610, R10 ;  /* 0x00007610ff0a7816 */ /* 0x000fc6000000000a */
[----:B------:R0:W4:Y:S04]  /*7e90*/  @!P2 LDG.E.U16 R67, [R4.64+0x640] ;  /* 0x000640200443a981 */ /* 0x000128000c1e1500 */
[----:B------:R0:W4:Y:S04]  /*7ea0*/  @!P3 LDG.E.U16 R68, [R4.64+0x680] ;  /* 0x000680200444b981 */ /* 0x000128000c1e1500 */
[----:B------:R0:W4:Y:S01]  /*7eb0*/  @!P0 LDG.E.U16 R10, [R4.64+0x6c0] ;  /* 0x0006c020040a8981 */ /* 0x000122000c1e1500 */
[----:B------:R-:W-:-:S04]  /*7ec0*/  LOP3.LUT R8, R6, 0x380, RZ, 0xfc, !PT ;  /* 0x0000038006087812 */ /* 0x000fc800078efcff */
        /* <DEDUP_REMOVED lines=100> */
[----:B------:R-:W-:-:S03]  /*8510*/  IADD3 R14, R137, 0x2c0, RZ ;  /* 0x000002c0890e7810 */ /* 0x000fc60007ffe0ff */
[----:B------:R0:W-:Y:S01]  /*8520*/  STS.U16 [R16+0x440], R27 ;  /* 0x0004401b10007388 */ /* 0x0001e20000000400 */
[----:B------:R-:W-:-:S03]  /*8530*/  FMUL.RZ R17, R5, 0.15915493667125701904 ;  /* 0x3e22f98305117820 */ /* 0x000fc6000040c000 */
[----:B------:R1:W-:Y:S01]  /*8540*/  STS.U16 [R13+0x480], R28 ;  /* 0x0004801c0d007388 */ /* 0x0003e20000000400 */
[----:B------:R-:W-:Y:S01]  /*8550*/  SHF.L.U32 R5, R4, 0x1, RZ ;  /* 0x0000000104057819 */ /* 0x000fe200000006ff */
[----:B------:R-:W2:Y:S01]  /*8560*/  R2UR UR45, R2 ;  /* 0x00000000022d73c2 */ /* 0x000ea200000e0000 */
[-C--:B------:R-:W-:Y:S02]  /*8570*/  LEA.HI.SX32 R14, R14, R137.reuse, 0x1b ;  /* 0x000000890e0e7211 */ /* 0x080fe400078fdaff */
[----:B0-----:R-:W-:Y:S01]  /*8580*/  SHF.L.U32 R16, R12, 0x1, RZ ;  /* 0x000000010c107819 */ /* 0x001fe200000006ff */
[----:B-1----:R-:W-:Y:S01]  /*8590*/  FMUL.RZ R13, R0, 0.15915493667125701904 ;  /* 0x3e22f983000d7820 */ /* 0x002fe2000040c000 */
        /* <DEDUP_REMOVED lines=12> */
[----:B0-----:R-:W-:Y:S01]  /*8660*/  SHF.L.U32 R16, R0, 0x1, RZ ;  /* 0x0000000100107819 */ /* 0x001fe200000006ff */
[----:B------:R-:W-:-:S04]  /*8670*/  FMUL.FTZ R0, R91, UR43 ;  /* 0x0000002b5b007c20 */ /* 0x000fc80008410000 */
[----:B------:R0:W-:Y:S01]  /*8680*/  MUFU.COS R188, R15 ;  /* 0x0000000f00bc7308 */ /* 0x0001e20000000000 */
[-C--:B------:R-:W-:Y:S01]  /*8690*/  LEA.HI.SX32 R14, R14, R137.reuse, 0x1b ;  /* 0x000000890e0e7211 */ /* 0x080fe200078fdaff */
[----:B------:R1:W-:Y:S01]  /*86a0*/  STS.U16 [R11+0x580], R32 ;  /* 0x000580200b007388 */ /* 0x0003e20000000400 */
[----:B------:R-:W-:Y:S02]  /*86b0*/  SHF.L.U32 R5, R4, 0x1, RZ ;  /* 0x0000000104057819 */ /* 0x000fe400000006ff */
[----:B------:R-:W-:Y:S01]  /*86c0*/  SHF.L.U32 R12, R12, 0x1, RZ ;  /* 0x000000010c0c7819 */ /* 0x000fe200000006ff */
[----:B------:R-:W3:Y:S01]  /*86d0*/  LDL R31, [R1+0x18] ;  /* 0x00001800011f7983 */ /* 0x000ee20000100800 */
[----:B0-----:R-:W-:Y:S01]  /*86e0*/  FMUL.RZ R15, R0, 0.15915493667125701904 ;  /* 0x3e22f983000f7820 */ /* 0x001fe2000040c000 */
[----:B------:R-:W-:Y:S02]  /*86f0*/  IADD3 R0, R137, 0x360, RZ ;  /* 0x0000036089007810 */ /* 0x000fe40007ffe0ff */
[----:B-1----:R-:W-:Y:S01]  /*8700*/  SHF.L.U32 R11, R14, 0x1, RZ ;  /* 0x000000010e0b7819 */ /* 0x002fe200000006ff */
[----:B------:R-:W-:Y:S01]  /*8710*/  STS.U16 [R16+0x5c0], R33 ;  /* 0x0005c02110007388 */ /* 0x000fe20000000400 */
[----:B------:R-:W-:-:S03]  /*8720*/  LEA.HI.SX32 R0, R0, R137, 0x1b ;  /* 0x0000008900007211 */ /* 0x000fc600078fdaff */
[----:B------:R-:W-:Y:S04]  /*8730*/  STS.U16 [R5+0x600], R66 ;  /* 0x0006004205007388 */ /* 0x000fe80000000400 */
[----:B------:R-:W-:Y:S04]  /*8740*/  STS.U16 [R12+0x640], R67 ;  /* 0x000640430c007388 */ /* 0x000fe80000000400 */
[----:B------:R0:W-:Y:S01]  /*8750*/  STS.U16 [R11+0x680], R68 ;  /* 0x000680440b007388 */ /* 0x0001e20000000400 */
[----:B------:R-:W-:Y:S01]  /*8760*/  FMUL.FTZ R4, R90, UR43 ;  /* 0x0000002b5a047c20 */ /* 0x000fe20008410000 */
[----:B------:R-:W-:Y:S01]  /*8770*/  MUFU.SIN R183, R13 ;  /* 0x0000000d00b77308 */ /* 0x000fe20000000400 */
[----:B0-----:R-:W-:-:S02]  /*8780*/  SHF.L.U32 R11, R0, 0x1, RZ ;  /* 0x00000001000b7819 */ /* 0x001fc400000006ff */
[----:B--2---:R-:W-:-:S03]  /*8790*/  MOV R0, UR45 ;  /* 0x0000002d00007c02 */ /* 0x004fc60008000f00 */
[----:B------:R0:W-:Y:S02]  /*87a0*/  STS.U16 [R11+0x6c0], R10 ;  /* 0x0006c00a0b007388 */ /* 0x0001e40000000400 */
[----:B------:R1:W-:Y:S01]  /*87b0*/  MUFU.COS R184, R13 ;  /* 0x0000000d00b87308 */ /* 0x0003e20000000000 */
[----:B------:R-:W-:Y:S01]  /*87c0*/  FMUL.FTZ R0, R0, 1.4426950216293334961 ;  /* 0x3fb8aa3b00007820 */ /* 0x000fe20000410000 */
[----:B0-----:R-:W-:Y:S01]  /*87d0*/  IADD3 R10, R137, 0x3e0, RZ ;  /* 0x000003e0890a7810 */ /* 0x001fe20007ffe0ff */
[----:B-1----:R-:W-:-:S03]  /*87e0*/  FMUL.RZ R13, R4, 0.15915493667125701904 ;  /* 0x3e22f983040d7820 */ /* 0x002fc6000040c000 */
[----:B------:R-:W-:Y:S02]  /*87f0*/  LEA.HI.SX32 R10, R10, R137, 0x1b ;  /* 0x000000890a0a7211 */ /* 0x000fe400078fdaff */
[----:B------:R-:W-:Y:S01]  /*8800*/  MUFU.SIN R179, R13 ;  /* 0x0000000d00b37308 */ /* 0x000fe20000000400 */
[----:B------:R-:W-:-:S07]  /*8810*/  IADD3 R2, R137, 0x380, RZ ;  /* 0x0000038089027810 */ /* 0x000fce0007ffe0ff */
[----:B------:R0:W-:Y:S01]  /*8820*/  MUFU.COS R180, R13 ;  /* 0x0000000d00b47308 */ /* 0x0001e20000000000 */
[----:B------:R-:W-:Y:S02]  /*8830*/  IADD3 R4, R137, 0x3c0, RZ ;  /* 0x000003c089047810 */ /* 0x000fe40007ffe0ff */
[----:B0-----:R-:W-:Y:S01]  /*8840*/  SHF.L.U32 R13, R10, 0x1, RZ ;  /* 0x000000010a0d7819 */ /* 0x001fe200000006ff */
[----:B------:R-:W-:-:S04]  /*8850*/  FMUL.FTZ R10, R0, R102 ;  /* 0x00000066000a7220 */ /* 0x000fc80000410000 */
[----:B------:R-:W-:Y:S01]  /*8860*/  MUFU.SIN R181, R15 ;  /* 0x0000000f00b57308 */ /* 0x000fe20000000400 */
[-C--:B------:R-:W-:Y:S02]  /*8870*/  LEA.HI.SX32 R2, R2, R137.reuse, 0x1b ;  /* 0x0000008902027211 */ /* 0x080fe400078fdaff */
[----:B------:R-:W-:-:S05]  /*8880*/  LEA.HI.SX32 R4, R4, R137, 0x1b ;  /* 0x0000008904047211 */ /* 0x000fca00078fdaff */
[----:B------:R-:W-:Y:S01]  /*8890*/  MUFU.COS R182, R15 ;  /* 0x0000000f00b67308 */ /* 0x000fe20000000000 */
[----:B------:R-:W-:-:S07]  /*88a0*/  SHF.L.U32 R12, R2, 0x1, RZ ;  /* 0x00000001020c7819 */ /* 0x000fce00000006ff */
[----:B------:R-:W0:Y:S01]  /*88b0*/  MUFU.EX2 R15, R10 ;  /* 0x0000000a000f7308 */ /* 0x000e220000000800 */
[----:B------:R-:W-:Y:S01]  /*88c0*/  SHF.L.U32 R11, R4, 0x1, RZ ;  /* 0x00000001040b7819 */ /* 0x000fe200000006ff */
[----:B------:R-:W-:Y:S01]  /*88d0*/  FMUL.FTZ R4, R0, R103 ;  /* 0x0000006700047220 */ /* 0x000fe20000410000 */
[----:B------:R1:W-:Y:S05]  /*88e0*/  STS.U16 [R12+0x700], R9 ;  /* 0x000700090c007388 */ /* 0x0003ea0000000400 */
[----:B-1----:R-:W1:Y:S01]  /*88f0*/  MUFU.EX2 R12, R4 ;  /* 0x00000004000c7308 */ /* 0x002e620000000800 */
[C---:B0-----:R-:W-:Y:S02]  /*8900*/  FMUL.FTZ R204, R15.reuse, R204 ;  /* 0x000000cc0fcc7220 */ /* 0x041fe40000410000 */
[----:B------:R-:W-:-:S02]  /*8910*/  FMUL.FTZ R203, R15, R203 ;  /* 0x000000cb0fcb7220 */ /* 0x000fc40000410000 */
[----:B------:R-:W2:Y:S01]  /*8920*/  LDL R15, [R1+0x10] ;  /* 0x00001000010f7983 */ /* 0x000ea20000100800 */
[C---:B-1----:R-:W-:Y:S02]  /*8930*/  FMUL.FTZ R206, R12.reuse, R206 ;  /* 0x000000ce0cce7220 */ /* 0x042fe40000410000 */
[----:B------:R-:W-:Y:S02]  /*8940*/  FMUL.FTZ R205, R12, R205 ;  /* 0x000000cd0ccd7220 */ /* 0x000fe40000410000 */
[----:B------:R-:W4:Y:S01]  /*8950*/  LDL R12, [R1+0xc] ;  /* 0x00000c00010c7983 */ /* 0x000f220000100800 */
[----:B------:R-:W-:Y:S08]  /*8960*/  MUFU.SIN R189, R70 ;  /* 0x0000004600bd7308 */ /* 0x000ff00000000400 */
[----:B------:R0:W-:Y:S02]  /*8970*/  MUFU.COS R190, R70 ;  /* 0x0000004600be7308 */ /* 0x0001e40000000000 */
[----:B0-----:R-:W3:Y:S01]  /*8980*/  LDL R70, [R1+0x14] ;  /* 0x0000140001467983 */ /* 0x001ee20000100800 */
[----:B------:R-:W-:-:S06]  /*8990*/  FMUL.FTZ R18, R0, R100 ;  /* 0x0000006400127220 */ /* 0x000fcc0000410000 */
[----:B------:R-:W0:Y:S01]  /*89a0*/  MUFU.EX2 R18, R18 ;  /* 0x0000001200127308 */ /* 0x000e220000000800 */
[----:B------:R-:W-:-:S07]  /*89b0*/  FMUL.FTZ R26, R0, R95 ;  /* 0x0000005f001a7220 */ /* 0x000fce0000410000 */
[----:B------:R-:W1:Y:S01]  /*89c0*/  MUFU.EX2 R26, R26 ;  /* 0x0000001a001a7308 */ /* 0x000e620000000800 */
[----:B------:R-:W-:Y:S02]  /*89d0*/  FMUL.FTZ R24, R0, R96 ;  /* 0x0000006000187220 */ /* 0x000fe40000410000 */
[C---:B0-----:R-:W-:Y:S02]  /*89e0*/  FMUL.FTZ R200, R18.reuse, R200 ;  /* 0x000000c812c87220 */ /* 0x041fe40000410000 */
[----:B------:R-:W-:Y:S02]  /*89f0*/  FMUL.FTZ R199, R18, R199 ;  /* 0x000000c712c77220 */ /* 0x000fe40000410000 */
[----:B------:R-:W3:Y:S01]  /*8a00*/  LDL R18, [R1+0x8] ;  /* 0x0000080001127983 */ /* 0x000ee20000100800 */
[----:B------:R-:W-:Y:S01]  /*8a10*/  MUFU.SIN R191, R69 ;  /* 0x0000004500bf7308 */ /* 0x000fe20000000400 */
[C---:B-1----:R-:W-:Y:S02]  /*8a20*/  FMUL.FTZ R190, R26.reuse, R190 ;  /* 0x000000be1abe7220 */ /* 0x042fe40000410000 */
[----:B------:R-:W-:-:S05]  /*8a30*/  FMUL.FTZ R189, R26, R189 ;  /* 0x000000bd1abd7220 */ /* 0x000fca0000410000 */
[----:B------:R-:W-:Y:S08]  /*8a40*/  MUFU.COS R192, R69 ;  /* 0x0000004500c07308 */ /* 0x000ff00000000000 */
[----:B------:R-:W0:Y:S02]  /*8a50*/  MUFU.EX2 R24, R24 ;  /* 0x0000001800187308 */ /* 0x000e240000000800 */
[----:B0-----:R-:W-:-:S02]  /*8a60*/  FMUL.FTZ R192, R24, R192 ;  /* 0x000000c018c07220 */ /* 0x001fc40000410000 */
[----:B------:R-:W-:Y:S01]  /*8a70*/  FMUL.FTZ R191, R24, R191 ;  /* 0x000000bf18bf7220 */ /* 0x000fe20000410000 */
        /* <DEDUP_REMOVED lines=19> */
[----:B--2---:R-:W-:Y:S02]  /*8bb0*/  HADD2.F32 R26, -RZ, R15.H0_H0 ;  /* 0x2000000fff1a7230 */ /* 0x004fe40000004100 */
[----:B------:R-:W2:Y:S01]  /*8bc0*/  LDL R15, [R1+0x4] ;  /* 0x00000400010f7983 */ /* 0x000ea20000100800 */
[----:B----4-:R-:W-:-:S03]  /*8bd0*/  HADD2.F32 R24, -RZ, R12.H0_H0 ;  /* 0x2000000cff187230 */ /* 0x010fc60000004100 */
[----:B------:R-:W4:Y:S01]  /*8be0*/  LDL R12, [R1] ;  /* 0x00000000010c7983 */ /* 0x000f220000100800 */
[----:B------:R-:W-:Y:S02]  /*8bf0*/  LEA.HI.SX32 R2, R2, R2, 0x1b ;  /* 0x0000000202027211 */ /* 0x000fe400078fdaff */
[C---:B------:R-:W-:Y:S01]  /*8c00*/  ISETP.NE.AND P2, PT, R138.reuse, RZ, PT ;  /* 0x000000ff8a00720c */ /* 0x040fe20003f45270 */
[----:B------:R1:W-:Y:S01]  /*8c10*/  STS.U16 [R14+0x740], R7 ;  /* 0x000740070e007388 */ /* 0x0003e20000000400 */
[----:B------:R-:W-:Y:S01]  /*8c20*/  IADD3 R130, R138, 0x200, RZ ;  /* 0x000002008a827810 */ /* 0x000fe20007ffe0ff */
[C---:B0-----:R-:W-:Y:S01]  /*8c30*/  FMUL.FTZ R64, R5.reuse, R64 ;  /* 0x0000004005407220 */ /* 0x041fe20000410000 */
[----:B------:R-:W-:Y:S01]  /*8c40*/  SHF.L.U32 R4, R2, 0x1, RZ ;  /* 0x0000000102047819 */ /* 0x000fe200000006ff */
[----:B------:R-:W-:Y:S01]  /*8c50*/  FMUL.FTZ R65, R5, R65 ;  /* 0x0000004105417220 */ /* 0x000fe20000410000 */
[----:B------:R-:W-:Y:S02]  /*8c60*/  MOV R68, UR34 ;  /* 0x0000002200447c02 */ /* 0x000fe40008000f00 */
[----:B------:R-:W-:-:S02]  /*8c70*/  MOV R69, UR35 ;  /* 0x0000002300457c02 */ /* 0x000fc40008000f00 */
[----:B-1----:R-:W-:Y:S01]  /*8c80*/  MOV R7, UR36 ;  /* 0x0000002400077c02 */ /* 0x002fe20008000f00 */
[----:B------:R-:W-:Y:S03]  /*8c90*/  STS.U16 [R11+0x780], R8 ;  /* 0x000780080b007388 */ /* 0x000fe60000000400 */
[----:B------:R-:W-:Y:S01]  /*8ca0*/  SEL R5, R7, R130, !P2 ;  /* 0x0000008207057207 */ /* 0x000fe20005000000 */
[----:B------:R0:W-:Y:S01]  /*8cb0*/  STS.U16 [R13+0x7c0], R6 ;  /* 0x0007c0060d007388 */ /* 0x0001e20000000400 */
[----:B------:R-:W-:Y:S01]  /*8cc0*/  MUFU.SIN R185, R17 ;  /* 0x0000001100b97308 */ /* 0x000fe20000000400 */
[----:B------:R-:W-:-:S06]  /*8cd0*/  NOP ;  /* 0x0000000000007918 */ /* 0x000fcc0000000000 */
[----:B------:R-:W1:Y:S01]  /*8ce0*/  LDS.U16 R33, [R4] ;  /* 0x0000000004217984 */ /* 0x000e620000000400 */
[----:B------:R0:W-:Y:S03]  /*8cf0*/  MUFU.COS R186, R17 ;  /* 0x0000001100ba7308 */ /* 0x0001e60000000000 */
[----:B------:R-:W1:Y:S04]  /*8d00*/  LDS.U16 R32, [R4+0x2] ;  /* 0x0000020004207984 */ /* 0x000e680000000400 */
[----:B------:R-:W1:Y:S04]  /*8d10*/  LDS.U16 R28, [R4+0x4] ;  /* 0x00000400041c7984 */ /* 0x000e680000000400 */
[----:B------:R-:W1:Y:S04]  /*8d20*/  LDS.U16 R29, [R4+0x6] ;  /* 0x00000600041d7984 */ /* 0x000e680000000400 */
[----:B------:R-:W-:Y:S04]  /*8d30*/  LDS.U16 R25, [R4+0x8] ;  /* 0x0000080004197984 */ /* 0x000fe80000000400 */
[----:B------:R-:W1:Y:S04]  /*8d40*/  LDS.U16 R27, [R4+0xa] ;  /* 0x00000a00041b7984 */ /* 0x000e680000000400 */
[----:B------:R-:W1:Y:S04]  /*8d50*/  LDS.U16 R23, [R4+0xc] ;  /* 0x00000c0004177984 */ /* 0x000e680000000400 */
[----:B------:R-:W1:Y:S04]  /*8d60*/  LDS.U16 R22, [R4+0xe] ;  /* 0x00000e0004167984 */ /* 0x000e680000000400 */
[----:B------:R-:W-:Y:S04]  /*8d70*/  LDS.U16 R19, [R4+0x10] ;  /* 0x0000100004137984 */ /* 0x000fe80000000400 */
[----:B------:R-:W1:Y:S04]  /*8d80*/  LDS.U16 R20, [R4+0x12] ;  /* 0x0000120004147984 */ /* 0x000e680000000400 */
[----:B0-----:R-:W0:Y:S04]  /*8d90*/  LDS.U16 R17, [R4+0x14] ;  /* 0x0000140004117984 */ /* 0x001e280000000400 */
        /* <DEDUP_REMOVED lines=20> */
[----:B------:R1:W0:Y:S04]  /*8ee0*/  LDS.U16 R164, [R4+0x3e] ;  /* 0x00003e0004a47984 */ /* 0x0002280000000400 */
[----:B------:R1:W-:Y:S04]  /*8ef0*/  STS.64 [R5.X8+0x1d10], R64 ;  /* 0x001d104005007388 */ /* 0x0003e80000008a00 */
[----:B------:R-:W5:Y:S01]  /*8f00*/  LDG.E.64 R68, [R68.64] ;  /* 0x0000002044447981 */ /* 0x000f62000c1e1b00 */
[----:B------:R-:W-:Y:S01]  /*8f10*/  HFMA2.MMA R2, -RZ, RZ, 0, 9.5367431640625e-07 ;  /* 0x00000010ff027435 */ /* 0x000fe200000001ff */
[----:B------:R-:W-:Y:S01]  /*8f20*/  CS2R R66, SRZ ;  /* 0x0000000000427805 */ /* 0x000fe2000001ff00 */
[----:B------:R-:W-:-:S08]  /*8f30*/  FMUL.FTZ R6, R0, R101 ;  /* 0x0000006500067220 */ /* 0x000fd00000410000 */
[----:B------:R-:W-:Y:S01]  /*8f40*/  @!P1 IMAD.WIDE R2, R3, R2, UR40 ;  /* 0x0000002803029e25 */ /* 0x000fe2000f8e0202 */
[----:B------:R-:W-:Y:S03]  /*8f50*/  BAR.SYNC.DEFER_BLOCKING 0x0 ;  /* 0x0000000000007b1d */ /* 0x000fe60000010000 */
[C---:B-1----:R-:W-:Y:S02]  /*8f60*/  FMUL.FTZ R4, R0.reuse, R98 ;  /* 0x0000006200047220 */ /* 0x042fe40000410000 */
[C---:B------:R-:W-:Y:S01]  /*8f70*/  FMUL.FTZ R9, R0.reuse, R104 ;  /* 0x0000006800097220 */ /* 0x040fe20000410000 */
[----:B------:R-:W-:Y:S01]  /*8f80*/  MUFU.EX2 R6, R6 ;  /* 0x0000000600067308 */ /* 0x000fe20000000800 */
[C---:B------:R-:W-:Y:S02]  /*8f90*/  FMUL.FTZ R5, R0.reuse, R97 ;  /* 0x0000006100057220 */ /* 0x040fe40000410000 */
[----:B------:R-:W-:-:S05]  /*8fa0*/  FMUL.FTZ R30, R0, R94 ;  /* 0x0000005e001e7220 */ /* 0x000fca0000410000 */
[----:B------:R-:W-:Y:S01]  /*8fb0*/  MUFU.SIN R195, R71 ;  /* 0x0000004700c37308 */ /* 0x000fe20000000400 */
[----:B------:R1:W5:Y:S07]  /*8fc0*/  @!P1 LDG.E.64 R66, [R2.64+0x8] ;  /* 0x0000082002429981 */ /* 0x00036e000c1e1b00 */
[----:B------:R-:W-:Y:S01]  /*8fd0*/  MUFU.COS R196, R71 ;  /* 0x0000004700c47308 */ /* 0x000fe20000000000 */
[----:B-1----:R-:W-:-:S07]  /*8fe0*/  FMUL.FTZ R2, R0, R93 ;  /* 0x0000005d00027220 */ /* 0x002fce0000410000 */
[----:B------:R-:W-:Y:S08]  /*8ff0*/  MUFU.EX2 R4, R4 ;  /* 0x0000000400047308 */ /* 0x000ff00000000800 */
[----:B------:R-:W1:Y:S01]  /*9000*/  MUFU.EX2 R2, R2 ;  /* 0x0000000200027308 */ /* 0x000e620000000800 */
[----:B------:R-:W-:-:S07]  /*9010*/  HADD2.F32 R33, -RZ, R33.H0_H0 ;  /* 0x20000021ff217230 */ /* 0x000fce0000004100 */
        /* <DEDUP_REMOVED lines=10> */
[-C--:B------:R-:W-:Y:S02]  /*90c0*/  FMUL.FTZ R2, R33, R105.reuse ;  /* 0x0000006921027220 */ /* 0x080fe40000410000 */
[----:B------:R-:W-:Y:S02]  /*90d0*/  FMUL.FTZ R6, R32, R105 ;  /* 0x0000006920067220 */ /* 0x000fe40000410000 */
[----:B------:R-:W-:-:S02]  /*90e0*/  FMUL.FTZ R196, R4, R196 ;  /* 0x000000c404c47220 */ /* 0x000fc40000410000 */
[----:B------:R-:W-:Y:S01]  /*90f0*/  FMUL.FTZ R195, R4, R195 ;  /* 0x000000c304c37220 */ /* 0x000fe20000410000 */
[----:B------:R-:W3:Y:S01]  /*9100*/  MUFU.EX2 R3, R3 ;  /* 0x0000000300037308 */ /* 0x000ee20000000800 */
[C---:B------:R-:W-:Y:S02]  /*9110*/  FMUL.FTZ R21, R0.reuse, R99 ;  /* 0x0000006300157220 */ /* 0x040fe40000410000 */
[C---:B------:R-:W-:Y:S02]  /*9120*/  FMUL.FTZ R4, R0.reuse, R91 ;  /* 0x0000005b00047220 */ /* 0x040fe40000410000 */
[----:B0-----:R-:W-:Y:S02]  /*9130*/  FMUL.FTZ R207, R9, R207 ;  /* 0x000000cf09cf7220 */ /* 0x001fe40000410000 */
[----:B------:R-:W-:Y:S02]  /*9140*/  FMUL.FTZ R0, R0, R90 ;  /* 0x0000005a00007220 */ /* 0x000fe40000410000 */
[----:B------:R-:W-:-:S02]  /*9150*/  FMUL.FTZ R247, R31, R2 ;  /* 0x000000021ff77220 */ /* 0x000fc40000410000 */
[----:B------:R-:W-:Y:S01]  /*9160*/  FMUL.FTZ R245, R31, R6 ;  /* 0x000000061ff57220 */ /* 0x000fe20000410000 */
[----:B------:R-:W-:Y:S01]  /*9170*/  HADD2.F32 R28, -RZ, R28.H0_H0 ;  /* 0x2000001cff1c7230 */ /* 0x000fe20000004100 */
[C---:B------:R-:W-:Y:S02]  /*9180*/  FMUL.FTZ R194, R5.reuse, R194 ;  /* 0x000000c205c27220 */ /* 0x040fe40000410000 */
[----:B------:R-:W-:Y:S02]  /*9190*/  FMUL.FTZ R193, R5, R193 ;  /* 0x000000c105c17220 */ /* 0x000fe40000410000 */
[----:B------:R-:W-:Y:S02]  /*91a0*/  FMUL.FTZ R208, R9, R208 ;  /* 0x000000d009d07220 */ /* 0x000fe40000410000 */
[C---:B------:R-:W-:Y:S01]  /*91b0*/  FMUL.FTZ R5, R207.reuse, R247 ;  /* 0x000000f7cf057220 */ /* 0x040fe20000410000 */
[----:B------:R-:W0:Y:S01]  /*91c0*/  MUFU.EX2 R0, R0 ;  /* 0x0000000000007308 */ /* 0x000e220000000800 */
[----:B------:R-:W-:Y:S01]  /*91d0*/  FMUL.FTZ R2, R207, R245 ;  /* 0x000000f5cf027220 */ /* 0x000fe20000410000 */
[----:B------:R-:W-:Y:S01]  /*91e0*/  HADD2.F32 R29, -RZ, R29.H0_H0 ;  /* 0x2000001dff1d7230 */ /* 0x000fe20000004100 */
[----:B-1----:R-:W-:-:S02]  /*91f0*/  FMUL.FTZ R188, R30, R188 ;  /* 0x000000bc1ebc7220 */ /* 0x002fc40000410000 */
[----:B------:R-:W-:Y:S01]  /*9200*/  FMUL.FTZ R187, R30, R187 ;  /* 0x000000bb1ebb7220 */ /* 0x000fe20000410000 */
[----:B------:R-:W-:Y:S01]  /*9210*/  HADD2.F32 R30, -RZ, R70.H0_H0 ;  /* 0x20000046ff1e7230 */ /* 0x000fe20000004100 */
[----:B------:R-:W-:Y:S02]  /*9220*/  FFMA.FTZ R9, R208, R245, R5 ;  /* 0x000000f5d0097223 */ /* 0x000fe40000010005 */
[-C--:B------:R-:W-:Y:S02]  /*9230*/  FMUL.FTZ R246, R28, R104.reuse ;  /* 0x000000681cf67220 */ /* 0x080fe40000410000 */
[----:B------:R-:W-:Y:S01]  /*9240*/  FFMA.FTZ R5, R208, R247, -R2 ;  /* 0x000000f7d0057223 */ /* 0x000fe20000010802 */
[----:B------:R-:W1:Y:S01]  /*9250*/  MUFU.EX2 R4, R4 ;  /* 0x0000000400047308 */ /* 0x000e620000000800 */
[----:B------:R-:W-:Y:S02]  /*9260*/  FMUL.FTZ R244, R29, R104 ;  /* 0x000000681df47220 */ /* 0x000fe40000410000 */
[----:B------:R-:W-:Y:S01]  /*9270*/  FFMA.FTZ R5, R30, R246, R5 ;  /* 0x000000f61e057223 */ /* 0x000fe20000010005 */
[----:B------:R-:W-:Y:S01]  /*9280*/  HADD2.F32 R27, -RZ, R27.H0_H0 ;  /* 0x2000001bff1b7230 */ /* 0x000fe20000004100 */
[----:B---3--:R-:W-:-:S02]  /*9290*/  FMUL.FTZ R184, R3, R184 ;  /* 0x000000b803b87220 */ /* 0x008fc40000410000 */
[----:B------:R-:W-:Y:S02]  /*92a0*/  FMUL.FTZ R183, R3, R183 ;  /* 0x000000b703b77220 */ /* 0x000fe40000410000 */
[----:B------:R-:W-:Y:S02]  /*92b0*/  FFMA.FTZ R9, R30, R244, R9 ;  /* 0x000000f41e097223 */ /* 0x000fe40000010009 */
[C---:B------:R-:W-:Y:S01]  /*92c0*/  FMUL.FTZ R3, R205.reuse, R5 ;  /* 0x00000005cd037220 */ /* 0x040fe20000410000 */
[----:B------:R-:W-:Y:S01]  /*92d0*/  HADD2.F32 R25, -RZ, R25.H0_H0 ;  /* 0x20000019ff197230 */ /* 0x000fe20000004100 */
[-C--:B------:R-:W-:Y:S02]  /*92e0*/  FMUL.FTZ R2, R205, R9.reuse ;  /* 0x00000009cd027220 */ /* 0x080fe40000410000 */
[----:B------:R-:W-:Y:S02]  /*92f0*/  FFMA.FTZ R9, R206, R9, R3 ;  /* 0x00000009ce097223 */ /* 0x000fe40000010003 */
[----:B------:R-:W-:-:S02]  /*9300*/  FMUL.FTZ R242, R27, R103 ;  /* 0x000000671bf27220 */ /* 0x000fc40000410000 */
[C---:B0-----:R-:W-:Y:S02]  /*9310*/  FMUL.FTZ R180, R0.reuse, R180 ;  /* 0x000000b400b47220 */ /* 0x041fe40000410000 */
        /* <DEDUP_REMOVED lines=16> */
[-C--:B------:R-:W-:Y:S02]  /*9420*/  FFMA.FTZ R5, R204, R4.reuse, -R5 ;  /* 0x00000004cc057223 */ /* 0x080fe40000010805 */
[----:B------:R-:W-:Y:S02]  /*9430*/  FMUL.FTZ R4, R203, R4 ;  /* 0x00000004cb047220 */ /* 0x000fe40000410000 */
[----:B------:R-:W-:Y:S02]  /*9440*/  FFMA.FTZ R2, R206, R3, -R2 ;  /* 0x00000003ce027223 */ /* 0x000fe40000010802 */
[----:B------:R-:W-:-:S02]  /*9450*/  FMUL.FTZ R141, R23, R102 ;  /* 0x00000066178d7220 */ /* 0x000fc40000410000 */
[----:B------:R-:W-:Y:S02]  /*9460*/  FMUL.FTZ R3, R205, R3 ;  /* 0x00000003cd037220 */ /* 0x000fe40000410000 */
[----:B------:R-:W-:Y:S02]  /*9470*/  FFMA.FTZ R9, R204, R9, R4 ;  /* 0x00000009cc097223 */ /* 0x000fe40000010004 */
[----:B------:R-:W-:Y:S02]  /*9480*/  FMUL.FTZ R142, R22, R102 ;  /* 0x00000066168e7220 */ /* 0x000fe40000410000 */
[----:B------:R-:W-:Y:S02]  /*9490*/  FFMA.FTZ R4, R24, R141, R5 ;  /* 0x0000008d18047223 */ /* 0x000fe40000010005 */
[----:B------:R-:W-:Y:S01]  /*94a0*/  FFMA.FTZ R3, R206, R0, R3 ;  /* 0x00000000ce037223 */ /* 0x000fe20000010003 */
[----:B------:R-:W-:Y:S01]  /*94b0*/  HADD2.F32 R20, -RZ, R20.H0_H0 ;  /* 0x20000014ff147230 */ /* 0x000fe20000004100 */
[----:B------:R-:W-:-:S02]  /*94c0*/  FFMA.FTZ R9, R24, R142, R9 ;  /* 0x0000008e18097223 */ /* 0x000fc40000010009 */
[----:B------:R-:W-:Y:S02]  /*94d0*/  FMUL.FTZ R0, R201, R4 ;  /* 0x00000004c9007220 */ /* 0x000fe40000410000 */
[----:B------:R-:W-:Y:S01]  /*94e0*/  FMUL.FTZ R5, R203, R3 ;  /* 0x00000003cb057220 */ /* 0x000fe20000410000 */
[----:B------:R-:W-:Y:S01]  /*94f0*/  HADD2.F32 R19, -RZ, R19.H0_H0 ;  /* 0x20000013ff137230 */ /* 0x000fe20000004100 */
[C---:B0-----:R-:W-:Y:S02]  /*9500*/  FMUL.FTZ R198, R21.reuse, R198 ;  /* 0x000000c615c67220 */ /* 0x041fe40000410000 */
[----:B------:R-:W-:Y:S01]  /*9510*/  FMUL.FTZ R197, R21, R197 ;  /* 0x000000c515c57220 */ /* 0x000fe20000410000 */
[----:B------:R-:W-:Y:S01]  /*9520*/  HADD2.F32 R21, -RZ, R18.H0_H0 ;  /* 0x20000012ff157230 */ /* 0x000fe20000004100 */
[-C--:B------:R-:W-:Y:S02]  /*9530*/  FFMA.FTZ R0, R202, R9.reuse, R0 ;  /* 0x00000009ca007223 */ /* 0x080fe40000010000 */
[----:B------:R-:W-:-:S02]  /*9540*/  FMUL.FTZ R9, R201, R9 ;  /* 0x00000009c9097220 */ /* 0x000fc40000410000 */
[-C--:B------:R-:W-:Y:S02]  /*9550*/  FFMA.FTZ R5, R204, R2.reuse, -R5 ;  /* 0x00000002cc057223 */ /* 0x080fe40000010805 */
[-C--:B------:R-:W-:Y:S02]  /*9560*/  FMUL.FTZ R144, R20, R101.reuse ;  /* 0x0000006514907220 */ /* 0x080fe40000410000 */
        /* <DEDUP_REMOVED lines=9> */
[----:B--2---:R-:W-:Y:S01]  /*9600*/  HADD2.F32 R18, -RZ, R15.H0_H0 ;  /* 0x2000000fff127230 */ /* 0x004fe20000004100 */
        /* <DEDUP_REMOVED lines=14> */
[----:B----4-:R-:W-:Y:S01]  /*96f0*/  HADD2.F32 R15, -RZ, R12.H0_H0 ;  /* 0x2000000cff0f7230 */ /* 0x010fe20000004100 */
[-C--:B------:R-:W-:Y:S01]  /*9700*/  FFMA.FTZ R2, R198, R9.reuse, R2 ;  /* 0x00000009c6027223 */ /* 0x080fe20000010002 */
[----:B------:R-:W-:Y:S01]  /*9710*/  HADD2.F32 R13, -RZ, R13.H0_H0 ;  /* 0x2000000dff0d7230 */ /* 0x000fe20000004100 */
[----:B------:R-:W-:-:S02]  /*9720*/  FMUL.FTZ R9, R197, R9 ;  /* 0x00000009c5097220 */ /* 0x000fc40000410000 */
[-C--:B------:R-:W-:Y:S02]  /*9730*/  FMUL.FTZ R148, R14, R99.reuse ;  /* 0x000000630e947220 */ /* 0x080fe40000410000 */
        /* <DEDUP_REMOVED lines=62> */
[----:B------:R-:W-:Y:S02]  /*9b20*/  FFMA.FTZ R70, R5, R231, R70 ;  /* 0x000000e705467223 */ /* 0x000fe40000010046 */
[-C--:B------:R-:W-:Y:S01]  /*9b30*/  FMUL.FTZ R3, R191, R2.reuse ;  /* 0x00000002bf037220 */ /* 0x080fe20000410000 */
[----:B------:R-:W-:Y:S01]  /*9b40*/  HADD2.F32 R173, -RZ, R173.H0_H0 ;  /* 0x200000adffad7230 */ /* 0x000fe20000004100 */
[----:B------:R-:W-:Y:S02]  /*9b50*/  FFMA.FTZ R71, R192, R2, R71 ;  /* 0x00000002c0477223 */ /* 0x000fe40000010047 */
[----:B------:R-:W-:-:S02]  /*9b60*/  FFMA.FTZ R131, R5, R230, R131 ;  /* 0x000000e605837223 */ /* 0x000fc40000010083 */
[----:B------:R-:W-:Y:S02]  /*9b70*/  FMUL.FTZ R2, R187, R70 ;  /* 0x00000046bb027220 */ /* 0x000fe40000410000 */
[----:B------:R-:W-:Y:S01]  /*9b80*/  FFMA.FTZ R3, R192, R0, -R3 ;  /* 0x00000000c0037223 */ /* 0x000fe20000010803 */
        /* <DEDUP_REMOVED lines=48> */
[----:B------:R-:W-:Y:S02]  /*9e90*/  FFMA.FTZ R0, R184, R71, R0 ;  /* 0x00000047b8007223 */ /* 0x000fe40000010000 */
[----:B------:R-:W-:-:S02]  /*9ea0*/  FMUL.FTZ R130, R181, R130 ;  /* 0x00000082b5827220 */ /* 0x000fc40000410000 */
[----:B------:R-:W-:Y:S01]  /*9eb0*/  FMUL.FTZ R71, R183, R71 ;  /* 0x00000047b7477220 */ /* 0x000fe20000410000 */
[----:B------:R-:W-:Y:S01]  /*9ec0*/  HADD2.F32 R2, -RZ, R107.H0_H0 ;  /* 0x2000006bff027230 */ /* 0x000fe20000004100 */
[----:B------:R-:W-:Y:S02]  /*9ed0*/  FMUL.FTZ R239, R166, R91 ;  /* 0x0000005ba6ef7220 */ /* 0x000fe40000410000 */
[----:B------:R-:W-:Y:S02]  /*9ee0*/  FFMA.FTZ R139, R182, R139, -R130 ;  /* 0x0000008bb68b7223 */ /* 0x000fe40000010882 */
[----:B------:R-:W-:Y:S02]  /*9ef0*/  FMUL.FTZ R238, R167, R91 ;  /* 0x0000005ba7ee7220 */ /* 0x000fe40000410000 */
[----:B------:R-:W-:Y:S02]  /*9f00*/  FFMA.FTZ R71, R184, R70, -R71 ;  /* 0x00000046b8477223 */ /* 0x000fe40000010847 */
[----:B------:R-:W-:-:S02]  /*9f10*/  FFMA.FTZ R130, R2, R239, R131 ;  /* 0x000000ef02827223 */ /* 0x000fc40000010083 */
[C---:B------:R-:W-:Y:S01]  /*9f20*/  FMUL.FTZ R70, R181.reuse, R0 ;  /* 0x00000000b5467220 */ /* 0x040fe20000410000 */
[----:B------:R-:W-:Y:S01]  /*9f30*/  ISETP.NE.AND P1, PT, R138, 0x1f, PT ;  /* 0x0000001f8a00780c */ /* 0x000fe20003f25270 */
[----:B------:R-:W-:Y:S02]  /*9f40*/  FFMA.FTZ R139, R2, R238, R139 ;  /* 0x000000ee028b7223 */ /* 0x000fe4000001008b */
[-C--:B------:R-:W-:Y:S02]  /*9f50*/  FMUL.FTZ R131, R181, R71.reuse ;  /* 0x00000047b5837220 */ /* 0x080fe40000410000 */
[C---:B------:R-:W-:Y:S02]  /*9f60*/  FFMA.FTZ R70, R182.reuse, R71, -R70 ;  /* 0x00000047b6467223 */ /* 0x040fe40000010846 */
[----:B------:R-:W-:Y:S02]  /*9f70*/  FMUL.FTZ R71, R179, R139 ;  /* 0x0000008bb3477220 */ /* 0x000fe40000410000 */
[----:B------:R-:W-:-:S02]  /*9f80*/  FFMA.FTZ R131, R182, R0, R131 ;  /* 0x00000000b6837223 */ /* 0x000fc40000010083 */
[C---:B------:R-:W-:Y:S02]  /*9f90*/  FFMA.FTZ R155, R180.reuse, R130, R71 ;  /* 0x00000082b49b7223 */ /* 0x040fe40000010047 */
[CC--:B------:R-:W-:Y:S02]  /*9fa0*/  FMUL.FTZ R211, R179.reuse, R131.reuse ;  /* 0x00000083b3d37220 */ /* 0x0c0fe40000410000 */
[CC--:B------:R-:W-:Y:S02]  /*9fb0*/  FMUL.FTZ R71, R179.reuse, R70.reuse ;  /* 0x00000046b3477220 */ /* 0x0c0fe40000410000 */
[C---:B------:R-:W-:Y:S02]  /*9fc0*/  FFMA.FTZ R211, R180.reuse, R70, -R211 ;  /* 0x00000046b4d37223 */ /* 0x040fe400000108d3 */
[----:B------:R-:W-:Y:S02]  /*9fd0*/  FMUL.FTZ R140, R179, R130 ;  /* 0x00000082b38c7220 */ /* 0x000fe40000410000 */
[----:B------:R-:W-:-:S02]  /*9fe0*/  FFMA.FTZ R70, R180, R131, R71 ;  /* 0x00000083b4467223 */ /* 0x000fc40000010047 */
[----:B------:R0:W1:Y:S01]  /*9ff0*/  @P1 LDS.64 R130, [R138.X8+0x2d18] ;  /* 0x002d18008a821984 */ /* 0x0000620000008a00 */
[----:B------:R-:W-:Y:S02]  /*a000*/  HADD2.F32 R165, -RZ, R165.H0_H0 ;  /* 0x200000a5ffa57230 */ /* 0x000fe40000004100 */
[----:B------:R-:W-:Y:S01]  /*a010*/  HADD2.F32 R164, -RZ, R164.H0_H0 ;  /* 0x200000a4ffa47230 */ /* 0x000fe20000004100 */
[----:B------:R-:W-:Y:S01]  /*a020*/  FFMA.FTZ R209, R180, R139, -R140 ;  /* 0x0000008bb4d17223 */ /* 0x000fe2000001088c */
[----:B------:R-:W-:Y:S01]  /*a030*/  HADD2.F32 R0, -RZ, R106.H0_H0 ;  /* 0x2000006aff007230 */ /* 0x000fe20000004100 */
[-C--:B------:R-:W-:Y:S01]  /*a040*/  FMUL.FTZ R139, R165, R90.reuse ;  /* 0x0000005aa58b7220 */ /* 0x080fe20000410000 */
[----:B------:R-:W-:Y:S01]  /*a050*/  BSSY B0, `(.L_x_9097) ;  /* 0x0000011000007945 */ /* 0x000fe20003800000 */
        /* <DEDUP_REMOVED lines=16> */
.L_x_9098:
[----:B0-----:R-:W-:Y:S05]  /*a160*/  BSYNC B0 ;  /* 0x0000000000007941 */ /* 0x001fea0003800000 */
.L_x_9097:
        /* <DEDUP_REMOVED lines=8> */
[CC--:B------:R-:W-:Y:S02]  /*a1f0*/  FMUL.FTZ R228, R43.reuse, R69.reuse ;  /* 0x000000452be47220 */ /* 0x0c0fe40000410000 */
[----:B------:R-:W-:Y:S01]  /*a200*/  FMUL.FTZ R227, R43, R68 ;  /* 0x000000442be37220 */ /* 0x000fe20000410000 */
[----:B------:R-:W4:Y:S01]  /*a210*/  SHFL.UP PT, R155, R70, 0x1, RZ ;  /* 0x04200000469b7989 */ /* 0x000f2200000e00ff */
[----:B------:R-:W-:-:S02]  /*a220*/  FMUL.FTZ R226, R44, R69 ;  /* 0x000000452ce27220 */ /* 0x000fc40000410000 */
[-C--:B------:R-:W-:Y:S01]  /*a230*/  FMUL.FTZ R225, R44, R68.reuse ;  /* 0x000000442ce17220 */ /* 0x080fe20000410000 */
[----:B------:R-:W-:Y:S01]  /*a240*/  SHFL.IDX PT, R66, R66, RZ, 0x1f ;  /* 0x00001fff42427589 */ /* 0x000fe200000e0000 */
[C---:B------:R-:W-:Y:S02]  /*a250*/  FMUL.FTZ R223, R45.reuse, R68 ;  /* 0x000000442ddf7220 */ /* 0x040fe40000410000 */
[-C--:B------:R-:W-:Y:S02]  /*a260*/  FMUL.FTZ R224, R45, R69.reuse ;  /* 0x000000452de07220 */ /* 0x080fe40000410000 */
[-C--:B------:R-:W-:Y:S02]  /*a270*/  FMUL.FTZ R222, R46, R69.reuse ;  /* 0x000000452ede7220 */ /* 0x080fe40000410000 */
[----:B------:R-:W-:Y:S02]  /*a280*/  FMUL.FTZ R220, R47, R69 ;  /* 0x000000452fdc7220 */ /* 0x000fe40000410000 */
[----:B0-----:R-:W-:-:S02]  /*a290*/  FMUL.FTZ R159, R70, R157 ;  /* 0x0000009d469f7220 */ /* 0x001fc40000410000 */
[----:B-1----:R-:W-:Y:S02]  /*a2a0*/  FMUL.FTZ R248, R179, R131 ;  /* 0x00000083b3f87220 */ /* 0x002fe40000410000 */
[CC--:B--2---:R-:W-:Y:S02]  /*a2b0*/  FMUL.FTZ R160, R70.reuse, R156.reuse ;  /* 0x0000009c46a07220 */ /* 0x0c4fe40000410000 */
[C---:B------:R-:W-:Y:S02]  /*a2c0*/  FFMA.FTZ R156, R211.reuse, R156, -R159 ;  /* 0x0000009cd39c7223 */ /* 0x040fe4000001089f */
        /* <DEDUP_REMOVED lines=8> */
[----:B------:R-:W0:Y:S01]  /*a350*/  SHFL.UP PT, R156, R209, 0x2, RZ ;  /* 0x04400000d19c7989 */ /* 0x000e2200000e00ff */
[----:B------:R-:W-:Y:S01]  /*a360*/  ISETP.GE.AND P3, PT, R137, 0x2, PT ;  /* 0x000000028900780c */ /* 0x000fe20003f66270 */
[----:B------:R-:W-:Y:S02]  /*a370*/  FFMA.FTZ R248, R180, R130, -R248 ;  /* 0x00000082b4f87223 */ /* 0x000fe400000108f8 */
[----:B------:R-:W1:Y:S01]  /*a380*/  SHFL.UP PT, R158, R71, 0x2, RZ ;  /* 0x04400000479e7989 */ /* 0x000e6200000e00ff */
[----:B------:R-:W-:-:S02]  /*a390*/  FMUL.FTZ R240, R49, R68 ;  /* 0x0000004431f07220 */ /* 0x000fc40000410000 */
[----:B------:R-:W-:Y:S01]  /*a3a0*/  FMUL.FTZ R241, R49, R69 ;  /* 0x0000004531f17220 */ /* 0x000fe20000410000 */
[----:B------:R-:W2:Y:S04]  /*a3b0*/  SHFL.UP PT, R70, R211, 0x2, RZ ;  /* 0x04400000d3467989 */ /* 0x000ea800000e00ff */
[----:B------:R-:W3:Y:S01]  /*a3c0*/  SHFL.UP PT, R154, R157, 0x2, RZ ;  /* 0x044000009d9a7989 */ /* 0x000ee200000e00ff */
[C---:B0-----:R-:W-:Y:S02]  /*a3d0*/  FMUL.FTZ R155, R157.reuse, R156 ;  /* 0x0000009c9d9b7220 */ /* 0x041fe40000410000 */
[-C--:B-1----:R-:W-:Y:S02]  /*a3e0*/  FMUL.FTZ R160, R157, R158.reuse ;  /* 0x0000009e9da07220 */ /* 0x082fe40000410000 */
[----:B------:R-:W-:-:S02]  /*a3f0*/  FFMA.FTZ R158, R211, R158, R155 ;  /* 0x0000009ed39e7223 */ /* 0x000fc4000001009b */
[----:B--2---:R-:W-:Y:S02]  /*a400*/  FMUL.FTZ R159, R157, R70 ;  /* 0x000000469d9f7220 */ /* 0x004fe40000410000 */
[----:B------:R-:W-:Y:S02]  /*a410*/  FFMA.FTZ R160, R211, R156, -R160 ;  /* 0x0000009cd3a07223 */ /* 0x000fe400000108a0 */
[-C--:B---3--:R-:W-:Y:S02]  /*a420*/  FMUL.FTZ R155, R157, R154.reuse ;  /* 0x0000009a9d9b7220 */ /* 0x088fe40000410000 */
[----:B------:R-:W-:Y:S02]  /*a430*/  FFMA.FTZ R154, R211, R154, R159 ;  /* 0x0000009ad39a7223 */ /* 0x000fe4000001009f */
        /* <DEDUP_REMOVED lines=20> */
[----:B------:R-:W0:Y:S01]  /*a580*/  SHFL.UP PT, R156, R211, 0x8, RZ ;  /* 0x05000000d39c7989 */ /* 0x000e2200000e00ff */
[CC--:B------:R-:W-:Y:S01]  /*a590*/  FMUL.FTZ R70, R180.reuse, R163.reuse ;  /* 0x000000a3b4467220 */ /* 0x0c0fe20000410000 */
[----:B------:R-:W-:Y:S01]  /*a5a0*/  ISETP.GE.AND P3, PT, R137, 0x8, PT ;  /* 0x000000088900780c */ /* 0x000fe20003f66270 */
[----:B------:R-:W-:Y:S01]  /*a5b0*/  FMUL.FTZ R155, R179, R163 ;  /* 0x000000a3b39b7220 */ /* 0x000fe20000410000 */
[----:B------:R-:W1:Y:S01]  /*a5c0*/  SHFL.UP PT, R157, R209, 0x8, RZ ;  /* 0x05000000d19d7989 */ /* 0x000e6200000e00ff */
[----:B------:R-:W-:Y:S02]  /*a5d0*/  FMUL.FTZ R160, R35, R69 ;  /* 0x0000004523a07220 */ /* 0x000fe40000410000 */
[-C--:B------:R-:W-:Y:S01]  /*a5e0*/  FFMA.FTZ R213, -R179, R162.reuse, -R70 ;  /* 0x000000a2b3d57223 */ /* 0x080fe20000010946 */
[----:B------:R-:W2:Y:S01]  /*a5f0*/  SHFL.UP PT, R159, R71, 0x8, RZ ;  /* 0x05000000479f7989 */ /* 0x000ea200000e00ff */
[----:B------:R-:W-:-:S02]  /*a600*/  FFMA.FTZ R70, R180, R162, -R155 ;  /* 0x000000a2b4467223 */ /* 0x000fc4000001089b */
[----:B------:R-:W-:Y:S01]  /*a610*/  FADD.FTZ R213, -R160, R213 ;  /* 0x000000d5a0d57221 */ /* 0x000fe20000010100 */
[----:B------:R-:W3:Y:S01]  /*a620*/  SHFL.UP PT, R158, R154, 0x8, RZ ;  /* 0x050000009a9e7989 */ /* 0x000ee200000e00ff */
[----:B------:R-:W-:Y:S02]  /*a630*/  FADD.FTZ R70, R161, R70 ;  /* 0x00000046a1467221 */ /* 0x000fe40000010000 */
[CC--:B------:R-:W-:Y:S02]  /*a640*/  FMUL.FTZ R155, R181.reuse, -R213.reuse ;  /* 0x800000d5b59b7220 */ /* 0x0c0fe40000410000 */
[-C--:B------:R-:W-:Y:S02]  /*a650*/  FMUL.FTZ R210, R181, -R70.reuse ;  /* 0x80000046b5d27220 */ /* 0x080fe40000410000 */
[C---:B------:R-:W-:Y:S02]  /*a660*/  FFMA.FTZ R70, R182.reuse, R70, -R155 ;  /* 0x00000046b6467223 */ /* 0x040fe4000001089b */
[----:B------:R-:W-:-:S02]  /*a670*/  FFMA.FTZ R155, R182, R213, R210 ;  /* 0x000000d5b69b7223 */ /* 0x000fc400000100d2 */
[C---:B0-----:R-:W-:Y:S02]  /*a680*/  FMUL.FTZ R212, R154.reuse, R156 ;  /* 0x0000009c9ad47220 */ /* 0x041fe40000410000 */
[C---:B-1----:R-:W-:Y:S02]  /*a690*/  FMUL.FTZ R216, R154.reuse, R157 ;  /* 0x0000009d9ad87220 */ /* 0x042fe40000410000 */
[CC--:B--2---:R-:W-:Y:S02]  /*a6a0*/  FMUL.FTZ R214, R154.reuse, R159.reuse ;  /* 0x0000009f9ad67220 */ /* 0x0c4fe40000410000 */
[C---:B------:R-:W-:Y:S02]  /*a6b0*/  FFMA.FTZ R216, R211.reuse, R159, R216 ;  /* 0x0000009fd3d87223 */ /* 0x040fe400000100d8 */
[-C--:B---3--:R-:W-:Y:S02]  /*a6c0*/  FMUL.FTZ R210, R154, R158.reuse ;  /* 0x0000009e9ad27220 */ /* 0x088fe40000410000 */
[----:B------:R-:W-:-:S02]  /*a6d0*/  FFMA.FTZ R213, R211, R158, R212 ;  /* 0x0000009ed3d57223 */ /* 0x000fc400000100d4 */
[C---:B------:R-:W-:Y:S02]  /*a6e0*/  FFMA.FTZ R212, R211.reuse, R157, -R214 ;  /* 0x0000009dd3d47223 */ /* 0x040fe400000108d6 */
[----:B------:R-:W-:Y:S01]  /*a6f0*/  @P3 FFMA.FTZ R211, R211, R156, -R210 ;  /* 0x0000009cd3d33223 */ /* 0x000fe200000108d2 */
[----:B------:R-:W-:Y:S01]  /*a700*/  FSEL R154, R154, R213, !P3 ;  /* 0x000000d59a9a7208 */ /* 0x000fe20005800000 */
[C---:B------:R-:W-:Y:S02]  /*a710*/  FMUL.FTZ R159, R36.reuse, R68 ;  /* 0x00000044249f7220 */ /* 0x040fe40000410000 */
        /* <DEDUP_REMOVED lines=9> */
[CC--:B------:R-:W-:Y:S02]  /*a7b0*/  FMUL.FTZ R157, R183.reuse, -R156.reuse ;  /* 0x8000009cb79d7220 */ /* 0x0c0fe40000410000 */
        /* <DEDUP_REMOVED lines=14> */
[C---:B--2---:R-:W-:Y:S02]  /*a8a0*/  FMUL.FTZ R216, R154.reuse, R210 ;  /* 0x000000d29ad87220 */ /* 0x044fe40000410000 */
[CC--:B---3--:R-:W-:Y:S02]  /*a8b0*/  FMUL.FTZ R217, R154.reuse, R70.reuse ;  /* 0x000000469ad97220 */ /* 0x0c8fe40000410000 */
[----:B------:R-:W-:Y:S02]  /*a8c0*/  FMUL.FTZ R215, R154, R215 ;  /* 0x000000d79ad77220 */ /* 0x000fe40000410000 */
[----:B------:R-:W-:-:S02]  /*a8d0*/  FFMA.FTZ R216, R211, R70, -R216 ;  /* 0x00000046d3d87223 */ /* 0x000fc400000108d8 */
[C---:B------:R-:W-:Y:S01]  /*a8e0*/  FFMA.FTZ R210, R211.reuse, R210, R217 ;  /* 0x000000d2d3d27223 */ /* 0x040fe200000100d9 */
[----:B------:R0:W-:Y:S01]  /*a8f0*/  SHFL.IDX PT, R70, R67, RZ, 0x1f ;  /* 0x00001fff43467589 */ /* 0x0001e200000e0000 */
[----:B------:R-:W-:Y:S01]  /*a900*/  @P3 FFMA.FTZ R211, R211, R214, -R215 ;  /* 0x000000d6d3d33223 */ /* 0x000fe200000108d7 */
[----:B------:R-:W-:Y:S01]  /*a910*/  FSEL R215, R154, R155, !P3 ;  /* 0x0000009b9ad77208 */ /* 0x000fe20005800000 */
[C---:B------:R-:W-:Y:S02]  /*a920*/  FMUL.FTZ R155, R38.reuse, R68 ;  /* 0x00000044269b7220 */ /* 0x040fe40000410000 */
[----:B------:R-:W-:Y:S01]  /*a930*/  FMUL.FTZ R154, R38, R69 ;  /* 0x00000045269a7220 */ /* 0x000fe20000410000 */
[----:B------:R-:W-:Y:S01]  /*a940*/  SHFL.UP PT, R217, R211, 0x1, RZ ;  /* 0x04200000d3d97989 */ /* 0x000fe200000e00ff */
[----:B------:R-:W-:Y:S02]  /*a950*/  FADD.FTZ R212, R155, R212 ;  /* 0x000000d49bd47221 */ /* 0x000fe40000010000 */
[----:B------:R-:W-:Y:S01]  /*a960*/  @P3 FADD.FTZ R209, R209, R216 ;  /* 0x000000d8d1d13221 */ /* 0x000fe20000010000 */
[----:B------:R-:W1:Y:S01]  /*a970*/  SHFL.UP PT, R215, R215, 0x1, RZ ;  /* 0x04200000d7d77989 */ /* 0x000e6200000e00ff */
[----:B------:R-:W-:-:S02]  /*a980*/  FADD.FTZ R213, -R154, R213 ;  /* 0x000000d59ad57221 */ /* 0x000fc40000010100 */
[CC--:B------:R-:W-:Y:S02]  /*a990*/  FMUL.FTZ R214, R187.reuse, -R212.reuse ;  /* 0x800000d4bbd67220 */ /* 0x0c0fe40000410000 */
[----:B------:R-:W2:Y:S01]  /*a9a0*/  SHFL.UP PT, R209, R209, 0x1, RZ ;  /* 0x04200000d1d17989 */ /* 0x000ea200000e00ff */
[-C--:B------:R-:W-:Y:S02]  /*a9b0*/  FMUL.FTZ R219, R187, -R213.reuse ;  /* 0x800000d5bbdb7220 */ /* 0x080fe40000410000 */
[C---:B------:R-:W-:Y:S02]  /*a9c0*/  FFMA.FTZ R221, R188.reuse, R213, R214 ;  /* 0x000000d5bcdd7223 */ /* 0x040fe400000100d6 */
[C---:B------:R-:W-:Y:S02]  /*a9d0*/  FMUL.FTZ R214, R39.reuse, R69 ;  /* 0x0000004527d67220 */ /* 0x040fe40000410000 */
[----:B------:R-:W-:Y:S02]  /*a9e0*/  FFMA.FTZ R212, R188, R212, -R219 ;  /* 0x000000d4bcd47223 */ /* 0x000fe400000108db */
[----:B------:R-:W-:-:S02]  /*a9f0*/  FMUL.FTZ R213, R39, R68 ;  /* 0x0000004427d57220 */ /* 0x000fc40000410000 */
[----:B0-----:R-:W-:Y:S02]  /*aa00*/  FADD.FTZ R67, -R214, R221 ;  /* 0x000000ddd6437221 */ /* 0x001fe40000010100 */
[----:B------:R-:W-:Y:S02]  /*aa10*/  FADD.FTZ R212, R213, R212 ;  /* 0x000000d4d5d47221 */ /* 0x000fe40000010000 */
[----:B------:R-:W-:Y:S02]  /*aa20*/  FMUL.FTZ R219, R189, -R67 ;  /* 0x80000043bddb7220 */ /* 0x000fe40000410000 */
[----:B------:R-:W-:Y:S02]  /*aa30*/  @P3 FADD.FTZ R71, R71, R210 ;  /* 0x000000d247473221 */ /* 0x000fe40000010000 */
[-C--:B------:R-:W-:Y:S02]  /*aa40*/  FFMA.FTZ R210, R190, R212.reuse, -R219 ;  /* 0x000000d4bed27223 */ /* 0x080fe400000108db */
[----:B------:R-:W-:-:S02]  /*aa50*/  FMUL.FTZ R212, R189, -R212 ;  /* 0x800000d4bdd47220 */ /* 0x000fc40000410000 */
[----:B-1----:R-:W-:Y:S01]  /*aa60*/  FMUL.FTZ R211, R215, R70 ;  /* 0x00000046d7d37220 */ /* 0x002fe20000410000 */
[----:B------:R-:W0:Y:S01]  /*aa70*/  SHFL.UP PT, R71, R71, 0x1, RZ ;  /* 0x0420000047477989 */ /* 0x000e2200000e00ff */
[----:B------:R-:W-:Y:S02]  /*aa80*/  FFMA.FTZ R67, R190, R67, R212 ;  /* 0x00000043be437223 */ /* 0x000fe400000100d4 */
[-C--:B------:R-:W-:Y:S02]  /*aa90*/  FFMA.FTZ R212, R217, R66.reuse, -R211 ;  /* 0x00000042d9d47223 */ /* 0x080fe400000108d3 */
[----:B------:R-:W-:Y:S02]  /*aaa0*/  FMUL.FTZ R215, R215, R66 ;  /* 0x00000042d7d77220 */ /* 0x000fe40000410000 */
[----:B--2---:R-:W-:Y:S02]  /*aab0*/  @P2 FADD.FTZ R66, R209, R212 ;  /* 0x000000d4d1422221 */ /* 0x004fe40000010000 */
[----:B------:R-:W-:-:S02]  /*aac0*/  FMUL.FTZ R212, R40, R69 ;  /* 0x0000004528d47220 */ /* 0x000fc40000410000 */
[----:B------:R-:W-:Y:S02]  /*aad0*/  FMUL.FTZ R211, R40, R68 ;  /* 0x0000004428d37220 */ /* 0x000fe40000410000 */
[----:B------:R-:W-:Y:S02]  /*aae0*/  FADD.FTZ R67, -R212, R67 ;  /* 0x00000043d4437221 */ /* 0x000fe40000010100 */
[----:B------:R-:W-:Y:S02]  /*aaf0*/  FADD.FTZ R210, R211, R210 ;  /* 0x000000d2d3d27221 */ /* 0x000fe40000010000 */
[C---:B------:R-:W-:Y:S02]  /*ab00*/  FMUL.FTZ R209, R191.reuse, -R67 ;  /* 0x80000043bfd17220 */ /* 0x040fe40000410000 */
[-C--:B------:R-:W-:Y:S02]  /*ab10*/  FMUL.FTZ R218, R191, -R210.reuse ;  /* 0x800000d2bfda7220 */ /* 0x080fe40000410000 */
[----:B------:R-:W-:-:S02]  /*ab20*/  FFMA.FTZ R216, R192, R210, -R209 ;  /* 0x000000d2c0d87223 */ /* 0x000fc400000108d1 */
[----:B------:R-:W-:Y:S02]  /*ab30*/  FFMA.FTZ R67, R192, R67, R218 ;  /* 0x00000043c0437223 */ /* 0x000fe400000100da */
[C---:B------:R-:W-:Y:S02]  /*ab40*/  FMUL.FTZ R210, R41.reuse, R69 ;  /* 0x0000004529d27220 */ /* 0x040fe40000410000 */
[----:B------:R-:W-:Y:S02]  /*ab50*/  FMUL.FTZ R209, R41, R68 ;  /* 0x0000004429d17220 */ /* 0x000fe40000410000 */
[----:B------:R-:W-:Y:S02]  /*ab60*/  FFMA.FTZ R218, R217, R70, R215 ;  /* 0x00000046d9da7223 */ /* 0x000fe400000100d7 */
[----:B------:R-:W-:Y:S02]  /*ab70*/  FADD.FTZ R67, -R210, R67 ;  /* 0x00000043d2437221 */ /* 0x000fe40000010100 */
[----:B------:R-:W-:-:S02]  /*ab80*/  FADD.FTZ R216, R209, R216 ;  /* 0x000000d8d1d87221 */ /* 0x000fc40000010000 */
[----:B0-----:R-:W-:Y:S01]  /*ab90*/  @P2 FADD.FTZ R70, R71, R218 ;  /* 0x000000da47462221 */ /* 0x001fe20000010000 */
[----:B------:R-:W-:Y:S01]  /*aba0*/  ISETP.NE.AND P2, PT, R251, 0x1f, PT ;  /* 0x0000001ffb00780c */ /* 0x000fe20003f45270 */
[CC--:B------:R-:W-:Y:S02]  /*abb0*/  FMUL.FTZ R71, R193.reuse, -R67.reuse ;  /* 0x80000043c1477220 */ /* 0x0c0fe40000410000 */
[-C--:B------:R-:W-:Y:S02]  /*abc0*/  FMUL.FTZ R215, R193, -R216.reuse ;  /* 0x800000d8c1d77220 */ /* 0x080fe40000410000 */
[C---:B------:R-:W-:Y:S02]  /*abd0*/  FFMA.FTZ R218, R194.reuse, R216, -R71 ;  /* 0x000000d8c2da7223 */ /* 0x040fe40000010847 */
[----:B------:R-:W-:Y:S02]  /*abe0*/  FFMA.FTZ R217, R194, R67, R215 ;  /* 0x00000043c2d97223 */ /* 0x000fe400000100d7 */
[----:B------:R-:W-:-:S02]  /*abf0*/  FMUL.FTZ R71, R65, R70 ;  /* 0x0000004641477220 */ /* 0x000fc40000410000 */
[C---:B------:R-:W-:Y:S02]  /*ac00*/  FMUL.FTZ R215, R42.reuse, R68 ;  /* 0x000000442ad77220 */ /* 0x040fe40000410000 */
[----:B------:R-:W-:Y:S02]  /*ac10*/  FMUL.FTZ R216, R42, R69 ;  /* 0x000000452ad87220 */ /* 0x000fe40000410000 */
[-C--:B------:R-:W-:Y:S02]  /*ac20*/  FMUL.FTZ R65, R65, R66.reuse ;  /* 0x0000004241417220 */ /* 0x080fe40000410000 */
[----:B------:R-:W-:Y:S02]  /*ac30*/  FFMA.FTZ R67, R64, R66, -R71 ;  /* 0x0000004240437223 */ /* 0x000fe40000010847 */
[----:B------:R-:W-:Y:S02]  /*ac40*/  FADD.FTZ R218, R215, R218 ;  /* 0x000000dad7da7221 */ /* 0x000fe40000010000 */
[----:B------:R-:W-:-:S02]  /*ac50*/  FADD.FTZ R71, -R216, R217 ;  /* 0x000000d9d8477221 */ /* 0x000fc40000010100 */
[----:B------:R-:W-:Y:S02]  /*ac60*/  FFMA.FTZ R66, R64, R70, R65 ;  /* 0x0000004640427223 */ /* 0x000fe40000010041 */
[CC--:B------:R-:W-:Y:S02]  /*ac70*/  FMUL.FTZ R64, R195.reuse, -R218.reuse ;  /* 0x800000dac3407220 */ /* 0x0c0fe40000410000 */
        /* <DEDUP_REMOVED lines=11> */
[CC--:B------:R-:W-:Y:S02]  /*ad30*/  FMUL.FTZ R70, R199.reuse, -R64.reuse ;  /* 0x80000040c7467220 */ /* 0x0c0fe40000410000 */
[-C--:B------:R-:W-:Y:S02]  /*ad40*/  FMUL.FTZ R71, R199, -R65.reuse ;  /* 0x80000041c7477220 */ /* 0x080fe40000410000 */
[C---:B------:R-:W-:Y:S02]  /*ad50*/  FFMA.FTZ R65, R200.reuse, R65, R70 ;  /* 0x00000041c8417223 */ /* 0x040fe40000010046 */
[----:B------:R-:W-:Y:S02]  /*ad60*/  FFMA.FTZ R64, R200, R64, -R71 ;  /* 0x00000040c8407223 */ /* 0x000fe40000010847 */
        /* <DEDUP_REMOVED lines=8> */
[----:B------:R-:W-:Y:S02]  /*adf0*/  FADD.FTZ R64, R221, R64 ;  /* 0x00000040dd407221 */ /* 0x000fe40000010000 */
[C---:B------:R-:W-:Y:S02]  /*ae00*/  FMUL.FTZ R71, R203.reuse, -R65 ;  /* 0x80000041cb477220 */ /* 0x040fe40000410000 */
[-C--:B------:R-:W-:Y:S02]  /*ae10*/  FMUL.FTZ R70, R203, -R64.reuse ;  /* 0x80000040cb467220 */ /* 0x080fe40000410000 */
[----:B------:R-:W-:Y:S02]  /*ae20*/  FFMA.FTZ R64, R204, R64, -R71 ;  /* 0x00000040cc407223 */ /* 0x000fe40000010847 */
[----:B------:R-:W-:-:S02]  /*ae30*/  FMUL.FTZ R219, R47, R68 ;  /* 0x000000442fdb7220 */ /* 0x000fc40000410000 */
[----:B------:R-:W-:Y:S02]  /*ae40*/  FFMA.FTZ R65, R204, R65, R70 ;  /* 0x00000041cc417223 */ /* 0x000fe40000010046 */
[----:B------:R-:W-:Y:S02]  /*ae50*/  FADD.FTZ R64, R219, R64 ;  /* 0x00000040db407221 */ /* 0x000fe40000010000 */
[----:B------:R-:W-:Y:S02]  /*ae60*/  FADD.FTZ R65, -R220, R65 ;  /* 0x00000041dc417221 */ /* 0x000fe40000010100 */
[C---:B------:R-:W-:Y:S02]  /*ae70*/  FMUL.FTZ R70, R205.reuse, -R64 ;  /* 0x80000040cd467220 */ /* 0x040fe40000410000 */
[-C--:B------:R-:W-:Y:S02]  /*ae80*/  FMUL.FTZ R71, R205, -R65.reuse ;  /* 0x80000041cd477220 */ /* 0x080fe40000410000 */
[----:B------:R-:W-:-:S02]  /*ae90*/  FFMA.FTZ R65, R206, R65, R70 ;  /* 0x00000041ce417223 */ /* 0x000fc40000010046 */
[----:B------:R-:W-:Y:S02]  /*aea0*/  FMUL.FTZ R218, R48, R69 ;  /* 0x0000004530da7220 */ /* 0x000fe40000410000 */
[----:B------:R-:W-:Y:S02]  /*aeb0*/  FFMA.FTZ R64, R206, R64, -R71 ;  /* 0x00000040ce407223 */ /* 0x000fe40000010847 */
[----:B------:R-:W-:Y:S02]  /*aec0*/  FMUL.FTZ R217, R48, R68 ;  /* 0x0000004430d97220 */ /* 0x000fe40000410000 */
[----:B------:R-:W-:Y:S02]  /*aed0*/  FADD.FTZ R65, -R218, R65 ;  /* 0x00000041da417221 */ /* 0x000fe40000010100 */
[----:B------:R-:W-:Y:S02]  /*aee0*/  FADD.FTZ R64, R217, R64 ;  /* 0x00000040d9407221 */ /* 0x000fe40000010000 */
[----:B------:R-:W-:-:S02]  /*aef0*/  FMUL.FTZ R250, R207, -R65 ;  /* 0x80000041cffa7220 */ /* 0x000fc40000410000 */
[----:B------:R-:W-:Y:S02]  /*af00*/  FADD.FTZ R247, R247, R67 ;  /* 0x00000043f7f77221 */ /* 0x000fe40000010000 */
[-C--:B------:R-:W-:Y:S02]  /*af10*/  FMUL.FTZ R249, R207, -R64.reuse ;  /* 0x80000040cff97220 */ /* 0x080fe40000410000 */
[----:B------:R-:W-:Y:S02]  /*af20*/  FADD.FTZ R245, R245, R66 ;  /* 0x00000042f5f57221 */ /* 0x000fe40000010000 */
[C---:B------:R-:W-:Y:S02]  /*af30*/  FFMA.FTZ R250, R208.reuse, R64, -R250 ;  /* 0x00000040d0fa7223 */ /* 0x040fe400000108fa */
[----:B------:R-:W-:Y:S02]  /*af40*/  FMUL.FTZ R64, R207, R247 ;  /* 0x000000f7cf407220 */ /* 0x000fe40000410000 */
[----:B------:R-:W-:-:S02]  /*af50*/  FFMA.FTZ R249, R208, R65, R249 ;  /* 0x00000041d0f97223 */ /* 0x000fc400000100f9 */
[-C--:B------:R-:W-:Y:S02]  /*af60*/  FMUL.FTZ R65, R207, R245.reuse ;  /* 0x000000f5cf417220 */ /* 0x080fe40000410000 */
[----:B------:R-:W-:Y:S02]  /*af70*/  FMUL.FTZ R71, R179, -R130 ;  /* 0x80000082b3477220 */ /* 0x000fe40000410000 */
[C---:B------:R-:W-:Y:S02]  /*af80*/  FFMA.FTZ R64, R208.reuse, R245, R64 ;  /* 0x000000f5d0407223 */ /* 0x040fe40000010040 */
[----:B------:R-:W-:Y:S02]  /*af90*/  FFMA.FTZ R65, R208, R247, -R65 ;  /* 0x000000f7d0417223 */ /* 0x000fe40000010841 */
[----:B------:R-:W-:Y:S02]  /*afa0*/  FFMA.FTZ R71, R180, -R131, R71 ;  /* 0x80000083b4477223 */ /* 0x000fe40000010047 */
        /* <DEDUP_REMOVED lines=91> */
[----:B------:R-:W-:Y:S02]  /*b560*/  FMUL.FTZ R64, R199, -R248 ;  /* 0x800000f8c7407220 */ /* 0x000fe40000410000 */
        /* <DEDUP_REMOVED lines=44> */
[----:B------:R-:W-:Y:S01]  /*b830*/  FFMA.FTZ R248, R208, R248, -R65 ;  /* 0x000000f8d0f87223 */ /* 0x000fe20000010841 */
[----:B------:R0:W1:Y:S01]  /*b840*/  SHFL.DOWN PT, R66, R71, 0x1, 0x1f ;  /* 0x08201f0047427f89 */ /* 0x00006200000e0000 */
[-C--:B------:R-:W-:Y:S02]  /*b850*/  FFMA.FTZ R64, R180, R239.reuse, R64 ;  /* 0x000000efb4407223 */ /* 0x080fe40000010040 */
[----:B------:R-:W-:-:S02]  /*b860*/  FMUL.FTZ R65, R179, R239 ;  /* 0x000000efb3417220 */ /* 0x000fc40000410000 */
[----:B------:R-:W-:Y:S01]  /*b870*/  FFMA.FTZ R140, R0, R140, R64 ;  /* 0x0000008c008c7223 */ /* 0x000fe20000010040 */
[----:B------:R-:W-:Y:S01]  /*b880*/  MOV R64, UR24 ;  /* 0x0000001800407c02 */ /* 0x000fe20008000f00 */
[----:B------:R-:W-:Y:S02]  /*b890*/  FFMA.FTZ R65, R180, R238, -R65 ;  /* 0x000000eeb4417223 */ /* 0x000fe40000010841 */
[----:B------:R-:W-:Y:S01]  /*b8a0*/  FADD.FTZ R250, R240, R250 ;  /* 0x000000faf0fa7221 */ /* 0x000fe20000010000 */
[----:B------:R-:W-:Y:S01]  /*b8b0*/  ISETP.GE.OR P0, PT, R64, c[0x0][0x174], P0 ;  /* 0x00005d0040007a0c */ /* 0x000fe20000706670 */
[----:B------:R-:W-:Y:S02]  /*b8c0*/  FADD.FTZ R249, -R241, R249 ;  /* 0x000000f9f1f97221 */ /* 0x000fe40000010100 */
        /* <DEDUP_REMOVED lines=16> */
.L_x_9100:
[----:B------:R-:W-:Y:S05]  /*b9d0*/  BSYNC B0 ;  /* 0x0000000000007941 */ /* 0x000fea0003800000 */
.L_x_9099:
        /* <DEDUP_REMOVED lines=23> */
.L_x_9102:
[----:B------:R-:W-:Y:S05]  /*bb50*/  BSYNC B0 ;  /* 0x0000000000007941 */ /* 0x000fea0003800000 */
.L_x_9101:
        /* <DEDUP_REMOVED lines=19> */
.L_x_9104:
[----:B------:R-:W-:Y:S05]  /*bc90*/  BSYNC B0 ;  /* 0x0000000000007941 */ /* 0x000fea0003800000 */
.L_x_9103:
        /* <DEDUP_REMOVED lines=19> */
.L_x_9106:
[----:B------:R-:W-:Y:S05]  /*bdd0*/  BSYNC B0 ;  /* 0x0000000000007941 */ /* 0x000fea0003800000 */
.L_x_9105:
        /* <DEDUP_REMOVED lines=19> */
.L_x_9108:
[----:B------:R-:W-:Y:S05]  /*bf10*/  BSYNC B0 ;  /* 0x0000000000007941 */ /* 0x000fea0003800000 */
.L_x_9107:
        /* <DEDUP_REMOVED lines=60> */
[----:B------:R-:W-:Y:S02]  /*c2e0*/  FFMA.FTZ R67, R39, -R231, R67 ;  /* 0x800000e727437223 */ /* 0x000fe40000010043 */
[----:B------:R-:W-:Y:S02]  /*c2f0*/  FFMA.FTZ R66, R37, R234, R66 ;  /* 0x000000ea25427223 */ /* 0x000fe40000010042 */
[----:B------:R-:W-:Y:S02]  /*c300*/  FFMA.FTZ R180, R180, R65, R179 ;  /* 0x00000041b4b47223 */ /* 0x000fe400000100b3 */
[----:B------:R-:W-:Y:S02]  /*c310*/  FADD.FTZ R161, R161, R162 ;  /* 0x000000a2a1a17221 */ /* 0x000fe40000010000 */
[----:B------:R-:W-:-:S02]  /*c320*/  FFMA.FTZ R67, R38, -R233, R67 ;  /* 0x800000e926437223 */ /* 0x000fc40000010043 */
[----:B------:R-:W-:Y:S02]  /*c330*/  FMUL.FTZ R163, R4, R93 ;  /* 0x0000005d04a37220 */ /* 0x000fe40000410000 */
[----:B------:R-:W-:Y:S02]  /*c340*/  FFMA.FTZ R162, R36, R236, R66 ;  /* 0x000000ec24a27223 */ /* 0x000fe40000010042 */
[----:B------:R-:W-:Y:S02]  /*c350*/  FADD.FTZ R66, -R160, R180 ;  /* 0x000000b4a0427221 */ /* 0x000fe40000010100 */
[----:B------:R-:W-:Y:S02]  /*c360*/  FMUL.FTZ R131, R26, R103 ;  /* 0x000000671a837220 */ /* 0x000fe40000410000 */
[----:B------:R-:W-:Y:S02]  /*c370*/  FMUL.FTZ R160, R181, -R161 ;  /* 0x800000a1b5a07220 */ /* 0x000fe40000410000 */
[----:B------:R-:W-:-:S02]  /*c380*/  FFMA.FTZ R67, R37, -R235, R67 ;  /* 0x800000eb25437223 */ /* 0x000fc40000010043 */
[-C--:B------:R-:W-:Y:S02]  /*c390*/  FFMA.FTZ R234, R170, -R163.reuse, R234 ;  /* 0x800000a3aaea7223 */ /* 0x080fe400000100ea */
[----:B------:R-:W-:Y:S02]  /*c3a0*/  FFMA.FTZ R235, R171, -R163, R235 ;  /* 0x800000a3abeb7223 */ /* 0x000fe400000100eb */
[----:B------:R-:W-:Y:S02]  /*c3b0*/  FMUL.FTZ R163, R3, R92 ;  /* 0x0000005c03a37220 */ /* 0x000fe40000410000 */
[-C--:B------:R-:W-:Y:S02]  /*c3c0*/  FMUL.FTZ R181, R181, -R66.reuse ;  /* 0x80000042b5b57220 */ /* 0x080fe40000410000 */
[----:B------:R-:W-:Y:S02]  /*c3d0*/  FFMA.FTZ R130, R25, -R131, R243 ;  /* 0x8000008319827223 */ /* 0x000fe400000100f3 */
[----:B------:R-:W-:-:S02]  /*c3e0*/  FFMA.FTZ R160, R182, R66, R160 ;  /* 0x00000042b6a07223 */ /* 0x000fc400000100a0 */
[----:B------:R-:W-:Y:S02]  /*c3f0*/  FFMA.FTZ R131, R27, -R131, R242 ;  /* 0x800000831b837223 */ /* 0x000fe400000100f2 */
[----:B------:R-:W-:Y:S02]  /*c400*/  FMUL.FTZ R242, R24, R102 ;  /* 0x0000006618f27220 */ /* 0x000fe40000410000 */
[----:B------:R-:W-:Y:S02]  /*c410*/  FFMA.FTZ R67, R36, -R237, R67 ;  /* 0x800000ed24437223 */ /* 0x000fe40000010043 */
[-C--:B------:R-:W-:Y:S02]  /*c420*/  FFMA.FTZ R236, R169, -R163.reuse, R236 ;  /* 0x800000a3a9ec7223 */ /* 0x080fe400000100ec */
[----:B------:R-:W-:Y:S02]  /*c430*/  FFMA.FTZ R237, R168, -R163, R237 ;  /* 0x800000a3a8ed7223 */ /* 0x000fe400000100ed */
[----:B------:R-:W-:-:S02]  /*c440*/  FFMA.FTZ R182, R182, R161, -R181 ;  /* 0x000000a1b6b67223 */ /* 0x000fc400000108b5 */
[----:B------:R-:W-:Y:S02]  /*c450*/  FADD.FTZ R163, -R158, R160 ;  /* 0x000000a09ea37221 */ /* 0x000fe40000010100 */
[-C--:B------:R-:W-:Y:S02]  /*c460*/  FFMA.FTZ R141, R23, -R242.reuse, R141 ;  /* 0x800000f2178d7223 */ /* 0x080fe4000001008d */
[----:B------:R-:W-:Y:S02]  /*c470*/  FFMA.FTZ R142, R22, -R242, R142 ;  /* 0x800000f2168e7223 */ /* 0x000fe4000001008e */
[----:B------:R-:W-:Y:S02]  /*c480*/  FMUL.FTZ R242, R21, R101 ;  /* 0x0000006515f27220 */ /* 0x000fe40000410000 */
[----:B------:R-:W-:Y:S02]  /*c490*/  FFMA.FTZ R158, R35, -R239, R67 ;  /* 0x800000ef239e7223 */ /* 0x000fe40000010043 */
[----:B------:R-:W-:-:S02]  /*c4a0*/  FADD.FTZ R182, R159, R182 ;  /* 0x000000b69fb67221 */ /* 0x000fc40000010000 */
[----:B------:R-:W-:Y:S02]  /*c4b0*/  FMUL.FTZ R67, R183, -R163 ;  /* 0x800000a3b7437220 */ /* 0x000fe40000410000 */
[-C--:B------:R-:W-:Y:S02]  /*c4c0*/  FFMA.FTZ R143, R19, -R242.reuse, R143 ;  /* 0x800000f2138f7223 */ /* 0x080fe4000001008f */
[----:B------:R-:W-:Y:S02]  /*c4d0*/  FFMA.FTZ R144, R20, -R242, R144 ;  /* 0x800000f214907223 */ /* 0x000fe40000010090 */
[----:B------:R-:W-:Y:S02]  /*c4e0*/  FMUL.FTZ R183, R183, -R182 ;  /* 0x800000b6b7b77220 */ /* 0x000fe40000410000 */
[----:B------:R-:W-:Y:S02]  /*c4f0*/  FMUL.FTZ R242, R18, R100 ;  /* 0x0000006412f27220 */ /* 0x000fe40000410000 */
[----:B------:R-:W-:-:S02]  /*c500*/  FFMA.FTZ R67, R184, R182, -R67 ;  /* 0x000000b6b8437223 */ /* 0x000fc40000010843 */
[----:B------:R-:W-:Y:S02]  /*c510*/  FFMA.FTZ R184, R184, R163, R183 ;  /* 0x000000a3b8b87223 */ /* 0x000fe400000100b7 */
[-C--:B------:R-:W-:Y:S02]  /*c520*/  FFMA.FTZ R145, R17, -R242.reuse, R145 ;  /* 0x800000f211917223 */ /* 0x080fe40000010091 */
[----:B------:R-:W-:Y:S02]  /*c530*/  FFMA.FTZ R146, R16, -R242, R146 ;  /* 0x800000f210927223 */ /* 0x000fe40000010092 */
[----:B------:R-:W-:Y:S02]  /*c540*/  FADD.FTZ R67, R156, R67 ;  /* 0x000000439c437221 */ /* 0x000fe40000010000 */
[----:B------:R-:W-:Y:S02]  /*c550*/  FMUL.FTZ R242, R15, R99 ;  /* 0x000000630ff27220 */ /* 0x000fe40000410000 */
[----:B------:R-:W-:-:S02]  /*c560*/  FADD.FTZ R184, -R157, R184 ;  /* 0x000000b89db87221 */ /* 0x000fc40000010100 */
[----:B------:R-:W-:Y:S02]  /*c570*/  FMUL.FTZ R157, R185, -R67 ;  /* 0x80000043b99d7220 */ /* 0x000fe40000410000 */
[-C--:B------:R-:W-:Y:S02]  /*c580*/  FFMA.FTZ R147, R13, -R242.reuse, R147 ;  /* 0x800000f20d937223 */ /* 0x080fe40000010093 */
[----:B------:R-:W-:Y:S02]  /*c590*/  FFMA.FTZ R148, R14, -R242, R148 ;  /* 0x800000f20e947223 */ /* 0x000fe40000010094 */
[----:B------:R-:W-:Y:S02]  /*c5a0*/  FMUL.FTZ R242, R12, R98 ;  /* 0x000000620cf27220 */ /* 0x000fe40000410000 */
[-C--:B------:R-:W-:Y:S02]  /*c5b0*/  FMUL.FTZ R185, R185, -R184.reuse ;  /* 0x800000b8b9b97220 */ /* 0x080fe40000410000 */
[----:B------:R-:W-:-:S02]  /*c5c0*/  FFMA.FTZ R157, R186, R184, R157 ;  /* 0x000000b8ba9d7223 */ /* 0x000fc4000001009d */
[-C--:B------:R-:W-:Y:S02]  /*c5d0*/  FFMA.FTZ R149, R11, -R242.reuse, R149 ;  /* 0x800000f20b957223 */ /* 0x080fe40000010095 */
[----:B------:R-:W-:Y:S02]  /*c5e0*/  FFMA.FTZ R150, R10, -R242, R150 ;  /* 0x800000f20a967223 */ /* 0x000fe40000010096 */
[----:B------:R-:W-:Y:S02]  /*c5f0*/  FMUL.FTZ R242, R9, R97 ;  /* 0x0000006109f27220 */ /* 0x000fe40000410000 */
[----:B------:R-:W-:Y:S02]  /*c600*/  FFMA.FTZ R186, R186, R67, -R185 ;  /* 0x00000043baba7223 */ /* 0x000fe400000108b9 */
[----:B------:R-:W-:Y:S02]  /*c610*/  FADD.FTZ R154, -R154, R157 ;  /* 0x0000009d9a9a7221 */ /* 0x000fe40000010100 */
[----:B------:R-:W-:-:S02]  /*c620*/  FFMA.FTZ R151, R7, -R242, R151 ;  /* 0x800000f207977223 */ /* 0x000fc40000010097 */
[----:B------:R-:W-:Y:S02]  /*c630*/  FFMA.FTZ R152, R8, -R242, R152 ;  /* 0x800000f208987223 */ /* 0x000fe40000010098 */
[----:B------:R-:W-:Y:S02]  /*c640*/  FMUL.FTZ R242, R6, R96 ;  /* 0x0000006006f27220 */ /* 0x000fe40000410000 */
[----:B------:R-:W-:Y:S02]  /*c650*/  FADD.FTZ R155, R155, R186 ;  /* 0x000000ba9b9b7221 */ /* 0x000fe40000010000 */
[----:B------:R-:W-:Y:S02]  /*c660*/  FMUL.FTZ R157, R187, -R154 ;  /* 0x8000009abb9d7220 */ /* 0x000fe40000410000 */
[----:B------:R-:W-:Y:S02]  /*c670*/  FMUL.FTZ R179, R2, R91 ;  /* 0x0000005b02b37220 */ /* 0x000fe40000410000 */
[----:B------:R-:W-:-:S02]  /*c680*/  FFMA.FTZ R160, R35, R238, R162 ;  /* 0x000000ee23a07223 */ /* 0x000fc400000100a2 */
[-C--:B------:R-:W-:Y:S02]  /*c690*/  FFMA.FTZ R153, R178, -R242.reuse, R153 ;  /* 0x800000f2b2997223 */ /* 0x080fe40000010099 */
[----:B------:R-:W-:Y:S02]  /*c6a0*/  FFMA.FTZ R229, R177, -R242, R229 ;  /* 0x800000f2b1e57223 */ /* 0x000fe400000100e5 */
[----:B------:R-:W-:Y:S02]  /*c6b0*/  FFMA.FTZ R162, R188, R155, -R157 ;  /* 0x0000009bbca27223 */ /* 0x000fe4000001089d */
[----:B------:R-:W-:Y:S02]  /*c6c0*/  FMUL.FTZ R242, R5, R95 ;  /* 0x0000005f05f27220 */ /* 0x000fe40000410000 */
[----:B------:R-:W-:Y:S02]  /*c6d0*/  FMUL.FTZ R171, R171, R184 ;  /* 0x000000b8abab7220 */ /* 0x000fe40000410000 */
[----:B------:R-:W-:-:S02]  /*c6e0*/  FFMA.FTZ R239, R166, -R179, R239 ;  /* 0x800000b3a6ef7223 */ /* 0x000fc400000100ef */
[----:B------:R-:W-:Y:S02]  /*c6f0*/  FMUL.FTZ R166, R166, R66 ;  /* 0x00000042a6a67220 */ /* 0x000fe40000410000 */
[----:B------:R-:W-:Y:S02]  /*c700*/  FMUL.FTZ R168, R168, R163 ;  /* 0x000000a3a8a87220 */ /* 0x000fe40000410000 */
[----:B------:R-:W-:Y:S02]  /*c710*/  FADD.FTZ R213, R213, R162 ;  /* 0x000000a2d5d57221 */ /* 0x000fe40000010000 */
[-C--:B------:R-:W-:Y:S02]  /*c720*/  FFMA.FTZ R230, R175, -R242.reuse, R230 ;  /* 0x800000f2afe67223 */ /* 0x080fe400000100e6 */
[----:B------:R-:W-:Y:S02]  /*c730*/  FFMA.FTZ R231, R176, -R242, R231 ;  /* 0x800000f2b0e77223 */ /* 0x000fe400000100e7 */
[----:B------:R-:W-:-:S02]  /*c740*/  FFMA.FTZ R170, R170, R67, R171 ;  /* 0x00000043aaaa7223 */ /* 0x000fc400000100ab */
[----:B------:R-:W-:Y:S02]  /*c750*/  FMUL.FTZ R162, R154, UR43 ;  /* 0x0000002b9aa27c20 */ /* 0x000fe40008410000 */
[----:B------:R-:W-:Y:S02]  /*c760*/  FMUL.FTZ R242, R174, R94 ;  /* 0x0000005eaef27220 */ /* 0x000fe40000410000 */
[----:B------:R-:W-:Y:S02]  /*c770*/  FFMA.FTZ R238, R167, -R179, R238 ;  /* 0x800000b3a7ee7223 */ /* 0x000fe400000100ee */
[----:B------:R-:W-:Y:S02]  /*c780*/  FMUL.FTZ R171, R155, UR43 ;  /* 0x0000002b9bab7c20 */ /* 0x000fe40008410000 */
[----:B------:R-:W-:Y:S02]  /*c790*/  FFMA.FTZ R167, R167, R161, R166 ;  /* 0x000000a1a7a77223 */ /* 0x000fe400000100a6 */
[----:B------:R-:W-:Y:S01]  /*c7a0*/  FFMA.FTZ R169, R169, R182, R168 ;  /* 0x000000b6a9a97223 */ /* 0x000fe200000100a8 */
[----:B------:R-:W-:Y:S01]  /*c7b0*/  SHF.L.U32 R168, R138, 0x5, RZ ;  /* 0x000000058aa87819 */ /* 0x000fe200000006ff */
[----:B------:R-:W-:-:S02]  /*c7c0*/  FMUL.FTZ R187, R187, -R155 ;  /* 0x8000009bbbbb7220 */ /* 0x000fc40000410000 */
[----:B------:R-:W-:Y:S01]  /*c7d0*/  FMUL.FTZ R166, R64, R90 ;  /* 0x0000005a40a67220 */ /* 0x000fe20000410000 */
[----:B------:R-:W-:Y:S01]  /*c7e0*/  LEA.HI.SX32 R168, R168, R168, 0x1b ;  /* 0x000000a8a8a87211 */ /* 0x000fe200078fdaff */
[----:B------:R-:W-:Y:S02]  /*c7f0*/  FFMA.FTZ R179, R155, UR45, R162 ;  /* 0x0000002d9bb37c23 */ /* 0x000fe400080100a2 */
[----:B------:R-:W-:Y:S02]  /*c800*/  FFMA.FTZ R233, R172, -R242, R233 ;  /* 0x800000f2ace97223 */ /* 0x000fe400000100e9 */
[----:B------:R-:W-:Y:S02]  /*c810*/  FMUL.FTZ R156, R0, R90 ;  /* 0x0000005a009c7220 */ /* 0x000fe40000410000 */
[----:B------:R-:W-:Y:S02]  /*c820*/  FFMA.FTZ R162, R154, UR45, -R171 ;  /* 0x0000002d9aa27c23 */ /* 0x000fe400080108ab */
[----:B------:R-:W-:-:S02]  /*c830*/  FFMA.FTZ R157, R188, R154, R187 ;  /* 0x0000009abc9d7223 */ /* 0x000fc400000100bb */
[----:B------:R-:W-:Y:S02]  /*c840*/  FMUL.FTZ R159, R164, R65 ;  /* 0x00000041a49f7220 */ /* 0x000fe40000410000 */
[----:B------:R-:W-:Y:S02]  /*c850*/  FMUL.FTZ R172, R172, R154 ;  /* 0x0000009aacac7220 */ /* 0x000fe40000410000 */
[----:B------:R-:W-:Y:S02]  /*c860*/  FMUL.FTZ R181, R0, R166 ;  /* 0x000000a600b57220 */ /* 0x000fe40000410000 */
[----:B------:R-:W-:Y:S02]  /*c870*/  FMUL.FTZ R171, R154, R94 ;  /* 0x0000005e9aab7220 */ /* 0x000fe40000410000 */
[----:B------:R-:W-:Y:S01]  /*c880*/  FFMA.FTZ R232, R173, -R242, R232 ;  /* 0x800000f2ade87223 */ /* 0x000fe200000100e8 */
[----:B------:R0:W-:Y:S01]  /*c890*/  STS [R168.X4+0x8b8], R181 ;  /* 0x0008b8b5a8007388 */ /* 0x0001e20000004800 */
[----:B------:R-:W-:-:S02]  /*c8a0*/  FFMA.FTZ R164, R164, -R156, R140 ;  /* 0x8000009ca4a47223 */ /* 0x000fc4000001008c */
[----:B------:R-:W-:Y:S02]  /*c8b0*/  FMUL.FTZ R162, R233, R162 ;  /* 0x000000a2e9a27220 */ /* 0x000fe40000410000 */
[C---:B------:R-:W-:Y:S02]  /*c8c0*/  FFMA.FTZ R156, R165.reuse, -R156, R139 ;  /* 0x8000009ca59c7223 */ /* 0x040fe4000001008b */
[----:B------:R-:W-:Y:S02]  /*c8d0*/  FADD.FTZ R214, -R214, R157 ;  /* 0x0000009dd6d67221 */ /* 0x000fe40000010100 */
[----:B------:R-:W-:Y:S02]  /*c8e0*/  FFMA.FTZ R165, R165, R64, R159 ;  /* 0x00000040a5a57223 */ /* 0x000fe4000001009f */
[----:B------:R-:W-:Y:S02]  /*c8f0*/  FFMA.FTZ R173, R173, R155, R172 ;  /* 0x0000009badad7223 */ /* 0x000fe400000100ac */
[----:B------:R-:W-:-:S02]  /*c900*/  FMUL.FTZ R159, R155, R94 ;  /* 0x0000005e9b9f7220 */ /* 0x000fc40000410000 */
[----:B------:R-:W-:Y:S02]  /*c910*/  FMUL.FTZ R172, R233, R171 ;  /* 0x000000abe9ac7220 */ /* 0x000fe40000410000 */
[----:B------:R-:W-:Y:S02]  /*c920*/  FFMA.FTZ R179, R232, R179, R162 ;  /* 0x000000b3e8b37223 */ /* 0x000fe400000100a2 */
[C---:B0-----:R-:W-:Y:S02]  /*c930*/  FMUL.FTZ R181, R189.reuse, -R213 ;  /* 0x800000d5bdb57220 */ /* 0x041fe40000410000 */
[----:B------:R-:W-:Y:S02]  /*c940*/  FMUL.FTZ R162, R189, -R214 ;  /* 0x800000d6bda27220 */ /* 0x000fe40000410000 */
[----:B------:R-:W-:Y:S02]  /*c950*/  FMUL.FTZ R157, R65, UR43 ;  /* 0x0000002b419d7c20 */ /* 0x000fe40008410000 */
[----:B------:R-:W-:-:S02]  /*c960*/  FMUL.FTZ R155, R174, R159 ;  /* 0x0000009fae9b7220 */ /* 0x000fc40000410000 */
[-C--:B------:R-:W-:Y:S02]  /*c970*/  FMUL.FTZ R233, R233, R159.reuse ;  /* 0x0000009fe9e97220 */ /* 0x080fe40000410000 */
[----:B------:R-:W-:Y:S01]  /*c980*/  FFMA.FTZ R172, R232, R159, R172 ;  /* 0x0000009fe8ac7223 */ /* 0x000fe200000100ac */
[----:B------:R0:W-:Y:S01]  /*c990*/  STS [R168.X4+0x898], R155 ;  /* 0x0008989ba8007388 */ /* 0x0001e20000004800 */
[C---:B------:R-:W-:Y:S02]  /*c9a0*/  FFMA.FTZ R181, R190.reuse, R214, R181 ;  /* 0x000000d6beb57223 */ /* 0x040fe400000100b5 */
[----:B------:R-:W-:Y:S02]  /*c9b0*/  FMUL.FTZ R159, R161, UR43 ;  /* 0x0000002ba19f7c20 */ /* 0x000fe40008410000 */
[----:B------:R-:W-:Y:S02]  /*c9c0*/  FFMA.FTZ R162, R190, R213, -R162 ;  /* 0x000000d5bea27223 */ /* 0x000fe400000108a2 */
[----:B------:R-:W-:-:S02]  /*c9d0*/  FFMA.FTZ R154, R64, UR45, R157 ;  /* 0x0000002d409a7c23 */ /* 0x000fc4000801009d */
[----:B------:R-:W-:Y:S02]  /*c9e0*/  FMUL.FTZ R180, R64, UR43 ;  /* 0x0000002b40b47c20 */ /* 0x000fe40008410000 */
[C---:B------:R-:W-:Y:S02]  /*c9f0*/  FMUL.FTZ R64, R66.reuse, UR43 ;  /* 0x0000002b42407c20 */ /* 0x040fe40008410000 */
[----:B------:R-:W-:Y:S02]  /*ca00*/  FFMA.FTZ R159, R66, UR45, -R159 ;  /* 0x0000002d429f7c23 */ /* 0x000fe4000801089f */
[----:B------:R-:W-:Y:S02]  /*ca10*/  FADD.FTZ R212, -R212, R181 ;  /* 0x000000b5d4d47221 */ /* 0x000fe40000010100 */
[----:B------:R-:W-:Y:S02]  /*ca20*/  FMUL.FTZ R66, R66, R91 ;  /* 0x0000005b42427220 */ /* 0x000fe40000410000 */
[----:B------:R-:W-:-:S02]  /*ca30*/  FADD.FTZ R211, R211, R162 ;  /* 0x000000a2d3d37221 */ /* 0x000fc40000010000 */
[C---:B------:R-:W-:Y:S02]  /*ca40*/  FFMA.FTZ R157, R161.reuse, UR45, R64 ;  /* 0x0000002da19d7c23 */ /* 0x040fe40008010040 */
[----:B------:R-:W-:Y:S02]  /*ca50*/  FMUL.FTZ R64, R161, R91 ;  /* 0x0000005ba1407220 */ /* 0x000fe40000410000 */
[----:B------:R-:W-:Y:S02]  /*ca60*/  FMUL.FTZ R183, R191, -R212 ;  /* 0x800000d4bfb77220 */ /* 0x000fe40000410000 */
[----:B------:R-:W-:Y:S02]  /*ca70*/  FMUL.FTZ R187, R2, R66 ;  /* 0x0000004202bb7220 */ /* 0x000fe40000410000 */
[----:B------:R-:W-:Y:S02]  /*ca80*/  FMUL.FTZ R161, R163, UR43 ;  /* 0x0000002ba3a17c20 */ /* 0x000fe40008410000 */
[----:B------:R-:W-:Y:S01]  /*ca90*/  FMUL.FTZ R191, R191, -R211 ;  /* 0x800000d3bfbf7220 */ /* 0x000fe20000410000 */
[----:B------:R1:W-:Y:S01]  /*caa0*/  STS [R168.X4+0x8b4], R187 ;  /* 0x0008b4bba8007388 */ /* 0x0003e20000004800 */
[----:B0-----:R-:W-:-:S02]  /*cab0*/  FFMA.FTZ R155, R65, UR45, -R180 ;  /* 0x0000002d419b7c23 */ /* 0x001fc400080108b4 */
[C---:B------:R-:W-:Y:S02]  /*cac0*/  FMUL.FTZ R180, R182.reuse, R92 ;  /* 0x0000005cb6b47220 */ /* 0x040fe40000410000 */
[C---:B------:R-:W-:Y:S02]  /*cad0*/  FFMA.FTZ R161, R182.reuse, UR45, R161 ;  /* 0x0000002db6a17c23 */ /* 0x040fe400080100a1 */
[----:B------:R-:W-:Y:S02]  /*cae0*/  FMUL.FTZ R162, R182, UR43 ;  /* 0x0000002bb6a27c20 */ /* 0x000fe40008410000 */
[C---:B------:R-:W-:Y:S02]  /*caf0*/  FFMA.FTZ R191, R192.reuse, R212, R191 ;  /* 0x000000d4c0bf7223 */ /* 0x040fe400000100bf */
[----:B------:R-:W-:Y:S02]  /*cb00*/  FFMA.FTZ R183, R192, R211, -R183 ;  /* 0x000000d3c0b77223 */ /* 0x000fe400000108b7 */
[----:B------:R-:W-:-:S02]  /*cb10*/  FMUL.FTZ R182, R184, UR43 ;  /* 0x0000002bb8b67c20 */ /* 0x000fc40008410000 */
[C---:B-1----:R-:W-:Y:S02]  /*cb20*/  FMUL.FTZ R187, R67.reuse, UR43 ;  /* 0x0000002b43bb7c20 */ /* 0x042fe40008410000 */
[----:B------:R-:W-:Y:S02]  /*cb30*/  FADD.FTZ R210, -R210, R191 ;  /* 0x000000bfd2d27221 */ /* 0x000fe40000010100 */
[----:B------:R-:W-:Y:S02]  /*cb40*/  FFMA.FTZ R181, R67, UR45, R182 ;  /* 0x0000002d43b57c23 */ /* 0x000fe400080100b6 */
[----:B------:R-:W-:Y:S02]  /*cb50*/  FADD.FTZ R209, R209, R183 ;  /* 0x000000b7d1d17221 */ /* 0x000fe40000010000 */
[----:B------:R-:W-:Y:S02]  /*cb60*/  FFMA.FTZ R182, R184, UR45, -R187 ;  /* 0x0000002db8b67c23 */ /* 0x000fe400080108bb */
[----:B------:R-:W-:-:S02]  /*cb70*/  FFMA.FTZ R232, R232, R171, -R233 ;  /* 0x000000abe8e87223 */ /* 0x000fc400000108e9 */
[----:B------:R-:W-:Y:S02]  /*cb80*/  FMUL.FTZ R187, R174, R171 ;  /* 0x000000abaebb7220 */ /* 0x000fe40000410000 */
[C---:B------:R-:W-:Y:S02]  /*cb90*/  FMUL.FTZ R171, R193.reuse, -R210 ;  /* 0x800000d2c1ab7220 */ /* 0x040fe40000410000 */
[----:B------:R-:W-:Y:S01]  /*cba0*/  FMUL.FTZ R176, R176, R214 ;  /* 0x000000d6b0b07220 */ /* 0x000fe20000410000 */
[----:B------:R-:W-:Y:S01]  /*cbb0*/  STS [R168.X4+0x89c], R187 ;  /* 0x00089cbba8007388 */ /* 0x000fe20000004800 */
[----:B------:R-:W-:Y:S02]  /*cbc0*/  FMUL.FTZ R193, R193, -R209 ;  /* 0x800000d1c1c17220 */ /* 0x000fe40000410000 */
[----:B------:R-:W-:Y:S02]  /*cbd0*/  FFMA.FTZ R175, R175, R213, R176 ;  /* 0x000000d5afaf7223 */ /* 0x000fe400000100b0 */
[----:B------:R-:W-:-:S02]  /*cbe0*/  FFMA.FTZ R193, R194, R210, R193 ;  /* 0x000000d2c2c17223 */ /* 0x000fc400000100c1 */
[----:B------:R-:W-:Y:S02]  /*cbf0*/  FFMA.FTZ R176, R194, R209, -R171 ;  /* 0x000000d1c2b07223 */ /* 0x000fe400000108ab */
[----:B------:R-:W-:Y:S02]  /*cc00*/  FFMA.FTZ R179, R174, R173, R179 ;  /* 0x000000adaeb37223 */ /* 0x000fe400000100b3 */
[----:B------:R-:W-:Y:S02]  /*cc10*/  FMUL.FTZ R171, R213, UR43 ;  /* 0x0000002bd5ab7c20 */ /* 0x000fe40008410000 */
[----:B------:R-:W-:Y:S02]  /*cc20*/  FMUL.FTZ R174, R214, UR43 ;  /* 0x0000002bd6ae7c20 */ /* 0x000fe40008410000 */
[----:B------:R-:W-:Y:S02]  /*cc30*/  FADD.FTZ R216, -R216, R193 ;  /* 0x000000c1d8d87221 */ /* 0x000fe40000010100 */
[----:B------:R-:W-:-:S02]  /*cc40*/  FADD.FTZ R215, R215, R176 ;  /* 0x000000b0d7d77221 */ /* 0x000fc40000010000 */
[----:B------:R-:W-:Y:S02]  /*cc50*/  FFMA.FTZ R176, R214, UR45, -R171 ;  /* 0x0000002dd6b07c23 */ /* 0x000fe400080108ab */
[----:B------:R-:W-:Y:S02]  /*cc60*/  FFMA.FTZ R171, R213, UR45, R174 ;  /* 0x0000002dd5ab7c23 */ /* 0x000fe400080100ae */
[C---:B------:R-:W-:Y:S02]  /*cc70*/  FMUL.FTZ R174, R195.reuse, -R216 ;  /* 0x800000d8c3ae7220 */ /* 0x040fe40000410000 */
[----:B------:R-:W-:Y:S02]  /*cc80*/  FMUL.FTZ R185, R2, R64 ;  /* 0x0000004002b97220 */ /* 0x000fe40000410000 */
[----:B------:R-:W-:Y:S02]  /*cc90*/  FMUL.FTZ R195, R195, -R215 ;  /* 0x800000d7c3c37220 */ /* 0x000fe40000410000 */
[C---:B------:R-:W-:Y:S01]  /*cca0*/  FFMA.FTZ R162, R163.reuse, UR45, -R162 ;  /* 0x0000002da3a27c23 */ /* 0x040fe200080108a2 */
[----:B------:R0:W-:Y:S01]  /*ccb0*/  STS [R168.X4+0x8b0], R185 ;  /* 0x0008b0b9a8007388 */ /* 0x0001e20000004800 */
[----:B------:R-:W-:-:S02]  /*ccc0*/  FMUL.FTZ R163, R163, R92 ;  /* 0x0000005ca3a37220 */ /* 0x000fc40000410000 */
[C---:B------:R-:W-:Y:S02]  /*ccd0*/  FFMA.FTZ R195, R196.reuse, R216, R195 ;  /* 0x000000d8c4c37223 */ /* 0x040fe400000100c3 */
[----:B------:R-:W-:Y:S02]  /*cce0*/  FFMA.FTZ R186, R196, R215, -R174 ;  /* 0x000000d7c4ba7223 */ /* 0x000fe400000108ae */
[----:B------:R-:W-:Y:S02]  /*ccf0*/  FADD.FTZ R228, -R228, R195 ;  /* 0x000000c3e4e47221 */ /* 0x000fe40000010100 */
[----:B------:R-:W-:Y:S02]  /*cd00*/  FADD.FTZ R227, R227, R186 ;  /* 0x000000bae3e37221 */ /* 0x000fe40000010000 */
[----:B0-----:R-:W-:Y:S02]  /*cd10*/  FMUL.FTZ R185, R3, R163 ;  /* 0x000000a303b97220 */ /* 0x001fe40000410000 */
[----:B------:R-:W-:-:S02]  /*cd20*/  FMUL.FTZ R214, R214, R95 ;  /* 0x0000005fd6d67220 */ /* 0x000fc40000410000 */
[----:B------:R-:W-:Y:S01]  /*cd30*/  FMUL.FTZ R188, R213, R95 ;  /* 0x0000005fd5bc7220 */ /* 0x000fe20000410000 */
[----:B------:R0:W-:Y:S01]  /*cd40*/  STS [R168.X4+0x8ac], R185 ;  /* 0x0008acb9a8007388 */ /* 0x0001e20000004800 */
[----:B------:R-:W-:Y:S02]  /*cd50*/  FMUL.FTZ R186, R235, R182 ;  /* 0x000000b6ebba7220 */ /* 0x000fe40000410000 */
[C---:B------:R-:W-:Y:S02]  /*cd60*/  FMUL.FTZ R183, R231.reuse, R214 ;  /* 0x000000d6e7b77220 */ /* 0x040fe40000410000 */
[C---:B------:R-:W-:Y:S02]  /*cd70*/  FMUL.FTZ R176, R231.reuse, R176 ;  /* 0x000000b0e7b07220 */ /* 0x040fe40000410000 */
[-C--:B------:R-:W-:Y:S02]  /*cd80*/  FMUL.FTZ R231, R231, R188.reuse ;  /* 0x000000bce7e77220 */ /* 0x080fe40000410000 */
[----:B------:R-:W-:-:S02]  /*cd90*/  FFMA.FTZ R174, R230, R188, R183 ;  /* 0x000000bce6ae7223 */ /* 0x000fc400000100b7 */
[CC--:B0-----:R-:W-:Y:S02]  /*cda0*/  FMUL.FTZ R185, R197.reuse, -R228.reuse ;  /* 0x800000e4c5b97220 */ /* 0x0c1fe40000410000 */
[-C--:B------:R-:W-:Y:S02]  /*cdb0*/  FMUL.FTZ R197, R197, -R227.reuse ;  /* 0x800000e3c5c57220 */ /* 0x080fe40000410000 */
[C---:B------:R-:W-:Y:S02]  /*cdc0*/  FFMA.FTZ R182, R198.reuse, R227, -R185 ;  /* 0x000000e3c6b67223 */ /* 0x040fe400000108b9 */
[----:B------:R-:W-:Y:S02]  /*cdd0*/  FFMA.FTZ R197, R198, R228, R197 ;  /* 0x000000e4c6c57223 */ /* 0x000fe400000100c5 */
[----:B------:R-:W-:Y:S02]  /*cde0*/  FADD.FTZ R225, R225, R182 ;  /* 0x000000b6e1e17221 */ /* 0x000fe40000010000 */
[----:B------:R-:W-:-:S02]  /*cdf0*/  FFMA.FTZ R183, R230, R214, -R231 ;  /* 0x000000d6e6b77223 */ /* 0x000fc400000108e7 */
[----:B------:R-:W-:Y:S02]  /*ce00*/  FFMA.FTZ R230, R230, R171, R176 ;  /* 0x000000abe6e67223 */ /* 0x000fe400000100b0 */
[----:B------:R-:W-:Y:S02]  /*ce10*/  FADD.FTZ R171, -R226, R197 ;  /* 0x000000c5e2ab7221 */ /* 0x000fe40000010100 */
[C---:B------:R-:W-:Y:S02]  /*ce20*/  FMUL.FTZ R176, R199.reuse, -R225 ;  /* 0x800000e1c7b07220 */ /* 0x040fe40000410000 */
[-C--:B------:R-:W-:Y:S02]  /*ce30*/  FMUL.FTZ R199, R199, -R171.reuse ;  /* 0x800000abc7c77220 */ /* 0x080fe40000410000 */
[----:B------:R-:W-:Y:S02]  /*ce40*/  FFMA.FTZ R185, R200, R171, R176 ;  /* 0x000000abc8b97223 */ /* 0x000fe400000100b0 */
[----:B------:R-:W-:-:S02]  /*ce50*/  FMUL.FTZ R184, R184, R93 ;  /* 0x0000005db8b87220 */ /* 0x000fc40000410000 */
[----:B------:R-:W-:Y:S02]  /*ce60*/  FMUL.FTZ R189, R3, R180 ;  /* 0x000000b403bd7220 */ /* 0x000fe40000410000 */
[----:B------:R-:W-:Y:S02]  /*ce70*/  FFMA.FTZ R176, R200, R225, -R199 ;  /* 0x000000e1c8b07223 */ /* 0x000fe400000108c7 */
[----:B------:R-:W-:Y:S01]  /*ce80*/  FADD.FTZ R224, -R224, R185 ;  /* 0x000000b9e0e07221 */ /* 0x000fe20000010100 */
[----:B------:R0:W-:Y:S01]  /*ce90*/  STS [R168.X4+0x8a8], R189 ;  /* 0x0008a8bda8007388 */ /* 0x0001e20000004800 */
[----:B------:R-:W-:Y:S02]  /*cea0*/  FMUL.FTZ R187, R5, R188 ;  /* 0x000000bc05bb7220 */ /* 0x000fe40000410000 */
[----:B------:R-:W-:Y:S02]  /*ceb0*/  FMUL.FTZ R67, R67, R93 ;  /* 0x0000005d43437220 */ /* 0x000fe40000410000 */
[----:B------:R-:W-:Y:S01]  /*cec0*/  FMUL.FTZ R182, R235, R184 ;  /* 0x000000b8ebb67220 */ /* 0x000fe20000410000 */
[----:B------:R1:W-:Y:S01]  /*ced0*/  STS [R168.X4+0x890], R187 ;  /* 0x000890bba8007388 */ /* 0x0003e20000004800 */
[----:B------:R-:W-:-:S02]  /*cee0*/  FADD.FTZ R176, R223, R176 ;  /* 0x000000b0dfb07221 */ /* 0x000fc40000010000 */
[----:B------:R-:W-:Y:S02]  /*cef0*/  FMUL.FTZ R185, R201, -R224 ;  /* 0x800000e0c9b97220 */ /* 0x000fe40000410000 */
[-C--:B0-----:R-:W-:Y:S02]  /*cf00*/  FMUL.FTZ R189, R4, R67.reuse ;  /* 0x0000004304bd7220 */ /* 0x081fe40000410000 */
[-C--:B------:R-:W-:Y:S02]  /*cf10*/  FMUL.FTZ R235, R235, R67.reuse ;  /* 0x00000043ebeb7220 */ /* 0x080fe40000410000 */
[----:B------:R-:W-:Y:S01]  /*cf20*/  FFMA.FTZ R67, R234, R67, R182 ;  /* 0x00000043ea437223 */ /* 0x000fe200000100b6 */
[----:B------:R0:W-:Y:S01]  /*cf30*/  STS [R168.X4+0x8a0], R189 ;  /* 0x0008a0bda8007388 */ /* 0x0001e20000004800 */
[----:B-1----:R-:W-:Y:S02]  /*cf40*/  FMUL.FTZ R187, R211, UR43 ;  /* 0x0000002bd3bb7c20 */ /* 0x002fe40008410000 */
[----:B------:R-:W-:-:S02]  /*cf50*/  FMUL.FTZ R201, R201, -R176 ;  /* 0x800000b0c9c97220 */ /* 0x000fc40000410000 */
[----:B------:R-:W-:Y:S02]  /*cf60*/  FFMA.FTZ R182, R202, R176, -R185 ;  /* 0x000000b0cab67223 */ /* 0x000fe400000108b9 */
[----:B------:R-:W-:Y:S02]  /*cf70*/  FFMA.FTZ R181, R234, R181, R186 ;  /* 0x000000b5eab57223 */ /* 0x000fe400000100ba */
[----:B------:R-:W-:Y:S02]  /*cf80*/  FFMA.FTZ R186, R212, UR45, -R187 ;  /* 0x0000002dd4ba7c23 */ /* 0x000fe400080108bb */
[----:B------:R-:W-:Y:S02]  /*cf90*/  FFMA.FTZ R185, R202, R224, R201 ;  /* 0x000000e0cab97223 */ /* 0x000fe400000100c9 */
[----:B------:R-:W-:Y:S02]  /*cfa0*/  FADD.FTZ R221, R221, R182 ;  /* 0x000000b6dddd7221 */ /* 0x000fe40000010000 */
[----:B0-----:R-:W-:-:S02]  /*cfb0*/  FMUL.FTZ R189, R5, R214 ;  /* 0x000000d605bd7220 */ /* 0x001fc40000410000 */
[----:B------:R-:W-:Y:S02]  /*cfc0*/  FMUL.FTZ R182, R229, R186 ;  /* 0x000000bae5b67220 */ /* 0x000fe40000410000 */
[----:B------:R-:W-:Y:S01]  /*cfd0*/  FADD.FTZ R185, -R222, R185 ;  /* 0x000000b9deb97221 */ /* 0x000fe20000010100 */
[----:B------:R0:W-:Y:S01]  /*cfe0*/  STS [R168.X4+0x894], R189 ;  /* 0x000894bda8007388 */ /* 0x0001e20000004800 */
[C---:B------:R-:W-:Y:S02]  /*cff0*/  FMUL.FTZ R186, R203.reuse, -R221 ;  /* 0x800000ddcbba7220 */ /* 0x040fe40000410000 */
[----:B------:R-:W-:Y:S02]  /*d000*/  FMUL.FTZ R191, R4, R184 ;  /* 0x000000b804bf7220 */ /* 0x000fe40000410000 */
[----:B------:R-:W-:Y:S02]  /*d010*/  FMUL.FTZ R203, R203, -R185 ;  /* 0x800000b9cbcb7220 */ /* 0x000fe40000410000 */
[----:B------:R-:W-:Y:S01]  /*d020*/  FMUL.FTZ R190, R237, R180 ;  /* 0x000000b4edbe7220 */ /* 0x000fe20000410000 */
[----:B------:R1:W-:Y:S01]  /*d030*/  STS [R168.X4+0x8a4], R191 ;  /* 0x0008a4bfa8007388 */ /* 0x0003e20000004800 */
[----:B------:R-:W-:-:S02]  /*d040*/  FMUL.FTZ R177, R177, R212 ;  /* 0x000000d4b1b17220 */ /* 0x000fc40000410000 */
[C---:B0-----:R-:W-:Y:S02]  /*d050*/  FFMA.FTZ R189, R204.reuse, R185, R186 ;  /* 0x000000b9ccbd7223 */ /* 0x041fe400000100ba */
[----:B------:R-:W-:Y:S02]  /*d060*/  FFMA.FTZ R204, R204, R221, -R203 ;  /* 0x000000ddcccc7223 */ /* 0x000fe400000108cb */
[----:B------:R-:W-:Y:S02]  /*d070*/  FADD.FTZ R220, -R220, R189 ;  /* 0x000000bddcdc7221 */ /* 0x000fe40000010100 */
[-C--:B------:R-:W-:Y:S02]  /*d080*/  FFMA.FTZ R190, R236, R163.reuse, -R190 ;  /* 0x000000a3ecbe7223 */ /* 0x080fe400000108be */
[----:B-1----:R-:W-:Y:S02]  /*d090*/  FMUL.FTZ R191, R237, R163 ;  /* 0x000000a3edbf7220 */ /* 0x002fe40000410000 */
[----:B------:R-:W-:-:S02]  /*d0a0*/  FMUL.FTZ R188, R211, R96 ;  /* 0x00000060d3bc7220 */ /* 0x000fc40000410000 */
[----:B------:R-:W-:Y:S02]  /*d0b0*/  FFMA.FTZ R189, R236, R180, R191 ;  /* 0x000000b4ecbd7223 */ /* 0x000fe400000100bf */
[----:B------:R-:W-:Y:S02]  /*d0c0*/  FADD.FTZ R180, R219, R204 ;  /* 0x000000ccdbb47221 */ /* 0x000fe40000010000 */
[C---:B------:R-:W-:Y:S02]  /*d0d0*/  FMUL.FTZ R191, R205.reuse, -R220 ;  /* 0x800000dccdbf7220 */ /* 0x040fe40000410000 */
[-C--:B------:R-:W-:Y:S02]  /*d0e0*/  FMUL.FTZ R205, R205, -R180.reuse ;  /* 0x800000b4cdcd7220 */ /* 0x080fe40000410000 */
[C---:B------:R-:W-:Y:S02]  /*d0f0*/  FFMA.FTZ R186, R206.reuse, R180, -R191 ;  /* 0x000000b4ceba7223 */ /* 0x040fe400000108bf */
[----:B------:R-:W-:-:S02]  /*d100*/  FFMA.FTZ R205, R206, R220, R205 ;  /* 0x000000dccecd7223 */ /* 0x000fc400000100cd */
[----:B------:R-:W-:Y:S02]  /*d110*/  FADD.FTZ R217, R217, R186 ;  /* 0x000000bad9d97221 */ /* 0x000fe40000010000 */
[----:B------:R-:W-:Y:S02]  /*d120*/  FADD.FTZ R218, -R218, R205 ;  /* 0x000000cddada7221 */ /* 0x000fe40000010100 */
[----:B------:R-:W-:Y:S02]  /*d130*/  FMUL.FTZ R163, R207, -R217 ;  /* 0x800000d9cfa37220 */ /* 0x000fe40000410000 */
[----:B------:R-:W-:Y:S02]  /*d140*/  FFMA.FTZ R177, R178, R211, R177 ;  /* 0x000000d3b2b17223 */ /* 0x000fe400000100b1 */
[C---:B------:R-:W-:Y:S02]  /*d150*/  FMUL.FTZ R178, R212.reuse, UR43 ;  /* 0x0000002bd4b27c20 */ /* 0x040fe40008410000 */
[----:B------:R-:W-:-:S02]  /*d160*/  FMUL.FTZ R212, R212, R96 ;  /* 0x00000060d4d47220 */ /* 0x000fc40000410000 */
[----:B------:R-:W-:Y:S02]  /*d170*/  FMUL.FTZ R193, R6, R188 ;  /* 0x000000bc06c17220 */ /* 0x000fe40000410000 */
[-C--:B------:R-:W-:Y:S02]  /*d180*/  FMUL.FTZ R207, R207, -R218.reuse ;  /* 0x800000dacfcf7220 */ /* 0x080fe40000410000 */
[----:B------:R-:W-:Y:S01]  /*d190*/  FFMA.FTZ R186, R208, R218, R163 ;  /* 0x000000dad0ba7223 */ /* 0x000fe200000100a3 */
[----:B------:R0:W-:Y:S01]  /*d1a0*/  STS [R168.X4+0x888], R193 ;  /* 0x000888c1a8007388 */ /* 0x0001e20000004800 */
[----:B------:R-:W-:Y:S02]  /*d1b0*/  FMUL.FTZ R194, R209, R97 ;  /* 0x00000061d1c27220 */ /* 0x000fe40000410000 */
[----:B------:R-:W-:Y:S02]  /*d1c0*/  FMUL.FTZ R69, R31, R105 ;  /* 0x000000691f457220 */ /* 0x000fe40000410000 */
[----:B------:R-:W-:-:S02]  /*d1d0*/  FMUL.FTZ R196, R210, R97 ;  /* 0x00000061d2c47220 */ /* 0x000fc40000410000 */
[----:B------:R-:W-:Y:S02]  /*d1e0*/  FMUL.FTZ R197, R239, R64 ;  /* 0x00000040efc57220 */ /* 0x000fe40000410000 */
[----:B------:R-:W-:Y:S02]  /*d1f0*/  FMUL.FTZ R195, R6, R212 ;  /* 0x000000d406c37220 */ /* 0x000fe40000410000 */
[----:B------:R-:W-:Y:S02]  /*d200*/  FFMA.FTZ R207, R208, R217, -R207 ;  /* 0x000000d9d0cf7223 */ /* 0x000fe400000108cf */
[----:B------:R-:W-:Y:S01]  /*d210*/  FADD.FTZ R241, -R241, R186 ;  /* 0x000000baf1f17221 */ /* 0x000fe20000010100 */
[----:B------:R1:W-:Y:S01]  /*d220*/  STS [R168.X4+0x88c], R195 ;  /* 0x00088cc3a8007388 */ /* 0x0003e20000004800 */
[----:B0-----:R-:W-:Y:S02]  /*d230*/  FMUL.FTZ R193, R9, R194 ;  /* 0x000000c209c17220 */ /* 0x001fe40000410000 */
[----:B------:R-:W-:-:S02]  /*d240*/  FFMA.FTZ R68, R33, -R69, R247 ;  /* 0x8000004521447223 */ /* 0x000fc400000100f7 */
[----:B------:R-:W-:Y:S01]  /*d250*/  FMUL.FTZ R71, R30, R104 ;  /* 0x000000681e477220 */ /* 0x000fe20000410000 */
[----:B------:R0:W-:Y:S01]  /*d260*/  STS [R168.X4+0x880], R193 ;  /* 0x000880c1a8007388 */ /* 0x0001e20000004800 */
[----:B------:R-:W-:Y:S02]  /*d270*/  FMUL.FTZ R192, R152, R196 ;  /* 0x000000c498c07220 */ /* 0x000fe40000410000 */
[-C--:B------:R-:W-:Y:S02]  /*d280*/  FMUL.FTZ R163, R239, R66.reuse ;  /* 0x00000042efa37220 */ /* 0x080fe40000410000 */
[----:B------:R-:W-:Y:S02]  /*d290*/  FFMA.FTZ R186, R238, R66, -R197 ;  /* 0x00000042eeba7223 */ /* 0x000fe400000108c5 */
[----:B------:R-:W-:Y:S02]  /*d2a0*/  FFMA.FTZ R69, R32, -R69, R245 ;  /* 0x8000004520457223 */ /* 0x000fe400000100f5 */
[----:B------:R-:W-:-:S02]  /*d2b0*/  FADD.FTZ R240, R240, R207 ;  /* 0x000000cff0f07221 */ /* 0x000fc40000010000 */
[----:B------:R-:W-:Y:S02]  /*d2c0*/  FMUL.FTZ R66, R241, R105 ;  /* 0x00000069f1427220 */ /* 0x000fe40000410000 */
[----:B-1----:R-:W-:Y:S02]  /*d2d0*/  FMUL.FTZ R195, R9, R196 ;  /* 0x000000c409c37220 */ /* 0x002fe40000410000 */
[----:B------:R-:W-:Y:S02]  /*d2e0*/  FFMA.FTZ R70, R28, -R71, R246 ;  /* 0x800000471c467223 */ /* 0x000fe400000100f6 */
[-C--:B------:R-:W-:Y:S01]  /*d2f0*/  FMUL.FTZ R191, R152, R194.reuse ;  /* 0x000000c298bf7220 */ /* 0x080fe20000410000 */
[----:B------:R1:W-:Y:S01]  /*d300*/  STS [R168.X4+0x884], R195 ;  /* 0x000884c3a8007388 */ /* 0x0003e20000004800 */
[----:B------:R-:W-:Y:S02]  /*d310*/  FFMA.FTZ R192, R151, R194, R192 ;  /* 0x000000c297c07223 */ /* 0x000fe400000100c0 */
[----:B------:R-:W-:-:S02]  /*d320*/  FFMA.FTZ R64, R238, R64, R163 ;  /* 0x00000040ee407223 */ /* 0x000fc400000100a3 */
[----:B------:R-:W-:Y:S02]  /*d330*/  FFMA.FTZ R71, R29, -R71, R244 ;  /* 0x800000471d477223 */ /* 0x000fe400000100f4 */
[----:B0-----:R-:W-:Y:S02]  /*d340*/  FMUL.FTZ R193, R218, R104 ;  /* 0x00000068dac17220 */ /* 0x001fe40000410000 */
[----:B------:R-:W-:Y:S02]  /*d350*/  FMUL.FTZ R194, R240, R105 ;  /* 0x00000069f0c27220 */ /* 0x000fe40000410000 */
[----:B------:R-:W-:Y:S02]  /*d360*/  FMUL.FTZ R163, R69, R66 ;  /* 0x0000004245a37220 */ /* 0x000fe40000410000 */
[----:B------:R-:W-:Y:S02]  /*d370*/  FFMA.FTZ R191, R151, R196, -R191 ;  /* 0x000000c497bf7223 */ /* 0x000fe400000108bf */
[----:B------:R-:W-:-:S02]  /*d380*/  FMUL.FTZ R199, R216, R98 ;  /* 0x00000062d8c77220 */ /* 0x000fc40000410000 */
[----:B-1----:R-:W-:Y:S02]  /*d390*/  FMUL.FTZ R195, R217, R104 ;  /* 0x00000068d9c37220 */ /* 0x002fe40000410000 */
[----:B------:R-:W-:Y:S02]  /*d3a0*/  FMUL.FTZ R196, R71, R193 ;  /* 0x000000c147c47220 */ /* 0x000fe40000410000 */
[----:B------:R-:W-:Y:S02]  /*d3b0*/  FFMA.FTZ R163, R68, R194, R163 ;  /* 0x000000c244a37223 */ /* 0x000fe400000100a3 */
[----:B------:R-:W-:Y:S02]  /*d3c0*/  FMUL.FTZ R197, R215, R98 ;  /* 0x00000062d7c57220 */ /* 0x000fe40000410000 */
[----:B------:R-:W-:Y:S02]  /*d3d0*/  FMUL.FTZ R200, R150, R199 ;  /* 0x000000c796c87220 */ /* 0x000fe40000410000 */
[----:B------:R-:W-:-:S02]  /*d3e0*/  FFMA.FTZ R198, R70, R195, R196 ;  /* 0x000000c346c67223 */ /* 0x000fc400000100c4 */
[----:B------:R-:W-:Y:S02]  /*d3f0*/  FADD.FTZ R163, RZ, R163 ;  /* 0x000000a3ffa37221 */ /* 0x000fe40000010000 */
[-C--:B------:R-:W-:Y:S02]  /*d400*/  FMUL.FTZ R205, R12, R197.reuse ;  /* 0x000000c50ccd7220 */ /* 0x080fe40000410000 */
[-C--:B------:R-:W-:Y:S02]  /*d410*/  FMUL.FTZ R204, R150, R197.reuse ;  /* 0x000000c596cc7220 */ /* 0x080fe40000410000 */
[----:B------:R-:W-:Y:S01]  /*d420*/  FFMA.FTZ R196, R149, R197, R200 ;  /* 0x000000c595c47223 */ /* 0x000fe200000100c8 */
[----:B------:R0:W-:Y:S01]  /*d430*/  STS [R168.X4+0x878], R205 ;  /* 0x000878cda8007388 */ /* 0x0001e20000004800 */
[----:B------:R-:W-:Y:S02]  /*d440*/  FADD.FTZ R202, R163, R198 ;  /* 0x000000c6a3ca7221 */ /* 0x000fe40000010000 */
[----:B------:R-:W-:-:S02]  /*d450*/  FMUL.FTZ R197, R220, R103 ;  /* 0x00000067dcc57220 */ /* 0x000fc40000410000 */
[----:B------:R-:W-:Y:S02]  /*d460*/  FMUL.FTZ R163, R69, R194 ;  /* 0x000000c245a37220 */ /* 0x000fe40000410000 */
[----:B------:R-:W-:Y:S02]  /*d470*/  FFMA.FTZ R198, R149, R199, -R204 ;  /* 0x000000c795c67223 */ /* 0x000fe400000108cc */
[----:B------:R-:W-:Y:S02]  /*d480*/  FMUL.FTZ R203, R180, R103 ;  /* 0x00000067b4cb7220 */ /* 0x000fe40000410000 */
[----:B------:R-:W-:Y:S02]  /*d490*/  FMUL.FTZ R204, R131, R197 ;  /* 0x000000c583cc7220 */ /* 0x000fe40000410000 */
[----:B------:R-:W-:Y:S02]  /*d4a0*/  FMUL.FTZ R201, R185, R102 ;  /* 0x00000066b9c97220 */ /* 0x000fe40000410000 */
[----:B------:R-:W-:-:S02]  /*d4b0*/  FMUL.FTZ R200, R71, R195 ;  /* 0x000000c347c87220 */ /* 0x000fc40000410000 */
[----:B------:R-:W-:Y:S02]  /*d4c0*/  FFMA.FTZ R163, R68, R66, -R163 ;  /* 0x0000004244a37223 */ /* 0x000fe400000108a3 */
[----:B------:R-:W-:Y:S02]  /*d4d0*/  FFMA.FTZ R178, R211, UR45, R178 ;  /* 0x0000002dd3b27c23 */ /* 0x000fe400080100b2 */
[----:B------:R-:W-:Y:S02]  /*d4e0*/  FMUL.FTZ R211, R12, R199 ;  /* 0x000000c70cd37220 */ /* 0x000fe40000410000 */
[----:B0-----:R-:W-:Y:S02]  /*d4f0*/  FFMA.FTZ R205, R130, R203, R204 ;  /* 0x000000cb82cd7223 */ /* 0x001fe400000100cc */
[----:B------:R-:W-:Y:S01]  /*d500*/  FMUL.FTZ R199, R221, R102 ;  /* 0x00000066ddc77220 */ /* 0x000fe20000410000 */
[----:B------:R0:W-:Y:S01]  /*d510*/  STS [R168.X4+0x87c], R211 ;  /* 0x00087cd3a8007388 */ /* 0x0001e20000004800 */
[----:B------:R-:W-:-:S02]  /*d520*/  FFMA.FTZ R200, R70, R193, -R200 ;  /* 0x000000c146c87223 */ /* 0x000fc400000108c8 */
[----:B------:R-:W-:Y:S02]  /*d530*/  FADD.FTZ R163, RZ, R163 ;  /* 0x000000a3ffa37221 */ /* 0x000fe40000010000 */
[----:B------:R-:W-:Y:S02]  /*d540*/  FMUL.FTZ R206, R131, R203 ;  /* 0x000000cb83ce7220 */ /* 0x000fe40000410000 */
[----:B------:R-:W-:Y:S02]  /*d550*/  FMUL.FTZ R204, R142, R201 ;  /* 0x000000c98ecc7220 */ /* 0x000fe40000410000 */
[----:B------:R-:W-:Y:S02]  /*d560*/  FADD.FTZ R202, R202, R205 ;  /* 0x000000cdcaca7221 */ /* 0x000fe40000010000 */
[----:B------:R-:W-:Y:S02]  /*d570*/  FADD.FTZ R163, R163, R200 ;  /* 0x000000c8a3a37221 */ /* 0x000fe40000010000 */
[----:B------:R-:W-:-:S02]  /*d580*/  FFMA.FTZ R206, R130, R197, -R206 ;  /* 0x000000c582ce7223 */ /* 0x000fc400000108ce */
[----:B------:R-:W-:Y:S02]  /*d590*/  FFMA.FTZ R205, R141, R199, R204 ;  /* 0x000000c78dcd7223 */ /* 0x000fe400000100cc */
[----:B------:R-:W-:Y:S02]  /*d5a0*/  FMUL.FTZ R200, R224, R101 ;  /* 0x00000065e0c87220 */ /* 0x000fe40000410000 */
[----:B------:R-:W-:Y:S02]  /*d5b0*/  FMUL.FTZ R204, R142, R199 ;  /* 0x000000c78ecc7220 */ /* 0x000fe40000410000 */
[C---:B------:R-:W-:Y:S02]  /*d5c0*/  FMUL.FTZ R187, R229.reuse, R212 ;  /* 0x000000d4e5bb7220 */ /* 0x040fe40000410000 */
[----:B------:R-:W-:Y:S02]  /*d5d0*/  FMUL.FTZ R229, R229, R188 ;  /* 0x000000bce5e57220 */ /* 0x000fe40000410000 */
[----:B------:R-:W-:-:S02]  /*d5e0*/  FADD.FTZ R206, R163, R206 ;  /* 0x000000cea3ce7221 */ /* 0x000fc40000010000 */
[----:B------:R-:W-:Y:S02]  /*d5f0*/  FADD.FTZ R208, R202, R205 ;  /* 0x000000cdcad07221 */ /* 0x000fe40000010000 */
[----:B------:R-:W-:Y:S02]  /*d600*/  FMUL.FTZ R202, R176, R101 ;  /* 0x00000065b0ca7220 */ /* 0x000fe40000410000 */
[----:B------:R-:W-:Y:S02]  /*d610*/  FMUL.FTZ R163, R144, R200 ;  /* 0x000000c890a37220 */ /* 0x000fe40000410000 */
[----:B------:R-:W-:Y:S02]  /*d620*/  FFMA.FTZ R205, R141, R201, -R204 ;  /* 0x000000c98dcd7223 */ /* 0x000fe400000108cc */
[C---:B------:R-:W-:Y:S02]  /*d630*/  FFMA.FTZ R187, R153.reuse, R188, R187 ;  /* 0x000000bc99bb7223 */ /* 0x040fe400000100bb */
[----:B------:R-:W-:-:S02]  /*d640*/  FFMA.FTZ R188, R153, R212, -R229 ;  /* 0x000000d499bc7223 */ /* 0x000fc400000108e5 */
[----:B------:R-:W-:Y:S02]  /*d650*/  FMUL.FTZ R65, R65, R90 ;  /* 0x0000005a41417220 */ /* 0x000fe40000410000 */
[----:B------:R-:W-:Y:S02]  /*d660*/  FMUL.FTZ R212, R164, R166 ;  /* 0x000000a6a4d47220 */ /* 0x000fe40000410000 */
[----:B------:R-:W-:Y:S02]  /*d670*/  FFMA.FTZ R207, R143, R202, R163 ;  /* 0x000000ca8fcf7223 */ /* 0x000fe400000100a3 */
[----:B------:R-:W-:Y:S02]  /*d680*/  FADD.FTZ R204, R206, R205 ;  /* 0x000000cdcecc7221 */ /* 0x000fe40000010000 */
[----:B------:R-:W-:Y:S02]  /*d690*/  FMUL.FTZ R205, R171, R100 ;  /* 0x00000064abcd7220 */ /* 0x000fe40000410000 */
[----:B------:R-:W-:-:S02]  /*d6a0*/  FMUL.FTZ R233, R0, R65 ;  /* 0x0000004100e97220 */ /* 0x000fc40000410000 */
[-C--:B------:R-:W-:Y:S02]  /*d6b0*/  FMUL.FTZ R213, R164, R65.reuse ;  /* 0x00000041a4d57220 */ /* 0x080fe40000410000 */
[----:B------:R-:W-:Y:S01]  /*d6c0*/  FFMA.FTZ R163, R156, R65, -R212 ;  /* 0x000000419ca37223 */ /* 0x000fe200000108d4 */
[----:B------:R-:W-:Y:S01]  /*d6d0*/  STS [R168.X4+0x8bc], R233 ;  /* 0x0008bce9a8007388 */ /* 0x000fe20000004800 */
[----:B------:R-:W-:Y:S02]  /*d6e0*/  FADD.FTZ R208, R208, R207 ;  /* 0x000000cfd0d07221 */ /* 0x000fe40000010000 */
[----:B------:R-:W-:Y:S02]  /*d6f0*/  FMUL.FTZ R65, R144, R202 ;  /* 0x000000ca90417220 */ /* 0x000fe40000410000 */
[----:B------:R-:W-:Y:S02]  /*d700*/  FMUL.FTZ R212, R228, R99 ;  /* 0x00000063e4d47220 */ /* 0x000fe40000410000 */
[----:B------:R-:W-:-:S02]  /*d710*/  FMUL.FTZ R207, R225, R100 ;  /* 0x00000064e1cf7220 */ /* 0x000fc40000410000 */
[----:B------:R-:W-:Y:S02]  /*d720*/  FMUL.FTZ R206, R146, R205 ;  /* 0x000000cd92ce7220 */ /* 0x000fe40000410000 */
[----:B------:R-:W-:Y:S02]  /*d730*/  FFMA.FTZ R166, R156, R166, R213 ;  /* 0x000000a69ca67223 */ /* 0x000fe400000100d5 */
[----:B------:R-:W-:Y:S02]  /*d740*/  FFMA.FTZ R65, R143, R200, -R65 ;  /* 0x000000c88f417223 */ /* 0x000fe40000010841 */
[----:B------:R-:W-:Y:S02]  /*d750*/  FMUL.FTZ R214, R227, R99 ;  /* 0x00000063e3d67220 */ /* 0x000fe40000410000 */
[----:B------:R-:W-:Y:S02]  /*d760*/  FMUL.FTZ R213, R148, R212 ;  /* 0x000000d494d57220 */ /* 0x000fe40000410000 */
[----:B0-----:R-:W-:-:S02]  /*d770*/  FFMA.FTZ R211, R145, R207, R206 ;  /* 0x000000cf91d37223 */ /* 0x001fc400000100ce */
[----:B------:R-:W-:Y:S02]  /*d780*/  FADD.FTZ R204, R204, R65 ;  /* 0x00000041cccc7221 */ /* 0x000fe40000010000 */
[-C--:B------:R-:W-:Y:S02]  /*d790*/  FFMA.FTZ R65, R147, R214.reuse, R213 ;  /* 0x000000d693417223 */ /* 0x080fe400000100d5 */
[----:B------:R-:W-:Y:S02]  /*d7a0*/  FADD.FTZ R208, R208, R211 ;  /* 0x000000d3d0d07221 */ /* 0x000fe40000010000 */
[-C--:B------:R-:W-:Y:S02]  /*d7b0*/  FMUL.FTZ R206, R148, R214.reuse ;  /* 0x000000d694ce7220 */ /* 0x080fe40000410000 */
[----:B------:R-:W-:Y:S02]  /*d7c0*/  FADD.FTZ R65, R208, R65 ;  /* 0x00000041d0417221 */ /* 0x000fe40000010000 */
[----:B------:R-:W-:-:S02]  /*d7d0*/  FMUL.FTZ R223, R15, R214 ;  /* 0x000000d60fdf7220 */ /* 0x000fc40000410000 */
[----:B------:R-:W-:Y:S02]  /*d7e0*/  FMUL.FTZ R214, R146, R207 ;  /* 0x000000cf92d67220 */ /* 0x000fe40000410000 */
[----:B------:R-:W-:Y:S01]  /*d7f0*/  FADD.FTZ R65, R65, R196 ;  /* 0x000000c441417221 */ /* 0x000fe20000010000 */
[----:B------:R-:W-:Y:S01]  /*d800*/  STS [R168.X4+0x870], R223 ;  /* 0x000870dfa8007388 */ /* 0x000fe20000004800 */
        /* <DEDUP_REMOVED lines=11> */
[----:B------:R-:W-:Y:S01]  /*d8c0*/  MOV R67, UR39 ;  /* 0x0000002700437c02 */ /* 0x000fe20008000f00 */
[----:B------:R-:W-:Y:S02]  /*d8d0*/  FMUL.FTZ R203, R26, R203 ;  /* 0x000000cb1acb7220 */ /* 0x000fe40000410000 */
[----:B------:R-:W-:Y:S01]  /*d8e0*/  FADD.FTZ R188, R191, R188 ;  /* 0x000000bcbfbc7221 */ /* 0x000fe20000010000 */
[----:B------:R-:W-:Y:S01]  /*d8f0*/  LEA R198, R67, -R138, 0x1 ;  /* 0x8000008a43c67211 */ /* 0x000fe200078e08ff */
[----:B------:R-:W-:Y:S01]  /*d900*/  FMUL.FTZ R65, R31, R194 ;  /* 0x000000c21f417220 */ /* 0x000fe20000410000 */
[----:B------:R0:W-:Y:S01]  /*d910*/  STS [R168.X4+0x850], R203 ;  /* 0x000850cba8007388 */ /* 0x0001e20000004800 */
[----:B------:R-:W-:Y:S01]  /*d920*/  FADD.FTZ R189, R172, R189 ;  /* 0x000000bdacbd7221 */ /* 0x000fe20000010000 */
[----:B------:R-:W-:Y:S01]  /*d930*/  ISETP.GE.AND P0, PT, R198, 0x1, PT ;  /* 0x00000001c600780c */ /* 0x000fe20003f06270 */
[----:B------:R-:W-:Y:S01]  /*d940*/  FADD.FTZ R183, R188, R183 ;  /* 0x000000b7bcb77221 */ /* 0x000fe20000010000 */
[----:B------:R1:W-:Y:S01]  /*d950*/  STS [R168.X4+0x840], R65 ;  /* 0x00084041a8007388 */ /* 0x0003e20000004800 */
[----:B------:R-:W-:-:S02]  /*d960*/  FMUL.FTZ R195, R30, R195 ;  /* 0x000000c31ec37220 */ /* 0x000fc40000410000 */
[----:B------:R-:W-:Y:S02]  /*d970*/  FFMA.FTZ R184, R234, R184, -R235 ;  /* 0x000000b8eab87223 */ /* 0x000fe400000108eb */
[----:B------:R-:W-:Y:S01]  /*d980*/  FADD.FTZ R187, R183, R232 ;  /* 0x000000e8b7bb7221 */ /* 0x000fe20000010000 */
[----:B------:R2:W-:Y:S01]  /*d990*/  STS [R168.X4+0x848], R195 ;  /* 0x000848c3a8007388 */ /* 0x0005e20000004800 */
[----:B0-----:R-:W-:Y:S02]  /*d9a0*/  FADD.FTZ R203, R189, R64 ;  /* 0x00000040bdcb7221 */ /* 0x001fe40000010000 */
[----:B------:R-:W-:Y:S02]  /*d9b0*/  FMUL.FTZ R64, R225, UR43 ;  /* 0x0000002be1407c20 */ /* 0x000fe40008410000 */
[----:B-1----:R-:W-:Y:S02]  /*d9c0*/  FMUL.FTZ R65, R224, UR43 ;  /* 0x0000002be0417c20 */ /* 0x002fe40008410000 */
[----:B------:R-:W-:-:S02]  /*d9d0*/  FMUL.FTZ R219, R18, R205 ;  /* 0x000000cd12db7220 */ /* 0x000fc40000410000 */
[----:B------:R-:W-:Y:S02]  /*d9e0*/  FMUL.FTZ R213, R18, R207 ;  /* 0x000000cf12d57220 */ /* 0x000fe40000410000 */
[----:B------:R-:W-:Y:S01]  /*d9f0*/  FMUL.FTZ R205, R21, R202 ;  /* 0x000000ca15cd7220 */ /* 0x000fe20000410000 */
[----:B------:R-:W-:Y:S01]  /*da00*/  STS [R168.X4+0x86c], R219 ;  /* 0x00086cdba8007388 */ /* 0x000fe20000004800 */
[----:B------:R-:W-:Y:S02]  /*da10*/  FMUL.FTZ R229, R15, R212 ;  /* 0x000000d40fe57220 */ /* 0x000fe40000410000 */
[----:B------:R-:W-:Y:S01]  /*da20*/  FMUL.FTZ R207, R21, R200 ;  /* 0x000000c815cf7220 */ /* 0x000fe20000410000 */
[----:B------:R0:W-:Y:S01]  /*da30*/  STS [R168.X4+0x860], R205 ;  /* 0x000860cda8007388 */ /* 0x0001e20000004800 */
[C---:B------:R-:W-:Y:S02]  /*da40*/  FMUL.FTZ R199, R24.reuse, R199 ;  /* 0x000000c718c77220 */ /* 0x040fe40000410000 */
[----:B------:R-:W-:Y:S01]  /*da50*/  FMUL.FTZ R201, R24, R201 ;  /* 0x000000c918c97220 */ /* 0x000fe20000410000 */
[----:B------:R-:W-:Y:S01]  /*da60*/  STS [R168.X4+0x874], R229 ;  /* 0x000874e5a8007388 */ /* 0x000fe20000004800 */
[----:B------:R-:W-:-:S02]  /*da70*/  FMUL.FTZ R197, R26, R197 ;  /* 0x000000c51ac57220 */ /* 0x000fc40000410000 */
[----:B------:R-:W-:Y:S01]  /*da80*/  FMUL.FTZ R193, R30, R193 ;  /* 0x000000c11ec17220 */ /* 0x000fe20000410000 */
[----:B------:R-:W-:Y:S01]  /*da90*/  STS [R168.X4+0x868], R213 ;  /* 0x000868d5a8007388 */ /* 0x000fe20000004800 */
[----:B------:R-:W-:Y:S02]  /*daa0*/  FMUL.FTZ R183, R31, R66 ;  /* 0x000000421fb77220 */ /* 0x000fe40000410000 */
[----:B--2---:R-:W-:Y:S01]  /*dab0*/  FFMA.FTZ R195, R171, UR45, -R64 ;  /* 0x0000002dabc37c23 */ /* 0x004fe20008010840 */
[----:B------:R-:W-:Y:S01]  /*dac0*/  STS [R168.X4+0x864], R207 ;  /* 0x000864cfa8007388 */ /* 0x000fe20000004800 */
[----:B------:R-:W-:Y:S02]  /*dad0*/  FFMA.FTZ R188, R176, UR45, R65 ;  /* 0x0000002db0bc7c23 */ /* 0x000fe40008010041 */
[----:B------:R-:W-:Y:S01]  /*dae0*/  FADD.FTZ R187, R187, R184 ;  /* 0x000000b8bbbb7221 */ /* 0x000fe20000010000 */
[----:B------:R1:W-:Y:S01]  /*daf0*/  STS [R168.X4+0x858], R199 ;  /* 0x000858c7a8007388 */ /* 0x0003e20000004800 */
[----:B------:R-:W-:-:S02]  /*db00*/  FMUL.FTZ R64, R221, UR43 ;  /* 0x0000002bdd407c20 */ /* 0x000fc40008410000 */
[----:B------:R-:W-:Y:S01]  /*db10*/  FMUL.FTZ R65, R180, UR43 ;  /* 0x0000002bb4417c20 */ /* 0x000fe20008410000 */
[----:B------:R2:W-:Y:S01]  /*db20*/  STS [R168.X4+0x85c], R201 ;  /* 0x00085cc9a8007388 */ /* 0x0005e20000004800 */
[----:B0-----:R-:W-:Y:S02]  /*db30*/  FADD.FTZ R205, R187, R190 ;  /* 0x000000bebbcd7221 */ /* 0x001fe40000010000 */
[----:B------:R-:W-:Y:S01]  /*db40*/  FFMA.FTZ R191, R185, UR45, -R64 ;  /* 0x0000002db9bf7c23 */ /* 0x000fe20008010840 */
[----:B------:R0:W-:Y:S01]  /*db50*/  STS [R168.X4+0x854], R197 ;  /* 0x000854c5a8007388 */ /* 0x0001e20000004800 */
[----:B------:R-:W-:Y:S02]  /*db60*/  FFMA.FTZ R174, R220, UR45, -R65 ;  /* 0x0000002ddcae7c23 */ /* 0x000fe40008010841 */
[----:B------:R-:W-:Y:S01]  /*db70*/  FMUL.FTZ R196, R210, UR43 ;  /* 0x0000002bd2c47c20 */ /* 0x000fe20008410000 */
[----:B------:R3:W-:Y:S01]  /*db80*/  STS [R168.X4+0x84c], R193 ;  /* 0x00084cc1a8007388 */ /* 0x0007e20000004800 */
[----:B-1----:R-:W-:-:S02]  /*db90*/  FMUL.FTZ R199, R215, UR43 ;  /* 0x0000002bd7c77c20 */ /* 0x002fc40008410000 */
[----:B--2---:R-:W-:Y:S01]  /*dba0*/  FMUL.FTZ R201, R209, UR43 ;  /* 0x0000002bd1c97c20 */ /* 0x004fe20008410000 */
[----:B------:R1:W-:Y:S01]  /*dbb0*/  STS [R168.X4+0x844], R183 ;  /* 0x000844b7a8007388 */ /* 0x0003e20000004800 */
[----:B------:R-:W-:Y:S02]  /*dbc0*/  FMUL.FTZ R194, R216, UR43 ;  /* 0x0000002bd8c27c20 */ /* 0x000fe40008410000 */
[----:B0-----:R-:W-:Y:S02]  /*dbd0*/  FMUL.FTZ R197, R227, UR43 ;  /* 0x0000002be3c57c20 */ /* 0x001fe40008410000 */
[----:B------:R-:W-:Y:S02]  /*dbe0*/  FMUL.FTZ R192, R228, UR43 ;  /* 0x0000002be4c07c20 */ /* 0x000fe40008410000 */
[----:B------:R-:W-:Y:S02]  /*dbf0*/  FMUL.FTZ R190, R171, UR43 ;  /* 0x0000002babbe7c20 */ /* 0x000fe40008410000 */
[----:B---3--:R-:W-:-:S02]  /*dc00*/  FMUL.FTZ R193, R176, UR43 ;  /* 0x0000002bb0c17c20 */ /* 0x008fc40008410000 */
[----:B------:R-:W-:Y:S02]  /*dc10*/  FMUL.FTZ R184, R185, UR43 ;  /* 0x0000002bb9b87c20 */ /* 0x000fe40008410000 */
[----:B------:R-:W-:Y:S02]  /*dc20*/  FMUL.FTZ R189, R220, UR43 ;  /* 0x0000002bdcbd7c20 */ /* 0x000fe40008410000 */
[----:B------:R-:W-:Y:S02]  /*dc30*/  FMUL.FTZ R65, R217, UR43 ;  /* 0x0000002bd9417c20 */ /* 0x000fe40008410000 */
[----:B------:R-:W-:Y:S02]  /*dc40*/  FMUL.FTZ R64, R218, UR43 ;  /* 0x0000002bda407c20 */ /* 0x000fe40008410000 */
[----:B-1----:R-:W-:Y:S02]  /*dc50*/  FMUL.FTZ R168, R240, UR43 ;  /* 0x0000002bf0a87c20 */ /* 0x002fe40008410000 */
[----:B------:R-:W-:-:S02]  /*dc60*/  FMUL.FTZ R183, R241, UR43 ;  /* 0x0000002bf1b77c20 */ /* 0x000fc40008410000 */
        /* <DEDUP_REMOVED lines=9> */
[----:B------:R-:W-:Y:S02]  /*dd00*/  FFMA.FTZ R189, R180, UR45, R189 ;  /* 0x0000002db4bd7c23 */ /* 0x000fe400080100bd */
[----:B------:R-:W-:Y:S02]  /*dd10*/  FFMA.FTZ R172, R218, UR45, -R65 ;  /* 0x0000002ddaac7c23 */ /* 0x000fe40008010841 */
[----:B------:R-:W-:-:S02]  /*dd20*/  FFMA.FTZ R187, R217, UR45, R64 ;  /* 0x0000002dd9bb7c23 */ /* 0x000fc40008010040 */
        /* <DEDUP_REMOVED lines=35> */
.L_x_9110:
[----:B------:R-:W-:Y:S05]  /*df60*/  BSYNC B0 ;  /* 0x0000000000007941 */ /* 0x000fea0003800000 */
.L_x_9109:
        /* <DEDUP_REMOVED lines=49> */
.L_x_9112:
[----:B------:R-:W-:Y:S05]  /*e280*/  BSYNC B0 ;  /* 0x0000000000007941 */ /* 0x000fea0003800000 */
.L_x_9111:
[----:B------:R-:W1:Y:S01]  /*e290*/  LDS R139, [R139.X4+0x940] ;  /* 0x000940008b8b7984 */ /* 0x000e620000004800 */
[----:B------:R-:W-:Y:S01]  /*e2a0*/  BSSY B0, `(.L_x_9113) ;  /* 0x0000004000007945 */ /* 0x000fe20003800000 */
[----:B------:R-:W-:Y:S01]  /*e2b0*/  LEA.HI.SX32 R203, R203, R138, 0x1b ;  /* 0x0000008acbcb7211 */ /* 0x000fe200078fdaff */
[----:B------:R-:W-:Y:S05]  /*e2c0*/  @!P1 BRA `(.L_x_9114) ;  /* 0x0000001000009947 */ /* 0x000fea0003800000 */
[----:B-1----:R1:W-:Y:S02]  /*e2d0*/  RED.E.ADD.F32.FTZ.RN.STRONG.GPU [R64.64+-0xf00], R139 ;  /* 0xfff1008b4000798e */ /* 0x0023e4000c10e7a0 */
.L_x_9114:
[----:B------:R-:W-:Y:S05]  /*e2e0*/  BSYNC B0 ;  /* 0x0000000000007941 */ /* 0x000fea0003800000 */
.L_x_9113:
[----:B------:R-:W2:Y:S01]  /*e2f0*/  LDS R203, [R203.X4+0x9c0] ;  /* 0x0009c000cbcb7984 */ /* 0x000ea20000004800 */
[----:B------:R-:W-:Y:S01]  /*e300*/  BSSY B0, `(.L_x_9115) ;  /* 0x0000005000007945 */ /* 0x000fe20003800000 */
[C---:B0-----:R-:W-:Y:S02]  /*e310*/  IADD3 R67, R138.reuse, 0x80, RZ ;  /* 0x000000808a437810 */ /* 0x041fe40007ffe0ff */
[----:B-1----:R-:W-:Y:S01]  /*e320*/  IADD3 R139, R138, 0xa0, RZ ;  /* 0x000000a08a8b7810 */ /* 0x002fe20007ffe0ff */
[----:B------:R-:W-:Y:S05]  /*e330*/  @!P2 BRA `(.L_x_9116) ;  /* 0x000000100000a947 */ /* 0x000fea0003800000 */
[----:B--2---:R0:W-:Y:S02]  /*e340*/  RED.E.ADD.F32.FTZ.RN.STRONG.GPU [R64.64+-0xe80], R203 ;  /* 0xfff180cb4000798e */ /* 0x0041e4000c10e7a0 */
.L_x_9116:
[----:B------:R-:W-:Y:S05]  /*e350*/  BSYNC B0 ;  /* 0x0000000000007941 */ /* 0x000fea0003800000 */
.L_x_9115:
        /* <DEDUP_REMOVED lines=14> */
.L_x_9118:
[----:B------:R-:W-:Y:S05]  /*e440*/  BSYNC B0 ;  /* 0x0000000000007941 */ /* 0x000fea0003800000 */
.L_x_9117:
[----:B------:R-:W1:Y:S01]  /*e450*/  LDS R139, [R139.X4+0xac0] ;  /* 0x000ac0008b8b7984 */ /* 0x000e620000004800 */
[----:B------:R-:W-:Y:S01]  /*e460*/  BSSY B0, `(.L_x_9119) ;  /* 0x0000005000007945 */ /* 0x000fe20003800000 */
[----:B0-----:R-:W-:Y:S02]  /*e470*/  IADD3 R67, R138, 0xe0, RZ ;  /* 0x000000e08a437810 */ /* 0x001fe40007ffe0ff */
[----:B------:R-:W-:Y:S01]  /*e480*/  LEA.HI.SX32 R203, R203, R138, 0x1b ;  /* 0x0000008acbcb7211 */ /* 0x000fe200078fdaff */
[----:B------:R-:W-:Y:S05]  /*e490*/  @!P0 BRA `(.L_x_9120) ;  /* 0x0000001000008947 */ /* 0x000fea0003800000 */
[----:B-1----:R0:W-:Y:S02]  /*e4a0*/  RED.E.ADD.F32.FTZ.RN.STRONG.GPU [R64.64+-0xd80], R139 ;  /* 0xfff2808b4000798e */ /* 0x0021e4000c10e7a0 */
.L_x_9120:
[----:B------:R-:W-:Y:S05]  /*e4b0*/  BSYNC B0 ;  /* 0x0000000000007941 */ /* 0x000fea0003800000 */
.L_x_9119:
[----:B------:R-:W2:Y:S01]  /*e4c0*/  LDS R203, [R203.X4+0xb40] ;  /* 0x000b4000cbcb7984 */ /* 0x000ea20000004800 */
[----:B------:R-:W-:Y:S01]  /*e4d0*/  BSSY B0, `(.L_x_9121) ;  /* 0x0000005000007945 */ /* 0x000fe20003800000 */
[----:B01----:R-:W-:-:S02]  /*e4e0*/  IADD3 R139, R138, 0x100, RZ ;  /* 0x000001008a8b7810 */ /* 0x003fc40007ffe0ff */
[----:B------:R-:W-:Y:S01]  /*e4f0*/  LEA.HI.SX32 R67, R67, R138, 0x1b ;  /* 0x0000008a43437211 */ /* 0x000fe200078fdaff */
[----:B------:R-:W-:Y:S05]  /*e500*/  @!P1 BRA `(.L_x_9122) ;  /* 0x0000001000009947 */ /* 0x000fea0003800000 */
[----:B--2---:R0:W-:Y:S02]  /*e510*/  RED.E.ADD.F32.FTZ.RN.STRONG.GPU [R64.64+-0xd00], R203 ;  /* 0xfff300cb4000798e */ /* 0x0041e4000c10e7a0 */
.L_x_9122:
[----:B------:R-:W-:Y:S05]  /*e520*/  BSYNC B0 ;  /* 0x0000000000007941 */ /* 0x000fea0003800000 */
.L_x_9121:
[----:B------:R-:W1:Y:S01]  /*e530*/  LDS R67, [R67.X4+0xbc0] ;  /* 0x000bc00043437984 */ /* 0x000e620000004800 */
[----:B------:R-:W-:Y:S01]  /*e540*/  BSSY B0, `(.L_x_9123) ;  /* 0x0000005000007945 */ /* 0x000fe20003800000 */
[----:B0-2---:R-:W-:Y:S02]  /*e550*/  IADD3 R203, R138, 0x120, RZ ;  /* 0x000001208acb7810 */ /* 0x005fe40007ffe0ff */
[----:B------:R-:W-:Y:S01]  /*e560*/  LEA.HI.SX32 R139, R139, R138, 0x1b ;  /* 0x0000008a8b8b7211 */ /* 0x000fe200078fdaff */
[----:B------:R-:W-:Y:S05]  /*e570*/  @!P2 BRA `(.L_x_9124) ;  /* 0x000000100000a947 */ /* 0x000fea0003800000 */
[----:B-1----:R0:W-:Y:S02]  /*e580*/  RED.E.ADD.F32.FTZ.RN.STRONG.GPU [R64.64+-0xc80], R67 ;  /* 0xfff380434000798e */ /* 0x0021e4000c10e7a0 */
.L_x_9124:
[----:B------:R-:W-:Y:S05]  /*e590*/  BSYNC B0 ;  /* 0x0000000000007941 */ /* 0x000fea0003800000 */
.L_x_9123:
[----:B------:R-:W2:Y:S01]  /*e5a0*/  LDS R139, [R139.X4+0xc40] ;  /* 0x000c40008b8b7984 */ /* 0x000ea20000004800 */
[----:B------:R-:W-:Y:S01]  /*e5b0*/  BSSY B0, `(.L_x_9125) ;  /* 0x0000005000007945 */ /* 0x000fe20003800000 */
[----:B01----:R-:W-:Y:S02]  /*e5c0*/  IADD3 R67, R138, 0x140, RZ ;  /* 0x000001408a437810 */ /* 0x003fe40007ffe0ff */
[----:B------:R-:W-:Y:S01]  /*e5d0*/  LEA.HI.SX32 R203, R203, R138, 0x1b ;  /* 0x0000008acbcb7211 */ /* 0x000fe200078fdaff */
[----:B------:R-:W-:Y:S05]  /*e5e0*/  @!P3 BRA `(.L_x_9126) ;  /* 0x000000100000b947 */ /* 0x000fea0003800000 */
[----:B--2---:R0:W-:Y:S02]  /*e5f0*/  RED.E.ADD.F32.FTZ.RN.STRONG.GPU [R64.64+-0xc00], R139 ;  /* 0xfff4008b4000798e */ /* 0x0041e4000c10e7a0 */
.L_x_9126:
[----:B------:R-:W-:Y:S05]  /*e600*/  BSYNC B0 ;  /* 0x0000000000007941 */ /* 0x000fea0003800000 */
.L_x_9125:
[----:B------:R-:W1:Y:S01]  /*e610*/  LDS R203, [R203.X4+0xcc0] ;  /* 0x000cc000cbcb7984 */ /* 0x000e620000004800 */
[----:B------:R-:W-:Y:S01]  /*e620*/  BSSY B0, `(.L_x_9127) ;  /* 0x0000004000007945 */ /* 0x000fe20003800000 */
[----:B------:R-:W-:Y:S01]  /*e630*/  LEA.HI.SX32 R67, R67, R138, 0x1b ;  /* 0x0000008a43437211 */ /* 0x000fe200078fdaff */
[----:B------:R-:W-:Y:S05]  /*e640*/  @!P4 BRA `(.L_x_9128) ;  /* 0x000000100000c947 */ /* 0x000fea0003800000 */
[----:B-1----:R1:W-:Y:S02]  /*e650*/  RED.E.ADD.F32.FTZ.RN.STRONG.GPU [R64.64+-0xb80], R203 ;  /* 0xfff480cb4000798e */ /* 0x0023e4000c10e7a0 */
.L_x_9128:
[----:B------:R-:W-:Y:S05]  /*e660*/  BSYNC B0 ;  /* 0x0000000000007941 */ /* 0x000fea0003800000 */
.L_x_9127:
[----:B------:R-:W3:Y:S01]  /*e670*/  LDS R67, [R67.X4+0xd40] ;  /* 0x000d400043437984 */ /* 0x000ee20000004800 */
[----:B------:R-:W-:Y:S01]  /*e680*/  BSSY B0, `(.L_x_9129) ;  /* 0x0000005000007945 */ /* 0x000fe20003800000 */
[----:B0-2---:R-:W-:-:S02]  /*e690*/  IADD3 R139, R138, 0x160, RZ ;  /* 0x000001608a8b7810 */ /* 0x005fc40007ffe0ff */
[----:B-1----:R-:W-:Y:S01]  /*e6a0*/  IADD3 R203, R138, 0x180, RZ ;  /* 0x000001808acb7810 */ /* 0x002fe20007ffe0ff */
[----:B------:R-:W-:Y:S05]  /*e6b0*/  @!P5 BRA `(.L_x_9130) ;  /* 0x000000100000d947 */ /* 0x000fea0003800000 */
[----:B---3--:R0:W-:Y:S02]  /*e6c0*/  RED.E.ADD.F32.FTZ.RN.STRONG.GPU [R64.64+-0xb00], R67 ;  /* 0xfff500434000798e */ /* 0x0081e4000c10e7a0 */
.L_x_9130:
[----:B------:R-:W-:Y:S05]  /*e6d0*/  BSYNC B0 ;  /* 0x0000000000007941 */ /* 0x000fea0003800000 */
.L_x_9129:
        /* <DEDUP_REMOVED lines=14> */
.L_x_9132:
[----:B------:R-:W-:Y:S05]  /*e7c0*/  BSYNC B0 ;  /* 0x0000000000007941 */ /* 0x000fea0003800000 */
.L_x_9131:
[----:B------:R-:W1:Y:S01]  /*e7d0*/  LDS R203, [R203.X4+0xe40] ;  /* 0x000e4000cbcb7984 */ /* 0x000e620000004800 */
[----:B------:R-:W-:Y:S01]  /*e7e0*/  BSSY B0, `(.L_x_9133) ;  /* 0x0000005000007945 */ /* 0x000fe20003800000 */
[----:B0-----:R-:W-:-:S02]  /*e7f0*/  IADD3 R139, R138, 0x1c0, RZ ;  /* 0x000001c08a8b7810 */ /* 0x001fc40007ffe0ff */
[----:B------:R-:W-:Y:S01]  /*e800*/  LEA.HI.SX32 R67, R67, R138, 0x1b ;  /* 0x0000008a43437211 */ /* 0x000fe200078fdaff */
[----:B------:R-:W-:Y:S05]  /*e810*/  @!P0 BRA `(.L_x_9134) ;  /* 0x0000001000008947 */ /* 0x000fea0003800000 */
[----:B-1----:R0:W-:Y:S02]  /*e820*/  RED.E.ADD.F32.FTZ.RN.STRONG.GPU [R64.64+-0xa00], R203 ;  /* 0xfff600cb4000798e */ /* 0x0021e4000c10e7a0 */
.L_x_9134:
[----:B------:R-:W-:Y:S05]  /*e830*/  BSYNC B0 ;  /* 0x0000000000007941 */ /* 0x000fea0003800000 */
.L_x_9133:
[----:B------:R-:W2:Y:S01]  /*e840*/  LDS R67, [R67.X4+0xec0] ;  /* 0x000ec00043437984 */ /* 0x000ea20000004800 */
[----:B------:R-:W-:Y:S01]  /*e850*/  BSSY B0, `(.L_x_9135) ;  /* 0x0000005000007945 */ /* 0x000fe20003800000 */
[----:B01----:R-:W-:Y:S02]  /*e860*/  IADD3 R203, R138, 0x1e0, RZ ;  /* 0x000001e08acb7810 */ /* 0x003fe40007ffe0ff */
[----:B------:R-:W-:Y:S01]  /*e870*/  LEA.HI.SX32 R139, R139, R138, 0x1b ;  /* 0x0000008a8b8b7211 */ /* 0x000fe200078fdaff */
[----:B------:R-:W-:Y:S05]  /*e880*/  @!P1 BRA `(.L_x_9136) ;  /* 0x0000001000009947 */ /* 0x000fea0003800000 */
[----:B--2---:R0:W-:Y:S02]  /*e890*/  RED.E.ADD.F32.FTZ.RN.STRONG.GPU [R64.64+-0x980], R67 ;  /* 0xfff680434000798e */ /* 0x0041e4000c10e7a0 */
.L_x_9136:
[----:B------:R-:W-:Y:S05]  /*e8a0*/  BSYNC B0 ;  /* 0x0000000000007941 */ /* 0x000fea0003800000 */
.L_x_9135:
[----:B------:R-:W1:Y:S01]  /*e8b0*/  LDS R139, [R139.X4+0xf40] ;  /* 0x000f40008b8b7984 */ /* 0x000e620000004800 */
[----:B------:R-:W-:Y:S01]  /*e8c0*/  BSSY B0, `(.L_x_9137) ;  /* 0x0000004000007945 */ /* 0x000fe20003800000 */
[----:B------:R-:W-:Y:S01]  /*e8d0*/  LEA.HI.SX32 R203, R203, R138, 0x1b ;  /* 0x0000008acbcb7211 */ /* 0x000fe200078fdaff */
[----:B------:R-:W-:Y:S05]  /*e8e0*/  @!P2 BRA `(.L_x_9138) ;  /* 0x000000100000a947 */ /* 0x000fea0003800000 */
[----:B-1----:R1:W-:Y:S02]  /*e8f0*/  RED.E.ADD.F32.FTZ.RN.STRONG.GPU [R64.64+-0x900], R139 ;  /* 0xfff7008b4000798e */ /* 0x0023e4000c10e7a0 */
.L_x_9138:
[----:B------:R-:W-:Y:S05]  /*e900*/  BSYNC B0 ;  /* 0x0000000000007941 */ /* 0x000fea0003800000 */
.L_x_9137:
[----:B------:R-:W3:Y:S01]  /*e910*/  LDS R203, [R203.X4+0xfc0] ;  /* 0x000fc000cbcb7984 */ /* 0x000ee20000004800 */
[C---:B------:R-:W-:Y:S01]  /*e920*/  IADD3 R66, R138.reuse, 0x200, RZ ;  /* 0x000002008a427810 */ /* 0x040fe20007ffe0ff */
[----:B------:R-:W-:Y:S01]  /*e930*/  BSSY B0, `(.L_x_9139) ;  /* 0x0000005000007945 */ /* 0x000fe20003800000 */
[----:B0-2---:R-:W-:-:S02]  /*e940*/  IADD3 R67, R138, 0x220, RZ ;  /* 0x000002208a437810 */ /* 0x005fc40007ffe0ff */
[----:B------:R-:W-:Y:S01]  /*e950*/  LEA.HI.SX32 R66, R66, R138, 0x1b ;  /* 0x0000008a42427211 */ /* 0x000fe200078fdaff */
[----:B------:R-:W-:Y:S05]  /*e960*/  @!P3 BRA `(.L_x_9140) ;  /* 0x000000100000b947 */ /* 0x000fea0003800000 */
[----:B---3--:R0:W-:Y:S02]  /*e970*/  RED.E.ADD.F32.FTZ.RN.STRONG.GPU [R64.64+-0x880], R203 ;  /* 0xfff780cb4000798e */ /* 0x0081e4000c10e7a0 */
.L_x_9140:
[----:B------:R-:W-:Y:S05]  /*e980*/  BSYNC B0 ;  /* 0x0000000000007941 */ /* 0x000fea0003800000 */
.L_x_9139:
[----:B-1----:R-:W-:Y:S01]  /*e990*/  LEA.HI.SX32 R139, R67, R138, 0x1b ;  /* 0x0000008a438b7211 */ /* 0x002fe200078fdaff */
[----:B------:R-:W-:Y:S01]  /*e9a0*/  BSSY B0, `(.L_x_9141) ;  /* 0x0000004000007945 */ /* 0x000fe20003800000 */
[----:B------:R1:W2:Y:S01]  /*e9b0*/  LDS R67, [R66.X4+0x1040] ;  /* 0x0010400042437984 */ /* 0x0002a20000004800 */
[----:B------:R-:W-:Y:S05]  /*e9c0*/  @!P4 BRA `(.L_x_9142) ;  /* 0x000000100000c947 */ /* 0x000fea0003800000 */
[----:B--2---:R2:W-:Y:S02]  /*e9d0*/  RED.E.ADD.F32.FTZ.RN.STRONG.GPU [R64.64+-0x800], R67 ;  /* 0xfff800434000798e */ /* 0x0045e4000c10e7a0 */
.L_x_9142:
[----:B------:R-:W-:Y:S05]  /*e9e0*/  BSYNC B0 ;  /* 0x0000000000007941 */ /* 0x000fea0003800000 */
.L_x_9141:
[----:B------:R-:W4:Y:S01]  /*e9f0*/  LDS R139, [R139.X4+0x10c0] ;  /* 0x0010c0008b8b7984 */ /* 0x000f220000004800 */
[----:B------:R-:W-:Y:S01]  /*ea00*/  BSSY B0, `(.L_x_9143) ;  /* 0x0000005000007945 */ /* 0x000fe20003800000 */
[C---:B--2---:R-:W-:Y:S02]  /*ea10*/  IADD3 R67, R138.reuse, 0x240, RZ ;  /* 0x000002408a437810 */ /* 0x044fe40007ffe0ff */
[----:B0--3--:R-:W-:Y:S01]  /*ea20*/  IADD3 R203, R138, 0x260, RZ ;  /* 0x000002608acb7810 */ /* 0x009fe20007ffe0ff */
[----:B------:R-:W-:Y:S05]  /*ea30*/  @!P5 BRA `(.L_x_9144) ;  /* 0x000000100000d947 */ /* 0x000fea0003800000 */
[----:B----4-:R0:W-:Y:S02]  /*ea40*/  RED.E.ADD.F32.FTZ.RN.STRONG.GPU [R64.64+-0x780], R139 ;  /* 0xfff8808b4000798e */ /* 0x0101e4000c10e7a0 */
.L_x_9144:
[----:B------:R-:W-:Y:S05]  /*ea50*/  BSYNC B0 ;  /* 0x0000000000007941 */ /* 0x000fea0003800000 */
.L_x_9143:
        /* <DEDUP_REMOVED lines=14> */
.L_x_9146:
[----:B------:R-:W-:Y:S05]  /*eb40*/  BSYNC B0 ;  /* 0x0000000000007941 */ /* 0x000fea0003800000 */
.L_x_9145:
[----:B------:R-:W2:Y:S01]  /*eb50*/  LDS R203, [R203.X4+0x11c0] ;  /* 0x0011c000cbcb7984 */ /* 0x000ea20000004800 */
[----:B------:R-:W-:Y:S01]  /*eb60*/  BSSY B0, `(.L_x_9147) ;  /* 0x0000005000007945 */ /* 0x000fe20003800000 */
[----:B0-----:R-:W-:Y:S02]  /*eb70*/  IADD3 R67, R138, 0x2a0, RZ ;  /* 0x000002a08a437810 */ /* 0x001fe40007ffe0ff */
[----:B------:R-:W-:Y:S01]  /*eb80*/  LEA.HI.SX32 R139, R139, R138, 0x1b ;  /* 0x0000008a8b8b7211 */ /* 0x000fe200078fdaff */
[----:B------:R-:W-:Y:S05]  /*eb90*/  @!P0 BRA `(.L_x_9148) ;  /* 0x0000001000008947 */ /* 0x000fea0003800000 */
[----:B--2---:R0:W-:Y:S02]  /*eba0*/  RED.E.ADD.F32.FTZ.RN.STRONG.GPU [R64.64+-0x680], R203 ;  /* 0xfff980cb4000798e */ /* 0x0041e4000c10e7a0 */
.L_x_9148:
[----:B------:R-:W-:Y:S05]  /*ebb0*/  BSYNC B0 ;  /* 0x0000000000007941 */ /* 0x000fea0003800000 */
.L_x_9147:
[----:B------:R-:W3:Y:S01]  /*ebc0*/  LDS R139, [R139.X4+0x1240] ;  /* 0x001240008b8b7984 */ /* 0x000ee20000004800 */
[----:B------:R-:W-:Y:S01]  /*ebd0*/  BSSY B0, `(.L_x_9149) ;  /* 0x0000005000007945 */ /* 0x000fe20003800000 */
[----:B0-2---:R-:W-:-:S02]  /*ebe0*/  IADD3 R203, R138, 0x2c0, RZ ;  /* 0x000002c08acb7810 */ /* 0x005fc40007ffe0ff */
[----:B------:R-:W-:Y:S01]  /*ebf0*/  LEA.HI.SX32 R67, R67, R138, 0x1b ;  /* 0x0000008a43437211 */ /* 0x000fe200078fdaff */
[----:B------:R-:W-:Y:S05]  /*ec00*/  @!P1 BRA `(.L_x_9150) ;  /* 0x0000001000009947 */ /* 0x000fea0003800000 */
[----:B---3--:R0:W-:Y:S02]  /*ec10*/  RED.E.ADD.F32.FTZ.RN.STRONG.GPU [R64.64+-0x600], R139 ;  /* 0xfffa008b4000798e */ /* 0x0081e4000c10e7a0 */
.L_x_9150:
[----:B------:R-:W-:Y:S05]  /*ec20*/  BSYNC B0 ;  /* 0x0000000000007941 */ /* 0x000fea0003800000 */
.L_x_9149:
[----:B------:R-:W2:Y:S01]  /*ec30*/  LDS R67, [R67.X4+0x12c0] ;  /* 0x0012c00043437984 */ /* 0x000ea20000004800 */
[----:B------:R-:W-:Y:S01]  /*ec40*/  BSSY B0, `(.L_x_9151) ;  /* 0x0000005000007945 */ /* 0x000fe20003800000 */
[----:B0--3--:R-:W-:Y:S02]  /*ec50*/  IADD3 R139, R138, 0x2e0, RZ ;  /* 0x000002e08a8b7810 */ /* 0x009fe40007ffe0ff */
[----:B------:R-:W-:Y:S01]  /*ec60*/  LEA.HI.SX32 R203, R203, R138, 0x1b ;  /* 0x0000008acbcb7211 */ /* 0x000fe200078fdaff */
[----:B------:R-:W-:Y:S05]  /*ec70*/  @!P2 BRA `(.L_x_9152) ;  /* 0x000000100000a947 */ /* 0x000fea0003800000 */
[----:B--2---:R0:W-:Y:S02]  /*ec80*/  RED.E.ADD.F32.FTZ.RN.STRONG.GPU [R64.64+-0x580], R67 ;  /* 0xfffa80434000798e */ /* 0x0041e4000c10e7a0 */
.L_x_9152:
[----:B------:R-:W-:Y:S05]  /*ec90*/  BSYNC B0 ;  /* 0x0000000000007941 */ /* 0x000fea0003800000 */
.L_x_9151:
[----:B------:R-:W3:Y:S01]  /*eca0*/  LDS R203, [R203.X4+0x1340] ;  /* 0x00134000cbcb7984 */ /* 0x000ee20000004800 */
[----:B------:R-:W-:Y:S01]  /*ecb0*/  BSSY B0, `(.L_x_9153) ;  /* 0x0000005000007945 */ /* 0x000fe20003800000 */
[----:B0-2---:R-:W-:Y:S02]  /*ecc0*/  IADD3 R67, R138, 0x300, RZ ;  /* 0x000003008a437810 */ /* 0x005fe40007ffe0ff */
[----:B------:R-:W-:Y:S01]  /*ecd0*/  LEA.HI.SX32 R139, R139, R138, 0x1b ;  /* 0x0000008a8b8b7211 */ /* 0x000fe200078fdaff */
[----:B------:R-:W-:Y:S05]  /*ece0*/  @!P3 BRA `(.L_x_9154) ;  /* 0x000000100000b947 */ /* 0x000fea0003800000 */
[----:B---3--:R0:W-:Y:S02]  /*ecf0*/  RED.E.ADD.F32.FTZ.RN.STRONG.GPU [R64.64+-0x500], R203 ;  /* 0xfffb00cb4000798e */ /* 0x0081e4000c10e7a0 */
.L_x_9154:
[----:B------:R-:W-:Y:S05]  /*ed00*/  BSYNC B0 ;  /* 0x0000000000007941 */ /* 0x000fea0003800000 */
.L_x_9153:
[----:B------:R-:W2:Y:S01]  /*ed10*/  LDS R139, [R139.X4+0x13c0] ;  /* 0x0013c0008b8b7984 */ /* 0x000ea20000004800 */
[----:B------:R-:W-:Y:S01]  /*ed20*/  BSSY B0, `(.L_x_9155) ;  /* 0x0000004000007945 */ /* 0x000fe20003800000 */
[----:B------:R-:W-:Y:S01]  /*ed30*/  LEA.HI.SX32 R67, R67, R138, 0x1b ;  /* 0x0000008a43437211 */ /* 0x000fe200078fdaff */
[----:B------:R-:W-:Y:S05]  /*ed40*/  @!P4 BRA `(.L_x_9156) ;  /* 0x000000100000c947 */ /* 0x000fea0003800000 */
[----:B--2---:R2:W-:Y:S02]  /*ed50*/  RED.E.ADD.F32.FTZ.RN.STRONG.GPU [R64.64+-0x480], R139 ;  /* 0xfffb808b4000798e */ /* 0x0045e4000c10e7a0 */
.L_x_9156:
[----:B------:R-:W-:Y:S05]  /*ed60*/  BSYNC B0 ;  /* 0x0000000000007941 */ /* 0x000fea0003800000 */
.L_x_9155:
[----:B------:R-:W4:Y:S01]  /*ed70*/  LDS R67, [R67.X4+0x1440] ;  /* 0x0014400043437984 */ /* 0x000f220000004800 */
[----:B------:R-:W-:Y:S01]  /*ed80*/  BSSY B0, `(.L_x_9157) ;  /* 0x0000005000007945 */ /* 0x000fe20003800000 */
[----:B--2---:R-:W-:-:S02]  /*ed90*/  IADD3 R139, R138, 0x320, RZ ;  /* 0x000003208a8b7810 */ /* 0x004fc40007ffe0ff */
[----:B0--3--:R-:W-:Y:S01]  /*eda0*/  IADD3 R203, R138, 0x340, RZ ;  /* 0x000003408acb7810 */ /* 0x009fe20007ffe0ff */
[----:B------:R-:W-:Y:S05]  /*edb0*/  @!P5 BRA `(.L_x_9158) ;  /* 0x000000100000d947 */ /* 0x000fea0003800000 */
[----:B----4-:R0:W-:Y:S02]  /*edc0*/  RED.E.ADD.F32.FTZ.RN.STRONG.GPU [R64.64+-0x400], R67 ;  /* 0xfffc00434000798e */ /* 0x0101e4000c10e7a0 */
.L_x_9158:
[----:B------:R-:W-:Y:S05]  /*edd0*/  BSYNC B0 ;  /* 0x0000000000007941 */ /* 0x000fea0003800000 */
.L_x_9157:
        /* <DEDUP_REMOVED lines=14> */
.L_x_9160:
[----:B------:R-:W-:Y:S05]  /*eec0*/  BSYNC B0 ;  /* 0x0000000000007941 */ /* 0x000fea0003800000 */
.L_x_9159:
[----:B------:R-:W2:Y:S01]  /*eed0*/  LDS R203, [R203.X4+0x1540] ;  /* 0x00154000cbcb7984 */ /* 0x000ea20000004800 */
[----:B------:R-:W-:Y:S01]  /*eee0*/  BSSY B0, `(.L_x_9161) ;  /* 0x0000005000007945 */ /* 0x000fe20003800000 */
[----:B0-----:R-:W-:-:S02]  /*eef0*/  IADD3 R139, R138, 0x380, RZ ;  /* 0x000003808a8b7810 */ /* 0x001fc40007ffe0ff */
[----:B------:R-:W-:Y:S01]  /*ef00*/  LEA.HI.SX32 R67, R67, R138, 0x1b ;  /* 0x0000008a43437211 */ /* 0x000fe200078fdaff */
[----:B------:R-:W-:Y:S05]  /*ef10*/  @!P0 BRA `(.L_x_9162) ;  /* 0x0000001000008947 */ /* 0x000fea0003800000 */
[----:B--2---:R0:W-:Y:S02]  /*ef20*/  RED.E.ADD.F32.FTZ.RN.STRONG.GPU [R64.64+-0x300], R203 ;  /* 0xfffd00cb4000798e */ /* 0x0041e4000c10e7a0 */
.L_x_9162:
[----:B------:R-:W-:Y:S05]  /*ef30*/  BSYNC B0 ;  /* 0x0000000000007941 */ /* 0x000fea0003800000 */
.L_x_9161:
[----:B------:R-:W3:Y:S01]  /*ef40*/  LDS R67, [R67.X4+0x15c0] ;  /* 0x0015c00043437984 */ /* 0x000ee20000004800 */
[----:B------:R-:W-:Y:S01]  /*ef50*/  BSSY B0, `(.L_x_9163) ;  /* 0x0000005000007945 */ /* 0x000fe20003800000 */
[----:B0-2---:R-:W-:Y:S02]  /*ef60*/  IADD3 R203, R138, 0x3a0, RZ ;  /* 0x000003a08acb7810 */ /* 0x005fe40007ffe0ff */
[----:B------:R-:W-:Y:S01]  /*ef70*/  LEA.HI.SX32 R139, R139, R138, 0x1b ;  /* 0x0000008a8b8b7211 */ /* 0x000fe200078fdaff */
[----:B------:R-:W-:Y:S05]  /*ef80*/  @!P1 BRA `(.L_x_9164) ;  /* 0x0000001000009947 */ /* 0x000fea0003800000 */
[----:B---3--:R0:W-:Y:S02]  /*ef90*/  RED.E.ADD.F32.FTZ.RN.STRONG.GPU [R64.64+-0x280], R67 ;  /* 0xfffd80434000798e */ /* 0x0081e4000c10e7a0 */
.L_x_9164:
[----:B------:R-:W-:Y:S05]  /*efa0*/  BSYNC B0 ;  /* 0x0000000000007941 */ /* 0x000fea0003800000 */
.L_x_9163:
[----:B------:R-:W2:Y:S01]  /*efb0*/  LDS R139, [R139.X4+0x1640] ;  /* 0x001640008b8b7984 */ /* 0x000ea20000004800 */
[----:B------:R-:W-:Y:S01]  /*efc0*/  BSSY B0, `(.L_x_9165) ;  /* 0x0000005000007945 */ /* 0x000fe20003800000 */
[----:B0--3--:R-:W-:Y:S02]  /*efd0*/  IADD3 R67, R138, 0x3c0, RZ ;  /* 0x000003c08a437810 */ /* 0x009fe40007ffe0ff */
[----:B------:R-:W-:Y:S01]  /*efe0*/  LEA.HI.SX32 R203, R203, R138, 0x1b ;  /* 0x0000008acbcb7211 */ /* 0x000fe200078fdaff */
[----:B------:R-:W-:Y:S05]  /*eff0*/  @!P2 BRA `(.L_x_9166) ;  /* 0x000000100000a947 */ /* 0x000fea0003800000 */
[----:B--2---:R0:W-:Y:S02]  /*f000*/  RED.E.ADD.F32.FTZ.RN.STRONG.GPU [R64.64+-0x200], R139 ;  /* 0xfffe008b4000798e */ /* 0x0041e4000c10e7a0 */
.L_x_9166:
[----:B------:R-:W-:Y:S05]  /*f010*/  BSYNC B0 ;  /* 0x0000000000007941 */ /* 0x000fea0003800000 */
.L_x_9165:
[----:B------:R-:W3:Y:S01]  /*f020*/  LDS R203, [R203.X4+0x16c0] ;  /* 0x0016c000cbcb7984 */ /* 0x000ee20000004800 */
[----:B------:R-:W-:Y:S01]  /*f030*/  BSSY B0, `(.L_x_9167) ;  /* 0x0000005000007945 */ /* 0x000fe20003800000 */
[----:B0-2---:R-:W-:-:S02]  /*f040*/  IADD3 R139, R138, 0x3e0, RZ ;  /* 0x000003e08a8b7810 */ /* 0x005fc40007ffe0ff */
[----:B------:R-:W-:Y:S01]  /*f050*/  LEA.HI.SX32 R67, R67, R138, 0x1b ;  /* 0x0000008a43437211 */ /* 0x000fe200078fdaff */
[----:B------:R-:W-:Y:S05]  /*f060*/  @!P3 BRA `(.L_x_9168) ;  /* 0x000000100000b947 */ /* 0x000fea0003800000 */
[----:B---3--:R0:W-:Y:S02]  /*f070*/  RED.E.ADD.F32.FTZ.RN.STRONG.GPU [R64.64+-0x180], R203 ;  /* 0xfffe80cb4000798e */ /* 0x0081e4000c10e7a0 */
.L_x_9168:
[----:B------:R-:W-:Y:S05]  /*f080*/  BSYNC B0 ;  /* 0x0000000000007941 */ /* 0x000fea0003800000 */
.L_x_9167:
[----:B------:R-:W2:Y:S01]  /*f090*/  LDS R67, [R67.X4+0x1740] ;  /* 0x0017400043437984 */ /* 0x000ea20000004800 */
[----:B------:R-:W-:Y:S01]  /*f0a0*/  BSSY B0, `(.L_x_9169) ;  /* 0x0000004000007945 */ /* 0x000fe20003800000 */
[----:B------:R-:W-:Y:S01]  /*f0b0*/  LEA.HI.SX32 R139, R139, R138, 0x1b ;  /* 0x0000008a8b8b7211 */ /* 0x000fe200078fdaff */
[----:B------:R-:W-:Y:S05]  /*f0c0*/  @!P4 BRA `(.L_x_9170) ;  /* 0x000000100000c947 */ /* 0x000fea0003800000 */
[----:B--2---:R2:W-:Y:S02]  /*f0d0*/  RED.E.ADD.F32.FTZ.RN.STRONG.GPU [R64.64+-0x100], R67 ;  /* 0xffff00434000798e */ /* 0x0045e4000c10e7a0 */
.L_x_9170:
[----:B------:R-:W-:Y:S05]  /*f0e0*/  BSYNC B0 ;  /* 0x0000000000007941 */ /* 0x000fea0003800000 */
.L_x_9169:
[----:B------:R-:W4:Y:S01]  /*f0f0*/  LDS R139, [R139.X4+0x17c0] ;  /* 0x0017c0008b8b7984 */ /* 0x000f220000004800 */
[----:B------:R-:W-:Y:S01]  /*f100*/  BSSY B0, `(.L_x_9171) ;  /* 0x0000003000007945 */ /* 0x000fe20003800000 */
[----:B------:R-:W-:Y:S05]  /*f110*/  @!P5 BRA `(.L_x_9172) ;  /* 0x000000100000d947 */ /* 0x000fea0003800000 */
[----:B----4-:R4:W-:Y:S02]  /*f120*/  RED.E.ADD.F32.FTZ.RN.STRONG.GPU [R64.64+-0x80], R139 ;  /* 0xffff808b4000798e */ /* 0x0109e4000c10e7a0 */
.L_x_9172:
[----:B------:R-:W-:Y:S05]  /*f130*/  BSYNC B0 ;  /* 0x0000000000007941 */ /* 0x000fea0003800000 */
.L_x_9171:
        /* <DEDUP_REMOVED lines=22> */
[----:B------:R-:W-:Y:S02]  /*f2a0*/  FMUL.FTZ R155, R164, R155 ;  /* 0x0000009ba49b7220 */ /* 0x000fe40000410000 */
[----:B0-----:R-:W-:Y:S01]  /*f2b0*/  @!P0 FADD.FTZ R66, R66, R203 ;  /* 0x000000cb42428221 */ /* 0x001fe20000010000 */
[----:B------:R-:W0:Y:S01]  /*f2c0*/  SHFL.DOWN PT, R140, R65, 0x2, 0x1f ;  /* 0x08401f00418c7f89 */ /* 0x000e2200000e0000 */
[----:B------:R-:W-:-:S02]  /*f2d0*/  FFMA.FTZ R154, R156, R154, R155 ;  /* 0x0000009a9c9a7223 */ /* 0x000fc4000001009b */
[----:B-1----:R-:W-:Y:S01]  /*f2e0*/  @!P0 FADD.FTZ R67, R67, R186 ;  /* 0x000000ba43438221 */ /* 0x002fe20000010000 */
[----:B------:R-:W1:Y:S01]  /*f2f0*/  SHFL.DOWN PT, R163, R66, 0x2, 0x1f ;  /* 0x08401f0042a37f89 */ /* 0x000e6200000e0000 */
[----:B------:R-:W-:Y:S02]  /*f300*/  FFMA.FTZ R154, R0, R165, R154 ;  /* 0x000000a5009a7223 */ /* 0x000fe4000001009a */
        /* <DEDUP_REMOVED lines=32> */
[----:B------:R-:W-:Y:S01]  /*f510*/  FFMA.FTZ R178, R153, R178, R182 ;  /* 0x000000b299b27223 */ /* 0x000fe200000100b6 */
[----:B------:R-:W0:Y:S01]  /*f520*/  SHFL.DOWN PT, R2, R65, 0x8, 0x1f ;  /* 0x09001f0041027f89 */ /* 0x000e2200000e0000 */
[----:B------:R-:W-:Y:S02]  /*f530*/  FFMA.FTZ R8, R7, R209, R8 ;  /* 0x000000d107087223 */ /* 0x000fe40000010008 */
        /* <DEDUP_REMOVED lines=93> */
.L_x_9174:
[----:B0-----:R-:W-:Y:S05]  /*fb10*/  BSYNC B0 ;  /* 0x0000000000007941 */ /* 0x001fea0003800000 */
.L_x_9173:
        /* <DEDUP_REMOVED lines=8> */
.L_x_9096:
        /* <DEDUP_REMOVED lines=21> */
[----:B------:R-:W-:Y:S01]  /*fcf0*/  LOP3.LUT R8, R136, 0x100, RZ, 0xfc, !PT ;  /* 0x0000010088087812 */ /* 0x000fe200078efcff */
        /* <DEDUP_REMOVED lines=75> */
[----:B------:R-:W0:Y:S03]  /*101b0*/  LDS.U16 R16, [R115+0x8] ;  /* 0x0000080073107984 */ /* 0x000e260000000400 */
[----:B------:R-:W-:Y:S01]  /*101c0*/  FSETP.GTU.FTZ.AND P4, PT, R21, 20, PT ;  /* 0x41a000001500780b */ /* 0x000fe20003f9c000 */
[----:B---3--:R-:W-:Y:S02]  /*101d0*/  HADD2.F32 R18, -RZ, R18.H0_H0 ;  /* 0x20000012ff127230 */ /* 0x008fe40000004100 */
[----:B----4-:R-:W-:Y:S01]  /*101e0*/  HADD2.F32 R19, -RZ, R19.H0_H0 ;  /* 0x20000013ff137230 */ /* 0x010fe20000004100 */
[----:B------:R-:W-:Y:S02]  /*101f0*/  FADD.FTZ R23, R17, UR5 ;  /* 0x0000000511177e21 */ /* 0x000fe40008010000 */
[----:B------:R-:W-:Y:S01]  /*10200*/  FADD.FTZ R24, R18, UR5 ;  /* 0x0000000512187e21 */ /* 0x000fe20008010000 */
[----:B------:R-:W2:Y:S01]  /*10210*/  LDS.U16 R17, [R115+0xa] ;  /* 0x00000a0073117984 */ /* 0x000ea20000000400 */
[----:B------:R-:W-:Y:S01]  /*10220*/  FADD.FTZ R25, R19, UR5 ;  /* 0x0000000513197e21 */ /* 0x000fe20008010000 */
[----:B------:R-:W-:-:S02]  /*10230*/  FSETP.GTU.FTZ.AND P5, PT, R23, 20, PT ;  /* 0x41a000001700780b */ /* 0x000fc40003fbc000 */
[----:B------:R-:W-:Y:S01]  /*10240*/  FSETP.GTU.FTZ.AND P0, PT, R24, 20, PT ;  /* 0x41a000001800780b */ /* 0x000fe20003f1c000 */
[----:B------:R-:W3:Y:S01]  /*10250*/  LDS.U16 R18, [R115+0xc] ;  /* 0x00000c0073127984 */ /* 0x000ee20000000400 */
[----:B------:R-:W-:Y:S01]  /*10260*/  @!P4 FMUL.FTZ R21, R21, -1.4426950216293334961 ;  /* 0xbfb8aa3b1515c820 */ /* 0x000fe20000410000 */
[----:B------:R-:W-:Y:S02]  /*10270*/  FSETP.GTU.FTZ.AND P1, PT, R25, 20, PT ;  /* 0x41a000001900780b */ /* 0x000fe40003f3c000 */
[----:B------:R-:W4:Y:S01]  /*10280*/  LDS.U16 R19, [R115+0xe] ;  /* 0x00000e0073137984 */ /* 0x000f220000000400 */
[----:B------:R1:W0:Y:S03]  /*10290*/  @!P4 MUFU.EX2 R22, R21 ;  /* 0x000000150016c308 */ /* 0x0002260000000800 */
[----:B-1----:R-:W1:Y:S02]  /*102a0*/  LDS.U16 R21, [R115+0x12] ;  /* 0x0000120073157984 */ /* 0x002e640000000400 */
[----:B------:R-:W-:-:S02]  /*102b0*/  @!P5 FMUL.FTZ R23, R23, -1.4426950216293334961 ;  /* 0xbfb8aa3b1717d820 */ /* 0x000fc40000410000 */
[----:B------:R-:W-:-:S03]  /*102c0*/  @!P0 FMUL.FTZ R24, R24, -1.4426950216293334961 ;  /* 0xbfb8aa3b18188820 */ /* 0x000fc60000410000 */
[----:B------:R-:W-:Y:S01]  /*102d0*/  @!P1 FMUL.FTZ R25, R25, -1.4426950216293334961 ;  /* 0xbfb8aa3b19199820 */ /* 0x000fe20000410000 */
[----:B------:R-:W0:Y:S08]  /*102e0*/  @!P5 MUFU.EX2 R23, R23 ;  /* 0x000000170017d308 */ /* 0x000e300000000800 */
[----:B------:R-:W2:Y:S08]  /*102f0*/  @!P0 MUFU.EX2 R24, R24 ;  /* 0x0000001800188308 */ /* 0x000eb00000000800 */
[----:B------:R-:W3:Y:S01]  /*10300*/  @!P1 MUFU.EX2 R25, R25 ;  /* 0x0000001900199308 */ /* 0x000ee20000000800 */
[----:B0-----:R-:W-:-:S02]  /*10310*/  @!P4 FADD.FTZ R22, R22, 1 ;  /* 0x3f8000001616c421 */ /* 0x001fc40000010000 */
[----:B------:R-:W-:Y:S02]  /*10320*/  @!P5 FADD.FTZ R23, R23, 1 ;  /* 0x3f8000001717d421 */ /* 0x000fe40000010000 */
[----:B--2---:R-:W-:-:S03]  /*10330*/  @!P0 FADD.FTZ R24, R24, 1 ;  /* 0x3f80000018188421 */ /* 0x004fc60000010000 */
[----:B------:R-:W0:Y:S01]  /*10340*/  @!P4 MUFU.RCP R27, R22 ;  /* 0x00000016001bc308 */ /* 0x000e220000001000 */
[----:B---3--:R-:W-:-:S07]  /*10350*/  @!P1 FADD.FTZ R25, R25, 1 ;  /* 0x3f80000019199421 */ /* 0x008fce0000010000 */
[----:B------:R-:W2:Y:S01]  /*10360*/  @!P5 MUFU.RCP R26, R23 ;  /* 0x00000017001ad308 */ /* 0x000ea20000001000 */
[----:B------:R-:W-:-:S07]  /*10370*/  HADD2.F32 R16, -RZ, R16.H0_H0 ;  /* 0x20000010ff107230 */ /* 0x000fce0000004100 */
[----:B------:R-:W3:Y:S01]  /*10380*/  @!P0 MUFU.RCP R29, R24 ;  /* 0x00000018001d8308 */ /* 0x000ee20000001000 */
[----:B------:R-:W-:-:S07]  /*10390*/  HADD2.F32 R17, -RZ, R17.H0_H0 ;  /* 0x20000011ff117230 */ /* 0x000fce0000004100 */
[----:B------:R-:W0:Y:S01]  /*103a0*/  @!P1 MUFU.RCP R22, R25 ;  /* 0x0000001900169308 */ /* 0x000e220000001000 */
[----:B------:R-:W-:Y:S02]  /*103b0*/  HADD2.F32 R18, -RZ, R18.H0_H0 ;  /* 0x20000012ff127230 */ /* 0x000fe40000004100 */
[----:B----4-:R-:W-:Y:S02]  /*103c0*/  HADD2.F32 R19, -RZ, R19.H0_H0 ;  /* 0x20000013ff137230 */ /* 0x010fe40000004100 */
[----:B------:R-:W-:Y:S02]  /*103d0*/  HADD2.F32 R20, -RZ, R20.H0_H0 ;  /* 0x20000014ff147230 */ /* 0x000fe40000004100 */
[----:B-1----:R-:W-:Y:S01]  /*103e0*/  HADD2.F32 R21, -RZ, R21.H0_H0 ;  /* 0x20000015ff157230 */ /* 0x002fe20000004100 */
        /* <DEDUP_REMOVED lines=9> */
[----:B--2---:R-:W-:Y:S01]  /*10480*/  @!P5 FMUL.FTZ R51, R51, R26 ;  /* 0x0000001a3333d220 */ /* 0x004fe20000410000 */
[----:B------:R-:W-:Y:S01]  /*10490*/  FSETP.GTU.FTZ.AND P4, PT, R18, 20, PT ;  /* 0x41a000001200780b */ /* 0x000fe20003f9c000 */
[----:B---3--:R-:W-:Y:S01]  /*104a0*/  @!P0 FMUL.FTZ R52, R52, R29 ;  /* 0x0000001d34348220 */ /* 0x008fe20000410000 */
[----:B------:R-:W-:Y:S01]  /*104b0*/  FSETP.GTU.FTZ.AND P5, PT, R19, 20, PT ;  /* 0x41a000001300780b */ /* 0x000fe20003fbc000 */
[----:B------:R-:W-:Y:S01]  /*104c0*/  @!P1 FMUL.FTZ R53, R53, R22 ;  /* 0x0000001635359220 */ /* 0x000fe20000410000 */
        /* <DEDUP_REMOVED lines=8> */
[----:B------:R-:W0:Y:S08]  /*10550*/  @!P2 MUFU.EX2 R16, R16 ;  /* 0x000000100010a308 */ /* 0x000e300000000800 */
[----:B------:R-:W1:Y:S08]  /*10560*/  @!P3 MUFU.EX2 R17, R17 ;  /* 0x000000110011b308 */ /* 0x000e700000000800 */
[----:B------:R-:W2:Y:S08]  /*10570*/  @!P4 MUFU.EX2 R18, R18 ;  /* 0x000000120012c308 */ /* 0x000eb00000000800 */
[----:B------:R-:W3:Y:S08]  /*10580*/  @!P5 MUFU.EX2 R19, R19 ;  /* 0x000000130013d308 */ /* 0x000ef00000000800 */
[----:B------:R-:W4:Y:S08]  /*10590*/  @!P0 MUFU.EX2 R20, R20 ;  /* 0x0000001400148308 */ /* 0x000f300000000800 */
[----:B------:R-:W4:Y:S01]  /*105a0*/  @!P1 MUFU.EX2 R21, R21 ;  /* 0x0000001500159308 */ /* 0x000f220000000800 */
[----:B0-----:R-:W-:-:S02]  /*105b0*/  @!P2 FADD.FTZ R16, R16, 1 ;  /* 0x3f8000001010a421 */ /* 0x001fc40000010000 */
[----:B-1----:R-:W-:Y:S02]  /*105c0*/  @!P3 FADD.FTZ R17, R17, 1 ;  /* 0x3f8000001111b421 */ /* 0x002fe40000010000 */
[----:B--2---:R-:W-:Y:S02]  /*105d0*/  @!P4 FADD.FTZ R18, R18, 1 ;  /* 0x3f8000001212c421 */ /* 0x004fe40000010000 */
[----:B---3--:R-:W-:Y:S02]  /*105e0*/  @!P5 FADD.FTZ R19, R19, 1 ;  /* 0x3f8000001313d421 */ /* 0x008fe40000010000 */
[----:B----4-:R-:W-:Y:S01]  /*105f0*/  @!P0 FADD.FTZ R20, R20, 1 ;  /* 0x3f80000014148421 */ /* 0x010fe20000010000 */
[----:B------:R0:W-:Y:S01]  /*10600*/  @!P2 MUFU.RCP R23, R16 ;  /* 0x000000100017a308 */ /* 0x0001e20000001000 */
[----:B------:R-:W-:-:S07]  /*10610*/  @!P1 FADD.FTZ R21, R21, 1 ;  /* 0x3f80000015159421 */ /* 0x000fce0000010000 */
[----:B------:R1:W2:Y:S01]  /*10620*/  @!P3 MUFU.RCP R22, R17 ;  /* 0x000000110016b308 */ /* 0x0002a20000001000 */
[----:B0-----:R-:W0:Y:S07]  /*10630*/  LDS.U16 R16, [R115+0x14] ;  /* 0x0000140073107984 */ /* 0x001e2e0000000400 */
[----:B------:R3:W-:Y:S01]  /*10640*/  @!P4 MUFU.RCP R25, R18 ;  /* 0x000000120019c308 */ /* 0x0007e20000001000 */
[----:B-1----:R-:W1:Y:S07]  /*10650*/  LDS.U16 R17, [R115+0x16] ;  /* 0x0000160073117984 */ /* 0x002e6e0000000400 */
[----:B------:R4:W0:Y:S01]  /*10660*/  @!P5 MUFU.RCP R24, R19 ;  /* 0x000000130018d308 */ /* 0x0008220000001000 */
[----:B---3--:R-:W3:Y:S07]  /*10670*/  LDS.U16 R18, [R115+0x18] ;  /* 0x0000180073127984 */ /* 0x008eee0000000400 */
[----:B------:R2:W0:Y:S01]  /*10680*/  @!P0 MUFU.RCP R27, R20 ;  /* 0x00000014001b8308 */ /* 0x0004220000001000 */
[----:B----4-:R-:W4:Y:S07]  /*10690*/  LDS.U16 R19, [R115+0x1a] ;  /* 0x00001a0073137984 */ /* 0x010f2e0000000400 */
[----:B------:R0:W1:Y:S01]  /*106a0*/  @!P1 MUFU.RCP R26, R21 ;  /* 0x00000015001a9308 */ /* 0x0000620000001000 */
[----:B--2---:R-:W2:Y:S04]  /*106b0*/  LDS.U16 R20, [R115+0x1c] ;  /* 0x00001c0073147984 */ /* 0x004ea80000000400 */
[----:B0-----:R-:W0:Y:S04]  /*106c0*/  LDS.U16 R21, [R115+0x1e] ;  /* 0x00001e0073157984 */ /* 0x001e280000000400 */
[----:B------:R-:W-:Y:S01]  /*106d0*/  BAR.SYNC.DEFER_BLOCKING 0x0 ;  /* 0x0000000000007b1d */ /* 0x000fe20000010000 */
[----:B------:R-:W-:Y:S01]  /*106e0*/  @!P3 FMUL.FTZ R55, R55, R22 ;  /* 0x000000163737b220 */ /* 0x000fe20000410000 */
[----:B------:R-:W-:Y:S01]  /*106f0*/  PRMT R22, R88, 0x7632, R22 ;  /* 0x0000763258167816 */ /* 0x000fe20000000016 */
[----:B------:R-:W-:Y:S01]  /*10700*/  @!P5 FMUL.FTZ R57, R57, R24 ;  /* 0x000000183939d220 */ /* 0x000fe20000410000 */
[----:B------:R-:W-:Y:S01]  /*10710*/  PRMT R24, R84, 0x7632, R24 ;  /* 0x0000763254187816 */ /* 0x000fe20000000018 */
[----:B------:R-:W-:Y:S01]  /*10720*/  @!P2 FMUL.FTZ R54, R54, R23 ;  /* 0x000000173636a220 */ /* 0x000fe20000410000 */
[----:B------:R-:W-:-:S02]  /*10730*/  PRMT R23, R86, 0x7632, R23 ;  /* 0x0000763256177816 */ /* 0x000fc40000000017 */
[----:B------:R-:W-:Y:S02]  /*10740*/  ISETP.NE.AND P6, PT, R138, RZ, PT ;  /* 0x000000ff8a00720c */ /* 0x000fe40003fc5270 */
[----:B------:R-:W-:Y:S02]  /*10750*/  F2FP.PACK_AB R80, R80, R81 ;  /* 0x000000515050723e */ /* 0x000fe400000000ff */
[----:B------:R-:W-:Y:S02]  /*10760*/  F2FP.PACK_AB R78, R78, R79 ;  /* 0x0000004f4e4e723e */ /* 0x000fe400000000ff */
[----:B------:R-:W-:Y:S01]  /*10770*/  F2FP.PACK_AB R76, R76, R77 ;  /* 0x0000004d4c4c723e */ /* 0x000fe200000000ff */
[----:B------:R-:W-:Y:S01]  /*10780*/  @!P4 FMUL.FTZ R56, R56, R25 ;  /* 0x000000193838c220 */ /* 0x000fe20000410000 */
[----:B------:R-:W-:Y:S01]  /*10790*/  PRMT R25, R80, 0x7632, R25 ;  /* 0x0000763250197816 */ /* 0x000fe20000000019 */
[----:B------:R1:W-:Y:S04]  /*107a0*/  STS.U16 [R115+0x2], R22 ;  /* 0x0000021673007388 */ /* 0x0003e80000000400 */
[----:B------:R0:W-:Y:S01]  /*107b0*/  STS.U16 [R115+0xa], R24 ;  /* 0x00000a1873007388 */ /* 0x0001e20000000400 */
[----:B-1----:R-:W-:-:S03]  /*107c0*/  PRMT R22, R82, 0x7632, R22 ;  /* 0x0000763252167816 */ /* 0x002fc60000000016 */
[----:B------:R1:W-:Y:S01]  /*107d0*/  STS.U16 [R115+0x6], R23 ;  /* 0x0000061773007388 */ /* 0x0003e20000000400 */
[----:B0-----:R-:W-:-:S03]  /*107e0*/  PRMT R24, R74, 0x7632, R24 ;  /* 0x000076324a187816 */ /* 0x001fc60000000018 */
[----:B------:R0:W-:Y:S04]  /*107f0*/  STS.U16 [R115+0xe], R22 ;  /* 0x00000e1673007388 */ /* 0x0001e80000000400 */
[----:B------:R2:W-:Y:S01]  /*10800*/  STS.U16 [R115+0x1e], R24 ;  /* 0x00001e1873007388 */ /* 0x0005e20000000400 */
[----:B-1----:R-:W-:Y:S02]  /*10810*/  PRMT R23, R78, 0x7632, R23 ;  /* 0x000076324e177816 */ /* 0x002fe40000000017 */
[----:B0-----:R-:W-:Y:S01]  /*10820*/  PRMT R22, R76, 0x7632, R22 ;  /* 0x000076324c167816 */ /* 0x001fe20000000016 */
[----:B------:R-:W-:Y:S01]  /*10830*/  STS.U16 [R115], R88 ;  /* 0x0000005873007388 */ /* 0x000fe20000000400 */
[----:B--2---:R-:W-:-:S03]  /*10840*/  MOV R24, UR39 ;  /* 0x0000002700187c02 */ /* 0x004fc60008000f00 */
[----:B------:R-:W-:Y:S01]  /*10850*/  STS.U16 [R115+0x4], R86 ;  /* 0x0000045673007388 */ /* 0x000fe20000000400 */
[----:B------:R-:W-:Y:S01]  /*10860*/  @!P0 FMUL.FTZ R58, R58, R27 ;  /* 0x0000001b3a3a8220 */ /* 0x000fe20000410000 */
[----:B------:R-:W-:Y:S02]  /*10870*/  HADD2.F32 R16, -RZ, R16.H0_H0 ;  /* 0x20000010ff107230 */ /* 0x000fe40000004100 */
        /* <DEDUP_REMOVED lines=31> */
[----:B---3--:R-:W-:Y:S02]  /*10a70*/  HADD2.F32 R18, -RZ, R18.H0_H0 ;  /* 0x20000012ff127230 */ /* 0x008fe40000004100 */
[----:B----4-:R-:W-:Y:S01]  /*10a80*/  HADD2.F32 R19, -RZ, R19.H0_H0 ;  /* 0x20000013ff137230 */ /* 0x010fe20000004100 */
[----:B------:R-:W-:Y:S01]  /*10a90*/  FADD.FTZ R17, R17, UR5 ;  /* 0x0000000511117e21 */ /* 0x000fe20008010000 */
[----:B------:R-:W-:Y:S01]  /*10aa0*/  HADD2.F32 R20, -RZ, R20.H0_H0 ;  /* 0x20000014ff147230 */ /* 0x000fe20000004100 */
[----:B------:R-:W-:-:S02]  /*10ab0*/  FADD.FTZ R18, R18, UR5 ;  /* 0x0000000512127e21 */ /* 0x000fc40008010000 */
        /* <DEDUP_REMOVED lines=8> */
[----:B------:R-:W2:Y:S01]  /*10b40*/  LDS R69, [0x420] ;  /* 0x00042000ff457984 */ /* 0x000ea20000000800 */
[----:B------:R-:W-:Y:S01]  /*10b50*/  FSETP.GTU.FTZ.AND P1, PT, R20, 20, PT ;  /* 0x41a000001400780b */ /* 0x000fe20003f3c000 */
[----:B------:R-:W-:-:S05]  /*10b60*/  HADD2.F32 R21, -RZ, R21.H0_H0 ;  /* 0x20000015ff157230 */ /* 0x000fca0000004100 */
[----:B------:R-:W-:Y:S02]  /*10b70*/  @!P4 FMUL.FTZ R17, R17, -1.4426950216293334961 ;  /* 0xbfb8aa3b1111c820 */ /* 0x000fe40000410000 */
[----:B------:R-:W-:Y:S02]  /*10b80*/  @!P3 FMUL.FTZ R18, R18, -1.4426950216293334961 ;  /* 0xbfb8aa3b1212b820 */ /* 0x000fe40000410000 */
[----:B------:R-:W-:Y:S02]  /*10b90*/  @!P0 FMUL.FTZ R19, R19, -1.4426950216293334961 ;  /* 0xbfb8aa3b13138820 */ /* 0x000fe40000410000 */
[----:B------:R-:W-:Y:S01]  /*10ba0*/  FADD.FTZ R21, R21, UR5 ;  /* 0x0000000515157e21 */ /* 0x000fe20008010000 */
[----:B------:R-:W3:Y:S01]  /*10bb0*/  @!P4 MUFU.EX2 R17, R17 ;  /* 0x000000110011c308 */ /* 0x000ee20000000800 */
[----:B------:R-:W-:Y:S02]  /*10bc0*/  @!P1 FMUL.FTZ R20, R20, -1.4426950216293334961 ;  /* 0xbfb8aa3b14149820 */ /* 0x000fe40000410000 */
[----:B-1----:R-:W-:-:S05]  /*10bd0*/  @!P5 FADD.FTZ R16, R16, 1 ;  /* 0x3f8000001010d421 */ /* 0x002fca0000010000 */
[----:B------:R-:W1:Y:S01]  /*10be0*/  @!P3 MUFU.EX2 R18, R18 ;  /* 0x000000120012b308 */ /* 0x000e620000000800 */
[----:B------:R-:W-:-:S07]  /*10bf0*/  FSETP.GTU.FTZ.AND P2, PT, R21, 20, PT ;  /* 0x41a000001500780b */ /* 0x000fce0003f5c000 */
[----:B------:R-:W4:Y:S08]  /*10c00*/  @!P0 MUFU.EX2 R19, R19 ;  /* 0x0000001300138308 */ /* 0x000f300000000800 */
[----:B------:R-:W0:Y:S08]  /*10c10*/  @!P1 MUFU.EX2 R20, R20 ;  /* 0x0000001400149308 */ /* 0x000e300000000800 */
[----:B------:R-:W2:Y:S01]  /*10c20*/  @!P5 MUFU.RCP R71, R16 ;  /* 0x000000100047d308 */ /* 0x000ea20000001000 */
[----:B---3--:R-:W-:-:S02]  /*10c30*/  @!P4 FADD.FTZ R17, R17, 1 ;  /* 0x3f8000001111c421 */ /* 0x008fc40000010000 */
[----:B-1----:R-:W-:Y:S02]  /*10c40*/  @!P3 FADD.FTZ R18, R18, 1 ;  /* 0x3f8000001212b421 */ /* 0x002fe40000010000 */
[----:B------:R-:W-:Y:S02]  /*10c50*/  @!P2 FMUL.FTZ R21, R21, -1.4426950216293334961 ;  /* 0xbfb8aa3b1515a820 */ /* 0x000fe40000410000 */
[----:B----4-:R-:W-:Y:S01]  /*10c60*/  @!P0 FADD.FTZ R19, R19, 1 ;  /* 0x3f80000013138421 */ /* 0x010fe20000010000 */
[----:B0-----:R-:W0:Y:S01]  /*10c70*/  @!P4 MUFU.RCP R22, R17 ;  /* 0x000000110016c308 */ /* 0x001e220000001000 */
[----:B------:R-:W-:Y:S01]  /*10c80*/  @!P1 FADD.FTZ R20, R20, 1 ;  /* 0x3f80000014149421 */ /* 0x000fe20000010000 */
[----:B------:R-:W-:-:S06]  /*10c90*/  UIMAD UR7, UR13, UR8, URZ ;  /* 0x000000080d0772a4 */ /* 0x000fcc000f8e023f */
[----:B------:R-:W1:Y:S01]  /*10ca0*/  @!P3 MUFU.RCP R75, R18 ;  /* 0x00000012004bb308 */ /* 0x000e620000001000 */
[----:B--2---:R-:W-:Y:S01]  /*10cb0*/  @!P5 FMUL.FTZ R60, R60, R71 ;  /* 0x000000473c3cd220 */ /* 0x004fe20000410000 */
        /* <DEDUP_REMOVED lines=28> */
.L_x_9177:
[----:B---34-:R-:W-:Y:S05]  /*10e80*/  BSYNC B0 ;  /* 0x0000000000007941 */ /* 0x018fea0003800000 */
.L_x_9176:
[----:B------:R-:W3:Y:S01]  /*10e90*/  LDL.LU R30, [R1+0x28] ;  /* 0x00002800011e7983 */ /* 0x000ee20000300800 */
[----:B------:R-:W-:Y:S01]  /*10ea0*/  ULDC.64 UR36, c[0x0][0x2e0] ;  /* 0x0000b80000247ab9 */ /* 0x000fe20000000a00 */
[----:B--2---:R-:W-:Y:S01]  /*10eb0*/  @!P2 FADD.FTZ R21, R21, 1 ;  /* 0x3f8000001515a421 */ /* 0x004fe20000010000 */
[----:B------:R-:W-:Y:S01]  /*10ec0*/  UMOV UR35, UR7 ;  /* 0x0000000700237c82 */ /* 0x000fe20008000000 */
[----:B------:R-:W-:Y:S01]  /*10ed0*/  LEA R16, P3, R136, c[0x0][0x330], 0x1 ;  /* 0x0000cc0088107a11 */ /* 0x000fe200078608ff */
[----:B------:R-:W-:Y:S01]  /*10ee0*/  UIMAD.WIDE.U32 UR34, UR10, UR36, UR34 ;  /* 0x000000240a2272a5 */ /* 0x000fe2000f8e0022 */
[----:B0-----:R-:W0:Y:S01]  /*10ef0*/  @!P2 MUFU.RCP R18, R21 ;  /* 0x000000150012a308 */ /* 0x001e220000001000 */
        /* <DEDUP_REMOVED lines=45> */
[C---:B------:R-:W-:Y:S01]  /*111d0*/  PRMT R22, R17.reuse, 0x7610, R22 ;  /* 0x0000761011167816 */ /* 0x040fe20000000016 */
[----:B------:R-:W-:Y:S01]  /*111e0*/  BAR.SYNC.DEFER_BLOCKING 0x0 ;  /* 0x0000000000007b1d */ /* 0x000fe20000010000 */
[----:B------:R-:W-:Y:S02]  /*111f0*/  PRMT R23, R17, 0x7632, R23 ;  /* 0x0000763211177816 */ /* 0x000fe40000000017 */
[----:B------:R-:W-:Y:S02]  /*11200*/  F2FP.PACK_AB R17, R59, R58 ;  /* 0x0000003a3b11723e */ /* 0x000fe400000000ff */
[----:B------:R-:W-:Y:S02]  /*11210*/  PRMT R24, R16, 0x7610, R24 ;  /* 0x0000761010187816 */ /* 0x000fe40000000018 */
[----:B------:R-:W-:-:S02]  /*11220*/  PRMT R25, R17, 0x7610, R25 ;  /* 0x0000761011197816 */ /* 0x000fc40000000019 */
        /* <DEDUP_REMOVED lines=9> */
[----:B------:R-:W-:Y:S01]  /*112c0*/  STS.U16 [R115+0x1e], R24 ;  /* 0x00001e1873007388 */ /* 0x000fe20000000400 */
[----:B------:R-:W-:Y:S01]  /*112d0*/  UIADD3 UR7, UR9, UR38, URZ ;  /* 0x0000002609077290 */ /* 0x000fe2000fffe03f */
[----:B------:R-:W-:Y:S01]  /*112e0*/  BSSY B0, `(.L_x_9178) ;  /* 0x000004a000007945 */ /* 0x000fe20003800000 */
[----:B---3--:R-:W-:Y:S01]  /*112f0*/  FADD.FTZ R18, R50, R30 ;  /* 0x0000001e32127221 */ /* 0x008fe20000010000 */
[----:B------:R-:W-:-:S03]  /*11300*/  F2FP.PACK_AB R50, R51, R50 ;  /* 0x000000323332723e */ /* 0x000fc600000000ff */
[----:B------:R-:W-:Y:S01]  /*11310*/  FADD.FTZ R19, R18, R51 ;  /* 0x0000003312137221 */ /* 0x000fe20000010000 */
[----:B------:R-:W-:-:S03]  /*11320*/  PRMT R20, R50, 0x7632, R20 ;  /* 0x0000763232147816 */ /* 0x000fc60000000014 */
[----:B------:R-:W-:Y:S02]  /*11330*/  FADD.FTZ R18, R19, R52 ;  /* 0x0000003413127221 */ /* 0x000fe40000010000 */
[----:B------:R0:W-:Y:S01]  /*11340*/  STS.U16 [R115+0x2], R20 ;  /* 0x0000021473007388 */ /* 0x0001e20000000400 */
[----:B------:R-:W-:Y:S01]  /*11350*/  F2FP.PACK_AB R52, R53, R52 ;  /* 0x000000343534723e */ /* 0x000fe200000000ff */
[----:B------:R-:W-:Y:S01]  /*11360*/  FADD.FTZ R19, R18, R53 ;  /* 0x0000003512137221 */ /* 0x000fe20000010000 */
[----:B------:R-:W-:Y:S02]  /*11370*/  F2FP.PACK_AB R18, R61, R60 ;  /* 0x0000003c3d12723e */ /* 0x000fe400000000ff */
[----:B------:R-:W-:Y:S02]  /*11380*/  PRMT R21, R52, 0x7632, R21 ;  /* 0x0000763234157816 */ /* 0x000fe40000000015 */
[----:B0-----:R-:W-:Y:S02]  /*11390*/  PRMT R20, R16, 0x7632, R20 ;  /* 0x0000763210147816 */ /* 0x001fe40000000014 */
[----:B------:R-:W-:-:S02]  /*113a0*/  F2FP.PACK_AB R16, R63, R62 ;  /* 0x0000003e3f10723e */ /* 0x000fc400000000ff */
[----:B------:R-:W-:Y:S02]  /*113b0*/  PRMT R22, R18, 0x7632, R22 ;  /* 0x0000763212167816 */ /* 0x000fe40000000016 */
[C---:B------:R-:W-:Y:S02]  /*113c0*/  PRMT R27, R16.reuse, 0x7610, R27 ;  /* 0x00007610101b7816 */ /* 0x040fe4000000001b */
        /* <DEDUP_REMOVED lines=59> */
.L_x_9179:
[----:B0-----:R-:W-:Y:S05]  /*11780*/  BSYNC B0 ;  /* 0x0000000000007941 */ /* 0x001fea0003800000 */
.L_x_9178:
        /* <DEDUP_REMOVED lines=17> */
[-C--:B------:R-:W-:Y:S01]  /*118a0*/  ISETP.GE.AND P4, PT, R14, R37.reuse, PT ;  /* 0x000000250e00720c */ /* 0x080fe20003f86270 */
[----:B------:R-:W-:Y:S01]  /*118b0*/  UIADD3 UR18, UP2, UR18, -0x400, URZ ;  /* 0xfffffc0012127890 */ /* 0x000fe2000ff5e03f */
[----:B------:R-:W-:Y:S01]  /*118c0*/  IADD3.X R15, R17, c[0x0][0x344], RZ, P0, !PT ;  /* 0x0000d100110f7a10 */ /* 0x000fe200007fe4ff */
[----:B------:R-:W-:Y:S01]  /*118d0*/  UIADD3 UR16, UP3, UR16, -0x400, URZ ;  /* 0xfffffc0010107890 */ /* 0x000fe2000ff7e03f */
[C---:B------:R-:W-:Y:S01]  /*118e0*/  LEA R14, P0, R18.reuse, R16, 0x1 ;  /* 0x00000010120e7211 */ /* 0x040fe200078008ff */
        /* <DEDUP_REMOVED lines=39> */
.L_x_9058:
        /* <DEDUP_REMOVED lines=27> */
.L_x_9182:
[----:B-1----:R-:W-:Y:S05]  /*11d10*/  BSYNC B0 ;  /* 0x0000000000007941 */ /* 0x002fea0003800000 */
.L_x_9181:
        /* <DEDUP_REMOVED lines=26> */
.L_x_9184:
[----:B------:R-:W3:Y:S02]  /*11ec0*/  S2R R11, SR_TID.X ;  /* 0x00000000000b7919 */ /* 0x000ee40000002100 */
.L_x_9185:
[----:B-1----:R-:W-:Y:S05]  /*11ed0*/  BSYNC B0 ;  /* 0x0000000000007941 */ /* 0x002fea0003800000 */
.L_x_9183:
        /* <DEDUP_REMOVED lines=12> */
.L_x_9186:
        /* <DEDUP_REMOVED lines=32> */
.L_x_9187:
        /* <DEDUP_REMOVED lines=14> */
.L_x_14699:


//--------------------- .text._Z25selective_scan_bwd_kernelI32Selective_Scan_bwd_kernel_traitsILi32ELi16ELb0ELb1ELb1ELb0ELb0EN3c104HalfENS1_7complexIfEEEEv12SSMParamsBwd --------------------------
	.section	.text._Z25selective_scan_bwd_kernelI32Selective_Scan_bwd_kernel_traitsILi32ELi16ELb0ELb1ELb1ELb0ELb0EN3c104HalfENS1_7complexIfEEEEv12SSMParamsBwd,"ax",@progbits
	.sectioninfo	@"SHI_REGISTERS=255"
	.align	128
        .global         _Z25selective_scan_bwd_kernelI32Selective_Scan_bwd_kernel_traitsILi32ELi16ELb0ELb1ELb1ELb0ELb0EN3c104HalfENS1_7complexIfEEEEv12SSMParamsBwd
        .type           _Z25selective_scan_bwd_kernelI32Selective_Scan_bwd_kernel_traitsILi32ELi16ELb0ELb1ELb1ELb0ELb0EN3c104HalfENS1_7complexIfEEEEv12SSMParamsBwd,@function
        .size           _Z25selective_scan_bwd_kernelI32Selective_Scan_bwd_kernel_traitsILi32ELi16ELb0ELb1ELb1ELb0ELb0EN3c104HalfENS1_7complexIfEEEEv12SSMParamsBwd,(.L_x_14700 - _Z25selective_scan_bwd_kernelI32Selective_Scan_bwd_kernel_traitsILi32ELi16ELb0ELb1ELb1ELb0ELb0EN3c104HalfENS1_7complexIfEEEEv12SSMParamsBwd)
        .other          _Z25selective_scan_bwd_kernelI32Selective_Scan_bwd_kernel_traitsILi32ELi16ELb0ELb1ELb1ELb0ELb0EN3c104HalfENS1_7complexIfEEEEv12SSMParamsBwd,@"STO_CUDA_ENTRY STV_DEFAULT"
_Z25selective_scan_bwd_kernelI32Selective_Scan_bwd_kernel_traitsILi32ELi16ELb0ELb1ELb1ELb0ELb0EN3c104HalfENS1_7complexIfEEEEv12SSMParamsBwd:
.text._Z25selective_scan_bwd_kernelI32Selective_Scan_bwd_kernel_traitsILi32ELi16ELb0ELb1ELb1ELb0ELb0EN3c104HalfENS1_7complexIfEEEEv12SSMParamsBwd:
        /* <DEDUP_REMOVED lines=168> */
[----:B------:R3:W-:Y:S01]  /*0a80*/  STL [R1+0x14], RZ ;  /* 0x000014ff01007387 */ /* 0x0007e20000100800 */
[----:B------:R-:W-:Y:S02]  /*0a90*/  UMOV UR16, UR17 ;  /* 0x0000001100107c82 */ /* 0x000fe40008000000 */
[----:B------:R-:W-:Y:S01]  /*0aa0*/  UMOV UR17, UR18 ;  /* 0x0000001200117c82 */ /* 0x000fe20008000000 */
[----:B------:R-:W4:Y:S01]  /*0ab0*/  S2R R116, SR_TID.X ;  /* 0x0000000000747919 */ /* 0x000f220000002100 */
        /* <DEDUP_REMOVED lines=8> */
[----:B------:R-:W-:-:S02]  /*0b40*/  UMOV UR6, URZ ;  /* 0x0000003f00067c82 */ /* 0x000fc40008000000 */
.L_x_9273:
        /* <DEDUP_REMOVED lines=468> */
.L_x_9268:
[----:B------:R-:W-:Y:S01]  /*2890*/  SHF.L.U32 R0, R116, 0x4, RZ ;  /* 0x0000000474007819 */ /* 0x000fe200000006ff */
[----:B------:R-:W-:Y:S01]  /*28a0*/  USHF.R.S32.HI UR40, URZ, 0x1f, UR7 ;  /* 0x0000001f3f287899 */ /* 0x000fe20008011407 */
[----:B------:R-:W-:Y:S01]  /*28b0*/  MOV R5, UR7 ;  /* 0x0000000700057c02 */ /* 0x000fe20008000f00 */
[----:B------:R-:W-:Y:S01]  /*28c0*/  ULDC.64 UR32, c[0x0][0x1a0] ;  /* 0x0000680000207ab9 */ /* 0x000fe20000000a00 */
[----:B------:R-:W-:Y:S01]  /*28d0*/  LOP3.LUT R0, R0, 0xfffffe00, RZ, 0xc0, !PT ;  /* 0xfffffe0000007812 */ /* 0x000fe200078ec0ff */
[----:B------:R-:W-:Y:S01]  /*28e0*/  UIMAD UR32, UR40, UR32, URZ ;  /* 0x00000020282072a4 */ /* 0x000fe2000f8e023f */
[----:B------:R-:W-:Y:S01]  /*28f0*/  PRMT R13, RZ, 0x7610, R13 ;  /* 0x00007610ff0d7816 */ /* 0x000fe2000000000d */
[----:B------:R-:W-:Y:S01]  /*2900*/  ULDC UR38, c[0x0][0x168] ;  /* 0x00005a0000267ab9 */ /* 0x000fe20000000800 */
[----:B------:R-:W-:Y:S01]  /*2910*/  LOP3.LUT R2, R0, 0x1f, R116, 0xf8, !PT ;  /* 0x0000001f00027812 */ /* 0x000fe200078ef874 */
[----:B------:R-:W-:Y:S01]  /*2920*/  UIMAD UR32, UR7, UR33, UR32 ;  /* 0x00000021072072a4 */ /* 0x000fe2000f8e0220 */
[----:B------:R-:W-:Y:S01]  /*2930*/  SHF.L.U32 R0, R116, 0x4, RZ ;  /* 0x0000000474007819 */ /* 0x000fe200000006ff */
[----:B------:R-:W-:Y:S01]  /*2940*/  UIADD3 UR38, -UR27, UR38, URZ ;  /* 0x000000261b267290 */ /* 0x000fe2000fffe13f */
[----:B------:R-:W-:-:S02]  /*2950*/  PRMT R10, RZ, 0x7610, R10 ;  /* 0x00007610ff0a7816 */ /* 0x000fc4000000000a */
[----:B------:R-:W-:Y:S01]  /*2960*/  LOP3.LUT R0, R0, 0xfffffe00, RZ, 0xc0, !PT ;  /* 0xfffffe0000007812 */ /* 0x000fe200078ec0ff */
[----:B------:R-:W-:Y:S01]  /*2970*/  USHF.L.U32 UR37, UR38, 0x1, URZ ;  /* 0x0000000126257899 */ /* 0x000fe2000800063f */
[----:B------:R-:W-:Y:S02]  /*2980*/  PRMT R15, RZ, 0x7610, R15 ;  /* 0x00007610ff0f7816 */ /* 0x000fe4000000000f */
[----:B------:R-:W-:Y:S02]  /*2990*/  IADD3 R6, R0, R2, RZ ;  /* 0x0000000200067210 */ /* 0x000fe40007ffe0ff */
[----:B------:R-:W-:Y:S02]  /*29a0*/  PRMT R14, RZ, 0x7610, R14 ;  /* 0x00007610ff0e7816 */ /* 0x000fe4000000000e */
[----:B------:R-:W-:Y:S02]  /*29b0*/  SHF.R.S32.HI R7, RZ, 0x1f, R6 ;  /* 0x0000001fff077819 */ /* 0x000fe40000011406 */
[----:B------:R-:W-:-:S02]  /*29c0*/  IADD3 R64, R6, 0x40, RZ ;  /* 0x0000004006407810 */ /* 0x000fc40007ffe0ff */
[----:B------:R-:W-:Y:S01]  /*29d0*/  ISETP.GE.AND P2, PT, R6, UR37, PT ;  /* 0x0000002506007c0c */ /* 0x000fe2000bf46270 */
[----:B------:R-:W-:Y:S01]  /*29e0*/  IMAD.WIDE.U32 R4, R5, c[0x0][0x1a0], R6 ;  /* 0x0000680005047a25 */ /* 0x000fe200078e0006 */
[----:B------:R-:W-:Y:S02]  /*29f0*/  ISETP.GE.AND P4, PT, R64, UR37, PT ;  /* 0x0000002540007c0c */ /* 0x000fe4000bf86270 */
[----:B------:R-:W-:Y:S02]  /*2a00*/  IADD3 R150, R6, 0xa0, RZ ;  /* 0x000000a006967810 */ /* 0x000fe40007ffe0ff */
[----:B------:R-:W-:Y:S01]  /*2a10*/  IADD3 R3, R5, UR32, RZ ;  /* 0x0000002005037c10 */ /* 0x000fe2000fffe0ff */
[----:B------:R-:W-:Y:S01]  /*2a20*/  ULDC.64 UR32, c[0x0][0x180] ;  /* 0x0000600000207ab9 */ /* 0x000fe20000000a00 */
[----:B------:R-:W-:Y:S02]  /*2a30*/  LEA R2, P0, R4, UR22, 0x1 ;  /* 0x0000001604027c11 */ /* 0x000fe4000f8008ff */
[----:B-1----:R-:W-:-:S02]  /*2a40*/  IADD3 R153, R6, 0xc0, RZ ;  /* 0x000000c006997810 */ /* 0x002fc40007ffe0ff */
[----:B------:R-:W-:Y:S02]  /*2a50*/  LEA.HI.X R3, R4, UR23, R3, 0x1, P0 ;  /* 0x0000001704037c11 */ /* 0x000fe400080f0c03 */
[C---:B------:R-:W-:Y:S02]  /*2a60*/  IADD3 R4, R6.reuse, 0x20, RZ ;  /* 0x0000002006047810 */ /* 0x040fe40007ffe0ff */
[----:B------:R-:W-:Y:S01]  /*2a70*/  IADD3 R157, R6, 0xe0, RZ ;  /* 0x000000e0069d7810 */ /* 0x000fe20007ffe0ff */
[----:B0-2---:R0:W2:Y:S01]  /*2a80*/  @!P2 LDG.E.U16 R13, [R2.64] ;  /* 0x0000002a020da981 */ /* 0x0050a2000c1e1500 */
[----:B------:R-:W-:Y:S02]  /*2a90*/  ISETP.GE.AND P3, PT, R4, UR37, PT ;  /* 0x0000002504007c0c */ /* 0x000fe4000bf66270 */
[C---:B------:R-:W-:Y:S01]  /*2aa0*/  IADD3 R158, R6.reuse, 0x100, RZ ;  /* 0x00000100069e7810 */ /* 0x040fe20007ffe0ff */
[----:B------:R0:W3:Y:S01]  /*2ab0*/  @!P4 LDG.E.U16 R15, [R2.64+0x80] ;  /* 0x0000802a020fc981 */ /* 0x0000e2000c1e1500 */
[----:B------:R-:W-:-:S02]  /*2ac0*/  IADD3 R159, R6, 0x120, RZ ;  /* 0x00000120069f7810 */ /* 0x000fc40007ffe0ff */
[----:B------:R-:W-:Y:S02]  /*2ad0*/  ISETP.GE.AND P0, PT, R150, UR37, PT ;  /* 0x0000002596007c0c */ /* 0x000fe4000bf06270 */
[----:B------:R-:W-:Y:S02]  /*2ae0*/  ISETP.GE.AND P1, PT, R153, UR37, PT ;  /* 0x0000002599007c0c */ /* 0x000fe4000bf26270 */
[----:B------:R-:W-:Y:S02]  /*2af0*/  ISETP.GE.AND P2, PT, R157, UR37, PT ;  /* 0x000000259d007c0c */ /* 0x000fe4000bf46270 */
[----:B------:R-:W-:Y:S01]  /*2b00*/  PRMT R65, RZ, 0x7610, R65 ;  /* 0x00007610ff417816 */ /* 0x000fe20000000041 */
[----:B------:R0:W4:Y:S01]  /*2b10*/  @!P3 LDG.E.U16 R10, [R2.64+0x40] ;  /* 0x0000402a020ab981 */ /* 0x000122000c1e1500 */
[----:B------:R-:W-:Y:S02]  /*2b20*/  ISETP.GE.AND P3, PT, R158, UR37, PT ;  /* 0x000000259e007c0c */ /* 0x000fe4000bf66270 */
[----:B------:R-:W-:-:S02]  /*2b30*/  ISETP.GE.AND P4, PT, R159, UR37, PT ;  /* 0x000000259f007c0c */ /* 0x000fc4000bf86270 */
[----:B------:R-:W-:Y:S01]  /*2b40*/  PRMT R16, RZ, 0x7610, R16 ;  /* 0x00007610ff107816 */ /* 0x000fe20000000010 */
[----:B------:R0:W3:Y:S01]  /*2b50*/  @!P0 LDG.E.U16 R14, [R2.64+0x140] ;  /* 0x0001402a020e8981 */ /* 0x0000e2000c1e1500 */
[----:B------:R-:W-:Y:S02]  /*2b60*/  PRMT R67, RZ, 0x7610, R67 ;  /* 0x00007610ff437816 */ /* 0x000fe40000000043 */
[C---:B------:R-:W-:Y:S01]  /*2b70*/  IADD3 R162, R6.reuse, 0x180, RZ ;  /* 0x0000018006a27810 */ /* 0x040fe20007ffe0ff */
[----:B------:R0:W3:Y:S01]  /*2b80*/  @!P1 LDG.E.U16 R65, [R2.64+0x180] ;  /* 0x0001802a02419981 */ /* 0x0000e2000c1e1500 */
[----:B------:R-:W-:Y:S02]  /*2b90*/  PRMT R18, RZ, 0x7610, R18 ;  /* 0x00007610ff127816 */ /* 0x000fe40000000012 */
[C---:B------:R-:W-:Y:S01]  /*2ba0*/  IADD3 R163, R6.reuse, 0x1a0, RZ ;  /* 0x000001a006a37810 */ /* 0x040fe20007ffe0ff */
[----:B------:R0:W3:Y:S01]  /*2bb0*/  @!P2 LDG.E.U16 R16, [R2.64+0x1c0] ;  /* 0x0001c02a0210a981 */ /* 0x0000e2000c1e1500 */
[----:B------:R-:W-:-:S02]  /*2bc0*/  IADD3 R164, R6, 0x1c0, RZ ;  /* 0x000001c006a47810 */ /* 0x000fc40007ffe0ff */
[C---:B------:R-:W-:Y:S01]  /*2bd0*/  IADD3 R165, R6.reuse, 0x1e0, RZ ;  /* 0x000001e006a57810 */ /* 0x040fe20007ffe0ff */
[----:B------:R0:W3:Y:S01]  /*2be0*/  @!P3 LDG.E.U16 R67, [R2.64+0x200] ;  /* 0x0002002a0243b981 */ /* 0x0000e2000c1e1500 */
[C---:B------:R-:W-:Y:S02]  /*2bf0*/  IADD3 R124, R6.reuse, 0x60, RZ ;  /* 0x00000060067c7810 */ /* 0x040fe40007ffe0ff */
[----:B------:R-:W-:Y:S01]  /*2c00*/  IADD3 R166, R6, 0x200, RZ ;  /* 0x0000020006a67810 */ /* 0x000fe20007ffe0ff */
[----:B------:R0:W3:Y:S01]  /*2c10*/  @!P4 LDG.E.U16 R18, [R2.64+0x240] ;  /* 0x0002402a0212c981 */ /* 0x0000e2000c1e1500 */
[----:B------:R-:W-:Y:S02]  /*2c20*/  ISETP.GE.AND P0, PT, R162, UR37, PT ;  /* 0x00000025a2007c0c */ /* 0x000fe4000bf06270 */
[----:B------:R-:W-:Y:S02]  /*2c30*/  IADD3 R149, R6, 0x80, RZ ;  /* 0x0000008006957810 */ /* 0x000fe40007ffe0ff */
[----:B------:R-:W-:-:S02]  /*2c40*/  ISETP.GE.AND P1, PT, R163, UR37, PT ;  /* 0x00000025a3007c0c */ /* 0x000fc4000bf26270 */
        /* <DEDUP_REMOVED lines=9> */
[----:B------:R0:W3:Y:S01]  /*2ce0*/  @!P0 LDG.E.U16 R119, [R2.64+0x300] ;  /* 0x0003002a02778981 */ /* 0x0000e2000c1e1500 */
[----:B------:R-:W-:Y:S02]  /*2cf0*/  IADD3 R143, R6, 0x220, RZ ;  /* 0x00000220068f7810 */ /* 0x000fe40007ffe0ff */
[----:B------:R-:W-:Y:S01]  /*2d00*/  PRMT R12, RZ, 0x7610, R12 ;  /* 0x00007610ff0c7816 */ /* 0x000fe2000000000c */
[----:B------:R0:W3:Y:S01]  /*2d10*/  @!P1 LDG.E.U16 R118, [R2.64+0x340] ;  /* 0x0003402a02769981 */ /* 0x0000e2000c1e1500 */
[----:B------:R-:W-:-:S02]  /*2d20*/  PRMT R123, RZ, 0x7610, R123 ;  /* 0x00007610ff7b7816 */ /* 0x000fc4000000007b */
[C---:B------:R-:W-:Y:S01]  /*2d30*/  IADD3 R145, R6.reuse, 0x240, RZ ;  /* 0x0000024006917810 */ /* 0x040fe20007ffe0ff */
[----:B------:R0:W3:Y:S01]  /*2d40*/  @!P2 LDG.E.U16 R121, [R2.64+0x380] ;  /* 0x0003802a0279a981 */ /* 0x0000e2000c1e1500 */
[----:B------:R-:W-:Y:S02]  /*2d50*/  PRMT R17, RZ, 0x7610, R17 ;  /* 0x00007610ff117816 */ /* 0x000fe40000000011 */
[C---:B------:R-:W-:Y:S01]  /*2d60*/  IADD3 R146, R6.reuse, 0x260, RZ ;  /* 0x0000026006927810 */ /* 0x040fe20007ffe0ff */
[----:B------:R0:W3:Y:S01]  /*2d70*/  @!P3 LDG.E.U16 R120, [R2.64+0x3c0] ;  /* 0x0003c02a0278b981 */ /* 0x0000e2000c1e1500 */
[C---:B------:R-:W-:Y:S02]  /*2d80*/  IADD3 R148, R6.reuse, 0x280, RZ ;  /* 0x0000028006947810 */ /* 0x040fe40007ffe0ff */
[C---:B------:R-:W-:Y:S01]  /*2d90*/  IADD3 R160, R6.reuse, 0x140, RZ ;  /* 0x0000014006a07810 */ /* 0x040fe20007ffe0ff */
[----:B------:R0:W3:Y:S01]  /*2da0*/  @!P5 LDG.E.U16 R12, [R2.64+0xc0] ;  /* 0x0000c02a020cd981 */ /* 0x0000e2000c1e1500 */
[----:B------:R-:W-:-:S02]  /*2db0*/  IADD3 R151, R6, 0x2a0, RZ ;  /* 0x000002a006977810 */ /* 0x000fc40007ffe0ff */
[----:B------:R-:W-:Y:S01]  /*2dc0*/  ISETP.GE.AND P0, PT, R143, UR37, PT ;  /* 0x000000258f007c0c */ /* 0x000fe2000bf06270 */
[----:B------:R0:W3:Y:S01]  /*2dd0*/  @!P4 LDG.E.U16 R123, [R2.64+0x400] ;  /* 0x0004002a027bc981 */ /* 0x0000e2000c1e1500 */
[----:B------:R-:W-:Y:S02]  /*2de0*/  IADD3 R161, R6, 0x160, RZ ;  /* 0x0000016006a17810 */ /* 0x000fe40007ffe0ff */
[----:B------:R-:W-:Y:S01]  /*2df0*/  ISETP.GE.AND P1, PT, R145, UR37, PT ;  /* 0x0000002591007c0c */ /* 0x000fe2000bf26270 */
        /* <DEDUP_REMOVED lines=11> */
[----:B------:R-:W-:-:S02]  /*2eb0*/  IADD3 R167, R6, 0x2c0, RZ ;  /* 0x000002c006a77810 */ /* 0x000fc40007ffe0ff */
        /* <DEDUP_REMOVED lines=9> */
[----:B------:R-:W-:Y:S01]  /*2f50*/  IADD3 R154, R6, 0x340, RZ ;  /* 0x00000340069a7810 */ /* 0x000fe20007ffe0ff */
[----:B------:R0:W3:Y:S01]  /*2f60*/  @!P5 LDG.E.U16 R117, [R2.64+0x280] ;  /* 0x0002802a0275d981 */ /* 0x0000e2000c1e1500 */
[----:B------:R-:W-:Y:S02]  /*2f70*/  ISETP.GE.AND P0, PT, R167, UR37, PT ;  /* 0x00000025a7007c0c */ /* 0x000fe4000bf06270 */
[----:B------:R-:W-:Y:S01]  /*2f80*/  ISETP.GE.AND P1, PT, R169, UR37, PT ;  /* 0x00000025a9007c0c */ /* 0x000fe2000bf26270 */
[----:B------:R0:W3:Y:S01]  /*2f90*/  @!P4 LDG.E.U16 R129, [R2.64+0x540] ;  /* 0x0005402a0281c981 */ /* 0x0000e2000c1e1500 */
[----:B------:R-:W-:Y:S02]  /*2fa0*/  ISETP.GE.AND P2, PT, R170, UR37, PT ;  /* 0x00000025aa007c0c */ /* 0x000fe4000bf46270 */
        /* <DEDUP_REMOVED lines=8> */
[C---:B------:R-:W-:Y:S02]  /*3030*/  IADD3 R171, R6.reuse, 0x360, RZ ;  /* 0x0000036006ab7810 */ /* 0x040fe40007ffe0ff */
[----:B------:R-:W-:Y:S01]  /*3040*/  PRMT R136, RZ, 0x7610, R136 ;  /* 0x00007610ff887816 */ /* 0x000fe20000000088 */
        /* <DEDUP_REMOVED lines=8> */
[----:B------:R-:W-:Y:S01]  /*30d0*/  ISETP.GE.AND P1, PT, R156, UR37, PT ;  /* 0x000000259c007c0c */ /* 0x000fe2000bf26270 */
[----:B------:R0:W3:Y:S01]  /*30e0*/  @!P4 LDG.E.U16 R136, [R2.64+0x680] ;  /* 0x0006802a0288c981 */ /* 0x0000e2000c1e1500 */
        /* <DEDUP_REMOVED lines=8> */
[----:B------:R-:W-:-:S03]  /*3170*/  PRMT R144, RZ, 0x7610, R144 ;  /* 0x00007610ff907816 */ /* 0x000fc60000000090 */
        /* <DEDUP_REMOVED lines=22> */
[----:B------:R-:W-:-:S03]  /*32e0*/  ISETP.GE.AND P0, PT, R6, UR37, PT ;  /* 0x0000002506007c0c */ /* 0x000fc6000bf06270 */
[----:B------:R-:W-:Y:S01]  /*32f0*/  UIMAD UR32, UR7, UR33, UR32 ;  /* 0x00000021072072a4 */ /* 0x000fe2000f8e0220 */
[----:B------:R-:W-:Y:S01]  /*3300*/  IMAD.WIDE.U32 R8, R9, c[0x0][0x1c0], R6 ;  /* 0x0000700009087a25 */ /* 0x000fe200078e0006 */
[----:B------:R-:W-:Y:S02]  /*3310*/  IADD3 R6, R115, 0x200, RZ ;  /* 0x0000020073067810 */ /* 0x000fe40007ffe0ff */
[----:B------:R-:W-:Y:S02]  /*3320*/  ISETP.GE.AND P1, PT, R4, UR37, PT ;  /* 0x0000002504007c0c */ /* 0x000fe4000bf26270 */
[----:B------:R-:W-:Y:S02]  /*3330*/  LEA.HI.SX32 R6, R6, R115, 0x1b ;  /* 0x0000007306067211 */ /* 0x000fe400078fdaff */
[----:B------:R-:W-:Y:S02]  /*3340*/  IADD3 R5, R9, UR32, RZ ;  /* 0x0000002009057c10 */ /* 0x000fe4000fffe0ff */
[----:B------:R-:W-:-:S02]  /*3350*/  LEA R4, P4, R8, UR24, 0x1 ;  /* 0x0000001808047c11 */ /* 0x000fc4000f8808ff */
[----:B------:R-:W-:Y:S02]  /*3360*/  ISETP.GE.AND P2, PT, R64, UR37, PT ;  /* 0x0000002540007c0c */ /* 0x000fe4000bf46270 */
[----:B------:R-:W-:Y:S02]  /*3370*/  SHF.L.U32 R64, R6, 0x1, RZ ;  /* 0x0000000106407819 */ /* 0x000fe400000006ff */
[----:B------:R-:W-:Y:S02]  /*3380*/  LEA.HI.X R5, R8, UR25, R5, 0x1, P4 ;  /* 0x0000001908057c11 */ /* 0x000fe4000a0f0c05 */
[C---:B------:R-:W-:Y:S02]  /*3390*/  IADD3 R6, R115.reuse, 0x220, RZ ;  /* 0x0000022073067810 */ /* 0x040fe40007ffe0ff */
[----:B------:R-:W-:Y:S02]  /*33a0*/  IADD3 R8, R115, 0x240, RZ ;  /* 0x0000024073087810 */ /* 0x000fe40007ffe0ff */
[----:B------:R-:W-:-:S02]  /*33b0*/  LEA.HI.SX32 R6, R6, R115, 0x1b ;  /* 0x0000007306067211 */ /* 0x000fc400078fdaff */
[----:B------:R-:W-:Y:S02]  /*33c0*/  LEA.HI.SX32 R8, R8, R115, 0x1b ;  /* 0x0000007308087211 */ /* 0x000fe400078fdaff */
[----:B------:R-:W-:Y:S02]  /*33d0*/  ISETP.GE.AND P3, PT, R124, UR37, PT ;  /* 0x000000257c007c0c */ /* 0x000fe4000bf66270 */
[----:B------:R-:W-:Y:S02]  /*33e0*/  SHF.L.U32 R124, R8, 0x1, RZ ;  /* 0x00000001087c7819 */ /* 0x000fe400000006ff */
[----:B------:R-:W-:-:S04]  /*33f0*/  IADD3 R8, R115, 0x2e0, RZ ;  /* 0x000002e073087810 */ /* 0x000fc80007ffe0ff */
[----:B------:R-:W-:Y:S02]  /*3400*/  LEA.HI.SX32 R8, R8, R115, 0x1b ;  /* 0x0000007308087211 */ /* 0x000fe400078fdaff */
[----:B------:R-:W-:Y:S01]  /*3410*/  ISETP.GE.AND P6, PT, R153, UR37, PT ;  /* 0x0000002599007c0c */ /* 0x000fe2000bfc6270 */
[----:B--2---:R-:W-:Y:S04]  /*3420*/  STS.U16 [R114], R13 ;  /* 0x0000000d72007388 */ /* 0x004fe80000000400 */
[----:B----4-:R0:W-:Y:S04]  /*3430*/  STS.U16 [R113+0x40], R10 ;  /* 0x0000400a71007388 */ /* 0x0101e80000000400 */
[----:B---3--:R-:W-:Y:S01]  /*3440*/  STS.U16 [R112+0x80], R15 ;  /* 0x0000800f70007388 */ /* 0x008fe20000000400 */
[----:B0-----:R-:W-:-:S04]  /*3450*/  IADD3 R10, R115, 0x260, RZ ;  /* 0x00000260730a7810 */ /* 0x001fc80007ffe0ff */
[----:B------:R-:W-:-:S04]  /*3460*/  LEA.HI.SX32 R10, R10, R115, 0x1b ;  /* 0x000000730a0a7211 */ /* 0x000fc800078fdaff */
[----:B------:R-:W-:Y:S02]  /*3470*/  SHF.L.U32 R126, R10, 0x1, RZ ;  /* 0x000000010a7e7819 */ /* 0x000fe400000006ff */
[----:B------:R-:W-:-:S04]  /*3480*/  IADD3 R10, R115, 0x300, RZ ;  /* 0x00000300730a7810 */ /* 0x000fc80007ffe0ff */
[----:B------:R-:W-:Y:S02]  /*3490*/  LEA.HI.SX32 R10, R10, R115, 0x1b ;  /* 0x000000730a0a7211 */ /* 0x000fe400078fdaff */
[----:B------:R-:W-:Y:S01]  /*34a0*/  ISETP.GE.AND P4, PT, R149, UR37, PT ;  /* 0x0000002595007c0c */ /* 0x000fe2000bf86270 */
[----:B------:R0:W-:Y:S04]  /*34b0*/  STS.U16 [R111+0xc0], R12 ;  /* 0x0000c00c6f007388 */ /* 0x0001e80000000400 */
[----:B------:R-:W-:Y:S01]  /*34c0*/  STS.U16 [R110+0x100], R17 ;  /* 0x000100116e007388 */ /* 0x000fe20000000400 */
[----:B0-----:R-:W-:-:S03]  /*34d0*/  IADD3 R12, R115, 0x280, RZ ;  /* 0x00000280730c7810 */ /* 0x001fc60007ffe0ff */
[----:B------:R0:W-:Y:S04]  /*34e0*/  STS.U16 [R109+0x140], R14 ;  /* 0x0001400e6d007388 */ /* 0x0001e80000000400 */
[----:B------:R1:W-:Y:S01]  /*34f0*/  STS.U16 [R108+0x180], R65 ;  /* 0x000180416c007388 */ /* 0x0003e20000000400 */
[----:B------:R-:W-:-:S03]  /*3500*/  LEA.HI.SX32 R12, R12, R115, 0x1b ;  /* 0x000000730c0c7211 */ /* 0x000fc600078fdaff */
[----:B------:R-:W-:Y:S01]  /*3510*/  STS.U16 [R107+0x1c0], R16 ;  /* 0x0001c0106b007388 */ /* 0x000fe20000000400 */
[----:B0-----:R-:W-:-:S03]  /*3520*/  IADD3 R14, R115, 0x2a0, RZ ;  /* 0x000002a0730e7810 */ /* 0x001fc60007ffe0ff */
[----:B------:R0:W-:Y:S01]  /*3530*/  STS.U16 [R106+0x200], R67 ;  /* 0x000200436a007388 */ /* 0x0001e20000000400 */
[----:B------:R-:W-:-:S03]  /*3540*/  LEA.HI.SX32 R14, R14, R115, 0x1b ;  /* 0x000000730e0e7211 */ /* 0x000fc600078fdaff */
[----:B------:R-:W-:Y:S01]  /*3550*/  STS.U16 [R105+0x240], R18 ;  /* 0x0002401269007388 */ /* 0x000fe20000000400 */
[----:B-1----:R-:W-:Y:S02]  /*3560*/  SHF.L.U32 R65, R12, 0x1, RZ ;  /* 0x000000010c417819 */ /* 0x002fe400000006ff */
[----:B0-----:R-:W-:Y:S02]  /*3570*/  SHF.L.U32 R67, R6, 0x1, RZ ;  /* 0x0000000106437819 */ /* 0x001fe400000006ff */
[C---:B------:R-:W-:Y:S01]  /*3580*/  IADD3 R6, R115.reuse, 0x2c0, RZ ;  /* 0x000002c073067810 */ /* 0x040fe20007ffe0ff */
[----:B------:R-:W-:Y:S01]  /*3590*/  STS.U16 [R104+0x280], R117 ;  /* 0x0002807568007388 */ /* 0x000fe20000000400 */
[----:B------:R-:W-:Y:S02]  /*35a0*/  IADD3 R12, R115, 0x320, RZ ;  /* 0x00000320730c7810 */ /* 0x000fe40007ffe0ff */
[----:B------:R-:W-:Y:S01]  /*35b0*/  LEA.HI.SX32 R6, R6, R115, 0x1b ;  /* 0x0000007306067211 */ /* 0x000fe200078fdaff */
[----:B------:R0:W-:Y:S04]  /*35c0*/  STS.U16 [R103+0x2c0], R66 ;  /* 0x0002c04267007388 */ /* 0x0001e80000000400 */
[----:B------:R-:W-:Y:S04]  /*35d0*/  STS.U16 [R102+0x300], R119 ;  /* 0x0003007766007388 */ /* 0x000fe80000000400 */
[----:B------:R-:W-:Y:S01]  /*35e0*/  STS.U16 [R101+0x340], R118 ;  /* 0x0003407665007388 */ /* 0x000fe20000000400 */
[----:B0-----:R-:W-:-:S03]  /*35f0*/  SHF.L.U32 R66, R14, 0x1, RZ ;  /* 0x000000010e427819 */ /* 0x001fc600000006ff */
[----:B------:R-:W-:Y:S01]  /*3600*/  STS.U16 [R100+0x380], R121 ;  /* 0x0003807964007388 */ /* 0x000fe20000000400 */
[----:B------:R-:W-:-:S03]  /*3610*/  IADD3 R14, R115, 0x340, RZ ;  /* 0x00000340730e7810 */ /* 0x000fc60007ffe0ff */
[----:B------:R-:W-:Y:S01]  /*3620*/  STS.U16 [R99+0x3c0], R120 ;  /* 0x0003c07863007388 */ /* 0x000fe20000000400 */
[----:B------:R-:W-:-:S03]  /*3630*/  LEA.HI.SX32 R12, R12, R115, 0x1b ;  /* 0x000000730c0c7211 */ /* 0x000fc600078fdaff */
[----:B------:R-:W-:Y:S01]  /*3640*/  STS.U16 [R64+0x400], R123 ;  /* 0x0004007b40007388 */ /* 0x000fe20000000400 */
[----:B------:R-:W-:-:S03]  /*3650*/  LEA.HI.SX32 R14, R14, R115, 0x1b ;  /* 0x000000730e0e7211 */ /* 0x000fc600078fdaff */
[----:B------:R-:W-:Y:S04]  /*3660*/  STS.U16 [R67+0x440], R122 ;  /* 0x0004407a43007388 */ /* 0x000fe80000000400 */
[----:B------:R-:W-:Y:S04]  /*3670*/  STS.U16 [R124+0x480], R125 ;  /* 0x0004807d7c007388 */ /* 0x000fe80000000400 */
[----:B------:R0:W-:Y:S01]  /*3680*/  STS.U16 [R126+0x4c0], R127 ;  /* 0x0004c07f7e007388 */ /* 0x0001e20000000400 */
[----:B------:R-:W-:-:S03]  /*3690*/  SHF.L.U32 R131, R12, 0x1, RZ ;  /* 0x000000010c837819 */ /* 0x000fc600000006ff */
[----:B------:R1:W-:Y:S01]  /*36a0*/  STS.U16 [R65+0x500], R128 ;  /* 0x0005008041007388 */ /* 0x0003e20000000400 */
[----:B------:R-:W-:-:S03]  /*36b0*/  SHF.L.U32 R133, R14, 0x1, RZ ;  /* 0x000000010e857819 */ /* 0x000fc600000006ff */
[----:B------:R2:W-:Y:S01]  /*36c0*/  STS.U16 [R66+0x540], R129 ;  /* 0x0005408142007388 */ /* 0x0005e20000000400 */
[----:B0-----:R-:W-:Y:S02]  /*36d0*/  SHF.L.U32 R127, R6, 0x1, RZ ;  /* 0x00000001067f7819 */ /* 0x001fe400000006ff */
[C---:B------:R-:W-:Y:S02]  /*36e0*/  IADD3 R6, R115.reuse, 0x360, RZ ;  /* 0x0000036073067810 */ /* 0x040fe40007ffe0ff */
[----:B-1----:R-:W-:Y:S02]  /*36f0*/  SHF.L.U32 R128, R8, 0x1, RZ ;  /* 0x0000000108807819 */ /* 0x002fe400000006ff */
[C---:B------:R-:W-:Y:S02]  /*3700*/  IADD3 R8, R115.reuse, 0x380, RZ ;  /* 0x0000038073087810 */ /* 0x040fe40007ffe0ff */
[----:B--2---:R-:W-:Y:S02]  /*3710*/  SHF.L.U32 R129, R10, 0x1, RZ ;  /* 0x000000010a817819 */ /* 0x004fe400000006ff */
[C---:B------:R-:W-:Y:S01]  /*3720*/  IADD3 R10, R115.reuse, 0x3a0, RZ ;  /* 0x000003a0730a7810 */ /* 0x040fe20007ffe0ff */
[----:B------:R-:W-:Y:S01]  /*3730*/  STS.U16 [R127+0x580], R130 ;  /* 0x000580827f007388 */ /* 0x000fe20000000400 */
[----:B------:R-:W-:-:S02]  /*3740*/  IADD3 R12, R115, 0x3c0, RZ ;  /* 0x000003c0730c7810 */ /* 0x000fc40007ffe0ff */
[----:B------:R-:W-:Y:S01]  /*3750*/  IADD3 R14, R115, 0x3e0, RZ ;  /* 0x000003e0730e7810 */ /* 0x000fe20007ffe0ff */
[----:B------:R0:W-:Y:S01]  /*3760*/  STS.U16 [R128+0x5c0], R135 ;  /* 0x0005c08780007388 */ /* 0x0001e20000000400 */
[-C--:B------:R-:W-:Y:S02]  /*3770*/  LEA.HI.SX32 R6, R6, R115.reuse, 0x1b ;  /* 0x0000007306067211 */ /* 0x080fe400078fdaff */
[-C--:B------:R-:W-:Y:S01]  /*3780*/  LEA.HI.SX32 R8, R8, R115.reuse, 0x1b ;  /* 0x0000007308087211 */ /* 0x080fe200078fdaff */
[----:B------:R-:W-:Y:S01]  /*3790*/  STS.U16 [R129+0x600], R132 ;  /* 0x0006008481007388 */ /* 0x000fe20000000400 */
[-C--:B------:R-:W-:Y:S02]  /*37a0*/  LEA.HI.SX32 R10, R10, R115.reuse, 0x1b ;  /* 0x000000730a0a7211 */ /* 0x080fe400078fdaff */
[-C--:B------:R-:W-:Y:S01]  /*37b0*/  LEA.HI.SX32 R12, R12, R115.reuse, 0x1b ;  /* 0x000000730c0c7211 */ /* 0x080fe200078fdaff */
[----:B------:R-:W-:Y:S01]  /*37c0*/  STS.U16 [R131+0x640], R134 ;  /* 0x0006408683007388 */ /* 0x000fe20000000400 */
[----:B------:R-:W-:-:S02]  /*37d0*/  LEA.HI.SX32 R14, R14, R115, 0x1b ;  /* 0x000000730e0e7211 */ /* 0x000fc400078fdaff */
[----:B0-----:R-:W-:Y:S01]  /*37e0*/  SHF.L.U32 R135, R6, 0x1, RZ ;  /* 0x0000000106877819 */ /* 0x001fe200000006ff */
[----:B------:R0:W-:Y:S01]  /*37f0*/  STS.U16 [R133+0x680], R136 ;  /* 0x0006808885007388 */ /* 0x0001e20000000400 */
[----:B------:R-:W-:Y:S02]  /*3800*/  SHF.L.U32 R141, R10, 0x1, RZ ;  /* 0x000000010a8d7819 */ /* 0x000fe400000006ff */
[----:B------:R-:W-:Y:S01]  /*3810*/  SHF.L.U32 R142, R12, 0x1, RZ ;  /* 0x000000010c8e7819 */ /* 0x000fe200000006ff */
[----:B------:R1:W-:Y:S01]  /*3820*/  STS.U16 [R135+0x6c0], R138 ;  /* 0x0006c08a87007388 */ /* 0x0003e20000000400 */
[----:B------:R-:W-:Y:S02]  /*3830*/  SHF.L.U32 R147, R14, 0x1, RZ ;  /* 0x000000010e937819 */ /* 0x000fe400000006ff */
[----:B0-----:R-:W-:Y:S02]  /*3840*/  SHF.L.U32 R136, R8, 0x1, RZ ;  /* 0x0000000108887819 */ /* 0x001fe400000006ff */
[----:B------:R-:W-:-:S02]  /*3850*/  PRMT R105, RZ, 0x7610, R105 ;  /* 0x00007610ff697816 */ /* 0x000fc40000000069 */
[----:B------:R-:W-:Y:S01]  /*3860*/  PRMT R108, RZ, 0x7610, R108 ;  /* 0x00007610ff6c7816 */ /* 0x000fe2000000006c */
[----:B------:R-:W-:Y:S01]  /*3870*/  STS.U16 [R136+0x700], R137 ;  /* 0x0007008988007388 */ /* 0x000fe20000000400 */
[----:B------:R-:W-:-:S03]  /*3880*/  PRMT R103, RZ, 0x7610, R103 ;  /* 0x00007610ff677816 */ /* 0x000fc60000000067 */
[----:B------:R-:W-:Y:S01]  /*3890*/  STS.U16 [R141+0x740], R140 ;  /* 0x0007408c8d007388 */ /* 0x000fe20000000400 */
[----:B------:R-:W-:-:S03]  /*38a0*/  PRMT R106, RZ, 0x7610, R106 ;  /* 0x00007610ff6a7816 */ /* 0x000fc6000000006a */
[----:B------:R0:W-:Y:S01]  /*38b0*/  STS.U16 [R142+0x780], R139 ;  /* 0x0007808b8e007388 */ /* 0x0001e20000000400 */
[----:B------:R-:W-:-:S03]  /*38c0*/  ISETP.GE.AND P5, PT, R150, UR37, PT ;  /* 0x0000002596007c0c */ /* 0x000fc6000bfa6270 */
[----:B------:R-:W-:Y:S01]  /*38d0*/  STS.U16 [R147+0x7c0], R144 ;  /* 0x0007c09093007388 */ /* 0x000fe20000000400 */
[----:B------:R-:W-:-:S06]  /*38e0*/  NOP ;  /* 0x0000000000007918 */ /* 0x000fcc0000000000 */
[----:B------:R2:W3:Y:S01]  /*38f0*/  @!P0 LDG.E.U16 R105, [R4.64] ;  /* 0x0000002a04698981 */ /* 0x0004e2000c1e1500 */
[----:B------:R-:W-:-:S03]  /*3900*/  ISETP.GE.AND P0, PT, R157, UR37, PT ;  /* 0x000000259d007c0c */ /* 0x000fc6000bf06270 */
[----:B------:R2:W4:Y:S01]  /*3910*/  @!P1 LDG.E.U16 R108, [R4.64+0x40] ;  /* 0x0000402a046c9981 */ /* 0x000522000c1e1500 */
[----:B------:R-:W-:Y:S02]  /*3920*/  ISETP.GE.AND P1, PT, R158, UR37, PT ;  /* 0x000000259e007c0c */ /* 0x000fe4000bf26270 */
[----:B------:R-:W-:Y:S01]  /*3930*/  PRMT R13, RZ, 0x7610, R13 ;  /* 0x00007610ff0d7816 */ /* 0x000fe2000000000d */
[----:B------:R2:W3:Y:S01]  /*3940*/  @!P2 LDG.E.U16 R103, [R4.64+0x80] ;  /* 0x0000802a0467a981 */ /* 0x0004e2000c1e1500 */
[----:B------:R-:W-:Y:S02]  /*3950*/  ISETP.GE.AND P2, PT, R159, UR37, PT ;  /* 0x000000259f007c0c */ /* 0x000fe4000bf46270 */
        /* <DEDUP_REMOVED lines=50> */
[----:B------:R-:W-:-:S03]  /*3c80*/  PRMT R171, RZ, 0x7610, R171 ;  /* 0x00007610ffab7816 */ /* 0x000fc600000000ab */
[----:B------:R2:W3:Y:S04]  /*3c90*/  @!P5 LDG.E.U16 R173, [R4.64+0x4c0] ;  /* 0x0004c02a04add981 */ /* 0x0004e8000c1e1500 */
[----:B------:R2:W3:Y:S04]  /*3ca0*/  @!P0 LDG.E.U16 R199, [R4.64+0x540] ;  /* 0x0005402a04c78981 */ /* 0x0004e8000c1e1500 */
[----:B------:R2:W3:Y:S04]  /*3cb0*/  @!P1 LDG.E.U16 R200, [R4.64+0x580] ;  /* 0x0005802a04c89981 */ /* 0x0004e8000c1e1500 */
[----:B------:R2:W3:Y:S01]  /*3cc0*/  @!P2 LDG.E.U16 R171, [R4.64+0x5c0] ;  /* 0x0005c02a04aba981 */ /* 0x0004e2000c1e1500 */
[----:B------:R-:W-:-:S02]  /*3cd0*/  ISETP.GE.AND P3, PT, R170, UR37, PT ;  /* 0x00000025aa007c0c */ /* 0x000fc4000bf66270 */
[----:B------:R-:W-:Y:S02]  /*3ce0*/  PRMT R170, RZ, 0x7610, R170 ;  /* 0x00007610ffaa7816 */ /* 0x000fe400000000aa */
[----:B------:R-:W-:Y:S02]  /*3cf0*/  ISETP.GE.AND P4, PT, R152, UR37, PT ;  /* 0x0000002598007c0c */ /* 0x000fe4000bf86270 */
[----:B------:R-:W-:Y:S02]  /*3d00*/  ISETP.GE.AND P5, PT, R154, UR37, PT ;  /* 0x000000259a007c0c */ /* 0x000fe4000bfa6270 */
[----:B------:R-:W-:Y:S02]  /*3d10*/  ISETP.GE.AND P0, PT, R156, UR37, PT ;  /* 0x000000259c007c0c */ /* 0x000fe4000bf06270 */
        /* <DEDUP_REMOVED lines=18> */
[----:B------:R-:W0:Y:S02]  /*3e40*/  R2UR UR35, R3 ;  /* 0x00000000032373c2 */ /* 0x000e2400000e0000 */
[----:B0-----:R-:W-:-:S04]  /*3e50*/  FMUL.FTZ R0, R34, UR35 ;  /* 0x0000002322007c20 */ /* 0x001fc80008410000 */
[----:B------:R-:W-:Y:S02]  /*3e60*/  FMUL.RZ R6, R0, 0.15915493667125701904 ;  /* 0x3e22f98300067820 */ /* 0x000fe4000040c000 */
[----:B------:R-:W-:-:S04]  /*3e70*/  FMUL.FTZ R0, R33, UR35 ;  /* 0x0000002321007c20 */ /* 0x000fc80008410000 */
[----:B------:R-:W-:Y:S02]  /*3e80*/  FMUL.RZ R8, R0, 0.15915493667125701904 ;  /* 0x3e22f98300087820 */ /* 0x000fe4000040c000 */
[----:B------:R-:W-:-:S04]  /*3e90*/  FMUL.FTZ R0, R32, UR35 ;  /* 0x0000002320007c20 */ /* 0x000fc80008410000 */
[----:B--2---:R-:W-:Y:S02]  /*3ea0*/  FMUL.RZ R4, R0, 0.15915493667125701904 ;  /* 0x3e22f98300047820 */ /* 0x004fe4000040c000 */
[----:B------:R-:W-:-:S04]  /*3eb0*/  FMUL.FTZ R0, R31, UR35 ;  /* 0x000000231f007c20 */ /* 0x000fc80008410000 */
        /* <DEDUP_REMOVED lines=8> */
[----:B-1----:R-:W-:Y:S08]  /*3f40*/  MUFU.SIN R138, R4 ;  /* 0x00000004008a7308 */ /* 0x002ff00000000400 */
        /* <DEDUP_REMOVED lines=12> */
[----:B------:R0:W-:Y:S01]  /*4010*/  MUFU.COS R146, R6 ;  /* 0x0000000600927308 */ /* 0x0001e20000000000 */
[----:B------:R-:W-:Y:S01]  /*4020*/  LOP3.LUT R252, R116, 0x1f, RZ, 0xc0, !PT ;  /* 0x0000001f74fc7812 */ /* 0x000fe200078ec0ff */
[----:B0-----:R-:W-:-:S02]  /*4030*/  FMUL.RZ R6, R0, 0.15915493667125701904 ;  /* 0x3e22f98300067820 */ /* 0x001fc4000040c000 */
[----:B------:R-:W-:-:S04]  /*4040*/  FMUL.FTZ R0, R24, UR35 ;  /* 0x0000002318007c20 */ /* 0x000fc80008410000 */
[----:B------:R-:W-:Y:S01]  /*4050*/  MUFU.SIN R166, R4 ;  /* 0x0000000400a67308 */ /* 0x000fe20000000400 */
[----:B------:R-:W-:-:S07]  /*4060*/  ISETP.NE.AND P0, PT, R252, RZ, PT ;  /* 0x000000fffc00720c */ /* 0x000fce0003f05270 */
[----:B------:R0:W-:Y:S02]  /*4070*/  MUFU.COS R167, R4 ;  /* 0x0000000400a77308 */ /* 0x0001e40000000000 */
[----:B0-----:R-:W-:Y:S02]  /*4080*/  FMUL.RZ R4, R0, 0.15915493667125701904 ;  /* 0x3e22f98300047820 */ /* 0x001fe4000040c000 */
[----:B------:R-:W-:-:S04]  /*4090*/  FMUL.FTZ R0, R23, UR35 ;  /* 0x0000002317007c20 */ /* 0x000fc80008410000 */
[----:B------:R-:W-:Y:S08]  /*40a0*/  MUFU.SIN R132, R8 ;  /* 0x0000000800847308 */ /* 0x000ff00000000400 */
[----:B------:R0:W-:Y:S02]  /*40b0*/  MUFU.COS R134, R8 ;  /* 0x0000000800867308 */ /* 0x0001e40000000000 */
[----:B0-----:R-:W-:Y:S01]  /*40c0*/  FMUL.RZ R8, R0, 0.15915493667125701904 ;  /* 0x3e22f98300087820 */ /* 0x001fe2000040c000 */
[----:B------:R-:W-:-:S04]  /*40d0*/  MOV R0, UR26 ;  /* 0x0000001a00007c02 */ /* 0x000fc80008000f00 */
[----:B------:R-:W-:Y:S01]  /*40e0*/  ISETP.LT.OR P1, PT, R0, 0x2, P0 ;  /* 0x000000020000780c */ /* 0x000fe20000721670 */
[----:B------:R-:W-:Y:S01]  /*40f0*/  FMUL.FTZ R0, R22, UR35 ;  /* 0x0000002316007c20 */ /* 0x000fe20008410000 */
[----:B------:R-:W-:Y:S08]  /*4100*/  MUFU.SIN R162, R5 ;  /* 0x0000000500a27308 */ /* 0x000ff00000000400 */
[----:B------:R0:W-:Y:S01]  /*4110*/  MUFU.COS R163, R5 ;  /* 0x0000000500a37308 */ /* 0x0001e20000000000 */
[----:B------:R-:W-:Y:S01]  /*4120*/  IADD3 R12, R115, 0x20, RZ ;  /* 0x00000020730c7810 */ /* 0x000fe20007ffe0ff */
[----:B0-----:R-:W-:-:S06]  /*4130*/  FMUL.RZ R5, R0, 0.15915493667125701904 ;  /* 0x3e22f98300057820 */ /* 0x001fcc000040c000 */
[----:B------:R-:W-:Y:S01]  /*4140*/  MUFU.SIN R164, R3 ;  /* 0x0000000300a47308 */ /* 0x000fe20000000400 */
[----:B------:R-:W-:-:S07]  /*4150*/  FMUL.FTZ R0, R21, UR35 ;  /* 0x0000002315007c20 */ /* 0x000fce0008410000 */
[----:B------:R0:W-:Y:S01]  /*4160*/  MUFU.COS R165, R3 ;  /* 0x0000000300a57308 */ /* 0x0001e20000000000 */
[----:B------:R-:W-:-:S07]  /*4170*/  LEA.HI.SX32 R114, R115, R115, 0x1b ;  /* 0x0000007373727211 */ /* 0x000fce00078fdaff */
[----:B------:R-:W-:Y:S01]  /*4180*/  MUFU.SIN R158, R4 ;  /* 0x00000004009e7308 */ /* 0x000fe20000000400 */
[----:B0-----:R-:W-:-:S04]  /*4190*/  MOV R3, UR26 ;  /* 0x0000001a00037c02 */ /* 0x001fc80008000f00 */
[----:B------:R-:W-:-:S03]  /*41a0*/  @!P1 IADD3 R3, R3, -0x2, RZ ;  /* 0xfffffffe03039810 */ /* 0x000fc60007ffe0ff */
[----:B------:R0:W-:Y:S01]  /*41b0*/  MUFU.COS R159, R4 ;  /* 0x00000004009f7308 */ /* 0x0001e20000000000 */
[----:B------:R-:W-:-:S07]  /*41c0*/  LEA.HI.SX32 R12, R12, R115, 0x1b ;  /* 0x000000730c0c7211 */ /* 0x000fce00078fdaff */
[----:B------:R-:W-:Y:S01]  /*41d0*/  MUFU.SIN R160, R6 ;  /* 0x0000000600a07308 */ /* 0x000fe20000000400 */
[----:B0-----:R-:W-:Y:S01]  /*41e0*/  FMUL.RZ R4, R0, 0.15915493667125701904 ;  /* 0x3e22f98300047820 */ /* 0x001fe2000040c000 */
[----:B------:R-:W-:-:S06]  /*41f0*/  SHF.L.U32 R0, R115, 0x5, RZ ;  /* 0x0000000573007819 */ /* 0x000fcc00000006ff */
[----:B------:R0:W-:Y:S01]  /*4200*/  MUFU.COS R161, R6 ;  /* 0x0000000600a17308 */ /* 0x0001e20000000000 */
[----:B------:R-:W-:Y:S01]  /*4210*/  LEA.HI.SX32 R120, R0, R0, 0x1b ;  /* 0x0000000000787211 */ /* 0x000fe200078fdaff */
[----:B------:R-:W-:-:S06]  /*4220*/  FMUL.FTZ R0, R20, UR35 ;  /* 0x0000002314007c20 */ /* 0x000fcc0008410000 */
[----:B------:R-:W-:Y:S01]  /*4230*/  MUFU.SIN R183, R8 ;  /* 0x0000000800b77308 */ /* 0x000fe20000000400 */
[----:B0-----:R-:W-:-:S07]  /*4240*/  MOV R6, c[0x0][0x16c] ;  /* 0x00005b0000067a02 */ /* 0x001fce0000000f00 */
[----:B------:R0:W-:Y:S01]  /*4250*/  MUFU.COS R184, R8 ;  /* 0x0000000800b87308 */ /* 0x0001e20000000000 */
[----:B------:R-:W-:Y:S01]  /*4260*/  @!P1 IMAD R3, R3, R6, UR7 ;  /* 0x0000000703039e24 */ /* 0x000fe2000f8e0206 */
[C---:B------:R-:W-:Y:S02]  /*4270*/  IADD3 R6, R115.reuse, 0x60, RZ ;  /* 0x0000006073067810 */ /* 0x040fe40007ffe0ff */
[----:B------:R-:W-:Y:S02]  /*4280*/  SHF.L.U32 R120, R120, 0x1, RZ ;  /* 0x0000000178787819 */ /* 0x000fe400000006ff */
[----:B0-----:R-:W-:Y:S02]  /*4290*/  IADD3 R8, R115, 0x40, RZ ;  /* 0x0000004073087810 */ /* 0x001fe40007ffe0ff */
[----:B------:R-:W-:Y:S02]  /*42a0*/  SHF.L.U32 R114, R114, 0x1, RZ ;  /* 0x0000000172727819 */ /* 0x000fe400000006ff */
[----:B------:R-:W-:Y:S01]  /*42b0*/  SHF.L.U32 R113, R12, 0x1, RZ ;  /* 0x000000010c717819 */ /* 0x000fe200000006ff */
[----:B------:R-:W-:Y:S01]  /*42c0*/  MUFU.SIN R178, R5 ;  /* 0x0000000500b27308 */ /* 0x000fe20000000400 */
[-C--:B------:R-:W-:Y:S01]  /*42d0*/  LEA.HI.SX32 R8, R8, R115.reuse, 0x1b ;  /* 0x0000007308087211 */ /* 0x080fe200078fdaff */
[----:B------:R-:W-:Y:S01]  /*42e0*/  FMUL.RZ R195, R0, 0.15915493667125701904 ;  /* 0x3e22f98300c37820 */ /* 0x000fe2000040c000 */
[----:B------:R-:W-:Y:S01]  /*42f0*/  LEA.HI.SX32 R111, R6, R115, 0x1b ;  /* 0x00000073066f7211 */ /* 0x000fe200078fdaff */
[----:B------:R-:W0:Y:S01]  /*4300*/  LDS.U16 R18, [R120] ;  /* 0x0000000078127984 */ /* 0x000e220000000400 */
[----:B------:R-:W-:-:S03]  /*4310*/  SHF.L.U32 R112, R8, 0x1, RZ ;  /* 0x0000000108707819 */ /* 0x000fc600000006ff */
[----:B------:R1:W-:Y:S01]  /*4320*/  MUFU.COS R179, R5 ;  /* 0x0000000500b37308 */ /* 0x0003e20000000000 */
[----:B------:R-:W2:Y:S01]  /*4330*/  LDS.U16 R17, [R120+0x2] ;  /* 0x0000020078117984 */ /* 0x000ea20000000400 */
[----:B------:R-:W-:-:S03]  /*4340*/  IADD3 R118, R115, 0x80, RZ ;  /* 0x0000008073767810 */ /* 0x000fc60007ffe0ff */
[----:B------:R-:W-:Y:S04]  /*4350*/  LDS.U16 R15, [R120+0x4] ;  /* 0x00000400780f7984 */ /* 0x000fe80000000400 */
[----:B------:R-:W0:Y:S04]  /*4360*/  LDS.U16 R14, [R120+0x6] ;  /* 0x00000600780e7984 */ /* 0x000e280000000400 */
[----:B------:R-:W0:Y:S04]  /*4370*/  LDS.U16 R11, [R120+0x8] ;  /* 0x00000800780b7984 */ /* 0x000e280000000400 */
[----:B------:R-:W0:Y:S04]  /*4380*/  LDS.U16 R12, [R120+0xa] ;  /* 0x00000a00780c7984 */ /* 0x000e280000000400 */
[----:B------:R-:W0:Y:S04]  /*4390*/  LDS.U16 R8, [R120+0xc] ;  /* 0x00000c0078087984 */ /* 0x000e280000000400 */
[----:B------:R-:W0:Y:S04]  /*43a0*/  LDS.U16 R9, [R120+0xe] ;  /* 0x00000e0078097984 */ /* 0x000e280000000400 */
[----:B-1----:R-:W-:Y:S04]  /*43b0*/  LDS.U16 R5, [R120+0x10] ;  /* 0x0000100078057984 */ /* 0x002fe80000000400 */
[----:B------:R-:W1:Y:S04]  /*43c0*/  LDS.U16 R6, [R120+0x12] ;  /* 0x0000120078067984 */ /* 0x000e680000000400 */
[----:B------:R-:W-:Y:S04]  /*43d0*/  LDS.U16 R0, [R120+0x14] ;  /* 0x0000140078007984 */ /* 0x000fe80000000400 */
[----:B------:R-:W0:Y:S04]  /*43e0*/  LDS.U16 R234, [R120+0x16] ;  /* 0x0000160078ea7984 */ /* 0x000e280000000400 */
        /* <DEDUP_REMOVED lines=19> */
[----:B------:R-:W0:Y:S01]  /*4520*/  LDS.U16 R186, [R120+0x3e] ;  /* 0x00003e0078ba7984 */ /* 0x000e220000000400 */
[----:B------:R1:W0:Y:S03]  /*4530*/  R2UR UR34, R2 ;  /* 0x00000000022273c2 */ /* 0x00022600000e0000 */
[----:B---3--:R-:W-:Y:S01]  /*4540*/  STS.U16 [R114+0x840], R105 ;  /* 0x0008406972007388 */ /* 0x008fe20000000400 */
[----:B------:R-:W-:-:S03]  /*4550*/  IADD3 R110, R115, 0xc0, RZ ;  /* 0x000000c0736e7810 */ /* 0x000fc60007ffe0ff */
[----:B----4-:R3:W-:Y:S01]  /*4560*/  STS.U16 [R113+0x880], R108 ;  /* 0x0008806c71007388 */ /* 0x0107e20000000400 */
[----:B------:R-:W-:Y:S02]  /*4570*/  SHF.L.U32 R111, R111, 0x1, RZ ;  /* 0x000000016f6f7819 */ /* 0x000fe400000006ff */
[C---:B-1----:R-:W-:Y:S02]  /*4580*/  IADD3 R2, R115.reuse, 0xe0, RZ ;  /* 0x000000e073027810 */ /* 0x042fe40007ffe0ff */
[-C--:B------:R-:W-:Y:S02]  /*4590*/  LEA.HI.SX32 R118, R118, R115.reuse, 0x1b ;  /* 0x0000007376767211 */ /* 0x080fe400078fdaff */
[C---:B---3--:R-:W-:Y:S01]  /*45a0*/  IADD3 R108, R115.reuse, 0xa0, RZ ;  /* 0x000000a0736c7810 */ /* 0x048fe20007ffe0ff */
[----:B------:R-:W-:Y:S01]  /*45b0*/  STS.U16 [R112+0x8c0], R103 ;  /* 0x0008c06770007388 */ /* 0x000fe20000000400 */
[----:B------:R-:W-:Y:S02]  /*45c0*/  IADD3 R208, R115, 0x100, RZ ;  /* 0x0000010073d07810 */ /* 0x000fe40007ffe0ff */
[----:B------:R-:W-:-:S02]  /*45d0*/  LEA.HI.SX32 R109, R108, R115, 0x1b ;  /* 0x000000736c6d7211 */ /* 0x000fc400078fdaff */
[-C--:B------:R-:W-:Y:S01]  /*45e0*/  LEA.HI.SX32 R108, R110, R115.reuse, 0x1b ;  /* 0x000000736e6c7211 */ /* 0x080fe200078fdaff */
[----:B------:R1:W-:Y:S01]  /*45f0*/  STS.U16 [R111+0x900], R106 ;  /* 0x0009006a6f007388 */ /* 0x0003e20000000400 */
[----:B------:R-:W-:Y:S02]  /*4600*/  LEA.HI.SX32 R107, R2, R115, 0x1b ;  /* 0x00000073026b7211 */ /* 0x000fe400078fdaff */
[----:B------:R-:W-:Y:S02]  /*4610*/  IADD3 R206, R115, 0x120, RZ ;  /* 0x0000012073ce7810 */ /* 0x000fe40007ffe0ff */
[----:B------:R-:W-:Y:S02]  /*4620*/  SHF.L.U32 R110, R118, 0x1, RZ ;  /* 0x00000001766e7819 */ /* 0x000fe400000006ff */
[----:B------:R-:W-:Y:S02]  /*4630*/  SHF.L.U32 R109, R109, 0x1, RZ ;  /* 0x000000016d6d7819 */ /* 0x000fe400000006ff */
[----:B------:R-:W-:-:S02]  /*4640*/  SHF.L.U32 R108, R108, 0x1, RZ ;  /* 0x000000016c6c7819 */ /* 0x000fc400000006ff */
[----:B-1----:R-:W-:Y:S02]  /*4650*/  IADD3 R106, R115, 0x160, RZ ;  /* 0x00000160736a7810 */ /* 0x002fe40007ffe0ff */
[-C--:B------:R-:W-:Y:S02]  /*4660*/  LEA.HI.SX32 R208, R208, R115.reuse, 0x1b ;  /* 0x00000073d0d07211 */ /* 0x080fe400078fdaff */
[----:B------:R-:W-:Y:S02]  /*4670*/  SHF.L.U32 R107, R107, 0x1, RZ ;  /* 0x000000016b6b7819 */ /* 0x000fe400000006ff */
[----:B------:R-:W-:Y:S02]  /*4680*/  IADD3 R118, R115, 0x140, RZ ;  /* 0x0000014073767810 */ /* 0x000fe40007ffe0ff */
[-C--:B------:R-:W-:Y:S01]  /*4690*/  LEA.HI.SX32 R206, R206, R115.reuse, 0x1b ;  /* 0x00000073cece7211 */ /* 0x080fe200078fdaff */
[----:B------:R-:W-:Y:S01]  /*46a0*/  STS.U16 [R110+0x940], R101 ;  /* 0x000940656e007388 */ /* 0x000fe20000000400 */
[----:B------:R-:W-:-:S02]  /*46b0*/  LEA.HI.SX32 R103, R106, R115, 0x1b ;  /* 0x000000736a677211 */ /* 0x000fc400078fdaff */
[----:B------:R-:W-:Y:S01]  /*46c0*/  SHF.L.U32 R106, R208, 0x1, RZ ;  /* 0x00000001d06a7819 */ /* 0x000fe200000006ff */
[----:B------:R1:W-:Y:S01]  /*46d0*/  STS.U16 [R109+0x980], R104 ;  /* 0x000980686d007388 */ /* 0x0003e20000000400 */
[C---:B------:R-:W-:Y:S02]  /*46e0*/  IADD3 R210, R115.reuse, 0x180, RZ ;  /* 0x0000018073d27810 */ /* 0x040fe40007ffe0ff */
[----:B------:R-:W-:Y:S01]  /*46f0*/  LEA.HI.SX32 R118, R118, R115, 0x1b ;  /* 0x0000007376767211 */ /* 0x000fe200078fdaff */
[----:B------:R-:W-:Y:S01]  /*4700*/  STS.U16 [R108+0x9c0], R13 ;  /* 0x0009c00d6c007388 */ /* 0x000fe20000000400 */
[----:B------:R-:W-:Y:S02]  /*4710*/  SHF.L.U32 R105, R206, 0x1, RZ ;  /* 0x00000001ce697819 */ /* 0x000fe400000006ff */
[C---:B------:R-:W-:Y:S01]  /*4720*/  IADD3 R208, R115.reuse, 0x1a0, RZ ;  /* 0x000001a073d07810 */ /* 0x040fe20007ffe0ff */
[----:B------:R3:W-:Y:S01]  /*4730*/  STS.U16 [R107+0xa00], R102 ;  /* 0x000a00666b007388 */ /* 0x0007e20000000400 */
[----:B------:R-:W-:-:S02]  /*4740*/  IADD3 R206, R115, 0x1c0, RZ ;  /* 0x000001c073ce7810 */ /* 0x000fc40007ffe0ff */
[-C--:B------:R-:W-:Y:S02]  /*4750*/  LEA.HI.SX32 R210, R210, R115.reuse, 0x1b ;  /* 0x00000073d2d27211 */ /* 0x080fe400078fdaff */
[----:B-1----:R-:W-:Y:S02]  /*4760*/  SHF.L.U32 R104, R118, 0x1, RZ ;  /* 0x0000000176687819 */ /* 0x002fe400000006ff */
[-C--:B------:R-:W-:Y:S02]  /*4770*/  LEA.HI.SX32 R208, R208, R115.reuse, 0x1b ;  /* 0x00000073d0d07211 */ /* 0x080fe400078fdaff */
[----:B---3--:R-:W-:Y:S02]  /*4780*/  IADD3 R102, R115, 0x1e0, RZ ;  /* 0x000001e073667810 */ /* 0x008fe40007ffe0ff */
[----:B------:R-:W-:Y:S01]  /*4790*/  LEA.HI.SX32 R206, R206, R115, 0x1b ;  /* 0x00000073cece7211 */ /* 0x000fe200078fdaff */
[----:B------:R-:W-:Y:S01]  /*47a0*/  STS.U16 [R106+0xa40], R7 ;  /* 0x000a40076a007388 */ /* 0x000fe20000000400 */
[----:B------:R-:W-:-:S02]  /*47b0*/  SHF.L.U32 R103, R103, 0x1, RZ ;  /* 0x0000000167677819 */ /* 0x000fc400000006ff */
[----:B------:R-:W-:Y:S01]  /*47c0*/  LEA.HI.SX32 R118, R102, R115, 0x1b ;  /* 0x0000007366767211 */ /* 0x000fe200078fdaff */
[----:B------:R1:W-:Y:S01]  /*47d0*/  STS.U16 [R105+0xa80], R100 ;  /* 0x000a806469007388 */ /* 0x0003e20000000400 */
[----:B------:R-:W-:Y:S02]  /*47e0*/  SHF.L.U32 R102, R210, 0x1, RZ ;  /* 0x00000001d2667819 */ /* 0x000fe400000006ff */
[----:B------:R-:W-:Y:S01]  /*47f0*/  SHF.L.U32 R101, R208, 0x1, RZ ;  /* 0x00000001d0657819 */ /* 0x000fe200000006ff */
[----:B------:R3:W-:Y:S04]  /*4800*/  STS.U16 [R104+0xac0], R99 ;  /* 0x000ac06368007388 */ /* 0x0007e80000000400 */
[----:B------:R-:W-:Y:S01]  /*4810*/  STS.U16 [R103+0xb00], R10 ;  /* 0x000b000a67007388 */ /* 0x000fe20000000400 */
[----:B-1----:R-:W-:-:S03]  /*4820*/  SHF.L.U32 R100, R206, 0x1, RZ ;  /* 0x00000001ce647819 */ /* 0x002fc600000006ff */
[----:B------:R-:W-:Y:S01]  /*4830*/  STS.U16 [R102+0xb40], R149 ;  /* 0x000b409566007388 */ /* 0x000fe20000000400 */
[----:B---3--:R-:W-:-:S03]  /*4840*/  SHF.L.U32 R99, R118, 0x1, RZ ;  /* 0x0000000176637819 */ /* 0x008fc600000006ff */
[----:B------:R-:W-:Y:S04]  /*4850*/  STS.U16 [R101+0xb80], R150 ;  /* 0x000b809665007388 */ /* 0x000fe80000000400 */
[----:B------:R1:W-:Y:S04]  /*4860*/  STS.U16 [R100+0xbc0], R153 ;  /* 0x000bc09964007388 */ /* 0x0003e80000000400 */
[----:B------:R-:W-:Y:S04]  /*4870*/  STS.U16 [R99+0xc00], R168 ;  /* 0x000c00a863007388 */ /* 0x000fe80000000400 */
[----:B------:R-:W-:Y:S04]  /*4880*/  STS.U16 [R64+0xc40], R181 ;  /* 0x000c40b540007388 */ /* 0x000fe80000000400 */
[----:B------:R3:W-:Y:S01]  /*4890*/  STS.U16 [R67+0xc80], R172 ;  /* 0x000c80ac43007388 */ /* 0x0007e20000000400 */
[----:B0-----:R-:W-:-:S03]  /*48a0*/  MOV R16, UR34 ;  /* 0x0000002200107c02 */ /* 0x001fc60008000f00 */
[----:B------:R-:W-:Y:S04]  /*48b0*/  STS.U16 [R124+0xcc0], R169 ;  /* 0x000cc0a97c007388 */ /* 0x000fe80000000400 */
[----:B-1----:R-:W3:Y:S04]  /*48c0*/  LDL R153, [R1+0x8] ;  /* 0x0000080001997983 */ /* 0x002ee80000100800 */
[----:B---3--:R-:W3:Y:S04]  /*48d0*/  LDL R172, [R1+0x10] ;  /* 0x0000100001ac7983 */ /* 0x008ee80000100800 */
[----:B------:R-:W-:Y:S01]  /*48e0*/  STS.U16 [R126+0xd00], R173 ;  /* 0x000d00ad7e007388 */ /* 0x000fe20000000400 */
[----:B------:R-:W-:-:S03]  /*48f0*/  FMUL.FTZ R16, R16, 1.4426950216293334961 ;  /* 0x3fb8aa3b10107820 */ /* 0x000fc60000410000 */
[----:B------:R-:W-:Y:S04]  /*4900*/  STS.U16 [R65+0xd40], R148 ;  /* 0x000d409441007388 */ /* 0x000fe80000000400 */
[----:B------:R-:W-:Y:S04]  /*4910*/  STS.U16 [R66+0xd80], R199 ;  /* 0x000d80c742007388 */ /* 0x000fe80000000400 */
[----:B------:R-:W-:Y:S04]  /*4920*/  STS.U16 [R127+0xdc0], R200 ;  /* 0x000dc0c87f007388 */ /* 0x000fe80000000400 */
[----:B------:R0:W-:Y:S01]  /*4930*/  STS.U16 [R128+0xe00], R171 ;  /* 0x000e00ab80007388 */ /* 0x0001e20000000400 */
[----:B------:R-:W-:-:S03]  /*4940*/  FMUL.FTZ R118, R27, R16 ;  /* 0x000000101b767220 */ /* 0x000fc60000410000 */
[----:B0-----:R-:W3:Y:S03]  /*4950*/  LDL R171, [R1+0xc] ;  /* 0x00000c0001ab7983 */ /* 0x001ee60000100800 */
[----:B------:R-:W0:Y:S01]  /*4960*/  MUFU.EX2 R118, R118 ;  /* 0x0000007600767308 */ /* 0x000e220000000800 */
[----:B------:R-:W-:Y:S01]  /*4970*/  FMUL.FTZ R2, R34, R16 ;  /* 0x0000001022027220 */ /* 0x000fe20000410000 */
[----:B------:R-:W-:-:S06]  /*4980*/  ULEA UR32, UR39, UR7, 0x8 ;  /* 0x0000000727207291 */ /* 0x000fcc000f8e403f */
[----:B------:R-:W1:Y:S01]  /*4990*/  MUFU.EX2 R2, R2 ;  /* 0x0000000200027308 */ /* 0x000e620000000800 */
[----:B------:R-:W-:Y:S01]  /*49a0*/  STS.U16 [R129+0xe40], R170 ;  /* 0x000e40aa81007388 */ /* 0x000fe20000000400 */
[----:B------:R-:W-:Y:S01]  /*49b0*/  ISETP.NE.AND P2, PT, R116, RZ, PT ;  /* 0x000000ff7400720c */ /* 0x000fe20003f45270 */
[C---:B0-----:R-:W-:Y:S02]  /*49c0*/  FMUL.FTZ R165, R118.reuse, R165 ;  /* 0x000000a576a57220 */ /* 0x041fe40000410000 */
[----:B------:R-:W-:Y:S02]  /*49d0*/  FMUL.FTZ R164, R118, R164 ;  /* 0x000000a476a47220 */ /* 0x000fe40000410000 */
[----:B------:R-:W3:Y:S01]  /*49e0*/  LDL R118, [R1+0x4] ;  /* 0x0000040001767983 */ /* 0x000ee20000100800 */
[----:B------:R-:W-:Y:S02]  /*49f0*/  IADD3 R205, R116, 0x200, RZ ;  /* 0x0000020074cd7810 */ /* 0x000fe40007ffe0ff */
[----:B------:R-:W-:Y:S01]  /*4a00*/  MOV R124, UR32 ;  /* 0x00000020007c7c02 */ /* 0x000fe20008000f00 */
[----:B------:R-:W-:Y:S01]  /*4a10*/  STS.U16 [R131+0xe80], R204 ;  /* 0x000e80cc83007388 */ /* 0x000fe20000000400 */
[----:B-1----:R-:W-:-:S03]  /*4a20*/  FMUL.FTZ R66, R2, R203 ;  /* 0x000000cb02427220 */ /* 0x002fc60000410000 */
[----:B------:R-:W-:Y:S01]  /*4a30*/  STS.U16 [R133+0xec0], R198 ;  /* 0x000ec0c685007388 */ /* 0x000fe20000000400 */
[----:B------:R-:W-:Y:S01]  /*4a40*/  FMUL.FTZ R67, R2, R202 ;  /* 0x000000ca02437220 */ /* 0x000fe20000410000 */
[----:B------:R-:W-:Y:S02]  /*4a50*/  SEL R124, R124, R205, !P2 ;  /* 0x000000cd7c7c7207 */ /* 0x000fe40005000000 */
        /* <DEDUP_REMOVED lines=38> */
[----:B------:R1:W-:Y:S04]  /*4cc0*/  STS.64 [R124.X8+0x35d0], R66 ;  /* 0x0035d0427c007388 */ /* 0x0003e80000008a00 */
[----:B-1----:R-:W4:Y:S01]  /*4cd0*/  LDL R124, [R1] ;  /* 0x00000000017c7983 */ /* 0x002f220000100800 */
[----:B------:R-:W-:Y:S01]  /*4ce0*/  HFMA2.MMA R2, -RZ, RZ, 0, 9.5367431640625e-07 ;  /* 0x00000010ff027435 */ /* 0x000fe200000001ff */
[----:B------:R-:W-:-:S02]  /*4cf0*/  FMUL.FTZ R125, R33, R16 ;  /* 0x00000010217d7220 */ /* 0x000fc40000410000 */
[-C--:B------:R-:W-:Y:S01]  /*4d00*/  FMUL.FTZ R65, R25, R16.reuse ;  /* 0x0000001019417220 */ /* 0x080fe20000410000 */
[----:B------:R-:W-:Y:S01]  /*4d10*/  MUFU.SIN R196, R4 ;  /* 0x0000000400c47308 */ /* 0x000fe20000000400 */
[-C--:B------:R-:W-:Y:S02]  /*4d20*/  FMUL.FTZ R13, R30, R16.reuse ;  /* 0x000000101e0d7220 */ /* 0x080fe40000410000 */
[-C--:B------:R-:W-:Y:S02]  /*4d30*/  FMUL.FTZ R7, R29, R16.reuse ;  /* 0x000000101d077220 */ /* 0x080fe40000410000 */
[----:B------:R-:W-:-:S03]  /*4d40*/  FMUL.FTZ R119, R32, R16 ;  /* 0x0000001020777220 */ /* 0x000fc60000410000 */
[----:B------:R1:W-:Y:S01]  /*4d50*/  MUFU.COS R197, R4 ;  /* 0x0000000400c57308 */ /* 0x0003e20000000000 */
[-C--:B------:R-:W-:Y:S02]  /*4d60*/  FMUL.FTZ R117, R31, R16.reuse ;  /* 0x000000101f757220 */ /* 0x080fe40000410000 */
[-C--:B------:R-:W-:Y:S02]  /*4d70*/  FMUL.FTZ R10, R28, R16.reuse ;  /* 0x000000101c0a7220 */ /* 0x080fe40000410000 */
[----:B------:R-:W-:-:S03]  /*4d80*/  FMUL.FTZ R149, R26, R16 ;  /* 0x000000101a957220 */ /* 0x000fc60000410000 */
[----:B------:R-:W0:Y:S01]  /*4d90*/  MUFU.EX2 R125, R125 ;  /* 0x0000007d007d7308 */ /* 0x000e220000000800 */
[----:B-1----:R-:W-:Y:S02]  /*4da0*/  FMUL.FTZ R4, R19, UR35 ;  /* 0x0000002313047c20 */ /* 0x002fe40008410000 */
[-C--:B------:R-:W-:Y:S02]  /*4db0*/  FMUL.FTZ R127, R24, R16.reuse ;  /* 0x00000010187f7220 */ /* 0x080fe40000410000 */
[-C--:B------:R-:W-:Y:S02]  /*4dc0*/  FMUL.FTZ R128, R23, R16.reuse ;  /* 0x0000001017807220 */ /* 0x080fe40000410000 */
[-C--:B------:R-:W-:Y:S01]  /*4dd0*/  FMUL.FTZ R129, R22, R16.reuse ;  /* 0x0000001016817220 */ /* 0x080fe20000410000 */
[----:B------:R1:W-:Y:S01]  /*4de0*/  MUFU.EX2 R126, R65 ;  /* 0x00000041007e7308 */ /* 0x0003e20000000800 */
[-C--:B------:R-:W-:Y:S02]  /*4df0*/  FMUL.FTZ R148, R21, R16.reuse ;  /* 0x0000001015947220 */ /* 0x080fe40000410000 */
[----:B------:R-:W-:-:S02]  /*4e00*/  FMUL.FTZ R150, R20, R16 ;  /* 0x0000001014967220 */ /* 0x000fc40000410000 */
[----:B------:R-:W-:Y:S01]  /*4e10*/  @!P1 IMAD.WIDE R2, R3, R2, UR44 ;  /* 0x0000002c03029e25 */ /* 0x000fe2000f8e0202 */
[----:B-1----:R-:W-:Y:S01]  /*4e20*/  CS2R R64, SRZ ;  /* 0x0000000000407805 */ /* 0x002fe2000001ff00 */
[----:B------:R-:W-:Y:S02]  /*4e30*/  BAR.SYNC.DEFER_BLOCKING 0x0 ;  /* 0x0000000000007b1d */ /* 0x000fe40000010000 */
[----:B------:R-:W-:Y:S02]  /*4e40*/  FMUL.FTZ R16, R19, R16 ;  /* 0x0000001013107220 */ /* 0x000fe40000410000 */
[----:B------:R-:W-:Y:S02]  /*4e50*/  FMUL.RZ R4, R4, 0.15915493667125701904 ;  /* 0x3e22f98304047820 */ /* 0x000fe4000040c000 */
[----:B------:R-:W1:Y:S08]  /*4e60*/  MUFU.EX2 R13, R13 ;  /* 0x0000000d000d7308 */ /* 0x000e700000000800 */
[----:B------:R-:W0:Y:S08]  /*4e70*/  MUFU.EX2 R7, R7 ;  /* 0x0000000700077308 */ /* 0x000e300000000800 */
[----:B------:R-:W1:Y:S01]  /*4e80*/  MUFU.EX2 R119, R119 ;  /* 0x0000007700777308 */ /* 0x000e620000000800 */
[----:B------:R1:W5:Y:S07]  /*4e90*/  @!P1 LDG.E.64 R64, [R2.64+0x8] ;  /* 0x0000082a02409981 */ /* 0x00036e000c1e1b00 */
[----:B------:R-:W-:Y:S01]  /*4ea0*/  MUFU.COS R193, R4 ;  /* 0x0000000400c17308 */ /* 0x000fe20000000000 */
[----:B0-----:R-:W-:-:S07]  /*4eb0*/  FMUL.FTZ R132, R125, R132 ;  /* 0x000000847d847220 */ /* 0x001fce0000410000 */
[----:B------:R-:W0:Y:S08]  /*4ec0*/  MUFU.EX2 R16, R16 ;  /* 0x0000001000107308 */ /* 0x000e300000000800 */
[----:B-1----:R-:W1:Y:S01]  /*4ed0*/  MUFU.SIN R3, R4 ;  /* 0x0000000400037308 */ /* 0x002e620000000400 */
[----:B------:R-:W-:Y:S02]  /*4ee0*/  FMUL.FTZ R134, R125, R134 ;  /* 0x000000867d867220 */ /* 0x000fe40000410000 */
[----:B------:R-:W-:Y:S01]  /*4ef0*/  FMUL.FTZ R2, R66, R132 ;  /* 0x0000008442027220 */ /* 0x000fe20000410000 */
[----:B------:R-:W-:Y:S01]  /*4f00*/  HADD2.F32 R18, -RZ, R18.H0_H0 ;  /* 0x20000012ff127230 */ /* 0x000fe20000004100 */
[----:B------:R-:W-:-:S03]  /*4f10*/  FMUL.FTZ R140, R13, R140 ;  /* 0x0000008c0d8c7220 */ /* 0x000fc60000410000 */
[----:B------:R-:W3:Y:S01]  /*4f20*/  MUFU.EX2 R10, R10 ;  /* 0x0000000a000a7308 */ /* 0x000ee20000000800 */
[----:B------:R-:W-:Y:S01]  /*4f30*/  FMUL.FTZ R139, R13, R139 ;  /* 0x0000008b0d8b7220 */ /* 0x000fe20000410000 */
[----:B--2---:R-:W-:Y:S01]  /*4f40*/  HADD2.F32 R17, -RZ, R17.H0_H0 ;  /* 0x20000011ff117230 */ /* 0x004fe20000004100 */
[C---:B------:R-:W-:Y:S02]  /*4f50*/  FMUL.FTZ R146, R7.reuse, R146 ;  /* 0x0000009207927220 */ /* 0x040fe40000410000 */
[----:B------:R-:W-:Y:S02]  /*4f60*/  FMUL.FTZ R145, R7, R145 ;  /* 0x0000009107917220 */ /* 0x000fe40000410000 */
[----:B------:R-:W-:Y:S01]  /*4f70*/  FMUL.FTZ R138, R119, R138 ;  /* 0x0000008a778a7220 */ /* 0x000fe20000410000 */
[----:B------:R-:W2:Y:S01]  /*4f80*/  MUFU.EX2 R117, R117 ;  /* 0x0000007500757308 */ /* 0x000ea20000000800 */
[C---:B------:R-:W-:Y:S02]  /*4f90*/  FMUL.FTZ R7, R67.reuse, R132 ;  /* 0x0000008443077220 */ /* 0x040fe40000410000 */
[----:B------:R-:W-:-:S02]  /*4fa0*/  FFMA.FTZ R13, R67, R134, R2 ;  /* 0x00000086430d7223 */ /* 0x000fc40000010002 */
[C---:B0-----:R-:W-:Y:S02]  /*4fb0*/  FMUL.FTZ R193, R16.reuse, R193 ;  /* 0x000000c110c17220 */ /* 0x041fe40000410000 */
[----:B-1----:R-:W-:Y:S01]  /*4fc0*/  FMUL.FTZ R192, R16, R3 ;  /* 0x0000000310c07220 */ /* 0x002fe20000410000 */
[----:B---3--:R-:W-:Y:S01]  /*4fd0*/  HADD2.F32 R16, -RZ, R172.H0_H0 ;  /* 0x200000acff107230 */ /* 0x008fe20000004100 */
[----:B------:R-:W-:Y:S02]  /*4fe0*/  FMUL.FTZ R3, R34, R18 ;  /* 0x0000001222037220 */ /* 0x000fe40000410000 */
[----:B------:R-:W-:Y:S02]  /*4ff0*/  FMUL.FTZ R130, R119, R130 ;  /* 0x0000008277827220 */ /* 0x000fe40000410000 */
[----:B------:R-:W-:Y:S02]  /*5000*/  FFMA.FTZ R7, R66, R134, -R7 ;  /* 0x0000008642077223 */ /* 0x000fe40000010807 */
[----:B------:R-:W-:-:S02]  /*5010*/  FMUL.FTZ R2, R138, R13 ;  /* 0x0000000d8a027220 */ /* 0x000fc40000410000 */
[----:B------:R-:W-:Y:S02]  /*5020*/  FMUL.FTZ R181, R34, R17 ;  /* 0x0000001122b57220 */ /* 0x000fe40000410000 */
[----:B------:R-:W-:Y:S02]  /*5030*/  FMUL.FTZ R180, R16, R3 ;  /* 0x0000000310b47220 */ /* 0x000fe40000410000 */
[-C--:B------:R-:W-:Y:S01]  /*5040*/  FFMA.FTZ R4, R130, R7.reuse, -R2 ;  /* 0x0000000782047223 */ /* 0x080fe20000010802 */
[----:B------:R-:W-:Y:S01]  /*5050*/  HADD2.F32 R14, -RZ, R14.H0_H0 ;  /* 0x2000000eff0e7230 */ /* 0x000fe20000004100 */
[----:B------:R-:W-:Y:S02]  /*5060*/  FMUL.FTZ R7, R138, R7 ;  /* 0x000000078a077220 */ /* 0x000fe40000410000 */
[----:B------:R-:W-:Y:S01]  /*5070*/  FMUL.FTZ R181, R16, R181 ;  /* 0x000000b510b57220 */ /* 0x000fe20000410000 */
[----:B------:R-:W-:Y:S01]  /*5080*/  HADD2.F32 R15, -RZ, R15.H0_H0 ;  /* 0x2000000fff0f7230 */ /* 0x000fe20000004100 */
[----:B------:R-:W-:-:S02]  /*5090*/  FMUL.FTZ R2, R132, R180 ;  /* 0x000000b484027220 */ /* 0x000fc40000410000 */
[C---:B------:R-:W-:Y:S02]  /*50a0*/  FMUL.FTZ R167, R10.reuse, R167 ;  /* 0x000000a70aa77220 */ /* 0x040fe40000410000 */
[----:B------:R-:W-:Y:S02]  /*50b0*/  FMUL.FTZ R166, R10, R166 ;  /* 0x000000a60aa67220 */ /* 0x000fe40000410000 */
[----:B------:R-:W-:Y:S01]  /*50c0*/  FFMA.FTZ R10, R130, R13, R7 ;  /* 0x0000000d820a7223 */ /* 0x000fe20000010007 */
[----:B------:R-:W-:Y:S01]  /*50d0*/  HADD2.F32 R13, -RZ, R171.H0_H0 ;  /* 0x200000abff0d7230 */ /* 0x000fe20000004100 */
[-C--:B------:R-:W-:Y:S02]  /*50e0*/  FMUL.FTZ R3, R132, R181.reuse ;  /* 0x000000b584037220 */ /* 0x080fe40000410000 */
[----:B------:R-:W-:Y:S02]  /*50f0*/  FMUL.FTZ R233, R33, R14 ;  /* 0x0000000e21e97220 */ /* 0x000fe40000410000 */
[----:B------:R-:W-:-:S02]  /*5100*/  FFMA.FTZ R2, R134, R181, R2 ;  /* 0x000000b586027223 */ /* 0x000fc40000010002 */
[----:B--2---:R-:W-:Y:S02]  /*5110*/  FMUL.FTZ R121, R117, R121 ;  /* 0x0000007975797220 */ /* 0x004fe40000410000 */
[----:B------:R-:W-:Y:S02]  /*5120*/  FMUL.FTZ R182, R33, R15 ;  /* 0x0000000f21b67220 */ /* 0x000fe40000410000 */
[----:B------:R-:W-:Y:S02]  /*5130*/  FFMA.FTZ R3, R134, R180, -R3 ;  /* 0x000000b486037223 */ /* 0x000fe40000010803 */
[----:B------:R-:W-:Y:S02]  /*5140*/  FMUL.FTZ R122, R117, R122 ;  /* 0x0000007a757a7220 */ /* 0x000fe40000410000 */
[----:B------:R-:W-:Y:S02]  /*5150*/  FFMA.FTZ R7, R13, R233, R2 ;  /* 0x000000e90d077223 */ /* 0x000fe40000010002 */
[C---:B------:R-:W-:Y:S01]  /*5160*/  FMUL.FTZ R117, R121.reuse, R10 ;  /* 0x0000000a79757220 */ /* 0x040fe20000410000 */
[----:B------:R-:W-:Y:S01]  /*5170*/  HADD2.F32 R11, -RZ, R11.H0_H0 ;  /* 0x2000000bff0b7230 */ /* 0x000fe20000004100 */
[----:B------:R-:W-:-:S02]  /*5180*/  FMUL.FTZ R119, R121, R4 ;  /* 0x0000000479777220 */ /* 0x000fc40000410000 */
[----:B------:R-:W-:Y:S01]  /*5190*/  FFMA.FTZ R3, R13, R182, R3 ;  /* 0x000000b60d037223 */ /* 0x000fe20000010003 */
[----:B------:R-:W-:Y:S01]  /*51a0*/  HADD2.F32 R12, -RZ, R12.H0_H0 ;  /* 0x2000000cff0c7230 */ /* 0x000fe20000004100 */
[----:B------:R-:W-:Y:S02]  /*51b0*/  FMUL.FTZ R2, R138, R7 ;  /* 0x000000078a027220 */ /* 0x000fe40000410000 */
[C---:B------:R-:W-:Y:S02]  /*51c0*/  FFMA.FTZ R117, R122.reuse, R4, -R117 ;  /* 0x000000047a757223 */ /* 0x040fe40000010875 */
[----:B------:R-:W-:Y:S01]  /*51d0*/  FFMA.FTZ R119, R122, R10, R119 ;  /* 0x0000000a7a777223 */ /* 0x000fe20000010077 */
[----:B------:R-:W-:Y:S01]  /*51e0*/  HADD2.F32 R10, -RZ, R153.H0_H0 ;  /* 0x20000099ff0a7230 */ /* 0x000fe20000004100 */
[-C--:B------:R-:W-:Y:S02]  /*51f0*/  FMUL.FTZ R4, R138, R3.reuse ;  /* 0x000000038a047220 */ /* 0x080fe40000410000 */
[----:B------:R-:W-:-:S02]  /*5200*/  FFMA.FTZ R3, R130, R3, -R2 ;  /* 0x0000000382037223 */ /* 0x000fc40000010802 */
[----:B------:R-:W-:Y:S02]  /*5210*/  FMUL.FTZ R232, R32, R11 ;  /* 0x0000000b20e87220 */ /* 0x000fe40000410000 */
[----:B------:R-:W-:Y:S02]  /*5220*/  FFMA.FTZ R4, R130, R7, R4 ;  /* 0x0000000782047223 */ /* 0x000fe40000010004 */
[----:B------:R-:W-:Y:S02]  /*5230*/  FMUL.FTZ R231, R32, R12 ;  /* 0x0000000c20e77220 */ /* 0x000fe40000410000 */
[C---:B------:R-:W-:Y:S02]  /*5240*/  FMUL.FTZ R7, R139.reuse, R117 ;  /* 0x000000758b077220 */ /* 0x040fe40000410000 */
[----:B------:R-:W-:Y:S02]  /*5250*/  FFMA.FTZ R3, R10, R232, R3 ;  /* 0x000000e80a037223 */ /* 0x000fe40000010003 */
[----:B------:R-:W-:-:S02]  /*5260*/  FMUL.FTZ R2, R139, R119 ;  /* 0x000000778b027220 */ /* 0x000fc40000410000 */
[----:B------:R-:W-:Y:S02]  /*5270*/  FFMA.FTZ R4, R10, R231, R4 ;  /* 0x000000e70a047223 */ /* 0x000fe40000010004 */
[C---:B------:R-:W-:Y:S01]  /*5280*/  FFMA.FTZ R119, R140.reuse, R119, R7 ;  /* 0x000000778c777223 */ /* 0x040fe20000010007 */
[----:B------:R-:W-:Y:S01]  /*5290*/  HADD2.F32 R8, -RZ, R8.H0_H0 ;  /* 0x20000008ff087230 */ /* 0x000fe20000004100 */
[C---:B------:R-:W-:Y:S02]  /*52a0*/  FMUL.FTZ R7, R121.reuse, R3 ;  /* 0x0000000379077220 */ /* 0x040fe40000410000 */
[----:B------:R-:W-:Y:S02]  /*52b0*/  FFMA.FTZ R117, R140, R117, -R2 ;  /* 0x000000758c757223 */ /* 0x000fe40000010802 */
[-C--:B------:R-:W-:Y:S01]  /*52c0*/  FMUL.FTZ R2, R121, R4.reuse ;  /* 0x0000000479027220 */ /* 0x080fe20000410000 */
[----:B------:R-:W-:Y:S01]  /*52d0*/  HADD2.F32 R9, -RZ, R9.H0_H0 ;  /* 0x20000009ff097230 */ /* 0x000fe20000004100 */
[C---:B------:R-:W-:Y:S01]  /*52e0*/  FFMA.FTZ R4, R122.reuse, R4, R7 ;  /* 0x000000047a047223 */ /* 0x040fe20000010007 */
[----:B------:R-:W-:Y:S01]  /*52f0*/  HADD2.F32 R7, -RZ, R118.H0_H0 ;  /* 0x20000076ff077230 */ /* 0x000fe20000004100 */
[----:B------:R-:W-:-:S02]  /*5300*/  FFMA.FTZ R2, R122, R3, -R2 ;  /* 0x000000037a027223 */ /* 0x000fc40000010802 */
[----:B------:R-:W-:Y:S02]  /*5310*/  FMUL.FTZ R230, R31, R8 ;  /* 0x000000081fe67220 */ /* 0x000fe40000410000 */
[----:B------:R-:W-:Y:S02]  /*5320*/  FMUL.FTZ R3, R145, R119 ;  /* 0x0000007791037220 */ /* 0x000fe40000410000 */
[----:B------:R-:W-:Y:S02]  /*5330*/  FMUL.FTZ R229, R31, R9 ;  /* 0x000000091fe57220 */ /* 0x000fe40000410000 */
[----:B------:R-:W-:Y:S02]  /*5340*/  FFMA.FTZ R2, R7, R230, R2 ;  /* 0x000000e607027223 */ /* 0x000fe40000010002 */
[-C--:B------:R-:W-:Y:S02]  /*5350*/  FMUL.FTZ R120, R145, R117.reuse ;  /* 0x0000007591787220 */ /* 0x080fe40000410000 */
[----:B------:R-:W-:Y:S01]  /*5360*/  FFMA.FTZ R118, R146, R117, -R3 ;  /* 0x0000007592767223 */ /* 0x000fe20000010803 */
[----:B------:R-:W-:Y:S01]  /*5370*/  HADD2.F32 R6, -RZ, R6.H0_H0 ;  /* 0x20000006ff067230 */ /* 0x000fe20000004100 */
[----:B------:R-:W-:-:S02]  /*5380*/  FFMA.FTZ R4, R7, R229, R4 ;  /* 0x000000e507047223 */ /* 0x000fc40000010004 */
[C---:B------:R-:W-:Y:S01]  /*5390*/  FMUL.FTZ R117, R139.reuse, R2 ;  /* 0x000000028b757220 */ /* 0x040fe20000410000 */
[----:B------:R-:W-:Y:S01]  /*53a0*/  HADD2.F32 R5, -RZ, R5.H0_H0 ;  /* 0x20000005ff057230 */ /* 0x000fe20000004100 */
[-C--:B------:R-:W-:Y:S02]  /*53b0*/  FMUL.FTZ R3, R139, R4.reuse ;  /* 0x000000048b037220 */ /* 0x080fe40000410000 */
[----:B------:R-:W-:Y:S02]  /*53c0*/  FFMA.FTZ R117, R140, R4, R117 ;  /* 0x000000048c757223 */ /* 0x000fe40000010075 */
[----:B------:R-:W-:Y:S02]  /*53d0*/  FFMA.FTZ R120, R146, R119, R120 ;  /* 0x0000007792787223 */ /* 0x000fe40000010078 */
[----:B------:R-:W-:Y:S02]  /*53e0*/  FMUL.FTZ R227, R30, R6 ;  /* 0x000000061ee37220 */ /* 0x000fe40000410000 */
[----:B------:R-:W-:-:S02]  /*53f0*/  FFMA.FTZ R3, R140, R2, -R3 ;  /* 0x000000028c037223 */ /* 0x000fc40000010803 */
[----:B------:R-:W-:Y:S02]  /*5400*/  FMUL.FTZ R228, R30, R5 ;  /* 0x000000051ee47220 */ /* 0x000fe40000410000 */
[C---:B------:R-:W-:Y:S01]  /*5410*/  FMUL.FTZ R119, R166.reuse, R120 ;  /* 0x00000078a6777220 */ /* 0x040fe20000410000 */
[----:B------:R-:W-:Y:S01]  /*5420*/  HADD2.F32 R234, -RZ, R234.H0_H0 ;  /* 0x200000eaffea7230 */ /* 0x000fe20000004100 */
[----:B------:R-:W-:Y:S01]  /*5430*/  FMUL.FTZ R125, R166, R118 ;  /* 0x00000076a67d7220 */ /* 0x000fe20000410000 */
[----:B------:R-:W0:Y:S03]  /*5440*/  MUFU.EX2 R149, R149 ;  /* 0x0000009500957308 */ /* 0x000e260000000800 */
[----:B------:R-:W-:Y:S02]  /*5450*/  FFMA.FTZ R125, R167, R120, R125 ;  /* 0x00000078a77d7223 */ /* 0x000fe4000001007d */
[----:B------:R-:W-:Y:S01]  /*5460*/  FMUL.FTZ R225, R29, R234 ;  /* 0x000000ea1de17220 */ /* 0x000fe20000410000 */
[----:B------:R-:W-:-:S02]  /*5470*/  HADD2.F32 R123, -RZ, R123.H0_H0 ;  /* 0x2000007bff7b7230 */ /* 0x000fc40000004100 */
[----:B------:R-:W-:-:S03]  /*5480*/  HADD2.F32 R137, -RZ, R137.H0_H0 ;  /* 0x20000089ff897230 */ /* 0x000fc60000004100 */
[C---:B------:R-:W-:Y:S02]  /*5490*/  FMUL.FTZ R224, R28.reuse, R123 ;  /* 0x0000007b1ce07220 */ /* 0x040fe40000410000 */
[----:B------:R-:W-:Y:S02]  /*54a0*/  FMUL.FTZ R223, R28, R137 ;  /* 0x000000891cdf7220 */ /* 0x000fe40000410000 */
[C---:B0-----:R-:W-:Y:S01]  /*54b0*/  FMUL.FTZ R162, R149.reuse, R162 ;  /* 0x000000a295a27220 */ /* 0x041fe20000410000 */
[----:B------:R-:W0:Y:S01]  /*54c0*/  MUFU.EX2 R128, R128 ;  /* 0x0000008000807308 */ /* 0x000e220000000800 */
[----:B------:R-:W-:Y:S01]  /*54d0*/  FMUL.FTZ R163, R149, R163 ;  /* 0x000000a395a37220 */ /* 0x000fe20000410000 */
[----:B------:R-:W-:Y:S01]  /*54e0*/  HADD2.F32 R143, -RZ, R143.H0_H0 ;  /* 0x2000008fff8f7230 */ /* 0x000fe20000004100 */
[----:B------:R-:W-:Y:S01]  /*54f0*/  FMUL.FTZ R160, R126, R160 ;  /* 0x000000a07ea07220 */ /* 0x000fe20000410000 */
[----:B------:R-:W-:-:S04]  /*5500*/  HADD2.F32 R144, -RZ, R144.H0_H0 ;  /* 0x20000090ff907230 */ /* 0x000fc80000004100 */
[----:B------:R-:W1:Y:S01]  /*5510*/  MUFU.EX2 R127, R127 ;  /* 0x0000007f007f7308 */ /* 0x000e620000000800 */
[----:B------:R-:W-:Y:S02]  /*5520*/  FMUL.FTZ R222, R27, R143 ;  /* 0x0000008f1bde7220 */ /* 0x000fe40000410000 */
[----:B------:R-:W-:Y:S01]  /*5530*/  FMUL.FTZ R161, R126, R161 ;  /* 0x000000a17ea17220 */ /* 0x000fe20000410000 */
[----:B----4-:R-:W-:Y:S01]  /*5540*/  HADD2.F32 R4, -RZ, R124.H0_H0 ;  /* 0x2000007cff047230 */ /* 0x010fe20000004100 */
[----:B------:R-:W-:-:S04]  /*5550*/  FFMA.FTZ R124, R167, R118, -R119 ;  /* 0x00000076a77c7223 */ /* 0x000fc80000010877 */
[C---:B------:R-:W-:Y:S02]  /*5560*/  FFMA.FTZ R117, R4.reuse, R227, R117 ;  /* 0x000000e304757223 */ /* 0x040fe40000010075 */
[----:B------:R-:W-:Y:S02]  /*5570*/  FFMA.FTZ R2, R4, R228, R3 ;  /* 0x000000e404027223 */ /* 0x000fe40000010003 */
[CC--:B------:R-:W-:Y:S02]  /*5580*/  FMUL.FTZ R119, R145.reuse, R117.reuse ;  /* 0x0000007591777220 */ /* 0x0c0fe40000410000 */
[-C--:B------:R-:W-:Y:S01]  /*5590*/  FMUL.FTZ R118, R145, R2.reuse ;  /* 0x0000000291767220 */ /* 0x080fe20000410000 */
[----:B------:R-:W-:Y:S01]  /*55a0*/  HADD2.F32 R3, -RZ, R0.H0_H0 ;  /* 0x20000000ff037230 */ /* 0x000fe20000004100 */
[C---:B------:R-:W-:Y:S01]  /*55b0*/  FFMA.FTZ R119, R146.reuse, R2, -R119 ;  /* 0x0000000292777223 */ /* 0x040fe20000010877 */
[----:B------:R-:W-:Y:S01]  /*55c0*/  HADD2.F32 R2, -RZ, R97.H0_H0 ;  /* 0x20000061ff027230 */ /* 0x000fe20000004100 */
[----:B------:R-:W-:-:S02]  /*55d0*/  FFMA.FTZ R118, R146, R117, R118 ;  /* 0x0000007592767223 */ /* 0x000fc40000010076 */
[----:B------:R-:W-:Y:S02]  /*55e0*/  FMUL.FTZ R226, R29, R3 ;  /* 0x000000031de27220 */ /* 0x000fe40000410000 */
[----:B------:R-:W-:Y:S02]  /*55f0*/  FMUL.FTZ R0, R164, R125 ;  /* 0x0000007da4007220 */ /* 0x000fe40000410000 */
[----:B------:R-:W-:Y:S02]  /*5600*/  FFMA.FTZ R118, R2, R225, R118 ;  /* 0x000000e102767223 */ /* 0x000fe40000010076 */
[----:B------:R-:W-:Y:S02]  /*5610*/  FMUL.FTZ R120, R164, R124 ;  /* 0x0000007ca4787220 */ /* 0x000fe40000410000 */
[----:B------:R-:W-:Y:S02]  /*5620*/  FFMA.FTZ R119, R2, R226, R119 ;  /* 0x000000e202777223 */ /* 0x000fe40000010077 */
[----:B------:R-:W-:-:S02]  /*5630*/  FFMA.FTZ R124, R165, R124, -R0 ;  /* 0x0000007ca57c7223 */ /* 0x000fc40000010800 */
[CC--:B------:R-:W-:Y:S02]  /*5640*/  FMUL.FTZ R0, R166.reuse, R118.reuse ;  /* 0x00000076a6007220 */ /* 0x0c0fe40000410000 */
[-C--:B------:R-:W-:Y:S02]  /*5650*/  FMUL.FTZ R117, R166, R119.reuse ;  /* 0x00000077a6757220 */ /* 0x080fe40000410000 */
[----:B------:R-:W-:Y:S01]  /*5660*/  FFMA.FTZ R119, R167, R119, -R0 ;  /* 0x00000077a7777223 */ /* 0x000fe20000010800 */
[----:B------:R-:W-:Y:S01]  /*5670*/  HADD2.F32 R0, -RZ, R96.H0_H0 ;  /* 0x20000060ff007230 */ /* 0x000fe20000004100 */
[----:B------:R-:W-:Y:S02]  /*5680*/  FFMA.FTZ R120, R165, R125, R120 ;  /* 0x0000007da5787223 */ /* 0x000fe40000010078 */
[----:B------:R-:W-:Y:S02]  /*5690*/  FFMA.FTZ R117, R167, R118, R117 ;  /* 0x00000076a7757223 */ /* 0x000fe40000010075 */
[----:B------:R-:W-:-:S02]  /*56a0*/  FMUL.FTZ R125, R162, R124 ;  /* 0x0000007ca27d7220 */ /* 0x000fc40000410000 */
[----:B------:R-:W-:Y:S02]  /*56b0*/  FFMA.FTZ R119, R0, R224, R119 ;  /* 0x000000e000777223 */ /* 0x000fe40000010077 */
[-C--:B------:R-:W-:Y:S02]  /*56c0*/  FMUL.FTZ R118, R162, R120.reuse ;  /* 0x00000078a2767220 */ /* 0x080fe40000410000 */
[----:B------:R-:W-:Y:S02]  /*56d0*/  FFMA.FTZ R117, R0, R223, R117 ;  /* 0x000000df00757223 */ /* 0x000fe40000010075 */
[C---:B------:R-:W-:Y:S02]  /*56e0*/  FFMA.FTZ R125, R163.reuse, R120, R125 ;  /* 0x00000078a37d7223 */ /* 0x040fe4000001007d */
[----:B------:R-:W-:Y:S02]  /*56f0*/  FMUL.FTZ R120, R164, R119 ;  /* 0x00000077a4787220 */ /* 0x000fe40000410000 */
[----:B------:R-:W-:-:S02]  /*5700*/  FFMA.FTZ R124, R163, R124, -R118 ;  /* 0x0000007ca37c7223 */ /* 0x000fc40000010876 */
[-C--:B------:R-:W-:Y:S02]  /*5710*/  FMUL.FTZ R118, R164, R117.reuse ;  /* 0x00000075a4767220 */ /* 0x080fe40000410000 */
[C---:B------:R-:W-:Y:S01]  /*5720*/  FFMA.FTZ R117, R165.reuse, R117, R120 ;  /* 0x00000075a5757223 */ /* 0x040fe20000010078 */
[----:B------:R-:W-:Y:S01]  /*5730*/  HADD2.F32 R120, -RZ, R95.H0_H0 ;  /* 0x2000005fff787230 */ /* 0x000fe20000004100 */
[----:B------:R-:W-:Y:S02]  /*5740*/  FFMA.FTZ R119, R165, R119, -R118 ;  /* 0x00000077a5777223 */ /* 0x000fe40000010876 */
[----:B------:R-:W-:Y:S02]  /*5750*/  FMUL.FTZ R221, R27, R144 ;  /* 0x000000901bdd7220 */ /* 0x000fe40000410000 */
[----:B------:R-:W-:Y:S02]  /*5760*/  FMUL.FTZ R118, R160, R125 ;  /* 0x0000007da0767220 */ /* 0x000fe40000410000 */
[----:B------:R-:W-:-:S02]  /*5770*/  FFMA.FTZ R119, R120, R222, R119 ;  /* 0x000000de78777223 */ /* 0x000fc40000010077 */
[C---:B0-----:R-:W-:Y:S02]  /*5780*/  FMUL.FTZ R184, R128.reuse, R184 ;  /* 0x000000b880b87220 */ /* 0x041fe40000410000 */
[----:B------:R-:W-:Y:S02]  /*5790*/  FMUL.FTZ R183, R128, R183 ;  /* 0x000000b780b77220 */ /* 0x000fe40000410000 */
[-C--:B------:R-:W-:Y:S02]  /*57a0*/  FMUL.FTZ R128, R160, R124.reuse ;  /* 0x0000007ca0807220 */ /* 0x080fe40000410000 */
[----:B------:R-:W-:Y:S02]  /*57b0*/  FFMA.FTZ R117, R120, R221, R117 ;  /* 0x000000dd78757223 */ /* 0x000fe40000010075 */
[----:B------:R-:W-:Y:S01]  /*57c0*/  FFMA.FTZ R126, R161, R124, -R118 ;  /* 0x0000007ca17e7223 */ /* 0x000fe20000010876 */
[----:B------:R-:W-:Y:S01]  /*57d0*/  HADD2.F32 R157, -RZ, R157.H0_H0 ;  /* 0x2000009dff9d7230 */ /* 0x000fe20000004100 */
[C---:B------:R-:W-:Y:S01]  /*57e0*/  FMUL.FTZ R124, R162.reuse, R119 ;  /* 0x00000077a27c7220 */ /* 0x040fe20000410000 */
[----:B------:R-:W-:Y:S01]  /*57f0*/  HADD2.F32 R156, -RZ, R156.H0_H0 ;  /* 0x2000009cff9c7230 */ /* 0x000fe20000004100 */
[----:B------:R-:W-:-:S02]  /*5800*/  FMUL.FTZ R118, R162, R117 ;  /* 0x00000075a2767220 */ /* 0x000fc40000410000 */
[----:B------:R-:W-:Y:S01]  /*5810*/  FFMA.FTZ R124, R163, R117, R124 ;  /* 0x00000075a37c7223 */ /* 0x000fe2000001007c */
[----:B------:R-:W-:Y:S01]  /*5820*/  HADD2.F32 R117, -RZ, R94.H0_H0 ;  /* 0x2000005eff757230 */ /* 0x000fe20000004100 */
[----:B-1----:R-:W-:Y:S02]  /*5830*/  FMUL.FTZ R158, R127, R158 ;  /* 0x0000009e7f9e7220 */ /* 0x002fe40000410000 */
[----:B------:R-:W-:Y:S02]  /*5840*/  FFMA.FTZ R128, R161, R125, R128 ;  /* 0x0000007da1807223 */ /* 0x000fe40000010080 */
[C---:B------:R-:W-:Y:S02]  /*5850*/  FMUL.FTZ R219, R26.reuse, R157 ;  /* 0x0000009d1adb7220 */ /* 0x040fe40000410000 */
[----:B------:R-:W-:Y:S02]  /*5860*/  FFMA.FTZ R118, R163, R119, -R118 ;  /* 0x00000077a3767223 */ /* 0x000fe40000010876 */
[----:B------:R-:W-:-:S02]  /*5870*/  FMUL.FTZ R220, R26, R156 ;  /* 0x0000009c1adc7220 */ /* 0x000fc40000410000 */
[----:B------:R-:W-:Y:S02]  /*5880*/  FMUL.FTZ R159, R127, R159 ;  /* 0x0000009f7f9f7220 */ /* 0x000fe40000410000 */
[C---:B------:R-:W-:Y:S01]  /*5890*/  FMUL.FTZ R119, R158.reuse, R128 ;  /* 0x000000809e777220 */ /* 0x040fe20000410000 */
[----:B------:R-:W-:Y:S01]  /*58a0*/  MUFU.SIN R194, R195 ;  /* 0x000000c300c27308 */ /* 0x000fe20000000400 */
[----:B------:R-:W-:Y:S02]  /*58b0*/  FMUL.FTZ R125, R158, R126 ;  /* 0x0000007e9e7d7220 */ /* 0x000fe40000410000 */
[C---:B------:R-:W-:Y:S02]  /*58c0*/  FFMA.FTZ R124, R117.reuse, R219, R124 ;  /* 0x000000db757c7223 */ /* 0x040fe4000001007c */
[----:B------:R-:W-:Y:S01]  /*58d0*/  FFMA.FTZ R118, R117, R220, R118 ;  /* 0x000000dc75767223 */ /* 0x000fe20000010076 */
[----:B------:R-:W-:Y:S01]  /*58e0*/  HADD2.F32 R154, -RZ, R154.H0_H0 ;  /* 0x2000009aff9a7230 */ /* 0x000fe20000004100 */
[C---:B------:R-:W-:Y:S01]  /*58f0*/  FFMA.FTZ R126, R159.reuse, R126, -R119 ;  /* 0x0000007e9f7e7223 */ /* 0x040fe20000010877 */
[----:B------:R-:W-:Y:S01]  /*5900*/  MUFU.COS R195, R195 ;  /* 0x000000c300c37308 */ /* 0x000fe20000000000 */
[----:B------:R-:W-:Y:S01]  /*5910*/  FFMA.FTZ R128, R159, R128, R125 ;  /* 0x000000809f807223 */ /* 0x000fe2000001007d */
[----:B------:R-:W-:Y:S01]  /*5920*/  HADD2.F32 R155, -RZ, R155.H0_H0 ;  /* 0x2000009bff9b7230 */ /* 0x000fe20000004100 */
[----:B------:R-:W-:-:S02]  /*5930*/  FMUL.FTZ R119, R160, R124 ;  /* 0x0000007ca0777220 */ /* 0x000fc40000410000 */
[----:B------:R-:W-:-:S03]  /*5940*/  FMUL.FTZ R125, R160, R118 ;  /* 0x00000076a07d7220 */ /* 0x000fc60000410000 */
[----:B------:R-:W0:Y:S01]  /*5950*/  MUFU.EX2 R150, R150 ;  /* 0x0000009600967308 */ /* 0x000e220000000800 */
[----:B------:R-:W-:Y:S01]  /*5960*/  HADD2.F32 R153, -RZ, R93.H0_H0 ;  /* 0x2000005dff997230 */ /* 0x000fe20000004100 */
[----:B------:R-:W-:-:S06]  /*5970*/  FFMA.FTZ R119, R161, R118, -R119 ;  /* 0x00000076a1777223 */ /* 0x000fcc0000010877 */
[----:B------:R-:W1:Y:S01]  /*5980*/  MUFU.EX2 R129, R129 ;  /* 0x0000008100817308 */ /* 0x000e620000000800 */
[----:B------:R-:W-:Y:S02]  /*5990*/  FMUL.FTZ R218, R25, R154 ;  /* 0x0000009a19da7220 */ /* 0x000fe40000410000 */
[----:B------:R-:W-:Y:S02]  /*59a0*/  FFMA.FTZ R124, R161, R124, R125 ;  /* 0x0000007ca17c7223 */ /* 0x000fe4000001007d */
[----:B------:R-:W-:Y:S02]  /*59b0*/  FMUL.FTZ R217, R25, R155 ;  /* 0x0000009b19d97220 */ /* 0x000fe40000410000 */
[----:B------:R-:W-:Y:S02]  /*59c0*/  FMUL.FTZ R125, R183, R128 ;  /* 0x00000080b77d7220 */ /* 0x000fe40000410000 */
[C---:B------:R-:W-:Y:S02]  /*59d0*/  FFMA.FTZ R119, R153.reuse, R218, R119 ;  /* 0x000000da99777223 */ /* 0x040fe40000010077 */
[----:B------:R-:W-:Y:S01]  /*59e0*/  FFMA.FTZ R124, R153, R217, R124 ;  /* 0x000000d9997c7223 */ /* 0x000fe2000001007c */
[----:B------:R-:W-:Y:S01]  /*59f0*/  HADD2.F32 R152, -RZ, R152.H0_H0 ;  /* 0x20000098ff987230 */ /* 0x000fe20000004100 */
[-C--:B------:R-:W-:Y:S01]  /*5a00*/  FMUL.FTZ R127, R183, R126.reuse ;  /* 0x0000007eb77f7220 */ /* 0x080fe20000410000 */
[----:B------:R-:W2:Y:S01]  /*5a10*/  MUFU.EX2 R148, R148 ;  /* 0x0000009400947308 */ /* 0x000ea20000000800 */
[----:B------:R-:W-:Y:S01]  /*5a20*/  FFMA.FTZ R126, R184, R126, -R125 ;  /* 0x0000007eb87e7223 */ /* 0x000fe2000001087d */
[----:B------:R-:W-:Y:S01]  /*5a30*/  HADD2.F32 R151, -RZ, R151.H0_H0 ;  /* 0x20000097ff977230 */ /* 0x000fe20000004100 */
[----:B------:R-:W-:-:S02]  /*5a40*/  FMUL.FTZ R125, R158, R119 ;  /* 0x000000779e7d7220 */ /* 0x000fc40000410000 */
[----:B------:R-:W-:Y:S02]  /*5a50*/  FMUL.FTZ R118, R158, R124 ;  /* 0x0000007c9e767220 */ /* 0x000fe40000410000 */
[C---:B0-----:R-:W-:Y:S02]  /*5a60*/  FMUL.FTZ R195, R150.reuse, R195 ;  /* 0x000000c396c37220 */ /* 0x041fe40000410000 */
[----:B------:R-:W-:Y:S01]  /*5a70*/  FMUL.FTZ R194, R150, R194 ;  /* 0x000000c296c27220 */ /* 0x000fe20000410000 */
[----:B------:R-:W-:Y:S01]  /*5a80*/  HADD2.F32 R150, -RZ, R92.H0_H0 ;  /* 0x2000005cff967230 */ /* 0x000fe20000004100 */
[----:B-1----:R-:W-:Y:S02]  /*5a90*/  FMUL.FTZ R178, R129, R178 ;  /* 0x000000b281b27220 */ /* 0x002fe40000410000 */
[----:B------:R-:W-:Y:S02]  /*5aa0*/  FFMA.FTZ R125, R159, R124, R125 ;  /* 0x0000007c9f7d7223 */ /* 0x000fe4000001007d */
        /* <DEDUP_REMOVED lines=9> */
[----:B------:R-:W-:Y:S01]  /*5b40*/  FFMA.FTZ R249, R179, R127, R118 ;  /* 0x0000007fb3f97223 */ /* 0x000fe20000010076 */
[----:B------:R-:W-:Y:S01]  /*5b50*/  HADD2.F32 R176, -RZ, R176.H0_H0 ;  /* 0x200000b0ffb07230 */ /* 0x000fe20000004100 */
[C---:B------:R-:W-:Y:S02]  /*5b60*/  FMUL.FTZ R118, R183.reuse, R125 ;  /* 0x0000007db7767220 */ /* 0x040fe40000410000 */
[----:B------:R-:W-:Y:S01]  /*5b70*/  FMUL.FTZ R124, R183, R119 ;  /* 0x00000077b77c7220 */ /* 0x000fe20000410000 */
[----:B------:R-:W-:Y:S01]  /*5b80*/  HADD2.F32 R149, -RZ, R91.H0_H0 ;  /* 0x2000005bff957230 */ /* 0x000fe20000004100 */
[----:B------:R-:W-:Y:S02]  /*5b90*/  FMUL.FTZ R247, R178, R127 ;  /* 0x0000007fb2f77220 */ /* 0x000fe40000410000 */
[----:B--2---:R-:W-:-:S02]  /*5ba0*/  FMUL.FTZ R196, R148, R196 ;  /* 0x000000c494c47220 */ /* 0x004fc40000410000 */
[C---:B------:R-:W-:Y:S02]  /*5bb0*/  FFMA.FTZ R119, R184.reuse, R119, -R118 ;  /* 0x00000077b8777223 */ /* 0x040fe40000010876 */
[----:B------:R-:W-:Y:S02]  /*5bc0*/  FFMA.FTZ R118, R184, R125, R124 ;  /* 0x0000007db8767223 */ /* 0x000fe4000001007c */
[C---:B------:R-:W-:Y:S02]  /*5bd0*/  FMUL.FTZ R213, R23.reuse, R177 ;  /* 0x000000b117d57220 */ /* 0x040fe40000410000 */
[----:B------:R-:W-:Y:S02]  /*5be0*/  FMUL.FTZ R214, R23, R176 ;  /* 0x000000b017d67220 */ /* 0x000fe40000410000 */
[----:B------:R-:W-:Y:S02]  /*5bf0*/  FFMA.FTZ R247, R179, R126, -R247 ;  /* 0x0000007eb3f77223 */ /* 0x000fe400000108f7 */
[----:B------:R-:W-:-:S02]  /*5c00*/  FMUL.FTZ R197, R148, R197 ;  /* 0x000000c594c57220 */ /* 0x000fc40000410000 */
[C---:B------:R-:W-:Y:S02]  /*5c10*/  FMUL.FTZ R124, R196.reuse, R249 ;  /* 0x000000f9c47c7220 */ /* 0x040fe40000410000 */
[C---:B------:R-:W-:Y:S02]  /*5c20*/  FFMA.FTZ R118, R149.reuse, R213, R118 ;  /* 0x000000d595767223 */ /* 0x040fe40000010076 */
[----:B------:R-:W-:Y:S01]  /*5c30*/  FFMA.FTZ R119, R149, R214, R119 ;  /* 0x000000d695777223 */ /* 0x000fe20000010077 */
[----:B------:R-:W-:Y:S01]  /*5c40*/  HADD2.F32 R175, -RZ, R175.H0_H0 ;  /* 0x200000afffaf7230 */ /* 0x000fe20000004100 */
[-C--:B------:R-:W-:Y:S01]  /*5c50*/  FMUL.FTZ R126, R196, R247.reuse ;  /* 0x000000f7c47e7220 */ /* 0x080fe20000410000 */
[----:B------:R-:W-:Y:S01]  /*5c60*/  HADD2.F32 R174, -RZ, R174.H0_H0 ;  /* 0x200000aeffae7230 */ /* 0x000fe20000004100 */
[----:B------:R-:W-:Y:S02]  /*5c70*/  FFMA.FTZ R247, R197, R247, -R124 ;  /* 0x000000f7c5f77223 */ /* 0x000fe4000001087c */
[----:B------:R-:W-:-:S02]  /*5c80*/  FMUL.FTZ R124, R178, R118 ;  /* 0x00000076b27c7220 */ /* 0x000fc40000410000 */
[-C--:B------:R-:W-:Y:S01]  /*5c90*/  FMUL.FTZ R125, R178, R119.reuse ;  /* 0x00000077b27d7220 */ /* 0x080fe20000410000 */
[----:B------:R-:W-:Y:S01]  /*5ca0*/  HADD2.F32 R173, -RZ, R90.H0_H0 ;  /* 0x2000005affad7230 */ /* 0x000fe20000004100 */
[C---:B------:R-:W-:Y:S02]  /*5cb0*/  FFMA.FTZ R124, R179.reuse, R119, -R124 ;  /* 0x00000077b37c7223 */ /* 0x040fe4000001087c */
[----:B------:R-:W-:Y:S02]  /*5cc0*/  FFMA.FTZ R118, R179, R118, R125 ;  /* 0x00000076b3767223 */ /* 0x000fe4000001007d */
[C---:B------:R-:W-:Y:S02]  /*5cd0*/  FMUL.FTZ R211, R22.reuse, R175 ;  /* 0x000000af16d37220 */ /* 0x040fe40000410000 */
[----:B------:R-:W-:Y:S02]  /*5ce0*/  FMUL.FTZ R212, R22, R174 ;  /* 0x000000ae16d47220 */ /* 0x000fe40000410000 */
[----:B------:R-:W-:-:S02]  /*5cf0*/  FFMA.FTZ R119, R173, R211, R118 ;  /* 0x000000d3ad777223 */ /* 0x000fc40000010076 */
[----:B------:R-:W-:Y:S01]  /*5d00*/  FFMA.FTZ R124, R173, R212, R124 ;  /* 0x000000d4ad7c7223 */ /* 0x000fe2000001007c */
[----:B------:R-:W-:Y:S01]  /*5d10*/  HADD2.F32 R191, -RZ, R191.H0_H0 ;  /* 0x200000bfffbf7230 */ /* 0x000fe20000004100 */
[C---:B------:R-:W-:Y:S01]  /*5d20*/  FFMA.FTZ R249, R197.reuse, R249, R126 ;  /* 0x000000f9c5f97223 */ /* 0x040fe2000001007e */
[----:B------:R-:W-:Y:S01]  /*5d30*/  HADD2.F32 R190, -RZ, R190.H0_H0 ;  /* 0x200000beffbe7230 */ /* 0x000fe20000004100 */
[CC--:B------:R-:W-:Y:S02]  /*5d40*/  FMUL.FTZ R118, R196.reuse, R119.reuse ;  /* 0x00000077c4767220 */ /* 0x0c0fe40000410000 */
[-C--:B------:R-:W-:Y:S01]  /*5d50*/  FMUL.FTZ R126, R196, R124.reuse ;  /* 0x0000007cc47e7220 */ /* 0x080fe20000410000 */
[----:B------:R-:W-:Y:S01]  /*5d60*/  HADD2.F32 R172, -RZ, R89.H0_H0 ;  /* 0x20000059ffac7230 */ /* 0x000fe20000004100 */
[C---:B------:R-:W-:Y:S02]  /*5d70*/  FFMA.FTZ R118, R197.reuse, R124, -R118 ;  /* 0x0000007cc5767223 */ /* 0x040fe40000010876 */
[----:B------:R-:W-:-:S02]  /*5d80*/  FFMA.FTZ R119, R197, R119, R126 ;  /* 0x00000077c5777223 */ /* 0x000fc4000001007e */
[C---:B------:R-:W-:Y:S02]  /*5d90*/  FMUL.FTZ R128, R21.reuse, R191 ;  /* 0x000000bf15807220 */ /* 0x040fe40000410000 */
[----:B------:R-:W-:Y:S02]  /*5da0*/  FMUL.FTZ R129, R21, R190 ;  /* 0x000000be15817220 */ /* 0x000fe40000410000 */
[C---:B------:R-:W-:Y:S02]  /*5db0*/  FFMA.FTZ R244, R172.reuse, R128, R119 ;  /* 0x00000080acf47223 */ /* 0x040fe40000010077 */
[----:B------:R-:W-:Y:S01]  /*5dc0*/  FFMA.FTZ R118, R172, R129, R118 ;  /* 0x00000081ac767223 */ /* 0x000fe20000010076 */
[----:B------:R-:W-:Y:S01]  /*5dd0*/  HADD2.F32 R189, -RZ, R189.H0_H0 ;  /* 0x200000bdffbd7230 */ /* 0x000fe20000004100 */
[C---:B------:R-:W-:Y:S01]  /*5de0*/  FMUL.FTZ R119, R194.reuse, R244 ;  /* 0x000000f4c2777220 */ /* 0x040fe20000410000 */
[----:B------:R-:W-:Y:S01]  /*5df0*/  HADD2.F32 R188, -RZ, R188.H0_H0 ;  /* 0x200000bcffbc7230 */ /* 0x000fe20000004100 */
[-C--:B------:R-:W-:Y:S01]  /*5e00*/  FMUL.FTZ R124, R194, R118.reuse ;  /* 0x00000076c27c7220 */ /* 0x080fe20000410000 */
[----:B------:R-:W-:Y:S01]  /*5e10*/  HADD2.F32 R171, -RZ, R88.H0_H0 ;  /* 0x20000058ffab7230 */ /* 0x000fe20000004100 */
[C---:B------:R-:W-:Y:S01]  /*5e20*/  FFMA.FTZ R118, R195.reuse, R118, -R119 ;  /* 0x00000076c3767223 */ /* 0x040fe20000010877 */
[----:B------:R-:W-:Y:S01]  /*5e30*/  ISETP.NE.AND P1, PT, R116, 0x1f, PT ;  /* 0x0000001f7400780c */ /* 0x000fe20003f25270 */
[----:B------:R-:W-:-:S02]  /*5e40*/  FFMA.FTZ R244, R195, R244, R124 ;  /* 0x000000f4c3f47223 */ /* 0x000fc4000001007c */
[C---:B------:R-:W-:Y:S02]  /*5e50*/  FMUL.FTZ R126, R20.reuse, R189 ;  /* 0x000000bd147e7220 */ /* 0x040fe40000410000 */
[----:B------:R-:W-:Y:S02]  /*5e60*/  FMUL.FTZ R127, R20, R188 ;  /* 0x000000bc147f7220 */ /* 0x000fe40000410000 */
[C---:B------:R-:W-:Y:S02]  /*5e70*/  FFMA.FTZ R244, R171.reuse, R126, R244 ;  /* 0x0000007eabf47223 */ /* 0x040fe400000100f4 */
[----:B------:R-:W-:Y:S02]  /*5e80*/  FFMA.FTZ R245, R171, R127, R118 ;  /* 0x0000007fabf57223 */ /* 0x000fe40000010076 */
[C---:B------:R-:W-:Y:S02]  /*5e90*/  FMUL.FTZ R119, R192.reuse, R244 ;  /* 0x000000f4c0777220 */ /* 0x040fe40000410000 */
[----:B------:R-:W-:-:S02]  /*5ea0*/  FMUL.FTZ R118, R192, R245 ;  /* 0x000000f5c0767220 */ /* 0x000fc40000410000 */
[C---:B------:R-:W-:Y:S02]  /*5eb0*/  FFMA.FTZ R245, R193.reuse, R245, -R119 ;  /* 0x000000f5c1f57223 */ /* 0x040fe40000010877 */
[----:B------:R-:W-:Y:S02]  /*5ec0*/  FFMA.FTZ R244, R193, R244, R118 ;  /* 0x000000f4c1f47223 */ /* 0x000fe40000010076 */
[----:B------:R0:W1:Y:S01]  /*5ed0*/  @P1 LDS.64 R118, [R116.X8+0x45d8] ;  /* 0x0045d80074761984 */ /* 0x0000620000008a00 */
[----:B------:R-:W-:Y:S02]  /*5ee0*/  HADD2.F32 R187, -RZ, R187.H0_H0 ;  /* 0x200000bbffbb7230 */ /* 0x000fe40000004100 */
[----:B------:R-:W-:Y:S02]  /*5ef0*/  HADD2.F32 R186, -RZ, R186.H0_H0 ;  /* 0x200000baffba7230 */ /* 0x000fe40000004100 */
[----:B------:R-:W-:Y:S01]  /*5f00*/  HADD2.F32 R148, -RZ, R87.H0_H0 ;  /* 0x20000057ff947230 */ /* 0x000fe20000004100 */
[C---:B------:R-:W-:Y:S01]  /*5f10*/  FMUL.FTZ R125, R19.reuse, R187 ;  /* 0x000000bb137d7220 */ /* 0x040fe20000410000 */
[----:B------:R-:W-:Y:S01]  /*5f20*/  BSSY B0, `(.L_x_9190) ;  /* 0x0000011000007945 */ /* 0x000fe20003800000 */
[----:B------:R-:W-:-:S02]  /*5f30*/  FMUL.FTZ R124, R19, R186 ;  /* 0x000000ba137c7220 */ /* 0x000fc40000410000 */
[C---:B------:R-:W-:Y:S02]  /*5f40*/  FFMA.FTZ R245, R148.reuse, R125, R245 ;  /* 0x0000007d94f57223 */ /* 0x040fe400000100f5 */
        /* <DEDUP_REMOVED lines=14> */
.L_x_9191:
[----:B0-----:R-:W-:Y:S05]  /*6030*/  BSYNC B0 ;  /* 0x0000000000007941 */ /* 0x001fea0003800000 */
.L_x_9190:
[----:B------:R-:W0:Y:S01]  /*6040*/  SHFL.UP PT, R246, R245, 0x1, RZ ;  /* 0x04200000f5f67989 */ /* 0x000e2200000e00ff */
[C---:B------:R-:W-:Y:S01]  /*6050*/  FMUL.FTZ R243, R194.reuse, R249 ;  /* 0x000000f9c2f37220 */ /* 0x040fe20000410000 */
[----:B------:R-:W-:Y:S01]  /*6060*/  ISETP.GE.AND P3, PT, R115, 0x1, PT ;  /* 0x000000017300780c */ /* 0x000fe20003f66270 */
[----:B------:R-:W-:Y:S01]  /*6070*/  HADD2.F32 R210, -RZ, R210.H0_H0 ;  /* 0x200000d2ffd27230 */ /* 0x000fe20000004100 */
[----:B------:R-:W2:Y:S01]  /*6080*/  SHFL.UP PT, R248, R244, 0x1, RZ ;  /* 0x04200000f4f87989 */ /* 0x000ea200000e00ff */
[CC--:B------:R-:W-:Y:S01]  /*6090*/  FFMA.FTZ R243, R195.reuse, R247.reuse, -R243 ;  /* 0x000000f7c3f37223 */ /* 0x0c0fe200000108f3 */
[----:B------:R-:W-:Y:S01]  /*60a0*/  HADD2.F32 R235, -RZ, R235.H0_H0 ;  /* 0x200000ebffeb7230 */ /* 0x000fe20000004100 */
[----:B------:R-:W-:Y:S01]  /*60b0*/  FMUL.FTZ R247, R194, R247 ;  /* 0x000000f7c2f77220 */ /* 0x000fe20000410000 */
[----:B-----5:R-:W-:Y:S01]  /*60c0*/  SHFL.IDX PT, R64, R64, RZ, 0x1f ;  /* 0x00001fff40407589 */ /* 0x020fe200000e0000 */
[----:B------:R-:W-:Y:S01]  /*60d0*/  HADD2.F32 R209, -RZ, R209.H0_H0 ;  /* 0x200000d1ffd17230 */ /* 0x000fe20000004100 */
[----:B------:R-:W-:Y:S01]  /*60e0*/  BSSY B0, `(.L_x_9192) ;  /* 0x00001a4000007945 */ /* 0x000fe20003800000 */
[----:B------:R-:W-:Y:S01]  /*60f0*/  FFMA.FTZ R249, R195, R249, R247 ;  /* 0x000000f9c3f97223 */ /* 0x000fe200000100f7 */
[----:B------:R-:W-:Y:S01]  /*6100*/  SHFL.IDX PT, R65, R65, RZ, 0x1f ;  /* 0x00001fff41417589 */ /* 0x000fe200000e0000 */
[C---:B------:R-:W-:Y:S01]  /*6110*/  FMUL.FTZ R247, R192.reuse, R243 ;  /* 0x000000f3c0f77220 */ /* 0x040fe20000410000 */
[----:B------:R-:W-:Y:S01]  /*6120*/  HADD2.F32 R208, -RZ, R208.H0_H0 ;  /* 0x200000d0ffd07230 */ /* 0x000fe20000004100 */
[----:B------:R-:W-:Y:S01]  /*6130*/  FMUL.FTZ R209, R39, R209 ;  /* 0x000000d127d17220 */ /* 0x000fe20000410000 */
[----:B------:R-:W-:Y:S01]  /*6140*/  HADD2.F32 R206, -RZ, R206.H0_H0 ;  /* 0x200000ceffce7230 */ /* 0x000fe20000004100 */
[-C--:B------:R-:W-:Y:S01]  /*6150*/  FFMA.FTZ R247, R193, R249.reuse, R247 ;  /* 0x000000f9c1f77223 */ /* 0x080fe200000100f7 */
[----:B------:R-:W-:Y:S01]  /*6160*/  HADD2.F32 R204, -RZ, R204.H0_H0 ;  /* 0x200000ccffcc7230 */ /* 0x000fe20000004100 */
[----:B------:R-:W-:Y:S01]  /*6170*/  FMUL.FTZ R249, R192, R249 ;  /* 0x000000f9c0f97220 */ /* 0x000fe20000410000 */
[----:B------:R-:W-:Y:S01]  /*6180*/  HADD2.F32 R202, -RZ, R202.H0_H0 ;  /* 0x200000caffca7230 */ /* 0x000fe20000004100 */
[----:B------:R-:W-:Y:S01]  /*6190*/  FMUL.FTZ R208, R39, R208 ;  /* 0x000000d027d07220 */ /* 0x000fe20000410000 */
[----:B------:R-:W-:Y:S01]  /*61a0*/  HADD2.F32 R200, -RZ, R200.H0_H0 ;  /* 0x200000c8ffc87230 */ /* 0x000fe20000004100 */
[----:B------:R-:W-:Y:S01]  /*61b0*/  FFMA.FTZ R243, R193, R243, -R249 ;  /* 0x000000f3c1f37223 */ /* 0x000fe200000108f9 */
[----:B------:R-:W-:Y:S01]  /*61c0*/  HADD2.F32 R198, -RZ, R198.H0_H0 ;  /* 0x200000c6ffc67230 */ /* 0x000fe20000004100 */
[C---:B0-----:R-:W-:Y:S01]  /*61d0*/  FMUL.FTZ R249, R247.reuse, R246 ;  /* 0x000000f6f7f97220 */ /* 0x041fe20000410000 */
[----:B------:R-:W-:Y:S01]  /*61e0*/  HADD2.F32 R185, -RZ, R185.H0_H0 ;  /* 0x200000b9ffb97230 */ /* 0x000fe20000004100 */
[-C--:B--2---:R-:W-:Y:S01]  /*61f0*/  FMUL.FTZ R250, R247, R248.reuse ;  /* 0x000000f8f7fa7220 */ /* 0x084fe20000410000 */
[----:B------:R-:W-:Y:S01]  /*6200*/  HADD2.F32 R169, -RZ, R169.H0_H0 ;  /* 0x200000a9ffa97230 */ /* 0x000fe20000004100 */
[C---:B------:R-:W-:Y:S01]  /*6210*/  FFMA.FTZ R248, R243.reuse, R248, R249 ;  /* 0x000000f8f3f87223 */ /* 0x040fe200000100f9 */
[----:B------:R-:W-:Y:S01]  /*6220*/  HADD2.F32 R147, -RZ, R147.H0_H0 ;  /* 0x20000093ff937230 */ /* 0x000fe20000004100 */
[----:B------:R-:W0:Y:S01]  /*6230*/  SHFL.UP PT, R249, R243, 0x1, RZ ;  /* 0x04200000f3f97989 */ /* 0x000e2200000e00ff */
[----:B------:R-:W-:Y:S01]  /*6240*/  FFMA.FTZ R246, R243, R246, -R250 ;  /* 0x000000f6f3f67223 */ /* 0x000fe200000108fa */
[----:B------:R-:W-:Y:S01]  /*6250*/  HADD2.F32 R168, -RZ, R168.H0_H0 ;  /* 0x200000a8ffa87230 */ /* 0x000fe20000004100 */
[----:B------:R-:W-:Y:S01]  /*6260*/  @P3 FADD.FTZ R244, R244, R248 ;  /* 0x000000f8f4f43221 */ /* 0x000fe20000010000 */
[----:B------:R-:W2:Y:S01]  /*6270*/  SHFL.UP PT, R250, R247, 0x1, RZ ;  /* 0x04200000f7fa7989 */ /* 0x000ea200000e00ff */
[----:B------:R-:W-:Y:S01]  /*6280*/  @P3 FADD.FTZ R245, R245, R246 ;  /* 0x000000f6f5f53221 */ /* 0x000fe20000010000 */
[----:B------:R-:W-:Y:S01]  /*6290*/  HADD2.F32 R142, -RZ, R142.H0_H0 ;  /* 0x2000008eff8e7230 */ /* 0x000fe20000004100 */
[C---:B------:R-:W-:Y:S01]  /*62a0*/  FMUL.FTZ R147, R47.reuse, R147 ;  /* 0x000000932f937220 */ /* 0x040fe20000410000 */
[----:B------:R-:W-:Y:S01]  /*62b0*/  HADD2.F32 R141, -RZ, R141.H0_H0 ;  /* 0x2000008dff8d7230 */ /* 0x000fe20000004100 */
[----:B------:R-:W-:Y:S01]  /*62c0*/  FMUL.FTZ R168, R47, R168 ;  /* 0x000000a82fa87220 */ /* 0x000fe20000410000 */
[----:B------:R-:W3:Y:S01]  /*62d0*/  SHFL.UP PT, R248, R245, 0x2, RZ ;  /* 0x04400000f5f87989 */ /* 0x000ee200000e00ff */
[C---:B------:R-:W-:Y:S01]  /*62e0*/  FMUL.FTZ R142, R48.reuse, R142 ;  /* 0x0000008e308e7220 */ /* 0x040fe20000410000 */
[----:B------:R-:W-:Y:S01]  /*62f0*/  HADD2.F32 R131, -RZ, R131.H0_H0 ;  /* 0x20000083ff837230 */ /* 0x000fe20000004100 */
[----:B------:R-:W-:Y:S01]  /*6300*/  FMUL.FTZ R141, R48, R141 ;  /* 0x0000008d308d7220 */ /* 0x000fe20000410000 */
[----:B------:R-:W-:-:S02]  /*6310*/  HADD2.F32 R136, -RZ, R136.H0_H0 ;  /* 0x20000088ff887230 */ /* 0x000fc40000004100 */
[----:B------:R-:W-:Y:S01]  /*6320*/  HADD2.F32 R135, -RZ, R135.H0_H0 ;  /* 0x20000087ff877230 */ /* 0x000fe20000004100 */
[C---:B------:R-:W-:Y:S01]  /*6330*/  FMUL.FTZ R131, R49.reuse, R131 ;  /* 0x0000008331837220 */ /* 0x040fe20000410000 */
[----:B------:R-:W-:Y:S01]  /*6340*/  HADD2.F32 R133, -RZ, R133.H0_H0 ;  /* 0x20000085ff857230 */ /* 0x000fe20000004100 */
[----:B------:R-:W-:Y:S02]  /*6350*/  FMUL.FTZ R136, R49, R136 ;  /* 0x0000008831887220 */ /* 0x000fe40000410000 */
[C---:B------:R-:W-:Y:S02]  /*6360*/  FMUL.FTZ R135, R50.reuse, R135 ;  /* 0x0000008732877220 */ /* 0x040fe40000410000 */
[----:B------:R-:W-:Y:S02]  /*6370*/  FMUL.FTZ R133, R50, R133 ;  /* 0x0000008532857220 */ /* 0x000fe40000410000 */
        /* <DEDUP_REMOVED lines=9> */
[C---:B------:R-:W-:Y:S02]  /*6410*/  FFMA.FTZ R249, R243.reuse, R246, R249 ;  /* 0x000000f6f3f97223 */ /* 0x040fe400000100f9 */
[----:B------:R-:W0:Y:S01]  /*6420*/  SHFL.UP PT, R246, R243, 0x2, RZ ;  /* 0x04400000f3f67989 */ /* 0x000e2200000e00ff */
[----:B------:R-:W-:-:S04]  /*6430*/  FFMA.FTZ R248, R243, R248, -R250 ;  /* 0x000000f8f3f87223 */ /* 0x000fc800000108fa */
[----:B------:R-:W-:Y:S01]  /*6440*/  @P3 FADD.FTZ R244, R244, R249 ;  /* 0x000000f9f4f43221 */ /* 0x000fe20000010000 */
[----:B------:R-:W2:Y:S01]  /*6450*/  SHFL.UP PT, R250, R247, 0x2, RZ ;  /* 0x04400000f7fa7989 */ /* 0x000ea200000e00ff */
[----:B------:R-:W-:-:S05]  /*6460*/  @P3 FADD.FTZ R245, R245, R248 ;  /* 0x000000f8f5f53221 */ /* 0x000fca0000010000 */
[----:B------:R-:W-:Y:S01]  /*6470*/  SHFL.UP PT, R251, R245, 0x4, RZ ;  /* 0x04800000f5fb7989 */ /* 0x000fe200000e00ff */
[----:B0-----:R-:W-:-:S04]  /*6480*/  FMUL.FTZ R249, R247, R246 ;  /* 0x000000f6f7f97220 */ /* 0x001fc80000410000 */
[-C--:B--2---:R-:W-:Y:S02]  /*6490*/  FFMA.FTZ R249, R243, R250.reuse, R249 ;  /* 0x000000faf3f97223 */ /* 0x084fe400000100f9 */
[C---:B------:R-:W-:Y:S02]  /*64a0*/  FMUL.FTZ R248, R247.reuse, R250 ;  /* 0x000000faf7f87220 */ /* 0x040fe40000410000 */
[----:B------:R-:W0:Y:S01]  /*64b0*/  SHFL.UP PT, R250, R244, 0x4, RZ ;  /* 0x04800000f4fa7989 */ /* 0x000e2200000e00ff */
[----:B------:R-:W-:Y:S01]  /*64c0*/  FSEL R247, R247, R249, !P3 ;  /* 0x000000f9f7f77208 */ /* 0x000fe20005800000 */
[----:B------:R-:W-:Y:S01]  /*64d0*/  @P3 FFMA.FTZ R243, R243, R246, -R248 ;  /* 0x000000f6f3f33223 */ /* 0x000fe200000108f8 */
[----:B------:R-:W-:-:S03]  /*64e0*/  ISETP.GE.AND P3, PT, R115, 0x4, PT ;  /* 0x000000047300780c */ /* 0x000fc60003f66270 */
[----:B------:R-:W-:Y:S04]  /*64f0*/  SHFL.UP PT, R249, R247, 0x4, RZ ;  /* 0x04800000f7f97989 */ /* 0x000fe800000e00ff */
[----:B------:R-:W2:Y:S01]  /*6500*/  SHFL.UP PT, R248, R243, 0x4, RZ ;  /* 0x04800000f3f87989 */ /* 0x000ea200000e00ff */
[----:B0-----:R-:W-:-:S04]  /*6510*/  FMUL.FTZ R246, R247, R250 ;  /* 0x000000faf7f67220 */ /* 0x001fc80000410000 */
[-C--:B------:R-:W-:Y:S02]  /*6520*/  FFMA.FTZ R246, R243, R251.reuse, -R246 ;  /* 0x000000fbf3f67223 */ /* 0x080fe400000108f6 */
[----:B------:R-:W-:Y:S02]  /*6530*/  FMUL.FTZ R251, R247, R251 ;  /* 0x000000fbf7fb7220 */ /* 0x000fe40000410000 */
[----:B------:R-:W-:Y:S02]  /*6540*/  @P3 FADD.FTZ R245, R245, R246 ;  /* 0x000000f6f5f53221 */ /* 0x000fe40000010000 */
[----:B------:R-:W-:Y:S02]  /*6550*/  FFMA.FTZ R251, R243, R250, R251 ;  /* 0x000000faf3fb7223 */ /* 0x000fe400000100fb */
[----:B--2---:R-:W-:Y:S02]  /*6560*/  FMUL.FTZ R250, R247, R248 ;  /* 0x000000f8f7fa7220 */ /* 0x004fe40000410000 */
[----:B------:R-:W-:-:S02]  /*6570*/  @P3 FADD.FTZ R244, R244, R251 ;  /* 0x000000fbf4f43221 */ /* 0x000fc40000010000 */
[-C--:B------:R-:W-:Y:S02]  /*6580*/  FFMA.FTZ R250, R243, R249.reuse, R250 ;  /* 0x000000f9f3fa7223 */ /* 0x080fe400000100fa */
[C---:B------:R-:W-:Y:S01]  /*6590*/  FMUL.FTZ R249, R247.reuse, R249 ;  /* 0x000000f9f7f97220 */ /* 0x040fe20000410000 */
[----:B------:R-:W0:Y:S02]  /*65a0*/  SHFL.UP PT, R246, R244, 0x8, RZ ;  /* 0x05000000f4f67989 */ /* 0x000e2400000e00ff */
[----:B------:R-:W-:Y:S01]  /*65b0*/  FSEL R247, R247, R250, !P3 ;  /* 0x000000faf7f77208 */ /* 0x000fe20005800000 */
[----:B------:R-:W-:Y:S01]  /*65c0*/  @P3 FFMA.FTZ R243, R243, R248, -R249 ;  /* 0x000000f8f3f33223 */ /* 0x000fe200000108f9 */
[----:B------:R-:W2:Y:S01]  /*65d0*/  SHFL.UP PT, R250, R245, 0x8, RZ ;  /* 0x05000000f5fa7989 */ /* 0x000ea200000e00ff */
[----:B------:R-:W-:-:S03]  /*65e0*/  ISETP.GE.AND P3, PT, R115, 0x8, PT ;  /* 0x000000087300780c */ /* 0x000fc60003f66270 */
[----:B------:R-:W3:Y:S01]  /*65f0*/  SHFL.UP PT, R248, R243, 0x8, RZ ;  /* 0x05000000f3f87989 */ /* 0x000ee200000e00ff */
[----:B0-----:R-:W-:-:S04]  /*6600*/  FMUL.FTZ R249, R247, R246 ;  /* 0x000000f6f7f97220 */ /* 0x001fc80000410000 */
[-C--:B--2---:R-:W-:Y:S02]  /*6610*/  FFMA.FTZ R249, R243, R250.reuse, -R249 ;  /* 0x000000faf3f97223 */ /* 0x084fe400000108f9 */
[----:B------:R-:W-:Y:S02]  /*6620*/  FMUL.FTZ R251, R247, R250 ;  /* 0x000000faf7fb7220 */ /* 0x000fe40000410000 */
[----:B------:R-:W0:Y:S01]  /*6630*/  SHFL.UP PT, R250, R247, 0x8, RZ ;  /* 0x05000000f7fa7989 */ /* 0x000e2200000e00ff */
[----:B------:R-:W-:Y:S02]  /*6640*/  @P3 FADD.FTZ R245, R245, R249 ;  /* 0x000000f9f5f53221 */ /* 0x000fe40000010000 */
[----:B------:R-:W-:Y:S02]  /*6650*/  FFMA.FTZ R251, R243, R246, R251 ;  /* 0x000000f6f3fb7223 */ /* 0x000fe400000100fb */
[----:B---3--:R-:W-:Y:S02]  /*6660*/  FMUL.FTZ R246, R247, R248 ;  /* 0x000000f8f7f67220 */ /* 0x008fe40000410000 */
[----:B------:R-:W-:-:S02]  /*6670*/  @P3 FADD.FTZ R244, R244, R251 ;  /* 0x000000fbf4f43221 */ /* 0x000fc40000010000 */
[----:B------:R-:W-:Y:S01]  /*6680*/  SHFL.UP PT, R251, R245, 0x10, RZ ;  /* 0x06000000f5fb7989 */ /* 0x000fe200000e00ff */
[-C--:B0-----:R-:W-:Y:S02]  /*6690*/  FFMA.FTZ R246, R243, R250.reuse, R246 ;  /* 0x000000faf3f67223 */ /* 0x081fe400000100f6 */
[----:B------:R-:W-:-:S03]  /*66a0*/  FMUL.FTZ R250, R247, R250 ;  /* 0x000000faf7fa7220 */ /* 0x000fc60000410000 */
[----:B------:R-:W-:Y:S01]  /*66b0*/  FSEL R247, R247, R246, !P3 ;  /* 0x000000f6f7f77208 */ /* 0x000fe20005800000 */
[----:B------:R-:W-:Y:S01]  /*66c0*/  @P3 FFMA.FTZ R243, R243, R248, -R250 ;  /* 0x000000f8f3f33223 */ /* 0x000fe200000108fa */
[----:B------:R-:W-:Y:S01]  /*66d0*/  ISETP.GE.AND P3, PT, R115, 0x10, PT ;  /* 0x000000107300780c */ /* 0x000fe20003f66270 */
[----:B------:R-:W0:Y:S04]  /*66e0*/  SHFL.UP PT, R250, R244, 0x10, RZ ;  /* 0x06000000f4fa7989 */ /* 0x000e2800000e00ff */
[----:B------:R-:W2:Y:S04]  /*66f0*/  SHFL.UP PT, R249, R243, 0x10, RZ ;  /* 0x06000000f3f97989 */ /* 0x000ea800000e00ff */
[----:B------:R-:W3:Y:S01]  /*6700*/  SHFL.UP PT, R248, R247, 0x10, RZ ;  /* 0x06000000f7f87989 */ /* 0x000ee200000e00ff */
[----:B0-----:R-:W-:-:S04]  /*6710*/  FMUL.FTZ R246, R247, R250 ;  /* 0x000000faf7f67220 */ /* 0x001fc80000410000 */
[-C--:B------:R-:W-:Y:S02]  /*6720*/  FFMA.FTZ R246, R243, R251.reuse, -R246 ;  /* 0x000000fbf3f67223 */ /* 0x080fe400000108f6 */
[----:B------:R-:W-:Y:S02]  /*6730*/  FMUL.FTZ R251, R247, R251 ;  /* 0x000000fbf7fb7220 */ /* 0x000fe40000410000 */
[----:B------:R-:W-:Y:S02]  /*6740*/  @P3 FADD.FTZ R245, R245, R246 ;  /* 0x000000f6f5f53221 */ /* 0x000fe40000010000 */
[----:B------:R-:W-:Y:S02]  /*6750*/  FFMA.FTZ R250, R243, R250, R251 ;  /* 0x000000faf3fa7223 */ /* 0x000fe400000100fb */
[----:B--2---:R-:W-:Y:S02]  /*6760*/  FMUL.FTZ R251, R247, R249 ;  /* 0x000000f9f7fb7220 */ /* 0x004fe40000410000 */
[----:B------:R-:W-:Y:S01]  /*6770*/  @P3 FADD.FTZ R244, R244, R250 ;  /* 0x000000faf4f43221 */ /* 0x000fe20000010000 */
[----:B------:R-:W-:Y:S01]  /*6780*/  SHFL.UP PT, R245, R245, 0x1, RZ ;  /* 0x04200000f5f57989 */ /* 0x000fe200000e00ff */
[----:B---3--:R-:W-:-:S02]  /*6790*/  FFMA.FTZ R251, R243, R248, R251 ;  /* 0x000000f8f3fb7223 */ /* 0x008fc400000100fb */
[C---:B------:R-:W-:Y:S02]  /*67a0*/  FMUL.FTZ R248, R247.reuse, R248 ;  /* 0x000000f8f7f87220 */ /* 0x040fe40000410000 */
[----:B------:R-:W-:Y:S01]  /*67b0*/  SHFL.UP PT, R244, R244, 0x1, RZ ;  /* 0x04200000f4f47989 */ /* 0x000fe200000e00ff */
[----:B------:R-:W-:Y:S01]  /*67c0*/  FSEL R251, R247, R251, !P3 ;  /* 0x000000fbf7fb7208 */ /* 0x000fe20005800000 */
[----:B------:R-:W-:-:S05]  /*67d0*/  @P3 FFMA.FTZ R243, R243, R249, -R248 ;  /* 0x000000f9f3f33223 */ /* 0x000fca00000108f8 */
[----:B------:R-:W0:Y:S04]  /*67e0*/  SHFL.UP PT, R251, R251, 0x1, RZ ;  /* 0x04200000fbfb7989 */ /* 0x000e2800000e00ff */
[----:B------:R-:W2:Y:S01]  /*67f0*/  SHFL.UP PT, R243, R243, 0x1, RZ ;  /* 0x04200000f3f37989 */ /* 0x000ea200000e00ff */
[CC--:B0-----:R-:W-:Y:S02]  /*6800*/  FMUL.FTZ R246, R251.reuse, R64.reuse ;  /* 0x00000040fbf67220 */ /* 0x0c1fe40000410000 */
[-C--:B------:R-:W-:Y:S02]  /*6810*/  FMUL.FTZ R251, R251, R65.reuse ;  /* 0x00000041fbfb7220 */ /* 0x080fe40000410000 */
[C---:B--2---:R-:W-:Y:S02]  /*6820*/  FFMA.FTZ R246, R243.reuse, R65, R246 ;  /* 0x00000041f3f67223 */ /* 0x044fe400000100f6 */
[----:B------:R-:W-:-:S02]  /*6830*/  FFMA.FTZ R251, R243, R64, -R251 ;  /* 0x00000040f3fb7223 */ /* 0x000fc400000108fb */
[----:B------:R-:W-:Y:S02]  /*6840*/  @P2 FADD.FTZ R65, R244, R246 ;  /* 0x000000f6f4412221 */ /* 0x000fe40000010000 */
[----:B------:R-:W-:Y:S01]  /*6850*/  @P2 FADD.FTZ R64, R245, R251 ;  /* 0x000000fbf5402221 */ /* 0x000fe20000010000 */
[----:B------:R-:W-:Y:S01]  /*6860*/  ISETP.NE.AND P2, PT, R252, 0x1f, PT ;  /* 0x0000001ffc00780c */ /* 0x000fe20003f45270 */
[CC--:B------:R-:W-:Y:S02]  /*6870*/  FMUL.FTZ R243, R67.reuse, R65.reuse ;  /* 0x0000004143f37220 */ /* 0x0c0fe40000410000 */
[-C--:B------:R-:W-:Y:S02]  /*6880*/  FMUL.FTZ R67, R67, R64.reuse ;  /* 0x0000004043437220 */ /* 0x080fe40000410000 */
[C---:B------:R-:W-:Y:S02]  /*6890*/  FFMA.FTZ R64, R66.reuse, R64, -R243 ;  /* 0x0000004042407223 */ /* 0x040fe400000108f3 */
[----:B------:R-:W-:Y:S01]  /*68a0*/  FFMA.FTZ R66, R66, R65, R67 ;  /* 0x0000004142427223 */ /* 0x000fe20000010043 */
[----:B------:R-:W-:Y:S01]  /*68b0*/  HADD2.F32 R67, -RZ, R242.H0_H0 ;  /* 0x200000f2ff437230 */ /* 0x000fe20000004100 */
[----:B------:R-:W-:Y:S01]  /*68c0*/  FADD.FTZ R180, R180, R64 ;  /* 0x00000040b4b47221 */ /* 0x000fe20000010000 */
[----:B------:R-:W-:Y:S01]  /*68d0*/  HADD2.F32 R242, -RZ, R241.H0_H0 ;  /* 0x200000f1fff27230 */ /* 0x000fe20000004100 */
[----:B------:R-:W-:Y:S01]  /*68e0*/  FADD.FTZ R181, R181, R66 ;  /* 0x00000042b5b57221 */ /* 0x000fe20000010000 */
[----:B------:R-:W-:Y:S01]  /*68f0*/  HADD2.F32 R65, -RZ, R240.H0_H0 ;  /* 0x200000f0ff417230 */ /* 0x000fe20000004100 */
[C---:B------:R-:W-:Y:S01]  /*6900*/  FMUL.FTZ R241, R35.reuse, R67 ;  /* 0x0000004323f17220 */ /* 0x040fe20000410000 */
[----:B------:R-:W-:Y:S01]  /*6910*/  HADD2.F32 R240, -RZ, R239.H0_H0 ;  /* 0x200000effff07230 */ /* 0x000fe20000004100 */
[----:B------:R-:W-:-:S02]  /*6920*/  FMUL.FTZ R242, R35, R242 ;  /* 0x000000f223f27220 */ /* 0x000fc40000410000 */
[-C--:B------:R-:W-:Y:S02]  /*6930*/  FMUL.FTZ R243, R192, R241.reuse ;  /* 0x000000f1c0f37220 */ /* 0x080fe40000410000 */
[C---:B------:R-:W-:Y:S02]  /*6940*/  FMUL.FTZ R67, R193.reuse, R241 ;  /* 0x000000f1c1437220 */ /* 0x040fe40000410000 */
[C---:B------:R-:W-:Y:S01]  /*6950*/  FMUL.FTZ R239, R36.reuse, R65 ;  /* 0x0000004124ef7220 */ /* 0x040fe20000410000 */
[----:B------:R-:W-:Y:S01]  /*6960*/  HADD2.F32 R65, -RZ, R238.H0_H0 ;  /* 0x200000eeff417230 */ /* 0x000fe20000004100 */
[----:B------:R-:W-:Y:S02]  /*6970*/  FFMA.FTZ R243, R193, R242, -R243 ;  /* 0x000000f2c1f37223 */ /* 0x000fe400000108f3 */
[----:B------:R-:W-:Y:S02]  /*6980*/  FMUL.FTZ R240, R36, R240 ;  /* 0x000000f024f07220 */ /* 0x000fe40000410000 */
[----:B------:R-:W-:-:S02]  /*6990*/  FFMA.FTZ R67, -R192, R242, -R67 ;  /* 0x000000f2c0437223 */ /* 0x000fc40000010943 */
[----:B------:R-:W-:Y:S02]  /*69a0*/  FADD.FTZ R243, R239, R243 ;  /* 0x000000f3eff37221 */ /* 0x000fe40000010000 */
[----:B------:R-:W-:Y:S02]  /*69b0*/  FADD.FTZ R67, -R240, R67 ;  /* 0x00000043f0437221 */ /* 0x000fe40000010100 */
[C---:B------:R-:W-:Y:S02]  /*69c0*/  FMUL.FTZ R238, R194.reuse, -R243 ;  /* 0x800000f3c2ee7220 */ /* 0x040fe40000410000 */
[-C--:B------:R-:W-:Y:S02]  /*69d0*/  FMUL.FTZ R244, R194, -R67.reuse ;  /* 0x80000043c2f47220 */ /* 0x080fe40000410000 */
[----:B------:R-:W-:Y:S02]  /*69e0*/  FFMA.FTZ R67, R195, R67, R238 ;  /* 0x00000043c3437223 */ /* 0x000fe400000100ee */
[----:B------:R-:W-:-:S02]  /*69f0*/  FMUL.FTZ R238, R37, R210 ;  /* 0x000000d225ee7220 */ /* 0x000fc40000410000 */
[----:B------:R-:W-:Y:S02]  /*6a00*/  FFMA.FTZ R243, R195, R243, -R244 ;  /* 0x000000f3c3f37223 */ /* 0x000fe400000108f4 */
[----:B------:R-:W-:Y:S02]  /*6a10*/  FMUL.FTZ R210, R37, R65 ;  /* 0x0000004125d27220 */ /* 0x000fe40000410000 */
[----:B------:R-:W-:Y:S01]  /*6a20*/  FADD.FTZ R65, -R238, R67 ;  /* 0x00000043ee417221 */ /* 0x000fe20000010100 */
[----:B------:R-:W-:Y:S01]  /*6a30*/  HADD2.F32 R67, -RZ, R237.H0_H0 ;  /* 0x200000edff437230 */ /* 0x000fe20000004100 */
[----:B------:R-:W-:Y:S02]  /*6a40*/  FADD.FTZ R243, R210, R243 ;  /* 0x000000f3d2f37221 */ /* 0x000fe40000010000 */
[C---:B------:R-:W-:Y:S02]  /*6a50*/  FMUL.FTZ R244, R196.reuse, -R65 ;  /* 0x80000041c4f47220 */ /* 0x040fe40000410000 */
[----:B------:R-:W-:-:S02]  /*6a60*/  FMUL.FTZ R237, R196, -R243 ;  /* 0x800000f3c4ed7220 */ /* 0x000fc40000410000 */
[C---:B------:R-:W-:Y:S02]  /*6a70*/  FFMA.FTZ R243, R197.reuse, R243, -R244 ;  /* 0x000000f3c5f37223 */ /* 0x040fe400000108f4 */
[----:B------:R-:W-:Y:S02]  /*6a80*/  FFMA.FTZ R65, R197, R65, R237 ;  /* 0x00000041c5417223 */ /* 0x000fe400000100ed */
[C---:B------:R-:W-:Y:S02]  /*6a90*/  FMUL.FTZ R237, R38.reuse, R235 ;  /* 0x000000eb26ed7220 */ /* 0x040fe40000410000 */
[----:B------:R-:W-:Y:S02]  /*6aa0*/  FMUL.FTZ R235, R38, R67 ;  /* 0x0000004326eb7220 */ /* 0x000fe40000410000 */
[----:B------:R-:W-:Y:S02]  /*6ab0*/  FADD.FTZ R65, -R237, R65 ;  /* 0x00000041ed417221 */ /* 0x000fe40000010100 */
[----:B------:R-:W-:-:S02]  /*6ac0*/  FADD.FTZ R243, R235, R243 ;  /* 0x000000f3ebf37221 */ /* 0x000fc40000010000 */
[C---:B------:R-:W-:Y:S02]  /*6ad0*/  FMUL.FTZ R244, R178.reuse, -R65 ;  /* 0x80000041b2f47220 */ /* 0x040fe40000410000 */
[-C--:B------:R-:W-:Y:S02]  /*6ae0*/  FMUL.FTZ R67, R178, -R243.reuse ;  /* 0x800000f3b2437220 */ /* 0x080fe40000410000 */
[C---:B------:R-:W-:Y:S02]  /*6af0*/  FFMA.FTZ R243, R179.reuse, R243, -R244 ;  /* 0x000000f3b3f37223 */ /* 0x040fe400000108f4 */
[----:B------:R-:W-:Y:S01]  /*6b00*/  FFMA.FTZ R65, R179, R65, R67 ;  /* 0x00000041b3417223 */ /* 0x000fe20000010043 */
[----:B------:R-:W-:Y:S01]  /*6b10*/  HADD2.F32 R67, -RZ, R207.H0_H0 ;  /* 0x200000cfff437230 */ /* 0x000fe20000004100 */
[----:B------:R-:W-:Y:S02]  /*6b20*/  FADD.FTZ R243, R209, R243 ;  /* 0x000000f3d1f37221 */ /* 0x000fe40000010000 */
[----:B------:R-:W-:-:S02]  /*6b30*/  FADD.FTZ R65, -R208, R65 ;  /* 0x00000041d0417221 */ /* 0x000fc40000010100 */
[C---:B------:R-:W-:Y:S02]  /*6b40*/  FMUL.FTZ R207, R183.reuse, -R243 ;  /* 0x800000f3b7cf7220 */ /* 0x040fe40000410000 */
[-C--:B------:R-:W-:Y:S02]  /*6b50*/  FMUL.FTZ R244, R183, -R65.reuse ;  /* 0x80000041b7f47220 */ /* 0x080fe40000410000 */
[----:B------:R-:W-:Y:S02]  /*6b60*/  FFMA.FTZ R65, R184, R65, R207 ;  /* 0x00000041b8417223 */ /* 0x000fe400000100cf */
[----:B------:R-:W-:Y:S02]  /*6b70*/  FMUL.FTZ R207, R40, R206 ;  /* 0x000000ce28cf7220 */ /* 0x000fe40000410000 */
[----:B------:R-:W-:Y:S02]  /*6b80*/  FFMA.FTZ R243, R184, R243, -R244 ;  /* 0x000000f3b8f37223 */ /* 0x000fe400000108f4 */
[----:B------:R-:W-:Y:S01]  /*6b90*/  FMUL.FTZ R206, R40, R67 ;  /* 0x0000004328ce7220 */ /* 0x000fe20000410000 */
[----:B------:R-:W-:Y:S01]  /*6ba0*/  HADD2.F32 R67, -RZ, R205.H0_H0 ;  /* 0x200000cdff437230 */ /* 0x000fe20000004100 */
[----:B------:R-:W-:-:S02]  /*6bb0*/  FADD.FTZ R65, -R207, R65 ;  /* 0x00000041cf417221 */ /* 0x000fc40000010100 */
[----:B------:R-:W-:Y:S02]  /*6bc0*/  FADD.FTZ R243, R206, R243 ;  /* 0x000000f3cef37221 */ /* 0x000fe40000010000 */
[C---:B------:R-:W-:Y:S02]  /*6bd0*/  FMUL.FTZ R244, R158.reuse, -R65 ;  /* 0x800000419ef47220 */ /* 0x040fe40000410000 */
[-C--:B------:R-:W-:Y:S02]  /*6be0*/  FMUL.FTZ R205, R158, -R243.reuse ;  /* 0x800000f39ecd7220 */ /* 0x080fe40000410000 */
[C---:B------:R-:W-:Y:S02]  /*6bf0*/  FFMA.FTZ R243, R159.reuse, R243, -R244 ;  /* 0x000000f39ff37223 */ /* 0x040fe400000108f4 */
[----:B------:R-:W-:Y:S02]  /*6c00*/  FFMA.FTZ R65, R159, R65, R205 ;  /* 0x000000419f417223 */ /* 0x000fe400000100cd */
[----:B------:R-:W-:-:S02]  /*6c10*/  FMUL.FTZ R205, R41, R204 ;  /* 0x000000cc29cd7220 */ /* 0x000fc40000410000 */
[----:B------:R-:W-:Y:S01]  /*6c20*/  FMUL.FTZ R204, R41, R67 ;  /* 0x0000004329cc7220 */ /* 0x000fe20000410000 */
[----:B------:R-:W-:Y:S01]  /*6c30*/  HADD2.F32 R67, -RZ, R203.H0_H0 ;  /* 0x200000cbff437230 */ /* 0x000fe20000004100 */
[----:B------:R-:W-:Y:S02]  /*6c40*/  FADD.FTZ R65, -R205, R65 ;  /* 0x00000041cd417221 */ /* 0x000fe40000010100 */
[----:B------:R-:W-:Y:S02]  /*6c50*/  FADD.FTZ R243, R204, R243 ;  /* 0x000000f3ccf37221 */ /* 0x000fe40000010000 */
[C---:B------:R-:W-:Y:S02]  /*6c60*/  FMUL.FTZ R244, R160.reuse, -R65 ;  /* 0x80000041a0f47220 */ /* 0x040fe40000410000 */
[-C--:B------:R-:W-:Y:S02]  /*6c70*/  FMUL.FTZ R203, R160, -R243.reuse ;  /* 0x800000f3a0cb7220 */ /* 0x080fe40000410000 */
[----:B------:R-:W-:-:S02]  /*6c80*/  FFMA.FTZ R243, R161, R243, -R244 ;  /* 0x000000f3a1f37223 */ /* 0x000fc400000108f4 */
[----:B------:R-:W-:Y:S02]  /*6c90*/  FFMA.FTZ R65, R161, R65, R203 ;  /* 0x00000041a1417223 */ /* 0x000fe400000100cb */
[C---:B------:R-:W-:Y:S02]  /*6ca0*/  FMUL.FTZ R203, R42.reuse, R202 ;  /* 0x000000ca2acb7220 */ /* 0x040fe40000410000 */
[----:B------:R-:W-:Y:S01]  /*6cb0*/  FMUL.FTZ R202, R42, R67 ;  /* 0x000000432aca7220 */ /* 0x000fe20000410000 */
[----:B------:R-:W-:Y:S01]  /*6cc0*/  HADD2.F32 R67, -RZ, R201.H0_H0 ;  /* 0x200000c9ff437230 */ /* 0x000fe20000004100 */
[----:B------:R-:W-:Y:S02]  /*6cd0*/  FADD.FTZ R65, -R203, R65 ;  /* 0x00000041cb417221 */ /* 0x000fe40000010100 */
[----:B------:R-:W-:Y:S02]  /*6ce0*/  FADD.FTZ R243, R202, R243 ;  /* 0x000000f3caf37221 */ /* 0x000fe40000010000 */
[----:B------:R-:W-:-:S02]  /*6cf0*/  FMUL.FTZ R244, R162, -R65 ;  /* 0x80000041a2f47220 */ /* 0x000fc40000410000 */
[-C--:B------:R-:W-:Y:S02]  /*6d00*/  FMUL.FTZ R201, R162, -R243.reuse ;  /* 0x800000f3a2c97220 */ /* 0x080fe40000410000 */
[C---:B------:R-:W-:Y:S02]  /*6d10*/  FFMA.FTZ R243, R163.reuse, R243, -R244 ;  /* 0x000000f3a3f37223 */ /* 0x040fe400000108f4 */
[----:B------:R-:W-:Y:S02]  /*6d20*/  FFMA.FTZ R65, R163, R65, R201 ;  /* 0x00000041a3417223 */ /* 0x000fe400000100c9 */
[C---:B------:R-:W-:Y:S02]  /*6d30*/  FMUL.FTZ R201, R43.reuse, R200 ;  /* 0x000000c82bc97220 */ /* 0x040fe40000410000 */
        /* <DEDUP_REMOVED lines=48> */
[C---:B------:R-:W-:Y:S02]  /*7040*/  FMUL.FTZ R64, R132.reuse, R180 ;  /* 0x000000b484407220 */ /* 0x040fe40000410000 */
[C---:B------:R-:W-:Y:S02]  /*7050*/  FMUL.FTZ R244, R132.reuse, -R67 ;  /* 0x8000004384f47220 */ /* 0x040fe40000410000 */
[-C--:B------:R-:W-:Y:S02]  /*7060*/  FMUL.FTZ R245, R132, -R65.reuse ;  /* 0x8000004184f57220 */ /* 0x080fe40000410000 */
[----:B------:R-:W-:Y:S02]  /*7070*/  FFMA.FTZ R244, R134, R65, -R244 ;  /* 0x0000004186f47223 */ /* 0x000fe400000108f4 */
[----:B-1----:R-:W-:-:S02]  /*7080*/  FMUL.FTZ R243, R192, R119 ;  /* 0x00000077c0f37220 */ /* 0x002fc40000410000 */
[-C--:B------:R-:W-:Y:S02]  /*7090*/  FMUL.FTZ R65, R132, R181.reuse ;  /* 0x000000b584417220 */ /* 0x080fe40000410000 */
[-C--:B------:R-:W-:Y:S02]  /*70a0*/  FMUL.FTZ R246, R192, -R118.reuse ;  /* 0x80000076c0f67220 */ /* 0x080fe40000410000 */
[C---:B------:R-:W-:Y:S02]  /*70b0*/  FFMA.FTZ R64, R134.reuse, R181, R64 ;  /* 0x000000b586407223 */ /* 0x040fe40000010040 */
[C---:B------:R-:W-:Y:S02]  /*70c0*/  FFMA.FTZ R243, R193.reuse, R118, -R243 ;  /* 0x00000076c1f37223 */ /* 0x040fe400000108f3 */
[----:B------:R-:W-:Y:S02]  /*70d0*/  FFMA.FTZ R65, R134, R180, -R65 ;  /* 0x000000b486417223 */ /* 0x000fe40000010841 */
[----:B------:R-:W-:-:S02]  /*70e0*/  FFMA.FTZ R246, R193, -R119, R246 ;  /* 0x80000077c1f67223 */ /* 0x000fc400000100f6 */
        /* <DEDUP_REMOVED lines=14> */
[----:B------:R-:W-:Y:S02]  /*71d0*/  FFMA.FTZ R246, R197, R246, R64 ;  /* 0x000000f6c5f67223 */ /* 0x000fe40000010040 */
[----:B------:R-:W-:Y:S02]  /*71e0*/  FMUL.FTZ R64, R121, R232 ;  /* 0x000000e879407220 */ /* 0x000fe40000410000 */
        /* <DEDUP_REMOVED lines=8> */
[----:B------:R-:W-:Y:S02]  /*7270*/  FFMA.FTZ R246, R179, R246, R64 ;  /* 0x000000f6b3f67223 */ /* 0x000fe40000010040 */
[-C--:B------:R-:W-:Y:S02]  /*7280*/  FMUL.FTZ R64, R139, R230.reuse ;  /* 0x000000e68b407220 */ /* 0x080fe40000410000 */
        /* <DEDUP_REMOVED lines=37> */
[CC--:B------:R-:W-:Y:S02]  /*74e0*/  FMUL.FTZ R65, R162.reuse, -R246.reuse ;  /* 0x800000f6a2417220 */ /* 0x0c0fe40000410000 */
[----:B------:R-:W-:Y:S02]  /*74f0*/  FFMA.FTZ R246, R163, R246, R64 ;  /* 0x000000f6a3f67223 */ /* 0x000fe40000010040 */
[----:B------:R-:W-:-:S02]  /*7500*/  FMUL.FTZ R64, R162, R222 ;  /* 0x000000dea2407220 */ /* 0x000fc40000410000 */
[C---:B------:R-:W-:Y:S02]  /*7510*/  FFMA.FTZ R243, R163.reuse, R243, -R65 ;  /* 0x000000f3a3f37223 */ /* 0x040fe40000010841 */
        /* <DEDUP_REMOVED lines=69> */
[----:B------:R-:W-:Y:S01]  /*7970*/  FFMA.FTZ R243, R134, R243, -R65 ;  /* 0x000000f386f37223 */ /* 0x000fe20000010841 */
[----:B------:R0:W1:Y:S01]  /*7980*/  SHFL.DOWN PT, R66, R246, 0x1, 0x1f ;  /* 0x08201f00f6427f89 */ /* 0x00006200000e0000 */
[----:B------:R-:W-:-:S02]  /*7990*/  FFMA.FTZ R64, R193, R126, R64 ;  /* 0x0000007ec1407223 */ /* 0x000fc40000010040 */
[----:B------:R-:W-:Y:S02]  /*79a0*/  FMUL.FTZ R65, R192, R126 ;  /* 0x0000007ec0417220 */ /* 0x000fe40000410000 */
[----:B------:R-:W-:Y:S02]  /*79b0*/  FFMA.FTZ R245, R134, R67, R245 ;  /* 0x0000004386f57223 */ /* 0x000fe400000100f5 */
        /* <DEDUP_REMOVED lines=11> */
[----:B-1--4-:R-:W-:-:S04]  /*7a70*/  FMUL.FTZ R247, R246, R67 ;  /* 0x00000043f6f77220 */ /* 0x012fc80000410000 */
[CC--:B--2---:R-:W-:Y:S02]  /*7a80*/  FFMA.FTZ R247, R243.reuse, R64.reuse, -R247 ;  /* 0x00000040f3f77223 */ /* 0x0c4fe400000108f7 */
[----:B------:R-:W-:Y:S02]  /*7a90*/  FMUL.FTZ R64, R246, R64 ;  /* 0x00000040f6407220 */ /* 0x000fe40000410000 */
[----:B0-----:R-:W-:Y:S02]  /*7aa0*/  FADD.FTZ R244, R244, R247 ;  /* 0x000000f7f4f47221 */ /* 0x001fe40000010000 */
[----:B------:R-:W-:Y:S02]  /*7ab0*/  FFMA.FTZ R64, R243, R67, R64 ;  /* 0x00000043f3407223 */ /* 0x000fe40000010040 */
[C---:B------:R-:W-:Y:S02]  /*7ac0*/  FMUL.FTZ R67, R246.reuse, R66 ;  /* 0x00000042f6437220 */ /* 0x040fe40000410000 */
[----:B---3--:R-:W-:-:S02]  /*7ad0*/  FMUL.FTZ R246, R246, R65 ;  /* 0x00000041f6f67220 */ /* 0x008fc40000410000 */
[C---:B------:R-:W-:Y:S02]  /*7ae0*/  FFMA.FTZ R67, R243.reuse, R65, -R67 ;  /* 0x00000041f3437223 */ /* 0x040fe40000010843 */
[----:B------:R-:W-:Y:S02]  /*7af0*/  FFMA.FTZ R246, R243, R66, R246 ;  /* 0x00000042f3f67223 */ /* 0x000fe400000100f6 */
[----:B------:R-:W-:Y:S01]  /*7b00*/  FADD.FTZ R245, R245, R64 ;  /* 0x00000040f5f57221 */ /* 0x000fe20000010000 */
[----:B------:R-:W-:Y:S02]  /*7b10*/  MOV R243, R67 ;  /* 0x0000004300f37202 */ /* 0x000fe40000000f00 */
.L_x_9193:
[----:B-1----:R-:W-:Y:S05]  /*7b20*/  BSYNC B0 ;  /* 0x0000000000007941 */ /* 0x002fea0003800000 */
.L_x_9192:
[----:B---3--:R-:W-:Y:S01]  /*7b30*/  HFMA2.MMA R65, -RZ, RZ, 0, 0 ;  /* 0x00000000ff417435 */ /* 0x008fe200000001ff */
[----:B------:R-:W-:Y:S01]  /*7b40*/  USHF.L.U32 UR32, UR7, 0x4, URZ ;  /* 0x0000000407207899 */ /* 0x000fe2000800063f */
[----:B--2---:R-:W-:Y:S01]  /*7b50*/  MOV R64, 0x3f800000 ;  /* 0x3f80000000407802 */ /* 0x004fe20000000f00 */
[----:B----4-:R-:W-:Y:S01]  /*7b60*/  CS2R R66, SRZ ;  /* 0x0000000000427805 */ /* 0x010fe2000001ff00 */
        /* <DEDUP_REMOVED lines=9> */
[CC--:B------:R-:W-:Y:S02]  /*7c00*/  FFMA.FTZ R251, R243.reuse, R247.reuse, -R251 ;  /* 0x000000f7f3fb7223 */ /* 0x0c0fe400000108fb */
[----:B------:R-:W-:Y:S02]  /*7c10*/  FMUL.FTZ R247, R246, R247 ;  /* 0x000000f7f6f77220 */ /* 0x000fe40000410000 */
        /* <DEDUP_REMOVED lines=8> */
.L_x_9195:
[----:B------:R-:W-:Y:S05]  /*7ca0*/  BSYNC B0 ;  /* 0x0000000000007941 */ /* 0x000fea0003800000 */
.L_x_9194:
        /* <DEDUP_REMOVED lines=8> */
[CC--:B0-----:R-:W-:Y:S02]  /*7d30*/  FFMA.FTZ R251, R243.reuse, R247.reuse, -R251 ;  /* 0x000000f7f3fb7223 */ /* 0x0c1fe400000108fb */
[----:B------:R-:W-:Y:S02]  /*7d40*/  FMUL.FTZ R247, R246, R247 ;  /* 0x000000f7f6f77220 */ /* 0x000fe40000410000 */
        /* <DEDUP_REMOVED lines=8> */
.L_x_9197:
[----:B------:R-:W-:Y:S05]  /*7dd0*/  BSYNC B0 ;  /* 0x0000000000007941 */ /* 0x000fea0003800000 */
.L_x_9196:
        /* <DEDUP_REMOVED lines=18> */
.L_x_9199:
[----:B------:R-:W-:Y:S05]  /*7f00*/  BSYNC B0 ;  /* 0x0000000000007941 */ /* 0x000fea0003800000 */
.L_x_9198:
        /* <DEDUP_REMOVED lines=18> */
.L_x_9201:
[----:B------:R-:W-:Y:S05]  /*8030*/  BSYNC B0 ;  /* 0x0000000000007941 */ /* 0x000fea0003800000 */
.L_x_9200:
[----:B-1----:R-:W1:Y:S01]  /*8040*/  SHFL.IDX PT, R248, R246, RZ, 0x1f ;  /* 0x00001ffff6f87589 */ /* 0x002e6200000e0000 */
[----:B------:R-:W-:Y:S01]  /*8050*/  ISETP.NE.AND P0, PT, R116, RZ, PT ;  /* 0x000000ff7400720c */ /* 0x000fe20003f05270 */
[----:B------:R-:W-:Y:S02]  /*8060*/  BSSY B0, `(.L_x_9202) ;  /* 0x00002c9000007945 */ /* 0x000fe40003800000 */
[----:B0-----:R-:W0:Y:S04]  /*8070*/  SHFL.IDX PT, R247, R243, RZ, 0x1f ;  /* 0x00001ffff3f77589 */ /* 0x001e2800000e0000 */
[----:B------:R-:W5:Y:S04]  /*8080*/  SHFL.IDX PT, R251, R244, RZ, 0x1f ;  /* 0x00001ffff4fb7589 */ /* 0x000f6800000e0000 */
[----:B--2---:R-:W-:Y:S04]  /*8090*/  SHFL.DOWN PT, R246, R246, 0x1, 0x1f ;  /* 0x08201f00f6f67f89 */ /* 0x004fe800000e0000 */
[----:B------:R-:W-:Y:S04]  /*80a0*/  SHFL.IDX PT, R252, R67, RZ, 0x1f ;  /* 0x00001fff43fc7589 */ /* 0x000fe800000e0000 */
[----:B------:R-:W-:Y:S01]  /*80b0*/  SHFL.DOWN PT, R243, R243, 0x1, 0x1f ;  /* 0x08201f00f3f37f89 */ /* 0x000fe200000e0000 */
[----:B-1--4-:R-:W-:-:S03]  /*80c0*/  FMUL.FTZ R250, R248, R65 ;  /* 0x00000041f8fa7220 */ /* 0x012fc60000410000 */
[----:B------:R-:W-:Y:S01]  /*80d0*/  SHFL.DOWN PT, R244, R244, 0x1, 0x1f ;  /* 0x08201f00f4f47f89 */ /* 0x000fe200000e0000 */
[CC--:B---3--:R-:W-:Y:S02]  /*80e0*/  FMUL.FTZ R249, R248.reuse, R64.reuse ;  /* 0x00000040f8f97220 */ /* 0x0c8fe40000410000 */
[C---:B0-----:R-:W-:Y:S02]  /*80f0*/  FFMA.FTZ R64, R247.reuse, R64, -R250 ;  /* 0x00000040f7407223 */ /* 0x041fe400000108fa */
[C---:B------:R-:W-:Y:S02]  /*8100*/  FMUL.FTZ R250, R248.reuse, R67 ;  /* 0x00000043f8fa7220 */ /* 0x040fe40000410000 */
[-C--:B------:R-:W-:Y:S02]  /*8110*/  FMUL.FTZ R248, R248, R66.reuse ;  /* 0x00000042f8f87220 */ /* 0x080fe40000410000 */
[C---:B------:R-:W-:Y:S02]  /*8120*/  FFMA.FTZ R65, R247.reuse, R65, R249 ;  /* 0x00000041f7417223 */ /* 0x040fe400000100f9 */
[C---:B------:R-:W-:Y:S01]  /*8130*/  FFMA.FTZ R250, R247.reuse, R66, -R250 ;  /* 0x00000042f7fa7223 */ /* 0x040fe200000108fa */
[----:B------:R5:W-:Y:S01]  /*8140*/  SHFL.IDX PT, R249, R66, RZ, 0x1f ;  /* 0x00001fff42f97589 */ /* 0x000be200000e0000 */
[----:B------:R-:W-:-:S03]  /*8150*/  FFMA.FTZ R247, R247, R67, R248 ;  /* 0x00000043f7f77223 */ /* 0x000fc600000100f8 */
[----:B------:R-:W0:Y:S04]  /*8160*/  SHFL.IDX PT, R248, R245, RZ, 0x1f ;  /* 0x00001ffff5f87589 */ /* 0x000e2800000e0000 */
[----:B------:R-:W1:Y:S01]  /*8170*/  SHFL.DOWN PT, R245, R245, 0x1, 0x1f ;  /* 0x08201f00f5f57f89 */ /* 0x000e6200000e0000 */
[----:B-----5:R-:W-:Y:S01]  /*8180*/  FADD.FTZ R66, R251, R250 ;  /* 0x000000fafb427221 */ /* 0x020fe20000010000 */
[----:B------:R-:W-:Y:S01]  /*8190*/  IADD3 R250, R116, 0x200, RZ ;  /* 0x0000020074fa7810 */ /* 0x000fe20007ffe0ff */
[----:B0-----:R-:W-:Y:S02]  /*81a0*/  FADD.FTZ R67, R248, R247 ;  /* 0x000000f7f8437221 */ /* 0x001fe40000010000 */
[----:B------:R-:W-:-:S03]  /*81b0*/  FMUL.FTZ R248, R48, R232 ;  /* 0x000000e830f87220 */ /* 0x000fc60000410000 */
[----:B------:R0:W-:Y:S02]  /*81c0*/  @!P0 STS.128 [UR32+0x46d0], R64 ;  /* 0x0046d040ff008988 */ /* 0x0001e40008000c20 */
[CC--:B0-----:R-:W-:Y:S02]  /*81d0*/  @P1 FMUL.FTZ R64, R246.reuse, R249.reuse ;  /* 0x000000f9f6401220 */ /* 0x0c1fe40000410000 */
[-C--:B------:R-:W-:Y:S02]  /*81e0*/  @P1 FMUL.FTZ R246, R246, R252.reuse ;  /* 0x000000fcf6f61220 */ /* 0x080fe40000410000 */
[C---:B------:R-:W-:Y:S02]  /*81f0*/  @P1 FFMA.FTZ R64, R243.reuse, R252, R64 ;  /* 0x000000fcf3401223 */ /* 0x040fe40000010040 */
[----:B------:R-:W-:Y:S02]  /*8200*/  @P1 FFMA.FTZ R246, R243, R249, -R246 ;  /* 0x000000f9f3f61223 */ /* 0x000fe400000108f6 */
[----:B-1----:R-:W-:-:S02]  /*8210*/  @P1 FADD.FTZ R252, R245, R64 ;  /* 0x00000040f5fc1221 */ /* 0x002fc40000010000 */
[----:B------:R-:W-:Y:S02]  /*8220*/  @P1 FADD.FTZ R249, R244, R246 ;  /* 0x000000f6f4f91221 */ /* 0x000fe40000010000 */
[CC--:B------:R-:W-:Y:S02]  /*8230*/  FMUL.FTZ R243, R252.reuse, -R119.reuse ;  /* 0x80000077fcf37220 */ /* 0x0c0fe40000410000 */
[C---:B------:R-:W-:Y:S02]  /*8240*/  FMUL.FTZ R119, R249.reuse, -R119 ;  /* 0x80000077f9777220 */ /* 0x040fe40000410000 */
[-C--:B------:R-:W-:Y:S02]  /*8250*/  FFMA.FTZ R243, R249, R118.reuse, -R243 ;  /* 0x00000076f9f37223 */ /* 0x080fe400000108f3 */
        /* <DEDUP_REMOVED lines=15> */
[----:B------:R-:W-:Y:S02]  /*8350*/  FMUL.FTZ R66, R186, R241 ;  /* 0x000000f1ba427220 */ /* 0x000fe40000410000 */
[----:B------:R-:W-:Y:S02]  /*8360*/  FADD.FTZ R210, R210, R67 ;  /* 0x00000043d2d27221 */ /* 0x000fe40000010000 */
[----:B------:R-:W-:Y:S02]  /*8370*/  FMUL.FTZ R118, R20, R171 ;  /* 0x000000ab14767220 */ /* 0x000fe40000410000 */
[----:B------:R-:W-:Y:S02]  /*8380*/  FMUL.FTZ R67, R189, R240 ;  /* 0x000000f0bd437220 */ /* 0x000fe40000410000 */
[----:B------:R-:W-:-:S02]  /*8390*/  FMUL.FTZ R119, R196, -R238 ;  /* 0x800000eec4777220 */ /* 0x000fc40000410000 */
[-C--:B------:R-:W-:Y:S02]  /*83a0*/  FFMA.FTZ R64, R186, -R65.reuse, R124 ;  /* 0x80000041ba407223 */ /* 0x080fe4000001007c */
[C---:B------:R-:W-:Y:S02]  /*83b0*/  FFMA.FTZ R65, R187.reuse, -R65, R125 ;  /* 0x80000041bb417223 */ /* 0x040fe4000001007d */
[----:B------:R-:W-:Y:S02]  /*83c0*/  FFMA.FTZ R66, R187, R242, R66 ;  /* 0x000000f2bb427223 */ /* 0x000fe40000010042 */
[-C--:B------:R-:W-:Y:S02]  /*83d0*/  FFMA.FTZ R189, R189, -R118.reuse, R126 ;  /* 0x80000076bdbd7223 */ /* 0x080fe4000001007e */
[----:B------:R-:W-:Y:S02]  /*83e0*/  FMUL.FTZ R193, R210, UR35 ;  /* 0x00000023d2c17c20 */ /* 0x000fe40008410000 */
[----:B------:R-:W-:-:S02]  /*83f0*/  FFMA.FTZ R118, R188, -R118, R127 ;  /* 0x80000076bc767223 */ /* 0x000fc4000001007f */
[----:B------:R-:W-:Y:S02]  /*8400*/  FFMA.FTZ R67, R188, R239, R67 ;  /* 0x000000efbc437223 */ /* 0x000fe40000010043 */
[----:B------:R-:W-:Y:S02]  /*8410*/  FMUL.FTZ R187, R21, R172 ;  /* 0x000000ac15bb7220 */ /* 0x000fe40000410000 */
[----:B------:R-:W-:Y:S02]  /*8420*/  FFMA.FTZ R188, R197, R210, -R119 ;  /* 0x000000d2c5bc7223 */ /* 0x000fe40000010877 */
[----:B------:R-:W-:Y:S02]  /*8430*/  FMUL.FTZ R119, R191, R238 ;  /* 0x000000eebf777220 */ /* 0x000fe40000410000 */
[----:B------:R-:W-:Y:S02]  /*8440*/  FMUL.FTZ R186, R196, -R210 ;  /* 0x800000d2c4ba7220 */ /* 0x000fe40000410000 */
[----:B------:R-:W-:-:S02]  /*8450*/  FFMA.FTZ R192, R238, UR34, -R193 ;  /* 0x00000022eec07c23 */ /* 0x000fc400080108c1 */
[-C--:B------:R-:W-:Y:S02]  /*8460*/  FFMA.FTZ R191, R191, -R187.reuse, R128 ;  /* 0x800000bbbfbf7223 */ /* 0x080fe40000010080 */
[----:B------:R-:W-:Y:S02]  /*8470*/  FMUL.FTZ R193, R238, UR35 ;  /* 0x00000023eec17c20 */ /* 0x000fe40008410000 */
[C---:B------:R-:W-:Y:S02]  /*8480*/  FFMA.FTZ R187, R190.reuse, -R187, R129 ;  /* 0x800000bbbebb7223 */ /* 0x040fe40000010081 */
[----:B------:R-:W-:Y:S02]  /*8490*/  FFMA.FTZ R190, R190, R210, R119 ;  /* 0x000000d2bebe7223 */ /* 0x000fe40000010077 */
[----:B------:R-:W-:Y:S02]  /*84a0*/  FFMA.FTZ R186, R197, R238, R186 ;  /* 0x000000eec5ba7223 */ /* 0x000fe400000100ba */
[----:B------:R-:W-:Y:S01]  /*84b0*/  FADD.FTZ R119, R235, R188 ;  /* 0x000000bceb777221 */ /* 0x000fe20000010000 */
[----:B------:R-:W-:Y:S01]  /*84c0*/  SHF.L.U32 R235, R116, 0x5, RZ ;  /* 0x0000000574eb7819 */ /* 0x000fe200000006ff */
[----:B------:R-:W-:-:S02]  /*84d0*/  FFMA.FTZ R188, R210, UR34, R193 ;  /* 0x00000022d2bc7c23 */ /* 0x000fc400080100c1 */
[----:B------:R-:W-:Y:S01]  /*84e0*/  FMUL.FTZ R238, R21, R238 ;  /* 0x000000ee15ee7220 */ /* 0x000fe20000410000 */
[----:B------:R-:W-:Y:S01]  /*84f0*/  LEA.HI.SX32 R235, R235, R235, 0x1b ;  /* 0x000000ebebeb7211 */ /* 0x000fe200078fdaff */
[----:B------:R-:W-:Y:S02]  /*8500*/  FMUL.FTZ R210, R21, R210 ;  /* 0x000000d215d27220 */ /* 0x000fe40000410000 */
[----:B------:R-:W-:Y:S02]  /*8510*/  FMUL.FTZ R192, R191, R192 ;  /* 0x000000c0bfc07220 */ /* 0x000fe40000410000 */
[----:B------:R-:W-:Y:S02]  /*8520*/  FADD.FTZ R237, -R237, R186 ;  /* 0x000000baeded7221 */ /* 0x000fe40000010100 */
[C---:B------:R-:W-:Y:S02]  /*8530*/  FMUL.FTZ R186, R191.reuse, R238 ;  /* 0x000000eebfba7220 */ /* 0x040fe40000410000 */
[----:B------:R-:W-:-:S02]  /*8540*/  FMUL.FTZ R191, R191, R210 ;  /* 0x000000d2bfbf7220 */ /* 0x000fc40000410000 */
[C---:B------:R-:W-:Y:S02]  /*8550*/  FFMA.FTZ R193, R187.reuse, R188, R192 ;  /* 0x000000bcbbc17223 */ /* 0x040fe400000100c0 */
[C---:B------:R-:W-:Y:S02]  /*8560*/  FFMA.FTZ R186, R187.reuse, R210, R186 ;  /* 0x000000d2bbba7223 */ /* 0x040fe400000100ba */
[----:B------:R-:W-:Y:S02]  /*8570*/  FFMA.FTZ R187, R187, R238, -R191 ;  /* 0x000000eebbbb7223 */ /* 0x000fe400000108bf */
[C---:B------:R-:W-:Y:S02]  /*8580*/  FMUL.FTZ R210, R172.reuse, R210 ;  /* 0x000000d2acd27220 */ /* 0x040fe40000410000 */
[C---:B------:R-:W-:Y:S02]  /*8590*/  FMUL.FTZ R238, R172.reuse, R238 ;  /* 0x000000eeacee7220 */ /* 0x040fe40000410000 */
[----:B------:R-:W-:Y:S01]  /*85a0*/  FFMA.FTZ R193, R172, R190, R193 ;  /* 0x000000beacc17223 */ /* 0x000fe200000100c1 */
[----:B------:R-:W-:Y:S01]  /*85b0*/  STS [R235.X4+0x10e8], R210 ;  /* 0x0010e8d2eb007388 */ /* 0x000fe20000004800 */
[----:B------:R-:W-:-:S02]  /*85c0*/  FMUL.FTZ R172, R178, -R237 ;  /* 0x800000edb2ac7220 */ /* 0x000fc40000410000 */
[----:B------:R-:W-:Y:S01]  /*85d0*/  FFMA.FTZ R53, R21, R190, R53 ;  /* 0x000000be15357223 */ /* 0x000fe20000010035 */
[----:B------:R-:W-:Y:S01]  /*85e0*/  STS [R235.X4+0x10ec], R238 ;  /* 0x0010eceeeb007388 */ /* 0x000fe20000004800 */
[----:B------:R-:W-:Y:S02]  /*85f0*/  FMUL.FTZ R188, R178, -R119 ;  /* 0x80000077b2bc7220 */ /* 0x000fe40000410000 */
[----:B------:R-:W-:Y:S02]  /*8600*/  FMUL.FTZ R190, R22, R173 ;  /* 0x000000ad16be7220 */ /* 0x000fe40000410000 */
[----:B------:R-:W-:Y:S02]  /*8610*/  FMUL.FTZ R191, R175, R237 ;  /* 0x000000edafbf7220 */ /* 0x000fe40000410000 */
[----:B------:R-:W-:Y:S02]  /*8620*/  FFMA.FTZ R178, R179, R119, -R172 ;  /* 0x00000077b3b27223 */ /* 0x000fe400000108ac */
[----:B------:R-:W-:-:S02]  /*8630*/  FMUL.FTZ R197, R239, UR35 ;  /* 0x00000023efc57c20 */ /* 0x000fc40008410000 */
[----:B------:R-:W-:Y:S02]  /*8640*/  FMUL.FTZ R172, R240, UR35 ;  /* 0x00000023f0ac7c20 */ /* 0x000fe40008410000 */
[----:B------:R-:W-:Y:S02]  /*8650*/  FFMA.FTZ R195, R179, R237, R188 ;  /* 0x000000edb3c37223 */ /* 0x000fe400000100bc */
[C---:B------:R-:W-:Y:S02]  /*8660*/  FFMA.FTZ R179, R174.reuse, -R190, R212 ;  /* 0x800000beaeb37223 */ /* 0x040fe400000100d4 */
[----:B------:R-:W-:Y:S02]  /*8670*/  FFMA.FTZ R191, R174, R119, R191 ;  /* 0x00000077aebf7223 */ /* 0x000fe400000100bf */
[----:B------:R-:W-:Y:S02]  /*8680*/  FFMA.FTZ R174, R240, UR34, -R197 ;  /* 0x00000022f0ae7c23 */ /* 0x000fe400080108c5 */
[----:B------:R-:W-:-:S02]  /*8690*/  FFMA.FTZ R197, R239, UR34, R172 ;  /* 0x00000022efc57c23 */ /* 0x000fc400080100ac */
[C---:B------:R-:W-:Y:S02]  /*86a0*/  FMUL.FTZ R240, R20.reuse, R240 ;  /* 0x000000f014f07220 */ /* 0x040fe40000410000 */
[----:B------:R-:W-:Y:S02]  /*86b0*/  FMUL.FTZ R172, R20, R239 ;  /* 0x000000ef14ac7220 */ /* 0x000fe40000410000 */
[----:B------:R-:W-:Y:S02]  /*86c0*/  FADD.FTZ R209, R209, R178 ;  /* 0x000000b2d1d17221 */ /* 0x000fe40000010000 */
[----:B------:R-:W-:Y:S02]  /*86d0*/  FFMA.FTZ R175, R175, -R190, R211 ;  /* 0x800000beafaf7223 */ /* 0x000fe400000100d3 */
[----:B------:R-:W-:Y:S02]  /*86e0*/  FMUL.FTZ R194, R171, R240 ;  /* 0x000000f0abc27220 */ /* 0x000fe40000410000 */
[----:B------:R-:W-:-:S02]  /*86f0*/  FMUL.FTZ R178, R119, UR35 ;  /* 0x0000002377b27c20 */ /* 0x000fc40008410000 */
[----:B------:R-:W-:Y:S01]  /*8700*/  FMUL.FTZ R190, R171, R172 ;  /* 0x000000acabbe7220 */ /* 0x000fe20000410000 */
[----:B------:R0:W-:Y:S01]  /*8710*/  STS [R235.X4+0x10f4], R194 ;  /* 0x0010f4c2eb007388 */ /* 0x0001e20000004800 */
[----:B------:R-:W-:Y:S02]  /*8720*/  FMUL.FTZ R174, R189, R174 ;  /* 0x000000aebdae7220 */ /* 0x000fe40000410000 */
[C---:B------:R-:W-:Y:S01]  /*8730*/  FMUL.FTZ R192, R237.reuse, UR35 ;  /* 0x00000023edc07c20 */ /* 0x040fe20008410000 */
[----:B------:R1:W-:Y:S01]  /*8740*/  STS [R235.X4+0x10f0], R190 ;  /* 0x0010f0beeb007388 */ /* 0x0003e20000004800 */
[----:B------:R-:W-:Y:S02]  /*8750*/  FFMA.FTZ R178, R237, UR34, -R178 ;  /* 0x00000022edb27c23 */ /* 0x000fe400080108b2 */
[----:B------:R-:W-:Y:S02]  /*8760*/  FFMA.FTZ R188, R118, R197, R174 ;  /* 0x000000c576bc7223 */ /* 0x000fe400000100ae */
[----:B------:R-:W-:-:S02]  /*8770*/  FMUL.FTZ R197, R189, R240 ;  /* 0x000000f0bdc57220 */ /* 0x000fc40000410000 */
[C---:B0-----:R-:W-:Y:S02]  /*8780*/  FMUL.FTZ R194, R22.reuse, R119 ;  /* 0x0000007716c27220 */ /* 0x041fe40000410000 */
[----:B------:R-:W-:Y:S02]  /*8790*/  FADD.FTZ R84, R193, R84 ;  /* 0x00000054c1547221 */ /* 0x000fe40000010000 */
[----:B-1----:R-:W-:Y:S01]  /*87a0*/  FMUL.FTZ R190, R22, R237 ;  /* 0x000000ed16be7220 */ /* 0x002fe20000410000 */
[----:B------:R-:W-:Y:S01]  /*87b0*/  IADD3 R237, R116, 0x3e0, RZ ;  /* 0x000003e074ed7810 */ /* 0x000fe20007ffe0ff */
[----:B------:R-:W-:Y:S02]  /*87c0*/  FMUL.FTZ R189, R189, R172 ;  /* 0x000000acbdbd7220 */ /* 0x000fe40000410000 */
[----:B------:R-:W-:Y:S02]  /*87d0*/  FFMA.FTZ R192, R119, UR34, R192 ;  /* 0x0000002277c07c23 */ /* 0x000fe400080100c0 */
[----:B------:R-:W-:-:S02]  /*87e0*/  FMUL.FTZ R193, R175, R178 ;  /* 0x000000b2afc17220 */ /* 0x000fc40000410000 */
[----:B------:R-:W-:Y:S02]  /*87f0*/  FMUL.FTZ R196, R242, UR35 ;  /* 0x00000023f2c47c20 */ /* 0x000fe40008410000 */
[----:B------:R-:W-:Y:S02]  /*8800*/  FADD.FTZ R208, -R208, R195 ;  /* 0x000000c3d0d07221 */ /* 0x000fe40000010100 */
[C---:B------:R-:W-:Y:S02]  /*8810*/  FMUL.FTZ R178, R175.reuse, R194 ;  /* 0x000000c2afb27220 */ /* 0x040fe40000410000 */
[----:B------:R-:W-:Y:S01]  /*8820*/  FFMA.FTZ R174, R118, R172, R197 ;  /* 0x000000ac76ae7223 */ /* 0x000fe200000100c5 */
[----:B------:R-:W-:Y:S01]  /*8830*/  IADD3 R197, R116, 0x300, RZ ;  /* 0x0000030074c57810 */ /* 0x000fe20007ffe0ff */
[----:B------:R-:W-:Y:S02]  /*8840*/  FMUL.FTZ R195, R175, R190 ;  /* 0x000000beafc37220 */ /* 0x000fe40000410000 */
[----:B------:R-:W-:-:S02]  /*8850*/  FFMA.FTZ R172, R118, R240, -R189 ;  /* 0x000000f076ac7223 */ /* 0x000fc400000108bd */
[----:B------:R-:W-:Y:S01]  /*8860*/  FFMA.FTZ R192, R179, R192, R193 ;  /* 0x000000c0b3c07223 */ /* 0x000fe200000100c1 */
[----:B------:R-:W-:Y:S01]  /*8870*/  IADD3 R193, R116, 0x2c0, RZ ;  /* 0x000002c074c17810 */ /* 0x000fe20007ffe0ff */
[C---:B------:R-:W-:Y:S02]  /*8880*/  FMUL.FTZ R189, R241.reuse, UR35 ;  /* 0x00000023f1bd7c20 */ /* 0x040fe40008410000 */
[----:B------:R-:W-:Y:S02]  /*8890*/  FFMA.FTZ R119, R241, UR34, -R196 ;  /* 0x00000022f1777c23 */ /* 0x000fe400080108c4 */
[----:B------:R-:W-:Y:S02]  /*88a0*/  FFMA.FTZ R178, R179, R190, -R178 ;  /* 0x000000beb3b27223 */ /* 0x000fe400000108b2 */
[-C--:B------:R-:W-:Y:S02]  /*88b0*/  FFMA.FTZ R52, R20, R67.reuse, R52 ;  /* 0x0000004314347223 */ /* 0x080fe40000010034 */
[----:B------:R-:W-:-:S02]  /*88c0*/  FFMA.FTZ R196, R171, R67, R188 ;  /* 0x00000043abc47223 */ /* 0x000fc400000100bc */
[----:B------:R-:W-:Y:S01]  /*88d0*/  FFMA.FTZ R175, R179, R194, R195 ;  /* 0x000000c2b3af7223 */ /* 0x000fe200000100c3 */
[----:B------:R-:W-:Y:S01]  /*88e0*/  IADD3 R195, R116, 0x2e0, RZ ;  /* 0x000002e074c37810 */ /* 0x000fe20007ffe0ff */
[----:B------:R-:W-:Y:S02]  /*88f0*/  FMUL.FTZ R190, R173, R190 ;  /* 0x000000beadbe7220 */ /* 0x000fe40000410000 */
[----:B------:R-:W-:Y:S02]  /*8900*/  FMUL.FTZ R67, R183, -R208 ;  /* 0x800000d0b7437220 */ /* 0x000fe40000410000 */
[C---:B------:R-:W-:Y:S01]  /*8910*/  FMUL.FTZ R194, R173.reuse, R194 ;  /* 0x000000c2adc27220 */ /* 0x040fe20000410000 */
[----:B------:R0:W-:Y:S01]  /*8920*/  STS [R235.X4+0x10e4], R190 ;  /* 0x0010e4beeb007388 */ /* 0x0001e20000004800 */
[----:B------:R-:W-:Y:S02]  /*8930*/  FFMA.FTZ R188, R173, R191, R192 ;  /* 0x000000bfadbc7223 */ /* 0x000fe400000100c0 */
[----:B------:R-:W-:Y:S01]  /*8940*/  FMUL.FTZ R179, R23, R149 ;  /* 0x0000009517b37220 */ /* 0x000fe20000410000 */
[----:B------:R1:W-:Y:S01]  /*8950*/  STS [R235.X4+0x10e0], R194 ;  /* 0x0010e0c2eb007388 */ /* 0x0003e20000004800 */
[----:B------:R-:W-:-:S02]  /*8960*/  FFMA.FTZ R118, R242, UR34, R189 ;  /* 0x00000022f2767c23 */ /* 0x000fc400080100bd */
[----:B------:R-:W-:Y:S02]  /*8970*/  FMUL.FTZ R241, R19, R241 ;  /* 0x000000f113f17220 */ /* 0x000fe40000410000 */
[----:B------:R-:W-:Y:S02]  /*8980*/  FMUL.FTZ R173, R177, R208 ;  /* 0x000000d0b1ad7220 */ /* 0x000fe40000410000 */
[----:B------:R-:W-:Y:S02]  /*8990*/  FMUL.FTZ R189, R19, R242 ;  /* 0x000000f213bd7220 */ /* 0x000fe40000410000 */
[-C--:B------:R-:W-:Y:S02]  /*89a0*/  FFMA.FTZ R171, R184, R209.reuse, -R67 ;  /* 0x000000d1b8ab7223 */ /* 0x080fe40000010843 */
[----:B------:R-:W-:Y:S02]  /*89b0*/  FMUL.FTZ R183, R183, -R209 ;  /* 0x800000d1b7b77220 */ /* 0x000fe40000410000 */
[----:B------:R-:W-:-:S02]  /*89c0*/  FFMA.FTZ R67, R176, -R179, R214 ;  /* 0x800000b3b0437223 */ /* 0x000fc400000100d6 */
[----:B------:R-:W-:Y:S02]  /*89d0*/  FFMA.FTZ R176, R176, R209, R173 ;  /* 0x000000d1b0b07223 */ /* 0x000fe400000100ad */
[C---:B------:R-:W-:Y:S02]  /*89e0*/  FMUL.FTZ R119, R64.reuse, R119 ;  /* 0x0000007740777220 */ /* 0x040fe40000410000 */
[C---:B0-----:R-:W-:Y:S02]  /*89f0*/  FMUL.FTZ R190, R64.reuse, R241 ;  /* 0x000000f140be7220 */ /* 0x041fe40000410000 */
[----:B------:R-:W-:Y:S02]  /*8a00*/  FMUL.FTZ R192, R64, R189 ;  /* 0x000000bd40c07220 */ /* 0x000fe40000410000 */
[----:B------:R-:W-:Y:S02]  /*8a10*/  FMUL.FTZ R173, R209, UR35 ;  /* 0x00000023d1ad7c20 */ /* 0x000fe40008410000 */
[----:B------:R-:W-:-:S02]  /*8a20*/  FFMA.FTZ R184, R184, R208, R183 ;  /* 0x000000d0b8b87223 */ /* 0x000fc400000100b7 */
[C---:B------:R-:W-:Y:S02]  /*8a30*/  FFMA.FTZ R119, R65.reuse, R118, R119 ;  /* 0x0000007641777223 */ /* 0x040fe40000010077 */
[C---:B------:R-:W-:Y:S02]  /*8a40*/  FFMA.FTZ R64, R65.reuse, R189, R190 ;  /* 0x000000bd41407223 */ /* 0x040fe400000100be */
[----:B------:R-:W-:Y:S02]  /*8a50*/  FFMA.FTZ R65, R65, R241, -R192 ;  /* 0x000000f141417223 */ /* 0x000fe400000108c0 */
[C---:B------:R-:W-:Y:S02]  /*8a60*/  FMUL.FTZ R118, R208.reuse, UR35 ;  /* 0x00000023d0767c20 */ /* 0x040fe40008410000 */
[----:B------:R-:W-:Y:S02]  /*8a70*/  FFMA.FTZ R190, R208, UR34, -R173 ;  /* 0x00000022d0be7c23 */ /* 0x000fe400080108ad */
[----:B------:R-:W-:-:S02]  /*8a80*/  FFMA.FTZ R177, R177, -R179, R213 ;  /* 0x800000b3b1b17223 */ /* 0x000fc400000100d5 */
[C---:B------:R-:W-:Y:S02]  /*8a90*/  FMUL.FTZ R208, R23.reuse, R208 ;  /* 0x000000d017d07220 */ /* 0x040fe40000410000 */
[----:B------:R-:W-:Y:S02]  /*8aa0*/  FMUL.FTZ R192, R23, R209 ;  /* 0x000000d117c07220 */ /* 0x000fe40000410000 */
[----:B------:R-:W-:Y:S02]  /*8ab0*/  FADD.FTZ R207, -R207, R184 ;  /* 0x000000b8cfcf7221 */ /* 0x000fe40000010100 */
[----:B------:R-:W-:Y:S02]  /*8ac0*/  FADD.FTZ R206, R206, R171 ;  /* 0x000000abcece7221 */ /* 0x000fe40000010000 */
[----:B------:R-:W-:Y:S01]  /*8ad0*/  FFMA.FTZ R118, R209, UR34, R118 ;  /* 0x00000022d1767c23 */ /* 0x000fe20008010076 */
[----:B------:R-:W-:Y:S01]  /*8ae0*/  IADD3 R209, R116, 0x3c0, RZ ;  /* 0x000003c074d17810 */ /* 0x000fe20007ffe0ff */
[----:B------:R-:W-:-:S02]  /*8af0*/  FMUL.FTZ R173, R177, R208 ;  /* 0x000000d0b1ad7220 */ /* 0x000fc40000410000 */
[C---:B------:R-:W-:Y:S02]  /*8b00*/  FMUL.FTZ R190, R177.reuse, R190 ;  /* 0x000000beb1be7220 */ /* 0x040fe40000410000 */
[----:B------:R-:W-:Y:S02]  /*8b10*/  FMUL.FTZ R171, R177, R192 ;  /* 0x000000c0b1ab7220 */ /* 0x000fe40000410000 */
[-C--:B------:R-:W-:Y:S02]  /*8b20*/  FFMA.FTZ R51, R19, R66.reuse, R51 ;  /* 0x0000004213337223 */ /* 0x080fe40000010033 */
[----:B------:R-:W-:Y:S02]  /*8b30*/  FFMA.FTZ R179, R148, R66, R119 ;  /* 0x0000004294b37223 */ /* 0x000fe40000010077 */
[----:B------:R-:W-:Y:S02]  /*8b40*/  FMUL.FTZ R66, R158, -R207 ;  /* 0x800000cf9e427220 */ /* 0x000fe40000410000 */
[----:B------:R-:W-:-:S02]  /*8b50*/  FFMA.FTZ R173, R67, R192, R173 ;  /* 0x000000c043ad7223 */ /* 0x000fc400000100ad */
[C---:B------:R-:W-:Y:S02]  /*8b60*/  FFMA.FTZ R171, R67.reuse, R208, -R171 ;  /* 0x000000d043ab7223 */ /* 0x040fe400000108ab */
[----:B------:R-:W-:Y:S02]  /*8b70*/  FFMA.FTZ R118, R67, R118, R190 ;  /* 0x0000007643767223 */ /* 0x000fe400000100be */
[----:B------:R-:W-:Y:S02]  /*8b80*/  FFMA.FTZ R67, R159, R206, -R66 ;  /* 0x000000ce9f437223 */ /* 0x000fe40000010842 */
[----:B------:R-:W-:Y:S02]  /*8b90*/  FMUL.FTZ R119, R24, R150 ;  /* 0x0000009618777220 */ /* 0x000fe40000410000 */
[----:B------:R-:W-:Y:S02]  /*8ba0*/  FMUL.FTZ R66, R206, UR35 ;  /* 0x00000023ce427c20 */ /* 0x000fe40008410000 */
[----:B------:R-:W-:-:S02]  /*8bb0*/  FMUL.FTZ R158, R158, -R206 ;  /* 0x800000ce9e9e7220 */ /* 0x000fc40000410000 */
[C---:B------:R-:W-:Y:S02]  /*8bc0*/  FFMA.FTZ R177, R149.reuse, R176, R118 ;  /* 0x000000b095b17223 */ /* 0x040fe40000010076 */
[C---:B------:R-:W-:Y:S02]  /*8bd0*/  FMUL.FTZ R184, R149.reuse, R192 ;  /* 0x000000c095b87220 */ /* 0x040fe40000410000 */
[----:B-1----:R-:W-:Y:S02]  /*8be0*/  FMUL.FTZ R194, R149, R208 ;  /* 0x000000d095c27220 */ /* 0x002fe40000410000 */
[----:B------:R-:W-:Y:S01]  /*8bf0*/  FMUL.FTZ R118, R152, R207 ;  /* 0x000000cf98767220 */ /* 0x000fe20000410000 */
[----:B------:R-:W-:Y:S01]  /*8c00*/  STS [R235.X4+0x10d8], R184 ;  /* 0x0010d8b8eb007388 */ /* 0x000fe20000004800 */
[----:B------:R-:W-:Y:S02]  /*8c10*/  FADD.FTZ R204, R204, R67 ;  /* 0x00000043cccc7221 */ /* 0x000fe40000010000 */
[----:B------:R-:W-:Y:S01]  /*8c20*/  FFMA.FTZ R152, R152, -R119, R215 ;  /* 0x8000007798987223 */ /* 0x000fe200000100d7 */
[----:B------:R-:W-:Y:S01]  /*8c30*/  STS [R235.X4+0x10dc], R194 ;  /* 0x0010dcc2eb007388 */ /* 0x000fe20000004800 */
[----:B------:R-:W-:-:S02]  /*8c40*/  FMUL.FTZ R149, R207, UR35 ;  /* 0x00000023cf957c20 */ /* 0x000fc40008410000 */
[----:B------:R-:W-:Y:S02]  /*8c50*/  FFMA.FTZ R67, R207, UR34, -R66 ;  /* 0x00000022cf437c23 */ /* 0x000fe40008010842 */
[----:B------:R-:W-:Y:S02]  /*8c60*/  FFMA.FTZ R158, R159, R207, R158 ;  /* 0x000000cf9f9e7223 */ /* 0x000fe4000001009e */
[----:B------:R-:W-:Y:S02]  /*8c70*/  FFMA.FTZ R119, R151, -R119, R216 ;  /* 0x8000007797777223 */ /* 0x000fe400000100d8 */
[----:B------:R-:W-:Y:S02]  /*8c80*/  FFMA.FTZ R66, R206, UR34, R149 ;  /* 0x00000022ce427c23 */ /* 0x000fe40008010095 */
[----:B------:R-:W-:Y:S02]  /*8c90*/  FMUL.FTZ R67, R152, R67 ;  /* 0x0000004398437220 */ /* 0x000fe40000410000 */
[----:B------:R-:W-:-:S02]  /*8ca0*/  FMUL.FTZ R207, R24, R207 ;  /* 0x000000cf18cf7220 */ /* 0x000fc40000410000 */
[----:B------:R-:W-:Y:S02]  /*8cb0*/  FADD.FTZ R205, -R205, R158 ;  /* 0x0000009ecdcd7221 */ /* 0x000fe40000010100 */
[-C--:B------:R-:W-:Y:S02]  /*8cc0*/  FMUL.FTZ R149, R24, R206.reuse ;  /* 0x000000ce18957220 */ /* 0x080fe40000410000 */
[----:B------:R-:W-:Y:S01]  /*8cd0*/  FMUL.FTZ R210, R148, R189 ;  /* 0x000000bd94d27220 */ /* 0x000fe20000410000 */
[----:B------:R-:W-:Y:S01]  /*8ce0*/  IADD3 R189, R116, 0x280, RZ ;  /* 0x0000028074bd7810 */ /* 0x000fe20007ffe0ff */
[----:B------:R-:W-:Y:S02]  /*8cf0*/  FMUL.FTZ R238, R148, R241 ;  /* 0x000000f194ee7220 */ /* 0x000fe40000410000 */
[----:B------:R-:W-:Y:S01]  /*8d00*/  FFMA.FTZ R151, R151, R206, R118 ;  /* 0x000000ce97977223 */ /* 0x000fe20000010076 */
[----:B------:R-:W-:Y:S01]  /*8d10*/  STS [R235.X4+0x10f8], R210 ;  /* 0x0010f8d2eb007388 */ /* 0x000fe20000004800 */
[----:B------:R-:W-:-:S02]  /*8d20*/  FFMA.FTZ R67, R119, R66, R67 ;  /* 0x0000004277437223 */ /* 0x000fc40000010043 */
[----:B------:R-:W-:Y:S01]  /*8d30*/  FMUL.FTZ R148, R152, R207 ;  /* 0x000000cf98947220 */ /* 0x000fe20000410000 */
[----:B------:R0:W-:Y:S01]  /*8d40*/  STS [R235.X4+0x10fc], R238 ;  /* 0x0010fceeeb007388 */ /* 0x0001e20000004800 */
[----:B------:R-:W-:Y:S02]  /*8d50*/  FMUL.FTZ R66, R160, -R205 ;  /* 0x800000cda0427220 */ /* 0x000fe40000410000 */
[----:B------:R-:W-:Y:S02]  /*8d60*/  FMUL.FTZ R152, R152, R149 ;  /* 0x0000009598987220 */ /* 0x000fe40000410000 */
[----:B------:R-:W-:Y:S02]  /*8d70*/  FFMA.FTZ R55, R23, R176, R55 ;  /* 0x000000b017377223 */ /* 0x000fe40000010037 */
[----:B------:R-:W-:Y:S02]  /*8d80*/  FMUL.FTZ R160, R160, -R204 ;  /* 0x800000cca0a07220 */ /* 0x000fe40000410000 */
[----:B------:R-:W-:Y:S01]  /*8d90*/  FFMA.FTZ R176, R150, R151, R67 ;  /* 0x0000009796b07223 */ /* 0x000fe20000010043 */
[----:B0-----:R-:W-:Y:S01]  /*8da0*/  LEA.HI.SX32 R238, R116, R116, 0x1b ;  /* 0x0000007474ee7211 */ /* 0x001fe200078fdaff */
[----:B------:R-:W-:-:S02]  /*8db0*/  FMUL.FTZ R158, R150, R149 ;  /* 0x00000095969e7220 */ /* 0x000fc40000410000 */
[----:B------:R-:W-:Y:S02]  /*8dc0*/  FFMA.FTZ R148, R119, R149, R148 ;  /* 0x0000009577947223 */ /* 0x000fe40000010094 */
[----:B------:R-:W-:Y:S01]  /*8dd0*/  FMUL.FTZ R118, R25, R153 ;  /* 0x0000009919767220 */ /* 0x000fe20000410000 */
[----:B------:R0:W-:Y:S01]  /*8de0*/  STS [R235.X4+0x10d0], R158 ;  /* 0x0010d09eeb007388 */ /* 0x0001e20000004800 */
[----:B------:R-:W-:Y:S02]  /*8df0*/  FFMA.FTZ R67, R161, R204, -R66 ;  /* 0x000000cca1437223 */ /* 0x000fe40000010842 */
[----:B------:R-:W-:Y:S02]  /*8e00*/  FFMA.FTZ R149, R119, R207, -R152 ;  /* 0x000000cf77957223 */ /* 0x000fe40000010898 */
[----:B------:R-:W-:Y:S02]  /*8e10*/  FMUL.FTZ R66, R204, UR35 ;  /* 0x00000023cc427c20 */ /* 0x000fe40008410000 */
[----:B------:R-:W-:-:S02]  /*8e20*/  FFMA.FTZ R160, R161, R205, R160 ;  /* 0x000000cda1a07223 */ /* 0x000fc400000100a0 */
[C---:B------:R-:W-:Y:S02]  /*8e30*/  FMUL.FTZ R119, R155.reuse, R205 ;  /* 0x000000cd9b777220 */ /* 0x040fe40000410000 */
[-C--:B------:R-:W-:Y:S02]  /*8e40*/  FFMA.FTZ R155, R155, -R118.reuse, R217 ;  /* 0x800000769b9b7223 */ /* 0x080fe400000100d9 */
[C---:B------:R-:W-:Y:S02]  /*8e50*/  FFMA.FTZ R118, R154.reuse, -R118, R218 ;  /* 0x800000769a767223 */ /* 0x040fe400000100da */
[----:B------:R-:W-:Y:S02]  /*8e60*/  FFMA.FTZ R66, R205, UR34, -R66 ;  /* 0x00000022cd427c23 */ /* 0x000fe40008010842 */
[----:B------:R-:W-:Y:S02]  /*8e70*/  FFMA.FTZ R154, R154, R204, R119 ;  /* 0x000000cc9a9a7223 */ /* 0x000fe40000010077 */
[----:B------:R-:W-:-:S02]  /*8e80*/  FADD.FTZ R203, -R203, R160 ;  /* 0x000000a0cbcb7221 */ /* 0x000fc40000010100 */
[----:B------:R-:W-:Y:S02]  /*8e90*/  FMUL.FTZ R119, R205, UR35 ;  /* 0x00000023cd777c20 */ /* 0x000fe40008410000 */
[----:B------:R-:W-:Y:S02]  /*8ea0*/  FADD.FTZ R67, R202, R67 ;  /* 0x00000043ca437221 */ /* 0x000fe40000010000 */
[----:B------:R-:W-:Y:S02]  /*8eb0*/  FMUL.FTZ R152, R155, R66 ;  /* 0x000000429b987220 */ /* 0x000fe40000410000 */
[----:B------:R-:W-:Y:S02]  /*8ec0*/  FMUL.FTZ R66, R162, -R203 ;  /* 0x800000cba2427220 */ /* 0x000fe40000410000 */
[----:B------:R-:W-:Y:S01]  /*8ed0*/  FMUL.FTZ R184, R150, R207 ;  /* 0x000000cf96b87220 */ /* 0x000fe20000410000 */
[----:B------:R-:W-:Y:S01]  /*8ee0*/  IADD3 R207, R116, 0x3a0, RZ ;  /* 0x000003a074cf7810 */ /* 0x000fe20007ffe0ff */
[----:B------:R-:W-:-:S02]  /*8ef0*/  FFMA.FTZ R119, R204, UR34, R119 ;  /* 0x00000022cc777c23 */ /* 0x000fc40008010077 */
[----:B------:R-:W-:Y:S01]  /*8f00*/  FMUL.FTZ R162, R162, -R67 ;  /* 0x80000043a2a27220 */ /* 0x000fe20000410000 */
[----:B------:R-:W-:Y:S01]  /*8f10*/  STS [R235.X4+0x10d4], R184 ;  /* 0x0010d4b8eb007388 */ /* 0x000fe20000004800 */
[C---:B------:R-:W-:Y:S01]  /*8f20*/  FMUL.FTZ R150, R25.reuse, R205 ;  /* 0x000000cd19967220 */ /* 0x040fe20000410000 */
[----:B------:R-:W-:Y:S01]  /*8f30*/  IADD3 R205, R116, 0x380, RZ ;  /* 0x0000038074cd7810 */ /* 0x000fe20007ffe0ff */
[----:B------:R-:W-:Y:S02]  /*8f40*/  FMUL.FTZ R204, R25, R204 ;  /* 0x000000cc19cc7220 */ /* 0x000fe40000410000 */
[----:B------:R-:W-:Y:S02]  /*8f50*/  FFMA.FTZ R56, R24, R151, R56 ;  /* 0x0000009718387223 */ /* 0x000fe40000010038 */
[----:B------:R-:W-:Y:S02]  /*8f60*/  FFMA.FTZ R152, R118, R119, R152 ;  /* 0x0000007776987223 */ /* 0x000fe40000010098 */
[----:B------:R-:W-:-:S02]  /*8f70*/  FFMA.FTZ R162, R163, R203, R162 ;  /* 0x000000cba3a27223 */ /* 0x000fc400000100a2 */
[----:B------:R-:W-:Y:S02]  /*8f80*/  FMUL.FTZ R151, R155, R150 ;  /* 0x000000969b977220 */ /* 0x000fe40000410000 */
[----:B------:R-:W-:Y:S02]  /*8f90*/  FFMA.FTZ R119, R163, R67, -R66 ;  /* 0x00000043a3777223 */ /* 0x000fe40000010842 */
[----:B------:R-:W-:Y:S02]  /*8fa0*/  FMUL.FTZ R155, R155, R204 ;  /* 0x000000cc9b9b7220 */ /* 0x000fe40000410000 */
[----:B------:R-:W-:Y:S02]  /*8fb0*/  FMUL.FTZ R66, R157, R203 ;  /* 0x000000cb9d427220 */ /* 0x000fe40000410000 */
[----:B------:R-:W-:Y:S02]  /*8fc0*/  FADD.FTZ R201, -R201, R162 ;  /* 0x000000a2c9c97221 */ /* 0x000fe40000010100 */
[----:B------:R-:W-:-:S02]  /*8fd0*/  FMUL.FTZ R160, R153, R150 ;  /* 0x0000009699a07220 */ /* 0x000fc40000410000 */
[----:B------:R-:W-:Y:S02]  /*8fe0*/  FADD.FTZ R200, R200, R119 ;  /* 0x00000077c8c87221 */ /* 0x000fe40000010000 */
[----:B------:R-:W-:Y:S01]  /*8ff0*/  FFMA.FTZ R150, R118, R150, -R155 ;  /* 0x0000009676967223 */ /* 0x000fe2000001089b */
[----:B------:R1:W-:Y:S01]  /*9000*/  STS [R235.X4+0x10cc], R160 ;  /* 0x0010cca0eb007388 */ /* 0x0003e20000004800 */
[----:B------:R-:W-:Y:S02]  /*9010*/  FFMA.FTZ R155, R156, R67, R66 ;  /* 0x000000439c9b7223 */ /* 0x000fe40000010042 */
[----:B------:R-:W-:Y:S02]  /*9020*/  FFMA.FTZ R151, R118, R204, R151 ;  /* 0x000000cc76977223 */ /* 0x000fe40000010097 */
[----:B------:R-:W-:Y:S02]  /*9030*/  FMUL.FTZ R66, R164, -R201 ;  /* 0x800000c9a4427220 */ /* 0x000fe40000410000 */
[----:B------:R-:W-:-:S02]  /*9040*/  FMUL.FTZ R118, R26, R117 ;  /* 0x000000751a767220 */ /* 0x000fc40000410000 */
[----:B------:R-:W-:Y:S02]  /*9050*/  FMUL.FTZ R164, R164, -R200 ;  /* 0x800000c8a4a47220 */ /* 0x000fe40000410000 */
[C---:B0-----:R-:W-:Y:S02]  /*9060*/  FMUL.FTZ R158, R153.reuse, R204 ;  /* 0x000000cc999e7220 */ /* 0x041fe40000410000 */
[----:B------:R-:W-:Y:S02]  /*9070*/  FFMA.FTZ R161, R153, R154, R152 ;  /* 0x0000009a99a17223 */ /* 0x000fe40000010098 */
[----:B------:R-:W-:Y:S01]  /*9080*/  FMUL.FTZ R153, R67, UR35 ;  /* 0x0000002343997c20 */ /* 0x000fe20008410000 */
[----:B------:R-:W-:Y:S01]  /*9090*/  STS [R235.X4+0x10c8], R158 ;  /* 0x0010c89eeb007388 */ /* 0x000fe20000004800 */
[----:B------:R-:W-:Y:S02]  /*90a0*/  FFMA.FTZ R119, R165, R200, -R66 ;  /* 0x000000c8a5777223 */ /* 0x000fe40000010842 */
[----:B------:R-:W-:-:S02]  /*90b0*/  FFMA.FTZ R157, R157, -R118, R219 ;  /* 0x800000769d9d7223 */ /* 0x000fc400000100db */
[----:B------:R-:W-:Y:S02]  /*90c0*/  FFMA.FTZ R164, R165, R201, R164 ;  /* 0x000000c9a5a47223 */ /* 0x000fe400000100a4 */
[----:B------:R-:W-:Y:S02]  /*90d0*/  FFMA.FTZ R118, R156, -R118, R220 ;  /* 0x800000769c767223 */ /* 0x000fe400000100dc */
[C---:B------:R-:W-:Y:S02]  /*90e0*/  FMUL.FTZ R152, R203.reuse, UR35 ;  /* 0x00000023cb987c20 */ /* 0x040fe40008410000 */
[----:B------:R-:W-:Y:S02]  /*90f0*/  FFMA.FTZ R66, R203, UR34, -R153 ;  /* 0x00000022cb427c23 */ /* 0x000fe40008010899 */
[----:B------:R-:W-:Y:S01]  /*9100*/  FMUL.FTZ R156, R26, R203 ;  /* 0x000000cb1a9c7220 */ /* 0x000fe20000410000 */
[----:B------:R-:W-:Y:S01]  /*9110*/  IADD3 R203, R116, 0x360, RZ ;  /* 0x0000036074cb7810 */ /* 0x000fe20007ffe0ff */
[----:B------:R-:W-:-:S02]  /*9120*/  FADD.FTZ R198, R198, R119 ;  /* 0x00000077c6c67221 */ /* 0x000fc40000010000 */
[----:B------:R-:W-:Y:S02]  /*9130*/  FFMA.FTZ R57, R25, R154, R57 ;  /* 0x0000009a19397223 */ /* 0x000fe40000010039 */
[----:B------:R-:W-:Y:S02]  /*9140*/  FADD.FTZ R199, -R199, R164 ;  /* 0x000000a4c7c77221 */ /* 0x000fe40000010100 */
[----:B------:R-:W-:Y:S02]  /*9150*/  FFMA.FTZ R159, R67, UR34, R152 ;  /* 0x00000022439f7c23 */ /* 0x000fe40008010098 */
        /* <DEDUP_REMOVED lines=8> */
[----:B------:R-:W-:-:S02]  /*91e0*/  FMUL.FTZ R153, R157, R154 ;  /* 0x0000009a9d997220 */ /* 0x000fc40000410000 */
[----:B------:R-:W-:Y:S02]  /*91f0*/  FADD.FTZ R236, -R236, R67 ;  /* 0x00000043ecec7221 */ /* 0x000fe40000010100 */
[----:B------:R-:W-:Y:S02]  /*9200*/  FADD.FTZ R66, R185, R66 ;  /* 0x00000042b9427221 */ /* 0x000fe40000010000 */
[C---:B------:R-:W-:Y:S02]  /*9210*/  FFMA.FTZ R153, R118.reuse, R156, -R153 ;  /* 0x0000009c76997223 */ /* 0x040fe40000010899 */
[----:B------:R-:W-:Y:S02]  /*9220*/  FFMA.FTZ R118, R118, R159, R119 ;  /* 0x0000009f76767223 */ /* 0x000fe40000010077 */
[C---:B------:R-:W-:Y:S02]  /*9230*/  FMUL.FTZ R67, R145.reuse, -R236 ;  /* 0x800000ec91437220 */ /* 0x040fe40000410000 */
[----:B------:R-:W-:-:S02]  /*9240*/  FMUL.FTZ R145, R145, -R66 ;  /* 0x8000004291917220 */ /* 0x000fc40000410000 */
[C---:B-1----:R-:W-:Y:S02]  /*9250*/  FFMA.FTZ R160, R117.reuse, R155, R118 ;  /* 0x0000009b75a07223 */ /* 0x042fe40000010076 */
[C---:B------:R-:W-:Y:S02]  /*9260*/  FMUL.FTZ R154, R117.reuse, R154 ;  /* 0x0000009a759a7220 */ /* 0x040fe40000410000 */
[----:B------:R-:W-:Y:S02]  /*9270*/  FMUL.FTZ R156, R117, R156 ;  /* 0x0000009c759c7220 */ /* 0x000fe40000410000 */
[----:B------:R-:W-:Y:S01]  /*9280*/  FFMA.FTZ R118, R146, R66, -R67 ;  /* 0x0000004292767223 */ /* 0x000fe20000010843 */
[----:B------:R0:W-:Y:S01]  /*9290*/  STS [R235.X4+0x10c0], R154 ;  /* 0x0010c09aeb007388 */ /* 0x0001e20000004800 */
[----:B------:R-:W-:Y:S02]  /*92a0*/  FMUL.FTZ R117, R144, R201 ;  /* 0x000000c990757220 */ /* 0x000fe40000410000 */
[----:B------:R-:W-:Y:S01]  /*92b0*/  FFMA.FTZ R67, R146, R236, R145 ;  /* 0x000000ec92437223 */ /* 0x000fe20000010091 */
[----:B------:R1:W-:Y:S01]  /*92c0*/  STS [R235.X4+0x10c4], R156 ;  /* 0x0010c49ceb007388 */ /* 0x0003e20000004800 */
[----:B------:R-:W-:-:S02]  /*92d0*/  FMUL.FTZ R119, R27, R120 ;  /* 0x000000781b777220 */ /* 0x000fc40000410000 */
[----:B------:R-:W-:Y:S02]  /*92e0*/  FFMA.FTZ R146, R143, R200, R117 ;  /* 0x000000c88f927223 */ /* 0x000fe40000010075 */
[----:B------:R-:W-:Y:S02]  /*92f0*/  FADD.FTZ R67, -R170, R67 ;  /* 0x00000043aa437221 */ /* 0x000fe40000010100 */
[----:B------:R-:W-:Y:S02]  /*9300*/  FADD.FTZ R117, R169, R118 ;  /* 0x00000076a9757221 */ /* 0x000fe40000010000 */
[----:B0-----:R-:W-:Y:S02]  /*9310*/  FMUL.FTZ R154, R200, UR35 ;  /* 0x00000023c89a7c20 */ /* 0x001fe40008410000 */
[----:B------:R-:W-:Y:S02]  /*9320*/  FFMA.FTZ R145, R144, -R119, R221 ;  /* 0x8000007790917223 */ /* 0x000fe400000100dd */
[----:B------:R-:W-:-:S02]  /*9330*/  FMUL.FTZ R118, R139, -R67 ;  /* 0x800000438b767220 */ /* 0x000fc40000410000 */
[----:B------:R-:W-:Y:S02]  /*9340*/  FFMA.FTZ R144, R143, -R119, R222 ;  /* 0x800000778f907223 */ /* 0x000fe400000100de */
[----:B------:R-:W-:Y:S02]  /*9350*/  FMUL.FTZ R139, R139, -R117 ;  /* 0x800000758b8b7220 */ /* 0x000fe40000410000 */
[C---:B------:R-:W-:Y:S02]  /*9360*/  FMUL.FTZ R143, R201.reuse, UR35 ;  /* 0x00000023c98f7c20 */ /* 0x040fe40008410000 */
[----:B------:R-:W-:Y:S02]  /*9370*/  FFMA.FTZ R154, R201, UR34, -R154 ;  /* 0x00000022c99a7c23 */ /* 0x000fe4000801089a */
[----:B------:R-:W-:Y:S02]  /*9380*/  FMUL.FTZ R201, R27, R201 ;  /* 0x000000c91bc97220 */ /* 0x000fe40000410000 */
[----:B------:R-:W-:-:S02]  /*9390*/  FFMA.FTZ R119, R140, R117, -R118 ;  /* 0x000000758c777223 */ /* 0x000fc40000010876 */
[----:B------:R-:W-:Y:S02]  /*93a0*/  FFMA.FTZ R140, R140, R67, R139 ;  /* 0x000000438c8c7223 */ /* 0x000fe4000001008b */
[----:B------:R-:W-:Y:S02]  /*93b0*/  FMUL.FTZ R139, R27, R200 ;  /* 0x000000c81b8b7220 */ /* 0x000fe40000410000 */
[----:B-1----:R-:W-:Y:S02]  /*93c0*/  FMUL.FTZ R156, R145, R201 ;  /* 0x000000c9919c7220 */ /* 0x002fe40000410000 */
[----:B------:R-:W-:Y:S02]  /*93d0*/  FADD.FTZ R118, R168, R119 ;  /* 0x00000077a8767221 */ /* 0x000fe40000010000 */
[----:B------:R-:W-:Y:S02]  /*93e0*/  FFMA.FTZ R58, R26, R155, R58 ;  /* 0x0000009b1a3a7223 */ /* 0x000fe4000001003a */
[----:B------:R-:W-:-:S02]  /*93f0*/  FADD.FTZ R119, -R147, R140 ;  /* 0x0000008c93777221 */ /* 0x000fc40000010100 */
[C---:B------:R-:W-:Y:S02]  /*9400*/  FMUL.FTZ R155, R145.reuse, R154 ;  /* 0x0000009a919b7220 */ /* 0x040fe40000410000 */
[-C--:B------:R-:W-:Y:S02]  /*9410*/  FFMA.FTZ R154, R144, R139.reuse, R156 ;  /* 0x0000008b909a7223 */ /* 0x080fe4000001009c */
[-C--:B------:R-:W-:Y:S02]  /*9420*/  FMUL.FTZ R145, R145, R139.reuse ;  /* 0x0000008b91917220 */ /* 0x080fe40000410000 */
[----:B------:R-:W-:Y:S02]  /*9430*/  FMUL.FTZ R156, R120, R139 ;  /* 0x0000008b789c7220 */ /* 0x000fe40000410000 */
[C---:B------:R-:W-:Y:S02]  /*9440*/  FMUL.FTZ R139, R121.reuse, -R119 ;  /* 0x80000077798b7220 */ /* 0x040fe40000410000 */
[----:B------:R-:W-:Y:S01]  /*9450*/  FMUL.FTZ R140, R121, -R118 ;  /* 0x80000076798c7220 */ /* 0x000fe20000410000 */
[----:B------:R0:W-:Y:S01]  /*9460*/  STS [R235.X4+0x10b8], R156 ;  /* 0x0010b89ceb007388 */ /* 0x0001e20000004800 */
[----:B------:R-:W-:-:S02]  /*9470*/  FFMA.FTZ R143, R200, UR34, R143 ;  /* 0x00000022c88f7c23 */ /* 0x000fc4000801008f */
[C---:B------:R-:W-:Y:S02]  /*9480*/  FFMA.FTZ R121, R122.reuse, R118, -R139 ;  /* 0x000000767a797223 */ /* 0x040fe4000001088b */
[----:B------:R-:W-:Y:S02]  /*9490*/  FFMA.FTZ R122, R122, R119, R140 ;  /* 0x000000777a7a7223 */ /* 0x000fe4000001008c */
[C---:B------:R-:W-:Y:S02]  /*94a0*/  FFMA.FTZ R147, R144.reuse, R201, -R145 ;  /* 0x000000c990937223 */ /* 0x040fe40000010891 */
[----:B------:R-:W-:Y:S02]  /*94b0*/  FFMA.FTZ R143, R144, R143, R155 ;  /* 0x0000008f908f7223 */ /* 0x000fe4000001009b */
[----:B------:R-:W-:Y:S02]  /*94c0*/  FMUL.FTZ R144, R28, R0 ;  /* 0x000000001c907220 */ /* 0x000fe40000410000 */
[----:B------:R-:W-:-:S02]  /*94d0*/  FADD.FTZ R122, -R141, R122 ;  /* 0x0000007a8d7a7221 */ /* 0x000fc40000010100 */
[----:B------:R-:W-:Y:S02]  /*94e0*/  FADD.FTZ R121, R142, R121 ;  /* 0x000000798e797221 */ /* 0x000fe40000010000 */
[C---:B------:R-:W-:Y:S02]  /*94f0*/  FFMA.FTZ R141, R137.reuse, -R144, R223 ;  /* 0x80000090898d7223 */ /* 0x040fe400000100df */
[----:B------:R-:W-:Y:S02]  /*9500*/  FMUL.FTZ R140, R137, R199 ;  /* 0x000000c7898c7220 */ /* 0x000fe40000410000 */
[C---:B------:R-:W-:Y:S02]  /*9510*/  FMUL.FTZ R137, R138.reuse, -R122 ;  /* 0x8000007a8a897220 */ /* 0x040fe40000410000 */
[----:B------:R-:W-:Y:S02]  /*9520*/  FFMA.FTZ R144, R123, -R144, R224 ;  /* 0x800000907b907223 */ /* 0x000fe400000100e0 */
[----:B------:R-:W-:-:S02]  /*9530*/  FMUL.FTZ R139, R138, -R121 ;  /* 0x800000798a8b7220 */ /* 0x000fc40000410000 */
[----:B------:R-:W-:Y:S02]  /*9540*/  FFMA.FTZ R123, R123, R198, R140 ;  /* 0x000000c67b7b7223 */ /* 0x000fe4000001008c */
[----:B------:R-:W-:Y:S02]  /*9550*/  FMUL.FTZ R140, R198, UR35 ;  /* 0x00000023c68c7c20 */ /* 0x000fe40008410000 */
[----:B------:R-:W-:Y:S02]  /*9560*/  FFMA.FTZ R137, R130, R121, -R137 ;  /* 0x0000007982897223 */ /* 0x000fe40000010889 */
[----:B------:R-:W-:Y:S02]  /*9570*/  FMUL.FTZ R155, R28, R199 ;  /* 0x000000c71c9b7220 */ /* 0x000fe40000410000 */
[----:B------:R-:W-:Y:S02]  /*9580*/  FFMA.FTZ R138, R130, R122, R139 ;  /* 0x0000007a828a7223 */ /* 0x000fe4000001008b */
[----:B------:R-:W-:-:S02]  /*9590*/  FFMA.FTZ R140, R199, UR34, -R140 ;  /* 0x00000022c78c7c23 */ /* 0x000fc4000801088c */
[----:B------:R-:W-:Y:S02]  /*95a0*/  FADD.FTZ R130, R136, R137 ;  /* 0x0000008988827221 */ /* 0x000fe40000010000 */
[----:B------:R-:W-:Y:S02]  /*95b0*/  FMUL.FTZ R137, R28, R198 ;  /* 0x000000c61c897220 */ /* 0x000fe40000410000 */
[----:B0-----:R-:W-:Y:S02]  /*95c0*/  FMUL.FTZ R156, R141, R155 ;  /* 0x0000009b8d9c7220 */ /* 0x001fe40000410000 */
[----:B------:R-:W-:Y:S01]  /*95d0*/  FMUL.FTZ R158, R120, R201 ;  /* 0x000000c9789e7220 */ /* 0x000fe20000410000 */
[----:B------:R-:W-:Y:S01]  /*95e0*/  IADD3 R201, R116, 0x340, RZ ;  /* 0x0000034074c97810 */ /* 0x000fe20007ffe0ff */
[----:B------:R-:W-:Y:S02]  /*95f0*/  FADD.FTZ R131, -R131, R138 ;  /* 0x0000008a83837221 */ /* 0x000fe40000010100 */
[-C--:B------:R-:W-:Y:S01]  /*9600*/  FFMA.FTZ R59, R27, R146.reuse, R59 ;  /* 0x000000921b3b7223 */ /* 0x080fe2000001003b */
[----:B------:R0:W-:Y:S01]  /*9610*/  STS [R235.X4+0x10bc], R158 ;  /* 0x0010bc9eeb007388 */ /* 0x0001e20000004800 */
[----:B------:R-:W-:-:S02]  /*9620*/  FFMA.FTZ R120, R120, R146, R143 ;  /* 0x0000009278787223 */ /* 0x000fc4000001008f */
[C---:B------:R-:W-:Y:S02]  /*9630*/  FMUL.FTZ R146, R141.reuse, R140 ;  /* 0x0000008c8d927220 */ /* 0x040fe40000410000 */
[-C--:B------:R-:W-:Y:S02]  /*9640*/  FMUL.FTZ R141, R141, R137.reuse ;  /* 0x000000898d8d7220 */ /* 0x080fe40000410000 */
[-C--:B------:R-:W-:Y:S02]  /*9650*/  FFMA.FTZ R156, R144, R137.reuse, R156 ;  /* 0x00000089909c7223 */ /* 0x080fe4000001009c */
[----:B------:R-:W-:Y:S02]  /*9660*/  FMUL.FTZ R140, R0, R137 ;  /* 0x00000089008c7220 */ /* 0x000fe40000410000 */
[C---:B------:R-:W-:Y:S02]  /*9670*/  FMUL.FTZ R136, R132.reuse, -R130 ;  /* 0x8000008284887220 */ /* 0x040fe40000410000 */
[-C--:B------:R-:W-:Y:S01]  /*9680*/  FMUL.FTZ R137, R132, -R131.reuse ;  /* 0x8000008384897220 */ /* 0x080fe20000410000 */
[----:B------:R1:W-:Y:S01]  /*9690*/  STS [R235.X4+0x10b0], R140 ;  /* 0x0010b08ceb007388 */ /* 0x0003e20000004800 */
[----:B------:R-:W-:-:S02]  /*96a0*/  FFMA.FTZ R136, R134, R131, R136 ;  /* 0x0000008386887223 */ /* 0x000fc40000010088 */
[----:B------:R-:W-:Y:S02]  /*96b0*/  FFMA.FTZ R132, R134, R130, -R137 ;  /* 0x0000008286847223 */ /* 0x000fe40000010889 */
[----:B------:R-:W-:Y:S02]  /*96c0*/  FMUL.FTZ R137, R34, R16 ;  /* 0x0000001022897220 */ /* 0x000fe40000410000 */
[----:B------:R-:W-:Y:S02]  /*96d0*/  FADD.FTZ R133, -R133, R136 ;  /* 0x0000008885857221 */ /* 0x000fe40000010100 */
[----:B------:R-:W-:Y:S02]  /*96e0*/  FADD.FTZ R132, R135, R132 ;  /* 0x0000008487847221 */ /* 0x000fe40000010000 */
[----:B------:R-:W-:Y:S02]  /*96f0*/  FMUL.FTZ R138, R33, R13 ;  /* 0x0000000d218a7220 */ /* 0x000fe40000410000 */
[----:B------:R-:W-:Y:S01]  /*9700*/  FMUL.FTZ R139, R199, UR35 ;  /* 0x00000023c78b7c20 */ /* 0x000fe20008410000 */
[----:B------:R-:W-:Y:S01]  /*9710*/  IADD3 R199, R116, 0x320, RZ ;  /* 0x0000032074c77810 */ /* 0x000fe20007ffe0ff */
[----:B------:R-:W-:-:S02]  /*9720*/  FFMA.FTZ R135, R17, -R137, R181 ;  /* 0x8000008911877223 */ /* 0x000fc400000100b5 */
[C---:B------:R-:W-:Y:S02]  /*9730*/  FMUL.FTZ R157, R34.reuse, R133 ;  /* 0x00000085229d7220 */ /* 0x040fe40000410000 */
[----:B------:R-:W-:Y:S02]  /*9740*/  FMUL.FTZ R159, R34, R132 ;  /* 0x00000084229f7220 */ /* 0x000fe40000410000 */
[----:B------:R-:W-:Y:S02]  /*9750*/  FFMA.FTZ R134, R18, -R137, R180 ;  /* 0x8000008912867223 */ /* 0x000fe400000100b4 */
[-C--:B------:R-:W-:Y:S02]  /*9760*/  FFMA.FTZ R136, R15, -R138.reuse, R182 ;  /* 0x8000008a0f887223 */ /* 0x080fe400000100b6 */
[----:B------:R-:W-:Y:S02]  /*9770*/  FFMA.FTZ R137, R14, -R138, R233 ;  /* 0x8000008a0e897223 */ /* 0x000fe400000100e9 */
[----:B------:R-:W-:-:S02]  /*9780*/  FADD.FTZ R79, R160, R79 ;  /* 0x0000004fa04f7221 */ /* 0x000fc40000010000 */
[----:B------:R-:W-:Y:S02]  /*9790*/  FFMA.FTZ R145, R198, UR34, R139 ;  /* 0x00000022c6917c23 */ /* 0x000fe4000801008b */
[----:B------:R-:W-:Y:S02]  /*97a0*/  FMUL.FTZ R138, R135, R157 ;  /* 0x0000009d878a7220 */ /* 0x000fe40000410000 */
[C---:B0-----:R-:W-:Y:S02]  /*97b0*/  FMUL.FTZ R158, R33.reuse, R131 ;  /* 0x00000083219e7220 */ /* 0x041fe40000410000 */
[----:B------:R-:W-:Y:S02]  /*97c0*/  FMUL.FTZ R160, R33, R130 ;  /* 0x0000008221a07220 */ /* 0x000fe40000410000 */
[----:B------:R-:W-:Y:S02]  /*97d0*/  FMUL.FTZ R139, R135, R159 ;  /* 0x0000009f878b7220 */ /* 0x000fe40000410000 */
[----:B------:R-:W-:-:S02]  /*97e0*/  FMUL.FTZ R142, R0, R155 ;  /* 0x0000009b008e7220 */ /* 0x000fc40000410000 */
[----:B------:R-:W-:Y:S02]  /*97f0*/  FFMA.FTZ R155, R144, R155, -R141 ;  /* 0x0000009b909b7223 */ /* 0x000fe4000001088d */
[C---:B------:R-:W-:Y:S01]  /*9800*/  FFMA.FTZ R138, R134.reuse, R159, R138 ;  /* 0x0000009f868a7223 */ /* 0x040fe2000001008a */
[----:B------:R0:W-:Y:S01]  /*9810*/  STS [R235.X4+0x10b4], R142 ;  /* 0x0010b48eeb007388 */ /* 0x0001e20000004800 */
[C---:B------:R-:W-:Y:S02]  /*9820*/  FMUL.FTZ R141, R137.reuse, R158 ;  /* 0x0000009e898d7220 */ /* 0x040fe40000410000 */
[----:B------:R-:W-:Y:S02]  /*9830*/  FMUL.FTZ R143, R137, R160 ;  /* 0x000000a0898f7220 */ /* 0x000fe40000410000 */
[----:B------:R-:W-:Y:S02]  /*9840*/  FFMA.FTZ R139, R134, R157, -R139 ;  /* 0x0000009d868b7223 */ /* 0x000fe4000001088b */
[----:B-1----:R-:W-:-:S02]  /*9850*/  FADD.FTZ R140, RZ, R138 ;  /* 0x0000008aff8c7221 */ /* 0x002fc40000010000 */
[C---:B------:R-:W-:Y:S02]  /*9860*/  FFMA.FTZ R141, R136.reuse, R160, R141 ;  /* 0x000000a0888d7223 */ /* 0x040fe4000001008d */
[----:B0-----:R-:W-:Y:S02]  /*9870*/  FFMA.FTZ R142, R136, R158, -R143 ;  /* 0x0000009e888e7223 */ /* 0x001fe4000001088f */
[----:B------:R-:W-:Y:S02]  /*9880*/  FADD.FTZ R139, RZ, R139 ;  /* 0x0000008bff8b7221 */ /* 0x000fe40000010000 */
[----:B------:R-:W-:Y:S02]  /*9890*/  FFMA.FTZ R138, R144, R145, R146 ;  /* 0x00000091908a7223 */ /* 0x000fe40000010092 */
[----:B------:R-:W-:Y:S02]  /*98a0*/  FMUL.FTZ R145, R32, R10 ;  /* 0x0000000a20917220 */ /* 0x000fe40000410000 */
[----:B------:R-:W-:-:S02]  /*98b0*/  FADD.FTZ R80, R161, R80 ;  /* 0x00000050a1507221 */ /* 0x000fc40000010000 */
[----:B------:R-:W-:Y:S02]  /*98c0*/  FADD.FTZ R143, R140, R141 ;  /* 0x0000008d8c8f7221 */ /* 0x000fe40000010000 */
[----:B------:R-:W-:Y:S02]  /*98d0*/  FADD.FTZ R144, R139, R142 ;  /* 0x0000008e8b907221 */ /* 0x000fe40000010000 */
[----:B------:R-:W-:Y:S02]  /*98e0*/  FMUL.FTZ R142, R31, R7 ;  /* 0x000000071f8e7220 */ /* 0x000fe40000410000 */
[----:B------:R-:W-:Y:S02]  /*98f0*/  FFMA.FTZ R140, R12, -R145, R231 ;  /* 0x800000910c8c7223 */ /* 0x000fe400000100e7 */
[C---:B------:R-:W-:Y:S02]  /*9900*/  FMUL.FTZ R161, R32.reuse, R122 ;  /* 0x0000007a20a17220 */ /* 0x040fe40000410000 */
[----:B------:R-:W-:-:S02]  /*9910*/  FMUL.FTZ R163, R32, R121 ;  /* 0x0000007920a37220 */ /* 0x000fc40000410000 */
[----:B------:R-:W-:Y:S02]  /*9920*/  FFMA.FTZ R139, R11, -R145, R232 ;  /* 0x800000910b8b7223 */ /* 0x000fe400000100e8 */
[-C--:B------:R-:W-:Y:S02]  /*9930*/  FFMA.FTZ R141, R8, -R142.reuse, R230 ;  /* 0x8000008e088d7223 */ /* 0x080fe400000100e6 */
[C---:B------:R-:W-:Y:S02]  /*9940*/  FMUL.FTZ R146, R140.reuse, R161 ;  /* 0x000000a18c927220 */ /* 0x040fe40000410000 */
[----:B------:R-:W-:Y:S02]  /*9950*/  FFMA.FTZ R142, R9, -R142, R229 ;  /* 0x8000008e098e7223 */ /* 0x000fe400000100e5 */
[----:B------:R-:W-:Y:S02]  /*9960*/  FMUL.FTZ R162, R31, R119 ;  /* 0x000000771fa27220 */ /* 0x000fe40000410000 */
[----:B------:R-:W-:-:S02]  /*9970*/  FMUL.FTZ R166, R140, R163 ;  /* 0x000000a38ca67220 */ /* 0x000fc40000410000 */
[----:B------:R-:W-:Y:S02]  /*9980*/  FMUL.FTZ R164, R31, R118 ;  /* 0x000000761fa47220 */ /* 0x000fe40000410000 */
[C---:B------:R-:W-:Y:S02]  /*9990*/  FFMA.FTZ R146, R139.reuse, R163, R146 ;  /* 0x000000a38b927223 */ /* 0x040fe40000010092 */
[C---:B------:R-:W-:Y:S02]  /*99a0*/  FMUL.FTZ R165, R142.reuse, R162 ;  /* 0x000000a28ea57220 */ /* 0x040fe40000410000 */
[----:B------:R-:W-:Y:S02]  /*99b0*/  FFMA.FTZ R145, R139, R161, -R166 ;  /* 0x000000a18b917223 */ /* 0x000fe400000108a6 */
[----:B------:R-:W-:Y:S02]  /*99c0*/  FMUL.FTZ R166, R142, R164 ;  /* 0x000000a48ea67220 */ /* 0x000fe40000410000 */
[----:B------:R-:W-:-:S02]  /*99d0*/  FADD.FTZ R143, R143, R146 ;  /* 0x000000928f8f7221 */ /* 0x000fc40000010000 */
[C---:B------:R-:W-:Y:S02]  /*99e0*/  FFMA.FTZ R146, R141.reuse, R164, R165 ;  /* 0x000000a48d927223 */ /* 0x040fe400000100a5 */
[----:B------:R-:W-:Y:S02]  /*99f0*/  FADD.FTZ R144, R144, R145 ;  /* 0x0000009190907221 */ /* 0x000fe40000010000 */
[----:B------:R-:W-:Y:S02]  /*9a00*/  FFMA.FTZ R145, R141, R162, -R166 ;  /* 0x000000a28d917223 */ /* 0x000fe400000108a6 */
[----:B------:R-:W-:Y:S02]  /*9a10*/  FMUL.FTZ R167, R30, R4 ;  /* 0x000000041ea77220 */ /* 0x000fe40000410000 */
[----:B------:R-:W-:Y:S02]  /*9a20*/  FADD.FTZ R165, R143, R146 ;  /* 0x000000928fa57221 */ /* 0x000fe40000010000 */
[----:B------:R-:W-:-:S02]  /*9a30*/  FMUL.FTZ R146, R29, R2 ;  /* 0x000000021d927220 */ /* 0x000fc40000410000 */
[----:B------:R-:W-:Y:S02]  /*9a40*/  FADD.FTZ R166, R144, R145 ;  /* 0x0000009190a67221 */ /* 0x000fe40000010000 */
[----:B------:R-:W-:Y:S02]  /*9a50*/  FADD.FTZ R82, R177, R82 ;  /* 0x00000052b1527221 */ /* 0x000fe40000010000 */
[-C--:B------:R-:W-:Y:S02]  /*9a60*/  FFMA.FTZ R143, R5, -R167.reuse, R228 ;  /* 0x800000a7058f7223 */ /* 0x080fe400000100e4 */
[----:B------:R-:W-:Y:S02]  /*9a70*/  FFMA.FTZ R144, R6, -R167, R227 ;  /* 0x800000a706907223 */ /* 0x000fe400000100e3 */
[----:B------:R-:W-:Y:S02]  /*9a80*/  FMUL.FTZ R169, R30, R67 ;  /* 0x000000431ea97220 */ /* 0x000fe40000410000 */
[----:B------:R-:W-:-:S02]  /*9a90*/  FMUL.FTZ R177, R66, UR35 ;  /* 0x0000002342b17c20 */ /* 0x000fc40008410000 */
[----:B------:R-:W-:Y:S02]  /*9aa0*/  FMUL.FTZ R167, R30, R117 ;  /* 0x000000751ea77220 */ /* 0x000fe40000410000 */
[----:B------:R-:W-:Y:S02]  /*9ab0*/  FADD.FTZ R81, R176, R81 ;  /* 0x00000051b0517221 */ /* 0x000fe40000010000 */
[-C--:B------:R-:W-:Y:S02]  /*9ac0*/  FFMA.FTZ R145, R3, -R146.reuse, R226 ;  /* 0x8000009203917223 */ /* 0x080fe400000100e2 */
[----:B------:R-:W-:Y:S02]  /*9ad0*/  FFMA.FTZ R176, R234, -R146, R225 ;  /* 0x80000092eab07223 */ /* 0x000fe400000100e1 */
[----:B------:R-:W-:Y:S02]  /*9ae0*/  FADD.FTZ R86, R179, R86 ;  /* 0x00000056b3567221 */ /* 0x000fe40000010000 */
[----:B------:R-:W-:-:S02]  /*9af0*/  FMUL.FTZ R146, R144, R169 ;  /* 0x000000a990927220 */ /* 0x000fc40000410000 */
[C---:B------:R-:W-:Y:S02]  /*9b00*/  FMUL.FTZ R185, R29.reuse, R236 ;  /* 0x000000ec1db97220 */ /* 0x040fe40000410000 */
[-C--:B------:R-:W-:Y:S02]  /*9b10*/  FMUL.FTZ R170, R144, R167.reuse ;  /* 0x000000a790aa7220 */ /* 0x080fe40000410000 */
[----:B------:R-:W-:Y:S02]  /*9b20*/  FFMA.FTZ R179, R236, UR34, -R177 ;  /* 0x00000022ecb37c23 */ /* 0x000fe400080108b1 */
[----:B------:R-:W-:Y:S02]  /*9b30*/  FMUL.FTZ R183, R29, R66 ;  /* 0x000000421db77220 */ /* 0x000fe40000410000 */
[----:B------:R-:W-:Y:S02]  /*9b40*/  FFMA.FTZ R168, R143, R167, R146 ;  /* 0x000000a78fa87223 */ /* 0x000fe40000010092 */
[----:B------:R-:W-:-:S02]  /*9b50*/  FMUL.FTZ R184, R176, R185 ;  /* 0x000000b9b0b87220 */ /* 0x000fc40000410000 */
[----:B------:R-:W-:Y:S02]  /*9b60*/  FFMA.FTZ R177, R143, R169, -R170 ;  /* 0x000000a98fb17223 */ /* 0x000fe400000108aa */
[----:B------:R-:W-:Y:S01]  /*9b70*/  FMUL.FTZ R146, R176, R179 ;  /* 0x000000b3b0927220 */ /* 0x000fe20000410000 */
[----:B------:R-:W-:Y:S01]  /*9b80*/  IADD3 R179, R116, 0x1e0, RZ ;  /* 0x000001e074b37810 */ /* 0x000fe20007ffe0ff */
[-C--:B------:R-:W-:Y:S02]  /*9b90*/  FMUL.FTZ R176, R176, R183.reuse ;  /* 0x000000b7b0b07220 */ /* 0x080fe40000410000 */
[----:B------:R-:W-:Y:S02]  /*9ba0*/  FADD.FTZ R165, R165, R168 ;  /* 0x000000a8a5a57221 */ /* 0x000fe40000010000 */
[----:B------:R-:W-:Y:S02]  /*9bb0*/  FADD.FTZ R166, R166, R177 ;  /* 0x000000b1a6a67221 */ /* 0x000fe40000010000 */
[----:B------:R-:W-:-:S02]  /*9bc0*/  FFMA.FTZ R184, R145, R183, R184 ;  /* 0x000000b791b87223 */ /* 0x000fc400000100b8 */
[----:B------:R-:W-:Y:S02]  /*9bd0*/  FFMA.FTZ R177, R145, R185, -R176 ;  /* 0x000000b991b17223 */ /* 0x000fe400000108b0 */
[----:B------:R-:W-:Y:S02]  /*9be0*/  FADD.FTZ R165, R165, R184 ;  /* 0x000000b8a5a57221 */ /* 0x000fe40000010000 */
[----:B------:R-:W-:Y:S01]  /*9bf0*/  FADD.FTZ R168, R166, R177 ;  /* 0x000000b1a6a87221 */ /* 0x000fe20000010000 */
[----:B------:R-:W-:Y:S01]  /*9c00*/  IADD3 R177, R116, 0x1c0, RZ ;  /* 0x000001c074b17810 */ /* 0x000fe20007ffe0ff */
[----:B------:R-:W-:Y:S02]  /*9c10*/  FADD.FTZ R165, R165, R156 ;  /* 0x0000009ca5a57221 */ /* 0x000fe40000010000 */
[----:B------:R-:W-:Y:S01]  /*9c20*/  FADD.FTZ R156, R168, R155 ;  /* 0x0000009ba89c7221 */ /* 0x000fe20000010000 */
[----:B------:R-:W-:Y:S01]  /*9c30*/  IADD3 R155, R116, 0x60, RZ ;  /* 0x00000060749b7810 */ /* 0x000fe20007ffe0ff */
[----:B------:R-:W-:-:S02]  /*9c40*/  FADD.FTZ R165, R165, R154 ;  /* 0x0000009aa5a57221 */ /* 0x000fc40000010000 */
[----:B------:R-:W-:Y:S02]  /*9c50*/  FADD.FTZ R156, R156, R147 ;  /* 0x000000939c9c7221 */ /* 0x000fe40000010000 */
[----:B------:R-:W-:Y:S01]  /*9c60*/  FADD.FTZ R152, R165, R152 ;  /* 0x00000098a5987221 */ /* 0x000fe20000010000 */
[----:B------:R-:W-:Y:S01]  /*9c70*/  IADD3 R165, R116, 0x100, RZ ;  /* 0x0000010074a57810 */ /* 0x000fe20007ffe0ff */
[----:B------:R-:W-:Y:S02]  /*9c80*/  FADD.FTZ R153, R156, R153 ;  /* 0x000000999c997221 */ /* 0x000fe40000010000 */
[----:B------:R-:W-:Y:S02]  /*9c90*/  FADD.FTZ R151, R152, R151 ;  /* 0x0000009798977221 */ /* 0x000fe40000010000 */
[----:B------:R-:W-:Y:S01]  /*9ca0*/  FADD.FTZ R150, R153, R150 ;  /* 0x0000009699967221 */ /* 0x000fe20000010000 */
[----:B------:R-:W-:Y:S01]  /*9cb0*/  IADD3 R153, R116, 0x40, RZ ;  /* 0x0000004074997810 */ /* 0x000fe20007ffe0ff */
[----:B------:R-:W-:Y:S01]  /*9cc0*/  FMUL.FTZ R170, R2, R183 ;  /* 0x000000b702aa7220 */ /* 0x000fe20000410000 */
[----:B------:R-:W-:Y:S01]  /*9cd0*/  IADD3 R183, R116, 0x220, RZ ;  /* 0x0000022074b77810 */ /* 0x000fe20007ffe0ff */
[----:B------:R-:W-:Y:S01]  /*9ce0*/  FADD.FTZ R150, R150, R149 ;  /* 0x0000009596967221 */ /* 0x000fe20000010000 */
[----:B------:R-:W-:Y:S01]  /*9cf0*/  LEA.HI.SX32 R149, R250, R116, 0x1b ;  /* 0x00000074fa957211 */ /* 0x000fe200078fdaff */
[----:B------:R-:W-:Y:S01]  /*9d00*/  FMUL.FTZ R176, R2, R185 ;  /* 0x000000b902b07220 */ /* 0x000fe20000410000 */
[----:B------:R-:W-:Y:S01]  /*9d10*/  STS [R235.X4+0x10a8], R170 ;  /* 0x0010a8aaeb007388 */ /* 0x000fe20000004800 */
[----:B------:R-:W-:Y:S01]  /*9d20*/  FADD.FTZ R171, R150, R171 ;  /* 0x000000ab96ab7221 */ /* 0x000fe20000010000 */
        /* <DEDUP_REMOVED lines=21> */
[----:B------:R-:W-:Y:S01]  /*9e80*/  FADD.FTZ R148, R151, R148 ;  /* 0x0000009497947221 */ /* 0x000fe20000010000 */
[----:B------:R0:W-:Y:S01]  /*9e90*/  STS [R235.X4+0x1090], R154 ;  /* 0x0010909aeb007388 */ /* 0x0001e20000004800 */
        /* <DEDUP_REMOVED lines=8> */
[----:B------:R-:W-:Y:S01]  /*9f20*/  FFMA.FTZ R54, R22, R191, R54 ;  /* 0x000000bf16367223 */ /* 0x000fe20000010036 */
[C---:B------:R-:W-:Y:S01]  /*9f30*/  IADD3 R171, R116.reuse, 0x160, RZ ;  /* 0x0000016074ab7810 */ /* 0x040fe20007ffe0ff */
[----:B------:R-:W-:Y:S01]  /*9f40*/  FADD.FTZ R147, R175, R186 ;  /* 0x000000baaf937221 */ /* 0x000fe20000010000 */
[----:B------:R-:W-:Y:S01]  /*9f50*/  STS [R235.X4+0x108c], R158 ;  /* 0x00108c9eeb007388 */ /* 0x000fe20000004800 */
[----:B------:R-:W-:Y:S01]  /*9f60*/  FADD.FTZ R148, R187, R172 ;  /* 0x000000acbb947221 */ /* 0x000fe20000010000 */
[C---:B------:R-:W-:Y:S01]  /*9f70*/  IADD3 R173, R116.reuse, 0x180, RZ ;  /* 0x0000018074ad7810 */ /* 0x040fe20007ffe0ff */
[----:B------:R-:W-:Y:S01]  /*9f80*/  FADD.FTZ R147, R147, R174 ;  /* 0x000000ae93937221 */ /* 0x000fe20000010000 */
[----:B------:R2:W-:Y:S01]  /*9f90*/  STS [R235.X4+0x1080], R150 ;  /* 0x00108096eb007388 */ /* 0x0005e20000004800 */
[----:B------:R-:W-:Y:S01]  /*9fa0*/  IADD3 R175, R116, 0x1a0, RZ ;  /* 0x000001a074af7810 */ /* 0x000fe20007ffe0ff */
[----:B------:R-:W-:Y:S01]  /*9fb0*/  FFMA.FTZ R232, -R48, R231, -RZ ;  /* 0x000000e730e87223 */ /* 0x000fe200000109ff */
[C---:B------:R-:W-:Y:S01]  /*9fc0*/  IADD3 R187, R116.reuse, 0x260, RZ ;  /* 0x0000026074bb7810 */ /* 0x040fe20007ffe0ff */
[----:B------:R3:W-:Y:S01]  /*9fd0*/  STS [R235.X4+0x1084], R152 ;  /* 0x00108498eb007388 */ /* 0x0007e20000004800 */
[----:B------:R-:W-:Y:S01]  /*9fe0*/  IADD3 R191, R116, 0x2a0, RZ ;  /* 0x000002a074bf7810 */ /* 0x000fe20007ffe0ff */
[----:B------:R-:W-:Y:S01]  /*9ff0*/  FADD.FTZ R85, R196, R85 ;  /* 0x00000055c4557221 */ /* 0x000fe20000010000 */
[-C--:B0-----:R-:W-:Y:S01]  /*a000*/  LEA.HI.SX32 R154, R159, R116.reuse, 0x1b ;  /* 0x000000749f9a7211 */ /* 0x081fe200078fdaff */
[----:B------:R-:W-:Y:S01]  /*a010*/  BAR.SYNC.DEFER_BLOCKING 0x0 ;  /* 0x0000000000007b1d */ /* 0x000fe20000010000 */
[-C--:B-1----:R-:W-:Y:S01]  /*a020*/  LEA.HI.SX32 R156, R163, R116.reuse, 0x1b ;  /* 0x00000074a39c7211 */ /* 0x082fe200078fdaff */
[----:B------:R-:W-:Y:S01]  /*a030*/  FADD.FTZ R83, R188, R83 ;  /* 0x00000053bc537221 */ /* 0x000fe20000010000 */
[-C--:B--2---:R-:W-:Y:S01]  /*a040*/  LEA.HI.SX32 R150, R151, R116.reuse, 0x1b ;  /* 0x0000007497967211 */ /* 0x084fe200078fdaff */
[C---:B------:R-:W-:Y:S01]  /*a050*/  FFMA.FTZ R240, -R50.reuse, R181, -RZ ;  /* 0x000000b532f07223 */ /* 0x040fe200000109ff */
[----:B------:R-:W-:Y:S01]  /*a060*/  LEA.HI.SX32 R151, R153, R116, 0x1b ;  /* 0x0000007499977211 */ /* 0x000fe200078fdaff */
[----:B------:R-:W-:Y:S01]  /*a070*/  FMUL.FTZ R244, R50, R180 ;  /* 0x000000b432f47220 */ /* 0x000fe20000410000 */
[----:B---3--:R-:W-:Y:S01]  /*a080*/  LEA.HI.SX32 R152, R155, R116, 0x1b ;  /* 0x000000749b987211 */ /* 0x008fe200078fdaff */
[----:B------:R-:W-:Y:S01]  /*a090*/  FMUL.FTZ R246, R49, R182 ;  /* 0x000000b631f67220 */ /* 0x000fe20000410000 */
[-C--:B------:R-:W-:Y:S01]  /*a0a0*/  LEA.HI.SX32 R153, R157, R116.reuse, 0x1b ;  /* 0x000000749d997211 */ /* 0x080fe200078fdaff */
[----:B------:R-:W-:Y:S01]  /*a0b0*/  FFMA.FTZ R242, -R49, R233, -RZ ;  /* 0x000000e931f27223 */ /* 0x000fe200000109ff */
[----:B------:R-:W-:Y:S01]  /*a0c0*/  LEA.HI.SX32 R155, R161, R116, 0x1b ;  /* 0x00000074a19b7211 */ /* 0x000fe200078fdaff */
[----:B------:R-:W-:Y:S01]  /*a0d0*/  FMUL.FTZ R250, R47, R230 ;  /* 0x000000e62ffa7220 */ /* 0x000fe20000410000 */
[-C--:B------:R-:W-:Y:S01]  /*a0e0*/  LEA.HI.SX32 R157, R165, R116.reuse, 0x1b ;  /* 0x00000074a59d7211 */ /* 0x080fe200078fdaff */
[----:B------:R-:W-:Y:S01]  /*a0f0*/  FFMA.FTZ R230, -R47, R229, -RZ ;  /* 0x000000e52fe67223 */ /* 0x000fe200000109ff */
[----:B------:R-:W-:Y:S01]  /*a100*/  LEA.HI.SX32 R158, R167, R116, 0x1b ;  /* 0x00000074a79e7211 */ /* 0x000fe200078fdaff */
[----:B------:R-:W-:Y:S01]  /*a110*/  FFMA.FTZ R126, -R36, R126, -RZ ;  /* 0x0000007e247e7223 */ /* 0x000fe200000109ff */
[----:B------:R-:W-:Y:S01]  /*a120*/  LEA.HI.SX32 R159, R169, R116, 0x1b ;  /* 0x00000074a99f7211 */ /* 0x000fe200078fdaff */
[----:B------:R-:W-:Y:S01]  /*a130*/  FFMA.FTZ R128, -R37, R128, -RZ ;  /* 0x0000008025807223 */ /* 0x000fe200000109ff */
[----:B------:R-:W-:Y:S01]  /*a140*/  LEA.HI.SX32 R160, R171, R116, 0x1b ;  /* 0x00000074aba07211 */ /* 0x000fe200078fdaff */
[----:B------:R-:W-:Y:S01]  /*a150*/  FMUL.FTZ R234, R234, R236 ;  /* 0x000000eceaea7220 */ /* 0x000fe20000410000 */
[----:B------:R-:W-:-:S02]  /*a160*/  LEA.HI.SX32 R161, R173, R116, 0x1b ;  /* 0x00000074ada17211 */ /* 0x000fc400078fdaff */
[-C--:B------:R-:W-:Y:S01]  /*a170*/  LEA.HI.SX32 R162, R175, R116.reuse, 0x1b ;  /* 0x00000074afa27211 */ /* 0x080fe200078fdaff */
[----:B------:R-:W0:Y:S01]  /*a180*/  LDS R180, [R150.X4+0x1100] ;  /* 0x0011000096b47984 */ /* 0x000e220000004800 */
[-C--:B------:R-:W-:Y:S02]  /*a190*/  LEA.HI.SX32 R163, R177, R116.reuse, 0x1b ;  /* 0x00000074b1a37211 */ /* 0x080fe400078fdaff */
[-C--:B------:R-:W-:Y:S01]  /*a1a0*/  LEA.HI.SX32 R164, R179, R116.reuse, 0x1b ;  /* 0x00000074b3a47211 */ /* 0x080fe200078fdaff */
[----:B------:R-:W1:Y:S01]  /*a1b0*/  LDS R181, [R151.X4+0x1180] ;  /* 0x0011800097b57984 */ /* 0x000e620000004800 */
[-C--:B------:R-:W-:Y:S02]  /*a1c0*/  LEA.HI.SX32 R165, R183, R116.reuse, 0x1b ;  /* 0x00000074b7a57211 */ /* 0x080fe400078fdaff */
[-C--:B------:R-:W-:Y:S01]  /*a1d0*/  LEA.HI.SX32 R166, R185, R116.reuse, 0x1b ;  /* 0x00000074b9a67211 */ /* 0x080fe200078fdaff */
[----:B------:R-:W2:Y:S01]  /*a1e0*/  LDS R182, [R152.X4+0x1200] ;  /* 0x0012000098b67984 */ /* 0x000ea20000004800 */
[----:B------:R-:W-:-:S02]  /*a1f0*/  LEA.HI.SX32 R167, R187, R116, 0x1b ;  /* 0x00000074bba77211 */ /* 0x000fc400078fdaff */
[-C--:B------:R-:W-:Y:S01]  /*a200*/  LEA.HI.SX32 R168, R189, R116.reuse, 0x1b ;  /* 0x00000074bda87211 */ /* 0x080fe200078fdaff */
[----:B------:R-:W3:Y:S01]  /*a210*/  LDS R183, [R153.X4+0x1280] ;  /* 0x0012800099b77984 */ /* 0x000ee20000004800 */
[-C--:B------:R-:W-:Y:S02]  /*a220*/  LEA.HI.SX32 R169, R191, R116.reuse, 0x1b ;  /* 0x00000074bfa97211 */ /* 0x080fe400078fdaff */
[-C--:B------:R-:W-:Y:S01]  /*a230*/  LEA.HI.SX32 R170, R193, R116.reuse, 0x1b ;  /* 0x00000074c1aa7211 */ /* 0x080fe200078fdaff */
[----:B------:R-:W4:Y:S01]  /*a240*/  LDS R184, [R154.X4+0x1300] ;  /* 0x001300009ab87984 */ /* 0x000f220000004800 */
[-C--:B------:R-:W-:Y:S02]  /*a250*/  LEA.HI.SX32 R171, R195, R116.reuse, 0x1b ;  /* 0x00000074c3ab7211 */ /* 0x080fe400078fdaff */
[-C--:B------:R-:W-:Y:S01]  /*a260*/  LEA.HI.SX32 R172, R197, R116.reuse, 0x1b ;  /* 0x00000074c5ac7211 */ /* 0x080fe200078fdaff */
[----:B------:R-:W0:Y:S01]  /*a270*/  LDS R185, [R155.X4+0x1380] ;  /* 0x001380009bb97984 */ /* 0x000e220000004800 */
[----:B------:R-:W-:-:S02]  /*a280*/  LEA.HI.SX32 R173, R199, R116, 0x1b ;  /* 0x00000074c7ad7211 */ /* 0x000fc400078fdaff */
[-C--:B------:R-:W-:Y:S01]  /*a290*/  LEA.HI.SX32 R174, R201, R116.reuse, 0x1b ;  /* 0x00000074c9ae7211 */ /* 0x080fe200078fdaff */
[----:B------:R-:W0:Y:S01]  /*a2a0*/  LDS R186, [R156.X4+0x1400] ;  /* 0x001400009cba7984 */ /* 0x000e220000004800 */
[-C--:B------:R-:W-:Y:S02]  /*a2b0*/  LEA.HI.SX32 R175, R203, R116.reuse, 0x1b ;  /* 0x00000074cbaf7211 */ /* 0x080fe400078fdaff */
[-C--:B------:R-:W-:Y:S01]  /*a2c0*/  LEA.HI.SX32 R176, R205, R116.reuse, 0x1b ;  /* 0x00000074cdb07211 */ /* 0x080fe200078fdaff */
[----:B------:R-:W0:Y:S01]  /*a2d0*/  LDS R187, [R157.X4+0x1480] ;  /* 0x001480009dbb7984 */ /* 0x000e220000004800 */
[-C--:B------:R-:W-:Y:S02]  /*a2e0*/  LEA.HI.SX32 R177, R207, R116.reuse, 0x1b ;  /* 0x00000074cfb17211 */ /* 0x080fe400078fdaff */
[-C--:B------:R-:W-:Y:S01]  /*a2f0*/  LEA.HI.SX32 R178, R209, R116.reuse, 0x1b ;  /* 0x00000074d1b27211 */ /* 0x080fe200078fdaff */
[----:B------:R-:W0:Y:S01]  /*a300*/  LDS R188, [R158.X4+0x1500] ;  /* 0x001500009ebc7984 */ /* 0x000e220000004800 */
[----:B------:R-:W-:-:S03]  /*a310*/  LEA.HI.SX32 R179, R237, R116, 0x1b ;  /* 0x00000074edb37211 */ /* 0x000fc600078fdaff */
        /* <DEDUP_REMOVED lines=26> */
[----:B-----5:R-:W-:-:S02]  /*a4c0*/  FMUL.FTZ R232, R42, R220 ;  /* 0x000000dc2ae87220 */ /* 0x020fc40000410000 */
[----:B------:R-:W-:Y:S01]  /*a4d0*/  FFMA.FTZ R220, -R42, R219, -RZ ;  /* 0x000000db2adc7223 */ /* 0x000fe200000109ff */
[----:B------:R5:W-:Y:S01]  /*a4e0*/  STS [R235.X4+0x2100], R244 ;  /* 0x002100f4eb007388 */ /* 0x000be20000004800 */
[C---:B-1----:R-:W-:Y:S02]  /*a4f0*/  FMUL.FTZ R240, R46.reuse, R228 ;  /* 0x000000e42ef07220 */ /* 0x042fe40000410000 */
[----:B------:R-:W-:Y:S01]  /*a500*/  FFMA.FTZ R228, -R46, R227, -RZ ;  /* 0x000000e32ee47223 */ /* 0x000fe200000109ff */
[----:B------:R1:W-:Y:S01]  /*a510*/  STS [R235.X4+0x2144], R220 ;  /* 0x002144dceb007388 */ /* 0x0003e20000004800 */
[C---:B--2---:R-:W-:Y:S02]  /*a520*/  FMUL.FTZ R242, R44.reuse, R224 ;  /* 0x000000e02cf27220 */ /* 0x044fe40000410000 */
[----:B------:R-:W-:Y:S01]  /*a530*/  FFMA.FTZ R224, -R44, R223, -RZ ;  /* 0x000000df2ce07223 */ /* 0x000fe200000109ff */
[----:B------:R2:W-:Y:S01]  /*a540*/  STS [R235.X4+0x211c], R230 ;  /* 0x00211ce6eb007388 */ /* 0x0005e20000004800 */
[----:B-----5:R-:W-:-:S02]  /*a550*/  FMUL.FTZ R244, R45, R226 ;  /* 0x000000e22df47220 */ /* 0x020fc40000410000 */
[----:B------:R-:W-:Y:S01]  /*a560*/  FFMA.FTZ R226, -R45, R225, -RZ ;  /* 0x000000e12de27223 */ /* 0x000fe200000109ff */
[----:B------:R5:W-:Y:S01]  /*a570*/  STS [R235.X4+0x2124], R228 ;  /* 0x002124e4eb007388 */ /* 0x000be20000004800 */
[C---:B-1----:R-:W-:Y:S02]  /*a580*/  FMUL.FTZ R220, R38.reuse, R212 ;  /* 0x000000d426dc7220 */ /* 0x042fe40000410000 */
[----:B------:R-:W-:Y:S01]  /*a590*/  FFMA.FTZ R212, -R38, R211, -RZ ;  /* 0x000000d326d47223 */ /* 0x000fe200000109ff */
[----:B------:R-:W-:Y:S01]  /*a5a0*/  MOV R211, UR38 ;  /* 0x0000002600d37c02 */ /* 0x000fe20008000f00 */
[C---:B--2---:R-:W-:Y:S01]  /*a5b0*/  FMUL.FTZ R230, R43.reuse, R222 ;  /* 0x000000de2be67220 */ /* 0x044fe20000410000 */
[----:B------:R1:W-:Y:S01]  /*a5c0*/  STS [R235.X4+0x2134], R224 ;  /* 0x002134e0eb007388 */ /* 0x0003e20000004800 */
[----:B------:R-:W-:Y:S01]  /*a5d0*/  FFMA.FTZ R222, -R43, R221, -RZ ;  /* 0x000000dd2bde7223 */ /* 0x000fe200000109ff */
[----:B------:R-:W-:Y:S01]  /*a5e0*/  LEA R211, R211, -R116, 0x1 ;  /* 0x80000074d3d37211 */ /* 0x000fe200078e08ff */
[----:B------:R-:W-:Y:S01]  /*a5f0*/  FMUL.FTZ R221, R119, UR35 ;  /* 0x0000002377dd7c20 */ /* 0x000fe20008410000 */
[----:B------:R2:W-:Y:S01]  /*a600*/  STS [R235.X4+0x212c], R226 ;  /* 0x00212ce2eb007388 */ /* 0x0005e20000004800 */
[C---:B-----5:R-:W-:Y:S01]  /*a610*/  FMUL.FTZ R228, R40.reuse, R216 ;  /* 0x000000d828e47220 */ /* 0x060fe20000410000 */
[----:B------:R-:W-:Y:S01]  /*a620*/  ISETP.GE.AND P0, PT, R211, 0x1, PT ;  /* 0x00000001d300780c */ /* 0x000fe20003f06270 */
[----:B------:R-:W-:Y:S01]  /*a630*/  FFMA.FTZ R216, -R40, R215, -RZ ;  /* 0x000000d728d87223 */ /* 0x000fe200000109ff */
[----:B------:R5:W-:Y:S01]  /*a640*/  STS [R235.X4+0x213c], R222 ;  /* 0x00213cdeeb007388 */ /* 0x000be20000004800 */
[----:B------:R-:W-:-:S02]  /*a650*/  FFMA.FTZ R221, R118, UR34, R221 ;  /* 0x0000002276dd7c23 */ /* 0x000fc400080100dd */
[C---:B-1----:R-:W-:Y:S01]  /*a660*/  FMUL.FTZ R224, R39.reuse, R214 ;  /* 0x000000d627e07220 */ /* 0x042fe20000410000 */
[----:B------:R1:W-:Y:S01]  /*a670*/  STS [R235.X4+0x2154], R216 ;  /* 0x002154d8eb007388 */ /* 0x0003e20000004800 */
[----:B------:R-:W-:Y:S02]  /*a680*/  FFMA.FTZ R214, -R39, R213, -RZ ;  /* 0x000000d527d67223 */ /* 0x000fe400000109ff */
[C---:B--2---:R-:W-:Y:S01]  /*a690*/  FMUL.FTZ R226, R41.reuse, R218 ;  /* 0x000000da29e27220 */ /* 0x044fe20000410000 */
[----:B------:R2:W-:Y:S01]  /*a6a0*/  STS [R235.X4+0x2158], R224 ;  /* 0x002158e0eb007388 */ /* 0x0005e20000004800 */
[----:B------:R-:W-:Y:S02]  /*a6b0*/  FFMA.FTZ R218, -R41, R217, -RZ ;  /* 0x000000d929da7223 */ /* 0x000fe400000109ff */
[----:B-----5:R-:W-:Y:S01]  /*a6c0*/  FMUL.FTZ R222, R37, R129 ;  /* 0x0000008125de7220 */ /* 0x020fe20000410000 */
[----:B------:R5:W-:Y:S01]  /*a6d0*/  STS [R235.X4+0x2148], R226 ;  /* 0x002148e2eb007388 */ /* 0x000be20000004800 */
[----:B------:R-:W-:-:S02]  /*a6e0*/  FMUL.FTZ R217, R236, UR35 ;  /* 0x00000023ecd97c20 */ /* 0x000fc40008410000 */
[----:B-1----:R-:W-:Y:S01]  /*a6f0*/  FFMA.FTZ R216, -R35, R124, -RZ ;  /* 0x0000007c23d87223 */ /* 0x002fe200000109ff */
[----:B------:R1:W-:Y:S01]  /*a700*/  STS [R235.X4+0x2168], R222 ;  /* 0x002168deeb007388 */ /* 0x0003e20000004800 */
[----:B------:R-:W-:Y:S02]  /*a710*/  FMUL.FTZ R124, R67, UR35 ;  /* 0x00000023437c7c20 */ /* 0x000fe40008410000 */
[----:B--2---:R-:W-:Y:S01]  /*a720*/  FMUL.FTZ R224, R35, R125 ;  /* 0x0000007d23e07220 */ /* 0x004fe20000410000 */
[----:B------:R2:W-:Y:S01]  /*a730*/  STS [R235.X4+0x214c], R218 ;  /* 0x00214cdaeb007388 */ /* 0x0005e20000004800 */
[----:B------:R-:W-:Y:S02]  /*a740*/  FMUL.FTZ R125, R121, UR35 ;  /* 0x00000023797d7c20 */ /* 0x000fe40008410000 */
[----:B-----5:R-:W-:Y:S01]  /*a750*/  FMUL.FTZ R226, R36, R127 ;  /* 0x0000007f24e27220 */ /* 0x020fe20000410000 */
[----:B------:R5:W-:Y:S01]  /*a760*/  STS [R235.X4+0x2160], R220 ;  /* 0x002160dceb007388 */ /* 0x000be20000004800 */
[----:B------:R-:W-:-:S02]  /*a770*/  FFMA.FTZ R219, R117, UR34, R124 ;  /* 0x0000002275db7c23 */ /* 0x000fc4000801007c */
[----:B-1----:R-:W-:Y:S01]  /*a780*/  FFMA.FTZ R222, R122, UR34, -R125 ;  /* 0x000000227ade7c23 */ /* 0x002fe2000801087d */
[----:B------:R1:W-:Y:S01]  /*a790*/  STS [R235.X4+0x2174], R126 ;  /* 0x0021747eeb007388 */ /* 0x0003e20000004800 */
[----:B------:R-:W-:Y:S02]  /*a7a0*/  FMUL.FTZ R127, R131, UR35 ;  /* 0x00000023837f7c20 */ /* 0x000fe40008410000 */
[----:B--2---:R-:W-:Y:S01]  /*a7b0*/  FMUL.FTZ R218, R117, UR35 ;  /* 0x0000002375da7c20 */ /* 0x004fe20008410000 */
[----:B------:R2:W-:Y:S01]  /*a7c0*/  STS [R235.X4+0x217c], R216 ;  /* 0x00217cd8eb007388 */ /* 0x0005e20000004800 */
[----:B------:R-:W-:Y:S02]  /*a7d0*/  FMUL.FTZ R124, R132, UR35 ;  /* 0x00000023847c7c20 */ /* 0x000fe40008410000 */
[----:B-----5:R-:W-:Y:S01]  /*a7e0*/  FMUL.FTZ R220, R118, UR35 ;  /* 0x0000002376dc7c20 */ /* 0x020fe20008410000 */
[----:B------:R-:W-:Y:S01]  /*a7f0*/  STS [R235.X4+0x2108], R246 ;  /* 0x002108f6eb007388 */ /* 0x000fe20000004800 */
[----:B------:R-:W-:-:S02]  /*a800*/  FMUL.FTZ R125, R133, UR35 ;  /* 0x00000023857d7c20 */ /* 0x000fc40008410000 */
[----:B-1----:R-:W-:Y:S01]  /*a810*/  FMUL.FTZ R126, R130, UR35 ;  /* 0x00000023827e7c20 */ /* 0x002fe20008410000 */
[----:B------:R-:W-:Y:S01]  /*a820*/  STS [R235.X4+0x2110], R248 ;  /* 0x002110f8eb007388 */ /* 0x000fe20000004800 */
[----:B------:R-:W-:Y:S02]  /*a830*/  FFMA.FTZ R217, R66, UR34, R217 ;  /* 0x0000002242d97c23 */ /* 0x000fe400080100d9 */
[----:B--2---:R-:W-:Y:S01]  /*a840*/  FMUL.FTZ R216, R122, UR35 ;  /* 0x000000237ad87c20 */ /* 0x004fe20008410000 */
[----:B------:R-:W-:Y:S01]  /*a850*/  STS [R235.X4+0x2118], R250 ;  /* 0x002118faeb007388 */ /* 0x000fe20000004800 */
[----:B------:R-:W-:Y:S02]  /*a860*/  FFMA.FTZ R218, R67, UR34, -R218 ;  /* 0x0000002243da7c23 */ /* 0x000fe400080108da */
[----:B------:R-:W-:Y:S01]  /*a870*/  FFMA.FTZ R220, R119, UR34, -R220 ;  /* 0x0000002277dc7c23 */ /* 0x000fe200080108dc */
[----:B------:R-:W-:Y:S01]  /*a880*/  STS [R235.X4+0x2120], R240 ;  /* 0x002120f0eb007388 */ /* 0x000fe20000004800 */
[----:B------:R-:W-:-:S02]  /*a890*/  FFMA.FTZ R216, R121, UR34, R216 ;  /* 0x0000002279d87c23 */ /* 0x000fc400080100d8 */
[----:B------:R-:W-:Y:S01]  /*a8a0*/  FFMA.FTZ R215, R131, UR34, -R126 ;  /* 0x0000002283d77c23 */ /* 0x000fe2000801087e */
[----:B------:R-:W-:Y:S01]  /*a8b0*/  STS [R235.X4+0x2128], R244 ;  /* 0x002128f4eb007388 */ /* 0x000fe20000004800 */
[----:B------:R-:W-:-:S03]  /*a8c0*/  FFMA.FTZ R213, R133, UR34, -R124 ;  /* 0x0000002285d57c23 */ /* 0x000fc6000801087c */
        /* <DEDUP_REMOVED lines=8> */
[----:B------:R1:W-:Y:S01]  /*a950*/  STS [R235.X4+0x2170], R226 ;  /* 0x002170e2eb007388 */ /* 0x0003e20000004800 */
[----:B--2---:R-:W-:-:S03]  /*a960*/  FFMA.FTZ R212, R132, UR34, R125 ;  /* 0x0000002284d47c23 */ /* 0x004fc6000801007d */
[----:B------:R1:W-:Y:S04]  /*a970*/  STS [R235.X4+0x2178], R224 ;  /* 0x002178e0eb007388 */ /* 0x0003e80000004800 */
[----:B------:R-:W-:Y:S06]  /*a980*/  BAR.SYNC.DEFER_BLOCKING 0x0 ;  /* 0x0000000000007b1d */ /* 0x000fec0000010000 */
[----:B------:R-:W-:Y:S05]  /*a990*/  @!P0 BRA `(.L_x_9203) ;  /* 0x0000035000008947 */ /* 0x000fea0003800000 */
[----:B01-34-:R-:W-:Y:S01]  /*a9a0*/  ULDC.64 UR34, c[0x0][0x2b8] ;  /* 0x0000ae0000227ab9 */ /* 0x01bfe20000000a00 */
[----:B------:R-:W0:Y:S01]  /*a9b0*/  LDS R223, [R238.X4+0x2100] ;  /* 0x00210000eedf7984 */ /* 0x000e220000004800 */
[----:B------:R-:W-:Y:S01]  /*a9c0*/  USHF.R.U64 UR41, UR34, 0x1, UR35 ;  /* 0x0000000122297899 */ /* 0x000fe20008001223 */
[----:B------:R-:W-:Y:S01]  /*a9d0*/  MOV R129, UR7 ;  /* 0x0000000700817c02 */ /* 0x000fe20008000f00 */
[----:B------:R-:W-:Y:S01]  /*a9e0*/  USHF.R.U32.HI UR50, URZ, 0x1, UR35 ;  /* 0x000000013f327899 */ /* 0x000fe20008011623 */
[----:B------:R-:W-:Y:S01]  /*a9f0*/  MOV R125, UR7 ;  /* 0x00000007007d7c02 */ /* 0x000fe20008000f00 */
[----:B------:R-:W-:-:S02]  /*aa00*/  ULDC.64 UR32, c[0x0][0x298] ;  /* 0x0000a60000207ab9 */ /* 0x000fc40000000a00 */
[----:B------:R-:W-:Y:S02]  /*aa10*/  ULDC.64 UR34, c[0x0][0x2a0] ;  /* 0x0000a80000227ab9 */ /* 0x000fe40000000a00 */
[----:B------:R-:W-:Y:S02]  /*aa20*/  UIMAD UR48, UR15, UR34, URZ ;  /* 0x000000220f3072a4 */ /* 0x000fe4000f8e023f */
[----:B------:R-:W-:Y:S02]  /*aa30*/  UIMAD.WIDE.U32 UR46, UR14, UR34, URZ ;  /* 0x000000220e2e72a5 */ /* 0x000fe4000f8e003f */
[----:B------:R-:W-:Y:S02]  /*aa40*/  UIMAD UR35, UR14, UR35, UR48 ;  /* 0x000000230e2372a4 */ /* 0x000fe4000f8e0230 */
[----:B------:R-:W-:Y:S02]  /*aa50*/  USHF.R.U32.HI UR52, URZ, 0x1, UR33 ;  /* 0x000000013f347899 */ /* 0x000fe40008011621 */
[----:B------:R-:W-:-:S02]  /*aa60*/  USHF.R.U64 UR51, UR32, 0x1, UR33 ;  /* 0x0000000120337899 */ /* 0x000fc40008001221 */
[----:B------:R-:W-:Y:S02]  /*aa70*/  ULDC.64 UR36, c[0x0][0x2d0] ;  /* 0x0000b40000247ab9 */ /* 0x000fe40000000a00 */
[----:B------:R-:W-:Y:S02]  /*aa80*/  UIADD3 UR47, UR47, UR35, URZ ;  /* 0x000000232f2f7290 */ /* 0x000fe4000fffe03f */
[----:B------:R-:W-:Y:S02]  /*aa90*/  ULEA UR53, UR26, 0xfffffc00, 0xa ;  /* 0xfffffc001a357891 */ /* 0x000fe4000f8e503f */
[----:B------:R-:W-:Y:S02]  /*aaa0*/  ULDC.64 UR32, c[0x0][0x2b0] ;  /* 0x0000ac0000207ab9 */ /* 0x000fe40000000a00 */
[----:B------:R-:W-:Y:S02]  /*aab0*/  ULDC.64 UR34, c[0x0][0x2c0] ;  /* 0x0000b00000227ab9 */ /* 0x000fe40000000a00 */
[----:B------:R-:W-:Y:S01]  /*aac0*/  UIMAD UR36, UR40, UR36, URZ ;  /* 0x00000024282472a4 */ /* 0x000fe2000f8e023f */
[----:B------:R-:W-:Y:S01]  /*aad0*/  IADD3 R126, P0, R116, UR53, RZ ;  /* 0x00000035747e7c10 */ /* 0x000fe2000ff1e0ff */
[----:B------:R-:W-:Y:S01]  /*aae0*/  UIMAD UR32, UR40, UR32, URZ ;  /* 0x00000020282072a4 */ /* 0x000fe2000f8e023f */
[----:B------:R-:W-:Y:S01]  /*aaf0*/  MOV R124, UR53 ;  /* 0x00000035007c7c02 */ /* 0x000fe20008000f00 */
[----:B------:R-:W-:-:S02]  /*ab00*/  UIMAD UR52, UR52, UR12, URZ ;  /* 0x0000000c343472a4 */ /* 0x000fc4000f8e023f */
[----:B------:R-:W-:Y:S01]  /*ab10*/  UIMAD UR54, UR15, UR34, URZ ;  /* 0x000000220f3672a4 */ /* 0x000fe2000f8e023f */
[----:B------:R-:W-:Y:S01]  /*ab20*/  LEA.HI.X.SX32 R127, R124, RZ, 0x1, P0 ;  /* 0x000000ff7c7f7211 */ /* 0x000fe200000f0eff */
[----:B------:R-:W-:Y:S02]  /*ab30*/  UIMAD UR49, UR7, UR37, UR36 ;  /* 0x00000025073172a4 */ /* 0x000fe4000f8e0224 */
[----:B------:R-:W-:Y:S02]  /*ab40*/  UIMAD UR52, UR13, UR51, UR52 ;  /* 0x000000330d3472a4 */ /* 0x000fe4000f8e0234 */
[----:B------:R-:W-:Y:S01]  /*ab50*/  UIMAD.WIDE.U32 UR46, UR12, UR51, UR46 ;  /* 0x000000330c2e72a5 */ /* 0x000fe2000f8e002e */
[--C-:B------:R-:W-:Y:S01]  /*ab60*/  IMAD.WIDE.U32 R128, R129, c[0x0][0x2b0], R126.reuse ;  /* 0x0000ac0081807a25 */ /* 0x100fe200078e007e */
[----:B------:R-:W-:Y:S02]  /*ab70*/  UIMAD.WIDE.U32 UR36, UR14, UR34, URZ ;  /* 0x000000220e2472a5 */ /* 0x000fe4000f8e003f */
[----:B------:R-:W-:Y:S01]  /*ab80*/  UIMAD UR35, UR14, UR35, UR54 ;  /* 0x000000230e2372a4 */ /* 0x000fe2000f8e0236 */
[----:B------:R-:W-:Y:S01]  /*ab90*/  IMAD.WIDE.U32 R126, R125, c[0x0][0x2d0], R126 ;  /* 0x0000b4007d7e7a25 */ /* 0x000fe200078e007e */
[----:B------:R-:W-:-:S02]  /*aba0*/  UIMAD UR48, UR7, UR33, UR32 ;  /* 0x00000021073072a4 */ /* 0x000fc4000f8e0220 */
[----:B------:R-:W-:Y:S02]  /*abb0*/  UIADD3 UR51, UR47, UR52, URZ ;  /* 0x000000342f337290 */ /* 0x000fe4000fffe03f */
[----:B------:R-:W-:Y:S01]  /*abc0*/  ULDC.64 UR32, c[0x0][0x318] ;  /* 0x0000c60000207ab9 */ /* 0x000fe20000000a00 */
[----:B------:R-:W-:Y:S01]  /*abd0*/  IADD3 R127, R127, UR49, RZ ;  /* 0x000000317f7f7c10 */ /* 0x000fe2000fffe0ff */
[----:B------:R-:W-:Y:S01]  /*abe0*/  UIMAD UR50, UR50, UR12, URZ ;  /* 0x0000000c323272a4 */ /* 0x000fe2000f8e023f */
[----:B------:R-:W-:Y:S01]  /*abf0*/  IADD3 R125, R129, UR48, RZ ;  /* 0x00000030817d7c10 */ /* 0x000fe2000fffe0ff */
[----:B------:R-:W-:Y:S02]  /*ac00*/  UIADD3 UR37, UR37, UR35, URZ ;  /* 0x0000002325257290 */ /* 0x000fe4000fffe03f */
[----:B------:R-:W-:Y:S02]  /*ac10*/  ULEA UR47, UP0, UR46, UR32, 0x3 ;  /* 0x000000202e2f7291 */ /* 0x000fe4000f80183f */
[----:B------:R-:W-:-:S02]  /*ac20*/  UIMAD UR34, UR13, UR41, UR50 ;  /* 0x000000290d2272a4 */ /* 0x000fc4000f8e0232 */
[----:B------:R-:W-:Y:S02]  /*ac30*/  UIMAD.WIDE.U32 UR36, UR12, UR41, UR36 ;  /* 0x000000290c2472a5 */ /* 0x000fe4000f8e0024 */
[----:B------:R-:W-:Y:S01]  /*ac40*/  ULEA.HI.X UR46, UR46, UR33, UR51, 0x3, UP0 ;  /* 0x000000212e2e7291 */ /* 0x000fe200080f1c33 */
[C---:B------:R-:W-:Y:S01]  /*ac50*/  LEA R124, P0, R128.reuse, UR47, 0x2 ;  /* 0x0000002f807c7c11 */ /* 0x040fe2000f8010ff */
[----:B------:R-:W-:Y:S02]  /*ac60*/  UIADD3 UR34, UR37, UR34, URZ ;  /* 0x0000002225227290 */ /* 0x000fe4000fffe03f */
[----:B------:R-:W-:Y:S02]  /*ac70*/  ULDC.64 UR32, c[0x0][0x320] ;  /* 0x0000c80000207ab9 */ /* 0x000fe40000000a00 */
[----:B------:R-:W-:Y:S01]  /*ac80*/  ULEA UR32, UP0, UR36, UR32, 0x3 ;  /* 0x0000002024207291 */ /* 0x000fe2000f80183f */
[----:B------:R-:W-:-:S03]  /*ac90*/  LEA.HI.X R125, R128, UR46, R125, 0x2, P0 ;  /* 0x0000002e807d7c11 */ /* 0x000fc600080f147d */
[----:B------:R-:W-:Y:S02]  /*aca0*/  ULEA.HI.X UR33, UR36, UR33, UR34, 0x3, UP0 ;  /* 0x0000002124217291 */ /* 0x000fe400080f1c22 */
[C---:B------:R-:W-:Y:S01]  /*acb0*/  LEA R128, P0, R126.reuse, UR32, 0x2 ;  /* 0x000000207e807c11 */ /* 0x040fe2000f8010ff */
[----:B------:R1:W-:Y:S03]  /*acc0*/  RED.E.ADD.F32.FTZ.RN.STRONG.GPU [R124.64], R237 ;  /* 0x000000ed7c00798e */ /* 0x0003e6000c10e7aa */
[----:B------:R-:W-:-:S05]  /*acd0*/  LEA.HI.X R129, R126, UR33, R127, 0x2, P0 ;  /* 0x000000217e817c11 */ /* 0x000fca00080f147f */
[----:B0-----:R1:W-:Y:S04]  /*ace0*/  RED.E.ADD.F32.FTZ.RN.STRONG.GPU [R128.64], R223 ;  /* 0x000000df8000798e */ /* 0x0013e8000c10e7aa */
.L_x_9203:
[----:B01-34-:R-:W-:Y:S05]  /*acf0*/  BSYNC B0 ;  /* 0x0000000000007941 */ /* 0x01bfea0003800000 */
.L_x_9202:
        /* <DEDUP_REMOVED lines=67> */
.L_x_9205:
[----:B0-----:R-:W-:Y:S05]  /*b130*/  BSYNC B0 ;  /* 0x0000000000007941 */ /* 0x001fea0003800000 */
.L_x_9204:
[----:B------:R-:W0:Y:S01]  /*b140*/  LDS R151, [R151.X4+0x2200] ;  /* 0x0022000097977984 */ /* 0x000e220000004800 */
[----:B------:R-:W-:Y:S01]  /*b150*/  BSSY B0, `(.L_x_9206) ;  /* 0x0000004000007945 */ /* 0x000fe20003800000 */
[----:B------:R-:W-:Y:S05]  /*b160*/  @!P1 BRA `(.L_x_9207) ;  /* 0x0000002000009947 */ /* 0x000fea0003800000 */
[----:B------:R2:W-:Y:S04]  /*b170*/  RED.E.ADD.F32.FTZ.RN.STRONG.GPU [R124.64+-0xf00], R181 ;  /* 0xfff100b57c00798e */ /* 0x0005e8000c10e7aa */
[----:B0-----:R2:W-:Y:S02]  /*b180*/  RED.E.ADD.F32.FTZ.RN.STRONG.GPU [R126.64+-0xf00], R151 ;  /* 0xfff100977e00798e */ /* 0x0015e4000c10e7aa */
.L_x_9207:
[----:B------:R-:W-:Y:S05]  /*b190*/  BSYNC B0 ;  /* 0x0000000000007941 */ /* 0x000fea0003800000 */
.L_x_9206:
[----:B-1----:R1:W3:Y:S01]  /*b1a0*/  LDS R129, [R152.X4+0x2280] ;  /* 0x0022800098817984 */ /* 0x0022e20000004800 */
[----:B------:R-:W-:Y:S01]  /*b1b0*/  BSSY B0, `(.L_x_9208) ;  /* 0x0000004000007945 */ /* 0x000fe20003800000 */
[----:B------:R-:W-:Y:S05]  /*b1c0*/  @!P2 BRA `(.L_x_9209) ;  /* 0x000000200000a947 */ /* 0x000fea0003800000 */
[----:B------:R4:W-:Y:S04]  /*b1d0*/  RED.E.ADD.F32.FTZ.RN.STRONG.GPU [R124.64+-0xe80], R182 ;  /* 0xfff180b67c00798e */ /* 0x0009e8000c10e7aa */
[----:B---3--:R4:W-:Y:S02]  /*b1e0*/  RED.E.ADD.F32.FTZ.RN.STRONG.GPU [R126.64+-0xe80], R129 ;  /* 0xfff180817e00798e */ /* 0x0089e4000c10e7aa */
.L_x_9209:
[----:B------:R-:W-:Y:S05]  /*b1f0*/  BSYNC B0 ;  /* 0x0000000000007941 */ /* 0x000fea0003800000 */
.L_x_9208:
        /* <DEDUP_REMOVED lines=12> */
.L_x_9211:
[----:B------:R-:W-:Y:S05]  /*b2c0*/  BSYNC B0 ;  /* 0x0000000000007941 */ /* 0x000fea0003800000 */
.L_x_9210:
[----:B---34-:R3:W4:Y:S01]  /*b2d0*/  LDS R129, [R154.X4+0x2380] ;  /* 0x002380009a817984 */ /* 0x0187220000004800 */
[----:B------:R-:W-:Y:S01]  /*b2e0*/  BSSY B0, `(.L_x_9212) ;  /* 0x0000004000007945 */ /* 0x000fe20003800000 */
[----:B------:R-:W-:Y:S05]  /*b2f0*/  @!P0 BRA `(.L_x_9213) ;  /* 0x0000002000008947 */ /* 0x000fea0003800000 */
[----:B------:R2:W-:Y:S04]  /*b300*/  RED.E.ADD.F32.FTZ.RN.STRONG.GPU [R124.64+-0xd80], R184 ;  /* 0xfff280b87c00798e */ /* 0x0005e8000c10e7aa */
[----:B----4-:R2:W-:Y:S02]  /*b310*/  RED.E.ADD.F32.FTZ.RN.STRONG.GPU [R126.64+-0xd80], R129 ;  /* 0xfff280817e00798e */ /* 0x0105e4000c10e7aa */
.L_x_9213:
[----:B------:R-:W-:Y:S05]  /*b320*/  BSYNC B0 ;  /* 0x0000000000007941 */ /* 0x000fea0003800000 */
.L_x_9212:
[----:B------:R-:W2:Y:S01]  /*b330*/  LDS R155, [R155.X4+0x2400] ;  /* 0x002400009b9b7984 */ /* 0x000ea20000004800 */
[----:B------:R-:W-:Y:S01]  /*b340*/  BSSY B0, `(.L_x_9214) ;  /* 0x0000004000007945 */ /* 0x000fe20003800000 */
[----:B------:R-:W-:Y:S05]  /*b350*/  @!P1 BRA `(.L_x_9215) ;  /* 0x0000002000009947 */ /* 0x000fea0003800000 */
[----:B------:R3:W-:Y:S04]  /*b360*/  RED.E.ADD.F32.FTZ.RN.STRONG.GPU [R124.64+-0xd00], R185 ;  /* 0xfff300b97c00798e */ /* 0x0007e8000c10e7aa */
[----:B--2---:R3:W-:Y:S02]  /*b370*/  RED.E.ADD.F32.FTZ.RN.STRONG.GPU [R126.64+-0xd00], R155 ;  /* 0xfff3009b7e00798e */ /* 0x0047e4000c10e7aa */
.L_x_9215:
[----:B------:R-:W-:Y:S05]  /*b380*/  BSYNC B0 ;  /* 0x0000000000007941 */ /* 0x000fea0003800000 */
.L_x_9214:
[----:B--2-4-:R2:W4:Y:S01]  /*b390*/  LDS R129, [R156.X4+0x2480] ;  /* 0x002480009c817984 */ /* 0x0145220000004800 */
[----:B------:R-:W-:Y:S01]  /*b3a0*/  BSSY B0, `(.L_x_9216) ;  /* 0x0000004000007945 */ /* 0x000fe20003800000 */
[----:B------:R-:W-:Y:S05]  /*b3b0*/  @!P2 BRA `(.L_x_9217) ;  /* 0x000000200000a947 */ /* 0x000fea0003800000 */
[----:B------:R2:W-:Y:S04]  /*b3c0*/  RED.E.ADD.F32.FTZ.RN.STRONG.GPU [R124.64+-0xc80], R186 ;  /* 0xfff380ba7c00798e */ /* 0x0005e8000c10e7aa */
[----:B----4-:R2:W-:Y:S02]  /*b3d0*/  RED.E.ADD.F32.FTZ.RN.STRONG.GPU [R126.64+-0xc80], R129 ;  /* 0xfff380817e00798e */ /* 0x0105e4000c10e7aa */
.L_x_9217:
[----:B------:R-:W-:Y:S05]  /*b3e0*/  BSYNC B0 ;  /* 0x0000000000007941 */ /* 0x000fea0003800000 */
.L_x_9216:
[----:B------:R-:W2:Y:S01]  /*b3f0*/  LDS R157, [R157.X4+0x2500] ;  /* 0x002500009d9d7984 */ /* 0x000ea20000004800 */
[----:B------:R-:W-:Y:S01]  /*b400*/  BSSY B0, `(.L_x_9218) ;  /* 0x0000004000007945 */ /* 0x000fe20003800000 */
[----:B------:R-:W-:Y:S05]  /*b410*/  @!P3 BRA `(.L_x_9219) ;  /* 0x000000200000b947 */ /* 0x000fea0003800000 */
[----:B------:R3:W-:Y:S04]  /*b420*/  RED.E.ADD.F32.FTZ.RN.STRONG.GPU [R124.64+-0xc00], R187 ;  /* 0xfff400bb7c00798e */ /* 0x0007e8000c10e7aa */
[----:B--2---:R3:W-:Y:S02]  /*b430*/  RED.E.ADD.F32.FTZ.RN.STRONG.GPU [R126.64+-0xc00], R157 ;  /* 0xfff4009d7e00798e */ /* 0x0047e4000c10e7aa */
.L_x_9219:
[----:B------:R-:W-:Y:S05]  /*b440*/  BSYNC B0 ;  /* 0x0000000000007941 */ /* 0x000fea0003800000 */
.L_x_9218:
[----:B--2-4-:R2:W4:Y:S01]  /*b450*/  LDS R129, [R158.X4+0x2580] ;  /* 0x002580009e817984 */ /* 0x0145220000004800 */
[----:B------:R-:W-:Y:S01]  /*b460*/  BSSY B0, `(.L_x_9220) ;  /* 0x0000004000007945 */ /* 0x000fe20003800000 */
[----:B------:R-:W-:Y:S05]  /*b470*/  @!P4 BRA `(.L_x_9221) ;  /* 0x000000200000c947 */ /* 0x000fea0003800000 */
[----:B------:R2:W-:Y:S04]  /*b480*/  RED.E.ADD.F32.FTZ.RN.STRONG.GPU [R124.64+-0xb80], R188 ;  /* 0xfff480bc7c00798e */ /* 0x0005e8000c10e7aa */
[----:B----4-:R2:W-:Y:S02]  /*b490*/  RED.E.ADD.F32.FTZ.RN.STRONG.GPU [R126.64+-0xb80], R129 ;  /* 0xfff480817e00798e */ /* 0x0105e4000c10e7aa */
.L_x_9221:
[----:B------:R-:W-:Y:S05]  /*b4a0*/  BSYNC B0 ;  /* 0x0000000000007941 */ /* 0x000fea0003800000 */
.L_x_9220:
[----:B------:R-:W2:Y:S01]  /*b4b0*/  LDS R159, [R159.X4+0x2600] ;  /* 0x002600009f9f7984 */ /* 0x000ea20000004800 */
[----:B------:R-:W-:Y:S01]  /*b4c0*/  BSSY B0, `(.L_x_9222) ;  /* 0x0000004000007945 */ /* 0x000fe20003800000 */
[----:B------:R-:W-:Y:S05]  /*b4d0*/  @!P5 BRA `(.L_x_9223) ;  /* 0x000000200000d947 */ /* 0x000fea0003800000 */
[----:B------:R3:W-:Y:S04]  /*b4e0*/  RED.E.ADD.F32.FTZ.RN.STRONG.GPU [R124.64+-0xb00], R189 ;  /* 0xfff500bd7c00798e */ /* 0x0007e8000c10e7aa */
[----:B--2---:R3:W-:Y:S02]  /*b4f0*/  RED.E.ADD.F32.FTZ.RN.STRONG.GPU [R126.64+-0xb00], R159 ;  /* 0xfff5009f7e00798e */ /* 0x0047e4000c10e7aa */
.L_x_9223:
[----:B------:R-:W-:Y:S05]  /*b500*/  BSYNC B0 ;  /* 0x0000000000007941 */ /* 0x000fea0003800000 */
.L_x_9222:
        /* <DEDUP_REMOVED lines=12> */
.L_x_9225:
[----:B--2---:R-:W-:Y:S05]  /*b5d0*/  BSYNC B0 ;  /* 0x0000000000007941 */ /* 0x004fea0003800000 */
.L_x_9224:
[----:B------:R-:W2:Y:S01]  /*b5e0*/  LDS R161, [R161.X4+0x2700] ;  /* 0x00270000a1a17984 */ /* 0x000ea20000004800 */
[----:B------:R-:W-:Y:S01]  /*b5f0*/  BSSY B0, `(.L_x_9226) ;  /* 0x0000004000007945 */ /* 0x000fe20003800000 */
[----:B------:R-:W-:Y:S05]  /*b600*/  @!P0 BRA `(.L_x_9227) ;  /* 0x0000002000008947 */ /* 0x000fea0003800000 */
[----:B------:R3:W-:Y:S04]  /*b610*/  RED.E.ADD.F32.FTZ.RN.STRONG.GPU [R124.64+-0xa00], R191 ;  /* 0xfff600bf7c00798e */ /* 0x0007e8000c10e7aa */
[----:B--2---:R3:W-:Y:S02]  /*b620*/  RED.E.ADD.F32.FTZ.RN.STRONG.GPU [R126.64+-0xa00], R161 ;  /* 0xfff600a17e00798e */ /* 0x0047e4000c10e7aa */
.L_x_9227:
[----:B------:R-:W-:Y:S05]  /*b630*/  BSYNC B0 ;  /* 0x0000000000007941 */ /* 0x000fea0003800000 */
.L_x_9226:
[----:B----4-:R4:W3:Y:S01]  /*b640*/  LDS R129, [R162.X4+0x2780] ;  /* 0x00278000a2817984 */ /* 0x0108e20000004800 */
[----:B------:R-:W-:Y:S01]  /*b650*/  BSSY B0, `(.L_x_9228) ;  /* 0x0000004000007945 */ /* 0x000fe20003800000 */
[----:B------:R-:W-:Y:S05]  /*b660*/  @!P1 BRA `(.L_x_9229) ;  /* 0x0000002000009947 */ /* 0x000fea0003800000 */
[----:B------:R4:W-:Y:S04]  /*b670*/  RED.E.ADD.F32.FTZ.RN.STRONG.GPU [R124.64+-0x980], R192 ;  /* 0xfff680c07c00798e */ /* 0x0009e8000c10e7aa */
[----:B---3--:R4:W-:Y:S02]  /*b680*/  RED.E.ADD.F32.FTZ.RN.STRONG.GPU [R126.64+-0x980], R129 ;  /* 0xfff680817e00798e */ /* 0x0089e4000c10e7aa */
.L_x_9229:
[----:B------:R-:W-:Y:S05]  /*b690*/  BSYNC B0 ;  /* 0x0000000000007941 */ /* 0x000fea0003800000 */
.L_x_9228:
[----:B------:R-:W4:Y:S01]  /*b6a0*/  LDS R163, [R163.X4+0x2800] ;  /* 0x00280000a3a37984 */ /* 0x000f220000004800 */
[----:B------:R-:W-:Y:S01]  /*b6b0*/  BSSY B0, `(.L_x_9230) ;  /* 0x0000004000007945 */ /* 0x000fe20003800000 */
[----:B------:R-:W-:Y:S05]  /*b6c0*/  @!P2 BRA `(.L_x_9231) ;  /* 0x000000200000a947 */ /* 0x000fea0003800000 */
[----:B------:R4:W-:Y:S04]  /*b6d0*/  RED.E.ADD.F32.FTZ.RN.STRONG.GPU [R124.64+-0x900], R193 ;  /* 0xfff700c17c00798e */ /* 0x0009e8000c10e7aa */
[----:B----4-:R4:W-:Y:S02]  /*b6e0*/  RED.E.ADD.F32.FTZ.RN.STRONG.GPU [R126.64+-0x900], R163 ;  /* 0xfff700a37e00798e */ /* 0x0109e4000c10e7aa */
.L_x_9231:
[----:B------:R-:W-:Y:S05]  /*b6f0*/  BSYNC B0 ;  /* 0x0000000000007941 */ /* 0x000fea0003800000 */
.L_x_9230:
[----:B---34-:R3:W4:Y:S01]  /*b700*/  LDS R129, [R164.X4+0x2880] ;  /* 0x00288000a4817984 */ /* 0x0187220000004800 */
[----:B------:R-:W-:Y:S01]  /*b710*/  BSSY B0, `(.L_x_9232) ;  /* 0x0000004000007945 */ /* 0x000fe20003800000 */
[----:B------:R-:W-:Y:S05]  /*b720*/  @!P3 BRA `(.L_x_9233) ;  /* 0x000000200000b947 */ /* 0x000fea0003800000 */
[----:B------:R3:W-:Y:S04]  /*b730*/  RED.E.ADD.F32.FTZ.RN.STRONG.GPU [R124.64+-0x880], R194 ;  /* 0xfff780c27c00798e */ /* 0x0007e8000c10e7aa */
[----:B----4-:R3:W-:Y:S02]  /*b740*/  RED.E.ADD.F32.FTZ.RN.STRONG.GPU [R126.64+-0x880], R129 ;  /* 0xfff780817e00798e */ /* 0x0107e4000c10e7aa */
.L_x_9233:
[----:B------:R-:W-:Y:S05]  /*b750*/  BSYNC B0 ;  /* 0x0000000000007941 */ /* 0x000fea0003800000 */
.L_x_9232:
[----:B------:R-:W3:Y:S01]  /*b760*/  LDS R149, [R149.X4+0x2900] ;  /* 0x0029000095957984 */ /* 0x000ee20000004800 */
[----:B------:R-:W-:Y:S01]  /*b770*/  BSSY B0, `(.L_x_9234) ;  /* 0x0000004000007945 */ /* 0x000fe20003800000 */
[----:B------:R-:W-:Y:S05]  /*b780*/  @!P4 BRA `(.L_x_9235) ;  /* 0x000000200000c947 */ /* 0x000fea0003800000 */
[----:B------:R4:W-:Y:S04]  /*b790*/  RED.E.ADD.F32.FTZ.RN.STRONG.GPU [R124.64+-0x800], R195 ;  /* 0xfff800c37c00798e */ /* 0x0009e8000c10e7aa */
[----:B---3--:R4:W-:Y:S02]  /*b7a0*/  RED.E.ADD.F32.FTZ.RN.STRONG.GPU [R126.64+-0x800], R149 ;  /* 0xfff800957e00798e */ /* 0x0089e4000c10e7aa */
.L_x_9235:
[----:B------:R-:W-:Y:S05]  /*b7b0*/  BSYNC B0 ;  /* 0x0000000000007941 */ /* 0x000fea0003800000 */
.L_x_9234:
[----:B------:R-:W4:Y:S01]  /*b7c0*/  LDS R165, [R165.X4+0x2980] ;  /* 0x00298000a5a57984 */ /* 0x000f220000004800 */
[----:B------:R-:W-:Y:S01]  /*b7d0*/  BSSY B0, `(.L_x_9236) ;  /* 0x0000004000007945 */ /* 0x000fe20003800000 */
[----:B------:R-:W-:Y:S05]  /*b7e0*/  @!P5 BRA `(.L_x_9237) ;  /* 0x000000200000d947 */ /* 0x000fea0003800000 */
[----:B------:R4:W-:Y:S04]  /*b7f0*/  RED.E.ADD.F32.FTZ.RN.STRONG.GPU [R124.64+-0x780], R196 ;  /* 0xfff880c47c00798e */ /* 0x0009e8000c10e7aa */
[----:B----4-:R4:W-:Y:S02]  /*b800*/  RED.E.ADD.F32.FTZ.RN.STRONG.GPU [R126.64+-0x780], R165 ;  /* 0xfff880a57e00798e */ /* 0x0109e4000c10e7aa */
.L_x_9237:
[----:B------:R-:W-:Y:S05]  /*b810*/  BSYNC B0 ;  /* 0x0000000000007941 */ /* 0x000fea0003800000 */
.L_x_9236:
        /* <DEDUP_REMOVED lines=12> */
.L_x_9239:
[----:B---3--:R-:W-:Y:S05]  /*b8e0*/  BSYNC B0 ;  /* 0x0000000000007941 */ /* 0x008fea0003800000 */
.L_x_9238:
[----:B------:R-:W3:Y:S01]  /*b8f0*/  LDS R167, [R167.X4+0x2a80] ;  /* 0x002a8000a7a77984 */ /* 0x000ee20000004800 */
[----:B------:R-:W-:Y:S01]  /*b900*/  BSSY B0, `(.L_x_9240) ;  /* 0x0000004000007945 */ /* 0x000fe20003800000 */
[----:B------:R-:W-:Y:S05]  /*b910*/  @!P0 BRA `(.L_x_9241) ;  /* 0x0000002000008947 */ /* 0x000fea0003800000 */
[----:B------:R4:W-:Y:S04]  /*b920*/  RED.E.ADD.F32.FTZ.RN.STRONG.GPU [R124.64+-0x680], R198 ;  /* 0xfff980c67c00798e */ /* 0x0009e8000c10e7aa */
[----:B---3--:R4:W-:Y:S02]  /*b930*/  RED.E.ADD.F32.FTZ.RN.STRONG.GPU [R126.64+-0x680], R167 ;  /* 0xfff980a77e00798e */ /* 0x0089e4000c10e7aa */
.L_x_9241:
[----:B------:R-:W-:Y:S05]  /*b940*/  BSYNC B0 ;  /* 0x0000000000007941 */ /* 0x000fea0003800000 */
.L_x_9240:
[----:B----4-:R4:W3:Y:S01]  /*b950*/  LDS R129, [R168.X4+0x2b00] ;  /* 0x002b0000a8817984 */ /* 0x0108e20000004800 */
[----:B------:R-:W-:Y:S01]  /*b960*/  BSSY B0, `(.L_x_9242) ;  /* 0x0000004000007945 */ /* 0x000fe20003800000 */
[----:B------:R-:W-:Y:S05]  /*b970*/  @!P1 BRA `(.L_x_9243) ;  /* 0x0000002000009947 */ /* 0x000fea0003800000 */
[----:B------:R4:W-:Y:S04]  /*b980*/  RED.E.ADD.F32.FTZ.RN.STRONG.GPU [R124.64+-0x600], R199 ;  /* 0xfffa00c77c00798e */ /* 0x0009e8000c10e7aa */
[----:B---3--:R4:W-:Y:S02]  /*b990*/  RED.E.ADD.F32.FTZ.RN.STRONG.GPU [R126.64+-0x600], R129 ;  /* 0xfffa00817e00798e */ /* 0x0089e4000c10e7aa */
.L_x_9243:
[----:B------:R-:W-:Y:S05]  /*b9a0*/  BSYNC B0 ;  /* 0x0000000000007941 */ /* 0x000fea0003800000 */
.L_x_9242:
[----:B------:R-:W4:Y:S01]  /*b9b0*/  LDS R169, [R169.X4+0x2b80] ;  /* 0x002b8000a9a97984 */ /* 0x000f220000004800 */
[----:B------:R-:W-:Y:S01]  /*b9c0*/  BSSY B0, `(.L_x_9244) ;  /* 0x0000004000007945 */ /* 0x000fe20003800000 */
[----:B------:R-:W-:Y:S05]  /*b9d0*/  @!P2 BRA `(.L_x_9245) ;  /* 0x000000200000a947 */ /* 0x000fea0003800000 */
[----:B------:R4:W-:Y:S04]  /*b9e0*/  RED.E.ADD.F32.FTZ.RN.STRONG.GPU [R124.64+-0x580], R200 ;  /* 0xfffa80c87c00798e */ /* 0x0009e8000c10e7aa */
[----:B----4-:R4:W-:Y:S02]  /*b9f0*/  RED.E.ADD.F32.FTZ.RN.STRONG.GPU [R126.64+-0x580], R169 ;  /* 0xfffa80a97e00798e */ /* 0x0109e4000c10e7aa */
.L_x_9245:
[----:B------:R-:W-:Y:S05]  /*ba00*/  BSYNC B0 ;  /* 0x0000000000007941 */ /* 0x000fea0003800000 */
.L_x_9244:
[----:B---34-:R3:W4:Y:S01]  /*ba10*/  LDS R129, [R170.X4+0x2c00] ;  /* 0x002c0000aa817984 */ /* 0x0187220000004800 */
[----:B------:R-:W-:Y:S01]  /*ba20*/  BSSY B0, `(.L_x_9246) ;  /* 0x0000004000007945 */ /* 0x000fe20003800000 */
[----:B------:R-:W-:Y:S05]  /*ba30*/  @!P3 BRA `(.L_x_9247) ;  /* 0x000000200000b947 */ /* 0x000fea0003800000 */
[----:B------:R3:W-:Y:S04]  /*ba40*/  RED.E.ADD.F32.FTZ.RN.STRONG.GPU [R124.64+-0x500], R201 ;  /* 0xfffb00c97c00798e */ /* 0x0007e8000c10e7aa */
[----:B----4-:R3:W-:Y:S02]  /*ba50*/  RED.E.ADD.F32.FTZ.RN.STRONG.GPU [R126.64+-0x500], R129 ;  /* 0xfffb00817e00798e */ /* 0x0107e4000c10e7aa */
.L_x_9247:
[----:B------:R-:W-:Y:S05]  /*ba60*/  BSYNC B0 ;  /* 0x0000000000007941 */ /* 0x000fea0003800000 */
.L_x_9246:
[----:B------:R-:W3:Y:S01]  /*ba70*/  LDS R171, [R171.X4+0x2c80] ;  /* 0x002c8000abab7984 */ /* 0x000ee20000004800 */
[----:B------:R-:W-:Y:S01]  /*ba80*/  BSSY B0, `(.L_x_9248) ;  /* 0x0000004000007945 */ /* 0x000fe20003800000 */
[----:B------:R-:W-:Y:S05]  /*ba90*/  @!P4 BRA `(.L_x_9249) ;  /* 0x000000200000c947 */ /* 0x000fea0003800000 */
[----:B------:R4:W-:Y:S04]  /*baa0*/  RED.E.ADD.F32.FTZ.RN.STRONG.GPU [R124.64+-0x480], R202 ;  /* 0xfffb80ca7c00798e */ /* 0x0009e8000c10e7aa */
[----:B---3--:R4:W-:Y:S02]  /*bab0*/  RED.E.ADD.F32.FTZ.RN.STRONG.GPU [R126.64+-0x480], R171 ;  /* 0xfffb80ab7e00798e */ /* 0x0089e4000c10e7aa */
.L_x_9249:
[----:B------:R-:W-:Y:S05]  /*bac0*/  BSYNC B0 ;  /* 0x0000000000007941 */ /* 0x000fea0003800000 */
.L_x_9248:
[----:B---34-:R3:W4:Y:S01]  /*bad0*/  LDS R129, [R172.X4+0x2d00] ;  /* 0x002d0000ac817984 */ /* 0x0187220000004800 */
[----:B------:R-:W-:Y:S01]  /*bae0*/  BSSY B0, `(.L_x_9250) ;  /* 0x0000004000007945 */ /* 0x000fe20003800000 */
[----:B------:R-:W-:Y:S05]  /*baf0*/  @!P5 BRA `(.L_x_9251) ;  /* 0x000000200000d947 */ /* 0x000fea0003800000 */
[----:B------:R3:W-:Y:S04]  /*bb00*/  RED.E.ADD.F32.FTZ.RN.STRONG.GPU [R124.64+-0x400], R203 ;  /* 0xfffc00cb7c00798e */ /* 0x0007e8000c10e7aa */
[----:B----4-:R3:W-:Y:S02]  /*bb10*/  RED.E.ADD.F32.FTZ.RN.STRONG.GPU [R126.64+-0x400], R129 ;  /* 0xfffc00817e00798e */ /* 0x0107e4000c10e7aa */
.L_x_9251:
[----:B------:R-:W-:Y:S05]  /*bb20*/  BSYNC B0 ;  /* 0x0000000000007941 */ /* 0x000fea0003800000 */
.L_x_9250:
        /* <DEDUP_REMOVED lines=12> */
.L_x_9253:
[----:B------:R-:W-:Y:S05]  /*bbf0*/  BSYNC B0 ;  /* 0x0000000000007941 */ /* 0x000fea0003800000 */
.L_x_9252:
[----:B---34-:R3:W4:Y:S01]  /*bc00*/  LDS R129, [R174.X4+0x2e00] ;  /* 0x002e0000ae817984 */ /* 0x0187220000004800 */
[----:B------:R-:W-:Y:S01]  /*bc10*/  BSSY B0, `(.L_x_9254) ;  /* 0x0000004000007945 */ /* 0x000fe20003800000 */
[----:B------:R-:W-:Y:S05]  /*bc20*/  @!P0 BRA `(.L_x_9255) ;  /* 0x0000002000008947 */ /* 0x000fea0003800000 */
[----:B------:R3:W-:Y:S04]  /*bc30*/  RED.E.ADD.F32.FTZ.RN.STRONG.GPU [R124.64+-0x300], R205 ;  /* 0xfffd00cd7c00798e */ /* 0x0007e8000c10e7aa */
[----:B----4-:R3:W-:Y:S02]  /*bc40*/  RED.E.ADD.F32.FTZ.RN.STRONG.GPU [R126.64+-0x300], R129 ;  /* 0xfffd00817e00798e */ /* 0x0107e4000c10e7aa */
.L_x_9255:
[----:B------:R-:W-:Y:S05]  /*bc50*/  BSYNC B0 ;  /* 0x0000000000007941 */ /* 0x000fea0003800000 */
.L_x_9254:
[----:B------:R-:W3:Y:S01]  /*bc60*/  LDS R175, [R175.X4+0x2e80] ;  /* 0x002e8000afaf7984 */ /* 0x000ee20000004800 */
[----:B------:R-:W-:Y:S01]  /*bc70*/  BSSY B0, `(.L_x_9256) ;  /* 0x0000004000007945 */ /* 0x000fe20003800000 */
[----:B------:R-:W-:Y:S05]  /*bc80*/  @!P1 BRA `(.L_x_9257) ;  /* 0x0000002000009947 */ /* 0x000fea0003800000 */
[----:B------:R4:W-:Y:S04]  /*bc90*/  RED.E.ADD.F32.FTZ.RN.STRONG.GPU [R124.64+-0x280], R206 ;  /* 0xfffd80ce7c00798e */ /* 0x0009e8000c10e7aa */
[----:B---3--:R4:W-:Y:S02]  /*bca0*/  RED.E.ADD.F32.FTZ.RN.STRONG.GPU [R126.64+-0x280], R175 ;  /* 0xfffd80af7e00798e */ /* 0x0089e4000c10e7aa */
.L_x_9257:
[----:B------:R-:W-:Y:S05]  /*bcb0*/  BSYNC B0 ;  /* 0x0000000000007941 */ /* 0x000fea0003800000 */
.L_x_9256:
[----:B---34-:R3:W4:Y:S01]  /*bcc0*/  LDS R129, [R176.X4+0x2f00] ;  /* 0x002f0000b0817984 */ /* 0x0187220000004800 */
[----:B------:R-:W-:Y:S01]  /*bcd0*/  BSSY B0, `(.L_x_9258) ;  /* 0x0000004000007945 */ /* 0x000fe20003800000 */
[----:B------:R-:W-:Y:S05]  /*bce0*/  @!P2 BRA `(.L_x_9259) ;  /* 0x000000200000a947 */ /* 0x000fea0003800000 */
[----:B------:R3:W-:Y:S04]  /*bcf0*/  RED.E.ADD.F32.FTZ.RN.STRONG.GPU [R124.64+-0x200], R207 ;  /* 0xfffe00cf7c00798e */ /* 0x0007e8000c10e7aa */
[----:B----4-:R3:W-:Y:S02]  /*bd00*/  RED.E.ADD.F32.FTZ.RN.STRONG.GPU [R126.64+-0x200], R129 ;  /* 0xfffe00817e00798e */ /* 0x0107e4000c10e7aa */
.L_x_9259:
[----:B------:R-:W-:Y:S05]  /*bd10*/  BSYNC B0 ;  /* 0x0000000000007941 */ /* 0x000fea0003800000 */
.L_x_9258:
[----:B------:R-:W3:Y:S01]  /*bd20*/  LDS R177, [R177.X4+0x2f80] ;  /* 0x002f8000b1b17984 */ /* 0x000ee20000004800 */
[----:B------:R-:W-:Y:S01]  /*bd30*/  BSSY B0, `(.L_x_9260) ;  /* 0x0000004000007945 */ /* 0x000fe20003800000 */
[----:B------:R-:W-:Y:S05]  /*bd40*/  @!P3 BRA `(.L_x_9261) ;  /* 0x000000200000b947 */ /* 0x000fea0003800000 */
[----:B------:R4:W-:Y:S04]  /*bd50*/  RED.E.ADD.F32.FTZ.RN.STRONG.GPU [R124.64+-0x180], R208 ;  /* 0xfffe80d07c00798e */ /* 0x0009e8000c10e7aa */
[----:B---3--:R4:W-:Y:S02]  /*bd60*/  RED.E.ADD.F32.FTZ.RN.STRONG.GPU [R126.64+-0x180], R177 ;  /* 0xfffe80b17e00798e */ /* 0x0089e4000c10e7aa */
.L_x_9261:
[----:B------:R-:W-:Y:S05]  /*bd70*/  BSYNC B0 ;  /* 0x0000000000007941 */ /* 0x000fea0003800000 */
.L_x_9260:
[----:B---34-:R3:W4:Y:S01]  /*bd80*/  LDS R129, [R178.X4+0x3000] ;  /* 0x00300000b2817984 */ /* 0x0187220000004800 */
[----:B------:R-:W-:Y:S01]  /*bd90*/  BSSY B0, `(.L_x_9262) ;  /* 0x0000004000007945 */ /* 0x000fe20003800000 */
[----:B------:R-:W-:Y:S05]  /*bda0*/  @!P4 BRA `(.L_x_9263) ;  /* 0x000000200000c947 */ /* 0x000fea0003800000 */
[----:B------:R3:W-:Y:S04]  /*bdb0*/  RED.E.ADD.F32.FTZ.RN.STRONG.GPU [R124.64+-0x100], R209 ;  /* 0xffff00d17c00798e */ /* 0x0007e8000c10e7aa */
[----:B----4-:R3:W-:Y:S02]  /*bdc0*/  RED.E.ADD.F32.FTZ.RN.STRONG.GPU [R126.64+-0x100], R129 ;  /* 0xffff00817e00798e */ /* 0x0107e4000c10e7aa */
.L_x_9263:
[----:B------:R-:W-:Y:S05]  /*bdd0*/  BSYNC B0 ;  /* 0x0000000000007941 */ /* 0x000fea0003800000 */
.L_x_9262:
[----:B------:R-:W3:Y:S01]  /*bde0*/  LDS R179, [R179.X4+0x3080] ;  /* 0x00308000b3b37984 */ /* 0x000ee20000004800 */
[----:B------:R-:W-:Y:S01]  /*bdf0*/  BSSY B0, `(.L_x_9264) ;  /* 0x0000004000007945 */ /* 0x000fe20003800000 */
[----:B------:R-:W-:Y:S05]  /*be00*/  @!P5 BRA `(.L_x_9265) ;  /* 0x000000200000d947 */ /* 0x000fea0003800000 */
[----:B------:R4:W-:Y:S04]  /*be10*/  RED.E.ADD.F32.FTZ.RN.STRONG.GPU [R124.64+-0x80], R210 ;  /* 0xffff80d27c00798e */ /* 0x0009e8000c10e7aa */
[----:B---3--:R4:W-:Y:S02]  /*be20*/  RED.E.ADD.F32.FTZ.RN.STRONG.GPU [R126.64+-0x80], R179 ;  /* 0xffff80b37e00798e */ /* 0x0089e4000c10e7aa */
.L_x_9265:
[----:B------:R-:W-:Y:S05]  /*be30*/  BSYNC B0 ;  /* 0x0000000000007941 */ /* 0x000fea0003800000 */
.L_x_9264:
[----:B---34-:R-:W3:Y:S01]  /*be40*/  SHFL.DOWN PT, R125, R64, 0x1, 0x1f ;  /* 0x08201f00407d7f89 */ /* 0x018ee200000e0000 */
[----:B------:R-:W-:Y:S01]  /*be50*/  ISETP.GT.AND P0, PT, R115, 0x1e, PT ;  /* 0x0000001e7300780c */ /* 0x000fe20003f04270 */
[----:B------:R-:W-:Y:S01]  /*be60*/  FFMA.FTZ R234, R3, R66, R234 ;  /* 0x0000004203ea7223 */ /* 0x000fe200000100ea */
[----:B------:R-:W-:Y:S01]  /*be70*/  ISETP.NE.AND P1, PT, R115, RZ, PT ;  /* 0x000000ff7300720c */ /* 0x000fe20003f25270 */
[----:B------:R-:W4:Y:S01]  /*be80*/  SHFL.DOWN PT, R124, R65, 0x1, 0x1f ;  /* 0x08201f00417c7f89 */ /* 0x000f2200000e0000 */
        /* <DEDUP_REMOVED lines=45> */
[----:B---3--:R-:W-:Y:S02]  /*c160*/  @!P0 FADD.FTZ R64, R64, R125 ;  /* 0x0000007d40408221 */ /* 0x008fe40000010000 */
[----:B------:R-:W-:-:S02]  /*c170*/  FFMA.FTZ R62, R30, R5, R62 ;  /* 0x000000051e3e7223 */ /* 0x000fc4000001003e */
[----:B----4-:R-:W-:Y:S01]  /*c180*/  @!P0 FADD.FTZ R65, R65, R124 ;  /* 0x0000007c41418221 */ /* 0x010fe20000010000 */
[----:B------:R-:W3:Y:S01]  /*c190*/  SHFL.DOWN PT, R125, R64, 0x8, 0x1f ;  /* 0x09001f00407d7f89 */ /* 0x000ee200000e0000 */
[----:B------:R-:W-:Y:S01]  /*c1a0*/  ISETP.GT.AND P0, PT, R115, 0x17, PT ;  /* 0x000000177300780c */ /* 0x000fe20003f04270 */
[----:B------:R-:W-:Y:S02]  /*c1b0*/  FFMA.FTZ R63, R31, R8, R63 ;  /* 0x000000081f3f7223 */ /* 0x000fe4000001003f */
[----:B------:R-:W4:Y:S01]  /*c1c0*/  SHFL.DOWN PT, R124, R65, 0x8, 0x1f ;  /* 0x09001f00417c7f89 */ /* 0x000f2200000e0000 */
[----:B------:R-:W-:Y:S02]  /*c1d0*/  FADD.FTZ R75, R218, R75 ;  /* 0x0000004bda4b7221 */ /* 0x000fe40000010000 */
[----:B------:R-:W-:Y:S02]  /*c1e0*/  FADD.FTZ R74, R7, R74 ;  /* 0x0000004a074a7221 */ /* 0x000fe40000010000 */
[----:B------:R-:W-:-:S02]  /*c1f0*/  FFMA.FTZ R68, R32, R11, R68 ;  /* 0x0000000b20447223 */ /* 0x000fc40000010044 */
[----:B------:R-:W-:Y:S02]  /*c200*/  FFMA.FTZ R69, R33, R14, R69 ;  /* 0x0000000e21457223 */ /* 0x000fe40000010045 */
[----:B------:R-:W-:Y:S02]  /*c210*/  FADD.FTZ R73, R216, R73 ;  /* 0x00000049d8497221 */ /* 0x000fe40000010000 */
[----:B------:R-:W-:Y:S02]  /*c220*/  FFMA.FTZ R70, R34, R17, R70 ;  /* 0x0000001122467223 */ /* 0x000fe40000010046 */
[----:B------:R-:W-:Y:S02]  /*c230*/  FADD.FTZ R72, R13, R72 ;  /* 0x000000480d487221 */ /* 0x000fe40000010000 */
[----:B------:R-:W-:Y:S02]  /*c240*/  FADD.FTZ R71, R212, R71 ;  /* 0x00000047d4477221 */ /* 0x000fe40000010000 */
        /* <DEDUP_REMOVED lines=9> */
[----:B------:R3:W-:Y:S04]  /*c2e0*/  @!P1 STS.64 [0x3188], R2 ;  /* 0x00318802ff009388 */ /* 0x0007e80000000a00 */
[----:B------:R-:W-:Y:S06]  /*c2f0*/  BAR.SYNC.DEFER_BLOCKING 0x0 ;  /* 0x0000000000007b1d */ /* 0x000fec0000010000 */
[----:B------:R-:W-:Y:S05]  /*c300*/  @P2 BRA `(.L_x_9267) ;  /* 0x0000008000002947 */ /* 0x000fea0003800000 */
[----:B---3--:R-:W-:Y:S02]  /*c310*/  ULDC UR32, c[0x0][0x174] ;  /* 0x00005d0000207ab9 */ /* 0x008fe40000000800 */
[----:B------:R-:W-:-:S02]  /*c320*/  UISETP.NE.AND UP0, UPT, UR26, UR32, UPT ;  /* 0x000000201a00728c */ /* 0x000fc4000bf05270 */
[----:B------:R-:W-:-:S04]  /*c330*/  USHF.L.U32 UR32, UR7, 0x3, URZ ;  /* 0x0000000307207899 */ /* 0x000fc8000800063f */
[----:B------:R-:W-:-:S13]  /*c340*/  PLOP3.LUT P0, PT, PT, PT, UP0, 0x80, 0x0 ;  /* 0x000000000000781c */ /* 0x000fda0003f0f008 */
[----:B------:R-:W3:Y:S02]  /*c350*/  @P0 LDS.64 R4, [UR32+0x56d0] ;  /* 0x0056d020ff040984 */ /* 0x000ee40008000a00 */
[----:B---3--:R-:W-:Y:S02]  /*c360*/  @P0 FADD.FTZ R3, R3, R5 ;  /* 0x0000000503030221 */ /* 0x008fe40000010000 */
[----:B------:R-:W-:-:S05]  /*c370*/  @P0 FADD.FTZ R2, R2, R4 ;  /* 0x0000000402020221 */ /* 0x000fca0000010000 */
[----:B------:R3:W-:Y:S02]  /*c380*/  STS.64 [UR32+0x56d0], R2 ;  /* 0x0056d002ff007988 */ /* 0x0007e40008000a20 */
.L_x_9267:
[----:B---3--:R-:W-:Y:S05]  /*c390*/  BSYNC B0 ;  /* 0x0000000000007941 */ /* 0x008fea0003800000 */
.L_x_9266:
[----:B------:R-:W-:Y:S02]  /*c3a0*/  UIADD3 UR7, UR7, 0x1, URZ ;  /* 0x0000000107077890 */ /* 0x000fe4000fffe03f */
[----:B------:R-:W-:Y:S02]  /*c3b0*/  ULDC UR32, c[0x0][0x16c] ;  /* 0x00005b0000207ab9 */ /* 0x000fe40000000800 */
[----:B------:R-:W-:Y:S02]  /*c3c0*/  UISETP.GE.AND UP0, UPT, UR7, UR32, UPT ;  /* 0x000000200700728c */ /* 0x000fe4000bf06270 */
[----:B------:R-:W-:-:S04]  /*c3d0*/  UIADD3 UR8, UP1, UR8, 0x1, URZ ;  /* 0x0000000108087890 */ /* 0x000fc8000ff3e03f */
[----:B------:R-:W-:Y:S01]  /*c3e0*/  PLOP3.LUT P0, PT, PT, PT, UP0, 0x80, 0x0 ;  /* 0x000000000000781c */ /* 0x000fe20003f0f008 */
[----:B------:R-:W-:-:S12]  /*c3f0*/  UIADD3.X UR9, URZ, UR9, URZ, UP1, !UPT ;  /* 0x000000093f097290 */ /* 0x000fd80008ffe43f */
[----:B------:R-:W-:Y:S01]  /*c400*/  @P0 CALL.REL.NOINC `(.L_x_9189) ;  /* 0x0000001000000944 */ /* 0x000fe20003c00000 */
[----:B------:R-:W-:Y:S05]  /*c410*/  BRA `(.L_x_9268) ;  /* 0xffff647000007947 */ /* 0x000fea000383ffff */
.L_x_9189:
        /* <DEDUP_REMOVED lines=12> */
[----:B------:R-:W-:Y:S01]  /*c4e0*/  UIMAD.WIDE.U32 UR8, UR12, UR32, URZ ;  /* 0x000000200c0872a5 */ /* 0x000fe2000f8e003f */
[----:B------:R-:W-:Y:S01]  /*c4f0*/  F2FP.PACK_AB R59, R59, R60 ;  /* 0x0000003c3b3b723e */ /* 0x000fe200000000ff */
[----:B------:R-:W-:Y:S01]  /*c500*/  UIMAD UR7, UR13, UR34, URZ ;  /* 0x000000220d0772a4 */ /* 0x000fe2000f8e023f */
[----:B------:R-:W-:Y:S01]  /*c510*/  F2FP.PACK_AB R57, R57, R58 ;  /* 0x0000003a3939723e */ /* 0x000fe200000000ff */
[----:B------:R-:W-:Y:S01]  /*c520*/  UIMAD.WIDE.U32 UR32, UR12, UR34, URZ ;  /* 0x000000220c2072a5 */ /* 0x000fe2000f8e003f */
[----:B------:R-:W-:Y:S01]  /*c530*/  F2FP.PACK_AB R55, R55, R56 ;  /* 0x000000383737723e */ /* 0x000fe200000000ff */
[----:B------:R-:W-:Y:S01]  /*c540*/  UIMAD UR7, UR12, UR35, UR7 ;  /* 0x000000230c0772a4 */ /* 0x000fe2000f8e0207 */
[----:B------:R-:W-:Y:S01]  /*c550*/  F2FP.PACK_AB R53, R53, R54 ;  /* 0x000000363535723e */ /* 0x000fe200000000ff */
[----:B------:R-:W-:Y:S01]  /*c560*/  BSSY B0, `(.L_x_9269) ;  /* 0x0000042000007945 */ /* 0x000fe20003800000 */
[----:B------:R-:W-:Y:S01]  /*c570*/  F2FP.PACK_AB R51, R51, R52 ;  /* 0x000000343333723e */ /* 0x000fe200000000ff */
[----:B------:R0:W-:Y:S01]  /*c580*/  STS.U16 [R98+0x2], R49 ;  /* 0x0000023162007388 */ /* 0x0001e20000000400 */
[----:B------:R-:W-:-:S02]  /*c590*/  PRMT R3, R57, 0x7632, R3 ;  /* 0x0000763239037816 */ /* 0x000fc40000000003 */
        /* <DEDUP_REMOVED lines=8> */
[----:B---3--:R-:W-:Y:S01]  /*c620*/  PRMT R0, R55, 0x7632, R0 ;  /* 0x0000763237007816 */ /* 0x008fe20000000000 */
[----:B------:R-:W-:Y:S01]  /*c630*/  STS.U16 [R98+0x4], R63 ;  /* 0x0000043f62007388 */ /* 0x000fe20000000400 */
[----:B------:R-:W-:Y:S02]  /*c640*/  LOP3.LUT R18, R6, 0x1f, R116, 0xf8, !PT ;  /* 0x0000001f06127812 */ /* 0x000fe400078ef874 */
[----:B----4-:R-:W-:Y:S01]  /*c650*/  PRMT R2, R53, 0x7632, R2 ;  /* 0x0000763235027816 */ /* 0x010fe20000000002 */
        /* <DEDUP_REMOVED lines=15> */
[----:B0-----:R-:W-:Y:S01]  /*c750*/  IADD3 R2, P2, R18, UR27, RZ ;  /* 0x0000001b12027c10 */ /* 0x001fe2000ff5e0ff */
[----:B------:R-:W-:Y:S02]  /*c760*/  UIADD3 UR27, UR9, UR36, URZ ;  /* 0x00000024091b7290 */ /* 0x000fe4000fffe03f */
        /* <DEDUP_REMOVED lines=33> */
.L_x_9270:
[----:B------:R-:W-:Y:S05]  /*c980*/  BSYNC B0 ;  /* 0x0000000000007941 */ /* 0x000fea0003800000 */
.L_x_9269:
[----:B------:R-:W3:Y:S01]  /*c990*/  LDL.LU R20, [R1+0x14] ;  /* 0x0000140001147983 */ /* 0x000ee20000300800 */
        /* <DEDUP_REMOVED lines=70> */
[C---:B------:R-:W-:Y:S02]  /*ce00*/  PRMT R16, R4.reuse, 0x7610, R16 ;  /* 0x0000761004107816 */ /* 0x040fe40000000010 */
[----:B------:R-:W-:Y:S02]  /*ce10*/  PRMT R17, R4, 0x7632, R17 ;  /* 0x0000763204117816 */ /* 0x000fe40000000011 */
[----:B------:R-:W-:Y:S01]  /*ce20*/  MOV R4, UR38 ;  /* 0x0000002600047c02 */ /* 0x000fe20008000f00 */
[----:B------:R-:W-:Y:S04]  /*ce30*/  STS.U16 [R98+0x10], R12 ;  /* 0x0000100c62007388 */ /* 0x000fe80000000400 */
[----:B------:R-:W-:Y:S04]  /*ce40*/  STS.U16 [R98+0x12], R13 ;  /* 0x0000120d62007388 */ /* 0x000fe80000000400 */
[----:B------:R-:W-:Y:S04]  /*ce50*/  STS.U16 [R98+0x14], R5 ;  /* 0x0000140562007388 */ /* 0x000fe80000000400 */
        /* <DEDUP_REMOVED lines=23> */
[----:B------:R0:W-:Y:S01]  /*cfd0*/  STS.U16 [R98+0xa], R10 ;  /* 0x00000a0a62007388 */ /* 0x0001e20000000400 */
[----:B------:R-:W-:Y:S01]  /*cfe0*/  F2FP.PACK_AB R0, R84, R83 ;  /* 0x000000535400723e */ /* 0x000fe200000000ff */
[----:B------:R-:W-:-:S02]  /*cff0*/  FADD.FTZ R78, R77, R78 ;  /* 0x0000004e4d4e7221 */ /* 0x000fc40000010000 */
[----:B------:R-:W-:Y:S01]  /*d000*/  STS.U16 [R98+0xc], R11 ;  /* 0x00000c0b62007388 */ /* 0x000fe20000000400 */
[----:B------:R-:W-:Y:S01]  /*d010*/  PRMT R14, R0, 0x7632, R14 ;  /* 0x00007632000e7816 */ /* 0x000fe2000000000e */
[----:B------:R-:W-:Y:S02]  /*d020*/  FADD.FTZ R79, R78, R79 ;  /* 0x0000004f4e4f7221 */ /* 0x000fe40000010000 */
[----:B------:R3:W-:Y:S01]  /*d030*/  STS.U16 [R98+0xe], R6 ;  /* 0x00000e0662007388 */ /* 0x0007e20000000400 */
[----:B0-----:R-:W-:Y:S01]  /*d040*/  PRMT R10, R5, 0x7632, R10 ;  /* 0x00007632050a7816 */ /* 0x001fe2000000000a */
[----:B------:R-:W-:Y:S02]  /*d050*/  FADD.FTZ R80, R79, R80 ;  /* 0x000000504f507221 */ /* 0x000fe40000010000 */
[----:B------:R-:W-:Y:S02]  /*d060*/  STS.U16 [R98+0x18], R0 ;  /* 0x0000180062007388 */ /* 0x000fe40000000400 */
[----:B------:R-:W-:-:S02]  /*d070*/  FADD.FTZ R81, R80, R81 ;  /* 0x0000005150517221 */ /* 0x000fc40000010000 */
[----:B------:R-:W-:Y:S01]  /*d080*/  STS.U16 [R98+0x16], R10 ;  /* 0x0000160a62007388 */ /* 0x000fe20000000400 */
[----:B---3--:R-:W-:Y:S01]  /*d090*/  IADD3 R6, P1, R18, -0x1e0, RZ ;  /* 0xfffffe2012067810 */ /* 0x008fe20007f3e0ff */
[----:B------:R-:W-:Y:S02]  /*d0a0*/  FADD.FTZ R82, R81, R82 ;  /* 0x0000005251527221 */ /* 0x000fe40000010000 */
[----:B------:R-:W-:Y:S01]  /*d0b0*/  STS.U16 [R98+0x1a], R14 ;  /* 0x00001a0e62007388 */ /* 0x000fe20000000400 */
[----:B------:R-:W-:-:S06]  /*d0c0*/  NOP ;  /* 0x0000000000007918 */ /* 0x000fcc0000000000 */
[----:B------:R-:W-:Y:S01]  /*d0d0*/  LDS.U16 R9, [R114] ;  /* 0x0000000072097984 */ /* 0x000fe20000000400 */
[----:B------:R-:W-:Y:S01]  /*d0e0*/  FADD.FTZ R83, R82, R83 ;  /* 0x0000005352537221 */ /* 0x000fe20000010000 */
[----:B------:R-:W-:Y:S02]  /*d0f0*/  IADD3.X R7, R8, -0x1, RZ, P1, !PT ;  /* 0xffffffff08077810 */ /* 0x000fe40000ffe4ff */
        /* <DEDUP_REMOVED lines=36> */
.L_x_9272:
[----:B------:R-:W-:Y:S05]  /*d340*/  BSYNC B0 ;  /* 0x0000000000007941 */ /* 0x000fea0003800000 */
.L_x_9271:
        /* <DEDUP_REMOVED lines=58> */
.L_x_9188:
        /* <DEDUP_REMOVED lines=27> */
.L_x_9275:
[----:B-1----:R-:W-:Y:S05]  /*d8a0*/  BSYNC B0 ;  /* 0x0000000000007941 */ /* 0x002fea0003800000 */
.L_x_9274:
[----:B------:R-:W-:Y:S01]  /*d8b0*/  BSSY B0, `(.L_x_9276) ;  /* 0x000001b000007945 */ /* 0x000fe20003800000 */
[----:B------:R-:W-:Y:S05]  /*d8c0*/  @!P0 BRA `(.L_x_9277) ;  /* 0x0000018000008947 */ /* 0x000fea0003800000 */
[----:B-1----:R-:W3:Y:S04]  /*d8d0*/  LDL.LU R2, [R1+0x14] ;  /* 0x0000140001027983 */ /* 0x002ee80000300800 */
[----:B------:R-:W1:Y:S04]  /*d8e0*/  S2R R6, SR_LANEID ;  /* 0x0000000000067919 */ /* 0x000e680000000000 */
[----:B------:R-:W4:Y:S04]  /*d8f0*/  S2R R7, SR_TID.X ;  /* 0x0000000000077919 */ /* 0x000f280000002100 */
[----:B------:R-:W-:Y:S01]  /*d900*/  BAR.SYNC.DEFER_BLOCKING 0x0 ;  /* 0x0000000000007b1d */ /* 0x000fe20000010000 */
[----:B-1----:R-:W-:-:S05]  /*d910*/  ISETP.NE.AND P1, PT, R6, RZ, PT ;  /* 0x000000ff0600720c */ /* 0x002fca0003f25270 */
        /* <DEDUP_REMOVED lines=19> */
.L_x_9277:
[----:B------:R-:W3:Y:S02]  /*da50*/  S2R R7, SR_TID.X ;  /* 0x0000000000077919 */ /* 0x000ee40000002100 */
.L_x_9278:
[----:B-1----:R-:W-:Y:S05]  /*da60*/  BSYNC B0 ;  /* 0x0000000000007941 */ /* 0x002fea0003800000 */
.L_x_9276:
[----:B---3--:R-:W-:-:S13]  /*da70*/  ISETP.GE.AND P0, PT, R7, c[0x0][0x16c], PT ;  /* 0x00005b0007007a0c */ /* 0x008fda0003f06270 */
[----:B------:R-:W-:Y:S05]  /*da80*/  @P0 EXIT ;  /* 0x000000000000094d */ /* 0x000fea0003800000 */
[----:B------:R-:W-:Y:S02]  /*da90*/  ULDC.64 UR6, c[0x0][0x288] ;  /* 0x0000a20000067ab9 */ /* 0x000fe40000000a00 */
[----:B------:R-:W-:Y:S02]  /*daa0*/  UIMAD UR11, UR11, UR6, URZ ;  /* 0x000000060b0b72a4 */ /* 0x000fe4000f8e023f */
[----:B0-2---:R-:W-:Y:S02]  /*dab0*/  UIMAD.WIDE.U32 UR4, UR10, UR6, URZ ;  /* 0x000000060a0472a5 */ /* 0x005fe4000f8e003f */
[----:B------:R-:W-:-:S04]  /*dac0*/  UIMAD UR6, UR10, UR7, UR11 ;  /* 0x000000070a0672a4 */ /* 0x000fc8000f8e020b */
[----:B------:R-:W-:Y:S02]  /*dad0*/  UIADD3 UR6, UR5, UR6, URZ ;  /* 0x0000000605067290 */ /* 0x000fe4000fffe03f */
.L_x_9279:
        /* <DEDUP_REMOVED lines=19> */
.L_x_9280:
        /* <DEDUP_REMOVED lines=15> */
.L_x_14700:


//--------------------- .text._Z25selective_scan_bwd_kernelI32Selective_Scan_bwd_kernel_traitsILi32ELi16ELb0ELb1ELb1ELb0ELb1EN3c104HalfENS1_7complexIfEEEEv12SSMParamsBwd --------------------------
	.section	.text._Z25selective_scan_bwd_kernelI32Selective_Scan_bwd_kernel_traitsILi32ELi16ELb0ELb1ELb1ELb0ELb1EN3c104HalfENS1_7complexIfEEEEv12SSMParamsBwd,"ax",@progbits
	.sectioninfo	@"SHI_REGISTERS=255"
	.align	128
        .global         _Z25selective_scan_bwd_kernelI32Selective_Scan_bwd_kernel_traitsILi32ELi16ELb0ELb1ELb1ELb0ELb1EN3c104HalfENS1_7complexIfEEEEv12SSMParamsBwd
        .type           _Z25selective_scan_bwd_kernelI32Selective_Scan_bwd_kernel_traitsILi32ELi16ELb0ELb1ELb1ELb0ELb1EN3c104HalfENS1_7complexIfEEEEv12SSMParamsBwd,@function
        .size           _Z25selective_scan_bwd_kernelI32Selective_Scan_bwd_kernel_traitsILi32ELi16ELb0ELb1ELb1ELb0ELb1EN3c104HalfENS1_7complexIfEEEEv12SSMParamsBwd,(.L_x_14701 - _Z25selective_scan_bwd_kernelI32Selective_Scan_bwd_kernel_traitsILi32ELi16ELb0ELb1ELb1ELb0ELb1EN3c104HalfENS1_7complexIfEEEEv12SSMParamsBwd)
        .other          _Z25selective_scan_bwd_kernelI32Selective_Scan_bwd_kernel_traitsILi32ELi16ELb0ELb1ELb1ELb0ELb1EN3c104HalfENS1_7complexIfEEEEv12SSMParamsBwd,@"STO_CUDA_ENTRY STV_DEFAULT"
_Z25selective_scan_bwd_kernelI32Selective_Scan_bwd_kernel_traitsILi32ELi16ELb0ELb1ELb1ELb0ELb1EN3c104HalfENS1_7complexIfEEEEv12SSMParamsBwd:
.text._Z25selective_scan_bwd_kernelI32Selective_Scan_bwd_kernel_traitsILi32ELi16ELb0ELb1ELb1ELb0ELb1EN3c104HalfENS1_7complexIfEEEEv12SSMParamsBwd:
        /* <DEDUP_REMOVED lines=181> */
[----:B---3--:R-:W-:-:S04]  /*0b50*/  SHF.L.U32 R0, R120, 0x4, RZ ;  /* 0x0000000478007819 */ /* 0x008fc800000006ff */
[----:B------:R-:W-:-:S04]  /*0b60*/  LOP3.LUT R3, R0, 0xfffffe00, RZ, 0xc0, !PT ;  /* 0xfffffe0000037812 */ /* 0x000fc800078ec0ff */
[----:B------:R-:W-:-:S04]  /*0b70*/  LOP3.LUT R118, R3, 0x1f, R120, 0xf8, !PT ;  /* 0x0000001f03767812 */ /* 0x000fc800078ef878 */
[----:B-1--4-:R-:W-:Y:S02]  /*0b80*/  SHF.R.S32.HI R0, RZ, 0x1f, R118 ;  /* 0x0000001fff007819 */ /* 0x012fe40000011476 */
.L_x_9371:
        /* <DEDUP_REMOVED lines=14> */
[----:B------:R-:W-:-:S02]  /*0c70*/  LOP3.LUT R0, R118, 0x60, RZ, 0xfc, !PT ;  /* 0x0000006076007812 */ /* 0x000fc400078efcff */
[C---:B------:R-:W-:Y:S02]  /*0c80*/  ISETP.GE.AND P0, PT, R118.reuse, UR28, PT ;  /* 0x0000001c76007c0c */ /* 0x040fe4000bf06270 */
[C---:B------:R-:W-:Y:S02]  /*0c90*/  LOP3.LUT R6, R118.reuse, 0x80, RZ, 0xfc, !PT ;  /* 0x0000008076067812 */ /* 0x040fe400078efcff */
[----:B------:R-:W-:Y:S02]  /*0ca0*/  LOP3.LUT R7, R118, 0xa0, RZ, 0xfc, !PT ;  /* 0x000000a076077812 */ /* 0x000fe400078efcff */
[----:B------:R-:W-:Y:S02]  /*0cb0*/  ISETP.GE.AND P1, PT, R19, UR28, PT ;  /* 0x0000001c13007c0c */ /* 0x000fe4000bf26270 */
[----:B------:R-:W-:-:S05]  /*0cc0*/  ISETP.GE.AND P2, PT, R0, UR28, PT ;  /* 0x0000001c00007c0c */ /* 0x000fca000bf46270 */
[----:B-1----:R1:W3:Y:S01]  /*0cd0*/  @!P0 LDG.E.U16 R4, [R2.64] ;  /* 0x0000002a02048981 */ /* 0x0022e2000c1e1500 */
        /* <DEDUP_REMOVED lines=276> */
[----:B------:R-:W-:Y:S01]  /*1e20*/  MOV R43, UR12 ;  /* 0x0000000c002b7c02 */ /* 0x000fe20008000f00 */
[----:B------:R-:W-:Y:S01]  /*1e30*/  UIMAD.WIDE.U32 UR34, UR12, UR8, URZ ;  /* 0x000000080c2272a5 */ /* 0x000fe2000f8e003f */
[----:B------:R-:W-:Y:S01]  /*1e40*/  MOV R51, UR12 ;  /* 0x0000000c00337c02 */ /* 0x000fe20008000f00 */
[----:B------:R-:W-:Y:S01]  /*1e50*/  UIMAD UR7, UR12, UR9, UR7 ;  /* 0x000000090c0772a4 */ /* 0x000fe2000f8e0207 */
[----:B--2---:R-:W-:Y:S01]  /*1e60*/  MOV R2, UR27 ;  /* 0x0000001b00027c02 */ /* 0x004fe20008000f00 */
[----:B------:R-:W-:Y:S01]  /*1e70*/  UIMAD.WIDE.U32 UR32, UR12, UR30, URZ ;  /* 0x0000001e0c2072a5 */ /* 0x000fe2000f8e003f */
[----:B------:R-:W-:Y:S01]  /*1e80*/  MOV R3, UR40 ;  /* 0x0000002800037c02 */ /* 0x000fe20008000f00 */
[----:B------:R-:W-:Y:S01]  /*1e90*/  ULDC.64 UR8, c[0x0][0x1f8] ;  /* 0x00007e0000087ab9 */ /* 0x000fe20000000a00 */
[----:B0-----:R-:W-:Y:S01]  /*1ea0*/  MOV R4, UR27 ;  /* 0x0000001b00047c02 */ /* 0x001fe20008000f00 */
[----:B------:R-:W-:Y:S01]  /*1eb0*/  UIMAD UR30, UR13, UR30, URZ ;  /* 0x0000001e0d1e72a4 */ /* 0x000fe2000f8e023f */
[----:B-1----:R-:W-:Y:S01]  /*1ec0*/  MOV R5, UR40 ;  /* 0x0000002800057c02 */ /* 0x002fe20008000f00 */
        /* <DEDUP_REMOVED lines=50> */
[--C-:B------:R-:W-:Y:S02]  /*21f0*/  @!P0 LEA.HI.X R51, R51, c[0x0][0x26c], R58.reuse, 0x1, P1 ;  /* 0x00009b0033338a11 */ /* 0x100fe400008f0c3a */
[----:B------:R-:W-:Y:S01]  /*2200*/  ISETP.GE.AND P1, PT, R19, UR28, PT ;  /* 0x0000001c13007c0c */ /* 0x000fe2000bf26270 */
[----:B------:R-:W-:Y:S01]  /*2210*/  UIADD3.X UR32, UR30, UR31, UR33, UP1, !UPT ;  /* 0x0000001f1e207290 */ /* 0x000fe20008ffe421 */
[----:B------:R-:W-:Y:S02]  /*2220*/  PRMT R58, RZ, 0x7610, R58 ;  /* 0x00007610ff3a7816 */ /* 0x000fe4000000003a */
[----:B------:R-:W-:Y:S02]  /*2230*/  MOV R59, UR34 ;  /* 0x00000022003b7c02 */ /* 0x000fe40008000f00 */
[----:B------:R-:W-:Y:S02]  /*2240*/  @!P0 LEA R4, P3, R56, c[0x0][0x258], 0x1 ;  /* 0x0000960038048a11 */ /* 0x000fe400078608ff */
[----:B------:R-:W-:-:S02]  /*2250*/  LEA R2, P4, R59, R2, 0x1 ;  /* 0x000000023b027211 */ /* 0x000fc400078808ff */
[----:B------:R-:W-:Y:S02]  /*2260*/  MOV R62, UR32 ;  /* 0x00000020003e7c02 */ /* 0x000fe40008000f00 */
[----:B------:R-:W-:Y:S02]  /*2270*/  @!P0 LEA.HI.X R5, R56, c[0x0][0x25c], R5, 0x1, P3 ;  /* 0x0000970038058a11 */ /* 0x000fe400018f0c05 */
        /* <DEDUP_REMOVED lines=107> */
[----:B------:R-:W-:Y:S04]  /*2930*/  LDS.U16 R56, [R101+0x12] ;  /* 0x0000120065387984 */ /* 0x000fe80000000400 */
[----:B------:R-:W2:Y:S04]  /*2940*/  LDS.U16 R57, [R101+0x14] ;  /* 0x0000140065397984 */ /* 0x000ea80000000400 */
[----:B------:R-:W2:Y:S04]  /*2950*/  LDS.U16 R58, [R101+0x16] ;  /* 0x00001600653a7984 */ /* 0x000ea80000000400 */
[----:B------:R-:W-:Y:S04]  /*2960*/  LDS.U16 R59, [R101+0x18] ;  /* 0x00001800653b7984 */ /* 0x000fe80000000400 */
[----:B------:R-:W2:Y:S04]  /*2970*/  LDS.U16 R61, [R101+0x1a] ;  /* 0x00001a00653d7984 */ /* 0x000ea80000000400 */
        /* <DEDUP_REMOVED lines=43> */
[----:B----4-:R-:W-:Y:S02]  /*2c30*/  HADD2.F32 R50, -RZ, R50.H0_H0 ;  /* 0x20000032ff327230 */ /* 0x010fe40000004100 */
[----:B------:R-:W-:-:S03]  /*2c40*/  HADD2.F32 R45, -RZ, R45.H0_H0 ;  /* 0x2000002dff2d7230 */ /* 0x000fc60000004100 */
[----:B------:R-:W-:Y:S01]  /*2c50*/  FMUL.FTZ R3, R50, -1.4426950216293334961 ;  /* 0xbfb8aa3b32037820 */ /* 0x000fe20000410000 */
[----:B------:R-:W1:Y:S01]  /*2c60*/  MUFU.EX2 R2, R2 ;  /* 0x0000000200027308 */ /* 0x000e620000000800 */
[----:B------:R-:W-:Y:S02]  /*2c70*/  FMUL.FTZ R84, R45, -1.4426950216293334961 ;  /* 0xbfb8aa3b2d547820 */ /* 0x000fe40000410000 */
[----:B0-----:R-:W-:-:S05]  /*2c80*/  FADD.FTZ R75, R75, 1 ;  /* 0x3f8000004b4b7421 */ /* 0x001fca0000010000 */
[----:B------:R-:W0:Y:S08]  /*2c90*/  MUFU.EX2 R3, R3 ;  /* 0x0000000300037308 */ /* 0x000e300000000800 */
[----:B------:R-:W-:Y:S01]  /*2ca0*/  MUFU.EX2 R84, R84 ;  /* 0x0000005400547308 */ /* 0x000fe20000000800 */
[----:B-1----:R-:W-:-:S07]  /*2cb0*/  FADD.FTZ R2, R2, 1 ;  /* 0x3f80000002027421 */ /* 0x002fce0000010000 */
[----:B------:R-:W-:Y:S01]  /*2cc0*/  MUFU.RCP R75, R75 ;  /* 0x0000004b004b7308 */ /* 0x000fe20000001000 */
[----:B------:R-:W-:Y:S01]  /*2cd0*/  HADD2.F32 R51, -RZ, R51.H0_H0 ;  /* 0x20000033ff337230 */ /* 0x000fe20000004100 */
[----:B0-----:R-:W-:Y:S01]  /*2ce0*/  FADD.FTZ R3, R3, 1 ;  /* 0x3f80000003037421 */ /* 0x001fe20000010000 */
[----:B------:R-:W-:Y:S02]  /*2cf0*/  HADD2.F32 R64, -RZ, R64.H0_H0 ;  /* 0x20000040ff407230 */ /* 0x000fe40000004100 */
[----:B------:R-:W-:Y:S01]  /*2d00*/  HADD2.F32 R52, -RZ, R52.H0_H0 ;  /* 0x20000034ff347230 */ /* 0x000fe20000004100 */
[----:B------:R-:W-:Y:S01]  /*2d10*/  FMUL.FTZ R85, R51, -1.4426950216293334961 ;  /* 0xbfb8aa3b33557820 */ /* 0x000fe20000410000 */
[----:B------:R-:W-:-:S03]  /*2d20*/  HADD2.F32 R63, -RZ, R63.H0_H0 ;  /* 0x2000003fff3f7230 */ /* 0x000fc60000004100 */
[----:B------:R-:W-:Y:S02]  /*2d30*/  FMUL.FTZ R86, R52, -1.4426950216293334961 ;  /* 0xbfb8aa3b34567820 */ /* 0x000fe40000410000 */
[----:B------:R-:W-:Y:S01]  /*2d40*/  MUFU.EX2 R85, R85 ;  /* 0x0000005500557308 */ /* 0x000fe20000000800 */
[----:B------:R-:W-:Y:S02]  /*2d50*/  HADD2.F32 R53, -RZ, R53.H0_H0 ;  /* 0x20000035ff357230 */ /* 0x000fe40000004100 */
[----:B------:R-:W-:-:S05]  /*2d60*/  HADD2.F32 R54, -RZ, R54.H0_H0 ;  /* 0x20000036ff367230 */ /* 0x000fca0000004100 */
[----:B------:R-:W-:Y:S01]  /*2d70*/  MUFU.EX2 R86, R86 ;  /* 0x0000005600567308 */ /* 0x000fe20000000800 */
[----:B------:R-:W-:Y:S01]  /*2d80*/  FMUL.FTZ R87, R53, -1.4426950216293334961 ;  /* 0xbfb8aa3b35577820 */ /* 0x000fe20000410000 */
[----:B------:R-:W-:Y:S01]  /*2d90*/  HADD2.F32 R57, -RZ, R57.H0_H0 ;  /* 0x20000039ff397230 */ /* 0x000fe20000004100 */
[----:B------:R-:W-:Y:S01]  /*2da0*/  FMUL.FTZ R88, R54, -1.4426950216293334961 ;  /* 0xbfb8aa3b36587820 */ /* 0x000fe20000410000 */
[----:B------:R-:W-:-:S03]  /*2db0*/  HADD2.F32 R56, -RZ, R56.H0_H0 ;  /* 0x20000038ff387230 */ /* 0x000fc60000004100 */
[----:B------:R-:W-:Y:S01]  /*2dc0*/  FMUL.FTZ R122, R57, -1.4426950216293334961 ;  /* 0xbfb8aa3b397a7820 */ /* 0x000fe20000410000 */
[----:B------:R-:W-:Y:S01]  /*2dd0*/  MUFU.EX2 R87, R87 ;  /* 0x0000005700577308 */ /* 0x000fe20000000800 */
[----:B------:R-:W-:Y:S01]  /*2de0*/  FMUL.FTZ R89, R56, -1.4426950216293334961 ;  /* 0xbfb8aa3b38597820 */ /* 0x000fe20000410000 */
[----:B------:R-:W-:Y:S02]  /*2df0*/  HADD2.F32 R58, -RZ, R58.H0_H0 ;  /* 0x2000003aff3a7230 */ /* 0x000fe40000004100 */
[----:B------:R-:W-:-:S04]  /*2e00*/  HADD2.F32 R66, -RZ, R66.H0_H0 ;  /* 0x20000042ff427230 */ /* 0x000fc80000004100 */
[----:B------:R-:W0:Y:S01]  /*2e10*/  MUFU.EX2 R88, R88 ;  /* 0x0000005800587308 */ /* 0x000e220000000800 */
[----:B------:R-:W-:Y:S01]  /*2e20*/  FMUL.FTZ R123, R58, -1.4426950216293334961 ;  /* 0xbfb8aa3b3a7b7820 */ /* 0x000fe20000410000 */
[----:B------:R-:W-:-:S06]  /*2e30*/  HADD2.F32 R61, -RZ, R61.H0_H0 ;  /* 0x2000003dff3d7230 */ /* 0x000fcc0000004100 */
[----:B------:R-:W-:Y:S01]  /*2e40*/  MUFU.EX2 R122, R122 ;  /* 0x0000007a007a7308 */ /* 0x000fe20000000800 */
[----:B------:R-:W-:-:S07]  /*2e50*/  HADD2.F32 R59, -RZ, R59.H0_H0 ;  /* 0x2000003bff3b7230 */ /* 0x000fce0000004100 */
[----:B------:R1:W-:Y:S01]  /*2e60*/  MUFU.EX2 R121, R89 ;  /* 0x0000005900797308 */ /* 0x0003e20000000800 */
[----:B------:R-:W-:Y:S01]  /*2e70*/  HADD2.F32 R73, -RZ, R73.H0_H0 ;  /* 0x20000049ff497230 */ /* 0x000fe20000004100 */
[----:B------:R-:W-:Y:S01]  /*2e80*/  FMUL.FTZ R124, R59, -1.4426950216293334961 ;  /* 0xbfb8aa3b3b7c7820 */ /* 0x000fe20000410000 */
[----:B------:R-:W-:-:S05]  /*2e90*/  HADD2.F32 R70, -RZ, R70.H0_H0 ;  /* 0x20000046ff467230 */ /* 0x000fca0000004100 */
[----:B------:R-:W-:Y:S01]  /*2ea0*/  MUFU.EX2 R123, R123 ;  /* 0x0000007b007b7308 */ /* 0x000fe20000000800 */
[----:B-1----:R-:W-:Y:S01]  /*2eb0*/  FMUL.FTZ R89, R61, -1.4426950216293334961 ;  /* 0xbfb8aa3b3d597820 */ /* 0x002fe20000410000 */
[----:B------:R-:W-:Y:S01]  /*2ec0*/  HADD2.F32 R72, -RZ, R72.H0_H0 ;  /* 0x20000048ff487230 */ /* 0x000fe20000004100 */
[----:B0-----:R-:W-:-:S05]  /*2ed0*/  FADD.FTZ R88, R88, 1 ;  /* 0x3f80000058587421 */ /* 0x001fca0000010000 */
        /* <DEDUP_REMOVED lines=26> */
[----:B------:R-:W0:Y:S01]  /*3080*/  LDS.U16 R69, [R101+0xa] ;  /* 0x00000a0065457984 */ /* 0x000e220000000400 */
[----:B------:R-:W-:-:S06]  /*3090*/  FADD.FTZ R76, R84, 1 ;  /* 0x3f800000544c7421 */ /* 0x000fcc0000010000 */
[----:B--2---:R2:W-:Y:S01]  /*30a0*/  MUFU.RCP R77, R3 ;  /* 0x00000003004d7308 */ /* 0x0045e20000001000 */
[----:B-1----:R-:W-:Y:S01]  /*30b0*/  FADD.FTZ R2, -R74, 1 ;  /* 0x3f8000004a027421 */ /* 0x002fe20000010100 */
[----:B------:R-:W-:Y:S01]  /*30c0*/  HADD2.F32 R62, -RZ, R62.H0_H0 ;  /* 0x2000003eff3e7230 */ /* 0x000fe20000004100 */
[----:B---3--:R-:W-:Y:S01]  /*30d0*/  FADD.FTZ R80, R85, 1 ;  /* 0x3f80000055507421 */ /* 0x008fe20000010000 */
[----:B------:R-:W-:Y:S01]  /*30e0*/  HADD2.F32 R65, -RZ, R65.H0_H0 ;  /* 0x20000041ff417230 */ /* 0x000fe20000004100 */
[----:B------:R-:W-:Y:S01]  /*30f0*/  FFMA.FTZ R84, R43, R2, 1 ;  /* 0x3f8000002b547423 */ /* 0x000fe20000010002 */
[----:B------:R-:W-:Y:S01]  /*3100*/  LDS.U16 R131, [R101+0x1c] ;  /* 0x00001c0065837984 */ /* 0x000fe20000000400 */
[----:B----4-:R-:W-:Y:S01]  /*3110*/  HADD2.F32 R39, -RZ, R39.H0_H0 ;  /* 0x20000027ff277230 */ /* 0x010fe20000004100 */
[----:B--2---:R-:W-:Y:S02]  /*3120*/  FADD.FTZ R3, -R75, 1 ;  /* 0x3f8000004b037421 */ /* 0x004fe40000010100 */
[----:B------:R-:W1:Y:S01]  /*3130*/  LDS.U16 R2, [R101+0xc] ;  /* 0x00000c0065027984 */ /* 0x000e620000000400 */
[----:B-----5:R-:W-:Y:S01]  /*3140*/  HADD2.F32 R40, -RZ, R40.H0_H0 ;  /* 0x20000028ff287230 */ /* 0x020fe20000004100 */
[----:B------:R-:W-:-:S02]  /*3150*/  FMUL.FTZ R4, R64, R39 ;  /* 0x0000002740047220 */ /* 0x000fc40000410000 */
[----:B------:R-:W-:Y:S02]  /*3160*/  FFMA.FTZ R3, R42, R3, 1 ;  /* 0x3f8000002a037423 */ /* 0x000fe40000010003 */
[----:B------:R-:W-:Y:S02]  /*3170*/  FMUL.FTZ R5, R63, R40 ;  /* 0x000000283f057220 */ /* 0x000fe40000410000 */
[----:B------:R-:W-:Y:S02]  /*3180*/  FMUL.FTZ R4, R75, R4 ;  /* 0x000000044b047220 */ /* 0x000fe40000410000 */
[----:B------:R-:W-:Y:S02]  /*3190*/  FMUL.FTZ R81, R74, R5 ;  /* 0x000000054a517220 */ /* 0x000fe40000410000 */
[----:B------:R-:W-:Y:S02]  /*31a0*/  FMUL.FTZ R5, R4, R3 ;  /* 0x0000000304057220 */ /* 0x000fe40000410000 */
[----:B------:R-:W2:Y:S01]  /*31b0*/  LDS.U16 R4, [R101+0x10] ;  /* 0x0000100065047984 */ /* 0x000ea20000000400 */
[----:B------:R-:W3:Y:S03]  /*31c0*/  MUFU.RCP R76, R76 ;  /* 0x0000004c004c7308 */ /* 0x000ee60000001000 */
[----:B------:R-:W4:Y:S01]  /*31d0*/  LDS.U16 R3, [R101+0xe] ;  /* 0x00000e0065037984 */ /* 0x000f220000000400 */
[----:B0-----:R-:W-:Y:S01]  /*31e0*/  HADD2.F32 R49, -RZ, R49.H0_H0 ;  /* 0x20000031ff317230 */ /* 0x001fe20000004100 */
[----:B------:R-:W-:-:S03]  /*31f0*/  FADD.FTZ R79, R86, 1 ;  /* 0x3f800000564f7421 */ /* 0x000fc60000010000 */
[----:B------:R-:W0:Y:S01]  /*3200*/  MUFU.RCP R80, R80 ;  /* 0x0000005000507308 */ /* 0x000e220000001000 */
[----:B------:R-:W-:Y:S01]  /*3210*/  FMUL.FTZ R83, R66, R49 ;  /* 0x0000003142537220 */ /* 0x000fe20000410000 */
[----:B------:R-:W-:Y:S01]  /*3220*/  HADD2.F32 R68, -RZ, R68.H0_H0 ;  /* 0x20000044ff447230 */ /* 0x000fe20000004100 */
[----:B------:R-:W-:Y:S02]  /*3230*/  FADD.FTZ R82, R87, 1 ;  /* 0x3f80000057527421 */ /* 0x000fe40000010000 */
[----:B---3--:R-:W-:-:S03]  /*3240*/  FADD.FTZ R86, -R76, 1 ;  /* 0x3f8000004c567421 */ /* 0x008fc60000010100 */
[----:B------:R-:W3:Y:S01]  /*3250*/  MUFU.RCP R79, R79 ;  /* 0x0000004f004f7308 */ /* 0x000ee20000001000 */
[----:B------:R-:W-:Y:S01]  /*3260*/  FMUL.FTZ R83, R76, R83 ;  /* 0x000000534c537220 */ /* 0x000fe20000410000 */
[----:B------:R-:W-:Y:S01]  /*3270*/  HADD2.F32 R67, -RZ, R67.H0_H0 ;  /* 0x20000043ff437230 */ /* 0x000fe20000004100 */
[----:B------:R-:W-:Y:S01]  /*3280*/  FFMA.FTZ R86, R45, R86, 1 ;  /* 0x3f8000002d567423 */ /* 0x000fe20000010056 */
[----:B------:R-:W-:Y:S01]  /*3290*/  HADD2.F32 R69, -RZ, R69.H0_H0 ;  /* 0x20000045ff457230 */ /* 0x000fe20000004100 */
[----:B------:R-:W-:Y:S02]  /*32a0*/  FMUL.FTZ R132, R81, R84 ;  /* 0x0000005451847220 */ /* 0x000fe40000410000 */
[----:B------:R-:W-:Y:S01]  /*32b0*/  FMUL.FTZ R89, R83, R86 ;  /* 0x0000005653597220 */ /* 0x000fe20000410000 */
[----:B------:R5:W0:Y:S01]  /*32c0*/  MUFU.EX2 R125, R124 ;  /* 0x0000007c007d7308 */ /* 0x000a220000000800 */
[----:B------:R-:W-:Y:S02]  /*32d0*/  FADD.FTZ R87, -R77, 1 ;  /* 0x3f8000004d577421 */ /* 0x000fe40000010100 */
[----:B------:R-:W-:-:S02]  /*32e0*/  FMUL.FTZ R86, R73, R68 ;  /* 0x0000004449567220 */ /* 0x000fc40000410000 */
[----:B------:R-:W-:Y:S02]  /*32f0*/  FADD.FTZ R84, -R78, 1 ;  /* 0x3f8000004e547421 */ /* 0x000fe40000010100 */
[----:B------:R-:W-:Y:S01]  /*3300*/  FMUL.FTZ R85, R70, R67 ;  /* 0x0000004346557220 */ /* 0x000fe20000410000 */
[----:B------:R-:W0:Y:S01]  /*3310*/  MUFU.RCP R82, R82 ;  /* 0x0000005200527308 */ /* 0x000e220000001000 */
[----:B-----5:R-:W-:Y:S01]  /*3320*/  FADD.FTZ R124, R122, 1 ;  /* 0x3f8000007a7c7421 */ /* 0x020fe20000010000 */
[----:B------:R-:W-:Y:S01]  /*3330*/  HADD2.F32 R122, -RZ, R71.H0_H0 ;  /* 0x20000047ff7a7230 */ /* 0x000fe20000004100 */
[----:B------:R-:W-:Y:S01]  /*3340*/  FADD.FTZ R83, R121, 1 ;  /* 0x3f80000079537421 */ /* 0x000fe20000010000 */
[----:B-1----:R-:W-:Y:S01]  /*3350*/  HADD2.F32 R71, -RZ, R2.H0_H0 ;  /* 0x20000002ff477230 */ /* 0x002fe20000004100 */
[----:B------:R-:W-:Y:S02]  /*3360*/  FFMA.FTZ R87, R50, R87, 1 ;  /* 0x3f80000032577423 */ /* 0x000fe40000010057 */
[----:B------:R-:W-:Y:S01]  /*3370*/  FMUL.FTZ R121, R72, R69 ;  /* 0x0000004548797220 */ /* 0x000fe20000410000 */
[----:B------:R0:W1:Y:S01]  /*3380*/  MUFU.RCP R81, R88 ;  /* 0x0000005800517308 */ /* 0x0000620000001000 */
[----:B------:R-:W-:-:S02]  /*3390*/  FMUL.FTZ R86, R77, R86 ;  /* 0x000000564d567220 */ /* 0x000fc40000410000 */
[----:B------:R-:W-:Y:S02]  /*33a0*/  FFMA.FTZ R84, R47, R84, 1 ;  /* 0x3f8000002f547423 */ /* 0x000fe40000010054 */
[----:B------:R-:W-:Y:S02]  /*33b0*/  FMUL.FTZ R85, R78, R85 ;  /* 0x000000554e557220 */ /* 0x000fe40000410000 */
[C---:B0-----:R-:W-:Y:S02]  /*33c0*/  FADD.FTZ R88, -R80.reuse, 1 ;  /* 0x3f80000050587421 */ /* 0x041fe40000010100 */
[----:B------:R-:W-:Y:S02]  /*33d0*/  FMUL.FTZ R121, R80, R121 ;  /* 0x0000007950797220 */ /* 0x000fe40000410000 */
[----:B------:R-:W-:Y:S02]  /*33e0*/  FFMA.FTZ R88, R51, R88, 1 ;  /* 0x3f80000033587423 */ /* 0x000fe40000010058 */
[----:B------:R-:W-:-:S02]  /*33f0*/  FMUL.FTZ R133, R86, R87 ;  /* 0x0000005756857220 */ /* 0x000fc40000410000 */
[----:B------:R-:W-:Y:S02]  /*3400*/  FMUL.FTZ R134, R85, R84 ;  /* 0x0000005455867220 */ /* 0x000fe40000410000 */
[----:B---3--:R-:W-:Y:S02]  /*3410*/  FADD.FTZ R87, -R79, 1 ;  /* 0x3f8000004f577421 */ /* 0x008fe40000010100 */
[----:B------:R-:W-:Y:S01]  /*3420*/  FMUL.FTZ R2, R122, R71 ;  /* 0x000000477a027220 */ /* 0x000fe20000410000 */
[----:B------:R0:W-:Y:S01]  /*3430*/  MUFU.RCP R84, R124 ;  /* 0x0000007c00547308 */ /* 0x0001e20000001000 */
[----:B------:R-:W-:Y:S02]  /*3440*/  FADD.FTZ R85, R123, 1 ;  /* 0x3f8000007b557421 */ /* 0x000fe40000010000 */
[----:B------:R-:W3:Y:S01]  /*3450*/  LDS.U16 R123, [R101+0x12] ;  /* 0x00001200657b7984 */ /* 0x000ee20000000400 */
[----:B------:R-:W-:Y:S02]  /*3460*/  FMUL.FTZ R126, R62, -1.4426950216293334961 ;  /* 0xbfb8aa3b3e7e7820 */ /* 0x000fe40000410000 */
[----:B------:R-:W-:Y:S01]  /*3470*/  FMUL.FTZ R136, R121, R88 ;  /* 0x0000005879887220 */ /* 0x000fe20000410000 */
[----:B------:R-:W-:Y:S01]  /*3480*/  HADD2.F32 R121, -RZ, R60.H0_H0 ;  /* 0x2000003cff797230 */ /* 0x000fe20000004100 */
[----:B------:R-:W-:Y:S01]  /*3490*/  FMUL.FTZ R127, R65, -1.4426950216293334961 ;  /* 0xbfb8aa3b417f7820 */ /* 0x000fe20000410000 */
[----:B0-----:R-:W-:Y:S01]  /*34a0*/  HADD2.F32 R124, -RZ, R55.H0_H0 ;  /* 0x20000037ff7c7230 */ /* 0x001fe20000004100 */
[----:B------:R-:W-:Y:S01]  /*34b0*/  FFMA.FTZ R87, R52, R87, 1 ;  /* 0x3f80000034577423 */ /* 0x000fe20000010057 */
[----:B--2---:R-:W-:Y:S01]  /*34c0*/  HADD2.F32 R55, -RZ, R4.H0_H0 ;  /* 0x20000004ff377230 */ /* 0x004fe20000004100 */
[----:B------:R-:W-:Y:S01]  /*34d0*/  FMUL.FTZ R2, R79, R2 ;  /* 0x000000024f027220 */ /* 0x000fe20000410000 */
[----:B----4-:R-:W-:Y:S01]  /*34e0*/  HADD2.F32 R60, -RZ, R3.H0_H0 ;  /* 0x20000003ff3c7230 */ /* 0x010fe20000004100 */
[----:B------:R0:W2:Y:S01]  /*34f0*/  MUFU.EX2 R130, R126 ;  /* 0x0000007e00827308 */ /* 0x0000a20000000800 */
[----:B------:R-:W-:-:S02]  /*3500*/  FADD.FTZ R88, R128, 1 ;  /* 0x3f80000080587421 */ /* 0x000fc40000010000 */
[----:B------:R-:W-:Y:S02]  /*3510*/  FMUL.FTZ R3, R2, R87 ;  /* 0x0000005702037220 */ /* 0x000fe40000410000 */
[----:B------:R-:W-:Y:S02]  /*3520*/  FADD.FTZ R86, R125, 1 ;  /* 0x3f8000007d567421 */ /* 0x000fe40000010000 */
[----:B------:R-:W-:Y:S01]  /*3530*/  FADD.FTZ R2, -R82, 1 ;  /* 0x3f80000052027421 */ /* 0x000fe20000010100 */
[----:B------:R4:W5:Y:S01]  /*3540*/  MUFU.EX2 R138, R127 ;  /* 0x0000007f008a7308 */ /* 0x0009620000000800 */
[----:B0-----:R-:W0:Y:S01]  /*3550*/  LDS.U16 R126, [R101+0x18] ;  /* 0x00001800657e7984 */ /* 0x001e220000000400 */
[----:B------:R-:W-:Y:S02]  /*3560*/  FMUL.FTZ R128, R124, R55 ;  /* 0x000000377c807220 */ /* 0x000fe40000410000 */
[----:B------:R-:W-:Y:S01]  /*3570*/  FMUL.FTZ R87, R121, R60 ;  /* 0x0000003c79577220 */ /* 0x000fe20000410000 */
[----:B------:R-:W0:Y:S01]  /*3580*/  LDS.U16 R125, [R101+0x14] ;  /* 0x00001400657d7984 */ /* 0x000e220000000400 */
[----:B-1----:R-:W-:-:S03]  /*3590*/  FADD.FTZ R129, -R81, 1 ;  /* 0x3f80000051817421 */ /* 0x002fc60000010100 */
[----:B----4-:R-:W1:Y:S01]  /*35a0*/  LDS.U16 R127, [R101+0x16] ;  /* 0x00001600657f7984 */ /* 0x010e620000000400 */
[----:B------:R-:W-:Y:S02]  /*35b0*/  FFMA.FTZ R2, R53, R2, 1 ;  /* 0x3f80000035027423 */ /* 0x000fe40000010002 */
[----:B------:R-:W-:Y:S02]  /*35c0*/  FMUL.FTZ R128, R81, R128 ;  /* 0x0000008051807220 */ /* 0x000fe40000410000 */
[----:B------:R-:W-:Y:S02]  /*35d0*/  FMUL.FTZ R87, R82, R87 ;  /* 0x0000005752577220 */ /* 0x000fe40000410000 */
[----:B------:R-:W-:Y:S02]  /*35e0*/  FFMA.FTZ R129, R54, R129, 1 ;  /* 0x3f80000036817423 */ /* 0x000fe40000010081 */
[----:B------:R-:W-:Y:S02]  /*35f0*/  FMUL.FTZ R4, R87, R2 ;  /* 0x0000000257047220 */ /* 0x000fe40000410000 */
[----:B------:R-:W-:Y:S01]  /*3600*/  FMUL.FTZ R135, R128, R129 ;  /* 0x0000008180877220 */ /* 0x000fe20000410000 */
[----:B------:R-:W4:Y:S04]  /*3610*/  LDS.U16 R2, [R101+0x1a] ;  /* 0x00001a0065027984 */ /* 0x000f280000000400 */
[----:B------:R-:W4:Y:S01]  /*3620*/  LDS.U16 R128, [R101+0x1e] ;  /* 0x00001e0065807984 */ /* 0x000f220000000400 */
[----:B------:R-:W0:Y:S01]  /*3630*/  MUFU.RCP R83, R83 ;  /* 0x0000005300537308 */ /* 0x000e220000001000 */
[----:B--2---:R-:W-:-:S07]  /*3640*/  FADD.FTZ R137, R130, 1 ;  /* 0x3f80000082897421 */ /* 0x004fce0000010000 */
[----:B------:R-:W-:Y:S01]  /*3650*/  MUFU.RCP R85, R85 ;  /* 0x0000005500557308 */ /* 0x000fe20000001000 */
[----:B-----5:R-:W-:-:S07]  /*3660*/  FADD.FTZ R130, R138, 1 ;  /* 0x3f8000008a827421 */ /* 0x020fce0000010000 */
[----:B------:R-:W2:Y:S01]  /*3670*/  MUFU.RCP R86, R86 ;  /* 0x0000005600567308 */ /* 0x000ea20000001000 */
[----:B------:R-:W-:Y:S01]  /*3680*/  HADD2.F32 R48, -RZ, R48.H0_H0 ;  /* 0x20000030ff307230 */ /* 0x000fe20000004100 */
[----:B------:R-:W-:Y:S01]  /*3690*/  FADD.FTZ R138, -R84, 1 ;  /* 0x3f800000548a7421 */ /* 0x000fe20000010100 */
[----:B---3--:R-:W-:Y:S01]  /*36a0*/  HADD2.F32 R123, -RZ, R123.H0_H0 ;  /* 0x2000007bff7b7230 */ /* 0x008fe20000004100 */
[----:B0-----:R-:W-:Y:S02]  /*36b0*/  FADD.FTZ R129, -R83, 1 ;  /* 0x3f80000053817421 */ /* 0x001fe40000010100 */
[----:B------:R-:W-:Y:S02]  /*36c0*/  FFMA.FTZ R140, R57, R138, 1 ;  /* 0x3f800000398c7423 */ /* 0x000fe4000001008a */
[----:B------:R-:W-:Y:S01]  /*36d0*/  FMUL.FTZ R138, R48, R123 ;  /* 0x0000007b308a7220 */ /* 0x000fe20000410000 */
[----:B------:R-:W0:Y:S01]  /*36e0*/  MUFU.RCP R88, R88 ;  /* 0x0000005800587308 */ /* 0x000e220000001000 */
[----:B------:R-:W-:-:S02]  /*36f0*/  HADD2.F32 R41, -RZ, R41.H0_H0 ;  /* 0x20000029ff297230 */ /* 0x000fc40000004100 */
[----:B------:R-:W-:Y:S01]  /*3700*/  HADD2.F32 R126, -RZ, R126.H0_H0 ;  /* 0x2000007eff7e7230 */ /* 0x000fe20000004100 */
[----:B------:R-:W-:Y:S01]  /*3710*/  FFMA.FTZ R129, R56, R129, 1 ;  /* 0x3f80000038817423 */ /* 0x000fe20000010081 */
[----:B------:R-:W-:-:S03]  /*3720*/  HADD2.F32 R46, -RZ, R46.H0_H0 ;  /* 0x2000002eff2e7230 */ /* 0x000fc60000004100 */
[----:B------:R3:W5:Y:S01]  /*3730*/  MUFU.RCP R87, R137 ;  /* 0x0000008900577308 */ /* 0x0007620000001000 */
[----:B------:R-:W-:Y:S01]  /*3740*/  HADD2.F32 R44, -RZ, R44.H0_H0 ;  /* 0x2000002cff2c7230 */ /* 0x000fe20000004100 */
[----:B--2---:R-:W-:Y:S01]  /*3750*/  FADD.FTZ R142, -R86, 1 ;  /* 0x3f800000568e7421 */ /* 0x004fe20000010100 */
[----:B------:R-:W-:Y:S01]  /*3760*/  HADD2.F32 R125, -RZ, R125.H0_H0 ;  /* 0x2000007dff7d7230 */ /* 0x000fe20000004100 */
[----:B------:R-:W-:Y:S01]  /*3770*/  FMUL.FTZ R138, R83, R138 ;  /* 0x0000008a538a7220 */ /* 0x000fe20000410000 */
[----:B-1----:R-:W-:-:S03]  /*3780*/  HADD2.F32 R127, -RZ, R127.H0_H0 ;  /* 0x2000007fff7f7230 */ /* 0x002fc60000004100 */
[----:B------:R-:W1:Y:S01]  /*3790*/  MUFU.RCP R130, R130 ;  /* 0x0000008200827308 */ /* 0x000e620000001000 */
[----:B---3--:R-:W-:Y:S02]  /*37a0*/  FADD.FTZ R137, -R85, 1 ;  /* 0x3f80000055897421 */ /* 0x008fe40000010100 */
[----:B------:R-:W-:Y:S02]  /*37b0*/  FFMA.FTZ R144, R59, R142, 1 ;  /* 0x3f8000003b907423 */ /* 0x000fe4000001008e */
[----:B------:R-:W-:Y:S02]  /*37c0*/  FFMA.FTZ R139, R58, R137, 1 ;  /* 0x3f8000003a8b7423 */ /* 0x000fe40000010089 */
[----:B------:R-:W-:Y:S02]  /*37d0*/  FMUL.FTZ R141, R41, R126 ;  /* 0x0000007e298d7220 */ /* 0x000fe40000410000 */
[----:B------:R-:W-:Y:S02]  /*37e0*/  FMUL.FTZ R137, R46, R125 ;  /* 0x0000007d2e897220 */ /* 0x000fe40000410000 */
[----:B------:R-:W-:-:S02]  /*37f0*/  FMUL.FTZ R142, R44, R127 ;  /* 0x0000007f2c8e7220 */ /* 0x000fc40000410000 */
[----:B------:R-:W-:Y:S01]  /*3800*/  FMUL.FTZ R138, R138, R129 ;  /* 0x000000818a8a7220 */ /* 0x000fe20000410000 */
[----:B------:R-:W-:Y:S01]  /*3810*/  HADD2.F32 R129, -RZ, R38.H0_H0 ;  /* 0x20000026ff817230 */ /* 0x000fe20000004100 */
[----:B------:R-:W-:Y:S01]  /*3820*/  FMUL.FTZ R141, R86, R141 ;  /* 0x0000008d568d7220 */ /* 0x000fe20000410000 */
[----:B------:R-:W-:Y:S01]  /*3830*/  HADD2.F32 R38, -RZ, R37.H0_H0 ;  /* 0x20000025ff267230 */ /* 0x000fe20000004100 */
[----:B------:R-:W-:Y:S01]  /*3840*/  FMUL.FTZ R137, R84, R137 ;  /* 0x0000008954897220 */ /* 0x000fe20000410000 */
[----:B------:R-:W-:Y:S01]  /*3850*/  HADD2.F32 R37, -RZ, R36.H0_H0 ;  /* 0x20000024ff257230 */ /* 0x000fe20000004100 */
[----:B------:R-:W-:Y:S01]  /*3860*/  FMUL.FTZ R142, R85, R142 ;  /* 0x0000008e558e7220 */ /* 0x000fe20000410000 */
[----:B----4-:R-:W-:Y:S02]  /*3870*/  HADD2.F32 R36, -RZ, R2.H0_H0 ;  /* 0x20000002ff247230 */ /* 0x010fe40000004100 */
[----:B------:R-:W-:Y:S02]  /*3880*/  HADD2.F32 R131, -RZ, R131.H0_H0 ;  /* 0x20000083ff837230 */ /* 0x000fe40000004100 */
[----:B------:R-:W-:Y:S01]  /*3890*/  HADD2.F32 R128, -RZ, R128.H0_H0 ;  /* 0x20000080ff807230 */ /* 0x000fe20000004100 */
[----:B------:R-:W-:Y:S01]  /*38a0*/  FMUL.FTZ R141, R141, R144 ;  /* 0x000000908d8d7220 */ /* 0x000fe20000410000 */
[----:B------:R-:W-:Y:S01]  /*38b0*/  F2FP.PACK_AB R144, R132, R5 ;  /* 0x000000058490723e */ /* 0x000fe200000000ff */
[----:B------:R-:W-:Y:S01]  /*38c0*/  BAR.SYNC.DEFER_BLOCKING 0x0 ;  /* 0x0000000000007b1d */ /* 0x000fe20000010000 */
[----:B------:R-:W-:-:S02]  /*38d0*/  FMUL.FTZ R137, R137, R140 ;  /* 0x0000008c89897220 */ /* 0x000fc40000410000 */
[----:B------:R-:W-:Y:S02]  /*38e0*/  FMUL.FTZ R142, R142, R139 ;  /* 0x0000008b8e8e7220 */ /* 0x000fe40000410000 */
[----:B0-----:R-:W-:Y:S02]  /*38f0*/  FADD.FTZ R132, -R88, 1 ;  /* 0x3f80000058847421 */ /* 0x001fe40000010100 */
[----:B-----5:R-:W-:Y:S02]  /*3900*/  FADD.FTZ R139, -R87, 1 ;  /* 0x3f800000578b7421 */ /* 0x020fe40000010100 */
[----:B-1----:R-:W-:Y:S02]  /*3910*/  FADD.FTZ R140, -R130, 1 ;  /* 0x3f800000828c7421 */ /* 0x002fe40000010100 */
        /* <DEDUP_REMOVED lines=92> */
.L_x_9283:
[----:B-1----:R-:W-:Y:S05]  /*3ee0*/  BSYNC B0 ;  /* 0x0000000000007941 */ /* 0x002fea0003800000 */
.L_x_9282:
        /* <DEDUP_REMOVED lines=107> */
[----:B0-----:R-:W-:-:S02]  /*45a0*/  FMUL.FTZ R3, R38, R62 ;  /* 0x0000003e26037220 */ /* 0x001fc40000410000 */
        /* <DEDUP_REMOVED lines=39> */
[----:B0-----:R-:W-:Y:S01]  /*4820*/  PRMT R5, R52, 0x7632, R5 ;  /* 0x0000763234057816 */ /* 0x001fe20000000005 */
[----:B------:R-:W-:Y:S01]  /*4830*/  UIADD3 UR7, UR33, UR31, URZ ;  /* 0x0000001f21077290 */ /* 0x000fe2000fffe03f */
[----:B-1----:R-:W-:Y:S01]  /*4840*/  PRMT R34, R57, 0x7632, R34 ;  /* 0x0000763239227816 */ /* 0x002fe20000000022 */
[----:B------:R-:W-:Y:S01]  /*4850*/  STS.U16 [R101], R39 ;  /* 0x0000002765007388 */ /* 0x000fe20000000400 */
[----:B------:R-:W-:Y:S01]  /*4860*/  PRMT R38, R62, 0x7632, R38 ;  /* 0x000076323e267816 */ /* 0x000fe20000000026 */
[----:B------:R-:W-:Y:S01]  /*4870*/  BSSY B0, `(.L_x_9285) ;  /* 0x0000032000007945 */ /* 0x000fe20003800000 */
[----:B--2---:R-:W-:Y:S01]  /*4880*/  PRMT R35, R36, 0x7632, R35 ;  /* 0x0000763224237816 */ /* 0x004fe20000000023 */
        /* <DEDUP_REMOVED lines=48> */
.L_x_9286:
[----:B------:R-:W-:Y:S05]  /*4b90*/  BSYNC B0 ;  /* 0x0000000000007941 */ /* 0x000fea0003800000 */
.L_x_9285:
        /* <DEDUP_REMOVED lines=43> */
.L_x_9284:
        /* <DEDUP_REMOVED lines=86> */
.L_x_9366:
[----:B------:R-:W-:Y:S01]  /*53b0*/  ULDC.64 UR32, c[0x0][0x180] ;  /* 0x0000600000207ab9 */ /* 0x000fe20000000a00 */
[----:B------:R-:W2:Y:S01]  /*53c0*/  LDL R188, [R1+0x10] ;  /* 0x0000100001bc7983 */ /* 0x000ea20000100800 */
[----:B------:R-:W-:-:S02]  /*53d0*/  UIMAD UR28, UR11, UR32, URZ ;  /* 0x000000200b1c72a4 */ /* 0x000fc4000f8e023f */
[----:B------:R-:W-:Y:S01]  /*53e0*/  UIMAD.WIDE.U32 UR34, UR10, UR32, URZ ;  /* 0x000000200a2272a5 */ /* 0x000fe2000f8e003f */
[----:B---3--:R-:W3:Y:S01]  /*53f0*/  LDL R187, [R1+0xc] ;  /* 0x00000c0001bb7983 */ /* 0x008ee20000100800 */
[----:B------:R-:W-:Y:S02]  /*5400*/  UIMAD UR28, UR10, UR33, UR28 ;  /* 0x000000210a1c72a4 */ /* 0x000fe4000f8e021c */
[----:B------:R-:W-:Y:S01]  /*5410*/  USHF.R.S32.HI UR40, URZ, 0x1f, UR7 ;  /* 0x0000001f3f287899 */ /* 0x000fe20008011407 */
[----:B----4-:R-:W4:Y:S01]  /*5420*/  LDL R186, [R1+0x8] ;  /* 0x0000080001ba7983 */ /* 0x010f220000100800 */
[----:B------:R-:W-:Y:S01]  /*5430*/  ULDC.64 UR32, c[0x0][0x188] ;  /* 0x0000620000207ab9 */ /* 0x000fe20000000a00 */
[----:B------:R-:W-:Y:S01]  /*5440*/  LOP3.LUT R251, R120, 0x1f, RZ, 0xc0, !PT ;  /* 0x0000001f78fb7812 */ /* 0x000fe200078ec0ff */
[----:B------:R-:W-:Y:S02]  /*5450*/  UIADD3 UR35, UR35, UR28, URZ ;  /* 0x0000001c23237290 */ /* 0x000fe4000fffe03f */
[----:B------:R-:W-:-:S02]  /*5460*/  UIMAD UR28, UR40, UR32, URZ ;  /* 0x00000020281c72a4 */ /* 0x000fc4000f8e023f */
[----:B------:R-:W-:Y:S02]  /*5470*/  UIMAD.WIDE.U32 UR34, UR7, UR32, UR34 ;  /* 0x00000020072272a5 */ /* 0x000fe4000f8e0022 */
[----:B------:R-:W-:-:S03]  /*5480*/  UIMAD UR28, UR7, UR33, UR28 ;  /* 0x00000021071c72a4 */ /* 0x000fc6000f8e021c */
[----:B------:R-:W-:Y:S02]  /*5490*/  ULDC.64 UR32, c[0x0][0x220] ;  /* 0x0000880000207ab9 */ /* 0x000fe40000000a00 */
[----:B------:R-:W-:Y:S02]  /*54a0*/  UIADD3 UR28, UR35, UR28, URZ ;  /* 0x0000001c231c7290 */ /* 0x000fe4000fffe03f */
[----:B------:R-:W-:Y:S01]  /*54b0*/  ULEA UR32, UP0, UR34, UR32, 0x3 ;  /* 0x0000002022207291 */ /* 0x000fe2000f80183f */
[----:B0-----:R-:W-:-:S03]  /*54c0*/  LOP3.LUT R0, R120, 0x7ffffe0, RZ, 0xc0, !PT ;  /* 0x07ffffe078007812 */ /* 0x001fc600078ec0ff */
[----:B------:R-:W-:Y:S01]  /*54d0*/  ULEA.HI.X UR33, UR34, UR33, UR28, 0x3, UP0 ;  /* 0x0000002122217291 */ /* 0x000fe200080f1c1c */
[----:B------:R-:W-:Y:S02]  /*54e0*/  SHF.L.U32 R0, R0, 0x5, RZ ;  /* 0x0000000500007819 */ /* 0x000fe400000006ff */
[----:B------:R-:W-:-:S03]  /*54f0*/  MOV R4, UR32 ;  /* 0x0000002000047c02 */ /* 0x000fc60008000f00 */
[----:B------:R-:W-:Y:S01]  /*5500*/  MOV R5, UR33 ;  /* 0x0000002100057c02 */ /* 0x000fe20008000f00 */
[----:B------:R-:W-:Y:S01]  /*5510*/  ULDC.64 UR32, c[0x0][0x1a0] ;  /* 0x0000680000207ab9 */ /* 0x000fe20000000a00 */
[----:B------:R-:W-:Y:S01]  /*5520*/  LOP3.LUT R6, R0, 0xffffffe0, R251, 0xe2, !PT ;  /* 0xffffffe000067812 */ /* 0x000fe200078ee2fb */
[----:B------:R-:W-:Y:S01]  /*5530*/  UIMAD UR32, UR40, UR32, URZ ;  /* 0x00000020282072a4 */ /* 0x000fe2000f8e023f */
[----:B------:R-:W-:Y:S01]  /*5540*/  MOV R9, UR7 ;  /* 0x0000000700097c02 */ /* 0x000fe20008000f00 */
[----:B------:R-:W-:Y:S01]  /*5550*/  ULDC UR28, c[0x0][0x168] ;  /* 0x00005a00001c7ab9 */ /* 0x000fe20000000800 */
[----:B------:R-:W5:Y:S01]  /*5560*/  LDG.E.64 R4, [R4.64] ;  /* 0x0000002a04047981 */ /* 0x000f62000c1e1b00 */
[--C-:B------:R-:W-:Y:S01]  /*5570*/  SHF.R.S32.HI R7, RZ, 0x1f, R6.reuse ;  /* 0x0000001fff077819 */ /* 0x100fe20000011406 */
[----:B------:R-:W-:Y:S01]  /*5580*/  UIADD3 UR28, -UR27, UR28, URZ ;  /* 0x0000001c1b1c7290 */ /* 0x000fe2000fffe13f */
[C---:B------:R-:W-:Y:S01]  /*5590*/  LOP3.LUT R157, R6.reuse, 0x40, RZ, 0xfc, !PT ;  /* 0x00000040069d7812 */ /* 0x040fe200078efcff */
[----:B------:R-:W-:Y:S01]  /*55a0*/  UIMAD UR32, UR7, UR33, UR32 ;  /* 0x00000021072072a4 */ /* 0x000fe2000f8e0220 */
[C---:B------:R-:W-:Y:S01]  /*55b0*/  LOP3.LUT R156, R6.reuse, 0x20, RZ, 0xfc, !PT ;  /* 0x00000020069c7812 */ /* 0x040fe200078efcff */
[----:B------:R-:W-:Y:S01]  /*55c0*/  IMAD.WIDE.U32 R8, R9, c[0x0][0x1a0], R6 ;  /* 0x0000680009087a25 */ /* 0x000fe200078e0006 */
[----:B------:R-:W-:Y:S01]  /*55d0*/  USHF.L.U32 UR41, UR28, 0x1, URZ ;  /* 0x000000011c297899 */ /* 0x000fe2000800063f */
[----:B------:R-:W-:-:S02]  /*55e0*/  LOP3.LUT R158, R6, 0x60, RZ, 0xfc, !PT ;  /* 0x00000060069e7812 */ /* 0x000fc400078efcff */
[----:B------:R-:W-:Y:S02]  /*55f0*/  PRMT R68, RZ, 0x7610, R68 ;  /* 0x00007610ff447816 */ /* 0x000fe40000000044 */
[----:B------:R-:W-:Y:S01]  /*5600*/  IADD3 R3, R9, UR32, RZ ;  /* 0x0000002009037c10 */ /* 0x000fe2000fffe0ff */
[----:B------:R-:W-:Y:S01]  /*5610*/  ULDC.64 UR32, c[0x0][0x1c0] ;  /* 0x0000700000207ab9 */ /* 0x000fe20000000a00 */
[----:B------:R-:W-:Y:S02]  /*5620*/  LEA R2, P0, R8, UR22, 0x1 ;  /* 0x0000001608027c11 */ /* 0x000fe4000f8008ff */
[----:B------:R-:W-:Y:S02]  /*5630*/  ISETP.GE.AND P1, PT, R157, UR41, PT ;  /* 0x000000299d007c0c */ /* 0x000fe4000bf26270 */
[----:B------:R-:W-:Y:S02]  /*5640*/  ISETP.GE.AND P2, PT, R156, UR41, PT ;  /* 0x000000299c007c0c */ /* 0x000fe4000bf46270 */
[----:B------:R-:W-:-:S02]  /*5650*/  LEA.HI.X R3, R8, UR23, R3, 0x1, P0 ;  /* 0x0000001708037c11 */ /* 0x000fc400080f0c03 */
[----:B------:R-:W-:Y:S02]  /*5660*/  ISETP.GE.AND P3, PT, R6, UR41, PT ;  /* 0x0000002906007c0c */ /* 0x000fe4000bf66270 */
[----:B------:R-:W-:Y:S02]  /*5670*/  ISETP.GE.AND P0, PT, R158, UR41, PT ;  /* 0x000000299e007c0c */ /* 0x000fe4000bf06270 */
[----:B------:R-:W-:Y:S02]  /*5680*/  PRMT R69, RZ, 0x7610, R69 ;  /* 0x00007610ff457816 */ /* 0x000fe40000000045 */
[----:B------:R-:W-:Y:S01]  /*5690*/  PRMT R66, RZ, 0x7610, R66 ;  /* 0x00007610ff427816 */ /* 0x000fe20000000042 */
[----:B------:R0:W2:Y:S01]  /*56a0*/  @!P1 LDG.E.U16 R68, [R2.64+0x80] ;  /* 0x0000802a02449981 */ /* 0x0000a2000c1e1500 */
[----:B------:R-:W-:Y:S02]  /*56b0*/  PRMT R71, RZ, 0x7610, R71 ;  /* 0x00007610ff477816 */ /* 0x000fe40000000047 */
[C---:B------:R-:W-:Y:S01]  /*56c0*/  LOP3.LUT R179, R6.reuse, 0x100, RZ, 0xfc, !PT ;  /* 0x0000010006b37812 */ /* 0x040fe200078efcff */
[----:B------:R0:W2:Y:S01]  /*56d0*/  @!P2 LDG.E.U16 R69, [R2.64+0x40] ;  /* 0x0000402a0245a981 */ /* 0x0000a2000c1e1500 */
[----:B------:R-:W-:-:S02]  /*56e0*/  LOP3.LUT R180, R6, 0xe0, RZ, 0xfc, !PT ;  /* 0x000000e006b47812 */ /* 0x000fc400078efcff */
[C---:B------:R-:W-:Y:S01]  /*56f0*/  LOP3.LUT R181, R6.reuse, 0xc0, RZ, 0xfc, !PT ;  /* 0x000000c006b57812 */ /* 0x040fe200078efcff */
[----:B------:R0:W2:Y:S01]  /*5700*/  @!P3 LDG.E.U16 R66, [R2.64] ;  /* 0x0000002a0242b981 */ /* 0x0000a2000c1e1500 */
[----:B------:R-:W-:Y:S02]  /*5710*/  LOP3.LUT R173, R6, 0x120, RZ, 0xfc, !PT ;  /* 0x0000012006ad7812 */ /* 0x000fe400078efcff */
        /* <DEDUP_REMOVED lines=11> */
[C---:B------:R-:W-:Y:S01]  /*57d0*/  LOP3.LUT R125, R6.reuse, 0x1a0, RZ, 0xfc, !PT ;  /* 0x000001a0067d7812 */ /* 0x040fe200078efcff */
        /* <DEDUP_REMOVED lines=17> */
[----:B------:R0:W3:Y:S01]  /*58f0*/  @!P1 LDG.E.U16 R150, [R2.64+0x380] ;  /* 0x0003802a02969981 */ /* 0x0000e2000c1e1500 */
[C---:B------:R-:W-:Y:S02]  /*5900*/  LOP3.LUT R67, R6.reuse, 0x200, RZ, 0xfc, !PT ;  /* 0x0000020006437812 */ /* 0x040fe400078efcff */
[----:B------:R-:W-:Y:S01]  /*5910*/  PRMT R161, RZ, 0x7610, R161 ;  /* 0x00007610ffa17816 */ /* 0x000fe200000000a1 */
[----:B------:R0:W3:Y:S01]  /*5920*/  @!P2 LDG.E.U16 R151, [R2.64+0x340] ;  /* 0x0003402a0297a981 */ /* 0x0000e2000c1e1500 */
[----:B------:R-:W-:Y:S02]  /*5930*/  PRMT R139, RZ, 0x7610, R139 ;  /* 0x00007610ff8b7816 */ /* 0x000fe4000000008b */
[C---:B------:R-:W-:Y:S01]  /*5940*/  LOP3.LUT R65, R6.reuse, 0x220, RZ, 0xfc, !PT ;  /* 0x0000022006417812 */ /* 0x040fe200078efcff */
[----:B------:R0:W3:Y:S01]  /*5950*/  @!P3 LDG.E.U16 R146, [R2.64+0x300] ;  /* 0x0003002a0292b981 */ /* 0x0000e2000c1e1500 */
[----:B------:R-:W-:-:S02]  /*5960*/  LOP3.LUT R64, R6, 0x240, RZ, 0xfc, !PT ;  /* 0x0000024006407812 */ /* 0x000fc400078efcff */
[C---:B------:R-:W-:Y:S01]  /*5970*/  LOP3.LUT R172, R6.reuse, 0x140, RZ, 0xfc, !PT ;  /* 0x0000014006ac7812 */ /* 0x040fe200078efcff */
[----:B------:R0:W3:Y:S01]  /*5980*/  @!P5 LDG.E.U16 R70, [R2.64+0x100] ;  /* 0x0001002a0246d981 */ /* 0x0000e2000c1e1500 */
[C---:B------:R-:W-:Y:S02]  /*5990*/  LOP3.LUT R16, R6.reuse, 0x280, RZ, 0xfc, !PT ;  /* 0x0000028006107812 */ /* 0x040fe400078efcff */
[----:B------:R-:W-:Y:S01]  /*59a0*/  LOP3.LUT R171, R6, 0x160, RZ, 0xfc, !PT ;  /* 0x0000016006ab7812 */ /* 0x000fe200078efcff */
[----:B------:R0:W3:Y:S01]  /*59b0*/  @!P0 LDG.E.U16 R161, [R2.64+0x3c0] ;  /* 0x0003c02a02a18981 */ /* 0x0000e2000c1e1500 */
[----:B------:R-:W-:Y:S02]  /*59c0*/  ISETP.GE.AND P1, PT, R67, UR41, PT ;  /* 0x0000002943007c0c */ /* 0x000fe4000bf26270 */
[----:B------:R-:W-:Y:S01]  /*59d0*/  ISETP.GE.AND P2, PT, R65, UR41, PT ;  /* 0x0000002941007c0c */ /* 0x000fe2000bf46270 */
[----:B------:R0:W3:Y:S01]  /*59e0*/  @!P4 LDG.E.U16 R139, [R2.64+0x140] ;  /* 0x0001402a028bc981 */ /* 0x0000e2000c1e1500 */
        /* <DEDUP_REMOVED lines=11> */
[----:B------:R0:W4:Y:S01]  /*5aa0*/  @!P2 LDG.E.U16 R152, [R2.64+0x440] ;  /* 0x0004402a0298a981 */ /* 0x000122000c1e1500 */
[----:B------:R-:W-:Y:S02]  /*5ab0*/  PRMT R149, RZ, 0x7610, R149 ;  /* 0x00007610ff957816 */ /* 0x000fe40000000095 */
[C---:B------:R-:W-:Y:S01]  /*5ac0*/  LOP3.LUT R14, R6.reuse, 0x2c0, RZ, 0xfc, !PT ;  /* 0x000002c0060e7812 */ /* 0x040fe200078efcff */
[----:B------:R0:W4:Y:S01]  /*5ad0*/  @!P3 LDG.E.U16 R165, [R2.64+0x480] ;  /* 0x0004802a02a5b981 */ /* 0x000122000c1e1500 */
[----:B------:R-:W-:-:S02]  /*5ae0*/  LOP3.LUT R13, R6, 0x2e0, RZ, 0xfc, !PT ;  /* 0x000002e0060d7812 */ /* 0x000fc400078efcff */
[----:B------:R-:W-:Y:S01]  /*5af0*/  LOP3.LUT R12, R6, 0x300, RZ, 0xfc, !PT ;  /* 0x00000300060c7812 */ /* 0x000fe200078efcff */
[----:B------:R0:W4:Y:S01]  /*5b00*/  @!P5 LDG.E.U16 R144, [R2.64+0x280] ;  /* 0x0002802a0290d981 */ /* 0x000122000c1e1500 */
[----:B------:R-:W-:Y:S02]  /*5b10*/  ISETP.GE.AND P1, PT, R15, UR41, PT ;  /* 0x000000290f007c0c */ /* 0x000fe4000bf26270 */
[----:B------:R-:W-:Y:S01]  /*5b20*/  ISETP.GE.AND P2, PT, R14, UR41, PT ;  /* 0x000000290e007c0c */ /* 0x000fe2000bf46270 */
[----:B------:R0:W4:Y:S01]  /*5b30*/  @!P0 LDG.E.U16 R167, [R2.64+0x500] ;  /* 0x0005002a02a78981 */ /* 0x000122000c1e1500 */
[----:B------:R-:W-:Y:S02]  /*5b40*/  ISETP.GE.AND P3, PT, R13, UR41, PT ;  /* 0x000000290d007c0c */ /* 0x000fe4000bf66270 */
[----:B------:R-:W-:Y:S01]  /*5b50*/  ISETP.GE.AND P0, PT, R12, UR41, PT ;  /* 0x000000290c007c0c */ /* 0x000fe2000bf06270 */
[----:B------:R0:W4:Y:S01]  /*5b60*/  @!P4 LDG.E.U16 R149, [R2.64+0x2c0] ;  /* 0x0002c02a0295c981 */ /* 0x000122000c1e1500 */
[----:B------:R-:W-:-:S02]  /*5b70*/  LOP3.LUT R17, R6, 0x260, RZ, 0xfc, !PT ;  /* 0x0000026006117812 */ /* 0x000fc400078efcff */
[----:B------:R-:W-:Y:S02]  /*5b80*/  PRMT R169, RZ, 0x7610, R169 ;  /* 0x00007610ffa97816 */ /* 0x000fe400000000a9 */
[----:B------:R-:W-:Y:S02]  /*5b90*/  ISETP.GE.AND P4, PT, R17, UR41, PT ;  /* 0x0000002911007c0c */ /* 0x000fe4000bf86270 */
[----:B------:R-:W-:Y:S02]  /*5ba0*/  PRMT R164, RZ, 0x7610, R164 ;  /* 0x00007610ffa47816 */ /* 0x000fe400000000a4 */
        /* <DEDUP_REMOVED lines=8> */
[----:B------:R-:W-:Y:S02]  /*5c30*/  LOP3.LUT R168, R6, 0x380, RZ, 0xfc, !PT ;  /* 0x0000038006a87812 */ /* 0x000fe400078efcff */
[----:B------:R-:W-:Y:S01]  /*5c40*/  ISETP.GE.AND P1, PT, R10, UR41, PT ;  /* 0x000000290a007c0c */ /* 0x000fe2000bf26270 */
[----:B------:R0:W4:Y:S01]  /*5c50*/  @!P0 LDG.E.U16 R137, [R2.64+0x600] ;  /* 0x0006002a02898981 */ /* 0x000122000c1e1500 */
[----:B------:R-:W-:Y:S02]  /*5c60*/  PRMT R162, RZ, 0x7610, R162 ;  /* 0x00007610ffa27816 */ /* 0x000fe400000000a2 */
[----:B------:R-:W-:Y:S02]  /*5c70*/  ISETP.GE.AND P2, PT, R9, UR41, PT ;  /* 0x0000002909007c0c */ /* 0x000fe4000bf46270 */
[----:B------:R-:W-:-:S02]  /*5c80*/  ISETP.GE.AND P3, PT, R11, UR41, PT ;  /* 0x000000290b007c0c */ /* 0x000fc4000bf66270 */
[----:B------:R-:W-:Y:S01]  /*5c90*/  ISETP.GE.AND P0, PT, R168, UR41, PT ;  /* 0x00000029a8007c0c */ /* 0x000fe2000bf06270 */
[----:B------:R0:W4:Y:S01]  /*5ca0*/  @!P4 LDG.E.U16 R162, [R2.64+0x4c0] ;  /* 0x0004c02a02a2c981 */ /* 0x000122000c1e1500 */
        /* <DEDUP_REMOVED lines=8> */
[----:B------:R-:W-:-:S02]  /*5d30*/  SHF.L.U32 R121, R120, 0x5, RZ ;  /* 0x0000000578797819 */ /* 0x000fc400000006ff */
[C---:B------:R-:W-:Y:S02]  /*5d40*/  LOP3.LUT R8, R6.reuse, 0x3a0, RZ, 0xfc, !PT ;  /* 0x000003a006087812 */ /* 0x040fe400078efcff */
[----:B------:R-:W-:Y:S02]  /*5d50*/  LOP3.LUT R121, R121, 0xffffffe0, R251, 0xe2, !PT ;  /* 0xffffffe079797812 */ /* 0x000fe400078ee2fb */
[----:B------:R-:W-:Y:S02]  /*5d60*/  LOP3.LUT R0, R6, 0x3c0, RZ, 0xfc, !PT ;  /* 0x000003c006007812 */ /* 0x000fe400078efcff */
[----:B-1----:R-:W-:Y:S02]  /*5d70*/  LOP3.LUT R153, R121, 0x3e0, RZ, 0xfc, !PT ;  /* 0x000003e079997812 */ /* 0x002fe400078efcff */
        /* <DEDUP_REMOVED lines=9> */
[----:B------:R-:W-:Y:S01]  /*5e10*/  UIMAD UR32, UR40, UR32, URZ ;  /* 0x00000020282072a4 */ /* 0x000fe2000f8e023f */
[----:B------:R-:W-:-:S03]  /*5e20*/  ISETP.GE.AND P3, PT, R6, UR41, PT ;  /* 0x0000002906007c0c */ /* 0x000fc6000bf66270 */
[----:B------:R-:W-:Y:S01]  /*5e30*/  UIMAD UR32, UR7, UR33, UR32 ;  /* 0x00000021072072a4 */ /* 0x000fe2000f8e0220 */
[----:B-----5:R-:W1:Y:S02]  /*5e40*/  R2UR UR35, R5 ;  /* 0x00000000052373c2 */ /* 0x020e6400000e0000 */
[----:B-1----:R-:W-:-:S04]  /*5e50*/  FMUL.FTZ R121, R88, UR35 ;  /* 0x0000002358797c20 */ /* 0x002fc80008410000 */
[----:B------:R-:W-:Y:S02]  /*5e60*/  FMUL.RZ R142, R121, 0.15915493667125701904 ;  /* 0x3e22f983798e7820 */ /* 0x000fe4000040c000 */
[----:B------:R-:W-:-:S04]  /*5e70*/  FMUL.FTZ R121, R87, UR35 ;  /* 0x0000002357797c20 */ /* 0x000fc80008410000 */
[----:B------:R-:W-:Y:S02]  /*5e80*/  FMUL.RZ R148, R121, 0.15915493667125701904 ;  /* 0x3e22f98379947820 */ /* 0x000fe4000040c000 */
[----:B------:R-:W-:Y:S02]  /*5e90*/  FMUL.FTZ R121, R86, UR35 ;  /* 0x0000002356797c20 */ /* 0x000fe40008410000 */
[----:B0-----:R-:W-:Y:S02]  /*5ea0*/  FMUL.FTZ R2, R85, UR35 ;  /* 0x0000002355027c20 */ /* 0x001fe40008410000 */
[----:B------:R-:W-:Y:S02]  /*5eb0*/  FMUL.RZ R3, R121, 0.15915493667125701904 ;  /* 0x3e22f98379037820 */ /* 0x000fe4000040c000 */
[----:B------:R-:W-:Y:S02]  /*5ec0*/  FMUL.RZ R5, R2, 0.15915493667125701904 ;  /* 0x3e22f98302057820 */ /* 0x000fe4000040c000 */
[----:B------:R-:W-:Y:S01]  /*5ed0*/  MUFU.SIN R121, R3 ;  /* 0x0000000300797308 */ /* 0x000fe20000000400 */
[----:B------:R-:W-:-:S07]  /*5ee0*/  FMUL.FTZ R2, R84, UR35 ;  /* 0x0000002354027c20 */ /* 0x000fce0008410000 */
[----:B------:R0:W-:Y:S01]  /*5ef0*/  MUFU.COS R134, R3 ;  /* 0x0000000300867308 */ /* 0x0001e20000000000 */
[----:B------:R-:W-:Y:S02]  /*5f00*/  FMUL.RZ R154, R2, 0.15915493667125701904 ;  /* 0x3e22f983029a7820 */ /* 0x000fe4000040c000 */
[----:B------:R-:W-:Y:S01]  /*5f10*/  FMUL.FTZ R2, R83, UR35 ;  /* 0x0000002353027c20 */ /* 0x000fe20008410000 */
[----:B0-----:R-:W-:-:S04]  /*5f20*/  MOV R3, UR7 ;  /* 0x0000000700037c02 */ /* 0x001fc80008000f00 */
[----:B------:R-:W-:Y:S01]  /*5f30*/  MUFU.SIN R131, R142 ;  /* 0x0000008e00837308 */ /* 0x000fe20000000400 */
[----:B------:R-:W-:-:S07]  /*5f40*/  IMAD.WIDE.U32 R6, R3, c[0x0][0x1c0], R6 ;  /* 0x0000700003067a25 */ /* 0x000fce00078e0006 */
[----:B------:R-:W-:Y:S01]  /*5f50*/  MUFU.COS R132, R142 ;  /* 0x0000008e00847308 */ /* 0x000fe20000000000 */
[----:B------:R-:W-:Y:S01]  /*5f60*/  FMUL.RZ R155, R2, 0.15915493667125701904 ;  /* 0x3e22f983029b7820 */ /* 0x000fe2000040c000 */
[----:B------:R-:W-:Y:S01]  /*5f70*/  LEA R2, P2, R6, UR24, 0x1 ;  /* 0x0000001806027c11 */ /* 0x000fe2000f8408ff */
[----:B------:R-:W-:-:S05]  /*5f80*/  FMUL.FTZ R3, R82, UR35 ;  /* 0x0000002352037c20 */ /* 0x000fca0008410000 */
[----:B------:R-:W-:Y:S01]  /*5f90*/  MUFU.SIN R141, R5 ;  /* 0x00000005008d7308 */ /* 0x000fe20000000400 */
[----:B--2---:R0:W-:Y:S07]  /*5fa0*/  STS.U16 [R117], R66 ;  /* 0x0000004275007388 */ /* 0x0041ee0000000400 */
[----:B------:R1:W-:Y:S01]  /*5fb0*/  MUFU.COS R142, R5 ;  /* 0x00000005008e7308 */ /* 0x0003e20000000000 */
[----:B------:R2:W-:Y:S01]  /*5fc0*/  STS.U16 [R116+0x40], R69 ;  /* 0x0000404574007388 */ /* 0x0005e20000000400 */
[----:B-1----:R-:W-:Y:S01]  /*5fd0*/  IADD3 R5, R7, UR32, RZ ;  /* 0x0000002007057c10 */ /* 0x002fe2000fffe0ff */
[----:B------:R-:W-:Y:S01]  /*5fe0*/  FMUL.RZ R7, R3, 0.15915493667125701904 ;  /* 0x3e22f98303077820 */ /* 0x000fe2000040c000 */
[----:B0-----:R-:W-:Y:S01]  /*5ff0*/  IADD3 R66, R119, 0x220, RZ ;  /* 0x0000022077427810 */ /* 0x001fe20007ffe0ff */
[----:B--2---:R-:W2:Y:S01]  /*6000*/  LDL R116, [R1] ;  /* 0x0000000001747983 */ /* 0x004ea20000100800 */
[----:B------:R-:W-:-:S02]  /*6010*/  LEA.HI.X R3, R6, UR25, R5, 0x1, P2 ;  /* 0x0000001906037c11 */ /* 0x000fc400090f0c05 */
[C---:B------:R-:W-:Y:S01]  /*6020*/  IADD3 R6, R119.reuse, 0x200, RZ ;  /* 0x0000020077067810 */ /* 0x040fe20007ffe0ff */
[----:B------:R0:W-:Y:S01]  /*6030*/  STS.U16 [R115+0x80], R68 ;  /* 0x0000804473007388 */ /* 0x0001e20000000400 */
[-C--:B------:R-:W-:Y:S02]  /*6040*/  LEA.HI.SX32 R66, R66, R119.reuse, 0x1b ;  /* 0x0000007742427211 */ /* 0x080fe400078fdaff */
[----:B------:R-:W-:Y:S01]  /*6050*/  LEA.HI.SX32 R6, R6, R119, 0x1b ;  /* 0x0000007706067211 */ /* 0x000fe200078fdaff */
[----:B------:R-:W-:Y:S01]  /*6060*/  STS.U16 [R114+0xc0], R71 ;  /* 0x0000c04772007388 */ /* 0x000fe20000000400 */
[----:B0-----:R-:W-:-:S03]  /*6070*/  IADD3 R68, R119, 0x240, RZ ;  /* 0x0000024077447810 */ /* 0x001fc60007ffe0ff */
[----:B---3--:R0:W-:Y:S01]  /*6080*/  STS.U16 [R113+0x100], R70 ;  /* 0x0001004671007388 */ /* 0x0081e20000000400 */
[----:B------:R-:W-:Y:S02]  /*6090*/  SHF.L.U32 R234, R6, 0x1, RZ ;  /* 0x0000000106ea7819 */ /* 0x000fe400000006ff */
[----:B------:R-:W-:Y:S01]  /*60a0*/  LEA.HI.SX32 R68, R68, R119, 0x1b ;  /* 0x0000007744447211 */ /* 0x000fe200078fdaff */
[----:B------:R-:W-:Y:S01]  /*60b0*/  STS.U16 [R112+0x140], R139 ;  /* 0x0001408b70007388 */ /* 0x000fe20000000400 */
[----:B------:R-:W-:-:S03]  /*60c0*/  IADD3 R6, R119, 0x280, RZ ;  /* 0x0000028077067810 */ /* 0x000fc60007ffe0ff */
[----:B------:R-:W-:Y:S01]  /*60d0*/  STS.U16 [R111+0x180], R138 ;  /* 0x0001808a6f007388 */ /* 0x000fe20000000400 */
[----:B0-----:R-:W-:-:S03]  /*60e0*/  IADD3 R70, R119, 0x260, RZ ;  /* 0x0000026077467810 */ /* 0x001fc60007ffe0ff */
[----:B------:R-:W-:Y:S01]  /*60f0*/  STS.U16 [R110+0x1c0], R143 ;  /* 0x0001c08f6e007388 */ /* 0x000fe20000000400 */
[----:B------:R-:W-:Y:S02]  /*6100*/  SHF.L.U32 R69, R66, 0x1, RZ ;  /* 0x0000000142457819 */ /* 0x000fe400000006ff */
[-C--:B------:R-:W-:Y:S01]  /*6110*/  LEA.HI.SX32 R70, R70, R119.reuse, 0x1b ;  /* 0x0000007746467211 */ /* 0x080fe200078fdaff */
[----:B------:R-:W-:Y:S01]  /*6120*/  STS.U16 [R109+0x200], R140 ;  /* 0x0002008c6d007388 */ /* 0x000fe20000000400 */
[----:B------:R-:W-:Y:S02]  /*6130*/  SHF.L.U32 R66, R68, 0x1, RZ ;  /* 0x0000000144427819 */ /* 0x000fe400000006ff */
[----:B------:R-:W-:Y:S01]  /*6140*/  IADD3 R68, R119, 0x2a0, RZ ;  /* 0x000002a077447810 */ /* 0x000fe20007ffe0ff */
[----:B------:R-:W-:Y:S01]  /*6150*/  STS.U16 [R108+0x240], R147 ;  /* 0x000240936c007388 */ /* 0x000fe20000000400 */
[----:B------:R-:W-:-:S03]  /*6160*/  LEA.HI.SX32 R6, R6, R119, 0x1b ;  /* 0x0000007706067211 */ /* 0x000fc600078fdaff */
[----:B----4-:R-:W-:Y:S01]  /*6170*/  STS.U16 [R107+0x280], R144 ;  /* 0x000280906b007388 */ /* 0x010fe20000000400 */
[----:B------:R-:W-:Y:S02]  /*6180*/  SHF.L.U32 R233, R70, 0x1, RZ ;  /* 0x0000000146e97819 */ /* 0x000fe400000006ff */
[----:B------:R-:W-:Y:S01]  /*6190*/  LEA.HI.SX32 R70, R68, R119, 0x1b ;  /* 0x0000007744467211 */ /* 0x000fe200078fdaff */
[----:B------:R-:W-:Y:S01]  /*61a0*/  STS.U16 [R106+0x2c0], R149 ;  /* 0x0002c0956a007388 */ /* 0x000fe20000000400 */
[----:B------:R-:W-:-:S03]  /*61b0*/  SHF.L.U32 R68, R6, 0x1, RZ ;  /* 0x0000000106447819 */ /* 0x000fc600000006ff */
[----:B------:R-:W-:Y:S01]  /*61c0*/  STS.U16 [R105+0x300], R146 ;  /* 0x0003009269007388 */ /* 0x000fe20000000400 */
[----:B------:R-:W-:-:S03]  /*61d0*/  IADD3 R6, R119, 0x300, RZ ;  /* 0x0000030077067810 */ /* 0x000fc60007ffe0ff */
[----:B------:R0:W-:Y:S04]  /*61e0*/  STS.U16 [R104+0x340], R151 ;  /* 0x0003409768007388 */ /* 0x0001e80000000400 */
[----:B------:R-:W-:Y:S04]  /*61f0*/  STS.U16 [R103+0x380], R150 ;  /* 0x0003809667007388 */ /* 0x000fe80000000400 */
[----:B------:R1:W-:Y:S01]  /*6200*/  STS.U16 [R102+0x3c0], R161 ;  /* 0x0003c0a166007388 */ /* 0x0003e20000000400 */
[----:B0-----:R-:W-:Y:S02]  /*6210*/  IADD3 R104, R119, 0x2e0, RZ ;  /* 0x000002e077687810 */ /* 0x001fe40007ffe0ff */
[----:B------:R-:W-:-:S02]  /*6220*/  LEA.HI.SX32 R6, R6, R119, 0x1b ;  /* 0x0000007706067211 */ /* 0x000fc400078fdaff */
[-C--:B------:R-:W-:Y:S02]  /*6230*/  LEA.HI.SX32 R104, R104, R119.reuse, 0x1b ;  /* 0x0000007768687211 */ /* 0x080fe400078fdaff */
[C---:B-1----:R-:W-:Y:S02]  /*6240*/  IADD3 R102, R119.reuse, 0x2c0, RZ ;  /* 0x000002c077667810 */ /* 0x042fe40007ffe0ff */
[----:B------:R-:W-:Y:S02]  /*6250*/  SHF.L.U32 R139, R104, 0x1, RZ ;  /* 0x00000001688b7819 */ /* 0x000fe400000006ff */
[----:B------:R-:W-:Y:S02]  /*6260*/  LEA.HI.SX32 R71, R102, R119, 0x1b ;  /* 0x0000007766477211 */ /* 0x000fe400078fdaff */
[C---:B------:R-:W-:Y:S02]  /*6270*/  IADD3 R102, R119.reuse, 0x320, RZ ;  /* 0x0000032077667810 */ /* 0x040fe40007ffe0ff */
[----:B------:R-:W-:-:S02]  /*6280*/  IADD3 R104, R119, 0x340, RZ ;  /* 0x0000034077687810 */ /* 0x000fc40007ffe0ff */
[C---:B------:R-:W-:Y:S02]  /*6290*/  IADD3 R106, R119.reuse, 0x360, RZ ;  /* 0x00000360776a7810 */ /* 0x040fe40007ffe0ff */
[----:B------:R-:W-:Y:S01]  /*62a0*/  SHF.L.U32 R140, R6, 0x1, RZ ;  /* 0x00000001068c7819 */ /* 0x000fe200000006ff */
[----:B------:R-:W-:Y:S01]  /*62b0*/  STS.U16 [R234+0x400], R163 ;  /* 0x000400a3ea007388 */ /* 0x000fe20000000400 */
[----:B------:R-:W-:Y:S02]  /*62c0*/  IADD3 R6, R119, 0x380, RZ ;  /* 0x0000038077067810 */ /* 0x000fe40007ffe0ff */
[----:B------:R-:W-:Y:S01]  /*62d0*/  SHF.L.U32 R70, R70, 0x1, RZ ;  /* 0x0000000146467819 */ /* 0x000fe200000006ff */
[----:B------:R-:W-:Y:S01]  /*62e0*/  STS.U16 [R69+0x440], R152 ;  /* 0x0004409845007388 */ /* 0x000fe20000000400 */
[-C--:B------:R-:W-:Y:S02]  /*62f0*/  LEA.HI.SX32 R102, R102, R119.reuse, 0x1b ;  /* 0x0000007766667211 */ /* 0x080fe400078fdaff */
[----:B------:R-:W-:Y:S01]  /*6300*/  SHF.L.U32 R71, R71, 0x1, RZ ;  /* 0x0000000147477819 */ /* 0x000fe200000006ff */
[----:B------:R-:W-:Y:S01]  /*6310*/  STS.U16 [R66+0x480], R165 ;  /* 0x000480a542007388 */ /* 0x000fe20000000400 */
[----:B------:R-:W-:-:S02]  /*6320*/  LEA.HI.SX32 R104, R104, R119, 0x1b ;  /* 0x0000007768687211 */ /* 0x000fc400078fdaff */
[-C--:B------:R-:W-:Y:S01]  /*6330*/  LEA.HI.SX32 R106, R106, R119.reuse, 0x1b ;  /* 0x000000776a6a7211 */ /* 0x080fe200078fdaff */
[----:B------:R0:W-:Y:S01]  /*6340*/  STS.U16 [R233+0x4c0], R162 ;  /* 0x0004c0a2e9007388 */ /* 0x0001e20000000400 */
[----:B------:R-:W-:Y:S02]  /*6350*/  LEA.HI.SX32 R6, R6, R119, 0x1b ;  /* 0x0000007706067211 */ /* 0x000fe400078fdaff */
[----:B------:R-:W-:Y:S01]  /*6360*/  SHF.L.U32 R143, R102, 0x1, RZ ;  /* 0x00000001668f7819 */ /* 0x000fe200000006ff */
[----:B------:R-:W-:Y:S01]  /*6370*/  STS.U16 [R68+0x500], R167 ;  /* 0x000500a744007388 */ /* 0x000fe20000000400 */
[----:B------:R-:W-:-:S03]  /*6380*/  SHF.L.U32 R144, R104, 0x1, RZ ;  /* 0x0000000168907819 */ /* 0x000fc600000006ff */
[----:B------:R-:W-:Y:S01]  /*6390*/  STS.U16 [R70+0x540], R169 ;  /* 0x000540a946007388 */ /* 0x000fe20000000400 */
[----:B------:R-:W-:Y:S02]  /*63a0*/  SHF.L.U32 R183, R6, 0x1, RZ ;  /* 0x0000000106b77819 */ /* 0x000fe400000006ff */
[----:B0-----:R-:W-:Y:S01]  /*63b0*/  SHF.L.U32 R162, R106, 0x1, RZ ;  /* 0x000000016aa27819 */ /* 0x001fe200000006ff */
[----:B------:R-:W-:Y:S04]  /*63c0*/  STS.U16 [R71+0x580], R164 ;  /* 0x000580a447007388 */ /* 0x000fe80000000400 */
[----:B------:R-:W-:Y:S04]  /*63d0*/  STS.U16 [R139+0x5c0], R166 ;  /* 0x0005c0a68b007388 */ /* 0x000fe80000000400 */
[----:B------:R-:W-:Y:S04]  /*63e0*/  STS.U16 [R140+0x600], R137 ;  /* 0x000600898c007388 */ /* 0x000fe80000000400 */
[----:B------:R-:W-:Y:S04]  /*63f0*/  STS.U16 [R143+0x640], R136 ;  /* 0x000640888f007388 */ /* 0x000fe80000000400 */
[----:B------:R-:W-:Y:S04]  /*6400*/  STS.U16 [R144+0x680], R135 ;  /* 0x0006808790007388 */ /* 0x000fe80000000400 */
[----:B------:R-:W-:Y:S04]  /*6410*/  STS.U16 [R162+0x6c0], R123 ;  /* 0x0006c07ba2007388 */ /* 0x000fe80000000400 */
[----:B------:R0:W-:Y:S04]  /*6420*/  STS.U16 [R183+0x700], R128 ;  /* 0x00070080b7007388 */ /* 0x0001e80000000400 */
[----:B0-----:R-:W3:Y:S01]  /*6430*/  LDL R128, [R1+0x4] ;  /* 0x0000040001807983 */ /* 0x001ee20000100800 */
[----:B------:R-:W-:-:S02]  /*6440*/  IADD3 R102, R119, 0x3a0, RZ ;  /* 0x000003a077667810 */ /* 0x000fc40007ffe0ff */
[C---:B------:R-:W-:Y:S02]  /*6450*/  IADD3 R104, R119.reuse, 0x3c0, RZ ;  /* 0x000003c077687810 */ /* 0x040fe40007ffe0ff */
[----:B------:R-:W-:Y:S02]  /*6460*/  IADD3 R106, R119, 0x3e0, RZ ;  /* 0x000003e0776a7810 */ /* 0x000fe40007ffe0ff */
[-C--:B------:R-:W-:Y:S02]  /*6470*/  LEA.HI.SX32 R102, R102, R119.reuse, 0x1b ;  /* 0x0000007766667211 */ /* 0x080fe400078fdaff */
[-C--:B------:R-:W-:Y:S01]  /*6480*/  LEA.HI.SX32 R104, R104, R119.reuse, 0x1b ;  /* 0x0000007768687211 */ /* 0x080fe200078fdaff */
[----:B------:R-:W-:Y:S01]  /*6490*/  FMUL.FTZ R5, R81, UR35 ;  /* 0x0000002351057c20 */ /* 0x000fe20008410000 */
[----:B------:R-:W-:Y:S02]  /*64a0*/  LEA.HI.SX32 R106, R106, R119, 0x1b ;  /* 0x000000776a6a7211 */ /* 0x000fe400078fdaff */
[----:B------:R-:W-:-:S02]  /*64b0*/  SHF.L.U32 R123, R102, 0x1, RZ ;  /* 0x00000001667b7819 */ /* 0x000fc400000006ff */
[----:B------:R-:W-:Y:S01]  /*64c0*/  SHF.L.U32 R194, R104, 0x1, RZ ;  /* 0x0000000168c27819 */ /* 0x000fe200000006ff */
[----:B------:R-:W-:Y:S01]  /*64d0*/  FMUL.RZ R117, R5, 0.15915493667125701904 ;  /* 0x3e22f98305757820 */ /* 0x000fe2000040c000 */
[----:B------:R-:W-:Y:S01]  /*64e0*/  SHF.L.U32 R184, R106, 0x1, RZ ;  /* 0x000000016ab87819 */ /* 0x000fe200000006ff */
[----:B------:R-:W-:Y:S01]  /*64f0*/  FMUL.FTZ R5, R80, UR35 ;  /* 0x0000002350057c20 */ /* 0x000fe20008410000 */
[----:B------:R-:W-:Y:S01]  /*6500*/  PRMT R110, RZ, 0x7610, R110 ;  /* 0x00007610ff6e7816 */ /* 0x000fe2000000006e */
[----:B------:R-:W-:Y:S01]  /*6510*/  STS.U16 [R123+0x740], R126 ;  /* 0x0007407e7b007388 */ /* 0x000fe20000000400 */
[----:B------:R-:W-:Y:S02]  /*6520*/  ISETP.GE.AND P4, PT, R156, UR41, PT ;  /* 0x000000299c007c0c */ /* 0x000fe4000bf86270 */
[----:B------:R-:W-:Y:S01]  /*6530*/  ISETP.GE.AND P5, PT, R157, UR41, PT ;  /* 0x000000299d007c0c */ /* 0x000fe2000bfa6270 */
[----:B------:R-:W-:Y:S01]  /*6540*/  STS.U16 [R194+0x780], R129 ;  /* 0x00078081c2007388 */ /* 0x000fe20000000400 */
[----:B------:R-:W-:Y:S01]  /*6550*/  ISETP.GE.AND P1, PT, R158, UR41, PT ;  /* 0x000000299e007c0c */ /* 0x000fe2000bf26270 */
[----:B------:R-:W-:Y:S02]  /*6560*/  MUFU.SIN R157, R7 ;  /* 0x00000007009d7308 */ /* 0x000fe40000000400 */
[----:B------:R-:W-:Y:S01]  /*6570*/  STS.U16 [R184+0x7c0], R127 ;  /* 0x0007c07fb8007388 */ /* 0x000fe20000000400 */
[----:B------:R-:W-:-:S06]  /*6580*/  NOP ;  /* 0x0000000000007918 */ /* 0x000fcc0000000000 */
[----:B------:R0:W-:Y:S01]  /*6590*/  MUFU.COS R158, R7 ;  /* 0x00000007009e7308 */ /* 0x0001e20000000000 */
[----:B------:R-:W-:Y:S01]  /*65a0*/  ISETP.GE.AND P2, PT, R174, UR41, PT ;  /* 0x00000029ae007c0c */ /* 0x000fe2000bf46270 */
[----:B------:R2:W4:Y:S01]  /*65b0*/  @!P3 LDG.E.U16 R110, [R2.64] ;  /* 0x0000002a026eb981 */ /* 0x000522000c1e1500 */
[----:B------:R-:W1:Y:S01]  /*65c0*/  R2UR UR34, R4 ;  /* 0x00000000042273c2 */ /* 0x000e6200000e0000 */
[----:B------:R-:W-:Y:S02]  /*65d0*/  ISETP.GE.AND P3, PT, R185, UR41, PT ;  /* 0x00000029b9007c0c */ /* 0x000fe4000bf66270 */
[----:B------:R-:W-:Y:S01]  /*65e0*/  PRMT R107, RZ, 0x7610, R107 ;  /* 0x00007610ff6b7816 */ /* 0x000fe2000000006b */
[----:B0-----:R-:W-:Y:S02]  /*65f0*/  FMUL.RZ R7, R5, 0.15915493667125701904 ;  /* 0x3e22f98305077820 */ /* 0x001fe4000040c000 */
[----:B------:R-:W-:Y:S01]  /*6600*/  FMUL.FTZ R5, R79, UR35 ;  /* 0x000000234f057c20 */ /* 0x000fe20008410000 */
[----:B------:R-:W-:Y:S01]  /*6610*/  PRMT R108, RZ, 0x7610, R108 ;  /* 0x00007610ff6c7816 */ /* 0x000fe2000000006c */
[----:B------:R-:W-:Y:S01]  /*6620*/  MUFU.SIN R130, R148 ;  /* 0x0000009400827308 */ /* 0x000fe20000000400 */
[----:B------:R-:W-:Y:S01]  /*6630*/  PRMT R109, RZ, 0x7610, R109 ;  /* 0x00007610ff6d7816 */ /* 0x000fe2000000006d */
[----:B------:R-:W-:Y:S01]  /*6640*/  FMUL.RZ R103, R5, 0.15915493667125701904 ;  /* 0x3e22f98305677820 */ /* 0x000fe2000040c000 */
[----:B------:R-:W-:Y:S01]  /*6650*/  ISETP.GE.AND P0, PT, R153, UR41, PT ;  /* 0x0000002999007c0c */ /* 0x000fe2000bf06270 */
[----:B------:R-:W-:Y:S01]  /*6660*/  FMUL.FTZ R5, R78, UR35 ;  /* 0x000000234e057c20 */ /* 0x000fe20008410000 */
[----:B------:R-:W-:Y:S01]  /*6670*/  PRMT R106, RZ, 0x7610, R106 ;  /* 0x00007610ff6a7816 */ /* 0x000fe2000000006a */
[----:B------:R2:W5:Y:S02]  /*6680*/  @!P4 LDG.E.U16 R107, [R2.64+0x40] ;  /* 0x0000402a026bc981 */ /* 0x000564000c1e1500 */
[----:B------:R-:W-:Y:S01]  /*6690*/  MUFU.COS R133, R148 ;  /* 0x0000009400857308 */ /* 0x000fe20000000000 */
[----:B------:R-:W-:Y:S01]  /*66a0*/  PRMT R105, RZ, 0x7610, R105 ;  /* 0x00007610ff697816 */ /* 0x000fe20000000069 */
[----:B------:R2:W2:Y:S01]  /*66b0*/  @!P5 LDG.E.U16 R108, [R2.64+0x80] ;  /* 0x0000802a026cd981 */ /* 0x0004a2000c1e1500 */
[----:B------:R-:W-:-:S03]  /*66c0*/  ISETP.GE.AND P4, PT, R181, UR41, PT ;  /* 0x00000029b5007c0c */ /* 0x000fc6000bf86270 */
[----:B------:R2:W2:Y:S02]  /*66d0*/  @!P1 LDG.E.U16 R109, [R2.64+0xc0] ;  /* 0x0000c02a026d9981 */ /* 0x0004a4000c1e1500 */
[----:B------:R-:W-:Y:S01]  /*66e0*/  MUFU.SIN R145, R154 ;  /* 0x0000009a00917308 */ /* 0x000fe20000000400 */
[----:B------:R-:W-:Y:S01]  /*66f0*/  ISETP.GE.AND P5, PT, R180, UR41, PT ;  /* 0x00000029b4007c0c */ /* 0x000fe2000bfa6270 */
[----:B------:R2:W2:Y:S06]  /*6700*/  @!P2 LDG.E.U16 R106, [R2.64+0x100] ;  /* 0x0001002a026aa981 */ /* 0x0004ac000c1e1500 */
[----:B------:R-:W-:Y:S01]  /*6710*/  MUFU.COS R148, R154 ;  /* 0x0000009a00947308 */ /* 0x000fe20000000000 */
[----:B------:R-:W-:Y:S01]  /*6720*/  ISETP.GE.AND P1, PT, R179, UR41, PT ;  /* 0x00000029b3007c0c */ /* 0x000fe2000bf26270 */
[----:B------:R2:W2:Y:S06]  /*6730*/  @!P3 LDG.E.U16 R105, [R2.64+0x140] ;  /* 0x0001402a0269b981 */ /* 0x0004ac000c1e1500 */
[----:B------:R-:W-:Y:S01]  /*6740*/  MUFU.SIN R153, R7 ;  /* 0x0000000700997308 */ /* 0x000fe20000000400 */
[----:B------:R-:W-:-:S07]  /*6750*/  ISETP.GE.AND P2, PT, R173, UR41, PT ;  /* 0x00000029ad007c0c */ /* 0x000fce000bf46270 */
[----:B------:R0:W-:Y:S01]  /*6760*/  MUFU.COS R154, R7 ;  /* 0x00000007009a7308 */ /* 0x0001e20000000000 */
[----:B------:R-:W-:Y:S01]  /*6770*/  ISETP.GE.AND P3, PT, R172, UR41, PT ;  /* 0x00000029ac007c0c */ /* 0x000fe2000bf66270 */
[----:B0-----:R-:W-:Y:S02]  /*6780*/  FMUL.RZ R7, R5, 0.15915493667125701904 ;  /* 0x3e22f98305077820 */ /* 0x001fe4000040c000 */
[----:B------:R-:W-:-:S04]  /*6790*/  FMUL.FTZ R5, R77, UR35 ;  /* 0x000000234d057c20 */ /* 0x000fc80008410000 */
[----:B------:R-:W-:Y:S01]  /*67a0*/  MUFU.SIN R151, R103 ;  /* 0x0000006700977308 */ /* 0x000fe20000000400 */
[----:B------:R-:W-:Y:S02]  /*67b0*/  PRMT R238, RZ, 0x7610, R238 ;  /* 0x00007610ffee7816 */ /* 0x000fe400000000ee */
[----:B------:R-:W-:Y:S02]  /*67c0*/  PRMT R104, RZ, 0x7610, R104 ;  /* 0x00007610ff687816 */ /* 0x000fe40000000068 */
[----:B------:R-:W-:Y:S02]  /*67d0*/  PRMT R227, RZ, 0x7610, R227 ;  /* 0x00007610ffe37816 */ /* 0x000fe400000000e3 */
[----:B------:R2:W2:Y:S01]  /*67e0*/  @!P4 LDG.E.U16 R238, [R2.64+0x180] ;  /* 0x0001802a02eec981 */ /* 0x0004a2000c1e1500 */
[----:B------:R0:W-:Y:S01]  /*67f0*/  MUFU.COS R152, R103 ;  /* 0x0000006700987308 */ /* 0x0001e20000000000 */
[----:B------:R-:W-:Y:S02]  /*6800*/  PRMT R102, RZ, 0x7610, R102 ;  /* 0x00007610ff667816 */ /* 0x000fe40000000066 */
[----:B------:R-:W-:Y:S01]  /*6810*/  ISETP.GE.AND P4, PT, R171, UR41, PT ;  /* 0x00000029ab007c0c */ /* 0x000fe2000bf86270 */
[----:B------:R2:W2:Y:S01]  /*6820*/  @!P1 LDG.E.U16 R104, [R2.64+0x200] ;  /* 0x0002002a02689981 */ /* 0x0004a2000c1e1500 */
[----:B-1----:R-:W-:Y:S01]  /*6830*/  MOV R111, UR34 ;  /* 0x00000022006f7c02 */ /* 0x002fe20008000f00 */
[----:B------:R-:W-:-:S02]  /*6840*/  FMUL.FTZ R4, R75, UR35 ;  /* 0x000000234b047c20 */ /* 0x000fc40008410000 */
[----:B------:R2:W2:Y:S01]  /*6850*/  @!P2 LDG.E.U16 R227, [R2.64+0x240] ;  /* 0x0002402a02e3a981 */ /* 0x0004a2000c1e1500 */
[----:B0-----:R-:W-:Y:S01]  /*6860*/  FMUL.RZ R103, R5, 0.15915493667125701904 ;  /* 0x3e22f98305677820 */ /* 0x001fe2000040c000 */
[----:B------:R-:W-:Y:S02]  /*6870*/  PRMT R189, RZ, 0x7610, R189 ;  /* 0x00007610ffbd7816 */ /* 0x000fe400000000bd */
[----:B------:R2:W2:Y:S01]  /*6880*/  @!P3 LDG.E.U16 R102, [R2.64+0x280] ;  /* 0x0002802a0266b981 */ /* 0x0004a2000c1e1500 */
[----:B------:R-:W-:Y:S08]  /*6890*/  MUFU.SIN R176, R103 ;  /* 0x0000006700b07308 */ /* 0x000ff00000000400 */
[----:B------:R0:W-:Y:S01]  /*68a0*/  MUFU.COS R177, R103 ;  /* 0x0000006700b17308 */ /* 0x0001e20000000000 */
[----:B------:R-:W-:Y:S01]  /*68b0*/  ISETP.GE.AND P1, PT, R125, UR41, PT ;  /* 0x000000297d007c0c */ /* 0x000fe2000bf26270 */
[----:B------:R-:W-:Y:S01]  /*68c0*/  FMUL.FTZ R5, R76, UR35 ;  /* 0x000000234c057c20 */ /* 0x000fe20008410000 */
[----:B------:R-:W-:Y:S01]  /*68d0*/  ISETP.GE.AND P2, PT, R124, UR41, PT ;  /* 0x000000297c007c0c */ /* 0x000fe2000bf46270 */
[----:B------:R-:W-:Y:S01]  /*68e0*/  FMUL.FTZ R111, R111, 1.4426950216293334961 ;  /* 0x3fb8aa3b6f6f7820 */ /* 0x000fe20000410000 */
[----:B------:R-:W-:Y:S01]  /*68f0*/  PRMT R226, RZ, 0x7610, R226 ;  /* 0x00007610ffe27816 */ /* 0x000fe200000000e2 */
[----:B------:R-:W-:Y:S01]  /*6900*/  FMUL.RZ R6, R4, 0.15915493667125701904 ;  /* 0x3e22f98304067820 */ /* 0x000fe2000040c000 */
[----:B------:R-:W-:Y:S01]  /*6910*/  PRMT R237, RZ, 0x7610, R237 ;  /* 0x00007610ffed7816 */ /* 0x000fe200000000ed */
[----:B------:R2:W2:Y:S01]  /*6920*/  @!P4 LDG.E.U16 R189, [R2.64+0x2c0] ;  /* 0x0002c02a02bdc981 */ /* 0x0004a2000c1e1500 */
[----:B0-----:R-:W-:-:S02]  /*6930*/  PRMT R103, RZ, 0x7610, R103 ;  /* 0x00007610ff677816 */ /* 0x001fc40000000067 */
[----:B------:R-:W-:Y:S01]  /*6940*/  ISETP.GE.AND P3, PT, R122, UR41, PT ;  /* 0x000000297a007c0c */ /* 0x000fe2000bf66270 */
[----:B------:R-:W-:Y:S01]  /*6950*/  FMUL.RZ R5, R5, 0.15915493667125701904 ;  /* 0x3e22f98305057820 */ /* 0x000fe2000040c000 */
[----:B------:R-:W-:Y:S01]  /*6960*/  PRMT R236, RZ, 0x7610, R236 ;  /* 0x00007610ffec7816 */ /* 0x000fe200000000ec */
[----:B------:R-:W-:Y:S01]  /*6970*/  FMUL.FTZ R4, R88, R111 ;  /* 0x0000006f58047220 */ /* 0x000fe20000410000 */
[----:B------:R2:W2:Y:S01]  /*6980*/  @!P5 LDG.E.U16 R103, [R2.64+0x1c0] ;  /* 0x0001c02a0267d981 */ /* 0x0004a2000c1e1500 */
[----:B------:R-:W-:Y:S01]  /*6990*/  ISETP.GE.AND P5, PT, R170, UR41, PT ;  /* 0x00000029aa007c0c */ /* 0x000fe2000bfa6270 */
[----:B------:R-:W-:Y:S01]  /*69a0*/  MUFU.SIN R174, R5 ;  /* 0x0000000500ae7308 */ /* 0x000fe20000000400 */
[----:B------:R-:W-:Y:S01]  /*69b0*/  PRMT R239, RZ, 0x7610, R239 ;  /* 0x00007610ffef7816 */ /* 0x000fe200000000ef */
[----:B------:R2:W2:Y:S01]  /*69c0*/  @!P1 LDG.E.U16 R237, [R2.64+0x340] ;  /* 0x0003402a02ed9981 */ /* 0x0004a2000c1e1500 */
[----:B------:R-:W-:-:S05]  /*69d0*/  ISETP.GE.AND P4, PT, R67, UR41, PT ;  /* 0x0000002943007c0c */ /* 0x000fca000bf86270 */
[----:B------:R-:W-:Y:S01]  /*69e0*/  MUFU.COS R175, R5 ;  /* 0x0000000500af7308 */ /* 0x000fe20000000000 */
[----:B------:R-:W-:Y:S01]  /*69f0*/  ISETP.GE.AND P1, PT, R64, UR41, PT ;  /* 0x0000002940007c0c */ /* 0x000fe2000bf26270 */
[----:B------:R2:W2:Y:S01]  /*6a00*/  @!P2 LDG.E.U16 R236, [R2.64+0x380] ;  /* 0x0003802a02eca981 */ /* 0x0004a2000c1e1500 */
[----:B------:R-:W-:-:S03]  /*6a10*/  ISETP.GE.AND P2, PT, R17, UR41, PT ;  /* 0x0000002911007c0c */ /* 0x000fc6000bf46270 */
[----:B------:R2:W2:Y:S02]  /*6a20*/  @!P5 LDG.E.U16 R226, [R2.64+0x300] ;  /* 0x0003002a02e2d981 */ /* 0x0004a4000c1e1500 */
[----:B------:R0:W1:Y:S01]  /*6a30*/  MUFU.EX2 R5, R4 ;  /* 0x0000000400057308 */ /* 0x0000620000000800 */
[----:B------:R-:W-:Y:S01]  /*6a40*/  ISETP.GE.AND P5, PT, R65, UR41, PT ;  /* 0x0000002941007c0c */ /* 0x000fe2000bfa6270 */
[----:B------:R2:W2:Y:S01]  /*6a50*/  @!P3 LDG.E.U16 R239, [R2.64+0x3c0] ;  /* 0x0003c02a02efb981 */ /* 0x0004a2000c1e1500 */
[----:B------:R-:W-:Y:S01]  /*6a60*/  ISETP.GE.AND P3, PT, R16, UR41, PT ;  /* 0x0000002910007c0c */ /* 0x000fe2000bf66270 */
[----:B0-----:R-:W-:-:S04]  /*6a70*/  FMUL.FTZ R4, R86, R111 ;  /* 0x0000006f56047220 */ /* 0x001fc80000410000 */
[----:B------:R-:W-:Y:S01]  /*6a80*/  MUFU.SIN R178, R7 ;  /* 0x0000000700b27308 */ /* 0x000fe20000000400 */
[----:B------:R-:W-:Y:S02]  /*6a90*/  PRMT R235, RZ, 0x7610, R235 ;  /* 0x00007610ffeb7816 */ /* 0x000fe400000000eb */
[----:B------:R-:W-:Y:S02]  /*6aa0*/  PRMT R230, RZ, 0x7610, R230 ;  /* 0x00007610ffe67816 */ /* 0x000fe400000000e6 */
[----:B------:R-:W-:Y:S02]  /*6ab0*/  PRMT R185, RZ, 0x7610, R185 ;  /* 0x00007610ffb97816 */ /* 0x000fe400000000b9 */
[----:B------:R-:W-:Y:S01]  /*6ac0*/  PRMT R232, RZ, 0x7610, R232 ;  /* 0x00007610ffe87816 */ /* 0x000fe200000000e8 */
[----:B------:R-:W-:Y:S01]  /*6ad0*/  MUFU.COS R182, R7 ;  /* 0x0000000700b67308 */ /* 0x000fe20000000000 */
[----:B------:R2:W2:Y:S01]  /*6ae0*/  @!P4 LDG.E.U16 R235, [R2.64+0x400] ;  /* 0x0004002a02ebc981 */ /* 0x0004a2000c1e1500 */
[----:B------:R-:W-:-:S03]  /*6af0*/  PRMT R195, RZ, 0x7610, R195 ;  /* 0x00007610ffc37816 */ /* 0x000fc600000000c3 */
[----:B------:R2:W2:Y:S03]  /*6b00*/  @!P5 LDG.E.U16 R230, [R2.64+0x440] ;  /* 0x0004402a02e6d981 */ /* 0x0004a6000c1e1500 */
[----:B------:R0:W1:Y:S01]  /*6b10*/  MUFU.EX2 R7, R4 ;  /* 0x0000000400077308 */ /* 0x0000620000000800 */
[----:B------:R-:W-:Y:S01]  /*6b20*/  ISETP.GE.AND P4, PT, R15, UR41, PT ;  /* 0x000000290f007c0c */ /* 0x000fe2000bf86270 */
[----:B------:R2:W2:Y:S04]  /*6b30*/  @!P1 LDG.E.U16 R185, [R2.64+0x480] ;  /* 0x0004802a02b99981 */ /* 0x0004a8000c1e1500 */
[----:B------:R2:W2:Y:S01]  /*6b40*/  @!P2 LDG.E.U16 R232, [R2.64+0x4c0] ;  /* 0x0004c02a02e8a981 */ /* 0x0004a2000c1e1500 */
[----:B0-----:R-:W-:-:S03]  /*6b50*/  FMUL.FTZ R4, R84, R111 ;  /* 0x0000006f54047220 */ /* 0x001fc60000410000 */
[----:B------:R2:W2:Y:S01]  /*6b60*/  @!P3 LDG.E.U16 R195, [R2.64+0x500] ;  /* 0x0005002a02c3b981 */ /* 0x0004a2000c1e1500 */
[----:B------:R0:W-:Y:S01]  /*6b70*/  MUFU.EX2 R113, R4 ;  /* 0x0000000400717308 */ /* 0x0001e20000000800 */
[----:B------:R-:W-:Y:S02]  /*6b80*/  ISETP.GE.AND P5, PT, R14, UR41, PT ;  /* 0x000000290e007c0c */ /* 0x000fe4000bfa6270 */
[----:B------:R-:W-:Y:S01]  /*6b90*/  ISETP.GE.AND P1, PT, R13, UR41, PT ;  /* 0x000000290d007c0c */ /* 0x000fe2000bf26270 */
[----:B0-----:R-:W-:Y:S01]  /*6ba0*/  FMUL.FTZ R4, R82, R111 ;  /* 0x0000006f52047220 */ /* 0x001fe20000410000 */
[----:B------:R-:W-:-:S03]  /*6bb0*/  ISETP.GE.AND P2, PT, R12, UR41, PT ;  /* 0x000000290c007c0c */ /* 0x000fc6000bf46270 */
[----:B------:R0:W-:Y:S01]  /*6bc0*/  MUFU.EX2 R64, R4 ;  /* 0x0000000400407308 */ /* 0x0001e20000000800 */
[----:B------:R-:W-:Y:S02]  /*6bd0*/  ISETP.GE.AND P3, PT, R10, UR41, PT ;  /* 0x000000290a007c0c */ /* 0x000fe4000bf66270 */
[----:B------:R-:W-:Y:S01]  /*6be0*/  PRMT R203, RZ, 0x7610, R203 ;  /* 0x00007610ffcb7816 */ /* 0x000fe200000000cb */
[----:B0-----:R-:W-:Y:S01]  /*6bf0*/  FMUL.FTZ R4, R80, R111 ;  /* 0x0000006f50047220 */ /* 0x001fe20000410000 */
[----:B------:R-:W-:-:S04]  /*6c00*/  PRMT R202, RZ, 0x7610, R202 ;  /* 0x00007610ffca7816 */ /* 0x000fc800000000ca */
[----:B------:R2:W4:Y:S01]  /*6c10*/  @!P4 LDG.E.U16 R203, [R2.64+0x540] ;  /* 0x0005402a02cbc981 */ /* 0x000522000c1e1500 */
[----:B------:R0:W-:Y:S01]  /*6c20*/  MUFU.EX2 R14, R4 ;  /* 0x00000004000e7308 */ /* 0x0001e20000000800 */
[----:B------:R-:W-:Y:S02]  /*6c30*/  PRMT R204, RZ, 0x7610, R204 ;  /* 0x00007610ffcc7816 */ /* 0x000fe400000000cc */
[----:B------:R-:W-:Y:S01]  /*6c40*/  PRMT R205, RZ, 0x7610, R205 ;  /* 0x00007610ffcd7816 */ /* 0x000fe200000000cd */
[----:B------:R2:W4:Y:S01]  /*6c50*/  @!P5 LDG.E.U16 R202, [R2.64+0x580] ;  /* 0x0005802a02cad981 */ /* 0x000522000c1e1500 */
[----:B0-----:R-:W-:-:S03]  /*6c60*/  SHF.L.U32 R4, R119, 0x5, RZ ;  /* 0x0000000577047819 */ /* 0x001fc600000006ff */
[----:B------:R2:W4:Y:S01]  /*6c70*/  @!P1 LDG.E.U16 R204, [R2.64+0x5c0] ;  /* 0x0005c02a02cc9981 */ /* 0x000522000c1e1500 */
[----:B------:R-:W-:Y:S02]  /*6c80*/  PRMT R206, RZ, 0x7610, R206 ;  /* 0x00007610ffce7816 */ /* 0x000fe400000000ce */
[----:B------:R-:W-:Y:S01]  /*6c90*/  LEA.HI.SX32 R67, R4, R4, 0x1b ;  /* 0x0000000404437211 */ /* 0x000fe200078fdaff */
[----:B------:R2:W4:Y:S01]  /*6ca0*/  @!P2 LDG.E.U16 R205, [R2.64+0x600] ;  /* 0x0006002a02cda981 */ /* 0x000522000c1e1500 */
[----:B------:R-:W-:Y:S02]  /*6cb0*/  ISETP.GE.AND P4, PT, R9, UR41, PT ;  /* 0x0000002909007c0c */ /* 0x000fe4000bf86270 */
[----:B------:R-:W-:Y:S01]  /*6cc0*/  SHF.L.U32 R67, R67, 0x1, RZ ;  /* 0x0000000143437819 */ /* 0x000fe200000006ff */
[----:B------:R2:W4:Y:S01]  /*6cd0*/  @!P3 LDG.E.U16 R206, [R2.64+0x640] ;  /* 0x0006402a02ceb981 */ /* 0x000522000c1e1500 */
[----:B------:R-:W-:Y:S02]  /*6ce0*/  ISETP.GE.AND P5, PT, R11, UR41, PT ;  /* 0x000000290b007c0c */ /* 0x000fe4000bfa6270 */
[----:B------:R-:W-:Y:S01]  /*6cf0*/  ISETP.GE.AND P1, PT, R168, UR41, PT ;  /* 0x00000029a8007c0c */ /* 0x000fe2000bf26270 */
[----:B------:R-:W0:Y:S01]  /*6d00*/  LDS.U16 R17, [R67] ;  /* 0x0000000043117984 */ /* 0x000e220000000400 */
[----:B------:R-:W-:-:S02]  /*6d10*/  ISETP.GE.AND P2, PT, R8, UR41, PT ;  /* 0x0000002908007c0c */ /* 0x000fc4000bf46270 */
[----:B------:R-:W-:Y:S01]  /*6d20*/  ISETP.GE.AND P3, PT, R0, UR41, PT ;  /* 0x0000002900007c0c */ /* 0x000fe2000bf66270 */
[----:B------:R-:W0:Y:S01]  /*6d30*/  LDS.U16 R16, [R67+0x2] ;  /* 0x0000020043107984 */ /* 0x000e220000000400 */
[----:B------:R-:W-:Y:S02]  /*6d40*/  PRMT R207, RZ, 0x7610, R207 ;  /* 0x00007610ffcf7816 */ /* 0x000fe400000000cf */
[----:B------:R-:W-:Y:S02]  /*6d50*/  PRMT R209, RZ, 0x7610, R209 ;  /* 0x00007610ffd17816 */ /* 0x000fe400000000d1 */
[----:B------:R-:W-:Y:S01]  /*6d60*/  PRMT R208, RZ, 0x7610, R208 ;  /* 0x00007610ffd07816 */ /* 0x000fe200000000d0 */
[----:B------:R-:W-:Y:S01]  /*6d70*/  FMUL.FTZ R65, R83, R111 ;  /* 0x0000006f53417220 */ /* 0x000fe20000410000 */
[----:B------:R-:W-:Y:S01]  /*6d80*/  PRMT R122, RZ, 0x7610, R122 ;  /* 0x00007610ff7a7816 */ /* 0x000fe2000000007a */
[----:B------:R2:W4:Y:S01]  /*6d90*/  @!P4 LDG.E.U16 R207, [R2.64+0x680] ;  /* 0x0006802a02cfc981 */ /* 0x000522000c1e1500 */
[----:B------:R-:W-:-:S02]  /*6da0*/  PRMT R161, RZ, 0x7610, R161 ;  /* 0x00007610ffa17816 */ /* 0x000fc400000000a1 */
[----:B------:R-:W-:Y:S01]  /*6db0*/  PRMT R163, RZ, 0x7610, R163 ;  /* 0x00007610ffa37816 */ /* 0x000fe200000000a3 */
[----:B------:R2:W4:Y:S01]  /*6dc0*/  @!P5 LDG.E.U16 R209, [R2.64+0x6c0] ;  /* 0x0006c02a02d1d981 */ /* 0x000522000c1e1500 */
[----:B------:R-:W-:Y:S03]  /*6dd0*/  MUFU.SIN R146, R6 ;  /* 0x0000000600927308 */ /* 0x000fe60000000400 */
[----:B------:R2:W4:Y:S01]  /*6de0*/  @!P1 LDG.E.U16 R208, [R2.64+0x700] ;  /* 0x0007002a02d09981 */ /* 0x000522000c1e1500 */
[----:B------:R-:W-:-:S03]  /*6df0*/  FMUL.FTZ R9, R79, R111 ;  /* 0x0000006f4f097220 */ /* 0x000fc60000410000 */
[----:B------:R2:W4:Y:S01]  /*6e00*/  @!P2 LDG.E.U16 R122, [R2.64+0x740] ;  /* 0x0007402a027aa981 */ /* 0x000522000c1e1500 */
[----:B------:R1:W-:Y:S03]  /*6e10*/  MUFU.COS R147, R6 ;  /* 0x0000000600937308 */ /* 0x0003e60000000000 */
[----:B------:R-:W0:Y:S04]  /*6e20*/  LDS.U16 R12, [R67+0x6] ;  /* 0x00000600430c7984 */ /* 0x000e280000000400 */
[----:B------:R2:W4:Y:S01]  /*6e30*/  @!P3 LDG.E.U16 R161, [R2.64+0x780] ;  /* 0x0007802a02a1b981 */ /* 0x000522000c1e1500 */
[----:B------:R-:W-:Y:S01]  /*6e40*/  MUFU.SIN R159, R155 ;  /* 0x0000009b009f7308 */ /* 0x000fe20000000400 */
[----:B-1----:R-:W-:-:S02]  /*6e50*/  FMUL.FTZ R6, R87, R111 ;  /* 0x0000006f57067220 */ /* 0x002fc40000410000 */
[----:B------:R2:W4:Y:S04]  /*6e60*/  @!P0 LDG.E.U16 R163, [R2.64+0x7c0] ;  /* 0x0007c02a02a38981 */ /* 0x000528000c1e1500 */
[----:B------:R-:W1:Y:S01]  /*6e70*/  LDS.U16 R13, [R67+0x4] ;  /* 0x00000400430d7984 */ /* 0x000e620000000400 */
[----:B------:R-:W-:Y:S01]  /*6e80*/  MUFU.COS R160, R155 ;  /* 0x0000009b00a07308 */ /* 0x000fe20000000000 */
[-C--:B------:R-:W-:Y:S02]  /*6e90*/  FMUL.FTZ R15, R81, R111.reuse ;  /* 0x0000006f510f7220 */ /* 0x080fe40000410000 */
[-C--:B------:R-:W-:Y:S01]  /*6ea0*/  FMUL.FTZ R4, R77, R111.reuse ;  /* 0x0000006f4d047220 */ /* 0x080fe20000410000 */
[----:B------:R-:W-:Y:S04]  /*6eb0*/  LDS.U16 R124, [R67+0x16] ;  /* 0x00001600437c7984 */ /* 0x000fe80000000400 */
[----:B------:R-:W0:Y:S01]  /*6ec0*/  MUFU.EX2 R65, R65 ;  /* 0x0000004100417308 */ /* 0x000e220000000800 */
[----:B------:R-:W-:Y:S01]  /*6ed0*/  FMUL.FTZ R0, R89, UR35 ;  /* 0x0000002359007c20 */ /* 0x000fe20008410000 */
[----:B------:R-:W-:Y:S01]  /*6ee0*/  LDS.U16 R136, [R67+0x18] ;  /* 0x0000180043887984 */ /* 0x000fe20000000400 */
[----:B------:R-:W-:-:S02]  /*6ef0*/  FMUL.FTZ R10, R78, R111 ;  /* 0x0000006f4e0a7220 */ /* 0x000fc40000410000 */
[C---:B------:R-:W-:Y:S01]  /*6f00*/  FMUL.FTZ R132, R5.reuse, R132 ;  /* 0x0000008405847220 */ /* 0x040fe20000410000 */
[----:B------:R-:W-:Y:S02]  /*6f10*/  LDS.U16 R135, [R67+0x1a] ;  /* 0x00001a0043877984 */ /* 0x000fe40000000400 */
[----:B------:R-:W0:Y:S01]  /*6f20*/  MUFU.EX2 R6, R6 ;  /* 0x0000000600067308 */ /* 0x000e220000000800 */
[----:B------:R-:W-:Y:S01]  /*6f30*/  FMUL.FTZ R131, R5, R131 ;  /* 0x0000008305837220 */ /* 0x000fe20000410000 */
[----:B------:R-:W-:Y:S06]  /*6f40*/  LDS.U16 R150, [R67+0x1e] ;  /* 0x00001e0043967984 */ /* 0x000fec0000000400 */
[----:B------:R-:W-:Y:S01]  /*6f50*/  MUFU.COS R156, R117 ;  /* 0x00000075009c7308 */ /* 0x000fe20000000000 */
[C---:B------:R-:W-:Y:S01]  /*6f60*/  FMUL.FTZ R134, R7.reuse, R134 ;  /* 0x0000008607867220 */ /* 0x040fe20000410000 */
[----:B------:R-:W-:Y:S01]  /*6f70*/  LDS.U16 R149, [R67+0x1c] ;  /* 0x00001c0043957984 */ /* 0x000fe20000000400 */
[----:B------:R-:W-:-:S02]  /*6f80*/  FMUL.FTZ R121, R7, R121 ;  /* 0x0000007907797220 */ /* 0x000fc40000410000 */
[----:B------:R-:W-:Y:S01]  /*6f90*/  FMUL.FTZ R112, R85, R111 ;  /* 0x0000006f55707220 */ /* 0x000fe20000410000 */
[----:B------:R-:W-:Y:S02]  /*6fa0*/  LDS.U16 R173, [R67+0x22] ;  /* 0x0000220043ad7984 */ /* 0x000fe40000000400 */
[----:B------:R-:W1:Y:S01]  /*6fb0*/  MUFU.EX2 R9, R9 ;  /* 0x0000000900097308 */ /* 0x000e620000000800 */
[C---:B0-----:R-:W-:Y:S01]  /*6fc0*/  FMUL.FTZ R160, R65.reuse, R160 ;  /* 0x000000a041a07220 */ /* 0x041fe20000410000 */
[----:B------:R-:W-:Y:S01]  /*6fd0*/  LDS.U16 R172, [R67+0x20] ;  /* 0x0000200043ac7984 */ /* 0x000fe20000000400 */
[----:B------:R-:W-:Y:S02]  /*6fe0*/  FMUL.FTZ R159, R65, R159 ;  /* 0x0000009f419f7220 */ /* 0x000fe40000410000 */
[----:B------:R-:W-:Y:S01]  /*6ff0*/  FMUL.RZ R65, R0, 0.15915493667125701904 ;  /* 0x3e22f98300417820 */ /* 0x000fe2000040c000 */
[----:B------:R-:W-:Y:S02]  /*7000*/  LDS.U16 R170, [R67+0x24] ;  /* 0x0000240043aa7984 */ /* 0x000fe40000000400 */
[----:B------:R-:W-:Y:S01]  /*7010*/  MUFU.SIN R155, R117 ;  /* 0x00000075009b7308 */ /* 0x000fe20000000400 */
[-C--:B------:R-:W-:Y:S01]  /*7020*/  FMUL.FTZ R5, R76, R111.reuse ;  /* 0x0000006f4c057220 */ /* 0x080fe20000410000 */
[----:B------:R-:W-:Y:S01]  /*7030*/  LDS.U16 R169, [R67+0x26] ;  /* 0x0000260043a97984 */ /* 0x000fe20000000400 */
[----:B------:R-:W-:-:S02]  /*7040*/  FMUL.FTZ R0, R89, R111 ;  /* 0x0000006f59007220 */ /* 0x000fc40000410000 */
[----:B------:R-:W-:Y:S01]  /*7050*/  FMUL.FTZ R158, R64, R158 ;  /* 0x0000009e409e7220 */ /* 0x000fe20000410000 */
[----:B------:R-:W-:Y:S02]  /*7060*/  LDS.U16 R167, [R67+0x2a] ;  /* 0x00002a0043a77984 */ /* 0x000fe40000000400 */
[----:B------:R-:W0:Y:S01]  /*7070*/  MUFU.EX2 R15, R15 ;  /* 0x0000000f000f7308 */ /* 0x000e220000000800 */
[----:B------:R-:W-:Y:S01]  /*7080*/  FMUL.FTZ R133, R6, R133 ;  /* 0x0000008506857220 */ /* 0x000fe20000410000 */
[----:B------:R-:W-:Y:S01]  /*7090*/  LDS.U16 R166, [R67+0x28] ;  /* 0x0000280043a67984 */ /* 0x000fe20000000400 */
[----:B------:R-:W-:Y:S02]  /*70a0*/  FMUL.FTZ R157, R64, R157 ;  /* 0x0000009d409d7220 */ /* 0x000fe40000410000 */
[C---:B------:R-:W-:Y:S01]  /*70b0*/  FMUL.FTZ R154, R14.reuse, R154 ;  /* 0x0000009a0e9a7220 */ /* 0x040fe20000410000 */
[----:B------:R-:W-:Y:S01]  /*70c0*/  HADD2.F32 R138, -RZ, R98.H0_H0 ;  /* 0x20000062ff8a7230 */ /* 0x000fe20000004100 */
[----:B------:R-:W-:Y:S01]  /*70d0*/  FMUL.FTZ R153, R14, R153 ;  /* 0x000000990e997220 */ /* 0x000fe20000410000 */
[----:B------:R-:W0:Y:S01]  /*70e0*/  MUFU.EX2 R4, R4 ;  /* 0x0000000400047308 */ /* 0x000e220000000800 */
[----:B------:R-:W-:Y:S01]  /*70f0*/  FMUL.FTZ R130, R6, R130 ;  /* 0x0000008206827220 */ /* 0x000fe20000410000 */
[----:B------:R-:W-:Y:S01]  /*7100*/  LDS.U16 R192, [R67+0x2c] ;  /* 0x00002c0043c07984 */ /* 0x000fe20000000400 */
[----:B-1----:R-:W-:-:S02]  /*7110*/  FMUL.FTZ R152, R9, R152 ;  /* 0x0000009809987220 */ /* 0x002fc40000410000 */
[----:B------:R-:W-:Y:S01]  /*7120*/  FMUL.FTZ R148, R113, R148 ;  /* 0x0000009471947220 */ /* 0x000fe20000410000 */
[----:B------:R-:W-:Y:S02]  /*7130*/  LDS.U16 R193, [R67+0x2e] ;  /* 0x00002e0043c17984 */ /* 0x000fe40000000400 */
[----:B------:R1:W-:Y:S01]  /*7140*/  MUFU.EX2 R11, R10 ;  /* 0x0000000a000b7308 */ /* 0x0003e20000000800 */
[----:B------:R-:W-:Y:S01]  /*7150*/  FMUL.FTZ R151, R9, R151 ;  /* 0x0000009709977220 */ /* 0x000fe20000410000 */
[----:B------:R-:W-:Y:S01]  /*7160*/  HADD2.F32 R171, -RZ, R97.H0_H0 ;  /* 0x20000061ffab7230 */ /* 0x000fe20000004100 */
[----:B------:R-:W-:Y:S01]  /*7170*/  LDS.U16 R9, [R67+0x8] ;  /* 0x0000080043097984 */ /* 0x000fe20000000400 */
[----:B------:R-:W-:Y:S02]  /*7180*/  FMUL.FTZ R145, R113, R145 ;  /* 0x0000009171917220 */ /* 0x000fe40000410000 */
[----:B------:R-:W-:Y:S01]  /*7190*/  FMUL.FTZ R200, R74, R111 ;  /* 0x0000006f4ac87220 */ /* 0x000fe20000410000 */
[----:B------:R-:W-:Y:S01]  /*71a0*/  LDS.U16 R190, [R67+0x30] ;  /* 0x0000300043be7984 */ /* 0x000fe20000000400 */
[----:B------:R-:W-:Y:S03]  /*71b0*/  MUFU.EX2 R6, R5 ;  /* 0x0000000500067308 */ /* 0x000fe60000000800 */
[----:B-1----:R-:W1:Y:S01]  /*71c0*/  LDS.U16 R10, [R67+0xa] ;  /* 0x00000a00430a7984 */ /* 0x002e620000000400 */
[----:B------:R-:W-:-:S03]  /*71d0*/  HADD2.F32 R17, -RZ, R17.H0_H0 ;  /* 0x20000011ff117230 */ /* 0x000fc60000004100 */
[----:B------:R-:W-:Y:S01]  /*71e0*/  LDS.U16 R191, [R67+0x32] ;  /* 0x0000320043bf7984 */ /* 0x000fe20000000400 */
[----:B------:R-:W-:Y:S01]  /*71f0*/  MUFU.COS R5, R65 ;  /* 0x0000004100057308 */ /* 0x000fe20000000000 */
[----:B------:R-:W-:Y:S01]  /*7200*/  FMUL.FTZ R7, R75, R111 ;  /* 0x0000006f4b077220 */ /* 0x000fe20000410000 */
[----:B------:R-:W-:Y:S01]  /*7210*/  IADD3 R240, R119, 0x80, RZ ;  /* 0x0000008077f07810 */ /* 0x000fe20007ffe0ff */
[----:B------:R-:W-:Y:S04]  /*7220*/  LDS.U16 R228, [R67+0x36] ;  /* 0x0000360043e47984 */ /* 0x000fe80000000400 */
[----:B------:R-:W-:Y:S01]  /*7230*/  LDS.U16 R198, [R67+0x38] ;  /* 0x0000380043c67984 */ /* 0x000fe20000000400 */
[----:B------:R-:W3:Y:S01]  /*7240*/  MUFU.EX2 R0, R0 ;  /* 0x0000000000007308 */ /* 0x000ee20000000800 */
[C---:B0-----:R-:W-:Y:S01]  /*7250*/  FMUL.FTZ R156, R15.reuse, R156 ;  /* 0x0000009c0f9c7220 */ /* 0x041fe20000410000 */
[----:B------:R-:W-:Y:S01]  /*7260*/  HADD2.F32 R16, -RZ, R16.H0_H0 ;  /* 0x20000010ff107230 */ /* 0x000fe20000004100 */
[----:B------:R-:W-:Y:S01]  /*7270*/  FMUL.FTZ R155, R15, R155 ;  /* 0x0000009b0f9b7220 */ /* 0x000fe20000410000 */
[----:B------:R-:W-:Y:S01]  /*7280*/  HADD2.F32 R15, -RZ, R188.H0_H0 ;  /* 0x200000bcff0f7230 */ /* 0x000fe20000004100 */
[C---:B------:R-:W-:Y:S01]  /*7290*/  FMUL.FTZ R177, R4.reuse, R177 ;  /* 0x000000b104b17220 */ /* 0x040fe20000410000 */
[----:B------:R-:W-:Y:S02]  /*72a0*/  LDS.U16 R199, [R67+0x3a] ;  /* 0x00003a0043c77984 */ /* 0x000fe40000000400 */
[----:B------:R-:W0:Y:S01]  /*72b0*/  MUFU.SIN R65, R65 ;  /* 0x0000004100417308 */ /* 0x000e220000000400 */
[----:B------:R-:W-:Y:S01]  /*72c0*/  FMUL.FTZ R176, R4, R176 ;  /* 0x000000b004b07220 */ /* 0x000fe20000410000 */
[----:B------:R-:W-:Y:S01]  /*72d0*/  LDS.U16 R197, [R67+0x3c] ;  /* 0x00003c0043c57984 */ /* 0x000fe20000000400 */
[----:B------:R-:W-:-:S02]  /*72e0*/  FMUL.FTZ R4, R89, R17 ;  /* 0x0000001159047220 */ /* 0x000fc40000410000 */
[----:B------:R-:W-:Y:S01]  /*72f0*/  FMUL.FTZ R180, R89, R16 ;  /* 0x0000001059b47220 */ /* 0x000fe20000410000 */
[----:B------:R-:W-:Y:S02]  /*7300*/  LDS.U16 R196, [R67+0x3e] ;  /* 0x00003e0043c47984 */ /* 0x000fe40000000400 */
[----:B------:R-:W0:Y:S01]  /*7310*/  MUFU.EX2 R7, R7 ;  /* 0x0000000700077308 */ /* 0x000e220000000800 */
[C---:B------:R-:W-:Y:S01]  /*7320*/  FMUL.FTZ R179, R15.reuse, R4 ;  /* 0x000000040fb37220 */ /* 0x040fe20000410000 */
[----:B------:R-:W-:Y:S01]  /*7330*/  HADD2.F32 R12, -RZ, R12.H0_H0 ;  /* 0x2000000cff0c7230 */ /* 0x000fe20000004100 */
[----:B---3--:R-:W-:Y:S02]  /*7340*/  FMUL.FTZ R64, R0, R5 ;  /* 0x0000000500407220 */ /* 0x008fe40000410000 */
[----:B------:R-:W-:Y:S02]  /*7350*/  FMUL.FTZ R180, R15, R180 ;  /* 0x000000b40fb47220 */ /* 0x000fe40000410000 */
[----:B------:R-:W-:Y:S01]  /*7360*/  FMUL.FTZ R5, R131, R179 ;  /* 0x000000b383057220 */ /* 0x000fe20000410000 */
[----:B------:R-:W3:Y:S01]  /*7370*/  MUFU.EX2 R112, R112 ;  /* 0x0000007000707308 */ /* 0x000ee20000000800 */
[----:B------:R-:W-:Y:S01]  /*7380*/  HADD2.F32 R14, -RZ, R187.H0_H0 ;  /* 0x200000bbff0e7230 */ /* 0x000fe20000004100 */
[----:B------:R-:W-:Y:S01]  /*7390*/  FMUL.FTZ R125, R88, R12 ;  /* 0x0000000c587d7220 */ /* 0x000fe20000410000 */
[----:B------:R-:W-:Y:S01]  /*73a0*/  HADD2.F32 R13, -RZ, R13.H0_H0 ;  /* 0x2000000dff0d7230 */ /* 0x000fe20000004100 */
[----:B------:R-:W-:-:S02]  /*73b0*/  FFMA.FTZ R5, R132, R180, R5 ;  /* 0x000000b484057223 */ /* 0x000fc40000010005 */
[----:B------:R-:W-:Y:S02]  /*73c0*/  FMUL.FTZ R4, R131, R180 ;  /* 0x000000b483047220 */ /* 0x000fe40000410000 */
[----:B0-----:R-:W-:Y:S02]  /*73d0*/  FMUL.FTZ R65, R0, R65 ;  /* 0x0000004100417220 */ /* 0x001fe40000410000 */
[C---:B------:R-:W-:Y:S02]  /*73e0*/  FMUL.FTZ R182, R11.reuse, R182 ;  /* 0x000000b60bb67220 */ /* 0x040fe40000410000 */
[----:B------:R-:W-:Y:S02]  /*73f0*/  FMUL.FTZ R178, R11, R178 ;  /* 0x000000b20bb27220 */ /* 0x000fe40000410000 */
[----:B------:R-:W-:Y:S02]  /*7400*/  FFMA.FTZ R11, R14, R125, R5 ;  /* 0x0000007d0e0b7223 */ /* 0x000fe40000010005 */
[----:B------:R-:W-:-:S02]  /*7410*/  FMUL.FTZ R181, R88, R13 ;  /* 0x0000000d58b57220 */ /* 0x000fc40000410000 */
[----:B------:R-:W-:Y:S02]  /*7420*/  FFMA.FTZ R4, R132, R179, -R4 ;  /* 0x000000b384047223 */ /* 0x000fe40000010804 */
[----:B------:R-:W-:Y:S02]  /*7430*/  FMUL.FTZ R5, R65, R131 ;  /* 0x0000008341057220 */ /* 0x000fe40000410000 */
[C---:B------:R-:W-:Y:S02]  /*7440*/  FMUL.FTZ R147, R7.reuse, R147 ;  /* 0x0000009307937220 */ /* 0x040fe40000410000 */
[----:B------:R-:W-:Y:S02]  /*7450*/  FMUL.FTZ R146, R7, R146 ;  /* 0x0000009207927220 */ /* 0x000fe40000410000 */
[----:B------:R-:W0:Y:S01]  /*7460*/  LDS.U16 R7, [R67+0xe] ;  /* 0x00000e0043077984 */ /* 0x000e220000000400 */
[C---:B------:R-:W-:Y:S02]  /*7470*/  FMUL.FTZ R175, R6.reuse, R175 ;  /* 0x000000af06af7220 */ /* 0x040fe40000410000 */
[----:B------:R-:W-:-:S02]  /*7480*/  FMUL.FTZ R174, R6, R174 ;  /* 0x000000ae06ae7220 */ /* 0x000fc40000410000 */
[----:B------:R-:W-:Y:S01]  /*7490*/  FFMA.FTZ R8, R14, R181, R4 ;  /* 0x000000b50e087223 */ /* 0x000fe20000010004 */
[----:B------:R-:W0:Y:S01]  /*74a0*/  LDS.U16 R6, [R67+0xc] ;  /* 0x00000c0043067984 */ /* 0x000e220000000400 */
[C---:B------:R-:W-:Y:S02]  /*74b0*/  FFMA.FTZ R0, R64.reuse, R132, -R5 ;  /* 0x0000008440007223 */ /* 0x040fe40000010805 */
[----:B------:R-:W-:Y:S02]  /*74c0*/  FMUL.FTZ R4, R64, R131 ;  /* 0x0000008340047220 */ /* 0x000fe40000410000 */
[C---:B---3--:R-:W-:Y:S02]  /*74d0*/  FMUL.FTZ R142, R112.reuse, R142 ;  /* 0x0000008e708e7220 */ /* 0x048fe40000410000 */
[----:B------:R-:W-:Y:S02]  /*74e0*/  FMUL.FTZ R141, R112, R141 ;  /* 0x0000008d708d7220 */ /* 0x000fe40000410000 */
[----:B------:R-:W-:-:S02]  /*74f0*/  FMUL.FTZ R112, R130, R11 ;  /* 0x0000000b82707220 */ /* 0x000fc40000410000 */
[C---:B------:R-:W-:Y:S02]  /*7500*/  FMUL.FTZ R5, R130.reuse, R0 ;  /* 0x0000000082057220 */ /* 0x040fe40000410000 */
[----:B------:R-:W-:Y:S01]  /*7510*/  FFMA.FTZ R4, R65, R132, R4 ;  /* 0x0000008441047223 */ /* 0x000fe20000010004 */
[----:B-1----:R-:W-:Y:S01]  /*7520*/  HADD2.F32 R10, -RZ, R10.H0_H0 ;  /* 0x2000000aff0a7230 */ /* 0x002fe20000004100 */
[-C--:B------:R-:W-:Y:S02]  /*7530*/  FMUL.FTZ R114, R130, R8.reuse ;  /* 0x0000000882727220 */ /* 0x080fe40000410000 */
[C---:B------:R-:W-:Y:S02]  /*7540*/  FFMA.FTZ R113, R133.reuse, R8, -R112 ;  /* 0x0000000885717223 */ /* 0x040fe40000010870 */
[C---:B------:R-:W-:Y:S01]  /*7550*/  FFMA.FTZ R112, R133.reuse, R4, R5 ;  /* 0x0000000485707223 */ /* 0x040fe20000010005 */
[----:B------:R-:W-:Y:S01]  /*7560*/  HADD2.F32 R9, -RZ, R9.H0_H0 ;  /* 0x20000009ff097230 */ /* 0x000fe20000004100 */
[----:B------:R-:W-:Y:S01]  /*7570*/  FFMA.FTZ R114, R133, R11, R114 ;  /* 0x0000000b85727223 */ /* 0x000fe20000010072 */
[----:B------:R-:W1:Y:S01]  /*7580*/  LDS.U16 R5, [R67+0x10] ;  /* 0x0000100043057984 */ /* 0x000e620000000400 */
[----:B------:R-:W-:Y:S01]  /*7590*/  HADD2.F32 R11, -RZ, R186.H0_H0 ;  /* 0x200000baff0b7230 */ /* 0x000fe20000004100 */
[----:B------:R-:W-:-:S02]  /*75a0*/  FMUL.FTZ R127, R87, R10 ;  /* 0x0000000a577f7220 */ /* 0x000fc40000410000 */
[----:B------:R-:W-:Y:S02]  /*75b0*/  FMUL.FTZ R8, R130, R4 ;  /* 0x0000000482087220 */ /* 0x000fe40000410000 */
[----:B------:R-:W3:Y:S01]  /*75c0*/  LDS.U16 R4, [R67+0x12] ;  /* 0x0000120043047984 */ /* 0x000ee20000000400 */
[----:B------:R-:W-:Y:S02]  /*75d0*/  FMUL.FTZ R126, R87, R9 ;  /* 0x00000009577e7220 */ /* 0x000fe40000410000 */
[----:B------:R-:W-:Y:S02]  /*75e0*/  FFMA.FTZ R114, R11, R127, R114 ;  /* 0x0000007f0b727223 */ /* 0x000fe40000010072 */
[----:B------:R-:W-:Y:S02]  /*75f0*/  FFMA.FTZ R8, R133, R0, -R8 ;  /* 0x0000000085087223 */ /* 0x000fe40000010808 */
[----:B------:R-:W-:Y:S02]  /*7600*/  FFMA.FTZ R113, R11, R126, R113 ;  /* 0x0000007e0b717223 */ /* 0x000fe40000010071 */
[----:B------:R-:W-:-:S02]  /*7610*/  FMUL.FTZ R0, R121, R114 ;  /* 0x0000007279007220 */ /* 0x000fc40000410000 */
[CC--:B------:R-:W-:Y:S02]  /*7620*/  FMUL.FTZ R129, R121.reuse, R113.reuse ;  /* 0x0000007179817220 */ /* 0x0c0fe40000410000 */
[C---:B------:R-:W-:Y:S02]  /*7630*/  FFMA.FTZ R113, R134.reuse, R113, -R0 ;  /* 0x0000007186717223 */ /* 0x040fe40000010800 */
[----:B------:R-:W5:Y:S01]  /*7640*/  LDS.U16 R0, [R67+0x14] ;  /* 0x0000140043007984 */ /* 0x000f620000000400 */
[C---:B------:R-:W-:Y:S01]  /*7650*/  FMUL.FTZ R115, R121.reuse, R112 ;  /* 0x0000007079737220 */ /* 0x040fe20000410000 */
[----:B0-----:R-:W-:Y:S01]  /*7660*/  HADD2.F32 R7, -RZ, R7.H0_H0 ;  /* 0x20000007ff077230 */ /* 0x001fe20000004100 */
[-C--:B------:R-:W-:Y:S01]  /*7670*/  FMUL.FTZ R117, R121, R8.reuse ;  /* 0x0000000879757220 */ /* 0x080fe20000410000 */
[----:B------:R-:W-:Y:S01]  /*7680*/  HADD2.F32 R6, -RZ, R6.H0_H0 ;  /* 0x20000006ff067230 */ /* 0x000fe20000004100 */
[C---:B------:R-:W-:Y:S01]  /*7690*/  FFMA.FTZ R115, R134.reuse, R8, -R115 ;  /* 0x0000000886737223 */ /* 0x040fe20000010873 */
[----:B------:R-:W-:Y:S01]  /*76a0*/  HADD2.F32 R8, -RZ, R128.H0_H0 ;  /* 0x20000080ff087230 */ /* 0x000fe20000004100 */
[----:B------:R-:W-:-:S02]  /*76b0*/  FFMA.FTZ R114, R134, R114, R129 ;  /* 0x0000007286727223 */ /* 0x000fc40000010081 */
[C---:B------:R-:W-:Y:S02]  /*76c0*/  FMUL.FTZ R129, R86.reuse, R7 ;  /* 0x0000000756817220 */ /* 0x040fe40000410000 */
[----:B------:R-:W-:Y:S02]  /*76d0*/  FMUL.FTZ R128, R86, R6 ;  /* 0x0000000656807220 */ /* 0x000fe40000410000 */
[----:B------:R-:W-:Y:S02]  /*76e0*/  FFMA.FTZ R114, R8, R129, R114 ;  /* 0x0000008108727223 */ /* 0x000fe40000010072 */
[----:B------:R-:W-:Y:S02]  /*76f0*/  FFMA.FTZ R117, R134, R112, R117 ;  /* 0x0000007086757223 */ /* 0x000fe40000010075 */
[----:B------:R-:W-:Y:S01]  /*7700*/  FFMA.FTZ R113, R8, R128, R113 ;  /* 0x0000008008717223 */ /* 0x000fe20000010071 */
[----:B-1----:R-:W-:Y:S01]  /*7710*/  HADD2.F32 R5, -RZ, R5.H0_H0 ;  /* 0x20000005ff057230 */ /* 0x002fe20000004100 */
[C---:B------:R-:W-:Y:S01]  /*7720*/  FMUL.FTZ R112, R141.reuse, R114 ;  /* 0x000000728d707220 */ /* 0x040fe20000410000 */
[----:B--2---:R-:W-:Y:S01]  /*7730*/  HADD2.F32 R3, -RZ, R116.H0_H0 ;  /* 0x20000074ff037230 */ /* 0x004fe20000004100 */
[----:B------:R-:W-:-:S02]  /*7740*/  FMUL.FTZ R137, R141, R113 ;  /* 0x000000718d897220 */ /* 0x000fc40000410000 */
[C---:B------:R-:W-:Y:S01]  /*7750*/  FFMA.FTZ R113, R142.reuse, R113, -R112 ;  /* 0x000000718e717223 */ /* 0x040fe20000010870 */
[----:B---3--:R-:W-:Y:S01]  /*7760*/  HADD2.F32 R4, -RZ, R4.H0_H0 ;  /* 0x20000004ff047230 */ /* 0x008fe20000004100 */
[C---:B------:R-:W-:Y:S02]  /*7770*/  FMUL.FTZ R210, R85.reuse, R5 ;  /* 0x0000000555d27220 */ /* 0x040fe40000410000 */
[----:B------:R-:W-:Y:S02]  /*7780*/  FFMA.FTZ R114, R142, R114, R137 ;  /* 0x000000728e727223 */ /* 0x000fe40000010089 */
[----:B------:R-:W-:Y:S02]  /*7790*/  FMUL.FTZ R211, R85, R4 ;  /* 0x0000000455d37220 */ /* 0x000fe40000410000 */
[----:B------:R-:W-:Y:S02]  /*77a0*/  FFMA.FTZ R113, R3, R210, R113 ;  /* 0x000000d203717223 */ /* 0x000fe40000010071 */
[----:B------:R-:W-:Y:S01]  /*77b0*/  FMUL.FTZ R2, R141, R115 ;  /* 0x000000738d027220 */ /* 0x000fe20000410000 */
[----:B------:R-:W-:Y:S01]  /*77c0*/  HADD2.F32 R124, -RZ, R124.H0_H0 ;  /* 0x2000007cff7c7230 */ /* 0x000fe20000004100 */
[----:B------:R-:W-:-:S02]  /*77d0*/  FFMA.FTZ R114, R3, R211, R114 ;  /* 0x000000d303727223 */ /* 0x000fc40000010072 */
[----:B------:R-:W-:Y:S02]  /*77e0*/  FMUL.FTZ R137, R145, R113 ;  /* 0x0000007191897220 */ /* 0x000fe40000410000 */
[-C--:B------:R-:W-:Y:S02]  /*77f0*/  FMUL.FTZ R112, R141, R117.reuse ;  /* 0x000000758d707220 */ /* 0x080fe40000410000 */
[----:B------:R-:W-:Y:S01]  /*7800*/  FFMA.FTZ R117, R142, R117, R2 ;  /* 0x000000758e757223 */ /* 0x000fe20000010002 */
[----:B-----5:R-:W-:Y:S01]  /*7810*/  HADD2.F32 R2, -RZ, R0.H0_H0 ;  /* 0x20000000ff027230 */ /* 0x020fe20000004100 */
[-C--:B------:R-:W-:Y:S01]  /*7820*/  FFMA.FTZ R137, R148, R114.reuse, R137 ;  /* 0x0000007294897223 */ /* 0x080fe20000010089 */
[----:B------:R-:W-:Y:S01]  /*7830*/  HADD2.F32 R0, -RZ, R100.H0_H0 ;  /* 0x20000064ff007230 */ /* 0x000fe20000004100 */
[----:B------:R-:W-:Y:S02]  /*7840*/  FMUL.FTZ R114, R145, R114 ;  /* 0x0000007291727220 */ /* 0x000fe40000410000 */
[----:B------:R-:W-:-:S02]  /*7850*/  FMUL.FTZ R213, R84, R124 ;  /* 0x0000007c54d57220 */ /* 0x000fc40000410000 */
[----:B------:R-:W-:Y:S02]  /*7860*/  FFMA.FTZ R112, R142, R115, -R112 ;  /* 0x000000738e707223 */ /* 0x000fe40000010870 */
[----:B------:R-:W-:Y:S02]  /*7870*/  FFMA.FTZ R113, R148, R113, -R114 ;  /* 0x0000007194717223 */ /* 0x000fe40000010872 */
[----:B------:R-:W-:Y:S02]  /*7880*/  FMUL.FTZ R212, R84, R2 ;  /* 0x0000000254d47220 */ /* 0x000fe40000410000 */
        /* <DEDUP_REMOVED lines=11> */
[----:B------:R-:W-:Y:S02]  /*7940*/  FMUL.FTZ R215, R83, R135 ;  /* 0x0000008753d77220 */ /* 0x000fe40000410000 */
[----:B------:R-:W-:Y:S02]  /*7950*/  FFMA.FTZ R165, R137, R214, R165 ;  /* 0x000000d689a57223 */ /* 0x000fe400000100a5 */
[----:B------:R-:W-:-:S02]  /*7960*/  FFMA.FTZ R113, R148, R112, -R113 ;  /* 0x0000007094717223 */ /* 0x000fc40000010871 */
[----:B------:R-:W-:Y:S02]  /*7970*/  FFMA.FTZ R115, R137, R215, R114 ;  /* 0x000000d789737223 */ /* 0x000fe40000010072 */
[----:B------:R-:W-:Y:S02]  /*7980*/  FMUL.FTZ R116, R157, R165 ;  /* 0x000000a59d747220 */ /* 0x000fe40000410000 */
[----:B------:R-:W-:Y:S01]  /*7990*/  FMUL.FTZ R112, R145, R112 ;  /* 0x0000007091707220 */ /* 0x000fe20000410000 */
[----:B------:R-:W-:Y:S01]  /*79a0*/  HADD2.F32 R150, -RZ, R150.H0_H0 ;  /* 0x20000096ff967230 */ /* 0x000fe20000004100 */
[----:B------:R-:W-:Y:S01]  /*79b0*/  FFMA.FTZ R116, R158, R115, R116 ;  /* 0x000000739e747223 */ /* 0x000fe20000010074 */
[----:B------:R-:W-:Y:S01]  /*79c0*/  HADD2.F32 R149, -RZ, R149.H0_H0 ;  /* 0x20000095ff957230 */ /* 0x000fe20000004100 */
[----:B------:R-:W-:Y:S02]  /*79d0*/  FFMA.FTZ R112, R148, R117, R112 ;  /* 0x0000007594707223 */ /* 0x000fe40000010070 */
        /* <DEDUP_REMOVED lines=8> */
[----:B------:R-:W-:Y:S01]  /*7a60*/  FMUL.FTZ R113, R159, R113 ;  /* 0x000000719f717220 */ /* 0x000fe20000410000 */
[----:B------:R-:W-:Y:S01]  /*7a70*/  HADD2.F32 R173, -RZ, R173.H0_H0 ;  /* 0x200000adffad7230 */ /* 0x000fe20000004100 */
[C---:B------:R-:W-:Y:S01]  /*7a80*/  FMUL.FTZ R117, R155.reuse, R116 ;  /* 0x000000749b757220 */ /* 0x040fe20000410000 */
[----:B------:R-:W-:Y:S01]  /*7a90*/  HADD2.F32 R172, -RZ, R172.H0_H0 ;  /* 0x200000acffac7230 */ /* 0x000fe20000004100 */
[-C--:B------:R-:W-:Y:S02]  /*7aa0*/  FMUL.FTZ R165, R155, R115.reuse ;  /* 0x000000739ba57220 */ /* 0x080fe40000410000 */
[----:B------:R-:W-:Y:S02]  /*7ab0*/  FFMA.FTZ R113, R160, R112, R113 ;  /* 0x00000070a0717223 */ /* 0x000fe40000010071 */
[----:B------:R-:W-:-:S02]  /*7ac0*/  FFMA.FTZ R117, R156, R115, -R117 ;  /* 0x000000739c757223 */ /* 0x000fc40000010875 */
[----:B------:R-:W-:Y:S02]  /*7ad0*/  FFMA.FTZ R116, R156, R116, R165 ;  /* 0x000000749c747223 */ /* 0x000fe400000100a5 */
[C---:B------:R-:W-:Y:S02]  /*7ae0*/  FMUL.FTZ R219, R81.reuse, R173 ;  /* 0x000000ad51db7220 */ /* 0x040fe40000410000 */
[----:B------:R-:W-:Y:S02]  /*7af0*/  FMUL.FTZ R218, R81, R172 ;  /* 0x000000ac51da7220 */ /* 0x000fe40000410000 */
[----:B------:R-:W-:Y:S02]  /*7b00*/  FMUL.FTZ R115, R157, R113 ;  /* 0x000000719d737220 */ /* 0x000fe40000410000 */
[C---:B------:R-:W-:Y:S02]  /*7b10*/  FFMA.FTZ R116, R171.reuse, R219, R116 ;  /* 0x000000dbab747223 */ /* 0x040fe40000010074 */
[----:B------:R-:W-:-:S02]  /*7b20*/  FFMA.FTZ R117, R171, R218, R117 ;  /* 0x000000daab757223 */ /* 0x000fc40000010075 */
[-C--:B------:R-:W-:Y:S01]  /*7b30*/  FFMA.FTZ R115, R158, R114.reuse, -R115 ;  /* 0x000000729e737223 */ /* 0x080fe20000010873 */
[----:B------:R-:W-:Y:S01]  /*7b40*/  HADD2.F32 R170, -RZ, R170.H0_H0 ;  /* 0x200000aaffaa7230 */ /* 0x000fe20000004100 */
[----:B------:R-:W-:Y:S02]  /*7b50*/  FMUL.FTZ R114, R157, R114 ;  /* 0x000000729d727220 */ /* 0x000fe40000410000 */
[C---:B------:R-:W-:Y:S02]  /*7b60*/  FMUL.FTZ R164, R153.reuse, R116 ;  /* 0x0000007499a47220 */ /* 0x040fe40000410000 */
[----:B------:R-:W-:Y:S02]  /*7b70*/  FMUL.FTZ R165, R153, R117 ;  /* 0x0000007599a57220 */ /* 0x000fe40000410000 */
[----:B------:R-:W-:Y:S01]  /*7b80*/  FMUL.FTZ R112, R74, UR35 ;  /* 0x000000234a707c20 */ /* 0x000fe20008410000 */
[----:B------:R-:W-:Y:S01]  /*7b90*/  HADD2.F32 R169, -RZ, R169.H0_H0 ;  /* 0x200000a9ffa97230 */ /* 0x000fe20000004100 */
[----:B------:R-:W-:Y:S01]  /*7ba0*/  FFMA.FTZ R114, R158, R113, R114 ;  /* 0x000000719e727223 */ /* 0x000fe20000010072 */
[----:B------:R-:W-:Y:S01]  /*7bb0*/  HADD2.F32 R168, -RZ, R96.H0_H0 ;  /* 0x20000060ffa87230 */ /* 0x000fe20000004100 */
[----:B------:R-:W-:-:S02]  /*7bc0*/  FFMA.FTZ R117, R154, R117, -R164 ;  /* 0x000000759a757223 */ /* 0x000fc400000108a4 */
[----:B------:R-:W-:Y:S02]  /*7bd0*/  FFMA.FTZ R165, R154, R116, R165 ;  /* 0x000000749aa57223 */ /* 0x000fe400000100a5 */
[----:B------:R-:W-:Y:S02]  /*7be0*/  FMUL.FTZ R220, R80, R170 ;  /* 0x000000aa50dc7220 */ /* 0x000fe40000410000 */
[----:B------:R-:W-:Y:S02]  /*7bf0*/  FMUL.RZ R116, R112, 0.15915493667125701904 ;  /* 0x3e22f98370747820 */ /* 0x000fe4000040c000 */
[----:B------:R-:W-:Y:S02]  /*7c00*/  FMUL.FTZ R112, R155, R114 ;  /* 0x000000729b707220 */ /* 0x000fe40000410000 */
[----:B------:R-:W-:Y:S02]  /*7c10*/  FMUL.FTZ R221, R80, R169 ;  /* 0x000000a950dd7220 */ /* 0x000fe40000410000 */
[----:B------:R-:W-:-:S02]  /*7c20*/  FFMA.FTZ R117, R168, R220, R117 ;  /* 0x000000dca8757223 */ /* 0x000fc40000010075 */
[-C--:B------:R-:W-:Y:S02]  /*7c30*/  FFMA.FTZ R112, R156, R115.reuse, -R112 ;  /* 0x000000739c707223 */ /* 0x080fe40000010870 */
[----:B------:R-:W-:Y:S02]  /*7c40*/  FMUL.FTZ R115, R155, R115 ;  /* 0x000000739b737220 */ /* 0x000fe40000410000 */
[----:B------:R-:W-:Y:S02]  /*7c50*/  FFMA.FTZ R165, R168, R221, R165 ;  /* 0x000000dda8a57223 */ /* 0x000fe400000100a5 */
[----:B------:R-:W-:Y:S01]  /*7c60*/  FMUL.FTZ R111, R151, R117 ;  /* 0x00000075976f7220 */ /* 0x000fe20000410000 */
[----:B------:R-:W-:Y:S01]  /*7c70*/  HADD2.F32 R167, -RZ, R167.H0_H0 ;  /* 0x200000a7ffa77230 */ /* 0x000fe20000004100 */
[----:B------:R-:W-:Y:S01]  /*7c80*/  FFMA.FTZ R115, R156, R114, R115 ;  /* 0x000000729c737223 */ /* 0x000fe20000010073 */
[----:B------:R-:W-:Y:S01]  /*7c90*/  HADD2.F32 R166, -RZ, R166.H0_H0 ;  /* 0x200000a6ffa67230 */ /* 0x000fe20000004100 */
[----:B------:R-:W-:-:S02]  /*7ca0*/  FFMA.FTZ R114, R152, R165, R111 ;  /* 0x000000a598727223 */ /* 0x000fc4000001006f */
[----:B------:R-:W-:Y:S01]  /*7cb0*/  FMUL.FTZ R111, R151, R165 ;  /* 0x000000a5976f7220 */ /* 0x000fe20000410000 */
[----:B------:R-:W-:Y:S01]  /*7cc0*/  HADD2.F32 R165, -RZ, R95.H0_H0 ;  /* 0x2000005fffa57230 */ /* 0x000fe20000004100 */
[C---:B------:R-:W-:Y:S02]  /*7cd0*/  FMUL.FTZ R223, R79.reuse, R167 ;  /* 0x000000a74fdf7220 */ /* 0x040fe40000410000 */
[----:B------:R-:W-:Y:S02]  /*7ce0*/  FFMA.FTZ R117, R152, R117, -R111 ;  /* 0x0000007598757223 */ /* 0x000fe4000001086f */
[----:B------:R-:W-:Y:S02]  /*7cf0*/  FMUL.FTZ R222, R79, R166 ;  /* 0x000000a64fde7220 */ /* 0x000fe40000410000 */
[----:B------:R-:W-:Y:S01]  /*7d00*/  FFMA.FTZ R187, R165, R223, R114 ;  /* 0x000000dfa5bb7223 */ /* 0x000fe20000010072 */
[----:B------:R-:W-:Y:S01]  /*7d10*/  MUFU.COS R201, R116 ;  /* 0x0000007400c97308 */ /* 0x000fe20000000000 */
[----:B------:R-:W-:Y:S01]  /*7d20*/  FMUL.FTZ R113, R153, R115 ;  /* 0x0000007399717220 */ /* 0x000fe20000410000 */
[----:B------:R-:W-:Y:S01]  /*7d30*/  HADD2.F32 R192, -RZ, R192.H0_H0 ;  /* 0x200000c0ffc07230 */ /* 0x000fe20000004100 */
[----:B------:R-:W-:-:S02]  /*7d40*/  FFMA.FTZ R117, R165, R222, R117 ;  /* 0x000000dea5757223 */ /* 0x000fc40000010075 */
[----:B------:R-:W-:-:S03]  /*7d50*/  FMUL.FTZ R114, R178, R187 ;  /* 0x000000bbb2727220 */ /* 0x000fc60000410000 */
[----:B------:R-:W0:Y:S01]  /*7d60*/  MUFU.EX2 R200, R200 ;  /* 0x000000c800c87308 */ /* 0x000e220000000800 */
[-C--:B------:R-:W-:Y:S01]  /*7d70*/  FMUL.FTZ R229, R153, R112.reuse ;  /* 0x0000007099e57220 */ /* 0x080fe20000410000 */
[----:B------:R-:W-:Y:S01]  /*7d80*/  HADD2.F32 R193, -RZ, R193.H0_H0 ;  /* 0x200000c1ffc17230 */ /* 0x000fe20000004100 */
[----:B------:R-:W-:Y:S01]  /*7d90*/  FFMA.FTZ R113, R154, R112, -R113 ;  /* 0x000000709a717223 */ /* 0x000fe20000010871 */
[----:B------:R-:W-:Y:S01]  /*7da0*/  HADD2.F32 R164, -RZ, R94.H0_H0 ;  /* 0x2000005effa47230 */ /* 0x000fe20000004100 */
[----:B------:R-:W-:-:S03]  /*7db0*/  FMUL.FTZ R112, R178, R117 ;  /* 0x00000075b2707220 */ /* 0x000fc60000410000 */
[----:B------:R1:W2:Y:S01]  /*7dc0*/  MUFU.SIN R111, R116 ;  /* 0x00000074006f7308 */ /* 0x0002a20000000400 */
[----:B------:R-:W-:Y:S02]  /*7dd0*/  FFMA.FTZ R117, R182, R117, -R114 ;  /* 0x00000075b6757223 */ /* 0x000fe40000010872 */
[----:B------:R-:W-:Y:S02]  /*7de0*/  FMUL.FTZ R224, R78, R192 ;  /* 0x000000c04ee07220 */ /* 0x000fe40000410000 */
[----:B------:R-:W-:Y:S02]  /*7df0*/  FFMA.FTZ R112, R182, R187, R112 ;  /* 0x000000bbb6707223 */ /* 0x000fe40000010070 */
[----:B------:R-:W-:Y:S01]  /*7e00*/  FMUL.FTZ R225, R78, R193 ;  /* 0x000000c14ee17220 */ /* 0x000fe20000410000 */
[----:B------:R-:W-:Y:S01]  /*7e10*/  IADD3 R114, R119, 0x40, RZ ;  /* 0x0000004077727810 */ /* 0x000fe20007ffe0ff */
[----:B------:R-:W-:Y:S02]  /*7e20*/  FFMA.FTZ R117, R164, R224, R117 ;  /* 0x000000e0a4757223 */ /* 0x000fe40000010075 */
[----:B0-----:R-:W-:-:S02]  /*7e30*/  FMUL.FTZ R201, R200, R201 ;  /* 0x000000c9c8c97220 */ /* 0x001fc40000410000 */
[----:B------:R-:W-:Y:S01]  /*7e40*/  FFMA.FTZ R229, R154, R115, R229 ;  /* 0x000000739ae57223 */ /* 0x000fe200000100e5 */
[C---:B-1----:R-:W-:Y:S01]  /*7e50*/  IADD3 R116, R119.reuse, 0x20, RZ ;  /* 0x0000002077747810 */ /* 0x042fe20007ffe0ff */
[----:B------:R-:W-:Y:S01]  /*7e60*/  FFMA.FTZ R112, R164, R225, R112 ;  /* 0x000000e1a4707223 */ /* 0x000fe20000010070 */
[----:B------:R-:W0:Y:S01]  /*7e70*/  LDS.U16 R187, [R67+0x34] ;  /* 0x0000340043bb7984 */ /* 0x000e220000000400 */
[----:B------:R-:W-:Y:S02]  /*7e80*/  FMUL.FTZ R188, R176, R117 ;  /* 0x00000075b0bc7220 */ /* 0x000fe40000410000 */
[----:B--2---:R-:W-:Y:S01]  /*7e90*/  FMUL.FTZ R200, R200, R111 ;  /* 0x0000006fc8c87220 */ /* 0x004fe20000410000 */
[----:B------:R-:W-:Y:S01]  /*7ea0*/  LEA.HI.SX32 R111, R119, R119, 0x1b ;  /* 0x00000077776f7211 */ /* 0x000fe200078fdaff */
[-C--:B------:R-:W-:Y:S02]  /*7eb0*/  FMUL.FTZ R186, R176, R112.reuse ;  /* 0x00000070b0ba7220 */ /* 0x080fe40000410000 */
[----:B------:R-:W-:Y:S01]  /*7ec0*/  FFMA.FTZ R188, R177, R112, R188 ;  /* 0x00000070b1bc7223 */ /* 0x000fe200000100bc */
[----:B------:R-:W-:Y:S01]  /*7ed0*/  IADD3 R112, R119, 0x60, RZ ;  /* 0x0000006077707810 */ /* 0x000fe20007ffe0ff */
[----:B------:R-:W-:Y:S01]  /*7ee0*/  FFMA.FTZ R186, R177, R117, -R186 ;  /* 0x00000075b1ba7223 */ /* 0x000fe200000108ba */
[----:B------:R-:W-:Y:S01]  /*7ef0*/  LEA.HI.SX32 R114, R114, R119, 0x1b ;  /* 0x0000007772727211 */ /* 0x000fe200078fdaff */
[----:B------:R-:W-:Y:S01]  /*7f00*/  FMUL.FTZ R231, R151, R229 ;  /* 0x000000e597e77220 */ /* 0x000fe20000410000 */
[----:B------:R-:W-:-:S02]  /*7f10*/  SHF.L.U32 R117, R111, 0x1, RZ ;  /* 0x000000016f757819 */ /* 0x000fc400000006ff */
[----:B------:R-:W-:Y:S02]  /*7f20*/  LEA.HI.SX32 R112, R112, R119, 0x1b ;  /* 0x0000007770707211 */ /* 0x000fe400078fdaff */
[----:B------:R-:W-:Y:S01]  /*7f30*/  SHF.L.U32 R115, R114, 0x1, RZ ;  /* 0x0000000172737819 */ /* 0x000fe200000006ff */
[----:B------:R-:W-:Y:S01]  /*7f40*/  FFMA.FTZ R231, R152, R113, -R231 ;  /* 0x0000007198e77223 */ /* 0x000fe200000108e7 */
[----:B------:R-:W-:Y:S01]  /*7f50*/  SHF.L.U32 R114, R112, 0x1, RZ ;  /* 0x0000000170727819 */ /* 0x000fe200000006ff */
[----:B----4-:R1:W-:Y:S01]  /*7f60*/  STS.U16 [R117+0x840], R110 ;  /* 0x0008406e75007388 */ /* 0x0103e20000000400 */
[----:B------:R-:W-:Y:S01]  /*7f70*/  LEA.HI.SX32 R116, R116, R119, 0x1b ;  /* 0x0000007774747211 */ /* 0x000fe200078fdaff */
[----:B------:R-:W-:Y:S01]  /*7f80*/  FMUL.FTZ R113, R151, R113 ;  /* 0x0000007197717220 */ /* 0x000fe20000410000 */
[----:B------:R-:W-:Y:S02]  /*7f90*/  IADD3 R112, R119, 0xa0, RZ ;  /* 0x000000a077707810 */ /* 0x000fe40007ffe0ff */
[----:B------:R-:W-:Y:S01]  /*7fa0*/  LEA.HI.SX32 R240, R240, R119, 0x1b ;  /* 0x00000077f0f07211 */ /* 0x000fe200078fdaff */
[----:B------:R-:W-:Y:S01]  /*7fb0*/  FFMA.FTZ R229, R152, R229, R113 ;  /* 0x000000e598e57223 */ /* 0x000fe20000010071 */
[----:B------:R-:W-:-:S02]  /*7fc0*/  SHF.L.U32 R116, R116, 0x1, RZ ;  /* 0x0000000174747819 */ /* 0x000fc400000006ff */
[C---:B-1----:R-:W-:Y:S02]  /*7fd0*/  IADD3 R110, R119.reuse, 0xc0, RZ ;  /* 0x000000c0776e7810 */ /* 0x042fe40007ffe0ff */
[-C--:B------:R-:W-:Y:S02]  /*7fe0*/  LEA.HI.SX32 R112, R112, R119.reuse, 0x1b ;  /* 0x0000007770707211 */ /* 0x080fe400078fdaff */
[----:B------:R-:W-:Y:S02]  /*7ff0*/  LEA.HI.SX32 R110, R110, R119, 0x1b ;  /* 0x000000776e6e7211 */ /* 0x000fe400078fdaff */
[----:B------:R-:W-:Y:S02]  /*8000*/  SHF.L.U32 R113, R240, 0x1, RZ ;  /* 0x00000001f0717819 */ /* 0x000fe400000006ff */
[----:B------:R-:W-:Y:S01]  /*8010*/  IADD3 R240, R119, 0xe0, RZ ;  /* 0x000000e077f07810 */ /* 0x000fe20007ffe0ff */
[----:B------:R-:W-:Y:S01]  /*8020*/  STS.U16 [R116+0x880], R107 ;  /* 0x0008806b74007388 */ /* 0x000fe20000000400 */
[----:B------:R-:W-:-:S02]  /*8030*/  SHF.L.U32 R112, R112, 0x1, RZ ;  /* 0x0000000170707819 */ /* 0x000fc400000006ff */
[----:B------:R-:W-:Y:S01]  /*8040*/  SHF.L.U32 R111, R110, 0x1, RZ ;  /* 0x000000016e6f7819 */ /* 0x000fe200000006ff */
[----:B------:R-:W-:Y:S01]  /*8050*/  STS.U16 [R115+0x8c0], R108 ;  /* 0x0008c06c73007388 */ /* 0x000fe20000000400 */
[----:B------:R-:W-:Y:S02]  /*8060*/  IADD3 R110, R119, 0x100, RZ ;  /* 0x00000100776e7810 */ /* 0x000fe40007ffe0ff */
[-C--:B------:R-:W-:Y:S01]  /*8070*/  LEA.HI.SX32 R240, R240, R119.reuse, 0x1b ;  /* 0x00000077f0f07211 */ /* 0x080fe200078fdaff */
[----:B------:R1:W-:Y:S04]  /*8080*/  STS.U16 [R114+0x900], R109 ;  /* 0x0009006d72007388 */ /* 0x0003e80000000400 */
[----:B------:R2:W-:Y:S04]  /*8090*/  STS.U16 [R113+0x940], R106 ;  /* 0x0009406a71007388 */ /* 0x0005e80000000400 */
[----:B------:R-:W-:Y:S01]  /*80a0*/  STS.U16 [R112+0x980], R105 ;  /* 0x0009806970007388 */ /* 0x000fe20000000400 */
[----:B-1----:R-:W-:-:S03]  /*80b0*/  LEA.HI.SX32 R109, R110, R119, 0x1b ;  /* 0x000000776e6d7211 */ /* 0x002fc600078fdaff */
[----:B------:R1:W-:Y:S01]  /*80c0*/  STS.U16 [R111+0x9c0], R238 ;  /* 0x0009c0ee6f007388 */ /* 0x0003e20000000400 */
[----:B------:R-:W-:Y:S02]  /*80d0*/  SHF.L.U32 R110, R240, 0x1, RZ ;  /* 0x00000001f06e7819 */ /* 0x000fe400000006ff */
[C---:B------:R-:W-:Y:S02]  /*80e0*/  IADD3 R108, R119.reuse, 0x120, RZ ;  /* 0x00000120776c7810 */ /* 0x040fe40007ffe0ff */
[C---:B------:R-:W-:Y:S02]  /*80f0*/  IADD3 R240, R119.reuse, 0x140, RZ ;  /* 0x0000014077f07810 */ /* 0x040fe40007ffe0ff */
[C---:B--2---:R-:W-:Y:S02]  /*8100*/  IADD3 R106, R119.reuse, 0x180, RZ ;  /* 0x00000180776a7810 */ /* 0x044fe40007ffe0ff */
[----:B-1----:R-:W-:Y:S02]  /*8110*/  IADD3 R238, R119, 0x160, RZ ;  /* 0x0000016077ee7810 */ /* 0x002fe40007ffe0ff */
[----:B------:R-:W-:-:S02]  /*8120*/  LEA.HI.SX32 R108, R108, R119, 0x1b ;  /* 0x000000776c6c7211 */ /* 0x000fc400078fdaff */
[-C--:B------:R-:W-:Y:S02]  /*8130*/  LEA.HI.SX32 R238, R238, R119.reuse, 0x1b ;  /* 0x00000077eeee7211 */ /* 0x080fe400078fdaff */
[----:B------:R-:W-:Y:S02]  /*8140*/  SHF.L.U32 R109, R109, 0x1, RZ ;  /* 0x000000016d6d7819 */ /* 0x000fe400000006ff */
[-C--:B------:R-:W-:Y:S02]  /*8150*/  LEA.HI.SX32 R240, R240, R119.reuse, 0x1b ;  /* 0x00000077f0f07211 */ /* 0x080fe400078fdaff */
[----:B------:R-:W-:Y:S01]  /*8160*/  LEA.HI.SX32 R105, R106, R119, 0x1b ;  /* 0x000000776a697211 */ /* 0x000fe200078fdaff */
[----:B------:R-:W-:Y:S01]  /*8170*/  STS.U16 [R110+0xa00], R103 ;  /* 0x000a00676e007388 */ /* 0x000fe20000000400 */
[----:B------:R-:W-:Y:S02]  /*8180*/  SHF.L.U32 R106, R238, 0x1, RZ ;  /* 0x00000001ee6a7819 */ /* 0x000fe400000006ff */
[----:B------:R-:W-:Y:S01]  /*8190*/  SHF.L.U32 R108, R108, 0x1, RZ ;  /* 0x000000016c6c7819 */ /* 0x000fe200000006ff */
[----:B------:R1:W-:Y:S01]  /*81a0*/  STS.U16 [R109+0xa40], R104 ;  /* 0x000a40686d007388 */ /* 0x0003e20000000400 */
[----:B------:R-:W-:-:S02]  /*81b0*/  SHF.L.U32 R107, R240, 0x1, RZ ;  /* 0x00000001f06b7819 */ /* 0x000fc400000006ff */
[C---:B------:R-:W-:Y:S02]  /*81c0*/  IADD3 R238, R119.reuse, 0x1c0, RZ ;  /* 0x000001c077ee7810 */ /* 0x040fe40007ffe0ff */
[----:B------:R-:W-:Y:S01]  /*81d0*/  IADD3 R240, R119, 0x1a0, RZ ;  /* 0x000001a077f07810 */ /* 0x000fe20007ffe0ff */
[----:B------:R2:W-:Y:S01]  /*81e0*/  STS.U16 [R108+0xa80], R227 ;  /* 0x000a80e36c007388 */ /* 0x0005e20000000400 */
[----:B------:R-:W-:Y:S02]  /*81f0*/  SHF.L.U32 R105, R105, 0x1, RZ ;  /* 0x0000000169697819 */ /* 0x000fe400000006ff */
[----:B-1----:R-:W-:Y:S01]  /*8200*/  IADD3 R104, R119, 0x1e0, RZ ;  /* 0x000001e077687810 */ /* 0x002fe20007ffe0ff */
[----:B------:R-:W-:Y:S01]  /*8210*/  HADD2.F32 R190, -RZ, R190.H0_H0 ;  /* 0x200000beffbe7230 */ /* 0x000fe20000004100 */
[-C--:B------:R-:W-:Y:S01]  /*8220*/  LEA.HI.SX32 R238, R238, R119.reuse, 0x1b ;  /* 0x00000077eeee7211 */ /* 0x080fe200078fdaff */
[----:B------:R-:W-:Y:S01]  /*8230*/  HADD2.F32 R191, -RZ, R191.H0_H0 ;  /* 0x200000bfffbf7230 */ /* 0x000fe20000004100 */
[-C--:B------:R-:W-:Y:S01]  /*8240*/  LEA.HI.SX32 R240, R240, R119.reuse, 0x1b ;  /* 0x00000077f0f07211 */ /* 0x080fe200078fdaff */
[----:B------:R1:W-:Y:S01]  /*8250*/  STS.U16 [R107+0xac0], R102 ;  /* 0x000ac0666b007388 */ /* 0x0003e20000000400 */
[----:B--2---:R-:W-:-:S02]  /*8260*/  LEA.HI.SX32 R227, R104, R119, 0x1b ;  /* 0x0000007768e37211 */ /* 0x004fc400078fdaff */
[----:B------:R-:W-:Y:S01]  /*8270*/  SHF.L.U32 R103, R238, 0x1, RZ ;  /* 0x00000001ee677819 */ /* 0x000fe200000006ff */
[----:B------:R2:W-:Y:S01]  /*8280*/  STS.U16 [R106+0xb00], R189 ;  /* 0x000b00bd6a007388 */ /* 0x0005e20000000400 */
[----:B------:R-:W-:Y:S01]  /*8290*/  SHF.L.U32 R104, R240, 0x1, RZ ;  /* 0x00000001f0687819 */ /* 0x000fe200000006ff */
[----:B------:R-:W-:Y:S02]  /*82a0*/  FMUL.FTZ R238, R178, R229 ;  /* 0x000000e5b2ee7220 */ /* 0x000fe40000410000 */
[----:B------:R3:W-:Y:S01]  /*82b0*/  STS.U16 [R105+0xb40], R226 ;  /* 0x000b40e269007388 */ /* 0x0007e20000000400 */
[----:B-1----:R-:W-:Y:S01]  /*82c0*/  SHF.L.U32 R102, R227, 0x1, RZ ;  /* 0x00000001e3667819 */ /* 0x002fe200000006ff */
[C---:B------:R-:W-:Y:S01]  /*82d0*/  FMUL.FTZ R227, R77.reuse, R191 ;  /* 0x000000bf4de37220 */ /* 0x040fe20000410000 */
[----:B--2---:R-:W-:Y:S01]  /*82e0*/  HADD2.F32 R189, -RZ, R93.H0_H0 ;  /* 0x2000005dffbd7230 */ /* 0x004fe20000004100 */
[-C--:B------:R-:W-:Y:S02]  /*82f0*/  FFMA.FTZ R238, R182, R231.reuse, -R238 ;  /* 0x000000e7b6ee7223 */ /* 0x080fe400000108ee */
[----:B---3--:R-:W-:Y:S01]  /*8300*/  FMUL.FTZ R226, R77, R190 ;  /* 0x000000be4de27220 */ /* 0x008fe20000410000 */
[----:B------:R-:W-:Y:S01]  /*8310*/  STS.U16 [R104+0xb80], R237 ;  /* 0x000b80ed68007388 */ /* 0x000fe20000000400 */
[----:B------:R-:W-:-:S02]  /*8320*/  FMUL.FTZ R231, R178, R231 ;  /* 0x000000e7b2e77220 */ /* 0x000fc40000410000 */
[C---:B------:R-:W-:Y:S01]  /*8330*/  FFMA.FTZ R186, R189.reuse, R226, R186 ;  /* 0x000000e2bdba7223 */ /* 0x040fe200000100ba */
[----:B------:R-:W-:Y:S01]  /*8340*/  STS.U16 [R103+0xbc0], R236 ;  /* 0x000bc0ec67007388 */ /* 0x000fe20000000400 */
[----:B------:R-:W-:-:S03]  /*8350*/  FFMA.FTZ R188, R189, R227, R188 ;  /* 0x000000e3bdbc7223 */ /* 0x000fc600000100bc */
[----:B------:R-:W-:Y:S01]  /*8360*/  STS.U16 [R102+0xc00], R239 ;  /* 0x000c00ef66007388 */ /* 0x000fe20000000400 */
[----:B------:R-:W-:-:S03]  /*8370*/  FFMA.FTZ R231, R182, R229, R231 ;  /* 0x000000e5b6e77223 */ /* 0x000fc600000100e7 */
[----:B------:R1:W-:Y:S01]  /*8380*/  STS.U16 [R234+0xc40], R235 ;  /* 0x000c40ebea007388 */ /* 0x0003e20000000400 */
[C---:B------:R-:W-:Y:S01]  /*8390*/  FMUL.FTZ R229, R174.reuse, R188 ;  /* 0x000000bcaee57220 */ /* 0x040fe20000410000 */
[----:B0-----:R-:W-:Y:S01]  /*83a0*/  HADD2.F32 R187, -RZ, R187.H0_H0 ;  /* 0x200000bbffbb7230 */ /* 0x001fe20000004100 */
[-C--:B-1----:R-:W-:Y:S02]  /*83b0*/  FMUL.FTZ R234, R174, R186.reuse ;  /* 0x000000baaeea7220 */ /* 0x082fe40000410000 */
[C---:B------:R-:W-:Y:S02]  /*83c0*/  FFMA.FTZ R235, R175.reuse, R186, -R229 ;  /* 0x000000baafeb7223 */ /* 0x040fe400000108e5 */
[----:B------:R-:W-:Y:S01]  /*83d0*/  FFMA.FTZ R234, R175, R188, R234 ;  /* 0x000000bcafea7223 */ /* 0x000fe200000100ea */
[----:B------:R-:W-:Y:S01]  /*83e0*/  HADD2.F32 R188, -RZ, R228.H0_H0 ;  /* 0x200000e4ffbc7230 */ /* 0x000fe20000004100 */
[----:B------:R-:W-:Y:S01]  /*83f0*/  FMUL.FTZ R228, R76, R187 ;  /* 0x000000bb4ce47220 */ /* 0x000fe20000410000 */
[----:B------:R-:W-:Y:S01]  /*8400*/  HADD2.F32 R186, -RZ, R92.H0_H0 ;  /* 0x2000005cffba7230 */ /* 0x000fe20000004100 */
[----:B------:R-:W-:-:S02]  /*8410*/  FMUL.FTZ R240, R176, R238 ;  /* 0x000000eeb0f07220 */ /* 0x000fc40000410000 */
[----:B------:R-:W-:Y:S02]  /*8420*/  FMUL.FTZ R229, R76, R188 ;  /* 0x000000bc4ce57220 */ /* 0x000fe40000410000 */
[C---:B------:R-:W-:Y:S01]  /*8430*/  FFMA.FTZ R235, R186.reuse, R228, R235 ;  /* 0x000000e4baeb7223 */ /* 0x040fe200000100eb */
[----:B------:R0:W-:Y:S01]  /*8440*/  STS.U16 [R69+0xc80], R230 ;  /* 0x000c80e645007388 */ /* 0x0001e20000000400 */
[----:B------:R-:W-:-:S03]  /*8450*/  FFMA.FTZ R236, R186, R229, R234 ;  /* 0x000000e5baec7223 */ /* 0x000fc600000100ea */
[----:B------:R1:W-:Y:S01]  /*8460*/  STS.U16 [R66+0xcc0], R185 ;  /* 0x000cc0b942007388 */ /* 0x0003e20000000400 */
[-C--:B------:R-:W-:Y:S01]  /*8470*/  FMUL.FTZ R237, R176, R231.reuse ;  /* 0x000000e7b0ed7220 */ /* 0x080fe20000410000 */
[----:B------:R-:W-:Y:S01]  /*8480*/  HADD2.F32 R199, -RZ, R199.H0_H0 ;  /* 0x200000c7ffc77230 */ /* 0x000fe20000004100 */
[C---:B------:R-:W-:Y:S01]  /*8490*/  FFMA.FTZ R234, R177.reuse, R231, R240 ;  /* 0x000000e7b1ea7223 */ /* 0x040fe200000100f0 */
[----:B------:R-:W-:Y:S01]  /*84a0*/  HADD2.F32 R198, -RZ, R198.H0_H0 ;  /* 0x200000c6ffc67230 */ /* 0x000fe20000004100 */
[C---:B0-----:R-:W-:Y:S02]  /*84b0*/  FMUL.FTZ R230, R146.reuse, R236 ;  /* 0x000000ec92e67220 */ /* 0x041fe40000410000 */
[----:B-1----:R-:W-:Y:S01]  /*84c0*/  FMUL.FTZ R66, R146, R235 ;  /* 0x000000eb92427220 */ /* 0x002fe20000410000 */
[----:B------:R-:W-:Y:S01]  /*84d0*/  HADD2.F32 R185, -RZ, R91.H0_H0 ;  /* 0x2000005bffb97230 */ /* 0x000fe20000004100 */
[----:B------:R-:W-:Y:S02]  /*84e0*/  FFMA.FTZ R238, R177, R238, -R237 ;  /* 0x000000eeb1ee7223 */ /* 0x000fe400000108ed */
[----:B------:R-:W-:-:S02]  /*84f0*/  FFMA.FTZ R236, R147, R236, R66 ;  /* 0x000000ec93ec7223 */ /* 0x000fc40000010042 */
[C---:B------:R-:W-:Y:S01]  /*8500*/  FMUL.FTZ R66, R174.reuse, R234 ;  /* 0x000000eaae427220 */ /* 0x040fe20000410000 */
[----:B------:R-:W-:Y:S01]  /*8510*/  STS.U16 [R233+0xd00], R232 ;  /* 0x000d00e8e9007388 */ /* 0x000fe20000000400 */
[----:B------:R-:W-:Y:S01]  /*8520*/  FFMA.FTZ R69, R147, R235, -R230 ;  /* 0x000000eb93457223 */ /* 0x000fe200000108e6 */
[----:B------:R-:W-:Y:S01]  /*8530*/  ULEA UR32, UR31, UR7, 0x8 ;  /* 0x000000071f207291 */ /* 0x000fe2000f8e403f */
[C---:B------:R-:W-:Y:S01]  /*8540*/  FMUL.FTZ R231, R75.reuse, R199 ;  /* 0x000000c74be77220 */ /* 0x040fe20000410000 */
[----:B------:R0:W-:Y:S01]  /*8550*/  STS.U16 [R68+0xd40], R195 ;  /* 0x000d40c344007388 */ /* 0x0001e20000000400 */
[----:B------:R-:W-:Y:S02]  /*8560*/  FMUL.FTZ R230, R75, R198 ;  /* 0x000000c64be67220 */ /* 0x000fe40000410000 */
[-C--:B------:R-:W-:Y:S01]  /*8570*/  FFMA.FTZ R66, R175, R238.reuse, -R66 ;  /* 0x000000eeaf427223 */ /* 0x080fe20000010842 */
[----:B------:R-:W-:Y:S01]  /*8580*/  STS.U16 [R70+0xd80], R203 ;  /* 0x000d80cb46007388 */ /* 0x000fe20000000400 */
[----:B------:R-:W-:-:S02]  /*8590*/  FMUL.FTZ R238, R174, R238 ;  /* 0x000000eeaeee7220 */ /* 0x000fc40000410000 */
[C---:B------:R-:W-:Y:S01]  /*85a0*/  FFMA.FTZ R236, R185.reuse, R231, R236 ;  /* 0x000000e7b9ec7223 */ /* 0x040fe200000100ec */
[----:B------:R-:W-:Y:S01]  /*85b0*/  STS.U16 [R71+0xdc0], R202 ;  /* 0x000dc0ca47007388 */ /* 0x000fe20000000400 */
[----:B------:R-:W-:Y:S01]  /*85c0*/  FFMA.FTZ R248, R185, R230, R69 ;  /* 0x000000e6b9f87223 */ /* 0x000fe20000010045 */
[C---:B------:R-:W-:Y:S02]  /*85d0*/  ISETP.NE.AND P2, PT, R120.reuse, RZ, PT ;  /* 0x000000ff7800720c */ /* 0x040fe40003f45270 */
[----:B------:R-:W-:Y:S01]  /*85e0*/  STS.U16 [R139+0xe00], R204 ;  /* 0x000e00cc8b007388 */ /* 0x000fe20000000400 */
[----:B------:R-:W-:Y:S01]  /*85f0*/  IADD3 R241, R120, 0x200, RZ ;  /* 0x0000020078f17810 */ /* 0x000fe20007ffe0ff */
[----:B------:R-:W-:Y:S01]  /*8600*/  FFMA.FTZ R69, R175, R234, R238 ;  /* 0x000000eaaf457223 */ /* 0x000fe200000100ee */
[----:B0-----:R-:W-:Y:S01]  /*8610*/  MOV R68, UR32 ;  /* 0x0000002000447c02 */ /* 0x001fe20008000f00 */
[----:B------:R-:W-:Y:S01]  /*8620*/  STS.U16 [R140+0xe40], R205 ;  /* 0x000e40cd8c007388 */ /* 0x000fe20000000400 */
[----:B------:R-:W-:-:S03]  /*8630*/  FMUL.FTZ R234, R200, R236 ;  /* 0x000000ecc8ea7220 */ /* 0x000fc60000410000 */
[----:B------:R-:W-:Y:S01]  /*8640*/  STS.U16 [R143+0xe80], R206 ;  /* 0x000e80ce8f007388 */ /* 0x000fe20000000400 */
[----:B------:R-:W-:-:S03]  /*8650*/  FMUL.FTZ R246, R200, R248 ;  /* 0x000000f8c8f67220 */ /* 0x000fc60000410000 */
[----:B------:R-:W-:Y:S01]  /*8660*/  STS.U16 [R144+0xec0], R207 ;  /* 0x000ec0cf90007388 */ /* 0x000fe20000000400 */
[----:B------:R-:W-:-:S03]  /*8670*/  SEL R68, R68, R241, !P2 ;  /* 0x000000f144447207 */ /* 0x000fc60005000000 */
[----:B------:R-:W-:Y:S04]  /*8680*/  STS.U16 [R162+0xf00], R209 ;  /* 0x000f00d1a2007388 */ /* 0x000fe80000000400 */
[----:B------:R-:W-:Y:S01]  /*8690*/  STS.U16 [R183+0xf40], R208 ;  /* 0x000f40d0b7007388 */ /* 0x000fe20000000400 */
[----:B------:R-:W-:-:S03]  /*86a0*/  FFMA.FTZ R248, R201, R248, -R234 ;  /* 0x000000f8c9f87223 */ /* 0x000fc600000108ea */
[----:B------:R-:W-:Y:S01]  /*86b0*/  STS.U16 [R123+0xf80], R122 ;  /* 0x000f807a7b007388 */ /* 0x000fe20000000400 */
[----:B------:R-:W-:-:S03]  /*86c0*/  FFMA.FTZ R246, R201, R236, R246 ;  /* 0x000000ecc9f67223 */ /* 0x000fc600000100f6 */
[----:B------:R-:W-:Y:S04]  /*86d0*/  STS.U16 [R194+0xfc0], R161 ;  /* 0x000fc0a1c2007388 */ /* 0x000fe80000000400 */
[----:B------:R0:W-:Y:S01]  /*86e0*/  STS.U16 [R184+0x1000], R163 ;  /* 0x001000a3b8007388 */ /* 0x0001e20000000400 */
[----:B------:R-:W-:-:S06]  /*86f0*/  NOP ;  /* 0x0000000000007918 */ /* 0x000fcc0000000000 */
        /* <DEDUP_REMOVED lines=32> */
[----:B------:R0:W-:Y:S04]  /*8900*/  STS.64 [R68.X8+0x35d0], R64 ;  /* 0x0035d04044007388 */ /* 0x0001e80000008a00 */
[----:B------:R-:W-:Y:S01]  /*8910*/  BAR.SYNC.DEFER_BLOCKING 0x0 ;  /* 0x0000000000007b1d */ /* 0x000fe20000010000 */
[----:B------:R-:W-:-:S13]  /*8920*/  ISETP.NE.AND P1, PT, R120, 0x1f, PT ;  /* 0x0000001f7800780c */ /* 0x000fda0003f25270 */
[----:B------:R1:W1:Y:S01]  /*8930*/  @P1 LDS.64 R122, [R120.X8+0x45d8] ;  /* 0x0045d800787a1984 */ /* 0x0002620000008a00 */
[----:B------:R-:W-:Y:S02]  /*8940*/  HADD2.F32 R197, -RZ, R197.H0_H0 ;  /* 0x200000c5ffc57230 */ /* 0x000fe40000004100 */
[----:B------:R-:W-:Y:S02]  /*8950*/  HADD2.F32 R196, -RZ, R196.H0_H0 ;  /* 0x200000c4ffc47230 */ /* 0x000fe40000004100 */
[----:B0-----:R-:W-:Y:S01]  /*8960*/  HADD2.F32 R163, -RZ, R90.H0_H0 ;  /* 0x2000005affa37230 */ /* 0x001fe20000004100 */
[C---:B------:R-:W-:Y:S01]  /*8970*/  FMUL.FTZ R232, R74.reuse, R197 ;  /* 0x000000c54ae87220 */ /* 0x040fe20000410000 */
[----:B------:R-:W-:Y:S01]  /*8980*/  BSSY B0, `(.L_x_9288) ;  /* 0x0000011000007945 */ /* 0x000fe20003800000 */
[----:B------:R-:W-:Y:S02]  /*8990*/  FMUL.FTZ R233, R74, R196 ;  /* 0x000000c44ae97220 */ /* 0x000fe40000410000 */
[----:B------:R-:W-:-:S02]  /*89a0*/  FFMA.FTZ R248, R163, R232, R248 ;  /* 0x000000e8a3f87223 */ /* 0x000fc400000100f8 */
[----:B------:R-:W-:Y:S01]  /*89b0*/  FFMA.FTZ R246, R163, R233, R246 ;  /* 0x000000e9a3f67223 */ /* 0x000fe200000100f6 */
[----:B------:R-:W-:Y:S05]  /*89c0*/  @P1 BRA `(.L_x_9289) ;  /* 0x000000c000001947 */ /* 0x000fea0003800000 */
[----:B--234-:R-:W-:Y:S01]  /*89d0*/  ULDC UR33, c[0x0][0x174] ;  /* 0x00005d0000217ab9 */ /* 0x01cfe20000000800 */
        /* <DEDUP_REMOVED lines=11> */
.L_x_9289:
[----:B--234-:R-:W-:Y:S05]  /*8a90*/  BSYNC B0 ;  /* 0x0000000000007941 */ /* 0x01cfea0003800000 */
.L_x_9288:
[----:B01----:R-:W0:Y:S01]  /*8aa0*/  SHFL.UP PT, R67, R248, 0x1, RZ ;  /* 0x04200000f8437989 */ /* 0x003e2200000e00ff */
[C---:B------:R-:W-:Y:S01]  /*8ab0*/  FMUL.FTZ R247, R146.reuse, R69 ;  /* 0x0000004592f77220 */ /* 0x040fe20000410000 */
[----:B------:R-:W-:Y:S02]  /*8ac0*/  ISETP.GE.AND P0, PT, R119, 0x1, PT ;  /* 0x000000017700780c */ /* 0x000fe40003f06270 */
[----:B------:R-:W1:Y:S01]  /*8ad0*/  SHFL.UP PT, R68, R246, 0x1, RZ ;  /* 0x04200000f6447989 */ /* 0x000e6200000e00ff */
[-C--:B------:R-:W-:Y:S01]  /*8ae0*/  FFMA.FTZ R247, R147, R66.reuse, -R247 ;  /* 0x0000004293f77223 */ /* 0x080fe200000108f7 */
[----:B------:R-:W-:Y:S01]  /*8af0*/  ISETP.GE.AND P4, PT, R119, 0x10, PT ;  /* 0x000000107700780c */ /* 0x000fe20003f86270 */
[----:B------:R-:W-:-:S04]  /*8b00*/  FMUL.FTZ R66, R146, R66 ;  /* 0x0000004292427220 */ /* 0x000fc80000410000 */
[----:B------:R-:W-:Y:S02]  /*8b10*/  FFMA.FTZ R69, R147, R69, R66 ;  /* 0x0000004593457223 */ /* 0x000fe40000010042 */
[----:B------:R-:W-:-:S04]  /*8b20*/  FMUL.FTZ R66, R200, R247 ;  /* 0x000000f7c8427220 */ /* 0x000fc80000410000 */
[-C--:B------:R-:W-:Y:S02]  /*8b30*/  FFMA.FTZ R66, R201, R69.reuse, R66 ;  /* 0x00000045c9427223 */ /* 0x080fe40000010042 */
[----:B------:R-:W-:-:S04]  /*8b40*/  FMUL.FTZ R69, R200, R69 ;  /* 0x00000045c8457220 */ /* 0x000fc80000410000 */
[----:B------:R-:W-:Y:S02]  /*8b50*/  FFMA.FTZ R247, R201, R247, -R69 ;  /* 0x000000f7c9f77223 */ /* 0x000fe40000010845 */
[CC--:B0-----:R-:W-:Y:S02]  /*8b60*/  FMUL.FTZ R69, R66.reuse, R67.reuse ;  /* 0x0000004342457220 */ /* 0x0c1fe40000410000 */
[-C--:B-1----:R-:W-:Y:S02]  /*8b70*/  FMUL.FTZ R249, R66, R68.reuse ;  /* 0x0000004442f97220 */ /* 0x082fe40000410000 */
[C---:B------:R-:W-:Y:S02]  /*8b80*/  FFMA.FTZ R68, R247.reuse, R68, R69 ;  /* 0x00000044f7447223 */ /* 0x040fe40000010045 */
[----:B------:R-:W0:Y:S01]  /*8b90*/  SHFL.UP PT, R69, R247, 0x1, RZ ;  /* 0x04200000f7457989 */ /* 0x000e2200000e00ff */
[----:B------:R-:W-:Y:S02]  /*8ba0*/  FFMA.FTZ R67, R247, R67, -R249 ;  /* 0x00000043f7437223 */ /* 0x000fe400000108f9 */
[----:B------:R-:W-:Y:S01]  /*8bb0*/  @P0 FADD.FTZ R246, R246, R68 ;  /* 0x00000044f6f60221 */ /* 0x000fe20000010000 */
[----:B------:R-:W1:Y:S01]  /*8bc0*/  SHFL.UP PT, R249, R66, 0x1, RZ ;  /* 0x0420000042f97989 */ /* 0x000e6200000e00ff */
[----:B------:R-:W-:-:S05]  /*8bd0*/  @P0 FADD.FTZ R248, R248, R67 ;  /* 0x00000043f8f80221 */ /* 0x000fca0000010000 */
        /* <DEDUP_REMOVED lines=8> */
[CC--:B--2---:R-:W-:Y:S02]  /*8c60*/  FMUL.FTZ R69, R66.reuse, R68.reuse ;  /* 0x0000004442457220 */ /* 0x0c4fe40000410000 */
[-C--:B0-----:R-:W-:Y:S02]  /*8c70*/  FMUL.FTZ R249, R66, R67.reuse ;  /* 0x0000004342f97220 */ /* 0x081fe40000410000 */
[C---:B------:R-:W-:Y:S02]  /*8c80*/  FFMA.FTZ R69, R247.reuse, R67, R69 ;  /* 0x00000043f7457223 */ /* 0x040fe40000010045 */
[----:B------:R-:W0:Y:S01]  /*8c90*/  SHFL.UP PT, R67, R247, 0x2, RZ ;  /* 0x04400000f7437989 */ /* 0x000e2200000e00ff */
[----:B------:R-:W-:-:S04]  /*8ca0*/  FFMA.FTZ R68, R247, R68, -R249 ;  /* 0x00000044f7447223 */ /* 0x000fc800000108f9 */
[----:B------:R-:W-:Y:S01]  /*8cb0*/  @P0 FADD.FTZ R246, R246, R69 ;  /* 0x00000045f6f60221 */ /* 0x000fe20000010000 */
[----:B------:R-:W1:Y:S01]  /*8cc0*/  SHFL.UP PT, R249, R66, 0x2, RZ ;  /* 0x0440000042f97989 */ /* 0x000e6200000e00ff */
[----:B------:R-:W-:-:S05]  /*8cd0*/  @P0 FADD.FTZ R248, R248, R68 ;  /* 0x00000044f8f80221 */ /* 0x000fca0000010000 */
[----:B------:R-:W-:Y:S01]  /*8ce0*/  SHFL.UP PT, R250, R248, 0x4, RZ ;  /* 0x04800000f8fa7989 */ /* 0x000fe200000e00ff */
[----:B0-----:R-:W-:-:S04]  /*8cf0*/  FMUL.FTZ R69, R66, R67 ;  /* 0x0000004342457220 */ /* 0x001fc80000410000 */
[CC--:B-1----:R-:W-:Y:S02]  /*8d00*/  FFMA.FTZ R69, R247.reuse, R249.reuse, R69 ;  /* 0x000000f9f7457223 */ /* 0x0c2fe40000010045 */
[C---:B------:R-:W-:Y:S02]  /*8d10*/  FMUL.FTZ R68, R66.reuse, R249 ;  /* 0x000000f942447220 */ /* 0x040fe40000410000 */
[----:B------:R-:W0:Y:S01]  /*8d20*/  SHFL.UP PT, R249, R246, 0x4, RZ ;  /* 0x04800000f6f97989 */ /* 0x000e2200000e00ff */
[----:B------:R-:W-:Y:S01]  /*8d30*/  FSEL R66, R66, R69, !P0 ;  /* 0x0000004542427208 */ /* 0x000fe20004000000 */
[----:B------:R-:W-:Y:S01]  /*8d40*/  @P0 FFMA.FTZ R247, R247, R67, -R68 ;  /* 0x00000043f7f70223 */ /* 0x000fe20000010844 */
[----:B------:R-:W-:-:S03]  /*8d50*/  ISETP.GE.AND P0, PT, R119, 0x4, PT ;  /* 0x000000047700780c */ /* 0x000fc60003f06270 */
[----:B------:R-:W-:Y:S04]  /*8d60*/  SHFL.UP PT, R69, R66, 0x4, RZ ;  /* 0x0480000042457989 */ /* 0x000fe800000e00ff */
        /* <DEDUP_REMOVED lines=8> */
[CC--:B------:R-:W-:Y:S02]  /*8df0*/  FFMA.FTZ R249, R247.reuse, R69.reuse, R249 ;  /* 0x00000045f7f97223 */ /* 0x0c0fe400000100f9 */
[C---:B------:R-:W-:Y:S01]  /*8e00*/  FMUL.FTZ R69, R66.reuse, R69 ;  /* 0x0000004542457220 */ /* 0x040fe20000410000 */
[----:B------:R-:W0:Y:S02]  /*8e10*/  SHFL.UP PT, R67, R246, 0x8, RZ ;  /* 0x05000000f6437989 */ /* 0x000e2400000e00ff */
[----:B------:R-:W-:Y:S01]  /*8e20*/  FSEL R66, R66, R249, !P0 ;  /* 0x000000f942427208 */ /* 0x000fe20004000000 */
[----:B------:R-:W-:Y:S01]  /*8e30*/  @P0 FFMA.FTZ R247, R247, R68, -R69 ;  /* 0x00000044f7f70223 */ /* 0x000fe20000010845 */
[----:B------:R-:W1:Y:S01]  /*8e40*/  SHFL.UP PT, R249, R248, 0x8, RZ ;  /* 0x05000000f8f97989 */ /* 0x000e6200000e00ff */
[----:B------:R-:W-:-:S03]  /*8e50*/  ISETP.GE.AND P0, PT, R119, 0x8, PT ;  /* 0x000000087700780c */ /* 0x000fc60003f06270 */
[----:B------:R-:W2:Y:S01]  /*8e60*/  SHFL.UP PT, R68, R247, 0x8, RZ ;  /* 0x05000000f7447989 */ /* 0x000ea200000e00ff */
[----:B0-----:R-:W-:-:S04]  /*8e70*/  FMUL.FTZ R69, R66, R67 ;  /* 0x0000004342457220 */ /* 0x001fc80000410000 */
[CC--:B-1----:R-:W-:Y:S02]  /*8e80*/  FFMA.FTZ R69, R247.reuse, R249.reuse, -R69 ;  /* 0x000000f9f7457223 */ /* 0x0c2fe40000010845 */
[----:B------:R-:W-:Y:S02]  /*8e90*/  FMUL.FTZ R250, R66, R249 ;  /* 0x000000f942fa7220 */ /* 0x000fe40000410000 */
[----:B------:R-:W0:Y:S01]  /*8ea0*/  SHFL.UP PT, R249, R66, 0x8, RZ ;  /* 0x0500000042f97989 */ /* 0x000e2200000e00ff */
[----:B------:R-:W-:Y:S02]  /*8eb0*/  @P0 FADD.FTZ R248, R248, R69 ;  /* 0x00000045f8f80221 */ /* 0x000fe40000010000 */
[----:B------:R-:W-:Y:S02]  /*8ec0*/  FFMA.FTZ R250, R247, R67, R250 ;  /* 0x00000043f7fa7223 */ /* 0x000fe400000100fa */
[----:B--2---:R-:W-:Y:S02]  /*8ed0*/  FMUL.FTZ R67, R66, R68 ;  /* 0x0000004442437220 */ /* 0x004fe40000410000 */
[----:B------:R-:W-:-:S02]  /*8ee0*/  @P0 FADD.FTZ R246, R246, R250 ;  /* 0x000000faf6f60221 */ /* 0x000fc40000010000 */
[----:B------:R-:W-:Y:S01]  /*8ef0*/  SHFL.UP PT, R250, R248, 0x10, RZ ;  /* 0x06000000f8fa7989 */ /* 0x000fe200000e00ff */
[-C--:B0-----:R-:W-:Y:S02]  /*8f00*/  FFMA.FTZ R67, R247, R249.reuse, R67 ;  /* 0x000000f9f7437223 */ /* 0x081fe40000010043 */
[----:B------:R-:W-:-:S03]  /*8f10*/  FMUL.FTZ R249, R66, R249 ;  /* 0x000000f942f97220 */ /* 0x000fc60000410000 */
[----:B------:R-:W-:Y:S01]  /*8f20*/  FSEL R66, R66, R67, !P0 ;  /* 0x0000004342427208 */ /* 0x000fe20004000000 */
[----:B------:R-:W-:Y:S01]  /*8f30*/  @P0 FFMA.FTZ R247, R247, R68, -R249 ;  /* 0x00000044f7f70223 */ /* 0x000fe200000108f9 */
[----:B------:R-:W-:Y:S01]  /*8f40*/  ISETP.NE.AND P0, PT, R251, RZ, PT ;  /* 0x000000fffb00720c */ /* 0x000fe20003f05270 */
[----:B------:R-:W0:Y:S04]  /*8f50*/  SHFL.UP PT, R249, R246, 0x10, RZ ;  /* 0x06000000f6f97989 */ /* 0x000e2800000e00ff */
[----:B------:R-:W1:Y:S04]  /*8f60*/  SHFL.UP PT, R69, R247, 0x10, RZ ;  /* 0x06000000f7457989 */ /* 0x000e6800000e00ff */
[----:B------:R-:W2:Y:S01]  /*8f70*/  SHFL.UP PT, R67, R66, 0x10, RZ ;  /* 0x0600000042437989 */ /* 0x000ea200000e00ff */
[----:B0-----:R-:W-:-:S04]  /*8f80*/  FMUL.FTZ R68, R66, R249 ;  /* 0x000000f942447220 */ /* 0x001fc80000410000 */
[CC--:B------:R-:W-:Y:S02]  /*8f90*/  FFMA.FTZ R68, R247.reuse, R250.reuse, -R68 ;  /* 0x000000faf7447223 */ /* 0x0c0fe40000010844 */
[----:B------:R-:W-:Y:S02]  /*8fa0*/  FMUL.FTZ R250, R66, R250 ;  /* 0x000000fa42fa7220 */ /* 0x000fe40000410000 */
[----:B------:R-:W-:Y:S02]  /*8fb0*/  @P4 FADD.FTZ R248, R248, R68 ;  /* 0x00000044f8f84221 */ /* 0x000fe40000010000 */
[----:B------:R-:W-:Y:S02]  /*8fc0*/  FFMA.FTZ R249, R247, R249, R250 ;  /* 0x000000f9f7f97223 */ /* 0x000fe400000100fa */
[----:B-1----:R-:W-:Y:S02]  /*8fd0*/  FMUL.FTZ R250, R66, R69 ;  /* 0x0000004542fa7220 */ /* 0x002fe40000410000 */
[----:B------:R-:W-:-:S02]  /*8fe0*/  @P4 FADD.FTZ R246, R246, R249 ;  /* 0x000000f9f6f64221 */ /* 0x000fc40000010000 */
[-C--:B--2---:R-:W-:Y:S02]  /*8ff0*/  FFMA.FTZ R250, R247, R67.reuse, R250 ;  /* 0x00000043f7fa7223 */ /* 0x084fe400000100fa */
[----:B------:R-:W-:-:S03]  /*9000*/  FMUL.FTZ R67, R66, R67 ;  /* 0x0000004342437220 */ /* 0x000fc60000410000 */
[----:B------:R-:W-:Y:S01]  /*9010*/  FSEL R250, R66, R250, !P4 ;  /* 0x000000fa42fa7208 */ /* 0x000fe20006000000 */
[----:B------:R-:W-:Y:S01]  /*9020*/  @P4 FFMA.FTZ R247, R247, R69, -R67 ;  /* 0x00000045f7f74223 */ /* 0x000fe20000010843 */
[----:B------:R-:W-:Y:S01]  /*9030*/  MOV R67, UR26 ;  /* 0x0000001a00437c02 */ /* 0x000fe20008000f00 */
[----:B------:R-:W-:Y:S01]  /*9040*/  CS2R R68, SRZ ;  /* 0x0000000000447805 */ /* 0x000fe2000001ff00 */
[----:B------:R-:W-:Y:S02]  /*9050*/  MOV R66, UR26 ;  /* 0x0000001a00427c02 */ /* 0x000fe40008000f00 */
[----:B------:R-:W-:Y:S02]  /*9060*/  ISETP.LT.OR P3, PT, R67, 0x2, P0 ;  /* 0x000000024300780c */ /* 0x000fe40000761670 */
[----:B------:R-:W-:-:S11]  /*9070*/  MOV R67, c[0x0][0x16c] ;  /* 0x00005b0000437a02 */ /* 0x000fd60000000f00 */
[----:B------:R-:W-:-:S05]  /*9080*/  @!P3 IADD3 R66, R66, -0x2, RZ ;  /* 0xfffffffe4242b810 */ /* 0x000fca0007ffe0ff */
[----:B------:R-:W-:Y:S01]  /*9090*/  @!P3 IMAD R66, R66, R67, UR7 ;  /* 0x000000074242be24 */ /* 0x000fe2000f8e0243 */
[----:B------:R-:W-:-:S10]  /*90a0*/  HFMA2.MMA R67, -RZ, RZ, 0, 9.5367431640625e-07 ;  /* 0x00000010ff437435 */ /* 0x000fd400000001ff */
[----:B------:R-:W-:-:S05]  /*90b0*/  @!P3 IMAD.WIDE R66, R66, R67, UR44 ;  /* 0x0000002c4242be25 */ /* 0x000fca000f8e0243 */
[----:B------:R-:W2:Y:S01]  /*90c0*/  @!P3 LDG.E.64 R68, [R66.64+0x8] ;  /* 0x0000082a4244b981 */ /* 0x000ea2000c1e1b00 */
[----:B------:R-:W-:Y:S01]  /*90d0*/  HADD2.F32 R242, -RZ, R242.H0_H0 ;  /* 0x200000f2fff27230 */ /* 0x000fe20000004100 */
[----:B------:R-:W-:Y:S01]  /*90e0*/  BSSY B0, `(.L_x_9290) ;  /* 0x0000155000007945 */ /* 0x000fe20003800000 */
[----:B------:R-:W-:Y:S01]  /*90f0*/  HADD2.F32 R238, -RZ, R238.H0_H0 ;  /* 0x200000eeffee7230 */ /* 0x000fe20000004100 */
[----:B------:R-:W-:Y:S01]  /*9100*/  SHFL.UP PT, R250, R250, 0x1, RZ ;  /* 0x04200000fafa7989 */ /* 0x000fe200000e00ff */
[----:B------:R-:W-:Y:S02]  /*9110*/  HADD2.F32 R195, -RZ, R195.H0_H0 ;  /* 0x200000c3ffc37230 */ /* 0x000fe40000004100 */
[----:B------:R-:W-:Y:S01]  /*9120*/  HADD2.F32 R184, -RZ, R184.H0_H0 ;  /* 0x200000b8ffb87230 */ /* 0x000fe20000004100 */
[----:B------:R-:W-:Y:S01]  /*9130*/  SHFL.UP PT, R247, R247, 0x1, RZ ;  /* 0x04200000f7f77989 */ /* 0x000fe200000e00ff */
[----:B------:R-:W-:Y:S02]  /*9140*/  HADD2.F32 R161, -RZ, R161.H0_H0 ;  /* 0x200000a1ffa17230 */ /* 0x000fe40000004100 */
[----:B------:R-:W-:Y:S01]  /*9150*/  HADD2.F32 R144, -RZ, R144.H0_H0 ;  /* 0x20000090ff907230 */ /* 0x000fe20000004100 */
[----:B------:R-:W-:Y:S01]  /*9160*/  SHFL.UP PT, R246, R246, 0x1, RZ ;  /* 0x04200000f6f67989 */ /* 0x000fe200000e00ff */
[----:B------:R-:W-:-:S02]  /*9170*/  HADD2.F32 R71, -RZ, R71.H0_H0 ;  /* 0x20000047ff477230 */ /* 0x000fc40000004100 */
[----:B------:R-:W-:Y:S01]  /*9180*/  HADD2.F32 R245, -RZ, R245.H0_H0 ;  /* 0x200000f5fff57230 */ /* 0x000fe20000004100 */
[----:B------:R-:W-:Y:S01]  /*9190*/  SHFL.UP PT, R248, R248, 0x1, RZ ;  /* 0x04200000f8f87989 */ /* 0x000fe200000e00ff */
[----:B------:R-:W-:Y:S02]  /*91a0*/  HADD2.F32 R244, -RZ, R244.H0_H0 ;  /* 0x200000f4fff47230 */ /* 0x000fe40000004100 */
[----:B------:R-:W-:Y:S01]  /*91b0*/  HADD2.F32 R243, -RZ, R243.H0_H0 ;  /* 0x200000f3fff37230 */ /* 0x000fe20000004100 */
[----:B------:R-:W-:Y:S01]  /*91c0*/  FMUL.FTZ R249, R18, R245 ;  /* 0x000000f512f97220 */ /* 0x000fe20000410000 */
[----:B------:R-:W-:Y:S02]  /*91d0*/  HADD2.F32 R241, -RZ, R241.H0_H0 ;  /* 0x200000f1fff17230 */ /* 0x000fe40000004100 */
[----:B------:R-:W-:Y:S02]  /*91e0*/  HADD2.F32 R240, -RZ, R240.H0_H0 ;  /* 0x200000f0fff07230 */ /* 0x000fe40000004100 */
[----:B------:R-:W-:-:S02]  /*91f0*/  HADD2.F32 R239, -RZ, R239.H0_H0 ;  /* 0x200000efffef7230 */ /* 0x000fc40000004100 */
        /* <DEDUP_REMOVED lines=29> */
[----:B------:R-:W-:-:S05]  /*93d0*/  HADD2.F32 R139, -RZ, R139.H0_H0 ;  /* 0x2000008bff8b7230 */ /* 0x000fca0000004100 */
[----:B------:R-:W-:Y:S01]  /*93e0*/  FMUL.FTZ R139, R33, R139 ;  /* 0x0000008b218b7220 */ /* 0x000fe20000410000 */
[----:B--2---:R-:W0:Y:S04]  /*93f0*/  SHFL.IDX PT, R68, R68, RZ, 0x1f ;  /* 0x00001fff44447589 */ /* 0x004e2800000e0000 */
[----:B------:R-:W1:Y:S01]  /*9400*/  SHFL.IDX PT, R69, R69, RZ, 0x1f ;  /* 0x00001fff45457589 */ /* 0x000e6200000e0000 */
[C---:B0-----:R-:W-:Y:S02]  /*9410*/  FMUL.FTZ R66, R250.reuse, R68 ;  /* 0x00000044fa427220 */ /* 0x041fe40000410000 */
[-C--:B-1----:R-:W-:Y:S02]  /*9420*/  FMUL.FTZ R250, R250, R69.reuse ;  /* 0x00000045fafa7220 */ /* 0x082fe40000410000 */
[----:B------:R-:W-:-:S02]  /*9430*/  FFMA.FTZ R66, R247, R69, R66 ;  /* 0x00000045f7427223 */ /* 0x000fc40000010042 */
[----:B------:R-:W-:Y:S02]  /*9440*/  FFMA.FTZ R250, R247, R68, -R250 ;  /* 0x00000044f7fa7223 */ /* 0x000fe400000108fa */
[----:B------:R-:W-:Y:S02]  /*9450*/  @P2 FADD.FTZ R69, R246, R66 ;  /* 0x00000042f6452221 */ /* 0x000fe40000010000 */
[----:B------:R-:W-:Y:S01]  /*9460*/  @P2 FADD.FTZ R68, R248, R250 ;  /* 0x000000faf8442221 */ /* 0x000fe20000010000 */
[----:B------:R-:W-:Y:S01]  /*9470*/  ISETP.NE.AND P2, PT, R251, 0x1f, PT ;  /* 0x0000001ffb00780c */ /* 0x000fe20003f45270 */
[C---:B------:R-:W-:Y:S02]  /*9480*/  FMUL.FTZ R66, R65.reuse, R69 ;  /* 0x0000004541427220 */ /* 0x040fe40000410000 */
[-C--:B------:R-:W-:Y:S02]  /*9490*/  FMUL.FTZ R67, R65, R68.reuse ;  /* 0x0000004441437220 */ /* 0x080fe40000410000 */
[----:B------:R-:W-:-:S02]  /*94a0*/  FFMA.FTZ R65, R64, R68, -R66 ;  /* 0x0000004440417223 */ /* 0x000fc40000010842 */
[----:B------:R-:W-:Y:S02]  /*94b0*/  FFMA.FTZ R64, R64, R69, R67 ;  /* 0x0000004540407223 */ /* 0x000fe40000010043 */
[----:B------:R-:W-:Y:S02]  /*94c0*/  FMUL.FTZ R246, R19, R242 ;  /* 0x000000f213f67220 */ /* 0x000fe40000410000 */
[----:B------:R-:W-:Y:S02]  /*94d0*/  FADD.FTZ R179, R179, R65 ;  /* 0x00000041b3b37221 */ /* 0x000fe40000010000 */
[----:B------:R-:W-:Y:S02]  /*94e0*/  FMUL.FTZ R242, R21, R238 ;  /* 0x000000ee15f27220 */ /* 0x000fe40000410000 */
[----:B------:R-:W-:Y:S02]  /*94f0*/  FMUL.FTZ R238, R28, R195 ;  /* 0x000000c31cee7220 */ /* 0x000fe40000410000 */
        /* <DEDUP_REMOVED lines=8> */
[----:B------:R-:W-:Y:S02]  /*9580*/  FMUL.FTZ R71, R200, -R122 ;  /* 0x8000007ac8477220 */ /* 0x000fe40000410000 */
[C---:B------:R-:W-:Y:S02]  /*9590*/  FFMA.FTZ R64, R132.reuse, R180, R64 ;  /* 0x000000b484407223 */ /* 0x040fe40000010040 */
[C---:B------:R-:W-:Y:S02]  /*95a0*/  FFMA.FTZ R250, R201.reuse, R122, -R250 ;  /* 0x0000007ac9fa7223 */ /* 0x040fe400000108fa */
[----:B------:R-:W-:Y:S02]  /*95b0*/  FFMA.FTZ R65, R132, R179, -R65 ;  /* 0x000000b384417223 */ /* 0x000fe40000010841 */
[----:B------:R-:W-:-:S02]  /*95c0*/  FFMA.FTZ R71, R201, -R123, R71 ;  /* 0x8000007bc9477223 */ /* 0x000fc40000010047 */
        /* <DEDUP_REMOVED lines=16> */
[----:B------:R-:W-:Y:S02]  /*96d0*/  FMUL.FTZ R247, R18, R244 ;  /* 0x000000f412f77220 */ /* 0x000fe40000410000 */
[----:B------:R-:W-:-:S02]  /*96e0*/  FMUL.FTZ R66, R201, R249 ;  /* 0x000000f9c9427220 */ /* 0x000fc40000410000 */
[----:B------:R-:W-:Y:S02]  /*96f0*/  FFMA.FTZ R250, R175, R250, -R65 ;  /* 0x000000faaffa7223 */ /* 0x000fe40000010841 */
[----:B------:R-:W-:Y:S02]  /*9700*/  FMUL.FTZ R67, R200, R249 ;  /* 0x000000f9c8437220 */ /* 0x000fe40000410000 */
[-C--:B------:R-:W-:Y:S02]  /*9710*/  FMUL.FTZ R65, R121, R127.reuse ;  /* 0x0000007f79417220 */ /* 0x080fe40000410000 */
[----:B------:R-:W-:Y:S02]  /*9720*/  FFMA.FTZ R64, R134, R127, R64 ;  /* 0x0000007f86407223 */ /* 0x000fe40000010040 */
[----:B------:R-:W-:Y:S02]  /*9730*/  FFMA.FTZ R66, -R200, R247, -R66 ;  /* 0x000000f7c8427223 */ /* 0x000fe40000010942 */
[----:B------:R-:W-:-:S02]  /*9740*/  FMUL.FTZ R248, R19, R243 ;  /* 0x000000f313f87220 */ /* 0x000fc40000410000 */
[----:B------:R-:W-:Y:S02]  /*9750*/  FFMA.FTZ R67, R201, R247, -R67 ;  /* 0x000000f7c9437223 */ /* 0x000fe40000010843 */
[----:B------:R-:W-:Y:S02]  /*9760*/  FFMA.FTZ R65, R134, R126, -R65 ;  /* 0x0000007e86417223 */ /* 0x000fe40000010841 */
[----:B------:R-:W-:Y:S02]  /*9770*/  FFMA.FTZ R129, R8, R129, R64 ;  /* 0x0000008108817223 */ /* 0x000fe40000010040 */
[----:B------:R-:W-:Y:S02]  /*9780*/  FADD.FTZ R66, -R246, R66 ;  /* 0x00000042f6427221 */ /* 0x000fe40000010100 */
[----:B------:R-:W-:Y:S02]  /*9790*/  FMUL.FTZ R64, R176, -R250 ;  /* 0x800000fab0407220 */ /* 0x000fe40000410000 */
[----:B------:R-:W-:-:S02]  /*97a0*/  FADD.FTZ R67, R248, R67 ;  /* 0x00000043f8437221 */ /* 0x000fc40000010000 */
[----:B------:R-:W-:Y:S02]  /*97b0*/  FFMA.FTZ R128, R8, R128, R65 ;  /* 0x0000008008807223 */ /* 0x000fe40000010041 */
[-C--:B------:R-:W-:Y:S02]  /*97c0*/  FMUL.FTZ R65, R176, -R71.reuse ;  /* 0x80000047b0417220 */ /* 0x080fe40000410000 */
[C---:B------:R-:W-:Y:S02]  /*97d0*/  FMUL.FTZ R69, R146.reuse, -R66 ;  /* 0x8000004292457220 */ /* 0x040fe40000410000 */
[----:B------:R-:W-:Y:S02]  /*97e0*/  FFMA.FTZ R71, R177, R71, R64 ;  /* 0x00000047b1477223 */ /* 0x000fe40000010040 */
[----:B------:R-:W-:Y:S02]  /*97f0*/  FMUL.FTZ R68, R146, -R67 ;  /* 0x8000004392447220 */ /* 0x000fe40000410000 */
[----:B------:R-:W-:-:S02]  /*9800*/  FMUL.FTZ R64, R141, R128 ;  /* 0x000000808d407220 */ /* 0x000fc40000410000 */
[----:B------:R-:W-:Y:S02]  /*9810*/  FFMA.FTZ R250, R177, R250, -R65 ;  /* 0x000000fab1fa7223 */ /* 0x000fe40000010841 */
[----:B------:R-:W-:Y:S02]  /*9820*/  FMUL.FTZ R65, R141, R129 ;  /* 0x000000818d417220 */ /* 0x000fe40000410000 */
[C---:B------:R-:W-:Y:S02]  /*9830*/  FFMA.FTZ R67, R147.reuse, R67, -R69 ;  /* 0x0000004393437223 */ /* 0x040fe40000010845 */
[----:B------:R-:W-:Y:S02]  /*9840*/  FMUL.FTZ R243, R20, R241 ;  /* 0x000000f114f37220 */ /* 0x000fe40000410000 */
[----:B------:R-:W-:Y:S02]  /*9850*/  FFMA.FTZ R68, R147, R66, R68 ;  /* 0x0000004293447223 */ /* 0x000fe40000010044 */
[----:B------:R-:W-:-:S02]  /*9860*/  FFMA.FTZ R64, R142, R129, R64 ;  /* 0x000000818e407223 */ /* 0x000fc40000010040 */
[----:B------:R-:W-:Y:S02]  /*9870*/  FFMA.FTZ R65, R142, R128, -R65 ;  /* 0x000000808e417223 */ /* 0x000fe40000010841 */
[----:B------:R-:W-:Y:S02]  /*9880*/  FADD.FTZ R67, R243, R67 ;  /* 0x00000043f3437221 */ /* 0x000fe40000010000 */
[----:B------:R-:W-:Y:S02]  /*9890*/  FADD.FTZ R68, -R245, R68 ;  /* 0x00000044f5447221 */ /* 0x000fe40000010100 */
[C---:B------:R-:W-:Y:S02]  /*98a0*/  FFMA.FTZ R211, R3.reuse, R211, R64 ;  /* 0x000000d303d37223 */ /* 0x040fe40000010040 */
[----:B------:R-:W-:Y:S02]  /*98b0*/  FMUL.FTZ R64, R178, -R250 ;  /* 0x800000fab2407220 */ /* 0x000fe40000410000 */
[----:B------:R-:W-:-:S02]  /*98c0*/  FFMA.FTZ R210, R3, R210, R65 ;  /* 0x000000d203d27223 */ /* 0x000fc40000010041 */
[----:B------:R-:W-:Y:S02]  /*98d0*/  FMUL.FTZ R66, R174, -R67 ;  /* 0x80000043ae427220 */ /* 0x000fe40000410000 */
[-C--:B------:R-:W-:Y:S02]  /*98e0*/  FMUL.FTZ R65, R178, -R71.reuse ;  /* 0x80000047b2417220 */ /* 0x080fe40000410000 */
[----:B------:R-:W-:Y:S02]  /*98f0*/  FMUL.FTZ R69, R174, -R68 ;  /* 0x80000044ae457220 */ /* 0x000fe40000410000 */
[----:B------:R-:W-:Y:S02]  /*9900*/  FFMA.FTZ R71, R182, R71, R64 ;  /* 0x00000047b6477223 */ /* 0x000fe40000010040 */
[----:B------:R-:W-:Y:S02]  /*9910*/  FMUL.FTZ R64, R145, R210 ;  /* 0x000000d291407220 */ /* 0x000fe40000410000 */
[----:B------:R-:W-:-:S02]  /*9920*/  FFMA.FTZ R66, R175, R68, R66 ;  /* 0x00000044af427223 */ /* 0x000fc40000010042 */
[----:B------:R-:W-:Y:S02]  /*9930*/  FFMA.FTZ R250, R182, R250, -R65 ;  /* 0x000000fab6fa7223 */ /* 0x000fe40000010841 */
[----:B------:R-:W-:Y:S02]  /*9940*/  FFMA.FTZ R67, R175, R67, -R69 ;  /* 0x00000043af437223 */ /* 0x000fe40000010845 */
[----:B------:R-:W-:Y:S02]  /*9950*/  FMUL.FTZ R241, R21, R239 ;  /* 0x000000ef15f17220 */ /* 0x000fe40000410000 */
[-C--:B------:R-:W-:Y:S02]  /*9960*/  FMUL.FTZ R65, R145, R211.reuse ;  /* 0x000000d391417220 */ /* 0x080fe40000410000 */
[----:B------:R-:W-:Y:S02]  /*9970*/  FFMA.FTZ R64, R148, R211, R64 ;  /* 0x000000d394407223 */ /* 0x000fe40000010040 */
[----:B------:R-:W-:-:S02]  /*9980*/  FADD.FTZ R66, -R242, R66 ;  /* 0x00000042f2427221 */ /* 0x000fc40000010100 */
[----:B------:R-:W-:Y:S02]  /*9990*/  FADD.FTZ R67, R241, R67 ;  /* 0x00000043f1437221 */ /* 0x000fe40000010000 */
[----:B------:R-:W-:Y:S02]  /*99a0*/  FFMA.FTZ R65, R148, R210, -R65 ;  /* 0x000000d294417223 */ /* 0x000fe40000010841 */
[----:B------:R-:W-:Y:S02]  /*99b0*/  FFMA.FTZ R213, R0, R213, R64 ;  /* 0x000000d500d57223 */ /* 0x000fe40000010040 */
[C---:B------:R-:W-:Y:S02]  /*99c0*/  FMUL.FTZ R69, R176.reuse, -R66 ;  /* 0x80000042b0457220 */ /* 0x040fe40000410000 */
[----:B------:R-:W-:Y:S02]  /*99d0*/  FMUL.FTZ R64, R151, -R250 ;  /* 0x800000fa97407220 */ /* 0x000fe40000410000 */
[----:B------:R-:W-:-:S02]  /*99e0*/  FMUL.FTZ R68, R176, -R67 ;  /* 0x80000043b0447220 */ /* 0x000fc40000410000 */
[----:B------:R-:W-:Y:S02]  /*99f0*/  FFMA.FTZ R212, R0, R212, R65 ;  /* 0x000000d400d47223 */ /* 0x000fe40000010041 */
[----:B------:R-:W-:Y:S02]  /*9a00*/  FMUL.FTZ R65, R151, -R71 ;  /* 0x8000004797417220 */ /* 0x000fe40000410000 */
[C---:B------:R-:W-:Y:S02]  /*9a10*/  FFMA.FTZ R67, R177.reuse, R67, -R69 ;  /* 0x00000043b1437223 */ /* 0x040fe40000010845 */
[----:B------:R-:W-:Y:S02]  /*9a20*/  FMUL.FTZ R239, R22, R237 ;  /* 0x000000ed16ef7220 */ /* 0x000fe40000410000 */
[----:B------:R-:W-:Y:S02]  /*9a30*/  FFMA.FTZ R71, R152, R71, R64 ;  /* 0x0000004798477223 */ /* 0x000fe40000010040 */
[----:B------:R-:W-:-:S02]  /*9a40*/  FFMA.FTZ R68, R177, R66, R68 ;  /* 0x00000042b1447223 */ /* 0x000fc40000010044 */
[C---:B------:R-:W-:Y:S02]  /*9a50*/  FMUL.FTZ R64, R159.reuse, R212 ;  /* 0x000000d49f407220 */ /* 0x040fe40000410000 */
[----:B------:R-:W-:Y:S02]  /*9a60*/  FFMA.FTZ R250, R152, R250, -R65 ;  /* 0x000000fa98fa7223 */ /* 0x000fe40000010841 */
[-C--:B------:R-:W-:Y:S02]  /*9a70*/  FMUL.FTZ R65, R159, R213.reuse ;  /* 0x000000d59f417220 */ /* 0x080fe40000410000 */
[----:B------:R-:W-:Y:S02]  /*9a80*/  FADD.FTZ R67, R239, R67 ;  /* 0x00000043ef437221 */ /* 0x000fe40000010000 */
[----:B------:R-:W-:Y:S02]  /*9a90*/  FADD.FTZ R68, -R240, R68 ;  /* 0x00000044f0447221 */ /* 0x000fe40000010100 */
[----:B------:R-:W-:-:S02]  /*9aa0*/  FFMA.FTZ R64, R160, R213, R64 ;  /* 0x000000d5a0407223 */ /* 0x000fc40000010040 */
[----:B------:R-:W-:Y:S02]  /*9ab0*/  FFMA.FTZ R65, R160, R212, -R65 ;  /* 0x000000d4a0417223 */ /* 0x000fe40000010841 */
[C---:B------:R-:W-:Y:S02]  /*9ac0*/  FMUL.FTZ R66, R178.reuse, -R67 ;  /* 0x80000043b2427220 */ /* 0x040fe40000410000 */
[----:B------:R-:W-:Y:S02]  /*9ad0*/  FMUL.FTZ R69, R178, -R68 ;  /* 0x80000044b2457220 */ /* 0x000fe40000410000 */
[----:B------:R-:W-:Y:S02]  /*9ae0*/  FFMA.FTZ R215, R137, R215, R64 ;  /* 0x000000d789d77223 */ /* 0x000fe40000010040 */
[----:B------:R-:W-:Y:S02]  /*9af0*/  FMUL.FTZ R64, R153, -R250 ;  /* 0x800000fa99407220 */ /* 0x000fe40000410000 */
[----:B------:R-:W-:-:S02]  /*9b00*/  FFMA.FTZ R214, R137, R214, R65 ;  /* 0x000000d689d67223 */ /* 0x000fc40000010041 */
[C---:B------:R-:W-:Y:S02]  /*9b10*/  FFMA.FTZ R66, R182.reuse, R68, R66 ;  /* 0x00000044b6427223 */ /* 0x040fe40000010042 */
[----:B------:R-:W-:Y:S02]  /*9b20*/  FMUL.FTZ R65, R153, -R71 ;  /* 0x8000004799417220 */ /* 0x000fe40000410000 */
[----:B------:R-:W-:Y:S02]  /*9b30*/  FFMA.FTZ R67, R182, R67, -R69 ;  /* 0x00000043b6437223 */ /* 0x000fe40000010845 */
[----:B------:R-:W-:Y:S02]  /*9b40*/  FFMA.FTZ R71, R154, R71, R64 ;  /* 0x000000479a477223 */ /* 0x000fe40000010040 */
[----:B------:R-:W-:Y:S02]  /*9b50*/  FMUL.FTZ R64, R157, R214 ;  /* 0x000000d69d407220 */ /* 0x000fe40000410000 */
[----:B------:R-:W-:-:S02]  /*9b60*/  FADD.FTZ R66, -R202, R66 ;  /* 0x00000042ca427221 */ /* 0x000fc40000010100 */
[----:B------:R-:W-:Y:S02]  /*9b70*/  FFMA.FTZ R250, R154, R250, -R65 ;  /* 0x000000fa9afa7223 */ /* 0x000fe40000010841 */
[----:B------:R-:W-:Y:S02]  /*9b80*/  FADD.FTZ R67, R203, R67 ;  /* 0x00000043cb437221 */ /* 0x000fe40000010000 */
[-C--:B------:R-:W-:Y:S02]  /*9b90*/  FMUL.FTZ R65, R157, R215.reuse ;  /* 0x000000d79d417220 */ /* 0x080fe40000410000 */
[----:B------:R-:W-:Y:S02]  /*9ba0*/  FFMA.FTZ R64, R158, R215, R64 ;  /* 0x000000d79e407223 */ /* 0x000fe40000010040 */
[C---:B------:R-:W-:Y:S02]  /*9bb0*/  FMUL.FTZ R69, R151.reuse, -R66 ;  /* 0x8000004297457220 */ /* 0x040fe40000410000 */
[----:B------:R-:W-:-:S02]  /*9bc0*/  FMUL.FTZ R68, R151, -R67 ;  /* 0x8000004397447220 */ /* 0x000fc40000410000 */
[----:B------:R-:W-:Y:S02]  /*9bd0*/  FFMA.FTZ R65, R158, R214, -R65 ;  /* 0x000000d69e417223 */ /* 0x000fe40000010841 */
[----:B------:R-:W-:Y:S02]  /*9be0*/  FFMA.FTZ R217, R138, R217, R64 ;  /* 0x000000d98ad97223 */ /* 0x000fe40000010040 */
[C---:B------:R-:W-:Y:S02]  /*9bf0*/  FFMA.FTZ R67, R152.reuse, R67, -R69 ;  /* 0x0000004398437223 */ /* 0x040fe40000010845 */
[----:B------:R-:W-:Y:S02]  /*9c00*/  FMUL.FTZ R64, R155, -R250 ;  /* 0x800000fa9b407220 */ /* 0x000fe40000410000 */
[----:B------:R-:W-:Y:S02]  /*9c10*/  FFMA.FTZ R68, R152, R66, R68 ;  /* 0x0000004298447223 */ /* 0x000fe40000010044 */
[----:B------:R-:W-:-:S02]  /*9c20*/  FFMA.FTZ R216, R138, R216, R65 ;  /* 0x000000d88ad87223 */ /* 0x000fc40000010041 */
[-C--:B------:R-:W-:Y:S02]  /*9c30*/  FMUL.FTZ R65, R155, -R71.reuse ;  /* 0x800000479b417220 */ /* 0x080fe40000410000 */
[----:B------:R-:W-:Y:S02]  /*9c40*/  FADD.FTZ R67, R205, R67 ;  /* 0x00000043cd437221 */ /* 0x000fe40000010000 */
[----:B------:R-:W-:Y:S02]  /*9c50*/  FFMA.FTZ R71, R156, R71, R64 ;  /* 0x000000479c477223 */ /* 0x000fe40000010040 */
[----:B------:R-:W-:Y:S02]  /*9c60*/  FADD.FTZ R68, -R204, R68 ;  /* 0x00000044cc447221 */ /* 0x000fe40000010100 */
[----:B------:R-:W-:Y:S02]  /*9c70*/  FMUL.FTZ R64, R155, R216 ;  /* 0x000000d89b407220 */ /* 0x000fe40000410000 */
[----:B------:R-:W-:-:S02]  /*9c80*/  FFMA.FTZ R250, R156, R250, -R65 ;  /* 0x000000fa9cfa7223 */ /* 0x000fc40000010841 */
[----:B------:R-:W-:Y:S02]  /*9c90*/  FMUL.FTZ R65, R155, R217 ;  /* 0x000000d99b417220 */ /* 0x000fe40000410000 */
[C---:B------:R-:W-:Y:S02]  /*9ca0*/  FMUL.FTZ R66, R153.reuse, -R67 ;  /* 0x8000004399427220 */ /* 0x040fe40000410000 */
[----:B------:R-:W-:Y:S02]  /*9cb0*/  FMUL.FTZ R69, R153, -R68 ;  /* 0x8000004499457220 */ /* 0x000fe40000410000 */
[C---:B------:R-:W-:Y:S02]  /*9cc0*/  FFMA.FTZ R64, R156.reuse, R217, R64 ;  /* 0x000000d99c407223 */ /* 0x040fe40000010040 */
[----:B------:R-:W-:Y:S02]  /*9cd0*/  FFMA.FTZ R65, R156, R216, -R65 ;  /* 0x000000d89c417223 */ /* 0x000fe40000010841 */
[----:B------:R-:W-:-:S02]  /*9ce0*/  FFMA.FTZ R66, R154, R68, R66 ;  /* 0x000000449a427223 */ /* 0x000fc40000010042 */
[----:B------:R-:W-:Y:S02]  /*9cf0*/  FFMA.FTZ R67, R154, R67, -R69 ;  /* 0x000000439a437223 */ /* 0x000fe40000010845 */
[----:B------:R-:W-:Y:S02]  /*9d00*/  FFMA.FTZ R219, R171, R219, R64 ;  /* 0x000000dbabdb7223 */ /* 0x000fe40000010040 */
[----:B------:R-:W-:Y:S02]  /*9d10*/  FMUL.FTZ R64, R157, -R250 ;  /* 0x800000fa9d407220 */ /* 0x000fe40000410000 */
[----:B------:R-:W-:Y:S02]  /*9d20*/  FFMA.FTZ R218, R171, R218, R65 ;  /* 0x000000daabda7223 */ /* 0x000fe40000010041 */
[----:B------:R-:W-:Y:S02]  /*9d30*/  FADD.FTZ R66, -R206, R66 ;  /* 0x00000042ce427221 */ /* 0x000fe40000010100 */
[----:B------:R-:W-:-:S02]  /*9d40*/  FMUL.FTZ R65, R157, -R71 ;  /* 0x800000479d417220 */ /* 0x000fc40000410000 */
[----:B------:R-:W-:Y:S02]  /*9d50*/  FADD.FTZ R67, R207, R67 ;  /* 0x00000043cf437221 */ /* 0x000fe40000010000 */
[C---:B------:R-:W-:Y:S02]  /*9d60*/  FFMA.FTZ R71, R158.reuse, R71, R64 ;  /* 0x000000479e477223 */ /* 0x040fe40000010040 */
[----:B------:R-:W-:Y:S02]  /*9d70*/  FMUL.FTZ R64, R153, R218 ;  /* 0x000000da99407220 */ /* 0x000fe40000410000 */
[C---:B------:R-:W-:Y:S02]  /*9d80*/  FMUL.FTZ R69, R155.reuse, -R66 ;  /* 0x800000429b457220 */ /* 0x040fe40000410000 */
[----:B------:R-:W-:Y:S02]  /*9d90*/  FFMA.FTZ R250, R158, R250, -R65 ;  /* 0x000000fa9efa7223 */ /* 0x000fe40000010841 */
[----:B------:R-:W-:-:S02]  /*9da0*/  FMUL.FTZ R68, R155, -R67 ;  /* 0x800000439b447220 */ /* 0x000fc40000410000 */
[-C--:B------:R-:W-:Y:S02]  /*9db0*/  FMUL.FTZ R65, R153, R219.reuse ;  /* 0x000000db99417220 */ /* 0x080fe40000410000 */
[----:B------:R-:W-:Y:S02]  /*9dc0*/  FFMA.FTZ R64, R154, R219, R64 ;  /* 0x000000db9a407223 */ /* 0x000fe40000010040 */
[C---:B------:R-:W-:Y:S02]  /*9dd0*/  FFMA.FTZ R67, R156.reuse, R67, -R69 ;  /* 0x000000439c437223 */ /* 0x040fe40000010845 */
[----:B------:R-:W-:Y:S02]  /*9de0*/  FFMA.FTZ R68, R156, R66, R68 ;  /* 0x000000429c447223 */ /* 0x000fe40000010044 */
[----:B------:R-:W-:Y:S02]  /*9df0*/  FFMA.FTZ R65, R154, R218, -R65 ;  /* 0x000000da9a417223 */ /* 0x000fe40000010841 */
[----:B------:R-:W-:-:S02]  /*9e00*/  FFMA.FTZ R221, R168, R221, R64 ;  /* 0x000000dda8dd7223 */ /* 0x000fc40000010040 */
[----:B------:R-:W-:Y:S02]  /*9e10*/  FADD.FTZ R67, R209, R67 ;  /* 0x00000043d1437221 */ /* 0x000fe40000010000 */
[C---:B------:R-:W-:Y:S02]  /*9e20*/  FMUL.FTZ R64, R159.reuse, -R250 ;  /* 0x800000fa9f407220 */ /* 0x040fe40000410000 */
[----:B------:R-:W-:Y:S02]  /*9e30*/  FADD.FTZ R68, -R208, R68 ;  /* 0x00000044d0447221 */ /* 0x000fe40000010100 */
[----:B------:R-:W-:Y:S02]  /*9e40*/  FFMA.FTZ R220, R168, R220, R65 ;  /* 0x000000dca8dc7223 */ /* 0x000fe40000010041 */
[----:B------:R-:W-:Y:S02]  /*9e50*/  FMUL.FTZ R65, R159, -R71 ;  /* 0x800000479f417220 */ /* 0x000fe40000410000 */
[----:B------:R-:W-:-:S02]  /*9e60*/  FMUL.FTZ R66, R157, -R67 ;  /* 0x800000439d427220 */ /* 0x000fc40000410000 */
[C---:B------:R-:W-:Y:S02]  /*9e70*/  FFMA.FTZ R71, R160.reuse, R71, R64 ;  /* 0x00000047a0477223 */ /* 0x040fe40000010040 */
[----:B------:R-:W-:Y:S02]  /*9e80*/  FMUL.FTZ R69, R157, -R68 ;  /* 0x800000449d457220 */ /* 0x000fe40000410000 */
[C---:B------:R-:W-:Y:S02]  /*9e90*/  FMUL.FTZ R64, R151.reuse, R220 ;  /* 0x000000dc97407220 */ /* 0x040fe40000410000 */
[----:B------:R-:W-:Y:S02]  /*9ea0*/  FFMA.FTZ R250, R160, R250, -R65 ;  /* 0x000000faa0fa7223 */ /* 0x000fe40000010841 */
[----:B------:R-:W-:Y:S02]  /*9eb0*/  FMUL.FTZ R65, R151, R221 ;  /* 0x000000dd97417220 */ /* 0x000fe40000410000 */
[----:B------:R-:W-:-:S02]  /*9ec0*/  FFMA.FTZ R66, R158, R68, R66 ;  /* 0x000000449e427223 */ /* 0x000fc40000010042 */
[----:B------:R-:W-:Y:S02]  /*9ed0*/  FFMA.FTZ R67, R158, R67, -R69 ;  /* 0x000000439e437223 */ /* 0x000fe40000010845 */
[----:B------:R-:W-:Y:S02]  /*9ee0*/  FMUL.FTZ R237, R27, R235 ;  /* 0x000000eb1bed7220 */ /* 0x000fe40000410000 */
[C---:B------:R-:W-:Y:S02]  /*9ef0*/  FFMA.FTZ R64, R152.reuse, R221, R64 ;  /* 0x000000dd98407223 */ /* 0x040fe40000010040 */
[----:B------:R-:W-:Y:S02]  /*9f00*/  FFMA.FTZ R65, R152, R220, -R65 ;  /* 0x000000dc98417223 */ /* 0x000fe40000010841 */
[----:B------:R-:W-:Y:S02]  /*9f10*/  FADD.FTZ R66, -R236, R66 ;  /* 0x00000042ec427221 */ /* 0x000fe40000010100 */
[----:B------:R-:W-:-:S02]  /*9f20*/  FADD.FTZ R67, R237, R67 ;  /* 0x00000043ed437221 */ /* 0x000fc40000010000 */
[----:B------:R-:W-:Y:S02]  /*9f30*/  FFMA.FTZ R223, R165, R223, R64 ;  /* 0x000000dfa5df7223 */ /* 0x000fe40000010040 */
[----:B------:R-:W-:Y:S02]  /*9f40*/  FMUL.FTZ R64, R145, -R250 ;  /* 0x800000fa91407220 */ /* 0x000fe40000410000 */
[----:B------:R-:W-:Y:S02]  /*9f50*/  FFMA.FTZ R222, R165, R222, R65 ;  /* 0x000000dea5de7223 */ /* 0x000fe40000010041 */
[----:B------:R-:W-:Y:S02]  /*9f60*/  FMUL.FTZ R69, R159, -R66 ;  /* 0x800000429f457220 */ /* 0x000fe40000410000 */
[----:B------:R-:W-:Y:S02]  /*9f70*/  FMUL.FTZ R65, R145, -R71 ;  /* 0x8000004791417220 */ /* 0x000fe40000410000 */
[----:B------:R-:W-:-:S02]  /*9f80*/  FMUL.FTZ R68, R159, -R67 ;  /* 0x800000439f447220 */ /* 0x000fc40000410000 */
[----:B------:R-:W-:Y:S02]  /*9f90*/  FFMA.FTZ R71, R148, R71, R64 ;  /* 0x0000004794477223 */ /* 0x000fe40000010040 */
[----:B------:R-:W-:Y:S02]  /*9fa0*/  FMUL.FTZ R64, R178, R222 ;  /* 0x000000deb2407220 */ /* 0x000fe40000410000 */
[----:B------:R-:W-:Y:S02]  /*9fb0*/  FFMA.FTZ R67, R160, R67, -R69 ;  /* 0x00000043a0437223 */ /* 0x000fe40000010845 */
[----:B------:R-:W-:Y:S02]  /*9fc0*/  FFMA.FTZ R250, R148, R250, -R65 ;  /* 0x000000fa94fa7223 */ /* 0x000fe40000010841 */
[----:B------:R-:W-:Y:S02]  /*9fd0*/  FFMA.FTZ R68, R160, R66, R68 ;  /* 0x00000042a0447223 */ /* 0x000fe40000010044 */
[----:B------:R-:W-:-:S02]  /*9fe0*/  FMUL.FTZ R235, R28, R194 ;  /* 0x000000c21ceb7220 */ /* 0x000fc40000410000 */
[-C--:B------:R-:W-:Y:S02]  /*9ff0*/  FMUL.FTZ R65, R178, R223.reuse ;  /* 0x000000dfb2417220 */ /* 0x080fe40000410000 */
[----:B------:R-:W-:Y:S02]  /*a000*/  FFMA.FTZ R64, R182, R223, R64 ;  /* 0x000000dfb6407223 */ /* 0x000fe40000010040 */
[----:B------:R-:W-:Y:S02]  /*a010*/  FADD.FTZ R67, R238, R67 ;  /* 0x00000043ee437221 */ /* 0x000fe40000010000 */
[----:B------:R-:W-:Y:S02]  /*a020*/  FADD.FTZ R68, -R235, R68 ;  /* 0x00000044eb447221 */ /* 0x000fe40000010100 */
[----:B------:R-:W-:Y:S02]  /*a030*/  FFMA.FTZ R65, R182, R222, -R65 ;  /* 0x000000deb6417223 */ /* 0x000fe40000010841 */
[----:B------:R-:W-:-:S02]  /*a040*/  FFMA.FTZ R225, R164, R225, R64 ;  /* 0x000000e1a4e17223 */ /* 0x000fc40000010040 */
[----:B------:R-:W-:Y:S02]  /*a050*/  FMUL.FTZ R66, R145, -R67 ;  /* 0x8000004391427220 */ /* 0x000fe40000410000 */
[----:B------:R-:W-:Y:S02]  /*a060*/  FMUL.FTZ R64, R141, -R250 ;  /* 0x800000fa8d407220 */ /* 0x000fe40000410000 */
[----:B------:R-:W-:Y:S02]  /*a070*/  FMUL.FTZ R69, R145, -R68 ;  /* 0x8000004491457220 */ /* 0x000fe40000410000 */
[----:B------:R-:W-:Y:S02]  /*a080*/  FFMA.FTZ R224, R164, R224, R65 ;  /* 0x000000e0a4e07223 */ /* 0x000fe40000010041 */
[----:B------:R-:W-:Y:S02]  /*a090*/  FMUL.FTZ R65, R141, -R71 ;  /* 0x800000478d417220 */ /* 0x000fe40000410000 */
[----:B------:R-:W-:-:S02]  /*a0a0*/  FFMA.FTZ R66, R148, R68, R66 ;  /* 0x0000004494427223 */ /* 0x000fc40000010042 */
[----:B------:R-:W-:Y:S02]  /*a0b0*/  FMUL.FTZ R194, R29, R183 ;  /* 0x000000b71dc27220 */ /* 0x000fe40000410000 */
[----:B------:R-:W-:Y:S02]  /*a0c0*/  FFMA.FTZ R71, R142, R71, R64 ;  /* 0x000000478e477223 */ /* 0x000fe40000010040 */
[----:B------:R-:W-:Y:S02]  /*a0d0*/  FFMA.FTZ R67, R148, R67, -R69 ;  /* 0x0000004394437223 */ /* 0x000fe40000010845 */
[----:B------:R-:W-:Y:S02]  /*a0e0*/  FMUL.FTZ R64, R176, R224 ;  /* 0x000000e0b0407220 */ /* 0x000fe40000410000 */
[----:B------:R-:W-:Y:S02]  /*a0f0*/  FFMA.FTZ R250, R142, R250, -R65 ;  /* 0x000000fa8efa7223 */ /* 0x000fe40000010841 */
[----:B------:R-:W-:-:S02]  /*a100*/  FMUL.FTZ R65, R176, R225 ;  /* 0x000000e1b0417220 */ /* 0x000fc40000410000 */
[----:B------:R-:W-:Y:S02]  /*a110*/  FADD.FTZ R66, -R194, R66 ;  /* 0x00000042c2427221 */ /* 0x000fe40000010100 */
[----:B------:R-:W-:Y:S02]  /*a120*/  FADD.FTZ R67, R195, R67 ;  /* 0x00000043c3437221 */ /* 0x000fe40000010000 */
[C---:B------:R-:W-:Y:S02]  /*a130*/  FFMA.FTZ R64, R177.reuse, R225, R64 ;  /* 0x000000e1b1407223 */ /* 0x040fe40000010040 */
[----:B------:R-:W-:Y:S02]  /*a140*/  FFMA.FTZ R65, R177, R224, -R65 ;  /* 0x000000e0b1417223 */ /* 0x000fe40000010841 */
[C---:B------:R-:W-:Y:S02]  /*a150*/  FMUL.FTZ R69, R141.reuse, -R66 ;  /* 0x800000428d457220 */ /* 0x040fe40000410000 */
[----:B------:R-:W-:-:S02]  /*a160*/  FMUL.FTZ R68, R141, -R67 ;  /* 0x800000438d447220 */ /* 0x000fc40000410000 */
[----:B------:R-:W-:Y:S02]  /*a170*/  FFMA.FTZ R227, R189, R227, R64 ;  /* 0x000000e3bde37223 */ /* 0x000fe40000010040 */
[----:B------:R-:W-:Y:S02]  /*a180*/  FMUL.FTZ R64, R121, -R250 ;  /* 0x800000fa79407220 */ /* 0x000fe40000410000 */
[----:B------:R-:W-:Y:S02]  /*a190*/  FFMA.FTZ R226, R189, R226, R65 ;  /* 0x000000e2bde27223 */ /* 0x000fe40000010041 */
[----:B------:R-:W-:Y:S02]  /*a1a0*/  FFMA.FTZ R67, R142, R67, -R69 ;  /* 0x000000438e437223 */ /* 0x000fe40000010845 */
[----:B------:R-:W-:Y:S02]  /*a1b0*/  FMUL.FTZ R183, R30, R162 ;  /* 0x000000a21eb77220 */ /* 0x000fe40000410000 */
[----:B------:R-:W-:-:S02]  /*a1c0*/  FMUL.FTZ R65, R121, -R71 ;  /* 0x8000004779417220 */ /* 0x000fc40000410000 */
[----:B------:R-:W-:Y:S02]  /*a1d0*/  FFMA.FTZ R68, R142, R66, R68 ;  /* 0x000000428e447223 */ /* 0x000fe40000010044 */
[----:B------:R-:W-:Y:S02]  /*a1e0*/  FFMA.FTZ R71, R134, R71, R64 ;  /* 0x0000004786477223 */ /* 0x000fe40000010040 */
[----:B------:R-:W-:Y:S02]  /*a1f0*/  FMUL.FTZ R64, R174, R226 ;  /* 0x000000e2ae407220 */ /* 0x000fe40000410000 */
[----:B------:R-:W-:Y:S02]  /*a200*/  FADD.FTZ R67, R183, R67 ;  /* 0x00000043b7437221 */ /* 0x000fe40000010000 */
[----:B------:R-:W-:Y:S02]  /*a210*/  FFMA.FTZ R250, R134, R250, -R65 ;  /* 0x000000fa86fa7223 */ /* 0x000fe40000010841 */
[----:B------:R-:W-:-:S02]  /*a220*/  FADD.FTZ R68, -R184, R68 ;  /* 0x00000044b8447221 */ /* 0x000fc40000010100 */
[-C--:B------:R-:W-:Y:S02]  /*a230*/  FMUL.FTZ R65, R174, R227.reuse ;  /* 0x000000e3ae417220 */ /* 0x080fe40000410000 */
[----:B------:R-:W-:Y:S02]  /*a240*/  FFMA.FTZ R64, R175, R227, R64 ;  /* 0x000000e3af407223 */ /* 0x000fe40000010040 */
[C---:B------:R-:W-:Y:S02]  /*a250*/  FMUL.FTZ R66, R121.reuse, -R67 ;  /* 0x8000004379427220 */ /* 0x040fe40000410000 */
[----:B------:R-:W-:Y:S02]  /*a260*/  FMUL.FTZ R69, R121, -R68 ;  /* 0x8000004479457220 */ /* 0x000fe40000410000 */
[----:B------:R-:W-:Y:S02]  /*a270*/  FFMA.FTZ R65, R175, R226, -R65 ;  /* 0x000000e2af417223 */ /* 0x000fe40000010841 */
[----:B------:R-:W-:-:S02]  /*a280*/  FFMA.FTZ R229, R186, R229, R64 ;  /* 0x000000e5bae57223 */ /* 0x000fc40000010040 */
[----:B------:R-:W-:Y:S02]  /*a290*/  FFMA.FTZ R66, R134, R68, R66 ;  /* 0x0000004486427223 */ /* 0x000fe40000010042 */
[----:B------:R-:W-:Y:S02]  /*a2a0*/  FMUL.FTZ R162, R31, R143 ;  /* 0x0000008f1fa27220 */ /* 0x000fe40000410000 */
[----:B------:R-:W-:Y:S02]  /*a2b0*/  FMUL.FTZ R64, R130, -R250 ;  /* 0x800000fa82407220 */ /* 0x000fe40000410000 */
[----:B------:R-:W-:Y:S02]  /*a2c0*/  FFMA.FTZ R67, R134, R67, -R69 ;  /* 0x0000004386437223 */ /* 0x000fe40000010845 */
[----:B------:R-:W-:Y:S02]  /*a2d0*/  FFMA.FTZ R228, R186, R228, R65 ;  /* 0x000000e4bae47223 */ /* 0x000fe40000010041 */
[----:B------:R-:W-:-:S02]  /*a2e0*/  FMUL.FTZ R65, R130, -R71 ;  /* 0x8000004782417220 */ /* 0x000fc40000410000 */
[----:B------:R-:W-:Y:S02]  /*a2f0*/  FADD.FTZ R68, -R162, R66 ;  /* 0x00000042a2447221 */ /* 0x000fe40000010100 */
[----:B------:R-:W-:Y:S02]  /*a300*/  FFMA.FTZ R71, R133, R71, R64 ;  /* 0x0000004785477223 */ /* 0x000fe40000010040 */
[----:B------:R-:W-:Y:S02]  /*a310*/  FADD.FTZ R66, R161, R67 ;  /* 0x00000043a1427221 */ /* 0x000fe40000010000 */
[C---:B------:R-:W-:Y:S02]  /*a320*/  FMUL.FTZ R64, R146.reuse, R228 ;  /* 0x000000e492407220 */ /* 0x040fe40000410000 */
[----:B------:R-:W-:Y:S02]  /*a330*/  FFMA.FTZ R250, R133, R250, -R65 ;  /* 0x000000fa85fa7223 */ /* 0x000fe40000010841 */
[----:B------:R-:W-:-:S02]  /*a340*/  FMUL.FTZ R65, R146, R229 ;  /* 0x000000e592417220 */ /* 0x000fc40000410000 */
[C---:B------:R-:W-:Y:S02]  /*a350*/  FMUL.FTZ R69, R130.reuse, -R68 ;  /* 0x8000004482457220 */ /* 0x040fe40000410000 */
[----:B------:R-:W-:Y:S02]  /*a360*/  FMUL.FTZ R67, R130, -R66 ;  /* 0x8000004282437220 */ /* 0x000fe40000410000 */
[C---:B------:R-:W-:Y:S02]  /*a370*/  FFMA.FTZ R64, R147.reuse, R229, R64 ;  /* 0x000000e593407223 */ /* 0x040fe40000010040 */
[----:B------:R-:W-:Y:S02]  /*a380*/  FFMA.FTZ R65, R147, R228, -R65 ;  /* 0x000000e493417223 */ /* 0x000fe40000010841 */
[C---:B------:R-:W-:Y:S02]  /*a390*/  FFMA.FTZ R66, R133.reuse, R66, -R69 ;  /* 0x0000004285427223 */ /* 0x040fe40000010845 */
[----:B------:R-:W-:-:S02]  /*a3a0*/  FFMA.FTZ R67, R133, R68, R67 ;  /* 0x0000004485437223 */ /* 0x000fc40000010043 */
[----:B------:R-:W-:Y:S02]  /*a3b0*/  FMUL.FTZ R143, R32, R140 ;  /* 0x0000008c208f7220 */ /* 0x000fe40000410000 */
[----:B------:R-:W-:Y:S02]  /*a3c0*/  FFMA.FTZ R231, R185, R231, R64 ;  /* 0x000000e7b9e77223 */ /* 0x000fe40000010040 */
[----:B------:R-:W-:Y:S02]  /*a3d0*/  FMUL.FTZ R64, R131, -R250 ;  /* 0x800000fa83407220 */ /* 0x000fe40000410000 */
[----:B------:R-:W-:Y:S02]  /*a3e0*/  FFMA.FTZ R230, R185, R230, R65 ;  /* 0x000000e6b9e67223 */ /* 0x000fe40000010041 */
[----:B------:R-:W-:Y:S02]  /*a3f0*/  FADD.FTZ R67, -R144, R67 ;  /* 0x0000004390437221 */ /* 0x000fe40000010100 */
[----:B------:R-:W-:-:S02]  /*a400*/  FADD.FTZ R66, R143, R66 ;  /* 0x000000428f427221 */ /* 0x000fc40000010000 */
[CC--:B------:R-:W-:Y:S02]  /*a410*/  FMUL.FTZ R65, R131.reuse, -R71.reuse ;  /* 0x8000004783417220 */ /* 0x0c0fe40000410000 */
[----:B------:R-:W-:Y:S02]  /*a420*/  FFMA.FTZ R71, R132, R71, R64 ;  /* 0x0000004784477223 */ /* 0x000fe40000010040 */
[----:B------:R-:W-:Y:S02]  /*a430*/  FMUL.FTZ R64, R200, R230 ;  /* 0x000000e6c8407220 */ /* 0x000fe40000410000 */
[C---:B------:R-:W-:Y:S02]  /*a440*/  FMUL.FTZ R244, R131.reuse, -R67 ;  /* 0x8000004383f47220 */ /* 0x040fe40000410000 */
[----:B------:R-:W-:Y:S02]  /*a450*/  FMUL.FTZ R234, R131, -R66 ;  /* 0x8000004283ea7220 */ /* 0x000fe40000410000 */
[----:B------:R-:W-:-:S02]  /*a460*/  FFMA.FTZ R250, R132, R250, -R65 ;  /* 0x000000fa84fa7223 */ /* 0x000fc40000010841 */
[-C--:B------:R-:W-:Y:S02]  /*a470*/  FFMA.FTZ R64, R201, R231.reuse, R64 ;  /* 0x000000e7c9407223 */ /* 0x080fe40000010040 */
[----:B------:R-:W-:Y:S02]  /*a480*/  FMUL.FTZ R65, R200, R231 ;  /* 0x000000e7c8417220 */ /* 0x000fe40000410000 */
[C---:B------:R-:W-:Y:S02]  /*a490*/  FFMA.FTZ R244, R132.reuse, R66, -R244 ;  /* 0x0000004284f47223 */ /* 0x040fe400000108f4 */
[----:B------:R-:W-:Y:S01]  /*a4a0*/  FFMA.FTZ R234, R132, R67, R234 ;  /* 0x0000004384ea7223 */ /* 0x000fe200000100ea */
[----:B------:R0:W1:Y:S01]  /*a4b0*/  SHFL.DOWN PT, R66, R71, 0x1, 0x1f ;  /* 0x08201f0047427f89 */ /* 0x00006200000e0000 */
[----:B------:R-:W-:Y:S02]  /*a4c0*/  FMUL.FTZ R140, R33, R70 ;  /* 0x00000046218c7220 */ /* 0x000fe40000410000 */
[----:B------:R-:W-:Y:S01]  /*a4d0*/  FFMA.FTZ R233, R163, R233, R64 ;  /* 0x000000e9a3e97223 */ /* 0x000fe20000010040 */
[----:B------:R-:W-:Y:S01]  /*a4e0*/  MOV R64, UR26 ;  /* 0x0000001a00407c02 */ /* 0x000fe20008000f00 */
[----:B------:R-:W-:-:S02]  /*a4f0*/  FFMA.FTZ R65, R201, R230, -R65 ;  /* 0x000000e6c9417223 */ /* 0x000fc40000010841 */
        /* <DEDUP_REMOVED lines=19> */
.L_x_9291:
[----:B------:R-:W-:Y:S05]  /*a630*/  BSYNC B0 ;  /* 0x0000000000007941 */ /* 0x000fea0003800000 */
.L_x_9290:
[----:B--2---:R-:W-:Y:S01]  /*a640*/  HFMA2.MMA R64, -RZ, RZ, 1.875, 0 ;  /* 0x3f800000ff407435 */ /* 0x004fe200000001ff */
[----:B------:R-:W-:Y:S01]  /*a650*/  USHF.L.U32 UR32, UR7, 0x4, URZ ;  /* 0x0000000407207899 */ /* 0x000fe2000800063f */
[----:B---3--:R-:W-:Y:S01]  /*a660*/  MOV R65, RZ ;  /* 0x000000ff00417202 */ /* 0x008fe20000000f00 */
        /* <DEDUP_REMOVED lines=20> */
.L_x_9293:
[----:B------:R-:W-:Y:S05]  /*a7b0*/  BSYNC B0 ;  /* 0x0000000000007941 */ /* 0x000fea0003800000 */
.L_x_9292:
        /* <DEDUP_REMOVED lines=19> */
.L_x_9295:
[----:B------:R-:W-:Y:S05]  /*a8f0*/  BSYNC B0 ;  /* 0x0000000000007941 */ /* 0x000fea0003800000 */
.L_x_9294:
        /* <DEDUP_REMOVED lines=19> */
.L_x_9297:
[----:B------:R-:W-:Y:S05]  /*aa30*/  BSYNC B0 ;  /* 0x0000000000007941 */ /* 0x000fea0003800000 */
.L_x_9296:
        /* <DEDUP_REMOVED lines=19> */
.L_x_9299:
[----:B------:R-:W-:Y:S05]  /*ab70*/  BSYNC B0 ;  /* 0x0000000000007941 */ /* 0x000fea0003800000 */
.L_x_9298:
        /* <DEDUP_REMOVED lines=13> */
[----:B------:R-:W-:Y:S01]  /*ac50*/  FFMA.FTZ R69, R69, R65, R251 ;  /* 0x0000004145457223 */ /* 0x000fe200000100fb */
[----:B------:R-:W-:-:S02]  /*ac60*/  IADD3 R252, R120, 0x200, RZ ;  /* 0x0000020078fc7810 */ /* 0x000fc40007ffe0ff */
[----:B------:R-:W0:Y:S04]  /*ac70*/  SHFL.IDX PT, R65, R244, RZ, 0x1f ;  /* 0x00001ffff4417589 */ /* 0x000e2800000e0000 */
[----:B------:R-:W-:Y:S04]  /*ac80*/  SHFL.IDX PT, R67, R67, RZ, 0x1f ;  /* 0x00001fff43437589 */ /* 0x000fe800000e0000 */
[----:B------:R-:W-:Y:S04]  /*ac90*/  SHFL.DOWN PT, R251, R71, 0x1, 0x1f ;  /* 0x08201f0047fb7f89 */ /* 0x000fe800000e0000 */
[----:B------:R-:W-:Y:S01]  /*aca0*/  SHFL.DOWN PT, R244, R244, 0x1, 0x1f ;  /* 0x08201f00f4f47f89 */ /* 0x000fe200000e0000 */
[----:B0-----:R-:W-:-:S03]  /*acb0*/  FADD.FTZ R70, R65, R70 ;  /* 0x0000004641467221 */ /* 0x001fc60000010000 */
[----:B------:R-:W0:Y:S04]  /*acc0*/  SHFL.IDX PT, R65, R234, RZ, 0x1f ;  /* 0x00001fffea417589 */ /* 0x000e2800000e0000 */
[----:B------:R-:W1:Y:S01]  /*acd0*/  SHFL.DOWN PT, R234, R234, 0x1, 0x1f ;  /* 0x08201f00eaea7f89 */ /* 0x000e6200000e0000 */
[----:B0-----:R-:W-:Y:S02]  /*ace0*/  FADD.FTZ R71, R65, R64 ;  /* 0x0000004041477221 */ /* 0x001fe40000010000 */
[C---:B------:R-:W-:Y:S02]  /*acf0*/  @P1 FMUL.FTZ R64, R251.reuse, R67 ;  /* 0x00000043fb401220 */ /* 0x040fe40000410000 */
[-C--:B------:R-:W-:Y:S01]  /*ad00*/  @P1 FMUL.FTZ R251, R251, R66.reuse ;  /* 0x00000042fbfb1220 */ /* 0x080fe20000410000 */
[----:B------:R0:W-:Y:S01]  /*ad10*/  @!P0 STS.128 [UR32+0x46d0], R68 ;  /* 0x0046d044ff008988 */ /* 0x0001e20008000c20 */
[----:B------:R-:W-:-:S02]  /*ad20*/  @P1 FFMA.FTZ R64, R250, R66, -R64 ;  /* 0x00000042fa401223 */ /* 0x000fc40000010840 */
[----:B------:R-:W-:Y:S02]  /*ad30*/  @P1 FFMA.FTZ R251, R250, R67, R251 ;  /* 0x00000043fafb1223 */ /* 0x000fe400000100fb */
[----:B------:R-:W-:Y:S02]  /*ad40*/  @P1 FADD.FTZ R66, R244, R64 ;  /* 0x00000040f4421221 */ /* 0x000fe40000010000 */
[----:B-1----:R-:W-:Y:S01]  /*ad50*/  @P1 FADD.FTZ R67, R234, R251 ;  /* 0x000000fbea431221 */ /* 0x002fe20000010000 */
[----:B------:R-:W-:Y:S01]  /*ad60*/  SHF.L.U32 R234, R120, 0x5, RZ ;  /* 0x0000000578ea7819 */ /* 0x000fe200000006ff */
[-C--:B------:R-:W-:Y:S02]  /*ad70*/  FMUL.FTZ R64, R66, -R123.reuse ;  /* 0x8000007b42407220 */ /* 0x080fe40000410000 */
[C---:B------:R-:W-:Y:S01]  /*ad80*/  FMUL.FTZ R123, R67.reuse, -R123 ;  /* 0x8000007b437b7220 */ /* 0x040fe20000410000 */
[----:B------:R-:W-:Y:S01]  /*ad90*/  LEA.HI.SX32 R234, R234, R234, 0x1b ;  /* 0x000000eaeaea7211 */ /* 0x000fe200078fdaff */
        /* <DEDUP_REMOVED lines=9> */
[----:B------:R-:W-:Y:S02]  /*ae30*/  FMUL.FTZ R65, R74, R163 ;  /* 0x000000a34a417220 */ /* 0x000fe40000410000 */
[----:B------:R-:W-:Y:S02]  /*ae40*/  FMUL.FTZ R64, R196, R249 ;  /* 0x000000f9c4407220 */ /* 0x000fe40000410000 */
[----:B------:R-:W-:Y:S02]  /*ae50*/  FADD.FTZ R246, -R246, R201 ;  /* 0x000000c9f6f67221 */ /* 0x000fe40000010100 */
[----:B------:R-:W-:-:S02]  /*ae60*/  FFMA.FTZ R196, R196, -R65, R233 ;  /* 0x80000041c4c47223 */ /* 0x000fc400000100e9 */
[C---:B------:R-:W-:Y:S02]  /*ae70*/  FFMA.FTZ R65, R197.reuse, -R65, R232 ;  /* 0x80000041c5417223 */ /* 0x040fe400000100e8 */
[----:B------:R-:W-:Y:S02]  /*ae80*/  FFMA.FTZ R197, R197, R247, R64 ;  /* 0x000000f7c5c57223 */ /* 0x000fe40000010040 */
[C---:B------:R-:W-:Y:S02]  /*ae90*/  FMUL.FTZ R64, R146.reuse, -R246 ;  /* 0x800000f692407220 */ /* 0x040fe40000410000 */
[-C--:B------:R-:W-:Y:S02]  /*aea0*/  FMUL.FTZ R66, R146, -R248.reuse ;  /* 0x800000f892427220 */ /* 0x080fe40000410000 */
        /* <DEDUP_REMOVED lines=8> */
[----:B------:R-:W-:Y:S02]  /*af30*/  FADD.FTZ R245, -R245, R66 ;  /* 0x00000042f5f57221 */ /* 0x000fe40000010100 */
[C---:B0-----:R-:W-:Y:S02]  /*af40*/  FFMA.FTZ R68, R246.reuse, UR34, -R67 ;  /* 0x00000022f6447c23 */ /* 0x041fe40008010843 */
[----:B------:R-:W-:Y:S02]  /*af50*/  FMUL.FTZ R67, R246, UR35 ;  /* 0x00000023f6437c20 */ /* 0x000fe40008410000 */
[----:B------:R-:W-:Y:S02]  /*af60*/  FMUL.FTZ R68, R199, R68 ;  /* 0x00000044c7447220 */ /* 0x000fe40000410000 */
[----:B------:R-:W-:Y:S02]  /*af70*/  FFMA.FTZ R67, R248, UR34, R67 ;  /* 0x00000022f8437c23 */ /* 0x000fe40008010043 */
[----:B------:R-:W-:-:S02]  /*af80*/  FADD.FTZ R64, R243, R64 ;  /* 0x00000040f3407221 */ /* 0x000fc40000010000 */
[----:B------:R-:W-:Y:S02]  /*af90*/  FFMA.FTZ R66, R147, R67, R68 ;  /* 0x0000004393427223 */ /* 0x000fe40000010044 */
[CC--:B------:R-:W-:Y:S02]  /*afa0*/  FMUL.FTZ R68, R174.reuse, -R245.reuse ;  /* 0x800000f5ae447220 */ /* 0x0c0fe40000410000 */
[-C--:B------:R-:W-:Y:S02]  /*afb0*/  FMUL.FTZ R174, R174, -R64.reuse ;  /* 0x80000040aeae7220 */ /* 0x080fe40000410000 */
[C---:B------:R-:W-:Y:S02]  /*afc0*/  FFMA.FTZ R68, R175.reuse, R64, -R68 ;  /* 0x00000040af447223 */ /* 0x040fe40000010844 */
[----:B------:R-:W-:Y:S02]  /*afd0*/  FFMA.FTZ R71, R175, R245, R174 ;  /* 0x000000f5af477223 */ /* 0x000fe400000100ae */
[----:B------:R-:W-:-:S02]  /*afe0*/  FMUL.FTZ R248, R75, R248 ;  /* 0x000000f84bf87220 */ /* 0x000fc40000410000 */
[----:B------:R-:W-:Y:S02]  /*aff0*/  FMUL.FTZ R175, R76, R186 ;  /* 0x000000ba4caf7220 */ /* 0x000fe40000410000 */
[----:B------:R-:W-:Y:S02]  /*b000*/  FMUL.FTZ R246, R75, R246 ;  /* 0x000000f64bf67220 */ /* 0x000fe40000410000 */
[C---:B------:R-:W-:Y:S02]  /*b010*/  FMUL.FTZ R70, R188.reuse, R245 ;  /* 0x000000f5bc467220 */ /* 0x040fe40000410000 */
[C---:B------:R-:W-:Y:S02]  /*b020*/  FMUL.FTZ R67, R185.reuse, R248 ;  /* 0x000000f8b9437220 */ /* 0x040fe40000410000 */
[-C--:B------:R-:W-:Y:S02]  /*b030*/  FFMA.FTZ R188, R188, -R175.reuse, R229 ;  /* 0x800000afbcbc7223 */ /* 0x080fe400000100e5 */
[----:B------:R-:W-:Y:S01]  /*b040*/  FMUL.FTZ R69, R185, R246 ;  /* 0x000000f6b9457220 */ /* 0x000fe20000410000 */
[----:B------:R0:W-:Y:S01]  /*b050*/  STS [R234.X4+0x10f0], R67 ;  /* 0x0010f043ea007388 */ /* 0x0001e20000004800 */
[----:B------:R-:W-:-:S02]  /*b060*/  FFMA.FTZ R175, R187, -R175, R228 ;  /* 0x800000afbbaf7223 */ /* 0x000fc400000100e4 */
[----:B------:R-:W-:Y:S01]  /*b070*/  FFMA.FTZ R187, R187, R64, R70 ;  /* 0x00000040bbbb7223 */ /* 0x000fe20000010046 */
[----:B------:R1:W-:Y:S01]  /*b080*/  STS [R234.X4+0x10f4], R69 ;  /* 0x0010f445ea007388 */ /* 0x0003e20000004800 */
[----:B------:R-:W-:Y:S02]  /*b090*/  FMUL.FTZ R70, R64, UR35 ;  /* 0x0000002340467c20 */ /* 0x000fe40008410000 */
[----:B------:R-:W-:Y:S02]  /*b0a0*/  FADD.FTZ R242, -R242, R71 ;  /* 0x00000047f2f27221 */ /* 0x000fe40000010100 */
[----:B------:R-:W-:Y:S01]  /*b0b0*/  FADD.FTZ R68, R241, R68 ;  /* 0x00000044f1447221 */ /* 0x000fe20000010000 */
[----:B------:R-:W-:Y:S01]  /*b0c0*/  IADD3 R241, R120, 0x3e0, RZ ;  /* 0x000003e078f17810 */ /* 0x000fe20007ffe0ff */
[----:B0-----:R-:W-:Y:S02]  /*b0d0*/  FMUL.FTZ R67, R245, UR35 ;  /* 0x00000023f5437c20 */ /* 0x001fe40008410000 */
[----:B------:R-:W-:-:S02]  /*b0e0*/  FMUL.FTZ R122, R247, UR35 ;  /* 0x00000023f77a7c20 */ /* 0x000fc40008410000 */
[----:B-1----:R-:W-:Y:S02]  /*b0f0*/  FFMA.FTZ R69, R245, UR34, -R70 ;  /* 0x00000022f5457c23 */ /* 0x002fe40008010846 */
[----:B------:R-:W-:Y:S02]  /*b100*/  FFMA.FTZ R70, R64, UR34, R67 ;  /* 0x0000002240467c23 */ /* 0x000fe40008010043 */
[----:B------:R-:W-:Y:S02]  /*b110*/  FMUL.FTZ R67, R188, R69 ;  /* 0x00000045bc437220 */ /* 0x000fe40000410000 */
[C---:B------:R-:W-:Y:S02]  /*b120*/  FMUL.FTZ R245, R76.reuse, R245 ;  /* 0x000000f54cf57220 */ /* 0x040fe40000410000 */
[----:B------:R-:W-:Y:S02]  /*b130*/  FMUL.FTZ R69, R76, R64 ;  /* 0x000000404c457220 */ /* 0x000fe40000410000 */
[----:B------:R-:W-:-:S02]  /*b140*/  FMUL.FTZ R64, R176, -R242 ;  /* 0x800000f2b0407220 */ /* 0x000fc40000410000 */
[C---:B------:R-:W-:Y:S02]  /*b150*/  FMUL.FTZ R174, R188.reuse, R245 ;  /* 0x000000f5bcae7220 */ /* 0x040fe40000410000 */
[----:B------:R-:W-:Y:S02]  /*b160*/  FFMA.FTZ R67, R175, R70, R67 ;  /* 0x00000046af437223 */ /* 0x000fe40000010043 */
[----:B------:R-:W-:Y:S02]  /*b170*/  FFMA.FTZ R70, R177, R68, -R64 ;  /* 0x00000044b1467223 */ /* 0x000fe40000010840 */
[----:B------:R-:W-:Y:S02]  /*b180*/  FMUL.FTZ R64, R77, R189 ;  /* 0x000000bd4d407220 */ /* 0x000fe40000410000 */
[-C--:B------:R-:W-:Y:S02]  /*b190*/  FMUL.FTZ R188, R188, R69.reuse ;  /* 0x00000045bcbc7220 */ /* 0x080fe40000410000 */
[----:B------:R-:W-:-:S02]  /*b1a0*/  FFMA.FTZ R174, R175, R69, R174 ;  /* 0x00000045afae7223 */ /* 0x000fc400000100ae */
[----:B------:R-:W-:Y:S02]  /*b1b0*/  FMUL.FTZ R71, R186, R69 ;  /* 0x00000045ba477220 */ /* 0x000fe40000410000 */
[C---:B------:R-:W-:Y:S02]  /*b1c0*/  FMUL.FTZ R69, R191.reuse, R242 ;  /* 0x000000f2bf457220 */ /* 0x040fe40000410000 */
[-C--:B------:R-:W-:Y:S01]  /*b1d0*/  FFMA.FTZ R191, R191, -R64.reuse, R227 ;  /* 0x80000040bfbf7223 */ /* 0x080fe200000100e3 */
[----:B------:R0:W-:Y:S01]  /*b1e0*/  STS [R234.X4+0x10e8], R71 ;  /* 0x0010e847ea007388 */ /* 0x0001e20000004800 */
[C---:B------:R-:W-:Y:S02]  /*b1f0*/  FFMA.FTZ R64, R190.reuse, -R64, R226 ;  /* 0x80000040be407223 */ /* 0x040fe400000100e2 */
[----:B------:R-:W-:Y:S02]  /*b200*/  FFMA.FTZ R190, R190, R68, R69 ;  /* 0x00000044bebe7223 */ /* 0x000fe40000010045 */
[----:B------:R-:W-:-:S02]  /*b210*/  FMUL.FTZ R69, R68, UR35 ;  /* 0x0000002344457c20 */ /* 0x000fc40008410000 */
[----:B------:R-:W-:Y:S02]  /*b220*/  FMUL.FTZ R176, R176, -R68 ;  /* 0x80000044b0b07220 */ /* 0x000fe40000410000 */
[-C--:B------:R-:W-:Y:S02]  /*b230*/  FFMA.FTZ R175, R175, R245.reuse, -R188 ;  /* 0x000000f5afaf7223 */ /* 0x080fe400000108bc */
[----:B0-----:R-:W-:Y:S02]  /*b240*/  FMUL.FTZ R71, R242, UR35 ;  /* 0x00000023f2477c20 */ /* 0x001fe40008410000 */
[C---:B------:R-:W-:Y:S02]  /*b250*/  FMUL.FTZ R245, R186.reuse, R245 ;  /* 0x000000f5baf57220 */ /* 0x040fe40000410000 */
[----:B------:R-:W-:Y:S02]  /*b260*/  FADD.FTZ R239, R239, R70 ;  /* 0x00000046efef7221 */ /* 0x000fe40000010000 */
[----:B------:R-:W-:Y:S01]  /*b270*/  FFMA.FTZ R186, R186, R187, R67 ;  /* 0x000000bbbaba7223 */ /* 0x000fe20000010043 */
[----:B------:R-:W-:Y:S01]  /*b280*/  STS [R234.X4+0x10ec], R245 ;  /* 0x0010ecf5ea007388 */ /* 0x000fe20000004800 */
[----:B------:R-:W-:-:S02]  /*b290*/  FFMA.FTZ R70, R242, UR34, -R69 ;  /* 0x00000022f2467c23 */ /* 0x000fc40008010845 */
[-C--:B------:R-:W-:Y:S02]  /*b2a0*/  FFMA.FTZ R67, R177, R242.reuse, R176 ;  /* 0x000000f2b1437223 */ /* 0x080fe400000100b0 */
[----:B------:R-:W-:Y:S02]  /*b2b0*/  FFMA.FTZ R71, R68, UR34, R71 ;  /* 0x0000002244477c23 */ /* 0x000fe40008010047 */
[C---:B------:R-:W-:Y:S02]  /*b2c0*/  FMUL.FTZ R242, R77.reuse, R242 ;  /* 0x000000f24df27220 */ /* 0x040fe40000410000 */
[----:B------:R-:W-:Y:S02]  /*b2d0*/  FMUL.FTZ R68, R77, R68 ;  /* 0x000000444d447220 */ /* 0x000fe40000410000 */
[C---:B------:R-:W-:Y:S02]  /*b2e0*/  FMUL.FTZ R123, R191.reuse, R70 ;  /* 0x00000046bf7b7220 */ /* 0x040fe40000410000 */
[----:B------:R-:W-:-:S02]  /*b2f0*/  FMUL.FTZ R69, R191, R242 ;  /* 0x000000f2bf457220 */ /* 0x000fc40000410000 */
[-C--:B------:R-:W-:Y:S02]  /*b300*/  FMUL.FTZ R177, R191, R68.reuse ;  /* 0x00000044bfb17220 */ /* 0x080fe40000410000 */
[----:B------:R-:W-:Y:S02]  /*b310*/  FADD.FTZ R67, -R240, R67 ;  /* 0x00000043f0437221 */ /* 0x000fe40000010100 */
[----:B------:R-:W-:Y:S02]  /*b320*/  FFMA.FTZ R71, R64, R71, R123 ;  /* 0x0000004740477223 */ /* 0x000fe4000001007b */
[----:B------:R-:W-:Y:S02]  /*b330*/  FFMA.FTZ R52, R76, R187, R52 ;  /* 0x000000bb4c347223 */ /* 0x000fe40000010034 */
[C---:B------:R-:W-:Y:S02]  /*b340*/  FFMA.FTZ R176, R64.reuse, R68, R69 ;  /* 0x0000004440b07223 */ /* 0x040fe40000010045 */
[----:B------:R-:W-:-:S02]  /*b350*/  FFMA.FTZ R177, R64, R242, -R177 ;  /* 0x000000f240b17223 */ /* 0x000fc400000108b1 */
[C---:B------:R-:W-:Y:S02]  /*b360*/  FMUL.FTZ R187, R189.reuse, R68 ;  /* 0x00000044bdbb7220 */ /* 0x040fe40000410000 */
[----:B------:R-:W-:Y:S02]  /*b370*/  FMUL.FTZ R191, R189, R242 ;  /* 0x000000f2bdbf7220 */ /* 0x000fe40000410000 */
[----:B------:R-:W-:Y:S01]  /*b380*/  FFMA.FTZ R69, R249, UR34, -R122 ;  /* 0x00000022f9457c23 */ /* 0x000fe2000801087a */
[----:B------:R-:W-:Y:S01]  /*b390*/  STS [R234.X4+0x10e0], R187 ;  /* 0x0010e0bbea007388 */ /* 0x000fe20000004800 */
[----:B------:R-:W-:Y:S02]  /*b3a0*/  FMUL.FTZ R64, R178, -R67 ;  /* 0x80000043b2407220 */ /* 0x000fe40000410000 */
[----:B------:R-:W-:Y:S01]  /*b3b0*/  FMUL.FTZ R122, R74, R249 ;  /* 0x000000f94a7a7220 */ /* 0x000fe20000410000 */
[----:B------:R0:W-:Y:S01]  /*b3c0*/  STS [R234.X4+0x10e4], R191 ;  /* 0x0010e4bfea007388 */ /* 0x0001e20000004800 */
[----:B------:R-:W-:-:S02]  /*b3d0*/  FFMA.FTZ R189, R189, R190, R71 ;  /* 0x000000bebdbd7223 */ /* 0x000fc40000010047 */
[-C--:B------:R-:W-:Y:S02]  /*b3e0*/  FMUL.FTZ R71, R178, -R239.reuse ;  /* 0x800000efb2477220 */ /* 0x080fe40000410000 */
[C---:B------:R-:W-:Y:S02]  /*b3f0*/  FMUL.FTZ R146, R199.reuse, R246 ;  /* 0x000000f6c7927220 */ /* 0x040fe40000410000 */
[----:B------:R-:W-:Y:S02]  /*b400*/  FMUL.FTZ R199, R199, R248 ;  /* 0x000000f8c7c77220 */ /* 0x000fe40000410000 */
[----:B------:R-:W-:Y:S01]  /*b410*/  FFMA.FTZ R178, R182, R239, -R64 ;  /* 0x000000efb6b27223 */ /* 0x000fe20000010840 */
[----:B0-----:R-:W-:Y:S01]  /*b420*/  IADD3 R191, R120, 0x260, RZ ;  /* 0x0000026078bf7810 */ /* 0x001fe20007ffe0ff */
[----:B------:R-:W-:Y:S02]  /*b430*/  FMUL.FTZ R70, R74, R247 ;  /* 0x000000f74a467220 */ /* 0x000fe40000410000 */
[----:B------:R-:W-:-:S02]  /*b440*/  FMUL.FTZ R64, R196, R122 ;  /* 0x0000007ac4407220 */ /* 0x000fc40000410000 */
[----:B------:R-:W-:Y:S02]  /*b450*/  FMUL.FTZ R68, R249, UR35 ;  /* 0x00000023f9447c20 */ /* 0x000fe40008410000 */
[----:B------:R-:W-:Y:S02]  /*b460*/  FFMA.FTZ R185, R185, R198, R66 ;  /* 0x000000c6b9b97223 */ /* 0x000fe40000010042 */
[----:B------:R-:W-:Y:S02]  /*b470*/  FFMA.FTZ R71, R182, R67, R71 ;  /* 0x00000043b6477223 */ /* 0x000fe40000010047 */
[----:B------:R-:W-:Y:S02]  /*b480*/  FFMA.FTZ R146, R147, R248, R146 ;  /* 0x000000f893927223 */ /* 0x000fe40000010092 */
[----:B------:R-:W-:Y:S02]  /*b490*/  FMUL.FTZ R66, R78, R164 ;  /* 0x000000a44e427220 */ /* 0x000fe40000410000 */
[----:B------:R-:W-:-:S02]  /*b4a0*/  FMUL.FTZ R182, R239, UR35 ;  /* 0x00000023efb67c20 */ /* 0x000fc40008410000 */
[----:B------:R-:W-:Y:S02]  /*b4b0*/  FFMA.FTZ R147, R147, R246, -R199 ;  /* 0x000000f693937223 */ /* 0x000fe400000108c7 */
[C---:B------:R-:W-:Y:S02]  /*b4c0*/  FMUL.FTZ R69, R196.reuse, R69 ;  /* 0x00000045c4457220 */ /* 0x040fe40000410000 */
[-C--:B------:R-:W-:Y:S02]  /*b4d0*/  FMUL.FTZ R199, R163, R70.reuse ;  /* 0x00000046a3c77220 */ /* 0x080fe40000410000 */
[-C--:B------:R-:W-:Y:S02]  /*b4e0*/  FMUL.FTZ R196, R196, R70.reuse ;  /* 0x00000046c4c47220 */ /* 0x080fe40000410000 */
[----:B------:R-:W-:Y:S01]  /*b4f0*/  FFMA.FTZ R64, R65, R70, R64 ;  /* 0x0000004641407223 */ /* 0x000fe20000010040 */
[----:B------:R0:W-:Y:S01]  /*b500*/  STS [R234.X4+0x10f8], R199 ;  /* 0x0010f8c7ea007388 */ /* 0x0001e20000004800 */
[----:B------:R-:W-:-:S02]  /*b510*/  FFMA.FTZ R68, R247, UR34, R68 ;  /* 0x00000022f7447c23 */ /* 0x000fc40008010044 */
[-C--:B------:R-:W-:Y:S02]  /*b520*/  FMUL.FTZ R123, R193, R67.reuse ;  /* 0x00000043c17b7220 */ /* 0x080fe40000410000 */
[----:B------:R-:W-:Y:S02]  /*b530*/  FMUL.FTZ R70, R67, UR35 ;  /* 0x0000002343467c20 */ /* 0x000fe40008410000 */
[----:B------:R-:W-:Y:S02]  /*b540*/  FFMA.FTZ R193, R193, -R66, R225 ;  /* 0x80000042c1c17223 */ /* 0x000fe400000100e1 */
[----:B------:R-:W-:Y:S01]  /*b550*/  FFMA.FTZ R182, R67, UR34, -R182 ;  /* 0x0000002243b67c23 */ /* 0x000fe200080108b6 */
[----:B0-----:R-:W-:Y:S01]  /*b560*/  IADD3 R199, R120, 0x2e0, RZ ;  /* 0x000002e078c77810 */ /* 0x001fe20007ffe0ff */
[----:B------:R-:W-:Y:S02]  /*b570*/  FADD.FTZ R48, R185, R48 ;  /* 0x00000030b9307221 */ /* 0x000fe40000010000 */
[----:B------:R-:W-:-:S02]  /*b580*/  FMUL.FTZ R185, R78, R67 ;  /* 0x000000434eb97220 */ /* 0x000fc40000410000 */
[CC--:B------:R-:W-:Y:S02]  /*b590*/  FFMA.FTZ R123, R192.reuse, R239.reuse, R123 ;  /* 0x000000efc07b7223 */ /* 0x0c0fe4000001007b */
[----:B------:R-:W-:Y:S02]  /*b5a0*/  FFMA.FTZ R68, R65, R68, R69 ;  /* 0x0000004441447223 */ /* 0x000fe40000010045 */
[----:B------:R-:W-:Y:S02]  /*b5b0*/  FFMA.FTZ R67, R239, UR34, R70 ;  /* 0x00000022ef437c23 */ /* 0x000fe40008010046 */
[----:B------:R-:W-:Y:S02]  /*b5c0*/  FFMA.FTZ R66, R192, -R66, R224 ;  /* 0x80000042c0427223 */ /* 0x000fe400000100e0 */
[----:B------:R-:W-:Y:S02]  /*b5d0*/  FMUL.FTZ R239, R78, R239 ;  /* 0x000000ef4eef7220 */ /* 0x000fe40000410000 */
[----:B------:R-:W-:-:S02]  /*b5e0*/  FMUL.FTZ R69, R193, R182 ;  /* 0x000000b6c1457220 */ /* 0x000fc40000410000 */
[----:B------:R-:W-:Y:S02]  /*b5f0*/  FADD.FTZ R203, R203, R178 ;  /* 0x000000b2cbcb7221 */ /* 0x000fe40000010000 */
[C---:B------:R-:W-:Y:S02]  /*b600*/  FMUL.FTZ R178, R193.reuse, R185 ;  /* 0x000000b9c1b27220 */ /* 0x040fe40000410000 */
[----:B------:R-:W-:Y:S01]  /*b610*/  FMUL.FTZ R182, R193, R239 ;  /* 0x000000efc1b67220 */ /* 0x000fe20000410000 */
[----:B------:R-:W-:Y:S01]  /*b620*/  IADD3 R193, R120, 0x280, RZ ;  /* 0x0000028078c17810 */ /* 0x000fe20007ffe0ff */
[----:B------:R-:W-:Y:S02]  /*b630*/  FFMA.FTZ R67, R66, R67, R69 ;  /* 0x0000004342437223 */ /* 0x000fe40000010045 */
[----:B------:R-:W-:Y:S02]  /*b640*/  FADD.FTZ R202, -R202, R71 ;  /* 0x00000047caca7221 */ /* 0x000fe40000010100 */
[----:B------:R-:W-:-:S02]  /*b650*/  FFMA.FTZ R70, R163, R197, R68 ;  /* 0x000000c5a3467223 */ /* 0x000fc40000010044 */
[C---:B------:R-:W-:Y:S02]  /*b660*/  FMUL.FTZ R71, R164.reuse, R239 ;  /* 0x000000efa4477220 */ /* 0x040fe40000410000 */
[----:B------:R-:W-:Y:S02]  /*b670*/  FMUL.FTZ R187, R164, R185 ;  /* 0x000000b9a4bb7220 */ /* 0x000fe40000410000 */
[----:B------:R-:W-:Y:S01]  /*b680*/  FMUL.FTZ R68, R79, R165 ;  /* 0x000000a54f447220 */ /* 0x000fe20000410000 */
[----:B------:R-:W-:Y:S01]  /*b690*/  STS [R234.X4+0x10d8], R71 ;  /* 0x0010d847ea007388 */ /* 0x000fe20000004800 */
[----:B------:R-:W-:Y:S01]  /*b6a0*/  FFMA.FTZ R178, R66, R239, R178 ;  /* 0x000000ef42b27223 */ /* 0x000fe200000100b2 */
[----:B------:R-:W-:Y:S01]  /*b6b0*/  IADD3 R239, R120, 0x3c0, RZ ;  /* 0x000003c078ef7810 */ /* 0x000fe20007ffe0ff */
[----:B------:R-:W-:Y:S01]  /*b6c0*/  FFMA.FTZ R182, R66, R185, -R182 ;  /* 0x000000b942b67223 */ /* 0x000fe200000108b6 */
[----:B------:R0:W-:Y:S01]  /*b6d0*/  STS [R234.X4+0x10dc], R187 ;  /* 0x0010dcbbea007388 */ /* 0x0001e20000004800 */
[----:B------:R-:W-:-:S02]  /*b6e0*/  FFMA.FTZ R164, R164, R123, R67 ;  /* 0x0000007ba4a47223 */ /* 0x000fc40000010043 */
[-C--:B------:R-:W-:Y:S02]  /*b6f0*/  FMUL.FTZ R66, R151, -R202.reuse ;  /* 0x800000ca97427220 */ /* 0x080fe40000410000 */
[C---:B------:R-:W-:Y:S02]  /*b700*/  FMUL.FTZ R67, R167.reuse, R202 ;  /* 0x000000caa7437220 */ /* 0x040fe40000410000 */
[-C--:B------:R-:W-:Y:S02]  /*b710*/  FFMA.FTZ R167, R167, -R68.reuse, R223 ;  /* 0x80000044a7a77223 */ /* 0x080fe400000100df */
[----:B------:R-:W-:Y:S01]  /*b720*/  FFMA.FTZ R68, R166, -R68, R222 ;  /* 0x80000044a6447223 */ /* 0x000fe200000100de */
[----:B0-----:R-:W-:Y:S01]  /*b730*/  IADD3 R187, R120, 0x220, RZ ;  /* 0x0000022078bb7810 */ /* 0x001fe20007ffe0ff */
[-C--:B------:R-:W-:Y:S02]  /*b740*/  FFMA.FTZ R66, R152, R203.reuse, -R66 ;  /* 0x000000cb98427223 */ /* 0x080fe40000010842 */
[----:B------:R-:W-:-:S02]  /*b750*/  FFMA.FTZ R166, R166, R203, R67 ;  /* 0x000000cba6a67223 */ /* 0x000fc40000010043 */
[----:B------:R-:W-:Y:S02]  /*b760*/  FMUL.FTZ R67, R203, UR35 ;  /* 0x00000023cb437c20 */ /* 0x000fe40008410000 */
[----:B------:R-:W-:Y:S02]  /*b770*/  FMUL.FTZ R151, R151, -R203 ;  /* 0x800000cb97977220 */ /* 0x000fe40000410000 */
[----:B------:R-:W-:Y:S02]  /*b780*/  FADD.FTZ R49, R70, R49 ;  /* 0x0000003146317221 */ /* 0x000fe40000010000 */
[C---:B------:R-:W-:Y:S02]  /*b790*/  FMUL.FTZ R70, R202.reuse, UR35 ;  /* 0x00000023ca467c20 */ /* 0x040fe40008410000 */
[----:B------:R-:W-:Y:S02]  /*b7a0*/  FADD.FTZ R205, R205, R66 ;  /* 0x00000042cdcd7221 */ /* 0x000fe40000010000 */
[----:B------:R-:W-:-:S02]  /*b7b0*/  FFMA.FTZ R66, R202, UR34, -R67 ;  /* 0x00000022ca427c23 */ /* 0x000fc40008010843 */
[-C--:B------:R-:W-:Y:S02]  /*b7c0*/  FFMA.FTZ R151, R152, R202.reuse, R151 ;  /* 0x000000ca98977223 */ /* 0x080fe40000010097 */
[----:B------:R-:W-:Y:S02]  /*b7d0*/  FFMA.FTZ R67, R203, UR34, R70 ;  /* 0x00000022cb437c23 */ /* 0x000fe40008010046 */
[C---:B------:R-:W-:Y:S02]  /*b7e0*/  FMUL.FTZ R152, R79.reuse, R202 ;  /* 0x000000ca4f987220 */ /* 0x040fe40000410000 */
[----:B------:R-:W-:Y:S01]  /*b7f0*/  FMUL.FTZ R70, R79, R203 ;  /* 0x000000cb4f467220 */ /* 0x000fe20000410000 */
[----:B------:R-:W-:Y:S01]  /*b800*/  IADD3 R203, R120, 0x320, RZ ;  /* 0x0000032078cb7810 */ /* 0x000fe20007ffe0ff */
[----:B------:R-:W-:Y:S02]  /*b810*/  FMUL.FTZ R66, R167, R66 ;  /* 0x00000042a7427220 */ /* 0x000fe40000410000 */
[----:B------:R-:W-:-:S02]  /*b820*/  FADD.FTZ R204, -R204, R151 ;  /* 0x00000097cccc7221 */ /* 0x000fc40000010100 */
[----:B------:R-:W-:Y:S02]  /*b830*/  FMUL.FTZ R151, R167, R152 ;  /* 0x00000098a7977220 */ /* 0x000fe40000410000 */
[-C--:B------:R-:W-:Y:S02]  /*b840*/  FMUL.FTZ R69, R165, R70.reuse ;  /* 0x00000046a5457220 */ /* 0x080fe40000410000 */
[----:B------:R-:W-:Y:S02]  /*b850*/  FFMA.FTZ R67, R68, R67, R66 ;  /* 0x0000004344437223 */ /* 0x000fe40000010042 */
[----:B------:R-:W-:Y:S01]  /*b860*/  FMUL.FTZ R167, R167, R70 ;  /* 0x00000046a7a77220 */ /* 0x000fe20000410000 */
[----:B------:R0:W-:Y:S01]  /*b870*/  STS [R234.X4+0x10d0], R69 ;  /* 0x0010d045ea007388 */ /* 0x0001e20000004800 */
[----:B------:R-:W-:Y:S02]  /*b880*/  FMUL.FTZ R66, R153, -R204 ;  /* 0x800000cc99427220 */ /* 0x000fe40000410000 */
[----:B------:R-:W-:-:S02]  /*b890*/  FMUL.FTZ R71, R165, R152 ;  /* 0x00000098a5477220 */ /* 0x000fc40000410000 */
[C---:B------:R-:W-:Y:S02]  /*b8a0*/  FFMA.FTZ R151, R68.reuse, R70, R151 ;  /* 0x0000004644977223 */ /* 0x040fe40000010097 */
[----:B------:R-:W-:Y:S01]  /*b8b0*/  FFMA.FTZ R152, R68, R152, -R167 ;  /* 0x0000009844987223 */ /* 0x000fe200000108a7 */
[----:B------:R1:W-:Y:S01]  /*b8c0*/  STS [R234.X4+0x10d4], R71 ;  /* 0x0010d447ea007388 */ /* 0x0003e20000004800 */
[-C--:B------:R-:W-:Y:S02]  /*b8d0*/  FFMA.FTZ R66, R154, R205.reuse, -R66 ;  /* 0x000000cd9a427223 */ /* 0x080fe40000010842 */
[----:B------:R-:W-:Y:S02]  /*b8e0*/  FMUL.FTZ R68, R80, R168 ;  /* 0x000000a850447220 */ /* 0x000fe40000410000 */
[----:B0-----:R-:W-:Y:S02]  /*b8f0*/  FMUL.FTZ R69, R205, UR35 ;  /* 0x00000023cd457c20 */ /* 0x001fe40008410000 */
[----:B------:R-:W-:-:S02]  /*b900*/  FMUL.FTZ R153, R153, -R205 ;  /* 0x800000cd99997220 */ /* 0x000fc40000410000 */
[----:B------:R-:W-:Y:S02]  /*b910*/  FFMA.FTZ R165, R165, R166, R67 ;  /* 0x000000a6a5a57223 */ /* 0x000fe40000010043 */
[----:B------:R-:W-:Y:S02]  /*b920*/  FMUL.FTZ R67, R169, R204 ;  /* 0x000000cca9437220 */ /* 0x000fe40000410000 */
[----:B------:R-:W-:Y:S02]  /*b930*/  FADD.FTZ R207, R207, R66 ;  /* 0x00000042cfcf7221 */ /* 0x000fe40000010000 */
[----:B------:R-:W-:Y:S02]  /*b940*/  FFMA.FTZ R169, R169, -R68, R221 ;  /* 0x80000044a9a97223 */ /* 0x000fe400000100dd */
[C---:B------:R-:W-:Y:S02]  /*b950*/  FMUL.FTZ R70, R204.reuse, UR35 ;  /* 0x00000023cc467c20 */ /* 0x040fe40008410000 */
[----:B------:R-:W-:-:S02]  /*b960*/  FFMA.FTZ R66, R204, UR34, -R69 ;  /* 0x00000022cc427c23 */ /* 0x000fc40008010845 */
[----:B------:R-:W-:Y:S02]  /*b970*/  FFMA.FTZ R153, R154, R204, R153 ;  /* 0x000000cc9a997223 */ /* 0x000fe40000010099 */
[----:B------:R-:W-:Y:S02]  /*b980*/  FADD.FTZ R45, R164, R45 ;  /* 0x0000002da42d7221 */ /* 0x000fe40000010000 */
[----:B------:R-:W-:Y:S02]  /*b990*/  FFMA.FTZ R68, R170, -R68, R220 ;  /* 0x80000044aa447223 */ /* 0x000fe400000100dc */
[----:B------:R-:W-:Y:S02]  /*b9a0*/  FFMA.FTZ R69, R205, UR34, R70 ;  /* 0x00000022cd457c23 */ /* 0x000fe40008010046 */
[----:B------:R-:W-:Y:S02]  /*b9b0*/  FMUL.FTZ R66, R169, R66 ;  /* 0x00000042a9427220 */ /* 0x000fe40000410000 */
[----:B------:R-:W-:-:S02]  /*b9c0*/  FADD.FTZ R164, -R206, R153 ;  /* 0x00000099cea47221 */ /* 0x000fc40000010100 */
[----:B------:R-:W-:Y:S02]  /*b9d0*/  FFMA.FTZ R67, R170, R205, R67 ;  /* 0x000000cdaa437223 */ /* 0x000fe40000010043 */
[----:B------:R-:W-:Y:S02]  /*b9e0*/  FFMA.FTZ R69, R68, R69, R66 ;  /* 0x0000004544457223 */ /* 0x000fe40000010042 */
[C---:B-1----:R-:W-:Y:S02]  /*b9f0*/  FMUL.FTZ R71, R80.reuse, R204 ;  /* 0x000000cc50477220 */ /* 0x042fe40000410000 */
[----:B------:R-:W-:Y:S02]  /*ba00*/  FMUL.FTZ R205, R80, R205 ;  /* 0x000000cd50cd7220 */ /* 0x000fe40000410000 */
[C---:B------:R-:W-:Y:S02]  /*ba10*/  FMUL.FTZ R66, R155.reuse, -R164 ;  /* 0x800000a49b427220 */ /* 0x040fe40000410000 */
[----:B------:R-:W-:-:S02]  /*ba20*/  FMUL.FTZ R155, R155, -R207 ;  /* 0x800000cf9b9b7220 */ /* 0x000fc40000410000 */
[----:B------:R-:W-:Y:S02]  /*ba30*/  FMUL.FTZ R201, R163, R122 ;  /* 0x0000007aa3c97220 */ /* 0x000fe40000410000 */
[----:B------:R-:W-:Y:S02]  /*ba40*/  FFMA.FTZ R54, R78, R123, R54 ;  /* 0x0000007b4e367223 */ /* 0x000fe40000010036 */
[C---:B------:R-:W-:Y:S01]  /*ba50*/  FMUL.FTZ R123, R168.reuse, R205 ;  /* 0x000000cda87b7220 */ /* 0x040fe20000410000 */
[----:B------:R0:W-:Y:S01]  /*ba60*/  STS [R234.X4+0x10fc], R201 ;  /* 0x0010fcc9ea007388 */ /* 0x0001e20000004800 */
[----:B------:R-:W-:Y:S02]  /*ba70*/  FMUL.FTZ R163, R168, R71 ;  /* 0x00000047a8a37220 */ /* 0x000fe40000410000 */
[----:B------:R-:W-:Y:S01]  /*ba80*/  FFMA.FTZ R66, R156, R207, -R66 ;  /* 0x000000cf9c427223 */ /* 0x000fe20000010842 */
[----:B------:R1:W-:Y:S01]  /*ba90*/  STS [R234.X4+0x10c8], R123 ;  /* 0x0010c87bea007388 */ /* 0x0003e20000004800 */
[----:B------:R-:W-:-:S02]  /*baa0*/  FFMA.FTZ R56, R80, R67, R56 ;  /* 0x0000004350387223 */ /* 0x000fc40000010038 */
[----:B------:R-:W-:Y:S01]  /*bab0*/  FFMA.FTZ R168, R168, R67, R69 ;  /* 0x00000043a8a87223 */ /* 0x000fe20000010045 */
[----:B------:R-:W-:Y:S01]  /*bac0*/  STS [R234.X4+0x10cc], R163 ;  /* 0x0010cca3ea007388 */ /* 0x000fe20000004800 */
[----:B------:R-:W-:Y:S01]  /*bad0*/  FFMA.FTZ R67, R156, R164, R155 ;  /* 0x000000a49c437223 */ /* 0x000fe2000001009b */
[----:B0-----:R-:W-:Y:S01]  /*bae0*/  IADD3 R201, R120, 0x300, RZ ;  /* 0x0000030078c97810 */ /* 0x001fe20007ffe0ff */
[----:B------:R-:W-:Y:S02]  /*baf0*/  FMUL.FTZ R70, R207, UR35 ;  /* 0x00000023cf467c20 */ /* 0x000fe40008410000 */
[----:B------:R-:W-:Y:S02]  /*bb00*/  FADD.FTZ R209, R209, R66 ;  /* 0x00000042d1d17221 */ /* 0x000fe40000010000 */
[----:B------:R-:W-:Y:S02]  /*bb10*/  FMUL.FTZ R66, R164, UR35 ;  /* 0x00000023a4427c20 */ /* 0x000fe40008410000 */
[----:B------:R-:W-:-:S02]  /*bb20*/  FADD.FTZ R67, -R208, R67 ;  /* 0x00000043d0437221 */ /* 0x000fc40000010100 */
[----:B------:R-:W-:Y:S02]  /*bb30*/  FFMA.FTZ R65, R65, R122, -R196 ;  /* 0x0000007a41417223 */ /* 0x000fe400000108c4 */
[----:B------:R-:W-:Y:S02]  /*bb40*/  FFMA.FTZ R122, R164, UR34, -R70 ;  /* 0x00000022a47a7c23 */ /* 0x000fe40008010846 */
[----:B------:R-:W-:Y:S02]  /*bb50*/  FFMA.FTZ R70, R207, UR34, R66 ;  /* 0x00000022cf467c23 */ /* 0x000fe40008010042 */
[----:B------:R-:W-:Y:S02]  /*bb60*/  FMUL.FTZ R66, R157, -R67 ;  /* 0x800000439d427220 */ /* 0x000fe40000410000 */
[C---:B------:R-:W-:Y:S02]  /*bb70*/  FMUL.FTZ R154, R169.reuse, R71 ;  /* 0x00000047a99a7220 */ /* 0x040fe40000410000 */
[----:B------:R-:W-:-:S02]  /*bb80*/  FMUL.FTZ R153, R169, R205 ;  /* 0x000000cda9997220 */ /* 0x000fc40000410000 */
[----:B------:R-:W-:Y:S02]  /*bb90*/  FMUL.FTZ R157, R157, -R209 ;  /* 0x800000d19d9d7220 */ /* 0x000fe40000410000 */
[----:B------:R-:W-:Y:S02]  /*bba0*/  FMUL.FTZ R69, R81, R171 ;  /* 0x000000ab51457220 */ /* 0x000fe40000410000 */
[----:B------:R-:W-:Y:S01]  /*bbb0*/  FFMA.FTZ R154, R68, R205, R154 ;  /* 0x000000cd449a7223 */ /* 0x000fe2000001009a */
[----:B------:R-:W-:Y:S01]  /*bbc0*/  IADD3 R205, R120, 0x340, RZ ;  /* 0x0000034078cd7810 */ /* 0x000fe20007ffe0ff */
[----:B------:R-:W-:Y:S02]  /*bbd0*/  FFMA.FTZ R153, R68, R71, -R153 ;  /* 0x0000004744997223 */ /* 0x000fe40000010899 */
[----:B------:R-:W-:Y:S02]  /*bbe0*/  FFMA.FTZ R157, R158, R67, R157 ;  /* 0x000000439e9d7223 */ /* 0x000fe4000001009d */
[----:B------:R-:W-:-:S02]  /*bbf0*/  FMUL.FTZ R68, R173, R164 ;  /* 0x000000a4ad447220 */ /* 0x000fc40000410000 */
[----:B------:R-:W-:Y:S02]  /*bc00*/  FFMA.FTZ R66, R158, R209, -R66 ;  /* 0x000000d19e427223 */ /* 0x000fe40000010842 */
[----:B------:R-:W-:Y:S02]  /*bc10*/  FFMA.FTZ R173, R173, -R69, R219 ;  /* 0x80000045adad7223 */ /* 0x000fe400000100db */
[C---:B------:R-:W-:Y:S02]  /*bc20*/  FMUL.FTZ R164, R81.reuse, R164 ;  /* 0x000000a451a47220 */ /* 0x040fe40000410000 */
[----:B------:R-:W-:Y:S02]  /*bc30*/  FMUL.FTZ R156, R81, R207 ;  /* 0x000000cf519c7220 */ /* 0x000fe40000410000 */
[----:B------:R-:W-:Y:S02]  /*bc40*/  FADD.FTZ R236, -R236, R157 ;  /* 0x0000009decec7221 */ /* 0x000fe40000010100 */
[----:B------:R-:W-:-:S02]  /*bc50*/  FADD.FTZ R237, R237, R66 ;  /* 0x00000042eded7221 */ /* 0x000fc40000010000 */
[----:B------:R-:W-:Y:S02]  /*bc60*/  FFMA.FTZ R69, R172, -R69, R218 ;  /* 0x80000045ac457223 */ /* 0x000fe400000100da */
[C---:B------:R-:W-:Y:S02]  /*bc70*/  FMUL.FTZ R155, R173.reuse, R164 ;  /* 0x000000a4ad9b7220 */ /* 0x040fe40000410000 */
[C---:B------:R-:W-:Y:S02]  /*bc80*/  FMUL.FTZ R122, R173.reuse, R122 ;  /* 0x0000007aad7a7220 */ /* 0x040fe40000410000 */
[----:B------:R-:W-:Y:S02]  /*bc90*/  FMUL.FTZ R173, R173, R156 ;  /* 0x0000009cadad7220 */ /* 0x000fe40000410000 */
[C---:B------:R-:W-:Y:S02]  /*bca0*/  FMUL.FTZ R66, R159.reuse, -R236 ;  /* 0x800000ec9f427220 */ /* 0x040fe40000410000 */
[----:B------:R-:W-:-:S02]  /*bcb0*/  FMUL.FTZ R159, R159, -R237 ;  /* 0x800000ed9f9f7220 */ /* 0x000fc40000410000 */
[-C--:B------:R-:W-:Y:S02]  /*bcc0*/  FFMA.FTZ R155, R69, R156.reuse, R155 ;  /* 0x0000009c459b7223 */ /* 0x080fe4000001009b */
[----:B------:R-:W-:Y:S02]  /*bcd0*/  FMUL.FTZ R71, R171, R156 ;  /* 0x0000009cab477220 */ /* 0x000fe40000410000 */
[C---:B------:R-:W-:Y:S02]  /*bce0*/  FFMA.FTZ R156, R69.reuse, R164, -R173 ;  /* 0x000000a4459c7223 */ /* 0x040fe400000108ad */
[----:B------:R-:W-:Y:S01]  /*bcf0*/  FFMA.FTZ R70, R69, R70, R122 ;  /* 0x0000004645467223 */ /* 0x000fe2000001007a */
[----:B------:R0:W-:Y:S01]  /*bd00*/  STS [R234.X4+0x10c0], R71 ;  /* 0x0010c047ea007388 */ /* 0x0001e20000004800 */
[C---:B------:R-:W-:Y:S02]  /*bd10*/  FFMA.FTZ R69, R160.reuse, R237, -R66 ;  /* 0x000000eda0457223 */ /* 0x040fe40000010842 */
[----:B------:R-:W-:-:S02]  /*bd20*/  FFMA.FTZ R160, R160, R236, R159 ;  /* 0x000000eca0a07223 */ /* 0x000fc4000001009f */
[----:B------:R-:W-:Y:S01]  /*bd30*/  FFMA.FTZ R68, R172, R207, R68 ;  /* 0x000000cfac447223 */ /* 0x000fe20000010044 */
[----:B------:R-:W-:Y:S01]  /*bd40*/  IADD3 R207, R120, 0x360, RZ ;  /* 0x0000036078cf7810 */ /* 0x000fe20007ffe0ff */
[----:B------:R-:W-:Y:S02]  /*bd50*/  FADD.FTZ R235, -R235, R160 ;  /* 0x000000a0ebeb7221 */ /* 0x000fe40000010100 */
[----:B-1----:R-:W-:Y:S02]  /*bd60*/  FMUL.FTZ R123, R171, R164 ;  /* 0x000000a4ab7b7220 */ /* 0x002fe40000410000 */
[----:B------:R-:W-:Y:S02]  /*bd70*/  FADD.FTZ R66, R238, R69 ;  /* 0x00000045ee427221 */ /* 0x000fe40000010000 */
[-C--:B------:R-:W-:Y:S01]  /*bd80*/  FFMA.FTZ R57, R81, R68.reuse, R57 ;  /* 0x0000004451397223 */ /* 0x080fe20000010039 */
[----:B------:R1:W-:Y:S01]  /*bd90*/  STS [R234.X4+0x10c4], R123 ;  /* 0x0010c47bea007388 */ /* 0x0003e20000004800 */
[----:B------:R-:W-:-:S02]  /*bda0*/  FFMA.FTZ R171, R171, R68, R70 ;  /* 0x00000044abab7223 */ /* 0x000fc40000010046 */
[----:B------:R-:W-:Y:S02]  /*bdb0*/  FMUL.FTZ R68, R150, R67 ;  /* 0x0000004396447220 */ /* 0x000fe40000410000 */
[C---:B------:R-:W-:Y:S02]  /*bdc0*/  FMUL.FTZ R69, R145.reuse, -R235 ;  /* 0x800000eb91457220 */ /* 0x040fe40000410000 */
[----:B------:R-:W-:Y:S02]  /*bdd0*/  FMUL.FTZ R145, R145, -R66 ;  /* 0x8000004291917220 */ /* 0x000fe40000410000 */
[----:B------:R-:W-:Y:S02]  /*bde0*/  FMUL.FTZ R70, R82, R138 ;  /* 0x0000008a52467220 */ /* 0x000fe40000410000 */
[----:B0-----:R-:W-:Y:S02]  /*bdf0*/  FFMA.FTZ R71, R149, R209, R68 ;  /* 0x000000d195477223 */ /* 0x001fe40000010044 */
[----:B------:R-:W-:-:S02]  /*be00*/  FMUL.FTZ R158, R209, UR35 ;  /* 0x00000023d19e7c20 */ /* 0x000fc40008410000 */
[C---:B------:R-:W-:Y:S02]  /*be10*/  FFMA.FTZ R68, R148.reuse, R66, -R69 ;  /* 0x0000004294447223 */ /* 0x040fe40000010845 */
[----:B------:R-:W-:Y:S02]  /*be20*/  FFMA.FTZ R145, R148, R235, R145 ;  /* 0x000000eb94917223 */ /* 0x000fe40000010091 */
[-C--:B------:R-:W-:Y:S02]  /*be30*/  FFMA.FTZ R150, R150, -R70.reuse, R217 ;  /* 0x8000004696967223 */ /* 0x080fe400000100d9 */
[----:B------:R-:W-:Y:S02]  /*be40*/  FFMA.FTZ R122, R149, -R70, R216 ;  /* 0x80000046957a7223 */ /* 0x000fe400000100d8 */
[C---:B------:R-:W-:Y:S02]  /*be50*/  FMUL.FTZ R70, R67.reuse, UR35 ;  /* 0x0000002343467c20 */ /* 0x040fe40008410000 */
[----:B------:R-:W-:-:S02]  /*be60*/  FFMA.FTZ R69, R67, UR34, -R158 ;  /* 0x0000002243457c23 */ /* 0x000fc4000801089e */
[----:B------:R-:W-:Y:S02]  /*be70*/  FMUL.FTZ R159, R82, R67 ;  /* 0x00000043529f7220 */ /* 0x000fe40000410000 */
[----:B------:R-:W-:Y:S01]  /*be80*/  FADD.FTZ R67, R195, R68 ;  /* 0x00000044c3437221 */ /* 0x000fe20000010000 */
[----:B------:R-:W-:Y:S01]  /*be90*/  IADD3 R195, R120, 0x2a0, RZ ;  /* 0x000002a078c37810 */ /* 0x000fe20007ffe0ff */
[----:B------:R-:W-:Y:S02]  /*bea0*/  FADD.FTZ R68, -R194, R145 ;  /* 0x00000091c2447221 */ /* 0x000fe40000010100 */
[----:B------:R-:W-:Y:S02]  /*beb0*/  FMUL.FTZ R157, R150, R69 ;  /* 0x00000045969d7220 */ /* 0x000fe40000410000 */
[C---:B------:R-:W-:Y:S02]  /*bec0*/  FMUL.FTZ R69, R141.reuse, -R67 ;  /* 0x800000438d457220 */ /* 0x040fe40000410000 */
[----:B------:R-:W-:-:S02]  /*bed0*/  FMUL.FTZ R141, R141, -R68 ;  /* 0x800000448d8d7220 */ /* 0x000fc40000410000 */
[----:B-1----:R-:W-:Y:S02]  /*bee0*/  FFMA.FTZ R123, R209, UR34, R70 ;  /* 0x00000022d17b7c23 */ /* 0x002fe40008010046 */
[C---:B------:R-:W-:Y:S02]  /*bef0*/  FFMA.FTZ R69, R142.reuse, R68, R69 ;  /* 0x000000448e457223 */ /* 0x040fe40000010045 */
[----:B------:R-:W-:Y:S02]  /*bf00*/  FFMA.FTZ R70, R142, R67, -R141 ;  /* 0x000000438e467223 */ /* 0x000fe4000001088d */
[----:B------:R-:W-:Y:S02]  /*bf10*/  FFMA.FTZ R123, R122, R123, R157 ;  /* 0x0000007b7a7b7223 */ /* 0x000fe4000001009d */
[----:B------:R-:W-:Y:S02]  /*bf20*/  FADD.FTZ R69, -R184, R69 ;  /* 0x00000045b8457221 */ /* 0x000fe40000010100 */
[----:B------:R-:W-:-:S02]  /*bf30*/  FMUL.FTZ R209, R82, R209 ;  /* 0x000000d152d17220 */ /* 0x000fc40000410000 */
[----:B------:R-:W-:Y:S02]  /*bf40*/  FADD.FTZ R70, R183, R70 ;  /* 0x00000046b7467221 */ /* 0x000fe40000010000 */
[-C--:B------:R-:W-:Y:S02]  /*bf50*/  FFMA.FTZ R58, R82, R71.reuse, R58 ;  /* 0x00000047523a7223 */ /* 0x080fe4000001003a */
[----:B------:R-:W-:Y:S02]  /*bf60*/  FFMA.FTZ R71, R138, R71, R123 ;  /* 0x000000478a477223 */ /* 0x000fe4000001007b */
[----:B------:R-:W-:Y:S02]  /*bf70*/  FMUL.FTZ R123, R121, -R69 ;  /* 0x80000045797b7220 */ /* 0x000fe40000410000 */
[C---:B------:R-:W-:Y:S02]  /*bf80*/  FMUL.FTZ R148, R150.reuse, R159 ;  /* 0x0000009f96947220 */ /* 0x040fe40000410000 */
[----:B------:R-:W-:-:S02]  /*bf90*/  FMUL.FTZ R149, R150, R209 ;  /* 0x000000d196957220 */ /* 0x000fc40000410000 */
[-C--:B------:R-:W-:Y:S02]  /*bfa0*/  FMUL.FTZ R121, R121, -R70.reuse ;  /* 0x8000004679797220 */ /* 0x080fe40000410000 */
[C---:B------:R-:W-:Y:S02]  /*bfb0*/  FFMA.FTZ R148, R122.reuse, R209, R148 ;  /* 0x000000d17a947223 */ /* 0x040fe40000010094 */
[----:B------:R-:W-:Y:S02]  /*bfc0*/  FFMA.FTZ R149, R122, R159, -R149 ;  /* 0x0000009f7a957223 */ /* 0x000fe40000010895 */
[C---:B------:R-:W-:Y:S02]  /*bfd0*/  FFMA.FTZ R121, R134.reuse, R69, R121 ;  /* 0x0000004586797223 */ /* 0x040fe40000010079 */
[----:B------:R-:W-:Y:S02]  /*bfe0*/  FFMA.FTZ R122, R134, R70, -R123 ;  /* 0x00000046867a7223 */ /* 0x000fe4000001087b */
[----:B------:R-:W-:-:S02]  /*bff0*/  FADD.FTZ R121, -R162, R121 ;  /* 0x00000079a2797221 */ /* 0x000fc40000010100 */
[----:B------:R-:W-:Y:S02]  /*c000*/  FADD.FTZ R122, R161, R122 ;  /* 0x0000007aa17a7221 */ /* 0x000fe40000010000 */
[C---:B------:R-:W-:Y:S02]  /*c010*/  FMUL.FTZ R209, R138.reuse, R209 ;  /* 0x000000d18ad17220 */ /* 0x040fe40000410000 */
[----:B------:R-:W-:Y:S02]  /*c020*/  FMUL.FTZ R159, R138, R159 ;  /* 0x0000009f8a9f7220 */ /* 0x000fe40000410000 */
[----:B------:R-:W-:Y:S01]  /*c030*/  FMUL.FTZ R141, R83, R137 ;  /* 0x00000089538d7220 */ /* 0x000fe20000410000 */
[----:B------:R0:W-:Y:S01]  /*c040*/  STS [R234.X4+0x10b8], R209 ;  /* 0x0010b8d1ea007388 */ /* 0x0001e20000004800 */
[----:B------:R-:W-:Y:S02]  /*c050*/  FMUL.FTZ R138, R135, R236 ;  /* 0x000000ec878a7220 */ /* 0x000fe40000410000 */
[----:B------:R-:W-:Y:S01]  /*c060*/  FMUL.FTZ R145, R237, UR35 ;  /* 0x00000023ed917c20 */ /* 0x000fe20008410000 */
[----:B------:R-:W-:Y:S01]  /*c070*/  STS [R234.X4+0x10bc], R159 ;  /* 0x0010bc9fea007388 */ /* 0x000fe20000004800 */
[----:B------:R-:W-:-:S02]  /*c080*/  FMUL.FTZ R123, R130, -R121 ;  /* 0x80000079827b7220 */ /* 0x000fc40000410000 */
[----:B------:R-:W-:Y:S02]  /*c090*/  FMUL.FTZ R134, R130, -R122 ;  /* 0x8000007a82867220 */ /* 0x000fe40000410000 */
[-C--:B------:R-:W-:Y:S01]  /*c0a0*/  FFMA.FTZ R135, R135, -R141.reuse, R215 ;  /* 0x8000008d87877223 */ /* 0x080fe200000100d7 */
[----:B0-----:R-:W-:Y:S01]  /*c0b0*/  IADD3 R209, R120, 0x380, RZ ;  /* 0x0000038078d17810 */ /* 0x001fe20007ffe0ff */
[C---:B------:R-:W-:Y:S02]  /*c0c0*/  FFMA.FTZ R141, R136.reuse, -R141, R214 ;  /* 0x8000008d888d7223 */ /* 0x040fe400000100d6 */
[----:B------:R-:W-:Y:S02]  /*c0d0*/  FFMA.FTZ R164, R136, R237, R138 ;  /* 0x000000ed88a47223 */ /* 0x000fe4000001008a */
[C---:B------:R-:W-:Y:S02]  /*c0e0*/  FMUL.FTZ R136, R236.reuse, UR35 ;  /* 0x00000023ec887c20 */ /* 0x040fe40008410000 */
[----:B------:R-:W-:-:S02]  /*c0f0*/  FFMA.FTZ R138, R236, UR34, -R145 ;  /* 0x00000022ec8a7c23 */ /* 0x000fc40008010891 */
[----:B------:R-:W-:Y:S02]  /*c100*/  FFMA.FTZ R130, R133, R122, -R123 ;  /* 0x0000007a85827223 */ /* 0x000fe4000001087b */
[----:B------:R-:W-:Y:S02]  /*c110*/  FMUL.FTZ R236, R83, R236 ;  /* 0x000000ec53ec7220 */ /* 0x000fe40000410000 */
[----:B------:R-:W-:Y:S02]  /*c120*/  FFMA.FTZ R123, R133, R121, R134 ;  /* 0x00000079857b7223 */ /* 0x000fe40000010086 */
[----:B------:R-:W-:Y:S02]  /*c130*/  FMUL.FTZ R134, R83, R237 ;  /* 0x000000ed53867220 */ /* 0x000fe40000410000 */
[----:B------:R-:W-:Y:S02]  /*c140*/  FMUL.FTZ R150, R135, R236 ;  /* 0x000000ec87967220 */ /* 0x000fe40000410000 */
[----:B------:R-:W-:-:S02]  /*c150*/  FADD.FTZ R123, -R144, R123 ;  /* 0x0000007b907b7221 */ /* 0x000fc40000010100 */
[----:B------:R-:W-:Y:S02]  /*c160*/  FADD.FTZ R130, R143, R130 ;  /* 0x000000828f827221 */ /* 0x000fe40000010000 */
[C---:B------:R-:W-:Y:S02]  /*c170*/  FMUL.FTZ R138, R135.reuse, R138 ;  /* 0x0000008a878a7220 */ /* 0x040fe40000410000 */
[-C--:B------:R-:W-:Y:S02]  /*c180*/  FMUL.FTZ R157, R135, R134.reuse ;  /* 0x00000086879d7220 */ /* 0x080fe40000410000 */
[-C--:B------:R-:W-:Y:S02]  /*c190*/  FFMA.FTZ R150, R141, R134.reuse, R150 ;  /* 0x000000868d967223 */ /* 0x080fe40000010096 */
[----:B------:R-:W-:Y:S02]  /*c1a0*/  FMUL.FTZ R135, R137, R134 ;  /* 0x0000008689877220 */ /* 0x000fe40000410000 */
[----:B------:R-:W-:-:S02]  /*c1b0*/  FMUL.FTZ R133, R131, -R123 ;  /* 0x8000007b83857220 */ /* 0x000fc40000410000 */
[-C--:B------:R-:W-:Y:S01]  /*c1c0*/  FMUL.FTZ R134, R131, -R130.reuse ;  /* 0x8000008283867220 */ /* 0x080fe20000410000 */
[----:B------:R0:W-:Y:S01]  /*c1d0*/  STS [R234.X4+0x10b0], R135 ;  /* 0x0010b087ea007388 */ /* 0x0001e20000004800 */
[C---:B------:R-:W-:Y:S02]  /*c1e0*/  FFMA.FTZ R131, R132.reuse, R130, -R133 ;  /* 0x0000008284837223 */ /* 0x040fe40000010885 */
[----:B------:R-:W-:Y:S02]  /*c1f0*/  FFMA.FTZ R132, R132, R123, R134 ;  /* 0x0000007b84847223 */ /* 0x000fe40000010086 */
[----:B------:R-:W-:Y:S01]  /*c200*/  FFMA.FTZ R136, R237, UR34, R136 ;  /* 0x00000022ed887c23 */ /* 0x000fe20008010088 */
[----:B------:R-:W-:Y:S01]  /*c210*/  IADD3 R237, R120, 0x3a0, RZ ;  /* 0x000003a078ed7810 */ /* 0x000fe20007ffe0ff */
[----:B------:R-:W-:Y:S02]  /*c220*/  FMUL.FTZ R134, R89, R15 ;  /* 0x0000000f59867220 */ /* 0x000fe40000410000 */
[----:B------:R-:W-:-:S02]  /*c230*/  FADD.FTZ R131, R140, R131 ;  /* 0x000000838c837221 */ /* 0x000fc40000010000 */
[----:B------:R-:W-:Y:S02]  /*c240*/  FADD.FTZ R132, -R139, R132 ;  /* 0x000000848b847221 */ /* 0x000fe40000010100 */
[----:B------:R-:W-:Y:S02]  /*c250*/  FFMA.FTZ R143, R141, R136, R138 ;  /* 0x000000888d8f7223 */ /* 0x000fe4000001008a */
[----:B------:R-:W-:Y:S02]  /*c260*/  FMUL.FTZ R136, R88, R14 ;  /* 0x0000000e58887220 */ /* 0x000fe40000410000 */
[-C--:B------:R-:W-:Y:S02]  /*c270*/  FFMA.FTZ R133, R17, -R134.reuse, R179 ;  /* 0x8000008611857223 */ /* 0x080fe400000100b3 */
[----:B------:R-:W-:Y:S02]  /*c280*/  FFMA.FTZ R134, R16, -R134, R180 ;  /* 0x8000008610867223 */ /* 0x000fe400000100b4 */
[----:B------:R-:W-:-:S02]  /*c290*/  FMUL.FTZ R158, R89, R132 ;  /* 0x00000084599e7220 */ /* 0x000fc40000410000 */
[----:B------:R-:W-:Y:S02]  /*c2a0*/  FMUL.FTZ R160, R89, R131 ;  /* 0x0000008359a07220 */ /* 0x000fe40000410000 */
[-C--:B0-----:R-:W-:Y:S02]  /*c2b0*/  FFMA.FTZ R135, R13, -R136.reuse, R181 ;  /* 0x800000880d877223 */ /* 0x081fe400000100b5 */
[----:B------:R-:W-:Y:S02]  /*c2c0*/  FFMA.FTZ R136, R12, -R136, R125 ;  /* 0x800000880c887223 */ /* 0x000fe4000001007d */
[C---:B------:R-:W-:Y:S02]  /*c2d0*/  FMUL.FTZ R159, R88.reuse, R123 ;  /* 0x0000007b589f7220 */ /* 0x040fe40000410000 */
[----:B------:R-:W-:Y:S02]  /*c2e0*/  FMUL.FTZ R161, R88, R130 ;  /* 0x0000008258a17220 */ /* 0x000fe40000410000 */
[----:B------:R-:W-:-:S02]  /*c2f0*/  FMUL.FTZ R138, R134, R158 ;  /* 0x0000009e868a7220 */ /* 0x000fc40000410000 */
[-C--:B------:R-:W-:Y:S02]  /*c300*/  FMUL.FTZ R139, R134, R160.reuse ;  /* 0x000000a0868b7220 */ /* 0x080fe40000410000 */
[C---:B------:R-:W-:Y:S02]  /*c310*/  FMUL.FTZ R140, R136.reuse, R159 ;  /* 0x0000009f888c7220 */ /* 0x040fe40000410000 */
[----:B------:R-:W-:Y:S02]  /*c320*/  FMUL.FTZ R142, R136, R161 ;  /* 0x000000a1888e7220 */ /* 0x000fe40000410000 */
[C---:B------:R-:W-:Y:S02]  /*c330*/  FFMA.FTZ R138, R133.reuse, R160, R138 ;  /* 0x000000a0858a7223 */ /* 0x040fe4000001008a */
[----:B------:R-:W-:Y:S02]  /*c340*/  FFMA.FTZ R139, R133, R158, -R139 ;  /* 0x0000009e858b7223 */ /* 0x000fe4000001088b */
[----:B------:R-:W-:-:S02]  /*c350*/  FFMA.FTZ R157, R141, R236, -R157 ;  /* 0x000000ec8d9d7223 */ /* 0x000fc4000001089d */
[C---:B------:R-:W-:Y:S02]  /*c360*/  FFMA.FTZ R141, R135.reuse, R161, R140 ;  /* 0x000000a1878d7223 */ /* 0x040fe4000001008c */
[----:B------:R-:W-:Y:S02]  /*c370*/  FFMA.FTZ R142, R135, R159, -R142 ;  /* 0x0000009f878e7223 */ /* 0x000fe4000001088e */
[----:B------:R-:W-:Y:S02]  /*c380*/  FADD.FTZ R138, RZ, R138 ;  /* 0x0000008aff8a7221 */ /* 0x000fe40000010000 */
[----:B------:R-:W-:Y:S02]  /*c390*/  FADD.FTZ R139, RZ, R139 ;  /* 0x0000008bff8b7221 */ /* 0x000fe40000010000 */
[----:B------:R-:W-:Y:S02]  /*c3a0*/  FMUL.FTZ R140, R87, R11 ;  /* 0x0000000b578c7220 */ /* 0x000fe40000410000 */
[C---:B------:R-:W-:Y:S01]  /*c3b0*/  FMUL.FTZ R145, R137.reuse, R236 ;  /* 0x000000ec89917220 */ /* 0x040fe20000410000 */
[----:B------:R-:W-:Y:S01]  /*c3c0*/  LEA.HI.SX32 R236, R120, R120, 0x1b ;  /* 0x0000007878ec7211 */ /* 0x000fe200078fdaff */
[----:B------:R-:W-:-:S02]  /*c3d0*/  FFMA.FTZ R137, R137, R164, R143 ;  /* 0x000000a489897223 */ /* 0x000fc4000001008f */
[----:B------:R-:W-:Y:S01]  /*c3e0*/  FADD.FTZ R143, R138, R141 ;  /* 0x0000008d8a8f7221 */ /* 0x000fe20000010000 */
[----:B------:R0:W-:Y:S01]  /*c3f0*/  STS [R234.X4+0x10b4], R145 ;  /* 0x0010b491ea007388 */ /* 0x0001e20000004800 */
[----:B------:R-:W-:Y:S02]  /*c400*/  FADD.FTZ R142, R139, R142 ;  /* 0x0000008e8b8e7221 */ /* 0x000fe40000010000 */
[----:B------:R-:W-:Y:S02]  /*c410*/  FMUL.FTZ R141, R86, R8 ;  /* 0x00000008568d7220 */ /* 0x000fe40000410000 */
[----:B------:R-:W-:Y:S02]  /*c420*/  FFMA.FTZ R139, R10, -R140, R127 ;  /* 0x8000008c0a8b7223 */ /* 0x000fe4000001007f */
[----:B------:R-:W-:Y:S02]  /*c430*/  FMUL.FTZ R162, R87, R121 ;  /* 0x0000007957a27220 */ /* 0x000fe40000410000 */
[----:B------:R-:W-:-:S02]  /*c440*/  FFMA.FTZ R59, R83, R164, R59 ;  /* 0x000000a4533b7223 */ /* 0x000fc4000001003b */
[----:B------:R-:W-:Y:S02]  /*c450*/  FFMA.FTZ R138, R9, -R140, R126 ;  /* 0x8000008c098a7223 */ /* 0x000fe4000001007e */
[-C--:B------:R-:W-:Y:S02]  /*c460*/  FFMA.FTZ R140, R6, -R141.reuse, R128 ;  /* 0x8000008d068c7223 */ /* 0x080fe40000010080 */
[----:B------:R-:W-:Y:S02]  /*c470*/  FMUL.FTZ R164, R87, R122 ;  /* 0x0000007a57a47220 */ /* 0x000fe40000410000 */
[----:B0-----:R-:W-:Y:S02]  /*c480*/  FMUL.FTZ R145, R139, R162 ;  /* 0x000000a28b917220 */ /* 0x001fe40000410000 */
[----:B------:R-:W-:Y:S02]  /*c490*/  FFMA.FTZ R141, R7, -R141, R129 ;  /* 0x8000008d078d7223 */ /* 0x000fe40000010081 */
[----:B------:R-:W-:-:S02]  /*c4a0*/  FMUL.FTZ R163, R86, R69 ;  /* 0x0000004556a37220 */ /* 0x000fc40000410000 */
[----:B------:R-:W-:Y:S02]  /*c4b0*/  FADD.FTZ R44, R165, R44 ;  /* 0x0000002ca52c7221 */ /* 0x000fe40000010000 */
[----:B------:R-:W-:Y:S02]  /*c4c0*/  FMUL.FTZ R167, R139, R164 ;  /* 0x000000a48ba77220 */ /* 0x000fe40000410000 */
[----:B------:R-:W-:Y:S02]  /*c4d0*/  FMUL.FTZ R165, R86, R70 ;  /* 0x0000004656a57220 */ /* 0x000fe40000410000 */
[----:B------:R-:W-:Y:S02]  /*c4e0*/  FFMA.FTZ R144, R138, R164, R145 ;  /* 0x000000a48a907223 */ /* 0x000fe40000010091 */
[----:B------:R-:W-:Y:S02]  /*c4f0*/  FMUL.FTZ R145, R141, R163 ;  /* 0x000000a38d917220 */ /* 0x000fe40000410000 */
[----:B------:R-:W-:-:S02]  /*c500*/  FFMA.FTZ R55, R79, R166, R55 ;  /* 0x000000a64f377223 */ /* 0x000fc40000010037 */
[----:B------:R-:W-:Y:S02]  /*c510*/  FFMA.FTZ R167, R138, R162, -R167 ;  /* 0x000000a28aa77223 */ /* 0x000fe400000108a7 */
[-C--:B------:R-:W-:Y:S02]  /*c520*/  FMUL.FTZ R166, R141, R165.reuse ;  /* 0x000000a58da67220 */ /* 0x080fe40000410000 */
[----:B------:R-:W-:Y:S02]  /*c530*/  FADD.FTZ R143, R143, R144 ;  /* 0x000000908f8f7221 */ /* 0x000fe40000010000 */
[----:B------:R-:W-:Y:S02]  /*c540*/  FADD.FTZ R43, R168, R43 ;  /* 0x0000002ba82b7221 */ /* 0x000fe40000010000 */
[----:B------:R-:W-:Y:S02]  /*c550*/  FFMA.FTZ R144, R140, R165, R145 ;  /* 0x000000a58c907223 */ /* 0x000fe40000010091 */
[----:B------:R-:W-:-:S02]  /*c560*/  FMUL.FTZ R168, R85, R3 ;  /* 0x0000000355a87220 */ /* 0x000fc40000410000 */
[----:B------:R-:W-:Y:S02]  /*c570*/  FADD.FTZ R142, R142, R167 ;  /* 0x000000a78e8e7221 */ /* 0x000fe40000010000 */
[----:B------:R-:W-:Y:S02]  /*c580*/  FFMA.FTZ R145, R140, R163, -R166 ;  /* 0x000000a38c917223 */ /* 0x000fe400000108a6 */
[----:B------:R-:W-:Y:S02]  /*c590*/  FADD.FTZ R166, R143, R144 ;  /* 0x000000908fa67221 */ /* 0x000fe40000010000 */
[----:B------:R-:W-:Y:S02]  /*c5a0*/  FFMA.FTZ R143, R4, -R168, R211 ;  /* 0x800000a8048f7223 */ /* 0x000fe400000100d3 */
[----:B------:R-:W-:Y:S02]  /*c5b0*/  FMUL.FTZ R170, R85, R68 ;  /* 0x0000004455aa7220 */ /* 0x000fe40000410000 */
[----:B------:R-:W-:-:S02]  /*c5c0*/  FMUL.FTZ R169, R84, R0 ;  /* 0x0000000054a97220 */ /* 0x000fc40000410000 */
[----:B------:R-:W-:Y:S02]  /*c5d0*/  FADD.FTZ R167, R142, R145 ;  /* 0x000000918ea77221 */ /* 0x000fe40000010000 */
[----:B------:R-:W-:Y:S02]  /*c5e0*/  FFMA.FTZ R142, R5, -R168, R210 ;  /* 0x800000a8058e7223 */ /* 0x000fe400000100d2 */
[----:B------:R-:W-:Y:S02]  /*c5f0*/  FMUL.FTZ R172, R66, UR35 ;  /* 0x0000002342ac7c20 */ /* 0x000fe40008410000 */
[----:B------:R-:W-:Y:S02]  /*c600*/  FMUL.FTZ R168, R85, R67 ;  /* 0x0000004355a87220 */ /* 0x000fe40000410000 */
[----:B------:R-:W-:Y:S02]  /*c610*/  FMUL.FTZ R145, R143, R170 ;  /* 0x000000aa8f917220 */ /* 0x000fe40000410000 */
[----:B------:R-:W-:-:S02]  /*c620*/  FFMA.FTZ R173, R124, -R169, R213 ;  /* 0x800000a97cad7223 */ /* 0x000fc400000100d5 */
[----:B------:R-:W-:Y:S02]  /*c630*/  FMUL.FTZ R185, R84, R235 ;  /* 0x000000eb54b97220 */ /* 0x000fe40000410000 */
[----:B------:R-:W-:Y:S02]  /*c640*/  FADD.FTZ R42, R171, R42 ;  /* 0x0000002aab2a7221 */ /* 0x000fe40000010000 */
[----:B------:R-:W-:Y:S02]  /*c650*/  FFMA.FTZ R144, R2, -R169, R212 ;  /* 0x800000a902907223 */ /* 0x000fe400000100d4 */
[----:B------:R-:W-:Y:S02]  /*c660*/  FADD.FTZ R47, R186, R47 ;  /* 0x0000002fba2f7221 */ /* 0x000fe40000010000 */
[----:B------:R-:W-:Y:S02]  /*c670*/  FMUL.FTZ R171, R143, R168 ;  /* 0x000000a88fab7220 */ /* 0x000fe40000410000 */
[----:B------:R-:W-:-:S02]  /*c680*/  FFMA.FTZ R184, R235, UR34, -R172 ;  /* 0x00000022ebb87c23 */ /* 0x000fc400080108ac */
[----:B------:R-:W-:Y:S02]  /*c690*/  FFMA.FTZ R169, R142, R168, R145 ;  /* 0x000000a88ea97223 */ /* 0x000fe40000010091 */
[----:B------:R-:W-:Y:S02]  /*c6a0*/  FMUL.FTZ R183, R84, R66 ;  /* 0x0000004254b77220 */ /* 0x000fe40000410000 */
[C---:B------:R-:W-:Y:S02]  /*c6b0*/  FMUL.FTZ R186, R173.reuse, R185 ;  /* 0x000000b9adba7220 */ /* 0x040fe40000410000 */
[----:B------:R-:W-:Y:S01]  /*c6c0*/  FFMA.FTZ R172, R142, R170, -R171 ;  /* 0x000000aa8eac7223 */ /* 0x000fe200000108ab */
[----:B------:R-:W-:Y:S01]  /*c6d0*/  IADD3 R171, R120, 0x140, RZ ;  /* 0x0000014078ab7810 */ /* 0x000fe20007ffe0ff */
[----:B------:R-:W-:Y:S02]  /*c6e0*/  FMUL.FTZ R145, R173, R184 ;  /* 0x000000b8ad917220 */ /* 0x000fe40000410000 */
[----:B------:R-:W-:-:S02]  /*c6f0*/  FADD.FTZ R166, R166, R169 ;  /* 0x000000a9a6a67221 */ /* 0x000fc40000010000 */
[-C--:B------:R-:W-:Y:S02]  /*c700*/  FMUL.FTZ R173, R173, R183.reuse ;  /* 0x000000b7adad7220 */ /* 0x080fe40000410000 */
[C---:B------:R-:W-:Y:S02]  /*c710*/  FFMA.FTZ R169, R144.reuse, R183, R186 ;  /* 0x000000b790a97223 */ /* 0x040fe400000100ba */
[----:B------:R-:W-:Y:S02]  /*c720*/  FADD.FTZ R167, R167, R172 ;  /* 0x000000aca7a77221 */ /* 0x000fe40000010000 */
[----:B------:R-:W-:Y:S01]  /*c730*/  FFMA.FTZ R172, R144, R185, -R173 ;  /* 0x000000b990ac7223 */ /* 0x000fe200000108ad */
[----:B------:R-:W-:Y:S01]  /*c740*/  IADD3 R173, R120, 0x160, RZ ;  /* 0x0000016078ad7810 */ /* 0x000fe20007ffe0ff */
[----:B------:R-:W-:Y:S01]  /*c750*/  FADD.FTZ R169, R166, R169 ;  /* 0x000000a9a6a97221 */ /* 0x000fe20000010000 */
[----:B------:R-:W-:Y:S01]  /*c760*/  LEA.HI.SX32 R166, R191, R120, 0x1b ;  /* 0x00000078bfa67211 */ /* 0x000fe200078fdaff */
[----:B------:R-:W-:-:S02]  /*c770*/  FADD.FTZ R172, R167, R172 ;  /* 0x000000aca7ac7221 */ /* 0x000fc40000010000 */
[----:B------:R-:W-:Y:S02]  /*c780*/  FADD.FTZ R169, R169, R150 ;  /* 0x00000096a9a97221 */ /* 0x000fe40000010000 */
[----:B------:R-:W-:Y:S02]  /*c790*/  FADD.FTZ R172, R172, R157 ;  /* 0x0000009dacac7221 */ /* 0x000fe40000010000 */
[----:B------:R-:W-:Y:S01]  /*c7a0*/  FADD.FTZ R148, R169, R148 ;  /* 0x00000094a9947221 */ /* 0x000fe20000010000 */
[----:B------:R-:W-:Y:S01]  /*c7b0*/  IADD3 R169, R120, 0x120, RZ ;  /* 0x0000012078a97810 */ /* 0x000fe20007ffe0ff */
[----:B------:R-:W-:Y:S01]  /*c7c0*/  FADD.FTZ R149, R172, R149 ;  /* 0x00000095ac957221 */ /* 0x000fe20000010000 */
[-C--:B------:R-:W-:Y:S01]  /*c7d0*/  LEA.HI.SX32 R172, R203, R120.reuse, 0x1b ;  /* 0x00000078cbac7211 */ /* 0x080fe200078fdaff */
[----:B------:R-:W-:Y:S01]  /*c7e0*/  FADD.FTZ R155, R148, R155 ;  /* 0x0000009b949b7221 */ /* 0x000fe20000010000 */
[----:B------:R-:W-:Y:S01]  /*c7f0*/  LEA.HI.SX32 R148, R252, R120, 0x1b ;  /* 0x00000078fc947211 */ /* 0x000fe200078fdaff */
[----:B------:R-:W-:-:S02]  /*c800*/  FADD.FTZ R156, R149, R156 ;  /* 0x0000009c959c7221 */ /* 0x000fc40000010000 */
[----:B------:R-:W-:Y:S02]  /*c810*/  FADD.FTZ R154, R155, R154 ;  /* 0x0000009a9b9a7221 */ /* 0x000fe40000010000 */
[----:B------:R-:W-:Y:S02]  /*c820*/  FADD.FTZ R149, R156, R153 ;  /* 0x000000999c957221 */ /* 0x000fe40000010000 */
[----:B------:R-:W-:Y:S02]  /*c830*/  FADD.FTZ R151, R154, R151 ;  /* 0x000000979a977221 */ /* 0x000fe40000010000 */
[----:B------:R-:W-:Y:S01]  /*c840*/  FMUL.FTZ R157, R3, R170 ;  /* 0x000000aa039d7220 */ /* 0x000fe20000410000 */
[-C--:B------:R-:W-:Y:S01]  /*c850*/  LEA.HI.SX32 R170, R199, R120.reuse, 0x1b ;  /* 0x00000078c7aa7211 */ /* 0x080fe200078fdaff */
[----:B------:R-:W-:Y:S02]  /*c860*/  FADD.FTZ R149, R149, R152 ;  /* 0x0000009895957221 */ /* 0x000fe40000010000 */
[----:B------:R-:W-:Y:S01]  /*c870*/  FADD.FTZ R151, R151, R178 ;  /* 0x000000b297977221 */ /* 0x000fe20000010000 */
[----:B------:R0:W-:Y:S01]  /*c880*/  STS [R234.X4+0x10a4], R157 ;  /* 0x0010a49dea007388 */ /* 0x0001e20000004800 */
[----:B------:R-:W-:Y:S01]  /*c890*/  FADD.FTZ R182, R149, R182 ;  /* 0x000000b695b67221 */ /* 0x000fe20000010000 */
[----:B------:R-:W-:Y:S01]  /*c8a0*/  LEA.HI.SX32 R178, R241, R120, 0x1b ;  /* 0x00000078f1b27211 */ /* 0x000fe200078fdaff */
[----:B------:R-:W-:-:S02]  /*c8b0*/  FMUL.FTZ R183, R0, R183 ;  /* 0x000000b700b77220 */ /* 0x000fc40000410000 */
[----:B------:R-:W-:Y:S02]  /*c8c0*/  FMUL.FTZ R185, R0, R185 ;  /* 0x000000b900b97220 */ /* 0x000fe40000410000 */
[----:B------:R-:W-:Y:S01]  /*c8d0*/  FMUL.FTZ R167, R3, R168 ;  /* 0x000000a803a77220 */ /* 0x000fe20000410000 */
[----:B------:R1:W-:Y:S01]  /*c8e0*/  STS [R234.X4+0x10a8], R183 ;  /* 0x0010a8b7ea007388 */ /* 0x0003e20000004800 */
[C---:B------:R-:W-:Y:S01]  /*c8f0*/  FMUL.FTZ R165, R8.reuse, R165 ;  /* 0x000000a508a57220 */ /* 0x040fe20000410000 */
[-C--:B------:R-:W-:Y:S01]  /*c900*/  LEA.HI.SX32 R168, R195, R120.reuse, 0x1b ;  /* 0x00000078c3a87211 */ /* 0x080fe200078fdaff */
        /* <DEDUP_REMOVED lines=9> */
[----:B------:R1:W-:Y:S01]  /*c9a0*/  STS [R234.X4+0x1098], R165 ;  /* 0x001098a5ea007388 */ /* 0x0003e20000004800 */
[----:B------:R-:W-:Y:S01]  /*c9b0*/  FMUL.FTZ R159, R14, R159 ;  /* 0x0000009f0e9f7220 */ /* 0x000fe20000410000 */
[C---:B0-----:R-:W-:Y:S01]  /*c9c0*/  IADD3 R185, R120.reuse, 0x1e0, RZ ;  /* 0x000001e078b97810 */ /* 0x041fe20007ffe0ff */
[C---:B------:R-:W-:Y:S01]  /*c9d0*/  FMUL.FTZ R149, R15.reuse, R160 ;  /* 0x000000a00f957220 */ /* 0x040fe20000410000 */
[----:B------:R-:W-:Y:S01]  /*c9e0*/  STS [R234.X4+0x109c], R163 ;  /* 0x00109ca3ea007388 */ /* 0x000fe20000004800 */
[----:B------:R-:W-:Y:S01]  /*c9f0*/  FMUL.FTZ R151, R15, R158 ;  /* 0x0000009e0f977220 */ /* 0x000fe20000410000 */
[----:B--2---:R-:W-:Y:S01]  /*ca00*/  IADD3 R167, R120, 0x100, RZ ;  /* 0x0000010078a77810 */ /* 0x004fe20007ffe0ff */
[----:B------:R-:W-:Y:S01]  /*ca10*/  FADD.FTZ R157, R157, R174 ;  /* 0x000000ae9d9d7221 */ /* 0x000fe20000010000 */
[----:B------:R0:W-:Y:S01]  /*ca20*/  STS [R234.X4+0x1090], R153 ;  /* 0x00109099ea007388 */ /* 0x0001e20000004800 */
[----:B------:R-:W-:Y:S01]  /*ca30*/  FADD.FTZ R182, R182, R177 ;  /* 0x000000b1b6b67221 */ /* 0x000fe20000010000 */
[----:B-1----:R-:W-:Y:S01]  /*ca40*/  IADD3 R165, R120, 0xe0, RZ ;  /* 0x000000e078a57810 */ /* 0x002fe20007ffe0ff */
[----:B------:R-:W-:Y:S01]  /*ca50*/  FADD.FTZ R146, R157, R146 ;  /* 0x000000929d927221 */ /* 0x000fe20000010000 */
[----:B------:R1:W-:Y:S01]  /*ca60*/  STS [R234.X4+0x1094], R155 ;  /* 0x0010949bea007388 */ /* 0x0003e20000004800 */
[----:B------:R-:W-:Y:S01]  /*ca70*/  FADD.FTZ R182, R182, R175 ;  /* 0x000000afb6b67221 */ /* 0x000fe20000010000 */
[----:B------:R-:W-:Y:S01]  /*ca80*/  IADD3 R157, R120, 0x60, RZ ;  /* 0x00000060789d7810 */ /* 0x000fe20007ffe0ff */
[----:B------:R-:W-:Y:S01]  /*ca90*/  FADD.FTZ R46, R189, R46 ;  /* 0x0000002ebd2e7221 */ /* 0x000fe20000010000 */
[----:B------:R2:W-:Y:S01]  /*caa0*/  STS [R234.X4+0x1088], R161 ;  /* 0x001088a1ea007388 */ /* 0x0005e20000004800 */
[----:B------:R-:W-:Y:S01]  /*cab0*/  FFMA.FTZ R50, R74, R197, R50 ;  /* 0x000000c54a327223 */ /* 0x000fe20000010032 */
[----:B0-----:R-:W-:Y:S01]  /*cac0*/  IADD3 R153, R120, 0x20, RZ ;  /* 0x0000002078997810 */ /* 0x001fe20007ffe0ff */
[----:B------:R-:W-:Y:S01]  /*cad0*/  FFMA.FTZ R125, -R32, R125, -RZ ;  /* 0x0000007d207d7223 */ /* 0x000fe200000109ff */
[----:B------:R0:W-:Y:S01]  /*cae0*/  STS [R234.X4+0x108c], R159 ;  /* 0x00108c9fea007388 */ /* 0x0001e20000004800 */
[C---:B------:R-:W-:Y:S01]  /*caf0*/  IADD3 R163, R120.reuse, 0xc0, RZ ;  /* 0x000000c078a37810 */ /* 0x040fe20007ffe0ff */
[----:B------:R-:W-:Y:S01]  /*cb00*/  FFMA.FTZ R51, R75, R198, R51 ;  /* 0x000000c64b337223 */ /* 0x000fe20000010033 */
[C---:B-1----:R-:W-:Y:S01]  /*cb10*/  IADD3 R155, R120.reuse, 0x40, RZ ;  /* 0x00000040789b7810 */ /* 0x042fe20007ffe0ff */
[----:B------:R1:W-:Y:S01]  /*cb20*/  STS [R234.X4+0x1080], R149 ;  /* 0x00108095ea007388 */ /* 0x0003e20000004800 */
[C---:B------:R-:W-:Y:S01]  /*cb30*/  IADD3 R175, R120.reuse, 0x180, RZ ;  /* 0x0000018078af7810 */ /* 0x040fe20007ffe0ff */
[----:B------:R-:W-:Y:S01]  /*cb40*/  FFMA.FTZ R53, R77, R190, R53 ;  /* 0x000000be4d357223 */ /* 0x000fe20000010035 */
[C---:B--2---:R-:W-:Y:S01]  /*cb50*/  IADD3 R161, R120.reuse, 0x80, RZ ;  /* 0x0000008078a17810 */ /* 0x044fe20007ffe0ff */
[----:B------:R2:W-:Y:S01]  /*cb60*/  STS [R234.X4+0x1084], R151 ;  /* 0x00108497ea007388 */ /* 0x0005e20000004800 */
[----:B------:R-:W-:Y:S01]  /*cb70*/  IADD3 R177, R120, 0x1a0, RZ ;  /* 0x000001a078b17810 */ /* 0x000fe20007ffe0ff */
[----:B------:R-:W-:Y:S01]  /*cb80*/  FADD.FTZ R147, R182, R147 ;  /* 0x00000093b6937221 */ /* 0x000fe20000010000 */
[C---:B0-----:R-:W-:Y:S01]  /*cb90*/  IADD3 R159, R120.reuse, 0xa0, RZ ;  /* 0x000000a0789f7810 */ /* 0x041fe20007ffe0ff */
[----:B------:R-:W-:Y:S01]  /*cba0*/  BAR.SYNC.DEFER_BLOCKING 0x0 ;  /* 0x0000000000007b1d */ /* 0x000fe20000010000 */
[C---:B------:R-:W-:Y:S01]  /*cbb0*/  IADD3 R189, R120.reuse, 0x240, RZ ;  /* 0x0000024078bd7810 */ /* 0x040fe20007ffe0ff */
[----:B------:R-:W-:Y:S01]  /*cbc0*/  FFMA.FTZ R238, -R33, R180, -RZ ;  /* 0x000000b421ee7223 */ /* 0x000fe200000109ff */
[----:B------:R-:W-:Y:S01]  /*cbd0*/  IADD3 R197, R120, 0x2c0, RZ ;  /* 0x000002c078c57810 */ /* 0x000fe20007ffe0ff */
[----:B------:R-:W-:Y:S01]  /*cbe0*/  FMUL.FTZ R240, R32, R181 ;  /* 0x000000b520f07220 */ /* 0x000fe20000410000 */
[-C--:B-1----:R-:W-:Y:S01]  /*cbf0*/  LEA.HI.SX32 R149, R153, R120.reuse, 0x1b ;  /* 0x0000007899957211 */ /* 0x082fe200078fdaff */
[----:B------:R-:W-:Y:S01]  /*cc00*/  FFMA.FTZ R211, -R29, R211, -RZ ;  /* 0x000000d31dd37223 */ /* 0x000fe200000109ff */
[-C--:B------:R-:W-:Y:S01]  /*cc10*/  LEA.HI.SX32 R150, R155, R120.reuse, 0x1b ;  /* 0x000000789b967211 */ /* 0x080fe200078fdaff */
[----:B------:R-:W-:Y:S01]  /*cc20*/  FFMA.FTZ R213, -R28, R213, -RZ ;  /* 0x000000d51cd57223 */ /* 0x000fe200000109ff */
[-C--:B--2---:R-:W-:Y:S01]  /*cc30*/  LEA.HI.SX32 R151, R157, R120.reuse, 0x1b ;  /* 0x000000789d977211 */ /* 0x084fe200078fdaff */
[----:B------:R-:W-:Y:S01]  /*cc40*/  FFMA.FTZ R127, -R31, R127, -RZ ;  /* 0x0000007f1f7f7223 */ /* 0x000fe200000109ff */
[-C--:B------:R-:W-:Y:S01]  /*cc50*/  LEA.HI.SX32 R152, R161, R120.reuse, 0x1b ;  /* 0x00000078a1987211 */ /* 0x080fe200078fdaff */
[----:B------:R-:W-:Y:S01]  /*cc60*/  FFMA.FTZ R129, -R30, R129, -RZ ;  /* 0x000000811e817223 */ /* 0x000fe200000109ff */
[-C--:B------:R-:W-:Y:S01]  /*cc70*/  LEA.HI.SX32 R153, R159, R120.reuse, 0x1b ;  /* 0x000000789f997211 */ /* 0x080fe200078fdaff */
[----:B------:R-:W-:Y:S01]  /*cc80*/  FFMA.FTZ R219, -R25, R219, -RZ ;  /* 0x000000db19db7223 */ /* 0x000fe200000109ff */
[-C--:B------:R-:W-:Y:S01]  /*cc90*/  LEA.HI.SX32 R154, R163, R120.reuse, 0x1b ;  /* 0x00000078a39a7211 */ /* 0x080fe200078fdaff */
[----:B------:R-:W-:Y:S01]  /*cca0*/  FFMA.FTZ R217, -R26, R217, -RZ ;  /* 0x000000d91ad97223 */ /* 0x000fe200000109ff */
[-C--:B------:R-:W-:Y:S01]  /*ccb0*/  LEA.HI.SX32 R155, R165, R120.reuse, 0x1b ;  /* 0x00000078a59b7211 */ /* 0x080fe200078fdaff */
[----:B------:R-:W-:Y:S01]  /*ccc0*/  FFMA.FTZ R221, -R24, R221, -RZ ;  /* 0x000000dd18dd7223 */ /* 0x000fe200000109ff */
        /* <DEDUP_REMOVED lines=34> */
[----:B------:R-:W0:Y:S01]  /*cef0*/  LDS R186, [R156.X4+0x1480] ;  /* 0x001480009cba7984 */ /* 0x000e220000004800 */
[----:B------:R-:W-:-:S02]  /*cf00*/  FFMA.FTZ R233, -R18, R233, -RZ ;  /* 0x000000e912e97223 */ /* 0x000fc400000109ff */
[----:B------:R-:W-:Y:S01]  /*cf10*/  FMUL.FTZ R212, R130, UR35 ;  /* 0x0000002382d47c20 */ /* 0x000fe20008410000 */
[----:B------:R-:W0:Y:S03]  /*cf20*/  LDS R179, [R149.X4+0x1100] ;  /* 0x0011000095b37984 */ /* 0x000e260000004800 */
        /* <DEDUP_REMOVED lines=33> */
[----:B------:R-:W-:Y:S02]  /*d140*/  FMUL.FTZ R220, R70, UR35 ;  /* 0x0000002346dc7c20 */ /* 0x000fe40008410000 */
[----:B-----5:R-:W-:Y:S01]  /*d150*/  FMUL.FTZ R213, R22, R224 ;  /* 0x000000e016d57220 */ /* 0x020fe20000410000 */
[----:B------:R5:W-:Y:S01]  /*d160*/  STS [R234.X4+0x211c], R129 ;  /* 0x00211c81ea007388 */ /* 0x000be20000004800 */
[----:B------:R-:W-:Y:S02]  /*d170*/  FFMA.FTZ R220, R69, UR34, -R220 ;  /* 0x0000002245dc7c23 */ /* 0x000fe400080108dc */
[----:B-1----:R-:W-:Y:S01]  /*d180*/  FMUL.FTZ R125, R23, R222 ;  /* 0x000000de177d7220 */ /* 0x002fe20000410000 */
[----:B------:R1:W-:Y:S01]  /*d190*/  STS [R234.X4+0x2148], R211 ;  /* 0x002148d3ea007388 */ /* 0x0003e20000004800 */
[----:B------:R-:W-:Y:S02]  /*d1a0*/  FMUL.FTZ R222, R122, UR35 ;  /* 0x000000237ade7c20 */ /* 0x000fe40008410000 */
[----:B--2---:R-:W-:Y:S01]  /*d1b0*/  FMUL.FTZ R127, R26, R216 ;  /* 0x000000d81a7f7220 */ /* 0x004fe20000410000 */
[----:B------:R2:W-:Y:S01]  /*d1c0*/  STS [R234.X4+0x2150], R125 ;  /* 0x0021507dea007388 */ /* 0x0005e20000004800 */
[----:B------:R-:W-:-:S02]  /*d1d0*/  FMUL.FTZ R216, R124, R235 ;  /* 0x000000eb7cd87220 */ /* 0x000fc40000410000 */
[----:B-----5:R-:W-:Y:S01]  /*d1e0*/  FMUL.FTZ R129, R25, R218 ;  /* 0x000000da19817220 */ /* 0x020fe20000410000 */
[----:B------:R5:W-:Y:S01]  /*d1f0*/  STS [R234.X4+0x2158], R213 ;  /* 0x002158d5ea007388 */ /* 0x000be20000004800 */
[----:B------:R-:W-:Y:S02]  /*d200*/  FMUL.FTZ R124, R68, UR35 ;  /* 0x00000023447c7c20 */ /* 0x000fe40008410000 */
[----:B-1----:R-:W-:Y:S01]  /*d210*/  FMUL.FTZ R211, R19, R230 ;  /* 0x000000e613d37220 */ /* 0x002fe20000410000 */
[----:B------:R1:W-:Y:S01]  /*d220*/  STS [R234.X4+0x2138], R127 ;  /* 0x0021387fea007388 */ /* 0x0003e20000004800 */
[----:B------:R-:W-:Y:S01]  /*d230*/  FFMA.FTZ R222, R121, UR34, -R222 ;  /* 0x0000002279de7c23 */ /* 0x000fe200080108de */
[----:B--2---:R-:W-:Y:S02]  /*d240*/  MOV R125, UR28 ;  /* 0x0000001c007d7c02 */ /* 0x004fe40008000f00 */
[----:B------:R2:W-:Y:S02]  /*d250*/  STS [R234.X4+0x2140], R129 ;  /* 0x00214081ea007388 */ /* 0x0005e40000004800 */
[----:B------:R-:W-:Y:S01]  /*d260*/  LEA R210, R125, -R120, 0x1 ;  /* 0x800000787dd27211 */ /* 0x000fe200078e08ff */
[----:B-----5:R-:W-:Y:S01]  /*d270*/  FMUL.FTZ R213, R18, R232 ;  /* 0x000000e812d57220 */ /* 0x020fe20000410000 */
[----:B------:R5:W-:Y:S01]  /*d280*/  STS [R234.X4+0x2144], R219 ;  /* 0x002144dbea007388 */ /* 0x000be20000004800 */
[----:B------:R-:W-:Y:S01]  /*d290*/  FMUL.FTZ R125, R67, UR35 ;  /* 0x00000023437d7c20 */ /* 0x000fe20008410000 */
[----:B------:R-:W-:Y:S01]  /*d2a0*/  ISETP.GE.AND P0, PT, R210, 0x1, PT ;  /* 0x00000001d200780c */ /* 0x000fe20003f06270 */
[----:B-1----:R-:W-:Y:S01]  /*d2b0*/  FMUL.FTZ R127, R21, R226 ;  /* 0x000000e2157f7220 */ /* 0x002fe20000410000 */
[----:B------:R1:W-:Y:S01]  /*d2c0*/  STS [R234.X4+0x213c], R217 ;  /* 0x00213cd9ea007388 */ /* 0x0003e20000004800 */
[----:B------:R-:W-:-:S02]  /*d2d0*/  FFMA.FTZ R218, R68, UR34, -R125 ;  /* 0x0000002244da7c23 */ /* 0x000fc4000801087d */
[----:B--2---:R-:W-:Y:S01]  /*d2e0*/  FMUL.FTZ R129, R20, R228 ;  /* 0x000000e414817220 */ /* 0x004fe20000410000 */
[----:B------:R2:W-:Y:S01]  /*d2f0*/  STS [R234.X4+0x214c], R221 ;  /* 0x00214cddea007388 */ /* 0x0005e20000004800 */
[----:B------:R-:W-:Y:S02]  /*d300*/  FMUL.FTZ R125, R131, UR35 ;  /* 0x00000023837d7c20 */ /* 0x000fe40008410000 */
[----:B-----5:R-:W-:Y:S01]  /*d310*/  FFMA.FTZ R219, R67, UR34, R124 ;  /* 0x0000002243db7c23 */ /* 0x020fe2000801007c */
[----:B------:R5:W-:Y:S01]  /*d320*/  STS [R234.X4+0x2170], R211 ;  /* 0x002170d3ea007388 */ /* 0x000be20000004800 */
[C---:B------:R-:W-:Y:S02]  /*d330*/  FMUL.FTZ R124, R132.reuse, UR35 ;  /* 0x00000023847c7c20 */ /* 0x040fe40008410000 */
[----:B-1----:R-:W-:Y:S01]  /*d340*/  FMUL.FTZ R217, R235, UR35 ;  /* 0x00000023ebd97c20 */ /* 0x002fe20008410000 */
[----:B------:R1:W-:Y:S01]  /*d350*/  STS [R234.X4+0x2178], R213 ;  /* 0x002178d5ea007388 */ /* 0x0003e20000004800 */
[----:B------:R-:W-:-:S02]  /*d360*/  FFMA.FTZ R214, R132, UR34, -R125 ;  /* 0x0000002284d67c23 */ /* 0x000fc4000801087d */
[----:B--2---:R-:W-:Y:S01]  /*d370*/  FMUL.FTZ R221, R69, UR35 ;  /* 0x0000002345dd7c20 */ /* 0x004fe20008410000 */
[----:B------:R-:W-:Y:S01]  /*d380*/  STS [R234.X4+0x2104], R238 ;  /* 0x002104eeea007388 */ /* 0x000fe20000004800 */
[----:B------:R-:W-:Y:S02]  /*d390*/  FFMA.FTZ R217, R66, UR34, R217 ;  /* 0x0000002242d97c23 */ /* 0x000fe400080100d9 */
[----:B-----5:R-:W-:Y:S01]  /*d3a0*/  FMUL.FTZ R211, R121, UR35 ;  /* 0x0000002379d37c20 */ /* 0x020fe20008410000 */
[----:B------:R-:W-:Y:S01]  /*d3b0*/  STS [R234.X4+0x2108], R240 ;  /* 0x002108f0ea007388 */ /* 0x000fe20000004800 */
[----:B------:R-:W-:Y:S02]  /*d3c0*/  FFMA.FTZ R221, R70, UR34, R221 ;  /* 0x0000002246dd7c23 */ /* 0x000fe400080100dd */
[----:B-1----:R-:W-:Y:S01]  /*d3d0*/  FMUL.FTZ R213, R123, UR35 ;  /* 0x000000237bd57c20 */ /* 0x002fe20008410000 */
[----:B------:R-:W-:Y:S01]  /*d3e0*/  STS [R234.X4+0x2110], R241 ;  /* 0x002110f1ea007388 */ /* 0x000fe20000004800 */
[----:B------:R-:W-:-:S02]  /*d3f0*/  FFMA.FTZ R211, R122, UR34, R211 ;  /* 0x000000227ad37c23 */ /* 0x000fc400080100d3 */
[----:B------:R-:W-:Y:S01]  /*d400*/  FFMA.FTZ R213, R130, UR34, R213 ;  /* 0x0000002282d57c23 */ /* 0x000fe200080100d5 */
        /* <DEDUP_REMOVED lines=15> */
[----:B0-234-:R-:W-:Y:S01]  /*d500*/  ULDC.64 UR32, c[0x0][0x298] ;  /* 0x0000a60000207ab9 */ /* 0x01dfe20000000a00 */
[----:B------:R-:W-:Y:S01]  /*d510*/  MOV R129, UR7 ;  /* 0x0000000700817c02 */ /* 0x000fe20008000f00 */
[----:B------:R-:W-:Y:S01]  /*d520*/  ULDC.64 UR34, c[0x0][0x2a0] ;  /* 0x0000a80000227ab9 */ /* 0x000fe20000000a00 */
[----:B------:R-:W0:Y:S01]  /*d530*/  LDS R223, [R236.X4+0x2100] ;  /* 0x00210000ecdf7984 */ /* 0x000e220000004800 */
[----:B------:R-:W-:-:S02]  /*d540*/  USHF.R.U64 UR41, UR32, 0x1, UR33 ;  /* 0x0000000120297899 */ /* 0x000fc40008001221 */
[----:B------:R-:W-:Y:S02]  /*d550*/  UIMAD UR32, UR15, UR34, URZ ;  /* 0x000000220f2072a4 */ /* 0x000fe4000f8e023f */
[----:B------:R-:W-:Y:S02]  /*d560*/  UIMAD.WIDE.U32 UR46, UR14, UR34, URZ ;  /* 0x000000220e2e72a5 */ /* 0x000fe4000f8e003f */
[----:B------:R-:W-:Y:S02]  /*d570*/  ULEA UR34, UR26, 0xfffffc00, 0xa ;  /* 0xfffffc001a227891 */ /* 0x000fe4000f8e503f */
[----:B------:R-:W-:Y:S02]  /*d580*/  USHF.R.U32.HI UR48, URZ, 0x1, UR33 ;  /* 0x000000013f307899 */ /* 0x000fe40008011621 */
[----:B------:R-:W-:Y:S02]  /*d590*/  UIMAD UR35, UR14, UR35, UR32 ;  /* 0x000000230e2372a4 */ /* 0x000fe4000f8e0220 */
[----:B------:R-:W-:Y:S01]  /*d5a0*/  UIMAD UR48, UR48, UR12, URZ ;  /* 0x0000000c303072a4 */ /* 0x000fe2000f8e023f */
[----:B------:R-:W-:Y:S01]  /*d5b0*/  IADD3 R126, P0, R120, UR34, RZ ;  /* 0x00000022787e7c10 */ /* 0x000fe2000ff1e0ff */
[----:B------:R-:W-:Y:S01]  /*d5c0*/  ULDC.64 UR32, c[0x0][0x2b0] ;  /* 0x0000ac0000207ab9 */ /* 0x000fe20000000a00 */
[----:B------:R-:W-:Y:S01]  /*d5d0*/  MOV R124, UR34 ;  /* 0x00000022007c7c02 */ /* 0x000fe20008000f00 */
[----:B------:R-:W-:-:S02]  /*d5e0*/  UIMAD UR32, UR40, UR32, URZ ;  /* 0x00000020282072a4 */ /* 0x000fc4000f8e023f */
[----:B------:R-:W-:Y:S01]  /*d5f0*/  UIADD3 UR47, UR47, UR35, URZ ;  /* 0x000000232f2f7290 */ /* 0x000fe2000fffe03f */
[----:B------:R-:W-:Y:S01]  /*d600*/  LEA.HI.X.SX32 R127, R124, RZ, 0x1, P0 ;  /* 0x000000ff7c7f7211 */ /* 0x000fe200000f0eff */
[----:B------:R-:W-:Y:S02]  /*d610*/  UIMAD UR34, UR13, UR41, UR48 ;  /* 0x000000290d2272a4 */ /* 0x000fe4000f8e0230 */
[----:B------:R-:W-:Y:S02]  /*d620*/  UIMAD.WIDE.U32 UR46, UR12, UR41, UR46 ;  /* 0x000000290c2e72a5 */ /* 0x000fe4000f8e002e */
[----:B------:R-:W-:Y:S01]  /*d630*/  UIMAD UR35, UR7, UR33, UR32 ;  /* 0x00000021072372a4 */ /* 0x000fe2000f8e0220 */
[----:B------:R-:W-:Y:S01]  /*d640*/  IMAD.WIDE.U32 R128, R129, c[0x0][0x2b0], R126 ;  /* 0x0000ac0081807a25 */ /* 0x000fe200078e007e */
[----:B------:R-:W-:Y:S02]  /*d650*/  UIADD3 UR34, UR47, UR34, URZ ;  /* 0x000000222f227290 */ /* 0x000fe4000fffe03f */
[----:B------:R-:W-:-:S02]  /*d660*/  ULDC.64 UR32, c[0x0][0x318] ;  /* 0x0000c60000207ab9 */ /* 0x000fc40000000a00 */
[----:B------:R-:W-:Y:S01]  /*d670*/  ULEA UR32, UP0, UR46, UR32, 0x3 ;  /* 0x000000202e207291 */ /* 0x000fe2000f80183f */
[----:B------:R-:W-:Y:S02]  /*d680*/  IADD3 R125, R129, UR35, RZ ;  /* 0x00000023817d7c10 */ /* 0x000fe4000fffe0ff */
[----:B------:R-:W-:Y:S01]  /*d690*/  MOV R129, UR7 ;  /* 0x0000000700817c02 */ /* 0x000fe20008000f00 */
[----:B------:R-:W-:Y:S02]  /*d6a0*/  ULEA.HI.X UR33, UR46, UR33, UR34, 0x3, UP0 ;  /* 0x000000212e217291 */ /* 0x000fe400080f1c22 */
[C---:B------:R-:W-:Y:S01]  /*d6b0*/  LEA R124, P0, R128.reuse, UR32, 0x2 ;  /* 0x00000020807c7c11 */ /* 0x040fe2000f8010ff */
[----:B------:R-:W-:Y:S01]  /*d6c0*/  ULDC.64 UR34, c[0x0][0x2c0] ;  /* 0x0000b00000227ab9 */ /* 0x000fe20000000a00 */
[----:B------:R-:W-:Y:S01]  /*d6d0*/  IMAD.WIDE.U32 R126, R129, c[0x0][0x2d0], R126 ;  /* 0x0000b400817e7a25 */ /* 0x000fe200078e007e */
[----:B------:R-:W-:Y:S01]  /*d6e0*/  UIMAD UR41, UR15, UR34, URZ ;  /* 0x000000220f2972a4 */ /* 0x000fe2000f8e023f */
[----:B------:R-:W-:Y:S01]  /*d6f0*/  LEA.HI.X R125, R128, UR33, R125, 0x2, P0 ;  /* 0x00000021807d7c11 */ /* 0x000fe200080f147d */
[----:B------:R-:W-:-:S02]  /*d700*/  ULDC.64 UR32, c[0x0][0x2b8] ;  /* 0x0000ae0000207ab9 */ /* 0x000fc40000000a00 */
[----:B------:R-:W-:Y:S02]  /*d710*/  UIMAD.WIDE.U32 UR46, UR14, UR34, URZ ;  /* 0x000000220e2e72a5 */ /* 0x000fe4000f8e003f */
[----:B------:R-:W-:Y:S01]  /*d720*/  UIMAD UR35, UR14, UR35, UR41 ;  /* 0x000000230e2372a4 */ /* 0x000fe2000f8e0229 */
[----:B------:R1:W-:Y:S01]  /*d730*/  RED.E.ADD.F32.FTZ.RN.STRONG.GPU [R124.64], R237 ;  /* 0x000000ed7c00798e */ /* 0x0003e2000c10e7aa */
[----:B------:R-:W-:Y:S02]  /*d740*/  USHF.R.U32.HI UR48, URZ, 0x1, UR33 ;  /* 0x000000013f307899 */ /* 0x000fe40008011621 */
[----:B------:R-:W-:Y:S02]  /*d750*/  USHF.R.U64 UR41, UR32, 0x1, UR33 ;  /* 0x0000000120297899 */ /* 0x000fe40008001221 */
[----:B------:R-:W-:Y:S02]  /*d760*/  UIMAD UR48, UR48, UR12, URZ ;  /* 0x0000000c303072a4 */ /* 0x000fe4000f8e023f */
[----:B------:R-:W-:-:S02]  /*d770*/  ULDC.64 UR32, c[0x0][0x2d0] ;  /* 0x0000b40000207ab9 */ /* 0x000fc40000000a00 */
[----:B------:R-:W-:Y:S02]  /*d780*/  UIMAD UR32, UR40, UR32, URZ ;  /* 0x00000020282072a4 */ /* 0x000fe4000f8e023f */
[----:B------:R-:W-:Y:S02]  /*d790*/  UIADD3 UR35, UR47, UR35, URZ ;  /* 0x000000232f237290 */ /* 0x000fe4000fffe03f */
[----:B------:R-:W-:Y:S02]  /*d7a0*/  UMOV UR34, UR46 ;  /* 0x0000002e00227c82 */ /* 0x000fe40008000000 */
[----:B------:R-:W-:Y:S02]  /*d7b0*/  UIMAD UR48, UR13, UR41, UR48 ;  /* 0x000000290d3072a4 */ /* 0x000fe4000f8e0230 */
[----:B------:R-:W-:Y:S02]  /*d7c0*/  UIMAD.WIDE.U32 UR34, UR12, UR41, UR34 ;  /* 0x000000290c2272a5 */ /* 0x000fe4000f8e0022 */
[----:B------:R-:W-:-:S02]  /*d7d0*/  UIMAD UR41, UR7, UR33, UR32 ;  /* 0x00000021072972a4 */ /* 0x000fc4000f8e0220 */
[----:B------:R-:W-:Y:S02]  /*d7e0*/  UIADD3 UR35, UR35, UR48, URZ ;  /* 0x0000003023237290 */ /* 0x000fe4000fffe03f */
[----:B------:R-:W-:Y:S02]  /*d7f0*/  ULDC.64 UR32, c[0x0][0x320] ;  /* 0x0000c80000207ab9 */ /* 0x000fe40000000a00 */
[----:B------:R-:W-:Y:S01]  /*d800*/  ULEA UR32, UP0, UR34, UR32, 0x3 ;  /* 0x0000002022207291 */ /* 0x000fe2000f80183f */
[----:B------:R-:W-:-:S03]  /*d810*/  IADD3 R127, R127, UR41, RZ ;  /* 0x000000297f7f7c10 */ /* 0x000fc6000fffe0ff */
[----:B------:R-:W-:Y:S02]  /*d820*/  ULEA.HI.X UR33, UR34, UR33, UR35, 0x3, UP0 ;  /* 0x0000002122217291 */ /* 0x000fe400080f1c23 */
[----:B------:R-:W-:-:S04]  /*d830*/  LEA R128, P0, R126, UR32, 0x2 ;  /* 0x000000207e807c11 */ /* 0x000fc8000f8010ff */
[----:B------:R-:W-:-:S05]  /*d840*/  LEA.HI.X R129, R126, UR33, R127, 0x2, P0 ;  /* 0x000000217e817c11 */ /* 0x000fca00080f147f */
[----:B0-----:R1:W-:Y:S04]  /*d850*/  RED.E.ADD.F32.FTZ.RN.STRONG.GPU [R128.64], R223 ;  /* 0x000000df8000798e */ /* 0x0013e8000c10e7aa */
.L_x_9301:
[----:B0-234-:R-:W-:Y:S05]  /*d860*/  BSYNC B0 ;  /* 0x0000000000007941 */ /* 0x01dfea0003800000 */
.L_x_9300:
        /* <DEDUP_REMOVED lines=35> */
[C---:B-1----:R-:W-:Y:S01]  /*daa0*/  IADD3 R124, P0, R126.reuse, UR48, RZ ;  /* 0x000000307e7c7c10 */ /* 0x042fe2000ff1e0ff */
        /* <DEDUP_REMOVED lines=31> */
.L_x_9303:
[----:B0-----:R-:W-:Y:S05]  /*dca0*/  BSYNC B0 ;  /* 0x0000000000007941 */ /* 0x001fea0003800000 */
.L_x_9302:
[----:B------:R0:W1:Y:S01]  /*dcb0*/  LDS R129, [R150.X4+0x2200] ;  /* 0x0022000096817984 */ /* 0x0000620000004800 */
[----:B------:R-:W-:Y:S01]  /*dcc0*/  BSSY B0, `(.L_x_9304) ;  /* 0x0000004000007945 */ /* 0x000fe20003800000 */
[----:B------:R-:W-:Y:S05]  /*dcd0*/  @!P1 BRA `(.L_x_9305) ;  /* 0x0000002000009947 */ /* 0x000fea0003800000 */
[----:B------:R2:W-:Y:S04]  /*dce0*/  RED.E.ADD.F32.FTZ.RN.STRONG.GPU [R124.64+-0xf00], R180 ;  /* 0xfff100b47c00798e */ /* 0x0005e8000c10e7aa */
[----:B-1----:R2:W-:Y:S02]  /*dcf0*/  RED.E.ADD.F32.FTZ.RN.STRONG.GPU [R126.64+-0xf00], R129 ;  /* 0xfff100817e00798e */ /* 0x0025e4000c10e7aa */
.L_x_9305:
[----:B------:R-:W-:Y:S05]  /*dd00*/  BSYNC B0 ;  /* 0x0000000000007941 */ /* 0x000fea0003800000 */
.L_x_9304:
[----:B------:R-:W3:Y:S01]  /*dd10*/  LDS R151, [R151.X4+0x2280] ;  /* 0x0022800097977984 */ /* 0x000ee20000004800 */
[----:B------:R-:W-:Y:S01]  /*dd20*/  BSSY B0, `(.L_x_9306) ;  /* 0x0000004000007945 */ /* 0x000fe20003800000 */
[----:B------:R-:W-:Y:S05]  /*dd30*/  @!P2 BRA `(.L_x_9307) ;  /* 0x000000200000a947 */ /* 0x000fea0003800000 */
[----:B------:R4:W-:Y:S04]  /*dd40*/  RED.E.ADD.F32.FTZ.RN.STRONG.GPU [R124.64+-0xe80], R181 ;  /* 0xfff180b57c00798e */ /* 0x0009e8000c10e7aa */
[----:B---3--:R4:W-:Y:S02]  /*dd50*/  RED.E.ADD.F32.FTZ.RN.STRONG.GPU [R126.64+-0xe80], R151 ;  /* 0xfff180977e00798e */ /* 0x0089e4000c10e7aa */
.L_x_9307:
[----:B------:R-:W-:Y:S05]  /*dd60*/  BSYNC B0 ;  /* 0x0000000000007941 */ /* 0x000fea0003800000 */
.L_x_9306:
        /* <DEDUP_REMOVED lines=12> */
.L_x_9309:
[----:B-1----:R-:W-:Y:S05]  /*de30*/  BSYNC B0 ;  /* 0x0000000000007941 */ /* 0x002fea0003800000 */
.L_x_9308:
[----:B------:R-:W1:Y:S01]  /*de40*/  LDS R153, [R153.X4+0x2380] ;  /* 0x0023800099997984 */ /* 0x000e620000004800 */
[----:B------:R-:W-:Y:S01]  /*de50*/  BSSY B0, `(.L_x_9310) ;  /* 0x0000004000007945 */ /* 0x000fe20003800000 */
[----:B------:R-:W-:Y:S05]  /*de60*/  @!P0 BRA `(.L_x_9311) ;  /* 0x0000002000008947 */ /* 0x000fea0003800000 */
[----:B------:R0:W-:Y:S04]  /*de70*/  RED.E.ADD.F32.FTZ.RN.STRONG.GPU [R124.64+-0xd80], R183 ;  /* 0xfff280b77c00798e */ /* 0x0001e8000c10e7aa */
[----:B-1----:R0:W-:Y:S02]  /*de80*/  RED.E.ADD.F32.FTZ.RN.STRONG.GPU [R126.64+-0xd80], R153 ;  /* 0xfff280997e00798e */ /* 0x0021e4000c10e7aa */
.L_x_9311:
[----:B------:R-:W-:Y:S05]  /*de90*/  BSYNC B0 ;  /* 0x0000000000007941 */ /* 0x000fea0003800000 */
.L_x_9310:
[----:B--2---:R2:W0:Y:S01]  /*dea0*/  LDS R129, [R154.X4+0x2400] ;  /* 0x002400009a817984 */ /* 0x0044220000004800 */
[----:B------:R-:W-:Y:S01]  /*deb0*/  BSSY B0, `(.L_x_9312) ;  /* 0x0000004000007945 */ /* 0x000fe20003800000 */
[----:B------:R-:W-:Y:S05]  /*dec0*/  @!P1 BRA `(.L_x_9313) ;  /* 0x0000002000009947 */ /* 0x000fea0003800000 */
[----:B------:R2:W-:Y:S04]  /*ded0*/  RED.E.ADD.F32.FTZ.RN.STRONG.GPU [R124.64+-0xd00], R184 ;  /* 0xfff300b87c00798e */ /* 0x0005e8000c10e7aa */
[----:B0-----:R2:W-:Y:S02]  /*dee0*/  RED.E.ADD.F32.FTZ.RN.STRONG.GPU [R126.64+-0xd00], R129 ;  /* 0xfff300817e00798e */ /* 0x0015e4000c10e7aa */
.L_x_9313:
[----:B------:R-:W-:Y:S05]  /*def0*/  BSYNC B0 ;  /* 0x0000000000007941 */ /* 0x000fea0003800000 */
.L_x_9312:
[----:B------:R-:W2:Y:S01]  /*df00*/  LDS R155, [R155.X4+0x2480] ;  /* 0x002480009b9b7984 */ /* 0x000ea20000004800 */
[----:B------:R-:W-:Y:S01]  /*df10*/  BSSY B0, `(.L_x_9314) ;  /* 0x0000004000007945 */ /* 0x000fe20003800000 */
[----:B------:R-:W-:Y:S05]  /*df20*/  @!P2 BRA `(.L_x_9315) ;  /* 0x000000200000a947 */ /* 0x000fea0003800000 */
[----:B------:R4:W-:Y:S04]  /*df30*/  RED.E.ADD.F32.FTZ.RN.STRONG.GPU [R124.64+-0xc80], R185 ;  /* 0xfff380b97c00798e */ /* 0x0009e8000c10e7aa */
[----:B--2---:R4:W-:Y:S02]  /*df40*/  RED.E.ADD.F32.FTZ.RN.STRONG.GPU [R126.64+-0xc80], R155 ;  /* 0xfff3809b7e00798e */ /* 0x0049e4000c10e7aa */
.L_x_9315:
[----:B------:R-:W-:Y:S05]  /*df50*/  BSYNC B0 ;  /* 0x0000000000007941 */ /* 0x000fea0003800000 */
.L_x_9314:
[----:B0-2---:R0:W2:Y:S01]  /*df60*/  LDS R129, [R156.X4+0x2500] ;  /* 0x002500009c817984 */ /* 0x0050a20000004800 */
[----:B------:R-:W-:Y:S01]  /*df70*/  BSSY B0, `(.L_x_9316) ;  /* 0x0000004000007945 */ /* 0x000fe20003800000 */
[----:B------:R-:W-:Y:S05]  /*df80*/  @!P3 BRA `(.L_x_9317) ;  /* 0x000000200000b947 */ /* 0x000fea0003800000 */
[----:B------:R0:W-:Y:S04]  /*df90*/  RED.E.ADD.F32.FTZ.RN.STRONG.GPU [R124.64+-0xc00], R186 ;  /* 0xfff400ba7c00798e */ /* 0x0001e8000c10e7aa */
[----:B--2---:R0:W-:Y:S02]  /*dfa0*/  RED.E.ADD.F32.FTZ.RN.STRONG.GPU [R126.64+-0xc00], R129 ;  /* 0xfff400817e00798e */ /* 0x0041e4000c10e7aa */
.L_x_9317:
[----:B------:R-:W-:Y:S05]  /*dfb0*/  BSYNC B0 ;  /* 0x0000000000007941 */ /* 0x000fea0003800000 */
.L_x_9316:
[----:B------:R-:W0:Y:S01]  /*dfc0*/  LDS R157, [R157.X4+0x2580] ;  /* 0x002580009d9d7984 */ /* 0x000e220000004800 */
[----:B------:R-:W-:Y:S01]  /*dfd0*/  BSSY B0, `(.L_x_9318) ;  /* 0x0000004000007945 */ /* 0x000fe20003800000 */
[----:B------:R-:W-:Y:S05]  /*dfe0*/  @!P4 BRA `(.L_x_9319) ;  /* 0x000000200000c947 */ /* 0x000fea0003800000 */
[----:B------:R4:W-:Y:S04]  /*dff0*/  RED.E.ADD.F32.FTZ.RN.STRONG.GPU [R124.64+-0xb80], R187 ;  /* 0xfff480bb7c00798e */ /* 0x0009e8000c10e7aa */
[----:B0-----:R4:W-:Y:S02]  /*e000*/  RED.E.ADD.F32.FTZ.RN.STRONG.GPU [R126.64+-0xb80], R157 ;  /* 0xfff4809d7e00798e */ /* 0x0019e4000c10e7aa */
.L_x_9319:
[----:B------:R-:W-:Y:S05]  /*e010*/  BSYNC B0 ;  /* 0x0000000000007941 */ /* 0x000fea0003800000 */
.L_x_9318:
[----:B0-2---:R0:W2:Y:S01]  /*e020*/  LDS R129, [R158.X4+0x2600] ;  /* 0x002600009e817984 */ /* 0x0050a20000004800 */
[----:B------:R-:W-:Y:S01]  /*e030*/  BSSY B0, `(.L_x_9320) ;  /* 0x0000004000007945 */ /* 0x000fe20003800000 */
[----:B------:R-:W-:Y:S05]  /*e040*/  @!P5 BRA `(.L_x_9321) ;  /* 0x000000200000d947 */ /* 0x000fea0003800000 */
[----:B------:R0:W-:Y:S04]  /*e050*/  RED.E.ADD.F32.FTZ.RN.STRONG.GPU [R124.64+-0xb00], R188 ;  /* 0xfff500bc7c00798e */ /* 0x0001e8000c10e7aa */
[----:B--2---:R0:W-:Y:S02]  /*e060*/  RED.E.ADD.F32.FTZ.RN.STRONG.GPU [R126.64+-0xb00], R129 ;  /* 0xfff500817e00798e */ /* 0x0041e4000c10e7aa */
.L_x_9321:
[----:B------:R-:W-:Y:S05]  /*e070*/  BSYNC B0 ;  /* 0x0000000000007941 */ /* 0x000fea0003800000 */
.L_x_9320:
        /* <DEDUP_REMOVED lines=12> */
.L_x_9323:
[----:B------:R-:W-:Y:S05]  /*e140*/  BSYNC B0 ;  /* 0x0000000000007941 */ /* 0x000fea0003800000 */
.L_x_9322:
[----:B0-2---:R0:W2:Y:S01]  /*e150*/  LDS R129, [R160.X4+0x2700] ;  /* 0x00270000a0817984 */ /* 0x0050a20000004800 */
[----:B------:R-:W-:Y:S01]  /*e160*/  BSSY B0, `(.L_x_9324) ;  /* 0x0000004000007945 */ /* 0x000fe20003800000 */
[----:B------:R-:W-:Y:S05]  /*e170*/  @!P0 BRA `(.L_x_9325) ;  /* 0x0000002000008947 */ /* 0x000fea0003800000 */
[----:B------:R0:W-:Y:S04]  /*e180*/  RED.E.ADD.F32.FTZ.RN.STRONG.GPU [R124.64+-0xa00], R190 ;  /* 0xfff600be7c00798e */ /* 0x0001e8000c10e7aa */
[----:B--2---:R0:W-:Y:S02]  /*e190*/  RED.E.ADD.F32.FTZ.RN.STRONG.GPU [R126.64+-0xa00], R129 ;  /* 0xfff600817e00798e */ /* 0x0041e4000c10e7aa */
.L_x_9325:
[----:B------:R-:W-:Y:S05]  /*e1a0*/  BSYNC B0 ;  /* 0x0000000000007941 */ /* 0x000fea0003800000 */
.L_x_9324:
[----:B------:R-:W0:Y:S01]  /*e1b0*/  LDS R161, [R161.X4+0x2780] ;  /* 0x00278000a1a17984 */ /* 0x000e220000004800 */
[----:B------:R-:W-:Y:S01]  /*e1c0*/  BSSY B0, `(.L_x_9326) ;  /* 0x0000004000007945 */ /* 0x000fe20003800000 */
[----:B------:R-:W-:Y:S05]  /*e1d0*/  @!P1 BRA `(.L_x_9327) ;  /* 0x0000002000009947 */ /* 0x000fea0003800000 */
[----:B------:R4:W-:Y:S04]  /*e1e0*/  RED.E.ADD.F32.FTZ.RN.STRONG.GPU [R124.64+-0x980], R191 ;  /* 0xfff680bf7c00798e */ /* 0x0009e8000c10e7aa */
[----:B0-----:R4:W-:Y:S02]  /*e1f0*/  RED.E.ADD.F32.FTZ.RN.STRONG.GPU [R126.64+-0x980], R161 ;  /* 0xfff680a17e00798e */ /* 0x0019e4000c10e7aa */
.L_x_9327:
[----:B------:R-:W-:Y:S05]  /*e200*/  BSYNC B0 ;  /* 0x0000000000007941 */ /* 0x000fea0003800000 */
.L_x_9326:
[----:B0-2---:R0:W2:Y:S01]  /*e210*/  LDS R129, [R162.X4+0x2800] ;  /* 0x00280000a2817984 */ /* 0x0050a20000004800 */
[----:B------:R-:W-:Y:S01]  /*e220*/  BSSY B0, `(.L_x_9328) ;  /* 0x0000004000007945 */ /* 0x000fe20003800000 */
[----:B------:R-:W-:Y:S05]  /*e230*/  @!P2 BRA `(.L_x_9329) ;  /* 0x000000200000a947 */ /* 0x000fea0003800000 */
[----:B------:R0:W-:Y:S04]  /*e240*/  RED.E.ADD.F32.FTZ.RN.STRONG.GPU [R124.64+-0x900], R192 ;  /* 0xfff700c07c00798e */ /* 0x0001e8000c10e7aa */
[----:B--2---:R0:W-:Y:S02]  /*e250*/  RED.E.ADD.F32.FTZ.RN.STRONG.GPU [R126.64+-0x900], R129 ;  /* 0xfff700817e00798e */ /* 0x0041e4000c10e7aa */
.L_x_9329:
[----:B------:R-:W-:Y:S05]  /*e260*/  BSYNC B0 ;  /* 0x0000000000007941 */ /* 0x000fea0003800000 */
.L_x_9328:
[----:B------:R-:W0:Y:S01]  /*e270*/  LDS R163, [R163.X4+0x2880] ;  /* 0x00288000a3a37984 */ /* 0x000e220000004800 */
[----:B------:R-:W-:Y:S01]  /*e280*/  BSSY B0, `(.L_x_9330) ;  /* 0x0000004000007945 */ /* 0x000fe20003800000 */
[----:B------:R-:W-:Y:S05]  /*e290*/  @!P3 BRA `(.L_x_9331) ;  /* 0x000000200000b947 */ /* 0x000fea0003800000 */
[----:B------:R4:W-:Y:S04]  /*e2a0*/  RED.E.ADD.F32.FTZ.RN.STRONG.GPU [R124.64+-0x880], R193 ;  /* 0xfff780c17c00798e */ /* 0x0009e8000c10e7aa */
[----:B0-----:R4:W-:Y:S02]  /*e2b0*/  RED.E.ADD.F32.FTZ.RN.STRONG.GPU [R126.64+-0x880], R163 ;  /* 0xfff780a37e00798e */ /* 0x0019e4000c10e7aa */
.L_x_9331:
[----:B------:R-:W-:Y:S05]  /*e2c0*/  BSYNC B0 ;  /* 0x0000000000007941 */ /* 0x000fea0003800000 */
.L_x_9330:
[----:B0-2---:R0:W2:Y:S01]  /*e2d0*/  LDS R129, [R148.X4+0x2900] ;  /* 0x0029000094817984 */ /* 0x0050a20000004800 */
[----:B------:R-:W-:Y:S01]  /*e2e0*/  BSSY B0, `(.L_x_9332) ;  /* 0x0000004000007945 */ /* 0x000fe20003800000 */
[----:B------:R-:W-:Y:S05]  /*e2f0*/  @!P4 BRA `(.L_x_9333) ;  /* 0x000000200000c947 */ /* 0x000fea0003800000 */
[----:B------:R0:W-:Y:S04]  /*e300*/  RED.E.ADD.F32.FTZ.RN.STRONG.GPU [R124.64+-0x800], R194 ;  /* 0xfff800c27c00798e */ /* 0x0001e8000c10e7aa */
[----:B--2---:R0:W-:Y:S02]  /*e310*/  RED.E.ADD.F32.FTZ.RN.STRONG.GPU [R126.64+-0x800], R129 ;  /* 0xfff800817e00798e */ /* 0x0041e4000c10e7aa */
.L_x_9333:
[----:B------:R-:W-:Y:S05]  /*e320*/  BSYNC B0 ;  /* 0x0000000000007941 */ /* 0x000fea0003800000 */
.L_x_9332:
[----:B0-2---:R0:W2:Y:S01]  /*e330*/  LDS R129, [R164.X4+0x2980] ;  /* 0x00298000a4817984 */ /* 0x0050a20000004800 */
[----:B------:R-:W-:Y:S01]  /*e340*/  BSSY B0, `(.L_x_9334) ;  /* 0x0000004000007945 */ /* 0x000fe20003800000 */
[----:B------:R-:W-:Y:S05]  /*e350*/  @!P5 BRA `(.L_x_9335) ;  /* 0x000000200000d947 */ /* 0x000fea0003800000 */
[----:B------:R0:W-:Y:S04]  /*e360*/  RED.E.ADD.F32.FTZ.RN.STRONG.GPU [R124.64+-0x780], R195 ;  /* 0xfff880c37c00798e */ /* 0x0001e8000c10e7aa */
[----:B--2---:R0:W-:Y:S02]  /*e370*/  RED.E.ADD.F32.FTZ.RN.STRONG.GPU [R126.64+-0x780], R129 ;  /* 0xfff880817e00798e */ /* 0x0041e4000c10e7aa */
.L_x_9335:
[----:B------:R-:W-:Y:S05]  /*e380*/  BSYNC B0 ;  /* 0x0000000000007941 */ /* 0x000fea0003800000 */
.L_x_9334:
        /* <DEDUP_REMOVED lines=12> */
.L_x_9337:
[----:B------:R-:W-:Y:S05]  /*e450*/  BSYNC B0 ;  /* 0x0000000000007941 */ /* 0x000fea0003800000 */
.L_x_9336:
[----:B0-2---:R0:W2:Y:S01]  /*e460*/  LDS R129, [R166.X4+0x2a80] ;  /* 0x002a8000a6817984 */ /* 0x0050a20000004800 */
[----:B------:R-:W-:Y:S01]  /*e470*/  BSSY B0, `(.L_x_9338) ;  /* 0x0000004000007945 */ /* 0x000fe20003800000 */
[----:B------:R-:W-:Y:S05]  /*e480*/  @!P0 BRA `(.L_x_9339) ;  /* 0x0000002000008947 */ /* 0x000fea0003800000 */
[----:B------:R0:W-:Y:S04]  /*e490*/  RED.E.ADD.F32.FTZ.RN.STRONG.GPU [R124.64+-0x680], R197 ;  /* 0xfff980c57c00798e */ /* 0x0001e8000c10e7aa */
[----:B--2---:R0:W-:Y:S02]  /*e4a0*/  RED.E.ADD.F32.FTZ.RN.STRONG.GPU [R126.64+-0x680], R129 ;  /* 0xfff980817e00798e */ /* 0x0041e4000c10e7aa */
.L_x_9339:
[----:B------:R-:W-:Y:S05]  /*e4b0*/  BSYNC B0 ;  /* 0x0000000000007941 */ /* 0x000fea0003800000 */
.L_x_9338:
[----:B------:R-:W0:Y:S01]  /*e4c0*/  LDS R167, [R167.X4+0x2b00] ;  /* 0x002b0000a7a77984 */ /* 0x000e220000004800 */
[----:B------:R-:W-:Y:S01]  /*e4d0*/  BSSY B0, `(.L_x_9340) ;  /* 0x0000004000007945 */ /* 0x000fe20003800000 */
[----:B------:R-:W-:Y:S05]  /*e4e0*/  @!P1 BRA `(.L_x_9341) ;  /* 0x0000002000009947 */ /* 0x000fea0003800000 */
[----:B------:R4:W-:Y:S04]  /*e4f0*/  RED.E.ADD.F32.FTZ.RN.STRONG.GPU [R124.64+-0x600], R198 ;  /* 0xfffa00c67c00798e */ /* 0x0009e8000c10e7aa */
[----:B0-----:R4:W-:Y:S02]  /*e500*/  RED.E.ADD.F32.FTZ.RN.STRONG.GPU [R126.64+-0x600], R167 ;  /* 0xfffa00a77e00798e */ /* 0x0019e4000c10e7aa */
.L_x_9341:
[----:B------:R-:W-:Y:S05]  /*e510*/  BSYNC B0 ;  /* 0x0000000000007941 */ /* 0x000fea0003800000 */
.L_x_9340:
[----:B0-2---:R0:W2:Y:S01]  /*e520*/  LDS R129, [R168.X4+0x2b80] ;  /* 0x002b8000a8817984 */ /* 0x0050a20000004800 */
[----:B------:R-:W-:Y:S01]  /*e530*/  BSSY B0, `(.L_x_9342) ;  /* 0x0000004000007945 */ /* 0x000fe20003800000 */
[----:B------:R-:W-:Y:S05]  /*e540*/  @!P2 BRA `(.L_x_9343) ;  /* 0x000000200000a947 */ /* 0x000fea0003800000 */
[----:B------:R0:W-:Y:S04]  /*e550*/  RED.E.ADD.F32.FTZ.RN.STRONG.GPU [R124.64+-0x580], R199 ;  /* 0xfffa80c77c00798e */ /* 0x0001e8000c10e7aa */
[----:B--2---:R0:W-:Y:S02]  /*e560*/  RED.E.ADD.F32.FTZ.RN.STRONG.GPU [R126.64+-0x580], R129 ;  /* 0xfffa80817e00798e */ /* 0x0041e4000c10e7aa */
.L_x_9343:
[----:B------:R-:W-:Y:S05]  /*e570*/  BSYNC B0 ;  /* 0x0000000000007941 */ /* 0x000fea0003800000 */
.L_x_9342:
[----:B------:R-:W0:Y:S01]  /*e580*/  LDS R169, [R169.X4+0x2c00] ;  /* 0x002c0000a9a97984 */ /* 0x000e220000004800 */
[----:B------:R-:W-:Y:S01]  /*e590*/  BSSY B0, `(.L_x_9344) ;  /* 0x0000004000007945 */ /* 0x000fe20003800000 */
[----:B------:R-:W-:Y:S05]  /*e5a0*/  @!P3 BRA `(.L_x_9345) ;  /* 0x000000200000b947 */ /* 0x000fea0003800000 */
[----:B------:R4:W-:Y:S04]  /*e5b0*/  RED.E.ADD.F32.FTZ.RN.STRONG.GPU [R124.64+-0x500], R200 ;  /* 0xfffb00c87c00798e */ /* 0x0009e8000c10e7aa */
[----:B0-----:R4:W-:Y:S02]  /*e5c0*/  RED.E.ADD.F32.FTZ.RN.STRONG.GPU [R126.64+-0x500], R169 ;  /* 0xfffb00a97e00798e */ /* 0x0019e4000c10e7aa */
.L_x_9345:
[----:B------:R-:W-:Y:S05]  /*e5d0*/  BSYNC B0 ;  /* 0x0000000000007941 */ /* 0x000fea0003800000 */
.L_x_9344:
[----:B0-2---:R0:W2:Y:S01]  /*e5e0*/  LDS R129, [R170.X4+0x2c80] ;  /* 0x002c8000aa817984 */ /* 0x0050a20000004800 */
[----:B------:R-:W-:Y:S01]  /*e5f0*/  BSSY B0, `(.L_x_9346) ;  /* 0x0000004000007945 */ /* 0x000fe20003800000 */
[----:B------:R-:W-:Y:S05]  /*e600*/  @!P4 BRA `(.L_x_9347) ;  /* 0x000000200000c947 */ /* 0x000fea0003800000 */
[----:B------:R0:W-:Y:S04]  /*e610*/  RED.E.ADD.F32.FTZ.RN.STRONG.GPU [R124.64+-0x480], R201 ;  /* 0xfffb80c97c00798e */ /* 0x0001e8000c10e7aa */
[----:B--2---:R0:W-:Y:S02]  /*e620*/  RED.E.ADD.F32.FTZ.RN.STRONG.GPU [R126.64+-0x480], R129 ;  /* 0xfffb80817e00798e */ /* 0x0041e4000c10e7aa */
.L_x_9347:
[----:B------:R-:W-:Y:S05]  /*e630*/  BSYNC B0 ;  /* 0x0000000000007941 */ /* 0x000fea0003800000 */
.L_x_9346:
[----:B------:R-:W0:Y:S01]  /*e640*/  LDS R171, [R171.X4+0x2d00] ;  /* 0x002d0000abab7984 */ /* 0x000e220000004800 */
[----:B------:R-:W-:Y:S01]  /*e650*/  BSSY B0, `(.L_x_9348) ;  /* 0x0000004000007945 */ /* 0x000fe20003800000 */
[----:B------:R-:W-:Y:S05]  /*e660*/  @!P5 BRA `(.L_x_9349) ;  /* 0x000000200000d947 */ /* 0x000fea0003800000 */
[----:B------:R4:W-:Y:S04]  /*e670*/  RED.E.ADD.F32.FTZ.RN.STRONG.GPU [R124.64+-0x400], R202 ;  /* 0xfffc00ca7c00798e */ /* 0x0009e8000c10e7aa */
[----:B0-----:R4:W-:Y:S02]  /*e680*/  RED.E.ADD.F32.FTZ.RN.STRONG.GPU [R126.64+-0x400], R171 ;  /* 0xfffc00ab7e00798e */ /* 0x0019e4000c10e7aa */
.L_x_9349:
[----:B------:R-:W-:Y:S05]  /*e690*/  BSYNC B0 ;  /* 0x0000000000007941 */ /* 0x000fea0003800000 */
.L_x_9348:
        /* <DEDUP_REMOVED lines=12> */
.L_x_9351:
[----:B0-----:R-:W-:Y:S05]  /*e760*/  BSYNC B0 ;  /* 0x0000000000007941 */ /* 0x001fea0003800000 */
.L_x_9350:
[----:B------:R-:W0:Y:S01]  /*e770*/  LDS R173, [R173.X4+0x2e00] ;  /* 0x002e0000adad7984 */ /* 0x000e220000004800 */
[----:B------:R-:W-:Y:S01]  /*e780*/  BSSY B0, `(.L_x_9352) ;  /* 0x0000004000007945 */ /* 0x000fe20003800000 */
[----:B------:R-:W-:Y:S05]  /*e790*/  @!P0 BRA `(.L_x_9353) ;  /* 0x0000002000008947 */ /* 0x000fea0003800000 */
[----:B------:R4:W-:Y:S04]  /*e7a0*/  RED.E.ADD.F32.FTZ.RN.STRONG.GPU [R124.64+-0x300], R204 ;  /* 0xfffd00cc7c00798e */ /* 0x0009e8000c10e7aa */
[----:B0-----:R4:W-:Y:S02]  /*e7b0*/  RED.E.ADD.F32.FTZ.RN.STRONG.GPU [R126.64+-0x300], R173 ;  /* 0xfffd00ad7e00798e */ /* 0x0019e4000c10e7aa */
.L_x_9353:
[----:B------:R-:W-:Y:S05]  /*e7c0*/  BSYNC B0 ;  /* 0x0000000000007941 */ /* 0x000fea0003800000 */
.L_x_9352:
[----:B--2---:R2:W4:Y:S01]  /*e7d0*/  LDS R129, [R174.X4+0x2e80] ;  /* 0x002e8000ae817984 */ /* 0x0045220000004800 */
[----:B------:R-:W-:Y:S01]  /*e7e0*/  BSSY B0, `(.L_x_9354) ;  /* 0x0000004000007945 */ /* 0x000fe20003800000 */
[----:B------:R-:W-:Y:S05]  /*e7f0*/  @!P1 BRA `(.L_x_9355) ;  /* 0x0000002000009947 */ /* 0x000fea0003800000 */
[----:B------:R2:W-:Y:S04]  /*e800*/  RED.E.ADD.F32.FTZ.RN.STRONG.GPU [R124.64+-0x280], R205 ;  /* 0xfffd80cd7c00798e */ /* 0x0005e8000c10e7aa */
[----:B----4-:R2:W-:Y:S02]  /*e810*/  RED.E.ADD.F32.FTZ.RN.STRONG.GPU [R126.64+-0x280], R129 ;  /* 0xfffd80817e00798e */ /* 0x0105e4000c10e7aa */
.L_x_9355:
[----:B------:R-:W-:Y:S05]  /*e820*/  BSYNC B0 ;  /* 0x0000000000007941 */ /* 0x000fea0003800000 */
.L_x_9354:
[----:B------:R-:W2:Y:S01]  /*e830*/  LDS R175, [R175.X4+0x2f00] ;  /* 0x002f0000afaf7984 */ /* 0x000ea20000004800 */
[----:B------:R-:W-:Y:S01]  /*e840*/  BSSY B0, `(.L_x_9356) ;  /* 0x0000004000007945 */ /* 0x000fe20003800000 */
[----:B------:R-:W-:Y:S05]  /*e850*/  @!P2 BRA `(.L_x_9357) ;  /* 0x000000200000a947 */ /* 0x000fea0003800000 */
[----:B------:R4:W-:Y:S04]  /*e860*/  RED.E.ADD.F32.FTZ.RN.STRONG.GPU [R124.64+-0x200], R206 ;  /* 0xfffe00ce7c00798e */ /* 0x0009e8000c10e7aa */
[----:B--2---:R4:W-:Y:S02]  /*e870*/  RED.E.ADD.F32.FTZ.RN.STRONG.GPU [R126.64+-0x200], R175 ;  /* 0xfffe00af7e00798e */ /* 0x0049e4000c10e7aa */
.L_x_9357:
[----:B------:R-:W-:Y:S05]  /*e880*/  BSYNC B0 ;  /* 0x0000000000007941 */ /* 0x000fea0003800000 */
.L_x_9356:
[----:B--2-4-:R2:W4:Y:S01]  /*e890*/  LDS R129, [R176.X4+0x2f80] ;  /* 0x002f8000b0817984 */ /* 0x0145220000004800 */
[----:B------:R-:W-:Y:S01]  /*e8a0*/  BSSY B0, `(.L_x_9358) ;  /* 0x0000004000007945 */ /* 0x000fe20003800000 */
[----:B------:R-:W-:Y:S05]  /*e8b0*/  @!P3 BRA `(.L_x_9359) ;  /* 0x000000200000b947 */ /* 0x000fea0003800000 */
[----:B------:R2:W-:Y:S04]  /*e8c0*/  RED.E.ADD.F32.FTZ.RN.STRONG.GPU [R124.64+-0x180], R207 ;  /* 0xfffe80cf7c00798e */ /* 0x0005e8000c10e7aa */
[----:B----4-:R2:W-:Y:S02]  /*e8d0*/  RED.E.ADD.F32.FTZ.RN.STRONG.GPU [R126.64+-0x180], R129 ;  /* 0xfffe80817e00798e */ /* 0x0105e4000c10e7aa */
.L_x_9359:
[----:B------:R-:W-:Y:S05]  /*e8e0*/  BSYNC B0 ;  /* 0x0000000000007941 */ /* 0x000fea0003800000 */
.L_x_9358:
[----:B------:R-:W2:Y:S01]  /*e8f0*/  LDS R177, [R177.X4+0x3000] ;  /* 0x00300000b1b17984 */ /* 0x000ea20000004800 */
[----:B------:R-:W-:Y:S01]  /*e900*/  BSSY B0, `(.L_x_9360) ;  /* 0x0000004000007945 */ /* 0x000fe20003800000 */
[----:B------:R-:W-:Y:S05]  /*e910*/  @!P4 BRA `(.L_x_9361) ;  /* 0x000000200000c947 */ /* 0x000fea0003800000 */
[----:B------:R4:W-:Y:S04]  /*e920*/  RED.E.ADD.F32.FTZ.RN.STRONG.GPU [R124.64+-0x100], R208 ;  /* 0xffff00d07c00798e */ /* 0x0009e8000c10e7aa */
[----:B--2---:R4:W-:Y:S02]  /*e930*/  RED.E.ADD.F32.FTZ.RN.STRONG.GPU [R126.64+-0x100], R177 ;  /* 0xffff00b17e00798e */ /* 0x0049e4000c10e7aa */
.L_x_9361:
[----:B------:R-:W-:Y:S05]  /*e940*/  BSYNC B0 ;  /* 0x0000000000007941 */ /* 0x000fea0003800000 */
.L_x_9360:
[----:B--2-4-:R2:W4:Y:S01]  /*e950*/  LDS R129, [R178.X4+0x3080] ;  /* 0x00308000b2817984 */ /* 0x0145220000004800 */
[----:B------:R-:W-:Y:S01]  /*e960*/  BSSY B0, `(.L_x_9362) ;  /* 0x0000004000007945 */ /* 0x000fe20003800000 */
[----:B------:R-:W-:Y:S05]  /*e970*/  @!P5 BRA `(.L_x_9363) ;  /* 0x000000200000d947 */ /* 0x000fea0003800000 */
[----:B------:R2:W-:Y:S04]  /*e980*/  RED.E.ADD.F32.FTZ.RN.STRONG.GPU [R124.64+-0x80], R209 ;  /* 0xffff80d17c00798e */ /* 0x0005e8000c10e7aa */
[----:B----4-:R2:W-:Y:S02]  /*e990*/  RED.E.ADD.F32.FTZ.RN.STRONG.GPU [R126.64+-0x80], R129 ;  /* 0xffff80817e00798e */ /* 0x0105e4000c10e7aa */
.L_x_9363:
[----:B------:R-:W-:Y:S05]  /*e9a0*/  BSYNC B0 ;  /* 0x0000000000007941 */ /* 0x000fea0003800000 */
.L_x_9362:
[----:B--2---:R-:W2:Y:S01]  /*e9b0*/  SHFL.DOWN PT, R125, R64, 0x1, 0x1f ;  /* 0x08201f00407d7f89 */ /* 0x004ea200000e0000 */
[C---:B------:R-:W-:Y:S01]  /*e9c0*/  ISETP.GT.AND P0, PT, R119.reuse, 0x1e, PT ;  /* 0x0000001e7700780c */ /* 0x040fe20003f04270 */
[----:B------:R-:W-:Y:S01]  /*e9d0*/  FMUL.FTZ R4, R4, R68 ;  /* 0x0000004404047220 */ /* 0x000fe20000410000 */
[----:B------:R-:W-:Y:S01]  /*e9e0*/  ISETP.NE.AND P1, PT, R119, RZ, PT ;  /* 0x000000ff7700720c */ /* 0x000fe20003f25270 */
[----:B------:R-:W5:Y:S01]  /*e9f0*/  SHFL.DOWN PT, R124, R65, 0x1, 0x1f ;  /* 0x08201f00417c7f89 */ /* 0x000f6200000e0000 */
[----:B------:R-:W-:Y:S01]  /*ea00*/  FMUL.FTZ R218, R143, R218 ;  /* 0x000000da8fda7220 */ /* 0x000fe20000410000 */
        /* <DEDUP_REMOVED lines=13> */
[----:B-----5:R-:W-:Y:S01]  /*eae0*/  @!P0 FADD.FTZ R65, R65, R124 ;  /* 0x0000007c41418221 */ /* 0x020fe20000010000 */
[----:B------:R-:W2:Y:S01]  /*eaf0*/  SHFL.DOWN PT, R125, R64, 0x2, 0x1f ;  /* 0x08401f00407d7f89 */ /* 0x000ea200000e0000 */
[----:B------:R-:W-:Y:S01]  /*eb00*/  ISETP.GT.AND P0, PT, R119, 0x1d, PT ;  /* 0x0000001d7700780c */ /* 0x000fe20003f04270 */
[----:B------:R-:W-:Y:S02]  /*eb10*/  FADD.FTZ R41, R71, R41 ;  /* 0x0000002947297221 */ /* 0x000fe40000010000 */
        /* <DEDUP_REMOVED lines=13> */
[----:B-----5:R-:W-:Y:S01]  /*ebf0*/  @!P0 FADD.FTZ R65, R65, R124 ;  /* 0x0000007c41418221 */ /* 0x020fe20000010000 */
[----:B------:R-:W2:Y:S01]  /*ec00*/  SHFL.DOWN PT, R125, R64, 0x4, 0x1f ;  /* 0x08801f00407d7f89 */ /* 0x000ea200000e0000 */
[----:B------:R-:W-:Y:S01]  /*ec10*/  ISETP.GT.AND P0, PT, R119, 0x1b, PT ;  /* 0x0000001b7700780c */ /* 0x000fe20003f04270 */
[----:B------:R-:W-:-:S02]  /*ec20*/  FFMA.FTZ R0, R0, R71, R145 ;  /* 0x0000004700007223 */ /* 0x000fc40000010091 */
[----:B------:R-:W5:Y:S01]  /*ec30*/  SHFL.DOWN PT, R124, R65, 0x4, 0x1f ;  /* 0x08801f00417c7f89 */ /* 0x000f6200000e0000 */
[----:B------:R-:W-:Y:S02]  /*ec40*/  FFMA.FTZ R220, R8, R7, R220 ;  /* 0x0000000708dc7223 */ /* 0x000fe400000100dc */
[----:B------:R-:W-:Y:S02]  /*ec50*/  FFMA.FTZ R211, R11, R10, R211 ;  /* 0x0000000a0bd37223 */ /* 0x000fe400000100d3 */
[----:B------:R-:W-:Y:S02]  /*ec60*/  FFMA.FTZ R212, R14, R13, R212 ;  /* 0x0000000d0ed47223 */ /* 0x000fe400000100d4 */
[----:B------:R-:W-:Y:S02]  /*ec70*/  FFMA.FTZ R15, R15, R16, R214 ;  /* 0x000000100f0f7223 */ /* 0x000fe400000100d6 */
[----:B------:R-:W-:Y:S02]  /*ec80*/  FADD.FTZ R40, R137, R40 ;  /* 0x0000002889287221 */ /* 0x000fe40000010000 */
[----:B------:R-:W-:-:S02]  /*ec90*/  FFMA.FTZ R60, R84, R71, R60 ;  /* 0x00000047543c7223 */ /* 0x000fc4000001003c */
[----:B------:R-:W-:Y:S02]  /*eca0*/  FADD.FTZ R39, R0, R39 ;  /* 0x0000002700277221 */ /* 0x000fe40000010000 */
[----:B------:R-:W-:Y:S02]  /*ecb0*/  FFMA.FTZ R61, R85, R4, R61 ;  /* 0x00000004553d7223 */ /* 0x000fe4000001003d */
[----:B------:R-:W-:Y:S02]  /*ecc0*/  FFMA.FTZ R62, R86, R7, R62 ;  /* 0x00000007563e7223 */ /* 0x000fe4000001003e */
[----:B------:R-:W-:Y:S02]  /*ecd0*/  FADD.FTZ R38, R5, R38 ;  /* 0x0000002605267221 */ /* 0x000fe40000010000 */
[----:B--2---:R-:W-:Y:S02]  /*ece0*/  @!P0 FADD.FTZ R64, R64, R125 ;  /* 0x0000007d40408221 */ /* 0x004fe40000010000 */
[----:B------:R-:W-:-:S02]  /*ecf0*/  FADD.FTZ R37, R220, R37 ;  /* 0x00000025dc257221 */ /* 0x000fc40000010000 */
[----:B-----5:R-:W-:Y:S01]  /*ed00*/  @!P0 FADD.FTZ R65, R65, R124 ;  /* 0x0000007c41418221 */ /* 0x020fe20000010000 */
[----:B------:R-:W2:Y:S01]  /*ed10*/  SHFL.DOWN PT, R125, R64, 0x8, 0x1f ;  /* 0x09001f00407d7f89 */ /* 0x000ea200000e0000 */
[----:B------:R-:W-:Y:S01]  /*ed20*/  ISETP.GT.AND P0, PT, R119, 0x17, PT ;  /* 0x000000177700780c */ /* 0x000fe20003f04270 */
[----:B------:R-:W-:Y:S02]  /*ed30*/  FFMA.FTZ R63, R87, R10, R63 ;  /* 0x0000000a573f7223 */ /* 0x000fe4000001003f */
[----:B------:R-:W5:Y:S01]  /*ed40*/  SHFL.DOWN PT, R124, R65, 0x8, 0x1f ;  /* 0x09001f00417c7f89 */ /* 0x000f6200000e0000 */
[----:B------:R-:W-:Y:S02]  /*ed50*/  FFMA.FTZ R72, R88, R13, R72 ;  /* 0x0000000d58487223 */ /* 0x000fe40000010048 */
[----:B------:R-:W-:Y:S02]  /*ed60*/  FADD.FTZ R36, R211, R36 ;  /* 0x00000024d3247221 */ /* 0x000fe40000010000 */
[----:B------:R-:W-:-:S02]  /*ed70*/  FFMA.FTZ R73, R89, R16, R73 ;  /* 0x0000001059497223 */ /* 0x000fc40000010049 */
[----:B------:R-:W-:Y:S02]  /*ed80*/  FADD.FTZ R35, R212, R35 ;  /* 0x00000023d4237221 */ /* 0x000fe40000010000 */
[----:B------:R-:W-:Y:S02]  /*ed90*/  FADD.FTZ R34, R15, R34 ;  /* 0x000000220f227221 */ /* 0x000fe40000010000 */
[----:B--2---:R-:W-:Y:S02]  /*eda0*/  @!P0 FADD.FTZ R64, R64, R125 ;  /* 0x0000007d40408221 */ /* 0x004fe40000010000 */
[----:B-----5:R-:W-:-:S03]  /*edb0*/  @!P0 FADD.FTZ R65, R65, R124 ;  /* 0x0000007c41418221 */ /* 0x020fc60000010000 */
[----:B------:R-:W2:Y:S01]  /*edc0*/  SHFL.DOWN PT, R125, R64, 0x10, 0x1f ;  /* 0x0a001f00407d7f89 */ /* 0x000ea200000e0000 */
[----:B------:R-:W-:-:S03]  /*edd0*/  ISETP.GT.AND P0, PT, R119, 0xf, PT ;  /* 0x0000000f7700780c */ /* 0x000fc60003f04270 */
[----:B------:R-:W5:Y:S10]  /*ede0*/  SHFL.DOWN PT, R124, R65, 0x10, 0x1f ;  /* 0x0a001f00417c7f89 */ /* 0x000f7400000e0000 */
[----:B--2---:R-:W-:-:S02]  /*edf0*/  @!P0 FADD.FTZ R64, R64, R125 ;  /* 0x0000007d40408221 */ /* 0x004fc40000010000 */
[----:B-----5:R-:W-:-:S03]  /*ee00*/  @!P0 FADD.FTZ R65, R65, R124 ;  /* 0x0000007c41418221 */ /* 0x020fc60000010000 */
[----:B------:R-:W-:Y:S02]  /*ee10*/  MOV R2, R64 ;  /* 0x0000004000027202 */ /* 0x000fe40000000f00 */
[----:B------:R-:W-:-:S05]  /*ee20*/  MOV R3, R65 ;  /* 0x0000004100037202 */ /* 0x000fca0000000f00 */
[----:B------:R2:W-:Y:S04]  /*ee30*/  @!P1 STS.64 [0x3188], R2 ;  /* 0x00318802ff009388 */ /* 0x0005e80000000a00 */
[----:B------:R-:W-:Y:S06]  /*ee40*/  BAR.SYNC.DEFER_BLOCKING 0x0 ;  /* 0x0000000000007b1d */ /* 0x000fec0000010000 */
[----:B------:R-:W-:Y:S05]  /*ee50*/  @P2 BRA `(.L_x_9365) ;  /* 0x0000008000002947 */ /* 0x000fea0003800000 */
[----:B--2---:R-:W-:Y:S02]  /*ee60*/  ULDC UR32, c[0x0][0x174] ;  /* 0x00005d0000207ab9 */ /* 0x004fe40000000800 */
[----:B------:R-:W-:-:S02]  /*ee70*/  UISETP.NE.AND UP0, UPT, UR26, UR32, UPT ;  /* 0x000000201a00728c */ /* 0x000fc4000bf05270 */
[----:B------:R-:W-:-:S04]  /*ee80*/  USHF.L.U32 UR32, UR7, 0x3, URZ ;  /* 0x0000000307207899 */ /* 0x000fc8000800063f */
[----:B------:R-:W-:-:S13]  /*ee90*/  PLOP3.LUT P0, PT, PT, PT, UP0, 0x80, 0x0 ;  /* 0x000000000000781c */ /* 0x000fda0003f0f008 */
[----:B------:R-:W2:Y:S02]  /*eea0*/  @P0 LDS.64 R4, [UR32+0x56d0] ;  /* 0x0056d020ff040984 */ /* 0x000ea40008000a00 */
[----:B--2---:R-:W-:Y:S02]  /*eeb0*/  @P0 FADD.FTZ R3, R3, R5 ;  /* 0x0000000503030221 */ /* 0x004fe40000010000 */
[----:B------:R-:W-:-:S05]  /*eec0*/  @P0 FADD.FTZ R2, R2, R4 ;  /* 0x0000000402020221 */ /* 0x000fca0000010000 */
[----:B------:R2:W-:Y:S02]  /*eed0*/  STS.64 [UR32+0x56d0], R2 ;  /* 0x0056d002ff007988 */ /* 0x0005e40008000a20 */
.L_x_9365:
[----:B--2---:R-:W-:Y:S05]  /*eee0*/  BSYNC B0 ;  /* 0x0000000000007941 */ /* 0x004fea0003800000 */
.L_x_9364:
        /* <DEDUP_REMOVED lines=8> */
.L_x_9287:
        /* <DEDUP_REMOVED lines=82> */
.L_x_9368:
[----:B--2---:R-:W-:Y:S05]  /*f490*/  BSYNC B0 ;  /* 0x0000000000007941 */ /* 0x004fea0003800000 */
.L_x_9367:
        /* <DEDUP_REMOVED lines=91> */
[----:B--2---:R-:W-:Y:S02]  /*fa50*/  PRMT R11, R3, 0x7632, R11 ;  /* 0x00007632030b7816 */ /* 0x004fe4000000000b */
        /* <DEDUP_REMOVED lines=36> */
[----:B------:R-:W2:Y:S03]  /*fca0*/  LDS R23, [0x420] ;  /* 0x00042000ff177984 */ /* 0x000ea60000000800 */
        /* <DEDUP_REMOVED lines=8> */
[----:B--2---:R-:W-:-:S13]  /*fd30*/  ISETP.GE.AND P0, PT, R118, R23, PT ;  /* 0x000000177600720c */ /* 0x004fda0003f06270 */
        /* <DEDUP_REMOVED lines=15> */
.L_x_9370:
[----:B0-----:R-:W-:Y:S05]  /*fe30*/  BSYNC B0 ;  /* 0x0000000000007941 */ /* 0x001fea0003800000 */
.L_x_9369:
        /* <DEDUP_REMOVED lines=63> */
.L_x_9281:
        /* <DEDUP_REMOVED lines=27> */
.L_x_9373:
[----:B-1----:R-:W-:Y:S05]  /*103e0*/  BSYNC B0 ;  /* 0x0000000000007941 */ /* 0x002fea0003800000 */
.L_x_9372:
        /* <DEDUP_REMOVED lines=26> */
.L_x_9375:
[----:B------:R-:W3:Y:S02]  /*10590*/  S2R R7, SR_TID.X ;  /* 0x0000000000077919 */ /* 0x000ee40000002100 */
.L_x_9376:
[----:B-1----:R-:W-:Y:S05]  /*105a0*/  BSYNC B0 ;  /* 0x0000000000007941 */ /* 0x002fea0003800000 */
.L_x_9374:
[----:B---3--:R-:W-:-:S13]  /*105b0*/  ISETP.GE.AND P0, PT, R7, c[0x0][0x16c], PT ;  /* 0x00005b0007007a0c */ /* 0x008fda0003f06270 */
[----:B------:R-:W-:Y:S05]  /*105c0*/  @P0 EXIT ;  /* 0x000000000000094d */ /* 0x000fea0003800000 */
[----:B------:R-:W-:Y:S02]  /*105d0*/  ULDC.64 UR6, c[0x0][0x288] ;  /* 0x0000a20000067ab9 */ /* 0x000fe40000000a00 */
[----:B------:R-:W-:Y:S02]  /*105e0*/  UIMAD UR11, UR11, UR6, URZ ;  /* 0x000000060b0b72a4 */ /* 0x000fe4000f8e023f */
[----:B0-2---:R-:W-:Y:S02]  /*105f0*/  UIMAD.WIDE.U32 UR4, UR10, UR6, URZ ;  /* 0x000000060a0472a5 */ /* 0x005fe4000f8e003f */
[----:B------:R-:W-:-:S04]  /*10600*/  UIMAD UR6, UR10, UR7, UR11 ;  /* 0x000000070a0672a4 */ /* 0x000fc8000f8e020b */
[----:B------:R-:W-:Y:S02]  /*10610*/  UIADD3 UR6, UR5, UR6, URZ ;  /* 0x0000000605067290 */ /* 0x000fe4000fffe03f */
.L_x_9377:
        /* <DEDUP_REMOVED lines=19> */
.L_x_9378:
        /* <DEDUP_REMOVED lines=11> */
.L_x_14701:


//--------------------- .text._Z25selective_scan_bwd_kernelI32Selective_Scan_bwd_kernel_traitsILi32ELi16ELb0ELb1ELb1ELb1ELb0EN3c104HalfENS1_7complexIfEEEEv12SSMParamsBwd --------------------------
	.section	.text._Z25selective_scan_bwd_kernelI32Selective_Scan_bwd_kernel_traitsILi32ELi16ELb0ELb1ELb1ELb1ELb0EN3c104HalfENS1_7complexIfEEEEv12SSMParamsBwd,"ax",@progbits
	.sectioninfo	@"SHI_REGISTERS=255"
	.align	128
        .global         _Z25selective_scan_bwd_kernelI32Selective_Scan_bwd_kernel_traitsILi32ELi16ELb0ELb1ELb1ELb1ELb0EN3c104HalfENS1_7complexIfEEEEv12SSMParamsBwd
        .type           _Z25selective_scan_bwd_kernelI32Selective_Scan_bwd_kernel_traitsILi32ELi16ELb0ELb1ELb1ELb1ELb0EN3c104HalfENS1_7complexIfEEEEv12SSMParamsBwd,@function
        .size           _Z25selective_scan_bwd_kernelI32Selective_Scan_bwd_kernel_traitsILi32ELi16ELb0ELb1ELb1ELb1ELb0EN3c104HalfENS1_7complexIfEEEEv12SSMParamsBwd,(.L_x_14702 - _Z25selective_scan_bwd_kernelI32Selective_Scan_bwd_kernel_traitsILi32ELi16ELb0ELb1ELb1ELb1ELb0EN3c104HalfENS1_7complexIfEEEEv12SSMParamsBwd)
        .other          _Z25selective_scan_bwd_kernelI32Selective_Scan_bwd_kernel_traitsILi32ELi16ELb0ELb1ELb1ELb1ELb0EN3c104HalfENS1_7complexIfEEEEv12SSMParamsBwd,@"STO_CUDA_ENTRY STV_DEFAULT"
_Z25selective_scan_bwd_kernelI32Selective_Scan_bwd_kernel_traitsILi32ELi16ELb0ELb1ELb1ELb1ELb0EN3c104HalfENS1_7complexIfEEEEv12SSMParamsBwd:
.text._Z25selective_scan_bwd_kernelI32Selective_Scan_bwd_kernel_traitsILi32ELi16ELb0ELb1ELb1ELb1ELb0EN3c104HalfENS1_7complexIfEEEEv12SSMParamsBwd:
        /* <DEDUP_REMOVED lines=181> */
.L_x_9496:
        /* <DEDUP_REMOVED lines=116> */
[----:B------:R-:W-:Y:S01]  /*1290*/  IMAD.WIDE R116, R45, 0x2, R116 ;  /* 0x000000022d747825 */ /* 0x000fe200078e0274 */
        /* <DEDUP_REMOVED lines=105> */
[----:B0-----:R-:W-:Y:S04]  /*1930*/  STL [R1+0x18], R44 ;  /* 0x0000182c01007387 */ /* 0x001fe80000100800 */
[----:B------:R-:W-:Y:S04]  /*1940*/  STL [R1+0x14], R43 ;  /* 0x0000142b01007387 */ /* 0x000fe80000100800 */
        /* <DEDUP_REMOVED lines=55> */
[----:B------:R-:W-:Y:S02]  /*1cc0*/  ISETP.GE.AND P0, PT, R31, UR28, PT ;  /* 0x0000001c1f007c0c */ /* 0x000fe4000bf06270 */
[----:B------:R-:W-:Y:S02]  /*1cd0*/  PRMT R27, RZ, 0x7610, R27 ;  /* 0x00007610ff1b7816 */ /* 0x000fe4000000001b */
[----:B------:R-:W-:-:S06]  /*1ce0*/  PRMT R18, RZ, 0x7610, R18 ;  /* 0x00007610ff127816 */ /* 0x000fcc0000000012 */
[----:B------:R-:W5:Y:S01]  /*1cf0*/  @!P1 LDG.E.U16 R18, [R6.64+0x140] ;  /* 0x0001402806129981 */ /* 0x000f62000c1e1500 */
[----:B------:R-:W-:-:S03]  /*1d00*/  ISETP.GE.AND P1, PT, R33, UR28, PT ;  /* 0x0000001c21007c0c */ /* 0x000fc6000bf26270 */
[----:B------:R-:W5:Y:S01]  /*1d10*/  @!P0 LDG.E.U16 R27, [R6.64+0x180] ;  /* 0x00018028061b8981 */ /* 0x000f62000c1e1500 */
[----:B------:R-:W-:Y:S02]  /*1d20*/  ISETP.GE.AND P0, PT, R34, UR28, PT ;  /* 0x0000001c22007c0c */ /* 0x000fe4000bf06270 */
[----:B------:R-:W-:Y:S02]  /*1d30*/  PRMT R29, RZ, 0x7610, R29 ;  /* 0x00007610ff1d7816 */ /* 0x000fe4000000001d */
[----:B------:R-:W-:-:S06]  /*1d40*/  PRMT R20, RZ, 0x7610, R20 ;  /* 0x00007610ff147816 */ /* 0x000fcc0000000014 */
[----:B------:R-:W5:Y:S01]  /*1d50*/  @!P1 LDG.E.U16 R20, [R6.64+0x1c0] ;  /* 0x0001c02806149981 */ /* 0x000f62000c1e1500 */
[----:B------:R-:W-:-:S03]  /*1d60*/  ISETP.NE.AND P1, PT, R26, RZ, PT ;  /* 0x000000ff1a00720c */ /* 0x000fc60003f25270 */
[----:B------:R-:W5:Y:S01]  /*1d70*/  @!P0 LDG.E.U16 R29, [R6.64+0x200] ;  /* 0x00020028061d8981 */ /* 0x000f62000c1e1500 */
[----:B------:R-:W-:Y:S02]  /*1d80*/  ISETP.NE.AND P0, PT, R28, RZ, PT ;  /* 0x000000ff1c00720c */ /* 0x000fe40003f05270 */
[----:B------:R-:W-:Y:S02]  /*1d90*/  PRMT R26, RZ, 0x7610, R26 ;  /* 0x00007610ff1a7816 */ /* 0x000fe4000000001a */
[----:B------:R-:W-:Y:S02]  /*1da0*/  PRMT R31, RZ, 0x7610, R31 ;  /* 0x00007610ff1f7816 */ /* 0x000fe4000000001f */
[----:B------:R-:W-:Y:S02]  /*1db0*/  PRMT R28, RZ, 0x7610, R28 ;  /* 0x00007610ff1c7816 */ /* 0x000fe4000000001c */
[----:B------:R-:W-:Y:S02]  /*1dc0*/  PRMT R33, RZ, 0x7610, R33 ;  /* 0x00007610ff217816 */ /* 0x000fe40000000021 */
[----:B------:R-:W5:Y:S04]  /*1dd0*/  @!P1 LDG.E.U16 R31, [R6.64+0x280] ;  /* 0x00028028061f9981 */ /* 0x000f68000c1e1500 */
[----:B------:R-:W5:Y:S04]  /*1de0*/  @!P0 LDG.E.U16 R26, [R6.64+0x240] ;  /* 0x00024028061a8981 */ /* 0x000f68000c1e1500 */
[----:B------:R-:W5:Y:S04]  /*1df0*/  @!P2 LDG.E.U16 R28, [R6.64+0x2c0] ;  /* 0x0002c028061ca981 */ /* 0x000f68000c1e1500 */
[----:B------:R-:W5:Y:S01]  /*1e00*/  @!P3 LDG.E.U16 R33, [R6.64+0x300] ;  /* 0x000300280621b981 */ /* 0x000f62000c1e1500 */
[----:B0-----:R-:W-:-:S05]  /*1e10*/  HADD2.F32 R8, -RZ, R8.H0_H0 ;  /* 0x20000008ff087230 */ /* 0x001fca0000004100 */
        /* <DEDUP_REMOVED lines=24> */
[----:B------:R0:W-:Y:S04]  /*1fa0*/  STS.U16 [R110+0x80], R23 ;  /* 0x000080176e007388 */ /* 0x0001e80000000400 */
        /* <DEDUP_REMOVED lines=22> */
[----:B------:R-:W0:Y:S01]  /*2110*/  LDS.U16 R28, [R96+0xc] ;  /* 0x00000c00601c7984 */ /* 0x000e220000000400 */
[----:B------:R-:W-:-:S03]  /*2120*/  HADD2.F32 R22, -RZ, R93.H0_H0 ;  /* 0x2000005dff167230 */ /* 0x000fc60000004100 */
[----:B------:R-:W1:Y:S04]  /*2130*/  LDS.U16 R27, [R96+0xe] ;  /* 0x00000e00601b7984 */ /* 0x000e680000000400 */
[----:B------:R-:W1:Y:S04]  /*2140*/  LDS.U16 R26, [R96+0x10] ;  /* 0x00001000601a7984 */ /* 0x000e680000000400 */
[----:B------:R-:W1:Y:S01]  /*2150*/  LDS.U16 R25, [R96+0x12] ;  /* 0x0000120060197984 */ /* 0x000e620000000400 */
[----:B--2---:R-:W-:-:S03]  /*2160*/  HADD2.F32 R34, -RZ, R34.H0_H0 ;  /* 0x20000022ff227230 */ /* 0x004fc60000004100 */
[----:B------:R2:W2:Y:S01]  /*2170*/  LDS.U16 R24, [R96+0x14] ;  /* 0x0000140060187984 */ /* 0x0004a20000000400 */
[----:B---3--:R-:W-:Y:S01]  /*2180*/  HADD2.F32 R33, -RZ, R6.H0_H0 ;  /* 0x20000006ff217230 */ /* 0x008fe20000004100 */
[----:B------:R-:W-:Y:S02]  /*2190*/  FFMA.FTZ R6, R34, R23, R36 ;  /* 0x0000001722067223 */ /* 0x000fe40000010024 */
[----:B------:R3:W2:Y:S01]  /*21a0*/  LDS.U16 R23, [R96+0x16] ;  /* 0x0000160060177984 */ /* 0x0006a20000000400 */
[----:B----4-:R-:W-:Y:S01]  /*21b0*/  HADD2.F32 R32, -RZ, R7.H0_H0 ;  /* 0x20000007ff207230 */ /* 0x010fe20000004100 */
[----:B------:R-:W-:Y:S01]  /*21c0*/  FFMA.FTZ R7, R33, R20, R6 ;  /* 0x0000001421077223 */ /* 0x000fe20000010006 */
[----:B------:R-:W-:Y:S01]  /*21d0*/  HADD2.F32 R6, -RZ, R92.H0_H0 ;  /* 0x2000005cff067230 */ /* 0x000fe20000004100 */
[----:B------:R3:W4:Y:S01]  /*21e0*/  LDS.U16 R20, [R96+0x1c] ;  /* 0x00001c0060147984 */ /* 0x0007220000000400 */
[----:B-----5:R-:W-:Y:S01]  /*21f0*/  HADD2.F32 R31, -RZ, R18.H0_H0 ;  /* 0x20000012ff1f7230 */ /* 0x020fe20000004100 */
[----:B------:R-:W-:Y:S01]  /*2200*/  FFMA.FTZ R22, R32, R22, R7 ;  /* 0x0000001620167223 */ /* 0x000fe20000010007 */
[----:B------:R-:W-:-:S02]  /*2210*/  HADD2.F32 R18, -RZ, R91.H0_H0 ;  /* 0x2000005bff127230 */ /* 0x000fc40000004100 */
[----:B------:R-:W-:Y:S01]  /*2220*/  HADD2.F32 R30, -RZ, R19.H0_H0 ;  /* 0x20000013ff1e7230 */ /* 0x000fe20000004100 */
[----:B------:R-:W-:Y:S01]  /*2230*/  FFMA.FTZ R7, R31, R6, R22 ;  /* 0x000000061f077223 */ /* 0x000fe20000010016 */
[----:B------:R-:W-:Y:S01]  /*2240*/  HADD2.F32 R6, -RZ, R90.H0_H0 ;  /* 0x2000005aff067230 */ /* 0x000fe20000004100 */
[----:B------:R3:W2:Y:S01]  /*2250*/  LDS.U16 R22, [R96+0x18] ;  /* 0x0000180060167984 */ /* 0x0006a20000000400 */
[----:B------:R-:W-:Y:S01]  /*2260*/  HADD2.F32 R29, -RZ, R29.H0_H0 ;  /* 0x2000001dff1d7230 */ /* 0x000fe20000004100 */
[----:B------:R-:W-:Y:S02]  /*2270*/  FFMA.FTZ R18, R30, R18, R7 ;  /* 0x000000121e127223 */ /* 0x000fe40000010007 */
[----:B------:R3:W2:Y:S02]  /*2280*/  LDS.U16 R19, [R96+0x1e] ;  /* 0x00001e0060137984 */ /* 0x0006a40000000400 */
[----:B------:R-:W-:Y:S02]  /*2290*/  FFMA.FTZ R7, R29, R6, R18 ;  /* 0x000000061d077223 */ /* 0x000fe40000010012 */
[----:B------:R3:W2:Y:S01]  /*22a0*/  LDS.U16 R6, [R96+0x1a] ;  /* 0x00001a0060067984 */ /* 0x0006a20000000400 */
[----:B------:R-:W-:-:S02]  /*22b0*/  HADD2.F32 R18, -RZ, R89.H0_H0 ;  /* 0x20000059ff127230 */ /* 0x000fc40000004100 */
[----:B0-----:R-:W-:Y:S02]  /*22c0*/  HADD2.F32 R28, -RZ, R28.H0_H0 ;  /* 0x2000001cff1c7230 */ /* 0x001fe40000004100 */
[----:B------:R-:W-:Y:S02]  /*22d0*/  HADD2.F32 R35, -RZ, R88.H0_H0 ;  /* 0x20000058ff237230 */ /* 0x000fe40000004100 */
[----:B-1----:R-:W-:Y:S01]  /*22e0*/  HADD2.F32 R27, -RZ, R27.H0_H0 ;  /* 0x2000001bff1b7230 */ /* 0x002fe20000004100 */
        /* <DEDUP_REMOVED lines=40> */
.L_x_9381:
[----:B---3--:R-:W-:Y:S05]  /*2570*/  BSYNC B0 ;  /* 0x0000000000007941 */ /* 0x008fea0003800000 */
.L_x_9380:
[----:B------:R-:W-:Y:S01]  /*2580*/  BSSY B0, `(.L_x_9382) ;  /* 0x0000027000007945 */ /* 0x000fe20003800000 */
[----:B------:R-:W-:Y:S01]  /*2590*/  FFMA.FTZ R11, R25, R11, R10 ;  /* 0x0000000b190b7223 */ /* 0x000fe2000001000a */
[----:B------:R-:W-:Y:S01]  /*25a0*/  FSETP.GTU.FTZ.AND P4, PT, R80, 20, PT ;  /* 0x41a000005000780b */ /* 0x000fe20003f9c000 */
[----:B------:R-:W-:Y:S01]  /*25b0*/  HADD2.F32 R10, -RZ, R43.H0_H0 ;  /* 0x2000002bff0a7230 */ /* 0x000fe20000004100 */
[----:B------:R-:W-:Y:S01]  /*25c0*/  FADD.FTZ R79, R15, UR5 ;  /* 0x000000050f4f7e21 */ /* 0x000fe20008010000 */
[----:B------:R-:W-:Y:S02]  /*25d0*/  HADD2.F32 R16, -RZ, R16.H0_H0 ;  /* 0x20000010ff107230 */ /* 0x000fe40000004100 */
[----:B--2---:R-:W-:Y:S01]  /*25e0*/  HADD2.F32 R24, -RZ, R24.H0_H0 ;  /* 0x20000018ff187230 */ /* 0x004fe20000004100 */
        /* <DEDUP_REMOVED lines=32> */
.L_x_9383:
[----:B------:R-:W-:Y:S05]  /*27f0*/  BSYNC B0 ;  /* 0x0000000000007941 */ /* 0x000fea0003800000 */
.L_x_9382:
        /* <DEDUP_REMOVED lines=39> */
.L_x_9385:
[----:B------:R-:W-:Y:S05]  /*2a70*/  BSYNC B0 ;  /* 0x0000000000007941 */ /* 0x000fea0003800000 */
.L_x_9384:
        /* <DEDUP_REMOVED lines=39> */
.L_x_9387:
[----:B------:R-:W-:Y:S05]  /*2cf0*/  BSYNC B0 ;  /* 0x0000000000007941 */ /* 0x000fea0003800000 */
.L_x_9386:
[----:B------:R-:W-:Y:S01]  /*2d00*/  BSSY B0, `(.L_x_9388) ;  /* 0x0000027000007945 */ /* 0x000fe20003800000 */
[----:B------:R-:W-:Y:S01]  /*2d10*/  FADD.FTZ R76, R21, UR5 ;  /* 0x00000005154c7e21 */ /* 0x000fe20008010000 */
[----:B------:R-:W-:Y:S01]  /*2d20*/  FSETP.GTU.FTZ.AND P1, PT, R77, 20, PT ;  /* 0x41a000004d00780b */ /* 0x000fe20003f3c000 */
[----:B------:R-:W-:Y:S01]  /*2d30*/  FFMA.FTZ R10, R22, R10, R11 ;  /* 0x0000000a160a7223 */ /* 0x000fe2000001000b */
[----:B------:R-:W-:Y:S02]  /*2d40*/  HADD2.F32 R8, -RZ, R40.H0_H0 ;  /* 0x20000028ff087230 */ /* 0x000fe40000004100 */
        /* <DEDUP_REMOVED lines=34> */
.L_x_9389:
[----:B------:R-:W-:Y:S05]  /*2f70*/  BSYNC B0 ;  /* 0x0000000000007941 */ /* 0x000fea0003800000 */
.L_x_9388:
[----:B------:R-:W-:Y:S01]  /*2f80*/  BSSY B0, `(.L_x_9390) ;  /* 0x0000027000007945 */ /* 0x000fe20003800000 */
[----:B------:R-:W-:Y:S01]  /*2f90*/  FFMA.FTZ R7, R21, R8, R10 ;  /* 0x0000000815077223 */ /* 0x000fe2000001000a */
[----:B------:R-:W-:Y:S01]  /*2fa0*/  FSETP.GTU.FTZ.AND P0, PT, R76, 20, PT ;  /* 0x41a000004c00780b */ /* 0x000fe20003f1c000 */
        /* <DEDUP_REMOVED lines=36> */
.L_x_9391:
[----:B------:R-:W-:Y:S05]  /*31f0*/  BSYNC B0 ;  /* 0x0000000000007941 */ /* 0x000fea0003800000 */
.L_x_9390:
        /* <DEDUP_REMOVED lines=38> */
.L_x_9393:
[----:B------:R-:W-:Y:S05]  /*3460*/  BSYNC B0 ;  /* 0x0000000000007941 */ /* 0x000fea0003800000 */
.L_x_9392:
        /* <DEDUP_REMOVED lines=39> */
.L_x_9395:
[----:B------:R-:W-:Y:S05]  /*36e0*/  BSYNC B0 ;  /* 0x0000000000007941 */ /* 0x000fea0003800000 */
.L_x_9394:
        /* <DEDUP_REMOVED lines=38> */
.L_x_9397:
[----:B------:R-:W-:Y:S05]  /*3950*/  BSYNC B0 ;  /* 0x0000000000007941 */ /* 0x000fea0003800000 */
.L_x_9396:
        /* <DEDUP_REMOVED lines=39> */
.L_x_9399:
[----:B------:R-:W-:Y:S05]  /*3bd0*/  BSYNC B0 ;  /* 0x0000000000007941 */ /* 0x000fea0003800000 */
.L_x_9398:
        /* <DEDUP_REMOVED lines=37> */
.L_x_9401:
[----:B------:R-:W-:Y:S05]  /*3e30*/  BSYNC B0 ;  /* 0x0000000000007941 */ /* 0x000fea0003800000 */
.L_x_9400:
        /* <DEDUP_REMOVED lines=33> */
.L_x_9403:
[----:B------:R-:W-:Y:S05]  /*4050*/  BSYNC B0 ;  /* 0x0000000000007941 */ /* 0x000fea0003800000 */
.L_x_9402:
        /* <DEDUP_REMOVED lines=33> */
.L_x_9405:
[----:B------:R-:W-:Y:S05]  /*4270*/  BSYNC B0 ;  /* 0x0000000000007941 */ /* 0x000fea0003800000 */
.L_x_9404:
        /* <DEDUP_REMOVED lines=33> */
.L_x_9407:
[----:B------:R-:W-:Y:S05]  /*4490*/  BSYNC B0 ;  /* 0x0000000000007941 */ /* 0x000fea0003800000 */
.L_x_9406:
        /* <DEDUP_REMOVED lines=33> */
.L_x_9409:
[----:B------:R-:W-:Y:S05]  /*46b0*/  BSYNC B0 ;  /* 0x0000000000007941 */ /* 0x000fea0003800000 */
.L_x_9408:
        /* <DEDUP_REMOVED lines=33> */
.L_x_9411:
[----:B------:R-:W-:Y:S05]  /*48d0*/  BSYNC B0 ;  /* 0x0000000000007941 */ /* 0x000fea0003800000 */
.L_x_9410:
        /* <DEDUP_REMOVED lines=52> */
.L_x_9491:
        /* <DEDUP_REMOVED lines=21> */
[----:B0-----:R-:W-:Y:S01]  /*4d70*/  IMAD.WIDE.U32 R4, R5, c[0x0][0x1a0], R6 ;  /* 0x0000680005047a25 */ /* 0x001fe200078e0006 */
[----:B------:R-:W-:Y:S02]  /*4d80*/  ISETP.GE.AND P4, PT, R64, UR44, PT ;  /* 0x0000002c40007c0c */ /* 0x000fe4000bf86270 */
[----:B------:R-:W-:Y:S02]  /*4d90*/  IADD3 R149, R6, 0xa0, RZ ;  /* 0x000000a006957810 */ /* 0x000fe40007ffe0ff */
[----:B------:R-:W-:Y:S01]  /*4da0*/  IADD3 R3, R5, UR34, RZ ;  /* 0x0000002205037c10 */ /* 0x000fe2000fffe0ff */
[----:B------:R-:W-:Y:S01]  /*4db0*/  ULDC.64 UR34, c[0x0][0x180] ;  /* 0x0000600000227ab9 */ /* 0x000fe20000000a00 */
[----:B------:R-:W-:Y:S02]  /*4dc0*/  LEA R2, P0, R4, UR22, 0x1 ;  /* 0x0000001604027c11 */ /* 0x000fe4000f8008ff */
[----:B------:R-:W-:-:S02]  /*4dd0*/  IADD3 R150, R6, 0xc0, RZ ;  /* 0x000000c006967810 */ /* 0x000fc40007ffe0ff */
[----:B------:R-:W-:Y:S02]  /*4de0*/  LEA.HI.X R3, R4, UR23, R3, 0x1, P0 ;  /* 0x0000001704037c11 */ /* 0x000fe400080f0c03 */
[C---:B------:R-:W-:Y:S02]  /*4df0*/  IADD3 R4, R6.reuse, 0x20, RZ ;  /* 0x0000002006047810 */ /* 0x040fe40007ffe0ff */
[----:B-1----:R-:W-:Y:S01]  /*4e00*/  IADD3 R153, R6, 0xe0, RZ ;  /* 0x000000e006997810 */ /* 0x002fe20007ffe0ff */
[----:B--2---:R0:W2:Y:S01]  /*4e10*/  @!P2 LDG.E.U16 R13, [R2.64] ;  /* 0x00000028020da981 */ /* 0x0040a2000c1e1500 */
        /* <DEDUP_REMOVED lines=23> */
[C---:B------:R-:W-:Y:S01]  /*4f90*/  IADD3 R148, R6.reuse, 0x80, RZ ;  /* 0x0000008006947810 */ /* 0x040fe20007ffe0ff */
[----:B------:R0:W3:Y:S01]  /*4fa0*/  @!P4 LDG.E.U16 R18, [R2.64+0x240] ;  /* 0x000240280212c981 */ /* 0x0000e2000c1e1500 */
[----:B------:R-:W-:Y:S02]  /*4fb0*/  IADD3 R167, R6, 0x200, RZ ;  /* 0x0000020006a77810 */ /* 0x000fe40007ffe0ff */
[----:B------:R-:W-:Y:S02]  /*4fc0*/  ISETP.GE.AND P0, PT, R163, UR44, PT ;  /* 0x0000002ca3007c0c */ /* 0x000fe4000bf06270 */
        /* <DEDUP_REMOVED lines=11> */
[----:B------:R-:W-:Y:S02]  /*5080*/  PRMT R120, RZ, 0x7610, R120 ;  /* 0x00007610ff787816 */ /* 0x000fe40000000078 */
[----:B------:R-:W-:Y:S01]  /*5090*/  IADD3 R143, R6, 0x220, RZ ;  /* 0x00000220068f7810 */ /* 0x000fe20007ffe0ff */
[----:B------:R0:W3:Y:S01]  /*50a0*/  @!P1 LDG.E.U16 R118, [R2.64+0x340] ;  /* 0x0003402802769981 */ /* 0x0000e2000c1e1500 */
[----:B------:R-:W-:-:S02]  /*50b0*/  PRMT R17, RZ, 0x7610, R17 ;  /* 0x00007610ff117816 */ /* 0x000fc40000000011 */
[----:B------:R-:W-:Y:S01]  /*50c0*/  PRMT R123, RZ, 0x7610, R123 ;  /* 0x00007610ff7b7816 */ /* 0x000fe2000000007b */
[----:B------:R0:W3:Y:S01]  /*50d0*/  @!P2 LDG.E.U16 R121, [R2.64+0x380] ;  /* 0x000380280279a981 */ /* 0x0000e2000c1e1500 */
[C---:B------:R-:W-:Y:S02]  /*50e0*/  IADD3 R145, R6.reuse, 0x240, RZ ;  /* 0x0000024006917810 */ /* 0x040fe40007ffe0ff */
[C---:B------:R-:W-:Y:S01]  /*50f0*/  IADD3 R146, R6.reuse, 0x260, RZ ;  /* 0x0000026006927810 */ /* 0x040fe20007ffe0ff */
[----:B------:R0:W3:Y:S01]  /*5100*/  @!P5 LDG.E.U16 R12, [R2.64+0xc0] ;  /* 0x0000c028020cd981 */ /* 0x0000e2000c1e1500 */
[C---:B------:R-:W-:Y:S02]  /*5110*/  IADD3 R161, R6.reuse, 0x140, RZ ;  /* 0x0000014006a17810 */ /* 0x040fe40007ffe0ff */
        /* <DEDUP_REMOVED lines=19> */
[C---:B------:R-:W-:Y:S01]  /*5250*/  IADD3 R168, R6.reuse, 0x2c0, RZ ;  /* 0x000002c006a87810 */ /* 0x040fe20007ffe0ff */
[----:B------:R0:W3:Y:S01]  /*5260*/  @!P1 LDG.E.U16 R125, [R2.64+0x480] ;  /* 0x00048028027d9981 */ /* 0x0000e2000c1e1500 */
[----:B------:R-:W-:Y:S02]  /*5270*/  PRMT R66, RZ, 0x7610, R66 ;  /* 0x00007610ff427816 */ /* 0x000fe40000000042 */
[----:B------:R-:W-:Y:S01]  /*5280*/  PRMT R129, RZ, 0x7610, R129 ;  /* 0x00007610ff817816 */ /* 0x000fe20000000081 */
        /* <DEDUP_REMOVED lines=89> */
[----:B------:R-:W-:-:S04]  /*5820*/  LEA.HI.SX32 R10, R10, R113, 0x1b ;  /* 0x000000710a0a7211 */ /* 0x000fc800078fdaff */
[----:B------:R-:W-:Y:S02]  /*5830*/  SHF.L.U32 R131, R10, 0x1, RZ ;  /* 0x000000010a837819 */ /* 0x000fe400000006ff */
[C---:B------:R-:W-:Y:S01]  /*5840*/  IADD3 R10, R113.reuse, 0x3a0, RZ ;  /* 0x000003a0710a7810 */ /* 0x040fe20007ffe0ff */
[----:B------:R0:W-:Y:S04]  /*5850*/  STS.U16 [R109+0xc0], R12 ;  /* 0x0000c00c6d007388 */ /* 0x0001e80000000400 */
[----:B------:R-:W-:Y:S01]  /*5860*/  STS.U16 [R108+0x100], R17 ;  /* 0x000100116c007388 */ /* 0x000fe20000000400 */
[----:B0-----:R-:W-:-:S03]  /*5870*/  IADD3 R12, R113, 0x280, RZ ;  /* 0x00000280710c7810 */ /* 0x001fc60007ffe0ff */
[----:B------:R0:W-:Y:S04]  /*5880*/  STS.U16 [R107+0x140], R14 ;  /* 0x0001400e6b007388 */ /* 0x0001e80000000400 */
[----:B------:R1:W-:Y:S04]  /*5890*/  STS.U16 [R106+0x180], R65 ;  /* 0x000180416a007388 */ /* 0x0003e80000000400 */
[----:B------:R-:W-:Y:S01]  /*58a0*/  STS.U16 [R105+0x1c0], R16 ;  /* 0x0001c01069007388 */ /* 0x000fe20000000400 */
[----:B0-----:R-:W-:-:S03]  /*58b0*/  IADD3 R14, R113, 0x2a0, RZ ;  /* 0x000002a0710e7810 */ /* 0x001fc60007ffe0ff */
[----:B------:R0:W-:Y:S01]  /*58c0*/  STS.U16 [R104+0x200], R67 ;  /* 0x0002004368007388 */ /* 0x0001e20000000400 */
[----:B------:R-:W-:-:S03]  /*58d0*/  LEA.HI.SX32 R12, R12, R113, 0x1b ;  /* 0x000000710c0c7211 */ /* 0x000fc600078fdaff */
[----:B------:R-:W-:Y:S01]  /*58e0*/  STS.U16 [R103+0x240], R18 ;  /* 0x0002401267007388 */ /* 0x000fe20000000400 */
[----:B------:R-:W-:Y:S02]  /*58f0*/  LEA.HI.SX32 R14, R14, R113, 0x1b ;  /* 0x000000710e0e7211 */ /* 0x000fe400078fdaff */
[----:B-1----:R-:W-:Y:S02]  /*5900*/  SHF.L.U32 R65, R12, 0x1, RZ ;  /* 0x000000010c417819 */ /* 0x002fe400000006ff */
[----:B0-----:R-:W-:Y:S02]  /*5910*/  SHF.L.U32 R67, R6, 0x1, RZ ;  /* 0x0000000106437819 */ /* 0x001fe400000006ff */
[C---:B------:R-:W-:Y:S01]  /*5920*/  IADD3 R6, R113.reuse, 0x2c0, RZ ;  /* 0x000002c071067810 */ /* 0x040fe20007ffe0ff */
[----:B------:R-:W-:Y:S01]  /*5930*/  STS.U16 [R102+0x280], R115 ;  /* 0x0002807366007388 */ /* 0x000fe20000000400 */
[----:B------:R-:W-:-:S03]  /*5940*/  IADD3 R12, R113, 0x320, RZ ;  /* 0x00000320710c7810 */ /* 0x000fc60007ffe0ff */
[----:B------:R0:W-:Y:S04]  /*5950*/  STS.U16 [R101+0x2c0], R66 ;  /* 0x0002c04265007388 */ /* 0x0001e80000000400 */
[----:B------:R-:W-:Y:S04]  /*5960*/  STS.U16 [R100+0x300], R119 ;  /* 0x0003007764007388 */ /* 0x000fe80000000400 */
[----:B------:R-:W-:Y:S01]  /*5970*/  STS.U16 [R99+0x340], R118 ;  /* 0x0003407663007388 */ /* 0x000fe20000000400 */
[----:B------:R-:W-:-:S03]  /*5980*/  LEA.HI.SX32 R6, R6, R113, 0x1b ;  /* 0x0000007106067211 */ /* 0x000fc600078fdaff */
        /* <DEDUP_REMOVED lines=13> */
[C---:B------:R-:W-:Y:S02]  /*5a60*/  IADD3 R12, R113.reuse, 0x3c0, RZ ;  /* 0x000003c0710c7810 */ /* 0x040fe40007ffe0ff */
[----:B0-----:R-:W-:Y:S02]  /*5a70*/  SHF.L.U32 R128, R6, 0x1, RZ ;  /* 0x0000000106807819 */ /* 0x001fe400000006ff */
[C---:B------:R-:W-:Y:S02]  /*5a80*/  IADD3 R6, R113.reuse, 0x360, RZ ;  /* 0x0000036071067810 */ /* 0x040fe40007ffe0ff */
[----:B-1----:R-:W-:Y:S02]  /*5a90*/  SHF.L.U32 R129, R8, 0x1, RZ ;  /* 0x0000000108817819 */ /* 0x002fe400000006ff */
[----:B------:R-:W-:Y:S01]  /*5aa0*/  IADD3 R8, R113, 0x380, RZ ;  /* 0x0000038071087810 */ /* 0x000fe20007ffe0ff */
[----:B------:R0:W-:Y:S01]  /*5ab0*/  STS.U16 [R128+0x580], R135 ;  /* 0x0005808780007388 */ /* 0x0001e20000000400 */
[----:B------:R-:W-:-:S02]  /*5ac0*/  SHF.L.U32 R127, R14, 0x1, RZ ;  /* 0x000000010e7f7819 */ /* 0x000fc400000006ff */
[----:B------:R-:W-:Y:S01]  /*5ad0*/  IADD3 R14, R113, 0x3e0, RZ ;  /* 0x000003e0710e7810 */ /* 0x000fe20007ffe0ff */
[----:B------:R-:W-:Y:S01]  /*5ae0*/  STS.U16 [R129+0x5c0], R130 ;  /* 0x0005c08281007388 */ /* 0x000fe20000000400 */
        /* <DEDUP_REMOVED lines=17> */
[----:B------:R-:W-:Y:S02]  /*5c00*/  PRMT R101, RZ, 0x7610, R101 ;  /* 0x00007610ff657816 */ /* 0x000fe40000000065 */
[----:B------:R-:W-:Y:S01]  /*5c10*/  PRMT R102, RZ, 0x7610, R102 ;  /* 0x00007610ff667816 */ /* 0x000fe20000000066 */
[----:B------:R-:W-:Y:S01]  /*5c20*/  STS.U16 [R141+0x740], R140 ;  /* 0x0007408c8d007388 */ /* 0x000fe20000000400 */
[----:B------:R-:W-:-:S03]  /*5c30*/  ISETP.GE.AND P5, PT, R149, UR44, PT ;  /* 0x0000002c95007c0c */ /* 0x000fc6000bfa6270 */
        /* <DEDUP_REMOVED lines=56> */
[----:B------:R-:W-:Y:S01]  /*5fc0*/  PRMT R168, RZ, 0x7610, R168 ;  /* 0x00007610ffa87816 */ /* 0x000fe200000000a8 */
[----:B------:R2:W3:Y:S01]  /*5fd0*/  @!P4 LDG.E.U16 R173, [R4.64+0x480] ;  /* 0x0004802804adc981 */ /* 0x0004e2000c1e1500 */
[----:B------:R-:W-:Y:S02]  /*5fe0*/  PRMT R181, RZ, 0x7610, R181 ;  /* 0x00007610ffb57816 */ /* 0x000fe400000000b5 */
        /* <DEDUP_REMOVED lines=86> */
[----:B------:R1:W2:Y:S01]  /*6550*/  R2UR UR36, R2 ;  /* 0x00000000022473c2 */ /* 0x0002a200000e0000 */
[----:B------:R-:W-:-:S06]  /*6560*/  LEA.HI.SX32 R12, R12, R113, 0x1b ;  /* 0x000000710c0c7211 */ /* 0x000fcc00078fdaff */
        /* <DEDUP_REMOVED lines=22> */
[----:B------:R-:W0:Y:S04]  /*66d0*/  LDS.U16 R17, [R120+0x2] ;  /* 0x0000020078117984 */ /* 0x000e280000000400 */
        /* <DEDUP_REMOVED lines=30> */
[----:B------:R-:W-:-:S03]  /*68c0*/  IADD3 R108, R113, 0x80, RZ ;  /* 0x00000080716c7810 */ /* 0x000fc60007ffe0ff */
[----:B---3--:R-:W-:Y:S01]  /*68d0*/  STS.U16 [R112+0x840], R103 ;  /* 0x0008406770007388 */ /* 0x008fe20000000400 */
[----:B------:R-:W-:-:S03]  /*68e0*/  SHF.L.U32 R109, R109, 0x1, RZ ;  /* 0x000000016d6d7819 */ /* 0x000fc600000006ff */
[----:B----4-:R3:W-:Y:S01]  /*68f0*/  STS.U16 [R111+0x880], R104 ;  /* 0x000880686f007388 */ /* 0x0107e20000000400 */
[----:B------:R-:W-:Y:S02]  /*6900*/  LEA.HI.SX32 R108, R108, R113, 0x1b ;  /* 0x000000716c6c7211 */ /* 0x000fe400078fdaff */
[C---:B------:R-:W-:Y:S01]  /*6910*/  IADD3 R106, R113.reuse, 0xc0, RZ ;  /* 0x000000c0716a7810 */ /* 0x040fe20007ffe0ff */
[----:B------:R-:W-:Y:S01]  /*6920*/  STS.U16 [R110+0x8c0], R101 ;  /* 0x0008c0656e007388 */ /* 0x000fe20000000400 */
[----:B---3--:R-:W-:-:S03]  /*6930*/  IADD3 R104, R113, 0xa0, RZ ;  /* 0x000000a071687810 */ /* 0x008fc60007ffe0ff */
[----:B------:R3:W-:Y:S01]  /*6940*/  STS.U16 [R109+0x900], R102 ;  /* 0x000900666d007388 */ /* 0x0007e20000000400 */
[C---:B------:R-:W-:Y:S02]  /*6950*/  IADD3 R206, R113.reuse, 0x100, RZ ;  /* 0x0000010071ce7810 */ /* 0x040fe40007ffe0ff */
[----:B------:R-:W-:Y:S02]  /*6960*/  LEA.HI.SX32 R104, R104, R113, 0x1b ;  /* 0x0000007168687211 */ /* 0x000fe400078fdaff */
[C---:B------:R-:W-:Y:S02]  /*6970*/  IADD3 R2, R113.reuse, 0xe0, RZ ;  /* 0x000000e071027810 */ /* 0x040fe40007ffe0ff */
[----:B------:R-:W-:Y:S02]  /*6980*/  SHF.L.U32 R107, R104, 0x1, RZ ;  /* 0x00000001686b7819 */ /* 0x000fe400000006ff */
[----:B------:R-:W-:Y:S02]  /*6990*/  SHF.L.U32 R108, R108, 0x1, RZ ;  /* 0x000000016c6c7819 */ /* 0x000fe400000006ff */
[----:B---3--:R-:W-:-:S02]  /*69a0*/  IADD3 R102, R113, 0x160, RZ ;  /* 0x0000016071667810 */ /* 0x008fc40007ffe0ff */
[C---:B------:R-:W-:Y:S02]  /*69b0*/  IADD3 R104, R113.reuse, 0x140, RZ ;  /* 0x0000014071687810 */ /* 0x040fe40007ffe0ff */
[----:B------:R-:W-:Y:S02]  /*69c0*/  IADD3 R118, R113, 0x120, RZ ;  /* 0x0000012071767810 */ /* 0x000fe40007ffe0ff */
[-C--:B------:R-:W-:Y:S02]  /*69d0*/  LEA.HI.SX32 R106, R106, R113.reuse, 0x1b ;  /* 0x000000716a6a7211 */ /* 0x080fe400078fdaff */
[-C--:B------:R-:W-:Y:S02]  /*69e0*/  LEA.HI.SX32 R206, R206, R113.reuse, 0x1b ;  /* 0x00000071cece7211 */ /* 0x080fe400078fdaff */
[-C--:B------:R-:W-:Y:S02]  /*69f0*/  LEA.HI.SX32 R105, R2, R113.reuse, 0x1b ;  /* 0x0000007102697211 */ /* 0x080fe400078fdaff */
[-C--:B------:R-:W-:Y:S01]  /*6a00*/  LEA.HI.SX32 R101, R102, R113.reuse, 0x1b ;  /* 0x0000007166657211 */ /* 0x080fe200078fdaff */
[----:B------:R-:W-:Y:S01]  /*6a10*/  STS.U16 [R108+0x940], R99 ;  /* 0x000940636c007388 */ /* 0x000fe20000000400 */
[----:B------:R-:W-:-:S02]  /*6a20*/  LEA.HI.SX32 R118, R118, R113, 0x1b ;  /* 0x0000007176767211 */ /* 0x000fc400078fdaff */
[----:B------:R-:W-:Y:S02]  /*6a30*/  LEA.HI.SX32 R102, R104, R113, 0x1b ;  /* 0x0000007168667211 */ /* 0x000fe400078fdaff */
[C---:B------:R-:W-:Y:S01]  /*6a40*/  IADD3 R210, R113.reuse, 0x180, RZ ;  /* 0x0000018071d27810 */ /* 0x040fe20007ffe0ff */
[----:B------:R3:W-:Y:S01]  /*6a50*/  STS.U16 [R107+0x980], R100 ;  /* 0x000980646b007388 */ /* 0x0007e20000000400 */
[----:B--2---:R-:W-:Y:S02]  /*6a60*/  MOV R115, UR36 ;  /* 0x0000002400737c02 */ /* 0x004fe40008000f00 */
[----:B------:R-:W-:Y:S02]  /*6a70*/  SHF.L.U32 R106, R106, 0x1, RZ ;  /* 0x000000016a6a7819 */ /* 0x000fe400000006ff */
[----:B------:R-:W-:Y:S02]  /*6a80*/  SHF.L.U32 R104, R206, 0x1, RZ ;  /* 0x00000001ce687819 */ /* 0x000fe400000006ff */
[----:B------:R-:W-:-:S02]  /*6a90*/  IADD3 R208, R113, 0x1a0, RZ ;  /* 0x000001a071d07810 */ /* 0x000fc40007ffe0ff */
[----:B------:R-:W-:Y:S02]  /*6aa0*/  SHF.L.U32 R105, R105, 0x1, RZ ;  /* 0x0000000169697819 */ /* 0x000fe400000006ff */
[C---:B------:R-:W-:Y:S02]  /*6ab0*/  IADD3 R206, R113.reuse, 0x1c0, RZ ;  /* 0x000001c071ce7810 */ /* 0x040fe40007ffe0ff */
[----:B---3--:R-:W-:Y:S02]  /*6ac0*/  IADD3 R100, R113, 0x1e0, RZ ;  /* 0x000001e071647810 */ /* 0x008fe40007ffe0ff */
[----:B------:R-:W-:Y:S02]  /*6ad0*/  SHF.L.U32 R103, R118, 0x1, RZ ;  /* 0x0000000176677819 */ /* 0x000fe400000006ff */
[-C--:B------:R-:W-:Y:S01]  /*6ae0*/  LEA.HI.SX32 R210, R210, R113.reuse, 0x1b ;  /* 0x00000071d2d27211 */ /* 0x080fe200078fdaff */
[----:B------:R-:W-:Y:S01]  /*6af0*/  FMUL.FTZ R115, R115, 1.4426950216293334961 ;  /* 0x3fb8aa3b73737820 */ /* 0x000fe20000410000 */
[----:B------:R-:W-:Y:S01]  /*6b00*/  SHF.L.U32 R102, R102, 0x1, RZ ;  /* 0x0000000166667819 */ /* 0x000fe200000006ff */
[----:B------:R-:W-:Y:S01]  /*6b10*/  STS.U16 [R106+0x9c0], R13 ;  /* 0x0009c00d6a007388 */ /* 0x000fe20000000400 */
[----:B------:R-:W-:-:S02]  /*6b20*/  LEA.HI.SX32 R208, R208, R113, 0x1b ;  /* 0x00000071d0d07211 */ /* 0x000fc400078fdaff */
[-C--:B------:R-:W-:Y:S01]  /*6b30*/  LEA.HI.SX32 R206, R206, R113.reuse, 0x1b ;  /* 0x00000071cece7211 */ /* 0x080fe200078fdaff */
[----:B------:R-:W-:Y:S01]  /*6b40*/  STS.U16 [R105+0xa00], R16 ;  /* 0x000a001069007388 */ /* 0x000fe20000000400 */
[----:B------:R-:W-:Y:S02]  /*6b50*/  SHF.L.U32 R101, R101, 0x1, RZ ;  /* 0x0000000165657819 */ /* 0x000fe400000006ff */
[----:B------:R-:W-:Y:S01]  /*6b60*/  LEA.HI.SX32 R118, R100, R113, 0x1b ;  /* 0x0000007164767211 */ /* 0x000fe200078fdaff */
[----:B------:R-:W-:Y:S01]  /*6b70*/  STS.U16 [R104+0xa40], R7 ;  /* 0x000a400768007388 */ /* 0x000fe20000000400 */
[----:B------:R-:W-:Y:S01]  /*6b80*/  SHF.L.U32 R100, R210, 0x1, RZ ;  /* 0x00000001d2647819 */ /* 0x000fe200000006ff */
[----:B------:R-:W-:Y:S01]  /*6b90*/  FMUL.FTZ R2, R115, R86 ;  /* 0x0000005673027220 */ /* 0x000fe20000410000 */
[----:B------:R-:W-:Y:S01]  /*6ba0*/  SHF.L.U32 R99, R208, 0x1, RZ ;  /* 0x00000001d0637819 */ /* 0x000fe200000006ff */
[----:B------:R2:W-:Y:S04]  /*6bb0*/  STS.U16 [R103+0xa80], R98 ;  /* 0x000a806267007388 */ /* 0x0005e80000000400 */
[----:B------:R3:W-:Y:S04]  /*6bc0*/  STS.U16 [R102+0xac0], R97 ;  /* 0x000ac06166007388 */ /* 0x0007e80000000400 */
[----:B------:R-:W-:Y:S01]  /*6bd0*/  STS.U16 [R101+0xb00], R10 ;  /* 0x000b000a65007388 */ /* 0x000fe20000000400 */
[----:B--2---:R-:W-:-:S03]  /*6be0*/  SHF.L.U32 R98, R206, 0x1, RZ ;  /* 0x00000001ce627819 */ /* 0x004fc600000006ff */
[----:B------:R-:W-:Y:S01]  /*6bf0*/  STS.U16 [R100+0xb40], R149 ;  /* 0x000b409564007388 */ /* 0x000fe20000000400 */
[----:B---3--:R-:W-:-:S03]  /*6c00*/  SHF.L.U32 R97, R118, 0x1, RZ ;  /* 0x0000000176617819 */ /* 0x008fc600000006ff */
[----:B------:R-:W-:Y:S01]  /*6c10*/  STS.U16 [R99+0xb80], R150 ;  /* 0x000b809663007388 */ /* 0x000fe20000000400 */
[----:B------:R-:W2:Y:S03]  /*6c20*/  MUFU.EX2 R2, R2 ;  /* 0x0000000200027308 */ /* 0x000ea60000000800 */
[----:B------:R-:W-:Y:S04]  /*6c30*/  STS.U16 [R98+0xbc0], R153 ;  /* 0x000bc09962007388 */ /* 0x000fe80000000400 */
[----:B------:R-:W-:Y:S04]  /*6c40*/  STS.U16 [R97+0xc00], R148 ;  /* 0x000c009461007388 */ /* 0x000fe80000000400 */
[----:B------:R-:W-:Y:S04]  /*6c50*/  STS.U16 [R64+0xc40], R169 ;  /* 0x000c40a940007388 */ /* 0x000fe80000000400 */
[----:B------:R-:W-:Y:S01]  /*6c60*/  STS.U16 [R67+0xc80], R170 ;  /* 0x000c80aa43007388 */ /* 0x000fe20000000400 */
[----:B------:R-:W-:-:S03]  /*6c70*/  ULEA UR34, UR29, UR7, 0x8 ;  /* 0x000000071d227291 */ /* 0x000fc6000f8e403f */
[----:B------:R-:W-:Y:S04]  /*6c80*/  STS.U16 [R124+0xcc0], R173 ;  /* 0x000cc0ad7c007388 */ /* 0x000fe80000000400 */
[----:B------:R-:W-:Y:S04]  /*6c90*/  STS.U16 [R126+0xd00], R171 ;  /* 0x000d00ab7e007388 */ /* 0x000fe80000000400 */
[----:B------:R-:W-:Y:S04]  /*6ca0*/  STS.U16 [R65+0xd40], R168 ;  /* 0x000d40a841007388 */ /* 0x000fe80000000400 */
[----:B------:R2:W-:Y:S04]  /*6cb0*/  STS.U16 [R66+0xd80], R181 ;  /* 0x000d80b542007388 */ /* 0x0005e80000000400 */
[----:B------:R-:W-:Y:S04]  /*6cc0*/  STS.U16 [R128+0xdc0], R185 ;  /* 0x000dc0b980007388 */ /* 0x000fe80000000400 */
[----:B------:R-:W-:Y:S01]  /*6cd0*/  STS.U16 [R129+0xe00], R172 ;  /* 0x000e00ac81007388 */ /* 0x000fe20000000400 */
[----:B------:R-:W-:-:S03]  /*6ce0*/  ISETP.NE.AND P2, PT, R114, RZ, PT ;  /* 0x000000ff7200720c */ /* 0x000fc60003f45270 */
[----:B------:R-:W-:Y:S01]  /*6cf0*/  STS.U16 [R131+0xe40], R180 ;  /* 0x000e40b483007388 */ /* 0x000fe20000000400 */
[----:B------:R-:W-:-:S03]  /*6d00*/  IADD3 R205, R114, 0x200, RZ ;  /* 0x0000020072cd7810 */ /* 0x000fc60007ffe0ff */
[----:B------:R-:W-:Y:S04]  /*6d10*/  STS.U16 [R133+0xe80], R202 ;  /* 0x000e80ca85007388 */ /* 0x000fe80000000400 */
[----:B------:R3:W-:Y:S01]  /*6d20*/  STS.U16 [R127+0xec0], R200 ;  /* 0x000ec0c87f007388 */ /* 0x0007e20000000400 */
[----:B--2---:R-:W-:-:S03]  /*6d30*/  FMUL.FTZ R66, R2, R204 ;  /* 0x000000cc02427220 */ /* 0x004fc60000410000 */
[----:B------:R-:W-:Y:S01]  /*6d40*/  STS.U16 [R135+0xf00], R198 ;  /* 0x000f00c687007388 */ /* 0x000fe20000000400 */
[----:B------:R-:W-:-:S03]  /*6d50*/  FMUL.FTZ R67, R2, R203 ;  /* 0x000000cb02437220 */ /* 0x000fc60000410000 */
[----:B------:R-:W2:Y:S01]  /*6d60*/  LDL R153, [R1+0x18] ;  /* 0x0000180001997983 */ /* 0x000ea20000100800 */
[----:B---3--:R-:W-:-:S03]  /*6d70*/  MOV R127, UR34 ;  /* 0x00000022007f7c02 */ /* 0x008fc60008000f00 */
[----:B------:R-:W-:Y:S01]  /*6d80*/  STS.U16 [R136+0xf40], R201 ;  /* 0x000f40c988007388 */ /* 0x000fe20000000400 */
[----:B------:R-:W-:-:S03]  /*6d90*/  SEL R127, R127, R205, !P2 ;  /* 0x000000cd7f7f7207 */ /* 0x000fc60005000000 */
[----:B------:R-:W-:Y:S04]  /*6da0*/  STS.U16 [R141+0xf80], R192 ;  /* 0x000f80c08d007388 */ /* 0x000fe80000000400 */
[----:B------:R-:W-:Y:S04]  /*6db0*/  STS.U16 [R142+0xfc0], R199 ;  /* 0x000fc0c78e007388 */ /* 0x000fe80000000400 */
[----:B------:R-:W-:Y:S01]  /*6dc0*/  STS.U16 [R147+0x1000], R182 ;  /* 0x001000b693007388 */ /* 0x000fe20000000400 */
[----:B------:R-:W-:-:S06]  /*6dd0*/  NOP ;  /* 0x0000000000007918 */ /* 0x000fcc0000000000 */
        /* <DEDUP_REMOVED lines=33> */
[----:B------:R-:W2:Y:S04]  /*6ff0*/  LDL R171, [R1+0x14] ;  /* 0x0000140001ab7983 */ /* 0x000ea80000100800 */
[----:B-1----:R-:W2:Y:S01]  /*7000*/  LDL R127, [R1+0x10] ;  /* 0x00001000017f7983 */ /* 0x002ea20000100800 */
[C---:B------:R-:W-:Y:S01]  /*7010*/  FMUL.FTZ R125, R115.reuse, R85 ;  /* 0x00000055737d7220 */ /* 0x040fe20000410000 */
[----:B------:R-:W-:Y:S01]  /*7020*/  HFMA2.MMA R2, -RZ, RZ, 0, 9.5367431640625e-07 ;  /* 0x00000010ff027435 */ /* 0x000fe200000001ff */
[C---:B------:R-:W-:Y:S01]  /*7030*/  FMUL.FTZ R149, R115.reuse, R78 ;  /* 0x0000004e73957220 */ /* 0x040fe20000410000 */
[----:B------:R-:W-:Y:S01]  /*7040*/  MUFU.SIN R196, R4 ;  /* 0x0000000400c47308 */ /* 0x000fe20000000400 */
[----:B------:R-:W-:-:S02]  /*7050*/  FMUL.FTZ R13, R115, R82 ;  /* 0x00000052730d7220 */ /* 0x000fc40000410000 */
[C---:B------:R-:W-:Y:S01]  /*7060*/  FMUL.FTZ R7, R115.reuse, R81 ;  /* 0x0000005173077220 */ /* 0x040fe20000410000 */
[----:B------:R-:W-:Y:S01]  /*7070*/  CS2R R64, SRZ ;  /* 0x0000000000407805 */ /* 0x000fe2000001ff00 */
[----:B------:R-:W-:-:S03]  /*7080*/  FMUL.FTZ R119, R115, R84 ;  /* 0x0000005473777220 */ /* 0x000fc60000410000 */
[----:B------:R1:W-:Y:S01]  /*7090*/  MUFU.COS R197, R4 ;  /* 0x0000000400c57308 */ /* 0x0003e20000000000 */
[C---:B------:R-:W-:Y:S02]  /*70a0*/  FMUL.FTZ R16, R115.reuse, R83 ;  /* 0x0000005373107220 */ /* 0x040fe40000410000 */
[----:B------:R-:W-:-:S05]  /*70b0*/  FMUL.FTZ R10, R115, R80 ;  /* 0x00000050730a7220 */ /* 0x000fca0000410000 */
[----:B------:R-:W0:Y:S01]  /*70c0*/  MUFU.EX2 R125, R125 ;  /* 0x0000007d007d7308 */ /* 0x000e220000000800 */
[----:B-1----:R-:W-:Y:S02]  /*70d0*/  FMUL.FTZ R4, R58, UR37 ;  /* 0x000000253a047c20 */ /* 0x002fe40008410000 */
[C---:B------:R-:W-:Y:S02]  /*70e0*/  FMUL.FTZ R118, R115.reuse, R79 ;  /* 0x0000004f73767220 */ /* 0x040fe40000410000 */
[C---:B------:R-:W-:Y:S02]  /*70f0*/  FMUL.FTZ R124, R115.reuse, R77 ;  /* 0x0000004d737c7220 */ /* 0x040fe40000410000 */
[C---:B------:R-:W-:Y:S01]  /*7100*/  FMUL.FTZ R126, R115.reuse, R76 ;  /* 0x0000004c737e7220 */ /* 0x040fe20000410000 */
[----:B------:R1:W-:Y:S01]  /*7110*/  MUFU.EX2 R148, R149 ;  /* 0x0000009500947308 */ /* 0x0003e20000000800 */
[----:B------:R-:W-:Y:S02]  /*7120*/  FMUL.FTZ R128, R115, R75 ;  /* 0x0000004b73807220 */ /* 0x000fe40000410000 */
[----:B------:R-:W-:Y:S01]  /*7130*/  @!P1 IMAD.WIDE R2, R3, R2, UR42 ;  /* 0x0000002a03029e25 */ /* 0x000fe2000f8e0202 */
[----:B------:R-:W-:Y:S03]  /*7140*/  BAR.SYNC.DEFER_BLOCKING 0x0 ;  /* 0x0000000000007b1d */ /* 0x000fe60000010000 */
[----:B------:R-:W-:-:S02]  /*7150*/  FMUL.FTZ R129, R115, R74 ;  /* 0x0000004a73817220 */ /* 0x000fc40000410000 */
[C---:B-1----:R-:W-:Y:S02]  /*7160*/  FMUL.FTZ R149, R115.reuse, R72 ;  /* 0x0000004873957220 */ /* 0x042fe40000410000 */
[C---:B------:R-:W-:Y:S02]  /*7170*/  FMUL.FTZ R150, R115.reuse, R63 ;  /* 0x0000003f73967220 */ /* 0x040fe40000410000 */
[----:B------:R-:W-:Y:S02]  /*7180*/  FMUL.RZ R4, R4, 0.15915493667125701904 ;  /* 0x3e22f98304047820 */ /* 0x000fe4000040c000 */
[----:B------:R-:W-:Y:S01]  /*7190*/  FMUL.FTZ R115, R115, R58 ;  /* 0x0000003a73737220 */ /* 0x000fe20000410000 */
[----:B------:R-:W1:Y:S08]  /*71a0*/  MUFU.EX2 R13, R13 ;  /* 0x0000000d000d7308 */ /* 0x000e700000000800 */
[----:B------:R-:W1:Y:S01]  /*71b0*/  MUFU.EX2 R7, R7 ;  /* 0x0000000700077308 */ /* 0x000e620000000800 */
[----:B------:R1:W5:Y:S07]  /*71c0*/  @!P1 LDG.E.64 R64, [R2.64+0x8] ;  /* 0x0000082802409981 */ /* 0x00036e000c1e1b00 */
[----:B------:R-:W1:Y:S01]  /*71d0*/  MUFU.EX2 R119, R119 ;  /* 0x0000007700777308 */ /* 0x000e620000000800 */
[----:B0-----:R-:W-:-:S07]  /*71e0*/  FMUL.FTZ R132, R125, R132 ;  /* 0x000000847d847220 */ /* 0x001fce0000410000 */
[----:B------:R-:W-:Y:S08]  /*71f0*/  MUFU.COS R193, R4 ;  /* 0x0000000400c17308 */ /* 0x000ff00000000000 */
[----:B------:R-:W0:Y:S08]  /*7200*/  MUFU.EX2 R16, R16 ;  /* 0x0000001000107308 */ /* 0x000e300000000800 */
[----:B------:R-:W0:Y:S08]  /*7210*/  MUFU.EX2 R192, R115 ;  /* 0x0000007300c07308 */ /* 0x000e300000000800 */
[----:B-1----:R-:W1:Y:S01]  /*7220*/  MUFU.SIN R3, R4 ;  /* 0x0000000400037308 */ /* 0x002e620000000400 */
[----:B------:R-:W-:-:S02]  /*7230*/  FMUL.FTZ R134, R125, R134 ;  /* 0x000000867d867220 */ /* 0x000fc40000410000 */
[----:B------:R-:W-:Y:S01]  /*7240*/  FMUL.FTZ R2, R66, R132 ;  /* 0x0000008442027220 */ /* 0x000fe20000410000 */
[----:B------:R-:W-:Y:S01]  /*7250*/  HADD2.F32 R18, -RZ, R18.H0_H0 ;  /* 0x20000012ff127230 */ /* 0x000fe20000004100 */
[----:B------:R-:W-:-:S03]  /*7260*/  FMUL.FTZ R140, R13, R140 ;  /* 0x0000008c0d8c7220 */ /* 0x000fc60000410000 */
[----:B------:R-:W1:Y:S01]  /*7270*/  MUFU.EX2 R10, R10 ;  /* 0x0000000a000a7308 */ /* 0x000e620000000800 */
[----:B------:R-:W-:Y:S01]  /*7280*/  FMUL.FTZ R139, R13, R139 ;  /* 0x0000008b0d8b7220 */ /* 0x000fe20000410000 */
[----:B------:R-:W-:Y:S01]  /*7290*/  HADD2.F32 R17, -RZ, R17.H0_H0 ;  /* 0x20000011ff117230 */ /* 0x000fe20000004100 */
[C---:B------:R-:W-:Y:S02]  /*72a0*/  FMUL.FTZ R146, R7.reuse, R146 ;  /* 0x0000009207927220 */ /* 0x040fe40000410000 */
[----:B------:R-:W-:Y:S02]  /*72b0*/  FMUL.FTZ R145, R7, R145 ;  /* 0x0000009107917220 */ /* 0x000fe40000410000 */
[----:B------:R-:W-:Y:S02]  /*72c0*/  FMUL.FTZ R138, R119, R138 ;  /* 0x0000008a778a7220 */ /* 0x000fe40000410000 */
[C---:B------:R-:W-:Y:S02]  /*72d0*/  FMUL.FTZ R7, R67.reuse, R132 ;  /* 0x0000008443077220 */ /* 0x040fe40000410000 */
[----:B------:R-:W-:-:S02]  /*72e0*/  FFMA.FTZ R13, R67, R134, R2 ;  /* 0x00000086430d7223 */ /* 0x000fc40000010002 */
[C---:B0-----:R-:W-:Y:S02]  /*72f0*/  FMUL.FTZ R122, R16.reuse, R122 ;  /* 0x0000007a107a7220 */ /* 0x041fe40000410000 */
[----:B------:R-:W-:Y:S01]  /*7300*/  FMUL.FTZ R121, R16, R121 ;  /* 0x0000007910797220 */ /* 0x000fe20000410000 */
[----:B------:R-:W-:Y:S01]  /*7310*/  HADD2.F32 R16, -RZ, R95.H0_H0 ;  /* 0x2000005fff107230 */ /* 0x000fe20000004100 */
[C---:B------:R-:W-:Y:S02]  /*7320*/  FMUL.FTZ R193, R192.reuse, R193 ;  /* 0x000000c1c0c17220 */ /* 0x040fe40000410000 */
[----:B-1----:R-:W-:Y:S02]  /*7330*/  FMUL.FTZ R192, R192, R3 ;  /* 0x00000003c0c07220 */ /* 0x002fe40000410000 */
[----:B------:R-:W-:Y:S02]  /*7340*/  FMUL.FTZ R3, R18, R86 ;  /* 0x0000005612037220 */ /* 0x000fe40000410000 */
[----:B------:R-:W-:-:S02]  /*7350*/  FMUL.FTZ R130, R119, R130 ;  /* 0x0000008277827220 */ /* 0x000fc40000410000 */
[----:B------:R-:W-:Y:S02]  /*7360*/  FFMA.FTZ R7, R66, R134, -R7 ;  /* 0x0000008642077223 */ /* 0x000fe40000010807 */
[----:B------:R-:W-:Y:S02]  /*7370*/  FMUL.FTZ R2, R138, R13 ;  /* 0x0000000d8a027220 */ /* 0x000fe40000410000 */
[----:B------:R-:W-:Y:S02]  /*7380*/  FMUL.FTZ R181, R17, R86 ;  /* 0x0000005611b57220 */ /* 0x000fe40000410000 */
[----:B------:R-:W-:Y:S02]  /*7390*/  FMUL.FTZ R180, R16, R3 ;  /* 0x0000000310b47220 */ /* 0x000fe40000410000 */
[-C--:B------:R-:W-:Y:S01]  /*73a0*/  FFMA.FTZ R4, R130, R7.reuse, -R2 ;  /* 0x0000000782047223 */ /* 0x080fe20000010802 */
[----:B------:R-:W-:Y:S01]  /*73b0*/  HADD2.F32 R14, -RZ, R14.H0_H0 ;  /* 0x2000000eff0e7230 */ /* 0x000fe20000004100 */
[----:B------:R-:W-:-:S02]  /*73c0*/  FMUL.FTZ R7, R138, R7 ;  /* 0x000000078a077220 */ /* 0x000fc40000410000 */
[----:B------:R-:W-:Y:S01]  /*73d0*/  FMUL.FTZ R181, R16, R181 ;  /* 0x000000b510b57220 */ /* 0x000fe20000410000 */
[----:B------:R-:W-:Y:S01]  /*73e0*/  HADD2.F32 R15, -RZ, R15.H0_H0 ;  /* 0x2000000fff0f7230 */ /* 0x000fe20000004100 */
[----:B------:R-:W-:Y:S02]  /*73f0*/  FMUL.FTZ R2, R132, R180 ;  /* 0x000000b484027220 */ /* 0x000fe40000410000 */
[C---:B------:R-:W-:Y:S02]  /*7400*/  FMUL.FTZ R167, R10.reuse, R167 ;  /* 0x000000a70aa77220 */ /* 0x040fe40000410000 */
[----:B------:R-:W-:Y:S02]  /*7410*/  FMUL.FTZ R166, R10, R166 ;  /* 0x000000a60aa67220 */ /* 0x000fe40000410000 */
[----:B------:R-:W-:Y:S01]  /*7420*/  FFMA.FTZ R10, R130, R13, R7 ;  /* 0x0000000d820a7223 */ /* 0x000fe20000010007 */
[----:B------:R-:W-:Y:S01]  /*7430*/  HADD2.F32 R13, -RZ, R94.H0_H0 ;  /* 0x2000005eff0d7230 */ /* 0x000fe20000004100 */
[----:B------:R-:W-:-:S02]  /*7440*/  FMUL.FTZ R3, R132, R181 ;  /* 0x000000b584037220 */ /* 0x000fc40000410000 */
[----:B------:R-:W-:Y:S02]  /*7450*/  FMUL.FTZ R233, R14, R85 ;  /* 0x000000550ee97220 */ /* 0x000fe40000410000 */
[C---:B------:R-:W-:Y:S02]  /*7460*/  FFMA.FTZ R2, R134.reuse, R181, R2 ;  /* 0x000000b586027223 */ /* 0x040fe40000010002 */
[----:B------:R-:W-:Y:S02]  /*7470*/  FMUL.FTZ R182, R15, R85 ;  /* 0x000000550fb67220 */ /* 0x000fe40000410000 */
[----:B------:R-:W-:Y:S02]  /*7480*/  FFMA.FTZ R3, R134, R180, -R3 ;  /* 0x000000b486037223 */ /* 0x000fe40000010803 */
        /* <DEDUP_REMOVED lines=12> */
[-C--:B------:R-:W-:Y:S02]  /*7550*/  FMUL.FTZ R232, R11, R84.reuse ;  /* 0x000000540be87220 */ /* 0x080fe40000410000 */
[----:B------:R-:W-:Y:S02]  /*7560*/  FFMA.FTZ R4, R130, R7, R4 ;  /* 0x0000000782047223 */ /* 0x000fe40000010004 */
[----:B------:R-:W-:Y:S01]  /*7570*/  FMUL.FTZ R231, R12, R84 ;  /* 0x000000540ce77220 */ /* 0x000fe20000410000 */
[----:B------:R-:W0:Y:S01]  /*7580*/  MUFU.EX2 R118, R118 ;  /* 0x0000007600767308 */ /* 0x000e220000000800 */
        /* <DEDUP_REMOVED lines=13> */
[----:B------:R-:W-:Y:S01]  /*7660*/  FMUL.FTZ R230, R8, R83 ;  /* 0x0000005308e67220 */ /* 0x000fe20000410000 */
[----:B------:R-:W1:Y:S01]  /*7670*/  MUFU.EX2 R124, R124 ;  /* 0x0000007c007c7308 */ /* 0x000e620000000800 */
[----:B------:R-:W-:Y:S02]  /*7680*/  FMUL.FTZ R3, R145, R119 ;  /* 0x0000007791037220 */ /* 0x000fe40000410000 */
[----:B------:R-:W-:Y:S02]  /*7690*/  FMUL.FTZ R229, R9, R83 ;  /* 0x0000005309e57220 */ /* 0x000fe40000410000 */
[----:B------:R-:W-:Y:S02]  /*76a0*/  FFMA.FTZ R2, R7, R230, R2 ;  /* 0x000000e607027223 */ /* 0x000fe40000010002 */
[C---:B0-----:R-:W-:Y:S02]  /*76b0*/  FMUL.FTZ R165, R118.reuse, R165 ;  /* 0x000000a576a57220 */ /* 0x041fe40000410000 */
[----:B------:R-:W-:-:S02]  /*76c0*/  FMUL.FTZ R164, R118, R164 ;  /* 0x000000a476a47220 */ /* 0x000fc40000410000 */
[-C--:B------:R-:W-:Y:S02]  /*76d0*/  FMUL.FTZ R120, R145, R115.reuse ;  /* 0x0000007391787220 */ /* 0x080fe40000410000 */
[----:B------:R-:W-:Y:S01]  /*76e0*/  FFMA.FTZ R118, R146, R115, -R3 ;  /* 0x0000007392767223 */ /* 0x000fe20000010803 */
[----:B------:R-:W-:Y:S01]  /*76f0*/  HADD2.F32 R6, -RZ, R6.H0_H0 ;  /* 0x20000006ff067230 */ /* 0x000fe20000004100 */
[----:B------:R-:W-:Y:S02]  /*7700*/  FFMA.FTZ R4, R7, R229, R4 ;  /* 0x000000e507047223 */ /* 0x000fe40000010004 */
[C---:B------:R-:W-:Y:S01]  /*7710*/  FMUL.FTZ R115, R139.reuse, R2 ;  /* 0x000000028b737220 */ /* 0x040fe20000410000 */
[----:B------:R-:W-:Y:S01]  /*7720*/  HADD2.F32 R5, -RZ, R5.H0_H0 ;  /* 0x20000005ff057230 */ /* 0x000fe20000004100 */
[-C--:B------:R-:W-:Y:S02]  /*7730*/  FMUL.FTZ R3, R139, R4.reuse ;  /* 0x000000048b037220 */ /* 0x080fe40000410000 */
[----:B------:R-:W-:Y:S01]  /*7740*/  FFMA.FTZ R115, R140, R4, R115 ;  /* 0x000000048c737223 */ /* 0x000fe20000010073 */
[----:B------:R-:W-:Y:S01]  /*7750*/  HADD2.F32 R4, -RZ, R91.H0_H0 ;  /* 0x2000005bff047230 */ /* 0x000fe20000004100 */
[----:B------:R-:W-:-:S02]  /*7760*/  FFMA.FTZ R120, R146, R119, R120 ;  /* 0x0000007792787223 */ /* 0x000fc40000010078 */
[----:B------:R-:W-:Y:S02]  /*7770*/  FMUL.FTZ R227, R6, R82 ;  /* 0x0000005206e37220 */ /* 0x000fe40000410000 */
[----:B------:R-:W-:Y:S02]  /*7780*/  FFMA.FTZ R3, R140, R2, -R3 ;  /* 0x000000028c037223 */ /* 0x000fe40000010803 */
[----:B------:R-:W-:Y:S02]  /*7790*/  FMUL.FTZ R228, R5, R82 ;  /* 0x0000005205e47220 */ /* 0x000fe40000410000 */
[----:B------:R-:W-:Y:S02]  /*77a0*/  FMUL.FTZ R119, R166, R120 ;  /* 0x00000078a6777220 */ /* 0x000fe40000410000 */
[----:B------:R-:W-:Y:S02]  /*77b0*/  FFMA.FTZ R115, R4, R227, R115 ;  /* 0x000000e304737223 */ /* 0x000fe40000010073 */
[----:B-1----:R-:W-:-:S02]  /*77c0*/  FMUL.FTZ R161, R124, R161 ;  /* 0x000000a17ca17220 */ /* 0x002fc40000410000 */
[----:B------:R-:W-:Y:S02]  /*77d0*/  FMUL.FTZ R160, R124, R160 ;  /* 0x000000a07ca07220 */ /* 0x000fe40000410000 */
[----:B------:R-:W-:Y:S02]  /*77e0*/  FFMA.FTZ R2, R4, R228, R3 ;  /* 0x000000e404027223 */ /* 0x000fe40000010003 */
[-C--:B------:R-:W-:Y:S01]  /*77f0*/  FFMA.FTZ R124, R167, R118.reuse, -R119 ;  /* 0x00000076a77c7223 */ /* 0x080fe20000010877 */
[----:B------:R-:W-:Y:S01]  /*7800*/  HADD2.F32 R234, -RZ, R234.H0_H0 ;  /* 0x200000eaffea7230 */ /* 0x000fe20000004100 */
[C---:B------:R-:W-:Y:S02]  /*7810*/  FMUL.FTZ R119, R145.reuse, R115 ;  /* 0x0000007391777220 */ /* 0x040fe40000410000 */
[----:B------:R-:W-:Y:S02]  /*7820*/  FMUL.FTZ R125, R166, R118 ;  /* 0x00000076a67d7220 */ /* 0x000fe40000410000 */
[-C--:B------:R-:W-:Y:S01]  /*7830*/  FMUL.FTZ R118, R145, R2.reuse ;  /* 0x0000000291767220 */ /* 0x080fe20000410000 */
[----:B------:R-:W-:Y:S01]  /*7840*/  HADD2.F32 R3, -RZ, R0.H0_H0 ;  /* 0x20000000ff037230 */ /* 0x000fe20000004100 */
[----:B------:R-:W-:Y:S01]  /*7850*/  FFMA.FTZ R119, R146, R2, -R119 ;  /* 0x0000000292777223 */ /* 0x000fe20000010877 */
[----:B------:R-:W-:Y:S01]  /*7860*/  HADD2.F32 R2, -RZ, R90.H0_H0 ;  /* 0x2000005aff027230 */ /* 0x000fe20000004100 */
[----:B------:R-:W-:-:S02]  /*7870*/  FFMA.FTZ R125, R167, R120, R125 ;  /* 0x00000078a77d7223 */ /* 0x000fc4000001007d */
[----:B------:R-:W-:Y:S02]  /*7880*/  FFMA.FTZ R118, R146, R115, R118 ;  /* 0x0000007392767223 */ /* 0x000fe40000010076 */
[-C--:B------:R-:W-:Y:S02]  /*7890*/  FMUL.FTZ R225, R234, R81.reuse ;  /* 0x00000051eae17220 */ /* 0x080fe40000410000 */
[----:B------:R-:W-:Y:S02]  /*78a0*/  FMUL.FTZ R226, R3, R81 ;  /* 0x0000005103e27220 */ /* 0x000fe40000410000 */
[----:B------:R-:W-:Y:S02]  /*78b0*/  FMUL.FTZ R0, R164, R125 ;  /* 0x0000007da4007220 */ /* 0x000fe40000410000 */
[----:B------:R-:W-:Y:S02]  /*78c0*/  FFMA.FTZ R118, R2, R225, R118 ;  /* 0x000000e102767223 */ /* 0x000fe40000010076 */
[----:B------:R-:W-:-:S02]  /*78d0*/  FMUL.FTZ R120, R164, R124 ;  /* 0x0000007ca4787220 */ /* 0x000fc40000410000 */
[----:B------:R-:W-:Y:S02]  /*78e0*/  FFMA.FTZ R119, R2, R226, R119 ;  /* 0x000000e202777223 */ /* 0x000fe40000010077 */
[----:B------:R-:W-:Y:S01]  /*78f0*/  FFMA.FTZ R124, R165, R124, -R0 ;  /* 0x0000007ca57c7223 */ /* 0x000fe20000010800 */
[----:B------:R-:W-:Y:S01]  /*7900*/  HADD2.F32 R123, -RZ, R123.H0_H0 ;  /* 0x2000007bff7b7230 */ /* 0x000fe20000004100 */
[C---:B------:R-:W-:Y:S01]  /*7910*/  FMUL.FTZ R0, R166.reuse, R118 ;  /* 0x00000076a6007220 */ /* 0x040fe20000410000 */
[----:B------:R-:W-:Y:S01]  /*7920*/  HADD2.F32 R137, -RZ, R137.H0_H0 ;  /* 0x20000089ff897230 */ /* 0x000fe20000004100 */
[-C--:B------:R-:W-:Y:S02]  /*7930*/  FMUL.FTZ R115, R166, R119.reuse ;  /* 0x00000077a6737220 */ /* 0x080fe40000410000 */
[----:B------:R-:W-:Y:S01]  /*7940*/  FFMA.FTZ R119, R167, R119, -R0 ;  /* 0x00000077a7777223 */ /* 0x000fe20000010800 */
[----:B------:R-:W-:Y:S01]  /*7950*/  HADD2.F32 R0, -RZ, R89.H0_H0 ;  /* 0x20000059ff007230 */ /* 0x000fe20000004100 */
[----:B------:R-:W-:-:S02]  /*7960*/  FMUL.FTZ R162, R148, R162 ;  /* 0x000000a294a27220 */ /* 0x000fc40000410000 */
[----:B------:R-:W-:Y:S01]  /*7970*/  FMUL.FTZ R224, R123, R80 ;  /* 0x000000507be07220 */ /* 0x000fe20000410000 */
[----:B------:R-:W0:Y:S01]  /*7980*/  MUFU.EX2 R128, R128 ;  /* 0x0000008000807308 */ /* 0x000e220000000800 */
[----:B------:R-:W-:Y:S02]  /*7990*/  FFMA.FTZ R120, R165, R125, R120 ;  /* 0x0000007da5787223 */ /* 0x000fe40000010078 */
[----:B------:R-:W-:Y:S02]  /*79a0*/  FMUL.FTZ R163, R148, R163 ;  /* 0x000000a394a37220 */ /* 0x000fe40000410000 */
[----:B------:R-:W-:Y:S02]  /*79b0*/  FFMA.FTZ R115, R167, R118, R115 ;  /* 0x00000076a7737223 */ /* 0x000fe40000010073 */
[----:B------:R-:W-:Y:S01]  /*79c0*/  FMUL.FTZ R223, R137, R80 ;  /* 0x0000005089df7220 */ /* 0x000fe20000410000 */
[----:B------:R-:W1:Y:S01]  /*79d0*/  MUFU.EX2 R126, R126 ;  /* 0x0000007e007e7308 */ /* 0x000e620000000800 */
[----:B------:R-:W-:-:S02]  /*79e0*/  FMUL.FTZ R125, R162, R124 ;  /* 0x0000007ca27d7220 */ /* 0x000fc40000410000 */
[----:B------:R-:W-:Y:S02]  /*79f0*/  FFMA.FTZ R119, R0, R224, R119 ;  /* 0x000000e000777223 */ /* 0x000fe40000010077 */
[-C--:B------:R-:W-:Y:S02]  /*7a00*/  FMUL.FTZ R118, R162, R120.reuse ;  /* 0x00000078a2767220 */ /* 0x080fe40000410000 */
[----:B------:R-:W-:Y:S02]  /*7a10*/  FFMA.FTZ R115, R0, R223, R115 ;  /* 0x000000df00737223 */ /* 0x000fe40000010073 */
[C---:B------:R-:W-:Y:S01]  /*7a20*/  FFMA.FTZ R125, R163.reuse, R120, R125 ;  /* 0x00000078a37d7223 */ /* 0x040fe2000001007d */
[----:B------:R-:W-:Y:S01]  /*7a30*/  HADD2.F32 R144, -RZ, R144.H0_H0 ;  /* 0x20000090ff907230 */ /* 0x000fe20000004100 */
[----:B------:R-:W-:Y:S01]  /*7a40*/  FMUL.FTZ R120, R164, R119 ;  /* 0x00000077a4787220 */ /* 0x000fe20000410000 */
[----:B------:R-:W1:Y:S01]  /*7a50*/  MUFU.EX2 R129, R129 ;  /* 0x0000008100817308 */ /* 0x000e620000000800 */
[----:B------:R-:W-:-:S02]  /*7a60*/  FFMA.FTZ R124, R163, R124, -R118 ;  /* 0x0000007ca37c7223 */ /* 0x000fc40000010876 */
[-C--:B------:R-:W-:Y:S01]  /*7a70*/  FMUL.FTZ R118, R164, R115.reuse ;  /* 0x00000073a4767220 */ /* 0x080fe20000410000 */
[----:B------:R-:W-:Y:S01]  /*7a80*/  HADD2.F32 R143, -RZ, R143.H0_H0 ;  /* 0x2000008fff8f7230 */ /* 0x000fe20000004100 */
[C---:B------:R-:W-:Y:S01]  /*7a90*/  FFMA.FTZ R115, R165.reuse, R115, R120 ;  /* 0x00000073a5737223 */ /* 0x040fe20000010078 */
[----:B------:R-:W-:Y:S01]  /*7aa0*/  HADD2.F32 R120, -RZ, R88.H0_H0 ;  /* 0x20000058ff787230 */ /* 0x000fe20000004100 */
[----:B------:R-:W-:Y:S02]  /*7ab0*/  FMUL.FTZ R221, R144, R79 ;  /* 0x0000004f90dd7220 */ /* 0x000fe40000410000 */
[----:B------:R-:W-:Y:S02]  /*7ac0*/  FFMA.FTZ R119, R165, R119, -R118 ;  /* 0x00000077a5777223 */ /* 0x000fe40000010876 */
[----:B------:R-:W-:Y:S02]  /*7ad0*/  FMUL.FTZ R118, R160, R125 ;  /* 0x0000007da0767220 */ /* 0x000fe40000410000 */
[----:B0-----:R-:W-:-:S02]  /*7ae0*/  FMUL.FTZ R184, R128, R184 ;  /* 0x000000b880b87220 */ /* 0x001fc40000410000 */
[----:B------:R-:W-:Y:S02]  /*7af0*/  FMUL.FTZ R183, R128, R183 ;  /* 0x000000b780b77220 */ /* 0x000fe40000410000 */
[----:B------:R-:W-:Y:S02]  /*7b00*/  FMUL.FTZ R222, R143, R79 ;  /* 0x0000004f8fde7220 */ /* 0x000fe40000410000 */
[----:B------:R-:W-:Y:S02]  /*7b10*/  FFMA.FTZ R115, R120, R221, R115 ;  /* 0x000000dd78737223 */ /* 0x000fe40000010073 */
[----:B------:R-:W-:Y:S02]  /*7b20*/  FMUL.FTZ R128, R160, R124 ;  /* 0x0000007ca0807220 */ /* 0x000fe40000410000 */
[C---:B-1----:R-:W-:Y:S02]  /*7b30*/  FMUL.FTZ R159, R126.reuse, R159 ;  /* 0x0000009f7e9f7220 */ /* 0x042fe40000410000 */
[----:B------:R-:W-:-:S02]  /*7b40*/  FMUL.FTZ R158, R126, R158 ;  /* 0x0000009e7e9e7220 */ /* 0x000fc40000410000 */
[C---:B------:R-:W-:Y:S02]  /*7b50*/  FFMA.FTZ R126, R161.reuse, R124, -R118 ;  /* 0x0000007ca17e7223 */ /* 0x040fe40000010876 */
[----:B------:R-:W-:Y:S02]  /*7b60*/  FFMA.FTZ R119, R120, R222, R119 ;  /* 0x000000de78777223 */ /* 0x000fe40000010077 */
[C---:B------:R-:W-:Y:S02]  /*7b70*/  FMUL.FTZ R118, R162.reuse, R115 ;  /* 0x00000073a2767220 */ /* 0x040fe40000410000 */
[----:B------:R-:W-:Y:S02]  /*7b80*/  FFMA.FTZ R128, R161, R125, R128 ;  /* 0x0000007da1807223 */ /* 0x000fe40000010080 */
[-C--:B------:R-:W-:Y:S02]  /*7b90*/  FMUL.FTZ R124, R162, R119.reuse ;  /* 0x00000077a27c7220 */ /* 0x080fe40000410000 */
[----:B------:R-:W-:-:S02]  /*7ba0*/  FFMA.FTZ R118, R163, R119, -R118 ;  /* 0x00000077a3767223 */ /* 0x000fc40000010876 */
[C---:B------:R-:W-:Y:S02]  /*7bb0*/  FMUL.FTZ R179, R129.reuse, R179 ;  /* 0x000000b381b37220 */ /* 0x040fe40000410000 */
[----:B------:R-:W-:Y:S02]  /*7bc0*/  FMUL.FTZ R178, R129, R178 ;  /* 0x000000b281b27220 */ /* 0x000fe40000410000 */
[C---:B------:R-:W-:Y:S01]  /*7bd0*/  FMUL.FTZ R119, R158.reuse, R128 ;  /* 0x000000809e777220 */ /* 0x040fe20000410000 */
[----:B------:R-:W3:Y:S01]  /*7be0*/  LDL R129, [R1+0xc] ;  /* 0x00000c0001817983 */ /* 0x000ee20000100800 */
[-C--:B------:R-:W-:Y:S02]  /*7bf0*/  FMUL.FTZ R125, R158, R126.reuse ;  /* 0x0000007e9e7d7220 */ /* 0x080fe40000410000 */
[C---:B------:R-:W-:Y:S01]  /*7c00*/  FFMA.FTZ R126, R159.reuse, R126, -R119 ;  /* 0x0000007e9f7e7223 */ /* 0x040fe20000010877 */
[----:B------:R-:W0:Y:S01]  /*7c10*/  MUFU.EX2 R149, R149 ;  /* 0x0000009500957308 */ /* 0x000e220000000800 */
[----:B------:R-:W-:-:S02]  /*7c20*/  FFMA.FTZ R128, R159, R128, R125 ;  /* 0x000000809f807223 */ /* 0x000fc4000001007d */
[C---:B------:R-:W-:Y:S02]  /*7c30*/  FMUL.FTZ R249, R183.reuse, R126 ;  /* 0x0000007eb7f97220 */ /* 0x040fe40000410000 */
[-C--:B------:R-:W-:Y:S02]  /*7c40*/  FMUL.FTZ R247, R183, R128.reuse ;  /* 0x00000080b7f77220 */ /* 0x080fe40000410000 */
[----:B------:R-:W-:Y:S02]  /*7c50*/  FFMA.FTZ R249, R184, R128, R249 ;  /* 0x00000080b8f97223 */ /* 0x000fe400000100f9 */
[----:B------:R-:W4:Y:S01]  /*7c60*/  LDL R128, [R1+0x8] ;  /* 0x0000080001807983 */ /* 0x000f220000100800 */
[----:B------:R-:W-:Y:S01]  /*7c70*/  HADD2.F32 R157, -RZ, R157.H0_H0 ;  /* 0x2000009dff9d7230 */ /* 0x000fe20000004100 */
[----:B------:R-:W-:Y:S01]  /*7c80*/  FFMA.FTZ R124, R163, R115, R124 ;  /* 0x00000073a37c7223 */ /* 0x000fe2000001007c */
[----:B------:R-:W-:Y:S02]  /*7c90*/  HADD2.F32 R156, -RZ, R156.H0_H0 ;  /* 0x2000009cff9c7230 */ /* 0x000fe40000004100 */
[----:B------:R-:W-:Y:S01]  /*7ca0*/  HADD2.F32 R115, -RZ, R87.H0_H0 ;  /* 0x20000057ff737230 */ /* 0x000fe20000004100 */
[----:B------:R-:W-:-:S02]  /*7cb0*/  FMUL.FTZ R219, R157, R78 ;  /* 0x0000004e9ddb7220 */ /* 0x000fc40000410000 */
[C---:B0-----:R-:W-:Y:S02]  /*7cc0*/  FMUL.FTZ R197, R149.reuse, R197 ;  /* 0x000000c595c57220 */ /* 0x041fe40000410000 */
[----:B------:R-:W-:Y:S01]  /*7cd0*/  FMUL.FTZ R196, R149, R196 ;  /* 0x000000c495c47220 */ /* 0x000fe20000410000 */
[----:B--2---:R-:W-:Y:S01]  /*7ce0*/  HADD2.F32 R149, -RZ, R127.H0_H0 ;  /* 0x2000007fff957230 */ /* 0x004fe20000004100 */
[----:B------:R-:W-:Y:S01]  /*7cf0*/  FMUL.FTZ R220, R156, R78 ;  /* 0x0000004e9cdc7220 */ /* 0x000fe20000410000 */
[----:B------:R-:W2:Y:S01]  /*7d00*/  LDL R127, [R1+0x4] ;  /* 0x00000400017f7983 */ /* 0x000ea20000100800 */
[C---:B------:R-:W-:Y:S01]  /*7d10*/  FFMA.FTZ R124, R115.reuse, R219, R124 ;  /* 0x000000db737c7223 */ /* 0x040fe2000001007c */
[----:B------:R-:W-:Y:S01]  /*7d20*/  MUFU.SIN R194, R195 ;  /* 0x000000c300c27308 */ /* 0x000fe20000000400 */
[----:B------:R-:W-:Y:S01]  /*7d30*/  FFMA.FTZ R118, R115, R220, R118 ;  /* 0x000000dc73767223 */ /* 0x000fe20000010076 */
[----:B------:R-:W-:Y:S01]  /*7d40*/  HADD2.F32 R154, -RZ, R154.H0_H0 ;  /* 0x2000009aff9a7230 */ /* 0x000fe20000004100 */
[----:B------:R-:W-:Y:S01]  /*7d50*/  FMUL.FTZ R119, R160, R124 ;  /* 0x0000007ca0777220 */ /* 0x000fe20000410000 */
[----:B------:R-:W-:-:S04]  /*7d60*/  HADD2.F32 R155, -RZ, R155.H0_H0 ;  /* 0x2000009bff9b7230 */ /* 0x000fc80000004100 */
[----:B------:R-:W-:Y:S01]  /*7d70*/  MUFU.COS R195, R195 ;  /* 0x000000c300c37308 */ /* 0x000fe20000000000 */
[----:B------:R-:W-:Y:S01]  /*7d80*/  FMUL.FTZ R125, R160, R118 ;  /* 0x00000076a07d7220 */ /* 0x000fe20000410000 */
[----:B------:R-:W-:-:S06]  /*7d90*/  HADD2.F32 R153, -RZ, R153.H0_H0 ;  /* 0x20000099ff997230 */ /* 0x000fcc0000004100 */
[----:B------:R-:W0:Y:S01]  /*7da0*/  MUFU.EX2 R150, R150 ;  /* 0x0000009600967308 */ /* 0x000e220000000800 */
[C---:B------:R-:W-:Y:S02]  /*7db0*/  FFMA.FTZ R119, R161.reuse, R118, -R119 ;  /* 0x00000076a1777223 */ /* 0x040fe40000010877 */
[-C--:B------:R-:W-:Y:S02]  /*7dc0*/  FMUL.FTZ R218, R154, R77.reuse ;  /* 0x0000004d9ada7220 */ /* 0x080fe40000410000 */
[----:B------:R-:W-:Y:S02]  /*7dd0*/  FFMA.FTZ R124, R161, R124, R125 ;  /* 0x0000007ca17c7223 */ /* 0x000fe4000001007d */
[----:B------:R-:W-:Y:S02]  /*7de0*/  FMUL.FTZ R217, R155, R77 ;  /* 0x0000004d9bd97220 */ /* 0x000fe40000410000 */
[C---:B------:R-:W-:Y:S01]  /*7df0*/  FFMA.FTZ R119, R153.reuse, R218, R119 ;  /* 0x000000da99777223 */ /* 0x040fe20000010077 */
[----:B------:R-:W-:Y:S01]  /*7e00*/  HADD2.F32 R152, -RZ, R152.H0_H0 ;  /* 0x20000098ff987230 */ /* 0x000fe20000004100 */
[----:B------:R-:W-:-:S02]  /*7e10*/  FFMA.FTZ R124, R153, R217, R124 ;  /* 0x000000d9997c7223 */ /* 0x000fc4000001007c */
[C---:B------:R-:W-:Y:S01]  /*7e20*/  FMUL.FTZ R125, R158.reuse, R119 ;  /* 0x000000779e7d7220 */ /* 0x040fe20000410000 */
[----:B------:R-:W-:Y:S01]  /*7e30*/  HADD2.F32 R151, -RZ, R151.H0_H0 ;  /* 0x20000097ff977230 */ /* 0x000fe20000004100 */
[----:B------:R-:W-:Y:S02]  /*7e40*/  FMUL.FTZ R118, R158, R124 ;  /* 0x0000007c9e767220 */ /* 0x000fe40000410000 */
[C---:B0-----:R-:W-:Y:S02]  /*7e50*/  FMUL.FTZ R195, R150.reuse, R195 ;  /* 0x000000c396c37220 */ /* 0x041fe40000410000 */
[----:B------:R-:W-:Y:S01]  /*7e60*/  FMUL.FTZ R194, R150, R194 ;  /* 0x000000c296c27220 */ /* 0x000fe20000410000 */
[----:B------:R-:W-:Y:S01]  /*7e70*/  HADD2.F32 R150, -RZ, R171.H0_H0 ;  /* 0x200000abff967230 */ /* 0x000fe20000004100 */
[----:B------:R-:W-:Y:S02]  /*7e80*/  FFMA.FTZ R125, R159, R124, R125 ;  /* 0x0000007c9f7d7223 */ /* 0x000fe4000001007d */
[----:B------:R-:W-:-:S02]  /*7e90*/  FMUL.FTZ R215, R152, R76 ;  /* 0x0000004c98d77220 */ /* 0x000fc40000410000 */
[----:B------:R-:W-:Y:S02]  /*7ea0*/  FFMA.FTZ R247, R184, R126, -R247 ;  /* 0x0000007eb8f77223 */ /* 0x000fe400000108f7 */
[----:B------:R-:W-:Y:S02]  /*7eb0*/  FFMA.FTZ R119, R159, R119, -R118 ;  /* 0x000000779f777223 */ /* 0x000fe40000010876 */
[----:B------:R-:W-:Y:S02]  /*7ec0*/  FMUL.FTZ R216, R151, R76 ;  /* 0x0000004c97d87220 */ /* 0x000fe40000410000 */
[----:B------:R-:W-:Y:S02]  /*7ed0*/  FMUL.FTZ R118, R178, R249 ;  /* 0x000000f9b2767220 */ /* 0x000fe40000410000 */
[----:B------:R-:W-:Y:S01]  /*7ee0*/  FFMA.FTZ R125, R150, R215, R125 ;  /* 0x000000d7967d7223 */ /* 0x000fe2000001007d */
[----:B------:R-:W-:Y:S01]  /*7ef0*/  HADD2.F32 R176, -RZ, R176.H0_H0 ;  /* 0x200000b0ffb07230 */ /* 0x000fe20000004100 */
[----:B------:R-:W-:-:S02]  /*7f00*/  FMUL.FTZ R124, R178, R247 ;  /* 0x000000f7b27c7220 */ /* 0x000fc40000410000 */
[----:B------:R-:W-:Y:S02]  /*7f10*/  FFMA.FTZ R119, R150, R216, R119 ;  /* 0x000000d896777223 */ /* 0x000fe40000010077 */
[----:B------:R-:W-:Y:S02]  /*7f20*/  FFMA.FTZ R247, R179, R247, -R118 ;  /* 0x000000f7b3f77223 */ /* 0x000fe40000010876 */
[----:B------:R-:W-:Y:S01]  /*7f30*/  FMUL.FTZ R118, R183, R125 ;  /* 0x0000007db7767220 */ /* 0x000fe20000410000 */
[----:B------:R-:W-:Y:S01]  /*7f40*/  HADD2.F32 R177, -RZ, R177.H0_H0 ;  /* 0x200000b1ffb17230 */ /* 0x000fe20000004100 */
[----:B------:R-:W-:Y:S02]  /*7f50*/  FFMA.FTZ R249, R179, R249, R124 ;  /* 0x000000f9b3f97223 */ /* 0x000fe4000001007c */
[-C--:B------:R-:W-:Y:S02]  /*7f60*/  FMUL.FTZ R124, R183, R119.reuse ;  /* 0x00000077b77c7220 */ /* 0x080fe40000410000 */
[----:B------:R-:W-:-:S02]  /*7f70*/  FFMA.FTZ R119, R184, R119, -R118 ;  /* 0x00000077b8777223 */ /* 0x000fc40000010876 */
[----:B------:R-:W-:Y:S02]  /*7f80*/  FMUL.FTZ R214, R176, R75 ;  /* 0x0000004bb0d67220 */ /* 0x000fe40000410000 */
[----:B------:R-:W-:Y:S02]  /*7f90*/  FFMA.FTZ R118, R184, R125, R124 ;  /* 0x0000007db8767223 */ /* 0x000fe4000001007c */
[----:B------:R-:W-:Y:S02]  /*7fa0*/  FMUL.FTZ R213, R177, R75 ;  /* 0x0000004bb1d57220 */ /* 0x000fe40000410000 */
[C---:B------:R-:W-:Y:S02]  /*7fb0*/  FFMA.FTZ R119, R149.reuse, R214, R119 ;  /* 0x000000d695777223 */ /* 0x040fe40000010077 */
[----:B------:R-:W-:Y:S02]  /*7fc0*/  FMUL.FTZ R124, R196, R249 ;  /* 0x000000f9c47c7220 */ /* 0x000fe40000410000 */
[----:B------:R-:W-:-:S02]  /*7fd0*/  FFMA.FTZ R118, R149, R213, R118 ;  /* 0x000000d595767223 */ /* 0x000fc40000010076 */
[----:B------:R-:W-:Y:S02]  /*7fe0*/  FMUL.FTZ R125, R178, R119 ;  /* 0x00000077b27d7220 */ /* 0x000fe40000410000 */
[-C--:B------:R-:W-:Y:S02]  /*7ff0*/  FMUL.FTZ R126, R196, R247.reuse ;  /* 0x000000f7c47e7220 */ /* 0x080fe40000410000 */
[----:B------:R-:W-:Y:S02]  /*8000*/  FFMA.FTZ R247, R197, R247, -R124 ;  /* 0x000000f7c5f77223 */ /* 0x000fe4000001087c */
[-C--:B------:R-:W-:Y:S02]  /*8010*/  FMUL.FTZ R124, R178, R118.reuse ;  /* 0x00000076b27c7220 */ /* 0x080fe40000410000 */
[----:B------:R-:W-:Y:S02]  /*8020*/  FFMA.FTZ R118, R179, R118, R125 ;  /* 0x00000076b3767223 */ /* 0x000fe4000001007d */
[----:B------:R-:W2:Y:S01]  /*8030*/  LDL R125, [R1] ;  /* 0x00000000017d7983 */ /* 0x000ea20000100800 */
[----:B------:R-:W-:-:S02]  /*8040*/  HADD2.F32 R175, -RZ, R175.H0_H0 ;  /* 0x200000afffaf7230 */ /* 0x000fc40000004100 */
[----:B------:R-:W-:Y:S01]  /*8050*/  HADD2.F32 R174, -RZ, R174.H0_H0 ;  /* 0x200000aeffae7230 */ /* 0x000fe20000004100 */
[----:B------:R-:W-:Y:S02]  /*8060*/  FFMA.FTZ R124, R179, R119, -R124 ;  /* 0x00000077b37c7223 */ /* 0x000fe4000001087c */
[-C--:B------:R-:W-:Y:S02]  /*8070*/  FMUL.FTZ R211, R175, R74.reuse ;  /* 0x0000004aafd37220 */ /* 0x080fe40000410000 */
[----:B------:R-:W-:Y:S01]  /*8080*/  FMUL.FTZ R212, R174, R74 ;  /* 0x0000004aaed47220 */ /* 0x000fe20000410000 */
[----:B------:R-:W-:Y:S02]  /*8090*/  HADD2.F32 R191, -RZ, R191.H0_H0 ;  /* 0x200000bfffbf7230 */ /* 0x000fe40000004100 */
[----:B------:R-:W-:Y:S02]  /*80a0*/  HADD2.F32 R190, -RZ, R190.H0_H0 ;  /* 0x200000beffbe7230 */ /* 0x000fe40000004100 */
[----:B------:R-:W-:-:S02]  /*80b0*/  HADD2.F32 R189, -RZ, R189.H0_H0 ;  /* 0x200000bdffbd7230 */ /* 0x000fc40000004100 */
[----:B------:R-:W-:Y:S01]  /*80c0*/  HADD2.F32 R188, -RZ, R188.H0_H0 ;  /* 0x200000bcffbc7230 */ /* 0x000fe20000004100 */
[----:B------:R-:W-:Y:S01]  /*80d0*/  FFMA.FTZ R249, R197, R249, R126 ;  /* 0x000000f9c5f97223 */ /* 0x000fe2000001007e */
[----:B------:R-:W-:Y:S01]  /*80e0*/  ISETP.NE.AND P1, PT, R114, 0x1f, PT ;  /* 0x0000001f7200780c */ /* 0x000fe20003f25270 */
[----:B------:R-:W-:Y:S01]  /*80f0*/  FMUL.FTZ R126, R189, R63 ;  /* 0x0000003fbd7e7220 */ /* 0x000fe20000410000 */
[----:B------:R-:W-:Y:S02]  /*8100*/  HADD2.F32 R187, -RZ, R187.H0_H0 ;  /* 0x200000bbffbb7230 */ /* 0x000fe40000004100 */
[----:B------:R-:W-:Y:S01]  /*8110*/  HADD2.F32 R186, -RZ, R186.H0_H0 ;  /* 0x200000baffba7230 */ /* 0x000fe20000004100 */
[----:B------:R-:W-:Y:S01]  /*8120*/  BSSY B0, `(.L_x_9413) ;  /* 0x000002c000007945 */ /* 0x000fe20003800000 */
[----:B---3--:R-:W-:-:S05]  /*8130*/  HADD2.F32 R173, -RZ, R129.H0_H0 ;  /* 0x20000081ffad7230 */ /* 0x008fca0000004100 */
[C---:B------:R-:W-:Y:S02]  /*8140*/  FFMA.FTZ R118, R173.reuse, R211, R118 ;  /* 0x000000d3ad767223 */ /* 0x040fe40000010076 */
[----:B------:R-:W-:Y:S02]  /*8150*/  FFMA.FTZ R124, R173, R212, R124 ;  /* 0x000000d4ad7c7223 */ /* 0x000fe4000001007c */
[C---:B------:R-:W-:Y:S02]  /*8160*/  FMUL.FTZ R245, R196.reuse, R118 ;  /* 0x00000076c4f57220 */ /* 0x040fe40000410000 */
[-C--:B------:R-:W-:Y:S01]  /*8170*/  FMUL.FTZ R119, R196, R124.reuse ;  /* 0x0000007cc4777220 */ /* 0x080fe20000410000 */
[----:B----4-:R-:W-:Y:S01]  /*8180*/  HADD2.F32 R172, -RZ, R128.H0_H0 ;  /* 0x20000080ffac7230 */ /* 0x010fe20000004100 */
[C---:B------:R-:W-:Y:S02]  /*8190*/  FFMA.FTZ R245, R197.reuse, R124, -R245 ;  /* 0x0000007cc5f57223 */ /* 0x040fe400000108f5 */
[----:B------:R-:W-:-:S02]  /*81a0*/  FFMA.FTZ R119, R197, R118, R119 ;  /* 0x00000076c5777223 */ /* 0x000fc40000010077 */
[-C--:B------:R-:W-:Y:S02]  /*81b0*/  FMUL.FTZ R128, R191, R72.reuse ;  /* 0x00000048bf807220 */ /* 0x080fe40000410000 */
[----:B------:R-:W-:Y:S02]  /*81c0*/  FMUL.FTZ R129, R190, R72 ;  /* 0x00000048be817220 */ /* 0x000fe40000410000 */
[C---:B------:R-:W-:Y:S02]  /*81d0*/  FFMA.FTZ R244, R172.reuse, R128, R119 ;  /* 0x00000080acf47223 */ /* 0x040fe40000010077 */
[----:B------:R-:W-:Y:S02]  /*81e0*/  FFMA.FTZ R245, R172, R129, R245 ;  /* 0x00000081acf57223 */ /* 0x000fe400000100f5 */
[C---:B------:R-:W-:Y:S02]  /*81f0*/  FMUL.FTZ R119, R194.reuse, R244 ;  /* 0x000000f4c2777220 */ /* 0x040fe40000410000 */
[-C--:B------:R-:W-:Y:S01]  /*8200*/  FMUL.FTZ R118, R194, R245.reuse ;  /* 0x000000f5c2767220 */ /* 0x080fe20000410000 */
[----:B--2---:R-:W-:Y:S01]  /*8210*/  HADD2.F32 R171, -RZ, R127.H0_H0 ;  /* 0x2000007fffab7230 */ /* 0x004fe20000004100 */
[----:B------:R-:W-:-:S02]  /*8220*/  FFMA.FTZ R245, R195, R245, -R119 ;  /* 0x000000f5c3f57223 */ /* 0x000fc40000010877 */
[----:B------:R-:W-:Y:S02]  /*8230*/  FFMA.FTZ R244, R195, R244, R118 ;  /* 0x000000f4c3f47223 */ /* 0x000fe40000010076 */
        /* <DEDUP_REMOVED lines=8> */
[-C--:B------:R-:W-:Y:S01]  /*82c0*/  FMUL.FTZ R124, R186, R58.reuse ;  /* 0x0000003aba7c7220 */ /* 0x080fe20000410000 */
[----:B------:R-:W-:Y:S01]  /*82d0*/  HADD2.F32 R148, -RZ, R125.H0_H0 ;  /* 0x2000007dff947230 */ /* 0x000fe20000004100 */
[----:B------:R-:W-:-:S04]  /*82e0*/  FMUL.FTZ R125, R187, R58 ;  /* 0x0000003abb7d7220 */ /* 0x000fc80000410000 */
[C---:B------:R-:W-:Y:S02]  /*82f0*/  FFMA.FTZ R245, R148.reuse, R125, R245 ;  /* 0x0000007d94f57223 */ /* 0x040fe400000100f5 */
[----:B------:R-:W-:Y:S01]  /*8300*/  FFMA.FTZ R244, R148, R124, R244 ;  /* 0x0000007c94f47223 */ /* 0x000fe200000100f4 */
        /* <DEDUP_REMOVED lines=13> */
.L_x_9414:
[----:B01----:R-:W-:Y:S05]  /*83e0*/  BSYNC B0 ;  /* 0x0000000000007941 */ /* 0x003fea0003800000 */
.L_x_9413:
[----:B------:R-:W0:Y:S01]  /*83f0*/  SHFL.UP PT, R246, R245, 0x1, RZ ;  /* 0x04200000f5f67989 */ /* 0x000e2200000e00ff */
[C---:B------:R-:W-:Y:S01]  /*8400*/  FMUL.FTZ R243, R194.reuse, R249 ;  /* 0x000000f9c2f37220 */ /* 0x040fe20000410000 */
[----:B------:R-:W-:Y:S01]  /*8410*/  ISETP.GE.AND P3, PT, R113, 0x1, PT ;  /* 0x000000017100780c */ /* 0x000fe20003f66270 */
[----:B------:R-:W-:Y:S01]  /*8420*/  HADD2.F32 R210, -RZ, R210.H0_H0 ;  /* 0x200000d2ffd27230 */ /* 0x000fe20000004100 */
[----:B------:R-:W1:Y:S01]  /*8430*/  SHFL.UP PT, R248, R244, 0x1, RZ ;  /* 0x04200000f4f87989 */ /* 0x000e6200000e00ff */
        /* <DEDUP_REMOVED lines=22> */
[-C--:B-1----:R-:W-:Y:S01]  /*85a0*/  FMUL.FTZ R250, R247, R248.reuse ;  /* 0x000000f8f7fa7220 */ /* 0x082fe20000410000 */
[----:B------:R-:W-:Y:S01]  /*85b0*/  HADD2.F32 R169, -RZ, R169.H0_H0 ;  /* 0x200000a9ffa97230 */ /* 0x000fe20000004100 */
[C---:B------:R-:W-:Y:S01]  /*85c0*/  FFMA.FTZ R248, R243.reuse, R248, R249 ;  /* 0x000000f8f3f87223 */ /* 0x040fe200000100f9 */
[----:B------:R-:W-:Y:S01]  /*85d0*/  HADD2.F32 R147, -RZ, R147.H0_H0 ;  /* 0x20000093ff937230 */ /* 0x000fe20000004100 */
[----:B------:R-:W0:Y:S01]  /*85e0*/  SHFL.UP PT, R249, R243, 0x1, RZ ;  /* 0x04200000f3f97989 */ /* 0x000e2200000e00ff */
[----:B------:R-:W-:Y:S01]  /*85f0*/  FFMA.FTZ R246, R243, R246, -R250 ;  /* 0x000000f6f3f67223 */ /* 0x000fe200000108fa */
[----:B------:R-:W-:Y:S01]  /*8600*/  HADD2.F32 R168, -RZ, R168.H0_H0 ;  /* 0x200000a8ffa87230 */ /* 0x000fe20000004100 */
[----:B------:R-:W-:Y:S01]  /*8610*/  @P3 FADD.FTZ R244, R244, R248 ;  /* 0x000000f8f4f43221 */ /* 0x000fe20000010000 */
[----:B------:R-:W1:Y:S01]  /*8620*/  SHFL.UP PT, R250, R247, 0x1, RZ ;  /* 0x04200000f7fa7989 */ /* 0x000e6200000e00ff */
[----:B------:R-:W-:Y:S01]  /*8630*/  @P3 FADD.FTZ R245, R245, R246 ;  /* 0x000000f6f5f53221 */ /* 0x000fe20000010000 */
[----:B------:R-:W-:Y:S01]  /*8640*/  HADD2.F32 R142, -RZ, R142.H0_H0 ;  /* 0x2000008eff8e7230 */ /* 0x000fe20000004100 */
[C---:B------:R-:W-:Y:S01]  /*8650*/  FMUL.FTZ R147, R31.reuse, R147 ;  /* 0x000000931f937220 */ /* 0x040fe20000410000 */
[----:B------:R-:W-:Y:S01]  /*8660*/  HADD2.F32 R141, -RZ, R141.H0_H0 ;  /* 0x2000008dff8d7230 */ /* 0x000fe20000004100 */
[----:B------:R-:W-:Y:S01]  /*8670*/  FMUL.FTZ R168, R31, R168 ;  /* 0x000000a81fa87220 */ /* 0x000fe20000410000 */
[----:B------:R-:W2:Y:S01]  /*8680*/  SHFL.UP PT, R248, R245, 0x2, RZ ;  /* 0x04400000f5f87989 */ /* 0x000ea200000e00ff */
        /* <DEDUP_REMOVED lines=11> */
[-C--:B-1----:R-:W-:Y:S02]  /*8740*/  FFMA.FTZ R246, R243, R250.reuse, R246 ;  /* 0x000000faf3f67223 */ /* 0x082fe400000100f6 */
[----:B------:R-:W-:-:S03]  /*8750*/  FMUL.FTZ R250, R247, R250 ;  /* 0x000000faf7fa7220 */ /* 0x000fc60000410000 */
[----:B------:R-:W-:Y:S01]  /*8760*/  FSEL R247, R247, R246, !P3 ;  /* 0x000000f6f7f77208 */ /* 0x000fe20005800000 */
[----:B------:R-:W-:Y:S01]  /*8770*/  @P3 FFMA.FTZ R243, R243, R249, -R250 ;  /* 0x000000f9f3f33223 */ /* 0x000fe200000108fa */
[----:B------:R-:W0:Y:S01]  /*8780*/  SHFL.UP PT, R246, R244, 0x2, RZ ;  /* 0x04400000f4f67989 */ /* 0x000e2200000e00ff */
[----:B------:R-:W-:Y:S02]  /*8790*/  ISETP.GE.AND P3, PT, R113, 0x2, PT ;  /* 0x000000027100780c */ /* 0x000fe40003f66270 */
[C---:B--2---:R-:W-:Y:S02]  /*87a0*/  FMUL.FTZ R249, R247.reuse, R248 ;  /* 0x000000f8f7f97220 */ /* 0x044fe40000410000 */
        /* <DEDUP_REMOVED lines=9> */
[-C--:B-1----:R-:W-:Y:S02]  /*8840*/  FFMA.FTZ R249, R243, R250.reuse, R249 ;  /* 0x000000faf3f97223 */ /* 0x082fe400000100f9 */
        /* <DEDUP_REMOVED lines=8> */
[-C--:B------:R-:W-:Y:S02]  /*88d0*/  FFMA.FTZ R246, R243, R251.reuse, -R246 ;  /* 0x000000fbf3f67223 */ /* 0x080fe400000108f6 */
[----:B------:R-:W-:Y:S02]  /*88e0*/  FMUL.FTZ R251, R247, R251 ;  /* 0x000000fbf7fb7220 */ /* 0x000fe40000410000 */
[----:B------:R-:W-:Y:S02]  /*88f0*/  @P3 FADD.FTZ R245, R245, R246 ;  /* 0x000000f6f5f53221 */ /* 0x000fe40000010000 */
[----:B------:R-:W-:Y:S02]  /*8900*/  FFMA.FTZ R251, R243, R250, R251 ;  /* 0x000000faf3fb7223 */ /* 0x000fe400000100fb */
[----:B-1----:R-:W-:Y:S02]  /*8910*/  FMUL.FTZ R250, R247, R248 ;  /* 0x000000f8f7fa7220 */ /* 0x002fe40000410000 */
[----:B------:R-:W-:-:S02]  /*8920*/  @P3 FADD.FTZ R244, R244, R251 ;  /* 0x000000fbf4f43221 */ /* 0x000fc40000010000 */
[-C--:B------:R-:W-:Y:S02]  /*8930*/  FFMA.FTZ R250, R243, R249.reuse, R250 ;  /* 0x000000f9f3fa7223 */ /* 0x080fe400000100fa */
        /* <DEDUP_REMOVED lines=8> */
[-C--:B-1----:R-:W-:Y:S02]  /*89c0*/  FFMA.FTZ R249, R243, R250.reuse, -R249 ;  /* 0x000000faf3f97223 */ /* 0x082fe400000108f9 */
        /* <DEDUP_REMOVED lines=13> */
[----:B------:R-:W1:Y:S04]  /*8aa0*/  SHFL.UP PT, R249, R243, 0x10, RZ ;  /* 0x06000000f3f97989 */ /* 0x000e6800000e00ff */
[----:B------:R-:W2:Y:S01]  /*8ab0*/  SHFL.UP PT, R248, R247, 0x10, RZ ;  /* 0x06000000f7f87989 */ /* 0x000ea200000e00ff */
[----:B0-----:R-:W-:-:S04]  /*8ac0*/  FMUL.FTZ R246, R247, R250 ;  /* 0x000000faf7f67220 */ /* 0x001fc80000410000 */
[-C--:B------:R-:W-:Y:S02]  /*8ad0*/  FFMA.FTZ R246, R243, R251.reuse, -R246 ;  /* 0x000000fbf3f67223 */ /* 0x080fe400000108f6 */
[----:B------:R-:W-:Y:S02]  /*8ae0*/  FMUL.FTZ R251, R247, R251 ;  /* 0x000000fbf7fb7220 */ /* 0x000fe40000410000 */
[----:B------:R-:W-:Y:S02]  /*8af0*/  @P3 FADD.FTZ R245, R245, R246 ;  /* 0x000000f6f5f53221 */ /* 0x000fe40000010000 */
[----:B------:R-:W-:Y:S02]  /*8b00*/  FFMA.FTZ R250, R243, R250, R251 ;  /* 0x000000faf3fa7223 */ /* 0x000fe400000100fb */
[----:B-1----:R-:W-:Y:S02]  /*8b10*/  FMUL.FTZ R251, R247, R249 ;  /* 0x000000f9f7fb7220 */ /* 0x002fe40000410000 */
[----:B------:R-:W-:Y:S01]  /*8b20*/  @P3 FADD.FTZ R244, R244, R250 ;  /* 0x000000faf4f43221 */ /* 0x000fe20000010000 */
[----:B------:R-:W-:Y:S01]  /*8b30*/  SHFL.UP PT, R245, R245, 0x1, RZ ;  /* 0x04200000f5f57989 */ /* 0x000fe200000e00ff */
[----:B--2---:R-:W-:-:S02]  /*8b40*/  FFMA.FTZ R251, R243, R248, R251 ;  /* 0x000000f8f3fb7223 */ /* 0x004fc400000100fb */
[C---:B------:R-:W-:Y:S02]  /*8b50*/  FMUL.FTZ R248, R247.reuse, R248 ;  /* 0x000000f8f7f87220 */ /* 0x040fe40000410000 */
[----:B------:R-:W-:Y:S01]  /*8b60*/  SHFL.UP PT, R244, R244, 0x1, RZ ;  /* 0x04200000f4f47989 */ /* 0x000fe200000e00ff */
[----:B------:R-:W-:Y:S01]  /*8b70*/  FSEL R251, R247, R251, !P3 ;  /* 0x000000fbf7fb7208 */ /* 0x000fe20005800000 */
[----:B------:R-:W-:-:S05]  /*8b80*/  @P3 FFMA.FTZ R243, R243, R249, -R248 ;  /* 0x000000f9f3f33223 */ /* 0x000fca00000108f8 */
[----:B------:R-:W0:Y:S04]  /*8b90*/  SHFL.UP PT, R251, R251, 0x1, RZ ;  /* 0x04200000fbfb7989 */ /* 0x000e2800000e00ff */
[----:B------:R-:W1:Y:S01]  /*8ba0*/  SHFL.UP PT, R243, R243, 0x1, RZ ;  /* 0x04200000f3f37989 */ /* 0x000e6200000e00ff */
[CC--:B0-----:R-:W-:Y:S02]  /*8bb0*/  FMUL.FTZ R246, R251.reuse, R64.reuse ;  /* 0x00000040fbf67220 */ /* 0x0c1fe40000410000 */
[-C--:B------:R-:W-:Y:S02]  /*8bc0*/  FMUL.FTZ R251, R251, R65.reuse ;  /* 0x00000041fbfb7220 */ /* 0x080fe40000410000 */
[C---:B-1----:R-:W-:Y:S02]  /*8bd0*/  FFMA.FTZ R246, R243.reuse, R65, R246 ;  /* 0x00000041f3f67223 */ /* 0x042fe400000100f6 */
        /* <DEDUP_REMOVED lines=133> */
[----:B------:R-:W-:-:S02]  /*9430*/  FMUL.FTZ R243, R192, R119 ;  /* 0x00000077c0f37220 */ /* 0x000fc40000410000 */
        /* <DEDUP_REMOVED lines=169> */
.L_x_9416:
[----:B-1----:R-:W-:Y:S05]  /*9ed0*/  BSYNC B0 ;  /* 0x0000000000007941 */ /* 0x002fea0003800000 */
.L_x_9415:
        /* <DEDUP_REMOVED lines=23> */
.L_x_9418:
[----:B------:R-:W-:Y:S05]  /*a050*/  BSYNC B0 ;  /* 0x0000000000007941 */ /* 0x000fea0003800000 */
.L_x_9417:
        /* <DEDUP_REMOVED lines=18> */
.L_x_9420:
[----:B------:R-:W-:Y:S05]  /*a180*/  BSYNC B0 ;  /* 0x0000000000007941 */ /* 0x000fea0003800000 */
.L_x_9419:
        /* <DEDUP_REMOVED lines=18> */
.L_x_9422:
[----:B------:R-:W-:Y:S05]  /*a2b0*/  BSYNC B0 ;  /* 0x0000000000007941 */ /* 0x000fea0003800000 */
.L_x_9421:
        /* <DEDUP_REMOVED lines=18> */
.L_x_9424:
[----:B------:R-:W-:Y:S05]  /*a3e0*/  BSYNC B0 ;  /* 0x0000000000007941 */ /* 0x000fea0003800000 */
.L_x_9423:
        /* <DEDUP_REMOVED lines=43> */
[C---:B------:R-:W-:Y:S02]  /*a6a0*/  FMUL.FTZ R64, R194.reuse, -R240 ;  /* 0x800000f0c2407220 */ /* 0x040fe40000410000 */
[----:B------:R-:W-:Y:S02]  /*a6b0*/  FMUL.FTZ R194, R194, -R239 ;  /* 0x800000efc2c27220 */ /* 0x000fe40000410000 */
[----:B------:R-:W-:Y:S02]  /*a6c0*/  FMUL.FTZ R65, R148, R58 ;  /* 0x0000003a94417220 */ /* 0x000fe40000410000 */
[----:B------:R-:W-:Y:S02]  /*a6d0*/  FMUL.FTZ R66, R186, R241 ;  /* 0x000000f1ba427220 */ /* 0x000fe40000410000 */
[----:B------:R-:W-:-:S02]  /*a6e0*/  FFMA.FTZ R67, R195, R239, -R64 ;  /* 0x000000efc3437223 */ /* 0x000fc40000010840 */
[----:B------:R-:W-:Y:S02]  /*a6f0*/  FFMA.FTZ R195, R195, R240, R194 ;  /* 0x000000f0c3c37223 */ /* 0x000fe400000100c2 */
[-C--:B------:R-:W-:Y:S02]  /*a700*/  FFMA.FTZ R64, R186, -R65.reuse, R124 ;  /* 0x80000041ba407223 */ /* 0x080fe4000001007c */
[C---:B------:R-:W-:Y:S02]  /*a710*/  FFMA.FTZ R65, R187.reuse, -R65, R125 ;  /* 0x80000041bb417223 */ /* 0x040fe4000001007d */
[----:B------:R-:W-:Y:S02]  /*a720*/  FFMA.FTZ R66, R187, R242, R66 ;  /* 0x000000f2bb427223 */ /* 0x000fe40000010042 */
[----:B------:R-:W-:Y:S02]  /*a730*/  FADD.FTZ R187, R210, R67 ;  /* 0x00000043d2bb7221 */ /* 0x000fe40000010000 */
[----:B------:R-:W-:-:S02]  /*a740*/  FADD.FTZ R238, -R238, R195 ;  /* 0x000000c3eeee7221 */ /* 0x000fc40000010100 */
[----:B------:R-:W-:Y:S02]  /*a750*/  FMUL.FTZ R67, R171, R63 ;  /* 0x0000003fab437220 */ /* 0x000fe40000410000 */
[C---:B------:R-:W-:Y:S02]  /*a760*/  FMUL.FTZ R118, R189.reuse, R240 ;  /* 0x000000f0bd767220 */ /* 0x040fe40000410000 */
[-C--:B------:R-:W-:Y:S02]  /*a770*/  FFMA.FTZ R189, R189, -R67.reuse, R126 ;  /* 0x80000043bdbd7223 */ /* 0x080fe4000001007e */
[----:B------:R-:W-:Y:S02]  /*a780*/  FMUL.FTZ R186, R196, -R238 ;  /* 0x800000eec4ba7220 */ /* 0x000fe40000410000 */
[C---:B------:R-:W-:Y:S02]  /*a790*/  FFMA.FTZ R67, R188.reuse, -R67, R127 ;  /* 0x80000043bc437223 */ /* 0x040fe4000001007f */
[----:B------:R-:W-:-:S02]  /*a7a0*/  FFMA.FTZ R188, R188, R239, R118 ;  /* 0x000000efbcbc7223 */ /* 0x000fc40000010076 */
[----:B------:R-:W-:Y:S02]  /*a7b0*/  FMUL.FTZ R118, R172, R72 ;  /* 0x00000048ac767220 */ /* 0x000fe40000410000 */
[----:B------:R-:W-:Y:S02]  /*a7c0*/  FFMA.FTZ R186, R197, R187, -R186 ;  /* 0x000000bbc5ba7223 */ /* 0x000fe400000108ba */
[----:B------:R-:W-:Y:S02]  /*a7d0*/  FMUL.FTZ R193, R191, R238 ;  /* 0x000000eebfc17220 */ /* 0x000fe40000410000 */
[----:B------:R-:W-:Y:S02]  /*a7e0*/  FMUL.FTZ R195, R187, UR37 ;  /* 0x00000025bbc37c20 */ /* 0x000fe40008410000 */
[-C--:B------:R-:W-:Y:S02]  /*a7f0*/  FFMA.FTZ R191, R191, -R118.reuse, R128 ;  /* 0x80000076bfbf7223 */ /* 0x080fe40000010080 */
[----:B------:R-:W-:-:S02]  /*a800*/  FFMA.FTZ R118, R190, -R118, R129 ;  /* 0x80000076be767223 */ /* 0x000fc40000010081 */
[----:B------:R-:W-:Y:S02]  /*a810*/  FFMA.FTZ R193, R190, R187, R193 ;  /* 0x000000bbbec17223 */ /* 0x000fe400000100c1 */
[----:B------:R-:W-:Y:S01]  /*a820*/  FADD.FTZ R119, R235, R186 ;  /* 0x000000baeb777221 */ /* 0x000fe20000010000 */
[----:B------:R-:W-:Y:S01]  /*a830*/  SHF.L.U32 R235, R114, 0x5, RZ ;  /* 0x0000000572eb7819 */ /* 0x000fe200000006ff */
[C---:B------:R-:W-:Y:S02]  /*a840*/  FFMA.FTZ R190, R238.reuse, UR36, -R195 ;  /* 0x00000024eebe7c23 */ /* 0x040fe400080108c3 */
[----:B------:R-:W-:Y:S01]  /*a850*/  FMUL.FTZ R186, R238, UR37 ;  /* 0x00000025eeba7c20 */ /* 0x000fe20008410000 */
[----:B------:R-:W-:Y:S01]  /*a860*/  LEA.HI.SX32 R235, R235, R235, 0x1b ;  /* 0x000000ebebeb7211 */ /* 0x000fe200078fdaff */
[----:B------:R-:W-:Y:S02]  /*a870*/  FMUL.FTZ R192, R196, -R187 ;  /* 0x800000bbc4c07220 */ /* 0x000fe40000410000 */
[----:B------:R-:W-:-:S02]  /*a880*/  FFMA.FTZ R195, R187, UR36, R186 ;  /* 0x00000024bbc37c23 */ /* 0x000fc400080100ba */
[----:B------:R-:W-:Y:S02]  /*a890*/  FMUL.FTZ R190, R191, R190 ;  /* 0x000000bebfbe7220 */ /* 0x000fe40000410000 */
[----:B------:R-:W-:Y:S02]  /*a8a0*/  FFMA.FTZ R192, R197, R238, R192 ;  /* 0x000000eec5c07223 */ /* 0x000fe400000100c0 */
[----:B------:R-:W-:Y:S02]  /*a8b0*/  FFMA.FTZ R190, R118, R195, R190 ;  /* 0x000000c376be7223 */ /* 0x000fe400000100be */
[-C--:B------:R-:W-:Y:S02]  /*a8c0*/  FMUL.FTZ R195, R238, R72.reuse ;  /* 0x00000048eec37220 */ /* 0x080fe40000410000 */
[----:B------:R-:W-:Y:S02]  /*a8d0*/  FMUL.FTZ R197, R187, R72 ;  /* 0x00000048bbc57220 */ /* 0x000fe40000410000 */
[----:B------:R-:W-:-:S02]  /*a8e0*/  FMUL.FTZ R186, R191, R195 ;  /* 0x000000c3bfba7220 */ /* 0x000fc40000410000 */
[-C--:B------:R-:W-:Y:S02]  /*a8f0*/  FMUL.FTZ R187, R191, R197.reuse ;  /* 0x000000c5bfbb7220 */ /* 0x080fe40000410000 */
[----:B------:R-:W-:Y:S02]  /*a900*/  FADD.FTZ R237, -R237, R192 ;  /* 0x000000c0eded7221 */ /* 0x000fe40000010100 */
[C---:B------:R-:W-:Y:S02]  /*a910*/  FFMA.FTZ R186, R118.reuse, R197, R186 ;  /* 0x000000c576ba7223 */ /* 0x040fe400000100ba */
[----:B------:R-:W-:Y:S02]  /*a920*/  FFMA.FTZ R187, R118, R195, -R187 ;  /* 0x000000c376bb7223 */ /* 0x000fe400000108bb */
[----:B------:R-:W-:Y:S01]  /*a930*/  FMUL.FTZ R192, R172, R197 ;  /* 0x000000c5acc07220 */ /* 0x000fe20000410000 */
[----:B------:R-:W-:Y:S01]  /*a940*/  IADD3 R197, R114, 0x300, RZ ;  /* 0x0000030072c57810 */ /* 0x000fe20007ffe0ff */
[----:B------:R-:W-:-:S02]  /*a950*/  FMUL.FTZ R194, R172, R195 ;  /* 0x000000c3acc27220 */ /* 0x000fc40000410000 */
[----:B------:R-:W-:Y:S01]  /*a960*/  FFMA.FTZ R191, R172, R193, R190 ;  /* 0x000000c1acbf7223 */ /* 0x000fe200000100be */
[----:B------:R-:W-:Y:S01]  /*a970*/  STS [R235.X4+0x10e8], R192 ;  /* 0x0010e8c0eb007388 */ /* 0x000fe20000004800 */
[C---:B------:R-:W-:Y:S02]  /*a980*/  FMUL.FTZ R118, R178.reuse, -R237 ;  /* 0x800000edb2767220 */ /* 0x040fe40000410000 */
[-C--:B------:R-:W-:Y:S01]  /*a990*/  FMUL.FTZ R172, R178, -R119.reuse ;  /* 0x80000077b2ac7220 */ /* 0x080fe20000410000 */
[----:B------:R0:W-:Y:S01]  /*a9a0*/  STS [R235.X4+0x10ec], R194 ;  /* 0x0010ecc2eb007388 */ /* 0x0001e20000004800 */
[----:B------:R-:W-:Y:S02]  /*a9b0*/  FFMA.FTZ R37, R193, R72, R37 ;  /* 0x00000048c1257223 */ /* 0x000fe40000010025 */
[C---:B------:R-:W-:Y:S02]  /*a9c0*/  FFMA.FTZ R178, R179.reuse, R119, -R118 ;  /* 0x00000077b3b27223 */ /* 0x040fe40000010876 */
[----:B------:R-:W-:-:S02]  /*a9d0*/  FFMA.FTZ R193, R179, R237, R172 ;  /* 0x000000edb3c17223 */ /* 0x000fc400000100ac */
[----:B------:R-:W-:Y:S02]  /*a9e0*/  FMUL.FTZ R190, R173, R74 ;  /* 0x0000004aadbe7220 */ /* 0x000fe40000410000 */
[----:B------:R-:W-:Y:S02]  /*a9f0*/  FMUL.FTZ R179, R175, R237 ;  /* 0x000000edafb37220 */ /* 0x000fe40000410000 */
[----:B------:R-:W-:Y:S02]  /*aa00*/  FMUL.FTZ R195, R239, UR37 ;  /* 0x00000025efc37c20 */ /* 0x000fe40008410000 */
[C---:B------:R-:W-:Y:S02]  /*aa10*/  FFMA.FTZ R118, R174.reuse, -R190, R212 ;  /* 0x800000beae767223 */ /* 0x040fe400000100d4 */
[----:B------:R-:W-:Y:S02]  /*aa20*/  FFMA.FTZ R179, R174, R119, R179 ;  /* 0x00000077aeb37223 */ /* 0x000fe400000100b3 */
[----:B------:R-:W-:-:S02]  /*aa30*/  FMUL.FTZ R172, R240, UR37 ;  /* 0x00000025f0ac7c20 */ /* 0x000fc40008410000 */
[----:B------:R-:W-:Y:S02]  /*aa40*/  FFMA.FTZ R174, R240, UR36, -R195 ;  /* 0x00000024f0ae7c23 */ /* 0x000fe400080108c3 */
[----:B------:R-:W-:Y:S02]  /*aa50*/  FFMA.FTZ R175, R175, -R190, R211 ;  /* 0x800000beafaf7223 */ /* 0x000fe400000100d3 */
[----:B------:R-:W-:Y:S02]  /*aa60*/  FFMA.FTZ R172, R239, UR36, R172 ;  /* 0x00000024efac7c23 */ /* 0x000fe400080100ac */
[----:B------:R-:W-:Y:S02]  /*aa70*/  FMUL.FTZ R190, R189, R174 ;  /* 0x000000aebdbe7220 */ /* 0x000fe40000410000 */
[----:B------:R-:W-:Y:S01]  /*aa80*/  FMUL.FTZ R174, R239, R63 ;  /* 0x0000003fefae7220 */ /* 0x000fe20000410000 */
[----:B------:R-:W-:Y:S01]  /*aa90*/  IADD3 R239, R114, 0x3e0, RZ ;  /* 0x000003e072ef7810 */ /* 0x000fe20007ffe0ff */
[----:B------:R-:W-:-:S02]  /*aaa0*/  FFMA.FTZ R190, R67, R172, R190 ;  /* 0x000000ac43be7223 */ /* 0x000fc400000100be */
[----:B0-----:R-:W-:Y:S02]  /*aab0*/  FMUL.FTZ R194, R171, R174 ;  /* 0x000000aeabc27220 */ /* 0x001fe40000410000 */
[----:B------:R-:W-:Y:S02]  /*aac0*/  FMUL.FTZ R172, R240, R63 ;  /* 0x0000003ff0ac7220 */ /* 0x000fe40000410000 */
[----:B------:R-:W-:Y:S01]  /*aad0*/  FADD.FTZ R209, R209, R178 ;  /* 0x000000b2d1d17221 */ /* 0x000fe20000010000 */
[----:B------:R0:W-:Y:S01]  /*aae0*/  STS [R235.X4+0x10f0], R194 ;  /* 0x0010f0c2eb007388 */ /* 0x0001e20000004800 */
[-C--:B------:R-:W-:Y:S02]  /*aaf0*/  FMUL.FTZ R196, R171, R172.reuse ;  /* 0x000000acabc47220 */ /* 0x080fe40000410000 */
[C---:B------:R-:W-:Y:S02]  /*ab00*/  FMUL.FTZ R192, R189.reuse, R172 ;  /* 0x000000acbdc07220 */ /* 0x040fe40000410000 */
[----:B------:R-:W-:Y:S01]  /*ab10*/  FMUL.FTZ R189, R189, R174 ;  /* 0x000000aebdbd7220 */ /* 0x000fe20000410000 */
[----:B------:R1:W-:Y:S01]  /*ab20*/  STS [R235.X4+0x10f4], R196 ;  /* 0x0010f4c4eb007388 */ /* 0x0003e20000004800 */
[----:B------:R-:W-:-:S02]  /*ab30*/  FMUL.FTZ R178, R237, UR37 ;  /* 0x00000025edb27c20 */ /* 0x000fc40008410000 */
[----:B------:R-:W-:Y:S02]  /*ab40*/  FFMA.FTZ R172, R67, R172, -R189 ;  /* 0x000000ac43ac7223 */ /* 0x000fe400000108bd */
[C---:B0-----:R-:W-:Y:S02]  /*ab50*/  FMUL.FTZ R194, R119.reuse, UR37 ;  /* 0x0000002577c27c20 */ /* 0x041fe40008410000 */
[C---:B------:R-:W-:Y:S02]  /*ab60*/  FFMA.FTZ R189, R119.reuse, UR36, R178 ;  /* 0x0000002477bd7c23 */ /* 0x040fe400080100b2 */
[-C--:B------:R-:W-:Y:S02]  /*ab70*/  FMUL.FTZ R178, R119, R74.reuse ;  /* 0x0000004a77b27220 */ /* 0x080fe40000410000 */
[C---:B-1----:R-:W-:Y:S02]  /*ab80*/  FFMA.FTZ R196, R237.reuse, UR36, -R194 ;  /* 0x00000024edc47c23 */ /* 0x042fe400080108c2 */
[----:B------:R-:W-:Y:S01]  /*ab90*/  FMUL.FTZ R194, R237, R74 ;  /* 0x0000004aedc27220 */ /* 0x000fe20000410000 */
[----:B------:R-:W-:Y:S01]  /*aba0*/  LEA.HI.SX32 R237, R114, R114, 0x1b ;  /* 0x0000007272ed7211 */ /* 0x000fe200078fdaff */
[----:B------:R-:W-:-:S02]  /*abb0*/  FADD.FTZ R208, -R208, R193 ;  /* 0x000000c1d0d07221 */ /* 0x000fc40000010100 */
[----:B------:R-:W-:Y:S02]  /*abc0*/  FMUL.FTZ R193, R175, R194 ;  /* 0x000000c2afc17220 */ /* 0x000fe40000410000 */
[----:B------:R-:W-:Y:S02]  /*abd0*/  FADD.FTZ R70, R191, R70 ;  /* 0x00000046bf467221 */ /* 0x000fe40000010000 */
[C---:B------:R-:W-:Y:S02]  /*abe0*/  FMUL.FTZ R195, R175.reuse, R178 ;  /* 0x000000b2afc37220 */ /* 0x040fe40000410000 */
[----:B------:R-:W-:Y:S02]  /*abf0*/  FMUL.FTZ R191, R175, R196 ;  /* 0x000000c4afbf7220 */ /* 0x000fe40000410000 */
[----:B------:R-:W-:Y:S02]  /*ac00*/  FMUL.FTZ R210, R242, UR37 ;  /* 0x00000025f2d27c20 */ /* 0x000fe40008410000 */
[-C--:B------:R-:W-:Y:S01]  /*ac10*/  FFMA.FTZ R175, R118, R178.reuse, R193 ;  /* 0x000000b276af7223 */ /* 0x080fe200000100c1 */
[----:B------:R-:W-:Y:S01]  /*ac20*/  IADD3 R193, R114, 0x2c0, RZ ;  /* 0x000002c072c17810 */ /* 0x000fe20007ffe0ff */
[----:B------:R-:W-:-:S02]  /*ac30*/  FMUL.FTZ R196, R173, R178 ;  /* 0x000000b2adc47220 */ /* 0x000fc40000410000 */
[----:B------:R-:W-:Y:S01]  /*ac40*/  FFMA.FTZ R178, R118, R194, -R195 ;  /* 0x000000c276b27223 */ /* 0x000fe200000108c3 */
[----:B------:R-:W-:Y:S01]  /*ac50*/  IADD3 R195, R114, 0x2e0, RZ ;  /* 0x000002e072c37810 */ /* 0x000fe20007ffe0ff */
[----:B------:R-:W-:Y:S01]  /*ac60*/  FFMA.FTZ R174, R67, R174, R192 ;  /* 0x000000ae43ae7223 */ /* 0x000fe200000100c0 */
[----:B------:R-:W-:Y:S01]  /*ac70*/  STS [R235.X4+0x10e0], R196 ;  /* 0x0010e0c4eb007388 */ /* 0x000fe20000004800 */
[----:B------:R-:W-:Y:S01]  /*ac80*/  FFMA.FTZ R118, R118, R189, R191 ;  /* 0x000000bd76767223 */ /* 0x000fe200000100bf */
[----:B------:R-:W-:Y:S01]  /*ac90*/  IADD3 R189, R114, 0x280, RZ ;  /* 0x0000028072bd7810 */ /* 0x000fe20007ffe0ff */
[----:B------:R-:W-:Y:S01]  /*aca0*/  FFMA.FTZ R36, R188, R63, R36 ;  /* 0x0000003fbc247223 */ /* 0x000fe20000010024 */
[----:B------:R-:W-:Y:S01]  /*acb0*/  IADD3 R191, R114, 0x2a0, RZ ;  /* 0x000002a072bf7810 */ /* 0x000fe20007ffe0ff */
[----:B------:R-:W-:Y:S02]  /*acc0*/  FFMA.FTZ R190, R171, R188, R190 ;  /* 0x000000bcabbe7223 */ /* 0x000fe400000100be */
[----:B------:R-:W-:-:S02]  /*acd0*/  FMUL.FTZ R67, R241, UR37 ;  /* 0x00000025f1437c20 */ /* 0x000fc40008410000 */
[----:B------:R-:W-:Y:S02]  /*ace0*/  FMUL.FTZ R188, R149, R75 ;  /* 0x0000004b95bc7220 */ /* 0x000fe40000410000 */
[C---:B------:R-:W-:Y:S02]  /*acf0*/  FFMA.FTZ R119, R241.reuse, UR36, -R210 ;  /* 0x00000024f1777c23 */ /* 0x040fe400080108d2 */
[----:B------:R-:W-:Y:S02]  /*ad00*/  FMUL.FTZ R241, R241, R58 ;  /* 0x0000003af1f17220 */ /* 0x000fe40000410000 */
[----:B------:R-:W-:Y:S02]  /*ad10*/  FFMA.FTZ R38, R179, R74, R38 ;  /* 0x0000004ab3267223 */ /* 0x000fe40000010026 */
[----:B------:R-:W-:Y:S02]  /*ad20*/  FFMA.FTZ R118, R173, R179, R118 ;  /* 0x000000b3ad767223 */ /* 0x000fe40000010076 */
[----:B------:R-:W-:-:S02]  /*ad30*/  FFMA.FTZ R192, R242, UR36, R67 ;  /* 0x00000024f2c07c23 */ /* 0x000fc40008010043 */
[C---:B------:R-:W-:Y:S02]  /*ad40*/  FMUL.FTZ R179, R177.reuse, R208 ;  /* 0x000000d0b1b37220 */ /* 0x040fe40000410000 */
[----:B------:R-:W-:Y:S02]  /*ad50*/  FFMA.FTZ R171, R177, -R188, R213 ;  /* 0x800000bcb1ab7223 */ /* 0x000fe400000100d5 */
[----:B------:R-:W-:Y:S02]  /*ad60*/  FMUL.FTZ R67, R242, R58 ;  /* 0x0000003af2437220 */ /* 0x000fe40000410000 */
[----:B------:R-:W-:Y:S02]  /*ad70*/  FFMA.FTZ R177, R176, -R188, R214 ;  /* 0x800000bcb0b17223 */ /* 0x000fe400000100d6 */
[----:B------:R-:W-:Y:S02]  /*ad80*/  FMUL.FTZ R188, R64, R241 ;  /* 0x000000f140bc7220 */ /* 0x000fe40000410000 */
[----:B------:R-:W-:-:S02]  /*ad90*/  FMUL.FTZ R194, R173, R194 ;  /* 0x000000c2adc27220 */ /* 0x000fc40000410000 */
[C---:B------:R-:W-:Y:S02]  /*ada0*/  FMUL.FTZ R173, R183.reuse, -R208 ;  /* 0x800000d0b7ad7220 */ /* 0x040fe40000410000 */
[----:B------:R-:W-:Y:S01]  /*adb0*/  FADD.FTZ R71, R190, R71 ;  /* 0x00000047be477221 */ /* 0x000fe20000010000 */
[----:B------:R0:W-:Y:S01]  /*adc0*/  STS [R235.X4+0x10e4], R194 ;  /* 0x0010e4c2eb007388 */ /* 0x0001e20000004800 */
[----:B------:R-:W-:Y:S02]  /*add0*/  FMUL.FTZ R183, R183, -R209 ;  /* 0x800000d1b7b77220 */ /* 0x000fe40000410000 */
[C---:B------:R-:W-:Y:S02]  /*ade0*/  FMUL.FTZ R119, R64.reuse, R119 ;  /* 0x0000007740777220 */ /* 0x040fe40000410000 */
[-C--:B------:R-:W-:Y:S02]  /*adf0*/  FMUL.FTZ R190, R64, R67.reuse ;  /* 0x0000004340be7220 */ /* 0x080fe40000410000 */
[----:B------:R-:W-:-:S02]  /*ae00*/  FMUL.FTZ R210, R148, R67 ;  /* 0x0000004394d27220 */ /* 0x000fc40000410000 */
[----:B------:R-:W-:Y:S02]  /*ae10*/  FFMA.FTZ R64, R65, R67, R188 ;  /* 0x0000004341407223 */ /* 0x000fe400000100bc */
[----:B------:R-:W-:Y:S01]  /*ae20*/  FMUL.FTZ R67, R209, UR37 ;  /* 0x00000025d1437c20 */ /* 0x000fe20008410000 */
[----:B------:R-:W-:Y:S01]  /*ae30*/  STS [R235.X4+0x10f8], R210 ;  /* 0x0010f8d2eb007388 */ /* 0x000fe20000004800 */
[C---:B------:R-:W-:Y:S02]  /*ae40*/  FFMA.FTZ R173, R184.reuse, R209, -R173 ;  /* 0x000000d1b8ad7223 */ /* 0x040fe400000108ad */
[----:B------:R-:W-:Y:S02]  /*ae50*/  FFMA.FTZ R184, R184, R208, R183 ;  /* 0x000000d0b8b87223 */ /* 0x000fe400000100b7 */
[C---:B------:R-:W-:Y:S02]  /*ae60*/  FFMA.FTZ R119, R65.reuse, R192, R119 ;  /* 0x000000c041777223 */ /* 0x040fe40000010077 */
[----:B------:R-:W-:-:S02]  /*ae70*/  FFMA.FTZ R65, R65, R241, -R190 ;  /* 0x000000f141417223 */ /* 0x000fc400000108be */
[C---:B------:R-:W-:Y:S02]  /*ae80*/  FMUL.FTZ R188, R208.reuse, UR37 ;  /* 0x00000025d0bc7c20 */ /* 0x040fe40008410000 */
[C---:B------:R-:W-:Y:S02]  /*ae90*/  FFMA.FTZ R190, R208.reuse, UR36, -R67 ;  /* 0x00000024d0be7c23 */ /* 0x040fe40008010843 */
[----:B------:R-:W-:Y:S02]  /*aea0*/  FMUL.FTZ R208, R208, R75 ;  /* 0x0000004bd0d07220 */ /* 0x000fe40000410000 */
[----:B------:R-:W-:Y:S02]  /*aeb0*/  FADD.FTZ R207, -R207, R184 ;  /* 0x000000b8cfcf7221 */ /* 0x000fe40000010100 */
[----:B------:R-:W-:Y:S02]  /*aec0*/  FMUL.FTZ R238, R148, R241 ;  /* 0x000000f194ee7220 */ /* 0x000fe40000410000 */
[----:B------:R-:W-:-:S02]  /*aed0*/  FMUL.FTZ R192, R209, R75 ;  /* 0x0000004bd1c07220 */ /* 0x000fc40000410000 */
[----:B------:R-:W-:Y:S01]  /*aee0*/  FMUL.FTZ R67, R171, R208 ;  /* 0x000000d0ab437220 */ /* 0x000fe20000410000 */
[----:B------:R-:W-:Y:S01]  /*aef0*/  STS [R235.X4+0x10fc], R238 ;  /* 0x0010fceeeb007388 */ /* 0x000fe20000004800 */
[----:B------:R-:W-:Y:S02]  /*af00*/  FFMA.FTZ R35, R66, R58, R35 ;  /* 0x0000003a42237223 */ /* 0x000fe40000010023 */
[----:B------:R-:W-:Y:S02]  /*af10*/  FFMA.FTZ R148, R148, R66, R119 ;  /* 0x0000004294947223 */ /* 0x000fe40000010077 */
[----:B------:R-:W-:Y:S02]  /*af20*/  FADD.FTZ R206, R206, R173 ;  /* 0x000000adcece7221 */ /* 0x000fe40000010000 */
[----:B------:R-:W-:Y:S02]  /*af30*/  FFMA.FTZ R188, R209, UR36, R188 ;  /* 0x00000024d1bc7c23 */ /* 0x000fe400080100bc */
[----:B------:R-:W-:-:S02]  /*af40*/  FMUL.FTZ R190, R171, R190 ;  /* 0x000000beabbe7220 */ /* 0x000fc40000410000 */
[----:B------:R-:W-:Y:S02]  /*af50*/  FMUL.FTZ R66, R158, -R207 ;  /* 0x800000cf9e427220 */ /* 0x000fe40000410000 */
[-C--:B------:R-:W-:Y:S02]  /*af60*/  FMUL.FTZ R173, R171, R192.reuse ;  /* 0x000000c0abad7220 */ /* 0x080fe40000410000 */
[C---:B------:R-:W-:Y:S02]  /*af70*/  FFMA.FTZ R171, R177.reuse, R192, R67 ;  /* 0x000000c0b1ab7223 */ /* 0x040fe40000010043 */
[----:B------:R-:W-:Y:S01]  /*af80*/  FFMA.FTZ R176, R176, R209, R179 ;  /* 0x000000d1b0b07223 */ /* 0x000fe200000100b3 */
[----:B------:R-:W-:Y:S01]  /*af90*/  IADD3 R209, R114, 0x3c0, RZ ;  /* 0x000003c072d17810 */ /* 0x000fe20007ffe0ff */
[----:B------:R-:W-:Y:S02]  /*afa0*/  FFMA.FTZ R188, R177, R188, R190 ;  /* 0x000000bcb1bc7223 */ /* 0x000fe400000100be */
[----:B------:R-:W-:-:S02]  /*afb0*/  FFMA.FTZ R67, R159, R206, -R66 ;  /* 0x000000ce9f437223 */ /* 0x000fc40000010842 */
[----:B------:R-:W-:Y:S02]  /*afc0*/  FMUL.FTZ R119, R150, R76 ;  /* 0x0000004c96777220 */ /* 0x000fe40000410000 */
[----:B------:R-:W-:Y:S02]  /*afd0*/  FMUL.FTZ R66, R206, UR37 ;  /* 0x00000025ce427c20 */ /* 0x000fe40008410000 */
[----:B------:R-:W-:Y:S02]  /*afe0*/  FMUL.FTZ R158, R158, -R206 ;  /* 0x800000ce9e9e7220 */ /* 0x000fe40000410000 */
[----:B------:R-:W-:Y:S02]  /*aff0*/  FFMA.FTZ R173, R177, R208, -R173 ;  /* 0x000000d0b1ad7223 */ /* 0x000fe400000108ad */
[----:B------:R-:W-:Y:S02]  /*b000*/  FADD.FTZ R69, R118, R69 ;  /* 0x0000004576457221 */ /* 0x000fe40000010000 */
[----:B------:R-:W-:-:S02]  /*b010*/  FMUL.FTZ R184, R149, R192 ;  /* 0x000000c095b87220 */ /* 0x000fc40000410000 */
[C---:B0-----:R-:W-:Y:S02]  /*b020*/  FMUL.FTZ R194, R149.reuse, R208 ;  /* 0x000000d095c27220 */ /* 0x041fe40000410000 */
[----:B------:R-:W-:Y:S01]  /*b030*/  FFMA.FTZ R177, R149, R176, R188 ;  /* 0x000000b095b17223 */ /* 0x000fe200000100bc */
[----:B------:R-:W-:Y:S01]  /*b040*/  STS [R235.X4+0x10d8], R184 ;  /* 0x0010d8b8eb007388 */ /* 0x000fe20000004800 */
[----:B------:R-:W-:Y:S02]  /*b050*/  FMUL.FTZ R118, R152, R207 ;  /* 0x000000cf98767220 */ /* 0x000fe40000410000 */
[----:B------:R-:W-:Y:S01]  /*b060*/  FADD.FTZ R204, R204, R67 ;  /* 0x00000043cccc7221 */ /* 0x000fe20000010000 */
[----:B------:R-:W-:Y:S01]  /*b070*/  STS [R235.X4+0x10dc], R194 ;  /* 0x0010dcc2eb007388 */ /* 0x000fe20000004800 */
[----:B------:R-:W-:Y:S02]  /*b080*/  FFMA.FTZ R152, R152, -R119, R215 ;  /* 0x8000007798987223 */ /* 0x000fe400000100d7 */
        /* <DEDUP_REMOVED lines=8> */
[----:B------:R-:W-:Y:S02]  /*b110*/  FMUL.FTZ R149, R206, R76 ;  /* 0x0000004cce957220 */ /* 0x000fe40000410000 */
[----:B------:R-:W-:Y:S02]  /*b120*/  FFMA.FTZ R151, R151, R206, R118 ;  /* 0x000000ce97977223 */ /* 0x000fe40000010076 */
[----:B------:R-:W-:Y:S02]  /*b130*/  FADD.FTZ R73, R148, R73 ;  /* 0x0000004994497221 */ /* 0x000fe40000010000 */
[----:B------:R-:W-:Y:S02]  /*b140*/  FFMA.FTZ R67, R119, R66, R67 ;  /* 0x0000004277437223 */ /* 0x000fe40000010043 */
[----:B------:R-:W-:-:S02]  /*b150*/  FMUL.FTZ R148, R152, R207 ;  /* 0x000000cf98947220 */ /* 0x000fc40000410000 */
[----:B------:R-:W-:Y:S02]  /*b160*/  FMUL.FTZ R66, R160, -R205 ;  /* 0x800000cda0427220 */ /* 0x000fe40000410000 */
[----:B------:R-:W-:Y:S02]  /*b170*/  FMUL.FTZ R152, R152, R149 ;  /* 0x0000009598987220 */ /* 0x000fe40000410000 */
[----:B------:R-:W-:Y:S02]  /*b180*/  FMUL.FTZ R160, R160, -R204 ;  /* 0x800000cca0a07220 */ /* 0x000fe40000410000 */
[C---:B------:R-:W-:Y:S02]  /*b190*/  FFMA.FTZ R159, R150.reuse, R151, R67 ;  /* 0x00000097969f7223 */ /* 0x040fe40000010043 */
[-C--:B------:R-:W-:Y:S02]  /*b1a0*/  FMUL.FTZ R158, R150, R149.reuse ;  /* 0x00000095969e7220 */ /* 0x080fe40000410000 */
[----:B------:R-:W-:-:S02]  /*b1b0*/  FFMA.FTZ R148, R119, R149, R148 ;  /* 0x0000009577947223 */ /* 0x000fc40000010094 */
[----:B------:R-:W-:Y:S01]  /*b1c0*/  FMUL.FTZ R118, R153, R77 ;  /* 0x0000004d99767220 */ /* 0x000fe20000410000 */
[----:B------:R-:W-:Y:S01]  /*b1d0*/  STS [R235.X4+0x10d0], R158 ;  /* 0x0010d09eeb007388 */ /* 0x000fe20000004800 */
[----:B------:R-:W-:Y:S02]  /*b1e0*/  FFMA.FTZ R67, R161, R204, -R66 ;  /* 0x000000cca1437223 */ /* 0x000fe40000010842 */
[----:B------:R-:W-:Y:S02]  /*b1f0*/  FFMA.FTZ R149, R119, R207, -R152 ;  /* 0x000000cf77957223 */ /* 0x000fe40000010898 */
[----:B------:R-:W-:Y:S02]  /*b200*/  FMUL.FTZ R66, R204, UR37 ;  /* 0x00000025cc427c20 */ /* 0x000fe40008410000 */
[-C--:B------:R-:W-:Y:S02]  /*b210*/  FFMA.FTZ R160, R161, R205.reuse, R160 ;  /* 0x000000cda1a07223 */ /* 0x080fe400000100a0 */
[----:B------:R-:W-:-:S02]  /*b220*/  FMUL.FTZ R119, R155, R205 ;  /* 0x000000cd9b777220 */ /* 0x000fc40000410000 */
[-C--:B------:R-:W-:Y:S02]  /*b230*/  FFMA.FTZ R155, R155, -R118.reuse, R217 ;  /* 0x800000769b9b7223 */ /* 0x080fe400000100d9 */
[C---:B------:R-:W-:Y:S02]  /*b240*/  FFMA.FTZ R118, R154.reuse, -R118, R218 ;  /* 0x800000769a767223 */ /* 0x040fe400000100da */
[----:B------:R-:W-:Y:S02]  /*b250*/  FFMA.FTZ R66, R205, UR36, -R66 ;  /* 0x00000024cd427c23 */ /* 0x000fe40008010842 */
[----:B------:R-:W-:Y:S02]  /*b260*/  FFMA.FTZ R154, R154, R204, R119 ;  /* 0x000000cc9a9a7223 */ /* 0x000fe40000010077 */
[----:B------:R-:W-:Y:S02]  /*b270*/  FADD.FTZ R203, -R203, R160 ;  /* 0x000000a0cbcb7221 */ /* 0x000fe40000010100 */
[----:B------:R-:W-:-:S02]  /*b280*/  FMUL.FTZ R119, R205, UR37 ;  /* 0x00000025cd777c20 */ /* 0x000fc40008410000 */
[----:B------:R-:W-:Y:S02]  /*b290*/  FADD.FTZ R67, R202, R67 ;  /* 0x00000043ca437221 */ /* 0x000fe40000010000 */
[----:B------:R-:W-:Y:S02]  /*b2a0*/  FMUL.FTZ R152, R155, R66 ;  /* 0x000000429b987220 */ /* 0x000fe40000410000 */
[----:B------:R-:W-:Y:S02]  /*b2b0*/  FFMA.FTZ R39, R176, R75, R39 ;  /* 0x0000004bb0277223 */ /* 0x000fe40000010027 */
[----:B------:R-:W-:Y:S02]  /*b2c0*/  FMUL.FTZ R66, R162, -R203 ;  /* 0x800000cba2427220 */ /* 0x000fe40000410000 */
[----:B------:R-:W-:Y:S01]  /*b2d0*/  FMUL.FTZ R176, R150, R207 ;  /* 0x000000cf96b07220 */ /* 0x000fe20000410000 */
[----:B------:R-:W-:Y:S01]  /*b2e0*/  IADD3 R207, R114, 0x3a0, RZ ;  /* 0x000003a072cf7810 */ /* 0x000fe20007ffe0ff */
[----:B------:R-:W-:-:S02]  /*b2f0*/  FFMA.FTZ R119, R204, UR36, R119 ;  /* 0x00000024cc777c23 */ /* 0x000fc40008010077 */
[----:B------:R-:W-:Y:S01]  /*b300*/  FMUL.FTZ R162, R162, -R67 ;  /* 0x80000043a2a27220 */ /* 0x000fe20000410000 */
[----:B------:R0:W-:Y:S01]  /*b310*/  STS [R235.X4+0x10d4], R176 ;  /* 0x0010d4b0eb007388 */ /* 0x0001e20000004800 */
[-C--:B------:R-:W-:Y:S01]  /*b320*/  FMUL.FTZ R150, R205, R77.reuse ;  /* 0x0000004dcd967220 */ /* 0x080fe20000410000 */
        /* <DEDUP_REMOVED lines=10> */
[----:B0-----:R-:W-:-:S02]  /*b3d0*/  FMUL.FTZ R176, R153, R150 ;  /* 0x0000009699b07220 */ /* 0x001fc40000410000 */
[----:B------:R-:W-:Y:S02]  /*b3e0*/  FADD.FTZ R200, R200, R119 ;  /* 0x00000077c8c87221 */ /* 0x000fe40000010000 */
[----:B------:R-:W-:Y:S01]  /*b3f0*/  FFMA.FTZ R150, R118, R150, -R155 ;  /* 0x0000009676967223 */ /* 0x000fe2000001089b */
[----:B------:R-:W-:Y:S01]  /*b400*/  STS [R235.X4+0x10cc], R176 ;  /* 0x0010ccb0eb007388 */ /* 0x000fe20000004800 */
[----:B------:R-:W-:Y:S02]  /*b410*/  FFMA.FTZ R155, R156, R67, R66 ;  /* 0x000000439c9b7223 */ /* 0x000fe40000010042 */
[----:B------:R-:W-:Y:S02]  /*b420*/  FFMA.FTZ R151, R118, R204, R151 ;  /* 0x000000cc76977223 */ /* 0x000fe40000010097 */
[----:B------:R-:W-:Y:S02]  /*b430*/  FMUL.FTZ R66, R164, -R201 ;  /* 0x800000c9a4427220 */ /* 0x000fe40000410000 */
[----:B------:R-:W-:-:S02]  /*b440*/  FMUL.FTZ R118, R115, R78 ;  /* 0x0000004e73767220 */ /* 0x000fc40000410000 */
[----:B------:R-:W-:Y:S02]  /*b450*/  FMUL.FTZ R164, R164, -R200 ;  /* 0x800000c8a4a47220 */ /* 0x000fe40000410000 */
[C---:B------:R-:W-:Y:S02]  /*b460*/  FMUL.FTZ R160, R153.reuse, R204 ;  /* 0x000000cc99a07220 */ /* 0x040fe40000410000 */
        /* <DEDUP_REMOVED lines=8> */
[C---:B------:R-:W-:Y:S02]  /*b4f0*/  FFMA.FTZ R66, R203.reuse, UR36, -R153 ;  /* 0x00000024cb427c23 */ /* 0x040fe40008010899 */
[----:B------:R-:W-:Y:S01]  /*b500*/  FMUL.FTZ R156, R203, R78 ;  /* 0x0000004ecb9c7220 */ /* 0x000fe20000410000 */
[----:B------:R-:W-:Y:S01]  /*b510*/  IADD3 R203, R114, 0x360, RZ ;  /* 0x0000036072cb7810 */ /* 0x000fe20007ffe0ff */
[----:B------:R-:W-:-:S02]  /*b520*/  FADD.FTZ R198, R198, R119 ;  /* 0x00000077c6c67221 */ /* 0x000fc40000010000 */
[----:B------:R-:W-:Y:S02]  /*b530*/  FADD.FTZ R62, R159, R62 ;  /* 0x0000003e9f3e7221 */ /* 0x000fe40000010000 */
[----:B------:R-:W-:Y:S02]  /*b540*/  FFMA.FTZ R41, R154, R77, R41 ;  /* 0x0000004d9a297223 */ /* 0x000fe40000010029 */
[----:B------:R-:W-:Y:S02]  /*b550*/  FADD.FTZ R199, -R199, R164 ;  /* 0x000000a4c7c77221 */ /* 0x000fe40000010100 */
[C---:B------:R-:W-:Y:S02]  /*b560*/  FFMA.FTZ R159, R67.reuse, UR36, R152 ;  /* 0x00000024439f7c23 */ /* 0x040fe40008010098 */
[----:B------:R-:W-:Y:S02]  /*b570*/  FMUL.FTZ R154, R67, R78 ;  /* 0x0000004e439a7220 */ /* 0x000fe40000410000 */
[----:B------:R-:W-:-:S02]  /*b580*/  FMUL.FTZ R67, R157, R156 ;  /* 0x0000009c9d437220 */ /* 0x000fc40000410000 */
[----:B------:R-:W-:Y:S02]  /*b590*/  FMUL.FTZ R119, R157, R66 ;  /* 0x000000429d777220 */ /* 0x000fe40000410000 */
        /* <DEDUP_REMOVED lines=8> */
[C---:B------:R-:W-:Y:S02]  /*b620*/  FFMA.FTZ R153, R118.reuse, R156, -R153 ;  /* 0x0000009c76997223 */ /* 0x040fe40000010899 */
[----:B------:R-:W-:Y:S02]  /*b630*/  FFMA.FTZ R118, R118, R159, R119 ;  /* 0x0000009f76767223 */ /* 0x000fe40000010077 */
[----:B------:R-:W-:-:S02]  /*b640*/  FMUL.FTZ R67, R145, -R236 ;  /* 0x800000ec91437220 */ /* 0x000fc40000410000 */
[----:B------:R-:W-:Y:S02]  /*b650*/  FMUL.FTZ R145, R145, -R66 ;  /* 0x8000004291917220 */ /* 0x000fe40000410000 */
[C---:B------:R-:W-:Y:S02]  /*b660*/  FFMA.FTZ R157, R115.reuse, R155, R118 ;  /* 0x0000009b739d7223 */ /* 0x040fe40000010076 */
[C---:B------:R-:W-:Y:S02]  /*b670*/  FMUL.FTZ R154, R115.reuse, R154 ;  /* 0x0000009a739a7220 */ /* 0x040fe40000410000 */
[----:B------:R-:W-:Y:S02]  /*b680*/  FMUL.FTZ R156, R115, R156 ;  /* 0x0000009c739c7220 */ /* 0x000fe40000410000 */
[----:B------:R-:W-:Y:S01]  /*b690*/  FFMA.FTZ R118, R146, R66, -R67 ;  /* 0x0000004292767223 */ /* 0x000fe20000010843 */
[----:B------:R0:W-:Y:S01]  /*b6a0*/  STS [R235.X4+0x10c0], R154 ;  /* 0x0010c09aeb007388 */ /* 0x0001e20000004800 */
[----:B------:R-:W-:-:S02]  /*b6b0*/  FMUL.FTZ R115, R144, R201 ;  /* 0x000000c990737220 */ /* 0x000fc40000410000 */
[----:B------:R-:W-:Y:S01]  /*b6c0*/  FFMA.FTZ R67, R146, R236, R145 ;  /* 0x000000ec92437223 */ /* 0x000fe20000010091 */
[----:B------:R1:W-:Y:S01]  /*b6d0*/  STS [R235.X4+0x10c4], R156 ;  /* 0x0010c49ceb007388 */ /* 0x0003e20000004800 */
[----:B------:R-:W-:Y:S02]  /*b6e0*/  FMUL.FTZ R119, R120, R79 ;  /* 0x0000004f78777220 */ /* 0x000fe40000410000 */
[----:B------:R-:W-:Y:S02]  /*b6f0*/  FFMA.FTZ R146, R143, R200, R115 ;  /* 0x000000c88f927223 */ /* 0x000fe40000010073 */
[----:B------:R-:W-:Y:S02]  /*b700*/  FADD.FTZ R67, -R170, R67 ;  /* 0x00000043aa437221 */ /* 0x000fe40000010100 */
[----:B------:R-:W-:Y:S02]  /*b710*/  FADD.FTZ R115, R169, R118 ;  /* 0x00000076a9737221 */ /* 0x000fe40000010000 */
[----:B0-----:R-:W-:-:S02]  /*b720*/  FMUL.FTZ R154, R200, UR37 ;  /* 0x00000025c89a7c20 */ /* 0x001fc40008410000 */
[----:B------:R-:W-:Y:S02]  /*b730*/  FFMA.FTZ R145, R144, -R119, R221 ;  /* 0x8000007790917223 */ /* 0x000fe400000100dd */
[----:B------:R-:W-:Y:S02]  /*b740*/  FMUL.FTZ R118, R139, -R67 ;  /* 0x800000438b767220 */ /* 0x000fe40000410000 */
[----:B------:R-:W-:Y:S02]  /*b750*/  FFMA.FTZ R144, R143, -R119, R222 ;  /* 0x800000778f907223 */ /* 0x000fe400000100de */
[----:B------:R-:W-:Y:S02]  /*b760*/  FMUL.FTZ R139, R139, -R115 ;  /* 0x800000738b8b7220 */ /* 0x000fe40000410000 */
[C---:B------:R-:W-:Y:S02]  /*b770*/  FMUL.FTZ R143, R201.reuse, UR37 ;  /* 0x00000025c98f7c20 */ /* 0x040fe40008410000 */
[----:B------:R-:W-:-:S02]  /*b780*/  FFMA.FTZ R154, R201, UR36, -R154 ;  /* 0x00000024c99a7c23 */ /* 0x000fc4000801089a */
[----:B------:R-:W-:Y:S02]  /*b790*/  FMUL.FTZ R201, R201, R79 ;  /* 0x0000004fc9c97220 */ /* 0x000fe40000410000 */
[C---:B------:R-:W-:Y:S02]  /*b7a0*/  FFMA.FTZ R119, R140.reuse, R115, -R118 ;  /* 0x000000738c777223 */ /* 0x040fe40000010876 */
[----:B------:R-:W-:Y:S02]  /*b7b0*/  FFMA.FTZ R140, R140, R67, R139 ;  /* 0x000000438c8c7223 */ /* 0x000fe4000001008b */
[----:B------:R-:W-:Y:S02]  /*b7c0*/  FMUL.FTZ R139, R200, R79 ;  /* 0x0000004fc88b7220 */ /* 0x000fe40000410000 */
[----:B-1----:R-:W-:Y:S02]  /*b7d0*/  FMUL.FTZ R156, R145, R201 ;  /* 0x000000c9919c7220 */ /* 0x002fe40000410000 */
[----:B------:R-:W-:-:S02]  /*b7e0*/  FADD.FTZ R118, R168, R119 ;  /* 0x00000077a8767221 */ /* 0x000fc40000010000 */
[----:B------:R-:W-:Y:S02]  /*b7f0*/  FFMA.FTZ R42, R155, R78, R42 ;  /* 0x0000004e9b2a7223 */ /* 0x000fe4000001002a */
[----:B------:R-:W-:Y:S02]  /*b800*/  FADD.FTZ R119, -R147, R140 ;  /* 0x0000008c93777221 */ /* 0x000fe40000010100 */
[C---:B------:R-:W-:Y:S02]  /*b810*/  FMUL.FTZ R155, R145.reuse, R154 ;  /* 0x0000009a919b7220 */ /* 0x040fe40000410000 */
[-C--:B------:R-:W-:Y:S02]  /*b820*/  FFMA.FTZ R154, R144, R139.reuse, R156 ;  /* 0x0000008b909a7223 */ /* 0x080fe4000001009c */
[-C--:B------:R-:W-:Y:S02]  /*b830*/  FMUL.FTZ R145, R145, R139.reuse ;  /* 0x0000008b91917220 */ /* 0x080fe40000410000 */
[----:B------:R-:W-:-:S02]  /*b840*/  FMUL.FTZ R156, R120, R139 ;  /* 0x0000008b789c7220 */ /* 0x000fc40000410000 */
[CC--:B------:R-:W-:Y:S02]  /*b850*/  FMUL.FTZ R139, R121.reuse, -R119.reuse ;  /* 0x80000077798b7220 */ /* 0x0c0fe40000410000 */
[-C--:B------:R-:W-:Y:S01]  /*b860*/  FMUL.FTZ R140, R121, -R118.reuse ;  /* 0x80000076798c7220 */ /* 0x080fe20000410000 */
[----:B------:R0:W-:Y:S01]  /*b870*/  STS [R235.X4+0x10b8], R156 ;  /* 0x0010b89ceb007388 */ /* 0x0001e20000004800 */
[----:B------:R-:W-:Y:S02]  /*b880*/  FFMA.FTZ R143, R200, UR36, R143 ;  /* 0x00000024c88f7c23 */ /* 0x000fe4000801008f */
[C---:B------:R-:W-:Y:S02]  /*b890*/  FFMA.FTZ R121, R122.reuse, R118, -R139 ;  /* 0x000000767a797223 */ /* 0x040fe4000001088b */
[----:B------:R-:W-:Y:S02]  /*b8a0*/  FFMA.FTZ R122, R122, R119, R140 ;  /* 0x000000777a7a7223 */ /* 0x000fe4000001008c */
[----:B------:R-:W-:-:S02]  /*b8b0*/  FFMA.FTZ R147, R144, R201, -R145 ;  /* 0x000000c990937223 */ /* 0x000fc40000010891 */
[----:B------:R-:W-:Y:S02]  /*b8c0*/  FFMA.FTZ R143, R144, R143, R155 ;  /* 0x0000008f908f7223 */ /* 0x000fe4000001009b */
[----:B------:R-:W-:Y:S02]  /*b8d0*/  FMUL.FTZ R144, R0, R80 ;  /* 0x0000005000907220 */ /* 0x000fe40000410000 */
[----:B------:R-:W-:Y:S02]  /*b8e0*/  FADD.FTZ R122, -R141, R122 ;  /* 0x0000007a8d7a7221 */ /* 0x000fe40000010100 */
[----:B------:R-:W-:Y:S02]  /*b8f0*/  FADD.FTZ R121, R142, R121 ;  /* 0x000000798e797221 */ /* 0x000fe40000010000 */
[C---:B------:R-:W-:Y:S02]  /*b900*/  FFMA.FTZ R141, R137.reuse, -R144, R223 ;  /* 0x80000090898d7223 */ /* 0x040fe400000100df */
[----:B------:R-:W-:-:S02]  /*b910*/  FMUL.FTZ R140, R137, R199 ;  /* 0x000000c7898c7220 */ /* 0x000fc40000410000 */
[C---:B------:R-:W-:Y:S02]  /*b920*/  FMUL.FTZ R137, R138.reuse, -R122 ;  /* 0x8000007a8a897220 */ /* 0x040fe40000410000 */
[C---:B------:R-:W-:Y:S02]  /*b930*/  FFMA.FTZ R144, R123.reuse, -R144, R224 ;  /* 0x800000907b907223 */ /* 0x040fe400000100e0 */
[-C--:B------:R-:W-:Y:S02]  /*b940*/  FMUL.FTZ R139, R138, -R121.reuse ;  /* 0x800000798a8b7220 */ /* 0x080fe40000410000 */
[----:B------:R-:W-:Y:S02]  /*b950*/  FFMA.FTZ R123, R123, R198, R140 ;  /* 0x000000c67b7b7223 */ /* 0x000fe4000001008c */
[----:B------:R-:W-:Y:S02]  /*b960*/  FMUL.FTZ R140, R198, UR37 ;  /* 0x00000025c68c7c20 */ /* 0x000fe40008410000 */
[----:B------:R-:W-:-:S02]  /*b970*/  FFMA.FTZ R137, R130, R121, -R137 ;  /* 0x0000007982897223 */ /* 0x000fc40000010889 */
[C---:B------:R-:W-:Y:S02]  /*b980*/  FMUL.FTZ R155, R199.reuse, R80 ;  /* 0x00000050c79b7220 */ /* 0x040fe40000410000 */
[----:B------:R-:W-:Y:S02]  /*b990*/  FFMA.FTZ R138, R130, R122, R139 ;  /* 0x0000007a828a7223 */ /* 0x000fe4000001008b */
[----:B------:R-:W-:Y:S02]  /*b9a0*/  FFMA.FTZ R140, R199, UR36, -R140 ;  /* 0x00000024c78c7c23 */ /* 0x000fe4000801088c */
[----:B------:R-:W-:Y:S02]  /*b9b0*/  FADD.FTZ R130, R136, R137 ;  /* 0x0000008988827221 */ /* 0x000fe40000010000 */
[----:B------:R-:W-:Y:S02]  /*b9c0*/  FADD.FTZ R61, R158, R61 ;  /* 0x0000003d9e3d7221 */ /* 0x000fe40000010000 */
[----:B------:R-:W-:-:S02]  /*b9d0*/  FMUL.FTZ R137, R198, R80 ;  /* 0x00000050c6897220 */ /* 0x000fc40000410000 */
[----:B0-----:R-:W-:Y:S02]  /*b9e0*/  FMUL.FTZ R156, R141, R155 ;  /* 0x0000009b8d9c7220 */ /* 0x001fe40000410000 */
[----:B------:R-:W-:Y:S01]  /*b9f0*/  FMUL.FTZ R158, R120, R201 ;  /* 0x000000c9789e7220 */ /* 0x000fe20000410000 */
[----:B------:R-:W-:Y:S01]  /*ba00*/  IADD3 R201, R114, 0x340, RZ ;  /* 0x0000034072c97810 */ /* 0x000fe20007ffe0ff */
[----:B------:R-:W-:Y:S02]  /*ba10*/  FADD.FTZ R131, -R131, R138 ;  /* 0x0000008a83837221 */ /* 0x000fe40000010100 */
[----:B------:R-:W-:Y:S01]  /*ba20*/  FFMA.FTZ R43, R146, R79, R43 ;  /* 0x0000004f922b7223 */ /* 0x000fe2000001002b */
[----:B------:R0:W-:Y:S01]  /*ba30*/  STS [R235.X4+0x10bc], R158 ;  /* 0x0010bc9eeb007388 */ /* 0x0001e20000004800 */
[----:B------:R-:W-:Y:S02]  /*ba40*/  FFMA.FTZ R120, R120, R146, R143 ;  /* 0x0000009278787223 */ /* 0x000fe4000001008f */
[----:B------:R-:W-:-:S02]  /*ba50*/  FMUL.FTZ R146, R141, R140 ;  /* 0x0000008c8d927220 */ /* 0x000fc40000410000 */
        /* <DEDUP_REMOVED lines=11> */
[----:B------:R-:W-:Y:S02]  /*bb10*/  FADD.FTZ R60, R157, R60 ;  /* 0x0000003c9d3c7221 */ /* 0x000fe40000010000 */
[----:B------:R-:W-:-:S02]  /*bb20*/  FMUL.FTZ R138, R13, R85 ;  /* 0x000000550d8a7220 */ /* 0x000fc40000410000 */
[----:B------:R-:W-:Y:S01]  /*bb30*/  FMUL.FTZ R139, R199, UR37 ;  /* 0x00000025c78b7c20 */ /* 0x000fe20008410000 */
[----:B------:R-:W-:Y:S01]  /*bb40*/  IADD3 R199, R114, 0x320, RZ ;  /* 0x0000032072c77810 */ /* 0x000fe20007ffe0ff */
[-C--:B------:R-:W-:Y:S02]  /*bb50*/  FFMA.FTZ R135, R17, -R137.reuse, R181 ;  /* 0x8000008911877223 */ /* 0x080fe400000100b5 */
[-C--:B------:R-:W-:Y:S02]  /*bb60*/  FMUL.FTZ R157, R133, R86.reuse ;  /* 0x00000056859d7220 */ /* 0x080fe40000410000 */
[----:B------:R-:W-:Y:S02]  /*bb70*/  FMUL.FTZ R159, R132, R86 ;  /* 0x00000056849f7220 */ /* 0x000fe40000410000 */
[----:B------:R-:W-:Y:S02]  /*bb80*/  FFMA.FTZ R134, R18, -R137, R180 ;  /* 0x8000008912867223 */ /* 0x000fe400000100b4 */
[----:B------:R-:W-:-:S02]  /*bb90*/  FFMA.FTZ R136, R15, -R138, R182 ;  /* 0x8000008a0f887223 */ /* 0x000fc400000100b6 */
[----:B------:R-:W-:Y:S02]  /*bba0*/  FFMA.FTZ R137, R14, -R138, R233 ;  /* 0x8000008a0e897223 */ /* 0x000fe400000100e9 */
[----:B------:R-:W-:Y:S02]  /*bbb0*/  FFMA.FTZ R145, R198, UR36, R139 ;  /* 0x00000024c6917c23 */ /* 0x000fe4000801008b */
[----:B------:R-:W-:Y:S02]  /*bbc0*/  FMUL.FTZ R138, R135, R157 ;  /* 0x0000009d878a7220 */ /* 0x000fe40000410000 */
[-C--:B0-----:R-:W-:Y:S02]  /*bbd0*/  FMUL.FTZ R158, R131, R85.reuse ;  /* 0x00000055839e7220 */ /* 0x081fe40000410000 */
[----:B------:R-:W-:Y:S02]  /*bbe0*/  FMUL.FTZ R160, R130, R85 ;  /* 0x0000005582a07220 */ /* 0x000fe40000410000 */
[----:B------:R-:W-:-:S02]  /*bbf0*/  FMUL.FTZ R139, R135, R159 ;  /* 0x0000009f878b7220 */ /* 0x000fc40000410000 */
[-C--:B------:R-:W-:Y:S02]  /*bc00*/  FMUL.FTZ R142, R0, R155.reuse ;  /* 0x0000009b008e7220 */ /* 0x080fe40000410000 */
[----:B------:R-:W-:Y:S02]  /*bc10*/  FFMA.FTZ R155, R144, R155, -R141 ;  /* 0x0000009b909b7223 */ /* 0x000fe4000001088d */
[C---:B------:R-:W-:Y:S01]  /*bc20*/  FFMA.FTZ R138, R134.reuse, R159, R138 ;  /* 0x0000009f868a7223 */ /* 0x040fe2000001008a */
[----:B------:R0:W-:Y:S01]  /*bc30*/  STS [R235.X4+0x10b4], R142 ;  /* 0x0010b48eeb007388 */ /* 0x0001e20000004800 */
[C---:B------:R-:W-:Y:S02]  /*bc40*/  FMUL.FTZ R141, R137.reuse, R158 ;  /* 0x0000009e898d7220 */ /* 0x040fe40000410000 */
[----:B------:R-:W-:Y:S02]  /*bc50*/  FMUL.FTZ R143, R137, R160 ;  /* 0x000000a0898f7220 */ /* 0x000fe40000410000 */
[----:B------:R-:W-:-:S02]  /*bc60*/  FFMA.FTZ R139, R134, R157, -R139 ;  /* 0x0000009d868b7223 */ /* 0x000fc4000001088b */
[----:B-1----:R-:W-:Y:S02]  /*bc70*/  FADD.FTZ R140, RZ, R138 ;  /* 0x0000008aff8c7221 */ /* 0x002fe40000010000 */
[C---:B------:R-:W-:Y:S02]  /*bc80*/  FFMA.FTZ R141, R136.reuse, R160, R141 ;  /* 0x000000a0888d7223 */ /* 0x040fe4000001008d */
[----:B0-----:R-:W-:Y:S02]  /*bc90*/  FFMA.FTZ R142, R136, R158, -R143 ;  /* 0x0000009e888e7223 */ /* 0x001fe4000001088f */
[----:B------:R-:W-:Y:S02]  /*bca0*/  FADD.FTZ R139, RZ, R139 ;  /* 0x0000008bff8b7221 */ /* 0x000fe40000010000 */
[----:B------:R-:W-:Y:S02]  /*bcb0*/  FFMA.FTZ R138, R144, R145, R146 ;  /* 0x00000091908a7223 */ /* 0x000fe40000010092 */
[----:B------:R-:W-:-:S02]  /*bcc0*/  FMUL.FTZ R145, R10, R84 ;  /* 0x000000540a917220 */ /* 0x000fc40000410000 */
[----:B------:R-:W-:Y:S02]  /*bcd0*/  FADD.FTZ R143, R140, R141 ;  /* 0x0000008d8c8f7221 */ /* 0x000fe40000010000 */
[----:B------:R-:W-:Y:S02]  /*bce0*/  FADD.FTZ R144, R139, R142 ;  /* 0x0000008e8b907221 */ /* 0x000fe40000010000 */
[----:B------:R-:W-:Y:S02]  /*bcf0*/  FMUL.FTZ R142, R7, R83 ;  /* 0x00000053078e7220 */ /* 0x000fe40000410000 */
[----:B------:R-:W-:Y:S02]  /*bd00*/  FFMA.FTZ R140, R12, -R145, R231 ;  /* 0x800000910c8c7223 */ /* 0x000fe400000100e7 */
[-C--:B------:R-:W-:Y:S02]  /*bd10*/  FMUL.FTZ R161, R122, R84.reuse ;  /* 0x000000547aa17220 */ /* 0x080fe40000410000 */
        /* <DEDUP_REMOVED lines=26> */
[-C--:B------:R-:W-:Y:S02]  /*bec0*/  FFMA.FTZ R145, R3, -R146.reuse, R226 ;  /* 0x8000009203917223 */ /* 0x080fe400000100e2 */
[----:B------:R-:W-:Y:S02]  /*bed0*/  FFMA.FTZ R176, R234, -R146, R225 ;  /* 0x80000092eab07223 */ /* 0x000fe400000100e1 */
[----:B------:R-:W-:Y:S02]  /*bee0*/  FMUL.FTZ R146, R144, R169 ;  /* 0x000000a990927220 */ /* 0x000fe40000410000 */
[----:B------:R-:W-:Y:S02]  /*bef0*/  FMUL.FTZ R185, R236, R81 ;  /* 0x00000051ecb97220 */ /* 0x000fe40000410000 */
[----:B------:R-:W-:-:S02]  /*bf00*/  FMUL.FTZ R170, R144, R167 ;  /* 0x000000a790aa7220 */ /* 0x000fc40000410000 */
[----:B------:R-:W-:Y:S02]  /*bf10*/  FFMA.FTZ R179, R236, UR36, -R177 ;  /* 0x00000024ecb37c23 */ /* 0x000fe400080108b1 */
[----:B------:R-:W-:Y:S02]  /*bf20*/  FMUL.FTZ R183, R66, R81 ;  /* 0x0000005142b77220 */ /* 0x000fe40000410000 */
[C---:B------:R-:W-:Y:S02]  /*bf30*/  FFMA.FTZ R168, R143.reuse, R167, R146 ;  /* 0x000000a78fa87223 */ /* 0x040fe40000010092 */
[C---:B------:R-:W-:Y:S02]  /*bf40*/  FMUL.FTZ R184, R176.reuse, R185 ;  /* 0x000000b9b0b87220 */ /* 0x040fe40000410000 */
[----:B------:R-:W-:Y:S02]  /*bf50*/  FFMA.FTZ R177, R143, R169, -R170 ;  /* 0x000000a98fb17223 */ /* 0x000fe400000108aa */
[----:B------:R-:W-:Y:S01]  /*bf60*/  FMUL.FTZ R146, R176, R179 ;  /* 0x000000b3b0927220 */ /* 0x000fe20000410000 */
[----:B------:R-:W-:Y:S01]  /*bf70*/  IADD3 R179, R114, 0x1e0, RZ ;  /* 0x000001e072b37810 */ /* 0x000fe20007ffe0ff */
[----:B------:R-:W-:-:S02]  /*bf80*/  FMUL.FTZ R176, R176, R183 ;  /* 0x000000b7b0b07220 */ /* 0x000fc40000410000 */
[----:B------:R-:W-:Y:S02]  /*bf90*/  FADD.FTZ R165, R165, R168 ;  /* 0x000000a8a5a57221 */ /* 0x000fe40000010000 */
[----:B------:R-:W-:Y:S02]  /*bfa0*/  FADD.FTZ R166, R166, R177 ;  /* 0x000000b1a6a67221 */ /* 0x000fe40000010000 */
[C---:B------:R-:W-:Y:S02]  /*bfb0*/  FFMA.FTZ R184, R145.reuse, R183, R184 ;  /* 0x000000b791b87223 */ /* 0x040fe400000100b8 */
[----:B------:R-:W-:Y:S02]  /*bfc0*/  FFMA.FTZ R177, R145, R185, -R176 ;  /* 0x000000b991b17223 */ /* 0x000fe400000108b0 */
[----:B------:R-:W-:Y:S02]  /*bfd0*/  FADD.FTZ R165, R165, R184 ;  /* 0x000000b8a5a57221 */ /* 0x000fe40000010000 */
[----:B------:R-:W-:Y:S01]  /*bfe0*/  FADD.FTZ R168, R166, R177 ;  /* 0x000000b1a6a87221 */ /* 0x000fe20000010000 */
[----:B------:R-:W-:Y:S01]  /*bff0*/  IADD3 R177, R114, 0x1c0, RZ ;  /* 0x000001c072b17810 */ /* 0x000fe20007ffe0ff */
[----:B------:R-:W-:-:S02]  /*c000*/  FADD.FTZ R165, R165, R156 ;  /* 0x0000009ca5a57221 */ /* 0x000fc40000010000 */
[----:B------:R-:W-:Y:S01]  /*c010*/  FADD.FTZ R156, R168, R155 ;  /* 0x0000009ba89c7221 */ /* 0x000fe20000010000 */
[----:B------:R-:W-:Y:S01]  /*c020*/  IADD3 R155, R114, 0x60, RZ ;  /* 0x00000060729b7810 */ /* 0x000fe20007ffe0ff */
[----:B------:R-:W-:Y:S02]  /*c030*/  FADD.FTZ R165, R165, R154 ;  /* 0x0000009aa5a57221 */ /* 0x000fe40000010000 */
[----:B------:R-:W-:Y:S02]  /*c040*/  FADD.FTZ R156, R156, R147 ;  /* 0x000000939c9c7221 */ /* 0x000fe40000010000 */
[----:B------:R-:W-:Y:S01]  /*c050*/  FADD.FTZ R152, R165, R152 ;  /* 0x00000098a5987221 */ /* 0x000fe20000010000 */
[----:B------:R-:W-:Y:S01]  /*c060*/  IADD3 R165, R114, 0x100, RZ ;  /* 0x0000010072a57810 */ /* 0x000fe20007ffe0ff */
[----:B------:R-:W-:Y:S02]  /*c070*/  FADD.FTZ R153, R156, R153 ;  /* 0x000000999c997221 */ /* 0x000fe40000010000 */
[----:B------:R-:W-:-:S02]  /*c080*/  FADD.FTZ R151, R152, R151 ;  /* 0x0000009798977221 */ /* 0x000fc40000010000 */
        /* <DEDUP_REMOVED lines=44> */
[----:B------:R-:W-:Y:S01]  /*c350*/  IADD3 R173, R114, 0x180, RZ ;  /* 0x0000018072ad7810 */ /* 0x000fe20007ffe0ff */
[----:B------:R-:W-:Y:S01]  /*c360*/  FMUL.FTZ R244, R32, R232 ;  /* 0x000000e820f47220 */ /* 0x000fe20000410000 */
[C---:B------:R-:W-:Y:S01]  /*c370*/  IADD3 R175, R114.reuse, 0x1a0, RZ ;  /* 0x000001a072af7810 */ /* 0x040fe20007ffe0ff */
[----:B------:R3:W-:Y:S01]  /*c380*/  STS [R235.X4+0x1080], R150 ;  /* 0x00108096eb007388 */ /* 0x0007e20000004800 */
[----:B------:R-:W-:Y:S01]  /*c390*/  IADD3 R187, R114, 0x260, RZ ;  /* 0x0000026072bb7810 */ /* 0x000fe20007ffe0ff */
[----:B------:R-:W-:Y:S01]  /*c3a0*/  FADD.FTZ R147, R147, R174 ;  /* 0x000000ae93937221 */ /* 0x000fe20000010000 */
[-C--:B0-----:R-:W-:Y:S01]  /*c3b0*/  LEA.HI.SX32 R154, R159, R114.reuse, 0x1b ;  /* 0x000000729f9a7211 */ /* 0x081fe200078fdaff */
[----:B------:R0:W-:Y:S01]  /*c3c0*/  STS [R235.X4+0x1084], R152 ;  /* 0x00108498eb007388 */ /* 0x0001e20000004800 */
[-C--:B-1----:R-:W-:Y:S01]  /*c3d0*/  LEA.HI.SX32 R156, R163, R114.reuse, 0x1b ;  /* 0x00000072a39c7211 */ /* 0x082fe200078fdaff */
[----:B------:R-:W-:Y:S01]  /*c3e0*/  FFMA.FTZ R232, -R32, R231, -RZ ;  /* 0x000000e720e87223 */ /* 0x000fe200000109ff */
[-C--:B--2---:R-:W-:Y:S01]  /*c3f0*/  LEA.HI.SX32 R158, R167, R114.reuse, 0x1b ;  /* 0x00000072a79e7211 */ /* 0x084fe200078fdaff */
[----:B------:R-:W-:Y:S01]  /*c400*/  BAR.SYNC.DEFER_BLOCKING 0x0 ;  /* 0x0000000000007b1d */ /* 0x000fe20000010000 */
[----:B------:R-:W-:Y:S01]  /*c410*/  LEA.HI.SX32 R159, R169, R114, 0x1b ;  /* 0x00000072a99f7211 */ /* 0x000fe200078fdaff */
[----:B------:R-:W-:Y:S01]  /*c420*/  FMUL.FTZ R240, R34, R180 ;  /* 0x000000b422f07220 */ /* 0x000fe20000410000 */
[----:B---3--:R-:W-:Y:S01]  /*c430*/  LEA.HI.SX32 R150, R151, R114, 0x1b ;  /* 0x0000007297967211 */ /* 0x008fe200078fdaff */
[----:B------:R-:W-:Y:S01]  /*c440*/  FMUL.FTZ R241, R33, R182 ;  /* 0x000000b621f17220 */ /* 0x000fe20000410000 */
[-C--:B------:R-:W-:Y:S01]  /*c450*/  LEA.HI.SX32 R151, R153, R114.reuse, 0x1b ;  /* 0x0000007299977211 */ /* 0x080fe200078fdaff */
[----:B------:R-:W-:Y:S01]  /*c460*/  FFMA.FTZ R242, -R33, R233, -RZ ;  /* 0x000000e921f27223 */ /* 0x000fe200000109ff */
[----:B0-----:R-:W-:Y:S01]  /*c470*/  LEA.HI.SX32 R152, R155, R114, 0x1b ;  /* 0x000000729b987211 */ /* 0x001fe200078fdaff */
[----:B------:R-:W-:Y:S01]  /*c480*/  FMUL.FTZ R246, R31, R230 ;  /* 0x000000e61ff67220 */ /* 0x000fe20000410000 */
[-C--:B------:R-:W-:Y:S01]  /*c490*/  LEA.HI.SX32 R153, R157, R114.reuse, 0x1b ;  /* 0x000000729d997211 */ /* 0x080fe200078fdaff */
[----:B------:R-:W-:Y:S01]  /*c4a0*/  FFMA.FTZ R226, -R29, R225, -RZ ;  /* 0x000000e11de27223 */ /* 0x000fe200000109ff */
        /* <DEDUP_REMOVED lines=9> */
[-C--:B------:R-:W-:Y:S02]  /*c540*/  LEA.HI.SX32 R163, R177, R114.reuse, 0x1b ;  /* 0x00000072b1a37211 */ /* 0x080fe400078fdaff */
        /* <DEDUP_REMOVED lines=23> */
[----:B------:R-:W-:Y:S01]  /*c6c0*/  LEA.HI.SX32 R179, R239, R114, 0x1b ;  /* 0x00000072efb37211 */ /* 0x000fe200078fdaff */
[----:B------:R-:W-:Y:S02]  /*c6d0*/  FFMA.FTZ R239, -R34, R181, -RZ ;  /* 0x000000b522ef7223 */ /* 0x000fe400000109ff */
        /* <DEDUP_REMOVED lines=36> */
[----:B-----5:R-:W-:-:S03]  /*c920*/  FMUL.FTZ R226, R25, R218 ;  /* 0x000000da19e27220 */ /* 0x020fc60000410000 */
[----:B------:R5:W-:Y:S01]  /*c930*/  STS [R235.X4+0x2134], R224 ;  /* 0x002134e0eb007388 */ /* 0x000be20000004800 */
[----:B------:R-:W-:Y:S02]  /*c940*/  FFMA.FTZ R218, -R25, R217, -RZ ;  /* 0x000000d919da7223 */ /* 0x000fe400000109ff */
[C---:B-1----:R-:W-:Y:S01]  /*c950*/  FMUL.FTZ R220, R22.reuse, R212 ;  /* 0x000000d416dc7220 */ /* 0x042fe20000410000 */
[----:B------:R1:W-:Y:S01]  /*c960*/  STS [R235.X4+0x211c], R230 ;  /* 0x00211ce6eb007388 */ /* 0x0003e20000004800 */
[----:B------:R-:W-:Y:S01]  /*c970*/  FFMA.FTZ R212, -R22, R211, -RZ ;  /* 0x000000d316d47223 */ /* 0x000fe200000109ff */
[----:B------:R-:W-:Y:S01]  /*c980*/  MOV R211, UR28 ;  /* 0x0000001c00d37c02 */ /* 0x000fe20008000f00 */
[C---:B--2---:R-:W-:Y:S01]  /*c990*/  FMUL.FTZ R228, R24.reuse, R216 ;  /* 0x000000d818e47220 */ /* 0x044fe20000410000 */
[----:B------:R2:W-:Y:S01]  /*c9a0*/  STS [R235.X4+0x214c], R218 ;  /* 0x00214cdaeb007388 */ /* 0x0005e20000004800 */
[----:B------:R-:W-:Y:S01]  /*c9b0*/  FFMA.FTZ R216, -R24, R215, -RZ ;  /* 0x000000d718d87223 */ /* 0x000fe200000109ff */
[----:B------:R-:W-:Y:S01]  /*c9c0*/  LEA R211, R211, -R114, 0x1 ;  /* 0x80000072d3d37211 */ /* 0x000fe200078e08ff */
[C---:B-----5:R-:W-:Y:S01]  /*c9d0*/  FMUL.FTZ R224, R23.reuse, R214 ;  /* 0x000000d617e07220 */ /* 0x060fe20000410000 */
[----:B------:R-:W-:Y:S01]  /*c9e0*/  STS [R235.X4+0x2164], R212 ;  /* 0x002164d4eb007388 */ /* 0x000fe20000004800 */
[----:B------:R-:W-:Y:S01]  /*c9f0*/  FFMA.FTZ R214, -R23, R213, -RZ ;  /* 0x000000d517d67223 */ /* 0x000fe200000109ff */
[----:B------:R-:W-:Y:S01]  /*ca00*/  ISETP.GE.AND P0, PT, R211, 0x1, PT ;  /* 0x00000001d300780c */ /* 0x000fe20003f06270 */
[C---:B-1----:R-:W-:Y:S01]  /*ca10*/  FMUL.FTZ R230, R27.reuse, R222 ;  /* 0x000000de1be67220 */ /* 0x042fe20000410000 */
[----:B------:R1:W-:Y:S01]  /*ca20*/  STS [R235.X4+0x2154], R216 ;  /* 0x002154d8eb007388 */ /* 0x0003e20000004800 */
[----:B------:R-:W-:-:S02]  /*ca30*/  FFMA.FTZ R222, -R27, R221, -RZ ;  /* 0x000000dd1bde7223 */ /* 0x000fc400000109ff */
[----:B--2---:R-:W-:Y:S01]  /*ca40*/  FMUL.FTZ R218, R20, R127 ;  /* 0x0000007f14da7220 */ /* 0x004fe20000410000 */
[----:B------:R2:W-:Y:S01]  /*ca50*/  STS [R235.X4+0x2158], R224 ;  /* 0x002158e0eb007388 */ /* 0x0005e20000004800 */
[----:B------:R-:W-:Y:S02]  /*ca60*/  FMUL.FTZ R217, R121, UR37 ;  /* 0x0000002579d97c20 */ /* 0x000fe40008410000 */
[----:B------:R-:W-:Y:S01]  /*ca70*/  FMUL.FTZ R127, R131, UR37 ;  /* 0x00000025837f7c20 */ /* 0x000fe20008410000 */
[----:B------:R5:W-:Y:S01]  /*ca80*/  STS [R235.X4+0x213c], R222 ;  /* 0x00213cdeeb007388 */ /* 0x000be20000004800 */
[----:B------:R-:W-:Y:S02]  /*ca90*/  FFMA.FTZ R217, R122, UR36, -R217 ;  /* 0x000000247ad97c23 */ /* 0x000fe400080108d9 */
[----:B-1----:R-:W-:Y:S01]  /*caa0*/  FFMA.FTZ R216, -R19, R124, -RZ ;  /* 0x0000007c13d87223 */ /* 0x002fe200000109ff */
[----:B------:R-:W-:Y:S01]  /*cab0*/  STS [R235.X4+0x215c], R214 ;  /* 0x00215cd6eb007388 */ /* 0x000fe20000004800 */
[----:B------:R-:W-:-:S02]  /*cac0*/  FMUL.FTZ R124, R115, UR37 ;  /* 0x00000025737c7c20 */ /* 0x000fc40008410000 */
[----:B--2---:R-:W-:Y:S01]  /*cad0*/  FMUL.FTZ R224, R19, R125 ;  /* 0x0000007d13e07220 */ /* 0x004fe20000410000 */
[----:B------:R1:W-:Y:S01]  /*cae0*/  STS [R235.X4+0x217c], R216 ;  /* 0x00217cd8eb007388 */ /* 0x0003e20000004800 */
[----:B------:R-:W-:Y:S02]  /*caf0*/  FMUL.FTZ R125, R236, UR37 ;  /* 0x00000025ec7d7c20 */ /* 0x000fe40008410000 */
[----:B------:R-:W-:Y:S01]  /*cb00*/  FFMA.FTZ R213, R67, UR36, -R124 ;  /* 0x0000002443d57c23 */ /* 0x000fe2000801087c */
[----:B------:R2:W-:Y:S01]  /*cb10*/  STS [R235.X4+0x2170], R218 ;  /* 0x002170daeb007388 */ /* 0x0005e20000004800 */
[----:B------:R-:W-:Y:S02]  /*cb20*/  FFMA.FTZ R212, R66, UR36, R125 ;  /* 0x0000002442d47c23 */ /* 0x000fe4000801007d */
[----:B-----5:R-:W-:Y:S01]  /*cb30*/  FMUL.FTZ R222, R21, R129 ;  /* 0x0000008115de7220 */ /* 0x020fe20000410000 */
[----:B------:R5:W-:Y:S01]  /*cb40*/  STS [R235.X4+0x2174], R126 ;  /* 0x0021747eeb007388 */ /* 0x000be20000004800 */
[----:B------:R-:W-:-:S02]  /*cb50*/  FMUL.FTZ R124, R118, UR37 ;  /* 0x00000025767c7c20 */ /* 0x000fc40008410000 */
[C---:B------:R-:W-:Y:S01]  /*cb60*/  FMUL.FTZ R125, R119.reuse, UR37 ;  /* 0x00000025777d7c20 */ /* 0x040fe20008410000 */
[----:B------:R-:W-:Y:S01]  /*cb70*/  STS [R235.X4+0x2104], R239 ;  /* 0x002104efeb007388 */ /* 0x000fe20000004800 */
[----:B------:R-:W-:Y:S02]  /*cb80*/  FFMA.FTZ R215, R119, UR36, -R124 ;  /* 0x0000002477d77c23 */ /* 0x000fe4000801087c */
[----:B-1----:R-:W-:Y:S01]  /*cb90*/  FFMA.FTZ R216, R118, UR36, R125 ;  /* 0x0000002476d87c23 */ /* 0x002fe2000801007d */
[----:B------:R-:W-:Y:S01]  /*cba0*/  STS [R235.X4+0x2108], R241 ;  /* 0x002108f1eb007388 */ /* 0x000fe20000004800 */
[----:B------:R-:W-:Y:S02]  /*cbb0*/  FMUL.FTZ R214, R67, UR37 ;  /* 0x0000002543d67c20 */ /* 0x000fe40008410000 */
[----:B--2---:R-:W-:Y:S01]  /*cbc0*/  FMUL.FTZ R218, R122, UR37 ;  /* 0x000000257ada7c20 */ /* 0x004fe20008410000 */
[----:B------:R-:W-:Y:S01]  /*cbd0*/  STS [R235.X4+0x2110], R244 ;  /* 0x002110f4eb007388 */ /* 0x000fe20000004800 */
[----:B-----5:R-:W-:-:S02]  /*cbe0*/  FMUL.FTZ R126, R130, UR37 ;  /* 0x00000025827e7c20 */ /* 0x020fc40008410000 */
[----:B------:R-:W-:Y:S01]  /*cbf0*/  FMUL.FTZ R124, R132, UR37 ;  /* 0x00000025847c7c20 */ /* 0x000fe20008410000 */
[----:B------:R-:W-:Y:S01]  /*cc00*/  STS [R235.X4+0x2118], R246 ;  /* 0x002118f6eb007388 */ /* 0x000fe20000004800 */
[----:B------:R-:W-:Y:S02]  /*cc10*/  FMUL.FTZ R125, R133, UR37 ;  /* 0x00000025857d7c20 */ /* 0x000fe40008410000 */
[----:B------:R-:W-:Y:S01]  /*cc20*/  FFMA.FTZ R214, R115, UR36, R214 ;  /* 0x0000002473d67c23 */ /* 0x000fe200080100d6 */
[----:B------:R-:W-:Y:S01]  /*cc30*/  STS [R235.X4+0x2120], R240 ;  /* 0x002120f0eb007388 */ /* 0x000fe20000004800 */
[----:B------:R-:W-:Y:S02]  /*cc40*/  FFMA.FTZ R218, R121, UR36, R218 ;  /* 0x0000002479da7c23 */ /* 0x000fe400080100da */
[----:B------:R-:W-:Y:S01]  /*cc50*/  FFMA.FTZ R219, R131, UR36, -R126 ;  /* 0x0000002483db7c23 */ /* 0x000fe2000801087e */
        /* <DEDUP_REMOVED lines=69> */
.L_x_9426:
[----:B01-34-:R-:W-:Y:S05]  /*d0b0*/  BSYNC B0 ;  /* 0x0000000000007941 */ /* 0x01bfea0003800000 */
.L_x_9425:
        /* <DEDUP_REMOVED lines=67> */
.L_x_9428:
[----:B0-----:R-:W-:Y:S05]  /*d4f0*/  BSYNC B0 ;  /* 0x0000000000007941 */ /* 0x001fea0003800000 */
.L_x_9427:
[----:B------:R-:W0:Y:S01]  /*d500*/  LDS R151, [R151.X4+0x2200] ;  /* 0x0022000097977984 */ /* 0x000e220000004800 */
[----:B------:R-:W-:Y:S01]  /*d510*/  BSSY B0, `(.L_x_9429) ;  /* 0x0000004000007945 */ /* 0x000fe20003800000 */
[----:B------:R-:W-:Y:S05]  /*d520*/  @!P1 BRA `(.L_x_9430) ;  /* 0x0000002000009947 */ /* 0x000fea0003800000 */
[----:B------:R2:W-:Y:S04]  /*d530*/  RED.E.ADD.F32.FTZ.RN.STRONG.GPU [R124.64+-0xf00], R181 ;  /* 0xfff100b57c00798e */ /* 0x0005e8000c10e7a8 */
[----:B0-----:R2:W-:Y:S02]  /*d540*/  RED.E.ADD.F32.FTZ.RN.STRONG.GPU [R126.64+-0xf00], R151 ;  /* 0xfff100977e00798e */ /* 0x0015e4000c10e7a8 */
.L_x_9430:
[----:B------:R-:W-:Y:S05]  /*d550*/  BSYNC B0 ;  /* 0x0000000000007941 */ /* 0x000fea0003800000 */
.L_x_9429:
[----:B-1----:R1:W3:Y:S01]  /*d560*/  LDS R129, [R152.X4+0x2280] ;  /* 0x0022800098817984 */ /* 0x0022e20000004800 */
[----:B------:R-:W-:Y:S01]  /*d570*/  BSSY B0, `(.L_x_9431) ;  /* 0x0000004000007945 */ /* 0x000fe20003800000 */
[----:B------:R-:W-:Y:S05]  /*d580*/  @!P2 BRA `(.L_x_9432) ;  /* 0x000000200000a947 */ /* 0x000fea0003800000 */
[----:B------:R4:W-:Y:S04]  /*d590*/  RED.E.ADD.F32.FTZ.RN.STRONG.GPU [R124.64+-0xe80], R182 ;  /* 0xfff180b67c00798e */ /* 0x0009e8000c10e7a8 */
[----:B---3--:R4:W-:Y:S02]  /*d5a0*/  RED.E.ADD.F32.FTZ.RN.STRONG.GPU [R126.64+-0xe80], R129 ;  /* 0xfff180817e00798e */ /* 0x0089e4000c10e7a8 */
.L_x_9432:
[----:B------:R-:W-:Y:S05]  /*d5b0*/  BSYNC B0 ;  /* 0x0000000000007941 */ /* 0x000fea0003800000 */
.L_x_9431:
        /* <DEDUP_REMOVED lines=12> */
.L_x_9434:
[----:B------:R-:W-:Y:S05]  /*d680*/  BSYNC B0 ;  /* 0x0000000000007941 */ /* 0x000fea0003800000 */
.L_x_9433:
[----:B---34-:R3:W4:Y:S01]  /*d690*/  LDS R129, [R154.X4+0x2380] ;  /* 0x002380009a817984 */ /* 0x0187220000004800 */
[----:B------:R-:W-:Y:S01]  /*d6a0*/  BSSY B0, `(.L_x_9435) ;  /* 0x0000004000007945 */ /* 0x000fe20003800000 */
[----:B------:R-:W-:Y:S05]  /*d6b0*/  @!P0 BRA `(.L_x_9436) ;  /* 0x0000002000008947 */ /* 0x000fea0003800000 */
[----:B------:R2:W-:Y:S04]  /*d6c0*/  RED.E.ADD.F32.FTZ.RN.STRONG.GPU [R124.64+-0xd80], R184 ;  /* 0xfff280b87c00798e */ /* 0x0005e8000c10e7a8 */
[----:B----4-:R2:W-:Y:S02]  /*d6d0*/  RED.E.ADD.F32.FTZ.RN.STRONG.GPU [R126.64+-0xd80], R129 ;  /* 0xfff280817e00798e */ /* 0x0105e4000c10e7a8 */
.L_x_9436:
[----:B------:R-:W-:Y:S05]  /*d6e0*/  BSYNC B0 ;  /* 0x0000000000007941 */ /* 0x000fea0003800000 */
.L_x_9435:
[----:B------:R-:W2:Y:S01]  /*d6f0*/  LDS R155, [R155.X4+0x2400] ;  /* 0x002400009b9b7984 */ /* 0x000ea20000004800 */
[----:B------:R-:W-:Y:S01]  /*d700*/  BSSY B0, `(.L_x_9437) ;  /* 0x0000004000007945 */ /* 0x000fe20003800000 */
[----:B------:R-:W-:Y:S05]  /*d710*/  @!P1 BRA `(.L_x_9438) ;  /* 0x0000002000009947 */ /* 0x000fea0003800000 */
[----:B------:R3:W-:Y:S04]  /*d720*/  RED.E.ADD.F32.FTZ.RN.STRONG.GPU [R124.64+-0xd00], R185 ;  /* 0xfff300b97c00798e */ /* 0x0007e8000c10e7a8 */
[----:B--2---:R3:W-:Y:S02]  /*d730*/  RED.E.ADD.F32.FTZ.RN.STRONG.GPU [R126.64+-0xd00], R155 ;  /* 0xfff3009b7e00798e */ /* 0x0047e4000c10e7a8 */
.L_x_9438:
[----:B------:R-:W-:Y:S05]  /*d740*/  BSYNC B0 ;  /* 0x0000000000007941 */ /* 0x000fea0003800000 */
.L_x_9437:
[----:B--2-4-:R2:W4:Y:S01]  /*d750*/  LDS R129, [R156.X4+0x2480] ;  /* 0x002480009c817984 */ /* 0x0145220000004800 */
[----:B------:R-:W-:Y:S01]  /*d760*/  BSSY B0, `(.L_x_9439) ;  /* 0x0000004000007945 */ /* 0x000fe20003800000 */
[----:B------:R-:W-:Y:S05]  /*d770*/  @!P2 BRA `(.L_x_9440) ;  /* 0x000000200000a947 */ /* 0x000fea0003800000 */
[----:B------:R2:W-:Y:S04]  /*d780*/  RED.E.ADD.F32.FTZ.RN.STRONG.GPU [R124.64+-0xc80], R186 ;  /* 0xfff380ba7c00798e */ /* 0x0005e8000c10e7a8 */
[----:B----4-:R2:W-:Y:S02]  /*d790*/  RED.E.ADD.F32.FTZ.RN.STRONG.GPU [R126.64+-0xc80], R129 ;  /* 0xfff380817e00798e */ /* 0x0105e4000c10e7a8 */
.L_x_9440:
[----:B------:R-:W-:Y:S05]  /*d7a0*/  BSYNC B0 ;  /* 0x0000000000007941 */ /* 0x000fea0003800000 */
.L_x_9439:
[----:B------:R-:W2:Y:S01]  /*d7b0*/  LDS R157, [R157.X4+0x2500] ;  /* 0x002500009d9d7984 */ /* 0x000ea20000004800 */
[----:B------:R-:W-:Y:S01]  /*d7c0*/  BSSY B0, `(.L_x_9441) ;  /* 0x0000004000007945 */ /* 0x000fe20003800000 */
[----:B------:R-:W-:Y:S05]  /*d7d0*/  @!P3 BRA `(.L_x_9442) ;  /* 0x000000200000b947 */ /* 0x000fea0003800000 */
[----:B------:R3:W-:Y:S04]  /*d7e0*/  RED.E.ADD.F32.FTZ.RN.STRONG.GPU [R124.64+-0xc00], R187 ;  /* 0xfff400bb7c00798e */ /* 0x0007e8000c10e7a8 */
[----:B--2---:R3:W-:Y:S02]  /*d7f0*/  RED.E.ADD.F32.FTZ.RN.STRONG.GPU [R126.64+-0xc00], R157 ;  /* 0xfff4009d7e00798e */ /* 0x0047e4000c10e7a8 */
.L_x_9442:
[----:B------:R-:W-:Y:S05]  /*d800*/  BSYNC B0 ;  /* 0x0000000000007941 */ /* 0x000fea0003800000 */
.L_x_9441:
[----:B--2-4-:R2:W4:Y:S01]  /*d810*/  LDS R129, [R158.X4+0x2580] ;  /* 0x002580009e817984 */ /* 0x0145220000004800 */
[----:B------:R-:W-:Y:S01]  /*d820*/  BSSY B0, `(.L_x_9443) ;  /* 0x0000004000007945 */ /* 0x000fe20003800000 */
[----:B------:R-:W-:Y:S05]  /*d830*/  @!P4 BRA `(.L_x_9444) ;  /* 0x000000200000c947 */ /* 0x000fea0003800000 */
[----:B------:R2:W-:Y:S04]  /*d840*/  RED.E.ADD.F32.FTZ.RN.STRONG.GPU [R124.64+-0xb80], R188 ;  /* 0xfff480bc7c00798e */ /* 0x0005e8000c10e7a8 */
[----:B----4-:R2:W-:Y:S02]  /*d850*/  RED.E.ADD.F32.FTZ.RN.STRONG.GPU [R126.64+-0xb80], R129 ;  /* 0xfff480817e00798e */ /* 0x0105e4000c10e7a8 */
.L_x_9444:
[----:B------:R-:W-:Y:S05]  /*d860*/  BSYNC B0 ;  /* 0x0000000000007941 */ /* 0x000fea0003800000 */
.L_x_9443:
[----:B------:R-:W2:Y:S01]  /*d870*/  LDS R159, [R159.X4+0x2600] ;  /* 0x002600009f9f7984 */ /* 0x000ea20000004800 */
[----:B------:R-:W-:Y:S01]  /*d880*/  BSSY B0, `(.L_x_9445) ;  /* 0x0000004000007945 */ /* 0x000fe20003800000 */
[----:B------:R-:W-:Y:S05]  /*d890*/  @!P5 BRA `(.L_x_9446) ;  /* 0x000000200000d947 */ /* 0x000fea0003800000 */
[----:B------:R3:W-:Y:S04]  /*d8a0*/  RED.E.ADD.F32.FTZ.RN.STRONG.GPU [R124.64+-0xb00], R189 ;  /* 0xfff500bd7c00798e */ /* 0x0007e8000c10e7a8 */
[----:B--2---:R3:W-:Y:S02]  /*d8b0*/  RED.E.ADD.F32.FTZ.RN.STRONG.GPU [R126.64+-0xb00], R159 ;  /* 0xfff5009f7e00798e */ /* 0x0047e4000c10e7a8 */
.L_x_9446:
[----:B------:R-:W-:Y:S05]  /*d8c0*/  BSYNC B0 ;  /* 0x0000000000007941 */ /* 0x000fea0003800000 */
.L_x_9445:
        /* <DEDUP_REMOVED lines=12> */
.L_x_9448:
[----:B--2---:R-:W-:Y:S05]  /*d990*/  BSYNC B0 ;  /* 0x0000000000007941 */ /* 0x004fea0003800000 */
.L_x_9447:
[----:B------:R-:W2:Y:S01]  /*d9a0*/  LDS R161, [R161.X4+0x2700] ;  /* 0x00270000a1a17984 */ /* 0x000ea20000004800 */
[----:B------:R-:W-:Y:S01]  /*d9b0*/  BSSY B0, `(.L_x_9449) ;  /* 0x0000004000007945 */ /* 0x000fe20003800000 */
[----:B------:R-:W-:Y:S05]  /*d9c0*/  @!P0 BRA `(.L_x_9450) ;  /* 0x0000002000008947 */ /* 0x000fea0003800000 */
[----:B------:R3:W-:Y:S04]  /*d9d0*/  RED.E.ADD.F32.FTZ.RN.STRONG.GPU [R124.64+-0xa00], R191 ;  /* 0xfff600bf7c00798e */ /* 0x0007e8000c10e7a8 */
[----:B--2---:R3:W-:Y:S02]  /*d9e0*/  RED.E.ADD.F32.FTZ.RN.STRONG.GPU [R126.64+-0xa00], R161 ;  /* 0xfff600a17e00798e */ /* 0x0047e4000c10e7a8 */
.L_x_9450:
[----:B------:R-:W-:Y:S05]  /*d9f0*/  BSYNC B0 ;  /* 0x0000000000007941 */ /* 0x000fea0003800000 */
.L_x_9449:
[----:B----4-:R4:W3:Y:S01]  /*da00*/  LDS R129, [R162.X4+0x2780] ;  /* 0x00278000a2817984 */ /* 0x0108e20000004800 */
[----:B------:R-:W-:Y:S01]  /*da10*/  BSSY B0, `(.L_x_9451) ;  /* 0x0000004000007945 */ /* 0x000fe20003800000 */
[----:B------:R-:W-:Y:S05]  /*da20*/  @!P1 BRA `(.L_x_9452) ;  /* 0x0000002000009947 */ /* 0x000fea0003800000 */
[----:B------:R4:W-:Y:S04]  /*da30*/  RED.E.ADD.F32.FTZ.RN.STRONG.GPU [R124.64+-0x980], R192 ;  /* 0xfff680c07c00798e */ /* 0x0009e8000c10e7a8 */
[----:B---3--:R4:W-:Y:S02]  /*da40*/  RED.E.ADD.F32.FTZ.RN.STRONG.GPU [R126.64+-0x980], R129 ;  /* 0xfff680817e00798e */ /* 0x0089e4000c10e7a8 */
.L_x_9452:
[----:B------:R-:W-:Y:S05]  /*da50*/  BSYNC B0 ;  /* 0x0000000000007941 */ /* 0x000fea0003800000 */
.L_x_9451:
[----:B------:R-:W4:Y:S01]  /*da60*/  LDS R163, [R163.X4+0x2800] ;  /* 0x00280000a3a37984 */ /* 0x000f220000004800 */
[----:B------:R-:W-:Y:S01]  /*da70*/  BSSY B0, `(.L_x_9453) ;  /* 0x0000004000007945 */ /* 0x000fe20003800000 */
[----:B------:R-:W-:Y:S05]  /*da80*/  @!P2 BRA `(.L_x_9454) ;  /* 0x000000200000a947 */ /* 0x000fea0003800000 */
[----:B------:R4:W-:Y:S04]  /*da90*/  RED.E.ADD.F32.FTZ.RN.STRONG.GPU [R124.64+-0x900], R193 ;  /* 0xfff700c17c00798e */ /* 0x0009e8000c10e7a8 */
[----:B----4-:R4:W-:Y:S02]  /*daa0*/  RED.E.ADD.F32.FTZ.RN.STRONG.GPU [R126.64+-0x900], R163 ;  /* 0xfff700a37e00798e */ /* 0x0109e4000c10e7a8 */
.L_x_9454:
[----:B------:R-:W-:Y:S05]  /*dab0*/  BSYNC B0 ;  /* 0x0000000000007941 */ /* 0x000fea0003800000 */
.L_x_9453:
[----:B---34-:R3:W4:Y:S01]  /*dac0*/  LDS R129, [R164.X4+0x2880] ;  /* 0x00288000a4817984 */ /* 0x0187220000004800 */
[----:B------:R-:W-:Y:S01]  /*dad0*/  BSSY B0, `(.L_x_9455) ;  /* 0x0000004000007945 */ /* 0x000fe20003800000 */
[----:B------:R-:W-:Y:S05]  /*dae0*/  @!P3 BRA `(.L_x_9456) ;  /* 0x000000200000b947 */ /* 0x000fea0003800000 */
[----:B------:R3:W-:Y:S04]  /*daf0*/  RED.E.ADD.F32.FTZ.RN.STRONG.GPU [R124.64+-0x880], R194 ;  /* 0xfff780c27c00798e */ /* 0x0007e8000c10e7a8 */
[----:B----4-:R3:W-:Y:S02]  /*db00*/  RED.E.ADD.F32.FTZ.RN.STRONG.GPU [R126.64+-0x880], R129 ;  /* 0xfff780817e00798e */ /* 0x0107e4000c10e7a8 */
.L_x_9456:
[----:B------:R-:W-:Y:S05]  /*db10*/  BSYNC B0 ;  /* 0x0000000000007941 */ /* 0x000fea0003800000 */
.L_x_9455:
[----:B------:R-:W3:Y:S01]  /*db20*/  LDS R149, [R149.X4+0x2900] ;  /* 0x0029000095957984 */ /* 0x000ee20000004800 */
[----:B------:R-:W-:Y:S01]  /*db30*/  BSSY B0, `(.L_x_9457) ;  /* 0x0000004000007945 */ /* 0x000fe20003800000 */
[----:B------:R-:W-:Y:S05]  /*db40*/  @!P4 BRA `(.L_x_9458) ;  /* 0x000000200000c947 */ /* 0x000fea0003800000 */
[----:B------:R4:W-:Y:S04]  /*db50*/  RED.E.ADD.F32.FTZ.RN.STRONG.GPU [R124.64+-0x800], R195 ;  /* 0xfff800c37c00798e */ /* 0x0009e8000c10e7a8 */
[----:B---3--:R4:W-:Y:S02]  /*db60*/  RED.E.ADD.F32.FTZ.RN.STRONG.GPU [R126.64+-0x800], R149 ;  /* 0xfff800957e00798e */ /* 0x0089e4000c10e7a8 */
.L_x_9458:
[----:B------:R-:W-:Y:S05]  /*db70*/  BSYNC B0 ;  /* 0x0000000000007941 */ /* 0x000fea0003800000 */
.L_x_9457:
[----:B------:R-:W4:Y:S01]  /*db80*/  LDS R165, [R165.X4+0x2980] ;  /* 0x00298000a5a57984 */ /* 0x000f220000004800 */
[----:B------:R-:W-:Y:S01]  /*db90*/  BSSY B0, `(.L_x_9459) ;  /* 0x0000004000007945 */ /* 0x000fe20003800000 */
[----:B------:R-:W-:Y:S05]  /*dba0*/  @!P5 BRA `(.L_x_9460) ;  /* 0x000000200000d947 */ /* 0x000fea0003800000 */
[----:B------:R4:W-:Y:S04]  /*dbb0*/  RED.E.ADD.F32.FTZ.RN.STRONG.GPU [R124.64+-0x780], R196 ;  /* 0xfff880c47c00798e */ /* 0x0009e8000c10e7a8 */
[----:B----4-:R4:W-:Y:S02]  /*dbc0*/  RED.E.ADD.F32.FTZ.RN.STRONG.GPU [R126.64+-0x780], R165 ;  /* 0xfff880a57e00798e */ /* 0x0109e4000c10e7a8 */
.L_x_9460:
[----:B------:R-:W-:Y:S05]  /*dbd0*/  BSYNC B0 ;  /* 0x0000000000007941 */ /* 0x000fea0003800000 */
.L_x_9459:
        /* <DEDUP_REMOVED lines=12> */
.L_x_9462:
[----:B---3--:R-:W-:Y:S05]  /*dca0*/  BSYNC B0 ;  /* 0x0000000000007941 */ /* 0x008fea0003800000 */
.L_x_9461:
[----:B------:R-:W3:Y:S01]  /*dcb0*/  LDS R167, [R167.X4+0x2a80] ;  /* 0x002a8000a7a77984 */ /* 0x000ee20000004800 */
[----:B------:R-:W-:Y:S01]  /*dcc0*/  BSSY B0, `(.L_x_9463) ;  /* 0x0000004000007945 */ /* 0x000fe20003800000 */
[----:B------:R-:W-:Y:S05]  /*dcd0*/  @!P0 BRA `(.L_x_9464) ;  /* 0x0000002000008947 */ /* 0x000fea0003800000 */
[----:B------:R4:W-:Y:S04]  /*dce0*/  RED.E.ADD.F32.FTZ.RN.STRONG.GPU [R124.64+-0x680], R198 ;  /* 0xfff980c67c00798e */ /* 0x0009e8000c10e7a8 */
[----:B---3--:R4:W-:Y:S02]  /*dcf0*/  RED.E.ADD.F32.FTZ.RN.STRONG.GPU [R126.64+-0x680], R167 ;  /* 0xfff980a77e00798e */ /* 0x0089e4000c10e7a8 */
.L_x_9464:
[----:B------:R-:W-:Y:S05]  /*dd00*/  BSYNC B0 ;  /* 0x0000000000007941 */ /* 0x000fea0003800000 */
.L_x_9463:
[----:B----4-:R4:W3:Y:S01]  /*dd10*/  LDS R129, [R168.X4+0x2b00] ;  /* 0x002b0000a8817984 */ /* 0x0108e20000004800 */
[----:B------:R-:W-:Y:S01]  /*dd20*/  BSSY B0, `(.L_x_9465) ;  /* 0x0000004000007945 */ /* 0x000fe20003800000 */
[----:B------:R-:W-:Y:S05]  /*dd30*/  @!P1 BRA `(.L_x_9466) ;  /* 0x0000002000009947 */ /* 0x000fea0003800000 */
[----:B------:R4:W-:Y:S04]  /*dd40*/  RED.E.ADD.F32.FTZ.RN.STRONG.GPU [R124.64+-0x600], R199 ;  /* 0xfffa00c77c00798e */ /* 0x0009e8000c10e7a8 */
[----:B---3--:R4:W-:Y:S02]  /*dd50*/  RED.E.ADD.F32.FTZ.RN.STRONG.GPU [R126.64+-0x600], R129 ;  /* 0xfffa00817e00798e */ /* 0x0089e4000c10e7a8 */
.L_x_9466:
[----:B------:R-:W-:Y:S05]  /*dd60*/  BSYNC B0 ;  /* 0x0000000000007941 */ /* 0x000fea0003800000 */
.L_x_9465:
[----:B------:R-:W4:Y:S01]  /*dd70*/  LDS R169, [R169.X4+0x2b80] ;  /* 0x002b8000a9a97984 */ /* 0x000f220000004800 */
[----:B------:R-:W-:Y:S01]  /*dd80*/  BSSY B0, `(.L_x_9467) ;  /* 0x0000004000007945 */ /* 0x000fe20003800000 */
[----:B------:R-:W-:Y:S05]  /*dd90*/  @!P2 BRA `(.L_x_9468) ;  /* 0x000000200000a947 */ /* 0x000fea0003800000 */
[----:B------:R4:W-:Y:S04]  /*dda0*/  RED.E.ADD.F32.FTZ.RN.STRONG.GPU [R124.64+-0x580], R200 ;  /* 0xfffa80c87c00798e */ /* 0x0009e8000c10e7a8 */
[----:B----4-:R4:W-:Y:S02]  /*ddb0*/  RED.E.ADD.F32.FTZ.RN.STRONG.GPU [R126.64+-0x580], R169 ;  /* 0xfffa80a97e00798e */ /* 0x0109e4000c10e7a8 */
.L_x_9468:
[----:B------:R-:W-:Y:S05]  /*ddc0*/  BSYNC B0 ;  /* 0x0000000000007941 */ /* 0x000fea0003800000 */
.L_x_9467:
[----:B---34-:R3:W4:Y:S01]  /*ddd0*/  LDS R129, [R170.X4+0x2c00] ;  /* 0x002c0000aa817984 */ /* 0x0187220000004800 */
[----:B------:R-:W-:Y:S01]  /*dde0*/  BSSY B0, `(.L_x_9469) ;  /* 0x0000004000007945 */ /* 0x000fe20003800000 */
[----:B------:R-:W-:Y:S05]  /*ddf0*/  @!P3 BRA `(.L_x_9470) ;  /* 0x000000200000b947 */ /* 0x000fea0003800000 */
[----:B------:R3:W-:Y:S04]  /*de00*/  RED.E.ADD.F32.FTZ.RN.STRONG.GPU [R124.64+-0x500], R201 ;  /* 0xfffb00c97c00798e */ /* 0x0007e8000c10e7a8 */
[----:B----4-:R3:W-:Y:S02]  /*de10*/  RED.E.ADD.F32.FTZ.RN.STRONG.GPU [R126.64+-0x500], R129 ;  /* 0xfffb00817e00798e */ /* 0x0107e4000c10e7a8 */
.L_x_9470:
[----:B------:R-:W-:Y:S05]  /*de20*/  BSYNC B0 ;  /* 0x0000000000007941 */ /* 0x000fea0003800000 */
.L_x_9469:
[----:B------:R-:W3:Y:S01]  /*de30*/  LDS R171, [R171.X4+0x2c80] ;  /* 0x002c8000abab7984 */ /* 0x000ee20000004800 */
[----:B------:R-:W-:Y:S01]  /*de40*/  BSSY B0, `(.L_x_9471) ;  /* 0x0000004000007945 */ /* 0x000fe20003800000 */
[----:B------:R-:W-:Y:S05]  /*de50*/  @!P4 BRA `(.L_x_9472) ;  /* 0x000000200000c947 */ /* 0x000fea0003800000 */
[----:B------:R4:W-:Y:S04]  /*de60*/  RED.E.ADD.F32.FTZ.RN.STRONG.GPU [R124.64+-0x480], R202 ;  /* 0xfffb80ca7c00798e */ /* 0x0009e8000c10e7a8 */
[----:B---3--:R4:W-:Y:S02]  /*de70*/  RED.E.ADD.F32.FTZ.RN.STRONG.GPU [R126.64+-0x480], R171 ;  /* 0xfffb80ab7e00798e */ /* 0x0089e4000c10e7a8 */
.L_x_9472:
[----:B------:R-:W-:Y:S05]  /*de80*/  BSYNC B0 ;  /* 0x0000000000007941 */ /* 0x000fea0003800000 */
.L_x_9471:
[----:B---34-:R3:W4:Y:S01]  /*de90*/  LDS R129, [R172.X4+0x2d00] ;  /* 0x002d0000ac817984 */ /* 0x0187220000004800 */
[----:B------:R-:W-:Y:S01]  /*dea0*/  BSSY B0, `(.L_x_9473) ;  /* 0x0000004000007945 */ /* 0x000fe20003800000 */
[----:B------:R-:W-:Y:S05]  /*deb0*/  @!P5 BRA `(.L_x_9474) ;  /* 0x000000200000d947 */ /* 0x000fea0003800000 */
[----:B------:R3:W-:Y:S04]  /*dec0*/  RED.E.ADD.F32.FTZ.RN.STRONG.GPU [R124.64+-0x400], R203 ;  /* 0xfffc00cb7c00798e */ /* 0x0007e8000c10e7a8 */
[----:B----4-:R3:W-:Y:S02]  /*ded0*/  RED.E.ADD.F32.FTZ.RN.STRONG.GPU [R126.64+-0x400], R129 ;  /* 0xfffc00817e00798e */ /* 0x0107e4000c10e7a8 */
.L_x_9474:
[----:B------:R-:W-:Y:S05]  /*dee0*/  BSYNC B0 ;  /* 0x0000000000007941 */ /* 0x000fea0003800000 */
.L_x_9473:
        /* <DEDUP_REMOVED lines=12> */
.L_x_9476:
[----:B------:R-:W-:Y:S05]  /*dfb0*/  BSYNC B0 ;  /* 0x0000000000007941 */ /* 0x000fea0003800000 */
.L_x_9475:
[----:B---34-:R3:W4:Y:S01]  /*dfc0*/  LDS R129, [R174.X4+0x2e00] ;  /* 0x002e0000ae817984 */ /* 0x0187220000004800 */
[----:B------:R-:W-:Y:S01]  /*dfd0*/  BSSY B0, `(.L_x_9477) ;  /* 0x0000004000007945 */ /* 0x000fe20003800000 */
[----:B------:R-:W-:Y:S05]  /*dfe0*/  @!P0 BRA `(.L_x_9478) ;  /* 0x0000002000008947 */ /* 0x000fea0003800000 */
[----:B------:R3:W-:Y:S04]  /*dff0*/  RED.E.ADD.F32.FTZ.RN.STRONG.GPU [R124.64+-0x300], R205 ;  /* 0xfffd00cd7c00798e */ /* 0x0007e8000c10e7a8 */
[----:B----4-:R3:W-:Y:S02]  /*e000*/  RED.E.ADD.F32.FTZ.RN.STRONG.GPU [R126.64+-0x300], R129 ;  /* 0xfffd00817e00798e */ /* 0x0107e4000c10e7a8 */
.L_x_9478:
[----:B------:R-:W-:Y:S05]  /*e010*/  BSYNC B0 ;  /* 0x0000000000007941 */ /* 0x000fea0003800000 */
.L_x_9477:
[----:B------:R-:W3:Y:S01]  /*e020*/  LDS R175, [R175.X4+0x2e80] ;  /* 0x002e8000afaf7984 */ /* 0x000ee20000004800 */
[----:B------:R-:W-:Y:S01]  /*e030*/  BSSY B0, `(.L_x_9479) ;  /* 0x0000004000007945 */ /* 0x000fe20003800000 */
[----:B------:R-:W-:Y:S05]  /*e040*/  @!P1 BRA `(.L_x_9480) ;  /* 0x0000002000009947 */ /* 0x000fea0003800000 */
[----:B------:R4:W-:Y:S04]  /*e050*/  RED.E.ADD.F32.FTZ.RN.STRONG.GPU [R124.64+-0x280], R206 ;  /* 0xfffd80ce7c00798e */ /* 0x0009e8000c10e7a8 */
[----:B---3--:R4:W-:Y:S02]  /*e060*/  RED.E.ADD.F32.FTZ.RN.STRONG.GPU [R126.64+-0x280], R175 ;  /* 0xfffd80af7e00798e */ /* 0x0089e4000c10e7a8 */
.L_x_9480:
[----:B------:R-:W-:Y:S05]  /*e070*/  BSYNC B0 ;  /* 0x0000000000007941 */ /* 0x000fea0003800000 */
.L_x_9479:
[----:B---34-:R3:W4:Y:S01]  /*e080*/  LDS R129, [R176.X4+0x2f00] ;  /* 0x002f0000b0817984 */ /* 0x0187220000004800 */
[----:B------:R-:W-:Y:S01]  /*e090*/  BSSY B0, `(.L_x_9481) ;  /* 0x0000004000007945 */ /* 0x000fe20003800000 */
[----:B------:R-:W-:Y:S05]  /*e0a0*/  @!P2 BRA `(.L_x_9482) ;  /* 0x000000200000a947 */ /* 0x000fea0003800000 */
[----:B------:R3:W-:Y:S04]  /*e0b0*/  RED.E.ADD.F32.FTZ.RN.STRONG.GPU [R124.64+-0x200], R207 ;  /* 0xfffe00cf7c00798e */ /* 0x0007e8000c10e7a8 */
[----:B----4-:R3:W-:Y:S02]  /*e0c0*/  RED.E.ADD.F32.FTZ.RN.STRONG.GPU [R126.64+-0x200], R129 ;  /* 0xfffe00817e00798e */ /* 0x0107e4000c10e7a8 */
.L_x_9482:
[----:B------:R-:W-:Y:S05]  /*e0d0*/  BSYNC B0 ;  /* 0x0000000000007941 */ /* 0x000fea0003800000 */
.L_x_9481:
[----:B------:R-:W3:Y:S01]  /*e0e0*/  LDS R177, [R177.X4+0x2f80] ;  /* 0x002f8000b1b17984 */ /* 0x000ee20000004800 */
[----:B------:R-:W-:Y:S01]  /*e0f0*/  BSSY B0, `(.L_x_9483) ;  /* 0x0000004000007945 */ /* 0x000fe20003800000 */
[----:B------:R-:W-:Y:S05]  /*e100*/  @!P3 BRA `(.L_x_9484) ;  /* 0x000000200000b947 */ /* 0x000fea0003800000 */
[----:B------:R4:W-:Y:S04]  /*e110*/  RED.E.ADD.F32.FTZ.RN.STRONG.GPU [R124.64+-0x180], R208 ;  /* 0xfffe80d07c00798e */ /* 0x0009e8000c10e7a8 */
[----:B---3--:R4:W-:Y:S02]  /*e120*/  RED.E.ADD.F32.FTZ.RN.STRONG.GPU [R126.64+-0x180], R177 ;  /* 0xfffe80b17e00798e */ /* 0x0089e4000c10e7a8 */
.L_x_9484:
[----:B------:R-:W-:Y:S05]  /*e130*/  BSYNC B0 ;  /* 0x0000000000007941 */ /* 0x000fea0003800000 */
.L_x_9483:
[----:B---34-:R3:W4:Y:S01]  /*e140*/  LDS R129, [R178.X4+0x3000] ;  /* 0x00300000b2817984 */ /* 0x0187220000004800 */
[----:B------:R-:W-:Y:S01]  /*e150*/  BSSY B0, `(.L_x_9485) ;  /* 0x0000004000007945 */ /* 0x000fe20003800000 */
[----:B------:R-:W-:Y:S05]  /*e160*/  @!P4 BRA `(.L_x_9486) ;  /* 0x000000200000c947 */ /* 0x000fea0003800000 */
[----:B------:R3:W-:Y:S04]  /*e170*/  RED.E.ADD.F32.FTZ.RN.STRONG.GPU [R124.64+-0x100], R209 ;  /* 0xffff00d17c00798e */ /* 0x0007e8000c10e7a8 */
[----:B----4-:R3:W-:Y:S02]  /*e180*/  RED.E.ADD.F32.FTZ.RN.STRONG.GPU [R126.64+-0x100], R129 ;  /* 0xffff00817e00798e */ /* 0x0107e4000c10e7a8 */
.L_x_9486:
[----:B------:R-:W-:Y:S05]  /*e190*/  BSYNC B0 ;  /* 0x0000000000007941 */ /* 0x000fea0003800000 */
.L_x_9485:
[----:B------:R-:W3:Y:S01]  /*e1a0*/  LDS R179, [R179.X4+0x3080] ;  /* 0x00308000b3b37984 */ /* 0x000ee20000004800 */
[----:B------:R-:W-:Y:S01]  /*e1b0*/  BSSY B0, `(.L_x_9487) ;  /* 0x0000004000007945 */ /* 0x000fe20003800000 */
[----:B------:R-:W-:Y:S05]  /*e1c0*/  @!P5 BRA `(.L_x_9488) ;  /* 0x000000200000d947 */ /* 0x000fea0003800000 */
[----:B------:R4:W-:Y:S04]  /*e1d0*/  RED.E.ADD.F32.FTZ.RN.STRONG.GPU [R124.64+-0x80], R210 ;  /* 0xffff80d27c00798e */ /* 0x0009e8000c10e7a8 */
[----:B---3--:R4:W-:Y:S02]  /*e1e0*/  RED.E.ADD.F32.FTZ.RN.STRONG.GPU [R126.64+-0x80], R179 ;  /* 0xffff80b37e00798e */ /* 0x0089e4000c10e7a8 */
.L_x_9488:
[----:B------:R-:W-:Y:S05]  /*e1f0*/  BSYNC B0 ;  /* 0x0000000000007941 */ /* 0x000fea0003800000 */
.L_x_9487:
        /* <DEDUP_REMOVED lines=85> */
.L_x_9490:
[----:B---3--:R-:W-:Y:S05]  /*e750*/  BSYNC B0 ;  /* 0x0000000000007941 */ /* 0x008fea0003800000 */
.L_x_9489:
        /* <DEDUP_REMOVED lines=8> */
.L_x_9412:
        /* <DEDUP_REMOVED lines=17> */
[----:B------:R-:W3:Y:S01]  /*e8f0*/  @!P2 LDG.E.U16 R3, [R116.64] ;  /* 0x000000287403a981 */ /* 0x000ee2000c1e1500 */
[----:B------:R-:W-:Y:S02]  /*e900*/  ISETP.GE.AND P0, PT, R16, UR28, PT ;  /* 0x0000001c10007c0c */ /* 0x000fe4000bf06270 */
[C---:B------:R-:W-:Y:S01]  /*e910*/  LOP3.LUT R11, R64.reuse, 0xe0, RZ, 0xfc, !PT ;  /* 0x000000e0400b7812 */ /* 0x040fe200078efcff */
[----:B------:R-:W4:Y:S01]  /*e920*/  @!P1 LDG.E.U16 R2, [R116.64+0x40] ;  /* 0x0000402874029981 */ /* 0x000f22000c1e1500 */
[----:B------:R-:W-:Y:S02]  /*e930*/  ISETP.GE.AND P4, PT, R15, UR28, PT ;  /* 0x0000001c0f007c0c */ /* 0x000fe4000bf86270 */
[----:B------:R-:W-:-:S02]  /*e940*/  LOP3.LUT R10, R64, 0x100, RZ, 0xfc, !PT ;  /* 0x00000100400a7812 */ /* 0x000fc400078efcff */
[----:B------:R-:W-:Y:S02]  /*e950*/  ISETP.GE.AND P6, PT, R14, UR28, PT ;  /* 0x0000001c0e007c0c */ /* 0x000fe4000bfc6270 */
[----:B------:R-:W-:Y:S02]  /*e960*/  ISETP.GE.AND P5, PT, R13, UR28, PT ;  /* 0x0000001c0d007c0c */ /* 0x000fe4000bfa6270 */
[----:B------:R-:W-:Y:S01]  /*e970*/  ISETP.GE.AND P3, PT, R12, UR28, PT ;  /* 0x0000001c0c007c0c */ /* 0x000fe2000bf66270 */
[----:B------:R-:W5:Y:S01]  /*e980*/  @!P0 LDG.E.U16 R19, [R116.64+0x80] ;  /* 0x0000802874138981 */ /* 0x000f62000c1e1500 */
[----:B------:R-:W-:Y:S02]  /*e990*/  ISETP.GE.AND P2, PT, R11, UR28, PT ;  /* 0x0000001c0b007c0c */ /* 0x000fe4000bf46270 */
[----:B------:R-:W-:Y:S02]  /*e9a0*/  ISETP.GE.AND P1, PT, R10, UR28, PT ;  /* 0x0000001c0a007c0c */ /* 0x000fe4000bf26270 */
[----:B------:R-:W-:-:S02]  /*e9b0*/  PRMT R18, RZ, 0x7610, R18 ;  /* 0x00007610ff127816 */ /* 0x000fc40000000012 */
[----:B------:R-:W-:Y:S02]  /*e9c0*/  PRMT R21, RZ, 0x7610, R21 ;  /* 0x00007610ff157816 */ /* 0x000fe40000000015 */
[----:B------:R-:W-:Y:S02]  /*e9d0*/  PRMT R20, RZ, 0x7610, R20 ;  /* 0x00007610ff147816 */ /* 0x000fe40000000014 */
[C---:B------:R-:W-:Y:S01]  /*e9e0*/  LOP3.LUT R9, R64.reuse, 0x120, RZ, 0xfc, !PT ;  /* 0x0000012040097812 */ /* 0x040fe200078efcff */
[----:B--2---:R-:W2:Y:S01]  /*e9f0*/  @!P4 LDG.E.U16 R18, [R116.64+0xc0] ;  /* 0x0000c0287412c981 */ /* 0x004ea2000c1e1500 */
[----:B------:R-:W-:Y:S02]  /*ea00*/  PRMT R23, RZ, 0x7610, R23 ;  /* 0x00007610ff177816 */ /* 0x000fe40000000017 */
[----:B------:R-:W-:Y:S01]  /*ea10*/  LOP3.LUT R8, R64, 0x140, RZ, 0xfc, !PT ;  /* 0x0000014040087812 */ /* 0x000fe200078efcff */
[----:B------:R-:W2:Y:S01]  /*ea20*/  @!P6 LDG.E.U16 R21, [R116.64+0x100] ;  /* 0x000100287415e981 */ /* 0x000ea2000c1e1500 */
[----:B------:R-:W-:-:S02]  /*ea30*/  PRMT R22, RZ, 0x7610, R22 ;  /* 0x00007610ff167816 */ /* 0x000fc40000000016 */
[C---:B------:R-:W-:Y:S01]  /*ea40*/  LOP3.LUT R7, R64.reuse, 0x160, RZ, 0xfc, !PT ;  /* 0x0000016040077812 */ /* 0x040fe200078efcff */
[----:B------:R-:W2:Y:S01]  /*ea50*/  @!P5 LDG.E.U16 R20, [R116.64+0x140] ;  /* 0x000140287414d981 */ /* 0x000ea2000c1e1500 */
[----:B------:R-:W-:Y:S02]  /*ea60*/  PRMT R25, RZ, 0x7610, R25 ;  /* 0x00007610ff197816 */ /* 0x000fe40000000019 */
[C---:B------:R-:W-:Y:S01]  /*ea70*/  LOP3.LUT R6, R64.reuse, 0x180, RZ, 0xfc, !PT ;  /* 0x0000018040067812 */ /* 0x040fe200078efcff */
[----:B------:R-:W2:Y:S01]  /*ea80*/  @!P3 LDG.E.U16 R23, [R116.64+0x180] ;  /* 0x000180287417b981 */ /* 0x000ea2000c1e1500 */
[C---:B------:R-:W-:Y:S02]  /*ea90*/  LOP3.LUT R5, R64.reuse, 0x1a0, RZ, 0xfc, !PT ;  /* 0x000001a040057812 */ /* 0x040fe400078efcff */
[----:B------:R-:W-:Y:S01]  /*eaa0*/  ISETP.GE.AND P0, PT, R9, UR28, PT ;  /* 0x0000001c09007c0c */ /* 0x000fe2000bf06270 */
[----:B------:R-:W2:Y:S01]  /*eab0*/  @!P2 LDG.E.U16 R22, [R116.64+0x1c0] ;  /* 0x0001c0287416a981 */ /* 0x000ea2000c1e1500 */
[----:B0-----:R-:W-:-:S02]  /*eac0*/  LOP3.LUT R4, R64, 0x1c0, RZ, 0xfc, !PT ;  /* 0x000001c040047812 */ /* 0x001fc400078efcff */
[----:B------:R-:W-:Y:S01]  /*ead0*/  ISETP.GE.AND P4, PT, R8, UR28, PT ;  /* 0x0000001c08007c0c */ /* 0x000fe2000bf86270 */
[----:B------:R-:W2:Y:S01]  /*eae0*/  @!P1 LDG.E.U16 R25, [R116.64+0x200] ;  /* 0x0002002874199981 */ /* 0x000ea2000c1e1500 */
        /* <DEDUP_REMOVED lines=20> */
[----:B------:R-:W-:-:S03]  /*ec30*/  F2FP.PACK_AB R37, R37, R38 ;  /* 0x000000262525723e */ /* 0x000fc600000000ff */
        /* <DEDUP_REMOVED lines=26> */
[----:B------:R-:W0:Y:S01]  /*ede0*/  LDS.U16 R2, [R96+0x8] ;  /* 0x0000080060027984 */ /* 0x000e220000000400 */
[----:B---3--:R-:W-:Y:S02]  /*edf0*/  HADD2.F32 R19, -RZ, R19.H0_H0 ;  /* 0x20000013ff137230 */ /* 0x008fe40000004100 */
[----:B------:R-:W-:Y:S01]  /*ee00*/  FSETP.GTU.FTZ.AND P1, PT, R22, 20, PT ;  /* 0x41a000001600780b */ /* 0x000fe20003f3c000 */
[----:B----4-:R-:W-:Y:S01]  /*ee10*/  HADD2.F32 R18, -RZ, R18.H0_H0 ;  /* 0x20000012ff127230 */ /* 0x010fe20000004100 */
[----:B------:R-:W-:Y:S02]  /*ee20*/  FADD.FTZ R23, R3, UR5 ;  /* 0x0000000503177e21 */ /* 0x000fe40008010000 */
[----:B------:R-:W-:Y:S01]  /*ee30*/  FADD.FTZ R25, R19, UR5 ;  /* 0x0000000513197e21 */ /* 0x000fe20008010000 */
[----:B------:R-:W2:Y:S01]  /*ee40*/  LDS.U16 R3, [R96+0xa] ;  /* 0x00000a0060037984 */ /* 0x000ea20000000400 */
[----:B------:R-:W-:-:S03]  /*ee50*/  FADD.FTZ R24, R18, UR5 ;  /* 0x0000000512187e21 */ /* 0x000fc60008010000 */
[----:B------:R-:W3:Y:S04]  /*ee60*/  LDS.U16 R19, [R96+0xe] ;  /* 0x00000e0060137984 */ /* 0x000ee80000000400 */
[----:B------:R-:W4:Y:S01]  /*ee70*/  LDS.U16 R18, [R96+0xc] ;  /* 0x00000c0060127984 */ /* 0x000f220000000400 */
[----:B------:R-:W-:Y:S01]  /*ee80*/  @!P1 FMUL.FTZ R22, R22, -1.4426950216293334961 ;  /* 0xbfb8aa3b16169820 */ /* 0x000fe20000410000 */
[----:B------:R-:W-:Y:S02]  /*ee90*/  FSETP.GTU.FTZ.AND P5, PT, R24, 20, PT ;  /* 0x41a000001800780b */ /* 0x000fe40003fbc000 */
[----:B------:R-:W-:-:S03]  /*eea0*/  FSETP.GTU.FTZ.AND P6, PT, R23, 20, PT ;  /* 0x41a000001700780b */ /* 0x000fc60003fdc000 */
[----:B------:R-:W5:Y:S08]  /*eeb0*/  @!P1 MUFU.EX2 R22, R22 ;  /* 0x0000001600169308 */ /* 0x000f700000000800 */
[----:B------:R-:W-:Y:S02]  /*eec0*/  @!P5 FMUL.FTZ R24, R24, -1.4426950216293334961 ;  /* 0xbfb8aa3b1818d820 */ /* 0x000fe40000410000 */
[----:B------:R-:W-:-:S04]  /*eed0*/  @!P6 FMUL.FTZ R23, R23, -1.4426950216293334961 ;  /* 0xbfb8aa3b1717e820 */ /* 0x000fc80000410000 */
[----:B------:R-:W1:Y:S01]  /*eee0*/  @!P5 MUFU.EX2 R24, R24 ;  /* 0x000000180018d308 */ /* 0x000e620000000800 */
[----:B-----5:R-:W-:-:S07]  /*eef0*/  @!P1 FADD.FTZ R22, R22, 1 ;  /* 0x3f80000016169421 */ /* 0x020fce0000010000 */
[----:B------:R-:W5:Y:S01]  /*ef00*/  @!P6 MUFU.EX2 R23, R23 ;  /* 0x000000170017e308 */ /* 0x000f620000000800 */
[----:B0-----:R-:W-:-:S07]  /*ef10*/  HADD2.F32 R2, -RZ, R2.H0_H0 ;  /* 0x20000002ff027230 */ /* 0x001fce0000004100 */
[----:B------:R-:W0:Y:S01]  /*ef20*/  @!P1 MUFU.RCP R22, R22 ;  /* 0x0000001600169308 */ /* 0x000e220000001000 */
[----:B--2---:R-:W-:Y:S01]  /*ef30*/  HADD2.F32 R3, -RZ, R3.H0_H0 ;  /* 0x20000003ff037230 */ /* 0x004fe20000004100 */
[----:B------:R-:W-:Y:S01]  /*ef40*/  FADD.FTZ R2, R2, UR5 ;  /* 0x0000000502027e21 */ /* 0x000fe20008010000 */
[----:B---3--:R-:W-:Y:S02]  /*ef50*/  HADD2.F32 R19, -RZ, R19.H0_H0 ;  /* 0x20000013ff137230 */ /* 0x008fe40000004100 */
[----:B----4-:R-:W-:Y:S01]  /*ef60*/  HADD2.F32 R18, -RZ, R18.H0_H0 ;  /* 0x20000012ff127230 */ /* 0x010fe20000004100 */
[----:B-1----:R-:W-:Y:S01]  /*ef70*/  @!P5 FADD.FTZ R24, R24, 1 ;  /* 0x3f8000001818d421 */ /* 0x002fe20000010000 */
[----:B------:R-:W-:Y:S01]  /*ef80*/  FSETP.GTU.FTZ.AND P4, PT, R2, 20, PT ;  /* 0x41a000000200780b */ /* 0x000fe20003f9c000 */
[----:B------:R-:W-:Y:S02]  /*ef90*/  FADD.FTZ R3, R3, UR5 ;  /* 0x0000000503037e21 */ /* 0x000fe40008010000 */
[----:B------:R-:W-:-:S02]  /*efa0*/  FADD.FTZ R19, R19, UR5 ;  /* 0x0000000513137e21 */ /* 0x000fc40008010000 */
[----:B-----5:R-:W-:Y:S02]  /*efb0*/  @!P6 FADD.FTZ R23, R23, 1 ;  /* 0x3f8000001717e421 */ /* 0x020fe40000010000 */
[----:B------:R-:W-:Y:S01]  /*efc0*/  FADD.FTZ R18, R18, UR5 ;  /* 0x0000000512127e21 */ /* 0x000fe20008010000 */
[----:B------:R-:W-:Y:S01]  /*efd0*/  FSETP.GTU.FTZ.AND P3, PT, R3, 20, PT ;  /* 0x41a000000300780b */ /* 0x000fe20003f7c000 */
[----:B0-----:R-:W-:Y:S01]  /*efe0*/  @!P1 FMUL.FTZ R51, R51, R22 ;  /* 0x0000001633339220 */ /* 0x001fe20000410000 */
[----:B------:R-:W0:Y:S01]  /*eff0*/  @!P5 MUFU.RCP R24, R24 ;  /* 0x000000180018d308 */ /* 0x000e220000001000 */
[----:B------:R-:W-:Y:S02]  /*f000*/  FSETP.GTU.FTZ.AND P1, PT, R19, 20, PT ;  /* 0x41a000001300780b */ /* 0x000fe40003f3c000 */
[----:B------:R-:W-:-:S05]  /*f010*/  FSETP.GTU.FTZ.AND P2, PT, R18, 20, PT ;  /* 0x41a000001200780b */ /* 0x000fca0003f5c000 */
[----:B------:R-:W1:Y:S01]  /*f020*/  @!P6 MUFU.RCP R23, R23 ;  /* 0x000000170017e308 */ /* 0x000e620000001000 */
[----:B------:R-:W-:Y:S01]  /*f030*/  HADD2.F32 R21, -RZ, R21.H0_H0 ;  /* 0x20000015ff157230 */ /* 0x000fe20000004100 */
[----:B------:R-:W-:Y:S01]  /*f040*/  @!P4 FMUL.FTZ R2, R2, -1.4426950216293334961 ;  /* 0xbfb8aa3b0202c820 */ /* 0x000fe20000410000 */
[----:B------:R-:W-:Y:S01]  /*f050*/  HADD2.F32 R20, -RZ, R20.H0_H0 ;  /* 0x20000014ff147230 */ /* 0x000fe20000004100 */
[----:B------:R-:W-:Y:S02]  /*f060*/  @!P3 FMUL.FTZ R3, R3, -1.4426950216293334961 ;  /* 0xbfb8aa3b0303b820 */ /* 0x000fe40000410000 */
[----:B------:R-:W-:Y:S02]  /*f070*/  FADD.FTZ R21, R21, UR5 ;  /* 0x0000000515157e21 */ /* 0x000fe40008010000 */
[----:B------:R-:W-:Y:S01]  /*f080*/  @!P1 FMUL.FTZ R19, R19, -1.4426950216293334961 ;  /* 0xbfb8aa3b13139820 */ /* 0x000fe20000410000 */
[----:B------:R-:W2:Y:S01]  /*f090*/  @!P4 MUFU.EX2 R2, R2 ;  /* 0x000000020002c308 */ /* 0x000ea20000000800 */
[----:B------:R-:W-:-:S02]  /*f0a0*/  FADD.FTZ R20, R20, UR5 ;  /* 0x0000000514147e21 */ /* 0x000fc40008010000 */
[----:B------:R-:W-:Y:S02]  /*f0b0*/  @!P2 FMUL.FTZ R18, R18, -1.4426950216293334961 ;  /* 0xbfb8aa3b1212a820 */ /* 0x000fe40000410000 */
[----:B0-----:R-:W-:Y:S01]  /*f0c0*/  @!P5 FMUL.FTZ R53, R53, R24 ;  /* 0x000000183535d220 */ /* 0x001fe20000410000 */
[----:B------:R-:W-:Y:S01]  /*f0d0*/  FSETP.GTU.FTZ.AND P5, PT, R21, 20, PT ;  /* 0x41a000001500780b */ /* 0x000fe20003fbc000 */
[----:B-1----:R-:W-:Y:S01]  /*f0e0*/  @!P6 FMUL.FTZ R52, R52, R23 ;  /* 0x000000173434e220 */ /* 0x002fe20000410000 */
[----:B------:R-:W0:Y:S01]  /*f0f0*/  @!P3 MUFU.EX2 R3, R3 ;  /* 0x000000030003b308 */ /* 0x000e220000000800 */
[----:B------:R-:W-:Y:S02]  /*f100*/  FSETP.GTU.FTZ.AND P6, PT, R20, 20, PT ;  /* 0x41a000001400780b */ /* 0x000fe40003fdc000 */
[----:B------:R-:W-:-:S05]  /*f110*/  FSETP.GTU.FTZ.AND P0, PT, R25, 20, PT ;  /* 0x41a000001900780b */ /* 0x000fca0003f1c000 */
[----:B------:R-:W1:Y:S08]  /*f120*/  @!P1 MUFU.EX2 R19, R19 ;  /* 0x0000001300139308 */ /* 0x000e700000000800 */
[----:B------:R-:W3:Y:S01]  /*f130*/  @!P2 MUFU.EX2 R18, R18 ;  /* 0x000000120012a308 */ /* 0x000ee20000000800 */
[----:B------:R-:W-:Y:S02]  /*f140*/  @!P5 FMUL.FTZ R21, R21, -1.4426950216293334961 ;  /* 0xbfb8aa3b1515d820 */ /* 0x000fe40000410000 */
[----:B--2---:R-:W-:-:S02]  /*f150*/  @!P4 FADD.FTZ R2, R2, 1 ;  /* 0x3f8000000202c421 */ /* 0x004fc40000010000 */
[----:B------:R-:W-:Y:S02]  /*f160*/  @!P6 FMUL.FTZ R20, R20, -1.4426950216293334961 ;  /* 0xbfb8aa3b1414e820 */ /* 0x000fe40000410000 */
[----:B------:R-:W-:Y:S01]  /*f170*/  @!P0 FMUL.FTZ R25, R25, -1.4426950216293334961 ;  /* 0xbfb8aa3b19198820 */ /* 0x000fe20000410000 */
[----:B------:R-:W2:Y:S01]  /*f180*/  @!P5 MUFU.EX2 R21, R21 ;  /* 0x000000150015d308 */ /* 0x000ea20000000800 */
[----:B0-----:R-:W-:Y:S02]  /*f190*/  @!P3 FADD.FTZ R3, R3, 1 ;  /* 0x3f8000000303b421 */ /* 0x001fe40000010000 */
[----:B-1----:R-:W-:-:S05]  /*f1a0*/  @!P1 FADD.FTZ R19, R19, 1 ;  /* 0x3f80000013139421 */ /* 0x002fca0000010000 */
[----:B------:R-:W0:Y:S01]  /*f1b0*/  @!P4 MUFU.RCP R2, R2 ;  /* 0x000000020002c308 */ /* 0x000e220000001000 */
[----:B---3--:R-:W-:-:S07]  /*f1c0*/  @!P2 FADD.FTZ R18, R18, 1 ;  /* 0x3f8000001212a421 */ /* 0x008fce0000010000 */
[----:B------:R-:W1:Y:S08]  /*f1d0*/  @!P6 MUFU.EX2 R20, R20 ;  /* 0x000000140014e308 */ /* 0x000e700000000800 */
[----:B------:R3:W-:Y:S08]  /*f1e0*/  @!P1 MUFU.RCP R22, R19 ;  /* 0x0000001300169308 */ /* 0x0007f00000001000 */
[----:B------:R-:W4:Y:S01]  /*f1f0*/  @!P0 MUFU.EX2 R25, R25 ;  /* 0x0000001900198308 */ /* 0x000f220000000800 */
[----:B---3--:R-:W3:Y:S07]  /*f200*/  LDS.U16 R19, [R96+0x1a] ;  /* 0x00001a0060137984 */ /* 0x008eee0000000400 */
[----:B------:R-:W5:Y:S08]  /*f210*/  @!P3 MUFU.RCP R3, R3 ;  /* 0x000000030003b308 */ /* 0x000f700000001000 */
[----:B------:R-:W3:Y:S01]  /*f220*/  @!P2 MUFU.RCP R18, R18 ;  /* 0x000000120012a308 */ /* 0x000ee20000001000 */
[----:B--2---:R-:W-:-:S02]  /*f230*/  @!P5 FADD.FTZ R21, R21, 1 ;  /* 0x3f8000001515d421 */ /* 0x004fc40000010000 */
[----:B0-----:R-:W-:Y:S02]  /*f240*/  @!P4 FMUL.FTZ R55, R55, R2 ;  /* 0x000000023737c220 */ /* 0x001fe40000410000 */
[----:B-1----:R-:W-:Y:S01]  /*f250*/  @!P6 FADD.FTZ R20, R20, 1 ;  /* 0x3f8000001414e421 */ /* 0x002fe20000010000 */
[----:B------:R-:W0:Y:S01]  /*f260*/  LDS.U16 R2, [R96+0x14] ;  /* 0x0000140060027984 */ /* 0x000e220000000400 */
[----:B----4-:R-:W-:Y:S01]  /*f270*/  @!P0 FADD.FTZ R25, R25, 1 ;  /* 0x3f80000019198421 */ /* 0x010fe20000010000 */
[----:B------:R1:W-:Y:S01]  /*f280*/  @!P5 MUFU.RCP R24, R21 ;  /* 0x000000150018d308 */ /* 0x0003e20000001000 */
[----:B-----5:R-:W-:Y:S02]  /*f290*/  @!P3 FMUL.FTZ R56, R56, R3 ;  /* 0x000000033838b220 */ /* 0x020fe40000410000 */
[----:B------:R-:W2:Y:S05]  /*f2a0*/  LDS.U16 R3, [R96+0x16] ;  /* 0x0000160060037984 */ /* 0x000eaa0000000400 */
[----:B------:R4:W-:Y:S01]  /*f2b0*/  @!P6 MUFU.RCP R23, R20 ;  /* 0x000000140017e308 */ /* 0x0009e20000001000 */
[----:B-1----:R-:W1:Y:S01]  /*f2c0*/  LDS.U16 R21, [R96+0x1e] ;  /* 0x00001e0060157984 */ /* 0x002e620000000400 */
[----:B---3--:R-:W-:-:S03]  /*f2d0*/  @!P2 FMUL.FTZ R57, R57, R18 ;  /* 0x000000123939a220 */ /* 0x008fc60000410000 */
[----:B------:R-:W3:Y:S04]  /*f2e0*/  LDS.U16 R18, [R96+0x18] ;  /* 0x0000180060127984 */ /* 0x000ee80000000400 */
[----:B----4-:R-:W4:Y:S01]  /*f2f0*/  LDS.U16 R20, [R96+0x1c] ;  /* 0x00001c0060147984 */ /* 0x010f220000000400 */
[----:B------:R-:W5:Y:S03]  /*f300*/  @!P0 MUFU.RCP R25, R25 ;  /* 0x0000001900198308 */ /* 0x000f660000001000 */
[----:B------:R-:W-:Y:S01]  /*f310*/  BAR.SYNC.DEFER_BLOCKING 0x0 ;  /* 0x0000000000007b1d */ /* 0x000fe20000010000 */
[----:B------:R-:W-:Y:S01]  /*f320*/  HADD2.F32 R19, -RZ, R19.H0_H0 ;  /* 0x20000013ff137230 */ /* 0x000fe20000004100 */
[----:B------:R-:W-:-:S02]  /*f330*/  F2FP.PACK_AB R45, R45, R46 ;  /* 0x0000002e2d2d723e */ /* 0x000fc400000000ff */
[----:B------:R-:W-:Y:S01]  /*f340*/  F2FP.PACK_AB R49, R49, R50 ;  /* 0x000000323131723e */ /* 0x000fe200000000ff */
[----:B-----5:R-:W-:Y:S01]  /*f350*/  @!P0 FMUL.FTZ R54, R54, R25 ;  /* 0x0000001936368220 */ /* 0x020fe20000410000 */
[----:B------:R-:W-:Y:S02]  /*f360*/  PRMT R25, R37, 0x7632, R25 ;  /* 0x0000763225197816 */ /* 0x000fe40000000019 */
[----:B------:R-:W-:Y:S01]  /*f370*/  F2FP.PACK_AB R43, R43, R44 ;  /* 0x0000002c2b2b723e */ /* 0x000fe200000000ff */
[----:B------:R-:W-:Y:S01]  /*f380*/  @!P6 FMUL.FTZ R60, R60, R23 ;  /* 0x000000173c3ce220 */ /* 0x000fe20000410000 */
[----:B------:R-:W-:Y:S01]  /*f390*/  F2FP.PACK_AB R47, R47, R48 ;  /* 0x000000302f2f723e */ /* 0x000fe200000000ff */
[----:B------:R5:W-:Y:S01]  /*f3a0*/  STS.U16 [R96+0x1a], R25 ;  /* 0x00001a1960007388 */ /* 0x000be20000000400 */
[----:B------:R-:W-:Y:S01]  /*f3b0*/  @!P5 FMUL.FTZ R61, R61, R24 ;  /* 0x000000183d3dd220 */ /* 0x000fe20000410000 */
[----:B------:R-:W-:Y:S01]  /*f3c0*/  PRMT R23, R45, 0x7632, R23 ;  /* 0x000076322d177816 */ /* 0x000fe20000000017 */
[----:B------:R-:W-:Y:S01]  /*f3d0*/  @!P1 FMUL.FTZ R59, R59, R22 ;  /* 0x000000163b3b9220 */ /* 0x000fe20000410000 */
[----:B------:R-:W-:Y:S01]  /*f3e0*/  PRMT R48, R49, 0x7632, R48 ;  /* 0x0000763231307816 */ /* 0x000fe20000000030 */
[----:B-----5:R-:W-:Y:S01]  /*f3f0*/  FADD.FTZ R25, R19, UR5 ;  /* 0x0000000513197e21 */ /* 0x020fe20008010000 */
[----:B------:R-:W-:Y:S01]  /*f400*/  PRMT R24, R43, 0x7632, R24 ;  /* 0x000076322b187816 */ /* 0x000fe20000000018 */
[----:B0-----:R-:W-:Y:S01]  /*f410*/  HADD2.F32 R2, -RZ, R2.H0_H0 ;  /* 0x20000002ff027230 */ /* 0x001fe20000004100 */
[----:B------:R-:W-:-:S02]  /*f420*/  PRMT R22, R47, 0x7632, R22 ;  /* 0x000076322f167816 */ /* 0x000fc40000000016 */
[----:B------:R-:W-:Y:S02]  /*f430*/  FSETP.GTU.FTZ.AND P3, PT, R25, 20, PT ;  /* 0x41a000001900780b */ /* 0x000fe40003f7c000 */
[----:B------:R-:W-:Y:S02]  /*f440*/  F2FP.PACK_AB R39, R39, R40 ;  /* 0x000000282727723e */ /* 0x000fe400000000ff */
[----:B------:R-:W-:Y:S02]  /*f450*/  ISETP.NE.AND P6, PT, R114, RZ, PT ;  /* 0x000000ff7200720c */ /* 0x000fe40003fc5270 */
[----:B------:R-:W-:Y:S02]  /*f460*/  F2FP.PACK_AB R41, R41, R42 ;  /* 0x0000002a2929723e */ /* 0x000fe400000000ff */
[----:B------:R-:W-:Y:S01]  /*f470*/  F2FP.PACK_AB R35, R35, R36 ;  /* 0x000000242323723e */ /* 0x000fe200000000ff */
[----:B------:R0:W-:Y:S01]  /*f480*/  STS.U16 [R96+0xa], R23 ;  /* 0x00000a1760007388 */ /* 0x0001e20000000400 */
[----:B--2---:R-:W-:Y:S01]  /*f490*/  HADD2.F32 R3, -RZ, R3.H0_H0 ;  /* 0x20000003ff037230 */ /* 0x004fe20000004100 */
[----:B------:R-:W-:Y:S01]  /*f4a0*/  MOV R27, UR27 ;  /* 0x0000001b001b7c02 */ /* 0x000fe20008000f00 */
[----:B-1----:R-:W-:Y:S01]  /*f4b0*/  HADD2.F32 R21, -RZ, R21.H0_H0 ;  /* 0x20000015ff157230 */ /* 0x002fe20000004100 */
[----:B------:R1:W-:Y:S01]  /*f4c0*/  STS.U16 [R96+0x2], R48 ;  /* 0x0000023060007388 */ /* 0x0003e20000000400 */
[----:B------:R-:W-:-:S03]  /*f4d0*/  SHF.R.S32.HI R26, RZ, 0x1f, R64 ;  /* 0x0000001fff1a7819 */ /* 0x000fc60000011440 */
[----:B------:R2:W-:Y:S01]  /*f4e0*/  STS.U16 [R96+0xe], R24 ;  /* 0x00000e1860007388 */ /* 0x0005e20000000400 */
[----:B0-----:R-:W-:-:S03]  /*f4f0*/  PRMT R23, R39, 0x7632, R23 ;  /* 0x0000763227177816 */ /* 0x001fc60000000017 */
[----:B------:R0:W-:Y:S01]  /*f500*/  STS.U16 [R96+0x6], R22 ;  /* 0x0000061660007388 */ /* 0x0001e20000000400 */
[----:B-1----:R-:W-:Y:S02]  /*f510*/  PRMT R48, R41, 0x7632, R48 ;  /* 0x0000763229307816 */ /* 0x002fe40000000030 */
[----:B--2---:R-:W-:Y:S01]  /*f520*/  PRMT R24, R35, 0x7632, R24 ;  /* 0x0000763223187816 */ /* 0x004fe20000000018 */
[----:B------:R1:W-:Y:S01]  /*f530*/  STS.U16 [R96+0x16], R23 ;  /* 0x0000161760007388 */ /* 0x0003e20000000400 */
[----:B------:R-:W-:Y:S01]  /*f540*/  MOV R32, UR28 ;  /* 0x0000001c00207c02 */ /* 0x000fe20008000f00 */
[----:B0-----:R-:W-:Y:S01]  /*f550*/  FADD.FTZ R22, R2, UR5 ;  /* 0x0000000502167e21 */ /* 0x001fe20008010000 */
[----:B------:R-:W-:Y:S01]  /*f560*/  IADD3 R2, P4, R64, UR27, RZ ;  /* 0x0000001b40027c10 */ /* 0x000fe2000ff9e0ff */
[----:B------:R-:W-:Y:S01]  /*f570*/  STS.U16 [R96], R49 ;  /* 0x0000003160007388 */ /* 0x000fe20000000400 */
[----:B------:R-:W-:Y:S02]  /*f580*/  FADD.FTZ R30, R21, UR5 ;  /* 0x00000005151e7e21 */ /* 0x000fe40008010000 */
[----:B------:R-:W-:Y:S01]  /*f590*/  @!P3 FMUL.FTZ R21, R25, -1.4426950216293334961 ;  /* 0xbfb8aa3b1915b820 */ /* 0x000fe20000410000 */
[----:B------:R-:W-:Y:S01]  /*f5a0*/  STS.U16 [R96+0x4], R47 ;  /* 0x0000042f60007388 */ /* 0x000fe20000000400 */
[----:B-1----:R-:W-:Y:S01]  /*f5b0*/  FADD.FTZ R23, R3, UR5 ;  /* 0x0000000503177e21 */ /* 0x002fe20008010000 */
[----:B------:R-:W-:-:S02]  /*f5c0*/  LEA.HI.X.SX32 R3, R27, R26, 0x1, P4 ;  /* 0x0000001a1b037211 */ /* 0x000fc400020f0eff */
        /* <DEDUP_REMOVED lines=27> */
[----:B---3--:R-:W-:-:S05]  /*f780*/  HADD2.F32 R18, -RZ, R18.H0_H0 ;  /* 0x20000012ff127230 */ /* 0x008fca0000004100 */
[----:B0-----:R-:W-:Y:S01]  /*f790*/  FADD.FTZ R24, R18, UR5 ;  /* 0x0000000512187e21 */ /* 0x001fe20008010000 */
[----:B------:R-:W-:Y:S02]  /*f7a0*/  FSETP.GTU.FTZ.AND P0, PT, R22, 20, PT ;  /* 0x41a000001600780b */ /* 0x000fe40003f1c000 */
[----:B------:R-:W-:Y:S02]  /*f7b0*/  FSETP.GTU.FTZ.AND P1, PT, R23, 20, PT ;  /* 0x41a000001700780b */ /* 0x000fe40003f3c000 */
[----:B------:R-:W-:Y:S01]  /*f7c0*/  FSETP.GTU.FTZ.AND P2, PT, R24, 20, PT ;  /* 0x41a000001800780b */ /* 0x000fe20003f5c000 */
[----:B----4-:R-:W-:Y:S01]  /*f7d0*/  HADD2.F32 R20, -RZ, R20.H0_H0 ;  /* 0x20000014ff147230 */ /* 0x010fe20000004100 */
        /* <DEDUP_REMOVED lines=17> */
[----:B------:R-:W0:Y:S01]  /*f8f0*/  @!P4 MUFU.EX2 R22, R22 ;  /* 0x000000160016c308 */ /* 0x000e220000000800 */
[----:B------:R-:W-:Y:S01]  /*f900*/  UIMAD UR7, UR13, UR8, URZ ;  /* 0x000000080d0772a4 */ /* 0x000fe2000f8e023f */
[----:B---3--:R-:W-:-:S06]  /*f910*/  @!P2 FADD.FTZ R20, R20, 1 ;  /* 0x3f8000001414a421 */ /* 0x008fcc0000010000 */
[----:B------:R-:W1:Y:S01]  /*f920*/  @!P5 MUFU.EX2 R23, R23 ;  /* 0x000000170017d308 */ /* 0x000e620000000800 */
[----:B------:R-:W-:Y:S02]  /*f930*/  UIMAD UR29, UR12, UR9, UR7 ;  /* 0x000000090c1d72a4 */ /* 0x000fe4000f8e0207 */
[----:B------:R-:W-:-:S05]  /*f940*/  UIMAD.WIDE.U32 UR34, UR12, UR8, URZ ;  /* 0x000000080c2272a5 */ /* 0x000fca000f8e003f */
[----:B------:R2:W3:Y:S01]  /*f950*/  @!P0 MUFU.RCP R77, R18 ;  /* 0x00000012004d8308 */ /* 0x0004e20000001000 */
[----:B------:R-:W-:-:S07]  /*f960*/  UIMAD UR7, UR13, UR36, URZ ;  /* 0x000000240d0772a4 */ /* 0x000fce000f8e023f */
[----:B------:R2:W4:Y:S08]  /*f970*/  @!P1 MUFU.RCP R79, R19 ;  /* 0x00000013004f9308 */ /* 0x0005300000001000 */
[----:B------:R2:W0:Y:S08]  /*f980*/  @!P2 MUFU.RCP R24, R20 ;  /* 0x000000140018a308 */ /* 0x0004300000001000 */
[----:B------:R2:W0:Y:S01]  /*f990*/  @!P3 MUFU.RCP R81, R21 ;  /* 0x000000150051b308 */ /* 0x0004220000001000 */
[----:B------:R-:W-:Y:S01]  /*f9a0*/  UIMAD.WIDE.U32 UR8, UR12, UR36, URZ ;  /* 0x000000240c0872a5 */ /* 0x000fe2000f8e003f */
[----:B------:R-:W-:Y:S01]  /*f9b0*/  BSSY B0, `(.L_x_9492) ;  /* 0x0000010000007945 */ /* 0x000fe20003800000 */
[----:B------:R-:W-:-:S02]  /*f9c0*/  UIMAD UR7, UR12, UR37, UR7 ;  /* 0x000000250c0772a4 */ /* 0x000fc4000f8e0207 */
        /* <DEDUP_REMOVED lines=14> */
.L_x_9493:
[----:B-1-34-:R-:W-:Y:S05]  /*fab0*/  BSYNC B0 ;  /* 0x0000000000007941 */ /* 0x01afea0003800000 */
.L_x_9492:
[----:B------:R-:W3:Y:S01]  /*fac0*/  LDL.LU R30, [R1+0x1c] ;  /* 0x00001c00011e7983 */ /* 0x000ee20000300800 */
[----:B------:R-:W-:Y:S01]  /*fad0*/  ULDC UR29, c[0x0][0x174] ;  /* 0x00005d00001d7ab9 */ /* 0x000fe20000000800 */
[----:B0-----:R-:W-:Y:S01]  /*fae0*/  @!P4 FADD.FTZ R22, R22, 1 ;  /* 0x3f8000001616c421 */ /* 0x001fe20000010000 */
[----:B------:R-:W-:Y:S01]  /*faf0*/  UIADD3 UR29, UR6, -UR29, URZ ;  /* 0x8000001d061d7290 */ /* 0x000fe2000fffe03f */
[----:B------:R-:W-:Y:S01]  /*fb00*/  @!P5 FADD.FTZ R23, R23, 1 ;  /* 0x3f8000001717d421 */ /* 0x000fe20000010000 */
        /* <DEDUP_REMOVED lines=83> */
[----:B------:R-:W-:Y:S01]  /*10040*/  F2FP.PACK_AB R20, R68, R62 ;  /* 0x0000003e4414723e */ /* 0x000fe200000000ff */
        /* <DEDUP_REMOVED lines=14> */
[----:B------:R0:W-:Y:S02]  /*10130*/  STS.U16 [R96+0x14], R20 ;  /* 0x0000141460007388 */ /* 0x0001e40000000400 */
[----:B------:R-:W-:-:S02]  /*10140*/  FADD.FTZ R61, R60, R61 ;  /* 0x0000003d3c3d7221 */ /* 0x000fc40000010000 */
[----:B------:R-:W-:Y:S02]  /*10150*/  STS.U16 [R96+0x16], R22 ;  /* 0x0000161660007388 */ /* 0x000fe40000000400 */
[----:B------:R-:W-:Y:S02]  /*10160*/  FADD.FTZ R61, R61, R62 ;  /* 0x0000003e3d3d7221 */ /* 0x000fe40000010000 */
[----:B------:R-:W-:Y:S02]  /*10170*/  STS.U16 [R96+0x18], R28 ;  /* 0x0000181c60007388 */ /* 0x000fe40000000400 */
[----:B------:R-:W-:Y:S01]  /*10180*/  FADD.FTZ R68, R61, R68 ;  /* 0x000000443d447221 */ /* 0x000fe20000010000 */
[----:B0-----:R-:W-:Y:S01]  /*10190*/  IADD3 R20, P1, R64, -0x1e0, RZ ;  /* 0xfffffe2040147810 */ /* 0x001fe20007f3e0ff */
        /* <DEDUP_REMOVED lines=41> */
.L_x_9495:
[----:B------:R-:W-:Y:S05]  /*10430*/  BSYNC B0 ;  /* 0x0000000000007941 */ /* 0x000fea0003800000 */
.L_x_9494:
        /* <DEDUP_REMOVED lines=58> */
.L_x_9379:
        /* <DEDUP_REMOVED lines=27> */
.L_x_9498:
[----:B-1----:R-:W-:Y:S05]  /*10990*/  BSYNC B0 ;  /* 0x0000000000007941 */ /* 0x002fea0003800000 */
.L_x_9497:
        /* <DEDUP_REMOVED lines=26> */
.L_x_9500:
[----:B------:R-:W3:Y:S02]  /*10b40*/  S2R R7, SR_TID.X ;  /* 0x0000000000077919 */ /* 0x000ee40000002100 */
.L_x_9501:
[----:B-1----:R-:W-:Y:S05]  /*10b50*/  BSYNC B0 ;  /* 0x0000000000007941 */ /* 0x002fea0003800000 */
.L_x_9499:
[----:B---3--:R-:W-:-:S13]  /*10b60*/  ISETP.GE.AND P0, PT, R7, c[0x0][0x16c], PT ;  /* 0x00005b0007007a0c */ /* 0x008fda0003f06270 */
[----:B------:R-:W-:Y:S05]  /*10b70*/  @P0 EXIT ;  /* 0x000000000000094d */ /* 0x000fea0003800000 */
[----:B------:R-:W-:Y:S02]  /*10b80*/  ULDC.64 UR6, c[0x0][0x288] ;  /* 0x0000a20000067ab9 */ /* 0x000fe40000000a00 */
[----:B------:R-:W-:Y:S02]  /*10b90*/  UIMAD UR11, UR11, UR6, URZ ;  /* 0x000000060b0b72a4 */ /* 0x000fe4000f8e023f */
[----:B0-2---:R-:W-:Y:S02]  /*10ba0*/  UIMAD.WIDE.U32 UR4, UR10, UR6, URZ ;  /* 0x000000060a0472a5 */ /* 0x005fe4000f8e003f */
[----:B------:R-:W-:-:S04]  /*10bb0*/  UIMAD UR6, UR10, UR7, UR11 ;  /* 0x000000070a0672a4 */ /* 0x000fc8000f8e020b */
[----:B------:R-:W-:Y:S02]  /*10bc0*/  UIADD3 UR6, UR5, UR6, URZ ;  /* 0x0000000605067290 */ /* 0x000fe4000fffe03f */
.L_x_9502:
        /* <DEDUP_REMOVED lines=19> */
.L_x_9503:
        /* <DEDUP_REMOVED lines=16> */
.L_x_14702:


//--------------------- .text._Z25selective_scan_bwd_kernelI32Selective_Scan_bwd_kernel_traitsILi32ELi16ELb0ELb1ELb1ELb1ELb1EN3c104HalfENS1_7complexIfEEEEv12SSMParamsBwd --------------------------
	.section	.text._Z25selective_scan_bwd_kernelI32Selective_Scan_bwd_kernel_traitsILi32ELi16ELb0ELb1ELb1ELb1ELb1EN3c104HalfENS1_7complexIfEEEEv12SSMParamsBwd,"ax",@progbits
	.sectioninfo	@"SHI_REGISTERS=255"
	.align	128
        .global         _Z25selective_scan_bwd_kernelI32Selective_Scan_bwd_kernel_traitsILi32ELi16ELb0ELb1ELb1ELb1ELb1EN3c104HalfENS1_7complexIfEEEEv12SSMParamsBwd
        .type           _Z25selective_scan_bwd_kernelI32Selective_Scan_bwd_kernel_traitsILi32ELi16ELb0ELb1ELb1ELb1ELb1EN3c104HalfENS1_7complexIfEEEEv12SSMParamsBwd,@function
        .size           _Z25selective_scan_bwd_kernelI32Selective_Scan_bwd_kernel_traitsILi32ELi16ELb0ELb1ELb1ELb1ELb1EN3c104HalfENS1_7complexIfEEEEv12SSMParamsBwd,(.L_x_14703 - _Z25selective_scan_bwd_kernelI32Selective_Scan_bwd_kernel_traitsILi32ELi16ELb0ELb1ELb1ELb1ELb1EN3c104HalfENS1_7complexIfEEEEv12SSMParamsBwd)
        .other          _Z25selective_scan_bwd_kernelI32Selective_Scan_bwd_kernel_traitsILi32ELi16ELb0ELb1ELb1ELb1ELb1EN3c104HalfENS1_7complexIfEEEEv12SSMParamsBwd,@"STO_CUDA_ENTRY STV_DEFAULT"
_Z25selective_scan_bwd_kernelI32Selective_Scan_bwd_kernel_traitsILi32ELi16ELb0ELb1ELb1ELb1ELb1EN3c104HalfENS1_7complexIfEEEEv12SSMParamsBwd:
.text._Z25selective_scan_bwd_kernelI32Selective_Scan_bwd_kernel_traitsILi32ELi16ELb0ELb1ELb1ELb1ELb1EN3c104HalfENS1_7complexIfEEEEv12SSMParamsBwd:
        /* <DEDUP_REMOVED lines=185> */
.L_x_9626:
        /* <DEDUP_REMOVED lines=369> */
.L_x_9506:
[----:B------:R-:W-:Y:S05]  /*22a0*/  BSYNC B0 ;  /* 0x0000000000007941 */ /* 0x000fea0003800000 */
.L_x_9505:
        /* <DEDUP_REMOVED lines=36> */
.L_x_9508:
[----:B------:R-:W-:Y:S05]  /*24f0*/  BSYNC B0 ;  /* 0x0000000000007941 */ /* 0x000fea0003800000 */
.L_x_9507:
        /* <DEDUP_REMOVED lines=36> */
.L_x_9510:
[----:B------:R-:W-:Y:S05]  /*2740*/  BSYNC B0 ;  /* 0x0000000000007941 */ /* 0x000fea0003800000 */
.L_x_9509:
        /* <DEDUP_REMOVED lines=36> */
.L_x_9512:
[----:B------:R-:W-:Y:S05]  /*2990*/  BSYNC B0 ;  /* 0x0000000000007941 */ /* 0x000fea0003800000 */
.L_x_9511:
        /* <DEDUP_REMOVED lines=36> */
.L_x_9514:
[----:B------:R-:W-:Y:S05]  /*2be0*/  BSYNC B0 ;  /* 0x0000000000007941 */ /* 0x000fea0003800000 */
.L_x_9513:
        /* <DEDUP_REMOVED lines=36> */
.L_x_9516:
[----:B------:R-:W-:Y:S05]  /*2e30*/  BSYNC B0 ;  /* 0x0000000000007941 */ /* 0x000fea0003800000 */
.L_x_9515:
        /* <DEDUP_REMOVED lines=36> */
.L_x_9518:
[----:B------:R-:W-:Y:S05]  /*3080*/  BSYNC B0 ;  /* 0x0000000000007941 */ /* 0x000fea0003800000 */
.L_x_9517:
        /* <DEDUP_REMOVED lines=36> */
.L_x_9520:
[----:B------:R-:W-:Y:S05]  /*32d0*/  BSYNC B0 ;  /* 0x0000000000007941 */ /* 0x000fea0003800000 */
.L_x_9519:
        /* <DEDUP_REMOVED lines=36> */
.L_x_9522:
[----:B------:R-:W-:Y:S05]  /*3520*/  BSYNC B0 ;  /* 0x0000000000007941 */ /* 0x000fea0003800000 */
.L_x_9521:
        /* <DEDUP_REMOVED lines=34> */
.L_x_9524:
[----:B------:R-:W-:Y:S05]  /*3750*/  BSYNC B0 ;  /* 0x0000000000007941 */ /* 0x000fea0003800000 */
.L_x_9523:
        /* <DEDUP_REMOVED lines=33> */
.L_x_9526:
[----:B------:R-:W-:Y:S05]  /*3970*/  BSYNC B0 ;  /* 0x0000000000007941 */ /* 0x000fea0003800000 */
.L_x_9525:
        /* <DEDUP_REMOVED lines=33> */
.L_x_9528:
[----:B------:R-:W-:Y:S05]  /*3b90*/  BSYNC B0 ;  /* 0x0000000000007941 */ /* 0x000fea0003800000 */
.L_x_9527:
        /* <DEDUP_REMOVED lines=33> */
.L_x_9530:
[----:B------:R-:W-:Y:S05]  /*3db0*/  BSYNC B0 ;  /* 0x0000000000007941 */ /* 0x000fea0003800000 */
.L_x_9529:
        /* <DEDUP_REMOVED lines=33> */
.L_x_9532:
[----:B------:R-:W-:Y:S05]  /*3fd0*/  BSYNC B0 ;  /* 0x0000000000007941 */ /* 0x000fea0003800000 */
.L_x_9531:
        /* <DEDUP_REMOVED lines=33> */
.L_x_9534:
[----:B------:R-:W-:Y:S05]  /*41f0*/  BSYNC B0 ;  /* 0x0000000000007941 */ /* 0x000fea0003800000 */
.L_x_9533:
        /* <DEDUP_REMOVED lines=33> */
.L_x_9536:
[----:B------:R-:W-:Y:S05]  /*4410*/  BSYNC B0 ;  /* 0x0000000000007941 */ /* 0x000fea0003800000 */
.L_x_9535:
[----:B------:R-:W-:Y:S01]  /*4420*/  ULDC.64 UR8, c[0x0][0x1f0] ;  /* 0x00007c0000087ab9 */ /* 0x000fe20000000a00 */
[C---:B------:R-:W-:Y:S01]  /*4430*/  ISETP.GE.AND P0, PT, R116.reuse, UR28, PT ;  /* 0x0000001c74007c0c */ /* 0x040fe2000bf06270 */
        /* <DEDUP_REMOVED lines=10> */
[----:B------:R-:W-:Y:S01]  /*44e0*/  UIMAD UR30, UR13, UR30, URZ ;  /* 0x0000001e0d1e72a4 */ /* 0x000fe2000f8e023f */
[----:B-1----:R-:W-:Y:S01]  /*44f0*/  PRMT R34, RZ, 0x7610, R34 ;  /* 0x00007610ff227816 */ /* 0x002fe20000000022 */
[----:B------:R-:W-:Y:S01]  /*4500*/  UIMAD.WIDE.U32 UR34, UR12, UR8, URZ ;  /* 0x000000080c2272a5 */ /* 0x000fe2000f8e003f */
[----:B------:R-:W-:Y:S01]  /*4510*/  MOV R3, UR7 ;  /* 0x0000000700037c02 */ /* 0x000fe20008000f00 */
[----:B------:R-:W-:Y:S01]  /*4520*/  UIMAD UR41, UR12, UR31, UR30 ;  /* 0x0000001f0c2972a4 */ /* 0x000fe2000f8e021e */
[----:B------:R-:W-:Y:S01]  /*4530*/  MOV R5, UR7 ;  /* 0x0000000700057c02 */ /* 0x000fe20008000f00 */
[----:B------:R-:W-:Y:S01]  /*4540*/  ULDC.64 UR8, c[0x0][0x1f8] ;  /* 0x00007e0000087ab9 */ /* 0x000fe20000000a00 */
[----:B------:R-:W1:Y:S01]  /*4550*/  LDS.U16 R53, [R99+0x2] ;  /* 0x0000020063357984 */ /* 0x000e620000000400 */
[----:B------:R-:W-:Y:S01]  /*4560*/  @!P0 IMAD.WIDE.U32 R2, R21, c[0x0][0x1f0], R2 ;  /* 0x00007c0015028a25 */ /* 0x000fe200078e0002 */
[----:B------:R-:W-:Y:S01]  /*4570*/  UIMAD UR40, UR11, UR8, URZ ;  /* 0x000000080b2872a4 */ /* 0x000fe2000f8e023f */
[----:B------:R-:W-:Y:S01]  /*4580*/  MOV R21, UR10 ;  /* 0x0000000a00157c02 */ /* 0x000fe20008000f00 */
[----:B------:R-:W-:Y:S01]  /*4590*/  UIADD3 UR35, UR35, UR29, URZ ;  /* 0x0000001d23237290 */ /* 0x000fe2000fffe03f */
[----:B------:R-:W-:Y:S01]  /*45a0*/  @!P0 IMAD.WIDE.U32 R4, R23, c[0x0][0x200], R4 ;  /* 0x0000800017048a25 */ /* 0x000fe200078e0004 */
[----:B------:R-:W-:Y:S01]  /*45b0*/  @!P0 IADD3 R3, R3, UR29, RZ ;  /* 0x0000001d03038c10 */ /* 0x000fe2000fffe0ff */
[----:B------:R-:W-:Y:S01]  /*45c0*/  ULDC UR29, c[0x0][0x174] ;  /* 0x00005d00001d7ab9 */ /* 0x000fe20000000800 */
[----:B------:R-:W-:Y:S01]  /*45d0*/  MOV R23, UR10 ;  /* 0x0000000a00177c02 */ /* 0x000fe20008000f00 */
[----:B------:R-:W-:Y:S01]  /*45e0*/  UIMAD UR40, UR10, UR9, UR40 ;  /* 0x000000090a2872a4 */ /* 0x000fe2000f8e0228 */
[----:B------:R-:W-:Y:S01]  /*45f0*/  @!P0 IADD3 R5, R5, UR41, RZ ;  /* 0x0000002905058c10 */ /* 0x000fe2000fffe0ff */
[----:B------:R-:W-:Y:S01]  /*4600*/  ULDC.64 UR30, c[0x0][0x208] ;  /* 0x00008200001e7ab9 */ /* 0x000fe20000000a00 */
[----:B------:R-:W-:Y:S01]  /*4610*/  @!P0 IMAD.WIDE.U32 R2, R21, c[0x0][0x1f8], R2 ;  /* 0x00007e0015028a25 */ /* 0x000fe200078e0002 */
[----:B------:R-:W-:Y:S01]  /*4620*/  UIADD3 UR29, UR6, -UR29, URZ ;  /* 0x8000001d061d7290 */ /* 0x000fe2000fffe03f */
[----:B------:R-:W2:Y:S01]  /*4630*/  LDS.U16 R56, [R99+0x4] ;  /* 0x0000040063387984 */ /* 0x000ea20000000400 */
        /* <DEDUP_REMOVED lines=28> */
[----:B------:R-:W-:Y:S01]  /*4800*/  LDS.U16 R45, [R99+0xc] ;  /* 0x00000c00632d7984 */ /* 0x000fe20000000400 */
        /* <DEDUP_REMOVED lines=39> */
[----:B------:R-:W3:Y:S01]  /*4a80*/  @!P1 LDG.E.U16 R36, [R32.64+-0x380] ;  /* 0xfffc802a20249981 */ /* 0x000ee2000c1e1500 */
[----:B------:R-:W-:Y:S02]  /*4a90*/  ISETP.GE.AND P1, PT, R9, UR28, PT ;  /* 0x0000001c09007c0c */ /* 0x000fe4000bf26270 */
[----:B------:R-:W-:Y:S01]  /*4aa0*/  PRMT R61, RZ, 0x7610, R61 ;  /* 0x00007610ff3d7816 */ /* 0x000fe2000000003d */
[----:B------:R4:W5:Y:S01]  /*4ab0*/  @!P0 LDG.E.U16 R34, [R24.64] ;  /* 0x0000002a18228981 */ /* 0x000962000c1e1500 */
[----:B------:R-:W-:Y:S02]  /*4ac0*/  ISETP.GE.AND P2, PT, R6, UR28, PT ;  /* 0x0000001c06007c0c */ /* 0x000fe4000bf46270 */
[----:B------:R-:W-:Y:S01]  /*4ad0*/  PRMT R60, RZ, 0x7610, R60 ;  /* 0x00007610ff3c7816 */ /* 0x000fe2000000003c */
[----:B------:R-:W3:Y:S01]  /*4ae0*/  @!P5 LDG.E.U16 R42, [R32.64+-0x280] ;  /* 0xfffd802a202ad981 */ /* 0x000ee2000c1e1500 */
[----:B------:R-:W-:-:S02]  /*4af0*/  ISETP.GE.AND P3, PT, R18, UR28, PT ;  /* 0x0000001c12007c0c */ /* 0x000fc4000bf66270 */
[----:B------:R-:W-:Y:S01]  /*4b00*/  PRMT R65, RZ, 0x7610, R65 ;  /* 0x00007610ff417816 */ /* 0x000fe20000000041 */
[----:B------:R-:W3:Y:S01]  /*4b10*/  @!P6 LDG.E.U16 R31, [R32.64+-0x2c0] ;  /* 0xfffd402a201fe981 */ /* 0x000ee2000c1e1500 */
[----:B------:R-:W-:Y:S02]  /*4b20*/  ISETP.GE.AND P4, PT, R0, UR28, PT ;  /* 0x0000001c00007c0c */ /* 0x000fe4000bf86270 */
[----:B------:R-:W-:Y:S01]  /*4b30*/  PRMT R62, RZ, 0x7610, R62 ;  /* 0x00007610ff3e7816 */ /* 0x000fe2000000003e */
[----:B------:R-:W3:Y:S01]  /*4b40*/  @!P1 LDG.E.U16 R35, [R32.64+-0x240] ;  /* 0xfffdc02a20239981 */ /* 0x000ee2000c1e1500 */
[----:B------:R-:W-:Y:S02]  /*4b50*/  ISETP.GE.AND P1, PT, R10, UR28, PT ;  /* 0x0000001c0a007c0c */ /* 0x000fe4000bf26270 */
[----:B------:R-:W-:Y:S01]  /*4b60*/  PRMT R67, RZ, 0x7610, R67 ;  /* 0x00007610ff437816 */ /* 0x000fe20000000043 */
[----:B------:R-:W3:Y:S01]  /*4b70*/  @!P2 LDG.E.U16 R38, [R32.64+-0x300] ;  /* 0xfffd002a2026a981 */ /* 0x000ee2000c1e1500 */
[----:B------:R-:W-:Y:S01]  /*4b80*/  PRMT R27, RZ, 0x7610, R27 ;  /* 0x00007610ff1b7816 */ /* 0x000fe2000000001b */
[----:B0-----:R-:W-:Y:S01]  /*4b90*/  HADD2.F32 R51, -RZ, R51.H0_H0 ;  /* 0x20000033ff337230 */ /* 0x001fe20000004100 */
[----:B------:R-:W-:Y:S01]  /*4ba0*/  ISETP.GE.AND P5, PT, R16, UR28, PT ;  /* 0x0000001c10007c0c */ /* 0x000fe2000bfa6270 */
[----:B-1----:R-:W-:Y:S01]  /*4bb0*/  HADD2.F32 R53, -RZ, R53.H0_H0 ;  /* 0x20000035ff357230 */ /* 0x002fe20000004100 */
[----:B----4-:R-:W-:Y:S01]  /*4bc0*/  PRMT R24, RZ, 0x7610, R24 ;  /* 0x00007610ff187816 */ /* 0x010fe20000000018 */
[----:B------:R-:W4:Y:S01]  /*4bd0*/  @!P4 LDG.E.U16 R29, [R32.64+-0x340] ;  /* 0xfffcc02a201dc981 */ /* 0x000f22000c1e1500 */
[----:B------:R-:W-:Y:S01]  /*4be0*/  PRMT R25, RZ, 0x7610, R25 ;  /* 0x00007610ff197816 */ /* 0x000fe20000000019 */
[----:B--2---:R-:W-:Y:S01]  /*4bf0*/  HADD2.F32 R56, -RZ, R56.H0_H0 ;  /* 0x20000038ff387230 */ /* 0x004fe20000004100 */
        /* <DEDUP_REMOVED lines=8> */
[----:B------:R-:W4:Y:S01]  /*4c80*/  @!P1 LDG.E.U16 R39, [R32.64+-0x1c0] ;  /* 0xfffe402a20279981 */ /* 0x000f22000c1e1500 */
[----:B------:R-:W-:-:S02]  /*4c90*/  ISETP.GE.AND P1, PT, R12, UR28, PT ;  /* 0x0000001c0c007c0c */ /* 0x000fc4000bf26270 */
[----:B------:R-:W-:Y:S01]  /*4ca0*/  ISETP.GE.AND P6, PT, R17, UR28, PT ;  /* 0x0000001c11007c0c */ /* 0x000fe2000bfc6270 */
[----:B------:R-:W4:Y:S04]  /*4cb0*/  @!P2 LDG.E.U16 R25, [R32.64+-0x140] ;  /* 0xfffec02a2019a981 */ /* 0x000f28000c1e1500 */
[----:B------:R-:W4:Y:S04]  /*4cc0*/  @!P3 LDG.E.U16 R46, [R32.64+-0x100] ;  /* 0xffff002a202eb981 */ /* 0x000f28000c1e1500 */
[----:B------:R-:W4:Y:S04]  /*4cd0*/  @!P4 LDG.E.U16 R41, [R32.64+-0xc0] ;  /* 0xffff402a2029c981 */ /* 0x000f28000c1e1500 */
[----:B------:R-:W4:Y:S04]  /*4ce0*/  @!P1 LDG.E.U16 R24, [R32.64+-0x180] ;  /* 0xfffe802a20189981 */ /* 0x000f28000c1e1500 */
[----:B------:R-:W4:Y:S01]  /*4cf0*/  @!P6 LDG.E.U16 R43, [R32.64+-0x40] ;  /* 0xffffc02a202be981 */ /* 0x000f22000c1e1500 */
[----:B------:R-:W-:-:S02]  /*4d00*/  P2R R54, PR, RZ, 0x2 ;  /* 0x00000002ff367803 */ /* 0x000fc40000000000 */
[----:B------:R-:W-:Y:S01]  /*4d10*/  ISETP.GE.AND P1, PT, R18, UR28, PT ;  /* 0x0000001c12007c0c */ /* 0x000fe2000bf26270 */
[----:B-----5:R-:W-:Y:S04]  /*4d20*/  STS.U16 [R115], R34 ;  /* 0x0000002273007388 */ /* 0x020fe80000000400 */
        /* <DEDUP_REMOVED lines=74> */
[----:B------:R-:W-:-:S02]  /*51d0*/  HADD2.F32 R38, -RZ, R41.H0_H0 ;  /* 0x20000029ff267230 */ /* 0x000fc40000004100 */
[----:B------:R-:W-:Y:S02]  /*51e0*/  HADD2.F32 R41, -RZ, R43.H0_H0 ;  /* 0x2000002bff297230 */ /* 0x000fe40000004100 */
[----:B------:R-:W-:Y:S01]  /*51f0*/  HADD2.F32 R43, -RZ, R46.H0_H0 ;  /* 0x2000002eff2b7230 */ /* 0x000fe20000004100 */
[----:B------:R-:W-:-:S04]  /*5200*/  FMUL.FTZ R46, R42, -1.4426950216293334961 ;  /* 0xbfb8aa3b2a2e7820 */ /* 0x000fc80000410000 */
[----:B------:R-:W-:Y:S01]  /*5210*/  MUFU.EX2 R127, R46 ;  /* 0x0000002e007f7308 */ /* 0x000fe20000000800 */
[----:B------:R-:W-:Y:S02]  /*5220*/  FMUL.FTZ R68, R24, -1.4426950216293334961 ;  /* 0xbfb8aa3b18447820 */ /* 0x000fe40000410000 */
[----:B------:R-:W-:-:S05]  /*5230*/  FMUL.FTZ R69, R25, -1.4426950216293334961 ;  /* 0xbfb8aa3b19457820 */ /* 0x000fca0000410000 */
[----:B------:R-:W1:Y:S08]  /*5240*/  MUFU.EX2 R68, R68 ;  /* 0x0000004400447308 */ /* 0x000e700000000800 */
[----:B------:R-:W-:Y:S01]  /*5250*/  MUFU.EX2 R69, R69 ;  /* 0x0000004500457308 */ /* 0x000fe20000000800 */
[----:B0-----:R-:W-:Y:S02]  /*5260*/  FMUL.FTZ R3, R31, -1.4426950216293334961 ;  /* 0xbfb8aa3b1f037820 */ /* 0x001fe40000410000 */
[----:B------:R-:W-:Y:S01]  /*5270*/  FMUL.FTZ R2, R29, -1.4426950216293334961 ;  /* 0xbfb8aa3b1d027820 */ /* 0x000fe20000410000 */
[----:B------:R-:W-:Y:S01]  /*5280*/  HADD2.F32 R44, -RZ, R47.H0_H0 ;  /* 0x2000002fff2c7230 */ /* 0x000fe20000004100 */
[----:B-1----:R-:W-:-:S03]  /*5290*/  FADD.FTZ R47, R68, 1 ;  /* 0x3f800000442f7421 */ /* 0x002fc60000010000 */
[----:B------:R-:W0:Y:S01]  /*52a0*/  MUFU.EX2 R3, R3 ;  /* 0x0000000300037308 */ /* 0x000e220000000800 */
[----:B------:R-:W-:-:S07]  /*52b0*/  FMUL.FTZ R70, R27, -1.4426950216293334961 ;  /* 0xbfb8aa3b1b467820 */ /* 0x000fce0000410000 */
[----:B------:R-:W1:Y:S01]  /*52c0*/  MUFU.EX2 R2, R2 ;  /* 0x0000000200027308 */ /* 0x000e620000000800 */
[----:B------:R-:W-:-:S07]  /*52d0*/  FMUL.FTZ R71, R32, -1.4426950216293334961 ;  /* 0xbfb8aa3b20477820 */ /* 0x000fce0000410000 */
[----:B------:R-:W-:Y:S01]  /*52e0*/  MUFU.RCP R47, R47 ;  /* 0x0000002f002f7308 */ /* 0x000fe20000001000 */
[----:B0-----:R-:W-:-:S07]  /*52f0*/  FADD.FTZ R3, R3, 1 ;  /* 0x3f80000003037421 */ /* 0x001fce0000010000 */
[----:B------:R-:W-:Y:S01]  /*5300*/  MUFU.EX2 R70, R70 ;  /* 0x0000004600467308 */ /* 0x000fe20000000800 */
[----:B-1----:R-:W-:Y:S02]  /*5310*/  FADD.FTZ R2, R2, 1 ;  /* 0x3f80000002027421 */ /* 0x002fe40000010000 */
[----:B------:R-:W-:-:S05]  /*5320*/  FMUL.FTZ R72, R33, -1.4426950216293334961 ;  /* 0xbfb8aa3b21487820 */ /* 0x000fca0000410000 */
[----:B------:R-:W-:Y:S01]  /*5330*/  MUFU.EX2 R71, R71 ;  /* 0x0000004700477308 */ /* 0x000fe20000000800 */
[----:B------:R-:W-:-:S07]  /*5340*/  FMUL.FTZ R119, R35, -1.4426950216293334961 ;  /* 0xbfb8aa3b23777820 */ /* 0x000fce0000410000 */
[----:B------:R-:W-:Y:S01]  /*5350*/  MUFU.EX2 R72, R72 ;  /* 0x0000004800487308 */ /* 0x000fe20000000800 */
[----:B------:R-:W-:Y:S02]  /*5360*/  FMUL.FTZ R73, R34, -1.4426950216293334961 ;  /* 0xbfb8aa3b22497820 */ /* 0x000fe40000410000 */
[----:B------:R-:W-:-:S05]  /*5370*/  FMUL.FTZ R122, R36, -1.4426950216293334961 ;  /* 0xbfb8aa3b247a7820 */ /* 0x000fca0000410000 */
[----:B------:R-:W0:Y:S01]  /*5380*/  MUFU.EX2 R119, R119 ;  /* 0x0000007700777308 */ /* 0x000e220000000800 */
[----:B------:R-:W-:-:S07]  /*5390*/  FMUL.FTZ R123, R38, -1.4426950216293334961 ;  /* 0xbfb8aa3b267b7820 */ /* 0x000fce0000410000 */
[----:B------:R-:W-:Y:S01]  /*53a0*/  MUFU.EX2 R73, R73 ;  /* 0x0000004900497308 */ /* 0x000fe20000000800 */
[----:B------:R-:W-:-:S07]  /*53b0*/  HADD2.F32 R66, -RZ, R66.H0_H0 ;  /* 0x20000042ff427230 */ /* 0x000fce0000004100 */
[----:B------:R-:W-:Y:S01]  /*53c0*/  MUFU.EX2 R122, R122 ;  /* 0x0000007a007a7308 */ /* 0x000fe20000000800 */
[----:B------:R-:W-:Y:S02]  /*53d0*/  FMUL.FTZ R124, R39, -1.4426950216293334961 ;  /* 0xbfb8aa3b277c7820 */ /* 0x000fe40000410000 */
[----:B------:R-:W-:Y:S01]  /*53e0*/  FMUL.FTZ R125, R41, -1.4426950216293334961 ;  /* 0xbfb8aa3b297d7820 */ /* 0x000fe20000410000 */
[----:B------:R-:W-:Y:S01]  /*53f0*/  HADD2.F32 R64, -RZ, R64.H0_H0 ;  /* 0x20000040ff407230 */ /* 0x000fe20000004100 */
[----:B0-----:R-:W-:-:S03]  /*5400*/  FADD.FTZ R119, R119, 1 ;  /* 0x3f80000077777421 */ /* 0x001fc60000010000 */
        /* <DEDUP_REMOVED lines=19> */
[----:B------:R-:W3:Y:S01]  /*5540*/  LDS.U16 R48, [R99+0x2] ;  /* 0x0000020063307984 */ /* 0x000ee20000000400 */
[----:B0-----:R-:W-:-:S03]  /*5550*/  FADD.FTZ R50, R69, 1 ;  /* 0x3f80000045327421 */ /* 0x001fc60000010000 */
[----:B------:R-:W0:Y:S03]  /*5560*/  LDS.U16 R49, [R99+0x4] ;  /* 0x0000040063317984 */ /* 0x000e260000000400 */
[----:B------:R-:W4:Y:S01]  /*5570*/  MUFU.RCP R50, R50 ;  /* 0x0000003200327308 */ /* 0x000f220000001000 */
[----:B------:R-:W5:Y:S04]  /*5580*/  LDS.U16 R61, [R99+0x8] ;  /* 0x00000800633d7984 */ /* 0x000f680000000400 */
[----:B------:R-:W0:Y:S04]  /*5590*/  LDS.U16 R59, [R99+0x6] ;  /* 0x00000600633b7984 */ /* 0x000e280000000400 */
[----:B------:R-:W0:Y:S01]  /*55a0*/  LDS.U16 R62, [R99+0xa] ;  /* 0x00000a00633e7984 */ /* 0x000e220000000400 */
[----:B-1----:R1:W-:Y:S01]  /*55b0*/  MUFU.RCP R58, R3 ;  /* 0x00000003003a7308 */ /* 0x0023e20000001000 */
[----:B------:R-:W-:-:S07]  /*55c0*/  FADD.FTZ R52, R70, 1 ;  /* 0x3f80000046347421 */ /* 0x000fce0000010000 */
[----:B------:R4:W-:Y:S01]  /*55d0*/  MUFU.RCP R54, R2 ;  /* 0x0000000200367308 */ /* 0x0009e20000001000 */
[----:B-1----:R-:W-:Y:S01]  /*55e0*/  FADD.FTZ R3, -R47, 1 ;  /* 0x3f8000002f037421 */ /* 0x002fe20000010100 */
[----:B--2---:R-:W-:Y:S02]  /*55f0*/  HADD2.F32 R46, -RZ, R46.H0_H0 ;  /* 0x2000002eff2e7230 */ /* 0x004fe40000004100 */
[----:B---3--:R-:W-:-:S03]  /*5600*/  HADD2.F32 R48, -RZ, R48.H0_H0 ;  /* 0x20000030ff307230 */ /* 0x008fc60000004100 */
[----:B------:R-:W-:Y:S02]  /*5610*/  FMUL.FTZ R4, R51, R46 ;  /* 0x0000002e33047220 */ /* 0x000fe40000410000 */
[----:B----4-:R-:W-:Y:S02]  /*5620*/  FADD.FTZ R2, -R50, 1 ;  /* 0x3f80000032027421 */ /* 0x010fe40000010100 */
[----:B------:R-:W-:Y:S02]  /*5630*/  FMUL.FTZ R5, R53, R48 ;  /* 0x0000003035057220 */ /* 0x000fe40000410000 */
[----:B------:R-:W-:Y:S02]  /*5640*/  FMUL.FTZ R4, R47, R4 ;  /* 0x000000042f047220 */ /* 0x000fe40000410000 */
[----:B------:R-:W-:Y:S02]  /*5650*/  FFMA.FTZ R3, R24, R3, 1 ;  /* 0x3f80000018037423 */ /* 0x000fe40000010003 */
[----:B------:R-:W-:-:S02]  /*5660*/  FFMA.FTZ R68, R25, R2, 1 ;  /* 0x3f80000019447423 */ /* 0x000fc40000010002 */
[----:B------:R-:W-:Y:S01]  /*5670*/  FMUL.FTZ R65, R50, R5 ;  /* 0x0000000532417220 */ /* 0x000fe20000410000 */
[----:B------:R-:W1:Y:S01]  /*5680*/  LDS.U16 R2, [R99+0xc] ;  /* 0x00000c0063027984 */ /* 0x000e620000000400 */
[----:B------:R-:W-:-:S03]  /*5690*/  FMUL.FTZ R5, R4, R3 ;  /* 0x0000000304057220 */ /* 0x000fc60000410000 */
[----:B------:R-:W2:Y:S01]  /*56a0*/  LDS.U16 R4, [R99+0x10] ;  /* 0x0000100063047984 */ /* 0x000ea20000000400 */
[----:B------:R-:W-:Y:S01]  /*56b0*/  FADD.FTZ R55, R71, 1 ;  /* 0x3f80000047377421 */ /* 0x000fe20000010000 */
[----:B------:R-:W3:Y:S01]  /*56c0*/  MUFU.RCP R52, R52 ;  /* 0x0000003400347308 */ /* 0x000ee20000001000 */
[----:B------:R-:W-:Y:S01]  /*56d0*/  FADD.FTZ R60, R72, 1 ;  /* 0x3f800000483c7421 */ /* 0x000fe20000010000 */
[----:B0-----:R-:W-:Y:S01]  /*56e0*/  HADD2.F32 R49, -RZ, R49.H0_H0 ;  /* 0x20000031ff317230 */ /* 0x001fe20000004100 */
[----:B------:R-:W0:Y:S05]  /*56f0*/  LDS.U16 R3, [R99+0xe] ;  /* 0x00000e0063037984 */ /* 0x000e2a0000000400 */
[----:B------:R-:W4:Y:S01]  /*5700*/  MUFU.RCP R55, R55 ;  /* 0x0000003700377308 */ /* 0x000f220000001000 */
[----:B------:R-:W-:Y:S01]  /*5710*/  FMUL.FTZ R67, R56, R49 ;  /* 0x0000003138437220 */ /* 0x000fe20000410000 */
[----:B-----5:R-:W-:-:S06]  /*5720*/  HADD2.F32 R61, -RZ, R61.H0_H0 ;  /* 0x2000003dff3d7230 */ /* 0x020fcc0000004100 */
[----:B------:R-:W5:Y:S01]  /*5730*/  MUFU.RCP R60, R60 ;  /* 0x0000003c003c7308 */ /* 0x000f620000001000 */
[C---:B---3--:R-:W-:Y:S01]  /*5740*/  FADD.FTZ R70, -R52.reuse, 1 ;  /* 0x3f80000034467421 */ /* 0x048fe20000010100 */
[----:B------:R-:W-:Y:S01]  /*5750*/  HADD2.F32 R59, -RZ, R59.H0_H0 ;  /* 0x2000003bff3b7230 */ /* 0x000fe20000004100 */
[----:B------:R-:W-:Y:S02]  /*5760*/  FMUL.FTZ R67, R52, R67 ;  /* 0x0000004334437220 */ /* 0x000fe40000410000 */
[----:B------:R-:W-:Y:S01]  /*5770*/  FFMA.FTZ R70, R27, R70, 1 ;  /* 0x3f8000001b467423 */ /* 0x000fe20000010046 */
[----:B------:R-:W-:Y:S01]  /*5780*/  HADD2.F32 R63, -RZ, R63.H0_H0 ;  /* 0x2000003fff3f7230 */ /* 0x000fe20000004100 */
[----:B------:R-:W-:Y:S02]  /*5790*/  FADD.FTZ R72, -R58, 1 ;  /* 0x3f8000003a487421 */ /* 0x000fe40000010100 */
[----:B----4-:R-:W-:Y:S01]  /*57a0*/  FADD.FTZ R71, -R55, 1 ;  /* 0x3f80000037477421 */ /* 0x010fe20000010100 */
[----:B------:R-:W-:Y:S01]  /*57b0*/  HADD2.F32 R62, -RZ, R62.H0_H0 ;  /* 0x2000003eff3e7230 */ /* 0x000fe20000004100 */
[----:B------:R-:W-:Y:S01]  /*57c0*/  FMUL.FTZ R69, R66, R61 ;  /* 0x0000003d42457220 */ /* 0x000fe20000410000 */
[----:B------:R-:W3:Y:S01]  /*57d0*/  MUFU.EX2 R124, R124 ;  /* 0x0000007c007c7308 */ /* 0x000ee20000000800 */
[----:B------:R-:W-:-:S02]  /*57e0*/  FMUL.FTZ R126, R43, -1.4426950216293334961 ;  /* 0xbfb8aa3b2b7e7820 */ /* 0x000fc40000410000 */
[----:B------:R-:W-:Y:S02]  /*57f0*/  FADD.FTZ R57, R73, 1 ;  /* 0x3f80000049397421 */ /* 0x000fe40000010000 */
[----:B------:R-:W-:Y:S02]  /*5800*/  FMUL.FTZ R130, R65, R68 ;  /* 0x0000004441827220 */ /* 0x000fe40000410000 */
[----:B------:R-:W-:Y:S01]  /*5810*/  FMUL.FTZ R133, R67, R70 ;  /* 0x0000004643857220 */ /* 0x000fe20000410000 */
[----:B------:R-:W4:Y:S01]  /*5820*/  MUFU.EX2 R125, R125 ;  /* 0x0000007d007d7308 */ /* 0x000f220000000800 */
[----:B------:R-:W-:Y:S02]  /*5830*/  FFMA.FTZ R73, R32, R71, 1 ;  /* 0x3f80000020497423 */ /* 0x000fe40000010047 */
[----:B------:R-:W-:Y:S02]  /*5840*/  FADD.FTZ R70, -R54, 1 ;  /* 0x3f80000036467421 */ /* 0x000fe40000010100 */
[----:B------:R-:W-:-:S02]  /*5850*/  FMUL.FTZ R67, R64, R59 ;  /* 0x0000003b40437220 */ /* 0x000fc40000410000 */
[----:B------:R-:W-:Y:S01]  /*5860*/  FFMA.FTZ R72, R31, R72, 1 ;  /* 0x3f8000001f487423 */ /* 0x000fe20000010048 */
[----:B------:R0:W1:Y:S01]  /*5870*/  MUFU.RCP R68, R119 ;  /* 0x0000007700447308 */ /* 0x0000620000001000 */
[----:B------:R-:W-:Y:S02]  /*5880*/  FMUL.FTZ R71, R58, R69 ;  /* 0x000000453a477220 */ /* 0x000fe40000410000 */
[----:B------:R-:W-:Y:S02]  /*5890*/  FADD.FTZ R65, R122, 1 ;  /* 0x3f8000007a417421 */ /* 0x000fe40000010000 */
[----:B------:R-:W-:-:S03]  /*58a0*/  FMUL.FTZ R122, R63, R62 ;  /* 0x0000003e3f7a7220 */ /* 0x000fc60000410000 */
[----:B------:R1:W2:Y:S01]  /*58b0*/  MUFU.EX2 R129, R126 ;  /* 0x0000007e00817308 */ /* 0x0002a20000000800 */
[----:B------:R-:W-:Y:S01]  /*58c0*/  FFMA.FTZ R70, R29, R70, 1 ;  /* 0x3f8000001d467423 */ /* 0x000fe20000010046 */
[----:B0-----:R-:W-:Y:S01]  /*58d0*/  LDS.U16 R119, [R99+0x14] ;  /* 0x0000140063777984 */ /* 0x001fe20000000400 */
[----:B------:R-:W-:Y:S02]  /*58e0*/  FMUL.FTZ R67, R54, R67 ;  /* 0x0000004336437220 */ /* 0x000fe40000410000 */
[----:B------:R-:W-:Y:S02]  /*58f0*/  FMUL.FTZ R135, R71, R72 ;  /* 0x0000004847877220 */ /* 0x000fe40000410000 */
[----:B-----5:R-:W-:Y:S02]  /*5900*/  FADD.FTZ R72, -R60, 1 ;  /* 0x3f8000003c487421 */ /* 0x020fe40000010100 */
[----:B------:R-:W-:Y:S01]  /*5910*/  FMUL.FTZ R122, R55, R122 ;  /* 0x0000007a377a7220 */ /* 0x000fe20000410000 */
[----:B-1----:R-:W0:Y:S01]  /*5920*/  LDS.U16 R126, [R99+0x18] ;  /* 0x00001800637e7984 */ /* 0x002e220000000400 */
[----:B------:R-:W-:Y:S01]  /*5930*/  FMUL.FTZ R136, R67, R70 ;  /* 0x0000004643887220 */ /* 0x000fe20000410000 */
[----:B------:R-:W-:Y:S01]  /*5940*/  HADD2.F32 R70, -RZ, R45.H0_H0 ;  /* 0x2000002dff467230 */ /* 0x000fe20000004100 */
[----:B------:R-:W-:Y:S01]  /*5950*/  FFMA.FTZ R71, R33, R72, 1 ;  /* 0x3f80000021477423 */ /* 0x000fe20000010048 */
[----:B------:R-:W-:Y:S01]  /*5960*/  HADD2.F32 R45, -RZ, R2.H0_H0 ;  /* 0x20000002ff2d7230 */ /* 0x000fe20000004100 */
[----:B------:R-:W-:Y:S01]  /*5970*/  FADD.FTZ R123, R123, 1 ;  /* 0x3f8000007b7b7421 */ /* 0x000fe20000010000 */
[----:B------:R-:W-:Y:S01]  /*5980*/  HADD2.F32 R72, -RZ, R37.H0_H0 ;  /* 0x20000025ff487230 */ /* 0x000fe20000004100 */
[----:B------:R-:W-:Y:S01]  /*5990*/  FMUL.FTZ R138, R122, R73 ;  /* 0x000000497a8a7220 */ /* 0x000fe20000410000 */
[----:B--2---:R-:W-:Y:S01]  /*59a0*/  HADD2.F32 R37, -RZ, R4.H0_H0 ;  /* 0x20000004ff257230 */ /* 0x004fe20000004100 */
[----:B------:R-:W1:Y:S01]  /*59b0*/  LDS.U16 R73, [R99+0x12] ;  /* 0x0000120063497984 */ /* 0x000e620000000400 */
[----:B---3--:R-:W-:Y:S01]  /*59c0*/  FADD.FTZ R122, R124, 1 ;  /* 0x3f8000007c7a7421 */ /* 0x008fe20000010000 */
[----:B------:R2:W-:Y:S01]  /*59d0*/  MUFU.RCP R69, R123 ;  /* 0x0000007b00457308 */ /* 0x0005e20000001000 */
[----:B----4-:R-:W-:-:S02]  /*59e0*/  FADD.FTZ R124, R125, 1 ;  /* 0x3f8000007d7c7421 */ /* 0x010fc40000010000 */
[----:B------:R-:W-:Y:S02]  /*59f0*/  FMUL.FTZ R67, R70, R45 ;  /* 0x0000002d46437220 */ /* 0x000fe40000410000 */
[----:B------:R-:W-:Y:S02]  /*5a00*/  FADD.FTZ R4, -R68, 1 ;  /* 0x3f80000044047421 */ /* 0x000fe40000010100 */
[----:B------:R-:W-:Y:S01]  /*5a10*/  FMUL.FTZ R125, R72, R37 ;  /* 0x00000025487d7220 */ /* 0x000fe20000410000 */
[----:B--2---:R-:W2:Y:S01]  /*5a20*/  LDS.U16 R123, [R99+0x16] ;  /* 0x00001600637b7984 */ /* 0x004ea20000000400 */
[----:B------:R-:W-:Y:S02]  /*5a30*/  FADD.FTZ R132, R129, 1 ;  /* 0x3f80000081847421 */ /* 0x000fe40000010000 */
[----:B------:R-:W-:Y:S02]  /*5a40*/  FMUL.FTZ R2, R60, R67 ;  /* 0x000000433c027220 */ /* 0x000fe40000410000 */
[----:B------:R-:W-:-:S02]  /*5a50*/  FFMA.FTZ R129, R35, R4, 1 ;  /* 0x3f80000023817423 */ /* 0x000fc40000010004 */
[----:B------:R-:W-:Y:S02]  /*5a60*/  FMUL.FTZ R4, R68, R125 ;  /* 0x0000007d44047220 */ /* 0x000fe40000410000 */
[----:B------:R-:W-:Y:S01]  /*5a70*/  FMUL.FTZ R2, R2, R71 ;  /* 0x0000004702027220 */ /* 0x000fe20000410000 */
[----:B------:R-:W3:Y:S01]  /*5a80*/  MUFU.RCP R57, R57 ;  /* 0x0000003900397308 */ /* 0x000ee20000001000 */
[----:B------:R-:W-:Y:S01]  /*5a90*/  FADD.FTZ R71, R127, 1 ;  /* 0x3f8000007f477421 */ /* 0x000fe20000010000 */
[----:B------:R-:W4:Y:S01]  /*5aa0*/  LDS.U16 R125, [R99+0x1a] ;  /* 0x00001a00637d7984 */ /* 0x000f220000000400 */
[----:B------:R-:W-:-:S03]  /*5ab0*/  FMUL.FTZ R4, R4, R129 ;  /* 0x0000008104047220 */ /* 0x000fc60000410000 */
[----:B------:R-:W5:Y:S01]  /*5ac0*/  LDS.U16 R127, [R99+0x1c] ;  /* 0x00001c00637f7984 */ /* 0x000f620000000400 */
[----:B------:R-:W-:-:S03]  /*5ad0*/  FMUL.FTZ R128, R44, -1.4426950216293334961 ;  /* 0xbfb8aa3b2c807820 */ /* 0x000fc60000410000 */
[----:B------:R-:W2:Y:S01]  /*5ae0*/  LDS.U16 R129, [R99+0x1e] ;  /* 0x00001e0063817984 */ /* 0x000ea20000000400 */
[----:B------:R0:W1:Y:S01]  /*5af0*/  MUFU.EX2 R131, R128 ;  /* 0x0000008000837308 */ /* 0x0000620000000800 */
[----:B------:R-:W-:Y:S02]  /*5b00*/  HADD2.F32 R67, -RZ, R40.H0_H0 ;  /* 0x20000028ff437230 */ /* 0x000fe40000004100 */
[----:B------:R-:W-:-:S05]  /*5b10*/  HADD2.F32 R40, -RZ, R3.H0_H0 ;  /* 0x20000003ff287230 */ /* 0x000fca0000004100 */
[----:B------:R-:W-:Y:S01]  /*5b20*/  MUFU.RCP R122, R122 ;  /* 0x0000007a007a7308 */ /* 0x000fe20000001000 */
[----:B0-----:R-:W-:-:S07]  /*5b30*/  FMUL.FTZ R128, R67, R40 ;  /* 0x0000002843807220 */ /* 0x001fce0000410000 */
[----:B------:R-:W0:Y:S01]  /*5b40*/  MUFU.RCP R124, R124 ;  /* 0x0000007c007c7308 */ /* 0x000e220000001000 */
[C---:B---3--:R-:W-:Y:S02]  /*5b50*/  FADD.FTZ R3, -R57.reuse, 1 ;  /* 0x3f80000039037421 */ /* 0x048fe40000010100 */
[----:B------:R-:W-:-:S05]  /*5b60*/  FMUL.FTZ R128, R57, R128 ;  /* 0x0000008039807220 */ /* 0x000fca0000410000 */
[----:B------:R-:W3:Y:S01]  /*5b70*/  MUFU.RCP R65, R65 ;  /* 0x0000004100417308 */ /* 0x000ee20000001000 */
[----:B------:R-:W-:Y:S02]  /*5b80*/  FFMA.FTZ R3, R34, R3, 1 ;  /* 0x3f80000022037423 */ /* 0x000fe40000010003 */
[----:B-1----:R-:W-:Y:S01]  /*5b90*/  FADD.FTZ R131, R131, 1 ;  /* 0x3f80000083837421 */ /* 0x002fe20000010000 */
[----:B------:R-:W-:Y:S01]  /*5ba0*/  HADD2.F32 R23, -RZ, R23.H0_H0 ;  /* 0x20000017ff177230 */ /* 0x000fe20000004100 */
[----:B------:R-:W-:Y:S01]  /*5bb0*/  FMUL.FTZ R3, R128, R3 ;  /* 0x0000000380037220 */ /* 0x000fe20000410000 */
[----:B------:R-:W-:Y:S02]  /*5bc0*/  HADD2.F32 R126, -RZ, R126.H0_H0 ;  /* 0x2000007eff7e7230 */ /* 0x000fe40000004100 */
[----:B------:R1:W-:Y:S01]  /*5bd0*/  MUFU.RCP R128, R132 ;  /* 0x0000008400807308 */ /* 0x0003e20000001000 */
[----:B------:R-:W-:Y:S01]  /*5be0*/  HADD2.F32 R30, -RZ, R30.H0_H0 ;  /* 0x2000001eff1e7230 */ /* 0x000fe20000004100 */
[----:B0-----:R-:W-:Y:S01]  /*5bf0*/  FADD.FTZ R134, -R124, 1 ;  /* 0x3f8000007c867421 */ /* 0x001fe20000010100 */
[----:B------:R-:W-:-:S02]  /*5c00*/  HADD2.F32 R28, -RZ, R28.H0_H0 ;  /* 0x2000001cff1c7230 */ /* 0x000fc40000004100 */
[----:B------:R-:W-:Y:S02]  /*5c10*/  HADD2.F32 R73, -RZ, R73.H0_H0 ;  /* 0x20000049ff497230 */ /* 0x000fe40000004100 */
[----:B------:R-:W-:Y:S01]  /*5c20*/  HADD2.F32 R119, -RZ, R119.H0_H0 ;  /* 0x20000077ff777230 */ /* 0x000fe20000004100 */
[----:B-1----:R-:W-:Y:S01]  /*5c30*/  FADD.FTZ R132, -R122, 1 ;  /* 0x3f8000007a847421 */ /* 0x002fe20000010100 */
[----:B------:R-:W0:Y:S01]  /*5c40*/  MUFU.RCP R71, R71 ;  /* 0x0000004700477308 */ /* 0x000e220000001000 */
[----:B------:R-:W-:Y:S01]  /*5c50*/  FFMA.FTZ R142, R41, R134, 1 ;  /* 0x3f800000298e7423 */ /* 0x000fe20000010086 */
[----:B------:R-:W-:Y:S01]  /*5c60*/  HADD2.F32 R26, -RZ, R26.H0_H0 ;  /* 0x2000001aff1a7230 */ /* 0x000fe20000004100 */
[----:B------:R-:W-:Y:S01]  /*5c70*/  FFMA.FTZ R140, R39, R132, 1 ;  /* 0x3f800000278c7423 */ /* 0x000fe20000010084 */
[----:B--2---:R-:W-:Y:S01]  /*5c80*/  HADD2.F32 R123, -RZ, R123.H0_H0 ;  /* 0x2000007bff7b7230 */ /* 0x004fe20000004100 */
[----:B------:R-:W-:-:S03]  /*5c90*/  FMUL.FTZ R143, R23, R126 ;  /* 0x0000007e178f7220 */ /* 0x000fc60000410000 */
[----:B------:R-:W1:Y:S01]  /*5ca0*/  MUFU.RCP R131, R131 ;  /* 0x0000008300837308 */ /* 0x000e620000001000 */
[----:B---3--:R-:W-:Y:S02]  /*5cb0*/  FADD.FTZ R137, -R65, 1 ;  /* 0x3f80000041897421 */ /* 0x008fe40000010100 */
[----:B------:R-:W-:Y:S02]  /*5cc0*/  FADD.FTZ R139, -R69, 1 ;  /* 0x3f800000458b7421 */ /* 0x000fe40000010100 */
[----:B------:R-:W-:Y:S02]  /*5cd0*/  FMUL.FTZ R132, R30, R73 ;  /* 0x000000491e847220 */ /* 0x000fe40000410000 */
[----:B------:R-:W-:Y:S02]  /*5ce0*/  FMUL.FTZ R134, R28, R119 ;  /* 0x000000771c867220 */ /* 0x000fe40000410000 */
[----:B------:R-:W-:Y:S02]  /*5cf0*/  FMUL.FTZ R143, R124, R143 ;  /* 0x0000008f7c8f7220 */ /* 0x000fe40000410000 */
[----:B------:R-:W-:-:S02]  /*5d00*/  FFMA.FTZ R137, R36, R137, 1 ;  /* 0x3f80000024897423 */ /* 0x000fc40000010089 */
[----:B------:R-:W-:Y:S02]  /*5d10*/  FFMA.FTZ R139, R38, R139, 1 ;  /* 0x3f800000268b7423 */ /* 0x000fe4000001008b */
[----:B------:R-:W-:Y:S02]  /*5d20*/  FMUL.FTZ R132, R65, R132 ;  /* 0x0000008441847220 */ /* 0x000fe40000410000 */
        /* <DEDUP_REMOVED lines=11> */
[----:B----4-:R-:W-:Y:S02]  /*5de0*/  HADD2.F32 R125, -RZ, R125.H0_H0 ;  /* 0x2000007dff7d7230 */ /* 0x010fe40000004100 */
[----:B-----5:R-:W-:Y:S02]  /*5df0*/  HADD2.F32 R127, -RZ, R127.H0_H0 ;  /* 0x2000007fff7f7230 */ /* 0x020fe40000004100 */
[----:B------:R-:W-:Y:S01]  /*5e00*/  HADD2.F32 R129, -RZ, R129.H0_H0 ;  /* 0x20000081ff817230 */ /* 0x000fe20000004100 */
[----:B------:R-:W-:Y:S02]  /*5e10*/  FMUL.FTZ R140, R141, R140 ;  /* 0x0000008c8d8c7220 */ /* 0x000fe40000410000 */
[----:B0-----:R-:W-:Y:S02]  /*5e20*/  FADD.FTZ R5, -R71, 1 ;  /* 0x3f80000047057421 */ /* 0x001fe40000010100 */
[----:B------:R-:W-:Y:S02]  /*5e30*/  FADD.FTZ R22, -R128, 1 ;  /* 0x3f80000080167421 */ /* 0x000fe40000010100 */
[----:B-1----:R-:W-:-:S02]  /*5e40*/  FADD.FTZ R141, -R131, 1 ;  /* 0x3f800000838d7421 */ /* 0x002fc40000010100 */
        /* <DEDUP_REMOVED lines=23> */
[----:B------:R0:W-:Y:S01]  /*5fc0*/  STS.U16 [R99+0x2], R20 ;  /* 0x0000021463007388 */ /* 0x0001e20000000400 */
[----:B------:R-:W-:Y:S02]  /*5fd0*/  PRMT R3, R2, 0x7632, R3 ;  /* 0x0000763202037816 */ /* 0x000fe40000000003 */
[C---:B------:R-:W-:Y:S01]  /*5fe0*/  PRMT R138, R21.reuse, 0x7610, R138 ;  /* 0x00007610158a7816 */ /* 0x040fe2000000008a */
        /* <DEDUP_REMOVED lines=62> */
.L_x_9538:
[----:B-1----:R-:W-:Y:S05]  /*63d0*/  BSYNC B0 ;  /* 0x0000000000007941 */ /* 0x002fea0003800000 */
.L_x_9537:
        /* <DEDUP_REMOVED lines=109> */
[----:B------:R-:W-:Y:S01]  /*6ab0*/  UIMAD.WIDE.U32 UR32, UR12, UR8, URZ ;  /* 0x000000080c2072a5 */ /* 0x000fe2000f8e003f */
[----:B------:R2:W-:Y:S01]  /*6ac0*/  STS.U16 [R99+0x6], R28 ;  /* 0x0000061c63007388 */ /* 0x0005e20000000400 */
[----:B------:R-:W-:Y:S01]  /*6ad0*/  UIMAD UR31, UR12, UR9, UR7 ;  /* 0x000000090c1f72a4 */ /* 0x000fe2000f8e0207 */
[----:B------:R-:W-:Y:S01]  /*6ae0*/  F2FP.PACK_AB R43, R44, R43 ;  /* 0x0000002b2c2b723e */ /* 0x000fe200000000ff */
[----:B------:R-:W-:Y:S01]  /*6af0*/  BSSY B0, `(.L_x_9540) ;  /* 0x000003b000007945 */ /* 0x000fe20003800000 */
[----:B0-----:R-:W-:Y:S01]  /*6b00*/  PRMT R26, R35, 0x7632, R26 ;  /* 0x00007632231a7816 */ /* 0x001fe2000000001a */
[----:B------:R0:W-:Y:S01]  /*6b10*/  STS.U16 [R99+0xa], R30 ;  /* 0x00000a1e63007388 */ /* 0x0001e20000000400 */
[----:B-1----:R-:W-:Y:S01]  /*6b20*/  PRMT R23, R34, 0x7632, R23 ;  /* 0x0000763222177816 */ /* 0x002fe20000000017 */
[----:B------:R-:W-:Y:S01]  /*6b30*/  UIADD3 UR7, UR33, UR31, URZ ;  /* 0x0000001f21077290 */ /* 0x000fe2000fffe03f */
[----:B------:R-:W-:Y:S01]  /*6b40*/  PRMT R36, R41, 0x7632, R36 ;  /* 0x0000763229247816 */ /* 0x000fe20000000024 */
[----:B------:R1:W-:Y:S01]  /*6b50*/  STS.U16 [R99+0xc], R34 ;  /* 0x00000c2263007388 */ /* 0x0003e20000000400 */
[----:B--2---:R-:W-:-:S02]  /*6b60*/  PRMT R28, R38, 0x7632, R28 ;  /* 0x00007632261c7816 */ /* 0x004fc4000000001c */
[----:B------:R-:W-:Y:S01]  /*6b70*/  PRMT R37, R43, 0x7632, R37 ;  /* 0x000076322b257816 */ /* 0x000fe20000000025 */
[----:B------:R2:W-:Y:S01]  /*6b80*/  STS.U16 [R99+0x12], R26 ;  /* 0x0000121a63007388 */ /* 0x0005e20000000400 */
[----:B0-----:R-:W-:-:S03]  /*6b90*/  PRMT R30, R41, 0x7610, R30 ;  /* 0x00007610291e7816 */ /* 0x001fc6000000001e */
[----:B------:R-:W-:Y:S01]  /*6ba0*/  STS.U16 [R99+0x4], R49 ;  /* 0x0000043163007388 */ /* 0x000fe20000000400 */
[----:B-1----:R-:W-:-:S03]  /*6bb0*/  PRMT R34, R43, 0x7610, R34 ;  /* 0x000076102b227816 */ /* 0x002fc60000000022 */
[----:B------:R-:W-:Y:S01]  /*6bc0*/  STS.U16 [R99+0x8], R55 ;  /* 0x0000083763007388 */ /* 0x000fe20000000400 */
[----:B--2---:R-:W-:-:S03]  /*6bd0*/  MOV R26, UR28 ;  /* 0x0000001c001a7c02 */ /* 0x004fc60008000f00 */
        /* <DEDUP_REMOVED lines=44> */
.L_x_9541:
[----:B------:R-:W-:Y:S05]  /*6ea0*/  BSYNC B0 ;  /* 0x0000000000007941 */ /* 0x000fea0003800000 */
.L_x_9540:
        /* <DEDUP_REMOVED lines=43> */
.L_x_9539:
[----:B------:R-:W2:Y:S01]  /*7160*/  LDL.LU R7, [R1+0x2c] ;  /* 0x00002c0001077983 */ /* 0x000ea20000300800 */
[----:B------:R-:W-:Y:S01]  /*7170*/  HADD2.F32 R0, -RZ, R158.H0_H0 ;  /* 0x2000009eff007230 */ /* 0x000fe20000004100 */
[----:B------:R-:W-:Y:S01]  /*7180*/  MOV R9, c[0x0][0x16c] ;  /* 0x00005b0000097a02 */ /* 0x000fe20000000f00 */
[----:B------:R-:W-:Y:S01]  /*7190*/  HADD2.F32 R6, -RZ, R156.H0_H0 ;  /* 0x2000009cff067230 */ /* 0x000fe20000004100 */
[----:B------:R-:W-:Y:S01]  /*71a0*/  FMUL.FTZ R73, R33, UR4 ;  /* 0x0000000421497c20 */ /* 0x000fe20008410000 */
[----:B------:R-:W-:Y:S01]  /*71b0*/  HADD2.F32 R8, -RZ, R152.H0_H0 ;  /* 0x20000098ff087230 */ /* 0x000fe20000004100 */
        /* <DEDUP_REMOVED lines=87> */
.L_x_9621:
[----:B------:R-:W-:Y:S01]  /*7730*/  ULDC.64 UR32, c[0x0][0x180] ;  /* 0x0000600000207ab9 */ /* 0x000fe20000000a00 */
[----:B------:R-:W2:Y:S01]  /*7740*/  LDL R187, [R1+0x18] ;  /* 0x0000180001bb7983 */ /* 0x000ea20000100800 */
[----:B------:R-:W-:Y:S02]  /*7750*/  UIMAD UR28, UR11, UR32, URZ ;  /* 0x000000200b1c72a4 */ /* 0x000fe4000f8e023f */
[----:B------:R-:W-:Y:S01]  /*7760*/  UIMAD.WIDE.U32 UR34, UR10, UR32, URZ ;  /* 0x000000200a2272a5 */ /* 0x000fe2000f8e003f */
[----:B---3--:R-:W3:Y:S01]  /*7770*/  LDL R186, [R1+0x14] ;  /* 0x0000140001ba7983 */ /* 0x008ee20000100800 */
[----:B------:R-:W-:Y:S01]  /*7780*/  UIMAD UR28, UR10, UR33, UR28 ;  /* 0x000000210a1c72a4 */ /* 0x000fe2000f8e021c */
[----:B------:R-:W-:Y:S01]  /*7790*/  LOP3.LUT R251, R118, 0x1f, RZ, 0xc0, !PT ;  /* 0x0000001f76fb7812 */ /* 0x000fe200078ec0ff */
[----:B------:R-:W-:Y:S02]  /*77a0*/  USHF.R.S32.HI UR40, URZ, 0x1f, UR7 ;  /* 0x0000001f3f287899 */ /* 0x000fe40008011407 */
[----:B------:R-:W-:-:S02]  /*77b0*/  ULDC.64 UR32, c[0x0][0x188] ;  /* 0x0000620000207ab9 */ /* 0x000fc40000000a00 */
[----:B------:R-:W-:Y:S02]  /*77c0*/  UIADD3 UR35, UR35, UR28, URZ ;  /* 0x0000001c23237290 */ /* 0x000fe4000fffe03f */
[----:B------:R-:W-:Y:S02]  /*77d0*/  UIMAD UR28, UR40, UR32, URZ ;  /* 0x00000020281c72a4 */ /* 0x000fe4000f8e023f */
[----:B------:R-:W-:Y:S02]  /*77e0*/  UIMAD.WIDE.U32 UR34, UR7, UR32, UR34 ;  /* 0x00000020072272a5 */ /* 0x000fe4000f8e0022 */
[----:B------:R-:W-:-:S03]  /*77f0*/  UIMAD UR28, UR7, UR33, UR28 ;  /* 0x00000021071c72a4 */ /* 0x000fc6000f8e021c */
[----:B------:R-:W-:Y:S01]  /*7800*/  ULDC.64 UR32, c[0x0][0x220] ;  /* 0x0000880000207ab9 */ /* 0x000fe20000000a00 */
[----:B0-----:R-:W-:Y:S01]  /*7810*/  LOP3.LUT R0, R118, 0x7ffffe0, RZ, 0xc0, !PT ;  /* 0x07ffffe076007812 */ /* 0x001fe200078ec0ff */
[----:B------:R-:W-:Y:S02]  /*7820*/  UIADD3 UR28, UR35, UR28, URZ ;  /* 0x0000001c231c7290 */ /* 0x000fe4000fffe03f */
[----:B------:R-:W-:Y:S01]  /*7830*/  ULEA UR32, UP0, UR34, UR32, 0x3 ;  /* 0x0000002022207291 */ /* 0x000fe2000f80183f */
[----:B------:R-:W-:-:S03]  /*7840*/  SHF.L.U32 R0, R0, 0x5, RZ ;  /* 0x0000000500007819 */ /* 0x000fc600000006ff */
[----:B------:R-:W-:Y:S01]  /*7850*/  ULEA.HI.X UR33, UR34, UR33, UR28, 0x3, UP0 ;  /* 0x0000002122217291 */ /* 0x000fe200080f1c1c */
[----:B------:R-:W-:Y:S02]  /*7860*/  LOP3.LUT R2, R0, 0xffffffe0, R251, 0xe2, !PT ;  /* 0xffffffe000027812 */ /* 0x000fe400078ee2fb */
[----:B------:R-:W-:Y:S01]  /*7870*/  ULDC UR28, c[0x0][0x168] ;  /* 0x00005a00001c7ab9 */ /* 0x000fe20000000800 */
[----:B------:R-:W-:Y:S01]  /*7880*/  MOV R4, UR32 ;  /* 0x0000002000047c02 */ /* 0x000fe20008000f00 */
[----:B------:R-:W-:Y:S01]  /*7890*/  UIADD3 UR28, -UR27, UR28, URZ ;  /* 0x0000001c1b1c7290 */ /* 0x000fe2000fffe13f */
[----:B------:R-:W-:Y:S01]  /*78a0*/  MOV R5, UR33 ;  /* 0x0000002100057c02 */ /* 0x000fe20008000f00 */
[----:B------:R-:W-:Y:S01]  /*78b0*/  ULDC.64 UR32, c[0x0][0x1a0] ;  /* 0x0000680000207ab9 */ /* 0x000fe20000000a00 */
[--C-:B------:R-:W-:Y:S01]  /*78c0*/  SHF.R.S32.HI R3, RZ, 0x1f, R2.reuse ;  /* 0x0000001fff037819 */ /* 0x100fe20000011402 */
[----:B------:R-:W-:Y:S01]  /*78d0*/  UIMAD UR32, UR40, UR32, URZ ;  /* 0x00000020282072a4 */ /* 0x000fe2000f8e023f */
[----:B------:R-:W-:Y:S01]  /*78e0*/  MOV R9, UR7 ;  /* 0x0000000700097c02 */ /* 0x000fe20008000f00 */
[----:B------:R-:W-:Y:S01]  /*78f0*/  USHF.L.U32 UR41, UR28, 0x1, URZ ;  /* 0x000000011c297899 */ /* 0x000fe2000800063f */
[----:B------:R-:W-:Y:S01]  /*7900*/  LOP3.LUT R157, R2, 0x20, RZ, 0xfc, !PT ;  /* 0x00000020029d7812 */ /* 0x000fe200078efcff */
[----:B------:R-:W-:Y:S01]  /*7910*/  UIMAD UR32, UR7, UR33, UR32 ;  /* 0x00000021072072a4 */ /* 0x000fe2000f8e0220 */
[----:B----4-:R-:W4:Y:S01]  /*7920*/  LDG.E.64 R4, [R4.64] ;  /* 0x0000002a04047981 */ /* 0x010f22000c1e1b00 */
[----:B------:R-:W-:Y:S01]  /*7930*/  IMAD.WIDE.U32 R8, R9, c[0x0][0x1a0], R2 ;  /* 0x0000680009087a25 */ /* 0x000fe200078e0002 */
[----:B------:R-:W-:-:S02]  /*7940*/  PRMT R66, RZ, 0x7610, R66 ;  /* 0x00007610ff427816 */ /* 0x000fc40000000042 */
[----:B------:R-:W-:Y:S02]  /*7950*/  ISETP.GE.AND P1, PT, R2, UR41, PT ;  /* 0x0000002902007c0c */ /* 0x000fe4000bf26270 */
[----:B------:R-:W-:Y:S02]  /*7960*/  ISETP.GE.AND P2, PT, R157, UR41, PT ;  /* 0x000000299d007c0c */ /* 0x000fe4000bf46270 */
[----:B------:R-:W-:Y:S01]  /*7970*/  IADD3 R7, R9, UR32, RZ ;  /* 0x0000002009077c10 */ /* 0x000fe2000fffe0ff */
[----:B------:R-:W-:Y:S01]  /*7980*/  ULDC.64 UR32, c[0x0][0x1c0] ;  /* 0x0000700000207ab9 */ /* 0x000fe20000000a00 */
[C---:B------:R-:W-:Y:S02]  /*7990*/  LEA R6, P0, R8.reuse, UR22, 0x1 ;  /* 0x0000001608067c11 */ /* 0x040fe4000f8008ff */
[----:B------:R-:W-:Y:S02]  /*79a0*/  PRMT R71, RZ, 0x7610, R71 ;  /* 0x00007610ff477816 */ /* 0x000fe40000000047 */
[----:B------:R-:W-:-:S02]  /*79b0*/  LEA.HI.X R7, R8, UR23, R7, 0x1, P0 ;  /* 0x0000001708077c11 */ /* 0x000fc400080f0c07 */
[C---:B------:R-:W-:Y:S02]  /*79c0*/  LOP3.LUT R181, R2.reuse, 0xa0, RZ, 0xfc, !PT ;  /* 0x000000a002b57812 */ /* 0x040fe400078efcff */
[C---:B------:R-:W-:Y:S01]  /*79d0*/  LOP3.LUT R180, R2.reuse, 0xc0, RZ, 0xfc, !PT ;  /* 0x000000c002b47812 */ /* 0x040fe200078efcff */
[----:B------:R0:W5:Y:S01]  /*79e0*/  @!P1 LDG.E.U16 R66, [R6.64] ;  /* 0x0000002a06429981 */ /* 0x000162000c1e1500 */
[C---:B------:R-:W-:Y:S02]  /*79f0*/  LOP3.LUT R179, R2.reuse, 0xe0, RZ, 0xfc, !PT ;  /* 0x000000e002b37812 */ /* 0x040fe400078efcff */
[----:B------:R-:W-:Y:S01]  /*7a00*/  LOP3.LUT R158, R2, 0x40, RZ, 0xfc, !PT ;  /* 0x00000040029e7812 */ /* 0x000fe200078efcff */
[----:B------:R0:W2:Y:S01]  /*7a10*/  @!P2 LDG.E.U16 R71, [R6.64+0x40] ;  /* 0x0000402a0647a981 */ /* 0x0000a2000c1e1500 */
        /* <DEDUP_REMOVED lines=20> */
[C---:B------:R-:W-:Y:S02]  /*7b60*/  LOP3.LUT R160, R2.reuse, 0x60, RZ, 0xfc, !PT ;  /* 0x0000006002a07812 */ /* 0x040fe400078efcff */
[----:B------:R-:W-:Y:S02]  /*7b70*/  LOP3.LUT R174, R2, 0x80, RZ, 0xfc, !PT ;  /* 0x0000008002ae7812 */ /* 0x000fe400078efcff */
[----:B------:R-:W-:Y:S02]  /*7b80*/  PRMT R161, RZ, 0x7610, R161 ;  /* 0x00007610ffa17816 */ /* 0x000fe400000000a1 */
[----:B------:R-:W-:Y:S02]  /*7b90*/  PRMT R140, RZ, 0x7610, R140 ;  /* 0x00007610ff8c7816 */ /* 0x000fe4000000008c */
[----:B------:R-:W-:-:S02]  /*7ba0*/  ISETP.GE.AND P4, PT, R160, UR41, PT ;  /* 0x00000029a0007c0c */ /* 0x000fc4000bf86270 */
[----:B------:R-:W-:Y:S01]  /*7bb0*/  ISETP.GE.AND P5, PT, R174, UR41, PT ;  /* 0x00000029ae007c0c */ /* 0x000fe2000bfa6270 */
[----:B------:R0:W3:Y:S01]  /*7bc0*/  @!P0 LDG.E.U16 R161, [R6.64+0x2c0] ;  /* 0x0002c02a06a18981 */ /* 0x0000e2000c1e1500 */
[----:B------:R-:W-:Y:S02]  /*7bd0*/  PRMT R163, RZ, 0x7610, R163 ;  /* 0x00007610ffa37816 */ /* 0x000fe400000000a3 */
[----:B------:R-:W-:Y:S01]  /*7be0*/  PRMT R136, RZ, 0x7610, R136 ;  /* 0x00007610ff887816 */ /* 0x000fe20000000088 */
[----:B------:R0:W3:Y:S01]  /*7bf0*/  @!P1 LDG.E.U16 R140, [R6.64+0x300] ;  /* 0x0003002a068c9981 */ /* 0x0000e2000c1e1500 */
[C---:B------:R-:W-:Y:S02]  /*7c00*/  LOP3.LUT R68, R2.reuse, 0x1e0, RZ, 0xfc, !PT ;  /* 0x000001e002447812 */ /* 0x040fe400078efcff */
[C---:B------:R-:W-:Y:S01]  /*7c10*/  LOP3.LUT R67, R2.reuse, 0x200, RZ, 0xfc, !PT ;  /* 0x0000020002437812 */ /* 0x040fe200078efcff */
        /* <DEDUP_REMOVED lines=10> */
[----:B------:R-:W-:-:S02]  /*7cc0*/  ISETP.GE.AND P3, PT, R69, UR41, PT ;  /* 0x0000002945007c0c */ /* 0x000fc4000bf66270 */
[C---:B------:R-:W-:Y:S01]  /*7cd0*/  LOP3.LUT R170, R2.reuse, 0x120, RZ, 0xfc, !PT ;  /* 0x0000012002aa7812 */ /* 0x040fe200078efcff */
[----:B------:R0:W3:Y:S01]  /*7ce0*/  @!P5 LDG.E.U16 R122, [R6.64+0x100] ;  /* 0x0001002a067ad981 */ /* 0x0000e2000c1e1500 */
[----:B------:R-:W-:Y:S02]  /*7cf0*/  LOP3.LUT R168, R2, 0x140, RZ, 0xfc, !PT ;  /* 0x0000014002a87812 */ /* 0x000fe400078efcff */
[----:B------:R-:W-:Y:S02]  /*7d00*/  PRMT R165, RZ, 0x7610, R165 ;  /* 0x00007610ffa57816 */ /* 0x000fe400000000a5 */
[----:B------:R-:W-:Y:S02]  /*7d10*/  ISETP.GE.AND P4, PT, R170, UR41, PT ;  /* 0x00000029aa007c0c */ /* 0x000fe4000bf86270 */
[----:B------:R-:W-:Y:S02]  /*7d20*/  PRMT R167, RZ, 0x7610, R167 ;  /* 0x00007610ffa77816 */ /* 0x000fe400000000a7 */
[----:B------:R-:W-:Y:S01]  /*7d30*/  ISETP.GE.AND P5, PT, R168, UR41, PT ;  /* 0x00000029a8007c0c */ /* 0x000fe2000bfa6270 */
[----:B------:R0:W3:Y:S01]  /*7d40*/  @!P0 LDG.E.U16 R165, [R6.64+0x3c0] ;  /* 0x0003c02a06a58981 */ /* 0x0000e2000c1e1500 */
[----:B------:R-:W-:-:S02]  /*7d50*/  PRMT R146, RZ, 0x7610, R146 ;  /* 0x00007610ff927816 */ /* 0x000fc40000000092 */
[----:B------:R-:W-:Y:S01]  /*7d60*/  PRMT R144, RZ, 0x7610, R144 ;  /* 0x00007610ff907816 */ /* 0x000fe20000000090 */
[----:B------:R0:W3:Y:S01]  /*7d70*/  @!P1 LDG.E.U16 R167, [R6.64+0x400] ;  /* 0x0004002a06a79981 */ /* 0x0000e2000c1e1500 */
[C---:B------:R-:W-:Y:S02]  /*7d80*/  LOP3.LUT R17, R2.reuse, 0x260, RZ, 0xfc, !PT ;  /* 0x0000026002117812 */ /* 0x040fe400078efcff */
[C---:B------:R-:W-:Y:S01]  /*7d90*/  LOP3.LUT R16, R2.reuse, 0x280, RZ, 0xfc, !PT ;  /* 0x0000028002107812 */ /* 0x040fe200078efcff */
[----:B------:R0:W3:Y:S01]  /*7da0*/  @!P2 LDG.E.U16 R146, [R6.64+0x440] ;  /* 0x0004402a0692a981 */ /* 0x0000e2000c1e1500 */
[C---:B------:R-:W-:Y:S02]  /*7db0*/  LOP3.LUT R15, R2.reuse, 0x2a0, RZ, 0xfc, !PT ;  /* 0x000002a0020f7812 */ /* 0x040fe400078efcff */
[----:B------:R-:W-:Y:S01]  /*7dc0*/  LOP3.LUT R14, R2, 0x2c0, RZ, 0xfc, !PT ;  /* 0x000002c0020e7812 */ /* 0x000fe200078efcff */
[----:B------:R0:W3:Y:S01]  /*7dd0*/  @!P3 LDG.E.U16 R144, [R6.64+0x380] ;  /* 0x0003802a0690b981 */ /* 0x0000e2000c1e1500 */
[----:B------:R-:W-:-:S02]  /*7de0*/  ISETP.GE.AND P0, PT, R17, UR41, PT ;  /* 0x0000002911007c0c */ /* 0x000fc4000bf06270 */
[----:B-1----:R-:W-:Y:S02]  /*7df0*/  PRMT R153, RZ, 0x7610, R153 ;  /* 0x00007610ff997816 */ /* 0x002fe40000000099 */
[----:B------:R-:W-:Y:S02]  /*7e00*/  ISETP.GE.AND P1, PT, R16, UR41, PT ;  /* 0x0000002910007c0c */ /* 0x000fe4000bf26270 */
[----:B------:R-:W-:Y:S02]  /*7e10*/  PRMT R138, RZ, 0x7610, R138 ;  /* 0x00007610ff8a7816 */ /* 0x000fe4000000008a */
[----:B------:R-:W-:Y:S01]  /*7e20*/  ISETP.GE.AND P2, PT, R15, UR41, PT ;  /* 0x000000290f007c0c */ /* 0x000fe2000bf46270 */
[----:B------:R0:W3:Y:S01]  /*7e30*/  @!P4 LDG.E.U16 R153, [R6.64+0x240] ;  /* 0x0002402a0699c981 */ /* 0x0000e2000c1e1500 */
[----:B------:R-:W-:Y:S02]  /*7e40*/  ISETP.GE.AND P3, PT, R14, UR41, PT ;  /* 0x000000290e007c0c */ /* 0x000fe4000bf66270 */
[----:B------:R-:W-:Y:S01]  /*7e50*/  LOP3.LUT R64, R2, 0x240, RZ, 0xfc, !PT ;  /* 0x0000024002407812 */ /* 0x000fe200078efcff */
[----:B------:R0:W3:Y:S01]  /*7e60*/  @!P5 LDG.E.U16 R138, [R6.64+0x280] ;  /* 0x0002802a068ad981 */ /* 0x0000e2000c1e1500 */
[----:B------:R-:W-:-:S02]  /*7e70*/  PRMT R150, RZ, 0x7610, R150 ;  /* 0x00007610ff967816 */ /* 0x000fc40000000096 */
[----:B------:R-:W-:Y:S02]  /*7e80*/  PRMT R162, RZ, 0x7610, R162 ;  /* 0x00007610ffa27816 */ /* 0x000fe400000000a2 */
[----:B------:R-:W-:Y:S02]  /*7e90*/  ISETP.GE.AND P4, PT, R64, UR41, PT ;  /* 0x0000002940007c0c */ /* 0x000fe4000bf86270 */
        /* <DEDUP_REMOVED lines=8> */
[----:B------:R-:W-:Y:S02]  /*7f20*/  LOP3.LUT R9, R2, 0x360, RZ, 0xfc, !PT ;  /* 0x0000036002097812 */ /* 0x000fe400078efcff */
[----:B------:R-:W-:Y:S01]  /*7f30*/  ISETP.GE.AND P0, PT, R12, UR41, PT ;  /* 0x000000290c007c0c */ /* 0x000fe2000bf06270 */
[----:B------:R0:W3:Y:S01]  /*7f40*/  @!P3 LDG.E.U16 R173, [R6.64+0x580] ;  /* 0x0005802a06adb981 */ /* 0x0000e2000c1e1500 */
[----:B------:R-:W-:Y:S02]  /*7f50*/  ISETP.GE.AND P1, PT, R11, UR41, PT ;  /* 0x000000290b007c0c */ /* 0x000fe4000bf26270 */
[----:B------:R-:W-:Y:S02]  /*7f60*/  PRMT R169, RZ, 0x7610, R169 ;  /* 0x00007610ffa97816 */ /* 0x000fe400000000a9 */
[----:B------:R-:W-:-:S02]  /*7f70*/  ISETP.GE.AND P2, PT, R10, UR41, PT ;  /* 0x000000290a007c0c */ /* 0x000fc4000bf46270 */
[----:B------:R-:W-:Y:S02]  /*7f80*/  ISETP.GE.AND P3, PT, R9, UR41, PT ;  /* 0x0000002909007c0c */ /* 0x000fe4000bf66270 */
[----:B------:R-:W-:Y:S01]  /*7f90*/  SHF.L.U32 R8, R118, 0x5, RZ ;  /* 0x0000000576087819 */ /* 0x000fe200000006ff */
[----:B------:R0:W3:Y:S01]  /*7fa0*/  @!P4 LDG.E.U16 R169, [R6.64+0x480] ;  /* 0x0004802a06a9c981 */ /* 0x0000e2000c1e1500 */
[----:B------:R-:W-:Y:S02]  /*7fb0*/  LOP3.LUT R13, R2, 0x2e0, RZ, 0xfc, !PT ;  /* 0x000002e0020d7812 */ /* 0x000fe400078efcff */
[----:B------:R-:W-:Y:S02]  /*7fc0*/  PRMT R143, RZ, 0x7610, R143 ;  /* 0x00007610ff8f7816 */ /* 0x000fe4000000008f */
[----:B------:R-:W-:Y:S02]  /*7fd0*/  LOP3.LUT R8, R8, 0xffffffe0, R251, 0xe2, !PT ;  /* 0xffffffe008087812 */ /* 0x000fe400078ee2fb */
[----:B------:R-:W-:-:S02]  /*7fe0*/  PRMT R139, RZ, 0x7610, R139 ;  /* 0x00007610ff8b7816 */ /* 0x000fc4000000008b */
[----:B------:R-:W-:Y:S01]  /*7ff0*/  ISETP.GE.AND P4, PT, R13, UR41, PT ;  /* 0x000000290d007c0c */ /* 0x000fe2000bf86270 */
[----:B------:R0:W3:Y:S01]  /*8000*/  @!P0 LDG.E.U16 R143, [R6.64+0x600] ;  /* 0x0006002a068f8981 */ /* 0x0000e2000c1e1500 */
[----:B------:R-:W-:Y:S02]  /*8010*/  PRMT R135, RZ, 0x7610, R135 ;  /* 0x00007610ff877816 */ /* 0x000fe40000000087 */
[----:B------:R-:W-:Y:S01]  /*8020*/  PRMT R137, RZ, 0x7610, R137 ;  /* 0x00007610ff897816 */ /* 0x000fe20000000089 */
[----:B------:R0:W3:Y:S01]  /*8030*/  @!P1 LDG.E.U16 R139, [R6.64+0x640] ;  /* 0x0006402a068b9981 */ /* 0x0000e2000c1e1500 */
[C---:B------:R-:W-:Y:S02]  /*8040*/  LOP3.LUT R164, R2.reuse, 0x380, RZ, 0xfc, !PT ;  /* 0x0000038002a47812 */ /* 0x040fe400078efcff */
[----:B------:R-:W-:Y:S01]  /*8050*/  LOP3.LUT R0, R2, 0x3a0, RZ, 0xfc, !PT ;  /* 0x000003a002007812 */ /* 0x000fe200078efcff */
[----:B------:R0:W3:Y:S01]  /*8060*/  @!P2 LDG.E.U16 R135, [R6.64+0x680] ;  /* 0x0006802a0687a981 */ /* 0x0000e2000c1e1500 */
[----:B------:R-:W-:-:S02]  /*8070*/  LOP3.LUT R152, R8, 0x3e0, RZ, 0xfc, !PT ;  /* 0x000003e008987812 */ /* 0x000fc400078efcff */
[----:B------:R-:W-:Y:S01]  /*8080*/  LOP3.LUT R8, R2, 0x3c0, RZ, 0xfc, !PT ;  /* 0x000003c002087812 */ /* 0x000fe200078efcff */
[----:B------:R0:W3:Y:S01]  /*8090*/  @!P3 LDG.E.U16 R137, [R6.64+0x6c0] ;  /* 0x0006c02a0689b981 */ /* 0x0000e2000c1e1500 */
[----:B------:R-:W-:Y:S02]  /*80a0*/  ISETP.GE.AND P0, PT, R164, UR41, PT ;  /* 0x00000029a4007c0c */ /* 0x000fe4000bf06270 */
[----:B------:R-:W-:Y:S02]  /*80b0*/  ISETP.GE.AND P1, PT, R0, UR41, PT ;  /* 0x0000002900007c0c */ /* 0x000fe4000bf26270 */
[----:B------:R-:W-:Y:S02]  /*80c0*/  PRMT R175, RZ, 0x7610, R175 ;  /* 0x00007610ffaf7816 */ /* 0x000fe400000000af */
[----:B------:R-:W-:Y:S02]  /*80d0*/  ISETP.GE.AND P2, PT, R8, UR41, PT ;  /* 0x0000002908007c0c */ /* 0x000fe4000bf46270 */
[----:B------:R-:W-:-:S02]  /*80e0*/  ISETP.GE.AND P3, PT, R152, UR41, PT ;  /* 0x0000002998007c0c */ /* 0x000fc4000bf66270 */
[----:B------:R-:W-:Y:S01]  /*80f0*/  PRMT R126, RZ, 0x7610, R126 ;  /* 0x00007610ff7e7816 */ /* 0x000fe2000000007e */
[----:B------:R0:W3:Y:S01]  /*8100*/  @!P4 LDG.E.U16 R175, [R6.64+0x5c0] ;  /* 0x0005c02a06afc981 */ /* 0x0000e2000c1e1500 */
[----:B------:R-:W-:Y:S02]  /*8110*/  PRMT R129, RZ, 0x7610, R129 ;  /* 0x00007610ff817816 */ /* 0x000fe40000000081 */
[----:B------:R-:W-:Y:S02]  /*8120*/  PRMT R125, RZ, 0x7610, R125 ;  /* 0x00007610ff7d7816 */ /* 0x000fe4000000007d */
[----:B------:R-:W-:Y:S01]  /*8130*/  PRMT R127, RZ, 0x7610, R127 ;  /* 0x00007610ff7f7816 */ /* 0x000fe2000000007f */
[----:B------:R0:W3:Y:S04]  /*8140*/  @!P0 LDG.E.U16 R126, [R6.64+0x700] ;  /* 0x0007002a067e8981 */ /* 0x0000e8000c1e1500 */
[----:B------:R0:W3:Y:S04]  /*8150*/  @!P1 LDG.E.U16 R129, [R6.64+0x740] ;  /* 0x0007402a06819981 */ /* 0x0000e8000c1e1500 */
[----:B------:R0:W3:Y:S04]  /*8160*/  @!P2 LDG.E.U16 R125, [R6.64+0x780] ;  /* 0x0007802a067da981 */ /* 0x0000e8000c1e1500 */
[----:B------:R0:W3:Y:S01]  /*8170*/  @!P3 LDG.E.U16 R127, [R6.64+0x7c0] ;  /* 0x0007c02a067fb981 */ /* 0x0000e2000c1e1500 */
[----:B------:R-:W-:-:S04]  /*8180*/  UIMAD UR32, UR40, UR32, URZ ;  /* 0x00000020282072a4 */ /* 0x000fc8000f8e023f */
[----:B------:R-:W-:Y:S01]  /*8190*/  UIMAD UR32, UR7, UR33, UR32 ;  /* 0x00000021072072a4 */ /* 0x000fe2000f8e0220 */
[----:B0-----:R-:W-:Y:S02]  /*81a0*/  MOV R7, UR7 ;  /* 0x0000000700077c02 */ /* 0x001fe40008000f00 */
[----:B------:R-:W-:Y:S02]  /*81b0*/  ISETP.GE.AND P3, PT, R2, UR41, PT ;  /* 0x0000002902007c0c */ /* 0x000fe4000bf66270 */
[----:B------:R-:W-:Y:S01]  /*81c0*/  ISETP.GE.AND P1, PT, R160, UR41, PT ;  /* 0x00000029a0007c0c */ /* 0x000fe2000bf26270 */
[----:B----4-:R-:W0:Y:S02]  /*81d0*/  R2UR UR35, R5 ;  /* 0x00000000052373c2 */ /* 0x010e2400000e0000 */
[----:B0-----:R-:W-:-:S04]  /*81e0*/  FMUL.FTZ R119, R88, UR35 ;  /* 0x0000002358777c20 */ /* 0x001fc80008410000 */
[----:B------:R-:W-:Y:S02]  /*81f0*/  FMUL.RZ R142, R119, 0.15915493667125701904 ;  /* 0x3e22f983778e7820 */ /* 0x000fe4000040c000 */
[----:B------:R-:W-:-:S04]  /*8200*/  FMUL.FTZ R119, R87, UR35 ;  /* 0x0000002357777c20 */ /* 0x000fc80008410000 */
[----:B------:R-:W-:Y:S02]  /*8210*/  FMUL.RZ R148, R119, 0.15915493667125701904 ;  /* 0x3e22f98377947820 */ /* 0x000fe4000040c000 */
[----:B------:R-:W-:-:S04]  /*8220*/  FMUL.FTZ R119, R86, UR35 ;  /* 0x0000002356777c20 */ /* 0x000fc80008410000 */
[----:B------:R-:W-:Y:S02]  /*8230*/  FMUL.RZ R6, R119, 0.15915493667125701904 ;  /* 0x3e22f98377067820 */ /* 0x000fe4000040c000 */
[----:B------:R-:W-:Y:S02]  /*8240*/  FMUL.FTZ R5, R85, UR35 ;  /* 0x0000002355057c20 */ /* 0x000fe40008410000 */
[----:B------:R-:W-:Y:S02]  /*8250*/  MUFU.SIN R119, R6 ;  /* 0x0000000600777308 */ /* 0x000fe40000000400 */
[----:B------:R-:W-:-:S06]  /*8260*/  FMUL.RZ R154, R5, 0.15915493667125701904 ;  /* 0x3e22f983059a7820 */ /* 0x000fcc000040c000 */
[----:B------:R0:W-:Y:S01]  /*8270*/  MUFU.COS R134, R6 ;  /* 0x0000000600867308 */ /* 0x0001e20000000000 */
[----:B------:R-:W-:Y:S01]  /*8280*/  FMUL.FTZ R5, R84, UR35 ;  /* 0x0000002354057c20 */ /* 0x000fe20008410000 */
[----:B-----5:R1:W-:Y:S01]  /*8290*/  STS.U16 [R115], R66 ;  /* 0x0000004273007388 */ /* 0x0203e20000000400 */
[----:B0-----:R-:W-:-:S03]  /*82a0*/  IMAD.WIDE.U32 R6, R7, c[0x0][0x1c0], R2 ;  /* 0x0000700007067a25 */ /* 0x001fc600078e0002 */
[----:B--2---:R-:W-:Y:S02]  /*82b0*/  STS.U16 [R114+0x40], R71 ;  /* 0x0000404772007388 */ /* 0x004fe40000000400 */
[----:B------:R-:W-:Y:S02]  /*82c0*/  IADD3 R3, R7, UR32, RZ ;  /* 0x0000002007037c10 */ /* 0x000fe4000fffe0ff */
[C---:B------:R-:W-:Y:S01]  /*82d0*/  LEA R2, P2, R6.reuse, UR24, 0x1 ;  /* 0x0000001806027c11 */ /* 0x040fe2000f8408ff */
[----:B------:R-:W-:Y:S01]  /*82e0*/  FMUL.RZ R155, R5, 0.15915493667125701904 ;  /* 0x3e22f983059b7820 */ /* 0x000fe2000040c000 */
[----:B------:R0:W-:Y:S01]  /*82f0*/  STS.U16 [R113+0x80], R70 ;  /* 0x0000804671007388 */ /* 0x0001e20000000400 */
[----:B------:R-:W-:Y:S01]  /*8300*/  FMUL.FTZ R5, R83, UR35 ;  /* 0x0000002353057c20 */ /* 0x000fe20008410000 */
[----:B------:R-:W-:Y:S02]  /*8310*/  LEA.HI.X R3, R6, UR25, R3, 0x1, P2 ;  /* 0x0000001906037c11 */ /* 0x000fe400090f0c03 */
[----:B------:R-:W-:-:S02]  /*8320*/  IADD3 R6, R117, 0x200, RZ ;  /* 0x0000020075067810 */ /* 0x000fc40007ffe0ff */
[----:B-1----:R-:W-:Y:S01]  /*8330*/  IADD3 R66, R117, 0x220, RZ ;  /* 0x0000022075427810 */ /* 0x002fe20007ffe0ff */
[----:B------:R-:W-:Y:S01]  /*8340*/  FMUL.RZ R156, R5, 0.15915493667125701904 ;  /* 0x3e22f983059c7820 */ /* 0x000fe2000040c000 */
[----:B0-----:R-:W-:Y:S01]  /*8350*/  IADD3 R70, R117, 0x240, RZ ;  /* 0x0000024075467810 */ /* 0x001fe20007ffe0ff */
[----:B------:R-:W-:Y:S01]  /*8360*/  FMUL.FTZ R5, R82, UR35 ;  /* 0x0000002352057c20 */ /* 0x000fe20008410000 */
[-C--:B------:R-:W-:Y:S02]  /*8370*/  LEA.HI.SX32 R6, R6, R117.reuse, 0x1b ;  /* 0x0000007506067211 */ /* 0x080fe400078fdaff */
[-C--:B------:R-:W-:Y:S01]  /*8380*/  LEA.HI.SX32 R66, R66, R117.reuse, 0x1b ;  /* 0x0000007542427211 */ /* 0x080fe200078fdaff */
[----:B---3--:R-:W-:Y:S04]  /*8390*/  STS.U16 [R112+0xc0], R147 ;  /* 0x0000c09370007388 */ /* 0x008fe80000000400 */
[----:B------:R-:W-:Y:S01]  /*83a0*/  STS.U16 [R111+0x100], R122 ;  /* 0x0001007a6f007388 */ /* 0x000fe20000000400 */
[----:B------:R-:W-:-:S03]  /*83b0*/  LEA.HI.SX32 R70, R70, R117, 0x1b ;  /* 0x0000007546467211 */ /* 0x000fc600078fdaff */
[----:B------:R-:W-:Y:S04]  /*83c0*/  STS.U16 [R110+0x140], R149 ;  /* 0x000140956e007388 */ /* 0x000fe80000000400 */
[----:B------:R-:W-:Y:S04]  /*83d0*/  STS.U16 [R109+0x180], R128 ;  /* 0x000180806d007388 */ /* 0x000fe80000000400 */
[----:B------:R-:W-:Y:S01]  /*83e0*/  STS.U16 [R108+0x1c0], R151 ;  /* 0x0001c0976c007388 */ /* 0x000fe20000000400 */
[----:B------:R-:W-:-:S03]  /*83f0*/  FMUL.RZ R7, R5, 0.15915493667125701904 ;  /* 0x3e22f98305077820 */ /* 0x000fc6000040c000 */
[----:B------:R-:W-:Y:S01]  /*8400*/  STS.U16 [R107+0x200], R136 ;  /* 0x000200886b007388 */ /* 0x000fe20000000400 */
[----:B------:R-:W-:Y:S01]  /*8410*/  SHF.L.U32 R230, R6, 0x1, RZ ;  /* 0x0000000106e67819 */ /* 0x000fe200000006ff */
[----:B------:R-:W-:Y:S01]  /*8420*/  FMUL.FTZ R5, R81, UR35 ;  /* 0x0000002351057c20 */ /* 0x000fe20008410000 */
[----:B------:R-:W-:Y:S01]  /*8430*/  SHF.L.U32 R185, R66, 0x1, RZ ;  /* 0x0000000142b97819 */ /* 0x000fe200000006ff */
[----:B------:R-:W-:Y:S01]  /*8440*/  MUFU.SIN R130, R148 ;  /* 0x0000009400827308 */ /* 0x000fe20000000400 */
[----:B------:R-:W-:Y:S02]  /*8450*/  SHF.L.U32 R66, R70, 0x1, RZ ;  /* 0x0000000146427819 */ /* 0x000fe400000006ff */
[----:B------:R-:W-:Y:S02]  /*8460*/  PRMT R189, RZ, 0x7610, R189 ;  /* 0x00007610ffbd7816 */ /* 0x000fe400000000bd */
[----:B------:R-:W-:Y:S01]  /*8470*/  PRMT R232, RZ, 0x7610, R232 ;  /* 0x00007610ffe87816 */ /* 0x000fe200000000e8 */
[----:B------:R-:W0:Y:S01]  /*8480*/  R2UR UR34, R4 ;  /* 0x00000000042273c2 */ /* 0x000e2200000e0000 */
[C---:B------:R-:W-:Y:S01]  /*8490*/  IADD3 R6, R117.reuse, 0x260, RZ ;  /* 0x0000026075067810 */ /* 0x040fe20007ffe0ff */
[----:B------:R-:W-:Y:S08]  /*84a0*/  MUFU.COS R133, R148 ;  /* 0x0000009400857308 */ /* 0x000ff00000000000 */
[----:B------:R-:W-:Y:S01]  /*84b0*/  MUFU.SIN R145, R155 ;  /* 0x0000009b00917308 */ /* 0x000fe20000000400 */
[----:B------:R-:W-:Y:S01]  /*84c0*/  STS.U16 [R106+0x240], R153 ;  /* 0x000240996a007388 */ /* 0x000fe20000000400 */
[----:B------:R-:W-:-:S03]  /*84d0*/  IADD3 R70, R117, 0x280, RZ ;  /* 0x0000028075467810 */ /* 0x000fc60007ffe0ff */
[----:B------:R-:W-:Y:S04]  /*84e0*/  STS.U16 [R105+0x280], R138 ;  /* 0x0002808a69007388 */ /* 0x000fe80000000400 */
[----:B------:R1:W-:Y:S04]  /*84f0*/  STS.U16 [R104+0x2c0], R161 ;  /* 0x0002c0a168007388 */ /* 0x0003e80000000400 */
[----:B------:R-:W-:Y:S01]  /*8500*/  STS.U16 [R103+0x300], R140 ;  /* 0x0003008c67007388 */ /* 0x000fe20000000400 */
[----:B------:R-:W-:-:S03]  /*8510*/  FMUL.RZ R71, R5, 0.15915493667125701904 ;  /* 0x3e22f98305477820 */ /* 0x000fc6000040c000 */
[----:B------:R2:W-:Y:S01]  /*8520*/  STS.U16 [R102+0x340], R163 ;  /* 0x000340a366007388 */ /* 0x0005e20000000400 */
[-C--:B------:R-:W-:Y:S02]  /*8530*/  LEA.HI.SX32 R6, R6, R117.reuse, 0x1b ;  /* 0x0000007506067211 */ /* 0x080fe400078fdaff */
[C---:B-1----:R-:W-:Y:S01]  /*8540*/  IADD3 R104, R117.reuse, 0x2c0, RZ ;  /* 0x000002c075687810 */ /* 0x042fe20007ffe0ff */
[----:B------:R-:W-:Y:S01]  /*8550*/  MUFU.SIN R159, R156 ;  /* 0x0000009c009f7308 */ /* 0x000fe20000000400 */
[----:B------:R-:W-:Y:S01]  /*8560*/  LEA.HI.SX32 R70, R70, R117, 0x1b ;  /* 0x0000007546467211 */ /* 0x000fe200078fdaff */
[----:B------:R-:W3:Y:S01]  /*8570*/  LDL R128, [R1+0xc] ;  /* 0x00000c0001807983 */ /* 0x000ee20000100800 */
[----:B--2---:R-:W-:-:S03]  /*8580*/  IADD3 R102, R117, 0x2a0, RZ ;  /* 0x000002a075667810 */ /* 0x004fc60007ffe0ff */
[----:B------:R-:W-:Y:S02]  /*8590*/  STS.U16 [R101+0x380], R144 ;  /* 0x0003809065007388 */ /* 0x000fe40000000400 */
[----:B------:R-:W-:Y:S01]  /*85a0*/  MUFU.COS R148, R155 ;  /* 0x0000009b00947308 */ /* 0x000fe20000000000 */
[-C--:B------:R-:W-:Y:S02]  /*85b0*/  LEA.HI.SX32 R104, R104, R117.reuse, 0x1b ;  /* 0x0000007568687211 */ /* 0x080fe400078fdaff */
[----:B------:R-:W-:Y:S01]  /*85c0*/  LEA.HI.SX32 R102, R102, R117, 0x1b ;  /* 0x0000007566667211 */ /* 0x000fe200078fdaff */
[----:B------:R1:W-:Y:S01]  /*85d0*/  STS.U16 [R100+0x3c0], R165 ;  /* 0x0003c0a564007388 */ /* 0x0003e20000000400 */
[----:B------:R-:W-:-:S03]  /*85e0*/  SHF.L.U32 R235, R6, 0x1, RZ ;  /* 0x0000000106eb7819 */ /* 0x000fc600000006ff */
[----:B------:R-:W-:Y:S01]  /*85f0*/  MUFU.COS R160, R156 ;  /* 0x0000009c00a07308 */ /* 0x000fe20000000000 */
[C---:B------:R-:W-:Y:S01]  /*8600*/  IADD3 R6, R117.reuse, 0x300, RZ ;  /* 0x0000030075067810 */ /* 0x040fe20007ffe0ff */
[----:B------:R-:W2:Y:S01]  /*8610*/  LDL R149, [R1+0x8] ;  /* 0x0000080001957983 */ /* 0x000ea20000100800 */
[----:B------:R-:W-:Y:S02]  /*8620*/  SHF.L.U32 R208, R104, 0x1, RZ ;  /* 0x0000000168d07819 */ /* 0x000fe400000006ff */
[C---:B-1----:R-:W-:Y:S01]  /*8630*/  IADD3 R100, R117.reuse, 0x320, RZ ;  /* 0x0000032075647810 */ /* 0x042fe20007ffe0ff */
[----:B------:R-:W4:Y:S02]  /*8640*/  LDL R138, [R1] ;  /* 0x00000000018a7983 */ /* 0x000f240000100800 */
[----:B------:R-:W-:Y:S01]  /*8650*/  MUFU.SIN R155, R71 ;  /* 0x00000047009b7308 */ /* 0x000fe20000000400 */
[C---:B------:R-:W-:Y:S02]  /*8660*/  IADD3 R104, R117.reuse, 0x360, RZ ;  /* 0x0000036075687810 */ /* 0x040fe40007ffe0ff */
[----:B------:R-:W-:-:S05]  /*8670*/  IADD3 R106, R117, 0x2e0, RZ ;  /* 0x000002e0756a7810 */ /* 0x000fca0007ffe0ff */
[----:B------:R1:W-:Y:S01]  /*8680*/  MUFU.COS R156, R71 ;  /* 0x00000047009c7308 */ /* 0x0003e20000000000 */
[-C--:B------:R-:W-:Y:S02]  /*8690*/  LEA.HI.SX32 R6, R6, R117.reuse, 0x1b ;  /* 0x0000007506067211 */ /* 0x080fe400078fdaff */
[-C--:B------:R-:W-:Y:S02]  /*86a0*/  LEA.HI.SX32 R100, R100, R117.reuse, 0x1b ;  /* 0x0000007564647211 */ /* 0x080fe400078fdaff */
[----:B-1----:R-:W-:Y:S02]  /*86b0*/  SHF.L.U32 R71, R70, 0x1, RZ ;  /* 0x0000000146477819 */ /* 0x002fe400000006ff */
[----:B------:R-:W-:Y:S02]  /*86c0*/  SHF.L.U32 R70, R102, 0x1, RZ ;  /* 0x0000000166467819 */ /* 0x000fe400000006ff */
[----:B------:R-:W-:Y:S02]  /*86d0*/  IADD3 R102, R117, 0x340, RZ ;  /* 0x0000034075667810 */ /* 0x000fe40007ffe0ff */
[----:B------:R-:W-:-:S02]  /*86e0*/  LEA.HI.SX32 R104, R104, R117, 0x1b ;  /* 0x0000007568687211 */ /* 0x000fc400078fdaff */
[-C--:B------:R-:W-:Y:S02]  /*86f0*/  LEA.HI.SX32 R102, R102, R117.reuse, 0x1b ;  /* 0x0000007566667211 */ /* 0x080fe400078fdaff */
[----:B------:R-:W-:Y:S02]  /*8700*/  LEA.HI.SX32 R106, R106, R117, 0x1b ;  /* 0x000000756a6a7211 */ /* 0x000fe400078fdaff */
[----:B------:R-:W-:Y:S01]  /*8710*/  SHF.L.U32 R204, R6, 0x1, RZ ;  /* 0x0000000106cc7819 */ /* 0x000fe200000006ff */
[----:B------:R-:W-:Y:S01]  /*8720*/  STS.U16 [R230+0x400], R167 ;  /* 0x000400a7e6007388 */ /* 0x000fe20000000400 */
[----:B------:R-:W-:Y:S02]  /*8730*/  SHF.L.U32 R202, R100, 0x1, RZ ;  /* 0x0000000164ca7819 */ /* 0x000fe400000006ff */
[----:B------:R-:W-:Y:S01]  /*8740*/  IADD3 R6, R117, 0x380, RZ ;  /* 0x0000038075067810 */ /* 0x000fe20007ffe0ff */
[----:B------:R-:W-:Y:S01]  /*8750*/  STS.U16 [R185+0x440], R146 ;  /* 0x00044092b9007388 */ /* 0x000fe20000000400 */
[----:B------:R-:W-:-:S02]  /*8760*/  SHF.L.U32 R194, R102, 0x1, RZ ;  /* 0x0000000166c27819 */ /* 0x000fc400000006ff */
[C---:B------:R-:W-:Y:S01]  /*8770*/  IADD3 R100, R117.reuse, 0x3a0, RZ ;  /* 0x000003a075647810 */ /* 0x040fe20007ffe0ff */
[----:B------:R-:W-:Y:S01]  /*8780*/  STS.U16 [R66+0x480], R169 ;  /* 0x000480a942007388 */ /* 0x000fe20000000400 */
[----:B------:R-:W-:Y:S02]  /*8790*/  SHF.L.U32 R184, R104, 0x1, RZ ;  /* 0x0000000168b87819 */ /* 0x000fe400000006ff */
[C---:B------:R-:W-:Y:S01]  /*87a0*/  IADD3 R102, R117.reuse, 0x3c0, RZ ;  /* 0x000003c075667810 */ /* 0x040fe20007ffe0ff */
[----:B------:R-:W-:Y:S01]  /*87b0*/  STS.U16 [R235+0x4c0], R150 ;  /* 0x0004c096eb007388 */ /* 0x000fe20000000400 */
[----:B------:R-:W-:Y:S02]  /*87c0*/  SHF.L.U32 R206, R106, 0x1, RZ ;  /* 0x000000016ace7819 */ /* 0x000fe400000006ff */
[----:B------:R-:W-:Y:S01]  /*87d0*/  IADD3 R104, R117, 0x3e0, RZ ;  /* 0x000003e075687810 */ /* 0x000fe20007ffe0ff */
[----:B------:R1:W-:Y:S01]  /*87e0*/  STS.U16 [R71+0x500], R162 ;  /* 0x000500a247007388 */ /* 0x0003e20000000400 */
[----:B------:R-:W-:-:S02]  /*87f0*/  LEA.HI.SX32 R6, R6, R117, 0x1b ;  /* 0x0000007506067211 */ /* 0x000fc400078fdaff */
[----:B------:R-:W-:Y:S01]  /*8800*/  ISETP.GE.AND P2, PT, R174, UR41, PT ;  /* 0x00000029ae007c0c */ /* 0x000fe2000bf46270 */
[----:B------:R-:W-:Y:S01]  /*8810*/  STS.U16 [R70+0x540], R171 ;  /* 0x000540ab46007388 */ /* 0x000fe20000000400 */
[-C--:B------:R-:W-:Y:S02]  /*8820*/  LEA.HI.SX32 R100, R100, R117.reuse, 0x1b ;  /* 0x0000007564647211 */ /* 0x080fe400078fdaff */
[-C--:B------:R-:W-:Y:S01]  /*8830*/  LEA.HI.SX32 R102, R102, R117.reuse, 0x1b ;  /* 0x0000007566667211 */ /* 0x080fe200078fdaff */
[----:B------:R-:W-:Y:S01]  /*8840*/  STS.U16 [R208+0x580], R173 ;  /* 0x000580add0007388 */ /* 0x000fe20000000400 */
[----:B------:R-:W-:Y:S02]  /*8850*/  LEA.HI.SX32 R104, R104, R117, 0x1b ;  /* 0x0000007568687211 */ /* 0x000fe400078fdaff */
[----:B------:R-:W-:Y:S01]  /*8860*/  SHF.L.U32 R161, R6, 0x1, RZ ;  /* 0x0000000106a17819 */ /* 0x000fe200000006ff */
[----:B------:R-:W-:Y:S01]  /*8870*/  STS.U16 [R206+0x5c0], R175 ;  /* 0x0005c0afce007388 */ /* 0x000fe20000000400 */
[----:B------:R-:W-:-:S02]  /*8880*/  SHF.L.U32 R140, R100, 0x1, RZ ;  /* 0x00000001648c7819 */ /* 0x000fc400000006ff */
[----:B------:R-:W-:Y:S01]  /*8890*/  SHF.L.U32 R122, R102, 0x1, RZ ;  /* 0x00000001667a7819 */ /* 0x000fe200000006ff */
[----:B------:R-:W-:Y:S01]  /*88a0*/  STS.U16 [R204+0x600], R143 ;  /* 0x0006008fcc007388 */ /* 0x000fe20000000400 */
[----:B-1----:R-:W-:-:S03]  /*88b0*/  SHF.L.U32 R162, R104, 0x1, RZ ;  /* 0x0000000168a27819 */ /* 0x002fc600000006ff */
[----:B------:R1:W-:Y:S01]  /*88c0*/  STS.U16 [R202+0x640], R139 ;  /* 0x0006408bca007388 */ /* 0x0003e20000000400 */
[----:B------:R-:W-:-:S03]  /*88d0*/  PRMT R104, RZ, 0x7610, R104 ;  /* 0x00007610ff687816 */ /* 0x000fc60000000068 */
[----:B------:R-:W-:Y:S04]  /*88e0*/  STS.U16 [R194+0x680], R135 ;  /* 0x00068087c2007388 */ /* 0x000fe80000000400 */
[----:B------:R-:W-:Y:S04]  /*88f0*/  STS.U16 [R184+0x6c0], R137 ;  /* 0x0006c089b8007388 */ /* 0x000fe80000000400 */
[----:B------:R-:W-:Y:S04]  /*8900*/  STS.U16 [R161+0x700], R126 ;  /* 0x0007007ea1007388 */ /* 0x000fe80000000400 */
[----:B------:R-:W-:Y:S04]  /*8910*/  STS.U16 [R140+0x740], R129 ;  /* 0x000740818c007388 */ /* 0x000fe80000000400 */
[----:B------:R-:W-:Y:S04]  /*8920*/  STS.U16 [R122+0x780], R125 ;  /* 0x0007807d7a007388 */ /* 0x000fe80000000400 */
[----:B------:R-:W-:Y:S01]  /*8930*/  STS.U16 [R162+0x7c0], R127 ;  /* 0x0007c07fa2007388 */ /* 0x000fe20000000400 */
[----:B------:R-:W-:-:S06]  /*8940*/  NOP ;  /* 0x0000000000007918 */ /* 0x000fcc0000000000 */
[----:B------:R2:W5:Y:S01]  /*8950*/  @!P2 LDG.E.U16 R104, [R2.64+0x100] ;  /* 0x0001002a0268a981 */ /* 0x000562000c1e1500 */
[----:B------:R-:W-:-:S13]  /*8960*/  ISETP.GE.AND P2, PT, R170, UR41, PT ;  /* 0x00000029aa007c0c */ /* 0x000fda000bf46270 */
[----:B------:R2:W2:Y:S01]  /*8970*/  @!P2 LDG.E.U16 R189, [R2.64+0x240] ;  /* 0x0002402a02bda981 */ /* 0x0004a2000c1e1500 */
[----:B------:R-:W-:Y:S02]  /*8980*/  ISETP.GE.AND P2, PT, R69, UR41, PT ;  /* 0x0000002945007c0c */ /* 0x000fe4000bf46270 */
[----:B------:R-:W-:-:S11]  /*8990*/  PRMT R236, RZ, 0x7610, R236 ;  /* 0x00007610ffec7816 */ /* 0x000fd600000000ec */
[----:B------:R2:W2:Y:S01]  /*89a0*/  @!P2 LDG.E.U16 R232, [R2.64+0x380] ;  /* 0x0003802a02e8a981 */ /* 0x0004a2000c1e1500 */
[----:B------:R-:W-:Y:S01]  /*89b0*/  ISETP.GE.AND P2, PT, R17, UR41, PT ;  /* 0x0000002911007c0c */ /* 0x000fe2000bf46270 */
[----:B------:R-:W-:Y:S01]  /*89c0*/  FMUL.FTZ R5, R80, UR35 ;  /* 0x0000002350057c20 */ /* 0x000fe20008410000 */
[----:B------:R-:W-:Y:S02]  /*89d0*/  ISETP.GE.AND P4, PT, R157, UR41, PT ;  /* 0x000000299d007c0c */ /* 0x000fe4000bf86270 */
[----:B------:R-:W-:Y:S01]  /*89e0*/  ISETP.GE.AND P5, PT, R158, UR41, PT ;  /* 0x000000299e007c0c */ /* 0x000fe2000bfa6270 */
[----:B------:R-:W-:Y:S01]  /*89f0*/  MUFU.SIN R157, R7 ;  /* 0x00000007009d7308 */ /* 0x000fe20000000400 */
[----:B0-----:R-:W-:-:S07]  /*8a00*/  MOV R109, UR34 ;  /* 0x00000022006d7c02 */ /* 0x001fce0008000f00 */
[----:B------:R2:W2:Y:S01]  /*8a10*/  @!P2 LDG.E.U16 R236, [R2.64+0x4c0] ;  /* 0x0004c02a02eca981 */ /* 0x0004a2000c1e1500 */
[----:B------:R-:W-:Y:S01]  /*8a20*/  ISETP.GE.AND P2, PT, R12, UR41, PT ;  /* 0x000000290c007c0c */ /* 0x000fe2000bf46270 */
[----:B------:R0:W-:Y:S01]  /*8a30*/  MUFU.COS R158, R7 ;  /* 0x00000007009e7308 */ /* 0x0001e20000000000 */
[----:B------:R-:W-:Y:S01]  /*8a40*/  PRMT R203, RZ, 0x7610, R203 ;  /* 0x00007610ffcb7816 */ /* 0x000fe200000000cb */
[----:B------:R-:W-:Y:S02]  /*8a50*/  FMUL.FTZ R109, R109, 1.4426950216293334961 ;  /* 0x3fb8aa3b6d6d7820 */ /* 0x000fe40000410000 */
[----:B0-----:R-:W-:Y:S02]  /*8a60*/  FMUL.RZ R7, R5, 0.15915493667125701904 ;  /* 0x3e22f98305077820 */ /* 0x001fe4000040c000 */
[----:B------:R-:W-:Y:S02]  /*8a70*/  FMUL.FTZ R5, R79, UR35 ;  /* 0x000000234f057c20 */ /* 0x000fe40008410000 */
[----:B------:R-:W-:Y:S04]  /*8a80*/  MUFU.SIN R131, R142 ;  /* 0x0000008e00837308 */ /* 0x000fe80000000400 */
[----:B------:R2:W2:Y:S01]  /*8a90*/  @!P2 LDG.E.U16 R203, [R2.64+0x600] ;  /* 0x0006002a02cba981 */ /* 0x0004a2000c1e1500 */
[----:B------:R-:W-:-:S02]  /*8aa0*/  FMUL.RZ R101, R5, 0.15915493667125701904 ;  /* 0x3e22f98305657820 */ /* 0x000fc4000040c000 */
[----:B------:R-:W-:Y:S01]  /*8ab0*/  FMUL.FTZ R5, R78, UR35 ;  /* 0x000000234e057c20 */ /* 0x000fe20008410000 */
[----:B------:R-:W-:Y:S01]  /*8ac0*/  ISETP.GE.AND P2, PT, R0, UR41, PT ;  /* 0x0000002900007c0c */ /* 0x000fe2000bf46270 */
[----:B------:R-:W-:Y:S01]  /*8ad0*/  MUFU.COS R132, R142 ;  /* 0x0000008e00847308 */ /* 0x000fe20000000000 */
[----:B------:R-:W-:-:S07]  /*8ae0*/  FMUL.FTZ R0, R109, R78 ;  /* 0x0000004e6d007220 */ /* 0x000fce0000410000 */
[----:B------:R-:W-:Y:S08]  /*8af0*/  MUFU.SIN R141, R154 ;  /* 0x0000009a008d7308 */ /* 0x000ff00000000400 */
[----:B------:R-:W-:Y:S08]  /*8b00*/  MUFU.COS R142, R154 ;  /* 0x0000009a008e7308 */ /* 0x000ff00000000000 */
[----:B------:R-:W-:Y:S08]  /*8b10*/  MUFU.SIN R153, R7 ;  /* 0x0000000700997308 */ /* 0x000ff00000000400 */
[----:B------:R0:W-:Y:S02]  /*8b20*/  MUFU.COS R154, R7 ;  /* 0x00000007009a7308 */ /* 0x0001e40000000000 */
[----:B0-----:R-:W-:-:S06]  /*8b30*/  FMUL.RZ R7, R5, 0.15915493667125701904 ;  /* 0x3e22f98305077820 */ /* 0x001fcc000040c000 */
[----:B------:R-:W-:Y:S08]  /*8b40*/  MUFU.EX2 R111, R0 ;  /* 0x00000000006f7308 */ /* 0x000ff00000000800 */
[----:B------:R-:W0:Y:S08]  /*8b50*/  MUFU.SIN R178, R7 ;  /* 0x0000000700b27308 */ /* 0x000e300000000400 */
[----:B------:R-:W1:Y:S01]  /*8b60*/  MUFU.COS R182, R7 ;  /* 0x0000000700b67308 */ /* 0x000e620000000000 */
[----:B------:R-:W-:-:S06]  /*8b70*/  PRMT R107, RZ, 0x7610, R107 ;  /* 0x00007610ff6b7816 */ /* 0x000fcc000000006b */
[----:B------:R2:W2:Y:S01]  /*8b80*/  @!P1 LDG.E.U16 R107, [R2.64+0xc0] ;  /* 0x0000c02a026b9981 */ /* 0x0004a2000c1e1500 */
[C---:B0-----:R-:W-:Y:S01]  /*8b90*/  FMUL.FTZ R178, R111.reuse, R178 ;  /* 0x000000b26fb27220 */ /* 0x041fe20000410000 */
[----:B------:R-:W-:Y:S01]  /*8ba0*/  ISETP.GE.AND P1, PT, R172, UR41, PT ;  /* 0x00000029ac007c0c */ /* 0x000fe2000bf26270 */
[----:B-1----:R-:W-:Y:S02]  /*8bb0*/  FMUL.FTZ R182, R111, R182 ;  /* 0x000000b66fb67220 */ /* 0x002fe40000410000 */
[----:B------:R-:W2:Y:S01]  /*8bc0*/  LDL R111, [R1+0x10] ;  /* 0x00001000016f7983 */ /* 0x000ea20000100800 */
[----:B------:R-:W-:-:S09]  /*8bd0*/  PRMT R102, RZ, 0x7610, R102 ;  /* 0x00007610ff667816 */ /* 0x000fd20000000066 */
[----:B------:R0:W2:Y:S01]  /*8be0*/  @!P1 LDG.E.U16 R102, [R2.64+0x200] ;  /* 0x0002002a02669981 */ /* 0x0000a2000c1e1500 */
[----:B------:R-:W-:Y:S02]  /*8bf0*/  ISETP.GE.AND P1, PT, R123, UR41, PT ;  /* 0x000000297b007c0c */ /* 0x000fe4000bf26270 */
[----:B------:R-:W-:Y:S02]  /*8c00*/  PRMT R239, RZ, 0x7610, R239 ;  /* 0x00007610ffef7816 */ /* 0x000fe400000000ef */
[----:B------:R-:W-:-:S09]  /*8c10*/  PRMT R233, RZ, 0x7610, R233 ;  /* 0x00007610ffe97816 */ /* 0x000fd200000000e9 */
[----:B------:R0:W2:Y:S01]  /*8c20*/  @!P1 LDG.E.U16 R239, [R2.64+0x340] ;  /* 0x0003402a02ef9981 */ /* 0x0000a2000c1e1500 */
[----:B------:R-:W-:Y:S02]  /*8c30*/  ISETP.GE.AND P1, PT, R64, UR41, PT ;  /* 0x0000002940007c0c */ /* 0x000fe4000bf26270 */
[----:B------:R-:W-:-:S11]  /*8c40*/  PRMT R205, RZ, 0x7610, R205 ;  /* 0x00007610ffcd7816 */ /* 0x000fd600000000cd */
[----:B------:R0:W2:Y:S01]  /*8c50*/  @!P1 LDG.E.U16 R233, [R2.64+0x480] ;  /* 0x0004802a02e99981 */ /* 0x0000a2000c1e1500 */
[----:B------:R-:W-:-:S13]  /*8c60*/  ISETP.GE.AND P1, PT, R13, UR41, PT ;  /* 0x000000290d007c0c */ /* 0x000fda000bf26270 */
[----:B------:R0:W2:Y:S01]  /*8c70*/  @!P1 LDG.E.U16 R205, [R2.64+0x5c0] ;  /* 0x0005c02a02cd9981 */ /* 0x0000a2000c1e1500 */
[----:B------:R-:W-:-:S03]  /*8c80*/  ISETP.GE.AND P1, PT, R164, UR41, PT ;  /* 0x00000029a4007c0c */ /* 0x000fc6000bf26270 */
[----:B------:R-:W2:Y:S01]  /*8c90*/  LDL R164, [R1+0x4] ;  /* 0x0000040001a47983 */ /* 0x000ea20000100800 */
[----:B------:R-:W-:Y:S02]  /*8ca0*/  PRMT R108, RZ, 0x7610, R108 ;  /* 0x00007610ff6c7816 */ /* 0x000fe4000000006c */
[----:B------:R-:W-:-:S04]  /*8cb0*/  PRMT R105, RZ, 0x7610, R105 ;  /* 0x00007610ff697816 */ /* 0x000fc80000000069 */
[----:B------:R0:W2:Y:S01]  /*8cc0*/  @!P3 LDG.E.U16 R108, [R2.64] ;  /* 0x0000002a026cb981 */ /* 0x0000a2000c1e1500 */
[----:B------:R-:W-:Y:S02]  /*8cd0*/  ISETP.GE.AND P3, PT, R181, UR41, PT ;  /* 0x00000029b5007c0c */ /* 0x000fe4000bf66270 */
[----:B------:R-:W-:Y:S02]  /*8ce0*/  PRMT R106, RZ, 0x7610, R106 ;  /* 0x00007610ff6a7816 */ /* 0x000fe4000000006a */
[----:B------:R-:W-:Y:S01]  /*8cf0*/  PRMT R103, RZ, 0x7610, R103 ;  /* 0x00007610ff677816 */ /* 0x000fe20000000067 */
[----:B------:R-:W-:Y:S01]  /*8d00*/  FMUL.FTZ R5, R77, UR35 ;  /* 0x000000234d057c20 */ /* 0x000fe20008410000 */
[----:B------:R0:W2:Y:S01]  /*8d10*/  @!P4 LDG.E.U16 R105, [R2.64+0x40] ;  /* 0x0000402a0269c981 */ /* 0x0000a2000c1e1500 */
[----:B------:R-:W-:Y:S01]  /*8d20*/  ISETP.GE.AND P4, PT, R180, UR41, PT ;  /* 0x00000029b4007c0c */ /* 0x000fe2000bf86270 */
[----:B------:R-:W-:Y:S01]  /*8d30*/  MUFU.SIN R151, R101 ;  /* 0x0000006500977308 */ /* 0x000fe20000000400 */
[----:B------:R-:W-:Y:S01]  /*8d40*/  ISETP.GE.AND P0, PT, R152, UR41, PT ;  /* 0x0000002998007c0c */ /* 0x000fe2000bf06270 */
[----:B------:R0:W2:Y:S01]  /*8d50*/  @!P5 LDG.E.U16 R106, [R2.64+0x80] ;  /* 0x0000802a026ad981 */ /* 0x0000a2000c1e1500 */
[----:B------:R-:W-:-:S03]  /*8d60*/  ISETP.GE.AND P5, PT, R179, UR41, PT ;  /* 0x00000029b3007c0c */ /* 0x000fc6000bfa6270 */
[----:B------:R0:W2:Y:S02]  /*8d70*/  @!P3 LDG.E.U16 R103, [R2.64+0x140] ;  /* 0x0001402a0267b981 */ /* 0x0000a4000c1e1500 */
[----:B------:R1:W-:Y:S01]  /*8d80*/  MUFU.COS R152, R101 ;  /* 0x0000006500987308 */ /* 0x0003e20000000000 */
[----:B------:R-:W-:Y:S02]  /*8d90*/  ISETP.GE.AND P3, PT, R168, UR41, PT ;  /* 0x00000029a8007c0c */ /* 0x000fe4000bf66270 */
[----:B------:R-:W-:Y:S01]  /*8da0*/  PRMT R238, RZ, 0x7610, R238 ;  /* 0x00007610ffee7816 */ /* 0x000fe200000000ee */
[----:B-1----:R-:W-:Y:S01]  /*8db0*/  FMUL.RZ R101, R5, 0.15915493667125701904 ;  /* 0x3e22f98305657820 */ /* 0x002fe2000040c000 */
[----:B------:R-:W-:-:S04]  /*8dc0*/  PRMT R100, RZ, 0x7610, R100 ;  /* 0x00007610ff647816 */ /* 0x000fc80000000064 */
[----:B------:R0:W2:Y:S01]  /*8dd0*/  @!P4 LDG.E.U16 R238, [R2.64+0x180] ;  /* 0x0001802a02eec981 */ /* 0x0000a2000c1e1500 */
[----:B------:R-:W-:Y:S01]  /*8de0*/  MUFU.SIN R176, R101 ;  /* 0x0000006500b07308 */ /* 0x000fe20000000400 */
[----:B------:R-:W-:-:S03]  /*8df0*/  ISETP.GE.AND P4, PT, R166, UR41, PT ;  /* 0x00000029a6007c0c */ /* 0x000fc6000bf86270 */
[----:B------:R0:W2:Y:S04]  /*8e00*/  @!P3 LDG.E.U16 R100, [R2.64+0x280] ;  /* 0x0002802a0264b981 */ /* 0x0000a8000c1e1500 */
[----:B------:R1:W-:Y:S02]  /*8e10*/  MUFU.COS R177, R101 ;  /* 0x0000006500b17308 */ /* 0x0003e40000000000 */
[----:B-1----:R-:W-:Y:S02]  /*8e20*/  PRMT R101, RZ, 0x7610, R101 ;  /* 0x00007610ff657816 */ /* 0x002fe40000000065 */
[----:B------:R-:W-:-:S04]  /*8e30*/  ISETP.GE.AND P3, PT, R68, UR41, PT ;  /* 0x0000002944007c0c */ /* 0x000fc8000bf66270 */
[----:B------:R0:W3:Y:S01]  /*8e40*/  @!P5 LDG.E.U16 R101, [R2.64+0x1c0] ;  /* 0x0001c02a0265d981 */ /* 0x0000e2000c1e1500 */
[----:B------:R-:W-:Y:S02]  /*8e50*/  ISETP.GE.AND P5, PT, R124, UR41, PT ;  /* 0x000000297c007c0c */ /* 0x000fe4000bfa6270 */
[----:B------:R-:W-:Y:S02]  /*8e60*/  PRMT R69, RZ, 0x7610, R69 ;  /* 0x00007610ff457816 */ /* 0x000fe40000000045 */
[----:B------:R-:W-:Y:S02]  /*8e70*/  PRMT R226, RZ, 0x7610, R226 ;  /* 0x00007610ffe27816 */ /* 0x000fe400000000e2 */
[----:B------:R-:W-:Y:S01]  /*8e80*/  PRMT R241, RZ, 0x7610, R241 ;  /* 0x00007610fff17816 */ /* 0x000fe200000000f1 */
[----:B------:R-:W-:Y:S01]  /*8e90*/  FMUL.FTZ R5, R76, UR35 ;  /* 0x000000234c057c20 */ /* 0x000fe20008410000 */
[----:B------:R0:W3:Y:S01]  /*8ea0*/  @!P4 LDG.E.U16 R69, [R2.64+0x2c0] ;  /* 0x0002c02a0245c981 */ /* 0x0000e2000c1e1500 */
[----:B------:R-:W-:-:S04]  /*8eb0*/  ISETP.GE.AND P4, PT, R67, UR41, PT ;  /* 0x0000002943007c0c */ /* 0x000fc8000bf86270 */
[----:B------:R0:W4:Y:S01]  /*8ec0*/  @!P5 LDG.E.U16 R226, [R2.64+0x300] ;  /* 0x0003002a02e2d981 */ /* 0x000122000c1e1500 */
[----:B------:R-:W-:Y:S01]  /*8ed0*/  ISETP.GE.AND P5, PT, R65, UR41, PT ;  /* 0x0000002941007c0c */ /* 0x000fe2000bfa6270 */
[----:B------:R-:W-:Y:S02]  /*8ee0*/  FMUL.RZ R6, R5, 0.15915493667125701904 ;  /* 0x3e22f98305067820 */ /* 0x000fe4000040c000 */
[----:B------:R0:W4:Y:S01]  /*8ef0*/  @!P3 LDG.E.U16 R241, [R2.64+0x3c0] ;  /* 0x0003c02a02f1b981 */ /* 0x000122000c1e1500 */
[----:B------:R-:W-:Y:S01]  /*8f00*/  ISETP.GE.AND P3, PT, R16, UR41, PT ;  /* 0x0000002910007c0c */ /* 0x000fe2000bf66270 */
[----:B------:R-:W-:Y:S01]  /*8f10*/  FMUL.FTZ R5, R75, UR35 ;  /* 0x000000234b057c20 */ /* 0x000fe20008410000 */
[----:B------:R-:W-:Y:S01]  /*8f20*/  PRMT R237, RZ, 0x7610, R237 ;  /* 0x00007610ffed7816 */ /* 0x000fe200000000ed */
[C---:B------:R-:W-:Y:S01]  /*8f30*/  FMUL.FTZ R68, R109.reuse, R85 ;  /* 0x000000556d447220 */ /* 0x040fe20000410000 */
[----:B------:R-:W-:Y:S01]  /*8f40*/  PRMT R234, RZ, 0x7610, R234 ;  /* 0x00007610ffea7816 */ /* 0x000fe200000000ea */
[----:B------:R-:W-:-:S02]  /*8f50*/  FMUL.FTZ R4, R109, R88 ;  /* 0x000000586d047220 */ /* 0x000fc40000410000 */
[----:B------:R-:W-:Y:S01]  /*8f60*/  FMUL.RZ R7, R5, 0.15915493667125701904 ;  /* 0x3e22f98305077820 */ /* 0x000fe2000040c000 */
[----:B------:R1:W-:Y:S01]  /*8f70*/  MUFU.EX2 R110, R68 ;  /* 0x00000044006e7308 */ /* 0x0003e20000000800 */
[----:B------:R0:W4:Y:S01]  /*8f80*/  @!P4 LDG.E.U16 R237, [R2.64+0x400] ;  /* 0x0004002a02edc981 */ /* 0x000122000c1e1500 */
[----:B------:R-:W-:-:S03]  /*8f90*/  ISETP.GE.AND P4, PT, R15, UR41, PT ;  /* 0x000000290f007c0c */ /* 0x000fc6000bf86270 */
[----:B------:R0:W4:Y:S03]  /*8fa0*/  @!P5 LDG.E.U16 R234, [R2.64+0x440] ;  /* 0x0004402a02ead981 */ /* 0x000126000c1e1500 */
[----:B------:R0:W5:Y:S01]  /*8fb0*/  MUFU.EX2 R5, R4 ;  /* 0x0000000400057308 */ /* 0x0001620000000800 */
[----:B-1----:R-:W-:Y:S02]  /*8fc0*/  PRMT R68, RZ, 0x7610, R68 ;  /* 0x00007610ff447816 */ /* 0x002fe40000000044 */
[----:B------:R-:W-:-:S04]  /*8fd0*/  ISETP.GE.AND P5, PT, R14, UR41, PT ;  /* 0x000000290e007c0c */ /* 0x000fc8000bfa6270 */
[----:B------:R1:W4:Y:S01]  /*8fe0*/  @!P3 LDG.E.U16 R68, [R2.64+0x500] ;  /* 0x0005002a0244b981 */ /* 0x000322000c1e1500 */
[----:B0-----:R-:W-:Y:S01]  /*8ff0*/  FMUL.FTZ R4, R109, R86 ;  /* 0x000000566d047220 */ /* 0x001fe20000410000 */
[----:B------:R-:W-:Y:S01]  /*9000*/  MUFU.SIN R146, R7 ;  /* 0x0000000700927308 */ /* 0x000fe20000000400 */
[----:B------:R-:W-:-:S07]  /*9010*/  ISETP.GE.AND P3, PT, R11, UR41, PT ;  /* 0x000000290b007c0c */ /* 0x000fce000bf66270 */
[----:B------:R-:W-:Y:S01]  /*9020*/  MUFU.COS R147, R7 ;  /* 0x0000000700937308 */ /* 0x000fe20000000000 */
[----:B------:R-:W-:Y:S02]  /*9030*/  PRMT R209, RZ, 0x7610, R209 ;  /* 0x00007610ffd17816 */ /* 0x000fe400000000d1 */
[----:B------:R-:W-:Y:S02]  /*9040*/  PRMT R207, RZ, 0x7610, R207 ;  /* 0x00007610ffcf7816 */ /* 0x000fe400000000cf */
[----:B------:R-:W-:Y:S02]  /*9050*/  PRMT R195, RZ, 0x7610, R195 ;  /* 0x00007610ffc37816 */ /* 0x000fe400000000c3 */
[----:B------:R1:W4:Y:S01]  /*9060*/  @!P4 LDG.E.U16 R209, [R2.64+0x540] ;  /* 0x0005402a02d1c981 */ /* 0x000322000c1e1500 */
[----:B------:R0:W-:Y:S03]  /*9070*/  MUFU.EX2 R7, R4 ;  /* 0x0000000400077308 */ /* 0x0001e60000000800 */
[----:B------:R1:W4:Y:S01]  /*9080*/  @!P5 LDG.E.U16 R207, [R2.64+0x580] ;  /* 0x0005802a02cfd981 */ /* 0x000322000c1e1500 */
[----:B------:R-:W-:-:S03]  /*9090*/  FMUL.FTZ R17, R109, R83 ;  /* 0x000000536d117220 */ /* 0x000fc60000410000 */
[----:B------:R1:W4:Y:S01]  /*90a0*/  @!P3 LDG.E.U16 R195, [R2.64+0x640] ;  /* 0x0006402a02c3b981 */ /* 0x000322000c1e1500 */
[----:B0-----:R-:W-:-:S04]  /*90b0*/  FMUL.FTZ R4, R109, R84 ;  /* 0x000000546d047220 */ /* 0x001fc80000410000 */
[----:B------:R0:W1:Y:S01]  /*90c0*/  MUFU.EX2 R64, R4 ;  /* 0x0000000400407308 */ /* 0x0000620000000800 */
[----:B------:R-:W-:Y:S01]  /*90d0*/  ISETP.GE.AND P4, PT, R10, UR41, PT ;  /* 0x000000290a007c0c */ /* 0x000fe2000bf86270 */
[----:B0-----:R-:W-:Y:S01]  /*90e0*/  FMUL.FTZ R4, R109, R82 ;  /* 0x000000526d047220 */ /* 0x001fe20000410000 */
[----:B------:R-:W-:-:S05]  /*90f0*/  ISETP.GE.AND P5, PT, R9, UR41, PT ;  /* 0x0000002909007c0c */ /* 0x000fca000bfa6270 */
[----:B------:R0:W-:Y:S01]  /*9100*/  MUFU.EX2 R14, R4 ;  /* 0x00000004000e7308 */ /* 0x0001e20000000800 */
[----:B------:R-:W-:Y:S02]  /*9110*/  ISETP.GE.AND P3, PT, R8, UR41, PT ;  /* 0x0000002908007c0c */ /* 0x000fe4000bf66270 */
[----:B0-----:R-:W-:-:S04]  /*9120*/  SHF.L.U32 R4, R117, 0x5, RZ ;  /* 0x0000000575047819 */ /* 0x001fc800000006ff */
[----:B------:R-:W-:Y:S02]  /*9130*/  LEA.HI.SX32 R67, R4, R4, 0x1b ;  /* 0x0000000404437211 */ /* 0x000fe400078fdaff */
[----:B------:R-:W-:Y:S02]  /*9140*/  PRMT R183, RZ, 0x7610, R183 ;  /* 0x00007610ffb77816 */ /* 0x000fe400000000b7 */
[----:B------:R-:W-:Y:S02]  /*9150*/  SHF.L.U32 R67, R67, 0x1, RZ ;  /* 0x0000000143437819 */ /* 0x000fe400000006ff */
[----:B------:R-:W-:Y:S02]  /*9160*/  PRMT R163, RZ, 0x7610, R163 ;  /* 0x00007610ffa37816 */ /* 0x000fe400000000a3 */
[----:B------:R-:W-:Y:S01]  /*9170*/  PRMT R144, RZ, 0x7610, R144 ;  /* 0x00007610ff907816 */ /* 0x000fe20000000090 */
[----:B------:R0:W-:Y:S01]  /*9180*/  MUFU.EX2 R65, R17 ;  /* 0x0000001100417308 */ /* 0x0001e20000000800 */
[----:B------:R-:W-:Y:S01]  /*9190*/  PRMT R139, RZ, 0x7610, R139 ;  /* 0x00007610ff8b7816 */ /* 0x000fe2000000008b */
[----:B------:R1:W4:Y:S01]  /*91a0*/  @!P4 LDG.E.U16 R183, [R2.64+0x680] ;  /* 0x0006802a02b7c981 */ /* 0x000322000c1e1500 */
[----:B------:R-:W-:-:S02]  /*91b0*/  PRMT R143, RZ, 0x7610, R143 ;  /* 0x00007610ff8f7816 */ /* 0x000fc4000000008f */
[----:B------:R-:W-:Y:S01]  /*91c0*/  PRMT R123, RZ, 0x7610, R123 ;  /* 0x00007610ff7b7816 */ /* 0x000fe2000000007b */
[----:B------:R1:W4:Y:S04]  /*91d0*/  @!P5 LDG.E.U16 R163, [R2.64+0x6c0] ;  /* 0x0006c02a02a3d981 */ /* 0x000328000c1e1500 */
[----:B0-----:R-:W0:Y:S01]  /*91e0*/  LDS.U16 R17, [R67] ;  /* 0x0000000043117984 */ /* 0x001e220000000400 */
[----:B------:R-:W-:-:S03]  /*91f0*/  FMUL.FTZ R11, R109, R80 ;  /* 0x000000506d0b7220 */ /* 0x000fc60000410000 */
[----:B------:R-:W0:Y:S04]  /*9200*/  LDS.U16 R16, [R67+0x2] ;  /* 0x0000020043107984 */ /* 0x000e280000000400 */
[----:B------:R0:W4:Y:S04]  /*9210*/  @!P1 LDG.E.U16 R144, [R2.64+0x700] ;  /* 0x0007002a02909981 */ /* 0x000128000c1e1500 */
[----:B------:R0:W4:Y:S04]  /*9220*/  @!P2 LDG.E.U16 R139, [R2.64+0x740] ;  /* 0x0007402a028ba981 */ /* 0x000128000c1e1500 */
[----:B------:R0:W4:Y:S01]  /*9230*/  @!P3 LDG.E.U16 R143, [R2.64+0x780] ;  /* 0x0007802a028fb981 */ /* 0x000122000c1e1500 */
[----:B------:R-:W-:-:S03]  /*9240*/  FMUL.FTZ R13, R109, R81 ;  /* 0x000000516d0d7220 */ /* 0x000fc60000410000 */
[----:B------:R0:W4:Y:S01]  /*9250*/  @!P0 LDG.E.U16 R123, [R2.64+0x7c0] ;  /* 0x0007c02a027b8981 */ /* 0x000122000c1e1500 */
[----:B------:R-:W0:Y:S03]  /*9260*/  MUFU.EX2 R11, R11 ;  /* 0x0000000b000b7308 */ /* 0x000e260000000800 */
[----:B------:R-:W0:Y:S01]  /*9270*/  LDS.U16 R12, [R67+0x6] ;  /* 0x00000600430c7984 */ /* 0x000e220000000400 */
[----:B------:R-:W-:-:S04]  /*9280*/  FMUL.FTZ R4, R109, R77 ;  /* 0x0000004d6d047220 */ /* 0x000fc80000410000 */
[----:B------:R-:W-:Y:S01]  /*9290*/  MUFU.SIN R174, R6 ;  /* 0x0000000600ae7308 */ /* 0x000fe20000000400 */
[C---:B-----5:R-:W-:Y:S01]  /*92a0*/  FMUL.FTZ R132, R5.reuse, R132 ;  /* 0x0000008405847220 */ /* 0x060fe20000410000 */
[----:B------:R-:W-:Y:S06]  /*92b0*/  LDS.U16 R10, [R67+0x8] ;  /* 0x00000800430a7984 */ /* 0x000fec0000000400 */
[----:B------:R5:W-:Y:S01]  /*92c0*/  MUFU.COS R175, R6 ;  /* 0x0000000600af7308 */ /* 0x000be20000000000 */
[----:B------:R-:W-:Y:S01]  /*92d0*/  FMUL.FTZ R131, R5, R131 ;  /* 0x0000008305837220 */ /* 0x000fe20000410000 */
[----:B------:R-:W-:Y:S01]  /*92e0*/  LDS.U16 R124, [R67+0x16] ;  /* 0x00001600437c7984 */ /* 0x000fe20000000400 */
[----:B------:R-:W-:-:S02]  /*92f0*/  FMUL.FTZ R0, R89, UR35 ;  /* 0x0000002359007c20 */ /* 0x000fc40008410000 */
[C---:B-1----:R-:W-:Y:S01]  /*9300*/  FMUL.FTZ R148, R64.reuse, R148 ;  /* 0x0000009440947220 */ /* 0x042fe20000410000 */
[----:B------:R-:W-:Y:S02]  /*9310*/  LDS.U16 R136, [R67+0x18] ;  /* 0x0000180043887984 */ /* 0x000fe40000000400 */
[----:B------:R1:W-:Y:S01]  /*9320*/  MUFU.EX2 R15, R13 ;  /* 0x0000000d000f7308 */ /* 0x0003e20000000800 */
[C---:B-----5:R-:W-:Y:S01]  /*9330*/  FMUL.FTZ R6, R109.reuse, R87 ;  /* 0x000000576d067220 */ /* 0x060fe20000410000 */
[----:B------:R-:W-:Y:S01]  /*9340*/  LDS.U16 R135, [R67+0x1a] ;  /* 0x00001a0043877984 */ /* 0x000fe20000000400 */
[----:B------:R-:W-:Y:S02]  /*9350*/  FMUL.FTZ R145, R64, R145 ;  /* 0x0000009140917220 */ /* 0x000fe40000410000 */
[C---:B------:R-:W-:Y:S01]  /*9360*/  FMUL.FTZ R9, R109.reuse, R79 ;  /* 0x0000004f6d097220 */ /* 0x040fe20000410000 */
[----:B------:R-:W-:Y:S04]  /*9370*/  LDS.U16 R150, [R67+0x1e] ;  /* 0x00001e0043967984 */ /* 0x000fe80000000400 */
[----:B-1----:R-:W1:Y:S01]  /*9380*/  LDS.U16 R13, [R67+0x4] ;  /* 0x00000400430d7984 */ /* 0x002e620000000400 */
[----:B------:R-:W5:Y:S01]  /*9390*/  MUFU.EX2 R6, R6 ;  /* 0x0000000600067308 */ /* 0x000f620000000800 */
[----:B------:R-:W-:-:S02]  /*93a0*/  FMUL.FTZ R5, R109, R76 ;  /* 0x0000004c6d057220 */ /* 0x000fc40000410000 */
[C---:B0-----:R-:W-:Y:S01]  /*93b0*/  FMUL.FTZ R154, R11.reuse, R154 ;  /* 0x0000009a0b9a7220 */ /* 0x041fe20000410000 */
[----:B------:R-:W-:Y:S01]  /*93c0*/  LDS.U16 R173, [R67+0x22] ;  /* 0x0000220043ad7984 */ /* 0x000fe20000000400 */
[----:B------:R-:W-:-:S03]  /*93d0*/  FMUL.FTZ R153, R11, R153 ;  /* 0x000000990b997220 */ /* 0x000fc60000410000 */
[----:B------:R-:W0:Y:S01]  /*93e0*/  LDS.U16 R11, [R67+0xa] ;  /* 0x00000a00430b7984 */ /* 0x000e220000000400 */
[----:B------:R-:W1:Y:S01]  /*93f0*/  MUFU.EX2 R4, R4 ;  /* 0x0000000400047308 */ /* 0x000e620000000800 */
[C---:B------:R-:W-:Y:S02]  /*9400*/  FMUL.FTZ R134, R7.reuse, R134 ;  /* 0x0000008607867220 */ /* 0x040fe40000410000 */
[----:B------:R-:W-:Y:S01]  /*9410*/  FMUL.FTZ R119, R7, R119 ;  /* 0x0000007707777220 */ /* 0x000fe20000410000 */
[----:B------:R-:W-:Y:S04]  /*9420*/  LDS.U16 R172, [R67+0x20] ;  /* 0x0000200043ac7984 */ /* 0x000fe80000000400 */
[----:B------:R-:W1:Y:S01]  /*9430*/  MUFU.EX2 R5, R5 ;  /* 0x0000000500057308 */ /* 0x000e620000000800 */
[----:B------:R-:W-:Y:S01]  /*9440*/  HADD2.F32 R17, -RZ, R17.H0_H0 ;  /* 0x20000011ff117230 */ /* 0x000fe20000004100 */
[C---:B-----5:R-:W-:Y:S01]  /*9450*/  FMUL.FTZ R133, R6.reuse, R133 ;  /* 0x0000008506857220 */ /* 0x060fe20000410000 */
[----:B------:R-:W-:Y:S01]  /*9460*/  HADD2.F32 R16, -RZ, R16.H0_H0 ;  /* 0x20000010ff107230 */ /* 0x000fe20000004100 */
[----:B------:R-:W-:Y:S01]  /*9470*/  FMUL.FTZ R130, R6, R130 ;  /* 0x0000008206827220 */ /* 0x000fe20000410000 */
[----:B------:R-:W-:Y:S01]  /*9480*/  LDS.U16 R170, [R67+0x24] ;  /* 0x0000240043aa7984 */ /* 0x000fe20000000400 */
[----:B------:R-:W-:-:S02]  /*9490*/  FMUL.RZ R64, R0, 0.15915493667125701904 ;  /* 0x3e22f98300407820 */ /* 0x000fc4000040c000 */
[C---:B------:R-:W-:Y:S01]  /*94a0*/  FMUL.FTZ R156, R15.reuse, R156 ;  /* 0x0000009c0f9c7220 */ /* 0x040fe20000410000 */
[----:B------:R-:W-:Y:S01]  /*94b0*/  LDS.U16 R169, [R67+0x26] ;  /* 0x0000260043a97984 */ /* 0x000fe20000000400 */
[----:B------:R-:W-:Y:S01]  /*94c0*/  FMUL.FTZ R155, R15, R155 ;  /* 0x0000009b0f9b7220 */ /* 0x000fe20000410000 */
[----:B------:R-:W-:Y:S01]  /*94d0*/  HADD2.F32 R15, -RZ, R187.H0_H0 ;  /* 0x200000bbff0f7230 */ /* 0x000fe20000004100 */
[C---:B------:R-:W-:Y:S01]  /*94e0*/  FMUL.FTZ R6, R109.reuse, R75 ;  /* 0x0000004b6d067220 */ /* 0x040fe20000410000 */
[----:B------:R-:W-:Y:S01]  /*94f0*/  LDS.U16 R166, [R67+0x28] ;  /* 0x0000280043a67984 */ /* 0x000fe20000000400 */
[----:B------:R-:W-:Y:S02]  /*9500*/  FMUL.FTZ R0, R109, R89 ;  /* 0x000000596d007220 */ /* 0x000fe40000410000 */
[C---:B-1----:R-:W-:Y:S01]  /*9510*/  FMUL.FTZ R177, R4.reuse, R177 ;  /* 0x000000b104b17220 */ /* 0x042fe20000410000 */
[----:B------:R-:W-:Y:S01]  /*9520*/  LDS.U16 R167, [R67+0x2a] ;  /* 0x00002a0043a77984 */ /* 0x000fe20000000400 */
[----:B------:R-:W-:-:S02]  /*9530*/  FMUL.FTZ R176, R4, R176 ;  /* 0x000000b004b07220 */ /* 0x000fc40000410000 */
[----:B------:R-:W-:Y:S01]  /*9540*/  FMUL.FTZ R4, R17, R89 ;  /* 0x0000005911047220 */ /* 0x000fe20000410000 */
[----:B------:R-:W1:Y:S01]  /*9550*/  MUFU.EX2 R9, R9 ;  /* 0x0000000900097308 */ /* 0x000e620000000800 */
[C---:B------:R-:W-:Y:S01]  /*9560*/  FMUL.FTZ R160, R65.reuse, R160 ;  /* 0x000000a041a07220 */ /* 0x040fe20000410000 */
[----:B------:R-:W-:Y:S01]  /*9570*/  LDS.U16 R193, [R67+0x2e] ;  /* 0x00002e0043c17984 */ /* 0x000fe20000000400 */
[----:B------:R-:W-:Y:S02]  /*9580*/  FMUL.FTZ R159, R65, R159 ;  /* 0x0000009f419f7220 */ /* 0x000fe40000410000 */
[C---:B------:R-:W-:Y:S01]  /*9590*/  FMUL.FTZ R175, R5.reuse, R175 ;  /* 0x000000af05af7220 */ /* 0x040fe20000410000 */
[----:B------:R-:W-:Y:S01]  /*95a0*/  HADD2.F32 R171, -RZ, R97.H0_H0 ;  /* 0x20000061ffab7230 */ /* 0x000fe20000004100 */
[----:B------:R-:W-:Y:S01]  /*95b0*/  FMUL.FTZ R174, R5, R174 ;  /* 0x000000ae05ae7220 */ /* 0x000fe20000410000 */
[----:B------:R-:W-:Y:S01]  /*95c0*/  MUFU.SIN R65, R64 ;  /* 0x0000004000417308 */ /* 0x000fe20000000400 */
[----:B------:R-:W-:Y:S01]  /*95d0*/  FMUL.FTZ R180, R16, R89 ;  /* 0x0000005910b47220 */ /* 0x000fe20000410000 */
[----:B------:R-:W-:Y:S01]  /*95e0*/  LDS.U16 R192, [R67+0x2c] ;  /* 0x00002c0043c07984 */ /* 0x000fe20000000400 */
[C---:B------:R-:W-:Y:S01]  /*95f0*/  FMUL.FTZ R179, R15.reuse, R4 ;  /* 0x000000040fb37220 */ /* 0x040fe20000410000 */
[----:B------:R-:W-:Y:S01]  /*9600*/  HADD2.F32 R12, -RZ, R12.H0_H0 ;  /* 0x2000000cff0c7230 */ /* 0x000fe20000004100 */
[----:B------:R-:W-:Y:S01]  /*9610*/  FMUL.FTZ R180, R15, R180 ;  /* 0x000000b40fb47220 */ /* 0x000fe20000410000 */
[----:B------:R-:W-:Y:S01]  /*9620*/  HADD2.F32 R168, -RZ, R96.H0_H0 ;  /* 0x20000060ffa87230 */ /* 0x000fe20000004100 */
[C---:B------:R-:W-:Y:S01]  /*9630*/  FMUL.FTZ R158, R14.reuse, R158 ;  /* 0x0000009e0e9e7220 */ /* 0x040fe20000410000 */
[----:B------:R-:W5:Y:S01]  /*9640*/  MUFU.EX2 R6, R6 ;  /* 0x0000000600067308 */ /* 0x000f620000000800 */
[C---:B------:R-:W-:Y:S01]  /*9650*/  FMUL.FTZ R7, R131.reuse, R179 ;  /* 0x000000b383077220 */ /* 0x040fe20000410000 */
[----:B------:R-:W-:Y:S01]  /*9660*/  HADD2.F32 R13, -RZ, R13.H0_H0 ;  /* 0x2000000dff0d7230 */ /* 0x000fe20000004100 */
[----:B------:R-:W-:Y:S01]  /*9670*/  FMUL.FTZ R157, R14, R157 ;  /* 0x0000009d0e9d7220 */ /* 0x000fe20000410000 */
[----:B------:R-:W-:Y:S04]  /*9680*/  LDS.U16 R191, [R67+0x32] ;  /* 0x0000320043bf7984 */ /* 0x000fe80000000400 */
[----:B------:R-:W0:Y:S01]  /*9690*/  MUFU.EX2 R0, R0 ;  /* 0x0000000000007308 */ /* 0x000e220000000800 */
[----:B------:R-:W-:Y:S01]  /*96a0*/  FMUL.FTZ R4, R131, R180 ;  /* 0x000000b483047220 */ /* 0x000fe20000410000 */
[----:B------:R-:W-:Y:S01]  /*96b0*/  LDS.U16 R190, [R67+0x30] ;  /* 0x0000300043be7984 */ /* 0x000fe20000000400 */
[----:B------:R-:W-:-:S02]  /*96c0*/  FMUL.FTZ R142, R110, R142 ;  /* 0x0000008e6e8e7220 */ /* 0x000fc40000410000 */
[----:B------:R-:W-:Y:S01]  /*96d0*/  FMUL.FTZ R141, R110, R141 ;  /* 0x0000008d6e8d7220 */ /* 0x000fe20000410000 */
[----:B------:R-:W-:Y:S02]  /*96e0*/  LDS.U16 R188, [R67+0x36] ;  /* 0x0000360043bc7984 */ /* 0x000fe40000000400 */
[----:B------:R-:W0:Y:S01]  /*96f0*/  MUFU.COS R5, R64 ;  /* 0x0000004000057308 */ /* 0x000e220000000000 */
[----:B------:R-:W-:Y:S01]  /*9700*/  HADD2.F32 R14, -RZ, R186.H0_H0 ;  /* 0x200000baff0e7230 */ /* 0x000fe20000004100 */
[----:B------:R-:W-:Y:S01]  /*9710*/  FFMA.FTZ R7, R132, R180, R7 ;  /* 0x000000b484077223 */ /* 0x000fe20000010007 */
[----:B------:R-:W-:Y:S01]  /*9720*/  LDS.U16 R198, [R67+0x38] ;  /* 0x0000380043c67984 */ /* 0x000fe20000000400 */
[-C--:B------:R-:W-:Y:S02]  /*9730*/  FMUL.FTZ R125, R12, R88.reuse ;  /* 0x000000580c7d7220 */ /* 0x080fe40000410000 */
[----:B------:R-:W-:Y:S01]  /*9740*/  FMUL.FTZ R181, R13, R88 ;  /* 0x000000580db57220 */ /* 0x000fe20000410000 */
[----:B------:R-:W-:Y:S01]  /*9750*/  LDS.U16 R199, [R67+0x3a] ;  /* 0x00003a0043c77984 */ /* 0x000fe20000000400 */
[----:B------:R-:W-:-:S02]  /*9760*/  FFMA.FTZ R4, R132, R179, -R4 ;  /* 0x000000b384047223 */ /* 0x000fc40000010804 */
[C---:B------:R-:W-:Y:S01]  /*9770*/  FFMA.FTZ R8, R14.reuse, R125, R7 ;  /* 0x0000007d0e087223 */ /* 0x040fe20000010007 */
[----:B------:R-:W-:Y:S01]  /*9780*/  LDS.U16 R197, [R67+0x3c] ;  /* 0x00003c0043c57984 */ /* 0x000fe20000000400 */
[----:B------:R-:W-:-:S03]  /*9790*/  FFMA.FTZ R4, R14, R181, R4 ;  /* 0x000000b50e047223 */ /* 0x000fc60000010004 */
[----:B------:R-:W3:Y:S01]  /*97a0*/  LDS.U16 R7, [R67+0xe] ;  /* 0x00000e0043077984 */ /* 0x000ee20000000400 */
[C---:B-1----:R-:W-:Y:S02]  /*97b0*/  FMUL.FTZ R152, R9.reuse, R152 ;  /* 0x0000009809987220 */ /* 0x042fe40000410000 */
[----:B------:R-:W-:Y:S01]  /*97c0*/  FMUL.FTZ R151, R9, R151 ;  /* 0x0000009709977220 */ /* 0x000fe20000410000 */
[----:B------:R-:W-:Y:S01]  /*97d0*/  LDS.U16 R196, [R67+0x3e] ;  /* 0x00003e0043c47984 */ /* 0x000fe20000000400 */
[C---:B-----5:R-:W-:Y:S02]  /*97e0*/  FMUL.FTZ R147, R6.reuse, R147 ;  /* 0x0000009306937220 */ /* 0x060fe40000410000 */
[----:B------:R-:W-:Y:S02]  /*97f0*/  FMUL.FTZ R146, R6, R146 ;  /* 0x0000009206927220 */ /* 0x000fe40000410000 */
[C---:B0-----:R-:W-:Y:S01]  /*9800*/  FMUL.FTZ R65, R0.reuse, R65 ;  /* 0x0000004100417220 */ /* 0x041fe20000410000 */
[----:B------:R-:W0:Y:S01]  /*9810*/  LDS.U16 R6, [R67+0xc] ;  /* 0x00000c0043067984 */ /* 0x000e220000000400 */
[----:B------:R-:W-:Y:S01]  /*9820*/  FMUL.FTZ R64, R0, R5 ;  /* 0x0000000500407220 */ /* 0x000fe20000410000 */
[----:B------:R-:W-:Y:S01]  /*9830*/  HADD2.F32 R11, -RZ, R11.H0_H0 ;  /* 0x2000000bff0b7230 */ /* 0x000fe20000004100 */
[C---:B------:R-:W-:Y:S01]  /*9840*/  FMUL.FTZ R9, R130.reuse, R8 ;  /* 0x0000000882097220 */ /* 0x040fe20000410000 */
[----:B------:R-:W-:Y:S01]  /*9850*/  HADD2.F32 R10, -RZ, R10.H0_H0 ;  /* 0x2000000aff0a7230 */ /* 0x000fe20000004100 */
[----:B------:R-:W-:-:S02]  /*9860*/  FMUL.FTZ R110, R130, R4 ;  /* 0x00000004826e7220 */ /* 0x000fc40000410000 */
[-C--:B------:R-:W-:Y:S02]  /*9870*/  FMUL.FTZ R5, R65, R131.reuse ;  /* 0x0000008341057220 */ /* 0x080fe40000410000 */
[----:B------:R-:W-:Y:S02]  /*9880*/  FMUL.FTZ R0, R64, R131 ;  /* 0x0000008340007220 */ /* 0x000fe40000410000 */
[C---:B------:R-:W-:Y:S01]  /*9890*/  FFMA.FTZ R4, R133.reuse, R4, -R9 ;  /* 0x0000000485047223 */ /* 0x040fe20000010809 */
[----:B--2---:R-:W-:Y:S01]  /*98a0*/  HADD2.F32 R9, -RZ, R111.H0_H0 ;  /* 0x2000006fff097230 */ /* 0x004fe20000004100 */
[----:B------:R-:W-:Y:S02]  /*98b0*/  FFMA.FTZ R112, R133, R8, R110 ;  /* 0x0000000885707223 */ /* 0x000fe4000001006e */
[----:B------:R-:W-:Y:S02]  /*98c0*/  FMUL.FTZ R127, R11, R87 ;  /* 0x000000570b7f7220 */ /* 0x000fe40000410000 */
[----:B------:R-:W-:-:S02]  /*98d0*/  FFMA.FTZ R8, R65, R132, R0 ;  /* 0x0000008441087223 */ /* 0x000fc40000010000 */
[----:B------:R-:W-:Y:S02]  /*98e0*/  FMUL.FTZ R126, R10, R87 ;  /* 0x000000570a7e7220 */ /* 0x000fe40000410000 */
[----:B------:R-:W-:Y:S02]  /*98f0*/  FFMA.FTZ R0, R64, R132, -R5 ;  /* 0x0000008440007223 */ /* 0x000fe40000010805 */
[----:B------:R-:W1:Y:S01]  /*9900*/  LDS.U16 R5, [R67+0x10] ;  /* 0x0000100043057984 */ /* 0x000e620000000400 */
[C---:B------:R-:W-:Y:S02]  /*9910*/  FFMA.FTZ R113, R9.reuse, R127, R112 ;  /* 0x0000007f09717223 */ /* 0x040fe40000010070 */
[----:B------:R-:W-:Y:S02]  /*9920*/  FFMA.FTZ R112, R9, R126, R4 ;  /* 0x0000007e09707223 */ /* 0x000fe40000010004 */
[----:B------:R-:W2:Y:S01]  /*9930*/  LDS.U16 R4, [R67+0x12] ;  /* 0x0000120043047984 */ /* 0x000ea20000000400 */
[----:B------:R-:W-:-:S02]  /*9940*/  FMUL.FTZ R110, R130, R8 ;  /* 0x00000008826e7220 */ /* 0x000fc40000410000 */
[-C--:B------:R-:W-:Y:S02]  /*9950*/  FMUL.FTZ R111, R130, R0.reuse ;  /* 0x00000000826f7220 */ /* 0x080fe40000410000 */
[----:B------:R-:W-:Y:S02]  /*9960*/  FFMA.FTZ R110, R133, R0, -R110 ;  /* 0x00000000856e7223 */ /* 0x000fe4000001086e */
[----:B------:R-:W5:Y:S01]  /*9970*/  LDS.U16 R0, [R67+0x14] ;  /* 0x0000140043007984 */ /* 0x000f620000000400 */
[----:B---3--:R-:W-:Y:S01]  /*9980*/  HADD2.F32 R7, -RZ, R7.H0_H0 ;  /* 0x20000007ff077230 */ /* 0x008fe20000004100 */
[----:B------:R-:W-:Y:S02]  /*9990*/  FMUL.FTZ R114, R119, R112 ;  /* 0x0000007077727220 */ /* 0x000fe40000410000 */
[----:B------:R-:W-:Y:S01]  /*99a0*/  FFMA.FTZ R111, R133, R8, R111 ;  /* 0x00000008856f7223 */ /* 0x000fe2000001006f */
[----:B0-----:R-:W-:Y:S01]  /*99b0*/  HADD2.F32 R6, -RZ, R6.H0_H0 ;  /* 0x20000006ff067230 */ /* 0x001fe20000004100 */
[-C--:B------:R-:W-:Y:S01]  /*99c0*/  FMUL.FTZ R115, R119, R113.reuse ;  /* 0x0000007177737220 */ /* 0x080fe20000410000 */
[----:B------:R-:W-:Y:S01]  /*99d0*/  HADD2.F32 R8, -RZ, R128.H0_H0 ;  /* 0x20000080ff087230 */ /* 0x000fe20000004100 */
[----:B------:R-:W-:-:S02]  /*99e0*/  FFMA.FTZ R114, R134, R113, R114 ;  /* 0x0000007186727223 */ /* 0x000fc40000010072 */
[----:B------:R-:W-:Y:S02]  /*99f0*/  FMUL.FTZ R129, R7, R86 ;  /* 0x0000005607817220 */ /* 0x000fe40000410000 */
[----:B------:R-:W-:Y:S02]  /*9a00*/  FFMA.FTZ R115, R134, R112, -R115 ;  /* 0x0000007086737223 */ /* 0x000fe40000010873 */
[----:B------:R-:W-:Y:S02]  /*9a10*/  FMUL.FTZ R128, R6, R86 ;  /* 0x0000005606807220 */ /* 0x000fe40000410000 */
[C---:B------:R-:W-:Y:S02]  /*9a20*/  FFMA.FTZ R114, R8.reuse, R129, R114 ;  /* 0x0000008108727223 */ /* 0x040fe40000010072 */
[----:B------:R-:W-:Y:S01]  /*9a30*/  FMUL.FTZ R113, R119, R111 ;  /* 0x0000006f77717220 */ /* 0x000fe20000410000 */
[----:B------:R-:W-:Y:S01]  /*9a40*/  HADD2.F32 R3, -RZ, R149.H0_H0 ;  /* 0x20000095ff037230 */ /* 0x000fe20000004100 */
[----:B------:R-:W-:Y:S01]  /*9a50*/  FFMA.FTZ R115, R8, R128, R115 ;  /* 0x0000008008737223 */ /* 0x000fe20000010073 */
[----:B------:R-:W0:Y:S01]  /*9a60*/  LDS.U16 R149, [R67+0x1c] ;  /* 0x00001c0043957984 */ /* 0x000e220000000400 */
[----:B------:R-:W-:-:S02]  /*9a70*/  FMUL.FTZ R112, R141, R114 ;  /* 0x000000728d707220 */ /* 0x000fc40000410000 */
[-C--:B------:R-:W-:Y:S01]  /*9a80*/  FFMA.FTZ R113, R134, R110.reuse, -R113 ;  /* 0x0000006e86717223 */ /* 0x080fe20000010871 */
[----:B-1----:R-:W-:Y:S01]  /*9a90*/  HADD2.F32 R5, -RZ, R5.H0_H0 ;  /* 0x20000005ff057230 */ /* 0x002fe20000004100 */
[----:B------:R-:W-:Y:S02]  /*9aa0*/  FMUL.FTZ R110, R119, R110 ;  /* 0x0000006e776e7220 */ /* 0x000fe40000410000 */
[-C--:B------:R-:W-:Y:S01]  /*9ab0*/  FMUL.FTZ R137, R141, R115.reuse ;  /* 0x000000738d897220 */ /* 0x080fe20000410000 */
[----:B--2---:R-:W-:Y:S01]  /*9ac0*/  HADD2.F32 R4, -RZ, R4.H0_H0 ;  /* 0x20000004ff047230 */ /* 0x004fe20000004100 */
[----:B------:R-:W-:Y:S02]  /*9ad0*/  FFMA.FTZ R112, R142, R115, -R112 ;  /* 0x000000738e707223 */ /* 0x000fe40000010870 */
[----:B------:R-:W-:Y:S02]  /*9ae0*/  FMUL.FTZ R210, R5, R85 ;  /* 0x0000005505d27220 */ /* 0x000fe40000410000 */
[----:B------:R-:W-:-:S02]  /*9af0*/  FFMA.FTZ R110, R134, R111, R110 ;  /* 0x0000006f866e7223 */ /* 0x000fc4000001006e */
[----:B------:R-:W-:Y:S02]  /*9b00*/  FFMA.FTZ R114, R142, R114, R137 ;  /* 0x000000728e727223 */ /* 0x000fe40000010089 */
[----:B------:R-:W-:Y:S02]  /*9b10*/  FMUL.FTZ R211, R4, R85 ;  /* 0x0000005504d37220 */ /* 0x000fe40000410000 */
[----:B------:R-:W-:Y:S01]  /*9b20*/  FFMA.FTZ R112, R3, R210, R112 ;  /* 0x000000d203707223 */ /* 0x000fe20000010070 */
[----:B------:R-:W-:Y:S01]  /*9b30*/  HADD2.F32 R124, -RZ, R124.H0_H0 ;  /* 0x2000007cff7c7230 */ /* 0x000fe20000004100 */
[----:B------:R-:W-:Y:S02]  /*9b40*/  FMUL.FTZ R111, R141, R110 ;  /* 0x0000006e8d6f7220 */ /* 0x000fe40000410000 */
[----:B------:R-:W-:Y:S02]  /*9b50*/  FFMA.FTZ R114, R3, R211, R114 ;  /* 0x000000d303727223 */ /* 0x000fe40000010072 */
[----:B------:R-:W-:Y:S01]  /*9b60*/  FMUL.FTZ R137, R145, R112 ;  /* 0x0000007091897220 */ /* 0x000fe20000410000 */
[----:B-----5:R-:W-:Y:S01]  /*9b70*/  HADD2.F32 R2, -RZ, R0.H0_H0 ;  /* 0x20000000ff027230 */ /* 0x020fe20000004100 */
[-C--:B------:R-:W-:Y:S01]  /*9b80*/  FMUL.FTZ R115, R141, R113.reuse ;  /* 0x000000718d737220 */ /* 0x080fe20000410000 */
[----:B------:R-:W-:Y:S01]  /*9b90*/  HADD2.F32 R0, -RZ, R164.H0_H0 ;  /* 0x200000a4ff007230 */ /* 0x000fe20000004100 */
[----:B------:R-:W-:-:S02]  /*9ba0*/  FFMA.FTZ R111, R142, R113, -R111 ;  /* 0x000000718e6f7223 */ /* 0x000fc4000001086f */
[-C--:B------:R-:W-:Y:S02]  /*9bb0*/  FMUL.FTZ R113, R145, R114.reuse ;  /* 0x0000007291717220 */ /* 0x080fe40000410000 */
[----:B------:R-:W-:Y:S02]  /*9bc0*/  FFMA.FTZ R137, R148, R114, R137 ;  /* 0x0000007294897223 */ /* 0x000fe40000010089 */
        /* <DEDUP_REMOVED lines=8> */
[----:B----4-:R-:W-:Y:S01]  /*9c50*/  HADD2.F32 R137, -RZ, R138.H0_H0 ;  /* 0x2000008aff897230 */ /* 0x010fe20000004100 */
        /* <DEDUP_REMOVED lines=12> */
[----:B------:R-:W-:Y:S01]  /*9d20*/  FMUL.FTZ R115, R157, R114 ;  /* 0x000000729d737220 */ /* 0x000fe20000410000 */
[----:B0-----:R-:W-:-:S03]  /*9d30*/  HADD2.F32 R149, -RZ, R149.H0_H0 ;  /* 0x20000095ff957230 */ /* 0x001fc60000004100 */
[CC--:B------:R-:W-:Y:S02]  /*9d40*/  FFMA.FTZ R164, R158.reuse, R112.reuse, R115 ;  /* 0x000000709ea47223 */ /* 0x0c0fe40000010073 */
[----:B------:R-:W-:Y:S01]  /*9d50*/  FMUL.FTZ R115, R157, R112 ;  /* 0x000000709d737220 */ /* 0x000fe20000410000 */
[----:B------:R-:W-:Y:S01]  /*9d60*/  HADD2.F32 R150, -RZ, R150.H0_H0 ;  /* 0x20000096ff967230 */ /* 0x000fe20000004100 */
[----:B------:R-:W-:Y:S01]  /*9d70*/  FMUL.FTZ R113, R159, R111 ;  /* 0x0000006f9f717220 */ /* 0x000fe20000410000 */
[----:B------:R-:W-:Y:S01]  /*9d80*/  HADD2.F32 R138, -RZ, R98.H0_H0 ;  /* 0x20000062ff8a7230 */ /* 0x000fe20000004100 */
[----:B------:R-:W-:Y:S02]  /*9d90*/  FFMA.FTZ R115, R158, R114, -R115 ;  /* 0x000000729e737223 */ /* 0x000fe40000010873 */
[----:B------:R-:W-:Y:S02]  /*9da0*/  FMUL.FTZ R216, R149, R82 ;  /* 0x0000005295d87220 */ /* 0x000fe40000410000 */
[----:B------:R-:W-:-:S02]  /*9db0*/  FFMA.FTZ R113, R160, R110, -R113 ;  /* 0x0000006ea0717223 */ /* 0x000fc40000010871 */
[----:B------:R-:W-:Y:S02]  /*9dc0*/  FMUL.FTZ R217, R150, R82 ;  /* 0x0000005296d97220 */ /* 0x000fe40000410000 */
[----:B------:R-:W-:Y:S02]  /*9dd0*/  FMUL.FTZ R110, R159, R110 ;  /* 0x0000006e9f6e7220 */ /* 0x000fe40000410000 */
[C---:B------:R-:W-:Y:S01]  /*9de0*/  FFMA.FTZ R115, R138.reuse, R216, R115 ;  /* 0x000000d88a737223 */ /* 0x040fe20000010073 */
[----:B------:R-:W-:Y:S01]  /*9df0*/  HADD2.F32 R173, -RZ, R173.H0_H0 ;  /* 0x200000adffad7230 */ /* 0x000fe20000004100 */
[----:B------:R-:W-:Y:S02]  /*9e00*/  FFMA.FTZ R164, R138, R217, R164 ;  /* 0x000000d98aa47223 */ /* 0x000fe400000100a4 */
[----:B------:R-:W-:Y:S02]  /*9e10*/  FFMA.FTZ R110, R160, R111, R110 ;  /* 0x0000006fa06e7223 */ /* 0x000fe4000001006e */
[C---:B------:R-:W-:Y:S01]  /*9e20*/  FMUL.FTZ R111, R155.reuse, R115 ;  /* 0x000000739b6f7220 */ /* 0x040fe20000410000 */
[----:B------:R-:W-:Y:S01]  /*9e30*/  HADD2.F32 R172, -RZ, R172.H0_H0 ;  /* 0x200000acffac7230 */ /* 0x000fe20000004100 */
[----:B------:R-:W-:-:S02]  /*9e40*/  FMUL.FTZ R112, R155, R164 ;  /* 0x000000a49b707220 */ /* 0x000fc40000410000 */
[C---:B------:R-:W-:Y:S02]  /*9e50*/  FFMA.FTZ R164, R156.reuse, R164, R111 ;  /* 0x000000a49ca47223 */ /* 0x040fe4000001006f */
[----:B------:R-:W-:Y:S02]  /*9e60*/  FMUL.FTZ R219, R173, R81 ;  /* 0x00000051addb7220 */ /* 0x000fe40000410000 */
[----:B------:R-:W-:Y:S02]  /*9e70*/  FFMA.FTZ R112, R156, R115, -R112 ;  /* 0x000000739c707223 */ /* 0x000fe40000010870 */
[----:B------:R-:W-:Y:S02]  /*9e80*/  FMUL.FTZ R218, R172, R81 ;  /* 0x00000051acda7220 */ /* 0x000fe40000410000 */
[----:B------:R-:W-:Y:S01]  /*9e90*/  FFMA.FTZ R164, R171, R219, R164 ;  /* 0x000000dbaba47223 */ /* 0x000fe200000100a4 */
[----:B------:R-:W-:Y:S01]  /*9ea0*/  HADD2.F32 R170, -RZ, R170.H0_H0 ;  /* 0x200000aaffaa7230 */ /* 0x000fe20000004100 */
[----:B------:R-:W-:-:S02]  /*9eb0*/  FMUL.FTZ R111, R157, R110 ;  /* 0x0000006e9d6f7220 */ /* 0x000fc40000410000 */
[----:B------:R-:W-:Y:S02]  /*9ec0*/  FFMA.FTZ R112, R171, R218, R112 ;  /* 0x000000daab707223 */ /* 0x000fe40000010070 */
[C---:B------:R-:W-:Y:S01]  /*9ed0*/  FMUL.FTZ R115, R153.reuse, R164 ;  /* 0x000000a499737220 */ /* 0x040fe20000410000 */
[----:B------:R-:W-:Y:S01]  /*9ee0*/  HADD2.F32 R169, -RZ, R169.H0_H0 ;  /* 0x200000a9ffa97230 */ /* 0x000fe20000004100 */
[----:B------:R-:W-:Y:S02]  /*9ef0*/  FFMA.FTZ R111, R158, R113, -R111 ;  /* 0x000000719e6f7223 */ /* 0x000fe4000001086f */
[-C--:B------:R-:W-:Y:S02]  /*9f00*/  FMUL.FTZ R165, R153, R112.reuse ;  /* 0x0000007099a57220 */ /* 0x080fe40000410000 */
[----:B------:R-:W-:Y:S02]  /*9f10*/  FFMA.FTZ R115, R154, R112, -R115 ;  /* 0x000000709a737223 */ /* 0x000fe40000010873 */
[----:B------:R-:W-:-:S02]  /*9f20*/  FMUL.FTZ R220, R170, R80 ;  /* 0x00000050aadc7220 */ /* 0x000fc40000410000 */
[----:B------:R-:W-:Y:S02]  /*9f30*/  FMUL.FTZ R113, R157, R113 ;  /* 0x000000719d717220 */ /* 0x000fe40000410000 */
[----:B------:R-:W-:Y:S02]  /*9f40*/  FFMA.FTZ R165, R154, R164, R165 ;  /* 0x000000a49aa57223 */ /* 0x000fe400000100a5 */
[----:B------:R-:W-:Y:S02]  /*9f50*/  FMUL.FTZ R221, R169, R80 ;  /* 0x00000050a9dd7220 */ /* 0x000fe40000410000 */
[----:B------:R-:W-:Y:S02]  /*9f60*/  FFMA.FTZ R115, R168, R220, R115 ;  /* 0x000000dca8737223 */ /* 0x000fe40000010073 */
[----:B------:R-:W-:Y:S02]  /*9f70*/  FFMA.FTZ R113, R158, R110, R113 ;  /* 0x0000006e9e717223 */ /* 0x000fe40000010071 */
[----:B------:R-:W-:-:S02]  /*9f80*/  FMUL.FTZ R110, R74, UR35 ;  /* 0x000000234a6e7c20 */ /* 0x000fc40008410000 */
[----:B------:R-:W-:Y:S02]  /*9f90*/  FMUL.FTZ R200, R109, R74 ;  /* 0x0000004a6dc87220 */ /* 0x000fe40000410000 */
[----:B------:R-:W-:Y:S02]  /*9fa0*/  FFMA.FTZ R165, R168, R221, R165 ;  /* 0x000000dda8a57223 */ /* 0x000fe400000100a5 */
[----:B------:R-:W-:Y:S02]  /*9fb0*/  FMUL.FTZ R109, R151, R115 ;  /* 0x00000073976d7220 */ /* 0x000fe40000410000 */
[----:B------:R-:W-:Y:S01]  /*9fc0*/  FMUL.RZ R114, R110, 0.15915493667125701904 ;  /* 0x3e22f9836e727820 */ /* 0x000fe2000040c000 */
[----:B------:R-:W-:Y:S01]  /*9fd0*/  HADD2.F32 R166, -RZ, R166.H0_H0 ;  /* 0x200000a6ffa67230 */ /* 0x000fe20000004100 */
[----:B------:R-:W-:Y:S02]  /*9fe0*/  FMUL.FTZ R110, R155, R113 ;  /* 0x000000719b6e7220 */ /* 0x000fe40000410000 */
[----:B------:R-:W-:-:S02]  /*9ff0*/  FFMA.FTZ R112, R152, R165, R109 ;  /* 0x000000a598707223 */ /* 0x000fc4000001006d */
[----:B------:R-:W-:Y:S01]  /*a000*/  FMUL.FTZ R109, R151, R165 ;  /* 0x000000a5976d7220 */ /* 0x000fe20000410000 */
[----:B------:R-:W-:Y:S01]  /*a010*/  HADD2.F32 R167, -RZ, R167.H0_H0 ;  /* 0x200000a7ffa77230 */ /* 0x000fe20000004100 */
[-C--:B------:R-:W-:Y:S01]  /*a020*/  FFMA.FTZ R110, R156, R111.reuse, -R110 ;  /* 0x0000006f9c6e7223 */ /* 0x080fe2000001086e */
[----:B------:R-:W-:Y:S01]  /*a030*/  HADD2.F32 R165, -RZ, R95.H0_H0 ;  /* 0x2000005fffa57230 */ /* 0x000fe20000004100 */
[----:B------:R-:W-:Y:S02]  /*a040*/  FMUL.FTZ R111, R155, R111 ;  /* 0x0000006f9b6f7220 */ /* 0x000fe40000410000 */
[----:B------:R-:W-:Y:S02]  /*a050*/  FFMA.FTZ R115, R152, R115, -R109 ;  /* 0x0000007398737223 */ /* 0x000fe4000001086d */
[----:B------:R-:W-:Y:S01]  /*a060*/  FMUL.FTZ R222, R166, R79 ;  /* 0x0000004fa6de7220 */ /* 0x000fe20000410000 */
[----:B------:R-:W-:Y:S01]  /*a070*/  MUFU.COS R201, R114 ;  /* 0x0000007200c97308 */ /* 0x000fe20000000000 */
[----:B------:R-:W-:-:S02]  /*a080*/  FFMA.FTZ R111, R156, R113, R111 ;  /* 0x000000719c6f7223 */ /* 0x000fc4000001006f */
[----:B------:R-:W-:Y:S02]  /*a090*/  FMUL.FTZ R231, R153, R110 ;  /* 0x0000006e99e77220 */ /* 0x000fe40000410000 */
[----:B------:R-:W-:Y:S02]  /*a0a0*/  FMUL.FTZ R223, R167, R79 ;  /* 0x0000004fa7df7220 */ /* 0x000fe40000410000 */
[----:B------:R-:W-:Y:S01]  /*a0b0*/  FFMA.FTZ R115, R165, R222, R115 ;  /* 0x000000dea5737223 */ /* 0x000fe20000010073 */
[----:B------:R-:W0:Y:S01]  /*a0c0*/  MUFU.EX2 R200, R200 ;  /* 0x000000c800c87308 */ /* 0x000e220000000800 */
[-C--:B------:R-:W-:Y:S01]  /*a0d0*/  FMUL.FTZ R113, R153, R111.reuse ;  /* 0x0000006f99717220 */ /* 0x080fe20000410000 */
[----:B------:R-:W-:Y:S01]  /*a0e0*/  HADD2.F32 R193, -RZ, R193.H0_H0 ;  /* 0x200000c1ffc17230 */ /* 0x000fe20000004100 */
[----:B------:R-:W-:-:S05]  /*a0f0*/  FFMA.FTZ R231, R154, R111, R231 ;  /* 0x0000006f9ae77223 */ /* 0x000fca00000100e7 */
[----:B------:R1:W2:Y:S01]  /*a100*/  MUFU.SIN R109, R114 ;  /* 0x00000072006d7308 */ /* 0x0002a20000000400 */
[----:B------:R-:W-:Y:S02]  /*a110*/  FFMA.FTZ R187, R165, R223, R112 ;  /* 0x000000dfa5bb7223 */ /* 0x000fe40000010070 */
[C---:B------:R-:W-:Y:S01]  /*a120*/  FMUL.FTZ R111, R178.reuse, R115 ;  /* 0x00000073b26f7220 */ /* 0x040fe20000410000 */
[----:B------:R-:W-:Y:S01]  /*a130*/  HADD2.F32 R192, -RZ, R192.H0_H0 ;  /* 0x200000c0ffc07230 */ /* 0x000fe20000004100 */
[-C--:B------:R-:W-:Y:S01]  /*a140*/  FMUL.FTZ R112, R178, R187.reuse ;  /* 0x000000bbb2707220 */ /* 0x080fe20000410000 */
[----:B------:R-:W-:Y:S01]  /*a150*/  HADD2.F32 R164, -RZ, R94.H0_H0 ;  /* 0x2000005effa47230 */ /* 0x000fe20000004100 */
[----:B------:R-:W-:Y:S02]  /*a160*/  FFMA.FTZ R111, R182, R187, R111 ;  /* 0x000000bbb66f7223 */ /* 0x000fe4000001006f */
[----:B------:R-:W-:Y:S02]  /*a170*/  FMUL.FTZ R225, R193, R78 ;  /* 0x0000004ec1e17220 */ /* 0x000fe40000410000 */
[----:B------:R-:W-:-:S02]  /*a180*/  FFMA.FTZ R110, R154, R110, -R113 ;  /* 0x0000006e9a6e7223 */ /* 0x000fc40000010871 */
[----:B------:R-:W-:Y:S02]  /*a190*/  FMUL.FTZ R229, R151, R231 ;  /* 0x000000e797e57220 */ /* 0x000fe40000410000 */
[----:B0-----:R-:W-:Y:S01]  /*a1a0*/  FMUL.FTZ R201, R200, R201 ;  /* 0x000000c9c8c97220 */ /* 0x001fe20000410000 */
[----:B-1----:R-:W-:Y:S01]  /*a1b0*/  IADD3 R114, R117, 0x20, RZ ;  /* 0x0000002075727810 */ /* 0x002fe20007ffe0ff */
[----:B------:R-:W-:Y:S01]  /*a1c0*/  FFMA.FTZ R115, R182, R115, -R112 ;  /* 0x00000073b6737223 */ /* 0x000fe20000010870 */
[----:B------:R-:W0:Y:S01]  /*a1d0*/  LDS.U16 R187, [R67+0x34] ;  /* 0x0000340043bb7984 */ /* 0x000e220000000400 */
[----:B------:R-:W-:Y:S02]  /*a1e0*/  FMUL.FTZ R224, R192, R78 ;  /* 0x0000004ec0e07220 */ /* 0x000fe40000410000 */
[----:B------:R-:W-:Y:S02]  /*a1f0*/  FFMA.FTZ R111, R164, R225, R111 ;  /* 0x000000e1a46f7223 */ /* 0x000fe4000001006f */
[----:B------:R-:W-:-:S02]  /*a200*/  FFMA.FTZ R229, R152, R110, -R229 ;  /* 0x0000006e98e57223 */ /* 0x000fc400000108e5 */
[----:B------:R-:W-:Y:S02]  /*a210*/  FMUL.FTZ R110, R151, R110 ;  /* 0x0000006e976e7220 */ /* 0x000fe40000410000 */
[----:B--2---:R-:W-:Y:S01]  /*a220*/  FMUL.FTZ R200, R200, R109 ;  /* 0x0000006dc8c87220 */ /* 0x004fe20000410000 */
[C---:B------:R-:W-:Y:S01]  /*a230*/  LEA.HI.SX32 R109, R117.reuse, R117, 0x1b ;  /* 0x00000075756d7211 */ /* 0x040fe200078fdaff */
[----:B------:R-:W-:Y:S02]  /*a240*/  FFMA.FTZ R115, R164, R224, R115 ;  /* 0x000000e0a4737223 */ /* 0x000fe40000010073 */
[----:B------:R-:W-:Y:S01]  /*a250*/  FMUL.FTZ R186, R176, R111 ;  /* 0x0000006fb0ba7220 */ /* 0x000fe20000410000 */
[C---:B------:R-:W-:Y:S01]  /*a260*/  IADD3 R112, R117.reuse, 0x40, RZ ;  /* 0x0000004075707810 */ /* 0x040fe20007ffe0ff */
[----:B------:R-:W-:Y:S01]  /*a270*/  FFMA.FTZ R231, R152, R231, R110 ;  /* 0x000000e798e77223 */ /* 0x000fe2000001006e */
[----:B------:R-:W-:Y:S01]  /*a280*/  IADD3 R110, R117, 0x60, RZ ;  /* 0x00000060756e7810 */ /* 0x000fe20007ffe0ff */
[----:B------:R-:W-:-:S02]  /*a290*/  FMUL.FTZ R228, R176, R115 ;  /* 0x00000073b0e47220 */ /* 0x000fc40000410000 */
[----:B------:R-:W-:Y:S01]  /*a2a0*/  FFMA.FTZ R186, R177, R115, -R186 ;  /* 0x00000073b1ba7223 */ /* 0x000fe200000108ba */
[----:B------:R-:W-:Y:S02]  /*a2b0*/  SHF.L.U32 R115, R109, 0x1, RZ ;  /* 0x000000016d737819 */ /* 0x000fe400000006ff */
[-C--:B------:R-:W-:Y:S02]  /*a2c0*/  LEA.HI.SX32 R112, R112, R117.reuse, 0x1b ;  /* 0x0000007570707211 */ /* 0x080fe400078fdaff */
[-C--:B------:R-:W-:Y:S01]  /*a2d0*/  LEA.HI.SX32 R110, R110, R117.reuse, 0x1b ;  /* 0x000000756e6e7211 */ /* 0x080fe200078fdaff */
[----:B------:R1:W-:Y:S01]  /*a2e0*/  STS.U16 [R115+0x840], R108 ;  /* 0x0008406c73007388 */ /* 0x0003e20000000400 */
[----:B------:R-:W-:Y:S02]  /*a2f0*/  IADD3 R240, R117, 0x80, RZ ;  /* 0x0000008075f07810 */ /* 0x000fe40007ffe0ff */
[----:B------:R-:W-:Y:S02]  /*a300*/  SHF.L.U32 R113, R112, 0x1, RZ ;  /* 0x0000000170717819 */ /* 0x000fe400000006ff */
[----:B------:R-:W-:-:S02]  /*a310*/  LEA.HI.SX32 R114, R114, R117, 0x1b ;  /* 0x0000007572727211 */ /* 0x000fc400078fdaff */
[----:B------:R-:W-:Y:S02]  /*a320*/  SHF.L.U32 R112, R110, 0x1, RZ ;  /* 0x000000016e707819 */ /* 0x000fe400000006ff */
[C---:B-1----:R-:W-:Y:S02]  /*a330*/  IADD3 R108, R117.reuse, 0xc0, RZ ;  /* 0x000000c0756c7810 */ /* 0x042fe40007ffe0ff */
[----:B------:R-:W-:Y:S02]  /*a340*/  IADD3 R110, R117, 0xa0, RZ ;  /* 0x000000a0756e7810 */ /* 0x000fe40007ffe0ff */
[----:B------:R-:W-:Y:S01]  /*a350*/  LEA.HI.SX32 R240, R240, R117, 0x1b ;  /* 0x00000075f0f07211 */ /* 0x000fe200078fdaff */
[----:B------:R-:W-:Y:S01]  /*a360*/  FFMA.FTZ R228, R177, R111, R228 ;  /* 0x0000006fb1e47223 */ /* 0x000fe200000100e4 */
[----:B------:R-:W-:Y:S02]  /*a370*/  LEA.HI.SX32 R108, R108, R117, 0x1b ;  /* 0x000000756c6c7211 */ /* 0x000fe400078fdaff */
[----:B------:R-:W-:-:S02]  /*a380*/  SHF.L.U32 R114, R114, 0x1, RZ ;  /* 0x0000000172727819 */ /* 0x000fc400000006ff */
[-C--:B------:R-:W-:Y:S02]  /*a390*/  LEA.HI.SX32 R110, R110, R117.reuse, 0x1b ;  /* 0x000000756e6e7211 */ /* 0x080fe400078fdaff */
[----:B------:R-:W-:Y:S02]  /*a3a0*/  SHF.L.U32 R111, R240, 0x1, RZ ;  /* 0x00000001f06f7819 */ /* 0x000fe400000006ff */
[C---:B------:R-:W-:Y:S02]  /*a3b0*/  IADD3 R240, R117.reuse, 0xe0, RZ ;  /* 0x000000e075f07810 */ /* 0x040fe40007ffe0ff */
[----:B------:R-:W-:Y:S01]  /*a3c0*/  SHF.L.U32 R109, R108, 0x1, RZ ;  /* 0x000000016c6d7819 */ /* 0x000fe200000006ff */
[----:B------:R-:W-:Y:S01]  /*a3d0*/  STS.U16 [R114+0x880], R105 ;  /* 0x0008806972007388 */ /* 0x000fe20000000400 */
[----:B------:R-:W-:Y:S02]  /*a3e0*/  IADD3 R108, R117, 0x100, RZ ;  /* 0x00000100756c7810 */ /* 0x000fe40007ffe0ff */
[----:B------:R-:W-:Y:S01]  /*a3f0*/  SHF.L.U32 R110, R110, 0x1, RZ ;  /* 0x000000016e6e7819 */ /* 0x000fe200000006ff */
[----:B------:R1:W-:Y:S01]  /*a400*/  STS.U16 [R113+0x8c0], R106 ;  /* 0x0008c06a71007388 */ /* 0x0003e20000000400 */
[----:B------:R-:W-:-:S03]  /*a410*/  LEA.HI.SX32 R240, R240, R117, 0x1b ;  /* 0x00000075f0f07211 */ /* 0x000fc600078fdaff */
[----:B------:R2:W-:Y:S04]  /*a420*/  STS.U16 [R112+0x900], R107 ;  /* 0x0009006b70007388 */ /* 0x0005e80000000400 */
[----:B------:R3:W-:Y:S01]  /*a430*/  STS.U16 [R111+0x940], R104 ;  /* 0x000940686f007388 */ /* 0x0007e20000000400 */
[----:B-1----:R-:W-:-:S03]  /*a440*/  IADD3 R106, R117, 0x120, RZ ;  /* 0x00000120756a7810 */ /* 0x002fc60007ffe0ff */
[----:B------:R-:W-:Y:S01]  /*a450*/  STS.U16 [R110+0x980], R103 ;  /* 0x000980676e007388 */ /* 0x000fe20000000400 */
[-C--:B--2---:R-:W-:Y:S02]  /*a460*/  LEA.HI.SX32 R107, R108, R117.reuse, 0x1b ;  /* 0x000000756c6b7211 */ /* 0x084fe400078fdaff */
[----:B------:R-:W-:Y:S01]  /*a470*/  SHF.L.U32 R108, R240, 0x1, RZ ;  /* 0x00000001f06c7819 */ /* 0x000fe200000006ff */
[----:B------:R1:W-:Y:S01]  /*a480*/  STS.U16 [R109+0x9c0], R238 ;  /* 0x0009c0ee6d007388 */ /* 0x0003e20000000400 */
[----:B------:R-:W-:Y:S02]  /*a490*/  IADD3 R240, R117, 0x140, RZ ;  /* 0x0000014075f07810 */ /* 0x000fe40007ffe0ff */
[----:B------:R-:W-:Y:S02]  /*a4a0*/  LEA.HI.SX32 R106, R106, R117, 0x1b ;  /* 0x000000756a6a7211 */ /* 0x000fe400078fdaff */
[----:B------:R-:W-:Y:S01]  /*a4b0*/  SHF.L.U32 R107, R107, 0x1, RZ ;  /* 0x000000016b6b7819 */ /* 0x000fe200000006ff */
[----:B------:R-:W-:Y:S01]  /*a4c0*/  STS.U16 [R108+0xa00], R101 ;  /* 0x000a00656c007388 */ /* 0x000fe20000000400 */
[----:B---3--:R-:W-:-:S02]  /*a4d0*/  IADD3 R104, R117, 0x180, RZ ;  /* 0x0000018075687810 */ /* 0x008fc40007ffe0ff */
[----:B-1----:R-:W-:Y:S02]  /*a4e0*/  IADD3 R238, R117, 0x160, RZ ;  /* 0x0000016075ee7810 */ /* 0x002fe40007ffe0ff */
[-C--:B------:R-:W-:Y:S01]  /*a4f0*/  LEA.HI.SX32 R240, R240, R117.reuse, 0x1b ;  /* 0x00000075f0f07211 */ /* 0x080fe200078fdaff */
[----:B------:R1:W-:Y:S01]  /*a500*/  STS.U16 [R107+0xa40], R102 ;  /* 0x000a40666b007388 */ /* 0x0003e20000000400 */
[----:B------:R-:W-:Y:S02]  /*a510*/  SHF.L.U32 R106, R106, 0x1, RZ ;  /* 0x000000016a6a7819 */ /* 0x000fe400000006ff */
[-C--:B------:R-:W-:Y:S02]  /*a520*/  LEA.HI.SX32 R238, R238, R117.reuse, 0x1b ;  /* 0x00000075eeee7211 */ /* 0x080fe400078fdaff */
[----:B------:R-:W-:Y:S02]  /*a530*/  LEA.HI.SX32 R103, R104, R117, 0x1b ;  /* 0x0000007568677211 */ /* 0x000fe400078fdaff */
[----:B------:R-:W-:-:S02]  /*a540*/  SHF.L.U32 R105, R240, 0x1, RZ ;  /* 0x00000001f0697819 */ /* 0x000fc400000006ff */
[C---:B-1----:R-:W-:Y:S01]  /*a550*/  IADD3 R102, R117.reuse, 0x1e0, RZ ;  /* 0x000001e075667810 */ /* 0x042fe20007ffe0ff */
[----:B------:R1:W-:Y:S01]  /*a560*/  STS.U16 [R106+0xa80], R189 ;  /* 0x000a80bd6a007388 */ /* 0x0003e20000000400 */
[----:B------:R-:W-:Y:S02]  /*a570*/  SHF.L.U32 R104, R238, 0x1, RZ ;  /* 0x00000001ee687819 */ /* 0x000fe400000006ff */
[C---:B------:R-:W-:Y:S02]  /*a580*/  IADD3 R240, R117.reuse, 0x1a0, RZ ;  /* 0x000001a075f07810 */ /* 0x040fe40007ffe0ff */
[----:B------:R-:W-:Y:S01]  /*a590*/  IADD3 R238, R117, 0x1c0, RZ ;  /* 0x000001c075ee7810 */ /* 0x000fe20007ffe0ff */
[----:B------:R-:W-:Y:S01]  /*a5a0*/  HADD2.F32 R191, -RZ, R191.H0_H0 ;  /* 0x200000bfffbf7230 */ /* 0x000fe20000004100 */
[----:B------:R-:W-:Y:S01]  /*a5b0*/  SHF.L.U32 R103, R103, 0x1, RZ ;  /* 0x0000000167677819 */ /* 0x000fe200000006ff */
[----:B------:R2:W-:Y:S01]  /*a5c0*/  STS.U16 [R105+0xac0], R100 ;  /* 0x000ac06469007388 */ /* 0x0005e20000000400 */
[-C--:B-1----:R-:W-:Y:S01]  /*a5d0*/  LEA.HI.SX32 R189, R102, R117.reuse, 0x1b ;  /* 0x0000007566bd7211 */ /* 0x082fe200078fdaff */
[----:B------:R-:W-:Y:S01]  /*a5e0*/  HADD2.F32 R190, -RZ, R190.H0_H0 ;  /* 0x200000beffbe7230 */ /* 0x000fe20000004100 */
[-C--:B------:R-:W-:Y:S01]  /*a5f0*/  LEA.HI.SX32 R240, R240, R117.reuse, 0x1b ;  /* 0x00000075f0f07211 */ /* 0x080fe200078fdaff */
[----:B------:R1:W-:Y:S01]  /*a600*/  STS.U16 [R104+0xb00], R69 ;  /* 0x000b004568007388 */ /* 0x0003e20000000400 */
[----:B------:R-:W-:Y:S01]  /*a610*/  LEA.HI.SX32 R238, R238, R117, 0x1b ;  /* 0x00000075eeee7211 */ /* 0x000fe200078fdaff */
[----:B------:R-:W-:Y:S01]  /*a620*/  FMUL.FTZ R227, R191, R77 ;  /* 0x0000004dbfe37220 */ /* 0x000fe20000410000 */
[----:B------:R-:W-:-:S02]  /*a630*/  SHF.L.U32 R102, R240, 0x1, RZ ;  /* 0x00000001f0667819 */ /* 0x000fc400000006ff */
[----:B--2---:R-:W-:Y:S01]  /*a640*/  SHF.L.U32 R100, R189, 0x1, RZ ;  /* 0x00000001bd647819 */ /* 0x004fe200000006ff */
[----:B------:R-:W-:Y:S01]  /*a650*/  HADD2.F32 R189, -RZ, R93.H0_H0 ;  /* 0x2000005dffbd7230 */ /* 0x000fe20000004100 */
[----:B------:R2:W-:Y:S01]  /*a660*/  STS.U16 [R103+0xb40], R226 ;  /* 0x000b40e267007388 */ /* 0x0005e20000000400 */
[----:B-1----:R-:W-:Y:S01]  /*a670*/  FMUL.FTZ R69, R178, R231 ;  /* 0x000000e7b2457220 */ /* 0x002fe20000410000 */
[----:B------:R-:W-:Y:S02]  /*a680*/  SHF.L.U32 R101, R238, 0x1, RZ ;  /* 0x00000001ee657819 */ /* 0x000fe400000006ff */
[----:B------:R-:W-:Y:S02]  /*a690*/  FFMA.FTZ R228, R189, R227, R228 ;  /* 0x000000e3bde47223 */ /* 0x000fe400000100e4 */
[-C--:B------:R-:W-:Y:S02]  /*a6a0*/  FFMA.FTZ R69, R182, R229.reuse, -R69 ;  /* 0x000000e5b6457223 */ /* 0x080fe40000010845 */
[----:B------:R-:W-:-:S02]  /*a6b0*/  FMUL.FTZ R229, R178, R229 ;  /* 0x000000e5b2e57220 */ /* 0x000fc40000410000 */
[----:B--2---:R-:W-:Y:S01]  /*a6c0*/  FMUL.FTZ R226, R190, R77 ;  /* 0x0000004dbee27220 */ /* 0x004fe20000410000 */
[----:B------:R-:W-:Y:S03]  /*a6d0*/  STS.U16 [R102+0xb80], R239 ;  /* 0x000b80ef66007388 */ /* 0x000fe60000000400 */
[----:B------:R-:W-:Y:S01]  /*a6e0*/  FFMA.FTZ R186, R189, R226, R186 ;  /* 0x000000e2bdba7223 */ /* 0x000fe200000100ba */
[----:B------:R1:W-:Y:S01]  /*a6f0*/  STS.U16 [R101+0xbc0], R232 ;  /* 0x000bc0e865007388 */ /* 0x0003e20000000400 */
[----:B------:R-:W-:-:S03]  /*a700*/  HADD2.F32 R188, -RZ, R188.H0_H0 ;  /* 0x200000bcffbc7230 */ /* 0x000fc60000004100 */
[----:B------:R-:W-:Y:S01]  /*a710*/  STS.U16 [R100+0xc00], R241 ;  /* 0x000c00f164007388 */ /* 0x000fe20000000400 */
[----:B0-----:R-:W-:-:S03]  /*a720*/  HADD2.F32 R187, -RZ, R187.H0_H0 ;  /* 0x200000bbffbb7230 */ /* 0x001fc60000004100 */
[----:B------:R0:W-:Y:S01]  /*a730*/  STS.U16 [R230+0xc40], R237 ;  /* 0x000c40ede6007388 */ /* 0x0001e20000000400 */
[----:B-1----:R-:W-:Y:S02]  /*a740*/  FFMA.FTZ R232, R182, R231, R229 ;  /* 0x000000e7b6e87223 */ /* 0x002fe400000100e5 */
[----:B------:R-:W-:Y:S02]  /*a750*/  FMUL.FTZ R231, R174, R228 ;  /* 0x000000e4aee77220 */ /* 0x000fe40000410000 */
[----:B------:R-:W-:Y:S02]  /*a760*/  FMUL.FTZ R229, R188, R76 ;  /* 0x0000004cbce57220 */ /* 0x000fe40000410000 */
[-C--:B------:R-:W-:Y:S02]  /*a770*/  FFMA.FTZ R231, R175, R186.reuse, -R231 ;  /* 0x000000baafe77223 */ /* 0x080fe400000108e7 */
[----:B0-----:R-:W-:Y:S01]  /*a780*/  FMUL.FTZ R230, R174, R186 ;  /* 0x000000baaee67220 */ /* 0x001fe20000410000 */
[----:B------:R-:W-:-:S03]  /*a790*/  HADD2.F32 R186, -RZ, R92.H0_H0 ;  /* 0x2000005cffba7230 */ /* 0x000fc60000004100 */
[----:B------:R-:W-:Y:S02]  /*a7a0*/  FFMA.FTZ R230, R175, R228, R230 ;  /* 0x000000e4afe67223 */ /* 0x000fe400000100e6 */
[----:B------:R-:W-:Y:S02]  /*a7b0*/  FMUL.FTZ R228, R187, R76 ;  /* 0x0000004cbbe47220 */ /* 0x000fe40000410000 */
[C---:B------:R-:W-:Y:S02]  /*a7c0*/  FFMA.FTZ R230, R186.reuse, R229, R230 ;  /* 0x000000e5bae67223 */ /* 0x040fe400000100e6 */
[----:B------:R-:W-:Y:S01]  /*a7d0*/  FFMA.FTZ R231, R186, R228, R231 ;  /* 0x000000e4bae77223 */ /* 0x000fe200000100e7 */
[----:B------:R0:W-:Y:S01]  /*a7e0*/  STS.U16 [R185+0xc80], R234 ;  /* 0x000c80eab9007388 */ /* 0x0001e20000000400 */
[----:B------:R-:W-:-:S03]  /*a7f0*/  HADD2.F32 R198, -RZ, R198.H0_H0 ;  /* 0x200000c6ffc67230 */ /* 0x000fc60000004100 */
[----:B------:R1:W-:Y:S01]  /*a800*/  STS.U16 [R66+0xcc0], R233 ;  /* 0x000cc0e942007388 */ /* 0x0003e20000000400 */
[----:B------:R-:W-:Y:S01]  /*a810*/  HADD2.F32 R199, -RZ, R199.H0_H0 ;  /* 0x200000c7ffc77230 */ /* 0x000fe20000004100 */
[CC--:B0-----:R-:W-:Y:S02]  /*a820*/  FMUL.FTZ R234, R146.reuse, R230.reuse ;  /* 0x000000e692ea7220 */ /* 0x0c1fe40000410000 */
[-C--:B-1----:R-:W-:Y:S01]  /*a830*/  FMUL.FTZ R66, R146, R231.reuse ;  /* 0x000000e792427220 */ /* 0x082fe20000410000 */
[----:B------:R-:W-:Y:S01]  /*a840*/  STS.U16 [R235+0xd00], R236 ;  /* 0x000d00eceb007388 */ /* 0x000fe20000000400 */
[C---:B------:R-:W-:Y:S01]  /*a850*/  FFMA.FTZ R233, R147.reuse, R231, -R234 ;  /* 0x000000e793e97223 */ /* 0x040fe200000108ea */
[----:B------:R-:W-:Y:S01]  /*a860*/  HADD2.F32 R185, -RZ, R91.H0_H0 ;  /* 0x2000005bffb97230 */ /* 0x000fe20000004100 */
[----:B------:R-:W-:Y:S01]  /*a870*/  FFMA.FTZ R234, R147, R230, R66 ;  /* 0x000000e693ea7223 */ /* 0x000fe20000010042 */
[----:B------:R0:W-:Y:S01]  /*a880*/  STS.U16 [R71+0xd40], R68 ;  /* 0x000d404447007388 */ /* 0x0001e20000000400 */
[----:B------:R-:W-:Y:S01]  /*a890*/  FMUL.FTZ R230, R198, R75 ;  /* 0x0000004bc6e67220 */ /* 0x000fe20000410000 */
[----:B------:R-:W-:-:S02]  /*a8a0*/  ULEA UR32, UR31, UR7, 0x8 ;  /* 0x000000071f207291 */ /* 0x000fc4000f8e403f */
[----:B------:R-:W-:Y:S01]  /*a8b0*/  STS.U16 [R70+0xd80], R209 ;  /* 0x000d80d146007388 */ /* 0x000fe20000000400 */
[----:B------:R-:W-:-:S03]  /*a8c0*/  FMUL.FTZ R231, R199, R75 ;  /* 0x0000004bc7e77220 */ /* 0x000fc60000410000 */
[----:B------:R-:W-:Y:S01]  /*a8d0*/  STS.U16 [R208+0xdc0], R207 ;  /* 0x000dc0cfd0007388 */ /* 0x000fe20000000400 */
[----:B------:R-:W-:Y:S01]  /*a8e0*/  FFMA.FTZ R233, R185, R230, R233 ;  /* 0x000000e6b9e97223 */ /* 0x000fe200000100e9 */
[C---:B------:R-:W-:Y:S02]  /*a8f0*/  ISETP.NE.AND P2, PT, R118.reuse, RZ, PT ;  /* 0x000000ff7600720c */ /* 0x040fe40003f45270 */
[----:B------:R-:W-:Y:S01]  /*a900*/  STS.U16 [R206+0xe00], R205 ;  /* 0x000e00cdce007388 */ /* 0x000fe20000000400 */
[----:B------:R-:W-:-:S03]  /*a910*/  IADD3 R242, R118, 0x200, RZ ;  /* 0x0000020076f27810 */ /* 0x000fc60007ffe0ff */
[----:B------:R-:W-:Y:S01]  /*a920*/  STS.U16 [R204+0xe40], R203 ;  /* 0x000e40cbcc007388 */ /* 0x000fe20000000400 */
[----:B------:R-:W-:-:S03]  /*a930*/  FMUL.FTZ R238, R176, R232 ;  /* 0x000000e8b0ee7220 */ /* 0x000fc60000410000 */
[----:B------:R-:W-:Y:S01]  /*a940*/  STS.U16 [R202+0xe80], R195 ;  /* 0x000e80c3ca007388 */ /* 0x000fe20000000400 */
[----:B------:R-:W-:Y:S02]  /*a950*/  FMUL.FTZ R237, R176, R69 ;  /* 0x00000045b0ed7220 */ /* 0x000fe40000410000 */
[----:B------:R-:W-:Y:S01]  /*a960*/  FFMA.FTZ R234, R185, R231, R234 ;  /* 0x000000e7b9ea7223 */ /* 0x000fe200000100ea */
[----:B------:R-:W-:Y:S01]  /*a970*/  STS.U16 [R194+0xec0], R183 ;  /* 0x000ec0b7c2007388 */ /* 0x000fe20000000400 */
[----:B------:R-:W-:Y:S01]  /*a980*/  FMUL.FTZ R246, R200, R233 ;  /* 0x000000e9c8f67220 */ /* 0x000fe20000410000 */
[----:B0-----:R-:W-:Y:S02]  /*a990*/  SEL R68, R242, UR32, P2 ;  /* 0x00000020f2447c07 */ /* 0x001fe40009000000 */
[----:B------:R0:W-:Y:S04]  /*a9a0*/  STS.U16 [R184+0xf00], R163 ;  /* 0x000f00a3b8007388 */ /* 0x0001e80000000400 */
[----:B------:R1:W-:Y:S01]  /*a9b0*/  STS.U16 [R161+0xf40], R144 ;  /* 0x000f4090a1007388 */ /* 0x0003e20000000400 */
[----:B------:R-:W-:-:S03]  /*a9c0*/  FFMA.FTZ R69, R177, R69, -R238 ;  /* 0x00000045b1457223 */ /* 0x000fc600000108ee */
[----:B------:R1:W-:Y:S01]  /*a9d0*/  STS.U16 [R140+0xf80], R139 ;  /* 0x000f808b8c007388 */ /* 0x0003e20000000400 */
[----:B------:R-:W-:-:S03]  /*a9e0*/  FFMA.FTZ R232, R177, R232, R237 ;  /* 0x000000e8b1e87223 */ /* 0x000fc600000100ed */
[----:B------:R1:W-:Y:S01]  /*a9f0*/  STS.U16 [R122+0xfc0], R143 ;  /* 0x000fc08f7a007388 */ /* 0x0003e20000000400 */
[-C--:B------:R-:W-:Y:S02]  /*aa00*/  FMUL.FTZ R248, R200, R234.reuse ;  /* 0x000000eac8f87220 */ /* 0x080fe40000410000 */
[----:B------:R-:W-:Y:S01]  /*aa10*/  FFMA.FTZ R246, R201, R234, R246 ;  /* 0x000000eac9f67223 */ /* 0x000fe200000100f6 */
        /* <DEDUP_REMOVED lines=36> */
[----:B------:R-:W-:Y:S01]  /*ac60*/  ISETP.NE.AND P1, PT, R118, 0x1f, PT ;  /* 0x0000001f7600780c */ /* 0x000fe20003f25270 */
[----:B------:R-:W-:-:S12]  /*ac70*/  FMUL.FTZ R66, R174, R232 ;  /* 0x000000e8ae427220 */ /* 0x000fd80000410000 */
[----:B------:R1:W1:Y:S01]  /*ac80*/  @P1 LDS.64 R122, [R118.X8+0x45d8] ;  /* 0x0045d800767a1984 */ /* 0x0002620000008a00 */
[-C--:B------:R-:W-:Y:S01]  /*ac90*/  FFMA.FTZ R66, R175, R69.reuse, -R66 ;  /* 0x00000045af427223 */ /* 0x080fe20000010842 */
[----:B------:R-:W-:Y:S01]  /*aca0*/  HADD2.F32 R197, -RZ, R197.H0_H0 ;  /* 0x200000c5ffc57230 */ /* 0x000fe20000004100 */
[----:B------:R-:W-:Y:S01]  /*acb0*/  FMUL.FTZ R69, R174, R69 ;  /* 0x00000045ae457220 */ /* 0x000fe20000410000 */
[----:B------:R-:W-:Y:S01]  /*acc0*/  HADD2.F32 R196, -RZ, R196.H0_H0 ;  /* 0x200000c4ffc47230 */ /* 0x000fe20000004100 */
[----:B------:R-:W-:Y:S01]  /*acd0*/  FFMA.FTZ R248, R201, R233, -R248 ;  /* 0x000000e9c9f87223 */ /* 0x000fe200000108f8 */
[----:B0-----:R-:W-:Y:S01]  /*ace0*/  HADD2.F32 R163, -RZ, R90.H0_H0 ;  /* 0x2000005affa37230 */ /* 0x001fe20000004100 */
[----:B------:R-:W-:Y:S01]  /*acf0*/  FFMA.FTZ R69, R175, R232, R69 ;  /* 0x000000e8af457223 */ /* 0x000fe20000010045 */
[----:B------:R-:W-:Y:S01]  /*ad00*/  BSSY B0, `(.L_x_9543) ;  /* 0x0000012000007945 */ /* 0x000fe20003800000 */
[-C--:B------:R-:W-:Y:S02]  /*ad10*/  FMUL.FTZ R232, R197, R74.reuse ;  /* 0x0000004ac5e87220 */ /* 0x080fe40000410000 */
[----:B------:R-:W-:-:S02]  /*ad20*/  FMUL.FTZ R233, R196, R74 ;  /* 0x0000004ac4e97220 */ /* 0x000fc40000410000 */
[C---:B------:R-:W-:Y:S02]  /*ad30*/  FFMA.FTZ R248, R163.reuse, R232, R248 ;  /* 0x000000e8a3f87223 */ /* 0x040fe400000100f8 */
        /* <DEDUP_REMOVED lines=14> */
.L_x_9544:
[----:B--234-:R-:W-:Y:S05]  /*ae20*/  BSYNC B0 ;  /* 0x0000000000007941 */ /* 0x01cfea0003800000 */
.L_x_9543:
        /* <DEDUP_REMOVED lines=140> */
[----:B------:R-:W-:-:S02]  /*b6f0*/  HADD2.F32 R194, -RZ, R194.H0_H0 ;  /* 0x200000c2ffc27230 */ /* 0x000fc40000004100 */
[----:B------:R-:W-:Y:S01]  /*b700*/  HADD2.F32 R183, -RZ, R183.H0_H0 ;  /* 0x200000b7ffb77230 */ /* 0x000fe20000004100 */
[----:B------:R-:W-:Y:S01]  /*b710*/  FMUL.FTZ R236, R27, R234 ;  /* 0x000000ea1bec7220 */ /* 0x000fe20000410000 */
        /* <DEDUP_REMOVED lines=54> */
[-C--:B------:R-:W-:Y:S02]  /*ba80*/  FMUL.FTZ R66, R201, R249.reuse ;  /* 0x000000f9c9427220 */ /* 0x080fe40000410000 */
[----:B------:R-:W-:Y:S02]  /*ba90*/  FMUL.FTZ R67, R200, R249 ;  /* 0x000000f9c8437220 */ /* 0x000fe40000410000 */
[-C--:B------:R-:W-:Y:S02]  /*baa0*/  FMUL.FTZ R65, R119, R127.reuse ;  /* 0x0000007f77417220 */ /* 0x080fe40000410000 */
[----:B------:R-:W-:Y:S02]  /*bab0*/  FFMA.FTZ R64, R134, R127, R64 ;  /* 0x0000007f86407223 */ /* 0x000fe40000010040 */
[----:B------:R-:W-:Y:S02]  /*bac0*/  FMUL.FTZ R248, R19, R243 ;  /* 0x000000f313f87220 */ /* 0x000fe40000410000 */
[----:B------:R-:W-:-:S02]  /*bad0*/  FFMA.FTZ R66, -R200, R247, -R66 ;  /* 0x000000f7c8427223 */ /* 0x000fc40000010942 */
[----:B------:R-:W-:Y:S02]  /*bae0*/  FFMA.FTZ R67, R201, R247, -R67 ;  /* 0x000000f7c9437223 */ /* 0x000fe40000010843 */
[----:B------:R-:W-:Y:S02]  /*baf0*/  FFMA.FTZ R65, R134, R126, -R65 ;  /* 0x0000007e86417223 */ /* 0x000fe40000010841 */
[----:B------:R-:W-:Y:S02]  /*bb00*/  FFMA.FTZ R129, R8, R129, R64 ;  /* 0x0000008108817223 */ /* 0x000fe40000010040 */
[----:B------:R-:W-:Y:S02]  /*bb10*/  FMUL.FTZ R64, R176, -R250 ;  /* 0x800000fab0407220 */ /* 0x000fe40000410000 */
[----:B------:R-:W-:Y:S02]  /*bb20*/  FADD.FTZ R66, -R246, R66 ;  /* 0x00000042f6427221 */ /* 0x000fe40000010100 */
[----:B------:R-:W-:-:S02]  /*bb30*/  FADD.FTZ R67, R248, R67 ;  /* 0x00000043f8437221 */ /* 0x000fc40000010000 */
[----:B------:R-:W-:Y:S02]  /*bb40*/  FFMA.FTZ R128, R8, R128, R65 ;  /* 0x0000008008807223 */ /* 0x000fe40000010041 */
[-C--:B------:R-:W-:Y:S02]  /*bb50*/  FMUL.FTZ R65, R176, -R71.reuse ;  /* 0x80000047b0417220 */ /* 0x080fe40000410000 */
[----:B------:R-:W-:Y:S02]  /*bb60*/  FFMA.FTZ R71, R177, R71, R64 ;  /* 0x00000047b1477223 */ /* 0x000fe40000010040 */
[C---:B------:R-:W-:Y:S02]  /*bb70*/  FMUL.FTZ R69, R146.reuse, -R66 ;  /* 0x8000004292457220 */ /* 0x040fe40000410000 */
[----:B------:R-:W-:Y:S02]  /*bb80*/  FMUL.FTZ R68, R146, -R67 ;  /* 0x8000004392447220 */ /* 0x000fe40000410000 */
[----:B------:R-:W-:-:S02]  /*bb90*/  FMUL.FTZ R64, R141, R128 ;  /* 0x000000808d407220 */ /* 0x000fc40000410000 */
[----:B------:R-:W-:Y:S02]  /*bba0*/  FFMA.FTZ R250, R177, R250, -R65 ;  /* 0x000000fab1fa7223 */ /* 0x000fe40000010841 */
[----:B------:R-:W-:Y:S02]  /*bbb0*/  FMUL.FTZ R65, R141, R129 ;  /* 0x000000818d417220 */ /* 0x000fe40000410000 */
[C---:B------:R-:W-:Y:S02]  /*bbc0*/  FFMA.FTZ R67, R147.reuse, R67, -R69 ;  /* 0x0000004393437223 */ /* 0x040fe40000010845 */
[----:B------:R-:W-:Y:S02]  /*bbd0*/  FFMA.FTZ R66, R147, R66, R68 ;  /* 0x0000004293427223 */ /* 0x000fe40000010044 */
[----:B------:R-:W-:Y:S02]  /*bbe0*/  FMUL.FTZ R243, R20, R241 ;  /* 0x000000f114f37220 */ /* 0x000fe40000410000 */
[----:B------:R-:W-:-:S02]  /*bbf0*/  FFMA.FTZ R64, R142, R129, R64 ;  /* 0x000000818e407223 */ /* 0x000fc40000010040 */
[----:B------:R-:W-:Y:S02]  /*bc00*/  FFMA.FTZ R65, R142, R128, -R65 ;  /* 0x000000808e417223 */ /* 0x000fe40000010841 */
[----:B------:R-:W-:Y:S02]  /*bc10*/  FADD.FTZ R66, -R245, R66 ;  /* 0x00000042f5427221 */ /* 0x000fe40000010100 */
[----:B------:R-:W-:Y:S02]  /*bc20*/  FADD.FTZ R67, R243, R67 ;  /* 0x00000043f3437221 */ /* 0x000fe40000010000 */
[C---:B------:R-:W-:Y:S02]  /*bc30*/  FFMA.FTZ R211, R3.reuse, R211, R64 ;  /* 0x000000d303d37223 */ /* 0x040fe40000010040 */
[----:B------:R-:W-:Y:S02]  /*bc40*/  FMUL.FTZ R64, R178, -R250 ;  /* 0x800000fab2407220 */ /* 0x000fe40000410000 */
[----:B------:R-:W-:-:S02]  /*bc50*/  FFMA.FTZ R210, R3, R210, R65 ;  /* 0x000000d203d27223 */ /* 0x000fc40000010041 */
[----:B------:R-:W-:Y:S02]  /*bc60*/  FMUL.FTZ R65, R178, -R71 ;  /* 0x80000047b2417220 */ /* 0x000fe40000410000 */
[C---:B------:R-:W-:Y:S02]  /*bc70*/  FMUL.FTZ R69, R174.reuse, -R66 ;  /* 0x80000042ae457220 */ /* 0x040fe40000410000 */
[----:B------:R-:W-:Y:S02]  /*bc80*/  FMUL.FTZ R68, R174, -R67 ;  /* 0x80000043ae447220 */ /* 0x000fe40000410000 */
[C---:B------:R-:W-:Y:S02]  /*bc90*/  FFMA.FTZ R71, R182.reuse, R71, R64 ;  /* 0x00000047b6477223 */ /* 0x040fe40000010040 */
[----:B------:R-:W-:Y:S02]  /*bca0*/  FMUL.FTZ R64, R145, R210 ;  /* 0x000000d291407220 */ /* 0x000fe40000410000 */
[----:B------:R-:W-:-:S02]  /*bcb0*/  FFMA.FTZ R250, R182, R250, -R65 ;  /* 0x000000fab6fa7223 */ /* 0x000fc40000010841 */
[C---:B------:R-:W-:Y:S02]  /*bcc0*/  FFMA.FTZ R67, R175.reuse, R67, -R69 ;  /* 0x00000043af437223 */ /* 0x040fe40000010845 */
[----:B------:R-:W-:Y:S02]  /*bcd0*/  FFMA.FTZ R66, R175, R66, R68 ;  /* 0x00000042af427223 */ /* 0x000fe40000010044 */
[----:B------:R-:W-:Y:S02]  /*bce0*/  FMUL.FTZ R241, R21, R239 ;  /* 0x000000ef15f17220 */ /* 0x000fe40000410000 */
[-C--:B------:R-:W-:Y:S02]  /*bcf0*/  FMUL.FTZ R65, R145, R211.reuse ;  /* 0x000000d391417220 */ /* 0x080fe40000410000 */
[----:B------:R-:W-:Y:S02]  /*bd00*/  FFMA.FTZ R64, R148, R211, R64 ;  /* 0x000000d394407223 */ /* 0x000fe40000010040 */
[----:B------:R-:W-:-:S02]  /*bd10*/  FADD.FTZ R66, -R242, R66 ;  /* 0x00000042f2427221 */ /* 0x000fc40000010100 */
[----:B------:R-:W-:Y:S02]  /*bd20*/  FADD.FTZ R67, R241, R67 ;  /* 0x00000043f1437221 */ /* 0x000fe40000010000 */
[----:B------:R-:W-:Y:S02]  /*bd30*/  FFMA.FTZ R65, R148, R210, -R65 ;  /* 0x000000d294417223 */ /* 0x000fe40000010841 */
[----:B------:R-:W-:Y:S02]  /*bd40*/  FFMA.FTZ R213, R0, R213, R64 ;  /* 0x000000d500d57223 */ /* 0x000fe40000010040 */
[----:B------:R-:W-:Y:S02]  /*bd50*/  FMUL.FTZ R64, R151, -R250 ;  /* 0x800000fa97407220 */ /* 0x000fe40000410000 */
[C---:B------:R-:W-:Y:S02]  /*bd60*/  FMUL.FTZ R69, R176.reuse, -R66 ;  /* 0x80000042b0457220 */ /* 0x040fe40000410000 */
[----:B------:R-:W-:-:S02]  /*bd70*/  FMUL.FTZ R68, R176, -R67 ;  /* 0x80000043b0447220 */ /* 0x000fc40000410000 */
[----:B------:R-:W-:Y:S02]  /*bd80*/  FFMA.FTZ R212, R0, R212, R65 ;  /* 0x000000d400d47223 */ /* 0x000fe40000010041 */
[-C--:B------:R-:W-:Y:S02]  /*bd90*/  FMUL.FTZ R65, R151, -R71.reuse ;  /* 0x8000004797417220 */ /* 0x080fe40000410000 */
[----:B------:R-:W-:Y:S02]  /*bda0*/  FFMA.FTZ R71, R152, R71, R64 ;  /* 0x0000004798477223 */ /* 0x000fe40000010040 */
[C---:B------:R-:W-:Y:S02]  /*bdb0*/  FFMA.FTZ R67, R177.reuse, R67, -R69 ;  /* 0x00000043b1437223 */ /* 0x040fe40000010845 */
[----:B------:R-:W-:Y:S02]  /*bdc0*/  FFMA.FTZ R66, R177, R66, R68 ;  /* 0x00000042b1427223 */ /* 0x000fe40000010044 */
[----:B------:R-:W-:-:S02]  /*bdd0*/  FMUL.FTZ R239, R22, R237 ;  /* 0x000000ed16ef7220 */ /* 0x000fc40000410000 */
[C---:B------:R-:W-:Y:S02]  /*bde0*/  FMUL.FTZ R64, R159.reuse, R212 ;  /* 0x000000d49f407220 */ /* 0x040fe40000410000 */
[----:B------:R-:W-:Y:S02]  /*bdf0*/  FFMA.FTZ R250, R152, R250, -R65 ;  /* 0x000000fa98fa7223 */ /* 0x000fe40000010841 */
[-C--:B------:R-:W-:Y:S02]  /*be00*/  FMUL.FTZ R65, R159, R213.reuse ;  /* 0x000000d59f417220 */ /* 0x080fe40000410000 */
[----:B------:R-:W-:Y:S02]  /*be10*/  FADD.FTZ R66, -R240, R66 ;  /* 0x00000042f0427221 */ /* 0x000fe40000010100 */
[----:B------:R-:W-:Y:S02]  /*be20*/  FADD.FTZ R67, R239, R67 ;  /* 0x00000043ef437221 */ /* 0x000fe40000010000 */
[----:B------:R-:W-:-:S02]  /*be30*/  FFMA.FTZ R64, R160, R213, R64 ;  /* 0x000000d5a0407223 */ /* 0x000fc40000010040 */
[----:B------:R-:W-:Y:S02]  /*be40*/  FFMA.FTZ R65, R160, R212, -R65 ;  /* 0x000000d4a0417223 */ /* 0x000fe40000010841 */
[C---:B------:R-:W-:Y:S02]  /*be50*/  FMUL.FTZ R69, R178.reuse, -R66 ;  /* 0x80000042b2457220 */ /* 0x040fe40000410000 */
[----:B------:R-:W-:Y:S02]  /*be60*/  FMUL.FTZ R68, R178, -R67 ;  /* 0x80000043b2447220 */ /* 0x000fe40000410000 */
[----:B------:R-:W-:Y:S02]  /*be70*/  FFMA.FTZ R215, R137, R215, R64 ;  /* 0x000000d789d77223 */ /* 0x000fe40000010040 */
[----:B------:R-:W-:Y:S02]  /*be80*/  FMUL.FTZ R64, R153, -R250 ;  /* 0x800000fa99407220 */ /* 0x000fe40000410000 */
[----:B------:R-:W-:-:S02]  /*be90*/  FFMA.FTZ R214, R137, R214, R65 ;  /* 0x000000d689d67223 */ /* 0x000fc40000010041 */
[----:B------:R-:W-:Y:S02]  /*bea0*/  FMUL.FTZ R65, R153, -R71 ;  /* 0x8000004799417220 */ /* 0x000fe40000410000 */
[C---:B------:R-:W-:Y:S02]  /*beb0*/  FFMA.FTZ R67, R182.reuse, R67, -R69 ;  /* 0x00000043b6437223 */ /* 0x040fe40000010845 */
[----:B------:R-:W-:Y:S02]  /*bec0*/  FFMA.FTZ R66, R182, R66, R68 ;  /* 0x00000042b6427223 */ /* 0x000fe40000010044 */
[C---:B------:R-:W-:Y:S02]  /*bed0*/  FFMA.FTZ R71, R154.reuse, R71, R64 ;  /* 0x000000479a477223 */ /* 0x040fe40000010040 */
[----:B------:R-:W-:Y:S02]  /*bee0*/  FMUL.FTZ R64, R157, R214 ;  /* 0x000000d69d407220 */ /* 0x000fe40000410000 */
[----:B------:R-:W-:-:S02]  /*bef0*/  FFMA.FTZ R250, R154, R250, -R65 ;  /* 0x000000fa9afa7223 */ /* 0x000fc40000010841 */
[----:B------:R-:W-:Y:S02]  /*bf00*/  FADD.FTZ R66, -R202, R66 ;  /* 0x00000042ca427221 */ /* 0x000fe40000010100 */
[----:B------:R-:W-:Y:S02]  /*bf10*/  FADD.FTZ R67, R203, R67 ;  /* 0x00000043cb437221 */ /* 0x000fe40000010000 */
[-C--:B------:R-:W-:Y:S02]  /*bf20*/  FMUL.FTZ R65, R157, R215.reuse ;  /* 0x000000d79d417220 */ /* 0x080fe40000410000 */
[----:B------:R-:W-:Y:S02]  /*bf30*/  FFMA.FTZ R64, R158, R215, R64 ;  /* 0x000000d79e407223 */ /* 0x000fe40000010040 */
[C---:B------:R-:W-:Y:S02]  /*bf40*/  FMUL.FTZ R69, R151.reuse, -R66 ;  /* 0x8000004297457220 */ /* 0x040fe40000410000 */
[----:B------:R-:W-:-:S02]  /*bf50*/  FMUL.FTZ R68, R151, -R67 ;  /* 0x8000004397447220 */ /* 0x000fc40000410000 */
[----:B------:R-:W-:Y:S02]  /*bf60*/  FFMA.FTZ R65, R158, R214, -R65 ;  /* 0x000000d69e417223 */ /* 0x000fe40000010841 */
[----:B------:R-:W-:Y:S02]  /*bf70*/  FFMA.FTZ R217, R138, R217, R64 ;  /* 0x000000d98ad97223 */ /* 0x000fe40000010040 */
[----:B------:R-:W-:Y:S02]  /*bf80*/  FMUL.FTZ R64, R155, -R250 ;  /* 0x800000fa9b407220 */ /* 0x000fe40000410000 */
[C---:B------:R-:W-:Y:S02]  /*bf90*/  FFMA.FTZ R67, R152.reuse, R67, -R69 ;  /* 0x0000004398437223 */ /* 0x040fe40000010845 */
[----:B------:R-:W-:Y:S02]  /*bfa0*/  FFMA.FTZ R66, R152, R66, R68 ;  /* 0x0000004298427223 */ /* 0x000fe40000010044 */
[----:B------:R-:W-:-:S02]  /*bfb0*/  FFMA.FTZ R216, R138, R216, R65 ;  /* 0x000000d88ad87223 */ /* 0x000fc40000010041 */
[-C--:B------:R-:W-:Y:S02]  /*bfc0*/  FMUL.FTZ R65, R155, -R71.reuse ;  /* 0x800000479b417220 */ /* 0x080fe40000410000 */
[----:B------:R-:W-:Y:S02]  /*bfd0*/  FFMA.FTZ R71, R156, R71, R64 ;  /* 0x000000479c477223 */ /* 0x000fe40000010040 */
[----:B------:R-:W-:Y:S02]  /*bfe0*/  FADD.FTZ R66, -R204, R66 ;  /* 0x00000042cc427221 */ /* 0x000fe40000010100 */
[----:B------:R-:W-:Y:S02]  /*bff0*/  FADD.FTZ R67, R205, R67 ;  /* 0x00000043cd437221 */ /* 0x000fe40000010000 */
[----:B------:R-:W-:Y:S02]  /*c000*/  FMUL.FTZ R64, R155, R216 ;  /* 0x000000d89b407220 */ /* 0x000fe40000410000 */
[----:B------:R-:W-:-:S02]  /*c010*/  FFMA.FTZ R250, R156, R250, -R65 ;  /* 0x000000fa9cfa7223 */ /* 0x000fc40000010841 */
[----:B------:R-:W-:Y:S02]  /*c020*/  FMUL.FTZ R65, R155, R217 ;  /* 0x000000d99b417220 */ /* 0x000fe40000410000 */
[C---:B------:R-:W-:Y:S02]  /*c030*/  FMUL.FTZ R69, R153.reuse, -R66 ;  /* 0x8000004299457220 */ /* 0x040fe40000410000 */
[----:B------:R-:W-:Y:S02]  /*c040*/  FMUL.FTZ R68, R153, -R67 ;  /* 0x8000004399447220 */ /* 0x000fe40000410000 */
[C---:B------:R-:W-:Y:S02]  /*c050*/  FFMA.FTZ R64, R156.reuse, R217, R64 ;  /* 0x000000d99c407223 */ /* 0x040fe40000010040 */
[----:B------:R-:W-:Y:S02]  /*c060*/  FFMA.FTZ R65, R156, R216, -R65 ;  /* 0x000000d89c417223 */ /* 0x000fe40000010841 */
[----:B------:R-:W-:-:S02]  /*c070*/  FFMA.FTZ R67, R154, R67, -R69 ;  /* 0x000000439a437223 */ /* 0x000fc40000010845 */
[----:B------:R-:W-:Y:S02]  /*c080*/  FFMA.FTZ R66, R154, R66, R68 ;  /* 0x000000429a427223 */ /* 0x000fe40000010044 */
[----:B------:R-:W-:Y:S02]  /*c090*/  FFMA.FTZ R219, R171, R219, R64 ;  /* 0x000000dbabdb7223 */ /* 0x000fe40000010040 */
[----:B------:R-:W-:Y:S02]  /*c0a0*/  FMUL.FTZ R64, R157, -R250 ;  /* 0x800000fa9d407220 */ /* 0x000fe40000410000 */
[----:B------:R-:W-:Y:S02]  /*c0b0*/  FFMA.FTZ R218, R171, R218, R65 ;  /* 0x000000daabda7223 */ /* 0x000fe40000010041 */
[----:B------:R-:W-:Y:S02]  /*c0c0*/  FMUL.FTZ R65, R157, -R71 ;  /* 0x800000479d417220 */ /* 0x000fe40000410000 */
[----:B------:R-:W-:-:S02]  /*c0d0*/  FADD.FTZ R66, -R206, R66 ;  /* 0x00000042ce427221 */ /* 0x000fc40000010100 */
[----:B------:R-:W-:Y:S02]  /*c0e0*/  FADD.FTZ R67, R207, R67 ;  /* 0x00000043cf437221 */ /* 0x000fe40000010000 */
[C---:B------:R-:W-:Y:S02]  /*c0f0*/  FFMA.FTZ R71, R158.reuse, R71, R64 ;  /* 0x000000479e477223 */ /* 0x040fe40000010040 */
[----:B------:R-:W-:Y:S02]  /*c100*/  FMUL.FTZ R64, R153, R218 ;  /* 0x000000da99407220 */ /* 0x000fe40000410000 */
[----:B------:R-:W-:Y:S02]  /*c110*/  FFMA.FTZ R250, R158, R250, -R65 ;  /* 0x000000fa9efa7223 */ /* 0x000fe40000010841 */
[C---:B------:R-:W-:Y:S02]  /*c120*/  FMUL.FTZ R69, R155.reuse, -R66 ;  /* 0x800000429b457220 */ /* 0x040fe40000410000 */
[----:B------:R-:W-:-:S02]  /*c130*/  FMUL.FTZ R68, R155, -R67 ;  /* 0x800000439b447220 */ /* 0x000fc40000410000 */
[-C--:B------:R-:W-:Y:S02]  /*c140*/  FMUL.FTZ R65, R153, R219.reuse ;  /* 0x000000db99417220 */ /* 0x080fe40000410000 */
[----:B------:R-:W-:Y:S02]  /*c150*/  FFMA.FTZ R64, R154, R219, R64 ;  /* 0x000000db9a407223 */ /* 0x000fe40000010040 */
[C---:B------:R-:W-:Y:S02]  /*c160*/  FFMA.FTZ R67, R156.reuse, R67, -R69 ;  /* 0x000000439c437223 */ /* 0x040fe40000010845 */
[----:B------:R-:W-:Y:S02]  /*c170*/  FFMA.FTZ R66, R156, R66, R68 ;  /* 0x000000429c427223 */ /* 0x000fe40000010044 */
[----:B------:R-:W-:Y:S02]  /*c180*/  FFMA.FTZ R65, R154, R218, -R65 ;  /* 0x000000da9a417223 */ /* 0x000fe40000010841 */
[----:B------:R-:W-:-:S02]  /*c190*/  FFMA.FTZ R221, R168, R221, R64 ;  /* 0x000000dda8dd7223 */ /* 0x000fc40000010040 */
[----:B------:R-:W-:Y:S02]  /*c1a0*/  FMUL.FTZ R64, R159, -R250 ;  /* 0x800000fa9f407220 */ /* 0x000fe40000410000 */
[----:B------:R-:W-:Y:S02]  /*c1b0*/  FADD.FTZ R66, -R208, R66 ;  /* 0x00000042d0427221 */ /* 0x000fe40000010100 */
[----:B------:R-:W-:Y:S02]  /*c1c0*/  FADD.FTZ R67, R209, R67 ;  /* 0x00000043d1437221 */ /* 0x000fe40000010000 */
[----:B------:R-:W-:Y:S02]  /*c1d0*/  FFMA.FTZ R220, R168, R220, R65 ;  /* 0x000000dca8dc7223 */ /* 0x000fe40000010041 */
[-C--:B------:R-:W-:Y:S02]  /*c1e0*/  FMUL.FTZ R65, R159, -R71.reuse ;  /* 0x800000479f417220 */ /* 0x080fe40000410000 */
[----:B------:R-:W-:-:S02]  /*c1f0*/  FFMA.FTZ R71, R160, R71, R64 ;  /* 0x00000047a0477223 */ /* 0x000fc40000010040 */
[C---:B------:R-:W-:Y:S02]  /*c200*/  FMUL.FTZ R69, R157.reuse, -R66 ;  /* 0x800000429d457220 */ /* 0x040fe40000410000 */
[----:B------:R-:W-:Y:S02]  /*c210*/  FMUL.FTZ R68, R157, -R67 ;  /* 0x800000439d447220 */ /* 0x000fe40000410000 */
[C---:B------:R-:W-:Y:S02]  /*c220*/  FMUL.FTZ R64, R151.reuse, R220 ;  /* 0x000000dc97407220 */ /* 0x040fe40000410000 */
[----:B------:R-:W-:Y:S02]  /*c230*/  FFMA.FTZ R250, R160, R250, -R65 ;  /* 0x000000faa0fa7223 */ /* 0x000fe40000010841 */
[----:B------:R-:W-:Y:S02]  /*c240*/  FMUL.FTZ R65, R151, R221 ;  /* 0x000000dd97417220 */ /* 0x000fe40000410000 */
[----:B------:R-:W-:-:S02]  /*c250*/  FFMA.FTZ R67, R158, R67, -R69 ;  /* 0x000000439e437223 */ /* 0x000fc40000010845 */
[----:B------:R-:W-:Y:S02]  /*c260*/  FFMA.FTZ R66, R158, R66, R68 ;  /* 0x000000429e427223 */ /* 0x000fe40000010044 */
        /* <DEDUP_REMOVED lines=9> */
[C---:B------:R-:W-:Y:S02]  /*c300*/  FMUL.FTZ R69, R159.reuse, -R66 ;  /* 0x800000429f457220 */ /* 0x040fe40000410000 */
[----:B------:R-:W-:-:S02]  /*c310*/  FMUL.FTZ R68, R159, -R67 ;  /* 0x800000439f447220 */ /* 0x000fc40000410000 */
[----:B------:R-:W-:Y:S02]  /*c320*/  FFMA.FTZ R71, R148, R71, R64 ;  /* 0x0000004794477223 */ /* 0x000fe40000010040 */
[----:B------:R-:W-:Y:S02]  /*c330*/  FMUL.FTZ R64, R178, R222 ;  /* 0x000000deb2407220 */ /* 0x000fe40000410000 */
[----:B------:R-:W-:Y:S02]  /*c340*/  FFMA.FTZ R250, R148, R250, -R65 ;  /* 0x000000fa94fa7223 */ /* 0x000fe40000010841 */
[C---:B------:R-:W-:Y:S02]  /*c350*/  FFMA.FTZ R67, R160.reuse, R67, -R69 ;  /* 0x00000043a0437223 */ /* 0x040fe40000010845 */
[----:B------:R-:W-:Y:S02]  /*c360*/  FFMA.FTZ R66, R160, R66, R68 ;  /* 0x00000042a0427223 */ /* 0x000fe40000010044 */
[----:B------:R-:W-:-:S02]  /*c370*/  FMUL.FTZ R235, R28, R194 ;  /* 0x000000c21ceb7220 */ /* 0x000fc40000410000 */
[-C--:B------:R-:W-:Y:S02]  /*c380*/  FMUL.FTZ R65, R178, R223.reuse ;  /* 0x000000dfb2417220 */ /* 0x080fe40000410000 */
[----:B------:R-:W-:Y:S02]  /*c390*/  FFMA.FTZ R64, R182, R223, R64 ;  /* 0x000000dfb6407223 */ /* 0x000fe40000010040 */
[----:B------:R-:W-:Y:S02]  /*c3a0*/  FADD.FTZ R66, -R235, R66 ;  /* 0x00000042eb427221 */ /* 0x000fe40000010100 */
[----:B------:R-:W-:Y:S02]  /*c3b0*/  FADD.FTZ R67, R238, R67 ;  /* 0x00000043ee437221 */ /* 0x000fe40000010000 */
[----:B------:R-:W-:Y:S02]  /*c3c0*/  FFMA.FTZ R65, R182, R222, -R65 ;  /* 0x000000deb6417223 */ /* 0x000fe40000010841 */
[----:B------:R-:W-:-:S02]  /*c3d0*/  FFMA.FTZ R225, R164, R225, R64 ;  /* 0x000000e1a4e17223 */ /* 0x000fc40000010040 */
[----:B------:R-:W-:Y:S02]  /*c3e0*/  FMUL.FTZ R64, R141, -R250 ;  /* 0x800000fa8d407220 */ /* 0x000fe40000410000 */
[C---:B------:R-:W-:Y:S02]  /*c3f0*/  FMUL.FTZ R69, R145.reuse, -R66 ;  /* 0x8000004291457220 */ /* 0x040fe40000410000 */
[----:B------:R-:W-:Y:S02]  /*c400*/  FMUL.FTZ R68, R145, -R67 ;  /* 0x8000004391447220 */ /* 0x000fe40000410000 */
[----:B------:R-:W-:Y:S02]  /*c410*/  FFMA.FTZ R224, R164, R224, R65 ;  /* 0x000000e0a4e07223 */ /* 0x000fe40000010041 */
[-C--:B------:R-:W-:Y:S02]  /*c420*/  FMUL.FTZ R65, R141, -R71.reuse ;  /* 0x800000478d417220 */ /* 0x080fe40000410000 */
[----:B------:R-:W-:-:S02]  /*c430*/  FFMA.FTZ R71, R142, R71, R64 ;  /* 0x000000478e477223 */ /* 0x000fc40000010040 */
[C---:B------:R-:W-:Y:S02]  /*c440*/  FFMA.FTZ R67, R148.reuse, R67, -R69 ;  /* 0x0000004394437223 */ /* 0x040fe40000010845 */
[----:B------:R-:W-:Y:S02]  /*c450*/  FFMA.FTZ R66, R148, R66, R68 ;  /* 0x0000004294427223 */ /* 0x000fe40000010044 */
[----:B------:R-:W-:Y:S02]  /*c460*/  FMUL.FTZ R194, R29, R183 ;  /* 0x000000b71dc27220 */ /* 0x000fe40000410000 */
        /* <DEDUP_REMOVED lines=12> */
[----:B------:R-:W-:Y:S02]  /*c530*/  FMUL.FTZ R65, R119, -R71 ;  /* 0x8000004777417220 */ /* 0x000fe40000410000 */
[C---:B------:R-:W-:Y:S02]  /*c540*/  FFMA.FTZ R67, R142.reuse, R67, -R69 ;  /* 0x000000438e437223 */ /* 0x040fe40000010845 */
[----:B------:R-:W-:-:S02]  /*c550*/  FFMA.FTZ R66, R142, R66, R68 ;  /* 0x000000428e427223 */ /* 0x000fc40000010044 */
[----:B------:R-:W-:Y:S02]  /*c560*/  FMUL.FTZ R183, R30, R162 ;  /* 0x000000a21eb77220 */ /* 0x000fe40000410000 */
[----:B------:R-:W-:Y:S02]  /*c570*/  FFMA.FTZ R71, R134, R71, R64 ;  /* 0x0000004786477223 */ /* 0x000fe40000010040 */
[----:B------:R-:W-:Y:S02]  /*c580*/  FMUL.FTZ R64, R174, R226 ;  /* 0x000000e2ae407220 */ /* 0x000fe40000410000 */
[----:B------:R-:W-:Y:S02]  /*c590*/  FFMA.FTZ R250, R134, R250, -R65 ;  /* 0x000000fa86fa7223 */ /* 0x000fe40000010841 */
[----:B------:R-:W-:Y:S02]  /*c5a0*/  FADD.FTZ R66, -R184, R66 ;  /* 0x00000042b8427221 */ /* 0x000fe40000010100 */
[----:B------:R-:W-:-:S02]  /*c5b0*/  FADD.FTZ R67, R183, R67 ;  /* 0x00000043b7437221 */ /* 0x000fc40000010000 */
[-C--:B------:R-:W-:Y:S02]  /*c5c0*/  FMUL.FTZ R65, R174, R227.reuse ;  /* 0x000000e3ae417220 */ /* 0x080fe40000410000 */
[----:B------:R-:W-:Y:S02]  /*c5d0*/  FFMA.FTZ R64, R175, R227, R64 ;  /* 0x000000e3af407223 */ /* 0x000fe40000010040 */
[C---:B------:R-:W-:Y:S02]  /*c5e0*/  FMUL.FTZ R69, R119.reuse, -R66 ;  /* 0x8000004277457220 */ /* 0x040fe40000410000 */
[----:B------:R-:W-:Y:S02]  /*c5f0*/  FMUL.FTZ R68, R119, -R67 ;  /* 0x8000004377447220 */ /* 0x000fe40000410000 */
[----:B------:R-:W-:Y:S02]  /*c600*/  FFMA.FTZ R65, R175, R226, -R65 ;  /* 0x000000e2af417223 */ /* 0x000fe40000010841 */
[----:B------:R-:W-:-:S02]  /*c610*/  FFMA.FTZ R229, R186, R229, R64 ;  /* 0x000000e5bae57223 */ /* 0x000fc40000010040 */
[----:B------:R-:W-:Y:S02]  /*c620*/  FMUL.FTZ R64, R130, -R250 ;  /* 0x800000fa82407220 */ /* 0x000fe40000410000 */
[C---:B------:R-:W-:Y:S02]  /*c630*/  FFMA.FTZ R67, R134.reuse, R67, -R69 ;  /* 0x0000004386437223 */ /* 0x040fe40000010845 */
[----:B------:R-:W-:Y:S02]  /*c640*/  FFMA.FTZ R68, R134, R66, R68 ;  /* 0x0000004286447223 */ /* 0x000fe40000010044 */
[----:B------:R-:W-:Y:S02]  /*c650*/  FMUL.FTZ R162, R31, R143 ;  /* 0x0000008f1fa27220 */ /* 0x000fe40000410000 */
[----:B------:R-:W-:Y:S02]  /*c660*/  FFMA.FTZ R228, R186, R228, R65 ;  /* 0x000000e4bae47223 */ /* 0x000fe40000010041 */
[----:B------:R-:W-:-:S02]  /*c670*/  FMUL.FTZ R65, R130, -R71 ;  /* 0x8000004782417220 */ /* 0x000fc40000410000 */
[----:B------:R-:W-:Y:S02]  /*c680*/  FFMA.FTZ R71, R133, R71, R64 ;  /* 0x0000004785477223 */ /* 0x000fe40000010040 */
[----:B------:R-:W-:Y:S02]  /*c690*/  FADD.FTZ R68, -R162, R68 ;  /* 0x00000044a2447221 */ /* 0x000fe40000010100 */
        /* <DEDUP_REMOVED lines=50> */
.L_x_9546:
[----:B------:R-:W-:Y:S05]  /*c9c0*/  BSYNC B0 ;  /* 0x0000000000007941 */ /* 0x000fea0003800000 */
.L_x_9545:
        /* <DEDUP_REMOVED lines=23> */
.L_x_9548:
[----:B------:R-:W-:Y:S05]  /*cb40*/  BSYNC B0 ;  /* 0x0000000000007941 */ /* 0x000fea0003800000 */
.L_x_9547:
        /* <DEDUP_REMOVED lines=19> */
.L_x_9550:
[----:B------:R-:W-:Y:S05]  /*cc80*/  BSYNC B0 ;  /* 0x0000000000007941 */ /* 0x000fea0003800000 */
.L_x_9549:
        /* <DEDUP_REMOVED lines=19> */
.L_x_9552:
[----:B------:R-:W-:Y:S05]  /*cdc0*/  BSYNC B0 ;  /* 0x0000000000007941 */ /* 0x000fea0003800000 */
.L_x_9551:
        /* <DEDUP_REMOVED lines=19> */
.L_x_9554:
[----:B------:R-:W-:Y:S05]  /*cf00*/  BSYNC B0 ;  /* 0x0000000000007941 */ /* 0x000fea0003800000 */
.L_x_9553:
        /* <DEDUP_REMOVED lines=41> */
[-C--:B------:R-:W-:Y:S02]  /*d1a0*/  FFMA.FTZ R200, R201, R249.reuse, R200 ;  /* 0x000000f9c9c87223 */ /* 0x080fe400000100c8 */
[----:B------:R-:W-:Y:S02]  /*d1b0*/  FMUL.FTZ R65, R163, R74 ;  /* 0x0000004aa3417220 */ /* 0x000fe40000410000 */
[----:B------:R-:W-:Y:S02]  /*d1c0*/  FADD.FTZ R248, R248, R64 ;  /* 0x00000040f8f87221 */ /* 0x000fe40000010000 */
        /* <DEDUP_REMOVED lines=11> */
[----:B0-----:R-:W-:Y:S02]  /*d280*/  FMUL.FTZ R68, R248, UR35 ;  /* 0x00000023f8447c20 */ /* 0x001fe40008410000 */
[-C--:B------:R-:W-:Y:S02]  /*d290*/  FFMA.FTZ R199, R199, -R147.reuse, R231 ;  /* 0x80000093c7c77223 */ /* 0x080fe400000100e7 */
[C---:B------:R-:W-:Y:S02]  /*d2a0*/  FFMA.FTZ R147, R198.reuse, -R147, R230 ;  /* 0x80000093c6937223 */ /* 0x040fe400000100e6 */
[----:B------:R-:W-:-:S02]  /*d2b0*/  FFMA.FTZ R198, R198, R248, R67 ;  /* 0x000000f8c6c67223 */ /* 0x000fc40000010043 */
[C---:B------:R-:W-:Y:S02]  /*d2c0*/  FFMA.FTZ R68, R246.reuse, UR34, -R68 ;  /* 0x00000022f6447c23 */ /* 0x040fe40008010844 */
[----:B------:R-:W-:Y:S02]  /*d2d0*/  FMUL.FTZ R67, R246, UR35 ;  /* 0x00000023f6437c20 */ /* 0x000fe40008410000 */
[----:B------:R-:W-:Y:S02]  /*d2e0*/  FMUL.FTZ R68, R199, R68 ;  /* 0x00000044c7447220 */ /* 0x000fe40000410000 */
[----:B------:R-:W-:Y:S02]  /*d2f0*/  FFMA.FTZ R67, R248, UR34, R67 ;  /* 0x00000022f8437c23 */ /* 0x000fe40008010043 */
[----:B------:R-:W-:Y:S02]  /*d300*/  FADD.FTZ R245, -R245, R66 ;  /* 0x00000042f5f57221 */ /* 0x000fe40000010100 */
[----:B------:R-:W-:-:S02]  /*d310*/  FADD.FTZ R64, R243, R64 ;  /* 0x00000040f3407221 */ /* 0x000fc40000010000 */
[----:B------:R-:W-:Y:S02]  /*d320*/  FFMA.FTZ R66, R147, R67, R68 ;  /* 0x0000004393427223 */ /* 0x000fe40000010044 */
[CC--:B------:R-:W-:Y:S02]  /*d330*/  FMUL.FTZ R67, R174.reuse, -R245.reuse ;  /* 0x800000f5ae437220 */ /* 0x0c0fe40000410000 */
[-C--:B------:R-:W-:Y:S02]  /*d340*/  FMUL.FTZ R68, R174, -R64.reuse ;  /* 0x80000040ae447220 */ /* 0x080fe40000410000 */
[C---:B------:R-:W-:Y:S02]  /*d350*/  FFMA.FTZ R67, R175.reuse, R64, -R67 ;  /* 0x00000040af437223 */ /* 0x040fe40000010843 */
[----:B------:R-:W-:Y:S02]  /*d360*/  FFMA.FTZ R68, R175, R245, R68 ;  /* 0x000000f5af447223 */ /* 0x000fe40000010044 */
[----:B------:R-:W-:-:S02]  /*d370*/  FMUL.FTZ R70, R64, UR35 ;  /* 0x0000002340467c20 */ /* 0x000fc40008410000 */
[----:B------:R-:W-:Y:S02]  /*d380*/  FMUL.FTZ R175, R186, R76 ;  /* 0x0000004cbaaf7220 */ /* 0x000fe40000410000 */
[C---:B------:R-:W-:Y:S02]  /*d390*/  FMUL.FTZ R69, R188.reuse, R245 ;  /* 0x000000f5bc457220 */ /* 0x040fe40000410000 */
[C---:B------:R-:W-:Y:S02]  /*d3a0*/  FFMA.FTZ R71, R245.reuse, UR34, -R70 ;  /* 0x00000022f5477c23 */ /* 0x040fe40008010846 */
[-C--:B------:R-:W-:Y:S02]  /*d3b0*/  FFMA.FTZ R188, R188, -R175.reuse, R229 ;  /* 0x800000afbcbc7223 */ /* 0x080fe400000100e5 */
[----:B------:R-:W-:Y:S02]  /*d3c0*/  FMUL.FTZ R70, R245, UR35 ;  /* 0x00000023f5467c20 */ /* 0x000fe40008410000 */
[----:B------:R-:W-:-:S02]  /*d3d0*/  FFMA.FTZ R175, R187, -R175, R228 ;  /* 0x800000afbbaf7223 */ /* 0x000fc400000100e4 */
[----:B------:R-:W-:Y:S02]  /*d3e0*/  FFMA.FTZ R69, R187, R64, R69 ;  /* 0x00000040bb457223 */ /* 0x000fe40000010045 */
[----:B------:R-:W-:Y:S02]  /*d3f0*/  FFMA.FTZ R70, R64, UR34, R70 ;  /* 0x0000002240467c23 */ /* 0x000fe40008010046 */
[----:B------:R-:W-:Y:S02]  /*d400*/  FMUL.FTZ R71, R188, R71 ;  /* 0x00000047bc477220 */ /* 0x000fe40000410000 */
[-C--:B------:R-:W-:Y:S02]  /*d410*/  FMUL.FTZ R64, R64, R76.reuse ;  /* 0x0000004c40407220 */ /* 0x080fe40000410000 */
[----:B------:R-:W-:Y:S02]  /*d420*/  FADD.FTZ R68, -R242, R68 ;  /* 0x00000044f2447221 */ /* 0x000fe40000010100 */
[----:B------:R-:W-:-:S02]  /*d430*/  FMUL.FTZ R245, R245, R76 ;  /* 0x0000004cf5f57220 */ /* 0x000fc40000410000 */
[----:B------:R-:W-:Y:S02]  /*d440*/  FFMA.FTZ R70, R175, R70, R71 ;  /* 0x00000046af467223 */ /* 0x000fe40000010047 */
[----:B------:R-:W-:Y:S02]  /*d450*/  FMUL.FTZ R71, R186, R64 ;  /* 0x00000040ba477220 */ /* 0x000fe40000410000 */
[----:B------:R-:W-:Y:S01]  /*d460*/  FADD.FTZ R67, R241, R67 ;  /* 0x00000043f1437221 */ /* 0x000fe20000010000 */
[----:B------:R-:W-:Y:S01]  /*d470*/  IADD3 R241, R118, 0x3c0, RZ ;  /* 0x000003c076f17810 */ /* 0x000fe20007ffe0ff */
[----:B------:R-:W-:Y:S01]  /*d480*/  FMUL.FTZ R174, R188, R245 ;  /* 0x000000f5bcae7220 */ /* 0x000fe20000410000 */
[----:B------:R0:W-:Y:S01]  /*d490*/  STS [R234.X4+0x10e8], R71 ;  /* 0x0010e847ea007388 */ /* 0x0001e20000004800 */
[----:B------:R-:W-:Y:S02]  /*d4a0*/  FMUL.FTZ R122, R176, -R68 ;  /* 0x80000044b07a7220 */ /* 0x000fe40000410000 */
[----:B------:R-:W-:-:S02]  /*d4b0*/  FMUL.FTZ R188, R188, R64 ;  /* 0x00000040bcbc7220 */ /* 0x000fc40000410000 */
[----:B------:R-:W-:Y:S02]  /*d4c0*/  FFMA.FTZ R174, R175, R64, R174 ;  /* 0x00000040afae7223 */ /* 0x000fe400000100ae */
[----:B------:R-:W-:Y:S02]  /*d4d0*/  FFMA.FTZ R70, R186, R69, R70 ;  /* 0x00000045ba467223 */ /* 0x000fe40000010046 */
[----:B------:R-:W-:Y:S02]  /*d4e0*/  FFMA.FTZ R52, R69, R76, R52 ;  /* 0x0000004c45347223 */ /* 0x000fe40000010034 */
[-C--:B------:R-:W-:Y:S02]  /*d4f0*/  FFMA.FTZ R122, R177, R67.reuse, -R122 ;  /* 0x00000043b17a7223 */ /* 0x080fe4000001087a */
[----:B------:R-:W-:Y:S02]  /*d500*/  FMUL.FTZ R69, R176, -R67 ;  /* 0x80000043b0457220 */ /* 0x000fe40000410000 */
[----:B------:R-:W-:-:S02]  /*d510*/  FMUL.FTZ R64, R189, R77 ;  /* 0x0000004dbd407220 */ /* 0x000fc40000410000 */
[----:B0-----:R-:W-:Y:S02]  /*d520*/  FMUL.FTZ R71, R67, UR35 ;  /* 0x0000002343477c20 */ /* 0x001fe40008410000 */
[-C--:B------:R-:W-:Y:S02]  /*d530*/  FFMA.FTZ R175, R175, R245.reuse, -R188 ;  /* 0x000000f5afaf7223 */ /* 0x080fe400000108bc */
[----:B------:R-:W-:Y:S02]  /*d540*/  FMUL.FTZ R245, R186, R245 ;  /* 0x000000f5baf57220 */ /* 0x000fe40000410000 */
[-C--:B------:R-:W-:Y:S02]  /*d550*/  FMUL.FTZ R123, R191, R68.reuse ;  /* 0x00000044bf7b7220 */ /* 0x080fe40000410000 */
[----:B------:R-:W-:Y:S01]  /*d560*/  FADD.FTZ R239, R239, R122 ;  /* 0x0000007aefef7221 */ /* 0x000fe20000010000 */
[----:B------:R-:W-:Y:S01]  /*d570*/  STS [R234.X4+0x10ec], R245 ;  /* 0x0010ecf5ea007388 */ /* 0x000fe20000004800 */
[----:B------:R-:W-:-:S02]  /*d580*/  FFMA.FTZ R69, R177, R68, R69 ;  /* 0x00000044b1457223 */ /* 0x000fc40000010045 */
[-C--:B------:R-:W-:Y:S02]  /*d590*/  FFMA.FTZ R191, R191, -R64.reuse, R227 ;  /* 0x80000040bfbf7223 */ /* 0x080fe400000100e3 */
[C---:B------:R-:W-:Y:S02]  /*d5a0*/  FMUL.FTZ R176, R68.reuse, UR35 ;  /* 0x0000002344b07c20 */ /* 0x040fe40008410000 */
[C---:B------:R-:W-:Y:S02]  /*d5b0*/  FFMA.FTZ R186, R68.reuse, UR34, -R71 ;  /* 0x0000002244ba7c23 */ /* 0x040fe40008010847 */
[-C--:B------:R-:W-:Y:S02]  /*d5c0*/  FMUL.FTZ R122, R68, R77.reuse ;  /* 0x0000004d447a7220 */ /* 0x080fe40000410000 */
[----:B------:R-:W-:Y:S02]  /*d5d0*/  FMUL.FTZ R68, R67, R77 ;  /* 0x0000004d43447220 */ /* 0x000fe40000410000 */
[----:B------:R-:W-:-:S02]  /*d5e0*/  FFMA.FTZ R64, R190, -R64, R226 ;  /* 0x80000040be407223 */ /* 0x000fc400000100e2 */
[----:B------:R-:W-:Y:S02]  /*d5f0*/  FFMA.FTZ R190, R190, R67, R123 ;  /* 0x00000043bebe7223 */ /* 0x000fe4000001007b */
[----:B------:R-:W-:Y:S02]  /*d600*/  FFMA.FTZ R71, R67, UR34, R176 ;  /* 0x0000002243477c23 */ /* 0x000fe400080100b0 */
[C---:B------:R-:W-:Y:S02]  /*d610*/  FMUL.FTZ R123, R191.reuse, R186 ;  /* 0x000000babf7b7220 */ /* 0x040fe40000410000 */
[----:B------:R-:W-:Y:S02]  /*d620*/  FADD.FTZ R47, R70, R47 ;  /* 0x0000002f462f7221 */ /* 0x000fe40000010000 */
[C---:B------:R-:W-:Y:S02]  /*d630*/  FMUL.FTZ R67, R191.reuse, R122 ;  /* 0x0000007abf437220 */ /* 0x040fe40000410000 */
[----:B------:R-:W-:-:S02]  /*d640*/  FMUL.FTZ R177, R191, R68 ;  /* 0x00000044bfb17220 */ /* 0x000fc40000410000 */
[----:B------:R-:W-:Y:S02]  /*d650*/  FADD.FTZ R69, -R240, R69 ;  /* 0x00000045f0457221 */ /* 0x000fe40000010100 */
[----:B------:R-:W-:Y:S02]  /*d660*/  FMUL.FTZ R70, R247, UR35 ;  /* 0x00000023f7467c20 */ /* 0x000fe40008410000 */
[----:B------:R-:W-:Y:S02]  /*d670*/  FMUL.FTZ R246, R246, R75 ;  /* 0x0000004bf6f67220 */ /* 0x000fe40000410000 */
[----:B------:R-:W-:Y:S02]  /*d680*/  FFMA.FTZ R71, R64, R71, R123 ;  /* 0x0000004740477223 */ /* 0x000fe4000001007b */
[----:B------:R-:W-:Y:S02]  /*d690*/  FMUL.FTZ R248, R248, R75 ;  /* 0x0000004bf8f87220 */ /* 0x000fe40000410000 */
[----:B------:R-:W-:-:S02]  /*d6a0*/  FFMA.FTZ R176, R64, R68, R67 ;  /* 0x0000004440b07223 */ /* 0x000fc40000010043 */
[----:B------:R-:W-:Y:S02]  /*d6b0*/  FFMA.FTZ R177, R64, R122, -R177 ;  /* 0x0000007a40b17223 */ /* 0x000fe400000108b1 */
[----:B------:R-:W-:Y:S02]  /*d6c0*/  FFMA.FTZ R67, R249, UR34, -R70 ;  /* 0x00000022f9437c23 */ /* 0x000fe40008010846 */
[----:B------:R-:W-:Y:S02]  /*d6d0*/  FMUL.FTZ R64, R178, -R69 ;  /* 0x80000045b2407220 */ /* 0x000fe40000410000 */
[C---:B------:R-:W-:Y:S02]  /*d6e0*/  FMUL.FTZ R187, R189.reuse, R68 ;  /* 0x00000044bdbb7220 */ /* 0x040fe40000410000 */
[----:B------:R-:W-:Y:S02]  /*d6f0*/  FMUL.FTZ R191, R189, R122 ;  /* 0x0000007abdbf7220 */ /* 0x000fe40000410000 */
[----:B------:R-:W-:Y:S01]  /*d700*/  FMUL.FTZ R70, R249, R74 ;  /* 0x0000004af9467220 */ /* 0x000fe20000410000 */
[----:B------:R0:W-:Y:S01]  /*d710*/  STS [R234.X4+0x10e0], R187 ;  /* 0x0010e0bbea007388 */ /* 0x0001e20000004800 */
[----:B------:R-:W-:-:S02]  /*d720*/  FMUL.FTZ R146, R199, R246 ;  /* 0x000000f6c7927220 */ /* 0x000fc40000410000 */
[----:B------:R-:W-:Y:S01]  /*d730*/  FFMA.FTZ R189, R189, R190, R71 ;  /* 0x000000bebdbd7223 */ /* 0x000fe20000010047 */
[----:B------:R1:W-:Y:S01]  /*d740*/  STS [R234.X4+0x10e4], R191 ;  /* 0x0010e4bfea007388 */ /* 0x0003e20000004800 */
[----:B------:R-:W-:Y:S02]  /*d750*/  FMUL.FTZ R199, R199, R248 ;  /* 0x000000f8c7c77220 */ /* 0x000fe40000410000 */
[----:B------:R-:W-:Y:S02]  /*d760*/  FMUL.FTZ R68, R249, UR35 ;  /* 0x00000023f9447c20 */ /* 0x000fe40008410000 */
[-C--:B------:R-:W-:Y:S01]  /*d770*/  FMUL.FTZ R71, R178, -R239.reuse ;  /* 0x800000efb2477220 */ /* 0x080fe20000410000 */
[----:B0-----:R-:W-:Y:S01]  /*d780*/  IADD3 R187, R118, 0x1e0, RZ ;  /* 0x000001e076bb7810 */ /* 0x001fe20007ffe0ff */
[----:B------:R-:W-:Y:S02]  /*d790*/  FMUL.FTZ R122, R247, R74 ;  /* 0x0000004af77a7220 */ /* 0x000fe40000410000 */
[----:B------:R-:W-:Y:S01]  /*d7a0*/  FFMA.FTZ R178, R182, R239, -R64 ;  /* 0x000000efb6b27223 */ /* 0x000fe20000010840 */
[----:B-1----:R-:W-:Y:S01]  /*d7b0*/  IADD3 R191, R118, 0x240, RZ ;  /* 0x0000024076bf7810 */ /* 0x002fe20007ffe0ff */
[----:B------:R-:W-:-:S02]  /*d7c0*/  FMUL.FTZ R64, R196, R70 ;  /* 0x00000046c4407220 */ /* 0x000fc40000410000 */
[C---:B------:R-:W-:Y:S02]  /*d7d0*/  FFMA.FTZ R146, R147.reuse, R248, R146 ;  /* 0x000000f893927223 */ /* 0x040fe40000010092 */
[----:B------:R-:W-:Y:S02]  /*d7e0*/  FFMA.FTZ R147, R147, R246, -R199 ;  /* 0x000000f693937223 */ /* 0x000fe400000108c7 */
[----:B------:R-:W-:Y:S02]  /*d7f0*/  FFMA.FTZ R68, R247, UR34, R68 ;  /* 0x00000022f7447c23 */ /* 0x000fe40008010044 */
[----:B------:R-:W-:Y:S02]  /*d800*/  FMUL.FTZ R67, R196, R67 ;  /* 0x00000043c4437220 */ /* 0x000fe40000410000 */
[C---:B------:R-:W-:Y:S02]  /*d810*/  FMUL.FTZ R248, R185.reuse, R248 ;  /* 0x000000f8b9f87220 */ /* 0x040fe40000410000 */
[----:B------:R-:W-:-:S02]  /*d820*/  FMUL.FTZ R246, R185, R246 ;  /* 0x000000f6b9f67220 */ /* 0x000fc40000410000 */
[-C--:B------:R-:W-:Y:S01]  /*d830*/  FMUL.FTZ R196, R196, R122.reuse ;  /* 0x0000007ac4c47220 */ /* 0x080fe20000410000 */
[----:B------:R-:W-:Y:S01]  /*d840*/  STS [R234.X4+0x10f0], R248 ;  /* 0x0010f0f8ea007388 */ /* 0x000fe20000004800 */
[----:B------:R-:W-:Y:S02]  /*d850*/  FMUL.FTZ R199, R163, R122 ;  /* 0x0000007aa3c77220 */ /* 0x000fe40000410000 */
[----:B------:R-:W-:Y:S01]  /*d860*/  FFMA.FTZ R185, R185, R198, R66 ;  /* 0x000000c6b9b97223 */ /* 0x000fe20000010042 */
[----:B------:R-:W-:Y:S01]  /*d870*/  STS [R234.X4+0x10f4], R246 ;  /* 0x0010f4f6ea007388 */ /* 0x000fe20000004800 */
[----:B------:R-:W-:Y:S02]  /*d880*/  FFMA.FTZ R64, R65, R122, R64 ;  /* 0x0000007a41407223 */ /* 0x000fe40000010040 */
[----:B------:R-:W-:Y:S01]  /*d890*/  FMUL.FTZ R66, R164, R78 ;  /* 0x0000004ea4427220 */ /* 0x000fe20000410000 */
[----:B------:R0:W-:Y:S01]  /*d8a0*/  STS [R234.X4+0x10f8], R199 ;  /* 0x0010f8c7ea007388 */ /* 0x0001e20000004800 */
[----:B------:R-:W-:-:S02]  /*d8b0*/  FMUL.FTZ R122, R239, UR35 ;  /* 0x00000023ef7a7c20 */ /* 0x000fc40008410000 */
[----:B------:R-:W-:Y:S02]  /*d8c0*/  FFMA.FTZ R68, R65, R68, R67 ;  /* 0x0000004441447223 */ /* 0x000fe40000010043 */
[-C--:B------:R-:W-:Y:S02]  /*d8d0*/  FMUL.FTZ R201, R163, R70.reuse ;  /* 0x00000046a3c97220 */ /* 0x080fe40000410000 */
[----:B------:R-:W-:Y:S02]  /*d8e0*/  FFMA.FTZ R65, R65, R70, -R196 ;  /* 0x0000004641417223 */ /* 0x000fe400000108c4 */
[----:B------:R-:W-:Y:S01]  /*d8f0*/  FMUL.FTZ R123, R193, R69 ;  /* 0x00000045c17b7220 */ /* 0x000fe20000410000 */
[----:B------:R1:W-:Y:S01]  /*d900*/  STS [R234.X4+0x10fc], R201 ;  /* 0x0010fcc9ea007388 */ /* 0x0003e20000004800 */
[----:B------:R-:W-:Y:S01]  /*d910*/  FMUL.FTZ R70, R69, UR35 ;  /* 0x0000002345467c20 */ /* 0x000fe20008410000 */
[----:B0-----:R-:W-:Y:S01]  /*d920*/  IADD3 R199, R118, 0x2c0, RZ ;  /* 0x000002c076c77810 */ /* 0x001fe20007ffe0ff */
[----:B------:R-:W-:-:S02]  /*d930*/  FFMA.FTZ R193, R193, -R66, R225 ;  /* 0x80000042c1c17223 */ /* 0x000fc400000100e1 */
[----:B------:R-:W-:Y:S02]  /*d940*/  FFMA.FTZ R122, R69, UR34, -R122 ;  /* 0x00000022457a7c23 */ /* 0x000fe4000801087a */
[----:B------:R-:W-:Y:S02]  /*d950*/  FFMA.FTZ R71, R182, R69, R71 ;  /* 0x00000045b6477223 */ /* 0x000fe40000010047 */
[----:B------:R-:W-:Y:S01]  /*d960*/  FFMA.FTZ R123, R192, R239, R123 ;  /* 0x000000efc07b7223 */ /* 0x000fe2000001007b */
[----:B-1----:R-:W-:Y:S01]  /*d970*/  IADD3 R201, R118, 0x2e0, RZ ;  /* 0x000002e076c97810 */ /* 0x002fe20007ffe0ff */
[----:B------:R-:W-:Y:S02]  /*d980*/  FFMA.FTZ R67, R239, UR34, R70 ;  /* 0x00000022ef437c23 */ /* 0x000fe40008010046 */
[----:B------:R-:W-:Y:S02]  /*d990*/  FFMA.FTZ R66, R192, -R66, R224 ;  /* 0x80000042c0427223 */ /* 0x000fe400000100e0 */
[----:B------:R-:W-:-:S02]  /*d9a0*/  FMUL.FTZ R69, R69, R78 ;  /* 0x0000004e45457220 */ /* 0x000fc40000410000 */
[----:B------:R-:W-:Y:S02]  /*d9b0*/  FMUL.FTZ R239, R239, R78 ;  /* 0x0000004eefef7220 */ /* 0x000fe40000410000 */
[----:B------:R-:W-:Y:S02]  /*d9c0*/  FMUL.FTZ R122, R193, R122 ;  /* 0x0000007ac17a7220 */ /* 0x000fe40000410000 */
[----:B------:R-:W-:Y:S02]  /*d9d0*/  FADD.FTZ R203, R203, R178 ;  /* 0x000000b2cbcb7221 */ /* 0x000fe40000010000 */
[C---:B------:R-:W-:Y:S02]  /*d9e0*/  FMUL.FTZ R178, R193.reuse, R69 ;  /* 0x00000045c1b27220 */ /* 0x040fe40000410000 */
[----:B------:R-:W-:Y:S01]  /*d9f0*/  FMUL.FTZ R182, R193, R239 ;  /* 0x000000efc1b67220 */ /* 0x000fe20000410000 */
[----:B------:R-:W-:Y:S01]  /*da00*/  IADD3 R193, R118, 0x260, RZ ;  /* 0x0000026076c17810 */ /* 0x000fe20007ffe0ff */
[----:B------:R-:W-:-:S02]  /*da10*/  FFMA.FTZ R67, R66, R67, R122 ;  /* 0x0000004342437223 */ /* 0x000fc4000001007a */
[----:B------:R-:W-:Y:S02]  /*da20*/  FADD.FTZ R202, -R202, R71 ;  /* 0x00000047caca7221 */ /* 0x000fe40000010100 */
[----:B------:R-:W-:Y:S02]  /*da30*/  FADD.FTZ R48, R185, R48 ;  /* 0x00000030b9307221 */ /* 0x000fe40000010000 */
[----:B------:R-:W-:Y:S02]  /*da40*/  FFMA.FTZ R70, R163, R197, R68 ;  /* 0x000000c5a3467223 */ /* 0x000fe40000010044 */
[C---:B------:R-:W-:Y:S02]  /*da50*/  FMUL.FTZ R71, R164.reuse, R239 ;  /* 0x000000efa4477220 */ /* 0x040fe40000410000 */
[----:B------:R-:W-:Y:S02]  /*da60*/  FMUL.FTZ R185, R164, R69 ;  /* 0x00000045a4b97220 */ /* 0x000fe40000410000 */
[----:B------:R-:W-:Y:S01]  /*da70*/  FMUL.FTZ R68, R165, R79 ;  /* 0x0000004fa5447220 */ /* 0x000fe20000410000 */
[----:B------:R0:W-:Y:S01]  /*da80*/  STS [R234.X4+0x10d8], R71 ;  /* 0x0010d847ea007388 */ /* 0x0001e20000004800 */
[----:B------:R-:W-:Y:S01]  /*da90*/  FFMA.FTZ R178, R66, R239, R178 ;  /* 0x000000ef42b27223 */ /* 0x000fe200000100b2 */
[----:B------:R-:W-:Y:S01]  /*daa0*/  IADD3 R239, R118, 0x3a0, RZ ;  /* 0x000003a076ef7810 */ /* 0x000fe20007ffe0ff */
[----:B------:R-:W-:Y:S01]  /*dab0*/  FFMA.FTZ R182, R66, R69, -R182 ;  /* 0x0000004542b67223 */ /* 0x000fe200000108b6 */
[----:B------:R-:W-:Y:S01]  /*dac0*/  STS [R234.X4+0x10dc], R185 ;  /* 0x0010dcb9ea007388 */ /* 0x000fe20000004800 */
[----:B------:R-:W-:-:S02]  /*dad0*/  FFMA.FTZ R164, R164, R123, R67 ;  /* 0x0000007ba4a47223 */ /* 0x000fc40000010043 */
[-C--:B------:R-:W-:Y:S02]  /*dae0*/  FMUL.FTZ R66, R151, -R202.reuse ;  /* 0x800000ca97427220 */ /* 0x080fe40000410000 */
[C---:B------:R-:W-:Y:S02]  /*daf0*/  FMUL.FTZ R67, R167.reuse, R202 ;  /* 0x000000caa7437220 */ /* 0x040fe40000410000 */
[-C--:B------:R-:W-:Y:S02]  /*db00*/  FFMA.FTZ R167, R167, -R68.reuse, R223 ;  /* 0x80000044a7a77223 */ /* 0x080fe400000100df */
[----:B------:R-:W-:Y:S02]  /*db10*/  FFMA.FTZ R68, R166, -R68, R222 ;  /* 0x80000044a6447223 */ /* 0x000fe400000100de */
        /* <DEDUP_REMOVED lines=8> */
[----:B------:R-:W-:Y:S02]  /*dba0*/  FFMA.FTZ R151, R152, R202, R151 ;  /* 0x000000ca98977223 */ /* 0x000fe40000010097 */
[C---:B------:R-:W-:Y:S02]  /*dbb0*/  FFMA.FTZ R67, R203.reuse, UR34, R70 ;  /* 0x00000022cb437c23 */ /* 0x040fe40008010046 */
[-C--:B------:R-:W-:Y:S02]  /*dbc0*/  FMUL.FTZ R152, R202, R79.reuse ;  /* 0x0000004fca987220 */ /* 0x080fe40000410000 */
        /* <DEDUP_REMOVED lines=10> */
[----:B0-----:R-:W-:-:S02]  /*dc70*/  FMUL.FTZ R71, R165, R152 ;  /* 0x00000098a5477220 */ /* 0x001fc40000410000 */
[C---:B------:R-:W-:Y:S02]  /*dc80*/  FFMA.FTZ R151, R68.reuse, R70, R151 ;  /* 0x0000004644977223 */ /* 0x040fe40000010097 */
[----:B------:R-:W-:Y:S01]  /*dc90*/  FFMA.FTZ R152, R68, R152, -R167 ;  /* 0x0000009844987223 */ /* 0x000fe200000108a7 */
[----:B------:R0:W-:Y:S01]  /*dca0*/  STS [R234.X4+0x10d4], R71 ;  /* 0x0010d447ea007388 */ /* 0x0001e20000004800 */
[-C--:B------:R-:W-:Y:S02]  /*dcb0*/  FFMA.FTZ R66, R154, R205.reuse, -R66 ;  /* 0x000000cd9a427223 */ /* 0x080fe40000010842 */
[----:B------:R-:W-:Y:S02]  /*dcc0*/  FMUL.FTZ R68, R168, R80 ;  /* 0x00000050a8447220 */ /* 0x000fe40000410000 */
[----:B-1----:R-:W-:Y:S02]  /*dcd0*/  FMUL.FTZ R69, R205, UR35 ;  /* 0x00000023cd457c20 */ /* 0x002fe40008410000 */
        /* <DEDUP_REMOVED lines=15> */
[-C--:B0-----:R-:W-:Y:S02]  /*ddd0*/  FMUL.FTZ R71, R204, R80.reuse ;  /* 0x00000050cc477220 */ /* 0x081fe40000410000 */
[----:B------:R-:W-:Y:S02]  /*dde0*/  FMUL.FTZ R205, R205, R80 ;  /* 0x00000050cdcd7220 */ /* 0x000fe40000410000 */
[C---:B------:R-:W-:Y:S02]  /*ddf0*/  FMUL.FTZ R66, R155.reuse, -R164 ;  /* 0x800000a49b427220 */ /* 0x040fe40000410000 */
[----:B------:R-:W-:-:S02]  /*de00*/  FMUL.FTZ R155, R155, -R207 ;  /* 0x800000cf9b9b7220 */ /* 0x000fc40000410000 */
[----:B------:R-:W-:Y:S02]  /*de10*/  FFMA.FTZ R54, R123, R78, R54 ;  /* 0x0000004e7b367223 */ /* 0x000fe40000010036 */
[C---:B------:R-:W-:Y:S02]  /*de20*/  FMUL.FTZ R123, R168.reuse, R205 ;  /* 0x000000cda87b7220 */ /* 0x040fe40000410000 */
[----:B------:R-:W-:Y:S02]  /*de30*/  FMUL.FTZ R163, R168, R71 ;  /* 0x00000047a8a37220 */ /* 0x000fe40000410000 */
[----:B------:R-:W-:Y:S01]  /*de40*/  FFMA.FTZ R66, R156, R207, -R66 ;  /* 0x000000cf9c427223 */ /* 0x000fe20000010842 */
[----:B------:R0:W-:Y:S01]  /*de50*/  STS [R234.X4+0x10c8], R123 ;  /* 0x0010c87bea007388 */ /* 0x0001e20000004800 */
[----:B------:R-:W-:Y:S02]  /*de60*/  FFMA.FTZ R56, R67, R80, R56 ;  /* 0x0000005043387223 */ /* 0x000fe40000010038 */
[----:B------:R-:W-:Y:S01]  /*de70*/  FFMA.FTZ R168, R168, R67, R69 ;  /* 0x00000043a8a87223 */ /* 0x000fe20000010045 */
[----:B------:R-:W-:Y:S01]  /*de80*/  STS [R234.X4+0x10cc], R163 ;  /* 0x0010cca3ea007388 */ /* 0x000fe20000004800 */
[----:B------:R-:W-:-:S02]  /*de90*/  FFMA.FTZ R67, R156, R164, R155 ;  /* 0x000000a49c437223 */ /* 0x000fc4000001009b */
[----:B------:R-:W-:Y:S02]  /*dea0*/  FMUL.FTZ R70, R207, UR35 ;  /* 0x00000023cf467c20 */ /* 0x000fe40008410000 */
[----:B------:R-:W-:Y:S02]  /*deb0*/  FADD.FTZ R209, R209, R66 ;  /* 0x00000042d1d17221 */ /* 0x000fe40000010000 */
[----:B------:R-:W-:Y:S02]  /*dec0*/  FMUL.FTZ R66, R164, UR35 ;  /* 0x00000023a4427c20 */ /* 0x000fe40008410000 */
[----:B------:R-:W-:Y:S02]  /*ded0*/  FADD.FTZ R67, -R208, R67 ;  /* 0x00000043d0437221 */ /* 0x000fe40000010100 */
[----:B------:R-:W-:Y:S02]  /*dee0*/  FFMA.FTZ R122, R164, UR34, -R70 ;  /* 0x00000022a47a7c23 */ /* 0x000fe40008010846 */
[----:B------:R-:W-:-:S02]  /*def0*/  FFMA.FTZ R70, R207, UR34, R66 ;  /* 0x00000022cf467c23 */ /* 0x000fc40008010042 */
[----:B------:R-:W-:Y:S02]  /*df00*/  FMUL.FTZ R66, R157, -R67 ;  /* 0x800000439d427220 */ /* 0x000fe40000410000 */
[C---:B------:R-:W-:Y:S02]  /*df10*/  FMUL.FTZ R154, R169.reuse, R71 ;  /* 0x00000047a99a7220 */ /* 0x040fe40000410000 */
[----:B------:R-:W-:Y:S02]  /*df20*/  FMUL.FTZ R153, R169, R205 ;  /* 0x000000cda9997220 */ /* 0x000fe40000410000 */
[----:B------:R-:W-:Y:S02]  /*df30*/  FMUL.FTZ R157, R157, -R209 ;  /* 0x800000d19d9d7220 */ /* 0x000fe40000410000 */
[----:B------:R-:W-:Y:S02]  /*df40*/  FMUL.FTZ R69, R171, R81 ;  /* 0x00000051ab457220 */ /* 0x000fe40000410000 */
[----:B------:R-:W-:Y:S01]  /*df50*/  FFMA.FTZ R154, R68, R205, R154 ;  /* 0x000000cd449a7223 */ /* 0x000fe2000001009a */
[----:B------:R-:W-:Y:S01]  /*df60*/  IADD3 R205, R118, 0x320, RZ ;  /* 0x0000032076cd7810 */ /* 0x000fe20007ffe0ff */
[----:B------:R-:W-:-:S02]  /*df70*/  FFMA.FTZ R153, R68, R71, -R153 ;  /* 0x0000004744997223 */ /* 0x000fc40000010899 */
[C---:B------:R-:W-:Y:S02]  /*df80*/  FFMA.FTZ R157, R158.reuse, R67, R157 ;  /* 0x000000439e9d7223 */ /* 0x040fe4000001009d */
[C---:B------:R-:W-:Y:S02]  /*df90*/  FMUL.FTZ R68, R173.reuse, R164 ;  /* 0x000000a4ad447220 */ /* 0x040fe40000410000 */
[----:B------:R-:W-:Y:S02]  /*dfa0*/  FFMA.FTZ R66, R158, R209, -R66 ;  /* 0x000000d19e427223 */ /* 0x000fe40000010842 */
[----:B------:R-:W-:Y:S02]  /*dfb0*/  FFMA.FTZ R173, R173, -R69, R219 ;  /* 0x80000045adad7223 */ /* 0x000fe400000100db */
[-C--:B------:R-:W-:Y:S02]  /*dfc0*/  FMUL.FTZ R164, R164, R81.reuse ;  /* 0x00000051a4a47220 */ /* 0x080fe40000410000 */
[----:B------:R-:W-:-:S02]  /*dfd0*/  FMUL.FTZ R156, R207, R81 ;  /* 0x00000051cf9c7220 */ /* 0x000fc40000410000 */
[----:B------:R-:W-:Y:S02]  /*dfe0*/  FADD.FTZ R236, -R236, R157 ;  /* 0x0000009decec7221 */ /* 0x000fe40000010100 */
[----:B------:R-:W-:Y:S02]  /*dff0*/  FADD.FTZ R237, R237, R66 ;  /* 0x00000042eded7221 */ /* 0x000fe40000010000 */
[----:B------:R-:W-:Y:S02]  /*e000*/  FFMA.FTZ R69, R172, -R69, R218 ;  /* 0x80000045ac457223 */ /* 0x000fe400000100da */
[C---:B------:R-:W-:Y:S02]  /*e010*/  FMUL.FTZ R155, R173.reuse, R164 ;  /* 0x000000a4ad9b7220 */ /* 0x040fe40000410000 */
[C---:B------:R-:W-:Y:S02]  /*e020*/  FMUL.FTZ R122, R173.reuse, R122 ;  /* 0x0000007aad7a7220 */ /* 0x040fe40000410000 */
[----:B------:R-:W-:-:S02]  /*e030*/  FMUL.FTZ R173, R173, R156 ;  /* 0x0000009cadad7220 */ /* 0x000fc40000410000 */
[C---:B------:R-:W-:Y:S02]  /*e040*/  FMUL.FTZ R66, R159.reuse, -R236 ;  /* 0x800000ec9f427220 */ /* 0x040fe40000410000 */
[-C--:B------:R-:W-:Y:S02]  /*e050*/  FMUL.FTZ R159, R159, -R237.reuse ;  /* 0x800000ed9f9f7220 */ /* 0x080fe40000410000 */
[-C--:B------:R-:W-:Y:S02]  /*e060*/  FFMA.FTZ R155, R69, R156.reuse, R155 ;  /* 0x0000009c459b7223 */ /* 0x080fe4000001009b */
[----:B------:R-:W-:Y:S02]  /*e070*/  FMUL.FTZ R71, R171, R156 ;  /* 0x0000009cab477220 */ /* 0x000fe40000410000 */
[C---:B------:R-:W-:Y:S02]  /*e080*/  FFMA.FTZ R156, R69.reuse, R164, -R173 ;  /* 0x000000a4459c7223 */ /* 0x040fe400000108ad */
[----:B------:R-:W-:Y:S01]  /*e090*/  FFMA.FTZ R70, R69, R70, R122 ;  /* 0x0000004645467223 */ /* 0x000fe2000001007a */
[----:B------:R1:W-:Y:S01]  /*e0a0*/  STS [R234.X4+0x10c0], R71 ;  /* 0x0010c047ea007388 */ /* 0x0003e20000004800 */
[----:B------:R-:W-:-:S02]  /*e0b0*/  FFMA.FTZ R69, R160, R237, -R66 ;  /* 0x000000eda0457223 */ /* 0x000fc40000010842 */
[----:B------:R-:W-:Y:S02]  /*e0c0*/  FFMA.FTZ R160, R160, R236, R159 ;  /* 0x000000eca0a07223 */ /* 0x000fe4000001009f */
[----:B------:R-:W-:Y:S01]  /*e0d0*/  FFMA.FTZ R68, R172, R207, R68 ;  /* 0x000000cfac447223 */ /* 0x000fe20000010044 */
[----:B------:R-:W-:Y:S01]  /*e0e0*/  IADD3 R207, R118, 0x340, RZ ;  /* 0x0000034076cf7810 */ /* 0x000fe20007ffe0ff */
[----:B------:R-:W-:Y:S02]  /*e0f0*/  FADD.FTZ R235, -R235, R160 ;  /* 0x000000a0ebeb7221 */ /* 0x000fe40000010100 */
[C---:B0-----:R-:W-:Y:S02]  /*e100*/  FMUL.FTZ R123, R171.reuse, R164 ;  /* 0x000000a4ab7b7220 */ /* 0x041fe40000410000 */
[----:B------:R-:W-:Y:S02]  /*e110*/  FADD.FTZ R66, R238, R69 ;  /* 0x00000045ee427221 */ /* 0x000fe40000010000 */
[----:B------:R-:W-:Y:S01]  /*e120*/  FFMA.FTZ R57, R68, R81, R57 ;  /* 0x0000005144397223 */ /* 0x000fe20000010039 */
[----:B------:R0:W-:Y:S01]  /*e130*/  STS [R234.X4+0x10c4], R123 ;  /* 0x0010c47bea007388 */ /* 0x0001e20000004800 */
[----:B------:R-:W-:-:S02]  /*e140*/  FFMA.FTZ R171, R171, R68, R70 ;  /* 0x00000044abab7223 */ /* 0x000fc40000010046 */
[----:B------:R-:W-:Y:S02]  /*e150*/  FMUL.FTZ R68, R150, R67 ;  /* 0x0000004396447220 */ /* 0x000fe40000410000 */
[C---:B------:R-:W-:Y:S02]  /*e160*/  FMUL.FTZ R69, R145.reuse, -R235 ;  /* 0x800000eb91457220 */ /* 0x040fe40000410000 */
[----:B------:R-:W-:Y:S02]  /*e170*/  FMUL.FTZ R145, R145, -R66 ;  /* 0x8000004291917220 */ /* 0x000fe40000410000 */
[----:B------:R-:W-:Y:S02]  /*e180*/  FMUL.FTZ R70, R138, R82 ;  /* 0x000000528a467220 */ /* 0x000fe40000410000 */
[----:B-1----:R-:W-:Y:S02]  /*e190*/  FFMA.FTZ R71, R149, R209, R68 ;  /* 0x000000d195477223 */ /* 0x002fe40000010044 */
        /* <DEDUP_REMOVED lines=14> */
[C---:B0-----:R-:W-:Y:S02]  /*e280*/  FFMA.FTZ R123, R209.reuse, UR34, R70 ;  /* 0x00000022d17b7c23 */ /* 0x041fe40008010046 */
[C---:B------:R-:W-:Y:S02]  /*e290*/  FFMA.FTZ R69, R142.reuse, R68, R69 ;  /* 0x000000448e457223 */ /* 0x040fe40000010045 */
[----:B------:R-:W-:Y:S02]  /*e2a0*/  FFMA.FTZ R70, R142, R67, -R141 ;  /* 0x000000438e467223 */ /* 0x000fe4000001088d */
[----:B------:R-:W-:Y:S02]  /*e2b0*/  FFMA.FTZ R123, R122, R123, R157 ;  /* 0x0000007b7a7b7223 */ /* 0x000fe4000001009d */
[----:B------:R-:W-:Y:S02]  /*e2c0*/  FADD.FTZ R69, -R184, R69 ;  /* 0x00000045b8457221 */ /* 0x000fe40000010100 */
[----:B------:R-:W-:-:S02]  /*e2d0*/  FMUL.FTZ R209, R209, R82 ;  /* 0x00000052d1d17220 */ /* 0x000fc40000410000 */
[----:B------:R-:W-:Y:S02]  /*e2e0*/  FADD.FTZ R70, R183, R70 ;  /* 0x00000046b7467221 */ /* 0x000fe40000010000 */
[----:B------:R-:W-:Y:S02]  /*e2f0*/  FFMA.FTZ R58, R71, R82, R58 ;  /* 0x00000052473a7223 */ /* 0x000fe4000001003a */
        /* <DEDUP_REMOVED lines=26> */
[C---:B------:R-:W-:Y:S02]  /*e4a0*/  FFMA.FTZ R130, R133.reuse, R122, -R123 ;  /* 0x0000007a85827223 */ /* 0x040fe4000001087b */
        /* <DEDUP_REMOVED lines=28> */
[-C--:B------:R-:W-:Y:S02]  /*e670*/  FMUL.FTZ R159, R123, R88.reuse ;  /* 0x000000587b9f7220 */ /* 0x080fe40000410000 */
        /* <DEDUP_REMOVED lines=21> */
[-C--:B------:R-:W-:Y:S02]  /*e7d0*/  FMUL.FTZ R162, R119, R87.reuse ;  /* 0x0000005777a27220 */ /* 0x080fe40000410000 */
[----:B------:R-:W-:-:S02]  /*e7e0*/  FMUL.FTZ R164, R122, R87 ;  /* 0x000000577aa47220 */ /* 0x000fc40000410000 */
[----:B------:R-:W-:Y:S02]  /*e7f0*/  FFMA.FTZ R59, R138, R83, R59 ;  /* 0x000000538a3b7223 */ /* 0x000fe4000001003b */
[----:B------:R-:W-:Y:S02]  /*e800*/  FFMA.FTZ R138, R10, -R144, R126 ;  /* 0x800000900a8a7223 */ /* 0x000fe4000001007e */
[-C--:B------:R-:W-:Y:S02]  /*e810*/  FFMA.FTZ R140, R6, -R141.reuse, R128 ;  /* 0x8000008d068c7223 */ /* 0x080fe40000010080 */
[----:B0-----:R-:W-:Y:S02]  /*e820*/  FMUL.FTZ R145, R139, R162 ;  /* 0x000000a28b917220 */ /* 0x001fe40000410000 */
[----:B------:R-:W-:Y:S02]  /*e830*/  FADD.FTZ R44, R165, R44 ;  /* 0x0000002ca52c7221 */ /* 0x000fe40000010000 */
[----:B------:R-:W-:-:S02]  /*e840*/  FFMA.FTZ R141, R7, -R141, R129 ;  /* 0x8000008d078d7223 */ /* 0x000fc40000010081 */
[----:B------:R-:W-:Y:S02]  /*e850*/  FMUL.FTZ R163, R69, R86 ;  /* 0x0000005645a37220 */ /* 0x000fe40000410000 */
[----:B------:R-:W-:Y:S02]  /*e860*/  FMUL.FTZ R167, R139, R164 ;  /* 0x000000a48ba77220 */ /* 0x000fe40000410000 */
[----:B------:R-:W-:Y:S02]  /*e870*/  FMUL.FTZ R165, R70, R86 ;  /* 0x0000005646a57220 */ /* 0x000fe40000410000 */
[----:B------:R-:W-:Y:S02]  /*e880*/  FFMA.FTZ R55, R166, R79, R55 ;  /* 0x0000004fa6377223 */ /* 0x000fe40000010037 */
[----:B------:R-:W-:Y:S02]  /*e890*/  FFMA.FTZ R145, R138, R164, R145 ;  /* 0x000000a48a917223 */ /* 0x000fe40000010091 */
[----:B------:R-:W-:-:S02]  /*e8a0*/  FMUL.FTZ R166, R141, R163 ;  /* 0x000000a38da67220 */ /* 0x000fc40000410000 */
[----:B------:R-:W-:Y:S02]  /*e8b0*/  FFMA.FTZ R144, R138, R162, -R167 ;  /* 0x000000a28a907223 */ /* 0x000fe400000108a7 */
[-C--:B------:R-:W-:Y:S02]  /*e8c0*/  FMUL.FTZ R167, R141, R165.reuse ;  /* 0x000000a58da77220 */ /* 0x080fe40000410000 */
[----:B------:R-:W-:Y:S02]  /*e8d0*/  FADD.FTZ R142, R142, R145 ;  /* 0x000000918e8e7221 */ /* 0x000fe40000010000 */
[----:B------:R-:W-:Y:S02]  /*e8e0*/  FFMA.FTZ R145, R140, R165, R166 ;  /* 0x000000a58c917223 */ /* 0x000fe400000100a6 */
[----:B------:R-:W-:Y:S02]  /*e8f0*/  FADD.FTZ R143, R143, R144 ;  /* 0x000000908f8f7221 */ /* 0x000fe40000010000 */
[----:B------:R-:W-:-:S02]  /*e900*/  FADD.FTZ R43, R168, R43 ;  /* 0x0000002ba82b7221 */ /* 0x000fc40000010000 */
[----:B------:R-:W-:Y:S02]  /*e910*/  FFMA.FTZ R144, R140, R163, -R167 ;  /* 0x000000a38c907223 */ /* 0x000fe400000108a7 */
[----:B------:R-:W-:Y:S02]  /*e920*/  FMUL.FTZ R168, R3, R85 ;  /* 0x0000005503a87220 */ /* 0x000fe40000410000 */
[----:B------:R-:W-:Y:S02]  /*e930*/  FADD.FTZ R166, R142, R145 ;  /* 0x000000918ea67221 */ /* 0x000fe40000010000 */
[----:B------:R-:W-:Y:S02]  /*e940*/  FMUL.FTZ R145, R0, R84 ;  /* 0x0000005400917220 */ /* 0x000fe40000410000 */
[----:B------:R-:W-:Y:S02]  /*e950*/  FADD.FTZ R167, R143, R144 ;  /* 0x000000908fa77221 */ /* 0x000fe40000010000 */
[----:B------:R-:W-:-:S02]  /*e960*/  FFMA.FTZ R143, R4, -R168, R211 ;  /* 0x800000a8048f7223 */ /* 0x000fc400000100d3 */
[----:B------:R-:W-:Y:S02]  /*e970*/  FMUL.FTZ R170, R68, R85 ;  /* 0x0000005544aa7220 */ /* 0x000fe40000410000 */
[----:B------:R-:W-:Y:S02]  /*e980*/  FFMA.FTZ R142, R5, -R168, R210 ;  /* 0x800000a8058e7223 */ /* 0x000fe400000100d2 */
[-C--:B------:R-:W-:Y:S02]  /*e990*/  FFMA.FTZ R144, R2, -R145.reuse, R212 ;  /* 0x8000009102907223 */ /* 0x080fe400000100d4 */
[----:B------:R-:W-:Y:S02]  /*e9a0*/  FFMA.FTZ R173, R124, -R145, R213 ;  /* 0x800000917cad7223 */ /* 0x000fe400000100d5 */
[----:B------:R-:W-:Y:S02]  /*e9b0*/  FMUL.FTZ R172, R66, UR35 ;  /* 0x0000002342ac7c20 */ /* 0x000fe40008410000 */
[----:B------:R-:W-:-:S02]  /*e9c0*/  FMUL.FTZ R168, R67, R85 ;  /* 0x0000005543a87220 */ /* 0x000fc40000410000 */
[----:B------:R-:W-:Y:S02]  /*e9d0*/  FMUL.FTZ R145, R143, R170 ;  /* 0x000000aa8f917220 */ /* 0x000fe40000410000 */
[----:B------:R-:W-:Y:S02]  /*e9e0*/  FMUL.FTZ R185, R235, R84 ;  /* 0x00000054ebb97220 */ /* 0x000fe40000410000 */
[----:B------:R-:W-:Y:S02]  /*e9f0*/  FADD.FTZ R42, R171, R42 ;  /* 0x0000002aab2a7221 */ /* 0x000fe40000010000 */
[-C--:B------:R-:W-:Y:S02]  /*ea00*/  FMUL.FTZ R171, R143, R168.reuse ;  /* 0x000000a88fab7220 */ /* 0x080fe40000410000 */
[----:B------:R-:W-:Y:S02]  /*ea10*/  FFMA.FTZ R184, R235, UR34, -R172 ;  /* 0x00000022ebb87c23 */ /* 0x000fe400080108ac */
[----:B------:R-:W-:-:S02]  /*ea20*/  FFMA.FTZ R169, R142, R168, R145 ;  /* 0x000000a88ea97223 */ /* 0x000fc40000010091 */
[----:B------:R-:W-:Y:S02]  /*ea30*/  FMUL.FTZ R183, R66, R84 ;  /* 0x0000005442b77220 */ /* 0x000fe40000410000 */
[C---:B------:R-:W-:Y:S02]  /*ea40*/  FMUL.FTZ R186, R173.reuse, R185 ;  /* 0x000000b9adba7220 */ /* 0x040fe40000410000 */
[----:B------:R-:W-:Y:S01]  /*ea50*/  FFMA.FTZ R172, R142, R170, -R171 ;  /* 0x000000aa8eac7223 */ /* 0x000fe200000108ab */
[----:B------:R-:W-:Y:S01]  /*ea60*/  IADD3 R171, R118, 0x140, RZ ;  /* 0x0000014076ab7810 */ /* 0x000fe20007ffe0ff */
[C---:B------:R-:W-:Y:S02]  /*ea70*/  FMUL.FTZ R145, R173.reuse, R184 ;  /* 0x000000b8ad917220 */ /* 0x040fe40000410000 */
[----:B------:R-:W-:Y:S02]  /*ea80*/  FADD.FTZ R166, R166, R169 ;  /* 0x000000a9a6a67221 */ /* 0x000fe40000010000 */
[----:B------:R-:W-:-:S02]  /*ea90*/  FMUL.FTZ R173, R173, R183 ;  /* 0x000000b7adad7220 */ /* 0x000fc40000410000 */
[C---:B------:R-:W-:Y:S02]  /*eaa0*/  FFMA.FTZ R169, R144.reuse, R183, R186 ;  /* 0x000000b790a97223 */ /* 0x040fe400000100ba */
[----:B------:R-:W-:Y:S02]  /*eab0*/  FADD.FTZ R167, R167, R172 ;  /* 0x000000aca7a77221 */ /* 0x000fe40000010000 */
[----:B------:R-:W-:Y:S01]  /*eac0*/  FFMA.FTZ R172, R144, R185, -R173 ;  /* 0x000000b990ac7223 */ /* 0x000fe200000108ad */
[----:B------:R-:W-:Y:S01]  /*ead0*/  IADD3 R173, R118, 0x160, RZ ;  /* 0x0000016076ad7810 */ /* 0x000fe20007ffe0ff */
[----:B------:R-:W-:Y:S01]  /*eae0*/  FADD.FTZ R169, R166, R169 ;  /* 0x000000a9a6a97221 */ /* 0x000fe20000010000 */
[----:B------:R-:W-:Y:S01]  /*eaf0*/  LEA.HI.SX32 R166, R193, R118, 0x1b ;  /* 0x00000076c1a67211 */ /* 0x000fe200078fdaff */
[----:B------:R-:W-:Y:S02]  /*eb00*/  FADD.FTZ R172, R167, R172 ;  /* 0x000000aca7ac7221 */ /* 0x000fe40000010000 */
        /* <DEDUP_REMOVED lines=18> */
[C---:B------:R-:W-:Y:S02]  /*ec30*/  FMUL.FTZ R183, R0.reuse, R183 ;  /* 0x000000b700b77220 */ /* 0x040fe40000410000 */
[----:B------:R-:W-:Y:S02]  /*ec40*/  FMUL.FTZ R185, R0, R185 ;  /* 0x000000b900b97220 */ /* 0x000fe40000410000 */
        /* <DEDUP_REMOVED lines=26> */
[C---:B------:R-:W-:Y:S01]  /*edf0*/  IADD3 R157, R118.reuse, 0x60, RZ ;  /* 0x00000060769d7810 */ /* 0x040fe20007ffe0ff */
[----:B------:R-:W-:Y:S01]  /*ee00*/  FADD.FTZ R46, R189, R46 ;  /* 0x0000002ebd2e7221 */ /* 0x000fe20000010000 */
[----:B------:R2:W-:Y:S01]  /*ee10*/  STS [R234.X4+0x1088], R161 ;  /* 0x001088a1ea007388 */ /* 0x0005e20000004800 */
[----:B------:R-:W-:Y:S01]  /*ee20*/  FFMA.FTZ R50, R197, R74, R50 ;  /* 0x0000004ac5327223 */ /* 0x000fe20000010032 */
[----:B0-----:R-:W-:Y:S01]  /*ee30*/  IADD3 R153, R118, 0x20, RZ ;  /* 0x0000002076997810 */ /* 0x001fe20007ffe0ff */
[----:B------:R-:W-:Y:S01]  /*ee40*/  FFMA.FTZ R125, -R32, R125, -RZ ;  /* 0x0000007d207d7223 */ /* 0x000fe200000109ff */
[----:B------:R0:W-:Y:S01]  /*ee50*/  STS [R234.X4+0x108c], R159 ;  /* 0x00108c9fea007388 */ /* 0x0001e20000004800 */
[----:B------:R-:W-:Y:S01]  /*ee60*/  IADD3 R163, R118, 0xc0, RZ ;  /* 0x000000c076a37810 */ /* 0x000fe20007ffe0ff */
[----:B------:R-:W-:Y:S01]  /*ee70*/  FFMA.FTZ R51, R198, R75, R51 ;  /* 0x0000004bc6337223 */ /* 0x000fe20000010033 */
[C---:B-1----:R-:W-:Y:S01]  /*ee80*/  IADD3 R155, R118.reuse, 0x40, RZ ;  /* 0x00000040769b7810 */ /* 0x042fe20007ffe0ff */
[----:B------:R1:W-:Y:S01]  /*ee90*/  STS [R234.X4+0x1080], R149 ;  /* 0x00108095ea007388 */ /* 0x0003e20000004800 */
[----:B------:R-:W-:Y:S01]  /*eea0*/  IADD3 R175, R118, 0x180, RZ ;  /* 0x0000018076af7810 */ /* 0x000fe20007ffe0ff */
        /* <DEDUP_REMOVED lines=8> */
[C---:B------:R-:W-:Y:S01]  /*ef30*/  FFMA.FTZ R238, -R33.reuse, R180, -RZ ;  /* 0x000000b421ee7223 */ /* 0x040fe200000109ff */
[----:B------:R-:W-:Y:S01]  /*ef40*/  IADD3 R197, R118, 0x2a0, RZ ;  /* 0x000002a076c57810 */ /* 0x000fe20007ffe0ff */
[----:B------:R-:W-:Y:S01]  /*ef50*/  FMUL.FTZ R239, R33, R179 ;  /* 0x000000b321ef7220 */ /* 0x000fe20000410000 */
[-C--:B-1----:R-:W-:Y:S01]  /*ef60*/  LEA.HI.SX32 R149, R153, R118.reuse, 0x1b ;  /* 0x0000007699957211 */ /* 0x082fe200078fdaff */
[----:B------:R-:W-:Y:S01]  /*ef70*/  FMUL.FTZ R240, R32, R181 ;  /* 0x000000b520f07220 */ /* 0x000fe20000410000 */
        /* <DEDUP_REMOVED lines=47> */
[----:B------:R-:W-:Y:S01]  /*f270*/  FMUL.FTZ R241, R31, R126 ;  /* 0x0000007e1ff17220 */ /* 0x000fe20000410000 */
[----:B------:R-:W-:Y:S01]  /*f280*/  LEA.HI.SX32 R178, R183, R118, 0x1b ;  /* 0x00000076b7b27211 */ /* 0x000fe200078fdaff */
        /* <DEDUP_REMOVED lines=101> */
[----:B------:R-:W-:Y:S02]  /*f8e0*/  USHF.R.U32.HI UR46, URZ, 0x1, UR35 ;  /* 0x000000013f2e7899 */ /* 0x000fe40008011623 */
[----:B------:R-:W-:Y:S02]  /*f8f0*/  UIMAD UR32, UR40, UR32, URZ ;  /* 0x00000020282072a4 */ /* 0x000fe4000f8e023f */
[----:B------:R-:W-:Y:S02]  /*f900*/  ULDC.64 UR34, c[0x0][0x2a0] ;  /* 0x0000a80000227ab9 */ /* 0x000fe40000000a00 */
[----:B------:R-:W-:Y:S02]  /*f910*/  UIMAD UR48, UR15, UR34, URZ ;  /* 0x000000220f3072a4 */ /* 0x000fe4000f8e023f */
[----:B------:R-:W-:Y:S02]  /*f920*/  UIMAD UR47, UR7, UR33, UR32 ;  /* 0x00000021072f72a4 */ /* 0x000fe4000f8e0220 */
[----:B------:R-:W-:-:S02]  /*f930*/  UIMAD.WIDE.U32 UR32, UR14, UR34, URZ ;  /* 0x000000220e2072a5 */ /* 0x000fc4000f8e003f */
[----:B------:R-:W-:Y:S02]  /*f940*/  ULEA UR34, UR26, 0xfffffc00, 0xa ;  /* 0xfffffc001a227891 */ /* 0x000fe4000f8e503f */
[----:B------:R-:W-:Y:S02]  /*f950*/  UIMAD UR35, UR14, UR35, UR48 ;  /* 0x000000230e2372a4 */ /* 0x000fe4000f8e0230 */
[----:B------:R-:W-:Y:S02]  /*f960*/  UIMAD UR46, UR46, UR12, URZ ;  /* 0x0000000c2e2e72a4 */ /* 0x000fe4000f8e023f */
[----:B------:R-:W-:Y:S01]  /*f970*/  UIADD3 UR33, UR33, UR35, URZ ;  /* 0x0000002321217290 */ /* 0x000fe2000fffe03f */
[----:B------:R-:W-:Y:S01]  /*f980*/  IADD3 R126, P0, R118, UR34, RZ ;  /* 0x00000022767e7c10 */ /* 0x000fe2000ff1e0ff */
[----:B------:R-:W-:Y:S01]  /*f990*/  UIMAD UR46, UR13, UR41, UR46 ;  /* 0x000000290d2e72a4 */ /* 0x000fe2000f8e022e */
[----:B------:R-:W-:Y:S01]  /*f9a0*/  MOV R124, UR34 ;  /* 0x00000022007c7c02 */ /* 0x000fe20008000f00 */
[----:B------:R-:W-:-:S03]  /*f9b0*/  UIMAD.WIDE.U32 UR34, UR12, UR41, UR32 ;  /* 0x000000290c2272a5 */ /* 0x000fc6000f8e0020 */
[----:B------:R-:W-:Y:S01]  /*f9c0*/  LEA.HI.X.SX32 R127, R124, RZ, 0x1, P0 ;  /* 0x000000ff7c7f7211 */ /* 0x000fe200000f0eff */
[----:B------:R-:W-:Y:S02]  /*f9d0*/  ULDC.64 UR32, c[0x0][0x318] ;  /* 0x0000c60000207ab9 */ /* 0x000fe40000000a00 */
[----:B------:R-:W-:Y:S02]  /*f9e0*/  UIADD3 UR35, UR35, UR46, URZ ;  /* 0x0000002e23237290 */ /* 0x000fe4000fffe03f */
[----:B------:R-:W-:Y:S01]  /*f9f0*/  ULEA UR32, UP0, UR34, UR32, 0x3 ;  /* 0x0000002022207291 */ /* 0x000fe2000f80183f */
[----:B------:R-:W-:-:S03]  /*fa00*/  IMAD.WIDE.U32 R128, R129, c[0x0][0x2b0], R126 ;  /* 0x0000ac0081807a25 */ /* 0x000fc600078e007e */
[----:B------:R-:W-:Y:S02]  /*fa10*/  ULEA.HI.X UR33, UR34, UR33, UR35, 0x3, UP0 ;  /* 0x0000002122217291 */ /* 0x000fe400080f1c23 */
[----:B------:R-:W-:Y:S01]  /*fa20*/  IADD3 R125, R129, UR47, RZ ;  /* 0x0000002f817d7c10 */ /* 0x000fe2000fffe0ff */
[----:B------:R-:W-:Y:S01]  /*fa30*/  ULDC.64 UR34, c[0x0][0x2c0] ;  /* 0x0000b00000227ab9 */ /* 0x000fe20000000a00 */
[C---:B------:R-:W-:Y:S01]  /*fa40*/  LEA R124, P0, R128.reuse, UR32, 0x2 ;  /* 0x00000020807c7c11 */ /* 0x040fe2000f8010ff */
[----:B------:R-:W-:Y:S01]  /*fa50*/  UIMAD UR41, UR15, UR34, URZ ;  /* 0x000000220f2972a4 */ /* 0x000fe2000f8e023f */
[----:B------:R-:W-:Y:S01]  /*fa60*/  MOV R129, UR7 ;  /* 0x0000000700817c02 */ /* 0x000fe20008000f00 */
[----:B------:R-:W-:Y:S01]  /*fa70*/  UIMAD.WIDE.U32 UR46, UR14, UR34, URZ ;  /* 0x000000220e2e72a5 */ /* 0x000fe2000f8e003f */
[----:B------:R-:W-:Y:S01]  /*fa80*/  LEA.HI.X R125, R128, UR33, R125, 0x2, P0 ;  /* 0x00000021807d7c11 */ /* 0x000fe200080f147d */
[----:B------:R-:W-:Y:S02]  /*fa90*/  ULDC.64 UR32, c[0x0][0x2b8] ;  /* 0x0000ae0000207ab9 */ /* 0x000fe40000000a00 */
[----:B------:R-:W-:Y:S01]  /*faa0*/  UIMAD UR35, UR14, UR35, UR41 ;  /* 0x000000230e2372a4 */ /* 0x000fe2000f8e0229 */
[----:B------:R-:W-:Y:S01]  /*fab0*/  IMAD.WIDE.U32 R126, R129, c[0x0][0x2d0], R126 ;  /* 0x0000b400817e7a25 */ /* 0x000fe200078e007e */
[----:B------:R-:W-:Y:S01]  /*fac0*/  USHF.R.U32.HI UR48, URZ, 0x1, UR33 ;  /* 0x000000013f307899 */ /* 0x000fe20008011621 */
[----:B------:R1:W-:Y:S01]  /*fad0*/  RED.E.ADD.F32.FTZ.RN.STRONG.GPU [R124.64], R237 ;  /* 0x000000ed7c00798e */ /* 0x0003e2000c10e7aa */
[----:B------:R-:W-:-:S02]  /*fae0*/  USHF.R.U64 UR41, UR32, 0x1, UR33 ;  /* 0x0000000120297899 */ /* 0x000fc40008001221 */
[----:B------:R-:W-:Y:S02]  /*faf0*/  UIMAD UR48, UR48, UR12, URZ ;  /* 0x0000000c303072a4 */ /* 0x000fe4000f8e023f */
        /* <DEDUP_REMOVED lines=15> */
.L_x_9556:
[----:B0-234-:R-:W-:Y:S05]  /*fbf0*/  BSYNC B0 ;  /* 0x0000000000007941 */ /* 0x01dfea0003800000 */
.L_x_9555:
        /* <DEDUP_REMOVED lines=67> */
.L_x_9558:
[----:B0-----:R-:W-:Y:S05]  /*10030*/  BSYNC B0 ;  /* 0x0000000000007941 */ /* 0x001fea0003800000 */
.L_x_9557:
[----:B------:R0:W1:Y:S01]  /*10040*/  LDS R129, [R150.X4+0x2200] ;  /* 0x0022000096817984 */ /* 0x0000620000004800 */
[----:B------:R-:W-:Y:S01]  /*10050*/  BSSY B0, `(.L_x_9559) ;  /* 0x0000004000007945 */ /* 0x000fe20003800000 */
[----:B------:R-:W-:Y:S05]  /*10060*/  @!P1 BRA `(.L_x_9560) ;  /* 0x0000002000009947 */ /* 0x000fea0003800000 */
[----:B------:R2:W-:Y:S04]  /*10070*/  RED.E.ADD.F32.FTZ.RN.STRONG.GPU [R124.64+-0xf00], R180 ;  /* 0xfff100b47c00798e */ /* 0x0005e8000c10e7aa */
[----:B-1----:R2:W-:Y:S02]  /*10080*/  RED.E.ADD.F32.FTZ.RN.STRONG.GPU [R126.64+-0xf00], R129 ;  /* 0xfff100817e00798e */ /* 0x0025e4000c10e7aa */
.L_x_9560:
[----:B------:R-:W-:Y:S05]  /*10090*/  BSYNC B0 ;  /* 0x0000000000007941 */ /* 0x000fea0003800000 */
.L_x_9559:
[----:B------:R-:W3:Y:S01]  /*100a0*/  LDS R151, [R151.X4+0x2280] ;  /* 0x0022800097977984 */ /* 0x000ee20000004800 */
[----:B------:R-:W-:Y:S01]  /*100b0*/  BSSY B0, `(.L_x_9561) ;  /* 0x0000004000007945 */ /* 0x000fe20003800000 */
[----:B------:R-:W-:Y:S05]  /*100c0*/  @!P2 BRA `(.L_x_9562) ;  /* 0x000000200000a947 */ /* 0x000fea0003800000 */
[----:B------:R4:W-:Y:S04]  /*100d0*/  RED.E.ADD.F32.FTZ.RN.STRONG.GPU [R124.64+-0xe80], R181 ;  /* 0xfff180b57c00798e */ /* 0x0009e8000c10e7aa */
[----:B---3--:R4:W-:Y:S02]  /*100e0*/  RED.E.ADD.F32.FTZ.RN.STRONG.GPU [R126.64+-0xe80], R151 ;  /* 0xfff180977e00798e */ /* 0x0089e4000c10e7aa */
.L_x_9562:
[----:B------:R-:W-:Y:S05]  /*100f0*/  BSYNC B0 ;  /* 0x0000000000007941 */ /* 0x000fea0003800000 */
.L_x_9561:
        /* <DEDUP_REMOVED lines=12> */
.L_x_9564:
[----:B-1----:R-:W-:Y:S05]  /*101c0*/  BSYNC B0 ;  /* 0x0000000000007941 */ /* 0x002fea0003800000 */
.L_x_9563:
[----:B------:R-:W1:Y:S01]  /*101d0*/  LDS R153, [R153.X4+0x2380] ;  /* 0x0023800099997984 */ /* 0x000e620000004800 */
[----:B------:R-:W-:Y:S01]  /*101e0*/  BSSY B0, `(.L_x_9565) ;  /* 0x0000004000007945 */ /* 0x000fe20003800000 */
[----:B------:R-:W-:Y:S05]  /*101f0*/  @!P0 BRA `(.L_x_9566) ;  /* 0x0000002000008947 */ /* 0x000fea0003800000 */
[----:B------:R0:W-:Y:S04]  /*10200*/  RED.E.ADD.F32.FTZ.RN.STRONG.GPU [R124.64+-0xd80], R183 ;  /* 0xfff280b77c00798e */ /* 0x0001e8000c10e7aa */
[----:B-1----:R0:W-:Y:S02]  /*10210*/  RED.E.ADD.F32.FTZ.RN.STRONG.GPU [R126.64+-0xd80], R153 ;  /* 0xfff280997e00798e */ /* 0x0021e4000c10e7aa */
.L_x_9566:
[----:B------:R-:W-:Y:S05]  /*10220*/  BSYNC B0 ;  /* 0x0000000000007941 */ /* 0x000fea0003800000 */
.L_x_9565:
[----:B--2---:R2:W0:Y:S01]  /*10230*/  LDS R129, [R154.X4+0x2400] ;  /* 0x002400009a817984 */ /* 0x0044220000004800 */
[----:B------:R-:W-:Y:S01]  /*10240*/  BSSY B0, `(.L_x_9567) ;  /* 0x0000004000007945 */ /* 0x000fe20003800000 */
[----:B------:R-:W-:Y:S05]  /*10250*/  @!P1 BRA `(.L_x_9568) ;  /* 0x0000002000009947 */ /* 0x000fea0003800000 */
[----:B------:R2:W-:Y:S04]  /*10260*/  RED.E.ADD.F32.FTZ.RN.STRONG.GPU [R124.64+-0xd00], R184 ;  /* 0xfff300b87c00798e */ /* 0x0005e8000c10e7aa */
[----:B0-----:R2:W-:Y:S02]  /*10270*/  RED.E.ADD.F32.FTZ.RN.STRONG.GPU [R126.64+-0xd00], R129 ;  /* 0xfff300817e00798e */ /* 0x0015e4000c10e7aa */
.L_x_9568:
[----:B------:R-:W-:Y:S05]  /*10280*/  BSYNC B0 ;  /* 0x0000000000007941 */ /* 0x000fea0003800000 */
.L_x_9567:
[----:B------:R-:W2:Y:S01]  /*10290*/  LDS R155, [R155.X4+0x2480] ;  /* 0x002480009b9b7984 */ /* 0x000ea20000004800 */
[----:B------:R-:W-:Y:S01]  /*102a0*/  BSSY B0, `(.L_x_9569) ;  /* 0x0000004000007945 */ /* 0x000fe20003800000 */
[----:B------:R-:W-:Y:S05]  /*102b0*/  @!P2 BRA `(.L_x_9570) ;  /* 0x000000200000a947 */ /* 0x000fea0003800000 */
[----:B------:R4:W-:Y:S04]  /*102c0*/  RED.E.ADD.F32.FTZ.RN.STRONG.GPU [R124.64+-0xc80], R185 ;  /* 0xfff380b97c00798e */ /* 0x0009e8000c10e7aa */
[----:B--2---:R4:W-:Y:S02]  /*102d0*/  RED.E.ADD.F32.FTZ.RN.STRONG.GPU [R126.64+-0xc80], R155 ;  /* 0xfff3809b7e00798e */ /* 0x0049e4000c10e7aa */
.L_x_9570:
[----:B------:R-:W-:Y:S05]  /*102e0*/  BSYNC B0 ;  /* 0x0000000000007941 */ /* 0x000fea0003800000 */
.L_x_9569:
[----:B0-2---:R0:W2:Y:S01]  /*102f0*/  LDS R129, [R156.X4+0x2500] ;  /* 0x002500009c817984 */ /* 0x0050a20000004800 */
[----:B------:R-:W-:Y:S01]  /*10300*/  BSSY B0, `(.L_x_9571) ;  /* 0x0000004000007945 */ /* 0x000fe20003800000 */
[----:B------:R-:W-:Y:S05]  /*10310*/  @!P3 BRA `(.L_x_9572) ;  /* 0x000000200000b947 */ /* 0x000fea0003800000 */
[----:B------:R0:W-:Y:S04]  /*10320*/  RED.E.ADD.F32.FTZ.RN.STRONG.GPU [R124.64+-0xc00], R186 ;  /* 0xfff400ba7c00798e */ /* 0x0001e8000c10e7aa */
[----:B--2---:R0:W-:Y:S02]  /*10330*/  RED.E.ADD.F32.FTZ.RN.STRONG.GPU [R126.64+-0xc00], R129 ;  /* 0xfff400817e00798e */ /* 0x0041e4000c10e7aa */
.L_x_9572:
[----:B------:R-:W-:Y:S05]  /*10340*/  BSYNC B0 ;  /* 0x0000000000007941 */ /* 0x000fea0003800000 */
.L_x_9571:
[----:B------:R-:W0:Y:S01]  /*10350*/  LDS R157, [R157.X4+0x2580] ;  /* 0x002580009d9d7984 */ /* 0x000e220000004800 */
[----:B------:R-:W-:Y:S01]  /*10360*/  BSSY B0, `(.L_x_9573) ;  /* 0x0000004000007945 */ /* 0x000fe20003800000 */
[----:B------:R-:W-:Y:S05]  /*10370*/  @!P4 BRA `(.L_x_9574) ;  /* 0x000000200000c947 */ /* 0x000fea0003800000 */
[----:B------:R4:W-:Y:S04]  /*10380*/  RED.E.ADD.F32.FTZ.RN.STRONG.GPU [R124.64+-0xb80], R187 ;  /* 0xfff480bb7c00798e */ /* 0x0009e8000c10e7aa */
[----:B0-----:R4:W-:Y:S02]  /*10390*/  RED.E.ADD.F32.FTZ.RN.STRONG.GPU [R126.64+-0xb80], R157 ;  /* 0xfff4809d7e00798e */ /* 0x0019e4000c10e7aa */
.L_x_9574:
[----:B------:R-:W-:Y:S05]  /*103a0*/  BSYNC B0 ;  /* 0x0000000000007941 */ /* 0x000fea0003800000 */
.L_x_9573:
[----:B0-2---:R0:W2:Y:S01]  /*103b0*/  LDS R129, [R158.X4+0x2600] ;  /* 0x002600009e817984 */ /* 0x0050a20000004800 */
[----:B------:R-:W-:Y:S01]  /*103c0*/  BSSY B0, `(.L_x_9575) ;  /* 0x0000004000007945 */ /* 0x000fe20003800000 */
[----:B------:R-:W-:Y:S05]  /*103d0*/  @!P5 BRA `(.L_x_9576) ;  /* 0x000000200000d947 */ /* 0x000fea0003800000 */
[----:B------:R0:W-:Y:S04]  /*103e0*/  RED.E.ADD.F32.FTZ.RN.STRONG.GPU [R124.64+-0xb00], R188 ;  /* 0xfff500bc7c00798e */ /* 0x0001e8000c10e7aa */
[----:B--2---:R0:W-:Y:S02]  /*103f0*/  RED.E.ADD.F32.FTZ.RN.STRONG.GPU [R126.64+-0xb00], R129 ;  /* 0xfff500817e00798e */ /* 0x0041e4000c10e7aa */
.L_x_9576:
[----:B------:R-:W-:Y:S05]  /*10400*/  BSYNC B0 ;  /* 0x0000000000007941 */ /* 0x000fea0003800000 */
.L_x_9575:
        /* <DEDUP_REMOVED lines=12> */
.L_x_9578:
[----:B------:R-:W-:Y:S05]  /*104d0*/  BSYNC B0 ;  /* 0x0000000000007941 */ /* 0x000fea0003800000 */
.L_x_9577:
[----:B0-2---:R0:W2:Y:S01]  /*104e0*/  LDS R129, [R160.X4+0x2700] ;  /* 0x00270000a0817984 */ /* 0x0050a20000004800 */
[----:B------:R-:W-:Y:S01]  /*104f0*/  BSSY B0, `(.L_x_9579) ;  /* 0x0000004000007945 */ /* 0x000fe20003800000 */
[----:B------:R-:W-:Y:S05]  /*10500*/  @!P0 BRA `(.L_x_9580) ;  /* 0x0000002000008947 */ /* 0x000fea0003800000 */
[----:B------:R0:W-:Y:S04]  /*10510*/  RED.E.ADD.F32.FTZ.RN.STRONG.GPU [R124.64+-0xa00], R190 ;  /* 0xfff600be7c00798e */ /* 0x0001e8000c10e7aa */
[----:B--2---:R0:W-:Y:S02]  /*10520*/  RED.E.ADD.F32.FTZ.RN.STRONG.GPU [R126.64+-0xa00], R129 ;  /* 0xfff600817e00798e */ /* 0x0041e4000c10e7aa */
.L_x_9580:
[----:B------:R-:W-:Y:S05]  /*10530*/  BSYNC B0 ;  /* 0x0000000000007941 */ /* 0x000fea0003800000 */
.L_x_9579:
[----:B------:R-:W0:Y:S01]  /*10540*/  LDS R161, [R161.X4+0x2780] ;  /* 0x00278000a1a17984 */ /* 0x000e220000004800 */
[----:B------:R-:W-:Y:S01]  /*10550*/  BSSY B0, `(.L_x_9581) ;  /* 0x0000004000007945 */ /* 0x000fe20003800000 */
[----:B------:R-:W-:Y:S05]  /*10560*/  @!P1 BRA `(.L_x_9582) ;  /* 0x0000002000009947 */ /* 0x000fea0003800000 */
[----:B------:R4:W-:Y:S04]  /*10570*/  RED.E.ADD.F32.FTZ.RN.STRONG.GPU [R124.64+-0x980], R191 ;  /* 0xfff680bf7c00798e */ /* 0x0009e8000c10e7aa */
[----:B0-----:R4:W-:Y:S02]  /*10580*/  RED.E.ADD.F32.FTZ.RN.STRONG.GPU [R126.64+-0x980], R161 ;  /* 0xfff680a17e00798e */ /* 0x0019e4000c10e7aa */
.L_x_9582:
[----:B------:R-:W-:Y:S05]  /*10590*/  BSYNC B0 ;  /* 0x0000000000007941 */ /* 0x000fea0003800000 */
.L_x_9581:
[----:B0-2---:R0:W2:Y:S01]  /*105a0*/  LDS R129, [R162.X4+0x2800] ;  /* 0x00280000a2817984 */ /* 0x0050a20000004800 */
[----:B------:R-:W-:Y:S01]  /*105b0*/  BSSY B0, `(.L_x_9583) ;  /* 0x0000004000007945 */ /* 0x000fe20003800000 */
[----:B------:R-:W-:Y:S05]  /*105c0*/  @!P2 BRA `(.L_x_9584) ;  /* 0x000000200000a947 */ /* 0x000fea0003800000 */
[----:B------:R0:W-:Y:S04]  /*105d0*/  RED.E.ADD.F32.FTZ.RN.STRONG.GPU [R124.64+-0x900], R192 ;  /* 0xfff700c07c00798e */ /* 0x0001e8000c10e7aa */
[----:B--2---:R0:W-:Y:S02]  /*105e0*/  RED.E.ADD.F32.FTZ.RN.STRONG.GPU [R126.64+-0x900], R129 ;  /* 0xfff700817e00798e */ /* 0x0041e4000c10e7aa */
.L_x_9584:
[----:B------:R-:W-:Y:S05]  /*105f0*/  BSYNC B0 ;  /* 0x0000000000007941 */ /* 0x000fea0003800000 */
.L_x_9583:
[----:B------:R-:W0:Y:S01]  /*10600*/  LDS R163, [R163.X4+0x2880] ;  /* 0x00288000a3a37984 */ /* 0x000e220000004800 */
[----:B------:R-:W-:Y:S01]  /*10610*/  BSSY B0, `(.L_x_9585) ;  /* 0x0000004000007945 */ /* 0x000fe20003800000 */
[----:B------:R-:W-:Y:S05]  /*10620*/  @!P3 BRA `(.L_x_9586) ;  /* 0x000000200000b947 */ /* 0x000fea0003800000 */
[----:B------:R4:W-:Y:S04]  /*10630*/  RED.E.ADD.F32.FTZ.RN.STRONG.GPU [R124.64+-0x880], R193 ;  /* 0xfff780c17c00798e */ /* 0x0009e8000c10e7aa */
[----:B0-----:R4:W-:Y:S02]  /*10640*/  RED.E.ADD.F32.FTZ.RN.STRONG.GPU [R126.64+-0x880], R163 ;  /* 0xfff780a37e00798e */ /* 0x0019e4000c10e7aa */
.L_x_9586:
[----:B------:R-:W-:Y:S05]  /*10650*/  BSYNC B0 ;  /* 0x0000000000007941 */ /* 0x000fea0003800000 */
.L_x_9585:
[----:B0-2---:R0:W2:Y:S01]  /*10660*/  LDS R129, [R148.X4+0x2900] ;  /* 0x0029000094817984 */ /* 0x0050a20000004800 */
[----:B------:R-:W-:Y:S01]  /*10670*/  BSSY B0, `(.L_x_9587) ;  /* 0x0000004000007945 */ /* 0x000fe20003800000 */
[----:B------:R-:W-:Y:S05]  /*10680*/  @!P4 BRA `(.L_x_9588) ;  /* 0x000000200000c947 */ /* 0x000fea0003800000 */
[----:B------:R0:W-:Y:S04]  /*10690*/  RED.E.ADD.F32.FTZ.RN.STRONG.GPU [R124.64+-0x800], R194 ;  /* 0xfff800c27c00798e */ /* 0x0001e8000c10e7aa */
[----:B--2---:R0:W-:Y:S02]  /*106a0*/  RED.E.ADD.F32.FTZ.RN.STRONG.GPU [R126.64+-0x800], R129 ;  /* 0xfff800817e00798e */ /* 0x0041e4000c10e7aa */
.L_x_9588:
[----:B------:R-:W-:Y:S05]  /*106b0*/  BSYNC B0 ;  /* 0x0000000000007941 */ /* 0x000fea0003800000 */
.L_x_9587:
[----:B0-2---:R0:W2:Y:S01]  /*106c0*/  LDS R129, [R164.X4+0x2980] ;  /* 0x00298000a4817984 */ /* 0x0050a20000004800 */
[----:B------:R-:W-:Y:S01]  /*106d0*/  BSSY B0, `(.L_x_9589) ;  /* 0x0000004000007945 */ /* 0x000fe20003800000 */
[----:B------:R-:W-:Y:S05]  /*106e0*/  @!P5 BRA `(.L_x_9590) ;  /* 0x000000200000d947 */ /* 0x000fea0003800000 */
[----:B------:R0:W-:Y:S04]  /*106f0*/  RED.E.ADD.F32.FTZ.RN.STRONG.GPU [R124.64+-0x780], R195 ;  /* 0xfff880c37c00798e */ /* 0x0001e8000c10e7aa */
[----:B--2---:R0:W-:Y:S02]  /*10700*/  RED.E.ADD.F32.FTZ.RN.STRONG.GPU [R126.64+-0x780], R129 ;  /* 0xfff880817e00798e */ /* 0x0041e4000c10e7aa */
.L_x_9590:
[----:B------:R-:W-:Y:S05]  /*10710*/  BSYNC B0 ;  /* 0x0000000000007941 */ /* 0x000fea0003800000 */
.L_x_9589:
        /* <DEDUP_REMOVED lines=12> */
.L_x_9592:
[----:B------:R-:W-:Y:S05]  /*107e0*/  BSYNC B0 ;  /* 0x0000000000007941 */ /* 0x000fea0003800000 */
.L_x_9591:
[----:B0-2---:R0:W2:Y:S01]  /*107f0*/  LDS R129, [R166.X4+0x2a80] ;  /* 0x002a8000a6817984 */ /* 0x0050a20000004800 */
[----:B------:R-:W-:Y:S01]  /*10800*/  BSSY B0, `(.L_x_9593) ;  /* 0x0000004000007945 */ /* 0x000fe20003800000 */
[----:B------:R-:W-:Y:S05]  /*10810*/  @!P0 BRA `(.L_x_9594) ;  /* 0x0000002000008947 */ /* 0x000fea0003800000 */
[----:B------:R0:W-:Y:S04]  /*10820*/  RED.E.ADD.F32.FTZ.RN.STRONG.GPU [R124.64+-0x680], R197 ;  /* 0xfff980c57c00798e */ /* 0x0001e8000c10e7aa */
[----:B--2---:R0:W-:Y:S02]  /*10830*/  RED.E.ADD.F32.FTZ.RN.STRONG.GPU [R126.64+-0x680], R129 ;  /* 0xfff980817e00798e */ /* 0x0041e4000c10e7aa */
.L_x_9594:
[----:B------:R-:W-:Y:S05]  /*10840*/  BSYNC B0 ;  /* 0x0000000000007941 */ /* 0x000fea0003800000 */
.L_x_9593:
[----:B------:R-:W0:Y:S01]  /*10850*/  LDS R167, [R167.X4+0x2b00] ;  /* 0x002b0000a7a77984 */ /* 0x000e220000004800 */
[----:B------:R-:W-:Y:S01]  /*10860*/  BSSY B0, `(.L_x_9595) ;  /* 0x0000004000007945 */ /* 0x000fe20003800000 */
[----:B------:R-:W-:Y:S05]  /*10870*/  @!P1 BRA `(.L_x_9596) ;  /* 0x0000002000009947 */ /* 0x000fea0003800000 */
[----:B------:R4:W-:Y:S04]  /*10880*/  RED.E.ADD.F32.FTZ.RN.STRONG.GPU [R124.64+-0x600], R198 ;  /* 0xfffa00c67c00798e */ /* 0x0009e8000c10e7aa */
[----:B0-----:R4:W-:Y:S02]  /*10890*/  RED.E.ADD.F32.FTZ.RN.STRONG.GPU [R126.64+-0x600], R167 ;  /* 0xfffa00a77e00798e */ /* 0x0019e4000c10e7aa */
.L_x_9596:
[----:B------:R-:W-:Y:S05]  /*108a0*/  BSYNC B0 ;  /* 0x0000000000007941 */ /* 0x000fea0003800000 */
.L_x_9595:
[----:B0-2---:R0:W2:Y:S01]  /*108b0*/  LDS R129, [R168.X4+0x2b80] ;  /* 0x002b8000a8817984 */ /* 0x0050a20000004800 */
[----:B------:R-:W-:Y:S01]  /*108c0*/  BSSY B0, `(.L_x_9597) ;  /* 0x0000004000007945 */ /* 0x000fe20003800000 */
[----:B------:R-:W-:Y:S05]  /*108d0*/  @!P2 BRA `(.L_x_9598) ;  /* 0x000000200000a947 */ /* 0x000fea0003800000 */
[----:B------:R0:W-:Y:S04]  /*108e0*/  RED.E.ADD.F32.FTZ.RN.STRONG.GPU [R124.64+-0x580], R199 ;  /* 0xfffa80c77c00798e */ /* 0x0001e8000c10e7aa */
[----:B--2---:R0:W-:Y:S02]  /*108f0*/  RED.E.ADD.F32.FTZ.RN.STRONG.GPU [R126.64+-0x580], R129 ;  /* 0xfffa80817e00798e */ /* 0x0041e4000c10e7aa */
.L_x_9598:
[----:B------:R-:W-:Y:S05]  /*10900*/  BSYNC B0 ;  /* 0x0000000000007941 */ /* 0x000fea0003800000 */
.L_x_9597:
[----:B------:R-:W0:Y:S01]  /*10910*/  LDS R169, [R169.X4+0x2c00] ;  /* 0x002c0000a9a97984 */ /* 0x000e220000004800 */
[----:B------:R-:W-:Y:S01]  /*10920*/  BSSY B0, `(.L_x_9599) ;  /* 0x0000004000007945 */ /* 0x000fe20003800000 */
[----:B------:R-:W-:Y:S05]  /*10930*/  @!P3 BRA `(.L_x_9600) ;  /* 0x000000200000b947 */ /* 0x000fea0003800000 */
[----:B------:R4:W-:Y:S04]  /*10940*/  RED.E.ADD.F32.FTZ.RN.STRONG.GPU [R124.64+-0x500], R200 ;  /* 0xfffb00c87c00798e */ /* 0x0009e8000c10e7aa */
[----:B0-----:R4:W-:Y:S02]  /*10950*/  RED.E.ADD.F32.FTZ.RN.STRONG.GPU [R126.64+-0x500], R169 ;  /* 0xfffb00a97e00798e */ /* 0x0019e4000c10e7aa */
.L_x_9600:
[----:B------:R-:W-:Y:S05]  /*10960*/  BSYNC B0 ;  /* 0x0000000000007941 */ /* 0x000fea0003800000 */
.L_x_9599:
[----:B0-2---:R0:W2:Y:S01]  /*10970*/  LDS R129, [R170.X4+0x2c80] ;  /* 0x002c8000aa817984 */ /* 0x0050a20000004800 */
[----:B------:R-:W-:Y:S01]  /*10980*/  BSSY B0, `(.L_x_9601) ;  /* 0x0000004000007945 */ /* 0x000fe20003800000 */
[----:B------:R-:W-:Y:S05]  /*10990*/  @!P4 BRA `(.L_x_9602) ;  /* 0x000000200000c947 */ /* 0x000fea0003800000 */
[----:B------:R0:W-:Y:S04]  /*109a0*/  RED.E.ADD.F32.FTZ.RN.STRONG.GPU [R124.64+-0x480], R201 ;  /* 0xfffb80c97c00798e */ /* 0x0001e8000c10e7aa */
[----:B--2---:R0:W-:Y:S02]  /*109b0*/  RED.E.ADD.F32.FTZ.RN.STRONG.GPU [R126.64+-0x480], R129 ;  /* 0xfffb80817e00798e */ /* 0x0041e4000c10e7aa */
.L_x_9602:
[----:B------:R-:W-:Y:S05]  /*109c0*/  BSYNC B0 ;  /* 0x0000000000007941 */ /* 0x000fea0003800000 */
.L_x_9601:
[----:B------:R-:W0:Y:S01]  /*109d0*/  LDS R171, [R171.X4+0x2d00] ;  /* 0x002d0000abab7984 */ /* 0x000e220000004800 */
[----:B------:R-:W-:Y:S01]  /*109e0*/  BSSY B0, `(.L_x_9603) ;  /* 0x0000004000007945 */ /* 0x000fe20003800000 */
[----:B------:R-:W-:Y:S05]  /*109f0*/  @!P5 BRA `(.L_x_9604) ;  /* 0x000000200000d947 */ /* 0x000fea0003800000 */
[----:B------:R4:W-:Y:S04]  /*10a00*/  RED.E.ADD.F32.FTZ.RN.STRONG.GPU [R124.64+-0x400], R202 ;  /* 0xfffc00ca7c00798e */ /* 0x0009e8000c10e7aa */
[----:B0-----:R4:W-:Y:S02]  /*10a10*/  RED.E.ADD.F32.FTZ.RN.STRONG.GPU [R126.64+-0x400], R171 ;  /* 0xfffc00ab7e00798e */ /* 0x0019e4000c10e7aa */
.L_x_9604:
[----:B------:R-:W-:Y:S05]  /*10a20*/  BSYNC B0 ;  /* 0x0000000000007941 */ /* 0x000fea0003800000 */
.L_x_9603:
        /* <DEDUP_REMOVED lines=12> */
.L_x_9606:
[----:B0-----:R-:W-:Y:S05]  /*10af0*/  BSYNC B0 ;  /* 0x0000000000007941 */ /* 0x001fea0003800000 */
.L_x_9605:
[----:B------:R-:W0:Y:S01]  /*10b00*/  LDS R173, [R173.X4+0x2e00] ;  /* 0x002e0000adad7984 */ /* 0x000e220000004800 */
[----:B------:R-:W-:Y:S01]  /*10b10*/  BSSY B0, `(.L_x_9607) ;  /* 0x0000004000007945 */ /* 0x000fe20003800000 */
[----:B------:R-:W-:Y:S05]  /*10b20*/  @!P0 BRA `(.L_x_9608) ;  /* 0x0000002000008947 */ /* 0x000fea0003800000 */
[----:B------:R4:W-:Y:S04]  /*10b30*/  RED.E.ADD.F32.FTZ.RN.STRONG.GPU [R124.64+-0x300], R204 ;  /* 0xfffd00cc7c00798e */ /* 0x0009e8000c10e7aa */
[----:B0-----:R4:W-:Y:S02]  /*10b40*/  RED.E.ADD.F32.FTZ.RN.STRONG.GPU [R126.64+-0x300], R173 ;  /* 0xfffd00ad7e00798e */ /* 0x0019e4000c10e7aa */
.L_x_9608:
[----:B------:R-:W-:Y:S05]  /*10b50*/  BSYNC B0 ;  /* 0x0000000000007941 */ /* 0x000fea0003800000 */
.L_x_9607:
[----:B--2---:R2:W4:Y:S01]  /*10b60*/  LDS R129, [R174.X4+0x2e80] ;  /* 0x002e8000ae817984 */ /* 0x0045220000004800 */
[----:B------:R-:W-:Y:S01]  /*10b70*/  BSSY B0, `(.L_x_9609) ;  /* 0x0000004000007945 */ /* 0x000fe20003800000 */
[----:B------:R-:W-:Y:S05]  /*10b80*/  @!P1 BRA `(.L_x_9610) ;  /* 0x0000002000009947 */ /* 0x000fea0003800000 */
[----:B------:R2:W-:Y:S04]  /*10b90*/  RED.E.ADD.F32.FTZ.RN.STRONG.GPU [R124.64+-0x280], R205 ;  /* 0xfffd80cd7c00798e */ /* 0x0005e8000c10e7aa */
[----:B----4-:R2:W-:Y:S02]  /*10ba0*/  RED.E.ADD.F32.FTZ.RN.STRONG.GPU [R126.64+-0x280], R129 ;  /* 0xfffd80817e00798e */ /* 0x0105e4000c10e7aa */
.L_x_9610:
[----:B------:R-:W-:Y:S05]  /*10bb0*/  BSYNC B0 ;  /* 0x0000000000007941 */ /* 0x000fea0003800000 */
.L_x_9609:
[----:B------:R-:W2:Y:S01]  /*10bc0*/  LDS R175, [R175.X4+0x2f00] ;  /* 0x002f0000afaf7984 */ /* 0x000ea20000004800 */
[----:B------:R-:W-:Y:S01]  /*10bd0*/  BSSY B0, `(.L_x_9611) ;  /* 0x0000004000007945 */ /* 0x000fe20003800000 */
[----:B------:R-:W-:Y:S05]  /*10be0*/  @!P2 BRA `(.L_x_9612) ;  /* 0x000000200000a947 */ /* 0x000fea0003800000 */
[----:B------:R4:W-:Y:S04]  /*10bf0*/  RED.E.ADD.F32.FTZ.RN.STRONG.GPU [R124.64+-0x200], R206 ;  /* 0xfffe00ce7c00798e */ /* 0x0009e8000c10e7aa */
[----:B--2---:R4:W-:Y:S02]  /*10c00*/  RED.E.ADD.F32.FTZ.RN.STRONG.GPU [R126.64+-0x200], R175 ;  /* 0xfffe00af7e00798e */ /* 0x0049e4000c10e7aa */
.L_x_9612:
[----:B------:R-:W-:Y:S05]  /*10c10*/  BSYNC B0 ;  /* 0x0000000000007941 */ /* 0x000fea0003800000 */
.L_x_9611:
[----:B--2-4-:R2:W4:Y:S01]  /*10c20*/  LDS R129, [R176.X4+0x2f80] ;  /* 0x002f8000b0817984 */ /* 0x0145220000004800 */
[----:B------:R-:W-:Y:S01]  /*10c30*/  BSSY B0, `(.L_x_9613) ;  /* 0x0000004000007945 */ /* 0x000fe20003800000 */
[----:B------:R-:W-:Y:S05]  /*10c40*/  @!P3 BRA `(.L_x_9614) ;  /* 0x000000200000b947 */ /* 0x000fea0003800000 */
[----:B------:R2:W-:Y:S04]  /*10c50*/  RED.E.ADD.F32.FTZ.RN.STRONG.GPU [R124.64+-0x180], R207 ;  /* 0xfffe80cf7c00798e */ /* 0x0005e8000c10e7aa */
[----:B----4-:R2:W-:Y:S02]  /*10c60*/  RED.E.ADD.F32.FTZ.RN.STRONG.GPU [R126.64+-0x180], R129 ;  /* 0xfffe80817e00798e */ /* 0x0105e4000c10e7aa */
.L_x_9614:
[----:B------:R-:W-:Y:S05]  /*10c70*/  BSYNC B0 ;  /* 0x0000000000007941 */ /* 0x000fea0003800000 */
.L_x_9613:
[----:B------:R-:W2:Y:S01]  /*10c80*/  LDS R177, [R177.X4+0x3000] ;  /* 0x00300000b1b17984 */ /* 0x000ea20000004800 */
[----:B------:R-:W-:Y:S01]  /*10c90*/  BSSY B0, `(.L_x_9615) ;  /* 0x0000004000007945 */ /* 0x000fe20003800000 */
[----:B------:R-:W-:Y:S05]  /*10ca0*/  @!P4 BRA `(.L_x_9616) ;  /* 0x000000200000c947 */ /* 0x000fea0003800000 */
[----:B------:R4:W-:Y:S04]  /*10cb0*/  RED.E.ADD.F32.FTZ.RN.STRONG.GPU [R124.64+-0x100], R208 ;  /* 0xffff00d07c00798e */ /* 0x0009e8000c10e7aa */
[----:B--2---:R4:W-:Y:S02]  /*10cc0*/  RED.E.ADD.F32.FTZ.RN.STRONG.GPU [R126.64+-0x100], R177 ;  /* 0xffff00b17e00798e */ /* 0x0049e4000c10e7aa */
.L_x_9616:
[----:B------:R-:W-:Y:S05]  /*10cd0*/  BSYNC B0 ;  /* 0x0000000000007941 */ /* 0x000fea0003800000 */
.L_x_9615:
[----:B--2-4-:R2:W4:Y:S01]  /*10ce0*/  LDS R129, [R178.X4+0x3080] ;  /* 0x00308000b2817984 */ /* 0x0145220000004800 */
[----:B------:R-:W-:Y:S01]  /*10cf0*/  BSSY B0, `(.L_x_9617) ;  /* 0x0000004000007945 */ /* 0x000fe20003800000 */
[----:B------:R-:W-:Y:S05]  /*10d00*/  @!P5 BRA `(.L_x_9618) ;  /* 0x000000200000d947 */ /* 0x000fea0003800000 */
[----:B------:R2:W-:Y:S04]  /*10d10*/  RED.E.ADD.F32.FTZ.RN.STRONG.GPU [R124.64+-0x80], R209 ;  /* 0xffff80d17c00798e */ /* 0x0005e8000c10e7aa */
[----:B----4-:R2:W-:Y:S02]  /*10d20*/  RED.E.ADD.F32.FTZ.RN.STRONG.GPU [R126.64+-0x80], R129 ;  /* 0xffff80817e00798e */ /* 0x0105e4000c10e7aa */
.L_x_9618:
[----:B------:R-:W-:Y:S05]  /*10d30*/  BSYNC B0 ;  /* 0x0000000000007941 */ /* 0x000fea0003800000 */
.L_x_9617:
        /* <DEDUP_REMOVED lines=83> */
.L_x_9620:
[----:B--2---:R-:W-:Y:S05]  /*11270*/  BSYNC B0 ;  /* 0x0000000000007941 */ /* 0x004fea0003800000 */
.L_x_9619:
        /* <DEDUP_REMOVED lines=8> */
.L_x_9542:
        /* <DEDUP_REMOVED lines=16> */
[----:B----4-:R-:W4:Y:S01]  /*11400*/  @!P1 LDG.E.U16 R16, [R120.64] ;  /* 0x0000002a78109981 */ /* 0x010f22000c1e1500 */
[----:B------:R-:W-:-:S02]  /*11410*/  PRMT R19, RZ, 0x7610, R19 ;  /* 0x00007610ff137816 */ /* 0x000fc40000000013 */
[C---:B------:R-:W-:Y:S01]  /*11420*/  LOP3.LUT R10, R116.reuse, 0xc0, RZ, 0xfc, !PT ;  /* 0x000000c0740a7812 */ /* 0x040fe200078efcff */
[----:B---3--:R-:W3:Y:S01]  /*11430*/  @!P2 LDG.E.U16 R17, [R120.64+0x40] ;  /* 0x0000402a7811a981 */ /* 0x008ee2000c1e1500 */
[C---:B------:R-:W-:Y:S02]  /*11440*/  LOP3.LUT R9, R116.reuse, 0xe0, RZ, 0xfc, !PT ;  /* 0x000000e074097812 */ /* 0x040fe400078efcff */
[----:B------:R-:W-:Y:S01]  /*11450*/  LOP3.LUT R8, R116, 0x100, RZ, 0xfc, !PT ;  /* 0x0000010074087812 */ /* 0x000fe200078efcff */
[----:B------:R-:W2:Y:S01]  /*11460*/  @!P3 LDG.E.U16 R18, [R120.64+0x80] ;  /* 0x0000802a7812b981 */ /* 0x000ea2000c1e1500 */
[----:B------:R-:W-:Y:S02]  /*11470*/  ISETP.GE.AND P5, PT, R12, UR28, PT ;  /* 0x0000001c0c007c0c */ /* 0x000fe4000bfa6270 */
[----:B------:R-:W-:Y:S01]  /*11480*/  LOP3.LUT R7, R116, 0x120, RZ, 0xfc, !PT ;  /* 0x0000012074077812 */ /* 0x000fe200078efcff */
[----:B------:R-:W2:Y:S01]  /*11490*/  @!P4 LDG.E.U16 R19, [R120.64+0xc0] ;  /* 0x0000c02a7813c981 */ /* 0x000ea2000c1e1500 */
        /* <DEDUP_REMOVED lines=9> */
[----:B------:R-:W2:Y:S01]  /*11530*/  @!P5 LDG.E.U16 R20, [R120.64+0x100] ;  /* 0x0001002a7814d981 */ /* 0x000ea2000c1e1500 */
[C---:B------:R-:W-:Y:S02]  /*11540*/  LOP3.LUT R6, R116.reuse, 0x140, RZ, 0xfc, !PT ;  /* 0x0000014074067812 */ /* 0x040fe400078efcff */
[----:B------:R-:W-:Y:S01]  /*11550*/  PRMT R24, RZ, 0x7610, R24 ;  /* 0x00007610ff187816 */ /* 0x000fe20000000018 */
[----:B------:R-:W2:Y:S01]  /*11560*/  @!P0 LDG.E.U16 R21, [R120.64+0x140] ;  /* 0x0001402a78158981 */ /* 0x000ea2000c1e1500 */
[C---:B------:R-:W-:Y:S02]  /*11570*/  LOP3.LUT R5, R116.reuse, 0x160, RZ, 0xfc, !PT ;  /* 0x0000016074057812 */ /* 0x040fe400078efcff */
[----:B------:R-:W-:Y:S01]  /*11580*/  PRMT R25, RZ, 0x7610, R25 ;  /* 0x00007610ff197816 */ /* 0x000fe20000000019 */
[----:B------:R-:W2:Y:S01]  /*11590*/  @!P1 LDG.E.U16 R22, [R120.64+0x180] ;  /* 0x0001802a78169981 */ /* 0x000ea2000c1e1500 */
[----:B------:R-:W-:-:S02]  /*115a0*/  LOP3.LUT R4, R116, 0x180, RZ, 0xfc, !PT ;  /* 0x0000018074047812 */ /* 0x000fc400078efcff */
[C---:B------:R-:W-:Y:S01]  /*115b0*/  LOP3.LUT R3, R116.reuse, 0x1a0, RZ, 0xfc, !PT ;  /* 0x000001a074037812 */ /* 0x040fe200078efcff */
[----:B------:R-:W2:Y:S01]  /*115c0*/  @!P2 LDG.E.U16 R23, [R120.64+0x1c0] ;  /* 0x0001c02a7817a981 */ /* 0x000ea2000c1e1500 */
[----:B------:R-:W-:Y:S02]  /*115d0*/  LOP3.LUT R2, R116, 0x1c0, RZ, 0xfc, !PT ;  /* 0x000001c074027812 */ /* 0x000fe400078efcff */
[----:B------:R-:W-:Y:S01]  /*115e0*/  ISETP.GE.AND P5, PT, R6, UR28, PT ;  /* 0x0000001c06007c0c */ /* 0x000fe2000bfa6270 */
[----:B------:R-:W2:Y:S01]  /*115f0*/  @!P3 LDG.E.U16 R24, [R120.64+0x200] ;  /* 0x0002002a7818b981 */ /* 0x000ea2000c1e1500 */
[----:B0-----:R-:W-:Y:S02]  /*11600*/  LOP3.LUT R0, R116, 0x1e0, RZ, 0xfc, !PT ;  /* 0x000001e074007812 */ /* 0x001fe400078efcff */
[----:B------:R-:W-:Y:S01]  /*11610*/  ISETP.GE.AND P0, PT, R5, UR28, PT ;  /* 0x0000001c05007c0c */ /* 0x000fe2000bf06270 */
[----:B------:R-:W2:Y:S01]  /*11620*/  @!P4 LDG.E.U16 R25, [R120.64+0x240] ;  /* 0x0002402a7819c981 */ /* 0x000ea2000c1e1500 */
        /* <DEDUP_REMOVED lines=8> */
[----:B------:R-:W2:Y:S01]  /*116b0*/  @!P5 LDG.E.U16 R26, [R120.64+0x280] ;  /* 0x0002802a781ad981 */ /* 0x000ea2000c1e1500 */
[----:B------:R-:W-:Y:S02]  /*116c0*/  PRMT R30, RZ, 0x7610, R30 ;  /* 0x00007610ff1e7816 */ /* 0x000fe4000000001e */
[----:B------:R-:W-:Y:S01]  /*116d0*/  PRMT R31, RZ, 0x7610, R31 ;  /* 0x00007610ff1f7816 */ /* 0x000fe2000000001f */
[----:B------:R-:W2:Y:S04]  /*116e0*/  @!P0 LDG.E.U16 R27, [R120.64+0x2c0] ;  /* 0x0002c02a781b8981 */ /* 0x000ea8000c1e1500 */
[----:B------:R-:W2:Y:S04]  /*116f0*/  @!P1 LDG.E.U16 R28, [R120.64+0x300] ;  /* 0x0003002a781c9981 */ /* 0x000ea8000c1e1500 */
[----:B------:R-:W2:Y:S04]  /*11700*/  @!P2 LDG.E.U16 R29, [R120.64+0x340] ;  /* 0x0003402a781da981 */ /* 0x000ea8000c1e1500 */
[----:B------:R-:W2:Y:S04]  /*11710*/  @!P3 LDG.E.U16 R30, [R120.64+0x380] ;  /* 0x0003802a781eb981 */ /* 0x000ea8000c1e1500 */
[----:B------:R-:W2:Y:S01]  /*11720*/  @!P4 LDG.E.U16 R31, [R120.64+0x3c0] ;  /* 0x0003c02a781fc981 */ /* 0x000ea2000c1e1500 */
[----:B------:R-:W-:-:S02]  /*11730*/  F2FP.PACK_AB R72, R72, R73 ;  /* 0x000000494848723e */ /* 0x000fc400000000ff */
[----:B------:R-:W-:Y:S02]  /*11740*/  F2FP.PACK_AB R60, R60, R61 ;  /* 0x0000003d3c3c723e */ /* 0x000fe400000000ff */
[----:B------:R-:W-:Y:S02]  /*11750*/  F2FP.PACK_AB R62, R62, R63 ;  /* 0x0000003f3e3e723e */ /* 0x000fe400000000ff */
[----:B------:R-:W-:Y:S02]  /*11760*/  F2FP.PACK_AB R58, R58, R59 ;  /* 0x0000003b3a3a723e */ /* 0x000fe400000000ff */
[----:B------:R-:W-:Y:S01]  /*11770*/  F2FP.PACK_AB R50, R50, R51 ;  /* 0x000000333232723e */ /* 0x000fe200000000ff */
[----:B----4-:R-:W-:Y:S04]  /*11780*/  STS.U16 [R115], R16 ;  /* 0x0000001073007388 */ /* 0x010fe80000000400 */
[----:B---3--:R-:W-:Y:S04]  /*11790*/  STS.U16 [R114+0x40], R17 ;  /* 0x0000401172007388 */ /* 0x008fe80000000400 */
        /* <DEDUP_REMOVED lines=228> */
.L_x_9623:
[----:B---34-:R-:W-:Y:S05]  /*125e0*/  BSYNC B0 ;  /* 0x0000000000007941 */ /* 0x018fea0003800000 */
.L_x_9622:
        /* <DEDUP_REMOVED lines=143> */
.L_x_9625:
[----:B0-----:R-:W-:Y:S05]  /*12ee0*/  BSYNC B0 ;  /* 0x0000000000007941 */ /* 0x001fea0003800000 */
.L_x_9624:
        /* <DEDUP_REMOVED lines=63> */
.L_x_9504:
        /* <DEDUP_REMOVED lines=27> */
.L_x_9628:
[----:B-1----:R-:W-:Y:S05]  /*13490*/  BSYNC B0 ;  /* 0x0000000000007941 */ /* 0x002fea0003800000 */
.L_x_9627:
        /* <DEDUP_REMOVED lines=26> */
.L_x_9630:
[----:B------:R-:W3:Y:S02]  /*13640*/  S2R R7, SR_TID.X ;  /* 0x0000000000077919 */ /* 0x000ee40000002100 */
.L_x_9631:
[----:B-1----:R-:W-:Y:S05]  /*13650*/  BSYNC B0 ;  /* 0x0000000000007941 */ /* 0x002fea0003800000 */
.L_x_9629:
[----:B---3--:R-:W-:-:S13]  /*13660*/  ISETP.GE.AND P0, PT, R7, c[0x0][0x16c], PT ;  /* 0x00005b0007007a0c */ /* 0x008fda0003f06270 */
[----:B------:R-:W-:Y:S05]  /*13670*/  @P0 EXIT ;  /* 0x000000000000094d */ /* 0x000fea0003800000 */
[----:B------:R-:W-:Y:S02]  /*13680*/  ULDC.64 UR6, c[0x0][0x288] ;  /* 0x0000a20000067ab9 */ /* 0x000fe40000000a00 */
[----:B------:R-:W-:Y:S02]  /*13690*/  UIMAD UR11, UR11, UR6, URZ ;  /* 0x000000060b0b72a4 */ /* 0x000fe4000f8e023f */
[----:B0-2---:R-:W-:Y:S02]  /*136a0*/  UIMAD.WIDE.U32 UR4, UR10, UR6, URZ ;  /* 0x000000060a0472a5 */ /* 0x005fe4000f8e003f */
[----:B------:R-:W-:-:S04]  /*136b0*/  UIMAD UR6, UR10, UR7, UR11 ;  /* 0x000000070a0672a4 */ /* 0x000fc8000f8e020b */
[----:B------:R-:W-:Y:S02]  /*136c0*/  UIADD3 UR6, UR5, UR6, URZ ;  /* 0x0000000605067290 */ /* 0x000fe4000fffe03f */
.L_x_9632:
        /* <DEDUP_REMOVED lines=19> */
.L_x_9633:
        /* <DEDUP_REMOVED lines=16> */
.L_x_14703:


//--------------------- .text._Z25selective_scan_bwd_kernelI32Selective_Scan_bwd_kernel_traitsILi32ELi16ELb1ELb0ELb0ELb0ELb0EN3c104HalfENS1_7complexIfEEEEv12SSMParamsBwd --------------------------
	.section	.text._Z25selective_scan_bwd_kernelI32Selective_Scan_bwd_kernel_traitsILi32ELi16ELb1ELb0ELb0ELb0ELb0EN3c104HalfENS1_7complexIfEEEEv12SSMParamsBwd,"ax",@progbits
	.sectioninfo	@"SHI_REGISTERS=228"
	.align	128
        .global         _Z25selective_scan_bwd_kernelI32Selective_Scan_bwd_kernel_traitsILi32ELi16ELb1ELb0ELb0ELb0ELb0EN3c104HalfENS1_7complexIfEEEEv12SSMParamsBwd
        .type           _Z25selective_scan_bwd_kernelI32Selective_Scan_bwd_kernel_traitsILi32ELi16ELb1ELb0ELb0ELb0ELb0EN3c104HalfENS1_7complexIfEEEEv12SSMParamsBwd,@function
        .size           _Z25selective_scan_bwd_kernelI32Selective_Scan_bwd_kernel_traitsILi32ELi16ELb1ELb0ELb0ELb0ELb0EN3c104HalfENS1_7complexIfEEEEv12SSMParamsBwd,(.L_x_14704 - _Z25selective_scan_bwd_kernelI32Selective_Scan_bwd_kernel_traitsILi32ELi16ELb1ELb0ELb0ELb0ELb0EN3c104HalfENS1_7complexIfEEEEv12SSMParamsBwd)
        .other          _Z25selective_scan_bwd_kernelI32Selective_Scan_bwd_kernel_traitsILi32ELi16ELb1ELb0ELb0ELb0ELb0EN3c104HalfENS1_7complexIfEEEEv12SSMParamsBwd,@"STO_CUDA_ENTRY STV_DEFAULT"
_Z25selective_scan_bwd_kernelI32Selective_Scan_bwd_kernel_traitsILi32ELi16ELb1ELb0ELb0ELb0ELb0EN3c104HalfENS1_7complexIfEEEEv12SSMParamsBwd:
.text._Z25selective_scan_bwd_kernelI32Selective_Scan_bwd_kernel_traitsILi32ELi16ELb1ELb0ELb0ELb0ELb0EN3c104HalfENS1_7complexIfEEEEv12SSMParamsBwd:
        /* <DEDUP_REMOVED lines=11> */
[----:B-1----:R-:W-:-:S05]  /*00b0*/  SHF.R.S32.HI R39, RZ, 0x1f, R40 ;  /* 0x0000001fff277819 */ /* 0x002fca0000011428 */
[C---:B------:R-:W-:Y:S01]  /*00c0*/  @P0 LEA R6, P2, R40.reuse, c[0x0][0x238], 0x2 ;  /* 0x00008e0028060a11 */ /* 0x040fe200078410ff */
[C---:B------:R-:W-:Y:S01]  /*00d0*/  IMAD R5, R35.reuse, c[0x0][0x1d0], RZ ;  /* 0x0000740023057a24 */ /* 0x040fe200078e02ff */
[C---:B------:R-:W-:Y:S01]  /*00e0*/  @P1 LEA R8, P3, R40.reuse, c[0x0][0x250], 0x2 ;  /* 0x0000940028081a11 */ /* 0x040fe200078610ff */
[C---:B------:R-:W-:Y:S01]  /*00f0*/  IMAD R13, R35.reuse, c[0x0][0x1e0], RZ ;  /* 0x00007800230d7a24 */ /* 0x040fe200078e02ff */
[C-C-:B------:R-:W-:Y:S01]  /*0100*/  @P0 LEA.HI.X R7, R40.reuse, c[0x0][0x23c], R39.reuse, 0x2, P2 ;  /* 0x00008f0028070a11 */ /* 0x140fe200010f1427 */
[----:B------:R-:W-:Y:S01]  /*0110*/  IMAD R15, R35, c[0x0][0x278], RZ ;  /* 0x00009e00230f7a24 */ /* 0x000fe200078e02ff */
[----:B------:R-:W-:Y:S01]  /*0120*/  @P1 LEA.HI.X R9, R40, c[0x0][0x254], R39, 0x2, P3 ;  /* 0x0000950028091a11 */ /* 0x000fe200018f1427 */
[C---:B------:R-:W-:Y:S02]  /*0130*/  IMAD.WIDE.U32 R2, R36.reuse, c[0x0][0x1d0], RZ ;  /* 0x0000740024027a25 */ /* 0x040fe400078e00ff */
[----:B------:R0:W5:Y:S02]  /*0140*/  @P0 LDG.E R38, [R6.64] ;  /* 0x0000000806260981 */ /* 0x000164000c1e1900 */
[----:B------:R-:W-:-:S02]  /*0150*/  IMAD R11, R36, c[0x0][0x1d4], R5 ;  /* 0x00007500240b7a24 */ /* 0x000fc400078e0205 */
[C---:B------:R-:W-:Y:S01]  /*0160*/  IMAD.WIDE.U32 R4, R36.reuse, c[0x0][0x1e0], RZ ;  /* 0x0000780024047a25 */ /* 0x040fe200078e00ff */
[----:B------:R1:W5:Y:S01]  /*0170*/  @P1 LDG.E R37, [R8.64] ;  /* 0x0000000808251981 */ /* 0x000362000c1e1900 */
[----:B------:R-:W-:Y:S01]  /*0180*/  ISETP.NE.U32.AND P0, PT, RZ, c[0x0][0x260], PT ;  /* 0x00009800ff007a0c */ /* 0x000fe20003f05070 */
[----:B------:R-:W-:Y:S01]  /*0190*/  CS2R R18, SRZ ;  /* 0x0000000000127805 */ /* 0x000fe2000001ff00 */
[C---:B------:R-:W-:Y:S01]  /*01a0*/  IMAD R13, R36.reuse, c[0x0][0x1e4], R13 ;  /* 0x00007900240d7a24 */ /* 0x040fe200078e020d */
[----:B------:R-:W-:Y:S01]  /*01b0*/  IADD3 R3, R3, R11, RZ ;  /* 0x0000000b03037210 */ /* 0x000fe20007ffe0ff */
[C---:B0-----:R-:W-:Y:S01]  /*01c0*/  IMAD.WIDE.U32 R6, R36.reuse, c[0x0][0x278], RZ ;  /* 0x00009e0024067a25 */ /* 0x041fe200078e00ff */
[----:B------:R-:W-:Y:S01]  /*01d0*/  ISETP.NE.AND.EX P0, PT, RZ, c[0x0][0x264], PT, P0 ;  /* 0x00009900ff007a0c */ /* 0x000fe20003f05300 */
[----:B------:R-:W-:Y:S01]  /*01e0*/  HFMA2.MMA R34, -RZ, RZ, 0, 0 ;  /* 0x00000000ff227435 */ /* 0x000fe200000001ff */
[----:B------:R-:W-:Y:S01]  /*01f0*/  IADD3 R5, R5, R13, RZ ;  /* 0x0000000d05057210 */ /* 0x000fe20007ffe0ff */
[----:B------:R-:W-:Y:S01]  /*0200*/  IMAD R15, R36, c[0x0][0x27c], R15 ;  /* 0x00009f00240f7a24 */ /* 0x000fe200078e020f */
[----:B-1----:R-:W-:Y:S01]  /*0210*/  MOV R8, c[0x0][0x174] ;  /* 0x00005d0000087a02 */ /* 0x002fe20000000f00 */
[----:B------:R-:W-:Y:S01]  /*0220*/  IMAD R13, R39, c[0x0][0x1d8], RZ ;  /* 0x00007600270d7a24 */ /* 0x000fe200078e02ff */
[----:B------:R-:W-:Y:S01]  /*0230*/  MOV R33, RZ ;  /* 0x000000ff00217202 */ /* 0x000fe20000000f00 */
[----:B------:R-:W-:Y:S01]  /*0240*/  IMAD.WIDE.U32 R2, R40, c[0x0][0x1d8], R2 ;  /* 0x0000760028027a25 */ /* 0x000fe200078e0002 */
[----:B------:R-:W-:-:S02]  /*0250*/  IADD3 R7, R7, R15, RZ ;  /* 0x0000000f07077210 */ /* 0x000fc40007ffe0ff */
[C---:B------:R-:W-:Y:S01]  /*0260*/  LEA R9, R8.reuse, 0xfffffe00, 0x9 ;  /* 0xfffffe0008097811 */ /* 0x040fe200078e48ff */
[----:B------:R-:W-:Y:S01]  /*0270*/  IMAD R15, R39, c[0x0][0x1e8], RZ ;  /* 0x00007a00270f7a24 */ /* 0x000fe200078e02ff */
[----:B------:R-:W-:Y:S01]  /*0280*/  ISETP.GE.AND P3, PT, R8, 0x1, PT ;  /* 0x000000010800780c */ /* 0x000fe20003f66270 */
[C---:B------:R-:W-:Y:S01]  /*0290*/  IMAD.WIDE.U32 R4, R40.reuse, c[0x0][0x1e8], R4 ;  /* 0x00007a0028047a25 */ /* 0x040fe200078e0004 */
[----:B------:R-:W-:Y:S02]  /*02a0*/  SHF.R.S32.HI R11, RZ, 0x1f, R9 ;  /* 0x0000001fff0b7819 */ /* 0x000fe40000011409 */
[C---:B------:R-:W-:Y:S01]  /*02b0*/  IADD3 R2, P1, R9.reuse, R2, RZ ;  /* 0x0000000209027210 */ /* 0x040fe20007f3e0ff */
[C---:B------:R-:W-:Y:S01]  /*02c0*/  IMAD.WIDE.U32 R6, R40.reuse, c[0x0][0x280], R6 ;  /* 0x0000a00028067a25 */ /* 0x040fe200078e0006 */
[C---:B------:R-:W-:Y:S02]  /*02d0*/  IADD3 R0, P2, R9.reuse, R4, RZ ;  /* 0x0000000409007210 */ /* 0x040fe40007f5e0ff */
[----:B------:R-:W-:Y:S01]  /*02e0*/  @P0 MOV R21, 0x10 ;  /* 0x0000001000150802 */ /* 0x000fe20000000f00 */
[C---:B------:R-:W-:Y:S01]  /*02f0*/  IMAD R13, R40.reuse, c[0x0][0x1dc], R13 ;  /* 0x00007700280d7a24 */ /* 0x040fe200078e020d */
[----:B------:R-:W-:Y:S01]  /*0300*/  IADD3 R4, P4, R9, R6, RZ ;  /* 0x0000000609047210 */ /* 0x000fe20007f9e0ff */
[----:B------:R-:W-:-:S02]  /*0310*/  IMAD R15, R40, c[0x0][0x1ec], R15 ;  /* 0x00007b00280f7a24 */ /* 0x000fc400078e020f */
[----:B------:R-:W-:Y:S01]  /*0320*/  IMAD R17, R39, c[0x0][0x280], RZ ;  /* 0x0000a00027117a24 */ /* 0x000fe200078e02ff */
[C---:B------:R-:W-:Y:S02]  /*0330*/  IADD3.X R9, R11.reuse, R3, R13, P1, !PT ;  /* 0x000000030b097210 */ /* 0x040fe40000ffe40d */
[----:B------:R-:W-:Y:S01]  /*0340*/  IADD3.X R3, R11, R5, R15, P2, !PT ;  /* 0x000000050b037210 */ /* 0x000fe200017fe40f */
[----:B------:R-:W-:Y:S01]  /*0350*/  IMAD R17, R40, c[0x0][0x284], R17 ;  /* 0x0000a10028117a24 */ /* 0x000fe200078e0211 */
[----:B------:R-:W-:Y:S02]  /*0360*/  ISETP.NE.U32.AND P1, PT, RZ, c[0x0][0x328], PT ;  /* 0x0000ca00ff007a0c */ /* 0x000fe40003f25070 */
[----:B------:R-:W-:Y:S02]  /*0370*/  ISETP.NE.U32.AND P2, PT, RZ, c[0x0][0x348], PT ;  /* 0x0000d200ff007a0c */ /* 0x000fe40003f45070 */
[----:B------:R-:W-:Y:S02]  /*0380*/  LEA R5, P5, R0, c[0x0][0x248], 0x1 ;  /* 0x0000920000057a11 */ /* 0x000fe400078a08ff */
[----:B------:R-:W-:-:S02]  /*0390*/  ISETP.NE.AND.EX P1, PT, RZ, c[0x0][0x32c], PT, P1 ;  /* 0x0000cb00ff007a0c */ /* 0x000fc40003f25310 */
[----:B------:R-:W-:Y:S02]  /*03a0*/  ISETP.NE.AND.EX P2, PT, RZ, c[0x0][0x34c], PT, P2 ;  /* 0x0000d300ff007a0c */ /* 0x000fe40003f45320 */
[----:B------:R-:W-:Y:S01]  /*03b0*/  LEA.HI.X R6, R0, c[0x0][0x24c], R3, 0x1, P5 ;  /* 0x0000930000067a11 */ /* 0x000fe200028f0c03 */
[----:B------:R-:W-:Y:S01]  /*03c0*/  @P0 IMAD R0, R36, c[0x0][0x164], R40 ;  /* 0x0000590024000a24 */ /* 0x000fe200078e0228 */
[----:B------:R-:W-:Y:S02]  /*03d0*/  IADD3.X R7, R11, R7, R17, P4, !PT ;  /* 0x000000070b077210 */ /* 0x000fe400027fe411 */
[----:B------:R-:W-:Y:S01]  /*03e0*/  LEA R8, P4, R2, c[0x0][0x240], 0x1 ;  /* 0x0000900002087a11 */ /* 0x000fe200078808ff */
[----:B------:R-:W-:Y:S01]  /*03f0*/  @P0 IMAD R0, R0, c[0x0][0x174], RZ ;  /* 0x00005d0000000a24 */ /* 0x000fe200078e02ff */
[----:B------:R-:W-:Y:S02]  /*0400*/  CS2R R16, SRZ ;  /* 0x0000000000107805 */ /* 0x000fe4000001ff00 */
[----:B------:R-:W-:Y:S01]  /*0410*/  LEA.HI.X R9, R2, c[0x0][0x244], R9, 0x1, P4 ;  /* 0x0000910002097a11 */ /* 0x000fe200020f0c09 */
[----:B------:R-:W-:Y:S01]  /*0420*/  @P0 IMAD R0, R0, c[0x0][0x16c], RZ ;  /* 0x00005b0000000a24 */ /* 0x000fe200078e02ff */
[----:B------:R-:W-:-:S02]  /*0430*/  LEA R2, P6, R4, c[0x0][0x308], 0x1 ;  /* 0x0000c20004027a11 */ /* 0x000fc400078c08ff */
[----:B------:R-:W-:Y:S01]  /*0440*/  @P1 LEA R18, P4, R40, c[0x0][0x328], 0x2 ;  /* 0x0000ca0028121a11 */ /* 0x000fe200078810ff */
[----:B------:R-:W-:Y:S01]  /*0450*/  @P0 IMAD.WIDE R20, R0, R21, c[0x0][0x260] ;  /* 0x0000980000140625 */ /* 0x000fe200078e0215 */
[----:B------:R-:W-:Y:S01]  /*0460*/  @P2 LEA R16, P5, R40, c[0x0][0x348], 0x2 ;  /* 0x0000d20028102a11 */ /* 0x000fe200078a10ff */
[----:B------:R-:W-:Y:S01]  /*0470*/  @!P0 CS2R R20, SRZ ;  /* 0x0000000000148805 */ /* 0x000fe2000001ff00 */
[----:B------:R-:W-:Y:S02]  /*0480*/  LEA.HI.X R4, R4, c[0x0][0x30c], R7, 0x1, P6 ;  /* 0x0000c30004047a11 */ /* 0x000fe400030f0c07 */
[C-C-:B------:R-:W-:Y:S02]  /*0490*/  @P1 LEA.HI.X R19, R40.reuse, c[0x0][0x32c], R39.reuse, 0x2, P4 ;  /* 0x0000cb0028131a11 */ /* 0x140fe400020f1427 */
[----:B------:R-:W-:Y:S01]  /*04a0*/  @P2 LEA.HI.X R17, R40, c[0x0][0x34c], R39, 0x2, P5 ;  /* 0x0000d30028112a11 */ /* 0x000fe200028f1427 */
[----:B------:R-:W-:Y:S05]  /*04b0*/  @!P3 BRA `(.L_x_9634) ;  /* 0x000065e00000b947 */ /* 0x000fea0003800000 */
[----:B------:R-:W0:Y:S01]  /*04c0*/  S2R R32, SR_TID.X ;  /* 0x0000000000207919 */ /* 0x000e220000002100 */
[----:B------:R1:W2:Y:S01]  /*04d0*/  R2UR UR14, R8 ;  /* 0x00000000080e73c2 */ /* 0x0002a200000e0000 */
[----:B------:R-:W-:-:S02]  /*04e0*/  MOV R30, c[0x0][0x174] ;  /* 0x00005d00001e7a02 */ /* 0x000fc40000000f00 */
[----:B------:R-:W3:Y:S01]  /*04f0*/  S2R R31, SR_LANEID ;  /* 0x00000000001f7919 */ /* 0x000ee20000000000 */
[----:B------:R-:W-:Y:S02]  /*0500*/  MOV R33, RZ ;  /* 0x000000ff00217202 */ /* 0x000fe40000000f00 */
[----:B------:R-:W-:Y:S02]  /*0510*/  MOV R34, RZ ;  /* 0x000000ff00227202 */ /* 0x000fe40000000f00 */
[----:B------:R1:W4:Y:S08]  /*0520*/  R2UR UR15, R9 ;  /* 0x00000000090f73c2 */ /* 0x00033000000e0000 */
[----:B------:R1:W1:Y:S01]  /*0530*/  R2UR UR12, R5 ;  /* 0x00000000050c73c2 */ /* 0x00026200000e0000 */
[----:B0-----:R-:W-:-:S07]  /*0540*/  SHF.L.U32 R0, R32, 0x1, RZ ;  /* 0x0000000120007819 */ /* 0x001fce00000006ff */
[----:B------:R0:W0:Y:S01]  /*0550*/  R2UR UR13, R6 ;  /* 0x00000000060d73c2 */ /* 0x00002200000e0000 */
[----:B------:R-:W-:Y:S02]  /*0560*/  LOP3.LUT R29, R32, 0x1f, RZ, 0xc0, !PT ;  /* 0x0000001f201d7812 */ /* 0x000fe400078ec0ff */
[----:B------:R-:W-:-:S04]  /*0570*/  LOP3.LUT R3, R0, 0xffffffc0, RZ, 0xc0, !PT ;  /* 0xffffffc000037812 */ /* 0x000fc800078ec0ff */
[----:B------:R-:W-:Y:S01]  /*0580*/  LOP3.LUT R28, R3, 0x1f, R32, 0xf8, !PT ;  /* 0x0000001f031c7812 */ /* 0x000fe200078ef820 */
[----:B------:R0:W0:Y:S08]  /*0590*/  R2UR UR10, R2 ;  /* 0x00000000020a73c2 */ /* 0x00003000000e0000 */
[----:B-1234-:R0:W0:Y:S02]  /*05a0*/  R2UR UR11, R4 ;  /* 0x00000000040b73c2 */ /* 0x01e02400000e0000 */
.L_x_9651:
[----:B------:R-:W-:Y:S01]  /*05b0*/  BAR.SYNC.DEFER_BLOCKING 0x0 ;  /* 0x0000000000007b1d */ /* 0x000fe20000010000 */
[----:B0-----:R-:W-:-:S02]  /*05c0*/  MOV R2, UR14 ;  /* 0x0000000e00027c02 */ /* 0x001fc40008000f00 */
[----:B------:R-:W-:-:S05]  /*05d0*/  MOV R3, UR15 ;  /* 0x0000000f00037c02 */ /* 0x000fca0008000f00 */
[----:B------:R-:W-:-:S05]  /*05e0*/  IMAD.WIDE R2, R28, 0x10, R2 ;  /* 0x000000101c027825 */ /* 0x000fca00078e0202 */
[----:B------:R-:W2:Y:S04]  /*05f0*/  LDG.E.128 R12, [R2.64] ;  /* 0x00000008020c7981 */ /* 0x000ea8000c1e1d00 */
[----:B------:R-:W3:Y:S01]  /*0600*/  LDG.E.128 R24, [R2.64+0x200] ;  /* 0x0002000802187981 */ /* 0x000ee2000c1e1d00 */
[----:B------:R-:W-:Y:S02]  /*0610*/  SHF.L.U32 R0, R31, 0x5, RZ ;  /* 0x000000051f007819 */ /* 0x000fe400000006ff */
[----:B------:R-:W-:Y:S02]  /*0620*/  MOV R22, UR12 ;  /* 0x0000000c00167c02 */ /* 0x000fe40008000f00 */
[----:B------:R-:W-:-:S05]  /*0630*/  MOV R23, UR13 ;  /* 0x0000000d00177c02 */ /* 0x000fca0008000f00 */
[----:B------:R-:W-:Y:S01]  /*0640*/  IMAD.WIDE R22, R28, 0x10, R22 ;  /* 0x000000101c167825 */ /* 0x000fe200078e0216 */
[----:B--2---:R-:W-:Y:S04]  /*0650*/  STS.128 [R31.X16], R12 ;  /* 0x0000000c1f007388 */ /* 0x004fe8000000cc00 */
[----:B---3--:R-:W-:Y:S01]  /*0660*/  STS.128 [R31.X16+0x200], R24 ;  /* 0x000200181f007388 */ /* 0x008fe2000000cc00 */
[----:B------:R-:W-:-:S06]  /*0670*/  NOP ;  /* 0x0000000000007918 */ /* 0x000fcc0000000000 */
[----:B------:R-:W0:Y:S04]  /*0680*/  LDS.128 R8, [R0] ;  /* 0x0000000000087984 */ /* 0x000e280000000c00 */
[----:B------:R-:W-:Y:S04]  /*0690*/  LDS.128 R4, [R0+0x10] ;  /* 0x0000100000047984 */ /* 0x000fe80000000c00 */
        /* <DEDUP_REMOVED lines=9> */
[----:B------:R-:W-:Y:S04]  /*0730*/  LDS.128 R24, [R0] ;  /* 0x0000000000187984 */ /* 0x000fe80000000c00 */
[----:B------:R-:W-:Y:S04]  /*0740*/  LDS.128 R12, [R0+0x10] ;  /* 0x00001000000c7984 */ /* 0x000fe80000000c00 */
[----:B------:R-:W-:Y:S06]  /*0750*/  BAR.SYNC.DEFER_BLOCKING 0x0 ;  /* 0x0000000000007b1d */ /* 0x000fec0000010000 */
[----:B------:R1:W2:Y:S04]  /*0760*/  LDG.E.128 R52, [R2.64] ;  /* 0x0000000802347981 */ /* 0x0002a8000c1e1d00 */
[----:B------:R1:W3:Y:S01]  /*0770*/  LDG.E.128 R56, [R2.64+0x200] ;  /* 0x0002000802387981 */ /* 0x0002e2000c1e1d00 */
[--C-:B0-----:R-:W-:Y:S01]  /*0780*/  HADD2.F32 R22, -RZ, R8.reuse.H0_H0 ;  /* 0x20000008ff167230 */ /* 0x101fe20000004100 */
[----:B------:R-:W-:Y:S01]  /*0790*/  HFMA2.MMA R72, -RZ, RZ, 0, 0 ;  /* 0x00000000ff487435 */ /* 0x000fe200000001ff */
[----:B------:R-:W-:Y:S01]  /*07a0*/  HADD2.F32 R23, -RZ, R8.H1_H1 ;  /* 0x30000008ff177230 */ /* 0x000fe20000004100 */
[----:B------:R-:W-:Y:S01]  /*07b0*/  CS2R R70, SRZ ;  /* 0x0000000000467805 */ /* 0x000fe2000001ff00 */
[----:B------:R-:W-:Y:S01]  /*07c0*/  CS2R R68, SRZ ;  /* 0x0000000000447805 */ /* 0x000fe2000001ff00 */
[----:B------:R-:W-:Y:S01]  /*07d0*/  CS2R R66, SRZ ;  /* 0x0000000000427805 */ /* 0x000fe2000001ff00 */
[----:B------:R-:W-:Y:S01]  /*07e0*/  CS2R R64, SRZ ;  /* 0x0000000000407805 */ /* 0x000fe2000001ff00 */
[----:B-1----:R-:W-:-:S02]  /*07f0*/  HADD2.F32 R2, -RZ, R9.H0_H0 ;  /* 0x20000009ff027230 */ /* 0x002fc40000004100 */
[----:B------:R-:W-:Y:S01]  /*0800*/  HADD2.F32 R3, -RZ, R9.H1_H1 ;  /* 0x30000009ff037230 */ /* 0x000fe20000004100 */
[----:B--2---:R-:W-:Y:S04]  /*0810*/  STS.128 [R31.X16], R52 ;  /* 0x000000341f007388 */ /* 0x004fe8000000cc00 */
[----:B---3--:R0:W-:Y:S01]  /*0820*/  STS.128 [R31.X16+0x200], R56 ;  /* 0x000200381f007388 */ /* 0x0081e2000000cc00 */
[----:B------:R-:W-:-:S06]  /*0830*/  NOP ;  /* 0x0000000000007918 */ /* 0x000fcc0000000000 */
[----:B------:R-:W1:Y:S04]  /*0840*/  LDS.128 R60, [R0] ;  /* 0x00000000003c7984 */ /* 0x000e680000000c00 */
[----:B------:R-:W2:Y:S01]  /*0850*/  LDS.128 R44, [R0+0x10] ;  /* 0x00001000002c7984 */ /* 0x000ea20000000c00 */
[----:B0-----:R-:W-:Y:S01]  /*0860*/  CS2R R58, SRZ ;  /* 0x00000000003a7805 */ /* 0x001fe2000001ff00 */
[----:B------:R-:W-:Y:S01]  /*0870*/  MOV R57, RZ ;  /* 0x000000ff00397202 */ /* 0x000fe20000000f00 */
[--C-:B-1----:R-:W-:Y:S02]  /*0880*/  HADD2.F32 R73, -RZ, R60.reuse.H0_H0 ;  /* 0x2000003cff497230 */ /* 0x102fe40000004100 */
[----:B------:R-:W-:Y:S02]  /*0890*/  HADD2.F32 R105, -RZ, R60.H1_H1 ;  /* 0x3000003cff697230 */ /* 0x000fe40000004100 */
[--C-:B------:R-:W-:Y:S01]  /*08a0*/  HADD2.F32 R103, -RZ, R61.reuse.H0_H0 ;  /* 0x2000003dff677230 */ /* 0x100fe20000004100 */
[----:B------:R-:W-:Y:S01]  /*08b0*/  FFMA.FTZ R22, R73, R22, R34 ;  /* 0x0000001649167223 */ /* 0x000fe20000010022 */
[----:B------:R-:W-:Y:S01]  /*08c0*/  HADD2.F32 R101, -RZ, R61.H1_H1 ;  /* 0x3000003dff657230 */ /* 0x000fe20000004100 */
[----:B------:R-:W-:Y:S01]  /*08d0*/  CS2R R60, SRZ ;  /* 0x00000000003c7805 */ /* 0x000fe2000001ff00 */
[--C-:B------:R-:W-:Y:S01]  /*08e0*/  HADD2.F32 R99, -RZ, R62.reuse.H0_H0 ;  /* 0x2000003eff637230 */ /* 0x100fe20000004100 */
[----:B------:R-:W-:Y:S01]  /*08f0*/  FFMA.FTZ R22, R105, R23, R22 ;  /* 0x0000001769167223 */ /* 0x000fe20000010016 */
[----:B------:R-:W-:Y:S01]  /*0900*/  HADD2.F32 R97, -RZ, R62.H1_H1 ;  /* 0x3000003eff617230 */ /* 0x000fe20000004100 */
[----:B-----5:R-:W-:Y:S01]  /*0910*/  FMUL.FTZ R56, R73, R38 ;  /* 0x0000002649387220 */ /* 0x020fe20000410000 */
[--C-:B------:R-:W-:Y:S01]  /*0920*/  HADD2.F32 R95, -RZ, R63.reuse.H0_H0 ;  /* 0x2000003fff5f7230 */ /* 0x100fe20000004100 */
[----:B------:R-:W-:Y:S01]  /*0930*/  FFMA.FTZ R2, R103, R2, R22 ;  /* 0x0000000267027223 */ /* 0x000fe20000010016 */
[--C-:B------:R-:W-:Y:S01]  /*0940*/  HADD2.F32 R22, -RZ, R10.reuse.H0_H0 ;  /* 0x2000000aff167230 */ /* 0x100fe20000004100 */
[----:B------:R-:W-:Y:S01]  /*0950*/  FMUL.FTZ R55, R105, R38 ;  /* 0x0000002669377220 */ /* 0x000fe20000410000 */
[----:B------:R-:W-:Y:S01]  /*0960*/  HADD2.F32 R93, -RZ, R63.H1_H1 ;  /* 0x3000003fff5d7230 */ /* 0x000fe20000004100 */
[----:B------:R-:W-:Y:S01]  /*0970*/  FFMA.FTZ R2, R101, R3, R2 ;  /* 0x0000000365027223 */ /* 0x000fe20000010002 */
[----:B------:R-:W-:Y:S01]  /*0980*/  HADD2.F32 R3, -RZ, R10.H1_H1 ;  /* 0x3000000aff037230 */ /* 0x000fe20000004100 */
[----:B------:R-:W-:Y:S01]  /*0990*/  CS2R R62, SRZ ;  /* 0x00000000003e7805 */ /* 0x000fe2000001ff00 */
[--C-:B--2---:R-:W-:Y:S01]  /*09a0*/  HADD2.F32 R91, -RZ, R44.reuse.H0_H0 ;  /* 0x2000002cff5b7230 */ /* 0x104fe20000004100 */
[----:B------:R-:W-:Y:S01]  /*09b0*/  FFMA.FTZ R2, R99, R22, R2 ;  /* 0x0000001663027223 */ /* 0x000fe20000010002 */
[--C-:B------:R-:W-:Y:S01]  /*09c0*/  HADD2.F32 R22, -RZ, R11.reuse.H0_H0 ;  /* 0x2000000bff167230 */ /* 0x100fe20000004100 */
[-C--:B------:R-:W-:Y:S01]  /*09d0*/  FMUL.FTZ R54, R103, R38.reuse ;  /* 0x0000002667367220 */ /* 0x080fe20000410000 */
[----:B------:R-:W-:Y:S01]  /*09e0*/  HADD2.F32 R89, -RZ, R44.H1_H1 ;  /* 0x3000002cff597230 */ /* 0x000fe20000004100 */
[----:B------:R-:W-:Y:S01]  /*09f0*/  FFMA.FTZ R2, R97, R3, R2 ;  /* 0x0000000361027223 */ /* 0x000fe20000010002 */
[----:B------:R-:W-:Y:S01]  /*0a00*/  HADD2.F32 R3, -RZ, R11.H1_H1 ;  /* 0x3000000bff037230 */ /* 0x000fe20000004100 */
[----:B------:R-:W-:Y:S01]  /*0a10*/  FMUL.FTZ R53, R101, R38 ;  /* 0x0000002665357220 */ /* 0x000fe20000410000 */
[--C-:B------:R-:W-:Y:S01]  /*0a20*/  HADD2.F32 R87, -RZ, R45.reuse.H0_H0 ;  /* 0x2000002dff577230 */ /* 0x100fe20000004100 */
        /* <DEDUP_REMOVED lines=23> */
[--C-:B------:R-:W-:Y:S01]  /*0ba0*/  HADD2.F32 R34, -RZ, R7.reuse.H1_H1 ;  /* 0x30000007ff227230 */ /* 0x100fe20000004100 */
[----:B------:R-:W-:Y:S01]  /*0bb0*/  FFMA.FTZ R2, R83, R22, R2 ;  /* 0x0000001653027223 */ /* 0x000fe20000010002 */
[----:B------:R-:W-:Y:S01]  /*0bc0*/  HADD2.F32 R22, -RZ, R7.H0_H0 ;  /* 0x20000007ff167230 */ /* 0x000fe20000004100 */
[----:B------:R-:W-:-:S02]  /*0bd0*/  FMUL.FTZ R46, R87, R38 ;  /* 0x00000026572e7220 */ /* 0x000fc40000410000 */
[----:B------:R-:W-:Y:S01]  /*0be0*/  FFMA.FTZ R2, R81, R3, R2 ;  /* 0x0000000351027223 */ /* 0x000fe20000010002 */
[----:B------:R-:W-:Y:S01]  /*0bf0*/  MOV R3, c[0x0][0x16c] ;  /* 0x00005b0000037a02 */ /* 0x000fe20000000f00 */
[----:B------:R-:W-:Y:S02]  /*0c00*/  FMUL.FTZ R45, R85, R38 ;  /* 0x00000026552d7220 */ /* 0x000fe40000410000 */
[----:B------:R-:W-:Y:S01]  /*0c10*/  FFMA.FTZ R2, R79, R22, R2 ;  /* 0x000000164f027223 */ /* 0x000fe20000010002 */
[----:B------:R-:W-:Y:S01]  /*0c20*/  BAR.SYNC.DEFER_BLOCKING 0x0 ;  /* 0x0000000000007b1d */ /* 0x000fe20000010000 */
[----:B------:R-:W-:Y:S01]  /*0c30*/  ISETP.GE.AND P0, PT, R3, 0x1, PT ;  /* 0x000000010300780c */ /* 0x000fe20003f06270 */
[----:B------:R-:W-:Y:S02]  /*0c40*/  FMUL.FTZ R44, R83, R38 ;  /* 0x00000026532c7220 */ /* 0x000fe40000410000 */
[----:B------:R-:W-:Y:S02]  /*0c50*/  FFMA.FTZ R34, R77, R34, R2 ;  /* 0x000000224d227223 */ /* 0x000fe40000010002 */
[----:B------:R-:W-:-:S02]  /*0c60*/  FMUL.FTZ R43, R81, R38 ;  /* 0x00000026512b7220 */ /* 0x000fc40000410000 */
[-C--:B------:R-:W-:Y:S02]  /*0c70*/  FMUL.FTZ R42, R79, R38.reuse ;  /* 0x000000264f2a7220 */ /* 0x080fe40000410000 */
[----:B------:R-:W-:-:S04]  /*0c80*/  FMUL.FTZ R41, R77, R38 ;  /* 0x000000264d297220 */ /* 0x000fc80000410000 */
[----:B------:R-:W-:Y:S05]  /*0c90*/  @!P0 BRA `(.L_x_9635) ;  /* 0x000058d000008947 */ /* 0x000fea0003800000 */
[C---:B------:R-:W-:Y:S01]  /*0ca0*/  IADD3 R2, R30.reuse, -0x2, RZ ;  /* 0xfffffffe1e027810 */ /* 0x040fe20007ffe0ff */
[--C-:B------:R-:W-:Y:S01]  /*0cb0*/  HADD2.F32 R104, -RZ, R24.reuse.H0_H0 ;  /* 0x20000018ff687230 */ /* 0x100fe20000004100 */
[----:B------:R-:W-:Y:S01]  /*0cc0*/  IMAD R57, R39, c[0x0][0x1b8], RZ ;  /* 0x00006e0027397a24 */ /* 0x000fe200078e02ff */
[----:B------:R-:W-:Y:S01]  /*0cd0*/  HADD2.F32 R102, -RZ, R24.H1_H1 ;  /* 0x30000018ff667230 */ /* 0x000fe20000004100 */
[----:B------:R-:W-:Y:S01]  /*0ce0*/  IADD3 R24, R30, -0x1, RZ ;  /* 0xffffffff1e187810 */ /* 0x000fe20007ffe0ff */
[----:B------:R-:W-:Y:S01]  /*0cf0*/  IMAD R3, R2, c[0x0][0x16c], RZ ;  /* 0x00005b0002037a24 */ /* 0x000fe200078e02ff */
[--C-:B------:R-:W-:Y:S01]  /*0d00*/  HADD2.F32 R100, -RZ, R25.reuse.H0_H0 ;  /* 0x20000019ff647230 */ /* 0x100fe20000004100 */
[----:B------:R-:W-:Y:S01]  /*0d10*/  IMAD.WIDE.U32 R22, R40, c[0x0][0x1b8], RZ ;  /* 0x00006e0028167a25 */ /* 0x000fe200078e00ff */
[----:B------:R-:W-:Y:S01]  /*0d20*/  HADD2.F32 R98, -RZ, R25.H1_H1 ;  /* 0x30000019ff627230 */ /* 0x000fe20000004100 */
[----:B------:R-:W-:Y:S01]  /*0d30*/  MOV R72, RZ ;  /* 0x000000ff00487202 */ /* 0x000fe20000000f00 */
[--C-:B------:R-:W-:Y:S01]  /*0d40*/  HADD2.F32 R92, -RZ, R27.reuse.H0_H0 ;  /* 0x2000001bff5c7230 */ /* 0x100fe20000004100 */
[----:B------:R-:W-:Y:S01]  /*0d50*/  IMAD.WIDE R2, R3, 0x10, R20 ;  /* 0x0000001003027825 */ /* 0x000fe200078e0214 */
[----:B------:R-:W-:Y:S01]  /*0d60*/  HADD2.F32 R90, -RZ, R27.H1_H1 ;  /* 0x3000001bff5a7230 */ /* 0x000fe20000004100 */
[----:B------:R-:W-:Y:S01]  /*0d70*/  LEA R108, P2, R22, c[0x0][0x230], 0x3 ;  /* 0x00008c00166c7a11 */ /* 0x000fe200078418ff */
[--C-:B------:R-:W-:Y:S01]  /*0d80*/  HADD2.F32 R88, -RZ, R12.reuse.H0_H0 ;  /* 0x2000000cff587230 */ /* 0x100fe20000004100 */
[----:B------:R0:W1:Y:S01]  /*0d90*/  R2UR UR6, R2 ;  /* 0x00000000020673c2 */ /* 0x00006200000e0000 */
[C---:B------:R-:W-:Y:S01]  /*0da0*/  IMAD R25, R39.reuse, c[0x0][0x180], RZ ;  /* 0x0000600027197a24 */ /* 0x040fe200078e02ff */
[----:B------:R-:W-:Y:S01]  /*0db0*/  HADD2.F32 R86, -RZ, R12.H1_H1 ;  /* 0x3000000cff567230 */ /* 0x000fe20000004100 */
[----:B------:R-:W-:Y:S01]  /*0dc0*/  IMAD R27, R39, c[0x0][0x198], RZ ;  /* 0x00006600271b7a24 */ /* 0x000fe200078e02ff */
[--C-:B------:R-:W-:Y:S01]  /*0dd0*/  HADD2.F32 R84, -RZ, R13.reuse.H0_H0 ;  /* 0x2000000dff547230 */ /* 0x100fe20000004100 */
[C---:B------:R-:W-:Y:S01]  /*0de0*/  IMAD R25, R40.reuse, c[0x0][0x184], R25 ;  /* 0x0000610028197a24 */ /* 0x040fe200078e0219 */
[----:B------:R-:W-:Y:S01]  /*0df0*/  HADD2.F32 R82, -RZ, R13.H1_H1 ;  /* 0x3000000dff527230 */ /* 0x000fe20000004100 */
[----:B------:R-:W-:Y:S01]  /*0e00*/  IMAD.WIDE.U32 R12, R40, c[0x0][0x180], RZ ;  /* 0x00006000280c7a25 */ /* 0x000fe200078e00ff */
[----:B0-----:R-:W-:Y:S01]  /*0e10*/  LEA.HI R2, R24, R24, RZ, 0x1 ;  /* 0x0000001818027211 */ /* 0x001fe200078f08ff */
[--C-:B------:R-:W-:Y:S01]  /*0e20*/  HADD2.F32 R80, -RZ, R14.reuse.H0_H0 ;  /* 0x2000000eff507230 */ /* 0x100fe20000004100 */
[----:B------:R0:W2:Y:S01]  /*0e30*/  R2UR UR7, R3 ;  /* 0x00000000030773c2 */ /* 0x0000a200000e0000 */
[----:B------:R-:W-:Y:S01]  /*0e40*/  HADD2.F32 R78, -RZ, R14.H1_H1 ;  /* 0x3000000eff4e7230 */ /* 0x000fe20000004100 */
[C---:B------:R-:W-:Y:S01]  /*0e50*/  IMAD R27, R40.reuse, c[0x0][0x19c], R27 ;  /* 0x00006700281b7a24 */ /* 0x040fe200078e021b */
[--C-:B------:R-:W-:Y:S01]  /*0e60*/  HADD2.F32 R76, -RZ, R15.reuse.H0_H0 ;  /* 0x2000000fff4c7230 */ /* 0x100fe20000004100 */
[C---:B------:R-:W-:Y:S01]  /*0e70*/  IMAD R57, R40.reuse, c[0x0][0x1bc], R57 ;  /* 0x00006f0028397a24 */ /* 0x040fe200078e0239 */
[----:B------:R-:W-:Y:S01]  /*0e80*/  HADD2.F32 R74, -RZ, R15.H1_H1 ;  /* 0x3000000fff4a7230 */ /* 0x000fe20000004100 */
[----:B------:R-:W-:Y:S01]  /*0e90*/  IMAD.WIDE.U32 R14, R40, c[0x0][0x198], RZ ;  /* 0x00006600280e7a25 */ /* 0x000fe200078e00ff */
[--C-:B------:R-:W-:Y:S01]  /*0ea0*/  HADD2.F32 R96, -RZ, R26.reuse.H0_H0 ;  /* 0x2000001aff607230 */ /* 0x100fe20000004100 */
[----:B0-----:R-:W-:Y:S01]  /*0eb0*/  LOP3.LUT R3, R2, 0xfffffe, RZ, 0xc0, !PT ;  /* 0x00fffffe02037812 */ /* 0x001fe200078ec0ff */
[----:B------:R-:W-:Y:S01]  /*0ec0*/  HADD2.F32 R94, -RZ, R26.H1_H1 ;  /* 0x3000001aff5e7230 */ /* 0x000fe20000004100 */
[----:B------:R-:W-:Y:S01]  /*0ed0*/  LEA R112, P0, R12, c[0x0][0x220], 0x3 ;  /* 0x000088000c707a11 */ /* 0x000fe200078018ff */
[----:B------:R-:W-:Y:S01]  /*0ee0*/  FADD.FTZ R106, R73, R73 ;  /* 0x00000049496a7221 */ /* 0x000fe20000010000 */
[----:B------:R-:W-:Y:S01]  /*0ef0*/  LEA R110, P1, R14, c[0x0][0x228], 0x3 ;  /* 0x00008a000e6e7a11 */ /* 0x000fe200078218ff */
[----:B------:R-:W-:Y:S01]  /*0f00*/  FADD.FTZ R105, R105, R105 ;  /* 0x0000006969697221 */ /* 0x000fe20000010000 */
[----:B------:R-:W-:Y:S01]  /*0f10*/  IADD3 R111, R13, R25, RZ ;  /* 0x000000190d6f7210 */ /* 0x000fe20007ffe0ff */
[----:B------:R-:W-:Y:S01]  /*0f20*/  FADD.FTZ R103, R103, R103 ;  /* 0x0000006767677221 */ /* 0x000fe20000010000 */
[----:B------:R-:W-:Y:S01]  /*0f30*/  IADD3 R109, R15, R27, RZ ;  /* 0x0000001b0f6d7210 */ /* 0x000fe20007ffe0ff */
[----:B------:R-:W-:Y:S01]  /*0f40*/  FADD.FTZ R101, R101, R101 ;  /* 0x0000006565657221 */ /* 0x000fe20000010000 */
[----:B------:R-:W-:Y:S01]  /*0f50*/  IADD3 R107, R23, R57, RZ ;  /* 0x00000039176b7210 */ /* 0x000fe20007ffe0ff */
[----:B------:R-:W-:Y:S01]  /*0f60*/  FADD.FTZ R99, R99, R99 ;  /* 0x0000006363637221 */ /* 0x000fe20000010000 */
[----:B------:R-:W-:Y:S01]  /*0f70*/  IADD3 R3, R24, -R3, RZ ;  /* 0x8000000318037210 */ /* 0x000fe20007ffe0ff */
[----:B------:R-:W-:Y:S01]  /*0f80*/  FADD.FTZ R97, R97, R97 ;  /* 0x0000006161617221 */ /* 0x000fe20000010000 */
[----:B------:R-:W-:Y:S01]  /*0f90*/  LEA.HI.X R111, R12, c[0x0][0x224], R111, 0x3, P0 ;  /* 0x000089000c6f7a11 */ /* 0x000fe200000f1c6f */
[----:B------:R-:W-:Y:S01]  /*0fa0*/  FADD.FTZ R95, R95, R95 ;  /* 0x0000005f5f5f7221 */ /* 0x000fe20000010000 */
[----:B------:R-:W-:Y:S01]  /*0fb0*/  LEA.HI.X R109, R14, c[0x0][0x22c], R109, 0x3, P1 ;  /* 0x00008b000e6d7a11 */ /* 0x000fe200008f1c6d */
[----:B------:R-:W-:Y:S01]  /*0fc0*/  FADD.FTZ R93, R93, R93 ;  /* 0x0000005d5d5d7221 */ /* 0x000fe20000010000 */
[----:B------:R-:W-:Y:S01]  /*0fd0*/  LEA.HI.X R107, R22, c[0x0][0x234], R107, 0x3, P2 ;  /* 0x00008d00166b7a11 */ /* 0x000fe200010f1c6b */
        /* <DEDUP_REMOVED lines=16> */
[----:B------:R-:W-:Y:S01]  /*10e0*/  MOV R57, RZ ;  /* 0x000000ff00397202 */ /* 0x000fe20000000f00 */
[--C-:B------:R-:W-:Y:S01]  /*10f0*/  FADD.FTZ R104, R104, R37.reuse ;  /* 0x0000002568687221 */ /* 0x100fe20000010000 */
[----:B------:R-:W-:Y:S01]  /*1100*/  SHF.L.U32 R73, R3, 0x8, RZ ;  /* 0x0000000803497819 */ /* 0x000fe200000006ff */
[--C-:B------:R-:W-:Y:S01]  /*1110*/  FADD.FTZ R102, R102, R37.reuse ;  /* 0x0000002566667221 */ /* 0x100fe20000010000 */
[----:B------:R-:W-:Y:S01]  /*1120*/  UMOV UR4, URZ ;  /* 0x0000003f00047c82 */ /* 0x000fe20008000000 */
[--C-:B------:R-:W-:Y:S01]  /*1130*/  FADD.FTZ R100, R100, R37.reuse ;  /* 0x0000002564647221 */ /* 0x100fe20000010000 */
[----:B------:R-:W-:Y:S01]  /*1140*/  UMOV UR5, URZ ;  /* 0x0000003f00057c82 */ /* 0x000fe20008000000 */
        /* <DEDUP_REMOVED lines=12> */
[----:B-12---:R-:W-:-:S02]  /*1210*/  FADD.FTZ R74, R74, R37 ;  /* 0x000000254a4a7221 */ /* 0x006fc40000010000 */
.L_x_9650:
[----:B------:R-:W-:-:S05]  /*1220*/  MOV R113, R111 ;  /* 0x0000006f00717202 */ /* 0x000fca0000000f00 */
[----:B------:R-:W2:Y:S01]  /*1230*/  LDG.E.64 R2, [R112.64] ;  /* 0x0000000870027981 */ /* 0x000ea2000c1e1b00 */
[----:B------:R-:W-:Y:S02]  /*1240*/  MOV R12, R110 ;  /* 0x0000006e000c7202 */ /* 0x000fe40000000f00 */
[----:B------:R-:W-:Y:S02]  /*1250*/  MOV R13, R109 ;  /* 0x0000006d000d7202 */ /* 0x000fe40000000f00 */
[----:B------:R-:W-:Y:S02]  /*1260*/  MOV R14, R108 ;  /* 0x0000006c000e7202 */ /* 0x000fe40000000f00 */
[----:B------:R-:W-:Y:S02]  /*1270*/  MOV R15, R107 ;  /* 0x0000006b000f7202 */ /* 0x000fe40000000f00 */
[----:B------:R-:W3:Y:S04]  /*1280*/  LDG.E.64 R12, [R12.64] ;  /* 0x000000080c0c7981 */ /* 0x000ee8000c1e1b00 */
[----:B------:R-:W3:Y:S01]  /*1290*/  LDG.E.64 R14, [R14.64] ;  /* 0x000000080e0e7981 */ /* 0x000ee2000c1e1b00 */
[----:B------:R-:W-:-:S02]  /*12a0*/  ISETP.NE.AND P1, PT, R32, RZ, PT ;  /* 0x000000ff2000720c */ /* 0x000fc40003f25270 */
[----:B------:R-:W-:-:S04]  /*12b0*/  ISETP.NE.AND P0, PT, R29, RZ, PT ;  /* 0x000000ff1d00720c */ /* 0x000fc80003f05270 */
[----:B------:R-:W-:Y:S01]  /*12c0*/  ISETP.LT.OR P2, PT, R30, 0x2, P0 ;  /* 0x000000021e00780c */ /* 0x000fe20000741670 */
[----:B--2---:R-:W-:Y:S02]  /*12d0*/  FMUL.FTZ R22, R104, R3 ;  /* 0x0000000368167220 */ /* 0x004fe40000410000 */
[----:B------:R-:W-:Y:S02]  /*12e0*/  FMUL.FTZ R115, R2, 1.4426950216293334961 ;  /* 0x3fb8aa3b02737820 */ /* 0x000fe40000410000 */
[----:B------:R-:W-:Y:S02]  /*12f0*/  FMUL.RZ R114, R22, 0.15915493667125701904 ;  /* 0x3e22f98316727820 */ /* 0x000fe4000040c000 */
[----:B------:R-:W-:Y:S02]  /*1300*/  FMUL.FTZ R22, R104, R115 ;  /* 0x0000007368167220 */ /* 0x000fe40000410000 */
[----:B------:R-:W-:Y:S01]  /*1310*/  MUFU.SIN R24, R114 ;  /* 0x0000007200187308 */ /* 0x000fe20000000400 */
[----:B------:R-:W-:-:S02]  /*1320*/  FMUL.FTZ R27, R100, R3 ;  /* 0x00000003641b7220 */ /* 0x000fc40000410000 */
[----:B------:R-:W-:Y:S02]  /*1330*/  FMUL.FTZ R25, R102, R3 ;  /* 0x0000000366197220 */ /* 0x000fe40000410000 */
[----:B------:R-:W-:Y:S02]  /*1340*/  FMUL.RZ R118, R27, 0.15915493667125701904 ;  /* 0x3e22f9831b767820 */ /* 0x000fe4000040c000 */
[----:B------:R-:W-:Y:S01]  /*1350*/  FMUL.RZ R116, R25, 0.15915493667125701904 ;  /* 0x3e22f98319747820 */ /* 0x000fe2000040c000 */
[----:B------:R0:W-:Y:S01]  /*1360*/  MUFU.EX2 R23, R22 ;  /* 0x0000001600177308 */ /* 0x0001e20000000800 */
[-C--:B------:R-:W-:Y:S02]  /*1370*/  FMUL.FTZ R27, R100, R115.reuse ;  /* 0x00000073641b7220 */ /* 0x080fe40000410000 */
[-C--:B------:R-:W-:Y:S02]  /*1380*/  FMUL.FTZ R25, R102, R115.reuse ;  /* 0x0000007366197220 */ /* 0x080fe40000410000 */
[----:B------:R-:W-:-:S03]  /*1390*/  FMUL.FTZ R126, R88, R115 ;  /* 0x00000073587e7220 */ /* 0x000fc60000410000 */
[----:B------:R1:W2:Y:S01]  /*13a0*/  MUFU.COS R26, R114 ;  /* 0x00000072001a7308 */ /* 0x0002a20000000000 */
[----:B0-----:R-:W-:-:S07]  /*13b0*/  FMUL.FTZ R22, R98, R3 ;  /* 0x0000000362167220 */ /* 0x001fce0000410000 */
[----:B------:R0:W-:Y:S01]  /*13c0*/  MUFU.EX2 R122, R27 ;  /* 0x0000001b007a7308 */ /* 0x0001e20000000800 */
[----:B-1----:R-:W-:Y:S02]  /*13d0*/  FMUL.RZ R114, R22, 0.15915493667125701904 ;  /* 0x3e22f98316727820 */ /* 0x002fe4000040c000 */
[----:B------:R-:W-:-:S05]  /*13e0*/  FMUL.FTZ R22, R98, R115 ;  /* 0x0000007362167220 */ /* 0x000fca0000410000 */
[----:B------:R1:W-:Y:S01]  /*13f0*/  MUFU.EX2 R124, R22 ;  /* 0x00000016007c7308 */ /* 0x0003e20000000800 */
[----:B0-----:R-:W-:-:S07]  /*1400*/  FMUL.FTZ R27, R94, R3 ;  /* 0x000000035e1b7220 */ /* 0x001fce0000410000 */
[----:B------:R-:W-:Y:S01]  /*1410*/  MUFU.SIN R123, R114 ;  /* 0x00000072007b7308 */ /* 0x000fe20000000400 */
[----:B-1----:R-:W-:-:S07]  /*1420*/  FMUL.FTZ R22, R92, R3 ;  /* 0x000000035c167220 */ /* 0x002fce0000410000 */
[----:B------:R0:W-:Y:S08]  /*1430*/  MUFU.COS R125, R114 ;  /* 0x00000072007d7308 */ /* 0x0001f00000000000 */
[----:B------:R1:W-:Y:S01]  /*1440*/  MUFU.EX2 R120, R25 ;  /* 0x0000001900787308 */ /* 0x0003e20000000800 */
[----:B0-----:R-:W-:Y:S02]  /*1450*/  FMUL.RZ R114, R22, 0.15915493667125701904 ;  /* 0x3e22f98316727820 */ /* 0x001fe4000040c000 */
[----:B------:R-:W-:-:S05]  /*1460*/  FMUL.FTZ R22, R92, R115 ;  /* 0x000000735c167220 */ /* 0x000fca0000410000 */
[----:B------:R-:W-:Y:S01]  /*1470*/  MUFU.SIN R135, R114 ;  /* 0x0000007200877308 */ /* 0x000fe20000000400 */
[----:B-1----:R-:W-:-:S07]  /*1480*/  FMUL.FTZ R25, R96, R3 ;  /* 0x0000000360197220 */ /* 0x002fce0000410000 */
[----:B------:R0:W-:Y:S08]  /*1490*/  MUFU.COS R149, R114 ;  /* 0x0000007200957308 */ /* 0x0001f00000000000 */
[----:B------:R2:W-:Y:S01]  /*14a0*/  MUFU.EX2 R140, R22 ;  /* 0x00000016008c7308 */ /* 0x0005e20000000800 */
[----:B0-----:R-:W-:-:S04]  /*14b0*/  IADD3 R114, R32, 0x200, RZ ;  /* 0x0000020020727810 */ /* 0x001fc80007ffe0ff */
[----:B------:R-:W-:-:S03]  /*14c0*/  SEL R114, R73, R114, !P1 ;  /* 0x0000007249727207 */ /* 0x000fc60004800000 */
[----:B------:R-:W-:Y:S01]  /*14d0*/  MUFU.SIN R119, R118 ;  /* 0x0000007600777308 */ /* 0x000fe20000000400 */
[C---:B--2---:R-:W-:Y:S02]  /*14e0*/  FMUL.FTZ R22, R23.reuse, R26 ;  /* 0x0000001a17167220 */ /* 0x044fe40000410000 */
[----:B------:R-:W-:Y:S01]  /*14f0*/  FMUL.FTZ R23, R23, R24 ;  /* 0x0000001817177220 */ /* 0x000fe20000410000 */
[----:B------:R-:W-:-:S04]  /*1500*/  MOV R24, UR6 ;  /* 0x0000000600187c02 */ /* 0x000fc80008000f00 */
[----:B------:R0:W-:Y:S01]  /*1510*/  STS.64 [R114.X8+0x880], R22 ;  /* 0x0008801672007388 */ /* 0x0001e20000008a00 */
[----:B------:R1:W-:Y:S08]  /*1520*/  MUFU.COS R121, R118 ;  /* 0x0000007600797308 */ /* 0x0003f00000000000 */
[----:B------:R-:W-:Y:S01]  /*1530*/  MUFU.SIN R113, R116 ;  /* 0x0000007400717308 */ /* 0x000fe20000000400 */
[----:B-1----:R-:W-:-:S02]  /*1540*/  FMUL.RZ R118, R27, 0.15915493667125701904 ;  /* 0x3e22f9831b767820 */ /* 0x002fc4000040c000 */
[----:B------:R-:W-:-:S05]  /*1550*/  FMUL.FTZ R27, R94, R115 ;  /* 0x000000735e1b7220 */ /* 0x000fca0000410000 */
[----:B------:R1:W2:Y:S08]  /*1560*/  MUFU.COS R117, R116 ;  /* 0x0000007400757308 */ /* 0x0002b00000000000 */
[----:B------:R4:W-:Y:S01]  /*1570*/  MUFU.EX2 R130, R27 ;  /* 0x0000001b00827308 */ /* 0x0009e20000000800 */
[----:B-1----:R-:W-:Y:S02]  /*1580*/  FMUL.RZ R116, R25, 0.15915493667125701904 ;  /* 0x3e22f98319747820 */ /* 0x002fe4000040c000 */
[----:B------:R-:W-:-:S05]  /*1590*/  FMUL.FTZ R25, R96, R115 ;  /* 0x0000007360197220 */ /* 0x000fca0000410000 */
[----:B------:R1:W-:Y:S01]  /*15a0*/  MUFU.EX2 R134, R25 ;  /* 0x0000001900867308 */ /* 0x0003e20000000800 */
[----:B----4-:R-:W-:-:S04]  /*15b0*/  FMUL.FTZ R27, R88, R3 ;  /* 0x00000003581b7220 */ /* 0x010fc80000410000 */
[----:B------:R-:W-:Y:S02]  /*15c0*/  FMUL.RZ R132, R27, 0.15915493667125701904 ;  /* 0x3e22f9831b847820 */ /* 0x000fe4000040c000 */
[-C--:B------:R-:W-:Y:S01]  /*15d0*/  FMUL.FTZ R27, R86, R3.reuse ;  /* 0x00000003561b7220 */ /* 0x080fe20000410000 */
[----:B------:R4:W-:Y:S01]  /*15e0*/  MUFU.EX2 R193, R126 ;  /* 0x0000007e00c17308 */ /* 0x0009e20000000800 */
[----:B-1----:R-:W-:-:S04]  /*15f0*/  FMUL.FTZ R25, R90, R3 ;  /* 0x000000035a197220 */ /* 0x002fc80000410000 */
[----:B------:R-:W-:Y:S02]  /*1600*/  FMUL.RZ R128, R25, 0.15915493667125701904 ;  /* 0x3e22f98319807820 */ /* 0x000fe4000040c000 */
[-C--:B------:R-:W-:Y:S01]  /*1610*/  FMUL.FTZ R25, R90, R115.reuse ;  /* 0x000000735a197220 */ /* 0x080fe20000410000 */
[----:B------:R-:W-:Y:S08]  /*1620*/  MUFU.SIN R138, R132 ;  /* 0x00000084008a7308 */ /* 0x000ff00000000400 */
[----:B------:R1:W-:Y:S01]  /*1630*/  MUFU.COS R142, R132 ;  /* 0x00000084008e7308 */ /* 0x0003e20000000000 */
[----:B----4-:R-:W-:-:S07]  /*1640*/  FMUL.FTZ R126, R86, R115 ;  /* 0x00000073567e7220 */ /* 0x010fce0000410000 */
[----:B------:R4:W-:Y:S01]  /*1650*/  MUFU.EX2 R191, R25 ;  /* 0x0000001900bf7308 */ /* 0x0009e20000000800 */
[----:B-1----:R-:W-:Y:S02]  /*1660*/  FMUL.RZ R132, R27, 0.15915493667125701904 ;  /* 0x3e22f9831b847820 */ /* 0x002fe4000040c000 */
[----:B------:R-:W-:Y:S01]  /*1670*/  CS2R R26, SRZ ;  /* 0x00000000001a7805 */ /* 0x000fe2000001ff00 */
[----:B0-----:R-:W-:-:S04]  /*1680*/  FMUL.FTZ R114, R82, R3 ;  /* 0x0000000352727220 */ /* 0x001fc80000410000 */
[----:B------:R0:W-:Y:S01]  /*1690*/  MUFU.EX2 R184, R126 ;  /* 0x0000007e00b87308 */ /* 0x0001e20000000800 */
[----:B----4-:R-:W-:Y:S01]  /*16a0*/  MOV R25, UR7 ;  /* 0x0000000700197c02 */ /* 0x010fe20008000f00 */
[----:B------:R-:W-:Y:S06]  /*16b0*/  BAR.SYNC.DEFER_BLOCKING 0x0 ;  /* 0x0000000000007b1d */ /* 0x000fec0000010000 */
[----:B------:R-:W-:Y:S01]  /*16c0*/  MUFU.SIN R127, R116 ;  /* 0x00000074007f7308 */ /* 0x000fe20000000400 */
[----:B------:R-:W-:-:S07]  /*16d0*/  FMUL.RZ R145, R114, 0.15915493667125701904 ;  /* 0x3e22f98372917820 */ /* 0x000fce000040c000 */
[----:B------:R-:W-:Y:S01]  /*16e0*/  MUFU.COS R129, R116 ;  /* 0x0000007400817308 */ /* 0x000fe20000000000 */
[----:B---3--:R-:W-:-:S07]  /*16f0*/  FMUL.FTZ R156, R13, R14 ;  /* 0x0000000e0d9c7220 */ /* 0x008fce0000410000 */
[----:B------:R-:W-:Y:S01]  /*1700*/  MUFU.SIN R131, R118 ;  /* 0x0000007600837308 */ /* 0x000fe20000000400 */
[----:B------:R1:W5:Y:S07]  /*1710*/  @!P2 LDG.E.64 R26, [R24.64+0x8] ;  /* 0x00000808181aa981 */ /* 0x00036e000c1e1b00 */
[----:B------:R-:W-:Y:S01]  /*1720*/  MUFU.COS R133, R118 ;  /* 0x0000007600857308 */ /* 0x000fe20000000000 */
[----:B-1----:R-:W-:-:S04]  /*1730*/  FMUL.FTZ R25, R80, R3 ;  /* 0x0000000350197220 */ /* 0x002fc80000410000 */
[----:B0-----:R-:W-:-:S03]  /*1740*/  FMUL.RZ R126, R25, 0.15915493667125701904 ;  /* 0x3e22f983197e7820 */ /* 0x001fc6000040c000 */
[----:B------:R-:W-:Y:S01]  /*1750*/  MUFU.SIN R116, R128 ;  /* 0x0000008000747308 */ /* 0x000fe20000000400 */
[----:B------:R-:W-:Y:S02]  /*1760*/  FMUL.FTZ R25, R78, R3 ;  /* 0x000000034e197220 */ /* 0x000fe40000410000 */
[----:B------:R-:W-:-:S05]  /*1770*/  FMUL.FTZ R24, R82, R115 ;  /* 0x0000007352187220 */ /* 0x000fca0000410000 */
[----:B------:R0:W-:Y:S01]  /*1780*/  MUFU.COS R118, R128 ;  /* 0x0000008000767308 */ /* 0x0001e20000000000 */
[----:B------:R-:W-:-:S07]  /*1790*/  FFMA.FTZ R156, R12, R15, R156 ;  /* 0x0000000f0c9c7223 */ /* 0x000fce000001009c */
[----:B------:R-:W-:Y:S01]  /*17a0*/  MUFU.SIN R137, R132 ;  /* 0x0000008400897308 */ /* 0x000fe20000000400 */
[----:B0-----:R-:W-:-:S04]  /*17b0*/  FMUL.FTZ R128, R84, R3 ;  /* 0x0000000354807220 */ /* 0x001fc80000410000 */
[----:B------:R-:W-:-:S03]  /*17c0*/  FMUL.RZ R136, R128, 0.15915493667125701904 ;  /* 0x3e22f98380887820 */ /* 0x000fc6000040c000 */
[----:B------:R0:W-:Y:S01]  /*17d0*/  MUFU.COS R139, R132 ;  /* 0x00000084008b7308 */ /* 0x0001e20000000000 */
[-C--:B------:R-:W-:Y:S02]  /*17e0*/  FMUL.FTZ R128, R84, R115.reuse ;  /* 0x0000007354807220 */ /* 0x080fe40000410000 */
[----:B------:R-:W-:Y:S02]  /*17f0*/  FMUL.FTZ R114, R80, R115 ;  /* 0x0000007350727220 */ /* 0x000fe40000410000 */
[----:B0-----:R-:W-:Y:S02]  /*1800*/  FMUL.RZ R132, R25, 0.15915493667125701904 ;  /* 0x3e22f98319847820 */ /* 0x001fe4000040c000 */
[----:B------:R-:W-:Y:S01]  /*1810*/  FMUL.FTZ R25, R13, R15 ;  /* 0x0000000f0d197220 */ /* 0x000fe20000410000 */
[----:B------:R-:W-:Y:S03]  /*1820*/  MUFU.SIN R144, R136 ;  /* 0x0000008800907308 */ /* 0x000fe60000000400 */
[----:B------:R-:W-:-:S02]  /*1830*/  FFMA.FTZ R154, R12, R14, -R25 ;  /* 0x0000000e0c9a7223 */ /* 0x000fc40000010819 */
[----:B------:R-:W-:-:S03]  /*1840*/  FMUL.FTZ R12, R76, R115 ;  /* 0x000000734c0c7220 */ /* 0x000fc60000410000 */
[----:B------:R0:W-:Y:S08]  /*1850*/  MUFU.COS R146, R136 ;  /* 0x0000008800927308 */ /* 0x0001f00000000000 */
[----:B------:R-:W-:Y:S01]  /*1860*/  MUFU.SIN R197, R145 ;  /* 0x0000009100c57308 */ /* 0x000fe20000000400 */
[-C--:B0-----:R-:W-:Y:S02]  /*1870*/  FMUL.FTZ R136, R78, R115.reuse ;  /* 0x000000734e887220 */ /* 0x081fe40000410000 */
[----:B------:R-:W-:-:S05]  /*1880*/  FMUL.FTZ R115, R74, R115 ;  /* 0x000000734a737220 */ /* 0x000fca0000410000 */
[----:B------:R-:W-:Y:S08]  /*1890*/  MUFU.COS R179, R145 ;  /* 0x0000009100b37308 */ /* 0x000ff00000000000 */
[----:B------:R-:W0:Y:S01]  /*18a0*/  MUFU.EX2 R24, R24 ;  /* 0x0000001800187308 */ /* 0x000e220000000800 */
[----:B------:R-:W-:-:S07]  /*18b0*/  FMUL.FTZ R13, R76, R3 ;  /* 0x000000034c0d7220 */ /* 0x000fce0000410000 */
[----:B------:R1:W-:Y:S01]  /*18c0*/  MUFU.EX2 R150, R115 ;  /* 0x0000007300967308 */ /* 0x0003e20000000800 */
[----:B------:R-:W-:Y:S01]  /*18d0*/  FMUL.RZ R14, R13, 0.15915493667125701904 ;  /* 0x3e22f9830d0e7820 */ /* 0x000fe2000040c000 */
[----:B-1----:R-:W-:-:S06]  /*18e0*/  HADD2.F32 R115, -RZ, R8.H0_H0 ;  /* 0x20000008ff737230 */ /* 0x002fcc0000004100 */
[----:B------:R2:W-:Y:S01]  /*18f0*/  MUFU.EX2 R183, R128 ;  /* 0x0000008000b77308 */ /* 0x0005e20000000800 */
[----:B------:R-:W-:Y:S02]  /*1900*/  FMUL.FTZ R13, R74, R3 ;  /* 0x000000034a0d7220 */ /* 0x000fe40000410000 */
[----:B------:R-:W-:Y:S02]  /*1910*/  FMUL.FTZ R161, R104, R115 ;  /* 0x0000007368a17220 */ /* 0x000fe40000410000 */
[C---:B--2---:R-:W-:Y:S02]  /*1920*/  FMUL.FTZ R128, R120.reuse, R117 ;  /* 0x0000007578807220 */ /* 0x044fe40000410000 */
[----:B------:R-:W-:Y:S01]  /*1930*/  FMUL.FTZ R120, R120, R113 ;  /* 0x0000007178787220 */ /* 0x000fe20000410000 */
[----:B------:R1:W-:Y:S01]  /*1940*/  MUFU.EX2 R188, R114 ;  /* 0x0000007200bc7308 */ /* 0x0003e20000000800 */
[C---:B0-----:R-:W-:Y:S02]  /*1950*/  FMUL.FTZ R179, R24.reuse, R179 ;  /* 0x000000b318b37220 */ /* 0x041fe40000410000 */
[----:B------:R-:W-:-:S02]  /*1960*/  FMUL.FTZ R197, R24, R197 ;  /* 0x000000c518c57220 */ /* 0x000fc40000410000 */
[----:B------:R-:W-:Y:S02]  /*1970*/  FMUL.FTZ R25, R120, R161 ;  /* 0x000000a178197220 */ /* 0x000fe40000410000 */
[-C--:B------:R-:W-:Y:S02]  /*1980*/  FMUL.FTZ R24, RZ, R120.reuse ;  /* 0x00000078ff187220 */ /* 0x080fe40000410000 */
[C---:B-1----:R-:W-:Y:S02]  /*1990*/  FMUL.FTZ R114, R134.reuse, R129 ;  /* 0x0000008186727220 */ /* 0x042fe40000410000 */
[----:B------:R-:W-:Y:S01]  /*19a0*/  FMUL.FTZ R134, R134, R127 ;  /* 0x0000007f86867220 */ /* 0x000fe20000410000 */
[----:B------:R-:W-:Y:S01]  /*19b0*/  HADD2.F32 R117, -RZ, R8.H1_H1 ;  /* 0x30000008ff757230 */ /* 0x000fe20000004100 */
[----:B------:R-:W-:Y:S01]  /*19c0*/  FMUL.RZ R127, R13, 0.15915493667125701904 ;  /* 0x3e22f9830d7f7820 */ /* 0x000fe2000040c000 */
[----:B------:R-:W-:Y:S01]  /*19d0*/  MUFU.SIN R141, R126 ;  /* 0x0000007e008d7308 */ /* 0x000fe20000000400 */
[----:B------:R-:W-:-:S02]  /*19e0*/  FMUL.FTZ R13, R23, R120 ;  /* 0x00000078170d7220 */ /* 0x000fc40000410000 */
[----:B------:R-:W-:Y:S02]  /*19f0*/  FFMA.FTZ R113, RZ, R128, R25 ;  /* 0x00000080ff717223 */ /* 0x000fe40000010019 */
[----:B------:R-:W-:-:S03]  /*1a00*/  FFMA.FTZ R24, R128, R161, -R24 ;  /* 0x000000a180187223 */ /* 0x000fc60000010818 */
[----:B------:R0:W-:Y:S01]  /*1a10*/  MUFU.COS R143, R126 ;  /* 0x0000007e008f7308 */ /* 0x0001e20000000000 */
[----:B------:R-:W-:-:S07]  /*1a20*/  FFMA.FTZ R13, R22, R128, -R13 ;  /* 0x00000080160d7223 */ /* 0x000fce000001080d */
[----:B------:R-:W-:Y:S01]  /*1a30*/  MUFU.SIN R199, R14 ;  /* 0x0000000e00c77308 */ /* 0x000fe20000000400 */
[C---:B0-----:R-:W-:Y:S02]  /*1a40*/  FMUL.FTZ R126, R122.reuse, R121 ;  /* 0x000000797a7e7220 */ /* 0x041fe40000410000 */
[----:B------:R-:W-:Y:S02]  /*1a50*/  FMUL.FTZ R122, R122, R119 ;  /* 0x000000777a7a7220 */ /* 0x000fe40000410000 */
[----:B------:R-:W-:-:S03]  /*1a60*/  FADD.FTZ R119, RZ, R113 ;  /* 0x00000071ff777221 */ /* 0x000fc60000010000 */
[----:B------:R0:W-:Y:S01]  /*1a70*/  MUFU.COS R195, R14 ;  /* 0x0000000e00c37308 */ /* 0x0001e20000000000 */
[----:B------:R-:W-:Y:S02]  /*1a80*/  FFMA.FTZ R113, R102, R117, R24 ;  /* 0x0000007566717223 */ /* 0x000fe40000010018 */
[----:B------:R-:W-:Y:S02]  /*1a90*/  FMUL.FTZ R189, R191, R118 ;  /* 0x00000076bfbd7220 */ /* 0x000fe40000410000 */
[----:B0-----:R-:W-:-:S03]  /*1aa0*/  FMUL.FTZ R14, R22, R120 ;  /* 0x00000078160e7220 */ /* 0x001fc60000410000 */
[----:B------:R-:W0:Y:S01]  /*1ab0*/  MUFU.EX2 R12, R12 ;  /* 0x0000000c000c7308 */ /* 0x000e220000000800 */
[C---:B------:R-:W-:Y:S02]  /*1ac0*/  FMUL.FTZ R24, R122.reuse, R13 ;  /* 0x0000000d7a187220 */ /* 0x040fe40000410000 */
[----:B------:R-:W-:Y:S02]  /*1ad0*/  FFMA.FTZ R25, R23, R128, R14 ;  /* 0x0000008017197223 */ /* 0x000fe4000001000e */
[C---:B------:R-:W-:Y:S02]  /*1ae0*/  FMUL.FTZ R118, R122.reuse, R113 ;  /* 0x000000717a767220 */ /* 0x040fe40000410000 */
[----:B------:R-:W-:Y:S01]  /*1af0*/  FMUL.FTZ R191, R191, R116 ;  /* 0x00000074bfbf7220 */ /* 0x000fe20000410000 */
[----:B------:R-:W-:Y:S01]  /*1b00*/  MUFU.SIN R145, R132 ;  /* 0x0000008400917308 */ /* 0x000fe20000000400 */
[C---:B------:R-:W-:Y:S02]  /*1b10*/  FMUL.FTZ R14, R122.reuse, R25 ;  /* 0x000000197a0e7220 */ /* 0x040fe40000410000 */
[----:B------:R-:W-:-:S02]  /*1b20*/  FMUL.FTZ R116, R122, R119 ;  /* 0x000000777a747220 */ /* 0x000fc40000410000 */
[----:B------:R-:W-:-:S03]  /*1b30*/  FFMA.FTZ R25, R126, R25, R24 ;  /* 0x000000197e197223 */ /* 0x000fc60000010018 */
[----:B------:R1:W-:Y:S01]  /*1b40*/  MUFU.COS R185, R132 ;  /* 0x0000008400b97308 */ /* 0x0003e20000000000 */
[C---:B------:R-:W-:Y:S01]  /*1b50*/  FFMA.FTZ R118, R126.reuse, R119, R118 ;  /* 0x000000777e767223 */ /* 0x040fe20000010076 */
[----:B------:R-:W-:Y:S01]  /*1b60*/  HADD2.F32 R119, -RZ, R9.H0_H0 ;  /* 0x20000009ff777230 */ /* 0x000fe20000004100 */
[C---:B------:R-:W-:Y:S02]  /*1b70*/  FFMA.FTZ R121, R126.reuse, R13, -R14 ;  /* 0x0000000d7e797223 */ /* 0x040fe4000001080e */
[----:B------:R-:W-:-:S03]  /*1b80*/  FFMA.FTZ R116, R126, R113, -R116 ;  /* 0x000000717e747223 */ /* 0x000fc60000010874 */
[----:B------:R-:W2:Y:S01]  /*1b90*/  MUFU.COS R15, R127 ;  /* 0x0000007f000f7308 */ /* 0x000ea20000000000 */
[C---:B-1----:R-:W-:Y:S02]  /*1ba0*/  FMUL.FTZ R132, R124.reuse, R125 ;  /* 0x0000007d7c847220 */ /* 0x042fe40000410000 */
[----:B------:R-:W-:Y:S02]  /*1bb0*/  FMUL.FTZ R124, R124, R123 ;  /* 0x0000007b7c7c7220 */ /* 0x000fe40000410000 */
[----:B------:R-:W-:Y:S02]  /*1bc0*/  FADD.FTZ R123, RZ, R118 ;  /* 0x00000076ff7b7221 */ /* 0x000fe40000010000 */
[----:B------:R-:W-:Y:S01]  /*1bd0*/  FMUL.FTZ R14, R124, R25 ;  /* 0x000000197c0e7220 */ /* 0x000fe20000410000 */
[----:B------:R-:W1:Y:S01]  /*1be0*/  MUFU.SIN R13, R127 ;  /* 0x0000007f000d7308 */ /* 0x000e620000000400 */
[----:B------:R-:W-:Y:S02]  /*1bf0*/  FFMA.FTZ R113, R100, R119, R116 ;  /* 0x0000007764717223 */ /* 0x000fe40000010074 */
[----:B------:R-:W-:-:S02]  /*1c00*/  FFMA.FTZ R125, R132, R121, -R14 ;  /* 0x00000079847d7223 */ /* 0x000fc4000001080e */
[----:B------:R-:W-:Y:S02]  /*1c10*/  FMUL.FTZ R14, R124, R123 ;  /* 0x0000007b7c0e7220 */ /* 0x000fe40000410000 */
[C---:B0-----:R-:W-:Y:S02]  /*1c20*/  FMUL.FTZ R195, R12.reuse, R195 ;  /* 0x000000c30cc37220 */ /* 0x041fe40000410000 */
[----:B------:R-:W-:Y:S02]  /*1c30*/  FMUL.FTZ R199, R12, R199 ;  /* 0x000000c70cc77220 */ /* 0x000fe40000410000 */
[C---:B------:R-:W-:Y:S01]  /*1c40*/  FMUL.FTZ R12, R124.reuse, R121 ;  /* 0x000000797c0c7220 */ /* 0x040fe20000410000 */
[----:B------:R-:W-:Y:S01]  /*1c50*/  HADD2.F32 R121, -RZ, R9.H1_H1 ;  /* 0x30000009ff797230 */ /* 0x000fe20000004100 */
[-C--:B------:R-:W-:Y:S02]  /*1c60*/  FMUL.FTZ R24, R124, R113.reuse ;  /* 0x000000717c187220 */ /* 0x080fe40000410000 */
[----:B------:R-:W-:-:S02]  /*1c70*/  FFMA.FTZ R14, R132, R113, -R14 ;  /* 0x00000071840e7223 */ /* 0x000fc4000001080e */
[C---:B------:R-:W-:Y:S02]  /*1c80*/  FMUL.FTZ R187, R193.reuse, R142 ;  /* 0x0000008ec1bb7220 */ /* 0x040fe40000410000 */
[----:B------:R-:W-:Y:S02]  /*1c90*/  FMUL.FTZ R193, R193, R138 ;  /* 0x0000008ac1c17220 */ /* 0x000fe40000410000 */
[----:B------:R-:W-:Y:S02]  /*1ca0*/  FFMA.FTZ R24, R132, R123, R24 ;  /* 0x0000007b84187223 */ /* 0x000fe40000010018 */
[----:B--2---:R-:W-:Y:S02]  /*1cb0*/  FMUL.FTZ R138, R150, R15 ;  /* 0x0000000f968a7220 */ /* 0x004fe40000410000 */
[----:B------:R-:W-:Y:S02]  /*1cc0*/  FFMA.FTZ R25, R132, R25, R12 ;  /* 0x0000001984197223 */ /* 0x000fe4000001000c */
[----:B------:R-:W-:-:S02]  /*1cd0*/  FFMA.FTZ R15, R98, R121, R14 ;  /* 0x00000079620f7223 */ /* 0x000fc4000001000e */
[----:B------:R-:W-:Y:S02]  /*1ce0*/  FMUL.FTZ R12, R134, R125 ;  /* 0x0000007d860c7220 */ /* 0x000fe40000410000 */
[----:B------:R-:W-:Y:S02]  /*1cf0*/  FADD.FTZ R113, RZ, R24 ;  /* 0x00000018ff717221 */ /* 0x000fe40000010000 */
[----:B-1----:R-:W-:Y:S02]  /*1d00*/  FMUL.FTZ R150, R150, R13 ;  /* 0x0000000d96967220 */ /* 0x002fe40000410000 */
[----:B------:R-:W-:Y:S02]  /*1d10*/  FMUL.FTZ R14, R134, R15 ;  /* 0x0000000f860e7220 */ /* 0x000fe40000410000 */
[----:B------:R-:W-:Y:S01]  /*1d20*/  FFMA.FTZ R13, R114, R25, R12 ;  /* 0x00000019720d7223 */ /* 0x000fe2000001000c */
[----:B------:R0:W1:Y:S01]  /*1d30*/  MUFU.EX2 R190, R136 ;  /* 0x0000008800be7308 */ /* 0x0000620000000800 */
[----:B------:R-:W-:-:S02]  /*1d40*/  FMUL.FTZ R12, R134, R113 ;  /* 0x00000071860c7220 */ /* 0x000fc40000410000 */
[----:B------:R-:W-:Y:S02]  /*1d50*/  FMUL.FTZ R25, R134, R25 ;  /* 0x0000001986197220 */ /* 0x000fe40000410000 */
[C---:B------:R-:W-:Y:S01]  /*1d60*/  FFMA.FTZ R14, R114.reuse, R113, R14 ;  /* 0x00000071720e7223 */ /* 0x040fe2000001000e */
[----:B------:R-:W-:Y:S01]  /*1d70*/  HADD2.F32 R113, -RZ, R10.H0_H0 ;  /* 0x2000000aff717230 */ /* 0x000fe20000004100 */
[----:B------:R-:W-:Y:S02]  /*1d80*/  FFMA.FTZ R12, R114, R15, -R12 ;  /* 0x0000000f720c7223 */ /* 0x000fe4000001080c */
[C---:B0-----:R-:W-:Y:S02]  /*1d90*/  FMUL.FTZ R136, R130.reuse, R133 ;  /* 0x0000008582887220 */ /* 0x041fe40000410000 */
[----:B------:R-:W-:Y:S02]  /*1da0*/  FMUL.FTZ R130, R130, R131 ;  /* 0x0000008382827220 */ /* 0x000fe40000410000 */
[----:B------:R-:W-:-:S02]  /*1db0*/  FFMA.FTZ R25, R114, R125, -R25 ;  /* 0x0000007d72197223 */ /* 0x000fc40000010819 */
[----:B------:R-:W-:Y:S02]  /*1dc0*/  FADD.FTZ R123, RZ, R14 ;  /* 0x0000000eff7b7221 */ /* 0x000fe40000010000 */
[----:B------:R-:W-:Y:S02]  /*1dd0*/  FMUL.FTZ R14, R130, R13 ;  /* 0x0000000d820e7220 */ /* 0x000fe40000410000 */
[----:B------:R-:W-:Y:S02]  /*1de0*/  FFMA.FTZ R15, R96, R113, R12 ;  /* 0x00000071600f7223 */ /* 0x000fe4000001000c */
[-C--:B------:R-:W-:Y:S02]  /*1df0*/  FMUL.FTZ R12, R130, R25.reuse ;  /* 0x00000019820c7220 */ /* 0x080fe40000410000 */
[----:B------:R-:W-:Y:S02]  /*1e00*/  FFMA.FTZ R14, R136, R25, -R14 ;  /* 0x00000019880e7223 */ /* 0x000fe4000001080e */
[----:B------:R-:W-:-:S02]  /*1e10*/  FMUL.FTZ R159, R77, R156 ;  /* 0x0000009c4d9f7220 */ /* 0x000fc40000410000 */
[C---:B------:R-:W-:Y:S02]  /*1e20*/  FMUL.FTZ R25, R130.reuse, R15 ;  /* 0x0000000f82197220 */ /* 0x040fe40000410000 */
[----:B------:R-:W-:Y:S02]  /*1e30*/  FMUL.FTZ R24, R130, R123 ;  /* 0x0000007b82187220 */ /* 0x000fe40000410000 */
[----:B------:R-:W-:Y:S02]  /*1e40*/  FFMA.FTZ R12, R136, R13, R12 ;  /* 0x0000000d880c7223 */ /* 0x000fe4000001000c */
[----:B------:R-:W-:Y:S02]  /*1e50*/  FMUL.FTZ R173, R77, R154 ;  /* 0x0000009a4dad7220 */ /* 0x000fe40000410000 */
[----:B------:R-:W-:Y:S02]  /*1e60*/  FMUL.FTZ R13, R150, R159 ;  /* 0x0000009f960d7220 */ /* 0x000fe40000410000 */
[C---:B------:R-:W-:Y:S01]  /*1e70*/  FFMA.FTZ R25, R136.reuse, R123, R25 ;  /* 0x0000007b88197223 */ /* 0x040fe20000010019 */
[----:B------:R-:W-:Y:S01]  /*1e80*/  HADD2.F32 R123, -RZ, R10.H1_H1 ;  /* 0x3000000aff7b7230 */ /* 0x000fe20000004100 */
[----:B------:R-:W-:-:S02]  /*1e90*/  FFMA.FTZ R24, R136, R15, -R24 ;  /* 0x0000000f88187223 */ /* 0x000fc40000010818 */
[----:B------:R-:W-:Y:S02]  /*1ea0*/  FMUL.FTZ R149, R140, R149 ;  /* 0x000000958c957220 */ /* 0x000fe40000410000 */
[C---:B------:R-:W-:Y:S02]  /*1eb0*/  FMUL.FTZ R15, R138.reuse, R159 ;  /* 0x0000009f8a0f7220 */ /* 0x040fe40000410000 */
[----:B------:R-:W-:Y:S02]  /*1ec0*/  FMUL.FTZ R160, R79, R154 ;  /* 0x0000009a4fa07220 */ /* 0x000fe40000410000 */
[----:B------:R-:W-:Y:S02]  /*1ed0*/  FFMA.FTZ R13, R138, R173, -R13 ;  /* 0x000000ad8a0d7223 */ /* 0x000fe4000001080d */
[----:B------:R-:W-:Y:S02]  /*1ee0*/  FMUL.FTZ R140, R140, R135 ;  /* 0x000000878c8c7220 */ /* 0x000fe40000410000 */
[----:B------:R-:W-:-:S02]  /*1ef0*/  FADD.FTZ R25, RZ, R25 ;  /* 0x00000019ff197221 */ /* 0x000fc40000010000 */
[----:B------:R-:W-:Y:S02]  /*1f00*/  FMUL.FTZ R171, R79, R156 ;  /* 0x0000009c4fab7220 */ /* 0x000fe40000410000 */
[----:B------:R-:W-:Y:S02]  /*1f10*/  FFMA.FTZ R116, -R150, R173, -R15 ;  /* 0x000000ad96747223 */ /* 0x000fe4000001090f */
[----:B------:R-:W-:Y:S02]  /*1f20*/  FADD.FTZ R118, R160, R13 ;  /* 0x0000000da0767221 */ /* 0x000fe40000010000 */
[----:B------:R-:W-:Y:S02]  /*1f30*/  FFMA.FTZ R24, R94, R123, R24 ;  /* 0x0000007b5e187223 */ /* 0x000fe40000010018 */
[----:B------:R-:W-:Y:S01]  /*1f40*/  FMUL.FTZ R13, R140, R25 ;  /* 0x000000198c0d7220 */ /* 0x000fe20000410000 */
[----:B------:R-:W-:Y:S01]  /*1f50*/  HADD2.F32 R125, -RZ, R11.H0_H0 ;  /* 0x2000000bff7d7230 */ /* 0x000fe20000004100 */
[----:B------:R-:W-:-:S02]  /*1f60*/  FADD.FTZ R142, -R171, R116 ;  /* 0x00000074ab8e7221 */ /* 0x000fc40000010100 */
[-C--:B------:R-:W-:Y:S02]  /*1f70*/  FMUL.FTZ R116, R140, R24.reuse ;  /* 0x000000188c747220 */ /* 0x080fe40000410000 */
[----:B------:R-:W-:Y:S02]  /*1f80*/  FFMA.FTZ R13, R149, R24, -R13 ;  /* 0x00000018950d7223 */ /* 0x000fe4000001080d */
[----:B------:R-:W-:Y:S02]  /*1f90*/  FMUL.FTZ R15, R199, -R142 ;  /* 0x8000008ec70f7220 */ /* 0x000fe40000410000 */
[----:B------:R-:W-:Y:S02]  /*1fa0*/  FFMA.FTZ R116, R149, R25, R116 ;  /* 0x0000001995747223 */ /* 0x000fe40000010074 */
[----:B------:R-:W-:Y:S02]  /*1fb0*/  FFMA.FTZ R24, R92, R125, R13 ;  /* 0x0000007d5c187223 */ /* 0x000fe4000001000d */
[----:B------:R-:W-:-:S02]  /*1fc0*/  FFMA.FTZ R131, R195, R118, -R15 ;  /* 0x00000076c3837223 */ /* 0x000fc4000001080f */
[C---:B------:R-:W-:Y:S02]  /*1fd0*/  FMUL.FTZ R15, R140.reuse, R14 ;  /* 0x0000000e8c0f7220 */ /* 0x040fe40000410000 */
[----:B------:R-:W-:Y:S02]  /*1fe0*/  FADD.FTZ R116, RZ, R116 ;  /* 0x00000074ff747221 */ /* 0x000fe40000010000 */
[----:B------:R-:W-:Y:S02]  /*1ff0*/  FMUL.FTZ R25, R191, R24 ;  /* 0x00000018bf197220 */ /* 0x000fe40000410000 */
[-C--:B------:R-:W-:Y:S02]  /*2000*/  FMUL.FTZ R13, R140, R12.reuse ;  /* 0x0000000c8c0d7220 */ /* 0x080fe40000410000 */
[----:B------:R-:W-:Y:S02]  /*2010*/  FFMA.FTZ R12, R149, R12, R15 ;  /* 0x0000000c950c7223 */ /* 0x000fe4000001000f */
[----:B------:R-:W-:-:S02]  /*2020*/  FFMA.FTZ R25, R189, R116, R25 ;  /* 0x00000074bd197223 */ /* 0x000fc40000010019 */
[----:B------:R-:W-:Y:S01]  /*2030*/  FMUL.FTZ R116, R191, R116 ;  /* 0x00000074bf747220 */ /* 0x000fe20000410000 */
[----:B------:R-:W-:Y:S01]  /*2040*/  HADD2.F32 R127, -RZ, R11.H1_H1 ;  /* 0x3000000bff7f7230 */ /* 0x000fe20000004100 */
[----:B------:R-:W-:Y:S02]  /*2050*/  FFMA.FTZ R14, R149, R14, -R13 ;  /* 0x0000000e950e7223 */ /* 0x000fe4000001080d */
[----:B------:R-:W-:Y:S02]  /*2060*/  FMUL.FTZ R13, R191, R12 ;  /* 0x0000000cbf0d7220 */ /* 0x000fe40000410000 */
[----:B------:R-:W-:Y:S02]  /*2070*/  FFMA.FTZ R116, R189, R24, -R116 ;  /* 0x00000018bd747223 */ /* 0x000fe40000010874 */
[----:B------:R-:W-:Y:S02]  /*2080*/  FADD.FTZ R24, RZ, R25 ;  /* 0x00000019ff187221 */ /* 0x000fe40000010000 */
[----:B------:R-:W-:-:S02]  /*2090*/  FMUL.FTZ R15, R191, R14 ;  /* 0x0000000ebf0f7220 */ /* 0x000fc40000410000 */
[----:B------:R-:W-:Y:S02]  /*20a0*/  FMUL.FTZ R118, R199, -R118 ;  /* 0x80000076c7767220 */ /* 0x000fe40000410000 */
[----:B------:R-:W-:Y:S02]  /*20b0*/  FFMA.FTZ R14, R189, R14, -R13 ;  /* 0x0000000ebd0e7223 */ /* 0x000fe4000001080d */
[----:B------:R-:W-:Y:S02]  /*20c0*/  FFMA.FTZ R116, R90, R127, R116 ;  /* 0x0000007f5a747223 */ /* 0x000fe40000010074 */
[----:B------:R-:W-:Y:S02]  /*20d0*/  FMUL.FTZ R25, R193, R24 ;  /* 0x00000018c1197220 */ /* 0x000fe40000410000 */
[----:B------:R-:W-:Y:S01]  /*20e0*/  FFMA.FTZ R12, R189, R12, R15 ;  /* 0x0000000cbd0c7223 */ /* 0x000fe2000001000f */
[----:B------:R-:W-:Y:S01]  /*20f0*/  HADD2.F32 R133, -RZ, R4.H0_H0 ;  /* 0x20000004ff857230 */ /* 0x000fe20000004100 */
[----:B------:R-:W-:-:S02]  /*2100*/  FFMA.FTZ R135, R195, R142, R118 ;  /* 0x0000008ec3877223 */ /* 0x000fc40000010076 */
[C---:B------:R-:W-:Y:S02]  /*2110*/  FMUL.FTZ R15, R193.reuse, R14 ;  /* 0x0000000ec10f7220 */ /* 0x040fe40000410000 */
[-C--:B------:R-:W-:Y:S02]  /*2120*/  FMUL.FTZ R118, R193, R116.reuse ;  /* 0x00000074c1767220 */ /* 0x080fe40000410000 */
[----:B------:R-:W-:Y:S02]  /*2130*/  FFMA.FTZ R25, R187, R116, -R25 ;  /* 0x00000074bb197223 */ /* 0x000fe40000010819 */
[C---:B------:R-:W-:Y:S02]  /*2140*/  FMUL.FTZ R182, R184.reuse, R139 ;  /* 0x0000008bb8b67220 */ /* 0x040fe40000410000 */
[----:B------:R-:W-:Y:S02]  /*2150*/  FMUL.FTZ R184, R184, R137 ;  /* 0x00000089b8b87220 */ /* 0x000fe40000410000 */
[----:B------:R-:W-:-:S02]  /*2160*/  FMUL.FTZ R13, R193, R12 ;  /* 0x0000000cc10d7220 */ /* 0x000fc40000410000 */
[C---:B------:R-:W-:Y:S02]  /*2170*/  FFMA.FTZ R15, R187.reuse, R12, R15 ;  /* 0x0000000cbb0f7223 */ /* 0x040fe4000001000f */
[C---:B------:R-:W-:Y:S02]  /*2180*/  FFMA.FTZ R118, R187.reuse, R24, R118 ;  /* 0x00000018bb767223 */ /* 0x040fe40000010076 */
[----:B------:R-:W-:Y:S02]  /*2190*/  FFMA.FTZ R25, R88, R133, R25 ;  /* 0x0000008558197223 */ /* 0x000fe40000010019 */
[----:B------:R-:W-:Y:S02]  /*21a0*/  FFMA.FTZ R13, R187, R14, -R13 ;  /* 0x0000000ebb0d7223 */ /* 0x000fe4000001080d */
[----:B------:R-:W-:Y:S02]  /*21b0*/  FMUL.FTZ R12, R184, R15 ;  /* 0x0000000fb80c7220 */ /* 0x000fe40000410000 */
[----:B------:R-:W-:-:S02]  /*21c0*/  FADD.FTZ R129, RZ, R118 ;  /* 0x00000076ff817221 */ /* 0x000fc40000010000 */
[C---:B------:R-:W-:Y:S02]  /*21d0*/  FMUL.FTZ R24, R184.reuse, R25 ;  /* 0x00000019b8187220 */ /* 0x040fe40000410000 */
[-C--:B------:R-:W-:Y:S02]  /*21e0*/  FMUL.FTZ R14, R184, R13.reuse ;  /* 0x0000000db80e7220 */ /* 0x080fe40000410000 */
[----:B------:R-:W-:Y:S02]  /*21f0*/  FFMA.FTZ R12, R182, R13, -R12 ;  /* 0x0000000db60c7223 */ /* 0x000fe4000001080c */
[-C--:B------:R-:W-:Y:S02]  /*2200*/  FMUL.FTZ R13, R184, R129.reuse ;  /* 0x00000081b80d7220 */ /* 0x080fe40000410000 */
[----:B------:R-:W-:Y:S01]  /*2210*/  FFMA.FTZ R24, R182, R129, R24 ;  /* 0x00000081b6187223 */ /* 0x000fe20000010018 */
[----:B------:R-:W-:Y:S01]  /*2220*/  HADD2.F32 R137, -RZ, R4.H1_H1 ;  /* 0x30000004ff897230 */ /* 0x000fe20000004100 */
[----:B------:R-:W-:-:S02]  /*2230*/  FMUL.FTZ R181, R183, R146 ;  /* 0x00000092b7b57220 */ /* 0x000fc40000410000 */
[----:B------:R-:W-:Y:S02]  /*2240*/  FFMA.FTZ R13, R182, R25, -R13 ;  /* 0x00000019b60d7223 */ /* 0x000fe4000001080d */
[----:B------:R-:W-:Y:S02]  /*2250*/  FMUL.FTZ R183, R183, R144 ;  /* 0x00000090b7b77220 */ /* 0x000fe40000410000 */
[----:B------:R-:W-:Y:S02]  /*2260*/  FADD.FTZ R116, RZ, R24 ;  /* 0x00000018ff747221 */ /* 0x000fe40000010000 */
[----:B------:R-:W-:Y:S02]  /*2270*/  FFMA.FTZ R24, R86, R137, R13 ;  /* 0x0000008956187223 */ /* 0x000fe4000001000d */
[----:B------:R-:W-:Y:S01]  /*2280*/  FMUL.FTZ R13, R183, R116 ;  /* 0x00000074b70d7220 */ /* 0x000fe20000410000 */
[----:B------:R-:W-:Y:S01]  /*2290*/  HADD2.F32 R139, -RZ, R5.H0_H0 ;  /* 0x20000005ff8b7230 */ /* 0x000fe20000004100 */
[----:B------:R-:W-:-:S02]  /*22a0*/  FFMA.FTZ R14, R182, R15, R14 ;  /* 0x0000000fb60e7223 */ /* 0x000fc4000001000e */
[-C--:B------:R-:W-:Y:S02]  /*22b0*/  FMUL.FTZ R15, R183, R24.reuse ;  /* 0x00000018b70f7220 */ /* 0x080fe40000410000 */
[C---:B------:R-:W-:Y:S02]  /*22c0*/  FFMA.FTZ R13, R181.reuse, R24, -R13 ;  /* 0x00000018b50d7223 */ /* 0x040fe4000001080d */
[----:B------:R-:W-:Y:S02]  /*22d0*/  FFMA.FTZ R116, R181, R116, R15 ;  /* 0x00000074b5747223 */ /* 0x000fe4000001000f */
[----:B------:R-:W-:Y:S02]  /*22e0*/  FFMA.FTZ R24, R84, R139, R13 ;  /* 0x0000008b54187223 */ /* 0x000fe4000001000d */
[----:B------:R-:W-:Y:S02]  /*22f0*/  FADD.FTZ R116, RZ, R116 ;  /* 0x00000074ff747221 */ /* 0x000fe40000010000 */
[----:B------:R-:W-:-:S04]  /*2300*/  FMUL.FTZ R25, R197, R24 ;  /* 0x00000018c5197220 */ /* 0x000fc80000410000 */
[-C--:B------:R-:W-:Y:S02]  /*2310*/  FFMA.FTZ R25, R179, R116.reuse, R25 ;  /* 0x00000074b3197223 */ /* 0x080fe40000010019 */
[----:B------:R-:W-:Y:S02]  /*2320*/  FMUL.FTZ R116, R197, R116 ;  /* 0x00000074c5747220 */ /* 0x000fe40000410000 */
[----:B------:R-:W-:Y:S01]  /*2330*/  FMUL.FTZ R186, R188, R143 ;  /* 0x0000008fbcba7220 */ /* 0x000fe20000410000 */
[----:B------:R-:W-:Y:S01]  /*2340*/  HADD2.F32 R143, -RZ, R5.H1_H1 ;  /* 0x30000005ff8f7230 */ /* 0x000fe20000004100 */
[----:B------:R-:W-:Y:S02]  /*2350*/  FMUL.FTZ R15, R183, R12 ;  /* 0x0000000cb70f7220 */ /* 0x000fe40000410000 */
[----:B------:R-:W-:Y:S02]  /*2360*/  FFMA.FTZ R116, R179, R24, -R116 ;  /* 0x00000018b3747223 */ /* 0x000fe40000010874 */
[----:B------:R-:W-:-:S02]  /*2370*/  FMUL.FTZ R13, R183, R14 ;  /* 0x0000000eb70d7220 */ /* 0x000fc40000410000 */
[C---:B------:R-:W-:Y:S02]  /*2380*/  FFMA.FTZ R14, R181.reuse, R14, R15 ;  /* 0x0000000eb50e7223 */ /* 0x040fe4000001000f */
[----:B------:R-:W-:Y:S02]  /*2390*/  FADD.FTZ R129, RZ, R25 ;  /* 0x00000019ff817221 */ /* 0x000fe40000010000 */
[----:B------:R-:W-:Y:S02]  /*23a0*/  FMUL.FTZ R188, R188, R141 ;  /* 0x0000008dbcbc7220 */ /* 0x000fe40000410000 */
[----:B------:R-:W-:Y:S02]  /*23b0*/  FFMA.FTZ R25, R82, R143, R116 ;  /* 0x0000008f52197223 */ /* 0x000fe40000010074 */
[----:B------:R-:W-:Y:S02]  /*23c0*/  FFMA.FTZ R12, R181, R12, -R13 ;  /* 0x0000000cb50c7223 */ /* 0x000fe4000001080d */
[----:B------:R-:W-:-:S02]  /*23d0*/  FMUL.FTZ R166, R81, R154 ;  /* 0x0000009a51a67220 */ /* 0x000fc40000410000 */
[----:B------:R-:W-:Y:S02]  /*23e0*/  FMUL.FTZ R13, R197, R14 ;  /* 0x0000000ec50d7220 */ /* 0x000fe40000410000 */
[----:B------:R-:W-:Y:S02]  /*23f0*/  FMUL.FTZ R116, R188, R25 ;  /* 0x00000019bc747220 */ /* 0x000fe40000410000 */
[C---:B-1----:R-:W-:Y:S02]  /*2400*/  FMUL.FTZ R185, R190.reuse, R185 ;  /* 0x000000b9beb97220 */ /* 0x042fe40000410000 */
[----:B------:R-:W-:Y:S02]  /*2410*/  FMUL.FTZ R172, R81, R156 ;  /* 0x0000009c51ac7220 */ /* 0x000fe40000410000 */
[----:B------:R-:W-:Y:S02]  /*2420*/  FMUL.FTZ R15, R197, R12 ;  /* 0x0000000cc50f7220 */ /* 0x000fe40000410000 */
[----:B------:R-:W-:-:S02]  /*2430*/  FMUL.FTZ R190, R190, R145 ;  /* 0x00000091bebe7220 */ /* 0x000fc40000410000 */
[----:B------:R-:W-:Y:S02]  /*2440*/  FADD.FTZ R131, R166, R131 ;  /* 0x00000083a6837221 */ /* 0x000fe40000010000 */
[C---:B------:R-:W-:Y:S02]  /*2450*/  FFMA.FTZ R13, R179.reuse, R12, -R13 ;  /* 0x0000000cb30d7223 */ /* 0x040fe4000001080d */
[-C--:B------:R-:W-:Y:S02]  /*2460*/  FMUL.FTZ R24, R188, R129.reuse ;  /* 0x00000081bc187220 */ /* 0x080fe40000410000 */
[----:B------:R-:W-:Y:S01]  /*2470*/  FFMA.FTZ R116, R186, R129, R116 ;  /* 0x00000081ba747223 */ /* 0x000fe20000010074 */
[----:B------:R-:W-:Y:S01]  /*2480*/  HADD2.F32 R141, -RZ, R6.H0_H0 ;  /* 0x20000006ff8d7230 */ /* 0x000fe20000004100 */
[----:B------:R-:W-:Y:S02]  /*2490*/  FADD.FTZ R135, -R172, R135 ;  /* 0x00000087ac877221 */ /* 0x000fe40000010100 */
[----:B------:R-:W-:-:S02]  /*24a0*/  FFMA.FTZ R15, R179, R14, R15 ;  /* 0x0000000eb30f7223 */ /* 0x000fc4000001000f */
[----:B------:R-:W-:Y:S02]  /*24b0*/  FMUL.FTZ R142, R190, -R131 ;  /* 0x80000083be8e7220 */ /* 0x000fe40000410000 */
[----:B------:R-:W-:Y:S02]  /*24c0*/  FMUL.FTZ R14, R188, R13 ;  /* 0x0000000dbc0e7220 */ /* 0x000fe40000410000 */
[----:B------:R-:W-:Y:S02]  /*24d0*/  FFMA.FTZ R24, R186, R25, -R24 ;  /* 0x00000019ba187223 */ /* 0x000fe40000010818 */
[----:B------:R-:W-:Y:S02]  /*24e0*/  FADD.FTZ R116, RZ, R116 ;  /* 0x00000074ff747221 */ /* 0x000fe40000010000 */
[-C--:B------:R-:W-:Y:S02]  /*24f0*/  FMUL.FTZ R118, R190, -R135.reuse ;  /* 0x80000087be767220 */ /* 0x080fe40000410000 */
[----:B------:R-:W-:-:S02]  /*2500*/  FFMA.FTZ R142, R185, R135, R142 ;  /* 0x00000087b98e7223 */ /* 0x000fc4000001008e */
[-C--:B------:R-:W-:Y:S02]  /*2510*/  FMUL.FTZ R12, R188, R15.reuse ;  /* 0x0000000fbc0c7220 */ /* 0x080fe40000410000 */
[----:B------:R-:W-:Y:S02]  /*2520*/  FFMA.FTZ R14, R186, R15, R14 ;  /* 0x0000000fba0e7223 */ /* 0x000fe4000001000e */
[----:B------:R-:W-:Y:S02]  /*2530*/  FMUL.FTZ R177, R83, R156 ;  /* 0x0000009c53b17220 */ /* 0x000fe40000410000 */
[----:B------:R-:W-:Y:S02]  /*2540*/  FFMA.FTZ R24, R80, R141, R24 ;  /* 0x0000008d50187223 */ /* 0x000fe40000010018 */
[----:B------:R-:W-:Y:S02]  /*2550*/  FMUL.FTZ R15, R190, R116 ;  /* 0x00000074be0f7220 */ /* 0x000fe40000410000 */
[----:B------:R-:W-:Y:S01]  /*2560*/  FFMA.FTZ R118, R185, R131, -R118 ;  /* 0x00000083b9767223 */ /* 0x000fe20000010876 */
[----:B------:R-:W-:Y:S01]  /*2570*/  HADD2.F32 R131, -RZ, R6.H1_H1 ;  /* 0x30000006ff837230 */ /* 0x000fe20000004100 */
[----:B------:R-:W-:-:S02]  /*2580*/  FMUL.FTZ R175, R83, R154 ;  /* 0x0000009a53af7220 */ /* 0x000fc40000410000 */
[----:B------:R-:W-:Y:S02]  /*2590*/  FADD.FTZ R135, -R177, R142 ;  /* 0x0000008eb1877221 */ /* 0x000fe40000010100 */
[-C--:B------:R-:W-:Y:S02]  /*25a0*/  FMUL.FTZ R25, R190, R24.reuse ;  /* 0x00000018be197220 */ /* 0x080fe40000410000 */
[----:B------:R-:W-:Y:S02]  /*25b0*/  FFMA.FTZ R15, R185, R24, -R15 ;  /* 0x00000018b90f7223 */ /* 0x000fe4000001080f */
[----:B------:R-:W-:Y:S02]  /*25c0*/  FADD.FTZ R129, R175, R118 ;  /* 0x00000076af817221 */ /* 0x000fe40000010000 */
[----:B------:R-:W-:Y:S02]  /*25d0*/  FMUL.FTZ R118, R188, -R135 ;  /* 0x80000087bc767220 */ /* 0x000fe40000410000 */
[----:B------:R-:W-:-:S02]  /*25e0*/  FFMA.FTZ R25, R185, R116, R25 ;  /* 0x00000074b9197223 */ /* 0x000fc40000010019 */
[----:B------:R-:W-:Y:S02]  /*25f0*/  FFMA.FTZ R12, R186, R13, -R12 ;  /* 0x0000000dba0c7223 */ /* 0x000fe4000001080c */
[----:B------:R-:W-:Y:S02]  /*2600*/  FFMA.FTZ R116, R78, R131, R15 ;  /* 0x000000834e747223 */ /* 0x000fe4000001000f */
[----:B------:R-:W-:Y:S02]  /*2610*/  FMUL.FTZ R13, R190, R14 ;  /* 0x0000000ebe0d7220 */ /* 0x000fe40000410000 */
[----:B------:R-:W-:Y:S02]  /*2620*/  FFMA.FTZ R145, R186, R129, -R118 ;  /* 0x00000081ba917223 */ /* 0x000fe40000010876 */
[----:B------:R-:W-:Y:S02]  /*2630*/  FADD.FTZ R118, RZ, R25 ;  /* 0x00000019ff767221 */ /* 0x000fe40000010000 */
[----:B------:R-:W-:-:S02]  /*2640*/  FMUL.FTZ R15, R199, R116 ;  /* 0x00000074c70f7220 */ /* 0x000fc40000410000 */
[-C--:B------:R-:W-:Y:S02]  /*2650*/  FFMA.FTZ R24, R185, R12.reuse, -R13 ;  /* 0x0000000cb9187223 */ /* 0x080fe4000001080d */
[----:B------:R-:W-:Y:S02]  /*2660*/  FMUL.FTZ R12, R190, R12 ;  /* 0x0000000cbe0c7220 */ /* 0x000fe40000410000 */
[----:B------:R-:W-:Y:S02]  /*2670*/  FMUL.FTZ R129, R188, -R129 ;  /* 0x80000081bc817220 */ /* 0x000fe40000410000 */
[-C--:B------:R-:W-:Y:S02]  /*2680*/  FFMA.FTZ R15, R195, R118.reuse, R15 ;  /* 0x00000076c30f7223 */ /* 0x080fe4000001000f */
[----:B------:R-:W-:Y:S02]  /*2690*/  FMUL.FTZ R118, R199, R118 ;  /* 0x00000076c7767220 */ /* 0x000fe40000410000 */
[----:B------:R-:W-:-:S02]  /*26a0*/  FFMA.FTZ R12, R185, R14, R12 ;  /* 0x0000000eb90c7223 */ /* 0x000fc4000001000c */
[----:B------:R-:W-:Y:S02]  /*26b0*/  FMUL.FTZ R13, R199, R24 ;  /* 0x00000018c70d7220 */ /* 0x000fe40000410000 */
[----:B------:R-:W-:Y:S01]  /*26c0*/  FFMA.FTZ R147, R186, R135, R129 ;  /* 0x00000087ba937223 */ /* 0x000fe20000010081 */
[----:B------:R-:W-:Y:S01]  /*26d0*/  HADD2.F32 R135, -RZ, R7.H0_H0 ;  /* 0x20000007ff877230 */ /* 0x000fe20000004100 */
[C---:B------:R-:W-:Y:S01]  /*26e0*/  FFMA.FTZ R118, R195.reuse, R116, -R118 ;  /* 0x00000074c3767223 */ /* 0x040fe20000010876 */
[----:B------:R-:W-:Y:S01]  /*26f0*/  ISETP.NE.AND P2, PT, R32, 0x1f, PT ;  /* 0x0000001f2000780c */ /* 0x000fe20003f45270 */
[-C--:B------:R-:W-:Y:S02]  /*2700*/  FFMA.FTZ R13, R195, R12.reuse, R13 ;  /* 0x0000000cc30d7223 */ /* 0x080fe4000001000d */
[----:B------:R-:W-:Y:S02]  /*2710*/  FMUL.FTZ R12, R199, R12 ;  /* 0x0000000cc70c7220 */ /* 0x000fe40000410000 */
[----:B------:R-:W-:-:S02]  /*2720*/  FADD.FTZ R25, RZ, R15 ;  /* 0x0000000fff197221 */ /* 0x000fc40000010000 */
[----:B------:R-:W-:Y:S02]  /*2730*/  FFMA.FTZ R15, R76, R135, R118 ;  /* 0x000000874c0f7223 */ /* 0x000fe40000010076 */
[----:B------:R-:W-:Y:S02]  /*2740*/  FFMA.FTZ R153, R195, R24, -R12 ;  /* 0x00000018c3997223 */ /* 0x000fe4000001080c */
[C---:B------:R-:W-:Y:S02]  /*2750*/  FMUL.FTZ R24, R150.reuse, R25 ;  /* 0x0000001996187220 */ /* 0x040fe40000410000 */
[-C--:B------:R-:W-:Y:S02]  /*2760*/  FMUL.FTZ R116, R150, R15.reuse ;  /* 0x0000000f96747220 */ /* 0x080fe40000410000 */
[C---:B------:R-:W-:Y:S02]  /*2770*/  FFMA.FTZ R15, R138.reuse, R15, -R24 ;  /* 0x0000000f8a0f7223 */ /* 0x040fe40000010818 */
[----:B------:R-:W-:-:S02]  /*2780*/  FFMA.FTZ R116, R138, R25, R116 ;  /* 0x000000198a747223 */ /* 0x000fc40000010074 */
[----:B------:R0:W1:Y:S01]  /*2790*/  @P2 LDS.64 R24, [R32.X8+0x1888] ;  /* 0x0018880020182984 */ /* 0x0000620000008a00 */
[C---:B------:R-:W-:Y:S01]  /*27a0*/  FMUL.FTZ R12, R150.reuse, R13 ;  /* 0x0000000d960c7220 */ /* 0x040fe20000410000 */
[----:B------:R-:W-:Y:S01]  /*27b0*/  BSSY B0, `(.L_x_9636) ;  /* 0x000000f000007945 */ /* 0x000fe20003800000 */
[-C--:B------:R-:W-:Y:S01]  /*27c0*/  FMUL.FTZ R14, R150, R153.reuse ;  /* 0x00000099960e7220 */ /* 0x080fe20000410000 */
[----:B------:R-:W-:Y:S01]  /*27d0*/  HADD2.F32 R129, -RZ, R7.H1_H1 ;  /* 0x30000007ff817230 */ /* 0x000fe20000004100 */
[C---:B------:R-:W-:Y:S02]  /*27e0*/  FFMA.FTZ R153, R138.reuse, R153, -R12 ;  /* 0x000000998a997223 */ /* 0x040fe4000001080c */
[----:B------:R-:W-:Y:S01]  /*27f0*/  FFMA.FTZ R14, R138, R13, R14 ;  /* 0x0000000d8a0e7223 */ /* 0x000fe2000001000e */
[----:B------:R-:W-:Y:S05]  /*2800*/  @P2 BRA `(.L_x_9637) ;  /* 0x0000009000002947 */ /* 0x000fea0003800000 */
[----:B0-----:R-:W-:Y:S01]  /*2810*/  ISETP.NE.AND P3, PT, R30, c[0x0][0x174], PT ;  /* 0x00005d001e007a0c */ /* 0x001fe20003f65270 */
[----:B-1----:R-:W-:Y:S01]  /*2820*/  HFMA2.MMA R25, -RZ, RZ, 0, 0 ;  /* 0x00000000ff197435 */ /* 0x002fe200000001ff */
[----:B------:R-:W-:-:S11]  /*2830*/  MOV R24, 0x3f800000 ;  /* 0x3f80000000187802 */ /* 0x000fd60000000f00 */
[----:B------:R-:W-:-:S04]  /*2840*/  @P3 LEA.HI R12, R30, R30, RZ, 0x1 ;  /* 0x0000001e1e0c3211 */ /* 0x000fc800078f08ff */
[----:B------:R-:W-:-:S04]  /*2850*/  @P3 LOP3.LUT R13, R12, 0x1ffffe, RZ, 0xc0, !PT ;  /* 0x001ffffe0c0d3812 */ /* 0x000fc800078ec0ff */
[----:B------:R-:W-:-:S04]  /*2860*/  @P3 IADD3 R13, -R13, R30, RZ ;  /* 0x0000001e0d0d3210 */ /* 0x000fc80007ffe1ff */
[----:B------:R-:W-:-:S04]  /*2870*/  @P3 LEA R12, R13, 0x880, 0xb ;  /* 0x000008800d0c3811 */ /* 0x000fc800078e58ff */
[----:B------:R-:W-:-:S05]  /*2880*/  @P3 IADD3 R12, R12, R75, RZ ;  /* 0x0000004b0c0c3210 */ /* 0x000fca0007ffe0ff */
[----:B------:R0:W1:Y:S02]  /*2890*/  @P3 LDS.64 R24, [R12] ;  /* 0x000000000c183984 */ /* 0x0000640000000a00 */
.L_x_9637:
[----:B0-----:R-:W-:Y:S05]  /*28a0*/  BSYNC B0 ;  /* 0x0000000000007941 */ /* 0x001fea0003800000 */
.L_x_9636:
[----:B------:R-:W0:Y:S01]  /*28b0*/  SHFL.UP PT, R12, R153, 0x1, RZ ;  /* 0x04200000990c7989 */ /* 0x000e2200000e00ff */
[----:B------:R-:W-:Y:S01]  /*28c0*/  FADD.FTZ R155, RZ, R116 ;  /* 0x00000074ff9b7221 */ /* 0x000fe20000010000 */
[----:B------:R-:W-:Y:S01]  /*28d0*/  ISETP.GE.AND P3, PT, R31, 0x1, PT ;  /* 0x000000011f00780c */ /* 0x000fe20003f66270 */
[----:B------:R-:W-:Y:S01]  /*28e0*/  FFMA.FTZ R157, R74, R129, R15 ;  /* 0x000000814a9d7223 */ /* 0x000fe2000001000f */
[----:B------:R-:W2:Y:S01]  /*28f0*/  SHFL.UP PT, R13, R14, 0x1, RZ ;  /* 0x042000000e0d7989 */ /* 0x000ea200000e00ff */
[C---:B------:R-:W-:Y:S01]  /*2900*/  FMUL.FTZ R176, R85.reuse, R154 ;  /* 0x0000009a55b07220 */ /* 0x040fe20000410000 */
[----:B------:R-:W-:Y:S01]  /*2910*/  ISETP.GE.OR P0, PT, R30, c[0x0][0x174], P0 ;  /* 0x00005d001e007a0c */ /* 0x000fe20000706670 */
[----:B------:R-:W-:Y:S01]  /*2920*/  FMUL.FTZ R194, R85, R156 ;  /* 0x0000009c55c27220 */ /* 0x000fe20000410000 */
[----:B------:R-:W3:Y:S01]  /*2930*/  SHFL.UP PT, R116, R155, 0x1, RZ ;  /* 0x042000009b747989 */ /* 0x000ee200000e00ff */
[----:B------:R-:W-:Y:S01]  /*2940*/  FADD.FTZ R118, R176, R145 ;  /* 0x00000091b0767221 */ /* 0x000fe20000010000 */
[----:B------:R-:W-:Y:S01]  /*2950*/  BSSY B0, `(.L_x_9638) ;  /* 0x0000107000007945 */ /* 0x000fe20003800000 */
[----:B------:R-:W-:Y:S01]  /*2960*/  FADD.FTZ R142, -R194, R147 ;  /* 0x00000093c28e7221 */ /* 0x000fe20000010100 */
[----:B------:R-:W4:Y:S01]  /*2970*/  SHFL.UP PT, R15, R157, 0x1, RZ ;  /* 0x042000009d0f7989 */ /* 0x000f2200000e00ff */
[----:B------:R-:W-:-:S02]  /*2980*/  FMUL.FTZ R145, R197, -R118 ;  /* 0x80000076c5917220 */ /* 0x000fc40000410000 */
[-C--:B------:R-:W-:Y:S01]  /*2990*/  FMUL.FTZ R144, R197, -R142.reuse ;  /* 0x8000008ec5907220 */ /* 0x080fe20000410000 */
[----:B-----5:R-:W-:Y:S01]  /*29a0*/  SHFL.IDX PT, R27, R27, RZ, 0x1f ;  /* 0x00001fff1b1b7589 */ /* 0x020fe200000e0000 */
[----:B------:R-:W-:Y:S02]  /*29b0*/  FFMA.FTZ R147, R179, R142, R145 ;  /* 0x0000008eb3937223 */ /* 0x000fe40000010091 */
[----:B------:R-:W-:Y:S02]  /*29c0*/  FMUL.FTZ R192, R87, R156 ;  /* 0x0000009c57c07220 */ /* 0x000fe40000410000 */
[----:B------:R-:W-:Y:S02]  /*29d0*/  FFMA.FTZ R145, R179, R118, -R144 ;  /* 0x00000076b3917223 */ /* 0x000fe40000010890 */
[----:B------:R-:W-:Y:S02]  /*29e0*/  FMUL.FTZ R180, R87, R154 ;  /* 0x0000009a57b47220 */ /* 0x000fe40000410000 */
[----:B------:R-:W-:-:S02]  /*29f0*/  FADD.FTZ R144, -R192, R147 ;  /* 0x00000093c0907221 */ /* 0x000fc40000010100 */
[----:B------:R-:W-:Y:S02]  /*2a00*/  FADD.FTZ R142, R180, R145 ;  /* 0x00000091b48e7221 */ /* 0x000fe40000010000 */
[----:B------:R-:W-:Y:S02]  /*2a10*/  FMUL.FTZ R145, R183, -R144 ;  /* 0x80000090b7917220 */ /* 0x000fe40000410000 */
[----:B0-----:R-:W-:Y:S02]  /*2a20*/  FMUL.FTZ R118, R14, R12 ;  /* 0x0000000c0e767220 */ /* 0x001fe40000410000 */
[-C--:B------:R-:W-:Y:S02]  /*2a30*/  FFMA.FTZ R147, R181, R142.reuse, -R145 ;  /* 0x0000008eb5937223 */ /* 0x080fe40000010891 */
[----:B------:R-:W-:Y:S02]  /*2a40*/  FMUL.FTZ R146, R183, -R142 ;  /* 0x8000008eb7927220 */ /* 0x000fe40000410000 */
[----:B--2---:R-:W-:-:S02]  /*2a50*/  FFMA.FTZ R145, R153, R13, R118 ;  /* 0x0000000d99917223 */ /* 0x004fc40000010076 */
[CC--:B---3--:R-:W-:Y:S02]  /*2a60*/  FMUL.FTZ R118, R14.reuse, R116.reuse ;  /* 0x000000740e767220 */ /* 0x0c8fe40000410000 */
[C---:B----4-:R-:W-:Y:S01]  /*2a70*/  FMUL.FTZ R142, R14.reuse, R15 ;  /* 0x0000000f0e8e7220 */ /* 0x050fe20000410000 */
[C---:B------:R-:W-:Y:S01]  /*2a80*/  FSEL R145, R14.reuse, R145, !P3 ;  /* 0x000000910e917208 */ /* 0x040fe20005800000 */
[----:B------:R-:W-:Y:S02]  /*2a90*/  FMUL.FTZ R13, R14, R13 ;  /* 0x0000000d0e0d7220 */ /* 0x000fe40000410000 */
[C---:B------:R-:W-:Y:S02]  /*2aa0*/  FFMA.FTZ R118, R153.reuse, R15, -R118 ;  /* 0x0000000f99767223 */ /* 0x040fe40000010876 */
[C---:B------:R-:W-:Y:S01]  /*2ab0*/  FFMA.FTZ R142, R153.reuse, R116, R142 ;  /* 0x00000074998e7223 */ /* 0x040fe2000001008e */
[----:B------:R-:W-:Y:S01]  /*2ac0*/  SHFL.UP PT, R14, R145, 0x2, RZ ;  /* 0x04400000910e7989 */ /* 0x000fe200000e00ff */
[----:B------:R-:W-:-:S02]  /*2ad0*/  @P3 FFMA.FTZ R153, R153, R12, -R13 ;  /* 0x0000000c99993223 */ /* 0x000fc4000001080d */
[----:B------:R-:W-:Y:S02]  /*2ae0*/  FMUL.FTZ R202, R89, R154 ;  /* 0x0000009a59ca7220 */ /* 0x000fe40000410000 */
[----:B------:R-:W-:Y:S02]  /*2af0*/  @P3 FADD.FTZ R157, R157, R118 ;  /* 0x000000769d9d3221 */ /* 0x000fe40000010000 */
[----:B------:R-:W-:Y:S01]  /*2b00*/  @P3 FADD.FTZ R155, R155, R142 ;  /* 0x0000008e9b9b3221 */ /* 0x000fe20000010000 */
[----:B------:R-:W-:Y:S01]  /*2b10*/  ISETP.GE.AND P3, PT, R31, 0x2, PT ;  /* 0x000000021f00780c */ /* 0x000fe20003f66270 */
[----:B-1----:R-:W-:Y:S01]  /*2b20*/  FMUL.FTZ R12, R150, -R24 ;  /* 0x80000018960c7220 */ /* 0x002fe20000410000 */
[----:B------:R-:W0:Y:S01]  /*2b30*/  SHFL.UP PT, R116, R157, 0x2, RZ ;  /* 0x044000009d747989 */ /* 0x000e2200000e00ff */
[----:B------:R-:W-:Y:S02]  /*2b40*/  FFMA.FTZ R151, R181, R144, R146 ;  /* 0x00000090b5977223 */ /* 0x000fe40000010092 */
[----:B------:R-:W-:Y:S01]  /*2b50*/  FMUL.FTZ R200, R89, R156 ;  /* 0x0000009c59c87220 */ /* 0x000fe20000410000 */
[----:B------:R-:W1:Y:S01]  /*2b60*/  SHFL.UP PT, R118, R155, 0x2, RZ ;  /* 0x044000009b767989 */ /* 0x000e6200000e00ff */
[----:B------:R-:W-:-:S02]  /*2b70*/  FADD.FTZ R147, R202, R147 ;  /* 0x00000093ca937221 */ /* 0x000fc40000010000 */
[----:B------:R-:W-:Y:S02]  /*2b80*/  FFMA.FTZ R144, R138, -R25, R12 ;  /* 0x800000198a907223 */ /* 0x000fe4000001000c */
[----:B------:R-:W-:Y:S01]  /*2b90*/  FADD.FTZ R151, -R200, R151 ;  /* 0x00000097c8977221 */ /* 0x000fe20000010100 */
[----:B------:R-:W2:Y:S01]  /*2ba0*/  SHFL.UP PT, R12, R153, 0x2, RZ ;  /* 0x04400000990c7989 */ /* 0x000ea200000e00ff */
[----:B------:R-:W-:Y:S02]  /*2bb0*/  FMUL.FTZ R142, R184, -R147 ;  /* 0x80000093b88e7220 */ /* 0x000fe40000410000 */
[----:B------:R-:W-:Y:S02]  /*2bc0*/  FMUL.FTZ R13, R150, R25 ;  /* 0x00000019960d7220 */ /* 0x000fe40000410000 */
        /* <DEDUP_REMOVED lines=15> */
[-C--:B------:R-:W-:Y:S02]  /*2cc0*/  FMUL.FTZ R144, R190, -R13.reuse ;  /* 0x8000000dbe907220 */ /* 0x080fe40000410000 */
        /* <DEDUP_REMOVED lines=8> */
[C---:B------:R-:W-:Y:S02]  /*2d50*/  FFMA.FTZ R144, R153.reuse, R118, R144 ;  /* 0x0000007699907223 */ /* 0x040fe40000010090 */
[----:B------:R-:W-:-:S02]  /*2d60*/  FFMA.FTZ R142, R153, R116, -R142 ;  /* 0x00000074998e7223 */ /* 0x000fc4000001088e */
        /* <DEDUP_REMOVED lines=10> */
[----:B------:R-:W-:Y:S01]  /*2e10*/  FADD.FTZ R148, -R205, R148 ;  /* 0x00000094cd947221 */ /* 0x000fe20000010100 */
[----:B------:R-:W0:Y:S01]  /*2e20*/  SHFL.UP PT, R116, R155, 0x4, RZ ;  /* 0x048000009b747989 */ /* 0x000e2200000e00ff */
[----:B------:R-:W-:-:S02]  /*2e30*/  FFMA.FTZ R142, R186, R151, R12 ;  /* 0x00000097ba8e7223 */ /* 0x000fc4000001000c */
[----:B------:R-:W-:Y:S01]  /*2e40*/  FADD.FTZ R118, R204, R163 ;  /* 0x000000a3cc767221 */ /* 0x000fe20000010000 */
[----:B------:R-:W1:Y:S01]  /*2e50*/  SHFL.UP PT, R15, R157, 0x4, RZ ;  /* 0x048000009d0f7989 */ /* 0x000e6200000e00ff */
[C---:B------:R-:W-:Y:S02]  /*2e60*/  FMUL.FTZ R144, R191.reuse, -R148 ;  /* 0x80000094bf907220 */ /* 0x040fe40000410000 */
[----:B------:R-:W-:Y:S01]  /*2e70*/  FMUL.FTZ R151, R188, -R151 ;  /* 0x80000097bc977220 */ /* 0x000fe20000410000 */
[----:B------:R-:W2:Y:S01]  /*2e80*/  SHFL.UP PT, R12, R153, 0x4, RZ ;  /* 0x04800000990c7989 */ /* 0x000ea200000e00ff */
[-C--:B------:R-:W-:Y:S02]  /*2e90*/  FMUL.FTZ R145, R191, -R118.reuse ;  /* 0x80000076bf917220 */ /* 0x080fe40000410000 */
[----:B------:R-:W-:Y:S02]  /*2ea0*/  FFMA.FTZ R146, R189, R118, -R144 ;  /* 0x00000076bd927223 */ /* 0x000fe40000010890 */
[----:B------:R-:W-:-:S02]  /*2eb0*/  FFMA.FTZ R118, R186, R147, -R151 ;  /* 0x00000093ba767223 */ /* 0x000fc40000010897 */
[----:B------:R-:W-:Y:S02]  /*2ec0*/  FFMA.FTZ R148, R189, R148, R145 ;  /* 0x00000094bd947223 */ /* 0x000fe40000010091 */
        /* <DEDUP_REMOVED lines=16> */
[----:B0-----:R-:W-:-:S02]  /*2fd0*/  FMUL.FTZ R144, R14, R116 ;  /* 0x000000740e907220 */ /* 0x001fc40000410000 */
[C---:B-1----:R-:W-:Y:S02]  /*2fe0*/  FMUL.FTZ R145, R14.reuse, R15 ;  /* 0x0000000f0e917220 */ /* 0x042fe40000410000 */
[C---:B--2---:R-:W-:Y:S02]  /*2ff0*/  FMUL.FTZ R142, R14.reuse, R12 ;  /* 0x0000000c0e8e7220 */ /* 0x044fe40000410000 */
[----:B------:R-:W-:Y:S02]  /*3000*/  FMUL.FTZ R118, R14, R13 ;  /* 0x0000000d0e767220 */ /* 0x000fe40000410000 */
[C---:B------:R-:W-:Y:S02]  /*3010*/  FFMA.FTZ R144, R153.reuse, R15, -R144 ;  /* 0x0000000f99907223 */ /* 0x040fe40000010890 */
[C---:B------:R-:W-:Y:S02]  /*3020*/  FFMA.FTZ R116, R153.reuse, R116, R145 ;  /* 0x0000007499747223 */ /* 0x040fe40000010091 */
[----:B------:R-:W-:-:S02]  /*3030*/  FFMA.FTZ R13, R153, R13, R142 ;  /* 0x0000000d990d7223 */ /* 0x000fc4000001008e */
[----:B------:R-:W-:Y:S02]  /*3040*/  @P3 FFMA.FTZ R153, R153, R12, -R118 ;  /* 0x0000000c99993223 */ /* 0x000fe40000010876 */
[----:B------:R-:W-:Y:S01]  /*3050*/  FMUL.FTZ R12, R184, -R147 ;  /* 0x80000093b80c7220 */ /* 0x000fe20000410000 */
[----:B------:R-:W-:Y:S01]  /*3060*/  FSEL R13, R14, R13, !P3 ;  /* 0x0000000d0e0d7208 */ /* 0x000fe20005800000 */
[----:B------:R-:W-:Y:S02]  /*3070*/  @P3 FADD.FTZ R157, R157, R144 ;  /* 0x000000909d9d3221 */ /* 0x000fe40000010000 */
        /* <DEDUP_REMOVED lines=26> */
[-C--:B------:R-:W-:Y:S02]  /*3220*/  FMUL.FTZ R164, R134, -R163.reuse ;  /* 0x800000a386a47220 */ /* 0x080fe40000410000 */
[C---:B------:R-:W-:Y:S02]  /*3230*/  FMUL.FTZ R15, R191.reuse, -R152 ;  /* 0x80000098bf0f7220 */ /* 0x040fe40000410000 */
[-C--:B------:R-:W-:Y:S02]  /*3240*/  FMUL.FTZ R145, R191, -R146.reuse ;  /* 0x80000092bf917220 */ /* 0x080fe40000410000 */
[C---:B------:R-:W-:Y:S02]  /*3250*/  FFMA.FTZ R162, R114.reuse, R163, -R158 ;  /* 0x000000a372a27223 */ /* 0x040fe4000001089e */
[----:B------:R-:W-:Y:S02]  /*3260*/  FFMA.FTZ R163, R114, R151, R164 ;  /* 0x0000009772a37223 */ /* 0x000fe400000100a4 */
[----:B------:R-:W-:-:S02]  /*3270*/  FFMA.FTZ R158, R189, R146, -R15 ;  /* 0x00000092bd9e7223 */ /* 0x000fc4000001080f */
[----:B------:R-:W-:Y:S02]  /*3280*/  FFMA.FTZ R152, R189, R152, R145 ;  /* 0x00000098bd987223 */ /* 0x000fe40000010091 */
[C---:B0-----:R-:W-:Y:S02]  /*3290*/  FMUL.FTZ R151, R13.reuse, R142 ;  /* 0x0000008e0d977220 */ /* 0x041fe40000410000 */
[C---:B-1----:R-:W-:Y:S02]  /*32a0*/  FMUL.FTZ R146, R13.reuse, R144 ;  /* 0x000000900d927220 */ /* 0x042fe40000410000 */
[C---:B--2---:R-:W-:Y:S02]  /*32b0*/  FMUL.FTZ R145, R13.reuse, R12 ;  /* 0x0000000c0d917220 */ /* 0x044fe40000410000 */
[----:B---3--:R-:W-:Y:S02]  /*32c0*/  FMUL.FTZ R15, R13, R14 ;  /* 0x0000000e0d0f7220 */ /* 0x008fe40000410000 */
[----:B------:R-:W-:-:S02]  /*32d0*/  FFMA.FTZ R144, R153, R144, R151 ;  /* 0x0000009099907223 */ /* 0x000fc40000010097 */
[C---:B------:R-:W-:Y:S02]  /*32e0*/  FFMA.FTZ R146, R153.reuse, R142, -R146 ;  /* 0x0000008e99927223 */ /* 0x040fe40000010892 */
[C---:B------:R-:W-:Y:S02]  /*32f0*/  FFMA.FTZ R14, R153.reuse, R14, R145 ;  /* 0x0000000e990e7223 */ /* 0x040fe40000010091 */
[----:B------:R-:W-:Y:S02]  /*3300*/  @P3 FFMA.FTZ R153, R153, R12, -R15 ;  /* 0x0000000c99993223 */ /* 0x000fe4000001080f */
[----:B------:R-:W-:Y:S01]  /*3310*/  FMUL.FTZ R12, R140, -R158 ;  /* 0x8000009e8c0c7220 */ /* 0x000fe20000410000 */
[----:B------:R-:W-:Y:S01]  /*3320*/  FSEL R14, R13, R14, !P3 ;  /* 0x0000000e0d0e7208 */ /* 0x000fe20005800000 */
[----:B------:R-:W-:Y:S02]  /*3330*/  @P3 FADD.FTZ R157, R157, R146 ;  /* 0x000000929d9d3221 */ /* 0x000fe40000010000 */
[----:B------:R-:W-:-:S02]  /*3340*/  FMUL.FTZ R146, R101, R156 ;  /* 0x0000009c65927220 */ /* 0x000fc40000410000 */
[----:B------:R-:W-:Y:S01]  /*3350*/  FFMA.FTZ R165, R149, R152, R12 ;  /* 0x0000009895a57223 */ /* 0x000fe2000001000c */
[----:B------:R-:W-:Y:S01]  /*3360*/  SHFL.UP PT, R13, R14, 0x10, RZ ;  /* 0x060000000e0d7989 */ /* 0x000fe200000e00ff */
[----:B------:R-:W-:Y:S02]  /*3370*/  FMUL.FTZ R145, R101, R154 ;  /* 0x0000009a65917220 */ /* 0x000fe40000410000 */
[----:B------:R-:W-:Y:S01]  /*3380*/  FADD.FTZ R167, -R146, R163 ;  /* 0x000000a392a77221 */ /* 0x000fe20000010100 */
[----:B------:R-:W0:Y:S01]  /*3390*/  SHFL.UP PT, R12, R153, 0x10, RZ ;  /* 0x06000000990c7989 */ /* 0x000e2200000e00ff */
[----:B------:R-:W-:Y:S01]  /*33a0*/  @P3 FADD.FTZ R155, R155, R144 ;  /* 0x000000909b9b3221 */ /* 0x000fe20000010000 */
[----:B------:R-:W-:Y:S01]  /*33b0*/  ISETP.GE.AND P3, PT, R31, 0x10, PT ;  /* 0x000000101f00780c */ /* 0x000fe20003f66270 */
[----:B------:R-:W-:Y:S01]  /*33c0*/  FADD.FTZ R163, R145, R162 ;  /* 0x000000a291a37221 */ /* 0x000fe20000010000 */
[----:B------:R-:W-:Y:S01]  /*33d0*/  SHFL.UP PT, R15, R157, 0x10, RZ ;  /* 0x060000009d0f7989 */ /* 0x000fe200000e00ff */
[----:B------:R-:W-:-:S02]  /*33e0*/  FMUL.FTZ R142, R124, -R167 ;  /* 0x800000a77c8e7220 */ /* 0x000fc40000410000 */
[----:B------:R-:W-:Y:S01]  /*33f0*/  FMUL.FTZ R152, R140, -R152 ;  /* 0x800000988c987220 */ /* 0x000fe20000410000 */
[----:B------:R-:W1:Y:S01]  /*3400*/  SHFL.UP PT, R151, R155, 0x10, RZ ;  /* 0x060000009b977989 */ /* 0x000e6200000e00ff */
[-C--:B------:R-:W-:Y:S02]  /*3410*/  FMUL.FTZ R144, R124, -R163.reuse ;  /* 0x800000a37c907220 */ /* 0x080fe40000410000 */
[----:B------:R-:W-:Y:S02]  /*3420*/  FFMA.FTZ R169, R132, R163, -R142 ;  /* 0x000000a384a97223 */ /* 0x000fe4000001088e */
[----:B------:R-:W-:Y:S02]  /*3430*/  FFMA.FTZ R163, R149, R158, -R152 ;  /* 0x0000009e95a37223 */ /* 0x000fe40000010898 */
[C---:B------:R-:W-:Y:S02]  /*3440*/  FMUL.FTZ R152, R130.reuse, -R165 ;  /* 0x800000a582987220 */ /* 0x040fe40000410000 */
[----:B------:R-:W-:-:S02]  /*3450*/  FMUL.FTZ R158, R130, -R163 ;  /* 0x800000a3829e7220 */ /* 0x000fc40000410000 */
[----:B------:R-:W-:Y:S02]  /*3460*/  FFMA.FTZ R163, R136, R163, -R152 ;  /* 0x000000a388a37223 */ /* 0x000fe40000010898 */
[----:B------:R-:W-:Y:S02]  /*3470*/  FFMA.FTZ R167, R132, R167, R144 ;  /* 0x000000a784a77223 */ /* 0x000fe40000010090 */
[----:B------:R-:W-:Y:S02]  /*3480*/  FFMA.FTZ R165, R136, R165, R158 ;  /* 0x000000a588a57223 */ /* 0x000fe4000001009e */
[C---:B------:R-:W-:Y:S02]  /*3490*/  FMUL.FTZ R142, R103.reuse, R156 ;  /* 0x0000009c678e7220 */ /* 0x040fe40000410000 */
[----:B------:R-:W-:Y:S02]  /*34a0*/  FMUL.FTZ R144, R103, R154 ;  /* 0x0000009a67907220 */ /* 0x000fe40000410000 */
[----:B------:R-:W-:-:S02]  /*34b0*/  FMUL.FTZ R158, R134, -R163 ;  /* 0x800000a3869e7220 */ /* 0x000fc40000410000 */
[-C--:B------:R-:W-:Y:S02]  /*34c0*/  FMUL.FTZ R152, R134, -R165.reuse ;  /* 0x800000a586987220 */ /* 0x080fe40000410000 */
[----:B------:R-:W-:Y:S02]  /*34d0*/  FADD.FTZ R167, -R142, R167 ;  /* 0x000000a78ea77221 */ /* 0x000fe40000010100 */
[----:B------:R-:W-:Y:S02]  /*34e0*/  FADD.FTZ R169, R144, R169 ;  /* 0x000000a990a97221 */ /* 0x000fe40000010000 */
[----:B------:R-:W-:Y:S02]  /*34f0*/  FFMA.FTZ R165, R114, R165, R158 ;  /* 0x000000a572a57223 */ /* 0x000fe4000001009e */
[----:B0-----:R-:W-:Y:S02]  /*3500*/  FMUL.FTZ R158, R14, R12 ;  /* 0x0000000c0e9e7220 */ /* 0x001fe40000410000 */
[----:B------:R-:W-:-:S02]  /*3510*/  FFMA.FTZ R163, R114, R163, -R152 ;  /* 0x000000a372a37223 */ /* 0x000fc40000010898 */
[C---:B------:R-:W-:Y:S02]  /*3520*/  FMUL.FTZ R162, R122.reuse, -R167 ;  /* 0x800000a77aa27220 */ /* 0x040fe40000410000 */
[----:B------:R-:W-:Y:S02]  /*3530*/  FMUL.FTZ R164, R122, -R169 ;  /* 0x800000a97aa47220 */ /* 0x000fe40000410000 */
[-C--:B------:R-:W-:Y:S02]  /*3540*/  FMUL.FTZ R152, R14, R13.reuse ;  /* 0x0000000d0e987220 */ /* 0x080fe40000410000 */
[----:B------:R-:W-:Y:S02]  /*3550*/  FFMA.FTZ R13, R153, R13, R158 ;  /* 0x0000000d990d7223 */ /* 0x000fe4000001009e */
[C---:B------:R-:W-:Y:S02]  /*3560*/  FFMA.FTZ R169, R126.reuse, R169, -R162 ;  /* 0x000000a97ea97223 */ /* 0x040fe400000108a2 */
[----:B------:R-:W-:Y:S01]  /*3570*/  FFMA.FTZ R168, R126, R167, R164 ;  /* 0x000000a77ea87223 */ /* 0x000fe200000100a4 */
[C---:B------:R-:W-:Y:S01]  /*3580*/  FSEL R158, R14.reuse, R13, !P3 ;  /* 0x0000000d0e9e7208 */ /* 0x040fe20005800000 */
[C---:B-1----:R-:W-:Y:S01]  /*3590*/  FMUL.FTZ R162, R14.reuse, R151 ;  /* 0x000000970ea27220 */ /* 0x042fe20000410000 */
[----:B------:R-:W-:Y:S01]  /*35a0*/  HFMA2.MMA R13, -RZ, RZ, 0, 0 ;  /* 0x00000000ff0d7435 */ /* 0x000fe200000001ff */
[----:B------:R-:W-:-:S02]  /*35b0*/  FMUL.FTZ R164, R14, R15 ;  /* 0x0000000f0ea47220 */ /* 0x000fc40000410000 */
[C---:B------:R-:W-:Y:S01]  /*35c0*/  FFMA.FTZ R162, R153.reuse, R15, -R162 ;  /* 0x0000000f99a27223 */ /* 0x040fe200000108a2 */
[----:B------:R-:W0:Y:S01]  /*35d0*/  SHFL.UP PT, R158, R158, 0x1, RZ ;  /* 0x042000009e9e7989 */ /* 0x000e2200000e00ff */
[C---:B------:R-:W-:Y:S01]  /*35e0*/  FFMA.FTZ R164, R153.reuse, R151, R164 ;  /* 0x0000009799a47223 */ /* 0x040fe200000100a4 */
[----:B------:R-:W-:Y:S01]  /*35f0*/  CS2R R14, SRZ ;  /* 0x00000000000e7805 */ /* 0x000fe2000001ff00 */
[----:B------:R-:W-:Y:S01]  /*3600*/  @P3 FFMA.FTZ R153, R153, R12, -R152 ;  /* 0x0000000c99993223 */ /* 0x000fe20000010898 */
[----:B------:R-:W-:Y:S01]  /*3610*/  MOV R12, 0x3f800000 ;  /* 0x3f800000000c7802 */ /* 0x000fe20000000f00 */
[----:B------:R-:W-:Y:S02]  /*3620*/  @P3 FADD.FTZ R157, R157, R162 ;  /* 0x000000a29d9d3221 */ /* 0x000fe40000010000 */
[----:B------:R1:W-:Y:S01]  /*3630*/  SHFL.IDX PT, R162, R26, RZ, 0x1f ;  /* 0x00001fff1aa27589 */ /* 0x0003e200000e0000 */
[----:B------:R-:W-:Y:S02]  /*3640*/  @P3 FADD.FTZ R155, R155, R164 ;  /* 0x000000a49b9b3221 */ /* 0x000fe40000010000 */
[----:B------:R-:W-:Y:S01]  /*3650*/  FMUL.FTZ R164, R124, -R163 ;  /* 0x800000a37ca47220 */ /* 0x000fe20000410000 */
[----:B------:R-:W2:Y:S01]  /*3660*/  SHFL.UP PT, R153, R153, 0x1, RZ ;  /* 0x0420000099997989 */ /* 0x000ea200000e00ff */
[----:B------:R-:W-:-:S02]  /*3670*/  FMUL.FTZ R152, R105, R154 ;  /* 0x0000009a69987220 */ /* 0x000fc40000410000 */
[----:B------:R-:W-:Y:S01]  /*3680*/  FMUL.FTZ R151, R105, R156 ;  /* 0x0000009c69977220 */ /* 0x000fe20000410000 */
[----:B------:R-:W3:Y:S01]  /*3690*/  SHFL.UP PT, R157, R157, 0x1, RZ ;  /* 0x042000009d9d7989 */ /* 0x000ee200000e00ff */
[-C--:B-1----:R-:W-:Y:S02]  /*36a0*/  FMUL.FTZ R26, R124, -R165.reuse ;  /* 0x800000a57c1a7220 */ /* 0x082fe40000410000 */
[C---:B------:R-:W-:Y:S01]  /*36b0*/  FFMA.FTZ R165, R132.reuse, R165, R164 ;  /* 0x000000a584a57223 */ /* 0x040fe200000100a4 */
[----:B------:R-:W1:Y:S01]  /*36c0*/  SHFL.UP PT, R155, R155, 0x1, RZ ;  /* 0x042000009b9b7989 */ /* 0x000e6200000e00ff */
[----:B------:R-:W-:Y:S02]  /*36d0*/  FFMA.FTZ R163, R132, R163, -R26 ;  /* 0x000000a384a37223 */ /* 0x000fe4000001081a */
[C---:B------:R-:W-:Y:S01]  /*36e0*/  FMUL.FTZ R26, R122.reuse, -R165 ;  /* 0x800000a57a1a7220 */ /* 0x040fe20000410000 */
[----:B------:R-:W4:Y:S01]  /*36f0*/  @!P0 LDS.128 R12, [UR4+0x1980] ;  /* 0x00198004ff0c8984 */ /* 0x000f220008000c00 */
[-C--:B------:R-:W-:Y:S01]  /*3700*/  FMUL.FTZ R164, R122, -R163.reuse ;  /* 0x800000a37aa47220 */ /* 0x080fe20000410000 */
[----:B------:R-:W-:Y:S01]  /*3710*/  ISETP.NE.AND P0, PT, R29, 0x1f, PT ;  /* 0x0000001f1d00780c */ /* 0x000fe20003f05270 */
[----:B------:R-:W-:-:S02]  /*3720*/  FFMA.FTZ R163, R126, R163, -R26 ;  /* 0x000000a37ea37223 */ /* 0x000fc4000001081a */
[----:B0-----:R-:W-:Y:S02]  /*3730*/  FMUL.FTZ R26, R158, R27 ;  /* 0x0000001b9e1a7220 */ /* 0x001fe40000410000 */
[----:B------:R-:W-:Y:S02]  /*3740*/  FADD.FTZ R167, -R151, R168 ;  /* 0x000000a897a77221 */ /* 0x000fe40000010100 */
[----:B------:R-:W-:Y:S02]  /*3750*/  FADD.FTZ R169, R152, R169 ;  /* 0x000000a998a97221 */ /* 0x000fe40000010000 */
[C---:B------:R-:W-:Y:S02]  /*3760*/  FMUL.FTZ R168, R120.reuse, -R167 ;  /* 0x800000a778a87220 */ /* 0x040fe40000410000 */
[----:B--2---:R-:W-:Y:S02]  /*3770*/  FFMA.FTZ R26, R153, R162, -R26 ;  /* 0x000000a2991a7223 */ /* 0x004fe4000001081a */
[----:B------:R-:W-:-:S02]  /*3780*/  FMUL.FTZ R170, R120, -R169 ;  /* 0x800000a978aa7220 */ /* 0x000fc40000410000 */
[----:B------:R-:W-:Y:S02]  /*3790*/  FFMA.FTZ R165, R126, R165, R164 ;  /* 0x000000a57ea57223 */ /* 0x000fe400000100a4 */
[----:B------:R-:W-:Y:S02]  /*37a0*/  FMUL.FTZ R158, R158, R162 ;  /* 0x000000a29e9e7220 */ /* 0x000fe40000410000 */
[----:B---3--:R-:W-:Y:S02]  /*37b0*/  @P1 FADD.FTZ R162, R157, R26 ;  /* 0x0000001a9da21221 */ /* 0x008fe40000010000 */
[----:B------:R-:W-:Y:S02]  /*37c0*/  FMUL.FTZ R26, R106, R154 ;  /* 0x0000009a6a1a7220 */ /* 0x000fe40000410000 */
[C---:B------:R-:W-:Y:S02]  /*37d0*/  FFMA.FTZ R169, R128.reuse, R169, -R168 ;  /* 0x000000a980a97223 */ /* 0x040fe400000108a8 */
[----:B------:R-:W-:-:S02]  /*37e0*/  FFMA.FTZ R167, R128, R167, R170 ;  /* 0x000000a780a77223 */ /* 0x000fc400000100aa */
[C---:B------:R-:W-:Y:S02]  /*37f0*/  FMUL.FTZ R206, R120.reuse, -R165 ;  /* 0x800000a578ce7220 */ /* 0x040fe40000410000 */
[----:B------:R-:W-:Y:S02]  /*3800*/  FMUL.FTZ R209, R120, -R163 ;  /* 0x800000a378d17220 */ /* 0x000fe40000410000 */
[----:B------:R-:W-:Y:S02]  /*3810*/  FFMA.FTZ R158, R153, R27, R158 ;  /* 0x0000001b999e7223 */ /* 0x000fe4000001009e */
[----:B------:R-:W-:Y:S02]  /*3820*/  FMUL.FTZ R154, R106, R156 ;  /* 0x0000009c6a9a7220 */ /* 0x000fe40000410000 */
[C---:B------:R-:W-:Y:S02]  /*3830*/  FFMA.FTZ R206, R128.reuse, R163, -R206 ;  /* 0x000000a380ce7223 */ /* 0x040fe400000108ce */
[----:B------:R-:W-:-:S02]  /*3840*/  FFMA.FTZ R209, R128, R165, R209 ;  /* 0x000000a580d17223 */ /* 0x000fc400000100d1 */
[----:B-1----:R-:W-:Y:S01]  /*3850*/  @P1 FADD.FTZ R27, R155, R158 ;  /* 0x0000009e9b1b1221 */ /* 0x002fe20000010000 */
[----:B------:R-:W-:Y:S01]  /*3860*/  ISETP.GT.U32.AND P1, PT, R29, 0x1d, PT ;  /* 0x0000001d1d00780c */ /* 0x000fe20003f24070 */
        /* <DEDUP_REMOVED lines=10> */
[C---:B0---4-:R-:W-:Y:S02]  /*3910*/  FMUL.FTZ R155, R209.reuse, R168 ;  /* 0x000000a8d19b7220 */ /* 0x051fe40000410000 */
[----:B--2---:R-:W-:-:S02]  /*3920*/  FMUL.FTZ R153, R209, R164 ;  /* 0x000000a4d1997220 */ /* 0x004fc40000410000 */
[CC--:B---3--:R-:W-:Y:S02]  /*3930*/  FMUL.FTZ R157, R209.reuse, R156.reuse ;  /* 0x0000009cd19d7220 */ /* 0x0c8fe40000410000 */
[C---:B------:R-:W-:Y:S02]  /*3940*/  FFMA.FTZ R155, R206.reuse, R156, -R155 ;  /* 0x0000009cce9b7223 */ /* 0x040fe4000001089b */
[-C--:B-1----:R-:W-:Y:S02]  /*3950*/  FMUL.FTZ R209, R209, R158.reuse ;  /* 0x0000009ed1d17220 */ /* 0x082fe40000410000 */
[C---:B------:R-:W-:Y:S02]  /*3960*/  FFMA.FTZ R153, R206.reuse, R158, -R153 ;  /* 0x0000009ece997223 */ /* 0x040fe40000010899 */
[C---:B------:R-:W-:Y:S02]  /*3970*/  FFMA.FTZ R156, R206.reuse, R168, R157 ;  /* 0x000000a8ce9c7223 */ /* 0x040fe4000001009d */
[----:B------:R-:W-:Y:S01]  /*3980*/  FFMA.FTZ R209, R206, R164, R209 ;  /* 0x000000a4ced17223 */ /* 0x000fe200000100d1 */
[----:B------:R-:W-:Y:S01]  /*3990*/  MOV R206, R153 ;  /* 0x0000009900ce7202 */ /* 0x000fe20000000f00 */
[----:B------:R-:W-:-:S02]  /*39a0*/  FADD.FTZ R208, R208, R155 ;  /* 0x0000009bd0d07221 */ /* 0x000fc40000010000 */
[----:B------:R-:W-:Y:S02]  /*39b0*/  FADD.FTZ R207, R207, R156 ;  /* 0x0000009ccfcf7221 */ /* 0x000fe40000010000 */
.L_x_9639:
[----:B----4-:R-:W-:Y:S05]  /*39c0*/  BSYNC B0 ;  /* 0x0000000000007941 */ /* 0x010fea0003800000 */
.L_x_9638:
[----:B------:R-:W-:Y:S01]  /*39d0*/  FFMA.FTZ R23, R22, R27, R23 ;  /* 0x0000001b16177223 */ /* 0x000fe20000010017 */
[----:B---3--:R3:W4:Y:S01]  /*39e0*/  SHFL.DOWN PT, R156, R206, 0x2, 0x1f ;  /* 0x08401f00ce9c7f89 */ /* 0x00872200000e0000 */
[----:B------:R-:W-:Y:S01]  /*39f0*/  FADD.FTZ R161, R161, R162 ;  /* 0x000000a2a1a17221 */ /* 0x000fe20000010000 */
[----:B------:R-:W-:Y:S01]  /*3a00*/  BSSY B0, `(.L_x_9640) ;  /* 0x0000011000007945 */ /* 0x000fe20003800000 */
[----:B------:R-:W-:Y:S01]  /*3a10*/  FADD.FTZ R23, RZ, R23 ;  /* 0x00000017ff177221 */ /* 0x000fe20000010000 */
[----:B-1----:R3:W1:Y:S04]  /*3a20*/  SHFL.DOWN PT, R158, R209, 0x2, 0x1f ;  /* 0x08401f00d19e7f89 */ /* 0x00266800000e0000 */
[----:B------:R3:W2:Y:S04]  /*3a30*/  SHFL.DOWN PT, R22, R208, 0x2, 0x1f ;  /* 0x08401f00d0167f89 */ /* 0x0006a800000e0000 */
[----:B------:R3:W0:Y:S01]  /*3a40*/  SHFL.DOWN PT, R162, R207, 0x2, 0x1f ;  /* 0x08401f00cfa27f89 */ /* 0x00062200000e0000 */
[----:B------:R-:W-:Y:S05]  /*3a50*/  @P1 BRA `(.L_x_9641) ;  /* 0x000000b000001947 */ /* 0x000fea0003800000 */
[C---:B0-----:R-:W-:Y:S02]  /*3a60*/  FMUL.FTZ R153, R209.reuse, R162 ;  /* 0x000000a2d1997220 */ /* 0x041fe40000410000 */
[----:B-1----:R-:W-:-:S02]  /*3a70*/  FMUL.FTZ R27, R209, R158 ;  /* 0x0000009ed11b7220 */ /* 0x002fc40000410000 */
[CC--:B--2---:R-:W-:Y:S02]  /*3a80*/  FMUL.FTZ R155, R209.reuse, R22.reuse ;  /* 0x00000016d19b7220 */ /* 0x0c4fe40000410000 */
[C---:B------:R-:W-:Y:S02]  /*3a90*/  FFMA.FTZ R153, R206.reuse, R22, -R153 ;  /* 0x00000016ce997223 */ /* 0x040fe40000010899 */
[-C--:B---34-:R-:W-:Y:S02]  /*3aa0*/  FMUL.FTZ R209, R209, R156.reuse ;  /* 0x0000009cd1d17220 */ /* 0x098fe40000410000 */
[C---:B------:R-:W-:Y:S02]  /*3ab0*/  FFMA.FTZ R27, R206.reuse, R156, -R27 ;  /* 0x0000009cce1b7223 */ /* 0x040fe4000001081b */
[C---:B------:R-:W-:Y:S02]  /*3ac0*/  FFMA.FTZ R22, R206.reuse, R162, R155 ;  /* 0x000000a2ce167223 */ /* 0x040fe4000001009b */
[----:B------:R-:W-:Y:S01]  /*3ad0*/  FFMA.FTZ R209, R206, R158, R209 ;  /* 0x0000009eced17223 */ /* 0x000fe200000100d1 */
[----:B------:R-:W-:Y:S01]  /*3ae0*/  MOV R206, R27 ;  /* 0x0000001b00ce7202 */ /* 0x000fe20000000f00 */
[----:B------:R-:W-:-:S02]  /*3af0*/  FADD.FTZ R208, R208, R153 ;  /* 0x00000099d0d07221 */ /* 0x000fc40000010000 */
[----:B------:R-:W-:Y:S02]  /*3b00*/  FADD.FTZ R207, R207, R22 ;  /* 0x00000016cfcf7221 */ /* 0x000fe40000010000 */
.L_x_9641:
[----:B------:R-:W-:Y:S05]  /*3b10*/  BSYNC B0 ;  /* 0x0000000000007941 */ /* 0x000fea0003800000 */
.L_x_9640:
[C---:B------:R-:W-:Y:S01]  /*3b20*/  ISETP.GT.U32.AND P0, PT, R29.reuse, 0x1b, PT ;  /* 0x0000001b1d00780c */ /* 0x040fe20003f04070 */
[C---:B--2---:R-:W-:Y:S01]  /*3b30*/  FMUL.FTZ R22, R120.reuse, R23 ;  /* 0x0000001778167220 */ /* 0x044fe20000410000 */
[----:B----4-:R2:W4:Y:S01]  /*3b40*/  SHFL.DOWN PT, R156, R206, 0x4, 0x1f ;  /* 0x08801f00ce9c7f89 */ /* 0x01052200000e0000 */
[-C--:B------:R-:W-:Y:S01]  /*3b50*/  FMUL.FTZ R27, R120, R161.reuse ;  /* 0x000000a1781b7220 */ /* 0x080fe20000410000 */
[----:B------:R-:W-:Y:S01]  /*3b60*/  BSSY B0, `(.L_x_9642) ;  /* 0x0000016000007945 */ /* 0x000fe20003800000 */
[C---:B------:R-:W-:Y:S01]  /*3b70*/  FFMA.FTZ R22, R128.reuse, R161, -R22 ;  /* 0x000000a180167223 */ /* 0x040fe20000010816 */
[----:B-1----:R2:W1:Y:S01]  /*3b80*/  SHFL.DOWN PT, R158, R209, 0x4, 0x1f ;  /* 0x08801f00d19e7f89 */ /* 0x00246200000e0000 */
[----:B------:R-:W-:Y:S01]  /*3b90*/  FFMA.FTZ R27, R128, R23, R27 ;  /* 0x00000017801b7223 */ /* 0x000fe2000001001b */
[C---:B------:R-:W-:Y:S01]  /*3ba0*/  ISETP.GT.U32.AND P1, PT, R29.reuse, 0x17, PT ;  /* 0x000000171d00780c */ /* 0x040fe20003f24070 */
[----:B------:R-:W-:Y:S01]  /*3bb0*/  FFMA.FTZ R167, R102, R117, R22 ;  /* 0x0000007566a77223 */ /* 0x000fe20000010016 */
[----:B0-----:R2:W0:Y:S01]  /*3bc0*/  SHFL.DOWN PT, R162, R208, 0x4, 0x1f ;  /* 0x08801f00d0a27f89 */ /* 0x00142200000e0000 */
[----:B------:R-:W-:Y:S01]  /*3bd0*/  ISETP.GT.U32.AND P3, PT, R29, 0xf, PT ;  /* 0x0000000f1d00780c */ /* 0x000fe20003f64070 */
[----:B------:R-:W-:-:S02]  /*3be0*/  FADD.FTZ R27, RZ, R27 ;  /* 0x0000001bff1b7221 */ /* 0x000fc40000010000 */
[----:B------:R2:W3:Y:S01]  /*3bf0*/  SHFL.DOWN PT, R22, R207, 0x4, 0x1f ;  /* 0x08801f00cf167f89 */ /* 0x0004e200000e0000 */
[----:B------:R-:W-:Y:S05]  /*3c00*/  @P0 BRA `(.L_x_9643) ;  /* 0x000000b000000947 */ /* 0x000fea0003800000 */
[C---:B-1----:R-:W-:Y:S02]  /*3c10*/  FMUL.FTZ R153, R209.reuse, R158 ;  /* 0x0000009ed1997220 */ /* 0x042fe40000410000 */
[C---:B---3--:R-:W-:Y:S02]  /*3c20*/  FMUL.FTZ R155, R209.reuse, R22 ;  /* 0x00000016d19b7220 */ /* 0x048fe40000410000 */
[C---:B0-----:R-:W-:Y:S02]  /*3c30*/  FMUL.FTZ R157, R209.reuse, R162 ;  /* 0x000000a2d19d7220 */ /* 0x041fe40000410000 */
[-C--:B--2-4-:R-:W-:Y:S02]  /*3c40*/  FMUL.FTZ R209, R209, R156.reuse ;  /* 0x0000009cd1d17220 */ /* 0x094fe40000410000 */
[C---:B------:R-:W-:Y:S02]  /*3c50*/  FFMA.FTZ R153, R206.reuse, R156, -R153 ;  /* 0x0000009cce997223 */ /* 0x040fe40000010899 */
[----:B------:R-:W-:-:S02]  /*3c60*/  FFMA.FTZ R155, R206, R162, -R155 ;  /* 0x000000a2ce9b7223 */ /* 0x000fc4000001089b */
[C---:B------:R-:W-:Y:S02]  /*3c70*/  FFMA.FTZ R22, R206.reuse, R22, R157 ;  /* 0x00000016ce167223 */ /* 0x040fe4000001009d */
[----:B------:R-:W-:Y:S01]  /*3c80*/  FFMA.FTZ R209, R206, R158, R209 ;  /* 0x0000009eced17223 */ /* 0x000fe200000100d1 */
[----:B------:R-:W-:Y:S01]  /*3c90*/  MOV R206, R153 ;  /* 0x0000009900ce7202 */ /* 0x000fe20000000f00 */
[----:B------:R-:W-:Y:S02]  /*3ca0*/  FADD.FTZ R208, R208, R155 ;  /* 0x0000009bd0d07221 */ /* 0x000fe40000010000 */
[----:B------:R-:W-:Y:S02]  /*3cb0*/  FADD.FTZ R207, R207, R22 ;  /* 0x00000016cfcf7221 */ /* 0x000fe40000010000 */
.L_x_9643:
[----:B------:R-:W-:Y:S05]  /*3cc0*/  BSYNC B0 ;  /* 0x0000000000007941 */ /* 0x000fea0003800000 */
.L_x_9642:
[----:B-1----:R1:W2:Y:S01]  /*3cd0*/  SHFL.DOWN PT, R158, R206, 0x8, 0x1f ;  /* 0x09001f00ce9e7f89 */ /* 0x0022a200000e0000 */
[----:B------:R-:W-:Y:S01]  /*3ce0*/  BSSY B0, `(.L_x_9644) ;  /* 0x0000012000007945 */ /* 0x000fe20003800000 */
[C---:B---3--:R-:W-:Y:S02]  /*3cf0*/  FMUL.FTZ R22, R122.reuse, R27 ;  /* 0x0000001b7a167220 */ /* 0x048fe40000410000 */
[----:B0-----:R1:W0:Y:S01]  /*3d00*/  SHFL.DOWN PT, R162, R209, 0x8, 0x1f ;  /* 0x09001f00d1a27f89 */ /* 0x00122200000e0000 */
[----:B------:R-:W-:-:S03]  /*3d10*/  FMUL.FTZ R153, R122, R167 ;  /* 0x000000a77a997220 */ /* 0x000fc60000410000 */
[----:B----4-:R1:W3:Y:S04]  /*3d20*/  SHFL.DOWN PT, R156, R208, 0x8, 0x1f ;  /* 0x09001f00d09c7f89 */ /* 0x0102e800000e0000 */
[----:B------:R1:W4:Y:S01]  /*3d30*/  SHFL.DOWN PT, R164, R207, 0x8, 0x1f ;  /* 0x09001f00cfa47f89 */ /* 0x00032200000e0000 */
[----:B------:R-:W-:Y:S05]  /*3d40*/  @P1 BRA `(.L_x_9645) ;  /* 0x000000b000001947 */ /* 0x000fea0003800000 */
[C---:B----4-:R-:W-:Y:S02]  /*3d50*/  FMUL.FTZ R157, R209.reuse, R164 ;  /* 0x000000a4d19d7220 */ /* 0x050fe40000410000 */
[C---:B0-----:R-:W-:Y:S02]  /*3d60*/  FMUL.FTZ R155, R209.reuse, R162 ;  /* 0x000000a2d19b7220 */ /* 0x041fe40000410000 */
[-C--:B---3--:R-:W-:Y:S02]  /*3d70*/  FMUL.FTZ R163, R209, R156.reuse ;  /* 0x0000009cd1a37220 */ /* 0x088fe40000410000 */
[----:B------:R-:W-:-:S02]  /*3d80*/  FFMA.FTZ R157, R206, R156, -R157 ;  /* 0x0000009cce9d7223 */ /* 0x000fc4000001089d */
[-C--:B-12---:R-:W-:Y:S02]  /*3d90*/  FMUL.FTZ R209, R209, R158.reuse ;  /* 0x0000009ed1d17220 */ /* 0x086fe40000410000 */
[C---:B------:R-:W-:Y:S02]  /*3da0*/  FFMA.FTZ R155, R206.reuse, R158, -R155 ;  /* 0x0000009ece9b7223 */ /* 0x040fe4000001089b */
[C---:B------:R-:W-:Y:S02]  /*3db0*/  FFMA.FTZ R156, R206.reuse, R164, R163 ;  /* 0x000000a4ce9c7223 */ /* 0x040fe400000100a3 */
[----:B------:R-:W-:Y:S01]  /*3dc0*/  FFMA.FTZ R209, R206, R162, R209 ;  /* 0x000000a2ced17223 */ /* 0x000fe200000100d1 */
[----:B------:R-:W-:Y:S01]  /*3dd0*/  MOV R206, R155 ;  /* 0x0000009b00ce7202 */ /* 0x000fe20000000f00 */
[----:B------:R-:W-:Y:S02]  /*3de0*/  FADD.FTZ R208, R208, R157 ;  /* 0x0000009dd0d07221 */ /* 0x000fe40000010000 */
[----:B------:R-:W-:-:S02]  /*3df0*/  FADD.FTZ R207, R207, R156 ;  /* 0x0000009ccfcf7221 */ /* 0x000fc40000010000 */
.L_x_9645:
[----:B------:R-:W-:Y:S05]  /*3e00*/  BSYNC B0 ;  /* 0x0000000000007941 */ /* 0x000fea0003800000 */
.L_x_9644:
[----:B--2---:R2:W1:Y:S01]  /*3e10*/  SHFL.DOWN PT, R158, R206, 0x10, 0x1f ;  /* 0x0a001f00ce9e7f89 */ /* 0x00446200000e0000 */
[----:B------:R-:W-:Y:S01]  /*3e20*/  BSSY B0, `(.L_x_9646) ;  /* 0x0000012000007945 */ /* 0x000fe20003800000 */
[----:B------:R-:W-:-:S02]  /*3e30*/  FFMA.FTZ R22, R126, R167, -R22 ;  /* 0x000000a77e167223 */ /* 0x000fc40000010816 */
[----:B0-----:R2:W0:Y:S01]  /*3e40*/  SHFL.DOWN PT, R162, R209, 0x10, 0x1f ;  /* 0x0a001f00d1a27f89 */ /* 0x00142200000e0000 */
[----:B------:R-:W-:-:S03]  /*3e50*/  FFMA.FTZ R153, R126, R27, R153 ;  /* 0x0000001b7e997223 */ /* 0x000fc60000010099 */
[----:B---3--:R2:W3:Y:S04]  /*3e60*/  SHFL.DOWN PT, R156, R208, 0x10, 0x1f ;  /* 0x0a001f00d09c7f89 */ /* 0x0084e800000e0000 */
[----:B----4-:R2:W4:Y:S01]  /*3e70*/  SHFL.DOWN PT, R164, R207, 0x10, 0x1f ;  /* 0x0a001f00cfa47f89 */ /* 0x01052200000e0000 */
        /* <DEDUP_REMOVED lines=12> */
.L_x_9647:
[----:B------:R-:W-:Y:S05]  /*3f40*/  BSYNC B0 ;  /* 0x0000000000007941 */ /* 0x000fea0003800000 */
.L_x_9646:
[----:B------:R-:W-:Y:S01]  /*3f50*/  FFMA.FTZ R163, R100, R119, R22 ;  /* 0x0000007764a37223 */ /* 0x000fe20000010016 */
[----:B------:R-:W-:Y:S01]  /*3f60*/  SHFL.DOWN PT, R211, R209, 0x1, 0x1f ;  /* 0x08201f00d1d37f89 */ /* 0x000fe200000e0000 */
[----:B------:R-:W-:Y:S01]  /*3f70*/  FADD.FTZ R153, RZ, R153 ;  /* 0x00000099ff997221 */ /* 0x000fe20000010000 */
[C---:B------:R-:W-:Y:S01]  /*3f80*/  ISETP.GT.AND P0, PT, R31.reuse, 0x1e, PT ;  /* 0x0000001e1f00780c */ /* 0x040fe20003f04270 */
[C---:B------:R-:W-:Y:S01]  /*3f90*/  FMUL.FTZ R155, R124.reuse, R163 ;  /* 0x000000a37c9b7220 */ /* 0x040fe20000410000 */
[----:B----4-:R-:W4:Y:S01]  /*3fa0*/  SHFL.IDX PT, R164, R14, RZ, 0x1f ;  /* 0x00001fff0ea47589 */ /* 0x010f2200000e0000 */
[-C--:B------:R-:W-:Y:S01]  /*3fb0*/  FMUL.FTZ R22, R124, R153.reuse ;  /* 0x000000997c167220 */ /* 0x080fe20000410000 */
[----:B------:R-:W-:Y:S01]  /*3fc0*/  ISETP.NE.AND P1, PT, R31, RZ, PT ;  /* 0x000000ff1f00720c */ /* 0x000fe20003f25270 */
[C---:B------:R-:W-:Y:S01]  /*3fd0*/  FFMA.FTZ R155, R132.reuse, R153, R155 ;  /* 0x00000099849b7223 */ /* 0x040fe2000001009b */
[----:B------:R-:W5:Y:S01]  /*3fe0*/  SHFL.IDX PT, R168, R15, RZ, 0x1f ;  /* 0x00001fff0fa87589 */ /* 0x000f6200000e0000 */
[----:B------:R-:W-:Y:S01]  /*3ff0*/  FFMA.FTZ R22, R132, R163, -R22 ;  /* 0x000000a384167223 */ /* 0x000fe20000010816 */
[----:B------:R-:W-:Y:S01]  /*4000*/  BSSY B0, `(.L_x_9648) ;  /* 0x000023f000007945 */ /* 0x000fe20003800000 */
[----:B------:R-:W-:Y:S01]  /*4010*/  FADD.FTZ R155, RZ, R155 ;  /* 0x0000009bff9b7221 */ /* 0x000fe20000010000 */
[----:B0-----:R-:W0:Y:S01]  /*4020*/  SHFL.DOWN PT, R162, R206, 0x1, 0x1f ;  /* 0x08201f00cea27f89 */ /* 0x001e2200000e0000 */
[----:B------:R-:W-:-:S02]  /*4030*/  FFMA.FTZ R169, R98, R121, R22 ;  /* 0x0000007962a97223 */ /* 0x000fc40000010016 */
[C---:B------:R-:W-:Y:S01]  /*4040*/  FMUL.FTZ R22, R134.reuse, R155 ;  /* 0x0000009b86167220 */ /* 0x040fe20000410000 */
[----:B------:R-:W2:Y:S01]  /*4050*/  SHFL.DOWN PT, R174, R207, 0x1, 0x1f ;  /* 0x08201f00cfae7f89 */ /* 0x000ea200000e0000 */
[-C--:B---3--:R-:W-:Y:S02]  /*4060*/  FMUL.FTZ R156, R134, R169.reuse ;  /* 0x000000a9869c7220 */ /* 0x088fe40000410000 */
[C---:B------:R-:W-:Y:S01]  /*4070*/  FFMA.FTZ R22, R114.reuse, R169, -R22 ;  /* 0x000000a972167223 */ /* 0x040fe20000010816 */
[----:B------:R-:W3:Y:S01]  /*4080*/  SHFL.DOWN PT, R170, R208, 0x1, 0x1f ;  /* 0x08201f00d0aa7f89 */ /* 0x000ee200000e0000 */
[----:B------:R-:W-:Y:S02]  /*4090*/  FFMA.FTZ R156, R114, R155, R156 ;  /* 0x0000009b729c7223 */ /* 0x000fe4000001009c */
[----:B------:R-:W-:Y:S01]  /*40a0*/  FFMA.FTZ R165, R96, R113, R22 ;  /* 0x0000007160a57223 */ /* 0x000fe20000010016 */
[----:B-12---:R-:W1:Y:S01]  /*40b0*/  SHFL.IDX PT, R209, R209, RZ, 0x1f ;  /* 0x00001fffd1d17589 */ /* 0x006e6200000e0000 */
[----:B------:R-:W-:-:S02]  /*40c0*/  FADD.FTZ R157, RZ, R156 ;  /* 0x0000009cff9d7221 */ /* 0x000fc40000010000 */
[C---:B------:R-:W-:Y:S01]  /*40d0*/  FMUL.FTZ R156, R130.reuse, R165 ;  /* 0x000000a5829c7220 */ /* 0x040fe20000410000 */
[----:B------:R-:W2:Y:S01]  /*40e0*/  SHFL.IDX PT, R206, R206, RZ, 0x1f ;  /* 0x00001fffcece7589 */ /* 0x000ea200000e0000 */
[C---:B----4-:R-:W-:Y:S02]  /*40f0*/  @P2 FMUL.FTZ R213, R211.reuse, R164 ;  /* 0x000000a4d3d52220 */ /* 0x050fe40000410000 */
[-C--:B------:R-:W-:Y:S01]  /*4100*/  FMUL.FTZ R22, R130, R157.reuse ;  /* 0x0000009d82167220 */ /* 0x080fe20000410000 */
[----:B------:R-:W4:Y:S01]  /*4110*/  SHFL.IDX PT, R208, R208, RZ, 0x1f ;  /* 0x00001fffd0d07589 */ /* 0x000f2200000e0000 */
[-C--:B-----5:R-:W-:Y:S02]  /*4120*/  @P2 FMUL.FTZ R211, R211, R168.reuse ;  /* 0x000000a8d3d32220 */ /* 0x0a0fe40000410000 */
[----:B------:R-:W-:Y:S01]  /*4130*/  FFMA.FTZ R158, R136, R157, R156 ;  /* 0x0000009d889e7223 */ /* 0x000fe2000001009c */
[----:B------:R-:W5:Y:S01]  /*4140*/  SHFL.IDX PT, R207, R207, RZ, 0x1f ;  /* 0x00001fffcfcf7589 */ /* 0x000f6200000e0000 */
[----:B0-----:R-:W-:-:S02]  /*4150*/  @P2 FFMA.FTZ R213, R162, R168, R213 ;  /* 0x000000a8a2d52223 */ /* 0x001fc400000100d5 */
[----:B------:R-:W-:Y:S02]  /*4160*/  FFMA.FTZ R156, R136, R165, -R22 ;  /* 0x000000a5889c7223 */ /* 0x000fe40000010816 */
[----:B------:R-:W-:Y:S02]  /*4170*/  @P2 FFMA.FTZ R211, R162, R164, -R211 ;  /* 0x000000a4a2d32223 */ /* 0x000fe400000108d3 */
[----:B------:R-:W-:Y:S02]  /*4180*/  @P2 FADD.FTZ R168, R174, R213 ;  /* 0x000000d5aea82221 */ /* 0x000fe40000010000 */
[----:B------:R-:W-:Y:S02]  /*4190*/  FADD.FTZ R22, RZ, R158 ;  /* 0x0000009eff167221 */ /* 0x000fe40000010000 */
[----:B------:R-:W-:Y:S02]  /*41a0*/  FFMA.FTZ R156, R94, R123, R156 ;  /* 0x0000007b5e9c7223 */ /* 0x000fe4000001009c */
[----:B---3--:R-:W-:Y:S01]  /*41b0*/  @P2 FADD.FTZ R164, R170, R211 ;  /* 0x000000d3aaa42221 */ /* 0x008fe20000010000 */
[----:B------:R-:W-:Y:S01]  /*41c0*/  ISETP.NE.AND P2, PT, R32, RZ, PT ;  /* 0x000000ff2000720c */ /* 0x000fe20003f45270 */
[----:B------:R-:W-:-:S02]  /*41d0*/  FMUL.FTZ R211, R168, -R25 ;  /* 0x80000019a8d37220 */ /* 0x000fc40000410000 */
[C---:B------:R-:W-:Y:S02]  /*41e0*/  FMUL.FTZ R158, R140.reuse, R22 ;  /* 0x000000168c9e7220 */ /* 0x040fe40000410000 */
[----:B------:R-:W-:Y:S02]  /*41f0*/  FMUL.FTZ R162, R140, R156 ;  /* 0x0000009c8ca27220 */ /* 0x000fe40000410000 */
[C---:B------:R-:W-:Y:S02]  /*4200*/  FMUL.FTZ R25, R164.reuse, -R25 ;  /* 0x80000019a4197220 */ /* 0x040fe40000410000 */
[----:B------:R-:W-:Y:S02]  /*4210*/  FFMA.FTZ R170, R164, R24, -R211 ;  /* 0x00000018a4aa7223 */ /* 0x000fe400000108d3 */
[C---:B------:R-:W-:Y:S02]  /*4220*/  FFMA.FTZ R158, R149.reuse, R156, -R158 ;  /* 0x0000009c959e7223 */ /* 0x040fe4000001089e */
[----:B------:R-:W-:-:S02]  /*4230*/  FFMA.FTZ R164, R149, R22, R162 ;  /* 0x0000001695a47223 */ /* 0x000fc400000100a2 */
[----:B------:R-:W-:Y:S02]  /*4240*/  FFMA.FTZ R168, R168, R24, R25 ;  /* 0x00000018a8a87223 */ /* 0x000fe40000010019 */
[----:B------:R-:W-:Y:S02]  /*4250*/  FADD.FTZ R25, R173, R170 ;  /* 0x000000aaad197221 */ /* 0x000fe40000010000 */
[----:B------:R-:W-:Y:S02]  /*4260*/  FFMA.FTZ R162, R92, R125, R158 ;  /* 0x0000007d5ca27223 */ /* 0x000fe4000001009e */
[----:B------:R-:W-:Y:S02]  /*4270*/  FADD.FTZ R24, RZ, R164 ;  /* 0x000000a4ff187221 */ /* 0x000fe40000010000 */
[----:B------:R-:W-:Y:S02]  /*4280*/  FADD.FTZ R159, -R159, R168 ;  /* 0x000000a89f9f7221 */ /* 0x000fe40000010100 */
[----:B------:R-:W-:-:S02]  /*4290*/  FMUL.FTZ R168, R150, -R25 ;  /* 0x8000001996a87220 */ /* 0x000fc40000410000 */
[C---:B------:R-:W-:Y:S02]  /*42a0*/  FMUL.FTZ R164, R191.reuse, R162 ;  /* 0x000000a2bfa47220 */ /* 0x040fe40000410000 */
[-C--:B------:R-:W-:Y:S02]  /*42b0*/  FMUL.FTZ R158, R191, R24.reuse ;  /* 0x00000018bf9e7220 */ /* 0x080fe40000410000 */
[-C--:B------:R-:W-:Y:S02]  /*42c0*/  FMUL.FTZ R170, R150, -R159.reuse ;  /* 0x8000009f96aa7220 */ /* 0x080fe40000410000 */
[----:B------:R-:W-:Y:S02]  /*42d0*/  FFMA.FTZ R174, R138, R159, R168 ;  /* 0x0000009f8aae7223 */ /* 0x000fe400000100a8 */
[C---:B------:R-:W-:Y:S02]  /*42e0*/  FFMA.FTZ R164, R189.reuse, R24, R164 ;  /* 0x00000018bda47223 */ /* 0x040fe400000100a4 */
[----:B------:R-:W-:-:S02]  /*42f0*/  FFMA.FTZ R168, R189, R162, -R158 ;  /* 0x000000a2bda87223 */ /* 0x000fc4000001089e */
[----:B------:R-:W-:Y:S02]  /*4300*/  FFMA.FTZ R173, R138, R25, -R170 ;  /* 0x000000198aad7223 */ /* 0x000fe400000108aa */
[----:B------:R-:W-:Y:S02]  /*4310*/  FADD.FTZ R171, -R171, R174 ;  /* 0x000000aeabab7221 */ /* 0x000fe40000010100 */
[----:B------:R-:W-:Y:S02]  /*4320*/  FADD.FTZ R158, RZ, R164 ;  /* 0x000000a4ff9e7221 */ /* 0x000fe40000010000 */
[----:B------:R-:W-:Y:S02]  /*4330*/  FFMA.FTZ R168, R90, R127, R168 ;  /* 0x0000007f5aa87223 */ /* 0x000fe400000100a8 */
[----:B------:R-:W-:Y:S02]  /*4340*/  FADD.FTZ R160, R160, R173 ;  /* 0x000000ada0a07221 */ /* 0x000fe40000010000 */
[----:B------:R-:W-:-:S02]  /*4350*/  FMUL.FTZ R173, R199, -R171 ;  /* 0x800000abc7ad7220 */ /* 0x000fc40000410000 */
[C---:B------:R-:W-:Y:S02]  /*4360*/  FMUL.FTZ R164, R193.reuse, R158 ;  /* 0x0000009ec1a47220 */ /* 0x040fe40000410000 */
[----:B------:R-:W-:Y:S02]  /*4370*/  FMUL.FTZ R170, R193, R168 ;  /* 0x000000a8c1aa7220 */ /* 0x000fe40000410000 */
[-C--:B------:R-:W-:Y:S02]  /*4380*/  FMUL.FTZ R174, R199, -R160.reuse ;  /* 0x800000a0c7ae7220 */ /* 0x080fe40000410000 */
        /* <DEDUP_REMOVED lines=22> */
[-C--:B------:R-:W-:Y:S02]  /*44f0*/  FMUL.FTZ R210, R183, R172.reuse ;  /* 0x000000acb7d27220 */ /* 0x080fe40000410000 */
        /* <DEDUP_REMOVED lines=11> */
[C---:B------:R-:W-:Y:S02]  /*45b0*/  FMUL.FTZ R211, R197.reuse, R176 ;  /* 0x000000b0c5d37220 */ /* 0x040fe40000410000 */
[-C--:B------:R-:W-:Y:S02]  /*45c0*/  FMUL.FTZ R213, R197, -R194.reuse ;  /* 0x800000c2c5d57220 */ /* 0x080fe40000410000 */
[C---:B------:R-:W-:Y:S02]  /*45d0*/  FFMA.FTZ R215, R179.reuse, R194, R214 ;  /* 0x000000c2b3d77223 */ /* 0x040fe400000100d6 */
[C---:B------:R-:W-:Y:S02]  /*45e0*/  FFMA.FTZ R197, R179.reuse, R176, R212 ;  /* 0x000000b0b3c57223 */ /* 0x040fe400000100d4 */
[----:B------:R-:W-:-:S02]  /*45f0*/  FFMA.FTZ R211, R179, R178, -R211 ;  /* 0x000000b2b3d37223 */ /* 0x000fc400000108d3 */
[----:B------:R-:W-:Y:S02]  /*4600*/  FFMA.FTZ R213, R179, R210, -R213 ;  /* 0x000000d2b3d57223 */ /* 0x000fe400000108d5 */
[----:B------:R-:W-:Y:S02]  /*4610*/  FADD.FTZ R179, -R192, R215 ;  /* 0x000000d7c0b37221 */ /* 0x000fe40000010100 */
[----:B------:R-:W-:Y:S02]  /*4620*/  FADD.FTZ R197, RZ, R197 ;  /* 0x000000c5ffc57221 */ /* 0x000fe40000010000 */
[----:B------:R-:W-:Y:S02]  /*4630*/  FADD.FTZ R180, R180, R213 ;  /* 0x000000d5b4b47221 */ /* 0x000fe40000010000 */
[----:B------:R-:W-:Y:S02]  /*4640*/  FFMA.FTZ R211, R82, R143, R211 ;  /* 0x0000008f52d37223 */ /* 0x000fe400000100d3 */
[----:B------:R-:W-:-:S02]  /*4650*/  FMUL.FTZ R212, R183, -R179 ;  /* 0x800000b3b7d47220 */ /* 0x000fc40000410000 */
[C---:B------:R-:W-:Y:S02]  /*4660*/  FMUL.FTZ R192, R188.reuse, R197 ;  /* 0x000000c5bcc07220 */ /* 0x040fe40000410000 */
[-C--:B------:R-:W-:Y:S02]  /*4670*/  FMUL.FTZ R214, R183, -R180.reuse ;  /* 0x800000b4b7d67220 */ /* 0x080fe40000410000 */
[-C--:B------:R-:W-:Y:S02]  /*4680*/  FMUL.FTZ R188, R188, R211.reuse ;  /* 0x000000d3bcbc7220 */ /* 0x080fe40000410000 */
[C---:B------:R-:W-:Y:S02]  /*4690*/  FFMA.FTZ R183, R181.reuse, R180, -R212 ;  /* 0x000000b4b5b77223 */ /* 0x040fe400000108d4 */
[----:B------:R-:W-:Y:S02]  /*46a0*/  FFMA.FTZ R192, R186, R211, -R192 ;  /* 0x000000d3bac07223 */ /* 0x000fe400000108c0 */
[----:B------:R-:W-:-:S02]  /*46b0*/  FFMA.FTZ R213, R181, R179, R214 ;  /* 0x000000b3b5d57223 */ /* 0x000fc400000100d6 */
[----:B------:R-:W-:Y:S02]  /*46c0*/  FFMA.FTZ R188, R186, R197, R188 ;  /* 0x000000c5babc7223 */ /* 0x000fe400000100bc */
[----:B------:R-:W-:Y:S02]  /*46d0*/  FADD.FTZ R181, R202, R183 ;  /* 0x000000b7cab57221 */ /* 0x000fe40000010000 */
[----:B------:R-:W-:Y:S02]  /*46e0*/  FFMA.FTZ R202, R80, R141, R192 ;  /* 0x0000008d50ca7223 */ /* 0x000fe400000100c0 */
[----:B------:R-:W-:Y:S02]  /*46f0*/  FADD.FTZ R192, RZ, R188 ;  /* 0x000000bcffc07221 */ /* 0x000fe40000010000 */
[----:B------:R-:W-:Y:S02]  /*4700*/  FMUL.FTZ R186, R190, R202 ;  /* 0x000000cabeba7220 */ /* 0x000fe40000410000 */
[----:B------:R-:W-:-:S02]  /*4710*/  FADD.FTZ R183, -R200, R213 ;  /* 0x000000d5c8b77221 */ /* 0x000fc40000010100 */
[-C--:B------:R-:W-:Y:S02]  /*4720*/  FMUL.FTZ R190, R190, R192.reuse ;  /* 0x000000c0bebe7220 */ /* 0x080fe40000410000 */
[C---:B------:R-:W-:Y:S02]  /*4730*/  FFMA.FTZ R188, R185.reuse, R192, R186 ;  /* 0x000000c0b9bc7223 */ /* 0x040fe400000100ba */
[C---:B------:R-:W-:Y:S02]  /*4740*/  FMUL.FTZ R200, R184.reuse, -R183 ;  /* 0x800000b7b8c87220 */ /* 0x040fe40000410000 */
[----:B------:R-:W-:Y:S02]  /*4750*/  FMUL.FTZ R212, R184, -R181 ;  /* 0x800000b5b8d47220 */ /* 0x000fe40000410000 */
[----:B------:R-:W-:Y:S02]  /*4760*/  FFMA.FTZ R186, R185, R202, -R190 ;  /* 0x000000cab9ba7223 */ /* 0x000fe400000108be */
[----:B------:R-:W-:-:S02]  /*4770*/  FADD.FTZ R184, RZ, R188 ;  /* 0x000000bcffb87221 */ /* 0x000fc40000010000 */
[----:B------:R-:W-:Y:S02]  /*4780*/  FFMA.FTZ R185, R182, R181, -R200 ;  /* 0x000000b5b6b97223 */ /* 0x000fe400000108c8 */
[----:B------:R-:W-:Y:S02]  /*4790*/  FFMA.FTZ R186, R78, R131, R186 ;  /* 0x000000834eba7223 */ /* 0x000fe400000100ba */
[----:B------:R-:W-:Y:S02]  /*47a0*/  FFMA.FTZ R213, R182, R183, R212 ;  /* 0x000000b7b6d57223 */ /* 0x000fe400000100d4 */
[C---:B------:R-:W-:Y:S02]  /*47b0*/  FMUL.FTZ R188, R199.reuse, R184 ;  /* 0x000000b8c7bc7220 */ /* 0x040fe40000410000 */
[----:B------:R-:W-:Y:S02]  /*47c0*/  FADD.FTZ R182, R198, R185 ;  /* 0x000000b9c6b67221 */ /* 0x000fe40000010000 */
[----:B------:R-:W-:-:S02]  /*47d0*/  FMUL.FTZ R199, R199, R186 ;  /* 0x000000bac7c77220 */ /* 0x000fc40000410000 */
[----:B------:R-:W-:Y:S02]  /*47e0*/  FADD.FTZ R185, -R196, R213 ;  /* 0x000000d5c4b97221 */ /* 0x000fe40000010100 */
[----:B------:R-:W-:Y:S02]  /*47f0*/  FFMA.FTZ R190, R195, R186, -R188 ;  /* 0x000000bac3be7223 */ /* 0x000fe400000108bc */
[----:B------:R-:W-:Y:S02]  /*4800*/  FMUL.FTZ R188, R193, -R182 ;  /* 0x800000b6c1bc7220 */ /* 0x000fe40000410000 */
[----:B------:R-:W-:Y:S02]  /*4810*/  FFMA.FTZ R199, R195, R184, R199 ;  /* 0x000000b8c3c77223 */ /* 0x000fe400000100c7 */
[-C--:B------:R-:W-:Y:S02]  /*4820*/  FMUL.FTZ R195, R193, -R185.reuse ;  /* 0x800000b9c1c37220 */ /* 0x080fe40000410000 */
[----:B------:R-:W-:-:S02]  /*4830*/  FFMA.FTZ R196, R187, R185, R188 ;  /* 0x000000b9bbc47223 */ /* 0x000fc400000100bc */
[C---:B-1----:R-:W-:Y:S02]  /*4840*/  FMUL.FTZ R188, R209.reuse, R14 ;  /* 0x0000000ed1bc7220 */ /* 0x042fe40000410000 */
[-C--:B------:R-:W-:Y:S02]  /*4850*/  FMUL.FTZ R193, R209, R15.reuse ;  /* 0x0000000fd1c17220 */ /* 0x080fe40000410000 */
[----:B------:R-:W-:Y:S02]  /*4860*/  FFMA.FTZ R195, R187, R182, -R195 ;  /* 0x000000b6bbc37223 */ /* 0x000fe400000108c3 */
[----:B------:R-:W-:Y:S02]  /*4870*/  FADD.FTZ R187, -R205, R196 ;  /* 0x000000c4cdbb7221 */ /* 0x000fe40000010100 */
[C---:B--2---:R-:W-:Y:S02]  /*4880*/  FFMA.FTZ R196, R206.reuse, R15, R188 ;  /* 0x0000000fcec47223 */ /* 0x044fe400000100bc */
[----:B------:R-:W-:-:S02]  /*4890*/  FFMA.FTZ R193, R206, R14, -R193 ;  /* 0x0000000ecec17223 */ /* 0x000fc400000108c1 */
[----:B------:R-:W-:Y:S02]  /*48a0*/  FADD.FTZ R188, R204, R195 ;  /* 0x000000c3ccbc7221 */ /* 0x000fe40000010000 */
[C---:B------:R-:W-:Y:S02]  /*48b0*/  FMUL.FTZ R14, R191.reuse, -R187 ;  /* 0x800000bbbf0e7220 */ /* 0x040fe40000410000 */
[-C--:B------:R-:W-:Y:S02]  /*48c0*/  FMUL.FTZ R198, R191, -R188.reuse ;  /* 0x800000bcbfc67220 */ /* 0x080fe40000410000 */
[----:B------:R-:W-:Y:S02]  /*48d0*/  FFMA.FTZ R14, R189, R188, -R14 ;  /* 0x000000bcbd0e7223 */ /* 0x000fe4000001080e */
[----:B------:R-:W-:Y:S02]  /*48e0*/  FMUL.FTZ R15, R209, R13 ;  /* 0x0000000dd10f7220 */ /* 0x000fe40000410000 */
[----:B------:R-:W-:-:S02]  /*48f0*/  FFMA.FTZ R198, R189, R187, R198 ;  /* 0x000000bbbdc67223 */ /* 0x000fc400000100c6 */
[----:B------:R-:W-:Y:S02]  /*4900*/  FADD.FTZ R189, R203, R14 ;  /* 0x0000000ecbbd7221 */ /* 0x000fe40000010000 */
[-C--:B------:R-:W-:Y:S02]  /*4910*/  FMUL.FTZ R209, R209, R12.reuse ;  /* 0x0000000cd1d17220 */ /* 0x080fe40000410000 */
[----:B------:R-:W-:Y:S02]  /*4920*/  FADD.FTZ R191, RZ, R199 ;  /* 0x000000c7ffbf7221 */ /* 0x000fe40000010000 */
[----:B----4-:R-:W-:Y:S02]  /*4930*/  FADD.FTZ R14, R208, R193 ;  /* 0x000000c1d00e7221 */ /* 0x010fe40000010000 */
[----:B------:R-:W-:Y:S02]  /*4940*/  FFMA.FTZ R12, R206, R12, -R15 ;  /* 0x0000000cce0c7223 */ /* 0x000fe4000001080f */
[----:B------:R-:W-:-:S02]  /*4950*/  FFMA.FTZ R193, R76, R135, R190 ;  /* 0x000000874cc17223 */ /* 0x000fc400000100be */
[----:B------:R-:W-:Y:S02]  /*4960*/  FADD.FTZ R201, -R201, R198 ;  /* 0x000000c6c9c97221 */ /* 0x000fe40000010100 */
[----:B-----5:R-:W-:Y:S02]  /*4970*/  FADD.FTZ R15, R207, R196 ;  /* 0x000000c4cf0f7221 */ /* 0x020fe40000010000 */
[----:B------:R-:W-:Y:S02]  /*4980*/  FMUL.FTZ R196, R140, -R189 ;  /* 0x800000bd8cc47220 */ /* 0x000fe40000410000 */
[C---:B------:R-:W-:Y:S02]  /*4990*/  FMUL.FTZ R190, R150.reuse, R191 ;  /* 0x000000bf96be7220 */ /* 0x040fe40000410000 */
[----:B------:R-:W-:Y:S02]  /*49a0*/  FMUL.FTZ R195, R150, R193 ;  /* 0x000000c196c37220 */ /* 0x000fe40000410000 */
[----:B------:R-:W-:-:S02]  /*49b0*/  FMUL.FTZ R140, R140, -R201 ;  /* 0x800000c98c8c7220 */ /* 0x000fc40000410000 */
[C---:B------:R-:W-:Y:S02]  /*49c0*/  FFMA.FTZ R199, R149.reuse, R201, R196 ;  /* 0x000000c995c77223 */ /* 0x040fe400000100c4 */
[C---:B------:R-:W-:Y:S02]  /*49d0*/  FFMA.FTZ R150, R138.reuse, R193, -R190 ;  /* 0x000000c18a967223 */ /* 0x040fe400000108be */
[----:B------:R-:W-:Y:S02]  /*49e0*/  FFMA.FTZ R138, R138, R191, R195 ;  /* 0x000000bf8a8a7223 */ /* 0x000fe400000100c3 */
[----:B------:R-:W-:Y:S02]  /*49f0*/  FFMA.FTZ R195, R149, R189, -R140 ;  /* 0x000000bd95c37223 */ /* 0x000fe4000001088c */
[----:B------:R-:W-:Y:S02]  /*4a00*/  FADD.FTZ R149, -R148, R199 ;  /* 0x000000c794957221 */ /* 0x000fe40000010100 */
[----:B------:R-:W-:-:S02]  /*4a10*/  FFMA.FTZ R140, R106, R161, RZ ;  /* 0x000000a16a8c7223 */ /* 0x000fc400000100ff */
[----:B------:R-:W-:Y:S02]  /*4a20*/  FFMA.FTZ R148, R106, -R23, RZ ;  /* 0x800000176a947223 */ /* 0x000fe400000100ff */
[C---:B------:R-:W-:Y:S02]  /*4a30*/  FFMA.FTZ R140, R105.reuse, R167, R140 ;  /* 0x000000a7698c7223 */ /* 0x040fe4000001008c */
[----:B------:R-:W-:Y:S02]  /*4a40*/  FADD.FTZ R195, R118, R195 ;  /* 0x000000c376c37221 */ /* 0x000fe40000010000 */
[----:B------:R-:W-:Y:S02]  /*4a50*/  FFMA.FTZ R148, R105, -R27, R148 ;  /* 0x8000001b69947223 */ /* 0x000fe40000010094 */
[----:B------:R-:W-:Y:S02]  /*4a60*/  FMUL.FTZ R118, R130, -R149 ;  /* 0x8000009582767220 */ /* 0x000fe40000410000 */
[----:B------:R-:W-:-:S02]  /*4a70*/  FFMA.FTZ R140, R103, R163, R140 ;  /* 0x000000a3678c7223 */ /* 0x000fc4000001008c */
[----:B------:R-:W-:Y:S02]  /*4a80*/  FMUL.FTZ R130, R130, -R195 ;  /* 0x800000c382827220 */ /* 0x000fe40000410000 */
[----:B------:R-:W-:Y:S02]  /*4a90*/  FFMA.FTZ R148, R103, -R153, R148 ;  /* 0x8000009967947223 */ /* 0x000fe40000010094 */
[C---:B------:R-:W-:Y:S02]  /*4aa0*/  FFMA.FTZ R199, R136.reuse, R195, -R118 ;  /* 0x000000c388c77223 */ /* 0x040fe40000010876 */
[C---:B------:R-:W-:Y:S02]  /*4ab0*/  FFMA.FTZ R140, R101.reuse, R169, R140 ;  /* 0x000000a9658c7223 */ /* 0x040fe4000001008c */
[----:B------:R-:W-:Y:S02]  /*4ac0*/  FFMA.FTZ R130, R136, R149, R130 ;  /* 0x0000009588827223 */ /* 0x000fe40000010082 */
[----:B------:R-:W-:-:S02]  /*4ad0*/  FFMA.FTZ R148, R101, -R155, R148 ;  /* 0x8000009b65947223 */ /* 0x000fc40000010094 */
[----:B------:R-:W-:Y:S02]  /*4ae0*/  FFMA.FTZ R13, R206, R13, R209 ;  /* 0x0000000dce0d7223 */ /* 0x000fe400000100d1 */
[----:B------:R-:W-:Y:S02]  /*4af0*/  FADD.FTZ R199, R116, R199 ;  /* 0x000000c774c77221 */ /* 0x000fe40000010000 */
[----:B------:R-:W-:Y:S01]  /*4b00*/  FFMA.FTZ R140, R99, R165, R140 ;  /* 0x000000a5638c7223 */ /* 0x000fe2000001008c */
[----:B------:R0:W-:Y:S01]  /*4b10*/  @!P2 STS.128 [UR4+0x1980], R12 ;  /* 0x0019800cff00a988 */ /* 0x0001e20008000c04 */
[----:B------:R-:W-:Y:S02]  /*4b20*/  FADD.FTZ R147, -R147, R130 ;  /* 0x0000008293937221 */ /* 0x000fe40000010100 */
[----:B------:R-:W-:Y:S02]  /*4b30*/  FFMA.FTZ R148, R99, -R157, R148 ;  /* 0x8000009d63947223 */ /* 0x000fe40000010094 */
[----:B------:R-:W-:-:S02]  /*4b40*/  FFMA.FTZ R140, R97, R156, R140 ;  /* 0x0000009c618c7223 */ /* 0x000fc4000001008c */
[----:B------:R-:W-:Y:S02]  /*4b50*/  FFMA.FTZ R148, R97, -R22, R148 ;  /* 0x8000001661947223 */ /* 0x000fe40000010094 */
[C---:B------:R-:W-:Y:S02]  /*4b60*/  FFMA.FTZ R140, R95.reuse, R162, R140 ;  /* 0x000000a25f8c7223 */ /* 0x040fe4000001008c */
[----:B------:R-:W-:Y:S02]  /*4b70*/  FFMA.FTZ R148, R95, -R24, R148 ;  /* 0x800000185f947223 */ /* 0x000fe40000010094 */
[----:B------:R-:W-:Y:S02]  /*4b80*/  FFMA.FTZ R140, R93, R168, R140 ;  /* 0x000000a85d8c7223 */ /* 0x000fe4000001008c */
[C---:B0-----:R-:W-:Y:S02]  /*4b90*/  FMUL.FTZ R12, R134.reuse, -R199 ;  /* 0x800000c7860c7220 */ /* 0x041fe40000410000 */
[----:B------:R-:W-:-:S02]  /*4ba0*/  FMUL.FTZ R134, R134, -R147 ;  /* 0x8000009386867220 */ /* 0x000fc40000410000 */
[C---:B------:R-:W-:Y:S02]  /*4bb0*/  FFMA.FTZ R203, R114.reuse, R147, R12 ;  /* 0x0000009372cb7223 */ /* 0x040fe4000001000c */
[----:B------:R-:W-:Y:S02]  /*4bc0*/  FFMA.FTZ R134, R114, R199, -R134 ;  /* 0x000000c772867223 */ /* 0x000fe40000010886 */
[----:B------:R-:W-:Y:S02]  /*4bd0*/  FADD.FTZ R203, -R146, R203 ;  /* 0x000000cb92cb7221 */ /* 0x000fe40000010100 */
[----:B------:R-:W-:Y:S02]  /*4be0*/  FADD.FTZ R205, R145, R134 ;  /* 0x0000008691cd7221 */ /* 0x000fe40000010000 */
[----:B------:R-:W-:Y:S02]  /*4bf0*/  FFMA.FTZ R148, R93, -R158, R148 ;  /* 0x8000009e5d947223 */ /* 0x000fe40000010094 */
[----:B------:R-:W-:-:S02]  /*4c00*/  FMUL.FTZ R12, R124, -R203 ;  /* 0x800000cb7c0c7220 */ /* 0x000fc40000410000 */
[C---:B------:R-:W-:Y:S02]  /*4c10*/  FFMA.FTZ R140, R91.reuse, R170, R140 ;  /* 0x000000aa5b8c7223 */ /* 0x040fe4000001008c */
[----:B------:R-:W-:Y:S02]  /*4c20*/  FMUL.FTZ R124, R124, -R205 ;  /* 0x800000cd7c7c7220 */ /* 0x000fe40000410000 */
[----:B------:R-:W-:Y:S02]  /*4c30*/  FFMA.FTZ R148, R91, -R164, R148 ;  /* 0x800000a45b947223 */ /* 0x000fe40000010094 */
[----:B------:R-:W-:Y:S02]  /*4c40*/  FFMA.FTZ R140, R89, R172, R140 ;  /* 0x000000ac598c7223 */ /* 0x000fe4000001008c */
[----:B------:R-:W-:Y:S02]  /*4c50*/  FMUL.FTZ R13, R3, R210 ;  /* 0x000000d2030d7220 */ /* 0x000fe40000410000 */
[----:B------:R-:W-:-:S02]  /*4c60*/  FFMA.FTZ R207, R132, R203, R124 ;  /* 0x000000cb84cf7223 */ /* 0x000fc4000001007c */
[----:B------:R-:W-:Y:S02]  /*4c70*/  FFMA.FTZ R148, R89, -R174, R148 ;  /* 0x800000ae59947223 */ /* 0x000fe40000010094 */
[----:B------:R-:W-:Y:S02]  /*4c80*/  FFMA.FTZ R145, R132, R205, -R12 ;  /* 0x000000cd84917223 */ /* 0x000fe4000001080c */
[----:B------:R-:W-:Y:S02]  /*4c90*/  FFMA.FTZ R140, R87, R178, R140 ;  /* 0x000000b2578c7223 */ /* 0x000fe4000001008c */
[-C--:B------:R-:W-:Y:S02]  /*4ca0*/  FMUL.FTZ R15, R3, R194.reuse ;  /* 0x000000c2030f7220 */ /* 0x080fe40000410000 */
[----:B------:R-:W-:Y:S02]  /*4cb0*/  FFMA.FTZ R14, R2, R194, -R13 ;  /* 0x000000c2020e7223 */ /* 0x000fe4000001080d */
[----:B------:R-:W-:-:S02]  /*4cc0*/  FADD.FTZ R207, -R142, R207 ;  /* 0x000000cf8ecf7221 */ /* 0x000fc40000010100 */
[----:B------:R-:W-:Y:S02]  /*4cd0*/  FFMA.FTZ R148, R87, -R176, R148 ;  /* 0x800000b057947223 */ /* 0x000fe40000010094 */
[----:B------:R-:W-:Y:S02]  /*4ce0*/  FMUL.FTZ R194, R82, R194 ;  /* 0x000000c252c27220 */ /* 0x000fe40000410000 */
[----:B------:R-:W-:Y:S02]  /*4cf0*/  FADD.FTZ R145, R144, R145 ;  /* 0x0000009190917221 */ /* 0x000fe40000010000 */
[----:B------:R-:W-:Y:S02]  /*4d00*/  FMUL.FTZ R12, R82, R210 ;  /* 0x000000d2520c7220 */ /* 0x000fe40000410000 */
[----:B------:R-:W-:Y:S02]  /*4d10*/  FFMA.FTZ R140, R85, R211, R140 ;  /* 0x000000d3558c7223 */ /* 0x000fe4000001008c */
[----:B------:R-:W-:-:S02]  /*4d20*/  FMUL.FTZ R116, R197, R14 ;  /* 0x0000000ec5747220 */ /* 0x000fc40000410000 */
[----:B------:R-:W-:Y:S02]  /*4d30*/  FFMA.FTZ R148, R85, -R197, R148 ;  /* 0x800000c555947223 */ /* 0x000fe40000010094 */
[----:B------:R-:W-:Y:S02]  /*4d40*/  FFMA.FTZ R211, -R82, R143, R211 ;  /* 0x0000008f52d37223 */ /* 0x000fe400000101d3 */
[C---:B------:R-:W-:Y:S02]  /*4d50*/  FMUL.FTZ R13, R197.reuse, R194 ;  /* 0x000000c2c50d7220 */ /* 0x040fe40000410000 */
[C---:B------:R-:W-:Y:S02]  /*4d60*/  FMUL.FTZ R14, R122.reuse, -R207 ;  /* 0x800000cf7a0e7220 */ /* 0x040fe40000410000 */
[----:B------:R-:W-:Y:S02]  /*4d70*/  FMUL.FTZ R197, R197, R12 ;  /* 0x0000000cc5c57220 */ /* 0x000fe40000410000 */
[----:B------:R-:W-:-:S02]  /*4d80*/  FMUL.FTZ R122, R122, -R145 ;  /* 0x800000917a7a7220 */ /* 0x000fc40000410000 */
[----:B------:R-:W-:Y:S02]  /*4d90*/  FADD.FTZ R45, R12, R45 ;  /* 0x0000002d0c2d7221 */ /* 0x000fe40000010000 */
[C---:B------:R-:W-:Y:S02]  /*4da0*/  FFMA.FTZ R13, R211.reuse, R12, R13 ;  /* 0x0000000cd30d7223 */ /* 0x040fe4000001000d */
[----:B------:R-:W-:Y:S02]  /*4db0*/  FFMA.FTZ R12, R211, R194, -R197 ;  /* 0x000000c2d30c7223 */ /* 0x000fe400000108c5 */
[C---:B------:R-:W-:Y:S02]  /*4dc0*/  FFMA.FTZ R122, R126.reuse, R207, R122 ;  /* 0x000000cf7e7a7223 */ /* 0x040fe4000001007a */
[----:B------:R-:W-:Y:S02]  /*4dd0*/  FFMA.FTZ R197, R126, R145, -R14 ;  /* 0x000000917ec57223 */ /* 0x000fe4000001080e */
[----:B------:R-:W-:-:S02]  /*4de0*/  FFMA.FTZ R114, R2, R210, R15 ;  /* 0x000000d202727223 */ /* 0x000fc4000001000f */
[----:B------:R-:W-:Y:S02]  /*4df0*/  FMUL.FTZ R15, R3, R175 ;  /* 0x000000af030f7220 */ /* 0x000fe40000410000 */
[----:B------:R-:W-:Y:S02]  /*4e00*/  FADD.FTZ R151, -R151, R122 ;  /* 0x0000007a97977221 */ /* 0x000fe40000010100 */
[----:B------:R-:W-:Y:S02]  /*4e10*/  FADD.FTZ R197, R152, R197 ;  /* 0x000000c598c57221 */ /* 0x000fe40000010000 */
[----:B------:R-:W-:Y:S02]  /*4e20*/  FFMA.FTZ R209, R2, R177, -R15 ;  /* 0x000000b102d17223 */ /* 0x000fe4000001080f */
[C---:B------:R-:W-:Y:S02]  /*4e30*/  FMUL.FTZ R15, R120.reuse, -R151 ;  /* 0x80000097780f7220 */ /* 0x040fe40000410000 */
[----:B------:R-:W-:-:S02]  /*4e40*/  FMUL.FTZ R120, R120, -R197 ;  /* 0x800000c578787220 */ /* 0x000fc40000410000 */
[----:B------:R-:W-:Y:S02]  /*4e50*/  FFMA.FTZ R114, R211, R114, R116 ;  /* 0x00000072d3727223 */ /* 0x000fe40000010074 */
[----:B------:R-:W-:Y:S02]  /*4e60*/  FFMA.FTZ R211, R128, R151, R120 ;  /* 0x0000009780d37223 */ /* 0x000fe40000010078 */
[----:B------:R-:W-:Y:S02]  /*4e70*/  FMUL.FTZ R116, R192, R209 ;  /* 0x000000d1c0747220 */ /* 0x000fe40000410000 */
[----:B------:R-:W-:Y:S02]  /*4e80*/  FMUL.FTZ R14, R3, R177 ;  /* 0x000000b1030e7220 */ /* 0x000fe40000410000 */
[----:B------:R-:W-:Y:S02]  /*4e90*/  FFMA.FTZ R209, R128, R197, -R15 ;  /* 0x000000c580d17223 */ /* 0x000fe4000001080f */
[----:B------:R-:W-:-:S02]  /*4ea0*/  FFMA.FTZ R15, R143, R210, R114 ;  /* 0x000000d28f0f7223 */ /* 0x000fc40000010072 */
[----:B------:R-:W-:Y:S02]  /*4eb0*/  FADD.FTZ R143, -R154, R211 ;  /* 0x000000d39a8f7221 */ /* 0x000fe40000010100 */
[----:B------:R-:W-:Y:S02]  /*4ec0*/  FFMA.FTZ R213, R2, R175, R14 ;  /* 0x000000af02d57223 */ /* 0x000fe4000001000e */
[----:B------:R-:W-:Y:S02]  /*4ed0*/  FFMA.FTZ R130, -R80, R141, R202 ;  /* 0x0000008d50827223 */ /* 0x000fe400000101ca */
[----:B------:R-:W-:Y:S02]  /*4ee0*/  FMUL.FTZ R132, R102, R151 ;  /* 0x0000009766847220 */ /* 0x000fe40000410000 */
[----:B------:R-:W-:Y:S02]  /*4ef0*/  FADD.FTZ R26, R26, R209 ;  /* 0x000000d11a1a7221 */ /* 0x000fe40000010000 */
[----:B------:R-:W-:-:S02]  /*4f00*/  FMUL.FTZ R118, R104, R143 ;  /* 0x0000008f68767220 */ /* 0x000fc40000410000 */
[----:B------:R-:W-:Y:S02]  /*4f10*/  FFMA.FTZ R120, R130, R213, R116 ;  /* 0x000000d582787223 */ /* 0x000fe40000010074 */
[C---:B------:R-:W-:Y:S02]  /*4f20*/  FFMA.FTZ R167, -R102.reuse, R117, R167 ;  /* 0x0000007566a77223 */ /* 0x040fe400000101a7 */
[----:B------:R-:W-:Y:S02]  /*4f30*/  FMUL.FTZ R116, R102, R197 ;  /* 0x000000c566747220 */ /* 0x000fe40000410000 */
[----:B------:R-:W-:Y:S02]  /*4f40*/  FMUL.FTZ R124, R27, R132 ;  /* 0x000000841b7c7220 */ /* 0x000fe40000410000 */
[C---:B------:R-:W-:Y:S02]  /*4f50*/  FFMA.FTZ R161, -R104.reuse, R115, R161 ;  /* 0x0000007368a17223 */ /* 0x040fe400000101a1 */
[----:B------:R-:W-:-:S02]  /*4f60*/  FMUL.FTZ R114, R104, R26 ;  /* 0x0000001a68727220 */ /* 0x000fc40000410000 */
[----:B------:R-:W-:Y:S02]  /*4f70*/  FMUL.FTZ R122, R23, R118 ;  /* 0x00000076177a7220 */ /* 0x000fe40000410000 */
[C---:B------:R-:W-:Y:S02]  /*4f80*/  FMUL.FTZ R211, R80.reuse, R177 ;  /* 0x000000b150d37220 */ /* 0x040fe40000410000 */
[----:B------:R-:W-:Y:S02]  /*4f90*/  FFMA.FTZ R177, R167, R116, R124 ;  /* 0x00000074a7b17223 */ /* 0x000fe4000001007c */
[-C--:B------:R-:W-:Y:S02]  /*4fa0*/  FFMA.FTZ R122, R161, R114.reuse, R122 ;  /* 0x00000072a17a7223 */ /* 0x080fe4000001007a */
[----:B------:R-:W-:Y:S02]  /*4fb0*/  FMUL.FTZ R124, R23, R114 ;  /* 0x00000072177c7220 */ /* 0x000fe40000410000 */
[----:B------:R-:W-:-:S02]  /*4fc0*/  FMUL.FTZ R209, R80, R175 ;  /* 0x000000af50d17220 */ /* 0x000fc40000410000 */
[----:B------:R-:W-:Y:S02]  /*4fd0*/  FFMA.FTZ R126, R83, -R192, R148 ;  /* 0x800000c0537e7223 */ /* 0x000fe40000010094 */
[C---:B------:R-:W-:Y:S02]  /*4fe0*/  FMUL.FTZ R128, R192.reuse, R211 ;  /* 0x000000d3c0807220 */ /* 0x040fe40000410000 */
[----:B------:R-:W-:Y:S02]  /*4ff0*/  FADD.FTZ R122, RZ, R122 ;  /* 0x0000007aff7a7221 */ /* 0x000fe40000010000 */
[----:B------:R-:W-:Y:S02]  /*5000*/  FFMA.FTZ R124, R161, R118, -R124 ;  /* 0x00000076a17c7223 */ /* 0x000fe4000001087c */
[----:B------:R-:W-:Y:S02]  /*5010*/  FMUL.FTZ R192, R192, R209 ;  /* 0x000000d1c0c07220 */ /* 0x000fe40000410000 */
[----:B------:R-:W-:-:S02]  /*5020*/  FMUL.FTZ R118, R3, R180 ;  /* 0x000000b403767220 */ /* 0x000fc40000410000 */
[----:B------:R-:W-:Y:S02]  /*5030*/  FMUL.FTZ R134, R27, R116 ;  /* 0x000000741b867220 */ /* 0x000fe40000410000 */
[----:B------:R-:W-:Y:S02]  /*5040*/  FMUL.FTZ R136, R100, R207 ;  /* 0x000000cf64887220 */ /* 0x000fe40000410000 */
[----:B------:R-:W-:Y:S02]  /*5050*/  FFMA.FTZ R128, R130, R209, R128 ;  /* 0x000000d182807223 */ /* 0x000fe40000010080 */
[----:B------:R-:W-:Y:S02]  /*5060*/  FADD.FTZ R122, R122, R177 ;  /* 0x000000b17a7a7221 */ /* 0x000fe40000010000 */
[----:B------:R-:W-:Y:S02]  /*5070*/  FFMA.FTZ R130, R130, R211, -R192 ;  /* 0x000000d382827223 */ /* 0x000fe400000108c0 */
[----:B------:R-:W-:-:S02]  /*5080*/  FFMA.FTZ R177, R2, R179, -R118 ;  /* 0x000000b302b17223 */ /* 0x000fc40000010876 */
[----:B------:R-:W-:Y:S02]  /*5090*/  FFMA.FTZ R211, R167, R132, -R134 ;  /* 0x00000084a7d37223 */ /* 0x000fe40000010886 */
[C---:B------:R-:W-:Y:S02]  /*50a0*/  FMUL.FTZ R118, R100.reuse, R145 ;  /* 0x0000009164767220 */ /* 0x040fe40000410000 */
[----:B------:R-:W-:Y:S02]  /*50b0*/  FFMA.FTZ R163, -R100, R119, R163 ;  /* 0x0000007764a37223 */ /* 0x000fe400000101a3 */
[----:B------:R-:W-:Y:S02]  /*50c0*/  FMUL.FTZ R134, R153, R136 ;  /* 0x0000008899867220 */ /* 0x000fe40000410000 */
[----:B------:R-:W-:Y:S02]  /*50d0*/  FFMA.FTZ R14, R83, R202, R140 ;  /* 0x000000ca530e7223 */ /* 0x000fe4000001008c */
[----:B------:R-:W-:-:S02]  /*50e0*/  FADD.FTZ R124, RZ, R124 ;  /* 0x0000007cff7c7221 */ /* 0x000fc40000010000 */
[----:B------:R-:W-:Y:S02]  /*50f0*/  FMUL.FTZ R152, R84, R179 ;  /* 0x000000b354987220 */ /* 0x000fe40000410000 */
[----:B------:R-:W-:Y:S02]  /*5100*/  FMUL.FTZ R132, R176, R177 ;  /* 0x000000b1b0847220 */ /* 0x000fe40000410000 */
[-C--:B------:R-:W-:Y:S02]  /*5110*/  FMUL.FTZ R140, R153, R118.reuse ;  /* 0x00000076998c7220 */ /* 0x080fe40000410000 */
[----:B------:R-:W-:Y:S02]  /*5120*/  FFMA.FTZ R177, R163, R118, R134 ;  /* 0x00000076a3b17223 */ /* 0x000fe40000010086 */
[----:B------:R-:W-:Y:S02]  /*5130*/  FADD.FTZ R44, R209, R44 ;  /* 0x0000002cd12c7221 */ /* 0x000fe40000010000 */
[----:B------:R-:W-:-:S02]  /*5140*/  FADD.FTZ R211, R124, R211 ;  /* 0x000000d37cd37221 */ /* 0x000fc40000010000 */
[C---:B------:R-:W-:Y:S02]  /*5150*/  FMUL.FTZ R213, R84.reuse, R180 ;  /* 0x000000b454d57220 */ /* 0x040fe40000410000 */
[----:B------:R-:W-:Y:S02]  /*5160*/  FFMA.FTZ R209, -R84, R139, R178 ;  /* 0x0000008b54d17223 */ /* 0x000fe400000101b2 */
[----:B------:R-:W-:Y:S02]  /*5170*/  FMUL.FTZ R142, R176, R152 ;  /* 0x00000098b08e7220 */ /* 0x000fe40000410000 */
[----:B------:R-:W-:Y:S02]  /*5180*/  FFMA.FTZ R140, R163, R136, -R140 ;  /* 0x00000088a38c7223 */ /* 0x000fe4000001088c */
[----:B------:R-:W-:Y:S02]  /*5190*/  FMUL.FTZ R124, R96, R199 ;  /* 0x000000c7607c7220 */ /* 0x000fe40000410000 */
[----:B------:R-:W-:-:S02]  /*51a0*/  FADD.FTZ R177, R122, R177 ;  /* 0x000000b17ab17221 */ /* 0x000fc40000010000 */
[C---:B------:R-:W-:Y:S02]  /*51b0*/  FMUL.FTZ R136, R98.reuse, R203 ;  /* 0x000000cb62887220 */ /* 0x040fe40000410000 */
[----:B------:R-:W-:Y:S02]  /*51c0*/  FMUL.FTZ R122, R98, R205 ;  /* 0x000000cd627a7220 */ /* 0x000fe40000410000 */
[----:B------:R-:W-:Y:S02]  /*51d0*/  FFMA.FTZ R134, R209, R213, R142 ;  /* 0x000000d5d1867223 */ /* 0x000fe4000001008e */
[C---:B------:R-:W-:Y:S02]  /*51e0*/  FFMA.FTZ R165, -R96.reuse, R113, R165 ;  /* 0x0000007160a57223 */ /* 0x040fe400000101a5 */
[----:B------:R-:W-:Y:S02]  /*51f0*/  FMUL.FTZ R146, R96, R147 ;  /* 0x0000009360927220 */ /* 0x000fe40000410000 */
[----:B------:R-:W-:-:S02]  /*5200*/  FMUL.FTZ R148, R157, R124 ;  /* 0x0000007c9d947220 */ /* 0x000fc40000410000 */
[----:B------:R-:W-:Y:S02]  /*5210*/  FFMA.FTZ R169, -R98, R121, R169 ;  /* 0x0000007962a97223 */ /* 0x000fe400000101a9 */
[C---:B------:R-:W-:Y:S02]  /*5220*/  FMUL.FTZ R142, R155.reuse, R136 ;  /* 0x000000889b8e7220 */ /* 0x040fe40000410000 */
[----:B------:R-:W-:Y:S02]  /*5230*/  FMUL.FTZ R144, R155, R122 ;  /* 0x0000007a9b907220 */ /* 0x000fe40000410000 */
[----:B------:R-:W-:Y:S02]  /*5240*/  FFMA.FTZ R215, R165, R146, -R148 ;  /* 0x00000092a5d77223 */ /* 0x000fe40000010894 */
[----:B------:R-:W-:Y:S02]  /*5250*/  FADD.FTZ R46, R213, R46 ;  /* 0x0000002ed52e7221 */ /* 0x000fe40000010000 */
[----:B------:R-:W-:-:S02]  /*5260*/  FMUL.FTZ R176, R176, R213 ;  /* 0x000000d5b0b07220 */ /* 0x000fc40000410000 */
[----:B------:R-:W-:Y:S02]  /*5270*/  FFMA.FTZ R142, R169, R122, R142 ;  /* 0x0000007aa98e7223 */ /* 0x000fe4000001008e */
[----:B------:R-:W-:Y:S02]  /*5280*/  FMUL.FTZ R146, R157, R146 ;  /* 0x000000929d927220 */ /* 0x000fe40000410000 */
[----:B------:R-:W-:Y:S02]  /*5290*/  FFMA.FTZ R213, R169, R136, -R144 ;  /* 0x00000088a9d57223 */ /* 0x000fe40000010890 */
[----:B------:R-:W-:Y:S02]  /*52a0*/  FADD.FTZ R140, R211, R140 ;  /* 0x0000008cd38c7221 */ /* 0x000fe40000010000 */
[----:B------:R-:W-:Y:S02]  /*52b0*/  FMUL.FTZ R217, R94, R149 ;  /* 0x000000955ed97220 */ /* 0x000fe40000410000 */
[----:B------:R-:W-:-:S02]  /*52c0*/  FADD.FTZ R142, R177, R142 ;  /* 0x0000008eb18e7221 */ /* 0x000fc40000010000 */
[----:B------:R-:W-:Y:S02]  /*52d0*/  FFMA.FTZ R211, R165, R124, R146 ;  /* 0x0000007ca5d37223 */ /* 0x000fe40000010092 */
[C---:B------:R-:W-:Y:S02]  /*52e0*/  FFMA.FTZ R156, -R94.reuse, R123, R156 ;  /* 0x0000007b5e9c7223 */ /* 0x040fe4000001019c */
[----:B------:R-:W-:Y:S02]  /*52f0*/  FMUL.FTZ R177, R94, R195 ;  /* 0x000000c35eb17220 */ /* 0x000fe40000410000 */
[----:B------:R-:W-:Y:S02]  /*5300*/  FMUL.FTZ R136, R22, R217 ;  /* 0x000000d916887220 */ /* 0x000fe40000410000 */
[----:B------:R-:W-:Y:S02]  /*5310*/  FADD.FTZ R140, R140, R213 ;  /* 0x000000d58c8c7221 */ /* 0x000fe40000010000 */
[----:B------:R-:W-:-:S02]  /*5320*/  FADD.FTZ R142, R142, R211 ;  /* 0x000000d38e8e7221 */ /* 0x000fc40000010000 */
[-C--:B------:R-:W-:Y:S02]  /*5330*/  FMUL.FTZ R144, R22, R177.reuse ;  /* 0x000000b116907220 */ /* 0x080fe40000410000 */
[----:B------:R-:W-:Y:S02]  /*5340*/  FFMA.FTZ R211, R156, R177, R136 ;  /* 0x000000b19cd37223 */ /* 0x000fe40000010088 */
[----:B------:R-:W-:Y:S02]  /*5350*/  FADD.FTZ R140, R140, R215 ;  /* 0x000000d78c8c7221 */ /* 0x000fe40000010000 */
[----:B------:R-:W-:Y:S02]  /*5360*/  FMUL.FTZ R215, R92, R201 ;  /* 0x000000c95cd77220 */ /* 0x000fe40000410000 */
[----:B------:R-:W-:Y:S02]  /*5370*/  FFMA.FTZ R217, R156, R217, -R144 ;  /* 0x000000d99cd97223 */ /* 0x000fe40000010890 */
[----:B------:R-:W-:-:S02]  /*5380*/  FADD.FTZ R142, R142, R211 ;  /* 0x000000d38e8e7221 */ /* 0x000fc40000010000 */
[C---:B------:R-:W-:Y:S02]  /*5390*/  FFMA.FTZ R162, -R92.reuse, R125, R162 ;  /* 0x0000007d5ca27223 */ /* 0x040fe400000101a2 */
[----:B------:R-:W-:Y:S02]  /*53a0*/  FMUL.FTZ R211, R92, R189 ;  /* 0x000000bd5cd37220 */ /* 0x000fe40000410000 */
[----:B------:R-:W-:Y:S02]  /*53b0*/  FMUL.FTZ R144, R24, R215 ;  /* 0x000000d718907220 */ /* 0x000fe40000410000 */
[----:B------:R-:W-:Y:S02]  /*53c0*/  FMUL.FTZ R213, R90, R188 ;  /* 0x000000bc5ad57220 */ /* 0x000fe40000410000 */
[-C--:B------:R-:W-:Y:S02]  /*53d0*/  FMUL.FTZ R146, R24, R211.reuse ;  /* 0x000000d318927220 */ /* 0x080fe40000410000 */
[----:B------:R-:W-:-:S02]  /*53e0*/  FFMA.FTZ R219, R162, R211, R144 ;  /* 0x000000d3a2db7223 */ /* 0x000fc40000010090 */
[C---:B------:R-:W-:Y:S02]  /*53f0*/  FFMA.FTZ R168, -R90.reuse, R127, R168 ;  /* 0x0000007f5aa87223 */ /* 0x040fe400000101a8 */
[----:B------:R-:W-:Y:S02]  /*5400*/  FMUL.FTZ R223, R90, R187 ;  /* 0x000000bb5adf7220 */ /* 0x000fe40000410000 */
[----:B------:R-:W-:Y:S02]  /*5410*/  FMUL.FTZ R144, R158, R213 ;  /* 0x000000d59e907220 */ /* 0x000fe40000410000 */
[----:B------:R-:W-:Y:S02]  /*5420*/  FFMA.FTZ R221, R162, R215, -R146 ;  /* 0x000000d7a2dd7223 */ /* 0x000fe40000010892 */
[----:B------:R-:W-:Y:S02]  /*5430*/  FADD.FTZ R142, R142, R219 ;  /* 0x000000db8e8e7221 */ /* 0x000fe40000010000 */
[----:B------:R-:W-:-:S02]  /*5440*/  FADD.FTZ R140, R140, R217 ;  /* 0x000000d98c8c7221 */ /* 0x000fc40000010000 */
[C---:B------:R-:W-:Y:S02]  /*5450*/  FMUL.FTZ R219, R88.reuse, R185 ;  /* 0x000000b958db7220 */ /* 0x040fe40000410000 */
[----:B------:R-:W-:Y:S02]  /*5460*/  FMUL.FTZ R215, R88, R182 ;  /* 0x000000b658d77220 */ /* 0x000fe40000410000 */
[----:B------:R-:W-:Y:S02]  /*5470*/  FFMA.FTZ R217, R168, R223, -R144 ;  /* 0x000000dfa8d97223 */ /* 0x000fe40000010890 */
[----:B------:R-:W-:Y:S02]  /*5480*/  FFMA.FTZ R170, -R88, R133, R170 ;  /* 0x0000008558aa7223 */ /* 0x000fe400000101aa */
[C---:B------:R-:W-:Y:S02]  /*5490*/  FMUL.FTZ R144, R164.reuse, R219 ;  /* 0x000000dba4907220 */ /* 0x040fe40000410000 */
[----:B------:R-:W-:-:S02]  /*54a0*/  FMUL.FTZ R146, R164, R215 ;  /* 0x000000d7a4927220 */ /* 0x000fc40000410000 */
[----:B------:R-:W-:Y:S02]  /*54b0*/  FADD.FTZ R140, R140, R221 ;  /* 0x000000dd8c8c7221 */ /* 0x000fe40000010000 */
[----:B------:R-:W-:Y:S02]  /*54c0*/  FADD.FTZ R68, R15, R68 ;  /* 0x000000440f447221 */ /* 0x000fe40000010000 */
[----:B------:R-:W-:Y:S02]  /*54d0*/  FMUL.FTZ R15, R86, R181 ;  /* 0x000000b5560f7220 */ /* 0x000fe40000410000 */
[----:B------:R-:W-:Y:S02]  /*54e0*/  FMUL.FTZ R223, R158, R223 ;  /* 0x000000df9edf7220 */ /* 0x000fe40000410000 */
[C---:B------:R-:W-:Y:S02]  /*54f0*/  FFMA.FTZ R221, R170.reuse, R215, R144 ;  /* 0x000000d7aadd7223 */ /* 0x040fe40000010090 */
[----:B------:R-:W-:-:S02]  /*5500*/  FFMA.FTZ R219, R170, R219, -R146 ;  /* 0x000000dbaadb7223 */ /* 0x000fc40000010892 */
[----:B------:R-:W-:Y:S02]  /*5510*/  FADD.FTZ R140, R140, R217 ;  /* 0x000000d98c8c7221 */ /* 0x000fe40000010000 */
[C---:B------:R-:W-:Y:S02]  /*5520*/  FFMA.FTZ R172, -R86.reuse, R137, R172 ;  /* 0x0000008956ac7223 */ /* 0x040fe400000101ac */
[----:B------:R-:W-:Y:S02]  /*5530*/  FMUL.FTZ R217, R86, R183 ;  /* 0x000000b756d97220 */ /* 0x000fe40000410000 */
[----:B------:R-:W-:Y:S02]  /*5540*/  FMUL.FTZ R144, R174, R15 ;  /* 0x0000000fae907220 */ /* 0x000fe40000410000 */
[----:B------:R-:W-:Y:S02]  /*5550*/  FFMA.FTZ R223, R168, R213, R223 ;  /* 0x000000d5a8df7223 */ /* 0x000fe400000100df */
[----:B------:R-:W-:-:S02]  /*5560*/  FADD.FTZ R140, R140, R219 ;  /* 0x000000db8c8c7221 */ /* 0x000fc40000010000 */
[-C--:B------:R-:W-:Y:S02]  /*5570*/  FFMA.FTZ R219, R172, R217.reuse, -R144 ;  /* 0x000000d9acdb7223 */ /* 0x080fe40000010890 */
[----:B------:R-:W-:Y:S02]  /*5580*/  FADD.FTZ R142, R142, R223 ;  /* 0x000000df8e8e7221 */ /* 0x000fe40000010000 */
[----:B------:R-:W-:Y:S02]  /*5590*/  FMUL.FTZ R217, R174, R217 ;  /* 0x000000d9aed97220 */ /* 0x000fe40000410000 */
[----:B------:R-:W-:Y:S02]  /*55a0*/  FADD.FTZ R142, R142, R221 ;  /* 0x000000dd8e8e7221 */ /* 0x000fe40000010000 */
[----:B------:R-:W-:Y:S02]  /*55b0*/  FFMA.FTZ R217, R172, R15, R217 ;  /* 0x0000000facd97223 */ /* 0x000fe400000100d9 */
[----:B------:R-:W-:-:S02]  /*55c0*/  FFMA.FTZ R136, R209, R152, -R176 ;  /* 0x00000098d1887223 */ /* 0x000fc400000108b0 */
[----:B------:R-:W-:Y:S02]  /*55d0*/  FADD.FTZ R217, R142, R217 ;  /* 0x000000d98ed97221 */ /* 0x000fe40000010000 */
[----:B------:R-:W-:Y:S02]  /*55e0*/  FADD.FTZ R219, R140, R219 ;  /* 0x000000db8cdb7221 */ /* 0x000fe40000010000 */
[C---:B------:R-:W-:Y:S02]  /*55f0*/  FMUL.FTZ R221, R78.reuse, R166 ;  /* 0x000000a64edd7220 */ /* 0x040fe40000410000 */
[----:B------:R-:W-:Y:S02]  /*5600*/  FMUL.FTZ R223, R78, R173 ;  /* 0x000000ad4edf7220 */ /* 0x000fe40000410000 */
[----:B------:R-:W-:Y:S02]  /*5610*/  FADD.FTZ R134, R217, R134 ;  /* 0x00000086d9867221 */ /* 0x000fe40000010000 */
[----:B------:R-:W-:-:S02]  /*5620*/  FADD.FTZ R219, R219, R136 ;  /* 0x00000088dbdb7221 */ /* 0x000fc40000010000 */
[----:B------:R-:W-:Y:S02]  /*5630*/  FFMA.FTZ R14, R81, R186, R14 ;  /* 0x000000ba510e7223 */ /* 0x000fe4000001000e */
[----:B------:R-:W-:Y:S02]  /*5640*/  FFMA.FTZ R186, -R78, R131, R186 ;  /* 0x000000834eba7223 */ /* 0x000fe400000101ba */
[C---:B------:R-:W-:Y:S02]  /*5650*/  FMUL.FTZ R146, R184.reuse, R221 ;  /* 0x000000ddb8927220 */ /* 0x040fe40000410000 */
[----:B------:R-:W-:Y:S02]  /*5660*/  FMUL.FTZ R144, R184, R223 ;  /* 0x000000dfb8907220 */ /* 0x000fe40000410000 */
[C---:B------:R-:W-:Y:S02]  /*5670*/  FMUL.FTZ R142, R76.reuse, R171 ;  /* 0x000000ab4c8e7220 */ /* 0x040fe40000410000 */
[----:B------:R-:W-:-:S02]  /*5680*/  FMUL.FTZ R140, R76, R160 ;  /* 0x000000a04c8c7220 */ /* 0x000fc40000410000 */
[----:B------:R-:W-:Y:S02]  /*5690*/  FADD.FTZ R13, R134, R13 ;  /* 0x0000000d860d7221 */ /* 0x000fe40000010000 */
[----:B------:R-:W-:Y:S02]  /*56a0*/  FADD.FTZ R219, R219, R12 ;  /* 0x0000000cdbdb7221 */ /* 0x000fe40000010000 */
[C---:B------:R-:W-:Y:S02]  /*56b0*/  FFMA.FTZ R223, R186.reuse, R223, -R146 ;  /* 0x000000dfbadf7223 */ /* 0x040fe40000010892 */
[----:B------:R-:W-:Y:S02]  /*56c0*/  FFMA.FTZ R14, R79, R193, R14 ;  /* 0x000000c14f0e7223 */ /* 0x000fe4000001000e */
[----:B------:R-:W-:Y:S02]  /*56d0*/  FADD.FTZ R43, R221, R43 ;  /* 0x0000002bdd2b7221 */ /* 0x000fe40000010000 */
[----:B------:R-:W-:-:S02]  /*56e0*/  FFMA.FTZ R144, R186, R221, R144 ;  /* 0x000000ddba907223 */ /* 0x000fc40000010090 */
[----:B------:R-:W-:Y:S02]  /*56f0*/  FFMA.FTZ R193, -R76, R135, R193 ;  /* 0x000000874cc17223 */ /* 0x000fe400000101c1 */
[C---:B------:R-:W-:Y:S02]  /*5700*/  FMUL.FTZ R146, R191.reuse, R142 ;  /* 0x0000008ebf927220 */ /* 0x040fe40000410000 */
[----:B------:R-:W-:Y:S02]  /*5710*/  FMUL.FTZ R148, R191, R140 ;  /* 0x0000008cbf947220 */ /* 0x000fe40000410000 */
[C---:B------:R-:W-:Y:S02]  /*5720*/  FFMA.FTZ R150, R74.reuse, R129, R150 ;  /* 0x000000814a967223 */ /* 0x040fe40000010096 */
[----:B------:R-:W-:Y:S02]  /*5730*/  FMUL.FTZ R225, R74, R159 ;  /* 0x0000009f4ae17220 */ /* 0x000fe40000410000 */
[----:B------:R-:W-:-:S02]  /*5740*/  FADD.FTZ R138, RZ, R138 ;  /* 0x0000008aff8a7221 */ /* 0x000fc40000010000 */
[----:B------:R-:W-:Y:S02]  /*5750*/  FMUL.FTZ R221, R74, R25 ;  /* 0x000000194add7220 */ /* 0x000fe40000410000 */
[----:B------:R-:W-:Y:S02]  /*5760*/  FADD.FTZ R130, R219, R130 ;  /* 0x00000082db827221 */ /* 0x000fe40000010000 */
[----:B------:R-:W-:Y:S02]  /*5770*/  FADD.FTZ R13, R13, R128 ;  /* 0x000000800d0d7221 */ /* 0x000fe40000010000 */
[----:B------:R-:W-:Y:S02]  /*5780*/  FADD.FTZ R42, R140, R42 ;  /* 0x0000002a8c2a7221 */ /* 0x000fe40000010000 */
[C---:B------:R-:W-:Y:S02]  /*5790*/  FFMA.FTZ R146, R193.reuse, R140, R146 ;  /* 0x0000008cc1927223 */ /* 0x040fe40000010092 */
[----:B------:R-:W-:-:S02]  /*57a0*/  FFMA.FTZ R217, R193, R142, -R148 ;  /* 0x0000008ec1d97223 */ /* 0x000fc40000010894 */
[----:B------:R-:W-:Y:S02]  /*57b0*/  FFMA.FTZ R134, -R74, R129, R150 ;  /* 0x000000814a867223 */ /* 0x000fe40000010196 */
[C---:B------:R-:W-:Y:S02]  /*57c0*/  FMUL.FTZ R136, R138.reuse, R225 ;  /* 0x000000e18a887220 */ /* 0x040fe40000410000 */
[----:B------:R-:W-:Y:S02]  /*57d0*/  FMUL.FTZ R140, R138, R221 ;  /* 0x000000dd8a8c7220 */ /* 0x000fe40000410000 */
[----:B------:R-:W-:Y:S02]  /*57e0*/  FFMA.FTZ R126, R81, -R184, R126 ;  /* 0x800000b8517e7223 */ /* 0x000fe4000001007e */
[----:B------:R-:W-:Y:S02]  /*57f0*/  FADD.FTZ R130, R130, R223 ;  /* 0x000000df82827221 */ /* 0x000fe40000010000 */
[----:B------:R-:W-:-:S02]  /*5800*/  FADD.FTZ R13, R13, R144 ;  /* 0x000000900d0d7221 */ /* 0x000fc40000010000 */
[----:B------:R-:W-:Y:S02]  /*5810*/  FMUL.FTZ R179, R3, R179 ;  /* 0x000000b303b37220 */ /* 0x000fe40000410000 */
[C---:B------:R-:W-:Y:S02]  /*5820*/  FFMA.FTZ R136, R134.reuse, R221, R136 ;  /* 0x000000dd86887223 */ /* 0x040fe40000010088 */
[----:B------:R-:W-:Y:S02]  /*5830*/  FFMA.FTZ R225, R134, R225, -R140 ;  /* 0x000000e186e17223 */ /* 0x000fe4000001088c */
[----:B------:R-:W-:Y:S02]  /*5840*/  FFMA.FTZ R126, R79, -R191, R126 ;  /* 0x800000bf4f7e7223 */ /* 0x000fe4000001007e */
[----:B------:R-:W-:Y:S02]  /*5850*/  FADD.FTZ R130, R130, R217 ;  /* 0x000000d982827221 */ /* 0x000fe40000010000 */
[----:B------:R-:W-:-:S02]  /*5860*/  FADD.FTZ R13, R13, R146 ;  /* 0x000000920d0d7221 */ /* 0x000fc40000010000 */
[----:B------:R-:W-:Y:S02]  /*5870*/  FFMA.FTZ R179, R2, R180, R179 ;  /* 0x000000b402b37223 */ /* 0x000fe400000100b3 */
[C---:B------:R-:W-:Y:S02]  /*5880*/  FFMA.FTZ R14, R77.reuse, R150, R14 ;  /* 0x000000964d0e7223 */ /* 0x040fe4000001000e */
[----:B------:R-:W-:Y:S02]  /*5890*/  FFMA.FTZ R126, R77, -R138, R126 ;  /* 0x8000008a4d7e7223 */ /* 0x000fe4000001007e */
[----:B------:R-:W-:Y:S02]  /*58a0*/  FADD.FTZ R130, R130, R225 ;  /* 0x000000e182827221 */ /* 0x000fe40000010000 */
[----:B------:R-:W-:Y:S01]  /*58b0*/  FADD.FTZ R136, R13, R136 ;  /* 0x000000880d887221 */ /* 0x000fe20000010000 */
[----:B------:R-:W0:Y:S01]  /*58c0*/  SHFL.DOWN PT, R140, R126, 0x1, 0x1f ;  /* 0x08201f007e8c7f89 */ /* 0x000e2200000e0000 */
[----:B------:R-:W-:-:S02]  /*58d0*/  FFMA.FTZ R132, R209, R179, R132 ;  /* 0x000000b3d1847223 */ /* 0x000fc40000010084 */
[----:B------:R-:W-:Y:S01]  /*58e0*/  FMUL.FTZ R12, R3, R166 ;  /* 0x000000a6030c7220 */ /* 0x000fe20000410000 */
[----:B------:R-:W1:Y:S01]  /*58f0*/  SHFL.DOWN PT, R209, R14, 0x1, 0x1f ;  /* 0x08201f000ed17f89 */ /* 0x000e6200000e0000 */
[----:B------:R-:W-:Y:S01]  /*5900*/  FADD.FTZ R47, R15, R47 ;  /* 0x0000002f0f2f7221 */ /* 0x000fe20000010000 */
[----:B------:R-:W-:Y:S01]  /*5910*/  MOV R15, R126 ;  /* 0x0000007e000f7202 */ /* 0x000fe20000000f00 */
[----:B------:R-:W-:Y:S01]  /*5920*/  FFMA.FTZ R13, R2, R173, -R12 ;  /* 0x000000ad020d7223 */ /* 0x000fe2000001080c */
[----:B------:R-:W2:Y:S01]  /*5930*/  SHFL.DOWN PT, R128, R130, 0x1, 0x1f ;  /* 0x08201f0082807f89 */ /* 0x000ea200000e0000 */
[----:B------:R-:W-:Y:S02]  /*5940*/  FMUL.FTZ R12, R3, R181 ;  /* 0x000000b5030c7220 */ /* 0x000fe40000410000 */
[----:B------:R-:W-:Y:S01]  /*5950*/  FMUL.FTZ R184, R184, R13 ;  /* 0x0000000db8b87220 */ /* 0x000fe20000410000 */
[----:B------:R-:W3:Y:S01]  /*5960*/  SHFL.DOWN PT, R179, R136, 0x1, 0x1f ;  /* 0x08201f0088b37f89 */ /* 0x000ee200000e0000 */
[----:B------:R-:W-:Y:S01]  /*5970*/  FFMA.FTZ R13, R2, R183, -R12 ;  /* 0x000000b7020d7223 */ /* 0x000fe2000001080c */
[----:B------:R-:W-:Y:S01]  /*5980*/  MOV R12, R136 ;  /* 0x00000088000c7202 */ /* 0x000fe20000000f00 */
[----:B------:R-:W-:-:S02]  /*5990*/  FFMA.FTZ R120, R141, R175, R120 ;  /* 0x000000af8d787223 */ /* 0x000fc40000010078 */
[----:B------:R-:W-:Y:S01]  /*59a0*/  FMUL.FTZ R174, R174, R13 ;  /* 0x0000000daeae7220 */ /* 0x000fe20000410000 */
[----:B------:R-:W-:Y:S01]  /*59b0*/  MOV R13, R130 ;  /* 0x00000082000d7202 */ /* 0x000fe20000000f00 */
[----:B------:R-:W-:Y:S02]  /*59c0*/  FFMA.FTZ R132, R139, R180, R132 ;  /* 0x000000b48b847223 */ /* 0x000fe40000010084 */
[C---:B------:R-:W-:Y:S02]  /*59d0*/  FMUL.FTZ R173, R3.reuse, R173 ;  /* 0x000000ad03ad7220 */ /* 0x040fe40000410000 */
[----:B------:R-:W-:Y:S02]  /*59e0*/  FMUL.FTZ R183, R3, R183 ;  /* 0x000000b703b77220 */ /* 0x000fe40000410000 */
[----:B0-----:R-:W-:Y:S02]  /*59f0*/  @!P0 FADD.FTZ R15, R15, R140 ;  /* 0x0000008c0f0f8221 */ /* 0x001fe40000010000 */
[----:B------:R-:W-:-:S02]  /*5a00*/  FFMA.FTZ R173, R2, R166, R173 ;  /* 0x000000a602ad7223 */ /* 0x000fc400000100ad */
[----:B-1----:R-:W-:Y:S01]  /*5a10*/  @!P0 FADD.FTZ R14, R14, R209 ;  /* 0x000000d10e0e8221 */ /* 0x002fe20000010000 */
[----:B------:R-:W-:Y:S01]  /*5a20*/  SHFL.DOWN PT, R130, R15, 0x2, 0x1f ;  /* 0x08401f000f827f89 */ /* 0x000fe200000e0000 */
[----:B------:R-:W-:Y:S02]  /*5a30*/  FMUL.FTZ R126, R3, R160 ;  /* 0x000000a0037e7220 */ /* 0x000fe40000410000 */
[----:B--2---:R-:W-:Y:S01]  /*5a40*/  @!P0 FADD.FTZ R13, R13, R128 ;  /* 0x000000800d0d8221 */ /* 0x004fe20000010000 */
[----:B------:R-:W0:Y:S01]  /*5a50*/  SHFL.DOWN PT, R141, R14, 0x2, 0x1f ;  /* 0x08401f000e8d7f89 */ /* 0x000e2200000e0000 */
[----:B------:R-:W-:Y:S02]  /*5a60*/  FADD.FTZ R69, R120, R69 ;  /* 0x0000004578457221 */ /* 0x000fe40000010000 */
[----:B---3--:R-:W-:Y:S01]  /*5a70*/  @!P0 FADD.FTZ R12, R12, R179 ;  /* 0x000000b30c0c8221 */ /* 0x008fe20000010000 */
[----:B------:R-:W1:Y:S01]  /*5a80*/  SHFL.DOWN PT, R128, R13, 0x2, 0x1f ;  /* 0x08401f000d807f89 */ /* 0x000e6200000e0000 */
[----:B------:R-:W-:Y:S01]  /*5a90*/  ISETP.GT.AND P0, PT, R31, 0x1d, PT ;  /* 0x0000001d1f00780c */ /* 0x000fe20003f04270 */
[----:B------:R-:W-:-:S02]  /*5aa0*/  FFMA.FTZ R173, R186, R173, R184 ;  /* 0x000000adbaad7223 */ /* 0x000fc400000100b8 */
[----:B------:R-:W2:Y:S01]  /*5ab0*/  SHFL.DOWN PT, R139, R12, 0x2, 0x1f ;  /* 0x08401f000c8b7f89 */ /* 0x000ea200000e0000 */
[C---:B------:R-:W-:Y:S02]  /*5ac0*/  FFMA.FTZ R183, R2.reuse, R181, R183 ;  /* 0x000000b502b77223 */ /* 0x040fe400000100b7 */
[C---:B------:R-:W-:Y:S02]  /*5ad0*/  FMUL.FTZ R120, R3.reuse, R182 ;  /* 0x000000b603787220 */ /* 0x040fe40000410000 */
[-C--:B------:R-:W-:Y:S02]  /*5ae0*/  FFMA.FTZ R126, R2, R171.reuse, -R126 ;  /* 0x000000ab027e7223 */ /* 0x080fe4000001087e */
[----:B------:R-:W-:Y:S02]  /*5af0*/  FMUL.FTZ R171, R3, R171 ;  /* 0x000000ab03ab7220 */ /* 0x000fe40000410000 */
[----:B------:R-:W-:Y:S02]  /*5b00*/  FFMA.FTZ R173, R131, R166, R173 ;  /* 0x000000a683ad7223 */ /* 0x000fe400000100ad */
[----:B------:R-:W-:-:S02]  /*5b10*/  FFMA.FTZ R174, R172, R183, R174 ;  /* 0x000000b7acae7223 */ /* 0x000fc400000100ae */
[C---:B------:R-:W-:Y:S02]  /*5b20*/  FFMA.FTZ R131, R2.reuse, R185, -R120 ;  /* 0x000000b902837223 */ /* 0x040fe40000010878 */
[----:B------:R-:W-:Y:S02]  /*5b30*/  FMUL.FTZ R126, R191, R126 ;  /* 0x0000007ebf7e7220 */ /* 0x000fe40000410000 */
[----:B------:R-:W-:Y:S02]  /*5b40*/  FFMA.FTZ R120, R2, R160, R171 ;  /* 0x000000a002787223 */ /* 0x000fe400000100ab */
[----:B------:R-:W-:Y:S02]  /*5b50*/  FFMA.FTZ R137, R137, R181, R174 ;  /* 0x000000b589897223 */ /* 0x000fe400000100ae */
[----:B------:R-:W-:Y:S02]  /*5b60*/  FFMA.FTZ R120, R193, R120, R126 ;  /* 0x00000078c1787223 */ /* 0x000fe4000001007e */
[----:B0-----:R-:W-:-:S02]  /*5b70*/  @!P0 FADD.FTZ R14, R14, R141 ;  /* 0x0000008d0e0e8221 */ /* 0x001fc40000010000 */
[----:B------:R-:W-:Y:S02]  /*5b80*/  @!P0 FADD.FTZ R15, R15, R130 ;  /* 0x000000820f0f8221 */ /* 0x000fe40000010000 */
[----:B-1----:R-:W-:Y:S02]  /*5b90*/  @!P0 FADD.FTZ R13, R13, R128 ;  /* 0x000000800d0d8221 */ /* 0x002fe40000010000 */
[----:B--2---:R-:W-:Y:S01]  /*5ba0*/  @!P0 FADD.FTZ R12, R12, R139 ;  /* 0x0000008b0c0c8221 */ /* 0x004fe20000010000 */
[----:B------:R-:W-:Y:S01]  /*5bb0*/  SHFL.DOWN PT, R130, R15, 0x4, 0x1f ;  /* 0x08801f000f827f89 */ /* 0x000fe200000e0000 */
[----:B------:R-:W-:Y:S01]  /*5bc0*/  FADD.FTZ R66, R137, R66 ;  /* 0x0000004289427221 */ /* 0x000fe20000010000 */
[----:B------:R-:W-:Y:S01]  /*5bd0*/  ISETP.GT.AND P0, PT, R31, 0x1b, PT ;  /* 0x0000001b1f00780c */ /* 0x000fe20003f04270 */
[----:B------:R-:W-:Y:S01]  /*5be0*/  FFMA.FTZ R160, R135, R160, R120 ;  /* 0x000000a087a07223 */ /* 0x000fe20000010078 */
[----:B------:R-:W0:Y:S01]  /*5bf0*/  SHFL.DOWN PT, R137, R14, 0x4, 0x1f ;  /* 0x08801f000e897f89 */ /* 0x000e2200000e0000 */
[----:B------:R-:W-:-:S02]  /*5c00*/  FMUL.FTZ R185, R3, R185 ;  /* 0x000000b903b97220 */ /* 0x000fc40000410000 */
[----:B------:R-:W-:Y:S01]  /*5c10*/  FMUL.FTZ R131, R164, R131 ;  /* 0x00000083a4837220 */ /* 0x000fe20000410000 */
[----:B------:R-:W1:Y:S01]  /*5c20*/  SHFL.DOWN PT, R128, R13, 0x4, 0x1f ;  /* 0x08801f000d807f89 */ /* 0x000e6200000e0000 */
[----:B------:R-:W-:Y:S02]  /*5c30*/  FFMA.FTZ R185, R2, R182, R185 ;  /* 0x000000b602b97223 */ /* 0x000fe400000100b9 */
[C---:B------:R-:W-:Y:S01]  /*5c40*/  FMUL.FTZ R126, R3.reuse, R25 ;  /* 0x00000019037e7220 */ /* 0x040fe20000410000 */
[----:B------:R-:W2:Y:S01]  /*5c50*/  SHFL.DOWN PT, R135, R12, 0x4, 0x1f ;  /* 0x08801f000c877f89 */ /* 0x000ea200000e0000 */
[----:B------:R-:W-:Y:S02]  /*5c60*/  FFMA.FTZ R131, R170, R185, R131 ;  /* 0x000000b9aa837223 */ /* 0x000fe40000010083 */
[----:B------:R-:W-:Y:S02]  /*5c70*/  FMUL.FTZ R120, R3, R188 ;  /* 0x000000bc03787220 */ /* 0x000fe40000410000 */
[----:B------:R-:W-:-:S02]  /*5c80*/  FFMA.FTZ R182, R133, R182, R131 ;  /* 0x000000b685b67223 */ /* 0x000fc40000010083 */
[C---:B------:R-:W-:Y:S02]  /*5c90*/  FFMA.FTZ R133, R2.reuse, R159, -R126 ;  /* 0x0000009f02857223 */ /* 0x040fe4000001087e */
[----:B------:R-:W-:Y:S02]  /*5ca0*/  FFMA.FTZ R131, R2, R187, -R120 ;  /* 0x000000bb02837223 */ /* 0x000fe40000010878 */
[C---:B------:R-:W-:Y:S02]  /*5cb0*/  FMUL.FTZ R159, R3.reuse, R159 ;  /* 0x0000009f039f7220 */ /* 0x040fe40000410000 */
[----:B------:R-:W-:Y:S02]  /*5cc0*/  FMUL.FTZ R187, R3, R187 ;  /* 0x000000bb03bb7220 */ /* 0x000fe40000410000 */
[----:B------:R-:W-:Y:S02]  /*5cd0*/  FMUL.FTZ R133, R138, R133 ;  /* 0x000000858a857220 */ /* 0x000fe40000410000 */
[----:B------:R-:W-:-:S02]  /*5ce0*/  FMUL.FTZ R131, R158, R131 ;  /* 0x000000839e837220 */ /* 0x000fc40000410000 */
[C---:B------:R-:W-:Y:S02]  /*5cf0*/  FFMA.FTZ R159, R2.reuse, R25, R159 ;  /* 0x00000019029f7223 */ /* 0x040fe4000001009f */
[----:B------:R-:W-:Y:S02]  /*5d00*/  FFMA.FTZ R187, R2, R188, R187 ;  /* 0x000000bc02bb7223 */ /* 0x000fe400000100bb */
[----:B------:R-:W-:Y:S02]  /*5d10*/  FMUL.FTZ R120, R3, R189 ;  /* 0x000000bd03787220 */ /* 0x000fe40000410000 */
[----:B------:R-:W-:Y:S02]  /*5d20*/  FFMA.FTZ R134, R134, R159, R133 ;  /* 0x0000009f86867223 */ /* 0x000fe40000010085 */
[----:B------:R-:W-:Y:S02]  /*5d30*/  FFMA.FTZ R187, R168, R187, R131 ;  /* 0x000000bba8bb7223 */ /* 0x000fe40000010083 */
[----:B0-----:R-:W-:-:S02]  /*5d40*/  @!P0 FADD.FTZ R14, R14, R137 ;  /* 0x000000890e0e8221 */ /* 0x001fc40000010000 */
[----:B------:R-:W-:Y:S02]  /*5d50*/  @!P0 FADD.FTZ R15, R15, R130 ;  /* 0x000000820f0f8221 */ /* 0x000fe40000010000 */
[----:B-1----:R-:W-:Y:S02]  /*5d60*/  @!P0 FADD.FTZ R13, R13, R128 ;  /* 0x000000800d0d8221 */ /* 0x002fe40000010000 */
[----:B--2---:R-:W-:Y:S01]  /*5d70*/  @!P0 FADD.FTZ R12, R12, R135 ;  /* 0x000000870c0c8221 */ /* 0x004fe20000010000 */
[----:B------:R-:W-:Y:S01]  /*5d80*/  SHFL.DOWN PT, R126, R15, 0x8, 0x1f ;  /* 0x09001f000f7e7f89 */ /* 0x000fe200000e0000 */
[----:B------:R-:W-:Y:S01]  /*5d90*/  FFMA.FTZ R131, R2, R201, -R120 ;  /* 0x000000c902837223 */ /* 0x000fe20000010878 */
[----:B------:R-:W-:Y:S01]  /*5da0*/  ISETP.GT.AND P0, PT, R31, 0x17, PT ;  /* 0x000000171f00780c */ /* 0x000fe20003f04270 */
[----:B------:R-:W-:Y:S01]  /*5db0*/  FFMA.FTZ R25, R129, R25, R134 ;  /* 0x0000001981197223 */ /* 0x000fe20000010086 */
[----:B------:R-:W-:Y:S01]  /*5dc0*/  SHFL.DOWN PT, R120, R13, 0x8, 0x1f ;  /* 0x09001f000d787f89 */ /* 0x000fe200000e0000 */
[----:B------:R-:W-:-:S02]  /*5dd0*/  FFMA.FTZ R187, R127, R188, R187 ;  /* 0x000000bc7fbb7223 */ /* 0x000fc400000100bb */
[----:B------:R-:W-:Y:S01]  /*5de0*/  FMUL.FTZ R131, R24, R131 ;  /* 0x0000008318837220 */ /* 0x000fe20000410000 */
[----:B------:R-:W0:Y:S01]  /*5df0*/  SHFL.DOWN PT, R129, R14, 0x8, 0x1f ;  /* 0x09001f000e817f89 */ /* 0x000e2200000e0000 */
[----:B------:R-:W-:Y:S02]  /*5e00*/  FMUL.FTZ R24, R3, R195 ;  /* 0x000000c303187220 */ /* 0x000fe40000410000 */
[----:B------:R-:W-:Y:S01]  /*5e10*/  FADD.FTZ R72, R25, R72 ;  /* 0x0000004819487221 */ /* 0x000fe20000010000 */
[----:B------:R-:W1:Y:S01]  /*5e20*/  SHFL.DOWN PT, R127, R12, 0x8, 0x1f ;  /* 0x09001f000c7f7f89 */ /* 0x000e6200000e0000 */
[----:B------:R-:W-:Y:S02]  /*5e30*/  FFMA.FTZ R25, R2, R149, -R24 ;  /* 0x0000009502197223 */ /* 0x000fe40000010818 */
[C---:B------:R-:W-:Y:S02]  /*5e40*/  FMUL.FTZ R24, R3.reuse, R199 ;  /* 0x000000c703187220 */ /* 0x040fe40000410000 */
[----:B------:R-:W-:-:S02]  /*5e50*/  FMUL.FTZ R201, R3, R201 ;  /* 0x000000c903c97220 */ /* 0x000fc40000410000 */
[-C--:B------:R-:W-:Y:S02]  /*5e60*/  FFMA.FTZ R24, R2, R147.reuse, -R24 ;  /* 0x0000009302187223 */ /* 0x080fe40000010818 */
[----:B------:R-:W-:Y:S02]  /*5e70*/  FMUL.FTZ R147, R3, R147 ;  /* 0x0000009303937220 */ /* 0x000fe40000410000 */
[----:B------:R-:W-:Y:S02]  /*5e80*/  FMUL.FTZ R25, R22, R25 ;  /* 0x0000001916197220 */ /* 0x000fe40000410000 */
[----:B------:R-:W-:Y:S02]  /*5e90*/  FMUL.FTZ R24, R157, R24 ;  /* 0x000000189d187220 */ /* 0x000fe40000410000 */
[C---:B------:R-:W-:Y:S02]  /*5ea0*/  FFMA.FTZ R22, R2.reuse, R199, R147 ;  /* 0x000000c702167223 */ /* 0x040fe40000010093 */
[----:B------:R-:W-:-:S02]  /*5eb0*/  FFMA.FTZ R201, R2, R189, R201 ;  /* 0x000000bd02c97223 */ /* 0x000fc400000100c9 */
[----:B------:R-:W-:Y:S02]  /*5ec0*/  FMUL.FTZ R149, R3, R149 ;  /* 0x0000009503957220 */ /* 0x000fe40000410000 */
[----:B------:R-:W-:Y:S02]  /*5ed0*/  FFMA.FTZ R24, R165, R22, R24 ;  /* 0x00000016a5187223 */ /* 0x000fe40000010018 */
[----:B------:R-:W-:Y:S02]  /*5ee0*/  FFMA.FTZ R162, R162, R201, R131 ;  /* 0x000000c9a2a27223 */ /* 0x000fe40000010083 */
[----:B------:R-:W-:Y:S02]  /*5ef0*/  FFMA.FTZ R149, R2, R195, R149 ;  /* 0x000000c302957223 */ /* 0x000fe40000010095 */
[----:B0-----:R-:W-:Y:S02]  /*5f00*/  @!P0 FADD.FTZ R14, R14, R129 ;  /* 0x000000810e0e8221 */ /* 0x001fe40000010000 */
[----:B------:R-:W-:-:S02]  /*5f10*/  @!P0 FADD.FTZ R15, R15, R126 ;  /* 0x0000007e0f0f8221 */ /* 0x000fc40000010000 */
[----:B------:R-:W-:Y:S02]  /*5f20*/  @!P0 FADD.FTZ R13, R13, R120 ;  /* 0x000000780d0d8221 */ /* 0x000fe40000010000 */
[----:B-1----:R-:W-:Y:S01]  /*5f30*/  @!P0 FADD.FTZ R12, R12, R127 ;  /* 0x0000007f0c0c8221 */ /* 0x002fe20000010000 */
[----:B------:R-:W-:Y:S01]  /*5f40*/  SHFL.DOWN PT, R128, R15, 0x10, 0x1f ;  /* 0x0a001f000f807f89 */ /* 0x000fe200000e0000 */
[----:B------:R-:W-:Y:S01]  /*5f50*/  FMUL.FTZ R22, R3, R205 ;  /* 0x000000cd03167220 */ /* 0x000fe20000410000 */
[----:B------:R-:W-:Y:S01]  /*5f60*/  ISETP.GT.AND P0, PT, R31, 0xf, PT ;  /* 0x0000000f1f00780c */ /* 0x000fe20003f04270 */
[----:B------:R-:W-:Y:S01]  /*5f70*/  FFMA.FTZ R162, R125, R189, R162 ;  /* 0x000000bd7da27223 */ /* 0x000fe200000100a2 */
[----:B------:R-:W-:Y:S01]  /*5f80*/  SHFL.DOWN PT, R126, R13, 0x10, 0x1f ;  /* 0x0a001f000d7e7f89 */ /* 0x000fe200000e0000 */
[----:B------:R-:W-:Y:S02]  /*5f90*/  FFMA.FTZ R156, R156, R149, R25 ;  /* 0x000000959c9c7223 */ /* 0x000fe40000010019 */
[----:B------:R-:W-:Y:S01]  /*5fa0*/  FFMA.FTZ R22, R2, R203, -R22 ;  /* 0x000000cb02167223 */ /* 0x000fe20000010816 */
[----:B------:R-:W0:Y:S01]  /*5fb0*/  SHFL.DOWN PT, R125, R14, 0x10, 0x1f ;  /* 0x0a001f000e7d7f89 */ /* 0x000e2200000e0000 */
[----:B------:R-:W-:-:S02]  /*5fc0*/  FFMA.FTZ R24, R113, R199, R24 ;  /* 0x000000c771187223 */ /* 0x000fc40000010018 */
[----:B------:R-:W-:Y:S01]  /*5fd0*/  FMUL.FTZ R155, R155, R22 ;  /* 0x000000169b9b7220 */ /* 0x000fe20000410000 */
[----:B------:R-:W1:Y:S01]  /*5fe0*/  SHFL.DOWN PT, R25, R12, 0x10, 0x1f ;  /* 0x0a001f000c197f89 */ /* 0x000e6200000e0000 */
[C---:B------:R-:W-:Y:S02]  /*5ff0*/  FMUL.FTZ R22, R3.reuse, R197 ;  /* 0x000000c503167220 */ /* 0x040fe40000410000 */
[----:B------:R-:W-:Y:S02]  /*6000*/  FADD.FTZ R61, R24, R61 ;  /* 0x0000003d183d7221 */ /* 0x000fe40000010000 */
[----:B------:R-:W-:Y:S02]  /*6010*/  FFMA.FTZ R22, R2, R151, -R22 ;  /* 0x0000009702167223 */ /* 0x000fe40000010816 */
[----:B------:R-:W-:Y:S02]  /*6020*/  FMUL.FTZ R24, R3, R145 ;  /* 0x0000009103187220 */ /* 0x000fe40000410000 */
[----:B------:R-:W-:-:S02]  /*6030*/  FMUL.FTZ R27, R27, R22 ;  /* 0x000000161b1b7220 */ /* 0x000fc40000410000 */
[C---:B------:R-:W-:Y:S02]  /*6040*/  FMUL.FTZ R22, R3.reuse, R26 ;  /* 0x0000001a03167220 */ /* 0x040fe40000410000 */
[----:B------:R-:W-:Y:S02]  /*6050*/  FFMA.FTZ R24, R2, R207, -R24 ;  /* 0x000000cf02187223 */ /* 0x000fe40000010818 */
[C---:B------:R-:W-:Y:S02]  /*6060*/  FMUL.FTZ R203, R3.reuse, R203 ;  /* 0x000000cb03cb7220 */ /* 0x040fe40000410000 */
[C---:B------:R-:W-:Y:S02]  /*6070*/  FMUL.FTZ R207, R3.reuse, R207 ;  /* 0x000000cf03cf7220 */ /* 0x040fe40000410000 */
[C---:B------:R-:W-:Y:S02]  /*6080*/  FMUL.FTZ R151, R3.reuse, R151 ;  /* 0x0000009703977220 */ /* 0x040fe40000410000 */
[----:B------:R-:W-:-:S02]  /*6090*/  FMUL.FTZ R3, R3, R143 ;  /* 0x0000008f03037220 */ /* 0x000fc40000410000 */
[----:B------:R-:W-:Y:S02]  /*60a0*/  FFMA.FTZ R22, R2, R143, -R22 ;  /* 0x0000008f02167223 */ /* 0x000fe40000010816 */
[----:B------:R-:W-:Y:S02]  /*60b0*/  FADD.FTZ R54, R118, R54 ;  /* 0x0000003676367221 */ /* 0x000fe40000010000 */
[----:B------:R-:W-:Y:S02]  /*60c0*/  FMUL.FTZ R153, R153, R24 ;  /* 0x0000001899997220 */ /* 0x000fe40000410000 */
[C---:B------:R-:W-:Y:S02]  /*60d0*/  FFMA.FTZ R120, R2.reuse, R205, R203 ;  /* 0x000000cd02787223 */ /* 0x040fe400000100cb */
[C---:B------:R-:W-:Y:S02]  /*60e0*/  FFMA.FTZ R118, R2.reuse, R145, R207 ;  /* 0x0000009102767223 */ /* 0x040fe400000100cf */
[----:B------:R-:W-:-:S02]  /*60f0*/  FFMA.FTZ R24, R2, R197, R151 ;  /* 0x000000c502187223 */ /* 0x000fc40000010097 */
[----:B------:R-:W-:Y:S02]  /*6100*/  FFMA.FTZ R2, R2, R26, R3 ;  /* 0x0000001a02027223 */ /* 0x000fe40000010003 */
[----:B------:R-:W-:Y:S02]  /*6110*/  FMUL.FTZ R22, R23, R22 ;  /* 0x0000001617167220 */ /* 0x000fe40000410000 */
[----:B0-----:R-:W-:Y:S02]  /*6120*/  @!P0 FADD.FTZ R14, R14, R125 ;  /* 0x0000007d0e0e8221 */ /* 0x001fe40000010000 */
[----:B------:R-:W-:Y:S02]  /*6130*/  @!P0 FADD.FTZ R15, R15, R128 ;  /* 0x000000800f0f8221 */ /* 0x000fe40000010000 */
[----:B------:R-:W-:Y:S02]  /*6140*/  @!P0 FADD.FTZ R13, R13, R126 ;  /* 0x0000007e0d0d8221 */ /* 0x000fe40000010000 */
[----:B-1----:R-:W-:-:S02]  /*6150*/  @!P0 FADD.FTZ R12, R12, R25 ;  /* 0x000000190c0c8221 */ /* 0x002fc40000010000 */
[----:B------:R-:W-:Y:S02]  /*6160*/  FFMA.FTZ R120, R169, R120, R155 ;  /* 0x00000078a9787223 */ /* 0x000fe4000001009b */
[----:B------:R-:W-:Y:S01]  /*6170*/  FFMA.FTZ R118, R163, R118, R153 ;  /* 0x00000076a3767223 */ /* 0x000fe20000010099 */
[----:B------:R0:W-:Y:S01]  /*6180*/  @!P1 STS.128 [0x440], R12 ;  /* 0x0004400cff009388 */ /* 0x0001e20000000c00 */
        /* <DEDUP_REMOVED lines=29> */
[----:B0-----:R-:W-:-:S13]  /*6360*/  ISETP.NE.AND P0, PT, R30, c[0x0][0x174], PT ;  /* 0x00005d001e007a0c */ /* 0x001fda0003f05270 */
[----:B------:R-:W0:Y:S04]  /*6370*/  @P0 LDS.64 R2, [R75+0x3180] ;  /* 0x003180004b020984 */ /* 0x000e280000000a00 */
[----:B------:R-:W1:Y:S01]  /*6380*/  @P0 LDS.64 R22, [R75+0x2980] ;  /* 0x002980004b160984 */ /* 0x000e620000000a00 */
[----:B0-----:R-:W-:Y:S02]  /*6390*/  @P0 FADD.FTZ R15, R15, R3 ;  /* 0x000000030f0f0221 */ /* 0x001fe40000010000 */
[----:B------:R-:W-:Y:S02]  /*63a0*/  @P0 FADD.FTZ R14, R14, R2 ;  /* 0x000000020e0e0221 */ /* 0x000fe40000010000 */
[----:B-1----:R-:W-:Y:S02]  /*63b0*/  @P0 FADD.FTZ R13, R13, R23 ;  /* 0x000000170d0d0221 */ /* 0x002fe40000010000 */
[----:B------:R-:W-:Y:S01]  /*63c0*/  @P0 FADD.FTZ R12, R12, R22 ;  /* 0x000000160c0c0221 */ /* 0x000fe20000010000 */
[----:B------:R0:W-:Y:S04]  /*63d0*/  STS.64 [R75+0x3180], R14 ;  /* 0x0031800e4b007388 */ /* 0x0001e80000000a00 */
[----:B------:R0:W-:Y:S02]  /*63e0*/  STS.64 [R75+0x2980], R12 ;  /* 0x0029800c4b007388 */ /* 0x0001e40000000a00 */
.L_x_9649:
[----:B0-----:R-:W-:Y:S05]  /*63f0*/  BSYNC B0 ;  /* 0x0000000000007941 */ /* 0x001fea0003800000 */
.L_x_9648:
[----:B------:R-:W-:Y:S01]  /*6400*/  UIADD3 UR5, UR5, 0x1, URZ ;  /* 0x0000000105057890 */ /* 0x000fe2000fffe03f */
[----:B------:R-:W-:Y:S01]  /*6410*/  MOV R2, c[0x0][0x1c0] ;  /* 0x0000700000027a02 */ /* 0x000fe20000000f00 */
[----:B------:R-:W-:Y:S01]  /*6420*/  ULDC UR16, c[0x0][0x16c] ;  /* 0x00005b0000107ab9 */ /* 0x000fe20000000800 */
[----:B------:R-:W-:Y:S01]  /*6430*/  MOV R12, c[0x0][0x1a0] ;  /* 0x00006800000c7a02 */ /* 0x000fe20000000f00 */
[----:B------:R-:W-:Y:S01]  /*6440*/  UISETP.GE.AND UP0, UPT, UR5, UR16, UPT ;  /* 0x000000100500728c */ /* 0x000fe2000bf06270 */
[----:B------:R-:W-:Y:S01]  /*6450*/  MOV R14, c[0x0][0x188] ;  /* 0x00006200000e7a02 */ /* 0x000fe20000000f00 */
[----:B------:R-:W-:Y:S01]  /*6460*/  UIADD3 UR6, UP1, UR6, 0x10, URZ ;  /* 0x0000001006067890 */ /* 0x000fe2000ff3e03f */
[----:B------:R-:W-:Y:S01]  /*6470*/  MOV R3, c[0x0][0x1c4] ;  /* 0x0000710000037a02 */ /* 0x000fe20000000f00 */
[----:B------:R-:W-:Y:S01]  /*6480*/  UIADD3 UR4, UR4, 0x10, URZ ;  /* 0x0000001004047890 */ /* 0x000fe2000fffe03f */
[----:B------:R-:W-:Y:S01]  /*6490*/  MOV R13, c[0x0][0x1a4] ;  /* 0x00006900000d7a02 */ /* 0x000fe20000000f00 */
[----:B------:R-:W-:Y:S01]  /*64a0*/  UIADD3.X UR7, URZ, UR7, URZ, UP1, !UPT ;  /* 0x000000073f077290 */ /* 0x000fe20008ffe43f */
[----:B------:R-:W-:-:S02]  /*64b0*/  PLOP3.LUT P3, PT, PT, PT, UP0, 0x80, 0x0 ;  /* 0x000000000000781c */ /* 0x000fc40003f6f008 */
[----:B------:R-:W-:Y:S02]  /*64c0*/  MOV R15, c[0x0][0x18c] ;  /* 0x00006300000f7a02 */ /* 0x000fe40000000f00 */
[----:B------:R-:W-:Y:S02]  /*64d0*/  LEA R108, P0, R2, R108, 0x3 ;  /* 0x0000006c026c7211 */ /* 0x000fe400078018ff */
[----:B------:R-:W-:Y:S02]  /*64e0*/  LEA R110, P1, R12, R110, 0x3 ;  /* 0x0000006e0c6e7211 */ /* 0x000fe400078218ff */
[----:B------:R-:W-:Y:S02]  /*64f0*/  LEA R112, P2, R14, R112, 0x3 ;  /* 0x000000700e707211 */ /* 0x000fe400078418ff */
[----:B------:R-:W-:Y:S02]  /*6500*/  LEA.HI.X R107, R2, R107, R3, 0x3, P0 ;  /* 0x0000006b026b7211 */ /* 0x000fe400000f1c03 */
[----:B------:R-:W-:-:S02]  /*6510*/  LEA.HI.X R109, R12, R109, R13, 0x3, P1 ;  /* 0x0000006d0c6d7211 */ /* 0x000fc400008f1c0d */
[----:B------:R-:W-:Y:S02]  /*6520*/  LEA.HI.X R111, R14, R111, R15, 0x3, P2 ;  /* 0x0000006f0e6f7211 */ /* 0x000fe400010f1c0f */
[----:B------:R-:W-:Y:S02]  /*6530*/  IADD3 R75, R75, 0x8, RZ ;  /* 0x000000084b4b7810 */ /* 0x000fe40007ffe0ff */
[----:B------:R-:W-:Y:S01]  /*6540*/  IADD3 R73, R73, 0x1, RZ ;  /* 0x0000000149497810 */ /* 0x000fe20007ffe0ff */
[----:B------:R-:W-:Y:S01]  /*6550*/  @P3 CALL.REL.NOINC `(.L_x_9635) ;  /* 0x0000001000003944 */ /* 0x000fe20003c00000 */
[----:B------:R-:W-:Y:S05]  /*6560*/  BRA `(.L_x_9650) ;  /* 0xffffacb000007947 */ /* 0x000fea000383ffff */
.L_x_9635:
[----:B------:R-:W-:Y:S01]  /*6570*/  BAR.SYNC.DEFER_BLOCKING 0x0 ;  /* 0x0000000000007b1d */ /* 0x000fe20000010000 */
[----:B------:R-:W-:Y:S01]  /*6580*/  F2FP.PACK_AB R11, R49, R50 ;  /* 0x00000032310b723e */ /* 0x000fe200000000ff */
[----:B------:R-:W-:Y:S01]  /*6590*/  IMAD R3, R35, c[0x0][0x2d8], RZ ;  /* 0x0000b60023037a24 */ /* 0x000fe200078e02ff */
[----:B------:R-:W-:Y:S01]  /*65a0*/  F2FP.PACK_AB R10, R51, R52 ;  /* 0x00000034330a723e */ /* 0x000fe200000000ff */
[----:B------:R-:W-:Y:S01]  /*65b0*/  FADD.FTZ R6, R33, R58 ;  /* 0x0000003a21067221 */ /* 0x000fe20000010000 */
        /* <DEDUP_REMOVED lines=9> */
[----:B------:R-:W-:Y:S01]  /*6650*/  UIADD3.X UR11, UR11, -0x1, URZ, UP0, !UPT ;  /* 0xffffffff0b0b7890 */ /* 0x000fe200087fe43f */
[----:B------:R-:W-:Y:S01]  /*6660*/  F2FP.PACK_AB R48, R47, R48 ;  /* 0x000000302f30723e */ /* 0x000fe200000000ff */
[----:B------:R-:W-:Y:S01]  /*6670*/  UIADD3.X UR13, UR13, -0x1, URZ, UP1, !UPT ;  /* 0xffffffff0d0d7890 */ /* 0x000fe20008ffe43f */
[----:B------:R-:W-:Y:S01]  /*6680*/  IADD3 R22, R30, -0x1, RZ ;  /* 0xffffffff1e167810 */ /* 0x000fe20007ffe0ff */
[----:B------:R-:W-:Y:S01]  /*6690*/  UIADD3.X UR15, UR15, -0x1, URZ, UP2, !UPT ;  /* 0xffffffff0f0f7890 */ /* 0x000fe200097fe43f */
[----:B------:R-:W-:-:S02]  /*66a0*/  F2FP.PACK_AB R45, R60, R59 ;  /* 0x0000003b3c2d723e */ /* 0x000fc400000000ff */
[----:B------:R-:W-:Y:S02]  /*66b0*/  SHF.L.U32 R4, R22, 0x9, RZ ;  /* 0x0000000916047819 */ /* 0x000fe400000006ff */
[----:B------:R-:W-:Y:S01]  /*66c0*/  F2FP.PACK_AB R44, R57, R58 ;  /* 0x0000003a392c723e */ /* 0x000fe200000000ff */
[----:B------:R0:W-:Y:S01]  /*66d0*/  STS.128 [R0], R8 ;  /* 0x0000000800007388 */ /* 0x0001e20000000c00 */
[----:B------:R-:W-:Y:S02]  /*66e0*/  SHF.R.S32.HI R5, RZ, 0x1f, R4 ;  /* 0x0000001fff057819 */ /* 0x000fe40000011404 */
[----:B------:R-:W-:Y:S01]  /*66f0*/  F2FP.PACK_AB R47, R64, R63 ;  /* 0x0000003f402f723e */ /* 0x000fe200000000ff */
[----:B------:R1:W-:Y:S01]  /*6700*/  STS.128 [R0+0x10], R48 ;  /* 0x0000103000007388 */ /* 0x0003e20000000c00 */
[----:B------:R-:W-:-:S06]  /*6710*/  NOP ;  /* 0x0000000000007918 */ /* 0x000fcc0000000000 */
[----:B------:R-:W2:Y:S01]  /*6720*/  LDS.128 R12, [R31.X16] ;  /* 0x000000001f0c7984 */ /* 0x000ea2000000cc00 */
[----:B------:R-:W-:Y:S01]  /*6730*/  IMAD.WIDE.U32 R2, R36, c[0x0][0x2d8], R4 ;  /* 0x0000b60024027a25 */ /* 0x000fe200078e0004 */
[----:B------:R-:W-:Y:S02]  /*6740*/  F2FP.PACK_AB R46, R62, R61 ;  /* 0x0000003d3e2e723e */ /* 0x000fe400000000ff */
[----:B------:R-:W3:Y:S01]  /*6750*/  LDS.128 R24, [R31.X16+0x200] ;  /* 0x000200001f187984 */ /* 0x000ee2000000cc00 */
[----:B0-----:R-:W-:Y:S01]  /*6760*/  FADD.FTZ R8, R6, R57 ;  /* 0x0000003906087221 */ /* 0x001fe20000010000 */
[----:B------:R-:W-:Y:S01]  /*6770*/  IADD3 R3, R3, R7, RZ ;  /* 0x0000000703037210 */ /* 0x000fe20007ffe0ff */
[----:B------:R-:W-:Y:S01]  /*6780*/  IMAD R7, R39, c[0x0][0x2e0], RZ ;  /* 0x0000b80027077a24 */ /* 0x000fe200078e02ff */
[----:B-1----:R-:W-:Y:S01]  /*6790*/  F2FP.PACK_AB R51, R72, R71 ;  /* 0x000000474833723e */ /* 0x002fe200000000ff */
[----:B------:R-:W-:Y:S01]  /*67a0*/  IMAD.WIDE.U32 R4, R36, c[0x0][0x2f8], R4 ;  /* 0x0000be0024047a25 */ /* 0x000fe200078e0004 */
[----:B------:R-:W-:-:S02]  /*67b0*/  F2FP.PACK_AB R50, R70, R69 ;  /* 0x000000454632723e */ /* 0x000fc400000000ff */
[----:B------:R-:W-:Y:S01]  /*67c0*/  F2FP.PACK_AB R49, R68, R67 ;  /* 0x000000434431723e */ /* 0x000fe200000000ff */
[----:B------:R-:W-:Y:S01]  /*67d0*/  IMAD R7, R40, c[0x0][0x2e4], R7 ;  /* 0x0000b90028077a24 */ /* 0x000fe200078e0207 */
[----:B------:R-:W-:Y:S01]  /*67e0*/  F2FP.PACK_AB R48, R66, R65 ;  /* 0x000000414230723e */ /* 0x000fe200000000ff */
[----:B------:R-:W-:-:S05]  /*67f0*/  IMAD.WIDE.U32 R2, R40, c[0x0][0x2e0], R2 ;  /* 0x0000b80028027a25 */ /* 0x000fca00078e0002 */
[----:B------:R-:W-:Y:S01]  /*6800*/  IADD3 R7, R3, R7, RZ ;  /* 0x0000000703077210 */ /* 0x000fe20007ffe0ff */
[----:B------:R-:W-:Y:S01]  /*6810*/  FADD.FTZ R3, R8, R59 ;  /* 0x0000003b08037221 */ /* 0x000fe20000010000 */
[----:B------:R-:W-:-:S03]  /*6820*/  LEA R6, P0, R2, c[0x0][0x330], 0x1 ;  /* 0x0000cc0002067a11 */ /* 0x000fc600078008ff */
[----:B------:R-:W-:Y:S01]  /*6830*/  FADD.FTZ R8, R3, R60 ;  /* 0x0000003c03087221 */ /* 0x000fe20000010000 */
[----:B------:R-:W-:-:S03]  /*6840*/  LEA.HI.X R7, R2, c[0x0][0x334], R7, 0x1, P0 ;  /* 0x0000cd0002077a11 */ /* 0x000fc600000f0c07 */
[----:B------:R-:W-:Y:S02]  /*6850*/  FADD.FTZ R61, R8, R61 ;  /* 0x0000003d083d7221 */ /* 0x000fe40000010000 */
[----:B------:R-:W-:-:S04]  /*6860*/  IMAD.WIDE R2, R28, 0x10, R6 ;  /* 0x000000101c027825 */ /* 0x000fc800078e0206 */
[----:B------:R-:W-:Y:S02]  /*6870*/  IMAD R7, R35, c[0x0][0x2f8], RZ ;  /* 0x0000be0023077a24 */ /* 0x000fe400078e02ff */
[----:B------:R-:W-:Y:S01]  /*6880*/  FADD.FTZ R62, R61, R62 ;  /* 0x0000003e3d3e7221 */ /* 0x000fe20000010000 */
[----:B--2---:R-:W-:Y:S01]  /*6890*/  STG.E.128 [R2.64], R12 ;  /* 0x0000000c02007986 */ /* 0x004fe2000c101d08 */
[----:B------:R-:W-:Y:S02]  /*68a0*/  IMAD R7, R36, c[0x0][0x2fc], R7 ;  /* 0x0000bf0024077a24 */ /* 0x000fe400078e0207 */
[----:B------:R-:W-:Y:S01]  /*68b0*/  FADD.FTZ R63, R62, R63 ;  /* 0x0000003f3e3f7221 */ /* 0x000fe20000010000 */
[----:B---3--:R0:W-:Y:S02]  /*68c0*/  STG.E.128 [R2.64+0x200], R24 ;  /* 0x0002001802007986 */ /* 0x0081e4000c101d08 */
[----:B------:R-:W-:Y:S01]  /*68d0*/  IADD3 R5, R5, R7, RZ ;  /* 0x0000000705057210 */ /* 0x000fe20007ffe0ff */
[----:B------:R-:W-:Y:S01]  /*68e0*/  FADD.FTZ R64, R63, R64 ;  /* 0x000000403f407221 */ /* 0x000fe20000010000 */
[----:B------:R-:W-:Y:S03]  /*68f0*/  BAR.SYNC.DEFER_BLOCKING 0x0 ;  /* 0x0000000000007b1d */ /* 0x000fe60000010000 */
[----:B------:R-:W-:-:S04]  /*6900*/  FADD.FTZ R65, R64, R65 ;  /* 0x0000004140417221 */ /* 0x000fc80000010000 */
[----:B------:R-:W-:-:S04]  /*6910*/  FADD.FTZ R66, R65, R66 ;  /* 0x0000004241427221 */ /* 0x000fc80000010000 */
[----:B------:R-:W-:Y:S02]  /*6920*/  FADD.FTZ R67, R66, R67 ;  /* 0x0000004342437221 */ /* 0x000fe40000010000 */
[----:B0-----:R-:W-:Y:S02]  /*6930*/  IMAD R3, R39, c[0x0][0x300], RZ ;  /* 0x0000c00027037a24 */ /* 0x001fe400078e02ff */
[----:B------:R-:W-:Y:S02]  /*6940*/  FADD.FTZ R68, R67, R68 ;  /* 0x0000004443447221 */ /* 0x000fe40000010000 */
[C---:B------:R-:W-:Y:S02]  /*6950*/  IMAD R7, R40.reuse, c[0x0][0x304], R3 ;  /* 0x0000c10028077a24 */ /* 0x040fe400078e0203 */
[----:B------:R-:W-:Y:S01]  /*6960*/  IMAD.WIDE.U32 R2, R40, c[0x0][0x300], R4 ;  /* 0x0000c00028027a25 */ /* 0x000fe200078e0004 */
[----:B------:R-:W-:Y:S04]  /*6970*/  STS.128 [R0], R44 ;  /* 0x0000002c00007388 */ /* 0x000fe80000000c00 */
[----:B------:R-:W-:Y:S01]  /*6980*/  IADD3 R3, R3, R7, RZ ;  /* 0x0000000703037210 */ /* 0x000fe20007ffe0ff */
[----:B------:R-:W-:Y:S01]  /*6990*/  FADD.FTZ R69, R68, R69 ;  /* 0x0000004544457221 */ /* 0x000fe20000010000 */
[----:B------:R-:W-:Y:S01]  /*69a0*/  LEA R4, P0, R2, c[0x0][0x340], 0x1 ;  /* 0x0000d00002047a11 */ /* 0x000fe200078008ff */
[----:B------:R-:W-:Y:S01]  /*69b0*/  STS.128 [R0+0x10], R48 ;  /* 0x0000103000007388 */ /* 0x000fe20000000c00 */
[----:B------:R-:W-:-:S06]  /*69c0*/  NOP ;  /* 0x0000000000007918 */ /* 0x000fcc0000000000 */
[----:B------:R-:W0:Y:S01]  /*69d0*/  LDS.128 R52, [R31.X16] ;  /* 0x000000001f347984 */ /* 0x000e22000000cc00 */
[----:B------:R-:W-:Y:S01]  /*69e0*/  LEA.HI.X R5, R2, c[0x0][0x344], R3, 0x1, P0 ;  /* 0x0000d10002057a11 */ /* 0x000fe200000f0c03 */
[----:B------:R-:W-:Y:S01]  /*69f0*/  FADD.FTZ R70, R69, R70 ;  /* 0x0000004645467221 */ /* 0x000fe20000010000 */
[----:B------:R-:W-:Y:S01]  /*6a00*/  ISETP.GT.AND P0, PT, R30, 0x1, PT ;  /* 0x000000011e00780c */ /* 0x000fe20003f04270 */
[----:B------:R-:W1:Y:S01]  /*6a10*/  LDS.128 R56, [R31.X16+0x200] ;  /* 0x000200001f387984 */ /* 0x000e62000000cc00 */
[----:B------:R-:W-:Y:S01]  /*6a20*/  MOV R30, R22 ;  /* 0x00000016001e7202 */ /* 0x000fe20000000f00 */
[----:B------:R-:W-:-:S04]  /*6a30*/  IMAD.WIDE R2, R28, 0x10, R4 ;  /* 0x000000101c027825 */ /* 0x000fc800078e0204 */
[----:B------:R-:W-:-:S04]  /*6a40*/  FADD.FTZ R33, R70, R71 ;  /* 0x0000004746217221 */ /* 0x000fc80000010000 */
[----:B------:R-:W-:Y:S01]  /*6a50*/  FADD.FTZ R33, R33, R72 ;  /* 0x0000004821217221 */ /* 0x000fe20000010000 */
[----:B0-----:R0:W-:Y:S04]  /*6a60*/  STG.E.128 [R2.64], R52 ;  /* 0x0000003402007986 */ /* 0x0011e8000c101d08 */
[----:B-1----:R0:W-:Y:S01]  /*6a70*/  STG.E.128 [R2.64+0x200], R56 ;  /* 0x0002003802007986 */ /* 0x0021e2000c101d08 */
[----:B------:R-:W-:Y:S01]  /*6a80*/  @!P0 CALL.REL.NOINC `(.L_x_9634) ;  /* 0x0000001000008944 */ /* 0x000fe20003c00000 */
[----:B------:R-:W-:Y:S05]  /*6a90*/  BRA `(.L_x_9651) ;  /* 0xffff9b1000007947 */ /* 0x000fea000383ffff */
.L_x_9634:
[----:B------:R-:W-:Y:S02]  /*6aa0*/  ISETP.NE.U32.AND P0, PT, RZ, c[0x0][0x328], PT ;  /* 0x0000ca00ff007a0c */ /* 0x000fe40003f05070 */
[----:B------:R-:W-:Y:S02]  /*6ab0*/  ISETP.NE.U32.AND P2, PT, RZ, c[0x0][0x348], PT ;  /* 0x0000d200ff007a0c */ /* 0x000fe40003f45070 */
[----:B------:R-:W-:-:S02]  /*6ac0*/  ISETP.NE.AND.EX P1, PT, RZ, c[0x0][0x32c], PT, P0 ;  /* 0x0000cb00ff007a0c */ /* 0x000fc40003f25300 */
[----:B------:R-:W-:-:S11]  /*6ad0*/  ISETP.NE.AND.EX P0, PT, RZ, c[0x0][0x34c], PT, P2 ;  /* 0x0000d300ff007a0c */ /* 0x000fd60003f05320 */
[----:B------:R-:W-:Y:S05]  /*6ae0*/  @!P1 BRA `(.L_x_9652) ;  /* 0x0000014000009947 */ /* 0x000fea0003800000 */
[----:B0-----:R-:W0:Y:S01]  /*6af0*/  SHFL.DOWN P1, R3, R34, 0x1, 0x1f ;  /* 0x08201f0022037f89 */ /* 0x001e220000020000 */
[----:B------:R-:W-:Y:S03]  /*6b00*/  BSSY B0, `(.L_x_9652) ;  /* 0x0000012000007945 */ /* 0x000fe60003800000 */
[----:B------:R-:W1:Y:S01]  /*6b10*/  S2R R4, SR_LANEID ;  /* 0x0000000000047919 */ /* 0x000e620000000000 */
[----:B0-----:R-:W-:Y:S01]  /*6b20*/  @P1 FADD R3, R3, R34 ;  /* 0x0000002203031221 */ /* 0x001fe20000000000 */
[----:B-1----:R-:W-:-:S04]  /*6b30*/  ISETP.NE.AND P2, PT, R4, RZ, PT ;  /* 0x000000ff0400720c */ /* 0x002fc80003f45270 */
[----:B------:R-:W0:Y:S04]  /*6b40*/  SHFL.DOWN P1, R0, R3, 0x2, 0x1f ;  /* 0x08401f0003007f89 */ /* 0x000e280000020000 */
[----:B------:R-:W1:Y:S01]  /*6b50*/  S2R R4, SR_TID.X ;  /* 0x0000000000047919 */ /* 0x000e620000002100 */
[----:B0-----:R-:W-:-:S05]  /*6b60*/  @P1 FADD R0, R3, R0 ;  /* 0x0000000003001221 */ /* 0x001fca0000000000 */
[----:B------:R-:W0:Y:S02]  /*6b70*/  SHFL.DOWN P1, R5, R0, 0x4, 0x1f ;  /* 0x08801f0000057f89 */ /* 0x000e240000020000 */
[----:B0-----:R-:W-:-:S05]  /*6b80*/  @P1 FADD R5, R0, R5 ;  /* 0x0000000500051221 */ /* 0x001fca0000000000 */
[----:B------:R-:W0:Y:S02]  /*6b90*/  SHFL.DOWN P1, R2, R5, 0x8, 0x1f ;  /* 0x09001f0005027f89 */ /* 0x000e240000020000 */
[----:B0-----:R-:W-:-:S05]  /*6ba0*/  @P1 FADD R2, R5, R2 ;  /* 0x0000000205021221 */ /* 0x001fca0000000000 */
[----:B------:R-:W0:Y:S02]  /*6bb0*/  SHFL.DOWN P1, R7, R2, 0x10, 0x1f ;  /* 0x0a001f0002077f89 */ /* 0x000e240000020000 */
[----:B0-----:R-:W-:Y:S01]  /*6bc0*/  @P1 FADD R7, R2, R7 ;  /* 0x0000000702071221 */ /* 0x001fe20000000000 */
[----:B-1----:R-:W-:-:S04]  /*6bd0*/  ISETP.NE.AND P1, PT, R4, RZ, PT ;  /* 0x000000ff0400720c */ /* 0x002fc80003f25270 */
[----:B------:R0:W-:Y:S04]  /*6be0*/  @!P2 STS [0x434], R7 ;  /* 0x00043407ff00a388 */ /* 0x0001e80000000800 */
[----:B------:R-:W-:Y:S06]  /*6bf0*/  BAR.SYNC.DEFER_BLOCKING 0x0 ;  /* 0x0000000000007b1d */ /* 0x000fec0000010000 */
[----:B------:R-:W-:Y:S05]  /*6c00*/  @P1 BRA `(.L_x_9653) ;  /* 0x0000001000001947 */ /* 0x000fea0003800000 */
[----:B0-----:R0:W-:Y:S02]  /*6c10*/  RED.E.ADD.F32.FTZ.RN.STRONG.GPU [R18.64], R7 ;  /* 0x000000071200798e */ /* 0x0011e4000c10e788 */
.L_x_9653:
[----:B0-----:R-:W-:Y:S05]  /*6c20*/  BSYNC B0 ;  /* 0x0000000000007941 */ /* 0x001fea0003800000 */
.L_x_9652:
        /* <DEDUP_REMOVED lines=20> */
[----:B0-----:R0:W-:Y:S01]  /*6d70*/  RED.E.ADD.F32.FTZ.RN.STRONG.GPU [R16.64], R4 ;  /* 0x000000041000798e */ /* 0x0011e2000c10e788 */
[----:B------:R-:W-:Y:S01]  /*6d80*/  HFMA2.MMA R19, -RZ, RZ, 0, 0 ;  /* 0x00000000ff137435 */ /* 0x000fe200000001ff */
[----:B------:R-:W-:Y:S05]  /*6d90*/  BRA `(.L_x_9656) ;  /* 0x0000001000007947 */ /* 0x000fea0003800000 */
.L_x_9655:
[----:B------:R-:W1:Y:S02]  /*6da0*/  S2R R19, SR_TID.X ;  /* 0x0000000000137919 */ /* 0x000e640000002100 */
.L_x_9656:
[----:B0-----:R-:W-:Y:S05]  /*6db0*/  BSYNC B0 ;  /* 0x0000000000007941 */ /* 0x001fea0003800000 */
.L_x_9654:
        /* <DEDUP_REMOVED lines=14> */
[----:B-----5:R-:W-:Y:S01]  /*6ea0*/  IADD3 R37, R15, R11, RZ ;  /* 0x0000000b0f257210 */ /* 0x020fe20007ffe0ff */
[C---:B------:R-:W-:Y:S01]  /*6eb0*/  IMAD R5, R40.reuse, c[0x0][0x2cc], R5 ;  /* 0x0000b30028057a24 */ /* 0x040fe200078e0205 */
[----:B------:R-:W-:Y:S01]  /*6ec0*/  IADD3 R31, R7, R3, RZ ;  /* 0x00000003071f7210 */ /* 0x000fe20007ffe0ff */
[C---:B------:R-:W-:Y:S01]  /*6ed0*/  IMAD R27, R40.reuse, c[0x0][0x28c], R39 ;  /* 0x0000a300281b7a24 */ /* 0x040fe200078e0227 */
[----:B------:R-:W-:Y:S01]  /*6ee0*/  IADD3 R39, R17, R13, RZ ;  /* 0x0000000d11277210 */ /* 0x000fe20007ffe0ff */
[----:B------:R-:W-:Y:S01]  /*6ef0*/  IMAD.WIDE.U32 R40, R40, c[0x0][0x288], RZ ;  /* 0x0000a20028287a25 */ /* 0x000fe200078e00ff */
[----:B------:R-:W-:-:S04]  /*6f00*/  IADD3 R29, R9, R5, RZ ;  /* 0x00000005091d7210 */ /* 0x000fc80007ffe0ff */
[----:B------:R-:W-:Y:S02]  /*6f10*/  IADD3 R27, R41, R27, RZ ;  /* 0x0000001b291b7210 */ /* 0x000fe40007ffe0ff */
.L_x_9657:
        /* <DEDUP_REMOVED lines=64> */
.L_x_9658:
        /* <DEDUP_REMOVED lines=14> */
.L_x_14704:


//--------------------- .text._Z25selective_scan_bwd_kernelI32Selective_Scan_bwd_kernel_traitsILi32ELi16ELb1ELb0ELb0ELb0ELb1EN3c104HalfENS1_7complexIfEEEEv12SSMParamsBwd --------------------------
	.section	.text._Z25selective_scan_bwd_kernelI32Selective_Scan_bwd_kernel_traitsILi32ELi16ELb1ELb0ELb0ELb0ELb1EN3c104HalfENS1_7complexIfEEEEv12SSMParamsBwd,"ax",@progbits
	.sectioninfo	@"SHI_REGISTERS=228"
	.align	128
        .global         _Z25selective_scan_bwd_kernelI32Selective_Scan_bwd_kernel_traitsILi32ELi16ELb1ELb0ELb0ELb0ELb1EN3c104HalfENS1_7complexIfEEEEv12SSMParamsBwd
        .type           _Z25selective_scan_bwd_kernelI32Selective_Scan_bwd_kernel_traitsILi32ELi16ELb1ELb0ELb0ELb0ELb1EN3c104HalfENS1_7complexIfEEEEv12SSMParamsBwd,@function
        .size           _Z25selective_scan_bwd_kernelI32Selective_Scan_bwd_kernel_traitsILi32ELi16ELb1ELb0ELb0ELb0ELb1EN3c104HalfENS1_7complexIfEEEEv12SSMParamsBwd,(.L_x_14705 - _Z25selective_scan_bwd_kernelI32Selective_Scan_bwd_kernel_traitsILi32ELi16ELb1ELb0ELb0ELb0ELb1EN3c104HalfENS1_7complexIfEEEEv12SSMParamsBwd)
        .other          _Z25selective_scan_bwd_kernelI32Selective_Scan_bwd_kernel_traitsILi32ELi16ELb1ELb0ELb0ELb0ELb1EN3c104HalfENS1_7complexIfEEEEv12SSMParamsBwd,@"STO_CUDA_ENTRY STV_DEFAULT"
_Z25selective_scan_bwd_kernelI32Selective_Scan_bwd_kernel_traitsILi32ELi16ELb1ELb0ELb0ELb0ELb1EN3c104HalfENS1_7complexIfEEEEv12SSMParamsBwd:
.text._Z25selective_scan_bwd_kernelI32Selective_Scan_bwd_kernel_traitsILi32ELi16ELb1ELb0ELb0ELb0ELb1EN3c104HalfENS1_7complexIfEEEEv12SSMParamsBwd:
        /* <DEDUP_REMOVED lines=9> */
[----:B0-----:R-:W-:Y:S02]  /*0090*/  SHF.R.S32.HI R36, RZ, 0x1f, R37 ;  /* 0x0000001fff247819 */ /* 0x001fe40000011425 */
[----:B-1----:R-:W-:-:S07]  /*00a0*/  SHF.R.S32.HI R40, RZ, 0x1f, R41 ;  /* 0x0000001fff287819 */ /* 0x002fce0000011429 */
[C---:B------:R-:W-:Y:S02]  /*00b0*/  @P0 LEA R6, P2, R41.reuse, c[0x0][0x238], 0x2 ;  /* 0x00008e0029060a11 */ /* 0x040fe400078410ff */
[C---:B------:R-:W-:Y:S01]  /*00c0*/  @P1 LEA R8, P3, R41.reuse, c[0x0][0x250], 0x2 ;  /* 0x0000940029081a11 */ /* 0x040fe200078610ff */
[C---:B------:R-:W-:Y:S01]  /*00d0*/  IMAD R0, R36.reuse, c[0x0][0x1d0], RZ ;  /* 0x0000740024007a24 */ /* 0x040fe200078e02ff */
[C-C-:B------:R-:W-:Y:S01]  /*00e0*/  @P0 LEA.HI.X R7, R41.reuse, c[0x0][0x23c], R40.reuse, 0x2, P2 ;  /* 0x00008f0029070a11 */ /* 0x140fe200010f1428 */
[C---:B------:R-:W-:Y:S01]  /*00f0*/  IMAD R10, R36.reuse, c[0x0][0x1e0], RZ ;  /* 0x00007800240a7a24 */ /* 0x040fe200078e02ff */
[----:B------:R-:W-:Y:S01]  /*0100*/  @P1 LEA.HI.X R9, R41, c[0x0][0x254], R40, 0x2, P3 ;  /* 0x0000950029091a11 */ /* 0x000fe200018f1428 */
[----:B------:R-:W-:Y:S02]  /*0110*/  IMAD R12, R36, c[0x0][0x278], RZ ;  /* 0x00009e00240c7a24 */ /* 0x000fe400078e02ff */
[C---:B------:R-:W-:Y:S01]  /*0120*/  IMAD.WIDE.U32 R2, R37.reuse, c[0x0][0x1d0], RZ ;  /* 0x0000740025027a25 */ /* 0x040fe200078e00ff */
[----:B------:R0:W5:Y:S03]  /*0130*/  @P0 LDG.E R39, [R6.64] ;  /* 0x0000000c06270981 */ /* 0x000166000c1e1900 */
[C---:B------:R-:W-:Y:S01]  /*0140*/  IMAD R11, R37.reuse, c[0x0][0x1d4], R0 ;  /* 0x00007500250b7a24 */ /* 0x040fe200078e0200 */
[----:B------:R1:W5:Y:S01]  /*0150*/  @P1 LDG.E R38, [R8.64] ;  /* 0x0000000c08261981 */ /* 0x000362000c1e1900 */
[----:B------:R-:W-:Y:S01]  /*0160*/  IMAD.WIDE.U32 R4, R37, c[0x0][0x1e0], RZ ;  /* 0x0000780025047a25 */ /* 0x000fe200078e00ff */
[----:B------:R-:W-:Y:S01]  /*0170*/  ISETP.NE.U32.AND P0, PT, RZ, c[0x0][0x260], PT ;  /* 0x00009800ff007a0c */ /* 0x000fe20003f05070 */
[----:B------:R-:W-:Y:S01]  /*0180*/  CS2R R18, SRZ ;  /* 0x0000000000127805 */ /* 0x000fe2000001ff00 */
[----:B------:R-:W-:Y:S01]  /*0190*/  IADD3 R3, R3, R11, RZ ;  /* 0x0000000b03037210 */ /* 0x000fe20007ffe0ff */
[C---:B------:R-:W-:Y:S01]  /*01a0*/  IMAD R13, R37.reuse, c[0x0][0x1e4], R10 ;  /* 0x00007900250d7a24 */ /* 0x040fe200078e020a */
[----:B------:R-:W-:Y:S01]  /*01b0*/  ISETP.NE.AND.EX P0, PT, RZ, c[0x0][0x264], PT, P0 ;  /* 0x00009900ff007a0c */ /* 0x000fe20003f05300 */
[----:B0-----:R-:W-:Y:S01]  /*01c0*/  IMAD.WIDE.U32 R6, R37, c[0x0][0x278], RZ ;  /* 0x00009e0025067a25 */ /* 0x001fe200078e00ff */
[----:B------:R-:W-:Y:S01]  /*01d0*/  CS2R R16, SRZ ;  /* 0x0000000000107805 */ /* 0x000fe2000001ff00 */
[----:B------:R-:W-:Y:S01]  /*01e0*/  HFMA2.MMA R42, -RZ, RZ, 0, 0 ;  /* 0x00000000ff2a7435 */ /* 0x000fe200000001ff */
[----:B------:R-:W-:Y:S01]  /*01f0*/  IADD3 R5, R5, R13, RZ ;  /* 0x0000000d05057210 */ /* 0x000fe20007ffe0ff */
[----:B-1----:R-:W-:Y:S01]  /*0200*/  IMAD R9, R37, c[0x0][0x27c], R12 ;  /* 0x00009f0025097a24 */ /* 0x002fe200078e020c */
[----:B------:R-:W-:Y:S01]  /*0210*/  MOV R13, c[0x0][0x174] ;  /* 0x00005d00000d7a02 */ /* 0x000fe20000000f00 */
[----:B------:R-:W-:Y:S01]  /*0220*/  IMAD R0, R40, c[0x0][0x1d8], RZ ;  /* 0x0000760028007a24 */ /* 0x000fe200078e02ff */
[----:B------:R-:W-:Y:S01]  /*0230*/  MOV R35, RZ ;  /* 0x000000ff00237202 */ /* 0x000fe20000000f00 */
[----:B------:R-:W-:Y:S01]  /*0240*/  IMAD.WIDE.U32 R2, R41, c[0x0][0x1d8], R2 ;  /* 0x0000760029027a25 */ /* 0x000fe200078e0002 */
[----:B------:R-:W-:-:S02]  /*0250*/  IADD3 R7, R7, R9, RZ ;  /* 0x0000000907077210 */ /* 0x000fc40007ffe0ff */
[C---:B------:R-:W-:Y:S01]  /*0260*/  LEA R9, R13.reuse, 0xfffffe00, 0x9 ;  /* 0xfffffe000d097811 */ /* 0x040fe200078e48ff */
[----:B------:R-:W-:Y:S01]  /*0270*/  IMAD R10, R40, c[0x0][0x1e8], RZ ;  /* 0x00007a00280a7a24 */ /* 0x000fe200078e02ff */
[----:B------:R-:W-:Y:S01]  /*0280*/  ISETP.GE.AND P3, PT, R13, 0x1, PT ;  /* 0x000000010d00780c */ /* 0x000fe20003f66270 */
[----:B------:R-:W-:Y:S01]  /*0290*/  IMAD.WIDE.U32 R4, R41, c[0x0][0x1e8], R4 ;  /* 0x00007a0029047a25 */ /* 0x000fe200078e0004 */
[----:B------:R-:W-:Y:S02]  /*02a0*/  SHF.R.S32.HI R11, RZ, 0x1f, R9 ;  /* 0x0000001fff0b7819 */ /* 0x000fe40000011409 */
[----:B------:R-:W-:Y:S01]  /*02b0*/  IADD3 R2, P1, R9, R2, RZ ;  /* 0x0000000209027210 */ /* 0x000fe20007f3e0ff */
[----:B------:R-:W-:Y:S01]  /*02c0*/  IMAD.WIDE.U32 R6, R41, c[0x0][0x280], R6 ;  /* 0x0000a00029067a25 */ /* 0x000fe200078e0006 */
[----:B------:R-:W-:-:S03]  /*02d0*/  @P0 MOV R21, 0x10 ;  /* 0x0000001000150802 */ /* 0x000fc60000000f00 */
[----:B------:R-:W-:Y:S01]  /*02e0*/  IMAD R8, R41, c[0x0][0x1dc], R0 ;  /* 0x0000770029087a24 */ /* 0x000fe200078e0200 */
[----:B------:R-:W-:Y:S01]  /*02f0*/  IADD3 R0, P2, R9, R4, RZ ;  /* 0x0000000409007210 */ /* 0x000fe20007f5e0ff */
[----:B------:R-:W-:Y:S01]  /*0300*/  IMAD R10, R41, c[0x0][0x1ec], R10 ;  /* 0x00007b00290a7a24 */ /* 0x000fe200078e020a */
[----:B------:R-:W-:Y:S01]  /*0310*/  IADD3 R4, P4, R9, R6, RZ ;  /* 0x0000000609047210 */ /* 0x000fe20007f9e0ff */
[----:B------:R-:W-:Y:S01]  /*0320*/  IMAD R12, R40, c[0x0][0x280], RZ ;  /* 0x0000a000280c7a24 */ /* 0x000fe200078e02ff */
[C---:B------:R-:W-:Y:S02]  /*0330*/  IADD3.X R9, R11.reuse, R3, R8, P1, !PT ;  /* 0x000000030b097210 */ /* 0x040fe40000ffe408 */
[----:B------:R-:W-:Y:S01]  /*0340*/  IADD3.X R3, R11, R5, R10, P2, !PT ;  /* 0x000000050b037210 */ /* 0x000fe200017fe40a */
[----:B------:R-:W-:Y:S01]  /*0350*/  IMAD R12, R41, c[0x0][0x284], R12 ;  /* 0x0000a100290c7a24 */ /* 0x000fe200078e020c */
[----:B------:R-:W-:Y:S02]  /*0360*/  ISETP.NE.U32.AND P1, PT, RZ, c[0x0][0x328], PT ;  /* 0x0000ca00ff007a0c */ /* 0x000fe40003f25070 */
[----:B------:R-:W-:-:S02]  /*0370*/  ISETP.NE.U32.AND P2, PT, RZ, c[0x0][0x348], PT ;  /* 0x0000d200ff007a0c */ /* 0x000fc40003f45070 */
[C---:B------:R-:W-:Y:S02]  /*0380*/  LEA R5, P5, R0.reuse, c[0x0][0x248], 0x1 ;  /* 0x0000920000057a11 */ /* 0x040fe400078a08ff */
[----:B------:R-:W-:Y:S02]  /*0390*/  ISETP.NE.AND.EX P1, PT, RZ, c[0x0][0x32c], PT, P1 ;  /* 0x0000cb00ff007a0c */ /* 0x000fe40003f25310 */
[----:B------:R-:W-:Y:S02]  /*03a0*/  ISETP.NE.AND.EX P2, PT, RZ, c[0x0][0x34c], PT, P2 ;  /* 0x0000d300ff007a0c */ /* 0x000fe40003f45320 */
[----:B------:R-:W-:Y:S01]  /*03b0*/  LEA.HI.X R6, R0, c[0x0][0x24c], R3, 0x1, P5 ;  /* 0x0000930000067a11 */ /* 0x000fe200028f0c03 */
[----:B------:R-:W-:Y:S01]  /*03c0*/  @P0 IMAD R0, R37, c[0x0][0x164], R41 ;  /* 0x0000590025000a24 */ /* 0x000fe200078e0229 */
[----:B------:R-:W-:Y:S02]  /*03d0*/  IADD3.X R7, R11, R7, R12, P4, !PT ;  /* 0x000000070b077210 */ /* 0x000fe400027fe40c */
[----:B------:R-:W-:Y:S01]  /*03e0*/  LEA R8, P4, R2, c[0x0][0x240], 0x1 ;  /* 0x0000900002087a11 */ /* 0x000fe200078808ff */
[----:B------:R-:W-:-:S03]  /*03f0*/  @P0 IMAD R0, R0, c[0x0][0x174], RZ ;  /* 0x00005d0000000a24 */ /* 0x000fc600078e02ff */
[----:B------:R-:W-:Y:S01]  /*0400*/  LEA.HI.X R9, R2, c[0x0][0x244], R9, 0x1, P4 ;  /* 0x0000910002097a11 */ /* 0x000fe200020f0c09 */
[----:B------:R-:W-:Y:S01]  /*0410*/  @P0 IMAD R0, R0, c[0x0][0x16c], RZ ;  /* 0x00005b0000000a24 */ /* 0x000fe200078e02ff */
[----:B------:R-:W-:Y:S02]  /*0420*/  LEA R2, P6, R4, c[0x0][0x308], 0x1 ;  /* 0x0000c20004027a11 */ /* 0x000fe400078c08ff */
[C---:B------:R-:W-:Y:S01]  /*0430*/  @P1 LEA R18, P4, R41.reuse, c[0x0][0x328], 0x2 ;  /* 0x0000ca0029121a11 */ /* 0x040fe200078810ff */
[----:B------:R-:W-:Y:S01]  /*0440*/  @P0 IMAD.WIDE R20, R0, R21, c[0x0][0x260] ;  /* 0x0000980000140625 */ /* 0x000fe200078e0215 */
[C---:B------:R-:W-:Y:S01]  /*0450*/  @P2 LEA R16, P5, R41.reuse, c[0x0][0x348], 0x2 ;  /* 0x0000d20029102a11 */ /* 0x040fe200078a10ff */
[----:B------:R-:W-:Y:S01]  /*0460*/  @!P0 CS2R R20, SRZ ;  /* 0x0000000000148805 */ /* 0x000fe2000001ff00 */
[----:B------:R-:W-:Y:S02]  /*0470*/  LEA.HI.X R4, R4, c[0x0][0x30c], R7, 0x1, P6 ;  /* 0x0000c30004047a11 */ /* 0x000fe400030f0c07 */
[----:B------:R-:W-:-:S02]  /*0480*/  @P1 LEA.HI.X R19, R41, c[0x0][0x32c], R40, 0x2, P4 ;  /* 0x0000cb0029131a11 */ /* 0x000fc400020f1428 */
[----:B------:R-:W-:Y:S01]  /*0490*/  @P2 LEA.HI.X R17, R41, c[0x0][0x34c], R40, 0x2, P5 ;  /* 0x0000d30029112a11 */ /* 0x000fe200028f1428 */
[----:B------:R-:W-:Y:S05]  /*04a0*/  @!P3 BRA `(.L_x_9659) ;  /* 0x000079f00000b947 */ /* 0x000fea0003800000 */
[----:B------:R-:W0:Y:S01]  /*04b0*/  S2R R34, SR_TID.X ;  /* 0x0000000000227919 */ /* 0x000e220000002100 */
[----:B------:R1:W2:Y:S01]  /*04c0*/  R2UR UR18, R8 ;  /* 0x00000000081273c2 */ /* 0x0002a200000e0000 */
[----:B------:R-:W-:Y:S02]  /*04d0*/  MOV R32, c[0x0][0x174] ;  /* 0x00005d0000207a02 */ /* 0x000fe40000000f00 */
        /* <DEDUP_REMOVED lines=12> */
.L_x_9677:
        /* <DEDUP_REMOVED lines=16> */
[----:B------:R-:W2:Y:S04]  /*06a0*/  LDG.E.128 R44, [R22.64] ;  /* 0x0000000c162c7981 */ /* 0x000ea8000c1e1d00 */
[----:B------:R-:W3:Y:S01]  /*06b0*/  LDG.E.128 R48, [R22.64+0x200] ;  /* 0x0002000c16307981 */ /* 0x000ee2000c1e1d00 */
[----:B------:R-:W-:-:S02]  /*06c0*/  MOV R28, UR14 ;  /* 0x0000000e001c7c02 */ /* 0x000fc40008000f00 */
[----:B------:R-:W-:-:S05]  /*06d0*/  MOV R29, UR15 ;  /* 0x0000000f001d7c02 */ /* 0x000fca0008000f00 */
[----:B------:R-:W-:Y:S01]  /*06e0*/  IMAD.WIDE R28, R30, 0x10, R28 ;  /* 0x000000101e1c7825 */ /* 0x000fe200078e021c */
[----:B--2---:R0:W-:Y:S04]  /*06f0*/  STS.128 [R33.X16], R44 ;  /* 0x0000002c21007388 */ /* 0x0041e8000000cc00 */
[----:B---3--:R1:W-:Y:S01]  /*0700*/  STS.128 [R33.X16+0x200], R48 ;  /* 0x0002003021007388 */ /* 0x0083e2000000cc00 */
[----:B------:R-:W-:-:S06]  /*0710*/  NOP ;  /* 0x0000000000007918 */ /* 0x000fcc0000000000 */
[----:B------:R-:W-:Y:S04]  /*0720*/  LDS.128 R12, [R0] ;  /* 0x00000000000c7984 */ /* 0x000fe80000000c00 */
[----:B------:R-:W-:Y:S04]  /*0730*/  LDS.128 R24, [R0+0x10] ;  /* 0x0000100000187984 */ /* 0x000fe80000000c00 */
[----:B------:R-:W-:Y:S06]  /*0740*/  BAR.SYNC.DEFER_BLOCKING 0x0 ;  /* 0x0000000000007b1d */ /* 0x000fec0000010000 */
[----:B------:R2:W3:Y:S04]  /*0750*/  LDG.E.128 R52, [R28.64] ;  /* 0x0000000c1c347981 */ /* 0x0004e8000c1e1d00 */
[----:B------:R2:W4:Y:S01]  /*0760*/  LDG.E.128 R56, [R28.64+0x200] ;  /* 0x0002000c1c387981 */ /* 0x000522000c1e1d00 */
[----:B------:R-:W-:Y:S01]  /*0770*/  LEA R2, R32, 0xfffffe00, 0x9 ;  /* 0xfffffe0020027811 */ /* 0x000fe200078e48ff */
[----:B------:R-:W-:-:S02]  /*0780*/  IMAD R22, R36, c[0x0][0x1f0], RZ ;  /* 0x00007c0024167a24 */ /* 0x000fc400078e02ff */
[----:B0-----:R-:W-:Y:S01]  /*0790*/  IMAD R44, R40, c[0x0][0x1f8], RZ ;  /* 0x00007e00282c7a24 */ /* 0x001fe200078e02ff */
[----:B------:R-:W-:Y:S01]  /*07a0*/  SHF.R.S32.HI R3, RZ, 0x1f, R2 ;  /* 0x0000001fff037819 */ /* 0x000fe20000011402 */
[----:B------:R-:W-:-:S04]  /*07b0*/  IMAD R43, R37, c[0x0][0x1f4], R22 ;  /* 0x00007d00252b7a24 */ /* 0x000fc800078e0216 */
[----:B------:R-:W-:-:S05]  /*07c0*/  IMAD.WIDE.U32 R22, R37, c[0x0][0x1f0], R2 ;  /* 0x00007c0025167a25 */ /* 0x000fca00078e0002 */
[----:B------:R-:W-:Y:S01]  /*07d0*/  IADD3 R23, R23, R43, RZ ;  /* 0x0000002b17177210 */ /* 0x000fe20007ffe0ff */
[----:B------:R-:W-:-:S04]  /*07e0*/  IMAD R43, R41, c[0x0][0x1fc], R44 ;  /* 0x00007f00292b7a24 */ /* 0x000fc800078e022c */
[----:B------:R-:W-:-:S05]  /*07f0*/  IMAD.WIDE.U32 R22, R41, c[0x0][0x1f8], R22 ;  /* 0x00007e0029167a25 */ /* 0x000fca00078e0016 */
[----:B------:R-:W-:Y:S02]  /*0800*/  IADD3 R23, R23, R43, RZ ;  /* 0x0000002b17177210 */ /* 0x000fe40007ffe0ff */
[----:B--2---:R-:W-:-:S04]  /*0810*/  LEA R28, P0, R22, c[0x0][0x268], 0x1 ;  /* 0x00009a00161c7a11 */ /* 0x004fc800078008ff */
[----:B------:R-:W-:-:S05]  /*0820*/  LEA.HI.X R29, R22, c[0x0][0x26c], R23, 0x1, P0 ;  /* 0x00009b00161d7a11 */ /* 0x000fca00000f0c17 */
[----:B------:R-:W-:Y:S01]  /*0830*/  IMAD.WIDE R22, R30, 0x10, R28 ;  /* 0x000000101e167825 */ /* 0x000fe200078e021c */
[----:B---3--:R0:W-:Y:S04]  /*0840*/  STS.128 [R33.X16], R52 ;  /* 0x0000003421007388 */ /* 0x0081e8000000cc00 */
[----:B----4-:R2:W-:Y:S01]  /*0850*/  STS.128 [R33.X16+0x200], R56 ;  /* 0x0002003821007388 */ /* 0x0105e2000000cc00 */
[----:B------:R-:W-:-:S06]  /*0860*/  NOP ;  /* 0x0000000000007918 */ /* 0x000fcc0000000000 */
[----:B------:R-:W3:Y:S04]  /*0870*/  LDS.128 R60, [R0] ;  /* 0x00000000003c7984 */ /* 0x000ee80000000c00 */
[----:B------:R-:W-:Y:S04]  /*0880*/  LDS.128 R44, [R0+0x10] ;  /* 0x00001000002c7984 */ /* 0x000fe80000000c00 */
[----:B------:R-:W-:Y:S06]  /*0890*/  BAR.SYNC.DEFER_BLOCKING 0x0 ;  /* 0x0000000000007b1d */ /* 0x000fec0000010000 */
[----:B------:R4:W2:Y:S04]  /*08a0*/  LDG.E.128 R64, [R22.64] ;  /* 0x0000000c16407981 */ /* 0x0008a8000c1e1d00 */
[----:B------:R4:W3:Y:S01]  /*08b0*/  LDG.E.128 R68, [R22.64+0x200] ;  /* 0x0002000c16447981 */ /* 0x0008e2000c1e1d00 */
[----:B------:R-:W-:-:S02]  /*08c0*/  IMAD R28, R36, c[0x0][0x200], RZ ;  /* 0x00008000241c7a24 */ /* 0x000fc400078e02ff */
[----:B-1----:R-:W-:Y:S02]  /*08d0*/  IMAD R48, R40, c[0x0][0x208], RZ ;  /* 0x0000820028307a24 */ /* 0x002fe400078e02ff */
        /* <DEDUP_REMOVED lines=8> */
[----:B----4-:R-:W-:Y:S01]  /*0960*/  IMAD.WIDE R22, R30, 0x10, R48 ;  /* 0x000000101e167825 */ /* 0x010fe200078e0230 */
[----:B--2---:R-:W-:Y:S04]  /*0970*/  STS.128 [R33.X16], R64 ;  /* 0x0000004021007388 */ /* 0x004fe8000000cc00 */
[----:B---3--:R-:W-:Y:S01]  /*0980*/  STS.128 [R33.X16+0x200], R68 ;  /* 0x0002004421007388 */ /* 0x008fe2000000cc00 */
[----:B------:R-:W-:-:S06]  /*0990*/  NOP ;  /* 0x0000000000007918 */ /* 0x000fcc0000000000 */
[----:B------:R-:W1:Y:S04]  /*09a0*/  LDS.128 R72, [R0] ;  /* 0x0000000000487984 */ /* 0x000e680000000c00 */
[----:B------:R-:W2:Y:S04]  /*09b0*/  LDS.128 R48, [R0+0x10] ;  /* 0x0000100000307984 */ /* 0x000ea80000000c00 */
[----:B------:R-:W-:Y:S06]  /*09c0*/  BAR.SYNC.DEFER_BLOCKING 0x0 ;  /* 0x0000000000007b1d */ /* 0x000fec0000010000 */
[----:B0-----:R0:W3:Y:S04]  /*09d0*/  LDG.E.128 R52, [R22.64] ;  /* 0x0000000c16347981 */ /* 0x0010e8000c1e1d00 */
[----:B------:R0:W4:Y:S01]  /*09e0*/  LDG.E.128 R56, [R22.64+0x200] ;  /* 0x0002000c16387981 */ /* 0x000122000c1e1d00 */
[----:B------:R-:W-:-:S02]  /*09f0*/  HADD2.F32 R76, -RZ, R60.H0_H0 ;  /* 0x2000003cff4c7230 */ /* 0x000fc40000004100 */
[----:B------:R-:W-:Y:S02]  /*0a00*/  HADD2.F32 R77, -RZ, R60.H1_H1 ;  /* 0x3000003cff4d7230 */ /* 0x000fe40000004100 */
[--C-:B-1----:R-:W-:Y:S02]  /*0a10*/  HADD2.F32 R78, -RZ, R72.reuse.H0_H0 ;  /* 0x20000048ff4e7230 */ /* 0x102fe40000004100 */
        /* <DEDUP_REMOVED lines=14> */
[----:B------:R-:W-:Y:S01]  /*0b00*/  HADD2.F32 R60, -RZ, R8.H1_H1 ;  /* 0x30000008ff3c7230 */ /* 0x000fe20000004100 */
[----:B------:R-:W-:Y:S01]  /*0b10*/  FMUL.FTZ R69, R70, -1.4426950216293334961 ;  /* 0xbfb8aa3b46457820 */ /* 0x000fe20000410000 */
[----:B------:R-:W0:Y:S01]  /*0b20*/  MUFU.EX2 R29, R29 ;  /* 0x0000001d001d7308 */ /* 0x000e220000000800 */
[----:B------:R-:W-:-:S02]  /*0b30*/  HADD2.F32 R84, -RZ, R61.H0_H0 ;  /* 0x2000003dff547230 */ /* 0x000fc40000004100 */
[----:B------:R-:W-:Y:S02]  /*0b40*/  HADD2.F32 R82, -RZ, R9.H0_H0 ;  /* 0x20000009ff527230 */ /* 0x000fe40000004100 */
[----:B------:R-:W-:Y:S02]  /*0b50*/  HADD2.F32 R85, -RZ, R61.H1_H1 ;  /* 0x3000003dff557230 */ /* 0x000fe40000004100 */
[--C-:B------:R-:W-:Y:S01]  /*0b60*/  HADD2.F32 R88, -RZ, R63.reuse.H0_H0 ;  /* 0x2000003fff587230 */ /* 0x100fe20000004100 */
[----:B-1----:R-:W-:Y:S01]  /*0b70*/  FADD.FTZ R28, R28, 1 ;  /* 0x3f8000001c1c7421 */ /* 0x002fe20000010000 */
[----:B------:R-:W1:Y:S01]  /*0b80*/  MUFU.EX2 R43, R43 ;  /* 0x0000002b002b7308 */ /* 0x000e620000000800 */
[----:B------:R-:W-:Y:S02]  /*0b90*/  HADD2.F32 R89, -RZ, R63.H1_H1 ;  /* 0x3000003fff597230 */ /* 0x000fe40000004100 */
[--C-:B------:R-:W-:Y:S02]  /*0ba0*/  HADD2.F32 R86, -RZ, R62.reuse.H0_H0 ;  /* 0x2000003eff567230 */ /* 0x100fe40000004100 */
[----:B------:R-:W-:Y:S01]  /*0bb0*/  HADD2.F32 R87, -RZ, R62.H1_H1 ;  /* 0x3000003eff577230 */ /* 0x000fe20000004100 */
[----:B0-----:R-:W-:-:S02]  /*0bc0*/  FADD.FTZ R29, R29, 1 ;  /* 0x3f8000001d1d7421 */ /* 0x001fc40000010000 */
[----:B------:R-:W0:Y:S01]  /*0bd0*/  MUFU.RCP R95, R28 ;  /* 0x0000001c005f7308 */ /* 0x000e220000001000 */
[----:B------:R-:W-:Y:S02]  /*0be0*/  HADD2.F32 R90, -RZ, R45.H0_H0 ;  /* 0x2000002dff5a7230 */ /* 0x000fe40000004100 */
[----:B------:R-:W-:Y:S02]  /*0bf0*/  HADD2.F32 R94, -RZ, R10.H0_H0 ;  /* 0x2000000aff5e7230 */ /* 0x000fe40000004100 */
[--C-:B------:R-:W-:Y:S02]  /*0c00*/  HADD2.F32 R91, -RZ, R44.reuse.H0_H0 ;  /* 0x2000002cff5b7230 */ /* 0x100fe40000004100 */
[----:B------:R-:W-:Y:S01]  /*0c10*/  HADD2.F32 R93, -RZ, R44.H1_H1 ;  /* 0x3000002cff5d7230 */ /* 0x000fe20000004100 */
[----:B------:R-:W-:Y:S01]  /*0c20*/  MUFU.EX2 R22, R22 ;  /* 0x0000001600167308 */ /* 0x000fe20000000800 */
[----:B-1----:R-:W-:Y:S01]  /*0c30*/  FADD.FTZ R43, R43, 1 ;  /* 0x3f8000002b2b7421 */ /* 0x002fe20000010000 */
[----:B------:R-:W-:-:S02]  /*0c40*/  HADD2.F32 R98, -RZ, R10.H1_H1 ;  /* 0x3000000aff627230 */ /* 0x000fc40000004100 */
[----:B------:R-:W-:Y:S02]  /*0c50*/  HADD2.F32 R102, -RZ, R11.H1_H1 ;  /* 0x3000000bff667230 */ /* 0x000fe40000004100 */
[----:B--2---:R-:W-:Y:S02]  /*0c60*/  HADD2.F32 R104, -RZ, R50.H1_H1 ;  /* 0x30000032ff687230 */ /* 0x004fe40000004100 */
[----:B------:R-:W1:Y:S01]  /*0c70*/  MUFU.RCP R99, R29 ;  /* 0x0000001d00637308 */ /* 0x000e620000001000 */
[----:B0-----:R-:W-:Y:S01]  /*0c80*/  FMUL.FTZ R23, R78, R95 ;  /* 0x0000005f4e177220 */ /* 0x001fe20000410000 */
[----:B------:R-:W-:-:S03]  /*0c90*/  HADD2.F32 R108, -RZ, R51.H0_H0 ;  /* 0x20000033ff6c7230 */ /* 0x000fc60000004100 */
[----:B------:R-:W-:Y:S02]  /*0ca0*/  FMUL.FTZ R79, R76, R23 ;  /* 0x000000174c4f7220 */ /* 0x000fe40000410000 */
[----:B------:R-:W-:Y:S01]  /*0cb0*/  FMUL.FTZ R110, R108, -1.4426950216293334961 ;  /* 0xbfb8aa3b6c6e7820 */ /* 0x000fe20000410000 */
[----:B------:R0:W-:Y:S08]  /*0cc0*/  MUFU.EX2 R66, R64 ;  /* 0x0000004000427308 */ /* 0x0001f00000000800 */
[----:B------:R2:W2:Y:S01]  /*0cd0*/  MUFU.RCP R92, R43 ;  /* 0x0000002b005c7308 */ /* 0x0004a20000001000 */
[----:B0-----:R-:W-:Y:S01]  /*0ce0*/  HADD2.F32 R64, -RZ, R8.H0_H0 ;  /* 0x20000008ff407230 */ /* 0x001fe20000004100 */
[----:B-1----:R-:W-:-:S04]  /*0cf0*/  FMUL.FTZ R29, R72, R99 ;  /* 0x00000063481d7220 */ /* 0x002fc80000410000 */
[----:B------:R-:W-:Y:S02]  /*0d00*/  FFMA.FTZ R71, R79, R64, R42 ;  /* 0x000000404f477223 */ /* 0x000fe4000001002a */
[----:B------:R-:W-:Y:S01]  /*0d10*/  FADD.FTZ R64, R22, 1 ;  /* 0x3f80000016407421 */ /* 0x000fe20000010000 */
[----:B------:R-:W0:Y:S01]  /*0d20*/  MUFU.EX2 R67, R67 ;  /* 0x0000004300437308 */ /* 0x000e220000000800 */
[----:B------:R-:W-:Y:S02]  /*0d30*/  IMAD R42, R36, c[0x0][0x2e8], RZ ;  /* 0x0000ba00242a7a24 */ /* 0x000fe400078e02ff */
[----:B------:R-:W-:Y:S02]  /*0d40*/  FMUL.FTZ R28, R77, R29 ;  /* 0x0000001d4d1c7220 */ /* 0x000fe40000410000 */
[C---:B------:R-:W-:Y:S02]  /*0d50*/  IMAD R81, R37.reuse, c[0x0][0x2ec], R42 ;  /* 0x0000bb0025517a24 */ /* 0x040fe400078e022a */
[----:B--2---:R-:W-:Y:S01]  /*0d60*/  IMAD.WIDE.U32 R42, R37, c[0x0][0x2e8], R2 ;  /* 0x0000ba00252a7a25 */ /* 0x004fe200078e0002 */
[----:B------:R1:W2:Y:S03]  /*0d70*/  MUFU.RCP R96, R64 ;  /* 0x0000004000607308 */ /* 0x0002a60000001000 */
[----:B------:R-:W-:Y:S01]  /*0d80*/  FFMA.FTZ R71, R28, R60, R71 ;  /* 0x0000003c1c477223 */ /* 0x000fe20000010047 */
[----:B------:R-:W-:Y:S01]  /*0d90*/  IADD3 R43, R43, R81, RZ ;  /* 0x000000512b2b7210 */ /* 0x000fe20007ffe0ff */
[----:B------:R-:W-:-:S02]  /*0da0*/  FMUL.FTZ R60, R65, R92 ;  /* 0x0000005c413c7220 */ /* 0x000fc40000410000 */
[----:B------:R-:W-:Y:S01]  /*0db0*/  FADD.FTZ R66, R66, 1 ;  /* 0x3f80000042427421 */ /* 0x000fe20000010000 */
[----:B------:R2:W2:Y:S01]  /*0dc0*/  MUFU.EX2 R75, R69 ;  /* 0x00000045004b7308 */ /* 0x0004a20000000800 */
[----:B------:R-:W-:Y:S01]  /*0dd0*/  FMUL.FTZ R22, R84, R60 ;  /* 0x0000003c54167220 */ /* 0x000fe20000410000 */
[----:B-1----:R-:W-:Y:S01]  /*0de0*/  HADD2.F32 R64, -RZ, R9.H1_H1 ;  /* 0x30000009ff407230 */ /* 0x002fe20000004100 */
[----:B0-----:R-:W-:Y:S01]  /*0df0*/  FADD.FTZ R63, R67, 1 ;  /* 0x3f800000433f7421 */ /* 0x001fe20000010000 */
[----:B------:R-:W-:Y:S01]  /*0e00*/  HADD2.F32 R67, -RZ, R46.H1_H1 ;  /* 0x3000002eff437230 */ /* 0x000fe20000004100 */
[----:B------:R-:W-:Y:S01]  /*0e10*/  FFMA.FTZ R71, R22, R82, R71 ;  /* 0x0000005216477223 */ /* 0x000fe20000010047 */
[--C-:B------:R-:W-:Y:S01]  /*0e20*/  HADD2.F32 R82, -RZ, R48.reuse.H0_H0 ;  /* 0x20000030ff527230 */ /* 0x100fe20000004100 */
[----:B------:R-:W-:Y:S01]  /*0e30*/  FADD.FTZ R44, -R92, 1 ;  /* 0x3f8000005c2c7421 */ /* 0x000fe20000010100 */
[----:B------:R0:W-:Y:S01]  /*0e40*/  MUFU.RCP R103, R66 ;  /* 0x0000004200677308 */ /* 0x0001e20000001000 */
[----:B--2---:R-:W-:Y:S01]  /*0e50*/  FMUL.FTZ R69, R80, -1.4426950216293334961 ;  /* 0xbfb8aa3b50457820 */ /* 0x004fe20000410000 */
[----:B------:R-:W-:Y:S01]  /*0e60*/  HADD2.F32 R48, -RZ, R48.H1_H1 ;  /* 0x30000030ff307230 */ /* 0x000fe20000004100 */
[----:B------:R-:W-:-:S02]  /*0e70*/  FMUL.FTZ R61, R73, R96 ;  /* 0x00000060493d7220 */ /* 0x000fc40000410000 */
[----:B------:R-:W-:Y:S02]  /*0e80*/  FMUL.FTZ R62, R82, -1.4426950216293334961 ;  /* 0xbfb8aa3b523e7820 */ /* 0x000fe40000410000 */
[----:B------:R-:W-:Y:S01]  /*0e90*/  FMUL.FTZ R112, R85, R61 ;  /* 0x0000003d55707220 */ /* 0x000fe20000410000 */
[----:B------:R1:W2:Y:S01]  /*0ea0*/  MUFU.EX2 R81, R69 ;  /* 0x0000004500517308 */ /* 0x0002a20000000800 */
[----:B------:R-:W-:Y:S01]  /*0eb0*/  FADD.FTZ R75, R75, 1 ;  /* 0x3f8000004b4b7421 */ /* 0x000fe20000010000 */
[----:B0-----:R-:W-:Y:S01]  /*0ec0*/  HADD2.F32 R66, -RZ, R47.H0_H0 ;  /* 0x2000002fff427230 */ /* 0x001fe20000004100 */
[----:B------:R-:W-:Y:S01]  /*0ed0*/  FFMA.FTZ R101, R112, R64, R71 ;  /* 0x0000004070657223 */ /* 0x000fe20000010047 */
[----:B------:R-:W-:Y:S01]  /*0ee0*/  HADD2.F32 R71, -RZ, R45.H1_H1 ;  /* 0x3000002dff477230 */ /* 0x000fe20000004100 */
[----:B------:R-:W-:Y:S01]  /*0ef0*/  FADD.FTZ R45, -R95, 1 ;  /* 0x3f8000005f2d7421 */ /* 0x000fe20000010100 */
[----:B------:R-:W-:Y:S01]  /*0f00*/  HADD2.F32 R64, -RZ, R47.H1_H1 ;  /* 0x3000002fff407230 */ /* 0x000fe20000004100 */
[----:B------:R-:W-:Y:S01]  /*0f10*/  IMAD.WIDE.U32 R42, R41, c[0x0][0x2f0], R42 ;  /* 0x0000bc00292a7a25 */ /* 0x000fe200078e002a */
[----:B------:R-:W0:Y:S01]  /*0f20*/  MUFU.RCP R107, R63 ;  /* 0x0000003f006b7308 */ /* 0x000e220000001000 */
[----:B-1----:R-:W-:-:S02]  /*0f30*/  HADD2.F32 R69, -RZ, R46.H0_H0 ;  /* 0x2000002eff457230 */ /* 0x002fc40000004100 */
[----:B------:R-:W-:Y:S02]  /*0f40*/  FMUL.FTZ R46, R48, -1.4426950216293334961 ;  /* 0xbfb8aa3b302e7820 */ /* 0x000fe40000410000 */
[----:B------:R-:W-:Y:S01]  /*0f50*/  FFMA.FTZ R97, R78, R45, 1 ;  /* 0x3f8000004e617423 */ /* 0x000fe2000001002d */
[----:B------:R-:W-:Y:S01]  /*0f60*/  HADD2.F32 R78, -RZ, R49.H0_H0 ;  /* 0x20000031ff4e7230 */ /* 0x000fe20000004100 */
[----:B------:R-:W-:Y:S01]  /*0f70*/  FADD.FTZ R45, -R99, 1 ;  /* 0x3f800000632d7421 */ /* 0x000fe20000010100 */
[----:B------:R-:W1:Y:S01]  /*0f80*/  MUFU.RCP R109, R75 ;  /* 0x0000004b006d7308 */ /* 0x000e620000001000 */
[----:B--2---:R-:W-:Y:S02]  /*0f90*/  FADD.FTZ R81, R81, 1 ;  /* 0x3f80000051517421 */ /* 0x004fe40000010000 */
[----:B------:R-:W-:-:S05]  /*0fa0*/  FMUL.FTZ R47, R78, -1.4426950216293334961 ;  /* 0xbfb8aa3b4e2f7820 */ /* 0x000fca0000410000 */
[----:B------:R2:W1:Y:S01]  /*0fb0*/  MUFU.EX2 R83, R62 ;  /* 0x0000003e00537308 */ /* 0x0004620000000800 */
[----:B0-----:R-:W-:-:S04]  /*0fc0*/  FMUL.FTZ R63, R74, R107 ;  /* 0x0000006b4a3f7220 */ /* 0x001fc80000410000 */
[----:B------:R-:W-:-:S03]  /*0fd0*/  FMUL.FTZ R116, R87, R63 ;  /* 0x0000003f57747220 */ /* 0x000fc60000410000 */
[----:B------:R-:W0:Y:S01]  /*0fe0*/  MUFU.EX2 R46, R46 ;  /* 0x0000002e002e7308 */ /* 0x000e220000000800 */
[----:B--2---:R-:W-:-:S04]  /*0ff0*/  FMUL.FTZ R62, R68, R103 ;  /* 0x00000067443e7220 */ /* 0x004fc80000410000 */
[----:B------:R-:W-:-:S03]  /*1000*/  FMUL.FTZ R114, R86, R62 ;  /* 0x0000003e56727220 */ /* 0x000fc60000410000 */
[----:B------:R-:W2:Y:S01]  /*1010*/  MUFU.RCP R111, R81 ;  /* 0x00000051006f7308 */ /* 0x000ea20000001000 */
[----:B------:R-:W-:Y:S02]  /*1020*/  FFMA.FTZ R105, R114, R94, R101 ;  /* 0x0000005e72697223 */ /* 0x000fe40000010065 */
[----:B------:R-:W-:Y:S02]  /*1030*/  FFMA.FTZ R94, R65, R44, 1 ;  /* 0x3f800000415e7423 */ /* 0x000fe4000001002c */
[----:B-1----:R-:W-:Y:S02]  /*1040*/  FMUL.FTZ R65, R70, R109 ;  /* 0x0000006d46417220 */ /* 0x002fe40000410000 */
[----:B------:R-:W-:Y:S01]  /*1050*/  FFMA.FTZ R101, R72, R45, 1 ;  /* 0x3f80000048657423 */ /* 0x000fe2000001002d */
[----:B------:R-:W1:Y:S01]  /*1060*/  MUFU.EX2 R100, R47 ;  /* 0x0000002f00647308 */ /* 0x000e620000000800 */
[----:B------:R-:W-:Y:S01]  /*1070*/  HADD2.F32 R72, -RZ, R11.H0_H0 ;  /* 0x2000000bff487230 */ /* 0x000fe20000004100 */
[----:B------:R-:W-:-:S02]  /*1080*/  FFMA.FTZ R75, R116, R98, R105 ;  /* 0x00000062744b7223 */ /* 0x000fc40000010069 */
[----:B------:R-:W-:Y:S02]  /*1090*/  FADD.FTZ R44, -R96, 1 ;  /* 0x3f800000602c7421 */ /* 0x000fe40000010100 */
[----:B------:R-:W-:Y:S02]  /*10a0*/  FADD.FTZ R45, -R103, 1 ;  /* 0x3f800000672d7421 */ /* 0x000fe40000010100 */
[----:B------:R-:W-:Y:S01]  /*10b0*/  FMUL.FTZ R118, R88, R65 ;  /* 0x0000004158767220 */ /* 0x000fe20000410000 */
[----:B------:R-:W1:Y:S01]  /*10c0*/  MUFU.EX2 R110, R110 ;  /* 0x0000006e006e7308 */ /* 0x000e620000000800 */
[----:B------:R-:W-:Y:S02]  /*10d0*/  FADD.FTZ R83, R83, 1 ;  /* 0x3f80000053537421 */ /* 0x000fe40000010000 */
[----:B------:R-:W-:Y:S02]  /*10e0*/  FFMA.FTZ R105, R68, R45, 1 ;  /* 0x3f80000044697423 */ /* 0x000fe4000001002d */
[----:B------:R-:W-:-:S02]  /*10f0*/  FFMA.FTZ R117, R118, R72, R75 ;  /* 0x0000004876757223 */ /* 0x000fc4000001004b */
[----:B------:R-:W-:Y:S01]  /*1100*/  FFMA.FTZ R98, R73, R44, 1 ;  /* 0x3f80000049627423 */ /* 0x000fe2000001002c */
[----:B------:R1:W-:Y:S01]  /*1110*/  MUFU.RCP R113, R83 ;  /* 0x0000005300717308 */ /* 0x0003e20000001000 */
[----:B0-----:R-:W-:Y:S02]  /*1120*/  FADD.FTZ R72, R46, 1 ;  /* 0x3f8000002e487421 */ /* 0x001fe40000010000 */
[----:B--2---:R-:W-:Y:S02]  /*1130*/  FMUL.FTZ R68, R80, R111 ;  /* 0x0000006f50447220 */ /* 0x004fe40000410000 */
[----:B-1----:R-:W-:Y:S02]  /*1140*/  FADD.FTZ R100, R100, 1 ;  /* 0x3f80000064647421 */ /* 0x002fe40000010000 */
[----:B------:R-:W-:Y:S01]  /*1150*/  FMUL.FTZ R126, R89, R68 ;  /* 0x00000044597e7220 */ /* 0x000fe20000410000 */
[----:B------:R-:W0:Y:S01]  /*1160*/  MUFU.RCP R115, R72 ;  /* 0x0000004800737308 */ /* 0x000e220000001000 */
[----:B------:R-:W-:Y:S01]  /*1170*/  FADD.FTZ R75, -R109, 1 ;  /* 0x3f8000006d4b7421 */ /* 0x000fe20000010100 */
[----:B------:R-:W-:Y:S01]  /*1180*/  HADD2.F32 R83, -RZ, R51.H1_H1 ;  /* 0x30000033ff537230 */ /* 0x000fe20000004100 */
[----:B------:R-:W-:-:S02]  /*1190*/  FADD.FTZ R73, -R107, 1 ;  /* 0x3f8000006b497421 */ /* 0x000fc40000010100 */
[----:B------:R-:W-:Y:S02]  /*11a0*/  FADD.FTZ R110, R110, 1 ;  /* 0x3f8000006e6e7421 */ /* 0x000fe40000010000 */
[----:B0-----:R-:W-:-:S04]  /*11b0*/  FMUL.FTZ R72, R48, R115 ;  /* 0x0000007330487220 */ /* 0x001fc80000410000 */
[----:B------:R-:W-:Y:S01]  /*11c0*/  FMUL.FTZ R122, R93, R72 ;  /* 0x000000485d7a7220 */ /* 0x000fe20000410000 */
[----:B---3--:R0:W-:Y:S04]  /*11d0*/  STS.128 [R33.X16], R52 ;  /* 0x0000003421007388 */ /* 0x0081e8000000cc00 */
[----:B----4-:R1:W-:Y:S01]  /*11e0*/  STS.128 [R33.X16+0x200], R56 ;  /* 0x0002003821007388 */ /* 0x0103e2000000cc00 */
[----:B------:R-:W-:-:S06]  /*11f0*/  NOP ;  /* 0x0000000000007918 */ /* 0x000fcc0000000000 */
[----:B------:R-:W2:Y:S01]  /*1200*/  LDS.128 R44, [R0] ;  /* 0x00000000002c7984 */ /* 0x000ea20000000c00 */
[----:B0-----:R-:W-:Y:S01]  /*1210*/  FFMA.FTZ R55, R70, R75, 1 ;  /* 0x3f80000046377423 */ /* 0x001fe2000001004b */
[----:B------:R-:W-:Y:S01]  /*1220*/  HADD2.F32 R54, -RZ, R4.H0_H0 ;  /* 0x20000004ff367230 */ /* 0x000fe20000004100 */
[----:B------:R-:W-:Y:S02]  /*1230*/  FMUL.FTZ R70, R82, R113 ;  /* 0x0000007152467220 */ /* 0x000fe40000410000 */
[----:B-1----:R-:W-:Y:S01]  /*1240*/  FFMA.FTZ R57, R126, R102, R117 ;  /* 0x000000667e397223 */ /* 0x002fe20000010075 */
[----:B------:R-:W-:Y:S01]  /*1250*/  HADD2.F32 R58, -RZ, R49.H1_H1 ;  /* 0x30000031ff3a7230 */ /* 0x000fe20000004100 */
[----:B------:R-:W0:Y:S01]  /*1260*/  MUFU.RCP R117, R100 ;  /* 0x0000006400757308 */ /* 0x000e220000001000 */
[----:B------:R-:W-:Y:S01]  /*1270*/  FADD.FTZ R49, -R111, 1 ;  /* 0x3f8000006f317421 */ /* 0x000fe20000010100 */
[----:B------:R-:W-:Y:S01]  /*1280*/  HADD2.F32 R102, -RZ, R50.H0_H0 ;  /* 0x20000032ff667230 */ /* 0x000fe20000004100 */
[----:B------:R-:W-:-:S02]  /*1290*/  FMUL.FTZ R124, R91, R70 ;  /* 0x000000465b7c7220 */ /* 0x000fc40000410000 */
[----:B------:R-:W-:Y:S02]  /*12a0*/  FFMA.FTZ R56, R80, R49, 1 ;  /* 0x3f80000050387423 */ /* 0x000fe40000010031 */
[----:B------:R-:W-:Y:S02]  /*12b0*/  FADD.FTZ R49, -R113, 1 ;  /* 0x3f80000071317421 */ /* 0x000fe40000010100 */
[----:B------:R-:W-:Y:S01]  /*12c0*/  FFMA.FTZ R53, R74, R73, 1 ;  /* 0x3f8000004a357423 */ /* 0x000fe20000010049 */
[----:B------:R-:W-:Y:S01]  /*12d0*/  HADD2.F32 R73, -RZ, R4.H1_H1 ;  /* 0x30000004ff497230 */ /* 0x000fe20000004100 */
[----:B------:R-:W-:Y:S01]  /*12e0*/  FFMA.FTZ R59, R124, R54, R57 ;  /* 0x000000367c3b7223 */ /* 0x000fe20000010039 */
[----:B------:R-:W-:Y:S01]  /*12f0*/  HADD2.F32 R74, -RZ, R5.H0_H0 ;  /* 0x20000005ff4a7230 */ /* 0x000fe20000004100 */
[----:B------:R-:W-:Y:S02]  /*1300*/  FFMA.FTZ R57, R82, R49, 1 ;  /* 0x3f80000052397423 */ /* 0x000fe40000010031 */
[----:B------:R-:W-:-:S02]  /*1310*/  FMUL.FTZ R50, R102, -1.4426950216293334961 ;  /* 0xbfb8aa3b66327820 */ /* 0x000fc40000410000 */
[----:B------:R-:W-:Y:S02]  /*1320*/  FADD.FTZ R49, -R115, 1 ;  /* 0x3f80000073317421 */ /* 0x000fe40000010100 */
[----:B0-----:R-:W-:Y:S01]  /*1330*/  FADD.FTZ R51, -R117, 1 ;  /* 0x3f80000075337421 */ /* 0x001fe20000010100 */
[----:B------:R0:W-:Y:S01]  /*1340*/  MUFU.EX2 R100, R50 ;  /* 0x0000003200647308 */ /* 0x0001e20000000800 */
[----:B------:R-:W-:Y:S02]  /*1350*/  FFMA.FTZ R75, R122, R73, R59 ;  /* 0x000000497a4b7223 */ /* 0x000fe4000001003b */
[----:B------:R-:W-:Y:S02]  /*1360*/  FFMA.FTZ R59, R48, R49, 1 ;  /* 0x3f800000303b7423 */ /* 0x000fe40000010031 */
[----:B------:R-:W-:Y:S02]  /*1370*/  FFMA.FTZ R119, R78, R51, 1 ;  /* 0x3f8000004e777423 */ /* 0x000fe40000010033 */
[----:B------:R-:W-:Y:S01]  /*1380*/  FMUL.FTZ R52, R58, -1.4426950216293334961 ;  /* 0xbfb8aa3b3a347820 */ /* 0x000fe20000410000 */
[----:B0-----:R-:W0:Y:S01]  /*1390*/  LDS.128 R48, [R0+0x10] ;  /* 0x0000100000307984 */ /* 0x001e220000000c00 */
[--C-:B--2---:R-:W-:Y:S01]  /*13a0*/  HADD2.F32 R80, -RZ, R44.reuse.H0_H0 ;  /* 0x2000002cff507230 */ /* 0x104fe20000004100 */
[----:B------:R-:W-:Y:S01]  /*13b0*/  FMUL.FTZ R54, R104, -1.4426950216293334961 ;  /* 0xbfb8aa3b68367820 */ /* 0x000fe20000410000 */
[----:B------:R-:W-:-:S02]  /*13c0*/  HADD2.F32 R82, -RZ, R44.H1_H1 ;  /* 0x3000002cff527230 */ /* 0x000fc40000004100 */
[----:B------:R-:W1:Y:S01]  /*13d0*/  MUFU.EX2 R52, R52 ;  /* 0x0000003400347308 */ /* 0x000e620000000800 */
[----:B------:R-:W-:Y:S01]  /*13e0*/  FMUL.FTZ R73, R78, R117 ;  /* 0x000000754e497220 */ /* 0x000fe20000410000 */
[----:B------:R-:W-:Y:S01]  /*13f0*/  HADD2.F32 R78, -RZ, R45.H1_H1 ;  /* 0x3000002dff4e7230 */ /* 0x000fe20000004100 */
[----:B------:R-:W-:Y:S01]  /*1400*/  FMUL.FTZ R44, R76, R80 ;  /* 0x000000504c2c7220 */ /* 0x000fe20000410000 */
[----:B------:R-:W-:Y:S01]  /*1410*/  HADD2.F32 R76, -RZ, R47.H0_H0 ;  /* 0x2000002fff4c7230 */ /* 0x000fe20000004100 */
[----:B------:R-:W-:Y:S01]  /*1420*/  FMUL.FTZ R120, R90, R73 ;  /* 0x000000495a787220 */ /* 0x000fe20000410000 */
[----:B------:R-:W-:Y:S01]  /*1430*/  HADD2.F32 R81, -RZ, R45.H0_H0 ;  /* 0x2000002dff517230 */ /* 0x000fe20000004100 */
[----:B------:R-:W-:Y:S01]  /*1440*/  FMUL.FTZ R44, R95, R44 ;  /* 0x0000002c5f2c7220 */ /* 0x000fe20000410000 */
[----:B------:R-:W2:Y:S01]  /*1450*/  MUFU.EX2 R106, R54 ;  /* 0x00000036006a7308 */ /* 0x000ea20000000800 */
[----:B------:R-:W-:Y:S02]  /*1460*/  FMUL.FTZ R95, R83, -1.4426950216293334961 ;  /* 0xbfb8aa3b535f7820 */ /* 0x000fe40000410000 */
[----:B------:R-:W-:Y:S01]  /*1470*/  FFMA.FTZ R121, R120, R74, R75 ;  /* 0x0000004a78797223 */ /* 0x000fe2000001004b */
[--C-:B------:R-:W-:Y:S01]  /*1480*/  HADD2.F32 R75, -RZ, R46.reuse.H0_H0 ;  /* 0x2000002eff4b7230 */ /* 0x100fe20000004100 */
[----:B------:R-:W-:Y:S01]  /*1490*/  FMUL.FTZ R85, R85, R78 ;  /* 0x0000004e55557220 */ /* 0x000fe20000410000 */
[----:B------:R-:W-:Y:S01]  /*14a0*/  HADD2.F32 R74, -RZ, R46.H1_H1 ;  /* 0x3000002eff4a7230 */ /* 0x000fe20000004100 */
[----:B------:R-:W-:Y:S01]  /*14b0*/  FMUL.FTZ R46, R77, R82 ;  /* 0x000000524d2e7220 */ /* 0x000fe20000410000 */
[----:B------:R-:W3:Y:S01]  /*14c0*/  MUFU.EX2 R95, R95 ;  /* 0x0000005f005f7308 */ /* 0x000ee20000000800 */
[----:B------:R-:W-:Y:S01]  /*14d0*/  HADD2.F32 R77, -RZ, R47.H1_H1 ;  /* 0x3000002fff4d7230 */ /* 0x000fe20000004100 */
[----:B-1----:R-:W-:-:S02]  /*14e0*/  FADD.FTZ R47, R52, 1 ;  /* 0x3f800000342f7421 */ /* 0x002fc40000010000 */
[----:B------:R-:W-:Y:S02]  /*14f0*/  FMUL.FTZ R52, R87, R74 ;  /* 0x0000004a57347220 */ /* 0x000fe40000410000 */
[----:B------:R-:W-:Y:S02]  /*1500*/  FMUL.FTZ R45, R84, R81 ;  /* 0x00000051542d7220 */ /* 0x000fe40000410000 */
[----:B------:R-:W1:Y:S01]  /*1510*/  MUFU.RCP R87, R47 ;  /* 0x0000002f00577308 */ /* 0x000e620000001000 */
[----:B------:R-:W-:Y:S02]  /*1520*/  FMUL.FTZ R86, R86, R75 ;  /* 0x0000004b56567220 */ /* 0x000fe40000410000 */
[----:B------:R-:W-:Y:S02]  /*1530*/  FMUL.FTZ R85, R96, R85 ;  /* 0x0000005560557220 */ /* 0x000fe40000410000 */
[----:B------:R-:W-:Y:S02]  /*1540*/  FMUL.FTZ R88, R88, R76 ;  /* 0x0000004c58587220 */ /* 0x000fe40000410000 */
[----:B------:R-:W-:Y:S01]  /*1550*/  FMUL.FTZ R46, R99, R46 ;  /* 0x0000002e632e7220 */ /* 0x000fe20000410000 */
[----:B------:R-:W-:Y:S01]  /*1560*/  HADD2.F32 R99, -RZ, R26.H1_H1 ;  /* 0x3000001aff637230 */ /* 0x000fe20000004100 */
[----:B------:R-:W-:-:S02]  /*1570*/  FADD.FTZ R100, R100, 1 ;  /* 0x3f80000064647421 */ /* 0x000fc40000010000 */
[----:B--2---:R-:W-:Y:S01]  /*1580*/  FADD.FTZ R106, R106, 1 ;  /* 0x3f8000006a6a7421 */ /* 0x004fe20000010000 */
[----:B0-----:R-:W-:Y:S01]  /*1590*/  HADD2.F32 R84, -RZ, R48.H0_H0 ;  /* 0x20000030ff547230 */ /* 0x001fe20000004100 */
[----:B------:R-:W-:Y:S01]  /*15a0*/  FMUL.FTZ R54, R89, R77 ;  /* 0x0000004d59367220 */ /* 0x000fe20000410000 */
[----:B------:R-:W-:Y:S01]  /*15b0*/  HADD2.F32 R96, -RZ, R50.H0_H0 ;  /* 0x20000032ff607230 */ /* 0x000fe20000004100 */
[----:B---3--:R-:W-:Y:S01]  /*15c0*/  FADD.FTZ R95, R95, 1 ;  /* 0x3f8000005f5f7421 */ /* 0x008fe20000010000 */
[----:B------:R0:W2:Y:S01]  /*15d0*/  MUFU.RCP R89, R100 ;  /* 0x0000006400597308 */ /* 0x0000a20000001000 */
[----:B------:R-:W-:Y:S02]  /*15e0*/  FMUL.FTZ R45, R92, R45 ;  /* 0x0000002d5c2d7220 */ /* 0x000fe40000410000 */
[----:B------:R-:W-:Y:S01]  /*15f0*/  FMUL.FTZ R86, R103, R86 ;  /* 0x0000005667567220 */ /* 0x000fe20000410000 */
[----:B------:R-:W-:Y:S01]  /*1600*/  HADD2.F32 R103, -RZ, R27.H1_H1 ;  /* 0x3000001bff677230 */ /* 0x000fe20000004100 */
[----:B------:R-:W-:-:S02]  /*1610*/  FMUL.FTZ R88, R109, R88 ;  /* 0x000000586d587220 */ /* 0x000fc40000410000 */
[----:B------:R-:W-:Y:S02]  /*1620*/  FMUL.FTZ R101, R46, R101 ;  /* 0x000000652e657220 */ /* 0x000fe40000410000 */
[----:B------:R-:W-:Y:S01]  /*1630*/  FMUL.FTZ R98, R85, R98 ;  /* 0x0000006255627220 */ /* 0x000fe20000410000 */
[----:B0-----:R-:W-:Y:S01]  /*1640*/  HADD2.F32 R100, -RZ, R50.H1_H1 ;  /* 0x30000032ff647230 */ /* 0x001fe20000004100 */
[----:B------:R-:W0:Y:S01]  /*1650*/  MUFU.RCP R85, R106 ;  /* 0x0000006a00557308 */ /* 0x000e220000001000 */
[----:B------:R-:W-:Y:S02]  /*1660*/  FMUL.FTZ R46, R91, R84 ;  /* 0x000000545b2e7220 */ /* 0x000fe40000410000 */
[----:B------:R-:W-:Y:S02]  /*1670*/  FMUL.FTZ R111, R111, R54 ;  /* 0x000000366f6f7220 */ /* 0x000fe40000410000 */
[----:B------:R-:W-:Y:S01]  /*1680*/  FMUL.FTZ R45, R45, R94 ;  /* 0x0000005e2d2d7220 */ /* 0x000fe20000410000 */
[--C-:B------:R-:W-:Y:S01]  /*1690*/  HADD2.F32 R94, -RZ, R49.reuse.H1_H1 ;  /* 0x30000031ff5e7230 */ /* 0x100fe20000004100 */
[----:B------:R-:W-:Y:S01]  /*16a0*/  FMUL.FTZ R54, R86, R105 ;  /* 0x0000006956367220 */ /* 0x000fe20000410000 */
[----:B------:R-:W3:Y:S01]  /*16b0*/  MUFU.RCP R91, R110 ;  /* 0x0000006e005b7308 */ /* 0x000ee20000001000 */
[----:B------:R-:W-:Y:S01]  /*16c0*/  FMUL.FTZ R55, R88, R55 ;  /* 0x0000003758377220 */ /* 0x000fe20000410000 */
[----:B------:R-:W-:Y:S01]  /*16d0*/  HADD2.F32 R86, -RZ, R48.H1_H1 ;  /* 0x30000030ff567230 */ /* 0x000fe20000004100 */
[----:B------:R-:W-:Y:S01]  /*16e0*/  FMUL.FTZ R50, R71, R94 ;  /* 0x0000005e47327220 */ /* 0x000fe20000410000 */
[----:B------:R-:W-:Y:S01]  /*16f0*/  HADD2.F32 R88, -RZ, R49.H0_H0 ;  /* 0x20000031ff587230 */ /* 0x000fe20000004100 */
[----:B-1----:R-:W-:Y:S01]  /*1700*/  FADD.FTZ R49, -R87, 1 ;  /* 0x3f80000057317421 */ /* 0x002fe20000010100 */
[----:B------:R-:W-:Y:S01]  /*1710*/  HADD2.F32 R105, -RZ, R51.H0_H0 ;  /* 0x20000033ff697230 */ /* 0x000fe20000004100 */
[----:B------:R-:W-:Y:S01]  /*1720*/  FMUL.FTZ R48, R93, R86 ;  /* 0x000000565d307220 */ /* 0x000fe20000410000 */
[----:B------:R1:W4:Y:S01]  /*1730*/  MUFU.RCP R106, R95 ;  /* 0x0000005f006a7308 */ /* 0x0003220000001000 */
[----:B------:R-:W-:Y:S01]  /*1740*/  FMUL.FTZ R90, R90, R88 ;  /* 0x000000585a5a7220 */ /* 0x000fe20000410000 */
[----:B------:R-:W-:Y:S01]  /*1750*/  HADD2.F32 R93, -RZ, R25.H0_H0 ;  /* 0x20000019ff5d7230 */ /* 0x000fe20000004100 */
[----:B------:R-:W-:Y:S01]  /*1760*/  FMUL.FTZ R52, R107, R52 ;  /* 0x000000346b347220 */ /* 0x000fe20000410000 */
[----:B------:R-:W-:Y:S01]  /*1770*/  HADD2.F32 R107, -RZ, R51.H1_H1 ;  /* 0x30000033ff6b7230 */ /* 0x000fe20000004100 */
[----:B------:R-:W-:-:S02]  /*1780*/  FMUL.FTZ R46, R113, R46 ;  /* 0x0000002e712e7220 */ /* 0x000fc40000410000 */
[----:B------:R-:W-:Y:S02]  /*1790*/  FMUL.FTZ R48, R115, R48 ;  /* 0x0000003073307220 */ /* 0x000fe40000410000 */
[----:B------:R-:W-:Y:S01]  /*17a0*/  FMUL.FTZ R90, R117, R90 ;  /* 0x0000005a755a7220 */ /* 0x000fe20000410000 */
[----:B-1----:R-:W-:Y:S01]  /*17b0*/  HADD2.F32 R95, -RZ, R25.H1_H1 ;  /* 0x30000019ff5f7230 */ /* 0x002fe20000004100 */
[----:B------:R-:W-:Y:S02]  /*17c0*/  FFMA.FTZ R49, R58, R49, 1 ;  /* 0x3f8000003a317423 */ /* 0x000fe40000010031 */
[----:B------:R-:W-:Y:S02]  /*17d0*/  FMUL.FTZ R50, R87, R50 ;  /* 0x0000003257327220 */ /* 0x000fe40000410000 */
[----:B------:R-:W-:Y:S02]  /*17e0*/  FMUL.FTZ R47, R52, R53 ;  /* 0x00000035342f7220 */ /* 0x000fe40000410000 */
[----:B--2---:R-:W-:-:S02]  /*17f0*/  FADD.FTZ R51, -R89, 1 ;  /* 0x3f80000059337421 */ /* 0x004fc40000010100 */
[----:B------:R-:W-:Y:S01]  /*1800*/  FMUL.FTZ R52, R69, R96 ;  /* 0x0000006045347220 */ /* 0x000fe20000410000 */
[----:B------:R-:W-:Y:S01]  /*1810*/  F2FP.PACK_AB R54, R47, R54 ;  /* 0x000000362f36723e */ /* 0x000fe200000000ff */
[----:B------:R-:W-:Y:S02]  /*1820*/  FMUL.FTZ R46, R46, R57 ;  /* 0x000000392e2e7220 */ /* 0x000fe40000410000 */
[----:B------:R-:W-:Y:S02]  /*1830*/  FMUL.FTZ R92, R58, R87 ;  /* 0x000000573a5c7220 */ /* 0x000fe40000410000 */
[----:B------:R-:W-:Y:S02]  /*1840*/  FMUL.FTZ R59, R48, R59 ;  /* 0x0000003b303b7220 */ /* 0x000fe40000410000 */
[----:B------:R-:W-:Y:S02]  /*1850*/  FMUL.FTZ R57, R90, R119 ;  /* 0x000000775a397220 */ /* 0x000fe40000410000 */
[----:B------:R-:W-:-:S02]  /*1860*/  FMUL.FTZ R50, R50, R49 ;  /* 0x0000003132327220 */ /* 0x000fc40000410000 */
[----:B0-----:R-:W-:Y:S02]  /*1870*/  FADD.FTZ R53, -R85, 1 ;  /* 0x3f80000055357421 */ /* 0x001fe40000010100 */
[----:B---3--:R-:W-:Y:S01]  /*1880*/  FADD.FTZ R87, -R91, 1 ;  /* 0x3f8000005b577421 */ /* 0x008fe20000010100 */
[----:B------:R-:W-:Y:S01]  /*1890*/  F2FP.PACK_AB R57, R50, R57 ;  /* 0x000000393239723e */ /* 0x000fe200000000ff */
[----:B----4-:R-:W-:Y:S02]  /*18a0*/  FADD.FTZ R90, -R106, 1 ;  /* 0x3f8000006a5a7421 */ /* 0x010fe40000010100 */
[----:B------:R-:W-:Y:S02]  /*18b0*/  FMUL.FTZ R48, R67, R100 ;  /* 0x0000006443307220 */ /* 0x000fe40000410000 */
[----:B------:R-:W-:Y:S02]  /*18c0*/  FMUL.FTZ R58, R66, R105 ;  /* 0x00000069423a7220 */ /* 0x000fe40000410000 */
[----:B------:R-:W-:-:S02]  /*18d0*/  FMUL.FTZ R49, R64, R107 ;  /* 0x0000006b40317220 */ /* 0x000fc40000410000 */
[----:B------:R-:W-:Y:S01]  /*18e0*/  FMUL.FTZ R44, R44, R97 ;  /* 0x000000612c2c7220 */ /* 0x000fe20000410000 */
[----:B------:R-:W-:Y:S01]  /*18f0*/  HADD2.F32 R97, -RZ, R26.H0_H0 ;  /* 0x2000001aff617230 */ /* 0x000fe20000004100 */
[----:B------:R-:W-:Y:S02]  /*1900*/  FFMA.FTZ R51, R102, R51, 1 ;  /* 0x3f80000066337423 */ /* 0x000fe40000010033 */
        /* <DEDUP_REMOVED lines=20> */
[----:B------:R-:W-:Y:S01]  /*1a50*/  FFMA.FTZ R121, R128, R44, R121 ;  /* 0x0000002c80797223 */ /* 0x000fe20000010079 */
[----:B------:R-:W-:Y:S01]  /*1a60*/  F2FP.PACK_AB R59, R90, R87 ;  /* 0x000000575a3b723e */ /* 0x000fe200000000ff */
[----:B------:R-:W-:Y:S01]  /*1a70*/  IMAD R44, R40, c[0x0][0x2f0], RZ ;  /* 0x0000bc00282c7a24 */ /* 0x000fe200078e02ff */
[----:B------:R-:W-:Y:S01]  /*1a80*/  HADD2.F32 R71, -RZ, R6.H0_H0 ;  /* 0x20000006ff477230 */ /* 0x000fe20000004100 */
[----:B------:R-:W-:Y:S01]  /*1a90*/  FMUL.FTZ R102, R102, R89 ;  /* 0x0000005966667220 */ /* 0x000fe20000410000 */
[----:B------:R-:W-:Y:S01]  /*1aa0*/  HADD2.F32 R89, -RZ, R15.H0_H0 ;  /* 0x2000000fff597230 */ /* 0x000fe20000004100 */
[----:B------:R-:W-:Y:S01]  /*1ab0*/  IMAD R87, R41, c[0x0][0x2f4], R44 ;  /* 0x0000bd0029577a24 */ /* 0x000fe200078e022c */
[----:B------:R-:W-:Y:S01]  /*1ac0*/  HADD2.F32 R101, -RZ, R27.H0_H0 ;  /* 0x2000001bff657230 */ /* 0x000fe20000004100 */
[----:B------:R-:W-:-:S02]  /*1ad0*/  FMUL.FTZ R130, R69, R102 ;  /* 0x0000006645827220 */ /* 0x000fc40000410000 */
[----:B------:R-:W-:Y:S01]  /*1ae0*/  FMUL.FTZ R104, R104, R85 ;  /* 0x0000005568687220 */ /* 0x000fe20000410000 */
[----:B------:R-:W-:Y:S01]  /*1af0*/  HADD2.F32 R85, -RZ, R14.H0_H0 ;  /* 0x2000000eff557230 */ /* 0x000fe20000004100 */
[----:B------:R-:W-:Y:S02]  /*1b00*/  FFMA.FTZ R71, R130, R71, R121 ;  /* 0x0000004782477223 */ /* 0x000fe40000010079 */
[----:B------:R-:W-:Y:S02]  /*1b10*/  FMUL.FTZ R132, R67, R104 ;  /* 0x0000006843847220 */ /* 0x000fe40000410000 */
[----:B------:R-:W-:Y:S01]  /*1b20*/  FMUL.FTZ R67, R108, R91 ;  /* 0x0000005b6c437220 */ /* 0x000fe20000410000 */
[----:B------:R-:W-:Y:S01]  /*1b30*/  HADD2.F32 R91, -RZ, R15.H1_H1 ;  /* 0x3000000fff5b7230 */ /* 0x000fe20000004100 */
[----:B------:R-:W-:Y:S01]  /*1b40*/  FMUL.FTZ R15, R83, R106 ;  /* 0x0000006a530f7220 */ /* 0x000fe20000410000 */
[----:B------:R-:W-:Y:S01]  /*1b50*/  HADD2.F32 R83, -RZ, R24.H1_H1 ;  /* 0x30000018ff537230 */ /* 0x000fe20000004100 */
[----:B------:R-:W-:Y:S01]  /*1b60*/  FMUL.FTZ R134, R66, R67 ;  /* 0x0000004342867220 */ /* 0x000fe20000410000 */
[----:B------:R0:W-:Y:S01]  /*1b70*/  STS.128 [R0], R52 ;  /* 0x0000003400007388 */ /* 0x0001e20000000c00 */
[----:B------:R-:W-:-:S03]  /*1b80*/  FMUL.FTZ R136, R64, R15 ;  /* 0x0000000f40887220 */ /* 0x000fc60000410000 */
[----:B------:R1:W-:Y:S01]  /*1b90*/  STS.128 [R0+0x10], R56 ;  /* 0x0000103800007388 */ /* 0x0003e20000000c00 */
[----:B------:R-:W-:-:S06]  /*1ba0*/  NOP ;  /* 0x0000000000007918 */ /* 0x000fcc0000000000 */
[----:B------:R-:W2:Y:S04]  /*1bb0*/  LDS.128 R48, [R33.X16] ;  /* 0x0000000021307984 */ /* 0x000ea8000000cc00 */
[----:B------:R-:W3:Y:S01]  /*1bc0*/  LDS.128 R44, [R33.X16+0x200] ;  /* 0x00020000212c7984 */ /* 0x000ee2000000cc00 */
[----:B0-----:R-:W-:Y:S01]  /*1bd0*/  IADD3 R53, R43, R87, RZ ;  /* 0x000000572b357210 */ /* 0x001fe20007ffe0ff */
[----:B------:R-:W-:Y:S01]  /*1be0*/  HADD2.F32 R43, -RZ, R6.H1_H1 ;  /* 0x30000006ff2b7230 */ /* 0x000fe20000004100 */
[C---:B------:R-:W-:Y:S01]  /*1bf0*/  LEA R52, P0, R42.reuse, c[0x0][0x338], 0x1 ;  /* 0x0000ce002a347a11 */ /* 0x040fe200078008ff */
[--C-:B------:R-:W-:Y:S01]  /*1c00*/  HADD2.F32 R55, -RZ, R12.reuse.H1_H1 ;  /* 0x3000000cff377230 */ /* 0x100fe20000004100 */
[----:B------:R-:W-:Y:S01]  /*1c10*/  MOV R54, c[0x0][0x16c] ;  /* 0x00005b0000367a02 */ /* 0x000fe20000000f00 */
[--C-:B-1----:R-:W-:Y:S01]  /*1c20*/  HADD2.F32 R57, -RZ, R13.reuse.H0_H0 ;  /* 0x2000000dff397230 */ /* 0x102fe20000004100 */
[----:B------:R-:W-:Y:S01]  /*1c30*/  LEA.HI.X R53, R42, c[0x0][0x33c], R53, 0x1, P0 ;  /* 0x0000cf002a357a11 */ /* 0x000fe200000f0c35 */
[----:B------:R-:W-:Y:S01]  /*1c40*/  FFMA.FTZ R71, R132, R43, R71 ;  /* 0x0000002b84477223 */ /* 0x000fe20000010047 */
[----:B------:R-:W-:Y:S01]  /*1c50*/  HADD2.F32 R43, -RZ, R12.H0_H0 ;  /* 0x2000000cff2b7230 */ /* 0x000fe20000004100 */
[----:B------:R-:W-:Y:S01]  /*1c60*/  ISETP.NE.U32.AND P0, PT, RZ, c[0x0][0x270], PT ;  /* 0x00009c00ff007a0c */ /* 0x000fe20003f05070 */
[----:B------:R-:W-:Y:S01]  /*1c70*/  HADD2.F32 R59, -RZ, R13.H1_H1 ;  /* 0x3000000dff3b7230 */ /* 0x000fe20000004100 */
[----:B------:R-:W-:Y:S01]  /*1c80*/  IMAD.WIDE R12, R30, 0x10, R52 ;  /* 0x000000101e0c7825 */ /* 0x000fe200078e0234 */
[--C-:B------:R-:W-:Y:S01]  /*1c90*/  HADD2.F32 R42, -RZ, R7.reuse.H0_H0 ;  /* 0x20000007ff2a7230 */ /* 0x100fe20000004100 */
[----:B------:R-:W-:Y:S01]  /*1ca0*/  ISETP.NE.AND.EX P0, PT, RZ, c[0x0][0x274], PT, P0 ;  /* 0x00009d00ff007a0c */ /* 0x000fe20003f05300 */
[----:B------:R-:W-:Y:S01]  /*1cb0*/  HADD2.F32 R87, -RZ, R14.H1_H1 ;  /* 0x3000000eff577230 */ /* 0x000fe20000004100 */
[----:B------:R-:W-:Y:S01]  /*1cc0*/  ISETP.GE.AND P1, PT, R54, 0x1, PT ;  /* 0x000000013600780c */ /* 0x000fe20003f26270 */
[----:B------:R-:W-:Y:S01]  /*1cd0*/  HADD2.F32 R53, -RZ, R24.H0_H0 ;  /* 0x20000018ff357230 */ /* 0x000fe20000004100 */
[----:B------:R-:W-:Y:S01]  /*1ce0*/  FFMA.FTZ R71, R134, R42, R71 ;  /* 0x0000002a86477223 */ /* 0x000fe20000010047 */
[----:B------:R-:W-:-:S05]  /*1cf0*/  HADD2.F32 R42, -RZ, R7.H1_H1 ;  /* 0x30000007ff2a7230 */ /* 0x000fca0000004100 */
[----:B------:R-:W-:Y:S01]  /*1d00*/  FFMA.FTZ R42, R136, R42, R71 ;  /* 0x0000002a882a7223 */ /* 0x000fe20000010047 */
[----:B--2---:R0:W-:Y:S04]  /*1d10*/  STG.E.128 [R12.64], R48 ;  /* 0x000000300c007986 */ /* 0x0041e8000c101d0c */
[----:B---3--:R0:W-:Y:S01]  /*1d20*/  STG.E.128 [R12.64+0x200], R44 ;  /* 0x0002002c0c007986 */ /* 0x0081e2000c101d0c */
[----:B------:R-:W-:Y:S05]  /*1d30*/  @!P0 BRA `(.L_x_9660) ;  /* 0x000002b000008947 */ /* 0x000fea0003800000 */
[----:B------:R-:W-:Y:S01]  /*1d40*/  BAR.SYNC.DEFER_BLOCKING 0x0 ;  /* 0x0000000000007b1d */ /* 0x000fe20000010000 */
[----:B0-----:R-:W-:Y:S02]  /*1d50*/  FMUL.FTZ R12, R23, R80 ;  /* 0x00000050170c7220 */ /* 0x001fe40000410000 */
[----:B------:R-:W-:Y:S02]  /*1d60*/  FMUL.FTZ R65, R65, R76 ;  /* 0x0000004c41417220 */ /* 0x000fe40000410000 */
        /* <DEDUP_REMOVED lines=15> */
[----:B------:R-:W-:Y:S02]  /*1e60*/  FMUL.FTZ R25, R104, R100 ;  /* 0x0000006468197220 */ /* 0x000fe40000410000 */
[----:B------:R-:W-:-:S02]  /*1e70*/  FMUL.FTZ R67, R67, R105 ;  /* 0x0000006943437220 */ /* 0x000fc40000410000 */
[----:B------:R-:W-:Y:S01]  /*1e80*/  FMUL.FTZ R24, R15, R107 ;  /* 0x0000006b0f187220 */ /* 0x000fe20000410000 */
[----:B------:R-:W-:Y:S01]  /*1e90*/  F2FP.PACK_AB R15, R68, R65 ;  /* 0x00000041440f723e */ /* 0x000fe200000000ff */
[----:B------:R-:W-:Y:S01]  /*1ea0*/  IMAD R50, R36, c[0x0][0x210], RZ ;  /* 0x0000840024327a24 */ /* 0x000fe200078e02ff */
[----:B------:R-:W-:Y:S01]  /*1eb0*/  F2FP.PACK_AB R66, R25, R96 ;  /* 0x000000601942723e */ /* 0x000fe200000000ff */
[C---:B------:R-:W-:Y:S01]  /*1ec0*/  IMAD.WIDE.U32 R48, R37.reuse, c[0x0][0x210], R2 ;  /* 0x0000840025307a25 */ /* 0x040fe200078e0002 */
[----:B------:R-:W-:Y:S01]  /*1ed0*/  F2FP.PACK_AB R67, R24, R67 ;  /* 0x000000431843723e */ /* 0x000fe200000000ff */
[----:B------:R0:W-:Y:S01]  /*1ee0*/  STS.128 [R0], R12 ;  /* 0x0000000c00007388 */ /* 0x0001e20000000c00 */
[----:B------:R-:W-:Y:S01]  /*1ef0*/  F2FP.PACK_AB R65, R92, R73 ;  /* 0x000000495c41723e */ /* 0x000fe200000000ff */
[----:B------:R-:W-:Y:S02]  /*1f00*/  IMAD R23, R37, c[0x0][0x214], R50 ;  /* 0x0000850025177a24 */ /* 0x000fe400078e0232 */
[----:B------:R-:W-:-:S02]  /*1f10*/  IMAD R50, R40, c[0x0][0x218], RZ ;  /* 0x0000860028327a24 */ /* 0x000fc400078e02ff */
[----:B------:R-:W-:Y:S01]  /*1f20*/  STS.128 [R0+0x10], R64 ;  /* 0x0000104000007388 */ /* 0x000fe20000000c00 */
[----:B------:R-:W-:-:S06]  /*1f30*/  NOP ;  /* 0x0000000000007918 */ /* 0x000fcc0000000000 */
[----:B------:R-:W1:Y:S01]  /*1f40*/  LDS.128 R44, [R33.X16] ;  /* 0x00000000212c7984 */ /* 0x000e62000000cc00 */
[----:B------:R-:W-:Y:S01]  /*1f50*/  IADD3 R49, R49, R23, RZ ;  /* 0x0000001731317210 */ /* 0x000fe20007ffe0ff */
[C---:B0-----:R-:W-:Y:S02]  /*1f60*/  IMAD R15, R41.reuse, c[0x0][0x21c], R50 ;  /* 0x00008700290f7a24 */ /* 0x041fe400078e0232 */
[----:B------:R-:W0:Y:S02]  /*1f70*/  LDS.128 R24, [R33.X16+0x200] ;  /* 0x0002000021187984 */ /* 0x000e24000000cc00 */
[----:B------:R-:W-:-:S05]  /*1f80*/  IMAD.WIDE.U32 R12, R41, c[0x0][0x218], R48 ;  /* 0x00008600290c7a25 */ /* 0x000fca00078e0030 */
[----:B------:R-:W-:Y:S02]  /*1f90*/  IADD3 R13, R13, R15, RZ ;  /* 0x0000000f0d0d7210 */ /* 0x000fe40007ffe0ff */
[----:B------:R-:W-:-:S04]  /*1fa0*/  LEA R14, P0, R12, c[0x0][0x270], 0x1 ;  /* 0x00009c000c0e7a11 */ /* 0x000fc800078008ff */
[----:B------:R-:W-:-:S05]  /*1fb0*/  LEA.HI.X R15, R12, c[0x0][0x274], R13, 0x1, P0 ;  /* 0x00009d000c0f7a11 */ /* 0x000fca00000f0c0d */
[----:B------:R-:W-:-:S05]  /*1fc0*/  IMAD.WIDE R12, R30, 0x10, R14 ;  /* 0x000000101e0c7825 */ /* 0x000fca00078e020e */
[----:B-1----:R1:W-:Y:S04]  /*1fd0*/  STG.E.128 [R12.64], R44 ;  /* 0x0000002c0c007986 */ /* 0x0023e8000c101d0c */
[----:B0-----:R1:W-:Y:S02]  /*1fe0*/  STG.E.128 [R12.64+0x200], R24 ;  /* 0x000200180c007986 */ /* 0x0013e4000c101d0c */
.L_x_9660:
        /* <DEDUP_REMOVED lines=32> */
[----:B------:R-:W-:Y:S02]  /*21f0*/  FADD.FTZ R64, R103, R38 ;  /* 0x0000002667407221 */ /* 0x000fe40000010000 */
        /* <DEDUP_REMOVED lines=11> */
[-C--:B0-----:R-:W-:Y:S02]  /*22b0*/  FMUL.FTZ R51, R128, R39.reuse ;  /* 0x0000002780337220 */ /* 0x081fe40000410000 */
[-C--:B------:R-:W-:Y:S02]  /*22c0*/  FMUL.FTZ R50, R130, R39.reuse ;  /* 0x0000002782327220 */ /* 0x080fe40000410000 */
[-C--:B------:R-:W-:Y:S02]  /*22d0*/  FMUL.FTZ R49, R132, R39.reuse ;  /* 0x0000002784317220 */ /* 0x080fe40000410000 */
[-C--:B------:R-:W-:Y:S02]  /*22e0*/  FMUL.FTZ R48, R134, R39.reuse ;  /* 0x0000002786307220 */ /* 0x080fe40000410000 */
[----:B-1----:R-:W-:Y:S01]  /*22f0*/  FMUL.FTZ R47, R136, R39 ;  /* 0x00000027882f7220 */ /* 0x002fe20000410000 */
[----:B------:R-:W-:Y:S05]  /*2300*/  @!P1 BRA `(.L_x_9661) ;  /* 0x0000567000009947 */ /* 0x000fea0003800000 */
[----:B------:R-:W-:Y:S01]  /*2310*/  IMAD R14, R40, c[0x0][0x180], RZ ;  /* 0x00006000280e7a24 */ /* 0x000fe200078e02ff */
[----:B------:R-:W-:Y:S01]  /*2320*/  IADD3 R23, R32, -0x1, RZ ;  /* 0xffffffff20177810 */ /* 0x000fe20007ffe0ff */
[C---:B------:R-:W-:Y:S01]  /*2330*/  IMAD.WIDE.U32 R12, R41.reuse, c[0x0][0x180], RZ ;  /* 0x00006000290c7a25 */ /* 0x040fe200078e00ff */
[----:B------:R-:W-:Y:S01]  /*2340*/  MOV R110, RZ ;  /* 0x000000ff006e7202 */ /* 0x000fe20000000f00 */
[----:B------:R-:W-:Y:S01]  /*2350*/  UMOV UR4, URZ ;  /* 0x0000003f00047c82 */ /* 0x000fe20008000000 */
[----:B------:R-:W-:Y:S01]  /*2360*/  MOV R105, RZ ;  /* 0x000000ff00697202 */ /* 0x000fe20000000f00 */
[C---:B------:R-:W-:Y:S01]  /*2370*/  IMAD R27, R41.reuse, c[0x0][0x184], R14 ;  /* 0x00006100291b7a24 */ /* 0x040fe200078e020e */
[----:B------:R-:W-:Y:S01]  /*2380*/  LEA R26, P0, R12, c[0x0][0x220], 0x3 ;  /* 0x000088000c1a7a11 */ /* 0x000fe200078018ff */
[----:B------:R-:W-:Y:S01]  /*2390*/  IMAD R44, R40, c[0x0][0x1b8], RZ ;  /* 0x00006e00282c7a24 */ /* 0x000fe200078e02ff */
[----:B------:R-:W-:Y:S01]  /*23a0*/  UMOV UR5, URZ ;  /* 0x0000003f00057c82 */ /* 0x000fe20008000000 */
[----:B------:R-:W-:Y:S01]  /*23b0*/  IMAD.WIDE.U32 R14, R41, c[0x0][0x198], RZ ;  /* 0x00006600290e7a25 */ /* 0x000fe200078e00ff */
[----:B------:R-:W-:Y:S01]  /*23c0*/  IADD3 R27, R13, R27, RZ ;  /* 0x0000001b0d1b7210 */ /* 0x000fe20007ffe0ff */
[----:B------:R0:W1:Y:S01]  /*23d0*/  R2UR UR9, R26 ;  /* 0x000000001a0973c2 */ /* 0x00006200000e0000 */
[----:B------:R-:W-:Y:S01]  /*23e0*/  IADD3 R13, R32, -0x2, RZ ;  /* 0xfffffffe200d7810 */ /* 0x000fe20007ffe0ff */
[----:B------:R-:W-:Y:S01]  /*23f0*/  IMAD.WIDE.U32 R24, R41, c[0x0][0x1b8], RZ ;  /* 0x00006e0029187a25 */ /* 0x000fe200078e00ff */
[----:B------:R-:W-:-:S02]  /*2400*/  LEA.HI.X R27, R12, c[0x0][0x224], R27, 0x3, P0 ;  /* 0x000089000c1b7a11 */ /* 0x000fc400000f1c1b */
[----:B------:R-:W-:Y:S01]  /*2410*/  LEA R46, P0, R14, c[0x0][0x228], 0x3 ;  /* 0x00008a000e2e7a11 */ /* 0x000fe200078018ff */
[----:B------:R-:W-:Y:S02]  /*2420*/  IMAD R12, R40, c[0x0][0x198], RZ ;  /* 0x00006600280c7a24 */ /* 0x000fe400078e02ff */
[----:B------:R-:W-:Y:S01]  /*2430*/  IMAD R13, R13, c[0x0][0x16c], RZ ;  /* 0x00005b000d0d7a24 */ /* 0x000fe200078e02ff */
[----:B------:R2:W3:Y:S01]  /*2440*/  R2UR UR8, R27 ;  /* 0x000000001b0873c2 */ /* 0x0004e200000e0000 */
[----:B------:R-:W-:Y:S01]  /*2450*/  IMAD R45, R41, c[0x0][0x19c], R12 ;  /* 0x00006700292d7a24 */ /* 0x000fe200078e020c */
[----:B0-----:R-:W-:Y:S01]  /*2460*/  LEA.HI R26, R23, R23, RZ, 0x1 ;  /* 0x00000017171a7211 */ /* 0x001fe200078f08ff */
[----:B------:R-:W-:-:S03]  /*2470*/  IMAD.WIDE R12, R13, 0x10, R20 ;  /* 0x000000100d0c7825 */ /* 0x000fc600078e0214 */
[----:B------:R-:W-:Y:S01]  /*2480*/  LOP3.LUT R26, R26, 0xfffffe, RZ, 0xc0, !PT ;  /* 0x00fffffe1a1a7812 */ /* 0x000fe200078ec0ff */
[----:B------:R-:W-:Y:S01]  /*2490*/  IMAD R43, R41, c[0x0][0x1bc], R44 ;  /* 0x00006f00292b7a24 */ /* 0x000fe200078e022c */
[----:B------:R2:W0:Y:S01]  /*24a0*/  R2UR UR6, R12 ;  /* 0x000000000c0673c2 */ /* 0x00042200000e0000 */
[----:B------:R-:W-:Y:S01]  /*24b0*/  LEA R44, P1, R24, c[0x0][0x230], 0x3 ;  /* 0x00008c00182c7a11 */ /* 0x000fe200078218ff */
[----:B------:R-:W-:Y:S01]  /*24c0*/  FADD.FTZ R85, R112, R112 ;  /* 0x0000007070557221 */ /* 0x000fe20000010000 */
[----:B------:R-:W-:Y:S01]  /*24d0*/  IADD3 R45, R15, R45, RZ ;  /* 0x0000002d0f2d7210 */ /* 0x000fe20007ffe0ff */
[----:B------:R-:W-:Y:S01]  /*24e0*/  FADD.FTZ R79, R79, R79 ;  /* 0x0000004f4f4f7221 */ /* 0x000fe20000010000 */
[----:B------:R-:W-:Y:S01]  /*24f0*/  IADD3 R43, R25, R43, RZ ;  /* 0x0000002b192b7210 */ /* 0x000fe20007ffe0ff */
[----:B------:R-:W-:Y:S01]  /*2500*/  FADD.FTZ R81, R28, R28 ;  /* 0x0000001c1c517221 */ /* 0x000fe20000010000 */
[----:B------:R-:W-:Y:S01]  /*2510*/  IADD3 R26, R23, -R26, RZ ;  /* 0x8000001a171a7210 */ /* 0x000fe20007ffe0ff */
[----:B------:R2:W4:Y:S01]  /*2520*/  R2UR UR7, R13 ;  /* 0x000000000d0773c2 */ /* 0x00052200000e0000 */
[----:B------:R-:W-:Y:S01]  /*2530*/  LEA.HI.X R45, R14, c[0x0][0x22c], R45, 0x3, P0 ;  /* 0x00008b000e2d7a11 */ /* 0x000fe200000f1c2d */
[----:B------:R-:W-:Y:S01]  /*2540*/  FADD.FTZ R83, R22, R22 ;  /* 0x0000001616537221 */ /* 0x000fe20000010000 */
[----:B------:R-:W-:Y:S01]  /*2550*/  LEA.HI.X R43, R24, c[0x0][0x234], R43, 0x3, P1 ;  /* 0x00008d00182b7a11 */ /* 0x000fe200008f1c2b */
[----:B------:R-:W-:Y:S01]  /*2560*/  FADD.FTZ R87, R114, R114 ;  /* 0x0000007272577221 */ /* 0x000fe20000010000 */
[----:B------:R-:W-:Y:S01]  /*2570*/  SHF.L.U32 R103, R26, 0x8, RZ ;  /* 0x000000081a677819 */ /* 0x000fe200000006ff */
        /* <DEDUP_REMOVED lines=10> */
[----:B01234-:R-:W-:Y:S02]  /*2620*/  FADD.FTZ R107, R136, R136 ;  /* 0x00000088886b7221 */ /* 0x01ffe40000010000 */
.L_x_9676:
[----:B------:R-:W-:Y:S02]  /*2630*/  MOV R22, UR9 ;  /* 0x0000000900167c02 */ /* 0x000fe40008000f00 */
[----:B------:R-:W-:-:S06]  /*2640*/  MOV R23, UR8 ;  /* 0x0000000800177c02 */ /* 0x000fcc0008000f00 */
        /* <DEDUP_REMOVED lines=59> */
[----:B------:R-:W-:Y:S01]  /*2a00*/  MUFU.SIN R127, R116 ;  /* 0x00000074007f7308 */ /* 0x000fe20000000400 */
[----:B-1----:R-:W-:-:S04]  /*2a10*/  FMUL.FTZ R27, R80, R23 ;  /* 0x00000017501b7220 */ /* 0x002fc80000410000 */
[----:B------:R-:W-:Y:S02]  /*2a20*/  FMUL.RZ R128, R27, 0.15915493667125701904 ;  /* 0x3e22f9831b807820 */ /* 0x000fe4000040c000 */
[----:B------:R-:W-:Y:S01]  /*2a30*/  FMUL.FTZ R27, R80, R113 ;  /* 0x00000071501b7220 */ /* 0x000fe20000410000 */
[----:B------:R-:W-:Y:S01]  /*2a40*/  MUFU.SIN R138, R132 ;  /* 0x00000084008a7308 */ /* 0x000fe20000000400 */
[----:B0-----:R-:W-:-:S07]  /*2a50*/  FMUL.FTZ R114, R72, R23 ;  /* 0x0000001748727220 */ /* 0x001fce0000410000 */
[----:B------:R0:W-:Y:S08]  /*2a60*/  MUFU.COS R142, R132 ;  /* 0x00000084008e7308 */ /* 0x0001f00000000000 */
[----:B------:R1:W-:Y:S01]  /*2a70*/  MUFU.EX2 R191, R27 ;  /* 0x0000001b00bf7308 */ /* 0x0003e20000000800 */
[----:B0-----:R-:W-:Y:S02]  /*2a80*/  FMUL.RZ R132, R29, 0.15915493667125701904 ;  /* 0x3e22f9831d847820 */ /* 0x001fe4000040c000 */
[----:B------:R-:W-:-:S05]  /*2a90*/  CS2R R28, SRZ ;  /* 0x00000000001c7805 */ /* 0x000fca000001ff00 */
[----:B------:R-:W-:Y:S01]  /*2aa0*/  MUFU.COS R129, R116 ;  /* 0x0000007400817308 */ /* 0x000fe20000000000 */
[----:B-1----:R-:W-:Y:S01]  /*2ab0*/  MOV R27, UR7 ;  /* 0x00000007001b7c02 */ /* 0x002fe20008000f00 */
[----:B------:R-:W-:Y:S06]  /*2ac0*/  BAR.SYNC.DEFER_BLOCKING 0x0 ;  /* 0x0000000000007b1d */ /* 0x000fec0000010000 */
[----:B------:R-:W-:Y:S01]  /*2ad0*/  MUFU.SIN R131, R118 ;  /* 0x0000007600837308 */ /* 0x000fe20000000400 */
[----:B------:R-:W-:-:S07]  /*2ae0*/  FMUL.RZ R145, R114, 0.15915493667125701904 ;  /* 0x3e22f98372917820 */ /* 0x000fce000040c000 */
[----:B------:R-:W-:Y:S08]  /*2af0*/  MUFU.COS R133, R118 ;  /* 0x0000007600857308 */ /* 0x000ff00000000000 */
[----:B------:R-:W-:Y:S01]  /*2b00*/  MUFU.SIN R116, R128 ;  /* 0x0000008000747308 */ /* 0x000fe20000000400 */
[----:B------:R0:W5:Y:S07]  /*2b10*/  @!P2 LDG.E.64 R28, [R26.64+0x8] ;  /* 0x0000080c1a1ca981 */ /* 0x00016e000c1e1b00 */
[----:B------:R1:W-:Y:S01]  /*2b20*/  MUFU.COS R118, R128 ;  /* 0x0000008000767308 */ /* 0x0003e20000000000 */
[----:B0-----:R-:W-:-:S07]  /*2b30*/  FMUL.FTZ R26, R72, R113 ;  /* 0x00000071481a7220 */ /* 0x001fce0000410000 */
[----:B------:R0:W-:Y:S01]  /*2b40*/  MUFU.EX2 R193, R126 ;  /* 0x0000007e00c17308 */ /* 0x0001e20000000800 */
[-C--:B-1----:R-:W-:Y:S02]  /*2b50*/  FMUL.FTZ R128, R74, R23.reuse ;  /* 0x000000174a807220 */ /* 0x082fe40000410000 */
[----:B------:R-:W-:Y:S02]  /*2b60*/  FMUL.FTZ R27, R70, R23 ;  /* 0x00000017461b7220 */ /* 0x000fe40000410000 */
[----:B------:R-:W-:Y:S02]  /*2b70*/  FMUL.RZ R136, R128, 0.15915493667125701904 ;  /* 0x3e22f98380887820 */ /* 0x000fe4000040c000 */
[-C--:B------:R-:W-:Y:S01]  /*2b80*/  FMUL.FTZ R128, R74, R113.reuse ;  /* 0x000000714a807220 */ /* 0x080fe20000410000 */
[----:B------:R-:W-:Y:S01]  /*2b90*/  MUFU.SIN R137, R132 ;  /* 0x0000008400897308 */ /* 0x000fe20000000400 */
[----:B0-----:R-:W-:-:S07]  /*2ba0*/  FMUL.FTZ R126, R76, R113 ;  /* 0x000000714c7e7220 */ /* 0x001fce0000410000 */
[----:B------:R0:W-:Y:S01]  /*2bb0*/  MUFU.EX2 R184, R126 ;  /* 0x0000007e00b87308 */ /* 0x0001e20000000800 */
[----:B---3--:R-:W-:-:S07]  /*2bc0*/  FMUL.FTZ R156, R13, R14 ;  /* 0x0000000e0d9c7220 */ /* 0x008fce0000410000 */
[----:B------:R2:W-:Y:S01]  /*2bd0*/  MUFU.EX2 R183, R128 ;  /* 0x0000008000b77308 */ /* 0x0005e20000000800 */
[----:B0-----:R-:W-:Y:S02]  /*2be0*/  FMUL.RZ R126, R27, 0.15915493667125701904 ;  /* 0x3e22f9831b7e7820 */ /* 0x001fe4000040c000 */
[----:B------:R-:W-:-:S05]  /*2bf0*/  FMUL.FTZ R27, R68, R23 ;  /* 0x00000017441b7220 */ /* 0x000fca0000410000 */
[----:B------:R-:W-:Y:S01]  /*2c00*/  MUFU.SIN R197, R145 ;  /* 0x0000009100c57308 */ /* 0x000fe20000000400 */
[C---:B--2---:R-:W-:Y:S02]  /*2c10*/  FMUL.FTZ R128, R120.reuse, R117 ;  /* 0x0000007578807220 */ /* 0x044fe40000410000 */
[----:B------:R-:W-:Y:S01]  /*2c20*/  FMUL.FTZ R120, R120, R115 ;  /* 0x0000007378787220 */ /* 0x000fe20000410000 */
[----:B------:R-:W-:-:S04]  /*2c30*/  HADD2.F32 R115, -RZ, R8.H0_H0 ;  /* 0x20000008ff737230 */ /* 0x000fc80000004100 */
[----:B------:R-:W-:Y:S08]  /*2c40*/  MUFU.COS R179, R145 ;  /* 0x0000009100b37308 */ /* 0x000ff00000000000 */
[----:B------:R-:W0:Y:S01]  /*2c50*/  MUFU.EX2 R26, R26 ;  /* 0x0000001a001a7308 */ /* 0x000e220000000800 */
[----:B------:R-:W-:-:S07]  /*2c60*/  FMUL.FTZ R161, R94, R115 ;  /* 0x000000735ea17220 */ /* 0x000fce0000410000 */
[----:B------:R1:W-:Y:S01]  /*2c70*/  MUFU.COS R139, R132 ;  /* 0x00000084008b7308 */ /* 0x0003e20000000000 */
[-C--:B------:R-:W-:Y:S02]  /*2c80*/  FFMA.FTZ R156, R12, R15.reuse, R156 ;  /* 0x0000000f0c9c7223 */ /* 0x080fe4000001009c */
[----:B-1----:R-:W-:Y:S02]  /*2c90*/  FMUL.RZ R132, R27, 0.15915493667125701904 ;  /* 0x3e22f9831b847820 */ /* 0x002fe4000040c000 */
[----:B------:R-:W-:Y:S02]  /*2ca0*/  FMUL.FTZ R27, R13, R15 ;  /* 0x0000000f0d1b7220 */ /* 0x000fe40000410000 */
[----:B------:R-:W-:Y:S02]  /*2cb0*/  FMUL.FTZ R13, R66, R23 ;  /* 0x00000017420d7220 */ /* 0x000fe40000410000 */
[----:B------:R-:W-:Y:S02]  /*2cc0*/  FFMA.FTZ R154, R12, R14, -R27 ;  /* 0x0000000e0c9a7223 */ /* 0x000fe4000001081b */
[----:B------:R-:W-:-:S02]  /*2cd0*/  FMUL.RZ R14, R13, 0.15915493667125701904 ;  /* 0x3e22f9830d0e7820 */ /* 0x000fc4000040c000 */
[----:B------:R-:W-:Y:S02]  /*2ce0*/  FMUL.FTZ R27, R120, R161 ;  /* 0x000000a1781b7220 */ /* 0x000fe40000410000 */
[----:B------:R-:W-:Y:S02]  /*2cf0*/  FMUL.FTZ R13, R64, R23 ;  /* 0x00000017400d7220 */ /* 0x000fe40000410000 */
[----:B------:R-:W-:Y:S02]  /*2d00*/  FMUL.FTZ R15, RZ, R120 ;  /* 0x00000078ff0f7220 */ /* 0x000fe40000410000 */
[----:B------:R-:W-:Y:S01]  /*2d10*/  FMUL.FTZ R12, R66, R113 ;  /* 0x00000071420c7220 */ /* 0x000fe20000410000 */
[----:B------:R-:W-:Y:S01]  /*2d20*/  HADD2.F32 R117, -RZ, R8.H1_H1 ;  /* 0x30000008ff757230 */ /* 0x000fe20000004100 */
[C---:B0-----:R-:W-:Y:S01]  /*2d30*/  FMUL.FTZ R179, R26.reuse, R179 ;  /* 0x000000b31ab37220 */ /* 0x041fe20000410000 */
[----:B------:R-:W-:Y:S01]  /*2d40*/  MUFU.SIN R141, R126 ;  /* 0x0000007e008d7308 */ /* 0x000fe20000000400 */
[----:B------:R-:W-:-:S02]  /*2d50*/  FMUL.FTZ R197, R26, R197 ;  /* 0x000000c51ac57220 */ /* 0x000fc40000410000 */
[----:B------:R-:W-:Y:S02]  /*2d60*/  FFMA.FTZ R27, RZ, R128, R27 ;  /* 0x00000080ff1b7223 */ /* 0x000fe4000001001b */
[----:B------:R-:W-:Y:S02]  /*2d70*/  FMUL.RZ R150, R13, 0.15915493667125701904 ;  /* 0x3e22f9830d967820 */ /* 0x000fe4000040c000 */
[----:B------:R-:W-:Y:S01]  /*2d80*/  FFMA.FTZ R26, R128, R161, -R15 ;  /* 0x000000a1801a7223 */ /* 0x000fe2000001080f */
[----:B------:R0:W-:Y:S01]  /*2d90*/  MUFU.COS R143, R126 ;  /* 0x0000007e008f7308 */ /* 0x0001e20000000000 */
[----:B------:R-:W-:Y:S02]  /*2da0*/  FMUL.FTZ R13, R25, R120 ;  /* 0x00000078190d7220 */ /* 0x000fe40000410000 */
[----:B------:R-:W-:Y:S02]  /*2db0*/  FMUL.FTZ R189, R191, R118 ;  /* 0x00000076bfbd7220 */ /* 0x000fe40000410000 */
[----:B------:R-:W-:-:S02]  /*2dc0*/  FFMA.FTZ R13, R24, R128, -R13 ;  /* 0x00000080180d7223 */ /* 0x000fc4000001080d */
[C---:B0-----:R-:W-:Y:S01]  /*2dd0*/  FMUL.FTZ R126, R122.reuse, R121 ;  /* 0x000000797a7e7220 */ /* 0x041fe20000410000 */
[----:B------:R-:W-:Y:S01]  /*2de0*/  MUFU.EX2 R12, R12 ;  /* 0x0000000c000c7308 */ /* 0x000fe20000000800 */
[----:B------:R-:W-:Y:S02]  /*2df0*/  FMUL.FTZ R122, R122, R119 ;  /* 0x000000777a7a7220 */ /* 0x000fe40000410000 */
[----:B------:R-:W-:Y:S02]  /*2e00*/  FADD.FTZ R119, RZ, R27 ;  /* 0x0000001bff777221 */ /* 0x000fe40000010000 */
[----:B------:R-:W-:-:S03]  /*2e10*/  FFMA.FTZ R27, R92, R117, R26 ;  /* 0x000000755c1b7223 */ /* 0x000fc6000001001a */
[----:B------:R-:W-:Y:S01]  /*2e20*/  MUFU.SIN R199, R14 ;  /* 0x0000000e00c77308 */ /* 0x000fe20000000400 */
[----:B------:R-:W-:-:S07]  /*2e30*/  FMUL.FTZ R118, R122, R27 ;  /* 0x0000001b7a767220 */ /* 0x000fce0000410000 */
[----:B------:R0:W1:Y:S01]  /*2e40*/  MUFU.COS R195, R14 ;  /* 0x0000000e00c37308 */ /* 0x0000620000000000 */
[----:B------:R-:W-:Y:S02]  /*2e50*/  FMUL.FTZ R191, R191, R116 ;  /* 0x00000074bfbf7220 */ /* 0x000fe40000410000 */
[----:B------:R-:W-:Y:S02]  /*2e60*/  FMUL.FTZ R26, R122, R13 ;  /* 0x0000000d7a1a7220 */ /* 0x000fe40000410000 */
[----:B0-----:R-:W-:-:S03]  /*2e70*/  FMUL.FTZ R14, R24, R120 ;  /* 0x00000078180e7220 */ /* 0x001fc60000410000 */
[----:B------:R-:W-:Y:S01]  /*2e80*/  MUFU.SIN R145, R132 ;  /* 0x0000008400917308 */ /* 0x000fe20000000400 */
[-C--:B------:R-:W-:Y:S02]  /*2e90*/  FMUL.FTZ R116, R122, R119.reuse ;  /* 0x000000777a747220 */ /* 0x080fe40000410000 */
[----:B------:R-:W-:Y:S02]  /*2ea0*/  FFMA.FTZ R15, R25, R128, R14 ;  /* 0x00000080190f7223 */ /* 0x000fe4000001000e */
[----:B------:R-:W-:Y:S01]  /*2eb0*/  FFMA.FTZ R118, R126, R119, R118 ;  /* 0x000000777e767223 */ /* 0x000fe20000010076 */
[----:B------:R-:W-:Y:S01]  /*2ec0*/  HADD2.F32 R119, -RZ, R9.H0_H0 ;  /* 0x20000009ff777230 */ /* 0x000fe20000004100 */
[----:B------:R-:W-:Y:S01]  /*2ed0*/  FMUL.FTZ R14, R122, R15 ;  /* 0x0000000f7a0e7220 */ /* 0x000fe20000410000 */
[----:B------:R0:W-:Y:S01]  /*2ee0*/  MUFU.COS R185, R132 ;  /* 0x0000008400b97308 */ /* 0x0001e20000000000 */
[----:B------:R-:W-:Y:S02]  /*2ef0*/  FMUL.FTZ R114, R70, R113 ;  /* 0x0000007146727220 */ /* 0x000fe40000410000 */
[----:B------:R-:W-:-:S02]  /*2f00*/  FFMA.FTZ R15, R126, R15, R26 ;  /* 0x0000000f7e0f7223 */ /* 0x000fc4000001001a */
[----:B------:R-:W-:-:S03]  /*2f10*/  FFMA.FTZ R116, R126, R27, -R116 ;  /* 0x0000001b7e747223 */ /* 0x000fc60000010874 */
[----:B------:R-:W-:Y:S01]  /*2f20*/  MUFU.SIN R144, R136 ;  /* 0x0000008800907308 */ /* 0x000fe20000000400 */
[C---:B0-----:R-:W-:Y:S02]  /*2f30*/  FMUL.FTZ R132, R124.reuse, R125 ;  /* 0x0000007d7c847220 */ /* 0x041fe40000410000 */
[----:B------:R-:W-:-:S05]  /*2f40*/  FMUL.FTZ R124, R124, R123 ;  /* 0x0000007b7c7c7220 */ /* 0x000fca0000410000 */
[----:B------:R0:W-:Y:S01]  /*2f50*/  MUFU.COS R146, R136 ;  /* 0x0000008800927308 */ /* 0x0001e20000000000 */
[----:B------:R-:W-:Y:S02]  /*2f60*/  FFMA.FTZ R13, R126, R13, -R14 ;  /* 0x0000000d7e0d7223 */ /* 0x000fe4000001080e */
[----:B------:R-:W-:Y:S02]  /*2f70*/  FADD.FTZ R123, RZ, R118 ;  /* 0x00000076ff7b7221 */ /* 0x000fe40000010000 */
[----:B------:R-:W-:Y:S02]  /*2f80*/  FMUL.FTZ R187, R193, R142 ;  /* 0x0000008ec1bb7220 */ /* 0x000fe40000410000 */
[-C--:B0-----:R-:W-:Y:S02]  /*2f90*/  FMUL.FTZ R136, R68, R113.reuse ;  /* 0x0000007144887220 */ /* 0x081fe40000410000 */
[----:B------:R-:W-:Y:S02]  /*2fa0*/  FMUL.FTZ R113, R64, R113 ;  /* 0x0000007140717220 */ /* 0x000fe40000410000 */
[----:B------:R-:W-:-:S02]  /*2fb0*/  FMUL.FTZ R14, R124, R15 ;  /* 0x0000000f7c0e7220 */ /* 0x000fc40000410000 */
[----:B------:R-:W-:Y:S02]  /*2fc0*/  FMUL.FTZ R193, R193, R138 ;  /* 0x0000008ac1c17220 */ /* 0x000fe40000410000 */
[----:B------:R-:W-:Y:S01]  /*2fd0*/  FFMA.FTZ R27, R90, R119, R116 ;  /* 0x000000775a1b7223 */ /* 0x000fe20000010074 */
[----:B------:R-:W-:Y:S01]  /*2fe0*/  MUFU.COS R138, R150 ;  /* 0x00000096008a7308 */ /* 0x000fe20000000000 */
[C---:B-1----:R-:W-:Y:S02]  /*2ff0*/  FMUL.FTZ R195, R12.reuse, R195 ;  /* 0x000000c30cc37220 */ /* 0x042fe40000410000 */
[----:B------:R-:W-:Y:S02]  /*3000*/  FMUL.FTZ R199, R12, R199 ;  /* 0x000000c70cc77220 */ /* 0x000fe40000410000 */
[----:B------:R-:W-:Y:S02]  /*3010*/  FMUL.FTZ R12, R124, R123 ;  /* 0x0000007b7c0c7220 */ /* 0x000fe40000410000 */
[----:B------:R-:W-:Y:S01]  /*3020*/  FFMA.FTZ R125, R132, R13, -R14 ;  /* 0x0000000d847d7223 */ /* 0x000fe2000001080e */
[----:B------:R-:W0:Y:S01]  /*3030*/  MUFU.EX2 R113, R113 ;  /* 0x0000007100717308 */ /* 0x000e220000000800 */
[C---:B------:R-:W-:Y:S01]  /*3040*/  FMUL.FTZ R14, R124.reuse, R27 ;  /* 0x0000001b7c0e7220 */ /* 0x040fe20000410000 */
[----:B------:R-:W-:Y:S01]  /*3050*/  HADD2.F32 R121, -RZ, R9.H1_H1 ;  /* 0x30000009ff797230 */ /* 0x000fe20000004100 */
[----:B------:R-:W-:-:S05]  /*3060*/  FMUL.FTZ R13, R124, R13 ;  /* 0x0000000d7c0d7220 */ /* 0x000fca0000410000 */
[----:B------:R-:W1:Y:S01]  /*3070*/  MUFU.SIN R150, R150 ;  /* 0x0000009600967308 */ /* 0x000e620000000400 */
[C---:B------:R-:W-:Y:S02]  /*3080*/  FFMA.FTZ R12, R132.reuse, R27, -R12 ;  /* 0x0000001b840c7223 */ /* 0x040fe4000001080c */
[----:B------:R-:W-:-:S05]  /*3090*/  FFMA.FTZ R14, R132, R123, R14 ;  /* 0x0000007b840e7223 */ /* 0x000fca000001000e */
[----:B------:R2:W3:Y:S01]  /*30a0*/  MUFU.EX2 R188, R114 ;  /* 0x0000007200bc7308 */ /* 0x0004e20000000800 */
[----:B------:R-:W-:Y:S02]  /*30b0*/  FFMA.FTZ R13, R132, R15, R13 ;  /* 0x0000000f840d7223 */ /* 0x000fe4000001000d */
[----:B------:R-:W-:Y:S02]  /*30c0*/  FFMA.FTZ R15, R88, R121, R12 ;  /* 0x00000079580f7223 */ /* 0x000fe4000001000c */
[C---:B--2---:R-:W-:Y:S02]  /*30d0*/  FMUL.FTZ R114, R134.reuse, R129 ;  /* 0x0000008186727220 */ /* 0x044fe40000410000 */
[----:B------:R-:W-:Y:S02]  /*30e0*/  FMUL.FTZ R134, R134, R127 ;  /* 0x0000007f86867220 */ /* 0x000fe40000410000 */
[----:B------:R-:W-:Y:S02]  /*30f0*/  FADD.FTZ R27, RZ, R14 ;  /* 0x0000000eff1b7221 */ /* 0x000fe40000010000 */
[----:B------:R-:W-:-:S02]  /*3100*/  FMUL.FTZ R12, R134, R125 ;  /* 0x0000007d860c7220 */ /* 0x000fc40000410000 */
[----:B------:R-:W-:Y:S02]  /*3110*/  FMUL.FTZ R14, R134, R15 ;  /* 0x0000000f860e7220 */ /* 0x000fe40000410000 */
[----:B------:R-:W-:Y:S01]  /*3120*/  FFMA.FTZ R123, R114, R13, R12 ;  /* 0x0000000d727b7223 */ /* 0x000fe2000001000c */
[----:B------:R2:W4:Y:S01]  /*3130*/  MUFU.EX2 R190, R136 ;  /* 0x0000008800be7308 */ /* 0x0005220000000800 */
[-C--:B------:R-:W-:Y:S02]  /*3140*/  FMUL.FTZ R12, R134, R27.reuse ;  /* 0x0000001b860c7220 */ /* 0x080fe40000410000 */
[C---:B0-----:R-:W-:Y:S02]  /*3150*/  FMUL.FTZ R138, R113.reuse, R138 ;  /* 0x0000008a718a7220 */ /* 0x041fe40000410000 */
[----:B-1----:R-:W-:Y:S01]  /*3160*/  FMUL.FTZ R150, R113, R150 ;  /* 0x0000009671967220 */ /* 0x002fe20000410000 */
[----:B------:R-:W-:Y:S01]  /*3170*/  HADD2.F32 R113, -RZ, R10.H0_H0 ;  /* 0x2000000aff717230 */ /* 0x000fe20000004100 */
[----:B------:R-:W-:-:S02]  /*3180*/  FFMA.FTZ R14, R114, R27, R14 ;  /* 0x0000001b720e7223 */ /* 0x000fc4000001000e */
[C---:B--2---:R-:W-:Y:S02]  /*3190*/  FMUL.FTZ R136, R130.reuse, R133 ;  /* 0x0000008582887220 */ /* 0x044fe40000410000 */
[----:B------:R-:W-:Y:S02]  /*31a0*/  FMUL.FTZ R130, R130, R131 ;  /* 0x0000008382827220 */ /* 0x000fe40000410000 */
[----:B------:R-:W-:Y:S02]  /*31b0*/  FMUL.FTZ R13, R134, R13 ;  /* 0x0000000d860d7220 */ /* 0x000fe40000410000 */
[C---:B------:R-:W-:Y:S02]  /*31c0*/  FFMA.FTZ R12, R114.reuse, R15, -R12 ;  /* 0x0000000f720c7223 */ /* 0x040fe4000001080c */
[----:B------:R-:W-:Y:S02]  /*31d0*/  FADD.FTZ R27, RZ, R14 ;  /* 0x0000000eff1b7221 */ /* 0x000fe40000010000 */
[----:B------:R-:W-:-:S02]  /*31e0*/  FFMA.FTZ R13, R114, R125, -R13 ;  /* 0x0000007d720d7223 */ /* 0x000fc4000001080d */
[----:B------:R-:W-:Y:S02]  /*31f0*/  FMUL.FTZ R14, R130, R123 ;  /* 0x0000007b820e7220 */ /* 0x000fe40000410000 */
[----:B------:R-:W-:Y:S02]  /*3200*/  FFMA.FTZ R15, R86, R113, R12 ;  /* 0x00000071560f7223 */ /* 0x000fe4000001000c */
[C---:B------:R-:W-:Y:S02]  /*3210*/  FMUL.FTZ R26, R130.reuse, R27 ;  /* 0x0000001b821a7220 */ /* 0x040fe40000410000 */
[-C--:B------:R-:W-:Y:S02]  /*3220*/  FMUL.FTZ R12, R130, R13.reuse ;  /* 0x0000000d820c7220 */ /* 0x080fe40000410000 */
[----:B------:R-:W-:Y:S02]  /*3230*/  FFMA.FTZ R14, R136, R13, -R14 ;  /* 0x0000000d880e7223 */ /* 0x000fe4000001080e */
[----:B------:R-:W-:-:S02]  /*3240*/  FMUL.FTZ R159, R107, R156 ;  /* 0x0000009c6b9f7220 */ /* 0x000fc40000410000 */
[-C--:B------:R-:W-:Y:S02]  /*3250*/  FMUL.FTZ R13, R130, R15.reuse ;  /* 0x0000000f820d7220 */ /* 0x080fe40000410000 */
[----:B------:R-:W-:Y:S02]  /*3260*/  FFMA.FTZ R26, R136, R15, -R26 ;  /* 0x0000000f881a7223 */ /* 0x000fe4000001081a */
[----:B------:R-:W-:Y:S02]  /*3270*/  FMUL.FTZ R173, R107, R154 ;  /* 0x0000009a6bad7220 */ /* 0x000fe40000410000 */
[----:B------:R-:W-:Y:S02]  /*3280*/  FMUL.FTZ R15, R150, R159 ;  /* 0x0000009f960f7220 */ /* 0x000fe40000410000 */
[C---:B------:R-:W-:Y:S02]  /*3290*/  FFMA.FTZ R13, R136.reuse, R27, R13 ;  /* 0x0000001b880d7223 */ /* 0x040fe4000001000d */
[----:B------:R-:W-:Y:S01]  /*32a0*/  FFMA.FTZ R12, R136, R123, R12 ;  /* 0x0000007b880c7223 */ /* 0x000fe2000001000c */
[----:B------:R-:W-:Y:S01]  /*32b0*/  HADD2.F32 R123, -RZ, R10.H1_H1 ;  /* 0x3000000aff7b7230 */ /* 0x000fe20000004100 */
[----:B------:R-:W-:-:S02]  /*32c0*/  FMUL.FTZ R149, R140, R149 ;  /* 0x000000958c957220 */ /* 0x000fc40000410000 */
[C---:B------:R-:W-:Y:S02]  /*32d0*/  FMUL.FTZ R27, R138.reuse, R159 ;  /* 0x0000009f8a1b7220 */ /* 0x040fe40000410000 */
[C---:B------:R-:W-:Y:S02]  /*32e0*/  FMUL.FTZ R160, R109.reuse, R154 ;  /* 0x0000009a6da07220 */ /* 0x040fe40000410000 */
[----:B------:R-:W-:Y:S02]  /*32f0*/  FFMA.FTZ R15, R138, R173, -R15 ;  /* 0x000000ad8a0f7223 */ /* 0x000fe4000001080f */
[----:B------:R-:W-:Y:S02]  /*3300*/  FMUL.FTZ R140, R140, R135 ;  /* 0x000000878c8c7220 */ /* 0x000fe40000410000 */
[----:B------:R-:W-:Y:S02]  /*3310*/  FADD.FTZ R13, RZ, R13 ;  /* 0x0000000dff0d7221 */ /* 0x000fe40000010000 */
[----:B------:R-:W-:-:S02]  /*3320*/  FMUL.FTZ R171, R109, R156 ;  /* 0x0000009c6dab7220 */ /* 0x000fc40000410000 */
[----:B------:R-:W-:Y:S02]  /*3330*/  FFMA.FTZ R116, -R150, R173, -R27 ;  /* 0x000000ad96747223 */ /* 0x000fe4000001091b */
[----:B------:R-:W-:Y:S02]  /*3340*/  FADD.FTZ R118, R160, R15 ;  /* 0x0000000fa0767221 */ /* 0x000fe40000010000 */
[----:B------:R-:W-:Y:S02]  /*3350*/  FFMA.FTZ R26, R84, R123, R26 ;  /* 0x0000007b541a7223 */ /* 0x000fe4000001001a */
[C---:B------:R-:W-:Y:S01]  /*3360*/  FMUL.FTZ R15, R140.reuse, R13 ;  /* 0x0000000d8c0f7220 */ /* 0x040fe20000410000 */
[----:B------:R-:W-:Y:S01]  /*3370*/  HADD2.F32 R125, -RZ, R11.H0_H0 ;  /* 0x2000000bff7d7230 */ /* 0x000fe20000004100 */
[----:B------:R-:W-:Y:S02]  /*3380*/  FADD.FTZ R142, -R171, R116 ;  /* 0x00000074ab8e7221 */ /* 0x000fe40000010100 */
[----:B------:R-:W-:-:S02]  /*3390*/  FMUL.FTZ R116, R140, R26 ;  /* 0x0000001a8c747220 */ /* 0x000fc40000410000 */
[----:B------:R-:W-:Y:S02]  /*33a0*/  FFMA.FTZ R15, R149, R26, -R15 ;  /* 0x0000001a950f7223 */ /* 0x000fe4000001080f */
[----:B------:R-:W-:Y:S02]  /*33b0*/  FMUL.FTZ R27, R199, -R142 ;  /* 0x8000008ec71b7220 */ /* 0x000fe40000410000 */
[----:B------:R-:W-:Y:S02]  /*33c0*/  FFMA.FTZ R116, R149, R13, R116 ;  /* 0x0000000d95747223 */ /* 0x000fe40000010074 */
[----:B------:R-:W-:Y:S02]  /*33d0*/  FFMA.FTZ R26, R82, R125, R15 ;  /* 0x0000007d521a7223 */ /* 0x000fe4000001000f */
[----:B------:R-:W-:Y:S02]  /*33e0*/  FFMA.FTZ R131, R195, R118, -R27 ;  /* 0x00000076c3837223 */ /* 0x000fe4000001081b */
[----:B------:R-:W-:-:S02]  /*33f0*/  FMUL.FTZ R15, R140, R14 ;  /* 0x0000000e8c0f7220 */ /* 0x000fc40000410000 */
[----:B------:R-:W-:Y:S02]  /*3400*/  FADD.FTZ R116, RZ, R116 ;  /* 0x00000074ff747221 */ /* 0x000fe40000010000 */
[----:B------:R-:W-:Y:S02]  /*3410*/  FMUL.FTZ R27, R191, R26 ;  /* 0x0000001abf1b7220 */ /* 0x000fe40000410000 */
[-C--:B------:R-:W-:Y:S02]  /*3420*/  FMUL.FTZ R13, R140, R12.reuse ;  /* 0x0000000c8c0d7220 */ /* 0x080fe40000410000 */
[----:B------:R-:W-:Y:S02]  /*3430*/  FFMA.FTZ R12, R149, R12, R15 ;  /* 0x0000000c950c7223 */ /* 0x000fe4000001000f */
[-C--:B------:R-:W-:Y:S02]  /*3440*/  FFMA.FTZ R27, R189, R116.reuse, R27 ;  /* 0x00000074bd1b7223 */ /* 0x080fe4000001001b */
[----:B------:R-:W-:Y:S01]  /*3450*/  FMUL.FTZ R116, R191, R116 ;  /* 0x00000074bf747220 */ /* 0x000fe20000410000 */
[----:B------:R-:W-:Y:S01]  /*3460*/  HADD2.F32 R127, -RZ, R11.H1_H1 ;  /* 0x3000000bff7f7230 */ /* 0x000fe20000004100 */
[----:B------:R-:W-:-:S02]  /*3470*/  FFMA.FTZ R14, R149, R14, -R13 ;  /* 0x0000000e950e7223 */ /* 0x000fc4000001080d */
[----:B------:R-:W-:Y:S02]  /*3480*/  FMUL.FTZ R13, R191, R12 ;  /* 0x0000000cbf0d7220 */ /* 0x000fe40000410000 */
[----:B------:R-:W-:Y:S02]  /*3490*/  FFMA.FTZ R116, R189, R26, -R116 ;  /* 0x0000001abd747223 */ /* 0x000fe40000010874 */
[----:B------:R-:W-:Y:S02]  /*34a0*/  FADD.FTZ R26, RZ, R27 ;  /* 0x0000001bff1a7221 */ /* 0x000fe40000010000 */
[----:B------:R-:W-:Y:S02]  /*34b0*/  FMUL.FTZ R15, R191, R14 ;  /* 0x0000000ebf0f7220 */ /* 0x000fe40000410000 */
[----:B------:R-:W-:Y:S02]  /*34c0*/  FMUL.FTZ R118, R199, -R118 ;  /* 0x80000076c7767220 */ /* 0x000fe40000410000 */
[----:B------:R-:W-:-:S02]  /*34d0*/  FFMA.FTZ R14, R189, R14, -R13 ;  /* 0x0000000ebd0e7223 */ /* 0x000fc4000001080d */
[----:B------:R-:W-:Y:S02]  /*34e0*/  FFMA.FTZ R116, R80, R127, R116 ;  /* 0x0000007f50747223 */ /* 0x000fe40000010074 */
[----:B------:R-:W-:Y:S02]  /*34f0*/  FMUL.FTZ R27, R193, R26 ;  /* 0x0000001ac11b7220 */ /* 0x000fe40000410000 */
[----:B------:R-:W-:Y:S01]  /*3500*/  FFMA.FTZ R12, R189, R12, R15 ;  /* 0x0000000cbd0c7223 */ /* 0x000fe2000001000f */
[----:B------:R-:W-:Y:S01]  /*3510*/  HADD2.F32 R133, -RZ, R4.H0_H0 ;  /* 0x20000004ff857230 */ /* 0x000fe20000004100 */
[----:B------:R-:W-:Y:S02]  /*3520*/  FFMA.FTZ R135, R195, R142, R118 ;  /* 0x0000008ec3877223 */ /* 0x000fe40000010076 */
[C---:B------:R-:W-:Y:S02]  /*3530*/  FMUL.FTZ R15, R193.reuse, R14 ;  /* 0x0000000ec10f7220 */ /* 0x040fe40000410000 */
[----:B------:R-:W-:-:S02]  /*3540*/  FMUL.FTZ R118, R193, R116 ;  /* 0x00000074c1767220 */ /* 0x000fc40000410000 */
[----:B------:R-:W-:Y:S02]  /*3550*/  FFMA.FTZ R27, R187, R116, -R27 ;  /* 0x00000074bb1b7223 */ /* 0x000fe4000001081b */
[C---:B------:R-:W-:Y:S02]  /*3560*/  FMUL.FTZ R182, R184.reuse, R139 ;  /* 0x0000008bb8b67220 */ /* 0x040fe40000410000 */
[----:B------:R-:W-:Y:S02]  /*3570*/  FMUL.FTZ R184, R184, R137 ;  /* 0x00000089b8b87220 */ /* 0x000fe40000410000 */
[-C--:B------:R-:W-:Y:S02]  /*3580*/  FMUL.FTZ R13, R193, R12.reuse ;  /* 0x0000000cc10d7220 */ /* 0x080fe40000410000 */
[C---:B------:R-:W-:Y:S02]  /*3590*/  FFMA.FTZ R15, R187.reuse, R12, R15 ;  /* 0x0000000cbb0f7223 */ /* 0x040fe4000001000f */
[----:B------:R-:W-:-:S02]  /*35a0*/  FFMA.FTZ R118, R187, R26, R118 ;  /* 0x0000001abb767223 */ /* 0x000fc40000010076 */
[----:B------:R-:W-:Y:S02]  /*35b0*/  FFMA.FTZ R27, R78, R133, R27 ;  /* 0x000000854e1b7223 */ /* 0x000fe4000001001b */
[----:B------:R-:W-:Y:S02]  /*35c0*/  FFMA.FTZ R13, R187, R14, -R13 ;  /* 0x0000000ebb0d7223 */ /* 0x000fe4000001080d */
[C---:B------:R-:W-:Y:S02]  /*35d0*/  FMUL.FTZ R12, R184.reuse, R15 ;  /* 0x0000000fb80c7220 */ /* 0x040fe40000410000 */
[----:B------:R-:W-:Y:S02]  /*35e0*/  FADD.FTZ R129, RZ, R118 ;  /* 0x00000076ff817221 */ /* 0x000fe40000010000 */
[C---:B------:R-:W-:Y:S02]  /*35f0*/  FMUL.FTZ R26, R184.reuse, R27 ;  /* 0x0000001bb81a7220 */ /* 0x040fe40000410000 */
[----:B------:R-:W-:-:S02]  /*3600*/  FMUL.FTZ R14, R184, R13 ;  /* 0x0000000db80e7220 */ /* 0x000fc40000410000 */
[----:B------:R-:W-:Y:S02]  /*3610*/  FFMA.FTZ R12, R182, R13, -R12 ;  /* 0x0000000db60c7223 */ /* 0x000fe4000001080c */
[-C--:B------:R-:W-:Y:S02]  /*3620*/  FMUL.FTZ R13, R184, R129.reuse ;  /* 0x00000081b80d7220 */ /* 0x080fe40000410000 */
[C---:B------:R-:W-:Y:S01]  /*3630*/  FFMA.FTZ R26, R182.reuse, R129, R26 ;  /* 0x00000081b61a7223 */ /* 0x040fe2000001001a */
[----:B------:R-:W-:Y:S01]  /*3640*/  HADD2.F32 R137, -RZ, R4.H1_H1 ;  /* 0x30000004ff897230 */ /* 0x000fe20000004100 */
[C---:B------:R-:W-:Y:S02]  /*3650*/  FMUL.FTZ R181, R183.reuse, R146 ;  /* 0x00000092b7b57220 */ /* 0x040fe40000410000 */
[----:B------:R-:W-:Y:S02]  /*3660*/  FFMA.FTZ R13, R182, R27, -R13 ;  /* 0x0000001bb60d7223 */ /* 0x000fe4000001080d */
[----:B------:R-:W-:-:S02]  /*3670*/  FMUL.FTZ R183, R183, R144 ;  /* 0x00000090b7b77220 */ /* 0x000fc40000410000 */
[----:B------:R-:W-:Y:S02]  /*3680*/  FADD.FTZ R116, RZ, R26 ;  /* 0x0000001aff747221 */ /* 0x000fe40000010000 */
[----:B------:R-:W-:Y:S02]  /*3690*/  FFMA.FTZ R26, R76, R137, R13 ;  /* 0x000000894c1a7223 */ /* 0x000fe4000001000d */
[C---:B------:R-:W-:Y:S01]  /*36a0*/  FMUL.FTZ R13, R183.reuse, R116 ;  /* 0x00000074b70d7220 */ /* 0x040fe20000410000 */
[----:B------:R-:W-:Y:S01]  /*36b0*/  HADD2.F32 R139, -RZ, R5.H0_H0 ;  /* 0x20000005ff8b7230 */ /* 0x000fe20000004100 */
[----:B------:R-:W-:Y:S02]  /*36c0*/  FFMA.FTZ R14, R182, R15, R14 ;  /* 0x0000000fb60e7223 */ /* 0x000fe4000001000e */
[-C--:B------:R-:W-:Y:S02]  /*36d0*/  FMUL.FTZ R15, R183, R26.reuse ;  /* 0x0000001ab70f7220 */ /* 0x080fe40000410000 */
[----:B------:R-:W-:-:S02]  /*36e0*/  FFMA.FTZ R13, R181, R26, -R13 ;  /* 0x0000001ab50d7223 */ /* 0x000fc4000001080d */
[----:B------:R-:W-:Y:S02]  /*36f0*/  FFMA.FTZ R116, R181, R116, R15 ;  /* 0x00000074b5747223 */ /* 0x000fe4000001000f */
[----:B------:R-:W-:Y:S02]  /*3700*/  FFMA.FTZ R26, R74, R139, R13 ;  /* 0x0000008b4a1a7223 */ /* 0x000fe4000001000d */
[----:B------:R-:W-:Y:S02]  /*3710*/  FADD.FTZ R116, RZ, R116 ;  /* 0x00000074ff747221 */ /* 0x000fe40000010000 */
[----:B------:R-:W-:-:S04]  /*3720*/  FMUL.FTZ R27, R197, R26 ;  /* 0x0000001ac51b7220 */ /* 0x000fc80000410000 */
[-C--:B------:R-:W-:Y:S02]  /*3730*/  FFMA.FTZ R27, R179, R116.reuse, R27 ;  /* 0x00000074b31b7223 */ /* 0x080fe4000001001b */
[----:B------:R-:W-:Y:S02]  /*3740*/  FMUL.FTZ R116, R197, R116 ;  /* 0x00000074c5747220 */ /* 0x000fe40000410000 */
[----:B---3--:R-:W-:Y:S01]  /*3750*/  FMUL.FTZ R186, R188, R143 ;  /* 0x0000008fbcba7220 */ /* 0x008fe20000410000 */
        /* <DEDUP_REMOVED lines=12> */
[C---:B----4-:R-:W-:Y:S02]  /*3820*/  FMUL.FTZ R185, R190.reuse, R185 ;  /* 0x000000b9beb97220 */ /* 0x050fe40000410000 */
        /* <DEDUP_REMOVED lines=73> */
.L_x_9663:
[----:B0-----:R-:W-:Y:S05]  /*3cc0*/  BSYNC B0 ;  /* 0x0000000000007941 */ /* 0x001fea0003800000 */
.L_x_9662:
        /* <DEDUP_REMOVED lines=273> */
.L_x_9665:
[----:B----4-:R-:W-:Y:S05]  /*4de0*/  BSYNC B0 ;  /* 0x0000000000007941 */ /* 0x010fea0003800000 */
.L_x_9664:
        /* <DEDUP_REMOVED lines=20> */
.L_x_9667:
[----:B------:R-:W-:Y:S05]  /*4f30*/  BSYNC B0 ;  /* 0x0000000000007941 */ /* 0x000fea0003800000 */
.L_x_9666:
        /* <DEDUP_REMOVED lines=26> */
.L_x_9669:
[----:B------:R-:W-:Y:S05]  /*50e0*/  BSYNC B0 ;  /* 0x0000000000007941 */ /* 0x000fea0003800000 */
.L_x_9668:
        /* <DEDUP_REMOVED lines=19> */
.L_x_9671:
[----:B------:R-:W-:Y:S05]  /*5220*/  BSYNC B0 ;  /* 0x0000000000007941 */ /* 0x000fea0003800000 */
.L_x_9670:
        /* <DEDUP_REMOVED lines=19> */
.L_x_9673:
[----:B------:R-:W-:Y:S05]  /*5360*/  BSYNC B0 ;  /* 0x0000000000007941 */ /* 0x000fea0003800000 */
.L_x_9672:
        /* <DEDUP_REMOVED lines=35> */
[----:B------:R-:W-:Y:S02]  /*55a0*/  FADD.FTZ R24, RZ, R158 ;  /* 0x0000009eff187221 */ /* 0x000fe40000010000 */
[----:B------:R-:W-:Y:S02]  /*55b0*/  @P2 FADD.FTZ R168, R174, R213 ;  /* 0x000000d5aea82221 */ /* 0x000fe40000010000 */
[----:B------:R-:W-:Y:S02]  /*55c0*/  FFMA.FTZ R156, R84, R123, R156 ;  /* 0x0000007b549c7223 */ /* 0x000fe4000001009c */
[----:B---3--:R-:W-:Y:S01]  /*55d0*/  @P2 FADD.FTZ R164, R170, R211 ;  /* 0x000000d3aaa42221 */ /* 0x008fe20000010000 */
[----:B------:R-:W-:Y:S01]  /*55e0*/  ISETP.NE.AND P2, PT, R34, RZ, PT ;  /* 0x000000ff2200720c */ /* 0x000fe20003f45270 */
[----:B------:R-:W-:-:S02]  /*55f0*/  FMUL.FTZ R158, R140, R24 ;  /* 0x000000188c9e7220 */ /* 0x000fc40000410000 */
[-C--:B------:R-:W-:Y:S02]  /*5600*/  FMUL.FTZ R211, R168, -R27.reuse ;  /* 0x8000001ba8d37220 */ /* 0x080fe40000410000 */
[-C--:B------:R-:W-:Y:S02]  /*5610*/  FMUL.FTZ R162, R140, R156.reuse ;  /* 0x0000009c8ca27220 */ /* 0x080fe40000410000 */
[C---:B------:R-:W-:Y:S02]  /*5620*/  FMUL.FTZ R27, R164.reuse, -R27 ;  /* 0x8000001ba41b7220 */ /* 0x040fe40000410000 */
[C---:B------:R-:W-:Y:S02]  /*5630*/  FFMA.FTZ R158, R149.reuse, R156, -R158 ;  /* 0x0000009c959e7223 */ /* 0x040fe4000001089e */
[----:B------:R-:W-:Y:S02]  /*5640*/  FFMA.FTZ R170, R164, R26, -R211 ;  /* 0x0000001aa4aa7223 */ /* 0x000fe400000108d3 */
[----:B------:R-:W-:-:S02]  /*5650*/  FFMA.FTZ R164, R149, R24, R162 ;  /* 0x0000001895a47223 */ /* 0x000fc400000100a2 */
[----:B------:R-:W-:Y:S02]  /*5660*/  FFMA.FTZ R168, R168, R26, R27 ;  /* 0x0000001aa8a87223 */ /* 0x000fe4000001001b */
[----:B------:R-:W-:Y:S02]  /*5670*/  FFMA.FTZ R162, R82, R125, R158 ;  /* 0x0000007d52a27223 */ /* 0x000fe4000001009e */
[----:B------:R-:W-:Y:S02]  /*5680*/  FADD.FTZ R27, R173, R170 ;  /* 0x000000aaad1b7221 */ /* 0x000fe40000010000 */
[----:B------:R-:W-:Y:S02]  /*5690*/  FADD.FTZ R26, RZ, R164 ;  /* 0x000000a4ff1a7221 */ /* 0x000fe40000010000 */
[----:B------:R-:W-:Y:S02]  /*56a0*/  FADD.FTZ R159, -R159, R168 ;  /* 0x000000a89f9f7221 */ /* 0x000fe40000010100 */
[----:B------:R-:W-:-:S02]  /*56b0*/  FMUL.FTZ R164, R191, R162 ;  /* 0x000000a2bfa47220 */ /* 0x000fc40000410000 */
[C---:B------:R-:W-:Y:S02]  /*56c0*/  FMUL.FTZ R168, R150.reuse, -R27 ;  /* 0x8000001b96a87220 */ /* 0x040fe40000410000 */
[-C--:B------:R-:W-:Y:S02]  /*56d0*/  FMUL.FTZ R158, R191, R26.reuse ;  /* 0x0000001abf9e7220 */ /* 0x080fe40000410000 */
[-C--:B------:R-:W-:Y:S02]  /*56e0*/  FMUL.FTZ R170, R150, -R159.reuse ;  /* 0x8000009f96aa7220 */ /* 0x080fe40000410000 */
[C---:B------:R-:W-:Y:S02]  /*56f0*/  FFMA.FTZ R164, R189.reuse, R26, R164 ;  /* 0x0000001abda47223 */ /* 0x040fe400000100a4 */
[----:B------:R-:W-:Y:S02]  /*5700*/  FFMA.FTZ R174, R138, R159, R168 ;  /* 0x0000009f8aae7223 */ /* 0x000fe400000100a8 */
[----:B------:R-:W-:-:S02]  /*5710*/  FFMA.FTZ R168, R189, R162, -R158 ;  /* 0x000000a2bda87223 */ /* 0x000fc4000001089e */
[----:B------:R-:W-:Y:S02]  /*5720*/  FFMA.FTZ R173, R138, R27, -R170 ;  /* 0x0000001b8aad7223 */ /* 0x000fe400000108aa */
[----:B------:R-:W-:Y:S02]  /*5730*/  FADD.FTZ R158, RZ, R164 ;  /* 0x000000a4ff9e7221 */ /* 0x000fe40000010000 */
[----:B------:R-:W-:Y:S02]  /*5740*/  FADD.FTZ R171, -R171, R174 ;  /* 0x000000aeabab7221 */ /* 0x000fe40000010100 */
[----:B------:R-:W-:Y:S02]  /*5750*/  FFMA.FTZ R168, R80, R127, R168 ;  /* 0x0000007f50a87223 */ /* 0x000fe400000100a8 */
[----:B------:R-:W-:Y:S02]  /*5760*/  FADD.FTZ R160, R160, R173 ;  /* 0x000000ada0a07221 */ /* 0x000fe40000010000 */
[----:B------:R-:W-:-:S02]  /*5770*/  FMUL.FTZ R164, R193, R158 ;  /* 0x0000009ec1a47220 */ /* 0x000fc40000410000 */
[----:B------:R-:W-:Y:S02]  /*5780*/  FMUL.FTZ R173, R199, -R171 ;  /* 0x800000abc7ad7220 */ /* 0x000fe40000410000 */
[----:B------:R-:W-:Y:S02]  /*5790*/  FMUL.FTZ R170, R193, R168 ;  /* 0x000000a8c1aa7220 */ /* 0x000fe40000410000 */
[----:B------:R-:W-:Y:S02]  /*57a0*/  FMUL.FTZ R174, R199, -R160 ;  /* 0x800000a0c7ae7220 */ /* 0x000fe40000410000 */
[----:B------:R-:W-:Y:S02]  /*57b0*/  FFMA.FTZ R164, R187, R168, -R164 ;  /* 0x000000a8bba47223 */ /* 0x000fe400000108a4 */
        /* <DEDUP_REMOVED lines=8> */
[----:B------:R-:W-:Y:S02]  /*5840*/  FMUL.FTZ R172, R190, -R166 ;  /* 0x800000a6beac7220 */ /* 0x000fe40000410000 */
        /* <DEDUP_REMOVED lines=11> */
[C---:B------:R-:W-:Y:S02]  /*5900*/  FMUL.FTZ R211, R188.reuse, -R177 ;  /* 0x800000b1bcd37220 */ /* 0x040fe40000410000 */
[-C--:B------:R-:W-:Y:S02]  /*5910*/  FMUL.FTZ R210, R183, R172.reuse ;  /* 0x000000acb7d27220 */ /* 0x080fe40000410000 */
[-C--:B------:R-:W-:Y:S02]  /*5920*/  FMUL.FTZ R212, R188, -R175.reuse ;  /* 0x800000afbcd47220 */ /* 0x080fe40000410000 */
        /* <DEDUP_REMOVED lines=10> */
[C---:B------:R-:W-:Y:S02]  /*59d0*/  FMUL.FTZ R211, R197.reuse, R176 ;  /* 0x000000b0c5d37220 */ /* 0x040fe40000410000 */
[----:B------:R-:W-:Y:S02]  /*59e0*/  FMUL.FTZ R213, R197, -R194 ;  /* 0x800000c2c5d57220 */ /* 0x000fe40000410000 */
[C---:B------:R-:W-:Y:S02]  /*59f0*/  FFMA.FTZ R197, R179.reuse, R176, R212 ;  /* 0x000000b0b3c57223 */ /* 0x040fe400000100d4 */
[C---:B------:R-:W-:Y:S02]  /*5a00*/  FFMA.FTZ R217, R179.reuse, R194, R214 ;  /* 0x000000c2b3d97223 */ /* 0x040fe400000100d6 */
[----:B------:R-:W-:-:S02]  /*5a10*/  FFMA.FTZ R211, R179, R178, -R211 ;  /* 0x000000b2b3d37223 */ /* 0x000fc400000108d3 */
[----:B------:R-:W-:Y:S02]  /*5a20*/  FADD.FTZ R197, RZ, R197 ;  /* 0x000000c5ffc57221 */ /* 0x000fe40000010000 */
[----:B------:R-:W-:Y:S02]  /*5a30*/  FFMA.FTZ R215, R179, R210, -R213 ;  /* 0x000000d2b3d77223 */ /* 0x000fe400000108d5 */
[----:B------:R-:W-:Y:S02]  /*5a40*/  FADD.FTZ R179, -R192, R217 ;  /* 0x000000d9c0b37221 */ /* 0x000fe40000010100 */
[----:B------:R-:W-:Y:S02]  /*5a50*/  FFMA.FTZ R213, R72, R143, R211 ;  /* 0x0000008f48d57223 */ /* 0x000fe400000100d3 */
[----:B------:R-:W-:Y:S02]  /*5a60*/  FMUL.FTZ R192, R188, R197 ;  /* 0x000000c5bcc07220 */ /* 0x000fe40000410000 */
[----:B------:R-:W-:-:S02]  /*5a70*/  FADD.FTZ R180, R180, R215 ;  /* 0x000000d7b4b47221 */ /* 0x000fc40000010000 */
[C---:B------:R-:W-:Y:S02]  /*5a80*/  FMUL.FTZ R211, R183.reuse, -R179 ;  /* 0x800000b3b7d37220 */ /* 0x040fe40000410000 */
[-C--:B------:R-:W-:Y:S02]  /*5a90*/  FMUL.FTZ R188, R188, R213.reuse ;  /* 0x000000d5bcbc7220 */ /* 0x080fe40000410000 */
[C---:B------:R-:W-:Y:S02]  /*5aa0*/  FFMA.FTZ R192, R186.reuse, R213, -R192 ;  /* 0x000000d5bac07223 */ /* 0x040fe400000108c0 */
[-C--:B------:R-:W-:Y:S02]  /*5ab0*/  FMUL.FTZ R212, R183, -R180.reuse ;  /* 0x800000b4b7d47220 */ /* 0x080fe40000410000 */
[----:B------:R-:W-:Y:S02]  /*5ac0*/  FFMA.FTZ R211, R181, R180, -R211 ;  /* 0x000000b4b5d37223 */ /* 0x000fe400000108d3 */
[----:B------:R-:W-:-:S02]  /*5ad0*/  FFMA.FTZ R188, R186, R197, R188 ;  /* 0x000000c5babc7223 */ /* 0x000fc400000100bc */
[----:B------:R-:W-:Y:S02]  /*5ae0*/  FFMA.FTZ R215, R70, R141, R192 ;  /* 0x0000008d46d77223 */ /* 0x000fe400000100c0 */
[----:B------:R-:W-:Y:S02]  /*5af0*/  FFMA.FTZ R183, R181, R179, R212 ;  /* 0x000000b3b5b77223 */ /* 0x000fe400000100d4 */
[----:B------:R-:W-:Y:S02]  /*5b00*/  FADD.FTZ R181, R202, R211 ;  /* 0x000000d3cab57221 */ /* 0x000fe40000010000 */
        /* <DEDUP_REMOVED lines=9> */
[C---:B------:R-:W-:Y:S02]  /*5ba0*/  FFMA.FTZ R185, R182.reuse, R181, -R192 ;  /* 0x000000b5b6b97223 */ /* 0x040fe400000108c0 */
[----:B------:R-:W-:Y:S02]  /*5bb0*/  FFMA.FTZ R217, R182, R183, R200 ;  /* 0x000000b7b6d97223 */ /* 0x000fe400000100c8 */
[----:B------:R-:W-:Y:S02]  /*5bc0*/  FFMA.FTZ R186, R68, R131, R186 ;  /* 0x0000008344ba7223 */ /* 0x000fe400000100ba */
[----:B------:R-:W-:Y:S02]  /*5bd0*/  FMUL.FTZ R188, R199, R184 ;  /* 0x000000b8c7bc7220 */ /* 0x000fe40000410000 */
[----:B------:R-:W-:Y:S02]  /*5be0*/  FADD.FTZ R182, R198, R185 ;  /* 0x000000b9c6b67221 */ /* 0x000fe40000010000 */
[----:B------:R-:W-:-:S02]  /*5bf0*/  FADD.FTZ R185, -R196, R217 ;  /* 0x000000d9c4b97221 */ /* 0x000fc40000010100 */
[----:B------:R-:W-:Y:S02]  /*5c00*/  FFMA.FTZ R190, R195, R186, -R188 ;  /* 0x000000bac3be7223 */ /* 0x000fe400000108bc */
[----:B------:R-:W-:Y:S02]  /*5c10*/  FMUL.FTZ R188, R193, -R182 ;  /* 0x800000b6c1bc7220 */ /* 0x000fe40000410000 */
[----:B------:R-:W-:Y:S02]  /*5c20*/  FMUL.FTZ R199, R199, R186 ;  /* 0x000000bac7c77220 */ /* 0x000fe40000410000 */
[-C--:B------:R-:W-:Y:S02]  /*5c30*/  FMUL.FTZ R192, R193, -R185.reuse ;  /* 0x800000b9c1c07220 */ /* 0x080fe40000410000 */
[----:B------:R-:W-:Y:S02]  /*5c40*/  FFMA.FTZ R196, R187, R185, R188 ;  /* 0x000000b9bbc47223 */ /* 0x000fe400000100bc */
        /* <DEDUP_REMOVED lines=95> */
[----:B------:R-:W-:Y:S02]  /*6240*/  FFMA.FTZ R114, R213, R114, R116 ;  /* 0x00000072d5727223 */ /* 0x000fe40000010074 */
[----:B------:R-:W-:Y:S02]  /*6250*/  FFMA.FTZ R116, R22, R177, -R15 ;  /* 0x000000b116747223 */ /* 0x000fe4000001080f */
[----:B------:R-:W-:-:S02]  /*6260*/  FMUL.FTZ R15, R120, -R151 ;  /* 0x80000097780f7220 */ /* 0x000fc40000410000 */
[----:B------:R-:W-:Y:S02]  /*6270*/  FMUL.FTZ R120, R120, -R197 ;  /* 0x800000c578787220 */ /* 0x000fe40000410000 */
[----:B------:R-:W-:Y:S02]  /*6280*/  FMUL.FTZ R14, R23, R177 ;  /* 0x000000b1170e7220 */ /* 0x000fe40000410000 */
[C---:B------:R-:W-:Y:S02]  /*6290*/  FFMA.FTZ R213, R128.reuse, R151, R120 ;  /* 0x0000009780d57223 */ /* 0x040fe40000010078 */
[----:B------:R-:W-:Y:S02]  /*62a0*/  FFMA.FTZ R209, R128, R197, -R15 ;  /* 0x000000c580d17223 */ /* 0x000fe4000001080f */
[----:B------:R-:W-:Y:S02]  /*62b0*/  FFMA.FTZ R15, R143, R210, R114 ;  /* 0x000000d28f0f7223 */ /* 0x000fe40000010072 */
[----:B------:R-:W-:-:S02]  /*62c0*/  FADD.FTZ R143, -R154, R213 ;  /* 0x000000d59a8f7221 */ /* 0x000fc40000010100 */
[----:B------:R-:W-:Y:S02]  /*62d0*/  FFMA.FTZ R217, R22, R175, R14 ;  /* 0x000000af16d97223 */ /* 0x000fe4000001000e */
[----:B------:R-:W-:Y:S02]  /*62e0*/  FFMA.FTZ R130, -R70, R141, R215 ;  /* 0x0000008d46827223 */ /* 0x000fe400000101d7 */
[----:B------:R-:W-:Y:S02]  /*62f0*/  FMUL.FTZ R116, R211, R116 ;  /* 0x00000074d3747220 */ /* 0x000fe40000410000 */
        /* <DEDUP_REMOVED lines=11> */
[----:B------:R-:W-:Y:S02]  /*63b0*/  FMUL.FTZ R209, R70, R175 ;  /* 0x000000af46d17220 */ /* 0x000fe40000410000 */
[----:B------:R-:W-:Y:S02]  /*63c0*/  FFMA.FTZ R177, R167, R116, R124 ;  /* 0x00000074a7b17223 */ /* 0x000fe4000001007c */
[-C--:B------:R-:W-:Y:S02]  /*63d0*/  FFMA.FTZ R122, R161, R114.reuse, R122 ;  /* 0x00000072a17a7223 */ /* 0x080fe4000001007a */
[----:B------:R-:W-:-:S02]  /*63e0*/  FMUL.FTZ R124, R25, R114 ;  /* 0x00000072197c7220 */ /* 0x000fc40000410000 */
[----:B------:R-:W-:Y:S02]  /*63f0*/  FFMA.FTZ R126, R112, -R211, R148 ;  /* 0x800000d3707e7223 */ /* 0x000fe40000010094 */
[C---:B------:R-:W-:Y:S02]  /*6400*/  FMUL.FTZ R128, R211.reuse, R136 ;  /* 0x00000088d3807220 */ /* 0x040fe40000410000 */
[-C--:B------:R-:W-:Y:S02]  /*6410*/  FMUL.FTZ R211, R211, R209.reuse ;  /* 0x000000d1d3d37220 */ /* 0x080fe40000410000 */
[----:B------:R-:W-:Y:S02]  /*6420*/  FADD.FTZ R122, RZ, R122 ;  /* 0x0000007aff7a7221 */ /* 0x000fe40000010000 */
[----:B------:R-:W-:Y:S02]  /*6430*/  FFMA.FTZ R124, R161, R118, -R124 ;  /* 0x00000076a17c7223 */ /* 0x000fe4000001087c */
[----:B------:R-:W-:-:S02]  /*6440*/  FFMA.FTZ R128, R130, R209, R128 ;  /* 0x000000d182807223 */ /* 0x000fc40000010080 */
[----:B------:R-:W-:Y:S02]  /*6450*/  FMUL.FTZ R118, R23, R180 ;  /* 0x000000b417767220 */ /* 0x000fe40000410000 */
[----:B------:R-:W-:Y:S02]  /*6460*/  FMUL.FTZ R134, R29, R116 ;  /* 0x000000741d867220 */ /* 0x000fe40000410000 */
[----:B------:R-:W-:Y:S02]  /*6470*/  FFMA.FTZ R130, R130, R136, -R211 ;  /* 0x0000008882827223 */ /* 0x000fe400000108d3 */
[----:B------:R-:W-:Y:S02]  /*6480*/  FMUL.FTZ R136, R90, R207 ;  /* 0x000000cf5a887220 */ /* 0x000fe40000410000 */
[----:B------:R-:W-:Y:S02]  /*6490*/  FADD.FTZ R122, R122, R177 ;  /* 0x000000b17a7a7221 */ /* 0x000fe40000010000 */
        /* <DEDUP_REMOVED lines=311> */
.L_x_9675:
[----:B0-----:R-:W-:Y:S05]  /*7810*/  BSYNC B0 ;  /* 0x0000000000007941 */ /* 0x001fea0003800000 */
.L_x_9674:
[----:B------:R-:W-:Y:S01]  /*7820*/  ULDC.64 UR10, c[0x0][0x188] ;  /* 0x00006200000a7ab9 */ /* 0x000fe20000000a00 */
[----:B------:R-:W-:Y:S01]  /*7830*/  MOV R12, c[0x0][0x1c0] ;  /* 0x00007000000c7a02 */ /* 0x000fe20000000f00 */
[----:B------:R-:W-:Y:S01]  /*7840*/  ULEA UR9, UP0, UR10, UR9, 0x3 ;  /* 0x000000090a097291 */ /* 0x000fe2000f80183f */
[----:B------:R-:W-:Y:S01]  /*7850*/  MOV R14, c[0x0][0x1a0] ;  /* 0x00006800000e7a02 */ /* 0x000fe20000000f00 */
[----:B------:R-:W-:Y:S01]  /*7860*/  UIADD3 UR5, UR5, 0x1, URZ ;  /* 0x0000000105057890 */ /* 0x000fe2000fffe03f */
[----:B------:R-:W-:Y:S01]  /*7870*/  MOV R13, c[0x0][0x1c4] ;  /* 0x00007100000d7a02 */ /* 0x000fe20000000f00 */
[----:B------:R-:W-:Y:S01]  /*7880*/  ULEA.HI.X UR8, UR10, UR8, UR11, 0x3, UP0 ;  /* 0x000000080a087291 */ /* 0x000fe200080f1c0b */
[----:B------:R-:W-:Y:S01]  /*7890*/  MOV R15, c[0x0][0x1a4] ;  /* 0x00006900000f7a02 */ /* 0x000fe20000000f00 */
[----:B------:R-:W-:Y:S01]  /*78a0*/  UIADD3 UR6, UP1, UR6, 0x10, URZ ;  /* 0x0000001006067890 */ /* 0x000fe2000ff3e03f */
[----:B------:R-:W-:Y:S01]  /*78b0*/  LEA R44, P0, R12, R44, 0x3 ;  /* 0x0000002c0c2c7211 */ /* 0x000fe200078018ff */
[----:B------:R-:W-:Y:S01]  /*78c0*/  ULDC UR10, c[0x0][0x16c] ;  /* 0x00005b00000a7ab9 */ /* 0x000fe20000000800 */
[----:B------:R-:W-:Y:S01]  /*78d0*/  LEA R46, P1, R14, R46, 0x3 ;  /* 0x0000002e0e2e7211 */ /* 0x000fe200078218ff */
[----:B------:R-:W-:Y:S01]  /*78e0*/  UISETP.GE.AND UP0, UPT, UR5, UR10, UPT ;  /* 0x0000000a0500728c */ /* 0x000fe2000bf06270 */
[----:B------:R-:W-:Y:S01]  /*78f0*/  LEA.HI.X R43, R12, R43, R13, 0x3, P0 ;  /* 0x0000002b0c2b7211 */ /* 0x000fe200000f1c0d */
[----:B------:R-:W-:Y:S01]  /*7900*/  UIADD3 UR4, UR4, 0x10, URZ ;  /* 0x0000001004047890 */ /* 0x000fe2000fffe03f */
[----:B------:R-:W-:Y:S01]  /*7910*/  LEA.HI.X R45, R14, R45, R15, 0x3, P1 ;  /* 0x0000002d0e2d7211 */ /* 0x000fe200008f1c0f */
[----:B------:R-:W-:Y:S01]  /*7920*/  UIADD3.X UR7, URZ, UR7, URZ, UP1, !UPT ;  /* 0x000000073f077290 */ /* 0x000fe20008ffe43f */
[----:B------:R-:W-:-:S02]  /*7930*/  IADD3 R105, R105, 0x8, RZ ;  /* 0x0000000869697810 */ /* 0x000fc40007ffe0ff */
[----:B------:R-:W-:Y:S02]  /*7940*/  PLOP3.LUT P2, PT, PT, PT, UP0, 0x80, 0x0 ;  /* 0x000000000000781c */ /* 0x000fe40003f4f008 */
[----:B------:R-:W-:-:S11]  /*7950*/  IADD3 R103, R103, 0x1, RZ ;  /* 0x0000000167677810 */ /* 0x000fd60007ffe0ff */
[----:B------:R-:W-:Y:S01]  /*7960*/  @P2 CALL.REL.NOINC `(.L_x_9661) ;  /* 0x0000001000002944 */ /* 0x000fe20003c00000 */
[----:B------:R-:W-:Y:S05]  /*7970*/  BRA `(.L_x_9676) ;  /* 0xffffacb000007947 */ /* 0x000fea000383ffff */
.L_x_9661:
[----:B------:R-:W-:Y:S01]  /*7980*/  BAR.SYNC.DEFER_BLOCKING 0x0 ;  /* 0x0000000000007b1d */ /* 0x000fe20000010000 */
[----:B------:R-:W-:Y:S01]  /*7990*/  F2FP.PACK_AB R7, R55, R56 ;  /* 0x000000383707723e */ /* 0x000fe200000000ff */
[----:B------:R-:W-:Y:S01]  /*79a0*/  IMAD R8, R36, c[0x0][0x2d8], RZ ;  /* 0x0000b60024087a24 */ /* 0x000fe200078e02ff */
[----:B------:R-:W-:Y:S01]  /*79b0*/  F2FP.PACK_AB R6, R57, R58 ;  /* 0x0000003a3906723e */ /* 0x000fe200000000ff */
[----:B------:R-:W-:Y:S01]  /*79c0*/  UIADD3 UR18, UP0, UR18, -0x400, URZ ;  /* 0xfffffc0012127890 */ /* 0x000fe2000ff1e03f */
[----:B------:R-:W-:Y:S01]  /*79d0*/  F2FP.PACK_AB R5, R59, R60 ;  /* 0x0000003c3b05723e */ /* 0x000fe200000000ff */
[----:B------:R-:W-:Y:S01]  /*79e0*/  IMAD R9, R37, c[0x0][0x2dc], R8 ;  /* 0x0000b70025097a24 */ /* 0x000fe200078e0208 */
[----:B------:R-:W-:Y:S01]  /*79f0*/  F2FP.PACK_AB R4, R61, R62 ;  /* 0x0000003e3d04723e */ /* 0x000fe200000000ff */
[----:B------:R-:W-:Y:S01]  /*7a00*/  IMAD R8, R40, c[0x0][0x2e0], RZ ;  /* 0x0000b80028087a24 */ /* 0x000fe200078e02ff */
        /* <DEDUP_REMOVED lines=8> */
[----:B------:R-:W-:Y:S01]  /*7a90*/  F2FP.PACK_AB R51, R110, R77 ;  /* 0x0000004d6e33723e */ /* 0x000fe200000000ff */
[----:B------:R-:W-:Y:S01]  /*7aa0*/  UIADD3.X UR15, UR15, -0x1, URZ, UP2, !UPT ;  /* 0xffffffff0f0f7890 */ /* 0x000fe200097fe43f */
[----:B------:R-:W-:-:S02]  /*7ab0*/  F2FP.PACK_AB R50, R108, R75 ;  /* 0x0000004b6c32723e */ /* 0x000fc400000000ff */
[----:B------:R-:W-:Y:S02]  /*7ac0*/  F2FP.PACK_AB R49, R106, R73 ;  /* 0x000000496a31723e */ /* 0x000fe400000000ff */
[----:B------:R-:W-:Y:S01]  /*7ad0*/  F2FP.PACK_AB R48, R104, R71 ;  /* 0x000000476830723e */ /* 0x000fe200000000ff */
[----:B------:R0:W-:Y:S04]  /*7ae0*/  STS.128 [R0], R4 ;  /* 0x0000000400007388 */ /* 0x0001e80000000c00 */
[----:B------:R1:W-:Y:S01]  /*7af0*/  STS.128 [R0+0x10], R44 ;  /* 0x0000102c00007388 */ /* 0x0003e20000000c00 */
[----:B------:R-:W-:-:S06]  /*7b00*/  NOP ;  /* 0x0000000000007918 */ /* 0x000fcc0000000000 */
[----:B------:R-:W2:Y:S04]  /*7b10*/  LDS.128 R12, [R33.X16] ;  /* 0x00000000210c7984 */ /* 0x000ea8000000cc00 */
[----:B------:R-:W3:Y:S01]  /*7b20*/  LDS.128 R24, [R33.X16+0x200] ;  /* 0x0002000021187984 */ /* 0x000ee2000000cc00 */
[----:B0-----:R-:W-:Y:S01]  /*7b30*/  MOV R6, R2 ;  /* 0x0000000200067202 */ /* 0x001fe20000000f00 */
[----:B------:R-:W-:Y:S01]  /*7b40*/  IMAD R5, R41, c[0x0][0x2e4], R8 ;  /* 0x0000b90029057a24 */ /* 0x000fe200078e0208 */
[----:B------:R-:W-:Y:S01]  /*7b50*/  MOV R7, R3 ;  /* 0x0000000300077202 */ /* 0x000fe20000000f00 */
[----:B------:R-:W-:Y:S01]  /*7b60*/  FADD.FTZ R8, R35, R96 ;  /* 0x0000006023087221 */ /* 0x000fe20000010000 */
[----:B-1----:R-:W-:Y:S02]  /*7b70*/  F2FP.PACK_AB R44, R63, R96 ;  /* 0x000000603f2c723e */ /* 0x002fe400000000ff */
[----:B------:R-:W-:Y:S01]  /*7b80*/  F2FP.PACK_AB R45, R98, R65 ;  /* 0x00000041622d723e */ /* 0x000fe200000000ff */
[----:B------:R-:W-:Y:S01]  /*7b90*/  IMAD.WIDE.U32 R2, R37, c[0x0][0x2d8], R6 ;  /* 0x0000b60025027a25 */ /* 0x000fe200078e0006 */
[----:B------:R-:W-:-:S02]  /*7ba0*/  F2FP.PACK_AB R47, R102, R69 ;  /* 0x00000045662f723e */ /* 0x000fc400000000ff */
[----:B------:R-:W-:Y:S01]  /*7bb0*/  F2FP.PACK_AB R46, R100, R67 ;  /* 0x00000043642e723e */ /* 0x000fe200000000ff */
[----:B------:R-:W-:Y:S01]  /*7bc0*/  FADD.FTZ R8, R8, R63 ;  /* 0x0000003f08087221 */ /* 0x000fe20000010000 */
[----:B------:R-:W-:-:S03]  /*7bd0*/  IADD3 R3, R3, R9, RZ ;  /* 0x0000000903037210 */ /* 0x000fc60007ffe0ff */
[----:B------:R-:W-:Y:S02]  /*7be0*/  FADD.FTZ R9, R8, R65 ;  /* 0x0000004108097221 */ /* 0x000fe40000010000 */
[----:B------:R-:W-:-:S04]  /*7bf0*/  IMAD.WIDE.U32 R2, R41, c[0x0][0x2e0], R2 ;  /* 0x0000b80029027a25 */ /* 0x000fc800078e0002 */
[----:B------:R-:W-:Y:S01]  /*7c00*/  IMAD R8, R36, c[0x0][0x2f8], RZ ;  /* 0x0000be0024087a24 */ /* 0x000fe200078e02ff */
[----:B------:R-:W-:Y:S01]  /*7c10*/  IADD3 R3, R3, R5, RZ ;  /* 0x0000000503037210 */ /* 0x000fe20007ffe0ff */
[----:B------:R-:W-:Y:S01]  /*7c20*/  FADD.FTZ R98, R9, R98 ;  /* 0x0000006209627221 */ /* 0x000fe20000010000 */
[----:B------:R-:W-:-:S03]  /*7c30*/  LEA R4, P0, R2, c[0x0][0x330], 0x1 ;  /* 0x0000cc0002047a11 */ /* 0x000fc600078008ff */
[----:B------:R-:W-:Y:S01]  /*7c40*/  FADD.FTZ R67, R98, R67 ;  /* 0x0000004362437221 */ /* 0x000fe20000010000 */
[----:B------:R-:W-:-:S03]  /*7c50*/  LEA.HI.X R5, R2, c[0x0][0x334], R3, 0x1, P0 ;  /* 0x0000cd0002057a11 */ /* 0x000fc600000f0c03 */
[----:B------:R-:W-:Y:S02]  /*7c60*/  FADD.FTZ R100, R67, R100 ;  /* 0x0000006443647221 */ /* 0x000fe40000010000 */
[----:B------:R-:W-:-:S04]  /*7c70*/  IMAD.WIDE R2, R30, 0x10, R4 ;  /* 0x000000101e027825 */ /* 0x000fc800078e0204 */
[C---:B------:R-:W-:Y:S01]  /*7c80*/  IMAD.WIDE.U32 R4, R37.reuse, c[0x0][0x2f8], R6 ;  /* 0x0000be0025047a25 */ /* 0x040fe200078e0006 */
[----:B--2---:R-:W-:Y:S03]  /*7c90*/  STG.E.128 [R2.64], R12 ;  /* 0x0000000c02007986 */ /* 0x004fe6000c101d0c */
[----:B------:R-:W-:Y:S01]  /*7ca0*/  IMAD R7, R37, c[0x0][0x2fc], R8 ;  /* 0x0000bf0025077a24 */ /* 0x000fe200078e0208 */
[----:B---3--:R0:W-:Y:S01]  /*7cb0*/  STG.E.128 [R2.64+0x200], R24 ;  /* 0x0002001802007986 */ /* 0x0081e2000c101d0c */
[----:B------:R-:W-:-:S03]  /*7cc0*/  FADD.FTZ R69, R100, R69 ;  /* 0x0000004564457221 */ /* 0x000fc60000010000 */
[----:B------:R-:W-:Y:S01]  /*7cd0*/  BAR.SYNC.DEFER_BLOCKING 0x0 ;  /* 0x0000000000007b1d */ /* 0x000fe20000010000 */
[----:B------:R-:W-:Y:S01]  /*7ce0*/  IADD3 R5, R5, R7, RZ ;  /* 0x0000000705057210 */ /* 0x000fe20007ffe0ff */
[----:B------:R-:W-:-:S04]  /*7cf0*/  FADD.FTZ R102, R69, R102 ;  /* 0x0000006645667221 */ /* 0x000fc80000010000 */
[----:B------:R-:W-:-:S04]  /*7d00*/  FADD.FTZ R71, R102, R71 ;  /* 0x0000004766477221 */ /* 0x000fc80000010000 */
[----:B------:R-:W-:Y:S02]  /*7d10*/  FADD.FTZ R104, R71, R104 ;  /* 0x0000006847687221 */ /* 0x000fe40000010000 */
[----:B0-----:R-:W-:-:S04]  /*7d20*/  IMAD.WIDE.U32 R2, R41, c[0x0][0x300], R4 ;  /* 0x0000c00029027a25 */ /* 0x001fc800078e0004 */
[----:B------:R-:W-:Y:S01]  /*7d30*/  FADD.FTZ R73, R104, R73 ;  /* 0x0000004968497221 */ /* 0x000fe20000010000 */
[----:B------:R-:W-:-:S03]  /*7d40*/  LEA R4, P0, R2, c[0x0][0x340], 0x1 ;  /* 0x0000d00002047a11 */ /* 0x000fc600078008ff */
[----:B------:R-:W-:Y:S01]  /*7d50*/  FADD.FTZ R106, R73, R106 ;  /* 0x0000006a496a7221 */ /* 0x000fe20000010000 */
[----:B------:R-:W-:Y:S03]  /*7d60*/  STS.128 [R0], R44 ;  /* 0x0000002c00007388 */ /* 0x000fe60000000c00 */
[----:B------:R-:W-:Y:S01]  /*7d70*/  FADD.FTZ R75, R106, R75 ;  /* 0x0000004b6a4b7221 */ /* 0x000fe20000010000 */
[----:B------:R0:W-:Y:S01]  /*7d80*/  STS.128 [R0+0x10], R48 ;  /* 0x0000103000007388 */ /* 0x0001e20000000c00 */
[----:B------:R-:W-:-:S06]  /*7d90*/  NOP ;  /* 0x0000000000007918 */ /* 0x000fcc0000000000 */
[----:B------:R-:W1:Y:S01]  /*7da0*/  LDS.128 R52, [R33.X16] ;  /* 0x0000000021347984 */ /* 0x000e62000000cc00 */
[----:B------:R-:W-:-:S03]  /*7db0*/  FADD.FTZ R108, R75, R108 ;  /* 0x0000006c4b6c7221 */ /* 0x000fc60000010000 */
[----:B------:R-:W2:Y:S01]  /*7dc0*/  LDS.128 R56, [R33.X16+0x200] ;  /* 0x0002000021387984 */ /* 0x000ea2000000cc00 */
[----:B------:R-:W-:Y:S02]  /*7dd0*/  FADD.FTZ R35, R108, R77 ;  /* 0x0000004d6c237221 */ /* 0x000fe40000010000 */
[----:B0-----:R-:W-:Y:S02]  /*7de0*/  IMAD R0, R40, c[0x0][0x300], RZ ;  /* 0x0000c00028007a24 */ /* 0x001fe400078e02ff */
[----:B------:R-:W-:Y:S02]  /*7df0*/  FADD.FTZ R35, R35, R110 ;  /* 0x0000006e23237221 */ /* 0x000fe40000010000 */
[----:B------:R-:W-:-:S05]  /*7e00*/  IMAD R7, R41, c[0x0][0x304], R0 ;  /* 0x0000c10029077a24 */ /* 0x000fca00078e0200 */
[----:B------:R-:W-:-:S04]  /*7e10*/  IADD3 R3, R3, R7, RZ ;  /* 0x0000000703037210 */ /* 0x000fc80007ffe0ff */
[----:B------:R-:W-:Y:S02]  /*7e20*/  LEA.HI.X R5, R2, c[0x0][0x344], R3, 0x1, P0 ;  /* 0x0000d10002057a11 */ /* 0x000fe400000f0c03 */
[C---:B------:R-:W-:Y:S02]  /*7e30*/  ISETP.GT.AND P0, PT, R32.reuse, 0x1, PT ;  /* 0x000000012000780c */ /* 0x040fe40003f04270 */
[----:B------:R-:W-:Y:S01]  /*7e40*/  IADD3 R32, R32, -0x1, RZ ;  /* 0xffffffff20207810 */ /* 0x000fe20007ffe0ff */
[----:B------:R-:W-:-:S05]  /*7e50*/  IMAD.WIDE R2, R30, 0x10, R4 ;  /* 0x000000101e027825 */ /* 0x000fca00078e0204 */
[----:B-1----:R0:W-:Y:S04]  /*7e60*/  STG.E.128 [R2.64], R52 ;  /* 0x0000003402007986 */ /* 0x0021e8000c101d0c */
[----:B--2---:R0:W-:Y:S01]  /*7e70*/  STG.E.128 [R2.64+0x200], R56 ;  /* 0x0002003802007986 */ /* 0x0041e2000c101d0c */
[----:B------:R-:W-:Y:S01]  /*7e80*/  @!P0 CALL.REL.NOINC `(.L_x_9659) ;  /* 0x0000001000008944 */ /* 0x000fe20003c00000 */
[----:B------:R-:W-:Y:S05]  /*7e90*/  BRA `(.L_x_9677) ;  /* 0xffff870000007947 */ /* 0x000fea000383ffff */
.L_x_9659:
[----:B------:R-:W-:Y:S02]  /*7ea0*/  ISETP.NE.U32.AND P0, PT, RZ, c[0x0][0x328], PT ;  /* 0x0000ca00ff007a0c */ /* 0x000fe40003f05070 */
[----:B------:R-:W-:Y:S02]  /*7eb0*/  ISETP.NE.U32.AND P2, PT, RZ, c[0x0][0x348], PT ;  /* 0x0000d200ff007a0c */ /* 0x000fe40003f45070 */
[----:B------:R-:W-:Y:S02]  /*7ec0*/  ISETP.NE.AND.EX P1, PT, RZ, c[0x0][0x32c], PT, P0 ;  /* 0x0000cb00ff007a0c */ /* 0x000fe40003f25300 */
        /* <DEDUP_REMOVED lines=21> */
.L_x_9679:
[----:B0-----:R-:W-:Y:S05]  /*8020*/  BSYNC B0 ;  /* 0x0000000000007941 */ /* 0x001fea0003800000 */
.L_x_9678:
        /* <DEDUP_REMOVED lines=23> */
.L_x_9681:
[----:B------:R-:W1:Y:S02]  /*81a0*/  S2R R21, SR_TID.X ;  /* 0x0000000000157919 */ /* 0x000e640000002100 */
.L_x_9682:
[----:B0-----:R-:W-:Y:S05]  /*81b0*/  BSYNC B0 ;  /* 0x0000000000007941 */ /* 0x001fea0003800000 */
.L_x_9680:
[----:B-1----:R-:W-:-:S13]  /*81c0*/  ISETP.GE.AND P0, PT, R21, c[0x0][0x16c], PT ;  /* 0x00005b0015007a0c */ /* 0x002fda0003f06270 */
        /* <DEDUP_REMOVED lines=11> */
[C---:B------:R-:W-:Y:S02]  /*8280*/  IMAD R3, R41.reuse, c[0x0][0x19c], R4 ;  /* 0x0000670029037a24 */ /* 0x040fe400078e0204 */
[C---:B------:R-:W-:Y:S02]  /*8290*/  IMAD R33, R41.reuse, c[0x0][0x2ac], R0 ;  /* 0x0000ab0029217a24 */ /* 0x040fe400078e0200 */
[----:B------:R-:W-:Y:S01]  /*82a0*/  IMAD R31, R41, c[0x0][0x2cc], R2 ;  /* 0x0000b300291f7a24 */ /* 0x000fe200078e0202 */
[----:B-----5:R-:W-:Y:S01]  /*82b0*/  IADD3 R39, R17, R3, RZ ;  /* 0x0000000311277210 */ /* 0x020fe20007ffe0ff */
[----:B------:R-:W-:Y:S01]  /*82c0*/  IMAD R29, R41, c[0x0][0x28c], R40 ;  /* 0x0000a300291d7a24 */ /* 0x000fe200078e0228 */
[----:B------:R-:W-:Y:S01]  /*82d0*/  IADD3 R33, R7, R33, RZ ;  /* 0x0000002107217210 */ /* 0x000fe20007ffe0ff */
[----:B------:R-:W-:Y:S01]  /*82e0*/  IMAD.WIDE.U32 R10, R41, c[0x0][0x288], RZ ;  /* 0x0000a200290a7a25 */ /* 0x000fe200078e00ff */
[----:B------:R-:W-:Y:S02]  /*82f0*/  IADD3 R41, R19, R5, RZ ;  /* 0x0000000513297210 */ /* 0x000fe40007ffe0ff */
[----:B------:R-:W-:-:S02]  /*8300*/  IADD3 R31, R9, R31, RZ ;  /* 0x0000001f091f7210 */ /* 0x000fc40007ffe0ff */
[----:B------:R-:W-:Y:S02]  /*8310*/  IADD3 R29, R11, R29, RZ ;  /* 0x0000001d0b1d7210 */ /* 0x000fe40007ffe0ff */
.L_x_9683:
        /* <DEDUP_REMOVED lines=64> */
.L_x_9684:
        /* <DEDUP_REMOVED lines=14> */
.L_x_14705:


//--------------------- .text._Z25selective_scan_bwd_kernelI32Selective_Scan_bwd_kernel_traitsILi32ELi16ELb1ELb0ELb0ELb1ELb0EN3c104HalfENS1_7complexIfEEEEv12SSMParamsBwd --------------------------
	.section	.text._Z25selective_scan_bwd_kernelI32Selective_Scan_bwd_kernel_traitsILi32ELi16ELb1ELb0ELb0ELb1ELb0EN3c104HalfENS1_7complexIfEEEEv12SSMParamsBwd,"ax",@progbits
	.sectioninfo	@"SHI_REGISTERS=230"
	.align	128
        .global         _Z25selective_scan_bwd_kernelI32Selective_Scan_bwd_kernel_traitsILi32ELi16ELb1ELb0ELb0ELb1ELb0EN3c104HalfENS1_7complexIfEEEEv12SSMParamsBwd
        .type           _Z25selective_scan_bwd_kernelI32Selective_Scan_bwd_kernel_traitsILi32ELi16ELb1ELb0ELb0ELb1ELb0EN3c104HalfENS1_7complexIfEEEEv12SSMParamsBwd,@function
        .size           _Z25selective_scan_bwd_kernelI32Selective_Scan_bwd_kernel_traitsILi32ELi16ELb1ELb0ELb0ELb1ELb0EN3c104HalfENS1_7complexIfEEEEv12SSMParamsBwd,(.L_x_14706 - _Z25selective_scan_bwd_kernelI32Selective_Scan_bwd_kernel_traitsILi32ELi16ELb1ELb0ELb0ELb1ELb0EN3c104HalfENS1_7complexIfEEEEv12SSMParamsBwd)
        .other          _Z25selective_scan_bwd_kernelI32Selective_Scan_bwd_kernel_traitsILi32ELi16ELb1ELb0ELb0ELb1ELb0EN3c104HalfENS1_7complexIfEEEEv12SSMParamsBwd,@"STO_CUDA_ENTRY STV_DEFAULT"
_Z25selective_scan_bwd_kernelI32Selective_Scan_bwd_kernel_traitsILi32ELi16ELb1ELb0ELb0ELb1ELb0EN3c104HalfENS1_7complexIfEEEEv12SSMParamsBwd:
.text._Z25selective_scan_bwd_kernelI32Selective_Scan_bwd_kernel_traitsILi32ELi16ELb1ELb0ELb0ELb1ELb0EN3c104HalfENS1_7complexIfEEEEv12SSMParamsBwd:
[----:B------:R-:W-:Y:S02]  /*0000*/  MOV R1, c[0x0][0x28] ;  /* 0x00000a0000017a02 */ /* 0x000fe40000000f00 */
[----:B------:R-:W0:Y:S01]  /*0010*/  S2R R45, SR_CTAID.Y ;  /* 0x00000000002d7919 */ /* 0x000e220000002600 */
[----:B------:R-:W-:Y:S01]  /*0020*/  ISETP.NE.U32.AND P0, PT, RZ, c[0x0][0x250], PT ;  /* 0x00009400ff007a0c */ /* 0x000fe20003f05070 */
[----:B------:R-:W-:-:S03]  /*0030*/  ULDC.64 UR12, c[0x0][0x118] ;  /* 0x00004600000c7ab9 */ /* 0x000fc60000000a00 */
[----:B------:R-:W-:Y:S02]  /*0040*/  ISETP.NE.AND.EX P0, PT, RZ, c[0x0][0x254], PT, P0 ;  /* 0x00009500ff007a0c */ /* 0x000fe40003f05300 */
[----:B0-----:R-:W-:-:S11]  /*0050*/  SHF.R.S32.HI R44, RZ, 0x1f, R45 ;  /* 0x0000001fff2c7819 */ /* 0x001fd6000001142d */
[----:B------:R-:W-:-:S04]  /*0060*/  @P0 LEA R6, P1, R45, c[0x0][0x250], 0x2 ;  /* 0x000094002d060a11 */ /* 0x000fc800078210ff */
[----:B------:R-:W-:Y:S01]  /*0070*/  @P0 LEA.HI.X R7, R45, c[0x0][0x254], R44, 0x2, P1 ;  /* 0x000095002d070a11 */ /* 0x000fe200008f142c */
[----:B------:R-:W0:Y:S01]  /*0080*/  S2R R42, SR_CTAID.X ;  /* 0x00000000002a7919 */ /* 0x000e220000002500 */
[----:B------:R-:W-:-:S03]  /*0090*/  ISETP.NE.U32.AND P1, PT, RZ, c[0x0][0x238], PT ;  /* 0x00008e00ff007a0c */ /* 0x000fc60003f25070 */
[----:B------:R1:W2:Y:S01]  /*00a0*/  @P0 LDG.E R0, [R6.64] ;  /* 0x0000000c06000981 */ /* 0x0002a2000c1e1900 */
[----:B------:R-:W-:Y:S01]  /*00b0*/  ISETP.NE.AND.EX P1, PT, RZ, c[0x0][0x23c], PT, P1 ;  /* 0x00008f00ff007a0c */ /* 0x000fe20003f25310 */
[----:B------:R-:W-:Y:S01]  /*00c0*/  HFMA2.MMA R43, -RZ, RZ, 0, 0 ;  /* 0x00000000ff2b7435 */ /* 0x000fe200000001ff */
[----:B------:R-:W-:-:S11]  /*00d0*/  MOV R14, c[0x0][0x174] ;  /* 0x00005d00000e7a02 */ /* 0x000fd60000000f00 */
[----:B------:R-:W-:-:S04]  /*00e0*/  @P1 LEA R4, P2, R45, c[0x0][0x238], 0x2 ;  /* 0x00008e002d041a11 */ /* 0x000fc800078410ff */
[----:B------:R-:W-:Y:S02]  /*00f0*/  @P1 LEA.HI.X R5, R45, c[0x0][0x23c], R44, 0x2, P2 ;  /* 0x00008f002d051a11 */ /* 0x000fe400010f142c */
[----:B0-----:R-:W-:Y:S01]  /*0100*/  SHF.R.S32.HI R41, RZ, 0x1f, R42 ;  /* 0x0000001fff297819 */ /* 0x001fe2000001142a */
[----:B------:R-:W-:Y:S02]  /*0110*/  IMAD.WIDE.U32 R2, R42, c[0x0][0x1d0], RZ ;  /* 0x000074002a027a25 */ /* 0x000fe400078e00ff */
[----:B------:R0:W5:Y:S01]  /*0120*/  @P1 LDG.E R43, [R4.64] ;  /* 0x0000000c042b1981 */ /* 0x000162000c1e1900 */
[----:B------:R-:W-:Y:S01]  /*0130*/  ISETP.GE.AND P4, PT, R14, 0x1, PT ;  /* 0x000000010e00780c */ /* 0x000fe20003f86270 */
[C---:B------:R-:W-:Y:S01]  /*0140*/  IMAD R9, R41.reuse, c[0x0][0x1d0], RZ ;  /* 0x0000740029097a24 */ /* 0x040fe200078e02ff */
[----:B------:R-:W-:Y:S01]  /*0150*/  UMOV UR4, URZ ;  /* 0x0000003f00047c82 */ /* 0x000fe20008000000 */
[----:B------:R-:W-:Y:S01]  /*0160*/  IMAD R11, R41, c[0x0][0x1e0], RZ ;  /* 0x00007800290b7a24 */ /* 0x000fe200078e02ff */
[----:B------:R-:W-:Y:S01]  /*0170*/  CS2R R18, SRZ ;  /* 0x0000000000127805 */ /* 0x000fe2000001ff00 */
[C---:B------:R-:W-:Y:S01]  /*0180*/  IMAD R9, R42.reuse, c[0x0][0x1d4], R9 ;  /* 0x000075002a097a24 */ /* 0x040fe200078e0209 */
[----:B------:R-:W-:Y:S01]  /*0190*/  CS2R R16, SRZ ;  /* 0x0000000000107805 */ /* 0x000fe2000001ff00 */
[C---:B------:R-:W-:Y:S01]  /*01a0*/  IMAD R13, R42.reuse, c[0x0][0x1e4], R11 ;  /* 0x000079002a0d7a24 */ /* 0x040fe200078e020b */
[----:B------:R-:W-:Y:S01]  /*01b0*/  HFMA2.MMA R47, -RZ, RZ, 0, 0 ;  /* 0x00000000ff2f7435 */ /* 0x000fe200000001ff */
[----:B0-----:R-:W-:Y:S01]  /*01c0*/  IMAD.WIDE.U32 R4, R42, c[0x0][0x1e0], RZ ;  /* 0x000078002a047a25 */ /* 0x001fe200078e00ff */
[----:B------:R-:W-:-:S02]  /*01d0*/  IADD3 R3, R3, R9, RZ ;  /* 0x0000000903037210 */ /* 0x000fc40007ffe0ff */
[----:B------:R-:W-:Y:S01]  /*01e0*/  LEA R9, R14, 0xfffffe00, 0x9 ;  /* 0xfffffe000e097811 */ /* 0x000fe200078e48ff */
[----:B------:R-:W-:Y:S01]  /*01f0*/  IMAD R15, R41, c[0x0][0x278], RZ ;  /* 0x00009e00290f7a24 */ /* 0x000fe200078e02ff */
[----:B------:R-:W-:Y:S01]  /*0200*/  IADD3 R5, R5, R13, RZ ;  /* 0x0000000d05057210 */ /* 0x000fe20007ffe0ff */
[----:B------:R-:W-:Y:S01]  /*0210*/  IMAD R8, R44, c[0x0][0x1d8], RZ ;  /* 0x000076002c087a24 */ /* 0x000fe200078e02ff */
[----:B------:R-:W-:Y:S01]  /*0220*/  SHF.R.S32.HI R11, RZ, 0x1f, R9 ;  /* 0x0000001fff0b7819 */ /* 0x000fe20000011409 */
[----:B------:R-:W-:Y:S01]  /*0230*/  IMAD.WIDE.U32 R2, R45, c[0x0][0x1d8], R2 ;  /* 0x000076002d027a25 */ /* 0x000fe200078e0002 */
[----:B------:R-:W-:-:S03]  /*0240*/  MOV R39, RZ ;  /* 0x000000ff00277202 */ /* 0x000fc60000000f00 */
        /* <DEDUP_REMOVED lines=11> */
[----:B------:R-:W-:Y:S02]  /*0300*/  ISETP.NE.AND.EX P1, PT, RZ, c[0x0][0x264], PT, P1 ;  /* 0x00009900ff007a0c */ /* 0x000fe40003f25310 */
[----:B------:R-:W-:Y:S01]  /*0310*/  IADD3 R6, P3, R9, R2, RZ ;  /* 0x0000000209067210 */ /* 0x000fe20007f7e0ff */
[C---:B------:R-:W-:Y:S01]  /*0320*/  IMAD R10, R45.reuse, c[0x0][0x1ec], R10 ;  /* 0x00007b002d0a7a24 */ /* 0x040fe200078e020a */
[C---:B------:R-:W-:Y:S01]  /*0330*/  LEA R7, P2, R8.reuse, c[0x0][0x240], 0x1 ;  /* 0x0000900008077a11 */ /* 0x040fe200078408ff */
[----:B------:R-:W-:Y:S01]  /*0340*/  IMAD R12, R45, c[0x0][0x284], R12 ;  /* 0x0000a1002d0c7a24 */ /* 0x000fe200078e020c */
[----:B------:R-:W-:Y:S02]  /*0350*/  IADD3 R9, P5, R9, R4, RZ ;  /* 0x0000000409097210 */ /* 0x000fe40007fbe0ff */
[----:B------:R-:W-:Y:S02]  /*0360*/  IADD3.X R3, R11, R3, R10, P3, !PT ;  /* 0x000000030b037210 */ /* 0x000fe40001ffe40a */
[----:B------:R-:W-:-:S02]  /*0370*/  LEA.HI.X R8, R8, c[0x0][0x244], R13, 0x1, P2 ;  /* 0x0000910008087a11 */ /* 0x000fc400010f0c0d */
[----:B------:R-:W-:Y:S01]  /*0380*/  ISETP.NE.U32.AND P2, PT, RZ, c[0x0][0x328], PT ;  /* 0x0000ca00ff007a0c */ /* 0x000fe20003f45070 */
[----:B------:R-:W-:Y:S01]  /*0390*/  @P1 IMAD R2, R42, c[0x0][0x164], R45 ;  /* 0x000059002a021a24 */ /* 0x000fe200078e022d */
[----:B------:R-:W-:Y:S02]  /*03a0*/  ISETP.NE.U32.AND P3, PT, RZ, c[0x0][0x348], PT ;  /* 0x0000d200ff007a0c */ /* 0x000fe40003f65070 */
[----:B------:R-:W-:Y:S01]  /*03b0*/  ISETP.NE.AND.EX P2, PT, RZ, c[0x0][0x32c], PT, P2 ;  /* 0x0000cb00ff007a0c */ /* 0x000fe20003f45320 */
[----:B------:R-:W-:Y:S01]  /*03c0*/  @P1 IMAD R2, R2, c[0x0][0x174], RZ ;  /* 0x00005d0002021a24 */ /* 0x000fe200078e02ff */
[----:B------:R-:W-:Y:S02]  /*03d0*/  ISETP.NE.AND.EX P3, PT, RZ, c[0x0][0x34c], PT, P3 ;  /* 0x0000d300ff007a0c */ /* 0x000fe40003f65330 */
[----:B------:R-:W-:Y:S01]  /*03e0*/  IADD3.X R4, R11, R5, R12, P5, !PT ;  /* 0x000000050b047210 */ /* 0x000fe20002ffe40c */
[----:B------:R-:W-:Y:S01]  /*03f0*/  @P1 IMAD R2, R2, c[0x0][0x16c], RZ ;  /* 0x00005b0002021a24 */ /* 0x000fe200078e02ff */
[----:B------:R-:W-:-:S02]  /*0400*/  LEA R5, P5, R6, c[0x0][0x248], 0x1 ;  /* 0x0000920006057a11 */ /* 0x000fc400078a08ff */
[----:B------:R-:W-:Y:S02]  /*0410*/  @P1 MOV R21, 0x10 ;  /* 0x0000001000151802 */ /* 0x000fe40000000f00 */
[----:B------:R-:W-:Y:S02]  /*0420*/  LEA.HI.X R6, R6, c[0x0][0x24c], R3, 0x1, P5 ;  /* 0x0000930006067a11 */ /* 0x000fe400028f0c03 */
[----:B------:R-:W-:Y:S01]  /*0430*/  LEA R3, P6, R9, c[0x0][0x308], 0x1 ;  /* 0x0000c20009037a11 */ /* 0x000fe200078c08ff */
[----:B------:R-:W-:Y:S02]  /*0440*/  @P1 IMAD.WIDE R20, R2, R21, c[0x0][0x260] ;  /* 0x0000980002141625 */ /* 0x000fe400078e0215 */
[----:B------:R-:W-:Y:S01]  /*0450*/  @P3 LEA R16, P5, R45, c[0x0][0x348], 0x2 ;  /* 0x0000d2002d103a11 */ /* 0x000fe200078a10ff */
[----:B------:R-:W-:-:S03]  /*0460*/  @!P1 CS2R R20, SRZ ;  /* 0x0000000000149805 */ /* 0x000fc6000001ff00 */
[C---:B------:R-:W-:Y:S01]  /*0470*/  @P3 LEA.HI.X R17, R45.reuse, c[0x0][0x34c], R44, 0x2, P5 ;  /* 0x0000d3002d113a11 */ /* 0x040fe200028f142c */
[----:B--2---:R0:W1:Y:S01]  /*0480*/  @P0 R2UR UR4, R0 ;  /* 0x00000000000403c2 */ /* 0x00406200000e0000 */
[----:B------:R-:W-:-:S04]  /*0490*/  @P2 LEA R18, P0, R45, c[0x0][0x328], 0x2 ;  /* 0x0000ca002d122a11 */ /* 0x000fc800078010ff */
[----:B------:R-:W-:Y:S02]  /*04a0*/  @P2 LEA.HI.X R19, R45, c[0x0][0x32c], R44, 0x2, P0 ;  /* 0x0000cb002d132a11 */ /* 0x000fe400000f142c */
[----:B0-----:R-:W-:Y:S01]  /*04b0*/  LEA.HI.X R0, R9, c[0x0][0x30c], R4, 0x1, P6 ;  /* 0x0000c30009007a11 */ /* 0x001fe200030f0c04 */
[----:B------:R-:W-:Y:S05]  /*04c0*/  @!P4 BRA `(.L_x_9685) ;  /* 0x000091b00000c947 */ /* 0x000fea0003800000 */
[----:B------:R-:W0:Y:S01]  /*04d0*/  S2R R37, SR_TID.X ;  /* 0x0000000000257919 */ /* 0x000e220000002100 */
[----:B------:R2:W3:Y:S01]  /*04e0*/  R2UR UR15, R7 ;  /* 0x00000000070f73c2 */ /* 0x0004e200000e0000 */
[----:B------:R-:W-:Y:S02]  /*04f0*/  MOV R33, c[0x0][0x174] ;  /* 0x00005d0000217a02 */ /* 0x000fe40000000f00 */
[----:B------:R-:W4:Y:S01]  /*0500*/  S2R R35, SR_LANEID ;  /* 0x0000000000237919 */ /* 0x000f220000000000 */
[----:B------:R-:W-:Y:S02]  /*0510*/  MOV R39, RZ ;  /* 0x000000ff00277202 */ /* 0x000fe40000000f00 */
[----:B------:R-:W-:-:S02]  /*0520*/  MOV R47, RZ ;  /* 0x000000ff002f7202 */ /* 0x000fc40000000f00 */
[----:B------:R2:W1:Y:S08]  /*0530*/  R2UR UR16, R8 ;  /* 0x00000000081073c2 */ /* 0x00047000000e0000 */
[----:B------:R2:W1:Y:S01]  /*0540*/  R2UR UR8, R5 ;  /* 0x00000000050873c2 */ /* 0x00046200000e0000 */
[----:B0-----:R-:W-:-:S07]  /*0550*/  LOP3.LUT R31, R37, 0x1f, RZ, 0xc0, !PT ;  /* 0x0000001f251f7812 */ /* 0x001fce00078ec0ff */
[----:B------:R2:W0:Y:S08]  /*0560*/  R2UR UR9, R6 ;  /* 0x00000000060973c2 */ /* 0x00043000000e0000 */
[----:B------:R2:W0:Y:S08]  /*0570*/  R2UR UR7, R3 ;  /* 0x00000000030773c2 */ /* 0x00043000000e0000 */
[----:B-1-34-:R2:W0:Y:S02]  /*0580*/  R2UR UR14, R0 ;  /* 0x00000000000e73c2 */ /* 0x01a42400000e0000 */
.L_x_9734:
[----:B------:R-:W-:Y:S01]  /*0590*/  BAR.SYNC.DEFER_BLOCKING 0x0 ;  /* 0x0000000000007b1d */ /* 0x000fe20000010000 */
[----:B--2---:R-:W-:-:S02]  /*05a0*/  SHF.L.U32 R0, R37, 0x1, RZ ;  /* 0x0000000125007819 */ /* 0x004fc400000006ff */
[----:B0-----:R-:W-:Y:S02]  /*05b0*/  MOV R2, UR15 ;  /* 0x0000000f00027c02 */ /* 0x001fe40008000f00 */
[----:B------:R-:W-:Y:S02]  /*05c0*/  LOP3.LUT R0, R0, 0xffffffc0, RZ, 0xc0, !PT ;  /* 0xffffffc000007812 */ /* 0x000fe400078ec0ff */
[----:B------:R-:W-:Y:S02]  /*05d0*/  MOV R3, UR16 ;  /* 0x0000001000037c02 */ /* 0x000fe40008000f00 */
[----:B------:R-:W-:-:S05]  /*05e0*/  LOP3.LUT R13, R0, 0x1f, R37, 0xf8, !PT ;  /* 0x0000001f000d7812 */ /* 0x000fca00078ef825 */
[----:B------:R-:W-:-:S05]  /*05f0*/  IMAD.WIDE R2, R13, 0x10, R2 ;  /* 0x000000100d027825 */ /* 0x000fca00078e0202 */
[----:B------:R-:W2:Y:S04]  /*0600*/  LDG.E.128 R24, [R2.64] ;  /* 0x0000000c02187981 */ /* 0x000ea8000c1e1d00 */
[----:B------:R-:W3:Y:S01]  /*0610*/  LDG.E.128 R48, [R2.64+0x200] ;  /* 0x0002000c02307981 */ /* 0x000ee2000c1e1d00 */
[----:B------:R-:W-:Y:S01]  /*0620*/  SHF.L.U32 R29, R35, 0x5, RZ ;  /* 0x00000005231d7819 */ /* 0x000fe200000006ff */
[----:B------:R-:W-:-:S10]  /*0630*/  HFMA2.MMA R22, -RZ, RZ, 0, 9.5367431640625e-07 ;  /* 0x00000010ff167435 */ /* 0x000fd400000001ff */
[----:B0-----:R-:W-:Y:S01]  /*0640*/  IMAD.WIDE R22, R13, R22, UR8 ;  /* 0x000000080d167e25 */ /* 0x001fe2000f8e0216 */
[----:B--2---:R0:W-:Y:S04]  /*0650*/  STS.128 [R35.X16], R24 ;  /* 0x0000001823007388 */ /* 0x0041e8000000cc00 */
[----:B---3--:R-:W-:Y:S01]  /*0660*/  STS.128 [R35.X16+0x200], R48 ;  /* 0x0002003023007388 */ /* 0x008fe2000000cc00 */
[----:B------:R-:W-:-:S06]  /*0670*/  NOP ;  /* 0x0000000000007918 */ /* 0x000fcc0000000000 */
[----:B------:R-:W1:Y:S04]  /*0680*/  LDS.128 R8, [R29] ;  /* 0x000000001d087984 */ /* 0x000e680000000c00 */
        /* <DEDUP_REMOVED lines=10> */
[----:B------:R-:W2:Y:S04]  /*0730*/  LDS.128 R48, [R29] ;  /* 0x000000001d307984 */ /* 0x000ea80000000c00 */
[----:B------:R-:W-:Y:S04]  /*0740*/  LDS.128 R12, [R29+0x10] ;  /* 0x000010001d0c7984 */ /* 0x000fe80000000c00 */
[----:B------:R-:W-:Y:S06]  /*0750*/  BAR.SYNC.DEFER_BLOCKING 0x0 ;  /* 0x0000000000007b1d */ /* 0x000fec0000010000 */
[----:B0-----:R0:W3:Y:S04]  /*0760*/  LDG.E.128 R24, [R2.64] ;  /* 0x0000000c02187981 */ /* 0x0010e8000c1e1d00 */
[----:B------:R0:W4:Y:S01]  /*0770*/  LDG.E.128 R60, [R2.64+0x200] ;  /* 0x0002000c023c7981 */ /* 0x000122000c1e1d00 */
[--C-:B-1----:R-:W-:Y:S01]  /*0780*/  HADD2.F32 R0, -RZ, R8.reuse.H0_H0 ;  /* 0x20000008ff007230 */ /* 0x102fe20000004100 */
[----:B------:R-:W-:Y:S01]  /*0790*/  MOV R23, c[0x0][0x16c] ;  /* 0x00005b0000177a02 */ /* 0x000fe20000000f00 */
[----:B------:R-:W-:Y:S01]  /*07a0*/  HADD2.F32 R22, -RZ, R8.H1_H1 ;  /* 0x30000008ff167230 */ /* 0x000fe20000004100 */
[----:B------:R-:W-:Y:S01]  /*07b0*/  BSSY B0, `(.L_x_9686) ;  /* 0x0000054000007945 */ /* 0x000fe20003800000 */
[--C-:B--2---:R-:W-:Y:S01]  /*07c0*/  HADD2.F32 R40, -RZ, R48.reuse.H0_H0 ;  /* 0x20000030ff287230 */ /* 0x104fe20000004100 */
[----:B------:R-:W-:Y:S01]  /*07d0*/  ISETP.GE.AND P5, PT, R23, 0x1, PT ;  /* 0x000000011700780c */ /* 0x000fe20003fa6270 */
[----:B------:R-:W-:-:S02]  /*07e0*/  HADD2.F32 R38, -RZ, R48.H1_H1 ;  /* 0x30000030ff267230 */ /* 0x000fc40000004100 */
        /* <DEDUP_REMOVED lines=9> */
[--C-:B------:R-:W-:Y:S01]  /*0880*/  HADD2.F32 R32, -RZ, R50.reuse.H0_H0 ;  /* 0x20000032ff207230 */ /* 0x100fe20000004100 */
        /* <DEDUP_REMOVED lines=8> */
[----:B------:R-:W-:Y:S01]  /*0910*/  HADD2.F32 R48, -RZ, R4.H0_H0 ;  /* 0x20000004ff307230 */ /* 0x000fe20000004100 */
[----:B------:R-:W-:Y:S01]  /*0920*/  FSETP.GTU.FTZ.AND P0, PT, R32, 20, PT ;  /* 0x41a000002000780b */ /* 0x000fe20003f1c000 */
[----:B------:R-:W-:Y:S01]  /*0930*/  FADD.FTZ R28, R28, UR4 ;  /* 0x000000041c1c7e21 */ /* 0x000fe20008010000 */
[----:B------:R-:W-:Y:S01]  /*0940*/  FSETP.GTU.FTZ.AND P6, PT, R30, 20, PT ;  /* 0x41a000001e00780b */ /* 0x000fe20003fdc000 */
[----:B---3--:R-:W-:Y:S04]  /*0950*/  STS.128 [R35.X16], R24 ;  /* 0x0000001823007388 */ /* 0x008fe8000000cc00 */
[----:B----4-:R-:W-:Y:S01]  /*0960*/  STS.128 [R35.X16+0x200], R60 ;  /* 0x0002003c23007388 */ /* 0x010fe2000000cc00 */
[----:B------:R-:W-:-:S06]  /*0970*/  NOP ;  /* 0x0000000000007918 */ /* 0x000fcc0000000000 */
[----:B------:R-:W0:Y:S04]  /*0980*/  LDS.128 R100, [R29] ;  /* 0x000000001d647984 */ /* 0x000e280000000c00 */
[----:B------:R-:W1:Y:S01]  /*0990*/  LDS.128 R24, [R29+0x10] ;  /* 0x000010001d187984 */ /* 0x000e620000000c00 */
[--C-:B0-----:R-:W-:Y:S02]  /*09a0*/  HADD2.F32 R108, -RZ, R100.reuse.H0_H0 ;  /* 0x20000064ff6c7230 */ /* 0x101fe40000004100 */
        /* <DEDUP_REMOVED lines=9> */
[----:B------:R-:W-:Y:S02]  /*0a40*/  HADD2.F32 R0, -RZ, R10.H0_H0 ;  /* 0x2000000aff007230 */ /* 0x000fe40000004100 */
[--C-:B------:R-:W-:Y:S01]  /*0a50*/  HADD2.F32 R100, -RZ, R103.reuse.H1_H1 ;  /* 0x30000067ff647230 */ /* 0x100fe20000004100 */
[----:B------:R-:W-:Y:S01]  /*0a60*/  FFMA.FTZ R47, R106, R2, R47 ;  /* 0x000000026a2f7223 */ /* 0x000fe2000001002f */
[----:B------:R-:W-:-:S02]  /*0a70*/  HADD2.F32 R2, -RZ, R103.H0_H0 ;  /* 0x20000067ff027230 */ /* 0x000fc40000004100 */
[----:B-1----:R-:W-:Y:S01]  /*0a80*/  HADD2.F32 R112, -RZ, R24.H0_H0 ;  /* 0x20000018ff707230 */ /* 0x002fe20000004100 */
[----:B------:R-:W-:Y:S01]  /*0a90*/  FFMA.FTZ R47, R22, R0, R47 ;  /* 0x00000000162f7223 */ /* 0x000fe2000001002f */
[----:B------:R-:W-:-:S03]  /*0aa0*/  HADD2.F32 R0, -RZ, R11.H0_H0 ;  /* 0x2000000bff007230 */ /* 0x000fc60000004100 */
[----:B------:R-:W-:-:S04]  /*0ab0*/  FFMA.FTZ R3, R102, R3, R47 ;  /* 0x0000000366037223 */ /* 0x000fc8000001002f */
[----:B------:R-:W-:Y:S01]  /*0ac0*/  FFMA.FTZ R3, R2, R0, R3 ;  /* 0x0000000002037223 */ /* 0x000fe20000010003 */
[----:B------:R-:W-:-:S05]  /*0ad0*/  HADD2.F32 R0, -RZ, R11.H1_H1 ;  /* 0x3000000bff007230 */ /* 0x000fca0000004100 */
[----:B------:R-:W-:Y:S01]  /*0ae0*/  FFMA.FTZ R47, R100, R0, R3 ;  /* 0x00000000642f7223 */ /* 0x000fe20000010003 */
        /* <DEDUP_REMOVED lines=32> */
.L_x_9687:
[----:B------:R-:W-:Y:S05]  /*0cf0*/  BSYNC B0 ;  /* 0x0000000000007941 */ /* 0x000fea0003800000 */
.L_x_9686:
        /* <DEDUP_REMOVED lines=39> */
.L_x_9689:
[----:B------:R-:W-:Y:S05]  /*0f70*/  BSYNC B0 ;  /* 0x0000000000007941 */ /* 0x000fea0003800000 */
.L_x_9688:
        /* <DEDUP_REMOVED lines=39> */
.L_x_9691:
[----:B------:R-:W-:Y:S05]  /*11f0*/  BSYNC B0 ;  /* 0x0000000000007941 */ /* 0x000fea0003800000 */
.L_x_9690:
        /* <DEDUP_REMOVED lines=39> */
.L_x_9693:
[----:B------:R-:W-:Y:S05]  /*1470*/  BSYNC B0 ;  /* 0x0000000000007941 */ /* 0x000fea0003800000 */
.L_x_9692:
        /* <DEDUP_REMOVED lines=39> */
.L_x_9695:
[----:B------:R-:W-:Y:S05]  /*16f0*/  BSYNC B0 ;  /* 0x0000000000007941 */ /* 0x000fea0003800000 */
.L_x_9694:
        /* <DEDUP_REMOVED lines=39> */
.L_x_9697:
[----:B------:R-:W-:Y:S05]  /*1970*/  BSYNC B0 ;  /* 0x0000000000007941 */ /* 0x000fea0003800000 */
.L_x_9696:
[----:B------:R-:W-:Y:S01]  /*1980*/  BSSY B0, `(.L_x_9698) ;  /* 0x0000027000007945 */ /* 0x000fe20003800000 */
[----:B------:R-:W-:Y:S01]  /*1990*/  HADD2.F32 R98, -RZ, R14.H1_H1 ;  /* 0x3000000eff627230 */ /* 0x000fe20000004100 */
        /* <DEDUP_REMOVED lines=37> */
.L_x_9699:
[----:B------:R-:W-:Y:S05]  /*1bf0*/  BSYNC B0 ;  /* 0x0000000000007941 */ /* 0x000fea0003800000 */
.L_x_9698:
        /* <DEDUP_REMOVED lines=40> */
.L_x_9701:
[----:B------:R-:W-:Y:S05]  /*1e80*/  BSYNC B0 ;  /* 0x0000000000007941 */ /* 0x000fea0003800000 */
.L_x_9700:
        /* <DEDUP_REMOVED lines=40> */
.L_x_9703:
[----:B------:R-:W-:Y:S05]  /*2110*/  BSYNC B0 ;  /* 0x0000000000007941 */ /* 0x000fea0003800000 */
.L_x_9702:
        /* <DEDUP_REMOVED lines=40> */
.L_x_9705:
[----:B------:R-:W-:Y:S05]  /*23a0*/  BSYNC B0 ;  /* 0x0000000000007941 */ /* 0x000fea0003800000 */
.L_x_9704:
[----:B------:R-:W-:Y:S01]  /*23b0*/  BSSY B0, `(.L_x_9706) ;  /* 0x0000028000007945 */ /* 0x000fe20003800000 */
[----:B------:R-:W-:Y:S01]  /*23c0*/  HFMA2.MMA R77, -RZ, RZ, 0, 0 ;  /* 0x00000000ff4d7435 */ /* 0x000fe200000001ff */
[----:B------:R-:W-:Y:S01]  /*23d0*/  FSETP.GTU.FTZ.AND P1, PT, R84, 20, PT ;  /* 0x41a000005400780b */ /* 0x000fe20003f3c000 */
[----:B------:R-:W-:Y:S01]  /*23e0*/  HFMA2.MMA R75, -RZ, RZ, 0, 0 ;  /* 0x00000000ff4b7435 */ /* 0x000fe200000001ff */
[----:B------:R-:W-:Y:S01]  /*23f0*/  MOV R82, RZ ;  /* 0x000000ff00527202 */ /* 0x000fe20000000f00 */
[----:B------:R-:W-:Y:S01]  /*2400*/  HFMA2.MMA R73, -RZ, RZ, 0, 0 ;  /* 0x00000000ff497435 */ /* 0x000fe200000001ff */
[----:B------:R-:W-:Y:S02]  /*2410*/  MOV R80, RZ ;  /* 0x000000ff00507202 */ /* 0x000fe40000000f00 */
[----:B------:R-:W-:Y:S01]  /*2420*/  MOV R71, RZ ;  /* 0x000000ff00477202 */ /* 0x000fe20000000f00 */
[----:B------:R-:W-:Y:S05]  /*2430*/  @P0 BRA `(.L_x_9707) ;  /* 0x000001f000000947 */ /* 0x000fea0003800000 */
[----:B------:R-:W-:Y:S01]  /*2440*/  FMUL.FTZ R52, R52, 1.4426950216293334961 ;  /* 0x3fb8aa3b34347820 */ /* 0x000fe20000410000 */
[----:B------:R-:W-:-:S02]  /*2450*/  MOV R56, 0x3e800000 ;  /* 0x3e80000000387802 */ /* 0x000fc40000000f00 */
        /* <DEDUP_REMOVED lines=29> */
.L_x_9707:
[----:B------:R-:W-:Y:S05]  /*2630*/  BSYNC B0 ;  /* 0x0000000000007941 */ /* 0x000fea0003800000 */
.L_x_9706:
        /* <DEDUP_REMOVED lines=33> */
.L_x_9709:
[----:B------:R-:W-:Y:S05]  /*2850*/  BSYNC B0 ;  /* 0x0000000000007941 */ /* 0x000fea0003800000 */
.L_x_9708:
        /* <DEDUP_REMOVED lines=33> */
.L_x_9711:
[----:B------:R-:W-:Y:S05]  /*2a70*/  BSYNC B0 ;  /* 0x0000000000007941 */ /* 0x000fea0003800000 */
.L_x_9710:
        /* <DEDUP_REMOVED lines=33> */
.L_x_9713:
[----:B------:R-:W-:Y:S05]  /*2c90*/  BSYNC B0 ;  /* 0x0000000000007941 */ /* 0x000fea0003800000 */
.L_x_9712:
        /* <DEDUP_REMOVED lines=33> */
.L_x_9715:
[----:B------:R-:W-:Y:S05]  /*2eb0*/  BSYNC B0 ;  /* 0x0000000000007941 */ /* 0x000fea0003800000 */
.L_x_9714:
        /* <DEDUP_REMOVED lines=33> */
.L_x_9717:
[----:B------:R-:W-:Y:S05]  /*30d0*/  BSYNC B0 ;  /* 0x0000000000007941 */ /* 0x000fea0003800000 */
.L_x_9716:
[----:B------:R-:W-:Y:S01]  /*30e0*/  BAR.SYNC.DEFER_BLOCKING 0x0 ;  /* 0x0000000000007b1d */ /* 0x000fe20000010000 */
[----:B------:R-:W-:Y:S01]  /*30f0*/  HFMA2.MMA R78, -RZ, RZ, 0, 0 ;  /* 0x00000000ff4e7435 */ /* 0x000fe200000001ff */
        /* <DEDUP_REMOVED lines=17> */
[----:B------:R-:W-:Y:S01]  /*3210*/  IADD3 R3, R33, -0x2, RZ ;  /* 0xfffffffe21037810 */ /* 0x000fe20007ffe0ff */
[C---:B------:R-:W-:Y:S01]  /*3220*/  IMAD R56, R44.reuse, c[0x0][0x180], RZ ;  /* 0x000060002c387a24 */ /* 0x040fe200078e02ff */
[----:B------:R-:W-:Y:S01]  /*3230*/  MOV R109, RZ ;  /* 0x000000ff006d7202 */ /* 0x000fe20000000f00 */
[C---:B------:R-:W-:Y:S01]  /*3240*/  IMAD R58, R44.reuse, c[0x0][0x198], RZ ;  /* 0x000066002c3a7a24 */ /* 0x040fe200078e02ff */
[----:B------:R-:W-:Y:S01]  /*3250*/  UMOV UR5, URZ ;  /* 0x0000003f00057c82 */ /* 0x000fe20008000000 */
[----:B------:R-:W-:Y:S01]  /*3260*/  IMAD R3, R3, c[0x0][0x16c], RZ ;  /* 0x00005b0003037a24 */ /* 0x000fe200078e02ff */
[----:B------:R-:W-:Y:S01]  /*3270*/  UMOV UR6, URZ ;  /* 0x0000003f00067c82 */ /* 0x000fe20008000000 */
[----:B------:R-:W-:-:S02]  /*3280*/  IMAD R60, R44, c[0x0][0x1b8], RZ ;  /* 0x00006e002c3c7a24 */ /* 0x000fc400078e02ff */
[----:B------:R-:W-:Y:S01]  /*3290*/  IMAD.WIDE R96, R3, 0x10, R20 ;  /* 0x0000001003607825 */ /* 0x000fe200078e0214 */
[----:B------:R-:W-:-:S03]  /*32a0*/  IADD3 R3, R33, -0x1, RZ ;  /* 0xffffffff21037810 */ /* 0x000fc60007ffe0ff */
[----:B------:R0:W1:Y:S01]  /*32b0*/  R2UR UR10, R96 ;  /* 0x00000000600a73c2 */ /* 0x00006200000e0000 */
[----:B------:R-:W-:Y:S01]  /*32c0*/  LEA.HI R13, R3, R3, RZ, 0x1 ;  /* 0x00000003030d7211 */ /* 0x000fe200078f08ff */
[----:B------:R-:W-:-:S04]  /*32d0*/  IMAD.WIDE.U32 R120, R45, c[0x0][0x180], RZ ;  /* 0x000060002d787a25 */ /* 0x000fc800078e00ff */
[----:B------:R-:W-:Y:S01]  /*32e0*/  IMAD.WIDE.U32 R122, R45, c[0x0][0x198], RZ ;  /* 0x000066002d7a7a25 */ /* 0x000fe200078e00ff */
[----:B0-----:R-:W-:Y:S01]  /*32f0*/  LOP3.LUT R96, R13, 0xfffffe, RZ, 0xc0, !PT ;  /* 0x00fffffe0d607812 */ /* 0x001fe200078ec0ff */
[----:B------:R0:W2:Y:S02]  /*3300*/  R2UR UR11, R97 ;  /* 0x00000000610b73c2 */ /* 0x0000a400000e0000 */
[----:B------:R-:W-:Y:S01]  /*3310*/  IMAD.WIDE.U32 R124, R45, c[0x0][0x1b8], RZ ;  /* 0x00006e002d7c7a25 */ /* 0x000fe200078e00ff */
[----:B------:R-:W-:-:S03]  /*3320*/  IADD3 R3, R3, -R96, RZ ;  /* 0x8000006003037210 */ /* 0x000fc60007ffe0ff */
[C---:B------:R-:W-:Y:S01]  /*3330*/  IMAD R53, R45.reuse, c[0x0][0x184], R56 ;  /* 0x000061002d357a24 */ /* 0x040fe200078e0238 */
[----:B------:R-:W-:Y:S01]  /*3340*/  LEA R56, P2, R124, c[0x0][0x230], 0x3 ;  /* 0x00008c007c387a11 */ /* 0x000fe200078418ff */
[C---:B------:R-:W-:Y:S01]  /*3350*/  IMAD R51, R45.reuse, c[0x0][0x19c], R58 ;  /* 0x000067002d337a24 */ /* 0x040fe200078e023a */
[----:B------:R-:W-:Y:S01]  /*3360*/  LEA R58, P1, R122, c[0x0][0x228], 0x3 ;  /* 0x00008a007a3a7a11 */ /* 0x000fe200078218ff */
[----:B------:R-:W-:Y:S01]  /*3370*/  IMAD R49, R45, c[0x0][0x1bc], R60 ;  /* 0x00006f002d317a24 */ /* 0x000fe200078e023c */
        /* <DEDUP_REMOVED lines=8> */
[----:B------:R-:W-:Y:S01]  /*3400*/  LEA.HI.X R53, R120, c[0x0][0x224], R53, 0x3, P0 ;  /* 0x0000890078357a11 */ /* 0x000fe200000f1c35 */
[----:B0-----:R-:W-:Y:S01]  /*3410*/  FADD.FTZ R97, R102, R102 ;  /* 0x0000006666617221 */ /* 0x001fe20000010000 */
[----:B------:R-:W-:Y:S01]  /*3420*/  LEA.HI.X R51, R122, c[0x0][0x22c], R51, 0x3, P1 ;  /* 0x00008b007a337a11 */ /* 0x000fe200008f1c33 */
[----:B------:R-:W-:Y:S01]  /*3430*/  FADD.FTZ R95, R22, R22 ;  /* 0x00000016165f7221 */ /* 0x000fe20000010000 */
[----:B------:R-:W-:Y:S01]  /*3440*/  LEA.HI.X R49, R124, c[0x0][0x234], R49, 0x3, P2 ;  /* 0x00008d007c317a11 */ /* 0x000fe200010f1c31 */
[----:B------:R-:W-:Y:S01]  /*3450*/  FADD.FTZ R99, R2, R2 ;  /* 0x0000000202637221 */ /* 0x000fe20000010000 */
[----:B------:R-:W-:Y:S01]  /*3460*/  MOV R96, RZ ;  /* 0x000000ff00607202 */ /* 0x000fe20000000f00 */
        /* <DEDUP_REMOVED lines=9> */
[----:B-12---:R-:W-:Y:S02]  /*3500*/  FADD.FTZ R108, R118, R118 ;  /* 0x00000076766c7221 */ /* 0x006fe40000010000 */
.L_x_9733:
[----:B------:R-:W-:Y:S02]  /*3510*/  MOV R2, R60 ;  /* 0x0000003c00027202 */ /* 0x000fe40000000f00 */
[----:B------:R-:W-:-:S06]  /*3520*/  MOV R3, R53 ;  /* 0x0000003500037202 */ /* 0x000fcc0000000f00 */
        /* <DEDUP_REMOVED lines=10> */
[C---:B--2---:R-:W-:Y:S02]  /*35d0*/  FMUL.FTZ R22, R3.reuse, R40 ;  /* 0x0000002803167220 */ /* 0x044fe40000410000 */
[-C--:B------:R-:W-:Y:S02]  /*35e0*/  FMUL.FTZ R24, R3, R38.reuse ;  /* 0x0000002603187220 */ /* 0x080fe40000410000 */
[----:B------:R-:W-:Y:S02]  /*35f0*/  FMUL.RZ R27, R22, 0.15915493667125701904 ;  /* 0x3e22f983161b7820 */ /* 0x000fe4000040c000 */
[----:B------:R-:W-:Y:S02]  /*3600*/  FMUL.FTZ R111, R2, 1.4426950216293334961 ;  /* 0x3fb8aa3b026f7820 */ /* 0x000fe40000410000 */
[----:B------:R-:W-:Y:S01]  /*3610*/  FMUL.RZ R112, R24, 0.15915493667125701904 ;  /* 0x3e22f98318707820 */ /* 0x000fe2000040c000 */
[----:B------:R-:W-:Y:S01]  /*3620*/  MUFU.SIN R25, R27 ;  /* 0x0000001b00197308 */ /* 0x000fe20000000400 */
[----:B------:R-:W-:-:S02]  /*3630*/  FMUL.FTZ R24, R111, R38 ;  /* 0x000000266f187220 */ /* 0x000fc40000410000 */
[----:B------:R-:W-:Y:S02]  /*3640*/  FMUL.FTZ R22, R111, R40 ;  /* 0x000000286f167220 */ /* 0x000fe40000410000 */
[----:B------:R-:W-:-:S03]  /*3650*/  FMUL.FTZ R26, R3, R36 ;  /* 0x00000024031a7220 */ /* 0x000fc60000410000 */
[----:B------:R0:W-:Y:S01]  /*3660*/  MUFU.COS R23, R27 ;  /* 0x0000001b00177308 */ /* 0x0001e20000000000 */
[----:B------:R-:W-:Y:S02]  /*3670*/  FMUL.RZ R114, R26, 0.15915493667125701904 ;  /* 0x3e22f9831a727820 */ /* 0x000fe4000040c000 */
[----:B------:R-:W-:-:S05]  /*3680*/  FMUL.FTZ R26, R111, R36 ;  /* 0x000000246f1a7220 */ /* 0x000fca0000410000 */
[----:B------:R1:W-:Y:S01]  /*3690*/  MUFU.EX2 R118, R24 ;  /* 0x0000001800767308 */ /* 0x0003e20000000800 */
[----:B0-----:R-:W-:-:S04]  /*36a0*/  FMUL.FTZ R27, R3, R34 ;  /* 0x00000022031b7220 */ /* 0x001fc80000410000 */
[----:B------:R-:W-:Y:S02]  /*36b0*/  FMUL.RZ R116, R27, 0.15915493667125701904 ;  /* 0x3e22f9831b747820 */ /* 0x000fe4000040c000 */
[----:B------:R-:W-:Y:S01]  /*36c0*/  FMUL.FTZ R27, R111, R34 ;  /* 0x000000226f1b7220 */ /* 0x000fe20000410000 */
[----:B------:R-:W-:Y:S01]  /*36d0*/  MUFU.SIN R113, R112 ;  /* 0x0000007000717308 */ /* 0x000fe20000000400 */
[----:B-1----:R-:W-:-:S07]  /*36e0*/  FMUL.FTZ R24, R3, R32 ;  /* 0x0000002003187220 */ /* 0x002fce0000410000 */
[----:B------:R0:W-:Y:S08]  /*36f0*/  MUFU.COS R115, R112 ;  /* 0x0000007000737308 */ /* 0x0001f00000000000 */
[----:B------:R-:W1:Y:S01]  /*3700*/  MUFU.EX2 R22, R22 ;  /* 0x0000001600167308 */ /* 0x000e620000000800 */
[----:B0-----:R-:W-:Y:S02]  /*3710*/  FMUL.RZ R112, R24, 0.15915493667125701904 ;  /* 0x3e22f98318707820 */ /* 0x001fe4000040c000 */
[----:B------:R-:W-:-:S05]  /*3720*/  FMUL.FTZ R24, R111, R32 ;  /* 0x000000206f187220 */ /* 0x000fca0000410000 */
[----:B------:R0:W-:Y:S08]  /*3730*/  MUFU.EX2 R122, R27 ;  /* 0x0000001b007a7308 */ /* 0x0001f00000000800 */
[----:B------:R2:W-:Y:S01]  /*3740*/  MUFU.EX2 R132, R24 ;  /* 0x0000001800847308 */ /* 0x0005e20000000800 */
[----:B0-----:R-:W-:Y:S02]  /*3750*/  FMUL.FTZ R27, R3, R28 ;  /* 0x0000001c031b7220 */ /* 0x001fe40000410000 */
[----:B-1----:R-:W-:-:S02]  /*3760*/  FMUL.FTZ R25, R22, R25 ;  /* 0x0000001916197220 */ /* 0x002fc40000410000 */
[----:B------:R-:W-:Y:S02]  /*3770*/  FMUL.RZ R126, R27, 0.15915493667125701904 ;  /* 0x3e22f9831b7e7820 */ /* 0x000fe4000040c000 */
[----:B------:R-:W-:Y:S01]  /*3780*/  FMUL.FTZ R27, R111, R28 ;  /* 0x0000001c6f1b7220 */ /* 0x000fe20000410000 */
[----:B------:R-:W-:Y:S01]  /*3790*/  MUFU.SIN R125, R112 ;  /* 0x00000070007d7308 */ /* 0x000fe20000000400 */
[----:B--2---:R-:W-:-:S07]  /*37a0*/  FMUL.FTZ R24, R3, R0 ;  /* 0x0000000003187220 */ /* 0x004fce0000410000 */
[----:B------:R0:W-:Y:S08]  /*37b0*/  MUFU.COS R127, R112 ;  /* 0x00000070007f7308 */ /* 0x0001f00000000000 */
[----:B------:R1:W-:Y:S01]  /*37c0*/  MUFU.EX2 R147, R27 ;  /* 0x0000001b00937308 */ /* 0x0003e20000000800 */
[----:B0-----:R-:W-:Y:S02]  /*37d0*/  FMUL.RZ R112, R24, 0.15915493667125701904 ;  /* 0x3e22f98318707820 */ /* 0x001fe4000040c000 */
[----:B------:R-:W-:-:S05]  /*37e0*/  FMUL.FTZ R24, R111, R0 ;  /* 0x000000006f187220 */ /* 0x000fca0000410000 */
[----:B------:R-:W-:Y:S01]  /*37f0*/  MUFU.SIN R136, R112 ;  /* 0x0000007000887308 */ /* 0x000fe20000000400 */
[----:B-1----:R-:W-:-:S07]  /*3800*/  IADD3 R27, R37, 0x200, RZ ;  /* 0x00000200251b7810 */ /* 0x002fce0007ffe0ff */
[----:B------:R0:W-:Y:S08]  /*3810*/  MUFU.COS R138, R112 ;  /* 0x00000070008a7308 */ /* 0x0001f00000000000 */
[----:B------:R1:W-:Y:S01]  /*3820*/  MUFU.EX2 R197, R24 ;  /* 0x0000001800c57308 */ /* 0x0003e20000000800 */
[----:B0-----:R-:W-:-:S07]  /*3830*/  SEL R112, R110, R27, !P1 ;  /* 0x0000001b6e707207 */ /* 0x001fce0004800000 */
[----:B------:R0:W-:Y:S01]  /*3840*/  MUFU.EX2 R120, R26 ;  /* 0x0000001a00787308 */ /* 0x0001e20000000800 */
[----:B-1----:R-:W-:Y:S01]  /*3850*/  FMUL.FTZ R24, R22, R23 ;  /* 0x0000001716187220 */ /* 0x002fe20000410000 */
[----:B------:R-:W-:Y:S02]  /*3860*/  MOV R22, UR10 ;  /* 0x0000000a00167c02 */ /* 0x000fe40008000f00 */
[----:B------:R-:W-:Y:S02]  /*3870*/  MOV R23, UR11 ;  /* 0x0000000b00177c02 */ /* 0x000fe40008000f00 */
[----:B------:R1:W-:Y:S02]  /*3880*/  STS.64 [R112.X8+0x880], R24 ;  /* 0x0008801870007388 */ /* 0x0003e40000008a00 */
[----:B------:R-:W-:Y:S01]  /*3890*/  MUFU.SIN R117, R114 ;  /* 0x0000007200757308 */ /* 0x000fe20000000400 */
[----:B0-----:R-:W-:-:S04]  /*38a0*/  FMUL.FTZ R26, R3, R30 ;  /* 0x0000001e031a7220 */ /* 0x001fc80000410000 */
[----:B------:R-:W-:Y:S02]  /*38b0*/  FMUL.RZ R124, R26, 0.15915493667125701904 ;  /* 0x3e22f9831a7c7820 */ /* 0x000fe4000040c000 */
[----:B------:R-:W-:Y:S01]  /*38c0*/  FMUL.FTZ R26, R111, R30 ;  /* 0x0000001e6f1a7220 */ /* 0x000fe20000410000 */
[----:B------:R-:W-:Y:S08]  /*38d0*/  MUFU.COS R119, R114 ;  /* 0x0000007200777308 */ /* 0x000ff00000000000 */
[----:B------:R0:W-:Y:S01]  /*38e0*/  MUFU.EX2 R128, R26 ;  /* 0x0000001a00807308 */ /* 0x0001e20000000800 */
[----:B-1----:R-:W-:-:S07]  /*38f0*/  FMUL.FTZ R112, R3, R50 ;  /* 0x0000003203707220 */ /* 0x002fce0000410000 */
[----:B------:R-:W-:Y:S01]  /*3900*/  MUFU.SIN R129, R124 ;  /* 0x0000007c00817308 */ /* 0x000fe20000000400 */
[----:B0-----:R-:W-:-:S04]  /*3910*/  FMUL.FTZ R26, R3, R48 ;  /* 0x00000030031a7220 */ /* 0x001fc80000410000 */
[----:B------:R-:W-:Y:S02]  /*3920*/  FMUL.RZ R130, R26, 0.15915493667125701904 ;  /* 0x3e22f9831a827820 */ /* 0x000fe4000040c000 */
[----:B------:R-:W-:Y:S01]  /*3930*/  FMUL.FTZ R26, R3, R46 ;  /* 0x0000002e031a7220 */ /* 0x000fe20000410000 */
[----:B------:R0:W-:Y:S08]  /*3940*/  MUFU.COS R131, R124 ;  /* 0x0000007c00837308 */ /* 0x0001f00000000000 */
[----:B------:R-:W-:Y:S01]  /*3950*/  MUFU.SIN R133, R130 ;  /* 0x0000008200857308 */ /* 0x000fe20000000400 */
[----:B0-----:R-:W-:-:S07]  /*3960*/  FMUL.FTZ R124, R111, R48 ;  /* 0x000000306f7c7220 */ /* 0x001fce0000410000 */
[----:B------:R0:W-:Y:S01]  /*3970*/  MUFU.COS R135, R130 ;  /* 0x0000008200877308 */ /* 0x0001e20000000000 */
[----:B------:R-:W-:-:S07]  /*3980*/  FMUL.RZ R141, R112, 0.15915493667125701904 ;  /* 0x3e22f983708d7820 */ /* 0x000fce000040c000 */
[----:B------:R-:W-:Y:S01]  /*3990*/  MUFU.SIN R121, R116 ;  /* 0x0000007400797308 */ /* 0x000fe20000000400 */
[----:B0-----:R-:W-:Y:S02]  /*39a0*/  FMUL.RZ R130, R26, 0.15915493667125701904 ;  /* 0x3e22f9831a827820 */ /* 0x001fe4000040c000 */
[----:B------:R-:W-:Y:S01]  /*39b0*/  CS2R R26, SRZ ;  /* 0x00000000001a7805 */ /* 0x000fe2000001ff00 */
[----:B------:R-:W-:Y:S06]  /*39c0*/  BAR.SYNC.DEFER_BLOCKING 0x0 ;  /* 0x0000000000007b1d */ /* 0x000fec0000010000 */
[----:B------:R-:W-:Y:S08]  /*39d0*/  MUFU.COS R123, R116 ;  /* 0x00000074007b7308 */ /* 0x000ff00000000000 */
[----:B------:R-:W-:Y:S08]  /*39e0*/  MUFU.SIN R114, R126 ;  /* 0x0000007e00727308 */ /* 0x000ff00000000400 */
[----:B------:R0:W-:Y:S01]  /*39f0*/  MUFU.COS R116, R126 ;  /* 0x0000007e00747308 */ /* 0x0001e20000000000 */
[----:B------:R1:W5:Y:S07]  /*3a00*/  @!P2 LDG.E.64 R26, [R22.64+0x8] ;  /* 0x0000080c161aa981 */ /* 0x00036e000c1e1b00 */
[----:B------:R2:W-:Y:S01]  /*3a10*/  MUFU.EX2 R178, R124 ;  /* 0x0000007c00b27308 */ /* 0x0005e20000000800 */
[----:B-1----:R-:W-:-:S02]  /*3a20*/  FMUL.FTZ R22, R111, R50 ;  /* 0x000000326f167220 */ /* 0x002fc40000410000 */
[C---:B0-----:R-:W-:Y:S02]  /*3a30*/  FMUL.FTZ R126, R3.reuse, R52 ;  /* 0x00000034037e7220 */ /* 0x041fe40000410000 */
[----:B------:R-:W-:-:S03]  /*3a40*/  FMUL.FTZ R23, R3, R54 ;  /* 0x0000003603177220 */ /* 0x000fc60000410000 */
[----:B------:R-:W-:Y:S01]  /*3a50*/  MUFU.SIN R191, R141 ;  /* 0x0000008d00bf7308 */ /* 0x000fe20000000400 */
[C---:B--2---:R-:W-:Y:S02]  /*3a60*/  FMUL.FTZ R124, R111.reuse, R46 ;  /* 0x0000002e6f7c7220 */ /* 0x044fe40000410000 */
[----:B------:R-:W-:Y:S02]  /*3a70*/  FMUL.RZ R134, R126, 0.15915493667125701904 ;  /* 0x3e22f9837e867820 */ /* 0x000fe4000040c000 */
[----:B------:R-:W-:-:S03]  /*3a80*/  FMUL.FTZ R126, R111, R52 ;  /* 0x000000346f7e7220 */ /* 0x000fc60000410000 */
[----:B------:R-:W-:Y:S08]  /*3a90*/  MUFU.COS R181, R141 ;  /* 0x0000008d00b57308 */ /* 0x000ff00000000000 */
[----:B------:R-:W0:Y:S01]  /*3aa0*/  MUFU.EX2 R22, R22 ;  /* 0x0000001600167308 */ /* 0x000e220000000800 */
[----:B---3--:R-:W-:-:S07]  /*3ab0*/  FMUL.FTZ R152, R13, R14 ;  /* 0x0000000e0d987220 */ /* 0x008fce0000410000 */
[----:B------:R1:W-:Y:S08]  /*3ac0*/  MUFU.EX2 R189, R124 ;  /* 0x0000007c00bd7308 */ /* 0x0003f00000000800 */
[----:B------:R-:W-:Y:S01]  /*3ad0*/  MUFU.SIN R140, R130 ;  /* 0x00000082008c7308 */ /* 0x000fe20000000400 */
[----:B-1----:R-:W-:Y:S02]  /*3ae0*/  FMUL.RZ R124, R23, 0.15915493667125701904 ;  /* 0x3e22f983177c7820 */ /* 0x002fe4000040c000 */
[----:B------:R-:W-:-:S05]  /*3af0*/  FMUL.FTZ R23, R3, R98 ;  /* 0x0000006203177220 */ /* 0x000fca0000410000 */
[----:B------:R1:W-:Y:S01]  /*3b00*/  MUFU.COS R142, R130 ;  /* 0x00000082008e7308 */ /* 0x0003e20000000000 */
[----:B------:R-:W-:-:S07]  /*3b10*/  FFMA.FTZ R152, R12, R15, R152 ;  /* 0x0000000f0c987223 */ /* 0x000fce0000010098 */
[----:B------:R2:W-:Y:S01]  /*3b20*/  MUFU.EX2 R174, R126 ;  /* 0x0000007e00ae7308 */ /* 0x0005e20000000800 */
[----:B-1----:R-:W-:Y:S02]  /*3b30*/  FMUL.RZ R130, R23, 0.15915493667125701904 ;  /* 0x3e22f98317827820 */ /* 0x002fe4000040c000 */
[----:B------:R-:W-:Y:S02]  /*3b40*/  FMUL.FTZ R23, R13, R15 ;  /* 0x0000000f0d177220 */ /* 0x000fe40000410000 */
[----:B------:R-:W-:Y:S02]  /*3b50*/  FMUL.FTZ R13, R3, R92 ;  /* 0x0000005c030d7220 */ /* 0x000fe40000410000 */
[C---:B--2---:R-:W-:Y:S02]  /*3b60*/  FMUL.FTZ R126, R118.reuse, R115 ;  /* 0x00000073767e7220 */ /* 0x044fe40000410000 */
[----:B------:R-:W-:Y:S01]  /*3b70*/  FMUL.FTZ R118, R118, R113 ;  /* 0x0000007176767220 */ /* 0x000fe20000410000 */
[----:B------:R-:W-:Y:S01]  /*3b80*/  HADD2.F32 R113, -RZ, R8.H0_H0 ;  /* 0x20000008ff717230 */ /* 0x000fe20000004100 */
[----:B------:R-:W-:-:S02]  /*3b90*/  FFMA.FTZ R150, R12, R14, -R23 ;  /* 0x0000000e0c967223 */ /* 0x000fc40000010817 */
[----:B------:R-:W-:Y:S01]  /*3ba0*/  FMUL.FTZ R12, R111, R92 ;  /* 0x0000005c6f0c7220 */ /* 0x000fe20000410000 */
[----:B------:R-:W-:Y:S01]  /*3bb0*/  MUFU.SIN R144, R124 ;  /* 0x0000007c00907308 */ /* 0x000fe20000000400 */
[----:B------:R-:W-:Y:S02]  /*3bc0*/  FMUL.FTZ R159, R113, R40 ;  /* 0x00000028719f7220 */ /* 0x000fe40000410000 */
[----:B------:R-:W-:Y:S02]  /*3bd0*/  FMUL.RZ R23, R13, 0.15915493667125701904 ;  /* 0x3e22f9830d177820 */ /* 0x000fe4000040c000 */
[C---:B0-----:R-:W-:Y:S02]  /*3be0*/  FMUL.FTZ R181, R22.reuse, R181 ;  /* 0x000000b516b57220 */ /* 0x041fe40000410000 */
[----:B------:R-:W-:Y:S01]  /*3bf0*/  FMUL.FTZ R191, R22, R191 ;  /* 0x000000bf16bf7220 */ /* 0x000fe20000410000 */
[----:B------:R0:W-:Y:S01]  /*3c00*/  MUFU.COS R182, R124 ;  /* 0x0000007c00b67308 */ /* 0x0001e20000000000 */
[----:B------:R-:W-:Y:S01]  /*3c10*/  FMUL.FTZ R22, RZ, R118 ;  /* 0x00000076ff167220 */ /* 0x000fe20000410000 */
[----:B------:R-:W-:Y:S01]  /*3c20*/  HADD2.F32 R115, -RZ, R8.H1_H1 ;  /* 0x30000008ff737230 */ /* 0x000fe20000004100 */
[----:B------:R-:W-:-:S02]  /*3c30*/  FMUL.FTZ R14, R3, R84 ;  /* 0x00000054030e7220 */ /* 0x000fc40000410000 */
[C---:B------:R-:W-:Y:S02]  /*3c40*/  FMUL.FTZ R145, R147.reuse, R116 ;  /* 0x0000007493917220 */ /* 0x040fe40000410000 */
[C---:B0-----:R-:W-:Y:S02]  /*3c50*/  FMUL.FTZ R124, R120.reuse, R119 ;  /* 0x00000077787c7220 */ /* 0x041fe40000410000 */
[----:B------:R-:W-:Y:S01]  /*3c60*/  FMUL.FTZ R120, R120, R117 ;  /* 0x0000007578787220 */ /* 0x000fe20000410000 */
[----:B------:R-:W-:Y:S01]  /*3c70*/  MUFU.EX2 R12, R12 ;  /* 0x0000000c000c7308 */ /* 0x000fe20000000800 */
[-C--:B------:R-:W-:Y:S02]  /*3c80*/  FMUL.FTZ R117, R118, R159.reuse ;  /* 0x0000009f76757220 */ /* 0x080fe40000410000 */
[----:B------:R-:W-:Y:S02]  /*3c90*/  FFMA.FTZ R22, R126, R159, -R22 ;  /* 0x0000009f7e167223 */ /* 0x000fe40000010816 */
[----:B------:R-:W-:-:S03]  /*3ca0*/  FMUL.FTZ R147, R147, R114 ;  /* 0x0000007293937220 */ /* 0x000fc60000410000 */
[----:B------:R-:W-:Y:S01]  /*3cb0*/  MUFU.SIN R13, R23 ;  /* 0x00000017000d7308 */ /* 0x000fe20000000400 */
[----:B------:R-:W-:Y:S02]  /*3cc0*/  FFMA.FTZ R114, RZ, R126, R117 ;  /* 0x0000007eff727223 */ /* 0x000fe40000010075 */
[----:B------:R-:W-:-:S05]  /*3cd0*/  FMUL.RZ R180, R14, 0.15915493667125701904 ;  /* 0x3e22f9830eb47820 */ /* 0x000fca000040c000 */
[----:B------:R0:W1:Y:S01]  /*3ce0*/  MUFU.COS R15, R23 ;  /* 0x00000017000f7308 */ /* 0x0000620000000000 */
[----:B------:R-:W-:Y:S02]  /*3cf0*/  FMUL.FTZ R14, R24, R118 ;  /* 0x00000076180e7220 */ /* 0x000fe40000410000 */
[----:B------:R-:W-:Y:S02]  /*3d00*/  FFMA.FTZ R119, R115, R38, R22 ;  /* 0x0000002673777223 */ /* 0x000fe40000010016 */
[----:B0-----:R-:W-:-:S03]  /*3d10*/  FMUL.FTZ R23, R25, R118 ;  /* 0x0000007619177220 */ /* 0x001fc60000410000 */
[----:B------:R-:W-:Y:S01]  /*3d20*/  MUFU.SIN R141, R130 ;  /* 0x00000082008d7308 */ /* 0x000fe20000000400 */
[----:B------:R-:W-:-:S07]  /*3d30*/  FFMA.FTZ R23, R24, R126, -R23 ;  /* 0x0000007e18177223 */ /* 0x000fce0000010817 */
[----:B------:R0:W-:Y:S01]  /*3d40*/  MUFU.COS R143, R130 ;  /* 0x00000082008f7308 */ /* 0x0001e20000000000 */
[----:B------:R-:W-:Y:S02]  /*3d50*/  FFMA.FTZ R117, R25, R126, R14 ;  /* 0x0000007e19757223 */ /* 0x000fe4000001000e */
[C---:B------:R-:W-:Y:S02]  /*3d60*/  FMUL.FTZ R22, R120.reuse, R23 ;  /* 0x0000001778167220 */ /* 0x040fe40000410000 */
[----:B------:R-:W-:Y:S02]  /*3d70*/  FMUL.FTZ R116, R120, R119 ;  /* 0x0000007778747220 */ /* 0x000fe40000410000 */
[C---:B0-----:R-:W-:Y:S02]  /*3d80*/  FMUL.FTZ R130, R122.reuse, R123 ;  /* 0x0000007b7a827220 */ /* 0x041fe40000410000 */
[----:B------:R-:W-:Y:S02]  /*3d90*/  FMUL.FTZ R122, R122, R121 ;  /* 0x000000797a7a7220 */ /* 0x000fe40000410000 */
[----:B------:R-:W-:Y:S01]  /*3da0*/  FADD.FTZ R121, RZ, R114 ;  /* 0x00000072ff797221 */ /* 0x000fe20000010000 */
[----:B------:R-:W-:Y:S01]  /*3db0*/  MUFU.SIN R137, R134 ;  /* 0x0000008600897308 */ /* 0x000fe20000000400 */
[----:B------:R-:W-:-:S02]  /*3dc0*/  FMUL.FTZ R14, R120, R117 ;  /* 0x00000075780e7220 */ /* 0x000fc40000410000 */
[----:B------:R-:W-:Y:S02]  /*3dd0*/  FMUL.FTZ R114, R120, R121 ;  /* 0x0000007978727220 */ /* 0x000fe40000410000 */
[C---:B------:R-:W-:Y:S01]  /*3de0*/  FFMA.FTZ R123, R124.reuse, R117, R22 ;  /* 0x000000757c7b7223 */ /* 0x040fe20000010016 */
[----:B------:R-:W-:Y:S01]  /*3df0*/  HADD2.F32 R117, -RZ, R9.H0_H0 ;  /* 0x20000009ff757230 */ /* 0x000fe20000004100 */
[C---:B------:R-:W-:Y:S01]  /*3e00*/  FFMA.FTZ R116, R124.reuse, R121, R116 ;  /* 0x000000797c747223 */ /* 0x040fe20000010074 */
[----:B------:R0:W-:Y:S01]  /*3e10*/  MUFU.COS R139, R134 ;  /* 0x00000086008b7308 */ /* 0x0001e20000000000 */
[----:B------:R-:W-:Y:S02]  /*3e20*/  FMUL.FTZ R112, R111, R54 ;  /* 0x000000366f707220 */ /* 0x000fe40000410000 */
[----:B------:R-:W-:Y:S02]  /*3e30*/  FFMA.FTZ R114, R124, R119, -R114 ;  /* 0x000000777c727223 */ /* 0x000fe40000010872 */
[----:B-1----:R-:W-:-:S02]  /*3e40*/  FMUL.FTZ R188, R12, R15 ;  /* 0x0000000f0cbc7220 */ /* 0x002fc40000410000 */
[C---:B0-----:R-:W-:Y:S02]  /*3e50*/  FMUL.FTZ R134, R111.reuse, R98 ;  /* 0x000000626f867220 */ /* 0x041fe40000410000 */
[----:B------:R-:W-:Y:S02]  /*3e60*/  FMUL.FTZ R111, R111, R84 ;  /* 0x000000546f6f7220 */ /* 0x000fe40000410000 */
[----:B------:R-:W-:Y:S02]  /*3e70*/  FFMA.FTZ R23, R124, R23, -R14 ;  /* 0x000000177c177223 */ /* 0x000fe4000001080e */
[----:B------:R-:W-:Y:S02]  /*3e80*/  FADD.FTZ R15, RZ, R116 ;  /* 0x00000074ff0f7221 */ /* 0x000fe40000010000 */
[----:B------:R-:W-:Y:S02]  /*3e90*/  FMUL.FTZ R14, R122, R123 ;  /* 0x0000007b7a0e7220 */ /* 0x000fe40000410000 */
[----:B------:R-:W-:Y:S01]  /*3ea0*/  FMUL.FTZ R190, R12, R13 ;  /* 0x0000000d0cbe7220 */ /* 0x000fe20000410000 */
[----:B------:R-:W-:Y:S01]  /*3eb0*/  MUFU.COS R146, R180 ;  /* 0x000000b400927308 */ /* 0x000fe20000000000 */
[----:B------:R-:W-:-:S02]  /*3ec0*/  FFMA.FTZ R13, R117, R36, R114 ;  /* 0x00000024750d7223 */ /* 0x000fc40000010072 */
[----:B------:R-:W-:Y:S02]  /*3ed0*/  FMUL.FTZ R12, R122, R15 ;  /* 0x0000000f7a0c7220 */ /* 0x000fe40000410000 */
[----:B------:R-:W-:-:S03]  /*3ee0*/  FFMA.FTZ R121, R130, R23, -R14 ;  /* 0x0000001782797223 */ /* 0x000fc6000001080e */
[----:B------:R-:W0:Y:S01]  /*3ef0*/  MUFU.EX2 R111, R111 ;  /* 0x0000006f006f7308 */ /* 0x000e220000000800 */
[-C--:B------:R-:W-:Y:S01]  /*3f00*/  FMUL.FTZ R14, R122, R13.reuse ;  /* 0x0000000d7a0e7220 */ /* 0x080fe20000410000 */
[----:B------:R-:W-:Y:S01]  /*3f10*/  HADD2.F32 R119, -RZ, R9.H1_H1 ;  /* 0x30000009ff777230 */ /* 0x000fe20000004100 */
[----:B------:R-:W-:-:S05]  /*3f20*/  FFMA.FTZ R12, R130, R13, -R12 ;  /* 0x0000000d820c7223 */ /* 0x000fca000001080c */
[----:B------:R-:W1:Y:S01]  /*3f30*/  MUFU.SIN R180, R180 ;  /* 0x000000b400b47308 */ /* 0x000e620000000400 */
[----:B------:R-:W-:Y:S02]  /*3f40*/  FMUL.FTZ R23, R122, R23 ;  /* 0x000000177a177220 */ /* 0x000fe40000410000 */
[----:B------:R-:W-:-:S05]  /*3f50*/  FFMA.FTZ R14, R130, R15, R14 ;  /* 0x0000000f820e7223 */ /* 0x000fca000001000e */
[----:B------:R2:W-:Y:S01]  /*3f60*/  MUFU.EX2 R185, R112 ;  /* 0x0000007000b97308 */ /* 0x0005e20000000800 */
        /* <DEDUP_REMOVED lines=8> */
[----:B------:R2:W3:Y:S01]  /*3ff0*/  MUFU.EX2 R186, R134 ;  /* 0x0000008600ba7308 */ /* 0x0004e20000000800 */
        /* <DEDUP_REMOVED lines=11> */
[C---:B------:R-:W-:Y:S02]  /*40b0*/  FMUL.FTZ R14, R128.reuse, R123 ;  /* 0x0000007b800e7220 */ /* 0x040fe40000410000 */
        /* <DEDUP_REMOVED lines=9> */
[----:B------:R-:W-:Y:S01]  /*4150*/  FFMA.FTZ R23, R134, R15, R23 ;  /* 0x0000000f86177223 */ /* 0x000fe20000010017 */
[----:B------:R-:W-:Y:S01]  /*4160*/  HADD2.F32 R121, -RZ, R10.H1_H1 ;  /* 0x3000000aff797230 */ /* 0x000fe20000004100 */
[----:B------:R-:W-:-:S02]  /*4170*/  FMUL.FTZ R15, R146, R157 ;  /* 0x0000009d920f7220 */ /* 0x000fc40000410000 */
[C---:B------:R-:W-:Y:S02]  /*4180*/  FMUL.FTZ R154, R107.reuse, R150 ;  /* 0x000000966b9a7220 */ /* 0x040fe40000410000 */
[-C--:B------:R-:W-:Y:S02]  /*4190*/  FFMA.FTZ R13, R146, R169.reuse, -R13 ;  /* 0x000000a9920d7223 */ /* 0x080fe4000001080d */
[----:B------:R-:W-:Y:S02]  /*41a0*/  FADD.FTZ R114, RZ, R23 ;  /* 0x00000017ff727221 */ /* 0x000fe40000010000 */
[----:B------:R-:W-:Y:S02]  /*41b0*/  FMUL.FTZ R171, R107, R152 ;  /* 0x000000986bab7220 */ /* 0x000fe40000410000 */
[----:B------:R-:W-:Y:S02]  /*41c0*/  FFMA.FTZ R116, -R180, R169, -R15 ;  /* 0x000000a9b4747223 */ /* 0x000fe4000001090f */
[----:B------:R-:W-:-:S02]  /*41d0*/  FADD.FTZ R23, R154, R13 ;  /* 0x0000000d9a177221 */ /* 0x000fc40000010000 */
[----:B------:R-:W-:Y:S02]  /*41e0*/  FFMA.FTZ R22, R121, R30, R22 ;  /* 0x0000001e79167223 */ /* 0x000fe40000010016 */
[----:B------:R-:W-:Y:S02]  /*41f0*/  FMUL.FTZ R13, R147, R114 ;  /* 0x00000072930d7220 */ /* 0x000fe40000410000 */
[----:B------:R-:W-:Y:S01]  /*4200*/  FFMA.FTZ R12, R134, R123, R12 ;  /* 0x0000007b860c7223 */ /* 0x000fe2000001000c */
[----:B------:R-:W-:Y:S01]  /*4210*/  HADD2.F32 R123, -RZ, R11.H0_H0 ;  /* 0x2000000bff7b7230 */ /* 0x000fe20000004100 */
[----:B------:R-:W-:Y:S02]  /*4220*/  FADD.FTZ R125, -R171, R116 ;  /* 0x00000074ab7d7221 */ /* 0x000fe40000010100 */
[-C--:B------:R-:W-:Y:S02]  /*4230*/  FMUL.FTZ R15, R147, R22.reuse ;  /* 0x00000016930f7220 */ /* 0x080fe40000410000 */
[----:B------:R-:W-:-:S02]  /*4240*/  FFMA.FTZ R13, R145, R22, -R13 ;  /* 0x00000016910d7223 */ /* 0x000fc4000001080d */
[----:B------:R-:W-:Y:S02]  /*4250*/  FMUL.FTZ R116, R190, -R125 ;  /* 0x8000007dbe747220 */ /* 0x000fe40000410000 */
[C---:B------:R-:W-:Y:S02]  /*4260*/  FMUL.FTZ R195, R197.reuse, R138 ;  /* 0x0000008ac5c37220 */ /* 0x040fe40000410000 */
[----:B------:R-:W-:Y:S02]  /*4270*/  FMUL.FTZ R197, R197, R136 ;  /* 0x00000088c5c57220 */ /* 0x000fe40000410000 */
[----:B------:R-:W-:Y:S02]  /*4280*/  FFMA.FTZ R114, R145, R114, R15 ;  /* 0x0000007291727223 */ /* 0x000fe4000001000f */
[----:B------:R-:W-:Y:S02]  /*4290*/  FFMA.FTZ R22, R123, R28, R13 ;  /* 0x0000001c7b167223 */ /* 0x000fe4000001000d */
[----:B------:R-:W-:-:S02]  /*42a0*/  FFMA.FTZ R129, R188, R23, -R116 ;  /* 0x00000017bc817223 */ /* 0x000fc40000010874 */
[----:B------:R-:W-:Y:S02]  /*42b0*/  FMUL.FTZ R116, R190, -R23 ;  /* 0x80000017be747220 */ /* 0x000fe40000410000 */
[----:B------:R-:W-:Y:S02]  /*42c0*/  FMUL.FTZ R15, R147, R14 ;  /* 0x0000000e930f7220 */ /* 0x000fe40000410000 */
[----:B------:R-:W-:Y:S02]  /*42d0*/  FADD.FTZ R114, RZ, R114 ;  /* 0x00000072ff727221 */ /* 0x000fe40000010000 */
[----:B------:R-:W-:Y:S02]  /*42e0*/  FMUL.FTZ R23, R197, R22 ;  /* 0x00000016c5177220 */ /* 0x000fe40000410000 */
[-C--:B------:R-:W-:Y:S02]  /*42f0*/  FMUL.FTZ R13, R147, R12.reuse ;  /* 0x0000000c930d7220 */ /* 0x080fe40000410000 */
[----:B------:R-:W-:-:S02]  /*4300*/  FFMA.FTZ R12, R145, R12, R15 ;  /* 0x0000000c910c7223 */ /* 0x000fc4000001000f */
[-C--:B------:R-:W-:Y:S02]  /*4310*/  FFMA.FTZ R23, R195, R114.reuse, R23 ;  /* 0x00000072c3177223 */ /* 0x080fe40000010017 */
[----:B------:R-:W-:Y:S02]  /*4320*/  FMUL.FTZ R114, R197, R114 ;  /* 0x00000072c5727220 */ /* 0x000fe40000410000 */
[----:B------:R-:W-:Y:S01]  /*4330*/  FFMA.FTZ R116, R188, R125, R116 ;  /* 0x0000007dbc747223 */ /* 0x000fe20000010074 */
[----:B------:R-:W-:Y:S01]  /*4340*/  HADD2.F32 R125, -RZ, R11.H1_H1 ;  /* 0x3000000bff7d7230 */ /* 0x000fe20000004100 */
[----:B------:R-:W-:Y:S02]  /*4350*/  FFMA.FTZ R14, R145, R14, -R13 ;  /* 0x0000000e910e7223 */ /* 0x000fe4000001080d */
[----:B------:R-:W-:Y:S02]  /*4360*/  FMUL.FTZ R13, R197, R12 ;  /* 0x0000000cc50d7220 */ /* 0x000fe40000410000 */
[----:B------:R-:W-:-:S02]  /*4370*/  FMUL.FTZ R176, R178, R135 ;  /* 0x00000087b2b07220 */ /* 0x000fc40000410000 */
[----:B------:R-:W-:Y:S02]  /*4380*/  FFMA.FTZ R114, R195, R22, -R114 ;  /* 0x00000016c3727223 */ /* 0x000fe40000010872 */
[----:B------:R-:W-:Y:S02]  /*4390*/  FMUL.FTZ R178, R178, R133 ;  /* 0x00000085b2b27220 */ /* 0x000fe40000410000 */
[----:B------:R-:W-:Y:S02]  /*43a0*/  FADD.FTZ R127, RZ, R23 ;  /* 0x00000017ff7f7221 */ /* 0x000fe40000010000 */
[-C--:B------:R-:W-:Y:S02]  /*43b0*/  FMUL.FTZ R15, R197, R14.reuse ;  /* 0x0000000ec50f7220 */ /* 0x080fe40000410000 */
[----:B------:R-:W-:Y:S02]  /*43c0*/  FFMA.FTZ R13, R195, R14, -R13 ;  /* 0x0000000ec30d7223 */ /* 0x000fe4000001080d */
[----:B------:R-:W-:-:S02]  /*43d0*/  FFMA.FTZ R23, R125, R0, R114 ;  /* 0x000000007d177223 */ /* 0x000fc40000010072 */
[C---:B------:R-:W-:Y:S02]  /*43e0*/  FMUL.FTZ R22, R178.reuse, R127 ;  /* 0x0000007fb2167220 */ /* 0x040fe40000410000 */
[----:B------:R-:W-:Y:S01]  /*43f0*/  FFMA.FTZ R15, R195, R12, R15 ;  /* 0x0000000cc30f7223 */ /* 0x000fe2000001000f */
[----:B------:R-:W-:Y:S01]  /*4400*/  HADD2.F32 R131, -RZ, R4.H0_H0 ;  /* 0x20000004ff837230 */ /* 0x000fe20000004100 */
[C---:B------:R-:W-:Y:S02]  /*4410*/  FMUL.FTZ R14, R178.reuse, R13 ;  /* 0x0000000db20e7220 */ /* 0x040fe40000410000 */
[-C--:B------:R-:W-:Y:S02]  /*4420*/  FMUL.FTZ R114, R178, R23.reuse ;  /* 0x00000017b2727220 */ /* 0x080fe40000410000 */
[----:B------:R-:W-:Y:S02]  /*4430*/  FFMA.FTZ R22, R176, R23, -R22 ;  /* 0x00000017b0167223 */ /* 0x000fe40000010816 */
[----:B------:R-:W-:-:S02]  /*4440*/  FMUL.FTZ R187, R189, R142 ;  /* 0x0000008ebdbb7220 */ /* 0x000fc40000410000 */
[-C--:B------:R-:W-:Y:S02]  /*4450*/  FMUL.FTZ R12, R178, R15.reuse ;  /* 0x0000000fb20c7220 */ /* 0x080fe40000410000 */
[----:B------:R-:W-:Y:S02]  /*4460*/  FMUL.FTZ R189, R189, R140 ;  /* 0x0000008cbdbd7220 */ /* 0x000fe40000410000 */
        /* <DEDUP_REMOVED lines=10> */
[C---:B------:R-:W-:Y:S01]  /*4510*/  FFMA.FTZ R23, R187.reuse, R114, R23 ;  /* 0x00000072bb177223 */ /* 0x040fe20000010017 */
[----:B------:R-:W-:Y:S01]  /*4520*/  HADD2.F32 R135, -RZ, R4.H1_H1 ;  /* 0x30000004ff877230 */ /* 0x000fe20000004100 */
[----:B------:R-:W-:Y:S02]  /*4530*/  FMUL.FTZ R172, R174, R139 ;  /* 0x0000008baeac7220 */ /* 0x000fe40000410000 */
[----:B------:R-:W-:Y:S02]  /*4540*/  FFMA.FTZ R12, R187, R22, -R12 ;  /* 0x00000016bb0c7223 */ /* 0x000fe4000001080c */
[----:B------:R-:W-:Y:S02]  /*4550*/  FMUL.FTZ R175, R106, R152 ;  /* 0x000000986aaf7220 */ /* 0x000fe40000410000 */
[----:B------:R-:W-:Y:S02]  /*4560*/  FMUL.FTZ R174, R174, R137 ;  /* 0x00000089aeae7220 */ /* 0x000fe40000410000 */
[----:B------:R-:W-:-:S02]  /*4570*/  FADD.FTZ R127, RZ, R23 ;  /* 0x00000017ff7f7221 */ /* 0x000fc40000010000 */
[C---:B---3--:R-:W-:Y:S02]  /*4580*/  FMUL.FTZ R184, R186.reuse, R143 ;  /* 0x0000008fbab87220 */ /* 0x048fe40000410000 */
[----:B------:R-:W-:Y:S02]  /*4590*/  FMUL.FTZ R186, R186, R141 ;  /* 0x0000008dbaba7220 */ /* 0x000fe40000410000 */
[----:B------:R-:W-:Y:S02]  /*45a0*/  FMUL.FTZ R160, R106, R150 ;  /* 0x000000966aa07220 */ /* 0x000fe40000410000 */
[----:B------:R-:W-:Y:S02]  /*45b0*/  FFMA.FTZ R23, R135, R46, R12 ;  /* 0x0000002e87177223 */ /* 0x000fe4000001000c */
[----:B------:R-:W-:Y:S02]  /*45c0*/  FADD.FTZ R133, -R175, R116 ;  /* 0x00000074af857221 */ /* 0x000fe40000010100 */
[----:B------:R-:W-:Y:S01]  /*45d0*/  FMUL.FTZ R12, R174, R127 ;  /* 0x0000007fae0c7220 */ /* 0x000fe20000410000 */
[----:B------:R-:W-:Y:S01]  /*45e0*/  HADD2.F32 R137, -RZ, R5.H0_H0 ;  /* 0x20000005ff897230 */ /* 0x000fe20000004100 */
[----:B------:R-:W-:-:S02]  /*45f0*/  FFMA.FTZ R15, R187, R14, R15 ;  /* 0x0000000ebb0f7223 */ /* 0x000fc4000001000f */
[----:B------:R-:W-:Y:S02]  /*4600*/  FADD.FTZ R129, R160, R129 ;  /* 0x00000081a0817221 */ /* 0x000fe40000010000 */
[----:B------:R-:W-:Y:S02]  /*4610*/  FMUL.FTZ R22, R186, -R133 ;  /* 0x80000085ba167220 */ /* 0x000fe40000410000 */
[-C--:B------:R-:W-:Y:S02]  /*4620*/  FMUL.FTZ R14, R174, R23.reuse ;  /* 0x00000017ae0e7220 */ /* 0x080fe40000410000 */
[----:B------:R-:W-:Y:S02]  /*4630*/  FFMA.FTZ R12, R172, R23, -R12 ;  /* 0x00000017ac0c7223 */ /* 0x000fe4000001080c */
[----:B------:R-:W-:Y:S02]  /*4640*/  FFMA.FTZ R143, R184, R129, -R22 ;  /* 0x00000081b88f7223 */ /* 0x000fe40000010816 */
[----:B------:R-:W-:-:S02]  /*4650*/  FFMA.FTZ R127, R172, R127, R14 ;  /* 0x0000007fac7f7223 */ /* 0x000fc4000001000e */
[----:B------:R-:W-:Y:S02]  /*4660*/  FFMA.FTZ R22, R137, R52, R12 ;  /* 0x0000003489167223 */ /* 0x000fe4000001000c */
[----:B------:R-:W-:Y:S02]  /*4670*/  FADD.FTZ R114, RZ, R127 ;  /* 0x0000007fff727221 */ /* 0x000fe40000010000 */
[----:B------:R-:W-:-:S04]  /*4680*/  FMUL.FTZ R23, R191, R22 ;  /* 0x00000016bf177220 */ /* 0x000fc80000410000 */
[-C--:B------:R-:W-:Y:S02]  /*4690*/  FFMA.FTZ R23, R181, R114.reuse, R23 ;  /* 0x00000072b5177223 */ /* 0x080fe40000010017 */
[----:B------:R-:W-:Y:S01]  /*46a0*/  FMUL.FTZ R114, R191, R114 ;  /* 0x00000072bf727220 */ /* 0x000fe20000410000 */
[----:B------:R-:W-:Y:S01]  /*46b0*/  HADD2.F32 R141, -RZ, R5.H1_H1 ;  /* 0x30000005ff8d7230 */ /* 0x000fe20000004100 */
[C---:B------:R-:W-:Y:S02]  /*46c0*/  FMUL.FTZ R14, R174.reuse, R13 ;  /* 0x0000000dae0e7220 */ /* 0x040fe40000410000 */
[----:B------:R-:W-:Y:S02]  /*46d0*/  FFMA.FTZ R114, R181, R22, -R114 ;  /* 0x00000016b5727223 */ /* 0x000fe40000010872 */
[----:B------:R-:W-:Y:S02]  /*46e0*/  FMUL.FTZ R12, R174, R15 ;  /* 0x0000000fae0c7220 */ /* 0x000fe40000410000 */
[----:B------:R-:W-:-:S02]  /*46f0*/  FMUL.FTZ R182, R185, R182 ;  /* 0x000000b6b9b67220 */ /* 0x000fc40000410000 */
[C---:B------:R-:W-:Y:S02]  /*4700*/  FFMA.FTZ R14, R172.reuse, R15, R14 ;  /* 0x0000000fac0e7223 */ /* 0x040fe4000001000e */
[----:B------:R-:W-:Y:S02]  /*4710*/  FMUL.FTZ R185, R185, R144 ;  /* 0x00000090b9b97220 */ /* 0x000fe40000410000 */
[----:B------:R-:W-:Y:S02]  /*4720*/  FFMA.FTZ R114, R141, R50, R114 ;  /* 0x000000328d727223 */ /* 0x000fe40000010072 */
[----:B------:R-:W-:Y:S02]  /*4730*/  FFMA.FTZ R12, R172, R13, -R12 ;  /* 0x0000000dac0c7223 */ /* 0x000fe4000001080c */
[----:B------:R-:W-:Y:S02]  /*4740*/  FMUL.FTZ R13, R191, R14 ;  /* 0x0000000ebf0d7220 */ /* 0x000fe40000410000 */
[----:B------:R-:W-:-:S02]  /*4750*/  FADD.FTZ R23, RZ, R23 ;  /* 0x00000017ff177221 */ /* 0x000fc40000010000 */
[----:B------:R-:W-:Y:S02]  /*4760*/  FMUL.FTZ R22, R185, R114 ;  /* 0x00000072b9167220 */ /* 0x000fe40000410000 */
[-C--:B------:R-:W-:Y:S02]  /*4770*/  FMUL.FTZ R15, R191, R12.reuse ;  /* 0x0000000cbf0f7220 */ /* 0x080fe40000410000 */
[----:B------:R-:W-:Y:S02]  /*4780*/  FFMA.FTZ R13, R181, R12, -R13 ;  /* 0x0000000cb50d7223 */ /* 0x000fe4000001080d */
[-C--:B------:R-:W-:Y:S02]  /*4790*/  FMUL.FTZ R127, R185, R23.reuse ;  /* 0x00000017b97f7220 */ /* 0x080fe40000410000 */
[----:B------:R-:W-:Y:S01]  /*47a0*/  FFMA.FTZ R22, R182, R23, R22 ;  /* 0x00000017b6167223 */ /* 0x000fe20000010016 */
[----:B------:R-:W-:Y:S01]  /*47b0*/  HADD2.F32 R139, -RZ, R6.H0_H0 ;  /* 0x20000006ff8b7230 */ /* 0x000fe20000004100 */
[----:B------:R-:W-:-:S02]  /*47c0*/  FFMA.FTZ R15, R181, R14, R15 ;  /* 0x0000000eb50f7223 */ /* 0x000fc4000001000f */
[C---:B------:R-:W-:Y:S02]  /*47d0*/  FMUL.FTZ R14, R185.reuse, R13 ;  /* 0x0000000db90e7220 */ /* 0x040fe40000410000 */
[----:B------:R-:W-:Y:S02]  /*47e0*/  FFMA.FTZ R127, R182, R114, -R127 ;  /* 0x00000072b67f7223 */ /* 0x000fe4000001087f */
[----:B------:R-:W-:Y:S02]  /*47f0*/  FADD.FTZ R23, RZ, R22 ;  /* 0x00000016ff177221 */ /* 0x000fe40000010000 */
[----:B------:R-:W-:Y:S02]  /*4800*/  FMUL.FTZ R129, R186, -R129 ;  /* 0x80000081ba817220 */ /* 0x000fe40000410000 */
[-C--:B------:R-:W-:Y:S02]  /*4810*/  FMUL.FTZ R12, R185, R15.reuse ;  /* 0x0000000fb90c7220 */ /* 0x080fe40000410000 */
[----:B------:R-:W-:-:S02]  /*4820*/  FFMA.FTZ R15, R182, R15, R14 ;  /* 0x0000000fb60f7223 */ /* 0x000fc4000001000e */
[----:B------:R-:W-:Y:S02]  /*4830*/  FFMA.FTZ R127, R139, R54, R127 ;  /* 0x000000368b7f7223 */ /* 0x000fe4000001007f */
[----:B------:R-:W-:Y:S02]  /*4840*/  FMUL.FTZ R14, R186, R23 ;  /* 0x00000017ba0e7220 */ /* 0x000fe40000410000 */
[----:B------:R-:W-:Y:S01]  /*4850*/  FFMA.FTZ R116, R184, R133, R129 ;  /* 0x00000085b8747223 */ /* 0x000fe20000010081 */
[----:B------:R-:W-:Y:S01]  /*4860*/  HADD2.F32 R129, -RZ, R6.H1_H1 ;  /* 0x30000006ff817230 */ /* 0x000fe20000004100 */
[-C--:B------:R-:W-:Y:S02]  /*4870*/  FMUL.FTZ R22, R186, R127.reuse ;  /* 0x0000007fba167220 */ /* 0x080fe40000410000 */
[----:B------:R-:W-:Y:S02]  /*4880*/  FFMA.FTZ R14, R184, R127, -R14 ;  /* 0x0000007fb80e7223 */ /* 0x000fe4000001080e */
[----:B------:R-:W-:-:S02]  /*4890*/  FFMA.FTZ R13, R182, R13, -R12 ;  /* 0x0000000db60d7223 */ /* 0x000fc4000001080c */
[----:B------:R-:W-:Y:S02]  /*48a0*/  FMUL.FTZ R12, R186, R15 ;  /* 0x0000000fba0c7220 */ /* 0x000fe40000410000 */
[C---:B------:R-:W-:Y:S02]  /*48b0*/  FFMA.FTZ R22, R184.reuse, R23, R22 ;  /* 0x00000017b8167223 */ /* 0x040fe40000010016 */
[----:B------:R-:W-:Y:S02]  /*48c0*/  FFMA.FTZ R127, R129, R98, R14 ;  /* 0x00000062817f7223 */ /* 0x000fe4000001000e */
[-C--:B------:R-:W-:Y:S02]  /*48d0*/  FFMA.FTZ R23, R184, R13.reuse, -R12 ;  /* 0x0000000db8177223 */ /* 0x080fe4000001080c */
[----:B------:R-:W-:Y:S02]  /*48e0*/  FMUL.FTZ R13, R186, R13 ;  /* 0x0000000dba0d7220 */ /* 0x000fe40000410000 */
[----:B------:R-:W-:-:S02]  /*48f0*/  FADD.FTZ R133, RZ, R22 ;  /* 0x00000016ff857221 */ /* 0x000fc40000010000 */
[----:B------:R-:W-:Y:S02]  /*4900*/  FMUL.FTZ R14, R190, R127 ;  /* 0x0000007fbe0e7220 */ /* 0x000fe40000410000 */
[----:B------:R-:W-:Y:S02]  /*4910*/  FFMA.FTZ R13, R184, R15, R13 ;  /* 0x0000000fb80d7223 */ /* 0x000fe4000001000d */
[----:B------:R-:W-:Y:S02]  /*4920*/  FMUL.FTZ R12, R190, R23 ;  /* 0x00000017be0c7220 */ /* 0x000fe40000410000 */
[-C--:B------:R-:W-:Y:S02]  /*4930*/  FFMA.FTZ R22, R188, R133.reuse, R14 ;  /* 0x00000085bc167223 */ /* 0x080fe4000001000e */
[----:B------:R-:W-:Y:S01]  /*4940*/  FMUL.FTZ R14, R190, R133 ;  /* 0x00000085be0e7220 */ /* 0x000fe20000410000 */
[----:B------:R-:W-:Y:S01]  /*4950*/  HADD2.F32 R133, -RZ, R7.H0_H0 ;  /* 0x20000007ff857230 */ /* 0x000fe20000004100 */
[----:B------:R-:W-:-:S02]  /*4960*/  FFMA.FTZ R15, R188, R13, R12 ;  /* 0x0000000dbc0f7223 */ /* 0x000fc4000001000c */
[----:B------:R-:W-:Y:S01]  /*4970*/  FMUL.FTZ R13, R190, R13 ;  /* 0x0000000dbe0d7220 */ /* 0x000fe20000410000 */
[----:B------:R-:W-:Y:S01]  /*4980*/  ISETP.NE.AND P2, PT, R37, 0x1f, PT ;  /* 0x0000001f2500780c */ /* 0x000fe20003f45270 */
[C---:B------:R-:W-:Y:S02]  /*4990*/  FFMA.FTZ R14, R188.reuse, R127, -R14 ;  /* 0x0000007fbc0e7223 */ /* 0x040fe4000001080e */
[----:B------:R-:W-:Y:S02]  /*49a0*/  FFMA.FTZ R13, R188, R23, -R13 ;  /* 0x00000017bc0d7223 */ /* 0x000fe4000001080d */
[----:B------:R-:W-:Y:S02]  /*49b0*/  FFMA.FTZ R23, R133, R92, R14 ;  /* 0x0000005c85177223 */ /* 0x000fe4000001000e */
[----:B------:R-:W-:Y:S02]  /*49c0*/  FADD.FTZ R127, RZ, R22 ;  /* 0x00000016ff7f7221 */ /* 0x000fe40000010000 */
[----:B------:R-:W-:-:S02]  /*49d0*/  FMUL.FTZ R22, R180, R23 ;  /* 0x00000017b4167220 */ /* 0x000fc40000410000 */
[-C--:B------:R-:W-:Y:S02]  /*49e0*/  FMUL.FTZ R14, R180, R127.reuse ;  /* 0x0000007fb40e7220 */ /* 0x080fe40000410000 */
[C---:B------:R-:W-:Y:S02]  /*49f0*/  FFMA.FTZ R153, R146.reuse, R127, R22 ;  /* 0x0000007f92997223 */ /* 0x040fe40000010016 */
[----:B------:R-:W-:Y:S02]  /*4a00*/  FFMA.FTZ R14, R146, R23, -R14 ;  /* 0x00000017920e7223 */ /* 0x000fe4000001080e */
[----:B------:R0:W1:Y:S01]  /*4a10*/  @P2 LDS.64 R22, [R37.X8+0x1888] ;  /* 0x0018880025162984 */ /* 0x0000620000008a00 */
[C---:B------:R-:W-:Y:S02]  /*4a20*/  FMUL.FTZ R183, R105.reuse, R152 ;  /* 0x0000009869b77220 */ /* 0x040fe40000410000 */
[----:B------:R-:W-:Y:S02]  /*4a30*/  FMUL.FTZ R164, R105, R150 ;  /* 0x0000009669a47220 */ /* 0x000fe40000410000 */
[----:B------:R-:W-:-:S02]  /*4a40*/  FADD.FTZ R116, -R183, R116 ;  /* 0x00000074b7747221 */ /* 0x000fc40000010100 */
[----:B------:R-:W-:Y:S02]  /*4a50*/  FADD.FTZ R143, R164, R143 ;  /* 0x0000008fa48f7221 */ /* 0x000fe40000010000 */
[CC--:B------:R-:W-:Y:S01]  /*4a60*/  FMUL.FTZ R114, R185.reuse, -R116.reuse ;  /* 0x80000074b9727220 */ /* 0x0c0fe20000410000 */
[----:B------:R-:W-:Y:S01]  /*4a70*/  BSSY B0, `(.L_x_9719) ;  /* 0x0000013000007945 */ /* 0x000fe20003800000 */
[----:B------:R-:W-:Y:S02]  /*4a80*/  FMUL.FTZ R151, R180, R15 ;  /* 0x0000000fb4977220 */ /* 0x000fe40000410000 */
[-C--:B------:R-:W-:Y:S02]  /*4a90*/  FFMA.FTZ R149, R182, R143.reuse, -R114 ;  /* 0x0000008fb6957223 */ /* 0x080fe40000010872 */
[----:B------:R-:W-:Y:S02]  /*4aa0*/  FMUL.FTZ R143, R185, -R143 ;  /* 0x8000008fb98f7220 */ /* 0x000fe40000410000 */
[----:B------:R-:W-:Y:S01]  /*4ab0*/  FMUL.FTZ R12, R180, R13 ;  /* 0x0000000db40c7220 */ /* 0x000fe20000410000 */
[----:B------:R-:W-:Y:S01]  /*4ac0*/  HADD2.F32 R127, -RZ, R7.H1_H1 ;  /* 0x30000007ff7f7230 */ /* 0x000fe20000004100 */
[----:B------:R-:W-:-:S02]  /*4ad0*/  FFMA.FTZ R136, R182, R116, R143 ;  /* 0x00000074b6887223 */ /* 0x000fc4000001008f */
        /* <DEDUP_REMOVED lines=12> */
.L_x_9720:
[----:B0-----:R-:W-:Y:S05]  /*4ba0*/  BSYNC B0 ;  /* 0x0000000000007941 */ /* 0x001fea0003800000 */
.L_x_9719:
[----:B------:R-:W-:Y:S01]  /*4bb0*/  FFMA.FTZ R155, R127, R84, R14 ;  /* 0x000000547f9b7223 */ /* 0x000fe2000001000e */
[----:B------:R-:W0:Y:S01]  /*4bc0*/  SHFL.UP PT, R12, R151, 0x1, RZ ;  /* 0x04200000970c7989 */ /* 0x000e2200000e00ff */
[----:B------:R-:W-:Y:S01]  /*4bd0*/  FADD.FTZ R153, RZ, R153 ;  /* 0x00000099ff997221 */ /* 0x000fe20000010000 */
        /* <DEDUP_REMOVED lines=19> */
[C---:B------:R-:W-:Y:S02]  /*4d10*/  FMUL.FTZ R136, R174.reuse, -R149 ;  /* 0x80000095ae887220 */ /* 0x040fe40000410000 */
[C---:B0-----:R-:W-:Y:S02]  /*4d20*/  FMUL.FTZ R13, R15.reuse, R12 ;  /* 0x0000000c0f0d7220 */ /* 0x041fe40000410000 */
[-C--:B------:R-:W-:Y:S02]  /*4d30*/  FMUL.FTZ R140, R174, -R143.reuse ;  /* 0x8000008fae8c7220 */ /* 0x080fe40000410000 */
[----:B------:R-:W-:Y:S02]  /*4d40*/  FFMA.FTZ R143, R172, R143, -R136 ;  /* 0x0000008fac8f7223 */ /* 0x000fe40000010888 */
[----:B--2---:R-:W-:Y:S02]  /*4d50*/  FMUL.FTZ R136, R15, R114 ;  /* 0x000000720f887220 */ /* 0x004fe40000410000 */
[----:B---3--:R-:W-:-:S02]  /*4d60*/  FFMA.FTZ R138, R151, R14, R13 ;  /* 0x0000000e978a7223 */ /* 0x008fc4000001000d */
[-C--:B----4-:R-:W-:Y:S02]  /*4d70*/  FMUL.FTZ R13, R15, R116.reuse ;  /* 0x000000740f0d7220 */ /* 0x090fe40000410000 */
[----:B------:R-:W-:Y:S01]  /*4d80*/  FFMA.FTZ R136, R151, R116, R136 ;  /* 0x0000007497887223 */ /* 0x000fe20000010088 */
[C---:B------:R-:W-:Y:S01]  /*4d90*/  FSEL R138, R15.reuse, R138, !P3 ;  /* 0x0000008a0f8a7208 */ /* 0x040fe20005800000 */
[----:B------:R-:W-:Y:S02]  /*4da0*/  FMUL.FTZ R14, R15, R14 ;  /* 0x0000000e0f0e7220 */ /* 0x000fe40000410000 */
[----:B------:R-:W-:Y:S02]  /*4db0*/  FFMA.FTZ R114, R151, R114, -R13 ;  /* 0x0000007297727223 */ /* 0x000fe4000001080d */
[----:B------:R-:W-:Y:S01]  /*4dc0*/  @P3 FADD.FTZ R153, R153, R136 ;  /* 0x0000008899993221 */ /* 0x000fe20000010000 */
[----:B------:R-:W-:Y:S01]  /*4dd0*/  SHFL.UP PT, R13, R138, 0x2, RZ ;  /* 0x044000008a0d7989 */ /* 0x000fe200000e00ff */
[----:B------:R-:W-:-:S02]  /*4de0*/  @P3 FFMA.FTZ R151, R151, R12, -R14 ;  /* 0x0000000c97973223 */ /* 0x000fc4000001080e */
[----:B------:R-:W-:Y:S01]  /*4df0*/  @P3 FADD.FTZ R155, R155, R114 ;  /* 0x000000729b9b3221 */ /* 0x000fe20000010000 */
[----:B------:R-:W0:Y:S01]  /*4e00*/  SHFL.UP PT, R15, R153, 0x2, RZ ;  /* 0x04400000990f7989 */ /* 0x000e2200000e00ff */
[----:B------:R-:W-:Y:S01]  /*4e10*/  FFMA.FTZ R149, R172, R149, R140 ;  /* 0x00000095ac957223 */ /* 0x000fe2000001008c */
[----:B------:R-:W-:Y:S01]  /*4e20*/  ISETP.GE.AND P3, PT, R35, 0x2, PT ;  /* 0x000000022300780c */ /* 0x000fe20003f66270 */
[----:B------:R-:W-:Y:S01]  /*4e30*/  FMUL.FTZ R198, R102, R152 ;  /* 0x0000009866c67220 */ /* 0x000fe20000410000 */
[----:B------:R-:W2:Y:S01]  /*4e40*/  SHFL.UP PT, R14, R155, 0x2, RZ ;  /* 0x044000009b0e7989 */ /* 0x000ea200000e00ff */
[----:B-1----:R-:W-:Y:S02]  /*4e50*/  FMUL.FTZ R12, R180, -R22 ;  /* 0x80000016b40c7220 */ /* 0x002fe40000410000 */
[----:B------:R-:W-:Y:S02]  /*4e60*/  FMUL.FTZ R200, R102, R150 ;  /* 0x0000009666c87220 */ /* 0x000fe40000410000 */
[----:B------:R-:W-:-:S02]  /*4e70*/  FADD.FTZ R116, -R198, R149 ;  /* 0x00000095c6747221 */ /* 0x000fc40000010100 */
[----:B------:R-:W-:Y:S02]  /*4e80*/  FADD.FTZ R114, R200, R143 ;  /* 0x0000008fc8727221 */ /* 0x000fe40000010000 */
[-C--:B------:R-:W-:Y:S02]  /*4e90*/  FFMA.FTZ R149, R146, -R23.reuse, R12 ;  /* 0x8000001792957223 */ /* 0x080fe4000001000c */
[----:B------:R-:W1:Y:S01]  /*4ea0*/  SHFL.UP PT, R12, R151, 0x2, RZ ;  /* 0x04400000970c7989 */ /* 0x000e6200000e00ff */
[C---:B------:R-:W-:Y:S02]  /*4eb0*/  FMUL.FTZ R140, R189.reuse, -R114 ;  /* 0x80000072bd8c7220 */ /* 0x040fe40000410000 */
[----:B------:R-:W-:Y:S02]  /*4ec0*/  FMUL.FTZ R143, R180, R23 ;  /* 0x00000017b48f7220 */ /* 0x000fe40000410000 */
[-C--:B------:R-:W-:Y:S02]  /*4ed0*/  FMUL.FTZ R136, R189, -R116.reuse ;  /* 0x80000074bd887220 */ /* 0x080fe40000410000 */
[----:B------:R-:W-:-:S02]  /*4ee0*/  FFMA.FTZ R163, R187, R116, R140 ;  /* 0x00000074bba37223 */ /* 0x000fc4000001008c */
[----:B------:R-:W-:Y:S02]  /*4ef0*/  FMUL.FTZ R194, R101, R152 ;  /* 0x0000009865c27220 */ /* 0x000fe40000410000 */
[----:B------:R-:W-:Y:S02]  /*4f00*/  FFMA.FTZ R143, R146, R22, -R143 ;  /* 0x00000016928f7223 */ /* 0x000fe4000001088f */
[----:B------:R-:W-:Y:S02]  /*4f10*/  FFMA.FTZ R161, R187, R114, -R136 ;  /* 0x00000072bba17223 */ /* 0x000fe40000010888 */
[----:B------:R-:W-:Y:S02]  /*4f20*/  FMUL.FTZ R196, R101, R150 ;  /* 0x0000009665c47220 */ /* 0x000fe40000410000 */
[----:B------:R-:W-:Y:S02]  /*4f30*/  FMUL.FTZ R114, R190, -R149 ;  /* 0x80000095be727220 */ /* 0x000fe40000410000 */
[----:B------:R-:W-:-:S02]  /*4f40*/  FADD.FTZ R163, -R194, R163 ;  /* 0x000000a3c2a37221 */ /* 0x000fc40000010100 */
[-C--:B------:R-:W-:Y:S02]  /*4f50*/  FMUL.FTZ R116, R190, -R143.reuse ;  /* 0x8000008fbe747220 */ /* 0x080fe40000410000 */
[----:B------:R-:W-:Y:S02]  /*4f60*/  FADD.FTZ R161, R196, R161 ;  /* 0x000000a1c4a17221 */ /* 0x000fe40000010000 */
[----:B------:R-:W-:Y:S02]  /*4f70*/  FFMA.FTZ R143, R188, R143, -R114 ;  /* 0x0000008fbc8f7223 */ /* 0x000fe40000010872 */
[----:B------:R-:W-:Y:S02]  /*4f80*/  FMUL.FTZ R136, R178, -R163 ;  /* 0x800000a3b2887220 */ /* 0x000fe40000410000 */
[----:B------:R-:W-:Y:S02]  /*4f90*/  FFMA.FTZ R149, R188, R149, R116 ;  /* 0x00000095bc957223 */ /* 0x000fe40000010074 */
[----:B------:R-:W-:-:S02]  /*4fa0*/  FMUL.FTZ R140, R178, -R161 ;  /* 0x800000a1b28c7220 */ /* 0x000fc40000410000 */
[----:B------:R-:W-:Y:S02]  /*4fb0*/  FMUL.FTZ R116, R186, -R143 ;  /* 0x8000008fba747220 */ /* 0x000fe40000410000 */
[----:B------:R-:W-:Y:S02]  /*4fc0*/  FFMA.FTZ R161, R176, R161, -R136 ;  /* 0x000000a1b0a17223 */ /* 0x000fe40000010888 */
[----:B------:R-:W-:Y:S02]  /*4fd0*/  FMUL.FTZ R114, R186, -R149 ;  /* 0x80000095ba727220 */ /* 0x000fe40000410000 */
[----:B0-----:R-:W-:Y:S02]  /*4fe0*/  FMUL.FTZ R136, R138, R15 ;  /* 0x0000000f8a887220 */ /* 0x001fe40000410000 */
[----:B------:R-:W-:Y:S02]  /*4ff0*/  FFMA.FTZ R142, R176, R163, R140 ;  /* 0x000000a3b08e7223 */ /* 0x000fe4000001008c */
[----:B--2---:R-:W-:-:S02]  /*5000*/  FMUL.FTZ R140, R138, R14 ;  /* 0x0000000e8a8c7220 */ /* 0x004fc40000410000 */
[C---:B------:R-:W-:Y:S02]  /*5010*/  FFMA.FTZ R149, R184.reuse, R149, R116 ;  /* 0x00000095b8957223 */ /* 0x040fe40000010074 */
[----:B------:R-:W-:Y:S02]  /*5020*/  FFMA.FTZ R143, R184, R143, -R114 ;  /* 0x0000008fb88f7223 */ /* 0x000fe40000010872 */
[C---:B-1----:R-:W-:Y:S02]  /*5030*/  FMUL.FTZ R116, R138.reuse, R12 ;  /* 0x0000000c8a747220 */ /* 0x042fe40000410000 */
[C---:B------:R-:W-:Y:S02]  /*5040*/  FFMA.FTZ R136, R151.reuse, R14, -R136 ;  /* 0x0000000e97887223 */ /* 0x040fe40000010888 */
[----:B------:R-:W-:Y:S02]  /*5050*/  FMUL.FTZ R114, R138, R13 ;  /* 0x0000000d8a727220 */ /* 0x000fe40000410000 */
[----:B------:R-:W-:-:S02]  /*5060*/  FFMA.FTZ R140, R151, R15, R140 ;  /* 0x0000000f978c7223 */ /* 0x000fc4000001008c */
[----:B------:R-:W-:Y:S02]  /*5070*/  FFMA.FTZ R13, R151, R13, R116 ;  /* 0x0000000d970d7223 */ /* 0x000fe40000010074 */
[----:B------:R-:W-:Y:S02]  /*5080*/  @P3 FADD.FTZ R155, R155, R136 ;  /* 0x000000889b9b3221 */ /* 0x000fe40000010000 */
[----:B------:R-:W-:Y:S01]  /*5090*/  @P3 FFMA.FTZ R151, R151, R12, -R114 ;  /* 0x0000000c97973223 */ /* 0x000fe20000010872 */
[----:B------:R-:W-:Y:S01]  /*50a0*/  FSEL R13, R138, R13, !P3 ;  /* 0x0000000d8a0d7208 */ /* 0x000fe20005800000 */
[----:B------:R-:W-:Y:S01]  /*50b0*/  @P3 FADD.FTZ R153, R153, R140 ;  /* 0x0000008c99993221 */ /* 0x000fe20000010000 */
[----:B------:R-:W0:Y:S01]  /*50c0*/  SHFL.UP PT, R114, R155, 0x4, RZ ;  /* 0x048000009b727989 */ /* 0x000e2200000e00ff */
[C---:B------:R-:W-:Y:S01]  /*50d0*/  FMUL.FTZ R203, R100.reuse, R152 ;  /* 0x0000009864cb7220 */ /* 0x040fe20000410000 */
[----:B------:R-:W-:Y:S01]  /*50e0*/  ISETP.GE.AND P3, PT, R35, 0x4, PT ;  /* 0x000000042300780c */ /* 0x000fe20003f66270 */
[----:B------:R-:W-:Y:S01]  /*50f0*/  FMUL.FTZ R12, R185, -R143 ;  /* 0x8000008fb90c7220 */ /* 0x000fe20000410000 */
[----:B------:R-:W1:Y:S01]  /*5100*/  SHFL.UP PT, R116, R153, 0x4, RZ ;  /* 0x0480000099747989 */ /* 0x000e6200000e00ff */
[----:B------:R-:W-:-:S02]  /*5110*/  FMUL.FTZ R202, R100, R150 ;  /* 0x0000009664ca7220 */ /* 0x000fc40000410000 */
[----:B------:R-:W-:Y:S01]  /*5120*/  FADD.FTZ R142, -R203, R142 ;  /* 0x0000008ecb8e7221 */ /* 0x000fe20000010100 */
[----:B------:R-:W-:Y:S01]  /*5130*/  SHFL.UP PT, R14, R13, 0x4, RZ ;  /* 0x048000000d0e7989 */ /* 0x000fe200000e00ff */
[-C--:B------:R-:W-:Y:S02]  /*5140*/  FFMA.FTZ R138, R182, R149.reuse, R12 ;  /* 0x00000095b68a7223 */ /* 0x080fe4000001000c */
[----:B------:R-:W-:Y:S01]  /*5150*/  FADD.FTZ R136, R202, R161 ;  /* 0x000000a1ca887221 */ /* 0x000fe20000010000 */
[----:B------:R-:W2:Y:S01]  /*5160*/  SHFL.UP PT, R12, R151, 0x4, RZ ;  /* 0x04800000970c7989 */ /* 0x000ea200000e00ff */
[----:B------:R-:W-:Y:S02]  /*5170*/  FMUL.FTZ R15, R197, -R142 ;  /* 0x8000008ec50f7220 */ /* 0x000fe40000410000 */
[----:B------:R-:W-:Y:S02]  /*5180*/  FMUL.FTZ R149, R185, -R149 ;  /* 0x80000095b9957220 */ /* 0x000fe40000410000 */
[----:B------:R-:W-:-:S02]  /*5190*/  FMUL.FTZ R140, R197, -R136 ;  /* 0x80000088c58c7220 */ /* 0x000fc40000410000 */
[C---:B------:R-:W-:Y:S02]  /*51a0*/  FFMA.FTZ R144, R195.reuse, R136, -R15 ;  /* 0x00000088c3907223 */ /* 0x040fe4000001080f */
[----:B------:R-:W-:Y:S02]  /*51b0*/  FFMA.FTZ R136, R182, R143, -R149 ;  /* 0x0000008fb6887223 */ /* 0x000fe40000010895 */
[----:B------:R-:W-:Y:S02]  /*51c0*/  FFMA.FTZ R142, R195, R142, R140 ;  /* 0x0000008ec38e7223 */ /* 0x000fe4000001008c */
[C---:B------:R-:W-:Y:S02]  /*51d0*/  FMUL.FTZ R199, R99.reuse, R152 ;  /* 0x0000009863c77220 */ /* 0x040fe40000410000 */
[----:B------:R-:W-:Y:S02]  /*51e0*/  FMUL.FTZ R201, R99, R150 ;  /* 0x0000009663c97220 */ /* 0x000fe40000410000 */
[----:B------:R-:W-:-:S02]  /*51f0*/  FMUL.FTZ R15, R191, -R138 ;  /* 0x8000008abf0f7220 */ /* 0x000fc40000410000 */
[-C--:B------:R-:W-:Y:S02]  /*5200*/  FMUL.FTZ R140, R191, -R136.reuse ;  /* 0x80000088bf8c7220 */ /* 0x080fe40000410000 */
[----:B------:R-:W-:Y:S02]  /*5210*/  FADD.FTZ R142, -R199, R142 ;  /* 0x0000008ec78e7221 */ /* 0x000fe40000010100 */
[----:B------:R-:W-:Y:S02]  /*5220*/  FADD.FTZ R144, R201, R144 ;  /* 0x00000090c9907221 */ /* 0x000fe40000010000 */
[C---:B------:R-:W-:Y:S02]  /*5230*/  FFMA.FTZ R15, R181.reuse, R136, -R15 ;  /* 0x00000088b50f7223 */ /* 0x040fe4000001080f */
[----:B------:R-:W-:Y:S02]  /*5240*/  FFMA.FTZ R143, R181, R138, R140 ;  /* 0x0000008ab58f7223 */ /* 0x000fe4000001008c */
[----:B------:R-:W-:-:S02]  /*5250*/  FMUL.FTZ R140, R147, -R142 ;  /* 0x8000008e938c7220 */ /* 0x000fc40000410000 */
[-C--:B------:R-:W-:Y:S02]  /*5260*/  FMUL.FTZ R148, R147, -R144.reuse ;  /* 0x8000009093947220 */ /* 0x080fe40000410000 */
[C---:B------:R-:W-:Y:S02]  /*5270*/  FMUL.FTZ R138, R174.reuse, -R15 ;  /* 0x8000000fae8a7220 */ /* 0x040fe40000410000 */
[----:B------:R-:W-:Y:S02]  /*5280*/  FMUL.FTZ R136, R174, -R143 ;  /* 0x8000008fae887220 */ /* 0x000fe40000410000 */
[C---:B------:R-:W-:Y:S02]  /*5290*/  FFMA.FTZ R149, R145.reuse, R144, -R140 ;  /* 0x0000009091957223 */ /* 0x040fe4000001088c */
[----:B------:R-:W-:Y:S02]  /*52a0*/  FFMA.FTZ R161, R145, R142, R148 ;  /* 0x0000008e91a17223 */ /* 0x000fe40000010094 */
[----:B0-----:R-:W-:-:S02]  /*52b0*/  FMUL.FTZ R140, R13, R114 ;  /* 0x000000720d8c7220 */ /* 0x001fc40000410000 */
[C---:B------:R-:W-:Y:S02]  /*52c0*/  FFMA.FTZ R148, R172.reuse, R143, R138 ;  /* 0x0000008fac947223 */ /* 0x040fe4000001008a */
[----:B------:R-:W-:Y:S02]  /*52d0*/  FFMA.FTZ R142, R172, R15, -R136 ;  /* 0x0000000fac8e7223 */ /* 0x000fe40000010888 */
[C---:B-1----:R-:W-:Y:S02]  /*52e0*/  FMUL.FTZ R138, R13.reuse, R116 ;  /* 0x000000740d8a7220 */ /* 0x042fe40000410000 */
[----:B--2---:R-:W-:Y:S02]  /*52f0*/  FMUL.FTZ R136, R13, R12 ;  /* 0x0000000c0d887220 */ /* 0x004fe40000410000 */
[----:B------:R-:W-:Y:S02]  /*5300*/  FFMA.FTZ R140, R151, R116, R140 ;  /* 0x00000074978c7223 */ /* 0x000fe4000001008c */
[----:B------:R-:W-:-:S02]  /*5310*/  FMUL.FTZ R15, R13, R14 ;  /* 0x0000000e0d0f7220 */ /* 0x000fc40000410000 */
[C---:B------:R-:W-:Y:S02]  /*5320*/  FFMA.FTZ R138, R151.reuse, R114, -R138 ;  /* 0x00000072978a7223 */ /* 0x040fe4000001088a */
[----:B------:R-:W-:Y:S02]  /*5330*/  FFMA.FTZ R136, R151, R14, R136 ;  /* 0x0000000e97887223 */ /* 0x000fe40000010088 */
[----:B------:R-:W-:Y:S02]  /*5340*/  FMUL.FTZ R144, R97, R152 ;  /* 0x0000009861907220 */ /* 0x000fe40000410000 */
[----:B------:R-:W-:Y:S01]  /*5350*/  @P3 FADD.FTZ R153, R153, R140 ;  /* 0x0000008c99993221 */ /* 0x000fe20000010000 */
[----:B------:R-:W-:Y:S01]  /*5360*/  FSEL R136, R13, R136, !P3 ;  /* 0x000000880d887208 */ /* 0x000fe20005800000 */
[----:B------:R-:W-:Y:S02]  /*5370*/  @P3 FFMA.FTZ R151, R151, R12, -R15 ;  /* 0x0000000c97973223 */ /* 0x000fe4000001080f */
[----:B------:R-:W-:Y:S01]  /*5380*/  @P3 FADD.FTZ R155, R155, R138 ;  /* 0x0000008a9b9b3221 */ /* 0x000fe20000010000 */
[----:B------:R-:W0:Y:S01]  /*5390*/  SHFL.UP PT, R15, R153, 0x8, RZ ;  /* 0x05000000990f7989 */ /* 0x000e2200000e00ff */
[----:B------:R-:W-:Y:S01]  /*53a0*/  FMUL.FTZ R12, R189, -R142 ;  /* 0x8000008ebd0c7220 */ /* 0x000fe20000410000 */
[----:B------:R-:W-:Y:S01]  /*53b0*/  ISETP.GE.AND P3, PT, R35, 0x8, PT ;  /* 0x000000082300780c */ /* 0x000fe20003f66270 */
[----:B------:R-:W-:Y:S01]  /*53c0*/  FMUL.FTZ R116, R97, R150 ;  /* 0x0000009661747220 */ /* 0x000fe20000410000 */
[----:B------:R-:W1:Y:S01]  /*53d0*/  SHFL.UP PT, R14, R155, 0x8, RZ ;  /* 0x050000009b0e7989 */ /* 0x000e6200000e00ff */
[----:B------:R-:W-:-:S02]  /*53e0*/  FADD.FTZ R143, -R144, R161 ;  /* 0x000000a1908f7221 */ /* 0x000fc40000010100 */
[----:B------:R-:W-:Y:S01]  /*53f0*/  FADD.FTZ R149, R116, R149 ;  /* 0x0000009574957221 */ /* 0x000fe20000010000 */
[----:B------:R-:W-:Y:S01]  /*5400*/  SHFL.UP PT, R13, R136, 0x8, RZ ;  /* 0x05000000880d7989 */ /* 0x000fe200000e00ff */
[-C--:B------:R-:W-:Y:S02]  /*5410*/  FFMA.FTZ R161, R187, R148.reuse, R12 ;  /* 0x00000094bba17223 */ /* 0x080fe4000001000c */
[C---:B------:R-:W-:Y:S01]  /*5420*/  FMUL.FTZ R114, R128.reuse, -R143 ;  /* 0x8000008f80727220 */ /* 0x040fe20000410000 */
[----:B------:R-:W2:Y:S01]  /*5430*/  SHFL.UP PT, R12, R151, 0x8, RZ ;  /* 0x05000000970c7989 */ /* 0x000ea200000e00ff */
[----:B------:R-:W-:Y:S02]  /*5440*/  FMUL.FTZ R148, R189, -R148 ;  /* 0x80000094bd947220 */ /* 0x000fe40000410000 */
[-C--:B------:R-:W-:Y:S02]  /*5450*/  FMUL.FTZ R138, R128, -R149.reuse ;  /* 0x80000095808a7220 */ /* 0x080fe40000410000 */
[----:B------:R-:W-:-:S02]  /*5460*/  FFMA.FTZ R163, R134, R149, -R114 ;  /* 0x0000009586a37223 */ /* 0x000fc40000010872 */
[----:B------:R-:W-:Y:S02]  /*5470*/  FFMA.FTZ R149, R187, R142, -R148 ;  /* 0x0000008ebb957223 */ /* 0x000fe40000010894 */
[----:B------:R-:W-:Y:S02]  /*5480*/  FFMA.FTZ R156, R134, R143, R138 ;  /* 0x0000008f869c7223 */ /* 0x000fe4000001008a */
[C---:B------:R-:W-:Y:S02]  /*5490*/  FMUL.FTZ R114, R95.reuse, R150 ;  /* 0x000000965f727220 */ /* 0x040fe40000410000 */
[C---:B------:R-:W-:Y:S02]  /*54a0*/  FMUL.FTZ R138, R178.reuse, -R161 ;  /* 0x800000a1b28a7220 */ /* 0x040fe40000410000 */
[----:B------:R-:W-:Y:S02]  /*54b0*/  FMUL.FTZ R140, R178, -R149 ;  /* 0x80000095b28c7220 */ /* 0x000fe40000410000 */
[----:B------:R-:W-:-:S02]  /*54c0*/  FMUL.FTZ R143, R95, R152 ;  /* 0x000000985f8f7220 */ /* 0x000fc40000410000 */
[----:B------:R-:W-:Y:S02]  /*54d0*/  FADD.FTZ R163, R114, R163 ;  /* 0x000000a372a37221 */ /* 0x000fe40000010000 */
[C---:B------:R-:W-:Y:S02]  /*54e0*/  FFMA.FTZ R138, R176.reuse, R149, -R138 ;  /* 0x00000095b08a7223 */ /* 0x040fe4000001088a */
[----:B------:R-:W-:Y:S02]  /*54f0*/  FFMA.FTZ R140, R176, R161, R140 ;  /* 0x000000a1b08c7223 */ /* 0x000fe4000001008c */
[----:B------:R-:W-:Y:S02]  /*5500*/  FADD.FTZ R149, -R143, R156 ;  /* 0x0000009c8f957221 */ /* 0x000fe40000010100 */
[----:B------:R-:W-:Y:S02]  /*5510*/  FMUL.FTZ R158, R132, -R163 ;  /* 0x800000a3849e7220 */ /* 0x000fe40000410000 */
[----:B------:R-:W-:-:S02]  /*5520*/  FMUL.FTZ R142, R197, -R140 ;  /* 0x8000008cc58e7220 */ /* 0x000fc40000410000 */
[-C--:B------:R-:W-:Y:S02]  /*5530*/  FMUL.FTZ R156, R132, -R149.reuse ;  /* 0x80000095849c7220 */ /* 0x080fe40000410000 */
[-C--:B------:R-:W-:Y:S02]  /*5540*/  FMUL.FTZ R148, R197, -R138.reuse ;  /* 0x8000008ac5947220 */ /* 0x080fe40000410000 */
[C---:B------:R-:W-:Y:S02]  /*5550*/  FFMA.FTZ R149, R112.reuse, R149, R158 ;  /* 0x0000009570957223 */ /* 0x040fe4000001009e */
[----:B------:R-:W-:Y:S02]  /*5560*/  FFMA.FTZ R158, R195, R138, -R142 ;  /* 0x0000008ac39e7223 */ /* 0x000fe4000001088e */
[----:B------:R-:W-:Y:S02]  /*5570*/  FFMA.FTZ R163, R112, R163, -R156 ;  /* 0x000000a370a37223 */ /* 0x000fe4000001089c */
[----:B0-----:R-:W-:-:S02]  /*5580*/  FMUL.FTZ R142, R136, R15 ;  /* 0x0000000f888e7220 */ /* 0x001fc40000410000 */
[----:B------:R-:W-:Y:S02]  /*5590*/  FFMA.FTZ R156, R195, R140, R148 ;  /* 0x0000008cc39c7223 */ /* 0x000fe40000010094 */
[C---:B-1----:R-:W-:Y:S02]  /*55a0*/  FMUL.FTZ R148, R136.reuse, R14 ;  /* 0x0000000e88947220 */ /* 0x042fe40000410000 */
[C---:B--2---:R-:W-:Y:S02]  /*55b0*/  FMUL.FTZ R140, R136.reuse, R12 ;  /* 0x0000000c888c7220 */ /* 0x044fe40000410000 */
[----:B------:R-:W-:Y:S02]  /*55c0*/  FMUL.FTZ R138, R136, R13 ;  /* 0x0000000d888a7220 */ /* 0x000fe40000410000 */
[C---:B------:R-:W-:Y:S02]  /*55d0*/  FFMA.FTZ R142, R151.reuse, R14, -R142 ;  /* 0x0000000e978e7223 */ /* 0x040fe4000001088e */
[----:B------:R-:W-:-:S02]  /*55e0*/  FFMA.FTZ R148, R151, R15, R148 ;  /* 0x0000000f97947223 */ /* 0x000fc40000010094 */
[C---:B------:R-:W-:Y:S02]  /*55f0*/  FFMA.FTZ R13, R151.reuse, R13, R140 ;  /* 0x0000000d970d7223 */ /* 0x040fe4000001008c */
[----:B------:R-:W-:Y:S02]  /*5600*/  @P3 FFMA.FTZ R151, R151, R12, -R138 ;  /* 0x0000000c97973223 */ /* 0x000fe4000001088a */
[----:B------:R-:W-:Y:S01]  /*5610*/  @P3 FADD.FTZ R155, R155, R142 ;  /* 0x0000008e9b9b3221 */ /* 0x000fe20000010000 */
[----:B------:R-:W-:Y:S01]  /*5620*/  FSEL R13, R136, R13, !P3 ;  /* 0x0000000d880d7208 */ /* 0x000fe20005800000 */
[----:B------:R-:W-:Y:S02]  /*5630*/  FMUL.FTZ R142, R93, R152 ;  /* 0x000000985d8e7220 */ /* 0x000fe40000410000 */
[----:B------:R-:W-:Y:S02]  /*5640*/  FMUL.FTZ R12, R147, -R158 ;  /* 0x8000009e930c7220 */ /* 0x000fe40000410000 */
[----:B------:R-:W-:Y:S01]  /*5650*/  @P3 FADD.FTZ R153, R153, R148 ;  /* 0x0000009499993221 */ /* 0x000fe20000010000 */
[----:B------:R-:W-:Y:S01]  /*5660*/  SHFL.UP PT, R14, R13, 0x10, RZ ;  /* 0x060000000d0e7989 */ /* 0x000fe200000e00ff */
[----:B------:R-:W-:Y:S01]  /*5670*/  FMUL.FTZ R140, R93, R150 ;  /* 0x000000965d8c7220 */ /* 0x000fe20000410000 */
[----:B------:R-:W-:Y:S01]  /*5680*/  ISETP.GE.AND P3, PT, R35, 0x10, PT ;  /* 0x000000102300780c */ /* 0x000fe20003f66270 */
[----:B------:R-:W-:Y:S01]  /*5690*/  FADD.FTZ R161, -R142, R149 ;  /* 0x000000958ea17221 */ /* 0x000fe20000010100 */
[----:B------:R-:W-:Y:S01]  /*56a0*/  SHFL.UP PT, R148, R155, 0x10, RZ ;  /* 0x060000009b947989 */ /* 0x000fe200000e00ff */
[----:B------:R-:W-:-:S02]  /*56b0*/  FFMA.FTZ R149, R145, R156, R12 ;  /* 0x0000009c91957223 */ /* 0x000fc4000001000c */
[----:B------:R-:W-:Y:S01]  /*56c0*/  FMUL.FTZ R15, R147, -R156 ;  /* 0x8000009c930f7220 */ /* 0x000fe20000410000 */
[----:B------:R-:W-:Y:S01]  /*56d0*/  SHFL.UP PT, R12, R151, 0x10, RZ ;  /* 0x06000000970c7989 */ /* 0x000fe200000e00ff */
[----:B------:R-:W-:Y:S02]  /*56e0*/  FADD.FTZ R163, R140, R163 ;  /* 0x000000a38ca37221 */ /* 0x000fe40000010000 */
[C---:B------:R-:W-:Y:S01]  /*56f0*/  FMUL.FTZ R136, R122.reuse, -R161 ;  /* 0x800000a17a887220 */ /* 0x040fe20000410000 */
[----:B------:R-:W0:Y:S01]  /*5700*/  SHFL.UP PT, R156, R153, 0x10, RZ ;  /* 0x06000000999c7989 */ /* 0x000e2200000e00ff */
        /* <DEDUP_REMOVED lines=21> */
[C---:B------:R-:W-:Y:S02]  /*5860*/  FMUL.FTZ R149, R13.reuse, R12 ;  /* 0x0000000c0d957220 */ /* 0x040fe40000410000 */
[----:B------:R-:W-:Y:S02]  /*5870*/  FMUL.FTZ R15, R13, R14 ;  /* 0x0000000e0d0f7220 */ /* 0x000fe40000410000 */
[C---:B------:R-:W-:Y:S02]  /*5880*/  FFMA.FTZ R158, R151.reuse, R148, -R158 ;  /* 0x00000094979e7223 */ /* 0x040fe4000001089e */
[----:B------:R-:W-:Y:S02]  /*5890*/  FFMA.FTZ R14, R151, R14, R149 ;  /* 0x0000000e970e7223 */ /* 0x000fe40000010095 */
[----:B------:R-:W-:Y:S02]  /*58a0*/  FMUL.FTZ R161, R13, R148 ;  /* 0x000000940da17220 */ /* 0x000fe40000410000 */
[----:B------:R-:W-:Y:S01]  /*58b0*/  @P3 FADD.FTZ R155, R155, R158 ;  /* 0x0000009e9b9b3221 */ /* 0x000fe20000010000 */
[----:B------:R-:W-:Y:S01]  /*58c0*/  FSEL R158, R13, R14, !P3 ;  /* 0x0000000e0d9e7208 */ /* 0x000fe20005800000 */
[C---:B------:R-:W-:Y:S01]  /*58d0*/  FFMA.FTZ R156, R151.reuse, R156, R161 ;  /* 0x0000009c979c7223 */ /* 0x040fe200000100a1 */
[----:B------:R-:W-:Y:S01]  /*58e0*/  HFMA2.MMA R13, -RZ, RZ, 0, 0 ;  /* 0x00000000ff0d7435 */ /* 0x000fe200000001ff */
[----:B------:R-:W-:Y:S01]  /*58f0*/  @P3 FFMA.FTZ R151, R151, R12, -R15 ;  /* 0x0000000c97973223 */ /* 0x000fe2000001080f */
[----:B------:R0:W-:Y:S01]  /*5900*/  SHFL.IDX PT, R161, R26, RZ, 0x1f ;  /* 0x00001fff1aa17589 */ /* 0x0001e200000e0000 */
[----:B------:R-:W-:Y:S01]  /*5910*/  @P3 FADD.FTZ R153, R153, R156 ;  /* 0x0000009c99993221 */ /* 0x000fe20000010000 */
[----:B------:R-:W-:Y:S01]  /*5920*/  MOV R12, 0x3f800000 ;  /* 0x3f800000000c7802 */ /* 0x000fe20000000f00 */
[C---:B------:R-:W-:Y:S01]  /*5930*/  FMUL.FTZ R156, R122.reuse, -R163 ;  /* 0x800000a37a9c7220 */ /* 0x040fe20000410000 */
[----:B------:R-:W1:Y:S01]  /*5940*/  SHFL.UP PT, R158, R158, 0x1, RZ ;  /* 0x042000009e9e7989 */ /* 0x000e6200000e00ff */
[C---:B------:R-:W-:Y:S01]  /*5950*/  FMUL.FTZ R148, R89.reuse, R152 ;  /* 0x0000009859947220 */ /* 0x040fe20000410000 */
[----:B------:R-:W-:Y:S01]  /*5960*/  CS2R R14, SRZ ;  /* 0x00000000000e7805 */ /* 0x000fe2000001ff00 */
[----:B------:R-:W-:Y:S01]  /*5970*/  FMUL.FTZ R149, R89, R150 ;  /* 0x0000009659957220 */ /* 0x000fe20000410000 */
[----:B------:R-:W2:Y:S01]  /*5980*/  SHFL.UP PT, R151, R151, 0x1, RZ ;  /* 0x0420000097977989 */ /* 0x000ea200000e00ff */
[----:B0-----:R-:W-:-:S02]  /*5990*/  FMUL.FTZ R26, R122, -R165 ;  /* 0x800000a57a1a7220 */ /* 0x001fc40000410000 */
[C---:B------:R-:W-:Y:S01]  /*59a0*/  FFMA.FTZ R165, R130.reuse, R165, R156 ;  /* 0x000000a582a57223 */ /* 0x040fe2000001009c */
[----:B------:R-:W0:Y:S01]  /*59b0*/  SHFL.UP PT, R155, R155, 0x1, RZ ;  /* 0x042000009b9b7989 */ /* 0x000e2200000e00ff */
[----:B------:R-:W-:Y:S02]  /*59c0*/  FFMA.FTZ R163, R130, R163, -R26 ;  /* 0x000000a382a37223 */ /* 0x000fe4000001081a */
[C---:B------:R-:W-:Y:S01]  /*59d0*/  FMUL.FTZ R26, R120.reuse, -R165 ;  /* 0x800000a5781a7220 */ /* 0x040fe20000410000 */
[----:B------:R-:W3:Y:S01]  /*59e0*/  SHFL.UP PT, R153, R153, 0x1, RZ ;  /* 0x0420000099997989 */ /* 0x000ee200000e00ff */
[-C--:B------:R-:W-:Y:S02]  /*59f0*/  FMUL.FTZ R156, R120, -R163.reuse ;  /* 0x800000a3789c7220 */ /* 0x080fe40000410000 */
[----:B------:R-:W-:Y:S01]  /*5a00*/  FFMA.FTZ R163, R124, R163, -R26 ;  /* 0x000000a37ca37223 */ /* 0x000fe2000001081a */
[----:B------:R-:W4:Y:S01]  /*5a10*/  @!P0 LDS.128 R12, [UR5+0x1980] ;  /* 0x00198005ff0c8984 */ /* 0x000f220008000c00 */
[----:B------:R-:W-:Y:S01]  /*5a20*/  FADD.FTZ R173, -R148, R167 ;  /* 0x000000a794ad7221 */ /* 0x000fe20000010100 */
[----:B------:R-:W-:Y:S01]  /*5a30*/  ISETP.NE.AND P0, PT, R31, 0x1f, PT ;  /* 0x0000001f1f00780c */ /* 0x000fe20003f05270 */
[----:B------:R-:W-:-:S02]  /*5a40*/  FADD.FTZ R167, R149, R162 ;  /* 0x000000a295a77221 */ /* 0x000fc40000010000 */
[C---:B------:R-:W-:Y:S02]  /*5a50*/  FMUL.FTZ R162, R118.reuse, -R173 ;  /* 0x800000ad76a27220 */ /* 0x040fe40000410000 */
[----:B------:R-:W-:Y:S02]  /*5a60*/  FMUL.FTZ R168, R118, -R167 ;  /* 0x800000a776a87220 */ /* 0x000fe40000410000 */
[----:B-1----:R-:W-:Y:S02]  /*5a70*/  FMUL.FTZ R26, R158, R27 ;  /* 0x0000001b9e1a7220 */ /* 0x002fe40000410000 */
[----:B------:R-:W-:Y:S02]  /*5a80*/  FFMA.FTZ R165, R124, R165, R156 ;  /* 0x000000a57ca57223 */ /* 0x000fe4000001009c */
[-C--:B--2---:R-:W-:Y:S02]  /*5a90*/  FFMA.FTZ R26, R151, R161.reuse, -R26 ;  /* 0x000000a1971a7223 */ /* 0x084fe4000001081a */
[----:B------:R-:W-:-:S02]  /*5aa0*/  FMUL.FTZ R158, R158, R161 ;  /* 0x000000a19e9e7220 */ /* 0x000fc40000410000 */
[----:B0-----:R-:W-:Y:S02]  /*5ab0*/  @P1 FADD.FTZ R161, R155, R26 ;  /* 0x0000001a9ba11221 */ /* 0x001fe40000010000 */
[----:B------:R-:W-:Y:S02]  /*5ac0*/  FMUL.FTZ R26, R87, R150 ;  /* 0x00000096571a7220 */ /* 0x000fe40000410000 */
[C---:B------:R-:W-:Y:S02]  /*5ad0*/  FFMA.FTZ R167, R126.reuse, R167, -R162 ;  /* 0x000000a77ea77223 */ /* 0x040fe400000108a2 */
[----:B------:R-:W-:Y:S02]  /*5ae0*/  FFMA.FTZ R173, R126, R173, R168 ;  /* 0x000000ad7ead7223 */ /* 0x000fe400000100a8 */
[C---:B------:R-:W-:Y:S02]  /*5af0*/  FMUL.FTZ R204, R118.reuse, -R165 ;  /* 0x800000a576cc7220 */ /* 0x040fe40000410000 */
[----:B------:R-:W-:-:S02]  /*5b00*/  FMUL.FTZ R207, R118, -R163 ;  /* 0x800000a376cf7220 */ /* 0x000fc40000410000 */
[----:B------:R-:W-:Y:S02]  /*5b10*/  FFMA.FTZ R158, R151, R27, R158 ;  /* 0x0000001b979e7223 */ /* 0x000fe4000001009e */
[----:B------:R-:W-:Y:S02]  /*5b20*/  FMUL.FTZ R150, R87, R152 ;  /* 0x0000009857967220 */ /* 0x000fe40000410000 */
[C---:B------:R-:W-:Y:S02]  /*5b30*/  FFMA.FTZ R204, R126.reuse, R163, -R204 ;  /* 0x000000a37ecc7223 */ /* 0x040fe400000108cc */
[----:B------:R-:W-:Y:S02]  /*5b40*/  FFMA.FTZ R207, R126, R165, R207 ;  /* 0x000000a57ecf7223 */ /* 0x000fe400000100cf */
[----:B---3--:R-:W-:Y:S01]  /*5b50*/  @P1 FADD.FTZ R27, R153, R158 ;  /* 0x0000009e991b1221 */ /* 0x008fe20000010000 */
[----:B------:R-:W-:Y:S01]  /*5b60*/  ISETP.GT.U32.AND P1, PT, R31, 0x1d, PT ;  /* 0x0000001d1f00780c */ /* 0x000fe20003f24070 */
[----:B------:R-:W-:Y:S01]  /*5b70*/  FADD.FTZ R206, R26, R167 ;  /* 0x000000a71ace7221 */ /* 0x000fe20000010000 */
[----:B------:R0:W1:Y:S01]  /*5b80*/  SHFL.DOWN PT, R158, R204, 0x1, 0x1f ;  /* 0x08201f00cc9e7f89 */ /* 0x00006200000e0000 */
[----:B------:R-:W-:-:S02]  /*5b90*/  FADD.FTZ R205, -R150, R173 ;  /* 0x000000ad96cd7221 */ /* 0x000fc40000010100 */
        /* <DEDUP_REMOVED lines=18> */
.L_x_9722:
[----:B----4-:R-:W-:Y:S05]  /*5cc0*/  BSYNC B0 ;  /* 0x0000000000007941 */ /* 0x010fea0003800000 */
.L_x_9721:
[----:B------:R-:W-:Y:S01]  /*5cd0*/  FFMA.FTZ R25, R24, R27, R25 ;  /* 0x0000001b18197223 */ /* 0x000fe20000010019 */
[----:B---3--:R3:W4:Y:S01]  /*5ce0*/  SHFL.DOWN PT, R156, R207, 0x2, 0x1f ;  /* 0x08401f00cf9c7f89 */ /* 0x00872200000e0000 */
[----:B------:R-:W-:Y:S01]  /*5cf0*/  FADD.FTZ R159, R159, R152 ;  /* 0x000000989f9f7221 */ /* 0x000fe20000010000 */
[----:B------:R-:W-:Y:S01]  /*5d00*/  BSSY B0, `(.L_x_9723) ;  /* 0x0000011000007945 */ /* 0x000fe20003800000 */
[----:B------:R-:W-:Y:S01]  /*5d10*/  FADD.FTZ R25, RZ, R25 ;  /* 0x00000019ff197221 */ /* 0x000fe20000010000 */
[----:B------:R3:W2:Y:S04]  /*5d20*/  SHFL.DOWN PT, R152, R204, 0x2, 0x1f ;  /* 0x08401f00cc987f89 */ /* 0x0006a800000e0000 */
[----:B------:R3:W1:Y:S04]  /*5d30*/  SHFL.DOWN PT, R24, R206, 0x2, 0x1f ;  /* 0x08401f00ce187f89 */ /* 0x00066800000e0000 */
[----:B-1----:R3:W1:Y:S01]  /*5d40*/  SHFL.DOWN PT, R158, R205, 0x2, 0x1f ;  /* 0x08401f00cd9e7f89 */ /* 0x00266200000e0000 */
[----:B------:R-:W-:Y:S05]  /*5d50*/  @P1 BRA `(.L_x_9724) ;  /* 0x000000b000001947 */ /* 0x000fea0003800000 */
[C---:B-1----:R-:W-:Y:S02]  /*5d60*/  FMUL.FTZ R151, R207.reuse, R158 ;  /* 0x0000009ecf977220 */ /* 0x042fe40000410000 */
[----:B----4-:R-:W-:-:S02]  /*5d70*/  FMUL.FTZ R27, R207, R156 ;  /* 0x0000009ccf1b7220 */ /* 0x010fc40000410000 */
[CC--:B------:R-:W-:Y:S02]  /*5d80*/  FMUL.FTZ R153, R207.reuse, R24.reuse ;  /* 0x00000018cf997220 */ /* 0x0c0fe40000410000 */
[C---:B------:R-:W-:Y:S02]  /*5d90*/  FFMA.FTZ R151, R204.reuse, R24, -R151 ;  /* 0x00000018cc977223 */ /* 0x040fe40000010897 */
[-C--:B0-23--:R-:W-:Y:S02]  /*5da0*/  FMUL.FTZ R207, R207, R152.reuse ;  /* 0x00000098cfcf7220 */ /* 0x08dfe40000410000 */
[C---:B------:R-:W-:Y:S02]  /*5db0*/  FFMA.FTZ R27, R204.reuse, R152, -R27 ;  /* 0x00000098cc1b7223 */ /* 0x040fe4000001081b */
[C---:B------:R-:W-:Y:S02]  /*5dc0*/  FFMA.FTZ R24, R204.reuse, R158, R153 ;  /* 0x0000009ecc187223 */ /* 0x040fe40000010099 */
[----:B------:R-:W-:Y:S01]  /*5dd0*/  FFMA.FTZ R207, R204, R156, R207 ;  /* 0x0000009ccccf7223 */ /* 0x000fe200000100cf */
[----:B------:R-:W-:Y:S01]  /*5de0*/  MOV R204, R27 ;  /* 0x0000001b00cc7202 */ /* 0x000fe20000000f00 */
[----:B------:R-:W-:-:S02]  /*5df0*/  FADD.FTZ R206, R206, R151 ;  /* 0x00000097cece7221 */ /* 0x000fc40000010000 */
[----:B------:R-:W-:Y:S02]  /*5e00*/  FADD.FTZ R205, R205, R24 ;  /* 0x00000018cdcd7221 */ /* 0x000fe40000010000 */
.L_x_9724:
[----:B------:R-:W-:Y:S05]  /*5e10*/  BSYNC B0 ;  /* 0x0000000000007941 */ /* 0x000fea0003800000 */
.L_x_9723:
[C---:B------:R-:W-:Y:S01]  /*5e20*/  ISETP.GT.U32.AND P0, PT, R31.reuse, 0x1b, PT ;  /* 0x0000001b1f00780c */ /* 0x040fe20003f04070 */
[C---:B------:R-:W-:Y:S01]  /*5e30*/  FMUL.FTZ R24, R118.reuse, R25 ;  /* 0x0000001976187220 */ /* 0x040fe20000410000 */
[----:B--2---:R2:W3:Y:S01]  /*5e40*/  SHFL.DOWN PT, R152, R204, 0x4, 0x1f ;  /* 0x08801f00cc987f89 */ /* 0x0044e200000e0000 */
[-C--:B------:R-:W-:Y:S01]  /*5e50*/  FMUL.FTZ R27, R118, R159.reuse ;  /* 0x0000009f761b7220 */ /* 0x080fe20000410000 */
[----:B------:R-:W-:Y:S01]  /*5e60*/  BSSY B0, `(.L_x_9725) ;  /* 0x0000016000007945 */ /* 0x000fe20003800000 */
[C---:B------:R-:W-:Y:S01]  /*5e70*/  FFMA.FTZ R24, R126.reuse, R159, -R24 ;  /* 0x0000009f7e187223 */ /* 0x040fe20000010818 */
[----:B----4-:R2:W4:Y:S01]  /*5e80*/  SHFL.DOWN PT, R156, R207, 0x4, 0x1f ;  /* 0x08801f00cf9c7f89 */ /* 0x01052200000e0000 */
[----:B------:R-:W-:Y:S01]  /*5e90*/  FFMA.FTZ R27, R126, R25, R27 ;  /* 0x000000197e1b7223 */ /* 0x000fe2000001001b */
[----:B------:R-:W-:Y:S01]  /*5ea0*/  ISETP.GT.U32.AND P1, PT, R31, 0x17, PT ;  /* 0x000000171f00780c */ /* 0x000fe20003f24070 */
[----:B------:R-:W-:Y:S01]  /*5eb0*/  FFMA.FTZ R165, R115, R38, R24 ;  /* 0x0000002673a57223 */ /* 0x000fe20000010018 */
[----:B-1----:R2:W1:Y:S01]  /*5ec0*/  SHFL.DOWN PT, R158, R206, 0x4, 0x1f ;  /* 0x08801f00ce9e7f89 */ /* 0x00246200000e0000 */
[----:B------:R-:W-:Y:S01]  /*5ed0*/  ISETP.GT.U32.AND P3, PT, R31, 0xf, PT ;  /* 0x0000000f1f00780c */ /* 0x000fe20003f64070 */
[----:B------:R-:W-:-:S02]  /*5ee0*/  FADD.FTZ R27, RZ, R27 ;  /* 0x0000001bff1b7221 */ /* 0x000fc40000010000 */
[----:B------:R2:W0:Y:S01]  /*5ef0*/  SHFL.DOWN PT, R24, R205, 0x4, 0x1f ;  /* 0x08801f00cd187f89 */ /* 0x00042200000e0000 */
[----:B------:R-:W-:Y:S05]  /*5f00*/  @P0 BRA `(.L_x_9726) ;  /* 0x000000b000000947 */ /* 0x000fea0003800000 */
[C---:B----4-:R-:W-:Y:S02]  /*5f10*/  FMUL.FTZ R151, R207.reuse, R156 ;  /* 0x0000009ccf977220 */ /* 0x050fe40000410000 */
[C---:B0-----:R-:W-:Y:S02]  /*5f20*/  FMUL.FTZ R153, R207.reuse, R24 ;  /* 0x00000018cf997220 */ /* 0x041fe40000410000 */
[C---:B-1----:R-:W-:Y:S02]  /*5f30*/  FMUL.FTZ R155, R207.reuse, R158 ;  /* 0x0000009ecf9b7220 */ /* 0x042fe40000410000 */
[-C--:B--23--:R-:W-:Y:S02]  /*5f40*/  FMUL.FTZ R207, R207, R152.reuse ;  /* 0x00000098cfcf7220 */ /* 0x08cfe40000410000 */
[C---:B------:R-:W-:Y:S02]  /*5f50*/  FFMA.FTZ R151, R204.reuse, R152, -R151 ;  /* 0x00000098cc977223 */ /* 0x040fe40000010897 */
[----:B------:R-:W-:-:S02]  /*5f60*/  FFMA.FTZ R153, R204, R158, -R153 ;  /* 0x0000009ecc997223 */ /* 0x000fc40000010899 */
[C---:B------:R-:W-:Y:S02]  /*5f70*/  FFMA.FTZ R24, R204.reuse, R24, R155 ;  /* 0x00000018cc187223 */ /* 0x040fe4000001009b */
[----:B------:R-:W-:Y:S01]  /*5f80*/  FFMA.FTZ R207, R204, R156, R207 ;  /* 0x0000009ccccf7223 */ /* 0x000fe200000100cf */
[----:B------:R-:W-:Y:S01]  /*5f90*/  MOV R204, R151 ;  /* 0x0000009700cc7202 */ /* 0x000fe20000000f00 */
[----:B------:R-:W-:Y:S02]  /*5fa0*/  FADD.FTZ R206, R206, R153 ;  /* 0x00000099cece7221 */ /* 0x000fe40000010000 */
[----:B------:R-:W-:Y:S02]  /*5fb0*/  FADD.FTZ R205, R205, R24 ;  /* 0x00000018cdcd7221 */ /* 0x000fe40000010000 */
.L_x_9726:
[----:B------:R-:W-:Y:S05]  /*5fc0*/  BSYNC B0 ;  /* 0x0000000000007941 */ /* 0x000fea0003800000 */
.L_x_9725:
[----:B----4-:R4:W2:Y:S01]  /*5fd0*/  SHFL.DOWN PT, R156, R204, 0x8, 0x1f ;  /* 0x09001f00cc9c7f89 */ /* 0x0108a200000e0000 */
[----:B------:R-:W-:Y:S01]  /*5fe0*/  BSSY B0, `(.L_x_9727) ;  /* 0x0000012000007945 */ /* 0x000fe20003800000 */
[C---:B0-----:R-:W-:Y:S02]  /*5ff0*/  FMUL.FTZ R24, R120.reuse, R27 ;  /* 0x0000001b78187220 */ /* 0x041fe40000410000 */
[----:B-1----:R4:W0:Y:S01]  /*6000*/  SHFL.DOWN PT, R158, R207, 0x8, 0x1f ;  /* 0x09001f00cf9e7f89 */ /* 0x00282200000e0000 */
[----:B------:R-:W-:-:S03]  /*6010*/  FMUL.FTZ R151, R120, R165 ;  /* 0x000000a578977220 */ /* 0x000fc60000410000 */
[----:B---3--:R4:W1:Y:S04]  /*6020*/  SHFL.DOWN PT, R152, R206, 0x8, 0x1f ;  /* 0x09001f00ce987f89 */ /* 0x00886800000e0000 */
[----:B------:R4:W3:Y:S01]  /*6030*/  SHFL.DOWN PT, R162, R205, 0x8, 0x1f ;  /* 0x09001f00cda27f89 */ /* 0x0008e200000e0000 */
[----:B------:R-:W-:Y:S05]  /*6040*/  @P1 BRA `(.L_x_9728) ;  /* 0x000000b000001947 */ /* 0x000fea0003800000 */
[C---:B---3--:R-:W-:Y:S02]  /*6050*/  FMUL.FTZ R155, R207.reuse, R162 ;  /* 0x000000a2cf9b7220 */ /* 0x048fe40000410000 */
[C---:B0-----:R-:W-:Y:S02]  /*6060*/  FMUL.FTZ R153, R207.reuse, R158 ;  /* 0x0000009ecf997220 */ /* 0x041fe40000410000 */
[-C--:B-1----:R-:W-:Y:S02]  /*6070*/  FMUL.FTZ R161, R207, R152.reuse ;  /* 0x00000098cfa17220 */ /* 0x082fe40000410000 */
[----:B------:R-:W-:-:S02]  /*6080*/  FFMA.FTZ R155, R204, R152, -R155 ;  /* 0x00000098cc9b7223 */ /* 0x000fc4000001089b */
[-C--:B--2-4-:R-:W-:Y:S02]  /*6090*/  FMUL.FTZ R207, R207, R156.reuse ;  /* 0x0000009ccfcf7220 */ /* 0x094fe40000410000 */
[C---:B------:R-:W-:Y:S02]  /*60a0*/  FFMA.FTZ R153, R204.reuse, R156, -R153 ;  /* 0x0000009ccc997223 */ /* 0x040fe40000010899 */
[C---:B------:R-:W-:Y:S02]  /*60b0*/  FFMA.FTZ R152, R204.reuse, R162, R161 ;  /* 0x000000a2cc987223 */ /* 0x040fe400000100a1 */
[----:B------:R-:W-:Y:S01]  /*60c0*/  FFMA.FTZ R207, R204, R158, R207 ;  /* 0x0000009ecccf7223 */ /* 0x000fe200000100cf */
[----:B------:R-:W-:Y:S01]  /*60d0*/  MOV R204, R153 ;  /* 0x0000009900cc7202 */ /* 0x000fe20000000f00 */
[----:B------:R-:W-:Y:S02]  /*60e0*/  FADD.FTZ R206, R206, R155 ;  /* 0x0000009bcece7221 */ /* 0x000fe40000010000 */
[----:B------:R-:W-:-:S02]  /*60f0*/  FADD.FTZ R205, R205, R152 ;  /* 0x00000098cdcd7221 */ /* 0x000fc40000010000 */
.L_x_9728:
[----:B------:R-:W-:Y:S05]  /*6100*/  BSYNC B0 ;  /* 0x0000000000007941 */ /* 0x000fea0003800000 */
.L_x_9727:
[----:B--2---:R2:W4:Y:S01]  /*6110*/  SHFL.DOWN PT, R156, R204, 0x10, 0x1f ;  /* 0x0a001f00cc9c7f89 */ /* 0x00452200000e0000 */
[----:B------:R-:W-:Y:S01]  /*6120*/  BSSY B0, `(.L_x_9729) ;  /* 0x0000012000007945 */ /* 0x000fe20003800000 */
[----:B------:R-:W-:-:S02]  /*6130*/  FFMA.FTZ R24, R124, R165, -R24 ;  /* 0x000000a57c187223 */ /* 0x000fc40000010818 */
[----:B0-----:R2:W0:Y:S01]  /*6140*/  SHFL.DOWN PT, R158, R207, 0x10, 0x1f ;  /* 0x0a001f00cf9e7f89 */ /* 0x00142200000e0000 */
[----:B------:R-:W-:-:S03]  /*6150*/  FFMA.FTZ R151, R124, R27, R151 ;  /* 0x0000001b7c977223 */ /* 0x000fc60000010097 */
[----:B-1----:R2:W1:Y:S04]  /*6160*/  SHFL.DOWN PT, R152, R206, 0x10, 0x1f ;  /* 0x0a001f00ce987f89 */ /* 0x00246800000e0000 */
[----:B---3--:R2:W3:Y:S01]  /*6170*/  SHFL.DOWN PT, R162, R205, 0x10, 0x1f ;  /* 0x0a001f00cda27f89 */ /* 0x0084e200000e0000 */
        /* <DEDUP_REMOVED lines=12> */
.L_x_9730:
[----:B------:R-:W-:Y:S05]  /*6240*/  BSYNC B0 ;  /* 0x0000000000007941 */ /* 0x000fea0003800000 */
.L_x_9729:
[----:B------:R-:W-:Y:S01]  /*6250*/  FFMA.FTZ R161, R117, R36, R24 ;  /* 0x0000002475a17223 */ /* 0x000fe20000010018 */
[----:B------:R-:W-:Y:S01]  /*6260*/  SHFL.DOWN PT, R173, R207, 0x1, 0x1f ;  /* 0x08201f00cfad7f89 */ /* 0x000fe200000e0000 */
[----:B------:R-:W-:Y:S01]  /*6270*/  FADD.FTZ R151, RZ, R151 ;  /* 0x00000097ff977221 */ /* 0x000fe20000010000 */
[C---:B------:R-:W-:Y:S01]  /*6280*/  ISETP.GT.AND P0, PT, R35.reuse, 0x1e, PT ;  /* 0x0000001e2300780c */ /* 0x040fe20003f04270 */
[C---:B-1----:R-:W-:Y:S01]  /*6290*/  FMUL.FTZ R152, R122.reuse, R161 ;  /* 0x000000a17a987220 */ /* 0x042fe20000410000 */
[----:B---3--:R-:W1:Y:S01]  /*62a0*/  SHFL.IDX PT, R162, R14, RZ, 0x1f ;  /* 0x00001fff0ea27589 */ /* 0x008e6200000e0000 */
[-C--:B------:R-:W-:Y:S01]  /*62b0*/  FMUL.FTZ R24, R122, R151.reuse ;  /* 0x000000977a187220 */ /* 0x080fe20000410000 */
[----:B------:R-:W-:Y:S01]  /*62c0*/  ISETP.NE.AND P1, PT, R35, RZ, PT ;  /* 0x000000ff2300720c */ /* 0x000fe20003f25270 */
[C---:B------:R-:W-:Y:S01]  /*62d0*/  FFMA.FTZ R152, R130.reuse, R151, R152 ;  /* 0x0000009782987223 */ /* 0x040fe20000010098 */
[----:B------:R-:W3:Y:S01]  /*62e0*/  SHFL.IDX PT, R168, R15, RZ, 0x1f ;  /* 0x00001fff0fa87589 */ /* 0x000ee200000e0000 */
[----:B------:R-:W-:Y:S01]  /*62f0*/  FFMA.FTZ R24, R130, R161, -R24 ;  /* 0x000000a182187223 */ /* 0x000fe20000010818 */
[----:B------:R-:W-:Y:S01]  /*6300*/  BSSY B0, `(.L_x_9731) ;  /* 0x0000240000007945 */ /* 0x000fe20003800000 */
[----:B------:R-:W-:Y:S01]  /*6310*/  FADD.FTZ R153, RZ, R152 ;  /* 0x00000098ff997221 */ /* 0x000fe20000010000 */
[----:B0-----:R-:W0:Y:S01]  /*6320*/  SHFL.DOWN PT, R158, R204, 0x1, 0x1f ;  /* 0x08201f00cc9e7f89 */ /* 0x001e2200000e0000 */
[----:B------:R-:W-:-:S02]  /*6330*/  FFMA.FTZ R167, R119, R34, R24 ;  /* 0x0000002277a77223 */ /* 0x000fc40000010018 */
[C---:B------:R-:W-:Y:S01]  /*6340*/  FMUL.FTZ R24, R132.reuse, R153 ;  /* 0x0000009984187220 */ /* 0x040fe20000410000 */
[----:B------:R-:W5:Y:S01]  /*6350*/  SHFL.DOWN PT, R210, R205, 0x1, 0x1f ;  /* 0x08201f00cdd27f89 */ /* 0x000f6200000e0000 */
[-C--:B------:R-:W-:Y:S02]  /*6360*/  FMUL.FTZ R152, R132, R167.reuse ;  /* 0x000000a784987220 */ /* 0x080fe40000410000 */
[C---:B------:R-:W-:Y:S01]  /*6370*/  FFMA.FTZ R24, R112.reuse, R167, -R24 ;  /* 0x000000a770187223 */ /* 0x040fe20000010818 */
[----:B------:R-:W2:Y:S01]  /*6380*/  SHFL.DOWN PT, R208, R206, 0x1, 0x1f ;  /* 0x08201f00ced07f89 */ /* 0x000ea200000e0000 */
[----:B------:R-:W-:Y:S02]  /*6390*/  FFMA.FTZ R152, R112, R153, R152 ;  /* 0x0000009970987223 */ /* 0x000fe40000010098 */
[----:B------:R-:W-:Y:S01]  /*63a0*/  FFMA.FTZ R163, R111, R32, R24 ;  /* 0x000000206fa37223 */ /* 0x000fe20000010018 */
[----:B--2-4-:R-:W2:Y:S01]  /*63b0*/  SHFL.IDX PT, R207, R207, RZ, 0x1f ;  /* 0x00001fffcfcf7589 */ /* 0x014ea200000e0000 */
[----:B------:R-:W-:-:S02]  /*63c0*/  FADD.FTZ R155, RZ, R152 ;  /* 0x00000098ff9b7221 */ /* 0x000fc40000010000 */
[C---:B------:R-:W-:Y:S01]  /*63d0*/  FMUL.FTZ R152, R128.reuse, R163 ;  /* 0x000000a380987220 */ /* 0x040fe20000410000 */
[----:B------:R-:W4:Y:S01]  /*63e0*/  SHFL.IDX PT, R204, R204, RZ, 0x1f ;  /* 0x00001fffcccc7589 */ /* 0x000f2200000e0000 */
[C---:B-1----:R-:W-:Y:S02]  /*63f0*/  @P2 FMUL.FTZ R177, R173.reuse, R162 ;  /* 0x000000a2adb12220 */ /* 0x042fe40000410000 */
[-C--:B------:R-:W-:Y:S01]  /*6400*/  FMUL.FTZ R24, R128, R155.reuse ;  /* 0x0000009b80187220 */ /* 0x080fe20000410000 */
[----:B------:R-:W1:Y:S01]  /*6410*/  SHFL.IDX PT, R205, R205, RZ, 0x1f ;  /* 0x00001fffcdcd7589 */ /* 0x000e6200000e0000 */
[-C--:B---3--:R-:W-:Y:S02]  /*6420*/  @P2 FMUL.FTZ R173, R173, R168.reuse ;  /* 0x000000a8adad2220 */ /* 0x088fe40000410000 */
[----:B------:R-:W-:Y:S01]  /*6430*/  FFMA.FTZ R156, R134, R155, R152 ;  /* 0x0000009b869c7223 */ /* 0x000fe20000010098 */
[----:B------:R-:W3:Y:S01]  /*6440*/  SHFL.IDX PT, R206, R206, RZ, 0x1f ;  /* 0x00001fffcece7589 */ /* 0x000ee200000e0000 */
[----:B0-----:R-:W-:-:S02]  /*6450*/  @P2 FFMA.FTZ R177, R158, R168, R177 ;  /* 0x000000a89eb12223 */ /* 0x001fc400000100b1 */
[----:B------:R-:W-:Y:S02]  /*6460*/  FFMA.FTZ R152, R134, R163, -R24 ;  /* 0x000000a386987223 */ /* 0x000fe40000010818 */
[----:B------:R-:W-:Y:S02]  /*6470*/  @P2 FFMA.FTZ R173, R158, R162, -R173 ;  /* 0x000000a29ead2223 */ /* 0x000fe400000108ad */
[----:B------:R-:W-:Y:S02]  /*6480*/  FADD.FTZ R24, RZ, R156 ;  /* 0x0000009cff187221 */ /* 0x000fe40000010000 */
[----:B-----5:R-:W-:Y:S02]  /*6490*/  @P2 FADD.FTZ R168, R210, R177 ;  /* 0x000000b1d2a82221 */ /* 0x020fe40000010000 */
[----:B------:R-:W-:Y:S02]  /*64a0*/  FFMA.FTZ R152, R121, R30, R152 ;  /* 0x0000001e79987223 */ /* 0x000fe40000010098 */
[----:B------:R-:W-:Y:S01]  /*64b0*/  @P2 FADD.FTZ R162, R208, R173 ;  /* 0x000000add0a22221 */ /* 0x000fe20000010000 */
        /* <DEDUP_REMOVED lines=27> */
[-C--:B------:R-:W-:Y:S02]  /*6670*/  FMUL.FTZ R162, R178, R173.reuse ;  /* 0x000000adb2a27220 */ /* 0x080fe40000410000 */
[-C--:B------:R-:W-:Y:S02]  /*6680*/  FMUL.FTZ R179, R190, -R154.reuse ;  /* 0x8000009abeb37220 */ /* 0x080fe40000410000 */
        /* <DEDUP_REMOVED lines=37> */
[C---:B------:R-:W-:Y:S02]  /*68e0*/  FFMA.FTZ R191, R181.reuse, R208, -R191 ;  /* 0x000000d0b5bf7223 */ /* 0x040fe400000108bf */
[----:B------:R-:W-:-:S02]  /*68f0*/  FFMA.FTZ R211, R181, R210, R211 ;  /* 0x000000d2b5d37223 */ /* 0x000fc400000100d3 */
[----:B------:R-:W-:Y:S02]  /*6900*/  FFMA.FTZ R193, R181, R168, -R193 ;  /* 0x000000a8b5c17223 */ /* 0x000fe400000108c1 */
[----:B------:R-:W-:Y:S02]  /*6910*/  FADD.FTZ R209, RZ, R209 ;  /* 0x000000d1ffd17221 */ /* 0x000fe40000010000 */
[----:B------:R-:W-:Y:S02]  /*6920*/  FADD.FTZ R170, R170, R191 ;  /* 0x000000bfaaaa7221 */ /* 0x000fe40000010000 */
[----:B------:R-:W-:Y:S02]  /*6930*/  FADD.FTZ R181, -R192, R211 ;  /* 0x000000d3c0b57221 */ /* 0x000fe40000010100 */
[----:B------:R-:W-:Y:S02]  /*6940*/  FFMA.FTZ R213, R141, R50, R193 ;  /* 0x000000328dd57223 */ /* 0x000fe400000100c1 */
[----:B------:R-:W-:-:S02]  /*6950*/  FMUL.FTZ R191, R185, R209 ;  /* 0x000000d1b9bf7220 */ /* 0x000fc40000410000 */
[----:B------:R-:W-:Y:S02]  /*6960*/  FMUL.FTZ R193, R174, -R181 ;  /* 0x800000b5aec17220 */ /* 0x000fe40000410000 */
[-C--:B------:R-:W-:Y:S02]  /*6970*/  FMUL.FTZ R185, R185, R213.reuse ;  /* 0x000000d5b9b97220 */ /* 0x080fe40000410000 */
[----:B------:R-:W-:Y:S02]  /*6980*/  FFMA.FTZ R191, R182, R213, -R191 ;  /* 0x000000d5b6bf7223 */ /* 0x000fe400000108bf */
[----:B------:R-:W-:Y:S02]  /*6990*/  FMUL.FTZ R174, R174, -R170 ;  /* 0x800000aaaeae7220 */ /* 0x000fe40000410000 */
[----:B------:R-:W-:Y:S02]  /*69a0*/  FFMA.FTZ R185, R182, R209, R185 ;  /* 0x000000d1b6b97223 */ /* 0x000fe400000100b9 */
[----:B------:R-:W-:-:S02]  /*69b0*/  FFMA.FTZ R215, R139, R54, R191 ;  /* 0x000000368bd77223 */ /* 0x000fc400000100bf */
[C---:B------:R-:W-:Y:S02]  /*69c0*/  FFMA.FTZ R217, R172.reuse, R181, R174 ;  /* 0x000000b5acd97223 */ /* 0x040fe400000100ae */
[----:B------:R-:W-:Y:S02]  /*69d0*/  FFMA.FTZ R193, R172, R170, -R193 ;  /* 0x000000aaacc17223 */ /* 0x000fe400000108c1 */
[----:B------:R-:W-:Y:S02]  /*69e0*/  FADD.FTZ R211, RZ, R185 ;  /* 0x000000b9ffd37221 */ /* 0x000fe40000010000 */
[----:B------:R-:W-:Y:S02]  /*69f0*/  FMUL.FTZ R174, R186, R215 ;  /* 0x000000d7baae7220 */ /* 0x000fe40000410000 */
[----:B------:R-:W-:Y:S02]  /*6a00*/  FADD.FTZ R185, -R198, R217 ;  /* 0x000000d9c6b97221 */ /* 0x000fe40000010100 */
[----:B------:R-:W-:-:S02]  /*6a10*/  FADD.FTZ R172, R200, R193 ;  /* 0x000000c1c8ac7221 */ /* 0x000fc40000010000 */
        /* <DEDUP_REMOVED lines=13> */
[CC--:B------:R-:W-:Y:S02]  /*6af0*/  FMUL.FTZ R182, R178.reuse, -R174.reuse ;  /* 0x800000aeb2b67220 */ /* 0x0c0fe40000410000 */
[-C--:B------:R-:W-:Y:S02]  /*6b00*/  FMUL.FTZ R193, R178, -R187.reuse ;  /* 0x800000bbb2c17220 */ /* 0x080fe40000410000 */
[C---:B------:R-:W-:Y:S02]  /*6b10*/  FFMA.FTZ R182, R176.reuse, R187, R182 ;  /* 0x000000bbb0b67223 */ /* 0x040fe400000100b6 */
[----:B--2---:R-:W-:Y:S02]  /*6b20*/  FMUL.FTZ R217, R207, R15 ;  /* 0x0000000fcfd97220 */ /* 0x004fe40000410000 */
[----:B------:R-:W-:-:S02]  /*6b30*/  FFMA.FTZ R219, R176, R174, -R193 ;  /* 0x000000aeb0db7223 */ /* 0x000fc400000108c1 */
[----:B------:R-:W-:Y:S02]  /*6b40*/  FADD.FTZ R193, -R203, R182 ;  /* 0x000000b6cbc17221 */ /* 0x000fe40000010100 */
[-C--:B------:R-:W-:Y:S02]  /*6b50*/  FMUL.FTZ R178, R207, R14.reuse ;  /* 0x0000000ecfb27220 */ /* 0x080fe40000410000 */
[----:B----4-:R-:W-:Y:S02]  /*6b60*/  FFMA.FTZ R217, R204, R14, -R217 ;  /* 0x0000000eccd97223 */ /* 0x010fe400000108d9 */
[----:B------:R-:W-:Y:S02]  /*6b70*/  FADD.FTZ R176, R202, R219 ;  /* 0x000000dbcab07221 */ /* 0x000fe40000010000 */
[----:B------:R-:W-:Y:S02]  /*6b80*/  FMUL.FTZ R14, R197, -R193 ;  /* 0x800000c1c50e7220 */ /* 0x000fe40000410000 */
[----:B------:R-:W-:-:S02]  /*6b90*/  FFMA.FTZ R186, R204, R15, R178 ;  /* 0x0000000fccba7223 */ /* 0x000fc400000100b2 */
[-C--:B------:R-:W-:Y:S02]  /*6ba0*/  FMUL.FTZ R178, R197, -R176.reuse ;  /* 0x800000b0c5b27220 */ /* 0x080fe40000410000 */
[----:B------:R-:W-:Y:S02]  /*6bb0*/  FFMA.FTZ R14, R195, R176, -R14 ;  /* 0x000000b0c30e7223 */ /* 0x000fe4000001080e */
[----:B------:R-:W-:Y:S02]  /*6bc0*/  FMUL.FTZ R190, R190, R191 ;  /* 0x000000bfbebe7220 */ /* 0x000fe40000410000 */
[----:B------:R-:W-:Y:S02]  /*6bd0*/  FMUL.FTZ R15, R207, R13 ;  /* 0x0000000dcf0f7220 */ /* 0x000fe40000410000 */
[----:B------:R-:W-:Y:S02]  /*6be0*/  FFMA.FTZ R182, R195, R193, R178 ;  /* 0x000000c1c3b67223 */ /* 0x000fe400000100b2 */
[----:B------:R-:W-:-:S02]  /*6bf0*/  FADD.FTZ R178, R201, R14 ;  /* 0x0000000ec9b27221 */ /* 0x000fc40000010000 */
[----:B------:R-:W-:Y:S02]  /*6c00*/  FFMA.FTZ R190, R188, R189, R190 ;  /* 0x000000bdbcbe7223 */ /* 0x000fe400000100be */
[-C--:B------:R-:W-:Y:S02]  /*6c10*/  FMUL.FTZ R207, R207, R12.reuse ;  /* 0x0000000ccfcf7220 */ /* 0x080fe40000410000 */
[----:B------:R-:W-:Y:S02]  /*6c20*/  FFMA.FTZ R12, R204, R12, -R15 ;  /* 0x0000000ccc0c7223 */ /* 0x000fe4000001080f */
[----:B------:R-:W-:Y:S02]  /*6c30*/  FADD.FTZ R182, -R199, R182 ;  /* 0x000000b6c7b67221 */ /* 0x000fe40000010100 */
[----:B-1----:R-:W-:Y:S02]  /*6c40*/  FADD.FTZ R15, R205, R186 ;  /* 0x000000bacd0f7221 */ /* 0x002fe40000010000 */
[----:B------:R-:W-:-:S02]  /*6c50*/  FMUL.FTZ R186, R147, -R178 ;  /* 0x800000b293ba7220 */ /* 0x000fc40000410000 */
[----:B------:R-:W-:Y:S02]  /*6c60*/  FADD.FTZ R195, RZ, R190 ;  /* 0x000000beffc37221 */ /* 0x000fe40000010000 */
[----:B------:R-:W-:Y:S02]  /*6c70*/  FMUL.FTZ R147, R147, -R182 ;  /* 0x800000b693937220 */ /* 0x000fe40000410000 */
[----:B------:R-:W-:Y:S02]  /*6c80*/  FFMA.FTZ R197, R133, R92, R184 ;  /* 0x0000005c85c57223 */ /* 0x000fe400000100b8 */
[C---:B------:R-:W-:Y:S02]  /*6c90*/  FFMA.FTZ R199, R145.reuse, R182, R186 ;  /* 0x000000b691c77223 */ /* 0x040fe400000100ba */
[----:B------:R-:W-:Y:S02]  /*6ca0*/  FMUL.FTZ R184, R180, R195 ;  /* 0x000000c3b4b87220 */ /* 0x000fe40000410000 */
[----:B------:R-:W-:-:S02]  /*6cb0*/  FFMA.FTZ R147, R145, R178, -R147 ;  /* 0x000000b291937223 */ /* 0x000fc40000010893 */
[-C--:B------:R-:W-:Y:S02]  /*6cc0*/  FMUL.FTZ R188, R180, R197.reuse ;  /* 0x000000c5b4bc7220 */ /* 0x080fe40000410000 */
[----:B------:R-:W-:Y:S02]  /*6cd0*/  FADD.FTZ R145, -R144, R199 ;  /* 0x000000c790917221 */ /* 0x000fe40000010100 */
[----:B------:R-:W-:Y:S02]  /*6ce0*/  FFMA.FTZ R180, R146, R197, -R184 ;  /* 0x000000c592b47223 */ /* 0x000fe400000108b8 */
[C---:B------:R-:W-:Y:S02]  /*6cf0*/  FFMA.FTZ R144, R87.reuse, R159, RZ ;  /* 0x0000009f57907223 */ /* 0x040fe400000100ff */
[----:B------:R-:W-:Y:S02]  /*6d00*/  FFMA.FTZ R184, R87, -R25, RZ ;  /* 0x8000001957b87223 */ /* 0x000fe400000100ff */
[----:B------:R-:W-:-:S02]  /*6d10*/  FFMA.FTZ R144, R89, R165, R144 ;  /* 0x000000a559907223 */ /* 0x000fc40000010090 */
[----:B------:R-:W-:Y:S02]  /*6d20*/  FFMA.FTZ R184, R89, -R27, R184 ;  /* 0x8000001b59b87223 */ /* 0x000fe400000100b8 */
[----:B------:R-:W-:Y:S02]  /*6d30*/  FADD.FTZ R147, R116, R147 ;  /* 0x0000009374937221 */ /* 0x000fe40000010000 */
[C---:B------:R-:W-:Y:S02]  /*6d40*/  FFMA.FTZ R144, R91.reuse, R161, R144 ;  /* 0x000000a15b907223 */ /* 0x040fe40000010090 */
[C---:B------:R-:W-:Y:S02]  /*6d50*/  FMUL.FTZ R116, R128.reuse, -R145 ;  /* 0x8000009180747220 */ /* 0x040fe40000410000 */
[----:B------:R-:W-:Y:S02]  /*6d60*/  FFMA.FTZ R184, R91, -R151, R184 ;  /* 0x800000975bb87223 */ /* 0x000fe400000100b8 */
[----:B------:R-:W-:-:S02]  /*6d70*/  FMUL.FTZ R128, R128, -R147 ;  /* 0x8000009380807220 */ /* 0x000fc40000410000 */
[C---:B------:R-:W-:Y:S02]  /*6d80*/  FFMA.FTZ R144, R93.reuse, R167, R144 ;  /* 0x000000a75d907223 */ /* 0x040fe40000010090 */
[C---:B------:R-:W-:Y:S02]  /*6d90*/  FFMA.FTZ R199, R134.reuse, R147, -R116 ;  /* 0x0000009386c77223 */ /* 0x040fe40000010874 */
[----:B------:R-:W-:Y:S02]  /*6da0*/  FFMA.FTZ R184, R93, -R153, R184 ;  /* 0x800000995db87223 */ /* 0x000fe400000100b8 */
[----:B------:R-:W-:Y:S02]  /*6db0*/  FFMA.FTZ R128, R134, R145, R128 ;  /* 0x0000009186807223 */ /* 0x000fe40000010080 */
[----:B------:R-:W-:Y:S02]  /*6dc0*/  FFMA.FTZ R13, R204, R13, R207 ;  /* 0x0000000dcc0d7223 */ /* 0x000fe400000100cf */
[----:B---3--:R-:W-:-:S02]  /*6dd0*/  FADD.FTZ R14, R206, R217 ;  /* 0x000000d9ce0e7221 */ /* 0x008fc40000010000 */
[C---:B------:R-:W-:Y:S02]  /*6de0*/  FFMA.FTZ R144, R95.reuse, R163, R144 ;  /* 0x000000a35f907223 */ /* 0x040fe40000010090 */
[----:B------:R-:W-:Y:S01]  /*6df0*/  FADD.FTZ R199, R114, R199 ;  /* 0x000000c772c77221 */ /* 0x000fe20000010000 */
[----:B------:R0:W-:Y:S01]  /*6e00*/  @!P2 STS.128 [UR5+0x1980], R12 ;  /* 0x0019800cff00a988 */ /* 0x0001e20008000c05 */
[----:B------:R-:W-:Y:S02]  /*6e10*/  FFMA.FTZ R184, R95, -R155, R184 ;  /* 0x8000009b5fb87223 */ /* 0x000fe400000100b8 */
[----:B------:R-:W-:Y:S02]  /*6e20*/  FADD.FTZ R143, -R143, R128 ;  /* 0x000000808f8f7221 */ /* 0x000fe40000010100 */
[C---:B------:R-:W-:Y:S02]  /*6e30*/  FFMA.FTZ R144, R97.reuse, R152, R144 ;  /* 0x0000009861907223 */ /* 0x040fe40000010090 */
[----:B------:R-:W-:-:S02]  /*6e40*/  FFMA.FTZ R184, R97, -R24, R184 ;  /* 0x8000001861b87223 */ /* 0x000fc400000100b8 */
[C---:B------:R-:W-:Y:S02]  /*6e50*/  FFMA.FTZ R144, R99.reuse, R156, R144 ;  /* 0x0000009c63907223 */ /* 0x040fe40000010090 */
[----:B------:R-:W-:Y:S02]  /*6e60*/  FFMA.FTZ R184, R99, -R22, R184 ;  /* 0x8000001663b87223 */ /* 0x000fe400000100b8 */
[----:B------:R-:W-:Y:S02]  /*6e70*/  FFMA.FTZ R144, R100, R173, R144 ;  /* 0x000000ad64907223 */ /* 0x000fe40000010090 */
[C---:B0-----:R-:W-:Y:S02]  /*6e80*/  FMUL.FTZ R12, R132.reuse, -R199 ;  /* 0x800000c7840c7220 */ /* 0x041fe40000410000 */
[-C--:B------:R-:W-:Y:S02]  /*6e90*/  FMUL.FTZ R132, R132, -R143.reuse ;  /* 0x8000008f84847220 */ /* 0x080fe40000410000 */
[----:B------:R-:W-:-:S02]  /*6ea0*/  FFMA.FTZ R205, R112, R143, R12 ;  /* 0x0000008f70cd7223 */ /* 0x000fc4000001000c */
[----:B------:R-:W-:Y:S02]  /*6eb0*/  FFMA.FTZ R203, R112, R199, -R132 ;  /* 0x000000c770cb7223 */ /* 0x000fe40000010884 */
[----:B------:R-:W-:Y:S02]  /*6ec0*/  FADD.FTZ R205, -R142, R205 ;  /* 0x000000cd8ecd7221 */ /* 0x000fe40000010100 */
[----:B------:R-:W-:Y:S02]  /*6ed0*/  FFMA.FTZ R184, R100, -R169, R184 ;  /* 0x800000a964b87223 */ /* 0x000fe400000100b8 */
[----:B------:R-:W-:Y:S02]  /*6ee0*/  FADD.FTZ R203, R140, R203 ;  /* 0x000000cb8ccb7221 */ /* 0x000fe40000010000 */
[----:B------:R-:W-:Y:S02]  /*6ef0*/  FFMA.FTZ R144, R101, R162, R144 ;  /* 0x000000a265907223 */ /* 0x000fe40000010090 */
[----:B------:R-:W-:-:S02]  /*6f00*/  FMUL.FTZ R12, R122, -R205 ;  /* 0x800000cd7a0c7220 */ /* 0x000fc40000410000 */
[----:B------:R-:W-:Y:S02]  /*6f10*/  FFMA.FTZ R184, R101, -R158, R184 ;  /* 0x8000009e65b87223 */ /* 0x000fe400000100b8 */
[----:B------:R-:W-:Y:S02]  /*6f20*/  FMUL.FTZ R122, R122, -R203 ;  /* 0x800000cb7a7a7220 */ /* 0x000fe40000410000 */
[C---:B------:R-:W-:Y:S02]  /*6f30*/  FFMA.FTZ R144, R102.reuse, R179, R144 ;  /* 0x000000b366907223 */ /* 0x040fe40000010090 */
[----:B------:R-:W-:Y:S02]  /*6f40*/  FMUL.FTZ R13, R3, R208 ;  /* 0x000000d0030d7220 */ /* 0x000fe40000410000 */
[----:B------:R-:W-:Y:S02]  /*6f50*/  FFMA.FTZ R184, R102, -R177, R184 ;  /* 0x800000b166b87223 */ /* 0x000fe400000100b8 */
[----:B------:R-:W-:-:S02]  /*6f60*/  FFMA.FTZ R207, R130, R205, R122 ;  /* 0x000000cd82cf7223 */ /* 0x000fc4000001007a */
[----:B------:R-:W-:Y:S02]  /*6f70*/  FFMA.FTZ R201, R130, R203, -R12 ;  /* 0x000000cb82c97223 */ /* 0x000fe4000001080c */
[----:B------:R-:W-:Y:S02]  /*6f80*/  FFMA.FTZ R144, R103, R168, R144 ;  /* 0x000000a867907223 */ /* 0x000fe40000010090 */
[-C--:B------:R-:W-:Y:S02]  /*6f90*/  FMUL.FTZ R15, R3, R210.reuse ;  /* 0x000000d2030f7220 */ /* 0x080fe40000410000 */
[----:B------:R-:W-:Y:S02]  /*6fa0*/  FFMA.FTZ R14, R2, R210, -R13 ;  /* 0x000000d2020e7223 */ /* 0x000fe4000001080d */
[----:B------:R-:W-:Y:S02]  /*6fb0*/  FFMA.FTZ R184, R103, -R166, R184 ;  /* 0x800000a667b87223 */ /* 0x000fe400000100b8 */
[----:B------:R-:W-:-:S02]  /*6fc0*/  FMUL.FTZ R210, R210, R50 ;  /* 0x00000032d2d27220 */ /* 0x000fc40000410000 */
[----:B------:R-:W-:Y:S02]  /*6fd0*/  FADD.FTZ R207, -R136, R207 ;  /* 0x000000cf88cf7221 */ /* 0x000fe40000010100 */
[-C--:B------:R-:W-:Y:S02]  /*6fe0*/  FMUL.FTZ R12, R208, R50.reuse ;  /* 0x00000032d00c7220 */ /* 0x080fe40000410000 */
[----:B------:R-:W-:Y:S02]  /*6ff0*/  FADD.FTZ R201, R138, R201 ;  /* 0x000000c98ac97221 */ /* 0x000fe40000010000 */
[C---:B------:R-:W-:Y:S02]  /*7000*/  FFMA.FTZ R144, R104.reuse, R213, R144 ;  /* 0x000000d568907223 */ /* 0x040fe40000010090 */
[----:B------:R-:W-:Y:S02]  /*7010*/  FFMA.FTZ R122, R104, -R209, R184 ;  /* 0x800000d1687a7223 */ /* 0x000fe400000100b8 */
[----:B------:R-:W-:-:S02]  /*7020*/  FFMA.FTZ R213, R141, -R50, R213 ;  /* 0x800000328dd57223 */ /* 0x000fc400000100d5 */
[C---:B------:R-:W-:Y:S02]  /*7030*/  FMUL.FTZ R13, R209.reuse, R210 ;  /* 0x000000d2d10d7220 */ /* 0x040fe40000410000 */
[C---:B------:R-:W-:Y:S02]  /*7040*/  FMUL.FTZ R114, R209.reuse, R14 ;  /* 0x0000000ed1727220 */ /* 0x040fe40000410000 */
[----:B------:R-:W-:Y:S02]  /*7050*/  FMUL.FTZ R209, R209, R12 ;  /* 0x0000000cd1d17220 */ /* 0x000fe40000410000 */
[C---:B------:R-:W-:Y:S02]  /*7060*/  FMUL.FTZ R14, R120.reuse, -R207 ;  /* 0x800000cf780e7220 */ /* 0x040fe40000410000 */
[----:B------:R-:W-:Y:S02]  /*7070*/  FMUL.FTZ R120, R120, -R201 ;  /* 0x800000c978787220 */ /* 0x000fe40000410000 */
[----:B------:R-:W-:-:S02]  /*7080*/  FADD.FTZ R59, R12, R59 ;  /* 0x0000003b0c3b7221 */ /* 0x000fc40000010000 */
[C---:B------:R-:W-:Y:S02]  /*7090*/  FFMA.FTZ R13, R213.reuse, R12, R13 ;  /* 0x0000000cd50d7223 */ /* 0x040fe4000001000d */
[----:B------:R-:W-:Y:S02]  /*70a0*/  FFMA.FTZ R12, R213, R210, -R209 ;  /* 0x000000d2d50c7223 */ /* 0x000fe400000108d1 */
[C---:B------:R-:W-:Y:S02]  /*70b0*/  FFMA.FTZ R209, R124.reuse, R207, R120 ;  /* 0x000000cf7cd17223 */ /* 0x040fe40000010078 */
[----:B------:R-:W-:Y:S02]  /*70c0*/  FFMA.FTZ R14, R124, R201, -R14 ;  /* 0x000000c97c0e7223 */ /* 0x000fe4000001080e */
[----:B------:R-:W-:Y:S02]  /*70d0*/  FFMA.FTZ R112, R2, R208, R15 ;  /* 0x000000d002707223 */ /* 0x000fe4000001000f */
[----:B------:R-:W-:-:S02]  /*70e0*/  FMUL.FTZ R15, R3, R183 ;  /* 0x000000b7030f7220 */ /* 0x000fc40000410000 */
[----:B------:R-:W-:Y:S02]  /*70f0*/  FADD.FTZ R209, -R148, R209 ;  /* 0x000000d194d17221 */ /* 0x000fe40000010100 */
[----:B------:R-:W-:Y:S02]  /*7100*/  FADD.FTZ R149, R149, R14 ;  /* 0x0000000e95957221 */ /* 0x000fe40000010000 */
[----:B------:R-:W-:Y:S02]  /*7110*/  FFMA.FTZ R219, R2, R164, R15 ;  /* 0x000000a402db7223 */ /* 0x000fe4000001000f */
[C---:B------:R-:W-:Y:S02]  /*7120*/  FMUL.FTZ R15, R118.reuse, -R209 ;  /* 0x800000d1760f7220 */ /* 0x040fe40000410000 */
[----:B------:R-:W-:Y:S02]  /*7130*/  FMUL.FTZ R118, R118, -R149 ;  /* 0x8000009576767220 */ /* 0x000fe40000410000 */
[----:B------:R-:W-:-:S02]  /*7140*/  FFMA.FTZ R213, R213, R112, R114 ;  /* 0x00000070d5d57223 */ /* 0x000fc40000010072 */
[----:B------:R-:W-:Y:S02]  /*7150*/  FMUL.FTZ R112, R3, R164 ;  /* 0x000000a403707220 */ /* 0x000fe40000410000 */
[----:B------:R-:W-:Y:S02]  /*7160*/  FFMA.FTZ R217, R126, R209, R118 ;  /* 0x000000d17ed97223 */ /* 0x000fe40000010076 */
[----:B------:R-:W-:Y:S02]  /*7170*/  FFMA.FTZ R112, R2, R183, -R112 ;  /* 0x000000b702707223 */ /* 0x000fe40000010870 */
[----:B------:R-:W-:Y:S02]  /*7180*/  FFMA.FTZ R14, R105, R215, R144 ;  /* 0x000000d7690e7223 */ /* 0x000fe40000010090 */
[----:B------:R-:W-:Y:S02]  /*7190*/  FFMA.FTZ R132, R139, -R54, R215 ;  /* 0x800000368b847223 */ /* 0x000fe400000100d7 */
[----:B------:R-:W-:-:S02]  /*71a0*/  FFMA.FTZ R213, R141, R208, R213 ;  /* 0x000000d08dd57223 */ /* 0x000fc400000100d5 */
[----:B------:R-:W-:Y:S02]  /*71b0*/  FFMA.FTZ R215, R126, R149, -R15 ;  /* 0x000000957ed77223 */ /* 0x000fe4000001080f */
[----:B------:R-:W-:Y:S02]  /*71c0*/  FADD.FTZ R141, -R150, R217 ;  /* 0x000000d9968d7221 */ /* 0x000fe40000010100 */
[----:B------:R-:W-:Y:S02]  /*71d0*/  FMUL.FTZ R112, R211, R112 ;  /* 0x00000070d3707220 */ /* 0x000fe40000410000 */
[----:B------:R-:W-:Y:S02]  /*71e0*/  FMUL.FTZ R128, R209, R38 ;  /* 0x00000026d1807220 */ /* 0x000fe40000410000 */
[----:B------:R-:W-:Y:S02]  /*71f0*/  FADD.FTZ R26, R26, R215 ;  /* 0x000000d71a1a7221 */ /* 0x000fe40000010000 */
[----:B------:R-:W-:-:S02]  /*7200*/  FMUL.FTZ R116, R141, R40 ;  /* 0x000000288d747220 */ /* 0x000fc40000410000 */
[----:B------:R-:W-:Y:S02]  /*7210*/  FFMA.FTZ R15, R132, R219, R112 ;  /* 0x000000db840f7223 */ /* 0x000fe40000010070 */
[-C--:B------:R-:W-:Y:S02]  /*7220*/  FFMA.FTZ R165, R115, -R38.reuse, R165 ;  /* 0x8000002673a57223 */ /* 0x080fe400000100a5 */
[----:B------:R-:W-:Y:S02]  /*7230*/  FMUL.FTZ R114, R149, R38 ;  /* 0x0000002695727220 */ /* 0x000fe40000410000 */
[----:B------:R-:W-:Y:S02]  /*7240*/  FMUL.FTZ R120, R27, R128 ;  /* 0x000000801b787220 */ /* 0x000fe40000410000 */
[-C--:B------:R-:W-:Y:S02]  /*7250*/  FFMA.FTZ R159, R113, -R40.reuse, R159 ;  /* 0x80000028719f7223 */ /* 0x080fe4000001009f */
[----:B------:R-:W-:-:S02]  /*7260*/  FMUL.FTZ R112, R26, R40 ;  /* 0x000000281a707220 */ /* 0x000fc40000410000 */
[----:B------:R-:W-:Y:S02]  /*7270*/  FMUL.FTZ R118, R25, R116 ;  /* 0x0000007419767220 */ /* 0x000fe40000410000 */
[----:B------:R-:W-:Y:S02]  /*7280*/  FMUL.FTZ R126, R183, R54 ;  /* 0x00000036b77e7220 */ /* 0x000fe40000410000 */
[----:B------:R-:W-:Y:S02]  /*7290*/  FFMA.FTZ R183, R165, R114, R120 ;  /* 0x00000072a5b77223 */ /* 0x000fe40000010078 */
[-C--:B------:R-:W-:Y:S02]  /*72a0*/  FFMA.FTZ R118, R159, R112.reuse, R118 ;  /* 0x000000709f767223 */ /* 0x080fe40000010076 */
[----:B------:R-:W-:Y:S02]  /*72b0*/  FMUL.FTZ R120, R25, R112 ;  /* 0x0000007019787220 */ /* 0x000fe40000410000 */
[----:B------:R-:W-:-:S02]  /*72c0*/  FMUL.FTZ R215, R164, R54 ;  /* 0x00000036a4d77220 */ /* 0x000fc40000410000 */
[----:B------:R-:W-:Y:S02]  /*72d0*/  FFMA.FTZ R122, R105, -R211, R122 ;  /* 0x800000d3697a7223 */ /* 0x000fe4000001007a */
[----:B------:R-:W-:Y:S02]  /*72e0*/  FMUL.FTZ R124, R211, R126 ;  /* 0x0000007ed37c7220 */ /* 0x000fe40000410000 */
[----:B------:R-:W-:Y:S02]  /*72f0*/  FADD.FTZ R118, RZ, R118 ;  /* 0x00000076ff767221 */ /* 0x000fe40000010000 */
[----:B------:R-:W-:Y:S02]  /*7300*/  FFMA.FTZ R120, R159, R116, -R120 ;  /* 0x000000749f787223 */ /* 0x000fe40000010878 */
[----:B------:R-:W-:Y:S02]  /*7310*/  FMUL.FTZ R211, R211, R215 ;  /* 0x000000d7d3d37220 */ /* 0x000fe40000410000 */
[----:B------:R-:W-:-:S02]  /*7320*/  FMUL.FTZ R116, R3, R170 ;  /* 0x000000aa03747220 */ /* 0x000fc40000410000 */
[----:B------:R-:W-:Y:S02]  /*7330*/  FADD.FTZ R118, R118, R183 ;  /* 0x000000b776767221 */ /* 0x000fe40000010000 */
[C---:B------:R-:W-:Y:S02]  /*7340*/  FFMA.FTZ R124, R132.reuse, R215, R124 ;  /* 0x000000d7847c7223 */ /* 0x040fe4000001007c */
[----:B------:R-:W-:Y:S02]  /*7350*/  FMUL.FTZ R130, R27, R114 ;  /* 0x000000721b827220 */ /* 0x000fe40000410000 */
[----:B------:R-:W-:Y:S02]  /*7360*/  FFMA.FTZ R126, R132, R126, -R211 ;  /* 0x0000007e847e7223 */ /* 0x000fe400000108d3 */
[----:B------:R-:W-:Y:S02]  /*7370*/  FFMA.FTZ R183, R2, R181, -R116 ;  /* 0x000000b502b77223 */ /* 0x000fe40000010874 */
[----:B------:R-:W-:-:S02]  /*7380*/  FMUL.FTZ R132, R207, R36 ;  /* 0x00000024cf847220 */ /* 0x000fc40000410000 */
[----:B------:R-:W-:Y:S02]  /*7390*/  FMUL.FTZ R116, R201, R36 ;  /* 0x00000024c9747220 */ /* 0x000fe40000410000 */
[----:B------:R-:W-:Y:S02]  /*73a0*/  FADD.FTZ R64, R215, R64 ;  /* 0x00000040d7407221 */ /* 0x000fe40000010000 */
[----:B------:R-:W-:Y:S02]  /*73b0*/  FFMA.FTZ R215, R165, R128, -R130 ;  /* 0x00000080a5d77223 */ /* 0x000fe40000010882 */
[----:B------:R-:W-:Y:S02]  /*73c0*/  FADD.FTZ R120, RZ, R120 ;  /* 0x00000078ff787221 */ /* 0x000fe40000010000 */
[----:B------:R-:W-:Y:S02]  /*73d0*/  FFMA.FTZ R161, R117, -R36, R161 ;  /* 0x8000002475a17223 */ /* 0x000fe400000100a1 */
[----:B------:R-:W-:-:S02]  /*73e0*/  FMUL.FTZ R144, R181, R52 ;  /* 0x00000034b5907220 */ /* 0x000fc40000410000 */
[C---:B------:R-:W-:Y:S02]  /*73f0*/  FMUL.FTZ R130, R151.reuse, R132 ;  /* 0x0000008497827220 */ /* 0x040fe40000410000 */
[----:B------:R-:W-:Y:S02]  /*7400*/  FMUL.FTZ R134, R151, R116 ;  /* 0x0000007497867220 */ /* 0x000fe40000410000 */
[----:B------:R-:W-:Y:S02]  /*7410*/  FMUL.FTZ R128, R166, R183 ;  /* 0x000000b7a6807220 */ /* 0x000fe40000410000 */
[----:B------:R-:W-:Y:S02]  /*7420*/  FADD.FTZ R215, R120, R215 ;  /* 0x000000d778d77221 */ /* 0x000fe40000010000 */
[-C--:B------:R-:W-:Y:S02]  /*7430*/  FMUL.FTZ R217, R170, R52.reuse ;  /* 0x00000034aad97220 */ /* 0x080fe40000410000 */
[----:B------:R-:W-:-:S02]  /*7440*/  FFMA.FTZ R211, R137, -R52, R168 ;  /* 0x8000003489d37223 */ /* 0x000fc400000100a8 */
[----:B------:R-:W-:Y:S02]  /*7450*/  FMUL.FTZ R136, R166, R144 ;  /* 0x00000090a6887220 */ /* 0x000fe40000410000 */
[C---:B------:R-:W-:Y:S02]  /*7460*/  FFMA.FTZ R183, R161.reuse, R116, R130 ;  /* 0x00000074a1b77223 */ /* 0x040fe40000010082 */
[----:B------:R-:W-:Y:S02]  /*7470*/  FFMA.FTZ R134, R161, R132, -R134 ;  /* 0x00000084a1867223 */ /* 0x000fe40000010886 */
[----:B------:R-:W-:Y:S02]  /*7480*/  FMUL.FTZ R120, R199, R32 ;  /* 0x00000020c7787220 */ /* 0x000fe40000410000 */
[----:B------:R-:W-:Y:S02]  /*7490*/  FMUL.FTZ R132, R205, R34 ;  /* 0x00000022cd847220 */ /* 0x000fe40000410000 */
[----:B------:R-:W-:-:S02]  /*74a0*/  FFMA.FTZ R130, R211, R217, R136 ;  /* 0x000000d9d3827223 */ /* 0x000fc40000010088 */
[----:B------:R-:W-:Y:S02]  /*74b0*/  FADD.FTZ R183, R118, R183 ;  /* 0x000000b776b77221 */ /* 0x000fe40000010000 */
[-C--:B------:R-:W-:Y:S02]  /*74c0*/  FFMA.FTZ R163, R111, -R32.reuse, R163 ;  /* 0x800000206fa37223 */ /* 0x080fe400000100a3 */
[----:B------:R-:W-:Y:S02]  /*74d0*/  FMUL.FTZ R140, R143, R32 ;  /* 0x000000208f8c7220 */ /* 0x000fe40000410000 */
[----:B------:R-:W-:Y:S02]  /*74e0*/  FMUL.FTZ R142, R155, R120 ;  /* 0x000000789b8e7220 */ /* 0x000fe40000410000 */
[-C--:B------:R-:W-:Y:S02]  /*74f0*/  FFMA.FTZ R167, R119, -R34.reuse, R167 ;  /* 0x8000002277a77223 */ /* 0x080fe400000100a7 */
[----:B------:R-:W-:-:S02]  /*7500*/  FMUL.FTZ R118, R203, R34 ;  /* 0x00000022cb767220 */ /* 0x000fc40000410000 */
[----:B------:R-:W-:Y:S02]  /*7510*/  FMUL.FTZ R136, R153, R132 ;  /* 0x0000008499887220 */ /* 0x000fe40000410000 */
[----:B------:R-:W-:Y:S02]  /*7520*/  FFMA.FTZ R219, R163, R140, -R142 ;  /* 0x0000008ca3db7223 */ /* 0x000fe4000001088e */
[-C--:B------:R-:W-:Y:S02]  /*7530*/  FMUL.FTZ R138, R153, R118.reuse ;  /* 0x00000076998a7220 */ /* 0x080fe40000410000 */
[----:B------:R-:W-:Y:S02]  /*7540*/  FFMA.FTZ R136, R167, R118, R136 ;  /* 0x00000076a7887223 */ /* 0x000fe40000010088 */
[----:B------:R-:W-:Y:S02]  /*7550*/  FMUL.FTZ R140, R155, R140 ;  /* 0x0000008c9b8c7220 */ /* 0x000fe40000410000 */
[----:B------:R-:W-:-:S02]  /*7560*/  FMUL.FTZ R221, R145, R30 ;  /* 0x0000001e91dd7220 */ /* 0x000fc40000410000 */
[----:B------:R-:W-:Y:S02]  /*7570*/  FADD.FTZ R66, R217, R66 ;  /* 0x00000042d9427221 */ /* 0x000fe40000010000 */
[----:B------:R-:W-:Y:S02]  /*7580*/  FMUL.FTZ R166, R166, R217 ;  /* 0x000000d9a6a67220 */ /* 0x000fe40000410000 */
[----:B------:R-:W-:Y:S02]  /*7590*/  FADD.FTZ R134, R215, R134 ;  /* 0x00000086d7867221 */ /* 0x000fe40000010000 */
[----:B------:R-:W-:Y:S02]  /*75a0*/  FFMA.FTZ R217, R167, R132, -R138 ;  /* 0x00000084a7d97223 */ /* 0x000fe4000001088a */
[----:B------:R-:W-:Y:S02]  /*75b0*/  FADD.FTZ R136, R183, R136 ;  /* 0x00000088b7887221 */ /* 0x000fe40000010000 */
        /* <DEDUP_REMOVED lines=8> */
[-C--:B------:R-:W-:Y:S02]  /*7640*/  FMUL.FTZ R217, R182, R28.reuse ;  /* 0x0000001cb6d97220 */ /* 0x080fe40000410000 */
[----:B------:R-:W-:Y:S02]  /*7650*/  FADD.FTZ R136, R136, R215 ;  /* 0x000000d788887221 */ /* 0x000fe40000010000 */
[----:B------:R-:W-:Y:S02]  /*7660*/  FFMA.FTZ R221, R152, R221, -R138 ;  /* 0x000000dd98dd7223 */ /* 0x000fe4000001088a */
[-C--:B------:R-:W-:Y:S02]  /*7670*/  FMUL.FTZ R215, R178, R28.reuse ;  /* 0x0000001cb2d77220 */ /* 0x080fe40000410000 */
[----:B------:R-:W-:-:S02]  /*7680*/  FFMA.FTZ R156, R123, -R28, R156 ;  /* 0x8000001c7b9c7223 */ /* 0x000fc4000001009c */
[----:B------:R-:W-:Y:S02]  /*7690*/  FMUL.FTZ R138, R22, R217 ;  /* 0x000000d9168a7220 */ /* 0x000fe40000410000 */
[-C--:B------:R-:W-:Y:S02]  /*76a0*/  FMUL.FTZ R132, R176, R0.reuse ;  /* 0x00000000b0847220 */ /* 0x080fe40000410000 */
[----:B------:R-:W-:Y:S02]  /*76b0*/  FADD.FTZ R134, R134, R219 ;  /* 0x000000db86867221 */ /* 0x000fe40000010000 */
[-C--:B------:R-:W-:Y:S02]  /*76c0*/  FMUL.FTZ R140, R22, R215.reuse ;  /* 0x000000d7168c7220 */ /* 0x080fe40000410000 */
[----:B------:R-:W-:Y:S02]  /*76d0*/  FFMA.FTZ R219, R156, R215, R138 ;  /* 0x000000d79cdb7223 */ /* 0x000fe4000001008a */
[----:B------:R-:W-:-:S02]  /*76e0*/  FFMA.FTZ R173, R125, -R0, R173 ;  /* 0x800000007dad7223 */ /* 0x000fc400000100ad */
[----:B------:R-:W-:Y:S02]  /*76f0*/  FMUL.FTZ R142, R193, R0 ;  /* 0x00000000c18e7220 */ /* 0x000fe40000410000 */
[----:B------:R-:W-:Y:S02]  /*7700*/  FMUL.FTZ R138, R169, R132 ;  /* 0x00000084a98a7220 */ /* 0x000fe40000410000 */
[----:B------:R-:W-:Y:S02]  /*7710*/  FFMA.FTZ R223, R156, R217, -R140 ;  /* 0x000000d99cdf7223 */ /* 0x000fe4000001088c */
[----:B------:R-:W-:Y:S02]  /*7720*/  FADD.FTZ R134, R134, R221 ;  /* 0x000000dd86867221 */ /* 0x000fe40000010000 */
[-C--:B------:R-:W-:Y:S02]  /*7730*/  FFMA.FTZ R221, R173, R142.reuse, -R138 ;  /* 0x0000008eaddd7223 */ /* 0x080fe4000001088a */
[----:B------:R-:W-:-:S02]  /*7740*/  FMUL.FTZ R142, R169, R142 ;  /* 0x0000008ea98e7220 */ /* 0x000fc40000410000 */
[----:B------:R-:W-:Y:S02]  /*7750*/  FMUL.FTZ R225, R187, R48 ;  /* 0x00000030bbe17220 */ /* 0x000fe40000410000 */
[----:B------:R-:W-:Y:S02]  /*7760*/  FADD.FTZ R134, R134, R223 ;  /* 0x000000df86867221 */ /* 0x000fe40000010000 */
[----:B------:R-:W-:Y:S02]  /*7770*/  FADD.FTZ R136, R136, R219 ;  /* 0x000000db88887221 */ /* 0x000fe40000010000 */
[----:B------:R-:W-:Y:S02]  /*7780*/  FFMA.FTZ R219, R173, R132, R142 ;  /* 0x00000084addb7223 */ /* 0x000fe4000001008e */
[-C--:B------:R-:W-:Y:S02]  /*7790*/  FMUL.FTZ R217, R174, R48.reuse ;  /* 0x00000030aed97220 */ /* 0x080fe40000410000 */
[----:B------:R-:W-:-:S02]  /*77a0*/  FFMA.FTZ R162, R131, -R48, R162 ;  /* 0x8000003083a27223 */ /* 0x000fc400000100a2 */
        /* <DEDUP_REMOVED lines=8> */
[----:B------:R-:W-:Y:S02]  /*7830*/  FMUL.FTZ R140, R158, R217 ;  /* 0x000000d99e8c7220 */ /* 0x000fe40000410000 */
[----:B------:R-:W-:Y:S02]  /*7840*/  FADD.FTZ R90, R213, R90 ;  /* 0x0000005ad55a7221 */ /* 0x000fe40000010000 */
[----:B------:R-:W-:Y:S02]  /*7850*/  FFMA.FTZ R213, R179, R138, -R142 ;  /* 0x0000008ab3d57223 */ /* 0x000fe4000001088e */
[----:B------:R-:W-:-:S02]  /*7860*/  FFMA.FTZ R140, R162, R225, -R140 ;  /* 0x000000e1a28c7223 */ /* 0x000fc4000001088c */
[----:B------:R-:W-:Y:S02]  /*7870*/  FMUL.FTZ R138, R177, R138 ;  /* 0x0000008ab18a7220 */ /* 0x000fe40000410000 */
[----:B------:R-:W-:Y:S02]  /*7880*/  FFMA.FTZ R227, R211, R144, -R166 ;  /* 0x00000090d3e37223 */ /* 0x000fe400000108a6 */
[----:B------:R-:W-:Y:S02]  /*7890*/  FFMA.FTZ R144, R106, R191, R14 ;  /* 0x000000bf6a907223 */ /* 0x000fe4000001000e */
[----:B------:R-:W-:Y:S02]  /*78a0*/  FFMA.FTZ R14, R129, -R98, R191 ;  /* 0x80000062810e7223 */ /* 0x000fe400000100bf */
[----:B------:R-:W-:Y:S02]  /*78b0*/  FADD.FTZ R136, R136, R219 ;  /* 0x000000db88887221 */ /* 0x000fe40000010000 */
[----:B------:R-:W-:-:S02]  /*78c0*/  FADD.FTZ R140, R221, R140 ;  /* 0x0000008cdd8c7221 */ /* 0x000fc40000010000 */
[----:B------:R-:W-:Y:S02]  /*78d0*/  FFMA.FTZ R191, R179, R134, R138 ;  /* 0x00000086b3bf7223 */ /* 0x000fe4000001008a */
[----:B------:R-:W-:Y:S02]  /*78e0*/  FADD.FTZ R140, R140, R213 ;  /* 0x000000d58c8c7221 */ /* 0x000fe40000010000 */
[----:B------:R-:W-:Y:S02]  /*78f0*/  FADD.FTZ R191, R136, R191 ;  /* 0x000000bf88bf7221 */ /* 0x000fe40000010000 */
[----:B------:R-:W-:Y:S02]  /*7900*/  FMUL.FTZ R150, R175, R98 ;  /* 0x00000062af967220 */ /* 0x000fe40000410000 */
[-C--:B------:R-:W-:Y:S02]  /*7910*/  FMUL.FTZ R138, R171, R92.reuse ;  /* 0x0000005cab8a7220 */ /* 0x080fe40000410000 */
[----:B------:R-:W-:-:S02]  /*7920*/  FMUL.FTZ R136, R154, R92 ;  /* 0x0000005c9a887220 */ /* 0x000fc40000410000 */
[----:B------:R-:W-:Y:S02]  /*7930*/  FMUL.FTZ R148, R160, R98 ;  /* 0x00000062a0947220 */ /* 0x000fe40000410000 */
[----:B------:R-:W-:Y:S02]  /*7940*/  FADD.FTZ R130, R191, R130 ;  /* 0x00000082bf827221 */ /* 0x000fe40000010000 */
[----:B------:R-:W-:Y:S02]  /*7950*/  FADD.FTZ R227, R140, R227 ;  /* 0x000000e38ce37221 */ /* 0x000fe40000010000 */
[----:B------:R-:W-:Y:S02]  /*7960*/  FMUL.FTZ R219, R189, R150 ;  /* 0x00000096bddb7220 */ /* 0x000fe40000410000 */
[----:B------:R-:W-:Y:S02]  /*7970*/  FFMA.FTZ R213, R107, R197, R144 ;  /* 0x000000c56bd57223 */ /* 0x000fe40000010090 */
[----:B------:R-:W-:-:S02]  /*7980*/  FFMA.FTZ R197, R133, -R92, R197 ;  /* 0x8000005c85c57223 */ /* 0x000fc400000100c5 */
[C---:B------:R-:W-:Y:S02]  /*7990*/  FMUL.FTZ R142, R195.reuse, R138 ;  /* 0x0000008ac38e7220 */ /* 0x040fe40000410000 */
[----:B------:R-:W-:Y:S02]  /*79a0*/  FMUL.FTZ R144, R195, R136 ;  /* 0x00000088c3907220 */ /* 0x000fe40000410000 */
[----:B------:R-:W-:Y:S02]  /*79b0*/  FFMA.FTZ R146, R146, R195, R188 ;  /* 0x000000c392927223 */ /* 0x000fe400000100bc */
[----:B------:R-:W-:Y:S02]  /*79c0*/  FMUL.FTZ R221, R189, R148 ;  /* 0x00000094bddd7220 */ /* 0x000fe40000410000 */
[----:B------:R-:W-:Y:S02]  /*79d0*/  FADD.FTZ R13, R130, R13 ;  /* 0x0000000d820d7221 */ /* 0x000fe40000010000 */
[----:B------:R-:W-:-:S02]  /*79e0*/  FADD.FTZ R227, R227, R12 ;  /* 0x0000000ce3e37221 */ /* 0x000fc40000010000 */
[----:B------:R-:W-:Y:S02]  /*79f0*/  FADD.FTZ R57, R148, R57 ;  /* 0x0000003994397221 */ /* 0x000fe40000010000 */
[----:B------:R-:W-:Y:S02]  /*7a00*/  FFMA.FTZ R148, R14, R148, R219 ;  /* 0x000000940e947223 */ /* 0x000fe400000100db */
[----:B------:R-:W-:Y:S02]  /*7a10*/  FADD.FTZ R62, R136, R62 ;  /* 0x0000003e883e7221 */ /* 0x000fe40000010000 */
[C---:B------:R-:W-:Y:S02]  /*7a20*/  FFMA.FTZ R142, R197.reuse, R136, R142 ;  /* 0x00000088c58e7223 */ /* 0x040fe4000001008e */
[----:B------:R-:W-:Y:S02]  /*7a30*/  FFMA.FTZ R219, R197, R138, -R144 ;  /* 0x0000008ac5db7223 */ /* 0x000fe40000010890 */
[----:B------:R-:W-:-:S02]  /*7a40*/  FFMA.FTZ R221, R14, R150, -R221 ;  /* 0x000000960edd7223 */ /* 0x000fc400000108dd */
[-C--:B------:R-:W-:Y:S02]  /*7a50*/  FFMA.FTZ R180, R127, R84.reuse, R180 ;  /* 0x000000547fb47223 */ /* 0x080fe400000100b4 */
[-C--:B------:R-:W-:Y:S02]  /*7a60*/  FMUL.FTZ R138, R157, R84.reuse ;  /* 0x000000549d8a7220 */ /* 0x080fe40000410000 */
[----:B------:R-:W-:Y:S02]  /*7a70*/  FADD.FTZ R191, RZ, R146 ;  /* 0x00000092ffbf7221 */ /* 0x000fe40000010000 */
[----:B------:R-:W-:Y:S02]  /*7a80*/  FMUL.FTZ R136, R23, R84 ;  /* 0x0000005417887220 */ /* 0x000fe40000410000 */
[----:B------:R-:W-:Y:S02]  /*7a90*/  FADD.FTZ R126, R227, R126 ;  /* 0x0000007ee37e7221 */ /* 0x000fe40000010000 */
[----:B------:R-:W-:-:S02]  /*7aa0*/  FADD.FTZ R13, R13, R124 ;  /* 0x0000007c0d0d7221 */ /* 0x000fc40000010000 */
[----:B------:R-:W-:Y:S02]  /*7ab0*/  FFMA.FTZ R130, R127, -R84, R180 ;  /* 0x800000547f827223 */ /* 0x000fe400000100b4 */
[C---:B------:R-:W-:Y:S02]  /*7ac0*/  FMUL.FTZ R223, R191.reuse, R138 ;  /* 0x0000008abfdf7220 */ /* 0x040fe40000410000 */
[----:B------:R-:W-:Y:S02]  /*7ad0*/  FMUL.FTZ R225, R191, R136 ;  /* 0x00000088bfe17220 */ /* 0x000fe40000410000 */
[----:B------:R-:W-:Y:S02]  /*7ae0*/  FFMA.FTZ R122, R106, -R189, R122 ;  /* 0x800000bd6a7a7223 */ /* 0x000fe4000001007a */
[----:B------:R-:W-:Y:S02]  /*7af0*/  FADD.FTZ R126, R126, R221 ;  /* 0x000000dd7e7e7221 */ /* 0x000fe40000010000 */
[----:B------:R-:W-:-:S02]  /*7b00*/  FADD.FTZ R13, R13, R148 ;  /* 0x000000940d0d7221 */ /* 0x000fc40000010000 */
[----:B------:R-:W-:Y:S02]  /*7b10*/  FADD.FTZ R55, R136, R55 ;  /* 0x0000003788377221 */ /* 0x000fe40000010000 */
[----:B------:R-:W-:Y:S02]  /*7b20*/  FMUL.FTZ R181, R3, R181 ;  /* 0x000000b503b57220 */ /* 0x000fe40000410000 */
[C---:B------:R-:W-:Y:S02]  /*7b30*/  FFMA.FTZ R136, R130.reuse, R136, R223 ;  /* 0x0000008882887223 */ /* 0x040fe400000100df */
[----:B------:R-:W-:Y:S02]  /*7b40*/  FFMA.FTZ R225, R130, R138, -R225 ;  /* 0x0000008a82e17223 */ /* 0x000fe400000108e1 */
[----:B------:R-:W-:Y:S02]  /*7b50*/  FFMA.FTZ R122, R107, -R195, R122 ;  /* 0x800000c36b7a7223 */ /* 0x000fe4000001007a */
[----:B------:R-:W-:-:S02]  /*7b60*/  FADD.FTZ R126, R126, R219 ;  /* 0x000000db7e7e7221 */ /* 0x000fc40000010000 */
[----:B------:R-:W-:Y:S02]  /*7b70*/  FADD.FTZ R13, R13, R142 ;  /* 0x0000008e0d0d7221 */ /* 0x000fe40000010000 */
[----:B------:R-:W-:Y:S02]  /*7b80*/  FFMA.FTZ R181, R2, R170, R181 ;  /* 0x000000aa02b57223 */ /* 0x000fe400000100b5 */
[C---:B------:R-:W-:Y:S02]  /*7b90*/  FFMA.FTZ R213, R108.reuse, R180, R213 ;  /* 0x000000b46cd57223 */ /* 0x040fe400000100d5 */
[----:B------:R-:W-:Y:S02]  /*7ba0*/  FFMA.FTZ R124, R108, -R191, R122 ;  /* 0x800000bf6c7c7223 */ /* 0x000fe4000001007a */
[----:B------:R-:W-:Y:S02]  /*7bb0*/  FADD.FTZ R126, R126, R225 ;  /* 0x000000e17e7e7221 */ /* 0x000fe40000010000 */
[----:B------:R-:W-:Y:S01]  /*7bc0*/  FADD.FTZ R136, R13, R136 ;  /* 0x000000880d887221 */ /* 0x000fe20000010000 */
[----:B------:R-:W0:Y:S01]  /*7bd0*/  SHFL.DOWN PT, R140, R124, 0x1, 0x1f ;  /* 0x08201f007c8c7f89 */ /* 0x000e2200000e0000 */
[----:B------:R-:W-:Y:S01]  /*7be0*/  FFMA.FTZ R128, R211, R181, R128 ;  /* 0x000000b5d3807223 */ /* 0x000fe20000010080 */
[----:B------:R-:W-:Y:S01]  /*7bf0*/  MOV R13, R126 ;  /* 0x0000007e000d7202 */ /* 0x000fe20000000f00 */
[----:B------:R-:W-:Y:S01]  /*7c00*/  FMUL.FTZ R12, R3, R160 ;  /* 0x000000a0030c7220 */ /* 0x000fe20000410000 */
[----:B------:R-:W1:Y:S01]  /*7c10*/  SHFL.DOWN PT, R211, R213, 0x1, 0x1f ;  /* 0x08201f00d5d37f89 */ /* 0x000e6200000e0000 */
[----:B------:R-:W-:Y:S01]  /*7c20*/  FFMA.FTZ R164, R139, R164, R15 ;  /* 0x000000a48ba47223 */ /* 0x000fe2000001000f */
[----:B------:R-:W-:Y:S01]  /*7c30*/  MOV R15, R124 ;  /* 0x0000007c000f7202 */ /* 0x000fe20000000f00 */
[-C--:B------:R-:W-:Y:S01]  /*7c40*/  FFMA.FTZ R122, R2, R175.reuse, -R12 ;  /* 0x000000af027a7223 */ /* 0x080fe2000001080c */
[----:B------:R-:W2:Y:S01]  /*7c50*/  SHFL.DOWN PT, R138, R126, 0x1, 0x1f ;  /* 0x08201f007e8a7f89 */ /* 0x000ea200000e0000 */
[----:B------:R-:W-:-:S02]  /*7c60*/  FMUL.FTZ R175, R3, R175 ;  /* 0x000000af03af7220 */ /* 0x000fc40000410000 */
[----:B------:R-:W-:Y:S01]  /*7c70*/  FMUL.FTZ R12, R3, R172 ;  /* 0x000000ac030c7220 */ /* 0x000fe20000410000 */
[----:B------:R-:W3:Y:S01]  /*7c80*/  SHFL.DOWN PT, R181, R136, 0x1, 0x1f ;  /* 0x08201f0088b57f89 */ /* 0x000ee200000e0000 */
[----:B------:R-:W-:Y:S02]  /*7c90*/  FMUL.FTZ R122, R189, R122 ;  /* 0x0000007abd7a7220 */ /* 0x000fe40000410000 */
[C---:B------:R-:W-:Y:S02]  /*7ca0*/  FFMA.FTZ R175, R2.reuse, R160, R175 ;  /* 0x000000a002af7223 */ /* 0x040fe400000100af */
[----:B------:R-:W-:Y:S02]  /*7cb0*/  FFMA.FTZ R12, R2, R185, -R12 ;  /* 0x000000b9020c7223 */ /* 0x000fe4000001080c */
[----:B------:R-:W-:Y:S01]  /*7cc0*/  FFMA.FTZ R175, R14, R175, R122 ;  /* 0x000000af0eaf7223 */ /* 0x000fe2000001007a */
[----:B------:R-:W-:Y:S01]  /*7cd0*/  MOV R14, R213 ;  /* 0x000000d5000e7202 */ /* 0x000fe20000000f00 */
[----:B------:R-:W-:Y:S01]  /*7ce0*/  FMUL.FTZ R177, R177, R12 ;  /* 0x0000000cb1b17220 */ /* 0x000fe20000410000 */
[----:B------:R-:W-:Y:S01]  /*7cf0*/  MOV R12, R136 ;  /* 0x00000088000c7202 */ /* 0x000fe20000000f00 */
[----:B------:R-:W-:-:S02]  /*7d00*/  FFMA.FTZ R128, R137, R170, R128 ;  /* 0x000000aa89807223 */ /* 0x000fc40000010080 */
[----:B0-----:R-:W-:Y:S02]  /*7d10*/  @!P0 FADD.FTZ R15, R15, R140 ;  /* 0x0000008c0f0f8221 */ /* 0x001fe40000010000 */
[----:B------:R-:W-:Y:S02]  /*7d20*/  FADD.FTZ R81, R128, R81 ;  /* 0x0000005180517221 */ /* 0x000fe40000010000 */
[----:B-1----:R-:W-:Y:S01]  /*7d30*/  @!P0 FADD.FTZ R14, R14, R211 ;  /* 0x000000d30e0e8221 */ /* 0x002fe20000010000 */
[----:B------:R-:W-:Y:S01]  /*7d40*/  SHFL.DOWN PT, R128, R15, 0x2, 0x1f ;  /* 0x08401f000f807f89 */ /* 0x000fe200000e0000 */
[----:B------:R-:W-:Y:S02]  /*7d50*/  FMUL.FTZ R185, R3, R185 ;  /* 0x000000b903b97220 */ /* 0x000fe40000410000 */
[----:B--2---:R-:W-:Y:S01]  /*7d60*/  @!P0 FADD.FTZ R13, R13, R138 ;  /* 0x0000008a0d0d8221 */ /* 0x004fe20000010000 */
[----:B------:R-:W0:Y:S01]  /*7d70*/  SHFL.DOWN PT, R139, R14, 0x2, 0x1f ;  /* 0x08401f000e8b7f89 */ /* 0x000e2200000e0000 */
[----:B------:R-:W-:-:S02]  /*7d80*/  FFMA.FTZ R122, R2, R172, R185 ;  /* 0x000000ac027a7223 */ /* 0x000fc400000100b9 */
[----:B---3--:R-:W-:Y:S01]  /*7d90*/  @!P0 FADD.FTZ R12, R12, R181 ;  /* 0x000000b50c0c8221 */ /* 0x008fe20000010000 */
[----:B------:R-:W1:Y:S01]  /*7da0*/  SHFL.DOWN PT, R126, R13, 0x2, 0x1f ;  /* 0x08401f000d7e7f89 */ /* 0x000e6200000e0000 */
[----:B------:R-:W-:Y:S01]  /*7db0*/  FFMA.FTZ R177, R179, R122, R177 ;  /* 0x0000007ab3b17223 */ /* 0x000fe200000100b1 */
[----:B------:R-:W-:Y:S01]  /*7dc0*/  ISETP.GT.AND P0, PT, R35, 0x1d, PT ;  /* 0x0000001d2300780c */ /* 0x000fe20003f04270 */
[C---:B------:R-:W-:Y:S01]  /*7dd0*/  FMUL.FTZ R124, R3.reuse, R154 ;  /* 0x0000009a037c7220 */ /* 0x040fe20000410000 */
[----:B------:R-:W2:Y:S01]  /*7de0*/  SHFL.DOWN PT, R137, R12, 0x2, 0x1f ;  /* 0x08401f000c897f89 */ /* 0x000ea200000e0000 */
[----:B------:R-:W-:Y:S02]  /*7df0*/  FMUL.FTZ R122, R3, R174 ;  /* 0x000000ae037a7220 */ /* 0x000fe40000410000 */
[----:B------:R-:W-:Y:S02]  /*7e00*/  FFMA.FTZ R175, R129, R160, R175 ;  /* 0x000000a081af7223 */ /* 0x000fe400000100af */
[----:B------:R-:W-:-:S02]  /*7e10*/  FFMA.FTZ R124, R2, R171, -R124 ;  /* 0x000000ab027c7223 */ /* 0x000fc4000001087c */
[----:B------:R-:W-:Y:S02]  /*7e20*/  FFMA.FTZ R129, R2, R187, -R122 ;  /* 0x000000bb02817223 */ /* 0x000fe4000001087a */
[C---:B------:R-:W-:Y:S02]  /*7e30*/  FMUL.FTZ R171, R3.reuse, R171 ;  /* 0x000000ab03ab7220 */ /* 0x040fe40000410000 */
[----:B------:R-:W-:Y:S02]  /*7e40*/  FMUL.FTZ R187, R3, R187 ;  /* 0x000000bb03bb7220 */ /* 0x000fe40000410000 */
[----:B------:R-:W-:Y:S02]  /*7e50*/  FMUL.FTZ R124, R195, R124 ;  /* 0x0000007cc37c7220 */ /* 0x000fe40000410000 */
[----:B------:R-:W-:Y:S02]  /*7e60*/  FMUL.FTZ R129, R158, R129 ;  /* 0x000000819e817220 */ /* 0x000fe40000410000 */
[----:B------:R-:W-:-:S02]  /*7e70*/  FFMA.FTZ R122, R2, R154, R171 ;  /* 0x0000009a027a7223 */ /* 0x000fc400000100ab */
[----:B------:R-:W-:Y:S02]  /*7e80*/  FFMA.FTZ R187, R2, R174, R187 ;  /* 0x000000ae02bb7223 */ /* 0x000fe400000100bb */
[----:B------:R-:W-:Y:S02]  /*7e90*/  FFMA.FTZ R122, R197, R122, R124 ;  /* 0x0000007ac57a7223 */ /* 0x000fe4000001007c */
[----:B------:R-:W-:Y:S02]  /*7ea0*/  FFMA.FTZ R129, R162, R187, R129 ;  /* 0x000000bba2817223 */ /* 0x000fe40000010081 */
[----:B0-----:R-:W-:Y:S02]  /*7eb0*/  @!P0 FADD.FTZ R14, R14, R139 ;  /* 0x0000008b0e0e8221 */ /* 0x001fe40000010000 */
[----:B------:R-:W-:Y:S02]  /*7ec0*/  @!P0 FADD.FTZ R15, R15, R128 ;  /* 0x000000800f0f8221 */ /* 0x000fe40000010000 */
[----:B-1----:R-:W-:-:S02]  /*7ed0*/  @!P0 FADD.FTZ R13, R13, R126 ;  /* 0x0000007e0d0d8221 */ /* 0x002fc40000010000 */
[----:B--2---:R-:W-:Y:S01]  /*7ee0*/  @!P0 FADD.FTZ R12, R12, R137 ;  /* 0x000000890c0c8221 */ /* 0x004fe20000010000 */
[----:B------:R-:W-:Y:S01]  /*7ef0*/  SHFL.DOWN PT, R128, R15, 0x4, 0x1f ;  /* 0x08801f000f807f89 */ /* 0x000fe200000e0000 */
[----:B------:R-:W-:Y:S01]  /*7f00*/  FFMA.FTZ R154, R133, R154, R122 ;  /* 0x0000009a859a7223 */ /* 0x000fe2000001007a */
[----:B------:R-:W-:Y:S01]  /*7f10*/  ISETP.GT.AND P0, PT, R35, 0x1b, PT ;  /* 0x0000001b2300780c */ /* 0x000fe20003f04270 */
[----:B------:R-:W-:Y:S01]  /*7f20*/  FFMA.FTZ R174, R131, R174, R129 ;  /* 0x000000ae83ae7223 */ /* 0x000fe20000010081 */
[----:B------:R-:W0:Y:S01]  /*7f30*/  SHFL.DOWN PT, R133, R14, 0x4, 0x1f ;  /* 0x08801f000e857f89 */ /* 0x000e2200000e0000 */
[C---:B------:R-:W-:Y:S02]  /*7f40*/  FMUL.FTZ R124, R3.reuse, R23 ;  /* 0x00000017037c7220 */ /* 0x040fe40000410000 */
[----:B------:R-:W-:Y:S01]  /*7f50*/  FMUL.FTZ R122, R3, R176 ;  /* 0x000000b0037a7220 */ /* 0x000fe20000410000 */
[----:B------:R-:W1:Y:S01]  /*7f60*/  SHFL.DOWN PT, R126, R13, 0x4, 0x1f ;  /* 0x08801f000d7e7f89 */ /* 0x000e6200000e0000 */
[----:B------:R-:W-:-:S02]  /*7f70*/  FFMA.FTZ R124, R2, R157, -R124 ;  /* 0x0000009d027c7223 */ /* 0x000fc4000001087c */
[C---:B------:R-:W-:Y:S01]  /*7f80*/  FFMA.FTZ R122, R2.reuse, R193, -R122 ;  /* 0x000000c1027a7223 */ /* 0x040fe2000001087a */
[----:B------:R-:W2:Y:S01]  /*7f90*/  SHFL.DOWN PT, R131, R12, 0x4, 0x1f ;  /* 0x08801f000c837f89 */ /* 0x000ea200000e0000 */
        /* <DEDUP_REMOVED lines=10> */
[----:B-1----:R-:W-:Y:S01]  /*8040*/  @!P0 FADD.FTZ R13, R13, R126 ;  /* 0x0000007e0d0d8221 */ /* 0x002fe20000010000 */
[----:B------:R-:W0:Y:S01]  /*8050*/  SHFL.DOWN PT, R133, R14, 0x8, 0x1f ;  /* 0x09001f000e857f89 */ /* 0x000e2200000e0000 */
[----:B------:R-:W-:-:S02]  /*8060*/  FMUL.FTZ R129, R3, R178 ;  /* 0x000000b203817220 */ /* 0x000fc40000410000 */
[----:B--2---:R-:W-:Y:S01]  /*8070*/  @!P0 FADD.FTZ R12, R12, R131 ;  /* 0x000000830c0c8221 */ /* 0x004fe20000010000 */
[----:B------:R-:W-:Y:S01]  /*8080*/  ISETP.GT.AND P0, PT, R35, 0x17, PT ;  /* 0x000000172300780c */ /* 0x000fe20003f04270 */
[----:B------:R-:W-:Y:S02]  /*8090*/  FFMA.FTZ R127, R127, R23, R124 ;  /* 0x000000177f7f7223 */ /* 0x000fe4000001007c */
[----:B------:R-:W-:Y:S01]  /*80a0*/  FFMA.FTZ R125, R125, R176, R122 ;  /* 0x000000b07d7d7223 */ /* 0x000fe2000001007a */
[----:B------:R-:W1:Y:S01]  /*80b0*/  SHFL.DOWN PT, R124, R15, 0x8, 0x1f ;  /* 0x09001f000f7c7f89 */ /* 0x000e6200000e0000 */
[-C--:B------:R-:W-:Y:S02]  /*80c0*/  FFMA.FTZ R129, R2, R182.reuse, -R129 ;  /* 0x000000b602817223 */ /* 0x080fe40000010881 */
[----:B------:R-:W-:Y:S01]  /*80d0*/  FMUL.FTZ R23, R3, R182 ;  /* 0x000000b603177220 */ /* 0x000fe20000410000 */
[----:B------:R-:W2:Y:S01]  /*80e0*/  SHFL.DOWN PT, R122, R13, 0x8, 0x1f ;  /* 0x09001f000d7a7f89 */ /* 0x000ea200000e0000 */
[----:B------:R-:W-:-:S02]  /*80f0*/  FMUL.FTZ R129, R22, R129 ;  /* 0x0000008116817220 */ /* 0x000fc40000410000 */
[----:B------:R-:W-:Y:S01]  /*8100*/  FFMA.FTZ R23, R2, R178, R23 ;  /* 0x000000b202177223 */ /* 0x000fe20000010017 */
[----:B------:R-:W3:Y:S01]  /*8110*/  SHFL.DOWN PT, R131, R12, 0x8, 0x1f ;  /* 0x09001f000c837f89 */ /* 0x000ee200000e0000 */
[C---:B------:R-:W-:Y:S02]  /*8120*/  FMUL.FTZ R22, R3.reuse, R147 ;  /* 0x0000009303167220 */ /* 0x040fe40000410000 */
[----:B------:R-:W-:Y:S02]  /*8130*/  FFMA.FTZ R129, R156, R23, R129 ;  /* 0x000000179c817223 */ /* 0x000fe40000010081 */
[----:B------:R-:W-:Y:S02]  /*8140*/  FFMA.FTZ R23, R2, R145, -R22 ;  /* 0x0000009102177223 */ /* 0x000fe40000010816 */
[----:B------:R-:W-:Y:S02]  /*8150*/  FMUL.FTZ R22, R3, R199 ;  /* 0x000000c703167220 */ /* 0x000fe40000410000 */
[----:B------:R-:W-:-:S02]  /*8160*/  FMUL.FTZ R23, R24, R23 ;  /* 0x0000001718177220 */ /* 0x000fc40000410000 */
[CC--:B------:R-:W-:Y:S02]  /*8170*/  FFMA.FTZ R22, R2.reuse, R143.reuse, -R22 ;  /* 0x0000008f02167223 */ /* 0x0c0fe40000010816 */
[----:B------:R-:W-:Y:S02]  /*8180*/  FMUL.FTZ R143, R3, R143 ;  /* 0x0000008f038f7220 */ /* 0x000fe40000410000 */
[----:B------:R-:W-:Y:S02]  /*8190*/  FMUL.FTZ R155, R155, R22 ;  /* 0x000000169b9b7220 */ /* 0x000fe40000410000 */
[----:B------:R-:W-:Y:S02]  /*81a0*/  FFMA.FTZ R22, R2, R199, R143 ;  /* 0x000000c702167223 */ /* 0x000fe4000001008f */
[----:B0-----:R-:W-:Y:S02]  /*81b0*/  @!P0 FADD.FTZ R14, R14, R133 ;  /* 0x000000850e0e8221 */ /* 0x001fe40000010000 */
[----:B------:R-:W-:-:S02]  /*81c0*/  FFMA.FTZ R24, R163, R22, R155 ;  /* 0x00000016a3187223 */ /* 0x000fc4000001009b */
[----:B-1----:R-:W-:Y:S02]  /*81d0*/  @!P0 FADD.FTZ R15, R15, R124 ;  /* 0x0000007c0f0f8221 */ /* 0x002fe40000010000 */
[----:B--2---:R-:W-:Y:S02]  /*81e0*/  @!P0 FADD.FTZ R13, R13, R122 ;  /* 0x0000007a0d0d8221 */ /* 0x004fe40000010000 */
[----:B---3--:R-:W-:Y:S01]  /*81f0*/  @!P0 FADD.FTZ R12, R12, R131 ;  /* 0x000000830c0c8221 */ /* 0x008fe20000010000 */
[----:B------:R-:W-:Y:S01]  /*8200*/  SHFL.DOWN PT, R124, R15, 0x10, 0x1f ;  /* 0x0a001f000f7c7f89 */ /* 0x000fe200000e0000 */
[----:B------:R-:W-:Y:S01]  /*8210*/  FMUL.FTZ R22, R3, R203 ;  /* 0x000000cb03167220 */ /* 0x000fe20000410000 */
[----:B------:R-:W-:Y:S01]  /*8220*/  ISETP.GT.AND P0, PT, R35, 0xf, PT ;  /* 0x0000000f2300780c */ /* 0x000fe20003f04270 */
[----:B------:R-:W-:Y:S01]  /*8230*/  FADD.FTZ R86, R125, R86 ;  /* 0x000000567d567221 */ /* 0x000fe20000010000 */
[----:B------:R-:W-:Y:S01]  /*8240*/  SHFL.DOWN PT, R122, R13, 0x10, 0x1f ;  /* 0x0a001f000d7a7f89 */ /* 0x000fe200000e0000 */
[----:B------:R-:W-:-:S02]  /*8250*/  FFMA.FTZ R178, R123, R178, R129 ;  /* 0x000000b27bb27223 */ /* 0x000fc40000010081 */
[C---:B------:R-:W-:Y:S01]  /*8260*/  FFMA.FTZ R22, R2.reuse, R205, -R22 ;  /* 0x000000cd02167223 */ /* 0x040fe20000010816 */
[----:B------:R-:W0:Y:S01]  /*8270*/  SHFL.DOWN PT, R125, R14, 0x10, 0x1f ;  /* 0x0a001f000e7d7f89 */ /* 0x000e2200000e0000 */
[----:B------:R-:W-:Y:S02]  /*8280*/  FMUL.FTZ R145, R3, R145 ;  /* 0x0000009103917220 */ /* 0x000fe40000410000 */
[----:B------:R-:W-:Y:S01]  /*8290*/  FMUL.FTZ R153, R153, R22 ;  /* 0x0000001699997220 */ /* 0x000fe20000410000 */
[----:B------:R-:W1:Y:S01]  /*82a0*/  SHFL.DOWN PT, R123, R12, 0x10, 0x1f ;  /* 0x0a001f000c7b7f89 */ /* 0x000e6200000e0000 */
[C---:B------:R-:W-:Y:S02]  /*82b0*/  FMUL.FTZ R22, R3.reuse, R149 ;  /* 0x0000009503167220 */ /* 0x040fe40000410000 */
[----:B------:R-:W-:Y:S02]  /*82c0*/  FFMA.FTZ R145, R2, R147, R145 ;  /* 0x0000009302917223 */ /* 0x000fe40000010091 */
[----:B------:R-:W-:-:S02]  /*82d0*/  FMUL.FTZ R205, R3, R205 ;  /* 0x000000cd03cd7220 */ /* 0x000fc40000410000 */
[----:B------:R-:W-:Y:S02]  /*82e0*/  FADD.FTZ R72, R120, R72 ;  /* 0x0000004878487221 */ /* 0x000fe40000010000 */
[----:B------:R-:W-:Y:S02]  /*82f0*/  FFMA.FTZ R22, R2, R209, -R22 ;  /* 0x000000d102167223 */ /* 0x000fe40000010816 */
[----:B------:R-:W-:Y:S02]  /*8300*/  FFMA.FTZ R120, R111, R199, R24 ;  /* 0x000000c76f787223 */ /* 0x000fe40000010018 */
[----:B------:R-:W-:Y:S02]  /*8310*/  FFMA.FTZ R152, R152, R145, R23 ;  /* 0x0000009198987223 */ /* 0x000fe40000010017 */
[----:B------:R-:W-:Y:S02]  /*8320*/  FFMA.FTZ R24, R2, R203, R205 ;  /* 0x000000cb02187223 */ /* 0x000fe400000100cd */
[----:B------:R-:W-:-:S02]  /*8330*/  FMUL.FTZ R23, R3, R201 ;  /* 0x000000c903177220 */ /* 0x000fc40000410000 */
[----:B------:R-:W-:Y:S02]  /*8340*/  FMUL.FTZ R27, R27, R22 ;  /* 0x000000161b1b7220 */ /* 0x000fe40000410000 */
[----:B------:R-:W-:Y:S02]  /*8350*/  FADD.FTZ R67, R118, R67 ;  /* 0x0000004376437221 */ /* 0x000fe40000010000 */
[----:B------:R-:W-:Y:S02]  /*8360*/  FMUL.FTZ R22, R3, R26 ;  /* 0x0000001a03167220 */ /* 0x000fe40000410000 */
[----:B------:R-:W-:Y:S02]  /*8370*/  FFMA.FTZ R118, R167, R24, R153 ;  /* 0x00000018a7767223 */ /* 0x000fe40000010099 */
[-C--:B------:R-:W-:Y:S02]  /*8380*/  FFMA.FTZ R24, R2, R207.reuse, -R23 ;  /* 0x000000cf02187223 */ /* 0x080fe40000010817 */
[----:B------:R-:W-:-:S02]  /*8390*/  FMUL.FTZ R207, R3, R207 ;  /* 0x000000cf03cf7220 */ /* 0x000fc40000410000 */
[C---:B------:R-:W-:Y:S02]  /*83a0*/  FMUL.FTZ R209, R3.reuse, R209 ;  /* 0x000000d103d17220 */ /* 0x040fe40000410000 */
[-C--:B------:R-:W-:Y:S02]  /*83b0*/  FMUL.FTZ R3, R3, R141.reuse ;  /* 0x0000008d03037220 */ /* 0x080fe40000410000 */
[----:B------:R-:W-:Y:S02]  /*83c0*/  FFMA.FTZ R22, R2, R141, -R22 ;  /* 0x0000008d02167223 */ /* 0x000fe40000010816 */
[----:B------:R-:W-:Y:S02]  /*83d0*/  FADD.FTZ R74, R116, R74 ;  /* 0x0000004a744a7221 */ /* 0x000fe40000010000 */
[----:B------:R-:W-:Y:S02]  /*83e0*/  FMUL.FTZ R151, R151, R24 ;  /* 0x0000001897977220 */ /* 0x000fe40000410000 */
[----:B------:R-:W-:-:S02]  /*83f0*/  FFMA.FTZ R116, R2, R201, R207 ;  /* 0x000000c902747223 */ /* 0x000fc400000100cf */
[C---:B------:R-:W-:Y:S02]  /*8400*/  FFMA.FTZ R24, R2.reuse, R149, R209 ;  /* 0x0000009502187223 */ /* 0x040fe400000100d1 */
[----:B------:R-:W-:Y:S02]  /*8410*/  FFMA.FTZ R2, R2, R26, R3 ;  /* 0x0000001a02027223 */ /* 0x000fe40000010003 */
[----:B------:R-:W-:Y:S02]  /*8420*/  FMUL.FTZ R22, R25, R22 ;  /* 0x0000001619167220 */ /* 0x000fe40000410000 */
[----:B0-----:R-:W-:Y:S02]  /*8430*/  @!P0 FADD.FTZ R14, R14, R125 ;  /* 0x0000007d0e0e8221 */ /* 0x001fe40000010000 */
[----:B------:R-:W-:Y:S02]  /*8440*/  @!P0 FADD.FTZ R15, R15, R124 ;  /* 0x0000007c0f0f8221 */ /* 0x000fe40000010000 */
[----:B------:R-:W-:-:S02]  /*8450*/  @!P0 FADD.FTZ R13, R13, R122 ;  /* 0x0000007a0d0d8221 */ /* 0x000fc40000010000 */
[----:B-1----:R-:W-:Y:S02]  /*8460*/  @!P0 FADD.FTZ R12, R12, R123 ;  /* 0x0000007b0c0c8221 */ /* 0x002fe40000010000 */
        /* <DEDUP_REMOVED lines=41> */
.L_x_9732:
[----:B0-----:R-:W-:Y:S05]  /*8700*/  BSYNC B0 ;  /* 0x0000000000007941 */ /* 0x001fea0003800000 */
.L_x_9731:
        /* <DEDUP_REMOVED lines=23> */
.L_x_9718:
        /* <DEDUP_REMOVED lines=8> */
[----:B------:R-:W-:Y:S01]  /*8900*/  F2FP.PACK_AB R55, R55, R62 ;  /* 0x0000003e3737723e */ /* 0x000fe200000000ff */
[----:B------:R-:W-:Y:S01]  /*8910*/  UIADD3 UR8, UP0, UR8, -0x400, URZ ;  /* 0xfffffc0008087890 */ /* 0x000fe2000ff1e03f */
[----:B------:R-:W-:Y:S01]  /*8920*/  F2FP.PACK_AB R54, R57, R64 ;  /* 0x000000403936723e */ /* 0x000fe200000000ff */
[----:B------:R-:W-:Y:S01]  /*8930*/  UIADD3 UR15, UP1, UR15, -0x400, URZ ;  /* 0xfffffc000f0f7890 */ /* 0x000fe2000ff3e03f */
[----:B------:R-:W-:Y:S01]  /*8940*/  F2FP.PACK_AB R53, R59, R66 ;  /* 0x000000423b35723e */ /* 0x000fe200000000ff */
[----:B------:R-:W-:Y:S01]  /*8950*/  UIADD3 UR7, UP2, UR7, -0x400, URZ ;  /* 0xfffffc0007077890 */ /* 0x000fe2000ff5e03f */
[----:B------:R-:W-:Y:S01]  /*8960*/  F2FP.PACK_AB R52, R61, R68 ;  /* 0x000000443d34723e */ /* 0x000fe200000000ff */
[----:B------:R-:W-:-:S02]  /*8970*/  UIADD3.X UR9, UR9, -0x1, URZ, UP0, !UPT ;  /* 0xffffffff09097890 */ /* 0x000fc400087fe43f */
[----:B------:R-:W-:Y:S02]  /*8980*/  UIADD3.X UR16, UR16, -0x1, URZ, UP1, !UPT ;  /* 0xffffffff10107890 */ /* 0x000fe40008ffe43f */
[----:B------:R-:W-:Y:S01]  /*8990*/  UIADD3.X UR14, UR14, -0x1, URZ, UP2, !UPT ;  /* 0xffffffff0e0e7890 */ /* 0x000fe200097fe43f */
[----:B--2---:R-:W-:Y:S04]  /*89a0*/  STS.128 [R35.X16], R8 ;  /* 0x0000000823007388 */ /* 0x004fe8000000cc00 */
[----:B---3--:R-:W-:Y:S01]  /*89b0*/  STS.128 [R35.X16+0x200], R12 ;  /* 0x0002000c23007388 */ /* 0x008fe2000000cc00 */
[----:B------:R-:W-:-:S06]  /*89c0*/  NOP ;  /* 0x0000000000007918 */ /* 0x000fcc0000000000 */
[----:B------:R-:W0:Y:S04]  /*89d0*/  LDS.128 R4, [R29] ;  /* 0x000000001d047984 */ /* 0x000e280000000c00 */
[----:B------:R-:W1:Y:S04]  /*89e0*/  LDS.128 R8, [R29+0x10] ;  /* 0x000010001d087984 */ /* 0x000e680000000c00 */
[----:B------:R-:W-:Y:S06]  /*89f0*/  BAR.SYNC.DEFER_BLOCKING 0x0 ;  /* 0x0000000000007b1d */ /* 0x000fec0000010000 */
[----:B------:R-:W-:Y:S01]  /*8a00*/  STS.128 [R29+0x10], R52 ;  /* 0x000010341d007388 */ /* 0x000fe20000000c00 */
        /* <DEDUP_REMOVED lines=17> */
[----:B------:R-:W-:Y:S01]  /*8b20*/  @!P2 FMUL.FTZ R0, R22, -1.4426950216293334961 ;  /* 0xbfb8aa3b1600a820 */ /* 0x000fe20000410000 */
[----:B------:R-:W-:Y:S01]  /*8b30*/  IADD3 R22, R33, -0x1, RZ ;  /* 0xffffffff21167810 */ /* 0x000fe20007ffe0ff */
        /* <DEDUP_REMOVED lines=15> */
[----:B------:R-:W-:Y:S02]  /*8c30*/  FADD.FTZ R7, R7, UR4 ;  /* 0x0000000407077e21 */ /* 0x000fe40008010000 */
[----:B---3--:R-:W-:Y:S01]  /*8c40*/  @!P4 FADD.FTZ R4, R4, 1 ;  /* 0x3f8000000404c421 */ /* 0x008fe20000010000 */
[----:B------:R1:W2:Y:S01]  /*8c50*/  @!P3 MUFU.RCP R12, R3 ;  /* 0x00000003000cb308 */ /* 0x0002a20000001000 */
[----:B0-----:R-:W-:-:S02]  /*8c60*/  @!P0 FMUL.FTZ R2, R6, -1.4426950216293334961 ;  /* 0xbfb8aa3b06028820 */ /* 0x001fc40000410000 */
[----:B----4-:R-:W-:-:S05]  /*8c70*/  @!P2 FMUL.FTZ R78, R78, R13 ;  /* 0x0000000d4e4ea220 */ /* 0x010fca0000410000 */
[----:B------:R-:W0:Y:S01]  /*8c80*/  @!P4 MUFU.RCP R4, R4 ;  /* 0x000000040004c308 */ /* 0x000e220000001000 */
[--C-:B-1----:R-:W-:Y:S01]  /*8c90*/  HADD2.F32 R3, -RZ, R8.reuse.H0_H0 ;  /* 0x20000008ff037230 */ /* 0x102fe20000004100 */
[----:B------:R-:W-:Y:S01]  /*8ca0*/  FSETP.GTU.FTZ.AND P2, PT, R7, 20, PT ;  /* 0x41a000000700780b */ /* 0x000fe20003f5c000 */
[----:B------:R-:W-:-:S03]  /*8cb0*/  HADD2.F32 R8, -RZ, R8.H1_H1 ;  /* 0x30000008ff087230 */ /* 0x000fc60000004100 */
[----:B------:R-:W-:Y:S02]  /*8cc0*/  FADD.FTZ R6, R3, UR4 ;  /* 0x0000000403067e21 */ /* 0x000fe40008010000 */
[----:B------:R-:W1:Y:S01]  /*8cd0*/  @!P5 MUFU.EX2 R5, R5 ;  /* 0x000000050005d308 */ /* 0x000e620000000800 */
[----:B------:R-:W-:Y:S02]  /*8ce0*/  FADD.FTZ R8, R8, UR4 ;  /* 0x0000000408087e21 */ /* 0x000fe40008010000 */
[----:B--2---:R-:W-:Y:S01]  /*8cf0*/  @!P3 FMUL.FTZ R71, R71, R12 ;  /* 0x0000000c4747b220 */ /* 0x004fe20000410000 */
[----:B------:R-:W-:Y:S01]  /*8d00*/  FSETP.GTU.FTZ.AND P3, PT, R6, 20, PT ;  /* 0x41a000000600780b */ /* 0x000fe20003f7c000 */
[----:B------:R-:W-:Y:S01]  /*8d10*/  @!P1 FMUL.FTZ R3, R15, -1.4426950216293334961 ;  /* 0xbfb8aa3b0f039820 */ /* 0x000fe20000410000 */
[----:B------:R-:W-:Y:S02]  /*8d20*/  F2FP.PACK_AB R15, R63, R70 ;  /* 0x000000463f0f723e */ /* 0x000fe400000000ff */
[----:B------:R-:W2:Y:S01]  /*8d30*/  @!P6 MUFU.EX2 R0, R0 ;  /* 0x000000000000e308 */ /* 0x000ea20000000800 */
[----:B0-----:R-:W-:Y:S01]  /*8d40*/  @!P4 FMUL.FTZ R73, R73, R4 ;  /* 0x000000044949c220 */ /* 0x001fe20000410000 */
[----:B------:R-:W-:Y:S01]  /*8d50*/  FSETP.GTU.FTZ.AND P4, PT, R8, 20, PT ;  /* 0x41a000000800780b */ /* 0x000fe20003f9c000 */
[----:B------:R-:W-:-:S05]  /*8d60*/  @!P2 FMUL.FTZ R4, R7, -1.4426950216293334961 ;  /* 0xbfb8aa3b0704a820 */ /* 0x000fca0000410000 */
[----:B------:R-:W0:Y:S01]  /*8d70*/  @!P0 MUFU.EX2 R2, R2 ;  /* 0x0000000200028308 */ /* 0x000e220000000800 */
[----:B-1----:R-:W-:Y:S02]  /*8d80*/  @!P5 FADD.FTZ R5, R5, 1 ;  /* 0x3f8000000505d421 */ /* 0x002fe40000010000 */
[----:B------:R-:W-:-:S04]  /*8d90*/  @!P3 FMUL.FTZ R6, R6, -1.4426950216293334961 ;  /* 0xbfb8aa3b0606b820 */ /* 0x000fc80000410000 */
[----:B------:R-:W-:Y:S01]  /*8da0*/  @!P4 FMUL.FTZ R7, R8, -1.4426950216293334961 ;  /* 0xbfb8aa3b0807c820 */ /* 0x000fe20000410000 */
[----:B------:R-:W1:Y:S01]  /*8db0*/  @!P1 MUFU.EX2 R3, R3 ;  /* 0x0000000300039308 */ /* 0x000e620000000800 */
[----:B--2---:R-:W-:Y:S01]  /*8dc0*/  @!P6 FADD.FTZ R0, R0, 1 ;  /* 0x3f8000000000e421 */ /* 0x004fe20000010000 */
[--C-:B------:R-:W-:Y:S02]  /*8dd0*/  HADD2.F32 R8, -RZ, R9.reuse.H0_H0 ;  /* 0x20000009ff087230 */ /* 0x100fe40000004100 */
[----:B------:R-:W-:-:S03]  /*8de0*/  HADD2.F32 R9, -RZ, R9.H1_H1 ;  /* 0x30000009ff097230 */ /* 0x000fc60000004100 */
[----:B------:R-:W-:Y:S01]  /*8df0*/  FADD.FTZ R8, R8, UR4 ;  /* 0x0000000408087e21 */ /* 0x000fe20008010000 */
[----:B------:R-:W2:Y:S01]  /*8e00*/  @!P5 MUFU.RCP R5, R5 ;  /* 0x000000050005d308 */ /* 0x000ea20000001000 */
[----:B0-----:R-:W-:Y:S02]  /*8e10*/  @!P0 FADD.FTZ R2, R2, 1 ;  /* 0x3f80000002028421 */ /* 0x001fe40000010000 */
[----:B------:R-:W-:-:S05]  /*8e20*/  FADD.FTZ R9, R9, UR4 ;  /* 0x0000000409097e21 */ /* 0x000fca0008010000 */
[----:B------:R0:W3:Y:S01]  /*8e30*/  @!P6 MUFU.RCP R12, R0 ;  /* 0x00000000000ce308 */ /* 0x0000e20000001000 */
[----:B-1----:R-:W-:-:S07]  /*8e40*/  @!P1 FADD.FTZ R3, R3, 1 ;  /* 0x3f80000003039421 */ /* 0x002fce0000010000 */
[----:B------:R-:W1:Y:S01]  /*8e50*/  @!P2 MUFU.EX2 R4, R4 ;  /* 0x000000040004a308 */ /* 0x000e620000000800 */
[--C-:B0-----:R-:W-:Y:S01]  /*8e60*/  HADD2.F32 R0, -RZ, R10.reuse.H0_H0 ;  /* 0x2000000aff007230 */ /* 0x101fe20000004100 */
[----:B--2---:R-:W-:Y:S01]  /*8e70*/  @!P5 FMUL.FTZ R80, R80, R5 ;  /* 0x000000055050d220 */ /* 0x004fe20000410000 */
[----:B------:R-:W-:Y:S01]  /*8e80*/  FSETP.GTU.FTZ.AND P5, PT, R8, 20, PT ;  /* 0x41a000000800780b */ /* 0x000fe20003fbc000 */
[----:B------:R-:W-:-:S04]  /*8e90*/  HADD2.F32 R10, -RZ, R10.H1_H1 ;  /* 0x3000000aff0a7230 */ /* 0x000fc80000004100 */
[----:B------:R0:W2:Y:S01]  /*8ea0*/  @!P0 MUFU.RCP R13, R2 ;  /* 0x00000002000d8308 */ /* 0x0000a20000001000 */
[----:B---3--:R-:W-:Y:S01]  /*8eb0*/  @!P6 FMUL.FTZ R75, R75, R12 ;  /* 0x0000000c4b4be220 */ /* 0x008fe20000410000 */
[----:B------:R-:W-:Y:S01]  /*8ec0*/  FSETP.GTU.FTZ.AND P6, PT, R9, 20, PT ;  /* 0x41a000000900780b */ /* 0x000fe20003fdc000 */
[----:B------:R-:W-:Y:S02]  /*8ed0*/  FADD.FTZ R12, R0, UR4 ;  /* 0x00000004000c7e21 */ /* 0x000fe40008010000 */
[----:B------:R-:W-:-:S03]  /*8ee0*/  FADD.FTZ R10, R10, UR4 ;  /* 0x000000040a0a7e21 */ /* 0x000fc60008010000 */
[----:B------:R-:W3:Y:S01]  /*8ef0*/  @!P3 MUFU.EX2 R6, R6 ;  /* 0x000000060006b308 */ /* 0x000ee20000000800 */
[----:B-1----:R-:W-:Y:S02]  /*8f00*/  @!P2 FADD.FTZ R4, R4, 1 ;  /* 0x3f8000000404a421 */ /* 0x002fe40000010000 */
[----:B------:R-:W-:-:S04]  /*8f10*/  @!P5 FMUL.FTZ R0, R8, -1.4426950216293334961 ;  /* 0xbfb8aa3b0800d820 */ /* 0x000fc80000410000 */
[----:B0-----:R-:W-:Y:S01]  /*8f20*/  @!P6 FMUL.FTZ R2, R9, -1.4426950216293334961 ;  /* 0xbfb8aa3b0902e820 */ /* 0x001fe20000410000 */
[----:B------:R0:W1:Y:S01]  /*8f30*/  @!P1 MUFU.RCP R14, R3 ;  /* 0x00000003000e9308 */ /* 0x0000620000001000 */
[----:B--2---:R-:W-:Y:S01]  /*8f40*/  @!P0 FMUL.FTZ R82, R82, R13 ;  /* 0x0000000d52528220 */ /* 0x004fe20000410000 */
[----:B------:R-:W-:Y:S02]  /*8f50*/  FSETP.GTU.FTZ.AND P0, PT, R12, 20, PT ;  /* 0x41a000000c00780b */ /* 0x000fe40003f1c000 */
[----:B------:R-:W-:-:S04]  /*8f60*/  F2FP.PACK_AB R13, R67, R74 ;  /* 0x0000004a430d723e */ /* 0x000fc800000000ff */
[----:B------:R-:W2:Y:S01]  /*8f70*/  @!P2 MUFU.RCP R5, R4 ;  /* 0x000000040005a308 */ /* 0x000ea20000001000 */
[----:B---3--:R-:W-:Y:S01]  /*8f80*/  @!P3 FADD.FTZ R6, R6, 1 ;  /* 0x3f8000000606b421 */ /* 0x008fe20000010000 */
[--C-:B0-----:R-:W-:Y:S02]  /*8f90*/  HADD2.F32 R3, -RZ, R11.reuse.H0_H0 ;  /* 0x2000000bff037230 */ /* 0x101fe40000004100 */
[----:B------:R-:W-:-:S03]  /*8fa0*/  HADD2.F32 R11, -RZ, R11.H1_H1 ;  /* 0x3000000bff0b7230 */ /* 0x000fc60000004100 */
[----:B------:R-:W-:Y:S01]  /*8fb0*/  FADD.FTZ R8, R3, UR4 ;  /* 0x0000000403087e21 */ /* 0x000fe20008010000 */
[----:B------:R-:W0:Y:S01]  /*8fc0*/  @!P3 MUFU.RCP R6, R6 ;  /* 0x000000060006b308 */ /* 0x000e220000001000 */
[----:B-1----:R-:W-:Y:S01]  /*8fd0*/  @!P1 FMUL.FTZ R77, R77, R14 ;  /* 0x0000000e4d4d9220 */ /* 0x002fe20000410000 */
[----:B------:R-:W-:Y:S01]  /*8fe0*/  FSETP.GTU.FTZ.AND P1, PT, R10, 20, PT ;  /* 0x41a000000a00780b */ /* 0x000fe20003f3c000 */
[----:B------:R-:W-:Y:S01]  /*8ff0*/  @!P0 FMUL.FTZ R3, R12, -1.4426950216293334961 ;  /* 0xbfb8aa3b0c038820 */ /* 0x000fe20000410000 */
[----:B------:R-:W-:Y:S01]  /*9000*/  F2FP.PACK_AB R14, R65, R72 ;  /* 0x00000048410e723e */ /* 0x000fe200000000ff */
[----:B------:R-:W-:Y:S01]  /*9010*/  FADD.FTZ R11, R11, UR4 ;  /* 0x000000040b0b7e21 */ /* 0x000fe20008010000 */
[----:B------:R-:W-:Y:S02]  /*9020*/  F2FP.PACK_AB R12, R69, R76 ;  /* 0x0000004c450c723e */ /* 0x000fe400000000ff */
[----:B------:R-:W1:Y:S01]  /*9030*/  @!P5 MUFU.EX2 R0, R0 ;  /* 0x000000000000d308 */ /* 0x000e620000000800 */
[----:B--2---:R-:W-:Y:S01]  /*9040*/  @!P2 FMUL.FTZ R86, R86, R5 ;  /* 0x000000055656a220 */ /* 0x004fe20000410000 */
[----:B------:R-:W-:Y:S01]  /*9050*/  FSETP.GTU.FTZ.AND P2, PT, R8, 20, PT ;  /* 0x41a000000800780b */ /* 0x000fe20003f5c000 */
[----:B------:R2:W-:Y:S01]  /*9060*/  STS.128 [R29], R12 ;  /* 0x0000000c1d007388 */ /* 0x0005e20000000c00 */
[----:B------:R-:W-:-:S06]  /*9070*/  NOP ;  /* 0x0000000000007918 */ /* 0x000fcc0000000000 */
[----:B------:R-:W3:Y:S01]  /*9080*/  @!P4 MUFU.EX2 R7, R7 ;  /* 0x000000070007c308 */ /* 0x000ee20000000800 */
[----:B0-----:R-:W-:Y:S01]  /*9090*/  @!P3 FMUL.FTZ R79, R79, R6 ;  /* 0x000000064f4fb220 */ /* 0x001fe20000410000 */
[----:B------:R-:W-:Y:S01]  /*90a0*/  FSETP.GTU.FTZ.AND P3, PT, R11, 20, PT ;  /* 0x41a000000b00780b */ /* 0x000fe20003f7c000 */
[----:B------:R-:W-:Y:S01]  /*90b0*/  @!P1 FMUL.FTZ R4, R10, -1.4426950216293334961 ;  /* 0xbfb8aa3b0a049820 */ /* 0x000fe20000410000 */
[----:B------:R-:W0:Y:S01]  /*90c0*/  LDS.128 R24, [R35.X16] ;  /* 0x0000000023187984 */ /* 0x000e22000000cc00 */
[----:B------:R-:W-:Y:S02]  /*90d0*/  @!P2 FMUL.FTZ R5, R8, -1.4426950216293334961 ;  /* 0xbfb8aa3b0805a820 */ /* 0x000fe40000410000 */
[----:B-1----:R-:W-:Y:S01]  /*90e0*/  @!P5 FADD.FTZ R0, R0, 1 ;  /* 0x3f8000000000d421 */ /* 0x002fe20000010000 */
[----:B------:R-:W-:Y:S01]  /*90f0*/  @!P0 MUFU.EX2 R3, R3 ;  /* 0x0000000300038308 */ /* 0x000fe20000000800 */
[----:B------:R-:W1:Y:S01]  /*9100*/  LDS.128 R48, [R35.X16+0x200] ;  /* 0x0002000023307984 */ /* 0x000e62000000cc00 */
[----:B--2---:R-:W-:-:S04]  /*9110*/  IMAD R12, R44, c[0x0][0x2e0], RZ ;  /* 0x0000b8002c0c7a24 */ /* 0x004fc800078e02ff */
[----:B------:R-:W-:Y:S02]  /*9120*/  IMAD R13, R45, c[0x0][0x2e4], R12 ;  /* 0x0000b9002d0d7a24 */ /* 0x000fe400078e020c */
[----:B------:R-:W2:Y:S01]  /*9130*/  @!P6 MUFU.EX2 R2, R2 ;  /* 0x000000020002e308 */ /* 0x000ea20000000800 */
[----:B---3--:R-:W-:Y:S02]  /*9140*/  @!P4 FADD.FTZ R7, R7, 1 ;  /* 0x3f8000000707c421 */ /* 0x008fe40000010000 */
[----:B------:R-:W-:-:S05]  /*9150*/  @!P3 FMUL.FTZ R9, R11, -1.4426950216293334961 ;  /* 0xbfb8aa3b0b09b820 */ /* 0x000fca0000410000 */
[----:B------:R3:W4:Y:S08]  /*9160*/  @!P1 MUFU.EX2 R6, R4 ;  /* 0x0000000400069308 */ /* 0x0007300000000800 */
[----:B------:R5:W0:Y:S01]  /*9170*/  @!P5 MUFU.RCP R10, R0 ;  /* 0x00000000000ad308 */ /* 0x000a220000001000 */
[----:B---3--:R-:W-:Y:S01]  /*9180*/  SHF.L.U32 R4, R22, 0x9, RZ ;  /* 0x0000000916047819 */ /* 0x008fe200000006ff */
[----:B--2---:R-:W-:-:S06]  /*9190*/  @!P6 FADD.FTZ R2, R2, 1 ;  /* 0x3f8000000202e421 */ /* 0x004fcc0000010000 */
[----:B------:R2:W3:Y:S01]  /*91a0*/  @!P2 MUFU.EX2 R8, R5 ;  /* 0x000000050008a308 */ /* 0x0004e20000000800 */
[----:B-----5:R-:W-:Y:S02]  /*91b0*/  @!P0 FADD.FTZ R0, R3, 1 ;  /* 0x3f80000003008421 */ /* 0x020fe40000010000 */
[----:B------:R-:W-:Y:S02]  /*91c0*/  IMAD R3, R41, c[0x0][0x2d8], RZ ;  /* 0x0000b60029037a24 */ /* 0x000fe400078e02ff */
[----:B----4-:R-:W-:Y:S02]  /*91d0*/  @!P1 FADD.FTZ R6, R6, 1 ;  /* 0x3f80000006069421 */ /* 0x010fe40000010000 */
[----:B------:R-:W-:Y:S01]  /*91e0*/  IMAD R57, R42, c[0x0][0x2dc], R3 ;  /* 0x0000b7002a397a24 */ /* 0x000fe200078e0203 */
[----:B------:R-:W4:Y:S01]  /*91f0*/  @!P4 MUFU.RCP R7, R7 ;  /* 0x000000070007c308 */ /* 0x000f220000001000 */
[----:B--2---:R-:W-:Y:S01]  /*9200*/  SHF.R.S32.HI R5, RZ, 0x1f, R4 ;  /* 0x0000001fff057819 */ /* 0x004fe20000011404 */
[----:B0-----:R-:W-:Y:S01]  /*9210*/  @!P5 FMUL.FTZ R81, R81, R10 ;  /* 0x0000000a5151d220 */ /* 0x001fe20000410000 */
[----:B------:R-:W-:-:S05]  /*9220*/  F2FP.PACK_AB R10, R82, R75 ;  /* 0x0000004b520a723e */ /* 0x000fca00000000ff */
[----:B------:R0:W2:Y:S01]  /*9230*/  @!P6 MUFU.RCP R11, R2 ;  /* 0x00000002000be308 */ /* 0x0000a20000001000 */
[----:B---3--:R-:W-:-:S07]  /*9240*/  @!P2 FADD.FTZ R8, R8, 1 ;  /* 0x3f8000000808a421 */ /* 0x008fce0000010000 */
[----:B------:R-:W3:Y:S01]  /*9250*/  @!P3 MUFU.EX2 R9, R9 ;  /* 0x000000090009b308 */ /* 0x000ee20000000800 */
[----:B0-----:R-:W-:-:S04]  /*9260*/  IMAD.WIDE.U32 R2, R42, c[0x0][0x2d8], R4 ;  /* 0x0000b6002a027a25 */ /* 0x001fc800078e0004 */
[----:B----4-:R-:W-:Y:S01]  /*9270*/  @!P4 FMUL.FTZ R88, R88, R7 ;  /* 0x000000075858c220 */ /* 0x010fe20000410000 */
[----:B------:R-:W-:Y:S01]  /*9280*/  IADD3 R3, R3, R57, RZ ;  /* 0x0000003903037210 */ /* 0x000fe20007ffe0ff */
[----:B------:R-:W-:Y:S01]  /*9290*/  IMAD.WIDE.U32 R4, R42, c[0x0][0x2f8], R4 ;  /* 0x0000be002a047a25 */ /* 0x000fe200078e0004 */
[----:B------:R0:W4:Y:S02]  /*92a0*/  @!P1 MUFU.RCP R23, R6 ;  /* 0x0000000600179308 */ /* 0x0001240000001000 */
[----:B------:R-:W-:Y:S01]  /*92b0*/  F2FP.PACK_AB R12, R88, R79 ;  /* 0x0000004f580c723e */ /* 0x000fe200000000ff */
[----:B------:R-:W-:-:S04]  /*92c0*/  IMAD.WIDE.U32 R2, R45, c[0x0][0x2e0], R2 ;  /* 0x0000b8002d027a25 */ /* 0x000fc800078e0002 */
[----:B--2---:R-:W-:Y:S01]  /*92d0*/  @!P6 FMUL.FTZ R90, R90, R11 ;  /* 0x0000000b5a5ae220 */ /* 0x004fe20000410000 */
[----:B------:R-:W-:Y:S01]  /*92e0*/  IADD3 R3, R3, R13, RZ ;  /* 0x0000000d03037210 */ /* 0x000fe20007ffe0ff */
[----:B---3--:R-:W-:Y:S01]  /*92f0*/  @!P3 FADD.FTZ R9, R9, 1 ;  /* 0x3f8000000909b421 */ /* 0x008fe20000010000 */
[----:B0-----:R-:W-:Y:S01]  /*9300*/  LEA R6, P4, R2, c[0x0][0x330], 0x1 ;  /* 0x0000cc0002067a11 */ /* 0x001fe200078808ff */
[----:B------:R-:W0:Y:S01]  /*9310*/  @!P0 MUFU.RCP R0, R0 ;  /* 0x0000000000008308 */ /* 0x000e220000001000 */
[----:B------:R-:W-:Y:S02]  /*9320*/  F2FP.PACK_AB R11, R86, R77 ;  /* 0x0000004d560b723e */ /* 0x000fe400000000ff */
[----:B------:R-:W-:Y:S01]  /*9330*/  LEA.HI.X R7, R2, c[0x0][0x334], R3, 0x1, P4 ;  /* 0x0000cd0002077a11 */ /* 0x000fe200020f0c03 */
[----:B----4-:R-:W-:Y:S01]  /*9340*/  @!P1 FMUL.FTZ R94, R94, R23 ;  /* 0x000000175e5e9220 */ /* 0x010fe20000410000 */
[----:B------:R-:W-:-:S03]  /*9350*/  F2FP.PACK_AB R13, R90, R81 ;  /* 0x000000515a0d723e */ /* 0x000fc600000000ff */
[----:B------:R-:W-:Y:S01]  /*9360*/  IMAD.WIDE R2, R87, 0x10, R6 ;  /* 0x0000001057027825 */ /* 0x000fe200078e0206 */
[----:B------:R-:W2:Y:S03]  /*9370*/  @!P2 MUFU.RCP R8, R8 ;  /* 0x000000080008a308 */ /* 0x000ea60000001000 */
[----:B------:R-:W-:Y:S01]  /*9380*/  IMAD R7, R41, c[0x0][0x2f8], RZ ;  /* 0x0000be0029077a24 */ /* 0x000fe200078e02ff */
[----:B------:R-:W-:Y:S01]  /*9390*/  STG.E.128 [R2.64], R24 ;  /* 0x0000001802007986 */ /* 0x000fe2000c101d0c */
[----:B0-----:R-:W-:-:S03]  /*93a0*/  @!P0 FMUL.FTZ R83, R83, R0 ;  /* 0x0000000053538220 */ /* 0x001fc60000410000 */
[----:B------:R-:W0:Y:S01]  /*93b0*/  @!P3 MUFU.RCP R9, R9 ;  /* 0x000000090009b308 */ /* 0x000e220000001000 */
[----:B-1----:R1:W-:Y:S01]  /*93c0*/  STG.E.128 [R2.64+0x200], R48 ;  /* 0x0002003002007986 */ /* 0x0023e2000c101d0c */
[----:B------:R-:W-:Y:S01]  /*93d0*/  FADD.FTZ R0, R78, R39 ;  /* 0x000000274e007221 */ /* 0x000fe20000010000 */
[----:B------:R-:W-:Y:S01]  /*93e0*/  F2FP.PACK_AB R14, R94, R83 ;  /* 0x000000535e0e723e */ /* 0x000fe200000000ff */
[----:B------:R-:W-:Y:S02]  /*93f0*/  IMAD R7, R42, c[0x0][0x2fc], R7 ;  /* 0x0000bf002a077a24 */ /* 0x000fe400078e0207 */
[----:B------:R-:W-:Y:S02]  /*9400*/  FADD.FTZ R0, R0, R71 ;  /* 0x0000004700007221 */ /* 0x000fe40000010000 */
[----:B--2---:R-:W-:Y:S01]  /*9410*/  @!P2 FMUL.FTZ R85, R85, R8 ;  /* 0x000000085555a220 */ /* 0x004fe20000410000 */
[----:B------:R-:W-:Y:S02]  /*9420*/  F2FP.PACK_AB R8, R71, R78 ;  /* 0x0000004e4708723e */ /* 0x000fe400000000ff */
[----:B------:R-:W-:Y:S01]  /*9430*/  IADD3 R5, R5, R7, RZ ;  /* 0x0000000705057210 */ /* 0x000fe20007ffe0ff */
[----:B0-----:R-:W-:Y:S01]  /*9440*/  @!P3 FMUL.FTZ R96, R96, R9 ;  /* 0x000000096060b220 */ /* 0x001fe20000410000 */
[----:B------:R-:W-:Y:S01]  /*9450*/  F2FP.PACK_AB R9, R80, R73 ;  /* 0x000000495009723e */ /* 0x000fe200000000ff */
[----:B------:R-:W-:Y:S01]  /*9460*/  BAR.SYNC.DEFER_BLOCKING 0x0 ;  /* 0x0000000000007b1d */ /* 0x000fe20000010000 */
[----:B------:R-:W-:-:S02]  /*9470*/  FADD.FTZ R73, R0, R73 ;  /* 0x0000004900497221 */ /* 0x000fc40000010000 */
[----:B------:R-:W-:Y:S01]  /*9480*/  F2FP.PACK_AB R15, R96, R85 ;  /* 0x00000055600f723e */ /* 0x000fe200000000ff */
[----:B------:R-:W-:Y:S02]  /*9490*/  IMAD R0, R44, c[0x0][0x300], RZ ;  /* 0x0000c0002c007a24 */ /* 0x000fe400078e02ff */
[----:B------:R-:W-:Y:S02]  /*94a0*/  FADD.FTZ R80, R73, R80 ;  /* 0x0000005049507221 */ /* 0x000fe40000010000 */
[C---:B------:R-:W-:Y:S02]  /*94b0*/  IMAD R7, R45.reuse, c[0x0][0x304], R0 ;  /* 0x0000c1002d077a24 */ /* 0x040fe400078e0200 */
[----:B------:R-:W-:Y:S02]  /*94c0*/  FADD.FTZ R75, R80, R75 ;  /* 0x0000004b504b7221 */ /* 0x000fe40000010000 */
[----:B-1----:R-:W-:-:S04]  /*94d0*/  IMAD.WIDE.U32 R2, R45, c[0x0][0x300], R4 ;  /* 0x0000c0002d027a25 */ /* 0x002fc800078e0004 */
[----:B------:R-:W-:Y:S01]  /*94e0*/  FADD.FTZ R82, R75, R82 ;  /* 0x000000524b527221 */ /* 0x000fe20000010000 */
[----:B------:R-:W-:Y:S02]  /*94f0*/  IADD3 R3, R3, R7, RZ ;  /* 0x0000000703037210 */ /* 0x000fe40007ffe0ff */
[----:B------:R-:W-:Y:S01]  /*9500*/  LEA R4, P0, R2, c[0x0][0x340], 0x1 ;  /* 0x0000d00002047a11 */ /* 0x000fe200078008ff */
[----:B------:R-:W-:-:S03]  /*9510*/  FADD.FTZ R77, R82, R77 ;  /* 0x0000004d524d7221 */ /* 0x000fc60000010000 */
[----:B------:R-:W-:Y:S01]  /*9520*/  LEA.HI.X R5, R2, c[0x0][0x344], R3, 0x1, P0 ;  /* 0x0000d10002057a11 */ /* 0x000fe200000f0c03 */
[----:B------:R-:W-:Y:S01]  /*9530*/  STS.128 [R29], R8 ;  /* 0x000000081d007388 */ /* 0x000fe20000000c00 */
[----:B------:R-:W-:Y:S01]  /*9540*/  FADD.FTZ R86, R77, R86 ;  /* 0x000000564d567221 */ /* 0x000fe20000010000 */
[----:B------:R-:W-:Y:S02]  /*9550*/  ISETP.GT.AND P0, PT, R33, 0x1, PT ;  /* 0x000000012100780c */ /* 0x000fe40003f04270 */
[----:B------:R-:W-:Y:S01]  /*9560*/  STS.128 [R29+0x10], R12 ;  /* 0x0000100c1d007388 */ /* 0x000fe20000000c00 */
[----:B------:R-:W-:-:S06]  /*9570*/  NOP ;  /* 0x0000000000007918 */ /* 0x000fcc0000000000 */
[----:B------:R-:W0:Y:S01]  /*9580*/  LDS.128 R52, [R35.X16] ;  /* 0x0000000023347984 */ /* 0x000e22000000cc00 */
[----:B------:R-:W-:Y:S01]  /*9590*/  FADD.FTZ R79, R86, R79 ;  /* 0x0000004f564f7221 */ /* 0x000fe20000010000 */
[----:B------:R-:W-:Y:S01]  /*95a0*/  MOV R33, R22 ;  /* 0x0000001600217202 */ /* 0x000fe20000000f00 */
        /* <DEDUP_REMOVED lines=10> */
[----:B-1----:R0:W-:Y:S01]  /*9650*/  STG.E.128 [R2.64+0x200], R56 ;  /* 0x0002003802007986 */ /* 0x0021e2000c101d0c */
[----:B------:R-:W-:Y:S01]  /*9660*/  @!P0 CALL.REL.NOINC `(.L_x_9685) ;  /* 0x0000001000008944 */ /* 0x000fe20003c00000 */
[----:B------:R-:W-:Y:S05]  /*9670*/  BRA `(.L_x_9734) ;  /* 0xffff6f1000007947 */ /* 0x000fea000383ffff */
.L_x_9685:
[----:B------:R-:W-:Y:S02]  /*9680*/  ISETP.NE.U32.AND P0, PT, RZ, c[0x0][0x328], PT ;  /* 0x0000ca00ff007a0c */ /* 0x000fe40003f05070 */
[----:B------:R-:W-:Y:S02]  /*9690*/  ISETP.NE.U32.AND P2, PT, RZ, c[0x0][0x348], PT ;  /* 0x0000d200ff007a0c */ /* 0x000fe40003f45070 */
[----:B------:R-:W-:-:S02]  /*96a0*/  ISETP.NE.AND.EX P1, PT, RZ, c[0x0][0x32c], PT, P0 ;  /* 0x0000cb00ff007a0c */ /* 0x000fc40003f25300 */
[----:B------:R-:W-:-:S11]  /*96b0*/  ISETP.NE.AND.EX P0, PT, RZ, c[0x0][0x34c], PT, P2 ;  /* 0x0000d300ff007a0c */ /* 0x000fd60003f05320 */
[----:B------:R-:W-:Y:S05]  /*96c0*/  @!P1 BRA `(.L_x_9735) ;  /* 0x0000014000009947 */ /* 0x000fea0003800000 */
[----:B------:R-:W2:Y:S01]  /*96d0*/  SHFL.DOWN P1, R0, R47, 0x1, 0x1f ;  /* 0x08201f002f007f89 */ /* 0x000ea20000020000 */
[----:B------:R-:W-:Y:S03]  /*96e0*/  BSSY B0, `(.L_x_9735) ;  /* 0x0000012000007945 */ /* 0x000fe60003800000 */
[----:B------:R-:W3:Y:S01]  /*96f0*/  S2R R6, SR_LANEID ;  /* 0x0000000000067919 */ /* 0x000ee20000000000 */
[----:B--2---:R-:W-:Y:S01]  /*9700*/  @P1 FADD R0, R0, R47 ;  /* 0x0000002f00001221 */ /* 0x004fe20000000000 */
[----:B---3--:R-:W-:-:S04]  /*9710*/  ISETP.NE.AND P2, PT, R6, RZ, PT ;  /* 0x000000ff0600720c */ /* 0x008fc80003f45270 */
[----:B0-----:R-:W0:Y:S04]  /*9720*/  SHFL.DOWN P1, R3, R0, 0x2, 0x1f ;  /* 0x08401f0000037f89 */ /* 0x001e280000020000 */
[----:B------:R-:W2:Y:S01]  /*9730*/  S2R R6, SR_TID.X ;  /* 0x0000000000067919 */ /* 0x000ea20000002100 */
[----:B0-----:R-:W-:-:S05]  /*9740*/  @P1 FADD R3, R0, R3 ;  /* 0x0000000300031221 */ /* 0x001fca0000000000 */
[----:B------:R-:W0:Y:S02]  /*9750*/  SHFL.DOWN P1, R2, R3, 0x4, 0x1f ;  /* 0x08801f0003027f89 */ /* 0x000e240000020000 */
[----:B0-----:R-:W-:-:S05]  /*9760*/  @P1 FADD R2, R3, R2 ;  /* 0x0000000203021221 */ /* 0x001fca0000000000 */
[----:B------:R-:W0:Y:S02]  /*9770*/  SHFL.DOWN P1, R5, R2, 0x8, 0x1f ;  /* 0x09001f0002057f89 */ /* 0x000e240000020000 */
[----:B0-----:R-:W-:-:S05]  /*9780*/  @P1 FADD R5, R2, R5 ;  /* 0x0000000502051221 */ /* 0x001fca0000000000 */
[----:B------:R-:W0:Y:S02]  /*9790*/  SHFL.DOWN P1, R4, R5, 0x10, 0x1f ;  /* 0x0a001f0005047f89 */ /* 0x000e240000020000 */
[----:B0-----:R-:W-:Y:S01]  /*97a0*/  @P1 FADD R4, R5, R4 ;  /* 0x0000000405041221 */ /* 0x001fe20000000000 */
[----:B--2---:R-:W-:-:S04]  /*97b0*/  ISETP.NE.AND P1, PT, R6, RZ, PT ;  /* 0x000000ff0600720c */ /* 0x004fc80003f25270 */
[----:B------:R0:W-:Y:S04]  /*97c0*/  @!P2 STS [0x434], R4 ;  /* 0x00043404ff00a388 */ /* 0x0001e80000000800 */
[----:B------:R-:W-:Y:S06]  /*97d0*/  BAR.SYNC.DEFER_BLOCKING 0x0 ;  /* 0x0000000000007b1d */ /* 0x000fec0000010000 */
[----:B------:R-:W-:Y:S05]  /*97e0*/  @P1 BRA `(.L_x_9736) ;  /* 0x0000001000001947 */ /* 0x000fea0003800000 */
[----:B0-----:R0:W-:Y:S02]  /*97f0*/  RED.E.ADD.F32.FTZ.RN.STRONG.GPU [R18.64], R4 ;  /* 0x000000041200798e */ /* 0x0011e4000c10e78c */
.L_x_9736:
[----:B0-----:R-:W-:Y:S05]  /*9800*/  BSYNC B0 ;  /* 0x0000000000007941 */ /* 0x001fea0003800000 */
.L_x_9735:
[----:B------:R-:W-:Y:S01]  /*9810*/  BSSY B0, `(.L_x_9737) ;  /* 0x0000018000007945 */ /* 0x000fe20003800000 */
[----:B------:R-:W-:Y:S05]  /*9820*/  @!P0 BRA `(.L_x_9738) ;  /* 0x0000015000008947 */ /* 0x000fea0003800000 */
[----:B------:R-:W-:Y:S06]  /*9830*/  BAR.SYNC.DEFER_BLOCKING 0x0 ;  /* 0x0000000000007b1d */ /* 0x000fec0000010000 */
[----:B------:R-:W2:Y:S04]  /*9840*/  SHFL.DOWN P0, R0, R39, 0x1, 0x1f ;  /* 0x08201f0027007f89 */ /* 0x000ea80000000000 */
[----:B------:R-:W3:Y:S04]  /*9850*/  S2R R6, SR_LANEID ;  /* 0x0000000000067919 */ /* 0x000ee80000000000 */
[----:B------:R-:W4:Y:S01]  /*9860*/  S2R R21, SR_TID.X ;  /* 0x0000000000157919 */ /* 0x000f220000002100 */
[----:B--2---:R-:W-:Y:S01]  /*9870*/  @P0 FADD R0, R0, R39 ;  /* 0x0000002700000221 */ /* 0x004fe20000000000 */
[----:B---3--:R-:W-:-:S04]  /*9880*/  ISETP.NE.AND P1, PT, R6, RZ, PT ;  /* 0x000000ff0600720c */ /* 0x008fc80003f25270 */
        /* <DEDUP_REMOVED lines=12> */
[----:B0-----:R0:W-:Y:S01]  /*9950*/  RED.E.ADD.F32.FTZ.RN.STRONG.GPU [R16.64], R4 ;  /* 0x000000041000798e */ /* 0x0011e2000c10e78c */
[----:B------:R-:W-:Y:S01]  /*9960*/  HFMA2.MMA R21, -RZ, RZ, 0, 0 ;  /* 0x00000000ff157435 */ /* 0x000fe200000001ff */
[----:B------:R-:W-:Y:S05]  /*9970*/  BRA `(.L_x_9739) ;  /* 0x0000001000007947 */ /* 0x000fea0003800000 */
.L_x_9738:
[----:B------:R-:W2:Y:S02]  /*9980*/  S2R R21, SR_TID.X ;  /* 0x0000000000157919 */ /* 0x000ea40000002100 */
.L_x_9739:
[----:B0-----:R-:W-:Y:S05]  /*9990*/  BSYNC B0 ;  /* 0x0000000000007941 */ /* 0x001fea0003800000 */
.L_x_9737:
[----:B--2---:R-:W-:-:S13]  /*99a0*/  ISETP.GE.AND P0, PT, R21, c[0x0][0x16c], PT ;  /* 0x00005b0015007a0c */ /* 0x004fda0003f06270 */
        /* <DEDUP_REMOVED lines=10> */
[----:B------:R-:W-:Y:S01]  /*9a50*/  IMAD.WIDE.U32 R8, R45, c[0x0][0x2c8], RZ ;  /* 0x0000b2002d087a25 */ /* 0x000fe200078e00ff */
[----:B------:R-:W-:-:S03]  /*9a60*/  IADD3 R41, R19, R5, RZ ;  /* 0x0000000513297210 */ /* 0x000fc60007ffe0ff */
[C---:B------:R-:W-:Y:S02]  /*9a70*/  IMAD R3, R45.reuse, c[0x0][0x19c], R4 ;  /* 0x000067002d037a24 */ /* 0x040fe400078e0204 */
[C---:B------:R-:W-:Y:S02]  /*9a80*/  IMAD R33, R45.reuse, c[0x0][0x2ac], R0 ;  /* 0x0000ab002d217a24 */ /* 0x040fe400078e0200 */
[----:B------:R-:W-:Y:S01]  /*9a90*/  IMAD R31, R45, c[0x0][0x2cc], R2 ;  /* 0x0000b3002d1f7a24 */ /* 0x000fe200078e0202 */
[----:B------:R-:W-:Y:S01]  /*9aa0*/  IADD3 R39, R17, R3, RZ ;  /* 0x0000000311277210 */ /* 0x000fe20007ffe0ff */
[----:B------:R-:W-:Y:S01]  /*9ab0*/  IMAD R29, R45, c[0x0][0x28c], R44 ;  /* 0x0000a3002d1d7a24 */ /* 0x000fe200078e022c */
[----:B------:R-:W-:Y:S01]  /*9ac0*/  IADD3 R33, R7, R33, RZ ;  /* 0x0000002107217210 */ /* 0x000fe20007ffe0ff */
[----:B------:R-:W-:Y:S01]  /*9ad0*/  IMAD.WIDE.U32 R10, R45, c[0x0][0x288], RZ ;  /* 0x0000a2002d0a7a25 */ /* 0x000fe200078e00ff */
[----:B------:R-:W-:-:S04]  /*9ae0*/  IADD3 R31, R9, R31, RZ ;  /* 0x0000001f091f7210 */ /* 0x000fc80007ffe0ff */
[----:B------:R-:W-:Y:S02]  /*9af0*/  IADD3 R29, R11, R29, RZ ;  /* 0x0000001d0b1d7210 */ /* 0x000fe40007ffe0ff */
.L_x_9740:
        /* <DEDUP_REMOVED lines=64> */
.L_x_9741:
        /* <DEDUP_REMOVED lines=16> */
.L_x_14706:


//--------------------- .text._Z25selective_scan_bwd_kernelI32Selective_Scan_bwd_kernel_traitsILi32ELi16ELb1ELb0ELb0ELb1ELb1EN3c104HalfENS1_7complexIfEEEEv12SSMParamsBwd --------------------------
	.section	.text._Z25selective_scan_bwd_kernelI32Selective_Scan_bwd_kernel_traitsILi32ELi16ELb1ELb0ELb0ELb1ELb1EN3c104HalfENS1_7complexIfEEEEv12SSMParamsBwd,"ax",@progbits
	.sectioninfo	@"SHI_REGISTERS=230"
	.align	128
        .global         _Z25selective_scan_bwd_kernelI32Selective_Scan_bwd_kernel_traitsILi32ELi16ELb1ELb0ELb0ELb1ELb1EN3c104HalfENS1_7complexIfEEEEv12SSMParamsBwd
        .type           _Z25selective_scan_bwd_kernelI32Selective_Scan_bwd_kernel_traitsILi32ELi16ELb1ELb0ELb0ELb1ELb1EN3c104HalfENS1_7complexIfEEEEv12SSMParamsBwd,@function
        .size           _Z25selective_scan_bwd_kernelI32Selective_Scan_bwd_kernel_traitsILi32ELi16ELb1ELb0ELb0ELb1ELb1EN3c104HalfENS1_7complexIfEEEEv12SSMParamsBwd,(.L_x_14707 - _Z25selective_scan_bwd_kernelI32Selective_Scan_bwd_kernel_traitsILi32ELi16ELb1ELb0ELb0ELb1ELb1EN3c104HalfENS1_7complexIfEEEEv12SSMParamsBwd)
        .other          _Z25selective_scan_bwd_kernelI32Selective_Scan_bwd_kernel_traitsILi32ELi16ELb1ELb0ELb0ELb1ELb1EN3c104HalfENS1_7complexIfEEEEv12SSMParamsBwd,@"STO_CUDA_ENTRY STV_DEFAULT"
_Z25selective_scan_bwd_kernelI32Selective_Scan_bwd_kernel_traitsILi32ELi16ELb1ELb0ELb0ELb1ELb1EN3c104HalfENS1_7complexIfEEEEv12SSMParamsBwd:
.text._Z25selective_scan_bwd_kernelI32Selective_Scan_bwd_kernel_traitsILi32ELi16ELb1ELb0ELb0ELb1ELb1EN3c104HalfENS1_7complexIfEEEEv12SSMParamsBwd:
        /* <DEDUP_REMOVED lines=13> */
[----:B------:R-:W-:Y:S01]  /*00d0*/  MOV R14, c[0x0][0x174] ;  /* 0x00005d00000e7a02 */ /* 0x000fe20000000f00 */
[----:B------:R-:W-:-:S10]  /*00e0*/  IMAD R13, R47, c[0x0][0x1d8], RZ ;  /* 0x000076002f0d7a24 */ /* 0x000fd400078e02ff */
        /* <DEDUP_REMOVED lines=9> */
[----:B------:R-:W-:Y:S01]  /*0180*/  HFMA2.MMA R49, -RZ, RZ, 0, 0 ;  /* 0x00000000ff317435 */ /* 0x000fe200000001ff */
[----:B------:R-:W-:Y:S01]  /*0190*/  IMAD R9, R43, c[0x0][0x1d4], R8 ;  /* 0x000075002b097a24 */ /* 0x000fe200078e0208 */
[----:B------:R-:W-:Y:S01]  /*01a0*/  MOV R39, RZ ;  /* 0x000000ff00277202 */ /* 0x000fe20000000f00 */
[----:B------:R-:W-:-:S02]  /*01b0*/  IMAD R8, R41, c[0x0][0x1e0], RZ ;  /* 0x0000780029087a24 */ /* 0x000fc400078e02ff */
[----:B0-----:R-:W-:Y:S01]  /*01c0*/  IMAD.WIDE.U32 R4, R43, c[0x0][0x1e0], RZ ;  /* 0x000078002b047a25 */ /* 0x001fe200078e00ff */
[----:B------:R-:W-:Y:S02]  /*01d0*/  IADD3 R3, R3, R9, RZ ;  /* 0x0000000903037210 */ /* 0x000fe40007ffe0ff */
[----:B------:R-:W-:Y:S01]  /*01e0*/  LEA R9, R14, 0xfffffe00, 0x9 ;  /* 0xfffffe000e097811 */ /* 0x000fe200078e48ff */
[----:B------:R-:W-:Y:S02]  /*01f0*/  IMAD R15, R43, c[0x0][0x1e4], R8 ;  /* 0x000079002b0f7a24 */ /* 0x000fe400078e0208 */
[----:B------:R-:W-:Y:S01]  /*0200*/  IMAD.WIDE.U32 R2, R48, c[0x0][0x1d8], R2 ;  /* 0x0000760030027a25 */ /* 0x000fe200078e0002 */
[----:B------:R-:W-:Y:S02]  /*0210*/  SHF.R.S32.HI R11, RZ, 0x1f, R9 ;  /* 0x0000001fff0b7819 */ /* 0x000fe40000011409 */
[----:B------:R-:W-:Y:S01]  /*0220*/  IADD3 R5, R5, R15, RZ ;  /* 0x0000000f05057210 */ /* 0x000fe20007ffe0ff */
[----:B-1----:R-:W-:Y:S01]  /*0230*/  IMAD.WIDE.U32 R6, R43, c[0x0][0x278], RZ ;  /* 0x00009e002b067a25 */ /* 0x002fe200078e00ff */
[----:B------:R-:W-:-:S03]  /*0240*/  IADD3 R12, P1, R9, R2, RZ ;  /* 0x00000002090c7210 */ /* 0x000fc60007f3e0ff */
[----:B------:R-:W-:Y:S01]  /*0250*/  IMAD R17, R43, c[0x0][0x27c], R10 ;  /* 0x00009f002b117a24 */ /* 0x000fe200078e020a */
[----:B------:R-:W-:Y:S01]  /*0260*/  LEA R10, P2, R12, c[0x0][0x240], 0x1 ;  /* 0x000090000c0a7a11 */ /* 0x000fe200078408ff */
[C---:B------:R-:W-:Y:S02]  /*0270*/  IMAD R13, R48.reuse, c[0x0][0x1dc], R13 ;  /* 0x00007700300d7a24 */ /* 0x040fe400078e020d */
[----:B------:R-:W-:Y:S01]  /*0280*/  IMAD R15, R47, c[0x0][0x1e8], RZ ;  /* 0x00007a002f0f7a24 */ /* 0x000fe200078e02ff */
[----:B------:R-:W-:Y:S01]  /*0290*/  IADD3 R7, R7, R17, RZ ;  /* 0x0000001107077210 */ /* 0x000fe20007ffe0ff */
[----:B------:R-:W-:Y:S01]  /*02a0*/  IMAD R17, R47, c[0x0][0x280], RZ ;  /* 0x0000a0002f117a24 */ /* 0x000fe200078e02ff */
[----:B------:R-:W-:Y:S01]  /*02b0*/  IADD3.X R13, R11, R3, R13, P1, !PT ;  /* 0x000000030b0d7210 */ /* 0x000fe20000ffe40d */
[----:B------:R-:W-:Y:S01]  /*02c0*/  IMAD.WIDE.U32 R2, R48, c[0x0][0x1e8], R4 ;  /* 0x00007a0030027a25 */ /* 0x000fe200078e0004 */
[----:B------:R-:W-:-:S03]  /*02d0*/  ISETP.NE.U32.AND P1, PT, RZ, c[0x0][0x260], PT ;  /* 0x00009800ff007a0c */ /* 0x000fc60003f25070 */
[C---:B------:R-:W-:Y:S01]  /*02e0*/  IMAD.WIDE.U32 R4, R48.reuse, c[0x0][0x280], R6 ;  /* 0x0000a00030047a25 */ /* 0x040fe200078e0006 */
[C---:B------:R-:W-:Y:S02]  /*02f0*/  IADD3 R8, P3, R9.reuse, R2, RZ ;  /* 0x0000000209087210 */ /* 0x040fe40007f7e0ff */
[----:B------:R-:W-:Y:S01]  /*0300*/  ISETP.NE.AND.EX P1, PT, RZ, c[0x0][0x264], PT, P1 ;  /* 0x00009900ff007a0c */ /* 0x000fe20003f25310 */
[C---:B------:R-:W-:Y:S01]  /*0310*/  IMAD R15, R48.reuse, c[0x0][0x1ec], R15 ;  /* 0x00007b00300f7a24 */ /* 0x040fe200078e020f */
[----:B------:R-:W-:Y:S01]  /*0320*/  IADD3 R9, P5, R9, R4, RZ ;  /* 0x0000000409097210 */ /* 0x000fe20007fbe0ff */
[----:B------:R-:W-:Y:S02]  /*0330*/  IMAD R6, R48, c[0x0][0x284], R17 ;  /* 0x0000a10030067a24 */ /* 0x000fe400078e0211 */
[----:B------:R-:W-:Y:S01]  /*0340*/  CS2R R16, SRZ ;  /* 0x0000000000107805 */ /* 0x000fe2000001ff00 */
[C---:B------:R-:W-:Y:S02]  /*0350*/  IADD3.X R3, R11.reuse, R3, R15, P3, !PT ;  /* 0x000000030b037210 */ /* 0x040fe40001ffe40f */
[----:B------:R-:W-:-:S02]  /*0360*/  IADD3.X R6, R11, R5, R6, P5, !PT ;  /* 0x000000050b067210 */ /* 0x000fc40002ffe406 */
[----:B------:R-:W-:Y:S01]  /*0370*/  LEA.HI.X R11, R12, c[0x0][0x244], R13, 0x1, P2 ;  /* 0x000091000c0b7a11 */ /* 0x000fe200010f0c0d */
[----:B------:R-:W-:Y:S01]  /*0380*/  HFMA2.MMA R12, -RZ, RZ, 0, 0 ;  /* 0x00000000ff0c7435 */ /* 0x000fe200000001ff */
[----:B------:R-:W-:Y:S01]  /*0390*/  ISETP.NE.U32.AND P2, PT, RZ, c[0x0][0x328], PT ;  /* 0x0000ca00ff007a0c */ /* 0x000fe20003f45070 */
[----:B------:R-:W-:Y:S01]  /*03a0*/  @P1 IMAD R2, R43, c[0x0][0x164], R48 ;  /* 0x000059002b021a24 */ /* 0x000fe200078e0230 */
[----:B------:R-:W-:Y:S02]  /*03b0*/  ISETP.NE.U32.AND P3, PT, RZ, c[0x0][0x348], PT ;  /* 0x0000d200ff007a0c */ /* 0x000fe40003f65070 */
[----:B------:R-:W-:Y:S01]  /*03c0*/  ISETP.NE.AND.EX P2, PT, RZ, c[0x0][0x32c], PT, P2 ;  /* 0x0000cb00ff007a0c */ /* 0x000fe20003f45320 */
[----:B------:R-:W-:Y:S01]  /*03d0*/  @P1 IMAD R2, R2, c[0x0][0x174], RZ ;  /* 0x00005d0002021a24 */ /* 0x000fe200078e02ff */
[----:B------:R-:W-:Y:S02]  /*03e0*/  ISETP.NE.AND.EX P3, PT, RZ, c[0x0][0x34c], PT, P3 ;  /* 0x0000d300ff007a0c */ /* 0x000fe40003f65330 */
[----:B------:R-:W-:Y:S01]  /*03f0*/  LEA R7, P5, R8, c[0x0][0x248], 0x1 ;  /* 0x0000920008077a11 */ /* 0x000fe200078a08ff */
[----:B------:R-:W-:Y:S01]  /*0400*/  @P1 IMAD R2, R2, c[0x0][0x16c], RZ ;  /* 0x00005b0002021a24 */ /* 0x000fe200078e02ff */
[----:B------:R-:W-:-:S02]  /*0410*/  @P1 MOV R19, 0x10 ;  /* 0x0000001000131802 */ /* 0x000fc40000000f00 */
[----:B------:R-:W-:Y:S02]  /*0420*/  LEA.HI.X R8, R8, c[0x0][0x24c], R3, 0x1, P5 ;  /* 0x0000930008087a11 */ /* 0x000fe400028f0c03 */
[C---:B------:R-:W-:Y:S01]  /*0430*/  LEA R4, P6, R9.reuse, c[0x0][0x308], 0x1 ;  /* 0x0000c20009047a11 */ /* 0x040fe200078c08ff */
[----:B------:R-:W-:Y:S01]  /*0440*/  @P1 IMAD.WIDE R18, R2, R19, c[0x0][0x260] ;  /* 0x0000980002121625 */ /* 0x000fe200078e0213 */
[----:B------:R-:W-:Y:S01]  /*0450*/  MOV R3, RZ ;  /* 0x000000ff00037202 */ /* 0x000fe20000000f00 */
[----:B------:R-:W-:Y:S01]  /*0460*/  @!P1 CS2R R18, SRZ ;  /* 0x0000000000129805 */ /* 0x000fe2000001ff00 */
[----:B------:R-:W-:Y:S02]  /*0470*/  LEA.HI.X R5, R9, c[0x0][0x30c], R6, 0x1, P6 ;  /* 0x0000c30009057a11 */ /* 0x000fe400030f0c06 */
[----:B------:R-:W-:-:S04]  /*0480*/  @P3 LEA R12, P5, R48, c[0x0][0x348], 0x2 ;  /* 0x0000d200300c3a11 */ /* 0x000fc800078a10ff */
[C---:B------:R-:W-:Y:S02]  /*0490*/  @P3 LEA.HI.X R3, R48.reuse, c[0x0][0x34c], R47, 0x2, P5 ;  /* 0x0000d30030033a11 */ /* 0x040fe400028f142f */
[----:B------:R-:W-:Y:S01]  /*04a0*/  MOV R2, R12 ;  /* 0x0000000c00027202 */ /* 0x000fe20000000f00 */
[----:B--2---:R0:W1:Y:S01]  /*04b0*/  @P0 R2UR UR4, R0 ;  /* 0x00000000000403c2 */ /* 0x00406200000e0000 */
[----:B------:R-:W-:-:S04]  /*04c0*/  @P2 LEA R16, P0, R48, c[0x0][0x328], 0x2 ;  /* 0x0000ca0030102a11 */ /* 0x000fc800078010ff */
[----:B------:R-:W-:Y:S01]  /*04d0*/  @P2 LEA.HI.X R17, R48, c[0x0][0x32c], R47, 0x2, P0 ;  /* 0x0000cb0030112a11 */ /* 0x000fe200000f142f */
[----:B------:R-:W-:Y:S05]  /*04e0*/  @!P4 BRA `(.L_x_9742) ;  /* 0x0000a5900000c947 */ /* 0x000fea0003800000 */
[----:B------:R-:W2:Y:S01]  /*04f0*/  S2R R37, SR_TID.X ;  /* 0x0000000000257919 */ /* 0x000ea20000002100 */
[----:B------:R3:W4:Y:S01]  /*0500*/  R2UR UR15, R10 ;  /* 0x000000000a0f73c2 */ /* 0x00072200000e0000 */
[----:B------:R-:W-:Y:S02]  /*0510*/  MOV R33, c[0x0][0x174] ;  /* 0x00005d0000217a02 */ /* 0x000fe40000000f00 */
[----:B------:R-:W0:Y:S01]  /*0520*/  S2R R35, SR_LANEID ;  /* 0x0000000000237919 */ /* 0x000e220000000000 */
[----:B------:R-:W-:Y:S02]  /*0530*/  MOV R39, RZ ;  /* 0x000000ff00277202 */ /* 0x000fe40000000f00 */
[----:B------:R-:W-:Y:S02]  /*0540*/  MOV R49, RZ ;  /* 0x000000ff00317202 */ /* 0x000fe40000000f00 */
[----:B------:R3:W1:Y:S08]  /*0550*/  R2UR UR16, R11 ;  /* 0x000000000b1073c2 */ /* 0x00067000000e0000 */
[----:B------:R3:W0:Y:S02]  /*0560*/  R2UR UR8, R7 ;  /* 0x00000000070873c2 */ /* 0x00062400000e0000 */
[----:B0-2---:R-:W-:-:S06]  /*0570*/  SHF.L.U32 R0, R37, 0x1, RZ ;  /* 0x0000000125007819 */ /* 0x005fcc00000006ff */
[----:B------:R3:W0:Y:S01]  /*0580*/  R2UR UR9, R8 ;  /* 0x00000000080973c2 */ /* 0x00062200000e0000 */
[----:B------:R-:W-:Y:S02]  /*0590*/  LOP3.LUT R31, R37, 0x1f, RZ, 0xc0, !PT ;  /* 0x0000001f251f7812 */ /* 0x000fe400078ec0ff */
[----:B------:R-:W-:-:S04]  /*05a0*/  LOP3.LUT R0, R0, 0xffffffc0, RZ, 0xc0, !PT ;  /* 0xffffffc000007812 */ /* 0x000fc800078ec0ff */
[----:B------:R-:W-:Y:S01]  /*05b0*/  LOP3.LUT R83, R0, 0x1f, R37, 0xf8, !PT ;  /* 0x0000001f00537812 */ /* 0x000fe200078ef825 */
[----:B------:R3:W2:Y:S08]  /*05c0*/  R2UR UR7, R4 ;  /* 0x00000000040773c2 */ /* 0x0006b000000e0000 */
[----:B-1--4-:R3:W0:Y:S02]  /*05d0*/  R2UR UR14, R5 ;  /* 0x00000000050e73c2 */ /* 0x01262400000e0000 */
.L_x_9792:
[----:B------:R-:W-:Y:S01]  /*05e0*/  BAR.SYNC.DEFER_BLOCKING 0x0 ;  /* 0x0000000000007b1d */ /* 0x000fe20000010000 */
[----:B------:R-:W-:-:S02]  /*05f0*/  MOV R12, UR15 ;  /* 0x0000000f000c7c02 */ /* 0x000fc40008000f00 */
[----:B------:R-:W-:-:S05]  /*0600*/  MOV R13, UR16 ;  /* 0x00000010000d7c02 */ /* 0x000fca0008000f00 */
[----:B------:R-:W-:-:S05]  /*0610*/  IMAD.WIDE R12, R83, 0x10, R12 ;  /* 0x00000010530c7825 */ /* 0x000fca00078e020c */
[----:B------:R-:W4:Y:S04]  /*0620*/  LDG.E.128 R24, [R12.64] ;  /* 0x0000000c0c187981 */ /* 0x000f28000c1e1d00 */
[----:B0--3--:R-:W3:Y:S01]  /*0630*/  LDG.E.128 R52, [R12.64+0x200] ;  /* 0x0002000c0c347981 */ /* 0x009ee2000c1e1d00 */
[----:B------:R-:W-:Y:S01]  /*0640*/  SHF.L.U32 R29, R35, 0x5, RZ ;  /* 0x00000005231d7819 */ /* 0x000fe200000006ff */
[----:B------:R-:W-:-:S10]  /*0650*/  HFMA2.MMA R20, -RZ, RZ, 0, 9.5367431640625e-07 ;  /* 0x00000010ff147435 */ /* 0x000fd400000001ff */
[----:B0-----:R-:W-:Y:S01]  /*0660*/  IMAD.WIDE R20, R83, R20, UR8 ;  /* 0x0000000853147e25 */ /* 0x001fe2000f8e0214 */
[----:B----4-:R-:W-:Y:S04]  /*0670*/  STS.128 [R35.X16], R24 ;  /* 0x0000001823007388 */ /* 0x010fe8000000cc00 */
[----:B---3--:R-:W-:Y:S01]  /*0680*/  STS.128 [R35.X16+0x200], R52 ;  /* 0x0002003423007388 */ /* 0x008fe2000000cc00 */
[----:B------:R-:W-:-:S06]  /*0690*/  NOP ;  /* 0x0000000000007918 */ /* 0x000fcc0000000000 */
[----:B------:R-:W-:Y:S04]  /*06a0*/  LDS.128 R8, [R29] ;  /* 0x000000001d087984 */ /* 0x000fe80000000c00 */
[----:B------:R-:W-:Y:S04]  /*06b0*/  LDS.128 R4, [R29+0x10] ;  /* 0x000010001d047984 */ /* 0x000fe80000000c00 */
[----:B------:R-:W-:Y:S06]  /*06c0*/  BAR.SYNC.DEFER_BLOCKING 0x0 ;  /* 0x0000000000007b1d */ /* 0x000fec0000010000 */
[----:B------:R-:W3:Y:S04]  /*06d0*/  LDG.E.128 R56, [R20.64] ;  /* 0x0000000c14387981 */ /* 0x000ee8000c1e1d00 */
[----:B------:R-:W4:Y:S01]  /*06e0*/  LDG.E.128 R60, [R20.64+0x200] ;  /* 0x0002000c143c7981 */ /* 0x000f22000c1e1d00 */
[----:B--2---:R-:W-:-:S02]  /*06f0*/  MOV R22, UR7 ;  /* 0x0000000700167c02 */ /* 0x004fc40008000f00 */
[----:B------:R-:W-:-:S05]  /*0700*/  MOV R23, UR14 ;  /* 0x0000000e00177c02 */ /* 0x000fca0008000f00 */
[----:B------:R-:W-:Y:S01]  /*0710*/  IMAD.WIDE R22, R83, 0x10, R22 ;  /* 0x0000001053167825 */ /* 0x000fe200078e0216 */
[----:B---3--:R-:W-:Y:S04]  /*0720*/  STS.128 [R35.X16], R56 ;  /* 0x0000003823007388 */ /* 0x008fe8000000cc00 */
[----:B----4-:R-:W-:Y:S01]  /*0730*/  STS.128 [R35.X16+0x200], R60 ;  /* 0x0002003c23007388 */ /* 0x010fe2000000cc00 */
[----:B------:R-:W-:-:S06]  /*0740*/  NOP ;  /* 0x0000000000007918 */ /* 0x000fcc0000000000 */
[----:B------:R-:W0:Y:S04]  /*0750*/  LDS.128 R52, [R29] ;  /* 0x000000001d347984 */ /* 0x000e280000000c00 */
[----:B------:R1:W2:Y:S04]  /*0760*/  LDS.128 R12, [R29+0x10] ;  /* 0x000010001d0c7984 */ /* 0x0002a80000000c00 */
[----:B------:R-:W-:Y:S06]  /*0770*/  BAR.SYNC.DEFER_BLOCKING 0x0 ;  /* 0x0000000000007b1d */ /* 0x000fec0000010000 */
[----:B------:R-:W3:Y:S04]  /*0780*/  LDG.E.128 R68, [R22.64] ;  /* 0x0000000c16447981 */ /* 0x000ee8000c1e1d00 */
[----:B------:R-:W4:Y:S01]  /*0790*/  LDG.E.128 R72, [R22.64+0x200] ;  /* 0x0002000c16487981 */ /* 0x000f22000c1e1d00 */
[----:B------:R-:W-:Y:S01]  /*07a0*/  LEA R64, R33, 0xfffffe00, 0x9 ;  /* 0xfffffe0021407811 */ /* 0x000fe200078e48ff */
[----:B------:R-:W-:Y:S01]  /*07b0*/  IMAD R0, R41, c[0x0][0x1f0], RZ ;  /* 0x00007c0029007a24 */ /* 0x000fe200078e02ff */
[----:B------:R-:W-:Y:S01]  /*07c0*/  BSSY B0, `(.L_x_9743) ;  /* 0x0000047000007945 */ /* 0x000fe20003800000 */
[--C-:B0-----:R-:W-:Y:S01]  /*07d0*/  HADD2.F32 R46, -RZ, R52.reuse.H0_H0 ;  /* 0x20000034ff2e7230 */ /* 0x101fe20000004100 */
[----:B------:R-:W-:Y:S01]  /*07e0*/  SHF.R.S32.HI R65, RZ, 0x1f, R64 ;  /* 0x0000001fff417819 */ /* 0x000fe20000011440 */
[----:B------:R-:W-:Y:S01]  /*07f0*/  IMAD R25, R43, c[0x0][0x1f4], R0 ;  /* 0x00007d002b197a24 */ /* 0x000fe200078e0200 */
[----:B------:R-:W-:-:S02]  /*0800*/  HADD2.F32 R44, -RZ, R52.H1_H1 ;  /* 0x30000034ff2c7230 */ /* 0x000fc40000004100 */
[----:B------:R-:W-:Y:S01]  /*0810*/  FADD.FTZ R46, R46, UR4 ;  /* 0x000000042e2e7e21 */ /* 0x000fe20008010000 */
[--C-:B------:R-:W-:Y:S01]  /*0820*/  HADD2.F32 R42, -RZ, R53.reuse.H0_H0 ;  /* 0x20000035ff2a7230 */ /* 0x100fe20000004100 */
[----:B------:R-:W-:Y:S01]  /*0830*/  IMAD.WIDE.U32 R20, R43, c[0x0][0x1f0], R64 ;  /* 0x00007c002b147a25 */ /* 0x000fe200078e0040 */
[----:B------:R-:W-:Y:S02]  /*0840*/  HADD2.F32 R40, -RZ, R53.H1_H1 ;  /* 0x30000035ff287230 */ /* 0x000fe40000004100 */
[----:B------:R-:W-:Y:S01]  /*0850*/  FSETP.GTU.FTZ.AND P2, PT, R46, 20, PT ;  /* 0x41a000002e00780b */ /* 0x000fe20003f5c000 */
[--C-:B------:R-:W-:Y:S01]  /*0860*/  HADD2.F32 R38, -RZ, R54.reuse.H0_H0 ;  /* 0x20000036ff267230 */ /* 0x100fe20000004100 */
[----:B------:R-:W-:Y:S01]  /*0870*/  IADD3 R21, R21, R25, RZ ;  /* 0x0000001915157210 */ /* 0x000fe20007ffe0ff */
[----:B------:R-:W-:Y:S01]  /*0880*/  IMAD R25, R47, c[0x0][0x1f8], RZ ;  /* 0x00007e002f197a24 */ /* 0x000fe200078e02ff */
[----:B------:R-:W-:Y:S01]  /*0890*/  HADD2.F32 R36, -RZ, R54.H1_H1 ;  /* 0x30000036ff247230 */ /* 0x000fe20000004100 */
[----:B------:R-:W-:Y:S01]  /*08a0*/  FADD.FTZ R44, R44, UR4 ;  /* 0x000000042c2c7e21 */ /* 0x000fe20008010000 */
[--C-:B------:R-:W-:Y:S01]  /*08b0*/  HADD2.F32 R34, -RZ, R55.reuse.H0_H0 ;  /* 0x20000037ff227230 */ /* 0x100fe20000004100 */
[----:B------:R-:W-:Y:S01]  /*08c0*/  IMAD.WIDE.U32 R26, R48, c[0x0][0x1f8], R20 ;  /* 0x00007e00301a7a25 */ /* 0x000fe200078e0014 */
[----:B------:R-:W-:-:S02]  /*08d0*/  HADD2.F32 R32, -RZ, R55.H1_H1 ;  /* 0x30000037ff207230 */ /* 0x000fc40000004100 */
[----:B------:R-:W-:Y:S01]  /*08e0*/  FSETP.GTU.FTZ.AND P3, PT, R44, 20, PT ;  /* 0x41a000002c00780b */ /* 0x000fe20003f7c000 */
[----:B------:R-:W-:Y:S01]  /*08f0*/  IMAD R25, R48, c[0x0][0x1fc], R25 ;  /* 0x00007f0030197a24 */ /* 0x000fe200078e0219 */
[----:B------:R-:W-:Y:S01]  /*0900*/  LEA R24, P0, R26, c[0x0][0x268], 0x1 ;  /* 0x00009a001a187a11 */ /* 0x000fe200078008ff */
[----:B------:R-:W-:Y:S02]  /*0910*/  FADD.FTZ R42, R42, UR4 ;  /* 0x000000042a2a7e21 */ /* 0x000fe40008010000 */
[----:B------:R-:W-:Y:S01]  /*0920*/  FADD.FTZ R40, R40, UR4 ;  /* 0x0000000428287e21 */ /* 0x000fe20008010000 */
[----:B------:R-:W-:Y:S01]  /*0930*/  IADD3 R25, R27, R25, RZ ;  /* 0x000000191b197210 */ /* 0x000fe20007ffe0ff */
[----:B------:R-:W-:Y:S01]  /*0940*/  FADD.FTZ R38, R38, UR4 ;  /* 0x0000000426267e21 */ /* 0x000fe20008010000 */
[----:B------:R-:W-:Y:S01]  /*0950*/  FSETP.GTU.FTZ.AND P4, PT, R42, 20, PT ;  /* 0x41a000002a00780b */ /* 0x000fe20003f9c000 */
[----:B------:R-:W-:Y:S01]  /*0960*/  FADD.FTZ R36, R36, UR4 ;  /* 0x0000000424247e21 */ /* 0x000fe20008010000 */
[----:B------:R-:W-:Y:S01]  /*0970*/  LEA.HI.X R25, R26, c[0x0][0x26c], R25, 0x1, P0 ;  /* 0x00009b001a197a11 */ /* 0x000fe200000f0c19 */
[----:B------:R-:W-:Y:S01]  /*0980*/  FADD.FTZ R34, R34, UR4 ;  /* 0x0000000422227e21 */ /* 0x000fe20008010000 */
[----:B------:R-:W-:Y:S01]  /*0990*/  FSETP.GTU.FTZ.AND P5, PT, R40, 20, PT ;  /* 0x41a000002800780b */ /* 0x000fe20003fbc000 */
[----:B------:R-:W-:Y:S01]  /*09a0*/  FADD.FTZ R32, R32, UR4 ;  /* 0x0000000420207e21 */ /* 0x000fe20008010000 */
[----:B------:R-:W-:-:S02]  /*09b0*/  FSETP.GTU.FTZ.AND P6, PT, R38, 20, PT ;  /* 0x41a000002600780b */ /* 0x000fc40003fdc000 */
[----:B------:R-:W-:Y:S02]  /*09c0*/  FSETP.GTU.FTZ.AND P0, PT, R36, 20, PT ;  /* 0x41a000002400780b */ /* 0x000fe40003f1c000 */
[----:B------:R-:W-:Y:S01]  /*09d0*/  FSETP.GTU.FTZ.AND P1, PT, R34, 20, PT ;  /* 0x41a000002200780b */ /* 0x000fe20003f3c000 */
[----:B---3--:R1:W-:Y:S04]  /*09e0*/  STS.128 [R35.X16], R68 ;  /* 0x0000004423007388 */ /* 0x0083e8000000cc00 */
[----:B----4-:R1:W-:Y:S01]  /*09f0*/  STS.128 [R35.X16+0x200], R72 ;  /* 0x0002004823007388 */ /* 0x0103e2000000cc00 */
[----:B------:R-:W-:-:S06]  /*0a00*/  NOP ;  /* 0x0000000000007918 */ /* 0x000fcc0000000000 */
[----:B------:R1:W0:Y:S04]  /*0a10*/  LDS.128 R60, [R29] ;  /* 0x000000001d3c7984 */ /* 0x0002280000000c00 */
[----:B------:R1:W3:Y:S01]  /*0a20*/  LDS.128 R20, [R29+0x10] ;  /* 0x000010001d147984 */ /* 0x0002e20000000c00 */
[----:B------:R-:W-:Y:S05]  /*0a30*/  @P2 BRA `(.L_x_9744) ;  /* 0x000001f000002947 */ /* 0x000fea0003800000 */
[----:B--2---:R-:W-:Y:S01]  /*0a40*/  FMUL.FTZ R46, R46, 1.4426950216293334961 ;  /* 0x3fb8aa3b2e2e7820 */ /* 0x004fe20000410000 */
[----:B------:R-:W-:Y:S02]  /*0a50*/  MOV R28, 0x3e800000 ;  /* 0x3e800000001c7802 */ /* 0x000fe40000000f00 */
[----:B------:R-:W-:Y:S01]  /*0a60*/  MOV R51, 0x3d39bf78 ;  /* 0x3d39bf7800337802 */ /* 0x000fe20000000f00 */
        /* <DEDUP_REMOVED lines=28> */
.L_x_9744:
[----:B--2---:R-:W-:Y:S05]  /*0c30*/  BSYNC B0 ;  /* 0x0000000000007941 */ /* 0x004fea0003800000 */
.L_x_9743:
        /* <DEDUP_REMOVED lines=36> */
.L_x_9746:
[----:B------:R-:W-:Y:S05]  /*0e80*/  BSYNC B0 ;  /* 0x0000000000007941 */ /* 0x000fea0003800000 */
.L_x_9745:
        /* <DEDUP_REMOVED lines=36> */
.L_x_9748:
[----:B------:R-:W-:Y:S05]  /*10d0*/  BSYNC B0 ;  /* 0x0000000000007941 */ /* 0x000fea0003800000 */
.L_x_9747:
        /* <DEDUP_REMOVED lines=36> */
.L_x_9750:
[----:B------:R-:W-:Y:S05]  /*1320*/  BSYNC B0 ;  /* 0x0000000000007941 */ /* 0x000fea0003800000 */
.L_x_9749:
        /* <DEDUP_REMOVED lines=19> */
[C---:B------:R-:W-:Y:S02]  /*1460*/  FFMA.FTZ R26, R13.reuse, R26, -0.13229703903198242188 ;  /* 0xbe0778e00d1a7423 */ /* 0x040fe4000001001a */
        /* <DEDUP_REMOVED lines=16> */
.L_x_9752:
[----:B------:R-:W-:Y:S05]  /*1570*/  BSYNC B0 ;  /* 0x0000000000007941 */ /* 0x000fea0003800000 */
.L_x_9751:
        /* <DEDUP_REMOVED lines=36> */
.L_x_9754:
[----:B------:R-:W-:Y:S05]  /*17c0*/  BSYNC B0 ;  /* 0x0000000000007941 */ /* 0x000fea0003800000 */
.L_x_9753:
        /* <DEDUP_REMOVED lines=36> */
.L_x_9756:
[----:B------:R-:W-:Y:S05]  /*1a10*/  BSYNC B0 ;  /* 0x0000000000007941 */ /* 0x000fea0003800000 */
.L_x_9755:
        /* <DEDUP_REMOVED lines=36> */
.L_x_9758:
[----:B------:R-:W-:Y:S05]  /*1c60*/  BSYNC B0 ;  /* 0x0000000000007941 */ /* 0x000fea0003800000 */
.L_x_9757:
        /* <DEDUP_REMOVED lines=36> */
.L_x_9760:
[----:B------:R-:W-:Y:S05]  /*1eb0*/  BSYNC B0 ;  /* 0x0000000000007941 */ /* 0x000fea0003800000 */
.L_x_9759:
        /* <DEDUP_REMOVED lines=35> */
.L_x_9762:
[----:B------:R-:W-:Y:S05]  /*20f0*/  BSYNC B0 ;  /* 0x0000000000007941 */ /* 0x000fea0003800000 */
.L_x_9761:
        /* <DEDUP_REMOVED lines=33> */
.L_x_9764:
[----:B------:R-:W-:Y:S05]  /*2310*/  BSYNC B0 ;  /* 0x0000000000007941 */ /* 0x000fea0003800000 */
.L_x_9763:
        /* <DEDUP_REMOVED lines=33> */
.L_x_9766:
[----:B------:R-:W-:Y:S05]  /*2530*/  BSYNC B0 ;  /* 0x0000000000007941 */ /* 0x000fea0003800000 */
.L_x_9765:
        /* <DEDUP_REMOVED lines=33> */
.L_x_9768:
[----:B------:R-:W-:Y:S05]  /*2750*/  BSYNC B0 ;  /* 0x0000000000007941 */ /* 0x000fea0003800000 */
.L_x_9767:
        /* <DEDUP_REMOVED lines=33> */
.L_x_9770:
[----:B------:R-:W-:Y:S05]  /*2970*/  BSYNC B0 ;  /* 0x0000000000007941 */ /* 0x000fea0003800000 */
.L_x_9769:
        /* <DEDUP_REMOVED lines=33> */
.L_x_9772:
[----:B------:R-:W-:Y:S05]  /*2b90*/  BSYNC B0 ;  /* 0x0000000000007941 */ /* 0x000fea0003800000 */
.L_x_9771:
        /* <DEDUP_REMOVED lines=33> */
.L_x_9774:
[----:B------:R-:W-:Y:S05]  /*2db0*/  BSYNC B0 ;  /* 0x0000000000007941 */ /* 0x000fea0003800000 */
.L_x_9773:
[----:B------:R-:W-:Y:S06]  /*2dc0*/  BAR.SYNC.DEFER_BLOCKING 0x0 ;  /* 0x0000000000007b1d */ /* 0x000fec0000010000 */
[----:B-1----:R-:W2:Y:S04]  /*2dd0*/  LDG.E.128 R72, [R24.64] ;  /* 0x0000000c18487981 */ /* 0x002ea8000c1e1d00 */
[----:B------:R-:W4:Y:S01]  /*2de0*/  LDG.E.128 R76, [R24.64+0x200] ;  /* 0x0002000c184c7981 */ /* 0x000f22000c1e1d00 */
        /* <DEDUP_REMOVED lines=14> */
[----:B------:R-:W1:Y:S04]  /*2ed0*/  LDS.128 R84, [R29] ;  /* 0x000000001d547984 */ /* 0x000e680000000c00 */
[----:B------:R-:W2:Y:S04]  /*2ee0*/  LDS.128 R12, [R29+0x10] ;  /* 0x000010001d0c7984 */ /* 0x000ea80000000c00 */
[----:B------:R-:W-:Y:S06]  /*2ef0*/  BAR.SYNC.DEFER_BLOCKING 0x0 ;  /* 0x0000000000007b1d */ /* 0x000fec0000010000 */
[----:B---3--:R4:W3:Y:S04]  /*2f00*/  LDG.E.128 R68, [R66.64+0x200] ;  /* 0x0002000c42447981 */ /* 0x0088e8000c1e1d00 */
[----:B------:R4:W3:Y:S01]  /*2f10*/  LDG.E.128 R24, [R66.64] ;  /* 0x0000000c42187981 */ /* 0x0008e2000c1e1d00 */
[----:B-1----:R-:W-:-:S05]  /*2f20*/  HADD2.F32 R81, -RZ, R84.H0_H0 ;  /* 0x20000054ff517230 */ /* 0x002fca0000004100 */
[----:B------:R-:W-:Y:S01]  /*2f30*/  FMUL.FTZ R51, R81, -1.4426950216293334961 ;  /* 0xbfb8aa3b51337820 */ /* 0x000fe20000410000 */
[----:B------:R-:W-:-:S05]  /*2f40*/  HADD2.F32 R84, -RZ, R84.H1_H1 ;  /* 0x30000054ff547230 */ /* 0x000fca0000004100 */
[----:B------:R-:W1:Y:S01]  /*2f50*/  MUFU.EX2 R51, R51 ;  /* 0x0000003300337308 */ /* 0x000e620000000800 */
[----:B------:R-:W-:Y:S01]  /*2f60*/  FMUL.FTZ R53, R84, -1.4426950216293334961 ;  /* 0xbfb8aa3b54357820 */ /* 0x000fe20000410000 */
[--C-:B------:R-:W-:Y:S02]  /*2f70*/  HADD2.F32 R79, -RZ, R85.reuse.H0_H0 ;  /* 0x20000055ff4f7230 */ /* 0x100fe40000004100 */
[----:B------:R-:W-:-:S04]  /*2f80*/  HADD2.F32 R85, -RZ, R85.H1_H1 ;  /* 0x30000055ff557230 */ /* 0x000fc80000004100 */
[----:B------:R-:W0:Y:S01]  /*2f90*/  MUFU.EX2 R53, R53 ;  /* 0x0000003500357308 */ /* 0x000e220000000800 */
[----:B------:R-:W-:Y:S02]  /*2fa0*/  FMUL.FTZ R57, R85, -1.4426950216293334961 ;  /* 0xbfb8aa3b55397820 */ /* 0x000fe40000410000 */
[----:B------:R-:W-:-:S05]  /*2fb0*/  FMUL.FTZ R55, R79, -1.4426950216293334961 ;  /* 0xbfb8aa3b4f377820 */ /* 0x000fca0000410000 */
[----:B----4-:R1:W-:Y:S01]  /*2fc0*/  MUFU.EX2 R66, R57 ;  /* 0x0000003900427308 */ /* 0x0103e20000000800 */
[----:B--2---:R-:W-:Y:S01]  /*2fd0*/  HADD2.F32 R109, -RZ, R12.H0_H0 ;  /* 0x2000000cff6d7230 */ /* 0x004fe20000004100 */
[----:B-1----:R-:W-:-:S06]  /*2fe0*/  FADD.FTZ R57, R51, 1 ;  /* 0x3f80000033397421 */ /* 0x002fcc0000010000 */
[----:B------:R-:W1:Y:S01]  /*2ff0*/  MUFU.EX2 R59, R55 ;  /* 0x00000037003b7308 */ /* 0x000e620000000800 */
[----:B------:R-:W-:Y:S01]  /*3000*/  HADD2.F32 R80, -RZ, R12.H1_H1 ;  /* 0x3000000cff507230 */ /* 0x000fe20000004100 */
[----:B0-----:R-:W-:-:S06]  /*3010*/  FADD.FTZ R12, R53, 1 ;  /* 0x3f800000350c7421 */ /* 0x001fcc0000010000 */
[----:B------:R-:W0:Y:S01]  /*3020*/  MUFU.RCP R96, R57 ;  /* 0x0000003900607308 */ /* 0x000e220000001000 */
[--C-:B------:R-:W-:Y:S02]  /*3030*/  HADD2.F32 R88, -RZ, R86.reuse.H1_H1 ;  /* 0x30000056ff587230 */ /* 0x100fe40000004100 */
[----:B------:R-:W-:-:S05]  /*3040*/  HADD2.F32 R82, -RZ, R86.H0_H0 ;  /* 0x20000056ff527230 */ /* 0x000fca0000004100 */
[----:B------:R-:W2:Y:S01]  /*3050*/  MUFU.RCP R95, R12 ;  /* 0x0000000c005f7308 */ /* 0x000ea20000001000 */
[----:B-1----:R-:W-:Y:S01]  /*3060*/  FADD.FTZ R59, R59, 1 ;  /* 0x3f8000003b3b7421 */ /* 0x002fe20000010000 */
[----:B------:R-:W-:Y:S01]  /*3070*/  HADD2.F32 R86, -RZ, R60.H0_H0 ;  /* 0x2000003cff567230 */ /* 0x000fe20000004100 */
[----:B------:R-:W-:Y:S01]  /*3080*/  FMUL.FTZ R72, R88, -1.4426950216293334961 ;  /* 0xbfb8aa3b58487820 */ /* 0x000fe20000410000 */
[----:B------:R-:W-:Y:S01]  /*3090*/  HADD2.F32 R55, -RZ, R13.H0_H0 ;  /* 0x2000000dff377230 */ /* 0x000fe20000004100 */
[----:B------:R-:W-:Y:S02]  /*30a0*/  FMUL.FTZ R67, R82, -1.4426950216293334961 ;  /* 0xbfb8aa3b52437820 */ /* 0x000fe40000410000 */
[----:B0-----:R-:W-:Y:S01]  /*30b0*/  FMUL.FTZ R51, R81, R96 ;  /* 0x0000006051337220 */ /* 0x001fe20000410000 */
[----:B------:R-:W0:Y:S01]  /*30c0*/  MUFU.RCP R116, R59 ;  /* 0x0000003b00747308 */ /* 0x000e220000001000 */
[----:B------:R-:W-:Y:S02]  /*30d0*/  HADD2.F32 R57, -RZ, R8.H0_H0 ;  /* 0x20000008ff397230 */ /* 0x000fe40000004100 */
[----:B------:R-:W-:Y:S01]  /*30e0*/  FMUL.FTZ R98, R86, R51 ;  /* 0x0000003356627220 */ /* 0x000fe20000410000 */
[----:B------:R-:W-:-:S02]  /*30f0*/  HADD2.F32 R90, -RZ, R87.H0_H0 ;  /* 0x20000057ff5a7230 */ /* 0x000fc40000004100 */
[----:B------:R-:W-:Y:S02]  /*3100*/  HADD2.F32 R107, -RZ, R87.H1_H1 ;  /* 0x30000057ff6b7230 */ /* 0x000fe40000004100 */
[----:B------:R1:W-:Y:S01]  /*3110*/  MUFU.EX2 R78, R72 ;  /* 0x00000048004e7308 */ /* 0x0003e20000000800 */
[----:B------:R-:W-:Y:S01]  /*3120*/  HADD2.F32 R53, -RZ, R13.H1_H1 ;  /* 0x3000000dff357230 */ /* 0x000fe20000004100 */
[----:B------:R-:W-:Y:S01]  /*3130*/  FFMA.FTZ R57, R98, R57, R49 ;  /* 0x0000003962397223 */ /* 0x000fe20000010031 */
[----:B------:R-:W-:Y:S01]  /*3140*/  HADD2.F32 R87, -RZ, R60.H1_H1 ;  /* 0x3000003cff577230 */ /* 0x000fe20000004100 */
[----:B--2---:R-:W-:-:S04]  /*3150*/  FMUL.FTZ R49, R84, R95 ;  /* 0x0000005f54317220 */ /* 0x004fc80000410000 */
[----:B------:R2:W4:Y:S01]  /*3160*/  MUFU.EX2 R73, R67 ;  /* 0x0000004300497308 */ /* 0x0005220000000800 */
[----:B-1----:R-:W-:Y:S02]  /*3170*/  FMUL.FTZ R72, R55, -1.4426950216293334961 ;  /* 0xbfb8aa3b37487820 */ /* 0x002fe40000410000 */
[----:B------:R-:W-:Y:S02]  /*3180*/  FMUL.FTZ R74, R90, -1.4426950216293334961 ;  /* 0xbfb8aa3b5a4a7820 */ /* 0x000fe40000410000 */
[----:B--2---:R-:W-:-:S03]  /*3190*/  FMUL.FTZ R67, R80, -1.4426950216293334961 ;  /* 0xbfb8aa3b50437820 */ /* 0x004fc60000410000 */
[----:B------:R1:W-:Y:S01]  /*31a0*/  MUFU.EX2 R115, R72 ;  /* 0x0000004800737308 */ /* 0x0003e20000000800 */
[----:B------:R-:W-:Y:S02]  /*31b0*/  FMUL.FTZ R13, R53, -1.4426950216293334961 ;  /* 0xbfb8aa3b350d7820 */ /* 0x000fe40000410000 */
[----:B------:R-:W-:-:S05]  /*31c0*/  FMUL.FTZ R100, R87, R49 ;  /* 0x0000003157647220 */ /* 0x000fca0000410000 */
[----:B------:R2:W-:Y:S01]  /*31d0*/  MUFU.EX2 R113, R67 ;  /* 0x0000004300717308 */ /* 0x0005e20000000800 */
[----:B-1----:R-:W-:Y:S02]  /*31e0*/  HADD2.F32 R72, -RZ, R8.H1_H1 ;  /* 0x30000008ff487230 */ /* 0x002fe40000004100 */
[----:B------:R-:W-:Y:S02]  /*31f0*/  HADD2.F32 R89, -RZ, R61.H0_H0 ;  /* 0x2000003dff597230 */ /* 0x000fe40000004100 */
[----:B--2---:R-:W-:-:S03]  /*3200*/  HADD2.F32 R67, -RZ, R14.H0_H0 ;  /* 0x2000000eff437230 */ /* 0x004fc60000004100 */
[----:B------:R-:W1:Y:S01]  /*3210*/  MUFU.EX2 R92, R74 ;  /* 0x0000004a005c7308 */ /* 0x000e620000000800 */
[----:B------:R-:W-:Y:S02]  /*3220*/  FFMA.FTZ R97, R100, R72, R57 ;  /* 0x0000004864617223 */ /* 0x000fe40000010039 */
[----:B0-----:R-:W-:Y:S01]  /*3230*/  FMUL.FTZ R57, R79, R116 ;  /* 0x000000744f397220 */ /* 0x001fe20000410000 */
[----:B------:R-:W-:Y:S01]  /*3240*/  HADD2.F32 R99, -RZ, R9.H0_H0 ;  /* 0x20000009ff637230 */ /* 0x000fe20000004100 */
[----:B------:R-:W-:-:S03]  /*3250*/  FMUL.FTZ R76, R109, -1.4426950216293334961 ;  /* 0xbfb8aa3b6d4c7820 */ /* 0x000fc60000410000 */
[----:B------:R0:W-:Y:S01]  /*3260*/  MUFU.EX2 R117, R13 ;  /* 0x0000000d00757308 */ /* 0x0001e20000000800 */
[----:B------:R-:W-:Y:S02]  /*3270*/  FADD.FTZ R12, R66, 1 ;  /* 0x3f800000420c7421 */ /* 0x000fe40000010000 */
[----:B------:R-:W-:Y:S01]  /*3280*/  FMUL.FTZ R75, R107, -1.4426950216293334961 ;  /* 0xbfb8aa3b6b4b7820 */ /* 0x000fe20000410000 */
[----:B------:R-:W-:Y:S01]  /*3290*/  HADD2.F32 R66, -RZ, R14.H1_H1 ;  /* 0x3000000eff427230 */ /* 0x000fe20000004100 */
[----:B------:R-:W-:Y:S02]  /*32a0*/  FMUL.FTZ R102, R89, R57 ;  /* 0x0000003959667220 */ /* 0x000fe40000410000 */
[----:B0-----:R-:W-:Y:S01]  /*32b0*/  FMUL.FTZ R13, R67, -1.4426950216293334961 ;  /* 0xbfb8aa3b430d7820 */ /* 0x001fe20000410000 */
[----:B------:R0:W-:Y:S01]  /*32c0*/  MUFU.EX2 R111, R76 ;  /* 0x0000004c006f7308 */ /* 0x0001e20000000800 */
[----:B----4-:R-:W-:Y:S01]  /*32d0*/  FADD.FTZ R14, R73, 1 ;  /* 0x3f800000490e7421 */ /* 0x010fe20000010000 */
[----:B------:R-:W-:-:S06]  /*32e0*/  HADD2.F32 R77, -RZ, R21.H1_H1 ;  /* 0x30000015ff4d7230 */ /* 0x000fcc0000004100 */
[----:B------:R2:W-:Y:S01]  /*32f0*/  MUFU.EX2 R119, R13 ;  /* 0x0000000d00777308 */ /* 0x0005e20000000800 */
[----:B0-----:R-:W-:Y:S01]  /*3300*/  HADD2.F32 R76, -RZ, R21.H0_H0 ;  /* 0x20000015ff4c7230 */ /* 0x001fe20000004100 */
[----:B------:R-:W-:-:S06]  /*3310*/  FFMA.FTZ R21, R102, R99, R97 ;  /* 0x0000006366157223 */ /* 0x000fcc0000010061 */
[----:B------:R-:W0:Y:S01]  /*3320*/  MUFU.RCP R118, R12 ;  /* 0x0000000c00767308 */ /* 0x000e220000001000 */
[----:B--2---:R-:W-:-:S04]  /*3330*/  FADD.FTZ R13, -R95, 1 ;  /* 0x3f8000005f0d7421 */ /* 0x004fc80000010100 */
[----:B------:R-:W-:-:S03]  /*3340*/  FFMA.FTZ R97, R84, R13, 1 ;  /* 0x3f80000054617423 */ /* 0x000fc6000001000d */
[----:B------:R-:W2:Y:S01]  /*3350*/  MUFU.EX2 R105, R75 ;  /* 0x0000004b00697308 */ /* 0x000ea20000000800 */
[----:B------:R-:W-:Y:S02]  /*3360*/  FADD.FTZ R13, R78, 1 ;  /* 0x3f8000004e0d7421 */ /* 0x000fe40000010000 */
[----:B-1----:R-:W-:-:S05]  /*3370*/  FADD.FTZ R92, R92, 1 ;  /* 0x3f8000005c5c7421 */ /* 0x002fca0000010000 */
[----:B------:R-:W1:Y:S01]  /*3380*/  MUFU.RCP R99, R14 ;  /* 0x0000000e00637308 */ /* 0x000e620000001000 */
[----:B------:R-:W-:-:S07]  /*3390*/  HADD2.F32 R91, -RZ, R61.H1_H1 ;  /* 0x3000003dff5b7230 */ /* 0x000fce0000004100 */
[----:B------:R4:W-:Y:S01]  /*33a0*/  MUFU.RCP R101, R13 ;  /* 0x0000000d00657308 */ /* 0x0009e20000001000 */
[----:B0-----:R-:W-:Y:S02]  /*33b0*/  FMUL.FTZ R73, R85, R118 ;  /* 0x0000007655497220 */ /* 0x001fe40000410000 */
[----:B------:R-:W-:-:S05]  /*33c0*/  FADD.FTZ R12, -R96, 1 ;  /* 0x3f800000600c7421 */ /* 0x000fca0000010100 */
[----:B------:R-:W-:Y:S01]  /*33d0*/  MUFU.RCP R103, R92 ;  /* 0x0000005c00677308 */ /* 0x000fe20000001000 */
[----:B--2---:R-:W-:Y:S01]  /*33e0*/  FADD.FTZ R105, R105, 1 ;  /* 0x3f80000069697421 */ /* 0x004fe20000010000 */
[--C-:B------:R-:W-:Y:S02]  /*33f0*/  HADD2.F32 R75, -RZ, R22.reuse.H0_H0 ;  /* 0x20000016ff4b7230 */ /* 0x100fe40000004100 */
[----:B------:R-:W-:Y:S01]  /*3400*/  HADD2.F32 R74, -RZ, R22.H1_H1 ;  /* 0x30000016ff4a7230 */ /* 0x000fe20000004100 */
[----:B------:R-:W-:Y:S01]  /*3410*/  FMUL.FTZ R104, R91, R73 ;  /* 0x000000495b687220 */ /* 0x000fe20000410000 */
[--C-:B------:R-:W-:Y:S01]  /*3420*/  HADD2.F32 R93, -RZ, R62.reuse.H0_H0 ;  /* 0x2000003eff5d7230 */ /* 0x100fe20000004100 */
[----:B------:R-:W-:Y:S01]  /*3430*/  FFMA.FTZ R114, R81, R12, 1 ;  /* 0x3f80000051727423 */ /* 0x000fe2000001000c */
[----:B------:R-:W-:Y:S01]  /*3440*/  HADD2.F32 R22, -RZ, R9.H1_H1 ;  /* 0x30000009ff167230 */ /* 0x000fe20000004100 */
[----:B-1----:R-:W-:Y:S01]  /*3450*/  FMUL.FTZ R78, R82, R99 ;  /* 0x00000063524e7220 */ /* 0x002fe20000410000 */
[----:B------:R-:W-:Y:S01]  /*3460*/  MUFU.RCP R120, R105 ;  /* 0x0000006900787308 */ /* 0x000fe20000001000 */
[----:B------:R-:W-:Y:S01]  /*3470*/  FADD.FTZ R12, -R116, 1 ;  /* 0x3f800000740c7421 */ /* 0x000fe20000010100 */
[----:B------:R-:W-:Y:S01]  /*3480*/  HADD2.F32 R62, -RZ, R62.H1_H1 ;  /* 0x3000003eff3e7230 */ /* 0x000fe20000004100 */
[----:B------:R-:W-:Y:S01]  /*3490*/  FFMA.FTZ R81, R104, R22, R21 ;  /* 0x0000001668517223 */ /* 0x000fe20000010015 */
[----:B------:R-:W-:Y:S01]  /*34a0*/  HADD2.F32 R14, -RZ, R10.H0_H0 ;  /* 0x2000000aff0e7230 */ /* 0x000fe20000004100 */
[----:B------:R-:W-:Y:S01]  /*34b0*/  FMUL.FTZ R106, R93, R78 ;  /* 0x0000004e5d6a7220 */ /* 0x000fe20000410000 */
[----:B------:R-:W-:-:S02]  /*34c0*/  HADD2.F32 R61, -RZ, R20.H0_H0 ;  /* 0x20000014ff3d7230 */ /* 0x000fc40000004100 */
[----:B------:R-:W-:Y:S01]  /*34d0*/  HADD2.F32 R60, -RZ, R20.H1_H1 ;  /* 0x30000014ff3c7230 */ /* 0x000fe20000004100 */
[----:B------:R-:W-:Y:S01]  /*34e0*/  FMUL.FTZ R20, R66, -1.4426950216293334961 ;  /* 0xbfb8aa3b42147820 */ /* 0x000fe20000410000 */
[----:B------:R-:W-:Y:S01]  /*34f0*/  HADD2.F32 R94, -RZ, R63.H0_H0 ;  /* 0x2000003fff5e7230 */ /* 0x000fe20000004100 */
[----:B------:R-:W-:Y:S01]  /*3500*/  FFMA.FTZ R81, R106, R14, R81 ;  /* 0x0000000e6a517223 */ /* 0x000fe20000010051 */
[----:B----4-:R-:W-:Y:S01]  /*3510*/  HADD2.F32 R13, -RZ, R10.H1_H1 ;  /* 0x3000000aff0d7230 */ /* 0x010fe20000004100 */
[----:B------:R-:W0:Y:S01]  /*3520*/  MUFU.EX2 R121, R20 ;  /* 0x0000001400797308 */ /* 0x000e220000000800 */
[--C-:B------:R-:W-:Y:S02]  /*3530*/  HADD2.F32 R59, -RZ, R23.reuse.H0_H0 ;  /* 0x20000017ff3b7230 */ /* 0x100fe40000004100 */
[----:B------:R-:W-:Y:S02]  /*3540*/  HADD2.F32 R72, -RZ, R23.H1_H1 ;  /* 0x30000017ff487230 */ /* 0x000fe40000004100 */
[----:B------:R-:W-:Y:S01]  /*3550*/  HADD2.F32 R63, -RZ, R63.H1_H1 ;  /* 0x3000003fff3f7230 */ /* 0x000fe20000004100 */
[----:B------:R-:W-:-:S02]  /*3560*/  FADD.FTZ R113, R113, 1 ;  /* 0x3f80000071717421 */ /* 0x000fc40000010000 */
[----:B------:R-:W-:Y:S02]  /*3570*/  FADD.FTZ R111, R111, 1 ;  /* 0x3f8000006f6f7421 */ /* 0x000fe40000010000 */
[----:B------:R-:W-:Y:S02]  /*3580*/  FADD.FTZ R117, R117, 1 ;  /* 0x3f80000075757421 */ /* 0x000fe40000010000 */
[----:B------:R-:W-:Y:S01]  /*3590*/  MUFU.RCP R124, R111 ;  /* 0x0000006f007c7308 */ /* 0x000fe20000001000 */
[----:B------:R-:W-:Y:S02]  /*35a0*/  FADD.FTZ R115, R115, 1 ;  /* 0x3f80000073737421 */ /* 0x000fe40000010000 */
[----:B0-----:R-:W-:-:S05]  /*35b0*/  FADD.FTZ R121, R121, 1 ;  /* 0x3f80000079797421 */ /* 0x001fca0000010000 */
[----:B------:R-:W-:Y:S01]  /*35c0*/  MUFU.RCP R113, R113 ;  /* 0x0000007100717308 */ /* 0x000fe20000001000 */
[----:B------:R-:W-:-:S07]  /*35d0*/  FADD.FTZ R119, R119, 1 ;  /* 0x3f80000077777421 */ /* 0x000fce0000010000 */
[----:B------:R-:W-:Y:S08]  /*35e0*/  MUFU.RCP R128, R117 ;  /* 0x0000007500807308 */ /* 0x000ff00000001000 */
[----:B------:R-:W-:Y:S01]  /*35f0*/  MUFU.RCP R126, R115 ;  /* 0x00000073007e7308 */ /* 0x000fe20000001000 */
[----:B---3--:R0:W-:Y:S04]  /*3600*/  STS.128 [R35.X16+0x200], R68 ;  /* 0x0002004423007388 */ /* 0x0081e8000000cc00 */
[----:B------:R1:W-:Y:S01]  /*3610*/  STS.128 [R35.X16], R24 ;  /* 0x0000001823007388 */ /* 0x0003e2000000cc00 */
[----:B------:R-:W-:-:S06]  /*3620*/  NOP ;  /* 0x0000000000007918 */ /* 0x000fcc0000000000 */
[----:B------:R-:W2:Y:S01]  /*3630*/  LDS.128 R20, [R29] ;  /* 0x000000001d147984 */ /* 0x000ea20000000c00 */
[----:B0-----:R-:W-:Y:S02]  /*3640*/  FMUL.FTZ R68, R88, R101 ;  /* 0x0000006558447220 */ /* 0x001fe40000410000 */
[----:B-1----:R-:W-:Y:S02]  /*3650*/  FFMA.FTZ R24, R79, R12, 1 ;  /* 0x3f8000004f187423 */ /* 0x002fe4000001000c */
[----:B------:R-:W-:Y:S02]  /*3660*/  FADD.FTZ R12, -R118, 1 ;  /* 0x3f800000760c7421 */ /* 0x000fe40000010100 */
[----:B------:R-:W-:Y:S02]  /*3670*/  FMUL.FTZ R108, R62, R68 ;  /* 0x000000443e6c7220 */ /* 0x000fe40000410000 */
[----:B------:R-:W-:Y:S01]  /*3680*/  FMUL.FTZ R71, R90, R103 ;  /* 0x000000675a477220 */ /* 0x000fe20000410000 */
[--C-:B------:R-:W-:Y:S01]  /*3690*/  HADD2.F32 R70, -RZ, R15.reuse.H0_H0 ;  /* 0x2000000fff467230 */ /* 0x100fe20000004100 */
[----:B------:R-:W-:Y:S01]  /*36a0*/  FFMA.FTZ R26, R85, R12, 1 ;  /* 0x3f800000551a7423 */ /* 0x000fe2000001000c */
[----:B------:R-:W-:Y:S01]  /*36b0*/  HADD2.F32 R69, -RZ, R15.H1_H1 ;  /* 0x3000000fff457230 */ /* 0x000fe20000004100 */
[----:B------:R-:W-:Y:S01]  /*36c0*/  FADD.FTZ R15, -R101, 1 ;  /* 0x3f800000650f7421 */ /* 0x000fe20000010100 */
[----:B------:R-:W-:Y:S01]  /*36d0*/  HADD2.F32 R12, -RZ, R11.H0_H0 ;  /* 0x2000000bff0c7230 */ /* 0x000fe20000004100 */
[----:B------:R-:W-:-:S02]  /*36e0*/  FFMA.FTZ R79, R108, R13, R81 ;  /* 0x0000000d6c4f7223 */ /* 0x000fc40000010051 */
[----:B------:R-:W-:Y:S02]  /*36f0*/  FMUL.FTZ R110, R94, R71 ;  /* 0x000000475e6e7220 */ /* 0x000fe40000410000 */
[----:B------:R-:W-:Y:S02]  /*3700*/  FMUL.FTZ R14, R70, -1.4426950216293334961 ;  /* 0xbfb8aa3b460e7820 */ /* 0x000fe40000410000 */
[----:B------:R-:W-:Y:S02]  /*3710*/  FADD.FTZ R13, -R99, 1 ;  /* 0x3f800000630d7421 */ /* 0x000fe40000010100 */
[----:B------:R-:W-:Y:S02]  /*3720*/  FFMA.FTZ R27, R88, R15, 1 ;  /* 0x3f800000581b7423 */ /* 0x000fe4000001000f */
[----:B------:R-:W-:Y:S02]  /*3730*/  FFMA.FTZ R15, R110, R12, R79 ;  /* 0x0000000c6e0f7223 */ /* 0x000fe4000001004f */
[----:B------:R-:W-:Y:S01]  /*3740*/  FMUL.FTZ R79, R107, R120 ;  /* 0x000000786b4f7220 */ /* 0x000fe20000410000 */
[----:B------:R0:W1:Y:S01]  /*3750*/  MUFU.EX2 R123, R14 ;  /* 0x0000000e007b7308 */ /* 0x0000620000000800 */
[----:B------:R-:W-:-:S02]  /*3760*/  FFMA.FTZ R25, R82, R13, 1 ;  /* 0x3f80000052197423 */ /* 0x000fc4000001000d */
[----:B------:R-:W-:Y:S02]  /*3770*/  FADD.FTZ R13, -R103, 1 ;  /* 0x3f800000670d7421 */ /* 0x000fe40000010100 */
[----:B------:R-:W-:Y:S02]  /*3780*/  FADD.FTZ R12, -R120, 1 ;  /* 0x3f800000780c7421 */ /* 0x000fe40000010100 */
[----:B------:R-:W-:Y:S01]  /*3790*/  FMUL.FTZ R112, R63, R79 ;  /* 0x0000004f3f707220 */ /* 0x000fe20000410000 */
[----:B0-----:R-:W-:Y:S01]  /*37a0*/  HADD2.F32 R14, -RZ, R11.H1_H1 ;  /* 0x3000000bff0e7230 */ /* 0x001fe20000004100 */
[----:B------:R-:W-:Y:S02]  /*37b0*/  FFMA.FTZ R105, R90, R13, 1 ;  /* 0x3f8000005a697423 */ /* 0x000fe4000001000d */
[----:B------:R-:W-:Y:S02]  /*37c0*/  FFMA.FTZ R122, R107, R12, 1 ;  /* 0x3f8000006b7a7423 */ /* 0x000fe4000001000c */
[----:B------:R-:W-:-:S02]  /*37d0*/  FFMA.FTZ R127, R112, R14, R15 ;  /* 0x0000000e707f7223 */ /* 0x000fc4000001000f */
[----:B------:R-:W0:Y:S01]  /*37e0*/  LDS.128 R12, [R29+0x10] ;  /* 0x000010001d0c7984 */ /* 0x000e220000000c00 */
[----:B------:R-:W-:Y:S01]  /*37f0*/  FMUL.FTZ R81, R69, -1.4426950216293334961 ;  /* 0xbfb8aa3b45517820 */ /* 0x000fe20000410000 */
[----:B--2---:R-:W-:-:S03]  /*3800*/  HADD2.F32 R90, -RZ, R20.H0_H0 ;  /* 0x20000014ff5a7230 */ /* 0x004fc60000004100 */
[----:B------:R2:W3:Y:S01]  /*3810*/  MUFU.EX2 R125, R81 ;  /* 0x00000051007d7308 */ /* 0x0004e20000000800 */
[----:B------:R-:W-:Y:S02]  /*3820*/  HADD2.F32 R92, -RZ, R20.H1_H1 ;  /* 0x30000014ff5c7230 */ /* 0x000fe40000004100 */
[--C-:B------:R-:W-:Y:S02]  /*3830*/  HADD2.F32 R82, -RZ, R21.reuse.H0_H0 ;  /* 0x20000015ff527230 */ /* 0x100fe40000004100 */
[----:B------:R-:W-:Y:S01]  /*3840*/  HADD2.F32 R84, -RZ, R21.H1_H1 ;  /* 0x30000015ff547230 */ /* 0x000fe20000004100 */
[----:B------:R-:W-:Y:S01]  /*3850*/  FMUL.FTZ R21, R86, R90 ;  /* 0x0000005a56157220 */ /* 0x000fe20000410000 */
[----:B------:R-:W-:Y:S01]  /*3860*/  HADD2.F32 R86, -RZ, R23.H0_H0 ;  /* 0x20000017ff567230 */ /* 0x000fe20000004100 */
[----:B------:R-:W-:Y:S01]  /*3870*/  FMUL.FTZ R20, R87, R92 ;  /* 0x0000005c57147220 */ /* 0x000fe20000410000 */
[----:B------:R-:W-:Y:S01]  /*3880*/  HADD2.F32 R85, -RZ, R22.H0_H0 ;  /* 0x20000016ff557230 */ /* 0x000fe20000004100 */
[----:B-1----:R-:W-:-:S02]  /*3890*/  FADD.FTZ R123, R123, 1 ;  /* 0x3f8000007b7b7421 */ /* 0x002fc40000010000 */
[----:B------:R-:W-:Y:S01]  /*38a0*/  FMUL.FTZ R94, R94, R86 ;  /* 0x000000565e5e7220 */ /* 0x000fe20000410000 */
[----:B--2---:R-:W-:Y:S01]  /*38b0*/  HADD2.F32 R81, -RZ, R22.H1_H1 ;  /* 0x30000016ff517230 */ /* 0x004fe20000004100 */
[----:B------:R-:W-:Y:S01]  /*38c0*/  FMUL.FTZ R20, R95, R20 ;  /* 0x000000145f147220 */ /* 0x000fe20000410000 */
[----:B------:R-:W1:Y:S01]  /*38d0*/  MUFU.RCP R121, R121 ;  /* 0x0000007900797308 */ /* 0x000e620000001000 */
[----:B------:R-:W-:Y:S02]  /*38e0*/  FMUL.FTZ R22, R93, R85 ;  /* 0x000000555d167220 */ /* 0x000fe40000410000 */
[----:B------:R-:W-:Y:S02]  /*38f0*/  FMUL.FTZ R94, R103, R94 ;  /* 0x0000005e675e7220 */ /* 0x000fe40000410000 */
[----:B---3--:R-:W-:Y:S02]  /*3900*/  FADD.FTZ R125, R125, 1 ;  /* 0x3f8000007d7d7421 */ /* 0x008fe40000010000 */
[----:B------:R-:W-:Y:S01]  /*3910*/  FMUL.FTZ R89, R89, R82 ;  /* 0x0000005259597220 */ /* 0x000fe20000410000 */
[----:B------:R-:W2:Y:S01]  /*3920*/  MUFU.RCP R130, R119 ;  /* 0x0000007700827308 */ /* 0x000ea20000001000 */
[----:B------:R-:W-:-:S02]  /*3930*/  FMUL.FTZ R20, R20, R97 ;  /* 0x0000006114147220 */ /* 0x000fc40000410000 */
[----:B------:R-:W-:Y:S02]  /*3940*/  FMUL.FTZ R91, R91, R84 ;  /* 0x000000545b5b7220 */ /* 0x000fe40000410000 */
[----:B------:R-:W-:Y:S02]  /*3950*/  FMUL.FTZ R22, R99, R22 ;  /* 0x0000001663167220 */ /* 0x000fe40000410000 */
[----:B------:R-:W-:Y:S01]  /*3960*/  FMUL.FTZ R62, R62, R81 ;  /* 0x000000513e3e7220 */ /* 0x000fe20000410000 */
[----:B------:R-:W3:Y:S01]  /*3970*/  MUFU.RCP R123, R123 ;  /* 0x0000007b007b7308 */ /* 0x000ee20000001000 */
[--C-:B0-----:R-:W-:Y:S01]  /*3980*/  HADD2.F32 R87, -RZ, R12.reuse.H0_H0 ;  /* 0x2000000cff577230 */ /* 0x101fe20000004100 */
[----:B------:R-:W-:Y:S01]  /*3990*/  FMUL.FTZ R94, R94, R105 ;  /* 0x000000695e5e7220 */ /* 0x000fe20000410000 */
[----:B------:R-:W-:Y:S01]  /*39a0*/  HADD2.F32 R97, -RZ, R13.H0_H0 ;  /* 0x2000000dff617230 */ /* 0x000fe20000004100 */
[----:B------:R-:W-:Y:S01]  /*39b0*/  FMUL.FTZ R89, R116, R89 ;  /* 0x0000005974597220 */ /* 0x000fe20000410000 */
[----:B------:R-:W-:-:S03]  /*39c0*/  HADD2.F32 R93, -RZ, R12.H1_H1 ;  /* 0x3000000cff5d7230 */ /* 0x000fc60000004100 */
[----:B------:R-:W0:Y:S01]  /*39d0*/  MUFU.RCP R132, R125 ;  /* 0x0000007d00847308 */ /* 0x000e220000001000 */
[----:B------:R-:W-:Y:S01]  /*39e0*/  HADD2.F32 R99, -RZ, R13.H1_H1 ;  /* 0x3000000dff637230 */ /* 0x000fe20000004100 */
[----:B------:R-:W-:Y:S01]  /*39f0*/  FADD.FTZ R12, -R124, 1 ;  /* 0x3f8000007c0c7421 */ /* 0x000fe20000010100 */
[--C-:B------:R-:W-:Y:S01]  /*3a00*/  HADD2.F32 R105, -RZ, R15.reuse.H0_H0 ;  /* 0x2000000fff697230 */ /* 0x100fe20000004100 */
[----:B------:R-:W-:Y:S01]  /*3a10*/  FMUL.FTZ R13, R61, R87 ;  /* 0x000000573d0d7220 */ /* 0x000fe20000410000 */
[----:B------:R-:W-:Y:S01]  /*3a20*/  HADD2.F32 R111, -RZ, R15.H1_H1 ;  /* 0x3000000fff6f7230 */ /* 0x000fe20000004100 */
[----:B------:R-:W-:Y:S01]  /*3a30*/  FADD.FTZ R15, -R113, 1 ;  /* 0x3f800000710f7421 */ /* 0x000fe20000010100 */
[----:B------:R-:W-:Y:S01]  /*3a40*/  HADD2.F32 R88, -RZ, R23.H1_H1 ;  /* 0x30000017ff587230 */ /* 0x000fe20000004100 */
[----:B------:R-:W-:Y:S01]  /*3a50*/  FMUL.FTZ R91, R118, R91 ;  /* 0x0000005b765b7220 */ /* 0x000fe20000410000 */
[--C-:B------:R-:W-:Y:S01]  /*3a60*/  HADD2.F32 R103, -RZ, R14.reuse.H1_H1 ;  /* 0x3000000eff677230 */ /* 0x100fe20000004100 */
[----:B------:R-:W-:Y:S01]  /*3a70*/  FMUL.FTZ R62, R101, R62 ;  /* 0x0000003e653e7220 */ /* 0x000fe20000410000 */
[----:B------:R-:W-:Y:S01]  /*3a80*/  HADD2.F32 R101, -RZ, R14.H0_H0 ;  /* 0x2000000eff657230 */ /* 0x000fe20000004100 */
[----:B------:R-:W-:-:S02]  /*3a90*/  FMUL.FTZ R23, R76, R97 ;  /* 0x000000614c177220 */ /* 0x000fc40000410000 */
[----:B------:R-:W-:Y:S02]  /*3aa0*/  FMUL.FTZ R24, R89, R24 ;  /* 0x0000001859187220 */ /* 0x000fe40000410000 */
[----:B------:R-:W-:Y:S02]  /*3ab0*/  FFMA.FTZ R12, R109, R12, 1 ;  /* 0x3f8000006d0c7423 */ /* 0x000fe4000001000c */
[----:B------:R-:W-:Y:S02]  /*3ac0*/  FMUL.FTZ R13, R124, R13 ;  /* 0x0000000d7c0d7220 */ /* 0x000fe40000410000 */
[----:B------:R-:W-:Y:S02]  /*3ad0*/  FMUL.FTZ R14, R60, R93 ;  /* 0x0000005d3c0e7220 */ /* 0x000fe40000410000 */
[C---:B------:R-:W-:Y:S02]  /*3ae0*/  FFMA.FTZ R15, R80.reuse, R15, 1 ;  /* 0x3f800000500f7423 */ /* 0x040fe4000001000f */
[----:B------:R-:W-:-:S02]  /*3af0*/  FMUL.FTZ R89, R80, R113 ;  /* 0x0000007150597220 */ /* 0x000fc40000410000 */
[----:B------:R-:W-:Y:S02]  /*3b00*/  FMUL.FTZ R91, R91, R26 ;  /* 0x0000001a5b5b7220 */ /* 0x000fe40000410000 */
[----:B------:R-:W-:Y:S02]  /*3b10*/  FMUL.FTZ R22, R22, R25 ;  /* 0x0000001916167220 */ /* 0x000fe40000410000 */
[----:B------:R-:W-:Y:S02]  /*3b20*/  FADD.FTZ R80, -R128, 1 ;  /* 0x3f80000080507421 */ /* 0x000fe40000010100 */
[----:B------:R-:W-:Y:S02]  /*3b30*/  FMUL.FTZ R95, R77, R99 ;  /* 0x000000634d5f7220 */ /* 0x000fe40000410000 */
[C---:B------:R-:W-:Y:S02]  /*3b40*/  FADD.FTZ R26, -R126.reuse, 1 ;  /* 0x3f8000007e1a7421 */ /* 0x040fe40000010100 */
[----:B------:R-:W-:-:S02]  /*3b50*/  FMUL.FTZ R25, R126, R23 ;  /* 0x000000177e197220 */ /* 0x000fc40000410000 */
[----:B------:R-:W-:Y:S02]  /*3b60*/  FMUL.FTZ R14, R113, R14 ;  /* 0x0000000e710e7220 */ /* 0x000fe40000410000 */
[----:B------:R-:W-:Y:S02]  /*3b70*/  FMUL.FTZ R23, R13, R12 ;  /* 0x0000000c0d177220 */ /* 0x000fe40000410000 */
[----:B-1----:R-:W-:Y:S02]  /*3b80*/  FADD.FTZ R13, -R121, 1 ;  /* 0x3f800000790d7421 */ /* 0x002fe40000010100 */
[----:B------:R-:W-:Y:S02]  /*3b90*/  FMUL.FTZ R27, R62, R27 ;  /* 0x0000001b3e1b7220 */ /* 0x000fe40000410000 */
[----:B------:R-:W-:Y:S02]  /*3ba0*/  FFMA.FTZ R80, R53, R80, 1 ;  /* 0x3f80000035507423 */ /* 0x000fe40000010050 */
[----:B------:R-:W-:-:S02]  /*3bb0*/  FMUL.FTZ R95, R128, R95 ;  /* 0x0000005f805f7220 */ /* 0x000fc40000410000 */
[----:B------:R-:W-:Y:S02]  /*3bc0*/  FFMA.FTZ R62, R55, R26, 1 ;  /* 0x3f800000373e7423 */ /* 0x000fe4000001001a */
[----:B------:R-:W-:Y:S02]  /*3bd0*/  FMUL.FTZ R26, R14, R15 ;  /* 0x0000000f0e1a7220 */ /* 0x000fe40000410000 */
[----:B------:R-:W-:Y:S02]  /*3be0*/  FFMA.FTZ R15, R66, R13, 1 ;  /* 0x3f800000420f7423 */ /* 0x000fe4000001000d */
[----:B------:R-:W-:Y:S02]  /*3bf0*/  FMUL.FTZ R21, R96, R21 ;  /* 0x0000001560157220 */ /* 0x000fe40000410000 */
[----:B------:R-:W-:Y:S02]  /*3c00*/  FMUL.FTZ R80, R95, R80 ;  /* 0x000000505f507220 */ /* 0x000fe40000410000 */
[----:B--2---:R-:W-:-:S02]  /*3c10*/  FADD.FTZ R12, -R130, 1 ;  /* 0x3f800000820c7421 */ /* 0x004fc40000010100 */
[----:B------:R-:W-:Y:S02]  /*3c20*/  FMUL.FTZ R13, R75, R101 ;  /* 0x000000654b0d7220 */ /* 0x000fe40000410000 */
[----:B------:R-:W-:Y:S02]  /*3c30*/  FMUL.FTZ R25, R25, R62 ;  /* 0x0000003e19197220 */ /* 0x000fe40000410000 */
[----:B---3--:R-:W-:Y:S02]  /*3c40*/  FADD.FTZ R95, -R123, 1 ;  /* 0x3f8000007b5f7421 */ /* 0x008fe40000010100 */
[----:B0-----:R-:W-:Y:S02]  /*3c50*/  FADD.FTZ R14, -R132, 1 ;  /* 0x3f800000840e7421 */ /* 0x001fe40000010100 */
[----:B------:R-:W-:Y:S02]  /*3c60*/  FMUL.FTZ R62, R59, R105 ;  /* 0x000000693b3e7220 */ /* 0x000fe40000410000 */
[----:B------:R-:W-:-:S02]  /*3c70*/  FMUL.FTZ R21, R21, R114 ;  /* 0x0000007215157220 */ /* 0x000fc40000410000 */
[----:B------:R-:W-:Y:S02]  /*3c80*/  FFMA.FTZ R12, R67, R12, 1 ;  /* 0x3f800000430c7423 */ /* 0x000fe4000001000c */
[----:B------:R-:W-:Y:S02]  /*3c90*/  FMUL.FTZ R13, R130, R13 ;  /* 0x0000000d820d7220 */ /* 0x000fe40000410000 */
[----:B------:R-:W-:Y:S02]  /*3ca0*/  FFMA.FTZ R114, R70, R95, 1 ;  /* 0x3f80000046727423 */ /* 0x000fe4000001005f */
        /* <DEDUP_REMOVED lines=17> */
[----:B------:R-:W-:Y:S01]  /*3dc0*/  FFMA.FTZ R127, R114, R24, R127 ;  /* 0x00000018727f7223 */ /* 0x000fe2000001007f */
[----:B------:R-:W-:Y:S01]  /*3dd0*/  F2FP.PACK_AB R12, R20, R21 ;  /* 0x00000015140c723e */ /* 0x000fe200000000ff */
[----:B------:R-:W-:Y:S01]  /*3de0*/  IMAD R24, R41, c[0x0][0x2e8], RZ ;  /* 0x0000ba0029187a24 */ /* 0x000fe200078e02ff */
[----:B------:R-:W-:Y:S02]  /*3df0*/  F2FP.PACK_AB R14, R27, R22 ;  /* 0x000000161b0e723e */ /* 0x000fe400000000ff */
[----:B------:R-:W-:Y:S01]  /*3e00*/  F2FP.PACK_AB R20, R26, R23 ;  /* 0x000000171a14723e */ /* 0x000fe200000000ff */
[----:B------:R-:W-:Y:S01]  /*3e10*/  IMAD R61, R43, c[0x0][0x2ec], R24 ;  /* 0x0000bb002b3d7a24 */ /* 0x000fe200078e0218 */
[----:B------:R-:W-:Y:S01]  /*3e20*/  F2FP.PACK_AB R15, R63, R94 ;  /* 0x0000005e3f0f723e */ /* 0x000fe200000000ff */
[----:B------:R-:W-:Y:S01]  /*3e30*/  BAR.SYNC.DEFER_BLOCKING 0x0 ;  /* 0x0000000000007b1d */ /* 0x000fe20000010000 */
[----:B------:R-:W-:Y:S02]  /*3e40*/  F2FP.PACK_AB R21, R80, R25 ;  /* 0x000000195015723e */ /* 0x000fe400000000ff */
[----:B------:R-:W-:Y:S01]  /*3e50*/  F2FP.PACK_AB R22, R95, R62 ;  /* 0x0000003e5f16723e */ /* 0x000fe200000000ff */
[----:B------:R-:W-:Y:S01]  /*3e60*/  IMAD.WIDE.U32 R94, R43, c[0x0][0x2e8], R64 ;  /* 0x0000ba002b5e7a25 */ /* 0x000fe200078e0040 */
[----:B------:R-:W-:-:S03]  /*3e70*/  F2FP.PACK_AB R23, R116, R107 ;  /* 0x0000006b7417723e */ /* 0x000fc600000000ff */
[----:B------:R-:W-:Y:S01]  /*3e80*/  FMUL.FTZ R116, R60, R89 ;  /* 0x000000593c747220 */ /* 0x000fe20000410000 */
[----:B------:R-:W-:Y:S01]  /*3e90*/  IADD3 R95, R95, R61, RZ ;  /* 0x0000003d5f5f7210 */ /* 0x000fe20007ffe0ff */
[----:B------:R-:W-:Y:S01]  /*3ea0*/  HADD2.F32 R80, -RZ, R4.H1_H1 ;  /* 0x30000004ff507230 */ /* 0x000fe20000004100 */
[----:B------:R0:W-:Y:S04]  /*3eb0*/  STS.128 [R29], R12 ;  /* 0x0000000c1d007388 */ /* 0x0001e80000000c00 */
[----:B------:R1:W-:Y:S01]  /*3ec0*/  STS.128 [R29+0x10], R20 ;  /* 0x000010141d007388 */ /* 0x0003e20000000c00 */
[----:B------:R-:W-:-:S06]  /*3ed0*/  NOP ;  /* 0x0000000000007918 */ /* 0x000fcc0000000000 */
[----:B------:R-:W2:Y:S04]  /*3ee0*/  LDS.128 R24, [R35.X16] ;  /* 0x0000000023187984 */ /* 0x000ea8000000cc00 */
[----:B------:R-:W3:Y:S01]  /*3ef0*/  LDS.128 R60, [R35.X16+0x200] ;  /* 0x00020000233c7984 */ /* 0x000ee2000000cc00 */
[----:B------:R-:W-:Y:S01]  /*3f00*/  FMUL.FTZ R55, R55, R126 ;  /* 0x0000007e37377220 */ /* 0x000fe20000410000 */
[----:B0-----:R-:W-:Y:S01]  /*3f10*/  HADD2.F32 R12, -RZ, R5.H0_H0 ;  /* 0x20000005ff0c7230 */ /* 0x001fe20000004100 */
[----:B------:R-:W-:Y:S02]  /*3f20*/  FFMA.FTZ R127, R116, R80, R127 ;  /* 0x00000050747f7223 */ /* 0x000fe4000001007f */
[----:B------:R-:W-:Y:S02]  /*3f30*/  FMUL.FTZ R118, R76, R55 ;  /* 0x000000374c767220 */ /* 0x000fe40000410000 */
[----:B------:R-:W-:-:S02]  /*3f40*/  IMAD R13, R47, c[0x0][0x2f0], RZ ;  /* 0x0000bc002f0d7a24 */ /* 0x000fc400078e02ff */
[----:B------:R-:W-:Y:S01]  /*3f50*/  FMUL.FTZ R128, R53, R128 ;  /* 0x0000008035807220 */ /* 0x000fe20000410000 */
[----:B------:R-:W-:Y:S01]  /*3f60*/  HADD2.F32 R14, -RZ, R5.H1_H1 ;  /* 0x30000005ff0e7230 */ /* 0x000fe20000004100 */
[----:B------:R-:W-:Y:S02]  /*3f70*/  FFMA.FTZ R127, R118, R12, R127 ;  /* 0x0000000c767f7223 */ /* 0x000fe4000001007f */
[C---:B-1----:R-:W-:Y:S02]  /*3f80*/  IMAD R21, R48.reuse, c[0x0][0x2f4], R13 ;  /* 0x0000bd0030157a24 */ /* 0x042fe400078e020d */
[----:B------:R-:W-:Y:S02]  /*3f90*/  FMUL.FTZ R120, R77, R128 ;  /* 0x000000804d787220 */ /* 0x000fe40000410000 */
[----:B------:R-:W-:Y:S02]  /*3fa0*/  FMUL.FTZ R130, R67, R130 ;  /* 0x0000008243827220 */ /* 0x000fe40000410000 */
        /* <DEDUP_REMOVED lines=46> */
[----:B------:R0:W-:Y:S01]  /*4290*/  STS.128 [R29], R12 ;  /* 0x0000000c1d007388 */ /* 0x0001e20000000c00 */
        /* <DEDUP_REMOVED lines=9> */
[----:B------:R-:W-:Y:S01]  /*4330*/  STS.128 [R29+0x10], R60 ;  /* 0x0000103c1d007388 */ /* 0x000fe20000000c00 */
        /* <DEDUP_REMOVED lines=13> */
.L_x_9775:
[----:B------:R-:W-:Y:S01]  /*4410*/  BAR.SYNC.DEFER_BLOCKING 0x0 ;  /* 0x0000000000007b1d */ /* 0x000fe20000010000 */
[----:B------:R-:W-:Y:S01]  /*4420*/  HFMA2.MMA R90, -RZ, RZ, 0, 0 ;  /* 0x00000000ff5a7435 */ /* 0x000fe200000001ff */
[----:B------:R-:W-:Y:S01]  /*4430*/  FFMA.FTZ R49, R132, R53, R127 ;  /* 0x0000003584317223 */ /* 0x000fe2000001007f */
[----:B------:R-:W-:Y:S01]  /*4440*/  HFMA2.MMA R86, -RZ, RZ, 0, 0 ;  /* 0x00000000ff567435 */ /* 0x000fe200000001ff */
[----:B------:R-:W-:Y:S01]  /*4450*/  CS2R R80, SRZ ;  /* 0x0000000000507805 */ /* 0x000fe2000001ff00 */
[----:B------:R-:W-:Y:S01]  /*4460*/  HFMA2.MMA R75, -RZ, RZ, 0, 0 ;  /* 0x00000000ff4b7435 */ /* 0x000fe200000001ff */
[----:B------:R-:W-:Y:S01]  /*4470*/  MOV R88, RZ ;  /* 0x000000ff00587202 */ /* 0x000fe20000000f00 */
[----:B------:R-:W-:Y:S01]  /*4480*/  HFMA2.MMA R73, -RZ, RZ, 0, 0 ;  /* 0x00000000ff497435 */ /* 0x000fe200000001ff */
[----:B------:R-:W-:Y:S01]  /*4490*/  CS2R R78, SRZ ;  /* 0x00000000004e7805 */ /* 0x000fe2000001ff00 */
[----:B------:R-:W-:Y:S01]  /*44a0*/  HFMA2.MMA R69, -RZ, RZ, 0, 0 ;  /* 0x00000000ff457435 */ /* 0x000fe200000001ff */
[----:B------:R-:W-:Y:S01]  /*44b0*/  CS2R R76, SRZ ;  /* 0x00000000004c7805 */ /* 0x000fe2000001ff00 */
[----:B------:R-:W-:Y:S01]  /*44c0*/  MOV R84, RZ ;  /* 0x000000ff00547202 */ /* 0x000fe20000000f00 */
[-C--:B-----5:R-:W-:Y:S01]  /*44d0*/  FMUL.FTZ R74, R98, R45.reuse ;  /* 0x0000002d624a7220 */ /* 0x0a0fe20000410000 */
[----:B------:R-:W-:Y:S01]  /*44e0*/  MOV R82, RZ ;  /* 0x000000ff00527202 */ /* 0x000fe20000000f00 */
[-C--:B------:R-:W-:Y:S01]  /*44f0*/  FMUL.FTZ R65, R100, R45.reuse ;  /* 0x0000002d64417220 */ /* 0x080fe20000410000 */
[----:B------:R-:W-:Y:S01]  /*4500*/  MOV R71, RZ ;  /* 0x000000ff00477202 */ /* 0x000fe20000000f00 */
[-C--:B------:R-:W-:Y:S01]  /*4510*/  FMUL.FTZ R72, R102, R45.reuse ;  /* 0x0000002d66487220 */ /* 0x080fe20000410000 */
[----:B------:R-:W-:Y:S01]  /*4520*/  MOV R67, RZ ;  /* 0x000000ff00437202 */ /* 0x000fe20000000f00 */
[----:B0-----:R-:W-:-:S02]  /*4530*/  FMUL.FTZ R63, R104, R45 ;  /* 0x0000002d683f7220 */ /* 0x001fc40000410000 */
        /* <DEDUP_REMOVED lines=11> */
[----:B------:R-:W-:Y:S01]  /*45f0*/  FMUL.FTZ R51, R132, R45 ;  /* 0x0000002d84337220 */ /* 0x000fe20000410000 */
[----:B------:R-:W-:Y:S05]  /*4600*/  @!P1 BRA `(.L_x_9776) ;  /* 0x0000567000009947 */ /* 0x000fea0003800000 */
[----:B------:R-:W-:Y:S01]  /*4610*/  IADD3 R12, R33, -0x2, RZ ;  /* 0xfffffffe210c7810 */ /* 0x000fe20007ffe0ff */
[----:B------:R-:W-:Y:S01]  /*4620*/  IMAD R25, R47, c[0x0][0x180], RZ ;  /* 0x000060002f197a24 */ /* 0x000fe200078e02ff */
[----:B------:R-:W-:Y:S01]  /*4630*/  IADD3 R24, R33, -0x1, RZ ;  /* 0xffffffff21187810 */ /* 0x000fe20007ffe0ff */
[C---:B------:R-:W-:Y:S01]  /*4640*/  IMAD R27, R47.reuse, c[0x0][0x198], RZ ;  /* 0x000066002f1b7a24 */ /* 0x040fe200078e02ff */
[----:B------:R-:W-:Y:S01]  /*4650*/  MOV R90, RZ ;  /* 0x000000ff005a7202 */ /* 0x000fe20000000f00 */
[----:B------:R-:W-:Y:S01]  /*4660*/  IMAD R13, R12, c[0x0][0x16c], RZ ;  /* 0x00005b000c0d7a24 */ /* 0x000fe200078e02ff */
[----:B------:R-:W-:Y:S01]  /*4670*/  MOV R109, RZ ;  /* 0x000000ff006d7202 */ /* 0x000fe20000000f00 */
[----:B------:R-:W-:Y:S01]  /*4680*/  IMAD R83, R47, c[0x0][0x1b8], RZ ;  /* 0x00006e002f537a24 */ /* 0x000fe200078e02ff */
[----:B------:R-:W-:Y:S01]  /*4690*/  UMOV UR5, URZ ;  /* 0x0000003f00057c82 */ /* 0x000fe20008000000 */
[----:B------:R-:W-:Y:S01]  /*46a0*/  IMAD.WIDE R12, R13, 0x10, R18 ;  /* 0x000000100d0c7825 */ /* 0x000fe200078e0212 */
[----:B------:R-:W-:-:S03]  /*46b0*/  UMOV UR6, URZ ;  /* 0x0000003f00067c82 */ /* 0x000fc60008000000 */
[----:B------:R0:W1:Y:S01]  /*46c0*/  R2UR UR10, R12 ;  /* 0x000000000c0a73c2 */ /* 0x00006200000e0000 */
[----:B------:R-:W-:-:S04]  /*46d0*/  IMAD.WIDE.U32 R14, R48, c[0x0][0x180], RZ ;  /* 0x00006000300e7a25 */ /* 0x000fc800078e00ff */
[----:B------:R-:W-:Y:S01]  /*46e0*/  IMAD.WIDE.U32 R20, R48, c[0x0][0x198], RZ ;  /* 0x0000660030147a25 */ /* 0x000fe200078e00ff */
[----:B------:R-:W-:Y:S02]  /*46f0*/  LEA R96, P0, R14, c[0x0][0x220], 0x3 ;  /* 0x000088000e607a11 */ /* 0x000fe400078018ff */
[----:B0-----:R-:W-:Y:S01]  /*4700*/  LEA.HI R12, R24, R24, RZ, 0x1 ;  /* 0x00000018180c7211 */ /* 0x001fe200078f08ff */
[----:B------:R0:W2:Y:S01]  /*4710*/  R2UR UR11, R13 ;  /* 0x000000000d0b73c2 */ /* 0x0000a200000e0000 */
[----:B------:R-:W-:Y:S01]  /*4720*/  IMAD.WIDE.U32 R22, R48, c[0x0][0x1b8], RZ ;  /* 0x00006e0030167a25 */ /* 0x000fe200078e00ff */
[----:B------:R-:W-:-:S03]  /*4730*/  LEA R94, P1, R20, c[0x0][0x228], 0x3 ;  /* 0x00008a00145e7a11 */ /* 0x000fc600078218ff */
[----:B------:R-:W-:Y:S01]  /*4740*/  IMAD R25, R48, c[0x0][0x184], R25 ;  /* 0x0000610030197a24 */ /* 0x000fe200078e0219 */
[----:B------:R-:W-:Y:S01]  /*4750*/  LEA R92, P2, R22, c[0x0][0x230], 0x3 ;  /* 0x00008c00165c7a11 */ /* 0x000fe200078418ff */
[----:B------:R-:W-:Y:S01]  /*4760*/  IMAD R27, R48, c[0x0][0x19c], R27 ;  /* 0x00006700301b7a24 */ /* 0x000fe200078e021b */
[----:B0-----:R-:W-:Y:S01]  /*4770*/  LOP3.LUT R13, R12, 0xfffffe, RZ, 0xc0, !PT ;  /* 0x00fffffe0c0d7812 */ /* 0x001fe200078ec0ff */
[----:B------:R-:W-:Y:S01]  /*4780*/  IMAD R83, R48, c[0x0][0x1bc], R83 ;  /* 0x00006f0030537a24 */ /* 0x000fe200078e0253 */
        /* <DEDUP_REMOVED lines=23> */
[----:B-12---:R-:W-:Y:S02]  /*4900*/  FADD.FTZ R108, R132, R132 ;  /* 0x00000084846c7221 */ /* 0x006fe40000010000 */
.L_x_9791:
        /* <DEDUP_REMOVED lines=361> */
.L_x_9778:
[----:B0-----:R-:W-:Y:S05]  /*5fa0*/  BSYNC B0 ;  /* 0x0000000000007941 */ /* 0x001fea0003800000 */
.L_x_9777:
        /* <DEDUP_REMOVED lines=121> */
[C---:B------:R-:W-:Y:S02]  /*6740*/  FMUL.FTZ R144, R98.reuse, R152 ;  /* 0x0000009862907220 */ /* 0x040fe40000410000 */
        /* <DEDUP_REMOVED lines=151> */
.L_x_9780:
[----:B----4-:R-:W-:Y:S05]  /*70c0*/  BSYNC B0 ;  /* 0x0000000000007941 */ /* 0x010fea0003800000 */
.L_x_9779:
        /* <DEDUP_REMOVED lines=20> */
.L_x_9782:
[----:B------:R-:W-:Y:S05]  /*7210*/  BSYNC B0 ;  /* 0x0000000000007941 */ /* 0x000fea0003800000 */
.L_x_9781:
        /* <DEDUP_REMOVED lines=26> */
.L_x_9784:
[----:B------:R-:W-:Y:S05]  /*73c0*/  BSYNC B0 ;  /* 0x0000000000007941 */ /* 0x000fea0003800000 */
.L_x_9783:
        /* <DEDUP_REMOVED lines=19> */
.L_x_9786:
[----:B------:R-:W-:Y:S05]  /*7500*/  BSYNC B0 ;  /* 0x0000000000007941 */ /* 0x000fea0003800000 */
.L_x_9785:
        /* <DEDUP_REMOVED lines=19> */
.L_x_9788:
[----:B------:R-:W-:Y:S05]  /*7640*/  BSYNC B0 ;  /* 0x0000000000007941 */ /* 0x000fea0003800000 */
.L_x_9787:
        /* <DEDUP_REMOVED lines=150> */
[----:B------:R-:W-:Y:S02]  /*7fb0*/  FMUL.FTZ R190, R190, R191 ;  /* 0x000000bfbebe7220 */ /* 0x000fe40000410000 */
[----:B------:R-:W-:Y:S02]  /*7fc0*/  FFMA.FTZ R14, R195, R176, -R14 ;  /* 0x000000b0c30e7223 */ /* 0x000fe4000001080e */
[----:B------:R-:W-:Y:S02]  /*7fd0*/  FMUL.FTZ R15, R207, R13 ;  /* 0x0000000dcf0f7220 */ /* 0x000fe40000410000 */
[----:B------:R-:W-:Y:S02]  /*7fe0*/  FFMA.FTZ R182, R195, R193, R178 ;  /* 0x000000c1c3b67223 */ /* 0x000fe400000100b2 */
[----:B------:R-:W-:-:S02]  /*7ff0*/  FFMA.FTZ R190, R188, R189, R190 ;  /* 0x000000bdbcbe7223 */ /* 0x000fc400000100be */
[----:B------:R-:W-:Y:S02]  /*8000*/  FADD.FTZ R178, R201, R14 ;  /* 0x0000000ec9b27221 */ /* 0x000fe40000010000 */
[-C--:B------:R-:W-:Y:S02]  /*8010*/  FMUL.FTZ R207, R207, R12.reuse ;  /* 0x0000000ccfcf7220 */ /* 0x080fe40000410000 */
[----:B------:R-:W-:Y:S02]  /*8020*/  FFMA.FTZ R12, R204, R12, -R15 ;  /* 0x0000000ccc0c7223 */ /* 0x000fe4000001080f */
[----:B------:R-:W-:Y:S02]  /*8030*/  FADD.FTZ R182, -R199, R182 ;  /* 0x000000b6c7b67221 */ /* 0x000fe40000010100 */
[----:B-1----:R-:W-:Y:S02]  /*8040*/  FADD.FTZ R15, R205, R186 ;  /* 0x000000bacd0f7221 */ /* 0x002fe40000010000 */
[----:B------:R-:W-:-:S02]  /*8050*/  FADD.FTZ R195, RZ, R190 ;  /* 0x000000beffc37221 */ /* 0x000fc40000010000 */
[----:B------:R-:W-:Y:S02]  /*8060*/  FMUL.FTZ R186, R147, -R178 ;  /* 0x800000b293ba7220 */ /* 0x000fe40000410000 */
[----:B------:R-:W-:Y:S02]  /*8070*/  FFMA.FTZ R197, R133, R54, R184 ;  /* 0x0000003685c57223 */ /* 0x000fe400000100b8 */
[-C--:B------:R-:W-:Y:S02]  /*8080*/  FMUL.FTZ R147, R147, -R182.reuse ;  /* 0x800000b693937220 */ /* 0x080fe40000410000 */
[C---:B------:R-:W-:Y:S02]  /*8090*/  FMUL.FTZ R184, R180.reuse, R195 ;  /* 0x000000c3b4b87220 */ /* 0x040fe40000410000 */
[----:B------:R-:W-:Y:S02]  /*80a0*/  FFMA.FTZ R199, R145, R182, R186 ;  /* 0x000000b691c77223 */ /* 0x000fe400000100ba */
[----:B------:R-:W-:-:S02]  /*80b0*/  FMUL.FTZ R188, R180, R197 ;  /* 0x000000c5b4bc7220 */ /* 0x000fc40000410000 */
[----:B------:R-:W-:Y:S02]  /*80c0*/  FFMA.FTZ R147, R145, R178, -R147 ;  /* 0x000000b291937223 */ /* 0x000fe40000010893 */
[----:B------:R-:W-:Y:S02]  /*80d0*/  FFMA.FTZ R180, R146, R197, -R184 ;  /* 0x000000c592b47223 */ /* 0x000fe400000108b8 */
[----:B------:R-:W-:Y:S02]  /*80e0*/  FADD.FTZ R145, -R144, R199 ;  /* 0x000000c790917221 */ /* 0x000fe40000010100 */
[C---:B------:R-:W-:Y:S02]  /*80f0*/  FFMA.FTZ R144, R89.reuse, R159, RZ ;  /* 0x0000009f59907223 */ /* 0x040fe400000100ff */
[----:B------:R-:W-:Y:S02]  /*8100*/  FFMA.FTZ R184, R89, -R25, RZ ;  /* 0x8000001959b87223 */ /* 0x000fe400000100ff */
[----:B------:R-:W-:-:S02]  /*8110*/  FFMA.FTZ R144, R91, R165, R144 ;  /* 0x000000a55b907223 */ /* 0x000fc40000010090 */
[----:B------:R-:W-:Y:S02]  /*8120*/  FFMA.FTZ R184, R91, -R27, R184 ;  /* 0x8000001b5bb87223 */ /* 0x000fe400000100b8 */
[----:B------:R-:W-:Y:S02]  /*8130*/  FADD.FTZ R147, R116, R147 ;  /* 0x0000009374937221 */ /* 0x000fe40000010000 */
[C---:B------:R-:W-:Y:S02]  /*8140*/  FFMA.FTZ R144, R93.reuse, R161, R144 ;  /* 0x000000a15d907223 */ /* 0x040fe40000010090 */
[----:B------:R-:W-:Y:S02]  /*8150*/  FFMA.FTZ R184, R93, -R151, R184 ;  /* 0x800000975db87223 */ /* 0x000fe400000100b8 */
[----:B------:R-:W-:Y:S02]  /*8160*/  FMUL.FTZ R116, R128, -R145 ;  /* 0x8000009180747220 */ /* 0x000fe40000410000 */
[----:B------:R-:W-:-:S02]  /*8170*/  FFMA.FTZ R13, R204, R13, R207 ;  /* 0x0000000dcc0d7223 */ /* 0x000fc400000100cf */
[----:B---3--:R-:W-:Y:S02]  /*8180*/  FADD.FTZ R14, R206, R217 ;  /* 0x000000d9ce0e7221 */ /* 0x008fe40000010000 */
[----:B------:R-:W-:Y:S02]  /*8190*/  FMUL.FTZ R128, R128, -R147 ;  /* 0x8000009380807220 */ /* 0x000fe40000410000 */
[C---:B------:R-:W-:Y:S01]  /*81a0*/  FFMA.FTZ R144, R95.reuse, R167, R144 ;  /* 0x000000a75f907223 */ /* 0x040fe20000010090 */
[----:B------:R0:W-:Y:S01]  /*81b0*/  @!P2 STS.128 [UR5+0x1980], R12 ;  /* 0x0019800cff00a988 */ /* 0x0001e20008000c05 */
[----:B------:R-:W-:Y:S02]  /*81c0*/  FFMA.FTZ R184, R95, -R153, R184 ;  /* 0x800000995fb87223 */ /* 0x000fe400000100b8 */
[C---:B------:R-:W-:Y:S02]  /*81d0*/  FFMA.FTZ R199, R134.reuse, R147, -R116 ;  /* 0x0000009386c77223 */ /* 0x040fe40000010874 */
[----:B------:R-:W-:-:S02]  /*81e0*/  FFMA.FTZ R128, R134, R145, R128 ;  /* 0x0000009186807223 */ /* 0x000fc40000010080 */
[----:B------:R-:W-:Y:S02]  /*81f0*/  FADD.FTZ R199, R114, R199 ;  /* 0x000000c772c77221 */ /* 0x000fe40000010000 */
[----:B------:R-:W-:Y:S02]  /*8200*/  FADD.FTZ R143, -R143, R128 ;  /* 0x000000808f8f7221 */ /* 0x000fe40000010100 */
[C---:B------:R-:W-:Y:S02]  /*8210*/  FMUL.FTZ R219, R21.reuse, R208 ;  /* 0x000000d015db7220 */ /* 0x040fe40000410000 */
[----:B------:R-:W-:Y:S02]  /*8220*/  FMUL.FTZ R217, R21, R210 ;  /* 0x000000d215d97220 */ /* 0x000fe40000410000 */
[C---:B0-----:R-:W-:Y:S02]  /*8230*/  FFMA.FTZ R13, R97.reuse, R163, R144 ;  /* 0x000000a3610d7223 */ /* 0x041fe40000010090 */
[----:B------:R-:W-:-:S02]  /*8240*/  FFMA.FTZ R15, R97, -R155, R184 ;  /* 0x8000009b610f7223 */ /* 0x000fc400000100b8 */
[C---:B------:R-:W-:Y:S02]  /*8250*/  FFMA.FTZ R13, R98.reuse, R152, R13 ;  /* 0x00000098620d7223 */ /* 0x040fe4000001000d */
[----:B------:R-:W-:Y:S02]  /*8260*/  FFMA.FTZ R15, R98, -R24, R15 ;  /* 0x80000018620f7223 */ /* 0x000fe4000001000f */
[C---:B------:R-:W-:Y:S02]  /*8270*/  FMUL.FTZ R12, R132.reuse, -R199 ;  /* 0x800000c7840c7220 */ /* 0x040fe40000410000 */
[----:B------:R-:W-:Y:S02]  /*8280*/  FMUL.FTZ R132, R132, -R143 ;  /* 0x8000008f84847220 */ /* 0x000fe40000410000 */
[C---:B------:R-:W-:Y:S02]  /*8290*/  FFMA.FTZ R13, R99.reuse, R156, R13 ;  /* 0x0000009c630d7223 */ /* 0x040fe4000001000d */
[----:B------:R-:W-:-:S02]  /*82a0*/  FFMA.FTZ R15, R99, -R22, R15 ;  /* 0x80000016630f7223 */ /* 0x000fc4000001000f */
[C---:B------:R-:W-:Y:S02]  /*82b0*/  FFMA.FTZ R205, R112.reuse, R143, R12 ;  /* 0x0000008f70cd7223 */ /* 0x040fe4000001000c */
[----:B------:R-:W-:Y:S02]  /*82c0*/  FFMA.FTZ R203, R112, R199, -R132 ;  /* 0x000000c770cb7223 */ /* 0x000fe40000010884 */
[C---:B------:R-:W-:Y:S02]  /*82d0*/  FFMA.FTZ R13, R100.reuse, R173, R13 ;  /* 0x000000ad640d7223 */ /* 0x040fe4000001000d */
[----:B------:R-:W-:Y:S02]  /*82e0*/  FFMA.FTZ R15, R100, -R169, R15 ;  /* 0x800000a9640f7223 */ /* 0x000fe4000001000f */
[----:B------:R-:W-:Y:S02]  /*82f0*/  FADD.FTZ R205, -R142, R205 ;  /* 0x000000cd8ecd7221 */ /* 0x000fe40000010100 */
[----:B------:R-:W-:-:S02]  /*8300*/  FADD.FTZ R203, R140, R203 ;  /* 0x000000cb8ccb7221 */ /* 0x000fc40000010000 */
        /* <DEDUP_REMOVED lines=10> */
[----:B------:R-:W-:Y:S02]  /*83b0*/  FFMA.FTZ R14, R20, R210, -R219 ;  /* 0x000000d2140e7223 */ /* 0x000fe400000108db */
        /* <DEDUP_REMOVED lines=14> */
[----:B------:R-:W-:Y:S02]  /*84a0*/  FFMA.FTZ R114, R20, R208, R217 ;  /* 0x000000d014727223 */ /* 0x000fe400000100d9 */
[C---:B------:R-:W-:Y:S02]  /*84b0*/  FFMA.FTZ R12, R213.reuse, R210, -R209 ;  /* 0x000000d2d50c7223 */ /* 0x040fe400000108d1 */
[C---:B------:R-:W-:Y:S02]  /*84c0*/  FFMA.FTZ R209, R124.reuse, R207, R120 ;  /* 0x000000cf7cd17223 */ /* 0x040fe40000010078 */
[----:B------:R-:W-:Y:S02]  /*84d0*/  FFMA.FTZ R14, R124, R201, -R14 ;  /* 0x000000c97c0e7223 */ /* 0x000fe4000001080e */
[----:B------:R-:W-:-:S02]  /*84e0*/  FFMA.FTZ R213, R213, R114, R15 ;  /* 0x00000072d5d57223 */ /* 0x000fc4000001000f */
[----:B------:R-:W-:Y:S02]  /*84f0*/  FMUL.FTZ R15, R21, R183 ;  /* 0x000000b7150f7220 */ /* 0x000fe40000410000 */
[----:B------:R-:W-:Y:S02]  /*8500*/  FADD.FTZ R209, -R148, R209 ;  /* 0x000000d194d17221 */ /* 0x000fe40000010100 */
[----:B------:R-:W-:Y:S02]  /*8510*/  FADD.FTZ R149, R149, R14 ;  /* 0x0000000e95957221 */ /* 0x000fe40000010000 */
[----:B------:R-:W-:Y:S02]  /*8520*/  FFMA.FTZ R219, R20, R164, R15 ;  /* 0x000000a414db7223 */ /* 0x000fe4000001000f */
[C---:B------:R-:W-:Y:S02]  /*8530*/  FMUL.FTZ R15, R118.reuse, -R209 ;  /* 0x800000d1760f7220 */ /* 0x040fe40000410000 */
[----:B------:R-:W-:-:S02]  /*8540*/  FMUL.FTZ R118, R118, -R149 ;  /* 0x8000009576767220 */ /* 0x000fc40000410000 */
        /* <DEDUP_REMOVED lines=347> */
.L_x_9790:
[----:B0-----:R-:W-:Y:S05]  /*9b00*/  BSYNC B0 ;  /* 0x0000000000007941 */ /* 0x001fea0003800000 */
.L_x_9789:
        /* <DEDUP_REMOVED lines=23> */
.L_x_9776:
        /* <DEDUP_REMOVED lines=10> */
[----:B------:R-:W-:Y:S01]  /*9d20*/  IADD3 R30, R33, -0x1, RZ ;  /* 0xffffffff211e7810 */ /* 0x000fe20007ffe0ff */
[----:B------:R-:W-:Y:S02]  /*9d30*/  UIADD3 UR7, UP1, UR7, -0x400, URZ ;  /* 0xfffffc0007077890 */ /* 0x000fe4000ff3e03f */
[----:B------:R-:W-:-:S02]  /*9d40*/  UIADD3 UR15, UP2, UR15, -0x400, URZ ;  /* 0xfffffc000f0f7890 */ /* 0x000fc4000ff5e03f */
[----:B------:R-:W-:Y:S02]  /*9d50*/  UIADD3.X UR9, UR9, -0x1, URZ, UP0, !UPT ;  /* 0xffffffff09097890 */ /* 0x000fe400087fe43f */
[----:B------:R-:W-:Y:S02]  /*9d60*/  UIADD3.X UR14, UR14, -0x1, URZ, UP1, !UPT ;  /* 0xffffffff0e0e7890 */ /* 0x000fe40008ffe43f */
[----:B------:R-:W-:Y:S01]  /*9d70*/  UIADD3.X UR16, UR16, -0x1, URZ, UP2, !UPT ;  /* 0xffffffff10107890 */ /* 0x000fe200097fe43f */
[----:B--2---:R-:W-:Y:S04]  /*9d80*/  STS.128 [R35.X16], R12 ;  /* 0x0000000c23007388 */ /* 0x004fe8000000cc00 */
[----:B---3--:R-:W-:Y:S01]  /*9d90*/  STS.128 [R35.X16+0x200], R20 ;  /* 0x0002001423007388 */ /* 0x008fe2000000cc00 */
[----:B------:R-:W-:-:S06]  /*9da0*/  NOP ;  /* 0x0000000000007918 */ /* 0x000fcc0000000000 */
[----:B------:R-:W0:Y:S02]  /*9db0*/  LDS.128 R4, [R29] ;  /* 0x000000001d047984 */ /* 0x000e240000000c00 */
        /* <DEDUP_REMOVED lines=18> */
[----:B------:R-:W0:Y:S01]  /*9ee0*/  LDS.128 R8, [R29+0x10] ;  /* 0x000010001d087984 */ /* 0x000e220000000c00 */
[----:B------:R-:W-:-:S03]  /*9ef0*/  @!P3 FMUL.FTZ R5, R4, -1.4426950216293334961 ;  /* 0xbfb8aa3b0405b820 */ /* 0x000fc60000410000 */
[----:B------:R-:W-:Y:S01]  /*9f00*/  BAR.SYNC.DEFER_BLOCKING 0x0 ;  /* 0x0000000000007b1d */ /* 0x000fe20000010000 */
[----:B------:R-:W-:Y:S01]  /*9f10*/  @!P4 FMUL.FTZ R12, R12, -1.4426950216293334961 ;  /* 0xbfb8aa3b0c0cc820 */ /* 0x000fe20000410000 */
[----:B------:R-:W-:Y:S01]  /*9f20*/  FSETP.GTU.FTZ.AND P0, PT, R6, 20, PT ;  /* 0x41a000000600780b */ /* 0x000fe20003f1c000 */
[----:B------:R-:W-:-:S03]  /*9f30*/  @!P5 FMUL.FTZ R13, R13, -1.4426950216293334961 ;  /* 0xbfb8aa3b0d0dd820 */ /* 0x000fc60000410000 */
[----:B------:R-:W1:Y:S08]  /*9f40*/  @!P2 MUFU.EX2 R0, R0 ;  /* 0x000000000000a308 */ /* 0x000e700000000800 */
[----:B------:R-:W2:Y:S01]  /*9f50*/  @!P3 MUFU.EX2 R5, R5 ;  /* 0x000000050005b308 */ /* 0x000ea20000000800 */
[----:B-1----:R-:W-:Y:S01]  /*9f60*/  @!P2 FADD.FTZ R4, R0, 1 ;  /* 0x3f8000000004a421 */ /* 0x002fe20000010000 */
[----:B------:R-:W-:-:S06]  /*9f70*/  HADD2.F32 R0, -RZ, R7.H0_H0 ;  /* 0x20000007ff007230 */ /* 0x000fcc0000004100 */
[----:B------:R-:W1:Y:S01]  /*9f80*/  @!P4 MUFU.EX2 R12, R12 ;  /* 0x0000000c000cc308 */ /* 0x000e620000000800 */
[----:B------:R-:W-:Y:S01]  /*9f90*/  HADD2.F32 R7, -RZ, R7.H1_H1 ;  /* 0x30000007ff077230 */ /* 0x000fe20000004100 */
[----:B------:R-:W-:Y:S02]  /*9fa0*/  FADD.FTZ R21, R0, UR4 ;  /* 0x0000000400157e21 */ /* 0x000fe40008010000 */
[----:B--2---:R-:W-:-:S04]  /*9fb0*/  @!P3 FADD.FTZ R5, R5, 1 ;  /* 0x3f8000000505b421 */ /* 0x004fc80000010000 */
[----:B------:R2:W3:Y:S01]  /*9fc0*/  @!P2 MUFU.RCP R15, R4 ;  /* 0x00000004000fa308 */ /* 0x0004e20000001000 */
[----:B------:R-:W-:Y:S01]  /*9fd0*/  @!P6 FMUL.FTZ R0, R20, -1.4426950216293334961 ;  /* 0xbfb8aa3b1400e820 */ /* 0x000fe20000410000 */
[----:B------:R-:W-:Y:S01]  /*9fe0*/  FSETP.GTU.FTZ.AND P1, PT, R21, 20, PT ;  /* 0x41a000001500780b */ /* 0x000fe20003f3c000 */
[----:B------:R-:W-:-:S05]  /*9ff0*/  FADD.FTZ R7, R7, UR4 ;  /* 0x0000000407077e21 */ /* 0x000fca0008010000 */
[----:B------:R0:W4:Y:S01]  /*a000*/  @!P3 MUFU.RCP R14, R5 ;  /* 0x00000005000eb308 */ /* 0x0001220000001000 */
[----:B--2---:R-:W-:Y:S02]  /*a010*/  @!P0 FMUL.FTZ R4, R6, -1.4426950216293334961 ;  /* 0xbfb8aa3b06048820 */ /* 0x004fe40000410000 */
[----:B-1----:R-:W-:-:S05]  /*a020*/  @!P4 FADD.FTZ R12, R12, 1 ;  /* 0x3f8000000c0cc421 */ /* 0x002fca0000010000 */
[----:B------:R-:W1:Y:S01]  /*a030*/  @!P5 MUFU.EX2 R13, R13 ;  /* 0x0000000d000dd308 */ /* 0x000e620000000800 */
[--C-:B0-----:R-:W-:Y:S01]  /*a040*/  HADD2.F32 R5, -RZ, R8.reuse.H0_H0 ;  /* 0x20000008ff057230 */ /* 0x101fe20000004100 */
[----:B---3--:R-:W-:Y:S01]  /*a050*/  @!P2 FMUL.FTZ R76, R76, R15 ;  /* 0x0000000f4c4ca220 */ /* 0x008fe20000410000 */
[----:B------:R-:W-:Y:S01]  /*a060*/  FSETP.GTU.FTZ.AND P2, PT, R7, 20, PT ;  /* 0x41a000000700780b */ /* 0x000fe20003f5c000 */
[----:B------:R-:W-:Y:S02]  /*a070*/  HADD2.F32 R8, -RZ, R8.H1_H1 ;  /* 0x30000008ff087230 */ /* 0x000fe40000004100 */
[----:B------:R-:W-:Y:S02]  /*a080*/  FADD.FTZ R15, R5, UR4 ;  /* 0x00000004050f7e21 */ /* 0x000fe40008010000 */
[----:B------:R-:W0:Y:S01]  /*a090*/  @!P6 MUFU.EX2 R0, R0 ;  /* 0x000000000000e308 */ /* 0x000e220000000800 */
[----:B----4-:R-:W-:Y:S02]  /*a0a0*/  @!P3 FMUL.FTZ R67, R67, R14 ;  /* 0x0000000e4343b220 */ /* 0x010fe40000410000 */
[----:B------:R-:W-:Y:S01]  /*a0b0*/  FSETP.GTU.FTZ.AND P3, PT, R15, 20, PT ;  /* 0x41a000000f00780b */ /* 0x000fe20003f7c000 */
[----:B------:R-:W-:-:S02]  /*a0c0*/  @!P1 FMUL.FTZ R5, R21, -1.4426950216293334961 ;  /* 0xbfb8aa3b15059820 */ /* 0x000fc40000410000 */
[----:B------:R-:W-:Y:S02]  /*a0d0*/  FADD.FTZ R8, R8, UR4 ;  /* 0x0000000408087e21 */ /* 0x000fe40008010000 */
[----:B------:R-:W2:Y:S01]  /*a0e0*/  @!P0 MUFU.EX2 R4, R4 ;  /* 0x0000000400048308 */ /* 0x000ea20000000800 */
[----:B------:R-:W-:Y:S02]  /*a0f0*/  @!P2 FMUL.FTZ R6, R7, -1.4426950216293334961 ;  /* 0xbfb8aa3b0706a820 */ /* 0x000fe40000410000 */
[----:B-1----:R-:W-:-:S05]  /*a100*/  @!P5 FADD.FTZ R13, R13, 1 ;  /* 0x3f8000000d0dd421 */ /* 0x002fca0000010000 */
[----:B------:R-:W1:Y:S01]  /*a110*/  @!P4 MUFU.RCP R12, R12 ;  /* 0x0000000c000cc308 */ /* 0x000e620000001000 */
[----:B0-----:R-:W-:Y:S02]  /*a120*/  @!P6 FADD.FTZ R0, R0, 1 ;  /* 0x3f8000000000e421 */ /* 0x001fe40000010000 */
[----:B------:R-:W-:-:S05]  /*a130*/  @!P3 FMUL.FTZ R7, R15, -1.4426950216293334961 ;  /* 0xbfb8aa3b0f07b820 */ /* 0x000fca0000410000 */
[----:B------:R-:W0:Y:S01]  /*a140*/  @!P1 MUFU.EX2 R5, R5 ;  /* 0x0000000500059308 */ /* 0x000e220000000800 */
[----:B--2---:R-:W-:-:S07]  /*a150*/  @!P0 FADD.FTZ R4, R4, 1 ;  /* 0x3f80000004048421 */ /* 0x004fce0000010000 */
[----:B------:R-:W2:Y:S01]  /*a160*/  @!P2 MUFU.EX2 R6, R6 ;  /* 0x000000060006a308 */ /* 0x000ea20000000800 */
[----:B-1----:R-:W-:Y:S01]  /*a170*/  @!P4 FMUL.FTZ R69, R69, R12 ;  /* 0x0000000c4545c220 */ /* 0x002fe20000410000 */
[--C-:B------:R-:W-:Y:S01]  /*a180*/  HADD2.F32 R12, -RZ, R9.reuse.H0_H0 ;  /* 0x20000009ff0c7230 */ /* 0x100fe20000004100 */
[----:B------:R-:W-:Y:S01]  /*a190*/  FSETP.GTU.FTZ.AND P4, PT, R8, 20, PT ;  /* 0x41a000000800780b */ /* 0x000fe20003f9c000 */
[----:B------:R-:W-:-:S03]  /*a1a0*/  HADD2.F32 R9, -RZ, R9.H1_H1 ;  /* 0x30000009ff097230 */ /* 0x000fc60000004100 */
[----:B------:R-:W-:Y:S01]  /*a1b0*/  FADD.FTZ R21, R12, UR4 ;  /* 0x000000040c157e21 */ /* 0x000fe20008010000 */
[----:B------:R-:W1:Y:S01]  /*a1c0*/  @!P5 MUFU.RCP R13, R13 ;  /* 0x0000000d000dd308 */ /* 0x000e620000001000 */
[----:B0-----:R-:W-:Y:S02]  /*a1d0*/  @!P1 FADD.FTZ R5, R5, 1 ;  /* 0x3f80000005059421 */ /* 0x001fe40000010000 */
[----:B------:R-:W-:-:S05]  /*a1e0*/  FADD.FTZ R9, R9, UR4 ;  /* 0x0000000409097e21 */ /* 0x000fca0008010000 */
[----:B------:R0:W3:Y:S01]  /*a1f0*/  @!P6 MUFU.RCP R14, R0 ;  /* 0x00000000000ee308 */ /* 0x0000e20000001000 */
[----:B--2---:R-:W-:Y:S02]  /*a200*/  @!P2 FADD.FTZ R6, R6, 1 ;  /* 0x3f8000000606a421 */ /* 0x004fe40000010000 */
[----:B------:R-:W-:-:S05]  /*a210*/  @!P4 FMUL.FTZ R8, R8, -1.4426950216293334961 ;  /* 0xbfb8aa3b0808c820 */ /* 0x000fca0000410000 */
[----:B------:R-:W2:Y:S01]  /*a220*/  @!P3 MUFU.EX2 R7, R7 ;  /* 0x000000070007b308 */ /* 0x000ea20000000800 */
[--C-:B0-----:R-:W-:Y:S01]  /*a230*/  HADD2.F32 R0, -RZ, R10.reuse.H0_H0 ;  /* 0x2000000aff007230 */ /* 0x101fe20000004100 */
[----:B-1----:R-:W-:Y:S01]  /*a240*/  @!P5 FMUL.FTZ R78, R78, R13 ;  /* 0x0000000d4e4ed220 */ /* 0x002fe20000410000 */
[----:B------:R-:W-:Y:S01]  /*a250*/  FSETP.GTU.FTZ.AND P5, PT, R21, 20, PT ;  /* 0x41a000001500780b */ /* 0x000fe20003fbc000 */
[----:B------:R-:W-:-:S04]  /*a260*/  HADD2.F32 R10, -RZ, R10.H1_H1 ;  /* 0x3000000aff0a7230 */ /* 0x000fc80000004100 */
[----:B------:R0:W1:Y:S01]  /*a270*/  @!P0 MUFU.RCP R15, R4 ;  /* 0x00000004000f8308 */ /* 0x0000620000001000 */
[----:B---3--:R-:W-:Y:S01]  /*a280*/  @!P6 FMUL.FTZ R71, R71, R14 ;  /* 0x0000000e4747e220 */ /* 0x008fe20000410000 */
[----:B------:R-:W-:Y:S01]  /*a290*/  FSETP.GTU.FTZ.AND P6, PT, R9, 20, PT ;  /* 0x41a000000900780b */ /* 0x000fe20003fdc000 */
[----:B------:R-:W-:Y:S02]  /*a2a0*/  FADD.FTZ R14, R0, UR4 ;  /* 0x00000004000e7e21 */ /* 0x000fe40008010000 */
[----:B------:R-:W-:-:S03]  /*a2b0*/  FADD.FTZ R10, R10, UR4 ;  /* 0x000000040a0a7e21 */ /* 0x000fc60008010000 */
[----:B------:R3:W4:Y:S01]  /*a2c0*/  @!P1 MUFU.RCP R20, R5 ;  /* 0x0000000500149308 */ /* 0x0007220000001000 */
[----:B--2---:R-:W-:Y:S02]  /*a2d0*/  @!P3 FADD.FTZ R7, R7, 1 ;  /* 0x3f8000000707b421 */ /* 0x004fe40000010000 */
[----:B------:R-:W-:-:S04]  /*a2e0*/  @!P5 FMUL.FTZ R0, R21, -1.4426950216293334961 ;  /* 0xbfb8aa3b1500d820 */ /* 0x000fc80000410000 */
[----:B0-----:R-:W-:Y:S01]  /*a2f0*/  @!P6 FMUL.FTZ R4, R9, -1.4426950216293334961 ;  /* 0xbfb8aa3b0904e820 */ /* 0x001fe20000410000 */
[----:B------:R-:W0:Y:S01]  /*a300*/  @!P2 MUFU.RCP R13, R6 ;  /* 0x00000006000da308 */ /* 0x000e220000001000 */
[----:B-1----:R-:W-:Y:S01]  /*a310*/  @!P0 FMUL.FTZ R80, R80, R15 ;  /* 0x0000000f50508220 */ /* 0x002fe20000410000 */
[----:B------:R-:W-:Y:S01]  /*a320*/  FSETP.GTU.FTZ.AND P0, PT, R14, 20, PT ;  /* 0x41a000000e00780b */ /* 0x000fe20003f1c000 */
[--C-:B---3--:R-:W-:Y:S01]  /*a330*/  HADD2.F32 R5, -RZ, R11.reuse.H0_H0 ;  /* 0x2000000bff057230 */ /* 0x108fe20000004100 */
[----:B------:R-:W-:Y:S01]  /*a340*/  F2FP.PACK_AB R15, R59, R68 ;  /* 0x000000443b0f723e */ /* 0x000fe200000000ff */
[----:B------:R-:W-:-:S03]  /*a350*/  HADD2.F32 R11, -RZ, R11.H1_H1 ;  /* 0x3000000bff0b7230 */ /* 0x000fc60000004100 */
[----:B------:R1:W2:Y:S01]  /*a360*/  @!P3 MUFU.RCP R12, R7 ;  /* 0x00000007000cb308 */ /* 0x0002a20000001000 */
[----:B----4-:R-:W-:Y:S01]  /*a370*/  @!P1 FMUL.FTZ R73, R73, R20 ;  /* 0x0000001449499220 */ /* 0x010fe20000410000 */
[----:B------:R-:W-:Y:S01]  /*a380*/  FSETP.GTU.FTZ.AND P1, PT, R10, 20, PT ;  /* 0x41a000000a00780b */ /* 0x000fe20003f3c000 */
[----:B------:R-:W-:-:S05]  /*a390*/  FADD.FTZ R11, R11, UR4 ;  /* 0x000000040b0b7e21 */ /* 0x000fca0008010000 */
[----:B------:R-:W3:Y:S01]  /*a3a0*/  @!P4 MUFU.EX2 R8, R8 ;  /* 0x000000080008c308 */ /* 0x000ee20000000800 */
[----:B-1----:R-:W-:Y:S02]  /*a3b0*/  FADD.FTZ R7, R5, UR4 ;  /* 0x0000000405077e21 */ /* 0x002fe40008010000 */
[----:B0-----:R-:W-:Y:S01]  /*a3c0*/  @!P2 FMUL.FTZ R82, R82, R13 ;  /* 0x0000000d5252a220 */ /* 0x001fe20000410000 */
[----:B------:R-:W-:Y:S01]  /*a3d0*/  F2FP.PACK_AB R13, R63, R72 ;  /* 0x000000483f0d723e */ /* 0x000fe200000000ff */
[----:B------:R-:W-:Y:S01]  /*a3e0*/  @!P0 FMUL.FTZ R5, R14, -1.4426950216293334961 ;  /* 0xbfb8aa3b0e058820 */ /* 0x000fe20000410000 */
[----:B------:R-:W-:Y:S01]  /*a3f0*/  FSETP.GTU.FTZ.AND P2, PT, R7, 20, PT ;  /* 0x41a000000700780b */ /* 0x000fe20003f5c000 */
[----:B------:R-:W-:Y:S01]  /*a400*/  @!P1 FMUL.FTZ R6, R10, -1.4426950216293334961 ;  /* 0xbfb8aa3b0a069820 */ /* 0x000fe20000410000 */
[----:B------:R-:W0:Y:S01]  /*a410*/  @!P5 MUFU.EX2 R0, R0 ;  /* 0x000000000000d308 */ /* 0x000e220000000800 */
[----:B--2---:R-:W-:Y:S01]  /*a420*/  @!P3 FMUL.FTZ R75, R75, R12 ;  /* 0x0000000c4b4bb220 */ /* 0x004fe20000410000 */
[----:B------:R-:W-:-:S02]  /*a430*/  F2FP.PACK_AB R14, R61, R70 ;  /* 0x000000463d0e723e */ /* 0x000fc400000000ff */
[----:B------:R-:W-:Y:S02]  /*a440*/  F2FP.PACK_AB R63, R51, R60 ;  /* 0x0000003c333f723e */ /* 0x000fe400000000ff */
[----:B------:R-:W-:Y:S02]  /*a450*/  F2FP.PACK_AB R12, R65, R74 ;  /* 0x0000004a410c723e */ /* 0x000fe400000000ff */
[----:B------:R-:W1:Y:S01]  /*a460*/  @!P6 MUFU.EX2 R4, R4 ;  /* 0x000000040004e308 */ /* 0x000e620000000800 */
[----:B------:R-:W-:Y:S01]  /*a470*/  F2FP.PACK_AB R61, R55, R64 ;  /* 0x00000040373d723e */ /* 0x000fe200000000ff */
[----:B---3--:R-:W-:Y:S01]  /*a480*/  @!P4 FADD.FTZ R8, R8, 1 ;  /* 0x3f8000000808c421 */ /* 0x008fe20000010000 */
[----:B------:R-:W-:Y:S01]  /*a490*/  F2FP.PACK_AB R60, R57, R66 ;  /* 0x00000042393c723e */ /* 0x000fe200000000ff */
[----:B------:R2:W-:Y:S01]  /*a4a0*/  STS.128 [R29], R12 ;  /* 0x0000000c1d007388 */ /* 0x0005e20000000c00 */
[----:B------:R-:W-:Y:S01]  /*a4b0*/  FSETP.GTU.FTZ.AND P3, PT, R11, 20, PT ;  /* 0x41a000000b00780b */ /* 0x000fe20003f7c000 */
[----:B------:R-:W-:-:S02]  /*a4c0*/  @!P2 FMUL.FTZ R7, R7, -1.4426950216293334961 ;  /* 0xbfb8aa3b0707a820 */ /* 0x000fc40000410000 */
[----:B------:R-:W-:Y:S01]  /*a4d0*/  @!P0 MUFU.EX2 R5, R5 ;  /* 0x0000000500058308 */ /* 0x000fe20000000800 */
[----:B------:R-:W-:Y:S01]  /*a4e0*/  STS.128 [R29+0x10], R60 ;  /* 0x0000103c1d007388 */ /* 0x000fe20000000c00 */
[----:B------:R-:W-:-:S06]  /*a4f0*/  NOP ;  /* 0x0000000000007918 */ /* 0x000fcc0000000000 */
[----:B------:R-:W3:Y:S01]  /*a500*/  LDS.128 R20, [R35.X16] ;  /* 0x0000000023147984 */ /* 0x000ee2000000cc00 */
[----:B------:R4:W5:Y:S01]  /*a510*/  @!P1 MUFU.EX2 R9, R6 ;  /* 0x0000000600099308 */ /* 0x0009620000000800 */
[----:B0-----:R-:W-:Y:S02]  /*a520*/  @!P5 FADD.FTZ R0, R0, 1 ;  /* 0x3f8000000000d421 */ /* 0x001fe40000010000 */
[----:B------:R-:W0:Y:S01]  /*a530*/  LDS.128 R24, [R35.X16+0x200] ;  /* 0x0002000023187984 */ /* 0x000e22000000cc00 */
[----:B-1----:R-:W-:Y:S01]  /*a540*/  @!P6 FADD.FTZ R4, R4, 1 ;  /* 0x3f8000000404e421 */ /* 0x002fe20000010000 */
[----:B--2---:R-:W-:Y:S01]  /*a550*/  F2FP.PACK_AB R12, R67, R76 ;  /* 0x0000004c430c723e */ /* 0x004fe200000000ff */
[----:B------:R-:W-:Y:S01]  /*a560*/  @!P3 FMUL.FTZ R11, R11, -1.4426950216293334961 ;  /* 0xbfb8aa3b0b0bb820 */ /* 0x000fe20000410000 */
[----:B------:R-:W-:Y:S01]  /*a570*/  F2FP.PACK_AB R15, R82, R73 ;  /* 0x00000049520f723e */ /* 0x000fe200000000ff */
[----:B------:R1:W2:Y:S01]  /*a580*/  @!P2 MUFU.EX2 R10, R7 ;  /* 0x00000007000aa308 */ /* 0x0002a20000000800 */
[----:B----4-:R-:W-:Y:S01]  /*a590*/  SHF.L.U32 R6, R30, 0x9, RZ ;  /* 0x000000091e067819 */ /* 0x010fe200000006ff */
[----:B------:R-:W-:Y:S01]  /*a5a0*/  IMAD R13, R47, c[0x0][0x2e0], RZ ;  /* 0x0000b8002f0d7a24 */ /* 0x000fe200078e02ff */
[----:B------:R-:W-:-:S03]  /*a5b0*/  F2FP.PACK_AB R14, R80, R71 ;  /* 0x00000047500e723e */ /* 0x000fc600000000ff */
[----:B------:R-:W-:Y:S02]  /*a5c0*/  IMAD R13, R48, c[0x0][0x2e4], R13 ;  /* 0x0000b900300d7a24 */ /* 0x000fe400078e020d */
[----:B------:R4:W3:Y:S01]  /*a5d0*/  @!P4 MUFU.RCP R85, R8 ;  /* 0x000000080055c308 */ /* 0x0008e20000001000 */
[----:B-1----:R-:W-:Y:S01]  /*a5e0*/  SHF.R.S32.HI R7, RZ, 0x1f, R6 ;  /* 0x0000001fff077819 */ /* 0x002fe20000011406 */
[----:B-----5:R-:W-:-:S06]  /*a5f0*/  @!P1 FADD.FTZ R9, R9, 1 ;  /* 0x3f80000009099421 */ /* 0x020fcc0000010000 */
[----:B------:R1:W5:Y:S01]  /*a600*/  @!P5 MUFU.RCP R28, R0 ;  /* 0x00000000001cd308 */ /* 0x0003620000001000 */
[----:B----4-:R-:W-:Y:S02]  /*a610*/  IMAD R8, R41, c[0x0][0x2d8], RZ ;  /* 0x0000b60029087a24 */ /* 0x010fe400078e02ff */
[----:B--2---:R-:W-:Y:S02]  /*a620*/  @!P2 FADD.FTZ R10, R10, 1 ;  /* 0x3f8000000a0aa421 */ /* 0x004fe40000010000 */
[----:B------:R-:W-:-:S03]  /*a630*/  IMAD R55, R43, c[0x0][0x2dc], R8 ;  /* 0x0000b7002b377a24 */ /* 0x000fc600078e0208 */
[----:B------:R2:W4:Y:S01]  /*a640*/  @!P6 MUFU.RCP R51, R4 ;  /* 0x000000040033e308 */ /* 0x0005220000001000 */
[----:B-1----:R-:W-:Y:S02]  /*a650*/  @!P0 FADD.FTZ R0, R5, 1 ;  /* 0x3f80000005008421 */ /* 0x002fe40000010000 */
[----:B---3--:R-:W-:-:S05]  /*a660*/  @!P4 FMUL.FTZ R84, R84, R85 ;  /* 0x000000555454c220 */ /* 0x008fca0000410000 */
[----:B------:R-:W1:Y:S01]  /*a670*/  @!P3 MUFU.EX2 R11, R11 ;  /* 0x0000000b000bb308 */ /* 0x000e620000000800 */
[----:B--2---:R-:W-:-:S04]  /*a680*/  IMAD.WIDE.U32 R4, R43, c[0x0][0x2d8], R6 ;  /* 0x0000b6002b047a25 */ /* 0x004fc800078e0006 */
[----:B-----5:R-:W-:Y:S01]  /*a690*/  @!P5 FMUL.FTZ R77, R77, R28 ;  /* 0x0000001c4d4dd220 */ /* 0x020fe20000410000 */
[----:B------:R-:W-:Y:S01]  /*a6a0*/  IADD3 R5, R5, R55, RZ ;  /* 0x0000003705057210 */ /* 0x000fe20007ffe0ff */
[----:B------:R-:W-:Y:S01]  /*a6b0*/  IMAD R28, R41, c[0x0][0x2f8], RZ ;  /* 0x0000be00291c7a24 */ /* 0x000fe200078e02ff */
[----:B------:R2:W3:Y:S01]  /*a6c0*/  @!P1 MUFU.RCP R53, R9 ;  /* 0x0000000900359308 */ /* 0x0004e20000001000 */
[----:B----4-:R-:W-:Y:S02]  /*a6d0*/  @!P6 FMUL.FTZ R86, R86, R51 ;  /* 0x000000335656e220 */ /* 0x010fe40000410000 */
[----:B------:R-:W-:-:S04]  /*a6e0*/  IMAD.WIDE.U32 R4, R48, c[0x0][0x2e0], R4 ;  /* 0x0000b80030047a25 */ /* 0x000fc800078e0004 */
[----:B------:R-:W-:Y:S01]  /*a6f0*/  IMAD.WIDE.U32 R6, R43, c[0x0][0x2f8], R6 ;  /* 0x0000be002b067a25 */ /* 0x000fe200078e0006 */
[----:B------:R-:W-:Y:S01]  /*a700*/  IADD3 R5, R5, R13, RZ ;  /* 0x0000000d05057210 */ /* 0x000fe20007ffe0ff */
[----:B------:R-:W4:Y:S01]  /*a710*/  @!P0 MUFU.RCP R0, R0 ;  /* 0x0000000000008308 */ /* 0x000f220000001000 */
[----:B------:R-:W-:Y:S01]  /*a720*/  LEA R8, P4, R4, c[0x0][0x330], 0x1 ;  /* 0x0000cc0004087a11 */ /* 0x000fe200078808ff */
[----:B-1----:R-:W-:Y:S01]  /*a730*/  @!P3 FADD.FTZ R11, R11, 1 ;  /* 0x3f8000000b0bb421 */ /* 0x002fe20000010000 */
[----:B------:R-:W-:Y:S02]  /*a740*/  F2FP.PACK_AB R13, R78, R69 ;  /* 0x000000454e0d723e */ /* 0x000fe400000000ff */
[----:B--2---:R-:W-:Y:S01]  /*a750*/  LEA.HI.X R9, R4, c[0x0][0x334], R5, 0x1, P4 ;  /* 0x0000cd0004097a11 */ /* 0x004fe200020f0c05 */
[----:B---3--:R-:W-:Y:S02]  /*a760*/  @!P1 FMUL.FTZ R88, R88, R53 ;  /* 0x0000003558589220 */ /* 0x008fe40000410000 */
[----:B------:R-:W1:Y:S02]  /*a770*/  @!P2 MUFU.RCP R10, R10 ;  /* 0x0000000a000aa308 */ /* 0x000e640000001000 */
[----:B------:R-:W-:Y:S01]  /*a780*/  IMAD.WIDE R4, R83, 0x10, R8 ;  /* 0x0000001053047825 */ /* 0x000fe200078e0208 */
[----:B------:R-:W-:-:S02]  /*a790*/  F2FP.PACK_AB R9, R86, R77 ;  /* 0x0000004d5609723e */ /* 0x000fc400000000ff */
[----:B------:R-:W-:Y:S02]  /*a7a0*/  F2FP.PACK_AB R8, R84, R75 ;  /* 0x0000004b5408723e */ /* 0x000fe400000000ff */
[----:B------:R-:W-:Y:S01]  /*a7b0*/  STG.E.128 [R4.64], R20 ;  /* 0x0000001404007986 */ /* 0x000fe2000c101d0c */
[----:B------:R-:W2:Y:S01]  /*a7c0*/  @!P3 MUFU.RCP R11, R11 ;  /* 0x0000000b000bb308 */ /* 0x000ea20000001000 */
[----:B----4-:R-:W-:Y:S02]  /*a7d0*/  @!P0 FMUL.FTZ R79, R79, R0 ;  /* 0x000000004f4f8220 */ /* 0x010fe40000410000 */
[----:B0-----:R0:W-:Y:S01]  /*a7e0*/  STG.E.128 [R4.64+0x200], R24 ;  /* 0x0002001804007986 */ /* 0x0011e2000c101d0c */
[----:B------:R-:W-:Y:S02]  /*a7f0*/  FADD.FTZ R0, R76, R39 ;  /* 0x000000274c007221 */ /* 0x000fe40000010000 */
[----:B------:R-:W-:Y:S01]  /*a800*/  IMAD R39, R43, c[0x0][0x2fc], R28 ;  /* 0x0000bf002b277a24 */ /* 0x000fe200078e021c */
[----:B------:R-:W-:Y:S01]  /*a810*/  BAR.SYNC.DEFER_BLOCKING 0x0 ;  /* 0x0000000000007b1d */ /* 0x000fe20000010000 */
[----:B-1----:R-:W-:Y:S01]  /*a820*/  @!P2 FMUL.FTZ R81, R81, R10 ;  /* 0x0000000a5151a220 */ /* 0x002fe20000410000 */
[----:B------:R-:W-:Y:S01]  /*a830*/  F2FP.PACK_AB R10, R88, R79 ;  /* 0x0000004f580a723e */ /* 0x000fe200000000ff */
[----:B------:R-:W-:Y:S01]  /*a840*/  FADD.FTZ R0, R0, R67 ;  /* 0x0000004300007221 */ /* 0x000fe20000010000 */
[----:B------:R-:W-:-:S03]  /*a850*/  IADD3 R7, R7, R39, RZ ;  /* 0x0000002707077210 */ /* 0x000fc60007ffe0ff */
[----:B------:R-:W-:Y:S02]  /*a860*/  FADD.FTZ R69, R0, R69 ;  /* 0x0000004500457221 */ /* 0x000fe40000010000 */
[----:B--2---:R-:W-:Y:S02]  /*a870*/  @!P3 FMUL.FTZ R90, R90, R11 ;  /* 0x0000000b5a5ab220 */ /* 0x004fe40000410000 */
[----:B------:R-:W-:-:S03]  /*a880*/  FADD.FTZ R78, R69, R78 ;  /* 0x0000004e454e7221 */ /* 0x000fc60000010000 */
[----:B------:R-:W-:Y:S01]  /*a890*/  F2FP.PACK_AB R11, R90, R81 ;  /* 0x000000515a0b723e */ /* 0x000fe200000000ff */
[----:B------:R-:W-:Y:S02]  /*a8a0*/  FADD.FTZ R71, R78, R71 ;  /* 0x000000474e477221 */ /* 0x000fe40000010000 */
[----:B0-----:R-:W-:Y:S02]  /*a8b0*/  IMAD R5, R47, c[0x0][0x300], RZ ;  /* 0x0000c0002f057a24 */ /* 0x001fe400078e02ff */
[----:B------:R-:W-:-:S04]  /*a8c0*/  FADD.FTZ R80, R71, R80 ;  /* 0x0000005047507221 */ /* 0x000fc80000010000 */
        /* <DEDUP_REMOVED lines=9> */
[C---:B0-----:R-:W-:Y:S02]  /*a960*/  IMAD R9, R48.reuse, c[0x0][0x304], R5 ;  /* 0x0000c10030097a24 */ /* 0x041fe400078e0205 */
[----:B------:R-:W-:-:S04]  /*a970*/  IMAD.WIDE.U32 R4, R48, c[0x0][0x300], R6 ;  /* 0x0000c00030047a25 */ /* 0x000fc800078e0006 */
        /* <DEDUP_REMOVED lines=11> */
[----:B------:R-:W-:Y:S01]  /*aa30*/  FADD.FTZ R39, R39, R90 ;  /* 0x0000005a27277221 */ /* 0x000fe20000010000 */
[----:B-1----:R0:W-:Y:S04]  /*aa40*/  STG.E.128 [R4.64], R52 ;  /* 0x0000003404007986 */ /* 0x0021e8000c101d0c */
[----:B--2---:R0:W-:Y:S01]  /*aa50*/  STG.E.128 [R4.64+0x200], R56 ;  /* 0x0002003804007986 */ /* 0x0041e2000c101d0c */
[----:B------:R-:W-:Y:S01]  /*aa60*/  @!P0 CALL.REL.NOINC `(.L_x_9742) ;  /* 0x0000001000008944 */ /* 0x000fe20003c00000 */
[----:B------:R-:W-:Y:S05]  /*aa70*/  BRA `(.L_x_9792) ;  /* 0xffff5b6000007947 */ /* 0x000fea000383ffff */
.L_x_9742:
[----:B------:R-:W-:Y:S02]  /*aa80*/  ISETP.NE.U32.AND P0, PT, RZ, c[0x0][0x328], PT ;  /* 0x0000ca00ff007a0c */ /* 0x000fe40003f05070 */
[----:B------:R-:W-:Y:S02]  /*aa90*/  ISETP.NE.U32.AND P2, PT, RZ, c[0x0][0x348], PT ;  /* 0x0000d200ff007a0c */ /* 0x000fe40003f45070 */
[----:B------:R-:W-:-:S02]  /*aaa0*/  ISETP.NE.AND.EX P1, PT, RZ, c[0x0][0x32c], PT, P0 ;  /* 0x0000cb00ff007a0c */ /* 0x000fc40003f25300 */
[----:B------:R-:W-:-:S11]  /*aab0*/  ISETP.NE.AND.EX P0, PT, RZ, c[0x0][0x34c], PT, P2 ;  /* 0x0000d300ff007a0c */ /* 0x000fd60003f05320 */
[----:B------:R-:W-:Y:S05]  /*aac0*/  @!P1 BRA `(.L_x_9793) ;  /* 0x0000014000009947 */ /* 0x000fea0003800000 */
[----:B0-----:R-:W0:Y:S01]  /*aad0*/  SHFL.DOWN P1, R0, R49, 0x1, 0x1f ;  /* 0x08201f0031007f89 */ /* 0x001e220000020000 */
[----:B------:R-:W-:Y:S03]  /*aae0*/  BSSY B0, `(.L_x_9793) ;  /* 0x0000012000007945 */ /* 0x000fe60003800000 */
[----:B------:R-:W2:Y:S01]  /*aaf0*/  S2R R8, SR_LANEID ;  /* 0x0000000000087919 */ /* 0x000ea20000000000 */
[----:B0-----:R-:W-:Y:S01]  /*ab00*/  @P1 FADD R0, R0, R49 ;  /* 0x0000003100001221 */ /* 0x001fe20000000000 */
[----:B--2---:R-:W-:-:S04]  /*ab10*/  ISETP.NE.AND P2, PT, R8, RZ, PT ;  /* 0x000000ff0800720c */ /* 0x004fc80003f45270 */
[----:B------:R-:W0:Y:S04]  /*ab20*/  SHFL.DOWN P1, R5, R0, 0x2, 0x1f ;  /* 0x08401f0000057f89 */ /* 0x000e280000020000 */
        /* <DEDUP_REMOVED lines=13> */
.L_x_9794:
[----:B0-----:R-:W-:Y:S05]  /*ac00*/  BSYNC B0 ;  /* 0x0000000000007941 */ /* 0x001fea0003800000 */
.L_x_9793:
[----:B------:R-:W-:Y:S01]  /*ac10*/  BSSY B0, `(.L_x_9795) ;  /* 0x0000018000007945 */ /* 0x000fe20003800000 */
[----:B------:R-:W-:Y:S05]  /*ac20*/  @!P0 BRA `(.L_x_9796) ;  /* 0x0000015000008947 */ /* 0x000fea0003800000 */
[----:B------:R-:W-:Y:S06]  /*ac30*/  BAR.SYNC.DEFER_BLOCKING 0x0 ;  /* 0x0000000000007b1d */ /* 0x000fec0000010000 */
[----:B0-----:R-:W0:Y:S04]  /*ac40*/  SHFL.DOWN P0, R0, R39, 0x1, 0x1f ;  /* 0x08201f0027007f89 */ /* 0x001e280000000000 */
[----:B------:R-:W2:Y:S04]  /*ac50*/  S2R R8, SR_LANEID ;  /* 0x0000000000087919 */ /* 0x000ea80000000000 */
[----:B------:R-:W3:Y:S01]  /*ac60*/  S2R R19, SR_TID.X ;  /* 0x0000000000137919 */ /* 0x000ee20000002100 */
[----:B0-----:R-:W-:Y:S01]  /*ac70*/  @P0 FADD R0, R0, R39 ;  /* 0x0000002700000221 */ /* 0x001fe20000000000 */
[----:B--2---:R-:W-:-:S04]  /*ac80*/  ISETP.NE.AND P1, PT, R8, RZ, PT ;  /* 0x000000ff0800720c */ /* 0x004fc80003f25270 */
        /* <DEDUP_REMOVED lines=15> */
.L_x_9796:
[----:B------:R-:W2:Y:S02]  /*ad80*/  S2R R19, SR_TID.X ;  /* 0x0000000000137919 */ /* 0x000ea40000002100 */
.L_x_9797:
[----:B0-----:R-:W-:Y:S05]  /*ad90*/  BSYNC B0 ;  /* 0x0000000000007941 */ /* 0x001fea0003800000 */
.L_x_9795:
[----:B--2---:R-:W-:-:S13]  /*ada0*/  ISETP.GE.AND P0, PT, R19, c[0x0][0x16c], PT ;  /* 0x00005b0013007a0c */ /* 0x004fda0003f06270 */
        /* <DEDUP_REMOVED lines=21> */
.L_x_9798:
        /* <DEDUP_REMOVED lines=64> */
.L_x_9799:
        /* <DEDUP_REMOVED lines=16> */
.L_x_14707:


//--------------------- .text._Z25selective_scan_bwd_kernelI32Selective_Scan_bwd_kernel_traitsILi32ELi16ELb1ELb0ELb1ELb0ELb0EN3c104HalfENS1_7complexIfEEEEv12SSMParamsBwd --------------------------
	.section	.text._Z25selective_scan_bwd_kernelI32Selective_Scan_bwd_kernel_traitsILi32ELi16ELb1ELb0ELb1ELb0ELb0EN3c104HalfENS1_7complexIfEEEEv12SSMParamsBwd,"ax",@progbits
	.sectioninfo	@"SHI_REGISTERS=245"
	.align	128
        .global         _Z25selective_scan_bwd_kernelI32Selective_Scan_bwd_kernel_traitsILi32ELi16ELb1ELb0ELb1ELb0ELb0EN3c104HalfENS1_7complexIfEEEEv12SSMParamsBwd
        .type           _Z25selective_scan_bwd_kernelI32Selective_Scan_bwd_kernel_traitsILi32ELi16ELb1ELb0ELb1ELb0ELb0EN3c104HalfENS1_7complexIfEEEEv12SSMParamsBwd,@function
        .size           _Z25selective_scan_bwd_kernelI32Selective_Scan_bwd_kernel_traitsILi32ELi16ELb1ELb0ELb1ELb0ELb0EN3c104HalfENS1_7complexIfEEEEv12SSMParamsBwd,(.L_x_14708 - _Z25selective_scan_bwd_kernelI32Selective_Scan_bwd_kernel_traitsILi32ELi16ELb1ELb0ELb1ELb0ELb0EN3c104HalfENS1_7complexIfEEEEv12SSMParamsBwd)
        .other          _Z25selective_scan_bwd_kernelI32Selective_Scan_bwd_kernel_traitsILi32ELi16ELb1ELb0ELb1ELb0ELb0EN3c104HalfENS1_7complexIfEEEEv12SSMParamsBwd,@"STO_CUDA_ENTRY STV_DEFAULT"
_Z25selective_scan_bwd_kernelI32Selective_Scan_bwd_kernel_traitsILi32ELi16ELb1ELb0ELb1ELb0ELb0EN3c104HalfENS1_7complexIfEEEEv12SSMParamsBwd:
.text._Z25selective_scan_bwd_kernelI32Selective_Scan_bwd_kernel_traitsILi32ELi16ELb1ELb0ELb1ELb0ELb0EN3c104HalfENS1_7complexIfEEEEv12SSMParamsBwd:
        /* <DEDUP_REMOVED lines=162> */
[----:B---3--:R-:W-:-:S04]  /*0a20*/  SHF.L.U32 R99, R102, 0x1, RZ ;  /* 0x0000000166637819 */ /* 0x008fc800000006ff */
[----:B----4-:R-:W-:Y:S02]  /*0a30*/  LOP3.LUT R99, R99, 0xffffffc0, RZ, 0xc0, !PT ;  /* 0xffffffc063637812 */ /* 0x010fe400078ec0ff */
.L_x_9882:
[----:B------:R-:W-:Y:S01]  /*0a40*/  BAR.SYNC.DEFER_BLOCKING 0x0 ;  /* 0x0000000000007b1d */ /* 0x000fe20000010000 */
[----:B0-----:R-:W-:Y:S02]  /*0a50*/  MOV R2, UR20 ;  /* 0x0000001400027c02 */ /* 0x001fe40008000f00 */
[----:B0-----:R-:W-:Y:S02]  /*0a60*/  MOV R3, UR21 ;  /* 0x0000001500037c02 */ /* 0x001fe40008000f00 */
[----:B------:R-:W-:-:S05]  /*0a70*/  LOP3.LUT R98, R99, 0x1f, R102, 0xf8, !PT ;  /* 0x0000001f63627812 */ /* 0x000fca00078ef866 */
[----:B------:R-:W-:-:S05]  /*0a80*/  IMAD.WIDE R2, R98, 0x10, R2 ;  /* 0x0000001062027825 */ /* 0x000fca00078e0202 */
[----:B---3--:R-:W3:Y:S04]  /*0a90*/  LDG.E.128 R12, [R2.64] ;  /* 0x0000001e020c7981 */ /* 0x008ee8000c1e1d00 */
[----:B------:R-:W4:Y:S01]  /*0aa0*/  LDG.E.128 R16, [R2.64+0x200] ;  /* 0x0002001e02107981 */ /* 0x000f22000c1e1d00 */
[----:B------:R-:W-:Y:S02]  /*0ab0*/  SHF.L.U32 R97, R100, 0x5, RZ ;  /* 0x0000000564617819 */ /* 0x000fe400000006ff */
[----:B------:R-:W-:Y:S02]  /*0ac0*/  MOV R20, UR22 ;  /* 0x0000001600147c02 */ /* 0x000fe40008000f00 */
[----:B------:R-:W-:-:S05]  /*0ad0*/  MOV R21, UR23 ;  /* 0x0000001700157c02 */ /* 0x000fca0008000f00 */
[----:B------:R-:W-:Y:S01]  /*0ae0*/  IMAD.WIDE R20, R98, 0x10, R20 ;  /* 0x0000001062147825 */ /* 0x000fe200078e0214 */
[----:B---3--:R-:W-:Y:S04]  /*0af0*/  STS.128 [R100.X16], R12 ;  /* 0x0000000c64007388 */ /* 0x008fe8000000cc00 */
[----:B----4-:R-:W-:Y:S01]  /*0b00*/  STS.128 [R100.X16+0x200], R16 ;  /* 0x0002001064007388 */ /* 0x010fe2000000cc00 */
[----:B------:R-:W-:-:S06]  /*0b10*/  NOP ;  /* 0x0000000000007918 */ /* 0x000fcc0000000000 */
[----:B------:R-:W0:Y:S04]  /*0b20*/  LDS.128 R8, [R97] ;  /* 0x0000000061087984 */ /* 0x000e280000000c00 */
[----:B------:R-:W-:Y:S04]  /*0b30*/  LDS.128 R4, [R97+0x10] ;  /* 0x0000100061047984 */ /* 0x000fe80000000c00 */
[----:B------:R-:W-:Y:S06]  /*0b40*/  BAR.SYNC.DEFER_BLOCKING 0x0 ;  /* 0x0000000000007b1d */ /* 0x000fec0000010000 */
[----:B------:R-:W3:Y:S04]  /*0b50*/  LDG.E.128 R24, [R20.64] ;  /* 0x0000001e14187981 */ /* 0x000ee8000c1e1d00 */
[----:B------:R-:W4:Y:S01]  /*0b60*/  LDG.E.128 R28, [R20.64+0x200] ;  /* 0x0002001e141c7981 */ /* 0x000f22000c1e1d00 */
[----:B------:R-:W-:-:S02]  /*0b70*/  MOV R2, UR24 ;  /* 0x0000001800027c02 */ /* 0x000fc40008000f00 */
[----:B------:R-:W-:-:S05]  /*0b80*/  MOV R3, UR25 ;  /* 0x0000001900037c02 */ /* 0x000fca0008000f00 */
[----:B------:R-:W-:Y:S01]  /*0b90*/  IMAD.WIDE R2, R98, 0x10, R2 ;  /* 0x0000001062027825 */ /* 0x000fe200078e0202 */
[----:B---3--:R-:W-:Y:S04]  /*0ba0*/  STS.128 [R100.X16], R24 ;  /* 0x0000001864007388 */ /* 0x008fe8000000cc00 */
[----:B----4-:R3:W-:Y:S01]  /*0bb0*/  STS.128 [R100.X16+0x200], R28 ;  /* 0x0002001c64007388 */ /* 0x0107e2000000cc00 */
[----:B------:R-:W-:-:S06]  /*0bc0*/  NOP ;  /* 0x0000000000007918 */ /* 0x000fcc0000000000 */
[----:B------:R-:W4:Y:S04]  /*0bd0*/  LDS.128 R16, [R97] ;  /* 0x0000000061107984 */ /* 0x000f280000000c00 */
[----:B------:R-:W2:Y:S04]  /*0be0*/  LDS.128 R12, [R97+0x10] ;  /* 0x00001000610c7984 */ /* 0x000ea80000000c00 */
[----:B------:R-:W-:Y:S06]  /*0bf0*/  BAR.SYNC.DEFER_BLOCKING 0x0 ;  /* 0x0000000000007b1d */ /* 0x000fec0000010000 */
[----:B------:R2:W5:Y:S04]  /*0c00*/  LDG.E.128 R32, [R2.64] ;  /* 0x0000001e02207981 */ /* 0x000568000c1e1d00 */
[----:B------:R2:W5:Y:S01]  /*0c10*/  LDG.E.128 R36, [R2.64+0x200] ;  /* 0x0002001e02247981 */ /* 0x000562000c1e1d00 */
[--C-:B0-----:R-:W-:Y:S01]  /*0c20*/  HADD2.F32 R0, -RZ, R8.reuse.H0_H0 ;  /* 0x20000008ff007230 */ /* 0x101fe20000004100 */
[----:B------:R-:W-:Y:S01]  /*0c30*/  ISETP.LT.AND P0, PT, RZ, c[0x0][0x16c], PT ;  /* 0x00005b00ff007a0c */ /* 0x000fe20003f01270 */
[----:B---3--:R-:W-:-:S02]  /*0c40*/  HADD2.F32 R28, -RZ, R8.H1_H1 ;  /* 0x30000008ff1c7230 */ /* 0x008fc40000004100 */
[--C-:B----4-:R-:W-:Y:S02]  /*0c50*/  HADD2.F32 R80, -RZ, R16.reuse.H0_H0 ;  /* 0x20000010ff507230 */ /* 0x110fe40000004100 */
[----:B------:R-:W-:Y:S02]  /*0c60*/  HADD2.F32 R79, -RZ, R16.H1_H1 ;  /* 0x30000010ff4f7230 */ /* 0x000fe40000004100 */
[----:B------:R-:W-:Y:S01]  /*0c70*/  HADD2.F32 R78, -RZ, R17.H0_H0 ;  /* 0x20000011ff4e7230 */ /* 0x000fe20000004100 */
[----:B--2---:R-:W-:Y:S01]  /*0c80*/  FADD.FTZ R80, R80, UR5 ;  /* 0x0000000550507e21 */ /* 0x004fe20008010000 */
[----:B------:R-:W-:Y:S01]  /*0c90*/  HADD2.F32 R2, -RZ, R9.H0_H0 ;  /* 0x20000009ff027230 */ /* 0x000fe20000004100 */
        /* <DEDUP_REMOVED lines=28> */
[----:B-----5:R-:W-:Y:S04]  /*0e60*/  STS.128 [R100.X16], R32 ;  /* 0x0000002064007388 */ /* 0x020fe8000000cc00 */
[----:B------:R-:W-:Y:S01]  /*0e70*/  STS.128 [R100.X16+0x200], R36 ;  /* 0x0002002464007388 */ /* 0x000fe2000000cc00 */
[----:B------:R-:W-:-:S06]  /*0e80*/  NOP ;  /* 0x0000000000007918 */ /* 0x000fcc0000000000 */
[----:B------:R-:W0:Y:S04]  /*0e90*/  LDS.128 R24, [R97] ;  /* 0x0000000061187984 */ /* 0x000e280000000c00 */
[----:B------:R-:W2:Y:S01]  /*0ea0*/  LDS.128 R20, [R97+0x10] ;  /* 0x0000100061147984 */ /* 0x000ea20000000c00 */
[--C-:B0-----:R-:W-:Y:S02]  /*0eb0*/  HADD2.F32 R96, -RZ, R24.reuse.H0_H0 ;  /* 0x20000018ff607230 */ /* 0x101fe40000004100 */
[----:B------:R-:W-:Y:S02]  /*0ec0*/  HADD2.F32 R95, -RZ, R24.H1_H1 ;  /* 0x30000018ff5f7230 */ /* 0x000fe40000004100 */
[--C-:B------:R-:W-:Y:S01]  /*0ed0*/  HADD2.F32 R94, -RZ, R25.reuse.H0_H0 ;  /* 0x20000019ff5e7230 */ /* 0x100fe20000004100 */
[C---:B------:R-:W-:Y:S01]  /*0ee0*/  FFMA.FTZ R0, R96.reuse, R0, R103 ;  /* 0x0000000060007223 */ /* 0x040fe20000010067 */
[----:B------:R-:W-:Y:S01]  /*0ef0*/  HADD2.F32 R93, -RZ, R25.H1_H1 ;  /* 0x30000019ff5d7230 */ /* 0x000fe20000004100 */
[----:B-1----:R-:W-:Y:S01]  /*0f00*/  FMUL.FTZ R65, R96, UR4 ;  /* 0x0000000460417c20 */ /* 0x002fe20008410000 */
        /* <DEDUP_REMOVED lines=16> */
[----:B--2---:R-:W-:Y:S01]  /*1010*/  HADD2.F32 R88, -RZ, R20.H0_H0 ;  /* 0x20000014ff587230 */ /* 0x004fe20000004100 */
        /* <DEDUP_REMOVED lines=31> */
[----:B------:R-:W-:Y:S01]  /*1210*/  HADD2.F32 R103, -RZ, R7.H1_H1 ;  /* 0x30000007ff677230 */ /* 0x000fe20000004100 */
[----:B------:R-:W-:-:S02]  /*1220*/  FFMA.FTZ R3, R83, R0, R20 ;  /* 0x0000000053037223 */ /* 0x000fc40000010014 */
[----:B------:R-:W-:Y:S02]  /*1230*/  FMUL.FTZ R50, R83, UR4 ;  /* 0x0000000453327c20 */ /* 0x000fe40008410000 */
[C---:B------:R-:W-:Y:S02]  /*1240*/  FFMA.FTZ R2, R82.reuse, R2, R3 ;  /* 0x0000000252027223 */ /* 0x040fe40000010003 */
[----:B------:R-:W-:Y:S02]  /*1250*/  FMUL.FTZ R51, R82, UR4 ;  /* 0x0000000452337c20 */ /* 0x000fe40008410000 */
[C---:B------:R-:W-:Y:S02]  /*1260*/  FFMA.FTZ R103, R81.reuse, R103, R2 ;  /* 0x0000006751677223 */ /* 0x040fe40000010002 */
        /* <DEDUP_REMOVED lines=13> */
.L_x_9801:
        /* <DEDUP_REMOVED lines=12> */
.L_x_9881:
        /* <DEDUP_REMOVED lines=16> */
[----:B------:R-:W-:-:S05]  /*1500*/  MOV R3, UR33 ;  /* 0x0000002100037c02 */ /* 0x000fca0008000f00 */
[----:B------:R0:W2:Y:S01]  /*1510*/  LDG.E.64 R104, [R2.64] ;  /* 0x0000001e02687981 */ /* 0x0000a2000c1e1b00 */
[----:B------:R-:W-:Y:S01]  /*1520*/  UIMAD UR32, UR37, UR38, URZ ;  /* 0x00000026252072a4 */ /* 0x000fe2000f8e023f */
[C---:B------:R-:W-:Y:S01]  /*1530*/  LOP3.LUT R98, R99.reuse, 0x1f, R102, 0xf8, !PT ;  /* 0x0000001f63627812 */ /* 0x040fe200078ef866 */
[----:B------:R-:W-:Y:S02]  /*1540*/  UIMAD.WIDE.U32 UR28, UR7, UR38, URZ ;  /* 0x00000026071c72a5 */ /* 0x000fe4000f8e003f */
[----:B------:R-:W-:Y:S02]  /*1550*/  UIMAD UR32, UR7, UR39, UR32 ;  /* 0x00000027072072a4 */ /* 0x000fe4000f8e0220 */
[----:B------:R-:W-:Y:S02]  /*1560*/  ULEA UR33, UP0, UR28, UR26, 0x1 ;  /* 0x0000001a1c217291 */ /* 0x000fe4000f80083f */
[----:B------:R-:W-:Y:S01]  /*1570*/  UIADD3 UR29, UR29, UR32, URZ ;  /* 0x000000201d1d7290 */ /* 0x000fe2000fffe03f */
[----:B0-----:R-:W-:-:S03]  /*1580*/  IADD3 R3, R99, R98, RZ ;  /* 0x0000006263037210 */ /* 0x001fc60007ffe0ff */
[----:B------:R-:W-:Y:S01]  /*1590*/  ULEA.HI.X UR28, UR28, UR27, UR29, 0x1, UP0 ;  /* 0x0000001b1c1c7291 */ /* 0x000fe200080f0c1d */
[----:B------:R-:W-:Y:S01]  /*15a0*/  MOV R12, UR33 ;  /* 0x00000021000c7c02 */ /* 0x000fe20008000f00 */
[----:B------:R-:W-:-:S04]  /*15b0*/  ULDC.64 UR32, c[0x0][0x198] ;  /* 0x0000660000207ab9 */ /* 0x000fc80000000a00 */
[----:B------:R-:W-:-:S05]  /*15c0*/  MOV R13, UR28 ;  /* 0x0000001c000d7c02 */ /* 0x000fca0008000f00 */
[----:B------:R-:W-:-:S05]  /*15d0*/  IMAD.WIDE R2, R3, 0x10, R12 ;  /* 0x0000001003027825 */ /* 0x000fca00078e020c */
[----:B---3--:R0:W3:Y:S04]  /*15e0*/  LDG.E.128 R12, [R2.64] ;  /* 0x0000001e020c7981 */ /* 0x0080e8000c1e1d00 */
[----:B------:R0:W4:Y:S04]  /*15f0*/  LDG.E.128 R16, [R2.64+0x200] ;  /* 0x0002001e02107981 */ /* 0x000128000c1e1d00 */
[----:B------:R0:W4:Y:S04]  /*1600*/  LDG.E.128 R20, [R2.64+0x400] ;  /* 0x0004001e02147981 */ /* 0x000128000c1e1d00 */
[----:B------:R0:W4:Y:S01]  /*1610*/  LDG.E.128 R24, [R2.64+0x600] ;  /* 0x0006001e02187981 */ /* 0x000122000c1e1d00 */
[----:B------:R-:W-:Y:S01]  /*1620*/  UIMAD UR38, UR16, UR32, URZ ;  /* 0x00000020102672a4 */ /* 0x000fe2000f8e023f */
[C---:B------:R-:W-:Y:S01]  /*1630*/  LOP3.LUT R176, R102.reuse, 0x1f, RZ, 0xc0, !PT ;  /* 0x0000001f66b07812 */ /* 0x040fe200078ec0ff */
[----:B------:R-:W-:Y:S01]  /*1640*/  UIMAD.WIDE.U32 UR28, UR17, UR32, URZ ;  /* 0x00000020111c72a5 */ /* 0x000fe2000f8e003f */
[----:B------:R-:W-:Y:S01]  /*1650*/  ISETP.NE.AND P2, PT, R102, RZ, PT ;  /* 0x000000ff6600720c */ /* 0x000fe20003f45270 */
[----:B------:R-:W-:Y:S01]  /*1660*/  UIMAD UR38, UR17, UR33, UR38 ;  /* 0x00000021112672a4 */ /* 0x000fe2000f8e0226 */
[----:B------:R-:W-:-:S02]  /*1670*/  ISETP.NE.AND P0, PT, R176, RZ, PT ;  /* 0x000000ffb000720c */ /* 0x000fc40003f05270 */
[----:B------:R-:W-:Y:S01]  /*1680*/  ULDC.64 UR32, c[0x0][0x1a0] ;  /* 0x0000680000207ab9 */ /* 0x000fe20000000a00 */
[----:B------:R-:W-:Y:S01]  /*1690*/  IADD3 R149, R102, 0x200, RZ ;  /* 0x0000020066957810 */ /* 0x000fe20007ffe0ff */
[----:B------:R-:W-:Y:S02]  /*16a0*/  UIMAD UR39, UR37, UR32, URZ ;  /* 0x00000020252772a4 */ /* 0x000fe4000f8e023f */
[----:B------:R-:W-:Y:S02]  /*16b0*/  UIADD3 UR29, UR29, UR38, URZ ;  /* 0x000000261d1d7290 */ /* 0x000fe4000fffe03f */
[----:B------:R-:W-:Y:S02]  /*16c0*/  UIMAD UR39, UR7, UR33, UR39 ;  /* 0x00000021072772a4 */ /* 0x000fe4000f8e0227 */
[----:B------:R-:W-:Y:S02]  /*16d0*/  UIMAD.WIDE.U32 UR28, UR7, UR32, UR28 ;  /* 0x00000020071c72a5 */ /* 0x000fe4000f8e001c */
[----:B------:R-:W-:-:S02]  /*16e0*/  UIADD3 UR38, UR19, -0x1, URZ ;  /* 0xffffffff13267890 */ /* 0x000fc4000fffe03f */
[----:B------:R-:W-:Y:S02]  /*16f0*/  UIADD3 UR39, UR29, UR39, URZ ;  /* 0x000000271d277290 */ /* 0x000fe4000fffe03f */
[----:B------:R-:W-:Y:S02]  /*1700*/  ULEA.HI UR29, UR38, UR38, URZ, 0x1 ;  /* 0x00000026261d7291 */ /* 0x000fe4000f8f083f */
[----:B------:R-:W-:Y:S02]  /*1710*/  ULDC.64 UR32, c[0x0][0x228] ;  /* 0x00008a0000207ab9 */ /* 0x000fe40000000a00 */
[----:B------:R-:W-:Y:S02]  /*1720*/  ULOP3.LUT UR29, UR29, 0xfffffe, URZ, 0xc0, !UPT ;  /* 0x00fffffe1d1d7892 */ /* 0x000fe4000f8ec03f */
[----:B------:R-:W-:Y:S02]  /*1730*/  ULEA UR32, UP0, UR28, UR32, 0x3 ;  /* 0x000000201c207291 */ /* 0x000fe4000f80183f */
[----:B------:R-:W-:-:S02]  /*1740*/  UIADD3 UR29, UR38, -UR29, URZ ;  /* 0x8000001d261d7290 */ /* 0x000fc4000fffe03f */
[----:B------:R-:W-:Y:S02]  /*1750*/  ULEA.HI.X UR33, UR28, UR33, UR39, 0x3, UP0 ;  /* 0x000000211c217291 */ /* 0x000fe400080f1c27 */
[----:B------:R-:W-:-:S06]  /*1760*/  ULEA UR29, UR29, UR7, 0x8 ;  /* 0x000000071d1d7291 */ /* 0x000fcc000f8e403f */
[----:B------:R-:W-:-:S04]  /*1770*/  MOV R106, UR29 ;  /* 0x0000001d006a7c02 */ /* 0x000fc80008000f00 */
[----:B------:R-:W-:Y:S01]  /*1780*/  SEL R106, R106, R149, !P2 ;  /* 0x000000956a6a7207 */ /* 0x000fe20005000000 */
[----:B-12---:R1:W2:Y:S08]  /*1790*/  R2UR UR40, R105 ;  /* 0x00000000692873c2 */ /* 0x0062b000000e0000 */
[----:B------:R-:W4:Y:S01]  /*17a0*/  R2UR UR41, R104 ;  /* 0x00000000682973c2 */ /* 0x000f2200000e0000 */
[----:B-1----:R-:W-:Y:S01]  /*17b0*/  MOV R105, c[0x0][0x16c] ;  /* 0x00005b0000697a02 */ /* 0x002fe20000000f00 */
[----:B--2---:R-:W-:-:S02]  /*17c0*/  FMUL.FTZ R28, R80, UR40 ;  /* 0x00000028501c7c20 */ /* 0x004fc40008410000 */
[----:B0-----:R-:W-:Y:S02]  /*17d0*/  FMUL.FTZ R2, R77, UR40 ;  /* 0x000000284d027c20 */ /* 0x001fe40008410000 */
[----:B------:R-:W-:Y:S01]  /*17e0*/  FMUL.RZ R30, R28, 0.15915493667125701904 ;  /* 0x3e22f9831c1e7820 */ /* 0x000fe2000040c000 */
[----:B---3--:R0:W-:Y:S01]  /*17f0*/  STS.128 [R100.X16], R12 ;  /* 0x0000000c64007388 */ /* 0x0081e2000000cc00 */
[----:B------:R-:W-:Y:S02]  /*1800*/  FMUL.RZ R3, R2, 0.15915493667125701904 ;  /* 0x3e22f98302037820 */ /* 0x000fe4000040c000 */
[----:B------:R-:W-:Y:S01]  /*1810*/  FMUL.FTZ R28, R79, UR40 ;  /* 0x000000284f1c7c20 */ /* 0x000fe20008410000 */
[----:B------:R-:W-:Y:S01]  /*1820*/  MUFU.SIN R29, R30 ;  /* 0x0000001e001d7308 */ /* 0x000fe20000000400 */
[----:B------:R-:W-:Y:S01]  /*1830*/  FMUL.FTZ R2, R76, UR40 ;  /* 0x000000284c027c20 */ /* 0x000fe20008410000 */
[----:B----4-:R-:W-:Y:S01]  /*1840*/  STS.128 [R100.X16+0x200], R16 ;  /* 0x0002001064007388 */ /* 0x010fe2000000cc00 */
[----:B------:R-:W-:-:S02]  /*1850*/  FMUL.RZ R32, R28, 0.15915493667125701904 ;  /* 0x3e22f9831c207820 */ /* 0x000fc4000040c000 */
[----:B------:R-:W-:Y:S01]  /*1860*/  FMUL.FTZ R28, R78, UR40 ;  /* 0x000000284e1c7c20 */ /* 0x000fe20008410000 */
[----:B------:R-:W-:Y:S02]  /*1870*/  STS.128 [R100.X16+0x400], R20 ;  /* 0x0004001464007388 */ /* 0x000fe4000000cc00 */
[----:B------:R1:W-:Y:S01]  /*1880*/  MUFU.COS R31, R30 ;  /* 0x0000001e001f7308 */ /* 0x0003e20000000000 */
[----:B------:R-:W-:Y:S01]  /*1890*/  FMUL.RZ R28, R28, 0.15915493667125701904 ;  /* 0x3e22f9831c1c7820 */ /* 0x000fe2000040c000 */
[----:B------:R-:W-:Y:S01]  /*18a0*/  STS.128 [R100.X16+0x600], R24 ;  /* 0x0006001864007388 */ /* 0x000fe2000000cc00 */
[----:B0-----:R-:W-:-:S05]  /*18b0*/  FMUL.FTZ R12, R71, UR40 ;  /* 0x00000028470c7c20 */ /* 0x001fca0008410000 */
[----:B------:R-:W-:Y:S01]  /*18c0*/  MUFU.SIN R107, R32 ;  /* 0x00000020006b7308 */ /* 0x000fe20000000400 */
[----:B-1----:R-:W-:Y:S02]  /*18d0*/  FMUL.RZ R30, R2, 0.15915493667125701904 ;  /* 0x3e22f983021e7820 */ /* 0x002fe4000040c000 */
[----:B------:R-:W-:Y:S02]  /*18e0*/  FMUL.FTZ R2, R75, UR40 ;  /* 0x000000284b027c20 */ /* 0x000fe40008410000 */
[----:B------:R-:W-:-:S03]  /*18f0*/  FMUL.RZ R114, R12, 0.15915493667125701904 ;  /* 0x3e22f9830c727820 */ /* 0x000fc6000040c000 */
[----:B------:R0:W-:Y:S08]  /*1900*/  MUFU.COS R147, R32 ;  /* 0x0000002000937308 */ /* 0x0001f00000000000 */
[----:B------:R-:W-:Y:S01]  /*1910*/  MUFU.SIN R142, R3 ;  /* 0x00000003008e7308 */ /* 0x000fe20000000400 */
[----:B0-----:R-:W-:Y:S02]  /*1920*/  FMUL.RZ R32, R2, 0.15915493667125701904 ;  /* 0x3e22f98302207820 */ /* 0x001fe4000040c000 */
[----:B------:R-:W-:-:S04]  /*1930*/  FMUL.FTZ R2, R74, UR40 ;  /* 0x000000284a027c20 */ /* 0x000fc80008410000 */
[----:B------:R-:W-:Y:S01]  /*1940*/  FMUL.RZ R33, R2, 0.15915493667125701904 ;  /* 0x3e22f98302217820 */ /* 0x000fe2000040c000 */
[----:B------:R0:W-:Y:S01]  /*1950*/  MUFU.COS R108, R3 ;  /* 0x00000003006c7308 */ /* 0x0001e20000000000 */
[----:B------:R-:W-:-:S04]  /*1960*/  MOV R2, UR19 ;  /* 0x0000001300027c02 */ /* 0x000fc80008000f00 */
[----:B------:R-:W-:-:S03]  /*1970*/  ISETP.LT.OR P1, PT, R2, 0x2, P0 ;  /* 0x000000020200780c */ /* 0x000fc60000721670 */
[----:B------:R-:W-:Y:S01]  /*1980*/  MUFU.SIN R109, R28 ;  /* 0x0000001c006d7308 */ /* 0x000fe20000000400 */
[----:B0-----:R-:W-:-:S05]  /*1990*/  MOV R3, UR41 ;  /* 0x0000002900037c02 */ /* 0x001fca0008000f00 */
[----:B------:R-:W-:Y:S02]  /*19a0*/  FMUL.FTZ R3, R3, 1.4426950216293334961 ;  /* 0x3fb8aa3b03037820 */ /* 0x000fe40000410000 */
[----:B------:R0:W-:Y:S02]  /*19b0*/  MUFU.COS R145, R28 ;  /* 0x0000001c00917308 */ /* 0x0001e40000000000 */
[----:B------:R-:W-:-:S06]  /*19c0*/  FMUL.FTZ R2, R80, R3 ;  /* 0x0000000350027220 */ /* 0x000fcc0000410000 */
[----:B------:R-:W1:Y:S01]  /*19d0*/  MUFU.EX2 R2, R2 ;  /* 0x0000000200027308 */ /* 0x000e620000000800 */
[----:B0-----:R-:W-:-:S07]  /*19e0*/  FMUL.FTZ R28, R73, UR40 ;  /* 0x00000028491c7c20 */ /* 0x001fce0008410000 */
[----:B------:R-:W-:Y:S08]  /*19f0*/  MUFU.SIN R111, R30 ;  /* 0x0000001e006f7308 */ /* 0x000ff00000000400 */
[----:B------:R0:W-:Y:S01]  /*1a00*/  MUFU.COS R141, R30 ;  /* 0x0000001e008d7308 */ /* 0x0001e20000000000 */
[----:B-1----:R-:W-:-:S07]  /*1a10*/  FMUL.FTZ R29, R2, R29 ;  /* 0x0000001d021d7220 */ /* 0x002fce0000410000 */
[----:B------:R-:W-:Y:S01]  /*1a20*/  MUFU.SIN R113, R32 ;  /* 0x0000002000717308 */ /* 0x000fe20000000400 */
[----:B0-----:R-:W-:-:S04]  /*1a30*/  MOV R30, UR19 ;  /* 0x00000013001e7c02 */ /* 0x001fc80008000f00 */
[----:B------:R-:W-:-:S03]  /*1a40*/  @!P1 IADD3 R30, R30, -0x2, RZ ;  /* 0xfffffffe1e1e9810 */ /* 0x000fc60007ffe0ff */
[----:B------:R0:W-:Y:S02]  /*1a50*/  MUFU.COS R139, R32 ;  /* 0x00000020008b7308 */ /* 0x0001e40000000000 */
[----:B------:R-:W-:Y:S01]  /*1a60*/  @!P1 IMAD R104, R30, R105, UR7 ;  /* 0x000000071e689e24 */ /* 0x000fe2000f8e0269 */
[----:B------:R-:W-:Y:S02]  /*1a70*/  MOV R30, UR32 ;  /* 0x00000020001e7c02 */ /* 0x000fe40008000f00 */
[----:B------:R-:W-:-:S03]  /*1a80*/  MOV R105, 0x10 ;  /* 0x0000001000697802 */ /* 0x000fc60000000f00 */
[----:B------:R-:W-:Y:S01]  /*1a90*/  MUFU.SIN R115, R33 ;  /* 0x0000002100737308 */ /* 0x000fe20000000400 */
[----:B0-----:R-:W-:Y:S02]  /*1aa0*/  FMUL.RZ R32, R28, 0.15915493667125701904 ;  /* 0x3e22f9831c207820 */ /* 0x001fe4000040c000 */
[----:B------:R-:W-:Y:S02]  /*1ab0*/  FMUL.FTZ R28, R72, UR40 ;  /* 0x00000028481c7c20 */ /* 0x000fe40008410000 */
[----:B------:R-:W-:-:S03]  /*1ac0*/  @!P1 IMAD.WIDE R104, R104, R105, UR10 ;  /* 0x0000000a68689e25 */ /* 0x000fc6000f8e0269 */
[----:B------:R-:W-:Y:S01]  /*1ad0*/  MUFU.COS R137, R33 ;  /* 0x0000002100897308 */ /* 0x000fe20000000000 */
[----:B------:R-:W-:Y:S02]  /*1ae0*/  FMUL.RZ R112, R28, 0.15915493667125701904 ;  /* 0x3e22f9831c707820 */ /* 0x000fe4000040c000 */
[----:B------:R-:W-:Y:S01]  /*1af0*/  FMUL.FTZ R28, R2, R31 ;  /* 0x0000001f021c7220 */ /* 0x000fe20000410000 */
[----:B------:R-:W-:Y:S02]  /*1b00*/  MOV R31, UR33 ;  /* 0x00000021001f7c02 */ /* 0x000fe40008000f00 */
[----:B------:R-:W-:Y:S02]  /*1b10*/  SHF.L.U32 R2, R100, 0x6, RZ ;  /* 0x0000000664027819 */ /* 0x000fe400000006ff */
[----:B------:R-:W-:Y:S02]  /*1b20*/  MUFU.SIN R117, R32 ;  /* 0x0000002000757308 */ /* 0x000fe40000000400 */
[----:B------:R-:W5:Y:S01]  /*1b30*/  LDG.E.64 R30, [R30.64] ;  /* 0x0000001e1e1e7981 */ /* 0x000f62000c1e1b00 */
[----:B------:R-:W-:-:S06]  /*1b40*/  NOP ;  /* 0x0000000000007918 */ /* 0x000fcc0000000000 */
[----:B------:R-:W0:Y:S01]  /*1b50*/  LDS.128 R12, [R2] ;  /* 0x00000000020c7984 */ /* 0x000e220000000c00 */
[----:B------:R1:W-:Y:S03]  /*1b60*/  MUFU.COS R135, R32 ;  /* 0x0000002000877308 */ /* 0x0003e60000000000 */
[----:B------:R-:W2:Y:S04]  /*1b70*/  LDS.128 R16, [R2+0x10] ;  /* 0x0000100002107984 */ /* 0x000ea80000000c00 */
[----:B------:R-:W3:Y:S01]  /*1b80*/  LDS.128 R20, [R2+0x20] ;  /* 0x0000200002147984 */ /* 0x000ee20000000c00 */
[----:B------:R-:W-:Y:S01]  /*1b90*/  FMUL.FTZ R110, R70, UR40 ;  /* 0x00000028466e7c20 */ /* 0x000fe20008410000 */
[----:B-1----:R-:W-:Y:S01]  /*1ba0*/  CS2R R32, SRZ ;  /* 0x0000000000207805 */ /* 0x002fe2000001ff00 */
[----:B------:R-:W-:Y:S01]  /*1bb0*/  MUFU.SIN R119, R112 ;  /* 0x0000007000777308 */ /* 0x000fe20000000400 */
[----:B------:R1:W4:Y:S04]  /*1bc0*/  LDS.128 R24, [R2+0x30] ;  /* 0x0000300002187984 */ /* 0x0003280000000c00 */
[----:B------:R0:W-:Y:S03]  /*1bd0*/  STS.64 [R106.X8+0x1d10], R28 ;  /* 0x001d101c6a007388 */ /* 0x0001e60000008a00 */
[----:B------:R1:W-:Y:S01]  /*1be0*/  MUFU.COS R133, R112 ;  /* 0x0000007000857308 */ /* 0x0003e20000000000 */
[----:B------:R-:W-:Y:S01]  /*1bf0*/  BAR.SYNC.DEFER_BLOCKING 0x0 ;  /* 0x0000000000007b1d */ /* 0x000fe20000010000 */
[----:B-1----:R-:W-:-:S06]  /*1c00*/  FMUL.FTZ R2, R68, UR40 ;  /* 0x0000002844027c20 */ /* 0x002fcc0008410000 */
[----:B------:R-:W-:Y:S01]  /*1c10*/  MUFU.SIN R121, R114 ;  /* 0x0000007200797308 */ /* 0x000fe20000000400 */
[----:B------:R-:W-:Y:S02]  /*1c20*/  FMUL.RZ R112, R110, 0.15915493667125701904 ;  /* 0x3e22f9836e707820 */ /* 0x000fe4000040c000 */
[----:B------:R-:W-:-:S05]  /*1c30*/  FMUL.FTZ R110, R69, UR40 ;  /* 0x00000028456e7c20 */ /* 0x000fca0008410000 */
[----:B------:R1:W-:Y:S01]  /*1c40*/  MUFU.COS R131, R114 ;  /* 0x0000007200837308 */ /* 0x0003e20000000000 */
[----:B------:R-:W-:Y:S01]  /*1c50*/  FMUL.RZ R110, R110, 0.15915493667125701904 ;  /* 0x3e22f9836e6e7820 */ /* 0x000fe2000040c000 */
[----:B------:R0:W5:Y:S01]  /*1c60*/  @!P1 LDG.E.64 R32, [R104.64+0x8] ;  /* 0x0000081e68209981 */ /* 0x000162000c1e1b00 */
[----:B-1----:R-:W-:Y:S02]  /*1c70*/  FMUL.RZ R114, R2, 0.15915493667125701904 ;  /* 0x3e22f98302727820 */ /* 0x002fe4000040c000 */
[----:B------:R-:W-:Y:S02]  /*1c80*/  FMUL.FTZ R2, R67, UR40 ;  /* 0x0000002843027c20 */ /* 0x000fe40008410000 */
[-C--:B0-----:R-:W-:Y:S02]  /*1c90*/  FMUL.FTZ R105, R77, R3.reuse ;  /* 0x000000034d697220 */ /* 0x081fe40000410000 */
[----:B------:R-:W-:Y:S02]  /*1ca0*/  FMUL.RZ R116, R2, 0.15915493667125701904 ;  /* 0x3e22f98302747820 */ /* 0x000fe4000040c000 */
[----:B------:R-:W-:-:S02]  /*1cb0*/  FMUL.FTZ R2, R79, R3 ;  /* 0x000000034f027220 */ /* 0x000fc40000410000 */
[----:B------:R-:W0:Y:S01]  /*1cc0*/  MUFU.EX2 R105, R105 ;  /* 0x0000006900697308 */ /* 0x000e220000000800 */
[-C--:B------:R-:W-:Y:S02]  /*1cd0*/  FMUL.FTZ R106, R76, R3.reuse ;  /* 0x000000034c6a7220 */ /* 0x080fe40000410000 */
[----:B------:R-:W-:-:S05]  /*1ce0*/  FMUL.FTZ R104, R78, R3 ;  /* 0x000000034e687220 */ /* 0x000fca0000410000 */
[----:B------:R-:W-:Y:S08]  /*1cf0*/  MUFU.SIN R125, R110 ;  /* 0x0000006e007d7308 */ /* 0x000ff00000000400 */
[----:B------:R1:W-:Y:S02]  /*1d00*/  MUFU.COS R127, R110 ;  /* 0x0000006e007f7308 */ /* 0x0003e40000000000 */
[----:B-1----:R-:W-:-:S06]  /*1d10*/  FMUL.FTZ R110, R75, R3 ;  /* 0x000000034b6e7220 */ /* 0x002fcc0000410000 */
[----:B------:R-:W1:Y:S01]  /*1d20*/  MUFU.EX2 R2, R2 ;  /* 0x0000000200027308 */ /* 0x000e620000000800 */
[----:B0-----:R-:W-:-:S07]  /*1d30*/  FMUL.FTZ R143, R105, R108 ;  /* 0x0000006c698f7220 */ /* 0x001fce0000410000 */
[----:B------:R-:W0:Y:S01]  /*1d40*/  MUFU.EX2 R110, R110 ;  /* 0x0000006e006e7308 */ /* 0x000e220000000800 */
[----:B------:R-:W-:-:S07]  /*1d50*/  FMUL.FTZ R142, R105, R142 ;  /* 0x0000008e698e7220 */ /* 0x000fce0000410000 */
[----:B------:R-:W0:Y:S01]  /*1d60*/  MUFU.EX2 R106, R106 ;  /* 0x0000006a006a7308 */ /* 0x000e220000000800 */
[----:B------:R-:W-:-:S07]  /*1d70*/  HADD2.F32 R105, -RZ, R8.H0_H0 ;  /* 0x20000008ff697230 */ /* 0x000fce0000004100 */
[----:B------:R-:W0:Y:S08]  /*1d80*/  MUFU.EX2 R104, R104 ;  /* 0x0000006800687308 */ /* 0x000e300000000800 */
[----:B------:R-:W-:Y:S08]  /*1d90*/  MUFU.SIN R123, R112 ;  /* 0x00000070007b7308 */ /* 0x000ff00000000400 */
[----:B------:R0:W-:Y:S01]  /*1da0*/  MUFU.COS R129, R112 ;  /* 0x0000007000817308 */ /* 0x0001e20000000000 */
[----:B-1----:R-:W-:-:S02]  /*1db0*/  FMUL.FTZ R146, R2, R107 ;  /* 0x0000006b02927220 */ /* 0x002fc40000410000 */
[----:B0-----:R-:W-:Y:S02]  /*1dc0*/  FMUL.FTZ R112, R74, R3 ;  /* 0x000000034a707220 */ /* 0x001fe40000410000 */
[----:B------:R-:W-:-:S04]  /*1dd0*/  FMUL.FTZ R192, R80, R105 ;  /* 0x0000006950c07220 */ /* 0x000fc80000410000 */
[----:B------:R-:W0:Y:S01]  /*1de0*/  MUFU.EX2 R112, R112 ;  /* 0x0000007000707308 */ /* 0x000e220000000800 */
[C---:B------:R-:W-:Y:S02]  /*1df0*/  FMUL.FTZ R139, R110.reuse, R139 ;  /* 0x0000008b6e8b7220 */ /* 0x040fe40000410000 */
[----:B------:R-:W-:Y:S02]  /*1e00*/  FMUL.FTZ R138, R110, R113 ;  /* 0x000000716e8a7220 */ /* 0x000fe40000410000 */
[----:B------:R-:W-:Y:S02]  /*1e10*/  FMUL.FTZ R147, R2, R147 ;  /* 0x0000009302937220 */ /* 0x000fe40000410000 */
[C---:B------:R-:W-:Y:S02]  /*1e20*/  FMUL.FTZ R141, R106.reuse, R141 ;  /* 0x0000008d6a8d7220 */ /* 0x040fe40000410000 */
[----:B------:R-:W-:Y:S02]  /*1e30*/  FMUL.FTZ R140, R106, R111 ;  /* 0x0000006f6a8c7220 */ /* 0x000fe40000410000 */
[----:B------:R-:W-:-:S02]  /*1e40*/  FMUL.FTZ R110, R146, R192 ;  /* 0x000000c0926e7220 */ /* 0x000fc40000410000 */
[----:B------:R-:W-:Y:S02]  /*1e50*/  FMUL.FTZ R106, R69, R3 ;  /* 0x00000003456a7220 */ /* 0x000fe40000410000 */
[----:B------:R-:W-:Y:S02]  /*1e60*/  FMUL.FTZ R144, R104, R109 ;  /* 0x0000006d68907220 */ /* 0x000fe40000410000 */
[----:B------:R-:W-:Y:S02]  /*1e70*/  FMUL.FTZ R109, RZ, R146 ;  /* 0x00000092ff6d7220 */ /* 0x000fe40000410000 */
[----:B------:R-:W-:Y:S02]  /*1e80*/  FMUL.FTZ R2, R70, R3 ;  /* 0x0000000346027220 */ /* 0x000fe40000410000 */
[----:B------:R-:W-:Y:S02]  /*1e90*/  FFMA.FTZ R110, RZ, R147, R110 ;  /* 0x00000093ff6e7223 */ /* 0x000fe4000001006e */
[----:B------:R-:W-:Y:S01]  /*1ea0*/  FMUL.FTZ R145, R104, R145 ;  /* 0x0000009168917220 */ /* 0x000fe20000410000 */
[----:B------:R-:W-:Y:S01]  /*1eb0*/  HADD2.F32 R104, -RZ, R8.H1_H1 ;  /* 0x30000008ff687230 */ /* 0x000fe20000004100 */
[----:B------:R-:W1:Y:S01]  /*1ec0*/  MUFU.EX2 R106, R106 ;  /* 0x0000006a006a7308 */ /* 0x000e620000000800 */
[----:B------:R-:W-:-:S02]  /*1ed0*/  FFMA.FTZ R109, R147, R192, -R109 ;  /* 0x000000c0936d7223 */ /* 0x000fc4000001086d */
[----:B------:R-:W-:Y:S02]  /*1ee0*/  FADD.FTZ R110, RZ, R110 ;  /* 0x0000006eff6e7221 */ /* 0x000fe40000010000 */
[----:B------:R-:W-:Y:S02]  /*1ef0*/  FMUL.FTZ R107, R68, R3 ;  /* 0x00000003446b7220 */ /* 0x000fe40000410000 */
[C---:B0-----:R-:W-:Y:S01]  /*1f00*/  FMUL.FTZ R137, R112.reuse, R137 ;  /* 0x0000008970897220 */ /* 0x041fe20000410000 */
[----:B------:R-:W0:Y:S01]  /*1f10*/  MUFU.EX2 R2, R2 ;  /* 0x0000000200027308 */ /* 0x000e220000000800 */
[----:B------:R-:W-:Y:S02]  /*1f20*/  FMUL.FTZ R136, R112, R115 ;  /* 0x0000007370887220 */ /* 0x000fe40000410000 */
[----:B------:R-:W-:Y:S02]  /*1f30*/  FFMA.FTZ R109, R79, R104, R109 ;  /* 0x000000684f6d7223 */ /* 0x000fe4000001006d */
[----:B------:R-:W-:-:S02]  /*1f40*/  FMUL.FTZ R112, R144, R110 ;  /* 0x0000006e90707220 */ /* 0x000fc40000410000 */
[----:B------:R-:W-:Y:S01]  /*1f50*/  FMUL.FTZ R108, R67, R3 ;  /* 0x00000003436c7220 */ /* 0x000fe20000410000 */
[----:B------:R0:W-:Y:S01]  /*1f60*/  MUFU.EX2 R124, R107 ;  /* 0x0000006b007c7308 */ /* 0x0001e20000000800 */
[-C--:B------:R-:W-:Y:S02]  /*1f70*/  FMUL.FTZ R111, R144, R109.reuse ;  /* 0x0000006d906f7220 */ /* 0x080fe40000410000 */
[C---:B------:R-:W-:Y:S02]  /*1f80*/  FFMA.FTZ R112, R145.reuse, R109, -R112 ;  /* 0x0000006d91707223 */ /* 0x040fe40000010870 */
[----:B------:R-:W-:-:S03]  /*1f90*/  FFMA.FTZ R111, R145, R110, R111 ;  /* 0x0000006e916f7223 */ /* 0x000fc6000001006f */
[----:B------:R-:W-:Y:S01]  /*1fa0*/  MUFU.SIN R151, R114 ;  /* 0x0000007200977308 */ /* 0x000fe20000000400 */
[----:B0-----:R-:W-:-:S07]  /*1fb0*/  HADD2.F32 R107, -RZ, R9.H0_H0 ;  /* 0x20000009ff6b7230 */ /* 0x001fce0000004100 */
[----:B------:R0:W-:Y:S01]  /*1fc0*/  MUFU.COS R153, R114 ;  /* 0x0000007200997308 */ /* 0x0001e20000000000 */
[----:B------:R-:W-:-:S07]  /*1fd0*/  FFMA.FTZ R112, R78, R107, R112 ;  /* 0x0000006b4e707223 */ /* 0x000fce0000010070 */
[----:B------:R-:W-:Y:S01]  /*1fe0*/  MUFU.SIN R155, R116 ;  /* 0x00000074009b7308 */ /* 0x000fe20000000400 */
[----:B0-----:R-:W-:-:S07]  /*1ff0*/  FMUL.FTZ R114, R73, R3 ;  /* 0x0000000349727220 */ /* 0x001fce0000410000 */
[----:B------:R0:W-:Y:S01]  /*2000*/  MUFU.COS R157, R116 ;  /* 0x00000074009d7308 */ /* 0x0001e20000000000 */
[C---:B-1----:R-:W-:Y:S02]  /*2010*/  FMUL.FTZ R127, R106.reuse, R127 ;  /* 0x0000007f6a7f7220 */ /* 0x042fe40000410000 */
[----:B------:R-:W-:Y:S02]  /*2020*/  FMUL.FTZ R126, R106, R125 ;  /* 0x0000007d6a7e7220 */ /* 0x000fe40000410000 */
[----:B0-----:R-:W-:-:S03]  /*2030*/  FMUL.FTZ R116, R72, R3 ;  /* 0x0000000348747220 */ /* 0x001fc60000410000 */
[----:B------:R-:W0:Y:S01]  /*2040*/  MUFU.EX2 R108, R108 ;  /* 0x0000006c006c7308 */ /* 0x000e220000000800 */
[----:B------:R-:W-:Y:S02]  /*2050*/  FADD.FTZ R111, RZ, R111 ;  /* 0x0000006fff6f7221 */ /* 0x000fe40000010000 */
[----:B------:R-:W-:Y:S02]  /*2060*/  FMUL.FTZ R106, R142, R112 ;  /* 0x000000708e6a7220 */ /* 0x000fe40000410000 */
[----:B------:R-:W-:-:S03]  /*2070*/  FMUL.FTZ R129, R2, R129 ;  /* 0x0000008102817220 */ /* 0x000fc60000410000 */
[----:B------:R-:W1:Y:S01]  /*2080*/  MUFU.EX2 R114, R114 ;  /* 0x0000007200727308 */ /* 0x000e620000000800 */
[----:B------:R-:W-:Y:S02]  /*2090*/  FMUL.FTZ R128, R2, R123 ;  /* 0x0000007b02807220 */ /* 0x000fe40000410000 */
[----:B------:R-:W-:-:S05]  /*20a0*/  FMUL.FTZ R2, R142, R111 ;  /* 0x0000006f8e027220 */ /* 0x000fca0000410000 */
[----:B------:R-:W1:Y:S01]  /*20b0*/  MUFU.EX2 R116, R116 ;  /* 0x0000007400747308 */ /* 0x000e620000000800 */
[C---:B------:R-:W-:Y:S01]  /*20c0*/  FFMA.FTZ R111, R143.reuse, R111, R106 ;  /* 0x0000006f8f6f7223 */ /* 0x040fe2000001006a */
[----:B------:R-:W-:Y:S01]  /*20d0*/  HADD2.F32 R106, -RZ, R9.H1_H1 ;  /* 0x30000009ff6a7230 */ /* 0x000fe20000004100 */
[----:B------:R-:W-:Y:S02]  /*20e0*/  FFMA.FTZ R112, R143, R112, -R2 ;  /* 0x000000708f707223 */ /* 0x000fe40000010802 */
[----:B------:R-:W-:Y:S02]  /*20f0*/  FADD.FTZ R113, RZ, R111 ;  /* 0x0000006fff717221 */ /* 0x000fe40000010000 */
[----:B------:R-:W-:Y:S02]  /*2100*/  FFMA.FTZ R112, R77, R106, R112 ;  /* 0x0000006a4d707223 */ /* 0x000fe40000010070 */
[----:B------:R-:W-:Y:S02]  /*2110*/  FMUL.FTZ R111, R140, R113 ;  /* 0x000000718c6f7220 */ /* 0x000fe40000410000 */
[----:B0-----:R-:W-:-:S02]  /*2120*/  FMUL.FTZ R123, R108, R157 ;  /* 0x0000009d6c7b7220 */ /* 0x001fc40000410000 */
[----:B------:R-:W-:Y:S02]  /*2130*/  FMUL.FTZ R122, R108, R155 ;  /* 0x0000009b6c7a7220 */ /* 0x000fe40000410000 */
[----:B------:R-:W-:Y:S02]  /*2140*/  FMUL.FTZ R2, R66, UR40 ;  /* 0x0000002842027c20 */ /* 0x000fe40008410000 */
[----:B------:R-:W-:Y:S02]  /*2150*/  FMUL.FTZ R118, R71, R3 ;  /* 0x0000000347767220 */ /* 0x000fe40000410000 */
[----:B------:R-:W-:Y:S01]  /*2160*/  FMUL.FTZ R108, R28, R146 ;  /* 0x000000921c6c7220 */ /* 0x000fe20000410000 */
[----:B------:R-:W-:Y:S01]  /*2170*/  HADD2.F32 R109, -RZ, R10.H0_H0 ;  /* 0x2000000aff6d7230 */ /* 0x000fe20000004100 */
[C---:B-1----:R-:W-:Y:S02]  /*2180*/  FMUL.FTZ R135, R114.reuse, R135 ;  /* 0x0000008772877220 */ /* 0x042fe40000410000 */
[----:B------:R-:W-:-:S02]  /*2190*/  FMUL.FTZ R134, R114, R117 ;  /* 0x0000007572867220 */ /* 0x000fc40000410000 */
[----:B------:R-:W-:Y:S02]  /*21a0*/  FMUL.FTZ R132, R116, R119 ;  /* 0x0000007774847220 */ /* 0x000fe40000410000 */
[-C--:B------:R-:W-:Y:S02]  /*21b0*/  FFMA.FTZ R114, R141, R112.reuse, -R111 ;  /* 0x000000708d727223 */ /* 0x080fe4000001086f */
[----:B------:R-:W-:Y:S02]  /*21c0*/  FMUL.RZ R119, R2, 0.15915493667125701904 ;  /* 0x3e22f98302777820 */ /* 0x000fe4000040c000 */
[----:B------:R-:W-:Y:S02]  /*21d0*/  FMUL.FTZ R112, R140, R112 ;  /* 0x000000708c707220 */ /* 0x000fe40000410000 */
[C---:B------:R-:W-:Y:S02]  /*21e0*/  FMUL.FTZ R2, R29.reuse, R146 ;  /* 0x000000921d027220 */ /* 0x040fe40000410000 */
[----:B------:R-:W-:Y:S01]  /*21f0*/  FFMA.FTZ R110, R29, R147, R108 ;  /* 0x000000931d6e7223 */ /* 0x000fe2000001006c */
[----:B------:R-:W0:Y:S01]  /*2200*/  MUFU.EX2 R118, R118 ;  /* 0x0000007600767308 */ /* 0x000e220000000800 */
[----:B------:R-:W-:-:S02]  /*2210*/  FFMA.FTZ R112, R141, R113, R112 ;  /* 0x000000718d707223 */ /* 0x000fc40000010070 */
[----:B------:R-:W-:Y:S02]  /*2220*/  FFMA.FTZ R114, R76, R109, R114 ;  /* 0x0000006d4c727223 */ /* 0x000fe40000010072 */
[----:B------:R-:W-:Y:S02]  /*2230*/  FFMA.FTZ R108, R28, R147, -R2 ;  /* 0x000000931c6c7223 */ /* 0x000fe40000010802 */
[----:B------:R-:W-:Y:S02]  /*2240*/  FMUL.FTZ R111, R144, R110 ;  /* 0x0000006e906f7220 */ /* 0x000fe40000410000 */
[----:B------:R-:W-:Y:S02]  /*2250*/  FMUL.FTZ R133, R116, R133 ;  /* 0x0000008574857220 */ /* 0x000fe40000410000 */
[----:B------:R-:W-:Y:S02]  /*2260*/  FADD.FTZ R112, RZ, R112 ;  /* 0x00000070ff707221 */ /* 0x000fe40000010000 */
[----:B------:R-:W-:-:S02]  /*2270*/  FMUL.FTZ R116, R138, R114 ;  /* 0x000000728a747220 */ /* 0x000fc40000410000 */
[-C--:B------:R-:W-:Y:S02]  /*2280*/  FFMA.FTZ R111, R145, R108.reuse, -R111 ;  /* 0x0000006c916f7223 */ /* 0x080fe4000001086f */
[----:B------:R-:W-:Y:S02]  /*2290*/  FMUL.FTZ R2, R66, R3 ;  /* 0x0000000342027220 */ /* 0x000fe40000410000 */
[----:B------:R-:W-:Y:S02]  /*22a0*/  FMUL.FTZ R108, R144, R108 ;  /* 0x0000006c906c7220 */ /* 0x000fe40000410000 */
[-C--:B------:R-:W-:Y:S02]  /*22b0*/  FMUL.FTZ R113, R138, R112.reuse ;  /* 0x000000708a717220 */ /* 0x080fe40000410000 */
[----:B------:R-:W-:Y:S02]  /*22c0*/  FFMA.FTZ R116, R139, R112, R116 ;  /* 0x000000708b747223 */ /* 0x000fe40000010074 */
[----:B------:R-:W-:Y:S01]  /*22d0*/  FFMA.FTZ R110, R145, R110, R108 ;  /* 0x0000006e916e7223 */ /* 0x000fe2000001006c */
[----:B------:R-:W-:Y:S01]  /*22e0*/  HADD2.F32 R108, -RZ, R10.H1_H1 ;  /* 0x3000000aff6c7230 */ /* 0x000fe20000004100 */
[----:B------:R-:W-:Y:S01]  /*22f0*/  MUFU.COS R115, R119 ;  /* 0x0000007700737308 */ /* 0x000fe20000000000 */
[----:B------:R-:W-:-:S02]  /*2300*/  FFMA.FTZ R114, R139, R114, -R113 ;  /* 0x000000728b727223 */ /* 0x000fc40000010871 */
[----:B------:R-:W-:Y:S02]  /*2310*/  FADD.FTZ R117, RZ, R116 ;  /* 0x00000074ff757221 */ /* 0x000fe40000010000 */
[----:B------:R-:W-:-:S03]  /*2320*/  FMUL.FTZ R112, R142, R110 ;  /* 0x0000006e8e707220 */ /* 0x000fc60000410000 */
[----:B------:R-:W1:Y:S01]  /*2330*/  MUFU.EX2 R2, R2 ;  /* 0x0000000200027308 */ /* 0x000e620000000800 */
[C---:B0-----:R-:W-:Y:S02]  /*2340*/  FMUL.FTZ R131, R118.reuse, R131 ;  /* 0x0000008376837220 */ /* 0x041fe40000410000 */
[----:B------:R-:W-:Y:S02]  /*2350*/  FMUL.FTZ R130, R118, R121 ;  /* 0x0000007976827220 */ /* 0x000fe40000410000 */
[----:B------:R-:W-:Y:S02]  /*2360*/  FFMA.FTZ R116, R75, R108, R114 ;  /* 0x0000006c4b747223 */ /* 0x000fe40000010072 */
[----:B------:R-:W-:Y:S02]  /*2370*/  FMUL.FTZ R118, R136, R117 ;  /* 0x0000007588767220 */ /* 0x000fe40000410000 */
[-C--:B------:R-:W-:Y:S02]  /*2380*/  FFMA.FTZ R112, R143, R111.reuse, -R112 ;  /* 0x0000006f8f707223 */ /* 0x080fe40000010870 */
[----:B------:R-:W-:Y:S01]  /*2390*/  FMUL.FTZ R114, R142, R111 ;  /* 0x0000006f8e727220 */ /* 0x000fe20000410000 */
[----:B------:R-:W-:Y:S01]  /*23a0*/  HADD2.F32 R111, -RZ, R11.H0_H0 ;  /* 0x2000000bff6f7230 */ /* 0x000fe20000004100 */
[----:B------:R-:W0:Y:S01]  /*23b0*/  MUFU.SIN R113, R119 ;  /* 0x0000007700717308 */ /* 0x000e220000000400 */
[----:B------:R-:W-:-:S02]  /*23c0*/  FMUL.FTZ R120, R136, R116 ;  /* 0x0000007488787220 */ /* 0x000fc40000410000 */
[C---:B------:R-:W-:Y:S02]  /*23d0*/  FFMA.FTZ R118, R137.reuse, R116, -R118 ;  /* 0x0000007489767223 */ /* 0x040fe40000010876 */
[----:B------:R-:W-:Y:S02]  /*23e0*/  FFMA.FTZ R117, R137, R117, R120 ;  /* 0x0000007589757223 */ /* 0x000fe40000010078 */
[----:B------:R-:W-:Y:S02]  /*23f0*/  FFMA.FTZ R116, R74, R111, R118 ;  /* 0x0000006f4a747223 */ /* 0x000fe40000010076 */
[----:B------:R-:W-:Y:S02]  /*2400*/  FFMA.FTZ R114, R143, R110, R114 ;  /* 0x0000006e8f727223 */ /* 0x000fe40000010072 */
[----:B-1----:R-:W-:Y:S02]  /*2410*/  FMUL.FTZ R120, R2, R115 ;  /* 0x0000007302787220 */ /* 0x002fe40000410000 */
[----:B------:R-:W-:-:S02]  /*2420*/  FADD.FTZ R117, RZ, R117 ;  /* 0x00000075ff757221 */ /* 0x000fc40000010000 */
[----:B------:R-:W-:Y:S02]  /*2430*/  FMUL.FTZ R148, R134, R116 ;  /* 0x0000007486947220 */ /* 0x000fe40000410000 */
[C---:B------:R-:W-:Y:S02]  /*2440*/  FMUL.FTZ R115, R140.reuse, R112 ;  /* 0x000000708c737220 */ /* 0x040fe40000410000 */
[-C--:B------:R-:W-:Y:S02]  /*2450*/  FMUL.FTZ R110, R140, R114.reuse ;  /* 0x000000728c6e7220 */ /* 0x080fe40000410000 */
[-C--:B------:R-:W-:Y:S02]  /*2460*/  FFMA.FTZ R148, R135, R117.reuse, R148 ;  /* 0x0000007587947223 */ /* 0x080fe40000010094 */
[----:B------:R-:W-:Y:S02]  /*2470*/  FFMA.FTZ R115, R141, R114, R115 ;  /* 0x000000728d737223 */ /* 0x000fe40000010073 */
[----:B------:R-:W-:-:S02]  /*2480*/  FMUL.FTZ R117, R134, R117 ;  /* 0x0000007586757220 */ /* 0x000fc40000410000 */
[----:B------:R-:W-:Y:S01]  /*2490*/  FFMA.FTZ R112, R141, R112, -R110 ;  /* 0x000000708d707223 */ /* 0x000fe2000001086e */
[----:B------:R-:W-:Y:S01]  /*24a0*/  HADD2.F32 R110, -RZ, R11.H1_H1 ;  /* 0x3000000bff6e7230 */ /* 0x000fe20000004100 */
[----:B0-----:R-:W-:Y:S02]  /*24b0*/  FMUL.FTZ R118, R2, R113 ;  /* 0x0000007102767220 */ /* 0x001fe40000410000 */
[C---:B------:R-:W-:Y:S02]  /*24c0*/  FMUL.FTZ R2, R138.reuse, R115 ;  /* 0x000000738a027220 */ /* 0x040fe40000410000 */
[----:B------:R-:W-:Y:S02]  /*24d0*/  FFMA.FTZ R117, R135, R116, -R117 ;  /* 0x0000007487757223 */ /* 0x000fe40000010875 */
[----:B------:R-:W-:Y:S02]  /*24e0*/  FADD.FTZ R148, RZ, R148 ;  /* 0x00000094ff947221 */ /* 0x000fe40000010000 */
[----:B------:R-:W-:-:S02]  /*24f0*/  FMUL.FTZ R114, R138, R112 ;  /* 0x000000708a727220 */ /* 0x000fc40000410000 */
[----:B------:R-:W-:Y:S02]  /*2500*/  FFMA.FTZ R2, R139, R112, -R2 ;  /* 0x000000708b027223 */ /* 0x000fe40000010802 */
[----:B------:R-:W-:Y:S02]  /*2510*/  FFMA.FTZ R117, R73, R110, R117 ;  /* 0x0000006e49757223 */ /* 0x000fe40000010075 */
[C---:B------:R-:W-:Y:S01]  /*2520*/  FMUL.FTZ R112, R132.reuse, R148 ;  /* 0x0000009484707220 */ /* 0x040fe20000410000 */
[----:B------:R-:W-:Y:S01]  /*2530*/  HADD2.F32 R113, -RZ, R4.H0_H0 ;  /* 0x20000004ff717230 */ /* 0x000fe20000004100 */
[----:B------:R-:W-:Y:S02]  /*2540*/  FFMA.FTZ R114, R139, R115, R114 ;  /* 0x000000738b727223 */ /* 0x000fe40000010072 */
[-C--:B------:R-:W-:Y:S02]  /*2550*/  FMUL.FTZ R116, R132, R117.reuse ;  /* 0x0000007584747220 */ /* 0x080fe40000410000 */
[----:B------:R-:W-:-:S02]  /*2560*/  FFMA.FTZ R117, R133, R117, -R112 ;  /* 0x0000007585757223 */ /* 0x000fc40000010870 */
[C---:B------:R-:W-:Y:S02]  /*2570*/  FMUL.FTZ R115, R136.reuse, R2 ;  /* 0x0000000288737220 */ /* 0x040fe40000410000 */
[----:B------:R-:W-:Y:S02]  /*2580*/  FMUL.FTZ R112, R136, R114 ;  /* 0x0000007288707220 */ /* 0x000fe40000410000 */
[----:B------:R-:W-:Y:S02]  /*2590*/  FFMA.FTZ R116, R133, R148, R116 ;  /* 0x0000009485747223 */ /* 0x000fe40000010074 */
[----:B------:R-:W-:Y:S02]  /*25a0*/  FFMA.FTZ R117, R72, R113, R117 ;  /* 0x0000007148757223 */ /* 0x000fe40000010075 */
[C---:B------:R-:W-:Y:S02]  /*25b0*/  FFMA.FTZ R115, R137.reuse, R114, R115 ;  /* 0x0000007289737223 */ /* 0x040fe40000010073 */
[----:B------:R-:W-:-:S02]  /*25c0*/  FFMA.FTZ R112, R137, R2, -R112 ;  /* 0x0000000289707223 */ /* 0x000fc40000010870 */
[----:B------:R-:W-:Y:S02]  /*25d0*/  FADD.FTZ R116, RZ, R116 ;  /* 0x00000074ff747221 */ /* 0x000fe40000010000 */
[----:B------:R-:W-:Y:S02]  /*25e0*/  FMUL.FTZ R119, R130, R117 ;  /* 0x0000007582777220 */ /* 0x000fe40000410000 */
[C---:B------:R-:W-:Y:S02]  /*25f0*/  FMUL.FTZ R2, R134.reuse, R115 ;  /* 0x0000007386027220 */ /* 0x040fe40000410000 */
[----:B------:R-:W-:Y:S02]  /*2600*/  FMUL.FTZ R114, R134, R112 ;  /* 0x0000007086727220 */ /* 0x000fe40000410000 */
[-C--:B------:R-:W-:Y:S02]  /*2610*/  FMUL.FTZ R148, R130, R116.reuse ;  /* 0x0000007482947220 */ /* 0x080fe40000410000 */
[----:B------:R-:W-:-:S02]  /*2620*/  FFMA.FTZ R119, R131, R116, R119 ;  /* 0x0000007483777223 */ /* 0x000fc40000010077 */
[C---:B------:R-:W-:Y:S01]  /*2630*/  FFMA.FTZ R2, R135.reuse, R112, -R2 ;  /* 0x0000007087027223 */ /* 0x040fe20000010802 */
[----:B------:R-:W-:Y:S01]  /*2640*/  HADD2.F32 R112, -RZ, R4.H1_H1 ;  /* 0x30000004ff707230 */ /* 0x000fe20000004100 */
[----:B------:R-:W-:Y:S02]  /*2650*/  FFMA.FTZ R114, R135, R115, R114 ;  /* 0x0000007387727223 */ /* 0x000fe40000010072 */
[----:B------:R-:W-:Y:S02]  /*2660*/  FFMA.FTZ R148, R131, R117, -R148 ;  /* 0x0000007583947223 */ /* 0x000fe40000010894 */
[----:B------:R-:W-:Y:S02]  /*2670*/  FADD.FTZ R119, RZ, R119 ;  /* 0x00000077ff777221 */ /* 0x000fe40000010000 */
[----:B------:R-:W-:Y:S02]  /*2680*/  FMUL.FTZ R115, R132, R114 ;  /* 0x0000007284737220 */ /* 0x000fe40000410000 */
[----:B------:R-:W-:-:S02]  /*2690*/  FFMA.FTZ R148, R71, R112, R148 ;  /* 0x0000007047947223 */ /* 0x000fc40000010094 */
[----:B------:R-:W-:Y:S02]  /*26a0*/  FMUL.FTZ R121, R128, R119 ;  /* 0x0000007780797220 */ /* 0x000fe40000410000 */
[-C--:B------:R-:W-:Y:S02]  /*26b0*/  FMUL.FTZ R117, R132, R2.reuse ;  /* 0x0000000284757220 */ /* 0x080fe40000410000 */
[----:B------:R-:W-:Y:S02]  /*26c0*/  FFMA.FTZ R116, R133, R2, -R115 ;  /* 0x0000000285747223 */ /* 0x000fe40000010873 */
[----:B------:R-:W-:Y:S02]  /*26d0*/  FMUL.FTZ R2, R64, UR40 ;  /* 0x0000002840027c20 */ /* 0x000fe40008410000 */
[----:B------:R-:W-:Y:S02]  /*26e0*/  FFMA.FTZ R121, R129, R148, -R121 ;  /* 0x0000009481797223 */ /* 0x000fe40000010879 */
[----:B------:R-:W-:-:S02]  /*26f0*/  FFMA.FTZ R117, R133, R114, R117 ;  /* 0x0000007285757223 */ /* 0x000fc40000010075 */
[----:B------:R-:W-:Y:S01]  /*2700*/  FMUL.FTZ R148, R128, R148 ;  /* 0x0000009480947220 */ /* 0x000fe20000410000 */
[----:B------:R-:W-:Y:S01]  /*2710*/  HADD2.F32 R115, -RZ, R5.H0_H0 ;  /* 0x20000005ff737230 */ /* 0x000fe20000004100 */
[----:B------:R-:W-:Y:S02]  /*2720*/  FMUL.FTZ R125, R124, R153 ;  /* 0x000000997c7d7220 */ /* 0x000fe40000410000 */
[----:B------:R-:W-:Y:S02]  /*2730*/  FMUL.RZ R153, R2, 0.15915493667125701904 ;  /* 0x3e22f98302997820 */ /* 0x000fe4000040c000 */
[----:B------:R-:W-:Y:S02]  /*2740*/  FMUL.FTZ R2, R130, R117 ;  /* 0x0000007582027220 */ /* 0x000fe40000410000 */
[----:B------:R-:W-:Y:S02]  /*2750*/  FFMA.FTZ R148, R129, R119, R148 ;  /* 0x0000007781947223 */ /* 0x000fe40000010094 */
[----:B------:R-:W-:-:S02]  /*2760*/  FFMA.FTZ R121, R70, R115, R121 ;  /* 0x0000007346797223 */ /* 0x000fc40000010079 */
[CC--:B------:R-:W-:Y:S02]  /*2770*/  FFMA.FTZ R2, R131.reuse, R116.reuse, -R2 ;  /* 0x0000007483027223 */ /* 0x0c0fe40000010802 */
[----:B------:R-:W-:Y:S02]  /*2780*/  FADD.FTZ R148, RZ, R148 ;  /* 0x00000094ff947221 */ /* 0x000fe40000010000 */
[----:B------:R-:W-:Y:S02]  /*2790*/  FMUL.FTZ R116, R130, R116 ;  /* 0x0000007482747220 */ /* 0x000fe40000410000 */
[C---:B------:R-:W-:Y:S02]  /*27a0*/  FMUL.FTZ R119, R126.reuse, R121 ;  /* 0x000000797e777220 */ /* 0x040fe40000410000 */
[----:B------:R-:W-:Y:S02]  /*27b0*/  FMUL.FTZ R114, R126, R148 ;  /* 0x000000947e727220 */ /* 0x000fe40000410000 */
[----:B------:R-:W-:-:S02]  /*27c0*/  FFMA.FTZ R116, R131, R117, R116 ;  /* 0x0000007583747223 */ /* 0x000fc40000010074 */
[C---:B------:R-:W-:Y:S02]  /*27d0*/  FFMA.FTZ R148, R127.reuse, R148, R119 ;  /* 0x000000947f947223 */ /* 0x040fe40000010077 */
[----:B------:R-:W-:Y:S01]  /*27e0*/  FFMA.FTZ R121, R127, R121, -R114 ;  /* 0x000000797f797223 */ /* 0x000fe20000010872 */
[----:B------:R-:W-:Y:S01]  /*27f0*/  HADD2.F32 R114, -RZ, R5.H1_H1 ;  /* 0x30000005ff727230 */ /* 0x000fe20000004100 */
[----:B------:R-:W-:Y:S02]  /*2800*/  FMUL.FTZ R117, R128, R116 ;  /* 0x0000007480757220 */ /* 0x000fe40000410000 */
[----:B------:R-:W-:Y:S02]  /*2810*/  FMUL.FTZ R124, R124, R151 ;  /* 0x000000977c7c7220 */ /* 0x000fe40000410000 */
[----:B------:R-:W-:Y:S02]  /*2820*/  FADD.FTZ R151, RZ, R148 ;  /* 0x00000094ff977221 */ /* 0x000fe40000010000 */
[----:B------:R-:W-:-:S02]  /*2830*/  FFMA.FTZ R119, R129, R2, -R117 ;  /* 0x0000000281777223 */ /* 0x000fc40000010875 */
[----:B------:R-:W-:Y:S02]  /*2840*/  FMUL.FTZ R2, R128, R2 ;  /* 0x0000000280027220 */ /* 0x000fe40000410000 */
[----:B------:R-:W-:Y:S02]  /*2850*/  FFMA.FTZ R121, R69, R114, R121 ;  /* 0x0000007245797223 */ /* 0x000fe40000010079 */
[----:B------:R-:W-:Y:S02]  /*2860*/  FMUL.FTZ R3, R64, R3 ;  /* 0x0000000340037220 */ /* 0x000fe40000410000 */
[C---:B------:R-:W-:Y:S01]  /*2870*/  FMUL.FTZ R152, R124.reuse, R151 ;  /* 0x000000977c987220 */ /* 0x040fe20000410000 */
[----:B------:R-:W-:Y:S01]  /*2880*/  HADD2.F32 R117, -RZ, R6.H0_H0 ;  /* 0x20000006ff757230 */ /* 0x000fe20000004100 */
[----:B------:R-:W-:Y:S02]  /*2890*/  FFMA.FTZ R2, R129, R116, R2 ;  /* 0x0000007481027223 */ /* 0x000fe40000010002 */
[----:B------:R-:W-:-:S02]  /*28a0*/  FMUL.FTZ R154, R124, R121 ;  /* 0x000000797c9a7220 */ /* 0x000fc40000410000 */
[C---:B------:R-:W-:Y:S01]  /*28b0*/  FFMA.FTZ R152, R125.reuse, R121, -R152 ;  /* 0x000000797d987223 */ /* 0x040fe20000010898 */
[----:B------:R-:W-:Y:S01]  /*28c0*/  MUFU.COS R150, R153 ;  /* 0x0000009900967308 */ /* 0x000fe20000000000 */
[C---:B------:R-:W-:Y:S02]  /*28d0*/  FMUL.FTZ R121, R126.reuse, R119 ;  /* 0x000000777e797220 */ /* 0x040fe40000410000 */
[----:B------:R-:W-:Y:S02]  /*28e0*/  FMUL.FTZ R116, R126, R2 ;  /* 0x000000027e747220 */ /* 0x000fe40000410000 */
[----:B------:R-:W-:-:S03]  /*28f0*/  FFMA.FTZ R154, R125, R151, R154 ;  /* 0x000000977d9a7223 */ /* 0x000fc6000001009a */
[----:B------:R-:W0:Y:S01]  /*2900*/  MUFU.EX2 R3, R3 ;  /* 0x0000000300037308 */ /* 0x000e220000000800 */
[----:B------:R-:W-:Y:S02]  /*2910*/  FFMA.FTZ R151, R68, R117, R152 ;  /* 0x0000007544977223 */ /* 0x000fe40000010098 */
[----:B------:R-:W-:-:S05]  /*2920*/  FFMA.FTZ R121, R127, R2, R121 ;  /* 0x000000027f797223 */ /* 0x000fca0000010079 */
[----:B------:R-:W1:Y:S01]  /*2930*/  MUFU.SIN R148, R153 ;  /* 0x0000009900947308 */ /* 0x000e620000000400 */
[----:B------:R-:W-:Y:S02]  /*2940*/  FFMA.FTZ R116, R127, R119, -R116 ;  /* 0x000000777f747223 */ /* 0x000fe40000010874 */
[----:B------:R-:W-:Y:S02]  /*2950*/  FADD.FTZ R154, RZ, R154 ;  /* 0x0000009aff9a7221 */ /* 0x000fe40000010000 */
[----:B------:R-:W-:Y:S02]  /*2960*/  FMUL.FTZ R119, R122, R151 ;  /* 0x000000977a777220 */ /* 0x000fe40000410000 */
[C---:B------:R-:W-:Y:S02]  /*2970*/  FMUL.FTZ R2, R124.reuse, R121 ;  /* 0x000000797c027220 */ /* 0x040fe40000410000 */
[----:B------:R-:W-:Y:S02]  /*2980*/  FMUL.FTZ R152, R124, R116 ;  /* 0x000000747c987220 */ /* 0x000fe40000410000 */
[----:B------:R-:W-:-:S02]  /*2990*/  FFMA.FTZ R119, R123, R154, R119 ;  /* 0x0000009a7b777223 */ /* 0x000fc40000010077 */
[----:B------:R-:W-:Y:S02]  /*29a0*/  FMUL.FTZ R154, R122, R154 ;  /* 0x0000009a7a9a7220 */ /* 0x000fe40000410000 */
[C---:B------:R-:W-:Y:S01]  /*29b0*/  FFMA.FTZ R2, R125.reuse, R116, -R2 ;  /* 0x000000747d027223 */ /* 0x040fe20000010802 */
[----:B------:R-:W-:Y:S01]  /*29c0*/  HADD2.F32 R116, -RZ, R6.H1_H1 ;  /* 0x30000006ff747230 */ /* 0x000fe20000004100 */
[----:B------:R-:W-:Y:S02]  /*29d0*/  FFMA.FTZ R152, R125, R121, R152 ;  /* 0x000000797d987223 */ /* 0x000fe40000010098 */
[----:B------:R-:W-:Y:S02]  /*29e0*/  FFMA.FTZ R154, R123, R151, -R154 ;  /* 0x000000977b9a7223 */ /* 0x000fe4000001089a */
[C---:B0-----:R-:W-:Y:S02]  /*29f0*/  FMUL.FTZ R150, R3.reuse, R150 ;  /* 0x0000009603967220 */ /* 0x041fe40000410000 */
[----:B-1----:R-:W-:-:S02]  /*2a00*/  FMUL.FTZ R148, R3, R148 ;  /* 0x0000009403947220 */ /* 0x002fc40000410000 */
[----:B------:R-:W-:Y:S02]  /*2a10*/  FADD.FTZ R153, RZ, R119 ;  /* 0x00000077ff997221 */ /* 0x000fe40000010000 */
[C---:B------:R-:W-:Y:S02]  /*2a20*/  FMUL.FTZ R121, R122.reuse, R2 ;  /* 0x000000027a797220 */ /* 0x040fe40000410000 */
[----:B------:R-:W-:Y:S02]  /*2a30*/  FMUL.FTZ R3, R122, R152 ;  /* 0x000000987a037220 */ /* 0x000fe40000410000 */
[----:B------:R-:W-:Y:S02]  /*2a40*/  FFMA.FTZ R151, R67, R116, R154 ;  /* 0x0000007443977223 */ /* 0x000fe4000001009a */
[----:B------:R-:W-:Y:S02]  /*2a50*/  FMUL.FTZ R154, R118, R153 ;  /* 0x00000099769a7220 */ /* 0x000fe40000410000 */
[----:B------:R-:W-:-:S02]  /*2a60*/  FFMA.FTZ R121, R123, R152, R121 ;  /* 0x000000987b797223 */ /* 0x000fc40000010079 */
[----:B------:R-:W-:Y:S01]  /*2a70*/  FFMA.FTZ R3, R123, R2, -R3 ;  /* 0x000000027b037223 */ /* 0x000fe20000010803 */
[----:B------:R-:W-:Y:S01]  /*2a80*/  ISETP.NE.AND P1, PT, R102, 0x1f, PT ;  /* 0x0000001f6600780c */ /* 0x000fe20003f25270 */
[-C--:B------:R-:W-:Y:S02]  /*2a90*/  FMUL.FTZ R155, R118, R151.reuse ;  /* 0x00000097769b7220 */ /* 0x080fe40000410000 */
[----:B------:R-:W-:Y:S02]  /*2aa0*/  FFMA.FTZ R154, R120, R151, -R154 ;  /* 0x00000097789a7223 */ /* 0x000fe4000001089a */
[C---:B------:R-:W-:Y:S02]  /*2ab0*/  FMUL.FTZ R2, R118.reuse, R121 ;  /* 0x0000007976027220 */ /* 0x040fe40000410000 */
[-C--:B------:R-:W-:Y:S02]  /*2ac0*/  FMUL.FTZ R151, R118, R3.reuse ;  /* 0x0000000376977220 */ /* 0x080fe40000410000 */
[----:B------:R-:W-:-:S02]  /*2ad0*/  FFMA.FTZ R3, R120, R3, -R2 ;  /* 0x0000000378037223 */ /* 0x000fc40000010802 */
[----:B------:R-:W-:Y:S02]  /*2ae0*/  FFMA.FTZ R151, R120, R121, R151 ;  /* 0x0000007978977223 */ /* 0x000fe40000010097 */
[C---:B------:R-:W-:Y:S02]  /*2af0*/  FMUL.FTZ R2, R148.reuse, R3 ;  /* 0x0000000394027220 */ /* 0x040fe40000410000 */
[-C--:B------:R-:W-:Y:S02]  /*2b00*/  FMUL.FTZ R173, R148, R151.reuse ;  /* 0x0000009794ad7220 */ /* 0x080fe40000410000 */
[C---:B------:R-:W-:Y:S02]  /*2b10*/  FFMA.FTZ R151, R150.reuse, R151, R2 ;  /* 0x0000009796977223 */ /* 0x040fe40000010002 */
[----:B------:R-:W-:Y:S02]  /*2b20*/  FFMA.FTZ R173, R150, R3, -R173 ;  /* 0x0000000396ad7223 */ /* 0x000fe400000108ad */
[----:B------:R0:W1:Y:S01]  /*2b30*/  @P1 LDS.64 R2, [R102.X8+0x2d18] ;  /* 0x002d180066021984 */ /* 0x0000620000008a00 */
[----:B------:R-:W-:Y:S01]  /*2b40*/  HADD2.F32 R119, -RZ, R7.H0_H0 ;  /* 0x20000007ff777230 */ /* 0x000fe20000004100 */
[----:B------:R-:W-:-:S04]  /*2b50*/  FFMA.FTZ R155, R120, R153, R155 ;  /* 0x00000099789b7223 */ /* 0x000fc8000001009b */
[----:B------:R-:W-:Y:S02]  /*2b60*/  FFMA.FTZ R153, R66, R119, R154 ;  /* 0x0000007742997223 */ /* 0x000fe4000001009a */
[----:B------:R-:W-:Y:S02]  /*2b70*/  FADD.FTZ R155, RZ, R155 ;  /* 0x0000009bff9b7221 */ /* 0x000fe40000010000 */
[----:B------:R-:W-:-:S04]  /*2b80*/  FMUL.FTZ R152, R148, R153 ;  /* 0x0000009994987220 */ /* 0x000fc80000410000 */
[-C--:B------:R-:W-:Y:S02]  /*2b90*/  FFMA.FTZ R152, R150, R155.reuse, R152 ;  /* 0x0000009b96987223 */ /* 0x080fe40000010098 */
[----:B------:R-:W-:Y:S01]  /*2ba0*/  FMUL.FTZ R155, R148, R155 ;  /* 0x0000009b949b7220 */ /* 0x000fe20000410000 */
[----:B------:R-:W-:Y:S01]  /*2bb0*/  HADD2.F32 R121, -RZ, R7.H1_H1 ;  /* 0x30000007ff797230 */ /* 0x000fe20000004100 */
[----:B------:R-:W-:Y:S02]  /*2bc0*/  BSSY B0, `(.L_x_9803) ;  /* 0x0000010000007945 */ /* 0x000fe40003800000 */
[----:B------:R-:W-:Y:S02]  /*2bd0*/  FFMA.FTZ R155, R150, R153, -R155 ;  /* 0x00000099969b7223 */ /* 0x000fe4000001089b */
[----:B------:R-:W-:Y:S02]  /*2be0*/  FADD.FTZ R172, RZ, R152 ;  /* 0x00000098ffac7221 */ /* 0x000fe40000010000 */
[----:B------:R-:W-:Y:S01]  /*2bf0*/  FFMA.FTZ R178, R64, R121, R155 ;  /* 0x0000007940b27223 */ /* 0x000fe2000001009b */
[----:B------:R-:W-:Y:S05]  /*2c00*/  @P1 BRA `(.L_x_9804) ;  /* 0x000000b000001947 */ /* 0x000fea0003800000 */
[----:B0-234-:R-:W-:Y:S01]  /*2c10*/  ULDC UR28, c[0x0][0x174] ;  /* 0x00005d00001c7ab9 */ /* 0x01dfe20000000800 */
[----:B-1----:R-:W-:Y:S01]  /*2c20*/  HFMA2.MMA R3, -RZ, RZ, 0, 0 ;  /* 0x00000000ff037435 */ /* 0x002fe200000001ff */
        /* <DEDUP_REMOVED lines=9> */
.L_x_9804:
[----:B0-234-:R-:W-:Y:S05]  /*2cc0*/  BSYNC B0 ;  /* 0x0000000000007941 */ /* 0x01dfea0003800000 */
.L_x_9803:
[----:B------:R-:W0:Y:S01]  /*2cd0*/  SHFL.UP PT, R158, R172, 0x1, RZ ;  /* 0x04200000ac9e7989 */ /* 0x000e2200000e00ff */
[----:B------:R-:W-:Y:S01]  /*2ce0*/  ISETP.GE.AND P3, PT, R100, 0x1, PT ;  /* 0x000000016400780c */ /* 0x000fe20003f66270 */
[----:B-----5:R2:W3:Y:S01]  /*2cf0*/  R2UR UR28, R30 ;  /* 0x000000001e1c73c2 */ /* 0x0204e200000e0000 */
[----:B------:R-:W-:Y:S01]  /*2d00*/  HADD2.F32 R162, -RZ, R25.H1_H1 ;  /* 0x30000019ffa27230 */ /* 0x000fe20000004100 */
[----:B------:R-:W4:Y:S01]  /*2d10*/  SHFL.UP PT, R156, R178, 0x1, RZ ;  /* 0x04200000b29c7989 */ /* 0x000f2200000e00ff */
[--C-:B------:R-:W-:Y:S01]  /*2d20*/  HADD2.F32 R224, -RZ, R23.reuse.H1_H1 ;  /* 0x30000017ffe07230 */ /* 0x100fe20000004100 */
[----:B------:R-:W-:Y:S01]  /*2d30*/  FADD.FTZ R177, R86, R86 ;  /* 0x0000005656b17221 */ /* 0x000fe20000010000 */
[----:B------:R-:W-:Y:S01]  /*2d40*/  HADD2.F32 R175, -RZ, R23.H0_H0 ;  /* 0x20000017ffaf7230 */ /* 0x000fe20000004100 */
[----:B------:R-:W1:Y:S01]  /*2d50*/  SHFL.UP PT, R152, R173, 0x1, RZ ;  /* 0x04200000ad987989 */ /* 0x000e6200000e00ff */
[----:B------:R-:W-:Y:S01]  /*2d60*/  FADD.FTZ R23, R85, R85 ;  /* 0x0000005555177221 */ /* 0x000fe20000010000 */
[----:B------:R0:W3:Y:S01]  /*2d70*/  R2UR UR29, R31 ;  /* 0x000000001f1d73c2 */ /* 0x0000e200000e0000 */
[----:B--2---:R-:W-:Y:S01]  /*2d80*/  FADD.FTZ R30, R81, R81 ;  /* 0x00000051511e7221 */ /* 0x004fe20000010000 */
[----:B------:R-:W2:Y:S01]  /*2d90*/  SHFL.UP PT, R154, R151, 0x1, RZ ;  /* 0x04200000979a7989 */ /* 0x000ea200000e00ff */
[----:B------:R-:W-:Y:S01]  /*2da0*/  HADD2.F32 R221, -RZ, R22.H0_H0 ;  /* 0x20000016ffdd7230 */ /* 0x000fe20000004100 */
[----:B------:R-:W-:Y:S01]  /*2db0*/  FADD.FTZ R222, R87, R87 ;  /* 0x0000005757de7221 */ /* 0x000fe20000010000 */
[--C-:B------:R-:W-:Y:S01]  /*2dc0*/  HADD2.F32 R217, -RZ, R20.reuse.H0_H0 ;  /* 0x20000014ffd97230 */ /* 0x100fe20000004100 */
[----:B------:R-:W-:Y:S01]  /*2dd0*/  FADD.FTZ R219, R88, R88 ;  /* 0x0000005858db7221 */ /* 0x000fe20000010000 */
[----:B------:R-:W-:Y:S01]  /*2de0*/  HADD2.F32 R223, -RZ, R20.H1_H1 ;  /* 0x30000014ffdf7230 */ /* 0x000fe20000004100 */
[----:B------:R-:W-:Y:S01]  /*2df0*/  FADD.FTZ R216, R89, R89 ;  /* 0x0000005959d87221 */ /* 0x000fe20000010000 */
[----:B0-----:R-:W-:Y:S01]  /*2e00*/  HADD2.F32 R31, -RZ, R26.H1_H1 ;  /* 0x3000001aff1f7230 */ /* 0x001fe20000004100 */
[C---:B------:R-:W-:Y:S01]  /*2e10*/  ISETP.NE.AND P6, PT, R176.reuse, 0x1f, PT ;  /* 0x0000001fb000780c */ /* 0x040fe20003fc5270 */
[--C-:B------:R-:W-:Y:S01]  /*2e20*/  HADD2.F32 R218, -RZ, R21.reuse.H0_H0 ;  /* 0x20000015ffda7230 */ /* 0x100fe20000004100 */
[C---:B------:R-:W-:Y:S01]  /*2e30*/  ISETP.GT.U32.AND P4, PT, R176.reuse, 0x17, PT ;  /* 0x00000017b000780c */ /* 0x040fe20003f84070 */
[----:B------:R-:W-:Y:S01]  /*2e40*/  HADD2.F32 R220, -RZ, R21.H1_H1 ;  /* 0x30000015ffdc7230 */ /* 0x000fe20000004100 */
[C---:B------:R-:W-:Y:S01]  /*2e50*/  FMUL.FTZ R155, R151.reuse, R158 ;  /* 0x0000009e979b7220 */ /* 0x040fe20000410000 */
[--C-:B------:R-:W-:Y:S01]  /*2e60*/  HADD2.F32 R212, -RZ, R19.reuse.H1_H1 ;  /* 0x30000013ffd47230 */ /* 0x100fe20000004100 */
[----:B------:R-:W-:Y:S01]  /*2e70*/  ISETP.GT.U32.AND P5, PT, R176, 0xf, PT ;  /* 0x0000000fb000780c */ /* 0x000fe20003fa4070 */
[----:B------:R-:W-:Y:S01]  /*2e80*/  HADD2.F32 R214, -RZ, R19.H0_H0 ;  /* 0x20000013ffd67230 */ /* 0x000fe20000004100 */
[-C--:B----4-:R-:W-:Y:S01]  /*2e90*/  FMUL.FTZ R157, R151, R156.reuse ;  /* 0x0000009c979d7220 */ /* 0x090fe20000410000 */
[----:B------:R-:W-:Y:S01]  /*2ea0*/  HADD2.F32 R197, -RZ, R14.H1_H1 ;  /* 0x3000000effc57230 */ /* 0x000fe20000004100 */
[----:B------:R-:W-:Y:S01]  /*2eb0*/  FFMA.FTZ R155, R173, R156, -R155 ;  /* 0x0000009cad9b7223 */ /* 0x000fe2000001089b */
[--C-:B------:R-:W-:Y:S01]  /*2ec0*/  HADD2.F32 R193, -RZ, R12.reuse.H0_H0 ;  /* 0x2000000cffc17230 */ /* 0x100fe20000004100 */
[----:B-1----:R-:W-:Y:S01]  /*2ed0*/  FMUL.FTZ R153, R151, R152 ;  /* 0x0000009897997220 */ /* 0x002fe20000410000 */
[----:B------:R-:W-:Y:S01]  /*2ee0*/  HADD2.F32 R195, -RZ, R12.H1_H1 ;  /* 0x3000000cffc37230 */ /* 0x000fe20000004100 */
[C---:B------:R-:W-:Y:S01]  /*2ef0*/  FFMA.FTZ R157, R173.reuse, R158, R157 ;  /* 0x0000009ead9d7223 */ /* 0x040fe2000001009d */
[--C-:B------:R-:W-:Y:S01]  /*2f00*/  HADD2.F32 R202, -RZ, R15.reuse.H0_H0 ;  /* 0x2000000fffca7230 */ /* 0x100fe20000004100 */
[-C--:B--2---:R-:W-:Y:S01]  /*2f10*/  FFMA.FTZ R156, R173, R154.reuse, R153 ;  /* 0x0000009aad9c7223 */ /* 0x084fe20000010099 */
[----:B------:R-:W-:Y:S01]  /*2f20*/  HADD2.F32 R200, -RZ, R15.H1_H1 ;  /* 0x3000000fffc87230 */ /* 0x000fe20000004100 */
[C---:B------:R-:W-:Y:S01]  /*2f30*/  FMUL.FTZ R154, R151.reuse, R154 ;  /* 0x0000009a979a7220 */ /* 0x040fe20000410000 */
[--C-:B------:R-:W-:Y:S01]  /*2f40*/  HADD2.F32 R205, -RZ, R16.reuse.H0_H0 ;  /* 0x20000010ffcd7230 */ /* 0x100fe20000004100 */
[----:B------:R-:W-:Y:S01]  /*2f50*/  @P3 FADD.FTZ R172, R172, R157 ;  /* 0x0000009dacac3221 */ /* 0x000fe20000010000 */
[----:B------:R-:W-:Y:S01]  /*2f60*/  FSEL R156, R151, R156, !P3 ;  /* 0x0000009c979c7208 */ /* 0x000fe20005800000 */
[----:B------:R-:W-:Y:S01]  /*2f70*/  @P3 FFMA.FTZ R173, R173, R152, -R154 ;  /* 0x00000098adad3223 */ /* 0x000fe2000001089a */
[----:B------:R-:W-:Y:S01]  /*2f80*/  HADD2.F32 R206, -RZ, R16.H1_H1 ;  /* 0x30000010ffce7230 */ /* 0x000fe20000004100 */
[----:B------:R-:W-:Y:S01]  /*2f90*/  @P3 FADD.FTZ R178, R178, R155 ;  /* 0x0000009bb2b23221 */ /* 0x000fe20000010000 */
[----:B------:R-:W0:Y:S01]  /*2fa0*/  SHFL.UP PT, R154, R172, 0x2, RZ ;  /* 0x04400000ac9a7989 */ /* 0x000e2200000e00ff */
[----:B------:R-:W-:Y:S01]  /*2fb0*/  ISETP.GE.AND P3, PT, R100, 0x2, PT ;  /* 0x000000026400780c */ /* 0x000fe20003f66270 */
[----:B---3--:R-:W-:Y:S01]  /*2fc0*/  FMUL.FTZ R19, R212, UR29 ;  /* 0x0000001dd4137c20 */ /* 0x008fe20008410000 */
[----:B------:R-:W-:Y:S01]  /*2fd0*/  HADD2.F32 R196, -RZ, R13.H1_H1 ;  /* 0x3000000dffc47230 */ /* 0x000fe20000004100 */
[----:B------:R-:W1:Y:S01]  /*2fe0*/  SHFL.UP PT, R151, R173, 0x2, RZ ;  /* 0x04400000ad977989 */ /* 0x000e6200000e00ff */
[----:B------:R-:W-:Y:S01]  /*2ff0*/  FADD.FTZ R213, R90, R90 ;  /* 0x0000005a5ad57221 */ /* 0x000fe20000010000 */
[----:B------:R-:W-:Y:S01]  /*3000*/  MOV R208, UR7 ;  /* 0x0000000700d07c02 */ /* 0x000fe20008000f00 */
[----:B------:R-:W-:Y:S01]  /*3010*/  FFMA.FTZ R19, R214, UR28, -R19 ;  /* 0x0000001cd6137c23 */ /* 0x000fe20008010813 */
[----:B------:R-:W2:Y:S01]  /*3020*/  SHFL.UP PT, R153, R178, 0x2, RZ ;  /* 0x04400000b2997989 */ /* 0x000ea200000e00ff */
[C---:B------:R-:W-:Y:S01]  /*3030*/  FMUL.FTZ R15, R148.reuse, R3 ;  /* 0x00000003940f7220 */ /* 0x040fe20000410000 */
[----:B------:R-:W-:Y:S01]  /*3040*/  BSSY B0, `(.L_x_9805) ;  /* 0x000016f000007945 */ /* 0x000fe20003800000 */
[----:B------:R-:W-:Y:S01]  /*3050*/  FADD.FTZ R210, R91, R91 ;  /* 0x0000005b5bd27221 */ /* 0x000fe20000010000 */
[----:B------:R-:W3:Y:S01]  /*3060*/  SHFL.UP PT, R152, R156, 0x2, RZ ;  /* 0x044000009c987989 */ /* 0x000ee200000e00ff */
[----:B------:R-:W-:-:S02]  /*3070*/  FMUL.FTZ R16, R148, -R2 ;  /* 0x8000000294107220 */ /* 0x000fc40000410000 */
[----:B------:R-:W-:Y:S02]  /*3080*/  FFMA.FTZ R15, R150, R2, -R15 ;  /* 0x00000002960f7223 */ /* 0x000fe4000001080f */
[----:B------:R-:W-:Y:S02]  /*3090*/  FADD.FTZ R207, R92, R92 ;  /* 0x0000005c5ccf7221 */ /* 0x000fe40000010000 */
[----:B------:R-:W-:Y:S02]  /*30a0*/  FADD.FTZ R203, R93, R93 ;  /* 0x0000005d5dcb7221 */ /* 0x000fe40000010000 */
[----:B------:R-:W-:Y:S02]  /*30b0*/  FADD.FTZ R201, R94, R94 ;  /* 0x0000005e5ec97221 */ /* 0x000fe40000010000 */
[----:B------:R-:W-:Y:S02]  /*30c0*/  FADD.FTZ R198, R95, R95 ;  /* 0x0000005f5fc67221 */ /* 0x000fe40000010000 */
[----:B0-----:R-:W-:-:S02]  /*30d0*/  FMUL.FTZ R158, R156, R154 ;  /* 0x0000009a9c9e7220 */ /* 0x001fc40000410000 */
[C---:B-1----:R-:W-:Y:S02]  /*30e0*/  FMUL.FTZ R155, R156.reuse, R151 ;  /* 0x000000979c9b7220 */ /* 0x042fe40000410000 */
[CC--:B--2---:R-:W-:Y:S02]  /*30f0*/  FMUL.FTZ R157, R156.reuse, R153.reuse ;  /* 0x000000999c9d7220 */ /* 0x0c4fe40000410000 */
[C---:B------:R-:W-:Y:S02]  /*3100*/  FFMA.FTZ R153, R173.reuse, R153, -R158 ;  /* 0x00000099ad997223 */ /* 0x040fe4000001089e */
[CC--:B---3--:R-:W-:Y:S02]  /*3110*/  FMUL.FTZ R158, R156.reuse, R152.reuse ;  /* 0x000000989c9e7220 */ /* 0x0c8fe40000410000 */
[C---:B------:R-:W-:Y:S01]  /*3120*/  FFMA.FTZ R155, R173.reuse, R152, R155 ;  /* 0x00000098ad9b7223 */ /* 0x040fe2000001009b */
[--C-:B------:R-:W-:Y:S01]  /*3130*/  HADD2.F32 R152, -RZ, R27.reuse.H1_H1 ;  /* 0x3000001bff987230 */ /* 0x100fe20000004100 */
[C---:B------:R-:W-:Y:S01]  /*3140*/  FFMA.FTZ R157, R173.reuse, R154, R157 ;  /* 0x0000009aad9d7223 */ /* 0x040fe2000001009d */
[----:B------:R-:W-:Y:S01]  /*3150*/  HADD2.F32 R27, -RZ, R27.H0_H0 ;  /* 0x2000001bff1b7230 */ /* 0x000fe20000004100 */
[----:B------:R-:W-:Y:S01]  /*3160*/  @P3 FFMA.FTZ R173, R173, R151, -R158 ;  /* 0x00000097adad3223 */ /* 0x000fe2000001089e */
[----:B------:R-:W-:Y:S01]  /*3170*/  FSEL R159, R156, R155, !P3 ;  /* 0x0000009b9c9f7208 */ /* 0x000fe20005800000 */
[----:B------:R-:W-:Y:S01]  /*3180*/  @P3 FADD.FTZ R172, R172, R157 ;  /* 0x0000009dacac3221 */ /* 0x000fe20000010000 */
[----:B------:R-:W-:Y:S01]  /*3190*/  HADD2.F32 R154, -RZ, R26.H0_H0 ;  /* 0x2000001aff9a7230 */ /* 0x000fe20000004100 */
[----:B------:R-:W-:Y:S01]  /*31a0*/  @P3 FADD.FTZ R178, R178, R153 ;  /* 0x00000099b2b23221 */ /* 0x000fe20000010000 */
[----:B------:R-:W-:Y:S01]  /*31b0*/  SHFL.UP PT, R158, R173, 0x4, RZ ;  /* 0x04800000ad9e7989 */ /* 0x000fe200000e00ff */
[----:B------:R-:W-:Y:S01]  /*31c0*/  FMUL.FTZ R156, R152, UR28 ;  /* 0x0000001c989c7c20 */ /* 0x000fe20008410000 */
[----:B------:R-:W-:Y:S01]  /*31d0*/  ISETP.GE.AND P3, PT, R100, 0x4, PT ;  /* 0x000000046400780c */ /* 0x000fe20003f66270 */
[----:B------:R-:W-:Y:S01]  /*31e0*/  FMUL.FTZ R26, R152, UR29 ;  /* 0x0000001d981a7c20 */ /* 0x000fe20008410000 */
[----:B------:R-:W0:Y:S01]  /*31f0*/  SHFL.UP PT, R166, R172, 0x4, RZ ;  /* 0x04800000aca67989 */ /* 0x000e2200000e00ff */
[----:B------:R-:W-:-:S02]  /*3200*/  FFMA.FTZ R167, R27, UR29, R156 ;  /* 0x0000001d1ba77c23 */ /* 0x000fc4000801009c */
[C---:B------:R-:W-:Y:S01]  /*3210*/  FMUL.FTZ R155, R31.reuse, UR28 ;  /* 0x0000001c1f9b7c20 */ /* 0x040fe20008410000 */
[----:B------:R-:W1:Y:S01]  /*3220*/  SHFL.UP PT, R164, R178, 0x4, RZ ;  /* 0x04800000b2a47989 */ /* 0x000e6200000e00ff */
[----:B------:R-:W-:Y:S02]  /*3230*/  FMUL.FTZ R153, R31, UR29 ;  /* 0x0000001d1f997c20 */ /* 0x000fe40008410000 */
[----:B------:R-:W-:Y:S01]  /*3240*/  FFMA.FTZ R179, R27, UR28, -R26 ;  /* 0x0000001c1bb37c23 */ /* 0x000fe2000801081a */
[----:B------:R-:W2:Y:S01]  /*3250*/  SHFL.UP PT, R160, R159, 0x4, RZ ;  /* 0x048000009fa07989 */ /* 0x000ea200000e00ff */
[----:B------:R-:W-:Y:S02]  /*3260*/  FMUL.FTZ R167, R30, R167 ;  /* 0x000000a71ea77220 */ /* 0x000fe40000410000 */
[----:B------:R-:W-:Y:S02]  /*3270*/  FADD.FTZ R151, R82, R82 ;  /* 0x0000005252977221 */ /* 0x000fe40000010000 */
[----:B------:R-:W-:-:S02]  /*3280*/  FFMA.FTZ R26, R154, UR29, R155 ;  /* 0x0000001d9a1a7c23 */ /* 0x000fc4000801009b */
[----:B------:R-:W-:Y:S02]  /*3290*/  FFMA.FTZ R156, R154, UR28, -R153 ;  /* 0x0000001c9a9c7c23 */ /* 0x000fe40008010899 */
[----:B------:R-:W-:Y:S02]  /*32a0*/  FMUL.FTZ R179, R30, R179 ;  /* 0x000000b31eb37220 */ /* 0x000fe40000410000 */
[-C--:B------:R-:W-:Y:S02]  /*32b0*/  FMUL.FTZ R157, R150, R167.reuse ;  /* 0x000000a7969d7220 */ /* 0x080fe40000410000 */
[----:B------:R-:W-:Y:S02]  /*32c0*/  FMUL.FTZ R155, R148, R167 ;  /* 0x000000a7949b7220 */ /* 0x000fe40000410000 */
[C---:B------:R-:W-:Y:S02]  /*32d0*/  FMUL.FTZ R153, R151.reuse, R26 ;  /* 0x0000001a97997220 */ /* 0x040fe40000410000 */
[----:B------:R-:W-:-:S02]  /*32e0*/  FMUL.FTZ R156, R151, R156 ;  /* 0x0000009c979c7220 */ /* 0x000fc40000410000 */
[-C--:B------:R-:W-:Y:S02]  /*32f0*/  FFMA.FTZ R26, -R148, R179.reuse, -R157 ;  /* 0x000000b3941a7223 */ /* 0x080fe4000001099d */
[----:B------:R-:W-:Y:S02]  /*3300*/  FFMA.FTZ R155, R150, R179, -R155 ;  /* 0x000000b3969b7223 */ /* 0x000fe4000001089b */
[----:B------:R-:W-:Y:S01]  /*3310*/  FADD.FTZ R161, -R153, R26 ;  /* 0x0000001a99a17221 */ /* 0x000fe20000010100 */
[--C-:B------:R-:W-:Y:S01]  /*3320*/  HADD2.F32 R26, -RZ, R24.reuse.H0_H0 ;  /* 0x20000018ff1a7230 */ /* 0x100fe20000004100 */
[----:B------:R-:W-:Y:S01]  /*3330*/  FADD.FTZ R157, R156, R155 ;  /* 0x0000009b9c9d7221 */ /* 0x000fe20000010000 */
[----:B------:R-:W-:Y:S01]  /*3340*/  HADD2.F32 R155, -RZ, R24.H1_H1 ;  /* 0x30000018ff9b7230 */ /* 0x000fe20000004100 */
[C---:B------:R-:W-:Y:S01]  /*3350*/  FMUL.FTZ R163, R118.reuse, -R161 ;  /* 0x800000a176a37220 */ /* 0x040fe20000410000 */
[----:B------:R-:W-:Y:S01]  /*3360*/  HADD2.F32 R24, -RZ, R25.H0_H0 ;  /* 0x20000019ff187230 */ /* 0x000fe20000004100 */
[----:B------:R-:W-:-:S02]  /*3370*/  FMUL.FTZ R165, R118, -R157 ;  /* 0x8000009d76a57220 */ /* 0x000fc40000410000 */
[C---:B------:R-:W-:Y:S02]  /*3380*/  FFMA.FTZ R168, R120.reuse, R157, -R163 ;  /* 0x0000009d78a87223 */ /* 0x040fe400000108a3 */
[----:B------:R-:W-:Y:S02]  /*3390*/  FFMA.FTZ R165, R120, R161, R165 ;  /* 0x000000a178a57223 */ /* 0x000fe400000100a5 */
[C---:B0-----:R-:W-:Y:S02]  /*33a0*/  FMUL.FTZ R161, R159.reuse, R166 ;  /* 0x000000a69fa17220 */ /* 0x041fe40000410000 */
[C---:B------:R-:W-:Y:S02]  /*33b0*/  FMUL.FTZ R157, R159.reuse, R158 ;  /* 0x0000009e9f9d7220 */ /* 0x040fe40000410000 */
[C---:B-1----:R-:W-:Y:S02]  /*33c0*/  FMUL.FTZ R163, R159.reuse, R164 ;  /* 0x000000a49fa37220 */ /* 0x042fe40000410000 */
[----:B--2---:R-:W-:-:S02]  /*33d0*/  FMUL.FTZ R25, R159, R160 ;  /* 0x000000a09f197220 */ /* 0x004fc40000410000 */
[C---:B------:R-:W-:Y:S02]  /*33e0*/  FFMA.FTZ R161, R173.reuse, R164, -R161 ;  /* 0x000000a4ada17223 */ /* 0x040fe400000108a1 */
[C---:B------:R-:W-:Y:S02]  /*33f0*/  FFMA.FTZ R160, R173.reuse, R160, R157 ;  /* 0x000000a0ada07223 */ /* 0x040fe4000001009d */
[C---:B------:R-:W-:Y:S02]  /*3400*/  FFMA.FTZ R163, R173.reuse, R166, R163 ;  /* 0x000000a6ada37223 */ /* 0x040fe400000100a3 */
[----:B------:R-:W-:Y:S02]  /*3410*/  @P3 FFMA.FTZ R173, R173, R158, -R25 ;  /* 0x0000009eadad3223 */ /* 0x000fe40000010819 */
[C---:B------:R-:W-:Y:S02]  /*3420*/  FMUL.FTZ R25, R162.reuse, UR29 ;  /* 0x0000001da2197c20 */ /* 0x040fe40008410000 */
[----:B------:R-:W-:-:S02]  /*3430*/  FMUL.FTZ R157, R162, UR28 ;  /* 0x0000001ca29d7c20 */ /* 0x000fc40008410000 */
[----:B------:R-:W-:Y:S02]  /*3440*/  @P3 FADD.FTZ R178, R178, R161 ;  /* 0x000000a1b2b23221 */ /* 0x000fe40000010000 */
[----:B------:R-:W-:Y:S02]  /*3450*/  FADD.FTZ R161, R83, R83 ;  /* 0x0000005353a17221 */ /* 0x000fe40000010000 */
[C---:B------:R-:W-:Y:S02]  /*3460*/  FFMA.FTZ R158, R24.reuse, UR28, -R25 ;  /* 0x0000001c189e7c23 */ /* 0x040fe40008010819 */
[----:B------:R-:W-:Y:S02]  /*3470*/  FFMA.FTZ R164, R24, UR29, R157 ;  /* 0x0000001d18a47c23 */ /* 0x000fe4000801009d */
[----:B------:R-:W-:Y:S01]  /*3480*/  @P3 FADD.FTZ R172, R172, R163 ;  /* 0x000000a3acac3221 */ /* 0x000fe20000010000 */
[----:B------:R-:W-:Y:S01]  /*3490*/  FSEL R163, R159, R160, !P3 ;  /* 0x000000a09fa37208 */ /* 0x000fe20005800000 */
[C---:B------:R-:W-:Y:S01]  /*34a0*/  FMUL.FTZ R159, R161.reuse, R158 ;  /* 0x0000009ea19f7220 */ /* 0x040fe20000410000 */
[----:B------:R-:W-:Y:S01]  /*34b0*/  ISETP.GE.AND P3, PT, R100, 0x8, PT ;  /* 0x000000086400780c */ /* 0x000fe20003f66270 */
[----:B------:R-:W-:Y:S01]  /*34c0*/  FMUL.FTZ R158, R161, R164 ;  /* 0x000000a4a19e7220 */ /* 0x000fe20000410000 */
[----:B------:R-:W-:Y:S01]  /*34d0*/  SHFL.UP PT, R170, R172, 0x8, RZ ;  /* 0x05000000acaa7989 */ /* 0x000fe200000e00ff */
[----:B------:R-:W-:-:S02]  /*34e0*/  FADD.FTZ R169, R159, R168 ;  /* 0x000000a89fa97221 */ /* 0x000fc40000010000 */
[C---:B------:R-:W-:Y:S01]  /*34f0*/  FMUL.FTZ R25, R155.reuse, UR29 ;  /* 0x0000001d9b197c20 */ /* 0x040fe20008410000 */
[----:B------:R-:W0:Y:S01]  /*3500*/  SHFL.UP PT, R164, R173, 0x8, RZ ;  /* 0x05000000ada47989 */ /* 0x000e2200000e00ff */
[----:B------:R-:W-:Y:S02]  /*3510*/  FADD.FTZ R165, -R158, R165 ;  /* 0x000000a59ea57221 */ /* 0x000fe40000010100 */
[----:B------:R-:W-:Y:S01]  /*3520*/  FMUL.FTZ R157, R155, UR28 ;  /* 0x0000001c9b9d7c20 */ /* 0x000fe20008410000 */
[----:B------:R-:W1:Y:S01]  /*3530*/  SHFL.UP PT, R168, R178, 0x8, RZ ;  /* 0x05000000b2a87989 */ /* 0x000e6200000e00ff */
[----:B------:R-:W-:Y:S02]  /*3540*/  FADD.FTZ R160, R84, R84 ;  /* 0x0000005454a07221 */ /* 0x000fe40000010000 */
[----:B------:R-:W-:Y:S01]  /*3550*/  FMUL.FTZ R174, R122, -R165 ;  /* 0x800000a57aae7220 */ /* 0x000fe20000410000 */
[----:B------:R-:W2:Y:S01]  /*3560*/  SHFL.UP PT, R166, R163, 0x8, RZ ;  /* 0x05000000a3a67989 */ /* 0x000ea200000e00ff */
[----:B------:R-:W-:-:S02]  /*3570*/  FFMA.FTZ R25, R26, UR28, -R25 ;  /* 0x0000001c1a197c23 */ /* 0x000fc40008010819 */
[-C--:B------:R-:W-:Y:S02]  /*3580*/  FMUL.FTZ R180, R122, -R169.reuse ;  /* 0x800000a97ab47220 */ /* 0x080fe40000410000 */
[----:B------:R-:W-:Y:S02]  /*3590*/  FFMA.FTZ R157, R26, UR29, R157 ;  /* 0x0000001d1a9d7c23 */ /* 0x000fe4000801009d */
[C---:B------:R-:W-:Y:S02]  /*35a0*/  FFMA.FTZ R174, R123.reuse, R169, -R174 ;  /* 0x000000a97bae7223 */ /* 0x040fe400000108ae */
[C---:B------:R-:W-:Y:S02]  /*35b0*/  FMUL.FTZ R25, R160.reuse, R25 ;  /* 0x00000019a0197220 */ /* 0x040fe40000410000 */
[----:B------:R-:W-:Y:S02]  /*35c0*/  FFMA.FTZ R180, R123, R165, R180 ;  /* 0x000000a57bb47223 */ /* 0x000fe400000100b4 */
[----:B------:R-:W-:-:S02]  /*35d0*/  FMUL.FTZ R157, R160, R157 ;  /* 0x0000009da09d7220 */ /* 0x000fc40000410000 */
[----:B------:R-:W-:Y:S02]  /*35e0*/  FADD.FTZ R174, R25, R174 ;  /* 0x000000ae19ae7221 */ /* 0x000fe40000010000 */
[----:B------:R-:W-:Y:S02]  /*35f0*/  FADD.FTZ R180, -R157, R180 ;  /* 0x000000b49db47221 */ /* 0x000fe40000010100 */
[C---:B------:R-:W-:Y:S02]  /*3600*/  FMUL.FTZ R169, R124.reuse, -R174 ;  /* 0x800000ae7ca97220 */ /* 0x040fe40000410000 */
[-C--:B------:R-:W-:Y:S02]  /*3610*/  FMUL.FTZ R165, R124, -R180.reuse ;  /* 0x800000b47ca57220 */ /* 0x080fe40000410000 */
[----:B------:R-:W-:Y:S02]  /*3620*/  FFMA.FTZ R181, R125, R180, R169 ;  /* 0x000000b47db57223 */ /* 0x000fe400000100a9 */
[----:B0-----:R-:W-:-:S02]  /*3630*/  FMUL.FTZ R169, R163, R164 ;  /* 0x000000a4a3a97220 */ /* 0x001fc40000410000 */
[----:B------:R-:W-:Y:S02]  /*3640*/  FFMA.FTZ R182, R125, R174, -R165 ;  /* 0x000000ae7db67223 */ /* 0x000fe400000108a5 */
[C---:B-1----:R-:W-:Y:S02]  /*3650*/  FMUL.FTZ R174, R163.reuse, R168 ;  /* 0x000000a8a3ae7220 */ /* 0x042fe40000410000 */
[C---:B------:R-:W-:Y:S02]  /*3660*/  FMUL.FTZ R171, R163.reuse, R170 ;  /* 0x000000aaa3ab7220 */ /* 0x040fe40000410000 */
[-C--:B--2---:R-:W-:Y:S02]  /*3670*/  FMUL.FTZ R165, R163, R166.reuse ;  /* 0x000000a6a3a57220 */ /* 0x084fe40000410000 */
[C---:B------:R-:W-:Y:S02]  /*3680*/  FFMA.FTZ R166, R173.reuse, R166, R169 ;  /* 0x000000a6ada67223 */ /* 0x040fe400000100a9 */
[C---:B------:R-:W-:Y:S01]  /*3690*/  FFMA.FTZ R169, R173.reuse, R170, R174 ;  /* 0x000000aaada97223 */ /* 0x040fe200000100ae */
[----:B------:R-:W-:Y:S01]  /*36a0*/  HADD2.F32 R174, -RZ, R22.H1_H1 ;  /* 0x30000016ffae7230 */ /* 0x000fe20000004100 */
[----:B------:R-:W-:Y:S01]  /*36b0*/  FFMA.FTZ R171, R173, R168, -R171 ;  /* 0x000000a8adab7223 */ /* 0x000fe200000108ab */
[----:B------:R-:W-:Y:S01]  /*36c0*/  FSEL R168, R163, R166, !P3 ;  /* 0x000000a6a3a87208 */ /* 0x000fe20005800000 */
[----:B------:R-:W-:-:S02]  /*36d0*/  @P3 FFMA.FTZ R173, R173, R164, -R165 ;  /* 0x000000a4adad3223 */ /* 0x000fc400000108a5 */
[C---:B------:R-:W-:Y:S02]  /*36e0*/  FMUL.FTZ R164, R224.reuse, UR29 ;  /* 0x0000001de0a47c20 */ /* 0x040fe40008410000 */
[----:B------:R-:W-:Y:S01]  /*36f0*/  FMUL.FTZ R166, R224, UR28 ;  /* 0x0000001ce0a67c20 */ /* 0x000fe20008410000 */
[----:B------:R-:W-:Y:S01]  /*3700*/  SHFL.UP PT, R170, R168, 0x10, RZ ;  /* 0x06000000a8aa7989 */ /* 0x000fe200000e00ff */
[C---:B------:R-:W-:Y:S02]  /*3710*/  FFMA.FTZ R164, R175.reuse, UR28, -R164 ;  /* 0x0000001cafa47c23 */ /* 0x040fe400080108a4 */
[----:B------:R-:W-:Y:S02]  /*3720*/  @P3 FADD.FTZ R172, R172, R169 ;  /* 0x000000a9acac3221 */ /* 0x000fe40000010000 */
[----:B------:R-:W-:Y:S01]  /*3730*/  @P3 FADD.FTZ R178, R178, R171 ;  /* 0x000000abb2b23221 */ /* 0x000fe20000010000 */
[----:B------:R-:W0:Y:S01]  /*3740*/  SHFL.UP PT, R169, R173, 0x10, RZ ;  /* 0x06000000ada97989 */ /* 0x000e2200000e00ff */
[----:B------:R-:W-:Y:S01]  /*3750*/  FFMA.FTZ R166, R175, UR29, R166 ;  /* 0x0000001dafa67c23 */ /* 0x000fe200080100a6 */
[----:B------:R-:W-:Y:S01]  /*3760*/  ISETP.GE.AND P3, PT, R100, 0x10, PT ;  /* 0x000000106400780c */ /* 0x000fe20003f66270 */
[C---:B------:R-:W-:Y:S01]  /*3770*/  FMUL.FTZ R165, R23.reuse, R164 ;  /* 0x000000a417a57220 */ /* 0x040fe20000410000 */
[----:B------:R-:W1:Y:S01]  /*3780*/  SHFL.UP PT, R180, R172, 0x10, RZ ;  /* 0x06000000acb47989 */ /* 0x000e6200000e00ff */
[----:B------:R-:W-:-:S02]  /*3790*/  FMUL.FTZ R164, R23, R166 ;  /* 0x000000a617a47220 */ /* 0x000fc40000410000 */
[----:B------:R-:W-:Y:S01]  /*37a0*/  FMUL.FTZ R22, R174, UR29 ;  /* 0x0000001dae167c20 */ /* 0x000fe20008410000 */
[----:B------:R-:W2:Y:S01]  /*37b0*/  SHFL.UP PT, R171, R178, 0x10, RZ ;  /* 0x06000000b2ab7989 */ /* 0x000ea200000e00ff */
[----:B------:R-:W-:Y:S02]  /*37c0*/  FADD.FTZ R181, -R164, R181 ;  /* 0x000000b5a4b57221 */ /* 0x000fe40000010100 */
[----:B------:R-:W-:Y:S02]  /*37d0*/  FMUL.FTZ R166, R174, UR28 ;  /* 0x0000001caea67c20 */ /* 0x000fe40008410000 */
[----:B------:R-:W-:Y:S02]  /*37e0*/  FADD.FTZ R182, R165, R182 ;  /* 0x000000b6a5b67221 */ /* 0x000fe40000010000 */
[----:B------:R-:W-:Y:S02]  /*37f0*/  FMUL.FTZ R163, R126, -R181 ;  /* 0x800000b57ea37220 */ /* 0x000fe40000410000 */
[----:B------:R-:W-:-:S02]  /*3800*/  FFMA.FTZ R22, R221, UR28, -R22 ;  /* 0x0000001cdd167c23 */ /* 0x000fc40008010816 */
[-C--:B------:R-:W-:Y:S02]  /*3810*/  FMUL.FTZ R184, R126, -R182.reuse ;  /* 0x800000b67eb87220 */ /* 0x080fe40000410000 */
[----:B------:R-:W-:Y:S02]  /*3820*/  FFMA.FTZ R166, R221, UR29, R166 ;  /* 0x0000001ddda67c23 */ /* 0x000fe400080100a6 */
[----:B------:R-:W-:Y:S02]  /*3830*/  FFMA.FTZ R183, R127, R182, -R163 ;  /* 0x000000b67fb77223 */ /* 0x000fe400000108a3 */
[----:B------:R-:W-:Y:S02]  /*3840*/  FMUL.FTZ R22, R177, R22 ;  /* 0x00000016b1167220 */ /* 0x000fe40000410000 */
[----:B------:R-:W-:Y:S02]  /*3850*/  FFMA.FTZ R184, R127, R181, R184 ;  /* 0x000000b57fb87223 */ /* 0x000fe400000100b8 */
[----:B------:R-:W-:-:S02]  /*3860*/  FMUL.FTZ R163, R177, R166 ;  /* 0x000000a6b1a37220 */ /* 0x000fc40000410000 */
[----:B------:R-:W-:Y:S02]  /*3870*/  FADD.FTZ R183, R22, R183 ;  /* 0x000000b716b77221 */ /* 0x000fe40000010000 */
[----:B------:R-:W-:Y:S02]  /*3880*/  FADD.FTZ R184, -R163, R184 ;  /* 0x000000b8a3b87221 */ /* 0x000fe40000010100 */
[C---:B------:R-:W-:Y:S02]  /*3890*/  FMUL.FTZ R166, R128.reuse, -R183 ;  /* 0x800000b780a67220 */ /* 0x040fe40000410000 */
[-C--:B------:R-:W-:Y:S02]  /*38a0*/  FMUL.FTZ R20, R128, -R184.reuse ;  /* 0x800000b880147220 */ /* 0x080fe40000410000 */
[----:B0-----:R-:W-:Y:S02]  /*38b0*/  FMUL.FTZ R21, R168, R169 ;  /* 0x000000a9a8157220 */ /* 0x001fe40000410000 */
[----:B------:R-:W-:-:S02]  /*38c0*/  FFMA.FTZ R184, R129, R184, R166 ;  /* 0x000000b881b87223 */ /* 0x000fc400000100a6 */
[----:B------:R-:W-:Y:S02]  /*38d0*/  FFMA.FTZ R185, R129, R183, -R20 ;  /* 0x000000b781b97223 */ /* 0x000fe40000010814 */
[C---:B-1----:R-:W-:Y:S02]  /*38e0*/  FMUL.FTZ R166, R168.reuse, R180 ;  /* 0x000000b4a8a67220 */ /* 0x042fe40000410000 */
[C---:B--2---:R-:W-:Y:S02]  /*38f0*/  FMUL.FTZ R181, R168.reuse, R171 ;  /* 0x000000aba8b57220 */ /* 0x044fe40000410000 */
[-C--:B------:R-:W-:Y:S02]  /*3900*/  FMUL.FTZ R20, R168, R170.reuse ;  /* 0x000000aaa8147220 */ /* 0x080fe40000410000 */
[----:B------:R-:W-:Y:S02]  /*3910*/  FFMA.FTZ R183, R173, R170, R21 ;  /* 0x000000aaadb77223 */ /* 0x000fe40000010015 */
[----:B------:R-:W-:-:S02]  /*3920*/  FMUL.FTZ R21, R220, UR29 ;  /* 0x0000001ddc157c20 */ /* 0x000fc40008410000 */
[C---:B------:R-:W-:Y:S01]  /*3930*/  FFMA.FTZ R171, R173.reuse, R171, -R166 ;  /* 0x000000abadab7223 */ /* 0x040fe200000108a6 */
[----:B------:R-:W-:Y:S01]  /*3940*/  FSEL R183, R168, R183, !P3 ;  /* 0x000000b7a8b77208 */ /* 0x000fe20005800000 */
[C---:B------:R-:W-:Y:S01]  /*3950*/  FFMA.FTZ R181, R173.reuse, R180, R181 ;  /* 0x000000b4adb57223 */ /* 0x040fe200000100b5 */
[----:B------:R-:W-:Y:S01]  /*3960*/  SHFL.IDX PT, R168, R33, RZ, 0x1f ;  /* 0x00001fff21a87589 */ /* 0x000fe200000e0000 */
[----:B------:R-:W-:Y:S02]  /*3970*/  @P3 FFMA.FTZ R173, R173, R169, -R20 ;  /* 0x000000a9adad3223 */ /* 0x000fe40000010814 */
[----:B------:R-:W-:Y:S01]  /*3980*/  FMUL.FTZ R169, R220, UR28 ;  /* 0x0000001cdca97c20 */ /* 0x000fe20008410000 */
[----:B------:R-:W0:Y:S01]  /*3990*/  SHFL.UP PT, R183, R183, 0x1, RZ ;  /* 0x04200000b7b77989 */ /* 0x000e2200000e00ff */
[C---:B------:R-:W-:Y:S02]  /*39a0*/  FFMA.FTZ R21, R218.reuse, UR28, -R21 ;  /* 0x0000001cda157c23 */ /* 0x040fe40008010815 */
[----:B------:R-:W-:Y:S01]  /*39b0*/  FFMA.FTZ R169, R218, UR29, R169 ;  /* 0x0000001ddaa97c23 */ /* 0x000fe200080100a9 */
[----:B------:R1:W2:Y:S01]  /*39c0*/  SHFL.IDX PT, R166, R32, RZ, 0x1f ;  /* 0x00001fff20a67589 */ /* 0x0002a200000e0000 */
[----:B------:R-:W-:-:S02]  /*39d0*/  FMUL.FTZ R20, R222, R21 ;  /* 0x00000015de147220 */ /* 0x000fc40000410000 */
[----:B------:R-:W-:Y:S01]  /*39e0*/  @P3 FADD.FTZ R178, R178, R171 ;  /* 0x000000abb2b23221 */ /* 0x000fe20000010000 */
[----:B------:R-:W3:Y:S01]  /*39f0*/  SHFL.UP PT, R173, R173, 0x1, RZ ;  /* 0x04200000adad7989 */ /* 0x000ee200000e00ff */
[----:B------:R-:W-:Y:S02]  /*3a00*/  FMUL.FTZ R171, R222, R169 ;  /* 0x000000a9deab7220 */ /* 0x000fe40000410000 */
[----:B------:R-:W-:Y:S02]  /*3a10*/  FADD.FTZ R185, R20, R185 ;  /* 0x000000b914b97221 */ /* 0x000fe40000010000 */
[----:B------:R-:W-:Y:S01]  /*3a20*/  @P3 FADD.FTZ R172, R172, R181 ;  /* 0x000000b5acac3221 */ /* 0x000fe20000010000 */
[----:B------:R-:W-:Y:S01]  /*3a30*/  SHFL.UP PT, R178, R178, 0x1, RZ ;  /* 0x04200000b2b27989 */ /* 0x000fe200000e00ff */
[----:B------:R-:W-:Y:S01]  /*3a40*/  FMUL.FTZ R180, R223, UR28 ;  /* 0x0000001cdfb47c20 */ /* 0x000fe20008410000 */
[----:B------:R-:W-:Y:S01]  /*3a50*/  ISETP.GT.U32.AND P3, PT, R176, 0x1b, PT ;  /* 0x0000001bb000780c */ /* 0x000fe20003f64070 */
[----:B------:R-:W-:-:S02]  /*3a60*/  FADD.FTZ R184, -R171, R184 ;  /* 0x000000b8abb87221 */ /* 0x000fc40000010100 */
[C---:B------:R-:W-:Y:S01]  /*3a70*/  FMUL.FTZ R21, R130.reuse, -R185 ;  /* 0x800000b982157220 */ /* 0x040fe20000410000 */
[----:B------:R-:W4:Y:S01]  /*3a80*/  SHFL.UP PT, R172, R172, 0x1, RZ ;  /* 0x04200000acac7989 */ /* 0x000f2200000e00ff */
[----:B------:R-:W-:Y:S02]  /*3a90*/  FMUL.FTZ R170, R223, UR29 ;  /* 0x0000001ddfaa7c20 */ /* 0x000fe40008410000 */
[----:B------:R-:W-:Y:S02]  /*3aa0*/  FFMA.FTZ R180, R217, UR29, R180 ;  /* 0x0000001dd9b47c23 */ /* 0x000fe400080100b4 */
[-C--:B------:R-:W-:Y:S02]  /*3ab0*/  FFMA.FTZ R21, R131, R184.reuse, R21 ;  /* 0x000000b883157223 */ /* 0x080fe40000010015 */
[----:B-1----:R-:W-:Y:S02]  /*3ac0*/  FFMA.FTZ R32, R217, UR28, -R170 ;  /* 0x0000001cd9207c23 */ /* 0x002fe400080108aa */
[----:B------:R-:W-:-:S02]  /*3ad0*/  FMUL.FTZ R184, R130, -R184 ;  /* 0x800000b882b87220 */ /* 0x000fc40000410000 */
[C---:B------:R-:W-:Y:S02]  /*3ae0*/  FMUL.FTZ R170, R219.reuse, R180 ;  /* 0x000000b4dbaa7220 */ /* 0x040fe40000410000 */
[----:B------:R-:W-:Y:S02]  /*3af0*/  FMUL.FTZ R169, R219, R32 ;  /* 0x00000020dba97220 */ /* 0x000fe40000410000 */
[----:B------:R-:W-:Y:S02]  /*3b00*/  FFMA.FTZ R184, R131, R185, -R184 ;  /* 0x000000b983b87223 */ /* 0x000fe400000108b8 */
[----:B------:R-:W-:Y:S02]  /*3b10*/  FADD.FTZ R32, -R170, R21 ;  /* 0x00000015aa207221 */ /* 0x000fe40000010100 */
[----:B------:R-:W-:Y:S02]  /*3b20*/  FADD.FTZ R184, R169, R184 ;  /* 0x000000b8a9b87221 */ /* 0x000fe40000010000 */
[----:B------:R-:W-:-:S04]  /*3b30*/  FMUL.FTZ R21, R132, -R32 ;  /* 0x8000002084157220 */ /* 0x000fc80000410000 */
[----:B------:R-:W-:Y:S02]  /*3b40*/  FFMA.FTZ R181, R133, R184, -R21 ;  /* 0x000000b885b57223 */ /* 0x000fe40000010815 */
[C---:B0-----:R-:W-:Y:S02]  /*3b50*/  FMUL.FTZ R21, R183.reuse, R168 ;  /* 0x000000a8b7157220 */ /* 0x041fe40000410000 */
[-C--:B--2---:R-:W-:Y:S02]  /*3b60*/  FMUL.FTZ R183, R183, R166.reuse ;  /* 0x000000a6b7b77220 */ /* 0x084fe40000410000 */
[C---:B---3--:R-:W-:Y:S02]  /*3b70*/  FFMA.FTZ R33, R173.reuse, R166, -R21 ;  /* 0x000000a6ad217223 */ /* 0x048fe40000010815 */
[----:B------:R-:W-:Y:S02]  /*3b80*/  FFMA.FTZ R183, R173, R168, R183 ;  /* 0x000000a8adb77223 */ /* 0x000fe400000100b7 */
[----:B------:R-:W-:-:S02]  /*3b90*/  FMUL.FTZ R21, R212, UR28 ;  /* 0x0000001cd4157c20 */ /* 0x000fc40008410000 */
[----:B----4-:R-:W-:Y:S02]  /*3ba0*/  @P2 FADD.FTZ R168, R172, R183 ;  /* 0x000000b7aca82221 */ /* 0x010fe40000010000 */
[----:B------:R-:W-:Y:S02]  /*3bb0*/  FMUL.FTZ R184, R132, -R184 ;  /* 0x800000b884b87220 */ /* 0x000fe40000410000 */
[----:B------:R-:W-:Y:S02]  /*3bc0*/  FFMA.FTZ R21, R214, UR29, R21 ;  /* 0x0000001dd6157c23 */ /* 0x000fe40008010015 */
[C---:B------:R-:W-:Y:S02]  /*3bd0*/  FMUL.FTZ R172, R216.reuse, R19 ;  /* 0x00000013d8ac7220 */ /* 0x040fe40000410000 */
[----:B------:R-:W-:Y:S02]  /*3be0*/  FFMA.FTZ R184, R133, R32, R184 ;  /* 0x0000002085b87223 */ /* 0x000fe400000100b8 */
[----:B------:R-:W-:-:S02]  /*3bf0*/  FMUL.FTZ R173, R216, R21 ;  /* 0x00000015d8ad7220 */ /* 0x000fc40000410000 */
[----:B------:R-:W-:Y:S02]  /*3c00*/  FADD.FTZ R181, R172, R181 ;  /* 0x000000b5acb57221 */ /* 0x000fe40000010000 */
[----:B------:R-:W-:Y:S02]  /*3c10*/  FADD.FTZ R184, -R173, R184 ;  /* 0x000000b8adb87221 */ /* 0x000fe40000010100 */
[CC--:B------:R-:W-:Y:S02]  /*3c20*/  FMUL.FTZ R19, R134.reuse, -R181.reuse ;  /* 0x800000b586137220 */ /* 0x0c0fe40000410000 */
[-C--:B------:R-:W-:Y:S02]  /*3c30*/  FMUL.FTZ R32, R134, -R184.reuse ;  /* 0x800000b886207220 */ /* 0x080fe40000410000 */
[C---:B------:R-:W-:Y:S01]  /*3c40*/  FFMA.FTZ R185, R135.reuse, R184, R19 ;  /* 0x000000b887b97223 */ /* 0x040fe20000010013 */
[--C-:B------:R-:W-:Y:S01]  /*3c50*/  HADD2.F32 R19, -RZ, R18.reuse.H1_H1 ;  /* 0x30000012ff137230 */ /* 0x100fe20000004100 */
[----:B------:R-:W-:Y:S01]  /*3c60*/  FFMA.FTZ R183, R135, R181, -R32 ;  /* 0x000000b587b77223 */ /* 0x000fe20000010820 */
[----:B------:R-:W-:Y:S01]  /*3c70*/  HADD2.F32 R18, -RZ, R18.H0_H0 ;  /* 0x20000012ff127230 */ /* 0x000fe20000004100 */
[----:B------:R-:W-:Y:S01]  /*3c80*/  @P2 FADD.FTZ R166, R178, R33 ;  /* 0x00000021b2a62221 */ /* 0x000fe20000010000 */
[----:B------:R-:W-:Y:S01]  /*3c90*/  ISETP.GT.U32.AND P2, PT, R176, 0x1d, PT ;  /* 0x0000001db000780c */ /* 0x000fe20003f44070 */
[C---:B------:R-:W-:Y:S01]  /*3ca0*/  FMUL.FTZ R21, R19.reuse, UR29 ;  /* 0x0000001d13157c20 */ /* 0x040fe20008410000 */
[----:B------:R-:W-:Y:S01]  /*3cb0*/  HADD2.F32 R32, -RZ, R14.H0_H0 ;  /* 0x2000000eff207230 */ /* 0x000fe20000004100 */
[----:B------:R-:W-:Y:S01]  /*3cc0*/  FMUL.FTZ R181, R19, UR28 ;  /* 0x0000001c13b57c20 */ /* 0x000fe20008410000 */
[----:B------:R-:W-:Y:S01]  /*3cd0*/  MOV R33, UR19 ;  /* 0x0000001300217c02 */ /* 0x000fe20008000f00 */
[C---:B------:R-:W-:Y:S01]  /*3ce0*/  FFMA.FTZ R178, R18.reuse, UR28, -R21 ;  /* 0x0000001c12b27c23 */ /* 0x040fe20008010815 */
[--C-:B------:R-:W-:Y:S01]  /*3cf0*/  HADD2.F32 R21, -RZ, R17.reuse.H1_H1 ;  /* 0x30000011ff157230 */ /* 0x100fe20000004100 */
[----:B------:R-:W-:Y:S01]  /*3d00*/  FFMA.FTZ R176, R18, UR29, R181 ;  /* 0x0000001d12b07c23 */ /* 0x000fe200080100b5 */
[----:B------:R-:W-:Y:S01]  /*3d10*/  HADD2.F32 R17, -RZ, R17.H0_H0 ;  /* 0x20000011ff117230 */ /* 0x000fe20000004100 */
[----:B------:R-:W-:Y:S01]  /*3d20*/  FMUL.FTZ R178, R213, R178 ;  /* 0x000000b2d5b27220 */ /* 0x000fe20000410000 */
[----:B------:R-:W-:Y:S01]  /*3d30*/  ISETP.GE.OR P0, PT, R33, c[0x0][0x174], P0 ;  /* 0x00005d0021007a0c */ /* 0x000fe20000706670 */
[----:B------:R-:W-:Y:S01]  /*3d40*/  FMUL.FTZ R176, R213, R176 ;  /* 0x000000b0d5b07220 */ /* 0x000fe20000410000 */
[----:B------:R-:W-:Y:S01]  /*3d50*/  HADD2.F32 R33, -RZ, R13.H0_H0 ;  /* 0x2000000dff217230 */ /* 0x000fe20000004100 */
[----:B------:R-:W-:-:S02]  /*3d60*/  FADD.FTZ R183, R178, R183 ;  /* 0x000000b7b2b77221 */ /* 0x000fc40000010000 */
[----:B------:R-:W-:Y:S02]  /*3d70*/  FADD.FTZ R185, -R176, R185 ;  /* 0x000000b9b0b97221 */ /* 0x000fe40000010100 */
[C---:B------:R-:W-:Y:S02]  /*3d80*/  FMUL.FTZ R14, R136.reuse, -R183 ;  /* 0x800000b7880e7220 */ /* 0x040fe40000410000 */
[-C--:B------:R-:W-:Y:S02]  /*3d90*/  FMUL.FTZ R12, R136, -R185.reuse ;  /* 0x800000b9880c7220 */ /* 0x080fe40000410000 */
[C---:B------:R-:W-:Y:S02]  /*3da0*/  FFMA.FTZ R180, R137.reuse, R185, R14 ;  /* 0x000000b989b47223 */ /* 0x040fe4000001000e */
[----:B------:R-:W-:Y:S02]  /*3db0*/  FFMA.FTZ R183, R137, R183, -R12 ;  /* 0x000000b789b77223 */ /* 0x000fe4000001080c */
[----:B------:R-:W-:-:S02]  /*3dc0*/  FMUL.FTZ R14, R21, UR28 ;  /* 0x0000001c150e7c20 */ /* 0x000fc40008410000 */
[----:B------:R-:W-:Y:S02]  /*3dd0*/  FMUL.FTZ R12, R21, UR29 ;  /* 0x0000001d150c7c20 */ /* 0x000fe40008410000 */
[C---:B------:R-:W-:Y:S02]  /*3de0*/  FFMA.FTZ R189, R17.reuse, UR29, R14 ;  /* 0x0000001d11bd7c23 */ /* 0x040fe4000801000e */
[----:B------:R-:W-:Y:S02]  /*3df0*/  FFMA.FTZ R13, R17, UR28, -R12 ;  /* 0x0000001c110d7c23 */ /* 0x000fe4000801080c */
[----:B------:R-:W-:Y:S02]  /*3e00*/  FFMA.FTZ R181, R150, -R3, R16 ;  /* 0x8000000396b57223 */ /* 0x000fe40000010010 */
        /* <DEDUP_REMOVED lines=16> */
[----:B------:R-:W-:Y:S02]  /*3f10*/  FMUL.FTZ R12, R206, UR29 ;  /* 0x0000001dce0c7c20 */ /* 0x000fe40008410000 */
[----:B------:R-:W-:Y:S02]  /*3f20*/  FMUL.FTZ R13, R124, -R15 ;  /* 0x8000000f7c0d7220 */ /* 0x000fe40000410000 */
[----:B------:R-:W-:Y:S02]  /*3f30*/  FMUL.FTZ R14, R206, UR28 ;  /* 0x0000001cce0e7c20 */ /* 0x000fe40008410000 */
[----:B------:R-:W-:-:S02]  /*3f40*/  FMUL.FTZ R180, R124, -R16 ;  /* 0x800000107cb47220 */ /* 0x000fc40000410000 */
[----:B------:R-:W-:Y:S02]  /*3f50*/  FFMA.FTZ R12, R205, UR28, -R12 ;  /* 0x0000001ccd0c7c23 */ /* 0x000fe4000801080c */
[----:B------:R-:W-:Y:S02]  /*3f60*/  FFMA.FTZ R13, R125, R16, R13 ;  /* 0x000000107d0d7223 */ /* 0x000fe4000001000d */
[----:B------:R-:W-:Y:S02]  /*3f70*/  FFMA.FTZ R14, R205, UR29, R14 ;  /* 0x0000001dcd0e7c23 */ /* 0x000fe4000801000e */
[----:B------:R-:W-:Y:S02]  /*3f80*/  FFMA.FTZ R180, R125, R15, -R180 ;  /* 0x0000000f7db47223 */ /* 0x000fe400000108b4 */
[----:B------:R-:W-:Y:S02]  /*3f90*/  FMUL.FTZ R186, R207, R12 ;  /* 0x0000000ccfba7220 */ /* 0x000fe40000410000 */
[----:B------:R-:W-:-:S02]  /*3fa0*/  FMUL.FTZ R12, R126, -R13 ;  /* 0x8000000d7e0c7220 */ /* 0x000fc40000410000 */
[----:B------:R-:W-:Y:S02]  /*3fb0*/  FMUL.FTZ R187, R207, R14 ;  /* 0x0000000ecfbb7220 */ /* 0x000fe40000410000 */
[-C--:B------:R-:W-:Y:S02]  /*3fc0*/  FMUL.FTZ R14, R126, -R180.reuse ;  /* 0x800000b47e0e7220 */ /* 0x080fe40000410000 */
[----:B------:R-:W-:Y:S02]  /*3fd0*/  FFMA.FTZ R12, R127, R180, -R12 ;  /* 0x000000b47f0c7223 */ /* 0x000fe4000001080c */
[----:B------:R-:W-:Y:S02]  /*3fe0*/  FADD.FTZ R182, -R187, R182 ;  /* 0x000000b6bbb67221 */ /* 0x000fe40000010100 */
[----:B------:R-:W-:Y:S02]  /*3ff0*/  FFMA.FTZ R14, R127, R13, R14 ;  /* 0x0000000d7f0e7223 */ /* 0x000fe4000001000e */
[----:B------:R-:W-:-:S02]  /*4000*/  FADD.FTZ R183, R186, R183 ;  /* 0x000000b7bab77221 */ /* 0x000fc40000010000 */
[----:B------:R-:W-:Y:S02]  /*4010*/  FMUL.FTZ R15, R128, -R12 ;  /* 0x8000000c800f7220 */ /* 0x000fe40000410000 */
[----:B------:R-:W-:Y:S02]  /*4020*/  FMUL.FTZ R16, R140, -R182 ;  /* 0x800000b68c107220 */ /* 0x000fe40000410000 */
[-C--:B------:R-:W-:Y:S02]  /*4030*/  FMUL.FTZ R13, R128, -R14.reuse ;  /* 0x8000000e800d7220 */ /* 0x080fe40000410000 */
[-C--:B------:R-:W-:Y:S02]  /*4040*/  FMUL.FTZ R180, R140, -R183.reuse ;  /* 0x800000b78cb47220 */ /* 0x080fe40000410000 */
[----:B------:R-:W-:Y:S02]  /*4050*/  FFMA.FTZ R14, R129, R14, R15 ;  /* 0x0000000e810e7223 */ /* 0x000fe4000001000f */
[----:B------:R-:W-:-:S02]  /*4060*/  FFMA.FTZ R183, R141, R183, -R16 ;  /* 0x000000b78db77223 */ /* 0x000fc40000010810 */
[----:B------:R-:W-:Y:S02]  /*4070*/  FFMA.FTZ R16, R129, R12, -R13 ;  /* 0x0000000c81107223 */ /* 0x000fe4000001080d */
[----:B------:R-:W-:Y:S02]  /*4080*/  FFMA.FTZ R182, R141, R182, R180 ;  /* 0x000000b68db67223 */ /* 0x000fe400000100b4 */
[----:B------:R-:W-:Y:S02]  /*4090*/  FMUL.FTZ R15, R200, UR28 ;  /* 0x0000001cc80f7c20 */ /* 0x000fe40008410000 */
[C---:B------:R-:W-:Y:S02]  /*40a0*/  FMUL.FTZ R180, R130.reuse, -R14 ;  /* 0x8000000e82b47220 */ /* 0x040fe40000410000 */
[----:B------:R-:W-:Y:S02]  /*40b0*/  FMUL.FTZ R181, R130, -R16 ;  /* 0x8000001082b57220 */ /* 0x000fe40000410000 */
[----:B------:R-:W-:-:S02]  /*40c0*/  FMUL.FTZ R13, R200, UR29 ;  /* 0x0000001dc80d7c20 */ /* 0x000fc40008410000 */
[C---:B------:R-:W-:Y:S02]  /*40d0*/  FFMA.FTZ R12, R202.reuse, UR29, R15 ;  /* 0x0000001dca0c7c23 */ /* 0x040fe4000801000f */
[C---:B------:R-:W-:Y:S02]  /*40e0*/  FFMA.FTZ R180, R131.reuse, R16, -R180 ;  /* 0x0000001083b47223 */ /* 0x040fe400000108b4 */
[----:B------:R-:W-:Y:S02]  /*40f0*/  FFMA.FTZ R181, R131, R14, R181 ;  /* 0x0000000e83b57223 */ /* 0x000fe400000100b5 */
[----:B------:R-:W-:Y:S02]  /*4100*/  FFMA.FTZ R184, R202, UR28, -R13 ;  /* 0x0000001ccab87c23 */ /* 0x000fe4000801080d */
[----:B------:R-:W-:Y:S02]  /*4110*/  FMUL.FTZ R185, R203, R12 ;  /* 0x0000000ccbb97220 */ /* 0x000fe40000410000 */
[----:B------:R-:W-:-:S02]  /*4120*/  FMUL.FTZ R14, R132, -R180 ;  /* 0x800000b4840e7220 */ /* 0x000fc40000410000 */
[-C--:B------:R-:W-:Y:S02]  /*4130*/  FMUL.FTZ R12, R132, -R181.reuse ;  /* 0x800000b5840c7220 */ /* 0x080fe40000410000 */
[----:B------:R-:W-:Y:S02]  /*4140*/  FMUL.FTZ R184, R203, R184 ;  /* 0x000000b8cbb87220 */ /* 0x000fe40000410000 */
[----:B------:R-:W-:Y:S02]  /*4150*/  FADD.FTZ R182, -R185, R182 ;  /* 0x000000b6b9b67221 */ /* 0x000fe40000010100 */
[C---:B------:R-:W-:Y:S02]  /*4160*/  FFMA.FTZ R14, R133.reuse, R181, R14 ;  /* 0x000000b5850e7223 */ /* 0x040fe4000001000e */
[----:B------:R-:W-:Y:S02]  /*4170*/  FFMA.FTZ R12, R133, R180, -R12 ;  /* 0x000000b4850c7223 */ /* 0x000fe4000001080c */
[----:B------:R-:W-:-:S02]  /*4180*/  FADD.FTZ R183, R184, R183 ;  /* 0x000000b7b8b77221 */ /* 0x000fc40000010000 */
[----:B------:R-:W-:Y:S02]  /*4190*/  FMUL.FTZ R16, R142, -R182 ;  /* 0x800000b68e107220 */ /* 0x000fe40000410000 */
[C---:B------:R-:W-:Y:S02]  /*41a0*/  FMUL.FTZ R13, R134.reuse, -R14 ;  /* 0x8000000e860d7220 */ /* 0x040fe40000410000 */
[-C--:B------:R-:W-:Y:S02]  /*41b0*/  FMUL.FTZ R15, R134, -R12.reuse ;  /* 0x8000000c860f7220 */ /* 0x080fe40000410000 */
[----:B------:R-:W-:Y:S02]  /*41c0*/  FFMA.FTZ R191, R143, R183, -R16 ;  /* 0x000000b78fbf7223 */ /* 0x000fe40000010810 */
[C---:B------:R-:W-:Y:S02]  /*41d0*/  FFMA.FTZ R16, R135.reuse, R12, -R13 ;  /* 0x0000000c87107223 */ /* 0x040fe4000001080d */
[----:B------:R-:W-:-:S02]  /*41e0*/  FFMA.FTZ R14, R135, R14, R15 ;  /* 0x0000000e870e7223 */ /* 0x000fc4000001000f */
[----:B------:R-:W-:Y:S02]  /*41f0*/  FMUL.FTZ R180, R142, -R183 ;  /* 0x800000b78eb47220 */ /* 0x000fe40000410000 */
[----:B------:R-:W-:Y:S02]  /*4200*/  FMUL.FTZ R15, R197, UR28 ;  /* 0x0000001cc50f7c20 */ /* 0x000fe40008410000 */
[----:B------:R-:W-:Y:S02]  /*4210*/  FMUL.FTZ R181, R136, -R16 ;  /* 0x8000001088b57220 */ /* 0x000fe40000410000 */
[----:B------:R-:W-:Y:S02]  /*4220*/  FFMA.FTZ R190, R143, R182, R180 ;  /* 0x000000b68fbe7223 */ /* 0x000fe400000100b4 */
[----:B------:R-:W-:Y:S02]  /*4230*/  FMUL.FTZ R13, R197, UR29 ;  /* 0x0000001dc50d7c20 */ /* 0x000fe40008410000 */
[----:B------:R-:W-:-:S02]  /*4240*/  FFMA.FTZ R12, R32, UR29, R15 ;  /* 0x0000001d200c7c23 */ /* 0x000fc4000801000f */
[-C--:B------:R-:W-:Y:S02]  /*4250*/  FMUL.FTZ R180, R136, -R14.reuse ;  /* 0x8000000e88b47220 */ /* 0x080fe40000410000 */
[----:B------:R-:W-:Y:S02]  /*4260*/  FFMA.FTZ R181, R137, R14, R181 ;  /* 0x0000000e89b57223 */ /* 0x000fe400000100b5 */
[----:B------:R-:W-:Y:S02]  /*4270*/  FFMA.FTZ R182, R32, UR28, -R13 ;  /* 0x0000001c20b67c23 */ /* 0x000fe4000801080d */
[----:B------:R-:W-:Y:S02]  /*4280*/  FMUL.FTZ R183, R201, R12 ;  /* 0x0000000cc9b77220 */ /* 0x000fe40000410000 */
[----:B------:R-:W-:Y:S02]  /*4290*/  FFMA.FTZ R180, R137, R16, -R180 ;  /* 0x0000001089b47223 */ /* 0x000fe400000108b4 */
[----:B------:R-:W-:-:S02]  /*42a0*/  FMUL.FTZ R12, R138, -R181 ;  /* 0x800000b58a0c7220 */ /* 0x000fc40000410000 */
        /* <DEDUP_REMOVED lines=8> */
[-C--:B------:R-:W-:Y:S02]  /*4330*/  FMUL.FTZ R180, R144, -R191.reuse ;  /* 0x800000bf90b47220 */ /* 0x080fe40000410000 */
[-C--:B------:R-:W-:Y:S02]  /*4340*/  FMUL.FTZ R13, R140, -R14.reuse ;  /* 0x8000000e8c0d7220 */ /* 0x080fe40000410000 */
[----:B------:R-:W-:Y:S02]  /*4350*/  FFMA.FTZ R194, R141, R14, R15 ;  /* 0x0000000e8dc27223 */ /* 0x000fe4000001000f */
[C---:B------:R-:W-:Y:S01]  /*4360*/  FFMA.FTZ R209, R145.reuse, R191, -R16 ;  /* 0x000000bf91d17223 */ /* 0x040fe20000010810 */
[----:B------:R-:W-:Y:S01]  /*4370*/  CS2R R14, SRZ ;  /* 0x00000000000e7805 */ /* 0x000fe2000001ff00 */
[----:B------:R-:W-:-:S02]  /*4380*/  FFMA.FTZ R204, R145, R190, R180 ;  /* 0x000000be91cc7223 */ /* 0x000fc400000100b4 */
[----:B------:R-:W-:Y:S01]  /*4390*/  FFMA.FTZ R190, R141, R12, -R13 ;  /* 0x0000000c8dbe7223 */ /* 0x000fe2000001080d */
[----:B------:R-:W-:Y:S01]  /*43a0*/  HFMA2.MMA R13, -RZ, RZ, 0, 0 ;  /* 0x00000000ff0d7435 */ /* 0x000fe200000001ff */
[----:B------:R-:W-:Y:S01]  /*43b0*/  FMUL.FTZ R16, R196, UR29 ;  /* 0x0000001dc4107c20 */ /* 0x000fe20008410000 */
[----:B------:R-:W-:Y:S01]  /*43c0*/  MOV R12, 0x3f800000 ;  /* 0x3f800000000c7802 */ /* 0x000fe20000000f00 */
[----:B------:R-:W-:Y:S02]  /*43d0*/  FMUL.FTZ R199, R142, -R194 ;  /* 0x800000c28ec77220 */ /* 0x000fe40000410000 */
[----:B------:R-:W-:Y:S02]  /*43e0*/  FMUL.FTZ R180, R196, UR28 ;  /* 0x0000001cc4b47c20 */ /* 0x000fe40008410000 */
[----:B------:R-:W-:Y:S02]  /*43f0*/  FFMA.FTZ R191, R33, UR28, -R16 ;  /* 0x0000001c21bf7c23 */ /* 0x000fe40008010810 */
[----:B------:R-:W-:Y:S01]  /*4400*/  FFMA.FTZ R199, R143, R190, -R199 ;  /* 0x000000be8fc77223 */ /* 0x000fe200000108c7 */
[----:B------:R0:W1:Y:S01]  /*4410*/  @!P0 LDS.128 R12, [R208.X16+0x2e10] ;  /* 0x002e1000d00c8984 */ /* 0x000062000000cc00 */
[----:B------:R-:W-:-:S02]  /*4420*/  FFMA.FTZ R181, R33, UR29, R180 ;  /* 0x0000001d21b57c23 */ /* 0x000fc400080100b4 */
[----:B------:R-:W-:Y:S02]  /*4430*/  FMUL.FTZ R190, R142, -R190 ;  /* 0x800000be8ebe7220 */ /* 0x000fe40000410000 */
[C---:B------:R-:W-:Y:S02]  /*4440*/  FMUL.FTZ R180, R198.reuse, R191 ;  /* 0x000000bfc6b47220 */ /* 0x040fe40000410000 */
[----:B------:R-:W-:Y:S02]  /*4450*/  FMUL.FTZ R181, R198, R181 ;  /* 0x000000b5c6b57220 */ /* 0x000fe40000410000 */
[----:B------:R-:W-:Y:S02]  /*4460*/  FFMA.FTZ R190, R143, R194, R190 ;  /* 0x000000c28fbe7223 */ /* 0x000fe400000100be */
[----:B------:R-:W-:Y:S02]  /*4470*/  FMUL.FTZ R191, R144, -R199 ;  /* 0x800000c790bf7220 */ /* 0x000fe40000410000 */
[----:B------:R-:W-:-:S02]  /*4480*/  FADD.FTZ R209, R180, R209 ;  /* 0x000000d1b4d17221 */ /* 0x000fc40000010000 */
[----:B------:R-:W-:Y:S02]  /*4490*/  FADD.FTZ R204, -R181, R204 ;  /* 0x000000ccb5cc7221 */ /* 0x000fe40000010100 */
[-C--:B------:R-:W-:Y:S02]  /*44a0*/  FMUL.FTZ R16, R144, -R190.reuse ;  /* 0x800000be90107220 */ /* 0x080fe40000410000 */
[C---:B------:R-:W-:Y:S02]  /*44b0*/  FFMA.FTZ R191, R145.reuse, R190, R191 ;  /* 0x000000be91bf7223 */ /* 0x040fe400000100bf */
[C---:B------:R-:W-:Y:S02]  /*44c0*/  FMUL.FTZ R194, R146.reuse, -R209 ;  /* 0x800000d192c27220 */ /* 0x040fe40000410000 */
[----:B------:R-:W-:Y:S02]  /*44d0*/  FMUL.FTZ R190, R146, -R204 ;  /* 0x800000cc92be7220 */ /* 0x000fe40000410000 */
[----:B------:R-:W-:-:S02]  /*44e0*/  FFMA.FTZ R16, R145, R199, -R16 ;  /* 0x000000c791107223 */ /* 0x000fc40000010810 */
[C---:B------:R-:W-:Y:S02]  /*44f0*/  FMUL.FTZ R226, R146.reuse, -R191 ;  /* 0x800000bf92e27220 */ /* 0x040fe40000410000 */
[C---:B0-----:R-:W-:Y:S02]  /*4500*/  FFMA.FTZ R208, R147.reuse, R204, R194 ;  /* 0x000000cc93d07223 */ /* 0x041fe400000100c2 */
[----:B------:R-:W-:Y:S02]  /*4510*/  FFMA.FTZ R225, R147, R209, -R190 ;  /* 0x000000d193e17223 */ /* 0x000fe400000108be */
[----:B------:R-:W-:Y:S02]  /*4520*/  FMUL.FTZ R194, R146, -R16 ;  /* 0x8000001092c27220 */ /* 0x000fe40000410000 */
[C---:B------:R-:W-:Y:S02]  /*4530*/  FMUL.FTZ R190, R195.reuse, UR29 ;  /* 0x0000001dc3be7c20 */ /* 0x040fe40008410000 */
[----:B------:R-:W-:-:S02]  /*4540*/  FMUL.FTZ R204, R195, UR28 ;  /* 0x0000001cc3cc7c20 */ /* 0x000fc40008410000 */
[C---:B------:R-:W-:Y:S02]  /*4550*/  FFMA.FTZ R226, R147.reuse, R16, -R226 ;  /* 0x0000001093e27223 */ /* 0x040fe400000108e2 */
[----:B------:R-:W-:Y:S02]  /*4560*/  FFMA.FTZ R16, R147, R191, R194 ;  /* 0x000000bf93107223 */ /* 0x000fe400000100c2 */
[----:B------:R-:W-:Y:S01]  /*4570*/  FADD.FTZ R194, R96, R96 ;  /* 0x0000006060c27221 */ /* 0x000fe20000010000 */
[----:B------:R0:W2:Y:S01]  /*4580*/  SHFL.DOWN PT, R211, R226, 0x1, 0x1f ;  /* 0x08201f00e2d37f89 */ /* 0x0000a200000e0000 */
[C---:B------:R-:W-:Y:S02]  /*4590*/  FFMA.FTZ R191, R193.reuse, UR28, -R190 ;  /* 0x0000001cc1bf7c23 */ /* 0x040fe400080108be */
[----:B------:R-:W-:Y:S01]  /*45a0*/  FFMA.FTZ R199, R193, UR29, R204 ;  /* 0x0000001dc1c77c23 */ /* 0x000fe200080100cc */
[----:B------:R0:W3:Y:S01]  /*45b0*/  SHFL.DOWN PT, R215, R16, 0x1, 0x1f ;  /* 0x08201f0010d77f89 */ /* 0x0000e200000e0000 */
[----:B------:R-:W-:-:S02]  /*45c0*/  FMUL.FTZ R190, R194, R191 ;  /* 0x000000bfc2be7220 */ /* 0x000fc40000410000 */
[----:B------:R-:W-:Y:S02]  /*45d0*/  FMUL.FTZ R191, R194, R199 ;  /* 0x000000c7c2bf7220 */ /* 0x000fe40000410000 */
[----:B------:R-:W-:Y:S02]  /*45e0*/  FMUL.FTZ R209, R29, R168 ;  /* 0x000000a81dd17220 */ /* 0x000fe40000410000 */
[----:B------:R-:W-:Y:S02]  /*45f0*/  FADD.FTZ R225, R190, R225 ;  /* 0x000000e1bee17221 */ /* 0x000fe40000010000 */
[----:B------:R-:W-:Y:S02]  /*4600*/  FADD.FTZ R227, -R191, R208 ;  /* 0x000000d0bfe37221 */ /* 0x000fe40000010100 */
[-C--:B------:R-:W-:Y:S01]  /*4610*/  FMUL.FTZ R29, R29, R166.reuse ;  /* 0x000000a61d1d7220 */ /* 0x080fe20000410000 */
[----:B------:R0:W4:Y:S01]  /*4620*/  SHFL.DOWN PT, R229, R225, 0x1, 0x1f ;  /* 0x08201f00e1e57f89 */ /* 0x00012200000e0000 */
[----:B------:R-:W-:-:S02]  /*4630*/  FFMA.FTZ R209, R28, R166, -R209 ;  /* 0x000000a61cd17223 */ /* 0x000fc400000108d1 */
[----:B------:R-:W-:Y:S01]  /*4640*/  FFMA.FTZ R168, R28, R168, R29 ;  /* 0x000000a81ca87223 */ /* 0x000fe2000001001d */
[----:B------:R0:W0:Y:S01]  /*4650*/  SHFL.DOWN PT, R231, R227, 0x1, 0x1f ;  /* 0x08201f00e3e77f89 */ /* 0x00002200000e0000 */
[----:B------:R-:W-:Y:S01]  /*4660*/  FADD.FTZ R192, R192, R209 ;  /* 0x000000d1c0c07221 */ /* 0x000fe20000010000 */
[----:B------:R-:W-:Y:S05]  /*4670*/  @!P6 BRA `(.L_x_9806) ;  /* 0x000000b00000e947 */ /* 0x000fea0003800000 */
[C---:B01----:R-:W-:Y:S02]  /*4680*/  FMUL.FTZ R199, R16.reuse, R231 ;  /* 0x000000e710c77220 */ /* 0x043fe40000410000 */
[C---:B---3--:R-:W-:Y:S02]  /*4690*/  FMUL.FTZ R29, R16.reuse, R215 ;  /* 0x000000d7101d7220 */ /* 0x048fe40000410000 */
[-C--:B----4-:R-:W-:Y:S02]  /*46a0*/  FMUL.FTZ R209, R16, R229.reuse ;  /* 0x000000e510d17220 */ /* 0x090fe40000410000 */
[----:B------:R-:W-:Y:S02]  /*46b0*/  FFMA.FTZ R28, R226, R229, -R199 ;  /* 0x000000e5e21c7223 */ /* 0x000fe400000108c7 */
[----:B--2---:R-:W-:-:S02]  /*46c0*/  FMUL.FTZ R199, R16, R211 ;  /* 0x000000d310c77220 */ /* 0x004fc40000410000 */
[C---:B------:R-:W-:Y:S02]  /*46d0*/  FFMA.FTZ R29, R226.reuse, R211, -R29 ;  /* 0x000000d3e21d7223 */ /* 0x040fe4000001081d */
[C---:B------:R-:W-:Y:S02]  /*46e0*/  FFMA.FTZ R166, R226.reuse, R231, R209 ;  /* 0x000000e7e2a67223 */ /* 0x040fe400000100d1 */
[----:B------:R-:W-:Y:S01]  /*46f0*/  FFMA.FTZ R16, R226, R215, R199 ;  /* 0x000000d7e2107223 */ /* 0x000fe200000100c7 */
[----:B------:R-:W-:Y:S01]  /*4700*/  MOV R226, R29 ;  /* 0x0000001d00e27202 */ /* 0x000fe20000000f00 */
[----:B------:R-:W-:Y:S02]  /*4710*/  FADD.FTZ R225, R225, R28 ;  /* 0x0000001ce1e17221 */ /* 0x000fe40000010000 */
[----:B------:R-:W-:Y:S02]  /*4720*/  FADD.FTZ R227, R227, R166 ;  /* 0x000000a6e3e37221 */ /* 0x000fe40000010000 */
.L_x_9806:
[----:B-1----:R-:W-:Y:S05]  /*4730*/  BSYNC B0 ;  /* 0x0000000000007941 */ /* 0x002fea0003800000 */
.L_x_9805:
[----:B------:R-:W-:Y:S01]  /*4740*/  FADD.FTZ R168, RZ, R168 ;  /* 0x000000a8ffa87221 */ /* 0x000fe20000010000 */
[----:B------:R1:W4:Y:S01]  /*4750*/  SHFL.DOWN PT, R209, R226, 0x2, 0x1f ;  /* 0x08401f00e2d17f89 */ /* 0x00032200000e0000 */
[----:B------:R-:W-:Y:S01]  /*4760*/  BSSY B0, `(.L_x_9807) ;  /* 0x0000012000007945 */ /* 0x000fe20003800000 */
[----:B------:R-:W-:-:S02]  /*4770*/  FMUL.FTZ R208, R195, R192 ;  /* 0x000000c0c3d07220 */ /* 0x000fc40000410000 */
        /* <DEDUP_REMOVED lines=9> */
[-C--:B------:R-:W-:Y:S02]  /*4810*/  FMUL.FTZ R195, R16, R209.reuse ;  /* 0x000000d110c37220 */ /* 0x080fe40000410000 */
[C---:B------:R-:W-:Y:S02]  /*4820*/  FFMA.FTZ R29, R226.reuse, R209, -R29 ;  /* 0x000000d1e21d7223 */ /* 0x040fe4000001081d */
[C---:B------:R-:W-:Y:S02]  /*4830*/  FFMA.FTZ R166, R226.reuse, R229, R199 ;  /* 0x000000e5e2a67223 */ /* 0x040fe400000100c7 */
[----:B01----:R-:W-:Y:S01]  /*4840*/  FFMA.FTZ R16, R226, R211, R195 ;  /* 0x000000d3e2107223 */ /* 0x003fe200000100c3 */
[----:B------:R-:W-:Y:S01]  /*4850*/  MOV R226, R29 ;  /* 0x0000001d00e27202 */ /* 0x000fe20000000f00 */
[----:B------:R-:W-:Y:S02]  /*4860*/  FADD.FTZ R225, R225, R28 ;  /* 0x0000001ce1e17221 */ /* 0x000fe40000010000 */
[----:B------:R-:W-:-:S02]  /*4870*/  FADD.FTZ R227, R227, R166 ;  /* 0x000000a6e3e37221 */ /* 0x000fc40000010000 */
.L_x_9808:
[----:B------:R-:W-:Y:S05]  /*4880*/  BSYNC B0 ;  /* 0x0000000000007941 */ /* 0x000fea0003800000 */
.L_x_9807:
[C---:B------:R-:W-:Y:S01]  /*4890*/  FMUL.FTZ R28, R146.reuse, R168 ;  /* 0x000000a8921c7220 */ /* 0x040fe20000410000 */
[----:B----4-:R4:W1:Y:S01]  /*48a0*/  SHFL.DOWN PT, R229, R226, 0x4, 0x1f ;  /* 0x08801f00e2e57f89 */ /* 0x01086200000e0000 */
[-C--:B------:R-:W-:Y:S01]  /*48b0*/  FMUL.FTZ R29, R146, R192.reuse ;  /* 0x000000c0921d7220 */ /* 0x080fe20000410000 */
[----:B------:R-:W-:Y:S01]  /*48c0*/  BSSY B0, `(.L_x_9809) ;  /* 0x0000020000007945 */ /* 0x000fe20003800000 */
[----:B------:R-:W-:Y:S01]  /*48d0*/  FFMA.FTZ R195, R193, R192, -R204 ;  /* 0x000000c0c1c37223 */ /* 0x000fe200000108cc */
[----:B0-----:R4:W0:Y:S01]  /*48e0*/  SHFL.DOWN PT, R231, R16, 0x4, 0x1f ;  /* 0x08801f0010e77f89 */ /* 0x00182200000e0000 */
[----:B------:R-:W-:-:S02]  /*48f0*/  FMUL.FTZ R199, R168, UR29 ;  /* 0x0000001da8c77c20 */ /* 0x000fc40008410000 */
[----:B------:R-:W-:Y:S01]  /*4900*/  FMUL.FTZ R209, R168, UR28 ;  /* 0x0000001ca8d17c20 */ /* 0x000fe20008410000 */
[----:B------:R4:W3:Y:S01]  /*4910*/  SHFL.DOWN PT, R233, R225, 0x4, 0x1f ;  /* 0x08801f00e1e97f89 */ /* 0x0008e200000e0000 */
[C---:B------:R-:W-:Y:S02]  /*4920*/  FFMA.FTZ R28, R147.reuse, R192, -R28 ;  /* 0x000000c0931c7223 */ /* 0x040fe4000001081c */
[-C--:B------:R-:W-:Y:S01]  /*4930*/  FFMA.FTZ R29, R147, R168.reuse, R29 ;  /* 0x000000a8931d7223 */ /* 0x080fe2000001001d */
[----:B------:R4:W2:Y:S01]  /*4940*/  SHFL.DOWN PT, R235, R227, 0x4, 0x1f ;  /* 0x08801f00e3eb7f89 */ /* 0x0008a200000e0000 */
[----:B------:R-:W-:Y:S02]  /*4950*/  FFMA.FTZ R193, R193, R168, R208 ;  /* 0x000000a8c1c17223 */ /* 0x000fe400000100d0 */
[----:B------:R-:W-:Y:S02]  /*4960*/  FFMA.FTZ R199, R192, UR28, -R199 ;  /* 0x0000001cc0c77c23 */ /* 0x000fe400080108c7 */
[----:B--2---:R-:W-:-:S02]  /*4970*/  FFMA.FTZ R211, R194, R195, RZ ;  /* 0x000000c3c2d37223 */ /* 0x004fc400000100ff */
[----:B------:R-:W-:Y:S02]  /*4980*/  FFMA.FTZ R209, R192, UR29, R209 ;  /* 0x0000001dc0d17c23 */ /* 0x000fe400080100d1 */
[----:B------:R-:W-:Y:S02]  /*4990*/  FADD.FTZ R166, RZ, R29 ;  /* 0x0000001dffa67221 */ /* 0x000fe40000010000 */
[----:B------:R-:W-:Y:S02]  /*49a0*/  FFMA.FTZ R195, R79, R104, R28 ;  /* 0x000000684fc37223 */ /* 0x000fe4000001001c */
[C---:B---3--:R-:W-:Y:S02]  /*49b0*/  FFMA.FTZ R215, -R194.reuse, R193, RZ ;  /* 0x000000c1c2d77223 */ /* 0x048fe400000101ff */
[C---:B------:R-:W-:Y:S02]  /*49c0*/  FMUL.FTZ R193, R194.reuse, R199 ;  /* 0x000000c7c2c17220 */ /* 0x040fe40000410000 */
[----:B------:R-:W-:-:S02]  /*49d0*/  FFMA.FTZ R194, -R194, R209, -RZ ;  /* 0x000000d1c2c27223 */ /* 0x000fc400000109ff */
[C---:B------:R-:W-:Y:S02]  /*49e0*/  FMUL.FTZ R204, R196.reuse, R166 ;  /* 0x000000a6c4cc7220 */ /* 0x040fe40000410000 */
[----:B------:R-:W-:Y:S01]  /*49f0*/  FMUL.FTZ R208, R196, R195 ;  /* 0x000000c3c4d07220 */ /* 0x000fe20000410000 */
[----:B------:R-:W-:Y:S05]  /*4a00*/  @P3 BRA `(.L_x_9810) ;  /* 0x000000b000003947 */ /* 0x000fea0003800000 */
[C---:B01--4-:R-:W-:Y:S02]  /*4a10*/  FMUL.FTZ R199, R16.reuse, R235 ;  /* 0x000000eb10c77220 */ /* 0x053fe40000410000 */
[C---:B------:R-:W-:Y:S02]  /*4a20*/  FMUL.FTZ R29, R16.reuse, R231 ;  /* 0x000000e7101d7220 */ /* 0x040fe40000410000 */
[-C--:B------:R-:W-:Y:S02]  /*4a30*/  FMUL.FTZ R209, R16, R233.reuse ;  /* 0x000000e910d17220 */ /* 0x080fe40000410000 */
[----:B------:R-:W-:Y:S02]  /*4a40*/  FFMA.FTZ R28, R226, R233, -R199 ;  /* 0x000000e9e21c7223 */ /* 0x000fe400000108c7 */
[----:B------:R-:W-:-:S02]  /*4a50*/  FMUL.FTZ R199, R16, R229 ;  /* 0x000000e510c77220 */ /* 0x000fc40000410000 */
[C---:B------:R-:W-:Y:S02]  /*4a60*/  FFMA.FTZ R29, R226.reuse, R229, -R29 ;  /* 0x000000e5e21d7223 */ /* 0x040fe4000001081d */
[C---:B------:R-:W-:Y:S02]  /*4a70*/  FFMA.FTZ R196, R226.reuse, R235, R209 ;  /* 0x000000ebe2c47223 */ /* 0x040fe400000100d1 */
[----:B------:R-:W-:Y:S01]  /*4a80*/  FFMA.FTZ R16, R226, R231, R199 ;  /* 0x000000e7e2107223 */ /* 0x000fe200000100c7 */
[----:B------:R-:W-:Y:S01]  /*4a90*/  MOV R226, R29 ;  /* 0x0000001d00e27202 */ /* 0x000fe20000000f00 */
[----:B------:R-:W-:Y:S02]  /*4aa0*/  FADD.FTZ R225, R225, R28 ;  /* 0x0000001ce1e17221 */ /* 0x000fe40000010000 */
[----:B------:R-:W-:Y:S02]  /*4ab0*/  FADD.FTZ R227, R227, R196 ;  /* 0x000000c4e3e37221 */ /* 0x000fe40000010000 */
.L_x_9810:
[----:B01--4-:R-:W-:Y:S05]  /*4ac0*/  BSYNC B0 ;  /* 0x0000000000007941 */ /* 0x013fea0003800000 */
.L_x_9809:
[CC--:B------:R-:W-:Y:S01]  /*4ad0*/  FMUL.FTZ R29, R144.reuse, R195.reuse ;  /* 0x000000c3901d7220 */ /* 0x0c0fe20000410000 */
[----:B------:R0:W1:Y:S01]  /*4ae0*/  SHFL.DOWN PT, R229, R226, 0x8, 0x1f ;  /* 0x09001f00e2e57f89 */ /* 0x00006200000e0000 */
[-C--:B------:R-:W-:Y:S01]  /*4af0*/  FMUL.FTZ R28, R144, R166.reuse ;  /* 0x000000a6901c7220 */ /* 0x080fe20000410000 */
[----:B------:R-:W-:Y:S01]  /*4b00*/  BSSY B0, `(.L_x_9811) ;  /* 0x0000022000007945 */ /* 0x000fe20003800000 */
[C---:B------:R-:W-:Y:S01]  /*4b10*/  FFMA.FTZ R29, R145.reuse, R166, R29 ;  /* 0x000000a6911d7223 */ /* 0x040fe2000001001d */
[----:B------:R0:W2:Y:S01]  /*4b20*/  SHFL.DOWN PT, R231, R16, 0x8, 0x1f ;  /* 0x09001f0010e77f89 */ /* 0x0000a200000e0000 */
[----:B------:R-:W-:-:S02]  /*4b30*/  FFMA.FTZ R28, R145, R195, -R28 ;  /* 0x000000c3911c7223 */ /* 0x000fc4000001081c */
[C---:B------:R-:W-:Y:S01]  /*4b40*/  FFMA.FTZ R204, R33.reuse, R195, -R204 ;  /* 0x000000c321cc7223 */ /* 0x040fe200000108cc */
[----:B------:R0:W3:Y:S01]  /*4b50*/  SHFL.DOWN PT, R233, R225, 0x8, 0x1f ;  /* 0x09001f00e1e97f89 */ /* 0x0000e200000e0000 */
[----:B------:R-:W-:Y:S02]  /*4b60*/  FFMA.FTZ R208, R33, R166, R208 ;  /* 0x000000a621d07223 */ /* 0x000fe400000100d0 */
[C---:B------:R-:W-:Y:S01]  /*4b70*/  FMUL.FTZ R228, R166.reuse, UR29 ;  /* 0x0000001da6e47c20 */ /* 0x040fe20008410000 */
[----:B------:R0:W4:Y:S01]  /*4b80*/  SHFL.DOWN PT, R235, R227, 0x8, 0x1f ;  /* 0x09001f00e3eb7f89 */ /* 0x00012200000e0000 */
[----:B------:R-:W-:Y:S02]  /*4b90*/  FMUL.FTZ R230, R166, UR28 ;  /* 0x0000001ca6e67c20 */ /* 0x000fe40008410000 */
[----:B------:R-:W-:Y:S02]  /*4ba0*/  FADD.FTZ R33, RZ, R29 ;  /* 0x0000001dff217221 */ /* 0x000fe40000010000 */
[----:B------:R-:W-:-:S02]  /*4bb0*/  FFMA.FTZ R196, R78, R107, R28 ;  /* 0x0000006b4ec47223 */ /* 0x000fc4000001001c */
[C---:B------:R-:W-:Y:S02]  /*4bc0*/  FFMA.FTZ R29, R195.reuse, UR28, -R228 ;  /* 0x0000001cc31d7c23 */ /* 0x040fe400080108e4 */
[----:B------:R-:W-:Y:S02]  /*4bd0*/  FFMA.FTZ R199, R195, UR29, R230 ;  /* 0x0000001dc3c77c23 */ /* 0x000fe400080100e6 */
[C---:B------:R-:W-:Y:S02]  /*4be0*/  FMUL.FTZ R209, R197.reuse, R33 ;  /* 0x00000021c5d17220 */ /* 0x040fe40000410000 */
[----:B------:R-:W-:Y:S02]  /*4bf0*/  FMUL.FTZ R28, R197, R196 ;  /* 0x000000c4c51c7220 */ /* 0x000fe40000410000 */
[C---:B------:R-:W-:Y:S02]  /*4c00*/  FFMA.FTZ R204, R198.reuse, R204, R211 ;  /* 0x000000ccc6cc7223 */ /* 0x040fe400000100d3 */
[----:B------:R-:W-:-:S02]  /*4c10*/  FFMA.FTZ R208, -R198, R208, R215 ;  /* 0x000000d0c6d07223 */ /* 0x000fc400000101d7 */
[C---:B------:R-:W-:Y:S02]  /*4c20*/  FMUL.FTZ R197, R198.reuse, R29 ;  /* 0x0000001dc6c57220 */ /* 0x040fe40000410000 */
[----:B------:R-:W-:Y:S02]  /*4c30*/  FFMA.FTZ R198, -R198, R199, -RZ ;  /* 0x000000c7c6c67223 */ /* 0x000fe400000109ff */
[C---:B------:R-:W-:Y:S02]  /*4c40*/  FFMA.FTZ R211, R32.reuse, R196, -R209 ;  /* 0x000000c420d37223 */ /* 0x040fe400000108d1 */
[----:B------:R-:W-:Y:S01]  /*4c50*/  FFMA.FTZ R215, R32, R33, R28 ;  /* 0x0000002120d77223 */ /* 0x000fe2000001001c */
[----:B------:R-:W-:Y:S05]  /*4c60*/  @P4 BRA `(.L_x_9812) ;  /* 0x000000b000004947 */ /* 0x000fea0003800000 */
[C---:B01234-:R-:W-:Y:S02]  /*4c70*/  FMUL.FTZ R199, R16.reuse, R235 ;  /* 0x000000eb10c77220 */ /* 0x05ffe40000410000 */
[C---:B------:R-:W-:Y:S02]  /*4c80*/  FMUL.FTZ R29, R16.reuse, R231 ;  /* 0x000000e7101d7220 */ /* 0x040fe40000410000 */
[----:B------:R-:W-:-:S02]  /*4c90*/  FMUL.FTZ R209, R16, R233 ;  /* 0x000000e910d17220 */ /* 0x000fc40000410000 */
[----:B------:R-:W-:Y:S02]  /*4ca0*/  FFMA.FTZ R28, R226, R233, -R199 ;  /* 0x000000e9e21c7223 */ /* 0x000fe400000108c7 */
[-C--:B------:R-:W-:Y:S02]  /*4cb0*/  FMUL.FTZ R199, R16, R229.reuse ;  /* 0x000000e510c77220 */ /* 0x080fe40000410000 */
[C---:B------:R-:W-:Y:S02]  /*4cc0*/  FFMA.FTZ R29, R226.reuse, R229, -R29 ;  /* 0x000000e5e21d7223 */ /* 0x040fe4000001081d */
[C---:B------:R-:W-:Y:S02]  /*4cd0*/  FFMA.FTZ R32, R226.reuse, R235, R209 ;  /* 0x000000ebe2207223 */ /* 0x040fe400000100d1 */
[----:B------:R-:W-:Y:S01]  /*4ce0*/  FFMA.FTZ R16, R226, R231, R199 ;  /* 0x000000e7e2107223 */ /* 0x000fe200000100c7 */
[----:B------:R-:W-:Y:S01]  /*4cf0*/  MOV R226, R29 ;  /* 0x0000001d00e27202 */ /* 0x000fe20000000f00 */
[----:B------:R-:W-:-:S02]  /*4d00*/  FADD.FTZ R225, R225, R28 ;  /* 0x0000001ce1e17221 */ /* 0x000fc40000010000 */
[----:B------:R-:W-:Y:S02]  /*4d10*/  FADD.FTZ R227, R227, R32 ;  /* 0x00000020e3e37221 */ /* 0x000fe40000010000 */
.L_x_9812:
[----:B01234-:R-:W-:Y:S05]  /*4d20*/  BSYNC B0 ;  /* 0x0000000000007941 */ /* 0x01ffea0003800000 */
.L_x_9811:
[CC--:B------:R-:W-:Y:S01]  /*4d30*/  FMUL.FTZ R32, R142.reuse, R196.reuse ;  /* 0x000000c48e207220 */ /* 0x0c0fe20000410000 */
[----:B------:R0:W1:Y:S01]  /*4d40*/  SHFL.DOWN PT, R229, R226, 0x10, 0x1f ;  /* 0x0a001f00e2e57f89 */ /* 0x00006200000e0000 */
[-C--:B------:R-:W-:Y:S01]  /*4d50*/  FMUL.FTZ R28, R142, R33.reuse ;  /* 0x000000218e1c7220 */ /* 0x080fe20000410000 */
[----:B------:R-:W-:Y:S01]  /*4d60*/  BSSY B0, `(.L_x_9813) ;  /* 0x000002e000007945 */ /* 0x000fe20003800000 */
[C---:B------:R-:W-:Y:S01]  /*4d70*/  FFMA.FTZ R32, R143.reuse, R33, R32 ;  /* 0x000000218f207223 */ /* 0x040fe20000010020 */
[----:B------:R0:W2:Y:S01]  /*4d80*/  SHFL.DOWN PT, R231, R16, 0x10, 0x1f ;  /* 0x0a001f0010e77f89 */ /* 0x0000a200000e0000 */
[----:B------:R-:W-:Y:S02]  /*4d90*/  FFMA.FTZ R28, R143, R196, -R28 ;  /* 0x000000c48f1c7223 */ /* 0x000fe4000001081c */
[----:B------:R-:W-:Y:S01]  /*4da0*/  FMUL.FTZ R29, R33, UR29 ;  /* 0x0000001d211d7c20 */ /* 0x000fe20008410000 */
[----:B------:R0:W3:Y:S01]  /*4db0*/  SHFL.DOWN PT, R233, R225, 0x10, 0x1f ;  /* 0x0a001f00e1e97f89 */ /* 0x0000e200000e0000 */
[----:B------:R-:W-:-:S02]  /*4dc0*/  FADD.FTZ R32, RZ, R32 ;  /* 0x00000020ff207221 */ /* 0x000fc40000010000 */
[----:B------:R-:W-:Y:S01]  /*4dd0*/  FMUL.FTZ R209, R33, UR28 ;  /* 0x0000001c21d17c20 */ /* 0x000fe20008410000 */
[----:B------:R0:W4:Y:S01]  /*4de0*/  SHFL.DOWN PT, R235, R227, 0x10, 0x1f ;  /* 0x0a001f00e3eb7f89 */ /* 0x00012200000e0000 */
[----:B------:R-:W-:Y:S02]  /*4df0*/  FFMA.FTZ R199, R77, R106, R28 ;  /* 0x0000006a4dc77223 */ /* 0x000fe4000001001c */
[----:B------:R-:W-:Y:S02]  /*4e00*/  FFMA.FTZ R28, R196, UR28, -R29 ;  /* 0x0000001cc41c7c23 */ /* 0x000fe4000801081d */
[----:B------:R-:W-:Y:S02]  /*4e10*/  FMUL.FTZ R29, R200, R32 ;  /* 0x00000020c81d7220 */ /* 0x000fe40000410000 */
[----:B------:R-:W-:Y:S02]  /*4e20*/  FFMA.FTZ R228, R196, UR29, R209 ;  /* 0x0000001dc4e47c23 */ /* 0x000fe400080100d1 */
[----:B------:R-:W-:-:S02]  /*4e30*/  FMUL.FTZ R209, R200, R199 ;  /* 0x000000c7c8d17220 */ /* 0x000fc40000410000 */
[C---:B------:R-:W-:Y:S02]  /*4e40*/  FMUL.FTZ R200, R201.reuse, R28 ;  /* 0x0000001cc9c87220 */ /* 0x040fe40000410000 */
[C---:B------:R-:W-:Y:S02]  /*4e50*/  FFMA.FTZ R204, R201.reuse, R211, R204 ;  /* 0x000000d3c9cc7223 */ /* 0x040fe400000100cc */
[C---:B------:R-:W-:Y:S02]  /*4e60*/  FFMA.FTZ R28, R202.reuse, R199, -R29 ;  /* 0x000000c7ca1c7223 */ /* 0x040fe4000001081d */
[C---:B------:R-:W-:Y:S02]  /*4e70*/  FFMA.FTZ R208, -R201.reuse, R215, R208 ;  /* 0x000000d7c9d07223 */ /* 0x040fe400000101d0 */
[----:B------:R-:W-:Y:S02]  /*4e80*/  FFMA.FTZ R209, R202, R32, R209 ;  /* 0x00000020cad17223 */ /* 0x000fe400000100d1 */
[----:B------:R-:W-:-:S02]  /*4e90*/  FFMA.FTZ R201, -R201, R228, -RZ ;  /* 0x000000e4c9c97223 */ /* 0x000fc400000109ff */
[C---:B------:R-:W-:Y:S02]  /*4ea0*/  FMUL.FTZ R202, R32.reuse, UR29 ;  /* 0x0000001d20ca7c20 */ /* 0x040fe40008410000 */
[----:B------:R-:W-:Y:S02]  /*4eb0*/  FFMA.FTZ R28, R203, R28, R204 ;  /* 0x0000001ccb1c7223 */ /* 0x000fe400000100cc */
[----:B------:R-:W-:Y:S02]  /*4ec0*/  FMUL.FTZ R228, R32, UR28 ;  /* 0x0000001c20e47c20 */ /* 0x000fe40008410000 */
[C---:B------:R-:W-:Y:S02]  /*4ed0*/  FMUL.FTZ R204, R140.reuse, R32 ;  /* 0x000000208ccc7220 */ /* 0x040fe40000410000 */
[----:B------:R-:W-:Y:S02]  /*4ee0*/  FMUL.FTZ R29, R140, R199 ;  /* 0x000000c78c1d7220 */ /* 0x000fe40000410000 */
[----:B------:R-:W-:-:S02]  /*4ef0*/  FFMA.FTZ R202, R199, UR28, -R202 ;  /* 0x0000001cc7ca7c23 */ /* 0x000fc400080108ca */
[----:B------:R-:W-:Y:S02]  /*4f00*/  FFMA.FTZ R228, R199, UR29, R228 ;  /* 0x0000001dc7e47c23 */ /* 0x000fe400080100e4 */
[C---:B------:R-:W-:Y:S02]  /*4f10*/  FFMA.FTZ R204, R141.reuse, R199, -R204 ;  /* 0x000000c78dcc7223 */ /* 0x040fe400000108cc */
[----:B------:R-:W-:Y:S02]  /*4f20*/  FFMA.FTZ R29, R141, R32, R29 ;  /* 0x000000208d1d7223 */ /* 0x000fe4000001001d */
[C---:B------:R-:W-:Y:S02]  /*4f30*/  FFMA.FTZ R208, -R203.reuse, R209, R208 ;  /* 0x000000d1cbd07223 */ /* 0x040fe400000101d0 */
[C---:B------:R-:W-:Y:S02]  /*4f40*/  FMUL.FTZ R202, R203.reuse, R202 ;  /* 0x000000cacbca7220 */ /* 0x040fe40000410000 */
[----:B------:R-:W-:-:S02]  /*4f50*/  FFMA.FTZ R203, -R203, R228, -RZ ;  /* 0x000000e4cbcb7223 */ /* 0x000fc400000109ff */
[----:B------:R-:W-:Y:S02]  /*4f60*/  FFMA.FTZ R204, R76, R109, R204 ;  /* 0x0000006d4ccc7223 */ /* 0x000fe400000100cc */
[----:B------:R-:W-:Y:S01]  /*4f70*/  FADD.FTZ R29, RZ, R29 ;  /* 0x0000001dff1d7221 */ /* 0x000fe20000010000 */
[----:B------:R-:W-:Y:S05]  /*4f80*/  @P5 BRA `(.L_x_9814) ;  /* 0x000000b000005947 */ /* 0x000fea0003800000 */
[C---:B01234-:R-:W-:Y:S02]  /*4f90*/  FMUL.FTZ R211, R16.reuse, R235 ;  /* 0x000000eb10d37220 */ /* 0x05ffe40000410000 */
        /* <DEDUP_REMOVED lines=10> */
.L_x_9814:
[----:B01234-:R-:W-:Y:S05]  /*5040*/  BSYNC B0 ;  /* 0x0000000000007941 */ /* 0x01ffea0003800000 */
.L_x_9813:
[----:B------:R-:W-:Y:S01]  /*5050*/  FMUL.FTZ R209, R206, R29 ;  /* 0x0000001dced17220 */ /* 0x000fe20000410000 */
[----:B------:R-:W-:Y:S01]  /*5060*/  ISETP.NE.AND P0, PT, R102, RZ, PT ;  /* 0x000000ff6600720c */ /* 0x000fe20003f05270 */
[-C--:B------:R-:W-:Y:S01]  /*5070*/  FMUL.FTZ R228, R138, R204.reuse ;  /* 0x000000cc8ae47220 */ /* 0x080fe20000410000 */
[----:B------:R-:W-:Y:S01]  /*5080*/  BSSY B0, `(.L_x_9815) ;  /* 0x0000234000007945 */ /* 0x000fe20003800000 */
[----:B------:R-:W-:-:S02]  /*5090*/  FMUL.FTZ R230, R206, R204 ;  /* 0x000000cccee67220 */ /* 0x000fc40000410000 */
[-C--:B------:R-:W-:Y:S02]  /*50a0*/  FMUL.FTZ R206, R138, R29.reuse ;  /* 0x0000001d8ace7220 */ /* 0x080fe40000410000 */
[-C--:B------:R-:W-:Y:S02]  /*50b0*/  FFMA.FTZ R209, R205, R204.reuse, -R209 ;  /* 0x000000cccdd17223 */ /* 0x080fe400000108d1 */
[-C--:B------:R-:W-:Y:S02]  /*50c0*/  FFMA.FTZ R228, R139, R29.reuse, R228 ;  /* 0x0000001d8be47223 */ /* 0x080fe400000100e4 */
[----:B------:R-:W-:Y:S02]  /*50d0*/  FFMA.FTZ R230, R205, R29, R230 ;  /* 0x0000001dcde67223 */ /* 0x000fe400000100e6 */
[----:B------:R-:W-:Y:S02]  /*50e0*/  FFMA.FTZ R205, R139, R204, -R206 ;  /* 0x000000cc8bcd7223 */ /* 0x000fe400000108ce */
[----:B------:R-:W-:-:S02]  /*50f0*/  FFMA.FTZ R209, R207, R209, R28 ;  /* 0x000000d1cfd17223 */ /* 0x000fc4000001001c */
[----:B------:R-:W-:Y:S02]  /*5100*/  FADD.FTZ R28, RZ, R228 ;  /* 0x000000e4ff1c7221 */ /* 0x000fe40000010000 */
[----:B------:R-:W-:Y:S02]  /*5110*/  FFMA.FTZ R205, R75, R108, R205 ;  /* 0x0000006c4bcd7223 */ /* 0x000fe400000100cd */
[C---:B------:R-:W-:Y:S02]  /*5120*/  FMUL.FTZ R215, R29.reuse, UR29 ;  /* 0x0000001d1dd77c20 */ /* 0x040fe40008410000 */
[----:B------:R-:W-:Y:S02]  /*5130*/  FMUL.FTZ R229, R29, UR28 ;  /* 0x0000001c1de57c20 */ /* 0x000fe40008410000 */
[----:B------:R-:W-:Y:S02]  /*5140*/  FMUL.FTZ R228, R21, R28 ;  /* 0x0000001c15e47220 */ /* 0x000fe40000410000 */
[----:B------:R-:W-:-:S02]  /*5150*/  FFMA.FTZ R211, -R207, R230, R208 ;  /* 0x000000e6cfd37223 */ /* 0x000fc400000101d0 */
[-C--:B------:R-:W-:Y:S02]  /*5160*/  FMUL.FTZ R21, R21, R205.reuse ;  /* 0x000000cd15157220 */ /* 0x080fe40000410000 */
[C---:B------:R-:W-:Y:S02]  /*5170*/  FFMA.FTZ R206, R204.reuse, UR28, -R215 ;  /* 0x0000001cccce7c23 */ /* 0x040fe400080108d7 */
[----:B------:R-:W-:Y:S02]  /*5180*/  FFMA.FTZ R208, R204, UR29, R229 ;  /* 0x0000001dccd07c23 */ /* 0x000fe400080100e5 */
[C---:B------:R-:W-:Y:S02]  /*5190*/  FFMA.FTZ R228, R17.reuse, R205, -R228 ;  /* 0x000000cd11e47223 */ /* 0x040fe400000108e4 */
[----:B------:R-:W-:Y:S02]  /*51a0*/  FFMA.FTZ R21, R17, R28, R21 ;  /* 0x0000001c11157223 */ /* 0x000fe40000010015 */
[----:B------:R-:W-:-:S02]  /*51b0*/  FMUL.FTZ R206, R207, R206 ;  /* 0x000000cecfce7220 */ /* 0x000fc40000410000 */
[----:B------:R-:W-:Y:S02]  /*51c0*/  FFMA.FTZ R207, -R207, R208, -RZ ;  /* 0x000000d0cfcf7223 */ /* 0x000fe400000109ff */
[----:B------:R-:W-:Y:S02]  /*51d0*/  FMUL.FTZ R17, R136, R205 ;  /* 0x000000cd88117220 */ /* 0x000fe40000410000 */
[----:B------:R-:W-:Y:S02]  /*51e0*/  FFMA.FTZ R230, R210, R228, R209 ;  /* 0x000000e4d2e67223 */ /* 0x000fe400000100d1 */
[----:B------:R-:W-:Y:S02]  /*51f0*/  FMUL.FTZ R208, R136, R28 ;  /* 0x0000001c88d07220 */ /* 0x000fe40000410000 */
[C---:B------:R-:W-:Y:S02]  /*5200*/  FMUL.FTZ R228, R28.reuse, UR29 ;  /* 0x0000001d1ce47c20 */ /* 0x040fe40008410000 */
[----:B------:R-:W-:-:S02]  /*5210*/  FMUL.FTZ R234, R28, UR28 ;  /* 0x0000001c1cea7c20 */ /* 0x000fc40008410000 */
[C---:B------:R-:W-:Y:S02]  /*5220*/  FFMA.FTZ R17, R137.reuse, R28, R17 ;  /* 0x0000001c89117223 */ /* 0x040fe40000010011 */
[----:B------:R-:W-:Y:S02]  /*5230*/  FFMA.FTZ R208, R137, R205, -R208 ;  /* 0x000000cd89d07223 */ /* 0x000fe400000108d0 */
[----:B------:R-:W-:Y:S02]  /*5240*/  FFMA.FTZ R232, -R210, R21, R211 ;  /* 0x00000015d2e87223 */ /* 0x000fe400000101d3 */
[C---:B------:R-:W-:Y:S02]  /*5250*/  FFMA.FTZ R209, R205.reuse, UR28, -R228 ;  /* 0x0000001ccdd17c23 */ /* 0x040fe400080108e4 */
[----:B------:R-:W-:Y:S02]  /*5260*/  FFMA.FTZ R211, R205, UR29, R234 ;  /* 0x0000001dcdd37c23 */ /* 0x000fe400080100ea */
[----:B------:R-:W-:-:S02]  /*5270*/  FADD.FTZ R21, RZ, R17 ;  /* 0x00000011ff157221 */ /* 0x000fc40000010000 */
[----:B------:R-:W-:Y:S02]  /*5280*/  FFMA.FTZ R208, R74, R111, R208 ;  /* 0x0000006f4ad07223 */ /* 0x000fe400000100d0 */
[C---:B------:R-:W-:Y:S02]  /*5290*/  FMUL.FTZ R209, R210.reuse, R209 ;  /* 0x000000d1d2d17220 */ /* 0x040fe40000410000 */
[----:B------:R-:W-:Y:S02]  /*52a0*/  FFMA.FTZ R210, -R210, R211, -RZ ;  /* 0x000000d3d2d27223 */ /* 0x000fe400000109ff */
[C---:B------:R-:W-:Y:S02]  /*52b0*/  FMUL.FTZ R211, R19.reuse, R21 ;  /* 0x0000001513d37220 */ /* 0x040fe40000410000 */
[-C--:B------:R-:W-:Y:S02]  /*52c0*/  FMUL.FTZ R19, R19, R208.reuse ;  /* 0x000000d013137220 */ /* 0x080fe40000410000 */
[----:B------:R-:W-:-:S02]  /*52d0*/  FMUL.FTZ R228, R134, R208 ;  /* 0x000000d086e47220 */ /* 0x000fc40000410000 */
[-C--:B------:R-:W-:Y:S02]  /*52e0*/  FMUL.FTZ R17, R134, R21.reuse ;  /* 0x0000001586117220 */ /* 0x080fe40000410000 */
[CC--:B------:R-:W-:Y:S02]  /*52f0*/  FFMA.FTZ R211, R18.reuse, R208.reuse, -R211 ;  /* 0x000000d012d37223 */ /* 0x0c0fe400000108d3 */
[-C--:B------:R-:W-:Y:S02]  /*5300*/  FFMA.FTZ R18, R18, R21.reuse, R19 ;  /* 0x0000001512127223 */ /* 0x080fe40000010013 */
[C---:B------:R-:W-:Y:S02]  /*5310*/  FFMA.FTZ R19, R135.reuse, R21, R228 ;  /* 0x0000001587137223 */ /* 0x040fe400000100e4 */
[----:B------:R-:W-:Y:S02]  /*5320*/  FFMA.FTZ R17, R135, R208, -R17 ;  /* 0x000000d087117223 */ /* 0x000fe40000010811 */
[----:B------:R-:W-:-:S02]  /*5330*/  FFMA.FTZ R215, R213, R211, R230 ;  /* 0x000000d3d5d77223 */ /* 0x000fc400000100e6 */
[----:B------:R-:W-:Y:S02]  /*5340*/  FADD.FTZ R19, RZ, R19 ;  /* 0x00000013ff137221 */ /* 0x000fe40000010000 */
[----:B------:R-:W-:Y:S02]  /*5350*/  FFMA.FTZ R211, R73, R110, R17 ;  /* 0x0000006e49d37223 */ /* 0x000fe40000010011 */
[C---:B------:R-:W-:Y:S02]  /*5360*/  FMUL.FTZ R17, R21.reuse, UR29 ;  /* 0x0000001d15117c20 */ /* 0x040fe40008410000 */
[----:B------:R-:W-:Y:S02]  /*5370*/  FMUL.FTZ R231, R21, UR28 ;  /* 0x0000001c15e77c20 */ /* 0x000fe40008410000 */
[C---:B------:R-:W-:Y:S02]  /*5380*/  FMUL.FTZ R228, R212.reuse, R19 ;  /* 0x00000013d4e47220 */ /* 0x040fe40000410000 */
[----:B------:R-:W-:-:S02]  /*5390*/  FMUL.FTZ R230, R212, R211 ;  /* 0x000000d3d4e67220 */ /* 0x000fc40000410000 */
[C---:B------:R-:W-:Y:S02]  /*53a0*/  FFMA.FTZ R229, -R213.reuse, R18, R232 ;  /* 0x00000012d5e57223 */ /* 0x040fe400000101e8 */
[C---:B------:R-:W-:Y:S02]  /*53b0*/  FFMA.FTZ R212, R208.reuse, UR28, -R17 ;  /* 0x0000001cd0d47c23 */ /* 0x040fe40008010811 */
[----:B------:R-:W-:Y:S02]  /*53c0*/  FFMA.FTZ R18, R208, UR29, R231 ;  /* 0x0000001dd0127c23 */ /* 0x000fe400080100e7 */
[C---:B------:R-:W-:Y:S02]  /*53d0*/  FFMA.FTZ R228, R214.reuse, R211, -R228 ;  /* 0x000000d3d6e47223 */ /* 0x040fe400000108e4 */
[----:B------:R-:W-:Y:S02]  /*53e0*/  FFMA.FTZ R230, R214, R19, R230 ;  /* 0x00000013d6e67223 */ /* 0x000fe400000100e6 */
[----:B------:R-:W-:-:S02]  /*53f0*/  FMUL.FTZ R212, R213, R212 ;  /* 0x000000d4d5d47220 */ /* 0x000fc40000410000 */
[----:B------:R-:W-:Y:S02]  /*5400*/  FFMA.FTZ R213, -R213, R18, -RZ ;  /* 0x00000012d5d57223 */ /* 0x000fe400000109ff */
[C---:B------:R-:W-:Y:S02]  /*5410*/  FMUL.FTZ R214, R132.reuse, R211 ;  /* 0x000000d384d67220 */ /* 0x040fe40000410000 */
[-C--:B------:R-:W-:Y:S02]  /*5420*/  FMUL.FTZ R18, R132, R19.reuse ;  /* 0x0000001384127220 */ /* 0x080fe40000410000 */
[C---:B------:R-:W-:Y:S02]  /*5430*/  FMUL.FTZ R232, R19.reuse, UR29 ;  /* 0x0000001d13e87c20 */ /* 0x040fe40008410000 */
[----:B------:R-:W-:Y:S02]  /*5440*/  FMUL.FTZ R234, R19, UR28 ;  /* 0x0000001c13ea7c20 */ /* 0x000fe40008410000 */
[----:B------:R-:W-:-:S02]  /*5450*/  FFMA.FTZ R17, R133, R19, R214 ;  /* 0x0000001385117223 */ /* 0x000fc400000100d6 */
[----:B------:R-:W-:Y:S02]  /*5460*/  FFMA.FTZ R214, R133, R211, -R18 ;  /* 0x000000d385d67223 */ /* 0x000fe40000010812 */
[C---:B------:R-:W-:Y:S02]  /*5470*/  FFMA.FTZ R228, R216.reuse, R228, R215 ;  /* 0x000000e4d8e47223 */ /* 0x040fe400000100d7 */
[----:B------:R-:W-:Y:S02]  /*5480*/  FFMA.FTZ R230, -R216, R230, R229 ;  /* 0x000000e6d8e67223 */ /* 0x000fe400000101e5 */
[C---:B------:R-:W-:Y:S02]  /*5490*/  FFMA.FTZ R215, R211.reuse, UR28, -R232 ;  /* 0x0000001cd3d77c23 */ /* 0x040fe400080108e8 */
[----:B------:R-:W-:Y:S02]  /*54a0*/  FFMA.FTZ R229, R211, UR29, R234 ;  /* 0x0000001dd3e57c23 */ /* 0x000fe400080100ea */
[----:B------:R-:W-:Y:S01]  /*54b0*/  FADD.FTZ R18, RZ, R17 ;  /* 0x00000011ff127221 */ /* 0x000fe20000010000 */
[----:B------:R-:W0:Y:S01]  /*54c0*/  SHFL.IDX PT, R234, R16, RZ, 0x1f ;  /* 0x00001fff10ea7589 */ /* 0x000e2200000e0000 */
[----:B------:R-:W-:-:S02]  /*54d0*/  FFMA.FTZ R214, R72, R113, R214 ;  /* 0x0000007148d67223 */ /* 0x000fc400000100d6 */
[C---:B------:R-:W-:Y:S02]  /*54e0*/  FMUL.FTZ R215, R216.reuse, R215 ;  /* 0x000000d7d8d77220 */ /* 0x040fe40000410000 */
[----:B------:R-:W-:Y:S02]  /*54f0*/  FFMA.FTZ R216, -R216, R229, -RZ ;  /* 0x000000e5d8d87223 */ /* 0x000fe400000109ff */
[C---:B------:R-:W-:Y:S02]  /*5500*/  FMUL.FTZ R229, R223.reuse, R18 ;  /* 0x00000012dfe57220 */ /* 0x040fe40000410000 */
[-C--:B------:R-:W-:Y:S02]  /*5510*/  FMUL.FTZ R231, R223, R214.reuse ;  /* 0x000000d6dfe77220 */ /* 0x080fe40000410000 */
[C---:B------:R-:W-:Y:S02]  /*5520*/  FMUL.FTZ R223, R130.reuse, R214 ;  /* 0x000000d682df7220 */ /* 0x040fe40000410000 */
[----:B------:R-:W-:-:S02]  /*5530*/  FMUL.FTZ R17, R130, R18 ;  /* 0x0000001282117220 */ /* 0x000fc40000410000 */
[----:B------:R-:W-:Y:S02]  /*5540*/  FFMA.FTZ R223, R131, R18, R223 ;  /* 0x0000001283df7223 */ /* 0x000fe400000100df */
[C---:B------:R-:W-:Y:S02]  /*5550*/  FFMA.FTZ R229, R217.reuse, R214, -R229 ;  /* 0x000000d6d9e57223 */ /* 0x040fe400000108e5 */
[----:B------:R-:W-:Y:S02]  /*5560*/  FFMA.FTZ R231, R217, R18, R231 ;  /* 0x00000012d9e77223 */ /* 0x000fe400000100e7 */
[----:B------:R-:W-:Y:S02]  /*5570*/  FFMA.FTZ R217, R131, R214, -R17 ;  /* 0x000000d683d97223 */ /* 0x000fe40000010811 */
[----:B------:R-:W-:Y:S02]  /*5580*/  FADD.FTZ R17, RZ, R223 ;  /* 0x000000dfff117221 */ /* 0x000fe40000010000 */
[----:B------:R-:W-:-:S02]  /*5590*/  FFMA.FTZ R217, R71, R112, R217 ;  /* 0x0000007047d97223 */ /* 0x000fc400000100d9 */
[C---:B------:R-:W-:Y:S02]  /*55a0*/  FFMA.FTZ R231, -R219.reuse, R231, R230 ;  /* 0x000000e7dbe77223 */ /* 0x040fe400000101e6 */
[C---:B------:R-:W-:Y:S02]  /*55b0*/  FMUL.FTZ R223, R18.reuse, UR29 ;  /* 0x0000001d12df7c20 */ /* 0x040fe40008410000 */
[----:B------:R-:W-:Y:S02]  /*55c0*/  FMUL.FTZ R233, R18, UR28 ;  /* 0x0000001c12e97c20 */ /* 0x000fe40008410000 */
[C---:B------:R-:W-:Y:S02]  /*55d0*/  FMUL.FTZ R230, R220.reuse, R17 ;  /* 0x00000011dce67220 */ /* 0x040fe40000410000 */
[----:B------:R-:W-:Y:S02]  /*55e0*/  FFMA.FTZ R229, R219, R229, R228 ;  /* 0x000000e5dbe57223 */ /* 0x000fe400000100e4 */
[----:B------:R-:W-:-:S02]  /*55f0*/  FMUL.FTZ R232, R220, R217 ;  /* 0x000000d9dce87220 */ /* 0x000fc40000410000 */
[C---:B------:R-:W-:Y:S02]  /*5600*/  FFMA.FTZ R220, R214.reuse, UR28, -R223 ;  /* 0x0000001cd6dc7c23 */ /* 0x040fe400080108df */
[----:B------:R-:W-:Y:S02]  /*5610*/  FFMA.FTZ R228, R214, UR29, R233 ;  /* 0x0000001dd6e47c23 */ /* 0x000fe400080100e9 */
[C---:B------:R-:W-:Y:S01]  /*5620*/  FFMA.FTZ R230, R218.reuse, R217, -R230 ;  /* 0x000000d9dae67223 */ /* 0x040fe200000108e6 */
[----:B------:R-:W1:Y:S01]  /*5630*/  SHFL.IDX PT, R233, R226, RZ, 0x1f ;  /* 0x00001fffe2e97589 */ /* 0x000e6200000e0000 */
[----:B------:R-:W-:Y:S02]  /*5640*/  FFMA.FTZ R232, R218, R17, R232 ;  /* 0x00000011dae87223 */ /* 0x000fe400000100e8 */
[C---:B------:R-:W-:Y:S02]  /*5650*/  FMUL.FTZ R218, R219.reuse, R220 ;  /* 0x000000dcdbda7220 */ /* 0x040fe40000410000 */
[----:B------:R-:W-:-:S02]  /*5660*/  FFMA.FTZ R219, -R219, R228, -RZ ;  /* 0x000000e4dbdb7223 */ /* 0x000fc400000109ff */
[----:B------:R-:W-:Y:S01]  /*5670*/  FFMA.FTZ R238, R222, R230, R229 ;  /* 0x000000e6deee7223 */ /* 0x000fe200000100e5 */
[----:B------:R2:W-:Y:S01]  /*5680*/  SHFL.DOWN PT, R228, R16, 0x1, 0x1f ;  /* 0x08201f0010e47f89 */ /* 0x0005e200000e0000 */
[C---:B------:R-:W-:Y:S02]  /*5690*/  FMUL.FTZ R236, R128.reuse, R217 ;  /* 0x000000d980ec7220 */ /* 0x040fe40000410000 */
[-C--:B------:R-:W-:Y:S01]  /*56a0*/  FMUL.FTZ R220, R128, R17.reuse ;  /* 0x0000001180dc7220 */ /* 0x080fe20000410000 */
[----:B------:R1:W3:Y:S01]  /*56b0*/  SHFL.IDX PT, R229, R14, RZ, 0x1f ;  /* 0x00001fff0ee57589 */ /* 0x0002e200000e0000 */
[----:B------:R-:W-:Y:S02]  /*56c0*/  FFMA.FTZ R232, -R222, R232, R231 ;  /* 0x000000e8dee87223 */ /* 0x000fe400000101e7 */
[C---:B------:R-:W-:Y:S01]  /*56d0*/  FFMA.FTZ R236, R129.reuse, R17, R236 ;  /* 0x0000001181ec7223 */ /* 0x040fe200000100ec */
[----:B------:R-:W-:Y:S01]  /*56e0*/  SHFL.DOWN PT, R231, R226, 0x1, 0x1f ;  /* 0x08201f00e2e77f89 */ /* 0x000fe200000e0000 */
[----:B------:R-:W-:-:S02]  /*56f0*/  FFMA.FTZ R223, R129, R217, -R220 ;  /* 0x000000d981df7223 */ /* 0x000fc400000108dc */
[----:B--2---:R-:W-:Y:S01]  /*5700*/  FADD.FTZ R16, RZ, R236 ;  /* 0x000000ecff107221 */ /* 0x004fe20000010000 */
[----:B------:R2:W4:Y:S01]  /*5710*/  SHFL.IDX PT, R230, R15, RZ, 0x1f ;  /* 0x00001fff0fe67589 */ /* 0x00052200000e0000 */
[----:B------:R-:W-:Y:S02]  /*5720*/  FFMA.FTZ R223, R70, R115, R223 ;  /* 0x0000007346df7223 */ /* 0x000fe400000100df */
[CC--:B------:R-:W-:Y:S01]  /*5730*/  FMUL.FTZ R236, R174.reuse, R16.reuse ;  /* 0x00000010aeec7220 */ /* 0x0c0fe20000410000 */
[----:B------:R-:W5:Y:S01]  /*5740*/  SHFL.DOWN PT, R226, R227, 0x1, 0x1f ;  /* 0x08201f00e3e27f89 */ /* 0x000f6200000e0000 */
[-C--:B------:R-:W-:Y:S02]  /*5750*/  FMUL.FTZ R174, R174, R223.reuse ;  /* 0x000000dfaeae7220 */ /* 0x080fe40000410000 */
[C---:B------:R-:W-:Y:S02]  /*5760*/  FFMA.FTZ R236, R221.reuse, R223, -R236 ;  /* 0x000000dfddec7223 */ /* 0x040fe400000108ec */
[----:B------:R-:W-:-:S02]  /*5770*/  FFMA.FTZ R221, R221, R16, R174 ;  /* 0x00000010dddd7223 */ /* 0x000fc400000100ae */
[C---:B0-----:R-:W-:Y:S02]  /*5780*/  FMUL.FTZ R174, R234.reuse, R15 ;  /* 0x0000000feaae7220 */ /* 0x041fe40000410000 */
[----:B------:R-:W-:Y:S02]  /*5790*/  FFMA.FTZ R236, R177, R236, R238 ;  /* 0x000000ecb1ec7223 */ /* 0x000fe400000100ee */
[CC--:B------:R-:W-:Y:S02]  /*57a0*/  FMUL.FTZ R238, R234.reuse, R14.reuse ;  /* 0x0000000eeaee7220 */ /* 0x0c0fe40000410000 */
[----:B-1----:R-:W-:Y:S02]  /*57b0*/  FFMA.FTZ R14, R233, R14, -R174 ;  /* 0x0000000ee90e7223 */ /* 0x002fe400000108ae */
[----:B------:R-:W-:Y:S02]  /*57c0*/  FMUL.FTZ R174, R234, R13 ;  /* 0x0000000deaae7220 */ /* 0x000fe40000410000 */
[----:B------:R-:W-:-:S02]  /*57d0*/  FFMA.FTZ R232, -R177, R221, R232 ;  /* 0x000000ddb1e87223 */ /* 0x000fc400000101e8 */
[-C--:B------:R-:W-:Y:S02]  /*57e0*/  FMUL.FTZ R234, R234, R12.reuse ;  /* 0x0000000ceaea7220 */ /* 0x080fe40000410000 */
[----:B---3--:R-:W-:Y:S02]  /*57f0*/  @P1 FMUL.FTZ R221, R228, R229 ;  /* 0x000000e5e4dd1220 */ /* 0x008fe40000410000 */
[C---:B--2---:R-:W-:Y:S02]  /*5800*/  FFMA.FTZ R15, R233.reuse, R15, R238 ;  /* 0x0000000fe90f7223 */ /* 0x044fe400000100ee */
[C---:B------:R-:W-:Y:S02]  /*5810*/  FFMA.FTZ R12, R233.reuse, R12, -R174 ;  /* 0x0000000ce90c7223 */ /* 0x040fe400000108ae */
[----:B------:R-:W-:Y:S02]  /*5820*/  FFMA.FTZ R13, R233, R13, R234 ;  /* 0x0000000de90d7223 */ /* 0x000fe400000100ea */
[----:B----4-:R-:W-:Y:S01]  /*5830*/  @P1 FFMA.FTZ R233, R231, R230, R221 ;  /* 0x000000e6e7e91223 */ /* 0x010fe200000100dd */
[----:B------:R-:W0:Y:S01]  /*5840*/  SHFL.DOWN PT, R234, R225, 0x1, 0x1f ;  /* 0x08201f00e1ea7f89 */ /* 0x000e2200000e0000 */
[----:B------:R-:W-:-:S02]  /*5850*/  FMUL.FTZ R221, R126, R223 ;  /* 0x000000df7edd7220 */ /* 0x000fc40000410000 */
[----:B------:R-:W-:Y:S02]  /*5860*/  FMUL.FTZ R174, R126, R16 ;  /* 0x000000107eae7220 */ /* 0x000fe40000410000 */
[----:B------:R-:W-:Y:S02]  /*5870*/  FMUL.FTZ R240, R17, UR29 ;  /* 0x0000001d11f07c20 */ /* 0x000fe40008410000 */
[----:B------:R-:W-:Y:S02]  /*5880*/  @P1 FMUL.FTZ R238, R228, R230 ;  /* 0x000000e6e4ee1220 */ /* 0x000fe40000410000 */
[----:B-----5:R-:W-:Y:S02]  /*5890*/  @P1 FADD.FTZ R230, R226, R233 ;  /* 0x000000e9e2e61221 */ /* 0x020fe40000010000 */
[C---:B------:R-:W-:Y:S02]  /*58a0*/  FFMA.FTZ R226, R127.reuse, R16, R221 ;  /* 0x000000107fe27223 */ /* 0x040fe400000100dd */
[----:B------:R-:W-:-:S02]  /*58b0*/  FFMA.FTZ R221, R127, R223, -R174 ;  /* 0x000000df7fdd7223 */ /* 0x000fc400000108ae */
[----:B------:R-:W-:Y:S02]  /*58c0*/  FFMA.FTZ R235, R217, UR28, -R240 ;  /* 0x0000001cd9eb7c23 */ /* 0x000fe400080108f0 */
[C---:B------:R-:W-:Y:S02]  /*58d0*/  FMUL.FTZ R228, R16.reuse, UR29 ;  /* 0x0000001d10e47c20 */ /* 0x040fe40008410000 */
[----:B------:R-:W-:Y:S02]  /*58e0*/  FMUL.FTZ R240, R16, UR28 ;  /* 0x0000001c10f07c20 */ /* 0x000fe40008410000 */
[----:B------:R-:W-:Y:S02]  /*58f0*/  FADD.FTZ R174, RZ, R226 ;  /* 0x000000e2ffae7221 */ /* 0x000fe40000010000 */
[----:B------:R-:W-:Y:S02]  /*5900*/  FFMA.FTZ R221, R69, R114, R221 ;  /* 0x0000007245dd7223 */ /* 0x000fe400000100dd */
[----:B------:R-:W-:-:S02]  /*5910*/  FFMA.FTZ R226, R223, UR28, -R228 ;  /* 0x0000001cdfe27c23 */ /* 0x000fc400080108e4 */
[----:B------:R-:W-:Y:S02]  /*5920*/  FFMA.FTZ R228, R223, UR29, R240 ;  /* 0x0000001ddfe47c23 */ /* 0x000fe400080100f0 */
[CC--:B------:R-:W-:Y:S02]  /*5930*/  FMUL.FTZ R240, R224.reuse, R174.reuse ;  /* 0x000000aee0f07220 */ /* 0x0c0fe40000410000 */
[-C--:B------:R-:W-:Y:S02]  /*5940*/  FMUL.FTZ R224, R224, R221.reuse ;  /* 0x000000dde0e07220 */ /* 0x080fe40000410000 */
[CC--:B------:R-:W-:Y:S02]  /*5950*/  FFMA.FTZ R233, R175.reuse, R221.reuse, -R240 ;  /* 0x000000ddafe97223 */ /* 0x0c0fe400000108f0 */
[----:B------:R-:W-:Y:S02]  /*5960*/  FFMA.FTZ R239, R175, R174, R224 ;  /* 0x000000aeafef7223 */ /* 0x000fe400000100e0 */
[----:B------:R-:W-:-:S02]  /*5970*/  FMUL.FTZ R175, R124, R221 ;  /* 0x000000dd7caf7220 */ /* 0x000fc40000410000 */
[-C--:B------:R-:W-:Y:S02]  /*5980*/  FMUL.FTZ R224, R124, R174.reuse ;  /* 0x000000ae7ce07220 */ /* 0x080fe40000410000 */
[----:B------:R-:W-:Y:S02]  /*5990*/  FMUL.FTZ R242, R17, UR28 ;  /* 0x0000001c11f27c20 */ /* 0x000fe40008410000 */
[C---:B------:R-:W-:Y:S02]  /*59a0*/  FFMA.FTZ R175, R125.reuse, R174, R175 ;  /* 0x000000ae7daf7223 */ /* 0x040fe400000100af */
[----:B------:R-:W-:Y:S02]  /*59b0*/  FFMA.FTZ R224, R125, R221, -R224 ;  /* 0x000000dd7de07223 */ /* 0x000fe400000108e0 */
[----:B------:R-:W-:Y:S02]  /*59c0*/  FFMA.FTZ R237, R217, UR29, R242 ;  /* 0x0000001dd9ed7c23 */ /* 0x000fe400080100f2 */
[----:B------:R-:W-:-:S02]  /*59d0*/  FADD.FTZ R175, RZ, R175 ;  /* 0x000000afffaf7221 */ /* 0x000fc40000010000 */
[----:B------:R-:W-:Y:S02]  /*59e0*/  FFMA.FTZ R224, R68, R117, R224 ;  /* 0x0000007544e07223 */ /* 0x000fe400000100e0 */
[C---:B------:R-:W-:Y:S02]  /*59f0*/  FMUL.FTZ R220, R222.reuse, R235 ;  /* 0x000000ebdedc7220 */ /* 0x040fe40000410000 */
[----:B------:R-:W-:Y:S01]  /*5a00*/  FFMA.FTZ R222, -R222, R237, -RZ ;  /* 0x000000eddede7223 */ /* 0x000fe200000109ff */
[----:B------:R1:W2:Y:S01]  /*5a10*/  SHFL.IDX PT, R235, R225, RZ, 0x1f ;  /* 0x00001fffe1eb7589 */ /* 0x0002a200000e0000 */
[C---:B------:R-:W-:Y:S02]  /*5a20*/  FMUL.FTZ R226, R177.reuse, R226 ;  /* 0x000000e2b1e27220 */ /* 0x040fe40000410000 */
[----:B------:R-:W-:Y:S02]  /*5a30*/  FFMA.FTZ R228, -R177, R228, -RZ ;  /* 0x000000e4b1e47223 */ /* 0x000fe400000109ff */
[----:B------:R-:W-:-:S02]  /*5a40*/  @P1 FFMA.FTZ R237, R231, R229, -R238 ;  /* 0x000000e5e7ed1223 */ /* 0x000fc400000108ee */
[CC--:B------:R-:W-:Y:S02]  /*5a50*/  FMUL.FTZ R177, R122.reuse, R175.reuse ;  /* 0x000000af7ab17220 */ /* 0x0c0fe40000410000 */
[-C--:B------:R-:W-:Y:S02]  /*5a60*/  FMUL.FTZ R238, R122, R224.reuse ;  /* 0x000000e07aee7220 */ /* 0x080fe40000410000 */
[C---:B------:R-:W-:Y:S02]  /*5a70*/  FFMA.FTZ R177, R123.reuse, R224, -R177 ;  /* 0x000000e07bb17223 */ /* 0x040fe400000108b1 */
[----:B------:R-:W-:Y:S02]  /*5a80*/  FFMA.FTZ R238, R123, R175, R238 ;  /* 0x000000af7bee7223 */ /* 0x000fe400000100ee */
[----:B------:R-:W-:Y:S02]  /*5a90*/  FFMA.FTZ R231, -R23, R239, R232 ;  /* 0x000000ef17e77223 */ /* 0x000fe400000101e8 */
[----:B0-----:R-:W-:-:S02]  /*5aa0*/  @P1 FADD.FTZ R229, R234, R237 ;  /* 0x000000edeae51221 */ /* 0x001fc40000010000 */
[-C--:B------:R-:W-:Y:S02]  /*5ab0*/  FMUL.FTZ R232, R230, -R3.reuse ;  /* 0x80000003e6e87220 */ /* 0x080fe40000410000 */
[----:B-1----:R-:W-:Y:S02]  /*5ac0*/  FFMA.FTZ R225, R67, R116, R177 ;  /* 0x0000007443e17223 */ /* 0x002fe400000100b1 */
[----:B------:R-:W-:Y:S02]  /*5ad0*/  FADD.FTZ R177, RZ, R238 ;  /* 0x000000eeffb17221 */ /* 0x000fe40000010000 */
[----:B------:R-:W-:Y:S02]  /*5ae0*/  FMUL.FTZ R3, R229, -R3 ;  /* 0x80000003e5037220 */ /* 0x000fe40000410000 */
[----:B------:R-:W-:Y:S02]  /*5af0*/  FFMA.FTZ R233, R23, R233, R236 ;  /* 0x000000e917e97223 */ /* 0x000fe400000100ec */
[----:B------:R-:W-:Y:S01]  /*5b00*/  FFMA.FTZ R232, R229, R2, -R232 ;  /* 0x00000002e5e87223 */ /* 0x000fe200000108e8 */
[----:B------:R0:W1:Y:S01]  /*5b10*/  SHFL.IDX PT, R236, R227, RZ, 0x1f ;  /* 0x00001fffe3ec7589 */ /* 0x00006200000e0000 */
[----:B------:R-:W-:-:S02]  /*5b20*/  FMUL.FTZ R229, R118, R225 ;  /* 0x000000e176e57220 */ /* 0x000fc40000410000 */
[----:B------:R-:W-:Y:S02]  /*5b30*/  FFMA.FTZ R230, R230, R2, R3 ;  /* 0x00000002e6e67223 */ /* 0x000fe40000010003 */
[-C--:B------:R-:W-:Y:S02]  /*5b40*/  FFMA.FTZ R2, R120, R177.reuse, R229 ;  /* 0x000000b178027223 */ /* 0x080fe400000100e5 */
[----:B------:R-:W-:Y:S02]  /*5b50*/  FADD.FTZ R3, R179, R232 ;  /* 0x000000e8b3037221 */ /* 0x000fe40000010000 */
[----:B0-----:R-:W-:Y:S02]  /*5b60*/  FMUL.FTZ R227, R118, R177 ;  /* 0x000000b176e37220 */ /* 0x001fe40000410000 */
[----:B------:R-:W-:Y:S02]  /*5b70*/  FMUL.FTZ R232, R148, -R3 ;  /* 0x8000000394e87220 */ /* 0x000fe40000410000 */
[----:B------:R-:W-:-:S02]  /*5b80*/  FFMA.FTZ R229, R120, R225, -R227 ;  /* 0x000000e178e57223 */ /* 0x000fc400000108e3 */
[----:B------:R-:W-:Y:S02]  /*5b90*/  FADD.FTZ R227, -R167, R230 ;  /* 0x000000e6a7e37221 */ /* 0x000fe40000010100 */
[----:B------:R-:W-:Y:S02]  /*5ba0*/  FADD.FTZ R167, RZ, R2 ;  /* 0x00000002ffa77221 */ /* 0x000fe40000010000 */
[-C--:B------:R-:W-:Y:S02]  /*5bb0*/  FMUL.FTZ R179, R148, -R227.reuse ;  /* 0x800000e394b37220 */ /* 0x080fe40000410000 */
[C---:B------:R-:W-:Y:S02]  /*5bc0*/  FFMA.FTZ R232, R150.reuse, R227, R232 ;  /* 0x000000e396e87223 */ /* 0x040fe400000100e8 */
[----:B------:R-:W-:Y:S02]  /*5bd0*/  FFMA.FTZ R179, R150, R3, -R179 ;  /* 0x0000000396b37223 */ /* 0x000fe400000108b3 */
[----:B------:R-:W-:-:S02]  /*5be0*/  FFMA.FTZ R229, R66, R119, R229 ;  /* 0x0000007742e57223 */ /* 0x000fc400000100e5 */
[----:B------:R-:W-:Y:S02]  /*5bf0*/  FMUL.FTZ R2, R148, R167 ;  /* 0x000000a794027220 */ /* 0x000fe40000410000 */
[----:B------:R-:W-:Y:S02]  /*5c00*/  FADD.FTZ R179, R156, R179 ;  /* 0x000000b39cb37221 */ /* 0x000fe40000010000 */
[----:B------:R-:W-:Y:S02]  /*5c10*/  FADD.FTZ R153, -R153, R232 ;  /* 0x000000e899997221 */ /* 0x000fe40000010100 */
[-C--:B------:R-:W-:Y:S02]  /*5c20*/  FMUL.FTZ R230, R148, R229.reuse ;  /* 0x000000e594e67220 */ /* 0x080fe40000410000 */
[----:B------:R-:W-:Y:S02]  /*5c30*/  FFMA.FTZ R148, R150, R229, -R2 ;  /* 0x000000e596947223 */ /* 0x000fe40000010802 */
[----:B------:R-:W-:-:S02]  /*5c40*/  FMUL.FTZ R2, R118, -R179 ;  /* 0x800000b376027220 */ /* 0x000fc40000410000 */
[-C--:B------:R-:W-:Y:S02]  /*5c50*/  FMUL.FTZ R118, R118, -R153.reuse ;  /* 0x8000009976767220 */ /* 0x080fe40000410000 */
[----:B--2---:R-:W-:Y:S02]  /*5c60*/  FADD.FTZ R14, R235, R14 ;  /* 0x0000000eeb0e7221 */ /* 0x004fe40000010000 */
[C---:B------:R-:W-:Y:S02]  /*5c70*/  FFMA.FTZ R235, R120.reuse, R153, R2 ;  /* 0x0000009978eb7223 */ /* 0x040fe40000010002 */
[----:B------:R-:W-:Y:S02]  /*5c80*/  FFMA.FTZ R118, R120, R179, -R118 ;  /* 0x000000b378767223 */ /* 0x000fe40000010876 */
[----:B------:R-:W-:Y:S02]  /*5c90*/  FADD.FTZ R158, -R158, R235 ;  /* 0x000000eb9e9e7221 */ /* 0x000fe40000010100 */
[----:B------:R-:W-:-:S02]  /*5ca0*/  FADD.FTZ R159, R159, R118 ;  /* 0x000000769f9f7221 */ /* 0x000fc40000010000 */
[C---:B------:R-:W-:Y:S02]  /*5cb0*/  FMUL.FTZ R118, R122.reuse, -R158 ;  /* 0x8000009e7a767220 */ /* 0x040fe40000410000 */
[----:B------:R-:W-:Y:S02]  /*5cc0*/  FMUL.FTZ R122, R122, -R159 ;  /* 0x8000009f7a7a7220 */ /* 0x000fe40000410000 */
[----:B------:R-:W-:Y:S02]  /*5cd0*/  FFMA.FTZ R230, R150, R167, R230 ;  /* 0x000000a796e67223 */ /* 0x000fe400000100e6 */
[----:B------:R-:W-:Y:S02]  /*5ce0*/  FFMA.FTZ R118, R123, R159, -R118 ;  /* 0x0000009f7b767223 */ /* 0x000fe40000010876 */
[----:B------:R-:W-:Y:S02]  /*5cf0*/  FMUL.FTZ R150, R174, UR29 ;  /* 0x0000001dae967c20 */ /* 0x000fe40008410000 */
[----:B------:R-:W-:-:S02]  /*5d00*/  FMUL.FTZ R235, R155, R175 ;  /* 0x000000af9beb7220 */ /* 0x000fc40000410000 */
[----:B------:R-:W-:Y:S02]  /*5d10*/  FFMA.FTZ R122, R123, R158, R122 ;  /* 0x0000009e7b7a7223 */ /* 0x000fe4000001007a */
[----:B------:R-:W-:Y:S02]  /*5d20*/  FMUL.FTZ R155, R155, R224 ;  /* 0x000000e09b9b7220 */ /* 0x000fe40000410000 */
[----:B------:R-:W-:Y:S02]  /*5d30*/  FADD.FTZ R25, R25, R118 ;  /* 0x0000007619197221 */ /* 0x000fe40000010000 */
[----:B------:R-:W-:Y:S02]  /*5d40*/  FFMA.FTZ R150, R221, UR28, -R150 ;  /* 0x0000001cdd967c23 */ /* 0x000fe40008010896 */
[----:B------:R-:W-:Y:S02]  /*5d50*/  FADD.FTZ R157, -R157, R122 ;  /* 0x0000007a9d9d7221 */ /* 0x000fe40000010100 */
[----:B------:R-:W-:-:S02]  /*5d60*/  FFMA.FTZ R155, R26, R175, R155 ;  /* 0x000000af1a9b7223 */ /* 0x000fc4000001009b */
[----:B------:R-:W-:Y:S02]  /*5d70*/  FFMA.FTZ R235, R26, R224, -R235 ;  /* 0x000000e01aeb7223 */ /* 0x000fe400000108eb */
[----:B------:R-:W-:Y:S02]  /*5d80*/  FMUL.FTZ R123, R175, UR29 ;  /* 0x0000001daf7b7c20 */ /* 0x000fe40008410000 */
[C---:B------:R-:W-:Y:S02]  /*5d90*/  FMUL.FTZ R26, R124.reuse, -R25 ;  /* 0x800000197c1a7220 */ /* 0x040fe40000410000 */
[----:B------:R-:W-:Y:S02]  /*5da0*/  FMUL.FTZ R2, R23, R150 ;  /* 0x0000009617027220 */ /* 0x000fe40000410000 */
[----:B------:R-:W-:Y:S02]  /*5db0*/  FMUL.FTZ R124, R124, -R157 ;  /* 0x8000009d7c7c7220 */ /* 0x000fe40000410000 */
[----:B------:R-:W-:-:S02]  /*5dc0*/  FFMA.FTZ R150, -R160, R155, R231 ;  /* 0x0000009ba0967223 */ /* 0x000fc400000101e7 */
[----:B------:R-:W-:Y:S02]  /*5dd0*/  FFMA.FTZ R155, R224, UR28, -R123 ;  /* 0x0000001ce09b7c23 */ /* 0x000fe4000801087b */
        /* <DEDUP_REMOVED lines=12> */
[C---:B------:R-:W-:Y:S02]  /*5ea0*/  FFMA.FTZ R122, R24.reuse, R225, -R122 ;  /* 0x000000e1187a7223 */ /* 0x040fe4000001087a */
[----:B------:R-:W-:Y:S02]  /*5eb0*/  FFMA.FTZ R162, R24, R177, R162 ;  /* 0x000000b118a27223 */ /* 0x000fe400000100a2 */
[C---:B------:R-:W-:Y:S02]  /*5ec0*/  FMUL.FTZ R24, R128.reuse, -R22 ;  /* 0x8000001680187220 */ /* 0x040fe40000410000 */
[----:B------:R-:W-:Y:S02]  /*5ed0*/  FMUL.FTZ R128, R128, -R163 ;  /* 0x800000a380807220 */ /* 0x000fe40000410000 */
[----:B------:R-:W-:-:S02]  /*5ee0*/  FMUL.FTZ R118, R177, UR29 ;  /* 0x0000001db1767c20 */ /* 0x000fc40008410000 */
[----:B------:R-:W-:Y:S02]  /*5ef0*/  FFMA.FTZ R24, R129, R163, R24 ;  /* 0x000000a381187223 */ /* 0x000fe40000010018 */
[----:B------:R-:W-:Y:S02]  /*5f00*/  FMUL.FTZ R124, R177, UR28 ;  /* 0x0000001cb17c7c20 */ /* 0x000fe40008410000 */
[----:B------:R-:W-:Y:S02]  /*5f10*/  FFMA.FTZ R129, R129, R22, -R128 ;  /* 0x0000001681817223 */ /* 0x000fe40000010880 */
[----:B------:R-:W-:Y:S02]  /*5f20*/  FFMA.FTZ R118, R225, UR28, -R118 ;  /* 0x0000001ce1767c23 */ /* 0x000fe40008010876 */
[----:B------:R-:W-:Y:S02]  /*5f30*/  FADD.FTZ R24, -R171, R24 ;  /* 0x00000018ab187221 */ /* 0x000fe40000010100 */
[----:B------:R-:W-:-:S02]  /*5f40*/  FFMA.FTZ R126, R225, UR29, R124 ;  /* 0x0000001de17e7c23 */ /* 0x000fc4000801007c */
[----:B------:R-:W-:Y:S02]  /*5f50*/  FADD.FTZ R20, R20, R129 ;  /* 0x0000008114147221 */ /* 0x000fe40000010000 */
[----:B------:R-:W-:Y:S02]  /*5f60*/  FMUL.FTZ R124, R161, R118 ;  /* 0x00000076a17c7220 */ /* 0x000fe40000410000 */
[C---:B------:R-:W-:Y:S02]  /*5f70*/  FMUL.FTZ R118, R31.reuse, R167 ;  /* 0x000000a71f767220 */ /* 0x040fe40000410000 */
[----:B------:R-:W-:Y:S02]  /*5f80*/  FMUL.FTZ R125, R31, R229 ;  /* 0x000000e51f7d7220 */ /* 0x000fe40000410000 */
[C---:B------:R-:W-:Y:S02]  /*5f90*/  FMUL.FTZ R31, R130.reuse, -R24 ;  /* 0x80000018821f7220 */ /* 0x040fe40000410000 */
[----:B------:R-:W-:-:S02]  /*5fa0*/  FMUL.FTZ R130, R130, -R20 ;  /* 0x8000001482827220 */ /* 0x000fc40000410000 */
[----:B------:R-:W-:Y:S02]  /*5fb0*/  FFMA.FTZ R123, R154, R229, -R118 ;  /* 0x000000e59a7b7223 */ /* 0x000fe40000010876 */
[C---:B------:R-:W-:Y:S02]  /*5fc0*/  FFMA.FTZ R118, R131.reuse, R20, -R31 ;  /* 0x0000001483767223 */ /* 0x040fe4000001081f */
[----:B------:R-:W-:Y:S02]  /*5fd0*/  FFMA.FTZ R31, R131, R24, R130 ;  /* 0x00000018831f7223 */ /* 0x000fe40000010082 */
[----:B------:R-:W-:Y:S02]  /*5fe0*/  FADD.FTZ R169, R169, R118 ;  /* 0x00000076a9a97221 */ /* 0x000fe40000010000 */
[----:B------:R-:W-:Y:S02]  /*5ff0*/  FADD.FTZ R31, -R170, R31 ;  /* 0x0000001faa1f7221 */ /* 0x000fe40000010100 */
[----:B------:R-:W-:-:S02]  /*6000*/  FMUL.FTZ R118, R132, -R169 ;  /* 0x800000a984767220 */ /* 0x000fc40000410000 */
[----:B------:R-:W-:Y:S02]  /*6010*/  FFMA.FTZ R120, R160, R235, R233 ;  /* 0x000000eba0787223 */ /* 0x000fe400000100e9 */
[-C--:B------:R-:W-:Y:S02]  /*6020*/  FMUL.FTZ R132, R132, -R31.reuse ;  /* 0x8000001f84847220 */ /* 0x080fe40000410000 */
[----:B------:R-:W-:Y:S02]  /*6030*/  FFMA.FTZ R118, R133, R31, R118 ;  /* 0x0000001f85767223 */ /* 0x000fe40000010076 */
[----:B------:R-:W-:Y:S02]  /*6040*/  FFMA.FTZ R120, R161, R122, R120 ;  /* 0x0000007aa1787223 */ /* 0x000fe40000010078 */
[----:B------:R-:W-:Y:S02]  /*6050*/  FFMA.FTZ R133, R133, R169, -R132 ;  /* 0x000000a985857223 */ /* 0x000fe40000010884 */
[----:B------:R-:W-:-:S02]  /*6060*/  FFMA.FTZ R122, -R161, R162, R150 ;  /* 0x000000a2a17a7223 */ /* 0x000fc40000010196 */
[----:B------:R-:W-:Y:S02]  /*6070*/  FFMA.FTZ R161, -R161, R126, -RZ ;  /* 0x0000007ea1a17223 */ /* 0x000fe400000109ff */
[----:B------:R-:W-:Y:S02]  /*6080*/  FMUL.FTZ R126, R167, UR29 ;  /* 0x0000001da77e7c20 */ /* 0x000fe40008410000 */
[----:B------:R-:W-:Y:S02]  /*6090*/  FADD.FTZ R118, -R173, R118 ;  /* 0x00000076ad767221 */ /* 0x000fe40000010100 */
[----:B------:R-:W-:Y:S02]  /*60a0*/  FADD.FTZ R172, R172, R133 ;  /* 0x00000085acac7221 */ /* 0x000fe40000010000 */
[----:B------:R-:W-:Y:S02]  /*60b0*/  FFMA.FTZ R125, R154, R167, R125 ;  /* 0x000000a79a7d7223 */ /* 0x000fe4000001007d */
[----:B------:R-:W-:-:S02]  /*60c0*/  FFMA.FTZ R120, R151, R123, R120 ;  /* 0x0000007b97787223 */ /* 0x000fc40000010078 */
[----:B------:R-:W-:Y:S02]  /*60d0*/  FFMA.FTZ R126, R229, UR28, -R126 ;  /* 0x0000001ce57e7c23 */ /* 0x000fe4000801087e */
[C---:B------:R-:W-:Y:S02]  /*60e0*/  FMUL.FTZ R123, R134.reuse, -R118 ;  /* 0x80000076867b7220 */ /* 0x040fe40000410000 */
[----:B------:R-:W-:Y:S02]  /*60f0*/  FADD.FTZ R230, RZ, R230 ;  /* 0x000000e6ffe67221 */ /* 0x000fe40000010000 */
[----:B------:R-:W-:Y:S02]  /*6100*/  FMUL.FTZ R134, R134, -R172 ;  /* 0x800000ac86867220 */ /* 0x000fe40000410000 */
[----:B------:R-:W-:Y:S02]  /*6110*/  FFMA.FTZ R122, -R151, R125, R122 ;  /* 0x0000007d977a7223 */ /* 0x000fe4000001017a */
[----:B------:R-:W-:-:S02]  /*6120*/  FMUL.FTZ R128, R167, UR28 ;  /* 0x0000001ca7807c20 */ /* 0x000fc40008410000 */
[----:B------:R-:W-:Y:S02]  /*6130*/  FMUL.FTZ R125, R151, R126 ;  /* 0x0000007e977d7220 */ /* 0x000fe40000410000 */
[----:B------:R-:W-:Y:S02]  /*6140*/  FFMA.FTZ R148, R64, R121, R148 ;  /* 0x0000007940947223 */ /* 0x000fe40000010094 */
[C---:B------:R-:W-:Y:S02]  /*6150*/  FFMA.FTZ R123, R135.reuse, R172, -R123 ;  /* 0x000000ac877b7223 */ /* 0x040fe4000001087b */
[----:B------:R-:W-:Y:S02]  /*6160*/  FMUL.FTZ R126, R152, R230 ;  /* 0x000000e6987e7220 */ /* 0x000fe40000410000 */
[----:B------:R-:W-:Y:S02]  /*6170*/  FFMA.FTZ R135, R135, R118, R134 ;  /* 0x0000007687877223 */ /* 0x000fe40000010086 */
[----:B------:R-:W-:-:S02]  /*6180*/  FFMA.FTZ R128, R229, UR29, R128 ;  /* 0x0000001de5807c23 */ /* 0x000fc40008010080 */
[-C--:B------:R-:W-:Y:S02]  /*6190*/  FMUL.FTZ R152, R152, R148.reuse ;  /* 0x0000009498987220 */ /* 0x080fe40000410000 */
[----:B------:R-:W-:Y:S02]  /*61a0*/  FADD.FTZ R178, R178, R123 ;  /* 0x0000007bb2b27221 */ /* 0x000fe40000010000 */
[----:B------:R-:W-:Y:S01]  /*61b0*/  FFMA.FTZ R127, R27, R148, -R126 ;  /* 0x000000941b7f7223 */ /* 0x000fe2000001087e */
[----:B------:R-:W-:Y:S01]  /*61c0*/  P2R R126, PR, RZ, 0x1 ;  /* 0x00000001ff7e7803 */ /* 0x000fe20000000000 */
[----:B------:R-:W-:Y:S02]  /*61d0*/  FADD.FTZ R123, -R176, R135 ;  /* 0x00000087b07b7221 */ /* 0x000fe40000010100 */
[C---:B------:R-:W-:Y:S02]  /*61e0*/  FMUL.FTZ R129, R230.reuse, UR29 ;  /* 0x0000001de6817c20 */ /* 0x040fe40008410000 */
[----:B------:R-:W-:-:S02]  /*61f0*/  FMUL.FTZ R131, R230, UR28 ;  /* 0x0000001ce6837c20 */ /* 0x000fc40008410000 */
[----:B------:R-:W-:Y:S02]  /*6200*/  FFMA.FTZ R151, -R151, R128, -RZ ;  /* 0x0000008097977223 */ /* 0x000fe400000109ff */
[----:B------:R-:W-:Y:S02]  /*6210*/  FFMA.FTZ R27, R27, R230, R152 ;  /* 0x000000e61b1b7223 */ /* 0x000fe40000010098 */
[----:B------:R-:W-:Y:S02]  /*6220*/  FMUL.FTZ R133, R30, R127 ;  /* 0x0000007f1e857220 */ /* 0x000fe40000410000 */
[----:B------:R-:W-:Y:S02]  /*6230*/  FMUL.FTZ R128, R136, -R123 ;  /* 0x8000007b88807220 */ /* 0x000fe40000410000 */
[----:B------:R-:W-:Y:S02]  /*6240*/  FFMA.FTZ R129, R148, UR28, -R129 ;  /* 0x0000001c94817c23 */ /* 0x000fe40008010881 */
[----:B------:R-:W-:-:S02]  /*6250*/  FMUL.FTZ R136, R136, -R178 ;  /* 0x800000b288887220 */ /* 0x000fc40000410000 */
[----:B------:R-:W-:Y:S02]  /*6260*/  FFMA.FTZ R131, R148, UR29, R131 ;  /* 0x0000001d94837c23 */ /* 0x000fe40008010083 */
[----:B------:R-:W-:Y:S02]  /*6270*/  FMUL.FTZ R135, R30, R27 ;  /* 0x0000001b1e877220 */ /* 0x000fe40000410000 */
[----:B------:R-:W-:Y:S02]  /*6280*/  FADD.FTZ R27, R120, R133 ;  /* 0x00000085781b7221 */ /* 0x000fe40000010000 */
[C---:B------:R-:W-:Y:S02]  /*6290*/  FMUL.FTZ R126, R30.reuse, R129 ;  /* 0x000000811e7e7220 */ /* 0x040fe40000410000 */
[C---:B------:R-:W-:Y:S02]  /*62a0*/  FFMA.FTZ R120, R137.reuse, R123, R136 ;  /* 0x0000007b89787223 */ /* 0x040fe40000010088 */
[----:B------:R-:W-:Y:S01]  /*62b0*/  FFMA.FTZ R127, -R30, R131, -RZ ;  /* 0x000000831e7f7223 */ /* 0x000fe200000109ff */
[----:B------:R-:W-:Y:S01]  /*62c0*/  SHF.L.U32 R30, R102, 0x5, RZ ;  /* 0x00000005661e7819 */ /* 0x000fe200000006ff */
[----:B------:R-:W-:Y:S01]  /*62d0*/  FFMA.FTZ R129, R137, R178, -R128 ;  /* 0x000000b289817223 */ /* 0x000fe20000010880 */
[----:B------:R-:W-:Y:S01]  /*62e0*/  MOV R128, UR7 ;  /* 0x0000000700807c02 */ /* 0x000fe20008000f00 */
[----:B------:R-:W-:-:S02]  /*62f0*/  FADD.FTZ R120, -R189, R120 ;  /* 0x00000078bd787221 */ /* 0x000fc40000010100 */
[----:B------:R-:W-:Y:S01]  /*6300*/  FADD.FTZ R188, R188, R129 ;  /* 0x00000081bcbc7221 */ /* 0x000fe20000010000 */
[----:B------:R-:W-:Y:S01]  /*6310*/  LEA.HI.SX32 R129, R30, R30, 0x1b ;  /* 0x0000001e1e817211 */ /* 0x000fe200078fdaff */
[----:B------:R-:W-:Y:S02]  /*6320*/  FADD.FTZ R30, R122, -R135 ;  /* 0x800000877a1e7221 */ /* 0x000fe40000010000 */
[C---:B------:R-:W-:Y:S02]  /*6330*/  FMUL.FTZ R122, R138.reuse, -R120 ;  /* 0x800000788a7a7220 */ /* 0x040fe40000410000 */
[-C--:B------:R-:W-:Y:S02]  /*6340*/  FMUL.FTZ R138, R138, -R188.reuse ;  /* 0x800000bc8a8a7220 */ /* 0x080fe40000410000 */
[C---:B------:R-:W-:Y:S02]  /*6350*/  FFMA.FTZ R131, R139.reuse, R188, -R122 ;  /* 0x000000bc8b837223 */ /* 0x040fe4000001087a */
[----:B------:R-:W-:-:S02]  /*6360*/  FFMA.FTZ R138, R139, R120, R138 ;  /* 0x000000788b8a7223 */ /* 0x000fc4000001008a */
[----:B-1----:R-:W-:Y:S02]  /*6370*/  FADD.FTZ R15, R236, R15 ;  /* 0x0000000fec0f7221 */ /* 0x002fe40000010000 */
[----:B------:R-:W-:Y:S02]  /*6380*/  FADD.FTZ R186, R186, R131 ;  /* 0x00000083baba7221 */ /* 0x000fe40000010000 */
[----:B------:R-:W-:Y:S01]  /*6390*/  FADD.FTZ R187, -R187, R138 ;  /* 0x0000008abbbb7221 */ /* 0x000fe20000010100 */
[----:B------:R0:W-:Y:S01]  /*63a0*/  @!P0 STS.128 [R128.X16+0x2e10], R12 ;  /* 0x002e100c80008388 */ /* 0x0001e2000000cc00 */
[----:B------:R-:W-:Y:S02]  /*63b0*/  FMUL.FTZ R156, R174, UR28 ;  /* 0x0000001cae9c7c20 */ /* 0x000fe40008410000 */
[----:B------:R-:W-:Y:S01]  /*63c0*/  FMUL.FTZ R26, R160, R155 ;  /* 0x0000009ba01a7220 */ /* 0x000fe20000410000 */
[----:B------:R-:W-:Y:S01]  /*63d0*/  STS [R129.X4+0x898], R2 ;  /* 0x0008980281007388 */ /* 0x000fe20000004800 */
[----:B------:R-:W-:-:S02]  /*63e0*/  FFMA.FTZ R156, R221, UR29, R156 ;  /* 0x0000001ddd9c7c23 */ /* 0x000fc4000801009c */
[----:B------:R-:W-:Y:S01]  /*63f0*/  FFMA.FTZ R122, -R79, R104, R195 ;  /* 0x000000684f7a7223 */ /* 0x000fe200000101c3 */
[----:B------:R-:W-:Y:S01]  /*6400*/  STS [R129.X4+0x8a0], R26 ;  /* 0x0008a01a81007388 */ /* 0x000fe20000004800 */
[----:B------:R-:W-:Y:S02]  /*6410*/  FFMA.FTZ R23, -R23, R156, -RZ ;  /* 0x0000009c17177223 */ /* 0x000fe400000109ff */
[----:B------:R-:W-:Y:S01]  /*6420*/  FFMA.FTZ R131, -R80, R105, R192 ;  /* 0x0000006950837223 */ /* 0x000fe200000101c0 */
[----:B------:R-:W-:Y:S01]  /*6430*/  STS [R129.X4+0x8a8], R124 ;  /* 0x0008a87c81007388 */ /* 0x000fe20000004800 */
[----:B------:R-:W-:Y:S02]  /*6440*/  FFMA.FTZ R199, -R77, R106, R199 ;  /* 0x0000006a4dc77223 */ /* 0x000fe400000101c7 */
[----:B------:R-:W-:Y:S01]  /*6450*/  FFMA.FTZ R137, -R76, R109, R204 ;  /* 0x0000006d4c897223 */ /* 0x000fe200000101cc */
[----:B------:R1:W-:Y:S01]  /*6460*/  STS [R129.X4+0x89c], R23 ;  /* 0x00089c1781007388 */ /* 0x0003e20000004800 */
[----:B0-----:R-:W-:-:S02]  /*6470*/  FMUL.FTZ R12, R140, -R186 ;  /* 0x800000ba8c0c7220 */ /* 0x001fc40000410000 */
[-C--:B------:R-:W-:Y:S01]  /*6480*/  FMUL.FTZ R140, R140, -R187.reuse ;  /* 0x800000bb8c8c7220 */ /* 0x080fe20000410000 */
[----:B------:R0:W-:Y:S01]  /*6490*/  STS [R129.X4+0x8b0], R125 ;  /* 0x0008b07d81007388 */ /* 0x0001e20000004800 */
[C---:B------:R-:W-:Y:S02]  /*64a0*/  FFMA.FTZ R12, R141.reuse, R187, R12 ;  /* 0x000000bb8d0c7223 */ /* 0x040fe4000001000c */
[----:B------:R-:W-:Y:S01]  /*64b0*/  FFMA.FTZ R141, R141, R186, -R140 ;  /* 0x000000ba8d8d7223 */ /* 0x000fe2000001088c */
[----:B------:R2:W-:Y:S01]  /*64c0*/  STS [R129.X4+0x8bc], R127 ;  /* 0x0008bc7f81007388 */ /* 0x0005e20000004800 */
[----:B------:R-:W-:Y:S02]  /*64d0*/  FADD.FTZ R12, -R185, R12 ;  /* 0x0000000cb90c7221 */ /* 0x000fe40000010100 */
[----:B------:R-:W-:Y:S01]  /*64e0*/  FADD.FTZ R184, R184, R141 ;  /* 0x0000008db8b87221 */ /* 0x000fe20000010000 */
[----:B------:R-:W-:Y:S01]  /*64f0*/  STS [R129.X4+0x840], R193 ;  /* 0x000840c181007388 */ /* 0x000fe20000004800 */
[----:B------:R-:W-:-:S02]  /*6500*/  FMUL.FTZ R13, R142, -R12 ;  /* 0x8000000c8e0d7220 */ /* 0x000fc40000410000 */
[-C--:B------:R-:W-:Y:S01]  /*6510*/  FMUL.FTZ R142, R142, -R184.reuse ;  /* 0x800000b88e8e7220 */ /* 0x080fe20000410000 */
[----:B------:R3:W-:Y:S01]  /*6520*/  STS [R129.X4+0x8b4], R151 ;  /* 0x0008b49781007388 */ /* 0x0007e20000004800 */
[C---:B------:R-:W-:Y:S02]  /*6530*/  FFMA.FTZ R13, R143.reuse, R184, -R13 ;  /* 0x000000b88f0d7223 */ /* 0x040fe4000001080d */
[----:B------:R-:W-:Y:S01]  /*6540*/  FFMA.FTZ R142, R143, R12, R142 ;  /* 0x0000000c8f8e7223 */ /* 0x000fe2000001008e */
[----:B------:R-:W-:Y:S01]  /*6550*/  STS [R129.X4+0x84c], R198 ;  /* 0x00084cc681007388 */ /* 0x000fe20000004800 */
[----:B------:R-:W-:Y:S02]  /*6560*/  FADD.FTZ R182, R182, R13 ;  /* 0x0000000db6b67221 */ /* 0x000fe40000010000 */
[----:B------:R-:W-:Y:S01]  /*6570*/  FADD.FTZ R183, -R183, R142 ;  /* 0x0000008eb7b77221 */ /* 0x000fe20000010100 */
[----:B------:R-:W-:Y:S01]  /*6580*/  STS [R129.X4+0x8ac], R161 ;  /* 0x0008aca181007388 */ /* 0x000fe20000004800 */
[----:B------:R-:W-:-:S02]  /*6590*/  FMUL.FTZ R14, R144, -R182 ;  /* 0x800000b6900e7220 */ /* 0x000fc40000410000 */
[-C--:B------:R-:W-:Y:S01]  /*65a0*/  FMUL.FTZ R144, R144, -R183.reuse ;  /* 0x800000b790907220 */ /* 0x080fe20000410000 */
[----:B------:R-:W-:Y:S01]  /*65b0*/  STS [R129.X4+0x844], R194 ;  /* 0x000844c281007388 */ /* 0x000fe20000004800 */
[C---:B------:R-:W-:Y:S02]  /*65c0*/  FFMA.FTZ R14, R145.reuse, R183, R14 ;  /* 0x000000b7910e7223 */ /* 0x040fe4000001000e */
        /* <DEDUP_REMOVED lines=10> */
[----:B------:R-:W-:Y:S01]  /*6670*/  STS [R129.X4+0x858], R202 ;  /* 0x000858ca81007388 */ /* 0x000fe20000004800 */
[----:B------:R-:W-:Y:S02]  /*6680*/  FADD.FTZ R190, R190, R13 ;  /* 0x0000000dbebe7221 */ /* 0x000fe40000010000 */
[----:B------:R-:W-:Y:S01]  /*6690*/  FADD.FTZ R191, -R191, R146 ;  /* 0x00000092bfbf7221 */ /* 0x000fe20000010100 */
[----:B------:R-:W-:Y:S01]  /*66a0*/  STS [R129.X4+0x85c], R203 ;  /* 0x00085ccb81007388 */ /* 0x000fe20000004800 */
[----:B-1----:R-:W-:-:S02]  /*66b0*/  FMUL.FTZ R23, R79, R180 ;  /* 0x000000b44f177220 */ /* 0x002fc40000410000 */
[----:B------:R-:W-:Y:S01]  /*66c0*/  FMUL.FTZ R13, R80, R191 ;  /* 0x000000bf500d7220 */ /* 0x000fe20000410000 */
[----:B------:R-:W-:Y:S01]  /*66d0*/  STS [R129.X4+0x860], R206 ;  /* 0x000860ce81007388 */ /* 0x000fe20000004800 */
[----:B------:R-:W-:Y:S02]  /*66e0*/  FMUL.FTZ R133, R79, R14 ;  /* 0x0000000e4f857220 */ /* 0x000fe40000410000 */
[----:B------:R-:W-:Y:S01]  /*66f0*/  FMUL.FTZ R128, R166, R23 ;  /* 0x00000017a6807220 */ /* 0x000fe20000410000 */
[----:B------:R-:W-:Y:S01]  /*6700*/  STS [R129.X4+0x864], R207 ;  /* 0x000864cf81007388 */ /* 0x000fe20000004800 */
[----:B------:R-:W-:Y:S02]  /*6710*/  FMUL.FTZ R2, R80, R190 ;  /* 0x000000be50027220 */ /* 0x000fe40000410000 */
[----:B------:R-:W-:Y:S01]  /*6720*/  FMUL.FTZ R15, R168, R13 ;  /* 0x0000000da80f7220 */ /* 0x000fe20000410000 */
[----:B------:R-:W-:Y:S01]  /*6730*/  STS [R129.X4+0x868], R209 ;  /* 0x000868d181007388 */ /* 0x000fe20000004800 */
[----:B------:R-:W-:-:S02]  /*6740*/  FFMA.FTZ R128, R122, R133, -R128 ;  /* 0x000000857a807223 */ /* 0x000fc40000010880 */
[-C--:B------:R-:W-:Y:S01]  /*6750*/  FMUL.FTZ R26, R168, R2.reuse ;  /* 0x00000002a81a7220 */ /* 0x080fe20000410000 */
[----:B------:R-:W-:Y:S01]  /*6760*/  STS [R129.X4+0x86c], R210 ;  /* 0x00086cd281007388 */ /* 0x000fe20000004800 */
[----:B------:R-:W-:Y:S02]  /*6770*/  FMUL.FTZ R133, R166, R133 ;  /* 0x00000085a6857220 */ /* 0x000fe40000410000 */
[C---:B------:R-:W-:Y:S01]  /*6780*/  FFMA.FTZ R15, R131.reuse, R2, R15 ;  /* 0x00000002830f7223 */ /* 0x040fe2000001000f */
[----:B------:R-:W-:Y:S01]  /*6790*/  STS [R129.X4+0x870], R212 ;  /* 0x000870d481007388 */ /* 0x000fe20000004800 */
[----:B------:R-:W-:Y:S02]  /*67a0*/  FFMA.FTZ R13, R131, R13, -R26 ;  /* 0x0000000d830d7223 */ /* 0x000fe4000001081a */
[----:B------:R-:W-:Y:S01]  /*67b0*/  FFMA.FTZ R124, R122, R23, R133 ;  /* 0x000000177a7c7223 */ /* 0x000fe20000010085 */
[----:B------:R-:W-:Y:S01]  /*67c0*/  STS [R129.X4+0x874], R213 ;  /* 0x000874d581007388 */ /* 0x000fe20000004800 */
[----:B------:R-:W-:-:S02]  /*67d0*/  FADD.FTZ R15, RZ, R15 ;  /* 0x0000000fff0f7221 */ /* 0x000fc40000010000 */
[C---:B------:R-:W-:Y:S01]  /*67e0*/  FMUL.FTZ R130, R78.reuse, R183 ;  /* 0x000000b74e827220 */ /* 0x040fe20000410000 */
[----:B------:R-:W-:Y:S01]  /*67f0*/  STS [R129.X4+0x878], R215 ;  /* 0x000878d781007388 */ /* 0x000fe20000004800 */
[C---:B------:R-:W-:Y:S02]  /*6800*/  FMUL.FTZ R26, R78.reuse, R182 ;  /* 0x000000b64e1a7220 */ /* 0x040fe40000410000 */
[----:B------:R-:W-:Y:S01]  /*6810*/  FADD.FTZ R15, R15, R124 ;  /* 0x0000007c0f0f7221 */ /* 0x000fe20000010000 */
[----:B------:R-:W-:Y:S01]  /*6820*/  STS [R129.X4+0x87c], R216 ;  /* 0x00087cd881007388 */ /* 0x000fe20000004800 */
[----:B------:R-:W-:Y:S02]  /*6830*/  FFMA.FTZ R133, -R78, R107, R196 ;  /* 0x0000006b4e857223 */ /* 0x000fe400000101c4 */
[C---:B------:R-:W-:Y:S01]  /*6840*/  FMUL.FTZ R132, R33.reuse, R130 ;  /* 0x0000008221847220 */ /* 0x040fe20000410000 */
[----:B------:R-:W-:Y:S01]  /*6850*/  STS [R129.X4+0x880], R218 ;  /* 0x000880da81007388 */ /* 0x000fe20000004800 */
[----:B------:R-:W-:-:S02]  /*6860*/  FMUL.FTZ R124, R33, R26 ;  /* 0x0000001a217c7220 */ /* 0x000fc40000410000 */
[----:B------:R-:W-:Y:S01]  /*6870*/  FADD.FTZ R13, RZ, R13 ;  /* 0x0000000dff0d7221 */ /* 0x000fe20000010000 */
[----:B------:R-:W-:Y:S01]  /*6880*/  STS [R129.X4+0x884], R219 ;  /* 0x000884db81007388 */ /* 0x000fe20000004800 */
[C---:B------:R-:W-:Y:S02]  /*6890*/  FFMA.FTZ R132, R133.reuse, R26, R132 ;  /* 0x0000001a85847223 */ /* 0x040fe40000010084 */
[----:B------:R-:W-:Y:S01]  /*68a0*/  FFMA.FTZ R130, R133, R130, -R124 ;  /* 0x0000008285827223 */ /* 0x000fe2000001087c */
[----:B------:R-:W-:Y:S01]  /*68b0*/  STS [R129.X4+0x888], R220 ;  /* 0x000888dc81007388 */ /* 0x000fe20000004800 */
[----:B------:R-:W-:Y:S02]  /*68c0*/  FADD.FTZ R13, R13, R128 ;  /* 0x000000800d0d7221 */ /* 0x000fe40000010000 */
[----:B------:R-:W-:Y:S01]  /*68d0*/  FMUL.FTZ R128, R77, R12 ;  /* 0x0000000c4d807220 */ /* 0x000fe20000410000 */
[----:B------:R-:W-:Y:S01]  /*68e0*/  STS [R129.X4+0x88c], R222 ;  /* 0x00088cde81007388 */ /* 0x000fe20000004800 */
[----:B------:R-:W-:-:S02]  /*68f0*/  FMUL.FTZ R124, R76, R186 ;  /* 0x000000ba4c7c7220 */ /* 0x000fc40000410000 */
[----:B------:R-:W-:Y:S01]  /*6900*/  FMUL.FTZ R135, R77, R184 ;  /* 0x000000b84d877220 */ /* 0x000fe20000410000 */
[----:B------:R-:W-:Y:S01]  /*6910*/  STS [R129.X4+0x890], R226 ;  /* 0x000890e281007388 */ /* 0x000fe20000004800 */
[----:B------:R-:W-:Y:S02]  /*6920*/  FADD.FTZ R15, R15, R132 ;  /* 0x000000840f0f7221 */ /* 0x000fe40000010000 */
[----:B------:R-:W-:Y:S01]  /*6930*/  FMUL.FTZ R132, R32, R128 ;  /* 0x0000008020847220 */ /* 0x000fe20000410000 */
[----:B------:R-:W-:Y:S01]  /*6940*/  STS [R129.X4+0x894], R228 ;  /* 0x000894e481007388 */ /* 0x000fe20000004800 */
[----:B------:R-:W-:Y:S02]  /*6950*/  FMUL.FTZ R136, R76, R187 ;  /* 0x000000bb4c887220 */ /* 0x000fe40000410000 */
[----:B0-----:R-:W-:Y:S01]  /*6960*/  FMUL.FTZ R125, R29, R124 ;  /* 0x0000007c1d7d7220 */ /* 0x001fe20000410000 */
[----:B------:R-:W-:Y:S01]  /*6970*/  STS [R129.X4+0x8b8], R126 ;  /* 0x0008b87e81007388 */ /* 0x000fe20000004800 */
[----:B------:R-:W-:-:S02]  /*6980*/  FMUL.FTZ R134, R32, R135 ;  /* 0x0000008720867220 */ /* 0x000fc40000410000 */
[----:B------:R-:W-:Y:S02]  /*6990*/  FADD.FTZ R13, R13, R130 ;  /* 0x000000820d0d7221 */ /* 0x000fe40000010000 */
[----:B------:R-:W-:Y:S02]  /*69a0*/  FFMA.FTZ R132, R199, R135, R132 ;  /* 0x00000087c7847223 */ /* 0x000fe40000010084 */
[----:B------:R-:W-:Y:S02]  /*69b0*/  FFMA.FTZ R130, R137, R136, -R125 ;  /* 0x0000008889827223 */ /* 0x000fe4000001087d */
[----:B------:R-:W-:Y:S02]  /*69c0*/  FFMA.FTZ R134, R199, R128, -R134 ;  /* 0x00000080c7867223 */ /* 0x000fe40000010886 */
[----:B------:R-:W-:Y:S02]  /*69d0*/  FMUL.FTZ R136, R29, R136 ;  /* 0x000000881d887220 */ /* 0x000fe40000410000 */
[----:B------:R-:W-:-:S02]  /*69e0*/  FMUL.FTZ R139, R75, R120 ;  /* 0x000000784b8b7220 */ /* 0x000fc40000410000 */
[----:B------:R-:W-:Y:S02]  /*69f0*/  FADD.FTZ R15, R15, R132 ;  /* 0x000000840f0f7221 */ /* 0x000fe40000010000 */
[C---:B------:R-:W-:Y:S02]  /*6a00*/  FMUL.FTZ R125, R75.reuse, R188 ;  /* 0x000000bc4b7d7220 */ /* 0x040fe40000410000 */
[----:B------:R-:W-:Y:S02]  /*6a10*/  FFMA.FTZ R128, -R75, R108, R205 ;  /* 0x0000006c4b807223 */ /* 0x000fe400000101cd */
[----:B------:R-:W-:Y:S02]  /*6a20*/  FFMA.FTZ R136, R137, R124, R136 ;  /* 0x0000007c89887223 */ /* 0x000fe40000010088 */
[----:B------:R-:W-:Y:S02]  /*6a30*/  FMUL.FTZ R132, R28, R139 ;  /* 0x0000008b1c847220 */ /* 0x000fe40000410000 */
[----:B------:R-:W-:-:S02]  /*6a40*/  FADD.FTZ R13, R13, R134 ;  /* 0x000000860d0d7221 */ /* 0x000fc40000010000 */
[-C--:B------:R-:W-:Y:S02]  /*6a50*/  FMUL.FTZ R138, R28, R125.reuse ;  /* 0x0000007d1c8a7220 */ /* 0x080fe40000410000 */
[----:B------:R-:W-:Y:S02]  /*6a60*/  FADD.FTZ R15, R15, R136 ;  /* 0x000000880f0f7221 */ /* 0x000fe40000010000 */
[----:B------:R-:W-:Y:S02]  /*6a70*/  FFMA.FTZ R132, R128, R125, R132 ;  /* 0x0000007d80847223 */ /* 0x000fe40000010084 */
[----:B------:R-:W-:Y:S02]  /*6a80*/  FADD.FTZ R13, R13, R130 ;  /* 0x000000820d0d7221 */ /* 0x000fe40000010000 */
[----:B------:R-:W-:Y:S02]  /*6a90*/  FMUL.FTZ R130, R74, R178 ;  /* 0x000000b24a827220 */ /* 0x000fe40000410000 */
[----:B------:R-:W-:-:S02]  /*6aa0*/  FFMA.FTZ R138, R128, R139, -R138 ;  /* 0x0000008b808a7223 */ /* 0x000fc4000001088a */
[----:B------:R-:W-:Y:S02]  /*6ab0*/  FADD.FTZ R15, R15, R132 ;  /* 0x000000840f0f7221 */ /* 0x000fe40000010000 */
[C---:B------:R-:W-:Y:S02]  /*6ac0*/  FFMA.FTZ R139, -R74.reuse, R111, R208 ;  /* 0x0000006f4a8b7223 */ /* 0x040fe400000101d0 */
[----:B------:R-:W-:Y:S02]  /*6ad0*/  FMUL.FTZ R134, R74, R123 ;  /* 0x0000007b4a867220 */ /* 0x000fe40000410000 */
[----:B------:R-:W-:Y:S02]  /*6ae0*/  FMUL.FTZ R136, R21, R130 ;  /* 0x0000008215887220 */ /* 0x000fe40000410000 */
[----:B------:R-:W-:Y:S02]  /*6af0*/  FMUL.FTZ R132, R73, R172 ;  /* 0x000000ac49847220 */ /* 0x000fe40000410000 */
[----:B------:R-:W-:-:S02]  /*6b00*/  FADD.FTZ R13, R13, R138 ;  /* 0x0000008a0d0d7221 */ /* 0x000fc40000010000 */
[----:B------:R-:W-:Y:S02]  /*6b10*/  FFMA.FTZ R211, -R73, R110, R211 ;  /* 0x0000006e49d37223 */ /* 0x000fe400000101d3 */
[----:B------:R-:W-:Y:S02]  /*6b20*/  FMUL.FTZ R141, R72, R169 ;  /* 0x000000a9488d7220 */ /* 0x000fe40000410000 */
[----:B------:R-:W-:Y:S02]  /*6b30*/  FFMA.FTZ R136, R139, R134, -R136 ;  /* 0x000000868b887223 */ /* 0x000fe40000010888 */
[----:B------:R-:W-:Y:S02]  /*6b40*/  FMUL.FTZ R138, R73, R118 ;  /* 0x00000076498a7220 */ /* 0x000fe40000410000 */
[----:B------:R-:W-:Y:S02]  /*6b50*/  FMUL.FTZ R140, R19, R132 ;  /* 0x00000084138c7220 */ /* 0x000fe40000410000 */
[----:B------:R-:W-:-:S02]  /*6b60*/  FMUL.FTZ R134, R21, R134 ;  /* 0x0000008615867220 */ /* 0x000fc40000410000 */
[C---:B------:R-:W-:Y:S02]  /*6b70*/  FFMA.FTZ R214, -R72.reuse, R113, R214 ;  /* 0x0000007148d67223 */ /* 0x040fe400000101d6 */
[----:B------:R-:W-:Y:S02]  /*6b80*/  FMUL.FTZ R143, R72, R31 ;  /* 0x0000001f488f7220 */ /* 0x000fe40000410000 */
[----:B------:R-:W-:Y:S02]  /*6b90*/  FMUL.FTZ R142, R18, R141 ;  /* 0x0000008d128e7220 */ /* 0x000fe40000410000 */
[----:B------:R-:W-:Y:S02]  /*6ba0*/  FFMA.FTZ R140, R211, R138, -R140 ;  /* 0x0000008ad38c7223 */ /* 0x000fe4000001088c */
[----:B------:R-:W-:Y:S02]  /*6bb0*/  FFMA.FTZ R134, R139, R130, R134 ;  /* 0x000000828b867223 */ /* 0x000fe40000010086 */
[----:B------:R-:W-:-:S02]  /*6bc0*/  FMUL.FTZ R138, R19, R138 ;  /* 0x0000008a138a7220 */ /* 0x000fc40000410000 */
[-C--:B------:R-:W-:Y:S02]  /*6bd0*/  FFMA.FTZ R142, R214, R143.reuse, -R142 ;  /* 0x0000008fd68e7223 */ /* 0x080fe4000001088e */
[----:B------:R-:W-:Y:S02]  /*6be0*/  FADD.FTZ R13, R13, R136 ;  /* 0x000000880d0d7221 */ /* 0x000fe40000010000 */
[----:B------:R-:W-:Y:S02]  /*6bf0*/  FADD.FTZ R15, R15, R134 ;  /* 0x000000860f0f7221 */ /* 0x000fe40000010000 */
[----:B------:R-:W-:Y:S02]  /*6c00*/  FFMA.FTZ R138, R211, R132, R138 ;  /* 0x00000084d38a7223 */ /* 0x000fe4000001008a */
[----:B------:R-:W-:Y:S02]  /*6c10*/  FMUL.FTZ R143, R18, R143 ;  /* 0x0000008f128f7220 */ /* 0x000fe40000410000 */
[----:B------:R-:W-:-:S02]  /*6c20*/  FMUL.FTZ R136, R3, UR40 ;  /* 0x0000002803887c20 */ /* 0x000fc40008410000 */
[----:B------:R-:W-:Y:S02]  /*6c30*/  FADD.FTZ R13, R13, R140 ;  /* 0x0000008c0d0d7221 */ /* 0x000fe40000010000 */
[----:B------:R-:W-:Y:S02]  /*6c40*/  FADD.FTZ R15, R15, R138 ;  /* 0x0000008a0f0f7221 */ /* 0x000fe40000010000 */
[----:B------:R-:W-:Y:S02]  /*6c50*/  FFMA.FTZ R134, R214, R141, R143 ;  /* 0x0000008dd6867223 */ /* 0x000fe4000001008f */
[----:B------:R-:W-:Y:S02]  /*6c60*/  FFMA.FTZ R143, R227, UR41, -R136 ;  /* 0x00000029e38f7c23 */ /* 0x000fe40008010888 */
[----:B------:R-:W-:Y:S01]  /*6c70*/  FMUL.FTZ R231, R175, UR28 ;  /* 0x0000001cafe77c20 */ /* 0x000fe20008410000 */
[----:B------:R-:W-:Y:S01]  /*6c80*/  ULEA UR28, UR19, 0xfffffe00, 0x9 ;  /* 0xfffffe00131c7891 */ /* 0x000fe2000f8e483f */
[----:B------:R-:W-:-:S02]  /*6c90*/  FADD.FTZ R189, R13, R142 ;  /* 0x0000008e0dbd7221 */ /* 0x000fc40000010000 */
[----:B------:R-:W-:Y:S02]  /*6ca0*/  FMUL.FTZ R136, R153, UR40 ;  /* 0x0000002899887c20 */ /* 0x000fe40008410000 */
[----:B------:R-:W-:Y:S02]  /*6cb0*/  FADD.FTZ R185, R15, R134 ;  /* 0x000000860fb97221 */ /* 0x000fe40000010000 */
[----:B------:R-:W-:Y:S02]  /*6cc0*/  FMUL.FTZ R13, R159, UR40 ;  /* 0x000000289f0d7c20 */ /* 0x000fe40008410000 */
[----:B------:R-:W-:Y:S02]  /*6cd0*/  FMUL.FTZ R15, R20, UR40 ;  /* 0x00000028140f7c20 */ /* 0x000fe40008410000 */
[----:B------:R-:W-:Y:S02]  /*6ce0*/  FMUL.FTZ R150, R71, R20 ;  /* 0x0000001447967220 */ /* 0x000fe40000410000 */
[----:B------:R-:W-:Y:S01]  /*6cf0*/  FFMA.FTZ R231, R224, UR29, R231 ;  /* 0x0000001de0e77c23 */ /* 0x000fe200080100e7 */
[----:B------:R-:W-:Y:S01]  /*6d00*/  ULDC UR29, c[0x0][0x168] ;  /* 0x00005a00001d7ab9 */ /* 0x000fe20000000800 */
[----:B--2---:R-:W-:Y:S01]  /*6d10*/  FFMA.FTZ R127, R179, UR41, R136 ;  /* 0x00000029b37f7c23 */ /* 0x004fe20008010088 */
[----:B------:R-:W-:Y:S01]  /*6d20*/  UIADD3 UR28, -UR28, UR29, URZ ;  /* 0x0000001d1c1c7290 */ /* 0x000fe2000fffe13f */
[----:B------:R-:W-:-:S02]  /*6d30*/  FFMA.FTZ R136, R158, UR41, -R13 ;  /* 0x000000299e887c23 */ /* 0x000fc4000801080d */
[----:B------:R-:W-:Y:S02]  /*6d40*/  FMUL.FTZ R146, R22, UR40 ;  /* 0x0000002816927c20 */ /* 0x000fe40008410000 */
[----:B------:R-:W-:Y:S01]  /*6d50*/  FMUL.FTZ R13, R163, UR40 ;  /* 0x00000028a30d7c20 */ /* 0x000fe20008410000 */
[----:B---3--:R-:W-:Y:S01]  /*6d60*/  MOV R151, UR28 ;  /* 0x0000001c00977c02 */ /* 0x008fe20008000f00 */
[----:B------:R-:W-:Y:S02]  /*6d70*/  FFMA.FTZ R152, R24, UR41, -R15 ;  /* 0x0000002918987c23 */ /* 0x000fe4000801080f */
[----:B------:R-:W-:Y:S01]  /*6d80*/  FFMA.FTZ R217, -R71, R112, R217 ;  /* 0x0000007047d97223 */ /* 0x000fe200000101d9 */
[----:B------:R-:W-:Y:S01]  /*6d90*/  LEA R151, R151, -R102, 0x1 ;  /* 0x8000006697977211 */ /* 0x000fe200078e08ff */
[----:B------:R-:W-:Y:S02]  /*6da0*/  FMUL.FTZ R156, R71, R24 ;  /* 0x00000018479c7220 */ /* 0x000fe40000410000 */
[----:B------:R-:W-:Y:S01]  /*6db0*/  FMUL.FTZ R15, R17, R150 ;  /* 0x00000096110f7220 */ /* 0x000fe20000410000 */
[----:B------:R-:W-:Y:S01]  /*6dc0*/  ISETP.GE.AND P0, PT, R151, 0x1, PT ;  /* 0x000000019700780c */ /* 0x000fe20003f06270 */
[----:B------:R-:W-:-:S02]  /*6dd0*/  FFMA.FTZ R147, R163, UR41, -R146 ;  /* 0x00000029a3937c23 */ /* 0x000fc40008010892 */
[----:B------:R-:W-:Y:S02]  /*6de0*/  FFMA.FTZ R160, -R160, R231, -RZ ;  /* 0x000000e7a0a07223 */ /* 0x000fe400000109ff */
[----:B------:R-:W-:Y:S02]  /*6df0*/  FFMA.FTZ R146, R22, UR41, R13 ;  /* 0x0000002916927c23 */ /* 0x000fe4000801000d */
[----:B------:R-:W-:Y:S01]  /*6e00*/  FMUL.FTZ R154, R169, UR40 ;  /* 0x00000028a99a7c20 */ /* 0x000fe20008410000 */
[----:B------:R0:W-:Y:S01]  /*6e10*/  STS [R129.X4+0x8a4], R160 ;  /* 0x0008a4a081007388 */ /* 0x0001e20000004800 */
[----:B------:R-:W-:Y:S02]  /*6e20*/  FMUL.FTZ R13, R24, UR40 ;  /* 0x00000028180d7c20 */ /* 0x000fe40008410000 */
[-C--:B------:R-:W-:Y:S02]  /*6e30*/  FFMA.FTZ R196, R217, R156.reuse, -R15 ;  /* 0x0000009cd9c47223 */ /* 0x080fe4000001080f */
[----:B------:R-:W-:-:S02]  /*6e40*/  FMUL.FTZ R193, R17, R156 ;  /* 0x0000009c11c17220 */ /* 0x000fc40000410000 */
[----:B------:R-:W-:Y:S02]  /*6e50*/  FMUL.FTZ R144, R70, R22 ;  /* 0x0000001646907220 */ /* 0x000fe40000410000 */
[----:B------:R-:W-:Y:S02]  /*6e60*/  FMUL.FTZ R156, R178, UR40 ;  /* 0x00000028b29c7c20 */ /* 0x000fe40008410000 */
[C---:B------:R-:W-:Y:S02]  /*6e70*/  FFMA.FTZ R155, R31.reuse, UR41, -R154 ;  /* 0x000000291f9b7c23 */ /* 0x040fe4000801089a */
[----:B------:R-:W-:Y:S02]  /*6e80*/  FFMA.FTZ R24, R20, UR41, R13 ;  /* 0x0000002914187c23 */ /* 0x000fe4000801000d */
[----:B------:R-:W-:Y:S02]  /*6e90*/  FMUL.FTZ R154, R31, UR40 ;  /* 0x000000281f9a7c20 */ /* 0x000fe40008410000 */
[----:B------:R-:W-:-:S02]  /*6ea0*/  FFMA.FTZ R223, -R70, R115, R223 ;  /* 0x0000007346df7223 */ /* 0x000fc400000101df */
[----:B------:R-:W-:Y:S02]  /*6eb0*/  FMUL.FTZ R195, R70, R163 ;  /* 0x000000a346c37220 */ /* 0x000fe40000410000 */
[----:B0-----:R-:W-:Y:S02]  /*6ec0*/  FMUL.FTZ R160, R16, R144 ;  /* 0x0000009010a07220 */ /* 0x001fe40000410000 */
[----:B------:R-:W-:Y:S02]  /*6ed0*/  FMUL.FTZ R13, R172, UR40 ;  /* 0x00000028ac0d7c20 */ /* 0x000fe40008410000 */
[C---:B------:R-:W-:Y:S02]  /*6ee0*/  FFMA.FTZ R156, R123.reuse, UR41, -R156 ;  /* 0x000000297b9c7c23 */ /* 0x040fe4000801089c */
[----:B------:R-:W-:Y:S02]  /*6ef0*/  FMUL.FTZ R123, R123, UR40 ;  /* 0x000000287b7b7c20 */ /* 0x000fe40008410000 */
[----:B------:R-:W-:-:S02]  /*6f00*/  FFMA.FTZ R171, R169, UR41, R154 ;  /* 0x00000029a9ab7c23 */ /* 0x000fc4000801009a */
[----:B------:R-:W-:Y:S02]  /*6f10*/  FFMA.FTZ R198, R223, R195, -R160 ;  /* 0x000000c3dfc67223 */ /* 0x000fe400000108a0 */
[C---:B------:R-:W-:Y:S02]  /*6f20*/  FFMA.FTZ R154, R118.reuse, UR41, -R13 ;  /* 0x00000029769a7c23 */ /* 0x040fe4000801080d */
[----:B------:R-:W-:Y:S02]  /*6f30*/  FMUL.FTZ R13, R118, UR40 ;  /* 0x00000028760d7c20 */ /* 0x000fe40008410000 */
[----:B------:R-:W-:Y:S02]  /*6f40*/  FMUL.FTZ R161, R188, UR40 ;  /* 0x00000028bca17c20 */ /* 0x000fe40008410000 */
[----:B------:R-:W-:Y:S02]  /*6f50*/  FFMA.FTZ R160, R178, UR41, R123 ;  /* 0x00000029b2a07c23 */ /* 0x000fe4000801007b */
[----:B------:R-:W-:-:S02]  /*6f60*/  FMUL.FTZ R118, R186, UR40 ;  /* 0x00000028ba767c20 */ /* 0x000fc40008410000 */
[----:B------:R-:W-:Y:S02]  /*6f70*/  FMUL.FTZ R123, R184, UR40 ;  /* 0x00000028b87b7c20 */ /* 0x000fe40008410000 */
[----:B------:R-:W-:Y:S02]  /*6f80*/  FFMA.FTZ R192, R172, UR41, R13 ;  /* 0x00000029acc07c23 */ /* 0x000fe4000801000d */
[C---:B------:R-:W-:Y:S02]  /*6f90*/  FFMA.FTZ R161, R120.reuse, UR41, -R161 ;  /* 0x0000002978a17c23 */ /* 0x040fe400080108a1 */
[----:B------:R-:W-:Y:S02]  /*6fa0*/  FMUL.FTZ R173, R120, UR40 ;  /* 0x0000002878ad7c20 */ /* 0x000fe40008410000 */
[----:B------:R-:W-:Y:S02]  /*6fb0*/  FFMA.FTZ R120, R187, UR41, -R118 ;  /* 0x00000029bb787c23 */ /* 0x000fe40008010876 */
[----:B------:R-:W-:-:S02]  /*6fc0*/  FFMA.FTZ R123, R12, UR41, -R123 ;  /* 0x000000290c7b7c23 */ /* 0x000fc4000801087b */
[----:B------:R-:W-:Y:S02]  /*6fd0*/  FMUL.FTZ R13, R12, UR40 ;  /* 0x000000280c0d7c20 */ /* 0x000fe40008410000 */
[----:B------:R-:W-:Y:S02]  /*6fe0*/  FMUL.FTZ R138, R158, UR40 ;  /* 0x000000289e8a7c20 */ /* 0x000fe40008410000 */
[----:B------:R-:W-:Y:S02]  /*6ff0*/  FMUL.FTZ R118, R182, UR40 ;  /* 0x00000028b6767c20 */ /* 0x000fe40008410000 */
[----:B------:R-:W-:Y:S02]  /*7000*/  FMUL.FTZ R12, R190, UR40 ;  /* 0x00000028be0c7c20 */ /* 0x000fe40008410000 */
[----:B------:R-:W-:Y:S02]  /*7010*/  FFMA.FTZ R129, R159, UR41, R138 ;  /* 0x000000299f817c23 */ /* 0x000fe4000801008a */
        /* <DEDUP_REMOVED lines=14> */
[----:B------:R-:W-:Y:S02]  /*7100*/  FFMA.FTZ R134, R153, UR41, -R134 ;  /* 0x0000002999867c23 */ /* 0x000fe40008010886 */
[----:B------:R-:W-:Y:S02]  /*7110*/  FFMA.FTZ R138, R157, UR41, -R138 ;  /* 0x000000299d8a7c23 */ /* 0x000fe4000801088a */
        /* <DEDUP_REMOVED lines=42> */
.L_x_9816:
[----:B------:R-:W-:Y:S05]  /*73c0*/  BSYNC B0 ;  /* 0x0000000000007941 */ /* 0x000fea0003800000 */
.L_x_9815:
[----:B------:R-:W-:Y:S01]  /*73d0*/  ULDC.64 UR28, c[0x0][0x2b8] ;  /* 0x0000ae00001c7ab9 */ /* 0x000fe20000000a00 */
[----:B0-----:R-:W-:Y:S01]  /*73e0*/  FMUL.FTZ R183, R69, R165 ;  /* 0x000000a545b77220 */ /* 0x001fe20000410000 */
[----:B------:R-:W-:Y:S01]  /*73f0*/  USHF.R.U32.HI UR33, URZ, 0x1, UR29 ;  /* 0x000000013f217899 */ /* 0x000fe2000801161d */
[----:B------:R-:W-:Y:S01]  /*7400*/  FADD.FTZ R189, R189, R196 ;  /* 0x000000c4bdbd7221 */ /* 0x000fe20000010000 */
[----:B------:R-:W-:Y:S01]  /*7410*/  USHF.R.U64 UR32, UR28, 0x1, UR29 ;  /* 0x000000011c207899 */ /* 0x000fe2000800121d */
[C---:B------:R-:W-:Y:S01]  /*7420*/  FMUL.FTZ R13, R69.reuse, R164 ;  /* 0x000000a4450d7220 */ /* 0x040fe20000410000 */
[----:B------:R-:W-:Y:S01]  /*7430*/  UIMAD UR33, UR33, UR35, URZ ;  /* 0x00000023212172a4 */ /* 0x000fe2000f8e023f */
[----:B------:R-:W-:Y:S01]  /*7440*/  FFMA.FTZ R221, -R69, R114, R221 ;  /* 0x0000007245dd7223 */ /* 0x000fe200000101dd */
[----:B------:R-:W-:Y:S01]  /*7450*/  UIMAD.WIDE.U32 UR28, UR32, UR35, URZ ;  /* 0x00000023201c72a5 */ /* 0x000fe2000f8e003f */
[----:B------:R-:W-:Y:S01]  /*7460*/  FMUL.FTZ R14, R174, R183 ;  /* 0x000000b7ae0e7220 */ /* 0x000fe20000410000 */
[----:B------:R-:W-:Y:S01]  /*7470*/  UIMAD UR37, UR34, UR32, UR33 ;  /* 0x00000020222572a4 */ /* 0x000fe2000f8e0221 */
[----:B------:R-:W-:Y:S01]  /*7480*/  FMUL.FTZ R164, R68, R25 ;  /* 0x0000001944a47220 */ /* 0x000fe20000410000 */
[----:B------:R-:W-:Y:S01]  /*7490*/  ULDC UR38, c[0x0][0x174] ;  /* 0x00005d0000267ab9 */ /* 0x000fe20000000800 */
[----:B------:R-:W-:Y:S01]  /*74a0*/  FFMA.FTZ R12, R217, R150, R193 ;  /* 0x00000096d90c7223 */ /* 0x000fe200000100c1 */
[----:B------:R-:W-:Y:S01]  /*74b0*/  ULDC.64 UR32, c[0x0][0x2c0] ;  /* 0x0000b00000207ab9 */ /* 0x000fe20000000a00 */
[----:B------:R-:W-:Y:S01]  /*74c0*/  FMUL.FTZ R195, R16, R195 ;  /* 0x000000c310c37220 */ /* 0x000fe20000410000 */
[----:B------:R-:W-:Y:S01]  /*74d0*/  UIADD3 UR29, UR37, UR29, URZ ;  /* 0x0000001d251d7290 */ /* 0x000fe2000fffe03f */
[----:B------:R-:W-:Y:S01]  /*74e0*/  FADD.FTZ R189, R189, R198 ;  /* 0x000000c6bdbd7221 */ /* 0x000fe20000010000 */
[----:B------:R-:W-:Y:S01]  /*74f0*/  UIMAD UR37, UR36, UR32, URZ ;  /* 0x00000020242572a4 */ /* 0x000fe2000f8e023f */
[----:B------:R-:W-:Y:S01]  /*7500*/  FFMA.FTZ R196, R221, R13, -R14 ;  /* 0x0000000dddc47223 */ /* 0x000fe2000001080e */
[----:B------:R-:W-:Y:S01]  /*7510*/  UIMAD.WIDE.U32 UR28, UR18, UR32, UR28 ;  /* 0x00000020121c72a5 */ /* 0x000fe2000f8e001c */
[----:B------:R-:W-:Y:S01]  /*7520*/  FMUL.FTZ R198, R68, R157 ;  /* 0x0000009d44c67220 */ /* 0x000fe20000410000 */
[----:B------:R-:W-:Y:S01]  /*7530*/  UIMAD UR37, UR18, UR33, UR37 ;  /* 0x00000021122572a4 */ /* 0x000fe2000f8e0225 */
[----:B------:R-:W-:Y:S01]  /*7540*/  FMUL.FTZ R14, R174, R13 ;  /* 0x0000000dae0e7220 */ /* 0x000fe20000410000 */
[----:B------:R-:W-:Y:S01]  /*7550*/  BSSY B0, `(.L_x_9817) ;  /* 0x0000046000007945 */ /* 0x000fe20003800000 */
[----:B------:R-:W-:Y:S01]  /*7560*/  FFMA.FTZ R157, -R68, R117, R224 ;  /* 0x00000075449d7223 */ /* 0x000fe200000101e0 */
[----:B------:R-:W-:Y:S01]  /*7570*/  ULDC.64 UR32, c[0x0][0x320] ;  /* 0x0000c80000207ab9 */ /* 0x000fe20000000a00 */
[----:B------:R-:W-:Y:S01]  /*7580*/  FMUL.FTZ R15, R175, R164 ;  /* 0x000000a4af0f7220 */ /* 0x000fe20000410000 */
[----:B------:R-:W-:Y:S01]  /*7590*/  UIADD3 UR37, UR37, UR29, URZ ;  /* 0x0000001d25257290 */ /* 0x000fe2000fffe03f */
[----:B------:R-:W-:Y:S01]  /*75a0*/  FADD.FTZ R12, R185, R12 ;  /* 0x0000000cb90c7221 */ /* 0x000fe20000010000 */
[----:B------:R-:W-:Y:S01]  /*75b0*/  ULEA UR32, UP0, UR28, UR32, 0x3 ;  /* 0x000000201c207291 */ /* 0x000fe2000f80183f */
[----:B------:R-:W-:Y:S01]  /*75c0*/  FFMA.FTZ R195, R223, R144, R195 ;  /* 0x00000090dfc37223 */ /* 0x000fe200000100c3 */
[----:B------:R-:W-:Y:S01]  /*75d0*/  UIADD3 UR29, UR6, -UR38, URZ ;  /* 0x80000026061d7290 */ /* 0x000fe2000fffe03f */
[----:B------:R-:W-:Y:S01]  /*75e0*/  FFMA.FTZ R13, R221, R183, R14 ;  /* 0x000000b7dd0d7223 */ /* 0x000fe2000001000e */
[----:B------:R-:W-:Y:S01]  /*75f0*/  ULEA.HI.X UR33, UR28, UR33, UR37, 0x3, UP0 ;  /* 0x000000211c217291 */ /* 0x000fe200080f1c25 */
[-C--:B------:R-:W-:Y:S01]  /*7600*/  FFMA.FTZ R14, R157, R198.reuse, -R15 ;  /* 0x000000c69d0e7223 */ /* 0x080fe2000001080f */
[----:B------:R-:W-:Y:S01]  /*7610*/  UIMAD UR28, UR29, -0x400, URZ ;  /* 0xfffffc001d1c78a4 */ /* 0x000fe2000f8e023f */
[----:B------:R-:W-:Y:S01]  /*7620*/  FADD.FTZ R12, R12, R195 ;  /* 0x000000c30c0c7221 */ /* 0x000fe20000010000 */
[----:B------:R-:W-:Y:S01]  /*7630*/  USHF.L.U64.HI UR29, UR8, 0x2, UR9 ;  /* 0x00000002081d7899 */ /* 0x000fe20008010209 */
[----:B------:R-:W-:Y:S01]  /*7640*/  FMUL.FTZ R198, R175, R198 ;  /* 0x000000c6afc67220 */ /* 0x000fe20000410000 */
[----:B------:R-:W-:Y:S01]  /*7650*/  ISETP.GE.AND P1, PT, R151, 0x41, PT ;  /* 0x000000419700780c */ /* 0x000fe20003f26270 */
[----:B------:R-:W-:Y:S01]  /*7660*/  FMUL.FTZ R185, R67, R159 ;  /* 0x0000009f43b97220 */ /* 0x000fe20000410000 */
[----:B------:R-:W-:Y:S01]  /*7670*/  MOV R193, UR28 ;  /* 0x0000001c00c17c02 */ /* 0x000fe20008000f00 */
[----:B------:R-:W-:Y:S01]  /*7680*/  FADD.FTZ R13, R12, R13 ;  /* 0x0000000d0c0d7221 */ /* 0x000fe20000010000 */
[----:B------:R-:W-:Y:S01]  /*7690*/  LEA R12, P0, R102, UR32, 0x2 ;  /* 0x00000020660c7c11 */ /* 0x000fe2000f8010ff */
[----:B------:R-:W-:Y:S01]  /*76a0*/  FFMA.FTZ R198, R157, R164, R198 ;  /* 0x000000a49dc67223 */ /* 0x000fe200000100c6 */
[----:B------:R-:W-:Y:S01]  /*76b0*/  USHF.L.U32 UR28, UR8, 0x2, URZ ;  /* 0x00000002081c7899 */ /* 0x000fe2000800063f */
[----:B------:R-:W-:Y:S01]  /*76c0*/  FMUL.FTZ R187, R67, R158 ;  /* 0x0000009e43bb7220 */ /* 0x000fe20000410000 */
[----:B------:R-:W-:Y:S01]  /*76d0*/  ISETP.GE.AND P2, PT, R151, 0x61, PT ;  /* 0x000000619700780c */ /* 0x000fe20003f46270 */
[----:B------:R-:W-:-:S02]  /*76e0*/  FFMA.FTZ R158, -R67, R116, R225 ;  /* 0x00000074439e7223 */ /* 0x000fc400000101e1 */
        /* <DEDUP_REMOVED lines=10> */
[----:B------:R-:W-:Y:S01]  /*7790*/  FADD.FTZ R14, R189, R14 ;  /* 0x0000000ebd0e7221 */ /* 0x000fe20000010000 */
[----:B------:R-:W-:Y:S01]  /*77a0*/  MOV R189, UR28 ;  /* 0x0000001c00bd7c02 */ /* 0x000fe20008000f00 */
[----:B------:R-:W-:Y:S01]  /*77b0*/  IMAD.WIDE R12, R193, 0x4, R12 ;  /* 0x00000004c10c7825 */ /* 0x000fe200078e020c */
[----:B------:R-:W-:-:S03]  /*77c0*/  UIMAD UR29, UR28, UR33, UR29 ;  /* 0x000000211c1d72a4 */ /* 0x000fc6000f8e021d */
[----:B------:R-:W-:Y:S02]  /*77d0*/  FFMA.FTZ R200, R158, R185, R187 ;  /* 0x000000b99ec87223 */ /* 0x000fe400000100bb */
[C---:B------:R-:W-:Y:S02]  /*77e0*/  FMUL.FTZ R153, R66.reuse, R153 ;  /* 0x0000009942997220 */ /* 0x040fe40000410000 */
[----:B------:R-:W-:Y:S02]  /*77f0*/  FFMA.FTZ R196, -R66, R119, R229 ;  /* 0x0000007742c47223 */ /* 0x000fe400000101e5 */
[----:B------:R-:W-:Y:S02]  /*7800*/  FMUL.FTZ R187, R167, R198 ;  /* 0x000000c6a7bb7220 */ /* 0x000fe40000410000 */
[----:B------:R-:W-:-:S04]  /*7810*/  IMAD.WIDE.U32 R12, R189, c[0x0][0x2d0], R12 ;  /* 0x0000b400bd0c7a25 */ /* 0x000fc800078e000c */
[CC--:B------:R-:W-:Y:S01]  /*7820*/  FFMA.FTZ R189, R196.reuse, R153.reuse, -R187 ;  /* 0x00000099c4bd7223 */ /* 0x0c0fe200000108bb */
[----:B------:R-:W-:Y:S01]  /*7830*/  IADD3 R13, R13, UR29, RZ ;  /* 0x0000001d0d0d7c10 */ /* 0x000fe2000fffe0ff */
[----:B------:R-:W-:Y:S02]  /*7840*/  FMUL.FTZ R153, R167, R153 ;  /* 0x00000099a7997220 */ /* 0x000fe40000410000 */
[----:B------:R-:W-:Y:S02]  /*7850*/  FADD.FTZ R15, R15, R200 ;  /* 0x000000c80f0f7221 */ /* 0x000fe40000010000 */
[----:B------:R-:W-:Y:S02]  /*7860*/  FFMA.FTZ R200, R196, R198, R153 ;  /* 0x000000c6c4c87223 */ /* 0x000fe40000010099 */
[----:B------:R-:W-:Y:S01]  /*7870*/  FADD.FTZ R14, R14, R191 ;  /* 0x000000bf0e0e7221 */ /* 0x000fe20000010000 */
[C---:B------:R-:W-:Y:S01]  /*7880*/  IADD3 R191, R102.reuse, 0x40, RZ ;  /* 0x0000004066bf7810 */ /* 0x040fe20007ffe0ff */
[----:B------:R-:W-:Y:S01]  /*7890*/  FADD.FTZ R200, R15, R200 ;  /* 0x000000c80fc87221 */ /* 0x000fe20000010000 */
[----:B------:R-:W-:Y:S01]  /*78a0*/  IADD3 R15, R102, 0x20, RZ ;  /* 0x00000020660f7810 */ /* 0x000fe20007ffe0ff */
[C---:B------:R-:W-:Y:S01]  /*78b0*/  FMUL.FTZ R227, R64.reuse, R227 ;  /* 0x000000e340e37220 */ /* 0x040fe20000410000 */
[-C--:B------:R-:W-:Y:S01]  /*78c0*/  LEA.HI.SX32 R191, R191, R102.reuse, 0x1b ;  /* 0x00000066bfbf7211 */ /* 0x080fe200078fdaff */
[----:B------:R-:W-:Y:S01]  /*78d0*/  FMUL.FTZ R187, R64, R3 ;  /* 0x0000000340bb7220 */ /* 0x000fe20000410000 */
[----:B------:R-:W-:Y:S01]  /*78e0*/  LEA.HI.SX32 R15, R15, R102, 0x1b ;  /* 0x000000660f0f7211 */ /* 0x000fe200078fdaff */
[----:B------:R-:W-:-:S02]  /*78f0*/  FADD.FTZ R189, R14, R189 ;  /* 0x000000bd0ebd7221 */ /* 0x000fc40000010000 */
[----:B------:R-:W-:Y:S02]  /*7900*/  FFMA.FTZ R153, -R64, R121, R148 ;  /* 0x0000007940997223 */ /* 0x000fe40000010194 */
[C---:B------:R-:W-:Y:S01]  /*7910*/  FMUL.FTZ R14, R230.reuse, R227 ;  /* 0x000000e3e60e7220 */ /* 0x040fe20000410000 */
[----:B------:R-:W0:Y:S01]  /*7920*/  LDS R15, [R15.X4+0x8c0] ;  /* 0x0008c0000f0f7984 */ /* 0x000e220000004800 */
[-C--:B------:R-:W-:Y:S02]  /*7930*/  FMUL.FTZ R148, R230, R187.reuse ;  /* 0x000000bbe6947220 */ /* 0x080fe40000410000 */
[C---:B------:R-:W-:Y:S02]  /*7940*/  FFMA.FTZ R193, R153.reuse, R187, R14 ;  /* 0x000000bb99c17223 */ /* 0x040fe4000001000e */
[----:B------:R-:W-:Y:S02]  /*7950*/  FFMA.FTZ R202, R153, R227, -R148 ;  /* 0x000000e399ca7223 */ /* 0x000fe40000010894 */
[----:B------:R-:W-:Y:S01]  /*7960*/  FADD.FTZ R148, R200, R193 ;  /* 0x000000c1c8947221 */ /* 0x000fe20000010000 */
[----:B------:R-:W-:Y:S01]  /*7970*/  IADD3 R193, R102, 0x60, RZ ;  /* 0x0000006066c17810 */ /* 0x000fe20007ffe0ff */
[----:B------:R-:W-:Y:S01]  /*7980*/  FADD.FTZ R189, R189, R202 ;  /* 0x000000cabdbd7221 */ /* 0x000fe20000010000 */
[----:B------:R-:W-:Y:S05]  /*7990*/  @!P0 BRA `(.L_x_9818) ;  /* 0x0000001000008947 */ /* 0x000fea0003800000 */
[----:B0-----:R0:W-:Y:S02]  /*79a0*/  RED.E.ADD.F32.FTZ.RN.STRONG.GPU [R12.64+-0xf80], R15 ;  /* 0xfff0800f0c00798e */ /* 0x0011e4000c10e79e */
.L_x_9818:
[----:B------:R-:W-:Y:S05]  /*79b0*/  BSYNC B0 ;  /* 0x0000000000007941 */ /* 0x000fea0003800000 */
.L_x_9817:
[----:B------:R-:W1:Y:S01]  /*79c0*/  LDS R191, [R191.X4+0x940] ;  /* 0x00094000bfbf7984 */ /* 0x000e620000004800 */
[----:B------:R-:W-:Y:S01]  /*79d0*/  BSSY B0, `(.L_x_9819) ;  /* 0x0000004000007945 */ /* 0x000fe20003800000 */
[----:B------:R-:W-:Y:S01]  /*79e0*/  LEA.HI.SX32 R193, R193, R102, 0x1b ;  /* 0x00000066c1c17211 */ /* 0x000fe200078fdaff */
[----:B------:R-:W-:Y:S05]  /*79f0*/  @!P1 BRA `(.L_x_9820) ;  /* 0x0000001000009947 */ /* 0x000fea0003800000 */
[----:B-1----:R1:W-:Y:S02]  /*7a00*/  RED.E.ADD.F32.FTZ.RN.STRONG.GPU [R12.64+-0xf00], R191 ;  /* 0xfff100bf0c00798e */ /* 0x0023e4000c10e79e */
.L_x_9820:
[----:B------:R-:W-:Y:S05]  /*7a10*/  BSYNC B0 ;  /* 0x0000000000007941 */ /* 0x000fea0003800000 */
.L_x_9819:
[----:B------:R-:W2:Y:S01]  /*7a20*/  LDS R193, [R193.X4+0x9c0] ;  /* 0x0009c000c1c17984 */ /* 0x000ea20000004800 */
[----:B------:R-:W-:Y:S01]  /*7a30*/  BSSY B0, `(.L_x_9821) ;  /* 0x0000005000007945 */ /* 0x000fe20003800000 */
[----:B0-----:R-:W-:-:S02]  /*7a40*/  IADD3 R15, R102, 0x80, RZ ;  /* 0x00000080660f7810 */ /* 0x001fc40007ffe0ff */
[----:B-1----:R-:W-:Y:S01]  /*7a50*/  IADD3 R191, R102, 0xa0, RZ ;  /* 0x000000a066bf7810 */ /* 0x002fe20007ffe0ff */
[----:B------:R-:W-:Y:S05]  /*7a60*/  @!P2 BRA `(.L_x_9822) ;  /* 0x000000100000a947 */ /* 0x000fea0003800000 */
[----:B--2---:R0:W-:Y:S02]  /*7a70*/  RED.E.ADD.F32.FTZ.RN.STRONG.GPU [R12.64+-0xe80], R193 ;  /* 0xfff180c10c00798e */ /* 0x0041e4000c10e79e */
.L_x_9822:
[----:B------:R-:W-:Y:S05]  /*7a80*/  BSYNC B0 ;  /* 0x0000000000007941 */ /* 0x000fea0003800000 */
.L_x_9821:
        /* <DEDUP_REMOVED lines=14> */
.L_x_9824:
[----:B------:R-:W-:Y:S05]  /*7b70*/  BSYNC B0 ;  /* 0x0000000000007941 */ /* 0x000fea0003800000 */
.L_x_9823:
[----:B------:R-:W1:Y:S01]  /*7b80*/  LDS R191, [R191.X4+0xac0] ;  /* 0x000ac000bfbf7984 */ /* 0x000e620000004800 */
[----:B------:R-:W-:Y:S01]  /*7b90*/  BSSY B0, `(.L_x_9825) ;  /* 0x0000005000007945 */ /* 0x000fe20003800000 */
[----:B0-----:R-:W-:-:S02]  /*7ba0*/  IADD3 R15, R102, 0xe0, RZ ;  /* 0x000000e0660f7810 */ /* 0x001fc40007ffe0ff */
[----:B------:R-:W-:Y:S01]  /*7bb0*/  LEA.HI.SX32 R193, R193, R102, 0x1b ;  /* 0x00000066c1c17211 */ /* 0x000fe200078fdaff */
[----:B------:R-:W-:Y:S05]  /*7bc0*/  @!P0 BRA `(.L_x_9826) ;  /* 0x0000001000008947 */ /* 0x000fea0003800000 */
[----:B-1----:R0:W-:Y:S02]  /*7bd0*/  RED.E.ADD.F32.FTZ.RN.STRONG.GPU [R12.64+-0xd80], R191 ;  /* 0xfff280bf0c00798e */ /* 0x0021e4000c10e79e */
.L_x_9826:
[----:B------:R-:W-:Y:S05]  /*7be0*/  BSYNC B0 ;  /* 0x0000000000007941 */ /* 0x000fea0003800000 */
.L_x_9825:
[----:B------:R-:W2:Y:S01]  /*7bf0*/  LDS R193, [R193.X4+0xb40] ;  /* 0x000b4000c1c17984 */ /* 0x000ea20000004800 */
[----:B------:R-:W-:Y:S01]  /*7c00*/  BSSY B0, `(.L_x_9827) ;  /* 0x0000005000007945 */ /* 0x000fe20003800000 */
[----:B01----:R-:W-:Y:S02]  /*7c10*/  IADD3 R191, R102, 0x100, RZ ;  /* 0x0000010066bf7810 */ /* 0x003fe40007ffe0ff */
[----:B------:R-:W-:Y:S01]  /*7c20*/  LEA.HI.SX32 R15, R15, R102, 0x1b ;  /* 0x000000660f0f7211 */ /* 0x000fe200078fdaff */
[----:B------:R-:W-:Y:S05]  /*7c30*/  @!P1 BRA `(.L_x_9828) ;  /* 0x0000001000009947 */ /* 0x000fea0003800000 */
[----:B--2---:R0:W-:Y:S02]  /*7c40*/  RED.E.ADD.F32.FTZ.RN.STRONG.GPU [R12.64+-0xd00], R193 ;  /* 0xfff300c10c00798e */ /* 0x0041e4000c10e79e */
.L_x_9828:
[----:B------:R-:W-:Y:S05]  /*7c50*/  BSYNC B0 ;  /* 0x0000000000007941 */ /* 0x000fea0003800000 */
.L_x_9827:
[----:B------:R-:W1:Y:S01]  /*7c60*/  LDS R15, [R15.X4+0xbc0] ;  /* 0x000bc0000f0f7984 */ /* 0x000e620000004800 */
[----:B------:R-:W-:Y:S01]  /*7c70*/  BSSY B0, `(.L_x_9829) ;  /* 0x0000005000007945 */ /* 0x000fe20003800000 */
[----:B0-2---:R-:W-:Y:S02]  /*7c80*/  IADD3 R193, R102, 0x120, RZ ;  /* 0x0000012066c17810 */ /* 0x005fe40007ffe0ff */
[----:B------:R-:W-:Y:S01]  /*7c90*/  LEA.HI.SX32 R191, R191, R102, 0x1b ;  /* 0x00000066bfbf7211 */ /* 0x000fe200078fdaff */
[----:B------:R-:W-:Y:S05]  /*7ca0*/  @!P2 BRA `(.L_x_9830) ;  /* 0x000000100000a947 */ /* 0x000fea0003800000 */
[----:B-1----:R0:W-:Y:S02]  /*7cb0*/  RED.E.ADD.F32.FTZ.RN.STRONG.GPU [R12.64+-0xc80], R15 ;  /* 0xfff3800f0c00798e */ /* 0x0021e4000c10e79e */
.L_x_9830:
[----:B------:R-:W-:Y:S05]  /*7cc0*/  BSYNC B0 ;  /* 0x0000000000007941 */ /* 0x000fea0003800000 */
.L_x_9829:
[----:B------:R-:W2:Y:S01]  /*7cd0*/  LDS R191, [R191.X4+0xc40] ;  /* 0x000c4000bfbf7984 */ /* 0x000ea20000004800 */
[----:B------:R-:W-:Y:S01]  /*7ce0*/  BSSY B0, `(.L_x_9831) ;  /* 0x0000005000007945 */ /* 0x000fe20003800000 */
[----:B01----:R-:W-:-:S02]  /*7cf0*/  IADD3 R15, R102, 0x140, RZ ;  /* 0x00000140660f7810 */ /* 0x003fc40007ffe0ff */
[----:B------:R-:W-:Y:S01]  /*7d00*/  LEA.HI.SX32 R193, R193, R102, 0x1b ;  /* 0x00000066c1c17211 */ /* 0x000fe200078fdaff */
[----:B------:R-:W-:Y:S05]  /*7d10*/  @!P3 BRA `(.L_x_9832) ;  /* 0x000000100000b947 */ /* 0x000fea0003800000 */
[----:B--2---:R0:W-:Y:S02]  /*7d20*/  RED.E.ADD.F32.FTZ.RN.STRONG.GPU [R12.64+-0xc00], R191 ;  /* 0xfff400bf0c00798e */ /* 0x0041e4000c10e79e */
.L_x_9832:
[----:B------:R-:W-:Y:S05]  /*7d30*/  BSYNC B0 ;  /* 0x0000000000007941 */ /* 0x000fea0003800000 */
.L_x_9831:
[----:B------:R-:W1:Y:S01]  /*7d40*/  LDS R193, [R193.X4+0xcc0] ;  /* 0x000cc000c1c17984 */ /* 0x000e620000004800 */
[----:B------:R-:W-:Y:S01]  /*7d50*/  BSSY B0, `(.L_x_9833) ;  /* 0x0000004000007945 */ /* 0x000fe20003800000 */
[----:B------:R-:W-:Y:S01]  /*7d60*/  LEA.HI.SX32 R15, R15, R102, 0x1b ;  /* 0x000000660f0f7211 */ /* 0x000fe200078fdaff */
[----:B------:R-:W-:Y:S05]  /*7d70*/  @!P4 BRA `(.L_x_9834) ;  /* 0x000000100000c947 */ /* 0x000fea0003800000 */
[----:B-1----:R1:W-:Y:S02]  /*7d80*/  RED.E.ADD.F32.FTZ.RN.STRONG.GPU [R12.64+-0xb80], R193 ;  /* 0xfff480c10c00798e */ /* 0x0023e4000c10e79e */
.L_x_9834:
[----:B------:R-:W-:Y:S05]  /*7d90*/  BSYNC B0 ;  /* 0x0000000000007941 */ /* 0x000fea0003800000 */
.L_x_9833:
[----:B------:R-:W3:Y:S01]  /*7da0*/  LDS R15, [R15.X4+0xd40] ;  /* 0x000d40000f0f7984 */ /* 0x000ee20000004800 */
[----:B------:R-:W-:Y:S01]  /*7db0*/  BSSY B0, `(.L_x_9835) ;  /* 0x0000005000007945 */ /* 0x000fe20003800000 */
[C---:B0-2---:R-:W-:Y:S02]  /*7dc0*/  IADD3 R191, R102.reuse, 0x160, RZ ;  /* 0x0000016066bf7810 */ /* 0x045fe40007ffe0ff */
[----:B-1----:R-:W-:Y:S01]  /*7dd0*/  IADD3 R193, R102, 0x180, RZ ;  /* 0x0000018066c17810 */ /* 0x002fe20007ffe0ff */
[----:B------:R-:W-:Y:S05]  /*7de0*/  @!P5 BRA `(.L_x_9836) ;  /* 0x000000100000d947 */ /* 0x000fea0003800000 */
[----:B---3--:R0:W-:Y:S02]  /*7df0*/  RED.E.ADD.F32.FTZ.RN.STRONG.GPU [R12.64+-0xb00], R15 ;  /* 0xfff5000f0c00798e */ /* 0x0081e4000c10e79e */
.L_x_9836:
[----:B------:R-:W-:Y:S05]  /*7e00*/  BSYNC B0 ;  /* 0x0000000000007941 */ /* 0x000fea0003800000 */
.L_x_9835:
        /* <DEDUP_REMOVED lines=14> */
.L_x_9838:
[----:B------:R-:W-:Y:S05]  /*7ef0*/  BSYNC B0 ;  /* 0x0000000000007941 */ /* 0x000fea0003800000 */
.L_x_9837:
[----:B------:R-:W1:Y:S01]  /*7f00*/  LDS R193, [R193.X4+0xe40] ;  /* 0x000e4000c1c17984 */ /* 0x000e620000004800 */
[----:B------:R-:W-:Y:S01]  /*7f10*/  BSSY B0, `(.L_x_9839) ;  /* 0x0000005000007945 */ /* 0x000fe20003800000 */
[----:B0-----:R-:W-:Y:S02]  /*7f20*/  IADD3 R191, R102, 0x1c0, RZ ;  /* 0x000001c066bf7810 */ /* 0x001fe40007ffe0ff */
[----:B------:R-:W-:Y:S01]  /*7f30*/  LEA.HI.SX32 R15, R15, R102, 0x1b ;  /* 0x000000660f0f7211 */ /* 0x000fe200078fdaff */
[----:B------:R-:W-:Y:S05]  /*7f40*/  @!P0 BRA `(.L_x_9840) ;  /* 0x0000001000008947 */ /* 0x000fea0003800000 */
[----:B-1----:R0:W-:Y:S02]  /*7f50*/  RED.E.ADD.F32.FTZ.RN.STRONG.GPU [R12.64+-0xa00], R193 ;  /* 0xfff600c10c00798e */ /* 0x0021e4000c10e79e */
.L_x_9840:
[----:B------:R-:W-:Y:S05]  /*7f60*/  BSYNC B0 ;  /* 0x0000000000007941 */ /* 0x000fea0003800000 */
.L_x_9839:
[----:B------:R-:W2:Y:S01]  /*7f70*/  LDS R15, [R15.X4+0xec0] ;  /* 0x000ec0000f0f7984 */ /* 0x000ea20000004800 */
[----:B------:R-:W-:Y:S01]  /*7f80*/  BSSY B0, `(.L_x_9841) ;  /* 0x0000005000007945 */ /* 0x000fe20003800000 */
[----:B01----:R-:W-:-:S02]  /*7f90*/  IADD3 R193, R102, 0x1e0, RZ ;  /* 0x000001e066c17810 */ /* 0x003fc40007ffe0ff */
[----:B------:R-:W-:Y:S01]  /*7fa0*/  LEA.HI.SX32 R191, R191, R102, 0x1b ;  /* 0x00000066bfbf7211 */ /* 0x000fe200078fdaff */
[----:B------:R-:W-:Y:S05]  /*7fb0*/  @!P1 BRA `(.L_x_9842) ;  /* 0x0000001000009947 */ /* 0x000fea0003800000 */
[----:B--2---:R0:W-:Y:S02]  /*7fc0*/  RED.E.ADD.F32.FTZ.RN.STRONG.GPU [R12.64+-0x980], R15 ;  /* 0xfff6800f0c00798e */ /* 0x0041e4000c10e79e */
.L_x_9842:
[----:B------:R-:W-:Y:S05]  /*7fd0*/  BSYNC B0 ;  /* 0x0000000000007941 */ /* 0x000fea0003800000 */
.L_x_9841:
[----:B------:R-:W1:Y:S01]  /*7fe0*/  LDS R191, [R191.X4+0xf40] ;  /* 0x000f4000bfbf7984 */ /* 0x000e620000004800 */
[----:B------:R-:W-:Y:S01]  /*7ff0*/  BSSY B0, `(.L_x_9843) ;  /* 0x0000004000007945 */ /* 0x000fe20003800000 */
[----:B------:R-:W-:Y:S01]  /*8000*/  LEA.HI.SX32 R193, R193, R102, 0x1b ;  /* 0x00000066c1c17211 */ /* 0x000fe200078fdaff */
[----:B------:R-:W-:Y:S05]  /*8010*/  @!P2 BRA `(.L_x_9844) ;  /* 0x000000100000a947 */ /* 0x000fea0003800000 */
[----:B-1----:R1:W-:Y:S02]  /*8020*/  RED.E.ADD.F32.FTZ.RN.STRONG.GPU [R12.64+-0x900], R191 ;  /* 0xfff700bf0c00798e */ /* 0x0023e4000c10e79e */
.L_x_9844:
[----:B------:R-:W-:Y:S05]  /*8030*/  BSYNC B0 ;  /* 0x0000000000007941 */ /* 0x000fea0003800000 */
.L_x_9843:
[----:B------:R-:W3:Y:S01]  /*8040*/  LDS R193, [R193.X4+0xfc0] ;  /* 0x000fc000c1c17984 */ /* 0x000ee20000004800 */
[----:B------:R-:W-:Y:S01]  /*8050*/  BSSY B0, `(.L_x_9845) ;  /* 0x0000005000007945 */ /* 0x000fe20003800000 */
[----:B0-2---:R-:W-:Y:S02]  /*8060*/  IADD3 R15, R102, 0x220, RZ ;  /* 0x00000220660f7810 */ /* 0x005fe40007ffe0ff */
[----:B------:R-:W-:Y:S01]  /*8070*/  LEA.HI.SX32 R149, R149, R102, 0x1b ;  /* 0x0000006695957211 */ /* 0x000fe200078fdaff */
[----:B------:R-:W-:Y:S05]  /*8080*/  @!P3 BRA `(.L_x_9846) ;  /* 0x000000100000b947 */ /* 0x000fea0003800000 */
[----:B---3--:R0:W-:Y:S02]  /*8090*/  RED.E.ADD.F32.FTZ.RN.STRONG.GPU [R12.64+-0x880], R193 ;  /* 0xfff780c10c00798e */ /* 0x0081e4000c10e79e */
.L_x_9846:
[----:B------:R-:W-:Y:S05]  /*80a0*/  BSYNC B0 ;  /* 0x0000000000007941 */ /* 0x000fea0003800000 */
.L_x_9845:
[----:B------:R-:W2:Y:S01]  /*80b0*/  LDS R149, [R149.X4+0x1040] ;  /* 0x0010400095957984 */ /* 0x000ea20000004800 */
[----:B------:R-:W-:Y:S01]  /*80c0*/  BSSY B0, `(.L_x_9847) ;  /* 0x0000004000007945 */ /* 0x000fe20003800000 */
[----:B------:R-:W-:Y:S01]  /*80d0*/  LEA.HI.SX32 R15, R15, R102, 0x1b ;  /* 0x000000660f0f7211 */ /* 0x000fe200078fdaff */
[----:B------:R-:W-:Y:S05]  /*80e0*/  @!P4 BRA `(.L_x_9848) ;  /* 0x000000100000c947 */ /* 0x000fea0003800000 */
[----:B--2---:R2:W-:Y:S02]  /*80f0*/  RED.E.ADD.F32.FTZ.RN.STRONG.GPU [R12.64+-0x800], R149 ;  /* 0xfff800950c00798e */ /* 0x0045e4000c10e79e */
.L_x_9848:
[----:B------:R-:W-:Y:S05]  /*8100*/  BSYNC B0 ;  /* 0x0000000000007941 */ /* 0x000fea0003800000 */
.L_x_9847:
[----:B------:R-:W4:Y:S01]  /*8110*/  LDS R15, [R15.X4+0x10c0] ;  /* 0x0010c0000f0f7984 */ /* 0x000f220000004800 */
[----:B------:R-:W-:Y:S01]  /*8120*/  BSSY B0, `(.L_x_9849) ;  /* 0x0000005000007945 */ /* 0x000fe20003800000 */
[----:B--2---:R-:W-:-:S02]  /*8130*/  IADD3 R149, R102, 0x240, RZ ;  /* 0x0000024066957810 */ /* 0x004fc40007ffe0ff */
[----:B-1----:R-:W-:Y:S01]  /*8140*/  IADD3 R191, R102, 0x260, RZ ;  /* 0x0000026066bf7810 */ /* 0x002fe20007ffe0ff */
[----:B------:R-:W-:Y:S05]  /*8150*/  @!P5 BRA `(.L_x_9850) ;  /* 0x000000100000d947 */ /* 0x000fea0003800000 */
[----:B----4-:R1:W-:Y:S02]  /*8160*/  RED.E.ADD.F32.FTZ.RN.STRONG.GPU [R12.64+-0x780], R15 ;  /* 0xfff8800f0c00798e */ /* 0x0103e4000c10e79e */
.L_x_9850:
[----:B------:R-:W-:Y:S05]  /*8170*/  BSYNC B0 ;  /* 0x0000000000007941 */ /* 0x000fea0003800000 */
.L_x_9849:
        /* <DEDUP_REMOVED lines=14> */
.L_x_9852:
[----:B------:R-:W-:Y:S05]  /*8260*/  BSYNC B0 ;  /* 0x0000000000007941 */ /* 0x000fea0003800000 */
.L_x_9851:
[----:B------:R-:W2:Y:S01]  /*8270*/  LDS R191, [R191.X4+0x11c0] ;  /* 0x0011c000bfbf7984 */ /* 0x000ea20000004800 */
[----:B------:R-:W-:Y:S01]  /*8280*/  BSSY B0, `(.L_x_9853) ;  /* 0x0000005000007945 */ /* 0x000fe20003800000 */
[----:B-1----:R-:W-:-:S02]  /*8290*/  IADD3 R149, R102, 0x2a0, RZ ;  /* 0x000002a066957810 */ /* 0x002fc40007ffe0ff */
[----:B------:R-:W-:Y:S01]  /*82a0*/  LEA.HI.SX32 R15, R15, R102, 0x1b ;  /* 0x000000660f0f7211 */ /* 0x000fe200078fdaff */
[----:B------:R-:W-:Y:S05]  /*82b0*/  @!P0 BRA `(.L_x_9854) ;  /* 0x0000001000008947 */ /* 0x000fea0003800000 */
[----:B--2---:R1:W-:Y:S02]  /*82c0*/  RED.E.ADD.F32.FTZ.RN.STRONG.GPU [R12.64+-0x680], R191 ;  /* 0xfff980bf0c00798e */ /* 0x0043e4000c10e79e */
.L_x_9854:
[----:B------:R-:W-:Y:S05]  /*82d0*/  BSYNC B0 ;  /* 0x0000000000007941 */ /* 0x000fea0003800000 */
.L_x_9853:
[----:B------:R-:W4:Y:S01]  /*82e0*/  LDS R15, [R15.X4+0x1240] ;  /* 0x001240000f0f7984 */ /* 0x000f220000004800 */
[----:B------:R-:W-:Y:S01]  /*82f0*/  BSSY B0, `(.L_x_9855) ;  /* 0x0000005000007945 */ /* 0x000fe20003800000 */
[----:B-12---:R-:W-:Y:S02]  /*8300*/  IADD3 R191, R102, 0x2c0, RZ ;  /* 0x000002c066bf7810 */ /* 0x006fe40007ffe0ff */
[----:B------:R-:W-:Y:S01]  /*8310*/  LEA.HI.SX32 R149, R149, R102, 0x1b ;  /* 0x0000006695957211 */ /* 0x000fe200078fdaff */
[----:B------:R-:W-:Y:S05]  /*8320*/  @!P1 BRA `(.L_x_9856) ;  /* 0x0000001000009947 */ /* 0x000fea0003800000 */
[----:B----4-:R1:W-:Y:S02]  /*8330*/  RED.E.ADD.F32.FTZ.RN.STRONG.GPU [R12.64+-0x600], R15 ;  /* 0xfffa000f0c00798e */ /* 0x0103e4000c10e79e */
.L_x_9856:
[----:B------:R-:W-:Y:S05]  /*8340*/  BSYNC B0 ;  /* 0x0000000000007941 */ /* 0x000fea0003800000 */
.L_x_9855:
[----:B------:R-:W2:Y:S01]  /*8350*/  LDS R149, [R149.X4+0x12c0] ;  /* 0x0012c00095957984 */ /* 0x000ea20000004800 */
[----:B------:R-:W-:Y:S01]  /*8360*/  BSSY B0, `(.L_x_9857) ;  /* 0x0000005000007945 */ /* 0x000fe20003800000 */
[----:B-1--4-:R-:W-:Y:S02]  /*8370*/  IADD3 R15, R102, 0x2e0, RZ ;  /* 0x000002e0660f7810 */ /* 0x012fe40007ffe0ff */
[----:B------:R-:W-:Y:S01]  /*8380*/  LEA.HI.SX32 R191, R191, R102, 0x1b ;  /* 0x00000066bfbf7211 */ /* 0x000fe200078fdaff */
[----:B------:R-:W-:Y:S05]  /*8390*/  @!P2 BRA `(.L_x_9858) ;  /* 0x000000100000a947 */ /* 0x000fea0003800000 */
[----:B--2---:R1:W-:Y:S02]  /*83a0*/  RED.E.ADD.F32.FTZ.RN.STRONG.GPU [R12.64+-0x580], R149 ;  /* 0xfffa80950c00798e */ /* 0x0043e4000c10e79e */
.L_x_9858:
[----:B------:R-:W-:Y:S05]  /*83b0*/  BSYNC B0 ;  /* 0x0000000000007941 */ /* 0x000fea0003800000 */
.L_x_9857:
[----:B------:R-:W4:Y:S01]  /*83c0*/  LDS R191, [R191.X4+0x1340] ;  /* 0x00134000bfbf7984 */ /* 0x000f220000004800 */
[----:B------:R-:W-:Y:S01]  /*83d0*/  BSSY B0, `(.L_x_9859) ;  /* 0x0000005000007945 */ /* 0x000fe20003800000 */
[----:B-12---:R-:W-:-:S02]  /*83e0*/  IADD3 R149, R102, 0x300, RZ ;  /* 0x0000030066957810 */ /* 0x006fc40007ffe0ff */
[----:B------:R-:W-:Y:S01]  /*83f0*/  LEA.HI.SX32 R15, R15, R102, 0x1b ;  /* 0x000000660f0f7211 */ /* 0x000fe200078fdaff */
[----:B------:R-:W-:Y:S05]  /*8400*/  @!P3 BRA `(.L_x_9860) ;  /* 0x000000100000b947 */ /* 0x000fea0003800000 */
[----:B----4-:R1:W-:Y:S02]  /*8410*/  RED.E.ADD.F32.FTZ.RN.STRONG.GPU [R12.64+-0x500], R191 ;  /* 0xfffb00bf0c00798e */ /* 0x0103e4000c10e79e */
.L_x_9860:
[----:B------:R-:W-:Y:S05]  /*8420*/  BSYNC B0 ;  /* 0x0000000000007941 */ /* 0x000fea0003800000 */
.L_x_9859:
[----:B------:R-:W2:Y:S01]  /*8430*/  LDS R15, [R15.X4+0x13c0] ;  /* 0x0013c0000f0f7984 */ /* 0x000ea20000004800 */
[----:B------:R-:W-:Y:S01]  /*8440*/  BSSY B0, `(.L_x_9861) ;  /* 0x0000004000007945 */ /* 0x000fe20003800000 */
[----:B------:R-:W-:Y:S01]  /*8450*/  LEA.HI.SX32 R149, R149, R102, 0x1b ;  /* 0x0000006695957211 */ /* 0x000fe200078fdaff */
[----:B------:R-:W-:Y:S05]  /*8460*/  @!P4 BRA `(.L_x_9862) ;  /* 0x000000100000c947 */ /* 0x000fea0003800000 */
[----:B--2---:R2:W-:Y:S02]  /*8470*/  RED.E.ADD.F32.FTZ.RN.STRONG.GPU [R12.64+-0x480], R15 ;  /* 0xfffb800f0c00798e */ /* 0x0045e4000c10e79e */
.L_x_9862:
[----:B------:R-:W-:Y:S05]  /*8480*/  BSYNC B0 ;  /* 0x0000000000007941 */ /* 0x000fea0003800000 */
.L_x_9861:
[----:B------:R-:W0:Y:S01]  /*8490*/  LDS R149, [R149.X4+0x1440] ;  /* 0x0014400095957984 */ /* 0x000e220000004800 */
[----:B------:R-:W-:Y:S01]  /*84a0*/  BSSY B0, `(.L_x_9863) ;  /* 0x0000005000007945 */ /* 0x000fe20003800000 */
[C---:B--2---:R-:W-:Y:S02]  /*84b0*/  IADD3 R15, R102.reuse, 0x320, RZ ;  /* 0x00000320660f7810 */ /* 0x044fe40007ffe0ff */
[----:B-1--4-:R-:W-:Y:S01]  /*84c0*/  IADD3 R191, R102, 0x340, RZ ;  /* 0x0000034066bf7810 */ /* 0x012fe20007ffe0ff */
[----:B------:R-:W-:Y:S05]  /*84d0*/  @!P5 BRA `(.L_x_9864) ;  /* 0x000000100000d947 */ /* 0x000fea0003800000 */
[----:B0-----:R0:W-:Y:S02]  /*84e0*/  RED.E.ADD.F32.FTZ.RN.STRONG.GPU [R12.64+-0x400], R149 ;  /* 0xfffc00950c00798e */ /* 0x0011e4000c10e79e */
.L_x_9864:
[----:B------:R-:W-:Y:S05]  /*84f0*/  BSYNC B0 ;  /* 0x0000000000007941 */ /* 0x000fea0003800000 */
.L_x_9863:
        /* <DEDUP_REMOVED lines=14> */
.L_x_9866:
[----:B------:R-:W-:Y:S05]  /*85e0*/  BSYNC B0 ;  /* 0x0000000000007941 */ /* 0x000fea0003800000 */
.L_x_9865:
[----:B------:R-:W1:Y:S01]  /*85f0*/  LDS R191, [R191.X4+0x1540] ;  /* 0x00154000bfbf7984 */ /* 0x000e620000004800 */
[----:B------:R-:W-:Y:S01]  /*8600*/  BSSY B0, `(.L_x_9867) ;  /* 0x0000005000007945 */ /* 0x000fe20003800000 */
[----:B0-----:R-:W-:Y:S02]  /*8610*/  IADD3 R15, R102, 0x380, RZ ;  /* 0x00000380660f7810 */ /* 0x001fe40007ffe0ff */
[----:B------:R-:W-:Y:S01]  /*8620*/  LEA.HI.SX32 R149, R149, R102, 0x1b ;  /* 0x0000006695957211 */ /* 0x000fe200078fdaff */
[----:B------:R-:W-:Y:S05]  /*8630*/  @!P0 BRA `(.L_x_9868) ;  /* 0x0000001000008947 */ /* 0x000fea0003800000 */
[----:B-1----:R0:W-:Y:S02]  /*8640*/  RED.E.ADD.F32.FTZ.RN.STRONG.GPU [R12.64+-0x300], R191 ;  /* 0xfffd00bf0c00798e */ /* 0x0021e4000c10e79e */
.L_x_9868:
[----:B------:R-:W-:Y:S05]  /*8650*/  BSYNC B0 ;  /* 0x0000000000007941 */ /* 0x000fea0003800000 */
.L_x_9867:
[----:B------:R-:W2:Y:S01]  /*8660*/  LDS R149, [R149.X4+0x15c0] ;  /* 0x0015c00095957984 */ /* 0x000ea20000004800 */
[----:B------:R-:W-:Y:S01]  /*8670*/  BSSY B0, `(.L_x_9869) ;  /* 0x0000005000007945 */ /* 0x000fe20003800000 */
[----:B------:R-:W-:-:S02]  /*8680*/  IADD3 R151, R102, 0x3a0, RZ ;  /* 0x000003a066977810 */ /* 0x000fc40007ffe0ff */
[----:B------:R-:W-:Y:S01]  /*8690*/  LEA.HI.SX32 R15, R15, R102, 0x1b ;  /* 0x000000660f0f7211 */ /* 0x000fe200078fdaff */
[----:B------:R-:W-:Y:S05]  /*86a0*/  @!P1 BRA `(.L_x_9870) ;  /* 0x0000001000009947 */ /* 0x000fea0003800000 */
[----:B--2---:R2:W-:Y:S02]  /*86b0*/  RED.E.ADD.F32.FTZ.RN.STRONG.GPU [R12.64+-0x280], R149 ;  /* 0xfffd80950c00798e */ /* 0x0045e4000c10e79e */
.L_x_9870:
[----:B------:R-:W-:Y:S05]  /*86c0*/  BSYNC B0 ;  /* 0x0000000000007941 */ /* 0x000fea0003800000 */
.L_x_9869:
[----:B------:R-:W4:Y:S01]  /*86d0*/  LDS R15, [R15.X4+0x1640] ;  /* 0x001640000f0f7984 */ /* 0x000f220000004800 */
[----:B------:R-:W-:Y:S01]  /*86e0*/  BSSY B0, `(.L_x_9871) ;  /* 0x0000005000007945 */ /* 0x000fe20003800000 */
[----:B--2---:R-:W-:Y:S02]  /*86f0*/  IADD3 R149, R102, 0x3c0, RZ ;  /* 0x000003c066957810 */ /* 0x004fe40007ffe0ff */
[----:B------:R-:W-:Y:S01]  /*8700*/  LEA.HI.SX32 R151, R151, R102, 0x1b ;  /* 0x0000006697977211 */ /* 0x000fe200078fdaff */
[----:B------:R-:W-:Y:S05]  /*8710*/  @!P2 BRA `(.L_x_9872) ;  /* 0x000000100000a947 */ /* 0x000fea0003800000 */
[----:B----4-:R2:W-:Y:S02]  /*8720*/  RED.E.ADD.F32.FTZ.RN.STRONG.GPU [R12.64+-0x200], R15 ;  /* 0xfffe000f0c00798e */ /* 0x0105e4000c10e79e */
.L_x_9872:
[----:B------:R-:W-:Y:S05]  /*8730*/  BSYNC B0 ;  /* 0x0000000000007941 */ /* 0x000fea0003800000 */
.L_x_9871:
[----:B------:R-:W0:Y:S01]  /*8740*/  LDS R151, [R151.X4+0x16c0] ;  /* 0x0016c00097977984 */ /* 0x000e220000004800 */
[----:B------:R-:W-:Y:S01]  /*8750*/  BSSY B0, `(.L_x_9873) ;  /* 0x0000005000007945 */ /* 0x000fe20003800000 */
[----:B--2-4-:R-:W-:Y:S02]  /*8760*/  IADD3 R15, R102, 0x3e0, RZ ;  /* 0x000003e0660f7810 */ /* 0x014fe40007ffe0ff */
[----:B------:R-:W-:Y:S01]  /*8770*/  LEA.HI.SX32 R149, R149, R102, 0x1b ;  /* 0x0000006695957211 */ /* 0x000fe200078fdaff */
[----:B------:R-:W-:Y:S05]  /*8780*/  @!P3 BRA `(.L_x_9874) ;  /* 0x000000100000b947 */ /* 0x000fea0003800000 */
[----:B0-----:R0:W-:Y:S02]  /*8790*/  RED.E.ADD.F32.FTZ.RN.STRONG.GPU [R12.64+-0x180], R151 ;  /* 0xfffe80970c00798e */ /* 0x0011e4000c10e79e */
.L_x_9874:
[----:B------:R-:W-:Y:S05]  /*87a0*/  BSYNC B0 ;  /* 0x0000000000007941 */ /* 0x000fea0003800000 */
.L_x_9873:
[----:B------:R-:W2:Y:S01]  /*87b0*/  LDS R149, [R149.X4+0x1740] ;  /* 0x0017400095957984 */ /* 0x000ea20000004800 */
[----:B------:R-:W-:Y:S01]  /*87c0*/  BSSY B0, `(.L_x_9875) ;  /* 0x0000004000007945 */ /* 0x000fe20003800000 */
[----:B------:R-:W-:Y:S01]  /*87d0*/  LEA.HI.SX32 R15, R15, R102, 0x1b ;  /* 0x000000660f0f7211 */ /* 0x000fe200078fdaff */
[----:B------:R-:W-:Y:S05]  /*87e0*/  @!P4 BRA `(.L_x_9876) ;  /* 0x000000100000c947 */ /* 0x000fea0003800000 */
[----:B--2---:R2:W-:Y:S02]  /*87f0*/  RED.E.ADD.F32.FTZ.RN.STRONG.GPU [R12.64+-0x100], R149 ;  /* 0xffff00950c00798e */ /* 0x0045e4000c10e79e */
.L_x_9876:
[----:B------:R-:W-:Y:S05]  /*8800*/  BSYNC B0 ;  /* 0x0000000000007941 */ /* 0x000fea0003800000 */
.L_x_9875:
[----:B------:R-:W4:Y:S01]  /*8810*/  LDS R15, [R15.X4+0x17c0] ;  /* 0x0017c0000f0f7984 */ /* 0x000f220000004800 */
[----:B------:R-:W-:Y:S01]  /*8820*/  BSSY B0, `(.L_x_9877) ;  /* 0x0000003000007945 */ /* 0x000fe20003800000 */
[----:B------:R-:W-:Y:S05]  /*8830*/  @!P5 BRA `(.L_x_9878) ;  /* 0x000000100000d947 */ /* 0x000fea0003800000 */
[----:B----4-:R4:W-:Y:S02]  /*8840*/  RED.E.ADD.F32.FTZ.RN.STRONG.GPU [R12.64+-0x80], R15 ;  /* 0xffff800f0c00798e */ /* 0x0109e4000c10e79e */
.L_x_9878:
[----:B------:R-:W-:Y:S05]  /*8850*/  BSYNC B0 ;  /* 0x0000000000007941 */ /* 0x000fea0003800000 */
.L_x_9877:
[----:B------:R-:W5:Y:S01]  /*8860*/  SHFL.DOWN PT, R200, R189, 0x1, 0x1f ;  /* 0x08201f00bdc87f89 */ /* 0x000f6200000e0000 */
[----:B------:R-:W-:Y:S01]  /*8870*/  ISETP.GT.AND P0, PT, R100, 0x1e, PT ;  /* 0x0000001e6400780c */ /* 0x000fe20003f04270 */
[----:B------:R-:W-:Y:S01]  /*8880*/  FMUL.FTZ R147, R16, R147 ;  /* 0x0000009310937220 */ /* 0x000fe20000410000 */
[----:B0-2-4-:R-:W-:Y:S01]  /*8890*/  MOV R13, R189 ;  /* 0x000000bd000d7202 */ /* 0x015fe20000000f00 */
[----:B------:R-:W0:Y:S01]  /*88a0*/  SHFL.DOWN PT, R151, R27, 0x1, 0x1f ;  /* 0x08201f001b977f89 */ /* 0x000e2200000e0000 */
[----:B------:R-:W-:Y:S01]  /*88b0*/  MOV R14, R27 ;  /* 0x0000001b000e7202 */ /* 0x000fe20000000f00 */
[----:B------:R-:W-:Y:S01]  /*88c0*/  FFMA.FTZ R146, R223, R146, R147 ;  /* 0x00000092df927223 */ /* 0x000fe20000010093 */
[----:B------:R-:W-:Y:S01]  /*88d0*/  MOV R15, R30 ;  /* 0x0000001e000f7202 */ /* 0x000fe20000000f00 */
[----:B------:R-:W2:Y:S01]  /*88e0*/  SHFL.DOWN PT, R202, R30, 0x1, 0x1f ;  /* 0x08201f001eca7f89 */ /* 0x000ea200000e0000 */
        /* <DEDUP_REMOVED lines=14> */
[----:B0-----:R-:W-:Y:S01]  /*89d0*/  @!P0 FADD.FTZ R14, R14, R151 ;  /* 0x000000970e0e8221 */ /* 0x001fe20000010000 */
[----:B------:R-:W0:Y:S01]  /*89e0*/  SHFL.DOWN PT, R30, R13, 0x2, 0x1f ;  /* 0x08401f000d1e7f89 */ /* 0x000e2200000e0000 */
[----:B------:R-:W-:-:S02]  /*89f0*/  FMUL.FTZ R143, R230, R143 ;  /* 0x0000008fe68f7220 */ /* 0x000fc40000410000 */
[----:B--2---:R-:W-:Y:S02]  /*8a00*/  @!P0 FADD.FTZ R15, R15, R202 ;  /* 0x000000ca0f0f8221 */ /* 0x004fe40000010000 */
[----:B------:R-:W-:Y:S02]  /*8a10*/  FMUL.FTZ R156, R21, R156 ;  /* 0x0000009c159c7220 */ /* 0x000fe40000410000 */
[----:B----4-:R-:W-:Y:S01]  /*8a20*/  @!P0 FADD.FTZ R12, R12, R149 ;  /* 0x000000950c0c8221 */ /* 0x010fe20000010000 */
[----:B------:R-:W2:Y:S01]  /*8a30*/  SHFL.DOWN PT, R148, R15, 0x2, 0x1f ;  /* 0x08401f000f947f89 */ /* 0x000ea200000e0000 */
[----:B------:R-:W-:Y:S01]  /*8a40*/  ISETP.GT.AND P0, PT, R100, 0x1d, PT ;  /* 0x0000001d6400780c */ /* 0x000fe20003f04270 */
[----:B------:R-:W-:Y:S02]  /*8a50*/  FMUL.FTZ R161, R28, R161 ;  /* 0x000000a11ca17220 */ /* 0x000fe40000410000 */
[----:B------:R-:W4:Y:S01]  /*8a60*/  SHFL.DOWN PT, R149, R14, 0x2, 0x1f ;  /* 0x08401f000e957f89 */ /* 0x000f2200000e0000 */
[----:B------:R-:W-:-:S02]  /*8a70*/  FMUL.FTZ R120, R29, R120 ;  /* 0x000000781d787220 */ /* 0x000fc40000410000 */
[----:B------:R-:W-:Y:S01]  /*8a80*/  FMUL.FTZ R123, R32, R123 ;  /* 0x0000007b207b7220 */ /* 0x000fe20000410000 */
[----:B------:R-:W5:Y:S01]  /*8a90*/  SHFL.DOWN PT, R27, R12, 0x2, 0x1f ;  /* 0x08401f000c1b7f89 */ /* 0x000f6200000e0000 */
[----:B------:R-:W-:Y:S02]  /*8aa0*/  FMUL.FTZ R118, R33, R118 ;  /* 0x0000007621767220 */ /* 0x000fe40000410000 */
[----:B------:R-:W-:Y:S02]  /*8ab0*/  FMUL.FTZ R31, R166, R31 ;  /* 0x0000001fa61f7220 */ /* 0x000fe40000410000 */
[----:B------:R-:W-:Y:S02]  /*8ac0*/  FMUL.FTZ R163, R168, R163 ;  /* 0x000000a3a8a37220 */ /* 0x000fe40000410000 */
[----:B------:R-:W-:Y:S02]  /*8ad0*/  FFMA.FTZ R142, R221, R142, R145 ;  /* 0x0000008edd8e7223 */ /* 0x000fe40000010091 */
[----:B0-----:R-:W-:-:S02]  /*8ae0*/  @!P0 FADD.FTZ R13, R13, R30 ;  /* 0x0000001e0d0d8221 */ /* 0x001fc40000010000 */
[----:B------:R-:W-:Y:S02]  /*8af0*/  FFMA.FTZ R138, R157, R140, R138 ;  /* 0x0000008c9d8a7223 */ /* 0x000fe4000001008a */
[----:B------:R-:W-:Y:S01]  /*8b00*/  FFMA.FTZ R129, R158, R129, R136 ;  /* 0x000000819e817223 */ /* 0x000fe20000010088 */
[----:B------:R-:W0:Y:S01]  /*8b10*/  SHFL.DOWN PT, R30, R13, 0x4, 0x1f ;  /* 0x08801f000d1e7f89 */ /* 0x000e2200000e0000 */
[----:B------:R-:W-:Y:S02]  /*8b20*/  FFMA.FTZ R217, R217, R24, R152 ;  /* 0x00000018d9d97223 */ /* 0x000fe40000010098 */
[----:B--2---:R-:W-:Y:S02]  /*8b30*/  @!P0 FADD.FTZ R15, R15, R148 ;  /* 0x000000940f0f8221 */ /* 0x004fe40000010000 */
        /* <DEDUP_REMOVED lines=18> */
[----:B--2---:R-:W-:-:S02]  /*8c60*/  @!P0 FADD.FTZ R15, R15, R148 ;  /* 0x000000940f0f8221 */ /* 0x004fc40000010000 */
[----:B------:R-:W-:Y:S02]  /*8c70*/  FFMA.FTZ R163, R131, R170, R163 ;  /* 0x000000aa83a37223 */ /* 0x000fe400000100a3 */
[----:B----4-:R-:W-:Y:S01]  /*8c80*/  @!P0 FADD.FTZ R14, R14, R149 ;  /* 0x000000950e0e8221 */ /* 0x010fe20000010000 */
[----:B------:R-:W2:Y:S01]  /*8c90*/  SHFL.DOWN PT, R22, R15, 0x8, 0x1f ;  /* 0x09001f000f167f89 */ /* 0x000ea200000e0000 */
[----:B------:R-:W-:Y:S02]  /*8ca0*/  FFMA.FTZ R142, R114, R165, R142 ;  /* 0x000000a5728e7223 */ /* 0x000fe4000001008e */
[----:B-----5:R-:W-:Y:S01]  /*8cb0*/  @!P0 FADD.FTZ R12, R12, R27 ;  /* 0x0000001b0c0c8221 */ /* 0x020fe20000010000 */
[----:B------:R-:W-:Y:S01]  /*8cc0*/  ISETP.GT.AND P0, PT, R100, 0x17, PT ;  /* 0x000000176400780c */ /* 0x000fe20003f04270 */
[----:B------:R-:W4:Y:S01]  /*8cd0*/  SHFL.DOWN PT, R27, R14, 0x8, 0x1f ;  /* 0x09001f000e1b7f89 */ /* 0x000f2200000e0000 */
[----:B------:R-:W-:Y:S02]  /*8ce0*/  FFMA.FTZ R25, R117, R25, R138 ;  /* 0x0000001975197223 */ /* 0x000fe4000001008a */
[----:B------:R-:W-:Y:S01]  /*8cf0*/  FFMA.FTZ R116, R116, R159, R129 ;  /* 0x0000009f74747223 */ /* 0x000fe20000010081 */
[----:B------:R-:W5:Y:S01]  /*8d00*/  SHFL.DOWN PT, R17, R12, 0x8, 0x1f ;  /* 0x09001f000c117f89 */ /* 0x000f6200000e0000 */
        /* <DEDUP_REMOVED lines=10> */
[----:B------:R-:W-:Y:S01]  /*8db0*/  FFMA.FTZ R109, R109, R186, R120 ;  /* 0x000000ba6d6d7223 */ /* 0x000fe20000010078 */
[----:B------:R-:W2:Y:S01]  /*8dc0*/  SHFL.DOWN PT, R18, R15, 0x10, 0x1f ;  /* 0x0a001f000f127f89 */ /* 0x000ea200000e0000 */
[----:B----4-:R-:W-:Y:S02]  /*8dd0*/  @!P0 FADD.FTZ R14, R14, R27 ;  /* 0x0000001b0e0e8221 */ /* 0x010fe40000010000 */
[----:B------:R-:W-:Y:S02]  /*8de0*/  FFMA.FTZ R106, R106, R184, R123 ;  /* 0x000000b86a6a7223 */ /* 0x000fe4000001007b */
[----:B-----5:R-:W-:Y:S01]  /*8df0*/  @!P0 FADD.FTZ R12, R12, R17 ;  /* 0x000000110c0c8221 */ /* 0x020fe20000010000 */
[----:B------:R-:W4:Y:S01]  /*8e00*/  SHFL.DOWN PT, R19, R14, 0x10, 0x1f ;  /* 0x0a001f000e137f89 */ /* 0x000f2200000e0000 */
[----:B------:R-:W-:Y:S01]  /*8e10*/  ISETP.GT.AND P0, PT, R100, 0xf, PT ;  /* 0x0000000f6400780c */ /* 0x000fe20003f04270 */
[----:B------:R-:W-:-:S02]  /*8e20*/  FFMA.FTZ R107, R107, R182, R118 ;  /* 0x000000b66b6b7223 */ /* 0x000fc40000010076 */
[----:B------:R-:W5:Y:S01]  /*8e30*/  SHFL.DOWN PT, R17, R12, 0x10, 0x1f ;  /* 0x0a001f000c117f89 */ /* 0x000f6200000e0000 */
[----:B------:R-:W-:Y:S02]  /*8e40*/  FFMA.FTZ R104, R104, R180, R31 ;  /* 0x000000b468687223 */ /* 0x000fe4000001001f */
[----:B------:R-:W-:Y:S02]  /*8e50*/  FFMA.FTZ R163, R105, R190, R163 ;  /* 0x000000be69a37223 */ /* 0x000fe400000100a3 */
[----:B------:R-:W-:Y:S02]  /*8e60*/  FADD.FTZ R48, R187, R48 ;  /* 0x00000030bb307221 */ /* 0x000fe40000010000 */
[----:B------:R-:W-:Y:S02]  /*8e70*/  FADD.FTZ R51, R198, R51 ;  /* 0x00000033c6337221 */ /* 0x000fe40000010000 */
[----:B------:R-:W-:Y:S02]  /*8e80*/  FADD.FTZ R50, R185, R50 ;  /* 0x00000032b9327221 */ /* 0x000fe40000010000 */
[----:B0-----:R-:W-:-:S02]  /*8e90*/  @!P0 FADD.FTZ R13, R13, R16 ;  /* 0x000000100d0d8221 */ /* 0x001fc40000010000 */
[----:B------:R-:W-:Y:S02]  /*8ea0*/  FADD.FTZ R53, R164, R53 ;  /* 0x00000035a4357221 */ /* 0x000fe40000010000 */
[----:B--2---:R-:W-:Y:S02]  /*8eb0*/  @!P0 FADD.FTZ R15, R15, R18 ;  /* 0x000000120f0f8221 */ /* 0x004fe40000010000 */
[----:B------:R-:W-:Y:S02]  /*8ec0*/  FADD.FTZ R52, R183, R52 ;  /* 0x00000034b7347221 */ /* 0x000fe40000010000 */
[----:B------:R-:W-:Y:S02]  /*8ed0*/  FADD.FTZ R55, R144, R55 ;  /* 0x0000003790377221 */ /* 0x000fe40000010000 */
[----:B----4-:R-:W-:Y:S02]  /*8ee0*/  @!P0 FADD.FTZ R14, R14, R19 ;  /* 0x000000130e0e8221 */ /* 0x010fe40000010000 */
[----:B------:R-:W-:-:S02]  /*8ef0*/  FADD.FTZ R45, R142, R45 ;  /* 0x0000002d8e2d7221 */ /* 0x000fc40000010000 */
[----:B-----5:R-:W-:Y:S02]  /*8f00*/  @!P0 FADD.FTZ R12, R12, R17 ;  /* 0x000000110c0c8221 */ /* 0x020fe40000010000 */
        /* <DEDUP_REMOVED lines=33> */
[----:B------:R-:W2:Y:S01]  /*9120*/  @P0 LDS.64 R16, [UR28+0x3e10] ;  /* 0x003e101cff100984 */ /* 0x000ea20008000a00 */
[----:B0-----:R-:W-:Y:S02]  /*9130*/  @P0 FADD.FTZ R15, R15, R3 ;  /* 0x000000030f0f0221 */ /* 0x001fe40000010000 */
[----:B------:R-:W-:Y:S02]  /*9140*/  @P0 FADD.FTZ R14, R14, R2 ;  /* 0x000000020e0e0221 */ /* 0x000fe40000010000 */
[----:B--2---:R-:W-:Y:S02]  /*9150*/  @P0 FADD.FTZ R13, R13, R17 ;  /* 0x000000110d0d0221 */ /* 0x004fe40000010000 */
[----:B------:R-:W-:Y:S01]  /*9160*/  @P0 FADD.FTZ R12, R12, R16 ;  /* 0x000000100c0c0221 */ /* 0x000fe20000010000 */
[----:B------:R0:W-:Y:S04]  /*9170*/  STS.64 [UR28+0x4610], R14 ;  /* 0x0046100eff007988 */ /* 0x0001e80008000a1c */
[----:B------:R0:W-:Y:S02]  /*9180*/  STS.64 [UR28+0x3e10], R12 ;  /* 0x003e100cff007988 */ /* 0x0001e40008000a1c */
.L_x_9880:
[----:B0-----:R-:W-:Y:S05]  /*9190*/  BSYNC B0 ;  /* 0x0000000000007941 */ /* 0x001fea0003800000 */
.L_x_9879:
        /* <DEDUP_REMOVED lines=8> */
.L_x_9802:
[----:B------:R-:W-:Y:S01]  /*9220*/  BAR.SYNC.DEFER_BLOCKING 0x0 ;  /* 0x0000000000007b1d */ /* 0x000fe20000010000 */
[----:B------:R-:W-:Y:S01]  /*9230*/  F2FP.PACK_AB R7, R56, R59 ;  /* 0x0000003b3807723e */ /* 0x000fe200000000ff */
[----:B------:R-:W-:Y:S01]  /*9240*/  UIADD3 UR7, UR19, -0x1, URZ ;  /* 0xffffffff13077890 */ /* 0x000fe2000fffe03f */
[----:B------:R-:W-:Y:S01]  /*9250*/  F2FP.PACK_AB R6, R58, R61 ;  /* 0x0000003d3a06723e */ /* 0x000fe200000000ff */
[----:B------:R-:W-:Y:S01]  /*9260*/  UIADD3 UR26, UP1, UR26, -0x800, URZ ;  /* 0xfffff8001a1a7890 */ /* 0x000fe2000ff3e03f */
[----:B------:R-:W-:Y:S01]  /*9270*/  F2FP.PACK_AB R5, R60, R63 ;  /* 0x0000003f3c05723e */ /* 0x000fe200000000ff */
        /* <DEDUP_REMOVED lines=10> */
[----:B------:R-:W-:-:S02]  /*9320*/  UIMAD.WIDE.U32 UR32, UR35, UR32, UR8 ;  /* 0x00000020232072a5 */ /* 0x000fc4000f8e0008 */
[----:B------:R-:W-:Y:S02]  /*9330*/  ULDC.64 UR28, c[0x0][0x2e0] ;  /* 0x0000b800001c7ab9 */ /* 0x000fe40000000a00 */
[----:B------:R-:W-:Y:S02]  /*9340*/  UIADD3 UR33, UR33, UR37, URZ ;  /* 0x0000002521217290 */ /* 0x000fe4000fffe03f */
[----:B------:R-:W-:Y:S01]  /*9350*/  UIMAD UR37, UR16, UR28, URZ ;  /* 0x0000001c102572a4 */ /* 0x000fe2000f8e023f */
[----:B------:R0:W-:Y:S01]  /*9360*/  STS.128 [R97], R4 ;  /* 0x0000000461007388 */ /* 0x0001e20000000c00 */
[----:B------:R-:W-:Y:S02]  /*9370*/  ULDC.64 UR38, c[0x0][0x330] ;  /* 0x0000cc0000267ab9 */ /* 0x000fe40000000a00 */
[----:B------:R-:W-:Y:S01]  /*9380*/  UIMAD UR37, UR17, UR29, UR37 ;  /* 0x0000001d112572a4 */ /* 0x000fe2000f8e0225 */
[----:B------:R2:W-:Y:S01]  /*9390*/  STS.128 [R97+0x10], R8 ;  /* 0x0000100861007388 */ /* 0x0005e20000000c00 */
[----:B------:R-:W-:-:S06]  /*93a0*/  NOP ;  /* 0x0000000000007918 */ /* 0x000fcc0000000000 */
[----:B------:R-:W4:Y:S01]  /*93b0*/  LDS.128 R12, [R100.X16] ;  /* 0x00000000640c7984 */ /* 0x000f22000000cc00 */
[----:B------:R-:W-:Y:S02]  /*93c0*/  UIMAD.WIDE.U32 UR28, UR17, UR28, UR32 ;  /* 0x0000001c111c72a5 */ /* 0x000fe4000f8e0020 */
[----:B------:R-:W-:Y:S01]  /*93d0*/  UIADD3 UR24, UP2, UR24, -0x400, URZ ;  /* 0xfffffc0018187890 */ /* 0x000fe2000ff5e03f */
[----:B------:R-:W5:Y:S01]  /*93e0*/  LDS.128 R16, [R100.X16+0x200] ;  /* 0x0002000064107984 */ /* 0x000f62000000cc00 */
[----:B------:R-:W-:Y:S01]  /*93f0*/  UIADD3 UR32, UR29, UR37, URZ ;  /* 0x000000251d207290 */ /* 0x000fe2000fffe03f */
[----:B0-----:R-:W-:Y:S01]  /*9400*/  FADD.FTZ R4, R101, R0 ;  /* 0x0000000065047221 */ /* 0x001fe20000010000 */
        /* <DEDUP_REMOVED lines=8> */
[----:B------:R-:W-:Y:S01]  /*9490*/  FADD.FTZ R0, R5, R34 ;  /* 0x0000002205007221 */ /* 0x000fe20000010000 */
[----:B------:R-:W-:Y:S01]  /*94a0*/  F2FP.PACK_AB R5, R37, R34 ;  /* 0x000000222505723e */ /* 0x000fe200000000ff */
[----:B------:R-:W-:Y:S01]  /*94b0*/  ULDC.64 UR32, c[0x0][0x2f8] ;  /* 0x0000be0000207ab9 */ /* 0x000fe20000000a00 */
[----:B------:R-:W-:Y:S01]  /*94c0*/  MOV R3, UR28 ;  /* 0x0000001c00037c02 */ /* 0x000fe20008000f00 */
[----:B------:R-:W-:Y:S01]  /*94d0*/  UIMAD UR28, UR34, UR32, URZ ;  /* 0x00000020221c72a4 */ /* 0x000fe2000f8e023f */
[----:B------:R-:W-:Y:S01]  /*94e0*/  F2FP.PACK_AB R6, R39, R36 ;  /* 0x000000242706723e */ /* 0x000fe200000000ff */
[----:B------:R-:W-:Y:S01]  /*94f0*/  UIMAD.WIDE.U32 UR8, UR35, UR32, UR8 ;  /* 0x00000020230872a5 */ /* 0x000fe2000f8e0008 */
[----:B--2---:R-:W-:Y:S01]  /*9500*/  F2FP.PACK_AB R11, R49, R46 ;  /* 0x0000002e310b723e */ /* 0x004fe200000000ff */
[----:B------:R-:W-:Y:S01]  /*9510*/  IMAD.WIDE R2, R98, 0x10, R2 ;  /* 0x0000001062027825 */ /* 0x000fe200078e0202 */
[----:B------:R-:W-:Y:S01]  /*9520*/  F2FP.PACK_AB R10, R47, R44 ;  /* 0x0000002c2f0a723e */ /* 0x000fe200000000ff */
[----:B------:R-:W-:Y:S01]  /*9530*/  UIMAD UR28, UR35, UR33, UR28 ;  /* 0x00000021231c72a4 */ /* 0x000fe2000f8e021c */
[----:B------:R-:W-:Y:S01]  /*9540*/  F2FP.PACK_AB R9, R45, R42 ;  /* 0x0000002a2d09723e */ /* 0x000fe200000000ff */
[----:B------:R-:W-:Y:S01]  /*9550*/  FADD.FTZ R37, R0, R37 ;  /* 0x0000002500257221 */ /* 0x000fe20000010000 */
[----:B------:R-:W-:Y:S01]  /*9560*/  F2FP.PACK_AB R8, R43, R40 ;  /* 0x000000282b08723e */ /* 0x000fe200000000ff */
[----:B------:R-:W-:-:S02]  /*9570*/  ULDC.64 UR32, c[0x0][0x300] ;  /* 0x0000c00000207ab9 */ /* 0x000fc40000000a00 */
[----:B------:R-:W-:Y:S01]  /*9580*/  UIADD3 UR9, UR9, UR28, URZ ;  /* 0x0000001c09097290 */ /* 0x000fe2000fffe03f */
[----:B------:R-:W-:Y:S01]  /*9590*/  FADD.FTZ R36, R37, R36 ;  /* 0x0000002425247221 */ /* 0x000fe20000010000 */
[----:B------:R-:W-:Y:S02]  /*95a0*/  UIMAD UR28, UR16, UR32, URZ ;  /* 0x00000020101c72a4 */ /* 0x000fe4000f8e023f */
[----:B------:R-:W-:Y:S01]  /*95b0*/  UIMAD.WIDE.U32 UR8, UR17, UR32, UR8 ;  /* 0x00000020110872a5 */ /* 0x000fe2000f8e0008 */
[----:B------:R-:W-:Y:S01]  /*95c0*/  FADD.FTZ R39, R36, R39 ;  /* 0x0000002724277221 */ /* 0x000fe20000010000 */
[----:B------:R-:W-:Y:S02]  /*95d0*/  UIMAD UR28, UR17, UR33, UR28 ;  /* 0x00000021111c72a4 */ /* 0x000fe4000f8e021c */
[----:B------:R-:W-:Y:S01]  /*95e0*/  UIADD3 UR6, UR6, 0x1, URZ ;  /* 0x0000000106067890 */ /* 0x000fe2000fffe03f */
[----:B----4-:R-:W-:Y:S01]  /*95f0*/  STG.E.128 [R2.64], R12 ;  /* 0x0000000c02007986 */ /* 0x010fe2000c101d1e */
[----:B------:R-:W-:Y:S01]  /*9600*/  ULDC.64 UR32, c[0x0][0x340] ;  /* 0x0000d00000207ab9 */ /* 0x000fe20000000a00 */
[----:B------:R-:W-:Y:S01]  /*9610*/  FADD.FTZ R38, R39, R38 ;  /* 0x0000002627267221 */ /* 0x000fe20000010000 */
[----:B------:R-:W-:Y:S01]  /*9620*/  UIADD3 UR28, UR9, UR28, URZ ;  /* 0x0000001c091c7290 */ /* 0x000fe2000fffe03f */
[----:B-----5:R0:W-:Y:S01]  /*9630*/  STG.E.128 [R2.64+0x200], R16 ;  /* 0x0002001002007986 */ /* 0x0201e2000c101d1e */
        /* <DEDUP_REMOVED lines=13> */
[----:B------:R-:W-:Y:S01]  /*9710*/  UMOV UR19, UR7 ;  /* 0x0000000700137c82 */ /* 0x000fe20008000000 */
[----:B0-----:R-:W-:Y:S01]  /*9720*/  MOV R2, UR9 ;  /* 0x0000000900027c02 */ /* 0x001fe20008000f00 */
[----:B------:R-:W-:Y:S01]  /*9730*/  FADD.FTZ R45, R42, R45 ;  /* 0x0000002d2a2d7221 */ /* 0x000fe20000010000 */
[----:B------:R-:W-:-:S03]  /*9740*/  MOV R3, UR8 ;  /* 0x0000000800037c02 */ /* 0x000fc60008000f00 */
[----:B------:R-:W-:Y:S02]  /*9750*/  FADD.FTZ R44, R45, R44 ;  /* 0x0000002c2d2c7221 */ /* 0x000fe40000010000 */
[----:B------:R-:W-:Y:S01]  /*9760*/  IMAD.WIDE R2, R98, 0x10, R2 ;  /* 0x0000001062027825 */ /* 0x000fe200078e0202 */
[----:B------:R-:W-:Y:S03]  /*9770*/  STS.128 [R97], R4 ;  /* 0x0000000461007388 */ /* 0x000fe60000000c00 */
[----:B------:R-:W-:Y:S01]  /*9780*/  FADD.FTZ R47, R44, R47 ;  /* 0x0000002f2c2f7221 */ /* 0x000fe20000010000 */
[----:B------:R-:W-:Y:S01]  /*9790*/  STS.128 [R97+0x10], R8 ;  /* 0x0000100861007388 */ /* 0x000fe20000000c00 */
[----:B------:R-:W-:-:S06]  /*97a0*/  NOP ;  /* 0x0000000000007918 */ /* 0x000fcc0000000000 */
[----:B------:R-:W0:Y:S01]  /*97b0*/  LDS.128 R12, [R100.X16] ;  /* 0x00000000640c7984 */ /* 0x000e22000000cc00 */
[----:B------:R-:W-:-:S03]  /*97c0*/  FADD.FTZ R46, R47, R46 ;  /* 0x0000002e2f2e7221 */ /* 0x000fc60000010000 */
[----:B------:R-:W2:Y:S01]  /*97d0*/  LDS.128 R20, [R100.X16+0x200] ;  /* 0x0002000064147984 */ /* 0x000ea2000000cc00 */
[----:B------:R-:W-:-:S03]  /*97e0*/  FADD.FTZ R101, R46, R49 ;  /* 0x000000312e657221 */ /* 0x000fc60000010000 */
[----:B0-----:R0:W-:Y:S04]  /*97f0*/  STG.E.128 [R2.64], R12 ;  /* 0x0000000c02007986 */ /* 0x0011e8000c101d1e */
[----:B--2---:R0:W-:Y:S01]  /*9800*/  STG.E.128 [R2.64+0x200], R20 ;  /* 0x0002001402007986 */ /* 0x0041e2000c101d1e */
[----:B------:R-:W-:Y:S01]  /*9810*/  @!P0 CALL.REL.NOINC `(.L_x_9800) ;  /* 0x0000001000008944 */ /* 0x000fe20003c00000 */
[----:B------:R-:W-:Y:S05]  /*9820*/  BRA `(.L_x_9882) ;  /* 0xffff721000007947 */ /* 0x000fea000383ffff */
.L_x_9800:
[----:B------:R-:W-:Y:S02]  /*9830*/  ISETP.NE.U32.AND P0, PT, RZ, c[0x0][0x328], PT ;  /* 0x0000ca00ff007a0c */ /* 0x000fe40003f05070 */
[----:B------:R-:W-:Y:S02]  /*9840*/  ISETP.NE.U32.AND P2, PT, RZ, c[0x0][0x348], PT ;  /* 0x0000d200ff007a0c */ /* 0x000fe40003f45070 */
[----:B------:R-:W-:Y:S02]  /*9850*/  ISETP.NE.AND.EX P1, PT, RZ, c[0x0][0x32c], PT, P0 ;  /* 0x0000cb00ff007a0c */ /* 0x000fe40003f25300 */
[----:B------:R-:W-:-:S11]  /*9860*/  ISETP.NE.AND.EX P0, PT, RZ, c[0x0][0x34c], PT, P2 ;  /* 0x0000d300ff007a0c */ /* 0x000fd60003f05320 */
[----:B------:R-:W-:Y:S05]  /*9870*/  @!P1 BRA `(.L_x_9883) ;  /* 0x0000016000009947 */ /* 0x000fea0003800000 */
[----:B------:R-:W4:Y:S01]  /*9880*/  SHFL.DOWN P1, R0, R103, 0x1, 0x1f ;  /* 0x08201f0067007f89 */ /* 0x000f220000020000 */
[----:B------:R-:W-:Y:S03]  /*9890*/  BSSY B0, `(.L_x_9883) ;  /* 0x0000014000007945 */ /* 0x000fe60003800000 */
[----:B------:R-:W5:Y:S01]  /*98a0*/  S2R R6, SR_LANEID ;  /* 0x0000000000067919 */ /* 0x000f620000000000 */
[----:B----4-:R-:W-:Y:S01]  /*98b0*/  @P1 FADD R0, R0, R103 ;  /* 0x0000006700001221 */ /* 0x010fe20000000000 */
[----:B-----5:R-:W-:-:S04]  /*98c0*/  ISETP.NE.AND P2, PT, R6, RZ, PT ;  /* 0x000000ff0600720c */ /* 0x020fc80003f45270 */
[----:B0-----:R-:W0:Y:S04]  /*98d0*/  SHFL.DOWN P1, R3, R0, 0x2, 0x1f ;  /* 0x08401f0000037f89 */ /* 0x001e280000020000 */
[----:B------:R-:W4:Y:S01]  /*98e0*/  S2R R6, SR_TID.X ;  /* 0x0000000000067919 */ /* 0x000f220000002100 */
        /* <DEDUP_REMOVED lines=14> */
.L_x_9884:
[----:B0-----:R-:W-:Y:S05]  /*99d0*/  BSYNC B0 ;  /* 0x0000000000007941 */ /* 0x001fea0003800000 */
.L_x_9883:
        /* <DEDUP_REMOVED lines=25> */
.L_x_9886:
[----:B------:R-:W4:Y:S02]  /*9b70*/  S2R R11, SR_TID.X ;  /* 0x00000000000b7919 */ /* 0x000f240000002100 */
.L_x_9887:
[----:B0-----:R-:W-:Y:S05]  /*9b80*/  BSYNC B0 ;  /* 0x0000000000007941 */ /* 0x001fea0003800000 */
.L_x_9885:
[----:B----4-:R-:W-:-:S13]  /*9b90*/  ISETP.GE.AND P0, PT, R11, c[0x0][0x16c], PT ;  /* 0x00005b000b007a0c */ /* 0x010fda0003f06270 */
        /* <DEDUP_REMOVED lines=11> */
.L_x_9888:
        /* <DEDUP_REMOVED lines=32> */
.L_x_9889:
        /* <DEDUP_REMOVED lines=11> */
.L_x_14708:


//--------------------- .text._Z25selective_scan_bwd_kernelI32Selective_Scan_bwd_kernel_traitsILi32ELi16ELb1ELb0ELb1ELb0ELb1EN3c104HalfENS1_7complexIfEEEEv12SSMParamsBwd --------------------------
	.section	.text._Z25selective_scan_bwd_kernelI32Selective_Scan_bwd_kernel_traitsILi32ELi16ELb1ELb0ELb1ELb0ELb1EN3c104HalfENS1_7complexIfEEEEv12SSMParamsBwd,"ax",@progbits
	.sectioninfo	@"SHI_REGISTERS=245"
	.align	128
        .global         _Z25selective_scan_bwd_kernelI32Selective_Scan_bwd_kernel_traitsILi32ELi16ELb1ELb0ELb1ELb0ELb1EN3c104HalfENS1_7complexIfEEEEv12SSMParamsBwd
        .type           _Z25selective_scan_bwd_kernelI32Selective_Scan_bwd_kernel_traitsILi32ELi16ELb1ELb0ELb1ELb0ELb1EN3c104HalfENS1_7complexIfEEEEv12SSMParamsBwd,@function
        .size           _Z25selective_scan_bwd_kernelI32Selective_Scan_bwd_kernel_traitsILi32ELi16ELb1ELb0ELb1ELb0ELb1EN3c104HalfENS1_7complexIfEEEEv12SSMParamsBwd,(.L_x_14709 - _Z25selective_scan_bwd_kernelI32Selective_Scan_bwd_kernel_traitsILi32ELi16ELb1ELb0ELb1ELb0ELb1EN3c104HalfENS1_7complexIfEEEEv12SSMParamsBwd)
        .other          _Z25selective_scan_bwd_kernelI32Selective_Scan_bwd_kernel_traitsILi32ELi16ELb1ELb0ELb1ELb0ELb1EN3c104HalfENS1_7complexIfEEEEv12SSMParamsBwd,@"STO_CUDA_ENTRY STV_DEFAULT"
_Z25selective_scan_bwd_kernelI32Selective_Scan_bwd_kernel_traitsILi32ELi16ELb1ELb0ELb1ELb0ELb1EN3c104HalfENS1_7complexIfEEEEv12SSMParamsBwd:
.text._Z25selective_scan_bwd_kernelI32Selective_Scan_bwd_kernel_traitsILi32ELi16ELb1ELb0ELb1ELb0ELb1EN3c104HalfENS1_7complexIfEEEEv12SSMParamsBwd:
        /* <DEDUP_REMOVED lines=32> */
[----:B------:R-:W-:Y:S01]  /*0200*/  MOV R34, RZ ;  /* 0x000000ff00227202 */ /* 0x000fe20000000f00 */
[----:B------:R-:W-:Y:S02]  /*0210*/  UISETP.NE.U32.AND UP0, UPT, URZ, UR4, UPT ;  /* 0x000000043f00728c */ /* 0x000fe4000bf05070 */
        /* <DEDUP_REMOVED lines=29> */
[----:B------:R1:W2:Y:S01]  /*03f0*/  R2UR UR23, R0 ;  /* 0x00000000001773c2 */ /* 0x0002a200000e0000 */
[----:B------:R-:W-:Y:S02]  /*0400*/  UIMAD.WIDE.U32 UR10, UR37, UR20, URZ ;  /* 0x00000014250a72a5 */ /* 0x000fe4000f8e003f */
[----:B------:R-:W-:-:S02]  /*0410*/  UIMAD UR20, UR36, UR20, URZ ;  /* 0x00000014241472a4 */ /* 0x000fc4000f8e023f */
[----:B------:R-:W-:Y:S02]  /*0420*/  UMOV UR7, URZ ;  /* 0x0000003f00077c82 */ /* 0x000fe40008000000 */
[----:B------:R-:W-:Y:S01]  /*0430*/  @UP2 ULEA.HI.X UR7, UR19, UR29, UR18, 0x2, UP1 ;  /* 0x0000001d13072291 */ /* 0x000fe200088f1412 */
[----:B-1----:R-:W-:Y:S01]  /*0440*/  HFMA2.MMA R0, -RZ, RZ, 0, 0 ;  /* 0x00000000ff007435 */ /* 0x002fe200000001ff */
        /* <DEDUP_REMOVED lines=94> */
.L_x_9972:
[----:B------:R-:W-:Y:S01]  /*0a30*/  BAR.SYNC.DEFER_BLOCKING 0x0 ;  /* 0x0000000000007b1d */ /* 0x000fe20000010000 */
[----:B0-----:R-:W-:Y:S02]  /*0a40*/  MOV R2, UR21 ;  /* 0x0000001500027c02 */ /* 0x001fe40008000f00 */
[----:B0-----:R-:W-:Y:S02]  /*0a50*/  MOV R3, UR22 ;  /* 0x0000001600037c02 */ /* 0x001fe40008000f00 */
[----:B------:R-:W-:Y:S02]  /*0a60*/  LOP3.LUT R37, R38, 0x1f, R35, 0xf8, !PT ;  /* 0x0000001f26257812 */ /* 0x000fe400078ef823 */
[----:B------:R-:W-:Y:S02]  /*0a70*/  SHF.L.U32 R39, R36, 0x5, RZ ;  /* 0x0000000524277819 */ /* 0x000fe400000006ff */
[----:B------:R-:W-:Y:S01]  /*0a80*/  MOV R20, UR23 ;  /* 0x0000001700147c02 */ /* 0x000fe20008000f00 */
[----:B------:R-:W-:Y:S01]  /*0a90*/  IMAD.WIDE R2, R37, 0x10, R2 ;  /* 0x0000001025027825 */ /* 0x000fe200078e0202 */
[----:B------:R-:W-:Y:S01]  /*0aa0*/  MOV R21, UR24 ;  /* 0x0000001800157c02 */ /* 0x000fe20008000f00 */
[----:B------:R-:W-:-:S02]  /*0ab0*/  ULDC UR29, c[0x0][0x174] ;  /* 0x00005d00001d7ab9 */ /* 0x000fc40000000800 */
[----:B------:R-:W-:Y:S02]  /*0ac0*/  ULDC.64 UR8, c[0x0][0x1f0] ;  /* 0x00007c0000087ab9 */ /* 0x000fe40000000a00 */
[----:B------:R-:W-:Y:S02]  /*0ad0*/  ULDC.64 UR30, c[0x0][0x1f8] ;  /* 0x00007e00001e7ab9 */ /* 0x000fe40000000a00 */
[----:B------:R-:W-:Y:S01]  /*0ae0*/  ULDC.64 UR34, c[0x0][0x2f0] ;  /* 0x0000bc0000227ab9 */ /* 0x000fe20000000a00 */
[----:B------:R-:W3:Y:S04]  /*0af0*/  LDG.E.128 R12, [R2.64] ;  /* 0x00000020020c7981 */ /* 0x000ee8000c1e1d00 */
[----:B------:R-:W4:Y:S01]  /*0b00*/  LDG.E.128 R16, [R2.64+0x200] ;  /* 0x0002002002107981 */ /* 0x000f22000c1e1d00 */
[----:B------:R-:W-:-:S03]  /*0b10*/  IMAD.WIDE R20, R37, 0x10, R20 ;  /* 0x0000001025147825 */ /* 0x000fc600078e0214 */
[----:B---3--:R-:W-:Y:S04]  /*0b20*/  STS.128 [R36.X16], R12 ;  /* 0x0000000c24007388 */ /* 0x008fe8000000cc00 */
[----:B----4-:R-:W-:Y:S01]  /*0b30*/  STS.128 [R36.X16+0x200], R16 ;  /* 0x0002001024007388 */ /* 0x010fe2000000cc00 */
[----:B------:R-:W-:-:S06]  /*0b40*/  NOP ;  /* 0x0000000000007918 */ /* 0x000fcc0000000000 */
[----:B------:R-:W-:Y:S04]  /*0b50*/  LDS.128 R8, [R39] ;  /* 0x0000000027087984 */ /* 0x000fe80000000c00 */
        /* <DEDUP_REMOVED lines=10> */
[----:B------:R-:W-:Y:S04]  /*0c00*/  LDS.128 R16, [R39] ;  /* 0x0000000027107984 */ /* 0x000fe80000000c00 */
[----:B------:R-:W-:Y:S04]  /*0c10*/  LDS.128 R12, [R39+0x10] ;  /* 0x00001000270c7984 */ /* 0x000fe80000000c00 */
        /* <DEDUP_REMOVED lines=25> */
[----:B------:R-:W0:Y:S04]  /*0db0*/  LDS.128 R48, [R39] ;  /* 0x0000000027307984 */ /* 0x000e280000000c00 */
[----:B------:R-:W-:Y:S04]  /*0dc0*/  LDS.128 R44, [R39+0x10] ;  /* 0x00001000272c7984 */ /* 0x000fe80000000c00 */
        /* <DEDUP_REMOVED lines=14> */
[----:B---3--:R-:W-:-:S04]  /*0eb0*/  MOV R2, UR7 ;  /* 0x0000000700027c02 */ /* 0x008fc80008000f00 */
[----:B------:R-:W-:Y:S01]  /*0ec0*/  MOV R3, UR8 ;  /* 0x0000000800037c02 */ /* 0x000fe20008000f00 */
[----:B0-----:R-:W-:Y:S01]  /*0ed0*/  HADD2.F32 R67, -RZ, R48.H0_H0 ;  /* 0x20000030ff437230 */ /* 0x001fe20000004100 */
[----:B------:R-:W-:-:S03]  /*0ee0*/  ULDC.64 UR8, c[0x0][0x2e8] ;  /* 0x0000ba0000087ab9 */ /* 0x000fc60000000a00 */
[----:B------:R-:W-:Y:S01]  /*0ef0*/  IMAD.WIDE R2, R37, 0x10, R2 ;  /* 0x0000001025027825 */ /* 0x000fe200078e0202 */
[----:B----4-:R-:W-:Y:S04]  /*0f00*/  STS.128 [R36.X16], R52 ;  /* 0x0000003424007388 */ /* 0x010fe8000000cc00 */
[----:B-----5:R0:W-:Y:S01]  /*0f10*/  STS.128 [R36.X16+0x200], R56 ;  /* 0x0002003824007388 */ /* 0x0201e2000000cc00 */
[----:B------:R-:W-:-:S06]  /*0f20*/  NOP ;  /* 0x0000000000007918 */ /* 0x000fcc0000000000 */
[----:B------:R-:W3:Y:S04]  /*0f30*/  LDS.128 R40, [R39] ;  /* 0x0000000027287984 */ /* 0x000ee80000000c00 */
[----:B------:R-:W4:Y:S04]  /*0f40*/  LDS.128 R20, [R39+0x10] ;  /* 0x0000100027147984 */ /* 0x000f280000000c00 */
[----:B------:R-:W-:Y:S06]  /*0f50*/  BAR.SYNC.DEFER_BLOCKING 0x0 ;  /* 0x0000000000007b1d */ /* 0x000fec0000010000 */
[----:B--2---:R5:W2:Y:S04]  /*0f60*/  LDG.E.128 R24, [R2.64] ;  /* 0x0000002002187981 */ /* 0x004aa8000c1e1d00 */
[----:B------:R5:W2:Y:S01]  /*0f70*/  LDG.E.128 R28, [R2.64+0x200] ;  /* 0x00020020021c7981 */ /* 0x000aa2000c1e1d00 */
[----:B------:R-:W-:Y:S01]  /*0f80*/  HADD2.F32 R68, -RZ, R48.H1_H1 ;  /* 0x30000030ff447230 */ /* 0x000fe20000004100 */
        /* <DEDUP_REMOVED lines=22> */
[----:B------:R-:W3:Y:S01]  /*10f0*/  MUFU.EX2 R33, R33 ;  /* 0x0000002100217308 */ /* 0x000ee20000000800 */
[----:B------:R-:W-:Y:S01]  /*1100*/  HADD2.F32 R70, -RZ, R49.H1_H1 ;  /* 0x30000031ff467230 */ /* 0x000fe20000004100 */
[----:B------:R-:W-:Y:S01]  /*1110*/  UIMAD.WIDE.U32 UR8, UR37, UR8, UR16 ;  /* 0x00000008250872a5 */ /* 0x000fe2000f8e0010 */
[----:B----4-:R-:W-:Y:S01]  /*1120*/  HADD2.F32 R88, -RZ, R20.H0_H0 ;  /* 0x20000014ff587230 */ /* 0x010fe20000004100 */
[----:B------:R-:W-:Y:S01]  /*1130*/  UIMAD UR30, UR18, UR34, URZ ;  /* 0x00000022121e72a4 */ /* 0x000fe2000f8e023f */
[----:B------:R-:W-:Y:S01]  /*1140*/  HADD2.F32 R59, -RZ, R9.H1_H1 ;  /* 0x30000009ff3b7230 */ /* 0x000fe20000004100 */
[----:B------:R-:W-:Y:S01]  /*1150*/  UIADD3 UR9, UR9, UR7, URZ ;  /* 0x0000000709097290 */ /* 0x000fe2000fffe03f */
[--C-:B------:R-:W-:Y:S01]  /*1160*/  HADD2.F32 R71, -RZ, R50.reuse.H0_H0 ;  /* 0x20000032ff477230 */ /* 0x100fe20000004100 */
[----:B------:R-:W4:Y:S01]  /*1170*/  MUFU.EX2 R40, R40 ;  /* 0x0000002800287308 */ /* 0x000f220000000800 */
[----:B0-----:R-:W-:Y:S01]  /*1180*/  FADD.FTZ R32, R32, 1 ;  /* 0x3f80000020207421 */ /* 0x001fe20000010000 */
[----:B------:R-:W-:Y:S01]  /*1190*/  HADD2.F32 R72, -RZ, R50.H1_H1 ;  /* 0x30000032ff487230 */ /* 0x000fe20000004100 */
[----:B------:R-:W-:Y:S01]  /*11a0*/  FMUL.FTZ R58, R88, -1.4426950216293334961 ;  /* 0xbfb8aa3b583a7820 */ /* 0x000fe20000410000 */
[----:B------:R-:W-:Y:S01]  /*11b0*/  HADD2.F32 R50, -RZ, R10.H0_H0 ;  /* 0x2000000aff327230 */ /* 0x000fe20000004100 */
[----:B------:R-:W-:Y:S01]  /*11c0*/  UIMAD UR30, UR19, UR35, UR30 ;  /* 0x00000023131e72a4 */ /* 0x000fe2000f8e021e */
[--C-:B------:R-:W-:Y:S01]  /*11d0*/  HADD2.F32 R74, -RZ, R44.reuse.H0_H0 ;  /* 0x2000002cff4a7230 */ /* 0x100fe20000004100 */
[----:B------:R-:W-:Y:S01]  /*11e0*/  UIMAD.WIDE.U32 UR8, UR19, UR34, UR8 ;  /* 0x00000022130872a5 */ /* 0x000fe2000f8e0008 */
[----:B------:R0:W5:Y:S01]  /*11f0*/  MUFU.RCP R81, R32 ;  /* 0x0000002000517308 */ /* 0x0001620000001000 */
[----:B---3--:R-:W-:Y:S01]  /*1200*/  FADD.FTZ R33, R33, 1 ;  /* 0x3f80000021217421 */ /* 0x008fe20000010000 */
[----:B------:R-:W-:Y:S01]  /*1210*/  HADD2.F32 R77, -RZ, R44.H1_H1 ;  /* 0x3000002cff4d7230 */ /* 0x000fe20000004100 */
[----:B------:R-:W-:Y:S01]  /*1220*/  ULDC.64 UR34, c[0x0][0x338] ;  /* 0x0000ce0000227ab9 */ /* 0x000fe20000000a00 */
[--C-:B------:R-:W-:Y:S01]  /*1230*/  HADD2.F32 R73, -RZ, R51.reuse.H0_H0 ;  /* 0x20000033ff497230 */ /* 0x100fe20000004100 */
[----:B------:R-:W-:Y:S01]  /*1240*/  UIADD3 UR9, UR9, UR30, URZ ;  /* 0x0000001e09097290 */ /* 0x000fe2000fffe03f */
[----:B------:R-:W-:Y:S01]  /*1250*/  HADD2.F32 R75, -RZ, R51.H1_H1 ;  /* 0x30000033ff4b7230 */ /* 0x000fe20000004100 */
[----:B------:R-:W-:Y:S01]  /*1260*/  ULEA UR7, UP0, UR8, UR34, 0x1 ;  /* 0x0000002208077291 */ /* 0x000fe2000f80083f */
[----:B------:R5:W-:Y:S01]  /*1270*/  MUFU.EX2 R3, R2 ;  /* 0x0000000200037308 */ /* 0x000be20000000800 */
[----:B----4-:R-:W-:Y:S01]  /*1280*/  FADD.FTZ R40, R40, 1 ;  /* 0x3f80000028287421 */ /* 0x010fe20000010000 */
[----:B0-----:R-:W-:Y:S01]  /*1290*/  HADD2.F32 R32, -RZ, R8.H0_H0 ;  /* 0x20000008ff207230 */ /* 0x001fe20000004100 */
[----:B------:R-:W-:Y:S01]  /*12a0*/  ULEA.HI.X UR8, UR8, UR35, UR9, 0x1, UP0 ;  /* 0x0000002308087291 */ /* 0x000fe200080f0c09 */
[----:B------:R-:W-:Y:S01]  /*12b0*/  HADD2.F32 R51, -RZ, R20.H1_H1 ;  /* 0x30000014ff337230 */ /* 0x000fe20000004100 */
[----:B------:R-:W-:Y:S01]  /*12c0*/  ISETP.NE.U32.AND P0, PT, RZ, c[0x0][0x270], PT ;  /* 0x00009c00ff007a0c */ /* 0x000fe20003f05070 */
[----:B------:R-:W-:-:S02]  /*12d0*/  HADD2.F32 R76, -RZ, R45.H0_H0 ;  /* 0x2000002dff4c7230 */ /* 0x000fc40000004100 */
[----:B------:R-:W0:Y:S01]  /*12e0*/  MUFU.RCP R78, R33 ;  /* 0x00000021004e7308 */ /* 0x000e220000001000 */
[----:B-----5:R-:W-:Y:S01]  /*12f0*/  FMUL.FTZ R2, R60, R81 ;  /* 0x000000513c027220 */ /* 0x020fe20000410000 */
[----:B------:R-:W-:Y:S01]  /*1300*/  HADD2.F32 R79, -RZ, R45.H1_H1 ;  /* 0x3000002dff4f7230 */ /* 0x000fe20000004100 */
[----:B------:R-:W-:Y:S01]  /*1310*/  ISETP.NE.AND.EX P0, PT, RZ, c[0x0][0x274], PT, P0 ;  /* 0x00009d00ff007a0c */ /* 0x000fe20003f05300 */
[--C-:B------:R-:W-:Y:S02]  /*1320*/  HADD2.F32 R89, -RZ, R21.reuse.H0_H0 ;  /* 0x20000015ff597230 */ /* 0x100fe40000004100 */
[----:B------:R-:W-:Y:S02]  /*1330*/  HADD2.F32 R61, -RZ, R46.H1_H1 ;  /* 0x3000002eff3d7230 */ /* 0x000fe40000004100 */
[----:B------:R3:W4:Y:S01]  /*1340*/  MUFU.EX2 R55, R41 ;  /* 0x0000002900377308 */ /* 0x0007220000000800 */
[----:B------:R-:W-:Y:S02]  /*1350*/  HADD2.F32 R91, -RZ, R21.H1_H1 ;  /* 0x30000015ff5b7230 */ /* 0x000fe40000004100 */
[----:B------:R-:W-:-:S02]  /*1360*/  HADD2.F32 R105, -RZ, R22.H0_H0 ;  /* 0x20000016ff697230 */ /* 0x000fc40000004100 */
[----:B------:R-:W-:Y:S02]  /*1370*/  HADD2.F32 R108, -RZ, R22.H1_H1 ;  /* 0x30000016ff6c7230 */ /* 0x000fe40000004100 */
[----:B------:R-:W-:Y:S01]  /*1380*/  HADD2.F32 R22, -RZ, R5.H0_H0 ;  /* 0x20000005ff167230 */ /* 0x000fe20000004100 */
[----:B------:R5:W-:Y:S01]  /*1390*/  MUFU.EX2 R56, R42 ;  /* 0x0000002a00387308 */ /* 0x000be20000000800 */
[----:B---3--:R-:W-:Y:S01]  /*13a0*/  FMUL.FTZ R41, R67, R2 ;  /* 0x0000000243297220 */ /* 0x008fe20000410000 */
[--C-:B------:R-:W-:Y:S01]  /*13b0*/  HADD2.F32 R110, -RZ, R23.reuse.H0_H0 ;  /* 0x20000017ff6e7230 */ /* 0x100fe20000004100 */
[----:B0-----:R-:W-:Y:S01]  /*13c0*/  FADD.FTZ R20, -R78, 1 ;  /* 0x3f8000004e147421 */ /* 0x001fe20000010100 */
[----:B------:R-:W-:Y:S01]  /*13d0*/  HADD2.F32 R112, -RZ, R23.H1_H1 ;  /* 0x30000017ff707230 */ /* 0x000fe20000004100 */
[----:B------:R-:W-:Y:S01]  /*13e0*/  FFMA.FTZ R33, R41, R32, R0 ;  /* 0x0000002029217223 */ /* 0x000fe20000010000 */
[----:B------:R-:W-:Y:S01]  /*13f0*/  HADD2.F32 R32, -RZ, R8.H1_H1 ;  /* 0x30000008ff207230 */ /* 0x000fe20000004100 */
[----:B------:R-:W-:Y:S01]  /*1400*/  FMUL.FTZ R0, R66, -1.4426950216293334961 ;  /* 0xbfb8aa3b42007820 */ /* 0x000fe20000410000 */
[----:B------:R0:W3:Y:S01]  /*1410*/  MUFU.RCP R85, R40 ;  /* 0x0000002800557308 */ /* 0x0000e20000001000 */
[----:B-----5:R-:W-:-:S02]  /*1420*/  FADD.FTZ R42, R3, 1 ;  /* 0x3f800000032a7421 */ /* 0x020fc40000010000 */
[----:B------:R-:W-:Y:S02]  /*1430*/  FMUL.FTZ R3, R63, R78 ;  /* 0x0000004e3f037220 */ /* 0x000fe40000410000 */
[----:B----4-:R-:W-:Y:S02]  /*1440*/  FADD.FTZ R55, R55, 1 ;  /* 0x3f80000037377421 */ /* 0x010fe40000010000 */
[----:B------:R-:W-:Y:S01]  /*1450*/  FFMA.FTZ R80, R63, R20, 1 ;  /* 0x3f8000003f507423 */ /* 0x000fe20000010014 */
[----:B------:R4:W5:Y:S01]  /*1460*/  MUFU.RCP R82, R42 ;  /* 0x0000002a00527308 */ /* 0x0009620000001000 */
[----:B0-----:R-:W-:Y:S02]  /*1470*/  FMUL.FTZ R40, R68, R3 ;  /* 0x0000000344287220 */ /* 0x001fe40000410000 */
[----:B------:R-:W-:Y:S02]  /*1480*/  FMUL.FTZ R23, R105, -1.4426950216293334961 ;  /* 0xbfb8aa3b69177820 */ /* 0x000fe40000410000 */
[----:B------:R-:W-:-:S03]  /*1490*/  FFMA.FTZ R33, R40, R32, R33 ;  /* 0x0000002028217223 */ /* 0x000fc60000010021 */
[----:B------:R0:W1:Y:S01]  /*14a0*/  MUFU.RCP R93, R55 ;  /* 0x00000037005d7308 */ /* 0x0000620000001000 */
[----:B---3--:R-:W-:-:S04]  /*14b0*/  FMUL.FTZ R32, R52, R85 ;  /* 0x0000005534207220 */ /* 0x008fc80000410000 */
[----:B----4-:R-:W-:-:S03]  /*14c0*/  FMUL.FTZ R42, R69, R32 ;  /* 0x00000020452a7220 */ /* 0x010fc60000410000 */
[----:B------:R-:W3:Y:S01]  /*14d0*/  MUFU.EX2 R57, R57 ;  /* 0x0000003900397308 */ /* 0x000ee20000000800 */
[----:B------:R-:W-:Y:S02]  /*14e0*/  FFMA.FTZ R62, R42, R43, R33 ;  /* 0x0000002b2a3e7223 */ /* 0x000fe40000010021 */
[C---:B-----5:R-:W-:Y:S02]  /*14f0*/  FMUL.FTZ R33, R53.reuse, R82 ;  /* 0x0000005235217220 */ /* 0x060fe40000410000 */
[----:B------:R-:W-:Y:S02]  /*1500*/  FADD.FTZ R20, -R82, 1 ;  /* 0x3f80000052147421 */ /* 0x000fe40000010100 */
[----:B------:R-:W-:Y:S01]  /*1510*/  FMUL.FTZ R43, R70, R33 ;  /* 0x00000021462b7220 */ /* 0x000fe20000410000 */
[----:B------:R4:W5:Y:S01]  /*1520*/  MUFU.EX2 R48, R0 ;  /* 0x0000000000307308 */ /* 0x0009620000000800 */
[----:B------:R-:W-:Y:S01]  /*1530*/  FFMA.FTZ R84, R53, R20, 1 ;  /* 0x3f80000035547423 */ /* 0x000fe20000010014 */
[----:B------:R-:W-:Y:S01]  /*1540*/  HADD2.F32 R53, -RZ, R11.H1_H1 ;  /* 0x3000000bff357230 */ /* 0x000fe20000004100 */
[----:B0-----:R-:W-:Y:S01]  /*1550*/  FFMA.FTZ R55, R43, R59, R62 ;  /* 0x0000003b2b377223 */ /* 0x001fe2000001003e */
[----:B------:R-:W-:Y:S01]  /*1560*/  HADD2.F32 R62, -RZ, R46.H0_H0 ;  /* 0x2000002eff3e7230 */ /* 0x000fe20000004100 */
[----:B------:R-:W-:Y:S01]  /*1570*/  FMUL.FTZ R46, R51, -1.4426950216293334961 ;  /* 0xbfb8aa3b332e7820 */ /* 0x000fe20000410000 */
[----:B------:R-:W-:Y:S01]  /*1580*/  HADD2.F32 R59, -RZ, R47.H0_H0 ;  /* 0x2000002fff3b7230 */ /* 0x000fe20000004100 */
[----:B------:R-:W-:Y:S01]  /*1590*/  FMUL.FTZ R20, R91, -1.4426950216293334961 ;  /* 0xbfb8aa3b5b147820 */ /* 0x000fe20000410000 */
[----:B------:R0:W-:Y:S01]  /*15a0*/  MUFU.EX2 R49, R58 ;  /* 0x0000003a00317308 */ /* 0x0001e20000000800 */
[----:B----4-:R-:W-:-:S02]  /*15b0*/  FADD.FTZ R0, R56, 1 ;  /* 0x3f80000038007421 */ /* 0x010fc40000010000 */
[----:B-1----:R-:W-:Y:S02]  /*15c0*/  FMUL.FTZ R56, R54, R93 ;  /* 0x0000005d36387220 */ /* 0x002fe40000410000 */
[----:B---3--:R-:W-:Y:S02]  /*15d0*/  FADD.FTZ R57, R57, 1 ;  /* 0x3f80000039397421 */ /* 0x008fe40000010000 */
[----:B------:R-:W-:Y:S01]  /*15e0*/  FMUL.FTZ R44, R71, R56 ;  /* 0x00000038472c7220 */ /* 0x000fe20000410000 */
[----:B------:R1:W3:Y:S01]  /*15f0*/  MUFU.RCP R97, R0 ;  /* 0x0000000000617308 */ /* 0x0002e20000001000 */
[----:B-----5:R-:W-:Y:S02]  /*1600*/  FADD.FTZ R48, R48, 1 ;  /* 0x3f80000030307421 */ /* 0x020fe40000010000 */
[----:B0-----:R-:W-:Y:S01]  /*1610*/  FFMA.FTZ R58, R44, R50, R55 ;  /* 0x000000322c3a7223 */ /* 0x001fe20000010037 */
[----:B------:R-:W-:Y:S01]  /*1620*/  HADD2.F32 R55, -RZ, R10.H1_H1 ;  /* 0x3000000aff377230 */ /* 0x000fe20000004100 */
[----:B------:R-:W-:-:S03]  /*1630*/  FADD.FTZ R21, -R93, 1 ;  /* 0x3f8000005d157421 */ /* 0x000fc60000010100 */
[----:B------:R3:W0:Y:S01]  /*1640*/  MUFU.RCP R86, R57 ;  /* 0x0000003900567308 */ /* 0x0006220000001000 */
[----:B-1----:R-:W-:Y:S01]  /*1650*/  HADD2.F32 R0, -RZ, R47.H1_H1 ;  /* 0x3000002fff007230 */ /* 0x002fe20000004100 */
[----:B------:R-:W-:Y:S02]  /*1660*/  FADD.FTZ R47, -R81, 1 ;  /* 0x3f800000512f7421 */ /* 0x000fe40000010100 */
[----:B------:R-:W-:Y:S02]  /*1670*/  FFMA.FTZ R95, R54, R21, 1 ;  /* 0x3f800000365f7423 */ /* 0x000fe40000010015 */
[----:B------:R-:W-:Y:S01]  /*1680*/  FFMA.FTZ R83, R60, R47, 1 ;  /* 0x3f8000003c537423 */ /* 0x000fe2000001002f */
[----:B------:R-:W-:Y:S01]  /*1690*/  HADD2.F32 R60, -RZ, R11.H0_H0 ;  /* 0x2000000bff3c7230 */ /* 0x000fe20000004100 */
[----:B------:R-:W1:Y:S01]  /*16a0*/  MUFU.EX2 R50, R46 ;  /* 0x0000002e00327308 */ /* 0x000e620000000800 */
[----:B---3--:R-:W-:Y:S02]  /*16b0*/  FMUL.FTZ R57, R64, R97 ;  /* 0x0000006140397220 */ /* 0x008fe40000410000 */
[----:B------:R-:W-:-:S02]  /*16c0*/  FADD.FTZ R47, -R85, 1 ;  /* 0x3f800000552f7421 */ /* 0x000fc40000010100 */
[----:B------:R-:W-:Y:S02]  /*16d0*/  FMUL.FTZ R45, R72, R57 ;  /* 0x00000039482d7220 */ /* 0x000fe40000410000 */
[----:B------:R-:W-:Y:S01]  /*16e0*/  FFMA.FTZ R87, R52, R47, 1 ;  /* 0x3f80000034577423 */ /* 0x000fe2000001002f */
[----:B------:R3:W4:Y:S01]  /*16f0*/  MUFU.RCP R101, R48 ;  /* 0x0000003000657308 */ /* 0x0007220000001000 */
[----:B------:R-:W-:Y:S02]  /*1700*/  FFMA.FTZ R63, R45, R55, R58 ;  /* 0x000000372d3f7223 */ /* 0x000fe4000001003a */
[----:B------:R-:W-:Y:S02]  /*1710*/  FMUL.FTZ R55, R89, -1.4426950216293334961 ;  /* 0xbfb8aa3b59377820 */ /* 0x000fe40000410000 */
[----:B0-----:R-:W-:-:S03]  /*1720*/  FMUL.FTZ R58, R65, R86 ;  /* 0x00000056413a7220 */ /* 0x001fc60000410000 */
[----:B------:R-:W0:Y:S01]  /*1730*/  MUFU.EX2 R92, R20 ;  /* 0x00000014005c7308 */ /* 0x000e220000000800 */
[----:B---3--:R-:W-:Y:S02]  /*1740*/  FADD.FTZ R48, R49, 1 ;  /* 0x3f80000031307421 */ /* 0x008fe40000010000 */
[----:B------:R-:W-:Y:S02]  /*1750*/  FMUL.FTZ R46, R73, R58 ;  /* 0x0000003a492e7220 */ /* 0x000fe40000410000 */
[----:B-1----:R-:W-:Y:S02]  /*1760*/  FADD.FTZ R50, R50, 1 ;  /* 0x3f80000032327421 */ /* 0x002fe40000010000 */
[----:B------:R-:W-:Y:S01]  /*1770*/  FFMA.FTZ R52, R46, R60, R63 ;  /* 0x0000003c2e347223 */ /* 0x000fe2000001003f */
[----:B------:R-:W1:Y:S01]  /*1780*/  MUFU.EX2 R55, R55 ;  /* 0x0000003700377308 */ /* 0x000e620000000800 */
[----:B----4-:R-:W-:Y:S02]  /*1790*/  FMUL.FTZ R60, R66, R101 ;  /* 0x00000065423c7220 */ /* 0x010fe40000410000 */
[----:B------:R-:W-:-:S02]  /*17a0*/  FADD.FTZ R49, -R97, 1 ;  /* 0x3f80000061317421 */ /* 0x000fc40000010100 */
[----:B------:R-:W-:Y:S02]  /*17b0*/  FMUL.FTZ R47, R75, R60 ;  /* 0x0000003c4b2f7220 */ /* 0x000fe40000410000 */
[----:B------:R-:W-:Y:S01]  /*17c0*/  FFMA.FTZ R99, R64, R49, 1 ;  /* 0x3f80000040637423 */ /* 0x000fe20000010031 */
[----:B------:R-:W3:Y:S01]  /*17d0*/  MUFU.RCP R103, R48 ;  /* 0x0000003000677308 */ /* 0x000ee20000001000 */
[----:B------:R-:W-:Y:S01]  /*17e0*/  FFMA.FTZ R49, R47, R53, R52 ;  /* 0x000000352f317223 */ /* 0x000fe20000010034 */
[----:B------:R-:W-:Y:S01]  /*17f0*/  HADD2.F32 R64, -RZ, R4.H0_H0 ;  /* 0x20000004ff407230 */ /* 0x000fe20000004100 */
[----:B0-----:R-:W-:Y:S02]  /*1800*/  FADD.FTZ R92, R92, 1 ;  /* 0x3f8000005c5c7421 */ /* 0x001fe40000010000 */
[----:B------:R-:W-:Y:S02]  /*1810*/  FADD.FTZ R20, -R86, 1 ;  /* 0x3f80000056147421 */ /* 0x000fe40000010100 */
[----:B------:R-:W-:Y:S01]  /*1820*/  FADD.FTZ R21, -R101, 1 ;  /* 0x3f80000065157421 */ /* 0x000fe20000010100 */
[----:B------:R-:W-:Y:S01]  /*1830*/  MUFU.RCP R96, R50 ;  /* 0x0000003200607308 */ /* 0x000fe20000001000 */
[----:B-1----:R-:W-:-:S07]  /*1840*/  FADD.FTZ R90, R55, 1 ;  /* 0x3f800000375a7421 */ /* 0x002fce0000010000 */
[----:B------:R-:W-:Y:S01]  /*1850*/  MUFU.RCP R100, R90 ;  /* 0x0000005a00647308 */ /* 0x000fe20000001000 */
[----:B---3--:R-:W-:-:S04]  /*1860*/  FMUL.FTZ R63, R88, R103 ;  /* 0x00000067583f7220 */ /* 0x008fc80000410000 */
[----:B------:R-:W-:-:S03]  /*1870*/  FMUL.FTZ R48, R74, R63 ;  /* 0x0000003f4a307220 */ /* 0x000fc60000410000 */
[----:B------:R-:W-:Y:S08]  /*1880*/  MUFU.RCP R104, R92 ;  /* 0x0000005c00687308 */ /* 0x000ff00000001000 */
[----:B------:R-:W0:Y:S02]  /*1890*/  MUFU.EX2 R107, R23 ;  /* 0x00000017006b7308 */ /* 0x000e240000000800 */
[----:B0-----:R-:W-:Y:S01]  /*18a0*/  FADD.FTZ R107, R107, 1 ;  /* 0x3f8000006b6b7421 */ /* 0x001fe20000010000 */
[----:B--2---:R0:W-:Y:S04]  /*18b0*/  STS.128 [R36.X16], R24 ;  /* 0x0000001824007388 */ /* 0x0041e8000000cc00 */
[----:B------:R1:W-:Y:S01]  /*18c0*/  STS.128 [R36.X16+0x200], R28 ;  /* 0x0002001c24007388 */ /* 0x0003e2000000cc00 */
[----:B------:R-:W-:-:S06]  /*18d0*/  NOP ;  /* 0x0000000000007918 */ /* 0x000fcc0000000000 */
[----:B------:R-:W2:Y:S01]  /*18e0*/  LDS.128 R52, [R39] ;  /* 0x0000000027347984 */ /* 0x000ea20000000c00 */
[----:B0-----:R-:W-:Y:S02]  /*18f0*/  FMUL.FTZ R24, R108, -1.4426950216293334961 ;  /* 0xbfb8aa3b6c187820 */ /* 0x001fe40000410000 */
[----:B------:R-:W-:Y:S02]  /*1900*/  FMUL.FTZ R26, R110, -1.4426950216293334961 ;  /* 0xbfb8aa3b6e1a7820 */ /* 0x000fe40000410000 */
[----:B-1----:R-:W-:Y:S01]  /*1910*/  FFMA.FTZ R30, R65, R20, 1 ;  /* 0x3f800000411e7423 */ /* 0x002fe20000010014 */
[----:B------:R-:W0:Y:S01]  /*1920*/  MUFU.EX2 R109, R24 ;  /* 0x00000018006d7308 */ /* 0x000e220000000800 */
[----:B------:R-:W-:Y:S02]  /*1930*/  FFMA.FTZ R20, R48, R64, R49 ;  /* 0x0000004030147223 */ /* 0x000fe40000010031 */
[----:B------:R-:W-:Y:S02]  /*1940*/  FMUL.FTZ R64, R51, R96 ;  /* 0x0000006033407220 */ /* 0x000fe40000410000 */
[----:B------:R-:W-:Y:S01]  /*1950*/  FFMA.FTZ R29, R66, R21, 1 ;  /* 0x3f800000421d7423 */ /* 0x000fe20000010015 */
[----:B------:R-:W-:Y:S01]  /*1960*/  HADD2.F32 R21, -RZ, R4.H1_H1 ;  /* 0x30000004ff157230 */ /* 0x000fe20000004100 */
[----:B------:R-:W-:Y:S01]  /*1970*/  FMUL.FTZ R49, R77, R64 ;  /* 0x000000404d317220 */ /* 0x000fe20000410000 */
[----:B------:R-:W1:Y:S01]  /*1980*/  MUFU.EX2 R111, R26 ;  /* 0x0000001a006f7308 */ /* 0x000e620000000800 */
[----:B------:R-:W-:-:S02]  /*1990*/  FMUL.FTZ R65, R89, R100 ;  /* 0x0000006459417220 */ /* 0x000fc40000410000 */
[----:B------:R-:W-:Y:S02]  /*19a0*/  FFMA.FTZ R25, R49, R21, R20 ;  /* 0x0000001531197223 */ /* 0x000fe40000010014 */
[----:B------:R-:W-:Y:S02]  /*19b0*/  FADD.FTZ R21, -R103, 1 ;  /* 0x3f80000067157421 */ /* 0x000fe40000010100 */
[----:B------:R-:W-:Y:S02]  /*19c0*/  FADD.FTZ R20, -R96, 1 ;  /* 0x3f80000060147421 */ /* 0x000fe40000010100 */
[----:B------:R-:W-:Y:S02]  /*19d0*/  FMUL.FTZ R50, R76, R65 ;  /* 0x000000414c327220 */ /* 0x000fe40000410000 */
[----:B------:R-:W-:Y:S02]  /*19e0*/  FMUL.FTZ R66, R91, R104 ;  /* 0x000000685b427220 */ /* 0x000fe40000410000 */
[----:B------:R-:W-:Y:S01]  /*19f0*/  FFMA.FTZ R31, R88, R21, 1 ;  /* 0x3f800000581f7423 */ /* 0x000fe20000010015 */
[----:B------:R-:W-:Y:S01]  /*1a00*/  HADD2.F32 R21, -RZ, R5.H1_H1 ;  /* 0x30000005ff157230 */ /* 0x000fe20000004100 */
[----:B------:R-:W-:-:S02]  /*1a10*/  FFMA.FTZ R98, R51, R20, 1 ;  /* 0x3f80000033627423 */ /* 0x000fc40000010014 */
[----:B------:R-:W-:Y:S02]  /*1a20*/  FFMA.FTZ R28, R50, R22, R25 ;  /* 0x00000016321c7223 */ /* 0x000fe40000010019 */
[----:B------:R-:W-:Y:S02]  /*1a30*/  FADD.FTZ R20, -R100, 1 ;  /* 0x3f80000064147421 */ /* 0x000fe40000010100 */
[----:B------:R-:W-:Y:S01]  /*1a40*/  FADD.FTZ R22, -R104, 1 ;  /* 0x3f80000068167421 */ /* 0x000fe20000010100 */
[--C-:B--2---:R-:W-:Y:S01]  /*1a50*/  HADD2.F32 R90, -RZ, R53.reuse.H0_H0 ;  /* 0x20000035ff5a7230 */ /* 0x104fe20000004100 */
[----:B------:R-:W-:Y:S01]  /*1a60*/  FMUL.FTZ R51, R79, R66 ;  /* 0x000000424f337220 */ /* 0x000fe20000410000 */
[----:B------:R-:W-:Y:S01]  /*1a70*/  HADD2.F32 R92, -RZ, R54.H0_H0 ;  /* 0x20000036ff5c7230 */ /* 0x000fe20000004100 */
[----:B------:R-:W-:Y:S01]  /*1a80*/  FFMA.FTZ R102, R89, R20, 1 ;  /* 0x3f80000059667423 */ /* 0x000fe20000010014 */
[----:B------:R-:W-:Y:S01]  /*1a90*/  HADD2.F32 R89, -RZ, R52.H1_H1 ;  /* 0x30000034ff597230 */ /* 0x000fe20000004100 */
[----:B------:R-:W-:Y:S01]  /*1aa0*/  FFMA.FTZ R106, R91, R22, 1 ;  /* 0x3f8000005b6a7423 */ /* 0x000fe20000010016 */
[----:B------:R-:W-:Y:S01]  /*1ab0*/  HADD2.F32 R91, -RZ, R53.H1_H1 ;  /* 0x30000035ff5b7230 */ /* 0x000fe20000004100 */
[----:B------:R-:W-:Y:S01]  /*1ac0*/  FFMA.FTZ R113, R51, R21, R28 ;  /* 0x0000001533717223 */ /* 0x000fe2000001001c */
[----:B------:R-:W-:Y:S01]  /*1ad0*/  HADD2.F32 R94, -RZ, R54.H1_H1 ;  /* 0x30000036ff5e7230 */ /* 0x000fe20000004100 */
[----:B------:R-:W2:Y:S01]  /*1ae0*/  LDS.128 R20, [R39+0x10] ;  /* 0x0000100027147984 */ /* 0x000ea20000000c00 */
[----:B------:R-:W-:Y:S01]  /*1af0*/  FMUL.FTZ R53, R112, -1.4426950216293334961 ;  /* 0xbfb8aa3b70357820 */ /* 0x000fe20000410000 */
[----:B------:R-:W-:Y:S01]  /*1b00*/  MUFU.RCP R54, R107 ;  /* 0x0000006b00367308 */ /* 0x000fe20000001000 */
[----:B------:R-:W-:Y:S01]  /*1b10*/  HADD2.F32 R88, -RZ, R52.H0_H0 ;  /* 0x20000034ff587230 */ /* 0x000fe20000004100 */
[----:B------:R-:W-:-:S02]  /*1b20*/  FMUL.FTZ R28, R71, R92 ;  /* 0x0000005c471c7220 */ /* 0x000fc40000410000 */
[----:B0-----:R-:W-:Y:S02]  /*1b30*/  FADD.FTZ R109, R109, 1 ;  /* 0x3f8000006d6d7421 */ /* 0x001fe40000010000 */
[----:B-1----:R-:W-:Y:S02]  /*1b40*/  FADD.FTZ R111, R111, 1 ;  /* 0x3f8000006f6f7421 */ /* 0x002fe40000010000 */
[----:B------:R-:W0:Y:S01]  /*1b50*/  MUFU.EX2 R53, R53 ;  /* 0x0000003500357308 */ /* 0x000e220000000800 */
[----:B------:R-:W-:Y:S01]  /*1b60*/  FMUL.FTZ R25, R68, R89 ;  /* 0x0000005944197220 */ /* 0x000fe20000410000 */
[--C-:B------:R-:W-:Y:S01]  /*1b70*/  HADD2.F32 R68, -RZ, R55.reuse.H1_H1 ;  /* 0x30000037ff447230 */ /* 0x100fe20000004100 */
[----:B------:R-:W-:Y:S02]  /*1b80*/  FMUL.FTZ R28, R93, R28 ;  /* 0x0000001c5d1c7220 */ /* 0x000fe40000410000 */
[----:B------:R-:W-:Y:S01]  /*1b90*/  FMUL.FTZ R24, R67, R88 ;  /* 0x0000005843187220 */ /* 0x000fe20000410000 */
[----:B------:R-:W-:Y:S01]  /*1ba0*/  HADD2.F32 R67, -RZ, R55.H0_H0 ;  /* 0x20000037ff437230 */ /* 0x000fe20000004100 */
[----:B------:R-:W-:Y:S01]  /*1bb0*/  FMUL.FTZ R52, R75, R68 ;  /* 0x000000444b347220 */ /* 0x000fe20000410000 */
[----:B------:R-:W1:Y:S01]  /*1bc0*/  MUFU.RCP R109, R109 ;  /* 0x0000006d006d7308 */ /* 0x000e620000001000 */
[----:B------:R-:W-:Y:S01]  /*1bd0*/  FMUL.FTZ R28, R28, R95 ;  /* 0x0000005f1c1c7220 */ /* 0x000fe20000410000 */
[----:B------:R-:W-:Y:S01]  /*1be0*/  HADD2.F32 R75, -RZ, R17.H1_H1 ;  /* 0x30000011ff4b7230 */ /* 0x000fe20000004100 */
[----:B------:R-:W-:-:S02]  /*1bf0*/  FMUL.FTZ R26, R69, R90 ;  /* 0x0000005a451a7220 */ /* 0x000fc40000410000 */
[----:B------:R-:W-:Y:S02]  /*1c00*/  FMUL.FTZ R27, R70, R91 ;  /* 0x0000005b461b7220 */ /* 0x000fe40000410000 */
[----:B------:R-:W-:Y:S01]  /*1c10*/  FMUL.FTZ R52, R101, R52 ;  /* 0x0000003465347220 */ /* 0x000fe20000410000 */
[----:B------:R-:W3:Y:S01]  /*1c20*/  MUFU.RCP R111, R111 ;  /* 0x0000006f006f7308 */ /* 0x000ee20000001000 */
[----:B0-----:R-:W-:Y:S02]  /*1c30*/  FADD.FTZ R53, R53, 1 ;  /* 0x3f80000035357421 */ /* 0x001fe40000010000 */
[----:B------:R-:W-:Y:S02]  /*1c40*/  FMUL.FTZ R72, R72, R94 ;  /* 0x0000005e48487220 */ /* 0x000fe40000410000 */
[----:B------:R-:W-:Y:S02]  /*1c50*/  FMUL.FTZ R73, R73, R67 ;  /* 0x0000004349497220 */ /* 0x000fe40000410000 */
[----:B------:R-:W-:Y:S01]  /*1c60*/  FMUL.FTZ R72, R97, R72 ;  /* 0x0000004861487220 */ /* 0x000fe20000410000 */
[----:B------:R-:W0:Y:S01]  /*1c70*/  MUFU.RCP R55, R53 ;  /* 0x0000003500377308 */ /* 0x000e220000001000 */
[----:B------:R-:W-:-:S02]  /*1c80*/  FMUL.FTZ R29, R52, R29 ;  /* 0x0000001d341d7220 */ /* 0x000fc40000410000 */
[----:B------:R-:W-:Y:S01]  /*1c90*/  FMUL.FTZ R73, R86, R73 ;  /* 0x0000004956497220 */ /* 0x000fe20000410000 */
[----:B------:R-:W-:Y:S01]  /*1ca0*/  HADD2.F32 R86, -RZ, R15.H0_H0 ;  /* 0x2000000fff567230 */ /* 0x000fe20000004100 */
[----:B------:R-:W-:Y:S01]  /*1cb0*/  FMUL.FTZ R99, R72, R99 ;  /* 0x0000006348637220 */ /* 0x000fe20000410000 */
[--C-:B--2---:R-:W-:Y:S01]  /*1cc0*/  HADD2.F32 R71, -RZ, R21.reuse.H0_H0 ;  /* 0x20000015ff477230 */ /* 0x104fe20000004100 */
[----:B------:R-:W-:Y:S01]  /*1cd0*/  FMUL.FTZ R30, R73, R30 ;  /* 0x0000001e491e7220 */ /* 0x000fe20000410000 */
[----:B------:R-:W-:Y:S01]  /*1ce0*/  HADD2.F32 R95, -RZ, R22.H0_H0 ;  /* 0x20000016ff5f7230 */ /* 0x000fe20000004100 */
[----:B------:R-:W-:Y:S01]  /*1cf0*/  FMUL.FTZ R24, R81, R24 ;  /* 0x0000001851187220 */ /* 0x000fe20000410000 */
[--C-:B------:R-:W-:Y:S01]  /*1d00*/  HADD2.F32 R69, -RZ, R20.reuse.H0_H0 ;  /* 0x20000014ff457230 */ /* 0x100fe20000004100 */
[----:B------:R-:W-:Y:S01]  /*1d10*/  FMUL.FTZ R25, R78, R25 ;  /* 0x000000194e197220 */ /* 0x000fe20000410000 */
[----:B------:R-:W-:Y:S01]  /*1d20*/  HADD2.F32 R70, -RZ, R20.H1_H1 ;  /* 0x30000014ff467230 */ /* 0x000fe20000004100 */
[----:B------:R-:W-:Y:S01]  /*1d30*/  FADD.FTZ R20, -R54, 1 ;  /* 0x3f80000036147421 */ /* 0x000fe20000010100 */
[----:B------:R-:W-:Y:S01]  /*1d40*/  HADD2.F32 R93, -RZ, R21.H1_H1 ;  /* 0x30000015ff5d7230 */ /* 0x000fe20000004100 */
[----:B------:R-:W-:Y:S01]  /*1d50*/  FMUL.FTZ R21, R76, R71 ;  /* 0x000000474c157220 */ /* 0x000fe20000410000 */
[--C-:B------:R-:W-:Y:S01]  /*1d60*/  HADD2.F32 R101, -RZ, R23.reuse.H0_H0 ;  /* 0x20000017ff657230 */ /* 0x100fe20000004100 */
[----:B------:R-:W-:Y:S01]  /*1d70*/  FFMA.FTZ R20, R105, R20, 1 ;  /* 0x3f80000069147423 */ /* 0x000fe20000010014 */
        /* <DEDUP_REMOVED lines=9> */
[----:B------:R-:W-:-:S02]  /*1e10*/  FMUL.FTZ R77, R77, R70 ;  /* 0x000000464d4d7220 */ /* 0x000fc40000410000 */
[----:B------:R-:W-:Y:S02]  /*1e20*/  FMUL.FTZ R105, R105, R54 ;  /* 0x0000003669697220 */ /* 0x000fe40000410000 */
[----:B------:R-:W-:Y:S02]  /*1e30*/  FMUL.FTZ R102, R21, R102 ;  /* 0x0000006615667220 */ /* 0x000fe40000410000 */
[----:B------:R-:W-:Y:S02]  /*1e40*/  FMUL.FTZ R52, R23, R20 ;  /* 0x0000001417347220 */ /* 0x000fe40000410000 */
[----:B------:R-:W-:Y:S02]  /*1e50*/  FMUL.FTZ R79, R79, R93 ;  /* 0x0000005d4f4f7220 */ /* 0x000fe40000410000 */
[----:B-1----:R-:W-:Y:S02]  /*1e60*/  FADD.FTZ R21, -R109, 1 ;  /* 0x3f8000006d157421 */ /* 0x002fe40000010100 */
[----:B---3--:R-:W-:-:S02]  /*1e70*/  FADD.FTZ R23, -R111, 1 ;  /* 0x3f8000006f177421 */ /* 0x008fc40000010100 */
[----:B0-----:R-:W-:Y:S02]  /*1e80*/  FADD.FTZ R53, -R55, 1 ;  /* 0x3f80000037357421 */ /* 0x001fe40000010100 */
[----:B------:R-:W-:Y:S02]  /*1e90*/  FMUL.FTZ R20, R61, R97 ;  /* 0x000000613d147220 */ /* 0x000fe40000410000 */
[----:B------:R-:W-:Y:S02]  /*1ea0*/  FMUL.FTZ R22, R59, R101 ;  /* 0x000000653b167220 */ /* 0x000fe40000410000 */
[----:B------:R-:W-:Y:S02]  /*1eb0*/  FMUL.FTZ R54, R0, R107 ;  /* 0x0000006b00367220 */ /* 0x000fe40000410000 */
[----:B------:R-:W-:Y:S02]  /*1ec0*/  FMUL.FTZ R74, R103, R74 ;  /* 0x0000004a674a7220 */ /* 0x000fe40000410000 */
[----:B------:R-:W-:-:S02]  /*1ed0*/  FMUL.FTZ R77, R96, R77 ;  /* 0x0000004d604d7220 */ /* 0x000fc40000410000 */
[----:B------:R-:W-:Y:S01]  /*1ee0*/  FMUL.FTZ R26, R85, R26 ;  /* 0x0000001a551a7220 */ /* 0x000fe20000410000 */
[----:B------:R-:W-:Y:S01]  /*1ef0*/  HADD2.F32 R85, -RZ, R14.H1_H1 ;  /* 0x3000000eff557230 */ /* 0x000fe20000004100 */
[----:B------:R-:W-:Y:S01]  /*1f00*/  FMUL.FTZ R27, R82, R27 ;  /* 0x0000001b521b7220 */ /* 0x000fe20000410000 */
[----:B------:R-:W-:Y:S01]  /*1f10*/  HADD2.F32 R82, -RZ, R13.H0_H0 ;  /* 0x2000000dff527230 */ /* 0x000fe20000004100 */
[----:B------:R-:W-:Y:S02]  /*1f20*/  FMUL.FTZ R79, R104, R79 ;  /* 0x0000004f684f7220 */ /* 0x000fe40000410000 */
[----:B------:R-:W-:Y:S02]  /*1f30*/  FFMA.FTZ R21, R108, R21, 1 ;  /* 0x3f8000006c157423 */ /* 0x000fe40000010015 */
[----:B------:R-:W-:Y:S02]  /*1f40*/  FFMA.FTZ R23, R110, R23, 1 ;  /* 0x3f8000006e177423 */ /* 0x000fe40000010017 */
[----:B------:R-:W-:-:S02]  /*1f50*/  FMUL.FTZ R20, R109, R20 ;  /* 0x000000146d147220 */ /* 0x000fc40000410000 */
[----:B------:R-:W-:Y:S02]  /*1f60*/  FMUL.FTZ R22, R111, R22 ;  /* 0x000000166f167220 */ /* 0x000fe40000410000 */
[----:B------:R-:W-:Y:S02]  /*1f70*/  FFMA.FTZ R73, R112, R53, 1 ;  /* 0x3f80000070497423 */ /* 0x000fe40000010035 */
[----:B------:R-:W-:Y:S02]  /*1f80*/  FMUL.FTZ R72, R55, R54 ;  /* 0x0000003637487220 */ /* 0x000fe40000410000 */
[----:B------:R-:W-:Y:S01]  /*1f90*/  FMUL.FTZ R31, R74, R31 ;  /* 0x0000001f4a1f7220 */ /* 0x000fe20000410000 */
[----:B------:R-:W-:Y:S01]  /*1fa0*/  HADD2.F32 R74, -RZ, R17.H0_H0 ;  /* 0x20000011ff4a7230 */ /* 0x000fe20000004100 */
        /* <DEDUP_REMOVED lines=22> */
[----:B------:R-:W-:Y:S01]  /*2110*/  BAR.SYNC.DEFER_BLOCKING 0x0 ;  /* 0x0000000000007b1d */ /* 0x000fe20000010000 */
[----:B------:R-:W-:Y:S01]  /*2120*/  F2FP.PACK_AB R29, R79, R102 ;  /* 0x000000664f1d723e */ /* 0x000fe200000000ff */
[----:B------:R-:W-:Y:S01]  /*2130*/  FMUL.FTZ R110, R110, R111 ;  /* 0x0000006f6e6e7220 */ /* 0x000fe20000410000 */
[----:B------:R-:W-:Y:S01]  /*2140*/  F2FP.PACK_AB R30, R53, R52 ;  /* 0x00000034351e723e */ /* 0x000fe200000000ff */
[----:B------:R-:W-:Y:S01]  /*2150*/  HADD2.F32 R53, -RZ, R6.H0_H0 ;  /* 0x20000006ff357230 */ /* 0x000fe20000004100 */
[----:B------:R-:W-:Y:S01]  /*2160*/  F2FP.PACK_AB R31, R73, R54 ;  /* 0x00000036491f723e */ /* 0x000fe200000000ff */
[----:B------:R-:W-:Y:S01]  /*2170*/  FMUL.FTZ R52, R62, R105 ;  /* 0x000000693e347220 */ /* 0x000fe20000410000 */
[----:B------:R-:W-:Y:S01]  /*2180*/  HADD2.F32 R73, -RZ, R16.H1_H1 ;  /* 0x30000010ff497230 */ /* 0x000fe20000004100 */
[----:B------:R-:W-:Y:S01]  /*2190*/  FMUL.FTZ R54, R59, R110 ;  /* 0x0000006e3b367220 */ /* 0x000fe20000410000 */
[----:B------:R-:W-:Y:S01]  /*21a0*/  HADD2.F32 R79, -RZ, R19.H1_H1 ;  /* 0x30000013ff4f7230 */ /* 0x000fe20000004100 */
[----:B------:R-:W-:-:S02]  /*21b0*/  FFMA.FTZ R16, R52, R53, R113 ;  /* 0x0000003534107223 */ /* 0x000fc40000010071 */
[----:B------:R-:W-:Y:S02]  /*21c0*/  FMUL.FTZ R53, R61, R108 ;  /* 0x0000006c3d357220 */ /* 0x000fe40000410000 */
[----:B------:R-:W-:Y:S02]  /*21d0*/  FMUL.FTZ R19, R112, R55 ;  /* 0x0000003770137220 */ /* 0x000fe40000410000 */
[----:B------:R-:W-:Y:S01]  /*21e0*/  FFMA.FTZ R17, R53, R17, R16 ;  /* 0x0000001135117223 */ /* 0x000fe20000010010 */
[----:B------:R-:W-:Y:S01]  /*21f0*/  HADD2.F32 R16, -RZ, R7.H0_H0 ;  /* 0x20000007ff107230 */ /* 0x000fe20000004100 */
[----:B------:R-:W-:-:S04]  /*2200*/  FMUL.FTZ R55, R0, R19 ;  /* 0x0000001300377220 */ /* 0x000fc80000410000 */
[----:B------:R-:W-:Y:S01]  /*2210*/  FFMA.FTZ R18, R54, R16, R17 ;  /* 0x0000001036127223 */ /* 0x000fe20000010011 */
[----:B------:R-:W-:Y:S01]  /*2220*/  MOV R16, UR7 ;  /* 0x0000000700107c02 */ /* 0x000fe20008000f00 */
[----:B------:R-:W-:Y:S01]  /*2230*/  STS.128 [R39], R20 ;  /* 0x0000001427007388 */ /* 0x000fe20000000c00 */
[----:B------:R-:W-:-:S03]  /*2240*/  MOV R17, UR8 ;  /* 0x0000000800117c02 */ /* 0x000fc60008000f00 */
[----:B------:R0:W-:Y:S01]  /*2250*/  STS.128 [R39+0x10], R28 ;  /* 0x0000101c27007388 */ /* 0x0001e20000000c00 */
[----:B------:R-:W-:-:S06]  /*2260*/  NOP ;  /* 0x0000000000007918 */ /* 0x000fcc0000000000 */
[----:B------:R-:W1:Y:S01]  /*2270*/  LDS.128 R20, [R36.X16] ;  /* 0x0000000024147984 */ /* 0x000e62000000cc00 */
[----:B------:R-:W-:-:S03]  /*2280*/  IMAD.WIDE R12, R37, 0x10, R16 ;  /* 0x00000010250c7825 */ /* 0x000fc600078e0210 */
[----:B------:R-:W2:Y:S01]  /*2290*/  LDS.128 R24, [R36.X16+0x200] ;  /* 0x0002000024187984 */ /* 0x000ea2000000cc00 */
[----:B0-----:R-:W-:-:S05]  /*22a0*/  HADD2.F32 R28, -RZ, R7.H1_H1 ;  /* 0x30000007ff1c7230 */ /* 0x001fca0000004100 */
[----:B------:R-:W-:Y:S01]  /*22b0*/  FFMA.FTZ R0, R55, R28, R18 ;  /* 0x0000001c37007223 */ /* 0x000fe20000010012 */
[----:B-1----:R0:W-:Y:S04]  /*22c0*/  STG.E.128 [R12.64], R20 ;  /* 0x000000140c007986 */ /* 0x0021e8000c101d20 */
[----:B--2---:R0:W-:Y:S01]  /*22d0*/  STG.E.128 [R12.64+0x200], R24 ;  /* 0x000200180c007986 */ /* 0x0041e2000c101d20 */
        /* <DEDUP_REMOVED lines=29> */
[----:B------:R-:W-:Y:S01]  /*24b0*/  STS.128 [R39], R16 ;  /* 0x0000001027007388 */ /* 0x000fe20000000c00 */
[----:B------:R-:W-:Y:S01]  /*24c0*/  FMUL.FTZ R108, R108, R97 ;  /* 0x000000616c6c7220 */ /* 0x000fe20000410000 */
[----:B------:R-:W-:Y:S01]  /*24d0*/  F2FP.PACK_AB R13, R66, R65 ;  /* 0x00000041420d723e */ /* 0x000fe200000000ff */
[----:B------:R-:W-:-:S02]  /*24e0*/  UIMAD UR7, UR18, UR30, URZ ;  /* 0x0000001e120772a4 */ /* 0x000fc4000f8e023f */
[----:B------:R-:W-:Y:S01]  /*24f0*/  UIMAD.WIDE.U32 UR8, UR19, UR30, UR8 ;  /* 0x0000001e130872a5 */ /* 0x000fe2000f8e0008 */
[----:B------:R-:W-:Y:S01]  /*2500*/  F2FP.PACK_AB R14, R108, R95 ;  /* 0x0000005f6c0e723e */ /* 0x000fe200000000ff */
[----:B------:R-:W-:-:S03]  /*2510*/  UIMAD UR7, UR19, UR31, UR7 ;  /* 0x0000001f130772a4 */ /* 0x000fc6000f8e0207 */
[----:B------:R-:W-:Y:S01]  /*2520*/  ULDC.64 UR30, c[0x0][0x270] ;  /* 0x00009c00001e7ab9 */ /* 0x000fe20000000a00 */
[----:B------:R-:W-:Y:S01]  /*2530*/  STS.128 [R39+0x10], R12 ;  /* 0x0000100c27007388 */ /* 0x000fe20000000c00 */
        /* <DEDUP_REMOVED lines=11> */
.L_x_9891:
[----:B------:R-:W-:Y:S01]  /*25f0*/  BAR.SYNC.DEFER_BLOCKING 0x0 ;  /* 0x0000000000007b1d */ /* 0x000fe20000010000 */
        /* <DEDUP_REMOVED lines=41> */
[----:B------:R-:W-:Y:S01]  /*2890*/  HFMA2.MMA R57, -RZ, RZ, 0, 0 ;  /* 0x00000000ff397435 */ /* 0x000fe200000001ff */
[----:B------:R-:W-:Y:S02]  /*28a0*/  UMOV UR7, URZ ;  /* 0x0000003f00077c82 */ /* 0x000fe40008000000 */
[----:B------:R-:W-:Y:S02]  /*28b0*/  UMOV UR8, URZ ;  /* 0x0000003f00087c82 */ /* 0x000fe40008000000 */
[----:B------:R-:W-:Y:S02]  /*28c0*/  UMOV UR9, URZ ;  /* 0x0000003f00097c82 */ /* 0x000fe40008000000 */
.L_x_9971:
        /* <DEDUP_REMOVED lines=16> */
[----:B------:R-:W-:-:S04]  /*29d0*/  ULDC.64 UR34, c[0x0][0x1c0] ;  /* 0x0000700000227ab9 */ /* 0x000fc80000000a00 */
[----:B--2---:R0:W2:Y:S01]  /*29e0*/  LDG.E.64 R104, [R2.64] ;  /* 0x0000002002687981 */ /* 0x0040a2000c1e1b00 */
        /* <DEDUP_REMOVED lines=12> */
[----:B------:R0:W3:Y:S04]  /*2ab0*/  LDG.E.128 R12, [R2.64] ;  /* 0x00000020020c7981 */ /* 0x0000e8000c1e1d00 */
        /* <DEDUP_REMOVED lines=16> */
[----:B------:R-:W-:Y:S02]  /*2bc0*/  ULDC.64 UR30, c[0x0][0x228] ;  /* 0x00008a00001e7ab9 */ /* 0x000fe40000000a00 */
[----:B------:R-:W-:Y:S02]  /*2bd0*/  UIADD3 UR43, UR35, UR43, URZ ;  /* 0x0000002b232b7290 */ /* 0x000fe4000fffe03f */
[----:B------:R-:W-:Y:S02]  /*2be0*/  ULEA UR35, UP0, UR34, UR30, 0x3 ;  /* 0x0000001e22237291 */ /* 0x000fe4000f80183f */
[----:B------:R-:W-:Y:S02]  /*2bf0*/  ULEA.HI UR30, UR40, UR40, URZ, 0x1 ;  /* 0x00000028281e7291 */ /* 0x000fe4000f8f083f */
[----:B------:R-:W-:Y:S02]  /*2c00*/  ULEA.HI.X UR31, UR34, UR31, UR43, 0x3, UP0 ;  /* 0x0000001f221f7291 */ /* 0x000fe400080f1c2b */
[----:B------:R-:W-:-:S04]  /*2c10*/  ULOP3.LUT UR30, UR30, 0xfffffe, URZ, 0xc0, !UPT ;  /* 0x00fffffe1e1e7892 */ /* 0x000fc8000f8ec03f */
[----:B------:R-:W-:-:S04]  /*2c20*/  UIADD3 UR30, UR40, -UR30, URZ ;  /* 0x8000001e281e7290 */ /* 0x000fc8000fffe03f */
[----:B------:R-:W-:Y:S01]  /*2c30*/  ULEA UR30, UR30, UR7, 0x8 ;  /* 0x000000071e1e7291 */ /* 0x000fe2000f8e403f */
[----:B--2---:R1:W2:Y:S08]  /*2c40*/  R2UR UR41, R105 ;  /* 0x00000000692973c2 */ /* 0x0042b000000e0000 */
[----:B------:R0:W4:Y:S01]  /*2c50*/  R2UR UR42, R104 ;  /* 0x00000000682a73c2 */ /* 0x00012200000e0000 */
[----:B-1----:R-:W-:-:S02]  /*2c60*/  MOV R105, 0x10 ;  /* 0x0000001000697802 */ /* 0x002fc40000000f00 */
[----:B0-----:R-:W-:Y:S01]  /*2c70*/  MOV R104, c[0x0][0x16c] ;  /* 0x00005b0000687a02 */ /* 0x001fe20000000f00 */
[----:B--2---:R-:W-:Y:S02]  /*2c80*/  FMUL.FTZ R28, R72, UR41 ;  /* 0x00000029481c7c20 */ /* 0x004fe40008410000 */
[----:B------:R-:W-:Y:S02]  /*2c90*/  FMUL.FTZ R2, R75, UR41 ;  /* 0x000000294b027c20 */ /* 0x000fe40008410000 */
        /* <DEDUP_REMOVED lines=13> */
[----:B0-----:R-:W-:Y:S01]  /*2d70*/  MOV R13, UR30 ;  /* 0x0000001e000d7c02 */ /* 0x001fe20008000f00 */
[----:B------:R-:W-:-:S04]  /*2d80*/  FMUL.FTZ R12, R81, UR41 ;  /* 0x00000029510c7c20 */ /* 0x000fc80008410000 */
[----:B------:R-:W-:Y:S01]  /*2d90*/  MUFU.SIN R148, R32 ;  /* 0x0000002000947308 */ /* 0x000fe20000000400 */
[----:B-1----:R-:W-:Y:S01]  /*2da0*/  FMUL.RZ R31, R2, 0.15915493667125701904 ;  /* 0x3e22f983021f7820 */ /* 0x002fe2000040c000 */
[----:B------:R-:W-:Y:S01]  /*2db0*/  SEL R106, R13, R150, !P2 ;  /* 0x000000960d6a7207 */ /* 0x000fe20005000000 */
[----:B------:R-:W-:Y:S02]  /*2dc0*/  FMUL.FTZ R2, R77, UR41 ;  /* 0x000000294d027c20 */ /* 0x000fe40008410000 */
[----:B------:R-:W-:-:S03]  /*2dd0*/  FMUL.RZ R115, R12, 0.15915493667125701904 ;  /* 0x3e22f9830c737820 */ /* 0x000fc6000040c000 */
[----:B------:R0:W-:Y:S08]  /*2de0*/  MUFU.COS R108, R32 ;  /* 0x00000020006c7308 */ /* 0x0001f00000000000 */
[----:B------:R-:W-:Y:S01]  /*2df0*/  MUFU.SIN R144, R3 ;  /* 0x0000000300907308 */ /* 0x000fe20000000400 */
[----:B0-----:R-:W-:Y:S02]  /*2e00*/  FMUL.RZ R32, R2, 0.15915493667125701904 ;  /* 0x3e22f98302207820 */ /* 0x001fe4000040c000 */
[----:B------:R-:W-:-:S04]  /*2e10*/  FMUL.FTZ R2, R78, UR41 ;  /* 0x000000294e027c20 */ /* 0x000fc80008410000 */
[----:B------:R-:W-:Y:S01]  /*2e20*/  FMUL.RZ R33, R2, 0.15915493667125701904 ;  /* 0x3e22f98302217820 */ /* 0x000fe2000040c000 */
[----:B------:R-:W-:Y:S01]  /*2e30*/  MOV R2, UR42 ;  /* 0x0000002a00027c02 */ /* 0x000fe20008000f00 */
[----:B------:R0:W-:Y:S04]  /*2e40*/  MUFU.COS R110, R3 ;  /* 0x00000003006e7308 */ /* 0x0001e80000000000 */
[----:B------:R-:W-:-:S04]  /*2e50*/  FMUL.FTZ R2, R2, 1.4426950216293334961 ;  /* 0x3fb8aa3b02027820 */ /* 0x000fc80000410000 */
[----:B------:R-:W-:Y:S01]  /*2e60*/  MUFU.SIN R107, R29 ;  /* 0x0000001d006b7308 */ /* 0x000fe20000000400 */
[----:B0-----:R-:W-:-:S04]  /*2e70*/  MOV R3, UR29 ;  /* 0x0000001d00037c02 */ /* 0x001fc80008000f00 */
[----:B------:R-:W-:Y:S01]  /*2e80*/  ISETP.LT.OR P1, PT, R3, 0x2, P0 ;  /* 0x000000020300780c */ /* 0x000fe20000721670 */
[----:B------:R-:W-:Y:S02]  /*2e90*/  FMUL.FTZ R3, R72, R2 ;  /* 0x0000000248037220 */ /* 0x000fe40000410000 */
[----:B------:R0:W-:Y:S08]  /*2ea0*/  MUFU.COS R147, R29 ;  /* 0x0000001d00937308 */ /* 0x0001f00000000000 */
        /* <DEDUP_REMOVED lines=10> */
[----:B------:R-:W-:-:S03]  /*2f50*/  MOV R31, UR31 ;  /* 0x0000001f001f7c02 */ /* 0x000fc60008000f00 */
[----:B------:R-:W-:Y:S02]  /*2f60*/  @!P1 IMAD.WIDE R104, R104, R105, UR10 ;  /* 0x0000000a68689e25 */ /* 0x000fe4000f8e0269 */
[----:B------:R-:W-:Y:S02]  /*2f70*/  MUFU.SIN R121, R115 ;  /* 0x0000007300797308 */ /* 0x000fe40000000400 */
[----:B0-----:R-:W-:Y:S02]  /*2f80*/  FMUL.RZ R32, R29, 0.15915493667125701904 ;  /* 0x3e22f9831d207820 */ /* 0x001fe4000040c000 */
[----:B------:R-:W-:-:S04]  /*2f90*/  FMUL.FTZ R29, R80, UR41 ;  /* 0x00000029501d7c20 */ /* 0x000fc80008410000 */
[----:B------:R-:W-:Y:S01]  /*2fa0*/  FMUL.RZ R113, R29, 0.15915493667125701904 ;  /* 0x3e22f9831d717820 */ /* 0x000fe2000040c000 */
[----:B------:R0:W-:Y:S01]  /*2fb0*/  MUFU.COS R133, R115 ;  /* 0x0000007300857308 */ /* 0x0001e20000000000 */
[----:B------:R-:W-:Y:S01]  /*2fc0*/  FMUL.FTZ R29, R3, R30 ;  /* 0x0000001e031d7220 */ /* 0x000fe20000410000 */
[----:B------:R-:W-:Y:S02]  /*2fd0*/  MOV R30, UR35 ;  /* 0x00000023001e7c02 */ /* 0x000fe40008000f00 */
[----:B------:R-:W-:-:S04]  /*2fe0*/  SHF.L.U32 R3, R36, 0x6, RZ ;  /* 0x0000000624037819 */ /* 0x000fc800000006ff */
[----:B------:R-:W5:Y:S01]  /*2ff0*/  LDG.E.64 R30, [R30.64] ;  /* 0x000000201e1e7981 */ /* 0x000f62000c1e1b00 */
[----:B------:R-:W-:-:S06]  /*3000*/  NOP ;  /* 0x0000000000007918 */ /* 0x000fcc0000000000 */
[----:B------:R-:W1:Y:S01]  /*3010*/  LDS.128 R12, [R3] ;  /* 0x00000000030c7984 */ /* 0x000e620000000c00 */
[----:B------:R-:W-:Y:S03]  /*3020*/  MUFU.SIN R138, R33 ;  /* 0x00000021008a7308 */ /* 0x000fe60000000400 */
[----:B------:R-:W2:Y:S04]  /*3030*/  LDS.128 R16, [R3+0x10] ;  /* 0x0000100003107984 */ /* 0x000ea80000000c00 */
[----:B------:R-:W3:Y:S01]  /*3040*/  LDS.128 R20, [R3+0x20] ;  /* 0x0000200003147984 */ /* 0x000ee20000000c00 */
[----:B------:R-:W-:Y:S03]  /*3050*/  MUFU.COS R114, R33 ;  /* 0x0000002100727308 */ /* 0x000fe60000000000 */
[----:B------:R4:W1:Y:S04]  /*3060*/  LDS.128 R24, [R3+0x30] ;  /* 0x0000300003187984 */ /* 0x0008680000000c00 */
[----:B------:R1:W-:Y:S01]  /*3070*/  STS.64 [R106.X8+0x1d10], R28 ;  /* 0x001d101c6a007388 */ /* 0x0003e20000008a00 */
[----:B------:R-:W-:Y:S01]  /*3080*/  MUFU.SIN R136, R32 ;  /* 0x0000002000887308 */ /* 0x000fe20000000400 */
[----:B----4-:R-:W-:-:S04]  /*3090*/  FMUL.FTZ R3, R84, UR41 ;  /* 0x0000002954037c20 */ /* 0x010fc80008410000 */
[----:B0-----:R-:W-:-:S03]  /*30a0*/  FMUL.RZ R115, R3, 0.15915493667125701904 ;  /* 0x3e22f98303737820 */ /* 0x001fc6000040c000 */
[----:B------:R0:W-:Y:S01]  /*30b0*/  MUFU.COS R116, R32 ;  /* 0x0000002000747308 */ /* 0x0001e20000000000 */
[----:B------:R-:W-:-:S04]  /*30c0*/  FMUL.FTZ R3, R85, UR41 ;  /* 0x0000002955037c20 */ /* 0x000fc80008410000 */
[----:B------:R-:W-:Y:S02]  /*30d0*/  FMUL.RZ R117, R3, 0.15915493667125701904 ;  /* 0x3e22f98303757820 */ /* 0x000fe4000040c000 */
[-C--:B------:R-:W-:Y:S01]  /*30e0*/  FMUL.FTZ R119, R81, R2.reuse ;  /* 0x0000000251777220 */ /* 0x080fe20000410000 */
[----:B------:R-:W-:Y:S01]  /*30f0*/  MUFU.COS R118, R113 ;  /* 0x0000007100767308 */ /* 0x000fe20000000000 */
[----:B0-----:R-:W-:Y:S01]  /*3100*/  CS2R R32, SRZ ;  /* 0x0000000000207805 */ /* 0x001fe2000001ff00 */
[----:B------:R-:W-:Y:S01]  /*3110*/  BAR.SYNC.DEFER_BLOCKING 0x0 ;  /* 0x0000000000007b1d */ /* 0x000fe20000010000 */
[----:B------:R-:W-:Y:S02]  /*3120*/  FMUL.FTZ R3, R73, R2 ;  /* 0x0000000249037220 */ /* 0x000fe40000410000 */
[----:B------:R-:W-:-:S03]  /*3130*/  FMUL.FTZ R111, R82, UR41 ;  /* 0x00000029526f7c20 */ /* 0x000fc60008410000 */
[----:B------:R-:W-:Y:S08]  /*3140*/  MUFU.SIN R134, R113 ;  /* 0x0000007100867308 */ /* 0x000ff00000000400 */
[----:B------:R-:W0:Y:S01]  /*3150*/  MUFU.EX2 R3, R3 ;  /* 0x0000000300037308 */ /* 0x000e220000000800 */
[----:B------:R4:W5:Y:S07]  /*3160*/  @!P1 LDG.E.64 R32, [R104.64+0x8] ;  /* 0x0000082068209981 */ /* 0x00096e000c1e1b00 */
[----:B------:R-:W-:Y:S01]  /*3170*/  MUFU.SIN R151, R117 ;  /* 0x0000007500977308 */ /* 0x000fe20000000400 */
[----:B----4-:R-:W-:-:S07]  /*3180*/  FMUL.FTZ R104, R74, R2 ;  /* 0x000000024a687220 */ /* 0x010fce0000410000 */
[----:B------:R4:W-:Y:S01]  /*3190*/  MUFU.COS R125, R117 ;  /* 0x00000075007d7308 */ /* 0x0009e20000000000 */
[----:B------:R-:W-:-:S07]  /*31a0*/  FMUL.FTZ R105, R75, R2 ;  /* 0x000000024b697220 */ /* 0x000fce0000410000 */
[----:B------:R-:W2:Y:S01]  /*31b0*/  MUFU.EX2 R104, R104 ;  /* 0x0000006800687308 */ /* 0x000ea20000000800 */
[-C--:B----4-:R-:W-:Y:S02]  /*31c0*/  FMUL.FTZ R117, R80, R2.reuse ;  /* 0x0000000250757220 */ /* 0x090fe40000410000 */
[----:B-1----:R-:W-:-:S05]  /*31d0*/  FMUL.FTZ R106, R76, R2 ;  /* 0x000000024c6a7220 */ /* 0x002fca0000410000 */
[----:B------:R-:W1:Y:S01]  /*31e0*/  MUFU.EX2 R117, R117 ;  /* 0x0000007500757308 */ /* 0x000e620000000800 */
[----:B0-----:R-:W-:-:S07]  /*31f0*/  FMUL.FTZ R148, R3, R148 ;  /* 0x0000009403947220 */ /* 0x001fce0000410000 */
[----:B------:R0:W-:Y:S01]  /*3200*/  MUFU.EX2 R132, R119 ;  /* 0x0000007700847308 */ /* 0x0001e20000000800 */
[----:B------:R-:W-:Y:S01]  /*3210*/  FMUL.RZ R113, R111, 0.15915493667125701904 ;  /* 0x3e22f9836f717820 */ /* 0x000fe2000040c000 */
[----:B0-----:R-:W-:-:S06]  /*3220*/  HADD2.F32 R119, -RZ, R8.H0_H0 ;  /* 0x20000008ff777230 */ /* 0x001fcc0000004100 */
[----:B------:R-:W0:Y:S01]  /*3230*/  MUFU.EX2 R105, R105 ;  /* 0x0000006900697308 */ /* 0x000e220000000800 */
[----:B------:R-:W-:Y:S02]  /*3240*/  FMUL.FTZ R111, R83, UR41 ;  /* 0x00000029536f7c20 */ /* 0x000fe40008410000 */
[----:B------:R-:W-:Y:S02]  /*3250*/  FMUL.FTZ R192, R72, R119 ;  /* 0x0000007748c07220 */ /* 0x000fe40000410000 */
[----:B------:R-:W-:-:S03]  /*3260*/  FMUL.FTZ R149, R3, R108 ;  /* 0x0000006c03957220 */ /* 0x000fc60000410000 */
[----:B------:R-:W4:Y:S01]  /*3270*/  MUFU.EX2 R106, R106 ;  /* 0x0000006a006a7308 */ /* 0x000f220000000800 */
[C---:B--2---:R-:W-:Y:S02]  /*3280*/  FMUL.FTZ R147, R104.reuse, R147 ;  /* 0x0000009368937220 */ /* 0x044fe40000410000 */
[----:B------:R-:W-:Y:S02]  /*3290*/  FMUL.FTZ R146, R104, R107 ;  /* 0x0000006b68927220 */ /* 0x000fe40000410000 */
[----:B------:R-:W-:Y:S02]  /*32a0*/  FMUL.FTZ R108, R148, R192 ;  /* 0x000000c0946c7220 */ /* 0x000fe40000410000 */
[----:B------:R-:W-:Y:S02]  /*32b0*/  FMUL.FTZ R104, R83, R2 ;  /* 0x0000000253687220 */ /* 0x000fe40000410000 */
[----:B------:R-:W-:Y:S02]  /*32c0*/  FMUL.RZ R111, R111, 0.15915493667125701904 ;  /* 0x3e22f9836f6f7820 */ /* 0x000fe4000040c000 */
[----:B------:R-:W-:-:S02]  /*32d0*/  FMUL.FTZ R107, RZ, R148 ;  /* 0x00000094ff6b7220 */ /* 0x000fc40000410000 */
[----:B------:R-:W-:Y:S02]  /*32e0*/  FFMA.FTZ R108, RZ, R149, R108 ;  /* 0x00000095ff6c7223 */ /* 0x000fe4000001006c */
[----:B------:R-:W-:Y:S01]  /*32f0*/  FMUL.FTZ R3, R82, R2 ;  /* 0x0000000252037220 */ /* 0x000fe20000410000 */
[----:B------:R-:W-:Y:S01]  /*3300*/  MUFU.SIN R123, R111 ;  /* 0x0000006f007b7308 */ /* 0x000fe20000000400 */
[----:B-1----:R-:W-:Y:S01]  /*3310*/  FMUL.FTZ R135, R117, R118 ;  /* 0x0000007675877220 */ /* 0x002fe20000410000 */
[----:B------:R-:W-:Y:S01]  /*3320*/  HADD2.F32 R118, -RZ, R8.H1_H1 ;  /* 0x30000008ff767230 */ /* 0x000fe20000004100 */
[----:B------:R-:W-:Y:S02]  /*3330*/  FFMA.FTZ R107, R149, R192, -R107 ;  /* 0x000000c0956b7223 */ /* 0x000fe4000001086b */
[----:B------:R-:W-:-:S03]  /*3340*/  FADD.FTZ R108, RZ, R108 ;  /* 0x0000006cff6c7221 */ /* 0x000fc60000010000 */
[----:B------:R-:W-:Y:S01]  /*3350*/  MUFU.COS R129, R111 ;  /* 0x0000006f00817308 */ /* 0x000fe20000000000 */
[C---:B0-----:R-:W-:Y:S02]  /*3360*/  FMUL.FTZ R145, R105.reuse, R110 ;  /* 0x0000006e69917220 */ /* 0x041fe40000410000 */
[----:B------:R-:W-:-:S05]  /*3370*/  FMUL.FTZ R144, R105, R144 ;  /* 0x0000009069907220 */ /* 0x000fca0000410000 */
[----:B------:R-:W-:Y:S01]  /*3380*/  MUFU.SIN R126, R115 ;  /* 0x00000073007e7308 */ /* 0x000fe20000000400 */
[----:B------:R-:W-:Y:S02]  /*3390*/  FFMA.FTZ R107, R73, R118, R107 ;  /* 0x00000076496b7223 */ /* 0x000fe4000001006b */
[----:B------:R-:W-:-:S05]  /*33a0*/  FMUL.FTZ R110, R146, R108 ;  /* 0x0000006c926e7220 */ /* 0x000fca0000410000 */
[----:B------:R0:W-:Y:S01]  /*33b0*/  MUFU.COS R122, R115 ;  /* 0x00000073007a7308 */ /* 0x0001e20000000000 */
[----:B------:R-:W-:-:S07]  /*33c0*/  FMUL.FTZ R105, R84, R2 ;  /* 0x0000000254697220 */ /* 0x000fce0000410000 */
[----:B------:R-:W1:Y:S01]  /*33d0*/  MUFU.EX2 R104, R104 ;  /* 0x0000006800687308 */ /* 0x000e620000000800 */
[----:B0-----:R-:W-:Y:S02]  /*33e0*/  FMUL.FTZ R115, R79, R2 ;  /* 0x000000024f737220 */ /* 0x001fe40000410000 */
[----:B------:R-:W-:Y:S01]  /*33f0*/  FMUL.FTZ R134, R117, R134 ;  /* 0x0000008675867220 */ /* 0x000fe20000410000 */
[----:B------:R-:W-:-:S04]  /*3400*/  HADD2.F32 R117, -RZ, R9.H0_H0 ;  /* 0x20000009ff757230 */ /* 0x000fc80000004100 */
[----:B------:R-:W-:Y:S01]  /*3410*/  MUFU.SIN R130, R113 ;  /* 0x0000007100827308 */ /* 0x000fe20000000400 */
[----:B----4-:R-:W-:Y:S02]  /*3420*/  FMUL.FTZ R142, R106, R109 ;  /* 0x0000006d6a8e7220 */ /* 0x010fe40000410000 */
[----:B------:R-:W-:-:S05]  /*3430*/  FMUL.FTZ R109, R146, R107 ;  /* 0x0000006b926d7220 */ /* 0x000fca0000410000 */
[----:B------:R-:W-:Y:S01]  /*3440*/  MUFU.COS R120, R113 ;  /* 0x0000007100787308 */ /* 0x000fe20000000000 */
[----:B------:R-:W-:-:S07]  /*3450*/  FFMA.FTZ R110, R147, R107, -R110 ;  /* 0x0000006b936e7223 */ /* 0x000fce000001086e */
[----:B------:R-:W0:Y:S01]  /*3460*/  MUFU.EX2 R3, R3 ;  /* 0x0000000300037308 */ /* 0x000e220000000800 */
[----:B------:R-:W-:-:S07]  /*3470*/  FFMA.FTZ R109, R147, R108, R109 ;  /* 0x0000006c936d7223 */ /* 0x000fce000001006d */
[----:B------:R-:W2:Y:S01]  /*3480*/  MUFU.EX2 R115, R115 ;  /* 0x0000007300737308 */ /* 0x000ea20000000800 */
[----:B------:R-:W-:Y:S02]  /*3490*/  FFMA.FTZ R110, R74, R117, R110 ;  /* 0x000000754a6e7223 */ /* 0x000fe4000001006e */
[----:B------:R-:W-:-:S05]  /*34a0*/  FMUL.FTZ R143, R106, R143 ;  /* 0x0000008f6a8f7220 */ /* 0x000fca0000410000 */
[----:B------:R-:W4:Y:S01]  /*34b0*/  MUFU.EX2 R105, R105 ;  /* 0x0000006900697308 */ /* 0x000f220000000800 */
[-C--:B------:R-:W-:Y:S02]  /*34c0*/  FMUL.FTZ R111, R77, R2.reuse ;  /* 0x000000024d6f7220 */ /* 0x080fe40000410000 */
[----:B------:R-:W-:Y:S02]  /*34d0*/  FMUL.FTZ R106, R85, R2 ;  /* 0x00000002556a7220 */ /* 0x000fe40000410000 */
[C---:B-1----:R-:W-:Y:S02]  /*34e0*/  FMUL.FTZ R129, R104.reuse, R129 ;  /* 0x0000008168817220 */ /* 0x042fe40000410000 */
[----:B------:R-:W-:Y:S02]  /*34f0*/  FMUL.FTZ R128, R104, R123 ;  /* 0x0000007b68807220 */ /* 0x000fe40000410000 */
[----:B------:R-:W-:Y:S02]  /*3500*/  FADD.FTZ R109, RZ, R109 ;  /* 0x0000006dff6d7221 */ /* 0x000fe40000010000 */
[----:B------:R-:W-:-:S02]  /*3510*/  FMUL.FTZ R104, R144, R110 ;  /* 0x0000006e90687220 */ /* 0x000fc40000410000 */
[C---:B0-----:R-:W-:Y:S02]  /*3520*/  FMUL.FTZ R131, R3.reuse, R120 ;  /* 0x0000007803837220 */ /* 0x041fe40000410000 */
[----:B------:R-:W-:Y:S01]  /*3530*/  FMUL.FTZ R130, R3, R130 ;  /* 0x0000008203827220 */ /* 0x000fe20000410000 */
[----:B------:R-:W0:Y:S01]  /*3540*/  MUFU.EX2 R111, R111 ;  /* 0x0000006f006f7308 */ /* 0x000e220000000800 */
[-C--:B------:R-:W-:Y:S02]  /*3550*/  FMUL.FTZ R3, R144, R109.reuse ;  /* 0x0000006d90037220 */ /* 0x080fe40000410000 */
[----:B------:R-:W-:Y:S02]  /*3560*/  FFMA.FTZ R104, R145, R109, R104 ;  /* 0x0000006d91687223 */ /* 0x000fe40000010068 */
[----:B--2---:R-:W-:Y:S01]  /*3570*/  FMUL.FTZ R137, R115, R116 ;  /* 0x0000007473897220 */ /* 0x004fe20000410000 */
[----:B------:R-:W-:Y:S02]  /*3580*/  HADD2.F32 R116, -RZ, R9.H1_H1 ;  /* 0x30000009ff747230 */ /* 0x000fe40000004100 */
[----:B------:R-:W1:Y:S01]  /*3590*/  MUFU.EX2 R106, R106 ;  /* 0x0000006a006a7308 */ /* 0x000e620000000800 */
[----:B------:R-:W-:-:S02]  /*35a0*/  FFMA.FTZ R110, R145, R110, -R3 ;  /* 0x0000006e916e7223 */ /* 0x000fc40000010803 */
[----:B------:R-:W-:Y:S02]  /*35b0*/  FADD.FTZ R107, RZ, R104 ;  /* 0x00000068ff6b7221 */ /* 0x000fe40000010000 */
[----:B------:R-:W-:Y:S02]  /*35c0*/  FMUL.FTZ R113, R78, R2 ;  /* 0x000000024e717220 */ /* 0x000fe40000410000 */
[C---:B----4-:R-:W-:Y:S02]  /*35d0*/  FMUL.FTZ R127, R105.reuse, R122 ;  /* 0x0000007a697f7220 */ /* 0x050fe40000410000 */
[----:B------:R-:W-:Y:S02]  /*35e0*/  FMUL.FTZ R126, R105, R126 ;  /* 0x0000007e697e7220 */ /* 0x000fe40000410000 */
[----:B------:R-:W-:Y:S02]  /*35f0*/  FFMA.FTZ R110, R75, R116, R110 ;  /* 0x000000744b6e7223 */ /* 0x000fe4000001006e */
[----:B------:R-:W-:Y:S01]  /*3600*/  FMUL.FTZ R105, R142, R107 ;  /* 0x0000006b8e697220 */ /* 0x000fe20000410000 */
[----:B------:R-:W2:Y:S01]  /*3610*/  MUFU.EX2 R113, R113 ;  /* 0x0000007100717308 */ /* 0x000ea20000000800 */
[----:B------:R-:W-:Y:S01]  /*3620*/  FMUL.FTZ R136, R115, R136 ;  /* 0x0000008873887220 */ /* 0x000fe20000410000 */
[----:B------:R-:W-:Y:S01]  /*3630*/  HADD2.F32 R115, -RZ, R10.H0_H0 ;  /* 0x2000000aff737230 */ /* 0x000fe20000004100 */
[----:B------:R-:W-:-:S02]  /*3640*/  FFMA.FTZ R109, R143, R110, -R105 ;  /* 0x0000006e8f6d7223 */ /* 0x000fc40000010869 */
[----:B------:R-:W-:Y:S02]  /*3650*/  FMUL.FTZ R3, R86, UR41 ;  /* 0x0000002956037c20 */ /* 0x000fe40008410000 */
[----:B------:R-:W-:Y:S02]  /*3660*/  FMUL.FTZ R110, R142, R110 ;  /* 0x0000006e8e6e7220 */ /* 0x000fe40000410000 */
[----:B------:R-:W-:Y:S02]  /*3670*/  FMUL.FTZ R104, R28, R148 ;  /* 0x000000941c687220 */ /* 0x000fe40000410000 */
[----:B0-----:R-:W-:Y:S02]  /*3680*/  FMUL.FTZ R140, R111, R140 ;  /* 0x0000008c6f8c7220 */ /* 0x001fe40000410000 */
[C---:B-1----:R-:W-:Y:S02]  /*3690*/  FMUL.FTZ R125, R106.reuse, R125 ;  /* 0x0000007d6a7d7220 */ /* 0x042fe40000410000 */
[----:B------:R-:W-:-:S02]  /*36a0*/  FMUL.FTZ R124, R106, R151 ;  /* 0x000000976a7c7220 */ /* 0x000fc40000410000 */
[----:B------:R-:W-:Y:S02]  /*36b0*/  FMUL.RZ R122, R3, 0.15915493667125701904 ;  /* 0x3e22f983037a7820 */ /* 0x000fe4000040c000 */
[----:B------:R-:W-:Y:S02]  /*36c0*/  FFMA.FTZ R110, R143, R107, R110 ;  /* 0x0000006b8f6e7223 */ /* 0x000fe4000001006e */
[----:B------:R-:W-:Y:S02]  /*36d0*/  FFMA.FTZ R109, R76, R115, R109 ;  /* 0x000000734c6d7223 */ /* 0x000fe4000001006d */
[C---:B------:R-:W-:Y:S02]  /*36e0*/  FMUL.FTZ R3, R29.reuse, R148 ;  /* 0x000000941d037220 */ /* 0x040fe40000410000 */
[----:B------:R-:W-:Y:S02]  /*36f0*/  FFMA.FTZ R106, R29, R149, R104 ;  /* 0x000000951d6a7223 */ /* 0x000fe40000010068 */
[----:B------:R-:W-:-:S02]  /*3700*/  FMUL.FTZ R141, R111, R112 ;  /* 0x000000706f8d7220 */ /* 0x000fc40000410000 */
[----:B------:R-:W-:Y:S02]  /*3710*/  FADD.FTZ R110, RZ, R110 ;  /* 0x0000006eff6e7221 */ /* 0x000fe40000010000 */
[----:B------:R-:W-:Y:S02]  /*3720*/  FMUL.FTZ R107, R140, R109 ;  /* 0x0000006d8c6b7220 */ /* 0x000fe40000410000 */
[----:B------:R-:W-:Y:S02]  /*3730*/  FFMA.FTZ R105, R28, R149, -R3 ;  /* 0x000000951c697223 */ /* 0x000fe40000010803 */
[----:B------:R-:W-:Y:S02]  /*3740*/  FMUL.FTZ R108, R146, R106 ;  /* 0x0000006a926c7220 */ /* 0x000fe40000410000 */
[----:B------:R-:W-:Y:S02]  /*3750*/  FMUL.FTZ R3, R86, R2 ;  /* 0x0000000256037220 */ /* 0x000fe40000410000 */
[----:B------:R-:W-:-:S02]  /*3760*/  FMUL.FTZ R112, R140, R110 ;  /* 0x0000006e8c707220 */ /* 0x000fc40000410000 */
[----:B------:R-:W-:Y:S02]  /*3770*/  FFMA.FTZ R107, R141, R110, R107 ;  /* 0x0000006e8d6b7223 */ /* 0x000fe4000001006b */
[-C--:B------:R-:W-:Y:S02]  /*3780*/  FFMA.FTZ R108, R147, R105.reuse, -R108 ;  /* 0x00000069936c7223 */ /* 0x080fe4000001086c */
[C---:B--2---:R-:W-:Y:S01]  /*3790*/  FMUL.FTZ R139, R113.reuse, R114 ;  /* 0x00000072718b7220 */ /* 0x044fe20000410000 */
[----:B------:R-:W-:Y:S01]  /*37a0*/  HADD2.F32 R114, -RZ, R10.H1_H1 ;  /* 0x3000000aff727230 */ /* 0x000fe20000004100 */
[----:B------:R-:W-:Y:S02]  /*37b0*/  FMUL.FTZ R105, R146, R105 ;  /* 0x0000006992697220 */ /* 0x000fe40000410000 */
[----:B------:R-:W-:Y:S02]  /*37c0*/  FMUL.FTZ R138, R113, R138 ;  /* 0x0000008a718a7220 */ /* 0x000fe40000410000 */
[----:B------:R-:W-:-:S02]  /*37d0*/  FFMA.FTZ R112, R141, R109, -R112 ;  /* 0x0000006d8d707223 */ /* 0x000fc40000010870 */
[----:B------:R-:W-:Y:S01]  /*37e0*/  FADD.FTZ R107, RZ, R107 ;  /* 0x0000006bff6b7221 */ /* 0x000fe20000010000 */
[----:B------:R-:W-:Y:S01]  /*37f0*/  MUFU.COS R104, R122 ;  /* 0x0000007a00687308 */ /* 0x000fe20000000000 */
[----:B------:R-:W-:Y:S02]  /*3800*/  FFMA.FTZ R105, R147, R106, R105 ;  /* 0x0000006a93697223 */ /* 0x000fe40000010069 */
[----:B------:R-:W-:Y:S02]  /*3810*/  FFMA.FTZ R112, R77, R114, R112 ;  /* 0x000000724d707223 */ /* 0x000fe40000010070 */
[----:B------:R-:W-:-:S03]  /*3820*/  FMUL.FTZ R109, R138, R107 ;  /* 0x0000006b8a6d7220 */ /* 0x000fc60000410000 */
[----:B------:R-:W0:Y:S01]  /*3830*/  MUFU.EX2 R3, R3 ;  /* 0x0000000300037308 */ /* 0x000e220000000800 */
[----:B------:R-:W-:Y:S01]  /*3840*/  FMUL.FTZ R106, R144, R105 ;  /* 0x00000069906a7220 */ /* 0x000fe20000410000 */
[----:B------:R-:W-:Y:S01]  /*3850*/  HADD2.F32 R113, -RZ, R11.H0_H0 ;  /* 0x2000000bff717230 */ /* 0x000fe20000004100 */
[-C--:B------:R-:W-:Y:S02]  /*3860*/  FMUL.FTZ R110, R138, R112.reuse ;  /* 0x000000708a6e7220 */ /* 0x080fe40000410000 */
[----:B------:R-:W-:-:S03]  /*3870*/  FFMA.FTZ R109, R139, R112, -R109 ;  /* 0x000000708b6d7223 */ /* 0x000fc6000001086d */
[----:B------:R-:W1:Y:S01]  /*3880*/  MUFU.SIN R122, R122 ;  /* 0x0000007a007a7308 */ /* 0x000e620000000400 */
[-C--:B------:R-:W-:Y:S02]  /*3890*/  FFMA.FTZ R106, R145, R108.reuse, -R106 ;  /* 0x0000006c916a7223 */ /* 0x080fe4000001086a */
[----:B------:R-:W-:Y:S02]  /*38a0*/  FMUL.FTZ R108, R144, R108 ;  /* 0x0000006c906c7220 */ /* 0x000fe40000410000 */
[----:B------:R-:W-:Y:S02]  /*38b0*/  FFMA.FTZ R110, R139, R107, R110 ;  /* 0x0000006b8b6e7223 */ /* 0x000fe4000001006e */
[----:B------:R-:W-:Y:S02]  /*38c0*/  FFMA.FTZ R109, R78, R113, R109 ;  /* 0x000000714e6d7223 */ /* 0x000fe4000001006d */
[----:B------:R-:W-:Y:S02]  /*38d0*/  FFMA.FTZ R108, R145, R105, R108 ;  /* 0x00000069916c7223 */ /* 0x000fe4000001006c */
[----:B------:R-:W-:-:S02]  /*38e0*/  FADD.FTZ R110, RZ, R110 ;  /* 0x0000006eff6e7221 */ /* 0x000fc40000010000 */
[----:B------:R-:W-:Y:S02]  /*38f0*/  FMUL.FTZ R107, R136, R109 ;  /* 0x0000006d886b7220 */ /* 0x000fe40000410000 */
[C---:B------:R-:W-:Y:S02]  /*3900*/  FMUL.FTZ R105, R142.reuse, R106 ;  /* 0x0000006a8e697220 */ /* 0x040fe40000410000 */
[----:B0-----:R-:W-:Y:S02]  /*3910*/  FMUL.FTZ R123, R3, R104 ;  /* 0x00000068037b7220 */ /* 0x001fe40000410000 */
[----:B------:R-:W-:Y:S02]  /*3920*/  FMUL.FTZ R104, R142, R108 ;  /* 0x0000006c8e687220 */ /* 0x000fe40000410000 */
[----:B------:R-:W-:Y:S02]  /*3930*/  FFMA.FTZ R107, R137, R110, R107 ;  /* 0x0000006e896b7223 */ /* 0x000fe4000001006b */
[----:B------:R-:W-:-:S02]  /*3940*/  FFMA.FTZ R105, R143, R108, R105 ;  /* 0x0000006c8f697223 */ /* 0x000fc40000010069 */
[----:B------:R-:W-:Y:S01]  /*3950*/  FMUL.FTZ R110, R136, R110 ;  /* 0x0000006e886e7220 */ /* 0x000fe20000410000 */
[----:B------:R-:W-:Y:S01]  /*3960*/  HADD2.F32 R112, -RZ, R11.H1_H1 ;  /* 0x3000000bff707230 */ /* 0x000fe20000004100 */
[----:B------:R-:W-:Y:S02]  /*3970*/  FFMA.FTZ R104, R143, R106, -R104 ;  /* 0x0000006a8f687223 */ /* 0x000fe40000010868 */
[----:B-1----:R-:W-:Y:S02]  /*3980*/  FMUL.FTZ R122, R3, R122 ;  /* 0x0000007a037a7220 */ /* 0x002fe40000410000 */
[----:B------:R-:W-:Y:S02]  /*3990*/  FMUL.FTZ R3, R140, R105 ;  /* 0x000000698c037220 */ /* 0x000fe40000410000 */
[----:B------:R-:W-:Y:S02]  /*39a0*/  FFMA.FTZ R110, R137, R109, -R110 ;  /* 0x0000006d896e7223 */ /* 0x000fe4000001086e */
[----:B------:R-:W-:-:S02]  /*39b0*/  FADD.FTZ R107, RZ, R107 ;  /* 0x0000006bff6b7221 */ /* 0x000fc40000010000 */
[-C--:B------:R-:W-:Y:S02]  /*39c0*/  FMUL.FTZ R106, R140, R104.reuse ;  /* 0x000000688c6a7220 */ /* 0x080fe40000410000 */
[----:B------:R-:W-:Y:S02]  /*39d0*/  FFMA.FTZ R3, R141, R104, -R3 ;  /* 0x000000688d037223 */ /* 0x000fe40000010803 */
[----:B------:R-:W-:Y:S02]  /*39e0*/  FFMA.FTZ R110, R79, R112, R110 ;  /* 0x000000704f6e7223 */ /* 0x000fe4000001006e */
[----:B------:R-:W-:Y:S02]  /*39f0*/  FMUL.FTZ R104, R134, R107 ;  /* 0x0000006b86687220 */ /* 0x000fe40000410000 */
[----:B------:R-:W-:Y:S01]  /*3a00*/  FFMA.FTZ R106, R141, R105, R106 ;  /* 0x000000698d6a7223 */ /* 0x000fe2000001006a */
[----:B------:R-:W-:Y:S01]  /*3a10*/  HADD2.F32 R111, -RZ, R4.H0_H0 ;  /* 0x20000004ff6f7230 */ /* 0x000fe20000004100 */
[----:B------:R-:W-:-:S02]  /*3a20*/  FMUL.FTZ R105, R138, R3 ;  /* 0x000000038a697220 */ /* 0x000fc40000410000 */
[-C--:B------:R-:W-:Y:S02]  /*3a30*/  FMUL.FTZ R108, R134, R110.reuse ;  /* 0x0000006e866c7220 */ /* 0x080fe40000410000 */
[----:B------:R-:W-:Y:S02]  /*3a40*/  FFMA.FTZ R110, R135, R110, -R104 ;  /* 0x0000006e876e7223 */ /* 0x000fe40000010868 */
[-C--:B------:R-:W-:Y:S02]  /*3a50*/  FMUL.FTZ R104, R138, R106.reuse ;  /* 0x0000006a8a687220 */ /* 0x080fe40000410000 */
[----:B------:R-:W-:Y:S02]  /*3a60*/  FMUL.FTZ R133, R132, R133 ;  /* 0x0000008584857220 */ /* 0x000fe40000410000 */
[----:B------:R-:W-:Y:S02]  /*3a70*/  FFMA.FTZ R105, R139, R106, R105 ;  /* 0x0000006a8b697223 */ /* 0x000fe40000010069 */
[----:B------:R-:W-:-:S02]  /*3a80*/  FFMA.FTZ R108, R135, R107, R108 ;  /* 0x0000006b876c7223 */ /* 0x000fc4000001006c */
[----:B------:R-:W-:Y:S02]  /*3a90*/  FMUL.FTZ R132, R132, R121 ;  /* 0x0000007984847220 */ /* 0x000fe40000410000 */
[----:B------:R-:W-:Y:S02]  /*3aa0*/  FFMA.FTZ R107, R80, R111, R110 ;  /* 0x0000006f506b7223 */ /* 0x000fe4000001006e */
[----:B------:R-:W-:Y:S02]  /*3ab0*/  FFMA.FTZ R104, R139, R3, -R104 ;  /* 0x000000038b687223 */ /* 0x000fe40000010868 */
[----:B------:R-:W-:Y:S02]  /*3ac0*/  FMUL.FTZ R3, R136, R105 ;  /* 0x0000006988037220 */ /* 0x000fe40000410000 */
[----:B------:R-:W-:Y:S02]  /*3ad0*/  FADD.FTZ R108, RZ, R108 ;  /* 0x0000006cff6c7221 */ /* 0x000fe40000010000 */
[----:B------:R-:W-:-:S02]  /*3ae0*/  FMUL.FTZ R109, R132, R107 ;  /* 0x0000006b846d7220 */ /* 0x000fc40000410000 */
[-C--:B------:R-:W-:Y:S02]  /*3af0*/  FMUL.FTZ R106, R136, R104.reuse ;  /* 0x00000068886a7220 */ /* 0x080fe40000410000 */
[----:B------:R-:W-:Y:S02]  /*3b00*/  FFMA.FTZ R3, R137, R104, -R3 ;  /* 0x0000006889037223 */ /* 0x000fe40000010803 */
[-C--:B------:R-:W-:Y:S02]  /*3b10*/  FMUL.FTZ R104, R132, R108.reuse ;  /* 0x0000006c84687220 */ /* 0x080fe40000410000 */
[----:B------:R-:W-:Y:S02]  /*3b20*/  FFMA.FTZ R109, R133, R108, R109 ;  /* 0x0000006c856d7223 */ /* 0x000fe4000001006d */
[----:B------:R-:W-:Y:S01]  /*3b30*/  FFMA.FTZ R106, R137, R105, R106 ;  /* 0x00000069896a7223 */ /* 0x000fe2000001006a */
[----:B------:R-:W-:Y:S01]  /*3b40*/  HADD2.F32 R110, -RZ, R4.H1_H1 ;  /* 0x30000004ff6e7230 */ /* 0x000fe20000004100 */
[----:B------:R-:W-:-:S02]  /*3b50*/  FFMA.FTZ R107, R133, R107, -R104 ;  /* 0x0000006b856b7223 */ /* 0x000fc40000010868 */
[----:B------:R-:W-:Y:S02]  /*3b60*/  FADD.FTZ R108, RZ, R109 ;  /* 0x0000006dff6c7221 */ /* 0x000fe40000010000 */
[C---:B------:R-:W-:Y:S02]  /*3b70*/  FMUL.FTZ R104, R134.reuse, R106 ;  /* 0x0000006a86687220 */ /* 0x040fe40000410000 */
[-C--:B------:R-:W-:Y:S02]  /*3b80*/  FMUL.FTZ R105, R134, R3.reuse ;  /* 0x0000000386697220 */ /* 0x080fe40000410000 */
[----:B------:R-:W-:Y:S02]  /*3b90*/  FFMA.FTZ R107, R81, R110, R107 ;  /* 0x0000006e516b7223 */ /* 0x000fe4000001006b */
[----:B------:R-:W-:Y:S02]  /*3ba0*/  FMUL.FTZ R120, R130, R108 ;  /* 0x0000006c82787220 */ /* 0x000fe40000410000 */
[----:B------:R-:W-:-:S02]  /*3bb0*/  FFMA.FTZ R104, R135, R3, -R104 ;  /* 0x0000000387687223 */ /* 0x000fc40000010868 */
[----:B------:R-:W-:Y:S02]  /*3bc0*/  FMUL.FTZ R3, R87, UR41 ;  /* 0x0000002957037c20 */ /* 0x000fe40008410000 */
[----:B------:R-:W-:Y:S01]  /*3bd0*/  FFMA.FTZ R105, R135, R106, R105 ;  /* 0x0000006a87697223 */ /* 0x000fe20000010069 */
[----:B------:R-:W-:Y:S01]  /*3be0*/  HADD2.F32 R109, -RZ, R5.H0_H0 ;  /* 0x20000005ff6d7230 */ /* 0x000fe20000004100 */
[-C--:B------:R-:W-:Y:S02]  /*3bf0*/  FFMA.FTZ R120, R131, R107.reuse, -R120 ;  /* 0x0000006b83787223 */ /* 0x080fe40000010878 */
[----:B------:R-:W-:Y:S02]  /*3c00*/  FMUL.FTZ R107, R130, R107 ;  /* 0x0000006b826b7220 */ /* 0x000fe40000410000 */
[----:B------:R-:W-:Y:S02]  /*3c10*/  FMUL.RZ R153, R3, 0.15915493667125701904 ;  /* 0x3e22f98303997820 */ /* 0x000fe4000040c000 */
[----:B------:R-:W-:-:S02]  /*3c20*/  FMUL.FTZ R3, R132, R105 ;  /* 0x0000006984037220 */ /* 0x000fc40000410000 */
[----:B------:R-:W-:Y:S02]  /*3c30*/  FFMA.FTZ R107, R131, R108, R107 ;  /* 0x0000006c836b7223 */ /* 0x000fe4000001006b */
[----:B------:R-:W-:Y:S02]  /*3c40*/  FFMA.FTZ R120, R82, R109, R120 ;  /* 0x0000006d52787223 */ /* 0x000fe40000010078 */
[-C--:B------:R-:W-:Y:S02]  /*3c50*/  FFMA.FTZ R3, R133, R104.reuse, -R3 ;  /* 0x0000006885037223 */ /* 0x080fe40000010803 */
[----:B------:R-:W-:Y:S02]  /*3c60*/  FMUL.FTZ R104, R132, R104 ;  /* 0x0000006884687220 */ /* 0x000fe40000410000 */
[----:B------:R-:W-:Y:S02]  /*3c70*/  FADD.FTZ R107, RZ, R107 ;  /* 0x0000006bff6b7221 */ /* 0x000fe40000010000 */
[----:B------:R-:W-:-:S02]  /*3c80*/  FMUL.FTZ R108, R128, R120 ;  /* 0x00000078806c7220 */ /* 0x000fc40000410000 */
[----:B------:R-:W-:Y:S02]  /*3c90*/  FFMA.FTZ R104, R133, R105, R104 ;  /* 0x0000006985687223 */ /* 0x000fe40000010068 */
[-C--:B------:R-:W-:Y:S02]  /*3ca0*/  FMUL.FTZ R105, R128, R107.reuse ;  /* 0x0000006b80697220 */ /* 0x080fe40000410000 */
[----:B------:R-:W-:Y:S01]  /*3cb0*/  FFMA.FTZ R107, R129, R107, R108 ;  /* 0x0000006b816b7223 */ /* 0x000fe2000001006c */
[----:B------:R-:W-:Y:S01]  /*3cc0*/  HADD2.F32 R108, -RZ, R5.H1_H1 ;  /* 0x30000005ff6c7230 */ /* 0x000fe20000004100 */
[----:B------:R-:W-:Y:S02]  /*3cd0*/  FMUL.FTZ R2, R87, R2 ;  /* 0x0000000257027220 */ /* 0x000fe40000410000 */
[----:B------:R-:W-:Y:S02]  /*3ce0*/  FMUL.FTZ R106, R130, R104 ;  /* 0x00000068826a7220 */ /* 0x000fe40000410000 */
[----:B------:R-:W-:-:S02]  /*3cf0*/  FFMA.FTZ R120, R129, R120, -R105 ;  /* 0x0000007881787223 */ /* 0x000fc40000010869 */
[----:B------:R-:W-:Y:S01]  /*3d00*/  FADD.FTZ R151, RZ, R107 ;  /* 0x0000006bff977221 */ /* 0x000fe20000010000 */
[----:B------:R-:W-:Y:S01]  /*3d10*/  MUFU.COS R121, R153 ;  /* 0x0000009900797308 */ /* 0x000fe20000000000 */
[-C--:B------:R-:W-:Y:S02]  /*3d20*/  FFMA.FTZ R106, R131, R3.reuse, -R106 ;  /* 0x00000003836a7223 */ /* 0x080fe4000001086a */
[----:B------:R-:W-:Y:S02]  /*3d30*/  FMUL.FTZ R105, R130, R3 ;  /* 0x0000000382697220 */ /* 0x000fe40000410000 */
[----:B------:R-:W-:Y:S02]  /*3d40*/  FFMA.FTZ R120, R83, R108, R120 ;  /* 0x0000006c53787223 */ /* 0x000fe40000010078 */
[----:B------:R-:W-:Y:S01]  /*3d50*/  FMUL.FTZ R152, R126, R151 ;  /* 0x000000977e987220 */ /* 0x000fe20000410000 */
[----:B------:R-:W0:Y:S01]  /*3d60*/  MUFU.EX2 R2, R2 ;  /* 0x0000000200027308 */ /* 0x000e220000000800 */
[----:B------:R-:W-:-:S02]  /*3d70*/  FFMA.FTZ R105, R131, R104, R105 ;  /* 0x0000006883697223 */ /* 0x000fc40000010069 */
[----:B------:R-:W-:-:S05]  /*3d80*/  FMUL.FTZ R154, R126, R120 ;  /* 0x000000787e9a7220 */ /* 0x000fca0000410000 */
[----:B------:R-:W1:Y:S01]  /*3d90*/  MUFU.SIN R3, R153 ;  /* 0x0000009900037308 */ /* 0x000e620000000400 */
[----:B------:R-:W-:Y:S01]  /*3da0*/  FFMA.FTZ R152, R127, R120, -R152 ;  /* 0x000000787f987223 */ /* 0x000fe20000010898 */
[----:B------:R-:W-:Y:S01]  /*3db0*/  HADD2.F32 R107, -RZ, R6.H0_H0 ;  /* 0x20000006ff6b7230 */ /* 0x000fe20000004100 */
[C---:B------:R-:W-:Y:S02]  /*3dc0*/  FMUL.FTZ R120, R128.reuse, R106 ;  /* 0x0000006a80787220 */ /* 0x040fe40000410000 */
[-C--:B------:R-:W-:Y:S02]  /*3dd0*/  FMUL.FTZ R104, R128, R105.reuse ;  /* 0x0000006980687220 */ /* 0x080fe40000410000 */
[----:B------:R-:W-:Y:S02]  /*3de0*/  FFMA.FTZ R105, R129, R105, R120 ;  /* 0x0000006981697223 */ /* 0x000fe40000010078 */
[----:B------:R-:W-:Y:S02]  /*3df0*/  FFMA.FTZ R154, R127, R151, R154 ;  /* 0x000000977f9a7223 */ /* 0x000fe4000001009a */
[----:B------:R-:W-:-:S02]  /*3e00*/  FFMA.FTZ R152, R84, R107, R152 ;  /* 0x0000006b54987223 */ /* 0x000fc40000010098 */
[----:B------:R-:W-:Y:S02]  /*3e10*/  FFMA.FTZ R104, R129, R106, -R104 ;  /* 0x0000006a81687223 */ /* 0x000fe40000010868 */
[----:B------:R-:W-:Y:S02]  /*3e20*/  FMUL.FTZ R106, R126, R105 ;  /* 0x000000697e6a7220 */ /* 0x000fe40000410000 */
[----:B------:R-:W-:Y:S02]  /*3e30*/  FADD.FTZ R154, RZ, R154 ;  /* 0x0000009aff9a7221 */ /* 0x000fe40000010000 */
[----:B------:R-:W-:Y:S02]  /*3e40*/  FMUL.FTZ R151, R124, R152 ;  /* 0x000000987c977220 */ /* 0x000fe40000410000 */
[C---:B0-----:R-:W-:Y:S02]  /*3e50*/  FMUL.FTZ R121, R2.reuse, R121 ;  /* 0x0000007902797220 */ /* 0x041fe40000410000 */
[----:B-1----:R-:W-:-:S02]  /*3e60*/  FMUL.FTZ R120, R2, R3 ;  /* 0x0000000302787220 */ /* 0x002fc40000410000 */
[-C--:B------:R-:W-:Y:S02]  /*3e70*/  FFMA.FTZ R2, R127, R104.reuse, -R106 ;  /* 0x000000687f027223 */ /* 0x080fe4000001086a */
[----:B------:R-:W-:Y:S02]  /*3e80*/  FMUL.FTZ R104, R126, R104 ;  /* 0x000000687e687220 */ /* 0x000fe40000410000 */
[-C--:B------:R-:W-:Y:S02]  /*3e90*/  FFMA.FTZ R151, R125, R154.reuse, R151 ;  /* 0x0000009a7d977223 */ /* 0x080fe40000010097 */
[----:B------:R-:W-:Y:S02]  /*3ea0*/  FMUL.FTZ R154, R124, R154 ;  /* 0x0000009a7c9a7220 */ /* 0x000fe40000410000 */
[----:B------:R-:W-:Y:S01]  /*3eb0*/  FFMA.FTZ R104, R127, R105, R104 ;  /* 0x000000697f687223 */ /* 0x000fe20000010068 */
[----:B------:R-:W-:Y:S01]  /*3ec0*/  HADD2.F32 R106, -RZ, R6.H1_H1 ;  /* 0x30000006ff6a7230 */ /* 0x000fe20000004100 */
[----:B------:R-:W-:-:S02]  /*3ed0*/  FFMA.FTZ R154, R125, R152, -R154 ;  /* 0x000000987d9a7223 */ /* 0x000fc4000001089a */
[----:B------:R-:W-:Y:S02]  /*3ee0*/  FADD.FTZ R152, RZ, R151 ;  /* 0x00000097ff987221 */ /* 0x000fe40000010000 */
[----:B------:R-:W-:Y:S02]  /*3ef0*/  FMUL.FTZ R3, R124, R104 ;  /* 0x000000687c037220 */ /* 0x000fe40000410000 */
[----:B------:R-:W-:Y:S02]  /*3f00*/  FFMA.FTZ R154, R85, R106, R154 ;  /* 0x0000006a559a7223 */ /* 0x000fe4000001009a */
[----:B------:R-:W-:Y:S02]  /*3f10*/  FMUL.FTZ R153, R122, R152 ;  /* 0x000000987a997220 */ /* 0x000fe40000410000 */
[-C--:B------:R-:W-:Y:S02]  /*3f20*/  FMUL.FTZ R151, R124, R2.reuse ;  /* 0x000000027c977220 */ /* 0x080fe40000410000 */
[----:B------:R-:W-:Y:S01]  /*3f30*/  FFMA.FTZ R3, R125, R2, -R3 ;  /* 0x000000027d037223 */ /* 0x000fe20000010803 */
[----:B------:R-:W-:Y:S01]  /*3f40*/  HADD2.F32 R105, -RZ, R7.H0_H0 ;  /* 0x20000007ff697230 */ /* 0x000fe20000004100 */
[-C--:B------:R-:W-:Y:S01]  /*3f50*/  FMUL.FTZ R155, R122, R154.reuse ;  /* 0x0000009a7a9b7220 */ /* 0x080fe20000410000 */
[----:B------:R-:W-:Y:S01]  /*3f60*/  ISETP.NE.AND P1, PT, R35, 0x1f, PT ;  /* 0x0000001f2300780c */ /* 0x000fe20003f25270 */
[----:B------:R-:W-:-:S02]  /*3f70*/  FFMA.FTZ R153, R123, R154, -R153 ;  /* 0x0000009a7b997223 */ /* 0x000fc40000010899 */
[----:B------:R-:W-:Y:S02]  /*3f80*/  FFMA.FTZ R151, R125, R104, R151 ;  /* 0x000000687d977223 */ /* 0x000fe40000010097 */
[----:B------:R-:W-:Y:S02]  /*3f90*/  FMUL.FTZ R104, R122, R3 ;  /* 0x000000037a687220 */ /* 0x000fe40000410000 */
[C---:B------:R-:W-:Y:S02]  /*3fa0*/  FFMA.FTZ R155, R123.reuse, R152, R155 ;  /* 0x000000987b9b7223 */ /* 0x040fe4000001009b */
[----:B------:R-:W-:Y:S02]  /*3fb0*/  FFMA.FTZ R153, R86, R105, R153 ;  /* 0x0000006956997223 */ /* 0x000fe40000010099 */
[-C--:B------:R-:W-:Y:S02]  /*3fc0*/  FMUL.FTZ R2, R122, R151.reuse ;  /* 0x000000977a027220 */ /* 0x080fe40000410000 */
[----:B------:R-:W-:-:S02]  /*3fd0*/  FFMA.FTZ R151, R123, R151, R104 ;  /* 0x000000977b977223 */ /* 0x000fc40000010068 */
[----:B------:R-:W-:Y:S02]  /*3fe0*/  FADD.FTZ R155, RZ, R155 ;  /* 0x0000009bff9b7221 */ /* 0x000fe40000010000 */
[C---:B------:R-:W-:Y:S02]  /*3ff0*/  FMUL.FTZ R152, R120.reuse, R153 ;  /* 0x0000009978987220 */ /* 0x040fe40000410000 */
[----:B------:R-:W-:Y:S02]  /*4000*/  FFMA.FTZ R2, R123, R3, -R2 ;  /* 0x000000037b027223 */ /* 0x000fe40000010802 */
[C---:B------:R-:W-:Y:S02]  /*4010*/  FMUL.FTZ R173, R120.reuse, R151 ;  /* 0x0000009778ad7220 */ /* 0x040fe40000410000 */
[----:B------:R-:W-:Y:S02]  /*4020*/  FFMA.FTZ R172, R121, R155, R152 ;  /* 0x0000009b79ac7223 */ /* 0x000fe40000010098 */
[----:B------:R-:W-:-:S02]  /*4030*/  FMUL.FTZ R152, R120, R2 ;  /* 0x0000000278987220 */ /* 0x000fc40000410000 */
[C---:B------:R-:W-:Y:S02]  /*4040*/  FFMA.FTZ R173, R121.reuse, R2, -R173 ;  /* 0x0000000279ad7223 */ /* 0x040fe400000108ad */
[----:B------:R0:W1:Y:S01]  /*4050*/  @P1 LDS.64 R2, [R35.X8+0x2d18] ;  /* 0x002d180023021984 */ /* 0x0000620000008a00 */
[----:B------:R-:W-:Y:S01]  /*4060*/  FMUL.FTZ R154, R120, R155 ;  /* 0x0000009b789a7220 */ /* 0x000fe20000410000 */
[----:B------:R-:W-:Y:S01]  /*4070*/  HADD2.F32 R104, -RZ, R7.H1_H1 ;  /* 0x30000007ff687230 */ /* 0x000fe20000004100 */
[----:B------:R-:W-:Y:S02]  /*4080*/  BSSY B0, `(.L_x_9893) ;  /* 0x0000012000007945 */ /* 0x000fe40003800000 */
[C---:B------:R-:W-:Y:S02]  /*4090*/  FFMA.FTZ R154, R121.reuse, R153, -R154 ;  /* 0x00000099799a7223 */ /* 0x040fe4000001089a */
[----:B------:R-:W-:Y:S02]  /*40a0*/  FFMA.FTZ R152, R121, R151, R152 ;  /* 0x0000009779987223 */ /* 0x000fe40000010098 */
[----:B------:R-:W-:-:S02]  /*40b0*/  FADD.FTZ R172, RZ, R172 ;  /* 0x000000acffac7221 */ /* 0x000fc40000010000 */
[----:B------:R-:W-:Y:S01]  /*40c0*/  FFMA.FTZ R176, R87, R104, R154 ;  /* 0x0000006857b07223 */ /* 0x000fe2000001009a */
[----:B------:R-:W-:Y:S05]  /*40d0*/  @P1 BRA `(.L_x_9894) ;  /* 0x000000c000001947 */ /* 0x000fea0003800000 */
[----:B0--3--:R-:W-:Y:S01]  /*40e0*/  ULDC UR31, c[0x0][0x174] ;  /* 0x00005d00001f7ab9 */ /* 0x009fe20000000800 */
        /* <DEDUP_REMOVED lines=11> */
.L_x_9894:
[----:B0--3--:R-:W-:Y:S05]  /*41a0*/  BSYNC B0 ;  /* 0x0000000000007941 */ /* 0x009fea0003800000 */
.L_x_9893:
[----:B------:R-:W0:Y:S01]  /*41b0*/  SHFL.UP PT, R154, R176, 0x1, RZ ;  /* 0x04200000b09a7989 */ /* 0x000e2200000e00ff */
[----:B------:R-:W-:Y:S01]  /*41c0*/  ISETP.GE.AND P3, PT, R36, 0x1, PT ;  /* 0x000000012400780c */ /* 0x000fe20003f66270 */
[----:B-----5:R2:W3:Y:S01]  /*41d0*/  R2UR UR30, R30 ;  /* 0x000000001e1e73c2 */ /* 0x0204e200000e0000 */
[--C-:B------:R-:W-:Y:S01]  /*41e0*/  HADD2.F32 R221, -RZ, R23.reuse.H1_H1 ;  /* 0x30000017ffdd7230 */ /* 0x100fe20000004100 */
[----:B------:R-:W4:Y:S01]  /*41f0*/  SHFL.UP PT, R155, R172, 0x1, RZ ;  /* 0x04200000ac9b7989 */ /* 0x000f2200000e00ff */
[----:B------:R-:W-:Y:S01]  /*4200*/  HADD2.F32 R175, -RZ, R23.H0_H0 ;  /* 0x20000017ffaf7230 */ /* 0x000fe20000004100 */
[----:B------:R-:W-:Y:S01]  /*4210*/  FADD.FTZ R23, R51, R51 ;  /* 0x0000003333177221 */ /* 0x000fe20000010000 */
[--C-:B------:R-:W-:Y:S01]  /*4220*/  HADD2.F32 R223, -RZ, R22.reuse.H1_H1 ;  /* 0x30000016ffdf7230 */ /* 0x100fe20000004100 */
[----:B------:R-:W1:Y:S01]  /*4230*/  SHFL.UP PT, R151, R173, 0x1, RZ ;  /* 0x04200000ad977989 */ /* 0x000e6200000e00ff */
[----:B------:R-:W-:Y:S01]  /*4240*/  HADD2.F32 R225, -RZ, R22.H0_H0 ;  /* 0x20000016ffe17230 */ /* 0x000fe20000004100 */
[----:B------:R0:W3:Y:S01]  /*4250*/  R2UR UR31, R31 ;  /* 0x000000001f1f73c2 */ /* 0x0000e200000e0000 */
[----:B--2---:R-:W-:Y:S01]  /*4260*/  FADD.FTZ R30, R55, R55 ;  /* 0x00000037371e7221 */ /* 0x004fe20000010000 */
[----:B------:R-:W2:Y:S01]  /*4270*/  SHFL.UP PT, R153, R152, 0x1, RZ ;  /* 0x0420000098997989 */ /* 0x000ea200000e00ff */
[----:B------:R-:W-:Y:S01]  /*4280*/  FADD.FTZ R177, R50, R50 ;  /* 0x0000003232b17221 */ /* 0x000fe20000010000 */
[--C-:B------:R-:W-:Y:S01]  /*4290*/  HADD2.F32 R217, -RZ, R20.reuse.H0_H0 ;  /* 0x20000014ffd97230 */ /* 0x100fe20000004100 */
[----:B------:R-:W-:Y:S01]  /*42a0*/  FADD.FTZ R224, R49, R49 ;  /* 0x0000003131e07221 */ /* 0x000fe20000010000 */
[----:B------:R-:W-:Y:S01]  /*42b0*/  HADD2.F32 R227, -RZ, R20.H1_H1 ;  /* 0x30000014ffe37230 */ /* 0x000fe20000004100 */
[----:B------:R-:W-:Y:S01]  /*42c0*/  SHFL.IDX PT, R33, R33, RZ, 0x1f ;  /* 0x00001fff21217589 */ /* 0x000fe200000e0000 */
[----:B0-----:R-:W-:Y:S01]  /*42d0*/  HADD2.F32 R31, -RZ, R26.H1_H1 ;  /* 0x3000001aff1f7230 */ /* 0x001fe20000004100 */
[----:B------:R-:W-:Y:S01]  /*42e0*/  FADD.FTZ R219, R48, R48 ;  /* 0x0000003030db7221 */ /* 0x000fe20000010000 */
[----:B------:R-:W-:Y:S01]  /*42f0*/  HADD2.F32 R218, -RZ, R21.H1_H1 ;  /* 0x30000015ffda7230 */ /* 0x000fe20000004100 */
[----:B------:R-:W-:Y:S01]  /*4300*/  FADD.FTZ R216, R47, R47 ;  /* 0x0000002f2fd87221 */ /* 0x000fe20000010000 */
[--C-:B------:R-:W-:Y:S01]  /*4310*/  HADD2.F32 R212, -RZ, R19.reuse.H1_H1 ;  /* 0x30000013ffd47230 */ /* 0x100fe20000004100 */
[----:B------:R-:W-:Y:S01]  /*4320*/  FADD.FTZ R213, R46, R46 ;  /* 0x0000002e2ed57221 */ /* 0x000fe20000010000 */
[----:B------:R-:W-:Y:S01]  /*4330*/  HADD2.F32 R214, -RZ, R19.H0_H0 ;  /* 0x20000013ffd67230 */ /* 0x000fe20000004100 */
[-C--:B------:R-:W-:Y:S01]  /*4340*/  FMUL.FTZ R158, R152, R154.reuse ;  /* 0x0000009a989e7220 */ /* 0x080fe20000410000 */
[----:B------:R-:W-:Y:S01]  /*4350*/  HADD2.F32 R197, -RZ, R14.H1_H1 ;  /* 0x3000000effc57230 */ /* 0x000fe20000004100 */
[----:B------:R-:W-:Y:S01]  /*4360*/  ISETP.NE.AND P6, PT, R168, 0x1f, PT ;  /* 0x0000001fa800780c */ /* 0x000fe20003fc5270 */
[CC--:B----4-:R-:W-:Y:S01]  /*4370*/  FMUL.FTZ R157, R152.reuse, R155.reuse ;  /* 0x0000009b989d7220 */ /* 0x0d0fe20000410000 */
[--C-:B------:R-:W-:Y:S01]  /*4380*/  HADD2.F32 R193, -RZ, R12.reuse.H0_H0 ;  /* 0x2000000cffc17230 */ /* 0x100fe20000004100 */
[C---:B------:R-:W-:Y:S01]  /*4390*/  FFMA.FTZ R155, R173.reuse, R155, R158 ;  /* 0x0000009bad9b7223 */ /* 0x040fe2000001009e */
[----:B------:R-:W-:Y:S01]  /*43a0*/  HADD2.F32 R195, -RZ, R12.H1_H1 ;  /* 0x3000000cffc37230 */ /* 0x000fe20000004100 */
[----:B-1----:R-:W-:Y:S01]  /*43b0*/  FMUL.FTZ R156, R152, R151 ;  /* 0x00000097989c7220 */ /* 0x002fe20000410000 */
[--C-:B------:R-:W-:Y:S01]  /*43c0*/  HADD2.F32 R202, -RZ, R15.reuse.H0_H0 ;  /* 0x2000000fffca7230 */ /* 0x100fe20000004100 */
[C---:B------:R-:W-:Y:S01]  /*43d0*/  FFMA.FTZ R157, R173.reuse, R154, -R157 ;  /* 0x0000009aad9d7223 */ /* 0x040fe2000001089d */
[----:B------:R-:W-:Y:S01]  /*43e0*/  HADD2.F32 R200, -RZ, R15.H1_H1 ;  /* 0x3000000fffc87230 */ /* 0x000fe20000004100 */
[CC--:B--2---:R-:W-:Y:S01]  /*43f0*/  FFMA.FTZ R159, R173.reuse, R153.reuse, R156 ;  /* 0x00000099ad9f7223 */ /* 0x0c4fe2000001009c */
[----:B------:R-:W-:Y:S01]  /*4400*/  ISETP.GT.U32.AND P4, PT, R168, 0x17, PT ;  /* 0x00000017a800780c */ /* 0x000fe20003f84070 */
[----:B------:R-:W-:Y:S01]  /*4410*/  FMUL.FTZ R154, R152, R153 ;  /* 0x00000099989a7220 */ /* 0x000fe20000410000 */
[----:B------:R-:W-:Y:S01]  /*4420*/  ISETP.GT.U32.AND P5, PT, R168, 0xf, PT ;  /* 0x0000000fa800780c */ /* 0x000fe20003fa4070 */
[----:B------:R-:W-:Y:S01]  /*4430*/  @P3 FADD.FTZ R172, R172, R155 ;  /* 0x0000009bacac3221 */ /* 0x000fe20000010000 */
[----:B------:R-:W-:Y:S01]  /*4440*/  FSEL R159, R152, R159, !P3 ;  /* 0x0000009f989f7208 */ /* 0x000fe20005800000 */
[----:B------:R-:W-:Y:S01]  /*4450*/  @P3 FADD.FTZ R176, R176, R157 ;  /* 0x0000009db0b03221 */ /* 0x000fe20000010000 */
[--C-:B------:R-:W-:Y:S01]  /*4460*/  HADD2.F32 R205, -RZ, R16.reuse.H0_H0 ;  /* 0x20000010ffcd7230 */ /* 0x100fe20000004100 */
[----:B------:R-:W-:Y:S01]  /*4470*/  @P3 FFMA.FTZ R173, R173, R151, -R154 ;  /* 0x00000097adad3223 */ /* 0x000fe2000001089a */
[----:B------:R-:W0:Y:S01]  /*4480*/  SHFL.UP PT, R158, R172, 0x2, RZ ;  /* 0x04400000ac9e7989 */ /* 0x000e2200000e00ff */
[----:B------:R-:W-:Y:S01]  /*4490*/  ISETP.GE.AND P3, PT, R36, 0x2, PT ;  /* 0x000000022400780c */ /* 0x000fe20003f66270 */
[----:B---3--:R-:W-:Y:S01]  /*44a0*/  FMUL.FTZ R22, R223, UR31 ;  /* 0x0000001fdf167c20 */ /* 0x008fe20008410000 */
[----:B------:R-:W-:Y:S01]  /*44b0*/  HADD2.F32 R206, -RZ, R16.H1_H1 ;  /* 0x30000010ffce7230 */ /* 0x000fe20000004100 */
[----:B------:R-:W1:Y:S01]  /*44c0*/  SHFL.UP PT, R156, R176, 0x2, RZ ;  /* 0x04400000b09c7989 */ /* 0x000e6200000e00ff */
[----:B------:R-:W-:Y:S01]  /*44d0*/  FMUL.FTZ R19, R212, UR31 ;  /* 0x0000001fd4137c20 */ /* 0x000fe20008410000 */
[--C-:B------:R-:W-:Y:S01]  /*44e0*/  HADD2.F32 R196, -RZ, R13.reuse.H0_H0 ;  /* 0x2000000dffc47230 */ /* 0x100fe20000004100 */
[----:B------:R-:W-:Y:S01]  /*44f0*/  FFMA.FTZ R22, R225, UR30, -R22 ;  /* 0x0000001ee1167c23 */ /* 0x000fe20008010816 */
[----:B------:R-:W2:Y:S01]  /*4500*/  SHFL.UP PT, R152, R173, 0x2, RZ ;  /* 0x04400000ad987989 */ /* 0x000ea200000e00ff */
[----:B------:R-:W-:Y:S01]  /*4510*/  FFMA.FTZ R19, R214, UR30, -R19 ;  /* 0x0000001ed6137c23 */ /* 0x000fe20008010813 */
[----:B------:R-:W-:Y:S01]  /*4520*/  HADD2.F32 R198, -RZ, R13.H1_H1 ;  /* 0x3000000dffc67230 */ /* 0x000fe20000004100 */
[----:B------:R-:W-:Y:S01]  /*4530*/  FMUL.FTZ R22, R177, R22 ;  /* 0x00000016b1167220 */ /* 0x000fe20000410000 */
[----:B------:R-:W3:Y:S01]  /*4540*/  SHFL.UP PT, R154, R159, 0x2, RZ ;  /* 0x044000009f9a7989 */ /* 0x000ee200000e00ff */
[C---:B------:R-:W-:Y:S01]  /*4550*/  FMUL.FTZ R15, R120.reuse, R3 ;  /* 0x00000003780f7220 */ /* 0x040fe20000410000 */
[----:B------:R-:W-:Y:S01]  /*4560*/  MOV R208, UR7 ;  /* 0x0000000700d07c02 */ /* 0x000fe20008000f00 */
[----:B------:R-:W-:Y:S01]  /*4570*/  FMUL.FTZ R16, R120, -R2 ;  /* 0x8000000278107220 */ /* 0x000fe20000410000 */
[----:B------:R-:W-:Y:S01]  /*4580*/  BSSY B0, `(.L_x_9895) ;  /* 0x0000169000007945 */ /* 0x000fe20003800000 */
[----:B------:R-:W-:-:S02]  /*4590*/  FADD.FTZ R210, R45, R45 ;  /* 0x0000002d2dd27221 */ /* 0x000fc40000010000 */
[C---:B------:R-:W-:Y:S02]  /*45a0*/  FFMA.FTZ R15, R121.reuse, R2, -R15 ;  /* 0x00000002790f7223 */ /* 0x040fe4000001080f */
[----:B------:R-:W-:Y:S02]  /*45b0*/  FFMA.FTZ R16, R121, -R3, R16 ;  /* 0x8000000379107223 */ /* 0x000fe40000010010 */
[----:B------:R-:W-:Y:S02]  /*45c0*/  FADD.FTZ R207, R44, R44 ;  /* 0x0000002c2ccf7221 */ /* 0x000fe40000010000 */
[----:B0-----:R-:W-:Y:S02]  /*45d0*/  FMUL.FTZ R151, R159, R158 ;  /* 0x0000009e9f977220 */ /* 0x001fe40000410000 */
[----:B------:R-:W-:Y:S02]  /*45e0*/  FADD.FTZ R203, R43, R43 ;  /* 0x0000002b2bcb7221 */ /* 0x000fe40000010000 */
[----:B-1----:R-:W-:-:S02]  /*45f0*/  FMUL.FTZ R157, R159, R156 ;  /* 0x0000009c9f9d7220 */ /* 0x002fc40000410000 */
[----:B------:R-:W-:Y:S02]  /*4600*/  FFMA.FTZ R155, R173, R156, -R151 ;  /* 0x0000009cad9b7223 */ /* 0x000fe40000010897 */
[----:B--2---:R-:W-:Y:S02]  /*4610*/  FMUL.FTZ R153, R159, R152 ;  /* 0x000000989f997220 */ /* 0x004fe40000410000 */
[----:B------:R-:W-:Y:S02]  /*4620*/  FFMA.FTZ R157, R173, R158, R157 ;  /* 0x0000009ead9d7223 */ /* 0x000fe4000001009d */
[-C--:B---3--:R-:W-:Y:S02]  /*4630*/  FMUL.FTZ R151, R159, R154.reuse ;  /* 0x0000009a9f977220 */ /* 0x088fe40000410000 */
[C---:B------:R-:W-:Y:S01]  /*4640*/  FFMA.FTZ R154, R173.reuse, R154, R153 ;  /* 0x0000009aad9a7223 */ /* 0x040fe20000010099 */
[----:B------:R-:W-:Y:S01]  /*4650*/  HADD2.F32 R153, -RZ, R26.H0_H0 ;  /* 0x2000001aff997230 */ /* 0x000fe20000004100 */
[----:B------:R-:W-:Y:S01]  /*4660*/  @P3 FFMA.FTZ R173, R173, R152, -R151 ;  /* 0x00000098adad3223 */ /* 0x000fe20000010897 */
[--C-:B------:R-:W-:Y:S01]  /*4670*/  HADD2.F32 R152, -RZ, R27.reuse.H1_H1 ;  /* 0x3000001bff987230 */ /* 0x100fe20000004100 */
[----:B------:R-:W-:Y:S01]  /*4680*/  @P3 FADD.FTZ R172, R172, R157 ;  /* 0x0000009dacac3221 */ /* 0x000fe20000010000 */
[----:B------:R-:W-:Y:S01]  /*4690*/  FSEL R159, R159, R154, !P3 ;  /* 0x0000009a9f9f7208 */ /* 0x000fe20005800000 */
        /* <DEDUP_REMOVED lines=8> */
[----:B------:R-:W-:Y:S01]  /*4720*/  FMUL.FTZ R154, R31, UR30 ;  /* 0x0000001e1f9a7c20 */ /* 0x000fe20008410000 */
[----:B------:R-:W1:Y:S01]  /*4730*/  SHFL.UP PT, R164, R176, 0x4, RZ ;  /* 0x04800000b0a47989 */ /* 0x000e6200000e00ff */
[----:B------:R-:W-:Y:S02]  /*4740*/  FFMA.FTZ R179, R27, UR30, -R156 ;  /* 0x0000001e1bb37c23 */ /* 0x000fe4000801089c */
[----:B------:R-:W-:Y:S01]  /*4750*/  FMUL.FTZ R166, R30, R155 ;  /* 0x0000009b1ea67220 */ /* 0x000fe20000410000 */
[----:B------:R-:W2:Y:S01]  /*4760*/  SHFL.UP PT, R160, R159, 0x4, RZ ;  /* 0x048000009fa07989 */ /* 0x000ea200000e00ff */
[----:B------:R-:W-:Y:S02]  /*4770*/  FMUL.FTZ R26, R31, UR31 ;  /* 0x0000001f1f1a7c20 */ /* 0x000fe40008410000 */
[----:B------:R-:W-:Y:S02]  /*4780*/  FADD.FTZ R151, R54, R54 ;  /* 0x0000003636977221 */ /* 0x000fe40000010000 */
[----:B------:R-:W-:-:S02]  /*4790*/  FFMA.FTZ R154, R153, UR31, R154 ;  /* 0x0000001f999a7c23 */ /* 0x000fc4000801009a */
[----:B------:R-:W-:Y:S02]  /*47a0*/  FMUL.FTZ R179, R30, R179 ;  /* 0x000000b31eb37220 */ /* 0x000fe40000410000 */
[-C--:B------:R-:W-:Y:S02]  /*47b0*/  FMUL.FTZ R155, R121, R166.reuse ;  /* 0x000000a6799b7220 */ /* 0x080fe40000410000 */
[----:B------:R-:W-:Y:S02]  /*47c0*/  FFMA.FTZ R26, R153, UR30, -R26 ;  /* 0x0000001e991a7c23 */ /* 0x000fe4000801081a */
[C---:B------:R-:W-:Y:S02]  /*47d0*/  FMUL.FTZ R162, R120.reuse, R166 ;  /* 0x000000a678a27220 */ /* 0x040fe40000410000 */
[----:B------:R-:W-:Y:S02]  /*47e0*/  FMUL.FTZ R154, R151, R154 ;  /* 0x0000009a979a7220 */ /* 0x000fe40000410000 */
[----:B------:R-:W-:-:S02]  /*47f0*/  FFMA.FTZ R157, -R120, R179, -R155 ;  /* 0x000000b3789d7223 */ /* 0x000fc4000001099b */
[----:B------:R-:W-:Y:S01]  /*4800*/  FMUL.FTZ R156, R151, R26 ;  /* 0x0000001a979c7220 */ /* 0x000fe20000410000 */
[--C-:B------:R-:W-:Y:S01]  /*4810*/  HADD2.F32 R26, -RZ, R24.reuse.H0_H0 ;  /* 0x20000018ff1a7230 */ /* 0x100fe20000004100 */
[----:B------:R-:W-:Y:S01]  /*4820*/  FFMA.FTZ R155, R121, R179, -R162 ;  /* 0x000000b3799b7223 */ /* 0x000fe200000108a2 */
[--C-:B------:R-:W-:Y:S01]  /*4830*/  HADD2.F32 R162, -RZ, R25.reuse.H1_H1 ;  /* 0x30000019ffa27230 */ /* 0x100fe20000004100 */
[----:B------:R-:W-:Y:S02]  /*4840*/  FADD.FTZ R161, -R154, R157 ;  /* 0x0000009d9aa17221 */ /* 0x000fe40000010100 */
        /* <DEDUP_REMOVED lines=49> */
[----:B------:R-:W-:Y:S02]  /*4b60*/  FMUL.FTZ R169, R163, R178 ;  /* 0x000000b2a3a97220 */ /* 0x000fe40000410000 */
[----:B------:R-:W-:Y:S02]  /*4b70*/  FFMA.FTZ R180, R127, R180, -R165 ;  /* 0x000000b47fb47223 */ /* 0x000fe400000108a5 */
[C---:B-1----:R-:W-:Y:S02]  /*4b80*/  FMUL.FTZ R171, R163.reuse, R174 ;  /* 0x000000aea3ab7220 */ /* 0x042fe40000410000 */
[-C--:B--2---:R-:W-:Y:S02]  /*4b90*/  FMUL.FTZ R165, R163, R170.reuse ;  /* 0x000000aaa3a57220 */ /* 0x084fe40000410000 */
[C---:B------:R-:W-:Y:S02]  /*4ba0*/  FFMA.FTZ R170, R173.reuse, R170, R167 ;  /* 0x000000aaadaa7223 */ /* 0x040fe400000100a7 */
[----:B------:R-:W-:-:S02]  /*4bb0*/  FFMA.FTZ R169, R173, R174, -R169 ;  /* 0x000000aeada97223 */ /* 0x000fc400000108a9 */
[C---:B------:R-:W-:Y:S02]  /*4bc0*/  FFMA.FTZ R171, R173.reuse, R178, R171 ;  /* 0x000000b2adab7223 */ /* 0x040fe400000100ab */
[----:B------:R-:W-:Y:S02]  /*4bd0*/  @P3 FFMA.FTZ R173, R173, R164, -R165 ;  /* 0x000000a4adad3223 */ /* 0x000fe400000108a5 */
[----:B------:R-:W-:Y:S01]  /*4be0*/  @P3 FADD.FTZ R176, R176, R169 ;  /* 0x000000a9b0b03221 */ /* 0x000fe20000010000 */
[----:B------:R-:W-:Y:S01]  /*4bf0*/  FSEL R169, R163, R170, !P3 ;  /* 0x000000aaa3a97208 */ /* 0x000fe20005800000 */
[C---:B------:R-:W-:Y:S01]  /*4c00*/  FMUL.FTZ R164, R221.reuse, UR31 ;  /* 0x0000001fdda47c20 */ /* 0x040fe20008410000 */
[----:B------:R-:W0:Y:S01]  /*4c10*/  SHFL.UP PT, R178, R173, 0x10, RZ ;  /* 0x06000000adb27989 */ /* 0x000e2200000e00ff */
[----:B------:R-:W-:Y:S02]  /*4c20*/  FMUL.FTZ R170, R221, UR30 ;  /* 0x0000001eddaa7c20 */ /* 0x000fe40008410000 */
[C---:B------:R-:W-:Y:S01]  /*4c30*/  FFMA.FTZ R164, R175.reuse, UR30, -R164 ;  /* 0x0000001eafa47c23 */ /* 0x040fe200080108a4 */
[----:B------:R-:W-:Y:S01]  /*4c40*/  SHFL.UP PT, R182, R176, 0x10, RZ ;  /* 0x06000000b0b67989 */ /* 0x000fe200000e00ff */
[----:B------:R-:W-:-:S02]  /*4c50*/  FFMA.FTZ R170, R175, UR31, R170 ;  /* 0x0000001fafaa7c23 */ /* 0x000fc400080100aa */
[----:B------:R-:W-:Y:S01]  /*4c60*/  @P3 FADD.FTZ R172, R172, R171 ;  /* 0x000000abacac3221 */ /* 0x000fe20000010000 */
[----:B------:R-:W-:Y:S01]  /*4c70*/  ISETP.GE.AND P3, PT, R36, 0x10, PT ;  /* 0x000000102400780c */ /* 0x000fe20003f66270 */
[C---:B------:R-:W-:Y:S02]  /*4c80*/  FMUL.FTZ R165, R23.reuse, R164 ;  /* 0x000000a417a57220 */ /* 0x040fe40000410000 */
[----:B------:R-:W-:Y:S01]  /*4c90*/  FMUL.FTZ R164, R23, R170 ;  /* 0x000000aa17a47220 */ /* 0x000fe20000410000 */
[----:B------:R-:W1:Y:S01]  /*4ca0*/  SHFL.UP PT, R184, R172, 0x10, RZ ;  /* 0x06000000acb87989 */ /* 0x000e6200000e00ff */
[----:B------:R-:W-:Y:S02]  /*4cb0*/  FADD.FTZ R163, R165, R180 ;  /* 0x000000b4a5a37221 */ /* 0x000fe40000010000 */
[----:B------:R-:W-:Y:S01]  /*4cc0*/  FADD.FTZ R181, -R164, R181 ;  /* 0x000000b5a4b57221 */ /* 0x000fe20000010100 */
[----:B------:R-:W2:Y:S01]  /*4cd0*/  SHFL.UP PT, R180, R169, 0x10, RZ ;  /* 0x06000000a9b47989 */ /* 0x000ea200000e00ff */
[----:B------:R-:W-:-:S02]  /*4ce0*/  FMUL.FTZ R170, R223, UR30 ;  /* 0x0000001edfaa7c20 */ /* 0x000fc40008410000 */
[C---:B------:R-:W-:Y:S02]  /*4cf0*/  FMUL.FTZ R174, R128.reuse, -R181 ;  /* 0x800000b580ae7220 */ /* 0x040fe40000410000 */
[-C--:B------:R-:W-:Y:S02]  /*4d00*/  FMUL.FTZ R186, R128, -R163.reuse ;  /* 0x800000a380ba7220 */ /* 0x080fe40000410000 */
[----:B------:R-:W-:Y:S02]  /*4d10*/  FFMA.FTZ R170, R225, UR31, R170 ;  /* 0x0000001fe1aa7c23 */ /* 0x000fe400080100aa */
[C---:B------:R-:W-:Y:S01]  /*4d20*/  FFMA.FTZ R167, R129.reuse, R163, -R174 ;  /* 0x000000a381a77223 */ /* 0x040fe200000108ae */
[----:B------:R-:W-:Y:S01]  /*4d30*/  HADD2.F32 R174, -RZ, R21.H0_H0 ;  /* 0x20000015ffae7230 */ /* 0x000fe20000004100 */
[----:B------:R-:W-:Y:S02]  /*4d40*/  FFMA.FTZ R186, R129, R181, R186 ;  /* 0x000000b581ba7223 */ /* 0x000fe400000100ba */
[----:B------:R-:W-:-:S02]  /*4d50*/  FMUL.FTZ R163, R177, R170 ;  /* 0x000000aab1a37220 */ /* 0x000fc40000410000 */
[----:B------:R-:W-:Y:S02]  /*4d60*/  FADD.FTZ R167, R22, R167 ;  /* 0x000000a716a77221 */ /* 0x000fe40000010000 */
[----:B------:R-:W-:Y:S02]  /*4d70*/  FADD.FTZ R186, -R163, R186 ;  /* 0x000000baa3ba7221 */ /* 0x000fe40000010100 */
[CC--:B------:R-:W-:Y:S02]  /*4d80*/  FMUL.FTZ R170, R130.reuse, -R167.reuse ;  /* 0x800000a782aa7220 */ /* 0x0c0fe40000410000 */
[----:B------:R-:W-:Y:S02]  /*4d90*/  FMUL.FTZ R20, R130, -R186 ;  /* 0x800000ba82147220 */ /* 0x000fe40000410000 */
[----:B0-----:R-:W-:Y:S02]  /*4da0*/  FMUL.FTZ R21, R169, R178 ;  /* 0x000000b2a9157220 */ /* 0x001fe40000410000 */
[----:B------:R-:W-:-:S02]  /*4db0*/  FFMA.FTZ R181, R131, R167, -R20 ;  /* 0x000000a783b57223 */ /* 0x000fc40000010814 */
[----:B-1----:R-:W-:Y:S02]  /*4dc0*/  FMUL.FTZ R167, R169, R184 ;  /* 0x000000b8a9a77220 */ /* 0x002fe40000410000 */
[----:B------:R-:W-:Y:S02]  /*4dd0*/  FFMA.FTZ R186, R131, R186, R170 ;  /* 0x000000ba83ba7223 */ /* 0x000fe400000100aa */
[C---:B--2---:R-:W-:Y:S02]  /*4de0*/  FMUL.FTZ R20, R169.reuse, R180 ;  /* 0x000000b4a9147220 */ /* 0x044fe40000410000 */
[----:B------:R-:W-:Y:S02]  /*4df0*/  FMUL.FTZ R170, R169, R182 ;  /* 0x000000b6a9aa7220 */ /* 0x000fe40000410000 */
[C---:B------:R-:W-:Y:S02]  /*4e00*/  FFMA.FTZ R180, R173.reuse, R180, R21 ;  /* 0x000000b4adb47223 */ /* 0x040fe40000010015 */
[----:B------:R-:W-:-:S02]  /*4e10*/  FFMA.FTZ R167, R173, R182, -R167 ;  /* 0x000000b6ada77223 */ /* 0x000fc400000108a7 */
[----:B------:R-:W-:Y:S01]  /*4e20*/  FMUL.FTZ R21, R218, UR31 ;  /* 0x0000001fda157c20 */ /* 0x000fe20008410000 */
[----:B------:R-:W-:Y:S01]  /*4e30*/  FSEL R180, R169, R180, !P3 ;  /* 0x000000b4a9b47208 */ /* 0x000fe20005800000 */
[C---:B------:R-:W-:Y:S02]  /*4e40*/  FFMA.FTZ R171, R173.reuse, R184, R170 ;  /* 0x000000b8adab7223 */ /* 0x040fe400000100aa */
[----:B------:R-:W-:Y:S02]  /*4e50*/  @P3 FADD.FTZ R176, R176, R167 ;  /* 0x000000a7b0b03221 */ /* 0x000fe40000010000 */
[----:B------:R-:W-:Y:S01]  /*4e60*/  FMUL.FTZ R167, R218, UR30 ;  /* 0x0000001edaa77c20 */ /* 0x000fe20008410000 */
[----:B------:R-:W0:Y:S01]  /*4e70*/  SHFL.UP PT, R180, R180, 0x1, RZ ;  /* 0x04200000b4b47989 */ /* 0x000e2200000e00ff */
[----:B------:R-:W-:Y:S02]  /*4e80*/  FFMA.FTZ R21, R174, UR30, -R21 ;  /* 0x0000001eae157c23 */ /* 0x000fe40008010815 */
[----:B------:R-:W-:Y:S01]  /*4e90*/  @P3 FFMA.FTZ R173, R173, R178, -R20 ;  /* 0x000000b2adad3223 */ /* 0x000fe20000010814 */
[----:B------:R-:W-:Y:S01]  /*4ea0*/  SHFL.UP PT, R176, R176, 0x1, RZ ;  /* 0x04200000b0b07989 */ /* 0x000fe200000e00ff */
[----:B------:R-:W-:Y:S01]  /*4eb0*/  @P3 FADD.FTZ R172, R172, R171 ;  /* 0x000000abacac3221 */ /* 0x000fe20000010000 */
[----:B------:R-:W-:Y:S01]  /*4ec0*/  ISETP.GT.U32.AND P3, PT, R168, 0x1b, PT ;  /* 0x0000001ba800780c */ /* 0x000fe20003f64070 */
[----:B------:R-:W-:Y:S01]  /*4ed0*/  FFMA.FTZ R171, R174, UR31, R167 ;  /* 0x0000001faeab7c23 */ /* 0x000fe200080100a7 */
[----:B------:R-:W-:Y:S01]  /*4ee0*/  SHFL.UP PT, R182, R173, 0x1, RZ ;  /* 0x04200000adb67989 */ /* 0x000fe200000e00ff */
[----:B------:R-:W-:-:S02]  /*4ef0*/  FMUL.FTZ R20, R224, R21 ;  /* 0x00000015e0147220 */ /* 0x000fc40000410000 */
[----:B------:R-:W-:Y:S01]  /*4f00*/  FMUL.FTZ R171, R224, R171 ;  /* 0x000000abe0ab7220 */ /* 0x000fe20000410000 */
[----:B------:R1:W2:Y:S01]  /*4f10*/  SHFL.IDX PT, R167, R32, RZ, 0x1f ;  /* 0x00001fff20a77589 */ /* 0x0002a200000e0000 */
[----:B------:R-:W-:Y:S02]  /*4f20*/  FADD.FTZ R181, R20, R181 ;  /* 0x000000b514b57221 */ /* 0x000fe40000010000 */
[----:B------:R-:W-:Y:S01]  /*4f30*/  FMUL.FTZ R178, R227, UR30 ;  /* 0x0000001ee3b27c20 */ /* 0x000fe20008410000 */
[----:B------:R-:W3:Y:S01]  /*4f40*/  SHFL.UP PT, R172, R172, 0x1, RZ ;  /* 0x04200000acac7989 */ /* 0x000ee200000e00ff */
[----:B------:R-:W-:Y:S02]  /*4f50*/  FADD.FTZ R186, -R171, R186 ;  /* 0x000000baabba7221 */ /* 0x000fe40000010100 */
[----:B------:R-:W-:Y:S02]  /*4f60*/  FMUL.FTZ R21, R132, -R181 ;  /* 0x800000b584157220 */ /* 0x000fe40000410000 */
[----:B------:R-:W-:-:S02]  /*4f70*/  FMUL.FTZ R170, R227, UR31 ;  /* 0x0000001fe3aa7c20 */ /* 0x000fc40008410000 */
[----:B------:R-:W-:Y:S02]  /*4f80*/  FFMA.FTZ R178, R217, UR31, R178 ;  /* 0x0000001fd9b27c23 */ /* 0x000fe400080100b2 */
[-C--:B------:R-:W-:Y:S02]  /*4f90*/  FFMA.FTZ R21, R133, R186.reuse, R21 ;  /* 0x000000ba85157223 */ /* 0x080fe40000010015 */
[----:B-1----:R-:W-:Y:S02]  /*4fa0*/  FFMA.FTZ R32, R217, UR30, -R170 ;  /* 0x0000001ed9207c23 */ /* 0x002fe400080108aa */
[----:B------:R-:W-:Y:S02]  /*4fb0*/  FMUL.FTZ R186, R132, -R186 ;  /* 0x800000ba84ba7220 */ /* 0x000fe40000410000 */
[C---:B------:R-:W-:Y:S02]  /*4fc0*/  FMUL.FTZ R170, R219.reuse, R178 ;  /* 0x000000b2dbaa7220 */ /* 0x040fe40000410000 */
[----:B------:R-:W-:-:S02]  /*4fd0*/  FMUL.FTZ R169, R219, R32 ;  /* 0x00000020dba97220 */ /* 0x000fc40000410000 */
[----:B------:R-:W-:Y:S02]  /*4fe0*/  FFMA.FTZ R186, R133, R181, -R186 ;  /* 0x000000b585ba7223 */ /* 0x000fe400000108ba */
[----:B------:R-:W-:Y:S02]  /*4ff0*/  FADD.FTZ R32, -R170, R21 ;  /* 0x00000015aa207221 */ /* 0x000fe40000010100 */
[----:B------:R-:W-:Y:S02]  /*5000*/  FADD.FTZ R186, R169, R186 ;  /* 0x000000baa9ba7221 */ /* 0x000fe40000010000 */
[----:B------:R-:W-:Y:S02]  /*5010*/  FMUL.FTZ R21, R134, -R32 ;  /* 0x8000002086157220 */ /* 0x000fe40000410000 */
[----:B------:R-:W-:Y:S02]  /*5020*/  FADD.FTZ R201, R42, R42 ;  /* 0x0000002a2ac97221 */ /* 0x000fe40000010000 */
[----:B------:R-:W-:-:S02]  /*5030*/  FFMA.FTZ R183, R135, R186, -R21 ;  /* 0x000000ba87b77223 */ /* 0x000fc40000010815 */
[C---:B0-----:R-:W-:Y:S02]  /*5040*/  FMUL.FTZ R21, R180.reuse, R33 ;  /* 0x00000021b4157220 */ /* 0x041fe40000410000 */
[-C--:B--2---:R-:W-:Y:S02]  /*5050*/  FMUL.FTZ R180, R180, R167.reuse ;  /* 0x000000a7b4b47220 */ /* 0x084fe40000410000 */
[C---:B------:R-:W-:Y:S02]  /*5060*/  FFMA.FTZ R173, R182.reuse, R167, -R21 ;  /* 0x000000a7b6ad7223 */ /* 0x040fe40000010815 */
[----:B------:R-:W-:Y:S02]  /*5070*/  FFMA.FTZ R181, R182, R33, R180 ;  /* 0x00000021b6b57223 */ /* 0x000fe400000100b4 */
[----:B------:R-:W-:Y:S02]  /*5080*/  FMUL.FTZ R21, R212, UR30 ;  /* 0x0000001ed4157c20 */ /* 0x000fe40008410000 */
[----:B---3--:R-:W-:-:S02]  /*5090*/  @P2 FADD.FTZ R33, R172, R181 ;  /* 0x000000b5ac212221 */ /* 0x008fc40000010000 */
[----:B------:R-:W-:Y:S02]  /*50a0*/  FMUL.FTZ R186, R134, -R186 ;  /* 0x800000ba86ba7220 */ /* 0x000fe40000410000 */
[----:B------:R-:W-:Y:S02]  /*50b0*/  FFMA.FTZ R21, R214, UR31, R21 ;  /* 0x0000001fd6157c23 */ /* 0x000fe40008010015 */
[----:B------:R-:W-:Y:S02]  /*50c0*/  FMUL.FTZ R172, R216, R19 ;  /* 0x00000013d8ac7220 */ /* 0x000fe40000410000 */
[----:B------:R-:W-:Y:S01]  /*50d0*/  @P2 FADD.FTZ R167, R176, R173 ;  /* 0x000000adb0a72221 */ /* 0x000fe20000010000 */
[----:B------:R-:W-:Y:S01]  /*50e0*/  MOV R176, UR29 ;  /* 0x0000001d00b07c02 */ /* 0x000fe20008000f00 */
[----:B------:R-:W-:Y:S01]  /*50f0*/  FFMA.FTZ R186, R135, R32, R186 ;  /* 0x0000002087ba7223 */ /* 0x000fe200000100ba */
[----:B------:R-:W-:Y:S01]  /*5100*/  ISETP.GT.U32.AND P2, PT, R168, 0x1d, PT ;  /* 0x0000001da800780c */ /* 0x000fe20003f44070 */
[----:B------:R-:W-:Y:S01]  /*5110*/  FMUL.FTZ R173, R216, R21 ;  /* 0x00000015d8ad7220 */ /* 0x000fe20000410000 */
[----:B------:R-:W-:Y:S01]  /*5120*/  ISETP.GE.OR P0, PT, R176, c[0x0][0x174], P0 ;  /* 0x00005d00b0007a0c */ /* 0x000fe20000706670 */
[----:B------:R-:W-:-:S02]  /*5130*/  FADD.FTZ R183, R172, R183 ;  /* 0x000000b7acb77221 */ /* 0x000fc40000010000 */
[----:B------:R-:W-:Y:S02]  /*5140*/  FADD.FTZ R186, -R173, R186 ;  /* 0x000000baadba7221 */ /* 0x000fe40000010100 */
[CC--:B------:R-:W-:Y:S02]  /*5150*/  FMUL.FTZ R19, R136.reuse, -R183.reuse ;  /* 0x800000b788137220 */ /* 0x0c0fe40000410000 */
[-C--:B------:R-:W-:Y:S02]  /*5160*/  FMUL.FTZ R32, R136, -R186.reuse ;  /* 0x800000ba88207220 */ /* 0x080fe40000410000 */
[C---:B------:R-:W-:Y:S01]  /*5170*/  FFMA.FTZ R185, R137.reuse, R186, R19 ;  /* 0x000000ba89b97223 */ /* 0x040fe20000010013 */
[--C-:B------:R-:W-:Y:S01]  /*5180*/  HADD2.F32 R19, -RZ, R18.reuse.H1_H1 ;  /* 0x30000012ff137230 */ /* 0x100fe20000004100 */
[----:B------:R-:W-:Y:S01]  /*5190*/  FFMA.FTZ R183, R137, R183, -R32 ;  /* 0x000000b789b77223 */ /* 0x000fe20000010820 */
[----:B------:R-:W-:Y:S01]  /*51a0*/  HADD2.F32 R18, -RZ, R18.H0_H0 ;  /* 0x20000012ff127230 */ /* 0x000fe20000004100 */
[----:B------:R-:W-:Y:S01]  /*51b0*/  FMUL.FTZ R191, R198, UR30 ;  /* 0x0000001ec6bf7c20 */ /* 0x000fe20008410000 */
[----:B------:R-:W-:Y:S01]  /*51c0*/  HADD2.F32 R32, -RZ, R14.H0_H0 ;  /* 0x2000000eff207230 */ /* 0x000fe20000004100 */
[----:B------:R-:W-:-:S02]  /*51d0*/  FMUL.FTZ R21, R19, UR31 ;  /* 0x0000001f13157c20 */ /* 0x000fc40008410000 */
[----:B------:R-:W-:Y:S02]  /*51e0*/  FMUL.FTZ R181, R19, UR30 ;  /* 0x0000001e13b57c20 */ /* 0x000fe40008410000 */
[C---:B------:R-:W-:Y:S01]  /*51f0*/  FFMA.FTZ R178, R18.reuse, UR30, -R21 ;  /* 0x0000001e12b27c23 */ /* 0x040fe20008010815 */
[--C-:B------:R-:W-:Y:S01]  /*5200*/  HADD2.F32 R21, -RZ, R17.reuse.H1_H1 ;  /* 0x30000011ff157230 */ /* 0x100fe20000004100 */
[----:B------:R-:W-:Y:S01]  /*5210*/  FFMA.FTZ R176, R18, UR31, R181 ;  /* 0x0000001f12b07c23 */ /* 0x000fe200080100b5 */
[----:B------:R-:W-:Y:S01]  /*5220*/  HADD2.F32 R17, -RZ, R17.H0_H0 ;  /* 0x20000011ff117230 */ /* 0x000fe20000004100 */
[C---:B------:R-:W-:Y:S02]  /*5230*/  FMUL.FTZ R178, R213.reuse, R178 ;  /* 0x000000b2d5b27220 */ /* 0x040fe40000410000 */
[----:B------:R-:W-:Y:S02]  /*5240*/  FMUL.FTZ R176, R213, R176 ;  /* 0x000000b0d5b07220 */ /* 0x000fe40000410000 */
[----:B------:R-:W-:-:S02]  /*5250*/  FADD.FTZ R183, R178, R183 ;  /* 0x000000b7b2b77221 */ /* 0x000fc40000010000 */
[----:B------:R-:W-:Y:S02]  /*5260*/  FADD.FTZ R185, -R176, R185 ;  /* 0x000000b9b0b97221 */ /* 0x000fe40000010100 */
[C---:B------:R-:W-:Y:S02]  /*5270*/  FMUL.FTZ R14, R138.reuse, -R183 ;  /* 0x800000b78a0e7220 */ /* 0x040fe40000410000 */
[-C--:B------:R-:W-:Y:S02]  /*5280*/  FMUL.FTZ R12, R138, -R185.reuse ;  /* 0x800000b98a0c7220 */ /* 0x080fe40000410000 */
[----:B------:R-:W-:Y:S02]  /*5290*/  FFMA.FTZ R185, R139, R185, R14 ;  /* 0x000000b98bb97223 */ /* 0x000fe4000001000e */
[----:B------:R-:W-:Y:S02]  /*52a0*/  FMUL.FTZ R14, R21, UR30 ;  /* 0x0000001e150e7c20 */ /* 0x000fe40008410000 */
[----:B------:R-:W-:-:S02]  /*52b0*/  FFMA.FTZ R168, R139, R183, -R12 ;  /* 0x000000b78ba87223 */ /* 0x000fc4000001080c */
[----:B------:R-:W-:Y:S02]  /*52c0*/  FMUL.FTZ R12, R21, UR31 ;  /* 0x0000001f150c7c20 */ /* 0x000fe40008410000 */
[C---:B------:R-:W-:Y:S02]  /*52d0*/  FFMA.FTZ R13, R17.reuse, UR31, R14 ;  /* 0x0000001f110d7c23 */ /* 0x040fe4000801000e */
[----:B------:R-:W-:Y:S02]  /*52e0*/  FFMA.FTZ R181, R17, UR30, -R12 ;  /* 0x0000001e11b57c23 */ /* 0x000fe4000801080c */
[----:B------:R-:W-:Y:S02]  /*52f0*/  FMUL.FTZ R180, R210, R13 ;  /* 0x0000000dd2b47220 */ /* 0x000fe40000410000 */
[C---:B------:R-:W-:Y:S02]  /*5300*/  FMUL.FTZ R13, R122.reuse, -R15 ;  /* 0x8000000f7a0d7220 */ /* 0x040fe40000410000 */
[----:B------:R-:W-:-:S02]  /*5310*/  FMUL.FTZ R12, R122, -R16 ;  /* 0x800000107a0c7220 */ /* 0x000fc40000410000 */
[----:B------:R-:W-:Y:S02]  /*5320*/  FMUL.FTZ R181, R210, R181 ;  /* 0x000000b5d2b57220 */ /* 0x000fe40000410000 */
[----:B------:R-:W-:Y:S02]  /*5330*/  FADD.FTZ R185, -R180, R185 ;  /* 0x000000b9b4b97221 */ /* 0x000fe40000010100 */
[C---:B------:R-:W-:Y:S02]  /*5340*/  FFMA.FTZ R13, R123.reuse, R16, R13 ;  /* 0x000000107b0d7223 */ /* 0x040fe4000001000d */
[----:B------:R-:W-:Y:S02]  /*5350*/  FFMA.FTZ R12, R123, R15, -R12 ;  /* 0x0000000f7b0c7223 */ /* 0x000fe4000001080c */
[----:B------:R-:W-:Y:S02]  /*5360*/  FADD.FTZ R168, R181, R168 ;  /* 0x000000a8b5a87221 */ /* 0x000fe40000010000 */
[----:B------:R-:W-:-:S02]  /*5370*/  FMUL.FTZ R15, R140, -R185 ;  /* 0x800000b98c0f7220 */ /* 0x000fc40000410000 */
[CC--:B------:R-:W-:Y:S02]  /*5380*/  FMUL.FTZ R14, R124.reuse, -R13.reuse ;  /* 0x8000000d7c0e7220 */ /* 0x0c0fe40000410000 */
[----:B------:R-:W-:Y:S02]  /*5390*/  FMUL.FTZ R16, R124, -R12 ;  /* 0x8000000c7c107220 */ /* 0x000fe40000410000 */
[----:B------:R-:W-:Y:S02]  /*53a0*/  FFMA.FTZ R184, R141, R168, -R15 ;  /* 0x000000a88db87223 */ /* 0x000fe4000001080f */
[C---:B------:R-:W-:Y:S02]  /*53b0*/  FFMA.FTZ R15, R125.reuse, R12, -R14 ;  /* 0x0000000c7d0f7223 */ /* 0x040fe4000001080e */
[----:B------:R-:W-:Y:S02]  /*53c0*/  FFMA.FTZ R16, R125, R13, R16 ;  /* 0x0000000d7d107223 */ /* 0x000fe40000010010 */
[----:B------:R-:W-:-:S02]  /*53d0*/  FMUL.FTZ R12, R206, UR31 ;  /* 0x0000001fce0c7c20 */ /* 0x000fc40008410000 */
[----:B------:R-:W-:Y:S02]  /*53e0*/  FMUL.FTZ R13, R126, -R15 ;  /* 0x8000000f7e0d7220 */ /* 0x000fe40000410000 */
[----:B------:R-:W-:Y:S02]  /*53f0*/  FMUL.FTZ R182, R140, -R168 ;  /* 0x800000a88cb67220 */ /* 0x000fe40000410000 */
[----:B------:R-:W-:Y:S02]  /*5400*/  FMUL.FTZ R14, R206, UR30 ;  /* 0x0000001ece0e7c20 */ /* 0x000fe40008410000 */
[-C--:B------:R-:W-:Y:S02]  /*5410*/  FMUL.FTZ R168, R126, -R16.reuse ;  /* 0x800000107ea87220 */ /* 0x080fe40000410000 */
[----:B------:R-:W-:Y:S02]  /*5420*/  FFMA.FTZ R12, R205, UR30, -R12 ;  /* 0x0000001ecd0c7c23 */ /* 0x000fe4000801080c */
[----:B------:R-:W-:-:S02]  /*5430*/  FFMA.FTZ R13, R127, R16, R13 ;  /* 0x000000107f0d7223 */ /* 0x000fc4000001000d */
[----:B------:R-:W-:Y:S02]  /*5440*/  FFMA.FTZ R14, R205, UR31, R14 ;  /* 0x0000001fcd0e7c23 */ /* 0x000fe4000801000e */
[----:B------:R-:W-:Y:S02]  /*5450*/  FFMA.FTZ R168, R127, R15, -R168 ;  /* 0x0000000f7fa87223 */ /* 0x000fe400000108a8 */
[----:B------:R-:W-:Y:S02]  /*5460*/  FMUL.FTZ R183, R207, R12 ;  /* 0x0000000ccfb77220 */ /* 0x000fe40000410000 */
[----:B------:R-:W-:Y:S02]  /*5470*/  FFMA.FTZ R185, R141, R185, R182 ;  /* 0x000000b98db97223 */ /* 0x000fe400000100b6 */
[----:B------:R-:W-:Y:S02]  /*5480*/  FMUL.FTZ R12, R128, -R13 ;  /* 0x8000000d800c7220 */ /* 0x000fe40000410000 */
[----:B------:R-:W-:-:S02]  /*5490*/  FMUL.FTZ R182, R207, R14 ;  /* 0x0000000ecfb67220 */ /* 0x000fc40000410000 */
[-C--:B------:R-:W-:Y:S02]  /*54a0*/  FMUL.FTZ R14, R128, -R168.reuse ;  /* 0x800000a8800e7220 */ /* 0x080fe40000410000 */
[C---:B------:R-:W-:Y:S02]  /*54b0*/  FFMA.FTZ R12, R129.reuse, R168, -R12 ;  /* 0x000000a8810c7223 */ /* 0x040fe4000001080c */
[----:B------:R-:W-:Y:S02]  /*54c0*/  FADD.FTZ R185, -R182, R185 ;  /* 0x000000b9b6b97221 */ /* 0x000fe40000010100 */
[----:B------:R-:W-:Y:S02]  /*54d0*/  FFMA.FTZ R14, R129, R13, R14 ;  /* 0x0000000d810e7223 */ /* 0x000fe4000001000e */
[----:B------:R-:W-:Y:S02]  /*54e0*/  FADD.FTZ R184, R183, R184 ;  /* 0x000000b8b7b87221 */ /* 0x000fe40000010000 */
[----:B------:R-:W-:-:S02]  /*54f0*/  FMUL.FTZ R15, R130, -R12 ;  /* 0x8000000c820f7220 */ /* 0x000fc40000410000 */
[----:B------:R-:W-:Y:S02]  /*5500*/  FMUL.FTZ R16, R142, -R185 ;  /* 0x800000b98e107220 */ /* 0x000fe40000410000 */
[----:B------:R-:W-:Y:S02]  /*5510*/  FMUL.FTZ R13, R130, -R14 ;  /* 0x8000000e820d7220 */ /* 0x000fe40000410000 */
[----:B------:R-:W-:Y:S02]  /*5520*/  FMUL.FTZ R168, R142, -R184 ;  /* 0x800000b88ea87220 */ /* 0x000fe40000410000 */
[----:B------:R-:W-:Y:S02]  /*5530*/  FFMA.FTZ R14, R131, R14, R15 ;  /* 0x0000000e830e7223 */ /* 0x000fe4000001000f */
[----:B------:R-:W-:Y:S02]  /*5540*/  FFMA.FTZ R186, R143, R184, -R16 ;  /* 0x000000b88fba7223 */ /* 0x000fe40000010810 */
[----:B------:R-:W-:-:S02]  /*5550*/  FFMA.FTZ R16, R131, R12, -R13 ;  /* 0x0000000c83107223 */ /* 0x000fc4000001080d */
[----:B------:R-:W-:Y:S02]  /*5560*/  FFMA.FTZ R187, R143, R185, R168 ;  /* 0x000000b98fbb7223 */ /* 0x000fe400000100a8 */
[----:B------:R-:W-:Y:S02]  /*5570*/  FMUL.FTZ R168, R132, -R14 ;  /* 0x8000000e84a87220 */ /* 0x000fe40000410000 */
[----:B------:R-:W-:Y:S02]  /*5580*/  FMUL.FTZ R13, R200, UR31 ;  /* 0x0000001fc80d7c20 */ /* 0x000fe40008410000 */
[-C--:B------:R-:W-:Y:S02]  /*5590*/  FMUL.FTZ R185, R132, -R16.reuse ;  /* 0x8000001084b97220 */ /* 0x080fe40000410000 */
[----:B------:R-:W-:Y:S02]  /*55a0*/  FFMA.FTZ R168, R133, R16, -R168 ;  /* 0x0000001085a87223 */ /* 0x000fe400000108a8 */
[----:B------:R-:W-:-:S02]  /*55b0*/  FFMA.FTZ R12, R202, UR30, -R13 ;  /* 0x0000001eca0c7c23 */ /* 0x000fc4000801080d */
[----:B------:R-:W-:Y:S02]  /*55c0*/  FFMA.FTZ R14, R133, R14, R185 ;  /* 0x0000000e850e7223 */ /* 0x000fe400000100b9 */
[----:B------:R-:W-:Y:S02]  /*55d0*/  FMUL.FTZ R15, R200, UR30 ;  /* 0x0000001ec80f7c20 */ /* 0x000fe40008410000 */
[C---:B------:R-:W-:Y:S02]  /*55e0*/  FMUL.FTZ R13, R134.reuse, -R168 ;  /* 0x800000a8860d7220 */ /* 0x040fe40000410000 */
[----:B------:R-:W-:Y:S02]  /*55f0*/  FMUL.FTZ R185, R203, R12 ;  /* 0x0000000ccbb97220 */ /* 0x000fe40000410000 */
[----:B------:R-:W-:Y:S02]  /*5600*/  FMUL.FTZ R12, R134, -R14 ;  /* 0x8000000e860c7220 */ /* 0x000fe40000410000 */
[----:B------:R-:W-:-:S02]  /*5610*/  FFMA.FTZ R184, R202, UR31, R15 ;  /* 0x0000001fcab87c23 */ /* 0x000fc4000801000f */
[C---:B------:R-:W-:Y:S02]  /*5620*/  FFMA.FTZ R13, R135.reuse, R14, R13 ;  /* 0x0000000e870d7223 */ /* 0x040fe4000001000d */
[----:B------:R-:W-:Y:S02]  /*5630*/  FFMA.FTZ R12, R135, R168, -R12 ;  /* 0x000000a8870c7223 */ /* 0x000fe4000001080c */
[----:B------:R-:W-:Y:S02]  /*5640*/  FMUL.FTZ R184, R203, R184 ;  /* 0x000000b8cbb87220 */ /* 0x000fe40000410000 */
[----:B------:R-:W-:Y:S02]  /*5650*/  FADD.FTZ R186, R185, R186 ;  /* 0x000000bab9ba7221 */ /* 0x000fe40000010000 */
[C---:B------:R-:W-:Y:S02]  /*5660*/  FMUL.FTZ R14, R136.reuse, -R13 ;  /* 0x8000000d880e7220 */ /* 0x040fe40000410000 */
[----:B------:R-:W-:-:S02]  /*5670*/  FMUL.FTZ R16, R136, -R12 ;  /* 0x8000000c88107220 */ /* 0x000fc40000410000 */
[----:B------:R-:W-:Y:S02]  /*5680*/  FADD.FTZ R187, -R184, R187 ;  /* 0x000000bbb8bb7221 */ /* 0x000fe40000010100 */
[C---:B------:R-:W-:Y:S02]  /*5690*/  FMUL.FTZ R168, R144.reuse, -R186 ;  /* 0x800000ba90a87220 */ /* 0x040fe40000410000 */
[C---:B------:R-:W-:Y:S02]  /*56a0*/  FFMA.FTZ R14, R137.reuse, R12, -R14 ;  /* 0x0000000c890e7223 */ /* 0x040fe4000001080e */
[----:B------:R-:W-:Y:S02]  /*56b0*/  FFMA.FTZ R16, R137, R13, R16 ;  /* 0x0000000d89107223 */ /* 0x000fe40000010010 */
[-C--:B------:R-:W-:Y:S02]  /*56c0*/  FMUL.FTZ R15, R144, -R187.reuse ;  /* 0x800000bb900f7220 */ /* 0x080fe40000410000 */
[----:B------:R-:W-:-:S02]  /*56d0*/  FFMA.FTZ R189, R145, R187, R168 ;  /* 0x000000bb91bd7223 */ /* 0x000fc400000100a8 */
[----:B------:R-:W-:Y:S02]  /*56e0*/  FMUL.FTZ R13, R197, UR31 ;  /* 0x0000001fc50d7c20 */ /* 0x000fe40008410000 */
[C---:B------:R-:W-:Y:S02]  /*56f0*/  FMUL.FTZ R187, R138.reuse, -R14 ;  /* 0x8000000e8abb7220 */ /* 0x040fe40000410000 */
[----:B------:R-:W-:Y:S02]  /*5700*/  FFMA.FTZ R188, R145, R186, -R15 ;  /* 0x000000ba91bc7223 */ /* 0x000fe4000001080f */
[----:B------:R-:W-:Y:S02]  /*5710*/  FMUL.FTZ R168, R138, -R16 ;  /* 0x800000108aa87220 */ /* 0x000fe40000410000 */
[----:B------:R-:W-:Y:S02]  /*5720*/  FFMA.FTZ R12, R32, UR30, -R13 ;  /* 0x0000001e200c7c23 */ /* 0x000fe4000801080d */
[----:B------:R-:W-:-:S02]  /*5730*/  FMUL.FTZ R15, R197, UR30 ;  /* 0x0000001ec50f7c20 */ /* 0x000fc40008410000 */
[C---:B------:R-:W-:Y:S02]  /*5740*/  FFMA.FTZ R16, R139.reuse, R16, R187 ;  /* 0x000000108b107223 */ /* 0x040fe400000100bb */
[----:B------:R-:W-:Y:S02]  /*5750*/  FFMA.FTZ R168, R139, R14, -R168 ;  /* 0x0000000e8ba87223 */ /* 0x000fe400000108a8 */
[----:B------:R-:W-:Y:S02]  /*5760*/  FMUL.FTZ R187, R201, R12 ;  /* 0x0000000cc9bb7220 */ /* 0x000fe40000410000 */
[----:B------:R-:W-:Y:S02]  /*5770*/  FFMA.FTZ R186, R32, UR31, R15 ;  /* 0x0000001f20ba7c23 */ /* 0x000fe4000801000f */
[C---:B------:R-:W-:Y:S02]  /*5780*/  FMUL.FTZ R12, R140.reuse, -R16 ;  /* 0x800000108c0c7220 */ /* 0x040fe40000410000 */
[----:B------:R-:W-:-:S02]  /*5790*/  FMUL.FTZ R13, R140, -R168 ;  /* 0x800000a88c0d7220 */ /* 0x000fc40000410000 */
[----:B------:R-:W-:Y:S02]  /*57a0*/  FMUL.FTZ R186, R201, R186 ;  /* 0x000000bac9ba7220 */ /* 0x000fe40000410000 */
[----:B------:R-:W-:Y:S02]  /*57b0*/  FFMA.FTZ R12, R141, R168, -R12 ;  /* 0x000000a88d0c7223 */ /* 0x000fe4000001080c */
[----:B------:R-:W-:Y:S02]  /*57c0*/  FADD.FTZ R188, R187, R188 ;  /* 0x000000bcbbbc7221 */ /* 0x000fe40000010000 */
[----:B------:R-:W-:Y:S02]  /*57d0*/  FFMA.FTZ R13, R141, R16, R13 ;  /* 0x000000108d0d7223 */ /* 0x000fe4000001000d */
[----:B------:R-:W-:Y:S02]  /*57e0*/  FADD.FTZ R189, -R186, R189 ;  /* 0x000000bdbabd7221 */ /* 0x000fe40000010100 */
[----:B------:R-:W-:-:S02]  /*57f0*/  FMUL.FTZ R16, R142, -R12 ;  /* 0x8000000c8e107220 */ /* 0x000fc40000410000 */
[CC--:B------:R-:W-:Y:S02]  /*5800*/  FMUL.FTZ R168, R146.reuse, -R188.reuse ;  /* 0x800000bc92a87220 */ /* 0x0c0fe40000410000 */
[----:B------:R-:W-:Y:S02]  /*5810*/  FMUL.FTZ R15, R146, -R189 ;  /* 0x800000bd920f7220 */ /* 0x000fe40000410000 */
[-C--:B------:R-:W-:Y:S02]  /*5820*/  FMUL.FTZ R14, R142, -R13.reuse ;  /* 0x8000000d8e0e7220 */ /* 0x080fe40000410000 */
[----:B------:R-:W-:Y:S01]  /*5830*/  FFMA.FTZ R190, R143, R13, R16 ;  /* 0x0000000d8fbe7223 */ /* 0x000fe20000010010 */
[----:B------:R-:W-:Y:S01]  /*5840*/  HFMA2.MMA R13, -RZ, RZ, 0, 0 ;  /* 0x00000000ff0d7435 */ /* 0x000fe200000001ff */
[C---:B------:R-:W-:Y:S02]  /*5850*/  FFMA.FTZ R209, R147.reuse, R189, R168 ;  /* 0x000000bd93d17223 */ /* 0x040fe400000100a8 */
[----:B------:R-:W-:-:S02]  /*5860*/  FFMA.FTZ R204, R147, R188, -R15 ;  /* 0x000000bc93cc7223 */ /* 0x000fc4000001080f */
[----:B------:R-:W-:Y:S01]  /*5870*/  FFMA.FTZ R168, R143, R12, -R14 ;  /* 0x0000000c8fa87223 */ /* 0x000fe2000001080e */
[----:B------:R-:W-:Y:S01]  /*5880*/  MOV R12, 0x3f800000 ;  /* 0x3f800000000c7802 */ /* 0x000fe20000000f00 */
[----:B------:R-:W-:Y:S01]  /*5890*/  CS2R R14, SRZ ;  /* 0x00000000000e7805 */ /* 0x000fe2000001ff00 */
[----:B------:R-:W-:Y:S02]  /*58a0*/  FMUL.FTZ R194, R144, -R190 ;  /* 0x800000be90c27220 */ /* 0x000fe40000410000 */
[----:B------:R-:W-:Y:S02]  /*58b0*/  FMUL.FTZ R189, R198, UR31 ;  /* 0x0000001fc6bd7c20 */ /* 0x000fe40008410000 */
[----:B------:R-:W-:Y:S01]  /*58c0*/  FFMA.FTZ R194, R145, R168, -R194 ;  /* 0x000000a891c27223 */ /* 0x000fe200000108c2 */
[----:B------:R0:W1:Y:S01]  /*58d0*/  @!P0 LDS.128 R12, [R208.X16+0x2e10] ;  /* 0x002e1000d00c8984 */ /* 0x000062000000cc00 */
[----:B------:R-:W-:Y:S02]  /*58e0*/  FADD.FTZ R199, R40, R40 ;  /* 0x0000002828c77221 */ /* 0x000fe40000010000 */
[----:B------:R-:W-:-:S02]  /*58f0*/  FFMA.FTZ R16, R196, UR30, -R189 ;  /* 0x0000001ec4107c23 */ /* 0x000fc400080108bd */
[----:B------:R-:W-:Y:S02]  /*5900*/  FFMA.FTZ R188, R196, UR31, R191 ;  /* 0x0000001fc4bc7c23 */ /* 0x000fe400080100bf */
[----:B------:R-:W-:Y:S02]  /*5910*/  FMUL.FTZ R168, R144, -R168 ;  /* 0x800000a890a87220 */ /* 0x000fe40000410000 */
[C---:B------:R-:W-:Y:S02]  /*5920*/  FMUL.FTZ R188, R199.reuse, R188 ;  /* 0x000000bcc7bc7220 */ /* 0x040fe40000410000 */
[----:B------:R-:W-:Y:S02]  /*5930*/  FMUL.FTZ R189, R199, R16 ;  /* 0x00000010c7bd7220 */ /* 0x000fe40000410000 */
[----:B------:R-:W-:Y:S02]  /*5940*/  FFMA.FTZ R168, R145, R190, R168 ;  /* 0x000000be91a87223 */ /* 0x000fe400000100a8 */
[----:B------:R-:W-:-:S02]  /*5950*/  FMUL.FTZ R190, R146, -R194 ;  /* 0x800000c292be7220 */ /* 0x000fc40000410000 */
[----:B------:R-:W-:Y:S02]  /*5960*/  FADD.FTZ R209, -R188, R209 ;  /* 0x000000d1bcd17221 */ /* 0x000fe40000010100 */
[----:B------:R-:W-:Y:S02]  /*5970*/  FADD.FTZ R204, R189, R204 ;  /* 0x000000ccbdcc7221 */ /* 0x000fe40000010000 */
[-C--:B------:R-:W-:Y:S02]  /*5980*/  FMUL.FTZ R16, R146, -R168.reuse ;  /* 0x800000a892107220 */ /* 0x080fe40000410000 */
[----:B------:R-:W-:Y:S02]  /*5990*/  FFMA.FTZ R191, R147, R168, R190 ;  /* 0x000000a893bf7223 */ /* 0x000fe400000100be */
[C---:B------:R-:W-:Y:S02]  /*59a0*/  FMUL.FTZ R168, R148.reuse, -R209 ;  /* 0x800000d194a87220 */ /* 0x040fe40000410000 */
[----:B------:R-:W-:-:S02]  /*59b0*/  FMUL.FTZ R190, R148, -R204 ;  /* 0x800000cc94be7220 */ /* 0x000fc40000410000 */
[----:B------:R-:W-:Y:S02]  /*59c0*/  FFMA.FTZ R16, R147, R194, -R16 ;  /* 0x000000c293107223 */ /* 0x000fe40000010810 */
[C---:B------:R-:W-:Y:S02]  /*59d0*/  FMUL.FTZ R220, R148.reuse, -R191 ;  /* 0x800000bf94dc7220 */ /* 0x040fe40000410000 */
[C---:B------:R-:W-:Y:S02]  /*59e0*/  FFMA.FTZ R204, R149.reuse, R204, -R168 ;  /* 0x000000cc95cc7223 */ /* 0x040fe400000108a8 */
[----:B------:R-:W-:Y:S02]  /*59f0*/  FFMA.FTZ R211, R149, R209, R190 ;  /* 0x000000d195d37223 */ /* 0x000fe400000100be */
[----:B------:R-:W-:Y:S02]  /*5a00*/  FMUL.FTZ R194, R148, -R16 ;  /* 0x8000001094c27220 */ /* 0x000fe40000410000 */
[----:B------:R-:W-:-:S02]  /*5a10*/  FMUL.FTZ R168, R195, UR31 ;  /* 0x0000001fc3a87c20 */ /* 0x000fc40008410000 */
[----:B------:R-:W-:Y:S02]  /*5a20*/  FMUL.FTZ R190, R195, UR30 ;  /* 0x0000001ec3be7c20 */ /* 0x000fe40008410000 */
[C---:B------:R-:W-:Y:S02]  /*5a30*/  FFMA.FTZ R220, R149.reuse, R16, -R220 ;  /* 0x0000001095dc7223 */ /* 0x040fe400000108dc */
[----:B------:R-:W-:Y:S02]  /*5a40*/  FFMA.FTZ R16, R149, R191, R194 ;  /* 0x000000bf95107223 */ /* 0x000fe400000100c2 */
[----:B------:R-:W-:Y:S02]  /*5a50*/  FADD.FTZ R194, R41, R41 ;  /* 0x0000002929c27221 */ /* 0x000fe40000010000 */
[C---:B------:R-:W-:Y:S01]  /*5a60*/  FFMA.FTZ R191, R193.reuse, UR30, -R168 ;  /* 0x0000001ec1bf7c23 */ /* 0x040fe200080108a8 */
[----:B------:R0:W2:Y:S01]  /*5a70*/  SHFL.DOWN PT, R215, R16, 0x1, 0x1f ;  /* 0x08201f0010d77f89 */ /* 0x0000a200000e0000 */
[----:B------:R-:W-:-:S02]  /*5a80*/  FFMA.FTZ R209, R193, UR31, R190 ;  /* 0x0000001fc1d17c23 */ /* 0x000fc400080100be */
[C---:B------:R-:W-:Y:S02]  /*5a90*/  FMUL.FTZ R191, R194.reuse, R191 ;  /* 0x000000bfc2bf7220 */ /* 0x040fe40000410000 */
[----:B------:R-:W-:Y:S02]  /*5aa0*/  FMUL.FTZ R190, R194, R209 ;  /* 0x000000d1c2be7220 */ /* 0x000fe40000410000 */
[----:B------:R-:W-:Y:S02]  /*5ab0*/  FMUL.FTZ R168, R29, R33 ;  /* 0x000000211da87220 */ /* 0x000fe40000410000 */
[----:B------:R-:W-:Y:S02]  /*5ac0*/  FADD.FTZ R229, R191, R204 ;  /* 0x000000ccbfe57221 */ /* 0x000fe40000010000 */
[----:B------:R-:W-:Y:S02]  /*5ad0*/  FADD.FTZ R228, -R190, R211 ;  /* 0x000000d3bee47221 */ /* 0x000fe40000010100 */
[-C--:B------:R-:W-:Y:S01]  /*5ae0*/  FMUL.FTZ R29, R29, R167.reuse ;  /* 0x000000a71d1d7220 */ /* 0x080fe20000410000 */
[----:B------:R0:W3:Y:S01]  /*5af0*/  SHFL.DOWN PT, R211, R220, 0x1, 0x1f ;  /* 0x08201f00dcd37f89 */ /* 0x0000e200000e0000 */
[----:B------:R-:W-:-:S02]  /*5b00*/  FFMA.FTZ R167, R28, R167, -R168 ;  /* 0x000000a71ca77223 */ /* 0x000fc400000108a8 */
[----:B------:R-:W-:Y:S01]  /*5b10*/  FFMA.FTZ R29, R28, R33, R29 ;  /* 0x000000211c1d7223 */ /* 0x000fe2000001001d */
[----:B------:R0:W4:Y:S01]  /*5b20*/  SHFL.DOWN PT, R231, R229, 0x1, 0x1f ;  /* 0x08201f00e5e77f89 */ /* 0x00012200000e0000 */
[----:B------:R-:W-:-:S03]  /*5b30*/  FADD.FTZ R192, R192, R167 ;  /* 0x000000a7c0c07221 */ /* 0x000fc60000010000 */
[----:B------:R0:W0:Y:S01]  /*5b40*/  SHFL.DOWN PT, R233, R228, 0x1, 0x1f ;  /* 0x08201f00e4e97f89 */ /* 0x00002200000e0000 */
[----:B------:R-:W-:Y:S05]  /*5b50*/  @!P6 BRA `(.L_x_9896) ;  /* 0x000000b00000e947 */ /* 0x000fea0003800000 */
[C---:B01----:R-:W-:Y:S02]  /*5b60*/  FMUL.FTZ R167, R16.reuse, R233 ;  /* 0x000000e910a77220 */ /* 0x043fe40000410000 */
[C---:B--2---:R-:W-:Y:S02]  /*5b70*/  FMUL.FTZ R33, R16.reuse, R215 ;  /* 0x000000d710217220 */ /* 0x044fe40000410000 */
[-C--:B----4-:R-:W-:Y:S02]  /*5b80*/  FMUL.FTZ R209, R16, R231.reuse ;  /* 0x000000e710d17220 */ /* 0x090fe40000410000 */
[----:B------:R-:W-:Y:S02]  /*5b90*/  FFMA.FTZ R28, R220, R231, -R167 ;  /* 0x000000e7dc1c7223 */ /* 0x000fe400000108a7 */
[-C--:B---3--:R-:W-:Y:S02]  /*5ba0*/  FMUL.FTZ R167, R16, R211.reuse ;  /* 0x000000d310a77220 */ /* 0x088fe40000410000 */
[----:B------:R-:W-:-:S02]  /*5bb0*/  FFMA.FTZ R33, R220, R211, -R33 ;  /* 0x000000d3dc217223 */ /* 0x000fc40000010821 */
[C---:B------:R-:W-:Y:S02]  /*5bc0*/  FFMA.FTZ R209, R220.reuse, R233, R209 ;  /* 0x000000e9dcd17223 */ /* 0x040fe400000100d1 */
[----:B------:R-:W-:Y:S01]  /*5bd0*/  FFMA.FTZ R16, R220, R215, R167 ;  /* 0x000000d7dc107223 */ /* 0x000fe200000100a7 */
[----:B------:R-:W-:Y:S01]  /*5be0*/  MOV R220, R33 ;  /* 0x0000002100dc7202 */ /* 0x000fe20000000f00 */
[----:B------:R-:W-:Y:S02]  /*5bf0*/  FADD.FTZ R229, R229, R28 ;  /* 0x0000001ce5e57221 */ /* 0x000fe40000010000 */
[----:B------:R-:W-:Y:S02]  /*5c00*/  FADD.FTZ R228, R228, R209 ;  /* 0x000000d1e4e47221 */ /* 0x000fe40000010000 */
.L_x_9896:
[----:B-1----:R-:W-:Y:S05]  /*5c10*/  BSYNC B0 ;  /* 0x0000000000007941 */ /* 0x002fea0003800000 */
.L_x_9895:
[----:B------:R-:W-:Y:S01]  /*5c20*/  FADD.FTZ R168, RZ, R29 ;  /* 0x0000001dffa87221 */ /* 0x000fe20000010000 */
[----:B------:R1:W4:Y:S01]  /*5c30*/  SHFL.DOWN PT, R209, R220, 0x2, 0x1f ;  /* 0x08401f00dcd17f89 */ /* 0x00032200000e0000 */
[----:B------:R-:W-:Y:S02]  /*5c40*/  BSSY B0, `(.L_x_9897) ;  /* 0x0000012000007945 */ /* 0x000fe40003800000 */
[C---:B------:R-:W-:Y:S01]  /*5c50*/  FMUL.FTZ R204, R195.reuse, R168 ;  /* 0x000000a8c3cc7220 */ /* 0x040fe20000410000 */
[----:B---3--:R1:W3:Y:S01]  /*5c60*/  SHFL.DOWN PT, R211, R16, 0x2, 0x1f ;  /* 0x08401f0010d37f89 */ /* 0x0082e200000e0000 */
[----:B------:R-:W-:-:S03]  /*5c70*/  FMUL.FTZ R195, R195, R192 ;  /* 0x000000c0c3c37220 */ /* 0x000fc60000410000 */
[----:B--2---:R1:W2:Y:S04]  /*5c80*/  SHFL.DOWN PT, R215, R229, 0x2, 0x1f ;  /* 0x08401f00e5d77f89 */ /* 0x0042a800000e0000 */
[----:B----4-:R1:W4:Y:S01]  /*5c90*/  SHFL.DOWN PT, R231, R228, 0x2, 0x1f ;  /* 0x08401f00e4e77f89 */ /* 0x01032200000e0000 */
[----:B------:R-:W-:Y:S05]  /*5ca0*/  @P2 BRA `(.L_x_9898) ;  /* 0x000000b000002947 */ /* 0x000fea0003800000 */
[C---:B----4-:R-:W-:Y:S02]  /*5cb0*/  FMUL.FTZ R33, R16.reuse, R231 ;  /* 0x000000e710217220 */ /* 0x050fe40000410000 */
[C---:B---3--:R-:W-:Y:S02]  /*5cc0*/  FMUL.FTZ R29, R16.reuse, R211 ;  /* 0x000000d3101d7220 */ /* 0x048fe40000410000 */
[-C--:B--2---:R-:W-:Y:S02]  /*5cd0*/  FMUL.FTZ R167, R16, R215.reuse ;  /* 0x000000d710a77220 */ /* 0x084fe40000410000 */
        /* <DEDUP_REMOVED lines=8> */
.L_x_9898:
[----:B------:R-:W-:Y:S05]  /*5d60*/  BSYNC B0 ;  /* 0x0000000000007941 */ /* 0x000fea0003800000 */
.L_x_9897:
[----:B------:R-:W-:Y:S01]  /*5d70*/  FMUL.FTZ R167, R168, UR31 ;  /* 0x0000001fa8a77c20 */ /* 0x000fe20008410000 */
[----:B--2---:R2:W1:Y:S01]  /*5d80*/  SHFL.DOWN PT, R215, R220, 0x4, 0x1f ;  /* 0x08801f00dcd77f89 */ /* 0x00446200000e0000 */
[-C--:B------:R-:W-:Y:S01]  /*5d90*/  FMUL.FTZ R29, R148, R192.reuse ;  /* 0x000000c0941d7220 */ /* 0x080fe20000410000 */
[----:B------:R-:W-:Y:S01]  /*5da0*/  BSSY B0, `(.L_x_9899) ;  /* 0x0000020000007945 */ /* 0x000fe20003800000 */
[C---:B------:R-:W-:Y:S01]  /*5db0*/  FFMA.FTZ R33, R193.reuse, R192, -R204 ;  /* 0x000000c0c1217223 */ /* 0x040fe200000108cc */
[----:B----4-:R2:W4:Y:S01]  /*5dc0*/  SHFL.DOWN PT, R231, R16, 0x4, 0x1f ;  /* 0x08801f0010e77f89 */ /* 0x01052200000e0000 */
[----:B------:R-:W-:-:S02]  /*5dd0*/  FFMA.FTZ R195, R193, R168, R195 ;  /* 0x000000a8c1c37223 */ /* 0x000fc400000100c3 */
[-C--:B------:R-:W-:Y:S01]  /*5de0*/  FMUL.FTZ R28, R148, R168.reuse ;  /* 0x000000a8941c7220 */ /* 0x080fe20000410000 */
[----:B0-----:R2:W0:Y:S01]  /*5df0*/  SHFL.DOWN PT, R233, R229, 0x4, 0x1f ;  /* 0x08801f00e5e97f89 */ /* 0x00142200000e0000 */
[----:B------:R-:W-:Y:S02]  /*5e00*/  FMUL.FTZ R193, R168, UR30 ;  /* 0x0000001ea8c17c20 */ /* 0x000fe40008410000 */
[C---:B------:R-:W-:Y:S01]  /*5e10*/  FFMA.FTZ R167, R192.reuse, UR30, -R167 ;  /* 0x0000001ec0a77c23 */ /* 0x040fe200080108a7 */
[----:B------:R2:W3:Y:S01]  /*5e20*/  SHFL.DOWN PT, R235, R228, 0x4, 0x1f ;  /* 0x08801f00e4eb7f89 */ /* 0x0004e200000e0000 */
[C---:B------:R-:W-:Y:S02]  /*5e30*/  FFMA.FTZ R29, R149.reuse, R168, R29 ;  /* 0x000000a8951d7223 */ /* 0x040fe4000001001d */
[----:B------:R-:W-:Y:S02]  /*5e40*/  FFMA.FTZ R28, R149, R192, -R28 ;  /* 0x000000c0951c7223 */ /* 0x000fe4000001081c */
[----:B------:R-:W-:-:S02]  /*5e50*/  FFMA.FTZ R209, R192, UR31, R193 ;  /* 0x0000001fc0d17c23 */ /* 0x000fc400080100c1 */
[C---:B------:R-:W-:Y:S02]  /*5e60*/  FMUL.FTZ R193, R194.reuse, R167 ;  /* 0x000000a7c2c17220 */ /* 0x040fe40000410000 */
[C---:B------:R-:W-:Y:S02]  /*5e70*/  FFMA.FTZ R208, -R194.reuse, R195, RZ ;  /* 0x000000c3c2d07223 */ /* 0x040fe400000101ff */
[----:B------:R-:W-:Y:S02]  /*5e80*/  FADD.FTZ R167, RZ, R29 ;  /* 0x0000001dffa77221 */ /* 0x000fe40000010000 */
[----:B------:R-:W-:Y:S02]  /*5e90*/  FFMA.FTZ R195, R73, R118, R28 ;  /* 0x0000007649c37223 */ /* 0x000fe4000001001c */
[----:B------:R-:W-:Y:S02]  /*5ea0*/  FFMA.FTZ R204, R194, R33, RZ ;  /* 0x00000021c2cc7223 */ /* 0x000fe400000100ff */
[----:B---3--:R-:W-:-:S02]  /*5eb0*/  FMUL.FTZ R211, R198, R167 ;  /* 0x000000a7c6d37220 */ /* 0x008fc40000410000 */
[----:B------:R-:W-:Y:S02]  /*5ec0*/  FFMA.FTZ R194, -R194, R209, -RZ ;  /* 0x000000d1c2c27223 */ /* 0x000fe400000109ff */
[----:B------:R-:W-:Y:S01]  /*5ed0*/  FMUL.FTZ R198, R198, R195 ;  /* 0x000000c3c6c67220 */ /* 0x000fe20000410000 */
[----:B------:R-:W-:Y:S05]  /*5ee0*/  @P3 BRA `(.L_x_9900) ;  /* 0x000000b000003947 */ /* 0x000fea0003800000 */
[C---:B012-4-:R-:W-:Y:S02]  /*5ef0*/  FMUL.FTZ R33, R16.reuse, R235 ;  /* 0x000000eb10217220 */ /* 0x057fe40000410000 */
        /* <DEDUP_REMOVED lines=10> */
.L_x_9900:
[----:B012-4-:R-:W-:Y:S05]  /*5fa0*/  BSYNC B0 ;  /* 0x0000000000007941 */ /* 0x017fea0003800000 */
.L_x_9899:
[C---:B------:R-:W-:Y:S01]  /*5fb0*/  FFMA.FTZ R211, R196.reuse, R195, -R211 ;  /* 0x000000c3c4d37223 */ /* 0x040fe200000108d3 */
[----:B------:R0:W1:Y:S01]  /*5fc0*/  SHFL.DOWN PT, R231, R220, 0x8, 0x1f ;  /* 0x09001f00dce77f89 */ /* 0x00006200000e0000 */
[----:B------:R-:W-:Y:S01]  /*5fd0*/  FFMA.FTZ R198, R196, R167, R198 ;  /* 0x000000a7c4c67223 */ /* 0x000fe200000100c6 */
[----:B------:R-:W-:Y:S01]  /*5fe0*/  BSSY B0, `(.L_x_9901) ;  /* 0x0000022000007945 */ /* 0x000fe20003800000 */
[C---:B------:R-:W-:Y:S01]  /*5ff0*/  FMUL.FTZ R196, R146.reuse, R195 ;  /* 0x000000c392c47220 */ /* 0x040fe20000410000 */
[----:B------:R0:W2:Y:S01]  /*6000*/  SHFL.DOWN PT, R233, R16, 0x8, 0x1f ;  /* 0x09001f0010e97f89 */ /* 0x0000a200000e0000 */
[----:B------:R-:W-:-:S02]  /*6010*/  FMUL.FTZ R28, R146, R167 ;  /* 0x000000a7921c7220 */ /* 0x000fc40000410000 */
[C---:B------:R-:W-:Y:S01]  /*6020*/  FFMA.FTZ R33, R147.reuse, R167, R196 ;  /* 0x000000a793217223 */ /* 0x040fe200000100c4 */
[----:B------:R0:W3:Y:S01]  /*6030*/  SHFL.DOWN PT, R235, R229, 0x8, 0x1f ;  /* 0x09001f00e5eb7f89 */ /* 0x0000e200000e0000 */
[----:B------:R-:W-:Y:S02]  /*6040*/  FFMA.FTZ R28, R147, R195, -R28 ;  /* 0x000000c3931c7223 */ /* 0x000fe4000001081c */
[----:B------:R-:W-:Y:S01]  /*6050*/  FFMA.FTZ R208, -R199, R198, R208 ;  /* 0x000000c6c7d07223 */ /* 0x000fe200000101d0 */
[----:B------:R0:W4:Y:S01]  /*6060*/  SHFL.DOWN PT, R237, R228, 0x8, 0x1f ;  /* 0x09001f00e4ed7f89 */ /* 0x00012200000e0000 */
[C---:B------:R-:W-:Y:S02]  /*6070*/  FMUL.FTZ R198, R167.reuse, UR31 ;  /* 0x0000001fa7c67c20 */ /* 0x040fe40008410000 */
[----:B------:R-:W-:Y:S02]  /*6080*/  FMUL.FTZ R222, R167, UR30 ;  /* 0x0000001ea7de7c20 */ /* 0x000fe40008410000 */
[----:B------:R-:W-:-:S02]  /*6090*/  FADD.FTZ R33, RZ, R33 ;  /* 0x00000021ff217221 */ /* 0x000fc40000010000 */
[----:B------:R-:W-:Y:S02]  /*60a0*/  FFMA.FTZ R196, R74, R117, R28 ;  /* 0x000000754ac47223 */ /* 0x000fe4000001001c */
[C---:B------:R-:W-:Y:S02]  /*60b0*/  FFMA.FTZ R198, R195.reuse, UR30, -R198 ;  /* 0x0000001ec3c67c23 */ /* 0x040fe400080108c6 */
[----:B------:R-:W-:Y:S02]  /*60c0*/  FFMA.FTZ R222, R195, UR31, R222 ;  /* 0x0000001fc3de7c23 */ /* 0x000fe400080100de */
[C---:B------:R-:W-:Y:S02]  /*60d0*/  FMUL.FTZ R29, R197.reuse, R33 ;  /* 0x00000021c51d7220 */ /* 0x040fe40000410000 */
[----:B------:R-:W-:Y:S02]  /*60e0*/  FMUL.FTZ R28, R197, R196 ;  /* 0x000000c4c51c7220 */ /* 0x000fe40000410000 */
[----:B------:R-:W-:-:S02]  /*60f0*/  FFMA.FTZ R204, R199, R211, R204 ;  /* 0x000000d3c7cc7223 */ /* 0x000fc400000100cc */
        /* <DEDUP_REMOVED lines=16> */
.L_x_9902:
[----:B01234-:R-:W-:Y:S05]  /*6200*/  BSYNC B0 ;  /* 0x0000000000007941 */ /* 0x01ffea0003800000 */
.L_x_9901:
        /* <DEDUP_REMOVED lines=49> */
.L_x_9904:
[----:B01234-:R-:W-:Y:S05]  /*6520*/  BSYNC B0 ;  /* 0x0000000000007941 */ /* 0x01ffea0003800000 */
.L_x_9903:
        /* <DEDUP_REMOVED lines=70> */
[----:B------:R-:W-:Y:S01]  /*6990*/  FADD.FTZ R18, RZ, R17 ;  /* 0x00000011ff127221 */ /* 0x000fe20000010000 */
[----:B------:R-:W-:Y:S01]  /*69a0*/  SHFL.DOWN PT, R232, R220, 0x1, 0x1f ;  /* 0x08201f00dce87f89 */ /* 0x000fe200000e0000 */
[----:B------:R-:W-:-:S02]  /*69b0*/  FFMA.FTZ R214, R80, R111, R214 ;  /* 0x0000006f50d67223 */ /* 0x000fc400000100d6 */
[C---:B------:R-:W-:Y:S02]  /*69c0*/  FMUL.FTZ R215, R216.reuse, R215 ;  /* 0x000000d7d8d77220 */ /* 0x040fe40000410000 */
[----:B------:R-:W-:Y:S02]  /*69d0*/  FFMA.FTZ R216, -R216, R231, -RZ ;  /* 0x000000e7d8d87223 */ /* 0x000fe400000109ff */
[C---:B------:R-:W-:Y:S02]  /*69e0*/  FMUL.FTZ R231, R227.reuse, R18 ;  /* 0x00000012e3e77220 */ /* 0x040fe40000410000 */
[----:B------:R-:W-:Y:S02]  /*69f0*/  FMUL.FTZ R227, R227, R214 ;  /* 0x000000d6e3e37220 */ /* 0x000fe40000410000 */
[----:B------:R-:W-:Y:S02]  /*6a00*/  FMUL.FTZ R17, R132, R18 ;  /* 0x0000001284117220 */ /* 0x000fe40000410000 */
[----:B------:R-:W-:-:S02]  /*6a10*/  FFMA.FTZ R231, R217, R214, -R231 ;  /* 0x000000d6d9e77223 */ /* 0x000fc400000108e7 */
[----:B------:R-:W-:Y:S02]  /*6a20*/  FFMA.FTZ R227, R217, R18, R227 ;  /* 0x00000012d9e37223 */ /* 0x000fe400000100e3 */
[-C--:B------:R-:W-:Y:S02]  /*6a30*/  FMUL.FTZ R222, R132, R214.reuse ;  /* 0x000000d684de7220 */ /* 0x080fe40000410000 */
[C---:B------:R-:W-:Y:S02]  /*6a40*/  FFMA.FTZ R217, R133.reuse, R214, -R17 ;  /* 0x000000d685d97223 */ /* 0x040fe40000010811 */
[----:B------:R-:W-:Y:S02]  /*6a50*/  FFMA.FTZ R222, R133, R18, R222 ;  /* 0x0000001285de7223 */ /* 0x000fe400000100de */
[----:B------:R-:W-:Y:S02]  /*6a60*/  FFMA.FTZ R217, R81, R110, R217 ;  /* 0x0000006e51d97223 */ /* 0x000fe400000100d9 */
[----:B------:R-:W-:-:S02]  /*6a70*/  FFMA.FTZ R231, R219, R231, R230 ;  /* 0x000000e7dbe77223 */ /* 0x000fc400000100e6 */
[----:B------:R-:W-:Y:S02]  /*6a80*/  FADD.FTZ R17, RZ, R222 ;  /* 0x000000deff117221 */ /* 0x000fe40000010000 */
[----:B------:R-:W-:Y:S02]  /*6a90*/  FMUL.FTZ R230, R218, R217 ;  /* 0x000000d9dae67220 */ /* 0x000fe40000410000 */
[----:B------:R-:W-:Y:S02]  /*6aa0*/  FFMA.FTZ R227, -R219, R227, R226 ;  /* 0x000000e3dbe37223 */ /* 0x000fe400000101e2 */
[C---:B------:R-:W-:Y:S02]  /*6ab0*/  FMUL.FTZ R233, R18.reuse, UR31 ;  /* 0x0000001f12e97c20 */ /* 0x040fe40008410000 */
[----:B------:R-:W-:Y:S02]  /*6ac0*/  FMUL.FTZ R235, R18, UR30 ;  /* 0x0000001e12eb7c20 */ /* 0x000fe40008410000 */
[----:B------:R-:W-:-:S02]  /*6ad0*/  FFMA.FTZ R230, R174, R17, R230 ;  /* 0x00000011aee67223 */ /* 0x000fc400000100e6 */
[----:B------:R-:W-:Y:S02]  /*6ae0*/  FMUL.FTZ R226, R218, R17 ;  /* 0x00000011dae27220 */ /* 0x000fe40000410000 */
[C---:B------:R-:W-:Y:S02]  /*6af0*/  FFMA.FTZ R218, R214.reuse, UR30, -R233 ;  /* 0x0000001ed6da7c23 */ /* 0x040fe400080108e9 */
[----:B------:R-:W-:Y:S02]  /*6b00*/  FFMA.FTZ R222, R214, UR31, R235 ;  /* 0x0000001fd6de7c23 */ /* 0x000fe400080100eb */
[----:B------:R-:W-:Y:S02]  /*6b10*/  FFMA.FTZ R234, -R224, R230, R227 ;  /* 0x000000e6e0ea7223 */ /* 0x000fe400000101e3 */
[----:B------:R-:W0:Y:S01]  /*6b20*/  SHFL.IDX PT, R227, R16, RZ, 0x1f ;  /* 0x00001fff10e37589 */ /* 0x000e2200000e0000 */
[----:B------:R-:W-:Y:S02]  /*6b30*/  FFMA.FTZ R226, R174, R217, -R226 ;  /* 0x000000d9aee27223 */ /* 0x000fe400000108e2 */
[C---:B------:R-:W-:Y:S01]  /*6b40*/  FMUL.FTZ R218, R219.reuse, R218 ;  /* 0x000000dadbda7220 */ /* 0x040fe20000410000 */
[----:B------:R1:W-:Y:S01]  /*6b50*/  SHFL.DOWN PT, R174, R16, 0x1, 0x1f ;  /* 0x08201f0010ae7f89 */ /* 0x0003e200000e0000 */
[----:B------:R-:W-:-:S02]  /*6b60*/  FFMA.FTZ R219, -R219, R222, -RZ ;  /* 0x000000dedbdb7223 */ /* 0x000fc400000109ff */
[----:B------:R-:W-:Y:S01]  /*6b70*/  FFMA.FTZ R238, R224, R226, R231 ;  /* 0x000000e2e0ee7223 */ /* 0x000fe200000100e7 */
[----:B------:R2:W3:Y:S01]  /*6b80*/  SHFL.IDX PT, R222, R220, RZ, 0x1f ;  /* 0x00001fffdcde7589 */ /* 0x0004e200000e0000 */
[C---:B------:R-:W-:Y:S02]  /*6b90*/  FMUL.FTZ R236, R130.reuse, R217 ;  /* 0x000000d982ec7220 */ /* 0x040fe40000410000 */
[-C--:B------:R-:W-:Y:S01]  /*6ba0*/  FMUL.FTZ R226, R130, R17.reuse ;  /* 0x0000001182e27220 */ /* 0x080fe20000410000 */
[----:B------:R3:W4:Y:S01]  /*6bb0*/  SHFL.IDX PT, R230, R14, RZ, 0x1f ;  /* 0x00001fff0ee67589 */ /* 0x00072200000e0000 */
[C---:B------:R-:W-:Y:S02]  /*6bc0*/  FMUL.FTZ R240, R17.reuse, UR31 ;  /* 0x0000001f11f07c20 */ /* 0x040fe40008410000 */
[----:B------:R-:W-:Y:S01]  /*6bd0*/  FMUL.FTZ R242, R17, UR30 ;  /* 0x0000001e11f27c20 */ /* 0x000fe20008410000 */
[----:B------:R5:W0:Y:S01]  /*6be0*/  SHFL.IDX PT, R231, R15, RZ, 0x1f ;  /* 0x00001fff0fe77589 */ /* 0x000a2200000e0000 */
[----:B------:R-:W-:-:S02]  /*6bf0*/  FFMA.FTZ R236, R131, R17, R236 ;  /* 0x0000001183ec7223 */ /* 0x000fc400000100ec */
[----:B------:R-:W-:Y:S02]  /*6c00*/  FFMA.FTZ R226, R131, R217, -R226 ;  /* 0x000000d983e27223 */ /* 0x000fe400000108e2 */
[C---:B------:R-:W-:Y:S02]  /*6c10*/  FFMA.FTZ R233, R217.reuse, UR30, -R240 ;  /* 0x0000001ed9e97c23 */ /* 0x040fe400080108f0 */
[----:B------:R-:W-:Y:S02]  /*6c20*/  FFMA.FTZ R235, R217, UR31, R242 ;  /* 0x0000001fd9eb7c23 */ /* 0x000fe400080100f2 */
[----:B-1----:R-:W-:Y:S02]  /*6c30*/  FADD.FTZ R16, RZ, R236 ;  /* 0x000000ecff107221 */ /* 0x002fe40000010000 */
[----:B------:R-:W-:Y:S02]  /*6c40*/  FFMA.FTZ R226, R82, R109, R226 ;  /* 0x0000006d52e27223 */ /* 0x000fe400000100e2 */
[----:B--2---:R-:W-:-:S02]  /*6c50*/  FMUL.FTZ R220, R224, R233 ;  /* 0x000000e9e0dc7220 */ /* 0x004fc40000410000 */
[----:B------:R-:W-:Y:S01]  /*6c60*/  FFMA.FTZ R224, -R224, R235, -RZ ;  /* 0x000000ebe0e07223 */ /* 0x000fe200000109ff */
[----:B------:R-:W1:Y:S01]  /*6c70*/  SHFL.DOWN PT, R233, R228, 0x1, 0x1f ;  /* 0x08201f00e4e97f89 */ /* 0x000e6200000e0000 */
[C---:B------:R-:W-:Y:S02]  /*6c80*/  FMUL.FTZ R235, R223.reuse, R16 ;  /* 0x00000010dfeb7220 */ /* 0x040fe40000410000 */
[-C--:B------:R-:W-:Y:S02]  /*6c90*/  FMUL.FTZ R223, R223, R226.reuse ;  /* 0x000000e2dfdf7220 */ /* 0x080fe40000410000 */
[C---:B------:R-:W-:Y:S02]  /*6ca0*/  FFMA.FTZ R235, R225.reuse, R226, -R235 ;  /* 0x000000e2e1eb7223 */ /* 0x040fe400000108eb */
[----:B------:R-:W-:Y:S02]  /*6cb0*/  FFMA.FTZ R237, R225, R16, R223 ;  /* 0x00000010e1ed7223 */ /* 0x000fe400000100df */
[----:B0-----:R-:W-:-:S02]  /*6cc0*/  FMUL.FTZ R223, R227, R15 ;  /* 0x0000000fe3df7220 */ /* 0x001fc40000410000 */
[CC--:B------:R-:W-:Y:S02]  /*6cd0*/  FMUL.FTZ R225, R227.reuse, R14.reuse ;  /* 0x0000000ee3e17220 */ /* 0x0c0fe40000410000 */
[C---:B---3--:R-:W-:Y:S02]  /*6ce0*/  FFMA.FTZ R14, R222.reuse, R14, -R223 ;  /* 0x0000000ede0e7223 */ /* 0x048fe400000108df */
[C---:B------:R-:W-:Y:S02]  /*6cf0*/  FMUL.FTZ R223, R227.reuse, R13 ;  /* 0x0000000de3df7220 */ /* 0x040fe40000410000 */
[----:B------:R-:W-:Y:S02]  /*6d00*/  FMUL.FTZ R227, R227, R12 ;  /* 0x0000000ce3e37220 */ /* 0x000fe40000410000 */
[----:B------:R-:W-:Y:S02]  /*6d10*/  FFMA.FTZ R234, -R177, R237, R234 ;  /* 0x000000edb1ea7223 */ /* 0x000fe400000101ea */
[----:B-----5:R-:W-:-:S02]  /*6d20*/  FFMA.FTZ R15, R222, R15, R225 ;  /* 0x0000000fde0f7223 */ /* 0x020fc400000100e1 */
[C---:B------:R-:W-:Y:S02]  /*6d30*/  FFMA.FTZ R12, R222.reuse, R12, -R223 ;  /* 0x0000000cde0c7223 */ /* 0x040fe400000108df */
[----:B------:R-:W-:Y:S02]  /*6d40*/  FFMA.FTZ R13, R222, R13, R227 ;  /* 0x0000000dde0d7223 */ /* 0x000fe400000100e3 */
[C---:B----4-:R-:W-:Y:S02]  /*6d50*/  @P1 FMUL.FTZ R225, R174.reuse, R230 ;  /* 0x000000e6aee11220 */ /* 0x050fe40000410000 */
[----:B------:R-:W-:Y:S02]  /*6d60*/  @P1 FMUL.FTZ R237, R174, R231 ;  /* 0x000000e7aeed1220 */ /* 0x000fe40000410000 */
[C---:B------:R-:W-:Y:S02]  /*6d70*/  FMUL.FTZ R222, R128.reuse, R226 ;  /* 0x000000e280de7220 */ /* 0x040fe40000410000 */
[----:B------:R-:W-:-:S02]  /*6d80*/  FMUL.FTZ R174, R128, R16 ;  /* 0x0000001080ae7220 */ /* 0x000fc40000410000 */
[C---:B------:R-:W-:Y:S02]  /*6d90*/  FFMA.FTZ R223, R129.reuse, R16, R222 ;  /* 0x0000001081df7223 */ /* 0x040fe400000100de */
[----:B------:R-:W-:Y:S02]  /*6da0*/  FFMA.FTZ R222, R129, R226, -R174 ;  /* 0x000000e281de7223 */ /* 0x000fe400000108ae */
[----:B------:R-:W-:Y:S02]  /*6db0*/  FFMA.FTZ R236, R177, R235, R238 ;  /* 0x000000ebb1ec7223 */ /* 0x000fe400000100ee */
[----:B------:R-:W-:Y:S01]  /*6dc0*/  @P1 FFMA.FTZ R238, R232, R231, R225 ;  /* 0x000000e7e8ee1223 */ /* 0x000fe200000100e1 */
[----:B------:R-:W0:Y:S01]  /*6dd0*/  SHFL.DOWN PT, R235, R229, 0x1, 0x1f ;  /* 0x08201f00e5eb7f89 */ /* 0x000e2200000e0000 */
[C---:B------:R-:W-:Y:S02]  /*6de0*/  FMUL.FTZ R225, R16.reuse, UR31 ;  /* 0x0000001f10e17c20 */ /* 0x040fe40008410000 */
[----:B------:R-:W-:Y:S01]  /*6df0*/  FMUL.FTZ R227, R16, UR30 ;  /* 0x0000001e10e37c20 */ /* 0x000fe20008410000 */
[----:B------:R-:W2:Y:S01]  /*6e00*/  SHFL.IDX PT, R229, R229, RZ, 0x1f ;  /* 0x00001fffe5e57589 */ /* 0x000ea200000e0000 */
[----:B------:R-:W-:-:S02]  /*6e10*/  FADD.FTZ R174, RZ, R223 ;  /* 0x000000dfffae7221 */ /* 0x000fc40000010000 */
[----:B------:R-:W-:Y:S02]  /*6e20*/  FFMA.FTZ R222, R83, R108, R222 ;  /* 0x0000006c53de7223 */ /* 0x000fe400000100de */
[----:B-1----:R-:W-:Y:S02]  /*6e30*/  @P1 FADD.FTZ R231, R233, R238 ;  /* 0x000000eee9e71221 */ /* 0x002fe40000010000 */
[C---:B------:R-:W-:Y:S02]  /*6e40*/  FFMA.FTZ R238, R226.reuse, UR30, -R225 ;  /* 0x0000001ee2ee7c23 */ /* 0x040fe400080108e1 */
[----:B------:R-:W-:Y:S02]  /*6e50*/  FFMA.FTZ R240, R226, UR31, R227 ;  /* 0x0000001fe2f07c23 */ /* 0x000fe400080100e3 */
[C---:B------:R-:W-:Y:S02]  /*6e60*/  FMUL.FTZ R223, R221.reuse, R174 ;  /* 0x000000aedddf7220 */ /* 0x040fe40000410000 */
[----:B------:R-:W-:-:S02]  /*6e70*/  FMUL.FTZ R221, R221, R222 ;  /* 0x000000dedddd7220 */ /* 0x000fc40000410000 */
[C---:B------:R-:W-:Y:S02]  /*6e80*/  FMUL.FTZ R225, R177.reuse, R238 ;  /* 0x000000eeb1e17220 */ /* 0x040fe40000410000 */
[----:B------:R-:W-:Y:S02]  /*6e90*/  FFMA.FTZ R227, -R177, R240, -RZ ;  /* 0x000000f0b1e37223 */ /* 0x000fe400000109ff */
[C---:B------:R-:W-:Y:S02]  /*6ea0*/  FFMA.FTZ R223, R175.reuse, R222, -R223 ;  /* 0x000000deafdf7223 */ /* 0x040fe400000108df */
[----:B------:R-:W-:Y:S02]  /*6eb0*/  FFMA.FTZ R221, R175, R174, R221 ;  /* 0x000000aeafdd7223 */ /* 0x000fe400000100dd */
[C---:B------:R-:W-:Y:S02]  /*6ec0*/  FMUL.FTZ R177, R126.reuse, R222 ;  /* 0x000000de7eb17220 */ /* 0x040fe40000410000 */
[----:B------:R-:W-:-:S02]  /*6ed0*/  FMUL.FTZ R175, R126, R174 ;  /* 0x000000ae7eaf7220 */ /* 0x000fc40000410000 */
[----:B------:R-:W-:Y:S02]  /*6ee0*/  FFMA.FTZ R233, R23, R223, R236 ;  /* 0x000000df17e97223 */ /* 0x000fe400000100ec */
[C---:B------:R-:W-:Y:S01]  /*6ef0*/  FFMA.FTZ R177, R127.reuse, R174, R177 ;  /* 0x000000ae7fb17223 */ /* 0x040fe200000100b1 */
[----:B------:R1:W3:Y:S01]  /*6f00*/  SHFL.IDX PT, R236, R228, RZ, 0x1f ;  /* 0x00001fffe4ec7589 */ /* 0x0002e200000e0000 */
[----:B------:R-:W-:Y:S02]  /*6f10*/  FFMA.FTZ R223, R127, R222, -R175 ;  /* 0x000000de7fdf7223 */ /* 0x000fe400000108af */
[----:B------:R-:W-:Y:S02]  /*6f20*/  FADD.FTZ R175, RZ, R177 ;  /* 0x000000b1ffaf7221 */ /* 0x000fe40000010000 */
[----:B------:R-:W-:Y:S02]  /*6f30*/  FFMA.FTZ R223, R84, R107, R223 ;  /* 0x0000006b54df7223 */ /* 0x000fe400000100df */
[----:B------:R-:W-:-:S02]  /*6f40*/  @P1 FFMA.FTZ R240, R232, R230, -R237 ;  /* 0x000000e6e8f01223 */ /* 0x000fc400000108ed */
[C---:B------:R-:W-:Y:S02]  /*6f50*/  FMUL.FTZ R232, R124.reuse, R175 ;  /* 0x000000af7ce87220 */ /* 0x040fe40000410000 */
[----:B------:R-:W-:Y:S02]  /*6f60*/  FMUL.FTZ R238, R124, R223 ;  /* 0x000000df7cee7220 */ /* 0x000fe40000410000 */
[----:B------:R-:W-:Y:S02]  /*6f70*/  FFMA.FTZ R237, -R23, R221, R234 ;  /* 0x000000dd17ed7223 */ /* 0x000fe400000101ea */
[C---:B------:R-:W-:Y:S02]  /*6f80*/  FFMA.FTZ R221, R125.reuse, R223, -R232 ;  /* 0x000000df7ddd7223 */ /* 0x040fe400000108e8 */
[----:B------:R-:W-:Y:S02]  /*6f90*/  FFMA.FTZ R177, R125, R175, R238 ;  /* 0x000000af7db17223 */ /* 0x000fe400000100ee */
[----:B0-----:R-:W-:-:S02]  /*6fa0*/  @P1 FADD.FTZ R230, R235, R240 ;  /* 0x000000f0ebe61221 */ /* 0x001fc40000010000 */
[-C--:B------:R-:W-:Y:S02]  /*6fb0*/  FMUL.FTZ R235, R231, -R3.reuse ;  /* 0x80000003e7eb7220 */ /* 0x080fe40000410000 */
[----:B------:R-:W-:Y:S02]  /*6fc0*/  FFMA.FTZ R221, R85, R106, R221 ;  /* 0x0000006a55dd7223 */ /* 0x000fe400000100dd */
[----:B------:R-:W-:Y:S02]  /*6fd0*/  FADD.FTZ R177, RZ, R177 ;  /* 0x000000b1ffb17221 */ /* 0x000fe40000010000 */
[C---:B------:R-:W-:Y:S02]  /*6fe0*/  FMUL.FTZ R3, R230.reuse, -R3 ;  /* 0x80000003e6037220 */ /* 0x040fe40000410000 */
[----:B------:R-:W-:Y:S02]  /*6ff0*/  FFMA.FTZ R232, R230, R2, -R235 ;  /* 0x00000002e6e87223 */ /* 0x000fe400000108eb */
[----:B------:R-:W-:-:S02]  /*7000*/  FMUL.FTZ R230, R122, R221 ;  /* 0x000000dd7ae67220 */ /* 0x000fc40000410000 */
[-C--:B-1----:R-:W-:Y:S02]  /*7010*/  FMUL.FTZ R228, R122, R177.reuse ;  /* 0x000000b17ae47220 */ /* 0x082fe40000410000 */
[----:B------:R-:W-:Y:S02]  /*7020*/  FFMA.FTZ R231, R231, R2, R3 ;  /* 0x00000002e7e77223 */ /* 0x000fe40000010003 */
[C---:B------:R-:W-:Y:S02]  /*7030*/  FFMA.FTZ R3, R123.reuse, R177, R230 ;  /* 0x000000b17b037223 */ /* 0x040fe400000100e6 */
[----:B------:R-:W-:Y:S02]  /*7040*/  FFMA.FTZ R230, R123, R221, -R228 ;  /* 0x000000dd7be67223 */ /* 0x000fe400000108e4 */
[----:B------:R-:W-:Y:S02]  /*7050*/  FADD.FTZ R228, -R166, R231 ;  /* 0x000000e7a6e47221 */ /* 0x000fe40000010100 */
[----:B------:R-:W-:-:S02]  /*7060*/  FADD.FTZ R166, RZ, R3 ;  /* 0x00000003ffa67221 */ /* 0x000fc40000010000 */
[----:B------:R-:W-:Y:S02]  /*7070*/  FFMA.FTZ R230, R86, R105, R230 ;  /* 0x0000006956e67223 */ /* 0x000fe400000100e6 */
[----:B------:R-:W-:Y:S02]  /*7080*/  FADD.FTZ R2, R179, R232 ;  /* 0x000000e8b3027221 */ /* 0x000fe40000010000 */
[----:B--2---:R-:W-:Y:S02]  /*7090*/  FADD.FTZ R14, R229, R14 ;  /* 0x0000000ee50e7221 */ /* 0x004fe40000010000 */
[C---:B------:R-:W-:Y:S02]  /*70a0*/  FMUL.FTZ R3, R120.reuse, -R228 ;  /* 0x800000e478037220 */ /* 0x040fe40000410000 */
[C---:B------:R-:W-:Y:S02]  /*70b0*/  FMUL.FTZ R179, R120.reuse, R166 ;  /* 0x000000a678b37220 */ /* 0x040fe40000410000 */
[----:B------:R-:W-:-:S02]  /*70c0*/  FMUL.FTZ R229, R120, R230 ;  /* 0x000000e678e57220 */ /* 0x000fc40000410000 */
[-C--:B------:R-:W-:Y:S02]  /*70d0*/  FMUL.FTZ R120, R120, -R2.reuse ;  /* 0x8000000278787220 */ /* 0x080fe40000410000 */
[C---:B------:R-:W-:Y:S02]  /*70e0*/  FFMA.FTZ R3, R121.reuse, R2, -R3 ;  /* 0x0000000279037223 */ /* 0x040fe40000010803 */
[C---:B------:R-:W-:Y:S02]  /*70f0*/  FFMA.FTZ R179, R121.reuse, R230, -R179 ;  /* 0x000000e679b37223 */ /* 0x040fe400000108b3 */
[C---:B------:R-:W-:Y:S02]  /*7100*/  FFMA.FTZ R229, R121.reuse, R166, R229 ;  /* 0x000000a679e57223 */ /* 0x040fe400000100e5 */
        /* <DEDUP_REMOVED lines=13> */
[----:B------:R-:W-:-:S02]  /*71e0*/  FMUL.FTZ R231, R174, UR31 ;  /* 0x0000001faee77c20 */ /* 0x000fc40008410000 */
[C---:B------:R-:W-:Y:S02]  /*71f0*/  FMUL.FTZ R121, R155.reuse, R175 ;  /* 0x000000af9b797220 */ /* 0x040fe40000410000 */
[-C--:B------:R-:W-:Y:S02]  /*7200*/  FMUL.FTZ R155, R155, R223.reuse ;  /* 0x000000df9b9b7220 */ /* 0x080fe40000410000 */
[----:B------:R-:W-:Y:S02]  /*7210*/  FADD.FTZ R25, R25, R122 ;  /* 0x0000007a19197221 */ /* 0x000fe40000010000 */
[----:B------:R-:W-:Y:S02]  /*7220*/  FADD.FTZ R157, -R157, R124 ;  /* 0x0000007c9d9d7221 */ /* 0x000fe40000010100 */
[----:B------:R-:W-:Y:S02]  /*7230*/  FFMA.FTZ R154, R222, UR30, -R231 ;  /* 0x0000001ede9a7c23 */ /* 0x000fe400080108e7 */
[----:B------:R-:W-:-:S02]  /*7240*/  FFMA.FTZ R121, R26, R223, -R121 ;  /* 0x000000df1a797223 */ /* 0x000fc40000010879 */
[----:B------:R-:W-:Y:S02]  /*7250*/  FFMA.FTZ R155, R26, R175, R155 ;  /* 0x000000af1a9b7223 */ /* 0x000fe4000001009b */
[C---:B------:R-:W-:Y:S02]  /*7260*/  FMUL.FTZ R26, R126.reuse, -R25 ;  /* 0x800000197e1a7220 */ /* 0x040fe40000410000 */
[----:B------:R-:W-:Y:S02]  /*7270*/  FMUL.FTZ R126, R126, -R157 ;  /* 0x8000009d7e7e7220 */ /* 0x000fe40000410000 */
[----:B------:R-:W-:Y:S02]  /*7280*/  FMUL.FTZ R120, R23, R154 ;  /* 0x0000009a17787220 */ /* 0x000fe40000410000 */
[----:B------:R-:W-:Y:S02]  /*7290*/  FFMA.FTZ R154, R160, R121, R233 ;  /* 0x00000079a09a7223 */ /* 0x000fe400000100e9 */
[----:B------:R-:W-:-:S02]  /*72a0*/  FFMA.FTZ R121, R127, R157, R26 ;  /* 0x0000009d7f797223 */ /* 0x000fc4000001001a */
[----:B------:R-:W-:Y:S02]  /*72b0*/  FFMA.FTZ R126, R127, R25, -R126 ;  /* 0x000000197f7e7223 */ /* 0x000fe4000001087e */
[----:B------:R-:W-:Y:S02]  /*72c0*/  FMUL.FTZ R122, R175, UR31 ;  /* 0x0000001faf7a7c20 */ /* 0x000fe40008410000 */
[----:B------:R-:W-:Y:S02]  /*72d0*/  FADD.FTZ R164, -R164, R121 ;  /* 0x00000079a4a47221 */ /* 0x000fe40000010100 */
[----:B------:R-:W-:Y:S02]  /*72e0*/  FADD.FTZ R165, R165, R126 ;  /* 0x0000007ea5a57221 */ /* 0x000fe40000010000 */
[----:B------:R-:W-:Y:S02]  /*72f0*/  FFMA.FTZ R123, R223, UR30, -R122 ;  /* 0x0000001edf7b7c23 */ /* 0x000fe4000801087a */
[----:B------:R-:W-:-:S02]  /*7300*/  FMUL.FTZ R121, R162, R177 ;  /* 0x000000b1a2797220 */ /* 0x000fc40000410000 */
[CC--:B------:R-:W-:Y:S02]  /*7310*/  FMUL.FTZ R122, R128.reuse, -R164.reuse ;  /* 0x800000a4807a7220 */ /* 0x0c0fe40000410000 */
[----:B------:R-:W-:Y:S02]  /*7320*/  FMUL.FTZ R128, R128, -R165 ;  /* 0x800000a580807220 */ /* 0x000fe40000410000 */
[----:B------:R-:W-:Y:S02]  /*7330*/  FMUL.FTZ R26, R160, R123 ;  /* 0x0000007ba01a7220 */ /* 0x000fe40000410000 */
[----:B------:R-:W-:Y:S02]  /*7340*/  FFMA.FTZ R123, R24, R221, -R121 ;  /* 0x000000dd187b7223 */ /* 0x000fe40000010879 */
[C---:B------:R-:W-:Y:S02]  /*7350*/  FFMA.FTZ R121, R129.reuse, R165, -R122 ;  /* 0x000000a581797223 */ /* 0x040fe4000001087a */
[----:B------:R-:W-:-:S02]  /*7360*/  FFMA.FTZ R128, R129, R164, R128 ;  /* 0x000000a481807223 */ /* 0x000fc40000010080 */
[----:B------:R-:W-:Y:S02]  /*7370*/  FMUL.FTZ R162, R162, R221 ;  /* 0x000000dda2a27220 */ /* 0x000fe40000410000 */
[----:B------:R-:W-:Y:S02]  /*7380*/  FADD.FTZ R22, R22, R121 ;  /* 0x0000007916167221 */ /* 0x000fe40000010000 */
[----:B------:R-:W-:Y:S02]  /*7390*/  FADD.FTZ R163, -R163, R128 ;  /* 0x00000080a3a37221 */ /* 0x000fe40000010100 */
[----:B------:R-:W-:Y:S02]  /*73a0*/  FFMA.FTZ R162, R24, R177, R162 ;  /* 0x000000b118a27223 */ /* 0x000fe400000100a2 */
[C---:B------:R-:W-:Y:S02]  /*73b0*/  FMUL.FTZ R24, R130.reuse, -R22 ;  /* 0x8000001682187220 */ /* 0x040fe40000410000 */
[----:B------:R-:W-:-:S02]  /*73c0*/  FMUL.FTZ R130, R130, -R163 ;  /* 0x800000a382827220 */ /* 0x000fc40000410000 */
[----:B------:R-:W-:Y:S02]  /*73d0*/  FMUL.FTZ R122, R177, UR31 ;  /* 0x0000001fb17a7c20 */ /* 0x000fe40008410000 */
[----:B------:R-:W-:Y:S02]  /*73e0*/  FFMA.FTZ R24, R131, R163, R24 ;  /* 0x000000a383187223 */ /* 0x000fe40000010018 */
[----:B------:R-:W-:Y:S02]  /*73f0*/  FMUL.FTZ R124, R177, UR30 ;  /* 0x0000001eb17c7c20 */ /* 0x000fe40008410000 */
[----:B------:R-:W-:Y:S02]  /*7400*/  FFMA.FTZ R131, R131, R22, -R130 ;  /* 0x0000001683837223 */ /* 0x000fe40000010882 */
[----:B------:R-:W-:Y:S02]  /*7410*/  FFMA.FTZ R122, R221, UR30, -R122 ;  /* 0x0000001edd7a7c23 */ /* 0x000fe4000801087a */
[----:B------:R-:W-:-:S02]  /*7420*/  FADD.FTZ R24, -R171, R24 ;  /* 0x00000018ab187221 */ /* 0x000fc40000010100 */
[----:B------:R-:W-:Y:S02]  /*7430*/  FFMA.FTZ R126, R221, UR31, R124 ;  /* 0x0000001fdd7e7c23 */ /* 0x000fe4000801007c */
[----:B------:R-:W-:Y:S02]  /*7440*/  FADD.FTZ R20, R20, R131 ;  /* 0x0000008314147221 */ /* 0x000fe40000010000 */
[----:B------:R-:W-:Y:S02]  /*7450*/  FMUL.FTZ R124, R161, R122 ;  /* 0x0000007aa17c7220 */ /* 0x000fe40000410000 */
[C---:B------:R-:W-:Y:S02]  /*7460*/  FMUL.FTZ R121, R31.reuse, R166 ;  /* 0x000000a61f797220 */ /* 0x040fe40000410000 */
[----:B------:R-:W-:Y:S02]  /*7470*/  FMUL.FTZ R122, R31, R230 ;  /* 0x000000e61f7a7220 */ /* 0x000fe40000410000 */
[----:B------:R-:W-:-:S02]  /*7480*/  FMUL.FTZ R31, R132, -R24 ;  /* 0x80000018841f7220 */ /* 0x000fc40000410000 */
[----:B------:R-:W-:Y:S02]  /*7490*/  FMUL.FTZ R132, R132, -R20 ;  /* 0x8000001484847220 */ /* 0x000fe40000410000 */
[----:B------:R-:W-:Y:S02]  /*74a0*/  FFMA.FTZ R154, R161, R123, R154 ;  /* 0x0000007ba19a7223 */ /* 0x000fe4000001009a */
[----:B------:R-:W-:Y:S02]  /*74b0*/  FMUL.FTZ R235, R174, UR30 ;  /* 0x0000001eaeeb7c20 */ /* 0x000fe40008410000 */
[----:B------:R-:W-:Y:S02]  /*74c0*/  FFMA.FTZ R123, R153, R166, R122 ;  /* 0x000000a6997b7223 */ /* 0x000fe4000001007a */
[C---:B------:R-:W-:Y:S02]  /*74d0*/  FFMA.FTZ R122, R133.reuse, R20, -R31 ;  /* 0x00000014857a7223 */ /* 0x040fe4000001081f */
[----:B------:R-:W-:-:S02]  /*74e0*/  FFMA.FTZ R31, R133, R24, R132 ;  /* 0x00000018851f7223 */ /* 0x000fc40000010084 */
[----:B------:R-:W-:Y:S02]  /*74f0*/  FFMA.FTZ R232, R222, UR31, R235 ;  /* 0x0000001fdee87c23 */ /* 0x000fe400080100eb */
[----:B------:R-:W-:Y:S02]  /*7500*/  FMUL.FTZ R234, R175, UR30 ;  /* 0x0000001eafea7c20 */ /* 0x000fe40008410000 */
[----:B------:R-:W-:Y:S02]  /*7510*/  FADD.FTZ R169, R169, R122 ;  /* 0x0000007aa9a97221 */ /* 0x000fe40000010000 */
[----:B------:R-:W-:Y:S02]  /*7520*/  FFMA.FTZ R121, R153, R230, -R121 ;  /* 0x000000e699797223 */ /* 0x000fe40000010879 */
[----:B------:R-:W-:Y:S02]  /*7530*/  FADD.FTZ R31, -R170, R31 ;  /* 0x0000001faa1f7221 */ /* 0x000fe40000010100 */
[----:B------:R-:W-:-:S02]  /*7540*/  FFMA.FTZ R23, -R23, R232, -RZ ;  /* 0x000000e817177223 */ /* 0x000fc400000109ff */
[----:B------:R-:W-:Y:S02]  /*7550*/  FFMA.FTZ R232, -R160, R155, R237 ;  /* 0x0000009ba0e87223 */ /* 0x000fe400000101ed */
[----:B------:R-:W-:Y:S02]  /*7560*/  FFMA.FTZ R125, R223, UR31, R234 ;  /* 0x0000001fdf7d7c23 */ /* 0x000fe400080100ea */
[C---:B------:R-:W-:Y:S02]  /*7570*/  FMUL.FTZ R122, R134.reuse, -R169 ;  /* 0x800000a9867a7220 */ /* 0x040fe40000410000 */
[----:B------:R-:W-:Y:S02]  /*7580*/  FFMA.FTZ R128, R151, R121, R154 ;  /* 0x0000007997807223 */ /* 0x000fe4000001009a */
[----:B------:R-:W-:Y:S02]  /*7590*/  FMUL.FTZ R134, R134, -R31 ;  /* 0x8000001f86867220 */ /* 0x000fe40000410000 */
[----:B------:R-:W-:-:S02]  /*75a0*/  FMUL.FTZ R121, R166, UR31 ;  /* 0x0000001fa6797c20 */ /* 0x000fc40008410000 */
[----:B------:R-:W-:Y:S02]  /*75b0*/  FFMA.FTZ R160, -R160, R125, -RZ ;  /* 0x0000007da0a07223 */ /* 0x000fe400000109ff */
[----:B------:R-:W-:Y:S02]  /*75c0*/  FFMA.FTZ R162, -R161, R162, R232 ;  /* 0x000000a2a1a27223 */ /* 0x000fe400000101e8 */
[----:B------:R-:W-:Y:S02]  /*75d0*/  FFMA.FTZ R122, R135, R31, R122 ;  /* 0x0000001f877a7223 */ /* 0x000fe4000001007a */
[----:B------:R-:W-:Y:S02]  /*75e0*/  FFMA.FTZ R161, -R161, R126, -RZ ;  /* 0x0000007ea1a17223 */ /* 0x000fe400000109ff */
[----:B------:R-:W-:Y:S02]  /*75f0*/  FMUL.FTZ R125, R166, UR30 ;  /* 0x0000001ea67d7c20 */ /* 0x000fe40008410000 */
[----:B------:R-:W-:-:S02]  /*7600*/  FFMA.FTZ R135, R135, R169, -R134 ;  /* 0x000000a987877223 */ /* 0x000fc40000010886 */
[C---:B------:R-:W-:Y:S02]  /*7610*/  FFMA.FTZ R126, R230.reuse, UR30, -R121 ;  /* 0x0000001ee67e7c23 */ /* 0x040fe40008010879 */
[----:B------:R-:W-:Y:S02]  /*7620*/  FADD.FTZ R229, RZ, R229 ;  /* 0x000000e5ffe57221 */ /* 0x000fe40000010000 */
[----:B------:R-:W-:Y:S02]  /*7630*/  FADD.FTZ R122, -R173, R122 ;  /* 0x0000007aad7a7221 */ /* 0x000fe40000010100 */
[----:B------:R-:W-:Y:S02]  /*7640*/  FFMA.FTZ R130, R230, UR31, R125 ;  /* 0x0000001fe6827c23 */ /* 0x000fe4000801007d */
[----:B------:R-:W-:Y:S02]  /*7650*/  FADD.FTZ R172, R172, R135 ;  /* 0x00000087acac7221 */ /* 0x000fe40000010000 */
[----:B------:R-:W-:-:S02]  /*7660*/  FMUL.FTZ R125, R151, R126 ;  /* 0x0000007e977d7220 */ /* 0x000fc40000410000 */
[----:B------:R-:W-:Y:S02]  /*7670*/  FFMA.FTZ R179, R87, R104, R179 ;  /* 0x0000006857b37223 */ /* 0x000fe400000100b3 */
[----:B------:R-:W-:Y:S02]  /*7680*/  FMUL.FTZ R126, R152, R229 ;  /* 0x000000e5987e7220 */ /* 0x000fe40000410000 */
[C---:B------:R-:W-:Y:S02]  /*7690*/  FMUL.FTZ R121, R136.reuse, -R122 ;  /* 0x8000007a88797220 */ /* 0x040fe40000410000 */
[-C--:B------:R-:W-:Y:S02]  /*76a0*/  FMUL.FTZ R136, R136, -R172.reuse ;  /* 0x800000ac88887220 */ /* 0x080fe40000410000 */
[----:B------:R-:W-:Y:S02]  /*76b0*/  FFMA.FTZ R127, R27, R179, -R126 ;  /* 0x000000b31b7f7223 */ /* 0x000fe4000001087e */
[----:B------:R-:W-:-:S02]  /*76c0*/  FFMA.FTZ R121, R137, R172, -R121 ;  /* 0x000000ac89797223 */ /* 0x000fc40000010879 */
[----:B------:R-:W-:Y:S02]  /*76d0*/  FMUL.FTZ R126, R229, UR31 ;  /* 0x0000001fe57e7c20 */ /* 0x000fe40008410000 */
[----:B------:R-:W-:Y:S02]  /*76e0*/  FFMA.FTZ R137, R137, R122, R136 ;  /* 0x0000007a89897223 */ /* 0x000fe40000010088 */
[C---:B------:R-:W-:Y:S02]  /*76f0*/  FFMA.FTZ R123, -R151.reuse, R123, R162 ;  /* 0x0000007b977b7223 */ /* 0x040fe400000101a2 */
[----:B------:R-:W-:Y:S02]  /*7700*/  FFMA.FTZ R151, -R151, R130, -RZ ;  /* 0x0000008297977223 */ /* 0x000fe400000109ff */
[----:B------:R-:W-:Y:S02]  /*7710*/  FMUL.FTZ R152, R152, R179 ;  /* 0x000000b398987220 */ /* 0x000fe40000410000 */
[----:B------:R-:W-:-:S02]  /*7720*/  FADD.FTZ R178, R178, R121 ;  /* 0x00000079b2b27221 */ /* 0x000fc40000010000 */
[----:B------:R-:W-:Y:S02]  /*7730*/  FMUL.FTZ R130, R229, UR30 ;  /* 0x0000001ee5827c20 */ /* 0x000fe40008410000 */
[----:B------:R-:W-:Y:S01]  /*7740*/  FFMA.FTZ R129, R179, UR30, -R126 ;  /* 0x0000001eb3817c23 */ /* 0x000fe2000801087e */
[----:B------:R-:W-:Y:S01]  /*7750*/  P2R R126, PR, RZ, 0x1 ;  /* 0x00000001ff7e7803 */ /* 0x000fe20000000000 */
[----:B------:R-:W-:Y:S01]  /*7760*/  FADD.FTZ R121, -R176, R137 ;  /* 0x00000089b0797221 */ /* 0x000fe20000010100 */
[----:B------:R-:W-:Y:S01]  /*7770*/  ULDC UR30, c[0x0][0x168] ;  /* 0x00005a00001e7ab9 */ /* 0x000fe20000000800 */
[----:B------:R-:W-:Y:S01]  /*7780*/  FFMA.FTZ R27, R27, R229, R152 ;  /* 0x000000e51b1b7223 */ /* 0x000fe20000010098 */
[----:B------:R-:W-:Y:S01]  /*7790*/  UIADD3 UR30, -UR16, UR30, URZ ;  /* 0x0000001e101e7290 */ /* 0x000fe2000fffe13f */
[----:B------:R-:W-:Y:S02]  /*77a0*/  FFMA.FTZ R131, R179, UR31, R130 ;  /* 0x0000001fb3837c23 */ /* 0x000fe40008010082 */
[----:B------:R-:W-:-:S02]  /*77b0*/  FMUL.FTZ R126, R30, R129 ;  /* 0x000000811e7e7220 */ /* 0x000fc40000410000 */
[C---:B------:R-:W-:Y:S02]  /*77c0*/  FMUL.FTZ R129, R138.reuse, -R121 ;  /* 0x800000798a817220 */ /* 0x040fe40000410000 */
[-C--:B------:R-:W-:Y:S02]  /*77d0*/  FMUL.FTZ R138, R138, -R178.reuse ;  /* 0x800000b28a8a7220 */ /* 0x080fe40000410000 */
[C---:B------:R-:W-:Y:S02]  /*77e0*/  FMUL.FTZ R133, R30.reuse, R127 ;  /* 0x0000007f1e857220 */ /* 0x040fe40000410000 */
[C---:B------:R-:W-:Y:S02]  /*77f0*/  FMUL.FTZ R130, R30.reuse, R27 ;  /* 0x0000001b1e827220 */ /* 0x040fe40000410000 */
[----:B------:R-:W-:Y:S02]  /*7800*/  FFMA.FTZ R127, -R30, R131, -RZ ;  /* 0x000000831e7f7223 */ /* 0x000fe400000109ff */
[C---:B------:R-:W-:Y:S01]  /*7810*/  FFMA.FTZ R30, R139.reuse, R178, -R129 ;  /* 0x000000b28b1e7223 */ /* 0x040fe20000010881 */
[----:B------:R-:W-:Y:S01]  /*7820*/  MOV R129, UR7 ;  /* 0x0000000700817c02 */ /* 0x000fe20008000f00 */
[----:B------:R-:W-:-:S02]  /*7830*/  FFMA.FTZ R139, R139, R121, R138 ;  /* 0x000000798b8b7223 */ /* 0x000fc4000001008a */
[----:B------:R-:W-:Y:S02]  /*7840*/  FADD.FTZ R181, R181, R30 ;  /* 0x0000001eb5b57221 */ /* 0x000fe40000010000 */
[----:B------:R-:W-:Y:S02]  /*7850*/  FADD.FTZ R180, -R180, R139 ;  /* 0x0000008bb4b47221 */ /* 0x000fe40000010100 */
[----:B------:R-:W-:Y:S02]  /*7860*/  FADD.FTZ R30, R123, -R130 ;  /* 0x800000827b1e7221 */ /* 0x000fe40000010000 */
[C---:B------:R-:W-:Y:S02]  /*7870*/  FMUL.FTZ R130, R140.reuse, -R180 ;  /* 0x800000b48c827220 */ /* 0x040fe40000410000 */
[-C--:B------:R-:W-:Y:S02]  /*7880*/  FMUL.FTZ R140, R140, -R181.reuse ;  /* 0x800000b58c8c7220 */ /* 0x080fe40000410000 */
[----:B------:R-:W-:-:S02]  /*7890*/  FFMA.FTZ R130, R141, R181, -R130 ;  /* 0x000000b58d827223 */ /* 0x000fc40000010882 */
[----:B---3--:R-:W-:Y:S02]  /*78a0*/  FADD.FTZ R15, R236, R15 ;  /* 0x0000000fec0f7221 */ /* 0x008fe40000010000 */
[----:B------:R-:W-:Y:S02]  /*78b0*/  FFMA.FTZ R123, R141, R180, R140 ;  /* 0x000000b48d7b7223 */ /* 0x000fe4000001008c */
[----:B------:R-:W-:Y:S01]  /*78c0*/  FADD.FTZ R183, R183, R130 ;  /* 0x00000082b7b77221 */ /* 0x000fe20000010000 */
[----:B------:R0:W-:Y:S01]  /*78d0*/  @!P0 STS.128 [R129.X16+0x2e10], R12 ;  /* 0x002e100c81008388 */ /* 0x0001e2000000cc00 */
[----:B------:R-:W-:Y:S02]  /*78e0*/  FADD.FTZ R123, -R182, R123 ;  /* 0x0000007bb67b7221 */ /* 0x000fe40000010100 */
[----:B------:R-:W-:Y:S01]  /*78f0*/  FADD.FTZ R27, R128, R133 ;  /* 0x00000085801b7221 */ /* 0x000fe20000010000 */
[----:B------:R-:W-:Y:S01]  /*7900*/  SHF.L.U32 R128, R35, 0x5, RZ ;  /* 0x0000000523807819 */ /* 0x000fe200000006ff */
[----:B------:R-:W-:-:S02]  /*7910*/  FFMA.FTZ R192, -R72, R119, R192 ;  /* 0x0000007748c07223 */ /* 0x000fc400000101c0 */
[----:B------:R-:W-:Y:S01]  /*7920*/  FFMA.FTZ R195, -R73, R118, R195 ;  /* 0x0000007649c37223 */ /* 0x000fe200000101c3 */
[----:B------:R-:W-:Y:S01]  /*7930*/  LEA.HI.SX32 R128, R128, R128, 0x1b ;  /* 0x0000008080807211 */ /* 0x000fe200078fdaff */
[----:B------:R-:W-:Y:S02]  /*7940*/  FFMA.FTZ R196, -R74, R117, R196 ;  /* 0x000000754ac47223 */ /* 0x000fe400000101c4 */
[----:B------:R-:W-:Y:S02]  /*7950*/  FFMA.FTZ R199, -R75, R116, R199 ;  /* 0x000000744bc77223 */ /* 0x000fe400000101c7 */
[----:B------:R1:W-:Y:S01]  /*7960*/  STS [R128.X4+0x89c], R23 ;  /* 0x00089c1780007388 */ /* 0x0003e20000004800 */
[----:B------:R-:W-:Y:S02]  /*7970*/  FFMA.FTZ R205, -R77, R114, R205 ;  /* 0x000000724dcd7223 */ /* 0x000fe400000101cd */
[C---:B0-----:R-:W-:Y:S01]  /*7980*/  FMUL.FTZ R12, R142.reuse, -R183 ;  /* 0x800000b78e0c7220 */ /* 0x041fe20000410000 */
[----:B------:R0:W-:Y:S01]  /*7990*/  STS [R128.X4+0x8a0], R26 ;  /* 0x0008a01a80007388 */ /* 0x0001e20000004800 */
        /* <DEDUP_REMOVED lines=14> */
[----:B------:R0:W-:Y:S01]  /*7a80*/  STS [R128.X4+0x8bc], R127 ;  /* 0x0008bc7f80007388 */ /* 0x0001e20000004800 */
        /* <DEDUP_REMOVED lines=10> */
[----:B------:R-:W-:Y:S01]  /*7b30*/  MOV R146, UR30 ;  /* 0x0000001e00927c02 */ /* 0x000fe20008000f00 */
[CC--:B------:R-:W-:Y:S01]  /*7b40*/  FMUL.FTZ R12, R148.reuse, -R188.reuse ;  /* 0x800000bc940c7220 */ /* 0x0c0fe20000410000 */
[----:B------:R-:W-:Y:S01]  /*7b50*/  STS [R128.X4+0x84c], R198 ;  /* 0x00084cc680007388 */ /* 0x000fe20000004800 */
[----:B------:R-:W-:Y:S01]  /*7b60*/  FMUL.FTZ R148, R148, -R189 ;  /* 0x800000bd94947220 */ /* 0x000fe20000410000 */
[----:B------:R-:W-:Y:S01]  /*7b70*/  LEA R146, R146, -R35, 0x1 ;  /* 0x8000002392927211 */ /* 0x000fe200078e08ff */
[C---:B------:R-:W-:Y:S01]  /*7b80*/  FFMA.FTZ R12, R149.reuse, R189, -R12 ;  /* 0x000000bd950c7223 */ /* 0x040fe2000001080c */
[----:B------:R-:W-:Y:S01]  /*7b90*/  STS [R128.X4+0x850], R200 ;  /* 0x000850c880007388 */ /* 0x000fe20000004800 */
[----:B------:R-:W-:Y:S01]  /*7ba0*/  FFMA.FTZ R15, R149, R188, R148 ;  /* 0x000000bc950f7223 */ /* 0x000fe20000010094 */
[----:B------:R-:W-:Y:S01]  /*7bb0*/  ISETP.GE.AND P0, PT, R146, 0x1, PT ;  /* 0x000000019200780c */ /* 0x000fe20003f06270 */
[----:B------:R-:W-:Y:S01]  /*7bc0*/  FADD.FTZ R191, R191, R12 ;  /* 0x0000000cbfbf7221 */ /* 0x000fe20000010000 */
[----:B------:R-:W-:Y:S01]  /*7bd0*/  STS [R128.X4+0x854], R201 ;  /* 0x000854c980007388 */ /* 0x000fe20000004800 */
[----:B------:R-:W-:-:S02]  /*7be0*/  FADD.FTZ R15, -R190, R15 ;  /* 0x0000000fbe0f7221 */ /* 0x000fc40000010100 */
[C---:B-1----:R-:W-:Y:S01]  /*7bf0*/  FMUL.FTZ R23, R72.reuse, R191 ;  /* 0x000000bf48177220 */ /* 0x042fe20000410000 */
[----:B------:R-:W-:Y:S01]  /*7c00*/  STS [R128.X4+0x858], R202 ;  /* 0x000858ca80007388 */ /* 0x000fe20000004800 */
[C---:B0-----:R-:W-:Y:S02]  /*7c10*/  FMUL.FTZ R26, R73.reuse, R189 ;  /* 0x000000bd491a7220 */ /* 0x041fe40000410000 */
[----:B------:R-:W-:Y:S01]  /*7c20*/  FMUL.FTZ R131, R72, R15 ;  /* 0x0000000f48837220 */ /* 0x000fe20000410000 */
[----:B------:R-:W-:Y:S01]  /*7c30*/  STS [R128.X4+0x85c], R203 ;  /* 0x00085ccb80007388 */ /* 0x000fe20000004800 */
[----:B------:R-:W-:Y:S02]  /*7c40*/  FMUL.FTZ R12, R168, R23 ;  /* 0x00000017a80c7220 */ /* 0x000fe40000410000 */
[----:B------:R-:W-:Y:S01]  /*7c50*/  FMUL.FTZ R14, R73, R188 ;  /* 0x000000bc490e7220 */ /* 0x000fe20000410000 */
[----:B------:R-:W-:Y:S01]  /*7c60*/  STS [R128.X4+0x860], R206 ;  /* 0x000860ce80007388 */ /* 0x000fe20000004800 */
[----:B--2---:R-:W-:-:S02]  /*7c70*/  FMUL.FTZ R124, R167, R26 ;  /* 0x0000001aa77c7220 */ /* 0x004fc40000410000 */
[----:B------:R-:W-:Y:S01]  /*7c80*/  FFMA.FTZ R12, R192, R131, -R12 ;  /* 0x00000083c00c7223 */ /* 0x000fe2000001080c */
[----:B------:R-:W-:Y:S01]  /*7c90*/  STS [R128.X4+0x864], R207 ;  /* 0x000864cf80007388 */ /* 0x000fe20000004800 */
[----:B------:R-:W-:Y:S02]  /*7ca0*/  FMUL.FTZ R129, R74, R187 ;  /* 0x000000bb4a817220 */ /* 0x000fe40000410000 */
[----:B------:R-:W-:Y:S01]  /*7cb0*/  FMUL.FTZ R131, R168, R131 ;  /* 0x00000083a8837220 */ /* 0x000fe20000410000 */
[----:B------:R-:W-:Y:S01]  /*7cc0*/  STS [R128.X4+0x868], R209 ;  /* 0x000868d180007388 */ /* 0x000fe20000004800 */
[----:B------:R-:W-:Y:S02]  /*7cd0*/  FFMA.FTZ R133, R195, R14, -R124 ;  /* 0x0000000ec3857223 */ /* 0x000fe4000001087c */
[----:B------:R-:W-:Y:S01]  /*7ce0*/  FMUL.FTZ R130, R74, R13 ;  /* 0x0000000d4a827220 */ /* 0x000fe20000410000 */
[----:B------:R-:W-:Y:S01]  /*7cf0*/  STS [R128.X4+0x86c], R210 ;  /* 0x00086cd280007388 */ /* 0x000fe20000004800 */
[----:B------:R-:W-:-:S02]  /*7d00*/  FMUL.FTZ R135, R33, R129 ;  /* 0x0000008121877220 */ /* 0x000fc40000410000 */
[----:B------:R-:W-:Y:S01]  /*7d10*/  FMUL.FTZ R14, R167, R14 ;  /* 0x0000000ea70e7220 */ /* 0x000fe20000410000 */
[----:B------:R-:W-:Y:S01]  /*7d20*/  STS [R128.X4+0x870], R212 ;  /* 0x000870d480007388 */ /* 0x000fe20000004800 */
[----:B------:R-:W-:Y:S02]  /*7d30*/  FFMA.FTZ R131, R192, R23, R131 ;  /* 0x00000017c0837223 */ /* 0x000fe40000010083 */
[----:B---3--:R-:W-:Y:S01]  /*7d40*/  FMUL.FTZ R120, R75, R185 ;  /* 0x000000b94b787220 */ /* 0x008fe20000410000 */
[----:B------:R-:W-:Y:S01]  /*7d50*/  STS [R128.X4+0x874], R213 ;  /* 0x000874d580007388 */ /* 0x000fe20000004800 */
[----:B------:R-:W-:Y:S02]  /*7d60*/  FFMA.FTZ R135, R196, R130, -R135 ;  /* 0x00000082c4877223 */ /* 0x000fe40000010887 */
[----:B------:R-:W-:Y:S01]  /*7d70*/  FFMA.FTZ R14, R195, R26, R14 ;  /* 0x0000001ac30e7223 */ /* 0x000fe2000001000e */
[----:B------:R-:W-:Y:S01]  /*7d80*/  STS [R128.X4+0x878], R215 ;  /* 0x000878d780007388 */ /* 0x000fe20000004800 */
[----:B------:R-:W-:-:S02]  /*7d90*/  FADD.FTZ R131, RZ, R131 ;  /* 0x00000083ff837221 */ /* 0x000fc40000010000 */
[----:B------:R-:W-:Y:S01]  /*7da0*/  FMUL.FTZ R130, R33, R130 ;  /* 0x0000008221827220 */ /* 0x000fe20000410000 */
[----:B------:R-:W-:Y:S01]  /*7db0*/  STS [R128.X4+0x87c], R216 ;  /* 0x00087cd880007388 */ /* 0x000fe20000004800 */
[----:B------:R-:W-:Y:S02]  /*7dc0*/  FMUL.FTZ R124, R75, R184 ;  /* 0x000000b84b7c7220 */ /* 0x000fe40000410000 */
[----:B------:R-:W-:Y:S01]  /*7dd0*/  FMUL.FTZ R132, R32, R120 ;  /* 0x0000007820847220 */ /* 0x000fe20000410000 */
[----:B------:R-:W-:Y:S01]  /*7de0*/  STS [R128.X4+0x880], R218 ;  /* 0x000880da80007388 */ /* 0x000fe20000004800 */
[----:B------:R-:W-:Y:S02]  /*7df0*/  FADD.FTZ R14, R131, R14 ;  /* 0x0000000e830e7221 */ /* 0x000fe40000010000 */
[----:B------:R-:W-:Y:S01]  /*7e00*/  FFMA.FTZ R131, R196, R129, R130 ;  /* 0x00000081c4837223 */ /* 0x000fe20000010082 */
[----:B------:R-:W-:Y:S01]  /*7e10*/  STS [R128.X4+0x884], R219 ;  /* 0x000884db80007388 */ /* 0x000fe20000004800 */
[----:B------:R-:W-:-:S02]  /*7e20*/  FADD.FTZ R12, RZ, R12 ;  /* 0x0000000cff0c7221 */ /* 0x000fc40000010000 */
[-C--:B------:R-:W-:Y:S01]  /*7e30*/  FFMA.FTZ R137, R199, R124.reuse, -R132 ;  /* 0x0000007cc7897223 */ /* 0x080fe20000010884 */
[----:B------:R-:W-:Y:S01]  /*7e40*/  STS [R128.X4+0x888], R220 ;  /* 0x000888dc80007388 */ /* 0x000fe20000004800 */
[----:B------:R-:W-:Y:S02]  /*7e50*/  FMUL.FTZ R130, R32, R124 ;  /* 0x0000007c20827220 */ /* 0x000fe40000410000 */
[----:B------:R-:W-:Y:S01]  /*7e60*/  FMUL.FTZ R124, R76, R183 ;  /* 0x000000b74c7c7220 */ /* 0x000fe20000410000 */
[----:B------:R-:W-:Y:S01]  /*7e70*/  STS [R128.X4+0x88c], R224 ;  /* 0x00088ce080007388 */ /* 0x000fe20000004800 */
[----:B------:R-:W-:Y:S02]  /*7e80*/  FADD.FTZ R12, R12, R133 ;  /* 0x000000850c0c7221 */ /* 0x000fe40000010000 */
[----:B------:R-:W-:Y:S01]  /*7e90*/  FADD.FTZ R14, R14, R131 ;  /* 0x000000830e0e7221 */ /* 0x000fe20000010000 */
[----:B------:R-:W-:Y:S01]  /*7ea0*/  STS [R128.X4+0x890], R225 ;  /* 0x000890e180007388 */ /* 0x000fe20000004800 */
[----:B------:R-:W-:-:S02]  /*7eb0*/  FFMA.FTZ R131, -R76, R115, R204 ;  /* 0x000000734c837223 */ /* 0x000fc400000101cc */
[----:B------:R-:W-:Y:S01]  /*7ec0*/  FMUL.FTZ R132, R76, R123 ;  /* 0x0000007b4c847220 */ /* 0x000fe20000410000 */
[----:B------:R-:W-:Y:S01]  /*7ed0*/  STS [R128.X4+0x894], R227 ;  /* 0x000894e380007388 */ /* 0x000fe20000004800 */
[----:B------:R-:W-:Y:S02]  /*7ee0*/  FMUL.FTZ R134, R29, R124 ;  /* 0x0000007c1d867220 */ /* 0x000fe40000410000 */
[----:B------:R-:W-:Y:S01]  /*7ef0*/  FADD.FTZ R12, R12, R135 ;  /* 0x000000870c0c7221 */ /* 0x000fe20000010000 */
[----:B------:R-:W-:Y:S01]  /*7f00*/  STS [R128.X4+0x8a4], R160 ;  /* 0x0008a4a080007388 */ /* 0x000fe20000004800 */
[----:B------:R-:W-:Y:S02]  /*7f10*/  FFMA.FTZ R133, R199, R120, R130 ;  /* 0x00000078c7857223 */ /* 0x000fe40000010082 */
[-C--:B------:R-:W-:Y:S01]  /*7f20*/  FFMA.FTZ R135, R131, R132.reuse, -R134 ;  /* 0x0000008483877223 */ /* 0x080fe20000010886 */
[----:B------:R-:W-:Y:S01]  /*7f30*/  STS [R128.X4+0x8ac], R161 ;  /* 0x0008aca180007388 */ /* 0x000fe20000004800 */
[----:B------:R-:W-:-:S02]  /*7f40*/  FMUL.FTZ R132, R29, R132 ;  /* 0x000000841d847220 */ /* 0x000fc40000410000 */
[----:B------:R-:W-:Y:S01]  /*7f50*/  FMUL.FTZ R134, R77, R180 ;  /* 0x000000b44d867220 */ /* 0x000fe20000410000 */
[----:B------:R0:W-:Y:S01]  /*7f60*/  STS [R128.X4+0x8b4], R151 ;  /* 0x0008b49780007388 */ /* 0x0001e20000004800 */
[----:B------:R-:W-:Y:S02]  /*7f70*/  FADD.FTZ R14, R14, R133 ;  /* 0x000000850e0e7221 */ /* 0x000fe40000010000 */
[----:B------:R-:W-:Y:S02]  /*7f80*/  FFMA.FTZ R133, R131, R124, R132 ;  /* 0x0000007c83857223 */ /* 0x000fe40000010084 */
[----:B------:R-:W-:Y:S02]  /*7f90*/  FMUL.FTZ R130, R77, R181 ;  /* 0x000000b54d827220 */ /* 0x000fe40000410000 */
[----:B------:R-:W-:Y:S02]  /*7fa0*/  FMUL.FTZ R132, R28, R134 ;  /* 0x000000861c847220 */ /* 0x000fe40000410000 */
[----:B------:R-:W-:-:S02]  /*7fb0*/  FADD.FTZ R14, R14, R133 ;  /* 0x000000850e0e7221 */ /* 0x000fc40000010000 */
[-C--:B------:R-:W-:Y:S02]  /*7fc0*/  FMUL.FTZ R136, R28, R130.reuse ;  /* 0x000000821c887220 */ /* 0x080fe40000410000 */
[----:B------:R-:W-:Y:S02]  /*7fd0*/  FADD.FTZ R12, R12, R137 ;  /* 0x000000890c0c7221 */ /* 0x000fe40000010000 */
[C---:B------:R-:W-:Y:S02]  /*7fe0*/  FFMA.FTZ R133, R205.reuse, R130, R132 ;  /* 0x00000082cd857223 */ /* 0x040fe40000010084 */
[----:B------:R-:W-:Y:S02]  /*7ff0*/  FMUL.FTZ R132, R78, R178 ;  /* 0x000000b24e847220 */ /* 0x000fe40000410000 */
[----:B------:R-:W-:Y:S02]  /*8000*/  FFMA.FTZ R137, R205, R134, -R136 ;  /* 0x00000086cd897223 */ /* 0x000fe40000010888 */
[----:B------:R-:W-:-:S02]  /*8010*/  FADD.FTZ R12, R12, R135 ;  /* 0x000000870c0c7221 */ /* 0x000fc40000010000 */
[----:B------:R-:W-:Y:S02]  /*8020*/  FADD.FTZ R14, R14, R133 ;  /* 0x000000850e0e7221 */ /* 0x000fe40000010000 */
[C---:B------:R-:W-:Y:S02]  /*8030*/  FFMA.FTZ R133, -R78.reuse, R113, R208 ;  /* 0x000000714e857223 */ /* 0x040fe400000101d0 */
[----:B------:R-:W-:Y:S02]  /*8040*/  FMUL.FTZ R136, R78, R121 ;  /* 0x000000794e887220 */ /* 0x000fe40000410000 */
[----:B------:R-:W-:Y:S02]  /*8050*/  FMUL.FTZ R135, R21, R132 ;  /* 0x0000008415877220 */ /* 0x000fe40000410000 */
[----:B------:R-:W-:Y:S02]  /*8060*/  FMUL.FTZ R134, R79, R172 ;  /* 0x000000ac4f867220 */ /* 0x000fe40000410000 */
[----:B------:R-:W-:-:S02]  /*8070*/  FADD.FTZ R12, R12, R137 ;  /* 0x000000890c0c7221 */ /* 0x000fc40000010000 */
[-C--:B------:R-:W-:Y:S02]  /*8080*/  FFMA.FTZ R137, R133, R136.reuse, -R135 ;  /* 0x0000008885897223 */ /* 0x080fe40000010887 */
[----:B------:R-:W-:Y:S02]  /*8090*/  FMUL.FTZ R136, R21, R136 ;  /* 0x0000008815887220 */ /* 0x000fe40000410000 */
[C---:B------:R-:W-:Y:S02]  /*80a0*/  FFMA.FTZ R211, -R79.reuse, R112, R211 ;  /* 0x000000704fd37223 */ /* 0x040fe400000101d3 */
[----:B----4-:R-:W-:Y:S02]  /*80b0*/  FMUL.FTZ R125, R80, R169 ;  /* 0x000000a9507d7220 */ /* 0x010fe40000410000 */
[----:B------:R-:W-:Y:S02]  /*80c0*/  FMUL.FTZ R138, R79, R122 ;  /* 0x0000007a4f8a7220 */ /* 0x000fe40000410000 */
[----:B------:R-:W-:-:S02]  /*80d0*/  FMUL.FTZ R139, R19, R134 ;  /* 0x00000086138b7220 */ /* 0x000fc40000410000 */
[----:B------:R-:W-:Y:S02]  /*80e0*/  FFMA.FTZ R135, R133, R132, R136 ;  /* 0x0000008485877223 */ /* 0x000fe40000010088 */
[C---:B------:R-:W-:Y:S02]  /*80f0*/  FFMA.FTZ R214, -R80.reuse, R111, R214 ;  /* 0x0000006f50d67223 */ /* 0x040fe400000101d6 */
[----:B------:R-:W-:Y:S02]  /*8100*/  FMUL.FTZ R141, R80, R31 ;  /* 0x0000001f508d7220 */ /* 0x000fe40000410000 */
[----:B------:R-:W-:Y:S02]  /*8110*/  FMUL.FTZ R136, R18, R125 ;  /* 0x0000007d12887220 */ /* 0x000fe40000410000 */
[----:B------:R-:W-:Y:S02]  /*8120*/  FFMA.FTZ R139, R211, R138, -R139 ;  /* 0x0000008ad38b7223 */ /* 0x000fe4000001088b */
[----:B------:R-:W-:-:S02]  /*8130*/  FADD.FTZ R12, R12, R137 ;  /* 0x000000890c0c7221 */ /* 0x000fc40000010000 */
[----:B------:R-:W-:Y:S02]  /*8140*/  FFMA.FTZ R171, R214, R141, -R136 ;  /* 0x0000008dd6ab7223 */ /* 0x000fe40000010888 */
[----:B------:R-:W-:Y:S02]  /*8150*/  FADD.FTZ R12, R12, R139 ;  /* 0x0000008b0c0c7221 */ /* 0x000fe40000010000 */
[----:B------:R-:W-:Y:S02]  /*8160*/  FMUL.FTZ R137, R2, UR41 ;  /* 0x0000002902897c20 */ /* 0x000fe40008410000 */
[----:B------:R-:W-:Y:S02]  /*8170*/  FADD.FTZ R171, R12, R171 ;  /* 0x000000ab0cab7221 */ /* 0x000fe40000010000 */
[----:B------:R-:W-:Y:S02]  /*8180*/  FMUL.FTZ R12, R156, UR41 ;  /* 0x000000299c0c7c20 */ /* 0x000fe40008410000 */
[----:B-----5:R-:W-:-:S02]  /*8190*/  FFMA.FTZ R126, R228, UR42, -R137 ;  /* 0x0000002ae47e7c23 */ /* 0x020fc40008010889 */
[----:B------:R-:W-:Y:S02]  /*81a0*/  FFMA.FTZ R127, R3, UR42, -R12 ;  /* 0x0000002a037f7c23 */ /* 0x000fe4000801080c */
[----:B------:R-:W-:Y:S02]  /*81b0*/  FMUL.FTZ R137, R159, UR41 ;  /* 0x000000299f897c20 */ /* 0x000fe40008410000 */
[C---:B------:R-:W-:Y:S02]  /*81c0*/  FMUL.FTZ R12, R158.reuse, UR41 ;  /* 0x000000299e0c7c20 */ /* 0x040fe40008410000 */
[----:B------:R-:W-:Y:S02]  /*81d0*/  FFMA.FTZ R136, R158, UR42, -R137 ;  /* 0x0000002a9e887c23 */ /* 0x000fe40008010889 */
[----:B------:R-:W-:Y:S02]  /*81e0*/  FMUL.FTZ R138, R19, R138 ;  /* 0x0000008a138a7220 */ /* 0x000fe40000410000 */
[----:B------:R-:W-:-:S02]  /*81f0*/  FMUL.FTZ R139, R3, UR41 ;  /* 0x00000029038b7c20 */ /* 0x000fc40008410000 */
[----:B------:R-:W-:Y:S02]  /*8200*/  FFMA.FTZ R137, R159, UR42, R12 ;  /* 0x0000002a9f897c23 */ /* 0x000fe4000801000c */
[----:B------:R-:W-:Y:S02]  /*8210*/  FMUL.FTZ R12, R157, UR41 ;  /* 0x000000299d0c7c20 */ /* 0x000fe40008410000 */
[----:B------:R-:W-:Y:S02]  /*8220*/  FADD.FTZ R14, R14, R135 ;  /* 0x000000870e0e7221 */ /* 0x000fe40000010000 */
[----:B------:R-:W-:Y:S02]  /*8230*/  FFMA.FTZ R135, R211, R134, R138 ;  /* 0x00000086d3877223 */ /* 0x000fe4000001008a */
[----:B------:R-:W-:Y:S02]  /*8240*/  FMUL.FTZ R141, R18, R141 ;  /* 0x0000008d128d7220 */ /* 0x000fe40000410000 */
[----:B0-----:R-:W-:-:S02]  /*8250*/  FFMA.FTZ R128, R156, UR42, R139 ;  /* 0x0000002a9c807c23 */ /* 0x001fc4000801008b */
[----:B------:R-:W-:Y:S02]  /*8260*/  FFMA.FTZ R139, R25, UR42, R12 ;  /* 0x0000002a198b7c23 */ /* 0x000fe4000801000c */
[----:B------:R-:W-:Y:S02]  /*8270*/  FMUL.FTZ R12, R22, UR41 ;  /* 0x00000029160c7c20 */ /* 0x000fe40008410000 */
[----:B------:R-:W-:Y:S02]  /*8280*/  FADD.FTZ R14, R14, R135 ;  /* 0x000000870e0e7221 */ /* 0x000fe40000010000 */
[----:B------:R-:W-:Y:S02]  /*8290*/  FFMA.FTZ R141, R214, R125, R141 ;  /* 0x0000007dd68d7223 */ /* 0x000fe4000001008d */
[----:B------:R-:W-:Y:S02]  /*82a0*/  FMUL.FTZ R151, R20, UR41 ;  /* 0x0000002914977c20 */ /* 0x000fe40008410000 */
[----:B------:R-:W-:-:S02]  /*82b0*/  FFMA.FTZ R145, R163, UR42, -R12 ;  /* 0x0000002aa3917c23 */ /* 0x000fc4000801080c */
[----:B------:R-:W-:Y:S02]  /*82c0*/  FMUL.FTZ R149, R24, UR41 ;  /* 0x0000002918957c20 */ /* 0x000fe40008410000 */
[----:B------:R-:W-:Y:S02]  /*82d0*/  FMUL.FTZ R12, R169, UR41 ;  /* 0x00000029a90c7c20 */ /* 0x000fe40008410000 */
[----:B------:R-:W-:Y:S02]  /*82e0*/  FADD.FTZ R161, R14, R141 ;  /* 0x0000008d0ea17221 */ /* 0x000fe40000010000 */
[----:B------:R-:W-:Y:S02]  /*82f0*/  FMUL.FTZ R143, R82, R22 ;  /* 0x00000016528f7220 */ /* 0x000fe40000410000 */
[----:B------:R-:W-:Y:S02]  /*8300*/  FFMA.FTZ R144, R24, UR42, -R151 ;  /* 0x0000002a18907c23 */ /* 0x000fe40008010897 */
[----:B------:R-:W-:-:S02]  /*8310*/  FMUL.FTZ R14, R81, R24 ;  /* 0x00000018510e7220 */ /* 0x000fc40000410000 */
[----:B------:R-:W-:Y:S02]  /*8320*/  FFMA.FTZ R24, R20, UR42, R149 ;  /* 0x0000002a14187c23 */ /* 0x000fe40008010095 */
[C---:B------:R-:W-:Y:S02]  /*8330*/  FFMA.FTZ R149, R31.reuse, UR42, -R12 ;  /* 0x0000002a1f957c23 */ /* 0x040fe4000801080c */
[C---:B------:R-:W-:Y:S02]  /*8340*/  FFMA.FTZ R226, -R82.reuse, R109, R226 ;  /* 0x0000006d52e27223 */ /* 0x040fe400000101e2 */
[----:B------:R-:W-:Y:S02]  /*8350*/  FMUL.FTZ R173, R82, R163 ;  /* 0x000000a352ad7220 */ /* 0x000fe40000410000 */
[----:B------:R-:W-:Y:S02]  /*8360*/  FMUL.FTZ R152, R16, R143 ;  /* 0x0000008f10987220 */ /* 0x000fe40000410000 */
[----:B------:R-:W-:-:S02]  /*8370*/  FMUL.FTZ R12, R31, UR41 ;  /* 0x000000291f0c7c20 */ /* 0x000fc40008410000 */
[----:B------:R-:W-:Y:S02]  /*8380*/  FMUL.FTZ R154, R178, UR41 ;  /* 0x00000029b29a7c20 */ /* 0x000fe40008410000 */
[----:B------:R-:W-:Y:S02]  /*8390*/  FMUL.FTZ R31, R172, UR41 ;  /* 0x00000029ac1f7c20 */ /* 0x000fe40008410000 */
[----:B------:R-:W-:Y:S02]  /*83a0*/  FFMA.FTZ R190, R226, R173, -R152 ;  /* 0x000000ade2be7223 */ /* 0x000fe40000010898 */
[----:B------:R-:W-:Y:S02]  /*83b0*/  FFMA.FTZ R154, R121, UR42, -R154 ;  /* 0x0000002a799a7c23 */ /* 0x000fe4000801089a */
[----:B------:R-:W-:Y:S02]  /*83c0*/  FMUL.FTZ R142, R81, R20 ;  /* 0x00000014518e7220 */ /* 0x000fe40000410000 */
[----:B------:R-:W-:-:S02]  /*83d0*/  FFMA.FTZ R152, R122, UR42, -R31 ;  /* 0x0000002a7a987c23 */ /* 0x000fc4000801081f */
[----:B------:R-:W-:Y:S02]  /*83e0*/  FMUL.FTZ R121, R121, UR41 ;  /* 0x0000002979797c20 */ /* 0x000fe40008410000 */
[----:B------:R-:W-:Y:S02]  /*83f0*/  FMUL.FTZ R31, R122, UR41 ;  /* 0x000000297a1f7c20 */ /* 0x000fe40008410000 */
[----:B------:R-:W-:Y:S02]  /*8400*/  FFMA.FTZ R217, -R81, R110, R217 ;  /* 0x0000006e51d97223 */ /* 0x000fe400000101d9 */
[----:B------:R-:W-:Y:S02]  /*8410*/  FMUL.FTZ R148, R17, R142 ;  /* 0x0000008e11947220 */ /* 0x000fe40000410000 */
[----:B------:R-:W-:Y:S02]  /*8420*/  FFMA.FTZ R162, R178, UR42, R121 ;  /* 0x0000002ab2a27c23 */ /* 0x000fe40008010079 */
[----:B------:R-:W-:-:S02]  /*8430*/  FFMA.FTZ R153, R169, UR42, R12 ;  /* 0x0000002aa9997c23 */ /* 0x000fc4000801000c */
[----:B------:R-:W-:Y:S02]  /*8440*/  FFMA.FTZ R182, R172, UR42, R31 ;  /* 0x0000002aacb67c23 */ /* 0x000fe4000801001f */
[----:B------:R-:W-:Y:S02]  /*8450*/  FMUL.FTZ R121, R189, UR41 ;  /* 0x00000029bd797c20 */ /* 0x000fe40008410000 */
[----:B------:R-:W-:Y:S02]  /*8460*/  FMUL.FTZ R151, R181, UR41 ;  /* 0x00000029b5977c20 */ /* 0x000fe40008410000 */
[----:B------:R-:W-:Y:S02]  /*8470*/  FMUL.FTZ R31, R185, UR41 ;  /* 0x00000029b91f7c20 */ /* 0x000fe40008410000 */
[----:B------:R-:W-:Y:S02]  /*8480*/  FMUL.FTZ R12, R191, UR41 ;  /* 0x00000029bf0c7c20 */ /* 0x000fe40008410000 */
[----:B------:R-:W-:-:S02]  /*8490*/  FFMA.FTZ R186, R217, R14, -R148 ;  /* 0x0000000ed9ba7223 */ /* 0x000fc40000010894 */
[----:B------:R-:W-:Y:S02]  /*84a0*/  FMUL.FTZ R147, R163, UR41 ;  /* 0x00000029a3937c20 */ /* 0x000fe40008410000 */
[----:B------:R-:W-:Y:S02]  /*84b0*/  FFMA.FTZ R148, R188, UR42, -R121 ;  /* 0x0000002abc947c23 */ /* 0x000fe40008010879 */
[----:B------:R-:W-:Y:S02]  /*84c0*/  FMUL.FTZ R163, R17, R14 ;  /* 0x0000000e11a37220 */ /* 0x000fe40000410000 */
[----:B------:R-:W-:Y:S02]  /*84d0*/  FMUL.FTZ R160, R183, UR41 ;  /* 0x00000029b7a07c20 */ /* 0x000fe40008410000 */
[C---:B------:R-:W-:Y:S02]  /*84e0*/  FFMA.FTZ R151, R180.reuse, UR42, -R151 ;  /* 0x0000002ab4977c23 */ /* 0x040fe40008010897 */
[----:B------:R-:W-:-:S02]  /*84f0*/  FMUL.FTZ R176, R180, UR41 ;  /* 0x00000029b4b07c20 */ /* 0x000fc40008410000 */
[----:B------:R-:W-:Y:S02]  /*8500*/  FFMA.FTZ R31, R184, UR42, -R31 ;  /* 0x0000002ab81f7c23 */ /* 0x000fe4000801081f */
        /* <DEDUP_REMOVED lines=13> */
[----:B------:R-:W-:Y:S02]  /*85e0*/  FFMA.FTZ R138, R157, UR42, -R138 ;  /* 0x0000002a9d8a7c23 */ /* 0x000fe4000801088a */
[----:B------:R-:W-:Y:S02]  /*85f0*/  FFMA.FTZ R141, R164, UR42, -R141 ;  /* 0x0000002aa48d7c23 */ /* 0x000fe4000801088d */
[----:B------:R-:W-:Y:S02]  /*8600*/  FFMA.FTZ R140, R165, UR42, R140 ;  /* 0x0000002aa58c7c23 */ /* 0x000fe4000801008c */
        /* <DEDUP_REMOVED lines=40> */
.L_x_9906:
[----:B------:R-:W-:Y:S05]  /*8890*/  BSYNC B0 ;  /* 0x0000000000007941 */ /* 0x000fea0003800000 */
.L_x_9905:
[----:B------:R-:W-:Y:S01]  /*88a0*/  ULDC.64 UR30, c[0x0][0x2b8] ;  /* 0x0000ae00001e7ab9 */ /* 0x000fe20000000a00 */
[----:B------:R-:W-:Y:S01]  /*88b0*/  FFMA.FTZ R12, R217, R142, R163 ;  /* 0x0000008ed90c7223 */ /* 0x000fe200000100a3 */
[----:B------:R-:W-:Y:S01]  /*88c0*/  USHF.R.U32.HI UR35, URZ, 0x1, UR31 ;  /* 0x000000013f237899 */ /* 0x000fe2000801161f */
[----:B0-----:R-:W-:Y:S01]  /*88d0*/  FMUL.FTZ R15, R84, R157 ;  /* 0x0000009d540f7220 */ /* 0x001fe20000410000 */
[----:B------:R-:W-:Y:S01]  /*88e0*/  USHF.R.U64 UR34, UR30, 0x1, UR31 ;  /* 0x000000011e227899 */ /* 0x000fe2000800121f */
[----:B------:R-:W-:Y:S01]  /*88f0*/  FADD.FTZ R12, R161, R12 ;  /* 0x0000000ca10c7221 */ /* 0x000fe20000010000 */
[----:B------:R-:W-:Y:S01]  /*8900*/  UIMAD UR35, UR35, UR37, URZ ;  /* 0x00000025232372a4 */ /* 0x000fe2000f8e023f */
[C---:B------:R-:W-:Y:S01]  /*8910*/  FMUL.FTZ R161, R83.reuse, R165 ;  /* 0x000000a553a17220 */ /* 0x040fe20000410000 */
[----:B------:R-:W-:Y:S01]  /*8920*/  UIMAD.WIDE.U32 UR30, UR34, UR37, URZ ;  /* 0x00000025221e72a5 */ /* 0x000fe2000f8e003f */
[C---:B------:R-:W-:Y:S01]  /*8930*/  FMUL.FTZ R13, R83.reuse, R164 ;  /* 0x000000a4530d7220 */ /* 0x040fe20000410000 */
[----:B------:R-:W-:Y:S01]  /*8940*/  UIMAD UR39, UR36, UR34, UR35 ;  /* 0x00000022242772a4 */ /* 0x000fe2000f8e0223 */
[----:B------:R-:W-:Y:S01]  /*8950*/  FFMA.FTZ R222, -R83, R108, R222 ;  /* 0x0000006c53de7223 */ /* 0x000fe200000101de */
[----:B------:R-:W-:Y:S01]  /*8960*/  ULDC UR40, c[0x0][0x174] ;  /* 0x00005d0000287ab9 */ /* 0x000fe20000000800 */
[----:B------:R-:W-:Y:S01]  /*8970*/  FMUL.FTZ R14, R174, R161 ;  /* 0x000000a1ae0e7220 */ /* 0x000fe20000410000 */
[----:B------:R-:W-:Y:S01]  /*8980*/  ULDC.64 UR34, c[0x0][0x2c0] ;  /* 0x0000b00000227ab9 */ /* 0x000fe20000000a00 */
[----:B------:R-:W-:Y:S01]  /*8990*/  FMUL.FTZ R157, R84, R25 ;  /* 0x00000019549d7220 */ /* 0x000fe20000410000 */
[----:B------:R-:W-:Y:S01]  /*89a0*/  UIADD3 UR31, UR39, UR31, URZ ;  /* 0x0000001f271f7290 */ /* 0x000fe2000fffe03f */
[----:B------:R-:W-:Y:S01]  /*89b0*/  FMUL.FTZ R173, R16, R173 ;  /* 0x000000ad10ad7220 */ /* 0x000fe20000410000 */
[----:B------:R-:W-:Y:S01]  /*89c0*/  UIMAD UR39, UR38, UR34, URZ ;  /* 0x00000022262772a4 */ /* 0x000fe2000f8e023f */
[----:B------:R-:W-:Y:S01]  /*89d0*/  FFMA.FTZ R14, R222, R13, -R14 ;  /* 0x0000000dde0e7223 */ /* 0x000fe2000001080e */
[----:B------:R-:W-:Y:S01]  /*89e0*/  UIMAD.WIDE.U32 UR30, UR20, UR34, UR30 ;  /* 0x00000022141e72a5 */ /* 0x000fe2000f8e001e */
[----:B------:R-:W-:Y:S01]  /*89f0*/  FFMA.FTZ R164, -R84, R107, R223 ;  /* 0x0000006b54a47223 */ /* 0x000fe200000101df */
[----:B------:R-:W-:Y:S01]  /*8a00*/  UIMAD UR39, UR20, UR35, UR39 ;  /* 0x00000023142772a4 */ /* 0x000fe2000f8e0227 */
[----:B------:R-:W-:Y:S01]  /*8a10*/  FMUL.FTZ R163, R175, R157 ;  /* 0x0000009dafa37220 */ /* 0x000fe20000410000 */
[----:B------:R-:W-:Y:S01]  /*8a20*/  BSSY B0, `(.L_x_9907) ;  /* 0x0000046000007945 */ /* 0x000fe20003800000 */
[----:B------:R-:W-:Y:S01]  /*8a30*/  FFMA.FTZ R173, R226, R143, R173 ;  /* 0x0000008fe2ad7223 */ /* 0x000fe200000100ad */
[----:B------:R-:W-:Y:S01]  /*8a40*/  ULDC.64 UR34, c[0x0][0x320] ;  /* 0x0000c80000227ab9 */ /* 0x000fe20000000a00 */
[----:B------:R-:W-:Y:S01]  /*8a50*/  FMUL.FTZ R13, R174, R13 ;  /* 0x0000000dae0d7220 */ /* 0x000fe20000410000 */
[----:B------:R-:W-:Y:S01]  /*8a60*/  UIADD3 UR39, UR39, UR31, URZ ;  /* 0x0000001f27277290 */ /* 0x000fe2000fffe03f */
[----:B------:R-:W-:Y:S01]  /*8a70*/  FADD.FTZ R171, R171, R186 ;  /* 0x000000baabab7221 */ /* 0x000fe20000010000 */
[----:B------:R-:W-:Y:S01]  /*8a80*/  ULEA UR34, UP0, UR30, UR34, 0x3 ;  /* 0x000000221e227291 */ /* 0x000fe2000f80183f */
[----:B------:R-:W-:Y:S01]  /*8a90*/  FFMA.FTZ R163, R164, R15, -R163 ;  /* 0x0000000fa4a37223 */ /* 0x000fe200000108a3 */
[----:B------:R-:W-:Y:S01]  /*8aa0*/  UIADD3 UR31, UR6, -UR40, URZ ;  /* 0x80000028061f7290 */ /* 0x000fe2000fffe03f */
[----:B------:R-:W-:Y:S01]  /*8ab0*/  FADD.FTZ R12, R12, R173 ;  /* 0x000000ad0c0c7221 */ /* 0x000fe20000010000 */
[----:B------:R-:W-:Y:S01]  /*8ac0*/  ULEA.HI.X UR35, UR30, UR35, UR39, 0x3, UP0 ;  /* 0x000000231e237291 */ /* 0x000fe200080f1c27 */
[----:B------:R-:W-:Y:S01]  /*8ad0*/  FFMA.FTZ R13, R222, R161, R13 ;  /* 0x000000a1de0d7223 */ /* 0x000fe2000001000d */
[----:B------:R-:W-:Y:S01]  /*8ae0*/  UIMAD UR30, UR31, -0x400, URZ ;  /* 0xfffffc001f1e78a4 */ /* 0x000fe2000f8e023f */
[----:B------:R-:W-:Y:S01]  /*8af0*/  FMUL.FTZ R15, R175, R15 ;  /* 0x0000000faf0f7220 */ /* 0x000fe20000410000 */
[C---:B------:R-:W-:Y:S01]  /*8b00*/  ISETP.GE.AND P1, PT, R146.reuse, 0x41, PT ;  /* 0x000000419200780c */ /* 0x040fe20003f26270 */
[----:B------:R-:W-:Y:S01]  /*8b10*/  FADD.FTZ R171, R171, R190 ;  /* 0x000000beabab7221 */ /* 0x000fe20000010000 */
[----:B------:R-:W-:Y:S01]  /*8b20*/  ISETP.GE.AND P2, PT, R146, 0x61, PT ;  /* 0x000000619200780c */ /* 0x000fe20003f46270 */
[----:B------:R-:W-:Y:S01]  /*8b30*/  FMUL.FTZ R188, R85, R159 ;  /* 0x0000009f55bc7220 */ /* 0x000fe20000410000 */
[----:B------:R-:W-:Y:S01]  /*8b40*/  MOV R173, UR30 ;  /* 0x0000001e00ad7c02 */ /* 0x000fe20008000f00 */
[----:B------:R-:W-:Y:S01]  /*8b50*/  FADD.FTZ R13, R12, R13 ;  /* 0x0000000d0c0d7221 */ /* 0x000fe20000010000 */
[----:B------:R-:W-:Y:S01]  /*8b60*/  LEA R12, P0, R35, UR34, 0x2 ;  /* 0x00000022230c7c11 */ /* 0x000fe2000f8010ff */
[----:B------:R-:W-:Y:S01]  /*8b70*/  FFMA.FTZ R186, R164, R157, R15 ;  /* 0x0000009da4ba7223 */ /* 0x000fe2000001000f */
[----:B------:R-:W-:Y:S01]  /*8b80*/  USHF.L.U32 UR34, UR8, 0x2, URZ ;  /* 0x0000000208227899 */ /* 0x000fe2000800063f */
[----:B------:R-:W-:Y:S01]  /*8b90*/  FADD.FTZ R14, R171, R14 ;  /* 0x0000000eab0e7221 */ /* 0x000fe20000010000 */
[----:B------:R-:W-:Y:S01]  /*8ba0*/  ULDC.64 UR30, c[0x0][0x2d0] ;  /* 0x0000b400001e7ab9 */ /* 0x000fe20000000a00 */
[----:B------:R-:W-:-:S02]  /*8bb0*/  FMUL.FTZ R15, R85, R158 ;  /* 0x0000009e550f7220 */ /* 0x000fc40000410000 */
[----:B------:R-:W-:Y:S01]  /*8bc0*/  FFMA.FTZ R158, -R85, R106, R221 ;  /* 0x0000006a559e7223 */ /* 0x000fe200000101dd */
[----:B------:R-:W-:Y:S01]  /*8bd0*/  MOV R193, UR34 ;  /* 0x0000002200c17c02 */ /* 0x000fe20008000f00 */
[----:B------:R-:W-:Y:S02]  /*8be0*/  FMUL.FTZ R171, R177, R188 ;  /* 0x000000bcb1ab7220 */ /* 0x000fe40000410000 */
[----:B------:R-:W-:Y:S01]  /*8bf0*/  FADD.FTZ R186, R13, R186 ;  /* 0x000000ba0dba7221 */ /* 0x000fe20000010000 */
[----:B------:R-:W-:Y:S01]  /*8c00*/  LEA.HI.X R13, R35, UR35, RZ, 0x2, P0 ;  /* 0x00000023230d7c11 */ /* 0x000fe200080f14ff */
[-C--:B------:R-:W-:Y:S01]  /*8c10*/  FFMA.FTZ R171, R158, R15.reuse, -R171 ;  /* 0x0000000f9eab7223 */ /* 0x080fe200000108ab */
[----:B------:R-:W-:Y:S01]  /*8c20*/  USHF.L.U64.HI UR35, UR8, 0x2, UR9 ;  /* 0x0000000208237899 */ /* 0x000fe20008010209 */
[----:B------:R-:W-:Y:S01]  /*8c30*/  FMUL.FTZ R15, R177, R15 ;  /* 0x0000000fb10f7220 */ /* 0x000fe20000410000 */
[----:B------:R-:W-:Y:S01]  /*8c40*/  ISETP.GE.AND P0, PT, R146, 0x21, PT ;  /* 0x000000219200780c */ /* 0x000fe20003f06270 */
[----:B------:R-:W-:Y:S01]  /*8c50*/  FADD.FTZ R14, R14, R163 ;  /* 0x000000a30e0e7221 */ /* 0x000fe20000010000 */
[----:B------:R-:W-:Y:S01]  /*8c60*/  UIMAD UR30, UR35, UR30, URZ ;  /* 0x0000001e231e72a4 */ /* 0x000fe2000f8e023f */
[----:B------:R-:W-:-:S02]  /*8c70*/  FMUL.FTZ R163, R86, R156 ;  /* 0x0000009c56a37220 */ /* 0x000fc40000410000 */
[----:B------:R-:W-:Y:S01]  /*8c80*/  IMAD.WIDE R12, R173, 0x4, R12 ;  /* 0x00000004ad0c7825 */ /* 0x000fe200078e020c */
[----:B------:R-:W-:-:S03]  /*8c90*/  UIMAD UR30, UR34, UR31, UR30 ;  /* 0x0000001f221e72a4 */ /* 0x000fc6000f8e021e */
[----:B------:R-:W-:Y:S02]  /*8ca0*/  FFMA.FTZ R15, R158, R188, R15 ;  /* 0x000000bc9e0f7223 */ /* 0x000fe4000001000f */
[C---:B------:R-:W-:Y:S02]  /*8cb0*/  FMUL.FTZ R173, R86.reuse, R3 ;  /* 0x0000000356ad7220 */ /* 0x040fe40000410000 */
[----:B------:R-:W-:Y:S02]  /*8cc0*/  FFMA.FTZ R3, -R86, R105, R230 ;  /* 0x0000006956037223 */ /* 0x000fe400000101e6 */
[----:B------:R-:W-:Y:S02]  /*8cd0*/  FMUL.FTZ R190, R166, R163 ;  /* 0x000000a3a6be7220 */ /* 0x000fe40000410000 */
[----:B------:R-:W-:Y:S02]  /*8ce0*/  FADD.FTZ R15, R186, R15 ;  /* 0x0000000fba0f7221 */ /* 0x000fe40000010000 */
[----:B------:R-:W-:-:S04]  /*8cf0*/  IMAD.WIDE.U32 R12, R193, c[0x0][0x2d0], R12 ;  /* 0x0000b400c10c7a25 */ /* 0x000fc800078e000c */
[-C--:B------:R-:W-:Y:S01]  /*8d00*/  FMUL.FTZ R186, R166, R173.reuse ;  /* 0x000000ada6ba7220 */ /* 0x080fe20000410000 */
[----:B------:R-:W-:Y:S01]  /*8d10*/  IADD3 R13, R13, UR30, RZ ;  /* 0x0000001e0d0d7c10 */ /* 0x000fe2000fffe0ff */
[C---:B------:R-:W-:Y:S02]  /*8d20*/  FFMA.FTZ R193, R3.reuse, R173, -R190 ;  /* 0x000000ad03c17223 */ /* 0x040fe400000108be */
[----:B------:R-:W-:Y:S02]  /*8d30*/  FADD.FTZ R14, R14, R171 ;  /* 0x000000ab0e0e7221 */ /* 0x000fe40000010000 */
[----:B------:R-:W-:Y:S02]  /*8d40*/  FFMA.FTZ R194, R3, R163, R186 ;  /* 0x000000a303c27223 */ /* 0x000fe400000100ba */
[----:B------:R-:W-:Y:S02]  /*8d50*/  FMUL.FTZ R228, R87, R228 ;  /* 0x000000e457e47220 */ /* 0x000fe40000410000 */
[----:B------:R-:W-:Y:S01]  /*8d60*/  FADD.FTZ R193, R14, R193 ;  /* 0x000000c10ec17221 */ /* 0x000fe20000010000 */
[----:B------:R-:W-:Y:S01]  /*8d70*/  IADD3 R14, R35, 0x20, RZ ;  /* 0x00000020230e7810 */ /* 0x000fe20007ffe0ff */
[----:B------:R-:W-:Y:S01]  /*8d80*/  FADD.FTZ R173, R15, R194 ;  /* 0x000000c20fad7221 */ /* 0x000fe20000010000 */
[----:B------:R-:W-:Y:S01]  /*8d90*/  IADD3 R194, R35, 0x40, RZ ;  /* 0x0000004023c27810 */ /* 0x000fe20007ffe0ff */
[----:B------:R-:W-:Y:S01]  /*8da0*/  FMUL.FTZ R15, R229, R228 ;  /* 0x000000e4e50f7220 */ /* 0x000fe20000410000 */
[-C--:B------:R-:W-:Y:S01]  /*8db0*/  LEA.HI.SX32 R14, R14, R35.reuse, 0x1b ;  /* 0x000000230e0e7211 */ /* 0x080fe200078fdaff */
[C---:B------:R-:W-:Y:S01]  /*8dc0*/  FMUL.FTZ R190, R87.reuse, R2 ;  /* 0x0000000257be7220 */ /* 0x040fe20000410000 */
[----:B------:R-:W-:Y:S01]  /*8dd0*/  LEA.HI.SX32 R194, R194, R35, 0x1b ;  /* 0x00000023c2c27211 */ /* 0x000fe200078fdaff */
[----:B------:R-:W-:-:S02]  /*8de0*/  FFMA.FTZ R186, -R87, R104, R179 ;  /* 0x0000006857ba7223 */ /* 0x000fc400000101b3 */
[-C--:B------:R-:W-:Y:S02]  /*8df0*/  FMUL.FTZ R171, R229, R190.reuse ;  /* 0x000000bee5ab7220 */ /* 0x080fe40000410000 */
[C---:B------:R-:W-:Y:S02]  /*8e00*/  FFMA.FTZ R198, R186.reuse, R190, R15 ;  /* 0x000000bebac67223 */ /* 0x040fe4000001000f */
[----:B------:R0:W1:Y:S01]  /*8e10*/  LDS R15, [R14.X4+0x8c0] ;  /* 0x0008c0000e0f7984 */ /* 0x0000620000004800 */
[----:B------:R-:W-:Y:S02]  /*8e20*/  FFMA.FTZ R200, R186, R228, -R171 ;  /* 0x000000e4bac87223 */ /* 0x000fe400000108ab */
[----:B------:R-:W-:Y:S01]  /*8e30*/  FADD.FTZ R171, R173, R198 ;  /* 0x000000c6adab7221 */ /* 0x000fe20000010000 */
[----:B------:R-:W-:Y:S01]  /*8e40*/  IADD3 R198, R35, 0x60, RZ ;  /* 0x0000006023c67810 */ /* 0x000fe20007ffe0ff */
[----:B------:R-:W-:Y:S01]  /*8e50*/  FADD.FTZ R173, R193, R200 ;  /* 0x000000c8c1ad7221 */ /* 0x000fe20000010000 */
[----:B------:R-:W-:Y:S05]  /*8e60*/  @!P0 BRA `(.L_x_9908) ;  /* 0x0000001000008947 */ /* 0x000fea0003800000 */
[----:B-1----:R1:W-:Y:S02]  /*8e70*/  RED.E.ADD.F32.FTZ.RN.STRONG.GPU [R12.64+-0xf80], R15 ;  /* 0xfff0800f0c00798e */ /* 0x0023e4000c10e7a0 */
.L_x_9908:
[----:B------:R-:W-:Y:S05]  /*8e80*/  BSYNC B0 ;  /* 0x0000000000007941 */ /* 0x000fea0003800000 */
.L_x_9907:
[----:B-1----:R1:W2:Y:S01]  /*8e90*/  LDS R15, [R194.X4+0x940] ;  /* 0x00094000c20f7984 */ /* 0x0022a20000004800 */
[----:B------:R-:W-:Y:S01]  /*8ea0*/  BSSY B0, `(.L_x_9909) ;  /* 0x0000004000007945 */ /* 0x000fe20003800000 */
[----:B------:R-:W-:Y:S01]  /*8eb0*/  LEA.HI.SX32 R198, R198, R35, 0x1b ;  /* 0x00000023c6c67211 */ /* 0x000fe200078fdaff */
[----:B------:R-:W-:Y:S05]  /*8ec0*/  @!P1 BRA `(.L_x_9910) ;  /* 0x0000001000009947 */ /* 0x000fea0003800000 */
[----:B--2---:R2:W-:Y:S02]  /*8ed0*/  RED.E.ADD.F32.FTZ.RN.STRONG.GPU [R12.64+-0xf00], R15 ;  /* 0xfff1000f0c00798e */ /* 0x0045e4000c10e7a0 */
.L_x_9910:
[----:B------:R-:W-:Y:S05]  /*8ee0*/  BSYNC B0 ;  /* 0x0000000000007941 */ /* 0x000fea0003800000 */
.L_x_9909:
[----:B--2---:R2:W3:Y:S01]  /*8ef0*/  LDS R15, [R198.X4+0x9c0] ;  /* 0x0009c000c60f7984 */ /* 0x0044e20000004800 */
[----:B------:R-:W-:Y:S01]  /*8f00*/  BSSY B0, `(.L_x_9911) ;  /* 0x0000005000007945 */ /* 0x000fe20003800000 */
[----:B0-----:R-:W-:-:S02]  /*8f10*/  IADD3 R14, R35, 0x80, RZ ;  /* 0x00000080230e7810 */ /* 0x001fc40007ffe0ff */
[----:B-1----:R-:W-:Y:S01]  /*8f20*/  IADD3 R194, R35, 0xa0, RZ ;  /* 0x000000a023c27810 */ /* 0x002fe20007ffe0ff */
[----:B------:R-:W-:Y:S05]  /*8f30*/  @!P2 BRA `(.L_x_9912) ;  /* 0x000000100000a947 */ /* 0x000fea0003800000 */
[----:B---3--:R0:W-:Y:S02]  /*8f40*/  RED.E.ADD.F32.FTZ.RN.STRONG.GPU [R12.64+-0xe80], R15 ;  /* 0xfff1800f0c00798e */ /* 0x0081e4000c10e7a0 */
.L_x_9912:
[----:B------:R-:W-:Y:S05]  /*8f50*/  BSYNC B0 ;  /* 0x0000000000007941 */ /* 0x000fea0003800000 */
.L_x_9911:
        /* <DEDUP_REMOVED lines=14> */
.L_x_9914:
[----:B0-----:R-:W-:Y:S05]  /*9040*/  BSYNC B0 ;  /* 0x0000000000007941 */ /* 0x001fea0003800000 */
.L_x_9913:
[----:B-1----:R0:W1:Y:S01]  /*9050*/  LDS R15, [R194.X4+0xac0] ;  /* 0x000ac000c20f7984 */ /* 0x0020620000004800 */
[----:B------:R-:W-:Y:S01]  /*9060*/  BSSY B0, `(.L_x_9915) ;  /* 0x0000005000007945 */ /* 0x000fe20003800000 */
[----:B------:R-:W-:Y:S02]  /*9070*/  IADD3 R14, R35, 0xe0, RZ ;  /* 0x000000e0230e7810 */ /* 0x000fe40007ffe0ff */
[----:B------:R-:W-:Y:S01]  /*9080*/  LEA.HI.SX32 R198, R198, R35, 0x1b ;  /* 0x00000023c6c67211 */ /* 0x000fe200078fdaff */
[----:B------:R-:W-:Y:S05]  /*9090*/  @!P0 BRA `(.L_x_9916) ;  /* 0x0000001000008947 */ /* 0x000fea0003800000 */
[----:B-1----:R1:W-:Y:S02]  /*90a0*/  RED.E.ADD.F32.FTZ.RN.STRONG.GPU [R12.64+-0xd80], R15 ;  /* 0xfff2800f0c00798e */ /* 0x0023e4000c10e7a0 */
.L_x_9916:
[----:B------:R-:W-:Y:S05]  /*90b0*/  BSYNC B0 ;  /* 0x0000000000007941 */ /* 0x000fea0003800000 */
.L_x_9915:
[----:B-1----:R1:W2:Y:S01]  /*90c0*/  LDS R15, [R198.X4+0xb40] ;  /* 0x000b4000c60f7984 */ /* 0x0022a20000004800 */
[----:B------:R-:W-:Y:S01]  /*90d0*/  BSSY B0, `(.L_x_9917) ;  /* 0x0000005000007945 */ /* 0x000fe20003800000 */
[----:B0-----:R-:W-:-:S02]  /*90e0*/  IADD3 R194, R35, 0x100, RZ ;  /* 0x0000010023c27810 */ /* 0x001fc40007ffe0ff */
[----:B------:R-:W-:Y:S01]  /*90f0*/  LEA.HI.SX32 R14, R14, R35, 0x1b ;  /* 0x000000230e0e7211 */ /* 0x000fe200078fdaff */
[----:B------:R-:W-:Y:S05]  /*9100*/  @!P1 BRA `(.L_x_9918) ;  /* 0x0000001000009947 */ /* 0x000fea0003800000 */
[----:B--2---:R0:W-:Y:S02]  /*9110*/  RED.E.ADD.F32.FTZ.RN.STRONG.GPU [R12.64+-0xd00], R15 ;  /* 0xfff3000f0c00798e */ /* 0x0041e4000c10e7a0 */
.L_x_9918:
[----:B------:R-:W-:Y:S05]  /*9120*/  BSYNC B0 ;  /* 0x0000000000007941 */ /* 0x000fea0003800000 */
.L_x_9917:
[----:B0-2---:R0:W2:Y:S01]  /*9130*/  LDS R15, [R14.X4+0xbc0] ;  /* 0x000bc0000e0f7984 */ /* 0x0050a20000004800 */
[----:B------:R-:W-:Y:S01]  /*9140*/  BSSY B0, `(.L_x_9919) ;  /* 0x0000005000007945 */ /* 0x000fe20003800000 */
[----:B-1----:R-:W-:Y:S02]  /*9150*/  IADD3 R198, R35, 0x120, RZ ;  /* 0x0000012023c67810 */ /* 0x002fe40007ffe0ff */
[----:B------:R-:W-:Y:S01]  /*9160*/  LEA.HI.SX32 R194, R194, R35, 0x1b ;  /* 0x00000023c2c27211 */ /* 0x000fe200078fdaff */
[----:B------:R-:W-:Y:S05]  /*9170*/  @!P2 BRA `(.L_x_9920) ;  /* 0x000000100000a947 */ /* 0x000fea0003800000 */
[----:B--2---:R1:W-:Y:S02]  /*9180*/  RED.E.ADD.F32.FTZ.RN.STRONG.GPU [R12.64+-0xc80], R15 ;  /* 0xfff3800f0c00798e */ /* 0x0043e4000c10e7a0 */
.L_x_9920:
[----:B------:R-:W-:Y:S05]  /*9190*/  BSYNC B0 ;  /* 0x0000000000007941 */ /* 0x000fea0003800000 */
.L_x_9919:
[----:B-12---:R1:W2:Y:S01]  /*91a0*/  LDS R15, [R194.X4+0xc40] ;  /* 0x000c4000c20f7984 */ /* 0x0062a20000004800 */
[----:B------:R-:W-:Y:S01]  /*91b0*/  BSSY B0, `(.L_x_9921) ;  /* 0x0000005000007945 */ /* 0x000fe20003800000 */
[----:B0-----:R-:W-:Y:S02]  /*91c0*/  IADD3 R14, R35, 0x140, RZ ;  /* 0x00000140230e7810 */ /* 0x001fe40007ffe0ff */
[----:B------:R-:W-:Y:S01]  /*91d0*/  LEA.HI.SX32 R198, R198, R35, 0x1b ;  /* 0x00000023c6c67211 */ /* 0x000fe200078fdaff */
[----:B------:R-:W-:Y:S05]  /*91e0*/  @!P3 BRA `(.L_x_9922) ;  /* 0x000000100000b947 */ /* 0x000fea0003800000 */
[----:B--2---:R0:W-:Y:S02]  /*91f0*/  RED.E.ADD.F32.FTZ.RN.STRONG.GPU [R12.64+-0xc00], R15 ;  /* 0xfff4000f0c00798e */ /* 0x0041e4000c10e7a0 */
.L_x_9922:
[----:B------:R-:W-:Y:S05]  /*9200*/  BSYNC B0 ;  /* 0x0000000000007941 */ /* 0x000fea0003800000 */
.L_x_9921:
[----:B0-2---:R0:W2:Y:S01]  /*9210*/  LDS R15, [R198.X4+0xcc0] ;  /* 0x000cc000c60f7984 */ /* 0x0050a20000004800 */
[----:B------:R-:W-:Y:S01]  /*9220*/  BSSY B0, `(.L_x_9923) ;  /* 0x0000004000007945 */ /* 0x000fe20003800000 */
[----:B------:R-:W-:Y:S01]  /*9230*/  LEA.HI.SX32 R14, R14, R35, 0x1b ;  /* 0x000000230e0e7211 */ /* 0x000fe200078fdaff */
[----:B------:R-:W-:Y:S05]  /*9240*/  @!P4 BRA `(.L_x_9924) ;  /* 0x000000100000c947 */ /* 0x000fea0003800000 */
[----:B--2---:R2:W-:Y:S02]  /*9250*/  RED.E.ADD.F32.FTZ.RN.STRONG.GPU [R12.64+-0xb80], R15 ;  /* 0xfff4800f0c00798e */ /* 0x0045e4000c10e7a0 */
.L_x_9924:
[----:B------:R-:W-:Y:S05]  /*9260*/  BSYNC B0 ;  /* 0x0000000000007941 */ /* 0x000fea0003800000 */
.L_x_9923:
[----:B--2---:R2:W3:Y:S01]  /*9270*/  LDS R15, [R14.X4+0xd40] ;  /* 0x000d40000e0f7984 */ /* 0x0044e20000004800 */
[----:B------:R-:W-:Y:S01]  /*9280*/  BSSY B0, `(.L_x_9925) ;  /* 0x0000005000007945 */ /* 0x000fe20003800000 */
[----:B-1----:R-:W-:-:S02]  /*9290*/  IADD3 R194, R35, 0x160, RZ ;  /* 0x0000016023c27810 */ /* 0x002fc40007ffe0ff */
[----:B0-----:R-:W-:Y:S01]  /*92a0*/  IADD3 R198, R35, 0x180, RZ ;  /* 0x0000018023c67810 */ /* 0x001fe20007ffe0ff */
[----:B------:R-:W-:Y:S05]  /*92b0*/  @!P5 BRA `(.L_x_9926) ;  /* 0x000000100000d947 */ /* 0x000fea0003800000 */
[----:B---3--:R0:W-:Y:S02]  /*92c0*/  RED.E.ADD.F32.FTZ.RN.STRONG.GPU [R12.64+-0xb00], R15 ;  /* 0xfff5000f0c00798e */ /* 0x0081e4000c10e7a0 */
.L_x_9926:
[----:B------:R-:W-:Y:S05]  /*92d0*/  BSYNC B0 ;  /* 0x0000000000007941 */ /* 0x000fea0003800000 */
.L_x_9925:
        /* <DEDUP_REMOVED lines=14> */
.L_x_9928:
[----:B0-----:R-:W-:Y:S05]  /*93c0*/  BSYNC B0 ;  /* 0x0000000000007941 */ /* 0x001fea0003800000 */
.L_x_9927:
[----:B-1----:R0:W1:Y:S01]  /*93d0*/  LDS R15, [R198.X4+0xe40] ;  /* 0x000e4000c60f7984 */ /* 0x0020620000004800 */
[----:B------:R-:W-:Y:S01]  /*93e0*/  BSSY B0, `(.L_x_9929) ;  /* 0x0000005000007945 */ /* 0x000fe20003800000 */
[----:B------:R-:W-:Y:S02]  /*93f0*/  IADD3 R194, R35, 0x1c0, RZ ;  /* 0x000001c023c27810 */ /* 0x000fe40007ffe0ff */
[----:B------:R-:W-:Y:S01]  /*9400*/  LEA.HI.SX32 R14, R14, R35, 0x1b ;  /* 0x000000230e0e7211 */ /* 0x000fe200078fdaff */
[----:B------:R-:W-:Y:S05]  /*9410*/  @!P0 BRA `(.L_x_9930) ;  /* 0x0000001000008947 */ /* 0x000fea0003800000 */
[----:B-1----:R1:W-:Y:S02]  /*9420*/  RED.E.ADD.F32.FTZ.RN.STRONG.GPU [R12.64+-0xa00], R15 ;  /* 0xfff6000f0c00798e */ /* 0x0023e4000c10e7a0 */
.L_x_9930:
[----:B------:R-:W-:Y:S05]  /*9430*/  BSYNC B0 ;  /* 0x0000000000007941 */ /* 0x000fea0003800000 */
.L_x_9929:
[----:B-1----:R1:W2:Y:S01]  /*9440*/  LDS R15, [R14.X4+0xec0] ;  /* 0x000ec0000e0f7984 */ /* 0x0022a20000004800 */
[----:B------:R-:W-:Y:S01]  /*9450*/  BSSY B0, `(.L_x_9931) ;  /* 0x0000005000007945 */ /* 0x000fe20003800000 */
[----:B0-----:R-:W-:-:S02]  /*9460*/  IADD3 R198, R35, 0x1e0, RZ ;  /* 0x000001e023c67810 */ /* 0x001fc40007ffe0ff */
[----:B------:R-:W-:Y:S01]  /*9470*/  LEA.HI.SX32 R194, R194, R35, 0x1b ;  /* 0x00000023c2c27211 */ /* 0x000fe200078fdaff */
[----:B------:R-:W-:Y:S05]  /*9480*/  @!P1 BRA `(.L_x_9932) ;  /* 0x0000001000009947 */ /* 0x000fea0003800000 */
[----:B--2---:R0:W-:Y:S02]  /*9490*/  RED.E.ADD.F32.FTZ.RN.STRONG.GPU [R12.64+-0x980], R15 ;  /* 0xfff6800f0c00798e */ /* 0x0041e4000c10e7a0 */
.L_x_9932:
[----:B------:R-:W-:Y:S05]  /*94a0*/  BSYNC B0 ;  /* 0x0000000000007941 */ /* 0x000fea0003800000 */
.L_x_9931:
[----:B0-2---:R0:W2:Y:S01]  /*94b0*/  LDS R15, [R194.X4+0xf40] ;  /* 0x000f4000c20f7984 */ /* 0x0050a20000004800 */
[----:B------:R-:W-:Y:S01]  /*94c0*/  BSSY B0, `(.L_x_9933) ;  /* 0x0000004000007945 */ /* 0x000fe20003800000 */
[----:B------:R-:W-:Y:S01]  /*94d0*/  LEA.HI.SX32 R198, R198, R35, 0x1b ;  /* 0x00000023c6c67211 */ /* 0x000fe200078fdaff */
[----:B------:R-:W-:Y:S05]  /*94e0*/  @!P2 BRA `(.L_x_9934) ;  /* 0x000000100000a947 */ /* 0x000fea0003800000 */
[----:B--2---:R2:W-:Y:S02]  /*94f0*/  RED.E.ADD.F32.FTZ.RN.STRONG.GPU [R12.64+-0x900], R15 ;  /* 0xfff7000f0c00798e */ /* 0x0045e4000c10e7a0 */
.L_x_9934:
[----:B------:R-:W-:Y:S05]  /*9500*/  BSYNC B0 ;  /* 0x0000000000007941 */ /* 0x000fea0003800000 */
.L_x_9933:
[----:B--2---:R2:W3:Y:S01]  /*9510*/  LDS R15, [R198.X4+0xfc0] ;  /* 0x000fc000c60f7984 */ /* 0x0044e20000004800 */
[----:B------:R-:W-:Y:S01]  /*9520*/  BSSY B0, `(.L_x_9935) ;  /* 0x0000005000007945 */ /* 0x000fe20003800000 */
[----:B-1----:R-:W-:Y:S02]  /*9530*/  IADD3 R14, R35, 0x220, RZ ;  /* 0x00000220230e7810 */ /* 0x002fe40007ffe0ff */
[----:B------:R-:W-:Y:S01]  /*9540*/  LEA.HI.SX32 R150, R150, R35, 0x1b ;  /* 0x0000002396967211 */ /* 0x000fe200078fdaff */
[----:B------:R-:W-:Y:S05]  /*9550*/  @!P3 BRA `(.L_x_9936) ;  /* 0x000000100000b947 */ /* 0x000fea0003800000 */
[----:B---3--:R1:W-:Y:S02]  /*9560*/  RED.E.ADD.F32.FTZ.RN.STRONG.GPU [R12.64+-0x880], R15 ;  /* 0xfff7800f0c00798e */ /* 0x0083e4000c10e7a0 */
.L_x_9936:
[----:B------:R-:W-:Y:S05]  /*9570*/  BSYNC B0 ;  /* 0x0000000000007941 */ /* 0x000fea0003800000 */
.L_x_9935:
[----:B-1-3--:R1:W3:Y:S01]  /*9580*/  LDS R15, [R150.X4+0x1040] ;  /* 0x00104000960f7984 */ /* 0x00a2e20000004800 */
[----:B------:R-:W-:Y:S01]  /*9590*/  BSSY B0, `(.L_x_9937) ;  /* 0x0000004000007945 */ /* 0x000fe20003800000 */
[----:B------:R-:W-:Y:S01]  /*95a0*/  LEA.HI.SX32 R14, R14, R35, 0x1b ;  /* 0x000000230e0e7211 */ /* 0x000fe200078fdaff */
[----:B------:R-:W-:Y:S05]  /*95b0*/  @!P4 BRA `(.L_x_9938) ;  /* 0x000000100000c947 */ /* 0x000fea0003800000 */
[----:B---3--:R3:W-:Y:S02]  /*95c0*/  RED.E.ADD.F32.FTZ.RN.STRONG.GPU [R12.64+-0x800], R15 ;  /* 0xfff8000f0c00798e */ /* 0x0087e4000c10e7a0 */
.L_x_9938:
[----:B------:R-:W-:Y:S05]  /*95d0*/  BSYNC B0 ;  /* 0x0000000000007941 */ /* 0x000fea0003800000 */
.L_x_9937:
[----:B---3--:R3:W4:Y:S01]  /*95e0*/  LDS R15, [R14.X4+0x10c0] ;  /* 0x0010c0000e0f7984 */ /* 0x0087220000004800 */
[----:B------:R-:W-:Y:S01]  /*95f0*/  BSSY B0, `(.L_x_9939) ;  /* 0x0000005000007945 */ /* 0x000fe20003800000 */
[----:B-1----:R-:W-:-:S02]  /*9600*/  IADD3 R150, R35, 0x240, RZ ;  /* 0x0000024023967810 */ /* 0x002fc40007ffe0ff */
[----:B0-----:R-:W-:Y:S01]  /*9610*/  IADD3 R194, R35, 0x260, RZ ;  /* 0x0000026023c27810 */ /* 0x001fe20007ffe0ff */
[----:B------:R-:W-:Y:S05]  /*9620*/  @!P5 BRA `(.L_x_9940) ;  /* 0x000000100000d947 */ /* 0x000fea0003800000 */
[----:B----4-:R0:W-:Y:S02]  /*9630*/  RED.E.ADD.F32.FTZ.RN.STRONG.GPU [R12.64+-0x780], R15 ;  /* 0xfff8800f0c00798e */ /* 0x0101e4000c10e7a0 */
.L_x_9940:
[----:B------:R-:W-:Y:S05]  /*9640*/  BSYNC B0 ;  /* 0x0000000000007941 */ /* 0x000fea0003800000 */
.L_x_9939:
[-C--:B------:R-:W-:Y:S01]  /*9650*/  LEA.HI.SX32 R150, R150, R35.reuse, 0x1b ;  /* 0x0000002396967211 */ /* 0x080fe200078fdaff */
[----:B------:R-:W-:Y:S01]  /*9660*/  BSSY B0, `(.L_x_9941) ;  /* 0x000000d000007945 */ /* 0x000fe20003800000 */
[----:B------:R-:W-:Y:S02]  /*9670*/  ISETP.GE.AND P6, PT, R146, 0x241, PT ;  /* 0x000002419200780c */ /* 0x000fe40003fc6270 */
[----:B---3--:R-:W-:Y:S01]  /*9680*/  IADD3 R14, R35, 0x280, RZ ;  /* 0x00000280230e7810 */ /* 0x008fe20007ffe0ff */
[----:B0---4-:R0:W1:Y:S01]  /*9690*/  LDS R15, [R150.X4+0x1140] ;  /* 0x00114000960f7984 */ /* 0x0110620000004800 */
        /* <DEDUP_REMOVED lines=9> */
.L_x_9942:
[----:B0-----:R-:W-:Y:S05]  /*9730*/  BSYNC B0 ;  /* 0x0000000000007941 */ /* 0x001fea0003800000 */
.L_x_9941:
[----:B-1----:R0:W1:Y:S01]  /*9740*/  LDS R15, [R194.X4+0x11c0] ;  /* 0x0011c000c20f7984 */ /* 0x0020620000004800 */
[----:B------:R-:W-:Y:S01]  /*9750*/  BSSY B0, `(.L_x_9943) ;  /* 0x0000005000007945 */ /* 0x000fe20003800000 */
[----:B------:R-:W-:Y:S02]  /*9760*/  IADD3 R150, R35, 0x2a0, RZ ;  /* 0x000002a023967810 */ /* 0x000fe40007ffe0ff */
[----:B------:R-:W-:Y:S01]  /*9770*/  LEA.HI.SX32 R14, R14, R35, 0x1b ;  /* 0x000000230e0e7211 */ /* 0x000fe200078fdaff */
[----:B------:R-:W-:Y:S05]  /*9780*/  @!P0 BRA `(.L_x_9944) ;  /* 0x0000001000008947 */ /* 0x000fea0003800000 */
[----:B-1----:R1:W-:Y:S02]  /*9790*/  RED.E.ADD.F32.FTZ.RN.STRONG.GPU [R12.64+-0x680], R15 ;  /* 0xfff9800f0c00798e */ /* 0x0023e4000c10e7a0 */
.L_x_9944:
[----:B------:R-:W-:Y:S05]  /*97a0*/  BSYNC B0 ;  /* 0x0000000000007941 */ /* 0x000fea0003800000 */
.L_x_9943:
[----:B-1----:R1:W3:Y:S01]  /*97b0*/  LDS R15, [R14.X4+0x1240] ;  /* 0x001240000e0f7984 */ /* 0x0022e20000004800 */
[----:B------:R-:W-:Y:S01]  /*97c0*/  BSSY B0, `(.L_x_9945) ;  /* 0x0000005000007945 */ /* 0x000fe20003800000 */
[----:B0-----:R-:W-:-:S02]  /*97d0*/  IADD3 R194, R35, 0x2c0, RZ ;  /* 0x000002c023c27810 */ /* 0x001fc40007ffe0ff */
[----:B------:R-:W-:Y:S01]  /*97e0*/  LEA.HI.SX32 R150, R150, R35, 0x1b ;  /* 0x0000002396967211 */ /* 0x000fe200078fdaff */
[----:B------:R-:W-:Y:S05]  /*97f0*/  @!P1 BRA `(.L_x_9946) ;  /* 0x0000001000009947 */ /* 0x000fea0003800000 */
[----:B---3--:R0:W-:Y:S02]  /*9800*/  RED.E.ADD.F32.FTZ.RN.STRONG.GPU [R12.64+-0x600], R15 ;  /* 0xfffa000f0c00798e */ /* 0x0081e4000c10e7a0 */
.L_x_9946:
[----:B------:R-:W-:Y:S05]  /*9810*/  BSYNC B0 ;  /* 0x0000000000007941 */ /* 0x000fea0003800000 */
.L_x_9945:
[----:B0--3--:R0:W3:Y:S01]  /*9820*/  LDS R15, [R150.X4+0x12c0] ;  /* 0x0012c000960f7984 */ /* 0x0090e20000004800 */
[----:B------:R-:W-:Y:S01]  /*9830*/  BSSY B0, `(.L_x_9947) ;  /* 0x0000005000007945 */ /* 0x000fe20003800000 */
[----:B-1----:R-:W-:Y:S02]  /*9840*/  IADD3 R14, R35, 0x2e0, RZ ;  /* 0x000002e0230e7810 */ /* 0x002fe40007ffe0ff */
[----:B------:R-:W-:Y:S01]  /*9850*/  LEA.HI.SX32 R194, R194, R35, 0x1b ;  /* 0x00000023c2c27211 */ /* 0x000fe200078fdaff */
[----:B------:R-:W-:Y:S05]  /*9860*/  @!P2 BRA `(.L_x_9948) ;  /* 0x000000100000a947 */ /* 0x000fea0003800000 */
[----:B---3--:R1:W-:Y:S02]  /*9870*/  RED.E.ADD.F32.FTZ.RN.STRONG.GPU [R12.64+-0x580], R15 ;  /* 0xfffa800f0c00798e */ /* 0x0083e4000c10e7a0 */
.L_x_9948:
[----:B------:R-:W-:Y:S05]  /*9880*/  BSYNC B0 ;  /* 0x0000000000007941 */ /* 0x000fea0003800000 */
.L_x_9947:
[----:B-1-3--:R1:W3:Y:S01]  /*9890*/  LDS R15, [R194.X4+0x1340] ;  /* 0x00134000c20f7984 */ /* 0x00a2e20000004800 */
[----:B------:R-:W-:Y:S01]  /*98a0*/  BSSY B0, `(.L_x_9949) ;  /* 0x0000005000007945 */ /* 0x000fe20003800000 */
[----:B0-----:R-:W-:Y:S02]  /*98b0*/  IADD3 R150, R35, 0x300, RZ ;  /* 0x0000030023967810 */ /* 0x001fe40007ffe0ff */
[----:B------:R-:W-:Y:S01]  /*98c0*/  LEA.HI.SX32 R14, R14, R35, 0x1b ;  /* 0x000000230e0e7211 */ /* 0x000fe200078fdaff */
[----:B------:R-:W-:Y:S05]  /*98d0*/  @!P3 BRA `(.L_x_9950) ;  /* 0x000000100000b947 */ /* 0x000fea0003800000 */
[----:B---3--:R0:W-:Y:S02]  /*98e0*/  RED.E.ADD.F32.FTZ.RN.STRONG.GPU [R12.64+-0x500], R15 ;  /* 0xfffb000f0c00798e */ /* 0x0081e4000c10e7a0 */
.L_x_9950:
[----:B------:R-:W-:Y:S05]  /*98f0*/  BSYNC B0 ;  /* 0x0000000000007941 */ /* 0x000fea0003800000 */
.L_x_9949:
[----:B0--3--:R0:W3:Y:S01]  /*9900*/  LDS R15, [R14.X4+0x13c0] ;  /* 0x0013c0000e0f7984 */ /* 0x0090e20000004800 */
[----:B------:R-:W-:Y:S01]  /*9910*/  BSSY B0, `(.L_x_9951) ;  /* 0x0000004000007945 */ /* 0x000fe20003800000 */
[----:B------:R-:W-:Y:S01]  /*9920*/  LEA.HI.SX32 R150, R150, R35, 0x1b ;  /* 0x0000002396967211 */ /* 0x000fe200078fdaff */
[----:B------:R-:W-:Y:S05]  /*9930*/  @!P4 BRA `(.L_x_9952) ;  /* 0x000000100000c947 */ /* 0x000fea0003800000 */
[----:B---3--:R3:W-:Y:S02]  /*9940*/  RED.E.ADD.F32.FTZ.RN.STRONG.GPU [R12.64+-0x480], R15 ;  /* 0xfffb800f0c00798e */ /* 0x0087e4000c10e7a0 */
.L_x_9952:
[----:B------:R-:W-:Y:S05]  /*9950*/  BSYNC B0 ;  /* 0x0000000000007941 */ /* 0x000fea0003800000 */
.L_x_9951:
[----:B---3--:R3:W4:Y:S01]  /*9960*/  LDS R15, [R150.X4+0x1440] ;  /* 0x00144000960f7984 */ /* 0x0087220000004800 */
[----:B------:R-:W-:Y:S01]  /*9970*/  BSSY B0, `(.L_x_9953) ;  /* 0x0000005000007945 */ /* 0x000fe20003800000 */
[----:B0-----:R-:W-:-:S02]  /*9980*/  IADD3 R14, R35, 0x320, RZ ;  /* 0x00000320230e7810 */ /* 0x001fc40007ffe0ff */
[----:B-1----:R-:W-:Y:S01]  /*9990*/  IADD3 R194, R35, 0x340, RZ ;  /* 0x0000034023c27810 */ /* 0x002fe20007ffe0ff */
[----:B------:R-:W-:Y:S05]  /*99a0*/  @!P5 BRA `(.L_x_9954) ;  /* 0x000000100000d947 */ /* 0x000fea0003800000 */
[----:B----4-:R0:W-:Y:S02]  /*99b0*/  RED.E.ADD.F32.FTZ.RN.STRONG.GPU [R12.64+-0x400], R15 ;  /* 0xfffc000f0c00798e */ /* 0x0101e4000c10e7a0 */
.L_x_9954:
[----:B------:R-:W-:Y:S05]  /*99c0*/  BSYNC B0 ;  /* 0x0000000000007941 */ /* 0x000fea0003800000 */
.L_x_9953:
        /* <DEDUP_REMOVED lines=14> */
.L_x_9956:
[----:B0-----:R-:W-:Y:S05]  /*9ab0*/  BSYNC B0 ;  /* 0x0000000000007941 */ /* 0x001fea0003800000 */
.L_x_9955:
[----:B-1----:R0:W1:Y:S01]  /*9ac0*/  LDS R15, [R194.X4+0x1540] ;  /* 0x00154000c20f7984 */ /* 0x0020620000004800 */
[----:B------:R-:W-:Y:S01]  /*9ad0*/  BSSY B0, `(.L_x_9957) ;  /* 0x0000005000007945 */ /* 0x000fe20003800000 */
[----:B------:R-:W-:Y:S02]  /*9ae0*/  IADD3 R14, R35, 0x380, RZ ;  /* 0x00000380230e7810 */ /* 0x000fe40007ffe0ff */
[----:B------:R-:W-:Y:S01]  /*9af0*/  LEA.HI.SX32 R150, R150, R35, 0x1b ;  /* 0x0000002396967211 */ /* 0x000fe200078fdaff */
[----:B------:R-:W-:Y:S05]  /*9b00*/  @!P0 BRA `(.L_x_9958) ;  /* 0x0000001000008947 */ /* 0x000fea0003800000 */
[----:B-1----:R1:W-:Y:S02]  /*9b10*/  RED.E.ADD.F32.FTZ.RN.STRONG.GPU [R12.64+-0x300], R15 ;  /* 0xfffd000f0c00798e */ /* 0x0023e4000c10e7a0 */
.L_x_9958:
[----:B------:R-:W-:Y:S05]  /*9b20*/  BSYNC B0 ;  /* 0x0000000000007941 */ /* 0x000fea0003800000 */
.L_x_9957:
[----:B-1----:R1:W3:Y:S01]  /*9b30*/  LDS R15, [R150.X4+0x15c0] ;  /* 0x0015c000960f7984 */ /* 0x0022e20000004800 */
[----:B------:R-:W-:Y:S01]  /*9b40*/  BSSY B0, `(.L_x_9959) ;  /* 0x0000005000007945 */ /* 0x000fe20003800000 */
[----:B------:R-:W-:-:S02]  /*9b50*/  IADD3 R146, R35, 0x3a0, RZ ;  /* 0x000003a023927810 */ /* 0x000fc40007ffe0ff */
[----:B------:R-:W-:Y:S01]  /*9b60*/  LEA.HI.SX32 R14, R14, R35, 0x1b ;  /* 0x000000230e0e7211 */ /* 0x000fe200078fdaff */
[----:B------:R-:W-:Y:S05]  /*9b70*/  @!P1 BRA `(.L_x_9960) ;  /* 0x0000001000009947 */ /* 0x000fea0003800000 */
[----:B---3--:R3:W-:Y:S02]  /*9b80*/  RED.E.ADD.F32.FTZ.RN.STRONG.GPU [R12.64+-0x280], R15 ;  /* 0xfffd800f0c00798e */ /* 0x0087e4000c10e7a0 */
.L_x_9960:
[----:B------:R-:W-:Y:S05]  /*9b90*/  BSYNC B0 ;  /* 0x0000000000007941 */ /* 0x000fea0003800000 */
.L_x_9959:
[----:B---3--:R3:W4:Y:S01]  /*9ba0*/  LDS R15, [R14.X4+0x1640] ;  /* 0x001640000e0f7984 */ /* 0x0087220000004800 */
[----:B------:R-:W-:Y:S01]  /*9bb0*/  BSSY B0, `(.L_x_9961) ;  /* 0x0000005000007945 */ /* 0x000fe20003800000 */
[----:B-1----:R-:W-:Y:S02]  /*9bc0*/  IADD3 R150, R35, 0x3c0, RZ ;  /* 0x000003c023967810 */ /* 0x002fe40007ffe0ff */
[----:B------:R-:W-:Y:S01]  /*9bd0*/  LEA.HI.SX32 R146, R146, R35, 0x1b ;  /* 0x0000002392927211 */ /* 0x000fe200078fdaff */
[----:B------:R-:W-:Y:S05]  /*9be0*/  @!P2 BRA `(.L_x_9962) ;  /* 0x000000100000a947 */ /* 0x000fea0003800000 */
[----:B----4-:R1:W-:Y:S02]  /*9bf0*/  RED.E.ADD.F32.FTZ.RN.STRONG.GPU [R12.64+-0x200], R15 ;  /* 0xfffe000f0c00798e */ /* 0x0103e4000c10e7a0 */
.L_x_9962:
[----:B------:R-:W-:Y:S05]  /*9c00*/  BSYNC B0 ;  /* 0x0000000000007941 */ /* 0x000fea0003800000 */
.L_x_9961:
[----:B-1--4-:R1:W4:Y:S01]  /*9c10*/  LDS R15, [R146.X4+0x16c0] ;  /* 0x0016c000920f7984 */ /* 0x0123220000004800 */
[----:B------:R-:W-:Y:S01]  /*9c20*/  BSSY B0, `(.L_x_9963) ;  /* 0x0000005000007945 */ /* 0x000fe20003800000 */
[----:B---3--:R-:W-:Y:S02]  /*9c30*/  IADD3 R14, R35, 0x3e0, RZ ;  /* 0x000003e0230e7810 */ /* 0x008fe40007ffe0ff */
[----:B------:R-:W-:Y:S01]  /*9c40*/  LEA.HI.SX32 R150, R150, R35, 0x1b ;  /* 0x0000002396967211 */ /* 0x000fe200078fdaff */
[----:B------:R-:W-:Y:S05]  /*9c50*/  @!P3 BRA `(.L_x_9964) ;  /* 0x000000100000b947 */ /* 0x000fea0003800000 */
[----:B----4-:R3:W-:Y:S02]  /*9c60*/  RED.E.ADD.F32.FTZ.RN.STRONG.GPU [R12.64+-0x180], R15 ;  /* 0xfffe800f0c00798e */ /* 0x0107e4000c10e7a0 */
.L_x_9964:
[----:B------:R-:W-:Y:S05]  /*9c70*/  BSYNC B0 ;  /* 0x0000000000007941 */ /* 0x000fea0003800000 */
.L_x_9963:
[----:B---34-:R3:W4:Y:S01]  /*9c80*/  LDS R15, [R150.X4+0x1740] ;  /* 0x00174000960f7984 */ /* 0x0187220000004800 */
[----:B------:R-:W-:Y:S01]  /*9c90*/  BSSY B0, `(.L_x_9965) ;  /* 0x0000004000007945 */ /* 0x000fe20003800000 */
[----:B------:R-:W-:Y:S01]  /*9ca0*/  LEA.HI.SX32 R14, R14, R35, 0x1b ;  /* 0x000000230e0e7211 */ /* 0x000fe200078fdaff */
[----:B------:R-:W-:Y:S05]  /*9cb0*/  @!P4 BRA `(.L_x_9966) ;  /* 0x000000100000c947 */ /* 0x000fea0003800000 */
[----:B----4-:R4:W-:Y:S02]  /*9cc0*/  RED.E.ADD.F32.FTZ.RN.STRONG.GPU [R12.64+-0x100], R15 ;  /* 0xffff000f0c00798e */ /* 0x0109e4000c10e7a0 */
.L_x_9966:
[----:B------:R-:W-:Y:S05]  /*9cd0*/  BSYNC B0 ;  /* 0x0000000000007941 */ /* 0x000fea0003800000 */
.L_x_9965:
[----:B----4-:R4:W0:Y:S01]  /*9ce0*/  LDS R15, [R14.X4+0x17c0] ;  /* 0x0017c0000e0f7984 */ /* 0x0108220000004800 */
[----:B------:R-:W-:Y:S01]  /*9cf0*/  BSSY B0, `(.L_x_9967) ;  /* 0x0000003000007945 */ /* 0x000fe20003800000 */
[----:B------:R-:W-:Y:S05]  /*9d00*/  @!P5 BRA `(.L_x_9968) ;  /* 0x000000100000d947 */ /* 0x000fea0003800000 */
[----:B0-----:R0:W-:Y:S02]  /*9d10*/  RED.E.ADD.F32.FTZ.RN.STRONG.GPU [R12.64+-0x80], R15 ;  /* 0xffff800f0c00798e */ /* 0x0011e4000c10e7a0 */
.L_x_9968:
[----:B------:R-:W-:Y:S05]  /*9d20*/  BSYNC B0 ;  /* 0x0000000000007941 */ /* 0x000fea0003800000 */
.L_x_9967:
[----:B-1----:R-:W1:Y:S01]  /*9d30*/  SHFL.DOWN PT, R146, R173, 0x1, 0x1f ;  /* 0x08201f00ad927f89 */ /* 0x002e6200000e0000 */
[----:B------:R-:W-:Y:S01]  /*9d40*/  ISETP.GT.AND P0, PT, R36, 0x1e, PT ;  /* 0x0000001e2400780c */ /* 0x000fe20003f04270 */
[----:B------:R-:W-:Y:S01]  /*9d50*/  FMUL.FTZ R145, R16, R145 ;  /* 0x0000009110917220 */ /* 0x000fe20000410000 */
[----:B0-----:R-:W-:Y:S01]  /*9d60*/  MOV R13, R173 ;  /* 0x000000ad000d7202 */ /* 0x001fe20000000f00 */
[----:B------:R-:W0:Y:S01]  /*9d70*/  SHFL.DOWN PT, R193, R27, 0x1, 0x1f ;  /* 0x08201f001bc17f89 */ /* 0x000e2200000e0000 */
[----:B----4-:R-:W-:Y:S01]  /*9d80*/  MOV R14, R27 ;  /* 0x0000001b000e7202 */ /* 0x010fe20000000f00 */
[----:B------:R-:W-:Y:S01]  /*9d90*/  FFMA.FTZ R145, R226, R147, R145 ;  /* 0x00000093e2917223 */ /* 0x000fe20000010091 */
[----:B------:R-:W-:Y:S01]  /*9da0*/  MOV R15, R30 ;  /* 0x0000001e000f7202 */ /* 0x000fe20000000f00 */
[----:B---3--:R-:W3:Y:S01]  /*9db0*/  SHFL.DOWN PT, R150, R30, 0x1, 0x1f ;  /* 0x08201f001e967f89 */ /* 0x008ee200000e0000 */
        /* <DEDUP_REMOVED lines=9> */
[----:B------:R-:W-:Y:S02]  /*9e50*/  FFMA.FTZ R127, R3, R128, R127 ;  /* 0x00000080037f7223 */ /* 0x000fe4000001007f */
[----:B------:R-:W-:Y:S02]  /*9e60*/  FMUL.FTZ R141, R174, R141 ;  /* 0x0000008dae8d7220 */ /* 0x000fe40000410000 */
[----:B------:R-:W-:Y:S02]  /*9e70*/  FMUL.FTZ R138, R175, R138 ;  /* 0x0000008aaf8a7220 */ /* 0x000fe40000410000 */
[----:B-1----:R-:W-:Y:S02]  /*9e80*/  @!P0 FADD.FTZ R13, R13, R146 ;  /* 0x000000920d0d8221 */ /* 0x002fe40000010000 */
[----:B------:R-:W-:Y:S02]  /*9e90*/  FMUL.FTZ R136, R177, R136 ;  /* 0x00000088b1887220 */ /* 0x000fe40000410000 */
[----:B0-----:R-:W-:Y:S01]  /*9ea0*/  @!P0 FADD.FTZ R14, R14, R193 ;  /* 0x000000c10e0e8221 */ /* 0x001fe20000010000 */
[----:B------:R-:W0:Y:S01]  /*9eb0*/  SHFL.DOWN PT, R30, R13, 0x2, 0x1f ;  /* 0x08401f000d1e7f89 */ /* 0x000e2200000e0000 */
[----:B------:R-:W-:-:S02]  /*9ec0*/  FMUL.FTZ R126, R229, R126 ;  /* 0x0000007ee57e7220 */ /* 0x000fc40000410000 */
[----:B---3--:R-:W-:Y:S01]  /*9ed0*/  @!P0 FADD.FTZ R15, R15, R150 ;  /* 0x000000960f0f8221 */ /* 0x008fe20000010000 */
        /* <DEDUP_REMOVED lines=37> */
[----:B---3--:R-:W-:Y:S02]  /*a130*/  @!P0 FADD.FTZ R15, R15, R146 ;  /* 0x000000920f0f8221 */ /* 0x008fe40000010000 */
[----:B------:R-:W-:-:S02]  /*a140*/  FFMA.FTZ R148, R195, R180, R148 ;  /* 0x000000b4c3947223 */ /* 0x000fc40000010094 */
[----:B----4-:R-:W-:Y:S01]  /*a150*/  @!P0 FADD.FTZ R12, R12, R27 ;  /* 0x0000001b0c0c8221 */ /* 0x010fe20000010000 */
[----:B------:R-:W1:Y:S01]  /*a160*/  SHFL.DOWN PT, R22, R15, 0x8, 0x1f ;  /* 0x09001f000f167f89 */ /* 0x000e6200000e0000 */
[----:B------:R-:W-:Y:S01]  /*a170*/  ISETP.GT.AND P0, PT, R36, 0x17, PT ;  /* 0x000000172400780c */ /* 0x000fe20003f04270 */
[----:B------:R-:W-:Y:S02]  /*a180*/  FFMA.FTZ R192, R192, R123, R121 ;  /* 0x0000007bc0c07223 */ /* 0x000fe40000010079 */
[----:B------:R-:W3:Y:S01]  /*a190*/  SHFL.DOWN PT, R27, R14, 0x8, 0x1f ;  /* 0x09001f000e1b7f89 */ /* 0x000ee200000e0000 */
[----:B------:R-:W-:Y:S02]  /*a1a0*/  FFMA.FTZ R140, R108, R165, R140 ;  /* 0x000000a56c8c7223 */ /* 0x000fe4000001008c */
[----:B------:R-:W-:Y:S01]  /*a1b0*/  FFMA.FTZ R25, R107, R25, R138 ;  /* 0x000000196b197223 */ /* 0x000fe2000001008a */
[----:B------:R-:W4:Y:S01]  /*a1c0*/  SHFL.DOWN PT, R17, R12, 0x8, 0x1f ;  /* 0x09001f000c117f89 */ /* 0x000f2200000e0000 */
        /* <DEDUP_REMOVED lines=11> */
[----:B---3--:R-:W-:Y:S01]  /*a280*/  @!P0 FADD.FTZ R14, R14, R27 ;  /* 0x0000001b0e0e8221 */ /* 0x008fe20000010000 */
[----:B------:R-:W1:Y:S01]  /*a290*/  SHFL.DOWN PT, R18, R15, 0x10, 0x1f ;  /* 0x0a001f000f127f89 */ /* 0x000e6200000e0000 */
[----:B------:R-:W-:Y:S02]  /*a2a0*/  FFMA.FTZ R115, R115, R183, R160 ;  /* 0x000000b773737223 */ /* 0x000fe400000100a0 */
[----:B----4-:R-:W-:Y:S01]  /*a2b0*/  @!P0 FADD.FTZ R12, R12, R17 ;  /* 0x000000110c0c8221 */ /* 0x010fe20000010000 */
[----:B------:R-:W-:Y:S01]  /*a2c0*/  ISETP.GT.AND P0, PT, R36, 0xf, PT ;  /* 0x0000000f2400780c */ /* 0x000fe20003f04270 */
[----:B------:R-:W3:Y:S01]  /*a2d0*/  SHFL.DOWN PT, R17, R14, 0x10, 0x1f ;  /* 0x0a001f000e117f89 */ /* 0x000ee200000e0000 */
[----:B------:R-:W-:-:S02]  /*a2e0*/  FFMA.FTZ R116, R116, R185, R31 ;  /* 0x000000b974747223 */ /* 0x000fc4000001001f */
[----:B------:R-:W-:Y:S01]  /*a2f0*/  FFMA.FTZ R117, R117, R187, R122 ;  /* 0x000000bb75757223 */ /* 0x000fe2000001007a */
[----:B------:R-:W4:Y:S01]  /*a300*/  SHFL.DOWN PT, R3, R12, 0x10, 0x1f ;  /* 0x0a001f000c037f89 */ /* 0x000f2200000e0000 */
[----:B------:R-:W-:Y:S02]  /*a310*/  FFMA.FTZ R189, R118, R189, R148 ;  /* 0x000000bd76bd7223 */ /* 0x000fe40000010094 */
[----:B------:R-:W-:Y:S02]  /*a320*/  FFMA.FTZ R192, R119, R191, R192 ;  /* 0x000000bf77c07223 */ /* 0x000fe400000100c0 */
[----:B------:R-:W-:Y:S02]  /*a330*/  FADD.FTZ R103, R190, R103 ;  /* 0x00000067be677221 */ /* 0x000fe40000010000 */
[----:B------:R-:W-:Y:S02]  /*a340*/  FADD.FTZ R102, R163, R102 ;  /* 0x00000066a3667221 */ /* 0x000fe40000010000 */
[----:B0-----:R-:W-:-:S02]  /*a350*/  @!P0 FADD.FTZ R13, R13, R16 ;  /* 0x000000100d0d8221 */ /* 0x001fc40000010000 */
[----:B------:R-:W-:Y:S02]  /*a360*/  FADD.FTZ R101, R188, R101 ;  /* 0x00000065bc657221 */ /* 0x000fe40000010000 */
[----:B------:R-:W-:Y:S02]  /*a370*/  FADD.FTZ R100, R157, R100 ;  /* 0x000000649d647221 */ /* 0x000fe40000010000 */
[----:B-1----:R-:W-:Y:S02]  /*a380*/  @!P0 FADD.FTZ R15, R15, R18 ;  /* 0x000000120f0f8221 */ /* 0x002fe40000010000 */
[----:B------:R-:W-:Y:S02]  /*a390*/  FADD.FTZ R99, R161, R99 ;  /* 0x00000063a1637221 */ /* 0x000fe40000010000 */
[----:B------:R-:W-:Y:S02]  /*a3a0*/  FADD.FTZ R98, R143, R98 ;  /* 0x000000628f627221 */ /* 0x000fe40000010000 */
[----:B---3--:R-:W-:-:S02]  /*a3b0*/  @!P0 FADD.FTZ R14, R14, R17 ;  /* 0x000000110e0e8221 */ /* 0x008fc40000010000 */
[----:B------:R-:W-:Y:S02]  /*a3c0*/  FADD.FTZ R67, R140, R67 ;  /* 0x000000438c437221 */ /* 0x000fe40000010000 */
[----:B----4-:R-:W-:Y:S02]  /*a3d0*/  @!P0 FADD.FTZ R12, R12, R3 ;  /* 0x000000030c0c8221 */ /* 0x010fe40000010000 */
        /* <DEDUP_REMOVED lines=40> */
.L_x_9970:
[----:B0-----:R-:W-:Y:S05]  /*a660*/  BSYNC B0 ;  /* 0x0000000000007941 */ /* 0x001fea0003800000 */
.L_x_9969:
        /* <DEDUP_REMOVED lines=8> */
.L_x_9892:
        /* <DEDUP_REMOVED lines=24> */
[----:B------:R-:W-:Y:S01]  /*a870*/  STS.128 [R39], R92 ;  /* 0x0000005c27007388 */ /* 0x000fe20000000c00 */
[----:B------:R-:W-:Y:S01]  /*a880*/  UIMAD UR7, UR19, UR31, UR7 ;  /* 0x0000001f130772a4 */ /* 0x000fe2000f8e0207 */
[----:B0-----:R-:W-:Y:S01]  /*a890*/  F2FP.PACK_AB R23, R71, R70 ;  /* 0x000000464717723e */ /* 0x001fe200000000ff */
[----:B------:R-:W-:Y:S01]  /*a8a0*/  FADD.FTZ R4, R5, R58 ;  /* 0x0000003a05047221 */ /* 0x000fe20000010000 */
[----:B------:R-:W-:Y:S01]  /*a8b0*/  STS.128 [R39+0x10], R100 ;  /* 0x0000106427007388 */ /* 0x000fe20000000c00 */
        /* <DEDUP_REMOVED lines=12> */
[----:B------:R-:W-:Y:S01]  /*a980*/  ULDC.64 UR30, c[0x0][0x300] ;  /* 0x0000c000001e7ab9 */ /* 0x000fe20000000a00 */
[----:B------:R-:W-:Y:S01]  /*a990*/  FADD.FTZ R60, R59, R60 ;  /* 0x0000003c3b3c7221 */ /* 0x000fe20000010000 */
[----:B------:R-:W-:Y:S01]  /*a9a0*/  UIADD3 UR21, UP2, UR21, -0x400, URZ ;  /* 0xfffffc0015157890 */ /* 0x000fe2000ff5e03f */
[----:B------:R-:W-:Y:S01]  /*a9b0*/  MOV R3, UR8 ;  /* 0x0000000800037c02 */ /* 0x000fe20008000f00 */
[----:B------:R-:W-:Y:S01]  /*a9c0*/  ULDC.64 UR8, c[0x0][0x2f8] ;  /* 0x0000be0000087ab9 */ /* 0x000fe20000000a00 */
[----:B------:R-:W-:Y:S01]  /*a9d0*/  FADD.FTZ R61, R60, R61 ;  /* 0x0000003d3c3d7221 */ /* 0x000fe20000010000 */
[----:B------:R-:W-:-:S02]  /*a9e0*/  UIMAD UR7, UR36, UR8, URZ ;  /* 0x00000008240772a4 */ /* 0x000fc4000f8e023f */
[----:B------:R-:W-:Y:S01]  /*a9f0*/  IMAD.WIDE R2, R37, 0x10, R2 ;  /* 0x0000001025027825 */ /* 0x000fe200078e0202 */
[----:B------:R-:W-:Y:S02]  /*aa00*/  UIMAD.WIDE.U32 UR16, UR37, UR8, UR16 ;  /* 0x00000008251072a5 */ /* 0x000fe4000f8e0010 */
[----:B------:R-:W-:Y:S01]  /*aa10*/  UIMAD UR7, UR37, UR9, UR7 ;  /* 0x00000009250772a4 */ /* 0x000fe2000f8e0207 */
[----:B------:R-:W-:Y:S01]  /*aa20*/  FADD.FTZ R62, R61, R62 ;  /* 0x0000003e3d3e7221 */ /* 0x000fe20000010000 */
[----:B------:R-:W-:Y:S02]  /*aa30*/  UIADD3 UR23, UP3, UR23, -0x400, URZ ;  /* 0xfffffc0017177890 */ /* 0x000fe4000ff7e03f */
[----:B------:R-:W-:Y:S01]  /*aa40*/  UIADD3 UR9, UR17, UR7, URZ ;  /* 0x0000000711097290 */ /* 0x000fe2000fffe03f */
[----:B------:R-:W-:Y:S01]  /*aa50*/  FADD.FTZ R63, R62, R63 ;  /* 0x0000003f3e3f7221 */ /* 0x000fe20000010000 */
[----:B------:R-:W-:Y:S02]  /*aa60*/  UIMAD UR7, UR18, UR30, URZ ;  /* 0x0000001e120772a4 */ /* 0x000fe4000f8e023f */
[----:B------:R-:W-:Y:S01]  /*aa70*/  UMOV UR8, UR16 ;  /* 0x0000001000087c82 */ /* 0x000fe20008000000 */
[----:B------:R-:W-:Y:S01]  /*aa80*/  FADD.FTZ R64, R63, R64 ;  /* 0x000000403f407221 */ /* 0x000fe20000010000 */
[----:B------:R-:W-:-:S02]  /*aa90*/  UIMAD UR7, UR19, UR31, UR7 ;  /* 0x0000001f130772a4 */ /* 0x000fc4000f8e0207 */
[----:B------:R-:W-:Y:S01]  /*aaa0*/  UIMAD.WIDE.U32 UR8, UR19, UR30, UR8 ;  /* 0x0000001e130872a5 */ /* 0x000fe2000f8e0008 */
[----:B------:R-:W-:Y:S01]  /*aab0*/  FADD.FTZ R65, R64, R65 ;  /* 0x0000004140417221 */ /* 0x000fe20000010000 */
[----:B------:R-:W-:Y:S02]  /*aac0*/  ULDC.64 UR16, c[0x0][0x340] ;  /* 0x0000d00000107ab9 */ /* 0x000fe40000000a00 */
        /* <DEDUP_REMOVED lines=14> */
[----:B------:R-:W-:Y:S01]  /*abb0*/  FADD.FTZ R69, R68, R69 ;  /* 0x0000004544457221 */ /* 0x000fe20000010000 */
[----:B------:R-:W-:Y:S02]  /*abc0*/  UIADD3.X UR22, UR22, -0x1, URZ, UP2, !UPT ;  /* 0xffffffff16167890 */ /* 0x000fe400097fe43f */
[----:B------:R-:W-:Y:S01]  /*abd0*/  UIADD3.X UR24, UR24, -0x1, URZ, UP3, !UPT ;  /* 0xffffffff18187890 */ /* 0x000fe20009ffe43f */
[----:B------:R-:W-:Y:S01]  /*abe0*/  FADD.FTZ R34, R69, R70 ;  /* 0x0000004645227221 */ /* 0x000fe20000010000 */
[----:B------:R-:W-:Y:S01]  /*abf0*/  UIADD3.X UR26, UR26, -0x1, URZ, UP4, !UPT ;  /* 0xffffffff1a1a7890 */ /* 0x000fe2000a7fe43f */
[----:B0-----:R-:W-:Y:S02]  /*ac00*/  MOV R2, UR7 ;  /* 0x0000000700027c02 */ /* 0x001fe40008000f00 */
[----:B------:R-:W-:Y:S01]  /*ac10*/  FADD.FTZ R34, R34, R71 ;  /* 0x0000004722227221 */ /* 0x000fe20000010000 */
[----:B------:R-:W-:-:S05]  /*ac20*/  MOV R3, UR8 ;  /* 0x0000000800037c02 */ /* 0x000fca0008000f00 */
[----:B------:R-:W-:Y:S01]  /*ac30*/  IMAD.WIDE R2, R37, 0x10, R2 ;  /* 0x0000001025027825 */ /* 0x000fe200078e0202 */
[----:B------:R-:W-:Y:S04]  /*ac40*/  STS.128 [R39], R16 ;  /* 0x0000001027007388 */ /* 0x000fe80000000c00 */
[----:B------:R-:W-:Y:S01]  /*ac50*/  STS.128 [R39+0x10], R20 ;  /* 0x0000101427007388 */ /* 0x000fe20000000c00 */
[----:B------:R-:W-:-:S06]  /*ac60*/  NOP ;  /* 0x0000000000007918 */ /* 0x000fcc0000000000 */
[----:B------:R-:W0:Y:S04]  /*ac70*/  LDS.128 R8, [R36.X16] ;  /* 0x0000000024087984 */ /* 0x000e28000000cc00 */
[----:B------:R-:W1:Y:S04]  /*ac80*/  LDS.128 R12, [R36.X16+0x200] ;  /* 0x00020000240c7984 */ /* 0x000e68000000cc00 */
[----:B0-----:R0:W-:Y:S04]  /*ac90*/  STG.E.128 [R2.64], R8 ;  /* 0x0000000802007986 */ /* 0x0011e8000c101d20 */
[----:B-1----:R0:W-:Y:S01]  /*aca0*/  STG.E.128 [R2.64+0x200], R12 ;  /* 0x0002000c02007986 */ /* 0x0021e2000c101d20 */
[----:B------:R-:W-:Y:S01]  /*acb0*/  @!P0 CALL.REL.NOINC `(.L_x_9890) ;  /* 0x0000001000008944 */ /* 0x000fe20003c00000 */
[----:B------:R-:W-:Y:S05]  /*acc0*/  BRA `(.L_x_9972) ;  /* 0xffff5d6000007947 */ /* 0x000fea000383ffff */
.L_x_9890:
[----:B------:R-:W-:Y:S02]  /*acd0*/  ISETP.NE.U32.AND P0, PT, RZ, c[0x0][0x328], PT ;  /* 0x0000ca00ff007a0c */ /* 0x000fe40003f05070 */
[----:B------:R-:W-:-:S02]  /*ace0*/  ISETP.NE.U32.AND P2, PT, RZ, c[0x0][0x348], PT ;  /* 0x0000d200ff007a0c */ /* 0x000fc40003f45070 */
[----:B------:R-:W-:Y:S02]  /*acf0*/  ISETP.NE.AND.EX P1, PT, RZ, c[0x0][0x32c], PT, P0 ;  /* 0x0000cb00ff007a0c */ /* 0x000fe40003f25300 */
[----:B------:R-:W-:-:S11]  /*ad00*/  ISETP.NE.AND.EX P0, PT, RZ, c[0x0][0x34c], PT, P2 ;  /* 0x0000d300ff007a0c */ /* 0x000fd60003f05320 */
[----:B------:R-:W-:Y:S05]  /*ad10*/  @!P1 BRA `(.L_x_9973) ;  /* 0x0000016000009947 */ /* 0x000fea0003800000 */
[----:B0-----:R-:W0:Y:S01]  /*ad20*/  SHFL.DOWN P1, R3, R0, 0x1, 0x1f ;  /* 0x08201f0000037f89 */ /* 0x001e220000020000 */
[----:B------:R-:W-:Y:S03]  /*ad30*/  BSSY B0, `(.L_x_9973) ;  /* 0x0000014000007945 */ /* 0x000fe60003800000 */
[----:B------:R-:W3:Y:S01]  /*ad40*/  S2R R6, SR_LANEID ;  /* 0x0000000000067919 */ /* 0x000ee20000000000 */
[----:B0-----:R-:W-:-:S03]  /*ad50*/  @P1 FADD R3, R3, R0 ;  /* 0x0000000003031221 */ /* 0x001fc60000000000 */
[----:B------:R-:W0:Y:S01]  /*ad60*/  S2R R0, SR_TID.X ;  /* 0x0000000000007919 */ /* 0x000e220000002100 */
[----:B---3--:R-:W-:-:S03]  /*ad70*/  ISETP.NE.AND P2, PT, R6, RZ, PT ;  /* 0x000000ff0600720c */ /* 0x008fc60003f45270 */
        /* <DEDUP_REMOVED lines=8> */
[----:B0-----:R-:W-:-:S04]  /*ae00*/  ISETP.NE.AND P1, PT, R0, RZ, PT ;  /* 0x000000ff0000720c */ /* 0x001fc80003f25270 */
[----:B------:R0:W-:Y:S04]  /*ae10*/  @!P2 STS [0x18c4], R7 ;  /* 0x0018c407ff00a388 */ /* 0x0001e80000000800 */
[----:B------:R-:W-:Y:S06]  /*ae20*/  BAR.SYNC.DEFER_BLOCKING 0x0 ;  /* 0x0000000000007b1d */ /* 0x000fec0000010000 */
[----:B------:R-:W-:Y:S05]  /*ae30*/  @P1 BRA `(.L_x_9974) ;  /* 0x0000003000001947 */ /* 0x000fea0003800000 */
[----:B0-----:R-:W-:Y:S02]  /*ae40*/  MOV R2, UR12 ;  /* 0x0000000c00027c02 */ /* 0x001fe40008000f00 */
[----:B------:R-:W-:-:S05]  /*ae50*/  MOV R3, UR13 ;  /* 0x0000000d00037c02 */ /* 0x000fca0008000f00 */
[----:B------:R0:W-:Y:S02]  /*ae60*/  RED.E.ADD.F32.FTZ.RN.STRONG.GPU [R2.64], R7 ;  /* 0x000000070200798e */ /* 0x0001e4000c10e7a0 */
.L_x_9974:
[----:B0-----:R-:W-:Y:S05]  /*ae70*/  BSYNC B0 ;  /* 0x0000000000007941 */ /* 0x001fea0003800000 */
.L_x_9973:
        /* <DEDUP_REMOVED lines=25> */
.L_x_9976:
[----:B0-----:R-:W0:Y:S02]  /*b010*/  S2R R11, SR_TID.X ;  /* 0x00000000000b7919 */ /* 0x001e240000002100 */
.L_x_9977:
[----:B0-----:R-:W-:Y:S05]  /*b020*/  BSYNC B0 ;  /* 0x0000000000007941 */ /* 0x001fea0003800000 */
.L_x_9975:
[----:B------:R-:W-:-:S13]  /*b030*/  ISETP.GE.AND P0, PT, R11, c[0x0][0x16c], PT ;  /* 0x00005b000b007a0c */ /* 0x000fda0003f06270 */
        /* <DEDUP_REMOVED lines=11> */
.L_x_9978:
        /* <DEDUP_REMOVED lines=32> */
.L_x_9979:
        /* <DEDUP_REMOVED lines=9> */
.L_x_14709:


//--------------------- .text._Z25selective_scan_bwd_kernelI32Selective_Scan_bwd_kernel_traitsILi32ELi16ELb1ELb0ELb1ELb1ELb0EN3c104HalfENS1_7complexIfEEEEv12SSMParamsBwd --------------------------
	.section	.text._Z25selective_scan_bwd_kernelI32Selective_Scan_bwd_kernel_traitsILi32ELi16ELb1ELb0ELb1ELb1ELb0EN3c104HalfENS1_7complexIfEEEEv12SSMParamsBwd,"ax",@progbits
	.sectioninfo	@"SHI_REGISTERS=245"
	.align	128
        .global         _Z25selective_scan_bwd_kernelI32Selective_Scan_bwd_kernel_traitsILi32ELi16ELb1ELb0ELb1ELb1ELb0EN3c104HalfENS1_7complexIfEEEEv12SSMParamsBwd
        .type           _Z25selective_scan_bwd_kernelI32Selective_Scan_bwd_kernel_traitsILi32ELi16ELb1ELb0ELb1ELb1ELb0EN3c104HalfENS1_7complexIfEEEEv12SSMParamsBwd,@function
        .size           _Z25selective_scan_bwd_kernelI32Selective_Scan_bwd_kernel_traitsILi32ELi16ELb1ELb0ELb1ELb1ELb0EN3c104HalfENS1_7complexIfEEEEv12SSMParamsBwd,(.L_x_14710 - _Z25selective_scan_bwd_kernelI32Selective_Scan_bwd_kernel_traitsILi32ELi16ELb1ELb0ELb1ELb1ELb0EN3c104HalfENS1_7complexIfEEEEv12SSMParamsBwd)
        .other          _Z25selective_scan_bwd_kernelI32Selective_Scan_bwd_kernel_traitsILi32ELi16ELb1ELb0ELb1ELb1ELb0EN3c104HalfENS1_7complexIfEEEEv12SSMParamsBwd,@"STO_CUDA_ENTRY STV_DEFAULT"
_Z25selective_scan_bwd_kernelI32Selective_Scan_bwd_kernel_traitsILi32ELi16ELb1ELb0ELb1ELb1ELb0EN3c104HalfENS1_7complexIfEEEEv12SSMParamsBwd:
.text._Z25selective_scan_bwd_kernelI32Selective_Scan_bwd_kernel_traitsILi32ELi16ELb1ELb0ELb1ELb1ELb0EN3c104HalfENS1_7complexIfEEEEv12SSMParamsBwd:
        /* <DEDUP_REMOVED lines=164> */
[----:B---3--:R-:W-:-:S04]  /*0a40*/  SHF.L.U32 R99, R102, 0x1, RZ ;  /* 0x0000000166637819 */ /* 0x008fc800000006ff */
[----:B----4-:R-:W-:Y:S02]  /*0a50*/  LOP3.LUT R99, R99, 0xffffffc0, RZ, 0xc0, !PT ;  /* 0xffffffc063637812 */ /* 0x010fe400078ec0ff */
.L_x_10093:
[----:B------:R-:W-:Y:S01]  /*0a60*/  BAR.SYNC.DEFER_BLOCKING 0x0 ;  /* 0x0000000000007b1d */ /* 0x000fe20000010000 */
[----:B0-----:R-:W-:Y:S02]  /*0a70*/  MOV R2, UR22 ;  /* 0x0000001600027c02 */ /* 0x001fe40008000f00 */
[----:B0-----:R-:W-:Y:S02]  /*0a80*/  MOV R3, UR23 ;  /* 0x0000001700037c02 */ /* 0x001fe40008000f00 */
[----:B------:R-:W-:-:S05]  /*0a90*/  LOP3.LUT R98, R99, 0x1f, R102, 0xf8, !PT ;  /* 0x0000001f63627812 */ /* 0x000fca00078ef866 */
[----:B------:R-:W-:-:S05]  /*0aa0*/  IMAD.WIDE R2, R98, 0x10, R2 ;  /* 0x0000001062027825 */ /* 0x000fca00078e0202 */
[----:B------:R-:W3:Y:S04]  /*0ab0*/  LDG.E.128 R12, [R2.64] ;  /* 0x00000020020c7981 */ /* 0x000ee8000c1e1d00 */
[----:B------:R-:W4:Y:S01]  /*0ac0*/  LDG.E.128 R20, [R2.64+0x200] ;  /* 0x0002002002147981 */ /* 0x000f22000c1e1d00 */
[----:B------:R-:W-:Y:S01]  /*0ad0*/  SHF.L.U32 R97, R100, 0x5, RZ ;  /* 0x0000000564617819 */ /* 0x000fe200000006ff */
[----:B------:R-:W-:Y:S01]  /*0ae0*/  HFMA2.MMA R17, -RZ, RZ, 0, 9.5367431640625e-07 ;  /* 0x00000010ff117435 */ /* 0x000fe200000001ff */
[----:B------:R-:W-:-:S09]  /*0af0*/  UMOV UR18, UR8 ;  /* 0x0000000800127c82 */ /* 0x000fd20008000000 */
[----:B------:R-:W-:Y:S01]  /*0b00*/  IMAD.WIDE R16, R98, R17, UR18 ;  /* 0x0000001262107e25 */ /* 0x000fe2000f8e0211 */
        /* <DEDUP_REMOVED lines=15> */
[----:B------:R-:W-:Y:S04]  /*0c00*/  LDS.128 R12, [R97+0x10] ;  /* 0x00001000610c7984 */ /* 0x000fe80000000c00 */
[----:B------:R-:W-:Y:S06]  /*0c10*/  BAR.SYNC.DEFER_BLOCKING 0x0 ;  /* 0x0000000000007b1d */ /* 0x000fec0000010000 */
[----:B--2---:R5:W2:Y:S04]  /*0c20*/  LDG.E.128 R32, [R2.64] ;  /* 0x0000002002207981 */ /* 0x004aa8000c1e1d00 */
[----:B------:R5:W2:Y:S01]  /*0c30*/  LDG.E.128 R16, [R2.64+0x200] ;  /* 0x0002002002107981 */ /* 0x000aa2000c1e1d00 */
[--C-:B0-----:R-:W-:Y:S01]  /*0c40*/  HADD2.F32 R0, -RZ, R8.reuse.H0_H0 ;  /* 0x20000008ff007230 */ /* 0x101fe20000004100 */
[----:B------:R-:W-:Y:S01]  /*0c50*/  BSSY B0, `(.L_x_9981) ;  /* 0x0000056000007945 */ /* 0x000fe20003800000 */
[----:B---3--:R-:W-:-:S02]  /*0c60*/  HADD2.F32 R28, -RZ, R8.H1_H1 ;  /* 0x30000008ff1c7230 */ /* 0x008fc40000004100 */
[----:B----4-:R-:W-:Y:S02]  /*0c70*/  HADD2.F32 R88, -RZ, R20.H0_H0 ;  /* 0x20000014ff587230 */ /* 0x010fe40000004100 */
[--C-:B------:R-:W-:Y:S02]  /*0c80*/  HADD2.F32 R86, -RZ, R21.reuse.H0_H0 ;  /* 0x20000015ff567230 */ /* 0x100fe40000004100 */
[----:B------:R-:W-:Y:S01]  /*0c90*/  HADD2.F32 R84, -RZ, R22.H0_H0 ;  /* 0x20000016ff547230 */ /* 0x000fe20000004100 */
[----:B------:R-:W-:Y:S01]  /*0ca0*/  FADD.FTZ R88, R88, UR5 ;  /* 0x0000000558587e21 */ /* 0x000fe20008010000 */
[----:B-----5:R-:W-:Y:S01]  /*0cb0*/  HADD2.F32 R2, -RZ, R10.H0_H0 ;  /* 0x2000000aff027230 */ /* 0x020fe20000004100 */
        /* <DEDUP_REMOVED lines=18> */
[----:B--2---:R-:W-:Y:S04]  /*0de0*/  STS.128 [R100.X16], R32 ;  /* 0x0000002064007388 */ /* 0x004fe8000000cc00 */
[----:B------:R-:W-:Y:S01]  /*0df0*/  STS.128 [R100.X16+0x200], R16 ;  /* 0x0002001064007388 */ /* 0x000fe2000000cc00 */
[----:B------:R-:W-:-:S06]  /*0e00*/  NOP ;  /* 0x0000000000007918 */ /* 0x000fcc0000000000 */
[----:B------:R-:W0:Y:S04]  /*0e10*/  LDS.128 R24, [R97] ;  /* 0x0000000061187984 */ /* 0x000e280000000c00 */
[----:B------:R-:W2:Y:S01]  /*0e20*/  LDS.128 R16, [R97+0x10] ;  /* 0x0000100061107984 */ /* 0x000ea20000000c00 */
[--C-:B0-----:R-:W-:Y:S02]  /*0e30*/  HADD2.F32 R96, -RZ, R24.reuse.H0_H0 ;  /* 0x20000018ff607230 */ /* 0x101fe40000004100 */
[----:B------:R-:W-:Y:S02]  /*0e40*/  HADD2.F32 R95, -RZ, R24.H1_H1 ;  /* 0x30000018ff5f7230 */ /* 0x000fe40000004100 */
[----:B------:R-:W-:Y:S01]  /*0e50*/  HADD2.F32 R24, -RZ, R9.H0_H0 ;  /* 0x20000009ff187230 */ /* 0x000fe20000004100 */
[----:B------:R-:W-:Y:S01]  /*0e60*/  FFMA.FTZ R0, R96, R0, R103 ;  /* 0x0000000060007223 */ /* 0x000fe20000010067 */
[----:B------:R-:W-:-:S02]  /*0e70*/  HADD2.F32 R94, -RZ, R25.H0_H0 ;  /* 0x20000019ff5e7230 */ /* 0x000fc40000004100 */
[----:B------:R-:W-:Y:S01]  /*0e80*/  HADD2.F32 R93, -RZ, R25.H1_H1 ;  /* 0x30000019ff5d7230 */ /* 0x000fe20000004100 */
[----:B------:R-:W-:Y:S01]  /*0e90*/  FFMA.FTZ R3, R95, R28, R0 ;  /* 0x0000001c5f037223 */ /* 0x000fe20000010000 */
        /* <DEDUP_REMOVED lines=8> */
[----:B------:R-:W-:-:S02]  /*0f20*/  HADD2.F32 R0, -RZ, R10.H1_H1 ;  /* 0x3000000aff007230 */ /* 0x000fc40000004100 */
[----:B------:R-:W-:Y:S01]  /*0f30*/  HADD2.F32 R24, -RZ, R11.H0_H0 ;  /* 0x2000000bff187230 */ /* 0x000fe20000004100 */
[----:B------:R-:W-:Y:S01]  /*0f40*/  FFMA.FTZ R2, R92, R2, R3 ;  /* 0x000000025c027223 */ /* 0x000fe20000010003 */
[----:B------:R-:W-:Y:S02]  /*0f50*/  HADD2.F32 R89, -RZ, R27.H1_H1 ;  /* 0x3000001bff597230 */ /* 0x000fe40000004100 */
[----:B--2---:R-:W-:Y:S01]  /*0f60*/  HADD2.F32 R81, -RZ, R16.H0_H0 ;  /* 0x20000010ff517230 */ /* 0x004fe20000004100 */
[----:B------:R-:W-:Y:S01]  /*0f70*/  FFMA.FTZ R3, R91, R0, R2 ;  /* 0x000000005b037223 */ /* 0x000fe20000010002 */
[----:B------:R-:W-:-:S03]  /*0f80*/  HADD2.F32 R0, -RZ, R11.H1_H1 ;  /* 0x3000000bff007230 */ /* 0x000fc60000004100 */
[----:B------:R-:W-:-:S04]  /*0f90*/  FFMA.FTZ R24, R90, R24, R3 ;  /* 0x000000185a187223 */ /* 0x000fc80000010003 */
        /* <DEDUP_REMOVED lines=33> */
.L_x_9982:
[----:B------:R-:W-:Y:S05]  /*11b0*/  BSYNC B0 ;  /* 0x0000000000007941 */ /* 0x000fea0003800000 */
.L_x_9981:
        /* <DEDUP_REMOVED lines=39> */
.L_x_9984:
[----:B------:R-:W-:Y:S05]  /*1430*/  BSYNC B0 ;  /* 0x0000000000007941 */ /* 0x000fea0003800000 */
.L_x_9983:
        /* <DEDUP_REMOVED lines=39> */
.L_x_9986:
[----:B------:R-:W-:Y:S05]  /*16b0*/  BSYNC B0 ;  /* 0x0000000000007941 */ /* 0x000fea0003800000 */
.L_x_9985:
        /* <DEDUP_REMOVED lines=39> */
.L_x_9988:
[----:B------:R-:W-:Y:S05]  /*1930*/  BSYNC B0 ;  /* 0x0000000000007941 */ /* 0x000fea0003800000 */
.L_x_9987:
        /* <DEDUP_REMOVED lines=39> */
.L_x_9990:
[----:B------:R-:W-:Y:S05]  /*1bb0*/  BSYNC B0 ;  /* 0x0000000000007941 */ /* 0x000fea0003800000 */
.L_x_9989:
        /* <DEDUP_REMOVED lines=39> */
.L_x_9992:
[----:B------:R-:W-:Y:S05]  /*1e30*/  BSYNC B0 ;  /* 0x0000000000007941 */ /* 0x000fea0003800000 */
.L_x_9991:
        /* <DEDUP_REMOVED lines=39> */
.L_x_9994:
[----:B------:R-:W-:Y:S05]  /*20b0*/  BSYNC B0 ;  /* 0x0000000000007941 */ /* 0x000fea0003800000 */
.L_x_9993:
        /* <DEDUP_REMOVED lines=40> */
.L_x_9996:
[----:B------:R-:W-:Y:S05]  /*2340*/  BSYNC B0 ;  /* 0x0000000000007941 */ /* 0x000fea0003800000 */
.L_x_9995:
        /* <DEDUP_REMOVED lines=39> */
.L_x_9998:
[----:B------:R-:W-:Y:S05]  /*25c0*/  BSYNC B0 ;  /* 0x0000000000007941 */ /* 0x000fea0003800000 */
.L_x_9997:
        /* <DEDUP_REMOVED lines=38> */
.L_x_10000:
[----:B------:R-:W-:Y:S05]  /*2830*/  BSYNC B0 ;  /* 0x0000000000007941 */ /* 0x000fea0003800000 */
.L_x_9999:
        /* <DEDUP_REMOVED lines=37> */
.L_x_10002:
[----:B------:R-:W-:Y:S05]  /*2a90*/  BSYNC B0 ;  /* 0x0000000000007941 */ /* 0x000fea0003800000 */
.L_x_10001:
        /* <DEDUP_REMOVED lines=33> */
.L_x_10004:
[----:B------:R-:W-:Y:S05]  /*2cb0*/  BSYNC B0 ;  /* 0x0000000000007941 */ /* 0x000fea0003800000 */
.L_x_10003:
        /* <DEDUP_REMOVED lines=33> */
.L_x_10006:
[----:B------:R-:W-:Y:S05]  /*2ed0*/  BSYNC B0 ;  /* 0x0000000000007941 */ /* 0x000fea0003800000 */
.L_x_10005:
        /* <DEDUP_REMOVED lines=33> */
.L_x_10008:
[----:B------:R-:W-:Y:S05]  /*30f0*/  BSYNC B0 ;  /* 0x0000000000007941 */ /* 0x000fea0003800000 */
.L_x_10007:
        /* <DEDUP_REMOVED lines=33> */
.L_x_10010:
[----:B------:R-:W-:Y:S05]  /*3310*/  BSYNC B0 ;  /* 0x0000000000007941 */ /* 0x000fea0003800000 */
.L_x_10009:
        /* <DEDUP_REMOVED lines=33> */
.L_x_10012:
[----:B------:R-:W-:Y:S05]  /*3530*/  BSYNC B0 ;  /* 0x0000000000007941 */ /* 0x000fea0003800000 */
.L_x_10011:
        /* <DEDUP_REMOVED lines=23> */
.L_x_10092:
        /* <DEDUP_REMOVED lines=57> */
[----:B--2---:R1:W2:Y:S08]  /*3a40*/  R2UR UR40, R105 ;  /* 0x00000000692873c2 */ /* 0x0042b000000e0000 */
        /* <DEDUP_REMOVED lines=45> */
[----:B------:R-:W-:Y:S01]  /*3d20*/  MOV R30, UR30 ;  /* 0x0000001e001e7c02 */ /* 0x000fe20008000f00 */
[----:B------:R-:W-:Y:S01]  /*3d30*/  HFMA2.MMA R105, -RZ, RZ, 0, 9.5367431640625e-07 ;  /* 0x00000010ff697435 */ /* 0x000fe200000001ff */
[----:B------:R-:W-:-:S03]  /*3d40*/  FMUL.FTZ R110, R74, UR40 ;  /* 0x000000284a6e7c20 */ /* 0x000fc60008410000 */
[----:B------:R-:W-:Y:S01]  /*3d50*/  MUFU.SIN R115, R33 ;  /* 0x0000002100737308 */ /* 0x000fe20000000400 */
[----:B0-----:R-:W-:Y:S02]  /*3d60*/  FMUL.RZ R32, R28, 0.15915493667125701904 ;  /* 0x3e22f9831c207820 */ /* 0x001fe4000040c000 */
[----:B------:R-:W-:-:S03]  /*3d70*/  FMUL.FTZ R28, R78, UR40 ;  /* 0x000000284e1c7c20 */ /* 0x000fc60008410000 */
[----:B------:R-:W-:Y:S02]  /*3d80*/  @!P1 IMAD.WIDE R104, R104, R105, UR10 ;  /* 0x0000000a68689e25 */ /* 0x000fe4000f8e0269 */
[----:B------:R-:W-:Y:S02]  /*3d90*/  MUFU.COS R137, R33 ;  /* 0x0000002100897308 */ /* 0x000fe40000000000 */
[----:B------:R-:W-:Y:S02]  /*3da0*/  FMUL.RZ R112, R28, 0.15915493667125701904 ;  /* 0x3e22f9831c707820 */ /* 0x000fe4000040c000 */
[----:B------:R-:W-:Y:S01]  /*3db0*/  FMUL.FTZ R28, R2, R31 ;  /* 0x0000001f021c7220 */ /* 0x000fe20000410000 */
[----:B------:R-:W-:Y:S02]  /*3dc0*/  MOV R31, UR31 ;  /* 0x0000001f001f7c02 */ /* 0x000fe40008000f00 */
[----:B------:R-:W-:Y:S01]  /*3dd0*/  SHF.L.U32 R2, R100, 0x6, RZ ;  /* 0x0000000664027819 */ /* 0x000fe200000006ff */
[----:B------:R-:W-:Y:S03]  /*3de0*/  MUFU.SIN R117, R32 ;  /* 0x0000002000757308 */ /* 0x000fe60000000400 */
[----:B------:R-:W5:Y:S01]  /*3df0*/  LDG.E.64 R30, [R30.64] ;  /* 0x000000201e1e7981 */ /* 0x000f62000c1e1b00 */
[----:B------:R-:W-:-:S06]  /*3e00*/  NOP ;  /* 0x0000000000007918 */ /* 0x000fcc0000000000 */
[----:B------:R-:W0:Y:S01]  /*3e10*/  LDS.128 R12, [R2] ;  /* 0x00000000020c7984 */ /* 0x000e220000000c00 */
[----:B------:R1:W-:Y:S03]  /*3e20*/  MUFU.COS R135, R32 ;  /* 0x0000002000877308 */ /* 0x0003e60000000000 */
[----:B------:R-:W2:Y:S04]  /*3e30*/  LDS.128 R16, [R2+0x10] ;  /* 0x0000100002107984 */ /* 0x000ea80000000c00 */
[----:B------:R-:W3:Y:S01]  /*3e40*/  LDS.128 R20, [R2+0x20] ;  /* 0x0000200002147984 */ /* 0x000ee20000000c00 */
[----:B------:R-:W-:Y:S01]  /*3e50*/  MUFU.SIN R119, R112 ;  /* 0x0000007000777308 */ /* 0x000fe20000000400 */
[----:B-1----:R-:W-:-:S02]  /*3e60*/  CS2R R32, SRZ ;  /* 0x0000000000207805 */ /* 0x002fc4000001ff00 */
[----:B------:R1:W4:Y:S04]  /*3e70*/  LDS.128 R24, [R2+0x30] ;  /* 0x0000300002187984 */ /* 0x0003280000000c00 */
[----:B------:R0:W-:Y:S01]  /*3e80*/  STS.64 [R106.X8+0x1d10], R28 ;  /* 0x001d101c6a007388 */ /* 0x0001e20000008a00 */
[----:B------:R1:W-:Y:S03]  /*3e90*/  MUFU.COS R133, R112 ;  /* 0x0000007000857308 */ /* 0x0003e60000000000 */
[----:B------:R-:W-:Y:S01]  /*3ea0*/  BAR.SYNC.DEFER_BLOCKING 0x0 ;  /* 0x0000000000007b1d */ /* 0x000fe20000010000 */
[----:B-1----:R-:W-:-:S05]  /*3eb0*/  FMUL.FTZ R2, R70, UR40 ;  /* 0x0000002846027c20 */ /* 0x002fca0008410000 */
[----:B------:R-:W-:Y:S01]  /*3ec0*/  MUFU.SIN R121, R114 ;  /* 0x0000007200797308 */ /* 0x000fe20000000400 */
[----:B------:R-:W-:Y:S02]  /*3ed0*/  FMUL.RZ R112, R110, 0.15915493667125701904 ;  /* 0x3e22f9836e707820 */ /* 0x000fe4000040c000 */
[----:B------:R-:W-:-:S05]  /*3ee0*/  FMUL.FTZ R110, R72, UR40 ;  /* 0x00000028486e7c20 */ /* 0x000fca0008410000 */
[----:B------:R1:W-:Y:S01]  /*3ef0*/  MUFU.COS R131, R114 ;  /* 0x0000007200837308 */ /* 0x0003e20000000000 */
[----:B------:R-:W-:Y:S02]  /*3f00*/  FMUL.RZ R110, R110, 0.15915493667125701904 ;  /* 0x3e22f9836e6e7820 */ /* 0x000fe4000040c000 */
[----:B-1----:R-:W-:Y:S01]  /*3f10*/  FMUL.RZ R114, R2, 0.15915493667125701904 ;  /* 0x3e22f98302727820 */ /* 0x002fe2000040c000 */
[----:B------:R1:W5:Y:S01]  /*3f20*/  @!P1 LDG.E.64 R32, [R104.64+0x8] ;  /* 0x0000082068209981 */ /* 0x000362000c1e1b00 */
[----:B------:R-:W-:-:S03]  /*3f30*/  FMUL.FTZ R2, R67, UR40 ;  /* 0x0000002843027c20 */ /* 0x000fc60008410000 */
[----:B------:R-:W-:Y:S01]  /*3f40*/  MUFU.SIN R125, R110 ;  /* 0x0000006e007d7308 */ /* 0x000fe20000000400 */
[----:B------:R-:W-:Y:S02]  /*3f50*/  FMUL.RZ R116, R2, 0.15915493667125701904 ;  /* 0x3e22f98302747820 */ /* 0x000fe4000040c000 */
[C---:B-1----:R-:W-:Y:S02]  /*3f60*/  FMUL.FTZ R105, R3.reuse, R85 ;  /* 0x0000005503697220 */ /* 0x042fe40000410000 */
[----:B------:R-:W-:-:S03]  /*3f70*/  FMUL.FTZ R2, R3, R87 ;  /* 0x0000005703027220 */ /* 0x000fc60000410000 */
[----:B------:R1:W-:Y:S01]  /*3f80*/  MUFU.COS R127, R110 ;  /* 0x0000006e007f7308 */ /* 0x0003e20000000000 */
[----:B0-----:R-:W-:-:S07]  /*3f90*/  FMUL.FTZ R106, R3, R84 ;  /* 0x00000054036a7220 */ /* 0x001fce0000410000 */
[----:B------:R-:W0:Y:S01]  /*3fa0*/  MUFU.EX2 R105, R105 ;  /* 0x0000006900697308 */ /* 0x000e220000000800 */
[C---:B-1----:R-:W-:Y:S02]  /*3fb0*/  FMUL.FTZ R110, R3.reuse, R83 ;  /* 0x00000053036e7220 */ /* 0x042fe40000410000 */
[----:B------:R-:W-:-:S05]  /*3fc0*/  FMUL.FTZ R104, R3, R86 ;  /* 0x0000005603687220 */ /* 0x000fca0000410000 */
[----:B------:R-:W1:Y:S08]  /*3fd0*/  MUFU.EX2 R2, R2 ;  /* 0x0000000200027308 */ /* 0x000e700000000800 */
[----:B------:R-:W1:Y:S01]  /*3fe0*/  MUFU.EX2 R110, R110 ;  /* 0x0000006e006e7308 */ /* 0x000e620000000800 */
[----:B0-----:R-:W-:-:S07]  /*3ff0*/  FMUL.FTZ R143, R105, R108 ;  /* 0x0000006c698f7220 */ /* 0x001fce0000410000 */
[----:B------:R-:W0:Y:S01]  /*4000*/  MUFU.EX2 R106, R106 ;  /* 0x0000006a006a7308 */ /* 0x000e220000000800 */
[----:B------:R-:W-:Y:S01]  /*4010*/  FMUL.FTZ R142, R105, R142 ;  /* 0x0000008e698e7220 */ /* 0x000fe20000410000 */
[----:B------:R-:W-:-:S06]  /*4020*/  HADD2.F32 R105, -RZ, R8.H0_H0 ;  /* 0x20000008ff697230 */ /* 0x000fcc0000004100 */
        /* <DEDUP_REMOVED lines=13> */
[C---:B------:R-:W-:Y:S02]  /*4100*/  FMUL.FTZ R106, R3.reuse, R72 ;  /* 0x00000048036a7220 */ /* 0x040fe40000410000 */
[C---:B------:R-:W-:Y:S02]  /*4110*/  FMUL.FTZ R144, R104.reuse, R109 ;  /* 0x0000006d68907220 */ /* 0x040fe40000410000 */
        /* <DEDUP_REMOVED lines=14> */
[C---:B------:R-:W-:Y:S01]  /*4200*/  FMUL.FTZ R118, R3.reuse, R76 ;  /* 0x0000004c03767220 */ /* 0x040fe20000410000 */
[----:B------:R-:W-:Y:S01]  /*4210*/  MUFU.SIN R155, R116 ;  /* 0x00000074009b7308 */ /* 0x000fe20000000400 */
[----:B------:R-:W-:Y:S02]  /*4220*/  FMUL.FTZ R108, R3, R67 ;  /* 0x00000043036c7220 */ /* 0x000fe40000410000 */
[----:B------:R-:W-:-:S05]  /*4230*/  FMUL.FTZ R111, R144, R109 ;  /* 0x0000006d906f7220 */ /* 0x000fca0000410000 */
[----:B------:R0:W-:Y:S01]  /*4240*/  MUFU.COS R157, R116 ;  /* 0x00000074009d7308 */ /* 0x0001e20000000000 */
[C---:B------:R-:W-:Y:S02]  /*4250*/  FFMA.FTZ R112, R145.reuse, R109, -R112 ;  /* 0x0000006d91707223 */ /* 0x040fe40000010870 */
[----:B------:R-:W-:-:S05]  /*4260*/  FFMA.FTZ R111, R145, R110, R111 ;  /* 0x0000006e916f7223 */ /* 0x000fca000001006f */
[----:B------:R1:W-:Y:S01]  /*4270*/  MUFU.EX2 R120, R107 ;  /* 0x0000006b00787308 */ /* 0x0003e20000000800 */
[----:B0-----:R-:W-:-:S07]  /*4280*/  FMUL.FTZ R116, R3, R78 ;  /* 0x0000004e03747220 */ /* 0x001fce0000410000 */
[----:B------:R-:W-:Y:S01]  /*4290*/  MUFU.SIN R151, R114 ;  /* 0x0000007200977308 */ /* 0x000fe20000000400 */
[----:B-1----:R-:W-:-:S07]  /*42a0*/  HADD2.F32 R107, -RZ, R9.H0_H0 ;  /* 0x20000009ff6b7230 */ /* 0x002fce0000004100 */
[----:B------:R0:W-:Y:S01]  /*42b0*/  MUFU.COS R153, R114 ;  /* 0x0000007200997308 */ /* 0x0001e20000000000 */
[----:B------:R-:W-:Y:S02]  /*42c0*/  FFMA.FTZ R112, R107, R86, R112 ;  /* 0x000000566b707223 */ /* 0x000fe40000010070 */
[----:B------:R-:W-:Y:S02]  /*42d0*/  FMUL.FTZ R126, R106, R127 ;  /* 0x0000007f6a7e7220 */ /* 0x000fe40000410000 */
[----:B0-----:R-:W-:-:S03]  /*42e0*/  FMUL.FTZ R114, R3, R80 ;  /* 0x0000005003727220 */ /* 0x001fc60000410000 */
[----:B------:R-:W0:Y:S01]  /*42f0*/  MUFU.EX2 R116, R116 ;  /* 0x0000007400747308 */ /* 0x000e220000000800 */
[----:B------:R-:W-:Y:S02]  /*4300*/  FMUL.FTZ R124, R106, R125 ;  /* 0x0000007d6a7c7220 */ /* 0x000fe40000410000 */
[----:B------:R-:W-:-:S05]  /*4310*/  FADD.FTZ R111, RZ, R111 ;  /* 0x0000006fff6f7221 */ /* 0x000fca0000010000 */
[----:B------:R-:W1:Y:S01]  /*4320*/  MUFU.EX2 R118, R118 ;  /* 0x0000007600767308 */ /* 0x000e620000000800 */
[----:B------:R-:W-:-:S07]  /*4330*/  FMUL.FTZ R106, R142, R112 ;  /* 0x000000708e6a7220 */ /* 0x000fce0000410000 */
[----:B------:R-:W0:Y:S01]  /*4340*/  MUFU.EX2 R108, R108 ;  /* 0x0000006c006c7308 */ /* 0x000e220000000800 */
[C---:B------:R-:W-:Y:S02]  /*4350*/  FMUL.FTZ R129, R2.reuse, R129 ;  /* 0x0000008102817220 */ /* 0x040fe40000410000 */
[----:B------:R-:W-:-:S05]  /*4360*/  FMUL.FTZ R128, R2, R123 ;  /* 0x0000007b02807220 */ /* 0x000fca0000410000 */
[----:B------:R-:W2:Y:S01]  /*4370*/  MUFU.EX2 R114, R114 ;  /* 0x0000007200727308 */ /* 0x000ea20000000800 */
[-C--:B------:R-:W-:Y:S02]  /*4380*/  FMUL.FTZ R2, R142, R111.reuse ;  /* 0x0000006f8e027220 */ /* 0x080fe40000410000 */
[C---:B------:R-:W-:Y:S01]  /*4390*/  FFMA.FTZ R111, R143.reuse, R111, R106 ;  /* 0x0000006f8f6f7223 */ /* 0x040fe2000001006a */
[----:B------:R-:W-:Y:S01]  /*43a0*/  HADD2.F32 R106, -RZ, R9.H1_H1 ;  /* 0x30000009ff6a7230 */ /* 0x000fe20000004100 */
[----:B------:R-:W-:Y:S02]  /*43b0*/  FFMA.FTZ R112, R143, R112, -R2 ;  /* 0x000000708f707223 */ /* 0x000fe40000010802 */
[----:B------:R-:W-:Y:S02]  /*43c0*/  FADD.FTZ R113, RZ, R111 ;  /* 0x0000006fff717221 */ /* 0x000fe40000010000 */
[C---:B0-----:R-:W-:Y:S02]  /*43d0*/  FMUL.FTZ R133, R116.reuse, R133 ;  /* 0x0000008574857220 */ /* 0x041fe40000410000 */
[----:B------:R-:W-:-:S02]  /*43e0*/  FMUL.FTZ R132, R116, R119 ;  /* 0x0000007774847220 */ /* 0x000fc40000410000 */
[C---:B-1----:R-:W-:Y:S02]  /*43f0*/  FMUL.FTZ R131, R118.reuse, R131 ;  /* 0x0000008376837220 */ /* 0x042fe40000410000 */
[----:B------:R-:W-:Y:S02]  /*4400*/  FMUL.FTZ R130, R118, R121 ;  /* 0x0000007976827220 */ /* 0x000fe40000410000 */
[C---:B------:R-:W-:Y:S02]  /*4410*/  FMUL.FTZ R118, R108.reuse, R157 ;  /* 0x0000009d6c767220 */ /* 0x040fe40000410000 */
[----:B------:R-:W-:Y:S02]  /*4420*/  FMUL.FTZ R116, R108, R155 ;  /* 0x0000009b6c747220 */ /* 0x000fe40000410000 */
[----:B------:R-:W-:Y:S02]  /*4430*/  FMUL.FTZ R2, R62, UR40 ;  /* 0x000000283e027c20 */ /* 0x000fe40008410000 */
[----:B------:R-:W-:-:S02]  /*4440*/  FFMA.FTZ R112, R106, R85, R112 ;  /* 0x000000556a707223 */ /* 0x000fc40000010070 */
[----:B------:R-:W-:Y:S02]  /*4450*/  FMUL.FTZ R111, R140, R113 ;  /* 0x000000718c6f7220 */ /* 0x000fe40000410000 */
[----:B------:R-:W-:Y:S01]  /*4460*/  FMUL.FTZ R108, R28, R146 ;  /* 0x000000921c6c7220 */ /* 0x000fe20000410000 */
[----:B------:R-:W-:Y:S01]  /*4470*/  HADD2.F32 R109, -RZ, R10.H0_H0 ;  /* 0x2000000aff6d7230 */ /* 0x000fe20000004100 */
[C---:B--2---:R-:W-:Y:S02]  /*4480*/  FMUL.FTZ R135, R114.reuse, R135 ;  /* 0x0000008772877220 */ /* 0x044fe40000410000 */
[----:B------:R-:W-:Y:S02]  /*4490*/  FMUL.FTZ R134, R114, R117 ;  /* 0x0000007572867220 */ /* 0x000fe40000410000 */
[----:B------:R-:W-:Y:S02]  /*44a0*/  FMUL.RZ R123, R2, 0.15915493667125701904 ;  /* 0x3e22f983027b7820 */ /* 0x000fe4000040c000 */
[----:B------:R-:W-:-:S02]  /*44b0*/  FFMA.FTZ R114, R141, R112, -R111 ;  /* 0x000000708d727223 */ /* 0x000fc4000001086f */
[C---:B------:R-:W-:Y:S02]  /*44c0*/  FMUL.FTZ R2, R29.reuse, R146 ;  /* 0x000000921d027220 */ /* 0x040fe40000410000 */
[-C--:B------:R-:W-:Y:S02]  /*44d0*/  FFMA.FTZ R110, R29, R147.reuse, R108 ;  /* 0x000000931d6e7223 */ /* 0x080fe4000001006c */
[----:B------:R-:W-:Y:S02]  /*44e0*/  FMUL.FTZ R112, R140, R112 ;  /* 0x000000708c707220 */ /* 0x000fe40000410000 */
[----:B------:R-:W-:Y:S02]  /*44f0*/  FFMA.FTZ R108, R28, R147, -R2 ;  /* 0x000000931c6c7223 */ /* 0x000fe40000010802 */
[----:B------:R-:W-:Y:S02]  /*4500*/  FMUL.FTZ R111, R144, R110 ;  /* 0x0000006e906f7220 */ /* 0x000fe40000410000 */
[----:B------:R-:W-:-:S02]  /*4510*/  FFMA.FTZ R112, R141, R113, R112 ;  /* 0x000000718d707223 */ /* 0x000fc40000010070 */
[----:B------:R-:W-:Y:S02]  /*4520*/  FFMA.FTZ R114, R109, R84, R114 ;  /* 0x000000546d727223 */ /* 0x000fe40000010072 */
[----:B------:R-:W-:Y:S02]  /*4530*/  FFMA.FTZ R111, R145, R108, -R111 ;  /* 0x0000006c916f7223 */ /* 0x000fe4000001086f */
[----:B------:R-:W-:Y:S02]  /*4540*/  FADD.FTZ R112, RZ, R112 ;  /* 0x00000070ff707221 */ /* 0x000fe40000010000 */
[----:B------:R-:W-:Y:S02]  /*4550*/  FMUL.FTZ R117, R138, R114 ;  /* 0x000000728a757220 */ /* 0x000fe40000410000 */
[----:B------:R-:W-:Y:S02]  /*4560*/  FMUL.FTZ R108, R144, R108 ;  /* 0x0000006c906c7220 */ /* 0x000fe40000410000 */
[----:B------:R-:W-:-:S02]  /*4570*/  FMUL.FTZ R2, R3, R62 ;  /* 0x0000003e03027220 */ /* 0x000fc40000410000 */
[-C--:B------:R-:W-:Y:S02]  /*4580*/  FMUL.FTZ R113, R138, R112.reuse ;  /* 0x000000708a717220 */ /* 0x080fe40000410000 */
[----:B------:R-:W-:Y:S02]  /*4590*/  FFMA.FTZ R117, R139, R112, R117 ;  /* 0x000000708b757223 */ /* 0x000fe40000010075 */
[----:B------:R-:W-:Y:S01]  /*45a0*/  FFMA.FTZ R110, R145, R110, R108 ;  /* 0x0000006e916e7223 */ /* 0x000fe2000001006c */
[----:B------:R-:W-:Y:S01]  /*45b0*/  HADD2.F32 R108, -RZ, R10.H1_H1 ;  /* 0x3000000aff6c7230 */ /* 0x000fe20000004100 */
[----:B------:R-:W-:Y:S02]  /*45c0*/  FFMA.FTZ R114, R139, R114, -R113 ;  /* 0x000000728b727223 */ /* 0x000fe40000010871 */
[----:B------:R-:W-:Y:S01]  /*45d0*/  FADD.FTZ R119, RZ, R117 ;  /* 0x00000075ff777221 */ /* 0x000fe20000010000 */
[----:B------:R-:W-:Y:S01]  /*45e0*/  MUFU.COS R115, R123 ;  /* 0x0000007b00737308 */ /* 0x000fe20000000000 */
[----:B------:R-:W-:-:S02]  /*45f0*/  FMUL.FTZ R112, R142, R110 ;  /* 0x0000006e8e707220 */ /* 0x000fc40000410000 */
[----:B------:R-:W-:Y:S02]  /*4600*/  FFMA.FTZ R114, R108, R83, R114 ;  /* 0x000000536c727223 */ /* 0x000fe40000010072 */
[----:B------:R-:W-:-:S03]  /*4610*/  FMUL.FTZ R121, R136, R119 ;  /* 0x0000007788797220 */ /* 0x000fc60000410000 */
[----:B------:R-:W0:Y:S01]  /*4620*/  MUFU.EX2 R2, R2 ;  /* 0x0000000200027308 */ /* 0x000e220000000800 */
[-C--:B------:R-:W-:Y:S02]  /*4630*/  FFMA.FTZ R117, R143, R111.reuse, -R112 ;  /* 0x0000006f8f757223 */ /* 0x080fe40000010870 */
[----:B------:R-:W-:Y:S01]  /*4640*/  FMUL.FTZ R112, R142, R111 ;  /* 0x0000006f8e707220 */ /* 0x000fe20000410000 */
[----:B------:R-:W-:Y:S01]  /*4650*/  HADD2.F32 R111, -RZ, R11.H0_H0 ;  /* 0x2000000bff6f7230 */ /* 0x000fe20000004100 */
[-C--:B------:R-:W-:Y:S02]  /*4660*/  FMUL.FTZ R148, R136, R114.reuse ;  /* 0x0000007288947220 */ /* 0x080fe40000410000 */
[----:B------:R-:W-:Y:S01]  /*4670*/  FFMA.FTZ R121, R137, R114, -R121 ;  /* 0x0000007289797223 */ /* 0x000fe20000010879 */
[----:B------:R-:W1:Y:S01]  /*4680*/  MUFU.SIN R113, R123 ;  /* 0x0000007b00717308 */ /* 0x000e620000000400 */
[----:B------:R-:W-:Y:S02]  /*4690*/  FFMA.FTZ R110, R143, R110, R112 ;  /* 0x0000006e8f6e7223 */ /* 0x000fe40000010070 */
[----:B------:R-:W-:-:S02]  /*46a0*/  FFMA.FTZ R119, R137, R119, R148 ;  /* 0x0000007789777223 */ /* 0x000fc40000010094 */
[----:B------:R-:W-:Y:S02]  /*46b0*/  FFMA.FTZ R121, R111, R82, R121 ;  /* 0x000000526f797223 */ /* 0x000fe40000010079 */
[----:B------:R-:W-:Y:S02]  /*46c0*/  FMUL.FTZ R148, R140, R110 ;  /* 0x0000006e8c947220 */ /* 0x000fe40000410000 */
[----:B------:R-:W-:Y:S02]  /*46d0*/  FADD.FTZ R119, RZ, R119 ;  /* 0x00000077ff777221 */ /* 0x000fe40000010000 */
[----:B------:R-:W-:Y:S02]  /*46e0*/  FMUL.FTZ R150, R134, R121 ;  /* 0x0000007986967220 */ /* 0x000fe40000410000 */
[----:B0-----:R-:W-:Y:S02]  /*46f0*/  FMUL.FTZ R114, R2, R115 ;  /* 0x0000007302727220 */ /* 0x001fe40000410000 */
[----:B------:R-:W-:-:S02]  /*4700*/  FMUL.FTZ R115, R140, R117 ;  /* 0x000000758c737220 */ /* 0x000fc40000410000 */
[----:B------:R-:W-:Y:S02]  /*4710*/  FFMA.FTZ R148, R141, R117, -R148 ;  /* 0x000000758d947223 */ /* 0x000fe40000010894 */
[-C--:B------:R-:W-:Y:S02]  /*4720*/  FFMA.FTZ R117, R135, R119.reuse, R150 ;  /* 0x0000007787757223 */ /* 0x080fe40000010096 */
[----:B------:R-:W-:Y:S02]  /*4730*/  FMUL.FTZ R150, R134, R119 ;  /* 0x0000007786967220 */ /* 0x000fe40000410000 */
[----:B-1----:R-:W-:Y:S01]  /*4740*/  FMUL.FTZ R112, R2, R113 ;  /* 0x0000007102707220 */ /* 0x002fe20000410000 */
[----:B------:R-:W-:Y:S01]  /*4750*/  HADD2.F32 R113, -RZ, R11.H1_H1 ;  /* 0x3000000bff717230 */ /* 0x000fe20000004100 */
[----:B------:R-:W-:Y:S02]  /*4760*/  FFMA.FTZ R115, R141, R110, R115 ;  /* 0x0000006e8d737223 */ /* 0x000fe40000010073 */
[----:B------:R-:W-:-:S02]  /*4770*/  FFMA.FTZ R150, R135, R121, -R150 ;  /* 0x0000007987967223 */ /* 0x000fc40000010896 */
[----:B------:R-:W-:Y:S02]  /*4780*/  FADD.FTZ R121, RZ, R117 ;  /* 0x00000075ff797221 */ /* 0x000fe40000010000 */
[C---:B------:R-:W-:Y:S02]  /*4790*/  FMUL.FTZ R110, R138.reuse, R148 ;  /* 0x000000948a6e7220 */ /* 0x040fe40000410000 */
[----:B------:R-:W-:Y:S02]  /*47a0*/  FMUL.FTZ R2, R138, R115 ;  /* 0x000000738a027220 */ /* 0x000fe40000410000 */
[----:B------:R-:W-:Y:S02]  /*47b0*/  FFMA.FTZ R150, R113, R80, R150 ;  /* 0x0000005071967223 */ /* 0x000fe40000010096 */
[----:B------:R-:W-:Y:S02]  /*47c0*/  FMUL.FTZ R117, R132, R121 ;  /* 0x0000007984757220 */ /* 0x000fe40000410000 */
[----:B------:R-:W-:-:S02]  /*47d0*/  FFMA.FTZ R110, R139, R115, R110 ;  /* 0x000000738b6e7223 */ /* 0x000fc4000001006e */
[----:B------:R-:W-:Y:S02]  /*47e0*/  FFMA.FTZ R2, R139, R148, -R2 ;  /* 0x000000948b027223 */ /* 0x000fe40000010802 */
[-C--:B------:R-:W-:Y:S01]  /*47f0*/  FMUL.FTZ R148, R132, R150.reuse ;  /* 0x0000009684947220 */ /* 0x080fe20000410000 */
[----:B------:R-:W-:Y:S01]  /*4800*/  HADD2.F32 R115, -RZ, R4.H0_H0 ;  /* 0x20000004ff737230 */ /* 0x000fe20000004100 */
[C---:B------:R-:W-:Y:S02]  /*4810*/  FFMA.FTZ R150, R133.reuse, R150, -R117 ;  /* 0x0000009685967223 */ /* 0x040fe40000010875 */
[C---:B------:R-:W-:Y:S02]  /*4820*/  FMUL.FTZ R117, R136.reuse, R110 ;  /* 0x0000006e88757220 */ /* 0x040fe40000410000 */
[----:B------:R-:W-:Y:S02]  /*4830*/  FMUL.FTZ R119, R136, R2 ;  /* 0x0000000288777220 */ /* 0x000fe40000410000 */
[----:B------:R-:W-:-:S02]  /*4840*/  FFMA.FTZ R148, R133, R121, R148 ;  /* 0x0000007985947223 */ /* 0x000fc40000010094 */
[C---:B------:R-:W-:Y:S02]  /*4850*/  FFMA.FTZ R117, R137.reuse, R2, -R117 ;  /* 0x0000000289757223 */ /* 0x040fe40000010875 */
[----:B------:R-:W-:Y:S02]  /*4860*/  FFMA.FTZ R119, R137, R110, R119 ;  /* 0x0000006e89777223 */ /* 0x000fe40000010077 */
[----:B------:R-:W-:Y:S02]  /*4870*/  FFMA.FTZ R150, R115, R78, R150 ;  /* 0x0000004e73967223 */ /* 0x000fe40000010096 */
[----:B------:R-:W-:Y:S02]  /*4880*/  FADD.FTZ R148, RZ, R148 ;  /* 0x00000094ff947221 */ /* 0x000fe40000010000 */
[C---:B------:R-:W-:Y:S02]  /*4890*/  FMUL.FTZ R110, R134.reuse, R117 ;  /* 0x00000075866e7220 */ /* 0x040fe40000410000 */
[----:B------:R-:W-:-:S02]  /*48a0*/  FMUL.FTZ R2, R134, R119 ;  /* 0x0000007786027220 */ /* 0x000fc40000410000 */
[C---:B------:R-:W-:Y:S02]  /*48b0*/  FMUL.FTZ R123, R130.reuse, R150 ;  /* 0x00000096827b7220 */ /* 0x040fe40000410000 */
[-C--:B------:R-:W-:Y:S02]  /*48c0*/  FMUL.FTZ R121, R130, R148.reuse ;  /* 0x0000009482797220 */ /* 0x080fe40000410000 */
[C---:B------:R-:W-:Y:S02]  /*48d0*/  FFMA.FTZ R110, R135.reuse, R119, R110 ;  /* 0x00000077876e7223 */ /* 0x040fe4000001006e */
[----:B------:R-:W-:Y:S01]  /*48e0*/  FFMA.FTZ R2, R135, R117, -R2 ;  /* 0x0000007587027223 */ /* 0x000fe20000010802 */
[----:B------:R-:W-:Y:S01]  /*48f0*/  HADD2.F32 R117, -RZ, R4.H1_H1 ;  /* 0x30000004ff757230 */ /* 0x000fe20000004100 */
[C---:B------:R-:W-:Y:S02]  /*4900*/  FFMA.FTZ R123, R131.reuse, R148, R123 ;  /* 0x00000094837b7223 */ /* 0x040fe4000001007b */
[----:B------:R-:W-:-:S02]  /*4910*/  FFMA.FTZ R121, R131, R150, -R121 ;  /* 0x0000009683797223 */ /* 0x000fc40000010879 */
[C---:B------:R-:W-:Y:S02]  /*4920*/  FMUL.FTZ R119, R132.reuse, R110 ;  /* 0x0000006e84777220 */ /* 0x040fe40000410000 */
[----:B------:R-:W-:Y:S02]  /*4930*/  FADD.FTZ R127, RZ, R123 ;  /* 0x0000007bff7f7221 */ /* 0x000fe40000010000 */
[----:B------:R-:W-:Y:S02]  /*4940*/  FMUL.FTZ R123, R132, R2 ;  /* 0x00000002847b7220 */ /* 0x000fe40000410000 */
[----:B------:R-:W-:Y:S02]  /*4950*/  FFMA.FTZ R125, R117, R76, R121 ;  /* 0x0000004c757d7223 */ /* 0x000fe40000010079 */
[----:B------:R-:W-:Y:S02]  /*4960*/  FFMA.FTZ R121, R133, R2, -R119 ;  /* 0x0000000285797223 */ /* 0x000fe40000010877 */
[----:B------:R-:W-:-:S02]  /*4970*/  FMUL.FTZ R2, R56, UR40 ;  /* 0x0000002838027c20 */ /* 0x000fc40008410000 */
[----:B------:R-:W-:Y:S02]  /*4980*/  FFMA.FTZ R123, R133, R110, R123 ;  /* 0x0000006e857b7223 */ /* 0x000fe4000001007b */
[C---:B------:R-:W-:Y:S01]  /*4990*/  FMUL.FTZ R148, R128.reuse, R127 ;  /* 0x0000007f80947220 */ /* 0x040fe20000410000 */
[----:B------:R-:W-:Y:S01]  /*49a0*/  HADD2.F32 R119, -RZ, R5.H0_H0 ;  /* 0x20000005ff777230 */ /* 0x000fe20000004100 */
[----:B------:R-:W-:Y:S02]  /*49b0*/  FMUL.FTZ R110, R128, R125 ;  /* 0x0000007d806e7220 */ /* 0x000fe40000410000 */
[----:B------:R-:W-:Y:S02]  /*49c0*/  FMUL.RZ R155, R2, 0.15915493667125701904 ;  /* 0x3e22f983029b7820 */ /* 0x000fe4000040c000 */
[----:B------:R-:W-:Y:S02]  /*49d0*/  FMUL.FTZ R2, R130, R123 ;  /* 0x0000007b82027220 */ /* 0x000fe40000410000 */
[----:B------:R-:W-:-:S02]  /*49e0*/  FFMA.FTZ R148, R129, R125, -R148 ;  /* 0x0000007d81947223 */ /* 0x000fc40000010894 */
[----:B------:R-:W-:Y:S02]  /*49f0*/  FFMA.FTZ R127, R129, R127, R110 ;  /* 0x0000007f817f7223 */ /* 0x000fe4000001006e */
[-C--:B------:R-:W-:Y:S02]  /*4a00*/  FFMA.FTZ R2, R131, R121.reuse, -R2 ;  /* 0x0000007983027223 */ /* 0x080fe40000010802 */
[----:B------:R-:W-:Y:S02]  /*4a10*/  FMUL.FTZ R110, R130, R121 ;  /* 0x00000079826e7220 */ /* 0x000fe40000410000 */
[----:B------:R-:W-:Y:S02]  /*4a20*/  FFMA.FTZ R121, R119, R74, R148 ;  /* 0x0000004a77797223 */ /* 0x000fe40000010094 */
[----:B------:R-:W-:Y:S02]  /*4a30*/  FADD.FTZ R127, RZ, R127 ;  /* 0x0000007fff7f7221 */ /* 0x000fe40000010000 */
[----:B------:R-:W-:-:S02]  /*4a40*/  FMUL.FTZ R148, R124, R121 ;  /* 0x000000797c947220 */ /* 0x000fc40000410000 */
[----:B------:R-:W-:Y:S02]  /*4a50*/  FFMA.FTZ R110, R131, R123, R110 ;  /* 0x0000007b836e7223 */ /* 0x000fe4000001006e */
[-C--:B------:R-:W-:Y:S02]  /*4a60*/  FMUL.FTZ R125, R124, R127.reuse ;  /* 0x0000007f7c7d7220 */ /* 0x080fe40000410000 */
[----:B------:R-:W-:Y:S02]  /*4a70*/  FMUL.FTZ R3, R3, R56 ;  /* 0x0000003803037220 */ /* 0x000fe40000410000 */
[----:B------:R-:W-:Y:S02]  /*4a80*/  FFMA.FTZ R148, R126, R127, R148 ;  /* 0x0000007f7e947223 */ /* 0x000fe40000010094 */
[----:B------:R-:W-:Y:S02]  /*4a90*/  FMUL.FTZ R123, R128, R110 ;  /* 0x0000006e807b7220 */ /* 0x000fe40000410000 */
[----:B------:R-:W-:Y:S01]  /*4aa0*/  FFMA.FTZ R127, R126, R121, -R125 ;  /* 0x000000797e7f7223 */ /* 0x000fe2000001087d */
[----:B------:R-:W-:Y:S01]  /*4ab0*/  HADD2.F32 R121, -RZ, R5.H1_H1 ;  /* 0x30000005ff797230 */ /* 0x000fe20000004100 */
[C---:B------:R-:W-:Y:S01]  /*4ac0*/  FMUL.FTZ R122, R120.reuse, R153 ;  /* 0x00000099787a7220 */ /* 0x040fe20000410000 */
[----:B------:R-:W-:Y:S01]  /*4ad0*/  MUFU.COS R150, R155 ;  /* 0x0000009b00967308 */ /* 0x000fe20000000000 */
[----:B------:R-:W-:-:S02]  /*4ae0*/  FMUL.FTZ R120, R120, R151 ;  /* 0x0000009778787220 */ /* 0x000fc40000410000 */
[-C--:B------:R-:W-:Y:S02]  /*4af0*/  FFMA.FTZ R125, R129, R2.reuse, -R123 ;  /* 0x00000002817d7223 */ /* 0x080fe4000001087b */
[----:B------:R-:W-:Y:S02]  /*4b00*/  FADD.FTZ R153, RZ, R148 ;  /* 0x00000094ff997221 */ /* 0x000fe40000010000 */
[----:B------:R-:W-:Y:S01]  /*4b10*/  FMUL.FTZ R2, R128, R2 ;  /* 0x0000000280027220 */ /* 0x000fe20000410000 */
[----:B------:R-:W0:Y:S01]  /*4b20*/  MUFU.EX2 R3, R3 ;  /* 0x0000000300037308 */ /* 0x000e220000000800 */
[----:B------:R-:W-:Y:S02]  /*4b30*/  FFMA.FTZ R151, R121, R72, R127 ;  /* 0x0000004879977223 */ /* 0x000fe4000001007f */
[----:B------:R-:W-:-:S05]  /*4b40*/  FMUL.FTZ R152, R120, R153 ;  /* 0x0000009978987220 */ /* 0x000fca0000410000 */
[----:B------:R-:W1:Y:S01]  /*4b50*/  MUFU.SIN R148, R155 ;  /* 0x0000009b00947308 */ /* 0x000e620000000400 */
[----:B------:R-:W-:Y:S01]  /*4b60*/  FFMA.FTZ R127, R129, R110, R2 ;  /* 0x0000006e817f7223 */ /* 0x000fe20000010002 */
[----:B------:R-:W-:Y:S01]  /*4b70*/  HADD2.F32 R123, -RZ, R6.H0_H0 ;  /* 0x20000006ff7b7230 */ /* 0x000fe20000004100 */
[----:B------:R-:W-:Y:S02]  /*4b80*/  FMUL.FTZ R110, R124, R125 ;  /* 0x0000007d7c6e7220 */ /* 0x000fe40000410000 */
[-C--:B------:R-:W-:Y:S02]  /*4b90*/  FMUL.FTZ R154, R120, R151.reuse ;  /* 0x00000097789a7220 */ /* 0x080fe40000410000 */
[----:B------:R-:W-:Y:S02]  /*4ba0*/  FFMA.FTZ R152, R122, R151, -R152 ;  /* 0x000000977a987223 */ /* 0x000fe40000010898 */
[-C--:B------:R-:W-:Y:S02]  /*4bb0*/  FMUL.FTZ R2, R124, R127.reuse ;  /* 0x0000007f7c027220 */ /* 0x080fe40000410000 */
[----:B------:R-:W-:-:S02]  /*4bc0*/  FFMA.FTZ R127, R126, R127, R110 ;  /* 0x0000007f7e7f7223 */ /* 0x000fc4000001006e */
[----:B------:R-:W-:Y:S02]  /*4bd0*/  FFMA.FTZ R154, R122, R153, R154 ;  /* 0x000000997a9a7223 */ /* 0x000fe4000001009a */
[----:B------:R-:W-:Y:S02]  /*4be0*/  FFMA.FTZ R151, R123, R70, R152 ;  /* 0x000000467b977223 */ /* 0x000fe40000010098 */
[----:B------:R-:W-:Y:S02]  /*4bf0*/  FFMA.FTZ R125, R126, R125, -R2 ;  /* 0x0000007d7e7d7223 */ /* 0x000fe40000010802 */
[----:B------:R-:W-:Y:S02]  /*4c00*/  FMUL.FTZ R2, R120, R127 ;  /* 0x0000007f78027220 */ /* 0x000fe40000410000 */
[----:B------:R-:W-:Y:S02]  /*4c10*/  FADD.FTZ R153, RZ, R154 ;  /* 0x0000009aff997221 */ /* 0x000fe40000010000 */
[----:B------:R-:W-:-:S02]  /*4c20*/  FMUL.FTZ R110, R116, R151 ;  /* 0x00000097746e7220 */ /* 0x000fc40000410000 */
[C---:B0-----:R-:W-:Y:S02]  /*4c30*/  FMUL.FTZ R150, R3.reuse, R150 ;  /* 0x0000009603967220 */ /* 0x041fe40000410000 */
[----:B-1----:R-:W-:Y:S02]  /*4c40*/  FMUL.FTZ R148, R3, R148 ;  /* 0x0000009403947220 */ /* 0x002fe40000410000 */
[-C--:B------:R-:W-:Y:S02]  /*4c50*/  FFMA.FTZ R3, R122, R125.reuse, -R2 ;  /* 0x0000007d7a037223 */ /* 0x080fe40000010802 */
[----:B------:R-:W-:Y:S02]  /*4c60*/  FMUL.FTZ R125, R120, R125 ;  /* 0x0000007d787d7220 */ /* 0x000fe40000410000 */
[-C--:B------:R-:W-:Y:S02]  /*4c70*/  FFMA.FTZ R152, R118, R153.reuse, R110 ;  /* 0x0000009976987223 */ /* 0x080fe4000001006e */
[----:B------:R-:W-:-:S02]  /*4c80*/  FMUL.FTZ R153, R116, R153 ;  /* 0x0000009974997220 */ /* 0x000fc40000410000 */
[----:B------:R-:W-:Y:S02]  /*4c90*/  FFMA.FTZ R127, R122, R127, R125 ;  /* 0x0000007f7a7f7223 */ /* 0x000fe4000001007d */
[----:B------:R-:W-:Y:S02]  /*4ca0*/  FFMA.FTZ R153, R118, R151, -R153 ;  /* 0x0000009776997223 */ /* 0x000fe40000010899 */
[C---:B------:R-:W-:Y:S02]  /*4cb0*/  FMUL.FTZ R151, R116.reuse, R3 ;  /* 0x0000000374977220 */ /* 0x040fe40000410000 */
[-C--:B------:R-:W-:Y:S02]  /*4cc0*/  FMUL.FTZ R2, R116, R127.reuse ;  /* 0x0000007f74027220 */ /* 0x080fe40000410000 */
[C---:B------:R-:W-:Y:S02]  /*4cd0*/  FFMA.FTZ R151, R118.reuse, R127, R151 ;  /* 0x0000007f76977223 */ /* 0x040fe40000010097 */
[----:B------:R-:W-:Y:S01]  /*4ce0*/  FFMA.FTZ R3, R118, R3, -R2 ;  /* 0x0000000376037223 */ /* 0x000fe20000010802 */
[----:B------:R-:W-:Y:S01]  /*4cf0*/  ISETP.NE.AND P1, PT, R102, 0x1f, PT ;  /* 0x0000001f6600780c */ /* 0x000fe20003f25270 */
[----:B------:R-:W-:-:S02]  /*4d00*/  FMUL.FTZ R2, R112, R151 ;  /* 0x0000009770027220 */ /* 0x000fc40000410000 */
[-C--:B------:R-:W-:Y:S02]  /*4d10*/  FMUL.FTZ R127, R112, R3.reuse ;  /* 0x00000003707f7220 */ /* 0x080fe40000410000 */
[C---:B------:R-:W-:Y:S02]  /*4d20*/  FFMA.FTZ R3, R114.reuse, R3, -R2 ;  /* 0x0000000372037223 */ /* 0x040fe40000010802 */
[----:B------:R-:W-:Y:S02]  /*4d30*/  FFMA.FTZ R151, R114, R151, R127 ;  /* 0x0000009772977223 */ /* 0x000fe4000001007f */
[C---:B------:R-:W-:Y:S02]  /*4d40*/  FMUL.FTZ R2, R148.reuse, R3 ;  /* 0x0000000394027220 */ /* 0x040fe40000410000 */
[-C--:B------:R-:W-:Y:S02]  /*4d50*/  FMUL.FTZ R173, R148, R151.reuse ;  /* 0x0000009794ad7220 */ /* 0x080fe40000410000 */
[----:B------:R-:W-:-:S02]  /*4d60*/  FFMA.FTZ R151, R150, R151, R2 ;  /* 0x0000009796977223 */ /* 0x000fc40000010002 */
[----:B------:R-:W-:Y:S02]  /*4d70*/  FFMA.FTZ R173, R150, R3, -R173 ;  /* 0x0000000396ad7223 */ /* 0x000fe400000108ad */
[----:B------:R0:W1:Y:S01]  /*4d80*/  @P1 LDS.64 R2, [R102.X8+0x2d18] ;  /* 0x002d180066021984 */ /* 0x0000620000008a00 */
[----:B------:R-:W-:Y:S01]  /*4d90*/  HADD2.F32 R110, -RZ, R6.H1_H1 ;  /* 0x30000006ff6e7230 */ /* 0x000fe20000004100 */
[----:B------:R-:W-:Y:S01]  /*4da0*/  FADD.FTZ R155, RZ, R152 ;  /* 0x00000098ff9b7221 */ /* 0x000fe20000010000 */
[----:B------:R-:W-:-:S03]  /*4db0*/  HADD2.F32 R125, -RZ, R7.H0_H0 ;  /* 0x20000007ff7d7230 */ /* 0x000fc60000004100 */
[----:B------:R-:W-:Y:S02]  /*4dc0*/  FFMA.FTZ R153, R110, R67, R153 ;  /* 0x000000436e997223 */ /* 0x000fe40000010099 */
[C---:B------:R-:W-:Y:S02]  /*4dd0*/  FMUL.FTZ R152, R112.reuse, R155 ;  /* 0x0000009b70987220 */ /* 0x040fe40000410000 */
[-C--:B------:R-:W-:Y:S02]  /*4de0*/  FMUL.FTZ R154, R112, R153.reuse ;  /* 0x00000099709a7220 */ /* 0x080fe40000410000 */
[C---:B------:R-:W-:Y:S02]  /*4df0*/  FFMA.FTZ R152, R114.reuse, R153, -R152 ;  /* 0x0000009972987223 */ /* 0x040fe40000010898 */
[----:B------:R-:W-:Y:S02]  /*4e00*/  FFMA.FTZ R154, R114, R155, R154 ;  /* 0x0000009b729a7223 */ /* 0x000fe4000001009a */
[----:B------:R-:W-:-:S02]  /*4e10*/  FFMA.FTZ R153, R125, R62, R152 ;  /* 0x0000003e7d997223 */ /* 0x000fc40000010098 */
        /* <DEDUP_REMOVED lines=10> */
[----:B0--34-:R-:W-:Y:S01]  /*4ec0*/  ULDC UR28, c[0x0][0x174] ;  /* 0x00005d00001c7ab9 */ /* 0x019fe20000000800 */
[----:B-1----:R-:W-:Y:S01]  /*4ed0*/  MOV R3, RZ ;  /* 0x000000ff00037202 */ /* 0x002fe20000000f00 */
        /* <DEDUP_REMOVED lines=9> */
.L_x_10015:
[----:B0--34-:R-:W-:Y:S05]  /*4f70*/  BSYNC B0 ;  /* 0x0000000000007941 */ /* 0x019fea0003800000 */
.L_x_10014:
        /* <DEDUP_REMOVED lines=13> */
[--C-:B------:R-:W-:Y:S01]  /*5050*/  HADD2.F32 R228, -RZ, R22.reuse.H1_H1 ;  /* 0x30000016ffe47230 */ /* 0x100fe20000004100 */
[----:B------:R-:W-:Y:S01]  /*5060*/  FADD.FTZ R222, R79, R79 ;  /* 0x0000004f4fde7221 */ /* 0x000fe20000010000 */
[----:B------:R-:W-:Y:S01]  /*5070*/  HADD2.F32 R230, -RZ, R22.H0_H0 ;  /* 0x20000016ffe67230 */ /* 0x000fe20000004100 */
[----:B------:R-:W-:Y:S01]  /*5080*/  FADD.FTZ R219, R81, R81 ;  /* 0x0000005151db7221 */ /* 0x000fe20000010000 */
[----:B------:R-:W-:Y:S01]  /*5090*/  HADD2.F32 R217, -RZ, R20.H0_H0 ;  /* 0x20000014ffd97230 */ /* 0x000fe20000004100 */
[----:B------:R-:W-:Y:S01]  /*50a0*/  FADD.FTZ R216, R89, R89 ;  /* 0x0000005959d87221 */ /* 0x000fe20000010000 */
[----:B0-----:R-:W-:Y:S01]  /*50b0*/  HADD2.F32 R31, -RZ, R26.H1_H1 ;  /* 0x3000001aff1f7230 */ /* 0x001fe20000004100 */
[C---:B------:R-:W-:Y:S01]  /*50c0*/  ISETP.NE.AND P6, PT, R174.reuse, 0x1f, PT ;  /* 0x0000001fae00780c */ /* 0x040fe20003fc5270 */
[----:B------:R-:W-:Y:S01]  /*50d0*/  HADD2.F32 R221, -RZ, R20.H1_H1 ;  /* 0x30000014ffdd7230 */ /* 0x000fe20000004100 */
        /* <DEDUP_REMOVED lines=13> */
[----:B------:R-:W-:Y:S01]  /*51b0*/  HADD2.F32 R196, -RZ, R13.H1_H1 ;  /* 0x3000000dffc47230 */ /* 0x000fe20000004100 */
[-C--:B--2---:R-:W-:Y:S01]  /*51c0*/  FFMA.FTZ R156, R173, R154.reuse, R153 ;  /* 0x0000009aad9c7223 */ /* 0x084fe20000010099 */
[----:B------:R-:W-:Y:S01]  /*51d0*/  HADD2.F32 R206, -RZ, R17.H0_H0 ;  /* 0x20000011ffce7230 */ /* 0x000fe20000004100 */
[C---:B------:R-:W-:Y:S01]  /*51e0*/  FMUL.FTZ R154, R151.reuse, R154 ;  /* 0x0000009a979a7220 */ /* 0x040fe20000410000 */
[----:B------:R-:W-:Y:S01]  /*51f0*/  HADD2.F32 R197, -RZ, R14.H1_H1 ;  /* 0x3000000effc57230 */ /* 0x000fe20000004100 */
[----:B------:R-:W-:Y:S01]  /*5200*/  @P3 FADD.FTZ R172, R172, R157 ;  /* 0x0000009dacac3221 */ /* 0x000fe20000010000 */
[----:B------:R-:W-:Y:S01]  /*5210*/  FSEL R156, R151, R156, !P3 ;  /* 0x0000009c979c7208 */ /* 0x000fe20005800000 */
[----:B------:R-:W-:Y:S01]  /*5220*/  @P3 FFMA.FTZ R173, R173, R152, -R154 ;  /* 0x00000098adad3223 */ /* 0x000fe2000001089a */
[--C-:B------:R-:W-:Y:S01]  /*5230*/  HADD2.F32 R202, -RZ, R15.reuse.H0_H0 ;  /* 0x2000000fffca7230 */ /* 0x100fe20000004100 */
        /* <DEDUP_REMOVED lines=10> */
[----:B------:R-:W-:Y:S01]  /*52e0*/  FADD.FTZ R210, R91, R91 ;  /* 0x0000005b5bd27221 */ /* 0x000fe20000010000 */
[----:B------:R-:W-:Y:S01]  /*52f0*/  BSSY B0, `(.L_x_10016) ;  /* 0x000016f000007945 */ /* 0x000fe20003800000 */
[----:B------:R-:W-:Y:S01]  /*5300*/  FADD.FTZ R207, R92, R92 ;  /* 0x0000005c5ccf7221 */ /* 0x000fe20000010000 */
[----:B------:R-:W3:Y:S01]  /*5310*/  SHFL.UP PT, R152, R156, 0x2, RZ ;  /* 0x044000009c987989 */ /* 0x000ee200000e00ff */
[----:B------:R-:W-:-:S02]  /*5320*/  FADD.FTZ R203, R93, R93 ;  /* 0x0000005d5dcb7221 */ /* 0x000fc40000010000 */
[----:B------:R-:W-:Y:S02]  /*5330*/  FADD.FTZ R201, R94, R94 ;  /* 0x0000005e5ec97221 */ /* 0x000fe40000010000 */
[----:B------:R-:W-:Y:S02]  /*5340*/  FADD.FTZ R198, R95, R95 ;  /* 0x0000005f5fc67221 */ /* 0x000fe40000010000 */
[C---:B0-----:R-:W-:Y:S02]  /*5350*/  FMUL.FTZ R158, R156.reuse, R154 ;  /* 0x0000009a9c9e7220 */ /* 0x041fe40000410000 */
[C---:B-1----:R-:W-:Y:S02]  /*5360*/  FMUL.FTZ R155, R156.reuse, R151 ;  /* 0x000000979c9b7220 */ /* 0x042fe40000410000 */
[-C--:B--2---:R-:W-:Y:S02]  /*5370*/  FMUL.FTZ R157, R156, R153.reuse ;  /* 0x000000999c9d7220 */ /* 0x084fe40000410000 */
[----:B------:R-:W-:-:S02]  /*5380*/  FFMA.FTZ R153, R173, R153, -R158 ;  /* 0x00000099ad997223 */ /* 0x000fc4000001089e */
        /* <DEDUP_REMOVED lines=61> */
[----:B------:R-:W-:-:S02]  /*5760*/  FMUL.FTZ R25, R155, UR29 ;  /* 0x0000001d9b197c20 */ /* 0x000fc40008410000 */
[----:B------:R-:W-:Y:S01]  /*5770*/  FADD.FTZ R165, -R158, R165 ;  /* 0x000000a59ea57221 */ /* 0x000fe20000010100 */
[----:B------:R-:W0:Y:S01]  /*5780*/  SHFL.UP PT, R164, R173, 0x8, RZ ;  /* 0x05000000ada47989 */ /* 0x000e2200000e00ff */
[----:B------:R-:W-:Y:S02]  /*5790*/  FADD.FTZ R169, R159, R168 ;  /* 0x000000a89fa97221 */ /* 0x000fe40000010000 */
        /* <DEDUP_REMOVED lines=20> */
[----:B------:R-:W-:Y:S02]  /*58e0*/  FMUL.FTZ R171, R163, R170 ;  /* 0x000000aaa3ab7220 */ /* 0x000fe40000410000 */
[----:B------:R-:W-:Y:S02]  /*58f0*/  FFMA.FTZ R166, R173, R166, R169 ;  /* 0x000000a6ada67223 */ /* 0x000fe400000100a9 */
[-C--:B--2---:R-:W-:Y:S02]  /*5900*/  FMUL.FTZ R175, R163, R168.reuse ;  /* 0x000000a8a3af7220 */ /* 0x084fe40000410000 */
[----:B------:R-:W-:Y:S01]  /*5910*/  FFMA.FTZ R171, R173, R168, -R171 ;  /* 0x000000a8adab7223 */ /* 0x000fe200000108ab */
[----:B------:R-:W-:Y:S01]  /*5920*/  FSEL R168, R163, R166, !P3 ;  /* 0x000000a6a3a87208 */ /* 0x000fe20005800000 */
[----:B------:R-:W-:-:S02]  /*5930*/  FFMA.FTZ R175, R173, R170, R175 ;  /* 0x000000aaadaf7223 */ /* 0x000fc400000100af */
[----:B------:R-:W-:Y:S02]  /*5940*/  @P3 FFMA.FTZ R173, R173, R164, -R165 ;  /* 0x000000a4adad3223 */ /* 0x000fe400000108a5 */
[C---:B------:R-:W-:Y:S02]  /*5950*/  FMUL.FTZ R163, R226.reuse, UR29 ;  /* 0x0000001de2a37c20 */ /* 0x040fe40008410000 */
[----:B------:R-:W-:Y:S01]  /*5960*/  FMUL.FTZ R165, R226, UR28 ;  /* 0x0000001ce2a57c20 */ /* 0x000fe20008410000 */
[----:B------:R-:W0:Y:S01]  /*5970*/  SHFL.UP PT, R170, R173, 0x10, RZ ;  /* 0x06000000adaa7989 */ /* 0x000e2200000e00ff */
[C---:B------:R-:W-:Y:S02]  /*5980*/  FFMA.FTZ R164, R224.reuse, UR28, -R163 ;  /* 0x0000001ce0a47c23 */ /* 0x040fe400080108a3 */
[----:B------:R-:W-:Y:S02]  /*5990*/  FFMA.FTZ R166, R224, UR29, R165 ;  /* 0x0000001de0a67c23 */ /* 0x000fe400080100a5 */
[----:B------:R-:W-:-:S02]  /*59a0*/  FMUL.FTZ R165, R23, R164 ;  /* 0x000000a417a57220 */ /* 0x000fc40000410000 */
[----:B------:R-:W-:Y:S02]  /*59b0*/  @P3 FADD.FTZ R172, R172, R175 ;  /* 0x000000afacac3221 */ /* 0x000fe40000010000 */
[----:B------:R-:W-:Y:S01]  /*59c0*/  @P3 FADD.FTZ R176, R176, R171 ;  /* 0x000000abb0b03221 */ /* 0x000fe20000010000 */
[----:B------:R-:W-:Y:S01]  /*59d0*/  ISETP.GE.AND P3, PT, R100, 0x10, PT ;  /* 0x000000106400780c */ /* 0x000fe20003f66270 */
[----:B------:R-:W-:Y:S01]  /*59e0*/  FMUL.FTZ R164, R23, R166 ;  /* 0x000000a617a47220 */ /* 0x000fe20000410000 */
[----:B------:R-:W-:Y:S01]  /*59f0*/  SHFL.UP PT, R171, R168, 0x10, RZ ;  /* 0x06000000a8ab7989 */ /* 0x000fe200000e00ff */
[----:B------:R-:W-:Y:S02]  /*5a00*/  FADD.FTZ R175, R165, R178 ;  /* 0x000000b2a5af7221 */ /* 0x000fe40000010000 */
[----:B------:R-:W-:Y:S01]  /*5a10*/  FADD.FTZ R183, -R164, R179 ;  /* 0x000000b3a4b77221 */ /* 0x000fe20000010100 */
[----:B------:R-:W-:Y:S01]  /*5a20*/  SHFL.UP PT, R178, R176, 0x10, RZ ;  /* 0x06000000b0b27989 */ /* 0x000fe200000e00ff */
[----:B------:R-:W-:-:S02]  /*5a30*/  FMUL.FTZ R169, R228, UR28 ;  /* 0x0000001ce4a97c20 */ /* 0x000fc40008410000 */
[----:B------:R-:W-:Y:S01]  /*5a40*/  FMUL.FTZ R163, R228, UR29 ;  /* 0x0000001de4a37c20 */ /* 0x000fe20008410000 */
[----:B------:R-:W1:Y:S01]  /*5a50*/  SHFL.UP PT, R179, R172, 0x10, RZ ;  /* 0x06000000acb37989 */ /* 0x000e6200000e00ff */
[----:B------:R-:W-:Y:S02]  /*5a60*/  FMUL.FTZ R182, R124, -R175 ;  /* 0x800000af7cb67220 */ /* 0x000fe40000410000 */
[C---:B------:R-:W-:Y:S02]  /*5a70*/  FFMA.FTZ R166, R230.reuse, UR29, R169 ;  /* 0x0000001de6a67c23 */ /* 0x040fe400080100a9 */
[----:B------:R-:W-:Y:S02]  /*5a80*/  FFMA.FTZ R22, R230, UR28, -R163 ;  /* 0x0000001ce6167c23 */ /* 0x000fe400080108a3 */
[-C--:B------:R-:W-:Y:S02]  /*5a90*/  FMUL.FTZ R180, R124, -R183.reuse ;  /* 0x800000b77cb47220 */ /* 0x080fe40000410000 */
[----:B------:R-:W-:-:S02]  /*5aa0*/  FFMA.FTZ R182, R126, R183, R182 ;  /* 0x000000b77eb67223 */ /* 0x000fc400000100b6 */
[C---:B------:R-:W-:Y:S02]  /*5ab0*/  FMUL.FTZ R163, R177.reuse, R166 ;  /* 0x000000a6b1a37220 */ /* 0x040fe40000410000 */
[----:B------:R-:W-:Y:S02]  /*5ac0*/  FFMA.FTZ R175, R126, R175, -R180 ;  /* 0x000000af7eaf7223 */ /* 0x000fe400000108b4 */
[----:B------:R-:W-:Y:S02]  /*5ad0*/  FMUL.FTZ R22, R177, R22 ;  /* 0x00000016b1167220 */ /* 0x000fe40000410000 */
[----:B------:R-:W-:Y:S02]  /*5ae0*/  FADD.FTZ R182, -R163, R182 ;  /* 0x000000b6a3b67221 */ /* 0x000fe40000010100 */
[----:B------:R-:W-:Y:S01]  /*5af0*/  FADD.FTZ R166, R22, R175 ;  /* 0x000000af16a67221 */ /* 0x000fe20000010000 */
[----:B------:R-:W-:Y:S01]  /*5b00*/  HADD2.F32 R175, -RZ, R21.H0_H0 ;  /* 0x20000015ffaf7230 */ /* 0x000fe20000004100 */
[----:B------:R-:W-:-:S02]  /*5b10*/  FMUL.FTZ R20, R128, -R182 ;  /* 0x800000b680147220 */ /* 0x000fc40000410000 */
[-C--:B------:R-:W-:Y:S02]  /*5b20*/  FMUL.FTZ R169, R128, -R166.reuse ;  /* 0x800000a680a97220 */ /* 0x080fe40000410000 */
[----:B------:R-:W-:Y:S02]  /*5b30*/  FFMA.FTZ R183, R129, R166, -R20 ;  /* 0x000000a681b77223 */ /* 0x000fe40000010814 */
[C---:B0-----:R-:W-:Y:S02]  /*5b40*/  FMUL.FTZ R166, R168.reuse, R170 ;  /* 0x000000aaa8a67220 */ /* 0x041fe40000410000 */
[C---:B-1----:R-:W-:Y:S02]  /*5b50*/  FMUL.FTZ R21, R168.reuse, R179 ;  /* 0x000000b3a8157220 */ /* 0x042fe40000410000 */
[C---:B------:R-:W-:Y:S02]  /*5b60*/  FMUL.FTZ R180, R168.reuse, R178 ;  /* 0x000000b2a8b47220 */ /* 0x040fe40000410000 */
[----:B------:R-:W-:-:S02]  /*5b70*/  FMUL.FTZ R20, R168, R171 ;  /* 0x000000aba8147220 */ /* 0x000fc40000410000 */
[C---:B------:R-:W-:Y:S02]  /*5b80*/  FFMA.FTZ R171, R173.reuse, R171, R166 ;  /* 0x000000abadab7223 */ /* 0x040fe400000100a6 */
[C---:B------:R-:W-:Y:S02]  /*5b90*/  FFMA.FTZ R21, R173.reuse, R178, -R21 ;  /* 0x000000b2ad157223 */ /* 0x040fe40000010815 */
[C---:B------:R-:W-:Y:S02]  /*5ba0*/  FFMA.FTZ R179, R173.reuse, R179, R180 ;  /* 0x000000b3adb37223 */ /* 0x040fe400000100b4 */
[----:B------:R-:W-:Y:S02]  /*5bb0*/  @P3 FFMA.FTZ R173, R173, R170, -R20 ;  /* 0x000000aaadad3223 */ /* 0x000fe40000010814 */
[----:B------:R-:W-:Y:S02]  /*5bc0*/  FMUL.FTZ R20, R218, UR29 ;  /* 0x0000001dda147c20 */ /* 0x000fe40008410000 */
[----:B------:R-:W-:-:S02]  /*5bd0*/  @P3 FADD.FTZ R176, R176, R21 ;  /* 0x00000015b0b03221 */ /* 0x000fc40000010000 */
[----:B------:R-:W-:Y:S01]  /*5be0*/  FFMA.FTZ R182, R129, R182, R169 ;  /* 0x000000b681b67223 */ /* 0x000fe200000100a9 */
[----:B------:R-:W-:Y:S01]  /*5bf0*/  FSEL R169, R168, R171, !P3 ;  /* 0x000000aba8a97208 */ /* 0x000fe20005800000 */
[----:B------:R-:W-:Y:S01]  /*5c00*/  FMUL.FTZ R166, R218, UR28 ;  /* 0x0000001cdaa67c20 */ /* 0x000fe20008410000 */
[----:B------:R-:W-:Y:S01]  /*5c10*/  SHFL.IDX PT, R168, R33, RZ, 0x1f ;  /* 0x00001fff21a87589 */ /* 0x000fe200000e0000 */
[C---:B------:R-:W-:Y:S02]  /*5c20*/  FFMA.FTZ R21, R175.reuse, UR28, -R20 ;  /* 0x0000001caf157c23 */ /* 0x040fe40008010814 */
[----:B------:R-:W-:Y:S01]  /*5c30*/  FFMA.FTZ R171, R175, UR29, R166 ;  /* 0x0000001dafab7c23 */ /* 0x000fe200080100a6 */
[----:B------:R-:W-:Y:S01]  /*5c40*/  SHFL.UP PT, R173, R173, 0x1, RZ ;  /* 0x04200000adad7989 */ /* 0x000fe200000e00ff */
[C---:B------:R-:W-:Y:S02]  /*5c50*/  FMUL.FTZ R20, R222.reuse, R21 ;  /* 0x00000015de147220 */ /* 0x040fe40000410000 */
[----:B------:R-:W-:Y:S01]  /*5c60*/  FMUL.FTZ R171, R222, R171 ;  /* 0x000000abdeab7220 */ /* 0x000fe20000410000 */
[----:B------:R-:W0:Y:S01]  /*5c70*/  SHFL.UP PT, R21, R169, 0x1, RZ ;  /* 0x04200000a9157989 */ /* 0x000e2200000e00ff */
[----:B------:R-:W-:-:S02]  /*5c80*/  FADD.FTZ R183, R20, R183 ;  /* 0x000000b714b77221 */ /* 0x000fc40000010000 */
[----:B------:R-:W-:Y:S01]  /*5c90*/  @P3 FADD.FTZ R172, R172, R179 ;  /* 0x000000b3acac3221 */ /* 0x000fe20000010000 */
[----:B------:R1:W2:Y:S01]  /*5ca0*/  SHFL.IDX PT, R166, R32, RZ, 0x1f ;  /* 0x00001fff20a67589 */ /* 0x0002a200000e0000 */
[----:B------:R-:W-:Y:S01]  /*5cb0*/  FMUL.FTZ R178, R221, UR28 ;  /* 0x0000001cddb27c20 */ /* 0x000fe20008410000 */
[----:B------:R-:W-:Y:S01]  /*5cc0*/  ISETP.GT.U32.AND P3, PT, R174, 0x1b, PT ;  /* 0x0000001bae00780c */ /* 0x000fe20003f64070 */
[----:B------:R-:W-:Y:S01]  /*5cd0*/  FADD.FTZ R182, -R171, R182 ;  /* 0x000000b6abb67221 */ /* 0x000fe20000010100 */
[----:B------:R-:W-:Y:S01]  /*5ce0*/  SHFL.UP PT, R176, R176, 0x1, RZ ;  /* 0x04200000b0b07989 */ /* 0x000fe200000e00ff */
[----:B------:R-:W-:Y:S02]  /*5cf0*/  FMUL.FTZ R179, R130, -R183 ;  /* 0x800000b782b37220 */ /* 0x000fe40000410000 */
[----:B------:R-:W-:Y:S01]  /*5d00*/  FMUL.FTZ R170, R221, UR29 ;  /* 0x0000001dddaa7c20 */ /* 0x000fe20008410000 */
[----:B------:R-:W3:Y:S01]  /*5d10*/  SHFL.UP PT, R172, R172, 0x1, RZ ;  /* 0x04200000acac7989 */ /* 0x000ee200000e00ff */
[----:B------:R-:W-:-:S02]  /*5d20*/  FFMA.FTZ R178, R217, UR29, R178 ;  /* 0x0000001dd9b27c23 */ /* 0x000fc400080100b2 */
[-C--:B------:R-:W-:Y:S02]  /*5d30*/  FFMA.FTZ R179, R131, R182.reuse, R179 ;  /* 0x000000b683b37223 */ /* 0x080fe400000100b3 */
[----:B-1----:R-:W-:Y:S02]  /*5d40*/  FFMA.FTZ R32, R217, UR28, -R170 ;  /* 0x0000001cd9207c23 */ /* 0x002fe400080108aa */
[----:B------:R-:W-:Y:S02]  /*5d50*/  FMUL.FTZ R182, R130, -R182 ;  /* 0x800000b682b67220 */ /* 0x000fe40000410000 */
[----:B------:R-:W-:Y:S02]  /*5d60*/  FMUL.FTZ R170, R219, R178 ;  /* 0x000000b2dbaa7220 */ /* 0x000fe40000410000 */
[----:B------:R-:W-:Y:S02]  /*5d70*/  FFMA.FTZ R182, R131, R183, -R182 ;  /* 0x000000b783b67223 */ /* 0x000fe400000108b6 */
[----:B------:R-:W-:-:S02]  /*5d80*/  FMUL.FTZ R169, R219, R32 ;  /* 0x00000020dba97220 */ /* 0x000fc40000410000 */
[----:B------:R-:W-:Y:S02]  /*5d90*/  FADD.FTZ R179, -R170, R179 ;  /* 0x000000b3aab37221 */ /* 0x000fe40000010100 */
[----:B------:R-:W-:Y:S02]  /*5da0*/  FADD.FTZ R182, R169, R182 ;  /* 0x000000b6a9b67221 */ /* 0x000fe40000010000 */
[----:B------:R-:W-:-:S04]  /*5db0*/  FMUL.FTZ R32, R132, -R179 ;  /* 0x800000b384207220 */ /* 0x000fc80000410000 */
[----:B------:R-:W-:Y:S02]  /*5dc0*/  FFMA.FTZ R183, R133, R182, -R32 ;  /* 0x000000b685b77223 */ /* 0x000fe40000010820 */
[C---:B0-----:R-:W-:Y:S02]  /*5dd0*/  FMUL.FTZ R32, R21.reuse, R168 ;  /* 0x000000a815207220 */ /* 0x041fe40000410000 */
[-C--:B--2---:R-:W-:Y:S02]  /*5de0*/  FMUL.FTZ R21, R21, R166.reuse ;  /* 0x000000a615157220 */ /* 0x084fe40000410000 */
[C---:B------:R-:W-:Y:S02]  /*5df0*/  FFMA.FTZ R33, R173.reuse, R166, -R32 ;  /* 0x000000a6ad217223 */ /* 0x040fe40000010820 */
[----:B------:R-:W-:Y:S02]  /*5e00*/  FFMA.FTZ R173, R173, R168, R21 ;  /* 0x000000a8adad7223 */ /* 0x000fe40000010015 */
[----:B------:R-:W-:-:S02]  /*5e10*/  FMUL.FTZ R21, R212, UR28 ;  /* 0x0000001cd4157c20 */ /* 0x000fc40008410000 */
[----:B---3--:R-:W-:Y:S02]  /*5e20*/  @P2 FADD.FTZ R168, R172, R173 ;  /* 0x000000adaca82221 */ /* 0x008fe40000010000 */
[----:B------:R-:W-:Y:S02]  /*5e30*/  FMUL.FTZ R182, R132, -R182 ;  /* 0x800000b684b67220 */ /* 0x000fe40000410000 */
[----:B------:R-:W-:Y:S02]  /*5e40*/  FFMA.FTZ R21, R214, UR29, R21 ;  /* 0x0000001dd6157c23 */ /* 0x000fe40008010015 */
[C---:B------:R-:W-:Y:S02]  /*5e50*/  FMUL.FTZ R172, R216.reuse, R19 ;  /* 0x00000013d8ac7220 */ /* 0x040fe40000410000 */
[----:B------:R-:W-:Y:S02]  /*5e60*/  FFMA.FTZ R182, R133, R179, R182 ;  /* 0x000000b385b67223 */ /* 0x000fe400000100b6 */
[----:B------:R-:W-:-:S02]  /*5e70*/  FMUL.FTZ R173, R216, R21 ;  /* 0x00000015d8ad7220 */ /* 0x000fc40000410000 */
[----:B------:R-:W-:Y:S02]  /*5e80*/  FADD.FTZ R183, R172, R183 ;  /* 0x000000b7acb77221 */ /* 0x000fe40000010000 */
[----:B------:R-:W-:Y:S02]  /*5e90*/  FADD.FTZ R182, -R173, R182 ;  /* 0x000000b6adb67221 */ /* 0x000fe40000010100 */
[----:B------:R-:W-:Y:S02]  /*5ea0*/  FMUL.FTZ R19, R134, -R183 ;  /* 0x800000b786137220 */ /* 0x000fe40000410000 */
[----:B------:R-:W-:Y:S01]  /*5eb0*/  @P2 FADD.FTZ R166, R176, R33 ;  /* 0x00000021b0a62221 */ /* 0x000fe20000010000 */
[----:B------:R-:W-:Y:S01]  /*5ec0*/  ISETP.GT.U32.AND P2, PT, R174, 0x1d, PT ;  /* 0x0000001dae00780c */ /* 0x000fe20003f44070 */
[-C--:B------:R-:W-:Y:S01]  /*5ed0*/  FFMA.FTZ R185, R135, R182.reuse, R19 ;  /* 0x000000b687b97223 */ /* 0x080fe20000010013 */
[--C-:B------:R-:W-:Y:S01]  /*5ee0*/  HADD2.F32 R19, -RZ, R18.reuse.H1_H1 ;  /* 0x30000012ff137230 */ /* 0x100fe20000004100 */
[----:B------:R-:W-:Y:S01]  /*5ef0*/  FMUL.FTZ R32, R134, -R182 ;  /* 0x800000b686207220 */ /* 0x000fe20000410000 */
[----:B------:R-:W-:Y:S01]  /*5f00*/  HADD2.F32 R18, -RZ, R18.H0_H0 ;  /* 0x20000012ff127230 */ /* 0x000fe20000004100 */
[----:B------:R-:W-:-:S02]  /*5f10*/  MOV R33, UR21 ;  /* 0x0000001500217c02 */ /* 0x000fc40008000f00 */
[C---:B------:R-:W-:Y:S02]  /*5f20*/  FMUL.FTZ R179, R19.reuse, UR28 ;  /* 0x0000001c13b37c20 */ /* 0x040fe40008410000 */
[----:B------:R-:W-:Y:S01]  /*5f30*/  FMUL.FTZ R21, R19, UR29 ;  /* 0x0000001d13157c20 */ /* 0x000fe20008410000 */
[----:B------:R-:W-:Y:S01]  /*5f40*/  ISETP.GE.OR P0, PT, R33, c[0x0][0x174], P0 ;  /* 0x00005d0021007a0c */ /* 0x000fe20000706670 */
[C---:B------:R-:W-:Y:S01]  /*5f50*/  FFMA.FTZ R174, R18.reuse, UR29, R179 ;  /* 0x0000001d12ae7c23 */ /* 0x040fe200080100b3 */
[----:B------:R-:W-:Y:S01]  /*5f60*/  HADD2.F32 R33, -RZ, R13.H0_H0 ;  /* 0x2000000dff217230 */ /* 0x000fe20000004100 */
[----:B------:R-:W-:Y:S01]  /*5f70*/  FFMA.FTZ R176, R18, UR28, -R21 ;  /* 0x0000001c12b07c23 */ /* 0x000fe20008010815 */
[----:B------:R-:W-:Y:S01]  /*5f80*/  HADD2.F32 R21, -RZ, R16.H0_H0 ;  /* 0x20000010ff157230 */ /* 0x000fe20000004100 */
[----:B------:R-:W-:Y:S01]  /*5f90*/  FMUL.FTZ R174, R213, R174 ;  /* 0x000000aed5ae7220 */ /* 0x000fe20000410000 */
[----:B------:R-:W-:Y:S01]  /*5fa0*/  HADD2.F32 R16, -RZ, R17.H1_H1 ;  /* 0x30000011ff107230 */ /* 0x000fe20000004100 */
[----:B------:R-:W-:Y:S01]  /*5fb0*/  FFMA.FTZ R183, R135, R183, -R32 ;  /* 0x000000b787b77223 */ /* 0x000fe20000010820 */
[----:B------:R-:W-:Y:S01]  /*5fc0*/  HADD2.F32 R32, -RZ, R14.H0_H0 ;  /* 0x2000000eff207230 */ /* 0x000fe20000004100 */
[----:B------:R-:W-:-:S02]  /*5fd0*/  FMUL.FTZ R176, R213, R176 ;  /* 0x000000b0d5b07220 */ /* 0x000fc40000410000 */
[----:B------:R-:W-:Y:S02]  /*5fe0*/  FADD.FTZ R185, -R174, R185 ;  /* 0x000000b9aeb97221 */ /* 0x000fe40000010100 */
[----:B------:R-:W-:Y:S02]  /*5ff0*/  FADD.FTZ R183, R176, R183 ;  /* 0x000000b7b0b77221 */ /* 0x000fe40000010000 */
[----:B------:R-:W-:Y:S02]  /*6000*/  FMUL.FTZ R12, R136, -R185 ;  /* 0x800000b9880c7220 */ /* 0x000fe40000410000 */
[----:B------:R-:W-:Y:S02]  /*6010*/  FMUL.FTZ R13, R16, UR29 ;  /* 0x0000001d100d7c20 */ /* 0x000fe40008410000 */
[----:B------:R-:W-:Y:S02]  /*6020*/  FMUL.FTZ R14, R136, -R183 ;  /* 0x800000b7880e7220 */ /* 0x000fe40000410000 */
[----:B------:R-:W-:-:S02]  /*6030*/  FMUL.FTZ R17, R148, R3 ;  /* 0x0000000394117220 */ /* 0x000fc40000410000 */
[----:B------:R-:W-:Y:S02]  /*6040*/  FFMA.FTZ R183, R137, R183, -R12 ;  /* 0x000000b789b77223 */ /* 0x000fe4000001080c */
[-C--:B------:R-:W-:Y:S02]  /*6050*/  FMUL.FTZ R12, R148, -R2.reuse ;  /* 0x80000002940c7220 */ /* 0x080fe40000410000 */
[----:B------:R-:W-:Y:S02]  /*6060*/  FMUL.FTZ R15, R16, UR28 ;  /* 0x0000001c100f7c20 */ /* 0x000fe40008410000 */
[----:B------:R-:W-:Y:S02]  /*6070*/  FFMA.FTZ R13, R206, UR28, -R13 ;  /* 0x0000001cce0d7c23 */ /* 0x000fe4000801080d */
[C---:B------:R-:W-:Y:S02]  /*6080*/  FFMA.FTZ R17, R150.reuse, R2, -R17 ;  /* 0x0000000296117223 */ /* 0x040fe40000010811 */
[----:B------:R-:W-:-:S02]  /*6090*/  FFMA.FTZ R179, R150, -R3, R12 ;  /* 0x8000000396b37223 */ /* 0x000fc4000001000c */
[----:B------:R-:W-:Y:S02]  /*60a0*/  FFMA.FTZ R15, R206, UR29, R15 ;  /* 0x0000001dce0f7c23 */ /* 0x000fe4000801000f */
[----:B------:R-:W-:Y:S02]  /*60b0*/  FMUL.FTZ R188, R210, R13 ;  /* 0x0000000dd2bc7220 */ /* 0x000fe40000410000 */
[C---:B------:R-:W-:Y:S02]  /*60c0*/  FMUL.FTZ R13, R112.reuse, -R17 ;  /* 0x80000011700d7220 */ /* 0x040fe40000410000 */
[----:B------:R-:W-:Y:S02]  /*60d0*/  FMUL.FTZ R12, R112, -R179 ;  /* 0x800000b3700c7220 */ /* 0x000fe40000410000 */
[----:B------:R-:W-:Y:S02]  /*60e0*/  FFMA.FTZ R14, R137, R185, R14 ;  /* 0x000000b9890e7223 */ /* 0x000fe4000001000e */
[----:B------:R-:W-:-:S02]  /*60f0*/  FMUL.FTZ R189, R210, R15 ;  /* 0x0000000fd2bd7220 */ /* 0x000fc40000410000 */
[C---:B------:R-:W-:Y:S02]  /*6100*/  FFMA.FTZ R13, R114.reuse, R179, R13 ;  /* 0x000000b3720d7223 */ /* 0x040fe4000001000d */
[----:B------:R-:W-:Y:S02]  /*6110*/  FFMA.FTZ R17, R114, R17, -R12 ;  /* 0x0000001172117223 */ /* 0x000fe4000001080c */
[----:B------:R-:W-:Y:S02]  /*6120*/  FADD.FTZ R15, -R189, R14 ;  /* 0x0000000ebd0f7221 */ /* 0x000fe40000010100 */
[----:B------:R-:W-:Y:S02]  /*6130*/  FMUL.FTZ R12, R116, -R13 ;  /* 0x8000000d740c7220 */ /* 0x000fe40000410000 */
[----:B------:R-:W-:Y:S02]  /*6140*/  FADD.FTZ R183, R188, R183 ;  /* 0x000000b7bcb77221 */ /* 0x000fe40000010000 */
[----:B------:R-:W-:-:S02]  /*6150*/  FMUL.FTZ R14, R116, -R17 ;  /* 0x80000011740e7220 */ /* 0x000fc40000410000 */
[----:B------:R-:W-:Y:S02]  /*6160*/  FMUL.FTZ R178, R138, -R15 ;  /* 0x8000000f8ab27220 */ /* 0x000fe40000410000 */
[----:B------:R-:W-:Y:S02]  /*6170*/  FFMA.FTZ R17, R118, R17, -R12 ;  /* 0x0000001176117223 */ /* 0x000fe4000001080c */
[----:B------:R-:W-:Y:S02]  /*6180*/  FMUL.FTZ R180, R138, -R183 ;  /* 0x800000b78ab47220 */ /* 0x000fe40000410000 */
[----:B------:R-:W-:Y:S02]  /*6190*/  FFMA.FTZ R13, R118, R13, R14 ;  /* 0x0000000d760d7223 */ /* 0x000fe4000001000e */
[----:B------:R-:W-:Y:S02]  /*61a0*/  FFMA.FTZ R183, R139, R183, -R178 ;  /* 0x000000b78bb77223 */ /* 0x000fe400000108b2 */
[----:B------:R-:W-:-:S02]  /*61b0*/  FMUL.FTZ R12, R205, UR29 ;  /* 0x0000001dcd0c7c20 */ /* 0x000fc40008410000 */
[C---:B------:R-:W-:Y:S02]  /*61c0*/  FMUL.FTZ R178, R120.reuse, -R17 ;  /* 0x8000001178b27220 */ /* 0x040fe40000410000 */
[----:B------:R-:W-:Y:S02]  /*61d0*/  FFMA.FTZ R180, R139, R15, R180 ;  /* 0x0000000f8bb47223 */ /* 0x000fe400000100b4 */
[----:B------:R-:W-:Y:S02]  /*61e0*/  FMUL.FTZ R14, R205, UR28 ;  /* 0x0000001ccd0e7c20 */ /* 0x000fe40008410000 */
[-C--:B------:R-:W-:Y:S02]  /*61f0*/  FMUL.FTZ R15, R120, -R13.reuse ;  /* 0x8000000d780f7220 */ /* 0x080fe40000410000 */
[----:B------:R-:W-:Y:S02]  /*6200*/  FFMA.FTZ R12, R21, UR28, -R12 ;  /* 0x0000001c150c7c23 */ /* 0x000fe4000801080c */
[----:B------:R-:W-:-:S02]  /*6210*/  FFMA.FTZ R13, R122, R13, R178 ;  /* 0x0000000d7a0d7223 */ /* 0x000fc400000100b2 */
[----:B------:R-:W-:Y:S02]  /*6220*/  FFMA.FTZ R14, R21, UR29, R14 ;  /* 0x0000001d150e7c23 */ /* 0x000fe4000801000e */
[----:B------:R-:W-:Y:S02]  /*6230*/  FFMA.FTZ R15, R122, R17, -R15 ;  /* 0x000000117a0f7223 */ /* 0x000fe4000001080f */
[C---:B------:R-:W-:Y:S02]  /*6240*/  FMUL.FTZ R186, R207.reuse, R12 ;  /* 0x0000000ccfba7220 */ /* 0x040fe40000410000 */
[C---:B------:R-:W-:Y:S02]  /*6250*/  FMUL.FTZ R12, R124.reuse, -R13 ;  /* 0x8000000d7c0c7220 */ /* 0x040fe40000410000 */
[----:B------:R-:W-:Y:S02]  /*6260*/  FMUL.FTZ R187, R207, R14 ;  /* 0x0000000ecfbb7220 */ /* 0x000fe40000410000 */
[----:B------:R-:W-:-:S02]  /*6270*/  FMUL.FTZ R14, R124, -R15 ;  /* 0x8000000f7c0e7220 */ /* 0x000fc40000410000 */
[----:B------:R-:W-:Y:S02]  /*6280*/  FFMA.FTZ R12, R126, R15, -R12 ;  /* 0x0000000f7e0c7223 */ /* 0x000fe4000001080c */
[----:B------:R-:W-:Y:S02]  /*6290*/  FADD.FTZ R183, R186, R183 ;  /* 0x000000b7bab77221 */ /* 0x000fe40000010000 */
[----:B------:R-:W-:Y:S02]  /*62a0*/  FFMA.FTZ R14, R126, R13, R14 ;  /* 0x0000000d7e0e7223 */ /* 0x000fe4000001000e */
[----:B------:R-:W-:Y:S02]  /*62b0*/  FADD.FTZ R180, -R187, R180 ;  /* 0x000000b4bbb47221 */ /* 0x000fe40000010100 */
[----:B------:R-:W-:Y:S02]  /*62c0*/  FMUL.FTZ R15, R128, -R12 ;  /* 0x8000000c800f7220 */ /* 0x000fe40000410000 */
[----:B------:R-:W-:-:S02]  /*62d0*/  FMUL.FTZ R17, R140, -R183 ;  /* 0x800000b78c117220 */ /* 0x000fc40000410000 */
[----:B------:R-:W-:Y:S02]  /*62e0*/  FMUL.FTZ R13, R128, -R14 ;  /* 0x8000000e800d7220 */ /* 0x000fe40000410000 */
[----:B------:R-:W-:Y:S02]  /*62f0*/  FMUL.FTZ R178, R140, -R180 ;  /* 0x800000b48cb27220 */ /* 0x000fe40000410000 */
[----:B------:R-:W-:Y:S02]  /*6300*/  FFMA.FTZ R14, R129, R14, R15 ;  /* 0x0000000e810e7223 */ /* 0x000fe4000001000f */
[----:B------:R-:W-:Y:S02]  /*6310*/  FFMA.FTZ R180, R141, R180, R17 ;  /* 0x000000b48db47223 */ /* 0x000fe40000010011 */
[----:B------:R-:W-:Y:S02]  /*6320*/  FFMA.FTZ R17, R129, R12, -R13 ;  /* 0x0000000c81117223 */ /* 0x000fe4000001080d */
[----:B------:R-:W-:-:S02]  /*6330*/  FFMA.FTZ R183, R141, R183, -R178 ;  /* 0x000000b78db77223 */ /* 0x000fc400000108b2 */
[----:B------:R-:W-:Y:S02]  /*6340*/  FMUL.FTZ R13, R200, UR29 ;  /* 0x0000001dc80d7c20 */ /* 0x000fe40008410000 */
[----:B------:R-:W-:Y:S02]  /*6350*/  FMUL.FTZ R178, R130, -R14 ;  /* 0x8000000e82b27220 */ /* 0x000fe40000410000 */
[----:B------:R-:W-:Y:S02]  /*6360*/  FMUL.FTZ R15, R200, UR28 ;  /* 0x0000001cc80f7c20 */ /* 0x000fe40008410000 */
[-C--:B------:R-:W-:Y:S02]  /*6370*/  FMUL.FTZ R179, R130, -R17.reuse ;  /* 0x8000001182b37220 */ /* 0x080fe40000410000 */
[----:B------:R-:W-:Y:S02]  /*6380*/  FFMA.FTZ R184, R202, UR28, -R13 ;  /* 0x0000001ccab87c23 */ /* 0x000fe4000801080d */
[----:B------:R-:W-:-:S02]  /*6390*/  FFMA.FTZ R178, R131, R17, -R178 ;  /* 0x0000001183b27223 */ /* 0x000fc400000108b2 */
[----:B------:R-:W-:Y:S02]  /*63a0*/  FFMA.FTZ R12, R202, UR29, R15 ;  /* 0x0000001dca0c7c23 */ /* 0x000fe4000801000f */
[----:B------:R-:W-:Y:S02]  /*63b0*/  FFMA.FTZ R179, R131, R14, R179 ;  /* 0x0000000e83b37223 */ /* 0x000fe400000100b3 */
[C---:B------:R-:W-:Y:S02]  /*63c0*/  FMUL.FTZ R184, R203.reuse, R184 ;  /* 0x000000b8cbb87220 */ /* 0x040fe40000410000 */
[C---:B------:R-:W-:Y:S02]  /*63d0*/  FMUL.FTZ R14, R132.reuse, -R178 ;  /* 0x800000b2840e7220 */ /* 0x040fe40000410000 */
[----:B------:R-:W-:Y:S02]  /*63e0*/  FMUL.FTZ R185, R203, R12 ;  /* 0x0000000ccbb97220 */ /* 0x000fe40000410000 */
[----:B------:R-:W-:-:S02]  /*63f0*/  FMUL.FTZ R12, R132, -R179 ;  /* 0x800000b3840c7220 */ /* 0x000fc40000410000 */
[----:B------:R-:W-:Y:S02]  /*6400*/  FADD.FTZ R183, R184, R183 ;  /* 0x000000b7b8b77221 */ /* 0x000fe40000010000 */
[----:B------:R-:W-:Y:S02]  /*6410*/  FFMA.FTZ R14, R133, R179, R14 ;  /* 0x000000b3850e7223 */ /* 0x000fe4000001000e */
[----:B------:R-:W-:Y:S02]  /*6420*/  FADD.FTZ R180, -R185, R180 ;  /* 0x000000b4b9b47221 */ /* 0x000fe40000010100 */
[----:B------:R-:W-:Y:S02]  /*6430*/  FFMA.FTZ R12, R133, R178, -R12 ;  /* 0x000000b2850c7223 */ /* 0x000fe4000001080c */
[----:B------:R-:W-:Y:S02]  /*6440*/  FMUL.FTZ R17, R142, -R183 ;  /* 0x800000b78e117220 */ /* 0x000fe40000410000 */
[----:B------:R-:W-:-:S02]  /*6450*/  FMUL.FTZ R13, R134, -R14 ;  /* 0x8000000e860d7220 */ /* 0x000fc40000410000 */
[----:B------:R-:W-:Y:S02]  /*6460*/  FMUL.FTZ R178, R142, -R180 ;  /* 0x800000b48eb27220 */ /* 0x000fe40000410000 */
[----:B------:R-:W-:Y:S02]  /*6470*/  FMUL.FTZ R15, R134, -R12 ;  /* 0x8000000c860f7220 */ /* 0x000fe40000410000 */
[----:B------:R-:W-:Y:S02]  /*6480*/  FFMA.FTZ R180, R143, R180, R17 ;  /* 0x000000b48fb47223 */ /* 0x000fe40000010011 */
[C---:B------:R-:W-:Y:S02]  /*6490*/  FFMA.FTZ R17, R135.reuse, R12, -R13 ;  /* 0x0000000c87117223 */ /* 0x040fe4000001080d */
[----:B------:R-:W-:Y:S02]  /*64a0*/  FFMA.FTZ R14, R135, R14, R15 ;  /* 0x0000000e870e7223 */ /* 0x000fe4000001000f */
[----:B------:R-:W-:-:S02]  /*64b0*/  FMUL.FTZ R15, R197, UR28 ;  /* 0x0000001cc50f7c20 */ /* 0x000fc40008410000 */
[----:B------:R-:W-:Y:S02]  /*64c0*/  FMUL.FTZ R179, R136, -R17 ;  /* 0x8000001188b37220 */ /* 0x000fe40000410000 */
[----:B------:R-:W-:Y:S02]  /*64d0*/  FFMA.FTZ R191, R143, R183, -R178 ;  /* 0x000000b78fbf7223 */ /* 0x000fe400000108b2 */
[----:B------:R-:W-:Y:S02]  /*64e0*/  FMUL.FTZ R13, R197, UR29 ;  /* 0x0000001dc50d7c20 */ /* 0x000fe40008410000 */
[----:B------:R-:W-:Y:S02]  /*64f0*/  FFMA.FTZ R12, R32, UR29, R15 ;  /* 0x0000001d200c7c23 */ /* 0x000fe4000801000f */
[-C--:B------:R-:W-:Y:S02]  /*6500*/  FMUL.FTZ R178, R136, -R14.reuse ;  /* 0x8000000e88b27220 */ /* 0x080fe40000410000 */
[----:B------:R-:W-:-:S02]  /*6510*/  FFMA.FTZ R179, R137, R14, R179 ;  /* 0x0000000e89b37223 */ /* 0x000fc400000100b3 */
[----:B------:R-:W-:Y:S02]  /*6520*/  FFMA.FTZ R182, R32, UR28, -R13 ;  /* 0x0000001c20b67c23 */ /* 0x000fe4000801080d */
[----:B------:R-:W-:Y:S02]  /*6530*/  FMUL.FTZ R183, R201, R12 ;  /* 0x0000000cc9b77220 */ /* 0x000fe40000410000 */
[----:B------:R-:W-:Y:S02]  /*6540*/  FFMA.FTZ R178, R137, R17, -R178 ;  /* 0x0000001189b27223 */ /* 0x000fe400000108b2 */
[----:B------:R-:W-:Y:S02]  /*6550*/  FMUL.FTZ R12, R138, -R179 ;  /* 0x800000b38a0c7220 */ /* 0x000fe40000410000 */
[----:B------:R-:W-:Y:S02]  /*6560*/  FMUL.FTZ R182, R201, R182 ;  /* 0x000000b6c9b67220 */ /* 0x000fe40000410000 */
[----:B------:R-:W-:-:S02]  /*6570*/  FADD.FTZ R180, -R183, R180 ;  /* 0x000000b4b7b47221 */ /* 0x000fc40000010100 */
[-C--:B------:R-:W-:Y:S02]  /*6580*/  FMUL.FTZ R14, R138, -R178.reuse ;  /* 0x800000b28a0e7220 */ /* 0x080fe40000410000 */
[C---:B------:R-:W-:Y:S02]  /*6590*/  FFMA.FTZ R12, R139.reuse, R178, -R12 ;  /* 0x000000b28b0c7223 */ /* 0x040fe4000001080c */
[----:B------:R-:W-:Y:S02]  /*65a0*/  FADD.FTZ R191, R182, R191 ;  /* 0x000000bfb6bf7221 */ /* 0x000fe40000010000 */
[----:B------:R-:W-:Y:S02]  /*65b0*/  FMUL.FTZ R178, R144, -R180 ;  /* 0x800000b490b27220 */ /* 0x000fe40000410000 */
[----:B------:R-:W-:Y:S02]  /*65c0*/  FFMA.FTZ R14, R139, R179, R14 ;  /* 0x000000b38b0e7223 */ /* 0x000fe4000001000e */
[----:B------:R-:W-:-:S02]  /*65d0*/  FMUL.FTZ R15, R140, -R12 ;  /* 0x8000000c8c0f7220 */ /* 0x000fc40000410000 */
[-C--:B------:R-:W-:Y:S02]  /*65e0*/  FMUL.FTZ R17, R144, -R191.reuse ;  /* 0x800000bf90117220 */ /* 0x080fe40000410000 */
[----:B------:R-:W-:Y:S02]  /*65f0*/  FFMA.FTZ R199, R145, R191, -R178 ;  /* 0x000000bf91c77223 */ /* 0x000fe400000108b2 */
[-C--:B------:R-:W-:Y:S02]  /*6600*/  FMUL.FTZ R13, R140, -R14.reuse ;  /* 0x8000000e8c0d7220 */ /* 0x080fe40000410000 */
[----:B------:R-:W-:Y:S02]  /*6610*/  FFMA.FTZ R191, R141, R14, R15 ;  /* 0x0000000e8dbf7223 */ /* 0x000fe4000001000f */
[----:B------:R-:W-:Y:S01]  /*6620*/  FFMA.FTZ R209, R145, R180, R17 ;  /* 0x000000b491d17223 */ /* 0x000fe20000010011 */
[----:B------:R-:W-:Y:S01]  /*6630*/  CS2R R14, SRZ ;  /* 0x00000000000e7805 */ /* 0x000fe2000001ff00 */
[----:B------:R-:W-:Y:S01]  /*6640*/  FFMA.FTZ R190, R141, R12, -R13 ;  /* 0x0000000c8dbe7223 */ /* 0x000fe2000001080d */
[----:B------:R-:W-:Y:S01]  /*6650*/  HFMA2.MMA R12, -RZ, RZ, 1.875, 0 ;  /* 0x3f800000ff0c7435 */ /* 0x000fe200000001ff */
[----:B------:R-:W-:Y:S01]  /*6660*/  FMUL.FTZ R194, R142, -R191 ;  /* 0x800000bf8ec27220 */ /* 0x000fe20000410000 */
[----:B------:R-:W-:Y:S01]  /*6670*/  MOV R13, RZ ;  /* 0x000000ff000d7202 */ /* 0x000fe20000000f00 */
[----:B------:R-:W-:-:S02]  /*6680*/  FMUL.FTZ R178, R196, UR29 ;  /* 0x0000001dc4b27c20 */ /* 0x000fc40008410000 */
[----:B------:R-:W-:Y:S02]  /*6690*/  FMUL.FTZ R180, R196, UR28 ;  /* 0x0000001cc4b47c20 */ /* 0x000fe40008410000 */
[-C--:B------:R-:W-:Y:S02]  /*66a0*/  FFMA.FTZ R194, R143, R190.reuse, -R194 ;  /* 0x000000be8fc27223 */ /* 0x080fe400000108c2 */
[C---:B------:R-:W-:Y:S01]  /*66b0*/  FFMA.FTZ R17, R33.reuse, UR28, -R178 ;  /* 0x0000001c21117c23 */ /* 0x040fe200080108b2 */
[----:B------:R0:W1:Y:S01]  /*66c0*/  @!P0 LDS.128 R12, [R208.X16+0x2e10] ;  /* 0x002e1000d00c8984 */ /* 0x000062000000cc00 */
[----:B------:R-:W-:Y:S02]  /*66d0*/  FFMA.FTZ R179, R33, UR29, R180 ;  /* 0x0000001d21b37c23 */ /* 0x000fe400080100b4 */
[----:B------:R-:W-:Y:S02]  /*66e0*/  FMUL.FTZ R190, R142, -R190 ;  /* 0x800000be8ebe7220 */ /* 0x000fe40000410000 */
[----:B------:R-:W-:-:S02]  /*66f0*/  FMUL.FTZ R180, R198, R179 ;  /* 0x000000b3c6b47220 */ /* 0x000fc40000410000 */
[----:B------:R-:W-:Y:S02]  /*6700*/  FMUL.FTZ R178, R198, R17 ;  /* 0x00000011c6b27220 */ /* 0x000fe40000410000 */
[----:B------:R-:W-:Y:S02]  /*6710*/  FFMA.FTZ R190, R143, R191, R190 ;  /* 0x000000bf8fbe7223 */ /* 0x000fe400000100be */
[----:B------:R-:W-:Y:S02]  /*6720*/  FMUL.FTZ R179, R144, -R194 ;  /* 0x800000c290b37220 */ /* 0x000fe40000410000 */
[----:B------:R-:W-:Y:S02]  /*6730*/  FADD.FTZ R209, -R180, R209 ;  /* 0x000000d1b4d17221 */ /* 0x000fe40000010100 */
[----:B------:R-:W-:Y:S02]  /*6740*/  FADD.FTZ R199, R178, R199 ;  /* 0x000000c7b2c77221 */ /* 0x000fe40000010000 */
[----:B------:R-:W-:-:S02]  /*6750*/  FMUL.FTZ R17, R144, -R190 ;  /* 0x800000be90117220 */ /* 0x000fc40000410000 */
[C---:B------:R-:W-:Y:S02]  /*6760*/  FFMA.FTZ R179, R145.reuse, R190, R179 ;  /* 0x000000be91b37223 */ /* 0x040fe400000100b3 */
[C---:B------:R-:W-:Y:S02]  /*6770*/  FMUL.FTZ R190, R146.reuse, -R209 ;  /* 0x800000d192be7220 */ /* 0x040fe40000410000 */
[C---:B------:R-:W-:Y:S02]  /*6780*/  FMUL.FTZ R204, R146.reuse, -R199 ;  /* 0x800000c792cc7220 */ /* 0x040fe40000410000 */
[----:B------:R-:W-:Y:S02]  /*6790*/  FFMA.FTZ R17, R145, R194, -R17 ;  /* 0x000000c291117223 */ /* 0x000fe40000010811 */
[----:B------:R-:W-:Y:S02]  /*67a0*/  FMUL.FTZ R220, R146, -R179 ;  /* 0x800000b392dc7220 */ /* 0x000fe40000410000 */
[----:B------:R-:W-:-:S02]  /*67b0*/  FFMA.FTZ R211, R147, R199, -R190 ;  /* 0x000000c793d37223 */ /* 0x000fc400000108be */
[----:B0-----:R-:W-:Y:S02]  /*67c0*/  FFMA.FTZ R208, R147, R209, R204 ;  /* 0x000000d193d07223 */ /* 0x001fe400000100cc */
[-C--:B------:R-:W-:Y:S02]  /*67d0*/  FMUL.FTZ R194, R146, -R17.reuse ;  /* 0x8000001192c27220 */ /* 0x080fe40000410000 */
[C---:B------:R-:W-:Y:S02]  /*67e0*/  FMUL.FTZ R190, R195.reuse, UR29 ;  /* 0x0000001dc3be7c20 */ /* 0x040fe40008410000 */
[----:B------:R-:W-:Y:S02]  /*67f0*/  FMUL.FTZ R204, R195, UR28 ;  /* 0x0000001cc3cc7c20 */ /* 0x000fe40008410000 */
[C---:B------:R-:W-:Y:S02]  /*6800*/  FFMA.FTZ R220, R147.reuse, R17, -R220 ;  /* 0x0000001193dc7223 */ /* 0x040fe400000108dc */
[----:B------:R-:W-:-:S02]  /*6810*/  FFMA.FTZ R17, R147, R179, R194 ;  /* 0x000000b393117223 */ /* 0x000fc400000100c2 */
[----:B------:R-:W-:Y:S02]  /*6820*/  FADD.FTZ R194, R96, R96 ;  /* 0x0000006060c27221 */ /* 0x000fe40000010000 */
[C---:B------:R-:W-:Y:S02]  /*6830*/  FFMA.FTZ R179, R193.reuse, UR28, -R190 ;  /* 0x0000001cc1b37c23 */ /* 0x040fe400080108be */
[----:B------:R-:W-:Y:S02]  /*6840*/  FFMA.FTZ R191, R193, UR29, R204 ;  /* 0x0000001dc1bf7c23 */ /* 0x000fe400080100cc */
[C---:B------:R-:W-:Y:S01]  /*6850*/  FMUL.FTZ R190, R194.reuse, R179 ;  /* 0x000000b3c2be7220 */ /* 0x040fe20000410000 */
[----:B------:R0:W2:Y:S01]  /*6860*/  SHFL.DOWN PT, R204, R220, 0x1, 0x1f ;  /* 0x08201f00dccc7f89 */ /* 0x0000a200000e0000 */
[----:B------:R-:W-:Y:S02]  /*6870*/  FMUL.FTZ R191, R194, R191 ;  /* 0x000000bfc2bf7220 */ /* 0x000fe40000410000 */
[----:B------:R-:W-:-:S02]  /*6880*/  FMUL.FTZ R199, R29, R168 ;  /* 0x000000a81dc77220 */ /* 0x000fc40000410000 */
[-C--:B------:R-:W-:Y:S02]  /*6890*/  FMUL.FTZ R29, R29, R166.reuse ;  /* 0x000000a61d1d7220 */ /* 0x080fe40000410000 */
[----:B------:R-:W-:Y:S02]  /*68a0*/  FADD.FTZ R179, R190, R211 ;  /* 0x000000d3beb37221 */ /* 0x000fe40000010000 */
[----:B------:R-:W-:Y:S02]  /*68b0*/  FADD.FTZ R227, -R191, R208 ;  /* 0x000000d0bfe37221 */ /* 0x000fe40000010100 */
[C---:B------:R-:W-:Y:S01]  /*68c0*/  FFMA.FTZ R199, R28.reuse, R166, -R199 ;  /* 0x000000a61cc77223 */ /* 0x040fe200000108c7 */
[----:B------:R0:W3:Y:S01]  /*68d0*/  SHFL.DOWN PT, R208, R17, 0x1, 0x1f ;  /* 0x08201f0011d07f89 */ /* 0x0000e200000e0000 */
[----:B------:R-:W-:Y:S02]  /*68e0*/  FFMA.FTZ R168, R28, R168, R29 ;  /* 0x000000a81ca87223 */ /* 0x000fe4000001001d */
[----:B------:R-:W-:Y:S01]  /*68f0*/  FADD.FTZ R192, R192, R199 ;  /* 0x000000c7c0c07221 */ /* 0x000fe20000010000 */
[----:B------:R0:W4:Y:S04]  /*6900*/  SHFL.DOWN PT, R28, R179, 0x1, 0x1f ;  /* 0x08201f00b31c7f89 */ /* 0x00012800000e0000 */
[----:B------:R0:W0:Y:S01]  /*6910*/  SHFL.DOWN PT, R166, R227, 0x1, 0x1f ;  /* 0x08201f00e3a67f89 */ /* 0x00002200000e0000 */
[----:B------:R-:W-:Y:S05]  /*6920*/  @!P6 BRA `(.L_x_10017) ;  /* 0x000000b00000e947 */ /* 0x000fea0003800000 */
[C---:B-1-3--:R-:W-:Y:S02]  /*6930*/  FMUL.FTZ R29, R17.reuse, R208 ;  /* 0x000000d0111d7220 */ /* 0x04afe40000410000 */
[----:B0-----:R-:W-:-:S02]  /*6940*/  FMUL.FTZ R199, R17, R166 ;  /* 0x000000a611c77220 */ /* 0x001fc40000410000 */
[C---:B----4-:R-:W-:Y:S02]  /*6950*/  FMUL.FTZ R209, R17.reuse, R28 ;  /* 0x0000001c11d17220 */ /* 0x050fe40000410000 */
        /* <DEDUP_REMOVED lines=8> */
.L_x_10017:
[----:B-1----:R-:W-:Y:S05]  /*69e0*/  BSYNC B0 ;  /* 0x0000000000007941 */ /* 0x002fea0003800000 */
.L_x_10016:
[----:B------:R-:W-:Y:S01]  /*69f0*/  FADD.FTZ R168, RZ, R168 ;  /* 0x000000a8ffa87221 */ /* 0x000fe20000010000 */
[----:B------:R1:W4:Y:S01]  /*6a00*/  SHFL.DOWN PT, R232, R220, 0x2, 0x1f ;  /* 0x08401f00dce87f89 */ /* 0x00032200000e0000 */
[----:B------:R-:W-:Y:S01]  /*6a10*/  BSSY B0, `(.L_x_10018) ;  /* 0x0000012000007945 */ /* 0x000fe20003800000 */
[C---:B---3--:R-:W-:Y:S02]  /*6a20*/  FMUL.FTZ R208, R195.reuse, R192 ;  /* 0x000000c0c3d07220 */ /* 0x048fe40000410000 */
[----:B------:R1:W3:Y:S01]  /*6a30*/  SHFL.DOWN PT, R234, R17, 0x2, 0x1f ;  /* 0x08401f0011ea7f89 */ /* 0x0002e200000e0000 */
[----:B--2---:R-:W-:-:S03]  /*6a40*/  FMUL.FTZ R204, R195, R168 ;  /* 0x000000a8c3cc7220 */ /* 0x004fc60000410000 */
[----:B----4-:R1:W2:Y:S04]  /*6a50*/  SHFL.DOWN PT, R28, R179, 0x2, 0x1f ;  /* 0x08401f00b31c7f89 */ /* 0x0102a800000e0000 */
[----:B0-----:R1:W0:Y:S01]  /*6a60*/  SHFL.DOWN PT, R166, R227, 0x2, 0x1f ;  /* 0x08401f00e3a67f89 */ /* 0x00122200000e0000 */
[----:B------:R-:W-:Y:S05]  /*6a70*/  @P2 BRA `(.L_x_10019) ;  /* 0x000000b000002947 */ /* 0x000fea0003800000 */
[C---:B---3--:R-:W-:Y:S02]  /*6a80*/  FMUL.FTZ R29, R17.reuse, R234 ;  /* 0x000000ea111d7220 */ /* 0x048fe40000410000 */
[C---:B0-----:R-:W-:Y:S02]  /*6a90*/  FMUL.FTZ R195, R17.reuse, R166 ;  /* 0x000000a611c37220 */ /* 0x041fe40000410000 */
[C---:B--2---:R-:W-:Y:S02]  /*6aa0*/  FMUL.FTZ R199, R17.reuse, R28 ;  /* 0x0000001c11c77220 */ /* 0x044fe40000410000 */
[----:B-1----:R-:W-:-:S02]  /*6ab0*/  FMUL.FTZ R17, R17, R232 ;  /* 0x000000e811117220 */ /* 0x002fc40000410000 */
[C---:B------:R-:W-:Y:S02]  /*6ac0*/  FFMA.FTZ R29, R220.reuse, R232, -R29 ;  /* 0x000000e8dc1d7223 */ /* 0x040fe4000001081d */
[C---:B------:R-:W-:Y:S02]  /*6ad0*/  FFMA.FTZ R28, R220.reuse, R28, -R195 ;  /* 0x0000001cdc1c7223 */ /* 0x040fe400000108c3 */
[C---:B------:R-:W-:Y:S02]  /*6ae0*/  FFMA.FTZ R166, R220.reuse, R166, R199 ;  /* 0x000000a6dca67223 */ /* 0x040fe400000100c7 */
[----:B------:R-:W-:Y:S01]  /*6af0*/  FFMA.FTZ R17, R220, R234, R17 ;  /* 0x000000eadc117223 */ /* 0x000fe20000010011 */
[----:B------:R-:W-:Y:S01]  /*6b00*/  MOV R220, R29 ;  /* 0x0000001d00dc7202 */ /* 0x000fe20000000f00 */
[----:B------:R-:W-:Y:S02]  /*6b10*/  FADD.FTZ R179, R179, R28 ;  /* 0x0000001cb3b37221 */ /* 0x000fe40000010000 */
[----:B------:R-:W-:-:S02]  /*6b20*/  FADD.FTZ R227, R227, R166 ;  /* 0x000000a6e3e37221 */ /* 0x000fc40000010000 */
.L_x_10019:
[----:B------:R-:W-:Y:S05]  /*6b30*/  BSYNC B0 ;  /* 0x0000000000007941 */ /* 0x000fea0003800000 */
.L_x_10018:
[C---:B--2---:R-:W-:Y:S01]  /*6b40*/  FMUL.FTZ R28, R146.reuse, R168 ;  /* 0x000000a8921c7220 */ /* 0x044fe20000410000 */
[----:B------:R2:W4:Y:S01]  /*6b50*/  SHFL.DOWN PT, R232, R220, 0x4, 0x1f ;  /* 0x08801f00dce87f89 */ /* 0x00052200000e0000 */
[-C--:B------:R-:W-:Y:S01]  /*6b60*/  FMUL.FTZ R29, R146, R192.reuse ;  /* 0x000000c0921d7220 */ /* 0x080fe20000410000 */
[----:B------:R-:W-:Y:S01]  /*6b70*/  BSSY B0, `(.L_x_10020) ;  /* 0x0000020000007945 */ /* 0x000fe20003800000 */
[-C--:B------:R-:W-:Y:S01]  /*6b80*/  FFMA.FTZ R195, R193, R192.reuse, -R204 ;  /* 0x000000c0c1c37223 */ /* 0x080fe200000108cc */
[----:B---3--:R2:W3:Y:S01]  /*6b90*/  SHFL.DOWN PT, R234, R17, 0x4, 0x1f ;  /* 0x08801f0011ea7f89 */ /* 0x0084e200000e0000 */
[----:B------:R-:W-:-:S02]  /*6ba0*/  FFMA.FTZ R28, R147, R192, -R28 ;  /* 0x000000c0931c7223 */ /* 0x000fc4000001081c */
[----:B------:R-:W-:Y:S02]  /*6bb0*/  FFMA.FTZ R29, R147, R168, R29 ;  /* 0x000000a8931d7223 */ /* 0x000fe4000001001d */
[----:B------:R-:W-:Y:S02]  /*6bc0*/  FMUL.FTZ R199, R168, UR29 ;  /* 0x0000001da8c77c20 */ /* 0x000fe40008410000 */
[----:B------:R-:W-:Y:S02]  /*6bd0*/  FFMA.FTZ R211, R194, R195, RZ ;  /* 0x000000c3c2d37223 */ /* 0x000fe400000100ff */
[----:B------:R-:W-:Y:S02]  /*6be0*/  FMUL.FTZ R209, R168, UR28 ;  /* 0x0000001ca8d17c20 */ /* 0x000fe40008410000 */
[----:B0-----:R-:W-:Y:S02]  /*6bf0*/  FADD.FTZ R166, RZ, R29 ;  /* 0x0000001dffa67221 */ /* 0x001fe40000010000 */
[----:B------:R-:W-:-:S02]  /*6c00*/  FFMA.FTZ R195, R104, R87, R28 ;  /* 0x0000005768c37223 */ /* 0x000fc4000001001c */
[----:B------:R-:W-:Y:S01]  /*6c10*/  FFMA.FTZ R193, R193, R168, R208 ;  /* 0x000000a8c1c17223 */ /* 0x000fe200000100d0 */
[----:B------:R2:W0:Y:S01]  /*6c20*/  SHFL.DOWN PT, R28, R179, 0x4, 0x1f ;  /* 0x08801f00b31c7f89 */ /* 0x00042200000e0000 */
[C---:B------:R-:W-:Y:S02]  /*6c30*/  FFMA.FTZ R199, R192.reuse, UR28, -R199 ;  /* 0x0000001cc0c77c23 */ /* 0x040fe400080108c7 */
[----:B------:R-:W-:Y:S02]  /*6c40*/  FFMA.FTZ R209, R192, UR29, R209 ;  /* 0x0000001dc0d17c23 */ /* 0x000fe400080100d1 */
[C---:B------:R-:W-:Y:S02]  /*6c50*/  FMUL.FTZ R204, R196.reuse, R166 ;  /* 0x000000a6c4cc7220 */ /* 0x040fe40000410000 */
[----:B------:R-:W-:Y:S02]  /*6c60*/  FMUL.FTZ R208, R196, R195 ;  /* 0x000000c3c4d07220 */ /* 0x000fe40000410000 */
[----:B------:R2:W1:Y:S01]  /*6c70*/  SHFL.DOWN PT, R196, R227, 0x4, 0x1f ;  /* 0x08801f00e3c47f89 */ /* 0x00046200000e0000 */
[----:B------:R-:W-:-:S02]  /*6c80*/  FFMA.FTZ R215, -R194, R193, RZ ;  /* 0x000000c1c2d77223 */ /* 0x000fc400000101ff */
[C---:B------:R-:W-:Y:S02]  /*6c90*/  FMUL.FTZ R193, R194.reuse, R199 ;  /* 0x000000c7c2c17220 */ /* 0x040fe40000410000 */
[----:B------:R-:W-:Y:S01]  /*6ca0*/  FFMA.FTZ R194, -R194, R209, -RZ ;  /* 0x000000d1c2c27223 */ /* 0x000fe200000109ff */
[----:B------:R-:W-:Y:S05]  /*6cb0*/  @P3 BRA `(.L_x_10021) ;  /* 0x000000b000003947 */ /* 0x000fea0003800000 */
[C---:B---34-:R-:W-:Y:S02]  /*6cc0*/  FMUL.FTZ R29, R17.reuse, R234 ;  /* 0x000000ea111d7220 */ /* 0x058fe40000410000 */
[C---:B-1----:R-:W-:Y:S02]  /*6cd0*/  FMUL.FTZ R199, R17.reuse, R196 ;  /* 0x000000c411c77220 */ /* 0x042fe40000410000 */
[C---:B0-----:R-:W-:Y:S02]  /*6ce0*/  FMUL.FTZ R209, R17.reuse, R28 ;  /* 0x0000001c11d17220 */ /* 0x041fe40000410000 */
[-C--:B--2---:R-:W-:Y:S02]  /*6cf0*/  FMUL.FTZ R17, R17, R232.reuse ;  /* 0x000000e811117220 */ /* 0x084fe40000410000 */
[----:B------:R-:W-:-:S02]  /*6d00*/  FFMA.FTZ R29, R220, R232, -R29 ;  /* 0x000000e8dc1d7223 */ /* 0x000fc4000001081d */
[C---:B------:R-:W-:Y:S02]  /*6d10*/  FFMA.FTZ R28, R220.reuse, R28, -R199 ;  /* 0x0000001cdc1c7223 */ /* 0x040fe400000108c7 */
[C---:B------:R-:W-:Y:S02]  /*6d20*/  FFMA.FTZ R196, R220.reuse, R196, R209 ;  /* 0x000000c4dcc47223 */ /* 0x040fe400000100d1 */
[----:B------:R-:W-:Y:S01]  /*6d30*/  FFMA.FTZ R17, R220, R234, R17 ;  /* 0x000000eadc117223 */ /* 0x000fe20000010011 */
[----:B------:R-:W-:Y:S01]  /*6d40*/  MOV R220, R29 ;  /* 0x0000001d00dc7202 */ /* 0x000fe20000000f00 */
[----:B------:R-:W-:Y:S02]  /*6d50*/  FADD.FTZ R179, R179, R28 ;  /* 0x0000001cb3b37221 */ /* 0x000fe40000010000 */
[----:B------:R-:W-:Y:S02]  /*6d60*/  FADD.FTZ R227, R227, R196 ;  /* 0x000000c4e3e37221 */ /* 0x000fe40000010000 */
.L_x_10021:
[----:B---34-:R-:W-:Y:S05]  /*6d70*/  BSYNC B0 ;  /* 0x0000000000007941 */ /* 0x018fea0003800000 */
.L_x_10020:
[C---:B0-----:R-:W-:Y:S01]  /*6d80*/  FMUL.FTZ R28, R144.reuse, R166 ;  /* 0x000000a6901c7220 */ /* 0x041fe20000410000 */
[----:B------:R-:W-:Y:S01]  /*6d90*/  BSSY B0, `(.L_x_10022) ;  /* 0x0000024000007945 */ /* 0x000fe20003800000 */
[----:B------:R-:W-:-:S02]  /*6da0*/  FMUL.FTZ R29, R144, R195 ;  /* 0x000000c3901d7220 */ /* 0x000fc40000410000 */
[CC--:B------:R-:W-:Y:S02]  /*6db0*/  FFMA.FTZ R28, R145.reuse, R195.reuse, -R28 ;  /* 0x000000c3911c7223 */ /* 0x0c0fe4000001081c */
[-C--:B------:R-:W-:Y:S02]  /*6dc0*/  FFMA.FTZ R29, R145, R166.reuse, R29 ;  /* 0x000000a6911d7223 */ /* 0x080fe4000001001d */
[C---:B------:R-:W-:Y:S02]  /*6dd0*/  FFMA.FTZ R204, R33.reuse, R195, -R204 ;  /* 0x000000c321cc7223 */ /* 0x040fe400000108cc */
[----:B------:R-:W-:Y:S02]  /*6de0*/  FFMA.FTZ R208, R33, R166, R208 ;  /* 0x000000a621d07223 */ /* 0x000fe400000100d0 */
[----:B-1----:R-:W-:Y:S02]  /*6df0*/  FFMA.FTZ R196, R107, R86, R28 ;  /* 0x000000566bc47223 */ /* 0x002fe4000001001c */
[----:B------:R-:W-:-:S02]  /*6e00*/  FADD.FTZ R33, RZ, R29 ;  /* 0x0000001dff217221 */ /* 0x000fc40000010000 */
[C---:B------:R-:W-:Y:S02]  /*6e10*/  FMUL.FTZ R232, R166.reuse, UR29 ;  /* 0x0000001da6e87c20 */ /* 0x040fe40008410000 */
[----:B------:R-:W-:Y:S02]  /*6e20*/  FMUL.FTZ R234, R166, UR28 ;  /* 0x0000001ca6ea7c20 */ /* 0x000fe40008410000 */
[C---:B------:R-:W-:Y:S02]  /*6e30*/  FMUL.FTZ R28, R197.reuse, R196 ;  /* 0x000000c4c51c7220 */ /* 0x040fe40000410000 */
[----:B------:R-:W-:Y:S02]  /*6e40*/  FMUL.FTZ R209, R197, R33 ;  /* 0x00000021c5d17220 */ /* 0x000fe40000410000 */
[C---:B------:R-:W-:Y:S02]  /*6e50*/  FFMA.FTZ R204, R198.reuse, R204, R211 ;  /* 0x000000ccc6cc7223 */ /* 0x040fe400000100d3 */
[----:B------:R-:W-:-:S02]  /*6e60*/  FFMA.FTZ R208, -R198, R208, R215 ;  /* 0x000000d0c6d07223 */ /* 0x000fc400000101d7 */
[C---:B------:R-:W-:Y:S02]  /*6e70*/  FFMA.FTZ R29, R195.reuse, UR28, -R232 ;  /* 0x0000001cc31d7c23 */ /* 0x040fe400080108e8 */
[----:B------:R-:W-:Y:S01]  /*6e80*/  FFMA.FTZ R199, R195, UR29, R234 ;  /* 0x0000001dc3c77c23 */ /* 0x000fe200080100ea */
[----:B------:R0:W1:Y:S01]  /*6e90*/  SHFL.DOWN PT, R232, R220, 0x8, 0x1f ;  /* 0x09001f00dce87f89 */ /* 0x00006200000e0000 */
[C---:B------:R-:W-:Y:S02]  /*6ea0*/  FFMA.FTZ R211, R32.reuse, R196, -R209 ;  /* 0x000000c420d37223 */ /* 0x040fe400000108d1 */
[----:B------:R-:W-:Y:S01]  /*6eb0*/  FFMA.FTZ R215, R32, R33, R28 ;  /* 0x0000002120d77223 */ /* 0x000fe2000001001c */
[----:B------:R0:W3:Y:S01]  /*6ec0*/  SHFL.DOWN PT, R234, R17, 0x8, 0x1f ;  /* 0x09001f0011ea7f89 */ /* 0x0000e200000e0000 */
[C---:B------:R-:W-:Y:S02]  /*6ed0*/  FMUL.FTZ R197, R198.reuse, R29 ;  /* 0x0000001dc6c57220 */ /* 0x040fe40000410000 */
[----:B------:R-:W-:Y:S01]  /*6ee0*/  FFMA.FTZ R198, -R198, R199, -RZ ;  /* 0x000000c7c6c67223 */ /* 0x000fe200000109ff */
[----:B------:R0:W4:Y:S04]  /*6ef0*/  SHFL.DOWN PT, R28, R179, 0x8, 0x1f ;  /* 0x09001f00b31c7f89 */ /* 0x00012800000e0000 */
[----:B------:R0:W2:Y:S01]  /*6f00*/  SHFL.DOWN PT, R32, R227, 0x8, 0x1f ;  /* 0x09001f00e3207f89 */ /* 0x0000a200000e0000 */
        /* <DEDUP_REMOVED lines=12> */
.L_x_10023:
[----:B------:R-:W-:Y:S05]  /*6fd0*/  BSYNC B0 ;  /* 0x0000000000007941 */ /* 0x000fea0003800000 */
.L_x_10022:
[CC--:B--2---:R-:W-:Y:S01]  /*6fe0*/  FMUL.FTZ R32, R142.reuse, R196.reuse ;  /* 0x000000c48e207220 */ /* 0x0c4fe20000410000 */
[----:B------:R2:W0:Y:S01]  /*6ff0*/  SHFL.DOWN PT, R236, R220, 0x10, 0x1f ;  /* 0x0a001f00dcec7f89 */ /* 0x00042200000e0000 */
[-C--:B----4-:R-:W-:Y:S01]  /*7000*/  FMUL.FTZ R28, R142, R33.reuse ;  /* 0x000000218e1c7220 */ /* 0x090fe20000410000 */
[----:B------:R-:W-:Y:S01]  /*7010*/  BSSY B0, `(.L_x_10024) ;  /* 0x000002e000007945 */ /* 0x000fe20003800000 */
[C---:B------:R-:W-:Y:S01]  /*7020*/  FFMA.FTZ R32, R143.reuse, R33, R32 ;  /* 0x000000218f207223 */ /* 0x040fe20000010020 */
[----:B------:R2:W4:Y:S01]  /*7030*/  SHFL.DOWN PT, R238, R17, 0x10, 0x1f ;  /* 0x0a001f0011ee7f89 */ /* 0x00052200000e0000 */
[----:B------:R-:W-:Y:S02]  /*7040*/  FFMA.FTZ R28, R143, R196, -R28 ;  /* 0x000000c48f1c7223 */ /* 0x000fe4000001081c */
[C---:B------:R-:W-:Y:S01]  /*7050*/  FMUL.FTZ R29, R33.reuse, UR29 ;  /* 0x0000001d211d7c20 */ /* 0x040fe20008410000 */
[----:B---3--:R2:W3:Y:S01]  /*7060*/  SHFL.DOWN PT, R234, R227, 0x10, 0x1f ;  /* 0x0a001f00e3ea7f89 */ /* 0x0084e200000e0000 */
[----:B------:R-:W-:-:S02]  /*7070*/  FMUL.FTZ R209, R33, UR28 ;  /* 0x0000001c21d17c20 */ /* 0x000fc40008410000 */
[----:B------:R-:W-:Y:S02]  /*7080*/  FADD.FTZ R32, RZ, R32 ;  /* 0x00000020ff207221 */ /* 0x000fe40000010000 */
[----:B------:R-:W-:Y:S02]  /*7090*/  FFMA.FTZ R199, R106, R85, R28 ;  /* 0x000000556ac77223 */ /* 0x000fe4000001001c */
[C---:B------:R-:W-:Y:S02]  /*70a0*/  FFMA.FTZ R28, R196.reuse, UR28, -R29 ;  /* 0x0000001cc41c7c23 */ /* 0x040fe4000801081d */
[----:B-1----:R-:W-:Y:S02]  /*70b0*/  FFMA.FTZ R232, R196, UR29, R209 ;  /* 0x0000001dc4e87c23 */ /* 0x002fe400080100d1 */
[C---:B------:R-:W-:Y:S02]  /*70c0*/  FMUL.FTZ R29, R200.reuse, R32 ;  /* 0x00000020c81d7220 */ /* 0x040fe40000410000 */
[----:B------:R-:W-:-:S02]  /*70d0*/  FMUL.FTZ R209, R200, R199 ;  /* 0x000000c7c8d17220 */ /* 0x000fc40000410000 */
[C---:B------:R-:W-:Y:S02]  /*70e0*/  FFMA.FTZ R204, R201.reuse, R211, R204 ;  /* 0x000000d3c9cc7223 */ /* 0x040fe400000100cc */
[C---:B------:R-:W-:Y:S02]  /*70f0*/  FFMA.FTZ R208, -R201.reuse, R215, R208 ;  /* 0x000000d7c9d07223 */ /* 0x040fe400000101d0 */
[C---:B------:R-:W-:Y:S02]  /*7100*/  FMUL.FTZ R200, R201.reuse, R28 ;  /* 0x0000001cc9c87220 */ /* 0x040fe40000410000 */
[----:B------:R-:W-:Y:S02]  /*7110*/  FFMA.FTZ R201, -R201, R232, -RZ ;  /* 0x000000e8c9c97223 */ /* 0x000fe400000109ff */
[C---:B------:R-:W-:Y:S02]  /*7120*/  FFMA.FTZ R28, R202.reuse, R199, -R29 ;  /* 0x000000c7ca1c7223 */ /* 0x040fe4000001081d */
[----:B------:R-:W-:-:S02]  /*7130*/  FFMA.FTZ R209, R202, R32, R209 ;  /* 0x00000020cad17223 */ /* 0x000fc400000100d1 */
[C---:B------:R-:W-:Y:S02]  /*7140*/  FMUL.FTZ R202, R32.reuse, UR29 ;  /* 0x0000001d20ca7c20 */ /* 0x040fe40008410000 */
[----:B------:R-:W-:Y:S02]  /*7150*/  FMUL.FTZ R232, R32, UR28 ;  /* 0x0000001c20e87c20 */ /* 0x000fe40008410000 */
[----:B------:R-:W-:Y:S02]  /*7160*/  FFMA.FTZ R28, R203, R28, R204 ;  /* 0x0000001ccb1c7223 */ /* 0x000fe400000100cc */
[C---:B------:R-:W-:Y:S02]  /*7170*/  FFMA.FTZ R202, R199.reuse, UR28, -R202 ;  /* 0x0000001cc7ca7c23 */ /* 0x040fe400080108ca */
[----:B------:R-:W-:Y:S02]  /*7180*/  FFMA.FTZ R232, R199, UR29, R232 ;  /* 0x0000001dc7e87c23 */ /* 0x000fe400080100e8 */
[----:B------:R-:W-:-:S02]  /*7190*/  FMUL.FTZ R204, R140, R32 ;  /* 0x000000208ccc7220 */ /* 0x000fc40000410000 */
[----:B------:R-:W-:Y:S02]  /*71a0*/  FMUL.FTZ R29, R140, R199 ;  /* 0x000000c78c1d7220 */ /* 0x000fe40000410000 */
[C---:B------:R-:W-:Y:S02]  /*71b0*/  FFMA.FTZ R208, -R203.reuse, R209, R208 ;  /* 0x000000d1cbd07223 */ /* 0x040fe400000101d0 */
[C---:B------:R-:W-:Y:S02]  /*71c0*/  FMUL.FTZ R202, R203.reuse, R202 ;  /* 0x000000cacbca7220 */ /* 0x040fe40000410000 */
[----:B------:R-:W-:Y:S02]  /*71d0*/  FFMA.FTZ R203, -R203, R232, -RZ ;  /* 0x000000e8cbcb7223 */ /* 0x000fe400000109ff */
[C---:B------:R-:W-:Y:S01]  /*71e0*/  FFMA.FTZ R204, R141.reuse, R199, -R204 ;  /* 0x000000c78dcc7223 */ /* 0x040fe200000108cc */
[----:B------:R2:W1:Y:S01]  /*71f0*/  SHFL.DOWN PT, R232, R179, 0x10, 0x1f ;  /* 0x0a001f00b3e87f89 */ /* 0x00046200000e0000 */
[----:B------:R-:W-:-:S02]  /*7200*/  FFMA.FTZ R29, R141, R32, R29 ;  /* 0x000000208d1d7223 */ /* 0x000fc4000001001d */
[----:B------:R-:W-:Y:S02]  /*7210*/  FFMA.FTZ R204, R109, R84, R204 ;  /* 0x000000546dcc7223 */ /* 0x000fe400000100cc */
[----:B------:R-:W-:Y:S01]  /*7220*/  FADD.FTZ R29, RZ, R29 ;  /* 0x0000001dff1d7221 */ /* 0x000fe20000010000 */
[----:B------:R-:W-:Y:S05]  /*7230*/  @P5 BRA `(.L_x_10025) ;  /* 0x000000b000005947 */ /* 0x000fea0003800000 */
[C---:B0--34-:R-:W-:Y:S02]  /*7240*/  FMUL.FTZ R209, R17.reuse, R238 ;  /* 0x000000ee11d17220 */ /* 0x059fe40000410000 */
[C---:B------:R-:W-:Y:S02]  /*7250*/  FMUL.FTZ R211, R17.reuse, R234 ;  /* 0x000000ea11d37220 */ /* 0x040fe40000410000 */
[C---:B-1----:R-:W-:Y:S02]  /*7260*/  FMUL.FTZ R215, R17.reuse, R232 ;  /* 0x000000e811d77220 */ /* 0x042fe40000410000 */
        /* <DEDUP_REMOVED lines=8> */
.L_x_10025:
[----:B0--34-:R-:W-:Y:S05]  /*72f0*/  BSYNC B0 ;  /* 0x0000000000007941 */ /* 0x019fea0003800000 */
.L_x_10024:
[CC--:B------:R-:W-:Y:S01]  /*7300*/  FMUL.FTZ R209, R205.reuse, R29.reuse ;  /* 0x0000001dcdd17220 */ /* 0x0c0fe20000410000 */
[----:B------:R-:W-:Y:S01]  /*7310*/  ISETP.NE.AND P0, PT, R102, RZ, PT ;  /* 0x000000ff6600720c */ /* 0x000fe20003f05270 */
[----:B------:R-:W-:Y:S01]  /*7320*/  FMUL.FTZ R234, R205, R204 ;  /* 0x000000cccdea7220 */ /* 0x000fe20000410000 */
[----:B------:R-:W-:Y:S01]  /*7330*/  BSSY B0, `(.L_x_10026) ;  /* 0x0000234000007945 */ /* 0x000fe20003800000 */
[----:B------:R-:W-:-:S02]  /*7340*/  FMUL.FTZ R205, R138, R29 ;  /* 0x0000001d8acd7220 */ /* 0x000fc40000410000 */
[-C--:B-1----:R-:W-:Y:S02]  /*7350*/  FMUL.FTZ R232, R138, R204.reuse ;  /* 0x000000cc8ae87220 */ /* 0x082fe40000410000 */
[-C--:B------:R-:W-:Y:S02]  /*7360*/  FFMA.FTZ R205, R139, R204.reuse, -R205 ;  /* 0x000000cc8bcd7223 */ /* 0x080fe400000108cd */
[----:B------:R-:W-:Y:S02]  /*7370*/  FFMA.FTZ R209, R21, R204, -R209 ;  /* 0x000000cc15d17223 */ /* 0x000fe400000108d1 */
[----:B------:R-:W-:Y:S02]  /*7380*/  FFMA.FTZ R232, R139, R29, R232 ;  /* 0x0000001d8be87223 */ /* 0x000fe400000100e8 */
[----:B------:R-:W-:Y:S02]  /*7390*/  FFMA.FTZ R205, R108, R83, R205 ;  /* 0x000000536ccd7223 */ /* 0x000fe400000100cd */
[----:B------:R-:W-:-:S02]  /*73a0*/  FFMA.FTZ R209, R207, R209, R28 ;  /* 0x000000d1cfd17223 */ /* 0x000fc4000001001c */
[----:B------:R-:W-:Y:S02]  /*73b0*/  FFMA.FTZ R234, R21, R29, R234 ;  /* 0x0000001d15ea7223 */ /* 0x000fe400000100ea */
[----:B------:R-:W-:Y:S02]  /*73c0*/  FADD.FTZ R28, RZ, R232 ;  /* 0x000000e8ff1c7221 */ /* 0x000fe40000010000 */
[----:B------:R-:W-:Y:S02]  /*73d0*/  FMUL.FTZ R225, R16, R205 ;  /* 0x000000cd10e17220 */ /* 0x000fe40000410000 */
[C---:B------:R-:W-:Y:S02]  /*73e0*/  FMUL.FTZ R211, R29.reuse, UR29 ;  /* 0x0000001d1dd37c20 */ /* 0x040fe40008410000 */
[----:B------:R-:W-:Y:S02]  /*73f0*/  FMUL.FTZ R215, R29, UR28 ;  /* 0x0000001c1dd77c20 */ /* 0x000fe40008410000 */
[----:B------:R-:W-:-:S02]  /*7400*/  FFMA.FTZ R21, -R207, R234, R208 ;  /* 0x000000eacf157223 */ /* 0x000fc400000101d0 */
[-C--:B------:R-:W-:Y:S02]  /*7410*/  FMUL.FTZ R223, R16, R28.reuse ;  /* 0x0000001c10df7220 */ /* 0x080fe40000410000 */
[----:B------:R-:W-:Y:S02]  /*7420*/  FFMA.FTZ R225, R206, R28, R225 ;  /* 0x0000001ccee17223 */ /* 0x000fe400000100e1 */
[C---:B------:R-:W-:Y:S02]  /*7430*/  FFMA.FTZ R16, R204.reuse, UR28, -R211 ;  /* 0x0000001ccc107c23 */ /* 0x040fe400080108d3 */
[----:B------:R-:W-:Y:S02]  /*7440*/  FFMA.FTZ R208, R204, UR29, R215 ;  /* 0x0000001dccd07c23 */ /* 0x000fe400080100d7 */
[----:B------:R-:W-:Y:S02]  /*7450*/  FFMA.FTZ R223, R206, R205, -R223 ;  /* 0x000000cdcedf7223 */ /* 0x000fe400000108df */
[----:B------:R-:W-:-:S02]  /*7460*/  FFMA.FTZ R236, -R210, R225, R21 ;  /* 0x000000e1d2ec7223 */ /* 0x000fc40000010115 */
[C---:B------:R-:W-:Y:S02]  /*7470*/  FMUL.FTZ R206, R207.reuse, R16 ;  /* 0x00000010cfce7220 */ /* 0x040fe40000410000 */
[C---:B------:R-:W-:Y:S02]  /*7480*/  FMUL.FTZ R21, R136.reuse, R205 ;  /* 0x000000cd88157220 */ /* 0x040fe40000410000 */
[----:B------:R-:W-:Y:S02]  /*7490*/  FFMA.FTZ R207, -R207, R208, -RZ ;  /* 0x000000d0cfcf7223 */ /* 0x000fe400000109ff */
[----:B------:R-:W-:Y:S02]  /*74a0*/  FMUL.FTZ R16, R136, R28 ;  /* 0x0000001c88107220 */ /* 0x000fe40000410000 */
[C---:B------:R-:W-:Y:S02]  /*74b0*/  FMUL.FTZ R208, R28.reuse, UR29 ;  /* 0x0000001d1cd07c20 */ /* 0x040fe40008410000 */
[----:B------:R-:W-:-:S02]  /*74c0*/  FMUL.FTZ R232, R28, UR28 ;  /* 0x0000001c1ce87c20 */ /* 0x000fc40008410000 */
[C---:B------:R-:W-:Y:S02]  /*74d0*/  FFMA.FTZ R21, R137.reuse, R28, R21 ;  /* 0x0000001c89157223 */ /* 0x040fe40000010015 */
[----:B------:R-:W-:Y:S02]  /*74e0*/  FFMA.FTZ R234, R210, R223, R209 ;  /* 0x000000dfd2ea7223 */ /* 0x000fe400000100d1 */
[----:B------:R-:W-:Y:S02]  /*74f0*/  FFMA.FTZ R16, R137, R205, -R16 ;  /* 0x000000cd89107223 */ /* 0x000fe40000010810 */
        /* <DEDUP_REMOVED lines=14> */
[----:B------:R-:W-:-:S02]  /*75e0*/  FADD.FTZ R19, RZ, R19 ;  /* 0x00000013ff137221 */ /* 0x000fc40000010000 */
[----:B------:R-:W-:Y:S02]  /*75f0*/  FFMA.FTZ R215, R213, R211, R234 ;  /* 0x000000d3d5d77223 */ /* 0x000fe400000100ea */
[----:B------:R-:W-:Y:S02]  /*7600*/  FFMA.FTZ R211, R113, R80, R16 ;  /* 0x0000005071d37223 */ /* 0x000fe40000010010 */
[----:B------:R-:W-:Y:S02]  /*7610*/  FFMA.FTZ R223, -R213, R18, R236 ;  /* 0x00000012d5df7223 */ /* 0x000fe400000101ec */
[C---:B------:R-:W-:Y:S02]  /*7620*/  FMUL.FTZ R225, R21.reuse, UR29 ;  /* 0x0000001d15e17c20 */ /* 0x040fe40008410000 */
[----:B------:R-:W-:Y:S02]  /*7630*/  FMUL.FTZ R229, R21, UR28 ;  /* 0x0000001c15e57c20 */ /* 0x000fe40008410000 */
[----:B------:R-:W-:-:S02]  /*7640*/  FMUL.FTZ R18, R212, R19 ;  /* 0x00000013d4127220 */ /* 0x000fc40000410000 */
[-C--:B------:R-:W-:Y:S02]  /*7650*/  FMUL.FTZ R231, R212, R211.reuse ;  /* 0x000000d3d4e77220 */ /* 0x080fe40000410000 */
[C---:B------:R-:W-:Y:S02]  /*7660*/  FFMA.FTZ R212, R208.reuse, UR28, -R225 ;  /* 0x0000001cd0d47c23 */ /* 0x040fe400080108e1 */
[----:B------:R-:W-:Y:S02]  /*7670*/  FFMA.FTZ R16, R208, UR29, R229 ;  /* 0x0000001dd0107c23 */ /* 0x000fe400080100e5 */
[----:B------:R-:W-:Y:S02]  /*7680*/  FFMA.FTZ R18, R214, R211, -R18 ;  /* 0x000000d3d6127223 */ /* 0x000fe40000010812 */
[C---:B------:R-:W-:Y:S02]  /*7690*/  FMUL.FTZ R212, R213.reuse, R212 ;  /* 0x000000d4d5d47220 */ /* 0x040fe40000410000 */
[----:B------:R-:W-:-:S02]  /*76a0*/  FFMA.FTZ R213, -R213, R16, -RZ ;  /* 0x00000010d5d57223 */ /* 0x000fc400000109ff */
[----:B------:R-:W-:Y:S02]  /*76b0*/  FFMA.FTZ R232, R216, R18, R215 ;  /* 0x00000012d8e87223 */ /* 0x000fe400000100d7 */
[C---:B------:R-:W-:Y:S02]  /*76c0*/  FMUL.FTZ R18, R132.reuse, R211 ;  /* 0x000000d384127220 */ /* 0x040fe40000410000 */
[-C--:B------:R-:W-:Y:S02]  /*76d0*/  FMUL.FTZ R16, R132, R19.reuse ;  /* 0x0000001384107220 */ /* 0x080fe40000410000 */
[----:B------:R-:W-:Y:S02]  /*76e0*/  FFMA.FTZ R231, R214, R19, R231 ;  /* 0x00000013d6e77223 */ /* 0x000fe400000100e7 */
        /* <DEDUP_REMOVED lines=14> */
[----:B------:R-:W-:Y:S02]  /*77d0*/  FMUL.FTZ R16, R130, R18 ;  /* 0x0000001282107220 */ /* 0x000fe40000410000 */
[C---:B------:R-:W-:Y:S02]  /*77e0*/  FFMA.FTZ R223, R217.reuse, R214, -R223 ;  /* 0x000000d6d9df7223 */ /* 0x040fe400000108df */
[-C--:B------:R-:W-:Y:S02]  /*77f0*/  FFMA.FTZ R225, R217, R18.reuse, R225 ;  /* 0x00000012d9e17223 */ /* 0x080fe400000100e1 */
[C---:B------:R-:W-:Y:S02]  /*7800*/  FFMA.FTZ R221, R131.reuse, R18, R221 ;  /* 0x0000001283dd7223 */ /* 0x040fe400000100dd */
[----:B------:R-:W-:Y:S02]  /*7810*/  FFMA.FTZ R217, R131, R214, -R16 ;  /* 0x000000d683d97223 */ /* 0x000fe40000010810 */
[----:B------:R-:W-:-:S02]  /*7820*/  FADD.FTZ R16, RZ, R221 ;  /* 0x000000ddff107221 */ /* 0x000fc40000010000 */
[----:B------:R-:W-:Y:S02]  /*7830*/  FFMA.FTZ R217, R117, R76, R217 ;  /* 0x0000004c75d97223 */ /* 0x000fe400000100d9 */
[C---:B------:R-:W-:Y:S02]  /*7840*/  FFMA.FTZ R225, -R219.reuse, R225, R234 ;  /* 0x000000e1dbe17223 */ /* 0x040fe400000101ea */
[----:B------:R-:W-:Y:S02]  /*7850*/  FMUL.FTZ R229, R18, UR28 ;  /* 0x0000001c12e57c20 */ /* 0x000fe40008410000 */
[C---:B------:R-:W-:Y:S02]  /*7860*/  FMUL.FTZ R234, R218.reuse, R16 ;  /* 0x00000010daea7220 */ /* 0x040fe40000410000 */
[----:B------:R-:W-:Y:S02]  /*7870*/  FMUL.FTZ R231, R218, R217 ;  /* 0x000000d9dae77220 */ /* 0x000fe40000410000 */
[----:B------:R-:W-:-:S02]  /*7880*/  FFMA.FTZ R223, R219, R223, R232 ;  /* 0x000000dfdbdf7223 */ /* 0x000fc400000100e8 */
[----:B------:R-:W-:Y:S02]  /*7890*/  FMUL.FTZ R221, R18, UR29 ;  /* 0x0000001d12dd7c20 */ /* 0x000fe40008410000 */
[C---:B------:R-:W-:Y:S02]  /*78a0*/  FFMA.FTZ R232, R214.reuse, UR29, R229 ;  /* 0x0000001dd6e87c23 */ /* 0x040fe400080100e5 */
[C---:B------:R-:W-:Y:S01]  /*78b0*/  FFMA.FTZ R234, R175.reuse, R217, -R234 ;  /* 0x000000d9afea7223 */ /* 0x040fe200000108ea */
[----:B------:R-:W0:Y:S01]  /*78c0*/  SHFL.IDX PT, R229, R17, RZ, 0x1f ;  /* 0x00001fff11e57589 */ /* 0x000e2200000e0000 */
[----:B------:R-:W-:Y:S02]  /*78d0*/  FFMA.FTZ R231, R175, R16, R231 ;  /* 0x00000010afe77223 */ /* 0x000fe400000100e7 */
[----:B------:R-:W-:Y:S01]  /*78e0*/  FFMA.FTZ R218, R214, UR28, -R221 ;  /* 0x0000001cd6da7c23 */ /* 0x000fe200080108dd */
[----:B------:R1:W-:Y:S01]  /*78f0*/  SHFL.DOWN PT, R175, R17, 0x1, 0x1f ;  /* 0x08201f0011af7f89 */ /* 0x0003e200000e0000 */
[----:B------:R-:W-:-:S02]  /*7900*/  FFMA.FTZ R238, R222, R234, R223 ;  /* 0x000000eadeee7223 */ /* 0x000fc400000100df */
[----:B------:R-:W-:Y:S01]  /*7910*/  FMUL.FTZ R223, R128, R217 ;  /* 0x000000d980df7220 */ /* 0x000fe20000410000 */
[----:B------:R-:W3:Y:S01]  /*7920*/  SHFL.IDX PT, R221, R220, RZ, 0x1f ;  /* 0x00001fffdcdd7589 */ /* 0x000ee200000e0000 */
[----:B------:R-:W-:Y:S02]  /*7930*/  FFMA.FTZ R234, -R222, R231, R225 ;  /* 0x000000e7deea7223 */ /* 0x000fe400000101e1 */
[----:B------:R-:W-:Y:S01]  /*7940*/  FMUL.FTZ R236, R128, R16 ;  /* 0x0000001080ec7220 */ /* 0x000fe20000410000 */
[----:B------:R-:W4:Y:S01]  /*7950*/  SHFL.IDX PT, R231, R14, RZ, 0x1f ;  /* 0x00001fff0ee77589 */ /* 0x000f2200000e0000 */
[----:B------:R-:W-:Y:S02]  /*7960*/  FMUL.FTZ R218, R219, R218 ;  /* 0x000000dadbda7220 */ /* 0x000fe40000410000 */
[----:B------:R-:W-:Y:S01]  /*7970*/  FFMA.FTZ R233, R129, R16, R223 ;  /* 0x0000001081e97223 */ /* 0x000fe200000100df */
[----:B------:R5:W-:Y:S01]  /*7980*/  SHFL.DOWN PT, R225, R220, 0x1, 0x1f ;  /* 0x08201f00dce17f89 */ /* 0x000be200000e0000 */
[----:B------:R-:W-:-:S02]  /*7990*/  FFMA.FTZ R219, -R219, R232, -RZ ;  /* 0x000000e8dbdb7223 */ /* 0x000fc400000109ff */
[----:B------:R-:W-:Y:S01]  /*79a0*/  FMUL.FTZ R240, R16, UR29 ;  /* 0x0000001d10f07c20 */ /* 0x000fe20008410000 */
[----:B------:R2:W2:Y:S01]  /*79b0*/  SHFL.IDX PT, R232, R15, RZ, 0x1f ;  /* 0x00001fff0fe87589 */ /* 0x0004a200000e0000 */
[----:B------:R-:W-:Y:S02]  /*79c0*/  FFMA.FTZ R223, R129, R217, -R236 ;  /* 0x000000d981df7223 */ /* 0x000fe400000108ec */
[----:B------:R-:W-:Y:S02]  /*79d0*/  FFMA.FTZ R235, R217, UR28, -R240 ;  /* 0x0000001cd9eb7c23 */ /* 0x000fe400080108f0 */
[----:B-12---:R-:W-:Y:S02]  /*79e0*/  FADD.FTZ R17, RZ, R233 ;  /* 0x000000e9ff117221 */ /* 0x006fe40000010000 */
[----:B------:R-:W1:Y:S01]  /*79f0*/  SHFL.DOWN PT, R233, R227, 0x1, 0x1f ;  /* 0x08201f00e3e97f89 */ /* 0x000e6200000e0000 */
[----:B------:R-:W-:Y:S02]  /*7a00*/  FFMA.FTZ R223, R119, R74, R223 ;  /* 0x0000004a77df7223 */ /* 0x000fe400000100df */
[----:B-----5:R-:W-:-:S02]  /*7a10*/  FMUL.FTZ R220, R222, R235 ;  /* 0x000000ebdedc7220 */ /* 0x020fc40000410000 */
[C---:B------:R-:W-:Y:S02]  /*7a20*/  FMUL.FTZ R235, R228.reuse, R17 ;  /* 0x00000011e4eb7220 */ /* 0x040fe40000410000 */
[-C--:B------:R-:W-:Y:S02]  /*7a30*/  FMUL.FTZ R228, R228, R223.reuse ;  /* 0x000000dfe4e47220 */ /* 0x080fe40000410000 */
[C---:B------:R-:W-:Y:S02]  /*7a40*/  FFMA.FTZ R235, R230.reuse, R223, -R235 ;  /* 0x000000dfe6eb7223 */ /* 0x040fe400000108eb */
[----:B------:R-:W-:Y:S02]  /*7a50*/  FFMA.FTZ R230, R230, R17, R228 ;  /* 0x00000011e6e67223 */ /* 0x000fe400000100e4 */
[----:B0-----:R-:W-:Y:S02]  /*7a60*/  FMUL.FTZ R228, R229, R15 ;  /* 0x0000000fe5e47220 */ /* 0x001fe40000410000 */
[----:B------:R-:W-:-:S02]  /*7a70*/  FFMA.FTZ R236, R177, R235, R238 ;  /* 0x000000ebb1ec7223 */ /* 0x000fc400000100ee */
[----:B------:R-:W-:Y:S02]  /*7a80*/  FMUL.FTZ R238, R229, R14 ;  /* 0x0000000ee5ee7220 */ /* 0x000fe40000410000 */
[----:B------:R-:W-:Y:S02]  /*7a90*/  FFMA.FTZ R230, -R177, R230, R234 ;  /* 0x000000e6b1e67223 */ /* 0x000fe400000101ea */
[----:B---3--:R-:W-:Y:S02]  /*7aa0*/  FFMA.FTZ R14, R221, R14, -R228 ;  /* 0x0000000edd0e7223 */ /* 0x008fe400000108e4 */
[C---:B------:R-:W-:Y:S02]  /*7ab0*/  FMUL.FTZ R228, R229.reuse, R13 ;  /* 0x0000000de5e47220 */ /* 0x040fe40000410000 */
[----:B------:R-:W-:Y:S02]  /*7ac0*/  FMUL.FTZ R234, R229, R12 ;  /* 0x0000000ce5ea7220 */ /* 0x000fe40000410000 */
[----:B----4-:R-:W-:-:S02]  /*7ad0*/  @P1 FMUL.FTZ R229, R175, R231 ;  /* 0x000000e7afe51220 */ /* 0x010fc40000410000 */
[C---:B------:R-:W-:Y:S02]  /*7ae0*/  FFMA.FTZ R12, R221.reuse, R12, -R228 ;  /* 0x0000000cdd0c7223 */ /* 0x040fe400000108e4 */
[C---:B------:R-:W-:Y:S02]  /*7af0*/  FFMA.FTZ R15, R221.reuse, R15, R238 ;  /* 0x0000000fdd0f7223 */ /* 0x040fe400000100ee */
[----:B------:R-:W-:Y:S02]  /*7b00*/  FFMA.FTZ R13, R221, R13, R234 ;  /* 0x0000000ddd0d7223 */ /* 0x000fe400000100ea */
[-C--:B------:R-:W-:Y:S01]  /*7b10*/  @P1 FFMA.FTZ R228, R225, R232.reuse, R229 ;  /* 0x000000e8e1e41223 */ /* 0x080fe200000100e5 */
[----:B------:R-:W0:Y:S01]  /*7b20*/  SHFL.DOWN PT, R234, R179, 0x1, 0x1f ;  /* 0x08201f00b3ea7f89 */ /* 0x000e2200000e0000 */
[----:B------:R-:W-:Y:S02]  /*7b30*/  @P1 FMUL.FTZ R238, R175, R232 ;  /* 0x000000e8afee1220 */ /* 0x000fe40000410000 */
[----:B------:R-:W-:-:S02]  /*7b40*/  FMUL.FTZ R221, R124, R223 ;  /* 0x000000df7cdd7220 */ /* 0x000fc40000410000 */
[-C--:B------:R-:W-:Y:S02]  /*7b50*/  FMUL.FTZ R175, R124, R17.reuse ;  /* 0x000000117caf7220 */ /* 0x080fe40000410000 */
[----:B------:R-:W-:Y:S02]  /*7b60*/  FMUL.FTZ R242, R16, UR28 ;  /* 0x0000001c10f27c20 */ /* 0x000fe40008410000 */
[----:B-1----:R-:W-:Y:S02]  /*7b70*/  @P1 FADD.FTZ R232, R233, R228 ;  /* 0x000000e4e9e81221 */ /* 0x002fe40000010000 */
[C---:B------:R-:W-:Y:S02]  /*7b80*/  FFMA.FTZ R228, R126.reuse, R17, R221 ;  /* 0x000000117ee47223 */ /* 0x040fe400000100dd */
[----:B------:R-:W-:Y:S02]  /*7b90*/  FFMA.FTZ R221, R126, R223, -R175 ;  /* 0x000000df7edd7223 */ /* 0x000fe400000108af */
[----:B------:R-:W-:-:S02]  /*7ba0*/  FFMA.FTZ R237, R217, UR29, R242 ;  /* 0x0000001dd9ed7c23 */ /* 0x000fc400080100f2 */
[C---:B------:R-:W-:Y:S02]  /*7bb0*/  FMUL.FTZ R240, R17.reuse, UR29 ;  /* 0x0000001d11f07c20 */ /* 0x040fe40008410000 */
[----:B------:R-:W-:Y:S02]  /*7bc0*/  FMUL.FTZ R242, R17, UR28 ;  /* 0x0000001c11f27c20 */ /* 0x000fe40008410000 */
[----:B------:R-:W-:Y:S02]  /*7bd0*/  FADD.FTZ R175, RZ, R228 ;  /* 0x000000e4ffaf7221 */ /* 0x000fe40000010000 */
[----:B------:R-:W-:Y:S02]  /*7be0*/  FFMA.FTZ R221, R121, R72, R221 ;  /* 0x0000004879dd7223 */ /* 0x000fe400000100dd */
[C---:B------:R-:W-:Y:S02]  /*7bf0*/  FFMA.FTZ R240, R223.reuse, UR28, -R240 ;  /* 0x0000001cdff07c23 */ /* 0x040fe400080108f0 */
[----:B------:R-:W-:-:S02]  /*7c00*/  FFMA.FTZ R228, R223, UR29, R242 ;  /* 0x0000001ddfe47c23 */ /* 0x000fc400080100f2 */
[C---:B------:R-:W-:Y:S02]  /*7c10*/  FMUL.FTZ R229, R226.reuse, R175 ;  /* 0x000000afe2e57220 */ /* 0x040fe40000410000 */
[-C--:B------:R-:W-:Y:S02]  /*7c20*/  FMUL.FTZ R233, R226, R221.reuse ;  /* 0x000000dde2e97220 */ /* 0x080fe40000410000 */
[C---:B------:R-:W-:Y:S02]  /*7c30*/  FMUL.FTZ R226, R177.reuse, R240 ;  /* 0x000000f0b1e27220 */ /* 0x040fe40000410000 */
[----:B------:R-:W-:Y:S02]  /*7c40*/  FFMA.FTZ R228, -R177, R228, -RZ ;  /* 0x000000e4b1e47223 */ /* 0x000fe400000109ff */
[C---:B------:R-:W-:Y:S02]  /*7c50*/  FFMA.FTZ R229, R224.reuse, R221, -R229 ;  /* 0x000000dde0e57223 */ /* 0x040fe400000108e5 */
[----:B------:R-:W-:-:S02]  /*7c60*/  FFMA.FTZ R235, R224, R175, R233 ;  /* 0x000000afe0eb7223 */ /* 0x000fc400000100e9 */
[C---:B------:R-:W-:Y:S02]  /*7c70*/  FMUL.FTZ R177, R120.reuse, R175 ;  /* 0x000000af78b17220 */ /* 0x040fe40000410000 */
[----:B------:R-:W-:Y:S02]  /*7c80*/  FMUL.FTZ R224, R120, R221 ;  /* 0x000000dd78e07220 */ /* 0x000fe40000410000 */
[----:B------:R-:W-:Y:S02]  /*7c90*/  FFMA.FTZ R233, R23, R229, R236 ;  /* 0x000000e517e97223 */ /* 0x000fe400000100ec */
[C---:B------:R-:W-:Y:S02]  /*7ca0*/  FFMA.FTZ R229, R122.reuse, R221, -R177 ;  /* 0x000000dd7ae57223 */ /* 0x040fe400000108b1 */
[----:B------:R-:W-:Y:S02]  /*7cb0*/  FFMA.FTZ R224, R122, R175, R224 ;  /* 0x000000af7ae07223 */ /* 0x000fe400000100e0 */
[----:B------:R-:W-:-:S02]  /*7cc0*/  FFMA.FTZ R229, R123, R70, R229 ;  /* 0x000000467be57223 */ /* 0x000fc400000100e5 */
[----:B------:R-:W-:Y:S02]  /*7cd0*/  FADD.FTZ R177, RZ, R224 ;  /* 0x000000e0ffb17221 */ /* 0x000fe40000010000 */
[----:B------:R-:W1:Y:S01]  /*7ce0*/  SHFL.IDX PT, R224, R227, RZ, 0x1f ;  /* 0x00001fffe3e07589 */ /* 0x000e6200000e0000 */
[----:B------:R-:W-:Y:S02]  /*7cf0*/  @P1 FFMA.FTZ R239, R225, R231, -R238 ;  /* 0x000000e7e1ef1223 */ /* 0x000fe400000108ee */
[C---:B------:R-:W-:Y:S02]  /*7d00*/  FMUL.FTZ R236, R116.reuse, R229 ;  /* 0x000000e574ec7220 */ /* 0x040fe40000410000 */
[-C--:B------:R-:W-:Y:S02]  /*7d10*/  FMUL.FTZ R225, R116, R177.reuse ;  /* 0x000000b174e17220 */ /* 0x080fe40000410000 */
[C---:B------:R-:W-:Y:S02]  /*7d20*/  FFMA.FTZ R236, R118.reuse, R177, R236 ;  /* 0x000000b176ec7223 */ /* 0x040fe400000100ec */
[----:B------:R-:W-:-:S02]  /*7d30*/  FFMA.FTZ R225, R118, R229, -R225 ;  /* 0x000000e576e17223 */ /* 0x000fc400000108e1 */
[----:B0-----:R-:W-:Y:S02]  /*7d40*/  @P1 FADD.FTZ R231, R234, R239 ;  /* 0x000000efeae71221 */ /* 0x001fe40000010000 */
[----:B------:R-:W-:Y:S02]  /*7d50*/  FFMA.FTZ R222, -R222, R237, -RZ ;  /* 0x000000eddede7223 */ /* 0x000fe400000109ff */
[----:B------:R0:W2:Y:S01]  /*7d60*/  SHFL.IDX PT, R237, R179, RZ, 0x1f ;  /* 0x00001fffb3ed7589 */ /* 0x0000a200000e0000 */
[----:B------:R-:W-:Y:S02]  /*7d70*/  FFMA.FTZ R235, -R23, R235, R230 ;  /* 0x000000eb17eb7223 */ /* 0x000fe400000101e6 */
[----:B------:R-:W-:Y:S02]  /*7d80*/  FMUL.FTZ R230, R232, -R3 ;  /* 0x80000003e8e67220 */ /* 0x000fe40000410000 */
[----:B------:R-:W-:Y:S02]  /*7d90*/  FFMA.FTZ R225, R110, R67, R225 ;  /* 0x000000436ee17223 */ /* 0x000fe400000100e1 */
[----:B------:R-:W-:-:S02]  /*7da0*/  FMUL.FTZ R3, R231, -R3 ;  /* 0x80000003e7037220 */ /* 0x000fc40000410000 */
[----:B0-----:R-:W-:Y:S02]  /*7db0*/  FADD.FTZ R179, RZ, R236 ;  /* 0x000000ecffb37221 */ /* 0x001fe40000010000 */
[-C--:B------:R-:W-:Y:S02]  /*7dc0*/  FFMA.FTZ R234, R231, R2.reuse, -R230 ;  /* 0x00000002e7ea7223 */ /* 0x080fe400000108e6 */
[C---:B------:R-:W-:Y:S02]  /*7dd0*/  FMUL.FTZ R227, R112.reuse, R179 ;  /* 0x000000b370e37220 */ /* 0x040fe40000410000 */
[-C--:B------:R-:W-:Y:S02]  /*7de0*/  FMUL.FTZ R230, R112, R225.reuse ;  /* 0x000000e170e67220 */ /* 0x080fe40000410000 */
[----:B------:R-:W-:Y:S02]  /*7df0*/  FFMA.FTZ R2, R232, R2, R3 ;  /* 0x00000002e8027223 */ /* 0x000fe40000010003 */
[----:B------:R-:W-:-:S02]  /*7e00*/  FFMA.FTZ R231, R114, R225, -R227 ;  /* 0x000000e172e77223 */ /* 0x000fc400000108e3 */
[----:B------:R-:W-:Y:S02]  /*7e10*/  FFMA.FTZ R230, R114, R179, R230 ;  /* 0x000000b372e67223 */ /* 0x000fe400000100e6 */
[----:B------:R-:W-:Y:S02]  /*7e20*/  FADD.FTZ R227, -R167, R2 ;  /* 0x00000002a7e37221 */ /* 0x000fe40000010100 */
[----:B------:R-:W-:Y:S02]  /*7e30*/  FADD.FTZ R3, R181, R234 ;  /* 0x000000eab5037221 */ /* 0x000fe40000010000 */
[----:B------:R-:W-:Y:S02]  /*7e40*/  FADD.FTZ R167, RZ, R230 ;  /* 0x000000e6ffa77221 */ /* 0x000fe40000010000 */
[----:B------:R-:W-:Y:S02]  /*7e50*/  FFMA.FTZ R231, R125, R62, R231 ;  /* 0x0000003e7de77223 */ /* 0x000fe400000100e7 */
[----:B------:R-:W-:-:S02]  /*7e60*/  FMUL.FTZ R181, R148, -R227 ;  /* 0x800000e394b57220 */ /* 0x000fc40000410000 */
[----:B------:R-:W-:Y:S02]  /*7e70*/  FMUL.FTZ R230, R148, -R3 ;  /* 0x8000000394e67220 */ /* 0x000fe40000410000 */
[----:B-1----:R-:W-:Y:S02]  /*7e80*/  FADD.FTZ R15, R224, R15 ;  /* 0x0000000fe00f7221 */ /* 0x002fe40000010000 */
[C---:B------:R-:W-:Y:S02]  /*7e90*/  FMUL.FTZ R2, R148.reuse, R167 ;  /* 0x000000a794027220 */ /* 0x040fe40000410000 */
[----:B------:R-:W-:Y:S02]  /*7ea0*/  FMUL.FTZ R224, R148, R231 ;  /* 0x000000e794e07220 */ /* 0x000fe40000410000 */
[C---:B------:R-:W-:Y:S02]  /*7eb0*/  FFMA.FTZ R181, R150.reuse, R3, -R181 ;  /* 0x0000000396b57223 */ /* 0x040fe400000108b5 */
[----:B------:R-:W-:-:S02]  /*7ec0*/  FFMA.FTZ R230, R150, R227, R230 ;  /* 0x000000e396e67223 */ /* 0x000fc400000100e6 */
[C---:B------:R-:W-:Y:S02]  /*7ed0*/  FFMA.FTZ R148, R150.reuse, R231, -R2 ;  /* 0x000000e796947223 */ /* 0x040fe40000010802 */
[----:B------:R-:W-:Y:S02]  /*7ee0*/  FFMA.FTZ R224, R150, R167, R224 ;  /* 0x000000a796e07223 */ /* 0x000fe400000100e0 */
[----:B------:R-:W-:Y:S02]  /*7ef0*/  FADD.FTZ R181, R156, R181 ;  /* 0x000000b59cb57221 */ /* 0x000fe40000010000 */
[----:B------:R-:W-:Y:S02]  /*7f00*/  FMUL.FTZ R150, R175, UR29 ;  /* 0x0000001daf967c20 */ /* 0x000fe40008410000 */
[----:B------:R-:W-:Y:S02]  /*7f10*/  FADD.FTZ R153, -R153, R230 ;  /* 0x000000e699997221 */ /* 0x000fe40000010100 */
[----:B------:R-:W-:-:S02]  /*7f20*/  FMUL.FTZ R232, R175, UR28 ;  /* 0x0000001cafe87c20 */ /* 0x000fc40008410000 */
[C---:B------:R-:W-:Y:S02]  /*7f30*/  FMUL.FTZ R2, R112.reuse, -R181 ;  /* 0x800000b570027220 */ /* 0x040fe40000410000 */
[----:B------:R-:W-:Y:S02]  /*7f40*/  FFMA.FTZ R156, R221, UR28, -R150 ;  /* 0x0000001cdd9c7c23 */ /* 0x000fe40008010896 */
[-C--:B------:R-:W-:Y:S02]  /*7f50*/  FMUL.FTZ R150, R112, -R153.reuse ;  /* 0x8000009970967220 */ /* 0x080fe40000410000 */
[----:B--2---:R-:W-:Y:S02]  /*7f60*/  FADD.FTZ R14, R237, R14 ;  /* 0x0000000eed0e7221 */ /* 0x004fe40000010000 */
[----:B------:R-:W-:Y:S02]  /*7f70*/  FFMA.FTZ R232, R221, UR29, R232 ;  /* 0x0000001ddde87c23 */ /* 0x000fe400080100e8 */
[----:B------:R-:W-:-:S02]  /*7f80*/  FFMA.FTZ R237, R114, R153, R2 ;  /* 0x0000009972ed7223 */ /* 0x000fc40000010002 */
[----:B------:R-:W-:Y:S02]  /*7f90*/  FFMA.FTZ R150, R114, R181, -R150 ;  /* 0x000000b572967223 */ /* 0x000fe40000010896 */
[C---:B------:R-:W-:Y:S02]  /*7fa0*/  FMUL.FTZ R2, R23.reuse, R156 ;  /* 0x0000009c17027220 */ /* 0x040fe40000410000 */
[----:B------:R-:W-:Y:S02]  /*7fb0*/  FFMA.FTZ R112, -R23, R232, -RZ ;  /* 0x000000e817707223 */ /* 0x000fe400000109ff */
[----:B------:R-:W-:Y:S02]  /*7fc0*/  FADD.FTZ R23, -R158, R237 ;  /* 0x000000ed9e177221 */ /* 0x000fe40000010100 */
[----:B------:R-:W-:Y:S02]  /*7fd0*/  FADD.FTZ R159, R159, R150 ;  /* 0x000000969f9f7221 */ /* 0x000fe40000010000 */
[----:B------:R-:W-:-:S02]  /*7fe0*/  FMUL.FTZ R114, R116, -R23 ;  /* 0x8000001774727220 */ /* 0x000fc40000410000 */
[-C--:B------:R-:W-:Y:S02]  /*7ff0*/  FMUL.FTZ R116, R116, -R159.reuse ;  /* 0x8000009f74747220 */ /* 0x080fe40000410000 */
[C---:B------:R-:W-:Y:S02]  /*8000*/  FFMA.FTZ R114, R118.reuse, R159, -R114 ;  /* 0x0000009f76727223 */ /* 0x040fe40000010872 */
[C---:B------:R-:W-:Y:S02]  /*8010*/  FMUL.FTZ R156, R155.reuse, R177 ;  /* 0x000000b19b9c7220 */ /* 0x040fe40000410000 */
[----:B------:R-:W-:Y:S02]  /*8020*/  FFMA.FTZ R116, R118, R23, R116 ;  /* 0x0000001776747223 */ /* 0x000fe40000010074 */
[----:B------:R-:W-:Y:S02]  /*8030*/  FMUL.FTZ R155, R155, R229 ;  /* 0x000000e59b9b7220 */ /* 0x000fe40000410000 */
[----:B------:R-:W-:-:S02]  /*8040*/  FADD.FTZ R25, R25, R114 ;  /* 0x0000007219197221 */ /* 0x000fc40000010000 */
[----:B------:R-:W-:Y:S02]  /*8050*/  FADD.FTZ R157, -R157, R116 ;  /* 0x000000749d9d7221 */ /* 0x000fe40000010100 */
[C---:B------:R-:W-:Y:S02]  /*8060*/  FFMA.FTZ R156, R26.reuse, R229, -R156 ;  /* 0x000000e51a9c7223 */ /* 0x040fe4000001089c */
[----:B------:R-:W-:Y:S02]  /*8070*/  FFMA.FTZ R155, R26, R177, R155 ;  /* 0x000000b11a9b7223 */ /* 0x000fe4000001009b */
[C---:B------:R-:W-:Y:S02]  /*8080*/  FMUL.FTZ R26, R120.reuse, -R25 ;  /* 0x80000019781a7220 */ /* 0x040fe40000410000 */
[----:B------:R-:W-:Y:S02]  /*8090*/  FMUL.FTZ R120, R120, -R157 ;  /* 0x8000009d78787220 */ /* 0x000fe40000410000 */
[----:B------:R-:W-:-:S02]  /*80a0*/  FFMA.FTZ R150, -R160, R155, R235 ;  /* 0x0000009ba0967223 */ /* 0x000fc400000101eb */
[C---:B------:R-:W-:Y:S02]  /*80b0*/  FFMA.FTZ R155, R122.reuse, R157, R26 ;  /* 0x0000009d7a9b7223 */ /* 0x040fe4000001001a */
[----:B------:R-:W-:Y:S02]  /*80c0*/  FFMA.FTZ R120, R122, R25, -R120 ;  /* 0x000000197a787223 */ /* 0x000fe40000010878 */
[----:B------:R-:W-:Y:S02]  /*80d0*/  FMUL.FTZ R114, R177, UR29 ;  /* 0x0000001db1727c20 */ /* 0x000fe40008410000 */
[----:B------:R-:W-:Y:S02]  /*80e0*/  FADD.FTZ R155, -R164, R155 ;  /* 0x0000009ba49b7221 */ /* 0x000fe40000010100 */
[----:B------:R-:W-:Y:S02]  /*80f0*/  FFMA.FTZ R156, R160, R156, R233 ;  /* 0x0000009ca09c7223 */ /* 0x000fe400000100e9 */
[----:B------:R-:W-:-:S02]  /*8100*/  FADD.FTZ R165, R165, R120 ;  /* 0x00000078a5a57221 */ /* 0x000fc40000010000 */
[----:B------:R-:W-:Y:S02]  /*8110*/  FFMA.FTZ R233, R229, UR28, -R114 ;  /* 0x0000001ce5e97c23 */ /* 0x000fe40008010872 */
[C---:B------:R-:W-:Y:S02]  /*8120*/  FMUL.FTZ R114, R124.reuse, -R155 ;  /* 0x8000009b7c727220 */ /* 0x040fe40000410000 */
[----:B------:R-:W-:Y:S02]  /*8130*/  FMUL.FTZ R124, R124, -R165 ;  /* 0x800000a57c7c7220 */ /* 0x000fe40000410000 */
[----:B------:R-:W-:Y:S02]  /*8140*/  FMUL.FTZ R26, R160, R233 ;  /* 0x000000e9a01a7220 */ /* 0x000fe40000410000 */
[----:B------:R-:W-:Y:S02]  /*8150*/  FMUL.FTZ R116, R162, R179 ;  /* 0x000000b3a2747220 */ /* 0x000fe40000410000 */
[----:B------:R-:W-:-:S02]  /*8160*/  FFMA.FTZ R233, R126, R165, -R114 ;  /* 0x000000a57ee97223 */ /* 0x000fc40000010872 */
[----:B------:R-:W-:Y:S02]  /*8170*/  FFMA.FTZ R124, R126, R155, R124 ;  /* 0x0000009b7e7c7223 */ /* 0x000fe4000001007c */
[-C--:B------:R-:W-:Y:S02]  /*8180*/  FMUL.FTZ R162, R162, R225.reuse ;  /* 0x000000e1a2a27220 */ /* 0x080fe40000410000 */
[----:B------:R-:W-:Y:S02]  /*8190*/  FFMA.FTZ R116, R24, R225, -R116 ;  /* 0x000000e118747223 */ /* 0x000fe40000010874 */
[----:B------:R-:W-:Y:S02]  /*81a0*/  FADD.FTZ R22, R22, R233 ;  /* 0x000000e916167221 */ /* 0x000fe40000010000 */
[----:B------:R-:W-:Y:S02]  /*81b0*/  FADD.FTZ R163, -R163, R124 ;  /* 0x0000007ca3a37221 */ /* 0x000fe40000010100 */
[----:B------:R-:W-:-:S02]  /*81c0*/  FFMA.FTZ R162, R24, R179, R162 ;  /* 0x000000b318a27223 */ /* 0x000fc400000100a2 */
[----:B------:R-:W-:Y:S02]  /*81d0*/  FFMA.FTZ R156, R161, R116, R156 ;  /* 0x00000074a19c7223 */ /* 0x000fe4000001009c */
[C---:B------:R-:W-:Y:S02]  /*81e0*/  FMUL.FTZ R114, R179.reuse, UR29 ;  /* 0x0000001db3727c20 */ /* 0x040fe40008410000 */
[----:B------:R-:W-:Y:S02]  /*81f0*/  FMUL.FTZ R116, R179, UR28 ;  /* 0x0000001cb3747c20 */ /* 0x000fe40008410000 */
[C---:B------:R-:W-:Y:S02]  /*8200*/  FMUL.FTZ R24, R128.reuse, -R22 ;  /* 0x8000001680187220 */ /* 0x040fe40000410000 */
[----:B------:R-:W-:Y:S02]  /*8210*/  FMUL.FTZ R128, R128, -R163 ;  /* 0x800000a380807220 */ /* 0x000fe40000410000 */
[----:B------:R-:W-:-:S02]  /*8220*/  FFMA.FTZ R114, R225, UR28, -R114 ;  /* 0x0000001ce1727c23 */ /* 0x000fc40008010872 */
[----:B------:R-:W-:Y:S02]  /*8230*/  FFMA.FTZ R116, R225, UR29, R116 ;  /* 0x0000001de1747c23 */ /* 0x000fe40008010074 */
[C---:B------:R-:W-:Y:S02]  /*8240*/  FFMA.FTZ R24, R129.reuse, R163, R24 ;  /* 0x000000a381187223 */ /* 0x040fe40000010018 */
[----:B------:R-:W-:Y:S02]  /*8250*/  FFMA.FTZ R129, R129, R22, -R128 ;  /* 0x0000001681817223 */ /* 0x000fe40000010880 */
[----:B------:R-:W-:Y:S02]  /*8260*/  FMUL.FTZ R118, R177, UR28 ;  /* 0x0000001cb1767c20 */ /* 0x000fe40008410000 */
[C---:B------:R-:W-:Y:S02]  /*8270*/  FFMA.FTZ R122, -R161.reuse, R162, R150 ;  /* 0x000000a2a17a7223 */ /* 0x040fe40000010196 */
[----:B------:R-:W-:-:S02]  /*8280*/  FMUL.FTZ R114, R161, R114 ;  /* 0x00000072a1727220 */ /* 0x000fc40000410000 */
[----:B------:R-:W-:Y:S02]  /*8290*/  FFMA.FTZ R161, -R161, R116, -RZ ;  /* 0x00000074a1a17223 */ /* 0x000fe400000109ff */
[----:B------:R-:W-:Y:S02]  /*82a0*/  FADD.FTZ R171, -R171, R24 ;  /* 0x00000018abab7221 */ /* 0x000fe40000010100 */
[----:B------:R-:W-:Y:S02]  /*82b0*/  FMUL.FTZ R116, R31, R167 ;  /* 0x000000a71f747220 */ /* 0x000fe40000410000 */
[----:B------:R-:W-:Y:S02]  /*82c0*/  FADD.FTZ R20, R20, R129 ;  /* 0x0000008114147221 */ /* 0x000fe40000010000 */
[----:B------:R-:W-:Y:S02]  /*82d0*/  FFMA.FTZ R235, R229, UR29, R118 ;  /* 0x0000001de5eb7c23 */ /* 0x000fe40008010076 */
[----:B------:R-:W-:-:S02]  /*82e0*/  FMUL.FTZ R118, R31, R231 ;  /* 0x000000e71f767220 */ /* 0x000fc40000410000 */
[----:B------:R-:W-:Y:S02]  /*82f0*/  FMUL.FTZ R24, R130, -R171 ;  /* 0x800000ab82187220 */ /* 0x000fe40000410000 */
[----:B------:R-:W-:Y:S02]  /*8300*/  FFMA.FTZ R31, R154, R231, -R116 ;  /* 0x000000e79a1f7223 */ /* 0x000fe40000010874 */
[-C--:B------:R-:W-:Y:S02]  /*8310*/  FMUL.FTZ R130, R130, -R20.reuse ;  /* 0x8000001482827220 */ /* 0x080fe40000410000 */
[----:B------:R-:W-:Y:S02]  /*8320*/  FFMA.FTZ R116, R131, R20, -R24 ;  /* 0x0000001483747223 */ /* 0x000fe40000010818 */
[----:B------:R-:W-:Y:S02]  /*8330*/  FFMA.FTZ R24, R151, R31, R156 ;  /* 0x0000001f97187223 */ /* 0x000fe4000001009c */
[----:B------:R-:W-:-:S02]  /*8340*/  FFMA.FTZ R31, R131, R171, R130 ;  /* 0x000000ab831f7223 */ /* 0x000fc40000010082 */
[----:B------:R-:W-:Y:S02]  /*8350*/  FFMA.FTZ R118, R154, R167, R118 ;  /* 0x000000a79a767223 */ /* 0x000fe40000010076 */
[----:B------:R-:W-:Y:S02]  /*8360*/  FADD.FTZ R169, R169, R116 ;  /* 0x00000074a9a97221 */ /* 0x000fe40000010000 */
[----:B------:R-:W-:Y:S02]  /*8370*/  FADD.FTZ R31, -R170, R31 ;  /* 0x0000001faa1f7221 */ /* 0x000fe40000010100 */
[----:B------:R-:W-:Y:S02]  /*8380*/  FFMA.FTZ R122, -R151, R118, R122 ;  /* 0x00000076977a7223 */ /* 0x000fe4000001017a */
[----:B------:R-:W-:Y:S02]  /*8390*/  FMUL.FTZ R118, R167, UR29 ;  /* 0x0000001da7767c20 */ /* 0x000fe40008410000 */
[----:B------:R-:W-:-:S02]  /*83a0*/  FMUL.FTZ R116, R132, -R169 ;  /* 0x800000a984747220 */ /* 0x000fc40000410000 */
[-C--:B------:R-:W-:Y:S02]  /*83b0*/  FMUL.FTZ R132, R132, -R31.reuse ;  /* 0x8000001f84847220 */ /* 0x080fe40000410000 */
[----:B------:R-:W-:Y:S02]  /*83c0*/  FFMA.FTZ R120, R231, UR28, -R118 ;  /* 0x0000001ce7787c23 */ /* 0x000fe40008010876 */
[C---:B------:R-:W-:Y:S02]  /*83d0*/  FFMA.FTZ R118, R133.reuse, R31, R116 ;  /* 0x0000001f85767223 */ /* 0x040fe40000010074 */
[----:B------:R-:W-:Y:S02]  /*83e0*/  FFMA.FTZ R133, R133, R169, -R132 ;  /* 0x000000a985857223 */ /* 0x000fe40000010884 */
[----:B------:R-:W-:Y:S02]  /*83f0*/  FADD.FTZ R173, -R173, R118 ;  /* 0x00000076adad7221 */ /* 0x000fe40000010100 */
[----:B------:R-:W-:-:S02]  /*8400*/  FADD.FTZ R172, R172, R133 ;  /* 0x00000085acac7221 */ /* 0x000fc40000010000 */
[----:B------:R-:W-:Y:S02]  /*8410*/  FADD.FTZ R224, RZ, R224 ;  /* 0x000000e0ffe07221 */ /* 0x000fe40000010000 */
[----:B------:R-:W-:Y:S02]  /*8420*/  FFMA.FTZ R148, R127, R56, R148 ;  /* 0x000000387f947223 */ /* 0x000fe40000010094 */
[C---:B------:R-:W-:Y:S02]  /*8430*/  FMUL.FTZ R118, R134.reuse, -R173 ;  /* 0x800000ad86767220 */ /* 0x040fe40000410000 */
[----:B------:R-:W-:Y:S02]  /*8440*/  FMUL.FTZ R134, R134, -R172 ;  /* 0x800000ac86867220 */ /* 0x000fe40000410000 */
[----:B------:R-:W-:Y:S02]  /*8450*/  FMUL.FTZ R116, R151, R120 ;  /* 0x0000007897747220 */ /* 0x000fe40000410000 */
[----:B------:R-:W-:-:S02]  /*8460*/  FMUL.FTZ R120, R152, R224 ;  /* 0x000000e098787220 */ /* 0x000fc40000410000 */
[----:B------:R-:W-:Y:S02]  /*8470*/  FMUL.FTZ R152, R152, R148 ;  /* 0x0000009498987220 */ /* 0x000fe40000410000 */
[C---:B------:R-:W-:Y:S01]  /*8480*/  FFMA.FTZ R129, R135.reuse, R172, -R118 ;  /* 0x000000ac87817223 */ /* 0x040fe20000010876 */
[----:B------:R-:W-:Y:S01]  /*8490*/  P2R R118, PR, RZ, 0x1 ;  /* 0x00000001ff767803 */ /* 0x000fe20000000000 */
[----:B------:R-:W-:Y:S02]  /*84a0*/  FFMA.FTZ R135, R135, R173, R134 ;  /* 0x000000ad87877223 */ /* 0x000fe40000010086 */
[C---:B------:R-:W-:Y:S02]  /*84b0*/  FFMA.FTZ R131, R27.reuse, R148, -R120 ;  /* 0x000000941b837223 */ /* 0x040fe40000010878 */
[----:B------:R-:W-:Y:S02]  /*84c0*/  FFMA.FTZ R27, R27, R224, R152 ;  /* 0x000000e01b1b7223 */ /* 0x000fe40000010098 */
[----:B------:R-:W-:-:S02]  /*84d0*/  FADD.FTZ R176, R176, R129 ;  /* 0x00000081b0b07221 */ /* 0x000fc40000010000 */
[C---:B------:R-:W-:Y:S02]  /*84e0*/  FMUL.FTZ R133, R224.reuse, UR29 ;  /* 0x0000001de0857c20 */ /* 0x040fe40008410000 */
[----:B------:R-:W-:Y:S02]  /*84f0*/  FMUL.FTZ R233, R224, UR28 ;  /* 0x0000001ce0e97c20 */ /* 0x000fe40008410000 */
[----:B------:R-:W-:Y:S02]  /*8500*/  FADD.FTZ R129, -R174, R135 ;  /* 0x00000087ae817221 */ /* 0x000fe40000010100 */
[----:B------:R-:W-:Y:S02]  /*8510*/  FMUL.FTZ R135, R30, R27 ;  /* 0x0000001b1e877220 */ /* 0x000fe40000410000 */
[C---:B------:R-:W-:Y:S02]  /*8520*/  FFMA.FTZ R133, R148.reuse, UR28, -R133 ;  /* 0x0000001c94857c23 */ /* 0x040fe40008010885 */
[----:B------:R-:W-:-:S02]  /*8530*/  FFMA.FTZ R233, R148, UR29, R233 ;  /* 0x0000001d94e97c23 */ /* 0x000fc400080100e9 */
[C---:B------:R-:W-:Y:S02]  /*8540*/  FMUL.FTZ R27, R136.reuse, -R129 ;  /* 0x80000081881b7220 */ /* 0x040fe40000410000 */
[-C--:B------:R-:W-:Y:S02]  /*8550*/  FMUL.FTZ R136, R136, -R176.reuse ;  /* 0x800000b088887220 */ /* 0x080fe40000410000 */
[C---:B------:R-:W-:Y:S02]  /*8560*/  FMUL.FTZ R131, R30.reuse, R131 ;  /* 0x000000831e837220 */ /* 0x040fe40000410000 */
[----:B------:R-:W-:Y:S01]  /*8570*/  FMUL.FTZ R118, R30, R133 ;  /* 0x000000851e767220 */ /* 0x000fe20000410000 */
[----:B------:R-:W-:Y:S01]  /*8580*/  SHF.L.U32 R133, R102, 0x5, RZ ;  /* 0x0000000566857819 */ /* 0x000fe200000006ff */
[----:B------:R-:W-:Y:S02]  /*8590*/  FFMA.FTZ R120, -R30, R233, -RZ ;  /* 0x000000e91e787223 */ /* 0x000fe400000109ff */
[----:B------:R-:W-:Y:S01]  /*85a0*/  FFMA.FTZ R30, R137, R129, R136 ;  /* 0x00000081891e7223 */ /* 0x000fe20000010088 */
[----:B------:R-:W-:Y:S01]  /*85b0*/  LEA.HI.SX32 R133, R133, R133, 0x1b ;  /* 0x0000008585857211 */ /* 0x000fe200078fdaff */
[----:B------:R-:W-:-:S02]  /*85c0*/  FFMA.FTZ R27, R137, R176, -R27 ;  /* 0x000000b0891b7223 */ /* 0x000fc4000001081b */
[----:B------:R-:W-:Y:S02]  /*85d0*/  FADD.FTZ R30, -R189, R30 ;  /* 0x0000001ebd1e7221 */ /* 0x000fe40000010100 */
[----:B------:R-:W-:Y:S01]  /*85e0*/  FMUL.FTZ R124, R167, UR28 ;  /* 0x0000001ca77c7c20 */ /* 0x000fe20008410000 */
[----:B------:R-:W-:Y:S01]  /*85f0*/  ULEA UR28, UR21, 0xfffffe00, 0x9 ;  /* 0xfffffe00151c7891 */ /* 0x000fe2000f8e483f */
[----:B------:R-:W-:Y:S02]  /*8600*/  FADD.FTZ R188, R188, R27 ;  /* 0x0000001bbcbc7221 */ /* 0x000fe40000010000 */
[----:B------:R-:W-:Y:S02]  /*8610*/  FADD.FTZ R27, R122, -R135 ;  /* 0x800000877a1b7221 */ /* 0x000fe40000010000 */
[C---:B------:R-:W-:Y:S02]  /*8620*/  FMUL.FTZ R122, R138.reuse, -R30 ;  /* 0x8000001e8a7a7220 */ /* 0x040fe40000410000 */
[----:B------:R-:W-:Y:S01]  /*8630*/  FFMA.FTZ R124, R231, UR29, R124 ;  /* 0x0000001de77c7c23 */ /* 0x000fe2000801007c */
[----:B------:R-:W-:Y:S01]  /*8640*/  ULDC UR29, c[0x0][0x168] ;  /* 0x00005a00001d7ab9 */ /* 0x000fe20000000800 */
[----:B------:R-:W-:Y:S01]  /*8650*/  FMUL.FTZ R138, R138, -R188 ;  /* 0x800000bc8a8a7220 */ /* 0x000fe20000410000 */
[----:B------:R-:W-:Y:S01]  /*8660*/  UIADD3 UR28, -UR28, UR29, URZ ;  /* 0x0000001d1c1c7290 */ /* 0x000fe2000fffe13f */
[----:B------:R-:W-:-:S02]  /*8670*/  FADD.FTZ R24, R24, R131 ;  /* 0x0000008318187221 */ /* 0x000fc40000010000 */
[----:B------:R-:W-:Y:S02]  /*8680*/  FFMA.FTZ R131, R139, R188, -R122 ;  /* 0x000000bc8b837223 */ /* 0x000fe4000001087a */
[----:B------:R-:W-:Y:S01]  /*8690*/  FFMA.FTZ R151, -R151, R124, -RZ ;  /* 0x0000007c97977223 */ /* 0x000fe200000109ff */
[----:B------:R-:W-:Y:S01]  /*86a0*/  MOV R124, UR7 ;  /* 0x00000007007c7c02 */ /* 0x000fe20008000f00 */
[----:B------:R-:W-:Y:S02]  /*86b0*/  FFMA.FTZ R138, R139, R30, R138 ;  /* 0x0000001e8b8a7223 */ /* 0x000fe4000001008a */
[----:B------:R-:W-:Y:S02]  /*86c0*/  FADD.FTZ R186, R186, R131 ;  /* 0x00000083baba7221 */ /* 0x000fe40000010000 */
[----:B------:R-:W-:Y:S01]  /*86d0*/  FADD.FTZ R187, -R187, R138 ;  /* 0x0000008abbbb7221 */ /* 0x000fe20000010100 */
[----:B------:R-:W-:Y:S01]  /*86e0*/  @!P0 STS.128 [R124.X16+0x2e10], R12 ;  /* 0x002e100c7c008388 */ /* 0x000fe2000000cc00 */
[----:B------:R-:W-:-:S02]  /*86f0*/  FFMA.FTZ R135, R105, -R88, R192 ;  /* 0x8000005869877223 */ /* 0x000fc400000100c0 */
[----:B------:R-:W-:Y:S01]  /*8700*/  FFMA.FTZ R137, R107, -R86, R196 ;  /* 0x800000566b897223 */ /* 0x000fe200000100c4 */
[----:B------:R0:W-:Y:S01]  /*8710*/  STS [R133.X4+0x89c], R112 ;  /* 0x00089c7085007388 */ /* 0x0001e20000004800 */
[----:B------:R-:W-:Y:S02]  /*8720*/  FFMA.FTZ R199, R106, -R85, R199 ;  /* 0x800000556ac77223 */ /* 0x000fe400000100c7 */
[-C--:B------:R-:W-:Y:S01]  /*8730*/  FFMA.FTZ R211, R113, -R80.reuse, R211 ;  /* 0x8000005071d37223 */ /* 0x080fe200000100d3 */
[----:B------:R1:W-:Y:S01]  /*8740*/  STS [R133.X4+0x898], R2 ;  /* 0x0008980285007388 */ /* 0x0003e20000004800 */
[----:B------:R-:W-:Y:S02]  /*8750*/  FMUL.FTZ R130, R173, R80 ;  /* 0x00000050ad827220 */ /* 0x000fe40000410000 */
[----:B------:R-:W-:Y:S01]  /*8760*/  FFMA.FTZ R214, R115, -R78, R214 ;  /* 0x8000004e73d67223 */ /* 0x000fe200000100d6 */
[----:B------:R2:W-:Y:S01]  /*8770*/  STS [R133.X4+0x8a0], R26 ;  /* 0x0008a01a85007388 */ /* 0x0005e20000004800 */
[----:B------:R-:W-:-:S02]  /*8780*/  FMUL.FTZ R138, R22, R74 ;  /* 0x0000004a168a7220 */ /* 0x000fc40000410000 */
[----:B0-----:R-:W-:Y:S01]  /*8790*/  FFMA.FTZ R112, R104, -R87, R195 ;  /* 0x8000005768707223 */ /* 0x001fe200000100c3 */
[----:B------:R0:W-:Y:S01]  /*87a0*/  STS [R133.X4+0x8a8], R114 ;  /* 0x0008a87285007388 */ /* 0x0001e20000004800 */
[CC--:B------:R-:W-:Y:S02]  /*87b0*/  FMUL.FTZ R12, R140.reuse, -R186.reuse ;  /* 0x800000ba8c0c7220 */ /* 0x0c0fe40000410000 */
[-C--:B------:R-:W-:Y:S01]  /*87c0*/  FMUL.FTZ R140, R140, -R187.reuse ;  /* 0x800000bb8c8c7220 */ /* 0x080fe20000410000 */
[----:B------:R3:W-:Y:S01]  /*87d0*/  STS [R133.X4+0x8b0], R116 ;  /* 0x0008b07485007388 */ /* 0x0007e20000004800 */
[C---:B------:R-:W-:Y:S02]  /*87e0*/  FFMA.FTZ R12, R141.reuse, R187, R12 ;  /* 0x000000bb8d0c7223 */ /* 0x040fe4000001000c */
[----:B------:R-:W-:Y:S01]  /*87f0*/  FFMA.FTZ R141, R141, R186, -R140 ;  /* 0x000000ba8d8d7223 */ /* 0x000fe2000001088c */
[----:B------:R4:W-:Y:S01]  /*8800*/  STS [R133.X4+0x8b4], R151 ;  /* 0x0008b49785007388 */ /* 0x0009e20000004800 */
[----:B------:R-:W-:-:S02]  /*8810*/  FADD.FTZ R12, -R185, R12 ;  /* 0x0000000cb90c7221 */ /* 0x000fc40000010100 */
[----:B------:R-:W-:Y:S01]  /*8820*/  FADD.FTZ R184, R184, R141 ;  /* 0x0000008db8b87221 */ /* 0x000fe20000010000 */
[----:B------:R5:W-:Y:S01]  /*8830*/  STS [R133.X4+0x8ac], R161 ;  /* 0x0008aca185007388 */ /* 0x000be20000004800 */
[C---:B------:R-:W-:Y:S02]  /*8840*/  FMUL.FTZ R13, R142.reuse, -R12 ;  /* 0x8000000c8e0d7220 */ /* 0x040fe40000410000 */
[-C--:B------:R-:W-:Y:S01]  /*8850*/  FMUL.FTZ R142, R142, -R184.reuse ;  /* 0x800000b88e8e7220 */ /* 0x080fe20000410000 */
[----:B------:R-:W-:Y:S01]  /*8860*/  STS [R133.X4+0x840], R193 ;  /* 0x000840c185007388 */ /* 0x000fe20000004800 */
[C---:B------:R-:W-:Y:S02]  /*8870*/  FFMA.FTZ R13, R143.reuse, R184, -R13 ;  /* 0x000000b88f0d7223 */ /* 0x040fe4000001080d */
[----:B------:R-:W-:Y:S01]  /*8880*/  FFMA.FTZ R142, R143, R12, R142 ;  /* 0x0000000c8f8e7223 */ /* 0x000fe2000001008e */
[----:B------:R0:W-:Y:S01]  /*8890*/  STS [R133.X4+0x8bc], R120 ;  /* 0x0008bc7885007388 */ /* 0x0001e20000004800 */
[----:B------:R-:W-:-:S02]  /*88a0*/  FADD.FTZ R182, R182, R13 ;  /* 0x0000000db6b67221 */ /* 0x000fc40000010000 */
[----:B------:R-:W-:Y:S01]  /*88b0*/  FADD.FTZ R183, -R183, R142 ;  /* 0x0000008eb7b77221 */ /* 0x000fe20000010100 */
[----:B------:R-:W-:Y:S01]  /*88c0*/  STS [R133.X4+0x844], R194 ;  /* 0x000844c285007388 */ /* 0x000fe20000004800 */
[CC--:B------:R-:W-:Y:S02]  /*88d0*/  FMUL.FTZ R14, R144.reuse, -R182.reuse ;  /* 0x800000b6900e7220 */ /* 0x0c0fe40000410000 */
        /* <DEDUP_REMOVED lines=20> */
[----:B------:R-:W-:Y:S02]  /*8a20*/  FMUL.FTZ R15, R180, R87 ;  /* 0x00000057b40f7220 */ /* 0x000fe40000410000 */
[----:B------:R-:W-:Y:S01]  /*8a30*/  FMUL.FTZ R122, R166, R131 ;  /* 0x00000083a67a7220 */ /* 0x000fe20000410000 */
[----:B------:R-:W-:Y:S01]  /*8a40*/  STS [R133.X4+0x864], R207 ;  /* 0x000864cf85007388 */ /* 0x000fe20000004800 */
[----:B-1----:R-:W-:-:S02]  /*8a50*/  FMUL.FTZ R2, R190, R88 ;  /* 0x00000058be027220 */ /* 0x002fc40000410000 */
[----:B------:R-:W-:Y:S01]  /*8a60*/  FMUL.FTZ R14, R168, R13 ;  /* 0x0000000da80e7220 */ /* 0x000fe20000410000 */
[----:B------:R-:W-:Y:S01]  /*8a70*/  STS [R133.X4+0x868], R209 ;  /* 0x000868d185007388 */ /* 0x000fe20000004800 */
[-C--:B------:R-:W-:Y:S02]  /*8a80*/  FFMA.FTZ R122, R112, R15.reuse, -R122 ;  /* 0x0000000f707a7223 */ /* 0x080fe4000001087a */
[-C--:B--2---:R-:W-:Y:S01]  /*8a90*/  FMUL.FTZ R26, R168, R2.reuse ;  /* 0x00000002a81a7220 */ /* 0x084fe20000410000 */
[----:B------:R-:W-:Y:S01]  /*8aa0*/  STS [R133.X4+0x86c], R210 ;  /* 0x00086cd285007388 */ /* 0x000fe20000004800 */
[----:B------:R-:W-:Y:S02]  /*8ab0*/  FMUL.FTZ R15, R166, R15 ;  /* 0x0000000fa60f7220 */ /* 0x000fe40000410000 */
[----:B------:R-:W-:Y:S01]  /*8ac0*/  FFMA.FTZ R14, R135, R2, R14 ;  /* 0x00000002870e7223 */ /* 0x000fe2000001000e */
[----:B------:R-:W-:Y:S01]  /*8ad0*/  STS [R133.X4+0x870], R212 ;  /* 0x000870d485007388 */ /* 0x000fe20000004800 */
[----:B0-----:R-:W-:-:S02]  /*8ae0*/  FMUL.FTZ R114, R183, R86 ;  /* 0x00000056b7727220 */ /* 0x001fc40000410000 */
[----:B------:R-:W-:Y:S01]  /*8af0*/  FFMA.FTZ R13, R135, R13, -R26 ;  /* 0x0000000d870d7223 */ /* 0x000fe2000001081a */
[----:B------:R-:W-:Y:S01]  /*8b00*/  STS [R133.X4+0x874], R213 ;  /* 0x000874d585007388 */ /* 0x000fe20000004800 */
[----:B------:R-:W-:Y:S02]  /*8b10*/  FFMA.FTZ R15, R112, R131, R15 ;  /* 0x00000083700f7223 */ /* 0x000fe4000001000f */
[----:B------:R-:W-:Y:S01]  /*8b20*/  FADD.FTZ R14, RZ, R14 ;  /* 0x0000000eff0e7221 */ /* 0x000fe20000010000 */
[----:B------:R-:W-:Y:S01]  /*8b30*/  STS [R133.X4+0x878], R215 ;  /* 0x000878d785007388 */ /* 0x000fe20000004800 */
[----:B------:R-:W-:Y:S02]  /*8b40*/  FMUL.FTZ R26, R182, R86 ;  /* 0x00000056b61a7220 */ /* 0x000fe40000410000 */
[----:B------:R-:W-:Y:S01]  /*8b50*/  FMUL.FTZ R124, R33, R114 ;  /* 0x00000072217c7220 */ /* 0x000fe20000410000 */
[----:B------:R-:W-:Y:S01]  /*8b60*/  STS [R133.X4+0x87c], R216 ;  /* 0x00087cd885007388 */ /* 0x000fe20000004800 */
[----:B------:R-:W-:-:S02]  /*8b70*/  FADD.FTZ R14, R14, R15 ;  /* 0x0000000f0e0e7221 */ /* 0x000fc40000010000 */
[-C--:B------:R-:W-:Y:S01]  /*8b80*/  FFMA.FTZ R15, R137, R26.reuse, R124 ;  /* 0x0000001a890f7223 */ /* 0x080fe2000001007c */
[----:B------:R-:W-:Y:S01]  /*8b90*/  STS [R133.X4+0x880], R218 ;  /* 0x000880da85007388 */ /* 0x000fe20000004800 */
[----:B------:R-:W-:Y:S02]  /*8ba0*/  FADD.FTZ R13, RZ, R13 ;  /* 0x0000000dff0d7221 */ /* 0x000fe40000010000 */
[----:B------:R-:W-:Y:S01]  /*8bb0*/  FADD.FTZ R14, R14, R15 ;  /* 0x0000000f0e0e7221 */ /* 0x000fe20000010000 */
[----:B------:R-:W-:Y:S01]  /*8bc0*/  STS [R133.X4+0x884], R219 ;  /* 0x000884db85007388 */ /* 0x000fe20000004800 */
[----:B------:R-:W-:Y:S02]  /*8bd0*/  FMUL.FTZ R126, R33, R26 ;  /* 0x0000001a217e7220 */ /* 0x000fe40000410000 */
[-C--:B------:R-:W-:Y:S01]  /*8be0*/  FMUL.FTZ R15, R12, R85.reuse ;  /* 0x000000550c0f7220 */ /* 0x080fe20000410000 */
[----:B------:R-:W-:Y:S01]  /*8bf0*/  STS [R133.X4+0x888], R220 ;  /* 0x000888dc85007388 */ /* 0x000fe20000004800 */
[----:B------:R-:W-:-:S02]  /*8c00*/  FMUL.FTZ R139, R184, R85 ;  /* 0x00000055b88b7220 */ /* 0x000fc40000410000 */
[----:B------:R-:W-:Y:S01]  /*8c10*/  FADD.FTZ R13, R13, R122 ;  /* 0x0000007a0d0d7221 */ /* 0x000fe20000010000 */
[----:B------:R-:W-:Y:S01]  /*8c20*/  STS [R133.X4+0x88c], R222 ;  /* 0x00088cde85007388 */ /* 0x000fe20000004800 */
[----:B------:R-:W-:Y:S02]  /*8c30*/  FFMA.FTZ R126, R137, R114, -R126 ;  /* 0x00000072897e7223 */ /* 0x000fe4000001087e */
[C---:B------:R-:W-:Y:S01]  /*8c40*/  FMUL.FTZ R122, R32.reuse, R15 ;  /* 0x0000000f207a7220 */ /* 0x040fe20000410000 */
[----:B------:R-:W-:Y:S01]  /*8c50*/  STS [R133.X4+0x890], R226 ;  /* 0x000890e285007388 */ /* 0x000fe20000004800 */
[----:B------:R-:W-:Y:S02]  /*8c60*/  FMUL.FTZ R124, R32, R139 ;  /* 0x0000008b207c7220 */ /* 0x000fe40000410000 */
[-C--:B------:R-:W-:Y:S01]  /*8c70*/  FMUL.FTZ R114, R186, R84.reuse ;  /* 0x00000054ba727220 */ /* 0x080fe20000410000 */
[----:B------:R-:W-:Y:S01]  /*8c80*/  STS [R133.X4+0x894], R228 ;  /* 0x000894e485007388 */ /* 0x000fe20000004800 */
[----:B---3--:R-:W-:-:S02]  /*8c90*/  FMUL.FTZ R116, R187, R84 ;  /* 0x00000054bb747220 */ /* 0x008fc40000410000 */
[C---:B------:R-:W-:Y:S01]  /*8ca0*/  FFMA.FTZ R143, R199.reuse, R139, R122 ;  /* 0x0000008bc78f7223 */ /* 0x040fe2000001007a */
[----:B------:R-:W-:Y:S01]  /*8cb0*/  STS [R133.X4+0x8b8], R118 ;  /* 0x0008b87685007388 */ /* 0x000fe20000004800 */
[----:B------:R-:W-:Y:S02]  /*8cc0*/  FFMA.FTZ R124, R199, R15, -R124 ;  /* 0x0000000fc77c7223 */ /* 0x000fe4000001087c */
[----:B------:R-:W-:Y:S02]  /*8cd0*/  FFMA.FTZ R141, R109, -R84, R204 ;  /* 0x800000546d8d7223 */ /* 0x000fe400000100cc */
[C---:B------:R-:W-:Y:S02]  /*8ce0*/  FMUL.FTZ R122, R29.reuse, R114 ;  /* 0x000000721d7a7220 */ /* 0x040fe40000410000 */
[----:B------:R-:W-:Y:S02]  /*8cf0*/  FMUL.FTZ R15, R29, R116 ;  /* 0x000000741d0f7220 */ /* 0x000fe40000410000 */
[----:B------:R-:W-:-:S02]  /*8d00*/  FADD.FTZ R13, R13, R126 ;  /* 0x0000007e0d0d7221 */ /* 0x000fc40000010000 */
[-C--:B------:R-:W-:Y:S02]  /*8d10*/  FMUL.FTZ R145, R30, R83.reuse ;  /* 0x000000531e917220 */ /* 0x080fe40000410000 */
[----:B------:R-:W-:Y:S02]  /*8d20*/  FADD.FTZ R14, R14, R143 ;  /* 0x0000008f0e0e7221 */ /* 0x000fe40000010000 */
[C---:B------:R-:W-:Y:S02]  /*8d30*/  FFMA.FTZ R122, R141.reuse, R116, -R122 ;  /* 0x000000748d7a7223 */ /* 0x040fe4000001087a */
[----:B------:R-:W-:Y:S02]  /*8d40*/  FFMA.FTZ R15, R141, R114, R15 ;  /* 0x000000728d0f7223 */ /* 0x000fe4000001000f */
[-C--:B------:R-:W-:Y:S02]  /*8d50*/  FMUL.FTZ R143, R188, R83.reuse ;  /* 0x00000053bc8f7220 */ /* 0x080fe40000410000 */
[----:B------:R-:W-:-:S02]  /*8d60*/  FFMA.FTZ R116, R108, -R83, R205 ;  /* 0x800000536c747223 */ /* 0x000fc400000100cd */
[----:B------:R-:W-:Y:S02]  /*8d70*/  FMUL.FTZ R126, R28, R145 ;  /* 0x000000911c7e7220 */ /* 0x000fe40000410000 */
[----:B------:R-:W-:Y:S02]  /*8d80*/  FADD.FTZ R13, R13, R124 ;  /* 0x0000007c0d0d7221 */ /* 0x000fe40000010000 */
[----:B------:R-:W-:Y:S02]  /*8d90*/  FADD.FTZ R14, R14, R15 ;  /* 0x0000000f0e0e7221 */ /* 0x000fe40000010000 */
[-C--:B------:R-:W-:Y:S02]  /*8da0*/  FMUL.FTZ R128, R28, R143.reuse ;  /* 0x0000008f1c807220 */ /* 0x080fe40000410000 */
[----:B------:R-:W-:Y:S02]  /*8db0*/  FFMA.FTZ R15, R116, R143, R126 ;  /* 0x0000008f740f7223 */ /* 0x000fe4000001007e */
[----:B------:R-:W-:-:S02]  /*8dc0*/  FADD.FTZ R13, R13, R122 ;  /* 0x0000007a0d0d7221 */ /* 0x000fc40000010000 */
[-C--:B------:R-:W-:Y:S02]  /*8dd0*/  FMUL.FTZ R122, R176, R82.reuse ;  /* 0x00000052b07a7220 */ /* 0x080fe40000410000 */
[----:B------:R-:W-:Y:S02]  /*8de0*/  FFMA.FTZ R128, R116, R145, -R128 ;  /* 0x0000009174807223 */ /* 0x000fe40000010880 */
[----:B------:R-:W-:Y:S02]  /*8df0*/  FADD.FTZ R14, R14, R15 ;  /* 0x0000000f0e0e7221 */ /* 0x000fe40000010000 */
[-C--:B------:R-:W-:Y:S02]  /*8e00*/  FFMA.FTZ R145, R111, -R82.reuse, R208 ;  /* 0x800000526f917223 */ /* 0x080fe400000100d0 */
[----:B------:R-:W-:Y:S02]  /*8e10*/  FMUL.FTZ R126, R129, R82 ;  /* 0x00000052817e7220 */ /* 0x000fe40000410000 */
        /* <DEDUP_REMOVED lines=8> */
[----:B------:R-:W-:Y:S02]  /*8ea0*/  FFMA.FTZ R132, R211, R130, -R132 ;  /* 0x00000082d3847223 */ /* 0x000fe40000010884 */
[----:B----4-:R-:W-:Y:S02]  /*8eb0*/  FMUL.FTZ R151, R31, R78 ;  /* 0x0000004e1f977220 */ /* 0x010fe40000410000 */
        /* <DEDUP_REMOVED lines=8> */
[----:B------:R-:W-:Y:S01]  /*8f40*/  FADD.FTZ R14, R14, R15 ;  /* 0x0000000f0e0e7221 */ /* 0x000fe20000010000 */
[----:B------:R-:W-:Y:S01]  /*8f50*/  MOV R15, UR28 ;  /* 0x0000001c000f7c02 */ /* 0x000fe20008000f00 */
[----:B------:R-:W-:-:S02]  /*8f60*/  FFMA.FTZ R151, R214, R147, R151 ;  /* 0x00000093d6977223 */ /* 0x000fc40000010097 */
[----:B-----5:R-:W-:Y:S01]  /*8f70*/  FMUL.FTZ R161, R20, R76 ;  /* 0x0000004c14a17220 */ /* 0x020fe20000410000 */
[----:B------:R-:W-:Y:S01]  /*8f80*/  LEA R144, R15, -R102, 0x1 ;  /* 0x800000660f907211 */ /* 0x000fe200078e08ff */
[----:B------:R-:W-:Y:S02]  /*8f90*/  FADD.FTZ R192, R13, R126 ;  /* 0x0000007e0dc07221 */ /* 0x000fe40000010000 */
[----:B------:R-:W-:Y:S01]  /*8fa0*/  FMUL.FTZ R13, R163, UR40 ;  /* 0x00000028a30d7c20 */ /* 0x000fe20008410000 */
[----:B------:R-:W-:Y:S01]  /*8fb0*/  ISETP.GE.AND P0, PT, R144, 0x1, PT ;  /* 0x000000019000780c */ /* 0x000fe20003f06270 */
[----:B------:R-:W-:Y:S02]  /*8fc0*/  FADD.FTZ R174, R14, R151 ;  /* 0x000000970eae7221 */ /* 0x000fe40000010000 */
[----:B------:R-:W-:Y:S02]  /*8fd0*/  FMUL.FTZ R14, R181, UR40 ;  /* 0x00000028b50e7c20 */ /* 0x000fe40008410000 */
[----:B------:R-:W-:-:S02]  /*8fe0*/  FFMA.FTZ R217, R117, -R76, R217 ;  /* 0x8000004c75d97223 */ /* 0x000fc400000100d9 */
[----:B------:R-:W-:Y:S02]  /*8ff0*/  FMUL.FTZ R15, R171, R76 ;  /* 0x0000004cab0f7220 */ /* 0x000fe40000410000 */
[----:B------:R-:W-:Y:S02]  /*9000*/  FMUL.FTZ R150, R16, R161 ;  /* 0x000000a110967220 */ /* 0x000fe40000410000 */
[----:B------:R-:W-:Y:S02]  /*9010*/  FMUL.FTZ R152, R176, UR40 ;  /* 0x00000028b0987c20 */ /* 0x000fe40008410000 */
[-C--:B------:R-:W-:Y:S02]  /*9020*/  FFMA.FTZ R223, R119, -R74.reuse, R223 ;  /* 0x8000004a77df7223 */ /* 0x080fe400000100df */
[----:B------:R-:W-:Y:S02]  /*9030*/  FMUL.FTZ R196, R163, R74 ;  /* 0x0000004aa3c47220 */ /* 0x000fe40000410000 */
[----:B------:R-:W-:-:S02]  /*9040*/  FFMA.FTZ R142, R22, UR41, R13 ;  /* 0x00000029168e7c23 */ /* 0x000fc4000801000d */
[----:B------:R-:W-:Y:S02]  /*9050*/  FMUL.FTZ R146, R17, R138 ;  /* 0x0000008a11927220 */ /* 0x000fe40000410000 */
[----:B------:R-:W-:Y:S02]  /*9060*/  FFMA.FTZ R160, -R160, R235, -RZ ;  /* 0x000000eba0a07223 */ /* 0x000fe400000109ff */
[----:B------:R-:W-:Y:S02]  /*9070*/  FMUL.FTZ R13, R171, UR40 ;  /* 0x00000028ab0d7c20 */ /* 0x000fe40008410000 */
[----:B------:R-:W-:Y:S01]  /*9080*/  FFMA.FTZ R120, R153, UR41, -R14 ;  /* 0x0000002999787c23 */ /* 0x000fe2000801080e */
[----:B------:R0:W-:Y:S01]  /*9090*/  STS [R133.X4+0x8a4], R160 ;  /* 0x0008a4a085007388 */ /* 0x0001e20000004800 */
[----:B------:R-:W-:Y:S02]  /*90a0*/  FFMA.FTZ R193, R217, R15, -R150 ;  /* 0x0000000fd9c17223 */ /* 0x000fe40000010896 */
[----:B------:R-:W-:-:S02]  /*90b0*/  FMUL.FTZ R14, R157, UR40 ;  /* 0x000000289d0e7c20 */ /* 0x000fc40008410000 */
[----:B------:R-:W-:Y:S02]  /*90c0*/  FMUL.FTZ R150, R172, UR40 ;  /* 0x00000028ac967c20 */ /* 0x000fe40008410000 */
[----:B------:R-:W-:Y:S02]  /*90d0*/  FFMA.FTZ R152, R129, UR41, -R152 ;  /* 0x0000002981987c23 */ /* 0x000fe40008010898 */
[----:B------:R-:W-:Y:S02]  /*90e0*/  FFMA.FTZ R195, R223, R196, -R146 ;  /* 0x000000c4dfc37223 */ /* 0x000fe40000010892 */
[----:B------:R-:W-:Y:S02]  /*90f0*/  FMUL.FTZ R129, R129, UR40 ;  /* 0x0000002881817c20 */ /* 0x000fe40008410000 */
[----:B------:R-:W-:Y:S02]  /*9100*/  FFMA.FTZ R146, R20, UR41, R13 ;  /* 0x0000002914927c23 */ /* 0x000fe4000801000d */
[----:B------:R-:W-:-:S02]  /*9110*/  FMUL.FTZ R13, R173, UR40 ;  /* 0x00000028ad0d7c20 */ /* 0x000fc40008410000 */
[----:B0-----:R-:W-:Y:S02]  /*9120*/  FFMA.FTZ R133, R25, UR41, R14 ;  /* 0x0000002919857c23 */ /* 0x001fe4000801000e */
[----:B------:R-:W-:Y:S02]  /*9130*/  FMUL.FTZ R140, R22, UR40 ;  /* 0x00000028168c7c20 */ /* 0x000fe40008410000 */
[----:B------:R-:W-:Y:S02]  /*9140*/  FMUL.FTZ R194, R16, R15 ;  /* 0x0000000f10c27220 */ /* 0x000fe40000410000 */
[----:B------:R-:W-:Y:S02]  /*9150*/  FFMA.FTZ R150, R173, UR41, -R150 ;  /* 0x00000029ad967c23 */ /* 0x000fe40008010896 */
[----:B------:R-:W-:Y:S02]  /*9160*/  FMUL.FTZ R154, R186, UR40 ;  /* 0x00000028ba9a7c20 */ /* 0x000fe40008410000 */
[----:B------:R-:W-:-:S02]  /*9170*/  FMUL.FTZ R14, R20, UR40 ;  /* 0x00000028140e7c20 */ /* 0x000fc40008410000 */
[----:B------:R-:W-:Y:S02]  /*9180*/  FMUL.FTZ R173, R188, UR40 ;  /* 0x00000028bcad7c20 */ /* 0x000fe40008410000 */
[----:B------:R-:W-:Y:S02]  /*9190*/  FFMA.FTZ R156, R176, UR41, R129 ;  /* 0x00000029b09c7c23 */ /* 0x000fe40008010081 */
[----:B------:R-:W-:Y:S02]  /*91a0*/  FMUL.FTZ R15, R30, UR40 ;  /* 0x000000281e0f7c20 */ /* 0x000fe40008410000 */
[----:B------:R-:W-:Y:S02]  /*91b0*/  FMUL.FTZ R129, R184, UR40 ;  /* 0x00000028b8817c20 */ /* 0x000fe40008410000 */
[----:B------:R-:W-:Y:S02]  /*91c0*/  FFMA.FTZ R164, R172, UR41, R13 ;  /* 0x00000029aca47c23 */ /* 0x000fe4000801000d */
[----:B------:R-:W-:-:S02]  /*91d0*/  FFMA.FTZ R140, R163, UR41, -R140 ;  /* 0x00000029a38c7c23 */ /* 0x000fc4000801088c */
[C---:B------:R-:W-:Y:S02]  /*91e0*/  FFMA.FTZ R154, R187.reuse, UR41, -R154 ;  /* 0x00000029bb9a7c23 */ /* 0x040fe4000801089a */
[----:B------:R-:W-:Y:S02]  /*91f0*/  FMUL.FTZ R13, R187, UR40 ;  /* 0x00000028bb0d7c20 */ /* 0x000fe40008410000 */
[----:B------:R-:W-:Y:S02]  /*9200*/  FFMA.FTZ R163, R171, UR41, -R14 ;  /* 0x00000029aba37c23 */ /* 0x000fe4000801080e */
[----:B------:R-:W-:Y:S02]  /*9210*/  FFMA.FTZ R173, R30, UR41, -R173 ;  /* 0x000000291ead7c23 */ /* 0x000fe400080108ad */
[----:B------:R-:W-:Y:S02]  /*9220*/  FFMA.FTZ R187, R188, UR41, R15 ;  /* 0x00000029bcbb7c23 */ /* 0x000fe4000801000f */
[----:B------:R-:W-:-:S02]  /*9230*/  FMUL.FTZ R14, R169, UR40 ;  /* 0x00000028a90e7c20 */ /* 0x000fc40008410000 */
[----:B------:R-:W-:Y:S02]  /*9240*/  FMUL.FTZ R30, R182, UR40 ;  /* 0x00000028b61e7c20 */ /* 0x000fe40008410000 */
[C---:B------:R-:W-:Y:S02]  /*9250*/  FFMA.FTZ R129, R12.reuse, UR41, -R129 ;  /* 0x000000290c817c23 */ /* 0x040fe40008010881 */
[----:B------:R-:W-:Y:S02]  /*9260*/  FMUL.FTZ R15, R12, UR40 ;  /* 0x000000280c0f7c20 */ /* 0x000fe40008410000 */
[----:B------:R-:W-:Y:S02]  /*9270*/  FMUL.FTZ R126, R3, UR40 ;  /* 0x00000028037e7c20 */ /* 0x000fe40008410000 */
[----:B------:R-:W-:Y:S02]  /*9280*/  FMUL.FTZ R12, R190, UR40 ;  /* 0x00000028be0c7c20 */ /* 0x000fe40008410000 */
[----:B------:R-:W-:-:S02]  /*9290*/  FFMA.FTZ R158, R186, UR41, R13 ;  /* 0x00000029ba9e7c23 */ /* 0x000fc4000801000d */
[----:B------:R-:W-:Y:S02]  /*92a0*/  FFMA.FTZ R171, R31, UR41, -R14 ;  /* 0x000000291fab7c23 */ /* 0x000fe4000801080e */
        /* <DEDUP_REMOVED lines=15> */
[----:B------:R-:W-:Y:S02]  /*93a0*/  FFMA.FTZ R118, R3, UR41, R118 ;  /* 0x0000002903767c23 */ /* 0x000fe40008010076 */
[----:B------:R-:W-:-:S02]  /*93b0*/  FFMA.FTZ R126, R181, UR41, R126 ;  /* 0x00000029b57e7c23 */ /* 0x000fc4000801007e */
[----:B------:R-:W-:Y:S02]  /*93c0*/  FFMA.FTZ R128, R23, UR41, -R128 ;  /* 0x0000002917807c23 */ /* 0x000fe40008010880 */
[----:B------:R-:W-:Y:S02]  /*93d0*/  FFMA.FTZ R130, R159, UR41, R130 ;  /* 0x000000299f827c23 */ /* 0x000fe40008010082 */
        /* <DEDUP_REMOVED lines=41> */
.L_x_10027:
[----:B------:R-:W-:Y:S05]  /*9670*/  BSYNC B0 ;  /* 0x0000000000007941 */ /* 0x000fea0003800000 */
.L_x_10026:
[----:B------:R-:W-:Y:S01]  /*9680*/  FFMA.FTZ R13, R217, R161, R194 ;  /* 0x000000a1d90d7223 */ /* 0x000fe200000100c2 */
[----:B------:R-:W-:Y:S01]  /*9690*/  ULDC.64 UR28, c[0x0][0x2b8] ;  /* 0x0000ae00001c7ab9 */ /* 0x000fe20000000a00 */
[----:B------:R-:W-:Y:S01]  /*96a0*/  FADD.FTZ R192, R192, R193 ;  /* 0x000000c1c0c07221 */ /* 0x000fe20000010000 */
[----:B------:R-:W-:Y:S01]  /*96b0*/  USHF.R.U32.HI UR31, URZ, 0x1, UR29 ;  /* 0x000000013f1f7899 */ /* 0x000fe2000801161d */
[----:B------:R-:W-:Y:S01]  /*96c0*/  FADD.FTZ R13, R174, R13 ;  /* 0x0000000dae0d7221 */ /* 0x000fe20000010000 */
[----:B------:R-:W-:Y:S01]  /*96d0*/  USHF.R.U64 UR30, UR28, 0x1, UR29 ;  /* 0x000000011c1e7899 */ /* 0x000fe2000800121d */
[-C--:B------:R-:W-:Y:S01]  /*96e0*/  FMUL.FTZ R174, R165, R72.reuse ;  /* 0x00000048a5ae7220 */ /* 0x080fe20000410000 */
[----:B------:R-:W-:Y:S01]  /*96f0*/  UIMAD UR31, UR31, UR34, URZ ;  /* 0x000000221f1f72a4 */ /* 0x000fe2000f8e023f */
[----:B------:R-:W-:Y:S01]  /*9700*/  FADD.FTZ R195, R192, R195 ;  /* 0x000000c3c0c37221 */ /* 0x000fe20000010000 */
[----:B------:R-:W-:Y:S01]  /*9710*/  UIMAD.WIDE.U32 UR28, UR30, UR34, URZ ;  /* 0x000000221e1c72a5 */ /* 0x000fe2000f8e003f */
[-C--:B------:R-:W-:Y:S01]  /*9720*/  FMUL.FTZ R12, R155, R72.reuse ;  /* 0x000000489b0c7220 */ /* 0x080fe20000410000 */
[----:B------:R-:W-:Y:S01]  /*9730*/  UIMAD UR37, UR35, UR30, UR31 ;  /* 0x0000001e232572a4 */ /* 0x000fe2000f8e021f */
[----:B------:R-:W-:Y:S01]  /*9740*/  FFMA.FTZ R221, R121, -R72, R221 ;  /* 0x8000004879dd7223 */ /* 0x000fe200000100dd */
[----:B------:R-:W-:Y:S01]  /*9750*/  ULDC UR38, c[0x0][0x174] ;  /* 0x00005d0000267ab9 */ /* 0x000fe20000000800 */
[----:B0-----:R-:W-:Y:S01]  /*9760*/  FMUL.FTZ R14, R175, R174 ;  /* 0x000000aeaf0e7220 */ /* 0x001fe20000410000 */
[----:B------:R-:W-:Y:S01]  /*9770*/  ULDC.64 UR30, c[0x0][0x2c0] ;  /* 0x0000b000001e7ab9 */ /* 0x000fe20000000a00 */
[----:B------:R-:W-:Y:S01]  /*9780*/  FMUL.FTZ R192, R25, R70 ;  /* 0x0000004619c07220 */ /* 0x000fe20000410000 */
[----:B------:R-:W-:Y:S01]  /*9790*/  UIADD3 UR29, UR37, UR29, URZ ;  /* 0x0000001d251d7290 */ /* 0x000fe2000fffe03f */
[----:B------:R-:W-:Y:S01]  /*97a0*/  FMUL.FTZ R196, R17, R196 ;  /* 0x000000c411c47220 */ /* 0x000fe20000410000 */
[----:B------:R-:W-:Y:S01]  /*97b0*/  UIMAD UR37, UR36, UR30, URZ ;  /* 0x0000001e242572a4 */ /* 0x000fe2000f8e023f */
[----:B------:R-:W-:Y:S01]  /*97c0*/  FMUL.FTZ R157, R157, R70 ;  /* 0x000000469d9d7220 */ /* 0x000fe20000410000 */
[----:B------:R-:W-:Y:S01]  /*97d0*/  BSSY B0, `(.L_x_10028) ;  /* 0x0000049000007945 */ /* 0x000fe20003800000 */
[----:B------:R-:W-:Y:S01]  /*97e0*/  FFMA.FTZ R14, R221, R12, -R14 ;  /* 0x0000000cdd0e7223 */ /* 0x000fe2000001080e */
[----:B------:R-:W-:Y:S01]  /*97f0*/  UIMAD UR37, UR20, UR31, UR37 ;  /* 0x0000001f142572a4 */ /* 0x000fe2000f8e0225 */
[----:B------:R-:W-:Y:S01]  /*9800*/  FFMA.FTZ R180, R123, -R70, R229 ;  /* 0x800000467bb47223 */ /* 0x000fe200000100e5 */
[----:B------:R-:W-:Y:S01]  /*9810*/  UIMAD.WIDE.U32 UR30, UR20, UR30, UR28 ;  /* 0x0000001e141e72a5 */ /* 0x000fe2000f8e001c */
[----:B------:R-:W-:Y:S01]  /*9820*/  FMUL.FTZ R15, R177, R192 ;  /* 0x000000c0b10f7220 */ /* 0x000fe20000410000 */
[----:B------:R-:W-:Y:S01]  /*9830*/  ISETP.GE.AND P1, PT, R144, 0x41, PT ;  /* 0x000000419000780c */ /* 0x000fe20003f26270 */
[----:B------:R-:W-:Y:S01]  /*9840*/  FFMA.FTZ R196, R223, R138, R196 ;  /* 0x0000008adfc47223 */ /* 0x000fe200000100c4 */
[----:B------:R-:W-:Y:S01]  /*9850*/  ULDC.64 UR28, c[0x0][0x320] ;  /* 0x0000c800001c7ab9 */ /* 0x000fe20000000a00 */
[----:B------:R-:W-:Y:S01]  /*9860*/  FMUL.FTZ R12, R175, R12 ;  /* 0x0000000caf0c7220 */ /* 0x000fe20000410000 */
[----:B------:R-:W-:Y:S01]  /*9870*/  UIADD3 UR37, UR37, UR31, URZ ;  /* 0x0000001f25257290 */ /* 0x000fe2000fffe03f */
[-C--:B------:R-:W-:Y:S01]  /*9880*/  FFMA.FTZ R15, R180, R157.reuse, -R15 ;  /* 0x0000009db40f7223 */ /* 0x080fe2000001080f */
[----:B------:R-:W-:Y:S01]  /*9890*/  ULEA UR31, UP0, UR30, UR28, 0x3 ;  /* 0x0000001c1e1f7291 */ /* 0x000fe2000f80183f */
[----:B------:R-:W-:Y:S01]  /*98a0*/  FADD.FTZ R13, R13, R196 ;  /* 0x000000c40d0d7221 */ /* 0x000fe20000010000 */
[----:B------:R-:W-:Y:S01]  /*98b0*/  UIADD3 UR28, UR6, -UR38, URZ ;  /* 0x80000026061c7290 */ /* 0x000fe2000fffe03f */
[----:B------:R-:W-:Y:S01]  /*98c0*/  FFMA.FTZ R12, R221, R174, R12 ;  /* 0x000000aedd0c7223 */ /* 0x000fe2000001000c */
[----:B------:R-:W-:Y:S01]  /*98d0*/  ULEA.HI.X UR29, UR30, UR29, UR37, 0x3, UP0 ;  /* 0x0000001d1e1d7291 */ /* 0x000fe200080f1c25 */
[----:B------:R-:W-:Y:S01]  /*98e0*/  FMUL.FTZ R157, R177, R157 ;  /* 0x0000009db19d7220 */ /* 0x000fe20000410000 */
[----:B------:R-:W-:Y:S01]  /*98f0*/  UIMAD UR28, UR28, -0x400, URZ ;  /* 0xfffffc001c1c78a4 */ /* 0x000fe2000f8e023f */
[----:B------:R-:W-:Y:S01]  /*9900*/  FADD.FTZ R13, R13, R12 ;  /* 0x0000000c0d0d7221 */ /* 0x000fe20000010000 */
[----:B------:R-:W-:Y:S01]  /*9910*/  LEA R12, P0, R102, UR31, 0x2 ;  /* 0x0000001f660c7c11 */ /* 0x000fe2000f8010ff */
[----:B------:R-:W-:Y:S01]  /*9920*/  FFMA.FTZ R194, R180, R192, R157 ;  /* 0x000000c0b4c27223 */ /* 0x000fe2000001009d */
[----:B------:R-:W-:Y:S01]  /*9930*/  ULDC.64 UR30, c[0x0][0x2d0] ;  /* 0x0000b400001e7ab9 */ /* 0x000fe20000000a00 */
[----:B------:R-:W-:Y:S01]  /*9940*/  FADD.FTZ R14, R195, R14 ;  /* 0x0000000ec30e7221 */ /* 0x000fe20000010000 */
[----:B------:R-:W-:Y:S01]  /*9950*/  MOV R157, UR28 ;  /* 0x0000001c009d7c02 */ /* 0x000fe20008000f00 */
[----:B------:R-:W-:Y:S01]  /*9960*/  FADD.FTZ R155, R13, R194 ;  /* 0x000000c20d9b7221 */ /* 0x000fe20000010000 */
[----:B------:R-:W-:Y:S01]  /*9970*/  LEA.HI.X R13, R102, UR29, RZ, 0x2, P0 ;  /* 0x0000001d660d7c11 */ /* 0x000fe200080f14ff */
[-C--:B------:R-:W-:Y:S01]  /*9980*/  FMUL.FTZ R194, R159, R67.reuse ;  /* 0x000000439fc27220 */ /* 0x080fe20000410000 */
[----:B------:R-:W-:Y:S01]  /*9990*/  USHF.L.U32 UR28, UR8, 0x2, URZ ;  /* 0x00000002081c7899 */ /* 0x000fe2000800063f */
[-C--:B------:R-:W-:Y:S01]  /*99a0*/  FMUL.FTZ R196, R23, R67.reuse ;  /* 0x0000004317c47220 */ /* 0x080fe20000410000 */
[----:B------:R-:W-:Y:S01]  /*99b0*/  USHF.L.U64.HI UR29, UR8, 0x2, UR9 ;  /* 0x00000002081d7899 */ /* 0x000fe20008010209 */
[----:B------:R-:W-:Y:S01]  /*99c0*/  FFMA.FTZ R225, R110, -R67, R225 ;  /* 0x800000436ee17223 */ /* 0x000fe200000100e1 */
[----:B------:R-:W-:Y:S01]  /*99d0*/  ISETP.GE.AND P0, PT, R144, 0x21, PT ;  /* 0x000000219000780c */ /* 0x000fe20003f06270 */
[----:B------:R-:W-:Y:S01]  /*99e0*/  FMUL.FTZ R23, R179, R194 ;  /* 0x000000c2b3177220 */ /* 0x000fe20000410000 */
[----:B------:R-:W-:Y:S01]  /*99f0*/  UIMAD UR29, UR29, UR30, URZ ;  /* 0x0000001e1d1d72a4 */ /* 0x000fe2000f8e023f */
[----:B------:R-:W-:Y:S01]  /*9a00*/  FADD.FTZ R14, R14, R15 ;  /* 0x0000000f0e0e7221 */ /* 0x000fe20000010000 */
[----:B------:R-:W-:Y:S01]  /*9a10*/  ISETP.GE.AND P2, PT, R144, 0x61, PT ;  /* 0x000000619000780c */ /* 0x000fe20003f46270 */
[-C--:B------:R-:W-:Y:S01]  /*9a20*/  FFMA.FTZ R23, R225, R196.reuse, -R23 ;  /* 0x000000c4e1177223 */ /* 0x080fe20000010817 */
[----:B------:R-:W-:Y:S01]  /*9a30*/  UIMAD UR29, UR28, UR31, UR29 ;  /* 0x0000001f1c1d72a4 */ /* 0x000fe2000f8e021d */
[----:B------:R-:W-:-:S02]  /*9a40*/  FMUL.FTZ R15, R179, R196 ;  /* 0x000000c4b30f7220 */ /* 0x000fc40000410000 */
[----:B------:R-:W-:Y:S02]  /*9a50*/  FMUL.FTZ R196, R181, R62 ;  /* 0x0000003eb5c47220 */ /* 0x000fe40000410000 */
[----:B------:R-:W-:Y:S02]  /*9a60*/  FFMA.FTZ R198, R225, R194, R15 ;  /* 0x000000c2e1c67223 */ /* 0x000fe4000001000f */
[-C--:B------:R-:W-:Y:S01]  /*9a70*/  FMUL.FTZ R200, R153, R62.reuse ;  /* 0x0000003e99c87220 */ /* 0x080fe20000410000 */
[----:B------:R-:W-:Y:S01]  /*9a80*/  MOV R153, UR28 ;  /* 0x0000001c00997c02 */ /* 0x000fe20008000f00 */
[----:B------:R-:W-:Y:S02]  /*9a90*/  FFMA.FTZ R231, R125, -R62, R231 ;  /* 0x8000003e7de77223 */ /* 0x000fe400000100e7 */
[----:B------:R-:W-:Y:S02]  /*9aa0*/  FMUL.FTZ R15, R167, R196 ;  /* 0x000000c4a70f7220 */ /* 0x000fe40000410000 */
[----:B------:R-:W-:-:S02]  /*9ab0*/  FADD.FTZ R14, R14, R23 ;  /* 0x000000170e0e7221 */ /* 0x000fc40000010000 */
[----:B------:R-:W-:Y:S02]  /*9ac0*/  FFMA.FTZ R15, R231, R200, -R15 ;  /* 0x000000c8e70f7223 */ /* 0x000fe4000001080f */
[----:B------:R-:W-:Y:S01]  /*9ad0*/  IMAD.WIDE R12, R157, 0x4, R12 ;  /* 0x000000049d0c7825 */ /* 0x000fe200078e020c */
[----:B------:R-:W-:-:S03]  /*9ae0*/  IADD3 R157, R102, 0x40, RZ ;  /* 0x00000040669d7810 */ /* 0x000fc60007ffe0ff */
[----:B------:R-:W-:Y:S01]  /*9af0*/  FADD.FTZ R191, R14, R15 ;  /* 0x0000000f0ebf7221 */ /* 0x000fe20000010000 */
[----:B------:R-:W-:Y:S01]  /*9b00*/  IADD3 R15, R102, 0x20, RZ ;  /* 0x00000020660f7810 */ /* 0x000fe20007ffe0ff */
[----:B------:R-:W-:Y:S01]  /*9b10*/  IMAD.WIDE.U32 R12, R153, c[0x0][0x2d0], R12 ;  /* 0x0000b400990c7a25 */ /* 0x000fe200078e000c */
[-C--:B------:R-:W-:Y:S02]  /*9b20*/  LEA.HI.SX32 R157, R157, R102.reuse, 0x1b ;  /* 0x000000669d9d7211 */ /* 0x080fe400078fdaff */
[----:B------:R-:W-:Y:S01]  /*9b30*/  LEA.HI.SX32 R15, R15, R102, 0x1b ;  /* 0x000000660f0f7211 */ /* 0x000fe200078fdaff */
[----:B------:R-:W-:Y:S01]  /*9b40*/  FMUL.FTZ R200, R167, R200 ;  /* 0x000000c8a7c87220 */ /* 0x000fe20000410000 */
[----:B------:R-:W-:Y:S01]  /*9b50*/  IADD3 R13, R13, UR29, RZ ;  /* 0x0000001d0d0d7c10 */ /* 0x000fe2000fffe0ff */
[-C--:B------:R-:W-:Y:S02]  /*9b60*/  FMUL.FTZ R227, R227, R56.reuse ;  /* 0x00000038e3e37220 */ /* 0x080fe40000410000 */
[----:B------:R-:W-:Y:S01]  /*9b70*/  FMUL.FTZ R153, R3, R56 ;  /* 0x0000003803997220 */ /* 0x000fe20000410000 */
[----:B------:R-:W0:Y:S01]  /*9b80*/  LDS R15, [R15.X4+0x8c0] ;  /* 0x0008c0000f0f7984 */ /* 0x000e220000004800 */
[----:B------:R-:W-:-:S02]  /*9b90*/  FADD.FTZ R155, R155, R198 ;  /* 0x000000c69b9b7221 */ /* 0x000fc40000010000 */
[----:B------:R-:W-:Y:S02]  /*9ba0*/  FFMA.FTZ R200, R231, R196, R200 ;  /* 0x000000c4e7c87223 */ /* 0x000fe400000100c8 */
[----:B------:R-:W-:Y:S02]  /*9bb0*/  FFMA.FTZ R23, R127, -R56, R148 ;  /* 0x800000387f177223 */ /* 0x000fe40000010094 */
[C---:B------:R-:W-:Y:S02]  /*9bc0*/  FMUL.FTZ R14, R224.reuse, R227 ;  /* 0x000000e3e00e7220 */ /* 0x040fe40000410000 */
[-C--:B------:R-:W-:Y:S02]  /*9bd0*/  FMUL.FTZ R148, R224, R153.reuse ;  /* 0x00000099e0947220 */ /* 0x080fe40000410000 */
[----:B------:R-:W-:Y:S02]  /*9be0*/  FADD.FTZ R155, R155, R200 ;  /* 0x000000c89b9b7221 */ /* 0x000fe40000010000 */
[----:B------:R-:W-:-:S02]  /*9bf0*/  FFMA.FTZ R14, R23, R153, R14 ;  /* 0x00000099170e7223 */ /* 0x000fc4000001000e */
[----:B------:R-:W-:Y:S02]  /*9c00*/  FFMA.FTZ R198, R23, R227, -R148 ;  /* 0x000000e317c67223 */ /* 0x000fe40000010894 */
[----:B------:R-:W-:Y:S02]  /*9c10*/  FADD.FTZ R148, R155, R14 ;  /* 0x0000000e9b947221 */ /* 0x000fe40000010000 */
[----:B------:R-:W-:Y:S01]  /*9c20*/  FADD.FTZ R155, R191, R198 ;  /* 0x000000c6bf9b7221 */ /* 0x000fe20000010000 */
[----:B------:R-:W-:Y:S01]  /*9c30*/  IADD3 R191, R102, 0x60, RZ ;  /* 0x0000006066bf7810 */ /* 0x000fe20007ffe0ff */
[----:B------:R-:W-:Y:S05]  /*9c40*/  @!P0 BRA `(.L_x_10029) ;  /* 0x0000001000008947 */ /* 0x000fea0003800000 */
[----:B0-----:R0:W-:Y:S02]  /*9c50*/  RED.E.ADD.F32.FTZ.RN.STRONG.GPU [R12.64+-0xf80], R15 ;  /* 0xfff0800f0c00798e */ /* 0x0011e4000c10e7a0 */
.L_x_10029:
[----:B------:R-:W-:Y:S05]  /*9c60*/  BSYNC B0 ;  /* 0x0000000000007941 */ /* 0x000fea0003800000 */
.L_x_10028:
[----:B------:R-:W1:Y:S01]  /*9c70*/  LDS R157, [R157.X4+0x940] ;  /* 0x000940009d9d7984 */ /* 0x000e620000004800 */
[----:B------:R-:W-:Y:S01]  /*9c80*/  BSSY B0, `(.L_x_10030) ;  /* 0x0000004000007945 */ /* 0x000fe20003800000 */
[----:B------:R-:W-:Y:S01]  /*9c90*/  LEA.HI.SX32 R191, R191, R102, 0x1b ;  /* 0x00000066bfbf7211 */ /* 0x000fe200078fdaff */
[----:B------:R-:W-:Y:S05]  /*9ca0*/  @!P1 BRA `(.L_x_10031) ;  /* 0x0000001000009947 */ /* 0x000fea0003800000 */
[----:B-1----:R1:W-:Y:S02]  /*9cb0*/  RED.E.ADD.F32.FTZ.RN.STRONG.GPU [R12.64+-0xf00], R157 ;  /* 0xfff1009d0c00798e */ /* 0x0023e4000c10e7a0 */
.L_x_10031:
[----:B------:R-:W-:Y:S05]  /*9cc0*/  BSYNC B0 ;  /* 0x0000000000007941 */ /* 0x000fea0003800000 */
.L_x_10030:
[----:B------:R-:W2:Y:S01]  /*9cd0*/  LDS R191, [R191.X4+0x9c0] ;  /* 0x0009c000bfbf7984 */ /* 0x000ea20000004800 */
[----:B------:R-:W-:Y:S01]  /*9ce0*/  BSSY B0, `(.L_x_10032) ;  /* 0x0000005000007945 */ /* 0x000fe20003800000 */
[----:B0-----:R-:W-:-:S02]  /*9cf0*/  IADD3 R15, R102, 0x80, RZ ;  /* 0x00000080660f7810 */ /* 0x001fc40007ffe0ff */
[----:B-1----:R-:W-:Y:S01]  /*9d00*/  IADD3 R157, R102, 0xa0, RZ ;  /* 0x000000a0669d7810 */ /* 0x002fe20007ffe0ff */
[----:B------:R-:W-:Y:S05]  /*9d10*/  @!P2 BRA `(.L_x_10033) ;  /* 0x000000100000a947 */ /* 0x000fea0003800000 */
[----:B--2---:R0:W-:Y:S02]  /*9d20*/  RED.E.ADD.F32.FTZ.RN.STRONG.GPU [R12.64+-0xe80], R191 ;  /* 0xfff180bf0c00798e */ /* 0x0041e4000c10e7a0 */
.L_x_10033:
[----:B------:R-:W-:Y:S05]  /*9d30*/  BSYNC B0 ;  /* 0x0000000000007941 */ /* 0x000fea0003800000 */
.L_x_10032:
        /* <DEDUP_REMOVED lines=14> */
.L_x_10035:
[----:B------:R-:W-:Y:S05]  /*9e20*/  BSYNC B0 ;  /* 0x0000000000007941 */ /* 0x000fea0003800000 */
.L_x_10034:
[----:B------:R-:W1:Y:S01]  /*9e30*/  LDS R157, [R157.X4+0xac0] ;  /* 0x000ac0009d9d7984 */ /* 0x000e620000004800 */
[----:B------:R-:W-:Y:S01]  /*9e40*/  BSSY B0, `(.L_x_10036) ;  /* 0x0000005000007945 */ /* 0x000fe20003800000 */
[----:B0-----:R-:W-:-:S02]  /*9e50*/  IADD3 R15, R102, 0xe0, RZ ;  /* 0x000000e0660f7810 */ /* 0x001fc40007ffe0ff */
[----:B------:R-:W-:Y:S01]  /*9e60*/  LEA.HI.SX32 R191, R191, R102, 0x1b ;  /* 0x00000066bfbf7211 */ /* 0x000fe200078fdaff */
[----:B------:R-:W-:Y:S05]  /*9e70*/  @!P0 BRA `(.L_x_10037) ;  /* 0x0000001000008947 */ /* 0x000fea0003800000 */
[----:B-1----:R0:W-:Y:S02]  /*9e80*/  RED.E.ADD.F32.FTZ.RN.STRONG.GPU [R12.64+-0xd80], R157 ;  /* 0xfff2809d0c00798e */ /* 0x0021e4000c10e7a0 */
.L_x_10037:
[----:B------:R-:W-:Y:S05]  /*9e90*/  BSYNC B0 ;  /* 0x0000000000007941 */ /* 0x000fea0003800000 */
.L_x_10036:
[----:B------:R-:W2:Y:S01]  /*9ea0*/  LDS R191, [R191.X4+0xb40] ;  /* 0x000b4000bfbf7984 */ /* 0x000ea20000004800 */
[----:B------:R-:W-:Y:S01]  /*9eb0*/  BSSY B0, `(.L_x_10038) ;  /* 0x0000005000007945 */ /* 0x000fe20003800000 */
[----:B01----:R-:W-:Y:S02]  /*9ec0*/  IADD3 R157, R102, 0x100, RZ ;  /* 0x00000100669d7810 */ /* 0x003fe40007ffe0ff */
[----:B------:R-:W-:Y:S01]  /*9ed0*/  LEA.HI.SX32 R15, R15, R102, 0x1b ;  /* 0x000000660f0f7211 */ /* 0x000fe200078fdaff */
[----:B------:R-:W-:Y:S05]  /*9ee0*/  @!P1 BRA `(.L_x_10039) ;  /* 0x0000001000009947 */ /* 0x000fea0003800000 */
[----:B--2---:R0:W-:Y:S02]  /*9ef0*/  RED.E.ADD.F32.FTZ.RN.STRONG.GPU [R12.64+-0xd00], R191 ;  /* 0xfff300bf0c00798e */ /* 0x0041e4000c10e7a0 */
.L_x_10039:
[----:B------:R-:W-:Y:S05]  /*9f00*/  BSYNC B0 ;  /* 0x0000000000007941 */ /* 0x000fea0003800000 */
.L_x_10038:
[----:B------:R-:W1:Y:S01]  /*9f10*/  LDS R15, [R15.X4+0xbc0] ;  /* 0x000bc0000f0f7984 */ /* 0x000e620000004800 */
[----:B------:R-:W-:Y:S01]  /*9f20*/  BSSY B0, `(.L_x_10040) ;  /* 0x0000005000007945 */ /* 0x000fe20003800000 */
[----:B0-2---:R-:W-:Y:S02]  /*9f30*/  IADD3 R191, R102, 0x120, RZ ;  /* 0x0000012066bf7810 */ /* 0x005fe40007ffe0ff */
[----:B------:R-:W-:Y:S01]  /*9f40*/  LEA.HI.SX32 R157, R157, R102, 0x1b ;  /* 0x000000669d9d7211 */ /* 0x000fe200078fdaff */
[----:B------:R-:W-:Y:S05]  /*9f50*/  @!P2 BRA `(.L_x_10041) ;  /* 0x000000100000a947 */ /* 0x000fea0003800000 */
[----:B-1----:R0:W-:Y:S02]  /*9f60*/  RED.E.ADD.F32.FTZ.RN.STRONG.GPU [R12.64+-0xc80], R15 ;  /* 0xfff3800f0c00798e */ /* 0x0021e4000c10e7a0 */
.L_x_10041:
[----:B------:R-:W-:Y:S05]  /*9f70*/  BSYNC B0 ;  /* 0x0000000000007941 */ /* 0x000fea0003800000 */
.L_x_10040:
[----:B------:R-:W2:Y:S01]  /*9f80*/  LDS R157, [R157.X4+0xc40] ;  /* 0x000c40009d9d7984 */ /* 0x000ea20000004800 */
[----:B------:R-:W-:Y:S01]  /*9f90*/  BSSY B0, `(.L_x_10042) ;  /* 0x0000005000007945 */ /* 0x000fe20003800000 */
[----:B01----:R-:W-:-:S02]  /*9fa0*/  IADD3 R15, R102, 0x140, RZ ;  /* 0x00000140660f7810 */ /* 0x003fc40007ffe0ff */
[----:B------:R-:W-:Y:S01]  /*9fb0*/  LEA.HI.SX32 R191, R191, R102, 0x1b ;  /* 0x00000066bfbf7211 */ /* 0x000fe200078fdaff */
[----:B------:R-:W-:Y:S05]  /*9fc0*/  @!P3 BRA `(.L_x_10043) ;  /* 0x000000100000b947 */ /* 0x000fea0003800000 */
[----:B--2---:R0:W-:Y:S02]  /*9fd0*/  RED.E.ADD.F32.FTZ.RN.STRONG.GPU [R12.64+-0xc00], R157 ;  /* 0xfff4009d0c00798e */ /* 0x0041e4000c10e7a0 */
.L_x_10043:
[----:B------:R-:W-:Y:S05]  /*9fe0*/  BSYNC B0 ;  /* 0x0000000000007941 */ /* 0x000fea0003800000 */
.L_x_10042:
[----:B------:R-:W1:Y:S01]  /*9ff0*/  LDS R191, [R191.X4+0xcc0] ;  /* 0x000cc000bfbf7984 */ /* 0x000e620000004800 */
[----:B------:R-:W-:Y:S01]  /*a000*/  BSSY B0, `(.L_x_10044) ;  /* 0x0000004000007945 */ /* 0x000fe20003800000 */
[----:B------:R-:W-:Y:S01]  /*a010*/  LEA.HI.SX32 R15, R15, R102, 0x1b ;  /* 0x000000660f0f7211 */ /* 0x000fe200078fdaff */
[----:B------:R-:W-:Y:S05]  /*a020*/  @!P4 BRA `(.L_x_10045) ;  /* 0x000000100000c947 */ /* 0x000fea0003800000 */
[----:B-1----:R1:W-:Y:S02]  /*a030*/  RED.E.ADD.F32.FTZ.RN.STRONG.GPU [R12.64+-0xb80], R191 ;  /* 0xfff480bf0c00798e */ /* 0x0023e4000c10e7a0 */
.L_x_10045:
[----:B------:R-:W-:Y:S05]  /*a040*/  BSYNC B0 ;  /* 0x0000000000007941 */ /* 0x000fea0003800000 */
.L_x_10044:
[----:B------:R-:W3:Y:S01]  /*a050*/  LDS R15, [R15.X4+0xd40] ;  /* 0x000d40000f0f7984 */ /* 0x000ee20000004800 */
[----:B------:R-:W-:Y:S01]  /*a060*/  BSSY B0, `(.L_x_10046) ;  /* 0x0000005000007945 */ /* 0x000fe20003800000 */
[C---:B0-2---:R-:W-:Y:S02]  /*a070*/  IADD3 R157, R102.reuse, 0x160, RZ ;  /* 0x00000160669d7810 */ /* 0x045fe40007ffe0ff */
[----:B-1----:R-:W-:Y:S01]  /*a080*/  IADD3 R191, R102, 0x180, RZ ;  /* 0x0000018066bf7810 */ /* 0x002fe20007ffe0ff */
[----:B------:R-:W-:Y:S05]  /*a090*/  @!P5 BRA `(.L_x_10047) ;  /* 0x000000100000d947 */ /* 0x000fea0003800000 */
[----:B---3--:R0:W-:Y:S02]  /*a0a0*/  RED.E.ADD.F32.FTZ.RN.STRONG.GPU [R12.64+-0xb00], R15 ;  /* 0xfff5000f0c00798e */ /* 0x0081e4000c10e7a0 */
.L_x_10047:
[----:B------:R-:W-:Y:S05]  /*a0b0*/  BSYNC B0 ;  /* 0x0000000000007941 */ /* 0x000fea0003800000 */
.L_x_10046:
        /* <DEDUP_REMOVED lines=14> */
.L_x_10049:
[----:B------:R-:W-:Y:S05]  /*a1a0*/  BSYNC B0 ;  /* 0x0000000000007941 */ /* 0x000fea0003800000 */
.L_x_10048:
[----:B------:R-:W1:Y:S01]  /*a1b0*/  LDS R191, [R191.X4+0xe40] ;  /* 0x000e4000bfbf7984 */ /* 0x000e620000004800 */
[----:B------:R-:W-:Y:S01]  /*a1c0*/  BSSY B0, `(.L_x_10050) ;  /* 0x0000005000007945 */ /* 0x000fe20003800000 */
[----:B0-----:R-:W-:Y:S02]  /*a1d0*/  IADD3 R157, R102, 0x1c0, RZ ;  /* 0x000001c0669d7810 */ /* 0x001fe40007ffe0ff */
[----:B------:R-:W-:Y:S01]  /*a1e0*/  LEA.HI.SX32 R15, R15, R102, 0x1b ;  /* 0x000000660f0f7211 */ /* 0x000fe200078fdaff */
[----:B------:R-:W-:Y:S05]  /*a1f0*/  @!P0 BRA `(.L_x_10051) ;  /* 0x0000001000008947 */ /* 0x000fea0003800000 */
[----:B-1----:R0:W-:Y:S02]  /*a200*/  RED.E.ADD.F32.FTZ.RN.STRONG.GPU [R12.64+-0xa00], R191 ;  /* 0xfff600bf0c00798e */ /* 0x0021e4000c10e7a0 */
.L_x_10051:
[----:B------:R-:W-:Y:S05]  /*a210*/  BSYNC B0 ;  /* 0x0000000000007941 */ /* 0x000fea0003800000 */
.L_x_10050:
[----:B------:R-:W2:Y:S01]  /*a220*/  LDS R15, [R15.X4+0xec0] ;  /* 0x000ec0000f0f7984 */ /* 0x000ea20000004800 */
[----:B------:R-:W-:Y:S01]  /*a230*/  BSSY B0, `(.L_x_10052) ;  /* 0x0000005000007945 */ /* 0x000fe20003800000 */
[----:B01----:R-:W-:-:S02]  /*a240*/  IADD3 R191, R102, 0x1e0, RZ ;  /* 0x000001e066bf7810 */ /* 0x003fc40007ffe0ff */
[----:B------:R-:W-:Y:S01]  /*a250*/  LEA.HI.SX32 R157, R157, R102, 0x1b ;  /* 0x000000669d9d7211 */ /* 0x000fe200078fdaff */
[----:B------:R-:W-:Y:S05]  /*a260*/  @!P1 BRA `(.L_x_10053) ;  /* 0x0000001000009947 */ /* 0x000fea0003800000 */
[----:B--2---:R0:W-:Y:S02]  /*a270*/  RED.E.ADD.F32.FTZ.RN.STRONG.GPU [R12.64+-0x980], R15 ;  /* 0xfff6800f0c00798e */ /* 0x0041e4000c10e7a0 */
.L_x_10053:
[----:B------:R-:W-:Y:S05]  /*a280*/  BSYNC B0 ;  /* 0x0000000000007941 */ /* 0x000fea0003800000 */
.L_x_10052:
[----:B------:R-:W1:Y:S01]  /*a290*/  LDS R157, [R157.X4+0xf40] ;  /* 0x000f40009d9d7984 */ /* 0x000e620000004800 */
[----:B------:R-:W-:Y:S01]  /*a2a0*/  BSSY B0, `(.L_x_10054) ;  /* 0x0000004000007945 */ /* 0x000fe20003800000 */
[----:B------:R-:W-:Y:S01]  /*a2b0*/  LEA.HI.SX32 R191, R191, R102, 0x1b ;  /* 0x00000066bfbf7211 */ /* 0x000fe200078fdaff */
[----:B------:R-:W-:Y:S05]  /*a2c0*/  @!P2 BRA `(.L_x_10055) ;  /* 0x000000100000a947 */ /* 0x000fea0003800000 */
[----:B-1----:R1:W-:Y:S02]  /*a2d0*/  RED.E.ADD.F32.FTZ.RN.STRONG.GPU [R12.64+-0x900], R157 ;  /* 0xfff7009d0c00798e */ /* 0x0023e4000c10e7a0 */
.L_x_10055:
[----:B------:R-:W-:Y:S05]  /*a2e0*/  BSYNC B0 ;  /* 0x0000000000007941 */ /* 0x000fea0003800000 */
.L_x_10054:
[----:B------:R-:W3:Y:S01]  /*a2f0*/  LDS R191, [R191.X4+0xfc0] ;  /* 0x000fc000bfbf7984 */ /* 0x000ee20000004800 */
[----:B------:R-:W-:Y:S01]  /*a300*/  BSSY B0, `(.L_x_10056) ;  /* 0x0000005000007945 */ /* 0x000fe20003800000 */
[----:B0-2---:R-:W-:Y:S02]  /*a310*/  IADD3 R15, R102, 0x220, RZ ;  /* 0x00000220660f7810 */ /* 0x005fe40007ffe0ff */
[----:B------:R-:W-:Y:S01]  /*a320*/  LEA.HI.SX32 R149, R149, R102, 0x1b ;  /* 0x0000006695957211 */ /* 0x000fe200078fdaff */
[----:B------:R-:W-:Y:S05]  /*a330*/  @!P3 BRA `(.L_x_10057) ;  /* 0x000000100000b947 */ /* 0x000fea0003800000 */
[----:B---3--:R0:W-:Y:S02]  /*a340*/  RED.E.ADD.F32.FTZ.RN.STRONG.GPU [R12.64+-0x880], R191 ;  /* 0xfff780bf0c00798e */ /* 0x0081e4000c10e7a0 */
.L_x_10057:
[----:B------:R-:W-:Y:S05]  /*a350*/  BSYNC B0 ;  /* 0x0000000000007941 */ /* 0x000fea0003800000 */
.L_x_10056:
[----:B------:R-:W2:Y:S01]  /*a360*/  LDS R149, [R149.X4+0x1040] ;  /* 0x0010400095957984 */ /* 0x000ea20000004800 */
[----:B------:R-:W-:Y:S01]  /*a370*/  BSSY B0, `(.L_x_10058) ;  /* 0x0000004000007945 */ /* 0x000fe20003800000 */
[----:B------:R-:W-:Y:S01]  /*a380*/  LEA.HI.SX32 R15, R15, R102, 0x1b ;  /* 0x000000660f0f7211 */ /* 0x000fe200078fdaff */
[----:B------:R-:W-:Y:S05]  /*a390*/  @!P4 BRA `(.L_x_10059) ;  /* 0x000000100000c947 */ /* 0x000fea0003800000 */
[----:B--2---:R2:W-:Y:S02]  /*a3a0*/  RED.E.ADD.F32.FTZ.RN.STRONG.GPU [R12.64+-0x800], R149 ;  /* 0xfff800950c00798e */ /* 0x0045e4000c10e7a0 */
.L_x_10059:
[----:B------:R-:W-:Y:S05]  /*a3b0*/  BSYNC B0 ;  /* 0x0000000000007941 */ /* 0x000fea0003800000 */
.L_x_10058:
[----:B------:R-:W4:Y:S01]  /*a3c0*/  LDS R15, [R15.X4+0x10c0] ;  /* 0x0010c0000f0f7984 */ /* 0x000f220000004800 */
[----:B------:R-:W-:Y:S01]  /*a3d0*/  BSSY B0, `(.L_x_10060) ;  /* 0x0000005000007945 */ /* 0x000fe20003800000 */
[----:B--2---:R-:W-:-:S02]  /*a3e0*/  IADD3 R149, R102, 0x240, RZ ;  /* 0x0000024066957810 */ /* 0x004fc40007ffe0ff */
[----:B-1----:R-:W-:Y:S01]  /*a3f0*/  IADD3 R157, R102, 0x260, RZ ;  /* 0x00000260669d7810 */ /* 0x002fe20007ffe0ff */
[----:B------:R-:W-:Y:S05]  /*a400*/  @!P5 BRA `(.L_x_10061) ;  /* 0x000000100000d947 */ /* 0x000fea0003800000 */
[----:B----4-:R1:W-:Y:S02]  /*a410*/  RED.E.ADD.F32.FTZ.RN.STRONG.GPU [R12.64+-0x780], R15 ;  /* 0xfff8800f0c00798e */ /* 0x0103e4000c10e7a0 */
.L_x_10061:
[----:B------:R-:W-:Y:S05]  /*a420*/  BSYNC B0 ;  /* 0x0000000000007941 */ /* 0x000fea0003800000 */
.L_x_10060:
        /* <DEDUP_REMOVED lines=14> */
.L_x_10063:
[----:B------:R-:W-:Y:S05]  /*a510*/  BSYNC B0 ;  /* 0x0000000000007941 */ /* 0x000fea0003800000 */
.L_x_10062:
[----:B------:R-:W2:Y:S01]  /*a520*/  LDS R157, [R157.X4+0x11c0] ;  /* 0x0011c0009d9d7984 */ /* 0x000ea20000004800 */
[----:B------:R-:W-:Y:S01]  /*a530*/  BSSY B0, `(.L_x_10064) ;  /* 0x0000005000007945 */ /* 0x000fe20003800000 */
[----:B-1----:R-:W-:-:S02]  /*a540*/  IADD3 R149, R102, 0x2a0, RZ ;  /* 0x000002a066957810 */ /* 0x002fc40007ffe0ff */
[----:B------:R-:W-:Y:S01]  /*a550*/  LEA.HI.SX32 R15, R15, R102, 0x1b ;  /* 0x000000660f0f7211 */ /* 0x000fe200078fdaff */
[----:B------:R-:W-:Y:S05]  /*a560*/  @!P0 BRA `(.L_x_10065) ;  /* 0x0000001000008947 */ /* 0x000fea0003800000 */
[----:B--2---:R1:W-:Y:S02]  /*a570*/  RED.E.ADD.F32.FTZ.RN.STRONG.GPU [R12.64+-0x680], R157 ;  /* 0xfff9809d0c00798e */ /* 0x0043e4000c10e7a0 */
.L_x_10065:
[----:B------:R-:W-:Y:S05]  /*a580*/  BSYNC B0 ;  /* 0x0000000000007941 */ /* 0x000fea0003800000 */
.L_x_10064:
[----:B------:R-:W4:Y:S01]  /*a590*/  LDS R15, [R15.X4+0x1240] ;  /* 0x001240000f0f7984 */ /* 0x000f220000004800 */
[----:B------:R-:W-:Y:S01]  /*a5a0*/  BSSY B0, `(.L_x_10066) ;  /* 0x0000005000007945 */ /* 0x000fe20003800000 */
[----:B-12---:R-:W-:Y:S02]  /*a5b0*/  IADD3 R157, R102, 0x2c0, RZ ;  /* 0x000002c0669d7810 */ /* 0x006fe40007ffe0ff */
[----:B------:R-:W-:Y:S01]  /*a5c0*/  LEA.HI.SX32 R149, R149, R102, 0x1b ;  /* 0x0000006695957211 */ /* 0x000fe200078fdaff */
[----:B------:R-:W-:Y:S05]  /*a5d0*/  @!P1 BRA `(.L_x_10067) ;  /* 0x0000001000009947 */ /* 0x000fea0003800000 */
[----:B----4-:R1:W-:Y:S02]  /*a5e0*/  RED.E.ADD.F32.FTZ.RN.STRONG.GPU [R12.64+-0x600], R15 ;  /* 0xfffa000f0c00798e */ /* 0x0103e4000c10e7a0 */
.L_x_10067:
[----:B------:R-:W-:Y:S05]  /*a5f0*/  BSYNC B0 ;  /* 0x0000000000007941 */ /* 0x000fea0003800000 */
.L_x_10066:
[----:B------:R-:W2:Y:S01]  /*a600*/  LDS R149, [R149.X4+0x12c0] ;  /* 0x0012c00095957984 */ /* 0x000ea20000004800 */
[----:B------:R-:W-:Y:S01]  /*a610*/  BSSY B0, `(.L_x_10068) ;  /* 0x0000005000007945 */ /* 0x000fe20003800000 */
[----:B-1--4-:R-:W-:Y:S02]  /*a620*/  IADD3 R15, R102, 0x2e0, RZ ;  /* 0x000002e0660f7810 */ /* 0x012fe40007ffe0ff */
[----:B------:R-:W-:Y:S01]  /*a630*/  LEA.HI.SX32 R157, R157, R102, 0x1b ;  /* 0x000000669d9d7211 */ /* 0x000fe200078fdaff */
[----:B------:R-:W-:Y:S05]  /*a640*/  @!P2 BRA `(.L_x_10069) ;  /* 0x000000100000a947 */ /* 0x000fea0003800000 */
[----:B--2---:R1:W-:Y:S02]  /*a650*/  RED.E.ADD.F32.FTZ.RN.STRONG.GPU [R12.64+-0x580], R149 ;  /* 0xfffa80950c00798e */ /* 0x0043e4000c10e7a0 */
.L_x_10069:
[----:B------:R-:W-:Y:S05]  /*a660*/  BSYNC B0 ;  /* 0x0000000000007941 */ /* 0x000fea0003800000 */
.L_x_10068:
[----:B------:R-:W4:Y:S01]  /*a670*/  LDS R157, [R157.X4+0x1340] ;  /* 0x001340009d9d7984 */ /* 0x000f220000004800 */
[----:B------:R-:W-:Y:S01]  /*a680*/  BSSY B0, `(.L_x_10070) ;  /* 0x0000005000007945 */ /* 0x000fe20003800000 */
[----:B-12---:R-:W-:-:S02]  /*a690*/  IADD3 R149, R102, 0x300, RZ ;  /* 0x0000030066957810 */ /* 0x006fc40007ffe0ff */
[----:B------:R-:W-:Y:S01]  /*a6a0*/  LEA.HI.SX32 R15, R15, R102, 0x1b ;  /* 0x000000660f0f7211 */ /* 0x000fe200078fdaff */
[----:B------:R-:W-:Y:S05]  /*a6b0*/  @!P3 BRA `(.L_x_10071) ;  /* 0x000000100000b947 */ /* 0x000fea0003800000 */
[----:B----4-:R1:W-:Y:S02]  /*a6c0*/  RED.E.ADD.F32.FTZ.RN.STRONG.GPU [R12.64+-0x500], R157 ;  /* 0xfffb009d0c00798e */ /* 0x0103e4000c10e7a0 */
.L_x_10071:
[----:B------:R-:W-:Y:S05]  /*a6d0*/  BSYNC B0 ;  /* 0x0000000000007941 */ /* 0x000fea0003800000 */
.L_x_10070:
[----:B------:R-:W2:Y:S01]  /*a6e0*/  LDS R15, [R15.X4+0x13c0] ;  /* 0x0013c0000f0f7984 */ /* 0x000ea20000004800 */
[----:B------:R-:W-:Y:S01]  /*a6f0*/  BSSY B0, `(.L_x_10072) ;  /* 0x0000004000007945 */ /* 0x000fe20003800000 */
[----:B------:R-:W-:Y:S01]  /*a700*/  LEA.HI.SX32 R149, R149, R102, 0x1b ;  /* 0x0000006695957211 */ /* 0x000fe200078fdaff */
[----:B------:R-:W-:Y:S05]  /*a710*/  @!P4 BRA `(.L_x_10073) ;  /* 0x000000100000c947 */ /* 0x000fea0003800000 */
[----:B--2---:R2:W-:Y:S02]  /*a720*/  RED.E.ADD.F32.FTZ.RN.STRONG.GPU [R12.64+-0x480], R15 ;  /* 0xfffb800f0c00798e */ /* 0x0045e4000c10e7a0 */
.L_x_10073:
[----:B------:R-:W-:Y:S05]  /*a730*/  BSYNC B0 ;  /* 0x0000000000007941 */ /* 0x000fea0003800000 */
.L_x_10072:
[----:B------:R-:W0:Y:S01]  /*a740*/  LDS R149, [R149.X4+0x1440] ;  /* 0x0014400095957984 */ /* 0x000e220000004800 */
[----:B------:R-:W-:Y:S01]  /*a750*/  BSSY B0, `(.L_x_10074) ;  /* 0x0000005000007945 */ /* 0x000fe20003800000 */
[C---:B--2---:R-:W-:Y:S02]  /*a760*/  IADD3 R15, R102.reuse, 0x320, RZ ;  /* 0x00000320660f7810 */ /* 0x044fe40007ffe0ff */
[----:B-1--4-:R-:W-:Y:S01]  /*a770*/  IADD3 R157, R102, 0x340, RZ ;  /* 0x00000340669d7810 */ /* 0x012fe20007ffe0ff */
[----:B------:R-:W-:Y:S05]  /*a780*/  @!P5 BRA `(.L_x_10075) ;  /* 0x000000100000d947 */ /* 0x000fea0003800000 */
[----:B0-----:R0:W-:Y:S02]  /*a790*/  RED.E.ADD.F32.FTZ.RN.STRONG.GPU [R12.64+-0x400], R149 ;  /* 0xfffc00950c00798e */ /* 0x0011e4000c10e7a0 */
.L_x_10075:
[----:B------:R-:W-:Y:S05]  /*a7a0*/  BSYNC B0 ;  /* 0x0000000000007941 */ /* 0x000fea0003800000 */
.L_x_10074:
        /* <DEDUP_REMOVED lines=14> */
.L_x_10077:
[----:B------:R-:W-:Y:S05]  /*a890*/  BSYNC B0 ;  /* 0x0000000000007941 */ /* 0x000fea0003800000 */
.L_x_10076:
[----:B------:R-:W1:Y:S01]  /*a8a0*/  LDS R157, [R157.X4+0x1540] ;  /* 0x001540009d9d7984 */ /* 0x000e620000004800 */
[----:B------:R-:W-:Y:S01]  /*a8b0*/  BSSY B0, `(.L_x_10078) ;  /* 0x0000005000007945 */ /* 0x000fe20003800000 */
[----:B0-----:R-:W-:Y:S02]  /*a8c0*/  IADD3 R15, R102, 0x380, RZ ;  /* 0x00000380660f7810 */ /* 0x001fe40007ffe0ff */
[----:B------:R-:W-:Y:S01]  /*a8d0*/  LEA.HI.SX32 R149, R149, R102, 0x1b ;  /* 0x0000006695957211 */ /* 0x000fe200078fdaff */
[----:B------:R-:W-:Y:S05]  /*a8e0*/  @!P0 BRA `(.L_x_10079) ;  /* 0x0000001000008947 */ /* 0x000fea0003800000 */
[----:B-1----:R0:W-:Y:S02]  /*a8f0*/  RED.E.ADD.F32.FTZ.RN.STRONG.GPU [R12.64+-0x300], R157 ;  /* 0xfffd009d0c00798e */ /* 0x0021e4000c10e7a0 */
.L_x_10079:
[----:B------:R-:W-:Y:S05]  /*a900*/  BSYNC B0 ;  /* 0x0000000000007941 */ /* 0x000fea0003800000 */
.L_x_10078:
[----:B------:R-:W2:Y:S01]  /*a910*/  LDS R149, [R149.X4+0x15c0] ;  /* 0x0015c00095957984 */ /* 0x000ea20000004800 */
[----:B------:R-:W-:Y:S01]  /*a920*/  BSSY B0, `(.L_x_10080) ;  /* 0x0000005000007945 */ /* 0x000fe20003800000 */
[----:B01----:R-:W-:-:S02]  /*a930*/  IADD3 R157, R102, 0x3a0, RZ ;  /* 0x000003a0669d7810 */ /* 0x003fc40007ffe0ff */
[----:B------:R-:W-:Y:S01]  /*a940*/  LEA.HI.SX32 R15, R15, R102, 0x1b ;  /* 0x000000660f0f7211 */ /* 0x000fe200078fdaff */
[----:B------:R-:W-:Y:S05]  /*a950*/  @!P1 BRA `(.L_x_10081) ;  /* 0x0000001000009947 */ /* 0x000fea0003800000 */
[----:B--2---:R0:W-:Y:S02]  /*a960*/  RED.E.ADD.F32.FTZ.RN.STRONG.GPU [R12.64+-0x280], R149 ;  /* 0xfffd80950c00798e */ /* 0x0041e4000c10e7a0 */
.L_x_10081:
[----:B------:R-:W-:Y:S05]  /*a970*/  BSYNC B0 ;  /* 0x0000000000007941 */ /* 0x000fea0003800000 */
.L_x_10080:
[----:B------:R-:W1:Y:S01]  /*a980*/  LDS R15, [R15.X4+0x1640] ;  /* 0x001640000f0f7984 */ /* 0x000e620000004800 */
[----:B------:R-:W-:Y:S01]  /*a990*/  BSSY B0, `(.L_x_10082) ;  /* 0x0000005000007945 */ /* 0x000fe20003800000 */
[----:B0-2---:R-:W-:Y:S02]  /*a9a0*/  IADD3 R149, R102, 0x3c0, RZ ;  /* 0x000003c066957810 */ /* 0x005fe40007ffe0ff */
[----:B------:R-:W-:Y:S01]  /*a9b0*/  LEA.HI.SX32 R157, R157, R102, 0x1b ;  /* 0x000000669d9d7211 */ /* 0x000fe200078fdaff */
[----:B------:R-:W-:Y:S05]  /*a9c0*/  @!P2 BRA `(.L_x_10083) ;  /* 0x000000100000a947 */ /* 0x000fea0003800000 */
[----:B-1----:R0:W-:Y:S02]  /*a9d0*/  RED.E.ADD.F32.FTZ.RN.STRONG.GPU [R12.64+-0x200], R15 ;  /* 0xfffe000f0c00798e */ /* 0x0021e4000c10e7a0 */
.L_x_10083:
[----:B------:R-:W-:Y:S05]  /*a9e0*/  BSYNC B0 ;  /* 0x0000000000007941 */ /* 0x000fea0003800000 */
.L_x_10082:
[----:B------:R-:W2:Y:S01]  /*a9f0*/  LDS R157, [R157.X4+0x16c0] ;  /* 0x0016c0009d9d7984 */ /* 0x000ea20000004800 */
[----:B------:R-:W-:Y:S01]  /*aa00*/  BSSY B0, `(.L_x_10084) ;  /* 0x0000005000007945 */ /* 0x000fe20003800000 */
[----:B01----:R-:W-:Y:S02]  /*aa10*/  IADD3 R15, R102, 0x3e0, RZ ;  /* 0x000003e0660f7810 */ /* 0x003fe40007ffe0ff */
[----:B------:R-:W-:Y:S01]  /*aa20*/  LEA.HI.SX32 R149, R149, R102, 0x1b ;  /* 0x0000006695957211 */ /* 0x000fe200078fdaff */
[----:B------:R-:W-:Y:S05]  /*aa30*/  @!P3 BRA `(.L_x_10085) ;  /* 0x000000100000b947 */ /* 0x000fea0003800000 */
[----:B--2---:R0:W-:Y:S02]  /*aa40*/  RED.E.ADD.F32.FTZ.RN.STRONG.GPU [R12.64+-0x180], R157 ;  /* 0xfffe809d0c00798e */ /* 0x0041e4000c10e7a0 */
.L_x_10085:
[----:B------:R-:W-:Y:S05]  /*aa50*/  BSYNC B0 ;  /* 0x0000000000007941 */ /* 0x000fea0003800000 */
.L_x_10084:
[----:B------:R-:W1:Y:S01]  /*aa60*/  LDS R149, [R149.X4+0x1740] ;  /* 0x0017400095957984 */ /* 0x000e620000004800 */
[----:B------:R-:W-:Y:S01]  /*aa70*/  BSSY B0, `(.L_x_10086) ;  /* 0x0000004000007945 */ /* 0x000fe20003800000 */
[----:B------:R-:W-:Y:S01]  /*aa80*/  LEA.HI.SX32 R15, R15, R102, 0x1b ;  /* 0x000000660f0f7211 */ /* 0x000fe200078fdaff */
[----:B------:R-:W-:Y:S05]  /*aa90*/  @!P4 BRA `(.L_x_10087) ;  /* 0x000000100000c947 */ /* 0x000fea0003800000 */
[----:B-1----:R1:W-:Y:S02]  /*aaa0*/  RED.E.ADD.F32.FTZ.RN.STRONG.GPU [R12.64+-0x100], R149 ;  /* 0xffff00950c00798e */ /* 0x0023e4000c10e7a0 */
.L_x_10087:
[----:B------:R-:W-:Y:S05]  /*aab0*/  BSYNC B0 ;  /* 0x0000000000007941 */ /* 0x000fea0003800000 */
.L_x_10086:
[----:B------:R-:W4:Y:S01]  /*aac0*/  LDS R15, [R15.X4+0x17c0] ;  /* 0x0017c0000f0f7984 */ /* 0x000f220000004800 */
[----:B------:R-:W-:Y:S01]  /*aad0*/  BSSY B0, `(.L_x_10088) ;  /* 0x0000003000007945 */ /* 0x000fe20003800000 */
[----:B------:R-:W-:Y:S05]  /*aae0*/  @!P5 BRA `(.L_x_10089) ;  /* 0x000000100000d947 */ /* 0x000fea0003800000 */
[----:B----4-:R4:W-:Y:S02]  /*aaf0*/  RED.E.ADD.F32.FTZ.RN.STRONG.GPU [R12.64+-0x80], R15 ;  /* 0xffff800f0c00798e */ /* 0x0109e4000c10e7a0 */
.L_x_10089:
[----:B------:R-:W-:Y:S05]  /*ab00*/  BSYNC B0 ;  /* 0x0000000000007941 */ /* 0x000fea0003800000 */
.L_x_10088:
[----:B------:R-:W5:Y:S01]  /*ab10*/  SHFL.DOWN PT, R144, R155, 0x1, 0x1f ;  /* 0x08201f009b907f89 */ /* 0x000f6200000e0000 */
[----:B------:R-:W-:Y:S01]  /*ab20*/  ISETP.GT.AND P0, PT, R100, 0x1e, PT ;  /* 0x0000001e6400780c */ /* 0x000fe20003f04270 */
[----:B------:R-:W-:Y:S01]  /*ab30*/  FMUL.FTZ R132, R177, R132 ;  /* 0x00000084b1847220 */ /* 0x000fe20000410000 */
[----:B01--4-:R-:W-:Y:S01]  /*ab40*/  MOV R13, R155 ;  /* 0x0000009b000d7202 */ /* 0x013fe20000000f00 */
[----:B--2---:R-:W0:Y:S01]  /*ab50*/  SHFL.DOWN PT, R157, R24, 0x1, 0x1f ;  /* 0x08201f00189d7f89 */ /* 0x004e2200000e0000 */
[----:B------:R-:W-:Y:S01]  /*ab60*/  MOV R14, R24 ;  /* 0x00000018000e7202 */ /* 0x000fe20000000f00 */
        /* <DEDUP_REMOVED lines=36> */
[----:B------:R-:W-:Y:S01]  /*adb0*/  FFMA.FTZ R134, R221, R136, R134 ;  /* 0x00000088dd867223 */ /* 0x000fe20000010086 */
[----:B------:R-:W0:Y:S01]  /*adc0*/  SHFL.DOWN PT, R24, R13, 0x4, 0x1f ;  /* 0x08801f000d187f89 */ /* 0x000e2200000e0000 */
[----:B------:R-:W-:Y:S02]  /*add0*/  FFMA.FTZ R128, R225, R130, R128 ;  /* 0x00000082e1807223 */ /* 0x000fe40000010080 */
[----:B-1----:R-:W-:Y:S02]  /*ade0*/  @!P0 FADD.FTZ R15, R15, R144 ;  /* 0x000000900f0f8221 */ /* 0x002fe40000010000 */
[----:B------:R-:W-:Y:S02]  /*adf0*/  FFMA.FTZ R146, R217, R146, R163 ;  /* 0x00000092d9927223 */ /* 0x000fe400000100a3 */
[----:B--2---:R-:W-:Y:S01]  /*ae00*/  @!P0 FADD.FTZ R14, R14, R149 ;  /* 0x000000950e0e8221 */ /* 0x004fe20000010000 */
[----:B------:R-:W1:Y:S01]  /*ae10*/  SHFL.DOWN PT, R144, R15, 0x4, 0x1f ;  /* 0x08801f000f907f89 */ /* 0x000e6200000e0000 */
[----:B------:R-:W-:-:S02]  /*ae20*/  FFMA.FTZ R120, R231, R126, R120 ;  /* 0x0000007ee7787223 */ /* 0x000fc40000010078 */
[----:B----4-:R-:W-:Y:S01]  /*ae30*/  @!P0 FADD.FTZ R12, R12, R27 ;  /* 0x0000001b0c0c8221 */ /* 0x010fe20000010000 */
[----:B------:R-:W2:Y:S01]  /*ae40*/  SHFL.DOWN PT, R149, R14, 0x4, 0x1f ;  /* 0x08801f000e957f89 */ /* 0x000ea200000e0000 */
        /* <DEDUP_REMOVED lines=51> */
[----:B--2---:R-:W-:Y:S02]  /*b180*/  @!P0 FADD.FTZ R14, R14, R19 ;  /* 0x000000130e0e8221 */ /* 0x004fe40000010000 */
[----:B------:R-:W-:-:S02]  /*b190*/  FADD.FTZ R39, R138, R39 ;  /* 0x000000278a277221 */ /* 0x000fc40000010000 */
[----:B----4-:R-:W-:Y:S02]  /*b1a0*/  @!P0 FADD.FTZ R12, R12, R17 ;  /* 0x000000110c0c8221 */ /* 0x010fe40000010000 */
        /* <DEDUP_REMOVED lines=41> */
.L_x_10091:
[----:B0-----:R-:W-:Y:S05]  /*b440*/  BSYNC B0 ;  /* 0x0000000000007941 */ /* 0x001fea0003800000 */
.L_x_10090:
        /* <DEDUP_REMOVED lines=8> */
.L_x_10013:
[----:B------:R-:W-:Y:S01]  /*b4d0*/  BAR.SYNC.DEFER_BLOCKING 0x0 ;  /* 0x0000000000007b1d */ /* 0x000fe20000010000 */
[----:B------:R-:W-:-:S05]  /*b4e0*/  MOV R3, 0x10 ;  /* 0x0000001000037802 */ /* 0x000fca0000000f00 */
[----:B------:R-:W-:Y:S01]  /*b4f0*/  IMAD.WIDE R2, R98, R3, UR18 ;  /* 0x0000001262027e25 */ /* 0x000fe2000f8e0203 */
[----:B------:R-:W-:Y:S01]  /*b500*/  F2FP.PACK_AB R35, R0, R35 ;  /* 0x000000230023723e */ /* 0x000fe200000000ff */
[----:B------:R-:W-:Y:S01]  /*b510*/  UIADD3 UR7, UR21, -0x1, URZ ;  /* 0xffffffff15077890 */ /* 0x000fe2000fffe03f */
[----:B------:R-:W-:Y:S01]  /*b520*/  F2FP.PACK_AB R34, R34, R37 ;  /* 0x000000252222723e */ /* 0x000fe200000000ff */
[----:B------:R-:W-:Y:S01]  /*b530*/  ULDC.64 UR38, c[0x0][0x2d8] ;  /* 0x0000b60000267ab9 */ /* 0x000fe20000000a00 */
[----:B------:R-:W2:Y:S04]  /*b540*/  LDG.E.128 R4, [R2.64] ;  /* 0x0000002002047981 */ /* 0x000ea8000c1e1d00 */
[----:B------:R-:W4:Y:S01]  /*b550*/  LDG.E.128 R12, [R2.64+0x200] ;  /* 0x00020020020c7981 */ /* 0x000f22000c1e1d00 */
[----:B------:R-:W-:Y:S01]  /*b560*/  F2FP.PACK_AB R33, R36, R39 ;  /* 0x000000272421723e */ /* 0x000fe200000000ff */
[----:B------:R-:W-:Y:S01]  /*b570*/  USHF.L.U32 UR8, UR7, 0x9, URZ ;  /* 0x0000000907087899 */ /* 0x000fe2000800063f */
[----:B------:R-:W-:Y:S01]  /*b580*/  F2FP.PACK_AB R32, R38, R41 ;  /* 0x000000292620723e */ /* 0x000fe200000000ff */
[----:B------:R-:W-:-:S02]  /*b590*/  UIMAD UR28, UR35, UR38, URZ ;  /* 0x00000026231c72a4 */ /* 0x000fc4000f8e023f */
[----:B------:R-:W-:Y:S02]  /*b5a0*/  USHF.R.S32.HI UR9, URZ, 0x1f, UR8 ;  /* 0x0000001f3f097899 */ /* 0x000fe40008011408 */
[----:B------:R-:W-:Y:S02]  /*b5b0*/  UIMAD UR30, UR34, UR39, UR28 ;  /* 0x00000027221e72a4 */ /* 0x000fe4000f8e021c */
[----:B------:R-:W-:Y:S02]  /*b5c0*/  UIMAD.WIDE.U32 UR28, UR34, UR38, UR8 ;  /* 0x00000026221c72a5 */ /* 0x000fe4000f8e0008 */
[----:B------:R-:W-:Y:S02]  /*b5d0*/  UIADD3 UR26, UP2, UR26, -0x800, URZ ;  /* 0xfffff8001a1a7890 */ /* 0x000fe4000ff5e03f */
[----:B------:R-:W-:Y:S02]  /*b5e0*/  ULDC.64 UR38, c[0x0][0x2e0] ;  /* 0x0000b80000267ab9 */ /* 0x000fe40000000a00 */
[----:B------:R-:W-:-:S02]  /*b5f0*/  UIMAD UR31, UR17, UR38, URZ ;  /* 0x00000026111f72a4 */ /* 0x000fc4000f8e023f */
[----:B------:R-:W-:Y:S02]  /*b600*/  UIADD3 UR29, UR29, UR30, URZ ;  /* 0x0000001e1d1d7290 */ /* 0x000fe4000fffe03f */
[----:B------:R-:W-:Y:S02]  /*b610*/  UIMAD UR30, UR16, UR39, UR31 ;  /* 0x00000027101e72a4 */ /* 0x000fe4000f8e021f */
[----:B------:R-:W-:Y:S02]  /*b620*/  UIMAD.WIDE.U32 UR28, UR16, UR38, UR28 ;  /* 0x00000026101c72a5 */ /* 0x000fe4000f8e001c */
[----:B------:R-:W-:Y:S02]  /*b630*/  UIADD3 UR22, UP3, UR22, -0x400, URZ ;  /* 0xfffffc0016167890 */ /* 0x000fe4000ff7e03f */
[----:B------:R-:W-:Y:S02]  /*b640*/  ULDC.64 UR38, c[0x0][0x330] ;  /* 0x0000cc0000267ab9 */ /* 0x000fe40000000a00 */
[----:B------:R-:W-:-:S02]  /*b650*/  UIADD3 UR30, UR29, UR30, URZ ;  /* 0x0000001e1d1e7290 */ /* 0x000fc4000fffe03f */
[----:B------:R-:W-:Y:S02]  /*b660*/  ULEA UR29, UP0, UR28, UR38, 0x1 ;  /* 0x000000261c1d7291 */ /* 0x000fe4000f80083f */
[----:B------:R-:W-:Y:S02]  /*b670*/  UIADD3 UR24, UP4, UR24, -0x400, URZ ;  /* 0xfffffc0018187890 */ /* 0x000fe4000ff9e03f */
[----:B------:R-:W-:Y:S02]  /*b680*/  ULEA.HI.X UR28, UR28, UR39, UR30, 0x1, UP0 ;  /* 0x000000271c1c7291 */ /* 0x000fe400080f0c1e */
[----:B------:R-:W-:Y:S02]  /*b690*/  UIADD3 UR6, UR6, 0x1, URZ ;  /* 0x0000000106067890 */ /* 0x000fe4000fffe03f */
[----:B------:R-:W-:Y:S02]  /*b6a0*/  ULDC.64 UR30, c[0x0][0x2f8] ;  /* 0x0000be00001e7ab9 */ /* 0x000fe40000000a00 */
[----:B------:R-:W-:-:S02]  /*b6b0*/  UIMAD.WIDE.U32 UR8, UR34, UR30, UR8 ;  /* 0x0000001e220872a5 */ /* 0x000fc4000f8e0008 */
[----:B------:R-:W-:Y:S02]  /*b6c0*/  UIADD3.X UR27, UR27, -0x1, URZ, UP2, !UPT ;  /* 0xffffffff1b1b7890 */ /* 0x000fe400097fe43f */
[----:B------:R-:W-:Y:S02]  /*b6d0*/  UIADD3.X UR23, UR23, -0x1, URZ, UP3, !UPT ;  /* 0xffffffff17177890 */ /* 0x000fe40009ffe43f */
[----:B------:R-:W-:Y:S01]  /*b6e0*/  UIADD3.X UR25, UR25, -0x1, URZ, UP4, !UPT ;  /* 0xffffffff19197890 */ /* 0x000fe2000a7fe43f */
[----:B--2---:R-:W-:Y:S04]  /*b6f0*/  STS.128 [R100.X16], R4 ;  /* 0x0000000464007388 */ /* 0x004fe8000000cc00 */
[----:B----4-:R-:W-:Y:S01]  /*b700*/  STS.128 [R100.X16+0x200], R12 ;  /* 0x0002000c64007388 */ /* 0x010fe2000000cc00 */
        /* <DEDUP_REMOVED lines=34> */
[----:B------:R-:W4:Y:S01]  /*b930*/  @!P2 MUFU.RCP R3, R3 ;  /* 0x000000030003a308 */ /* 0x000f220000001000 */
[----:B--2---:R-:W-:Y:S02]  /*b940*/  @!P1 FADD.FTZ R8, R8, 1 ;  /* 0x3f80000008089421 */ /* 0x004fe40000010000 */
[----:B------:R-:W-:Y:S01]  /*b950*/  FADD.FTZ R11, R11, UR5 ;  /* 0x000000050b0b7e21 */ /* 0x000fe20008010000 */
[----:B------:R-:W-:Y:S01]  /*b960*/  FSETP.GTU.FTZ.AND P3, PT, R15, 20, PT ;  /* 0x41a000000f00780b */ /* 0x000fe20003f7c000 */
[----:B------:R-:W-:-:S03]  /*b970*/  @!P6 FMUL.FTZ R2, R13, -1.4426950216293334961 ;  /* 0xbfb8aa3b0d02e820 */ /* 0x000fc60000410000 */
[----:B------:R1:W2:Y:S01]  /*b980*/  @!P1 MUFU.RCP R14, R8 ;  /* 0x00000008000e9308 */ /* 0x0002a20000001000 */
[----:B0-----:R-:W-:Y:S02]  /*b990*/  @!P0 FADD.FTZ R9, R9, 1 ;  /* 0x3f80000009098421 */ /* 0x001fe40000010000 */
[----:B----4-:R-:W-:-:S05]  /*b9a0*/  @!P2 FMUL.FTZ R48, R48, R3 ;  /* 0x000000033030a220 */ /* 0x010fca0000410000 */
        /* <DEDUP_REMOVED lines=34> */
[----:B------:R0:W4:Y:S01]  /*bbd0*/  @!P6 MUFU.RCP R13, R2 ;  /* 0x00000002000de308 */ /* 0x0001220000001000 */
[----:B-1----:R-:W-:-:S07]  /*bbe0*/  @!P1 FADD.FTZ R9, R9, 1 ;  /* 0x3f80000009099421 */ /* 0x002fce0000010000 */
[----:B------:R1:W5:Y:S01]  /*bbf0*/  @!P3 MUFU.RCP R15, R4 ;  /* 0x00000004000fb308 */ /* 0x0003620000001000 */
        /* <DEDUP_REMOVED lines=13> */
[----:B----4-:R-:W-:Y:S01]  /*bcd0*/  @!P6 FMUL.FTZ R52, R52, R13 ;  /* 0x0000000d3434e220 */ /* 0x010fe20000410000 */
[----:B------:R-:W-:Y:S01]  /*bce0*/  FSETP.GTU.FTZ.AND P6, PT, R5, 20, PT ;  /* 0x41a000000500780b */ /* 0x000fe20003fdc000 */
[----:B-----5:R-:W-:Y:S01]  /*bcf0*/  @!P3 FMUL.FTZ R54, R54, R15 ;  /* 0x0000000f3636b220 */ /* 0x020fe20000410000 */
        /* <DEDUP_REMOVED lines=13> */
[----:B------:R-:W-:Y:S01]  /*bdd0*/  STS.128 [R97], R12 ;  /* 0x0000000c61007388 */ /* 0x000fe20000000c00 */
        /* <DEDUP_REMOVED lines=10> */
[----:B------:R-:W4:Y:S01]  /*be80*/  @!P5 MUFU.EX2 R4, R4 ;  /* 0x000000040004d308 */ /* 0x000f220000000800 */
[----:B--2---:R-:W-:Y:S02]  /*be90*/  @!P0 FMUL.FTZ R59, R59, R0 ;  /* 0x000000003b3b8220 */ /* 0x004fe40000410000 */
[----:B------:R-:W-:-:S05]  /*bea0*/  FADD.FTZ R0, R48, R101 ;  /* 0x0000006530007221 */ /* 0x000fca0000010000 */
[----:B------:R-:W2:Y:S01]  /*beb0*/  @!P3 MUFU.EX2 R5, R5 ;  /* 0x000000050005b308 */ /* 0x000ea20000000800 */
[----:B0-----:R-:W-:-:S07]  /*bec0*/  @!P6 FADD.FTZ R3, R3, 1 ;  /* 0x3f8000000303e421 */ /* 0x001fce0000010000 */
[----:B------:R-:W0:Y:S01]  /*bed0*/  @!P2 MUFU.EX2 R6, R6 ;  /* 0x000000060006a308 */ /* 0x000e220000000800 */
[----:B----4-:R-:W-:-:S07]  /*bee0*/  @!P5 FADD.FTZ R4, R4, 1 ;  /* 0x3f8000000404d421 */ /* 0x010fce0000010000 */
[----:B------:R-:W4:Y:S01]  /*bef0*/  @!P1 MUFU.EX2 R7, R7 ;  /* 0x0000000700079308 */ /* 0x000f220000000800 */
[----:B--2---:R-:W-:-:S07]  /*bf00*/  @!P3 FADD.FTZ R5, R5, 1 ;  /* 0x3f8000000505b421 */ /* 0x004fce0000010000 */
[----:B------:R2:W5:Y:S01]  /*bf10*/  @!P4 MUFU.RCP R17, R2 ;  /* 0x000000020011c308 */ /* 0x0005620000001000 */
[----:B0-----:R-:W-:-:S07]  /*bf20*/  @!P2 FADD.FTZ R6, R6, 1 ;  /* 0x3f8000000606a421 */ /* 0x001fce0000010000 */
[----:B------:R0:W3:Y:S01]  /*bf30*/  @!P6 MUFU.RCP R16, R3 ;  /* 0x000000030010e308 */ /* 0x0000e20000001000 */
[----:B--2---:R-:W-:Y:S01]  /*bf40*/  MOV R2, UR29 ;  /* 0x0000001d00027c02 */ /* 0x004fe20008000f00 */
[----:B----4-:R-:W-:-:S06]  /*bf50*/  @!P1 FADD.FTZ R7, R7, 1 ;  /* 0x3f80000007079421 */ /* 0x010fcc0000010000 */
[----:B------:R-:W2:Y:S01]  /*bf60*/  @!P5 MUFU.RCP R4, R4 ;  /* 0x000000040004d308 */ /* 0x000ea20000001000 */
[----:B0-----:R-:W-:Y:S01]  /*bf70*/  MOV R3, UR28 ;  /* 0x0000001c00037c02 */ /* 0x001fe20008000f00 */
[----:B-----5:R-:W-:Y:S01]  /*bf80*/  @!P4 FMUL.FTZ R60, R60, R17 ;  /* 0x000000113c3cc220 */ /* 0x020fe20000410000 */
[----:B------:R-:W-:-:S03]  /*bf90*/  UIMAD UR28, UR35, UR30, URZ ;  /* 0x0000001e231c72a4 */ /* 0x000fc6000f8e023f */
[----:B------:R-:W-:Y:S01]  /*bfa0*/  IMAD.WIDE R2, R98, 0x10, R2 ;  /* 0x0000001062027825 */ /* 0x000fe200078e0202 */
[----:B------:R-:W-:Y:S01]  /*bfb0*/  UIMAD UR28, UR34, UR31, UR28 ;  /* 0x0000001f221c72a4 */ /* 0x000fe2000f8e021c */
[----:B------:R-:W0:Y:S02]  /*bfc0*/  @!P3 MUFU.RCP R5, R5 ;  /* 0x000000050005b308 */ /* 0x000e240000001000 */
[----:B---3--:R-:W-:Y:S01]  /*bfd0*/  @!P6 FMUL.FTZ R61, R61, R16 ;  /* 0x000000103d3de220 */ /* 0x008fe20000410000 */
[----:B-1----:R-:W-:Y:S01]  /*bfe0*/  STG.E.128 [R2.64], R8 ;  /* 0x0000000802007986 */ /* 0x002fe2000c101d20 */
[----:B------:R-:W-:Y:S01]  /*bff0*/  F2FP.PACK_AB R16, R59, R58 ;  /* 0x0000003a3b10723e */ /* 0x000fe200000000ff */
[----:B------:R-:W-:Y:S02]  /*c000*/  ULDC.64 UR30, c[0x0][0x300] ;  /* 0x0000c000001e7ab9 */ /* 0x000fe40000000a00 */
[----:B------:R1:W-:Y:S01]  /*c010*/  STG.E.128 [R2.64+0x200], R12 ;  /* 0x0002000c02007986 */ /* 0x0003e2000c101d20 */
[----:B------:R-:W3:Y:S01]  /*c020*/  @!P2 MUFU.RCP R6, R6 ;  /* 0x000000060006a308 */ /* 0x000ee20000001000 */
[----:B--2---:R-:W-:Y:S01]  /*c030*/  @!P5 FMUL.FTZ R63, R63, R4 ;  /* 0x000000043f3fd220 */ /* 0x004fe20000410000 */
[----:B------:R-:W-:Y:S01]  /*c040*/  F2FP.PACK_AB R4, R51, R48 ;  /* 0x000000303304723e */ /* 0x000fe200000000ff */
[----:B------:R-:W-:Y:S01]  /*c050*/  FADD.FTZ R51, R0, R51 ;  /* 0x0000003300337221 */ /* 0x000fe20000010000 */
[----:B------:R-:W-:Y:S01]  /*c060*/  F2FP.PACK_AB R17, R61, R60 ;  /* 0x0000003c3d11723e */ /* 0x000fe200000000ff */
[----:B------:R-:W-:-:S02]  /*c070*/  UIADD3 UR9, UR9, UR28, URZ ;  /* 0x0000001c09097290 */ /* 0x000fc4000fffe03f */
[----:B------:R-:W-:Y:S01]  /*c080*/  UIMAD UR28, UR17, UR30, URZ ;  /* 0x0000001e111c72a4 */ /* 0x000fe2000f8e023f */
[----:B------:R-:W2:Y:S01]  /*c090*/  @!P1 MUFU.RCP R7, R7 ;  /* 0x0000000700079308 */ /* 0x000ea20000001000 */
[----:B0-----:R-:W-:Y:S01]  /*c0a0*/  @!P3 FMUL.FTZ R64, R64, R5 ;  /* 0x000000054040b220 */ /* 0x001fe20000410000 */
[----:B------:R-:W-:Y:S01]  /*c0b0*/  F2FP.PACK_AB R5, R53, R50 ;  /* 0x000000323505723e */ /* 0x000fe200000000ff */
[----:B------:R-:W-:Y:S01]  /*c0c0*/  FADD.FTZ R50, R51, R50 ;  /* 0x0000003233327221 */ /* 0x000fe20000010000 */
[----:B------:R-:W-:Y:S02]  /*c0d0*/  UIMAD UR28, UR16, UR31, UR28 ;  /* 0x0000001f101c72a4 */ /* 0x000fe4000f8e021c */
[----:B------:R-:W-:Y:S01]  /*c0e0*/  F2FP.PACK_AB R18, R64, R63 ;  /* 0x0000003f4012723e */ /* 0x000fe200000000ff */
[----:B------:R-:W-:Y:S01]  /*c0f0*/  FADD.FTZ R53, R50, R53 ;  /* 0x0000003532357221 */ /* 0x000fe20000010000 */
[----:B------:R-:W-:Y:S01]  /*c100*/  UIMAD.WIDE.U32 UR8, UR16, UR30, UR8 ;  /* 0x0000001e100872a5 */ /* 0x000fe2000f8e0008 */
[----:B---3--:R-:W-:Y:S01]  /*c110*/  @!P2 FMUL.FTZ R65, R65, R6 ;  /* 0x000000064141a220 */ /* 0x008fe20000410000 */
[----:B------:R-:W-:Y:S01]  /*c120*/  F2FP.PACK_AB R6, R55, R52 ;  /* 0x000000343706723e */ /* 0x000fe200000000ff */
[----:B------:R-:W-:Y:S01]  /*c130*/  FADD.FTZ R52, R53, R52 ;  /* 0x0000003435347221 */ /* 0x000fe20000010000 */
[----:B------:R-:W-:-:S02]  /*c140*/  ULDC.64 UR30, c[0x0][0x340] ;  /* 0x0000d000001e7ab9 */ /* 0x000fc40000000a00 */
[----:B------:R-:W-:Y:S01]  /*c150*/  UIADD3 UR28, UR9, UR28, URZ ;  /* 0x0000001c091c7290 */ /* 0x000fe2000fffe03f */
[----:B------:R-:W-:Y:S01]  /*c160*/  FADD.FTZ R55, R52, R55 ;  /* 0x0000003734377221 */ /* 0x000fe20000010000 */
[----:B------:R-:W-:Y:S01]  /*c170*/  ULEA UR9, UP0, UR8, UR30, 0x1 ;  /* 0x0000001e08097291 */ /* 0x000fe2000f80083f */
[----:B--2---:R-:W-:Y:S01]  /*c180*/  @!P1 FMUL.FTZ R66, R66, R7 ;  /* 0x0000000742429220 */ /* 0x004fe20000410000 */
[----:B------:R-:W-:Y:S01]  /*c190*/  F2FP.PACK_AB R7, R57, R54 ;  /* 0x000000363907723e */ /* 0x000fe200000000ff */
[----:B------:R-:W-:Y:S01]  /*c1a0*/  BAR.SYNC.DEFER_BLOCKING 0x0 ;  /* 0x0000000000007b1d */ /* 0x000fe20000010000 */
[----:B------:R-:W-:Y:S01]  /*c1b0*/  FADD.FTZ R54, R55, R54 ;  /* 0x0000003637367221 */ /* 0x000fe20000010000 */
[----:B------:R-:W-:Y:S01]  /*c1c0*/  ULEA.HI.X UR8, UR8, UR31, UR28, 0x1, UP0 ;  /* 0x0000001f08087291 */ /* 0x000fe200080f0c1c */
[----:B------:R-:W-:Y:S01]  /*c1d0*/  F2FP.PACK_AB R19, R66, R65 ;  /* 0x000000414213723e */ /* 0x000fe200000000ff */
[----:B------:R-:W-:Y:S01]  /*c1e0*/  UISETP.GT.AND UP0, UPT, UR21, 0x1, UPT ;  /* 0x000000011500788c */ /* 0x000fe2000bf04270 */
[----:B------:R-:W-:Y:S01]  /*c1f0*/  FADD.FTZ R57, R54, R57 ;  /* 0x0000003936397221 */ /* 0x000fe20000010000 */
[----:B-1----:R-:W-:Y:S01]  /*c200*/  MOV R2, UR9 ;  /* 0x0000000900027c02 */ /* 0x002fe20008000f00 */
[----:B------:R-:W-:Y:S01]  /*c210*/  UMOV UR21, UR7 ;  /* 0x0000000700157c82 */ /* 0x000fe20008000000 */
[----:B------:R-:W-:Y:S01]  /*c220*/  MOV R3, UR8 ;  /* 0x0000000800037c02 */ /* 0x000fe20008000f00 */
[----:B------:R-:W-:Y:S01]  /*c230*/  FADD.FTZ R58, R57, R58 ;  /* 0x0000003a393a7221 */ /* 0x000fe20000010000 */
[----:B------:R-:W-:Y:S01]  /*c240*/  PLOP3.LUT P0, PT, PT, PT, UP0, 0x80, 0x0 ;  /* 0x000000000000781c */ /* 0x000fe20003f0f008 */
[----:B------:R-:W-:-:S02]  /*c250*/  UIADD3 UR8, UP1, UR18, -0x400, URZ ;  /* 0xfffffc0012087890 */ /* 0x000fc4000ff3e03f */
[----:B------:R-:W-:Y:S02]  /*c260*/  IMAD.WIDE R2, R98, 0x10, R2 ;  /* 0x0000001062027825 */ /* 0x000fe400078e0202 */
[----:B------:R-:W-:Y:S02]  /*c270*/  UIADD3.X UR19, UR19, -0x1, URZ, UP1, !UPT ;  /* 0xffffffff13137890 */ /* 0x000fe40008ffe43f */
[----:B------:R-:W-:-:S04]  /*c280*/  FADD.FTZ R59, R58, R59 ;  /* 0x0000003b3a3b7221 */ /* 0x000fc80000010000 */
[----:B------:R-:W-:Y:S01]  /*c290*/  FADD.FTZ R60, R59, R60 ;  /* 0x0000003c3b3c7221 */ /* 0x000fe20000010000 */
[----:B------:R-:W-:Y:S03]  /*c2a0*/  STS.128 [R97], R4 ;  /* 0x0000000461007388 */ /* 0x000fe60000000c00 */
[----:B------:R-:W-:Y:S01]  /*c2b0*/  FADD.FTZ R60, R60, R61 ;  /* 0x0000003d3c3c7221 */ /* 0x000fe20000010000 */
[----:B------:R-:W-:Y:S01]  /*c2c0*/  STS.128 [R97+0x10], R16 ;  /* 0x0000101061007388 */ /* 0x000fe20000000c00 */
[----:B------:R-:W-:-:S06]  /*c2d0*/  NOP ;  /* 0x0000000000007918 */ /* 0x000fcc0000000000 */
[----:B------:R-:W0:Y:S01]  /*c2e0*/  LDS.128 R8, [R100.X16] ;  /* 0x0000000064087984 */ /* 0x000e22000000cc00 */
[----:B------:R-:W-:-:S03]  /*c2f0*/  FADD.FTZ R63, R60, R63 ;  /* 0x0000003f3c3f7221 */ /* 0x000fc60000010000 */
[----:B------:R-:W1:Y:S01]  /*c300*/  LDS.128 R20, [R100.X16+0x200] ;  /* 0x0002000064147984 */ /* 0x000e62000000cc00 */
[----:B------:R-:W-:-:S04]  /*c310*/  FADD.FTZ R64, R63, R64 ;  /* 0x000000403f407221 */ /* 0x000fc80000010000 */
[----:B------:R-:W-:-:S04]  /*c320*/  FADD.FTZ R65, R64, R65 ;  /* 0x0000004140417221 */ /* 0x000fc80000010000 */
[----:B------:R-:W-:Y:S01]  /*c330*/  FADD.FTZ R101, R65, R66 ;  /* 0x0000004241657221 */ /* 0x000fe20000010000 */
[----:B0-----:R0:W-:Y:S04]  /*c340*/  STG.E.128 [R2.64], R8 ;  /* 0x0000000802007986 */ /* 0x0011e8000c101d20 */
[----:B-1----:R0:W-:Y:S01]  /*c350*/  STG.E.128 [R2.64+0x200], R20 ;  /* 0x0002001402007986 */ /* 0x0021e2000c101d20 */
[----:B------:R-:W-:Y:S01]  /*c360*/  @!P0 CALL.REL.NOINC `(.L_x_9980) ;  /* 0x0000001000008944 */ /* 0x000fe20003c00000 */
[----:B------:R-:W-:Y:S05]  /*c370*/  BRA `(.L_x_10093) ;  /* 0xffff46e000007947 */ /* 0x000fea000383ffff */
.L_x_9980:
[----:B------:R-:W-:Y:S02]  /*c380*/  ISETP.NE.U32.AND P0, PT, RZ, c[0x0][0x328], PT ;  /* 0x0000ca00ff007a0c */ /* 0x000fe40003f05070 */
[----:B------:R-:W-:Y:S02]  /*c390*/  ISETP.NE.U32.AND P2, PT, RZ, c[0x0][0x348], PT ;  /* 0x0000d200ff007a0c */ /* 0x000fe40003f45070 */
[----:B------:R-:W-:-:S02]  /*c3a0*/  ISETP.NE.AND.EX P1, PT, RZ, c[0x0][0x32c], PT, P0 ;  /* 0x0000cb00ff007a0c */ /* 0x000fc40003f25300 */
[----:B------:R-:W-:-:S11]  /*c3b0*/  ISETP.NE.AND.EX P0, PT, RZ, c[0x0][0x34c], PT, P2 ;  /* 0x0000d300ff007a0c */ /* 0x000fd60003f05320 */
[----:B------:R-:W-:Y:S05]  /*c3c0*/  @!P1 BRA `(.L_x_10094) ;  /* 0x0000016000009947 */ /* 0x000fea0003800000 */
[----:B------:R-:W3:Y:S01]  /*c3d0*/  SHFL.DOWN P1, R0, R103, 0x1, 0x1f ;  /* 0x08201f0067007f89 */ /* 0x000ee20000020000 */
[----:B------:R-:W-:Y:S03]  /*c3e0*/  BSSY B0, `(.L_x_10094) ;  /* 0x0000014000007945 */ /* 0x000fe60003800000 */
[----:B------:R-:W4:Y:S01]  /*c3f0*/  S2R R6, SR_LANEID ;  /* 0x0000000000067919 */ /* 0x000f220000000000 */
[----:B---3--:R-:W-:Y:S01]  /*c400*/  @P1 FADD R0, R0, R103 ;  /* 0x0000006700001221 */ /* 0x008fe20000000000 */
[----:B----4-:R-:W-:-:S04]  /*c410*/  ISETP.NE.AND P2, PT, R6, RZ, PT ;  /* 0x000000ff0600720c */ /* 0x010fc80003f45270 */
[----:B0-----:R-:W0:Y:S04]  /*c420*/  SHFL.DOWN P1, R3, R0, 0x2, 0x1f ;  /* 0x08401f0000037f89 */ /* 0x001e280000020000 */
        /* <DEDUP_REMOVED lines=15> */
.L_x_10095:
[----:B0-----:R-:W-:Y:S05]  /*c520*/  BSYNC B0 ;  /* 0x0000000000007941 */ /* 0x001fea0003800000 */
.L_x_10094:
        /* <DEDUP_REMOVED lines=25> */
.L_x_10097:
[----:B0-----:R-:W0:Y:S02]  /*c6c0*/  S2R R11, SR_TID.X ;  /* 0x00000000000b7919 */ /* 0x001e240000002100 */
.L_x_10098:
[----:B0-----:R-:W-:Y:S05]  /*c6d0*/  BSYNC B0 ;  /* 0x0000000000007941 */ /* 0x001fea0003800000 */
.L_x_10096:
        /* <DEDUP_REMOVED lines=12> */
.L_x_10099:
        /* <DEDUP_REMOVED lines=32> */
.L_x_10100:
        /* <DEDUP_REMOVED lines=14> */
.L_x_14710:


//--------------------- .text._Z25selective_scan_bwd_kernelI32Selective_Scan_bwd_kernel_traitsILi32ELi16ELb1ELb0ELb1ELb1ELb1EN3c104HalfENS1_7complexIfEEEEv12SSMParamsBwd --------------------------
	.section	.text._Z25selective_scan_bwd_kernelI32Selective_Scan_bwd_kernel_traitsILi32ELi16ELb1ELb0ELb1ELb1ELb1EN3c104HalfENS1_7complexIfEEEEv12SSMParamsBwd,"ax",@progbits
	.sectioninfo	@"SHI_REGISTERS=245"
	.align	128
        .global         _Z25selective_scan_bwd_kernelI32Selective_Scan_bwd_kernel_traitsILi32ELi16ELb1ELb0ELb1ELb1ELb1EN3c104HalfENS1_7complexIfEEEEv12SSMParamsBwd
        .type           _Z25selective_scan_bwd_kernelI32Selective_Scan_bwd_kernel_traitsILi32ELi16ELb1ELb0ELb1ELb1ELb1EN3c104HalfENS1_7complexIfEEEEv12SSMParamsBwd,@function
        .size           _Z25selective_scan_bwd_kernelI32Selective_Scan_bwd_kernel_traitsILi32ELi16ELb1ELb0ELb1ELb1ELb1EN3c104HalfENS1_7complexIfEEEEv12SSMParamsBwd,(.L_x_14711 - _Z25selective_scan_bwd_kernelI32Selective_Scan_bwd_kernel_traitsILi32ELi16ELb1ELb0ELb1ELb1ELb1EN3c104HalfENS1_7complexIfEEEEv12SSMParamsBwd)
        .other          _Z25selective_scan_bwd_kernelI32Selective_Scan_bwd_kernel_traitsILi32ELi16ELb1ELb0ELb1ELb1ELb1EN3c104HalfENS1_7complexIfEEEEv12SSMParamsBwd,@"STO_CUDA_ENTRY STV_DEFAULT"
_Z25selective_scan_bwd_kernelI32Selective_Scan_bwd_kernel_traitsILi32ELi16ELb1ELb0ELb1ELb1ELb1EN3c104HalfENS1_7complexIfEEEEv12SSMParamsBwd:
.text._Z25selective_scan_bwd_kernelI32Selective_Scan_bwd_kernel_traitsILi32ELi16ELb1ELb0ELb1ELb1ELb1EN3c104HalfENS1_7complexIfEEEEv12SSMParamsBwd:
        /* <DEDUP_REMOVED lines=33> */
[----:B------:R-:W-:Y:S01]  /*0210*/  MOV R34, RZ ;  /* 0x000000ff00227202 */ /* 0x000fe20000000f00 */
[----:B------:R-:W-:Y:S02]  /*0220*/  UISETP.NE.U32.AND UP0, UPT, URZ, UR4, UPT ;  /* 0x000000043f00728c */ /* 0x000fe4000bf05070 */
        /* <DEDUP_REMOVED lines=29> */
[----:B------:R1:W2:Y:S01]  /*0400*/  R2UR UR23, R0 ;  /* 0x00000000001773c2 */ /* 0x0002a200000e0000 */
[----:B------:R-:W-:Y:S02]  /*0410*/  UIMAD.WIDE.U32 UR10, UR31, UR18, URZ ;  /* 0x000000121f0a72a5 */ /* 0x000fe4000f8e003f */
[----:B------:R-:W-:Y:S02]  /*0420*/  UIMAD UR18, UR38, UR18, URZ ;  /* 0x00000012261272a4 */ /* 0x000fe4000f8e023f */
[----:B------:R-:W-:Y:S02]  /*0430*/  UMOV UR7, URZ ;  /* 0x0000003f00077c82 */ /* 0x000fe40008000000 */
[----:B------:R-:W-:Y:S01]  /*0440*/  @UP2 ULEA.HI.X UR7, UR20, UR27, UR21, 0x2, UP1 ;  /* 0x0000001b14072291 */ /* 0x000fe200088f1415 */
[----:B-1----:R-:W-:Y:S01]  /*0450*/  HFMA2.MMA R0, -RZ, RZ, 0, 0 ;  /* 0x00000000ff007435 */ /* 0x002fe200000001ff */
        /* <DEDUP_REMOVED lines=22> */
[----:B--2---:R-:W-:-:S07]  /*05c0*/  UIMAD.WIDE.U32 UR4, UR5, UR23, URZ ;  /* 0x00000017050472a5 */ /* 0x004fce000f8e003f */
        /* <DEDUP_REMOVED lines=70> */
.L_x_10215:
        /* <DEDUP_REMOVED lines=8> */
[----:B------:R-:W-:-:S10]  /*0ab0*/  HFMA2.MMA R16, -RZ, RZ, 0, 9.5367431640625e-07 ;  /* 0x00000010ff107435 */ /* 0x000fd400000001ff */
[----:B------:R-:W-:Y:S01]  /*0ac0*/  IMAD.WIDE R16, R37, R16, UR16 ;  /* 0x0000001025107e25 */ /* 0x000fe2000f8e0210 */
        /* <DEDUP_REMOVED lines=14> */
[----:B------:R-:W0:Y:S04]  /*0bb0*/  LDS.128 R20, [R39] ;  /* 0x0000000027147984 */ /* 0x000e280000000c00 */
[----:B------:R3:W4:Y:S04]  /*0bc0*/  LDS.128 R12, [R39+0x10] ;  /* 0x00001000270c7984 */ /* 0x0007280000000c00 */
        /* <DEDUP_REMOVED lines=64> */
.L_x_10103:
[----:B----4-:R-:W-:Y:S05]  /*0fd0*/  BSYNC B0 ;  /* 0x0000000000007941 */ /* 0x010fea0003800000 */
.L_x_10102:
[----:B---3--:R-:W-:Y:S01]  /*0fe0*/  HADD2.F32 R48, -RZ, R12.H0_H0 ;  /* 0x2000000cff307230 */ /* 0x008fe20000004100 */
        /* <DEDUP_REMOVED lines=35> */
.L_x_10105:
[----:B------:R-:W-:Y:S05]  /*1220*/  BSYNC B0 ;  /* 0x0000000000007941 */ /* 0x000fea0003800000 */
.L_x_10104:
        /* <DEDUP_REMOVED lines=36> */
.L_x_10107:
[----:B------:R-:W-:Y:S05]  /*1470*/  BSYNC B0 ;  /* 0x0000000000007941 */ /* 0x000fea0003800000 */
.L_x_10106:
        /* <DEDUP_REMOVED lines=36> */
.L_x_10109:
[----:B------:R-:W-:Y:S05]  /*16c0*/  BSYNC B0 ;  /* 0x0000000000007941 */ /* 0x000fea0003800000 */
.L_x_10108:
        /* <DEDUP_REMOVED lines=36> */
.L_x_10111:
[----:B------:R-:W-:Y:S05]  /*1910*/  BSYNC B0 ;  /* 0x0000000000007941 */ /* 0x000fea0003800000 */
.L_x_10110:
        /* <DEDUP_REMOVED lines=36> */
.L_x_10113:
[----:B------:R-:W-:Y:S05]  /*1b60*/  BSYNC B0 ;  /* 0x0000000000007941 */ /* 0x000fea0003800000 */
.L_x_10112:
        /* <DEDUP_REMOVED lines=36> */
.L_x_10115:
[----:B------:R-:W-:Y:S05]  /*1db0*/  BSYNC B0 ;  /* 0x0000000000007941 */ /* 0x000fea0003800000 */
.L_x_10114:
        /* <DEDUP_REMOVED lines=36> */
.L_x_10117:
[----:B------:R-:W-:Y:S05]  /*2000*/  BSYNC B0 ;  /* 0x0000000000007941 */ /* 0x000fea0003800000 */
.L_x_10116:
        /* <DEDUP_REMOVED lines=36> */
.L_x_10119:
[----:B------:R-:W-:Y:S05]  /*2250*/  BSYNC B0 ;  /* 0x0000000000007941 */ /* 0x000fea0003800000 */
.L_x_10118:
        /* <DEDUP_REMOVED lines=34> */
.L_x_10121:
[----:B------:R-:W-:Y:S05]  /*2480*/  BSYNC B0 ;  /* 0x0000000000007941 */ /* 0x000fea0003800000 */
.L_x_10120:
        /* <DEDUP_REMOVED lines=33> */
.L_x_10123:
[----:B------:R-:W-:Y:S05]  /*26a0*/  BSYNC B0 ;  /* 0x0000000000007941 */ /* 0x000fea0003800000 */
.L_x_10122:
        /* <DEDUP_REMOVED lines=33> */
.L_x_10125:
[----:B------:R-:W-:Y:S05]  /*28c0*/  BSYNC B0 ;  /* 0x0000000000007941 */ /* 0x000fea0003800000 */
.L_x_10124:
        /* <DEDUP_REMOVED lines=33> */
.L_x_10127:
[----:B------:R-:W-:Y:S05]  /*2ae0*/  BSYNC B0 ;  /* 0x0000000000007941 */ /* 0x000fea0003800000 */
.L_x_10126:
        /* <DEDUP_REMOVED lines=33> */
.L_x_10129:
[----:B------:R-:W-:Y:S05]  /*2d00*/  BSYNC B0 ;  /* 0x0000000000007941 */ /* 0x000fea0003800000 */
.L_x_10128:
        /* <DEDUP_REMOVED lines=33> */
.L_x_10131:
[----:B------:R-:W-:Y:S05]  /*2f20*/  BSYNC B0 ;  /* 0x0000000000007941 */ /* 0x000fea0003800000 */
.L_x_10130:
        /* <DEDUP_REMOVED lines=33> */
.L_x_10133:
[----:B------:R-:W-:Y:S05]  /*3140*/  BSYNC B0 ;  /* 0x0000000000007941 */ /* 0x000fea0003800000 */
.L_x_10132:
[----:B------:R-:W-:Y:S01]  /*3150*/  ULEA UR18, UR29, 0xfffffe00, 0x9 ;  /* 0xfffffe001d127891 */ /* 0x000fe2000f8e483f */
[----:B------:R-:W0:Y:S01]  /*3160*/  LDS.128 R28, [R39] ;  /* 0x00000000271c7984 */ /* 0x000e220000000c00 */
[----:B------:R-:W-:Y:S02]  /*3170*/  ULDC.64 UR8, c[0x0][0x1f0] ;  /* 0x00007c0000087ab9 */ /* 0x000fe40000000a00 */
[----:B------:R-:W-:Y:S01]  /*3180*/  UIMAD UR7, UR38, UR8, URZ ;  /* 0x00000008260772a4 */ /* 0x000fe2000f8e023f */
[----:B------:R-:W-:Y:S01]  /*3190*/  LDS.128 R16, [R39+0x10] ;  /* 0x0000100027107984 */ /* 0x000fe20000000c00 */
        /* <DEDUP_REMOVED lines=33> */
[----:B------:R-:W-:Y:S02]  /*33b0*/  ULDC.64 UR32, c[0x0][0x2f0] ;  /* 0x0000bc0000207ab9 */ /* 0x000fe40000000a00 */
[----:B------:R-:W-:Y:S01]  /*33c0*/  MOV R3, UR8 ;  /* 0x0000000800037c02 */ /* 0x000fe20008000f00 */
[----:B------:R-:W-:Y:S01]  /*33d0*/  HADD2.F32 R76, -RZ, R28.H1_H1 ;  /* 0x3000001cff4c7230 */ /* 0x000fe20000004100 */
[----:B------:R-:W-:-:S03]  /*33e0*/  ULDC.64 UR8, c[0x0][0x2e8] ;  /* 0x0000ba0000087ab9 */ /* 0x000fc60000000a00 */
[----:B------:R-:W-:Y:S01]  /*33f0*/  IMAD.WIDE R2, R37, 0x10, R2 ;  /* 0x0000001025027825 */ /* 0x000fe200078e0202 */
[----:B---3--:R-:W-:Y:S04]  /*3400*/  STS.128 [R36.X16], R56 ;  /* 0x0000003824007388 */ /* 0x008fe8000000cc00 */
[----:B----4-:R-:W-:Y:S01]  /*3410*/  STS.128 [R36.X16+0x200], R60 ;  /* 0x0002003c24007388 */ /* 0x010fe2000000cc00 */
[----:B------:R-:W-:-:S06]  /*3420*/  NOP ;  /* 0x0000000000007918 */ /* 0x000fcc0000000000 */
[----:B------:R-:W0:Y:S04]  /*3430*/  LDS.128 R64, [R39] ;  /* 0x0000000027407984 */ /* 0x000e280000000c00 */
[----:B------:R-:W2:Y:S04]  /*3440*/  LDS.128 R12, [R39+0x10] ;  /* 0x00001000270c7984 */ /* 0x000ea80000000c00 */
[----:B------:R-:W-:Y:S06]  /*3450*/  BAR.SYNC.DEFER_BLOCKING 0x0 ;  /* 0x0000000000007b1d */ /* 0x000fec0000010000 */
[----:B------:R3:W4:Y:S04]  /*3460*/  LDG.E.128 R24, [R2.64+0x200] ;  /* 0x0002002202187981 */ /* 0x000728000c1e1d00 */
[----:B------:R3:W5:Y:S01]  /*3470*/  LDG.E.128 R20, [R2.64] ;  /* 0x0000002202147981 */ /* 0x000762000c1e1d00 */
[----:B0-----:R-:W-:-:S02]  /*3480*/  HADD2.F32 R32, -RZ, R64.H0_H0 ;  /* 0x20000040ff207230 */ /* 0x001fc40000004100 */
[----:B------:R-:W-:-:S03]  /*3490*/  HADD2.F32 R64, -RZ, R64.H1_H1 ;  /* 0x30000040ff407230 */ /* 0x000fc60000004100 */
[----:B------:R-:W-:Y:S02]  /*34a0*/  FMUL.FTZ R33, R32, -1.4426950216293334961 ;  /* 0xbfb8aa3b20217820 */ /* 0x000fe40000410000 */
[----:B------:R-:W-:-:S04]  /*34b0*/  FMUL.FTZ R56, R64, -1.4426950216293334961 ;  /* 0xbfb8aa3b40387820 */ /* 0x000fc80000410000 */
[----:B------:R-:W0:Y:S01]  /*34c0*/  MUFU.EX2 R33, R33 ;  /* 0x0000002100217308 */ /* 0x000e220000000800 */
[--C-:B------:R-:W-:Y:S02]  /*34d0*/  HADD2.F32 R62, -RZ, R65.reuse.H0_H0 ;  /* 0x20000041ff3e7230 */ /* 0x100fe40000004100 */
[----:B------:R-:W-:-:S05]  /*34e0*/  HADD2.F32 R63, -RZ, R65.H1_H1 ;  /* 0x30000041ff3f7230 */ /* 0x000fca0000004100 */
[----:B------:R-:W1:Y:S01]  /*34f0*/  MUFU.EX2 R56, R56 ;  /* 0x0000003800387308 */ /* 0x000e620000000800 */
[----:B------:R-:W-:Y:S02]  /*3500*/  FMUL.FTZ R57, R62, -1.4426950216293334961 ;  /* 0xbfb8aa3b3e397820 */ /* 0x000fe40000410000 */
[----:B---3--:R-:W-:-:S05]  /*3510*/  FMUL.FTZ R2, R63, -1.4426950216293334961 ;  /* 0xbfb8aa3b3f027820 */ /* 0x008fca0000410000 */
[----:B------:R-:W-:Y:S01]  /*3520*/  MUFU.EX2 R57, R57 ;  /* 0x0000003900397308 */ /* 0x000fe20000000800 */
[----:B0-----:R-:W-:Y:S01]  /*3530*/  FADD.FTZ R33, R33, 1 ;  /* 0x3f80000021217421 */ /* 0x001fe20000010000 */
[----:B------:R-:W-:-:S06]  /*3540*/  HADD2.F32 R73, -RZ, R66.H1_H1 ;  /* 0x30000042ff497230 */ /* 0x000fcc0000004100 */
[----:B------:R0:W3:Y:S01]  /*3550*/  MUFU.EX2 R59, R2 ;  /* 0x00000002003b7308 */ /* 0x0000e20000000800 */
[----:B-1----:R-:W-:Y:S01]  /*3560*/  FADD.FTZ R56, R56, 1 ;  /* 0x3f80000038387421 */ /* 0x002fe20000010000 */
[----:B------:R-:W-:-:S06]  /*3570*/  HADD2.F32 R86, -RZ, R67.H1_H1 ;  /* 0x30000043ff567230 */ /* 0x000fcc0000004100 */
[----:B------:R-:W1:Y:S01]  /*3580*/  MUFU.RCP R85, R33 ;  /* 0x0000002100557308 */ /* 0x000e620000001000 */
[----:B------:R-:W-:Y:S01]  /*3590*/  FMUL.FTZ R58, R73, -1.4426950216293334961 ;  /* 0xbfb8aa3b493a7820 */ /* 0x000fe20000410000 */
[----:B------:R-:W-:Y:S01]  /*35a0*/  HADD2.F32 R84, -RZ, R67.H0_H0 ;  /* 0x20000043ff547230 */ /* 0x000fe20000004100 */
[----:B0-----:R-:W-:-:S05]  /*35b0*/  FMUL.FTZ R2, R86, -1.4426950216293334961 ;  /* 0xbfb8aa3b56027820 */ /* 0x001fca0000410000 */
[----:B------:R-:W0:Y:S01]  /*35c0*/  MUFU.RCP R89, R56 ;  /* 0x0000003800597308 */ /* 0x000e220000001000 */
[----:B------:R-:W-:Y:S01]  /*35d0*/  HADD2.F32 R72, -RZ, R66.H0_H0 ;  /* 0x20000042ff487230 */ /* 0x000fe20000004100 */
[----:B------:R-:W-:-:S06]  /*35e0*/  FMUL.FTZ R65, R84, -1.4426950216293334961 ;  /* 0xbfb8aa3b54417820 */ /* 0x000fcc0000410000 */
[----:B------:R0:W-:Y:S01]  /*35f0*/  MUFU.EX2 R61, R58 ;  /* 0x0000003a003d7308 */ /* 0x0001e20000000800 */
[----:B---3--:R-:W-:Y:S02]  /*3600*/  FADD.FTZ R59, R59, 1 ;  /* 0x3f8000003b3b7421 */ /* 0x008fe40000010000 */
[----:B------:R-:W-:Y:S02]  /*3610*/  FMUL.FTZ R3, R72, -1.4426950216293334961 ;  /* 0xbfb8aa3b48037820 */ /* 0x000fe40000410000 */
[----:B0-----:R-:W-:-:S03]  /*3620*/  FADD.FTZ R58, R57, 1 ;  /* 0x3f800000393a7421 */ /* 0x001fc60000010000 */
[----:B------:R1:W-:Y:S08]  /*3630*/  MUFU.EX2 R88, R2 ;  /* 0x0000000200587308 */ /* 0x0003f00000000800 */
[----:B------:R-:W0:Y:S01]  /*3640*/  MUFU.RCP R93, R58 ;  /* 0x0000003a005d7308 */ /* 0x000e220000001000 */
[----:B-1----:R-:W-:-:S04]  /*3650*/  FMUL.FTZ R2, R32, R85 ;  /* 0x0000005520027220 */ /* 0x002fc80000410000 */
[----:B------:R-:W-:-:S03]  /*3660*/  FMUL.FTZ R57, R75, R2 ;  /* 0x000000024b397220 */ /* 0x000fc60000410000 */
[----:B------:R1:W-:Y:S01]  /*3670*/  MUFU.EX2 R74, R65 ;  /* 0x00000041004a7308 */ /* 0x0003e20000000800 */
[----:B--2---:R-:W-:-:S07]  /*3680*/  HADD2.F32 R102, -RZ, R13.H0_H0 ;  /* 0x2000000dff667230 */ /* 0x004fce0000004100 */
[----:B------:R-:W-:Y:S01]  /*3690*/  MUFU.RCP R90, R59 ;  /* 0x0000003b005a7308 */ /* 0x000fe20000001000 */
[----:B-1----:R-:W-:-:S07]  /*36a0*/  HADD2.F32 R65, -RZ, R8.H0_H0 ;  /* 0x20000008ff417230 */ /* 0x002fce0000004100 */
[----:B------:R1:W2:Y:S01]  /*36b0*/  MUFU.EX2 R60, R3 ;  /* 0x00000003003c7308 */ /* 0x0002a20000000800 */
[----:B------:R-:W-:Y:S01]  /*36c0*/  FFMA.FTZ R65, R57, R65, R0 ;  /* 0x0000004139417223 */ /* 0x000fe20000010000 */
[----:B------:R-:W-:Y:S01]  /*36d0*/  HADD2.F32 R0, -RZ, R8.H1_H1 ;  /* 0x30000008ff007230 */ /* 0x000fe20000004100 */
[----:B-1----:R-:W-:-:S04]  /*36e0*/  FMUL.FTZ R3, R64, R89 ;  /* 0x0000005940037220 */ /* 0x002fc80000410000 */
[----:B------:R-:W-:Y:S01]  /*36f0*/  FMUL.FTZ R56, R76, R3 ;  /* 0x000000034c387220 */ /* 0x000fe20000410000 */
[----:B------:R-:W-:Y:S01]  /*3700*/  HADD2.F32 R77, -RZ, R29.H0_H0 ;  /* 0x2000001dff4d7230 */ /* 0x000fe20000004100 */
[----:B------:R-:W-:Y:S02]  /*3710*/  FMUL.FTZ R28, R102, -1.4426950216293334961 ;  /* 0xbfb8aa3b661c7820 */ /* 0x000fe40000410000 */
[----:B------:R-:W-:Y:S02]  /*3720*/  FFMA.FTZ R65, R56, R0, R65 ;  /* 0x0000000038417223 */ /* 0x000fe40000010041 */
[----:B0-----:R-:W-:Y:S01]  /*3730*/  FMUL.FTZ R0, R62, R93 ;  /* 0x0000005d3e007220 */ /* 0x001fe20000410000 */
[----:B------:R-:W-:Y:S01]  /*3740*/  HADD2.F32 R33, -RZ, R9.H0_H0 ;  /* 0x20000009ff217230 */ /* 0x000fe20000004100 */
[----:B------:R0:W-:Y:S01]  /*3750*/  MUFU.EX2 R104, R28 ;  /* 0x0000001c00687308 */ /* 0x0001e20000000800 */
[----:B------:R-:W-:Y:S01]  /*3760*/  HADD2.F32 R79, -RZ, R29.H1_H1 ;  /* 0x3000001dff4f7230 */ /* 0x000fe20000004100 */
[----:B------:R-:W-:Y:S01]  /*3770*/  FMUL.FTZ R58, R77, R0 ;  /* 0x000000004d3a7220 */ /* 0x000fe20000410000 */
[--C-:B------:R-:W-:Y:S01]  /*3780*/  HADD2.F32 R78, -RZ, R30.reuse.H0_H0 ;  /* 0x2000001eff4e7230 */ /* 0x100fe20000004100 */
[----:B--2---:R-:W-:Y:S01]  /*3790*/  FADD.FTZ R60, R60, 1 ;  /* 0x3f8000003c3c7421 */ /* 0x004fe20000010000 */
[----:B------:R-:W-:Y:S01]  /*37a0*/  HADD2.F32 R81, -RZ, R30.H1_H1 ;  /* 0x3000001eff517230 */ /* 0x000fe20000004100 */
[----:B------:R-:W-:Y:S01]  /*37b0*/  FFMA.FTZ R96, R58, R33, R65 ;  /* 0x000000213a607223 */ /* 0x000fe20000010041 */
[----:B------:R-:W-:Y:S01]  /*37c0*/  HADD2.F32 R30, -RZ, R13.H1_H1 ;  /* 0x3000000dff1e7230 */ /* 0x000fe20000004100 */
[----:B0-----:R-:W-:Y:S01]  /*37d0*/  FMUL.FTZ R28, R63, R90 ;  /* 0x0000005a3f1c7220 */ /* 0x001fe20000410000 */
[----:B------:R-:W-:-:S02]  /*37e0*/  HADD2.F32 R92, -RZ, R12.H0_H0 ;  /* 0x2000000cff5c7230 */ /* 0x000fc40000004100 */
[----:B------:R-:W-:Y:S01]  /*37f0*/  HADD2.F32 R13, -RZ, R9.H1_H1 ;  /* 0x30000009ff0d7230 */ /* 0x000fe20000004100 */
[----:B------:R-:W-:Y:S01]  /*3800*/  FMUL.FTZ R59, R79, R28 ;  /* 0x0000001c4f3b7220 */ /* 0x000fe20000410000 */
[----:B------:R-:W0:Y:S01]  /*3810*/  MUFU.RCP R95, R60 ;  /* 0x0000003c005f7308 */ /* 0x000e220000001000 */
[----:B------:R-:W-:Y:S01]  /*3820*/  FADD.FTZ R61, R61, 1 ;  /* 0x3f8000003d3d7421 */ /* 0x000fe20000010000 */
[--C-:B------:R-:W-:Y:S01]  /*3830*/  HADD2.F32 R70, -RZ, R19.reuse.H0_H0 ;  /* 0x20000013ff467230 */ /* 0x100fe20000004100 */
[----:B------:R-:W-:Y:S01]  /*3840*/  FMUL.FTZ R66, R92, -1.4426950216293334961 ;  /* 0xbfb8aa3b5c427820 */ /* 0x000fe20000410000 */
[----:B------:R-:W-:Y:S01]  /*3850*/  HADD2.F32 R71, -RZ, R19.H1_H1 ;  /* 0x30000013ff477230 */ /* 0x000fe20000004100 */
[----:B------:R-:W-:-:S03]  /*3860*/  FFMA.FTZ R19, R59, R13, R96 ;  /* 0x0000000d3b137223 */ /* 0x000fc60000010060 */
[----:B------:R-:W1:Y:S01]  /*3870*/  MUFU.RCP R96, R61 ;  /* 0x0000003d00607308 */ /* 0x000e620000001000 */
[----:B------:R-:W-:Y:S01]  /*3880*/  FADD.FTZ R74, R74, 1 ;  /* 0x3f8000004a4a7421 */ /* 0x000fe20000010000 */
[----:B------:R-:W-:-:S06]  /*3890*/  HADD2.F32 R100, -RZ, R12.H1_H1 ;  /* 0x3000000cff647230 */ /* 0x000fcc0000004100 */
[----:B------:R2:W3:Y:S01]  /*38a0*/  MUFU.EX2 R94, R66 ;  /* 0x00000042005e7308 */ /* 0x0004e20000000800 */
[----:B------:R-:W-:Y:S02]  /*38b0*/  FADD.FTZ R13, -R85, 1 ;  /* 0x3f800000550d7421 */ /* 0x000fe40000010100 */
[----:B0-----:R-:W-:-:S05]  /*38c0*/  FMUL.FTZ R29, R72, R95 ;  /* 0x0000005f481d7220 */ /* 0x001fca0000410000 */
[----:B------:R-:W-:Y:S01]  /*38d0*/  MUFU.RCP R99, R74 ;  /* 0x0000004a00637308 */ /* 0x000fe20000001000 */
[----:B------:R-:W-:Y:S01]  /*38e0*/  FMUL.FTZ R12, R100, -1.4426950216293334961 ;  /* 0xbfb8aa3b640c7820 */ /* 0x000fe20000410000 */
[--C-:B--2---:R-:W-:Y:S01]  /*38f0*/  HADD2.F32 R66, -RZ, R17.reuse.H0_H0 ;  /* 0x20000011ff427230 */ /* 0x104fe20000004100 */
[----:B------:R-:W-:Y:S01]  /*3900*/  FADD.FTZ R88, R88, 1 ;  /* 0x3f80000058587421 */ /* 0x000fe20000010000 */
[----:B------:R-:W-:Y:S01]  /*3910*/  HADD2.F32 R67, -RZ, R17.H1_H1 ;  /* 0x30000011ff437230 */ /* 0x000fe20000004100 */
[----:B------:R-:W-:Y:S01]  /*3920*/  FADD.FTZ R17, -R89, 1 ;  /* 0x3f80000059117421 */ /* 0x000fe20000010100 */
[--C-:B------:R-:W-:Y:S01]  /*3930*/  HADD2.F32 R68, -RZ, R18.reuse.H0_H0 ;  /* 0x20000012ff447230 */ /* 0x100fe20000004100 */
[----:B------:R-:W-:Y:S01]  /*3940*/  FFMA.FTZ R87, R32, R13, 1 ;  /* 0x3f80000020577423 */ /* 0x000fe2000001000d */
[----:B------:R-:W-:Y:S01]  /*3950*/  HADD2.F32 R69, -RZ, R18.H1_H1 ;  /* 0x30000012ff457230 */ /* 0x000fe20000004100 */
[----:B------:R-:W-:Y:S01]  /*3960*/  FMUL.FTZ R60, R78, R29 ;  /* 0x0000001d4e3c7220 */ /* 0x000fe20000410000 */
[--C-:B------:R-:W-:Y:S01]  /*3970*/  HADD2.F32 R18, -RZ, R10.reuse.H0_H0 ;  /* 0x2000000aff127230 */ /* 0x100fe20000004100 */
[----:B-1----:R-:W-:Y:S01]  /*3980*/  FMUL.FTZ R32, R73, R96 ;  /* 0x0000006049207220 */ /* 0x002fe20000410000 */
[----:B------:R0:W-:Y:S01]  /*3990*/  MUFU.EX2 R97, R12 ;  /* 0x0000000c00617308 */ /* 0x0001e20000000800 */
[----:B------:R-:W-:Y:S01]  /*39a0*/  FFMA.FTZ R91, R64, R17, 1 ;  /* 0x3f800000405b7423 */ /* 0x000fe20000010011 */
[----:B------:R-:W-:Y:S01]  /*39b0*/  HADD2.F32 R33, -RZ, R10.H1_H1 ;  /* 0x3000000aff217230 */ /* 0x000fe20000004100 */
[----:B---3--:R-:W-:Y:S01]  /*39c0*/  FADD.FTZ R94, R94, 1 ;  /* 0x3f8000005e5e7421 */ /* 0x008fe20000010000 */
[----:B------:R-:W-:Y:S01]  /*39d0*/  HADD2.F32 R80, -RZ, R31.H0_H0 ;  /* 0x2000001fff507230 */ /* 0x000fe20000004100 */
[----:B------:R-:W-:-:S03]  /*39e0*/  FFMA.FTZ R64, R60, R18, R19 ;  /* 0x000000123c407223 */ /* 0x000fc60000010013 */
[----:B------:R-:W-:Y:S01]  /*39f0*/  MUFU.RCP R101, R88 ;  /* 0x0000005800657308 */ /* 0x000fe20000001000 */
[----:B0-----:R-:W-:Y:S01]  /*3a00*/  FMUL.FTZ R12, R30, -1.4426950216293334961 ;  /* 0xbfb8aa3b1e0c7820 */ /* 0x001fe20000410000 */
[----:B------:R-:W-:Y:S01]  /*3a10*/  HADD2.F32 R83, -RZ, R31.H1_H1 ;  /* 0x3000001fff537230 */ /* 0x000fe20000004100 */
[----:B------:R-:W-:Y:S01]  /*3a20*/  FMUL.FTZ R61, R81, R32 ;  /* 0x00000020513d7220 */ /* 0x000fe20000410000 */
[----:B------:R-:W-:Y:S01]  /*3a30*/  HADD2.F32 R31, -RZ, R14.H0_H0 ;  /* 0x2000000eff1f7230 */ /* 0x000fe20000004100 */
[----:B------:R-:W-:-:S03]  /*3a40*/  FADD.FTZ R13, -R93, 1 ;  /* 0x3f8000005d0d7421 */ /* 0x000fc60000010100 */
[----:B------:R0:W1:Y:S01]  /*3a50*/  MUFU.EX2 R106, R12 ;  /* 0x0000000c006a7308 */ /* 0x0000620000000800 */
[--C-:B------:R-:W-:Y:S02]  /*3a60*/  HADD2.F32 R82, -RZ, R16.reuse.H0_H0 ;  /* 0x20000010ff527230 */ /* 0x100fe40000004100 */
[----:B------:R-:W-:Y:S01]  /*3a70*/  HADD2.F32 R65, -RZ, R16.H1_H1 ;  /* 0x30000010ff417230 */ /* 0x000fe20000004100 */
[----:B------:R-:W-:Y:S02]  /*3a80*/  FMUL.FTZ R16, R31, -1.4426950216293334961 ;  /* 0xbfb8aa3b1f107820 */ /* 0x000fe40000410000 */
[----:B0-----:R-:W-:Y:S02]  /*3a90*/  FADD.FTZ R12, -R90, 1 ;  /* 0x3f8000005a0c7421 */ /* 0x001fe40000010100 */
[----:B------:R-:W-:Y:S01]  /*3aa0*/  MUFU.EX2 R107, R16 ;  /* 0x00000010006b7308 */ /* 0x000fe20000000800 */
[--C-:B------:R-:W-:Y:S02]  /*3ab0*/  HADD2.F32 R110, -RZ, R15.reuse.H0_H0 ;  /* 0x2000000fff6e7230 */ /* 0x100fe40000004100 */
[----:B------:R-:W-:-:S02]  /*3ac0*/  HADD2.F32 R74, -RZ, R15.H1_H1 ;  /* 0x3000000fff4a7230 */ /* 0x000fc40000004100 */
[----:B------:R-:W-:Y:S02]  /*3ad0*/  HADD2.F32 R15, -RZ, R11.H1_H1 ;  /* 0x3000000bff0f7230 */ /* 0x000fe40000004100 */
[----:B------:R-:W-:-:S05]  /*3ae0*/  HADD2.F32 R108, -RZ, R14.H1_H1 ;  /* 0x3000000eff6c7230 */ /* 0x000fca0000004100 */
[----:B------:R-:W-:-:S04]  /*3af0*/  FMUL.FTZ R14, R108, -1.4426950216293334961 ;  /* 0xbfb8aa3b6c0e7820 */ /* 0x000fc80000410000 */
[----:B------:R-:W0:Y:S01]  /*3b00*/  MUFU.EX2 R109, R14 ;  /* 0x0000000e006d7308 */ /* 0x000e220000000800 */
[----:B------:R-:W-:Y:S02]  /*3b10*/  FMUL.FTZ R88, R74, -1.4426950216293334961 ;  /* 0xbfb8aa3b4a587820 */ /* 0x000fe40000410000 */
[----:B------:R-:W-:-:S05]  /*3b20*/  FADD.FTZ R104, R104, 1 ;  /* 0x3f80000068687421 */ /* 0x000fca0000010000 */
[----:B------:R-:W-:Y:S01]  /*3b30*/  MUFU.EX2 R112, R88 ;  /* 0x0000005800707308 */ /* 0x000fe20000000800 */
[----:B-1----:R-:W-:Y:S02]  /*3b40*/  FADD.FTZ R106, R106, 1 ;  /* 0x3f8000006a6a7421 */ /* 0x002fe40000010000 */
[----:B0-----:R-:W-:Y:S01]  /*3b50*/  FADD.FTZ R109, R109, 1 ;  /* 0x3f8000006d6d7421 */ /* 0x001fe20000010000 */
[----:B----4-:R0:W-:Y:S04]  /*3b60*/  STS.128 [R36.X16+0x200], R24 ;  /* 0x0002001824007388 */ /* 0x0101e8000000cc00 */
[----:B-----5:R1:W-:Y:S01]  /*3b70*/  STS.128 [R36.X16], R20 ;  /* 0x0000001424007388 */ /* 0x0203e2000000cc00 */
[----:B------:R-:W-:-:S06]  /*3b80*/  NOP ;  /* 0x0000000000007918 */ /* 0x000fcc0000000000 */
[----:B------:R-:W2:Y:S01]  /*3b90*/  LDS.128 R16, [R39] ;  /* 0x0000000027107984 */ /* 0x000ea20000000c00 */
[----:B0-----:R-:W0:Y:S01]  /*3ba0*/  MUFU.RCP R27, R94 ;  /* 0x0000005e001b7308 */ /* 0x001e220000001000 */
[----:B------:R-:W-:Y:S02]  /*3bb0*/  FFMA.FTZ R25, R61, R33, R64 ;  /* 0x000000213d197223 */ /* 0x000fe40000010040 */
[----:B------:R-:W-:Y:S02]  /*3bc0*/  FMUL.FTZ R33, R84, R99 ;  /* 0x0000006354217220 */ /* 0x000fe40000410000 */
[----:B-1----:R-:W-:Y:S02]  /*3bd0*/  FFMA.FTZ R21, R62, R13, 1 ;  /* 0x3f8000003e157423 */ /* 0x002fe4000001000d */
[----:B------:R-:W-:Y:S01]  /*3be0*/  FFMA.FTZ R20, R63, R12, 1 ;  /* 0x3f8000003f147423 */ /* 0x000fe2000001000c */
[----:B------:R-:W-:Y:S01]  /*3bf0*/  HADD2.F32 R12, -RZ, R11.H0_H0 ;  /* 0x2000000bff0c7230 */ /* 0x000fe20000004100 */
[----:B------:R-:W-:-:S02]  /*3c00*/  FADD.FTZ R13, -R95, 1 ;  /* 0x3f8000005f0d7421 */ /* 0x000fc40000010100 */
[----:B------:R-:W-:Y:S02]  /*3c10*/  FMUL.FTZ R62, R80, R33 ;  /* 0x00000021503e7220 */ /* 0x000fe40000410000 */
[----:B------:R-:W-:Y:S02]  /*3c20*/  FFMA.FTZ R23, R72, R13, 1 ;  /* 0x3f80000048177423 */ /* 0x000fe4000001000d */
[----:B------:R-:W-:Y:S02]  /*3c30*/  FFMA.FTZ R26, R62, R12, R25 ;  /* 0x0000000c3e1a7223 */ /* 0x000fe40000010019 */
[----:B------:R-:W-:Y:S02]  /*3c40*/  FMUL.FTZ R72, R86, R101 ;  /* 0x0000006556487220 */ /* 0x000fe40000410000 */
[----:B------:R-:W-:Y:S02]  /*3c50*/  FADD.FTZ R12, -R96, 1 ;  /* 0x3f800000600c7421 */ /* 0x000fe40000010100 */
[----:B------:R-:W-:-:S02]  /*3c60*/  FADD.FTZ R13, -R99, 1 ;  /* 0x3f800000630d7421 */ /* 0x000fc40000010100 */
[----:B------:R-:W-:Y:S02]  /*3c70*/  FMUL.FTZ R63, R83, R72 ;  /* 0x00000048533f7220 */ /* 0x000fe40000410000 */
[----:B------:R-:W-:Y:S02]  /*3c80*/  FFMA.FTZ R24, R73, R12, 1 ;  /* 0x3f80000049187423 */ /* 0x000fe4000001000c */
[----:B0-----:R-:W-:Y:S01]  /*3c90*/  FMUL.FTZ R73, R92, R27 ;  /* 0x0000001b5c497220 */ /* 0x001fe20000410000 */
[----:B------:R-:W-:Y:S01]  /*3ca0*/  HADD2.F32 R12, -RZ, R4.H0_H0 ;  /* 0x20000004ff0c7230 */ /* 0x000fe20000004100 */
[----:B------:R-:W-:Y:S02]  /*3cb0*/  FFMA.FTZ R25, R84, R13, 1 ;  /* 0x3f80000054197423 */ /* 0x000fe4000001000d */
[----:B------:R-:W-:Y:S02]  /*3cc0*/  FFMA.FTZ R105, R63, R15, R26 ;  /* 0x0000000f3f697223 */ /* 0x000fe4000001001a */
[----:B------:R-:W-:-:S02]  /*3cd0*/  FADD.FTZ R13, -R101, 1 ;  /* 0x3f800000650d7421 */ /* 0x000fc40000010100 */
[----:B------:R-:W-:Y:S02]  /*3ce0*/  FADD.FTZ R15, -R27, 1 ;  /* 0x3f8000001b0f7421 */ /* 0x000fe40000010100 */
[----:B------:R-:W-:Y:S02]  /*3cf0*/  FMUL.FTZ R64, R82, R73 ;  /* 0x0000004952407220 */ /* 0x000fe40000410000 */
[----:B------:R-:W-:Y:S02]  /*3d00*/  FFMA.FTZ R26, R86, R13, 1 ;  /* 0x3f800000561a7423 */ /* 0x000fe4000001000d */
[----:B------:R-:W-:Y:S02]  /*3d10*/  FFMA.FTZ R103, R92, R15, 1 ;  /* 0x3f8000005c677423 */ /* 0x000fe4000001000f */
[----:B------:R-:W-:Y:S02]  /*3d20*/  FFMA.FTZ R114, R64, R12, R105 ;  /* 0x0000000c40727223 */ /* 0x000fe40000010069 */
[----:B------:R-:W0:Y:S01]  /*3d30*/  LDS.128 R12, [R39+0x10] ;  /* 0x00001000270c7984 */ /* 0x000e220000000c00 */
[----:B------:R-:W-:-:S04]  /*3d40*/  FMUL.FTZ R22, R110, -1.4426950216293334961 ;  /* 0xbfb8aa3b6e167820 */ /* 0x000fc80000410000 */
[----:B------:R1:W3:Y:S01]  /*3d50*/  MUFU.EX2 R111, R22 ;  /* 0x00000016006f7308 */ /* 0x0002e20000000800 */
[----:B--2---:R-:W-:Y:S02]  /*3d60*/  HADD2.F32 R84, -RZ, R16.H0_H0 ;  /* 0x20000010ff547230 */ /* 0x004fe40000004100 */
[----:B------:R-:W-:Y:S02]  /*3d70*/  HADD2.F32 R94, -RZ, R18.H0_H0 ;  /* 0x20000012ff5e7230 */ /* 0x000fe40000004100 */
[--C-:B------:R-:W-:Y:S02]  /*3d80*/  HADD2.F32 R88, -RZ, R17.reuse.H0_H0 ;  /* 0x20000011ff587230 */ /* 0x100fe40000004100 */
[----:B------:R-:W-:Y:S01]  /*3d90*/  HADD2.F32 R92, -RZ, R17.H1_H1 ;  /* 0x30000011ff5c7230 */ /* 0x000fe20000004100 */
[----:B-1----:R-:W-:Y:S01]  /*3da0*/  FADD.FTZ R22, R97, 1 ;  /* 0x3f80000061167421 */ /* 0x002fe20000010000 */
[--C-:B------:R-:W-:Y:S01]  /*3db0*/  HADD2.F32 R98, -RZ, R19.reuse.H1_H1 ;  /* 0x30000013ff627230 */ /* 0x100fe20000004100 */
[----:B------:R-:W1:Y:S01]  /*3dc0*/  MUFU.RCP R17, R104 ;  /* 0x0000006800117308 */ /* 0x000e620000001000 */
[----:B------:R-:W-:Y:S01]  /*3dd0*/  HADD2.F32 R86, -RZ, R16.H1_H1 ;  /* 0x30000010ff567230 */ /* 0x000fe20000004100 */
[----:B------:R-:W-:Y:S01]  /*3de0*/  FMUL.FTZ R16, R75, R84 ;  /* 0x000000544b107220 */ /* 0x000fe20000410000 */
[----:B------:R-:W-:Y:S01]  /*3df0*/  HADD2.F32 R75, -RZ, R19.H0_H0 ;  /* 0x20000013ff4b7230 */ /* 0x000fe20000004100 */
[----:B------:R-:W-:-:S04]  /*3e00*/  FMUL.FTZ R78, R78, R94 ;  /* 0x0000005e4e4e7220 */ /* 0x000fc80000410000 */
[----:B------:R2:W4:Y:S01]  /*3e10*/  MUFU.RCP R105, R22 ;  /* 0x0000001600697308 */ /* 0x0005220000001000 */
[----:B------:R-:W-:Y:S01]  /*3e20*/  FMUL.FTZ R78, R95, R78 ;  /* 0x0000004e5f4e7220 */ /* 0x000fe20000410000 */
[----:B------:R-:W-:Y:S01]  /*3e30*/  HADD2.F32 R97, -RZ, R18.H1_H1 ;  /* 0x30000012ff617230 */ /* 0x000fe20000004100 */
[----:B------:R-:W-:Y:S02]  /*3e40*/  FMUL.FTZ R76, R76, R86 ;  /* 0x000000564c4c7220 */ /* 0x000fe40000410000 */
[----:B------:R-:W-:Y:S02]  /*3e50*/  FMUL.FTZ R80, R80, R75 ;  /* 0x0000004b50507220 */ /* 0x000fe40000410000 */
[----:B--2---:R-:W-:Y:S02]  /*3e60*/  FMUL.FTZ R22, R83, R98 ;  /* 0x0000006253167220 */ /* 0x004fe40000410000 */
[----:B------:R-:W2:Y:S01]  /*3e70*/  MUFU.RCP R83, R106 ;  /* 0x0000006a00537308 */ /* 0x000ea20000001000 */
[----:B---3--:R-:W-:-:S02]  /*3e80*/  FADD.FTZ R111, R111, 1 ;  /* 0x3f8000006f6f7421 */ /* 0x008fc40000010000 */
[----:B------:R-:W-:Y:S02]  /*3e90*/  FMUL.FTZ R18, R77, R88 ;  /* 0x000000584d127220 */ /* 0x000fe40000410000 */
[----:B------:R-:W-:Y:S02]  /*3ea0*/  FMUL.FTZ R79, R79, R92 ;  /* 0x0000005c4f4f7220 */ /* 0x000fe40000410000 */
[----:B------:R-:W-:Y:S01]  /*3eb0*/  FMUL.FTZ R101, R101, R22 ;  /* 0x0000001665657220 */ /* 0x000fe20000410000 */
[----:B------:R-:W3:Y:S01]  /*3ec0*/  MUFU.RCP R109, R109 ;  /* 0x0000006d006d7308 */ /* 0x000ee20000001000 */
[----:B------:R-:W-:Y:S02]  /*3ed0*/  FMUL.FTZ R16, R85, R16 ;  /* 0x0000001055107220 */ /* 0x000fe40000410000 */
[----:B------:R-:W-:Y:S02]  /*3ee0*/  FADD.FTZ R107, R107, 1 ;  /* 0x3f8000006b6b7421 */ /* 0x000fe40000010000 */
[----:B------:R-:W-:Y:S01]  /*3ef0*/  FMUL.FTZ R22, R78, R23 ;  /* 0x000000174e167220 */ /* 0x000fe20000410000 */
[----:B0-----:R-:W-:Y:S01]  /*3f00*/  HADD2.F32 R78, -RZ, R13.H0_H0 ;  /* 0x2000000dff4e7230 */ /* 0x001fe20000004100 */
[----:B------:R-:W-:-:S02]  /*3f10*/  FADD.FTZ R112, R112, 1 ;  /* 0x3f80000070707421 */ /* 0x000fc40000010000 */
[----:B------:R-:W-:Y:S02]  /*3f20*/  FMUL.FTZ R76, R89, R76 ;  /* 0x0000004c594c7220 */ /* 0x000fe40000410000 */
[----:B------:R-:W-:Y:S01]  /*3f30*/  FMUL.FTZ R80, R99, R80 ;  /* 0x0000005063507220 */ /* 0x000fe20000410000 */
[----:B------:R-:W-:Y:S01]  /*3f40*/  MUFU.RCP R111, R111 ;  /* 0x0000006f006f7308 */ /* 0x000fe20000001000 */
[----:B------:R-:W-:Y:S02]  /*3f50*/  FMUL.FTZ R18, R93, R18 ;  /* 0x000000125d127220 */ /* 0x000fe40000410000 */
[----:B------:R-:W-:Y:S01]  /*3f60*/  FMUL.FTZ R79, R90, R79 ;  /* 0x0000004f5a4f7220 */ /* 0x000fe20000410000 */
[--C-:B------:R-:W-:Y:S01]  /*3f70*/  HADD2.F32 R85, -RZ, R14.reuse.H0_H0 ;  /* 0x2000000eff557230 */ /* 0x100fe20000004100 */
[----:B------:R-:W-:Y:S01]  /*3f80*/  FMUL.FTZ R16, R16, R87 ;  /* 0x0000005710107220 */ /* 0x000fe20000410000 */
[----:B------:R-:W-:Y:S01]  /*3f90*/  HADD2.F32 R87, -RZ, R14.H1_H1 ;  /* 0x3000000eff577230 */ /* 0x000fe20000004100 */
[----:B------:R-:W-:Y:S01]  /*3fa0*/  FMUL.FTZ R91, R76, R91 ;  /* 0x0000005b4c5b7220 */ /* 0x000fe20000410000 */
[----:B------:R-:W0:Y:S01]  /*3fb0*/  MUFU.RCP R90, R107 ;  /* 0x0000006b005a7308 */ /* 0x000e220000001000 */
[----:B------:R-:W-:Y:S01]  /*3fc0*/  FMUL.FTZ R23, R80, R25 ;  /* 0x0000001950177220 */ /* 0x000fe20000410000 */
[--C-:B------:R-:W-:Y:S01]  /*3fd0*/  HADD2.F32 R89, -RZ, R15.reuse.H0_H0 ;  /* 0x2000000fff597230 */ /* 0x100fe20000004100 */
[----:B------:R-:W-:Y:S01]  /*3fe0*/  FMUL.FTZ R14, R66, R78 ;  /* 0x0000004e420e7220 */ /* 0x000fe20000410000 */
[----:B------:R-:W-:Y:S01]  /*3ff0*/  HADD2.F32 R95, -RZ, R15.H1_H1 ;  /* 0x3000000fff5f7230 */ /* 0x000fe20000004100 */
[----:B-1----:R-:W-:Y:S01]  /*4000*/  FADD.FTZ R15, -R17, 1 ;  /* 0x3f800000110f7421 */ /* 0x002fe20000010100 */
[----:B------:R-:W-:-:S02]  /*4010*/  HADD2.F32 R76, -RZ, R12.H0_H0 ;  /* 0x2000000cff4c7230 */ /* 0x000fc40000004100 */
[----:B------:R-:W1:Y:S01]  /*4020*/  MUFU.RCP R93, R112 ;  /* 0x00000070005d7308 */ /* 0x000e620000001000 */
[----:B------:R-:W-:Y:S02]  /*4030*/  HADD2.F32 R77, -RZ, R12.H1_H1 ;  /* 0x3000000cff4d7230 */ /* 0x000fe40000004100 */
[----:B------:R-:W-:Y:S01]  /*4040*/  HADD2.F32 R80, -RZ, R13.H1_H1 ;  /* 0x3000000dff507230 */ /* 0x000fe20000004100 */
[----:B------:R-:W-:Y:S02]  /*4050*/  FMUL.FTZ R21, R18, R21 ;  /* 0x0000001512157220 */ /* 0x000fe40000410000 */
[----:B------:R-:W-:Y:S02]  /*4060*/  FMUL.FTZ R81, R81, R97 ;  /* 0x0000006151517220 */ /* 0x000fe40000410000 */
[----:B------:R-:W-:Y:S02]  /*4070*/  FMUL.FTZ R18, R79, R20 ;  /* 0x000000144f127220 */ /* 0x000fe40000410000 */
[----:B------:R-:W-:-:S02]  /*4080*/  FFMA.FTZ R15, R102, R15, 1 ;  /* 0x3f800000660f7423 */ /* 0x000fc4000001000f */
[----:B------:R-:W-:Y:S02]  /*4090*/  FMUL.FTZ R14, R17, R14 ;  /* 0x0000000e110e7220 */ /* 0x000fe40000410000 */
[----:B------:R-:W-:Y:S02]  /*40a0*/  FMUL.FTZ R82, R82, R76 ;  /* 0x0000004c52527220 */ /* 0x000fe40000410000 */
[----:B----4-:R-:W-:Y:S02]  /*40b0*/  FADD.FTZ R13, -R105, 1 ;  /* 0x3f800000690d7421 */ /* 0x010fe40000010100 */
[----:B------:R-:W-:Y:S02]  /*40c0*/  FMUL.FTZ R12, R65, R77 ;  /* 0x0000004d410c7220 */ /* 0x000fe40000410000 */
[----:B--2---:R-:W-:Y:S02]  /*40d0*/  FADD.FTZ R19, -R83, 1 ;  /* 0x3f80000053137421 */ /* 0x004fe40000010100 */
[----:B------:R-:W-:-:S02]  /*40e0*/  FMUL.FTZ R20, R67, R80 ;  /* 0x0000005043147220 */ /* 0x000fc40000410000 */
[----:B------:R-:W-:Y:S02]  /*40f0*/  FMUL.FTZ R81, R96, R81 ;  /* 0x0000005160517220 */ /* 0x000fe40000410000 */
[----:B------:R-:W-:Y:S02]  /*4100*/  FMUL.FTZ R14, R14, R15 ;  /* 0x0000000f0e0e7220 */ /* 0x000fe40000410000 */
[----:B------:R-:W-:Y:S02]  /*4110*/  FMUL.FTZ R82, R27, R82 ;  /* 0x000000521b527220 */ /* 0x000fe40000410000 */
[----:B------:R-:W-:Y:S02]  /*4120*/  FFMA.FTZ R13, R100, R13, 1 ;  /* 0x3f800000640d7423 */ /* 0x000fe4000001000d */
[----:B------:R-:W-:Y:S02]  /*4130*/  FMUL.FTZ R12, R105, R12 ;  /* 0x0000000c690c7220 */ /* 0x000fe40000410000 */
[----:B------:R-:W-:-:S02]  /*4140*/  FFMA.FTZ R19, R30, R19, 1 ;  /* 0x3f8000001e137423 */ /* 0x000fc40000010013 */
[----:B------:R-:W-:Y:S02]  /*4150*/  FMUL.FTZ R20, R83, R20 ;  /* 0x0000001453147220 */ /* 0x000fe40000410000 */
[----:B---3--:R-:W-:Y:S02]  /*4160*/  FADD.FTZ R15, -R109, 1 ;  /* 0x3f8000006d0f7421 */ /* 0x008fe40000010100 */
[----:B------:R-:W-:Y:S02]  /*4170*/  FMUL.FTZ R81, R81, R24 ;  /* 0x0000001851517220 */ /* 0x000fe40000410000 */
[----:B------:R-:W-:Y:S02]  /*4180*/  FMUL.FTZ R79, R102, R17 ;  /* 0x00000011664f7220 */ /* 0x000fe40000410000 */
[----:B------:R-:W-:Y:S02]  /*4190*/  FMUL.FTZ R24, R82, R103 ;  /* 0x0000006752187220 */ /* 0x000fe40000410000 */
[----:B------:R-:W-:-:S02]  /*41a0*/  FMUL.FTZ R13, R12, R13 ;  /* 0x0000000d0c0d7220 */ /* 0x000fc40000410000 */
[----:B------:R-:W-:Y:S02]  /*41b0*/  FMUL.FTZ R19, R20, R19 ;  /* 0x0000001314137220 */ /* 0x000fe40000410000 */
[----:B------:R-:W-:Y:S02]  /*41c0*/  FFMA.FTZ R17, R108, R15, 1 ;  /* 0x3f8000006c117423 */ /* 0x000fe4000001000f */
[----:B0-----:R-:W-:Y:S02]  /*41d0*/  FADD.FTZ R12, -R90, 1 ;  /* 0x3f8000005a0c7421 */ /* 0x001fe40000010100 */
[----:B------:R-:W-:Y:S02]  /*41e0*/  FADD.FTZ R25, -R111, 1 ;  /* 0x3f8000006f197421 */ /* 0x000fe40000010100 */
[----:B-1----:R-:W-:Y:S02]  /*41f0*/  FADD.FTZ R27, -R93, 1 ;  /* 0x3f8000005d1b7421 */ /* 0x002fe40000010100 */
        /* <DEDUP_REMOVED lines=15> */
[----:B------:R-:W-:Y:S01]  /*42f0*/  FMUL.FTZ R96, R96, R99 ;  /* 0x0000006360607220 */ /* 0x000fe20000410000 */
[----:B------:R-:W-:Y:S01]  /*4300*/  F2FP.PACK_AB R23, R26, R23 ;  /* 0x000000171a17723e */ /* 0x000fe200000000ff */
[----:B------:R-:W-:Y:S01]  /*4310*/  FMUL.FTZ R100, R100, R105 ;  /* 0x0000006964647220 */ /* 0x000fe20000410000 */
[----:B------:R-:W-:Y:S02]  /*4320*/  F2FP.PACK_AB R20, R91, R16 ;  /* 0x000000105b14723e */ /* 0x000fe400000000ff */
[----:B------:R-:W-:Y:S02]  /*4330*/  F2FP.PACK_AB R21, R18, R21 ;  /* 0x000000151215723e */ /* 0x000fe400000000ff */
[----:B------:R-:W-:Y:S01]  /*4340*/  F2FP.PACK_AB R22, R81, R22 ;  /* 0x000000165116723e */ /* 0x000fe200000000ff */
[----:B------:R-:W-:Y:S01]  /*4350*/  BAR.SYNC.DEFER_BLOCKING 0x0 ;  /* 0x0000000000007b1d */ /* 0x000fe20000010000 */
[----:B------:R-:W-:-:S02]  /*4360*/  F2FP.PACK_AB R24, R13, R24 ;  /* 0x000000180d18723e */ /* 0x000fc400000000ff */
[----:B------:R-:W-:Y:S02]  /*4370*/  F2FP.PACK_AB R25, R19, R14 ;  /* 0x0000000e1319723e */ /* 0x000fe400000000ff */
[----:B------:R-:W-:Y:S01]  /*4380*/  F2FP.PACK_AB R26, R17, R12 ;  /* 0x0000000c111a723e */ /* 0x000fe200000000ff */
[----:B------:R-:W-:Y:S01]  /*4390*/  HADD2.F32 R12, -RZ, R4.H1_H1 ;  /* 0x30000004ff0c7230 */ /* 0x000fe20000004100 */
[----:B------:R-:W-:Y:S01]  /*43a0*/  F2FP.PACK_AB R27, R96, R27 ;  /* 0x0000001b601b723e */ /* 0x000fe200000000ff */
[----:B------:R-:W-:Y:S01]  /*43b0*/  FMUL.FTZ R65, R65, R100 ;  /* 0x0000006441417220 */ /* 0x000fe20000410000 */
[----:B------:R-:W-:-:S03]  /*43c0*/  UIMAD UR7, UR38, UR8, URZ ;  /* 0x00000008260772a4 */ /* 0x000fc6000f8e023f */
[----:B------:R-:W-:Y:S01]  /*43d0*/  FFMA.FTZ R81, R65, R12, R114 ;  /* 0x0000000c41517223 */ /* 0x000fe20000010072 */
[----:B------:R-:W-:Y:S02]  /*43e0*/  UIMAD UR7, UR31, UR9, UR7 ;  /* 0x000000091f0772a4 */ /* 0x000fe4000f8e0207 */
[----:B------:R-:W-:Y:S01]  /*43f0*/  UIMAD.WIDE.U32 UR8, UR31, UR8, UR18 ;  /* 0x000000081f0872a5 */ /* 0x000fe2000f8e0012 */
[----:B------:R0:W-:Y:S04]  /*4400*/  STS.128 [R39], R20 ;  /* 0x0000001427007388 */ /* 0x0001e80000000c00 */
[----:B------:R-:W-:Y:S01]  /*4410*/  STS.128 [R39+0x10], R24 ;  /* 0x0000101827007388 */ /* 0x000fe20000000c00 */
[----:B------:R-:W-:-:S06]  /*4420*/  NOP ;  /* 0x0000000000007918 */ /* 0x000fcc0000000000 */
[----:B------:R-:W1:Y:S04]  /*4430*/  LDS.128 R12, [R36.X16] ;  /* 0x00000000240c7984 */ /* 0x000e68000000cc00 */
[----:B------:R-:W2:Y:S01]  /*4440*/  LDS.128 R16, [R36.X16+0x200] ;  /* 0x0002000024107984 */ /* 0x000ea2000000cc00 */
[----:B------:R-:W-:Y:S02]  /*4450*/  UIADD3 UR9, UR9, UR7, URZ ;  /* 0x0000000709097290 */ /* 0x000fe4000fffe03f */
[----:B------:R-:W-:Y:S01]  /*4460*/  UIMAD UR7, UR21, UR32, URZ ;  /* 0x00000020150772a4 */ /* 0x000fe2000f8e023f */
[--C-:B------:R-:W-:Y:S01]  /*4470*/  HADD2.F32 R82, -RZ, R5.reuse.H0_H0 ;  /* 0x20000005ff527230 */ /* 0x100fe20000004100 */
[----:B------:R-:W-:Y:S01]  /*4480*/  FMUL.FTZ R66, R66, R79 ;  /* 0x0000004f42427220 */ /* 0x000fe20000410000 */
[----:B------:R-:W-:Y:S01]  /*4490*/  UIMAD.WIDE.U32 UR8, UR20, UR32, UR8 ;  /* 0x00000020140872a5 */ /* 0x000fe2000f8e0008 */
[----:B------:R-:W-:Y:S01]  /*44a0*/  FMUL.FTZ R30, R30, R83 ;  /* 0x000000531e1e7220 */ /* 0x000fe20000410000 */
[----:B------:R-:W-:Y:S01]  /*44b0*/  UIMAD UR7, UR20, UR33, UR7 ;  /* 0x00000021140772a4 */ /* 0x000fe2000f8e0207 */
[----:B0-----:R-:W-:Y:S01]  /*44c0*/  HADD2.F32 R20, -RZ, R5.H1_H1 ;  /* 0x30000005ff147230 */ /* 0x001fe20000004100 */
[----:B------:R-:W-:Y:S01]  /*44d0*/  FFMA.FTZ R82, R66, R82, R81 ;  /* 0x0000005242527223 */ /* 0x000fe20000010051 */
        /* <DEDUP_REMOVED lines=55> */
[----:B------:R-:W-:Y:S01]  /*4850*/  STS.128 [R39], R16 ;  /* 0x0000001027007388 */ /* 0x000fe20000000c00 */
        /* <DEDUP_REMOVED lines=23> */
.L_x_10134:
[----:B0-----:R-:W-:Y:S01]  /*49d0*/  BAR.SYNC.DEFER_BLOCKING 0x0 ;  /* 0x0000000000007b1d */ /* 0x001fe20000010000 */
        /* <DEDUP_REMOVED lines=27> */
[----:B------:R-:W-:Y:S01]  /*4b90*/  HFMA2.MMA R72, -RZ, RZ, 0, 0 ;  /* 0x00000000ff487435 */ /* 0x000fe200000001ff */
[----:B------:R-:W-:Y:S02]  /*4ba0*/  UMOV UR8, URZ ;  /* 0x0000003f00087c82 */ /* 0x000fe40008000000 */
[----:B------:R-:W-:Y:S02]  /*4bb0*/  ULEA.HI UR7, UR30, UR30, URZ, 0x1 ;  /* 0x0000001e1e077291 */ /* 0x000fe4000f8f083f */
[----:B------:R-:W-:-:S02]  /*4bc0*/  UMOV UR9, URZ ;  /* 0x0000003f00097c82 */ /* 0x000fc40008000000 */
[----:B------:R-:W-:-:S04]  /*4bd0*/  ULOP3.LUT UR7, UR7, 0xfffffe, URZ, 0xc0, !UPT ;  /* 0x00fffffe07077892 */ /* 0x000fc8000f8ec03f */
[----:B------:R-:W-:-:S03]  /*4be0*/  UIADD3 UR30, UR30, -UR7, URZ ;  /* 0x800000071e1e7290 */ /* 0x000fc6000fffe03f */
[----:B------:R-:W-:Y:S02]  /*4bf0*/  UMOV UR7, URZ ;  /* 0x0000003f00077c82 */ /* 0x000fe40008000000 */
.L_x_10214:
        /* <DEDUP_REMOVED lines=34> */
[C---:B------:R-:W-:Y:S01]  /*4e20*/  LOP3.LUT R168, R35.reuse, 0x1f, RZ, 0xc0, !PT ;  /* 0x0000001f23a87812 */ /* 0x040fe200078ec0ff */
[----:B------:R-:W-:Y:S01]  /*4e30*/  UIMAD UR41, UR21, UR36, URZ ;  /* 0x00000024152972a4 */ /* 0x000fe2000f8e023f */
[C---:B------:R-:W-:Y:S01]  /*4e40*/  ISETP.NE.AND P2, PT, R35.reuse, RZ, PT ;  /* 0x000000ff2300720c */ /* 0x040fe20003f45270 */
[----:B------:R-:W-:Y:S01]  /*4e50*/  UIMAD.WIDE.U32 UR32, UR20, UR36, URZ ;  /* 0x00000024142072a5 */ /* 0x000fe2000f8e003f */
[----:B------:R-:W-:Y:S01]  /*4e60*/  ISETP.NE.AND P0, PT, R168, RZ, PT ;  /* 0x000000ffa800720c */ /* 0x000fe20003f05270 */
[----:B------:R-:W-:Y:S01]  /*4e70*/  UIMAD UR41, UR20, UR37, UR41 ;  /* 0x00000025142972a4 */ /* 0x000fe2000f8e0229 */
[----:B------:R-:W-:-:S02]  /*4e80*/  IADD3 R150, R35, 0x200, RZ ;  /* 0x0000020023967810 */ /* 0x000fc40007ffe0ff */
        /* <DEDUP_REMOVED lines=50> */
[----:B0-----:R-:W-:-:S04]  /*51b0*/  MOV R31, UR29 ;  /* 0x0000001d001f7c02 */ /* 0x001fc80008000f00 */
[----:B------:R-:W-:-:S03]  /*51c0*/  @!P1 IADD3 R31, R31, -0x2, RZ ;  /* 0xfffffffe1f1f9810 */ /* 0x000fc60007ffe0ff */
[----:B------:R-:W-:Y:S02]  /*51d0*/  MUFU.SIN R107, R29 ;  /* 0x0000001d006b7308 */ /* 0x000fe40000000400 */
[----:B------:R-:W-:-:S04]  /*51e0*/  @!P1 IMAD R104, R31, R104, UR7 ;  /* 0x000000071f689e24 */ /* 0x000fc8000f8e0268 */
[----:B------:R-:W-:Y:S02]  /*51f0*/  @!P1 IMAD.WIDE R104, R104, R105, UR10 ;  /* 0x0000000a68689e25 */ /* 0x000fe4000f8e0269 */
[----:B------:R0:W-:Y:S02]  /*5200*/  MUFU.COS R147, R29 ;  /* 0x0000001d00937308 */ /* 0x0001e40000000000 */
[----:B-1----:R-:W-:-:S06]  /*5210*/  FMUL.FTZ R28, R3, R28 ;  /* 0x0000001c031c7220 */ /* 0x002fcc0000410000 */
[----:B------:R-:W-:Y:S01]  /*5220*/  MUFU.SIN R121, R115 ;  /* 0x0000007300797308 */ /* 0x000fe20000000400 */
[----:B0-----:R-:W-:-:S04]  /*5230*/  FMUL.FTZ R29, R47, UR42 ;  /* 0x0000002a2f1d7c20 */ /* 0x001fc80008410000 */
[----:B------:R-:W-:Y:S02]  /*5240*/  FMUL.RZ R31, R29, 0.15915493667125701904 ;  /* 0x3e22f9831d1f7820 */ /* 0x000fe4000040c000 */
[----:B------:R-:W-:Y:S01]  /*5250*/  FMUL.FTZ R29, R48, UR42 ;  /* 0x0000002a301d7c20 */ /* 0x000fe20008410000 */
[----:B------:R-:W-:Y:S03]  /*5260*/  MUFU.COS R133, R115 ;  /* 0x0000007300857308 */ /* 0x000fe60000000000 */
[----:B------:R-:W-:Y:S02]  /*5270*/  FMUL.RZ R113, R29, 0.15915493667125701904 ;  /* 0x3e22f9831d717820 */ /* 0x000fe4000040c000 */
[----:B------:R-:W-:Y:S01]  /*5280*/  FMUL.FTZ R29, R3, R30 ;  /* 0x0000001e031d7220 */ /* 0x000fe20000410000 */
[----:B------:R-:W-:Y:S02]  /*5290*/  MOV R30, UR32 ;  /* 0x00000020001e7c02 */ /* 0x000fe40008000f00 */
[----:B------:R-:W-:Y:S01]  /*52a0*/  MUFU.SIN R136, R31 ;  /* 0x0000001f00887308 */ /* 0x000fe20000000400 */
[----:B------:R-:W-:-:S07]  /*52b0*/  SHF.L.U32 R3, R36, 0x6, RZ ;  /* 0x0000000624037819 */ /* 0x000fce00000006ff */
[----:B------:R0:W-:Y:S08]  /*52c0*/  MUFU.COS R116, R31 ;  /* 0x0000001f00747308 */ /* 0x0001f00000000000 */
[----:B------:R-:W-:Y:S01]  /*52d0*/  MUFU.SIN R140, R32 ;  /* 0x00000020008c7308 */ /* 0x000fe20000000400 */
[----:B0-----:R-:W-:-:S06]  /*52e0*/  MOV R31, UR33 ;  /* 0x00000021001f7c02 */ /* 0x001fcc0008000f00 */
[----:B------:R-:W5:Y:S01]  /*52f0*/  LDG.E.64 R30, [R30.64] ;  /* 0x000000221e1e7981 */ /* 0x000f62000c1e1b00 */
[----:B------:R-:W-:-:S06]  /*5300*/  NOP ;  /* 0x0000000000007918 */ /* 0x000fcc0000000000 */
[----:B------:R-:W0:Y:S01]  /*5310*/  LDS.128 R12, [R3] ;  /* 0x00000000030c7984 */ /* 0x000e220000000c00 */
[----:B------:R-:W-:Y:S03]  /*5320*/  MUFU.COS R112, R32 ;  /* 0x0000002000707308 */ /* 0x000fe60000000000 */
[----:B------:R-:W1:Y:S04]  /*5330*/  LDS.128 R16, [R3+0x10] ;  /* 0x0000100003107984 */ /* 0x000e680000000c00 */
[----:B------:R-:W2:Y:S01]  /*5340*/  LDS.128 R20, [R3+0x20] ;  /* 0x0000200003147984 */ /* 0x000ea20000000c00 */
[----:B------:R-:W-:Y:S03]  /*5350*/  MUFU.SIN R138, R33 ;  /* 0x00000021008a7308 */ /* 0x000fe60000000400 */
[----:B------:R3:W4:Y:S04]  /*5360*/  LDS.128 R24, [R3+0x30] ;  /* 0x0000300003187984 */ /* 0x0007280000000c00 */
[----:B------:R0:W-:Y:S01]  /*5370*/  STS.64 [R106.X8+0x1d10], R28 ;  /* 0x001d101c6a007388 */ /* 0x0001e20000008a00 */
[----:B------:R3:W-:Y:S02]  /*5380*/  MUFU.COS R114, R33 ;  /* 0x0000002100727308 */ /* 0x0007e40000000000 */
[----:B---3--:R-:W-:-:S04]  /*5390*/  FMUL.FTZ R3, R52, UR42 ;  /* 0x0000002a34037c20 */ /* 0x008fc80008410000 */
[----:B------:R-:W-:Y:S02]  /*53a0*/  FMUL.RZ R115, R3, 0.15915493667125701904 ;  /* 0x3e22f98303737820 */ /* 0x000fe4000040c000 */
[----:B------:R-:W-:Y:S01]  /*53b0*/  MUFU.COS R118, R113 ;  /* 0x0000007100767308 */ /* 0x000fe20000000000 */
[----:B------:R-:W-:Y:S01]  /*53c0*/  FMUL.FTZ R3, R53, UR42 ;  /* 0x0000002a35037c20 */ /* 0x000fe20008410000 */
[----:B------:R-:W-:Y:S01]  /*53d0*/  CS2R R32, SRZ ;  /* 0x0000000000207805 */ /* 0x000fe2000001ff00 */
[----:B------:R-:W-:Y:S02]  /*53e0*/  BAR.SYNC.DEFER_BLOCKING 0x0 ;  /* 0x0000000000007b1d */ /* 0x000fe40000010000 */
[----:B------:R-:W-:Y:S02]  /*53f0*/  FMUL.RZ R117, R3, 0.15915493667125701904 ;  /* 0x3e22f98303757820 */ /* 0x000fe4000040c000 */
[C---:B------:R-:W-:Y:S02]  /*5400*/  FMUL.FTZ R3, R2.reuse, R41 ;  /* 0x0000002902037220 */ /* 0x040fe40000410000 */
[----:B------:R-:W-:Y:S01]  /*5410*/  MUFU.SIN R151, R117 ;  /* 0x0000007500977308 */ /* 0x000fe20000000400 */
[----:B------:R-:W-:-:S07]  /*5420*/  FMUL.FTZ R119, R2, R49 ;  /* 0x0000003102777220 */ /* 0x000fce0000410000 */
[----:B------:R-:W3:Y:S01]  /*5430*/  MUFU.EX2 R3, R3 ;  /* 0x0000000300037308 */ /* 0x000ee20000000800 */
[----:B------:R-:W-:-:S07]  /*5440*/  FMUL.FTZ R111, R50, UR42 ;  /* 0x0000002a326f7c20 */ /* 0x000fce0008410000 */
[----:B------:R-:W-:Y:S01]  /*5450*/  MUFU.SIN R134, R113 ;  /* 0x0000007100867308 */ /* 0x000fe20000000400 */
[----:B------:R0:W5:Y:S02]  /*5460*/  @!P1 LDG.E.64 R32, [R104.64+0x8] ;  /* 0x0000082268209981 */ /* 0x000164000c1e1b00 */
[----:B0-----:R-:W-:-:S05]  /*5470*/  FMUL.FTZ R104, R2, R42 ;  /* 0x0000002a02687220 */ /* 0x001fca0000410000 */
[----:B------:R0:W-:Y:S01]  /*5480*/  MUFU.COS R125, R117 ;  /* 0x00000075007d7308 */ /* 0x0001e20000000000 */
[----:B------:R-:W-:-:S07]  /*5490*/  FMUL.FTZ R105, R2, R43 ;  /* 0x0000002b02697220 */ /* 0x000fce0000410000 */
[----:B------:R-:W1:Y:S01]  /*54a0*/  MUFU.EX2 R104, R104 ;  /* 0x0000006800687308 */ /* 0x000e620000000800 */
[C---:B0-----:R-:W-:Y:S02]  /*54b0*/  FMUL.FTZ R117, R2.reuse, R48 ;  /* 0x0000003002757220 */ /* 0x041fe40000410000 */
[----:B------:R-:W-:-:S05]  /*54c0*/  FMUL.FTZ R106, R2, R44 ;  /* 0x0000002c026a7220 */ /* 0x000fca0000410000 */
[----:B------:R-:W0:Y:S01]  /*54d0*/  MUFU.EX2 R117, R117 ;  /* 0x0000007500757308 */ /* 0x000e220000000800 */
[----:B---3--:R-:W-:-:S07]  /*54e0*/  FMUL.FTZ R148, R3, R148 ;  /* 0x0000009403947220 */ /* 0x008fce0000410000 */
[----:B------:R3:W-:Y:S01]  /*54f0*/  MUFU.EX2 R132, R119 ;  /* 0x0000007700847308 */ /* 0x0007e20000000800 */
[----:B------:R-:W-:Y:S01]  /*5500*/  FMUL.RZ R113, R111, 0.15915493667125701904 ;  /* 0x3e22f9836f717820 */ /* 0x000fe2000040c000 */
[----:B---3--:R-:W-:-:S06]  /*5510*/  HADD2.F32 R119, -RZ, R8.H0_H0 ;  /* 0x20000008ff777230 */ /* 0x008fcc0000004100 */
[----:B------:R-:W3:Y:S01]  /*5520*/  MUFU.EX2 R105, R105 ;  /* 0x0000006900697308 */ /* 0x000ee20000000800 */
[----:B------:R-:W-:Y:S02]  /*5530*/  FMUL.FTZ R111, R51, UR42 ;  /* 0x0000002a336f7c20 */ /* 0x000fe40008410000 */
[----:B------:R-:W-:Y:S02]  /*5540*/  FMUL.FTZ R192, R119, R40 ;  /* 0x0000002877c07220 */ /* 0x000fe40000410000 */
[----:B------:R-:W-:-:S03]  /*5550*/  FMUL.FTZ R149, R3, R108 ;  /* 0x0000006c03957220 */ /* 0x000fc60000410000 */
[----:B------:R-:W0:Y:S01]  /*5560*/  MUFU.EX2 R106, R106 ;  /* 0x0000006a006a7308 */ /* 0x000e220000000800 */
[C---:B-1----:R-:W-:Y:S02]  /*5570*/  FMUL.FTZ R147, R104.reuse, R147 ;  /* 0x0000009368937220 */ /* 0x042fe40000410000 */
        /* <DEDUP_REMOVED lines=8> */
[----:B0-----:R-:W-:Y:S01]  /*5600*/  FMUL.FTZ R135, R117, R118 ;  /* 0x0000007675877220 */ /* 0x001fe20000410000 */
[----:B------:R-:W-:Y:S01]  /*5610*/  HADD2.F32 R118, -RZ, R8.H1_H1 ;  /* 0x30000008ff767230 */ /* 0x000fe20000004100 */
[----:B------:R-:W-:Y:S02]  /*5620*/  FFMA.FTZ R107, R149, R192, -R107 ;  /* 0x000000c0956b7223 */ /* 0x000fe4000001086b */
[----:B------:R-:W-:-:S03]  /*5630*/  FADD.FTZ R108, RZ, R108 ;  /* 0x0000006cff6c7221 */ /* 0x000fc60000010000 */
[----:B------:R-:W-:Y:S01]  /*5640*/  MUFU.COS R129, R111 ;  /* 0x0000006f00817308 */ /* 0x000fe20000000000 */
[C---:B---3--:R-:W-:Y:S02]  /*5650*/  FMUL.FTZ R145, R105.reuse, R110 ;  /* 0x0000006e69917220 */ /* 0x048fe40000410000 */
        /* <DEDUP_REMOVED lines=11> */
[----:B------:R-:W-:Y:S02]  /*5710*/  FMUL.FTZ R142, R106, R109 ;  /* 0x0000006d6a8e7220 */ /* 0x000fe40000410000 */
[----:B------:R-:W-:-:S05]  /*5720*/  FMUL.FTZ R109, R146, R107 ;  /* 0x0000006b926d7220 */ /* 0x000fca0000410000 */
[----:B------:R-:W-:Y:S01]  /*5730*/  MUFU.COS R120, R113 ;  /* 0x0000007100787308 */ /* 0x000fe20000000000 */
[----:B------:R-:W-:-:S07]  /*5740*/  FFMA.FTZ R110, R147, R107, -R110 ;  /* 0x0000006b936e7223 */ /* 0x000fce000001086e */
[----:B------:R-:W0:Y:S01]  /*5750*/  MUFU.EX2 R3, R3 ;  /* 0x0000000300037308 */ /* 0x000e220000000800 */
[----:B------:R-:W-:-:S07]  /*5760*/  FFMA.FTZ R109, R147, R108, R109 ;  /* 0x0000006c936d7223 */ /* 0x000fce000001006d */
[----:B------:R-:W3:Y:S01]  /*5770*/  MUFU.EX2 R115, R115 ;  /* 0x0000007300737308 */ /* 0x000ee20000000800 */
[----:B------:R-:W-:Y:S02]  /*5780*/  FFMA.FTZ R110, R117, R42, R110 ;  /* 0x0000002a756e7223 */ /* 0x000fe4000001006e */
[----:B------:R-:W-:-:S05]  /*5790*/  FMUL.FTZ R143, R106, R143 ;  /* 0x0000008f6a8f7220 */ /* 0x000fca0000410000 */
[----:B------:R-:W2:Y:S01]  /*57a0*/  MUFU.EX2 R105, R105 ;  /* 0x0000006900697308 */ /* 0x000ea20000000800 */
[C---:B------:R-:W-:Y:S02]  /*57b0*/  FMUL.FTZ R111, R2.reuse, R45 ;  /* 0x0000002d026f7220 */ /* 0x040fe40000410000 */
        /* <DEDUP_REMOVED lines=10> */
[----:B---3--:R-:W-:Y:S01]  /*5860*/  FMUL.FTZ R137, R115, R116 ;  /* 0x0000007473897220 */ /* 0x008fe20000410000 */
[----:B------:R-:W-:Y:S02]  /*5870*/  HADD2.F32 R116, -RZ, R9.H1_H1 ;  /* 0x30000009ff747230 */ /* 0x000fe40000004100 */
[----:B------:R-:W1:Y:S01]  /*5880*/  MUFU.EX2 R106, R106 ;  /* 0x0000006a006a7308 */ /* 0x000e620000000800 */
[----:B------:R-:W-:-:S02]  /*5890*/  FFMA.FTZ R110, R145, R110, -R3 ;  /* 0x0000006e916e7223 */ /* 0x000fc40000010803 */
[----:B------:R-:W-:Y:S02]  /*58a0*/  FADD.FTZ R107, RZ, R104 ;  /* 0x00000068ff6b7221 */ /* 0x000fe40000010000 */
[----:B------:R-:W-:Y:S02]  /*58b0*/  FMUL.FTZ R113, R2, R46 ;  /* 0x0000002e02717220 */ /* 0x000fe40000410000 */
[C---:B--2---:R-:W-:Y:S02]  /*58c0*/  FMUL.FTZ R127, R105.reuse, R122 ;  /* 0x0000007a697f7220 */ /* 0x044fe40000410000 */
        /* <DEDUP_REMOVED lines=63> */
[C---:B------:R-:W-:Y:S02]  /*5cc0*/  FFMA.FTZ R3, R141.reuse, R104, -R3 ;  /* 0x000000688d037223 */ /* 0x040fe40000010803 */
        /* <DEDUP_REMOVED lines=26> */
[----:B------:R-:W-:Y:S02]  /*5e70*/  FMUL.FTZ R105, R134, R3 ;  /* 0x0000000386697220 */ /* 0x000fe40000410000 */
        /* <DEDUP_REMOVED lines=18> */
[C---:B------:R-:W-:Y:S01]  /*5fa0*/  FFMA.FTZ R107, R129.reuse, R107, R108 ;  /* 0x0000006b816b7223 */ /* 0x040fe2000001006c */
[----:B------:R-:W-:Y:S01]  /*5fb0*/  HADD2.F32 R108, -RZ, R5.H1_H1 ;  /* 0x30000005ff6c7230 */ /* 0x000fe20000004100 */
[----:B------:R-:W-:Y:S02]  /*5fc0*/  FMUL.FTZ R2, R2, R55 ;  /* 0x0000003702027220 */ /* 0x000fe40000410000 */
[----:B------:R-:W-:Y:S02]  /*5fd0*/  FMUL.FTZ R106, R130, R104 ;  /* 0x00000068826a7220 */ /* 0x000fe40000410000 */
[----:B------:R-:W-:-:S02]  /*5fe0*/  FFMA.FTZ R120, R129, R120, -R105 ;  /* 0x0000007881787223 */ /* 0x000fc40000010869 */
[----:B------:R-:W-:Y:S01]  /*5ff0*/  FADD.FTZ R151, RZ, R107 ;  /* 0x0000006bff977221 */ /* 0x000fe20000010000 */
[----:B------:R-:W-:Y:S01]  /*6000*/  MUFU.COS R121, R153 ;  /* 0x0000009900797308 */ /* 0x000fe20000000000 */
[CC--:B------:R-:W-:Y:S02]  /*6010*/  FFMA.FTZ R106, R131.reuse, R3.reuse, -R106 ;  /* 0x00000003836a7223 */ /* 0x0c0fe4000001086a */
        /* <DEDUP_REMOVED lines=38> */
[C---:B------:R-:W-:Y:S02]  /*6280*/  FMUL.FTZ R104, R122.reuse, R3 ;  /* 0x000000037a687220 */ /* 0x040fe40000410000 */
[----:B------:R-:W-:Y:S02]  /*6290*/  FFMA.FTZ R155, R123, R152, R155 ;  /* 0x000000987b9b7223 */ /* 0x000fe4000001009b */
        /* <DEDUP_REMOVED lines=19> */
[----:B0---4-:R-:W-:Y:S01]  /*63d0*/  ULDC UR33, c[0x0][0x174] ;  /* 0x00005d0000217ab9 */ /* 0x011fe20000000800 */
        /* <DEDUP_REMOVED lines=11> */
.L_x_10137:
[----:B0---4-:R-:W-:Y:S05]  /*6490*/  BSYNC B0 ;  /* 0x0000000000007941 */ /* 0x011fea0003800000 */
.L_x_10136:
        /* <DEDUP_REMOVED lines=422> */
.L_x_10139:
[----:B-1----:R-:W-:Y:S05]  /*7f00*/  BSYNC B0 ;  /* 0x0000000000007941 */ /* 0x002fea0003800000 */
.L_x_10138:
        /* <DEDUP_REMOVED lines=20> */
.L_x_10141:
[----:B------:R-:W-:Y:S05]  /*8050*/  BSYNC B0 ;  /* 0x0000000000007941 */ /* 0x000fea0003800000 */
.L_x_10140:
        /* <DEDUP_REMOVED lines=16> */
[----:B------:R-:W-:Y:S02]  /*8160*/  FFMA.FTZ R208, -R194, R195, RZ ;  /* 0x000000c3c2d07223 */ /* 0x000fe400000101ff */
        /* <DEDUP_REMOVED lines=18> */
.L_x_10143:
[----:B012-4-:R-:W-:Y:S05]  /*8290*/  BSYNC B0 ;  /* 0x0000000000007941 */ /* 0x017fea0003800000 */
.L_x_10142:
        /* <DEDUP_REMOVED lines=37> */
.L_x_10145:
[----:B01234-:R-:W-:Y:S05]  /*84f0*/  BSYNC B0 ;  /* 0x0000000000007941 */ /* 0x01ffea0003800000 */
.L_x_10144:
        /* <DEDUP_REMOVED lines=49> */
.L_x_10147:
[----:B01234-:R-:W-:Y:S05]  /*8810*/  BSYNC B0 ;  /* 0x0000000000007941 */ /* 0x01ffea0003800000 */
.L_x_10146:
        /* <DEDUP_REMOVED lines=168> */
[----:B------:R-:W-:Y:S02]  /*92a0*/  FMUL.FTZ R235, R231, -R3 ;  /* 0x80000003e7eb7220 */ /* 0x000fe40000410000 */
        /* <DEDUP_REMOVED lines=13> */
[C---:B------:R-:W-:Y:S02]  /*9380*/  FMUL.FTZ R3, R120.reuse, -R228 ;  /* 0x800000e478037220 */ /* 0x040fe40000410000 */
[----:B--2---:R-:W-:Y:S02]  /*9390*/  FADD.FTZ R14, R229, R14 ;  /* 0x0000000ee50e7221 */ /* 0x004fe40000010000 */
        /* <DEDUP_REMOVED lines=17> */
[----:B------:R-:W-:Y:S02]  /*94b0*/  FFMA.FTZ R122, R125, R159, -R122 ;  /* 0x0000009f7d7a7223 */ /* 0x000fe4000001087a */
[----:B------:R-:W-:Y:S02]  /*94c0*/  FMUL.FTZ R231, R174, UR33 ;  /* 0x00000021aee77c20 */ /* 0x000fe40008410000 */
[----:B------:R-:W-:-:S02]  /*94d0*/  FMUL.FTZ R121, R155, R175 ;  /* 0x000000af9b797220 */ /* 0x000fc40000410000 */
[-C--:B------:R-:W-:Y:S02]  /*94e0*/  FMUL.FTZ R155, R155, R223.reuse ;  /* 0x000000df9b9b7220 */ /* 0x080fe40000410000 */
[----:B------:R-:W-:Y:S02]  /*94f0*/  FFMA.FTZ R124, R125, R158, R124 ;  /* 0x0000009e7d7c7223 */ /* 0x000fe4000001007c */
[----:B------:R-:W-:Y:S02]  /*9500*/  FADD.FTZ R25, R25, R122 ;  /* 0x0000007a19197221 */ /* 0x000fe40000010000 */
[----:B------:R-:W-:Y:S02]  /*9510*/  FFMA.FTZ R154, R222, UR32, -R231 ;  /* 0x00000020de9a7c23 */ /* 0x000fe400080108e7 */
[C---:B------:R-:W-:Y:S02]  /*9520*/  FFMA.FTZ R121, R26.reuse, R223, -R121 ;  /* 0x000000df1a797223 */ /* 0x040fe40000010879 */
[----:B------:R-:W-:-:S02]  /*9530*/  FFMA.FTZ R155, R26, R175, R155 ;  /* 0x000000af1a9b7223 */ /* 0x000fc4000001009b */
[----:B------:R-:W-:Y:S02]  /*9540*/  FADD.FTZ R157, -R157, R124 ;  /* 0x0000007c9d9d7221 */ /* 0x000fe40000010100 */
[----:B------:R-:W-:Y:S02]  /*9550*/  FMUL.FTZ R26, R126, -R25 ;  /* 0x800000197e1a7220 */ /* 0x000fe40000410000 */
[----:B------:R-:W-:Y:S02]  /*9560*/  FMUL.FTZ R120, R23, R154 ;  /* 0x0000009a17787220 */ /* 0x000fe40000410000 */
[----:B------:R-:W-:Y:S02]  /*9570*/  FFMA.FTZ R154, R160, R121, R233 ;  /* 0x00000079a09a7223 */ /* 0x000fe400000100e9 */
[-C--:B------:R-:W-:Y:S02]  /*9580*/  FMUL.FTZ R126, R126, -R157.reuse ;  /* 0x8000009d7e7e7220 */ /* 0x080fe40000410000 */
[----:B------:R-:W-:-:S02]  /*9590*/  FFMA.FTZ R121, R127, R157, R26 ;  /* 0x0000009d7f797223 */ /* 0x000fc4000001001a */
[----:B------:R-:W-:Y:S02]  /*95a0*/  FMUL.FTZ R122, R175, UR33 ;  /* 0x00000021af7a7c20 */ /* 0x000fe40008410000 */
[----:B------:R-:W-:Y:S02]  /*95b0*/  FFMA.FTZ R126, R127, R25, -R126 ;  /* 0x000000197f7e7223 */ /* 0x000fe4000001087e */
[----:B------:R-:W-:Y:S02]  /*95c0*/  FADD.FTZ R164, -R164, R121 ;  /* 0x00000079a4a47221 */ /* 0x000fe40000010100 */
[----:B------:R-:W-:Y:S02]  /*95d0*/  FFMA.FTZ R123, R223, UR32, -R122 ;  /* 0x00000020df7b7c23 */ /* 0x000fe4000801087a */
[----:B------:R-:W-:Y:S02]  /*95e0*/  FMUL.FTZ R121, R162, R177 ;  /* 0x000000b1a2797220 */ /* 0x000fe40000410000 */
[----:B------:R-:W-:-:S02]  /*95f0*/  FADD.FTZ R165, R165, R126 ;  /* 0x0000007ea5a57221 */ /* 0x000fc40000010000 */
[----:B------:R-:W-:Y:S02]  /*9600*/  FMUL.FTZ R122, R128, -R164 ;  /* 0x800000a4807a7220 */ /* 0x000fe40000410000 */
[----:B------:R-:W-:Y:S02]  /*9610*/  FMUL.FTZ R26, R160, R123 ;  /* 0x0000007ba01a7220 */ /* 0x000fe40000410000 */
[----:B------:R-:W-:Y:S02]  /*9620*/  FFMA.FTZ R123, R24, R221, -R121 ;  /* 0x000000dd187b7223 */ /* 0x000fe40000010879 */
[-C--:B------:R-:W-:Y:S02]  /*9630*/  FMUL.FTZ R128, R128, -R165.reuse ;  /* 0x800000a580807220 */ /* 0x080fe40000410000 */
[----:B------:R-:W-:Y:S02]  /*9640*/  FFMA.FTZ R121, R129, R165, -R122 ;  /* 0x000000a581797223 */ /* 0x000fe4000001087a */
[----:B------:R-:W-:-:S02]  /*9650*/  FMUL.FTZ R162, R162, R221 ;  /* 0x000000dda2a27220 */ /* 0x000fc40000410000 */
[----:B------:R-:W-:Y:S02]  /*9660*/  FFMA.FTZ R128, R129, R164, R128 ;  /* 0x000000a481807223 */ /* 0x000fe40000010080 */
[----:B------:R-:W-:Y:S02]  /*9670*/  FADD.FTZ R22, R22, R121 ;  /* 0x0000007916167221 */ /* 0x000fe40000010000 */
[----:B------:R-:W-:Y:S02]  /*9680*/  FFMA.FTZ R162, R24, R177, R162 ;  /* 0x000000b118a27223 */ /* 0x000fe400000100a2 */
[----:B------:R-:W-:Y:S02]  /*9690*/  FADD.FTZ R163, -R163, R128 ;  /* 0x00000080a3a37221 */ /* 0x000fe40000010100 */
[----:B------:R-:W-:Y:S02]  /*96a0*/  FMUL.FTZ R24, R130, -R22 ;  /* 0x8000001682187220 */ /* 0x000fe40000410000 */
[----:B------:R-:W-:-:S02]  /*96b0*/  FMUL.FTZ R122, R177, UR33 ;  /* 0x00000021b17a7c20 */ /* 0x000fc40008410000 */
[-C--:B------:R-:W-:Y:S02]  /*96c0*/  FMUL.FTZ R130, R130, -R163.reuse ;  /* 0x800000a382827220 */ /* 0x080fe40000410000 */
[----:B------:R-:W-:Y:S02]  /*96d0*/  FFMA.FTZ R24, R131, R163, R24 ;  /* 0x000000a383187223 */ /* 0x000fe40000010018 */
[----:B------:R-:W-:Y:S02]  /*96e0*/  FFMA.FTZ R122, R221, UR32, -R122 ;  /* 0x00000020dd7a7c23 */ /* 0x000fe4000801087a */
[----:B------:R-:W-:Y:S02]  /*96f0*/  FFMA.FTZ R131, R131, R22, -R130 ;  /* 0x0000001683837223 */ /* 0x000fe40000010882 */
[----:B------:R-:W-:Y:S02]  /*9700*/  FADD.FTZ R24, -R171, R24 ;  /* 0x00000018ab187221 */ /* 0x000fe40000010100 */
[----:B------:R-:W-:-:S02]  /*9710*/  FFMA.FTZ R154, R161, R123, R154 ;  /* 0x0000007ba19a7223 */ /* 0x000fc4000001009a */
[----:B------:R-:W-:Y:S02]  /*9720*/  FMUL.FTZ R123, R161, R122 ;  /* 0x0000007aa17b7220 */ /* 0x000fe40000410000 */
[C---:B------:R-:W-:Y:S02]  /*9730*/  FMUL.FTZ R121, R31.reuse, R166 ;  /* 0x000000a61f797220 */ /* 0x040fe40000410000 */
[----:B------:R-:W-:Y:S02]  /*9740*/  FMUL.FTZ R122, R31, R230 ;  /* 0x000000e61f7a7220 */ /* 0x000fe40000410000 */
[----:B------:R-:W-:Y:S02]  /*9750*/  FADD.FTZ R20, R20, R131 ;  /* 0x0000008314147221 */ /* 0x000fe40000010000 */
[----:B------:R-:W-:Y:S02]  /*9760*/  FMUL.FTZ R31, R132, -R24 ;  /* 0x80000018841f7220 */ /* 0x000fe40000410000 */
[----:B------:R-:W-:-:S02]  /*9770*/  FFMA.FTZ R128, R153, R166, R122 ;  /* 0x000000a699807223 */ /* 0x000fc4000001007a */
[-C--:B------:R-:W-:Y:S02]  /*9780*/  FMUL.FTZ R132, R132, -R20.reuse ;  /* 0x8000001484847220 */ /* 0x080fe40000410000 */
[C---:B------:R-:W-:Y:S02]  /*9790*/  FFMA.FTZ R122, R133.reuse, R20, -R31 ;  /* 0x00000014857a7223 */ /* 0x040fe4000001081f */
[----:B------:R-:W-:Y:S02]  /*97a0*/  FMUL.FTZ R235, R174, UR32 ;  /* 0x00000020aeeb7c20 */ /* 0x000fe40008410000 */
[----:B------:R-:W-:Y:S02]  /*97b0*/  FFMA.FTZ R31, R133, R24, R132 ;  /* 0x00000018851f7223 */ /* 0x000fe40000010084 */
[----:B------:R-:W-:Y:S02]  /*97c0*/  FADD.FTZ R169, R169, R122 ;  /* 0x0000007aa9a97221 */ /* 0x000fe40000010000 */
[----:B------:R-:W-:-:S02]  /*97d0*/  FMUL.FTZ R234, R175, UR32 ;  /* 0x00000020afea7c20 */ /* 0x000fc40008410000 */
[----:B------:R-:W-:Y:S02]  /*97e0*/  FFMA.FTZ R232, R222, UR33, R235 ;  /* 0x00000021dee87c23 */ /* 0x000fe400080100eb */
[----:B------:R-:W-:Y:S02]  /*97f0*/  FMUL.FTZ R124, R177, UR32 ;  /* 0x00000020b17c7c20 */ /* 0x000fe40008410000 */
[----:B------:R-:W-:Y:S02]  /*9800*/  FFMA.FTZ R121, R153, R230, -R121 ;  /* 0x000000e699797223 */ /* 0x000fe40000010879 */
[----:B------:R-:W-:Y:S02]  /*9810*/  FADD.FTZ R31, -R170, R31 ;  /* 0x0000001faa1f7221 */ /* 0x000fe40000010100 */
[----:B------:R-:W-:Y:S02]  /*9820*/  FMUL.FTZ R122, R134, -R169 ;  /* 0x800000a9867a7220 */ /* 0x000fe40000410000 */
[----:B------:R-:W-:-:S02]  /*9830*/  FFMA.FTZ R125, R223, UR33, R234 ;  /* 0x00000021df7d7c23 */ /* 0x000fc400080100ea */
[----:B------:R-:W-:Y:S02]  /*9840*/  FFMA.FTZ R23, -R23, R232, -RZ ;  /* 0x000000e817177223 */ /* 0x000fe400000109ff */
[----:B------:R-:W-:Y:S02]  /*9850*/  FFMA.FTZ R232, -R160, R155, R237 ;  /* 0x0000009ba0e87223 */ /* 0x000fe400000101ed */
[----:B------:R-:W-:Y:S02]  /*9860*/  FFMA.FTZ R124, R221, UR33, R124 ;  /* 0x00000021dd7c7c23 */ /* 0x000fe4000801007c */
[----:B------:R-:W-:Y:S02]  /*9870*/  FFMA.FTZ R127, R151, R121, R154 ;  /* 0x00000079977f7223 */ /* 0x000fe4000001009a */
[-C--:B------:R-:W-:Y:S02]  /*9880*/  FMUL.FTZ R134, R134, -R31.reuse ;  /* 0x8000001f86867220 */ /* 0x080fe40000410000 */
[----:B------:R-:W-:-:S02]  /*9890*/  FFMA.FTZ R122, R135, R31, R122 ;  /* 0x0000001f877a7223 */ /* 0x000fc4000001007a */
[----:B------:R-:W-:Y:S02]  /*98a0*/  FFMA.FTZ R160, -R160, R125, -RZ ;  /* 0x0000007da0a07223 */ /* 0x000fe400000109ff */
[C---:B------:R-:W-:Y:S02]  /*98b0*/  FMUL.FTZ R121, R166.reuse, UR33 ;  /* 0x00000021a6797c20 */ /* 0x040fe40008410000 */
[----:B------:R-:W-:Y:S02]  /*98c0*/  FMUL.FTZ R125, R166, UR32 ;  /* 0x00000020a67d7c20 */ /* 0x000fe40008410000 */
[C---:B------:R-:W-:Y:S02]  /*98d0*/  FFMA.FTZ R162, -R161.reuse, R162, R232 ;  /* 0x000000a2a1a27223 */ /* 0x040fe400000101e8 */
[----:B------:R-:W-:Y:S02]  /*98e0*/  FFMA.FTZ R161, -R161, R124, -RZ ;  /* 0x0000007ca1a17223 */ /* 0x000fe400000109ff */
[----:B------:R-:W-:-:S02]  /*98f0*/  FFMA.FTZ R135, R135, R169, -R134 ;  /* 0x000000a987877223 */ /* 0x000fc40000010886 */
[----:B------:R-:W-:Y:S02]  /*9900*/  FADD.FTZ R122, -R173, R122 ;  /* 0x0000007aad7a7221 */ /* 0x000fe40000010100 */
[C---:B------:R-:W-:Y:S02]  /*9910*/  FFMA.FTZ R124, R230.reuse, UR32, -R121 ;  /* 0x00000020e67c7c23 */ /* 0x040fe40008010879 */
[----:B------:R-:W-:Y:S02]  /*9920*/  FFMA.FTZ R126, R230, UR33, R125 ;  /* 0x00000021e67e7c23 */ /* 0x000fe4000801007d */
[----:B------:R-:W-:Y:S02]  /*9930*/  FADD.FTZ R229, RZ, R229 ;  /* 0x000000e5ffe57221 */ /* 0x000fe40000010000 */
[----:B------:R-:W-:Y:S02]  /*9940*/  FADD.FTZ R172, R172, R135 ;  /* 0x00000087acac7221 */ /* 0x000fe40000010000 */
[----:B------:R-:W-:-:S02]  /*9950*/  FMUL.FTZ R121, R136, -R122 ;  /* 0x8000007a88797220 */ /* 0x000fc40000410000 */
[C---:B------:R-:W-:Y:S02]  /*9960*/  FFMA.FTZ R128, -R151.reuse, R128, R162 ;  /* 0x0000008097807223 */ /* 0x040fe400000101a2 */
[C---:B------:R-:W-:Y:S02]  /*9970*/  FMUL.FTZ R124, R151.reuse, R124 ;  /* 0x0000007c977c7220 */ /* 0x040fe40000410000 */
[----:B------:R-:W-:Y:S02]  /*9980*/  FFMA.FTZ R151, -R151, R126, -RZ ;  /* 0x0000007e97977223 */ /* 0x000fe400000109ff */
[----:B------:R-:W-:Y:S02]  /*9990*/  FFMA.FTZ R179, R104, R55, R179 ;  /* 0x0000003768b37223 */ /* 0x000fe400000100b3 */
[----:B------:R-:W-:Y:S02]  /*99a0*/  FMUL.FTZ R126, R152, R229 ;  /* 0x000000e5987e7220 */ /* 0x000fe40000410000 */
[----:B------:R-:W-:-:S02]  /*99b0*/  FMUL.FTZ R136, R136, -R172 ;  /* 0x800000ac88887220 */ /* 0x000fc40000410000 */
[----:B------:R-:W-:Y:S02]  /*99c0*/  FFMA.FTZ R121, R137, R172, -R121 ;  /* 0x000000ac89797223 */ /* 0x000fe40000010879 */
[-C--:B------:R-:W-:Y:S02]  /*99d0*/  FMUL.FTZ R152, R152, R179.reuse ;  /* 0x000000b398987220 */ /* 0x080fe40000410000 */
[----:B------:R-:W-:Y:S02]  /*99e0*/  FFMA.FTZ R125, R27, R179, -R126 ;  /* 0x000000b31b7d7223 */ /* 0x000fe4000001087e */
[----:B------:R-:W-:Y:S02]  /*99f0*/  FMUL.FTZ R130, R229, UR32 ;  /* 0x00000020e5827c20 */ /* 0x000fe40008410000 */
[----:B------:R-:W-:Y:S02]  /*9a00*/  FFMA.FTZ R137, R137, R122, R136 ;  /* 0x0000007a89897223 */ /* 0x000fe40000010088 */
[----:B------:R-:W-:-:S02]  /*9a10*/  FADD.FTZ R178, R178, R121 ;  /* 0x00000079b2b27221 */ /* 0x000fc40000010000 */
[----:B------:R-:W-:Y:S02]  /*9a20*/  FMUL.FTZ R126, R229, UR33 ;  /* 0x00000021e57e7c20 */ /* 0x000fe40008410000 */
[----:B------:R-:W-:Y:S02]  /*9a30*/  FFMA.FTZ R27, R27, R229, R152 ;  /* 0x000000e51b1b7223 */ /* 0x000fe40000010098 */
[----:B------:R-:W-:Y:S01]  /*9a40*/  FFMA.FTZ R131, R179, UR33, R130 ;  /* 0x00000021b3837c23 */ /* 0x000fe20008010082 */
[----:B------:R-:W-:Y:S01]  /*9a50*/  ULDC UR33, c[0x0][0x168] ;  /* 0x00005a0000217ab9 */ /* 0x000fe20000000800 */
[----:B------:R-:W-:Y:S01]  /*9a60*/  FMUL.FTZ R132, R30, R125 ;  /* 0x0000007d1e847220 */ /* 0x000fe20000410000 */
[----:B------:R-:W-:Y:S01]  /*9a70*/  P2R R125, PR, RZ, 0x1 ;  /* 0x00000001ff7d7803 */ /* 0x000fe20000000000 */
[----:B------:R-:W-:Y:S02]  /*9a80*/  FADD.FTZ R121, -R176, R137 ;  /* 0x00000089b0797221 */ /* 0x000fe40000010100 */
[----:B------:R-:W-:-:S02]  /*9a90*/  FMUL.FTZ R130, R138, -R178 ;  /* 0x800000b28a827220 */ /* 0x000fc40000410000 */
[----:B------:R-:W-:Y:S01]  /*9aa0*/  FFMA.FTZ R129, R179, UR32, -R126 ;  /* 0x00000020b3817c23 */ /* 0x000fe2000801087e */
[----:B------:R-:W-:Y:S01]  /*9ab0*/  ULDC UR32, c[0x0][0x174] ;  /* 0x00005d0000207ab9 */ /* 0x000fe20000000800 */
[----:B------:R-:W-:Y:S01]  /*9ac0*/  FMUL.FTZ R133, R30, R27 ;  /* 0x0000001b1e857220 */ /* 0x000fe20000410000 */
[----:B------:R-:W-:Y:S01]  /*9ad0*/  UIADD3 UR32, -UR6, UR32, URZ ;  /* 0x0000002006207290 */ /* 0x000fe2000fffe13f */
[----:B------:R-:W-:Y:S02]  /*9ae0*/  FADD.FTZ R27, R127, R132 ;  /* 0x000000847f1b7221 */ /* 0x000fe40000010000 */
[-C--:B------:R-:W-:Y:S01]  /*9af0*/  FMUL.FTZ R138, R138, -R121.reuse ;  /* 0x800000798a8a7220 */ /* 0x080fe20000410000 */
[----:B------:R-:W-:Y:S01]  /*9b00*/  ULEA UR32, UR32, 0xfffffe00, 0x9 ;  /* 0xfffffe0020207891 */ /* 0x000fe2000f8e483f */
[----:B------:R-:W-:Y:S02]  /*9b10*/  FFMA.FTZ R127, R139, R121, R130 ;  /* 0x000000798b7f7223 */ /* 0x000fe40000010082 */
[C---:B------:R-:W-:Y:S01]  /*9b20*/  FMUL.FTZ R125, R30.reuse, R129 ;  /* 0x000000811e7d7220 */ /* 0x040fe20000410000 */
[----:B------:R-:W-:Y:S01]  /*9b30*/  MOV R129, UR7 ;  /* 0x0000000700817c02 */ /* 0x000fe20008000f00 */
[----:B------:R-:W-:Y:S01]  /*9b40*/  FFMA.FTZ R126, -R30, R131, -RZ ;  /* 0x000000831e7e7223 */ /* 0x000fe200000109ff */
[----:B------:R-:W-:Y:S01]  /*9b50*/  SHF.L.U32 R30, R35, 0x5, RZ ;  /* 0x00000005231e7819 */ /* 0x000fe200000006ff */
[----:B------:R-:W-:Y:S01]  /*9b60*/  FFMA.FTZ R138, R139, R178, -R138 ;  /* 0x000000b28b8a7223 */ /* 0x000fe2000001088a */
[----:B------:R-:W-:Y:S01]  /*9b70*/  UIADD3 UR32, -UR32, UR33, URZ ;  /* 0x0000002120207290 */ /* 0x000fe2000fffe13f */
[----:B------:R-:W-:Y:S01]  /*9b80*/  FADD.FTZ R180, -R180, R127 ;  /* 0x0000007fb4b47221 */ /* 0x000fe20000010100 */
[----:B------:R-:W-:Y:S01]  /*9b90*/  LEA.HI.SX32 R127, R30, R30, 0x1b ;  /* 0x0000001e1e7f7211 */ /* 0x000fe200078fdaff */
[----:B------:R-:W-:-:S02]  /*9ba0*/  FADD.FTZ R30, R128, -R133 ;  /* 0x80000085801e7221 */ /* 0x000fc40000010000 */
[----:B------:R-:W-:Y:S02]  /*9bb0*/  FADD.FTZ R181, R181, R138 ;  /* 0x0000008ab5b57221 */ /* 0x000fe40000010000 */
[CC--:B------:R-:W-:Y:S02]  /*9bc0*/  FMUL.FTZ R128, R140.reuse, -R180.reuse ;  /* 0x800000b48c807220 */ /* 0x0c0fe40000410000 */
[-C--:B------:R-:W-:Y:S02]  /*9bd0*/  FMUL.FTZ R140, R140, -R181.reuse ;  /* 0x800000b58c8c7220 */ /* 0x080fe40000410000 */
[C---:B------:R-:W-:Y:S02]  /*9be0*/  FFMA.FTZ R128, R141.reuse, R181, -R128 ;  /* 0x000000b58d807223 */ /* 0x040fe40000010880 */
[----:B---3--:R-:W-:Y:S02]  /*9bf0*/  FADD.FTZ R15, R236, R15 ;  /* 0x0000000fec0f7221 */ /* 0x008fe40000010000 */
[----:B------:R-:W-:-:S02]  /*9c00*/  FFMA.FTZ R141, R141, R180, R140 ;  /* 0x000000b48d8d7223 */ /* 0x000fc4000001008c */
[----:B------:R-:W-:Y:S01]  /*9c10*/  FADD.FTZ R183, R183, R128 ;  /* 0x00000080b7b77221 */ /* 0x000fe20000010000 */
[----:B------:R0:W-:Y:S01]  /*9c20*/  @!P0 STS.128 [R129.X16+0x2e10], R12 ;  /* 0x002e100c81008388 */ /* 0x0001e2000000cc00 */
[----:B------:R-:W-:Y:S02]  /*9c30*/  FFMA.FTZ R192, R119, -R40, R192 ;  /* 0x8000002877c07223 */ /* 0x000fe400000100c0 */
[----:B------:R-:W-:Y:S01]  /*9c40*/  FFMA.FTZ R195, R118, -R41, R195 ;  /* 0x8000002976c37223 */ /* 0x000fe200000100c3 */
[----:B------:R1:W-:Y:S01]  /*9c50*/  STS [R127.X4+0x89c], R23 ;  /* 0x00089c177f007388 */ /* 0x0003e20000004800 */
[----:B------:R-:W-:Y:S02]  /*9c60*/  FFMA.FTZ R196, R117, -R42, R196 ;  /* 0x8000002a75c47223 */ /* 0x000fe400000100c4 */
[----:B------:R-:W-:Y:S01]  /*9c70*/  FFMA.FTZ R199, R116, -R43, R199 ;  /* 0x8000002b74c77223 */ /* 0x000fe200000100c7 */
[----:B------:R2:W-:Y:S01]  /*9c80*/  STS [R127.X4+0x8a0], R26 ;  /* 0x0008a01a7f007388 */ /* 0x0005e20000004800 */
[----:B------:R-:W-:-:S02]  /*9c90*/  FFMA.FTZ R204, R115, -R44, R204 ;  /* 0x8000002c73cc7223 */ /* 0x000fc400000100cc */
[-C--:B------:R-:W-:Y:S01]  /*9ca0*/  FFMA.FTZ R205, R114, -R45.reuse, R205 ;  /* 0x8000002d72cd7223 */ /* 0x080fe200000100cd */
[----:B------:R3:W-:Y:S01]  /*9cb0*/  STS [R127.X4+0x898], R120 ;  /* 0x000898787f007388 */ /* 0x0007e20000004800 */
[----:B------:R-:W-:Y:S02]  /*9cc0*/  FMUL.FTZ R132, R180, R45 ;  /* 0x0000002db4847220 */ /* 0x000fe40000410000 */
[----:B------:R-:W-:Y:S01]  /*9cd0*/  FFMA.FTZ R211, R112, -R47, R211 ;  /* 0x8000002f70d37223 */ /* 0x000fe200000100d3 */
[----:B------:R4:W-:Y:S01]  /*9ce0*/  STS [R127.X4+0x8a8], R123 ;  /* 0x0008a87b7f007388 */ /* 0x0009e20000004800 */
[----:B0-----:R-:W-:Y:S02]  /*9cf0*/  FADD.FTZ R13, -R182, R141 ;  /* 0x0000008db60d7221 */ /* 0x001fe40000010100 */
        /* <DEDUP_REMOVED lines=39> */
[-C--:B-1----:R-:W-:Y:S01]  /*9f70*/  FMUL.FTZ R23, R191, R40.reuse ;  /* 0x00000028bf177220 */ /* 0x082fe20000410000 */
[----:B------:R-:W-:Y:S01]  /*9f80*/  STS [R127.X4+0x86c], R210 ;  /* 0x00086cd27f007388 */ /* 0x000fe20000004800 */
[----:B--2---:R-:W-:Y:S02]  /*9f90*/  FMUL.FTZ R26, R189, R41 ;  /* 0x00000029bd1a7220 */ /* 0x004fe40000410000 */
[----:B------:R-:W-:Y:S01]  /*9fa0*/  FMUL.FTZ R129, R133, R40 ;  /* 0x0000002885817220 */ /* 0x000fe20000410000 */
[----:B------:R-:W-:Y:S01]  /*9fb0*/  STS [R127.X4+0x870], R212 ;  /* 0x000870d47f007388 */ /* 0x000fe20000004800 */
[----:B------:R-:W-:Y:S02]  /*9fc0*/  FMUL.FTZ R12, R168, R23 ;  /* 0x00000017a80c7220 */ /* 0x000fe40000410000 */
[----:B------:R-:W-:Y:S01]  /*9fd0*/  FMUL.FTZ R14, R188, R41 ;  /* 0x00000029bc0e7220 */ /* 0x000fe20000410000 */
[----:B------:R-:W-:Y:S01]  /*9fe0*/  STS [R127.X4+0x874], R213 ;  /* 0x000874d57f007388 */ /* 0x000fe20000004800 */
[----:B---3--:R-:W-:-:S02]  /*9ff0*/  FMUL.FTZ R120, R167, R26 ;  /* 0x0000001aa7787220 */ /* 0x008fc40000410000 */
[-C--:B------:R-:W-:Y:S01]  /*a000*/  FFMA.FTZ R12, R192, R129.reuse, -R12 ;  /* 0x00000081c00c7223 */ /* 0x080fe2000001080c */
[----:B------:R-:W-:Y:S01]  /*a010*/  STS [R127.X4+0x878], R215 ;  /* 0x000878d77f007388 */ /* 0x000fe20000004800 */
[----:B------:R-:W-:Y:S02]  /*a020*/  FMUL.FTZ R129, R168, R129 ;  /* 0x00000081a8817220 */ /* 0x000fe40000410000 */
[----:B----4-:R-:W-:Y:S01]  /*a030*/  FMUL.FTZ R123, R187, R42 ;  /* 0x0000002abb7b7220 */ /* 0x010fe20000410000 */
[----:B------:R-:W-:Y:S01]  /*a040*/  STS [R127.X4+0x87c], R216 ;  /* 0x00087cd87f007388 */ /* 0x000fe20000004800 */
[-C--:B------:R-:W-:Y:S02]  /*a050*/  FFMA.FTZ R131, R195, R14.reuse, -R120 ;  /* 0x0000000ec3837223 */ /* 0x080fe40000010878 */
[----:B------:R-:W-:Y:S01]  /*a060*/  FMUL.FTZ R14, R167, R14 ;  /* 0x0000000ea70e7220 */ /* 0x000fe20000410000 */
[----:B------:R-:W-:Y:S01]  /*a070*/  STS [R127.X4+0x880], R218 ;  /* 0x000880da7f007388 */ /* 0x000fe20000004800 */
[----:B------:R-:W-:-:S02]  /*a080*/  FFMA.FTZ R129, R192, R23, R129 ;  /* 0x00000017c0817223 */ /* 0x000fc40000010081 */
[----:B------:R-:W-:Y:S01]  /*a090*/  FMUL.FTZ R120, R15, R42 ;  /* 0x0000002a0f787220 */ /* 0x000fe20000410000 */
[----:B------:R-:W-:Y:S01]  /*a0a0*/  STS [R127.X4+0x884], R219 ;  /* 0x000884db7f007388 */ /* 0x000fe20000004800 */
[----:B------:R-:W-:Y:S02]  /*a0b0*/  FMUL.FTZ R135, R33, R123 ;  /* 0x0000007b21877220 */ /* 0x000fe40000410000 */
[----:B------:R-:W-:Y:S01]  /*a0c0*/  FFMA.FTZ R14, R195, R26, R14 ;  /* 0x0000001ac30e7223 */ /* 0x000fe2000001000e */
[----:B------:R-:W-:Y:S01]  /*a0d0*/  STS [R127.X4+0x888], R220 ;  /* 0x000888dc7f007388 */ /* 0x000fe20000004800 */
[----:B------:R-:W-:Y:S02]  /*a0e0*/  FADD.FTZ R129, RZ, R129 ;  /* 0x00000081ff817221 */ /* 0x000fe40000010000 */
[----:B0-----:R-:W-:Y:S01]  /*a0f0*/  FMUL.FTZ R124, R33, R120 ;  /* 0x00000078217c7220 */ /* 0x001fe20000410000 */
[----:B------:R-:W-:Y:S01]  /*a100*/  STS [R127.X4+0x88c], R224 ;  /* 0x00088ce07f007388 */ /* 0x000fe20000004800 */
[----:B------:R-:W-:-:S02]  /*a110*/  FADD.FTZ R12, RZ, R12 ;  /* 0x0000000cff0c7221 */ /* 0x000fc40000010000 */
[C---:B------:R-:W-:Y:S01]  /*a120*/  FFMA.FTZ R135, R196.reuse, R120, -R135 ;  /* 0x00000078c4877223 */ /* 0x040fe20000010887 */
[----:B------:R-:W-:Y:S01]  /*a130*/  STS [R127.X4+0x890], R225 ;  /* 0x000890e17f007388 */ /* 0x000fe20000004800 */
[----:B------:R-:W-:Y:S02]  /*a140*/  FMUL.FTZ R120, R185, R43 ;  /* 0x0000002bb9787220 */ /* 0x000fe40000410000 */
[----:B------:R-:W-:Y:S01]  /*a150*/  FADD.FTZ R14, R129, R14 ;  /* 0x0000000e810e7221 */ /* 0x000fe20000010000 */
[----:B------:R-:W-:Y:S01]  /*a160*/  STS [R127.X4+0x894], R227 ;  /* 0x000894e37f007388 */ /* 0x000fe20000004800 */
[----:B------:R-:W-:Y:S02]  /*a170*/  FFMA.FTZ R129, R196, R123, R124 ;  /* 0x0000007bc4817223 */ /* 0x000fe4000001007c */
[----:B------:R-:W-:Y:S01]  /*a180*/  FADD.FTZ R12, R12, R131 ;  /* 0x000000830c0c7221 */ /* 0x000fe20000010000 */
[----:B------:R-:W-:Y:S01]  /*a190*/  STS [R127.X4+0x8a4], R160 ;  /* 0x0008a4a07f007388 */ /* 0x000fe20000004800 */
[----:B------:R-:W-:-:S02]  /*a1a0*/  FMUL.FTZ R124, R184, R43 ;  /* 0x0000002bb87c7220 */ /* 0x000fc40000410000 */
[----:B------:R-:W-:Y:S01]  /*a1b0*/  FMUL.FTZ R128, R32, R120 ;  /* 0x0000007820807220 */ /* 0x000fe20000410000 */
[----:B------:R-:W-:Y:S01]  /*a1c0*/  STS [R127.X4+0x8ac], R161 ;  /* 0x0008aca17f007388 */ /* 0x000fe20000004800 */
[----:B------:R-:W-:Y:S02]  /*a1d0*/  FADD.FTZ R12, R12, R135 ;  /* 0x000000870c0c7221 */ /* 0x000fe40000010000 */
[-C--:B------:R-:W-:Y:S01]  /*a1e0*/  FFMA.FTZ R135, R199, R124.reuse, -R128 ;  /* 0x0000007cc7877223 */ /* 0x080fe20000010880 */
[----:B------:R-:W-:Y:S01]  /*a1f0*/  STS [R127.X4+0x8b4], R151 ;  /* 0x0008b4977f007388 */ /* 0x000fe20000004800 */
[----:B------:R-:W-:Y:S02]  /*a200*/  FMUL.FTZ R128, R32, R124 ;  /* 0x0000007c20807220 */ /* 0x000fe40000410000 */
[----:B------:R-:W-:Y:S01]  /*a210*/  FMUL.FTZ R124, R181, R45 ;  /* 0x0000002db57c7220 */ /* 0x000fe20000410000 */
[----:B------:R-:W-:Y:S01]  /*a220*/  STS [R127.X4+0x8b8], R125 ;  /* 0x0008b87d7f007388 */ /* 0x000fe20000004800 */
[----:B------:R-:W-:-:S02]  /*a230*/  FMUL.FTZ R130, R13, R44 ;  /* 0x0000002c0d827220 */ /* 0x000fc40000410000 */
[----:B------:R-:W-:Y:S01]  /*a240*/  FADD.FTZ R14, R14, R129 ;  /* 0x000000810e0e7221 */ /* 0x000fe20000010000 */
[----:B------:R0:W-:Y:S01]  /*a250*/  STS [R127.X4+0x8bc], R126 ;  /* 0x0008bc7e7f007388 */ /* 0x0001e20000004800 */
[----:B------:R-:W-:Y:S02]  /*a260*/  FFMA.FTZ R131, R199, R120, R128 ;  /* 0x00000078c7837223 */ /* 0x000fe40000010080 */
[----:B------:R-:W-:Y:S02]  /*a270*/  FMUL.FTZ R129, R183, R44 ;  /* 0x0000002cb7817220 */ /* 0x000fe40000410000 */
[----:B------:R-:W-:Y:S02]  /*a280*/  FMUL.FTZ R134, R28, R124 ;  /* 0x0000007c1c867220 */ /* 0x000fe40000410000 */
[----:B------:R-:W-:Y:S02]  /*a290*/  FMUL.FTZ R128, R29, R130 ;  /* 0x000000821d807220 */ /* 0x000fe40000410000 */
[----:B------:R-:W-:-:S02]  /*a2a0*/  FADD.FTZ R14, R14, R131 ;  /* 0x000000830e0e7221 */ /* 0x000fc40000010000 */
[-C--:B------:R-:W-:Y:S02]  /*a2b0*/  FFMA.FTZ R139, R205, R132.reuse, -R134 ;  /* 0x00000084cd8b7223 */ /* 0x080fe40000010886 */
[-C--:B------:R-:W-:Y:S02]  /*a2c0*/  FFMA.FTZ R131, R204, R129.reuse, R128 ;  /* 0x00000081cc837223 */ /* 0x080fe40000010080 */
[----:B------:R-:W-:Y:S02]  /*a2d0*/  FMUL.FTZ R137, R29, R129 ;  /* 0x000000811d897220 */ /* 0x000fe40000410000 */
[----:B------:R-:W-:Y:S02]  /*a2e0*/  FMUL.FTZ R132, R28, R132 ;  /* 0x000000841c847220 */ /* 0x000fe40000410000 */
[----:B------:R-:W-:Y:S02]  /*a2f0*/  FADD.FTZ R14, R14, R131 ;  /* 0x000000830e0e7221 */ /* 0x000fe40000010000 */
[----:B------:R-:W-:-:S02]  /*a300*/  FFMA.FTZ R137, R204, R130, -R137 ;  /* 0x00000082cc897223 */ /* 0x000fc40000010889 */
[----:B------:R-:W-:Y:S02]  /*a310*/  FADD.FTZ R12, R12, R135 ;  /* 0x000000870c0c7221 */ /* 0x000fe40000010000 */
[----:B------:R-:W-:Y:S02]  /*a320*/  FFMA.FTZ R131, R205, R124, R132 ;  /* 0x0000007ccd837223 */ /* 0x000fe40000010084 */
[-C--:B------:R-:W-:Y:S02]  /*a330*/  FMUL.FTZ R128, R178, R46.reuse ;  /* 0x0000002eb2807220 */ /* 0x080fe40000410000 */
[----:B------:R-:W-:Y:S02]  /*a340*/  FADD.FTZ R12, R12, R137 ;  /* 0x000000890c0c7221 */ /* 0x000fe40000010000 */
[----:B------:R-:W-:Y:S02]  /*a350*/  FADD.FTZ R14, R14, R131 ;  /* 0x000000830e0e7221 */ /* 0x000fe40000010000 */
[----:B------:R-:W-:-:S02]  /*a360*/  FFMA.FTZ R131, R113, -R46, R208 ;  /* 0x8000002e71837223 */ /* 0x000fc400000100d0 */
[----:B------:R-:W-:Y:S02]  /*a370*/  FMUL.FTZ R132, R121, R46 ;  /* 0x0000002e79847220 */ /* 0x000fe40000410000 */
[----:B------:R-:W-:Y:S02]  /*a380*/  FMUL.FTZ R134, R21, R128 ;  /* 0x0000008015867220 */ /* 0x000fe40000410000 */
[----:B------:R-:W-:Y:S02]  /*a390*/  FMUL.FTZ R130, R172, R47 ;  /* 0x0000002fac827220 */ /* 0x000fe40000410000 */
[----:B------:R-:W-:Y:S02]  /*a3a0*/  FADD.FTZ R12, R12, R139 ;  /* 0x0000008b0c0c7221 */ /* 0x000fe40000010000 */
[-C--:B------:R-:W-:Y:S02]  /*a3b0*/  FFMA.FTZ R139, R131, R132.reuse, -R134 ;  /* 0x00000084838b7223 */ /* 0x080fe40000010886 */
[----:B------:R-:W-:-:S02]  /*a3c0*/  FMUL.FTZ R132, R21, R132 ;  /* 0x0000008415847220 */ /* 0x000fc40000410000 */
[----:B------:R-:W-:Y:S02]  /*a3d0*/  FMUL.FTZ R134, R122, R47 ;  /* 0x0000002f7a867220 */ /* 0x000fe40000410000 */
[----:B------:R-:W-:Y:S02]  /*a3e0*/  FMUL.FTZ R136, R19, R130 ;  /* 0x0000008213887220 */ /* 0x000fe40000410000 */
[----:B------:R-:W-:Y:S02]  /*a3f0*/  FMUL.FTZ R135, R169, R48 ;  /* 0x00000030a9877220 */ /* 0x000fe40000410000 */
[----:B------:R-:W-:Y:S02]  /*a400*/  FFMA.FTZ R137, R131, R128, R132 ;  /* 0x0000008083897223 */ /* 0x000fe40000010084 */
[-C--:B------:R-:W-:Y:S02]  /*a410*/  FFMA.FTZ R141, R211, R134.reuse, -R136 ;  /* 0x00000086d38d7223 */ /* 0x080fe40000010888 */
[----:B------:R-:W-:-:S02]  /*a420*/  FMUL.FTZ R134, R19, R134 ;  /* 0x0000008613867220 */ /* 0x000fc40000410000 */
[-C--:B------:R-:W-:Y:S02]  /*a430*/  FFMA.FTZ R214, R111, -R48.reuse, R214 ;  /* 0x800000306fd67223 */ /* 0x080fe400000100d6 */
[----:B------:R-:W-:Y:S02]  /*a440*/  FMUL.FTZ R143, R31, R48 ;  /* 0x000000301f8f7220 */ /* 0x000fe40000410000 */
[----:B------:R-:W-:Y:S02]  /*a450*/  FMUL.FTZ R132, R18, R135 ;  /* 0x0000008712847220 */ /* 0x000fe40000410000 */
[----:B------:R-:W-:Y:S02]  /*a460*/  FADD.FTZ R12, R12, R139 ;  /* 0x0000008b0c0c7221 */ /* 0x000fe40000010000 */
[----:B------:R-:W-:Y:S02]  /*a470*/  FADD.FTZ R14, R14, R137 ;  /* 0x000000890e0e7221 */ /* 0x000fe40000010000 */
[----:B------:R-:W-:-:S02]  /*a480*/  FFMA.FTZ R137, R211, R130, R134 ;  /* 0x00000082d3897223 */ /* 0x000fc40000010086 */
[----:B------:R-:W-:Y:S02]  /*a490*/  FFMA.FTZ R171, R214, R143, -R132 ;  /* 0x0000008fd6ab7223 */ /* 0x000fe40000010884 */
[----:B------:R-:W-:Y:S02]  /*a4a0*/  FADD.FTZ R12, R12, R141 ;  /* 0x0000008d0c0c7221 */ /* 0x000fe40000010000 */
[----:B------:R-:W-:Y:S02]  /*a4b0*/  FADD.FTZ R14, R14, R137 ;  /* 0x000000890e0e7221 */ /* 0x000fe40000010000 */
[----:B------:R-:W-:Y:S02]  /*a4c0*/  FADD.FTZ R171, R12, R171 ;  /* 0x000000ab0cab7221 */ /* 0x000fe40000010000 */
[----:B------:R-:W-:Y:S02]  /*a4d0*/  FMUL.FTZ R137, R2, UR42 ;  /* 0x0000002a02897c20 */ /* 0x000fe40008410000 */
[----:B------:R-:W-:-:S02]  /*a4e0*/  FMUL.FTZ R12, R156, UR42 ;  /* 0x0000002a9c0c7c20 */ /* 0x000fc40008410000 */
[----:B------:R-:W-:Y:S02]  /*a4f0*/  FFMA.FTZ R132, R228, UR43, -R137 ;  /* 0x0000002be4847c23 */ /* 0x000fe40008010889 */
[----:B0-----:R-:W-:Y:S02]  /*a500*/  FFMA.FTZ R127, R3, UR43, -R12 ;  /* 0x0000002b037f7c23 */ /* 0x001fe4000801080c */
[----:B------:R-:W-:Y:S02]  /*a510*/  FMUL.FTZ R137, R159, UR42 ;  /* 0x0000002a9f897c20 */ /* 0x000fe40008410000 */
[----:B------:R-:W-:Y:S02]  /*a520*/  FMUL.FTZ R143, R18, R143 ;  /* 0x0000008f128f7220 */ /* 0x000fe40000410000 */
[----:B------:R-:W-:Y:S02]  /*a530*/  FMUL.FTZ R12, R157, UR42 ;  /* 0x0000002a9d0c7c20 */ /* 0x000fe40008410000 */
[----:B------:R-:W-:-:S02]  /*a540*/  FFMA.FTZ R134, R158, UR43, -R137 ;  /* 0x0000002b9e867c23 */ /* 0x000fc40008010889 */
[----:B------:R-:W-:Y:S02]  /*a550*/  FFMA.FTZ R143, R214, R135, R143 ;  /* 0x00000087d68f7223 */ /* 0x000fe4000001008f */
[----:B------:R-:W-:Y:S02]  /*a560*/  FFMA.FTZ R137, R25, UR43, R12 ;  /* 0x0000002b19897c23 */ /* 0x000fe4000801000c */
[----:B------:R-:W-:Y:S02]  /*a570*/  FMUL.FTZ R12, R22, UR42 ;  /* 0x0000002a160c7c20 */ /* 0x000fe40008410000 */
[----:B------:R-:W-:Y:S02]  /*a580*/  FADD.FTZ R161, R14, R143 ;  /* 0x0000008f0ea17221 */ /* 0x000fe40000010000 */
[----:B------:R-:W-:Y:S02]  /*a590*/  FMUL.FTZ R149, R20, UR42 ;  /* 0x0000002a14957c20 */ /* 0x000fe40008410000 */
[----:B------:R-:W-:-:S02]  /*a5a0*/  FFMA.FTZ R143, R163, UR43, -R12 ;  /* 0x0000002ba38f7c23 */ /* 0x000fc4000801080c */
[----:B------:R-:W-:Y:S02]  /*a5b0*/  FMUL.FTZ R147, R24, UR42 ;  /* 0x0000002a18937c20 */ /* 0x000fe40008410000 */
[----:B------:R-:W-:Y:S02]  /*a5c0*/  FMUL.FTZ R141, R22, R50 ;  /* 0x00000032168d7220 */ /* 0x000fe40000410000 */
[----:B------:R-:W-:Y:S02]  /*a5d0*/  FMUL.FTZ R12, R169, UR42 ;  /* 0x0000002aa90c7c20 */ /* 0x000fe40008410000 */
[C---:B------:R-:W-:Y:S02]  /*a5e0*/  FFMA.FTZ R144, R24.reuse, UR43, -R149 ;  /* 0x0000002b18907c23 */ /* 0x040fe40008010895 */
[----:B------:R-:W-:Y:S02]  /*a5f0*/  FMUL.FTZ R14, R24, R49 ;  /* 0x00000031180e7220 */ /* 0x000fe40000410000 */
[----:B------:R-:W-:-:S02]  /*a600*/  FFMA.FTZ R24, R20, UR43, R147 ;  /* 0x0000002b14187c23 */ /* 0x000fc40008010093 */
[-C--:B------:R-:W-:Y:S02]  /*a610*/  FFMA.FTZ R226, R109, -R50.reuse, R226 ;  /* 0x800000326de27223 */ /* 0x080fe400000100e2 */
[----:B------:R-:W-:Y:S02]  /*a620*/  FMUL.FTZ R173, R163, R50 ;  /* 0x00000032a3ad7220 */ /* 0x000fe40000410000 */
[----:B------:R-:W-:Y:S02]  /*a630*/  FMUL.FTZ R151, R16, R141 ;  /* 0x0000008d10977220 */ /* 0x000fe40000410000 */
[C---:B------:R-:W-:Y:S02]  /*a640*/  FFMA.FTZ R147, R31.reuse, UR43, -R12 ;  /* 0x0000002b1f937c23 */ /* 0x040fe4000801080c */
[----:B------:R-:W-:Y:S02]  /*a650*/  FMUL.FTZ R12, R31, UR42 ;  /* 0x0000002a1f0c7c20 */ /* 0x000fe40008410000 */
[----:B------:R-:W-:-:S02]  /*a660*/  FFMA.FTZ R190, R226, R173, -R151 ;  /* 0x000000ade2be7223 */ /* 0x000fc40000010897 */
[----:B------:R-:W-:Y:S02]  /*a670*/  FMUL.FTZ R31, R172, UR42 ;  /* 0x0000002aac1f7c20 */ /* 0x000fe40008410000 */
[----:B------:R-:W-:Y:S02]  /*a680*/  FFMA.FTZ R151, R169, UR43, R12 ;  /* 0x0000002ba9977c23 */ /* 0x000fe4000801000c */
[----:B------:R-:W-:Y:S02]  /*a690*/  FMUL.FTZ R154, R178, UR42 ;  /* 0x0000002ab29a7c20 */ /* 0x000fe40008410000 */
[----:B------:R-:W-:Y:S02]  /*a6a0*/  FMUL.FTZ R12, R13, UR42 ;  /* 0x0000002a0d0c7c20 */ /* 0x000fe40008410000 */
[----:B------:R-:W-:Y:S02]  /*a6b0*/  FMUL.FTZ R142, R20, R49 ;  /* 0x00000031148e7220 */ /* 0x000fe40000410000 */
[----:B------:R-:W-:-:S02]  /*a6c0*/  FFMA.FTZ R152, R122, UR43, -R31 ;  /* 0x0000002b7a987c23 */ /* 0x000fc4000801081f */
[----:B------:R-:W-:Y:S02]  /*a6d0*/  FMUL.FTZ R149, R122, UR42 ;  /* 0x0000002a7a957c20 */ /* 0x000fe40008410000 */
[C---:B------:R-:W-:Y:S02]  /*a6e0*/  FFMA.FTZ R154, R121.reuse, UR43, -R154 ;  /* 0x0000002b799a7c23 */ /* 0x040fe4000801089a */
[----:B------:R-:W-:Y:S02]  /*a6f0*/  FMUL.FTZ R31, R121, UR42 ;  /* 0x0000002a791f7c20 */ /* 0x000fe40008410000 */
[----:B------:R-:W-:Y:S02]  /*a700*/  FFMA.FTZ R153, R183, UR43, R12 ;  /* 0x0000002bb7997c23 */ /* 0x000fe4000801000c */
[----:B------:R-:W-:Y:S02]  /*a710*/  FMUL.FTZ R139, R3, UR42 ;  /* 0x0000002a038b7c20 */ /* 0x000fe40008410000 */
[----:B------:R-:W-:-:S02]  /*a720*/  FFMA.FTZ R217, R110, -R49, R217 ;  /* 0x800000316ed97223 */ /* 0x000fc400000100d9 */
[----:B------:R-:W-:Y:S02]  /*a730*/  FMUL.FTZ R148, R17, R142 ;  /* 0x0000008e11947220 */ /* 0x000fe40000410000 */
[----:B------:R-:W-:Y:S02]  /*a740*/  FMUL.FTZ R121, R181, UR42 ;  /* 0x0000002ab5797c20 */ /* 0x000fe40008410000 */
[----:B------:R-:W-:Y:S02]  /*a750*/  FMUL.FTZ R160, R183, UR42 ;  /* 0x0000002ab7a07c20 */ /* 0x000fe40008410000 */
[----:B------:R-:W-:Y:S02]  /*a760*/  FMUL.FTZ R12, R191, UR42 ;  /* 0x0000002abf0c7c20 */ /* 0x000fe40008410000 */
[----:B------:R-:W-:Y:S02]  /*a770*/  FMUL.FTZ R145, R163, UR42 ;  /* 0x0000002aa3917c20 */ /* 0x000fe40008410000 */
[----:B------:R-:W-:-:S02]  /*a780*/  FFMA.FTZ R182, R172, UR43, R149 ;  /* 0x0000002bacb67c23 */ /* 0x000fc40008010095 */
[----:B------:R-:W-:Y:S02]  /*a790*/  FFMA.FTZ R126, R156, UR43, R139 ;  /* 0x0000002b9c7e7c23 */ /* 0x000fe4000801008b */
[-C--:B------:R-:W-:Y:S02]  /*a7a0*/  FFMA.FTZ R186, R217, R14.reuse, -R148 ;  /* 0x0000000ed9ba7223 */ /* 0x080fe40000010894 */
[----:B------:R-:W-:Y:S02]  /*a7b0*/  FMUL.FTZ R163, R17, R14 ;  /* 0x0000000e11a37220 */ /* 0x000fe40000410000 */
[----:B------:R-:W-:Y:S02]  /*a7c0*/  FFMA.FTZ R162, R178, UR43, R31 ;  /* 0x0000002bb2a27c23 */ /* 0x000fe4000801001f */
        /* <DEDUP_REMOVED lines=62> */
.L_x_10149:
[----:B------:R-:W-:Y:S05]  /*abb0*/  BSYNC B0 ;  /* 0x0000000000007941 */ /* 0x000fea0003800000 */
.L_x_10148:
[----:B------:R-:W-:Y:S01]  /*abc0*/  ULDC.64 UR32, c[0x0][0x2b8] ;  /* 0x0000ae0000207ab9 */ /* 0x000fe20000000a00 */
[----:B------:R-:W-:Y:S01]  /*abd0*/  FFMA.FTZ R12, R217, R142, R163 ;  /* 0x0000008ed90c7223 */ /* 0x000fe200000100a3 */
[----:B------:R-:W-:Y:S01]  /*abe0*/  USHF.R.U32.HI UR37, URZ, 0x1, UR33 ;  /* 0x000000013f257899 */ /* 0x000fe20008011621 */
[-C--:B0-----:R-:W-:Y:S01]  /*abf0*/  FMUL.FTZ R15, R157, R52.reuse ;  /* 0x000000349d0f7220 */ /* 0x081fe20000410000 */
[----:B------:R-:W-:Y:S01]  /*ac00*/  USHF.R.U64 UR36, UR32, 0x1, UR33 ;  /* 0x0000000120247899 */ /* 0x000fe20008001221 */
[----:B------:R-:W-:Y:S01]  /*ac10*/  FADD.FTZ R12, R161, R12 ;  /* 0x0000000ca10c7221 */ /* 0x000fe20000010000 */
[----:B------:R-:W-:Y:S01]  /*ac20*/  UIMAD UR37, UR37, UR31, URZ ;  /* 0x0000001f252572a4 */ /* 0x000fe2000f8e023f */
[-C--:B------:R-:W-:Y:S01]  /*ac30*/  FMUL.FTZ R161, R165, R51.reuse ;  /* 0x00000033a5a17220 */ /* 0x080fe20000410000 */
[----:B------:R-:W-:Y:S01]  /*ac40*/  UIMAD.WIDE.U32 UR32, UR36, UR31, URZ ;  /* 0x0000001f242072a5 */ /* 0x000fe2000f8e003f */
[-C--:B------:R-:W-:Y:S01]  /*ac50*/  FMUL.FTZ R13, R164, R51.reuse ;  /* 0x00000033a40d7220 */ /* 0x080fe20000410000 */
[----:B------:R-:W-:Y:S01]  /*ac60*/  UIMAD UR40, UR38, UR36, UR37 ;  /* 0x00000024262872a4 */ /* 0x000fe2000f8e0225 */
[----:B------:R-:W-:Y:S01]  /*ac70*/  FFMA.FTZ R222, R108, -R51, R222 ;  /* 0x800000336cde7223 */ /* 0x000fe200000100de */
[----:B------:R-:W-:Y:S01]  /*ac80*/  ULDC UR41, c[0x0][0x174] ;  /* 0x00005d0000297ab9 */ /* 0x000fe20000000800 */
[----:B------:R-:W-:Y:S01]  /*ac90*/  FMUL.FTZ R14, R174, R161 ;  /* 0x000000a1ae0e7220 */ /* 0x000fe20000410000 */
[----:B------:R-:W-:Y:S01]  /*aca0*/  ULDC.64 UR36, c[0x0][0x2c0] ;  /* 0x0000b00000247ab9 */ /* 0x000fe20000000a00 */
[-C--:B------:R-:W-:Y:S01]  /*acb0*/  FMUL.FTZ R157, R25, R52.reuse ;  /* 0x00000034199d7220 */ /* 0x080fe20000410000 */
[----:B------:R-:W-:Y:S01]  /*acc0*/  UIADD3 UR33, UR40, UR33, URZ ;  /* 0x0000002128217290 */ /* 0x000fe2000fffe03f */
[----:B------:R-:W-:Y:S01]  /*acd0*/  FMUL.FTZ R173, R16, R173 ;  /* 0x000000ad10ad7220 */ /* 0x000fe20000410000 */
[----:B------:R-:W-:Y:S01]  /*ace0*/  UIMAD UR40, UR39, UR36, URZ ;  /* 0x00000024272872a4 */ /* 0x000fe2000f8e023f */
[----:B------:R-:W-:Y:S01]  /*acf0*/  FFMA.FTZ R14, R222, R13, -R14 ;  /* 0x0000000dde0e7223 */ /* 0x000fe2000001080e */
[----:B------:R-:W-:Y:S01]  /*ad00*/  UIMAD.WIDE.U32 UR32, UR22, UR36, UR32 ;  /* 0x00000024162072a5 */ /* 0x000fe2000f8e0020 */
[----:B------:R-:W-:Y:S01]  /*ad10*/  FFMA.FTZ R164, R107, -R52, R223 ;  /* 0x800000346ba47223 */ /* 0x000fe200000100df */
[----:B------:R-:W-:Y:S01]  /*ad20*/  UIMAD UR40, UR22, UR37, UR40 ;  /* 0x00000025162872a4 */ /* 0x000fe2000f8e0228 */
[C---:B------:R-:W-:Y:S01]  /*ad30*/  FMUL.FTZ R163, R175.reuse, R157 ;  /* 0x0000009dafa37220 */ /* 0x040fe20000410000 */
[----:B------:R-:W-:Y:S01]  /*ad40*/  BSSY B0, `(.L_x_10150) ;  /* 0x0000046000007945 */ /* 0x000fe20003800000 */
[----:B------:R-:W-:Y:S01]  /*ad50*/  FFMA.FTZ R173, R226, R141, R173 ;  /* 0x0000008de2ad7223 */ /* 0x000fe200000100ad */
[----:B------:R-:W-:Y:S01]  /*ad60*/  ULDC.64 UR36, c[0x0][0x320] ;  /* 0x0000c80000247ab9 */ /* 0x000fe20000000a00 */
[----:B------:R-:W-:Y:S01]  /*ad70*/  FMUL.FTZ R13, R174, R13 ;  /* 0x0000000dae0d7220 */ /* 0x000fe20000410000 */
[----:B------:R-:W-:Y:S01]  /*ad80*/  UIADD3 UR40, UR40, UR33, URZ ;  /* 0x0000002128287290 */ /* 0x000fe2000fffe03f */
[----:B------:R-:W-:Y:S01]  /*ad90*/  FFMA.FTZ R163, R164, R15, -R163 ;  /* 0x0000000fa4a37223 */ /* 0x000fe200000108a3 */
        /* <DEDUP_REMOVED lines=8> */
[----:B------:R-:W-:Y:S01]  /*ae20*/  ISETP.GE.AND P1, PT, R146, 0x41, PT ;  /* 0x000000419200780c */ /* 0x000fe20003f26270 */
[----:B------:R-:W-:Y:S01]  /*ae30*/  FADD.FTZ R13, R12, R13 ;  /* 0x0000000d0c0d7221 */ /* 0x000fe20000010000 */
[----:B------:R-:W-:Y:S01]  /*ae40*/  LEA R12, P0, R35, UR36, 0x2 ;  /* 0x00000024230c7c11 */ /* 0x000fe2000f8010ff */
[----:B------:R-:W-:Y:S01]  /*ae50*/  FFMA.FTZ R184, R164, R157, R15 ;  /* 0x0000009da4b87223 */ /* 0x000fe2000001000f */
[----:B------:R-:W-:Y:S01]  /*ae60*/  MOV R173, UR32 ;  /* 0x0000002000ad7c02 */ /* 0x000fe20008000f00 */
[----:B------:R-:W-:Y:S01]  /*ae70*/  FADD.FTZ R171, R171, R190 ;  /* 0x000000beabab7221 */ /* 0x000fe20000010000 */
[----:B------:R-:W-:Y:S01]  /*ae80*/  USHF.L.U32 UR36, UR8, 0x2, URZ ;  /* 0x0000000208247899 */ /* 0x000fe2000800063f */
[----:B------:R-:W-:Y:S01]  /*ae90*/  FADD.FTZ R15, R13, R184 ;  /* 0x000000b80d0f7221 */ /* 0x000fe20000010000 */
[----:B------:R-:W-:Y:S01]  /*aea0*/  LEA.HI.X R13, R35, UR37, RZ, 0x2, P0 ;  /* 0x00000025230d7c11 */ /* 0x000fe200080f14ff */
[-C--:B------:R-:W-:Y:S01]  /*aeb0*/  FMUL.FTZ R184, R159, R53.reuse ;  /* 0x000000359fb87220 */ /* 0x080fe20000410000 */
[----:B------:R-:W-:Y:S01]  /*aec0*/  USHF.L.U64.HI UR37, UR8, 0x2, UR9 ;  /* 0x0000000208257899 */ /* 0x000fe20008010209 */
[----:B------:R-:W-:Y:S01]  /*aed0*/  FADD.FTZ R14, R171, R14 ;  /* 0x0000000eab0e7221 */ /* 0x000fe20000010000 */
[----:B------:R-:W-:Y:S01]  /*aee0*/  MOV R193, UR36 ;  /* 0x0000002400c17c02 */ /* 0x000fe20008000f00 */
[-C--:B------:R-:W-:Y:S01]  /*aef0*/  FMUL.FTZ R158, R158, R53.reuse ;  /* 0x000000359e9e7220 */ /* 0x080fe20000410000 */
[----:B------:R-:W-:Y:S01]  /*af00*/  ULDC.64 UR32, c[0x0][0x2d0] ;  /* 0x0000b40000207ab9 */ /* 0x000fe20000000a00 */
        /* <DEDUP_REMOVED lines=10> */
[----:B------:R-:W-:-:S04]  /*afb0*/  IMAD.WIDE R12, R173, 0x4, R12 ;  /* 0x00000004ad0c7825 */ /* 0x000fc800078e020c */
[----:B------:R-:W-:Y:S02]  /*afc0*/  FFMA.FTZ R158, R221, R184, R158 ;  /* 0x000000b8dd9e7223 */ /* 0x000fe4000001009e */
[-C--:B------:R-:W-:Y:S02]  /*afd0*/  FMUL.FTZ R173, R3, R54.reuse ;  /* 0x0000003603ad7220 */ /* 0x080fe40000410000 */
[----:B------:R-:W-:Y:S02]  /*afe0*/  FFMA.FTZ R3, R105, -R54, R230 ;  /* 0x8000003669037223 */ /* 0x000fe400000100e6 */
        /* <DEDUP_REMOVED lines=14> */
[----:B------:R-:W-:Y:S01]  /*b0d0*/  LEA.HI.SX32 R14, R14, R35, 0x1b ;  /* 0x000000230e0e7211 */ /* 0x000fe200078fdaff */
[----:B------:R-:W-:Y:S01]  /*b0e0*/  FMUL.FTZ R186, R2, R55 ;  /* 0x0000003702ba7220 */ /* 0x000fe20000410000 */
[----:B------:R-:W-:Y:S01]  /*b0f0*/  LEA.HI.SX32 R188, R188, R35, 0x1b ;  /* 0x00000023bcbc7211 */ /* 0x000fe200078fdaff */
[----:B------:R-:W-:-:S02]  /*b100*/  FFMA.FTZ R158, R104, -R55, R179 ;  /* 0x80000037689e7223 */ /* 0x000fc400000100b3 */
        /* <DEDUP_REMOVED lines=9> */
.L_x_10151:
[----:B------:R-:W-:Y:S05]  /*b1a0*/  BSYNC B0 ;  /* 0x0000000000007941 */ /* 0x000fea0003800000 */
.L_x_10150:
[----:B-1----:R1:W2:Y:S01]  /*b1b0*/  LDS R15, [R188.X4+0x940] ;  /* 0x00094000bc0f7984 */ /* 0x0022a20000004800 */
[----:B------:R-:W-:Y:S01]  /*b1c0*/  BSSY B0, `(.L_x_10152) ;  /* 0x0000004000007945 */ /* 0x000fe20003800000 */
[----:B------:R-:W-:Y:S01]  /*b1d0*/  LEA.HI.SX32 R190, R190, R35, 0x1b ;  /* 0x00000023bebe7211 */ /* 0x000fe200078fdaff */
[----:B------:R-:W-:Y:S05]  /*b1e0*/  @!P1 BRA `(.L_x_10153) ;  /* 0x0000001000009947 */ /* 0x000fea0003800000 */
[----:B--2---:R2:W-:Y:S02]  /*b1f0*/  RED.E.ADD.F32.FTZ.RN.STRONG.GPU [R12.64+-0xf00], R15 ;  /* 0xfff1000f0c00798e */ /* 0x0045e4000c10e7a2 */
.L_x_10153:
[----:B------:R-:W-:Y:S05]  /*b200*/  BSYNC B0 ;  /* 0x0000000000007941 */ /* 0x000fea0003800000 */
.L_x_10152:
[----:B--2---:R2:W3:Y:S01]  /*b210*/  LDS R15, [R190.X4+0x9c0] ;  /* 0x0009c000be0f7984 */ /* 0x0044e20000004800 */
[----:B------:R-:W-:Y:S01]  /*b220*/  BSSY B0, `(.L_x_10154) ;  /* 0x0000005000007945 */ /* 0x000fe20003800000 */
[----:B0-----:R-:W-:-:S02]  /*b230*/  IADD3 R14, R35, 0x80, RZ ;  /* 0x00000080230e7810 */ /* 0x001fc40007ffe0ff */
[----:B-1----:R-:W-:Y:S01]  /*b240*/  IADD3 R188, R35, 0xa0, RZ ;  /* 0x000000a023bc7810 */ /* 0x002fe20007ffe0ff */
[----:B------:R-:W-:Y:S05]  /*b250*/  @!P2 BRA `(.L_x_10155) ;  /* 0x000000100000a947 */ /* 0x000fea0003800000 */
[----:B---3--:R0:W-:Y:S02]  /*b260*/  RED.E.ADD.F32.FTZ.RN.STRONG.GPU [R12.64+-0xe80], R15 ;  /* 0xfff1800f0c00798e */ /* 0x0081e4000c10e7a2 */
.L_x_10155:
[----:B------:R-:W-:Y:S05]  /*b270*/  BSYNC B0 ;  /* 0x0000000000007941 */ /* 0x000fea0003800000 */
.L_x_10154:
        /* <DEDUP_REMOVED lines=14> */
.L_x_10157:
[----:B0-----:R-:W-:Y:S05]  /*b360*/  BSYNC B0 ;  /* 0x0000000000007941 */ /* 0x001fea0003800000 */
.L_x_10156:
[----:B-1----:R0:W1:Y:S01]  /*b370*/  LDS R15, [R188.X4+0xac0] ;  /* 0x000ac000bc0f7984 */ /* 0x0020620000004800 */
[----:B------:R-:W-:Y:S01]  /*b380*/  BSSY B0, `(.L_x_10158) ;  /* 0x0000005000007945 */ /* 0x000fe20003800000 */
[----:B------:R-:W-:Y:S02]  /*b390*/  IADD3 R14, R35, 0xe0, RZ ;  /* 0x000000e0230e7810 */ /* 0x000fe40007ffe0ff */
[----:B------:R-:W-:Y:S01]  /*b3a0*/  LEA.HI.SX32 R190, R190, R35, 0x1b ;  /* 0x00000023bebe7211 */ /* 0x000fe200078fdaff */
[----:B------:R-:W-:Y:S05]  /*b3b0*/  @!P0 BRA `(.L_x_10159) ;  /* 0x0000001000008947 */ /* 0x000fea0003800000 */
[----:B-1----:R1:W-:Y:S02]  /*b3c0*/  RED.E.ADD.F32.FTZ.RN.STRONG.GPU [R12.64+-0xd80], R15 ;  /* 0xfff2800f0c00798e */ /* 0x0023e4000c10e7a2 */
.L_x_10159:
[----:B------:R-:W-:Y:S05]  /*b3d0*/  BSYNC B0 ;  /* 0x0000000000007941 */ /* 0x000fea0003800000 */
.L_x_10158:
[----:B-1----:R1:W2:Y:S01]  /*b3e0*/  LDS R15, [R190.X4+0xb40] ;  /* 0x000b4000be0f7984 */ /* 0x0022a20000004800 */
[----:B------:R-:W-:Y:S01]  /*b3f0*/  BSSY B0, `(.L_x_10160) ;  /* 0x0000005000007945 */ /* 0x000fe20003800000 */
[----:B0-----:R-:W-:-:S02]  /*b400*/  IADD3 R188, R35, 0x100, RZ ;  /* 0x0000010023bc7810 */ /* 0x001fc40007ffe0ff */
[----:B------:R-:W-:Y:S01]  /*b410*/  LEA.HI.SX32 R14, R14, R35, 0x1b ;  /* 0x000000230e0e7211 */ /* 0x000fe200078fdaff */
[----:B------:R-:W-:Y:S05]  /*b420*/  @!P1 BRA `(.L_x_10161) ;  /* 0x0000001000009947 */ /* 0x000fea0003800000 */
[----:B--2---:R0:W-:Y:S02]  /*b430*/  RED.E.ADD.F32.FTZ.RN.STRONG.GPU [R12.64+-0xd00], R15 ;  /* 0xfff3000f0c00798e */ /* 0x0041e4000c10e7a2 */
.L_x_10161:
[----:B------:R-:W-:Y:S05]  /*b440*/  BSYNC B0 ;  /* 0x0000000000007941 */ /* 0x000fea0003800000 */
.L_x_10160:
[----:B0-2---:R0:W2:Y:S01]  /*b450*/  LDS R15, [R14.X4+0xbc0] ;  /* 0x000bc0000e0f7984 */ /* 0x0050a20000004800 */
[----:B------:R-:W-:Y:S01]  /*b460*/  BSSY B0, `(.L_x_10162) ;  /* 0x0000005000007945 */ /* 0x000fe20003800000 */
[----:B-1----:R-:W-:Y:S02]  /*b470*/  IADD3 R190, R35, 0x120, RZ ;  /* 0x0000012023be7810 */ /* 0x002fe40007ffe0ff */
[----:B------:R-:W-:Y:S01]  /*b480*/  LEA.HI.SX32 R188, R188, R35, 0x1b ;  /* 0x00000023bcbc7211 */ /* 0x000fe200078fdaff */
[----:B------:R-:W-:Y:S05]  /*b490*/  @!P2 BRA `(.L_x_10163) ;  /* 0x000000100000a947 */ /* 0x000fea0003800000 */
[----:B--2---:R1:W-:Y:S02]  /*b4a0*/  RED.E.ADD.F32.FTZ.RN.STRONG.GPU [R12.64+-0xc80], R15 ;  /* 0xfff3800f0c00798e */ /* 0x0043e4000c10e7a2 */
.L_x_10163:
[----:B------:R-:W-:Y:S05]  /*b4b0*/  BSYNC B0 ;  /* 0x0000000000007941 */ /* 0x000fea0003800000 */
.L_x_10162:
[----:B-12---:R1:W2:Y:S01]  /*b4c0*/  LDS R15, [R188.X4+0xc40] ;  /* 0x000c4000bc0f7984 */ /* 0x0062a20000004800 */
[----:B------:R-:W-:Y:S01]  /*b4d0*/  BSSY B0, `(.L_x_10164) ;  /* 0x0000005000007945 */ /* 0x000fe20003800000 */
[----:B0-----:R-:W-:Y:S02]  /*b4e0*/  IADD3 R14, R35, 0x140, RZ ;  /* 0x00000140230e7810 */ /* 0x001fe40007ffe0ff */
[----:B------:R-:W-:Y:S01]  /*b4f0*/  LEA.HI.SX32 R190, R190, R35, 0x1b ;  /* 0x00000023bebe7211 */ /* 0x000fe200078fdaff */
[----:B------:R-:W-:Y:S05]  /*b500*/  @!P3 BRA `(.L_x_10165) ;  /* 0x000000100000b947 */ /* 0x000fea0003800000 */
[----:B--2---:R0:W-:Y:S02]  /*b510*/  RED.E.ADD.F32.FTZ.RN.STRONG.GPU [R12.64+-0xc00], R15 ;  /* 0xfff4000f0c00798e */ /* 0x0041e4000c10e7a2 */
.L_x_10165:
[----:B------:R-:W-:Y:S05]  /*b520*/  BSYNC B0 ;  /* 0x0000000000007941 */ /* 0x000fea0003800000 */
.L_x_10164:
[----:B0-2---:R0:W2:Y:S01]  /*b530*/  LDS R15, [R190.X4+0xcc0] ;  /* 0x000cc000be0f7984 */ /* 0x0050a20000004800 */
[----:B------:R-:W-:Y:S01]  /*b540*/  BSSY B0, `(.L_x_10166) ;  /* 0x0000004000007945 */ /* 0x000fe20003800000 */
[----:B------:R-:W-:Y:S01]  /*b550*/  LEA.HI.SX32 R14, R14, R35, 0x1b ;  /* 0x000000230e0e7211 */ /* 0x000fe200078fdaff */
[----:B------:R-:W-:Y:S05]  /*b560*/  @!P4 BRA `(.L_x_10167) ;  /* 0x000000100000c947 */ /* 0x000fea0003800000 */
[----:B--2---:R2:W-:Y:S02]  /*b570*/  RED.E.ADD.F32.FTZ.RN.STRONG.GPU [R12.64+-0xb80], R15 ;  /* 0xfff4800f0c00798e */ /* 0x0045e4000c10e7a2 */
.L_x_10167:
[----:B------:R-:W-:Y:S05]  /*b580*/  BSYNC B0 ;  /* 0x0000000000007941 */ /* 0x000fea0003800000 */
.L_x_10166:
[----:B--2---:R2:W3:Y:S01]  /*b590*/  LDS R15, [R14.X4+0xd40] ;  /* 0x000d40000e0f7984 */ /* 0x0044e20000004800 */
[----:B------:R-:W-:Y:S01]  /*b5a0*/  BSSY B0, `(.L_x_10168) ;  /* 0x0000005000007945 */ /* 0x000fe20003800000 */
[----:B-1----:R-:W-:-:S02]  /*b5b0*/  IADD3 R188, R35, 0x160, RZ ;  /* 0x0000016023bc7810 */ /* 0x002fc40007ffe0ff */
[----:B0-----:R-:W-:Y:S01]  /*b5c0*/  IADD3 R190, R35, 0x180, RZ ;  /* 0x0000018023be7810 */ /* 0x001fe20007ffe0ff */
[----:B------:R-:W-:Y:S05]  /*b5d0*/  @!P5 BRA `(.L_x_10169) ;  /* 0x000000100000d947 */ /* 0x000fea0003800000 */
[----:B---3--:R0:W-:Y:S02]  /*b5e0*/  RED.E.ADD.F32.FTZ.RN.STRONG.GPU [R12.64+-0xb00], R15 ;  /* 0xfff5000f0c00798e */ /* 0x0081e4000c10e7a2 */
.L_x_10169:
[----:B------:R-:W-:Y:S05]  /*b5f0*/  BSYNC B0 ;  /* 0x0000000000007941 */ /* 0x000fea0003800000 */
.L_x_10168:
        /* <DEDUP_REMOVED lines=14> */
.L_x_10171:
[----:B0-----:R-:W-:Y:S05]  /*b6e0*/  BSYNC B0 ;  /* 0x0000000000007941 */ /* 0x001fea0003800000 */
.L_x_10170:
[----:B-1----:R0:W1:Y:S01]  /*b6f0*/  LDS R15, [R190.X4+0xe40] ;  /* 0x000e4000be0f7984 */ /* 0x0020620000004800 */
[----:B------:R-:W-:Y:S01]  /*b700*/  BSSY B0, `(.L_x_10172) ;  /* 0x0000005000007945 */ /* 0x000fe20003800000 */
[----:B------:R-:W-:Y:S02]  /*b710*/  IADD3 R188, R35, 0x1c0, RZ ;  /* 0x000001c023bc7810 */ /* 0x000fe40007ffe0ff */
[----:B------:R-:W-:Y:S01]  /*b720*/  LEA.HI.SX32 R14, R14, R35, 0x1b ;  /* 0x000000230e0e7211 */ /* 0x000fe200078fdaff */
[----:B------:R-:W-:Y:S05]  /*b730*/  @!P0 BRA `(.L_x_10173) ;  /* 0x0000001000008947 */ /* 0x000fea0003800000 */
[----:B-1----:R1:W-:Y:S02]  /*b740*/  RED.E.ADD.F32.FTZ.RN.STRONG.GPU [R12.64+-0xa00], R15 ;  /* 0xfff6000f0c00798e */ /* 0x0023e4000c10e7a2 */
.L_x_10173:
[----:B------:R-:W-:Y:S05]  /*b750*/  BSYNC B0 ;  /* 0x0000000000007941 */ /* 0x000fea0003800000 */
.L_x_10172:
[----:B-1----:R1:W2:Y:S01]  /*b760*/  LDS R15, [R14.X4+0xec0] ;  /* 0x000ec0000e0f7984 */ /* 0x0022a20000004800 */
[----:B------:R-:W-:Y:S01]  /*b770*/  BSSY B0, `(.L_x_10174) ;  /* 0x0000005000007945 */ /* 0x000fe20003800000 */
[----:B0-----:R-:W-:-:S02]  /*b780*/  IADD3 R190, R35, 0x1e0, RZ ;  /* 0x000001e023be7810 */ /* 0x001fc40007ffe0ff */
[----:B------:R-:W-:Y:S01]  /*b790*/  LEA.HI.SX32 R188, R188, R35, 0x1b ;  /* 0x00000023bcbc7211 */ /* 0x000fe200078fdaff */
[----:B------:R-:W-:Y:S05]  /*b7a0*/  @!P1 BRA `(.L_x_10175) ;  /* 0x0000001000009947 */ /* 0x000fea0003800000 */
[----:B--2---:R0:W-:Y:S02]  /*b7b0*/  RED.E.ADD.F32.FTZ.RN.STRONG.GPU [R12.64+-0x980], R15 ;  /* 0xfff6800f0c00798e */ /* 0x0041e4000c10e7a2 */
.L_x_10175:
[----:B------:R-:W-:Y:S05]  /*b7c0*/  BSYNC B0 ;  /* 0x0000000000007941 */ /* 0x000fea0003800000 */
.L_x_10174:
[----:B0-2---:R0:W2:Y:S01]  /*b7d0*/  LDS R15, [R188.X4+0xf40] ;  /* 0x000f4000bc0f7984 */ /* 0x0050a20000004800 */
[----:B------:R-:W-:Y:S01]  /*b7e0*/  BSSY B0, `(.L_x_10176) ;  /* 0x0000004000007945 */ /* 0x000fe20003800000 */
[----:B------:R-:W-:Y:S01]  /*b7f0*/  LEA.HI.SX32 R190, R190, R35, 0x1b ;  /* 0x00000023bebe7211 */ /* 0x000fe200078fdaff */
[----:B------:R-:W-:Y:S05]  /*b800*/  @!P2 BRA `(.L_x_10177) ;  /* 0x000000100000a947 */ /* 0x000fea0003800000 */
[----:B--2---:R2:W-:Y:S02]  /*b810*/  RED.E.ADD.F32.FTZ.RN.STRONG.GPU [R12.64+-0x900], R15 ;  /* 0xfff7000f0c00798e */ /* 0x0045e4000c10e7a2 */
.L_x_10177:
[----:B------:R-:W-:Y:S05]  /*b820*/  BSYNC B0 ;  /* 0x0000000000007941 */ /* 0x000fea0003800000 */
.L_x_10176:
[----:B--2---:R2:W3:Y:S01]  /*b830*/  LDS R15, [R190.X4+0xfc0] ;  /* 0x000fc000be0f7984 */ /* 0x0044e20000004800 */
[----:B------:R-:W-:Y:S01]  /*b840*/  BSSY B0, `(.L_x_10178) ;  /* 0x0000005000007945 */ /* 0x000fe20003800000 */
[----:B-1----:R-:W-:Y:S02]  /*b850*/  IADD3 R14, R35, 0x220, RZ ;  /* 0x00000220230e7810 */ /* 0x002fe40007ffe0ff */
[----:B------:R-:W-:Y:S01]  /*b860*/  LEA.HI.SX32 R150, R150, R35, 0x1b ;  /* 0x0000002396967211 */ /* 0x000fe200078fdaff */
[----:B------:R-:W-:Y:S05]  /*b870*/  @!P3 BRA `(.L_x_10179) ;  /* 0x000000100000b947 */ /* 0x000fea0003800000 */
[----:B---3--:R1:W-:Y:S02]  /*b880*/  RED.E.ADD.F32.FTZ.RN.STRONG.GPU [R12.64+-0x880], R15 ;  /* 0xfff7800f0c00798e */ /* 0x0083e4000c10e7a2 */
.L_x_10179:
[----:B------:R-:W-:Y:S05]  /*b890*/  BSYNC B0 ;  /* 0x0000000000007941 */ /* 0x000fea0003800000 */
.L_x_10178:
[----:B-1-3--:R1:W3:Y:S01]  /*b8a0*/  LDS R15, [R150.X4+0x1040] ;  /* 0x00104000960f7984 */ /* 0x00a2e20000004800 */
[----:B------:R-:W-:Y:S01]  /*b8b0*/  BSSY B0, `(.L_x_10180) ;  /* 0x0000004000007945 */ /* 0x000fe20003800000 */
[----:B------:R-:W-:Y:S01]  /*b8c0*/  LEA.HI.SX32 R14, R14, R35, 0x1b ;  /* 0x000000230e0e7211 */ /* 0x000fe200078fdaff */
[----:B------:R-:W-:Y:S05]  /*b8d0*/  @!P4 BRA `(.L_x_10181) ;  /* 0x000000100000c947 */ /* 0x000fea0003800000 */
[----:B---3--:R3:W-:Y:S02]  /*b8e0*/  RED.E.ADD.F32.FTZ.RN.STRONG.GPU [R12.64+-0x800], R15 ;  /* 0xfff8000f0c00798e */ /* 0x0087e4000c10e7a2 */
.L_x_10181:
[----:B------:R-:W-:Y:S05]  /*b8f0*/  BSYNC B0 ;  /* 0x0000000000007941 */ /* 0x000fea0003800000 */
.L_x_10180:
[----:B---3--:R3:W4:Y:S01]  /*b900*/  LDS R15, [R14.X4+0x10c0] ;  /* 0x0010c0000e0f7984 */ /* 0x0087220000004800 */
[----:B------:R-:W-:Y:S01]  /*b910*/  BSSY B0, `(.L_x_10182) ;  /* 0x0000005000007945 */ /* 0x000fe20003800000 */
[----:B-1----:R-:W-:-:S02]  /*b920*/  IADD3 R150, R35, 0x240, RZ ;  /* 0x0000024023967810 */ /* 0x002fc40007ffe0ff */
[----:B0-----:R-:W-:Y:S01]  /*b930*/  IADD3 R188, R35, 0x260, RZ ;  /* 0x0000026023bc7810 */ /* 0x001fe20007ffe0ff */
[----:B------:R-:W-:Y:S05]  /*b940*/  @!P5 BRA `(.L_x_10183) ;  /* 0x000000100000d947 */ /* 0x000fea0003800000 */
[----:B----4-:R0:W-:Y:S02]  /*b950*/  RED.E.ADD.F32.FTZ.RN.STRONG.GPU [R12.64+-0x780], R15 ;  /* 0xfff8800f0c00798e */ /* 0x0101e4000c10e7a2 */
.L_x_10183:
[----:B------:R-:W-:Y:S05]  /*b960*/  BSYNC B0 ;  /* 0x0000000000007941 */ /* 0x000fea0003800000 */
.L_x_10182:
        /* <DEDUP_REMOVED lines=14> */
.L_x_10185:
[----:B0-----:R-:W-:Y:S05]  /*ba50*/  BSYNC B0 ;  /* 0x0000000000007941 */ /* 0x001fea0003800000 */
.L_x_10184:
[----:B-1----:R0:W1:Y:S01]  /*ba60*/  LDS R15, [R188.X4+0x11c0] ;  /* 0x0011c000bc0f7984 */ /* 0x0020620000004800 */
[----:B------:R-:W-:Y:S01]  /*ba70*/  BSSY B0, `(.L_x_10186) ;  /* 0x0000005000007945 */ /* 0x000fe20003800000 */
[----:B------:R-:W-:Y:S02]  /*ba80*/  IADD3 R150, R35, 0x2a0, RZ ;  /* 0x000002a023967810 */ /* 0x000fe40007ffe0ff */
[----:B------:R-:W-:Y:S01]  /*ba90*/  LEA.HI.SX32 R14, R14, R35, 0x1b ;  /* 0x000000230e0e7211 */ /* 0x000fe200078fdaff */
[----:B------:R-:W-:Y:S05]  /*baa0*/  @!P0 BRA `(.L_x_10187) ;  /* 0x0000001000008947 */ /* 0x000fea0003800000 */
[----:B-1----:R1:W-:Y:S02]  /*bab0*/  RED.E.ADD.F32.FTZ.RN.STRONG.GPU [R12.64+-0x680], R15 ;  /* 0xfff9800f0c00798e */ /* 0x0023e4000c10e7a2 */
.L_x_10187:
[----:B------:R-:W-:Y:S05]  /*bac0*/  BSYNC B0 ;  /* 0x0000000000007941 */ /* 0x000fea0003800000 */
.L_x_10186:
[----:B-1----:R1:W3:Y:S01]  /*bad0*/  LDS R15, [R14.X4+0x1240] ;  /* 0x001240000e0f7984 */ /* 0x0022e20000004800 */
[----:B------:R-:W-:Y:S01]  /*bae0*/  BSSY B0, `(.L_x_10188) ;  /* 0x0000005000007945 */ /* 0x000fe20003800000 */
[----:B0-----:R-:W-:-:S02]  /*baf0*/  IADD3 R188, R35, 0x2c0, RZ ;  /* 0x000002c023bc7810 */ /* 0x001fc40007ffe0ff */
[----:B------:R-:W-:Y:S01]  /*bb00*/  LEA.HI.SX32 R150, R150, R35, 0x1b ;  /* 0x0000002396967211 */ /* 0x000fe200078fdaff */
[----:B------:R-:W-:Y:S05]  /*bb10*/  @!P1 BRA `(.L_x_10189) ;  /* 0x0000001000009947 */ /* 0x000fea0003800000 */
[----:B---3--:R0:W-:Y:S02]  /*bb20*/  RED.E.ADD.F32.FTZ.RN.STRONG.GPU [R12.64+-0x600], R15 ;  /* 0xfffa000f0c00798e */ /* 0x0081e4000c10e7a2 */
.L_x_10189:
[----:B------:R-:W-:Y:S05]  /*bb30*/  BSYNC B0 ;  /* 0x0000000000007941 */ /* 0x000fea0003800000 */
.L_x_10188:
[----:B0--3--:R0:W3:Y:S01]  /*bb40*/  LDS R15, [R150.X4+0x12c0] ;  /* 0x0012c000960f7984 */ /* 0x0090e20000004800 */
[----:B------:R-:W-:Y:S01]  /*bb50*/  BSSY B0, `(.L_x_10190) ;  /* 0x0000005000007945 */ /* 0x000fe20003800000 */
[----:B-1----:R-:W-:Y:S02]  /*bb60*/  IADD3 R14, R35, 0x2e0, RZ ;  /* 0x000002e0230e7810 */ /* 0x002fe40007ffe0ff */
[----:B------:R-:W-:Y:S01]  /*bb70*/  LEA.HI.SX32 R188, R188, R35, 0x1b ;  /* 0x00000023bcbc7211 */ /* 0x000fe200078fdaff */
[----:B------:R-:W-:Y:S05]  /*bb80*/  @!P2 BRA `(.L_x_10191) ;  /* 0x000000100000a947 */ /* 0x000fea0003800000 */
[----:B---3--:R1:W-:Y:S02]  /*bb90*/  RED.E.ADD.F32.FTZ.RN.STRONG.GPU [R12.64+-0x580], R15 ;  /* 0xfffa800f0c00798e */ /* 0x0083e4000c10e7a2 */
.L_x_10191:
[----:B------:R-:W-:Y:S05]  /*bba0*/  BSYNC B0 ;  /* 0x0000000000007941 */ /* 0x000fea0003800000 */
.L_x_10190:
[----:B-1-3--:R1:W3:Y:S01]  /*bbb0*/  LDS R15, [R188.X4+0x1340] ;  /* 0x00134000bc0f7984 */ /* 0x00a2e20000004800 */
[----:B------:R-:W-:Y:S01]  /*bbc0*/  BSSY B0, `(.L_x_10192) ;  /* 0x0000005000007945 */ /* 0x000fe20003800000 */
[----:B0-----:R-:W-:Y:S02]  /*bbd0*/  IADD3 R150, R35, 0x300, RZ ;  /* 0x0000030023967810 */ /* 0x001fe40007ffe0ff */
[----:B------:R-:W-:Y:S01]  /*bbe0*/  LEA.HI.SX32 R14, R14, R35, 0x1b ;  /* 0x000000230e0e7211 */ /* 0x000fe200078fdaff */
[----:B------:R-:W-:Y:S05]  /*bbf0*/  @!P3 BRA `(.L_x_10193) ;  /* 0x000000100000b947 */ /* 0x000fea0003800000 */
[----:B---3--:R0:W-:Y:S02]  /*bc00*/  RED.E.ADD.F32.FTZ.RN.STRONG.GPU [R12.64+-0x500], R15 ;  /* 0xfffb000f0c00798e */ /* 0x0081e4000c10e7a2 */
.L_x_10193:
[----:B------:R-:W-:Y:S05]  /*bc10*/  BSYNC B0 ;  /* 0x0000000000007941 */ /* 0x000fea0003800000 */
.L_x_10192:
[----:B0--3--:R0:W3:Y:S01]  /*bc20*/  LDS R15, [R14.X4+0x13c0] ;  /* 0x0013c0000e0f7984 */ /* 0x0090e20000004800 */
[----:B------:R-:W-:Y:S01]  /*bc30*/  BSSY B0, `(.L_x_10194) ;  /* 0x0000004000007945 */ /* 0x000fe20003800000 */
[----:B------:R-:W-:Y:S01]  /*bc40*/  LEA.HI.SX32 R150, R150, R35, 0x1b ;  /* 0x0000002396967211 */ /* 0x000fe200078fdaff */
[----:B------:R-:W-:Y:S05]  /*bc50*/  @!P4 BRA `(.L_x_10195) ;  /* 0x000000100000c947 */ /* 0x000fea0003800000 */
[----:B---3--:R3:W-:Y:S02]  /*bc60*/  RED.E.ADD.F32.FTZ.RN.STRONG.GPU [R12.64+-0x480], R15 ;  /* 0xfffb800f0c00798e */ /* 0x0087e4000c10e7a2 */
.L_x_10195:
[----:B------:R-:W-:Y:S05]  /*bc70*/  BSYNC B0 ;  /* 0x0000000000007941 */ /* 0x000fea0003800000 */
.L_x_10194:
[----:B---3--:R3:W4:Y:S01]  /*bc80*/  LDS R15, [R150.X4+0x1440] ;  /* 0x00144000960f7984 */ /* 0x0087220000004800 */
[----:B------:R-:W-:Y:S01]  /*bc90*/  BSSY B0, `(.L_x_10196) ;  /* 0x0000005000007945 */ /* 0x000fe20003800000 */
[----:B0-----:R-:W-:-:S02]  /*bca0*/  IADD3 R14, R35, 0x320, RZ ;  /* 0x00000320230e7810 */ /* 0x001fc40007ffe0ff */
[----:B-1----:R-:W-:Y:S01]  /*bcb0*/  IADD3 R188, R35, 0x340, RZ ;  /* 0x0000034023bc7810 */ /* 0x002fe20007ffe0ff */
[----:B------:R-:W-:Y:S05]  /*bcc0*/  @!P5 BRA `(.L_x_10197) ;  /* 0x000000100000d947 */ /* 0x000fea0003800000 */
[----:B----4-:R0:W-:Y:S02]  /*bcd0*/  RED.E.ADD.F32.FTZ.RN.STRONG.GPU [R12.64+-0x400], R15 ;  /* 0xfffc000f0c00798e */ /* 0x0101e4000c10e7a2 */
.L_x_10197:
[----:B------:R-:W-:Y:S05]  /*bce0*/  BSYNC B0 ;  /* 0x0000000000007941 */ /* 0x000fea0003800000 */
.L_x_10196:
        /* <DEDUP_REMOVED lines=14> */
.L_x_10199:
[----:B0-----:R-:W-:Y:S05]  /*bdd0*/  BSYNC B0 ;  /* 0x0000000000007941 */ /* 0x001fea0003800000 */
.L_x_10198:
[----:B-1----:R0:W1:Y:S01]  /*bde0*/  LDS R15, [R188.X4+0x1540] ;  /* 0x00154000bc0f7984 */ /* 0x0020620000004800 */
[----:B------:R-:W-:Y:S01]  /*bdf0*/  BSSY B0, `(.L_x_10200) ;  /* 0x0000005000007945 */ /* 0x000fe20003800000 */
[----:B------:R-:W-:Y:S02]  /*be00*/  IADD3 R14, R35, 0x380, RZ ;  /* 0x00000380230e7810 */ /* 0x000fe40007ffe0ff */
[----:B------:R-:W-:Y:S01]  /*be10*/  LEA.HI.SX32 R150, R150, R35, 0x1b ;  /* 0x0000002396967211 */ /* 0x000fe200078fdaff */
[----:B------:R-:W-:Y:S05]  /*be20*/  @!P0 BRA `(.L_x_10201) ;  /* 0x0000001000008947 */ /* 0x000fea0003800000 */
[----:B-1----:R1:W-:Y:S02]  /*be30*/  RED.E.ADD.F32.FTZ.RN.STRONG.GPU [R12.64+-0x300], R15 ;  /* 0xfffd000f0c00798e */ /* 0x0023e4000c10e7a2 */
.L_x_10201:
[----:B------:R-:W-:Y:S05]  /*be40*/  BSYNC B0 ;  /* 0x0000000000007941 */ /* 0x000fea0003800000 */
.L_x_10200:
[----:B-1----:R1:W3:Y:S01]  /*be50*/  LDS R15, [R150.X4+0x15c0] ;  /* 0x0015c000960f7984 */ /* 0x0022e20000004800 */
[----:B------:R-:W-:Y:S01]  /*be60*/  BSSY B0, `(.L_x_10202) ;  /* 0x0000005000007945 */ /* 0x000fe20003800000 */
[----:B------:R-:W-:-:S02]  /*be70*/  IADD3 R146, R35, 0x3a0, RZ ;  /* 0x000003a023927810 */ /* 0x000fc40007ffe0ff */
[----:B------:R-:W-:Y:S01]  /*be80*/  LEA.HI.SX32 R14, R14, R35, 0x1b ;  /* 0x000000230e0e7211 */ /* 0x000fe200078fdaff */
[----:B------:R-:W-:Y:S05]  /*be90*/  @!P1 BRA `(.L_x_10203) ;  /* 0x0000001000009947 */ /* 0x000fea0003800000 */
[----:B---3--:R3:W-:Y:S02]  /*bea0*/  RED.E.ADD.F32.FTZ.RN.STRONG.GPU [R12.64+-0x280], R15 ;  /* 0xfffd800f0c00798e */ /* 0x0087e4000c10e7a2 */
.L_x_10203:
[----:B------:R-:W-:Y:S05]  /*beb0*/  BSYNC B0 ;  /* 0x0000000000007941 */ /* 0x000fea0003800000 */
.L_x_10202:
[----:B---3--:R3:W4:Y:S01]  /*bec0*/  LDS R15, [R14.X4+0x1640] ;  /* 0x001640000e0f7984 */ /* 0x0087220000004800 */
[----:B------:R-:W-:Y:S01]  /*bed0*/  BSSY B0, `(.L_x_10204) ;  /* 0x0000005000007945 */ /* 0x000fe20003800000 */
[----:B-1----:R-:W-:Y:S02]  /*bee0*/  IADD3 R150, R35, 0x3c0, RZ ;  /* 0x000003c023967810 */ /* 0x002fe40007ffe0ff */
[----:B------:R-:W-:Y:S01]  /*bef0*/  LEA.HI.SX32 R146, R146, R35, 0x1b ;  /* 0x0000002392927211 */ /* 0x000fe200078fdaff */
[----:B------:R-:W-:Y:S05]  /*bf00*/  @!P2 BRA `(.L_x_10205) ;  /* 0x000000100000a947 */ /* 0x000fea0003800000 */
[----:B----4-:R1:W-:Y:S02]  /*bf10*/  RED.E.ADD.F32.FTZ.RN.STRONG.GPU [R12.64+-0x200], R15 ;  /* 0xfffe000f0c00798e */ /* 0x0103e4000c10e7a2 */
.L_x_10205:
[----:B------:R-:W-:Y:S05]  /*bf20*/  BSYNC B0 ;  /* 0x0000000000007941 */ /* 0x000fea0003800000 */
.L_x_10204:
[----:B-1--4-:R1:W4:Y:S01]  /*bf30*/  LDS R15, [R146.X4+0x16c0] ;  /* 0x0016c000920f7984 */ /* 0x0123220000004800 */
[----:B------:R-:W-:Y:S01]  /*bf40*/  BSSY B0, `(.L_x_10206) ;  /* 0x0000005000007945 */ /* 0x000fe20003800000 */
[----:B---3--:R-:W-:Y:S02]  /*bf50*/  IADD3 R14, R35, 0x3e0, RZ ;  /* 0x000003e0230e7810 */ /* 0x008fe40007ffe0ff */
[----:B------:R-:W-:Y:S01]  /*bf60*/  LEA.HI.SX32 R150, R150, R35, 0x1b ;  /* 0x0000002396967211 */ /* 0x000fe200078fdaff */
[----:B------:R-:W-:Y:S05]  /*bf70*/  @!P3 BRA `(.L_x_10207) ;  /* 0x000000100000b947 */ /* 0x000fea0003800000 */
[----:B----4-:R3:W-:Y:S02]  /*bf80*/  RED.E.ADD.F32.FTZ.RN.STRONG.GPU [R12.64+-0x180], R15 ;  /* 0xfffe800f0c00798e */ /* 0x0107e4000c10e7a2 */
.L_x_10207:
[----:B------:R-:W-:Y:S05]  /*bf90*/  BSYNC B0 ;  /* 0x0000000000007941 */ /* 0x000fea0003800000 */
.L_x_10206:
[----:B---34-:R3:W4:Y:S01]  /*bfa0*/  LDS R15, [R150.X4+0x1740] ;  /* 0x00174000960f7984 */ /* 0x0187220000004800 */
[----:B------:R-:W-:Y:S01]  /*bfb0*/  BSSY B0, `(.L_x_10208) ;  /* 0x0000004000007945 */ /* 0x000fe20003800000 */
[----:B------:R-:W-:Y:S01]  /*bfc0*/  LEA.HI.SX32 R14, R14, R35, 0x1b ;  /* 0x000000230e0e7211 */ /* 0x000fe200078fdaff */
[----:B------:R-:W-:Y:S05]  /*bfd0*/  @!P4 BRA `(.L_x_10209) ;  /* 0x000000100000c947 */ /* 0x000fea0003800000 */
[----:B----4-:R4:W-:Y:S02]  /*bfe0*/  RED.E.ADD.F32.FTZ.RN.STRONG.GPU [R12.64+-0x100], R15 ;  /* 0xffff000f0c00798e */ /* 0x0109e4000c10e7a2 */
.L_x_10209:
[----:B------:R-:W-:Y:S05]  /*bff0*/  BSYNC B0 ;  /* 0x0000000000007941 */ /* 0x000fea0003800000 */
.L_x_10208:
[----:B----4-:R4:W0:Y:S01]  /*c000*/  LDS R15, [R14.X4+0x17c0] ;  /* 0x0017c0000e0f7984 */ /* 0x0108220000004800 */
[----:B------:R-:W-:Y:S01]  /*c010*/  BSSY B0, `(.L_x_10210) ;  /* 0x0000003000007945 */ /* 0x000fe20003800000 */
[----:B------:R-:W-:Y:S05]  /*c020*/  @!P5 BRA `(.L_x_10211) ;  /* 0x000000100000d947 */ /* 0x000fea0003800000 */
[----:B0-----:R0:W-:Y:S02]  /*c030*/  RED.E.ADD.F32.FTZ.RN.STRONG.GPU [R12.64+-0x80], R15 ;  /* 0xffff800f0c00798e */ /* 0x0011e4000c10e7a2 */
.L_x_10211:
[----:B------:R-:W-:Y:S05]  /*c040*/  BSYNC B0 ;  /* 0x0000000000007941 */ /* 0x000fea0003800000 */
.L_x_10210:
        /* <DEDUP_REMOVED lines=10> */
[----:B------:R-:W-:Y:S01]  /*c0f0*/  FMUL.FTZ R144, R17, R144 ;  /* 0x0000009011907220 */ /* 0x000fe20000410000 */
[----:B------:R-:W-:Y:S01]  /*c100*/  ISETP.NE.AND P1, PT, R36, RZ, PT ;  /* 0x000000ff2400720c */ /* 0x000fe20003f25270 */
[----:B------:R-:W4:Y:S01]  /*c110*/  SHFL.DOWN PT, R179, R171, 0x1, 0x1f ;  /* 0x08201f00abb37f89 */ /* 0x000f2200000e0000 */
[----:B------:R-:W-:Y:S01]  /*c120*/  FMUL.FTZ R143, R16, R143 ;  /* 0x0000008f108f7220 */ /* 0x000fe20000410000 */
[----:B------:R-:W-:Y:S01]  /*c130*/  ISETP.NE.AND P2, PT, R35, RZ, PT ;  /* 0x000000ff2300720c */ /* 0x000fe20003f45270 */
[----:B------:R-:W-:Y:S01]  /*c140*/  FFMA.FTZ R138, R107, R25, R138 ;  /* 0x000000196b8a7223 */ /* 0x000fe2000001008a */
[----:B------:R-:W-:Y:S01]  /*c150*/  BSSY B0, `(.L_x_10212) ;  /* 0x0000083000007945 */ /* 0x000fe20003800000 */
[----:B------:R-:W-:-:S02]  /*c160*/  FFMA.FTZ R217, R217, R24, R144 ;  /* 0x00000018d9d97223 */ /* 0x000fc40000010090 */
[----:B------:R-:W-:Y:S02]  /*c170*/  FMUL.FTZ R127, R166, R127 ;  /* 0x0000007fa67f7220 */ /* 0x000fe40000410000 */
[----:B------:R-:W-:Y:S02]  /*c180*/  FMUL.FTZ R147, R18, R147 ;  /* 0x0000009312937220 */ /* 0x000fe40000410000 */
[----:B------:R-:W-:Y:S02]  /*c190*/  FFMA.FTZ R126, R3, R126, R127 ;  /* 0x0000007e037e7223 */ /* 0x000fe4000001007f */
        /* <DEDUP_REMOVED lines=62> */
[----:B---3--:R-:W-:Y:S02]  /*c580*/  @!P0 FADD.FTZ R15, R15, R24 ;  /* 0x000000180f0f8221 */ /* 0x008fe40000010000 */
[----:B------:R-:W-:Y:S02]  /*c590*/  FFMA.FTZ R154, R113, R178, R154 ;  /* 0x000000b2719a7223 */ /* 0x000fe4000001009a */
[----:B----4-:R-:W-:Y:S01]  /*c5a0*/  @!P0 FADD.FTZ R12, R12, R17 ;  /* 0x000000110c0c8221 */ /* 0x010fe20000010000 */
[----:B------:R-:W1:Y:S01]  /*c5b0*/  SHFL.DOWN PT, R18, R15, 0x10, 0x1f ;  /* 0x0a001f000f127f89 */ /* 0x000e6200000e0000 */
[----:B------:R-:W-:Y:S01]  /*c5c0*/  ISETP.GT.AND P0, PT, R36, 0xf, PT ;  /* 0x0000000f2400780c */ /* 0x000fe20003f04270 */
[----:B------:R-:W-:Y:S02]  /*c5d0*/  FFMA.FTZ R121, R114, R181, R121 ;  /* 0x000000b572797223 */ /* 0x000fe40000010079 */
[----:B------:R-:W3:Y:S01]  /*c5e0*/  SHFL.DOWN PT, R17, R14, 0x10, 0x1f ;  /* 0x0a001f000e117f89 */ /* 0x000ee200000e0000 */
[----:B------:R-:W-:-:S02]  /*c5f0*/  FFMA.FTZ R160, R115, R183, R160 ;  /* 0x000000b773a07223 */ /* 0x000fc400000100a0 */
[----:B------:R-:W-:Y:S01]  /*c600*/  FFMA.FTZ R31, R116, R185, R31 ;  /* 0x000000b9741f7223 */ /* 0x000fe2000001001f */
[----:B------:R-:W4:Y:S01]  /*c610*/  SHFL.DOWN PT, R3, R12, 0x10, 0x1f ;  /* 0x0a001f000c037f89 */ /* 0x000f2200000e0000 */
[----:B------:R-:W-:Y:S02]  /*c620*/  FFMA.FTZ R122, R117, R187, R122 ;  /* 0x000000bb757a7223 */ /* 0x000fe4000001007a */
[----:B------:R-:W-:Y:S02]  /*c630*/  FFMA.FTZ R189, R118, R189, R148 ;  /* 0x000000bd76bd7223 */ /* 0x000fe40000010094 */
[----:B------:R-:W-:Y:S02]  /*c640*/  FFMA.FTZ R192, R119, R191, R192 ;  /* 0x000000bf77c07223 */ /* 0x000fe400000100c0 */
[----:B------:R-:W-:Y:S02]  /*c650*/  FADD.FTZ R103, R186, R103 ;  /* 0x00000067ba677221 */ /* 0x000fe40000010000 */
[----:B0-----:R-:W-:-:S02]  /*c660*/  @!P0 FADD.FTZ R13, R13, R16 ;  /* 0x000000100d0d8221 */ /* 0x001fc40000010000 */
[----:B------:R-:W-:Y:S02]  /*c670*/  FADD.FTZ R102, R163, R102 ;  /* 0x00000066a3667221 */ /* 0x000fe40000010000 */
[----:B------:R-:W-:Y:S02]  /*c680*/  FADD.FTZ R101, R184, R101 ;  /* 0x00000065b8657221 */ /* 0x000fe40000010000 */
[----:B------:R-:W-:Y:S02]  /*c690*/  FADD.FTZ R100, R157, R100 ;  /* 0x000000649d647221 */ /* 0x000fe40000010000 */
[----:B-1----:R-:W-:Y:S02]  /*c6a0*/  @!P0 FADD.FTZ R15, R15, R18 ;  /* 0x000000120f0f8221 */ /* 0x002fe40000010000 */
        /* <DEDUP_REMOVED lines=45> */
.L_x_10213:
[----:B0-----:R-:W-:Y:S05]  /*c980*/  BSYNC B0 ;  /* 0x0000000000007941 */ /* 0x001fea0003800000 */
.L_x_10212:
        /* <DEDUP_REMOVED lines=8> */
.L_x_10135:
[----:B------:R-:W-:Y:S01]  /*ca10*/  BAR.SYNC.DEFER_BLOCKING 0x0 ;  /* 0x0000000000007b1d */ /* 0x000fe20000010000 */
[----:B------:R-:W-:Y:S01]  /*ca20*/  HFMA2.MMA R2, -RZ, RZ, 0, 9.5367431640625e-07 ;  /* 0x00000010ff027435 */ /* 0x000fe200000001ff */
[----:B------:R-:W-:Y:S02]  /*ca30*/  F2FP.PACK_AB R95, R95, R94 ;  /* 0x0000005e5f5f723e */ /* 0x000fe400000000ff */
[----:B------:R-:W-:Y:S02]  /*ca40*/  F2FP.PACK_AB R103, R103, R102 ;  /* 0x000000666767723e */ /* 0x000fe400000000ff */
[----:B------:R-:W-:-:S05]  /*ca50*/  ULDC.64 UR32, c[0x0][0x2d8] ;  /* 0x0000b60000207ab9 */ /* 0x000fca0000000a00 */
[----:B------:R-:W-:-:S05]  /*ca60*/  IMAD.WIDE R2, R37, R2, UR16 ;  /* 0x0000001025027e25 */ /* 0x000fca000f8e0202 */
[----:B------:R-:W3:Y:S04]  /*ca70*/  LDG.E.128 R4, [R2.64] ;  /* 0x0000002202047981 */ /* 0x000ee8000c1e1d00 */
[----:B------:R-:W4:Y:S01]  /*ca80*/  LDG.E.128 R12, [R2.64+0x200] ;  /* 0x00020022020c7981 */ /* 0x000f22000c1e1d00 */
        /* <DEDUP_REMOVED lines=11> */
[----:B------:R-:W-:-:S02]  /*cb40*/  UIADD3 UR9, UR9, UR7, URZ ;  /* 0x0000000709097290 */ /* 0x000fc4000fffe03f */
[----:B------:R-:W-:Y:S02]  /*cb50*/  UIMAD UR7, UR21, UR32, URZ ;  /* 0x00000020150772a4 */ /* 0x000fe4000f8e023f */
[----:B------:R-:W-:Y:S02]  /*cb60*/  UIMAD.WIDE.U32 UR8, UR20, UR32, UR8 ;  /* 0x00000020140872a5 */ /* 0x000fe4000f8e0008 */
[----:B------:R-:W-:Y:S02]  /*cb70*/  UIMAD UR7, UR20, UR33, UR7 ;  /* 0x00000021140772a4 */ /* 0x000fe4000f8e0207 */
[----:B------:R-:W-:Y:S02]  /*cb80*/  UIADD3 UR27, UP2, UR27, -0x800, URZ ;  /* 0xfffff8001b1b7890 */ /* 0x000fe4000ff5e03f */
[----:B------:R-:W-:Y:S02]  /*cb90*/  ULDC.64 UR32, c[0x0][0x330] ;  /* 0x0000cc0000207ab9 */ /* 0x000fe40000000a00 */
[----:B------:R-:W-:-:S02]  /*cba0*/  UIADD3 UR9, UR9, UR7, URZ ;  /* 0x0000000709097290 */ /* 0x000fc4000fffe03f */
[----:B------:R-:W-:Y:S02]  /*cbb0*/  ULEA UR7, UP0, UR8, UR32, 0x1 ;  /* 0x0000002008077291 */ /* 0x000fe4000f80083f */
[----:B------:R-:W-:Y:S02]  /*cbc0*/  UIADD3 UR25, UP3, UR25, -0x400, URZ ;  /* 0xfffffc0019197890 */ /* 0x000fe4000ff7e03f */
[----:B------:R-:W-:Y:S02]  /*cbd0*/  ULEA.HI.X UR8, UR8, UR33, UR9, 0x1, UP0 ;  /* 0x0000002108087291 */ /* 0x000fe400080f0c09 */
[----:B------:R-:W-:Y:S02]  /*cbe0*/  UIADD3 UR23, UP4, UR23, -0x400, URZ ;  /* 0xfffffc0017177890 */ /* 0x000fe4000ff9e03f */
[----:B------:R-:W-:Y:S02]  /*cbf0*/  ULDC.64 UR32, c[0x0][0x300] ;  /* 0x0000c00000207ab9 */ /* 0x000fe40000000a00 */
[----:B------:R-:W-:-:S02]  /*cc00*/  UIADD3 UR6, UR6, 0x1, URZ ;  /* 0x0000000106067890 */ /* 0x000fc4000fffe03f */
[----:B------:R-:W-:Y:S02]  /*cc10*/  UIADD3.X UR17, UR17, -0x1, URZ, UP1, !UPT ;  /* 0xffffffff11117890 */ /* 0x000fe40008ffe43f */
[----:B------:R-:W-:Y:S02]  /*cc20*/  UIADD3.X UR28, UR28, -0x1, URZ, UP2, !UPT ;  /* 0xffffffff1c1c7890 */ /* 0x000fe400097fe43f */
[----:B------:R-:W-:Y:S02]  /*cc30*/  UIADD3.X UR26, UR26, -0x1, URZ, UP3, !UPT ;  /* 0xffffffff1a1a7890 */ /* 0x000fe40009ffe43f */
[----:B------:R-:W-:Y:S01]  /*cc40*/  UIADD3.X UR24, UR24, -0x1, URZ, UP4, !UPT ;  /* 0xffffffff18187890 */ /* 0x000fe2000a7fe43f */
[----:B---3--:R-:W-:Y:S04]  /*cc50*/  STS.128 [R36.X16], R4 ;  /* 0x0000000424007388 */ /* 0x008fe8000000cc00 */
[----:B----4-:R-:W-:Y:S01]  /*cc60*/  STS.128 [R36.X16+0x200], R12 ;  /* 0x0002000c24007388 */ /* 0x010fe2000000cc00 */
[----:B------:R-:W-:-:S06]  /*cc70*/  NOP ;  /* 0x0000000000007918 */ /* 0x000fcc0000000000 */
[----:B------:R-:W0:Y:S04]  /*cc80*/  LDS.128 R8, [R39] ;  /* 0x0000000027087984 */ /* 0x000e280000000c00 */
[----:B------:R-:W1:Y:S04]  /*cc90*/  LDS.128 R4, [R39+0x10] ;  /* 0x0000100027047984 */ /* 0x000e680000000c00 */
[----:B------:R-:W-:Y:S06]  /*cca0*/  BAR.SYNC.DEFER_BLOCKING 0x0 ;  /* 0x0000000000007b1d */ /* 0x000fec0000010000 */
[----:B------:R-:W-:Y:S04]  /*ccb0*/  STS.128 [R39], R92 ;  /* 0x0000005c27007388 */ /* 0x000fe80000000c00 */
        /* <DEDUP_REMOVED lines=16> */
[----:B------:R-:W-:-:S04]  /*cdc0*/  FSETP.GTU.FTZ.AND P4, PT, R12, 20, PT ;  /* 0x41a000000c00780b */ /* 0x000fc80003f9c000 */
[----:B------:R-:W-:Y:S02]  /*cdd0*/  @!P2 FMUL.FTZ R2, R17, -1.4426950216293334961 ;  /* 0xbfb8aa3b1102a820 */ /* 0x000fe40000410000 */
[----:B------:R-:W-:-:S04]  /*cde0*/  @!P1 FMUL.FTZ R8, R8, -1.4426950216293334961 ;  /* 0xbfb8aa3b08089820 */ /* 0x000fc80000410000 */
[----:B------:R-:W0:Y:S01]  /*cdf0*/  @!P2 MUFU.EX2 R2, R2 ;  /* 0x000000020002a308 */ /* 0x000e220000000800 */
[----:B------:R-:W-:Y:S02]  /*ce00*/  @!P0 FMUL.FTZ R9, R16, -1.4426950216293334961 ;  /* 0xbfb8aa3b10098820 */ /* 0x000fe40000410000 */
[----:B------:R-:W-:Y:S02]  /*ce10*/  FADD.FTZ R16, R10, UR5 ;  /* 0x000000050a107e21 */ /* 0x000fe40008010000 */
[----:B------:R-:W-:-:S03]  /*ce20*/  @!P4 FMUL.FTZ R12, R12, -1.4426950216293334961 ;  /* 0xbfb8aa3b0c0cc820 */ /* 0x000fc60000410000 */
[----:B------:R-:W3:Y:S01]  /*ce30*/  @!P1 MUFU.EX2 R8, R8 ;  /* 0x0000000800089308 */ /* 0x000ee20000000800 */
[----:B------:R-:W-:Y:S01]  /*ce40*/  FSETP.GTU.FTZ.AND P5, PT, R16, 20, PT ;  /* 0x41a000001000780b */ /* 0x000fe20003fbc000 */
[----:B0-----:R-:W-:-:S06]  /*ce50*/  @!P2 FADD.FTZ R3, R2, 1 ;  /* 0x3f8000000203a421 */ /* 0x001fcc0000010000 */
[----:B------:R-:W0:Y:S01]  /*ce60*/  @!P0 MUFU.EX2 R9, R9 ;  /* 0x0000000900098308 */ /* 0x000e220000000800 */
[--C-:B------:R-:W-:Y:S02]  /*ce70*/  HADD2.F32 R2, -RZ, R11.reuse.H0_H0 ;  /* 0x2000000bff027230 */ /* 0x100fe40000004100 */
[----:B------:R-:W-:-:S03]  /*ce80*/  HADD2.F32 R11, -RZ, R11.H1_H1 ;  /* 0x3000000bff0b7230 */ /* 0x000fc60000004100 */
[----:B------:R-:W-:Y:S02]  /*ce90*/  FADD.FTZ R17, R2, UR5 ;  /* 0x0000000502117e21 */ /* 0x000fe40008010000 */
[----:B------:R4:W5:Y:S01]  /*cea0*/  @!P2 MUFU.RCP R14, R3 ;  /* 0x00000003000ea308 */ /* 0x0009620000001000 */
[----:B---3--:R-:W-:Y:S02]  /*ceb0*/  @!P1 FADD.FTZ R8, R8, 1 ;  /* 0x3f80000008089421 */ /* 0x008fe40000010000 */
[----:B------:R-:W-:Y:S01]  /*cec0*/  FADD.FTZ R11, R11, UR5 ;  /* 0x000000050b0b7e21 */ /* 0x000fe20008010000 */
[----:B------:R-:W-:Y:S01]  /*ced0*/  FSETP.GTU.FTZ.AND P3, PT, R17, 20, PT ;  /* 0x41a000001100780b */ /* 0x000fe20003f7c000 */
[----:B------:R-:W-:-:S03]  /*cee0*/  @!P6 FMUL.FTZ R2, R15, -1.4426950216293334961 ;  /* 0xbfb8aa3b0f02e820 */ /* 0x000fc60000410000 */
[----:B------:R1:W3:Y:S01]  /*cef0*/  @!P1 MUFU.RCP R13, R8 ;  /* 0x00000008000d9308 */ /* 0x0002e20000001000 */
[----:B0-----:R-:W-:Y:S02]  /*cf00*/  @!P0 FADD.FTZ R9, R9, 1 ;  /* 0x3f80000009098421 */ /* 0x001fe40000010000 */
[----:B----4-:R-:W-:Y:S02]  /*cf10*/  @!P5 FMUL.FTZ R3, R16, -1.4426950216293334961 ;  /* 0xbfb8aa3b1003d820 */ /* 0x010fe40000410000 */
[----:B-----5:R-:W-:Y:S01]  /*cf20*/  @!P2 FMUL.FTZ R87, R87, R14 ;  /* 0x0000000e5757a220 */ /* 0x020fe20000410000 */
[----:B------:R-:W-:Y:S01]  /*cf30*/  FSETP.GTU.FTZ.AND P2, PT, R11, 20, PT ;  /* 0x41a000000b00780b */ /* 0x000fe20003f5c000 */
[--C-:B-1----:R-:W-:Y:S01]  /*cf40*/  HADD2.F32 R8, -RZ, R4.reuse.H0_H0 ;  /* 0x20000004ff087230 */ /* 0x102fe20000004100 */
[----:B------:R0:W1:Y:S01]  /*cf50*/  @!P0 MUFU.RCP R10, R9 ;  /* 0x00000009000a8308 */ /* 0x0000620000001000 */
[----:B------:R-:W-:Y:S01]  /*cf60*/  HADD2.F32 R4, -RZ, R4.H1_H1 ;  /* 0x30000004ff047230 */ /* 0x000fe20000004100 */
[----:B---3--:R-:W-:-:S04]  /*cf70*/  @!P1 FMUL.FTZ R86, R86, R13 ;  /* 0x0000000d56569220 */ /* 0x008fc80000410000 */
[----:B------:R-:W-:Y:S02]  /*cf80*/  FADD.FTZ R13, R4, UR5 ;  /* 0x00000005040d7e21 */ /* 0x000fe40008010000 */
[----:B------:R-:W3:Y:S01]  /*cf90*/  @!P4 MUFU.EX2 R12, R12 ;  /* 0x0000000c000cc308 */ /* 0x000ee20000000800 */
[----:B0-----:R-:W-:Y:S02]  /*cfa0*/  FADD.FTZ R9, R8, UR5 ;  /* 0x0000000508097e21 */ /* 0x001fe40008010000 */
[----:B------:R-:W-:Y:S02]  /*cfb0*/  @!P3 FMUL.FTZ R4, R17, -1.4426950216293334961 ;  /* 0xbfb8aa3b1104b820 */ /* 0x000fe40000410000 */
[----:B------:R-:W-:Y:S01]  /*cfc0*/  @!P2 FMUL.FTZ R8, R11, -1.4426950216293334961 ;  /* 0xbfb8aa3b0b08a820 */ /* 0x000fe20000410000 */
[----:B------:R-:W-:Y:S01]  /*cfd0*/  FSETP.GTU.FTZ.AND P1, PT, R9, 20, PT ;  /* 0x41a000000900780b */ /* 0x000fe20003f3c000 */
[--C-:B------:R-:W-:Y:S01]  /*cfe0*/  HADD2.F32 R11, -RZ, R5.reuse.H0_H0 ;  /* 0x20000005ff0b7230 */ /* 0x100fe20000004100 */
[----:B------:R-:W0:Y:S01]  /*cff0*/  @!P6 MUFU.EX2 R2, R2 ;  /* 0x000000020002e308 */ /* 0x000e220000000800 */
[----:B-1----:R-:W-:Y:S01]  /*d000*/  @!P0 FMUL.FTZ R85, R85, R10 ;  /* 0x0000000a55558220 */ /* 0x002fe20000410000 */
[----:B------:R-:W-:Y:S01]  /*d010*/  FSETP.GTU.FTZ.AND P0, PT, R13, 20, PT ;  /* 0x41a000000d00780b */ /* 0x000fe20003f1c000 */
[----:B------:R-:W-:Y:S01]  /*d020*/  HADD2.F32 R5, -RZ, R5.H1_H1 ;  /* 0x30000005ff057230 */ /* 0x000fe20000004100 */
[----:B------:R-:W-:-:S04]  /*d030*/  FADD.FTZ R15, R11, UR5 ;  /* 0x000000050b0f7e21 */ /* 0x000fc80008010000 */
[----:B------:R-:W1:Y:S01]  /*d040*/  @!P5 MUFU.EX2 R3, R3 ;  /* 0x000000030003d308 */ /* 0x000e620000000800 */
[----:B---3--:R-:W-:Y:S02]  /*d050*/  @!P4 FADD.FTZ R12, R12, 1 ;  /* 0x3f8000000c0cc421 */ /* 0x008fe40000010000 */
[----:B------:R-:W-:Y:S02]  /*d060*/  @!P1 FMUL.FTZ R9, R9, -1.4426950216293334961 ;  /* 0xbfb8aa3b09099820 */ /* 0x000fe40000410000 */
[----:B------:R-:W-:Y:S02]  /*d070*/  FADD.FTZ R5, R5, UR5 ;  /* 0x0000000505057e21 */ /* 0x000fe40008010000 */
[----:B------:R-:W-:Y:S01]  /*d080*/  @!P0 FMUL.FTZ R10, R13, -1.4426950216293334961 ;  /* 0xbfb8aa3b0d0a8820 */ /* 0x000fe20000410000 */
[----:B------:R-:W3:Y:S01]  /*d090*/  @!P3 MUFU.EX2 R4, R4 ;  /* 0x000000040004b308 */ /* 0x000ee20000000800 */
[----:B0-----:R-:W-:-:S07]  /*d0a0*/  @!P6 FADD.FTZ R2, R2, 1 ;  /* 0x3f8000000202e421 */ /* 0x001fce0000010000 */
[----:B------:R-:W0:Y:S01]  /*d0b0*/  @!P2 MUFU.EX2 R8, R8 ;  /* 0x000000080008a308 */ /* 0x000e220000000800 */
[----:B-1----:R-:W-:-:S07]  /*d0c0*/  @!P5 FADD.FTZ R3, R3, 1 ;  /* 0x3f8000000303d421 */ /* 0x002fce0000010000 */
[----:B------:R-:W1:Y:S01]  /*d0d0*/  @!P1 MUFU.EX2 R9, R9 ;  /* 0x0000000900099308 */ /* 0x000e620000000800 */
[----:B---3--:R-:W-:-:S07]  /*d0e0*/  @!P3 FADD.FTZ R4, R4, 1 ;  /* 0x3f8000000404b421 */ /* 0x008fce0000010000 */
[----:B------:R-:W3:Y:S01]  /*d0f0*/  @!P4 MUFU.RCP R13, R12 ;  /* 0x0000000c000dc308 */ /* 0x000ee20000001000 */
[----:B0-----:R-:W-:-:S07]  /*d100*/  @!P2 FADD.FTZ R8, R8, 1 ;  /* 0x3f8000000808a421 */ /* 0x001fce0000010000 */
[----:B------:R0:W4:Y:S01]  /*d110*/  @!P6 MUFU.RCP R14, R2 ;  /* 0x00000002000ee308 */ /* 0x0001220000001000 */
[----:B-1----:R-:W-:-:S07]  /*d120*/  @!P1 FADD.FTZ R9, R9, 1 ;  /* 0x3f80000009099421 */ /* 0x002fce0000010000 */
[----:B------:R1:W5:Y:S01]  /*d130*/  @!P3 MUFU.RCP R16, R4 ;  /* 0x000000040010b308 */ /* 0x0003620000001000 */
[--C-:B0-----:R-:W-:Y:S01]  /*d140*/  HADD2.F32 R2, -RZ, R6.reuse.H0_H0 ;  /* 0x20000006ff027230 */ /* 0x101fe20000004100 */
[----:B---3--:R-:W-:Y:S01]  /*d150*/  @!P4 FMUL.FTZ R84, R84, R13 ;  /* 0x0000000d5454c220 */ /* 0x008fe20000410000 */
[----:B------:R-:W-:Y:S01]  /*d160*/  HADD2.F32 R6, -RZ, R6.H1_H1 ;  /* 0x30000006ff067230 */ /* 0x000fe20000004100 */
[----:B------:R-:W-:Y:S02]  /*d170*/  FSETP.GTU.FTZ.AND P4, PT, R15, 20, PT ;  /* 0x41a000000f00780b */ /* 0x000fe40003f9c000 */
[----:B------:R-:W-:Y:S02]  /*d180*/  FADD.FTZ R13, R2, UR5 ;  /* 0x00000005020d7e21 */ /* 0x000fe40008010000 */
[----:B------:R-:W0:Y:S01]  /*d190*/  @!P5 MUFU.RCP R3, R3 ;  /* 0x000000030003d308 */ /* 0x000e220000001000 */
[--C-:B-1----:R-:W-:Y:S01]  /*d1a0*/  HADD2.F32 R4, -RZ, R7.reuse.H0_H0 ;  /* 0x20000007ff047230 */ /* 0x102fe20000004100 */
[----:B------:R-:W-:Y:S01]  /*d1b0*/  FADD.FTZ R6, R6, UR5 ;  /* 0x0000000506067e21 */ /* 0x000fe20008010000 */
[----:B------:R-:W-:Y:S01]  /*d1c0*/  HADD2.F32 R7, -RZ, R7.H1_H1 ;  /* 0x30000007ff077230 */ /* 0x000fe20000004100 */
[----:B----4-:R-:W-:Y:S01]  /*d1d0*/  @!P6 FMUL.FTZ R83, R83, R14 ;  /* 0x0000000e5353e220 */ /* 0x010fe20000410000 */
[----:B------:R-:W-:-:S03]  /*d1e0*/  FSETP.GTU.FTZ.AND P6, PT, R5, 20, PT ;  /* 0x41a000000500780b */ /* 0x000fc60003fdc000 */
[----:B------:R1:W3:Y:S01]  /*d1f0*/  @!P2 MUFU.RCP R11, R8 ;  /* 0x00000008000ba308 */ /* 0x0002e20000001000 */
[----:B-----5:R-:W-:Y:S01]  /*d200*/  @!P3 FMUL.FTZ R81, R81, R16 ;  /* 0x000000105151b220 */ /* 0x020fe20000410000 */
[----:B------:R-:W-:Y:S01]  /*d210*/  FSETP.GTU.FTZ.AND P3, PT, R6, 20, PT ;  /* 0x41a000000600780b */ /* 0x000fe20003f7c000 */
[----:B------:R-:W-:Y:S02]  /*d220*/  FADD.FTZ R7, R7, UR5 ;  /* 0x0000000507077e21 */ /* 0x000fe40008010000 */
[----:B------:R-:W-:-:S03]  /*d230*/  @!P4 FMUL.FTZ R2, R15, -1.4426950216293334961 ;  /* 0xbfb8aa3b0f02c820 */ /* 0x000fc60000410000 */
[----:B------:R-:W4:Y:S01]  /*d240*/  @!P0 MUFU.EX2 R10, R10 ;  /* 0x0000000a000a8308 */ /* 0x000f220000000800 */
[----:B-1----:R-:W-:Y:S02]  /*d250*/  FADD.FTZ R8, R4, UR5 ;  /* 0x0000000504087e21 */ /* 0x002fe40008010000 */
[----:B0-----:R-:W-:Y:S01]  /*d260*/  @!P5 FMUL.FTZ R82, R82, R3 ;  /* 0x000000035252d220 */ /* 0x001fe20000410000 */
[----:B------:R-:W-:Y:S01]  /*d270*/  FSETP.GTU.FTZ.AND P5, PT, R13, 20, PT ;  /* 0x41a000000d00780b */ /* 0x000fe20003fbc000 */
[----:B------:R-:W-:Y:S02]  /*d280*/  @!P6 FMUL.FTZ R3, R5, -1.4426950216293334961 ;  /* 0xbfb8aa3b0503e820 */ /* 0x000fe40000410000 */
[----:B------:R-:W-:Y:S01]  /*d290*/  @!P3 FMUL.FTZ R5, R6, -1.4426950216293334961 ;  /* 0xbfb8aa3b0605b820 */ /* 0x000fe20000410000 */
[----:B------:R-:W0:Y:S01]  /*d2a0*/  @!P1 MUFU.RCP R12, R9 ;  /* 0x00000009000c9308 */ /* 0x000e220000001000 */
[----:B---3--:R-:W-:Y:S01]  /*d2b0*/  @!P2 FMUL.FTZ R80, R80, R11 ;  /* 0x0000000b5050a220 */ /* 0x008fe20000410000 */
[----:B------:R-:W-:-:S02]  /*d2c0*/  FSETP.GTU.FTZ.AND P2, PT, R8, 20, PT ;  /* 0x41a000000800780b */ /* 0x000fc40003f5c000 */
[----:B------:R-:W-:Y:S01]  /*d2d0*/  F2FP.PACK_AB R18, R82, R83 ;  /* 0x000000535212723e */ /* 0x000fe200000000ff */
[----:B----4-:R-:W-:-:S03]  /*d2e0*/  @!P0 FADD.FTZ R10, R10, 1 ;  /* 0x3f8000000a0a8421 */ /* 0x010fc60000010000 */
[----:B------:R-:W1:Y:S01]  /*d2f0*/  @!P4 MUFU.EX2 R2, R2 ;  /* 0x000000020002c308 */ /* 0x000e620000000800 */
[----:B------:R-:W-:-:S06]  /*d300*/  @!P5 FMUL.FTZ R4, R13, -1.4426950216293334961 ;  /* 0xbfb8aa3b0d04d820 */ /* 0x000fcc0000410000 */
[----:B------:R-:W-:Y:S02]  /*d310*/  @!P2 FMUL.FTZ R6, R8, -1.4426950216293334961 ;  /* 0xbfb8aa3b0806a820 */ /* 0x000fe40000410000 */
[----:B0-----:R-:W-:Y:S01]  /*d320*/  @!P1 FMUL.FTZ R79, R79, R12 ;  /* 0x0000000c4f4f9220 */ /* 0x001fe20000410000 */
[----:B------:R-:W-:Y:S01]  /*d330*/  FSETP.GTU.FTZ.AND P1, PT, R7, 20, PT ;  /* 0x41a000000700780b */ /* 0x000fe20003f3c000 */
[----:B------:R0:W3:Y:S01]  /*d340*/  @!P0 MUFU.RCP R17, R10 ;  /* 0x0000000a00118308 */ /* 0x0000e20000001000 */
[----:B------:R-:W-:-:S06]  /*d350*/  NOP ;  /* 0x0000000000007918 */ /* 0x000fcc0000000000 */
[----:B------:R-:W-:Y:S01]  /*d360*/  LDS.128 R12, [R36.X16+0x200] ;  /* 0x00020000240c7984 */ /* 0x000fe2000000cc00 */
[----:B------:R-:W4:Y:S01]  /*d370*/  @!P6 MUFU.EX2 R3, R3 ;  /* 0x000000030003e308 */ /* 0x000f220000000800 */
[----:B-1----:R-:W-:Y:S02]  /*d380*/  @!P4 FADD.FTZ R2, R2, 1 ;  /* 0x3f8000000202c421 */ /* 0x002fe40000010000 */
[----:B0-----:R-:W0:Y:S01]  /*d390*/  LDS.128 R8, [R36.X16] ;  /* 0x0000000024087984 */ /* 0x001e22000000cc00 */
[----:B------:R-:W-:-:S04]  /*d3a0*/  @!P1 FMUL.FTZ R7, R7, -1.4426950216293334961 ;  /* 0xbfb8aa3b07079820 */ /* 0x000fc80000410000 */
[----:B------:R-:W1:Y:S01]  /*d3b0*/  @!P5 MUFU.EX2 R4, R4 ;  /* 0x000000040004d308 */ /* 0x000e620000000800 */
[----:B---3--:R-:W-:Y:S01]  /*d3c0*/  @!P0 FMUL.FTZ R78, R78, R17 ;  /* 0x000000114e4e8220 */ /* 0x008fe20000410000 */
[----:B------:R-:W-:-:S04]  /*d3d0*/  F2FP.PACK_AB R17, R84, R85 ;  /* 0x000000555411723e */ /* 0x000fc800000000ff */
[----:B------:R-:W-:Y:S02]  /*d3e0*/  F2FP.PACK_AB R20, R78, R79 ;  /* 0x0000004f4e14723e */ /* 0x000fe400000000ff */
[----:B------:R-:W3:Y:S01]  /*d3f0*/  @!P3 MUFU.EX2 R5, R5 ;  /* 0x000000050005b308 */ /* 0x000ee20000000800 */
[----:B----4-:R-:W-:-:S07]  /*d400*/  @!P6 FADD.FTZ R3, R3, 1 ;  /* 0x3f8000000303e421 */ /* 0x010fce0000010000 */
[----:B------:R-:W4:Y:S01]  /*d410*/  @!P2 MUFU.EX2 R6, R6 ;  /* 0x000000060006a308 */ /* 0x000f220000000800 */
[----:B-1----:R-:W-:-:S07]  /*d420*/  @!P5 FADD.FTZ R4, R4, 1 ;  /* 0x3f8000000404d421 */ /* 0x002fce0000010000 */
[----:B------:R-:W1:Y:S01]  /*d430*/  @!P1 MUFU.EX2 R7, R7 ;  /* 0x0000000700079308 */ /* 0x000e620000000800 */
[----:B---3--:R-:W-:-:S07]  /*d440*/  @!P3 FADD.FTZ R5, R5, 1 ;  /* 0x3f8000000505b421 */ /* 0x008fce0000010000 */
[----:B------:R3:W5:Y:S01]  /*d450*/  @!P4 MUFU.RCP R16, R2 ;  /* 0x000000020010c308 */ /* 0x0007620000001000 */
[----:B----4-:R-:W-:-:S07]  /*d460*/  @!P2 FADD.FTZ R6, R6, 1 ;  /* 0x3f8000000606a421 */ /* 0x010fce0000010000 */
[----:B------:R4:W2:Y:S01]  /*d470*/  @!P6 MUFU.RCP R19, R3 ;  /* 0x000000030013e308 */ /* 0x0008a20000001000 */
[----:B---3--:R-:W-:Y:S01]  /*d480*/  MOV R2, UR7 ;  /* 0x0000000700027c02 */ /* 0x008fe20008000f00 */
[----:B-1----:R-:W-:-:S06]  /*d490*/  @!P1 FADD.FTZ R7, R7, 1 ;  /* 0x3f80000007079421 */ /* 0x002fcc0000010000 */
[----:B------:R-:W1:Y:S01]  /*d4a0*/  @!P5 MUFU.RCP R4, R4 ;  /* 0x000000040004d308 */ /* 0x000e620000001000 */
[----:B----4-:R-:W-:Y:S01]  /*d4b0*/  MOV R3, UR8 ;  /* 0x0000000800037c02 */ /* 0x010fe20008000f00 */
[----:B-----5:R-:W-:Y:S01]  /*d4c0*/  @!P4 FMUL.FTZ R77, R77, R16 ;  /* 0x000000104d4dc220 */ /* 0x020fe20000410000 */
[----:B------:R-:W-:Y:S01]  /*d4d0*/  F2FP.PACK_AB R16, R86, R87 ;  /* 0x000000575610723e */ /* 0x000fe200000000ff */
[----:B------:R-:W-:Y:S02]  /*d4e0*/  ULDC.64 UR8, c[0x0][0x2f8] ;  /* 0x0000be0000087ab9 */ /* 0x000fe40000000a00 */
[----:B------:R-:W-:Y:S01]  /*d4f0*/  IMAD.WIDE R2, R37, 0x10, R2 ;  /* 0x0000001025027825 */ /* 0x000fe200078e0202 */
[----:B------:R-:W-:Y:S01]  /*d500*/  UIMAD UR7, UR38, UR8, URZ ;  /* 0x00000008260772a4 */ /* 0x000fe2000f8e023f */
[----:B------:R-:W3:Y:S01]  /*d510*/  @!P3 MUFU.RCP R5, R5 ;  /* 0x000000050005b308 */ /* 0x000ee20000001000 */
[----:B------:R-:W-:Y:S01]  /*d520*/  UIMAD.WIDE.U32 UR18, UR31, UR8, UR18 ;  /* 0x000000081f1272a5 */ /* 0x000fe2000f8e0012 */
[----:B--2---:R-:W-:Y:S01]  /*d530*/  @!P6 FMUL.FTZ R76, R76, R19 ;  /* 0x000000134c4ce220 */ /* 0x004fe20000410000 */
[----:B0-----:R-:W-:Y:S01]  /*d540*/  STG.E.128 [R2.64], R8 ;  /* 0x0000000802007986 */ /* 0x001fe2000c101d22 */
[----:B------:R-:W-:Y:S01]  /*d550*/  F2FP.PACK_AB R19, R80, R81 ;  /* 0x000000515013723e */ /* 0x000fe200000000ff */
[----:B------:R-:W-:-:S02]  /*d560*/  UIMAD UR7, UR31, UR9, UR7 ;  /* 0x000000091f0772a4 */ /* 0x000fc4000f8e0207 */
[----:B------:R0:W-:Y:S01]  /*d570*/  STG.E.128 [R2.64+0x200], R12 ;  /* 0x0002000c02007986 */ /* 0x0001e2000c101d22 */
[----:B------:R-:W2:Y:S01]  /*d580*/  @!P2 MUFU.RCP R6, R6 ;  /* 0x000000060006a308 */ /* 0x000ea20000001000 */
[----:B-1----:R-:W-:Y:S01]  /*d590*/  @!P5 FMUL.FTZ R75, R75, R4 ;  /* 0x000000044b4bd220 */ /* 0x002fe20000410000 */
[----:B------:R-:W-:Y:S01]  /*d5a0*/  F2FP.PACK_AB R21, R76, R77 ;  /* 0x0000004d4c15723e */ /* 0x000fe200000000ff */
[----:B------:R-:W-:Y:S01]  /*d5b0*/  BAR.SYNC.DEFER_BLOCKING 0x0 ;  /* 0x0000000000007b1d */ /* 0x000fe20000010000 */
[----:B------:R-:W-:Y:S02]  /*d5c0*/  UIADD3 UR9, UR19, UR7, URZ ;  /* 0x0000000713097290 */ /* 0x000fe4000fffe03f */
[----:B------:R-:W-:Y:S01]  /*d5d0*/  UIMAD UR7, UR21, UR32, URZ ;  /* 0x00000020150772a4 */ /* 0x000fe2000f8e023f */
[----:B---3--:R-:W-:Y:S02]  /*d5e0*/  @!P3 FMUL.FTZ R74, R74, R5 ;  /* 0x000000054a4ab220 */ /* 0x008fe40000410000 */
[----:B------:R-:W1:Y:S01]  /*d5f0*/  @!P1 MUFU.RCP R7, R7 ;  /* 0x0000000700079308 */ /* 0x000e620000001000 */
[----:B------:R-:W-:Y:S01]  /*d600*/  FADD.FTZ R5, R87, R34 ;  /* 0x0000002257057221 */ /* 0x000fe20000010000 */
[----:B------:R-:W-:Y:S01]  /*d610*/  UMOV UR8, UR18 ;  /* 0x0000001200087c82 */ /* 0x000fe20008000000 */
[----:B------:R-:W-:-:S02]  /*d620*/  F2FP.PACK_AB R22, R74, R75 ;  /* 0x0000004b4a16723e */ /* 0x000fc400000000ff */
[----:B------:R-:W-:Y:S01]  /*d630*/  FADD.FTZ R86, R5, R86 ;  /* 0x0000005605567221 */ /* 0x000fe20000010000 */
[----:B------:R-:W-:Y:S01]  /*d640*/  UIMAD UR7, UR20, UR33, UR7 ;  /* 0x00000021140772a4 */ /* 0x000fe2000f8e0207 */
[----:B--2---:R-:W-:Y:S01]  /*d650*/  @!P2 FMUL.FTZ R73, R73, R6 ;  /* 0x000000064949a220 */ /* 0x004fe20000410000 */
[----:B------:R-:W-:Y:S01]  /*d660*/  UIMAD.WIDE.U32 UR8, UR20, UR32, UR8 ;  /* 0x00000020140872a5 */ /* 0x000fe2000f8e0008 */
[----:B------:R-:W-:Y:S01]  /*d670*/  FADD.FTZ R85, R86, R85 ;  /* 0x0000005556557221 */ /* 0x000fe20000010000 */
[----:B------:R-:W-:Y:S02]  /*d680*/  ULDC.64 UR18, c[0x0][0x340] ;  /* 0x0000d00000127ab9 */ /* 0x000fe40000000a00 */
[----:B------:R-:W-:Y:S01]  /*d690*/  UIADD3 UR9, UR9, UR7, URZ ;  /* 0x0000000709097290 */ /* 0x000fe2000fffe03f */
[----:B------:R-:W-:Y:S01]  /*d6a0*/  FADD.FTZ R84, R85, R84 ;  /* 0x0000005455547221 */ /* 0x000fe20000010000 */
[----:B------:R-:W-:Y:S01]  /*d6b0*/  ULEA UR7, UP0, UR8, UR18, 0x1 ;  /* 0x0000001208077291 */ /* 0x000fe2000f80083f */
[----:B-1----:R-:W-:Y:S01]  /*d6c0*/  @!P1 FMUL.FTZ R72, R72, R7 ;  /* 0x0000000748489220 */ /* 0x002fe20000410000 */
[----:B------:R-:W-:Y:S01]  /*d6d0*/  STS.128 [R39], R16 ;  /* 0x0000001027007388 */ /* 0x000fe20000000c00 */
[----:B------:R-:W-:Y:S01]  /*d6e0*/  FADD.FTZ R83, R84, R83 ;  /* 0x0000005354537221 */ /* 0x000fe20000010000 */
[----:B------:R-:W-:-:S02]  /*d6f0*/  ULEA.HI.X UR8, UR8, UR19, UR9, 0x1, UP0 ;  /* 0x0000001308087291 */ /* 0x000fc400080f0c09 */
[----:B------:R-:W-:Y:S01]  /*d700*/  F2FP.PACK_AB R23, R72, R73 ;  /* 0x000000494817723e */ /* 0x000fe200000000ff */
[----:B------:R-:W-:Y:S01]  /*d710*/  UISETP.GT.AND UP0, UPT, UR29, 0x1, UPT ;  /* 0x000000011d00788c */ /* 0x000fe2000bf04270 */
[----:B------:R-:W-:Y:S01]  /*d720*/  FADD.FTZ R82, R83, R82 ;  /* 0x0000005253527221 */ /* 0x000fe20000010000 */
[----:B0-----:R-:W-:Y:S02]  /*d730*/  MOV R2, UR7 ;  /* 0x0000000700027c02 */ /* 0x001fe40008000f00 */
[----:B------:R-:W-:Y:S01]  /*d740*/  STS.128 [R39+0x10], R20 ;  /* 0x0000101427007388 */ /* 0x000fe20000000c00 */
        /* <DEDUP_REMOVED lines=20> */
.L_x_10101:
[----:B------:R-:W-:Y:S02]  /*d890*/  ISETP.NE.U32.AND P0, PT, RZ, c[0x0][0x328], PT ;  /* 0x0000ca00ff007a0c */ /* 0x000fe40003f05070 */
[----:B------:R-:W-:Y:S02]  /*d8a0*/  ISETP.NE.U32.AND P2, PT, RZ, c[0x0][0x348], PT ;  /* 0x0000d200ff007a0c */ /* 0x000fe40003f45070 */
[----:B------:R-:W-:-:S02]  /*d8b0*/  ISETP.NE.AND.EX P1, PT, RZ, c[0x0][0x32c], PT, P0 ;  /* 0x0000cb00ff007a0c */ /* 0x000fc40003f25300 */
        /* <DEDUP_REMOVED lines=23> */
.L_x_10217:
[----:B0-----:R-:W-:Y:S05]  /*da30*/  BSYNC B0 ;  /* 0x0000000000007941 */ /* 0x001fea0003800000 */
.L_x_10216:
        /* <DEDUP_REMOVED lines=25> */
.L_x_10219:
[----:B0-----:R-:W0:Y:S02]  /*dbd0*/  S2R R11, SR_TID.X ;  /* 0x00000000000b7919 */ /* 0x001e240000002100 */
.L_x_10220:
[----:B0-----:R-:W-:Y:S05]  /*dbe0*/  BSYNC B0 ;  /* 0x0000000000007941 */ /* 0x001fea0003800000 */
.L_x_10218:
        /* <DEDUP_REMOVED lines=12> */
.L_x_10221:
        /* <DEDUP_REMOVED lines=32> */
.L_x_10222:
        /* <DEDUP_REMOVED lines=13> */
.L_x_14711:


//--------------------- .text._Z25selective_scan_bwd_kernelI32Selective_Scan_bwd_kernel_traitsILi32ELi16ELb1ELb1ELb0ELb0ELb0EN3c104HalfENS1_7complexIfEEEEv12SSMParamsBwd --------------------------
	.section	.text._Z25selective_scan_bwd_kernelI32Selective_Scan_bwd_kernel_traitsILi32ELi16ELb1ELb1ELb0ELb0ELb0EN3c104HalfENS1_7complexIfEEEEv12SSMParamsBwd,"ax",@progbits
	.sectioninfo	@"SHI_REGISTERS=251"
	.align	128
        .global         _Z25selective_scan_bwd_kernelI32Selective_Scan_bwd_kernel_traitsILi32ELi16ELb1ELb1ELb0ELb0ELb0EN3c104HalfENS1_7complexIfEEEEv12SSMParamsBwd
        .type           _Z25selective_scan_bwd_kernelI32Selective_Scan_bwd_kernel_traitsILi32ELi16ELb1ELb1ELb0ELb0ELb0EN3c104HalfENS1_7complexIfEEEEv12SSMParamsBwd,@function
        .size           _Z25selective_scan_bwd_kernelI32Selective_Scan_bwd_kernel_traitsILi32ELi16ELb1ELb1ELb0ELb0ELb0EN3c104HalfENS1_7complexIfEEEEv12SSMParamsBwd,(.L_x_14712 - _Z25selective_scan_bwd_kernelI32Selective_Scan_bwd_kernel_traitsILi32ELi16ELb1ELb1ELb0ELb0ELb0EN3c104HalfENS1_7complexIfEEEEv12SSMParamsBwd)
        .other          _Z25selective_scan_bwd_kernelI32Selective_Scan_bwd_kernel_traitsILi32ELi16ELb1ELb1ELb0ELb0ELb0EN3c104HalfENS1_7complexIfEEEEv12SSMParamsBwd,@"STO_CUDA_ENTRY STV_DEFAULT"
_Z25selective_scan_bwd_kernelI32Selective_Scan_bwd_kernel_traitsILi32ELi16ELb1ELb1ELb0ELb0ELb0EN3c104HalfENS1_7complexIfEEEEv12SSMParamsBwd:
.text._Z25selective_scan_bwd_kernelI32Selective_Scan_bwd_kernel_traitsILi32ELi16ELb1ELb1ELb0ELb0ELb0EN3c104HalfENS1_7complexIfEEEEv12SSMParamsBwd:
        /* <DEDUP_REMOVED lines=164> */
.L_x_10305:
[----:B------:R-:W-:Y:S01]  /*0a40*/  BAR.SYNC.DEFER_BLOCKING 0x0 ;  /* 0x0000000000007b1d */ /* 0x000fe20000010000 */
[----:B-1----:R-:W-:Y:S02]  /*0a50*/  MOV R2, UR20 ;  /* 0x0000001400027c02 */ /* 0x002fe40008000f00 */
[----:B0-----:R-:W-:Y:S02]  /*0a60*/  MOV R3, UR21 ;  /* 0x0000001500037c02 */ /* 0x001fe40008000f00 */
[----:B------:R-:W-:-:S05]  /*0a70*/  LOP3.LUT R94, R95, 0x1f, R98, 0xf8, !PT ;  /* 0x0000001f5f5e7812 */ /* 0x000fca00078ef862 */
[----:B------:R-:W-:-:S05]  /*0a80*/  IMAD.WIDE R2, R94, 0x10, R2 ;  /* 0x000000105e027825 */ /* 0x000fca00078e0202 */
[----:B------:R-:W3:Y:S04]  /*0a90*/  LDG.E.128 R12, [R2.64] ;  /* 0x0000001c020c7981 */ /* 0x000ee8000c1e1d00 */
        /* <DEDUP_REMOVED lines=20> */
[----:B--2---:R-:W2:Y:S04]  /*0be0*/  LDS.128 R12, [R93+0x10] ;  /* 0x000010005d0c7984 */ /* 0x004ea80000000c00 */
        /* <DEDUP_REMOVED lines=10> */
[----:B------:R-:W-:Y:S01]  /*0c90*/  HADD2.F32 R2, -RZ, R9.H1_H1 ;  /* 0x30000009ff027230 */ /* 0x000fe20000004100 */
        /* <DEDUP_REMOVED lines=35> */
[----:B------:R-:W-:Y:S01]  /*0ed0*/  HADD2.F32 R42, -RZ, R25.H0_H0 ;  /* 0x20000019ff2a7230 */ /* 0x000fe20000004100 */
[C---:B------:R-:W-:Y:S01]  /*0ee0*/  FFMA.FTZ R97, R44.reuse, R0, R97 ;  /* 0x000000002c617223 */ /* 0x040fe20000010061 */
[----:B------:R-:W-:Y:S01]  /*0ef0*/  HADD2.F32 R0, -RZ, R9.H0_H0 ;  /* 0x20000009ff007230 */ /* 0x000fe20000004100 */
[----:B-1----:R-:W-:Y:S01]  /*0f00*/  FMUL.FTZ R76, R44, UR4 ;  /* 0x000000042c4c7c20 */ /* 0x002fe20008410000 */
[----:B------:R-:W-:Y:S01]  /*0f10*/  HADD2.F32 R25, -RZ, R25.H1_H1 ;  /* 0x30000019ff197230 */ /* 0x000fe20000004100 */
[C---:B------:R-:W-:Y:S01]  /*0f20*/  FFMA.FTZ R97, R24.reuse, R28, R97 ;  /* 0x0000001c18617223 */ /* 0x040fe20000010061 */
[----:B------:R-:W-:Y:S01]  /*0f30*/  HADD2.F32 R28, -RZ, R10.H0_H0 ;  /* 0x2000000aff1c7230 */ /* 0x000fe20000004100 */
        /* <DEDUP_REMOVED lines=44> */
[----:B------:R-:W-:-:S02]  /*1200*/  FMUL.FTZ R64, R32, UR4 ;  /* 0x0000000420407c20 */ /* 0x000fc40008410000 */
[C---:B------:R-:W-:Y:S01]  /*1210*/  FFMA.FTZ R3, R22.reuse, R0, R3 ;  /* 0x0000000016037223 */ /* 0x040fe20000010003 */
[----:B------:R-:W-:Y:S01]  /*1220*/  HADD2.F32 R0, -RZ, R23.H1_H1 ;  /* 0x30000017ff007230 */ /* 0x000fe20000004100 */
        /* <DEDUP_REMOVED lines=17> */
.L_x_10224:
[----:B------:R-:W-:Y:S01]  /*1340*/  HFMA2.MMA R60, -RZ, RZ, 0, 0 ;  /* 0x00000000ff3c7435 */ /* 0x000fe200000001ff */
        /* <DEDUP_REMOVED lines=27> */
.L_x_10304:
[----:B------:R-:W-:Y:S02]  /*1500*/  ULDC.64 UR38, c[0x0][0x180] ;  /* 0x0000600000267ab9 */ /* 0x000fe40000000a00 */
[----:B------:R-:W-:Y:S02]  /*1510*/  UIMAD UR32, UR16, UR38, URZ ;  /* 0x00000026102072a4 */ /* 0x000fe4000f8e023f */
[----:B------:R-:W-:-:S02]  /*1520*/  UIMAD.WIDE.U32 UR30, UR17, UR38, URZ ;  /* 0x00000026111e72a5 */ /* 0x000fc4000f8e003f */
[----:B------:R-:W-:Y:S02]  /*1530*/  UIMAD UR38, UR17, UR39, UR32 ;  /* 0x00000027112672a4 */ /* 0x000fe4000f8e0220 */
[----:B------:R-:W-:Y:S02]  /*1540*/  USHF.R.S32.HI UR37, URZ, 0x1f, UR7 ;  /* 0x0000001f3f257899 */ /* 0x000fe40008011407 */
[----:B------:R-:W-:Y:S02]  /*1550*/  ULDC.64 UR32, c[0x0][0x188] ;  /* 0x0000620000207ab9 */ /* 0x000fe40000000a00 */
[----:B------:R-:W-:Y:S02]  /*1560*/  UIADD3 UR31, UR31, UR38, URZ ;  /* 0x000000261f1f7290 */ /* 0x000fe4000fffe03f */
[----:B------:R-:W-:Y:S02]  /*1570*/  UIMAD UR38, UR37, UR32, URZ ;  /* 0x00000020252672a4 */ /* 0x000fe4000f8e023f */
[----:B------:R-:W-:-:S02]  /*1580*/  UIMAD.WIDE.U32 UR30, UR7, UR32, UR30 ;  /* 0x00000020071e72a5 */ /* 0x000fc4000f8e001e */
        /* <DEDUP_REMOVED lines=8> */
[----:B--2---:R-:W2:Y:S01]  /*1610*/  LDG.E.64 R2, [R2.64] ;  /* 0x0000001c02027981 */ /* 0x004ea2000c1e1b00 */
[----:B------:R-:W-:Y:S01]  /*1620*/  UIMAD UR32, UR37, UR38, URZ ;  /* 0x00000026252072a4 */ /* 0x000fe2000f8e023f */
[C---:B------:R-:W-:Y:S01]  /*1630*/  LOP3.LUT R94, R95.reuse, 0x1f, R98, 0xf8, !PT ;  /* 0x0000001f5f5e7812 */ /* 0x040fe200078ef862 */
[----:B------:R-:W-:Y:S02]  /*1640*/  UIMAD.WIDE.U32 UR30, UR7, UR38, URZ ;  /* 0x00000026071e72a5 */ /* 0x000fe4000f8e003f */
[----:B------:R-:W-:Y:S01]  /*1650*/  UIMAD UR32, UR7, UR39, UR32 ;  /* 0x00000027072072a4 */ /* 0x000fe2000f8e0220 */
[----:B------:R-:W-:Y:S01]  /*1660*/  IADD3 R13, R95, R94, RZ ;  /* 0x0000005e5f0d7210 */ /* 0x000fe20007ffe0ff */
[----:B------:R-:W-:Y:S02]  /*1670*/  ULEA UR33, UP0, UR30, UR26, 0x1 ;  /* 0x0000001a1e217291 */ /* 0x000fe4000f80083f */
[----:B------:R-:W-:-:S04]  /*1680*/  UIADD3 UR31, UR31, UR32, URZ ;  /* 0x000000201f1f7290 */ /* 0x000fc8000fffe03f */
[----:B------:R-:W-:Y:S01]  /*1690*/  ULEA.HI.X UR30, UR30, UR27, UR31, 0x1, UP0 ;  /* 0x0000001b1e1e7291 */ /* 0x000fe200080f0c1f */
[----:B------:R-:W-:Y:S01]  /*16a0*/  MOV R28, UR33 ;  /* 0x00000021001c7c02 */ /* 0x000fe20008000f00 */
[----:B------:R-:W-:-:S04]  /*16b0*/  ULDC.64 UR32, c[0x0][0x1b8] ;  /* 0x00006e0000207ab9 */ /* 0x000fc80000000a00 */
[----:B------:R-:W-:-:S05]  /*16c0*/  MOV R29, UR30 ;  /* 0x0000001e001d7c02 */ /* 0x000fca0008000f00 */
[----:B------:R-:W-:-:S05]  /*16d0*/  IMAD.WIDE R28, R13, 0x10, R28 ;  /* 0x000000100d1c7825 */ /* 0x000fca00078e021c */
[----:B0-----:R0:W3:Y:S04]  /*16e0*/  LDG.E.128 R12, [R28.64] ;  /* 0x0000001c1c0c7981 */ /* 0x0010e8000c1e1d00 */
[----:B------:R0:W4:Y:S04]  /*16f0*/  LDG.E.128 R16, [R28.64+0x200] ;  /* 0x0002001c1c107981 */ /* 0x000128000c1e1d00 */
[----:B------:R0:W5:Y:S04]  /*1700*/  LDG.E.128 R20, [R28.64+0x400] ;  /* 0x0004001c1c147981 */ /* 0x000168000c1e1d00 */
        /* <DEDUP_REMOVED lines=13> */
[----:B------:R-:W-:Y:S02]  /*17e0*/  SHF.L.U32 R123, R96, 0x6, RZ ;  /* 0x00000006607b7819 */ /* 0x000fe400000006ff */
[----:B------:R-:W-:Y:S01]  /*17f0*/  MOV R192, UR19 ;  /* 0x0000001300c07c02 */ /* 0x000fe20008000f00 */
[----:B--2---:R-:W1:Y:S08]  /*1800*/  R2UR UR38, R3 ;  /* 0x00000000032673c2 */ /* 0x004e7000000e0000 */
[----:B------:R2:W2:Y:S01]  /*1810*/  R2UR UR39, R2 ;  /* 0x00000000022773c2 */ /* 0x0004a200000e0000 */
[----:B-1----:R-:W-:-:S02]  /*1820*/  FMUL.FTZ R3, R87, UR38 ;  /* 0x0000002657037c20 */ /* 0x002fc40008410000 */
[----:B------:R-:W-:Y:S02]  /*1830*/  FMUL.FTZ R99, R92, UR38 ;  /* 0x000000265c637c20 */ /* 0x000fe40008410000 */
[----:B0-----:R-:W-:Y:S01]  /*1840*/  FMUL.RZ R28, R3, 0.15915493667125701904 ;  /* 0x3e22f983031c7820 */ /* 0x001fe2000040c000 */
[----:B---3--:R0:W-:Y:S01]  /*1850*/  STS.128 [R96.X16], R12 ;  /* 0x0000000c60007388 */ /* 0x0081e2000000cc00 */
[----:B------:R-:W-:Y:S02]  /*1860*/  FMUL.FTZ R3, R88, UR38 ;  /* 0x0000002658037c20 */ /* 0x000fe40008410000 */
[----:B------:R-:W-:Y:S01]  /*1870*/  FMUL.RZ R103, R99, 0.15915493667125701904 ;  /* 0x3e22f98363677820 */ /* 0x000fe2000040c000 */
[----:B------:R-:W-:Y:S01]  /*1880*/  MUFU.SIN R152, R28 ;  /* 0x0000001c00987308 */ /* 0x000fe20000000400 */
[----:B------:R-:W-:Y:S01]  /*1890*/  FMUL.RZ R29, R3, 0.15915493667125701904 ;  /* 0x3e22f983031d7820 */ /* 0x000fe2000040c000 */
[----:B----4-:R-:W-:Y:S01]  /*18a0*/  STS.128 [R96.X16+0x200], R16 ;  /* 0x0002001060007388 */ /* 0x010fe2000000cc00 */
[----:B------:R-:W-:-:S02]  /*18b0*/  FMUL.FTZ R102, R90, UR38 ;  /* 0x000000265a667c20 */ /* 0x000fc40008410000 */
[----:B------:R-:W-:Y:S01]  /*18c0*/  FMUL.FTZ R3, R85, UR38 ;  /* 0x0000002655037c20 */ /* 0x000fe20008410000 */
[----:B-----5:R-:W-:Y:S01]  /*18d0*/  STS.128 [R96.X16+0x400], R20 ;  /* 0x0004001460007388 */ /* 0x020fe2000000cc00 */
[----:B------:R-:W-:Y:S01]  /*18e0*/  FMUL.RZ R102, R102, 0.15915493667125701904 ;  /* 0x3e22f98366667820 */ /* 0x000fe2000040c000 */
[----:B------:R-:W-:Y:S01]  /*18f0*/  MUFU.SIN R99, R103 ;  /* 0x0000006700637308 */ /* 0x000fe20000000400 */
[----:B------:R-:W-:Y:S01]  /*1900*/  FMUL.FTZ R101, R89, UR38 ;  /* 0x0000002659657c20 */ /* 0x000fe20008410000 */
[----:B------:R-:W-:Y:S01]  /*1910*/  STS.128 [R96.X16+0x600], R24 ;  /* 0x0006001860007388 */ /* 0x000fe2000000cc00 */
[----:B--2---:R-:W-:Y:S01]  /*1920*/  FMUL.FTZ R2, R91, UR38 ;  /* 0x000000265b027c20 */ /* 0x004fe20008410000 */
[----:B------:R-:W-:-:S06]  /*1930*/  NOP ;  /* 0x0000000000007918 */ /* 0x000fcc0000000000 */
[----:B------:R1:W-:Y:S01]  /*1940*/  MUFU.COS R159, R103 ;  /* 0x00000067009f7308 */ /* 0x0003e20000000000 */
[----:B------:R-:W-:Y:S01]  /*1950*/  FMUL.RZ R105, R101, 0.15915493667125701904 ;  /* 0x3e22f98365697820 */ /* 0x000fe2000040c000 */
[----:B------:R-:W2:Y:S01]  /*1960*/  LDS.128 R16, [R123] ;  /* 0x000000007b107984 */ /* 0x000ea20000000c00 */
[----:B------:R-:W-:-:S05]  /*1970*/  FMUL.RZ R118, R2, 0.15915493667125701904 ;  /* 0x3e22f98302767820 */ /* 0x000fca000040c000 */
[----:B------:R-:W-:Y:S01]  /*1980*/  MUFU.SIN R154, R102 ;  /* 0x00000066009a7308 */ /* 0x000fe20000000400 */
[----:B-1----:R-:W-:Y:S02]  /*1990*/  FMUL.RZ R103, R3, 0.15915493667125701904 ;  /* 0x3e22f98303677820 */ /* 0x002fe4000040c000 */
[----:B------:R-:W-:-:S05]  /*19a0*/  FMUL.FTZ R3, R86, UR38 ;  /* 0x0000002656037c20 */ /* 0x000fca0008410000 */
[----:B------:R1:W-:Y:S08]  /*19b0*/  MUFU.COS R104, R102 ;  /* 0x0000006600687308 */ /* 0x0003f00000000000 */
[----:B------:R3:W-:Y:S01]  /*19c0*/  MUFU.COS R106, R28 ;  /* 0x0000001c006a7308 */ /* 0x0007e20000000000 */
[----:B-1----:R-:W-:Y:S02]  /*19d0*/  FMUL.RZ R102, R3, 0.15915493667125701904 ;  /* 0x3e22f98303667820 */ /* 0x002fe4000040c000 */
[----:B------:R-:W-:-:S05]  /*19e0*/  FMUL.FTZ R3, R83, UR38 ;  /* 0x0000002653037c20 */ /* 0x000fca0008410000 */
[----:B------:R-:W-:Y:S01]  /*19f0*/  MUFU.SIN R150, R29 ;  /* 0x0000001d00967308 */ /* 0x000fe20000000400 */
[----:B---3--:R-:W-:Y:S02]  /*1a00*/  FMUL.RZ R28, R3, 0.15915493667125701904 ;  /* 0x3e22f983031c7820 */ /* 0x008fe4000040c000 */
[----:B------:R-:W-:-:S05]  /*1a10*/  FMUL.FTZ R3, R84, UR38 ;  /* 0x0000002654037c20 */ /* 0x000fca0008410000 */
[----:B------:R1:W-:Y:S08]  /*1a20*/  MUFU.COS R108, R29 ;  /* 0x0000001d006c7308 */ /* 0x0003f00000000000 */
[----:B------:R-:W-:Y:S01]  /*1a30*/  MUFU.SIN R111, R103 ;  /* 0x00000067006f7308 */ /* 0x000fe20000000400 */
[----:B-1----:R-:W-:Y:S02]  /*1a40*/  FMUL.RZ R29, R3, 0.15915493667125701904 ;  /* 0x3e22f983031d7820 */ /* 0x002fe4000040c000 */
        /* <DEDUP_REMOVED lines=23> */
[----:B-1----:R-:W-:Y:S01]  /*1bc0*/  FMUL.RZ R105, R3, 0.15915493667125701904 ;  /* 0x3e22f98303697820 */ /* 0x002fe2000040c000 */
[----:B------:R-:W-:-:S05]  /*1bd0*/  MOV R3, UR39 ;  /* 0x0000002700037c02 */ /* 0x000fca0008000f00 */
[----:B------:R-:W-:Y:S01]  /*1be0*/  FMUL.FTZ R2, R3, 1.4426950216293334961 ;  /* 0x3fb8aa3b03027820 */ /* 0x000fe20000410000 */
[----:B------:R1:W-:Y:S03]  /*1bf0*/  MUFU.COS R137, R28 ;  /* 0x0000001c00897308 */ /* 0x0003e60000000000 */
[-C--:B------:R-:W-:Y:S02]  /*1c00*/  FMUL.FTZ R109, R85, R2.reuse ;  /* 0x00000002556d7220 */ /* 0x080fe40000410000 */
[-C--:B------:R-:W-:Y:S02]  /*1c10*/  FMUL.FTZ R3, R91, R2.reuse ;  /* 0x000000025b037220 */ /* 0x080fe40000410000 */
[-C--:B------:R-:W-:Y:S01]  /*1c20*/  FMUL.FTZ R107, R88, R2.reuse ;  /* 0x00000002586b7220 */ /* 0x080fe20000410000 */
[----:B------:R-:W-:Y:S01]  /*1c30*/  MUFU.SIN R134, R29 ;  /* 0x0000001d00867308 */ /* 0x000fe20000000400 */
[----:B-1----:R-:W-:-:S02]  /*1c40*/  FMUL.FTZ R28, R92, R2 ;  /* 0x000000025c1c7220 */ /* 0x002fc40000410000 */
[-C--:B------:R-:W-:Y:S02]  /*1c50*/  FMUL.FTZ R110, R84, R2.reuse ;  /* 0x00000002546e7220 */ /* 0x080fe40000410000 */
[-C--:B------:R-:W-:Y:S02]  /*1c60*/  FMUL.FTZ R112, R81, R2.reuse ;  /* 0x0000000251707220 */ /* 0x080fe40000410000 */
[-C--:B------:R-:W-:Y:S01]  /*1c70*/  FMUL.FTZ R114, R82, R2.reuse ;  /* 0x0000000252727220 */ /* 0x080fe20000410000 */
[----:B------:R1:W-:Y:S08]  /*1c80*/  MUFU.COS R116, R29 ;  /* 0x0000001d00747308 */ /* 0x0003f00000000000 */
[----:B------:R3:W4:Y:S01]  /*1c90*/  MUFU.EX2 R158, R28 ;  /* 0x0000001c009e7308 */ /* 0x0007220000000800 */
[----:B-1----:R-:W-:-:S07]  /*1ca0*/  FMUL.FTZ R29, R89, R2 ;  /* 0x00000002591d7220 */ /* 0x002fce0000410000 */
[----:B------:R1:W-:Y:S01]  /*1cb0*/  MUFU.EX2 R148, R109 ;  /* 0x0000006d00947308 */ /* 0x0003e20000000800 */
[----:B---3--:R-:W-:-:S07]  /*1cc0*/  FMUL.FTZ R28, R86, R2 ;  /* 0x00000002561c7220 */ /* 0x008fce0000410000 */
[----:B------:R3:W-:Y:S01]  /*1cd0*/  MUFU.EX2 R156, R29 ;  /* 0x0000001d009c7308 */ /* 0x0007e20000000800 */
[----:B-1----:R-:W-:-:S04]  /*1ce0*/  LOP3.LUT R109, R98, 0x1f, RZ, 0xc0, !PT ;  /* 0x0000001f626d7812 */ /* 0x002fc800078ec0ff */
[----:B------:R-:W-:-:S03]  /*1cf0*/  ISETP.NE.AND P0, PT, R109, RZ, PT ;  /* 0x000000ff6d00720c */ /* 0x000fc60003f05270 */
[----:B------:R1:W-:Y:S01]  /*1d00*/  MUFU.EX2 R146, R28 ;  /* 0x0000001c00927308 */ /* 0x0003e20000000800 */
[----:B---3--:R-:W-:-:S07]  /*1d10*/  FMUL.FTZ R29, R83, R2 ;  /* 0x00000002531d7220 */ /* 0x008fce0000410000 */
[----:B------:R3:W-:Y:S01]  /*1d20*/  MUFU.EX2 R144, R29 ;  /* 0x0000001d00907308 */ /* 0x0007e20000000800 */
[----:B-1----:R-:W-:-:S04]  /*1d30*/  MOV R28, UR19 ;  /* 0x00000013001c7c02 */ /* 0x002fc80008000f00 */
[----:B------:R-:W-:Y:S02]  /*1d40*/  ISETP.LT.OR P3, PT, R28, 0x2, P0 ;  /* 0x000000021c00780c */ /* 0x000fe40000761670 */
[----:B------:R-:W-:Y:S01]  /*1d50*/  MOV R28, UR32 ;  /* 0x00000020001c7c02 */ /* 0x000fe20008000f00 */
[----:B------:R-:W-:Y:S01]  /*1d60*/  MUFU.SIN R127, R103 ;  /* 0x00000067007f7308 */ /* 0x000fe20000000400 */
[----:B---3--:R-:W-:-:S06]  /*1d70*/  MOV R29, UR33 ;  /* 0x00000021001d7c02 */ /* 0x008fcc0008000f00 */
[----:B------:R-:W3:Y:S01]  /*1d80*/  LDG.E.64 R28, [R28.64] ;  /* 0x0000001c1c1c7981 */ /* 0x000ee2000c1e1b00 */
[----:B------:R1:W-:Y:S01]  /*1d90*/  MUFU.COS R133, R103 ;  /* 0x0000006700857308 */ /* 0x0003e20000000000 */
[-C--:B0-----:R-:W-:Y:S02]  /*1da0*/  FMUL.FTZ R12, R79, R2.reuse ;  /* 0x000000024f0c7220 */ /* 0x081fe40000410000 */
[-C--:B------:R-:W-:Y:S02]  /*1db0*/  FMUL.FTZ R13, R80, R2.reuse ;  /* 0x00000002500d7220 */ /* 0x080fe40000410000 */
[----:B------:R-:W-:-:S03]  /*1dc0*/  FMUL.FTZ R14, R77, R2 ;  /* 0x000000024d0e7220 */ /* 0x000fc60000410000 */
[----:B------:R-:W-:Y:S01]  /*1dd0*/  MUFU.SIN R129, R105 ;  /* 0x0000006900817308 */ /* 0x000fe20000000400 */
[----:B-1----:R-:W-:-:S07]  /*1de0*/  FMUL.FTZ R103, R90, R2 ;  /* 0x000000025a677220 */ /* 0x002fce0000410000 */
[----:B------:R0:W-:Y:S01]  /*1df0*/  MUFU.COS R131, R105 ;  /* 0x0000006900837308 */ /* 0x0001e20000000000 */
[----:B--2---:R-:W-:-:S07]  /*1e00*/  HADD2.F32 R22, -RZ, R16.H1_H1 ;  /* 0x30000010ff167230 */ /* 0x004fce0000004100 */
[----:B------:R-:W-:Y:S01]  /*1e10*/  MUFU.SIN R121, R102 ;  /* 0x0000006600797308 */ /* 0x000fe20000000400 */
[-C--:B0-----:R-:W-:Y:S02]  /*1e20*/  FMUL.FTZ R105, R87, R2.reuse ;  /* 0x0000000257697220 */ /* 0x081fe40000410000 */
[----:B------:R-:W-:-:S05]  /*1e30*/  FMUL.FTZ R2, R78, R2 ;  /* 0x000000024e027220 */ /* 0x000fca0000410000 */
[----:B------:R-:W-:Y:S08]  /*1e40*/  MUFU.COS R139, R102 ;  /* 0x00000066008b7308 */ /* 0x000ff00000000000 */
[----:B------:R-:W0:Y:S08]  /*1e50*/  MUFU.EX2 R2, R2 ;  /* 0x0000000200027308 */ /* 0x000e300000000800 */
[----:B------:R-:W-:Y:S08]  /*1e60*/  MUFU.COS R102, R118 ;  /* 0x0000007600667308 */ /* 0x000ff00000000000 */
[----:B------:R-:W1:Y:S08]  /*1e70*/  MUFU.EX2 R3, R3 ;  /* 0x0000000300037308 */ /* 0x000e700000000800 */
[----:B------:R-:W-:Y:S08]  /*1e80*/  MUFU.EX2 R136, R12 ;  /* 0x0000000c00887308 */ /* 0x000ff00000000800 */
[----:B------:R-:W2:Y:S08]  /*1e90*/  MUFU.EX2 R13, R13 ;  /* 0x0000000d000d7308 */ /* 0x000eb00000000800 */
[----:B------:R-:W5:Y:S08]  /*1ea0*/  MUFU.EX2 R14, R14 ;  /* 0x0000000e000e7308 */ /* 0x000f700000000800 */
[----:B------:R-:W0:Y:S01]  /*1eb0*/  MUFU.SIN R12, R118 ;  /* 0x00000076000c7308 */ /* 0x000e220000000400 */
[----:B------:R-:W-:Y:S01]  /*1ec0*/  HADD2.F32 R20, -RZ, R8.H0_H0 ;  /* 0x20000008ff147230 */ /* 0x000fe20000004100 */
[----:B------:R-:W-:Y:S01]  /*1ed0*/  FMUL.FTZ R167, R91, R22 ;  /* 0x000000165ba77220 */ /* 0x000fe20000410000 */
[----:B------:R-:W-:-:S05]  /*1ee0*/  HADD2.F32 R24, -RZ, R16.H0_H0 ;  /* 0x20000010ff187230 */ /* 0x000fca0000004100 */
[----:B------:R-:W2:Y:S01]  /*1ef0*/  MUFU.EX2 R103, R103 ;  /* 0x0000006700677308 */ /* 0x000ea20000000800 */
[----:B------:R-:W-:Y:S01]  /*1f00*/  MOV R15, c[0x0][0x16c] ;  /* 0x00005b00000f7a02 */ /* 0x000fe20000000f00 */
[----:B----4-:R-:W-:Y:S01]  /*1f10*/  FMUL.FTZ R159, R158, R159 ;  /* 0x0000009f9e9f7220 */ /* 0x010fe20000410000 */
[----:B------:R-:W-:Y:S01]  /*1f20*/  @!P3 IADD3 R192, R192, -0x2, RZ ;  /* 0xfffffffec0c0b810 */ /* 0x000fe20007ffe0ff */
[----:B------:R-:W-:Y:S02]  /*1f30*/  FMUL.FTZ R158, R158, R99 ;  /* 0x000000639e9e7220 */ /* 0x000fe40000410000 */
[----:B------:R-:W-:Y:S02]  /*1f40*/  FMUL.FTZ R165, R91, R24 ;  /* 0x000000185ba57220 */ /* 0x000fe40000410000 */
[----:B------:R-:W-:Y:S01]  /*1f50*/  FMUL.FTZ R167, R20, R167 ;  /* 0x000000a714a77220 */ /* 0x000fe20000410000 */
[----:B------:R-:W-:Y:S01]  /*1f60*/  HADD2.F32 R23, -RZ, R17.H0_H0 ;  /* 0x20000011ff177230 */ /* 0x000fe20000004100 */
[C---:B0-----:R-:W-:Y:S01]  /*1f70*/  FMUL.FTZ R131, R2.reuse, R131 ;  /* 0x0000008302837220 */ /* 0x041fe20000410000 */
[----:B------:R-:W0:Y:S01]  /*1f80*/  MUFU.EX2 R105, R105 ;  /* 0x0000006900697308 */ /* 0x000e220000000800 */
[----:B------:R-:W-:-:S02]  /*1f90*/  FMUL.FTZ R129, R2, R129 ;  /* 0x0000008102817220 */ /* 0x000fc40000410000 */
[----:B-1----:R-:W-:Y:S02]  /*1fa0*/  FMUL.FTZ R2, R3, R102 ;  /* 0x0000006603027220 */ /* 0x002fe40000410000 */
[----:B------:R-:W-:Y:S02]  /*1fb0*/  @!P3 IMAD R192, R192, R15, UR7 ;  /* 0x00000007c0c0be24 */ /* 0x000fe4000f8e020f */
[C---:B--2---:R-:W-:Y:S01]  /*1fc0*/  FMUL.FTZ R135, R13.reuse, R116 ;  /* 0x000000740d877220 */ /* 0x044fe20000410000 */
[----:B------:R-:W-:Y:S01]  /*1fd0*/  HADD2.F32 R21, -RZ, R8.H1_H1 ;  /* 0x30000008ff157230 */ /* 0x000fe20000004100 */
[----:B------:R-:W-:Y:S01]  /*1fe0*/  FMUL.FTZ R134, R13, R134 ;  /* 0x000000860d867220 */ /* 0x000fe20000410000 */
[----:B------:R-:W-:Y:S01]  /*1ff0*/  HADD2.F32 R25, -RZ, R17.H1_H1 ;  /* 0x30000011ff197230 */ /* 0x000fe20000004100 */
[C---:B-----5:R-:W-:Y:S01]  /*2000*/  FMUL.FTZ R133, R14.reuse, R133 ;  /* 0x000000850e857220 */ /* 0x060fe20000410000 */
[----:B------:R-:W-:Y:S01]  /*2010*/  HADD2.F32 R26, -RZ, R18.H0_H0 ;  /* 0x20000012ff1a7230 */ /* 0x000fe20000004100 */
[----:B------:R-:W-:Y:S01]  /*2020*/  FMUL.FTZ R132, R14, R127 ;  /* 0x0000007f0e847220 */ /* 0x000fe20000410000 */
[----:B------:R-:W1:Y:S01]  /*2030*/  MUFU.EX2 R107, R107 ;  /* 0x0000006b006b7308 */ /* 0x000e620000000800 */
[----:B------:R-:W-:-:S02]  /*2040*/  FMUL.FTZ R3, R3, R12 ;  /* 0x0000000c03037220 */ /* 0x000fc40000410000 */
[----:B------:R-:W2:Y:S01]  /*2050*/  LDS.128 R12, [R123+0x10] ;  /* 0x000010007b0c7984 */ /* 0x000ea20000000c00 */
[----:B------:R-:W-:Y:S02]  /*2060*/  FMUL.FTZ R165, R20, R165 ;  /* 0x000000a514a57220 */ /* 0x000fe40000410000 */
[----:B------:R-:W-:Y:S02]  /*2070*/  FMUL.FTZ R16, R158, R167 ;  /* 0x000000a79e107220 */ /* 0x000fe40000410000 */
[----:B------:R-:W-:Y:S01]  /*2080*/  FMUL.FTZ R155, R103, R104 ;  /* 0x00000068679b7220 */ /* 0x000fe20000410000 */
[----:B------:R-:W4:Y:S01]  /*2090*/  MUFU.EX2 R110, R110 ;  /* 0x0000006e006e7308 */ /* 0x000f220000000800 */
[----:B------:R-:W-:Y:S02]  /*20a0*/  FMUL.FTZ R102, R2, R158 ;  /* 0x0000009e02667220 */ /* 0x000fe40000410000 */
[----:B------:R-:W-:Y:S02]  /*20b0*/  FMUL.FTZ R170, R92, R23 ;  /* 0x000000175caa7220 */ /* 0x000fe40000410000 */
[----:B------:R-:W-:-:S02]  /*20c0*/  FMUL.FTZ R104, R158, R165 ;  /* 0x000000a59e687220 */ /* 0x000fc40000410000 */
[----:B------:R-:W-:Y:S01]  /*20d0*/  FFMA.FTZ R27, R159, R165, -R16 ;  /* 0x000000a59f1b7223 */ /* 0x000fe20000010810 */
[----:B------:R-:W5:Y:S01]  /*20e0*/  MUFU.EX2 R112, R112 ;  /* 0x0000007000707308 */ /* 0x000f620000000800 */
[C---:B------:R-:W-:Y:S02]  /*20f0*/  FMUL.FTZ R157, R156.reuse, R157 ;  /* 0x0000009d9c9d7220 */ /* 0x040fe40000410000 */
[----:B------:R-:W-:Y:S02]  /*2100*/  FMUL.FTZ R156, R156, R101 ;  /* 0x000000659c9c7220 */ /* 0x000fe40000410000 */
[C---:B------:R-:W-:Y:S02]  /*2110*/  FMUL.FTZ R16, R3.reuse, R158 ;  /* 0x0000009e03107220 */ /* 0x040fe40000410000 */
[----:B------:R-:W-:Y:S01]  /*2120*/  FFMA.FTZ R17, R3, R159, R102 ;  /* 0x0000009f03117223 */ /* 0x000fe20000010066 */
[----:B------:R-:W0:Y:S01]  /*2130*/  MUFU.EX2 R114, R114 ;  /* 0x0000007200727308 */ /* 0x000e220000000800 */
[----:B------:R-:W-:-:S02]  /*2140*/  FMUL.FTZ R168, R92, R25 ;  /* 0x000000195ca87220 */ /* 0x000fc40000410000 */
[----:B------:R-:W-:Y:S02]  /*2150*/  FFMA.FTZ R104, R159, R167, R104 ;  /* 0x000000a79f687223 */ /* 0x000fe40000010068 */
[C---:B------:R-:W-:Y:S02]  /*2160*/  FFMA.FTZ R27, R21.reuse, R170, R27 ;  /* 0x000000aa151b7223 */ /* 0x040fe4000001001b */
[----:B------:R-:W-:Y:S02]  /*2170*/  FFMA.FTZ R16, R2, R159, -R16 ;  /* 0x0000009f02107223 */ /* 0x000fe40000010810 */
[C---:B------:R-:W-:Y:S02]  /*2180*/  FMUL.FTZ R101, R156.reuse, R17 ;  /* 0x000000119c657220 */ /* 0x040fe40000410000 */
[----:B------:R-:W-:Y:S01]  /*2190*/  FFMA.FTZ R99, R21, R168, R104 ;  /* 0x000000a815637223 */ /* 0x000fe20000010068 */
[----:B------:R-:W-:Y:S01]  /*21a0*/  HADD2.F32 R104, -RZ, R18.H1_H1 ;  /* 0x30000012ff687230 */ /* 0x000fe20000004100 */
[----:B------:R-:W-:-:S02]  /*21b0*/  FMUL.FTZ R102, R156, R27 ;  /* 0x0000001b9c667220 */ /* 0x000fc40000410000 */
[C---:B------:R-:W-:Y:S02]  /*21c0*/  FFMA.FTZ R18, R157.reuse, R16, -R101 ;  /* 0x000000109d127223 */ /* 0x040fe40000010865 */
[-C--:B------:R-:W-:Y:S01]  /*21d0*/  FFMA.FTZ R101, R157, R99.reuse, R102 ;  /* 0x000000639d657223 */ /* 0x080fe20000010066 */
[----:B------:R-:W-:Y:S01]  /*21e0*/  HADD2.F32 R102, -RZ, R9.H0_H0 ;  /* 0x20000009ff667230 */ /* 0x000fe20000004100 */
[----:B0-----:R-:W-:Y:S02]  /*21f0*/  FMUL.FTZ R153, R105, R106 ;  /* 0x0000006a69997220 */ /* 0x001fe40000410000 */
[C---:B------:R-:W-:Y:S02]  /*2200*/  FMUL.FTZ R16, R156.reuse, R16 ;  /* 0x000000109c107220 */ /* 0x040fe40000410000 */
[----:B------:R-:W-:Y:S02]  /*2210*/  FMUL.FTZ R106, R156, R99 ;  /* 0x000000639c6a7220 */ /* 0x000fe40000410000 */
[----:B------:R-:W-:-:S02]  /*2220*/  FMUL.FTZ R189, R89, R104 ;  /* 0x0000006859bd7220 */ /* 0x000fc40000410000 */
[----:B------:R-:W-:Y:S02]  /*2230*/  FFMA.FTZ R16, R157, R17, R16 ;  /* 0x000000119d107223 */ /* 0x000fe40000010010 */
        /* <DEDUP_REMOVED lines=8> */
[----:B------:R-:W-:Y:S01]  /*22c0*/  HADD2.F32 R101, -RZ, R19.H1_H1 ;  /* 0x30000013ff657230 */ /* 0x000fe20000004100 */
[C---:B------:R-:W-:Y:S01]  /*22d0*/  FFMA.FTZ R19, R155.reuse, R18, -R99 ;  /* 0x000000129b137223 */ /* 0x040fe20000010863 */
[----:B------:R-:W-:Y:S01]  /*22e0*/  HADD2.F32 R99, -RZ, R9.H1_H1 ;  /* 0x30000009ff637230 */ /* 0x000fe20000004100 */
[----:B------:R-:W-:Y:S02]  /*22f0*/  FFMA.FTZ R103, R155, R106, -R103 ;  /* 0x0000006a9b677223 */ /* 0x000fe40000010867 */
[C---:B------:R-:W-:Y:S02]  /*2300*/  FMUL.FTZ R18, R154.reuse, R18 ;  /* 0x000000129a127220 */ /* 0x040fe40000410000 */
[----:B------:R-:W-:-:S02]  /*2310*/  FMUL.FTZ R106, R154, R106 ;  /* 0x0000006a9a6a7220 */ /* 0x000fc40000410000 */
[C---:B------:R-:W-:Y:S02]  /*2320*/  FMUL.FTZ R162, R90.reuse, R27 ;  /* 0x0000001b5aa27220 */ /* 0x040fe40000410000 */
[----:B------:R-:W-:Y:S02]  /*2330*/  FMUL.FTZ R152, R105, R152 ;  /* 0x0000009869987220 */ /* 0x000fe40000410000 */
[C---:B------:R-:W-:Y:S02]  /*2340*/  FFMA.FTZ R18, R155.reuse, R16, R18 ;  /* 0x000000109b127223 */ /* 0x040fe40000010012 */
[----:B------:R-:W-:Y:S02]  /*2350*/  FFMA.FTZ R106, R155, R17, R106 ;  /* 0x000000119b6a7223 */ /* 0x000fe4000001006a */
[----:B------:R-:W-:Y:S02]  /*2360*/  FMUL.FTZ R160, R90, R101 ;  /* 0x000000655aa07220 */ /* 0x000fe40000410000 */
[----:B------:R-:W-:-:S02]  /*2370*/  FFMA.FTZ R103, R99, R162, R103 ;  /* 0x000000a263677223 */ /* 0x000fc40000010067 */
[C---:B-1----:R-:W-:Y:S02]  /*2380*/  FMUL.FTZ R151, R107.reuse, R108 ;  /* 0x0000006c6b977220 */ /* 0x042fe40000410000 */
[----:B------:R-:W-:Y:S02]  /*2390*/  FMUL.FTZ R150, R107, R150 ;  /* 0x000000966b967220 */ /* 0x000fe40000410000 */
[C---:B------:R-:W-:Y:S02]  /*23a0*/  FMUL.FTZ R108, R152.reuse, R18 ;  /* 0x00000012986c7220 */ /* 0x040fe40000410000 */
[----:B------:R-:W-:Y:S01]  /*23b0*/  FFMA.FTZ R16, R99, R160, R106 ;  /* 0x000000a063107223 */ /* 0x000fe2000001006a */
[----:B--2---:R-:W-:Y:S01]  /*23c0*/  HADD2.F32 R106, -RZ, R12.H1_H1 ;  /* 0x3000000cff6a7230 */ /* 0x004fe20000004100 */
[----:B------:R-:W-:Y:S02]  /*23d0*/  FMUL.FTZ R107, R152, R103 ;  /* 0x00000067986b7220 */ /* 0x000fe40000410000 */
[----:B----4-:R-:W-:-:S02]  /*23e0*/  FMUL.FTZ R143, R110, R143 ;  /* 0x0000008f6e8f7220 */ /* 0x010fc40000410000 */
[----:B------:R-:W-:Y:S01]  /*23f0*/  FMUL.FTZ R142, R110, R117 ;  /* 0x000000756e8e7220 */ /* 0x000fe20000410000 */
[----:B------:R-:W-:Y:S01]  /*2400*/  HADD2.F32 R110, -RZ, R12.H0_H0 ;  /* 0x2000000cff6e7230 */ /* 0x000fe20000004100 */
[CC--:B------:R-:W-:Y:S01]  /*2410*/  FFMA.FTZ R105, R153.reuse, R19.reuse, -R108 ;  /* 0x0000001399697223 */ /* 0x0c0fe2000001086c */
[----:B------:R-:W-:Y:S01]  /*2420*/  HADD2.F32 R108, -RZ, R10.H0_H0 ;  /* 0x2000000aff6c7230 */ /* 0x000fe20000004100 */
[C---:B------:R-:W-:Y:S02]  /*2430*/  FMUL.FTZ R17, R152.reuse, R19 ;  /* 0x0000001398117220 */ /* 0x040fe40000410000 */
[-C--:B------:R-:W-:Y:S02]  /*2440*/  FFMA.FTZ R107, R153, R16.reuse, R107 ;  /* 0x00000010996b7223 */ /* 0x080fe4000001006b */
[----:B------:R-:W-:Y:S02]  /*2450*/  FMUL.FTZ R16, R152, R16 ;  /* 0x0000001098107220 */ /* 0x000fe40000410000 */
[----:B------:R-:W-:-:S02]  /*2460*/  FMUL.FTZ R163, R87, R106 ;  /* 0x0000006a57a37220 */ /* 0x000fc40000410000 */
[C---:B------:R-:W-:Y:S02]  /*2470*/  FMUL.FTZ R149, R148.reuse, R149 ;  /* 0x0000009594957220 */ /* 0x040fe40000410000 */
[----:B------:R-:W-:Y:S02]  /*2480*/  FMUL.FTZ R148, R148, R111 ;  /* 0x0000006f94947220 */ /* 0x000fe40000410000 */
[C---:B-----5:R-:W-:Y:S02]  /*2490*/  FMUL.FTZ R141, R112.reuse, R141 ;  /* 0x0000008d708d7220 */ /* 0x060fe40000410000 */
[----:B------:R-:W-:Y:S02]  /*24a0*/  FMUL.FTZ R140, R112, R119 ;  /* 0x00000077708c7220 */ /* 0x000fe40000410000 */
[C---:B------:R-:W-:Y:S02]  /*24b0*/  FFMA.FTZ R111, R153.reuse, R18, R17 ;  /* 0x00000012996f7223 */ /* 0x040fe40000010011 */
[----:B------:R-:W-:-:S02]  /*24c0*/  FFMA.FTZ R12, R153, R103, -R16 ;  /* 0x00000067990c7223 */ /* 0x000fc40000010810 */
[----:B------:R-:W-:Y:S02]  /*24d0*/  FMUL.FTZ R161, R87, R110 ;  /* 0x0000006e57a17220 */ /* 0x000fe40000410000 */
[----:B------:R-:W-:Y:S02]  /*24e0*/  FFMA.FTZ R112, R108, R163, R107 ;  /* 0x000000a36c707223 */ /* 0x000fe4000001006b */
[----:B------:R-:W-:Y:S02]  /*24f0*/  FMUL.FTZ R147, R146, R147 ;  /* 0x0000009392937220 */ /* 0x000fe40000410000 */
[C---:B------:R-:W-:Y:S02]  /*2500*/  FMUL.FTZ R139, R114.reuse, R139 ;  /* 0x0000008b728b7220 */ /* 0x040fe40000410000 */
[----:B------:R-:W-:Y:S01]  /*2510*/  FMUL.FTZ R138, R114, R121 ;  /* 0x00000079728a7220 */ /* 0x000fe20000410000 */
[----:B------:R-:W-:Y:S01]  /*2520*/  HADD2.F32 R103, -RZ, R13.H0_H0 ;  /* 0x2000000dff677230 */ /* 0x000fe20000004100 */
[----:B------:R-:W-:Y:S01]  /*2530*/  FMUL.FTZ R146, R146, R113 ;  /* 0x0000007192927220 */ /* 0x000fe20000410000 */
[----:B------:R-:W0:Y:S01]  /*2540*/  LDS.128 R16, [R123+0x20] ;  /* 0x000020007b107984 */ /* 0x000e220000000c00 */
[----:B------:R-:W-:-:S02]  /*2550*/  FMUL.FTZ R114, R150, R111 ;  /* 0x0000006f96727220 */ /* 0x000fc40000410000 */
[----:B------:R-:W-:Y:S02]  /*2560*/  FFMA.FTZ R12, R108, R161, R12 ;  /* 0x000000a16c0c7223 */ /* 0x000fe4000001000c */
[C---:B------:R-:W-:Y:S01]  /*2570*/  FMUL.FTZ R113, R150.reuse, R112 ;  /* 0x0000007096717220 */ /* 0x040fe20000410000 */
[----:B------:R-:W-:Y:S01]  /*2580*/  HADD2.F32 R107, -RZ, R13.H1_H1 ;  /* 0x3000000dff6b7230 */ /* 0x000fe20000004100 */
[CC--:B------:R-:W-:Y:S02]  /*2590*/  FFMA.FTZ R114, R151.reuse, R105.reuse, -R114 ;  /* 0x0000006997727223 */ /* 0x0c0fe40000010872 */
[C---:B------:R-:W-:Y:S01]  /*25a0*/  FMUL.FTZ R116, R150.reuse, R105 ;  /* 0x0000006996747220 */ /* 0x040fe20000410000 */
[----:B------:R-:W-:Y:S01]  /*25b0*/  HADD2.F32 R105, -RZ, R10.H1_H1 ;  /* 0x3000000aff697230 */ /* 0x000fe20000004100 */
[-C--:B------:R-:W-:Y:S02]  /*25c0*/  FFMA.FTZ R113, R151, R12.reuse, -R113 ;  /* 0x0000000c97717223 */ /* 0x080fe40000010871 */
[----:B------:R-:W-:-:S02]  /*25d0*/  FMUL.FTZ R12, R150, R12 ;  /* 0x0000000c960c7220 */ /* 0x000fc40000410000 */
[C---:B------:R-:W-:Y:S02]  /*25e0*/  FMUL.FTZ R166, R88.reuse, R103 ;  /* 0x0000006758a67220 */ /* 0x040fe40000410000 */
[C---:B------:R-:W-:Y:S02]  /*25f0*/  FFMA.FTZ R111, R151.reuse, R111, R116 ;  /* 0x0000006f976f7223 */ /* 0x040fe40000010074 */
[----:B------:R-:W-:Y:S02]  /*2600*/  FFMA.FTZ R12, R151, R112, R12 ;  /* 0x00000070970c7223 */ /* 0x000fe4000001000c */
[----:B------:R-:W-:Y:S02]  /*2610*/  FMUL.FTZ R164, R88, R107 ;  /* 0x0000006b58a47220 */ /* 0x000fe40000410000 */
[----:B------:R-:W-:Y:S02]  /*2620*/  FFMA.FTZ R113, R105, R166, R113 ;  /* 0x000000a669717223 */ /* 0x000fe40000010071 */
[C---:B------:R-:W-:Y:S01]  /*2630*/  FMUL.FTZ R145, R144.reuse, R145 ;  /* 0x0000009190917220 */ /* 0x040fe20000410000 */
[----:B------:R-:W-:Y:S01]  /*2640*/  HADD2.F32 R116, -RZ, R14.H1_H1 ;  /* 0x3000000eff747230 */ /* 0x000fe20000004100 */
[----:B------:R-:W-:-:S02]  /*2650*/  FMUL.FTZ R144, R144, R115 ;  /* 0x0000007390907220 */ /* 0x000fc40000410000 */
[C---:B------:R-:W-:Y:S02]  /*2660*/  FMUL.FTZ R13, R148.reuse, R111 ;  /* 0x0000006f940d7220 */ /* 0x040fe40000410000 */
[----:B------:R-:W-:Y:S02]  /*2670*/  FFMA.FTZ R12, R105, R164, R12 ;  /* 0x000000a4690c7223 */ /* 0x000fe4000001000c */
[C---:B------:R-:W-:Y:S01]  /*2680*/  FMUL.FTZ R115, R148.reuse, R113 ;  /* 0x0000007194737220 */ /* 0x040fe20000410000 */
[----:B------:R-:W-:Y:S01]  /*2690*/  HADD2.F32 R112, -RZ, R14.H0_H0 ;  /* 0x2000000eff707230 */ /* 0x000fe20000004100 */
[CC--:B------:R-:W-:Y:S02]  /*26a0*/  FFMA.FTZ R13, R149.reuse, R114.reuse, -R13 ;  /* 0x00000072950d7223 */ /* 0x0c0fe4000001080d */
[----:B------:R-:W-:Y:S01]  /*26b0*/  FMUL.FTZ R14, R148, R114 ;  /* 0x00000072940e7220 */ /* 0x000fe20000410000 */
[----:B------:R-:W-:Y:S01]  /*26c0*/  HADD2.F32 R114, -RZ, R11.H0_H0 ;  /* 0x2000000bff727230 */ /* 0x000fe20000004100 */
[----:B------:R-:W-:-:S02]  /*26d0*/  FFMA.FTZ R115, R149, R12, R115 ;  /* 0x0000000c95737223 */ /* 0x000fc40000010073 */
[----:B------:R-:W-:Y:S02]  /*26e0*/  FMUL.FTZ R12, R148, R12 ;  /* 0x0000000c940c7220 */ /* 0x000fe40000410000 */
[----:B------:R-:W-:Y:S02]  /*26f0*/  FMUL.FTZ R171, R85, R116 ;  /* 0x0000007455ab7220 */ /* 0x000fe40000410000 */
[C---:B------:R-:W-:Y:S02]  /*2700*/  FFMA.FTZ R14, R149.reuse, R111, R14 ;  /* 0x0000006f950e7223 */ /* 0x040fe4000001000e */
[----:B------:R-:W-:Y:S02]  /*2710*/  FFMA.FTZ R12, R149, R113, -R12 ;  /* 0x00000071950c7223 */ /* 0x000fe4000001080c */
[----:B------:R-:W-:Y:S02]  /*2720*/  FMUL.FTZ R169, R85, R112 ;  /* 0x0000007055a97220 */ /* 0x000fe40000410000 */
[----:B------:R-:W-:-:S02]  /*2730*/  FFMA.FTZ R117, R114, R171, R115 ;  /* 0x000000ab72757223 */ /* 0x000fc40000010073 */
[----:B------:R-:W-:Y:S01]  /*2740*/  FMUL.FTZ R118, R146, R14 ;  /* 0x0000000e92767220 */ /* 0x000fe20000410000 */
[--C-:B------:R-:W-:Y:S01]  /*2750*/  HADD2.F32 R111, -RZ, R15.reuse.H0_H0 ;  /* 0x2000000fff6f7230 */ /* 0x100fe20000004100 */
[----:B------:R-:W-:Y:S02]  /*2760*/  FFMA.FTZ R12, R114, R169, R12 ;  /* 0x000000a9720c7223 */ /* 0x000fe4000001000c */
[C---:B------:R-:W-:Y:S01]  /*2770*/  FMUL.FTZ R113, R146.reuse, R117 ;  /* 0x0000007592717220 */ /* 0x040fe20000410000 */
[----:B------:R-:W-:Y:S01]  /*2780*/  HADD2.F32 R115, -RZ, R15.H1_H1 ;  /* 0x3000000fff737230 */ /* 0x000fe20000004100 */
[CC--:B------:R-:W-:Y:S02]  /*2790*/  FFMA.FTZ R15, R147.reuse, R13.reuse, -R118 ;  /* 0x0000000d930f7223 */ /* 0x0c0fe40000010876 */
[----:B------:R-:W-:Y:S01]  /*27a0*/  FFMA.FTZ R118, R147, R12, -R113 ;  /* 0x0000000c93767223 */ /* 0x000fe20000010871 */
[----:B------:R-:W-:Y:S01]  /*27b0*/  HADD2.F32 R113, -RZ, R11.H1_H1 ;  /* 0x3000000bff717230 */ /* 0x000fe20000004100 */
[----:B------:R-:W-:-:S02]  /*27c0*/  FMUL.FTZ R13, R146, R13 ;  /* 0x0000000d920d7220 */ /* 0x000fc40000410000 */
[----:B------:R-:W-:Y:S02]  /*27d0*/  FMUL.FTZ R12, R146, R12 ;  /* 0x0000000c920c7220 */ /* 0x000fe40000410000 */
[C---:B------:R-:W-:Y:S02]  /*27e0*/  FMUL.FTZ R174, R86.reuse, R111 ;  /* 0x0000006f56ae7220 */ /* 0x040fe40000410000 */
[C---:B------:R-:W-:Y:S02]  /*27f0*/  FFMA.FTZ R13, R147.reuse, R14, R13 ;  /* 0x0000000e930d7223 */ /* 0x040fe4000001000d */
[----:B------:R-:W-:Y:S02]  /*2800*/  FFMA.FTZ R12, R147, R117, R12 ;  /* 0x00000075930c7223 */ /* 0x000fe4000001000c */
[----:B------:R-:W-:Y:S02]  /*2810*/  FMUL.FTZ R172, R86, R115 ;  /* 0x0000007356ac7220 */ /* 0x000fe40000410000 */
[----:B------:R-:W-:-:S02]  /*2820*/  FFMA.FTZ R14, R113, R174, R118 ;  /* 0x000000ae710e7223 */ /* 0x000fc40000010076 */
[C---:B------:R-:W-:Y:S02]  /*2830*/  FMUL.FTZ R120, R144.reuse, R13 ;  /* 0x0000000d90787220 */ /* 0x040fe40000410000 */
[----:B------:R-:W-:Y:S02]  /*2840*/  FFMA.FTZ R12, R113, R172, R12 ;  /* 0x000000ac710c7223 */ /* 0x000fe4000001000c */
[C---:B------:R-:W-:Y:S01]  /*2850*/  FMUL.FTZ R117, R144.reuse, R14 ;  /* 0x0000000e90757220 */ /* 0x040fe20000410000 */
[--C-:B0-----:R-:W-:Y:S01]  /*2860*/  HADD2.F32 R118, -RZ, R16.reuse.H0_H0 ;  /* 0x20000010ff767230 */ /* 0x101fe20000004100 */
[-C--:B------:R-:W-:Y:S01]  /*2870*/  FMUL.FTZ R124, R144, R15.reuse ;  /* 0x0000000f907c7220 */ /* 0x080fe20000410000 */
[----:B------:R-:W-:Y:S01]  /*2880*/  HADD2.F32 R122, -RZ, R16.H1_H1 ;  /* 0x30000010ff7a7230 */ /* 0x000fe20000004100 */
[C---:B------:R-:W-:Y:S02]  /*2890*/  FFMA.FTZ R16, R145.reuse, R15, -R120 ;  /* 0x0000000f91107223 */ /* 0x040fe40000010878 */
[----:B------:R-:W-:-:S02]  /*28a0*/  FFMA.FTZ R15, R145, R12, R117 ;  /* 0x0000000c910f7223 */ /* 0x000fc40000010075 */
[----:B------:R-:W-:Y:S01]  /*28b0*/  FMUL.FTZ R12, R144, R12 ;  /* 0x0000000c900c7220 */ /* 0x000fe20000410000 */
[----:B------:R-:W-:Y:S01]  /*28c0*/  HADD2.F32 R120, -RZ, R4.H0_H0 ;  /* 0x20000004ff787230 */ /* 0x000fe20000004100 */
[----:B------:R-:W-:Y:S02]  /*28d0*/  FMUL.FTZ R175, R83, R118 ;  /* 0x0000007653af7220 */ /* 0x000fe40000410000 */
[C---:B------:R-:W-:Y:S02]  /*28e0*/  FFMA.FTZ R117, R145.reuse, R14, -R12 ;  /* 0x0000000e91757223 */ /* 0x040fe4000001080c */
[C---:B------:R-:W-:Y:S02]  /*28f0*/  FMUL.FTZ R137, R136.reuse, R137 ;  /* 0x0000008988897220 */ /* 0x040fe40000410000 */
[----:B------:R-:W-:Y:S02]  /*2900*/  FFMA.FTZ R124, R145, R13, R124 ;  /* 0x0000000d917c7223 */ /* 0x000fe4000001007c */
[----:B------:R-:W-:Y:S01]  /*2910*/  FMUL.FTZ R136, R136, R125 ;  /* 0x0000007d88887220 */ /* 0x000fe20000410000 */
[--C-:B------:R-:W-:Y:S01]  /*2920*/  HADD2.F32 R121, -RZ, R17.reuse.H1_H1 ;  /* 0x30000011ff797230 */ /* 0x100fe20000004100 */
[----:B------:R-:W-:Y:S01]  /*2930*/  FFMA.FTZ R125, R120, R175, R117 ;  /* 0x000000af787d7223 */ /* 0x000fe20000010075 */
[----:B------:R-:W-:Y:S01]  /*2940*/  HADD2.F32 R117, -RZ, R17.H0_H0 ;  /* 0x20000011ff757230 */ /* 0x000fe20000004100 */
[----:B------:R-:W-:-:S04]  /*2950*/  FMUL.FTZ R17, R142, R124 ;  /* 0x0000007c8e117220 */ /* 0x000fc80000410000 */
[-C--:B------:R-:W-:Y:S02]  /*2960*/  FFMA.FTZ R17, R143, R16.reuse, -R17 ;  /* 0x000000108f117223 */ /* 0x080fe40000010811 */
[----:B------:R-:W-:Y:S02]  /*2970*/  FMUL.FTZ R16, R142, R16 ;  /* 0x000000108e107220 */ /* 0x000fe40000410000 */
[----:B------:R-:W-:Y:S02]  /*2980*/  FMUL.FTZ R177, R83, R122 ;  /* 0x0000007a53b17220 */ /* 0x000fe40000410000 */
[----:B------:R-:W-:Y:S02]  /*2990*/  FFMA.FTZ R16, R143, R124, R16 ;  /* 0x0000007c8f107223 */ /* 0x000fe40000010010 */
[----:B------:R-:W-:Y:S02]  /*29a0*/  FFMA.FTZ R126, R120, R177, R15 ;  /* 0x000000b1787e7223 */ /* 0x000fe4000001000f */
[----:B------:R-:W-:Y:S01]  /*29b0*/  FMUL.FTZ R130, R140, R16 ;  /* 0x000000108c827220 */ /* 0x000fe20000410000 */
[----:B------:R-:W0:Y:S01]  /*29c0*/  LDS.128 R12, [R123+0x30] ;  /* 0x000030007b0c7984 */ /* 0x000e220000000c00 */
[----:B------:R-:W-:-:S02]  /*29d0*/  FMUL.FTZ R128, R142, R126 ;  /* 0x0000007e8e807220 */ /* 0x000fc40000410000 */
[-C--:B------:R-:W-:Y:S02]  /*29e0*/  FFMA.FTZ R130, R141, R17.reuse, -R130 ;  /* 0x000000118d827223 */ /* 0x080fe40000010882 */
[----:B------:R-:W-:Y:S01]  /*29f0*/  FMUL.FTZ R17, R140, R17 ;  /* 0x000000118c117220 */ /* 0x000fe20000410000 */
[----:B------:R-:W-:Y:S01]  /*2a00*/  HADD2.F32 R119, -RZ, R4.H1_H1 ;  /* 0x30000004ff777230 */ /* 0x000fe20000004100 */
[-C--:B------:R-:W-:Y:S02]  /*2a10*/  FFMA.FTZ R128, R143, R125.reuse, -R128 ;  /* 0x0000007d8f807223 */ /* 0x080fe40000010880 */
[----:B------:R-:W-:Y:S02]  /*2a20*/  FFMA.FTZ R17, R141, R16, R17 ;  /* 0x000000108d117223 */ /* 0x000fe40000010011 */
[----:B------:R-:W-:Y:S02]  /*2a30*/  FMUL.FTZ R125, R142, R125 ;  /* 0x0000007d8e7d7220 */ /* 0x000fe40000410000 */
[----:B------:R-:W-:-:S02]  /*2a40*/  FMUL.FTZ R180, R84, R117 ;  /* 0x0000007554b47220 */ /* 0x000fc40000410000 */
[----:B------:R-:W-:Y:S02]  /*2a50*/  FMUL.FTZ R16, R138, R17 ;  /* 0x000000118a107220 */ /* 0x000fe40000410000 */
[----:B------:R-:W-:Y:S02]  /*2a60*/  FFMA.FTZ R125, R143, R126, R125 ;  /* 0x0000007e8f7d7223 */ /* 0x000fe4000001007d */
[----:B------:R-:W-:Y:S02]  /*2a70*/  FMUL.FTZ R178, R84, R121 ;  /* 0x0000007954b27220 */ /* 0x000fe40000410000 */
[----:B------:R-:W-:Y:S02]  /*2a80*/  FFMA.FTZ R128, R119, R180, R128 ;  /* 0x000000b477807223 */ /* 0x000fe40000010080 */
[-C--:B------:R-:W-:Y:S01]  /*2a90*/  FFMA.FTZ R16, R139, R130.reuse, -R16 ;  /* 0x000000828b107223 */ /* 0x080fe20000010810 */
[----:B------:R-:W-:Y:S01]  /*2aa0*/  HADD2.F32 R124, -RZ, R18.H1_H1 ;  /* 0x30000012ff7c7230 */ /* 0x000fe20000004100 */
[----:B------:R-:W-:-:S02]  /*2ab0*/  FMUL.FTZ R130, R138, R130 ;  /* 0x000000828a827220 */ /* 0x000fc40000410000 */
[----:B------:R-:W-:Y:S02]  /*2ac0*/  FFMA.FTZ R125, R119, R178, R125 ;  /* 0x000000b2777d7223 */ /* 0x000fe4000001007d */
[----:B------:R-:W-:Y:S01]  /*2ad0*/  FMUL.FTZ R176, R140, R128 ;  /* 0x000000808cb07220 */ /* 0x000fe20000410000 */
[----:B------:R-:W-:Y:S01]  /*2ae0*/  HADD2.F32 R126, -RZ, R5.H0_H0 ;  /* 0x20000005ff7e7230 */ /* 0x000fe20000004100 */
[----:B------:R-:W-:Y:S01]  /*2af0*/  FFMA.FTZ R130, R139, R17, R130 ;  /* 0x000000118b827223 */ /* 0x000fe20000010082 */
[----:B------:R-:W-:Y:S01]  /*2b00*/  HADD2.F32 R18, -RZ, R18.H0_H0 ;  /* 0x20000012ff127230 */ /* 0x000fe20000004100 */
[-C--:B------:R-:W-:Y:S02]  /*2b10*/  FFMA.FTZ R176, R141, R125.reuse, R176 ;  /* 0x0000007d8db07223 */ /* 0x080fe400000100b0 */
[----:B------:R-:W-:Y:S02]  /*2b20*/  FMUL.FTZ R17, R136, R16 ;  /* 0x0000001088117220 */ /* 0x000fe40000410000 */
[----:B------:R-:W-:-:S02]  /*2b30*/  FMUL.FTZ R125, R140, R125 ;  /* 0x0000007d8c7d7220 */ /* 0x000fc40000410000 */
[----:B------:R-:W-:Y:S02]  /*2b40*/  FMUL.FTZ R185, R81, R124 ;  /* 0x0000007c51b97220 */ /* 0x000fe40000410000 */
[----:B------:R-:W-:Y:S02]  /*2b50*/  FFMA.FTZ R17, R137, R130, R17 ;  /* 0x0000008289117223 */ /* 0x000fe40000010011 */
[----:B------:R-:W-:Y:S02]  /*2b60*/  FFMA.FTZ R125, R141, R128, -R125 ;  /* 0x000000808d7d7223 */ /* 0x000fe4000001087d */
[----:B------:R-:W-:Y:S02]  /*2b70*/  FMUL.FTZ R183, R81, R18 ;  /* 0x0000001251b77220 */ /* 0x000fe40000410000 */
[----:B------:R-:W-:Y:S02]  /*2b80*/  FFMA.FTZ R176, R126, R185, R176 ;  /* 0x000000b97eb07223 */ /* 0x000fe400000100b0 */
[----:B------:R-:W-:Y:S01]  /*2b90*/  FMUL.FTZ R130, R136, R130 ;  /* 0x0000008288827220 */ /* 0x000fe20000410000 */
[----:B------:R-:W-:Y:S01]  /*2ba0*/  HADD2.F32 R173, -RZ, R19.H0_H0 ;  /* 0x20000013ffad7230 */ /* 0x000fe20000004100 */
[----:B------:R-:W-:-:S02]  /*2bb0*/  FFMA.FTZ R125, R126, R183, R125 ;  /* 0x000000b77e7d7223 */ /* 0x000fc4000001007d */
[----:B------:R-:W-:Y:S02]  /*2bc0*/  FMUL.FTZ R128, R138, R176 ;  /* 0x000000b08a807220 */ /* 0x000fe40000410000 */
[----:B------:R-:W-:Y:S01]  /*2bd0*/  FFMA.FTZ R130, R137, R16, -R130 ;  /* 0x0000001089827223 */ /* 0x000fe20000010882 */
[----:B------:R-:W-:Y:S01]  /*2be0*/  HADD2.F32 R179, -RZ, R19.H1_H1 ;  /* 0x30000013ffb37230 */ /* 0x000fe20000004100 */
[-C--:B------:R-:W-:Y:S01]  /*2bf0*/  FFMA.FTZ R128, R139, R125.reuse, -R128 ;  /* 0x0000007d8b807223 */ /* 0x080fe20000010880 */
[----:B------:R-:W-:Y:S01]  /*2c00*/  HADD2.F32 R19, -RZ, R5.H1_H1 ;  /* 0x30000005ff137230 */ /* 0x000fe20000004100 */
[----:B------:R-:W-:Y:S02]  /*2c10*/  FMUL.FTZ R190, R134, R130 ;  /* 0x0000008286be7220 */ /* 0x000fe40000410000 */
[----:B------:R-:W-:Y:S02]  /*2c20*/  FMUL.FTZ R125, R138, R125 ;  /* 0x0000007d8a7d7220 */ /* 0x000fe40000410000 */
[----:B------:R-:W-:Y:S01]  /*2c30*/  FMUL.FTZ R188, R82, R173 ;  /* 0x000000ad52bc7220 */ /* 0x000fe20000410000 */
[----:B------:R-:W-:Y:S01]  /*2c40*/  UIADD3 UR30, UR19, -0x1, URZ ;  /* 0xffffffff131e7890 */ /* 0x000fe2000fffe03f */
[----:B------:R-:W-:-:S02]  /*2c50*/  FMUL.FTZ R16, R134, R17 ;  /* 0x0000001186107220 */ /* 0x000fc40000410000 */
[----:B------:R-:W-:Y:S02]  /*2c60*/  FFMA.FTZ R190, R135, R17, R190 ;  /* 0x0000001187be7223 */ /* 0x000fe400000100be */
[----:B------:R-:W-:Y:S02]  /*2c70*/  FFMA.FTZ R125, R139, R176, R125 ;  /* 0x000000b08b7d7223 */ /* 0x000fe4000001007d */
[----:B------:R-:W-:Y:S01]  /*2c80*/  FMUL.FTZ R186, R82, R179 ;  /* 0x000000b352ba7220 */ /* 0x000fe20000410000 */
[--C-:B0-----:R-:W-:Y:S01]  /*2c90*/  HADD2.F32 R181, -RZ, R13.reuse.H1_H1 ;  /* 0x3000000dffb57230 */ /* 0x101fe20000004100 */
[----:B------:R-:W-:Y:S01]  /*2ca0*/  FFMA.FTZ R123, R19, R188, R128 ;  /* 0x000000bc137b7223 */ /* 0x000fe20000010080 */
[----:B------:R-:W-:Y:S01]  /*2cb0*/  HADD2.F32 R191, -RZ, R13.H0_H0 ;  /* 0x2000000dffbf7230 */ /* 0x000fe20000004100 */
[----:B------:R-:W-:Y:S01]  /*2cc0*/  FFMA.FTZ R16, R135, R130, -R16 ;  /* 0x0000008287107223 */ /* 0x000fe20000010810 */
[----:B------:R-:W-:Y:S01]  /*2cd0*/  HADD2.F32 R182, -RZ, R12.H1_H1 ;  /* 0x3000000cffb67230 */ /* 0x000fe20000004100 */
[----:B------:R-:W-:Y:S01]  /*2ce0*/  FMUL.FTZ R13, R132, R190 ;  /* 0x000000be840d7220 */ /* 0x000fe20000410000 */
[----:B------:R-:W-:Y:S01]  /*2cf0*/  ULEA.HI UR31, UR30, UR30, URZ, 0x1 ;  /* 0x0000001e1e1f7291 */ /* 0x000fe2000f8f083f */
[----:B------:R-:W-:-:S02]  /*2d00*/  FFMA.FTZ R125, R19, R186, R125 ;  /* 0x000000ba137d7223 */ /* 0x000fc4000001007d */
[C---:B------:R-:W-:Y:S01]  /*2d10*/  FMUL.FTZ R184, R136.reuse, R123 ;  /* 0x0000007b88b87220 */ /* 0x040fe20000410000 */
[----:B------:R-:W-:Y:S01]  /*2d20*/  HADD2.F32 R176, -RZ, R12.H0_H0 ;  /* 0x2000000cffb07230 */ /* 0x000fe20000004100 */
[-C--:B------:R-:W-:Y:S01]  /*2d30*/  FFMA.FTZ R194, R133, R16.reuse, -R13 ;  /* 0x0000001085c27223 */ /* 0x080fe2000001080d */
[----:B------:R-:W-:Y:S01]  /*2d40*/  HADD2.F32 R128, -RZ, R6.H0_H0 ;  /* 0x20000006ff807230 */ /* 0x000fe20000004100 */
[-C--:B------:R-:W-:Y:S01]  /*2d50*/  FMUL.FTZ R12, R136, R125.reuse ;  /* 0x0000007d880c7220 */ /* 0x080fe20000410000 */
[----:B------:R-:W-:Y:S01]  /*2d60*/  ULOP3.LUT UR31, UR31, 0xfffffe, URZ, 0xc0, !UPT ;  /* 0x00fffffe1f1f7892 */ /* 0x000fe2000f8ec03f */
[----:B------:R-:W-:Y:S02]  /*2d70*/  FMUL.FTZ R16, R132, R16 ;  /* 0x0000001084107220 */ /* 0x000fe40000410000 */
[----:B------:R-:W-:Y:S02]  /*2d80*/  FFMA.FTZ R184, R137, R125, R184 ;  /* 0x0000007d89b87223 */ /* 0x000fe400000100b8 */
[----:B------:R-:W-:Y:S01]  /*2d90*/  FMUL.FTZ R197, R79, R182 ;  /* 0x000000b64fc57220 */ /* 0x000fe20000410000 */
[----:B------:R-:W-:Y:S01]  /*2da0*/  UIADD3 UR31, UR30, -UR31, URZ ;  /* 0x8000001f1e1f7290 */ /* 0x000fe2000fffe03f */
[----:B------:R-:W-:-:S02]  /*2db0*/  FFMA.FTZ R12, R137, R123, -R12 ;  /* 0x0000007b890c7223 */ /* 0x000fc4000001080c */
[----:B------:R-:W-:Y:S02]  /*2dc0*/  FMUL.FTZ R195, R79, R176 ;  /* 0x000000b04fc37220 */ /* 0x000fe40000410000 */
[----:B------:R-:W-:Y:S02]  /*2dd0*/  FFMA.FTZ R16, R133, R190, R16 ;  /* 0x000000be85107223 */ /* 0x000fe40000010010 */
[C---:B------:R-:W-:Y:S01]  /*2de0*/  FFMA.FTZ R184, R128.reuse, R197, R184 ;  /* 0x000000c580b87223 */ /* 0x040fe200000100b8 */
[----:B------:R-:W-:Y:S01]  /*2df0*/  ULEA UR31, UR31, UR7, 0x8 ;  /* 0x000000071f1f7291 */ /* 0x000fe2000f8e403f */
[----:B------:R-:W-:Y:S02]  /*2e00*/  FFMA.FTZ R12, R128, R195, R12 ;  /* 0x000000c3800c7223 */ /* 0x000fe4000001000c */
[----:B------:R-:W-:Y:S02]  /*2e10*/  FMUL.FTZ R236, R129, R16 ;  /* 0x0000001081ec7220 */ /* 0x000fe40000410000 */
[----:B------:R-:W-:-:S02]  /*2e20*/  FMUL.FTZ R123, R134, R184 ;  /* 0x000000b8867b7220 */ /* 0x000fc40000410000 */
[----:B------:R-:W-:Y:S02]  /*2e30*/  FMUL.FTZ R125, R134, R12 ;  /* 0x0000000c867d7220 */ /* 0x000fe40000410000 */
[----:B------:R-:W-:Y:S01]  /*2e40*/  FFMA.FTZ R236, R131, R194, -R236 ;  /* 0x000000c283ec7223 */ /* 0x000fe200000108ec */
[C---:B------:R-:W-:Y:S01]  /*2e50*/  ISETP.NE.AND P1, PT, R98.reuse, RZ, PT ;  /* 0x000000ff6200720c */ /* 0x040fe20003f25270 */
[----:B------:R-:W-:Y:S01]  /*2e60*/  FFMA.FTZ R12, R135, R12, -R123 ;  /* 0x0000000c870c7223 */ /* 0x000fe2000001087b */
[----:B------:R-:W-:Y:S01]  /*2e70*/  HADD2.F32 R123, -RZ, R6.H1_H1 ;  /* 0x30000006ff7b7230 */ /* 0x000fe20000004100 */
[----:B------:R-:W-:Y:S01]  /*2e80*/  FMUL.FTZ R194, R129, R194 ;  /* 0x000000c281c27220 */ /* 0x000fe20000410000 */
[----:B------:R-:W-:Y:S01]  /*2e90*/  IADD3 R127, R98, 0x200, RZ ;  /* 0x00000200627f7810 */ /* 0x000fe20007ffe0ff */
[----:B------:R-:W-:Y:S01]  /*2ea0*/  FMUL.FTZ R200, R80, R191 ;  /* 0x000000bf50c87220 */ /* 0x000fe20000410000 */
[----:B------:R-:W-:Y:S01]  /*2eb0*/  MOV R196, UR31 ;  /* 0x0000001f00c47c02 */ /* 0x000fe20008000f00 */
[----:B------:R-:W-:-:S02]  /*2ec0*/  FFMA.FTZ R125, R135, R184, R125 ;  /* 0x000000b8877d7223 */ /* 0x000fc4000001007d */
[----:B------:R-:W-:Y:S02]  /*2ed0*/  FMUL.FTZ R202, R80, R181 ;  /* 0x000000b550ca7220 */ /* 0x000fe40000410000 */
[----:B------:R-:W-:Y:S01]  /*2ee0*/  FFMA.FTZ R204, R131, R16, R194 ;  /* 0x0000001083cc7223 */ /* 0x000fe200000100c2 */
[----:B------:R-:W-:Y:S01]  /*2ef0*/  SEL R16, R196, R127, !P1 ;  /* 0x0000007fc4107207 */ /* 0x000fe20004800000 */
[C---:B------:R-:W-:Y:S02]  /*2f00*/  FFMA.FTZ R12, R123.reuse, R200, R12 ;  /* 0x000000c87b0c7223 */ /* 0x040fe4000001000c */
[----:B------:R-:W-:Y:S01]  /*2f10*/  FFMA.FTZ R125, R123, R202, R125 ;  /* 0x000000ca7b7d7223 */ /* 0x000fe2000001007d */
[--C-:B------:R-:W-:Y:S01]  /*2f20*/  HADD2.F32 R190, -RZ, R14.reuse.H0_H0 ;  /* 0x2000000effbe7230 */ /* 0x100fe20000004100 */
[CC--:B------:R-:W-:Y:S01]  /*2f30*/  FMUL.FTZ R130, R132.reuse, R12.reuse ;  /* 0x0000000c84827220 */ /* 0x0c0fe20000410000 */
[----:B------:R0:W-:Y:S01]  /*2f40*/  STS.64 [R16.X8+0x1d10], R2 ;  /* 0x001d100210007388 */ /* 0x0001e20000008a00 */
[-C--:B------:R-:W-:Y:S01]  /*2f50*/  FMUL.FTZ R13, R132, R125.reuse ;  /* 0x0000007d840d7220 */ /* 0x080fe20000410000 */
[----:B------:R-:W-:Y:S01]  /*2f60*/  HADD2.F32 R184, -RZ, R14.H1_H1 ;  /* 0x3000000effb87230 */ /* 0x000fe20000004100 */
[C---:B------:R-:W-:Y:S01]  /*2f70*/  FFMA.FTZ R125, R133.reuse, R125, R130 ;  /* 0x0000007d857d7223 */ /* 0x040fe20000010082 */
[----:B------:R-:W-:Y:S01]  /*2f80*/  HADD2.F32 R130, -RZ, R7.H0_H0 ;  /* 0x20000007ff827230 */ /* 0x000fe20000004100 */
[----:B------:R-:W-:-:S02]  /*2f90*/  FFMA.FTZ R13, R133, R12, -R13 ;  /* 0x0000000c850d7223 */ /* 0x000fc4000001080d */
[C---:B------:R-:W-:Y:S02]  /*2fa0*/  FMUL.FTZ R201, R77.reuse, R190 ;  /* 0x000000be4dc97220 */ /* 0x040fe40000410000 */
[----:B------:R-:W-:Y:S02]  /*2fb0*/  FMUL.FTZ R203, R77, R184 ;  /* 0x000000b84dcb7220 */ /* 0x000fe40000410000 */
[----:B------:R-:W-:Y:S01]  /*2fc0*/  FFMA.FTZ R12, R130, R201, R13 ;  /* 0x000000c9820c7223 */ /* 0x000fe2000001000d */
[----:B------:R-:W-:Y:S01]  /*2fd0*/  ISETP.NE.AND P2, PT, R98, 0x1f, PT ;  /* 0x0000001f6200780c */ /* 0x000fe20003f45270 */
[--C-:B------:R-:W-:Y:S01]  /*2fe0*/  HADD2.F32 R193, -RZ, R15.reuse.H0_H0 ;  /* 0x2000000fffc17230 */ /* 0x100fe20000004100 */
[----:B------:R-:W-:Y:S01]  /*2ff0*/  FFMA.FTZ R14, R130, R203, R125 ;  /* 0x000000cb820e7223 */ /* 0x000fe2000001007d */
[----:B------:R-:W-:Y:S01]  /*3000*/  HADD2.F32 R199, -RZ, R15.H1_H1 ;  /* 0x3000000fffc77230 */ /* 0x000fe20000004100 */
[C---:B------:R-:W-:Y:S01]  /*3010*/  FMUL.FTZ R17, R129.reuse, R12 ;  /* 0x0000000c81117220 */ /* 0x040fe20000410000 */
[----:B------:R-:W-:Y:S01]  /*3020*/  MOV R15, 0x10 ;  /* 0x00000010000f7802 */ /* 0x000fe20000000f00 */
[----:B---3--:R-:W-:Y:S01]  /*3030*/  FMUL.FTZ R232, R0, R29 ;  /* 0x0000001d00e87220 */ /* 0x008fe20000410000 */
[----:B------:R-:W-:Y:S01]  /*3040*/  HADD2.F32 R125, -RZ, R7.H1_H1 ;  /* 0x30000007ff7d7230 */ /* 0x000fe20000004100 */
[----:B------:R-:W-:-:S02]  /*3050*/  FMUL.FTZ R13, R129, R14 ;  /* 0x0000000e810d7220 */ /* 0x000fc40000410000 */
[----:B------:R-:W-:Y:S02]  /*3060*/  FFMA.FTZ R17, R131, R14, R17 ;  /* 0x0000000e83117223 */ /* 0x000fe40000010011 */
[----:B------:R-:W-:-:S04]  /*3070*/  @!P3 IMAD.WIDE R14, R192, R15, UR10 ;  /* 0x0000000ac00ebe25 */ /* 0x000fc8000f8e020f */
[----:B0-----:R-:W-:Y:S02]  /*3080*/  FMUL.FTZ R16, R129, R232 ;  /* 0x000000e881107220 */ /* 0x001fe40000410000 */
[----:B------:R-:W-:Y:S02]  /*3090*/  FMUL.FTZ R230, R0, R28 ;  /* 0x0000001c00e67220 */ /* 0x000fe40000410000 */
[----:B------:R-:W-:Y:S02]  /*30a0*/  FMUL.FTZ R192, R78, R199 ;  /* 0x000000c74ec07220 */ /* 0x000fe40000410000 */
[----:B------:R-:W-:Y:S02]  /*30b0*/  FFMA.FTZ R209, R131, R230, -R16 ;  /* 0x000000e683d17223 */ /* 0x000fe40000010810 */
[----:B------:R-:W-:Y:S01]  /*30c0*/  FFMA.FTZ R238, R125, R192, R17 ;  /* 0x000000c07dee7223 */ /* 0x000fe20000010011 */
[----:B------:R-:W-:Y:S06]  /*30d0*/  BAR.SYNC.DEFER_BLOCKING 0x0 ;  /* 0x0000000000007b1d */ /* 0x000fec0000010000 */
[----:B------:R0:W1:Y:S01]  /*30e0*/  @P2 LDS.64 R16, [R98.X8+0x2d18] ;  /* 0x002d180062102984 */ /* 0x0000620000008a00 */
[----:B------:R-:W-:Y:S01]  /*30f0*/  BSSY B0, `(.L_x_10226) ;  /* 0x0000013000007945 */ /* 0x000fe20003800000 */
[----:B------:R-:W-:-:S02]  /*3100*/  FFMA.FTZ R237, R131, R12, -R13 ;  /* 0x0000000c83ed7223 */ /* 0x000fc4000001080d */
[----:B------:R-:W-:Y:S01]  /*3110*/  CS2R R12, SRZ ;  /* 0x00000000000c7805 */ /* 0x000fe2000001ff00 */
[C---:B------:R-:W-:Y:S02]  /*3120*/  FMUL.FTZ R198, R30.reuse, R28 ;  /* 0x0000001c1ec67220 */ /* 0x040fe40000410000 */
[----:B------:R-:W-:Y:S02]  /*3130*/  FMUL.FTZ R196, R30, R29 ;  /* 0x0000001d1ec47220 */ /* 0x000fe40000410000 */
[----:B------:R-:W-:Y:S02]  /*3140*/  FMUL.FTZ R194, R78, R193 ;  /* 0x000000c14ec27220 */ /* 0x000fe40000410000 */
[----:B------:R-:W-:Y:S01]  /*3150*/  FMUL.FTZ R206, R131, R232 ;  /* 0x000000e883ce7220 */ /* 0x000fe20000410000 */
[----:B------:R-:W-:Y:S05]  /*3160*/  @P2 BRA `(.L_x_10227) ;  /* 0x000000b000002947 */ /* 0x000fea0003800000 */
[----:B0-----:R-:W-:Y:S01]  /*3170*/  ULDC UR30, c[0x0][0x174] ;  /* 0x00005d00001e7ab9 */ /* 0x001fe20000000800 */
        /* <DEDUP_REMOVED lines=10> */
.L_x_10227:
[----:B0-----:R-:W-:Y:S05]  /*3220*/  BSYNC B0 ;  /* 0x0000000000007941 */ /* 0x001fea0003800000 */
.L_x_10226:
[----:B------:R0:W2:Y:S01]  /*3230*/  @!P3 LDG.E.64 R12, [R14.64+0x8] ;  /* 0x0000081c0e0cb981 */ /* 0x0000a2000c1e1b00 */
[----:B------:R-:W-:Y:S02]  /*3240*/  FFMA.FTZ R237, R125, R194, R237 ;  /* 0x000000c27ded7223 */ /* 0x000fe400000100ed */
[----:B------:R-:W-:Y:S01]  /*3250*/  FFMA.FTZ R213, -R129, R230, -R206 ;  /* 0x000000e681d57223 */ /* 0x000fe200000109ce */
[----:B------:R-:W0:Y:S01]  /*3260*/  SHFL.UP PT, R205, R236, 0x1, RZ ;  /* 0x04200000eccd7989 */ /* 0x000e2200000e00ff */
[----:B------:R-:W-:-:S03]  /*3270*/  FADD.FTZ R206, R198, R209 ;  /* 0x000000d1c6ce7221 */ /* 0x000fc60000010000 */
[----:B------:R-:W3:Y:S04]  /*3280*/  SHFL.UP PT, R211, R238, 0x1, RZ ;  /* 0x04200000eed37989 */ /* 0x000ee800000e00ff */
[----:B------:R-:W4:Y:S04]  /*3290*/  SHFL.UP PT, R209, R237, 0x1, RZ ;  /* 0x04200000edd17989 */ /* 0x000f2800000e00ff */
[----:B------:R-:W5:Y:S01]  /*32a0*/  SHFL.UP PT, R207, R204, 0x1, RZ ;  /* 0x04200000cccf7989 */ /* 0x000f6200000e00ff */
[----:B------:R-:W-:Y:S02]  /*32b0*/  FADD.FTZ R213, -R196, R213 ;  /* 0x000000d5c4d57221 */ /* 0x000fe40000010100 */
[----:B------:R-:W-:-:S02]  /*32c0*/  FMUL.FTZ R210, R132, -R206 ;  /* 0x800000ce84d27220 */ /* 0x000fc40000410000 */
[-C--:B------:R-:W-:Y:S02]  /*32d0*/  FMUL.FTZ R208, R132, -R213.reuse ;  /* 0x800000d584d07220 */ /* 0x080fe40000410000 */
[----:B------:R-:W-:Y:S02]  /*32e0*/  FFMA.FTZ R210, R133, R213, R210 ;  /* 0x000000d585d27223 */ /* 0x000fe400000100d2 */
[----:B------:R-:W-:Y:S02]  /*32f0*/  FMUL.FTZ R229, R31, R29 ;  /* 0x0000001d1fe57220 */ /* 0x000fe40000410000 */
[----:B------:R-:W-:Y:S02]  /*3300*/  FFMA.FTZ R213, R133, R206, -R208 ;  /* 0x000000ce85d57223 */ /* 0x000fe400000108d0 */
[----:B------:R-:W-:Y:S02]  /*3310*/  FMUL.FTZ R228, R31, R28 ;  /* 0x0000001c1fe47220 */ /* 0x000fe40000410000 */
[----:B------:R-:W-:Y:S01]  /*3320*/  FADD.FTZ R210, -R229, R210 ;  /* 0x000000d2e5d27221 */ /* 0x000fe20000010100 */
[----:B------:R-:W-:Y:S01]  /*3330*/  ISETP.GE.AND P3, PT, R96, 0x1, PT ;  /* 0x000000016000780c */ /* 0x000fe20003f66270 */
[----:B------:R-:W-:-:S02]  /*3340*/  FADD.FTZ R213, R228, R213 ;  /* 0x000000d5e4d57221 */ /* 0x000fc40000010000 */
[----:B------:R-:W-:Y:S02]  /*3350*/  FMUL.FTZ R206, R134, -R210 ;  /* 0x800000d286ce7220 */ /* 0x000fe40000410000 */
[C---:B0-----:R-:W-:Y:S02]  /*3360*/  FMUL.FTZ R14, R204.reuse, R205 ;  /* 0x000000cdcc0e7220 */ /* 0x041fe40000410000 */
[----:B------:R-:W-:Y:S02]  /*3370*/  FFMA.FTZ R208, R135, R213, -R206 ;  /* 0x000000d587d07223 */ /* 0x000fe400000108ce */
[C---:B---3--:R-:W-:Y:S02]  /*3380*/  FMUL.FTZ R15, R204.reuse, R211 ;  /* 0x000000d3cc0f7220 */ /* 0x048fe40000410000 */
[----:B----4-:R-:W-:Y:S02]  /*3390*/  FMUL.FTZ R206, R204, R209 ;  /* 0x000000d1ccce7220 */ /* 0x010fe40000410000 */
[----:B------:R-:W-:-:S02]  /*33a0*/  FMUL.FTZ R212, R134, -R213 ;  /* 0x800000d586d47220 */ /* 0x000fc40000410000 */
[C---:B-----5:R-:W-:Y:S02]  /*33b0*/  FFMA.FTZ R213, R236.reuse, R207, R14 ;  /* 0x000000cfecd57223 */ /* 0x060fe4000001000e */
[----:B------:R-:W-:Y:S02]  /*33c0*/  FFMA.FTZ R14, R236, R209, -R15 ;  /* 0x000000d1ec0e7223 */ /* 0x000fe4000001080f */
[----:B------:R-:W-:Y:S02]  /*33d0*/  FMUL.FTZ R207, R204, R207 ;  /* 0x000000cfcccf7220 */ /* 0x000fe40000410000 */
[----:B------:R-:W-:Y:S02]  /*33e0*/  FFMA.FTZ R211, R236, R211, R206 ;  /* 0x000000d3ecd37223 */ /* 0x000fe400000100ce */
[----:B------:R-:W-:Y:S02]  /*33f0*/  @P3 FADD.FTZ R237, R237, R14 ;  /* 0x0000000eeded3221 */ /* 0x000fe40000010000 */
[----:B------:R-:W-:-:S02]  /*3400*/  @P3 FADD.FTZ R238, R238, R211 ;  /* 0x000000d3eeee3221 */ /* 0x000fc40000010000 */
[----:B------:R-:W-:Y:S01]  /*3410*/  @P3 FFMA.FTZ R236, R236, R205, -R207 ;  /* 0x000000cdecec3223 */ /* 0x000fe200000108cf */
[----:B------:R-:W-:Y:S01]  /*3420*/  FSEL R213, R204, R213, !P3 ;  /* 0x000000d5ccd57208 */ /* 0x000fe20005800000 */
[----:B------:R-:W-:Y:S01]  /*3430*/  FFMA.FTZ R215, R135, R210, R212 ;  /* 0x000000d287d77223 */ /* 0x000fe200000100d4 */
[----:B------:R-:W0:Y:S01]  /*3440*/  SHFL.UP PT, R204, R237, 0x2, RZ ;  /* 0x04400000edcc7989 */ /* 0x000e2200000e00ff */
[C---:B------:R-:W-:Y:S02]  /*3450*/  FMUL.FTZ R227, R32.reuse, R28 ;  /* 0x0000001c20e37220 */ /* 0x040fe40000410000 */
[----:B------:R-:W-:Y:S01]  /*3460*/  FMUL.FTZ R226, R32, R29 ;  /* 0x0000001d20e27220 */ /* 0x000fe20000410000 */
[----:B------:R-:W3:Y:S01]  /*3470*/  SHFL.UP PT, R205, R238, 0x2, RZ ;  /* 0x04400000eecd7989 */ /* 0x000ee200000e00ff */
[----:B------:R-:W-:-:S03]  /*3480*/  FADD.FTZ R208, R227, R208 ;  /* 0x000000d0e3d07221 */ /* 0x000fc60000010000 */
[----:B------:R-:W4:Y:S01]  /*3490*/  SHFL.UP PT, R14, R236, 0x2, RZ ;  /* 0x04400000ec0e7989 */ /* 0x000f2200000e00ff */
[----:B------:R-:W-:-:S03]  /*34a0*/  FADD.FTZ R215, -R226, R215 ;  /* 0x000000d7e2d77221 */ /* 0x000fc60000010100 */
[----:B------:R-:W5:Y:S01]  /*34b0*/  SHFL.UP PT, R15, R213, 0x2, RZ ;  /* 0x04400000d50f7989 */ /* 0x000f6200000e00ff */
[CC--:B------:R-:W-:Y:S02]  /*34c0*/  FMUL.FTZ R206, R136.reuse, -R215.reuse ;  /* 0x800000d788ce7220 */ /* 0x0c0fe40000410000 */
[-C--:B------:R-:W-:Y:S02]  /*34d0*/  FMUL.FTZ R210, R136, -R208.reuse ;  /* 0x800000d088d27220 */ /* 0x080fe40000410000 */
[C---:B------:R-:W-:Y:S02]  /*34e0*/  FFMA.FTZ R207, R137.reuse, R208, -R206 ;  /* 0x000000d089cf7223 */ /* 0x040fe400000108ce */
[----:B------:R-:W-:Y:S02]  /*34f0*/  FFMA.FTZ R210, R137, R215, R210 ;  /* 0x000000d789d27223 */ /* 0x000fe400000100d2 */
[C---:B------:R-:W-:Y:S02]  /*3500*/  FMUL.FTZ R225, R33.reuse, R29 ;  /* 0x0000001d21e17220 */ /* 0x040fe40000410000 */
[----:B------:R-:W-:-:S02]  /*3510*/  FMUL.FTZ R224, R33, R28 ;  /* 0x0000001c21e07220 */ /* 0x000fc40000410000 */
[----:B------:R-:W-:Y:S02]  /*3520*/  FADD.FTZ R210, -R225, R210 ;  /* 0x000000d2e1d27221 */ /* 0x000fe40000010100 */
[----:B------:R-:W-:Y:S01]  /*3530*/  FADD.FTZ R207, R224, R207 ;  /* 0x000000cfe0cf7221 */ /* 0x000fe20000010000 */
[----:B------:R-:W-:Y:S01]  /*3540*/  ISETP.GE.AND P3, PT, R96, 0x2, PT ;  /* 0x000000026000780c */ /* 0x000fe20003f66270 */
[CC--:B------:R-:W-:Y:S02]  /*3550*/  FMUL.FTZ R206, R138.reuse, -R210.reuse ;  /* 0x800000d28ace7220 */ /* 0x0c0fe40000410000 */
[-C--:B------:R-:W-:Y:S02]  /*3560*/  FMUL.FTZ R208, R138, -R207.reuse ;  /* 0x800000cf8ad07220 */ /* 0x080fe40000410000 */
[C---:B------:R-:W-:Y:S02]  /*3570*/  FFMA.FTZ R211, R139.reuse, R207, -R206 ;  /* 0x000000cf8bd37223 */ /* 0x040fe400000108ce */
[----:B------:R-:W-:-:S02]  /*3580*/  FFMA.FTZ R210, R139, R210, R208 ;  /* 0x000000d28bd27223 */ /* 0x000fc400000100d0 */
[C---:B0-----:R-:W-:Y:S02]  /*3590*/  FMUL.FTZ R208, R213.reuse, R204 ;  /* 0x000000ccd5d07220 */ /* 0x041fe40000410000 */
[C---:B---3--:R-:W-:Y:S02]  /*35a0*/  FMUL.FTZ R209, R213.reuse, R205 ;  /* 0x000000cdd5d17220 */ /* 0x048fe40000410000 */
[C---:B----4-:R-:W-:Y:S02]  /*35b0*/  FMUL.FTZ R206, R213.reuse, R14 ;  /* 0x0000000ed5ce7220 */ /* 0x050fe40000410000 */
[----:B-----5:R-:W-:Y:S02]  /*35c0*/  FMUL.FTZ R207, R213, R15 ;  /* 0x0000000fd5cf7220 */ /* 0x020fe40000410000 */
[C---:B------:R-:W-:Y:S02]  /*35d0*/  FFMA.FTZ R205, R236.reuse, R205, R208 ;  /* 0x000000cdeccd7223 */ /* 0x040fe400000100d0 */
[----:B------:R-:W-:-:S02]  /*35e0*/  FFMA.FTZ R204, R236, R204, -R209 ;  /* 0x000000cceccc7223 */ /* 0x000fc400000108d1 */
[C---:B------:R-:W-:Y:S02]  /*35f0*/  FFMA.FTZ R206, R236.reuse, R15, R206 ;  /* 0x0000000fecce7223 */ /* 0x040fe400000100ce */
[----:B------:R-:W-:Y:S02]  /*3600*/  @P3 FFMA.FTZ R236, R236, R14, -R207 ;  /* 0x0000000eecec3223 */ /* 0x000fe400000108cf */
[----:B------:R-:W-:Y:S01]  /*3610*/  @P3 FADD.FTZ R238, R238, R205 ;  /* 0x000000cdeeee3221 */ /* 0x000fe20000010000 */
[----:B------:R-:W-:Y:S01]  /*3620*/  FSEL R14, R213, R206, !P3 ;  /* 0x000000ced50e7208 */ /* 0x000fe20005800000 */
[----:B------:R-:W-:Y:S02]  /*3630*/  @P3 FADD.FTZ R237, R237, R204 ;  /* 0x000000cceded3221 */ /* 0x000fe40000010000 */
[C---:B------:R-:W-:Y:S02]  /*3640*/  FMUL.FTZ R222, R34.reuse, R28 ;  /* 0x0000001c22de7220 */ /* 0x040fe40000410000 */
[----:B------:R-:W-:Y:S01]  /*3650*/  FMUL.FTZ R223, R34, R29 ;  /* 0x0000001d22df7220 */ /* 0x000fe20000410000 */
[----:B------:R-:W0:Y:S01]  /*3660*/  SHFL.UP PT, R207, R237, 0x4, RZ ;  /* 0x04800000edcf7989 */ /* 0x000e2200000e00ff */
[----:B------:R-:W-:-:S03]  /*3670*/  FADD.FTZ R211, R222, R211 ;  /* 0x000000d3ded37221 */ /* 0x000fc60000010000 */
[----:B------:R-:W3:Y:S01]  /*3680*/  SHFL.UP PT, R15, R236, 0x4, RZ ;  /* 0x04800000ec0f7989 */ /* 0x000ee200000e00ff */
[----:B------:R-:W-:-:S03]  /*3690*/  FADD.FTZ R210, -R223, R210 ;  /* 0x000000d2dfd27221 */ /* 0x000fc60000010100 */
[----:B------:R-:W4:Y:S01]  /*36a0*/  SHFL.UP PT, R209, R238, 0x4, RZ ;  /* 0x04800000eed17989 */ /* 0x000f2200000e00ff */
[----:B-1----:R-:W-:-:S03]  /*36b0*/  FMUL.FTZ R206, R129, -R16 ;  /* 0x8000001081ce7220 */ /* 0x002fc60000410000 */
[----:B------:R-:W1:Y:S01]  /*36c0*/  SHFL.UP PT, R205, R14, 0x4, RZ ;  /* 0x048000000ecd7989 */ /* 0x000e6200000e00ff */
[----:B------:R-:W-:Y:S02]  /*36d0*/  FMUL.FTZ R204, R129, R17 ;  /* 0x0000001181cc7220 */ /* 0x000fe40000410000 */
[C---:B------:R-:W-:Y:S02]  /*36e0*/  FMUL.FTZ R212, R140.reuse, -R211 ;  /* 0x800000d38cd47220 */ /* 0x040fe40000410000 */
[----:B------:R-:W-:Y:S02]  /*36f0*/  FMUL.FTZ R208, R140, -R210 ;  /* 0x800000d28cd07220 */ /* 0x000fe40000410000 */
[C---:B------:R-:W-:Y:S02]  /*3700*/  FFMA.FTZ R206, R131.reuse, -R17, R206 ;  /* 0x8000001183ce7223 */ /* 0x040fe400000100ce */
[----:B------:R-:W-:Y:S02]  /*3710*/  FFMA.FTZ R204, R131, R16, -R204 ;  /* 0x0000001083cc7223 */ /* 0x000fe400000108cc */
[----:B------:R-:W-:-:S02]  /*3720*/  FFMA.FTZ R212, R141, R210, R212 ;  /* 0x000000d28dd47223 */ /* 0x000fc400000100d4 */
[----:B------:R-:W-:Y:S02]  /*3730*/  FMUL.FTZ R221, R35, R29 ;  /* 0x0000001d23dd7220 */ /* 0x000fe40000410000 */
[----:B------:R-:W-:Y:S02]  /*3740*/  FFMA.FTZ R211, R141, R211, -R208 ;  /* 0x000000d38dd37223 */ /* 0x000fe400000108d0 */
[----:B------:R-:W-:Y:S02]  /*3750*/  FMUL.FTZ R220, R35, R28 ;  /* 0x0000001c23dc7220 */ /* 0x000fe40000410000 */
[C---:B------:R-:W-:Y:S02]  /*3760*/  FMUL.FTZ R208, R132.reuse, -R206 ;  /* 0x800000ce84d07220 */ /* 0x040fe40000410000 */
[----:B------:R-:W-:Y:S02]  /*3770*/  FMUL.FTZ R210, R132, -R204 ;  /* 0x800000cc84d27220 */ /* 0x000fe40000410000 */
[----:B------:R-:W-:-:S02]  /*3780*/  FADD.FTZ R212, -R221, R212 ;  /* 0x000000d4ddd47221 */ /* 0x000fc40000010100 */
[----:B------:R-:W-:Y:S01]  /*3790*/  FADD.FTZ R211, R220, R211 ;  /* 0x000000d3dcd37221 */ /* 0x000fe20000010000 */
[----:B------:R-:W-:Y:S01]  /*37a0*/  ISETP.GE.AND P3, PT, R96, 0x4, PT ;  /* 0x000000046000780c */ /* 0x000fe20003f66270 */
        /* <DEDUP_REMOVED lines=11> */
[C---:B---3--:R-:W-:Y:S02]  /*3860*/  FMUL.FTZ R206, R14.reuse, R15 ;  /* 0x0000000f0ece7220 */ /* 0x048fe40000410000 */
[C---:B----4-:R-:W-:Y:S02]  /*3870*/  FMUL.FTZ R208, R14.reuse, R209 ;  /* 0x000000d10ed07220 */ /* 0x050fe40000410000 */
[----:B-1----:R-:W-:Y:S02]  /*3880*/  FMUL.FTZ R204, R14, R205 ;  /* 0x000000cd0ecc7220 */ /* 0x002fe40000410000 */
        /* <DEDUP_REMOVED lines=9> */
[----:B------:R-:W-:Y:S02]  /*3920*/  @P3 FADD.FTZ R237, R237, R208 ;  /* 0x000000d0eded3221 */ /* 0x000fe40000010000 */
[----:B------:R-:W-:-:S02]  /*3930*/  FADD.FTZ R214, -R219, R214 ;  /* 0x000000d6dbd67221 */ /* 0x000fc40000010100 */
[----:B------:R-:W-:Y:S01]  /*3940*/  FADD.FTZ R213, R218, R213 ;  /* 0x000000d5dad57221 */ /* 0x000fe20000010000 */
[----:B------:R-:W1:Y:S01]  /*3950*/  SHFL.UP PT, R205, R237, 0x8, RZ ;  /* 0x05000000edcd7989 */ /* 0x000e6200000e00ff */
[----:B------:R-:W-:-:S03]  /*3960*/  FMUL.FTZ R204, R136, -R212 ;  /* 0x800000d488cc7220 */ /* 0x000fc60000410000 */
[----:B------:R-:W3:Y:S01]  /*3970*/  SHFL.UP PT, R207, R238, 0x8, RZ ;  /* 0x05000000eecf7989 */ /* 0x000ee200000e00ff */
[----:B------:R-:W-:-:S03]  /*3980*/  FMUL.FTZ R206, R136, -R211 ;  /* 0x800000d388ce7220 */ /* 0x000fc60000410000 */
[----:B------:R-:W4:Y:S01]  /*3990*/  SHFL.UP PT, R209, R14, 0x8, RZ ;  /* 0x050000000ed17989 */ /* 0x000f2200000e00ff */
[CC--:B------:R-:W-:Y:S02]  /*39a0*/  FMUL.FTZ R208, R144.reuse, -R214.reuse ;  /* 0x800000d690d07220 */ /* 0x0c0fe40000410000 */
[----:B------:R-:W-:Y:S02]  /*39b0*/  FMUL.FTZ R210, R144, -R213 ;  /* 0x800000d590d27220 */ /* 0x000fe40000410000 */
[----:B------:R-:W-:Y:S02]  /*39c0*/  FFMA.FTZ R204, R137, R211, -R204 ;  /* 0x000000d389cc7223 */ /* 0x000fe400000108cc */
[C---:B------:R-:W-:Y:S02]  /*39d0*/  FFMA.FTZ R213, R145.reuse, R213, -R208 ;  /* 0x000000d591d57223 */ /* 0x040fe400000108d0 */
[----:B------:R-:W-:Y:S02]  /*39e0*/  FFMA.FTZ R214, R145, R214, R210 ;  /* 0x000000d691d67223 */ /* 0x000fe400000100d2 */
[----:B------:R-:W-:-:S02]  /*39f0*/  FFMA.FTZ R206, R137, R212, R206 ;  /* 0x000000d489ce7223 */ /* 0x000fc400000100ce */
[C---:B------:R-:W-:Y:S02]  /*3a00*/  FMUL.FTZ R216, R37.reuse, R28 ;  /* 0x0000001c25d87220 */ /* 0x040fe40000410000 */
[C---:B------:R-:W-:Y:S02]  /*3a10*/  FMUL.FTZ R210, R138.reuse, -R204 ;  /* 0x800000cc8ad27220 */ /* 0x040fe40000410000 */
[----:B------:R-:W-:Y:S02]  /*3a20*/  FMUL.FTZ R217, R37, R29 ;  /* 0x0000001d25d97220 */ /* 0x000fe40000410000 */
[-C--:B------:R-:W-:Y:S02]  /*3a30*/  FMUL.FTZ R208, R138, -R206.reuse ;  /* 0x800000ce8ad07220 */ /* 0x080fe40000410000 */
[----:B------:R-:W-:Y:S02]  /*3a40*/  FADD.FTZ R213, R216, R213 ;  /* 0x000000d5d8d57221 */ /* 0x000fe40000010000 */
[----:B------:R-:W-:-:S02]  /*3a50*/  FFMA.FTZ R210, R139, R206, R210 ;  /* 0x000000ce8bd27223 */ /* 0x000fc400000100d2 */
[----:B------:R-:W-:Y:S02]  /*3a60*/  FADD.FTZ R214, -R217, R214 ;  /* 0x000000d6d9d67221 */ /* 0x000fe40000010100 */
[----:B------:R-:W-:Y:S02]  /*3a70*/  FFMA.FTZ R208, R139, R204, -R208 ;  /* 0x000000cc8bd07223 */ /* 0x000fe400000108d0 */
[----:B------:R-:W-:Y:S01]  /*3a80*/  FMUL.FTZ R212, R146, -R213 ;  /* 0x800000d592d47220 */ /* 0x000fe20000410000 */
[----:B------:R-:W-:Y:S01]  /*3a90*/  ISETP.GE.AND P3, PT, R96, 0x8, PT ;  /* 0x000000086000780c */ /* 0x000fe20003f66270 */
[----:B------:R-:W-:Y:S02]  /*3aa0*/  FMUL.FTZ R204, R140, -R210 ;  /* 0x800000d28ccc7220 */ /* 0x000fe40000410000 */
[-C--:B------:R-:W-:Y:S02]  /*3ab0*/  FFMA.FTZ R234, R147, R214.reuse, R212 ;  /* 0x000000d693ea7223 */ /* 0x080fe400000100d4 */
[----:B------:R-:W-:-:S02]  /*3ac0*/  FMUL.FTZ R206, R146, -R214 ;  /* 0x800000d692ce7220 */ /* 0x000fc40000410000 */
[-C--:B------:R-:W-:Y:S02]  /*3ad0*/  FFMA.FTZ R212, R141, R208.reuse, -R204 ;  /* 0x000000d08dd47223 */ /* 0x080fe400000108cc */
[----:B0-----:R-:W-:Y:S02]  /*3ae0*/  FMUL.FTZ R204, R14, R15 ;  /* 0x0000000f0ecc7220 */ /* 0x001fe40000410000 */
[----:B------:R-:W-:Y:S02]  /*3af0*/  FFMA.FTZ R211, R147, R213, -R206 ;  /* 0x000000d593d37223 */ /* 0x000fe400000108ce */
[----:B------:R-:W-:Y:S02]  /*3b00*/  FMUL.FTZ R214, R140, -R208 ;  /* 0x800000d08cd67220 */ /* 0x000fe40000410000 */
[C---:B-1----:R-:W-:Y:S02]  /*3b10*/  FMUL.FTZ R208, R14.reuse, R205 ;  /* 0x000000cd0ed07220 */ /* 0x042fe40000410000 */
[----:B---3--:R-:W-:-:S02]  /*3b20*/  FMUL.FTZ R206, R14, R207 ;  /* 0x000000cf0ece7220 */ /* 0x008fc40000410000 */
[-C--:B----4-:R-:W-:Y:S02]  /*3b30*/  FFMA.FTZ R213, R236, R209.reuse, R204 ;  /* 0x000000d1ecd57223 */ /* 0x090fe400000100cc */
[----:B------:R-:W-:Y:S02]  /*3b40*/  FMUL.FTZ R209, R14, R209 ;  /* 0x000000d10ed17220 */ /* 0x000fe40000410000 */
[C---:B------:R-:W-:Y:S02]  /*3b50*/  FFMA.FTZ R207, R236.reuse, R207, R208 ;  /* 0x000000cfeccf7223 */ /* 0x040fe400000100d0 */
[C---:B------:R-:W-:Y:S02]  /*3b60*/  FFMA.FTZ R206, R236.reuse, R205, -R206 ;  /* 0x000000cdecce7223 */ /* 0x040fe400000108ce */
[----:B------:R-:W-:Y:S01]  /*3b70*/  @P3 FFMA.FTZ R236, R236, R15, -R209 ;  /* 0x0000000fecec3223 */ /* 0x000fe200000108d1 */
[----:B------:R-:W-:Y:S01]  /*3b80*/  FSEL R14, R14, R213, !P3 ;  /* 0x000000d50e0e7208 */ /* 0x000fe20005800000 */
[----:B------:R-:W-:-:S02]  /*3b90*/  @P3 FADD.FTZ R238, R238, R207 ;  /* 0x000000cfeeee3221 */ /* 0x000fc40000010000 */
[----:B------:R-:W-:Y:S01]  /*3ba0*/  @P3 FADD.FTZ R237, R237, R206 ;  /* 0x000000ceeded3221 */ /* 0x000fe20000010000 */
[----:B------:R-:W0:Y:S01]  /*3bb0*/  SHFL.UP PT, R15, R236, 0x10, RZ ;  /* 0x06000000ec0f7989 */ /* 0x000e2200000e00ff */
[----:B------:R-:W-:-:S03]  /*3bc0*/  FFMA.FTZ R210, R141, R210, R214 ;  /* 0x000000d28dd27223 */ /* 0x000fc600000100d6 */
[----:B------:R-:W1:Y:S04]  /*3bd0*/  SHFL.UP PT, R205, R238, 0x10, RZ ;  /* 0x06000000eecd7989 */ /* 0x000e6800000e00ff */
[----:B------:R-:W3:Y:S04]  /*3be0*/  SHFL.UP PT, R213, R14, 0x10, RZ ;  /* 0x060000000ed57989 */ /* 0x000ee800000e00ff */
[----:B------:R-:W4:Y:S01]  /*3bf0*/  SHFL.UP PT, R209, R237, 0x10, RZ ;  /* 0x06000000edd17989 */ /* 0x000f2200000e00ff */
[----:B------:R-:W-:Y:S02]  /*3c00*/  FMUL.FTZ R215, R38, R29 ;  /* 0x0000001d26d77220 */ /* 0x000fe40000410000 */
[----:B------:R-:W-:-:S02]  /*3c10*/  FMUL.FTZ R204, R142, -R210 ;  /* 0x800000d28ecc7220 */ /* 0x000fc40000410000 */
[----:B------:R-:W-:Y:S02]  /*3c20*/  FMUL.FTZ R214, R38, R28 ;  /* 0x0000001c26d67220 */ /* 0x000fe40000410000 */
[----:B------:R-:W-:Y:S02]  /*3c30*/  FADD.FTZ R234, -R215, R234 ;  /* 0x000000ead7ea7221 */ /* 0x000fe40000010100 */
[-C--:B------:R-:W-:Y:S02]  /*3c40*/  FMUL.FTZ R206, R142, -R212.reuse ;  /* 0x800000d48ece7220 */ /* 0x080fe40000410000 */
[----:B------:R-:W-:Y:S02]  /*3c50*/  FFMA.FTZ R204, R143, R212, -R204 ;  /* 0x000000d48fcc7223 */ /* 0x000fe400000108cc */
[----:B------:R-:W-:Y:S02]  /*3c60*/  FADD.FTZ R211, R214, R211 ;  /* 0x000000d3d6d37221 */ /* 0x000fe40000010000 */
[----:B------:R-:W-:-:S02]  /*3c70*/  FMUL.FTZ R208, R148, -R234 ;  /* 0x800000ea94d07220 */ /* 0x000fc40000410000 */
[----:B------:R-:W-:Y:S02]  /*3c80*/  FFMA.FTZ R206, R143, R210, R206 ;  /* 0x000000d28fce7223 */ /* 0x000fe400000100ce */
[----:B------:R-:W-:Y:S01]  /*3c90*/  FMUL.FTZ R210, R144, -R204 ;  /* 0x800000cc90d27220 */ /* 0x000fe20000410000 */
[----:B------:R-:W-:Y:S01]  /*3ca0*/  ISETP.GE.AND P3, PT, R96, 0x10, PT ;  /* 0x000000106000780c */ /* 0x000fe20003f66270 */
[-C--:B------:R-:W-:Y:S02]  /*3cb0*/  FFMA.FTZ R207, R149, R211.reuse, -R208 ;  /* 0x000000d395cf7223 */ /* 0x080fe400000108d0 */
[-C--:B------:R-:W-:Y:S02]  /*3cc0*/  FMUL.FTZ R208, R144, -R206.reuse ;  /* 0x800000ce90d07220 */ /* 0x080fe40000410000 */
[----:B------:R-:W-:Y:S02]  /*3cd0*/  FFMA.FTZ R210, R145, R206, R210 ;  /* 0x000000ce91d27223 */ /* 0x000fe400000100d2 */
[----:B------:R-:W-:-:S02]  /*3ce0*/  FMUL.FTZ R211, R148, -R211 ;  /* 0x800000d394d37220 */ /* 0x000fc40000410000 */
[----:B0-----:R-:W-:Y:S02]  /*3cf0*/  FMUL.FTZ R231, R14, R15 ;  /* 0x0000000f0ee77220 */ /* 0x001fe40000410000 */
[----:B------:R-:W-:Y:S02]  /*3d00*/  FFMA.FTZ R208, R145, R204, -R208 ;  /* 0x000000cc91d07223 */ /* 0x000fe400000108d0 */
[----:B------:R-:W-:Y:S02]  /*3d10*/  FMUL.FTZ R204, R146, -R210 ;  /* 0x800000d292cc7220 */ /* 0x000fe40000410000 */
[----:B------:R-:W-:Y:S02]  /*3d20*/  FFMA.FTZ R240, R149, R234, R211 ;  /* 0x000000ea95f07223 */ /* 0x000fe400000100d3 */
[----:B-1----:R-:W-:Y:S02]  /*3d30*/  FMUL.FTZ R234, R14, R205 ;  /* 0x000000cd0eea7220 */ /* 0x002fe40000410000 */
[----:B---3--:R-:W-:-:S02]  /*3d40*/  FFMA.FTZ R231, R236, R213, R231 ;  /* 0x000000d5ece77223 */ /* 0x008fc400000100e7 */
[----:B----4-:R-:W-:Y:S02]  /*3d50*/  FMUL.FTZ R233, R14, R209 ;  /* 0x000000d10ee97220 */ /* 0x010fe40000410000 */
[-C--:B------:R-:W-:Y:S02]  /*3d60*/  FMUL.FTZ R206, R146, -R208.reuse ;  /* 0x800000d092ce7220 */ /* 0x080fe40000410000 */
[----:B------:R-:W-:Y:S02]  /*3d70*/  FMUL.FTZ R213, R14, R213 ;  /* 0x000000d50ed57220 */ /* 0x000fe40000410000 */
[----:B------:R-:W-:Y:S02]  /*3d80*/  FFMA.FTZ R204, R147, R208, -R204 ;  /* 0x000000d093cc7223 */ /* 0x000fe400000108cc */
[----:B------:R-:W-:Y:S02]  /*3d90*/  FMUL.FTZ R212, R39, R28 ;  /* 0x0000001c27d47220 */ /* 0x000fe40000410000 */
[----:B------:R-:W-:-:S02]  /*3da0*/  FFMA.FTZ R234, R236, R209, -R234 ;  /* 0x000000d1ecea7223 */ /* 0x000fc400000108ea */
[C---:B------:R-:W-:Y:S02]  /*3db0*/  FFMA.FTZ R233, R236.reuse, R205, R233 ;  /* 0x000000cdece97223 */ /* 0x040fe400000100e9 */
[----:B------:R-:W-:Y:S02]  /*3dc0*/  FFMA.FTZ R206, R147, R210, R206 ;  /* 0x000000d293ce7223 */ /* 0x000fe400000100ce */
[----:B------:R-:W-:Y:S02]  /*3dd0*/  @P3 FFMA.FTZ R236, R236, R15, -R213 ;  /* 0x0000000fecec3223 */ /* 0x000fe400000108d5 */
[----:B------:R-:W-:Y:S02]  /*3de0*/  FMUL.FTZ R213, R39, R29 ;  /* 0x0000001d27d57220 */ /* 0x000fe40000410000 */
        /* <DEDUP_REMOVED lines=9> */
[C---:B------:R-:W-:Y:S02]  /*3e80*/  FMUL.FTZ R211, R40.reuse, R29 ;  /* 0x0000001d28d37220 */ /* 0x040fe40000410000 */
[----:B------:R-:W-:Y:S02]  /*3e90*/  FFMA.FTZ R207, R151, R207, -R204 ;  /* 0x000000cf97cf7223 */ /* 0x000fe400000108cc */
[----:B------:R-:W-:Y:S02]  /*3ea0*/  FMUL.FTZ R210, R40, R28 ;  /* 0x0000001c28d27220 */ /* 0x000fe40000410000 */
[----:B------:R-:W-:Y:S02]  /*3eb0*/  FADD.FTZ R240, -R211, R240 ;  /* 0x000000f0d3f07221 */ /* 0x000fe40000010100 */
[----:B------:R-:W-:-:S02]  /*3ec0*/  FMUL.FTZ R204, R150, -R205 ;  /* 0x800000cd96cc7220 */ /* 0x000fc40000410000 */
[----:B------:R-:W-:Y:S02]  /*3ed0*/  FADD.FTZ R207, R210, R207 ;  /* 0x000000cfd2cf7221 */ /* 0x000fe40000010000 */
[----:B------:R-:W-:Y:S02]  /*3ee0*/  FMUL.FTZ R208, R152, -R240 ;  /* 0x800000f098d07220 */ /* 0x000fe40000410000 */
[-C--:B------:R-:W-:Y:S02]  /*3ef0*/  FMUL.FTZ R206, R150, -R15.reuse ;  /* 0x8000000f96ce7220 */ /* 0x080fe40000410000 */
[----:B------:R-:W-:Y:S02]  /*3f00*/  FFMA.FTZ R204, R151, R15, -R204 ;  /* 0x0000000f97cc7223 */ /* 0x000fe400000108cc */
[-C--:B------:R-:W-:Y:S02]  /*3f10*/  FMUL.FTZ R15, R152, -R207.reuse ;  /* 0x800000cf980f7220 */ /* 0x080fe40000410000 */
[----:B------:R-:W-:-:S02]  /*3f20*/  FFMA.FTZ R207, R153, R207, -R208 ;  /* 0x000000cf99cf7223 */ /* 0x000fc400000108d0 */
[----:B------:R-:W-:Y:S02]  /*3f30*/  FMUL.FTZ R208, R41, R28 ;  /* 0x0000001c29d07220 */ /* 0x000fe40000410000 */
[----:B------:R-:W-:Y:S02]  /*3f40*/  FFMA.FTZ R206, R151, R205, R206 ;  /* 0x000000cd97ce7223 */ /* 0x000fe400000100ce */
[----:B------:R-:W-:Y:S02]  /*3f50*/  FFMA.FTZ R240, R153, R240, R15 ;  /* 0x000000f099f07223 */ /* 0x000fe4000001000f */
[----:B------:R-:W-:Y:S02]  /*3f60*/  FMUL.FTZ R205, R152, -R204 ;  /* 0x800000cc98cd7220 */ /* 0x000fe40000410000 */
[----:B------:R-:W-:Y:S02]  /*3f70*/  FMUL.FTZ R209, R41, R29 ;  /* 0x0000001d29d17220 */ /* 0x000fe40000410000 */
[----:B------:R-:W-:-:S02]  /*3f80*/  FADD.FTZ R207, R208, R207 ;  /* 0x000000cfd0cf7221 */ /* 0x000fc40000010000 */
[-C--:B------:R-:W-:Y:S02]  /*3f90*/  FMUL.FTZ R15, R152, -R206.reuse ;  /* 0x800000ce980f7220 */ /* 0x080fe40000410000 */
[----:B------:R-:W-:Y:S02]  /*3fa0*/  FFMA.FTZ R205, R153, R206, R205 ;  /* 0x000000ce99cd7223 */ /* 0x000fe400000100cd */
[----:B------:R-:W-:Y:S02]  /*3fb0*/  FADD.FTZ R240, -R209, R240 ;  /* 0x000000f0d1f07221 */ /* 0x000fe40000010100 */
[C---:B------:R-:W-:Y:S02]  /*3fc0*/  FMUL.FTZ R206, R154.reuse, -R207 ;  /* 0x800000cf9ace7220 */ /* 0x040fe40000410000 */
[----:B------:R-:W-:Y:S02]  /*3fd0*/  FFMA.FTZ R15, R153, R204, -R15 ;  /* 0x000000cc990f7223 */ /* 0x000fe4000001080f */
[----:B------:R-:W-:-:S02]  /*3fe0*/  FMUL.FTZ R204, R154, -R240 ;  /* 0x800000f09acc7220 */ /* 0x000fc40000410000 */
[C---:B------:R-:W-:Y:S02]  /*3ff0*/  FFMA.FTZ R240, R155.reuse, R240, R206 ;  /* 0x000000f09bf07223 */ /* 0x040fe400000100ce */
[C---:B------:R-:W-:Y:S02]  /*4000*/  FMUL.FTZ R206, R154.reuse, -R15 ;  /* 0x8000000f9ace7220 */ /* 0x040fe40000410000 */
[C---:B------:R-:W-:Y:S02]  /*4010*/  FFMA.FTZ R235, R155.reuse, R207, -R204 ;  /* 0x000000cf9beb7223 */ /* 0x040fe400000108cc */
[-C--:B------:R-:W-:Y:S02]  /*4020*/  FMUL.FTZ R204, R154, -R205.reuse ;  /* 0x800000cd9acc7220 */ /* 0x080fe40000410000 */
[----:B------:R-:W-:Y:S02]  /*4030*/  FFMA.FTZ R205, R155, R205, R206 ;  /* 0x000000cd9bcd7223 */ /* 0x000fe400000100ce */
[----:B------:R-:W-:-:S02]  /*4040*/  FMUL.FTZ R207, R42, R29 ;  /* 0x0000001d2acf7220 */ /* 0x000fc40000410000 */
[----:B------:R-:W-:Y:S02]  /*4050*/  FMUL.FTZ R206, R42, R28 ;  /* 0x0000001c2ace7220 */ /* 0x000fe40000410000 */
[----:B------:R-:W-:Y:S02]  /*4060*/  FADD.FTZ R240, -R207, R240 ;  /* 0x000000f0cff07221 */ /* 0x000fe40000010100 */
[----:B------:R-:W-:Y:S02]  /*4070*/  FADD.FTZ R235, R206, R235 ;  /* 0x000000ebceeb7221 */ /* 0x000fe40000010000 */
[----:B------:R-:W-:Y:S02]  /*4080*/  FFMA.FTZ R204, R155, R15, -R204 ;  /* 0x0000000f9bcc7223 */ /* 0x000fe400000108cc */
[C---:B------:R-:W-:Y:S02]  /*4090*/  FMUL.FTZ R242, R156.reuse, -R240 ;  /* 0x800000f09cf27220 */ /* 0x040fe40000410000 */
[----:B------:R-:W-:-:S02]  /*40a0*/  FMUL.FTZ R15, R156, -R235 ;  /* 0x800000eb9c0f7220 */ /* 0x000fc40000410000 */
[C---:B------:R-:W-:Y:S02]  /*40b0*/  FFMA.FTZ R235, R157.reuse, R235, -R242 ;  /* 0x000000eb9deb7223 */ /* 0x040fe400000108f2 */
[C---:B------:R-:W-:Y:S02]  /*40c0*/  FFMA.FTZ R242, R157.reuse, R240, R15 ;  /* 0x000000f09df27223 */ /* 0x040fe4000001000f */
[C---:B------:R-:W-:Y:S02]  /*40d0*/  FMUL.FTZ R15, R156.reuse, -R205 ;  /* 0x800000cd9c0f7220 */ /* 0x040fe40000410000 */
[-C--:B------:R-:W-:Y:S02]  /*40e0*/  FMUL.FTZ R240, R156, -R204.reuse ;  /* 0x800000cc9cf07220 */ /* 0x080fe40000410000 */
[----:B------:R-:W-:Y:S02]  /*40f0*/  FFMA.FTZ R15, R157, R204, -R15 ;  /* 0x000000cc9d0f7223 */ /* 0x000fe4000001080f */
[----:B------:R-:W-:-:S02]  /*4100*/  FMUL.FTZ R204, R43, R28 ;  /* 0x0000001c2bcc7220 */ /* 0x000fc40000410000 */
[----:B------:R-:W-:Y:S02]  /*4110*/  FFMA.FTZ R239, R157, R205, R240 ;  /* 0x000000cd9def7223 */ /* 0x000fe400000100f0 */
[----:B------:R-:W-:Y:S02]  /*4120*/  FMUL.FTZ R205, R43, R29 ;  /* 0x0000001d2bcd7220 */ /* 0x000fe40000410000 */
[----:B------:R-:W-:Y:S02]  /*4130*/  FADD.FTZ R235, R204, R235 ;  /* 0x000000ebcceb7221 */ /* 0x000fe40000010000 */
[----:B------:R-:W-:Y:S02]  /*4140*/  FADD.FTZ R242, -R205, R242 ;  /* 0x000000f2cdf27221 */ /* 0x000fe40000010100 */
[C---:B------:R-:W-:Y:S02]  /*4150*/  FMUL.FTZ R241, R158.reuse, -R235 ;  /* 0x800000eb9ef17220 */ /* 0x040fe40000410000 */
[----:B------:R-:W-:-:S02]  /*4160*/  FMUL.FTZ R240, R158, -R242 ;  /* 0x800000f29ef07220 */ /* 0x000fc40000410000 */
[----:B------:R-:W-:Y:S01]  /*4170*/  FFMA.FTZ R246, R159, R242, R241 ;  /* 0x000000f29ff67223 */ /* 0x000fe200000100f1 */
[----:B------:R-:W-:Y:S01]  /*4180*/  FSEL R241, R14, R231, !P3 ;  /* 0x000000e70ef17208 */ /* 0x000fe20005800000 */
[----:B------:R-:W-:Y:S02]  /*4190*/  @P3 FADD.FTZ R238, R238, R233 ;  /* 0x000000e9eeee3221 */ /* 0x000fe40000010000 */
[----:B------:R-:W-:Y:S01]  /*41a0*/  @P3 FADD.FTZ R237, R237, R234 ;  /* 0x000000eaeded3221 */ /* 0x000fe20000010000 */
[----:B------:R-:W-:Y:S01]  /*41b0*/  ISETP.NE.AND P3, PT, R109, 0x1f, PT ;  /* 0x0000001f6d00780c */ /* 0x000fe20003f65270 */
[----:B------:R-:W-:Y:S02]  /*41c0*/  FFMA.FTZ R244, R159, R235, -R240 ;  /* 0x000000eb9ff47223 */ /* 0x000fe400000108f0 */
[C---:B------:R-:W-:Y:S02]  /*41d0*/  FMUL.FTZ R240, R158.reuse, -R239 ;  /* 0x800000ef9ef07220 */ /* 0x040fe40000410000 */
[----:B------:R-:W-:-:S02]  /*41e0*/  FMUL.FTZ R242, R158, -R15 ;  /* 0x8000000f9ef27220 */ /* 0x000fc40000410000 */
[C---:B------:R-:W-:Y:S02]  /*41f0*/  FMUL.FTZ R231, R44.reuse, R28 ;  /* 0x0000001c2ce77220 */ /* 0x040fe40000410000 */
[----:B------:R-:W-:Y:S02]  /*4200*/  FMUL.FTZ R233, R44, R29 ;  /* 0x0000001d2ce97220 */ /* 0x000fe40000410000 */
[C---:B------:R-:W-:Y:S02]  /*4210*/  FFMA.FTZ R240, R159.reuse, R15, -R240 ;  /* 0x0000000f9ff07223 */ /* 0x040fe400000108f0 */
[----:B------:R-:W-:Y:S02]  /*4220*/  FFMA.FTZ R239, R159, R239, R242 ;  /* 0x000000ef9fef7223 */ /* 0x000fe400000100f2 */
[----:B------:R-:W-:Y:S02]  /*4230*/  FADD.FTZ R235, R231, R244 ;  /* 0x000000f4e7eb7221 */ /* 0x000fe40000010000 */
[----:B------:R-:W-:Y:S01]  /*4240*/  FADD.FTZ R234, -R233, R246 ;  /* 0x000000f6e9ea7221 */ /* 0x000fe20000010100 */
[----:B--2---:R0:W1:Y:S01]  /*4250*/  SHFL.IDX PT, R29, R12, RZ, 0x1f ;  /* 0x00001fff0c1d7589 */ /* 0x00406200000e0000 */
[----:B------:R-:W-:Y:S03]  /*4260*/  BSSY B0, `(.L_x_10228) ;  /* 0x0000016000007945 */ /* 0x000fe60003800000 */
[----:B------:R0:W2:Y:S04]  /*4270*/  SHFL.IDX PT, R28, R13, RZ, 0x1f ;  /* 0x00001fff0d1c7589 */ /* 0x0000a800000e0000 */
[----:B------:R-:W3:Y:S04]  /*4280*/  SHFL.UP PT, R236, R236, 0x1, RZ ;  /* 0x04200000ecec7989 */ /* 0x000ee800000e00ff */
[----:B------:R-:W4:Y:S04]  /*4290*/  SHFL.UP PT, R241, R241, 0x1, RZ ;  /* 0x04200000f1f17989 */ /* 0x000f2800000e00ff */
[----:B------:R-:W0:Y:S04]  /*42a0*/  SHFL.UP PT, R237, R237, 0x1, RZ ;  /* 0x04200000eded7989 */ /* 0x000e2800000e00ff */
[----:B------:R-:W0:Y:S04]  /*42b0*/  SHFL.UP PT, R238, R238, 0x1, RZ ;  /* 0x04200000eeee7989 */ /* 0x000e2800000e00ff */
[----:B------:R0:W0:Y:S04]  /*42c0*/  SHFL.DOWN PT, R14, R240, 0x1, 0x1f ;  /* 0x08201f00f00e7f89 */ /* 0x00002800000e0000 */
[----:B------:R0:W0:Y:S04]  /*42d0*/  SHFL.DOWN PT, R242, R239, 0x1, 0x1f ;  /* 0x08201f00eff27f89 */ /* 0x00002800000e0000 */
[----:B------:R0:W0:Y:S04]  /*42e0*/  SHFL.DOWN PT, R12, R235, 0x1, 0x1f ;  /* 0x08201f00eb0c7f89 */ /* 0x00002800000e0000 */
[----:B------:R0:W0:Y:S01]  /*42f0*/  SHFL.DOWN PT, R244, R234, 0x1, 0x1f ;  /* 0x08201f00eaf47f89 */ /* 0x00002200000e0000 */
[----:B------:R-:W-:Y:S05]  /*4300*/  @!P3 BRA `(.L_x_10229) ;  /* 0x000000b00000b947 */ /* 0x000fea0003800000 */
[C---:B01234-:R-:W-:Y:S02]  /*4310*/  FMUL.FTZ R13, R239.reuse, R244 ;  /* 0x000000f4ef0d7220 */ /* 0x05ffe40000410000 */
[----:B------:R-:W-:-:S02]  /*4320*/  FMUL.FTZ R15, R239, R12 ;  /* 0x0000000cef0f7220 */ /* 0x000fc40000410000 */
[C---:B------:R-:W-:Y:S02]  /*4330*/  FFMA.FTZ R12, R240.reuse, R12, -R13 ;  /* 0x0000000cf00c7223 */ /* 0x040fe4000001080d */
[C---:B------:R-:W-:Y:S02]  /*4340*/  FMUL.FTZ R13, R239.reuse, R242 ;  /* 0x000000f2ef0d7220 */ /* 0x040fe40000410000 */
[-C--:B------:R-:W-:Y:S02]  /*4350*/  FMUL.FTZ R239, R239, R14.reuse ;  /* 0x0000000eefef7220 */ /* 0x080fe40000410000 */
[C---:B------:R-:W-:Y:S02]  /*4360*/  FFMA.FTZ R13, R240.reuse, R14, -R13 ;  /* 0x0000000ef00d7223 */ /* 0x040fe4000001080d */
[C---:B------:R-:W-:Y:S02]  /*4370*/  FFMA.FTZ R15, R240.reuse, R244, R15 ;  /* 0x000000f4f00f7223 */ /* 0x040fe4000001000f */
[----:B------:R-:W-:Y:S01]  /*4380*/  FFMA.FTZ R239, R240, R242, R239 ;  /* 0x000000f2f0ef7223 */ /* 0x000fe200000100ef */
[----:B------:R-:W-:Y:S01]  /*4390*/  MOV R240, R13 ;  /* 0x0000000d00f07202 */ /* 0x000fe20000000f00 */
[----:B------:R-:W-:-:S02]  /*43a0*/  FADD.FTZ R235, R235, R12 ;  /* 0x0000000cebeb7221 */ /* 0x000fc40000010000 */
[----:B------:R-:W-:Y:S02]  /*43b0*/  FADD.FTZ R234, R234, R15 ;  /* 0x0000000feaea7221 */ /* 0x000fe40000010000 */
.L_x_10229:
[----:B-1234-:R-:W-:Y:S05]  /*43c0*/  BSYNC B0 ;  /* 0x0000000000007941 */ /* 0x01efea0003800000 */
.L_x_10228:
[----:B0-----:R-:W-:Y:S01]  /*43d0*/  MOV R12, UR19 ;  /* 0x00000013000c7c02 */ /* 0x001fe20008000f00 */
[----:B------:R-:W-:Y:S01]  /*43e0*/  HFMA2.MMA R13, -RZ, RZ, 0, 0 ;  /* 0x00000000ff0d7435 */ /* 0x000fe200000001ff */
[----:B------:R-:W-:Y:S01]  /*43f0*/  USHF.L.U32 UR30, UR7, 0x4, URZ ;  /* 0x00000004071e7899 */ /* 0x000fe2000800063f */
[----:B------:R-:W-:Y:S01]  /*4400*/  CS2R R14, SRZ ;  /* 0x00000000000e7805 */ /* 0x000fe2000001ff00 */
[----:B------:R-:W-:Y:S01]  /*4410*/  ISETP.GE.OR P0, PT, R12, c[0x0][0x174], P0 ;  /* 0x00005d000c007a0c */ /* 0x000fe20000706670 */
[----:B------:R0:W1:Y:S01]  /*4420*/  SHFL.DOWN PT, R244, R240, 0x2, 0x1f ;  /* 0x08401f00f0f47f89 */ /* 0x00006200000e0000 */
[----:B------:R-:W-:Y:S01]  /*4430*/  MOV R12, 0x3f800000 ;  /* 0x3f800000000c7802 */ /* 0x000fe20000000f00 */
[----:B------:R-:W-:Y:S01]  /*4440*/  BSSY B0, `(.L_x_10230) ;  /* 0x0000012000007945 */ /* 0x000fe20003800000 */
[----:B------:R-:W-:Y:S01]  /*4450*/  ISETP.GT.U32.AND P3, PT, R109, 0x1d, PT ;  /* 0x0000001d6d00780c */ /* 0x000fe20003f64070 */
[----:B------:R0:W2:Y:S04]  /*4460*/  SHFL.DOWN PT, R246, R239, 0x2, 0x1f ;  /* 0x08401f00eff67f89 */ /* 0x0000a800000e0000 */
[----:B------:R0:W3:Y:S04]  /*4470*/  SHFL.DOWN PT, R242, R235, 0x2, 0x1f ;  /* 0x08401f00ebf27f89 */ /* 0x0000e800000e0000 */
[----:B------:R-:W4:Y:S04]  /*4480*/  @!P0 LDS.128 R12, [UR30+0x2e10] ;  /* 0x002e101eff0c8984 */ /* 0x000f280008000c00 */
[----:B------:R0:W0:Y:S01]  /*4490*/  SHFL.DOWN PT, R248, R234, 0x2, 0x1f ;  /* 0x08401f00eaf87f89 */ /* 0x00002200000e0000 */
[----:B------:R-:W-:Y:S05]  /*44a0*/  @P3 BRA `(.L_x_10231) ;  /* 0x000000b000003947 */ /* 0x000fea0003800000 */
[C---:B0-----:R-:W-:Y:S02]  /*44b0*/  FMUL.FTZ R243, R239.reuse, R248 ;  /* 0x000000f8eff37220 */ /* 0x041fe40000410000 */
        /* <DEDUP_REMOVED lines=10> */
.L_x_10231:
[----:B------:R-:W-:Y:S05]  /*4560*/  BSYNC B0 ;  /* 0x0000000000007941 */ /* 0x000fea0003800000 */
.L_x_10230:
[----:B------:R-:W-:Y:S01]  /*4570*/  ISETP.GT.U32.AND P0, PT, R109, 0x1b, PT ;  /* 0x0000001b6d00780c */ /* 0x000fe20003f04070 */
[----:B-1----:R1:W4:Y:S01]  /*4580*/  SHFL.DOWN PT, R244, R240, 0x4, 0x1f ;  /* 0x08801f00f0f47f89 */ /* 0x00232200000e0000 */
[----:B------:R-:W-:Y:S03]  /*4590*/  BSSY B0, `(.L_x_10232) ;  /* 0x0000010000007945 */ /* 0x000fe60003800000 */
[----:B--2---:R1:W2:Y:S04]  /*45a0*/  SHFL.DOWN PT, R246, R239, 0x4, 0x1f ;  /* 0x08801f00eff67f89 */ /* 0x0042a800000e0000 */
[----:B---3--:R1:W3:Y:S04]  /*45b0*/  SHFL.DOWN PT, R242, R235, 0x4, 0x1f ;  /* 0x08801f00ebf27f89 */ /* 0x0082e800000e0000 */
[----:B0-----:R1:W0:Y:S01]  /*45c0*/  SHFL.DOWN PT, R248, R234, 0x4, 0x1f ;  /* 0x08801f00eaf87f89 */ /* 0x00122200000e0000 */
        /* <DEDUP_REMOVED lines=12> */
.L_x_10233:
[----:B------:R-:W-:Y:S05]  /*4690*/  BSYNC B0 ;  /* 0x0000000000007941 */ /* 0x000fea0003800000 */
.L_x_10232:
[----:B------:R-:W-:Y:S01]  /*46a0*/  ISETP.GT.U32.AND P0, PT, R109, 0x17, PT ;  /* 0x000000176d00780c */ /* 0x000fe20003f04070 */
[----:B----4-:R4:W1:Y:S01]  /*46b0*/  SHFL.DOWN PT, R244, R240, 0x8, 0x1f ;  /* 0x09001f00f0f47f89 */ /* 0x01086200000e0000 */
        /* <DEDUP_REMOVED lines=16> */
.L_x_10235:
[----:B------:R-:W-:Y:S05]  /*47c0*/  BSYNC B0 ;  /* 0x0000000000007941 */ /* 0x000fea0003800000 */
.L_x_10234:
        /* <DEDUP_REMOVED lines=18> */
.L_x_10237:
[----:B------:R-:W-:Y:S05]  /*48f0*/  BSYNC B0 ;  /* 0x0000000000007941 */ /* 0x000fea0003800000 */
.L_x_10236:
[CC--:B------:R-:W-:Y:S01]  /*4900*/  FMUL.FTZ R109, R241.reuse, R29.reuse ;  /* 0x0000001df16d7220 */ /* 0x0c0fe20000410000 */
[----:B------:R-:W-:Y:S01]  /*4910*/  SHFL.DOWN PT, R243, R239, 0x1, 0x1f ;  /* 0x08201f00eff37f89 */ /* 0x000fe200000e0000 */
[-C--:B------:R-:W-:Y:S01]  /*4920*/  FMUL.FTZ R241, R241, R28.reuse ;  /* 0x0000001cf1f17220 */ /* 0x080fe20000410000 */
[----:B------:R-:W-:Y:S01]  /*4930*/  ISETP.NE.AND P0, PT, R98, RZ, PT ;  /* 0x000000ff6200720c */ /* 0x000fe20003f05270 */
[C---:B------:R-:W-:Y:S01]  /*4940*/  FFMA.FTZ R109, R236.reuse, R28, R109 ;  /* 0x0000001cec6d7223 */ /* 0x040fe2000001006d */
[----:B------:R-:W-:Y:S01]  /*4950*/  SHFL.DOWN PT, R245, R235, 0x1, 0x1f ;  /* 0x08201f00ebf57f89 */ /* 0x000fe200000e0000 */
[----:B------:R-:W-:Y:S01]  /*4960*/  FFMA.FTZ R236, R236, R29, -R241 ;  /* 0x0000001decec7223 */ /* 0x000fe200000108f1 */
[----:B------:R-:W-:Y:S01]  /*4970*/  ULDC UR31, c[0x0][0x168] ;  /* 0x00005a00001f7ab9 */ /* 0x000fe20000000800 */
[----:B------:R-:W-:Y:S01]  /*4980*/  @P1 FADD.FTZ R28, R238, R109 ;  /* 0x0000006dee1c1221 */ /* 0x000fe20000010000 */
[----:B------:R-:W-:Y:S01]  /*4990*/  SHFL.DOWN PT, R241, R240, 0x1, 0x1f ;  /* 0x08201f00f0f17f89 */ /* 0x000fe200000e0000 */
[----:B------:R-:W-:Y:S01]  /*49a0*/  @P1 FADD.FTZ R29, R237, R236 ;  /* 0x000000eced1d1221 */ /* 0x000fe20000010000 */
[----:B------:R-:W-:Y:S01]  /*49b0*/  BSSY B0, `(.L_x_10238) ;  /* 0x0000257000007945 */ /* 0x000fe20003800000 */
[C---:B------:R-:W-:Y:S01]  /*49c0*/  FMUL.FTZ R236, R3.reuse, R28 ;  /* 0x0000001c03ec7220 */ /* 0x040fe20000410000 */
[----:B------:R-:W5:Y:S01]  /*49d0*/  SHFL.IDX PT, R238, R239, RZ, 0x1f ;  /* 0x00001fffefee7589 */ /* 0x000f6200000e0000 */
[----:B------:R-:W-:-:S02]  /*49e0*/  FMUL.FTZ R3, R3, R29 ;  /* 0x0000001d03037220 */ /* 0x000fc40000410000 */
[C---:B------:R-:W-:Y:S01]  /*49f0*/  FFMA.FTZ R236, R2.reuse, R29, -R236 ;  /* 0x0000001d02ec7223 */ /* 0x040fe200000108ec */
[----:B------:R-:W1:Y:S01]  /*4a00*/  SHFL.IDX PT, R109, R240, RZ, 0x1f ;  /* 0x00001ffff06d7589 */ /* 0x000e6200000e0000 */
[----:B---3--:R-:W-:Y:S02]  /*4a10*/  FFMA.FTZ R242, R2, R28, R3 ;  /* 0x0000001c02f27223 */ /* 0x008fe40000010003 */
[----:B------:R-:W-:Y:S01]  /*4a20*/  FADD.FTZ R165, R165, R236 ;  /* 0x000000eca5a57221 */ /* 0x000fe20000010000 */
[----:B------:R-:W3:Y:S01]  /*4a30*/  SHFL.IDX PT, R29, R14, RZ, 0x1f ;  /* 0x00001fff0e1d7589 */ /* 0x000ee200000e0000 */
[----:B------:R-:W-:-:S03]  /*4a40*/  FADD.FTZ R167, R167, R242 ;  /* 0x000000f2a7a77221 */ /* 0x000fc60000010000 */
[----:B------:R3:W4:Y:S04]  /*4a50*/  SHFL.IDX PT, R28, R15, RZ, 0x1f ;  /* 0x00001fff0f1c7589 */ /* 0x00072800000e0000 */
[----:B-1--4-:R-:W-:Y:S01]  /*4a60*/  SHFL.IDX PT, R235, R235, RZ, 0x1f ;  /* 0x00001fffebeb7589 */ /* 0x012fe200000e0000 */
[C---:B-----5:R-:W-:Y:S02]  /*4a70*/  FMUL.FTZ R244, R238.reuse, R14 ;  /* 0x0000000eeef47220 */ /* 0x060fe40000410000 */
[CC--:B------:R-:W-:Y:S02]  /*4a80*/  FMUL.FTZ R2, R238.reuse, R15.reuse ;  /* 0x0000000fee027220 */ /* 0x0c0fe40000410000 */
[----:B------:R-:W-:Y:S02]  /*4a90*/  FFMA.FTZ R3, R109, R15, R244 ;  /* 0x0000000f6d037223 */ /* 0x000fe400000100f4 */
[----:B------:R-:W1:Y:S01]  /*4aa0*/  SHFL.DOWN PT, R244, R234, 0x1, 0x1f ;  /* 0x08201f00eaf47f89 */ /* 0x000e6200000e0000 */
[----:B------:R-:W-:-:S02]  /*4ab0*/  FMUL.FTZ R237, R238, R13 ;  /* 0x0000000deeed7220 */ /* 0x000fc40000410000 */
[----:B---3--:R-:W-:Y:S01]  /*4ac0*/  @P2 FMUL.FTZ R15, R243, R29 ;  /* 0x0000001df30f2220 */ /* 0x008fe20000410000 */
[----:B------:R-:W3:Y:S01]  /*4ad0*/  SHFL.IDX PT, R234, R234, RZ, 0x1f ;  /* 0x00001fffeaea7589 */ /* 0x000ee200000e0000 */
[----:B------:R-:W-:Y:S02]  /*4ae0*/  FMUL.FTZ R238, R238, R12 ;  /* 0x0000000ceeee7220 */ /* 0x000fe40000410000 */
[----:B------:R-:W-:Y:S02]  /*4af0*/  FFMA.FTZ R2, R109, R14, -R2 ;  /* 0x0000000e6d027223 */ /* 0x000fe40000010802 */
[----:B------:R-:W-:Y:S02]  /*4b00*/  @P2 FFMA.FTZ R15, R241, R28, R15 ;  /* 0x0000001cf10f2223 */ /* 0x000fe4000001000f */
[----:B------:R-:W-:Y:S02]  /*4b10*/  FMUL.FTZ R14, R158, R165 ;  /* 0x000000a59e0e7220 */ /* 0x000fe40000410000 */
[----:B------:R-:W-:-:S02]  /*4b20*/  FFMA.FTZ R13, R109, R13, R238 ;  /* 0x0000000d6d0d7223 */ /* 0x000fc400000100ee */
[----:B------:R-:W-:Y:S02]  /*4b30*/  @P2 FMUL.FTZ R238, R243, R28 ;  /* 0x0000001cf3ee2220 */ /* 0x000fe40000410000 */
[----:B------:R-:W-:Y:S02]  /*4b40*/  FFMA.FTZ R12, R109, R12, -R237 ;  /* 0x0000000c6d0c7223 */ /* 0x000fe400000108ed */
[----:B------:R-:W-:-:S04]  /*4b50*/  @P2 FFMA.FTZ R238, R241, R29, -R238 ;  /* 0x0000001df1ee2223 */ /* 0x000fc800000108ee */
[----:B------:R-:W-:Y:S02]  /*4b60*/  @P2 FADD.FTZ R29, R245, R238 ;  /* 0x000000eef51d2221 */ /* 0x000fe40000010000 */
[----:B-1----:R-:W-:Y:S02]  /*4b70*/  @P2 FADD.FTZ R28, R244, R15 ;  /* 0x0000000ff41c2221 */ /* 0x002fe40000010000 */
[-C--:B------:R-:W-:Y:S02]  /*4b80*/  FFMA.FTZ R15, R159, R167.reuse, R14 ;  /* 0x000000a79f0f7223 */ /* 0x080fe4000001000e */
[----:B------:R-:W-:Y:S02]  /*4b90*/  FMUL.FTZ R14, R158, R167 ;  /* 0x000000a79e0e7220 */ /* 0x000fe40000410000 */
[----:B------:R-:W-:Y:S02]  /*4ba0*/  FFMA.FTZ R168, R21, R168, R15 ;  /* 0x000000a815a87223 */ /* 0x000fe4000001000f */
[----:B------:R-:W-:-:S04]  /*4bb0*/  FFMA.FTZ R14, R159, R165, -R14 ;  /* 0x000000a59f0e7223 */ /* 0x000fc8000001080e */
[----:B------:R-:W-:Y:S02]  /*4bc0*/  FFMA.FTZ R237, R21, R170, R14 ;  /* 0x000000aa15ed7223 */ /* 0x000fe4000001000e */
[CC--:B------:R-:W-:Y:S02]  /*4bd0*/  FMUL.FTZ R14, R156.reuse, R168.reuse ;  /* 0x000000a89c0e7220 */ /* 0x0c0fe40000410000 */
[-C--:B------:R-:W-:Y:S02]  /*4be0*/  FMUL.FTZ R15, R156, R237.reuse ;  /* 0x000000ed9c0f7220 */ /* 0x080fe40000410000 */
[C---:B------:R-:W-:Y:S02]  /*4bf0*/  FFMA.FTZ R14, R157.reuse, R237, -R14 ;  /* 0x000000ed9d0e7223 */ /* 0x040fe4000001080e */
[----:B------:R-:W-:Y:S02]  /*4c00*/  FFMA.FTZ R15, R157, R168, R15 ;  /* 0x000000a89d0f7223 */ /* 0x000fe4000001000f */
[----:B------:R-:W-:-:S02]  /*4c10*/  FFMA.FTZ R109, R102, R187, R14 ;  /* 0x000000bb666d7223 */ /* 0x000fc4000001000e */
[-C--:B------:R-:W-:Y:S02]  /*4c20*/  FMUL.FTZ R14, R28, -R17.reuse ;  /* 0x800000111c0e7220 */ /* 0x080fe40000410000 */
[C---:B------:R-:W-:Y:S02]  /*4c30*/  FMUL.FTZ R187, R29.reuse, -R17 ;  /* 0x800000111dbb7220 */ /* 0x040fe40000410000 */
[----:B------:R-:W-:Y:S02]  /*4c40*/  FFMA.FTZ R189, R102, R189, R15 ;  /* 0x000000bd66bd7223 */ /* 0x000fe4000001000f */
[----:B------:R-:W-:Y:S02]  /*4c50*/  FFMA.FTZ R15, R29, R16, -R14 ;  /* 0x000000101d0f7223 */ /* 0x000fe4000001080e */
[----:B------:R-:W-:Y:S02]  /*4c60*/  FMUL.FTZ R17, R91, R20 ;  /* 0x000000145b117220 */ /* 0x000fe40000410000 */
[----:B------:R-:W-:-:S02]  /*4c70*/  FFMA.FTZ R14, R44, R165, RZ ;  /* 0x000000a52c0e7223 */ /* 0x000fc400000100ff */
[----:B------:R-:W-:Y:S02]  /*4c80*/  FFMA.FTZ R187, R28, R16, R187 ;  /* 0x000000101cbb7223 */ /* 0x000fe400000100bb */
[----:B------:R-:W-:Y:S02]  /*4c90*/  FFMA.FTZ R16, R44, -R167, RZ ;  /* 0x800000a72c107223 */ /* 0x000fe400000100ff */
[----:B------:R-:W-:Y:S02]  /*4ca0*/  FFMA.FTZ R29, R24, -R17, R165 ;  /* 0x80000011181d7223 */ /* 0x000fe400000100a5 */
[----:B------:R-:W-:Y:S02]  /*4cb0*/  FMUL.FTZ R170, R92, R21 ;  /* 0x000000155caa7220 */ /* 0x000fe40000410000 */
[----:B------:R-:W-:Y:S02]  /*4cc0*/  FFMA.FTZ R165, R43, R237, R14 ;  /* 0x000000ed2ba57223 */ /* 0x000fe4000001000e */
[----:B------:R-:W-:-:S02]  /*4cd0*/  FFMA.FTZ R28, R22, -R17, R167 ;  /* 0x80000011161c7223 */ /* 0x000fc400000100a7 */
[C---:B------:R-:W-:Y:S02]  /*4ce0*/  FMUL.FTZ R14, R154.reuse, R189 ;  /* 0x000000bd9a0e7220 */ /* 0x040fe40000410000 */
[----:B------:R-:W-:Y:S02]  /*4cf0*/  FFMA.FTZ R167, R43, -R168, R16 ;  /* 0x800000a82ba77223 */ /* 0x000fe40000010010 */
[-C--:B------:R-:W-:Y:S02]  /*4d00*/  FFMA.FTZ R16, R25, -R170.reuse, R168 ;  /* 0x800000aa19107223 */ /* 0x080fe400000100a8 */
[-C--:B------:R-:W-:Y:S02]  /*4d10*/  FMUL.FTZ R168, R154, R109.reuse ;  /* 0x0000006d9aa87220 */ /* 0x080fe40000410000 */
[----:B------:R-:W-:Y:S02]  /*4d20*/  FFMA.FTZ R14, R155, R109, -R14 ;  /* 0x0000006d9b0e7223 */ /* 0x000fe4000001080e */
[----:B------:R-:W-:-:S02]  /*4d30*/  FFMA.FTZ R17, R23, -R170, R237 ;  /* 0x800000aa17117223 */ /* 0x000fc400000100ed */
[----:B------:R-:W-:Y:S02]  /*4d40*/  FFMA.FTZ R168, R155, R189, R168 ;  /* 0x000000bd9ba87223 */ /* 0x000fe400000100a8 */
[----:B------:R-:W-:Y:S02]  /*4d50*/  FFMA.FTZ R237, R99, R162, R14 ;  /* 0x000000a263ed7223 */ /* 0x000fe4000001000e */
[----:B------:R-:W-:Y:S02]  /*4d60*/  FMUL.FTZ R14, R89, R102 ;  /* 0x00000066590e7220 */ /* 0x000fe40000410000 */
[----:B------:R-:W-:Y:S02]  /*4d70*/  FFMA.FTZ R239, R99, R160, R168 ;  /* 0x000000a063ef7223 */ /* 0x000fe400000100a8 */
[----:B------:R-:W-:Y:S02]  /*4d80*/  FFMA.FTZ R168, R42, R109, R165 ;  /* 0x0000006d2aa87223 */ /* 0x000fe400000100a5 */
[----:B------:R-:W-:-:S02]  /*4d90*/  FFMA.FTZ R160, R26, -R14, R109 ;  /* 0x8000000e1aa07223 */ /* 0x000fc4000001006d */
[----:B------:R-:W-:Y:S02]  /*4da0*/  FFMA.FTZ R109, R104, -R14, R189 ;  /* 0x8000000e686d7223 */ /* 0x000fe400000100bd */
[C---:B------:R-:W-:Y:S02]  /*4db0*/  FMUL.FTZ R14, R152.reuse, R239 ;  /* 0x000000ef980e7220 */ /* 0x040fe40000410000 */
[-C--:B------:R-:W-:Y:S02]  /*4dc0*/  FMUL.FTZ R162, R152, R237.reuse ;  /* 0x000000ed98a27220 */ /* 0x080fe40000410000 */
[C---:B------:R-:W-:Y:S02]  /*4dd0*/  FFMA.FTZ R14, R153.reuse, R237, -R14 ;  /* 0x000000ed990e7223 */ /* 0x040fe4000001080e */
[----:B------:R-:W-:Y:S02]  /*4de0*/  FFMA.FTZ R162, R153, R239, R162 ;  /* 0x000000ef99a27223 */ /* 0x000fe400000100a2 */
[----:B------:R-:W-:-:S02]  /*4df0*/  FFMA.FTZ R170, R42, -R189, R167 ;  /* 0x800000bd2aaa7223 */ /* 0x000fc400000100a7 */
[C---:B------:R-:W-:Y:S02]  /*4e00*/  FFMA.FTZ R189, R108.reuse, R161, R14 ;  /* 0x000000a16cbd7223 */ /* 0x040fe4000001000e */
[----:B------:R-:W-:Y:S02]  /*4e10*/  FFMA.FTZ R241, R108, R163, R162 ;  /* 0x000000a36cf17223 */ /* 0x000fe400000100a2 */
[----:B------:R-:W-:Y:S02]  /*4e20*/  FMUL.FTZ R14, R90, R99 ;  /* 0x000000635a0e7220 */ /* 0x000fe40000410000 */
[----:B------:R-:W-:Y:S02]  /*4e30*/  FFMA.FTZ R163, R41, R237, R168 ;  /* 0x000000ed29a37223 */ /* 0x000fe400000100a8 */
[----:B------:R-:W-:Y:S02]  /*4e40*/  FMUL.FTZ R168, R150, R189 ;  /* 0x000000bd96a87220 */ /* 0x000fe40000410000 */
[----:B------:R-:W-:-:S02]  /*4e50*/  FFMA.FTZ R162, R27, -R14, R237 ;  /* 0x8000000e1ba27223 */ /* 0x000fc400000100ed */
[----:B------:R-:W-:Y:S02]  /*4e60*/  FFMA.FTZ R161, R101, -R14, R239 ;  /* 0x8000000e65a17223 */ /* 0x000fe400000100ef */
[-C--:B------:R-:W-:Y:S02]  /*4e70*/  FMUL.FTZ R14, R150, R241.reuse ;  /* 0x000000f1960e7220 */ /* 0x080fe40000410000 */
[----:B------:R-:W-:Y:S02]  /*4e80*/  FFMA.FTZ R168, R151, R241, R168 ;  /* 0x000000f197a87223 */ /* 0x000fe400000100a8 */
[----:B------:R-:W-:Y:S02]  /*4e90*/  FFMA.FTZ R165, R41, -R239, R170 ;  /* 0x800000ef29a57223 */ /* 0x000fe400000100aa */
[----:B------:R-:W-:Y:S02]  /*4ea0*/  FFMA.FTZ R14, R151, R189, -R14 ;  /* 0x000000bd970e7223 */ /* 0x000fe4000001080e */
[----:B------:R-:W-:-:S02]  /*4eb0*/  FFMA.FTZ R239, R105, R164, R168 ;  /* 0x000000a469ef7223 */ /* 0x000fc400000100a8 */
[----:B------:R-:W-:Y:S02]  /*4ec0*/  FFMA.FTZ R237, R105, R166, R14 ;  /* 0x000000a669ed7223 */ /* 0x000fe4000001000e */
[C---:B------:R-:W-:Y:S02]  /*4ed0*/  FMUL.FTZ R14, R148.reuse, R239 ;  /* 0x000000ef940e7220 */ /* 0x040fe40000410000 */
[----:B------:R-:W-:Y:S02]  /*4ee0*/  FMUL.FTZ R167, R87, R108 ;  /* 0x0000006c57a77220 */ /* 0x000fe40000410000 */
[-C--:B------:R-:W-:Y:S02]  /*4ef0*/  FMUL.FTZ R166, R148, R237.reuse ;  /* 0x000000ed94a67220 */ /* 0x080fe40000410000 */
[----:B------:R-:W-:Y:S02]  /*4f00*/  FFMA.FTZ R14, R149, R237, -R14 ;  /* 0x000000ed950e7223 */ /* 0x000fe4000001080e */
[----:B------:R-:W-:-:S02]  /*4f10*/  FFMA.FTZ R168, R40, R189, R163 ;  /* 0x000000bd28a87223 */ /* 0x000fc400000100a3 */
[----:B------:R-:W-:Y:S02]  /*4f20*/  FFMA.FTZ R164, R110, -R167, R189 ;  /* 0x800000a76ea47223 */ /* 0x000fe400000100bd */
[----:B------:R-:W-:Y:S02]  /*4f30*/  FFMA.FTZ R166, R149, R239, R166 ;  /* 0x000000ef95a67223 */ /* 0x000fe400000100a6 */
[----:B------:R-:W-:Y:S02]  /*4f40*/  FFMA.FTZ R189, R114, R169, R14 ;  /* 0x000000a972bd7223 */ /* 0x000fe4000001000e */
[----:B------:R-:W-:Y:S02]  /*4f50*/  FFMA.FTZ R170, R40, -R241, R165 ;  /* 0x800000f128aa7223 */ /* 0x000fe400000100a5 */
[----:B------:R-:W-:Y:S02]  /*4f60*/  FFMA.FTZ R163, R106, -R167, R241 ;  /* 0x800000a76aa37223 */ /* 0x000fe400000100f1 */
[----:B------:R-:W-:-:S02]  /*4f70*/  FMUL.FTZ R14, R88, R105 ;  /* 0x00000069580e7220 */ /* 0x000fc40000410000 */
[----:B------:R-:W-:Y:S02]  /*4f80*/  FFMA.FTZ R241, R114, R171, R166 ;  /* 0x000000ab72f17223 */ /* 0x000fe400000100a6 */
[----:B------:R-:W-:Y:S02]  /*4f90*/  FFMA.FTZ R167, R39, R237, R168 ;  /* 0x000000ed27a77223 */ /* 0x000fe400000100a8 */
[C---:B------:R-:W-:Y:S02]  /*4fa0*/  FMUL.FTZ R168, R146.reuse, R189 ;  /* 0x000000bd92a87220 */ /* 0x040fe40000410000 */
[-C--:B------:R-:W-:Y:S02]  /*4fb0*/  FFMA.FTZ R166, R103, -R14.reuse, R237 ;  /* 0x8000000e67a67223 */ /* 0x080fe400000100ed */
[----:B------:R-:W-:Y:S02]  /*4fc0*/  FFMA.FTZ R165, R107, -R14, R239 ;  /* 0x8000000e6ba57223 */ /* 0x000fe400000100ef */
[----:B------:R-:W-:-:S02]  /*4fd0*/  FMUL.FTZ R14, R146, R241 ;  /* 0x000000f1920e7220 */ /* 0x000fc40000410000 */
[----:B------:R-:W-:Y:S02]  /*4fe0*/  FFMA.FTZ R168, R147, R241, R168 ;  /* 0x000000f193a87223 */ /* 0x000fe400000100a8 */
[----:B------:R-:W-:Y:S02]  /*4ff0*/  FFMA.FTZ R169, R39, -R239, R170 ;  /* 0x800000ef27a97223 */ /* 0x000fe400000100aa */
[----:B------:R-:W-:Y:S02]  /*5000*/  FFMA.FTZ R14, R147, R189, -R14 ;  /* 0x000000bd930e7223 */ /* 0x000fe4000001080e */
[C---:B------:R-:W-:Y:S02]  /*5010*/  FFMA.FTZ R239, R113.reuse, R172, R168 ;  /* 0x000000ac71ef7223 */ /* 0x040fe400000100a8 */
[----:B------:R-:W-:Y:S02]  /*5020*/  FFMA.FTZ R237, R113, R174, R14 ;  /* 0x000000ae71ed7223 */ /* 0x000fe4000001000e */
[----:B------:R-:W-:-:S02]  /*5030*/  FMUL.FTZ R14, R144, R239 ;  /* 0x000000ef900e7220 */ /* 0x000fc40000410000 */
[----:B------:R-:W-:Y:S02]  /*5040*/  FMUL.FTZ R171, R85, R114 ;  /* 0x0000007255ab7220 */ /* 0x000fe40000410000 */
[-C--:B------:R-:W-:Y:S02]  /*5050*/  FMUL.FTZ R170, R144, R237.reuse ;  /* 0x000000ed90aa7220 */ /* 0x080fe40000410000 */
[C---:B------:R-:W-:Y:S02]  /*5060*/  FFMA.FTZ R14, R145.reuse, R237, -R14 ;  /* 0x000000ed910e7223 */ /* 0x040fe4000001080e */
[----:B------:R-:W-:Y:S02]  /*5070*/  FFMA.FTZ R172, R38, R189, R167 ;  /* 0x000000bd26ac7223 */ /* 0x000fe400000100a7 */
[----:B------:R-:W-:Y:S02]  /*5080*/  FFMA.FTZ R168, R112, -R171, R189 ;  /* 0x800000ab70a87223 */ /* 0x000fe400000100bd */
[----:B------:R-:W-:-:S02]  /*5090*/  FFMA.FTZ R170, R145, R239, R170 ;  /* 0x000000ef91aa7223 */ /* 0x000fc400000100aa */
[----:B------:R-:W-:Y:S02]  /*50a0*/  FFMA.FTZ R189, R120, R175, R14 ;  /* 0x000000af78bd7223 */ /* 0x000fe4000001000e */
[----:B------:R-:W-:Y:S02]  /*50b0*/  FFMA.FTZ R174, R38, -R241, R169 ;  /* 0x800000f126ae7223 */ /* 0x000fe400000100a9 */
[----:B------:R-:W-:Y:S02]  /*50c0*/  FFMA.FTZ R167, R116, -R171, R241 ;  /* 0x800000ab74a77223 */ /* 0x000fe400000100f1 */
[----:B------:R-:W-:Y:S02]  /*50d0*/  FMUL.FTZ R14, R86, R113 ;  /* 0x00000071560e7220 */ /* 0x000fe40000410000 */
[----:B------:R-:W-:Y:S02]  /*50e0*/  FFMA.FTZ R241, R120, R177, R170 ;  /* 0x000000b178f17223 */ /* 0x000fe400000100aa */
[----:B------:R-:W-:-:S02]  /*50f0*/  FFMA.FTZ R171, R37, R237, R172 ;  /* 0x000000ed25ab7223 */ /* 0x000fc400000100ac */
[C---:B------:R-:W-:Y:S02]  /*5100*/  FMUL.FTZ R172, R142.reuse, R189 ;  /* 0x000000bd8eac7220 */ /* 0x040fe40000410000 */
[-C--:B------:R-:W-:Y:S02]  /*5110*/  FFMA.FTZ R170, R111, -R14.reuse, R237 ;  /* 0x8000000e6faa7223 */ /* 0x080fe400000100ed */
[----:B------:R-:W-:Y:S02]  /*5120*/  FFMA.FTZ R169, R115, -R14, R239 ;  /* 0x8000000e73a97223 */ /* 0x000fe400000100ef */
[-C--:B------:R-:W-:Y:S02]  /*5130*/  FMUL.FTZ R14, R142, R241.reuse ;  /* 0x000000f18e0e7220 */ /* 0x080fe40000410000 */
[----:B------:R-:W-:Y:S02]  /*5140*/  FFMA.FTZ R172, R143, R241, R172 ;  /* 0x000000f18fac7223 */ /* 0x000fe400000100ac */
[----:B------:R-:W-:-:S02]  /*5150*/  FFMA.FTZ R175, R37, -R239, R174 ;  /* 0x800000ef25af7223 */ /* 0x000fc400000100ae */
[----:B------:R-:W-:Y:S02]  /*5160*/  FFMA.FTZ R14, R143, R189, -R14 ;  /* 0x000000bd8f0e7223 */ /* 0x000fe4000001080e */
[C---:B------:R-:W-:Y:S02]  /*5170*/  FFMA.FTZ R239, R119.reuse, R178, R172 ;  /* 0x000000b277ef7223 */ /* 0x040fe400000100ac */
[----:B------:R-:W-:Y:S02]  /*5180*/  FFMA.FTZ R237, R119, R180, R14 ;  /* 0x000000b477ed7223 */ /* 0x000fe4000001000e */
[C---:B------:R-:W-:Y:S02]  /*5190*/  FMUL.FTZ R14, R140.reuse, R239 ;  /* 0x000000ef8c0e7220 */ /* 0x040fe40000410000 */
[----:B------:R-:W-:Y:S02]  /*51a0*/  FMUL.FTZ R177, R83, R120 ;  /* 0x0000007853b17220 */ /* 0x000fe40000410000 */
[----:B------:R-:W-:-:S02]  /*51b0*/  FMUL.FTZ R174, R140, R237 ;  /* 0x000000ed8cae7220 */ /* 0x000fc40000410000 */
[C---:B------:R-:W-:Y:S02]  /*51c0*/  FFMA.FTZ R14, R141.reuse, R237, -R14 ;  /* 0x000000ed8d0e7223 */ /* 0x040fe4000001080e */
[----:B------:R-:W-:Y:S02]  /*51d0*/  FFMA.FTZ R178, R36, R189, R171 ;  /* 0x000000bd24b27223 */ /* 0x000fe400000100ab */
[----:B------:R-:W-:Y:S02]  /*51e0*/  FFMA.FTZ R172, R118, -R177, R189 ;  /* 0x800000b176ac7223 */ /* 0x000fe400000100bd */
[----:B------:R-:W-:Y:S02]  /*51f0*/  FFMA.FTZ R174, R141, R239, R174 ;  /* 0x000000ef8dae7223 */ /* 0x000fe400000100ae */
[----:B------:R-:W-:Y:S02]  /*5200*/  FFMA.FTZ R189, R126, R183, R14 ;  /* 0x000000b77ebd7223 */ /* 0x000fe4000001000e */
[----:B------:R-:W-:-:S02]  /*5210*/  FFMA.FTZ R180, R36, -R241, R175 ;  /* 0x800000f124b47223 */ /* 0x000fc400000100af */
[----:B------:R-:W-:Y:S02]  /*5220*/  FFMA.FTZ R171, R122, -R177, R241 ;  /* 0x800000b17aab7223 */ /* 0x000fe400000100f1 */
[----:B------:R-:W-:Y:S02]  /*5230*/  FFMA.FTZ R241, R126, R185, R174 ;  /* 0x000000b97ef17223 */ /* 0x000fe400000100ae */
[----:B------:R-:W-:Y:S02]  /*5240*/  FFMA.FTZ R177, R35, R237, R178 ;  /* 0x000000ed23b17223 */ /* 0x000fe400000100b2 */
[----:B------:R-:W-:Y:S02]  /*5250*/  FMUL.FTZ R178, R138, R189 ;  /* 0x000000bd8ab27220 */ /* 0x000fe40000410000 */
[----:B------:R-:W-:Y:S02]  /*5260*/  FMUL.FTZ R174, R84, R119 ;  /* 0x0000007754ae7220 */ /* 0x000fe40000410000 */
[----:B------:R-:W-:-:S02]  /*5270*/  FMUL.FTZ R14, R138, R241 ;  /* 0x000000f18a0e7220 */ /* 0x000fc40000410000 */
[----:B------:R-:W-:Y:S02]  /*5280*/  FFMA.FTZ R178, R139, R241, R178 ;  /* 0x000000f18bb27223 */ /* 0x000fe400000100b2 */
[-C--:B------:R-:W-:Y:S02]  /*5290*/  FFMA.FTZ R175, R117, -R174.reuse, R237 ;  /* 0x800000ae75af7223 */ /* 0x080fe400000100ed */
[----:B------:R-:W-:Y:S02]  /*52a0*/  FFMA.FTZ R183, R35, -R239, R180 ;  /* 0x800000ef23b77223 */ /* 0x000fe400000100b4 */
[----:B------:R-:W-:Y:S02]  /*52b0*/  FFMA.FTZ R174, R121, -R174, R239 ;  /* 0x800000ae79ae7223 */ /* 0x000fe400000100ef */
[----:B------:R-:W-:Y:S02]  /*52c0*/  FFMA.FTZ R14, R139, R189, -R14 ;  /* 0x000000bd8b0e7223 */ /* 0x000fe4000001080e */
[----:B------:R-:W-:-:S02]  /*52d0*/  FFMA.FTZ R239, R19, R186, R178 ;  /* 0x000000ba13ef7223 */ /* 0x000fc400000100b2 */
[----:B------:R-:W-:Y:S02]  /*52e0*/  FFMA.FTZ R237, R19, R188, R14 ;  /* 0x000000bc13ed7223 */ /* 0x000fe4000001000e */
[C---:B------:R-:W-:Y:S02]  /*52f0*/  FMUL.FTZ R14, R136.reuse, R239 ;  /* 0x000000ef880e7220 */ /* 0x040fe40000410000 */
[-C--:B------:R-:W-:Y:S02]  /*5300*/  FMUL.FTZ R180, R136, R237.reuse ;  /* 0x000000ed88b47220 */ /* 0x080fe40000410000 */
[C---:B------:R-:W-:Y:S02]  /*5310*/  FFMA.FTZ R14, R137.reuse, R237, -R14 ;  /* 0x000000ed890e7223 */ /* 0x040fe4000001080e */
[----:B------:R-:W-:Y:S02]  /*5320*/  FFMA.FTZ R180, R137, R239, R180 ;  /* 0x000000ef89b47223 */ /* 0x000fe400000100b4 */
[----:B------:R-:W-:-:S02]  /*5330*/  FFMA.FTZ R195, R128, R195, R14 ;  /* 0x000000c380c37223 */ /* 0x000fc4000001000e */
[----:B------:R-:W-:Y:S02]  /*5340*/  FFMA.FTZ R186, R34, R189, R177 ;  /* 0x000000bd22ba7223 */ /* 0x000fe400000100b1 */
[----:B------:R-:W-:Y:S02]  /*5350*/  FMUL.FTZ R14, R82, R19 ;  /* 0x00000013520e7220 */ /* 0x000fe40000410000 */
[----:B------:R-:W-:Y:S02]  /*5360*/  FFMA.FTZ R197, R128, R197, R180 ;  /* 0x000000c580c57223 */ /* 0x000fe400000100b4 */
[----:B------:R-:W-:Y:S02]  /*5370*/  FFMA.FTZ R188, R34, -R241, R183 ;  /* 0x800000f122bc7223 */ /* 0x000fe400000100b7 */
[----:B------:R-:W-:Y:S02]  /*5380*/  FFMA.FTZ R183, R33, R237, R186 ;  /* 0x000000ed21b77223 */ /* 0x000fe400000100ba */
[----:B------:R-:W-:-:S02]  /*5390*/  FFMA.FTZ R236, R173, -R14, R237 ;  /* 0x8000000eadec7223 */ /* 0x000fc400000100ed */
[C---:B------:R-:W-:Y:S02]  /*53a0*/  FMUL.FTZ R180, R134.reuse, R195 ;  /* 0x000000c386b47220 */ /* 0x040fe40000410000 */
[----:B------:R-:W-:Y:S02]  /*53b0*/  FFMA.FTZ R237, R179, -R14, R239 ;  /* 0x8000000eb3ed7223 */ /* 0x000fe400000100ef */
[-C--:B------:R-:W-:Y:S02]  /*53c0*/  FMUL.FTZ R14, R134, R197.reuse ;  /* 0x000000c5860e7220 */ /* 0x080fe40000410000 */
[----:B------:R-:W-:Y:S02]  /*53d0*/  FMUL.FTZ R185, R81, R126 ;  /* 0x0000007e51b97220 */ /* 0x000fe40000410000 */
[C---:B------:R-:W-:Y:S02]  /*53e0*/  FFMA.FTZ R180, R135.reuse, R197, R180 ;  /* 0x000000c587b47223 */ /* 0x040fe400000100b4 */
[----:B------:R-:W-:-:S02]  /*53f0*/  FFMA.FTZ R14, R135, R195, -R14 ;  /* 0x000000c3870e7223 */ /* 0x000fc4000001080e */
[-C--:B------:R-:W-:Y:S02]  /*5400*/  FFMA.FTZ R177, R124, -R185.reuse, R241 ;  /* 0x800000b97cb17223 */ /* 0x080fe400000100f1 */
[----:B------:R-:W-:Y:S02]  /*5410*/  FFMA.FTZ R178, R18, -R185, R189 ;  /* 0x800000b912b27223 */ /* 0x000fe400000100bd */
[----:B------:R-:W-:Y:S02]  /*5420*/  FFMA.FTZ R241, R123, R202, R180 ;  /* 0x000000ca7bf17223 */ /* 0x000fe400000100b4 */
[----:B------:R-:W-:Y:S02]  /*5430*/  FFMA.FTZ R185, R33, -R239, R188 ;  /* 0x800000ef21b97223 */ /* 0x000fe400000100bc */
[----:B------:R-:W-:Y:S02]  /*5440*/  FFMA.FTZ R239, R123, R200, R14 ;  /* 0x000000c87bef7223 */ /* 0x000fe4000001000e */
[----:B------:R-:W-:-:S02]  /*5450*/  FMUL.FTZ R14, R132, R241 ;  /* 0x000000f1840e7220 */ /* 0x000fc40000410000 */
[-C--:B------:R-:W-:Y:S02]  /*5460*/  FMUL.FTZ R186, R132, R239.reuse ;  /* 0x000000ef84ba7220 */ /* 0x080fe40000410000 */
[C---:B------:R-:W-:Y:S02]  /*5470*/  FFMA.FTZ R14, R133.reuse, R239, -R14 ;  /* 0x000000ef850e7223 */ /* 0x040fe4000001080e */
[----:B------:R-:W-:Y:S02]  /*5480*/  FFMA.FTZ R186, R133, R241, R186 ;  /* 0x000000f185ba7223 */ /* 0x000fe400000100ba */
[----:B------:R-:W-:Y:S02]  /*5490*/  FMUL.FTZ R189, R79, R128 ;  /* 0x000000804fbd7220 */ /* 0x000fe40000410000 */
[----:B------:R-:W-:Y:S02]  /*54a0*/  FFMA.FTZ R188, R32, R195, R183 ;  /* 0x000000c320bc7223 */ /* 0x000fe400000100b7 */
[----:B------:R-:W-:-:S02]  /*54b0*/  FFMA.FTZ R202, R130, R201, R14 ;  /* 0x000000c982ca7223 */ /* 0x000fc4000001000e */
[----:B------:R-:W-:Y:S02]  /*54c0*/  FMUL.FTZ R14, R80, R123 ;  /* 0x0000007b500e7220 */ /* 0x000fe40000410000 */
[----:B------:R-:W-:Y:S02]  /*54d0*/  FFMA.FTZ R238, R130, R203, R186 ;  /* 0x000000cb82ee7223 */ /* 0x000fe400000100ba */
[----:B------:R-:W-:Y:S01]  /*54e0*/  FFMA.FTZ R200, R32, -R197, R185 ;  /* 0x800000c520c87223 */ /* 0x000fe200000100b9 */
[----:B------:R-:W-:Y:S01]  /*54f0*/  P2R R185, PR, RZ, 0x1 ;  /* 0x00000001ffb97803 */ /* 0x000fe20000000000 */
[-C--:B------:R-:W-:Y:S02]  /*5500*/  FFMA.FTZ R180, R182, -R189.reuse, R197 ;  /* 0x800000bdb6b47223 */ /* 0x080fe400000100c5 */
[----:B------:R-:W-:Y:S02]  /*5510*/  FFMA.FTZ R183, R176, -R189, R195 ;  /* 0x800000bdb0b77223 */ /* 0x000fe400000100c3 */
[----:B------:R-:W-:-:S02]  /*5520*/  FFMA.FTZ R197, R31, R239, R188 ;  /* 0x000000ef1fc57223 */ /* 0x000fc400000100bc */
[-C--:B------:R-:W-:Y:S02]  /*5530*/  FFMA.FTZ R189, R191, -R14.reuse, R239 ;  /* 0x8000000ebfbd7223 */ /* 0x080fe400000100ef */
[----:B------:R-:W-:Y:S02]  /*5540*/  FFMA.FTZ R188, R181, -R14, R241 ;  /* 0x8000000eb5bc7223 */ /* 0x000fe400000100f1 */
[----:B------:R-:W-:Y:S02]  /*5550*/  FMUL.FTZ R14, R129, R238 ;  /* 0x000000ee810e7220 */ /* 0x000fe40000410000 */
[----:B------:R-:W-:Y:S02]  /*5560*/  FFMA.FTZ R195, R31, -R241, R200 ;  /* 0x800000f11fc37223 */ /* 0x000fe400000100c8 */
[-C--:B------:R-:W-:Y:S02]  /*5570*/  FFMA.FTZ R200, R131, R202.reuse, -R14 ;  /* 0x000000ca83c87223 */ /* 0x080fe4000001080e */
[----:B------:R-:W-:-:S02]  /*5580*/  FMUL.FTZ R14, R129, R202 ;  /* 0x000000ca810e7220 */ /* 0x000fc40000410000 */
[----:B------:R-:W-:Y:S02]  /*5590*/  FADD.FTZ R232, -R232, R187 ;  /* 0x000000bbe8e87221 */ /* 0x000fe40000010100 */
[----:B------:R-:W-:Y:S02]  /*55a0*/  FFMA.FTZ R201, R131, R238, R14 ;  /* 0x000000ee83c97223 */ /* 0x000fe4000001000e */
[----:B------:R-:W-:Y:S02]  /*55b0*/  FADD.FTZ R230, R230, R15 ;  /* 0x0000000fe6e67221 */ /* 0x000fe40000010000 */
[----:B------:R-:W-:Y:S02]  /*55c0*/  FMUL.FTZ R185, R77, R130 ;  /* 0x000000824db97220 */ /* 0x000fe40000410000 */
[----:B------:R-:W-:Y:S02]  /*55d0*/  FADD.FTZ R14, R235, R2 ;  /* 0x00000002eb0e7221 */ /* 0x000fe40000010000 */
[----:B------:R-:W-:-:S02]  /*55e0*/  FFMA.FTZ R187, R125, R192, R201 ;  /* 0x000000c07dbb7223 */ /* 0x000fc400000100c9 */
[C---:B------:R-:W-:Y:S02]  /*55f0*/  FMUL.FTZ R2, R129.reuse, -R232 ;  /* 0x800000e881027220 */ /* 0x040fe40000410000 */
[----:B------:R-:W-:Y:S02]  /*5600*/  FMUL.FTZ R192, R129, -R230 ;  /* 0x800000e681c07220 */ /* 0x000fe40000410000 */
[----:B------:R-:W-:Y:S02]  /*5610*/  FFMA.FTZ R197, R30, R202, R197 ;  /* 0x000000ca1ec57223 */ /* 0x000fe400000100c5 */
[----:B------:R-:W-:Y:S02]  /*5620*/  FFMA.FTZ R186, R190, -R185, R202 ;  /* 0x800000b9beba7223 */ /* 0x000fe400000100ca */
[----:B---3--:R-:W-:Y:S02]  /*5630*/  FADD.FTZ R15, R234, R3 ;  /* 0x00000003ea0f7221 */ /* 0x008fe40000010000 */
[----:B------:R-:W-:-:S02]  /*5640*/  FFMA.FTZ R200, R125, R194, R200 ;  /* 0x000000c27dc87223 */ /* 0x000fc400000100c8 */
[----:B------:R-:W-:Y:S01]  /*5650*/  FMUL.FTZ R202, R78, R125 ;  /* 0x0000007d4eca7220 */ /* 0x000fe20000410000 */
[----:B------:R1:W-:Y:S01]  /*5660*/  @!P0 STS.128 [UR30+0x2e10], R12 ;  /* 0x002e100cff008988 */ /* 0x0003e20008000c1e */
[C---:B------:R-:W-:Y:S01]  /*5670*/  FFMA.FTZ R3, R131.reuse, R230, -R2 ;  /* 0x000000e683037223 */ /* 0x040fe20000010802 */
[----:B------:R-:W-:Y:S01]  /*5680*/  SHF.L.U32 R2, R98, 0x5, RZ ;  /* 0x0000000562027819 */ /* 0x000fe200000006ff */
[-C--:B------:R-:W-:Y:S01]  /*5690*/  FFMA.FTZ R131, R131, R232.reuse, R192 ;  /* 0x000000e883837223 */ /* 0x080fe200000100c0 */
[----:B------:R-:W-:Y:S01]  /*56a0*/  ULEA UR30, UR19, 0xfffffe00, 0x9 ;  /* 0xfffffe00131e7891 */ /* 0x000fe2000f8e483f */
[C---:B------:R-:W-:Y:S01]  /*56b0*/  FMUL.FTZ R194, R199.reuse, R232 ;  /* 0x000000e8c7c27220 */ /* 0x040fe20000410000 */
[----:B------:R-:W-:Y:S01]  /*56c0*/  LEA.HI.SX32 R2, R2, R2, 0x1b ;  /* 0x0000000202027211 */ /* 0x000fe200078fdaff */
[-C--:B------:R-:W-:Y:S01]  /*56d0*/  FFMA.FTZ R199, R199, -R202.reuse, R187 ;  /* 0x800000cac7c77223 */ /* 0x080fe200000100bb */
[----:B------:R-:W-:Y:S01]  /*56e0*/  UIADD3 UR30, -UR30, UR31, URZ ;  /* 0x0000001f1e1e7290 */ /* 0x000fe2000fffe13f */
[----:B------:R-:W-:-:S02]  /*56f0*/  FFMA.FTZ R129, R193, -R202, R200 ;  /* 0x800000cac1817223 */ /* 0x000fc400000100c8 */
[----:B------:R-:W-:Y:S02]  /*5700*/  FADD.FTZ R202, R198, R3 ;  /* 0x00000003c6ca7221 */ /* 0x000fe40000010000 */
[----:B------:R-:W-:Y:S02]  /*5710*/  FADD.FTZ R3, -R196, R131 ;  /* 0x00000083c4037221 */ /* 0x000fe40000010100 */
[----:B------:R-:W-:Y:S02]  /*5720*/  FFMA.FTZ R185, R184, -R185, R238 ;  /* 0x800000b9b8b97223 */ /* 0x000fe400000100ee */
[CC--:B------:R-:W-:Y:S02]  /*5730*/  FMUL.FTZ R198, R132.reuse, -R3.reuse ;  /* 0x8000000384c67220 */ /* 0x0c0fe40000410000 */
[----:B------:R-:W-:Y:S02]  /*5740*/  FMUL.FTZ R132, R132, -R202 ;  /* 0x800000ca84847220 */ /* 0x000fe40000410000 */
[----:B------:R-:W-:-:S02]  /*5750*/  FMUL.FTZ R131, R184, R3 ;  /* 0x00000003b8837220 */ /* 0x000fc40000410000 */
[C---:B------:R-:W-:Y:S02]  /*5760*/  FFMA.FTZ R184, R133.reuse, R3, R132 ;  /* 0x0000000385b87223 */ /* 0x040fe40000010084 */
[----:B-1----:R-:W-:Y:S02]  /*5770*/  FFMA.FTZ R15, R133, R202, -R198 ;  /* 0x000000ca850f7223 */ /* 0x002fe400000108c6 */
[----:B------:R-:W-:Y:S02]  /*5780*/  FADD.FTZ R229, -R229, R184 ;  /* 0x000000b8e5e57221 */ /* 0x000fe40000010100 */
[----:B------:R-:W-:Y:S02]  /*5790*/  FADD.FTZ R235, R228, R15 ;  /* 0x0000000fe4eb7221 */ /* 0x000fe40000010000 */
[C---:B------:R-:W-:Y:S02]  /*57a0*/  FMUL.FTZ R184, R134.reuse, -R229 ;  /* 0x800000e586b87220 */ /* 0x040fe40000410000 */
[----:B------:R-:W-:-:S02]  /*57b0*/  FMUL.FTZ R134, R134, -R235 ;  /* 0x800000eb86867220 */ /* 0x000fc40000410000 */
[C---:B------:R-:W-:Y:S02]  /*57c0*/  FFMA.FTZ R184, R135.reuse, R235, -R184 ;  /* 0x000000eb87b87223 */ /* 0x040fe400000108b8 */
[----:B------:R-:W-:Y:S02]  /*57d0*/  FFMA.FTZ R15, R135, R229, R134 ;  /* 0x000000e5870f7223 */ /* 0x000fe40000010086 */
[----:B------:R-:W-:Y:S02]  /*57e0*/  FMUL.FTZ R13, R232, UR38 ;  /* 0x00000026e80d7c20 */ /* 0x000fe40008410000 */
[----:B------:R-:W-:Y:S02]  /*57f0*/  FMUL.FTZ R133, R3, UR38 ;  /* 0x0000002603857c20 */ /* 0x000fe40008410000 */
[----:B------:R-:W-:Y:S02]  /*5800*/  FFMA.FTZ R131, R190, R202, R131 ;  /* 0x000000cabe837223 */ /* 0x000fe40000010083 */
[----:B------:R-:W-:-:S02]  /*5810*/  FADD.FTZ R226, -R226, R15 ;  /* 0x0000000fe2e27221 */ /* 0x000fc40000010100 */
[----:B------:R-:W-:Y:S02]  /*5820*/  FMUL.FTZ R190, R181, R229 ;  /* 0x000000e5b5be7220 */ /* 0x000fe40000410000 */
[----:B------:R-:W-:Y:S02]  /*5830*/  FADD.FTZ R227, R227, R184 ;  /* 0x000000b8e3e37221 */ /* 0x000fe40000010000 */
[----:B------:R-:W-:Y:S02]  /*5840*/  FFMA.FTZ R196, R230, UR39, R13 ;  /* 0x00000027e6c47c23 */ /* 0x000fe4000801000d */
[----:B------:R-:W-:Y:S02]  /*5850*/  FMUL.FTZ R181, R229, UR38 ;  /* 0x00000026e5b57c20 */ /* 0x000fe40008410000 */
[----:B------:R-:W-:Y:S02]  /*5860*/  FMUL.FTZ R132, R202, UR38 ;  /* 0x00000026ca847c20 */ /* 0x000fe40008410000 */
[----:B------:R-:W-:-:S02]  /*5870*/  FMUL.FTZ R13, R77, R202 ;  /* 0x000000ca4d0d7220 */ /* 0x000fc40000410000 */
[----:B------:R-:W-:Y:S02]  /*5880*/  FFMA.FTZ R133, R202, UR39, R133 ;  /* 0x00000027ca857c23 */ /* 0x000fe40008010085 */
[CC--:B------:R-:W-:Y:S02]  /*5890*/  FMUL.FTZ R202, R136.reuse, -R226.reuse ;  /* 0x800000e288ca7220 */ /* 0x0c0fe40000410000 */
[----:B------:R-:W-:Y:S02]  /*58a0*/  FMUL.FTZ R136, R136, -R227 ;  /* 0x800000e388887220 */ /* 0x000fe40000410000 */
[C---:B------:R-:W-:Y:S02]  /*58b0*/  FFMA.FTZ R184, R235.reuse, UR39, R181 ;  /* 0x00000027ebb87c23 */ /* 0x040fe400080100b5 */
[----:B------:R-:W-:Y:S02]  /*58c0*/  FMUL.FTZ R135, R235, UR38 ;  /* 0x00000026eb877c20 */ /* 0x000fe40008410000 */
[----:B------:R-:W-:-:S02]  /*58d0*/  FMUL.FTZ R181, R182, R226 ;  /* 0x000000e2b6b57220 */ /* 0x000fc40000410000 */
[C---:B------:R-:W-:Y:S02]  /*58e0*/  FFMA.FTZ R15, R137.reuse, R227, -R202 ;  /* 0x000000e3890f7223 */ /* 0x040fe400000108ca */
[----:B------:R-:W-:Y:S02]  /*58f0*/  FFMA.FTZ R136, R137, R226, R136 ;  /* 0x000000e289887223 */ /* 0x000fe40000010088 */
[----:B------:R-:W-:Y:S02]  /*5900*/  FFMA.FTZ R134, R191, R235, R190 ;  /* 0x000000ebbf867223 */ /* 0x000fe400000100be */
[----:B------:R-:W-:Y:S02]  /*5910*/  FFMA.FTZ R135, R229, UR39, -R135 ;  /* 0x00000027e5877c23 */ /* 0x000fe40008010887 */
[----:B------:R-:W-:Y:S02]  /*5920*/  FMUL.FTZ R190, R80, R229 ;  /* 0x000000e550be7220 */ /* 0x000fe40000410000 */
[----:B------:R-:W-:-:S02]  /*5930*/  FFMA.FTZ R181, R176, R227, R181 ;  /* 0x000000e3b0b57223 */ /* 0x000fc400000100b5 */
[----:B------:R-:W-:Y:S02]  /*5940*/  FMUL.FTZ R176, R226, UR38 ;  /* 0x00000026e2b07c20 */ /* 0x000fe40008410000 */
[----:B------:R-:W-:Y:S02]  /*5950*/  FADD.FTZ R229, R224, R15 ;  /* 0x0000000fe0e57221 */ /* 0x000fe40000010000 */
[----:B------:R-:W-:Y:S02]  /*5960*/  FADD.FTZ R224, -R225, R136 ;  /* 0x00000088e1e07221 */ /* 0x000fe40000010100 */
[----:B------:R-:W-:Y:S02]  /*5970*/  FFMA.FTZ R136, R227, UR39, R176 ;  /* 0x00000027e3887c23 */ /* 0x000fe400080100b0 */
        /* <DEDUP_REMOVED lines=14> */
[----:B------:R-:W-:Y:S02]  /*5a60*/  FMUL.FTZ R182, R179, R224 ;  /* 0x000000e0b3b67220 */ /* 0x000fe40000410000 */
[----:B------:R-:W-:Y:S02]  /*5a70*/  FMUL.FTZ R202, R82, R229 ;  /* 0x000000e552ca7220 */ /* 0x000fe40000410000 */
[C---:B------:R-:W-:Y:S02]  /*5a80*/  FFMA.FTZ R141, R143.reuse, R220, -R140 ;  /* 0x000000dc8f8d7223 */ /* 0x040fe4000001088c */
[----:B------:R-:W-:Y:S02]  /*5a90*/  FMUL.FTZ R12, R78, R230 ;  /* 0x000000e64e0c7220 */ /* 0x000fe40000410000 */
[----:B------:R-:W-:Y:S02]  /*5aa0*/  FFMA.FTZ R142, R143, R221, R142 ;  /* 0x000000dd8f8e7223 */ /* 0x000fe4000001008e */
[----:B------:R-:W-:-:S02]  /*5ab0*/  FFMA.FTZ R138, R173, R229, R182 ;  /* 0x000000e5ad8a7223 */ /* 0x000fc400000100b6 */
[----:B------:R-:W-:Y:S02]  /*5ac0*/  FMUL.FTZ R173, R19, R202 ;  /* 0x000000ca13ad7220 */ /* 0x000fe40000410000 */
[----:B------:R-:W-:Y:S02]  /*5ad0*/  FFMA.FTZ R194, R193, R230, R194 ;  /* 0x000000e6c1c27223 */ /* 0x000fe400000100c2 */
[----:B------:R-:W-:Y:S01]  /*5ae0*/  FMUL.FTZ R198, R80, R235 ;  /* 0x000000eb50c67220 */ /* 0x000fe20000410000 */
[----:B------:R1:W-:Y:S01]  /*5af0*/  STS [R2.X4+0x898], R173 ;  /* 0x000898ad02007388 */ /* 0x0003e20000004800 */
[----:B------:R-:W-:Y:S02]  /*5b00*/  FADD.FTZ R218, R218, R141 ;  /* 0x0000008ddada7221 */ /* 0x000fe40000010000 */
[----:B------:R-:W-:Y:S02]  /*5b10*/  FMUL.FTZ R14, R78, R232 ;  /* 0x000000e84e0e7220 */ /* 0x000fe40000410000 */
[----:B------:R-:W-:-:S02]  /*5b20*/  FMUL.FTZ R193, R125, R12 ;  /* 0x0000000c7dc17220 */ /* 0x000fc40000410000 */
[----:B------:R-:W-:Y:S02]  /*5b30*/  FADD.FTZ R219, -R219, R142 ;  /* 0x0000008edbdb7221 */ /* 0x000fe40000010100 */
[----:B------:R-:W-:Y:S01]  /*5b40*/  FMUL.FTZ R191, R123, R198 ;  /* 0x000000c67bbf7220 */ /* 0x000fe20000410000 */
[----:B------:R3:W-:Y:S01]  /*5b50*/  STS [R2.X4+0x8b8], R193 ;  /* 0x0008b8c102007388 */ /* 0x0007e20000004800 */
[C---:B------:R-:W-:Y:S02]  /*5b60*/  FMUL.FTZ R142, R144.reuse, -R218 ;  /* 0x800000da908e7220 */ /* 0x040fe40000410000 */
[----:B------:R-:W-:Y:S01]  /*5b70*/  FMUL.FTZ R201, R125, R14 ;  /* 0x0000000e7dc97220 */ /* 0x000fe20000410000 */
[----:B------:R4:W-:Y:S01]  /*5b80*/  STS [R2.X4+0x8a8], R191 ;  /* 0x0008a8bf02007388 */ /* 0x0009e20000004800 */
[----:B-1----:R-:W-:Y:S02]  /*5b90*/  FMUL.FTZ R173, R81, R223 ;  /* 0x000000df51ad7220 */ /* 0x002fe40000410000 */
[----:B------:R-:W-:Y:S01]  /*5ba0*/  FMUL.FTZ R144, R144, -R219 ;  /* 0x800000db90907220 */ /* 0x000fe20000410000 */
[----:B------:R1:W-:Y:S01]  /*5bb0*/  STS [R2.X4+0x8bc], R201 ;  /* 0x0008bcc902007388 */ /* 0x0003e20000004800 */
[----:B------:R-:W-:-:S02]  /*5bc0*/  FFMA.FTZ R132, R3, UR39, -R132 ;  /* 0x0000002703847c23 */ /* 0x000fc40008010884 */
[----:B------:R-:W-:Y:S02]  /*5bd0*/  FMUL.FTZ R3, R77, R3 ;  /* 0x000000034d037220 */ /* 0x000fe40000410000 */
[----:B---3--:R-:W-:Y:S02]  /*5be0*/  FMUL.FTZ R193, R130, R13 ;  /* 0x0000000d82c17220 */ /* 0x008fe40000410000 */
[----:B------:R-:W-:Y:S02]  /*5bf0*/  FFMA.FTZ R142, R145, R219, R142 ;  /* 0x000000db918e7223 */ /* 0x000fe4000001008e */
[----:B------:R-:W-:Y:S01]  /*5c00*/  FMUL.FTZ R143, R81, R222 ;  /* 0x000000de518f7220 */ /* 0x000fe20000410000 */
[----:B------:R3:W-:Y:S01]  /*5c10*/  STS [R2.X4+0x8b0], R193 ;  /* 0x0008b0c102007388 */ /* 0x0007e20000004800 */
[----:B------:R-:W-:Y:S02]  /*5c20*/  FMUL.FTZ R140, R177, R173 ;  /* 0x000000adb18c7220 */ /* 0x000fe40000410000 */
[----:B------:R-:W-:-:S02]  /*5c30*/  FFMA.FTZ R145, R145, R218, -R144 ;  /* 0x000000da91917223 */ /* 0x000fc40000010890 */
[----:B----4-:R-:W-:Y:S02]  /*5c40*/  FMUL.FTZ R191, R79, R226 ;  /* 0x000000e24fbf7220 */ /* 0x010fe40000410000 */
[----:B-1----:R-:W-:Y:S02]  /*5c50*/  FMUL.FTZ R201, R130, R3 ;  /* 0x0000000382c97220 */ /* 0x002fe40000410000 */
[----:B------:R-:W-:Y:S02]  /*5c60*/  FADD.FTZ R217, -R217, R142 ;  /* 0x0000008ed9d97221 */ /* 0x000fe40000010100 */
[----:B---3--:R-:W-:Y:S01]  /*5c70*/  FMUL.FTZ R193, R79, R227 ;  /* 0x000000e34fc17220 */ /* 0x008fe20000410000 */
[----:B------:R1:W-:Y:S01]  /*5c80*/  STS [R2.X4+0x8b4], R201 ;  /* 0x0008b4c902007388 */ /* 0x0003e20000004800 */
[-C--:B------:R-:W-:Y:S02]  /*5c90*/  FMUL.FTZ R141, R177, R143.reuse ;  /* 0x0000008fb18d7220 */ /* 0x080fe40000410000 */
[----:B------:R-:W-:-:S02]  /*5ca0*/  FFMA.FTZ R140, R178, R143, R140 ;  /* 0x0000008fb28c7223 */ /* 0x000fc4000001008c */
[----:B------:R-:W-:Y:S02]  /*5cb0*/  FADD.FTZ R216, R216, R145 ;  /* 0x00000091d8d87221 */ /* 0x000fe40000010000 */
[----:B------:R-:W-:Y:S02]  /*5cc0*/  FMUL.FTZ R143, R126, R143 ;  /* 0x0000008f7e8f7220 */ /* 0x000fe40000410000 */
[----:B------:R-:W-:Y:S02]  /*5cd0*/  FMUL.FTZ R144, R180, R191 ;  /* 0x000000bfb4907220 */ /* 0x000fe40000410000 */
[----:B------:R-:W-:Y:S01]  /*5ce0*/  FMUL.FTZ R142, R146, -R217 ;  /* 0x800000d9928e7220 */ /* 0x000fe20000410000 */
[----:B------:R3:W-:Y:S01]  /*5cf0*/  STS [R2.X4+0x890], R143 ;  /* 0x0008908f02007388 */ /* 0x0007e20000004800 */
[-C--:B-1----:R-:W-:Y:S02]  /*5d00*/  FMUL.FTZ R201, R128, R193.reuse ;  /* 0x000000c180c97220 */ /* 0x082fe40000410000 */
[----:B------:R-:W-:-:S02]  /*5d10*/  FMUL.FTZ R176, R180, R193 ;  /* 0x000000c1b4b07220 */ /* 0x000fc40000410000 */
[-C--:B------:R-:W-:Y:S01]  /*5d20*/  FMUL.FTZ R146, R146, -R216.reuse ;  /* 0x800000d892927220 */ /* 0x080fe20000410000 */
[----:B------:R-:W-:Y:S01]  /*5d30*/  STS [R2.X4+0x8a0], R201 ;  /* 0x0008a0c902007388 */ /* 0x000fe20000004800 */
[----:B------:R-:W-:Y:S02]  /*5d40*/  FFMA.FTZ R193, R183, R193, R144 ;  /* 0x000000c1b7c17223 */ /* 0x000fe40000010090 */
[C---:B------:R-:W-:Y:S02]  /*5d50*/  FMUL.FTZ R144, R84.reuse, R221 ;  /* 0x000000dd54907220 */ /* 0x040fe40000410000 */
[C---:B---3--:R-:W-:Y:S02]  /*5d60*/  FFMA.FTZ R143, R147.reuse, R216, -R142 ;  /* 0x000000d8938f7223 */ /* 0x048fe4000001088e */
[----:B------:R-:W-:Y:S02]  /*5d70*/  FFMA.FTZ R146, R147, R217, R146 ;  /* 0x000000d993927223 */ /* 0x000fe40000010092 */
[----:B------:R-:W-:-:S02]  /*5d80*/  FMUL.FTZ R142, R84, R220 ;  /* 0x000000dc548e7220 */ /* 0x000fc40000410000 */
[----:B------:R-:W-:Y:S02]  /*5d90*/  FMUL.FTZ R145, R174, R144 ;  /* 0x00000090ae917220 */ /* 0x000fe40000410000 */
[----:B------:R-:W-:Y:S02]  /*5da0*/  FADD.FTZ R214, R214, R143 ;  /* 0x0000008fd6d67221 */ /* 0x000fe40000010000 */
[----:B------:R-:W-:Y:S02]  /*5db0*/  FADD.FTZ R215, -R215, R146 ;  /* 0x00000092d7d77221 */ /* 0x000fe40000010100 */
[-C--:B------:R-:W-:Y:S02]  /*5dc0*/  FMUL.FTZ R146, R174, R142.reuse ;  /* 0x0000008eae927220 */ /* 0x080fe40000410000 */
[-C--:B------:R-:W-:Y:S02]  /*5dd0*/  FFMA.FTZ R145, R175, R142.reuse, R145 ;  /* 0x0000008eaf917223 */ /* 0x080fe40000010091 */
[----:B------:R-:W-:-:S02]  /*5de0*/  FMUL.FTZ R143, R119, R142 ;  /* 0x0000008e778f7220 */ /* 0x000fc40000410000 */
[CC--:B------:R-:W-:Y:S02]  /*5df0*/  FMUL.FTZ R142, R148.reuse, -R214.reuse ;  /* 0x800000d6948e7220 */ /* 0x0c0fe40000410000 */
[-C--:B------:R-:W-:Y:S01]  /*5e00*/  FMUL.FTZ R148, R148, -R215.reuse ;  /* 0x800000d794947220 */ /* 0x080fe20000410000 */
[----:B------:R1:W-:Y:S01]  /*5e10*/  STS [R2.X4+0x888], R143 ;  /* 0x0008888f02007388 */ /* 0x0003e20000004800 */
[C---:B------:R-:W-:Y:S02]  /*5e20*/  FFMA.FTZ R142, R149.reuse, R215, R142 ;  /* 0x000000d7958e7223 */ /* 0x040fe4000001008e */
[----:B------:R-:W-:Y:S02]  /*5e30*/  FFMA.FTZ R149, R149, R214, -R148 ;  /* 0x000000d695957223 */ /* 0x000fe40000010894 */
[----:B------:R-:W-:Y:S02]  /*5e40*/  FADD.FTZ R213, -R213, R142 ;  /* 0x0000008ed5d57221 */ /* 0x000fe40000010100 */
[----:B------:R-:W-:-:S02]  /*5e50*/  FADD.FTZ R212, R212, R149 ;  /* 0x00000095d4d47221 */ /* 0x000fc40000010000 */
[CC--:B------:R-:W-:Y:S02]  /*5e60*/  FMUL.FTZ R142, R150.reuse, -R213.reuse ;  /* 0x800000d5968e7220 */ /* 0x0c0fe40000410000 */
[-C--:B------:R-:W-:Y:S02]  /*5e70*/  FMUL.FTZ R150, R150, -R212.reuse ;  /* 0x800000d496967220 */ /* 0x080fe40000410000 */
[----:B-1----:R-:W-:Y:S02]  /*5e80*/  FFMA.FTZ R143, R151, R212, -R142 ;  /* 0x000000d4978f7223 */ /* 0x002fe4000001088e */
[----:B------:R-:W-:Y:S02]  /*5e90*/  FMUL.FTZ R179, R229, UR38 ;  /* 0x00000026e5b37c20 */ /* 0x000fe40008410000 */
[----:B------:R-:W-:Y:S02]  /*5ea0*/  FFMA.FTZ R150, R151, R213, R150 ;  /* 0x000000d597967223 */ /* 0x000fe40000010096 */
[----:B------:R-:W-:-:S02]  /*5eb0*/  FADD.FTZ R210, R210, R143 ;  /* 0x0000008fd2d27221 */ /* 0x000fc40000010000 */
[C---:B------:R-:W-:Y:S02]  /*5ec0*/  FMUL.FTZ R139, R224.reuse, UR38 ;  /* 0x00000026e08b7c20 */ /* 0x040fe40008410000 */
[----:B------:R-:W-:Y:S02]  /*5ed0*/  FFMA.FTZ R182, R224, UR39, -R179 ;  /* 0x00000027e0b67c23 */ /* 0x000fe400080108b3 */
[----:B------:R-:W-:Y:S02]  /*5ee0*/  FADD.FTZ R211, -R211, R150 ;  /* 0x00000096d3d37221 */ /* 0x000fe40000010100 */
[----:B------:R-:W-:Y:S02]  /*5ef0*/  FMUL.FTZ R224, R82, R224 ;  /* 0x000000e052e07220 */ /* 0x000fe40000410000 */
[C---:B------:R-:W-:Y:S02]  /*5f00*/  FMUL.FTZ R142, R152.reuse, -R210 ;  /* 0x800000d2988e7220 */ /* 0x040fe40000410000 */
[----:B------:R-:W-:-:S02]  /*5f10*/  FMUL.FTZ R152, R152, -R211 ;  /* 0x800000d398987220 */ /* 0x000fc40000410000 */
[----:B------:R-:W-:Y:S02]  /*5f20*/  FMUL.FTZ R179, R19, R224 ;  /* 0x000000e013b37220 */ /* 0x000fe40000410000 */
[----:B------:R-:W-:Y:S02]  /*5f30*/  FFMA.FTZ R142, R153, R211, R142 ;  /* 0x000000d3998e7223 */ /* 0x000fe4000001008e */
[-C--:B------:R-:W-:Y:S01]  /*5f40*/  FMUL.FTZ R147, R119, R144.reuse ;  /* 0x0000009077937220 */ /* 0x080fe20000410000 */
[----:B------:R1:W-:Y:S01]  /*5f50*/  STS [R2.X4+0x89c], R179 ;  /* 0x00089cb302007388 */ /* 0x0003e20000004800 */
[----:B------:R-:W-:Y:S02]  /*5f60*/  FFMA.FTZ R146, R175, R144, -R146 ;  /* 0x00000090af927223 */ /* 0x000fe40000010892 */
[----:B------:R-:W-:Y:S01]  /*5f70*/  FFMA.FTZ R153, R153, R210, -R152 ;  /* 0x000000d299997223 */ /* 0x000fe20000010898 */
[----:B------:R3:W-:Y:S01]  /*5f80*/  STS [R2.X4+0x88c], R147 ;  /* 0x00088c9302007388 */ /* 0x0007e20000004800 */
[----:B------:R-:W-:-:S02]  /*5f90*/  FMUL.FTZ R144, R188, R190 ;  /* 0x000000bebc907220 */ /* 0x000fc40000410000 */
[----:B------:R-:W-:Y:S02]  /*5fa0*/  FMUL.FTZ R143, R185, R3 ;  /* 0x00000003b98f7220 */ /* 0x000fe40000410000 */
[-C--:B------:R-:W-:Y:S02]  /*5fb0*/  FFMA.FTZ R141, R178, R173.reuse, -R141 ;  /* 0x000000adb28d7223 */ /* 0x080fe4000001088d */
[----:B-1----:R-:W-:Y:S02]  /*5fc0*/  FMUL.FTZ R179, R126, R173 ;  /* 0x000000ad7eb37220 */ /* 0x002fe40000410000 */
[----:B------:R-:W-:Y:S02]  /*5fd0*/  FADD.FTZ R209, -R209, R142 ;  /* 0x0000008ed1d17221 */ /* 0x000fe40000010100 */
[----:B------:R-:W-:Y:S01]  /*5fe0*/  FMUL.FTZ R148, R188, R198 ;  /* 0x000000c6bc947220 */ /* 0x000fe20000410000 */
[----:B------:R-:W-:Y:S01]  /*5ff0*/  STS [R2.X4+0x894], R179 ;  /* 0x000894b302007388 */ /* 0x000fe20000004800 */
[----:B------:R-:W-:-:S02]  /*6000*/  FMUL.FTZ R173, R83, R219 ;  /* 0x000000db53ad7220 */ /* 0x000fc40000410000 */
[----:B------:R-:W-:Y:S02]  /*6010*/  FADD.FTZ R208, R208, R153 ;  /* 0x00000099d0d07221 */ /* 0x000fe40000010000 */
[----:B------:R-:W-:Y:S02]  /*6020*/  FFMA.FTZ R198, R189, R198, R144 ;  /* 0x000000c6bdc67223 */ /* 0x000fe40000010090 */
[-C--:B------:R-:W-:Y:S02]  /*6030*/  FMUL.FTZ R144, R185, R13.reuse ;  /* 0x0000000db9907220 */ /* 0x080fe40000410000 */
[----:B------:R-:W-:Y:S02]  /*6040*/  FFMA.FTZ R142, R186, R13, R143 ;  /* 0x0000000dba8e7223 */ /* 0x000fe4000001008f */
[----:B------:R-:W-:Y:S02]  /*6050*/  FMUL.FTZ R13, R154, -R209 ;  /* 0x800000d19a0d7220 */ /* 0x000fe40000410000 */
[----:B------:R-:W-:-:S02]  /*6060*/  FMUL.FTZ R149, R83, R218 ;  /* 0x000000da53957220 */ /* 0x000fc40000410000 */
[----:B---3--:R-:W-:Y:S02]  /*6070*/  FMUL.FTZ R147, R171, R173 ;  /* 0x000000adab937220 */ /* 0x008fe40000410000 */
[----:B------:R-:W-:Y:S02]  /*6080*/  FMUL.FTZ R154, R154, -R208 ;  /* 0x800000d09a9a7220 */ /* 0x000fe40000410000 */
[-C--:B------:R-:W-:Y:S02]  /*6090*/  FMUL.FTZ R203, R123, R190.reuse ;  /* 0x000000be7bcb7220 */ /* 0x080fe40000410000 */
[----:B------:R-:W-:Y:S02]  /*60a0*/  FFMA.FTZ R190, R189, R190, -R148 ;  /* 0x000000bebdbe7223 */ /* 0x000fe40000010894 */
[----:B------:R-:W-:Y:S01]  /*60b0*/  FMUL.FTZ R150, R86, R217 ;  /* 0x000000d956967220 */ /* 0x000fe20000410000 */
[----:B------:R-:W-:Y:S01]  /*60c0*/  STS [R2.X4+0x8ac], R203 ;  /* 0x0008accb02007388 */ /* 0x000fe20000004800 */
[----:B------:R-:W-:-:S02]  /*60d0*/  FMUL.FTZ R148, R171, R149 ;  /* 0x00000095ab947220 */ /* 0x000fc40000410000 */
[----:B------:R-:W-:Y:S02]  /*60e0*/  FFMA.FTZ R147, R172, R149, R147 ;  /* 0x00000095ac937223 */ /* 0x000fe40000010093 */
[C---:B------:R-:W-:Y:S02]  /*60f0*/  FFMA.FTZ R154, R155.reuse, R209, R154 ;  /* 0x000000d19b9a7223 */ /* 0x040fe4000001009a */
[----:B------:R-:W-:Y:S02]  /*6100*/  FMUL.FTZ R149, R120, R149 ;  /* 0x0000009578957220 */ /* 0x000fe40000410000 */
[----:B------:R-:W-:Y:S02]  /*6110*/  FFMA.FTZ R143, R186, R3, -R144 ;  /* 0x00000003ba8f7223 */ /* 0x000fe40000010890 */
[----:B------:R-:W-:Y:S01]  /*6120*/  FFMA.FTZ R13, R155, R208, -R13 ;  /* 0x000000d09b0d7223 */ /* 0x000fe2000001080d */
[----:B------:R1:W-:Y:S01]  /*6130*/  STS [R2.X4+0x880], R149 ;  /* 0x0008809502007388 */ /* 0x0003e20000004800 */
[----:B------:R-:W-:-:S02]  /*6140*/  FMUL.FTZ R144, R86, R216 ;  /* 0x000000d856907220 */ /* 0x000fc40000410000 */
[----:B------:R-:W-:Y:S02]  /*6150*/  FMUL.FTZ R3, R169, R150 ;  /* 0x00000096a9037220 */ /* 0x000fe40000410000 */
[----:B------:R-:W-:Y:S02]  /*6160*/  FADD.FTZ R207, -R207, R154 ;  /* 0x0000009acfcf7221 */ /* 0x000fe40000010100 */
[----:B------:R-:W-:Y:S02]  /*6170*/  FADD.FTZ R206, R206, R13 ;  /* 0x0000000dcece7221 */ /* 0x000fe40000010000 */
[-C--:B------:R-:W-:Y:S02]  /*6180*/  FFMA.FTZ R13, R170, R144.reuse, R3 ;  /* 0x00000090aa0d7223 */ /* 0x080fe40000010003 */
[-C--:B-1----:R-:W-:Y:S02]  /*6190*/  FMUL.FTZ R149, R169, R144.reuse ;  /* 0x00000090a9957220 */ /* 0x082fe40000410000 */
[----:B------:R-:W-:-:S02]  /*61a0*/  FMUL.FTZ R153, R113, R144 ;  /* 0x0000009071997220 */ /* 0x000fc40000410000 */
[-C--:B------:R-:W-:Y:S02]  /*61b0*/  FMUL.FTZ R144, R156, -R207.reuse ;  /* 0x800000cf9c907220 */ /* 0x080fe40000410000 */
[----:B------:R-:W-:Y:S01]  /*61c0*/  FFMA.FTZ R3, R170, R150, -R149 ;  /* 0x00000096aa037223 */ /* 0x000fe20000010895 */
[----:B------:R1:W-:Y:S01]  /*61d0*/  STS [R2.X4+0x878], R153 ;  /* 0x0008789902007388 */ /* 0x0003e20000004800 */
[-C--:B------:R-:W-:Y:S02]  /*61e0*/  FMUL.FTZ R156, R156, -R206.reuse ;  /* 0x800000ce9c9c7220 */ /* 0x080fe40000410000 */
[----:B------:R-:W-:Y:S02]  /*61f0*/  FFMA.FTZ R149, R157, R206, -R144 ;  /* 0x000000ce9d957223 */ /* 0x000fe40000010890 */
[----:B------:R-:W-:Y:S02]  /*6200*/  FMUL.FTZ R144, R199, R14 ;  /* 0x0000000ec7907220 */ /* 0x000fe40000410000 */
[----:B------:R-:W-:-:S02]  /*6210*/  FFMA.FTZ R156, R157, R207, R156 ;  /* 0x000000cf9d9c7223 */ /* 0x000fc4000001009c */
[----:B------:R-:W-:Y:S02]  /*6220*/  FADD.FTZ R204, R204, R149 ;  /* 0x00000095cccc7221 */ /* 0x000fe40000010000 */
[-C--:B------:R-:W-:Y:S02]  /*6230*/  FFMA.FTZ R144, R129, R12.reuse, R144 ;  /* 0x0000000c81907223 */ /* 0x080fe40000010090 */
[----:B------:R-:W-:Y:S02]  /*6240*/  FMUL.FTZ R149, R199, R12 ;  /* 0x0000000cc7957220 */ /* 0x000fe40000410000 */
[----:B------:R-:W-:Y:S02]  /*6250*/  FADD.FTZ R205, -R205, R156 ;  /* 0x0000009ccdcd7221 */ /* 0x000fe40000010100 */
[C---:B------:R-:W-:Y:S02]  /*6260*/  FMUL.FTZ R12, R158.reuse, -R204 ;  /* 0x800000cc9e0c7220 */ /* 0x040fe40000410000 */
[----:B------:R-:W-:-:S02]  /*6270*/  FMUL.FTZ R158, R158, -R205 ;  /* 0x800000cd9e9e7220 */ /* 0x000fc40000410000 */
[----:B------:R-:W-:Y:S02]  /*6280*/  FFMA.FTZ R12, R159, R205, R12 ;  /* 0x000000cd9f0c7223 */ /* 0x000fe4000001000c */
[----:B------:R-:W-:Y:S02]  /*6290*/  FMUL.FTZ R151, R120, R173 ;  /* 0x000000ad78977220 */ /* 0x000fe40000410000 */
[----:B------:R-:W-:Y:S02]  /*62a0*/  FMUL.FTZ R157, R85, R215 ;  /* 0x000000d7559d7220 */ /* 0x000fe40000410000 */
[----:B------:R-:W-:Y:S01]  /*62b0*/  FFMA.FTZ R158, R159, R204, -R158 ;  /* 0x000000cc9f9e7223 */ /* 0x000fe2000001089e */
[----:B------:R3:W-:Y:S01]  /*62c0*/  STS [R2.X4+0x884], R151 ;  /* 0x0008849702007388 */ /* 0x0007e20000004800 */
[----:B------:R-:W-:Y:S02]  /*62d0*/  FADD.FTZ R233, -R233, R12 ;  /* 0x0000000ce9e97221 */ /* 0x000fe40000010100 */
[----:B------:R-:W-:-:S02]  /*62e0*/  FFMA.FTZ R14, R129, R14, -R149 ;  /* 0x0000000e810e7223 */ /* 0x000fc40000010895 */
[----:B-1----:R-:W-:Y:S02]  /*62f0*/  FMUL.FTZ R153, R167, R157 ;  /* 0x0000009da7997220 */ /* 0x002fe40000410000 */
[----:B------:R-:W-:Y:S02]  /*6300*/  FADD.FTZ R231, R231, R158 ;  /* 0x0000009ee7e77221 */ /* 0x000fe40000010000 */
[----:B------:R-:W-:Y:S02]  /*6310*/  FMUL.FTZ R149, R91, R233 ;  /* 0x000000e95b957220 */ /* 0x000fe40000410000 */
[----:B---3--:R-:W-:Y:S02]  /*6320*/  FMUL.FTZ R151, R85, R214 ;  /* 0x000000d655977220 */ /* 0x008fe40000410000 */
[----:B------:R-:W-:Y:S02]  /*6330*/  FFMA.FTZ R148, R172, R173, -R148 ;  /* 0x000000adac947223 */ /* 0x000fe40000010894 */
[----:B------:R-:W-:-:S02]  /*6340*/  FMUL.FTZ R155, R113, R150 ;  /* 0x00000096719b7220 */ /* 0x000fc40000410000 */
[-C--:B------:R-:W-:Y:S02]  /*6350*/  FMUL.FTZ R173, R114, R151.reuse ;  /* 0x0000009772ad7220 */ /* 0x080fe40000410000 */
[-C--:B------:R-:W-:Y:S01]  /*6360*/  FFMA.FTZ R153, R168, R151.reuse, R153 ;  /* 0x00000097a8997223 */ /* 0x080fe20000010099 */
[----:B------:R1:W-:Y:S01]  /*6370*/  STS [R2.X4+0x87c], R155 ;  /* 0x00087c9b02007388 */ /* 0x0003e20000004800 */
[----:B------:R-:W-:Y:S02]  /*6380*/  FMUL.FTZ R152, R167, R151 ;  /* 0x00000097a7987220 */ /* 0x000fe40000410000 */
[----:B------:R-:W-:Y:S01]  /*6390*/  FMUL.FTZ R12, R92, R205 ;  /* 0x000000cd5c0c7220 */ /* 0x000fe20000410000 */
[----:B------:R3:W-:Y:S01]  /*63a0*/  STS [R2.X4+0x870], R173 ;  /* 0x000870ad02007388 */ /* 0x0007e20000004800 */
[----:B------:R-:W-:Y:S02]  /*63b0*/  FMUL.FTZ R151, R91, R231 ;  /* 0x000000e75b977220 */ /* 0x000fe40000410000 */
[----:B------:R-:W-:-:S02]  /*63c0*/  FMUL.FTZ R154, R28, R149 ;  /* 0x000000951c9a7220 */ /* 0x000fc40000410000 */
[----:B------:R-:W-:Y:S02]  /*63d0*/  FFMA.FTZ R139, R229, UR39, R139 ;  /* 0x00000027e58b7c23 */ /* 0x000fe4000801008b */
[----:B------:R-:W-:Y:S02]  /*63e0*/  FMUL.FTZ R182, R237, R182 ;  /* 0x000000b6edb67220 */ /* 0x000fe40000410000 */
[----:B------:R-:W-:Y:S02]  /*63f0*/  FMUL.FTZ R150, R92, R204 ;  /* 0x000000cc5c967220 */ /* 0x000fe40000410000 */
[----:B-1----:R-:W-:Y:S02]  /*6400*/  FMUL.FTZ R155, R16, R12 ;  /* 0x0000000c109b7220 */ /* 0x002fe40000410000 */
[----:B------:R-:W-:Y:S02]  /*6410*/  FFMA.FTZ R154, R29, R151, R154 ;  /* 0x000000971d9a7223 */ /* 0x000fe4000001009a */
[----:B------:R-:W-:-:S02]  /*6420*/  FFMA.FTZ R139, R236, R139, R182 ;  /* 0x0000008bec8b7223 */ /* 0x000fc400000100b6 */
[C---:B------:R-:W-:Y:S02]  /*6430*/  FMUL.FTZ R182, R88.reuse, R213 ;  /* 0x000000d558b67220 */ /* 0x040fe40000410000 */
[----:B------:R-:W-:Y:S02]  /*6440*/  FFMA.FTZ R155, R17, R150, R155 ;  /* 0x00000096119b7223 */ /* 0x000fe4000001009b */
[----:B------:R-:W-:Y:S02]  /*6450*/  FADD.FTZ R154, RZ, R154 ;  /* 0x0000009aff9a7221 */ /* 0x000fe40000010000 */
[----:B------:R-:W-:Y:S02]  /*6460*/  FMUL.FTZ R156, R88, R212 ;  /* 0x000000d4589c7220 */ /* 0x000fe40000410000 */
[-C--:B------:R-:W-:Y:S02]  /*6470*/  FFMA.FTZ R152, R168, R157.reuse, -R152 ;  /* 0x0000009da8987223 */ /* 0x080fe40000010898 */
[----:B------:R-:W-:-:S02]  /*6480*/  FMUL.FTZ R179, R114, R157 ;  /* 0x0000009d72b37220 */ /* 0x000fc40000410000 */
[C---:B------:R-:W-:Y:S02]  /*6490*/  FMUL.FTZ R157, R165.reuse, R182 ;  /* 0x000000b6a59d7220 */ /* 0x040fe40000410000 */
[----:B---3--:R-:W-:Y:S01]  /*64a0*/  FADD.FTZ R173, R154, R155 ;  /* 0x0000009b9aad7221 */ /* 0x008fe20000010000 */
[----:B------:R1:W-:Y:S01]  /*64b0*/  STS [R2.X4+0x874], R179 ;  /* 0x000874b302007388 */ /* 0x0003e20000004800 */
[-C--:B------:R-:W-:Y:S02]  /*64c0*/  FMUL.FTZ R155, R165, R156.reuse ;  /* 0x0000009ca59b7220 */ /* 0x080fe40000410000 */
[----:B------:R-:W-:Y:S02]  /*64d0*/  FMUL.FTZ R137, R227, UR38 ;  /* 0x00000026e3897c20 */ /* 0x000fe40008410000 */
[-C--:B------:R-:W-:Y:S02]  /*64e0*/  FFMA.FTZ R154, R166, R156.reuse, R157 ;  /* 0x0000009ca69a7223 */ /* 0x080fe4000001009d */
[----:B------:R-:W-:-:S02]  /*64f0*/  FMUL.FTZ R227, R105, R156 ;  /* 0x0000009c69e37220 */ /* 0x000fc40000410000 */
[----:B------:R-:W-:Y:S02]  /*6500*/  FFMA.FTZ R156, R166, R182, -R155 ;  /* 0x000000b6a69c7223 */ /* 0x000fe4000001089b */
[----:B------:R-:W-:Y:S01]  /*6510*/  FMUL.FTZ R158, R28, R151 ;  /* 0x000000971c9e7220 */ /* 0x000fe20000410000 */
[----:B------:R-:W-:Y:S01]  /*6520*/  STS [R2.X4+0x868], R227 ;  /* 0x000868e302007388 */ /* 0x000fe20000004800 */
[----:B------:R-:W-:Y:S02]  /*6530*/  FMUL.FTZ R155, R89, R207 ;  /* 0x000000cf599b7220 */ /* 0x000fe40000410000 */
[-C--:B------:R-:W-:Y:S02]  /*6540*/  FMUL.FTZ R203, R128, R191.reuse ;  /* 0x000000bf80cb7220 */ /* 0x080fe40000410000 */
[----:B------:R-:W-:Y:S02]  /*6550*/  FFMA.FTZ R191, R183, R191, -R176 ;  /* 0x000000bfb7bf7223 */ /* 0x000fe400000108b0 */
[----:B------:R-:W-:Y:S01]  /*6560*/  FMUL.FTZ R159, R16, R150 ;  /* 0x00000096109f7220 */ /* 0x000fe20000410000 */
[----:B------:R3:W-:Y:S01]  /*6570*/  STS [R2.X4+0x8a4], R203 ;  /* 0x0008a4cb02007388 */ /* 0x0007e20000004800 */
[----:B------:R-:W-:-:S02]  /*6580*/  FFMA.FTZ R158, R29, R149, -R158 ;  /* 0x000000951d9e7223 */ /* 0x000fc4000001089e */
[----:B------:R-:W-:Y:S02]  /*6590*/  FMUL.FTZ R157, R89, R206 ;  /* 0x000000ce599d7220 */ /* 0x000fe40000410000 */
[----:B------:R-:W-:Y:S02]  /*65a0*/  FMUL.FTZ R176, R109, R155 ;  /* 0x0000009b6db07220 */ /* 0x000fe40000410000 */
[----:B------:R-:W-:Y:S02]  /*65b0*/  FFMA.FTZ R159, R17, R12, -R159 ;  /* 0x0000000c119f7223 */ /* 0x000fe4000001089f */
[----:B------:R-:W-:Y:S02]  /*65c0*/  FADD.FTZ R158, RZ, R158 ;  /* 0x0000009eff9e7221 */ /* 0x000fe40000010000 */
[----:B------:R-:W-:Y:S02]  /*65d0*/  FMUL.FTZ R229, R105, R182 ;  /* 0x000000b669e57220 */ /* 0x000fe40000410000 */
[----:B------:R-:W-:-:S02]  /*65e0*/  FFMA.FTZ R176, R160, R157, R176 ;  /* 0x0000009da0b07223 */ /* 0x000fc400000100b0 */
[----:B------:R-:W-:Y:S01]  /*65f0*/  FMUL.FTZ R182, R90, R209 ;  /* 0x000000d15ab67220 */ /* 0x000fe20000410000 */
[----:B------:R-:W-:Y:S01]  /*6600*/  STS [R2.X4+0x86c], R229 ;  /* 0x00086ce502007388 */ /* 0x000fe20000004800 */
[----:B-1----:R-:W-:Y:S02]  /*6610*/  FMUL.FTZ R179, R109, R157 ;  /* 0x0000009d6db37220 */ /* 0x002fe40000410000 */
[C---:B------:R-:W-:Y:S02]  /*6620*/  FMUL.FTZ R15, R237.reuse, R224 ;  /* 0x000000e0ed0f7220 */ /* 0x040fe40000410000 */
[----:B------:R-:W-:Y:S02]  /*6630*/  FMUL.FTZ R237, R237, R202 ;  /* 0x000000caeded7220 */ /* 0x000fe40000410000 */
[----:B------:R-:W-:Y:S02]  /*6640*/  FADD.FTZ R158, R158, R159 ;  /* 0x0000009f9e9e7221 */ /* 0x000fe40000010000 */
[----:B------:R-:W-:-:S02]  /*6650*/  FADD.FTZ R173, R173, R176 ;  /* 0x000000b0adad7221 */ /* 0x000fc40000010000 */
[----:B---3--:R-:W-:Y:S02]  /*6660*/  FMUL.FTZ R203, R87, R211 ;  /* 0x000000d357cb7220 */ /* 0x008fe40000410000 */
[----:B------:R-:W-:Y:S02]  /*6670*/  FMUL.FTZ R176, R90, R208 ;  /* 0x000000d05ab07220 */ /* 0x000fe40000410000 */
[----:B------:R-:W-:Y:S02]  /*6680*/  FMUL.FTZ R159, R161, R182 ;  /* 0x000000b6a19f7220 */ /* 0x000fe40000410000 */
[----:B------:R-:W-:Y:S02]  /*6690*/  FFMA.FTZ R179, R160, R155, -R179 ;  /* 0x0000009ba0b37223 */ /* 0x000fe400000108b3 */
[C---:B------:R-:W-:Y:S02]  /*66a0*/  FFMA.FTZ R15, R236.reuse, R202, R15 ;  /* 0x000000caec0f7223 */ /* 0x040fe4000001000f */
[----:B------:R-:W-:-:S02]  /*66b0*/  FFMA.FTZ R236, R236, R224, -R237 ;  /* 0x000000e0ecec7223 */ /* 0x000fc400000108ed */
[----:B------:R-:W-:Y:S02]  /*66c0*/  FMUL.FTZ R201, R87, R210 ;  /* 0x000000d257c97220 */ /* 0x000fe40000410000 */
[----:B------:R-:W-:Y:S02]  /*66d0*/  FMUL.FTZ R224, R163, R203 ;  /* 0x000000cba3e07220 */ /* 0x000fe40000410000 */
[-C--:B------:R-:W-:Y:S02]  /*66e0*/  FFMA.FTZ R202, R162, R176.reuse, R159 ;  /* 0x000000b0a2ca7223 */ /* 0x080fe4000001009f */
[----:B------:R-:W-:Y:S02]  /*66f0*/  FADD.FTZ R158, R158, R179 ;  /* 0x000000b39e9e7221 */ /* 0x000fe40000010000 */
[----:B------:R-:W-:Y:S02]  /*6700*/  FMUL.FTZ R179, R161, R176 ;  /* 0x000000b0a1b37220 */ /* 0x000fe40000410000 */
[----:B------:R-:W-:-:S02]  /*6710*/  FFMA.FTZ R224, R164, R201, R224 ;  /* 0x000000c9a4e07223 */ /* 0x000fc400000100e0 */
[----:B------:R-:W-:Y:S02]  /*6720*/  FADD.FTZ R173, R173, R202 ;  /* 0x000000caadad7221 */ /* 0x000fe40000010000 */
[----:B------:R-:W-:Y:S02]  /*6730*/  FMUL.FTZ R225, R163, R201 ;  /* 0x000000c9a3e17220 */ /* 0x000fe40000410000 */
        /* <DEDUP_REMOVED lines=18> */
[----:B------:R-:W-:Y:S02]  /*6860*/  FADD.FTZ R141, R146, R141 ;  /* 0x0000008d928d7221 */ /* 0x000fe40000010000 */
[----:B------:R-:W-:Y:S01]  /*6870*/  FMUL.FTZ R3, R21, R150 ;  /* 0x0000009615037220 */ /* 0x000fe20000410000 */
[----:B------:R-:W-:Y:S01]  /*6880*/  LEA R15, R15, -R98, 0x1 ;  /* 0x800000620f0f7211 */ /* 0x000fe200078e08ff */
[----:B------:R-:W-:Y:S02]  /*6890*/  FADD.FTZ R236, R141, R236 ;  /* 0x000000ec8dec7221 */ /* 0x000fe40000010000 */
[----:B------:R-:W-:Y:S01]  /*68a0*/  FADD.FTZ R193, R140, R193 ;  /* 0x000000c18cc17221 */ /* 0x000fe20000010000 */
[----:B------:R1:W-:Y:S01]  /*68b0*/  STS [R2.X4+0x848], R3 ;  /* 0x0008480302007388 */ /* 0x0003e20000004800 */
[----:B------:R-:W-:Y:S01]  /*68c0*/  ISETP.GE.AND P0, PT, R15, 0x1, PT ;  /* 0x000000010f00780c */ /* 0x000fe20003f06270 */
[----:B------:R-:W-:-:S02]  /*68d0*/  FMUL.FTZ R173, R99, R182 ;  /* 0x000000b663ad7220 */ /* 0x000fc40000410000 */
[C---:B------:R-:W-:Y:S02]  /*68e0*/  FMUL.FTZ R201, R108.reuse, R201 ;  /* 0x000000c96cc97220 */ /* 0x040fe40000410000 */
[----:B------:R-:W-:Y:S01]  /*68f0*/  FMUL.FTZ R227, R108, R203 ;  /* 0x000000cb6ce37220 */ /* 0x000fe20000410000 */
[----:B------:R3:W-:Y:S01]  /*6900*/  STS [R2.X4+0x85c], R173 ;  /* 0x00085cad02007388 */ /* 0x0007e20000004800 */
[----:B------:R-:W-:Y:S02]  /*6910*/  FMUL.FTZ R159, R99, R176 ;  /* 0x000000b0639f7220 */ /* 0x000fe40000410000 */
[----:B-1----:R-:W-:Y:S01]  /*6920*/  FADD.FTZ R3, R236, R191 ;  /* 0x000000bfec037221 */ /* 0x002fe20000010000 */
[----:B------:R-:W-:Y:S01]  /*6930*/  STS [R2.X4+0x860], R201 ;  /* 0x000860c902007388 */ /* 0x000fe20000004800 */
[----:B------:R-:W-:Y:S02]  /*6940*/  FADD.FTZ R191, R193, R198 ;  /* 0x000000c6c1bf7221 */ /* 0x000fe40000010000 */
[C---:B------:R-:W-:Y:S01]  /*6950*/  FMUL.FTZ R157, R102.reuse, R157 ;  /* 0x0000009d669d7220 */ /* 0x040fe20000410000 */
[----:B------:R-:W-:Y:S01]  /*6960*/  STS [R2.X4+0x864], R227 ;  /* 0x000864e302007388 */ /* 0x000fe20000004800 */
[----:B------:R-:W-:-:S02]  /*6970*/  FMUL.FTZ R155, R102, R155 ;  /* 0x0000009b669b7220 */ /* 0x000fc40000410000 */
[----:B------:R-:W-:Y:S01]  /*6980*/  FMUL.FTZ R13, R21, R12 ;  /* 0x0000000c150d7220 */ /* 0x000fe20000410000 */
[----:B------:R1:W-:Y:S01]  /*6990*/  STS [R2.X4+0x858], R159 ;  /* 0x0008589f02007388 */ /* 0x0003e20000004800 */
[C---:B------:R-:W-:Y:S02]  /*69a0*/  FMUL.FTZ R151, R20.reuse, R151 ;  /* 0x0000009714977220 */ /* 0x040fe40000410000 */
[----:B------:R-:W-:Y:S01]  /*69b0*/  FMUL.FTZ R149, R20, R149 ;  /* 0x0000009514957220 */ /* 0x000fe20000410000 */
[----:B------:R4:W-:Y:S01]  /*69c0*/  STS [R2.X4+0x850], R157 ;  /* 0x0008509d02007388 */ /* 0x0009e20000004800 */
[----:B------:R-:W-:Y:S02]  /*69d0*/  FADD.FTZ R198, R3, R190 ;  /* 0x000000be03c67221 */ /* 0x000fe40000010000 */
[----:B------:R-:W-:Y:S01]  /*69e0*/  FMUL.FTZ R12, R220, UR38 ;  /* 0x00000026dc0c7c20 */ /* 0x000fe20008410000 */
[----:B------:R5:W-:Y:S01]  /*69f0*/  STS [R2.X4+0x854], R155 ;  /* 0x0008549b02007388 */ /* 0x000be20000004800 */
[----:B------:R-:W-:-:S02]  /*6a00*/  FMUL.FTZ R3, R221, UR38 ;  /* 0x00000026dd037c20 */ /* 0x000fc40008410000 */
[----:B---3--:R-:W-:Y:S01]  /*6a10*/  FFMA.FTZ R173, R221, UR39, -R12 ;  /* 0x00000027ddad7c23 */ /* 0x008fe2000801080c */
[----:B------:R-:W-:Y:S01]  /*6a20*/  STS [R2.X4+0x84c], R13 ;  /* 0x00084c0d02007388 */ /* 0x000fe20000004800 */
[----:B------:R-:W-:Y:S02]  /*6a30*/  FFMA.FTZ R182, R220, UR39, R3 ;  /* 0x00000027dcb67c23 */ /* 0x000fe40008010003 */
[----:B------:R-:W-:Y:S01]  /*6a40*/  FMUL.FTZ R192, R230, UR38 ;  /* 0x00000026e6c07c20 */ /* 0x000fe20008410000 */
[----:B------:R3:W-:Y:S01]  /*6a50*/  STS [R2.X4+0x840], R151 ;  /* 0x0008409702007388 */ /* 0x0007e20000004800 */
[----:B------:R-:W-:Y:S02]  /*6a60*/  FMUL.FTZ R176, R222, UR38 ;  /* 0x00000026deb07c20 */ /* 0x000fe40008410000 */
[----:B-1----:R-:W-:Y:S01]  /*6a70*/  FMUL.FTZ R159, R223, UR38 ;  /* 0x00000026df9f7c20 */ /* 0x002fe20008410000 */
[----:B------:R1:W-:Y:S01]  /*6a80*/  STS [R2.X4+0x844], R149 ;  /* 0x0008449502007388 */ /* 0x0003e20000004800 */
[----:B------:R-:W-:-:S02]  /*6a90*/  FMUL.FTZ R190, R218, UR38 ;  /* 0x00000026dabe7c20 */ /* 0x000fc40008410000 */
[----:B------:R-:W-:Y:S02]  /*6aa0*/  FMUL.FTZ R179, R219, UR38 ;  /* 0x00000026dbb37c20 */ /* 0x000fe40008410000 */
[----:B------:R-:W-:Y:S02]  /*6ab0*/  FMUL.FTZ R158, R216, UR38 ;  /* 0x00000026d89e7c20 */ /* 0x000fe40008410000 */
[----:B----4-:R-:W-:Y:S02]  /*6ac0*/  FMUL.FTZ R157, R217, UR38 ;  /* 0x00000026d99d7c20 */ /* 0x010fe40008410000 */
[----:B------:R-:W-:Y:S02]  /*6ad0*/  FMUL.FTZ R156, R214, UR38 ;  /* 0x00000026d69c7c20 */ /* 0x000fe40008410000 */
[----:B-----5:R-:W-:Y:S02]  /*6ae0*/  FMUL.FTZ R155, R215, UR38 ;  /* 0x00000026d79b7c20 */ /* 0x020fe40008410000 */
[----:B------:R-:W-:-:S02]  /*6af0*/  FMUL.FTZ R154, R212, UR38 ;  /* 0x00000026d49a7c20 */ /* 0x000fc40008410000 */
[----:B------:R-:W-:Y:S02]  /*6b00*/  FMUL.FTZ R153, R213, UR38 ;  /* 0x00000026d5997c20 */ /* 0x000fe40008410000 */
[----:B------:R-:W-:Y:S02]  /*6b10*/  FMUL.FTZ R152, R210, UR38 ;  /* 0x00000026d2987c20 */ /* 0x000fe40008410000 */
[----:B---3--:R-:W-:Y:S02]  /*6b20*/  FMUL.FTZ R151, R211, UR38 ;  /* 0x00000026d3977c20 */ /* 0x008fe40008410000 */
[----:B------:R-:W-:Y:S02]  /*6b30*/  FMUL.FTZ R150, R208, UR38 ;  /* 0x00000026d0967c20 */ /* 0x000fe40008410000 */
[----:B-1----:R-:W-:Y:S02]  /*6b40*/  FMUL.FTZ R149, R209, UR38 ;  /* 0x00000026d1957c20 */ /* 0x002fe40008410000 */
[----:B------:R-:W-:-:S02]  /*6b50*/  FMUL.FTZ R148, R206, UR38 ;  /* 0x00000026ce947c20 */ /* 0x000fc40008410000 */
[----:B------:R-:W-:Y:S02]  /*6b60*/  FMUL.FTZ R147, R207, UR38 ;  /* 0x00000026cf937c20 */ /* 0x000fe40008410000 */
[----:B------:R-:W-:Y:S02]  /*6b70*/  FMUL.FTZ R12, R204, UR38 ;  /* 0x00000026cc0c7c20 */ /* 0x000fe40008410000 */
[----:B------:R-:W-:Y:S02]  /*6b80*/  FMUL.FTZ R3, R205, UR38 ;  /* 0x00000026cd037c20 */ /* 0x000fe40008410000 */
[----:B------:R-:W-:Y:S02]  /*6b90*/  FMUL.FTZ R2, R231, UR38 ;  /* 0x00000026e7027c20 */ /* 0x000fe40008410000 */
[----:B------:R-:W-:Y:S02]  /*6ba0*/  FMUL.FTZ R140, R233, UR38 ;  /* 0x00000026e98c7c20 */ /* 0x000fe40008410000 */
[----:B------:R-:W-:-:S02]  /*6bb0*/  FFMA.FTZ R195, R30, -R238, R195 ;  /* 0x800000ee1ec37223 */ /* 0x000fc400000100c3 */
[----:B------:R-:W-:Y:S02]  /*6bc0*/  FFMA.FTZ R192, R232, UR39, -R192 ;  /* 0x00000027e8c07c23 */ /* 0x000fe400080108c0 */
[----:B------:R-:W-:Y:S02]  /*6bd0*/  FFMA.FTZ R137, R226, UR39, -R137 ;  /* 0x00000027e2897c23 */ /* 0x000fe40008010889 */
[----:B------:R-:W-:Y:S02]  /*6be0*/  FFMA.FTZ R176, R223, UR39, -R176 ;  /* 0x00000027dfb07c23 */ /* 0x000fe400080108b0 */
        /* <DEDUP_REMOVED lines=25> */
[----:B------:R1:W3:Y:S01]  /*6d80*/  LDS R193, [R12.X4+0x840] ;  /* 0x000840000cc17984 */ /* 0x0002e20000004800 */
        /* <DEDUP_REMOVED lines=22> */
[----:B-1----:R-:W-:-:S04]  /*6ef0*/  LEA R12, P0, R2, UR32, 0x2 ;  /* 0x00000020020c7c11 */ /* 0x002fc8000f8010ff */
[----:B------:R-:W-:-:S05]  /*6f00*/  LEA.HI.X R13, R2, UR33, R3, 0x2, P0 ;  /* 0x00000021020d7c11 */ /* 0x000fca00080f1403 */
[----:B---3--:R1:W-:Y:S04]  /*6f10*/  RED.E.ADD.F32.FTZ.RN.STRONG.GPU [R12.64], R193 ;  /* 0x000000c10c00798e */ /* 0x0083e8000c10e79c */
.L_x_10239:
[----:B------:R-:W-:Y:S05]  /*6f20*/  BSYNC B0 ;  /* 0x0000000000007941 */ /* 0x000fea0003800000 */
.L_x_10238:
[----:B------:R-:W-:Y:S01]  /*6f30*/  ULDC.64 UR30, c[0x0][0x298] ;  /* 0x0000a600001e7ab9 */ /* 0x000fe20000000a00 */
[----:B-1----:R-:W-:Y:S01]  /*6f40*/  FMUL.FTZ R12, R0, R187 ;  /* 0x000000bb000c7220 */ /* 0x002fe20000410000 */
[----:B------:R-:W-:Y:S01]  /*6f50*/  USHF.R.U32.HI UR33, URZ, 0x1, UR31 ;  /* 0x000000013f217899 */ /* 0x000fe2000801161f */
[----:B------:R-:W-:Y:S01]  /*6f60*/  FADD.FTZ R187, R198, R143 ;  /* 0x0000008fc6bb7221 */ /* 0x000fe20000010000 */
[----:B------:R-:W-:Y:S01]  /*6f70*/  USHF.R.U64 UR32, UR30, 0x1, UR31 ;  /* 0x000000011e207899 */ /* 0x000fe2000800121f */
[----:B------:R-:W-:Y:S01]  /*6f80*/  FMUL.FTZ R200, R0, R200 ;  /* 0x000000c800c87220 */ /* 0x000fe20000410000 */
[----:B------:R-:W-:Y:S01]  /*6f90*/  UIMAD UR33, UR33, UR35, URZ ;  /* 0x00000023212172a4 */ /* 0x000fe2000f8e023f */
[----:B------:R-:W-:Y:S01]  /*6fa0*/  FADD.FTZ R191, R191, R142 ;  /* 0x0000008ebfbf7221 */ /* 0x000fe20000010000 */
[----:B------:R-:W-:Y:S01]  /*6fb0*/  UIMAD.WIDE.U32 UR30, UR32, UR35, URZ ;  /* 0x00000023201e72a5 */ /* 0x000fe2000f8e003f */
[----:B------:R-:W-:Y:S01]  /*6fc0*/  IADD3 R143, R98, 0x40, RZ ;  /* 0x00000040628f7810 */ /* 0x000fe20007ffe0ff */
[----:B------:R-:W-:Y:S01]  /*6fd0*/  UIMAD UR37, UR34, UR32, UR33 ;  /* 0x00000020222572a4 */ /* 0x000fe2000f8e0221 */
[----:B------:R-:W-:Y:S01]  /*6fe0*/  BSSY B0, `(.L_x_10240) ;  /* 0x0000027000007945 */ /* 0x000fe20003800000 */
[----:B------:R-:W-:Y:S01]  /*6ff0*/  ULDC UR38, c[0x0][0x174] ;  /* 0x00005d0000267ab9 */ /* 0x000fe20000000800 */
[----:B------:R-:W-:Y:S01]  /*7000*/  FADD.FTZ R142, R187, R14 ;  /* 0x0000000ebb8e7221 */ /* 0x000fe20000010000 */
[----:B------:R-:W-:Y:S01]  /*7010*/  ULDC.64 UR32, c[0x0][0x2a0] ;  /* 0x0000a80000207ab9 */ /* 0x000fe20000000a00 */
[----:B------:R-:W-:Y:S01]  /*7020*/  FADD.FTZ R197, R197, R200 ;  /* 0x000000c8c5c57221 */ /* 0x000fe20000010000 */
[----:B------:R-:W-:Y:S01]  /*7030*/  UIADD3 UR31, UR37, UR31, URZ ;  /* 0x0000001f251f7290 */ /* 0x000fe2000fffe03f */
[----:B------:R-:W-:Y:S01]  /*7040*/  FADD.FTZ R195, R195, -R12 ;  /* 0x8000000cc3c37221 */ /* 0x000fe20000010000 */
[----:B------:R-:W-:Y:S01]  /*7050*/  UIMAD UR37, UR36, UR32, URZ ;  /* 0x00000020242572a4 */ /* 0x000fe2000f8e023f */
[----:B------:R-:W-:Y:S01]  /*7060*/  FADD.FTZ R144, R191, R144 ;  /* 0x00000090bf907221 */ /* 0x000fe20000010000 */
[----:B------:R-:W-:Y:S01]  /*7070*/  UIMAD.WIDE.U32 UR30, UR18, UR32, UR30 ;  /* 0x00000020121e72a5 */ /* 0x000fe2000f8e001e */
[C---:B------:R-:W-:Y:S01]  /*7080*/  ISETP.GE.AND P1, PT, R15.reuse, 0x41, PT ;  /* 0x000000410f00780c */ /* 0x040fe20003f26270 */
[----:B------:R-:W-:Y:S01]  /*7090*/  UIMAD UR37, UR18, UR33, UR37 ;  /* 0x00000021122572a4 */ /* 0x000fe2000f8e0225 */
        /* <DEDUP_REMOVED lines=10> */
[----:B------:R-:W-:-:S03]  /*7140*/  USHF.L.U64.HI UR31, UR8, 0x2, UR9 ;  /* 0x00000002081f7899 */ /* 0x000fc60008010209 */
        /* <DEDUP_REMOVED lines=16> */
.L_x_10241:
[----:B------:R-:W-:Y:S05]  /*7250*/  BSYNC B0 ;  /* 0x0000000000007941 */ /* 0x000fea0003800000 */
.L_x_10240:
[----:B------:R-:W3:Y:S01]  /*7260*/  LDS R143, [R143.X4+0x940] ;  /* 0x000940008f8f7984 */ /* 0x000ee20000004800 */
[----:B------:R-:W-:Y:S01]  /*7270*/  BSSY B0, `(.L_x_10242) ;  /* 0x0000004000007945 */ /* 0x000fe20003800000 */
[----:B------:R-:W-:Y:S01]  /*7280*/  LEA.HI.SX32 R187, R187, R98, 0x1b ;  /* 0x00000062bbbb7211 */ /* 0x000fe200078fdaff */
[----:B------:R-:W-:Y:S05]  /*7290*/  @!P1 BRA `(.L_x_10243) ;  /* 0x0000001000009947 */ /* 0x000fea0003800000 */
[----:B---3--:R3:W-:Y:S02]  /*72a0*/  RED.E.ADD.F32.FTZ.RN.STRONG.GPU [R2.64+-0xf00], R143 ;  /* 0xfff1008f0200798e */ /* 0x0087e4000c10e79c */
.L_x_10243:
[----:B------:R-:W-:Y:S05]  /*72b0*/  BSYNC B0 ;  /* 0x0000000000007941 */ /* 0x000fea0003800000 */
.L_x_10242:
[----:B------:R-:W4:Y:S01]  /*72c0*/  LDS R187, [R187.X4+0x9c0] ;  /* 0x0009c000bbbb7984 */ /* 0x000f220000004800 */
[----:B------:R-:W-:Y:S01]  /*72d0*/  BSSY B0, `(.L_x_10244) ;  /* 0x0000005000007945 */ /* 0x000fe20003800000 */
[C---:B-1----:R-:W-:Y:S02]  /*72e0*/  IADD3 R13, R98.reuse, 0x80, RZ ;  /* 0x00000080620d7810 */ /* 0x042fe40007ffe0ff */
[----:B---3--:R-:W-:Y:S01]  /*72f0*/  IADD3 R143, R98, 0xa0, RZ ;  /* 0x000000a0628f7810 */ /* 0x008fe20007ffe0ff */
[----:B------:R-:W-:Y:S05]  /*7300*/  @!P2 BRA `(.L_x_10245) ;  /* 0x000000100000a947 */ /* 0x000fea0003800000 */
[----:B----4-:R1:W-:Y:S02]  /*7310*/  RED.E.ADD.F32.FTZ.RN.STRONG.GPU [R2.64+-0xe80], R187 ;  /* 0xfff180bb0200798e */ /* 0x0103e4000c10e79c */
.L_x_10245:
[----:B------:R-:W-:Y:S05]  /*7320*/  BSYNC B0 ;  /* 0x0000000000007941 */ /* 0x000fea0003800000 */
.L_x_10244:
        /* <DEDUP_REMOVED lines=14> */
.L_x_10247:
[----:B------:R-:W-:Y:S05]  /*7410*/  BSYNC B0 ;  /* 0x0000000000007941 */ /* 0x000fea0003800000 */
.L_x_10246:
[----:B------:R-:W3:Y:S01]  /*7420*/  LDS R143, [R143.X4+0xac0] ;  /* 0x000ac0008f8f7984 */ /* 0x000ee20000004800 */
[----:B------:R-:W-:Y:S01]  /*7430*/  BSSY B0, `(.L_x_10248) ;  /* 0x0000005000007945 */ /* 0x000fe20003800000 */
[----:B-1----:R-:W-:Y:S02]  /*7440*/  IADD3 R13, R98, 0xe0, RZ ;  /* 0x000000e0620d7810 */ /* 0x002fe40007ffe0ff */
[----:B------:R-:W-:Y:S01]  /*7450*/  LEA.HI.SX32 R187, R187, R98, 0x1b ;  /* 0x00000062bbbb7211 */ /* 0x000fe200078fdaff */
[----:B------:R-:W-:Y:S05]  /*7460*/  @!P0 BRA `(.L_x_10249) ;  /* 0x0000001000008947 */ /* 0x000fea0003800000 */
[----:B---3--:R1:W-:Y:S02]  /*7470*/  RED.E.ADD.F32.FTZ.RN.STRONG.GPU [R2.64+-0xd80], R143 ;  /* 0xfff2808f0200798e */ /* 0x0083e4000c10e79c */
.L_x_10249:
[----:B------:R-:W-:Y:S05]  /*7480*/  BSYNC B0 ;  /* 0x0000000000007941 */ /* 0x000fea0003800000 */
.L_x_10248:
[----:B------:R-:W4:Y:S01]  /*7490*/  LDS R187, [R187.X4+0xb40] ;  /* 0x000b4000bbbb7984 */ /* 0x000f220000004800 */
[----:B------:R-:W-:Y:S01]  /*74a0*/  BSSY B0, `(.L_x_10250) ;  /* 0x0000005000007945 */ /* 0x000fe20003800000 */
[----:B-1-3--:R-:W-:-:S02]  /*74b0*/  IADD3 R143, R98, 0x100, RZ ;  /* 0x00000100628f7810 */ /* 0x00afc40007ffe0ff */
[----:B------:R-:W-:Y:S01]  /*74c0*/  LEA.HI.SX32 R13, R13, R98, 0x1b ;  /* 0x000000620d0d7211 */ /* 0x000fe200078fdaff */
[----:B------:R-:W-:Y:S05]  /*74d0*/  @!P1 BRA `(.L_x_10251) ;  /* 0x0000001000009947 */ /* 0x000fea0003800000 */
[----:B----4-:R1:W-:Y:S02]  /*74e0*/  RED.E.ADD.F32.FTZ.RN.STRONG.GPU [R2.64+-0xd00], R187 ;  /* 0xfff300bb0200798e */ /* 0x0103e4000c10e79c */
.L_x_10251:
[----:B------:R-:W-:Y:S05]  /*74f0*/  BSYNC B0 ;  /* 0x0000000000007941 */ /* 0x000fea0003800000 */
.L_x_10250:
[----:B------:R-:W3:Y:S01]  /*7500*/  LDS R13, [R13.X4+0xbc0] ;  /* 0x000bc0000d0d7984 */ /* 0x000ee20000004800 */
[----:B------:R-:W-:Y:S01]  /*7510*/  BSSY B0, `(.L_x_10252) ;  /* 0x0000005000007945 */ /* 0x000fe20003800000 */
[----:B-1--4-:R-:W-:Y:S02]  /*7520*/  IADD3 R187, R98, 0x120, RZ ;  /* 0x0000012062bb7810 */ /* 0x012fe40007ffe0ff */
[----:B------:R-:W-:Y:S01]  /*7530*/  LEA.HI.SX32 R143, R143, R98, 0x1b ;  /* 0x000000628f8f7211 */ /* 0x000fe200078fdaff */
[----:B------:R-:W-:Y:S05]  /*7540*/  @!P2 BRA `(.L_x_10253) ;  /* 0x000000100000a947 */ /* 0x000fea0003800000 */
[----:B---3--:R1:W-:Y:S02]  /*7550*/  RED.E.ADD.F32.FTZ.RN.STRONG.GPU [R2.64+-0xc80], R13 ;  /* 0xfff3800d0200798e */ /* 0x0083e4000c10e79c */
.L_x_10253:
[----:B------:R-:W-:Y:S05]  /*7560*/  BSYNC B0 ;  /* 0x0000000000007941 */ /* 0x000fea0003800000 */
.L_x_10252:
[----:B------:R-:W4:Y:S01]  /*7570*/  LDS R143, [R143.X4+0xc40] ;  /* 0x000c40008f8f7984 */ /* 0x000f220000004800 */
[----:B------:R-:W-:Y:S01]  /*7580*/  BSSY B0, `(.L_x_10254) ;  /* 0x0000005000007945 */ /* 0x000fe20003800000 */
[----:B-1-3--:R-:W-:Y:S02]  /*7590*/  IADD3 R13, R98, 0x140, RZ ;  /* 0x00000140620d7810 */ /* 0x00afe40007ffe0ff */
[----:B------:R-:W-:Y:S01]  /*75a0*/  LEA.HI.SX32 R187, R187, R98, 0x1b ;  /* 0x00000062bbbb7211 */ /* 0x000fe200078fdaff */
[----:B------:R-:W-:Y:S05]  /*75b0*/  @!P3 BRA `(.L_x_10255) ;  /* 0x000000100000b947 */ /* 0x000fea0003800000 */
[----:B----4-:R1:W-:Y:S02]  /*75c0*/  RED.E.ADD.F32.FTZ.RN.STRONG.GPU [R2.64+-0xc00], R143 ;  /* 0xfff4008f0200798e */ /* 0x0103e4000c10e79c */
.L_x_10255:
[----:B------:R-:W-:Y:S05]  /*75d0*/  BSYNC B0 ;  /* 0x0000000000007941 */ /* 0x000fea0003800000 */
.L_x_10254:
[----:B------:R-:W3:Y:S01]  /*75e0*/  LDS R187, [R187.X4+0xcc0] ;  /* 0x000cc000bbbb7984 */ /* 0x000ee20000004800 */
[----:B------:R-:W-:Y:S01]  /*75f0*/  BSSY B0, `(.L_x_10256) ;  /* 0x0000004000007945 */ /* 0x000fe20003800000 */
[----:B------:R-:W-:Y:S01]  /*7600*/  LEA.HI.SX32 R13, R13, R98, 0x1b ;  /* 0x000000620d0d7211 */ /* 0x000fe200078fdaff */
[----:B------:R-:W-:Y:S05]  /*7610*/  @!P4 BRA `(.L_x_10257) ;  /* 0x000000100000c947 */ /* 0x000fea0003800000 */
[----:B---3--:R3:W-:Y:S02]  /*7620*/  RED.E.ADD.F32.FTZ.RN.STRONG.GPU [R2.64+-0xb80], R187 ;  /* 0xfff480bb0200798e */ /* 0x0087e4000c10e79c */
.L_x_10257:
[----:B------:R-:W-:Y:S05]  /*7630*/  BSYNC B0 ;  /* 0x0000000000007941 */ /* 0x000fea0003800000 */
.L_x_10256:
[----:B------:R-:W1:Y:S01]  /*7640*/  LDS R13, [R13.X4+0xd40] ;  /* 0x000d40000d0d7984 */ /* 0x000e620000004800 */
[----:B------:R-:W-:Y:S01]  /*7650*/  BSSY B0, `(.L_x_10258) ;  /* 0x0000005000007945 */ /* 0x000fe20003800000 */
[----:B-1--4-:R-:W-:-:S02]  /*7660*/  IADD3 R143, R98, 0x160, RZ ;  /* 0x00000160628f7810 */ /* 0x012fc40007ffe0ff */
[----:B---3--:R-:W-:Y:S01]  /*7670*/  IADD3 R187, R98, 0x180, RZ ;  /* 0x0000018062bb7810 */ /* 0x008fe20007ffe0ff */
[----:B------:R-:W-:Y:S05]  /*7680*/  @!P5 BRA `(.L_x_10259) ;  /* 0x000000100000d947 */ /* 0x000fea0003800000 */
[----:B------:R1:W-:Y:S02]  /*7690*/  RED.E.ADD.F32.FTZ.RN.STRONG.GPU [R2.64+-0xb00], R13 ;  /* 0xfff5000d0200798e */ /* 0x0003e4000c10e79c */
.L_x_10259:
[----:B------:R-:W-:Y:S05]  /*76a0*/  BSYNC B0 ;  /* 0x0000000000007941 */ /* 0x000fea0003800000 */
.L_x_10258:
[-C--:B------:R-:W-:Y:S01]  /*76b0*/  LEA.HI.SX32 R143, R143, R98.reuse, 0x1b ;  /* 0x000000628f8f7211 */ /* 0x080fe200078fdaff */
[----:B------:R-:W-:Y:S01]  /*76c0*/  BSSY B0, `(.L_x_10260) ;  /* 0x000000d000007945 */ /* 0x000fe20003800000 */
[----:B------:R-:W-:Y:S02]  /*76d0*/  ISETP.GE.AND P6, PT, R15, 0x161, PT ;  /* 0x000001610f00780c */ /* 0x000fe40003fc6270 */
[----:B-1----:R-:W-:Y:S02]  /*76e0*/  IADD3 R13, R98, 0x1a0, RZ ;  /* 0x000001a0620d7810 */ /* 0x002fe40007ffe0ff */
        /* <DEDUP_REMOVED lines=10> */
.L_x_10261:
[----:B------:R-:W-:Y:S05]  /*7790*/  BSYNC B0 ;  /* 0x0000000000007941 */ /* 0x000fea0003800000 */
.L_x_10260:
[----:B------:R-:W3:Y:S01]  /*77a0*/  LDS R187, [R187.X4+0xe40] ;  /* 0x000e4000bbbb7984 */ /* 0x000ee20000004800 */
[----:B------:R-:W-:Y:S01]  /*77b0*/  BSSY B0, `(.L_x_10262) ;  /* 0x0000005000007945 */ /* 0x000fe20003800000 */
[----:B-1----:R-:W-:-:S02]  /*77c0*/  IADD3 R143, R98, 0x1c0, RZ ;  /* 0x000001c0628f7810 */ /* 0x002fc40007ffe0ff */
[----:B------:R-:W-:Y:S01]  /*77d0*/  LEA.HI.SX32 R13, R13, R98, 0x1b ;  /* 0x000000620d0d7211 */ /* 0x000fe200078fdaff */
[----:B------:R-:W-:Y:S05]  /*77e0*/  @!P0 BRA `(.L_x_10263) ;  /* 0x0000001000008947 */ /* 0x000fea0003800000 */
[----:B---3--:R1:W-:Y:S02]  /*77f0*/  RED.E.ADD.F32.FTZ.RN.STRONG.GPU [R2.64+-0xa00], R187 ;  /* 0xfff600bb0200798e */ /* 0x0083e4000c10e79c */
.L_x_10263:
[----:B------:R-:W-:Y:S05]  /*7800*/  BSYNC B0 ;  /* 0x0000000000007941 */ /* 0x000fea0003800000 */
.L_x_10262:
[----:B------:R-:W4:Y:S01]  /*7810*/  LDS R13, [R13.X4+0xec0] ;  /* 0x000ec0000d0d7984 */ /* 0x000f220000004800 */
[----:B------:R-:W-:Y:S01]  /*7820*/  BSSY B0, `(.L_x_10264) ;  /* 0x0000005000007945 */ /* 0x000fe20003800000 */
[----:B-1-3--:R-:W-:Y:S02]  /*7830*/  IADD3 R187, R98, 0x1e0, RZ ;  /* 0x000001e062bb7810 */ /* 0x00afe40007ffe0ff */
[----:B------:R-:W-:Y:S01]  /*7840*/  LEA.HI.SX32 R143, R143, R98, 0x1b ;  /* 0x000000628f8f7211 */ /* 0x000fe200078fdaff */
[----:B------:R-:W-:Y:S05]  /*7850*/  @!P1 BRA `(.L_x_10265) ;  /* 0x0000001000009947 */ /* 0x000fea0003800000 */
[----:B----4-:R1:W-:Y:S02]  /*7860*/  RED.E.ADD.F32.FTZ.RN.STRONG.GPU [R2.64+-0x980], R13 ;  /* 0xfff6800d0200798e */ /* 0x0103e4000c10e79c */
.L_x_10265:
[----:B------:R-:W-:Y:S05]  /*7870*/  BSYNC B0 ;  /* 0x0000000000007941 */ /* 0x000fea0003800000 */
.L_x_10264:
[----:B------:R-:W3:Y:S01]  /*7880*/  LDS R143, [R143.X4+0xf40] ;  /* 0x000f40008f8f7984 */ /* 0x000ee20000004800 */
[----:B------:R-:W-:Y:S01]  /*7890*/  BSSY B0, `(.L_x_10266) ;  /* 0x0000004000007945 */ /* 0x000fe20003800000 */
[----:B------:R-:W-:Y:S01]  /*78a0*/  LEA.HI.SX32 R187, R187, R98, 0x1b ;  /* 0x00000062bbbb7211 */ /* 0x000fe200078fdaff */
[----:B------:R-:W-:Y:S05]  /*78b0*/  @!P2 BRA `(.L_x_10267) ;  /* 0x000000100000a947 */ /* 0x000fea0003800000 */
[----:B---3--:R3:W-:Y:S02]  /*78c0*/  RED.E.ADD.F32.FTZ.RN.STRONG.GPU [R2.64+-0x900], R143 ;  /* 0xfff7008f0200798e */ /* 0x0087e4000c10e79c */
.L_x_10267:
[----:B------:R-:W-:Y:S05]  /*78d0*/  BSYNC B0 ;  /* 0x0000000000007941 */ /* 0x000fea0003800000 */
.L_x_10266:
[----:B------:R-:W1:Y:S01]  /*78e0*/  LDS R187, [R187.X4+0xfc0] ;  /* 0x000fc000bbbb7984 */ /* 0x000e620000004800 */
[----:B------:R-:W-:Y:S01]  /*78f0*/  BSSY B0, `(.L_x_10268) ;  /* 0x0000005000007945 */ /* 0x000fe20003800000 */
[----:B-1--4-:R-:W-:-:S02]  /*7900*/  IADD3 R13, R98, 0x220, RZ ;  /* 0x00000220620d7810 */ /* 0x012fc40007ffe0ff */
[----:B------:R-:W-:Y:S01]  /*7910*/  LEA.HI.SX32 R127, R127, R98, 0x1b ;  /* 0x000000627f7f7211 */ /* 0x000fe200078fdaff */
[----:B------:R-:W-:Y:S05]  /*7920*/  @!P3 BRA `(.L_x_10269) ;  /* 0x000000100000b947 */ /* 0x000fea0003800000 */
[----:B------:R1:W-:Y:S02]  /*7930*/  RED.E.ADD.F32.FTZ.RN.STRONG.GPU [R2.64+-0x880], R187 ;  /* 0xfff780bb0200798e */ /* 0x0003e4000c10e79c */
.L_x_10269:
[----:B------:R-:W-:Y:S05]  /*7940*/  BSYNC B0 ;  /* 0x0000000000007941 */ /* 0x000fea0003800000 */
.L_x_10268:
[----:B------:R-:W4:Y:S01]  /*7950*/  LDS R127, [R127.X4+0x1040] ;  /* 0x001040007f7f7984 */ /* 0x000f220000004800 */
[----:B------:R-:W-:Y:S01]  /*7960*/  BSSY B0, `(.L_x_10270) ;  /* 0x0000004000007945 */ /* 0x000fe20003800000 */
[----:B------:R-:W-:Y:S01]  /*7970*/  LEA.HI.SX32 R13, R13, R98, 0x1b ;  /* 0x000000620d0d7211 */ /* 0x000fe200078fdaff */
[----:B------:R-:W-:Y:S05]  /*7980*/  @!P4 BRA `(.L_x_10271) ;  /* 0x000000100000c947 */ /* 0x000fea0003800000 */
[----:B----4-:R4:W-:Y:S02]  /*7990*/  RED.E.ADD.F32.FTZ.RN.STRONG.GPU [R2.64+-0x800], R127 ;  /* 0xfff8007f0200798e */ /* 0x0109e4000c10e79c */
.L_x_10271:
[----:B------:R-:W-:Y:S05]  /*79a0*/  BSYNC B0 ;  /* 0x0000000000007941 */ /* 0x000fea0003800000 */
.L_x_10270:
[----:B------:R-:W1:Y:S01]  /*79b0*/  LDS R13, [R13.X4+0x10c0] ;  /* 0x0010c0000d0d7984 */ /* 0x000e620000004800 */
[----:B------:R-:W-:Y:S01]  /*79c0*/  BSSY B0, `(.L_x_10272) ;  /* 0x0000005000007945 */ /* 0x000fe20003800000 */
[C---:B----4-:R-:W-:Y:S02]  /*79d0*/  IADD3 R127, R98.reuse, 0x240, RZ ;  /* 0x00000240627f7810 */ /* 0x050fe40007ffe0ff */
[----:B---3--:R-:W-:Y:S01]  /*79e0*/  IADD3 R143, R98, 0x260, RZ ;  /* 0x00000260628f7810 */ /* 0x008fe20007ffe0ff */
[----:B------:R-:W-:Y:S05]  /*79f0*/  @!P5 BRA `(.L_x_10273) ;  /* 0x000000100000d947 */ /* 0x000fea0003800000 */
[----:B-1----:R1:W-:Y:S02]  /*7a00*/  RED.E.ADD.F32.FTZ.RN.STRONG.GPU [R2.64+-0x780], R13 ;  /* 0xfff8800d0200798e */ /* 0x0023e4000c10e79c */
.L_x_10273:
[----:B------:R-:W-:Y:S05]  /*7a10*/  BSYNC B0 ;  /* 0x0000000000007941 */ /* 0x000fea0003800000 */
.L_x_10272:
[----:B------:R-:W-:Y:S01]  /*7a20*/  LEA.HI.SX32 R127, R127, R98, 0x1b ;  /* 0x000000627f7f7211 */ /* 0x000fe200078fdaff */
[----:B------:R-:W-:Y:S01]  /*7a30*/  BSSY B0, `(.L_x_10274) ;  /* 0x000000d000007945 */ /* 0x000fe20003800000 */
[----:B------:R-:W-:-:S02]  /*7a40*/  ISETP.GE.AND P6, PT, R15, 0x241, PT ;  /* 0x000002410f00780c */ /* 0x000fc40003fc6270 */
[----:B-1----:R-:W-:Y:S02]  /*7a50*/  IADD3 R13, R98, 0x280, RZ ;  /* 0x00000280620d7810 */ /* 0x002fe40007ffe0ff */
        /* <DEDUP_REMOVED lines=10> */
.L_x_10275:
[----:B------:R-:W-:Y:S05]  /*7b00*/  BSYNC B0 ;  /* 0x0000000000007941 */ /* 0x000fea0003800000 */
.L_x_10274:
[----:B------:R-:W3:Y:S01]  /*7b10*/  LDS R143, [R143.X4+0x11c0] ;  /* 0x0011c0008f8f7984 */ /* 0x000ee20000004800 */
[----:B------:R-:W-:Y:S01]  /*7b20*/  BSSY B0, `(.L_x_10276) ;  /* 0x0000005000007945 */ /* 0x000fe20003800000 */
[----:B-1----:R-:W-:Y:S02]  /*7b30*/  IADD3 R127, R98, 0x2a0, RZ ;  /* 0x000002a0627f7810 */ /* 0x002fe40007ffe0ff */
[----:B------:R-:W-:Y:S01]  /*7b40*/  LEA.HI.SX32 R13, R13, R98, 0x1b ;  /* 0x000000620d0d7211 */ /* 0x000fe200078fdaff */
[----:B------:R-:W-:Y:S05]  /*7b50*/  @!P0 BRA `(.L_x_10277) ;  /* 0x0000001000008947 */ /* 0x000fea0003800000 */
[----:B---3--:R1:W-:Y:S02]  /*7b60*/  RED.E.ADD.F32.FTZ.RN.STRONG.GPU [R2.64+-0x680], R143 ;  /* 0xfff9808f0200798e */ /* 0x0083e4000c10e79c */
.L_x_10277:
[----:B------:R-:W-:Y:S05]  /*7b70*/  BSYNC B0 ;  /* 0x0000000000007941 */ /* 0x000fea0003800000 */
.L_x_10276:
[----:B------:R-:W4:Y:S01]  /*7b80*/  LDS R13, [R13.X4+0x1240] ;  /* 0x001240000d0d7984 */ /* 0x000f220000004800 */
[----:B------:R-:W-:Y:S01]  /*7b90*/  BSSY B0, `(.L_x_10278) ;  /* 0x0000005000007945 */ /* 0x000fe20003800000 */
[----:B-1-3--:R-:W-:-:S02]  /*7ba0*/  IADD3 R143, R98, 0x2c0, RZ ;  /* 0x000002c0628f7810 */ /* 0x00afc40007ffe0ff */
[----:B------:R-:W-:Y:S01]  /*7bb0*/  LEA.HI.SX32 R127, R127, R98, 0x1b ;  /* 0x000000627f7f7211 */ /* 0x000fe200078fdaff */
[----:B------:R-:W-:Y:S05]  /*7bc0*/  @!P1 BRA `(.L_x_10279) ;  /* 0x0000001000009947 */ /* 0x000fea0003800000 */
[----:B----4-:R1:W-:Y:S02]  /*7bd0*/  RED.E.ADD.F32.FTZ.RN.STRONG.GPU [R2.64+-0x600], R13 ;  /* 0xfffa000d0200798e */ /* 0x0103e4000c10e79c */
.L_x_10279:
[----:B------:R-:W-:Y:S05]  /*7be0*/  BSYNC B0 ;  /* 0x0000000000007941 */ /* 0x000fea0003800000 */
.L_x_10278:
[----:B------:R-:W3:Y:S01]  /*7bf0*/  LDS R127, [R127.X4+0x12c0] ;  /* 0x0012c0007f7f7984 */ /* 0x000ee20000004800 */
[----:B------:R-:W-:Y:S01]  /*7c00*/  BSSY B0, `(.L_x_10280) ;  /* 0x0000005000007945 */ /* 0x000fe20003800000 */
[----:B-1--4-:R-:W-:Y:S02]  /*7c10*/  IADD3 R13, R98, 0x2e0, RZ ;  /* 0x000002e0620d7810 */ /* 0x012fe40007ffe0ff */
[----:B------:R-:W-:Y:S01]  /*7c20*/  LEA.HI.SX32 R143, R143, R98, 0x1b ;  /* 0x000000628f8f7211 */ /* 0x000fe200078fdaff */
[----:B------:R-:W-:Y:S05]  /*7c30*/  @!P2 BRA `(.L_x_10281) ;  /* 0x000000100000a947 */ /* 0x000fea0003800000 */
[----:B---3--:R1:W-:Y:S02]  /*7c40*/  RED.E.ADD.F32.FTZ.RN.STRONG.GPU [R2.64+-0x580], R127 ;  /* 0xfffa807f0200798e */ /* 0x0083e4000c10e79c */
.L_x_10281:
[----:B------:R-:W-:Y:S05]  /*7c50*/  BSYNC B0 ;  /* 0x0000000000007941 */ /* 0x000fea0003800000 */
.L_x_10280:
[----:B------:R-:W4:Y:S01]  /*7c60*/  LDS R143, [R143.X4+0x1340] ;  /* 0x001340008f8f7984 */ /* 0x000f220000004800 */
[----:B------:R-:W-:Y:S01]  /*7c70*/  BSSY B0, `(.L_x_10282) ;  /* 0x0000005000007945 */ /* 0x000fe20003800000 */
[----:B-1-3--:R-:W-:Y:S02]  /*7c80*/  IADD3 R127, R98, 0x300, RZ ;  /* 0x00000300627f7810 */ /* 0x00afe40007ffe0ff */
[----:B------:R-:W-:Y:S01]  /*7c90*/  LEA.HI.SX32 R13, R13, R98, 0x1b ;  /* 0x000000620d0d7211 */ /* 0x000fe200078fdaff */
[----:B------:R-:W-:Y:S05]  /*7ca0*/  @!P3 BRA `(.L_x_10283) ;  /* 0x000000100000b947 */ /* 0x000fea0003800000 */
[----:B----4-:R1:W-:Y:S02]  /*7cb0*/  RED.E.ADD.F32.FTZ.RN.STRONG.GPU [R2.64+-0x500], R143 ;  /* 0xfffb008f0200798e */ /* 0x0103e4000c10e79c */
.L_x_10283:
[----:B------:R-:W-:Y:S05]  /*7cc0*/  BSYNC B0 ;  /* 0x0000000000007941 */ /* 0x000fea0003800000 */
.L_x_10282:
[----:B------:R-:W3:Y:S01]  /*7cd0*/  LDS R13, [R13.X4+0x13c0] ;  /* 0x0013c0000d0d7984 */ /* 0x000ee20000004800 */
[----:B------:R-:W-:Y:S01]  /*7ce0*/  BSSY B0, `(.L_x_10284) ;  /* 0x0000004000007945 */ /* 0x000fe20003800000 */
[----:B------:R-:W-:Y:S01]  /*7cf0*/  LEA.HI.SX32 R127, R127, R98, 0x1b ;  /* 0x000000627f7f7211 */ /* 0x000fe200078fdaff */
[----:B------:R-:W-:Y:S05]  /*7d00*/  @!P4 BRA `(.L_x_10285) ;  /* 0x000000100000c947 */ /* 0x000fea0003800000 */
[----:B---3--:R3:W-:Y:S02]  /*7d10*/  RED.E.ADD.F32.FTZ.RN.STRONG.GPU [R2.64+-0x480], R13 ;  /* 0xfffb800d0200798e */ /* 0x0087e4000c10e79c */
.L_x_10285:
[----:B------:R-:W-:Y:S05]  /*7d20*/  BSYNC B0 ;  /* 0x0000000000007941 */ /* 0x000fea0003800000 */
.L_x_10284:
[----:B------:R-:W1:Y:S01]  /*7d30*/  LDS R127, [R127.X4+0x1440] ;  /* 0x001440007f7f7984 */ /* 0x000e620000004800 */
[----:B------:R-:W-:Y:S01]  /*7d40*/  BSSY B0, `(.L_x_10286) ;  /* 0x0000005000007945 */ /* 0x000fe20003800000 */
[----:B---3--:R-:W-:-:S02]  /*7d50*/  IADD3 R13, R98, 0x320, RZ ;  /* 0x00000320620d7810 */ /* 0x008fc40007ffe0ff */
[----:B-1--4-:R-:W-:Y:S01]  /*7d60*/  IADD3 R143, R98, 0x340, RZ ;  /* 0x00000340628f7810 */ /* 0x012fe20007ffe0ff */
[----:B------:R-:W-:Y:S05]  /*7d70*/  @!P5 BRA `(.L_x_10287) ;  /* 0x000000100000d947 */ /* 0x000fea0003800000 */
[----:B------:R1:W-:Y:S02]  /*7d80*/  RED.E.ADD.F32.FTZ.RN.STRONG.GPU [R2.64+-0x400], R127 ;  /* 0xfffc007f0200798e */ /* 0x0003e4000c10e79c */
.L_x_10287:
[----:B------:R-:W-:Y:S05]  /*7d90*/  BSYNC B0 ;  /* 0x0000000000007941 */ /* 0x000fea0003800000 */
.L_x_10286:
        /* <DEDUP_REMOVED lines=14> */
.L_x_10289:
[----:B------:R-:W-:Y:S05]  /*7e80*/  BSYNC B0 ;  /* 0x0000000000007941 */ /* 0x000fea0003800000 */
.L_x_10288:
[----:B------:R-:W3:Y:S01]  /*7e90*/  LDS R143, [R143.X4+0x1540] ;  /* 0x001540008f8f7984 */ /* 0x000ee20000004800 */
[----:B------:R-:W-:Y:S01]  /*7ea0*/  BSSY B0, `(.L_x_10290) ;  /* 0x0000005000007945 */ /* 0x000fe20003800000 */
[----:B-1----:R-:W-:-:S02]  /*7eb0*/  IADD3 R13, R98, 0x380, RZ ;  /* 0x00000380620d7810 */ /* 0x002fc40007ffe0ff */
[----:B------:R-:W-:Y:S01]  /*7ec0*/  LEA.HI.SX32 R127, R127, R98, 0x1b ;  /* 0x000000627f7f7211 */ /* 0x000fe200078fdaff */
[----:B------:R-:W-:Y:S05]  /*7ed0*/  @!P0 BRA `(.L_x_10291) ;  /* 0x0000001000008947 */ /* 0x000fea0003800000 */
[----:B---3--:R1:W-:Y:S02]  /*7ee0*/  RED.E.ADD.F32.FTZ.RN.STRONG.GPU [R2.64+-0x300], R143 ;  /* 0xfffd008f0200798e */ /* 0x0083e4000c10e79c */
.L_x_10291:
[----:B------:R-:W-:Y:S05]  /*7ef0*/  BSYNC B0 ;  /* 0x0000000000007941 */ /* 0x000fea0003800000 */
.L_x_10290:
[----:B------:R-:W4:Y:S01]  /*7f00*/  LDS R127, [R127.X4+0x15c0] ;  /* 0x0015c0007f7f7984 */ /* 0x000f220000004800 */
[----:B------:R-:W-:Y:S01]  /*7f10*/  BSSY B0, `(.L_x_10292) ;  /* 0x0000005000007945 */ /* 0x000fe20003800000 */
[----:B------:R-:W-:Y:S02]  /*7f20*/  IADD3 R15, R98, 0x3a0, RZ ;  /* 0x000003a0620f7810 */ /* 0x000fe40007ffe0ff */
[----:B------:R-:W-:Y:S01]  /*7f30*/  LEA.HI.SX32 R13, R13, R98, 0x1b ;  /* 0x000000620d0d7211 */ /* 0x000fe200078fdaff */
[----:B------:R-:W-:Y:S05]  /*7f40*/  @!P1 BRA `(.L_x_10293) ;  /* 0x0000001000009947 */ /* 0x000fea0003800000 */
[----:B----4-:R4:W-:Y:S02]  /*7f50*/  RED.E.ADD.F32.FTZ.RN.STRONG.GPU [R2.64+-0x280], R127 ;  /* 0xfffd807f0200798e */ /* 0x0109e4000c10e79c */
.L_x_10293:
[----:B------:R-:W-:Y:S05]  /*7f60*/  BSYNC B0 ;  /* 0x0000000000007941 */ /* 0x000fea0003800000 */
.L_x_10292:
[----:B------:R-:W1:Y:S01]  /*7f70*/  LDS R13, [R13.X4+0x1640] ;  /* 0x001640000d0d7984 */ /* 0x000e620000004800 */
[----:B------:R-:W-:Y:S01]  /*7f80*/  BSSY B0, `(.L_x_10294) ;  /* 0x0000005000007945 */ /* 0x000fe20003800000 */
[----:B----4-:R-:W-:Y:S02]  /*7f90*/  IADD3 R127, R98, 0x3c0, RZ ;  /* 0x000003c0627f7810 */ /* 0x010fe40007ffe0ff */
[----:B------:R-:W-:Y:S01]  /*7fa0*/  LEA.HI.SX32 R15, R15, R98, 0x1b ;  /* 0x000000620f0f7211 */ /* 0x000fe200078fdaff */
[----:B------:R-:W-:Y:S05]  /*7fb0*/  @!P2 BRA `(.L_x_10295) ;  /* 0x000000100000a947 */ /* 0x000fea0003800000 */
[----:B-1----:R1:W-:Y:S02]  /*7fc0*/  RED.E.ADD.F32.FTZ.RN.STRONG.GPU [R2.64+-0x200], R13 ;  /* 0xfffe000d0200798e */ /* 0x0023e4000c10e79c */
.L_x_10295:
[----:B------:R-:W-:Y:S05]  /*7fd0*/  BSYNC B0 ;  /* 0x0000000000007941 */ /* 0x000fea0003800000 */
.L_x_10294:
[----:B------:R-:W4:Y:S01]  /*7fe0*/  LDS R15, [R15.X4+0x16c0] ;  /* 0x0016c0000f0f7984 */ /* 0x000f220000004800 */
[----:B------:R-:W-:Y:S01]  /*7ff0*/  BSSY B0, `(.L_x_10296) ;  /* 0x0000005000007945 */ /* 0x000fe20003800000 */
[----:B-1----:R-:W-:-:S02]  /*8000*/  IADD3 R13, R98, 0x3e0, RZ ;  /* 0x000003e0620d7810 */ /* 0x002fc40007ffe0ff */
[----:B------:R-:W-:Y:S01]  /*8010*/  LEA.HI.SX32 R127, R127, R98, 0x1b ;  /* 0x000000627f7f7211 */ /* 0x000fe200078fdaff */
[----:B------:R-:W-:Y:S05]  /*8020*/  @!P3 BRA `(.L_x_10297) ;  /* 0x000000100000b947 */ /* 0x000fea0003800000 */
[----:B----4-:R1:W-:Y:S02]  /*8030*/  RED.E.ADD.F32.FTZ.RN.STRONG.GPU [R2.64+-0x180], R15 ;  /* 0xfffe800f0200798e */ /* 0x0103e4000c10e79c */
.L_x_10297:
[----:B------:R-:W-:Y:S05]  /*8040*/  BSYNC B0 ;  /* 0x0000000000007941 */ /* 0x000fea0003800000 */
.L_x_10296:
[----:B------:R-:W1:Y:S01]  /*8050*/  LDS R127, [R127.X4+0x1740] ;  /* 0x001740007f7f7984 */ /* 0x000e620000004800 */
[----:B------:R-:W-:Y:S01]  /*8060*/  BSSY B0, `(.L_x_10298) ;  /* 0x0000004000007945 */ /* 0x000fe20003800000 */
[----:B------:R-:W-:Y:S01]  /*8070*/  LEA.HI.SX32 R13, R13, R98, 0x1b ;  /* 0x000000620d0d7211 */ /* 0x000fe200078fdaff */
[----:B------:R-:W-:Y:S05]  /*8080*/  @!P4 BRA `(.L_x_10299) ;  /* 0x000000100000c947 */ /* 0x000fea0003800000 */
[----:B-1----:R1:W-:Y:S02]  /*8090*/  RED.E.ADD.F32.FTZ.RN.STRONG.GPU [R2.64+-0x100], R127 ;  /* 0xffff007f0200798e */ /* 0x0023e4000c10e79c */
.L_x_10299:
[----:B------:R-:W-:Y:S05]  /*80a0*/  BSYNC B0 ;  /* 0x0000000000007941 */ /* 0x000fea0003800000 */
.L_x_10298:
[----:B------:R-:W4:Y:S01]  /*80b0*/  LDS R13, [R13.X4+0x17c0] ;  /* 0x0017c0000d0d7984 */ /* 0x000f220000004800 */
[----:B------:R-:W-:Y:S01]  /*80c0*/  BSSY B0, `(.L_x_10300) ;  /* 0x0000003000007945 */ /* 0x000fe20003800000 */
[----:B------:R-:W-:Y:S05]  /*80d0*/  @!P5 BRA `(.L_x_10301) ;  /* 0x000000100000d947 */ /* 0x000fea0003800000 */
[----:B----4-:R4:W-:Y:S02]  /*80e0*/  RED.E.ADD.F32.FTZ.RN.STRONG.GPU [R2.64+-0x80], R13 ;  /* 0xffff800d0200798e */ /* 0x0109e4000c10e79c */
.L_x_10301:
[----:B------:R-:W-:Y:S05]  /*80f0*/  BSYNC B0 ;  /* 0x0000000000007941 */ /* 0x000fea0003800000 */
.L_x_10300:
[----:B-1--4-:R-:W1:Y:S01]  /*8100*/  SHFL.DOWN PT, R2, R142, 0x1, 0x1f ;  /* 0x08201f008e027f89 */ /* 0x012e6200000e0000 */
[----:B------:R-:W-:Y:S01]  /*8110*/  ISETP.GT.AND P0, PT, R96, 0x1e, PT ;  /* 0x0000001e6000780c */ /* 0x000fe20003f04270 */
[----:B------:R-:W-:Y:S01]  /*8120*/  FMUL.FTZ R223, R124, R223 ;  /* 0x000000df7cdf7220 */ /* 0x000fe20000410000 */
[----:B------:R-:W-:Y:S01]  /*8130*/  MOV R13, R142 ;  /* 0x0000008e000d7202 */ /* 0x000fe20000000f00 */
[----:B------:R-:W4:Y:S01]  /*8140*/  SHFL.DOWN PT, R127, R197, 0x1, 0x1f ;  /* 0x08201f00c57f7f89 */ /* 0x000f2200000e0000 */
[----:B------:R-:W-:Y:S01]  /*8150*/  MOV R14, R197 ;  /* 0x000000c5000e7202 */ /* 0x000fe20000000f00 */
[----:B------:R-:W-:Y:S01]  /*8160*/  FFMA.FTZ R139, R19, R138, R139 ;  /* 0x0000008a138b7223 */ /* 0x000fe2000001008b */
[----:B------:R-:W-:Y:S01]  /*8170*/  MOV R15, R195 ;  /* 0x000000c3000f7202 */ /* 0x000fe20000000f00 */
[----:B------:R-:W5:Y:S01]  /*8180*/  SHFL.DOWN PT, R198, R195, 0x1, 0x1f ;  /* 0x08201f00c3c67f89 */ /* 0x000f6200000e0000 */
        /* <DEDUP_REMOVED lines=13> */
[----:B----4-:R-:W-:Y:S01]  /*8260*/  @!P0 FADD.FTZ R14, R14, R127 ;  /* 0x0000007f0e0e8221 */ /* 0x010fe20000010000 */
[----:B------:R-:W1:Y:S01]  /*8270*/  SHFL.DOWN PT, R2, R13, 0x2, 0x1f ;  /* 0x08401f000d027f89 */ /* 0x000e6200000e0000 */
[----:B------:R-:W-:-:S02]  /*8280*/  FMUL.FTZ R190, R171, R190 ;  /* 0x000000beabbe7220 */ /* 0x000fc40000410000 */
[----:B-----5:R-:W-:Y:S01]  /*8290*/  @!P0 FADD.FTZ R15, R15, R198 ;  /* 0x000000c60f0f8221 */ /* 0x020fe20000010000 */
[----:B------:R-:W4:Y:S01]  /*82a0*/  SHFL.DOWN PT, R127, R14, 0x2, 0x1f ;  /* 0x08401f000e7f7f89 */ /* 0x000f2200000e0000 */
[----:B------:R-:W-:Y:S02]  /*82b0*/  FMUL.FTZ R132, R185, R132 ;  /* 0x00000084b9847220 */ /* 0x000fe40000410000 */
[----:B---3--:R-:W-:Y:S01]  /*82c0*/  @!P0 FADD.FTZ R12, R12, R3 ;  /* 0x000000030c0c8221 */ /* 0x008fe20000010000 */
[----:B------:R-:W3:Y:S01]  /*82d0*/  SHFL.DOWN PT, R124, R15, 0x2, 0x1f ;  /* 0x08401f000f7c7f89 */ /* 0x000ee200000e0000 */
[----:B------:R-:W-:Y:S01]  /*82e0*/  ISETP.GT.AND P0, PT, R96, 0x1d, PT ;  /* 0x0000001d6000780c */ /* 0x000fe20003f04270 */
[----:B------:R-:W-:Y:S02]  /*82f0*/  FMUL.FTZ R115, R115, R217 ;  /* 0x000000d973737220 */ /* 0x000fe40000410000 */
[----:B------:R-:W5:Y:S01]  /*8300*/  SHFL.DOWN PT, R3, R12, 0x2, 0x1f ;  /* 0x08401f000c037f89 */ /* 0x000f6200000e0000 */
        /* <DEDUP_REMOVED lines=8> */
[----:B----4-:R-:W-:Y:S01]  /*8390*/  @!P0 FADD.FTZ R14, R14, R127 ;  /* 0x0000007f0e0e8221 */ /* 0x010fe20000010000 */
[----:B------:R-:W1:Y:S01]  /*83a0*/  SHFL.DOWN PT, R2, R13, 0x4, 0x1f ;  /* 0x08801f000d027f89 */ /* 0x000e6200000e0000 */
[----:B------:R-:W-:Y:S02]  /*83b0*/  FMUL.FTZ R152, R163, R152 ;  /* 0x00000098a3987220 */ /* 0x000fe40000410000 */
[----:B---3--:R-:W-:Y:S01]  /*83c0*/  @!P0 FADD.FTZ R15, R15, R124 ;  /* 0x0000007c0f0f8221 */ /* 0x008fe20000010000 */
[----:B------:R-:W3:Y:S01]  /*83d0*/  SHFL.DOWN PT, R19, R14, 0x4, 0x1f ;  /* 0x08801f000e137f89 */ /* 0x000ee200000e0000 */
        /* <DEDUP_REMOVED lines=8> */
[----:B------:R-:W-:Y:S02]  /*8460*/  FMUL.FTZ R25, R25, R205 ;  /* 0x000000cd19197220 */ /* 0x000fe40000410000 */
[----:B------:R-:W-:Y:S02]  /*8470*/  FMUL.FTZ R145, R16, R145 ;  /* 0x0000009110917220 */ /* 0x000fe40000410000 */
[----:B------:R-:W-:Y:S02]  /*8480*/  FMUL.FTZ R22, R22, R233 ;  /* 0x000000e916167220 */ /* 0x000fe40000410000 */
[----:B------:R-:W-:-:S02]  /*8490*/  FMUL.FTZ R141, R28, R141 ;  /* 0x0000008d1c8d7220 */ /* 0x000fc40000410000 */
[----:B-1----:R-:W-:Y:S02]  /*84a0*/  @!P0 FADD.FTZ R13, R13, R2 ;  /* 0x000000020d0d8221 */ /* 0x002fe40000010000 */
[----:B------:R-:W-:Y:S02]  /*84b0*/  FFMA.FTZ R159, R178, R159, R176 ;  /* 0x0000009fb29f7223 */ /* 0x000fe400000100b0 */
[----:B---3--:R-:W-:Y:S01]  /*84c0*/  @!P0 FADD.FTZ R14, R14, R19 ;  /* 0x000000130e0e8221 */ /* 0x008fe20000010000 */
[----:B------:R-:W1:Y:S01]  /*84d0*/  SHFL.DOWN PT, R2, R13, 0x8, 0x1f ;  /* 0x09001f000d027f89 */ /* 0x000e6200000e0000 */
[----:B------:R-:W-:Y:S02]  /*84e0*/  FFMA.FTZ R136, R183, R136, R137 ;  /* 0x00000088b7887223 */ /* 0x000fe40000010089 */
[----:B----4-:R-:W-:Y:S01]  /*84f0*/  @!P0 FADD.FTZ R15, R15, R18 ;  /* 0x000000120f0f8221 */ /* 0x010fe20000010000 */
[----:B------:R-:W3:Y:S01]  /*8500*/  SHFL.DOWN PT, R19, R14, 0x8, 0x1f ;  /* 0x09001f000e137f89 */ /* 0x000ee200000e0000 */
        /* <DEDUP_REMOVED lines=14> */
[----:B---3--:R-:W-:Y:S01]  /*85f0*/  @!P0 FADD.FTZ R14, R14, R19 ;  /* 0x000000130e0e8221 */ /* 0x008fe20000010000 */
[----:B------:R-:W1:Y:S01]  /*8600*/  SHFL.DOWN PT, R2, R13, 0x10, 0x1f ;  /* 0x0a001f000d027f89 */ /* 0x000e6200000e0000 */
[----:B------:R-:W-:-:S02]  /*8610*/  FFMA.FTZ R215, R112, R214, R215 ;  /* 0x000000d670d77223 */ /* 0x000fc400000100d7 */
[----:B----4-:R-:W-:Y:S01]  /*8620*/  @!P0 FADD.FTZ R15, R15, R18 ;  /* 0x000000120f0f8221 */ /* 0x010fe20000010000 */
[----:B------:R-:W3:Y:S01]  /*8630*/  SHFL.DOWN PT, R19, R14, 0x10, 0x1f ;  /* 0x0a001f000e137f89 */ /* 0x000ee200000e0000 */
        /* <DEDUP_REMOVED lines=14> */
[----:B---3--:R-:W-:Y:S02]  /*8720*/  @!P0 FADD.FTZ R14, R14, R19 ;  /* 0x000000130e0e8221 */ /* 0x008fe40000010000 */
[----:B------:R-:W-:Y:S02]  /*8730*/  FFMA.FTZ R204, R23, R204, R25 ;  /* 0x000000cc17cc7223 */ /* 0x000fe40000010019 */
[----:B----4-:R-:W-:Y:S02]  /*8740*/  @!P0 FADD.FTZ R15, R15, R18 ;  /* 0x000000120f0f8221 */ /* 0x010fe40000010000 */
[----:B------:R-:W-:Y:S02]  /*8750*/  FFMA.FTZ R145, R17, R146, R145 ;  /* 0x0000009211917223 */ /* 0x000fe40000010091 */
[----:B-----5:R-:W-:-:S02]  /*8760*/  @!P0 FADD.FTZ R12, R12, R3 ;  /* 0x000000030c0c8221 */ /* 0x020fc40000010000 */
        /* <DEDUP_REMOVED lines=52> */
[----:B-1----:R-:W-:Y:S02]  /*8ab0*/  ULDC UR30, c[0x0][0x174] ;  /* 0x00005d00001e7ab9 */ /* 0x002fe40000000800 */
[----:B------:R-:W-:Y:S02]  /*8ac0*/  UISETP.NE.AND UP0, UPT, UR19, UR30, UPT ;  /* 0x0000001e1300728c */ /* 0x000fe4000bf05270 */
[----:B------:R-:W-:-:S04]  /*8ad0*/  USHF.L.U32 UR30, UR7, 0x3, URZ ;  /* 0x00000003071e7899 */ /* 0x000fc8000800063f */
[----:B------:R-:W-:-:S13]  /*8ae0*/  PLOP3.LUT P0, PT, PT, PT, UP0, 0x80, 0x0 ;  /* 0x000000000000781c */ /* 0x000fda0003f0f008 */
[----:B------:R-:W1:Y:S04]  /*8af0*/  @P0 LDS.64 R2, [UR30+0x4610] ;  /* 0x0046101eff020984 */ /* 0x000e680008000a00 */
[----:B------:R-:W3:Y:S01]  /*8b00*/  @P0 LDS.64 R16, [UR30+0x3e10] ;  /* 0x003e101eff100984 */ /* 0x000ee20008000a00 */
[----:B-1----:R-:W-:Y:S02]  /*8b10*/  @P0 FADD.FTZ R15, R15, R3 ;  /* 0x000000030f0f0221 */ /* 0x002fe40000010000 */
[----:B------:R-:W-:Y:S02]  /*8b20*/  @P0 FADD.FTZ R14, R14, R2 ;  /* 0x000000020e0e0221 */ /* 0x000fe40000010000 */
[----:B---3--:R-:W-:Y:S02]  /*8b30*/  @P0 FADD.FTZ R13, R13, R17 ;  /* 0x000000110d0d0221 */ /* 0x008fe40000010000 */
[----:B------:R-:W-:Y:S01]  /*8b40*/  @P0 FADD.FTZ R12, R12, R16 ;  /* 0x000000100c0c0221 */ /* 0x000fe20000010000 */
[----:B------:R1:W-:Y:S04]  /*8b50*/  STS.64 [UR30+0x4610], R14 ;  /* 0x0046100eff007988 */ /* 0x0003e80008000a1e */
[----:B------:R1:W-:Y:S02]  /*8b60*/  STS.64 [UR30+0x3e10], R12 ;  /* 0x003e100cff007988 */ /* 0x0003e40008000a1e */
.L_x_10303:
[----:B-1----:R-:W-:Y:S05]  /*8b70*/  BSYNC B0 ;  /* 0x0000000000007941 */ /* 0x002fea0003800000 */
.L_x_10302:
        /* <DEDUP_REMOVED lines=8> */
.L_x_10225:
[----:B------:R-:W-:Y:S01]  /*8c00*/  BAR.SYNC.DEFER_BLOCKING 0x0 ;  /* 0x0000000000007b1d */ /* 0x000fe20000010000 */
[----:B------:R-:W-:Y:S01]  /*8c10*/  F2FP.PACK_AB R79, R69, R70 ;  /* 0x00000046454f723e */ /* 0x000fe200000000ff */
[----:B------:R-:W-:Y:S01]  /*8c20*/  UIADD3 UR7, UR19, -0x1, URZ ;  /* 0xffffffff13077890 */ /* 0x000fe2000fffe03f */
[----:B------:R-:W-:Y:S01]  /*8c30*/  F2FP.PACK_AB R78, R71, R72 ;  /* 0x00000048474e723e */ /* 0x000fe200000000ff */
[----:B------:R-:W-:Y:S01]  /*8c40*/  FADD.FTZ R5, R100, R45 ;  /* 0x0000002d64057221 */ /* 0x000fe20000010000 */
        /* <DEDUP_REMOVED lines=14> */
[----:B------:R-:W-:Y:S01]  /*8d30*/  F2FP.PACK_AB R17, R48, R47 ;  /* 0x0000002f3011723e */ /* 0x000fe200000000ff */
[----:B------:R-:W-:Y:S01]  /*8d40*/  UIADD3 UR33, UR33, UR37, URZ ;  /* 0x0000002521217290 */ /* 0x000fe2000fffe03f */
[----:B------:R-:W-:Y:S01]  /*8d50*/  F2FP.PACK_AB R19, R52, R51 ;  /* 0x000000333413723e */ /* 0x000fe200000000ff */
[----:B------:R-:W-:Y:S01]  /*8d60*/  UIMAD UR37, UR16, UR30, URZ ;  /* 0x0000001e102572a4 */ /* 0x000fe2000f8e023f */
[----:B------:R-:W-:Y:S01]  /*8d70*/  F2FP.PACK_AB R18, R50, R49 ;  /* 0x000000313212723e */ /* 0x000fe200000000ff */
[----:B------:R-:W-:Y:S01]  /*8d80*/  STS.128 [R93], R76 ;  /* 0x0000004c5d007388 */ /* 0x000fe20000000c00 */
[----:B------:R-:W-:Y:S01]  /*8d90*/  ULDC.64 UR38, c[0x0][0x330] ;  /* 0x0000cc0000267ab9 */ /* 0x000fe20000000a00 */
[----:B------:R-:W-:Y:S01]  /*8da0*/  F2FP.PACK_AB R23, R60, R59 ;  /* 0x0000003b3c17723e */ /* 0x000fe200000000ff */
[----:B------:R-:W-:Y:S01]  /*8db0*/  UIMAD UR37, UR17, UR31, UR37 ;  /* 0x0000001f112572a4 */ /* 0x000fe2000f8e0225 */
[----:B------:R-:W-:Y:S01]  /*8dc0*/  STS.128 [R93+0x10], R68 ;  /* 0x000010445d007388 */ /* 0x000fe20000000c00 */
[----:B------:R-:W-:-:S06]  /*8dd0*/  NOP ;  /* 0x0000000000007918 */ /* 0x000fcc0000000000 */
[----:B------:R-:W1:Y:S01]  /*8de0*/  LDS.128 R8, [R96.X16] ;  /* 0x0000000060087984 */ /* 0x000e62000000cc00 */
[----:B------:R-:W-:Y:S01]  /*8df0*/  UIMAD.WIDE.U32 UR30, UR17, UR30, UR32 ;  /* 0x0000001e111e72a5 */ /* 0x000fe2000f8e0020 */
[----:B------:R-:W-:Y:S01]  /*8e00*/  F2FP.PACK_AB R22, R58, R57 ;  /* 0x000000393a16723e */ /* 0x000fe200000000ff */
[----:B------:R-:W-:Y:S01]  /*8e10*/  FADD.FTZ R0, R5, R46 ;  /* 0x0000002e05007221 */ /* 0x000fe20000010000 */
[----:B------:R-:W3:Y:S01]  /*8e20*/  LDS.128 R12, [R96.X16+0x200] ;  /* 0x00020000600c7984 */ /* 0x000ee2000000cc00 */
[----:B------:R-:W-:Y:S01]  /*8e30*/  UIADD3 UR32, UR31, UR37, URZ ;  /* 0x000000251f207290 */ /* 0x000fe2000fffe03f */
[----:B------:R-:W-:Y:S01]  /*8e40*/  F2FP.PACK_AB R21, R56, R55 ;  /* 0x000000373815723e */ /* 0x000fe200000000ff */
[----:B------:R-:W-:Y:S01]  /*8e50*/  ULEA UR31, UP0, UR30, UR38, 0x1 ;  /* 0x000000261e1f7291 */ /* 0x000fe2000f80083f */
[----:B------:R-:W-:Y:S01]  /*8e60*/  F2FP.PACK_AB R20, R54, R53 ;  /* 0x000000353614723e */ /* 0x000fe200000000ff */
[----:B------:R-:W-:Y:S01]  /*8e70*/  FADD.FTZ R5, R0, R47 ;  /* 0x0000002f00057221 */ /* 0x000fe20000010000 */
[----:B------:R-:W-:-:S02]  /*8e80*/  UIADD3 UR26, UP1, UR26, -0x800, URZ ;  /* 0xfffff8001a1a7890 */ /* 0x000fc4000ff3e03f */
[----:B------:R-:W-:Y:S01]  /*8e90*/  ULEA.HI.X UR30, UR30, UR39, UR32, 0x1, UP0 ;  /* 0x000000271e1e7291 */ /* 0x000fe200080f0c20 */
[----:B------:R-:W-:Y:S01]  /*8ea0*/  MOV R2, UR31 ;  /* 0x0000001f00027c02 */ /* 0x000fe20008000f00 */
[----:B------:R-:W-:Y:S01]  /*8eb0*/  FADD.FTZ R48, R5, R48 ;  /* 0x0000003005307221 */ /* 0x000fe20000010000 */
[----:B------:R-:W-:Y:S02]  /*8ec0*/  ULDC.64 UR32, c[0x0][0x2f8] ;  /* 0x0000be0000207ab9 */ /* 0x000fe40000000a00 */
[----:B------:R-:W-:Y:S01]  /*8ed0*/  UIMAD.WIDE.U32 UR8, UR35, UR32, UR8 ;  /* 0x00000020230872a5 */ /* 0x000fe2000f8e0008 */
[----:B------:R-:W-:Y:S01]  /*8ee0*/  MOV R3, UR30 ;  /* 0x0000001e00037c02 */ /* 0x000fe20008000f00 */
[----:B------:R-:W-:Y:S01]  /*8ef0*/  UIMAD UR30, UR34, UR32, URZ ;  /* 0x00000020221e72a4 */ /* 0x000fe2000f8e023f */
[----:B------:R-:W-:Y:S01]  /*8f00*/  FADD.FTZ R49, R48, R49 ;  /* 0x0000003130317221 */ /* 0x000fe20000010000 */
[----:B------:R-:W-:Y:S02]  /*8f10*/  UIADD3 UR24, UP2, UR24, -0x400, URZ ;  /* 0xfffffc0018187890 */ /* 0x000fe4000ff5e03f */
[----:B------:R-:W-:Y:S01]  /*8f20*/  IMAD.WIDE R2, R94, 0x10, R2 ;  /* 0x000000105e027825 */ /* 0x000fe200078e0202 */
[----:B------:R-:W-:-:S02]  /*8f30*/  UIMAD UR30, UR35, UR33, UR30 ;  /* 0x00000021231e72a4 */ /* 0x000fc4000f8e021e */
[----:B------:R-:W-:Y:S01]  /*8f40*/  UIADD3 UR22, UP3, UR22, -0x400, URZ ;  /* 0xfffffc0016167890 */ /* 0x000fe2000ff7e03f */
[----:B------:R-:W-:Y:S01]  /*8f50*/  FADD.FTZ R50, R49, R50 ;  /* 0x0000003231327221 */ /* 0x000fe20000010000 */
[----:B------:R-:W-:Y:S02]  /*8f60*/  ULDC.64 UR32, c[0x0][0x300] ;  /* 0x0000c00000207ab9 */ /* 0x000fe40000000a00 */
[----:B------:R-:W-:Y:S01]  /*8f70*/  UIADD3 UR9, UR9, UR30, URZ ;  /* 0x0000001e09097290 */ /* 0x000fe2000fffe03f */
[----:B------:R-:W-:Y:S01]  /*8f80*/  FADD.FTZ R51, R50, R51 ;  /* 0x0000003332337221 */ /* 0x000fe20000010000 */
[----:B------:R-:W-:Y:S02]  /*8f90*/  UIMAD UR30, UR16, UR32, URZ ;  /* 0x00000020101e72a4 */ /* 0x000fe4000f8e023f */
[----:B------:R-:W-:Y:S01]  /*8fa0*/  UIMAD.WIDE.U32 UR8, UR17, UR32, UR8 ;  /* 0x00000020110872a5 */ /* 0x000fe2000f8e0008 */
[----:B------:R-:W-:Y:S01]  /*8fb0*/  FADD.FTZ R52, R51, R52 ;  /* 0x0000003433347221 */ /* 0x000fe20000010000 */
[----:B------:R-:W-:-:S02]  /*8fc0*/  UIMAD UR30, UR17, UR33, UR30 ;  /* 0x00000021111e72a4 */ /* 0x000fc4000f8e021e */
[----:B------:R-:W-:Y:S01]  /*8fd0*/  UIADD3 UR20, UP4, UR20, -0x400, URZ ;  /* 0xfffffc0014147890 */ /* 0x000fe2000ff9e03f */
[----:B------:R-:W-:Y:S01]  /*8fe0*/  FADD.FTZ R53, R52, R53 ;  /* 0x0000003534357221 */ /* 0x000fe20000010000 */
[----:B-1----:R-:W-:Y:S01]  /*8ff0*/  STG.E.128 [R2.64], R8 ;  /* 0x0000000802007986 */ /* 0x002fe2000c101d1c */
[----:B------:R-:W-:Y:S02]  /*9000*/  ULDC.64 UR32, c[0x0][0x340] ;  /* 0x0000d00000207ab9 */ /* 0x000fe40000000a00 */
[----:B------:R-:W-:Y:S01]  /*9010*/  UIADD3 UR30, UR9, UR30, URZ ;  /* 0x0000001e091e7290 */ /* 0x000fe2000fffe03f */
[----:B---3--:R1:W-:Y:S01]  /*9020*/  STG.E.128 [R2.64+0x200], R12 ;  /* 0x0002000c02007986 */ /* 0x0083e2000c101d1c */
        /* <DEDUP_REMOVED lines=14> */
[----:B-1----:R-:W-:Y:S01]  /*9110*/  MOV R2, UR9 ;  /* 0x0000000900027c02 */ /* 0x002fe20008000f00 */
[----:B------:R-:W-:Y:S01]  /*9120*/  FADD.FTZ R58, R57, R58 ;  /* 0x0000003a393a7221 */ /* 0x000fe20000010000 */
[----:B------:R-:W-:Y:S01]  /*9130*/  MOV R3, UR8 ;  /* 0x0000000800037c02 */ /* 0x000fe20008000f00 */
[----:B------:R-:W-:-:S02]  /*9140*/  UMOV UR19, UR7 ;  /* 0x0000000700137c82 */ /* 0x000fc40008000000 */
[----:B------:R-:W-:Y:S02]  /*9150*/  FADD.FTZ R59, R58, R59 ;  /* 0x0000003b3a3b7221 */ /* 0x000fe40000010000 */
[----:B------:R-:W-:Y:S01]  /*9160*/  IMAD.WIDE R2, R94, 0x10, R2 ;  /* 0x000000105e027825 */ /* 0x000fe200078e0202 */
[----:B------:R-:W-:Y:S03]  /*9170*/  STS.128 [R93], R16 ;  /* 0x000000105d007388 */ /* 0x000fe60000000c00 */
[----:B------:R-:W-:Y:S01]  /*9180*/  FADD.FTZ R100, R59, R60 ;  /* 0x0000003c3b647221 */ /* 0x000fe20000010000 */
[----:B------:R-:W-:Y:S01]  /*9190*/  STS.128 [R93+0x10], R20 ;  /* 0x000010145d007388 */ /* 0x000fe20000000c00 */
[----:B------:R-:W-:-:S06]  /*91a0*/  NOP ;  /* 0x0000000000007918 */ /* 0x000fcc0000000000 */
[----:B------:R-:W1:Y:S04]  /*91b0*/  LDS.128 R8, [R96.X16] ;  /* 0x0000000060087984 */ /* 0x000e68000000cc00 */
[----:B------:R-:W3:Y:S04]  /*91c0*/  LDS.128 R24, [R96.X16+0x200] ;  /* 0x0002000060187984 */ /* 0x000ee8000000cc00 */
[----:B-1----:R1:W-:Y:S04]  /*91d0*/  STG.E.128 [R2.64], R8 ;  /* 0x0000000802007986 */ /* 0x0023e8000c101d1c */
[----:B---3--:R1:W-:Y:S01]  /*91e0*/  STG.E.128 [R2.64+0x200], R24 ;  /* 0x0002001802007986 */ /* 0x0083e2000c101d1c */
[----:B------:R-:W-:Y:S01]  /*91f0*/  @!P0 CALL.REL.NOINC `(.L_x_10223) ;  /* 0x0000001000008944 */ /* 0x000fe20003c00000 */
[----:B------:R-:W-:Y:S05]  /*9200*/  BRA `(.L_x_10305) ;  /* 0xffff783000007947 */ /* 0x000fea000383ffff */
.L_x_10223:
[----:B------:R-:W-:Y:S02]  /*9210*/  ISETP.NE.U32.AND P0, PT, RZ, c[0x0][0x328], PT ;  /* 0x0000ca00ff007a0c */ /* 0x000fe40003f05070 */
[----:B------:R-:W-:-:S02]  /*9220*/  ISETP.NE.U32.AND P2, PT, RZ, c[0x0][0x348], PT ;  /* 0x0000d200ff007a0c */ /* 0x000fc40003f45070 */
        /* <DEDUP_REMOVED lines=8> */
[----:B01----:R-:W0:Y:S04]  /*92b0*/  SHFL.DOWN P1, R3, R0, 0x2, 0x1f ;  /* 0x08401f0000037f89 */ /* 0x003e280000020000 */
        /* <DEDUP_REMOVED lines=12> */
[----:B0-----:R-:W-:Y:S02]  /*9380*/  MOV R2, UR12 ;  /* 0x0000000c00027c02 */ /* 0x001fe40008000f00 */
[----:B------:R-:W-:-:S05]  /*9390*/  MOV R3, UR13 ;  /* 0x0000000d00037c02 */ /* 0x000fca0008000f00 */
[----:B------:R0:W-:Y:S02]  /*93a0*/  RED.E.ADD.F32.FTZ.RN.STRONG.GPU [R2.64], R4 ;  /* 0x000000040200798e */ /* 0x0001e4000c10e79c */
.L_x_10307:
[----:B0-----:R-:W-:Y:S05]  /*93b0*/  BSYNC B0 ;  /* 0x0000000000007941 */ /* 0x001fea0003800000 */
.L_x_10306:
[----:B------:R-:W-:Y:S01]  /*93c0*/  BSSY B0, `(.L_x_10308) ;  /* 0x000001a000007945 */ /* 0x000fe20003800000 */
[----:B------:R-:W-:Y:S05]  /*93d0*/  @!P0 BRA `(.L_x_10309) ;  /* 0x0000017000008947 */ /* 0x000fea0003800000 */
[----:B------:R-:W-:Y:S06]  /*93e0*/  BAR.SYNC.DEFER_BLOCKING 0x0 ;  /* 0x0000000000007b1d */ /* 0x000fec0000010000 */
[----:B01----:R-:W0:Y:S04]  /*93f0*/  SHFL.DOWN P0, R3, R100, 0x1, 0x1f ;  /* 0x08201f0064037f89 */ /* 0x003e280000000000 */
[----:B------:R-:W1:Y:S04]  /*9400*/  S2R R4, SR_LANEID ;  /* 0x0000000000047919 */ /* 0x000e680000000000 */
[----:B------:R-:W3:Y:S01]  /*9410*/  S2R R11, SR_TID.X ;  /* 0x00000000000b7919 */ /* 0x000ee20000002100 */
[----:B0-----:R-:W-:Y:S01]  /*9420*/  @P0 FADD R3, R3, R100 ;  /* 0x0000006403030221 */ /* 0x001fe20000000000 */
[----:B-1----:R-:W-:-:S04]  /*9430*/  ISETP.NE.AND P1, PT, R4, RZ, PT ;  /* 0x000000ff0400720c */ /* 0x002fc80003f25270 */
        /* <DEDUP_REMOVED lines=17> */
.L_x_10309:
[----:B-1----:R-:W1:Y:S02]  /*9550*/  S2R R11, SR_TID.X ;  /* 0x00000000000b7919 */ /* 0x002e640000002100 */
.L_x_10310:
[----:B0-----:R-:W-:Y:S05]  /*9560*/  BSYNC B0 ;  /* 0x0000000000007941 */ /* 0x001fea0003800000 */
.L_x_10308:
[----:B-1----:R-:W-:-:S13]  /*9570*/  ISETP.GE.AND P0, PT, R11, c[0x0][0x16c], PT ;  /* 0x00005b000b007a0c */ /* 0x002fda0003f06270 */
[----:B------:R-:W-:Y:S05]  /*9580*/  @P0 EXIT ;  /* 0x000000000000094d */ /* 0x000fea0003800000 */
[----:B------:R-:W-:Y:S02]  /*9590*/  ULDC.64 UR6, c[0x0][0x2c8] ;  /* 0x0000b20000067ab9 */ /* 0x000fe40000000a00 */
[----:B------:R-:W-:Y:S02]  /*95a0*/  ULDC.64 UR8, c[0x0][0x288] ;  /* 0x0000a20000087ab9 */ /* 0x000fe40000000a00 */
[----:B------:R-:W-:Y:S02]  /*95b0*/  UIMAD UR4, UR16, UR6, URZ ;  /* 0x00000006100472a4 */ /* 0x000fe4000f8e023f */
[----:B------:R-:W-:Y:S02]  /*95c0*/  UIMAD UR16, UR16, UR8, URZ ;  /* 0x00000008101072a4 */ /* 0x000fe4000f8e023f */
[----:B------:R-:W-:Y:S02]  /*95d0*/  UIMAD.WIDE.U32 UR10, UR17, UR6, URZ ;  /* 0x00000006110a72a5 */ /* 0x000fe4000f8e003f */
[----:B------:R-:W-:-:S02]  /*95e0*/  UIMAD UR7, UR17, UR7, UR4 ;  /* 0x00000007110772a4 */ /* 0x000fc4000f8e0204 */
[----:B--2---:R-:W-:Y:S02]  /*95f0*/  UIMAD.WIDE.U32 UR4, UR17, UR8, URZ ;  /* 0x00000008110472a5 */ /* 0x004fe4000f8e003f */
[----:B------:R-:W-:Y:S02]  /*9600*/  UIMAD UR6, UR17, UR9, UR16 ;  /* 0x00000009110672a4 */ /* 0x000fe4000f8e0210 */
[----:B------:R-:W-:Y:S02]  /*9610*/  UIADD3 UR7, UR11, UR7, URZ ;  /* 0x000000070b077290 */ /* 0x000fe4000fffe03f */
[----:B------:R-:W-:Y:S02]  /*9620*/  UIADD3 UR6, UR5, UR6, URZ ;  /* 0x0000000605067290 */ /* 0x000fe4000fffe03f */
.L_x_10311:
        /* <DEDUP_REMOVED lines=32> */
.L_x_10312:
        /* <DEDUP_REMOVED lines=13> */
.L_x_14712:


//--------------------- .text._Z25selective_scan_bwd_kernelI32Selective_Scan_bwd_kernel_traitsILi32ELi16ELb1ELb1ELb0ELb0ELb1EN3c104HalfENS1_7complexIfEEEEv12SSMParamsBwd --------------------------
	.section	.text._Z25selective_scan_bwd_kernelI32Selective_Scan_bwd_kernel_traitsILi32ELi16ELb1ELb1ELb0ELb0ELb1EN3c104HalfENS1_7complexIfEEEEv12SSMParamsBwd,"ax",@progbits
	.sectioninfo	@"SHI_REGISTERS=251"
	.align	128
        .global         _Z25selective_scan_bwd_kernelI32Selective_Scan_bwd_kernel_traitsILi32ELi16ELb1ELb1ELb0ELb0ELb1EN3c104HalfENS1_7complexIfEEEEv12SSMParamsBwd
        .type           _Z25selective_scan_bwd_kernelI32Selective_Scan_bwd_kernel_traitsILi32ELi16ELb1ELb1ELb0ELb0ELb1EN3c104HalfENS1_7complexIfEEEEv12SSMParamsBwd,@function
        .size           _Z25selective_scan_bwd_kernelI32Selective_Scan_bwd_kernel_traitsILi32ELi16ELb1ELb1ELb0ELb0ELb1EN3c104HalfENS1_7complexIfEEEEv12SSMParamsBwd,(.L_x_14713 - _Z25selective_scan_bwd_kernelI32Selective_Scan_bwd_kernel_traitsILi32ELi16ELb1ELb1ELb0ELb0ELb1EN3c104HalfENS1_7complexIfEEEEv12SSMParamsBwd)
        .other          _Z25selective_scan_bwd_kernelI32Selective_Scan_bwd_kernel_traitsILi32ELi16ELb1ELb1ELb0ELb0ELb1EN3c104HalfENS1_7complexIfEEEEv12SSMParamsBwd,@"STO_CUDA_ENTRY STV_DEFAULT"
_Z25selective_scan_bwd_kernelI32Selective_Scan_bwd_kernel_traitsILi32ELi16ELb1ELb1ELb0ELb0ELb1EN3c104HalfENS1_7complexIfEEEEv12SSMParamsBwd:
.text._Z25selective_scan_bwd_kernelI32Selective_Scan_bwd_kernel_traitsILi32ELi16ELb1ELb1ELb0ELb0ELb1EN3c104HalfENS1_7complexIfEEEEv12SSMParamsBwd:
        /* <DEDUP_REMOVED lines=163> */
.L_x_10395:
        /* <DEDUP_REMOVED lines=78> */
[----:B-----5:R-:W-:Y:S01]  /*0f10*/  STS.128 [R96.X16+0x200], R48 ;  /* 0x0002003060007388 */ /* 0x020fe2000000cc00 */
[----:B------:R-:W-:-:S06]  /*0f20*/  NOP ;  /* 0x0000000000007918 */ /* 0x000fcc0000000000 */
[----:B------:R-:W0:Y:S04]  /*0f30*/  LDS.128 R40, [R93] ;  /* 0x000000005d287984 */ /* 0x000e280000000c00 */
[----:B------:R-:W3:Y:S04]  /*0f40*/  LDS.128 R20, [R93+0x10] ;  /* 0x000010005d147984 */ /* 0x000ee80000000c00 */
[----:B------:R-:W-:Y:S06]  /*0f50*/  BAR.SYNC.DEFER_BLOCKING 0x0 ;  /* 0x0000000000007b1d */ /* 0x000fec0000010000 */
[----:B------:R4:W5:Y:S04]  /*0f60*/  LDG.E.128 R24, [R2.64] ;  /* 0x0000002002187981 */ /* 0x000968000c1e1d00 */
[----:B--2---:R4:W2:Y:S01]  /*0f70*/  LDG.E.128 R28, [R2.64+0x200] ;  /* 0x00020020021c7981 */ /* 0x0048a2000c1e1d00 */
[----:B------:R-:W-:Y:S01]  /*0f80*/  HADD2.F32 R60, -RZ, R36.H1_H1 ;  /* 0x30000024ff3c7230 */ /* 0x000fe20000004100 */
[----:B------:R-:W-:Y:S01]  /*0f90*/  UIMAD UR7, UR36, UR8, URZ ;  /* 0x00000008240772a4 */ /* 0x000fe2000f8e023f */
[----:B------:R-:W-:Y:S01]  /*0fa0*/  HADD2.F32 R57, -RZ, R37.H0_H0 ;  /* 0x20000025ff397230 */ /* 0x000fe20000004100 */
[----:B------:R-:W-:Y:S01]  /*0fb0*/  UIMAD UR30, UR18, UR34, URZ ;  /* 0x00000022121e72a4 */ /* 0x000fe2000f8e023f */
        /* <DEDUP_REMOVED lines=19> */
[----:B------:R-:W4:Y:S01]  /*10f0*/  MUFU.EX2 R44, R44 ;  /* 0x0000002c002c7308 */ /* 0x000f220000000800 */
[----:B------:R-:W-:Y:S01]  /*1100*/  FMUL.FTZ R36, R79, -1.4426950216293334961 ;  /* 0xbfb8aa3b4f247820 */ /* 0x000fe20000410000 */
[----:B---3--:R-:W-:Y:S01]  /*1110*/  HADD2.F32 R81, -RZ, R20.H0_H0 ;  /* 0x20000014ff517230 */ /* 0x008fe20000004100 */
[----:B------:R-:W-:Y:S01]  /*1120*/  UIADD3 UR9, UR9, UR7, URZ ;  /* 0x0000000709097290 */ /* 0x000fe2000fffe03f */
[----:B------:R-:W-:Y:S01]  /*1130*/  HADD2.F32 R62, -RZ, R37.H1_H1 ;  /* 0x30000025ff3e7230 */ /* 0x000fe20000004100 */
[----:B------:R-:W-:Y:S01]  /*1140*/  UIMAD UR30, UR19, UR35, UR30 ;  /* 0x00000023131e72a4 */ /* 0x000fe2000f8e021e */
[----:B------:R-:W-:Y:S01]  /*1150*/  HADD2.F32 R51, -RZ, R9.H1_H1 ;  /* 0x30000009ff337230 */ /* 0x000fe20000004100 */
[----:B------:R-:W-:Y:S01]  /*1160*/  UIMAD.WIDE.U32 UR8, UR19, UR34, UR8 ;  /* 0x00000022130872a5 */ /* 0x000fe2000f8e0008 */
[----:B0-----:R-:W-:Y:S01]  /*1170*/  FADD.FTZ R40, R40, 1 ;  /* 0x3f80000028287421 */ /* 0x001fe20000010000 */
[----:B------:R-:W0:Y:S01]  /*1180*/  MUFU.EX2 R45, R3 ;  /* 0x00000003002d7308 */ /* 0x000e220000000800 */
[----:B------:R-:W-:Y:S01]  /*1190*/  HADD2.F32 R59, -RZ, R38.H0_H0 ;  /* 0x20000026ff3b7230 */ /* 0x000fe20000004100 */
[----:B------:R-:W-:Y:S01]  /*11a0*/  ULDC.64 UR34, c[0x0][0x338] ;  /* 0x0000ce0000227ab9 */ /* 0x000fe20000000a00 */
[----:B------:R-:W-:Y:S01]  /*11b0*/  HADD2.F32 R83, -RZ, R20.H1_H1 ;  /* 0x30000014ff537230 */ /* 0x000fe20000004100 */
[----:B------:R-:W-:Y:S01]  /*11c0*/  UIADD3 UR9, UR9, UR30, URZ ;  /* 0x0000001e09097290 */ /* 0x000fe2000fffe03f */
[----:B------:R-:W-:Y:S01]  /*11d0*/  HADD2.F32 R64, -RZ, R38.H1_H1 ;  /* 0x30000026ff407230 */ /* 0x000fe20000004100 */
[----:B------:R-:W-:Y:S01]  /*11e0*/  ULEA UR7, UP0, UR8, UR34, 0x1 ;  /* 0x0000002208077291 */ /* 0x000fe2000f80083f */
[----:B----4-:R-:W-:Y:S01]  /*11f0*/  FADD.FTZ R2, R44, 1 ;  /* 0x3f8000002c027421 */ /* 0x010fe20000010000 */
[----:B------:R0:W3:Y:S01]  /*1200*/  MUFU.RCP R65, R40 ;  /* 0x0000002800417308 */ /* 0x0000e20000001000 */
[--C-:B------:R-:W-:Y:S01]  /*1210*/  HADD2.F32 R63, -RZ, R33.reuse.H0_H0 ;  /* 0x20000021ff3f7230 */ /* 0x100fe20000004100 */
[----:B------:R-:W-:Y:S01]  /*1220*/  FMUL.FTZ R20, R83, -1.4426950216293334961 ;  /* 0xbfb8aa3b53147820 */ /* 0x000fe20000410000 */
[----:B------:R-:W-:Y:S01]  /*1230*/  HADD2.F32 R72, -RZ, R33.H1_H1 ;  /* 0x30000021ff487230 */ /* 0x000fe20000004100 */
[----:B------:R-:W-:Y:S01]  /*1240*/  ULEA.HI.X UR8, UR8, UR35, UR9, 0x1, UP0 ;  /* 0x0000002308087291 */ /* 0x000fe200080f0c09 */
[----:B------:R-:W-:Y:S01]  /*1250*/  HADD2.F32 R38, -RZ, R10.H0_H0 ;  /* 0x2000000aff267230 */ /* 0x000fe20000004100 */
[----:B------:R-:W-:Y:S01]  /*1260*/  ISETP.NE.U32.AND P0, PT, RZ, c[0x0][0x270], PT ;  /* 0x00009c00ff007a0c */ /* 0x000fe20003f05070 */
[----:B------:R-:W-:Y:S01]  /*1270*/  HADD2.F32 R85, -RZ, R21.H0_H0 ;  /* 0x20000015ff557230 */ /* 0x000fe20000004100 */
[----:B------:R-:W4:Y:S01]  /*1280*/  MUFU.EX2 R41, R41 ;  /* 0x0000002900297308 */ /* 0x000f220000000800 */
[----:B0-----:R-:W-:Y:S01]  /*1290*/  FADD.FTZ R40, R45, 1 ;  /* 0x3f8000002d287421 */ /* 0x001fe20000010000 */
[--C-:B------:R-:W-:Y:S01]  /*12a0*/  HADD2.F32 R55, -RZ, R34.reuse.H0_H0 ;  /* 0x20000022ff377230 */ /* 0x100fe20000004100 */
[----:B------:R-:W-:Y:S01]  /*12b0*/  ISETP.NE.AND.EX P0, PT, RZ, c[0x0][0x274], PT, P0 ;  /* 0x00009d00ff007a0c */ /* 0x000fe20003f05300 */
[----:B------:R-:W-:-:S02]  /*12c0*/  HADD2.F32 R54, -RZ, R34.H1_H1 ;  /* 0x30000022ff367230 */ /* 0x000fc40000004100 */
[--C-:B------:R-:W-:Y:S02]  /*12d0*/  HADD2.F32 R66, -RZ, R39.reuse.H0_H0 ;  /* 0x20000027ff427230 */ /* 0x100fe40000004100 */
[----:B------:R0:W1:Y:S01]  /*12e0*/  MUFU.RCP R74, R2 ;  /* 0x00000002004a7308 */ /* 0x0000620000001000 */
[----:B---3--:R-:W-:Y:S01]  /*12f0*/  FMUL.FTZ R3, R0, R65 ;  /* 0x0000004100037220 */ /* 0x008fe20000410000 */
[----:B------:R-:W-:Y:S01]  /*1300*/  HADD2.F32 R68, -RZ, R39.H1_H1 ;  /* 0x30000027ff447230 */ /* 0x000fe20000004100 */
[----:B------:R-:W-:Y:S01]  /*1310*/  FADD.FTZ R33, -R65, 1 ;  /* 0x3f80000041217421 */ /* 0x000fe20000010100 */
[--C-:B------:R-:W-:Y:S01]  /*1320*/  HADD2.F32 R61, -RZ, R32.reuse.H0_H0 ;  /* 0x20000020ff3d7230 */ /* 0x100fe20000004100 */
[----:B------:R-:W-:Y:S01]  /*1330*/  FMUL.FTZ R44, R58, R3 ;  /* 0x000000033a2c7220 */ /* 0x000fe20000410000 */
[----:B------:R-:W-:Y:S01]  /*1340*/  HADD2.F32 R70, -RZ, R32.H1_H1 ;  /* 0x30000020ff467230 */ /* 0x000fe20000004100 */
[----:B------:R-:W-:Y:S01]  /*1350*/  FFMA.FTZ R67, R0, R33, 1 ;  /* 0x3f80000000437423 */ /* 0x000fe20000010021 */
[----:B------:R-:W3:Y:S01]  /*1360*/  MUFU.EX2 R42, R42 ;  /* 0x0000002a002a7308 */ /* 0x000ee20000000800 */
[----:B----4-:R-:W-:Y:S01]  /*1370*/  FADD.FTZ R41, R41, 1 ;  /* 0x3f80000029297421 */ /* 0x010fe20000010000 */
[----:B------:R-:W-:Y:S01]  /*1380*/  HADD2.F32 R34, -RZ, R10.H1_H1 ;  /* 0x3000000aff227230 */ /* 0x000fe20000004100 */
[----:B0-----:R-:W-:Y:S01]  /*1390*/  FFMA.FTZ R2, R44, R43, R99 ;  /* 0x0000002b2c027223 */ /* 0x001fe20000010063 */
[----:B------:R-:W-:-:S02]  /*13a0*/  HADD2.F32 R89, -RZ, R21.H1_H1 ;  /* 0x30000015ff597230 */ /* 0x000fc40000004100 */
[----:B------:R-:W-:Y:S02]  /*13b0*/  HADD2.F32 R52, -RZ, R35.H0_H0 ;  /* 0x20000023ff347230 */ /* 0x000fe40000004100 */
[----:B------:R0:W-:Y:S01]  /*13c0*/  MUFU.EX2 R48, R46 ;  /* 0x0000002e00307308 */ /* 0x0001e20000000800 */
[----:B-1----:R-:W-:Y:S01]  /*13d0*/  FMUL.FTZ R45, R53, R74 ;  /* 0x0000004a352d7220 */ /* 0x002fe20000410000 */
[----:B------:R-:W-:Y:S01]  /*13e0*/  HADD2.F32 R91, -RZ, R4.H0_H0 ;  /* 0x20000004ff5b7230 */ /* 0x000fe20000004100 */
[----:B------:R-:W-:Y:S01]  /*13f0*/  FMUL.FTZ R21, R89, -1.4426950216293334961 ;  /* 0xbfb8aa3b59157820 */ /* 0x000fe20000410000 */
[----:B------:R-:W-:Y:S01]  /*1400*/  HADD2.F32 R101, -RZ, R22.H1_H1 ;  /* 0x30000016ff657230 */ /* 0x000fe20000004100 */
[----:B------:R-:W-:Y:S01]  /*1410*/  FMUL.FTZ R43, R60, R45 ;  /* 0x0000002d3c2b7220 */ /* 0x000fe20000410000 */
[----:B------:R-:W-:Y:S02]  /*1420*/  HADD2.F32 R103, -RZ, R23.H0_H0 ;  /* 0x20000017ff677230 */ /* 0x000fe40000004100 */
[----:B------:R1:W4:Y:S01]  /*1430*/  MUFU.RCP R69, R41 ;  /* 0x0000002900457308 */ /* 0x0003220000001000 */
[----:B0-----:R-:W-:-:S02]  /*1440*/  HADD2.F32 R46, -RZ, R8.H1_H1 ;  /* 0x30000008ff2e7230 */ /* 0x001fc40000004100 */
[----:B------:R-:W-:Y:S02]  /*1450*/  HADD2.F32 R107, -RZ, R23.H1_H1 ;  /* 0x30000017ff6b7230 */ /* 0x000fe40000004100 */
[----:B------:R-:W-:-:S03]  /*1460*/  HADD2.F32 R23, -RZ, R5.H0_H0 ;  /* 0x20000005ff177230 */ /* 0x000fc60000004100 */
[----:B------:R0:W0:Y:S01]  /*1470*/  MUFU.EX2 R49, R47 ;  /* 0x0000002f00317308 */ /* 0x0000220000000800 */
[----:B-1----:R-:W-:Y:S02]  /*1480*/  FFMA.FTZ R41, R43, R46, R2 ;  /* 0x0000002e2b297223 */ /* 0x002fe40000010002 */
[----:B---3--:R-:W-:-:S05]  /*1490*/  FADD.FTZ R2, R42, 1 ;  /* 0x3f8000002a027421 */ /* 0x008fca0000010000 */
[----:B------:R1:W3:Y:S01]  /*14a0*/  MUFU.RCP R80, R40 ;  /* 0x0000002800507308 */ /* 0x0002e20000001000 */
[C---:B----4-:R-:W-:Y:S01]  /*14b0*/  FMUL.FTZ R46, R56.reuse, R69 ;  /* 0x00000045382e7220 */ /* 0x050fe20000410000 */
[----:B0-----:R-:W-:Y:S01]  /*14c0*/  MOV R47, c[0x0][0x16c] ;  /* 0x00005b00002f7a02 */ /* 0x001fe20000000f00 */
[----:B------:R-:W-:Y:S02]  /*14d0*/  FADD.FTZ R33, -R69, 1 ;  /* 0x3f80000045217421 */ /* 0x000fe40000010100 */
[----:B------:R-:W-:Y:S01]  /*14e0*/  FMUL.FTZ R42, R57, R46 ;  /* 0x0000002e392a7220 */ /* 0x000fe20000410000 */
[----:B------:R-:W-:Y:S01]  /*14f0*/  ISETP.GE.AND P1, PT, R47, 0x1, PT ;  /* 0x000000012f00780c */ /* 0x000fe20003f26270 */
[----:B------:R-:W-:Y:S01]  /*1500*/  FFMA.FTZ R71, R56, R33, 1 ;  /* 0x3f80000038477423 */ /* 0x000fe20000010021 */
[----:B------:R0:W4:Y:S01]  /*1510*/  MUFU.RCP R84, R2 ;  /* 0x0000000200547308 */ /* 0x0001220000001000 */
[----:B-1----:R-:W-:Y:S01]  /*1520*/  HADD2.F32 R40, -RZ, R9.H0_H0 ;  /* 0x20000009ff287230 */ /* 0x002fe20000004100 */
[----:B------:R-:W-:Y:S01]  /*1530*/  FADD.FTZ R49, R49, 1 ;  /* 0x3f80000031317421 */ /* 0x000fe20000010000 */
[----:B------:R-:W-:-:S03]  /*1540*/  HADD2.F32 R33, -RZ, R11.H1_H1 ;  /* 0x3000000bff217230 */ /* 0x000fc60000004100 */
[----:B------:R-:W-:Y:S02]  /*1550*/  FFMA.FTZ R50, R42, R40, R41 ;  /* 0x000000282a327223 */ /* 0x000fe40000010029 */
[----:B------:R-:W1:Y:S01]  /*1560*/  MUFU.EX2 R36, R36 ;  /* 0x0000002400247308 */ /* 0x000e620000000800 */
[----:B0-----:R-:W-:Y:S02]  /*1570*/  FADD.FTZ R2, R48, 1 ;  /* 0x3f80000030027421 */ /* 0x001fe40000010000 */
[----:B---3--:R-:W-:Y:S02]  /*1580*/  FMUL.FTZ R47, R73, R80 ;  /* 0x00000050492f7220 */ /* 0x008fe40000410000 */
[----:B------:R-:W-:Y:S02]  /*1590*/  FMUL.FTZ R40, R81, -1.4426950216293334961 ;  /* 0xbfb8aa3b51287820 */ /* 0x000fe40000410000 */
[----:B------:R-:W-:Y:S01]  /*15a0*/  FMUL.FTZ R41, R62, R47 ;  /* 0x0000002f3e297220 */ /* 0x000fe20000410000 */
[----:B------:R0:W3:Y:S01]  /*15b0*/  MUFU.RCP R88, R2 ;  /* 0x0000000200587308 */ /* 0x0000e20000001000 */
[----:B----4-:R-:W-:-:S02]  /*15c0*/  FMUL.FTZ R48, R75, R84 ;  /* 0x000000544b307220 */ /* 0x010fc40000410000 */
[----:B------:R-:W-:Y:S01]  /*15d0*/  FFMA.FTZ R51, R41, R51, R50 ;  /* 0x0000003329337223 */ /* 0x000fe20000010032 */
[----:B------:R-:W-:Y:S01]  /*15e0*/  HADD2.F32 R50, -RZ, R35.H1_H1 ;  /* 0x30000023ff327230 */ /* 0x000fe20000004100 */
[----:B------:R-:W-:-:S03]  /*15f0*/  FADD.FTZ R0, -R80, 1 ;  /* 0x3f80000050007421 */ /* 0x000fc60000010100 */
[----:B------:R3:W4:Y:S01]  /*1600*/  MUFU.RCP R87, R49 ;  /* 0x0000003100577308 */ /* 0x0007220000001000 */
[----:B0-----:R-:W-:Y:S02]  /*1610*/  FADD.FTZ R2, -R74, 1 ;  /* 0x3f8000004a027421 */ /* 0x001fe40000010100 */
[----:B-1----:R-:W-:Y:S02]  /*1620*/  FADD.FTZ R36, R36, 1 ;  /* 0x3f80000024247421 */ /* 0x002fe40000010000 */
[----:B------:R-:W-:Y:S01]  /*1630*/  FFMA.FTZ R76, R53, R2, 1 ;  /* 0x3f800000354c7423 */ /* 0x000fe20000010002 */
[----:B------:R-:W-:Y:S01]  /*1640*/  HADD2.F32 R53, -RZ, R11.H0_H0 ;  /* 0x2000000bff357230 */ /* 0x000fe20000004100 */
[----:B------:R-:W-:Y:S01]  /*1650*/  FMUL.FTZ R2, R85, -1.4426950216293334961 ;  /* 0xbfb8aa3b55027820 */ /* 0x000fe20000410000 */
[----:B------:R0:W1:Y:S01]  /*1660*/  MUFU.EX2 R37, R40 ;  /* 0x0000002800257308 */ /* 0x0000620000000800 */
[----:B---3--:R-:W-:Y:S02]  /*1670*/  FMUL.FTZ R49, R77, R88 ;  /* 0x000000584d317220 */ /* 0x008fe40000410000 */
[----:B------:R-:W-:-:S02]  /*1680*/  FFMA.FTZ R82, R73, R0, 1 ;  /* 0x3f80000049527423 */ /* 0x000fc40000010000 */
[----:B------:R-:W-:Y:S02]  /*1690*/  FMUL.FTZ R39, R64, R49 ;  /* 0x0000003140277220 */ /* 0x000fe40000410000 */
[----:B------:R-:W-:Y:S01]  /*16a0*/  FADD.FTZ R0, -R84, 1 ;  /* 0x3f80000054007421 */ /* 0x000fe20000010100 */
[----:B------:R1:W-:Y:S01]  /*16b0*/  MUFU.EX2 R32, R20 ;  /* 0x0000001400207308 */ /* 0x0003e20000000800 */
[----:B0-----:R-:W-:Y:S02]  /*16c0*/  FMUL.FTZ R40, R59, R48 ;  /* 0x000000303b287220 */ /* 0x001fe40000410000 */
[----:B------:R-:W-:Y:S02]  /*16d0*/  FFMA.FTZ R86, R75, R0, 1 ;  /* 0x3f8000004b567423 */ /* 0x000fe40000010000 */
[----:B------:R-:W-:Y:S02]  /*16e0*/  FFMA.FTZ R38, R40, R38, R51 ;  /* 0x0000002628267223 */ /* 0x000fe40000010033 */
[----:B----4-:R-:W-:Y:S01]  /*16f0*/  FMUL.FTZ R51, R78, R87 ;  /* 0x000000574e337220 */ /* 0x010fe20000410000 */
[----:B------:R0:W3:Y:S01]  /*1700*/  MUFU.RCP R92, R36 ;  /* 0x00000024005c7308 */ /* 0x0000e20000001000 */
[----:B------:R-:W-:-:S02]  /*1710*/  FFMA.FTZ R35, R39, R34, R38 ;  /* 0x0000002227237223 */ /* 0x000fc40000010026 */
[----:B------:R-:W-:Y:S02]  /*1720*/  FMUL.FTZ R38, R66, R51 ;  /* 0x0000003342267220 */ /* 0x000fe40000410000 */
[----:B-1----:R-:W-:-:S03]  /*1730*/  FADD.FTZ R20, R37, 1 ;  /* 0x3f80000025147421 */ /* 0x002fc60000010000 */
[----:B------:R1:W4:Y:S01]  /*1740*/  MUFU.EX2 R34, R2 ;  /* 0x0000000200227308 */ /* 0x0003220000000800 */
[----:B0-----:R-:W-:-:S07]  /*1750*/  FFMA.FTZ R36, R38, R53, R35 ;  /* 0x0000003526247223 */ /* 0x001fce0000010023 */
[----:B------:R0:W4:Y:S01]  /*1760*/  MUFU.EX2 R75, R21 ;  /* 0x00000015004b7308 */ /* 0x0001220000000800 */
[----:B-1----:R-:W-:Y:S02]  /*1770*/  FADD.FTZ R2, -R88, 1 ;  /* 0x3f80000058027421 */ /* 0x002fe40000010100 */
[----:B---3--:R-:W-:Y:S02]  /*1780*/  FMUL.FTZ R53, R79, R92 ;  /* 0x0000005c4f357220 */ /* 0x008fe40000410000 */
[----:B------:R-:W-:Y:S02]  /*1790*/  FFMA.FTZ R90, R77, R2, 1 ;  /* 0x3f8000004d5a7423 */ /* 0x000fe40000010002 */
[----:B------:R-:W-:Y:S01]  /*17a0*/  FADD.FTZ R2, R32, 1 ;  /* 0x3f80000020027421 */ /* 0x000fe20000010000 */
[----:B------:R4:W1:Y:S01]  /*17b0*/  MUFU.RCP R100, R20 ;  /* 0x0000001400647308 */ /* 0x0008620000001000 */
[----:B------:R-:W-:Y:S02]  /*17c0*/  FMUL.FTZ R37, R68, R53 ;  /* 0x0000003544257220 */ /* 0x000fe40000410000 */
[----:B------:R-:W-:-:S02]  /*17d0*/  FADD.FTZ R0, -R92, 1 ;  /* 0x3f8000005c007421 */ /* 0x000fc40000010100 */
[----:B------:R-:W-:Y:S02]  /*17e0*/  FFMA.FTZ R77, R37, R33, R36 ;  /* 0x00000021254d7223 */ /* 0x000fe40000010024 */
[----:B0-----:R-:W-:Y:S01]  /*17f0*/  FADD.FTZ R21, -R87, 1 ;  /* 0x3f80000057157421 */ /* 0x001fe20000010100 */
[----:B------:R0:W3:Y:S01]  /*1800*/  MUFU.RCP R104, R2 ;  /* 0x0000000200687308 */ /* 0x0000e20000001000 */
[----:B----4-:R-:W-:Y:S02]  /*1810*/  FADD.FTZ R20, R34, 1 ;  /* 0x3f80000022147421 */ /* 0x010fe40000010000 */
[----:B------:R-:W-:Y:S02]  /*1820*/  FADD.FTZ R75, R75, 1 ;  /* 0x3f8000004b4b7421 */ /* 0x000fe40000010000 */
[----:B------:R-:W-:-:S03]  /*1830*/  FFMA.FTZ R73, R78, R21, 1 ;  /* 0x3f8000004e497423 */ /* 0x000fc60000010015 */
[----:B------:R4:W3:Y:S01]  /*1840*/  MUFU.RCP R108, R20 ;  /* 0x00000014006c7308 */ /* 0x0008e20000001000 */
[----:B-1----:R-:W-:Y:S01]  /*1850*/  FMUL.FTZ R56, R81, R100 ;  /* 0x0000006451387220 */ /* 0x002fe20000410000 */
[----:B0-----:R-:W-:-:S03]  /*1860*/  HADD2.F32 R2, -RZ, R4.H1_H1 ;  /* 0x30000004ff027230 */ /* 0x001fc60000004100 */
[----:B------:R-:W-:-:S03]  /*1870*/  FMUL.FTZ R36, R61, R56 ;  /* 0x000000383d247220 */ /* 0x000fc60000410000 */
[----:B------:R-:W0:Y:S01]  /*1880*/  MUFU.RCP R112, R75 ;  /* 0x0000004b00707308 */ /* 0x000e220000001000 */
[----:B------:R-:W-:Y:S01]  /*1890*/  FFMA.FTZ R77, R36, R91, R77 ;  /* 0x0000005b244d7223 */ /* 0x000fe2000001004d */
[----:B------:R-:W-:Y:S01]  /*18a0*/  HADD2.F32 R91, -RZ, R22.H0_H0 ;  /* 0x20000016ff5b7230 */ /* 0x000fe20000004100 */
[----:B----4-:R-:W-:Y:S02]  /*18b0*/  FADD.FTZ R20, -R100, 1 ;  /* 0x3f80000064147421 */ /* 0x010fe40000010100 */
[----:B---3--:R-:W-:Y:S02]  /*18c0*/  FADD.FTZ R22, -R104, 1 ;  /* 0x3f80000068167421 */ /* 0x008fe40000010100 */
[----:B------:R-:W-:Y:S02]  /*18d0*/  FFMA.FTZ R102, R81, R20, 1 ;  /* 0x3f80000051667423 */ /* 0x000fe40000010014 */
[----:B------:R-:W-:Y:S02]  /*18e0*/  FFMA.FTZ R106, R83, R22, 1 ;  /* 0x3f800000536a7423 */ /* 0x000fe40000010016 */
[----:B------:R-:W-:-:S02]  /*18f0*/  FMUL.FTZ R21, R91, -1.4426950216293334961 ;  /* 0xbfb8aa3b5b157820 */ /* 0x000fc40000410000 */
[----:B------:R-:W-:Y:S02]  /*1900*/  FADD.FTZ R20, -R108, 1 ;  /* 0x3f8000006c147421 */ /* 0x000fe40000010100 */
[----:B------:R-:W1:Y:S01]  /*1910*/  MUFU.EX2 R99, R21 ;  /* 0x0000001500637308 */ /* 0x000e620000000800 */
[----:B0-----:R-:W-:Y:S02]  /*1920*/  FADD.FTZ R22, -R112, 1 ;  /* 0x3f80000070167421 */ /* 0x001fe40000010100 */
[----:B------:R-:W-:Y:S02]  /*1930*/  FFMA.FTZ R110, R85, R20, 1 ;  /* 0x3f800000556e7423 */ /* 0x000fe40000010014 */
[----:B------:R-:W-:Y:S02]  /*1940*/  FFMA.FTZ R114, R89, R22, 1 ;  /* 0x3f80000059727423 */ /* 0x000fe40000010016 */
[----:B-1----:R-:W-:Y:S01]  /*1950*/  FADD.FTZ R99, R99, 1 ;  /* 0x3f80000063637421 */ /* 0x002fe20000010000 */
[----:B-----5:R0:W-:Y:S04]  /*1960*/  STS.128 [R96.X16], R24 ;  /* 0x0000001860007388 */ /* 0x0201e8000000cc00 */
[----:B--2---:R1:W-:Y:S01]  /*1970*/  STS.128 [R96.X16+0x200], R28 ;  /* 0x0002001c60007388 */ /* 0x0043e2000000cc00 */
[----:B------:R-:W-:-:S06]  /*1980*/  NOP ;  /* 0x0000000000007918 */ /* 0x000fcc0000000000 */
[----:B------:R-:W2:Y:S01]  /*1990*/  LDS.128 R32, [R93] ;  /* 0x000000005d207984 */ /* 0x000ea20000000c00 */
[----:B0-----:R-:W-:Y:S01]  /*19a0*/  FFMA.FTZ R26, R79, R0, 1 ;  /* 0x3f8000004f1a7423 */ /* 0x001fe20000010000 */
[----:B------:R-:W-:Y:S01]  /*19b0*/  HADD2.F32 R25, -RZ, R5.H1_H1 ;  /* 0x30000005ff197230 */ /* 0x000fe20000004100 */
[----:B------:R-:W-:Y:S02]  /*19c0*/  FMUL.FTZ R24, R101, -1.4426950216293334961 ;  /* 0xbfb8aa3b65187820 */ /* 0x000fe40000410000 */
[----:B-1----:R-:W-:Y:S02]  /*19d0*/  FMUL.FTZ R29, R83, R104 ;  /* 0x00000068531d7220 */ /* 0x002fe40000410000 */
[----:B------:R-:W-:Y:S01]  /*19e0*/  FMUL.FTZ R30, R85, R108 ;  /* 0x0000006c551e7220 */ /* 0x000fe20000410000 */
[----:B------:R-:W0:Y:S01]  /*19f0*/  MUFU.EX2 R75, R24 ;  /* 0x00000018004b7308 */ /* 0x000e220000000800 */
[----:B------:R-:W-:Y:S02]  /*1a00*/  FMUL.FTZ R0, R70, R29 ;  /* 0x0000001d46007220 */ /* 0x000fe40000410000 */
[----:B------:R-:W-:-:S02]  /*1a10*/  FMUL.FTZ R31, R89, R112 ;  /* 0x00000070591f7220 */ /* 0x000fc40000410000 */
[----:B------:R-:W-:Y:S02]  /*1a20*/  FFMA.FTZ R77, R0, R2, R77 ;  /* 0x00000002004d7223 */ /* 0x000fe4000001004d */
[----:B------:R-:W-:Y:S02]  /*1a30*/  FMUL.FTZ R2, R63, R30 ;  /* 0x0000001e3f027220 */ /* 0x000fe40000410000 */
[----:B------:R-:W-:Y:S02]  /*1a40*/  FMUL.FTZ R28, R72, R31 ;  /* 0x0000001f481c7220 */ /* 0x000fe40000410000 */
[----:B------:R-:W-:Y:S02]  /*1a50*/  FFMA.FTZ R23, R2, R23, R77 ;  /* 0x0000001702177223 */ /* 0x000fe4000001004d */
[----:B------:R-:W-:Y:S02]  /*1a60*/  FMUL.FTZ R27, R103, -1.4426950216293334961 ;  /* 0xbfb8aa3b671b7820 */ /* 0x000fe40000410000 */
[----:B------:R-:W-:-:S02]  /*1a70*/  FFMA.FTZ R111, R28, R25, R23 ;  /* 0x000000191c6f7223 */ /* 0x000fc40000010017 */
[----:B------:R-:W1:Y:S01]  /*1a80*/  LDS.128 R20, [R93+0x10] ;  /* 0x000010005d147984 */ /* 0x000e620000000c00 */
[----:B------:R-:W3:Y:S01]  /*1a90*/  MUFU.EX2 R105, R27 ;  /* 0x0000001b00697308 */ /* 0x000ee20000000800 */
[----:B0-----:R-:W-:Y:S01]  /*1aa0*/  FADD.FTZ R75, R75, 1 ;  /* 0x3f8000004b4b7421 */ /* 0x001fe20000010000 */
[--C-:B--2---:R-:W-:Y:S02]  /*1ab0*/  HADD2.F32 R83, -RZ, R34.reuse.H0_H0 ;  /* 0x20000022ff537230 */ /* 0x104fe40000004100 */
[----:B------:R-:W-:Y:S01]  /*1ac0*/  HADD2.F32 R85, -RZ, R34.H1_H1 ;  /* 0x30000022ff557230 */ /* 0x000fe20000004100 */
[----:B------:R-:W-:Y:S01]  /*1ad0*/  FMUL.FTZ R34, R107, -1.4426950216293334961 ;  /* 0xbfb8aa3b6b227820 */ /* 0x000fe20000410000 */
[--C-:B------:R-:W-:Y:S01]  /*1ae0*/  HADD2.F32 R78, -RZ, R32.reuse.H1_H1 ;  /* 0x30000020ff4e7230 */ /* 0x100fe20000004100 */
[----:B------:R-:W-:Y:S01]  /*1af0*/  FMUL.FTZ R59, R59, R83 ;  /* 0x000000533b3b7220 */ /* 0x000fe20000410000 */
[----:B------:R-:W-:Y:S01]  /*1b00*/  HADD2.F32 R77, -RZ, R32.H0_H0 ;  /* 0x20000020ff4d7230 */ /* 0x000fe20000004100 */
[----:B---3--:R-:W-:Y:S01]  /*1b10*/  FADD.FTZ R105, R105, 1 ;  /* 0x3f80000069697421 */ /* 0x008fe20000010000 */
[----:B------:R-:W-:Y:S01]  /*1b20*/  MUFU.RCP R32, R99 ;  /* 0x0000006300207308 */ /* 0x000fe20000001000 */
[----:B------:R-:W-:Y:S01]  /*1b30*/  HADD2.F32 R81, -RZ, R33.H1_H1 ;  /* 0x30000021ff517230 */ /* 0x000fe20000004100 */
[----:B------:R-:W-:Y:S01]  /*1b40*/  FMUL.FTZ R25, R60, R78 ;  /* 0x0000004e3c197220 */ /* 0x000fe20000410000 */
[--C-:B------:R-:W-:Y:S01]  /*1b50*/  HADD2.F32 R89, -RZ, R35.reuse.H0_H0 ;  /* 0x20000023ff597230 */ /* 0x100fe20000004100 */
[----:B------:R-:W-:Y:S01]  /*1b60*/  FMUL.FTZ R59, R84, R59 ;  /* 0x0000003b543b7220 */ /* 0x000fe20000410000 */
[----:B------:R-:W-:Y:S01]  /*1b70*/  HADD2.F32 R60, -RZ, R35.H1_H1 ;  /* 0x30000023ff3c7230 */ /* 0x000fe20000004100 */
[----:B------:R-:W-:Y:S01]  /*1b80*/  FMUL.FTZ R27, R62, R81 ;  /* 0x000000513e1b7220 */ /* 0x000fe20000410000 */
[----:B------:R-:W-:Y:S01]  /*1b90*/  HADD2.F32 R79, -RZ, R33.H0_H0 ;  /* 0x20000021ff4f7230 */ /* 0x000fe20000004100 */
[----:B------:R-:W0:Y:S01]  /*1ba0*/  MUFU.EX2 R34, R34 ;  /* 0x0000002200227308 */ /* 0x000e220000000800 */
[----:B------:R-:W-:-:S02]  /*1bb0*/  FMUL.FTZ R66, R66, R89 ;  /* 0x0000005942427220 */ /* 0x000fc40000410000 */
[----:B------:R-:W-:Y:S02]  /*1bc0*/  FMUL.FTZ R33, R64, R85 ;  /* 0x0000005540217220 */ /* 0x000fe40000410000 */
[----:B------:R-:W-:Y:S02]  /*1bd0*/  FMUL.FTZ R35, R68, R60 ;  /* 0x0000003c44237220 */ /* 0x000fe40000410000 */
[----:B------:R-:W-:Y:S01]  /*1be0*/  FMUL.FTZ R24, R57, R79 ;  /* 0x0000004f39187220 */ /* 0x000fe20000410000 */
[----:B------:R2:W3:Y:S01]  /*1bf0*/  MUFU.RCP R62, R75 ;  /* 0x0000004b003e7308 */ /* 0x0004e20000001000 */
[----:B------:R-:W-:Y:S02]  /*1c00*/  FMUL.FTZ R27, R80, R27 ;  /* 0x0000001b501b7220 */ /* 0x000fe40000410000 */
[----:B------:R-:W-:Y:S02]  /*1c10*/  FMUL.FTZ R66, R87, R66 ;  /* 0x0000004257427220 */ /* 0x000fe40000410000 */
[----:B------:R-:W-:Y:S01]  /*1c20*/  FMUL.FTZ R33, R88, R33 ;  /* 0x0000002158217220 */ /* 0x000fe20000410000 */
[--C-:B-1----:R-:W-:Y:S01]  /*1c30*/  HADD2.F32 R57, -RZ, R20.reuse.H0_H0 ;  /* 0x20000014ff397230 */ /* 0x102fe20000004100 */
[----:B------:R-:W-:Y:S01]  /*1c40*/  FMUL.FTZ R58, R58, R77 ;  /* 0x0000004d3a3a7220 */ /* 0x000fe20000410000 */
[----:B------:R-:W1:Y:S01]  /*1c50*/  MUFU.RCP R64, R105 ;  /* 0x0000006900407308 */ /* 0x000e620000001000 */
[----:B0-----:R-:W-:Y:S01]  /*1c60*/  FADD.FTZ R34, R34, 1 ;  /* 0x3f80000022227421 */ /* 0x001fe20000010000 */
[----:B------:R-:W-:Y:S01]  /*1c70*/  HADD2.F32 R80, -RZ, R20.H1_H1 ;  /* 0x30000014ff507230 */ /* 0x000fe20000004100 */
[----:B------:R-:W-:Y:S01]  /*1c80*/  FMUL.FTZ R35, R92, R35 ;  /* 0x000000235c237220 */ /* 0x000fe20000410000 */
[--C-:B------:R-:W-:Y:S01]  /*1c90*/  HADD2.F32 R84, -RZ, R21.reuse.H1_H1 ;  /* 0x30000015ff547230 */ /* 0x100fe20000004100 */
[----:B------:R-:W-:Y:S01]  /*1ca0*/  FMUL.FTZ R27, R27, R82 ;  /* 0x000000521b1b7220 */ /* 0x000fe20000410000 */
[--C-:B------:R-:W-:Y:S01]  /*1cb0*/  HADD2.F32 R87, -RZ, R22.reuse.H0_H0 ;  /* 0x20000016ff577230 */ /* 0x100fe20000004100 */
[----:B------:R-:W-:Y:S01]  /*1cc0*/  FMUL.FTZ R90, R33, R90 ;  /* 0x0000005a215a7220 */ /* 0x000fe20000410000 */
[----:B------:R0:W4:Y:S01]  /*1cd0*/  MUFU.RCP R68, R34 ;  /* 0x0000002200447308 */ /* 0x0001220000001000 */
[----:B------:R-:W-:Y:S01]  /*1ce0*/  HADD2.F32 R82, -RZ, R21.H0_H0 ;  /* 0x20000015ff527230 */ /* 0x000fe20000004100 */
[----:B------:R-:W-:Y:S01]  /*1cf0*/  FADD.FTZ R20, -R32, 1 ;  /* 0x3f80000020147421 */ /* 0x000fe20000010100 */
[--C-:B------:R-:W-:Y:S01]  /*1d00*/  HADD2.F32 R92, -RZ, R23.reuse.H0_H0 ;  /* 0x20000017ff5c7230 */ /* 0x100fe20000004100 */
[----:B------:R-:W-:Y:S01]  /*1d10*/  FMUL.FTZ R61, R61, R57 ;  /* 0x000000393d3d7220 */ /* 0x000fe20000410000 */
[----:B------:R-:W-:Y:S01]  /*1d20*/  HADD2.F32 R109, -RZ, R23.H1_H1 ;  /* 0x30000017ff6d7230 */ /* 0x000fe20000004100 */
[----:B------:R-:W-:Y:S01]  /*1d30*/  FMUL.FTZ R21, R70, R80 ;  /* 0x0000005046157220 */ /* 0x000fe20000410000 */
[----:B------:R-:W-:Y:S01]  /*1d40*/  HADD2.F32 R88, -RZ, R22.H1_H1 ;  /* 0x30000016ff587230 */ /* 0x000fe20000004100 */
[----:B------:R-:W-:Y:S01]  /*1d50*/  FMUL.FTZ R23, R72, R84 ;  /* 0x0000005448177220 */ /* 0x000fe20000410000 */
[----:B--2---:R-:W-:Y:S01]  /*1d60*/  HADD2.F32 R75, -RZ, R16.H0_H0 ;  /* 0x20000010ff4b7230 */ /* 0x004fe20000004100 */
[----:B------:R-:W-:Y:S01]  /*1d70*/  FMUL.FTZ R33, R55, R87 ;  /* 0x0000005737217220 */ /* 0x000fe20000410000 */
[----:B------:R-:W-:Y:S01]  /*1d80*/  HADD2.F32 R72, -RZ, R18.H1_H1 ;  /* 0x30000012ff487230 */ /* 0x000fe20000004100 */
[----:B------:R-:W-:-:S02]  /*1d90*/  FMUL.FTZ R58, R65, R58 ;  /* 0x0000003a413a7220 */ /* 0x000fc40000410000 */
[----:B------:R-:W-:Y:S02]  /*1da0*/  FFMA.FTZ R65, R91, R20, 1 ;  /* 0x3f8000005b417423 */ /* 0x000fe40000010014 */
        /* <DEDUP_REMOVED lines=10> */
[----:B0-----:R-:W-:Y:S01]  /*1e50*/  FMUL.FTZ R34, R20, R65 ;  /* 0x0000004114227220 */ /* 0x001fe20000410000 */
[----:B------:R-:W-:Y:S01]  /*1e60*/  F2FP.PACK_AB R32, R33, R32 ;  /* 0x000000202120723e */ /* 0x000fe200000000ff */
[----:B------:R-:W-:-:S02]  /*1e70*/  FMUL.FTZ R63, R63, R82 ;  /* 0x000000523f3f7220 */ /* 0x000fc40000410000 */
[----:B---3--:R-:W-:Y:S02]  /*1e80*/  FADD.FTZ R20, -R62, 1 ;  /* 0x3f8000003e147421 */ /* 0x008fe40000010100 */
[----:B-1----:R-:W-:Y:S02]  /*1e90*/  FADD.FTZ R22, -R64, 1 ;  /* 0x3f80000040167421 */ /* 0x002fe40000010100 */
[----:B----4-:R-:W-:Y:S02]  /*1ea0*/  FADD.FTZ R26, -R68, 1 ;  /* 0x3f800000441a7421 */ /* 0x010fe40000010100 */
        /* <DEDUP_REMOVED lines=19> */
[----:B------:R-:W-:Y:S01]  /*1fe0*/  HADD2.F32 R76, -RZ, R16.H1_H1 ;  /* 0x30000010ff4c7230 */ /* 0x000fe20000004100 */
[----:B------:R-:W-:Y:S01]  /*1ff0*/  FMUL.FTZ R24, R24, R71 ;  /* 0x0000004718187220 */ /* 0x000fe20000410000 */
[----:B------:R-:W-:Y:S01]  /*2000*/  HADD2.F32 R71, -RZ, R18.H0_H0 ;  /* 0x20000012ff477230 */ /* 0x000fe20000004100 */
[----:B------:R-:W-:Y:S01]  /*2010*/  FMUL.FTZ R63, R63, R110 ;  /* 0x0000006e3f3f7220 */ /* 0x000fe20000410000 */
[--C-:B------:R-:W-:Y:S01]  /*2020*/  HADD2.F32 R16, -RZ, R6.reuse.H1_H1 ;  /* 0x30000006ff107230 */ /* 0x100fe20000004100 */
        /* <DEDUP_REMOVED lines=12> */
[----:B------:R-:W-:Y:S01]  /*20f0*/  FMUL.FTZ R103, R103, R64 ;  /* 0x0000004067677220 */ /* 0x000fe20000410000 */
[----:B------:R-:W-:Y:S01]  /*2100*/  F2FP.PACK_AB R35, R65, R26 ;  /* 0x0000001a4123723e */ /* 0x000fe200000000ff */
[----:B------:R-:W-:Y:S01]  /*2110*/  FMUL.FTZ R18, R54, R101 ;  /* 0x0000006536127220 */ /* 0x000fe20000410000 */
[----:B------:R-:W-:Y:S01]  /*2120*/  HADD2.F32 R70, -RZ, R19.H1_H1 ;  /* 0x30000013ff467230 */ /* 0x000fe20000004100 */
[----:B------:R-:W-:Y:S01]  /*2130*/  FMUL.FTZ R19, R52, R103 ;  /* 0x0000006734137220 */ /* 0x000fe20000410000 */
[--C-:B------:R-:W-:Y:S01]  /*2140*/  HADD2.F32 R67, -RZ, R12.reuse.H0_H0 ;  /* 0x2000000cff437230 */ /* 0x100fe20000004100 */
[----:B------:R-:W-:Y:S01]  /*2150*/  FMUL.FTZ R107, R107, R68 ;  /* 0x000000446b6b7220 */ /* 0x000fe20000410000 */
[----:B------:R-:W-:-:S02]  /*2160*/  HADD2.F32 R68, -RZ, R12.H1_H1 ;  /* 0x3000000cff447230 */ /* 0x000fc40000004100 */
[--C-:B------:R-:W-:Y:S02]  /*2170*/  HADD2.F32 R65, -RZ, R13.reuse.H0_H0 ;  /* 0x2000000dff417230 */ /* 0x100fe40000004100 */
[----:B------:R-:W-:Y:S02]  /*2180*/  HADD2.F32 R66, -RZ, R13.H1_H1 ;  /* 0x3000000dff427230 */ /* 0x000fe40000004100 */
[--C-:B------:R-:W-:Y:S02]  /*2190*/  HADD2.F32 R63, -RZ, R14.reuse.H0_H0 ;  /* 0x2000000eff3f7230 */ /* 0x100fe40000004100 */
[----:B------:R-:W-:Y:S02]  /*21a0*/  HADD2.F32 R64, -RZ, R14.H1_H1 ;  /* 0x3000000eff407230 */ /* 0x000fe40000004100 */
[--C-:B------:R-:W-:Y:S02]  /*21b0*/  HADD2.F32 R61, -RZ, R15.reuse.H0_H0 ;  /* 0x2000000fff3d7230 */ /* 0x100fe40000004100 */
[----:B------:R-:W-:Y:S01]  /*21c0*/  HADD2.F32 R62, -RZ, R15.H1_H1 ;  /* 0x3000000fff3e7230 */ /* 0x000fe20000004100 */
[----:B------:R-:W-:Y:S04]  /*21d0*/  STS.128 [R93], R20 ;  /* 0x000000145d007388 */ /* 0x000fe80000000c00 */
[----:B------:R0:W-:Y:S01]  /*21e0*/  STS.128 [R93+0x10], R32 ;  /* 0x000010205d007388 */ /* 0x0001e20000000c00 */
[----:B------:R-:W-:-:S06]  /*21f0*/  NOP ;  /* 0x0000000000007918 */ /* 0x000fcc0000000000 */
[----:B------:R-:W1:Y:S04]  /*2200*/  LDS.128 R20, [R96.X16] ;  /* 0x0000000060147984 */ /* 0x000e68000000cc00 */
[----:B------:R-:W2:Y:S01]  /*2210*/  LDS.128 R24, [R96.X16+0x200] ;  /* 0x0002000060187984 */ /* 0x000ea2000000cc00 */
[----:B0-----:R-:W-:Y:S01]  /*2220*/  FMUL.FTZ R32, R55, R86 ;  /* 0x0000005637207220 */ /* 0x001fe20000410000 */
[----:B------:R-:W-:-:S03]  /*2230*/  HADD2.F32 R33, -RZ, R7.H1_H1 ;  /* 0x30000007ff217230 */ /* 0x000fc60000004100 */
[----:B------:R-:W-:-:S04]  /*2240*/  FFMA.FTZ R111, R32, R58, R111 ;  /* 0x0000003a206f7223 */ /* 0x000fc8000001006f */
[----:B------:R-:W-:-:S04]  /*2250*/  FFMA.FTZ R16, R18, R16, R111 ;  /* 0x0000001012107223 */ /* 0x000fc8000001006f */
[----:B------:R-:W-:Y:S01]  /*2260*/  FFMA.FTZ R99, R19, R17, R16 ;  /* 0x0000001113637223 */ /* 0x000fe20000010010 */
[----:B------:R-:W-:Y:S02]  /*2270*/  MOV R16, UR7 ;  /* 0x0000000700107c02 */ /* 0x000fe40008000f00 */
[----:B------:R-:W-:-:S05]  /*2280*/  MOV R17, UR8 ;  /* 0x0000000800117c02 */ /* 0x000fca0008000f00 */
[----:B------:R-:W-:-:S04]  /*2290*/  IMAD.WIDE R12, R94, 0x10, R16 ;  /* 0x000000105e0c7825 */ /* 0x000fc800078e0210 */
[----:B------:R-:W-:-:S04]  /*22a0*/  FMUL.FTZ R16, R50, R107 ;  /* 0x0000006b32107220 */ /* 0x000fc80000410000 */
        /* <DEDUP_REMOVED lines=42> */
[----:B0-----:R-:W0:Y:S01]  /*2550*/  LDS.128 R20, [R96.X16] ;  /* 0x0000000060147984 */ /* 0x001e22000000cc00 */
        /* <DEDUP_REMOVED lines=9> */
.L_x_10314:
        /* <DEDUP_REMOVED lines=63> */
.L_x_10394:
        /* <DEDUP_REMOVED lines=17> */
[----:B--2---:R-:W2:Y:S01]  /*2af0*/  LDG.E.64 R2, [R2.64] ;  /* 0x0000002002027981 */ /* 0x004ea2000c1e1b00 */
[----:B------:R-:W-:Y:S01]  /*2b00*/  UIMAD UR40, UR39, UR34, URZ ;  /* 0x00000022272872a4 */ /* 0x000fe2000f8e023f */
[C---:B------:R-:W-:Y:S01]  /*2b10*/  LOP3.LUT R94, R95.reuse, 0x1f, R98, 0xf8, !PT ;  /* 0x0000001f5f5e7812 */ /* 0x040fe200078ef862 */
[----:B------:R-:W-:Y:S02]  /*2b20*/  UIMAD.WIDE.U32 UR30, UR7, UR34, URZ ;  /* 0x00000022071e72a5 */ /* 0x000fe4000f8e003f */
[----:B------:R-:W-:Y:S01]  /*2b30*/  UIMAD UR35, UR7, UR35, UR40 ;  /* 0x00000023072372a4 */ /* 0x000fe2000f8e0228 */
[----:B0-----:R-:W-:Y:S01]  /*2b40*/  IADD3 R13, R95, R94, RZ ;  /* 0x0000005e5f0d7210 */ /* 0x001fe20007ffe0ff */
[----:B------:R-:W-:Y:S02]  /*2b50*/  ULEA UR34, UP0, UR30, UR27, 0x1 ;  /* 0x0000001b1e227291 */ /* 0x000fe4000f80083f */
[----:B------:R-:W-:-:S04]  /*2b60*/  UIADD3 UR31, UR31, UR35, URZ ;  /* 0x000000231f1f7290 */ /* 0x000fc8000fffe03f */
[----:B------:R-:W-:Y:S01]  /*2b70*/  ULEA.HI.X UR30, UR30, UR28, UR31, 0x1, UP0 ;  /* 0x0000001c1e1e7291 */ /* 0x000fe200080f0c1f */
[----:B------:R-:W-:Y:S01]  /*2b80*/  MOV R28, UR34 ;  /* 0x00000022001c7c02 */ /* 0x000fe20008000f00 */
[----:B------:R-:W-:-:S04]  /*2b90*/  ULDC.64 UR34, c[0x0][0x1b8] ;  /* 0x00006e0000227ab9 */ /* 0x000fc80000000a00 */
[----:B------:R-:W-:-:S05]  /*2ba0*/  MOV R29, UR30 ;  /* 0x0000001e001d7c02 */ /* 0x000fca0008000f00 */
[----:B------:R-:W-:-:S05]  /*2bb0*/  IMAD.WIDE R28, R13, 0x10, R28 ;  /* 0x000000100d1c7825 */ /* 0x000fca00078e021c */
[----:B------:R-:W3:Y:S04]  /*2bc0*/  LDG.E.128 R12, [R28.64] ;  /* 0x000000201c0c7981 */ /* 0x000ee8000c1e1d00 */
[----:B------:R0:W4:Y:S04]  /*2bd0*/  LDG.E.128 R16, [R28.64+0x200] ;  /* 0x000200201c107981 */ /* 0x000128000c1e1d00 */
[----:B------:R0:W5:Y:S04]  /*2be0*/  LDG.E.128 R20, [R28.64+0x400] ;  /* 0x000400201c147981 */ /* 0x000168000c1e1d00 */
[----:B------:R0:W5:Y:S01]  /*2bf0*/  LDG.E.128 R24, [R28.64+0x600] ;  /* 0x000600201c187981 */ /* 0x000162000c1e1d00 */
[----:B------:R-:W-:Y:S01]  /*2c00*/  UIMAD UR42, UR18, UR34, URZ ;  /* 0x00000022122a72a4 */ /* 0x000fe2000f8e023f */
[----:B------:R-:W-:Y:S01]  /*2c10*/  LOP3.LUT R111, R98, 0x1f, RZ, 0xc0, !PT ;  /* 0x0000001f626f7812 */ /* 0x000fe200078ec0ff */
[----:B------:R-:W-:-:S02]  /*2c20*/  UIMAD.WIDE.U32 UR30, UR19, UR34, URZ ;  /* 0x00000022131e72a5 */ /* 0x000fc4000f8e003f */
[----:B------:R-:W-:Y:S01]  /*2c30*/  UIMAD UR42, UR19, UR35, UR42 ;  /* 0x00000023132a72a4 */ /* 0x000fe2000f8e022a */
[----:B------:R-:W-:Y:S02]  /*2c40*/  ISETP.NE.AND P0, PT, R111, RZ, PT ;  /* 0x000000ff6f00720c */ /* 0x000fe40003f05270 */
        /* <DEDUP_REMOVED lines=15> */
[----:B------:R-:W-:Y:S01]  /*2d40*/  FMUL.RZ R102, R100, 0.15915493667125701904 ;  /* 0x3e22f98364667820 */ /* 0x000fe2000040c000 */
[----:B---3--:R1:W-:Y:S01]  /*2d50*/  STS.128 [R96.X16], R12 ;  /* 0x0000000c60007388 */ /* 0x0083e2000000cc00 */
[----:B0-----:R-:W-:Y:S02]  /*2d60*/  FMUL.RZ R28, R3, 0.15915493667125701904 ;  /* 0x3e22f983031c7820 */ /* 0x001fe4000040c000 */
[----:B------:R-:W-:Y:S01]  /*2d70*/  FMUL.FTZ R100, R73, UR40 ;  /* 0x0000002849647c20 */ /* 0x000fe20008410000 */
[----:B------:R-:W-:Y:S01]  /*2d80*/  MUFU.SIN R101, R102 ;  /* 0x0000006600657308 */ /* 0x000fe20000000400 */
[----:B------:R-:W-:Y:S01]  /*2d90*/  FMUL.FTZ R3, R72, UR40 ;  /* 0x0000002848037c20 */ /* 0x000fe20008410000 */
[----:B----4-:R-:W-:Y:S01]  /*2da0*/  STS.128 [R96.X16+0x200], R16 ;  /* 0x0002001060007388 */ /* 0x010fe2000000cc00 */
[----:B------:R-:W-:-:S02]  /*2db0*/  FMUL.RZ R104, R100, 0.15915493667125701904 ;  /* 0x3e22f98364687820 */ /* 0x000fc4000040c000 */
[----:B------:R-:W-:Y:S01]  /*2dc0*/  FMUL.RZ R29, R3, 0.15915493667125701904 ;  /* 0x3e22f983031d7820 */ /* 0x000fe2000040c000 */
[----:B-----5:R-:W-:Y:S01]  /*2dd0*/  STS.128 [R96.X16+0x400], R20 ;  /* 0x0004001460007388 */ /* 0x020fe2000000cc00 */
[----:B------:R-:W-:Y:S01]  /*2de0*/  FMUL.FTZ R100, R74, UR40 ;  /* 0x000000284a647c20 */ /* 0x000fe20008410000 */
[----:B------:R0:W-:Y:S01]  /*2df0*/  MUFU.COS R159, R102 ;  /* 0x00000066009f7308 */ /* 0x0001e20000000000 */
[----:B------:R-:W-:Y:S01]  /*2e00*/  FMUL.FTZ R3, R69, UR40 ;  /* 0x0000002845037c20 */ /* 0x000fe20008410000 */
[----:B------:R-:W-:Y:S01]  /*2e10*/  STS.128 [R96.X16+0x600], R24 ;  /* 0x0006001860007388 */ /* 0x000fe2000000cc00 */
[----:B------:R-:W-:Y:S01]  /*2e20*/  FMUL.RZ R100, R100, 0.15915493667125701904 ;  /* 0x3e22f98364647820 */ /* 0x000fe2000040c000 */
[----:B------:R-:W-:-:S06]  /*2e30*/  NOP ;  /* 0x0000000000007918 */ /* 0x000fcc0000000000 */
[----:B0-----:R-:W-:Y:S01]  /*2e40*/  FMUL.RZ R102, R3, 0.15915493667125701904 ;  /* 0x3e22f98303667820 */ /* 0x001fe2000040c000 */
[----:B------:R-:W-:Y:S01]  /*2e50*/  MUFU.SIN R105, R100 ;  /* 0x0000006400697308 */ /* 0x000fe20000000400 */
[----:B------:R-:W-:Y:S01]  /*2e60*/  FMUL.FTZ R3, R70, UR40 ;  /* 0x0000002846037c20 */ /* 0x000fe20008410000 */
[----:B------:R-:W0:Y:S01]  /*2e70*/  LDS.128 R16, [R122] ;  /* 0x000000007a107984 */ /* 0x000e220000000c00 */
[----:B--2---:R-:W-:-:S04]  /*2e80*/  FMUL.FTZ R2, R75, UR40 ;  /* 0x000000284b027c20 */ /* 0x004fc80008410000 */
[----:B------:R-:W-:Y:S01]  /*2e90*/  FMUL.RZ R118, R2, 0.15915493667125701904 ;  /* 0x3e22f98302767820 */ /* 0x000fe2000040c000 */
[----:B------:R2:W-:Y:S08]  /*2ea0*/  MUFU.COS R155, R100 ;  /* 0x00000064009b7308 */ /* 0x0005f00000000000 */
[----:B------:R-:W-:Y:S01]  /*2eb0*/  MUFU.SIN R107, R28 ;  /* 0x0000001c006b7308 */ /* 0x000fe20000000400 */
[----:B--2---:R-:W-:-:S02]  /*2ec0*/  FMUL.RZ R100, R3, 0.15915493667125701904 ;  /* 0x3e22f98303647820 */ /* 0x004fc4000040c000 */
[----:B------:R-:W-:-:S05]  /*2ed0*/  FMUL.FTZ R3, R67, UR40 ;  /* 0x0000002843037c20 */ /* 0x000fca0008410000 */
[----:B------:R2:W-:Y:S08]  /*2ee0*/  MUFU.COS R153, R28 ;  /* 0x0000001c00997308 */ /* 0x0005f00000000000 */
[----:B------:R-:W-:Y:S01]  /*2ef0*/  MUFU.SIN R109, R29 ;  /* 0x0000001d006d7308 */ /* 0x000fe20000000400 */
[----:B--2---:R-:W-:Y:S02]  /*2f00*/  FMUL.RZ R28, R3, 0.15915493667125701904 ;  /* 0x3e22f983031c7820 */ /* 0x004fe4000040c000 */
        /* <DEDUP_REMOVED lines=27> */
[----:B--2---:R-:W-:Y:S01]  /*30c0*/  FMUL.RZ R104, R3, 0.15915493667125701904 ;  /* 0x3e22f98303687820 */ /* 0x004fe2000040c000 */
[----:B------:R-:W-:-:S05]  /*30d0*/  MOV R3, UR41 ;  /* 0x0000002900037c02 */ /* 0x000fca0008000f00 */
[----:B------:R-:W-:Y:S01]  /*30e0*/  FMUL.FTZ R2, R3, 1.4426950216293334961 ;  /* 0x3fb8aa3b03027820 */ /* 0x000fe20000410000 */
[----:B------:R2:W-:Y:S03]  /*30f0*/  MUFU.COS R137, R28 ;  /* 0x0000001c00897308 */ /* 0x0005e60000000000 */
[-C--:B------:R-:W-:Y:S02]  /*3100*/  FMUL.FTZ R3, R75, R2.reuse ;  /* 0x000000024b037220 */ /* 0x080fe40000410000 */
[-C--:B------:R-:W-:Y:S02]  /*3110*/  FMUL.FTZ R106, R72, R2.reuse ;  /* 0x00000002486a7220 */ /* 0x080fe40000410000 */
[-C--:B------:R-:W-:Y:S01]  /*3120*/  FMUL.FTZ R108, R69, R2.reuse ;  /* 0x00000002456c7220 */ /* 0x080fe20000410000 */
[----:B------:R-:W-:Y:S01]  /*3130*/  MUFU.SIN R134, R29 ;  /* 0x0000001d00867308 */ /* 0x000fe20000000400 */
[----:B--2---:R-:W-:-:S02]  /*3140*/  FMUL.FTZ R28, R76, R2 ;  /* 0x000000024c1c7220 */ /* 0x004fc40000410000 */
[-C--:B------:R-:W-:Y:S02]  /*3150*/  FMUL.FTZ R110, R68, R2.reuse ;  /* 0x00000002446e7220 */ /* 0x080fe40000410000 */
[-C--:B------:R-:W-:Y:S02]  /*3160*/  FMUL.FTZ R112, R65, R2.reuse ;  /* 0x0000000241707220 */ /* 0x080fe40000410000 */
[-C--:B------:R-:W-:Y:S01]  /*3170*/  FMUL.FTZ R114, R66, R2.reuse ;  /* 0x0000000242727220 */ /* 0x080fe20000410000 */
[----:B------:R2:W-:Y:S08]  /*3180*/  MUFU.COS R116, R29 ;  /* 0x0000001d00747308 */ /* 0x0005f00000000000 */
[----:B------:R3:W4:Y:S01]  /*3190*/  MUFU.EX2 R158, R28 ;  /* 0x0000001c009e7308 */ /* 0x0007220000000800 */
[----:B--2---:R-:W-:-:S07]  /*31a0*/  FMUL.FTZ R29, R73, R2 ;  /* 0x00000002491d7220 */ /* 0x004fce0000410000 */
[----:B------:R2:W-:Y:S01]  /*31b0*/  MUFU.EX2 R156, R29 ;  /* 0x0000001d009c7308 */ /* 0x0005e20000000800 */
[----:B---3--:R-:W-:-:S07]  /*31c0*/  FMUL.FTZ R28, R70, R2 ;  /* 0x00000002461c7220 */ /* 0x008fce0000410000 */
[----:B------:R3:W-:Y:S01]  /*31d0*/  MUFU.EX2 R146, R28 ;  /* 0x0000001c00927308 */ /* 0x0007e20000000800 */
[----:B--2---:R-:W-:-:S07]  /*31e0*/  FMUL.FTZ R29, R67, R2 ;  /* 0x00000002431d7220 */ /* 0x004fce0000410000 */
[----:B------:R2:W-:Y:S01]  /*31f0*/  MUFU.EX2 R144, R29 ;  /* 0x0000001d00907308 */ /* 0x0005e20000000800 */
[----:B---3--:R-:W-:-:S04]  /*3200*/  MOV R28, UR29 ;  /* 0x0000001d001c7c02 */ /* 0x008fc80008000f00 */
[----:B------:R-:W-:Y:S02]  /*3210*/  ISETP.LT.OR P3, PT, R28, 0x2, P0 ;  /* 0x000000021c00780c */ /* 0x000fe40000761670 */
[----:B------:R-:W-:Y:S01]  /*3220*/  MOV R28, UR30 ;  /* 0x0000001e001c7c02 */ /* 0x000fe20008000f00 */
[----:B------:R-:W-:Y:S01]  /*3230*/  MUFU.SIN R127, R102 ;  /* 0x00000066007f7308 */ /* 0x000fe20000000400 */
[----:B--2---:R-:W-:-:S06]  /*3240*/  MOV R29, UR31 ;  /* 0x0000001f001d7c02 */ /* 0x004fcc0008000f00 */
[----:B------:R-:W2:Y:S01]  /*3250*/  LDG.E.64 R28, [R28.64] ;  /* 0x000000201c1c7981 */ /* 0x000ea2000c1e1b00 */
[----:B------:R3:W-:Y:S01]  /*3260*/  MUFU.COS R133, R102 ;  /* 0x0000006600857308 */ /* 0x0007e20000000000 */
[-C--:B-1----:R-:W-:Y:S02]  /*3270*/  FMUL.FTZ R12, R63, R2.reuse ;  /* 0x000000023f0c7220 */ /* 0x082fe40000410000 */
[-C--:B------:R-:W-:Y:S02]  /*3280*/  FMUL.FTZ R13, R64, R2.reuse ;  /* 0x00000002400d7220 */ /* 0x080fe40000410000 */
[----:B------:R-:W-:-:S03]  /*3290*/  FMUL.FTZ R14, R61, R2 ;  /* 0x000000023d0e7220 */ /* 0x000fc60000410000 */
[----:B------:R-:W-:Y:S01]  /*32a0*/  MUFU.SIN R129, R104 ;  /* 0x0000006800817308 */ /* 0x000fe20000000400 */
[----:B---3--:R-:W-:-:S07]  /*32b0*/  FMUL.FTZ R102, R74, R2 ;  /* 0x000000024a667220 */ /* 0x008fce0000410000 */
[----:B------:R1:W-:Y:S01]  /*32c0*/  MUFU.COS R131, R104 ;  /* 0x0000006800837308 */ /* 0x0003e20000000000 */
[----:B0-----:R-:W-:-:S07]  /*32d0*/  HADD2.F32 R22, -RZ, R16.H1_H1 ;  /* 0x30000010ff167230 */ /* 0x001fce0000004100 */
[----:B------:R-:W-:Y:S01]  /*32e0*/  MUFU.SIN R123, R100 ;  /* 0x00000064007b7308 */ /* 0x000fe20000000400 */
[-C--:B-1----:R-:W-:Y:S02]  /*32f0*/  FMUL.FTZ R104, R71, R2.reuse ;  /* 0x0000000247687220 */ /* 0x082fe40000410000 */
[----:B------:R-:W-:-:S05]  /*3300*/  FMUL.FTZ R2, R62, R2 ;  /* 0x000000023e027220 */ /* 0x000fca0000410000 */
[----:B------:R-:W-:Y:S08]  /*3310*/  MUFU.COS R139, R100 ;  /* 0x00000064008b7308 */ /* 0x000ff00000000000 */
[----:B------:R-:W0:Y:S08]  /*3320*/  MUFU.EX2 R2, R2 ;  /* 0x0000000200027308 */ /* 0x000e300000000800 */
[----:B------:R-:W-:Y:S08]  /*3330*/  MUFU.COS R100, R118 ;  /* 0x0000007600647308 */ /* 0x000ff00000000000 */
[----:B------:R-:W1:Y:S08]  /*3340*/  MUFU.EX2 R3, R3 ;  /* 0x0000000300037308 */ /* 0x000e700000000800 */
[----:B------:R-:W-:Y:S08]  /*3350*/  MUFU.EX2 R136, R12 ;  /* 0x0000000c00887308 */ /* 0x000ff00000000800 */
[----:B------:R-:W3:Y:S08]  /*3360*/  MUFU.EX2 R13, R13 ;  /* 0x0000000d000d7308 */ /* 0x000ef00000000800 */
[----:B------:R-:W5:Y:S08]  /*3370*/  MUFU.EX2 R14, R14 ;  /* 0x0000000e000e7308 */ /* 0x000f700000000800 */
[----:B------:R-:W0:Y:S01]  /*3380*/  MUFU.SIN R12, R118 ;  /* 0x00000076000c7308 */ /* 0x000e220000000400 */
[----:B------:R-:W-:Y:S01]  /*3390*/  HADD2.F32 R20, -RZ, R8.H0_H0 ;  /* 0x20000008ff147230 */ /* 0x000fe20000004100 */
[----:B------:R-:W-:Y:S01]  /*33a0*/  FMUL.FTZ R167, R75, R22 ;  /* 0x000000164ba77220 */ /* 0x000fe20000410000 */
[----:B------:R-:W-:-:S05]  /*33b0*/  HADD2.F32 R24, -RZ, R16.H0_H0 ;  /* 0x20000010ff187230 */ /* 0x000fca0000004100 */
[----:B------:R-:W1:Y:S01]  /*33c0*/  MUFU.EX2 R102, R102 ;  /* 0x0000006600667308 */ /* 0x000e620000000800 */
[----:B------:R-:W-:Y:S02]  /*33d0*/  MOV R15, c[0x0][0x16c] ;  /* 0x00005b00000f7a02 */ /* 0x000fe40000000f00 */
[----:B------:R-:W-:Y:S01]  /*33e0*/  @!P3 IADD3 R192, R192, -0x2, RZ ;  /* 0xfffffffec0c0b810 */ /* 0x000fe20007ffe0ff */
[C---:B----4-:R-:W-:Y:S02]  /*33f0*/  FMUL.FTZ R159, R158.reuse, R159 ;  /* 0x0000009f9e9f7220 */ /* 0x050fe40000410000 */
[----:B------:R-:W-:Y:S02]  /*3400*/  FMUL.FTZ R158, R158, R101 ;  /* 0x000000659e9e7220 */ /* 0x000fe40000410000 */
[C---:B0-----:R-:W-:Y:S01]  /*3410*/  FMUL.FTZ R131, R2.reuse, R131 ;  /* 0x0000008302837220 */ /* 0x041fe20000410000 */
[--C-:B------:R-:W-:Y:S01]  /*3420*/  HADD2.F32 R23, -RZ, R17.reuse.H0_H0 ;  /* 0x20000011ff177230 */ /* 0x100fe20000004100 */
[----:B------:R-:W-:Y:S01]  /*3430*/  FMUL.FTZ R130, R2, R129 ;  /* 0x0000008102827220 */ /* 0x000fe20000410000 */
[----:B------:R-:W-:Y:S01]  /*3440*/  HADD2.F32 R21, -RZ, R8.H1_H1 ;  /* 0x30000008ff157230 */ /* 0x000fe20000004100 */
[----:B------:R-:W-:Y:S01]  /*3450*/  FMUL.FTZ R165, R75, R24 ;  /* 0x000000184ba57220 */ /* 0x000fe20000410000 */
[----:B------:R-:W-:Y:S01]  /*3460*/  HADD2.F32 R25, -RZ, R17.H1_H1 ;  /* 0x30000011ff197230 */ /* 0x000fe20000004100 */
[----:B------:R-:W-:Y:S01]  /*3470*/  FMUL.FTZ R167, R20, R167 ;  /* 0x000000a714a77220 */ /* 0x000fe20000410000 */
[----:B------:R-:W0:Y:S01]  /*3480*/  MUFU.EX2 R104, R104 ;  /* 0x0000006800687308 */ /* 0x000e220000000800 */
[----:B-1----:R-:W-:-:S02]  /*3490*/  FMUL.FTZ R2, R3, R100 ;  /* 0x0000006403027220 */ /* 0x002fc40000410000 */
[----:B------:R-:W-:Y:S02]  /*34a0*/  @!P3 IMAD R192, R192, R15, UR7 ;  /* 0x00000007c0c0be24 */ /* 0x000fe4000f8e020f */
[C---:B---3--:R-:W-:Y:S02]  /*34b0*/  FMUL.FTZ R135, R13.reuse, R116 ;  /* 0x000000740d877220 */ /* 0x048fe40000410000 */
[----:B------:R-:W-:Y:S01]  /*34c0*/  FMUL.FTZ R134, R13, R134 ;  /* 0x000000860d867220 */ /* 0x000fe20000410000 */
[----:B------:R-:W-:Y:S01]  /*34d0*/  HADD2.F32 R26, -RZ, R18.H0_H0 ;  /* 0x20000012ff1a7230 */ /* 0x000fe20000004100 */
[C---:B-----5:R-:W-:Y:S01]  /*34e0*/  FMUL.FTZ R133, R14.reuse, R133 ;  /* 0x000000850e857220 */ /* 0x060fe20000410000 */
[----:B------:R-:W1:Y:S01]  /*34f0*/  MUFU.EX2 R106, R106 ;  /* 0x0000006a006a7308 */ /* 0x000e620000000800 */
[----:B------:R-:W-:Y:S02]  /*3500*/  FMUL.FTZ R132, R14, R127 ;  /* 0x0000007f0e847220 */ /* 0x000fe40000410000 */
[----:B------:R-:W-:-:S02]  /*3510*/  FMUL.FTZ R3, R3, R12 ;  /* 0x0000000c03037220 */ /* 0x000fc40000410000 */
[----:B------:R-:W3:Y:S01]  /*3520*/  LDS.128 R12, [R122+0x10] ;  /* 0x000010007a0c7984 */ /* 0x000ee20000000c00 */
[----:B------:R-:W-:Y:S02]  /*3530*/  FMUL.FTZ R165, R20, R165 ;  /* 0x000000a514a57220 */ /* 0x000fe40000410000 */
[----:B------:R-:W-:Y:S01]  /*3540*/  FMUL.FTZ R16, R158, R167 ;  /* 0x000000a79e107220 */ /* 0x000fe20000410000 */
[----:B------:R-:W4:Y:S01]  /*3550*/  MUFU.EX2 R110, R110 ;  /* 0x0000006e006e7308 */ /* 0x000f220000000800 */
[C---:B------:R-:W-:Y:S02]  /*3560*/  FMUL.FTZ R155, R102.reuse, R155 ;  /* 0x0000009b669b7220 */ /* 0x040fe40000410000 */
[----:B------:R-:W-:Y:S02]  /*3570*/  FMUL.FTZ R154, R102, R105 ;  /* 0x00000069669a7220 */ /* 0x000fe40000410000 */
[----:B------:R-:W-:Y:S02]  /*3580*/  FMUL.FTZ R170, R76, R23 ;  /* 0x000000174caa7220 */ /* 0x000fe40000410000 */
[----:B------:R-:W-:Y:S01]  /*3590*/  FMUL.FTZ R100, R2, R158 ;  /* 0x0000009e02647220 */ /* 0x000fe20000410000 */
[----:B------:R-:W5:Y:S01]  /*35a0*/  MUFU.EX2 R108, R108 ;  /* 0x0000006c006c7308 */ /* 0x000f620000000800 */
[----:B------:R-:W-:-:S02]  /*35b0*/  FMUL.FTZ R102, R158, R165 ;  /* 0x000000a59e667220 */ /* 0x000fc40000410000 */
[----:B------:R-:W-:Y:S02]  /*35c0*/  FFMA.FTZ R27, R159, R165, -R16 ;  /* 0x000000a59f1b7223 */ /* 0x000fe40000010810 */
[C---:B------:R-:W-:Y:S02]  /*35d0*/  FMUL.FTZ R157, R156.reuse, R157 ;  /* 0x0000009d9c9d7220 */ /* 0x040fe40000410000 */
[----:B------:R-:W-:Y:S01]  /*35e0*/  FMUL.FTZ R156, R156, R103 ;  /* 0x000000679c9c7220 */ /* 0x000fe20000410000 */
[----:B------:R-:W0:Y:S01]  /*35f0*/  MUFU.EX2 R112, R112 ;  /* 0x0000007000707308 */ /* 0x000e220000000800 */
[----:B------:R-:W-:Y:S02]  /*3600*/  FMUL.FTZ R168, R76, R25 ;  /* 0x000000194ca87220 */ /* 0x000fe40000410000 */
[C---:B------:R-:W-:Y:S02]  /*3610*/  FMUL.FTZ R16, R3.reuse, R158 ;  /* 0x0000009e03107220 */ /* 0x040fe40000410000 */
[----:B------:R-:W-:-:S02]  /*3620*/  FFMA.FTZ R17, R3, R159, R100 ;  /* 0x0000009f03117223 */ /* 0x000fc40000010064 */
[----:B------:R-:W-:Y:S01]  /*3630*/  FFMA.FTZ R102, R159, R167, R102 ;  /* 0x000000a79f667223 */ /* 0x000fe20000010066 */
[----:B------:R-:W0:Y:S01]  /*3640*/  MUFU.EX2 R114, R114 ;  /* 0x0000007200727308 */ /* 0x000e220000000800 */
[C---:B------:R-:W-:Y:S02]  /*3650*/  FFMA.FTZ R27, R21.reuse, R170, R27 ;  /* 0x000000aa151b7223 */ /* 0x040fe4000001001b */
[----:B------:R-:W-:Y:S02]  /*3660*/  FFMA.FTZ R16, R2, R159, -R16 ;  /* 0x0000009f02107223 */ /* 0x000fe40000010810 */
[C---:B------:R-:W-:Y:S02]  /*3670*/  FMUL.FTZ R101, R156.reuse, R17 ;  /* 0x000000119c657220 */ /* 0x040fe40000410000 */
[----:B------:R-:W-:Y:S01]  /*3680*/  FFMA.FTZ R100, R21, R168, R102 ;  /* 0x000000a815647223 */ /* 0x000fe20000010066 */
[----:B------:R-:W-:Y:S01]  /*3690*/  HADD2.F32 R102, -RZ, R18.H1_H1 ;  /* 0x30000012ff667230 */ /* 0x000fe20000004100 */
[----:B------:R-:W-:-:S02]  /*36a0*/  FMUL.FTZ R103, R156, R27 ;  /* 0x0000001b9c677220 */ /* 0x000fc40000410000 */
[C---:B------:R-:W-:Y:S02]  /*36b0*/  FFMA.FTZ R101, R157.reuse, R16, -R101 ;  /* 0x000000109d657223 */ /* 0x040fe40000010865 */
[-C--:B------:R-:W-:Y:S02]  /*36c0*/  FFMA.FTZ R103, R157, R100.reuse, R103 ;  /* 0x000000649d677223 */ /* 0x080fe40000010067 */
[C---:B------:R-:W-:Y:S01]  /*36d0*/  FMUL.FTZ R18, R156.reuse, R100 ;  /* 0x000000649c127220 */ /* 0x040fe20000410000 */
[----:B------:R-:W-:Y:S01]  /*36e0*/  HADD2.F32 R100, -RZ, R9.H0_H0 ;  /* 0x20000009ff647230 */ /* 0x000fe20000004100 */
[----:B------:R-:W-:Y:S02]  /*36f0*/  FMUL.FTZ R16, R156, R16 ;  /* 0x000000109c107220 */ /* 0x000fe40000410000 */
[----:B------:R-:W-:Y:S02]  /*3700*/  FMUL.FTZ R189, R73, R102 ;  /* 0x0000006649bd7220 */ /* 0x000fe40000410000 */
[----:B------:R-:W-:-:S02]  /*3710*/  FFMA.FTZ R16, R157, R17, R16 ;  /* 0x000000119d107223 */ /* 0x000fc40000010010 */
[----:B------:R-:W-:Y:S02]  /*3720*/  FFMA.FTZ R18, R157, R27, -R18 ;  /* 0x0000001b9d127223 */ /* 0x000fe40000010812 */
[----:B------:R-:W-:Y:S02]  /*3730*/  FMUL.FTZ R187, R73, R26 ;  /* 0x0000001a49bb7220 */ /* 0x000fe40000410000 */
[----:B------:R-:W-:Y:S01]  /*3740*/  FFMA.FTZ R17, R100, R189, R103 ;  /* 0x000000bd64117223 */ /* 0x000fe20000010067 */
[--C-:B------:R-:W-:Y:S01]  /*3750*/  HADD2.F32 R27, -RZ, R19.reuse.H0_H0 ;  /* 0x20000013ff1b7230 */ /* 0x100fe20000004100 */
[C---:B0-----:R-:W-:Y:S01]  /*3760*/  FMUL.FTZ R153, R104.reuse, R153 ;  /* 0x0000009968997220 */ /* 0x041fe20000410000 */
[----:B------:R-:W-:Y:S01]  /*3770*/  HADD2.F32 R103, -RZ, R19.H1_H1 ;  /* 0x30000013ff677230 */ /* 0x000fe20000004100 */
[----:B------:R-:W-:Y:S02]  /*3780*/  FMUL.FTZ R152, R104, R107 ;  /* 0x0000006b68987220 */ /* 0x000fe40000410000 */
[----:B------:R-:W-:-:S02]  /*3790*/  FMUL.FTZ R104, R154, R16 ;  /* 0x000000109a687220 */ /* 0x000fc40000410000 */
[----:B------:R-:W-:Y:S02]  /*37a0*/  FFMA.FTZ R18, R100, R187, R18 ;  /* 0x000000bb64127223 */ /* 0x000fe40000010012 */
[C---:B------:R-:W-:Y:S02]  /*37b0*/  FMUL.FTZ R105, R154.reuse, R17 ;  /* 0x000000119a697220 */ /* 0x040fe40000410000 */
[-C--:B------:R-:W-:Y:S02]  /*37c0*/  FMUL.FTZ R19, R154, R101.reuse ;  /* 0x000000659a137220 */ /* 0x080fe40000410000 */
[C---:B------:R-:W-:Y:S01]  /*37d0*/  FFMA.FTZ R104, R155.reuse, R101, -R104 ;  /* 0x000000659b687223 */ /* 0x040fe20000010868 */
[----:B------:R-:W-:Y:S01]  /*37e0*/  HADD2.F32 R101, -RZ, R9.H1_H1 ;  /* 0x30000009ff657230 */ /* 0x000fe20000004100 */
[C---:B------:R-:W-:Y:S02]  /*37f0*/  FFMA.FTZ R105, R155.reuse, R18, -R105 ;  /* 0x000000129b697223 */ /* 0x040fe40000010869 */
[----:B------:R-:W-:-:S02]  /*3800*/  FFMA.FTZ R19, R155, R16, R19 ;  /* 0x000000109b137223 */ /* 0x000fc40000010013 */
[----:B------:R-:W-:Y:S02]  /*3810*/  FMUL.FTZ R18, R154, R18 ;  /* 0x000000129a127220 */ /* 0x000fe40000410000 */
[----:B------:R-:W-:Y:S02]  /*3820*/  FMUL.FTZ R162, R74, R27 ;  /* 0x0000001b4aa27220 */ /* 0x000fe40000410000 */
[----:B------:R-:W-:Y:S02]  /*3830*/  FMUL.FTZ R16, R152, R19 ;  /* 0x0000001398107220 */ /* 0x000fe40000410000 */
[----:B------:R-:W-:Y:S02]  /*3840*/  FFMA.FTZ R18, R155, R17, R18 ;  /* 0x000000119b127223 */ /* 0x000fe40000010012 */
[----:B------:R-:W-:Y:S02]  /*3850*/  FMUL.FTZ R160, R74, R103 ;  /* 0x000000674aa07220 */ /* 0x000fe40000410000 */
[----:B------:R-:W-:-:S02]  /*3860*/  FFMA.FTZ R105, R101, R162, R105 ;  /* 0x000000a265697223 */ /* 0x000fc40000010069 */
[C---:B-1----:R-:W-:Y:S02]  /*3870*/  FMUL.FTZ R151, R106.reuse, R151 ;  /* 0x000000976a977220 */ /* 0x042fe40000410000 */
[----:B------:R-:W-:Y:S02]  /*3880*/  FMUL.FTZ R150, R106, R109 ;  /* 0x0000006d6a967220 */ /* 0x000fe40000410000 */
[CC--:B------:R-:W-:Y:S02]  /*3890*/  FMUL.FTZ R106, R152.reuse, R104.reuse ;  /* 0x00000068986a7220 */ /* 0x0c0fe40000410000 */
[----:B------:R-:W-:Y:S01]  /*38a0*/  FFMA.FTZ R107, R153, R104, -R16 ;  /* 0x00000068996b7223 */ /* 0x000fe20000010810 */
[----:B---3--:R-:W-:Y:S01]  /*38b0*/  HADD2.F32 R104, -RZ, R12.H1_H1 ;  /* 0x3000000cff687230 */ /* 0x008fe20000004100 */
[----:B------:R-:W-:Y:S02]  /*38c0*/  FFMA.FTZ R18, R101, R160, R18 ;  /* 0x000000a065127223 */ /* 0x000fe40000010012 */
[----:B------:R-:W-:-:S02]  /*38d0*/  FMUL.FTZ R17, R152, R105 ;  /* 0x0000006998117220 */ /* 0x000fc40000410000 */
[C---:B----4-:R-:W-:Y:S02]  /*38e0*/  FMUL.FTZ R143, R110.reuse, R143 ;  /* 0x0000008f6e8f7220 */ /* 0x050fe40000410000 */
[----:B------:R-:W-:Y:S02]  /*38f0*/  FMUL.FTZ R142, R110, R119 ;  /* 0x000000776e8e7220 */ /* 0x000fe40000410000 */
[C---:B-----5:R-:W-:Y:S02]  /*3900*/  FMUL.FTZ R149, R108.reuse, R149 ;  /* 0x000000956c957220 */ /* 0x060fe40000410000 */
[----:B------:R-:W-:Y:S01]  /*3910*/  FMUL.FTZ R148, R108, R113 ;  /* 0x000000716c947220 */ /* 0x000fe20000410000 */
[----:B------:R-:W-:Y:S01]  /*3920*/  HADD2.F32 R108, -RZ, R12.H0_H0 ;  /* 0x2000000cff6c7230 */ /* 0x000fe20000004100 */
[C---:B------:R-:W-:Y:S01]  /*3930*/  FFMA.FTZ R110, R153.reuse, R19, R106 ;  /* 0x00000013996e7223 */ /* 0x040fe2000001006a */
[----:B------:R-:W-:Y:S01]  /*3940*/  HADD2.F32 R106, -RZ, R10.H0_H0 ;  /* 0x2000000aff6a7230 */ /* 0x000fe20000004100 */
[----:B------:R-:W-:-:S02]  /*3950*/  FFMA.FTZ R109, R153, R18, R17 ;  /* 0x00000012996d7223 */ /* 0x000fc40000010011 */
[----:B------:R-:W-:Y:S02]  /*3960*/  FMUL.FTZ R18, R152, R18 ;  /* 0x0000001298127220 */ /* 0x000fe40000410000 */
[----:B------:R-:W-:Y:S02]  /*3970*/  FMUL.FTZ R163, R71, R104 ;  /* 0x0000006847a37220 */ /* 0x000fe40000410000 */
[C---:B------:R-:W-:Y:S02]  /*3980*/  FMUL.FTZ R141, R112.reuse, R141 ;  /* 0x0000008d708d7220 */ /* 0x040fe40000410000 */
[----:B------:R-:W-:Y:S02]  /*3990*/  FMUL.FTZ R140, R112, R121 ;  /* 0x00000079708c7220 */ /* 0x000fe40000410000 */
[----:B------:R-:W-:Y:S02]  /*39a0*/  FFMA.FTZ R12, R153, R105, -R18 ;  /* 0x00000069990c7223 */ /* 0x000fe40000010812 */
[----:B------:R-:W-:-:S02]  /*39b0*/  FMUL.FTZ R161, R71, R108 ;  /* 0x0000006c47a17220 */ /* 0x000fc40000410000 */
        /* <DEDUP_REMOVED lines=28> */
[CC--:B------:R-:W-:Y:S01]  /*3b80*/  FFMA.FTZ R14, R149.reuse, R13.reuse, -R112 ;  /* 0x0000000d950e7223 */ /* 0x0c0fe20000010870 */
[----:B------:R-:W-:Y:S01]  /*3b90*/  HADD2.F32 R112, -RZ, R11.H0_H0 ;  /* 0x2000000bff707230 */ /* 0x000fe20000004100 */
[----:B------:R-:W-:Y:S02]  /*3ba0*/  FFMA.FTZ R117, R149, R12, R117 ;  /* 0x0000000c95757223 */ /* 0x000fe40000010075 */
[----:B------:R-:W-:-:S02]  /*3bb0*/  FMUL.FTZ R116, R148, R13 ;  /* 0x0000000d94747220 */ /* 0x000fc40000410000 */
[----:B------:R-:W-:Y:S02]  /*3bc0*/  FMUL.FTZ R12, R148, R12 ;  /* 0x0000000c940c7220 */ /* 0x000fe40000410000 */
[----:B------:R-:W-:Y:S02]  /*3bd0*/  FMUL.FTZ R171, R69, R114 ;  /* 0x0000007245ab7220 */ /* 0x000fe40000410000 */
[C---:B------:R-:W-:Y:S02]  /*3be0*/  FFMA.FTZ R116, R149.reuse, R113, R116 ;  /* 0x0000007195747223 */ /* 0x040fe40000010074 */
        /* <DEDUP_REMOVED lines=10> */
[-C--:B------:R-:W-:Y:S02]  /*3c90*/  FFMA.FTZ R118, R147, R12.reuse, -R118 ;  /* 0x0000000c93767223 */ /* 0x080fe40000010876 */
[----:B------:R-:W-:Y:S02]  /*3ca0*/  FMUL.FTZ R12, R146, R12 ;  /* 0x0000000c920c7220 */ /* 0x000fe40000410000 */
[----:B------:R-:W-:-:S02]  /*3cb0*/  FMUL.FTZ R174, R70, R113 ;  /* 0x0000007146ae7220 */ /* 0x000fc40000410000 */
[----:B------:R-:W-:Y:S02]  /*3cc0*/  FMUL.FTZ R14, R146, R14 ;  /* 0x0000000e920e7220 */ /* 0x000fe40000410000 */
[----:B------:R-:W-:Y:S02]  /*3cd0*/  FFMA.FTZ R12, R147, R13, R12 ;  /* 0x0000000d930c7223 */ /* 0x000fe4000001000c */
[----:B------:R-:W-:Y:S02]  /*3ce0*/  FMUL.FTZ R172, R70, R117 ;  /* 0x0000007546ac7220 */ /* 0x000fe40000410000 */
[----:B------:R-:W-:Y:S02]  /*3cf0*/  FFMA.FTZ R13, R115, R174, R118 ;  /* 0x000000ae730d7223 */ /* 0x000fe40000010076 */
[----:B------:R-:W-:Y:S02]  /*3d00*/  FFMA.FTZ R14, R147, R116, R14 ;  /* 0x00000074930e7223 */ /* 0x000fe4000001000e */
[----:B------:R-:W-:-:S02]  /*3d10*/  FFMA.FTZ R12, R115, R172, R12 ;  /* 0x000000ac730c7223 */ /* 0x000fc4000001000c */
[C---:B------:R-:W-:Y:S02]  /*3d20*/  FMUL.FTZ R119, R144.reuse, R13 ;  /* 0x0000000d90777220 */ /* 0x040fe40000410000 */
[C---:B------:R-:W-:Y:S01]  /*3d30*/  FMUL.FTZ R118, R144.reuse, R14 ;  /* 0x0000000e90767220 */ /* 0x040fe20000410000 */
[--C-:B0-----:R-:W-:Y:S01]  /*3d40*/  HADD2.F32 R116, -RZ, R16.reuse.H0_H0 ;  /* 0x20000010ff747230 */ /* 0x101fe20000004100 */
[CC--:B------:R-:W-:Y:S01]  /*3d50*/  FFMA.FTZ R121, R145.reuse, R12.reuse, R119 ;  /* 0x0000000c91797223 */ /* 0x0c0fe20000010077 */
[----:B------:R-:W-:Y:S01]  /*3d60*/  HADD2.F32 R120, -RZ, R16.H1_H1 ;  /* 0x30000010ff787230 */ /* 0x000fe20000004100 */
[C---:B------:R-:W-:Y:S02]  /*3d70*/  FMUL.FTZ R12, R144.reuse, R12 ;  /* 0x0000000c900c7220 */ /* 0x040fe40000410000 */
[-C--:B------:R-:W-:Y:S01]  /*3d80*/  FFMA.FTZ R16, R145, R15.reuse, -R118 ;  /* 0x0000000f91107223 */ /* 0x080fe20000010876 */
[----:B------:R-:W-:Y:S01]  /*3d90*/  HADD2.F32 R118, -RZ, R4.H0_H0 ;  /* 0x20000004ff767230 */ /* 0x000fe20000004100 */
[----:B------:R-:W-:-:S02]  /*3da0*/  FMUL.FTZ R15, R144, R15 ;  /* 0x0000000f900f7220 */ /* 0x000fc40000410000 */
[----:B------:R-:W-:Y:S02]  /*3db0*/  FFMA.FTZ R119, R145, R13, -R12 ;  /* 0x0000000d91777223 */ /* 0x000fe4000001080c */
[C---:B------:R-:W-:Y:S02]  /*3dc0*/  FMUL.FTZ R175, R67.reuse, R116 ;  /* 0x0000007443af7220 */ /* 0x040fe40000410000 */
[----:B------:R-:W-:Y:S02]  /*3dd0*/  FMUL.FTZ R177, R67, R120 ;  /* 0x0000007843b17220 */ /* 0x000fe40000410000 */
[C---:B------:R-:W-:Y:S02]  /*3de0*/  FMUL.FTZ R137, R136.reuse, R137 ;  /* 0x0000008988897220 */ /* 0x040fe40000410000 */
[----:B------:R-:W-:Y:S02]  /*3df0*/  FFMA.FTZ R124, R145, R14, R15 ;  /* 0x0000000e917c7223 */ /* 0x000fe4000001000f */
[----:B------:R-:W-:Y:S01]  /*3e00*/  FMUL.FTZ R136, R136, R125 ;  /* 0x0000007d88887220 */ /* 0x000fe20000410000 */
[--C-:B------:R-:W-:Y:S01]  /*3e10*/  HADD2.F32 R123, -RZ, R17.reuse.H1_H1 ;  /* 0x30000011ff7b7230 */ /* 0x100fe20000004100 */
[C---:B------:R-:W-:Y:S01]  /*3e20*/  FFMA.FTZ R125, R118.reuse, R175, R119 ;  /* 0x000000af767d7223 */ /* 0x040fe20000010077 */
[----:B------:R-:W-:Y:S01]  /*3e30*/  HADD2.F32 R119, -RZ, R17.H0_H0 ;  /* 0x20000011ff777230 */ /* 0x000fe20000004100 */
[----:B------:R-:W-:Y:S01]  /*3e40*/  FFMA.FTZ R126, R118, R177, R121 ;  /* 0x000000b1767e7223 */ /* 0x000fe20000010079 */
[----:B------:R0:W1:Y:S01]  /*3e50*/  LDS.128 R12, [R122+0x30] ;  /* 0x000030007a0c7984 */ /* 0x0000620000000c00 */
[----:B------:R-:W-:-:S02]  /*3e60*/  FMUL.FTZ R17, R142, R124 ;  /* 0x0000007c8e117220 */ /* 0x000fc40000410000 */
[C---:B------:R-:W-:Y:S02]  /*3e70*/  FMUL.FTZ R128, R142.reuse, R126 ;  /* 0x0000007e8e807220 */ /* 0x040fe40000410000 */
[CC--:B------:R-:W-:Y:S02]  /*3e80*/  FFMA.FTZ R17, R143.reuse, R16.reuse, -R17 ;  /* 0x000000108f117223 */ /* 0x0c0fe40000010811 */
[C---:B------:R-:W-:Y:S02]  /*3e90*/  FMUL.FTZ R16, R142.reuse, R16 ;  /* 0x000000108e107220 */ /* 0x040fe40000410000 */
[CC--:B------:R-:W-:Y:S01]  /*3ea0*/  FFMA.FTZ R128, R143.reuse, R125.reuse, -R128 ;  /* 0x0000007d8f807223 */ /* 0x0c0fe20000010880 */
[----:B------:R-:W-:Y:S01]  /*3eb0*/  HADD2.F32 R121, -RZ, R4.H1_H1 ;  /* 0x30000004ff797230 */ /* 0x000fe20000004100 */
[----:B------:R-:W-:Y:S02]  /*3ec0*/  FMUL.FTZ R125, R142, R125 ;  /* 0x0000007d8e7d7220 */ /* 0x000fe40000410000 */
[----:B------:R-:W-:-:S02]  /*3ed0*/  FFMA.FTZ R16, R143, R124, R16 ;  /* 0x0000007c8f107223 */ /* 0x000fc40000010010 */
[----:B------:R-:W-:Y:S02]  /*3ee0*/  FMUL.FTZ R180, R68, R119 ;  /* 0x0000007744b47220 */ /* 0x000fe40000410000 */
[----:B------:R-:W-:Y:S02]  /*3ef0*/  FFMA.FTZ R125, R143, R126, R125 ;  /* 0x0000007e8f7d7223 */ /* 0x000fe4000001007d */
[----:B------:R-:W-:Y:S02]  /*3f00*/  FMUL.FTZ R126, R140, R16 ;  /* 0x000000108c7e7220 */ /* 0x000fe40000410000 */
[----:B------:R-:W-:Y:S02]  /*3f10*/  FMUL.FTZ R178, R68, R123 ;  /* 0x0000007b44b27220 */ /* 0x000fe40000410000 */
[----:B------:R-:W-:Y:S01]  /*3f20*/  FFMA.FTZ R128, R121, R180, R128 ;  /* 0x000000b479807223 */ /* 0x000fe20000010080 */
[----:B0-----:R-:W-:Y:S01]  /*3f30*/  HADD2.F32 R122, -RZ, R18.H1_H1 ;  /* 0x30000012ff7a7230 */ /* 0x001fe20000004100 */
[----:B------:R-:W-:-:S02]  /*3f40*/  FFMA.FTZ R126, R141, R17, -R126 ;  /* 0x000000118d7e7223 */ /* 0x000fc4000001087e */
[----:B------:R-:W-:Y:S02]  /*3f50*/  FFMA.FTZ R125, R121, R178, R125 ;  /* 0x000000b2797d7223 */ /* 0x000fe4000001007d */
[C---:B------:R-:W-:Y:S02]  /*3f60*/  FMUL.FTZ R176, R140.reuse, R128 ;  /* 0x000000808cb07220 */ /* 0x040fe40000410000 */
[C---:B------:R-:W-:Y:S01]  /*3f70*/  FMUL.FTZ R17, R140.reuse, R17 ;  /* 0x000000118c117220 */ /* 0x040fe20000410000 */
[----:B------:R-:W-:Y:S01]  /*3f80*/  HADD2.F32 R124, -RZ, R5.H0_H0 ;  /* 0x20000005ff7c7230 */ /* 0x000fe20000004100 */
[CC--:B------:R-:W-:Y:S01]  /*3f90*/  FFMA.FTZ R176, R141.reuse, R125.reuse, R176 ;  /* 0x0000007d8db07223 */ /* 0x0c0fe200000100b0 */
[----:B------:R-:W-:Y:S01]  /*3fa0*/  HADD2.F32 R18, -RZ, R18.H0_H0 ;  /* 0x20000012ff127230 */ /* 0x000fe20000004100 */
[----:B------:R-:W-:Y:S02]  /*3fb0*/  FFMA.FTZ R17, R141, R16, R17 ;  /* 0x000000108d117223 */ /* 0x000fe40000010011 */
[----:B------:R-:W-:-:S02]  /*3fc0*/  FMUL.FTZ R125, R140, R125 ;  /* 0x0000007d8c7d7220 */ /* 0x000fc40000410000 */
[----:B------:R-:W-:Y:S02]  /*3fd0*/  FMUL.FTZ R185, R65, R122 ;  /* 0x0000007a41b97220 */ /* 0x000fe40000410000 */
[----:B------:R-:W-:Y:S02]  /*3fe0*/  FMUL.FTZ R16, R138, R17 ;  /* 0x000000118a107220 */ /* 0x000fe40000410000 */
[----:B------:R-:W-:Y:S02]  /*3ff0*/  FFMA.FTZ R125, R141, R128, -R125 ;  /* 0x000000808d7d7223 */ /* 0x000fe4000001087d */
[----:B------:R-:W-:Y:S02]  /*4000*/  FMUL.FTZ R183, R65, R18 ;  /* 0x0000001241b77220 */ /* 0x000fe40000410000 */
[----:B------:R-:W-:Y:S01]  /*4010*/  FFMA.FTZ R176, R124, R185, R176 ;  /* 0x000000b97cb07223 */ /* 0x000fe200000100b0 */
[----:B------:R-:W-:Y:S01]  /*4020*/  HADD2.F32 R173, -RZ, R19.H0_H0 ;  /* 0x20000013ffad7230 */ /* 0x000fe20000004100 */
[----:B------:R-:W-:-:S02]  /*4030*/  FFMA.FTZ R16, R139, R126, -R16 ;  /* 0x0000007e8b107223 */ /* 0x000fc40000010810 */
[----:B------:R-:W-:Y:S02]  /*4040*/  FFMA.FTZ R125, R124, R183, R125 ;  /* 0x000000b77c7d7223 */ /* 0x000fe4000001007d */
[C---:B------:R-:W-:Y:S02]  /*4050*/  FMUL.FTZ R128, R138.reuse, R176 ;  /* 0x000000b08a807220 */ /* 0x040fe40000410000 */
[----:B------:R-:W-:Y:S01]  /*4060*/  FMUL.FTZ R126, R138, R126 ;  /* 0x0000007e8a7e7220 */ /* 0x000fe20000410000 */
[----:B------:R-:W-:Y:S01]  /*4070*/  HADD2.F32 R179, -RZ, R19.H1_H1 ;  /* 0x30000013ffb37230 */ /* 0x000fe20000004100 */
[C---:B------:R-:W-:Y:S01]  /*4080*/  FFMA.FTZ R128, R139.reuse, R125, -R128 ;  /* 0x0000007d8b807223 */ /* 0x040fe20000010880 */
[----:B------:R-:W-:Y:S01]  /*4090*/  HADD2.F32 R19, -RZ, R5.H1_H1 ;  /* 0x30000005ff137230 */ /* 0x000fe20000004100 */
[----:B------:R-:W-:Y:S02]  /*40a0*/  FFMA.FTZ R17, R139, R17, R126 ;  /* 0x000000118b117223 */ /* 0x000fe4000001007e */
[----:B------:R-:W-:-:S02]  /*40b0*/  FMUL.FTZ R184, R136, R16 ;  /* 0x0000001088b87220 */ /* 0x000fc40000410000 */
[----:B------:R-:W-:Y:S02]  /*40c0*/  FMUL.FTZ R125, R138, R125 ;  /* 0x0000007d8a7d7220 */ /* 0x000fe40000410000 */
[C---:B------:R-:W-:Y:S02]  /*40d0*/  FMUL.FTZ R188, R66.reuse, R173 ;  /* 0x000000ad42bc7220 */ /* 0x040fe40000410000 */
[----:B------:R-:W-:Y:S02]  /*40e0*/  FFMA.FTZ R184, R137, R17, R184 ;  /* 0x0000001189b87223 */ /* 0x000fe400000100b8 */
[----:B------:R-:W-:Y:S02]  /*40f0*/  FFMA.FTZ R125, R139, R176, R125 ;  /* 0x000000b08b7d7223 */ /* 0x000fe4000001007d */
[----:B------:R-:W-:Y:S02]  /*4100*/  FMUL.FTZ R186, R66, R179 ;  /* 0x000000b342ba7220 */ /* 0x000fe40000410000 */
[----:B------:R-:W-:-:S02]  /*4110*/  FFMA.FTZ R128, R19, R188, R128 ;  /* 0x000000bc13807223 */ /* 0x000fc40000010080 */
[C---:B------:R-:W-:Y:S01]  /*4120*/  FMUL.FTZ R17, R136.reuse, R17 ;  /* 0x0000001188117220 */ /* 0x040fe20000410000 */
[----:B-1----:R-:W-:Y:S01]  /*4130*/  HADD2.F32 R182, -RZ, R12.H1_H1 ;  /* 0x3000000cffb67230 */ /* 0x002fe20000004100 */
[----:B------:R-:W-:Y:S01]  /*4140*/  FFMA.FTZ R125, R19, R186, R125 ;  /* 0x000000ba137d7223 */ /* 0x000fe2000001007d */
[----:B------:R-:W-:Y:S01]  /*4150*/  UIADD3 UR30, UR29, -0x1, URZ ;  /* 0xffffffff1d1e7890 */ /* 0x000fe2000fffe03f */
[----:B------:R-:W-:Y:S02]  /*4160*/  FMUL.FTZ R190, R136, R128 ;  /* 0x0000008088be7220 */ /* 0x000fe40000410000 */
[C---:B------:R-:W-:Y:S01]  /*4170*/  FFMA.FTZ R17, R137.reuse, R16, -R17 ;  /* 0x0000001089117223 */ /* 0x040fe20000010811 */
[----:B------:R-:W-:Y:S01]  /*4180*/  HADD2.F32 R126, -RZ, R6.H0_H0 ;  /* 0x20000006ff7e7230 */ /* 0x000fe20000004100 */
[----:B------:R-:W-:Y:S01]  /*4190*/  FFMA.FTZ R190, R137, R125, R190 ;  /* 0x0000007d89be7223 */ /* 0x000fe200000100be */
[----:B------:R-:W-:Y:S01]  /*41a0*/  HADD2.F32 R176, -RZ, R12.H0_H0 ;  /* 0x2000000cffb07230 */ /* 0x000fe20000004100 */
[----:B------:R-:W-:Y:S01]  /*41b0*/  FMUL.FTZ R16, R134, R17 ;  /* 0x0000001186107220 */ /* 0x000fe20000410000 */
[----:B------:R-:W-:Y:S01]  /*41c0*/  ULEA.HI UR31, UR30, UR30, URZ, 0x1 ;  /* 0x0000001e1e1f7291 */ /* 0x000fe2000f8f083f */
[----:B------:R-:W-:-:S02]  /*41d0*/  FMUL.FTZ R125, R136, R125 ;  /* 0x0000007d887d7220 */ /* 0x000fc40000410000 */
[----:B------:R-:W-:Y:S01]  /*41e0*/  FMUL.FTZ R197, R63, R182 ;  /* 0x000000b63fc57220 */ /* 0x000fe20000410000 */
[----:B------:R-:W-:Y:S01]  /*41f0*/  ULOP3.LUT UR31, UR31, 0xfffffe, URZ, 0xc0, !UPT ;  /* 0x00fffffe1f1f7892 */ /* 0x000fe2000f8ec03f */
[-C--:B------:R-:W-:Y:S02]  /*4200*/  FMUL.FTZ R12, R134, R184.reuse ;  /* 0x000000b8860c7220 */ /* 0x080fe40000410000 */
[----:B------:R-:W-:Y:S02]  /*4210*/  FFMA.FTZ R16, R135, R184, R16 ;  /* 0x000000b887107223 */ /* 0x000fe40000010010 */
[----:B------:R-:W-:Y:S02]  /*4220*/  FFMA.FTZ R125, R137, R128, -R125 ;  /* 0x00000080897d7223 */ /* 0x000fe4000001087d */
[----:B------:R-:W-:Y:S02]  /*4230*/  FMUL.FTZ R195, R63, R176 ;  /* 0x000000b03fc37220 */ /* 0x000fe40000410000 */
[----:B------:R-:W-:Y:S01]  /*4240*/  FFMA.FTZ R190, R126, R197, R190 ;  /* 0x000000c57ebe7223 */ /* 0x000fe200000100be */
[--C-:B------:R-:W-:Y:S01]  /*4250*/  HADD2.F32 R181, -RZ, R13.reuse.H1_H1 ;  /* 0x3000000dffb57230 */ /* 0x100fe20000004100 */
[----:B------:R-:W-:Y:S01]  /*4260*/  FFMA.FTZ R12, R135, R17, -R12 ;  /* 0x00000011870c7223 */ /* 0x000fe2000001080c */
[----:B------:R-:W-:Y:S01]  /*4270*/  HADD2.F32 R191, -RZ, R13.H0_H0 ;  /* 0x2000000dffbf7230 */ /* 0x000fe20000004100 */
[----:B------:R-:W-:Y:S01]  /*4280*/  FMUL.FTZ R13, R132, R16 ;  /* 0x00000010840d7220 */ /* 0x000fe20000410000 */
[----:B------:R-:W-:Y:S01]  /*4290*/  UIADD3 UR31, UR30, -UR31, URZ ;  /* 0x8000001f1e1f7290 */ /* 0x000fe2000fffe03f */
[----:B------:R-:W-:-:S02]  /*42a0*/  FFMA.FTZ R125, R126, R195, R125 ;  /* 0x000000c37e7d7223 */ /* 0x000fc4000001007d */
[C---:B------:R-:W-:Y:S01]  /*42b0*/  FMUL.FTZ R128, R134.reuse, R190 ;  /* 0x000000be86807220 */ /* 0x040fe20000410000 */
[----:B------:R-:W-:Y:S01]  /*42c0*/  ULEA UR31, UR31, UR7, 0x8 ;  /* 0x000000071f1f7291 */ /* 0x000fe2000f8e403f */
[-C--:B------:R-:W-:Y:S02]  /*42d0*/  FFMA.FTZ R13, R133, R12.reuse, -R13 ;  /* 0x0000000c850d7223 */ /* 0x080fe4000001080d */
[-C--:B------:R-:W-:Y:S02]  /*42e0*/  FMUL.FTZ R17, R134, R125.reuse ;  /* 0x0000007d86117220 */ /* 0x080fe40000410000 */
[----:B------:R-:W-:Y:S01]  /*42f0*/  FFMA.FTZ R128, R135, R125, -R128 ;  /* 0x0000007d87807223 */ /* 0x000fe20000010880 */
[----:B------:R-:W-:Y:S01]  /*4300*/  HADD2.F32 R125, -RZ, R6.H1_H1 ;  /* 0x30000006ff7d7230 */ /* 0x000fe20000004100 */
[----:B------:R-:W-:Y:S02]  /*4310*/  FMUL.FTZ R12, R132, R12 ;  /* 0x0000000c840c7220 */ /* 0x000fe40000410000 */
[----:B------:R-:W-:Y:S01]  /*4320*/  FMUL.FTZ R200, R64, R191 ;  /* 0x000000bf40c87220 */ /* 0x000fe20000410000 */
[C---:B------:R-:W-:Y:S01]  /*4330*/  ISETP.NE.AND P1, PT, R98.reuse, RZ, PT ;  /* 0x000000ff6200720c */ /* 0x040fe20003f25270 */
[----:B------:R-:W-:Y:S01]  /*4340*/  FFMA.FTZ R12, R133, R16, R12 ;  /* 0x00000010850c7223 */ /* 0x000fe2000001000c */
[----:B------:R-:W-:Y:S01]  /*4350*/  IADD3 R129, R98, 0x200, RZ ;  /* 0x0000020062817810 */ /* 0x000fe20007ffe0ff */
[----:B------:R-:W-:Y:S01]  /*4360*/  FFMA.FTZ R17, R135, R190, R17 ;  /* 0x000000be87117223 */ /* 0x000fe20000010011 */
[----:B------:R-:W-:Y:S01]  /*4370*/  MOV R16, UR31 ;  /* 0x0000001f00107c02 */ /* 0x000fe20008000f00 */
[----:B------:R-:W-:-:S02]  /*4380*/  FMUL.FTZ R202, R64, R181 ;  /* 0x000000b540ca7220 */ /* 0x000fc40000410000 */
[C---:B------:R-:W-:Y:S01]  /*4390*/  FFMA.FTZ R128, R125.reuse, R200, R128 ;  /* 0x000000c87d807223 */ /* 0x040fe20000010080 */
[----:B------:R-:W-:Y:S01]  /*43a0*/  SEL R16, R16, R129, !P1 ;  /* 0x0000008110107207 */ /* 0x000fe20004800000 */
[----:B------:R-:W-:Y:S02]  /*43b0*/  FFMA.FTZ R17, R125, R202, R17 ;  /* 0x000000ca7d117223 */ /* 0x000fe40000010011 */
[CC--:B------:R-:W-:Y:S02]  /*43c0*/  FMUL.FTZ R184, R132.reuse, R128.reuse ;  /* 0x0000008084b87220 */ /* 0x0c0fe40000410000 */
[-C--:B------:R-:W-:Y:S01]  /*43d0*/  FMUL.FTZ R127, R132, R17.reuse ;  /* 0x00000011847f7220 */ /* 0x080fe20000410000 */
[----:B------:R0:W-:Y:S01]  /*43e0*/  STS.64 [R16.X8+0x1d10], R2 ;  /* 0x001d100210007388 */ /* 0x0001e20000008a00 */
[C---:B------:R-:W-:Y:S01]  /*43f0*/  FFMA.FTZ R17, R133.reuse, R17, R184 ;  /* 0x0000001185117223 */ /* 0x040fe200000100b8 */
[--C-:B------:R-:W-:Y:S02]  /*4400*/  HADD2.F32 R184, -RZ, R14.reuse.H1_H1 ;  /* 0x3000000effb87230 */ /* 0x100fe40000004100 */
[----:B------:R-:W-:Y:S01]  /*4410*/  HADD2.F32 R190, -RZ, R14.H0_H0 ;  /* 0x2000000effbe7230 */ /* 0x000fe20000004100 */
[----:B------:R-:W-:Y:S01]  /*4420*/  FFMA.FTZ R127, R133, R128, -R127 ;  /* 0x00000080857f7223 */ /* 0x000fe2000001087f */
[----:B------:R-:W-:Y:S01]  /*4430*/  HADD2.F32 R128, -RZ, R7.H0_H0 ;  /* 0x20000007ff807230 */ /* 0x000fe20000004100 */
[----:B------:R-:W-:-:S02]  /*4440*/  FMUL.FTZ R236, R130, R12 ;  /* 0x0000000c82ec7220 */ /* 0x000fc40000410000 */
[C---:B------:R-:W-:Y:S02]  /*4450*/  FMUL.FTZ R203, R61.reuse, R184 ;  /* 0x000000b83dcb7220 */ /* 0x040fe40000410000 */
[----:B------:R-:W-:Y:S01]  /*4460*/  FMUL.FTZ R201, R61, R190 ;  /* 0x000000be3dc97220 */ /* 0x000fe20000410000 */
[--C-:B------:R-:W-:Y:S01]  /*4470*/  HADD2.F32 R193, -RZ, R15.reuse.H0_H0 ;  /* 0x2000000fffc17230 */ /* 0x100fe20000004100 */
[CC--:B------:R-:W-:Y:S01]  /*4480*/  FFMA.FTZ R236, R131.reuse, R13.reuse, -R236 ;  /* 0x0000000d83ec7223 */ /* 0x0c0fe200000108ec */
[----:B------:R-:W-:Y:S01]  /*4490*/  HADD2.F32 R199, -RZ, R15.H1_H1 ;  /* 0x3000000fffc77230 */ /* 0x000fe20000004100 */
[----:B------:R-:W-:Y:S01]  /*44a0*/  FMUL.FTZ R13, R130, R13 ;  /* 0x0000000d820d7220 */ /* 0x000fe20000410000 */
[----:B------:R-:W-:Y:S01]  /*44b0*/  HFMA2.MMA R15, -RZ, RZ, 0, 9.5367431640625e-07 ;  /* 0x00000010ff0f7435 */ /* 0x000fe200000001ff */
[C---:B------:R-:W-:Y:S02]  /*44c0*/  FFMA.FTZ R17, R128.reuse, R203, R17 ;  /* 0x000000cb80117223 */ /* 0x040fe40000010011 */
[----:B------:R-:W-:Y:S01]  /*44d0*/  FFMA.FTZ R127, R128, R201, R127 ;  /* 0x000000c9807f7223 */ /* 0x000fe2000001007f */
[----:B------:R-:W-:Y:S01]  /*44e0*/  ISETP.NE.AND P2, PT, R98, 0x1f, PT ;  /* 0x0000001f6200780c */ /* 0x000fe20003f45270 */
[----:B------:R-:W-:-:S02]  /*44f0*/  FFMA.FTZ R204, R131, R12, R13 ;  /* 0x0000000c83cc7223 */ /* 0x000fc4000001000d */
[C---:B------:R-:W-:Y:S02]  /*4500*/  FMUL.FTZ R12, R130.reuse, R17 ;  /* 0x00000011820c7220 */ /* 0x040fe40000410000 */
[----:B------:R-:W-:Y:S02]  /*4510*/  FMUL.FTZ R14, R130, R127 ;  /* 0x0000007f820e7220 */ /* 0x000fe40000410000 */
[----:B--2---:R-:W-:Y:S02]  /*4520*/  FMUL.FTZ R231, R0, R29 ;  /* 0x0000001d00e77220 */ /* 0x004fe40000410000 */
[C---:B------:R-:W-:Y:S01]  /*4530*/  FFMA.FTZ R237, R131.reuse, R127, -R12 ;  /* 0x0000007f83ed7223 */ /* 0x040fe2000001080c */
[----:B------:R-:W-:Y:S01]  /*4540*/  HADD2.F32 R127, -RZ, R7.H1_H1 ;  /* 0x30000007ff7f7230 */ /* 0x000fe20000004100 */
        /* <DEDUP_REMOVED lines=10> */
[----:B------:R-:W-:Y:S01]  /*45f0*/  CS2R R12, SRZ ;  /* 0x00000000000c7805 */ /* 0x000fe2000001ff00 */
[----:B------:R-:W-:-:S02]  /*4600*/  FMUL.FTZ R198, R30, R28 ;  /* 0x0000001c1ec67220 */ /* 0x000fc40000410000 */
[----:B------:R-:W-:Y:S02]  /*4610*/  FMUL.FTZ R196, R30, R29 ;  /* 0x0000001d1ec47220 */ /* 0x000fe40000410000 */
[----:B------:R-:W-:Y:S02]  /*4620*/  FMUL.FTZ R194, R62, R193 ;  /* 0x000000c13ec27220 */ /* 0x000fe40000410000 */
        /* <DEDUP_REMOVED lines=14> */
.L_x_10317:
[----:B0-----:R-:W-:Y:S05]  /*4710*/  BSYNC B0 ;  /* 0x0000000000007941 */ /* 0x001fea0003800000 */
.L_x_10316:
[----:B------:R0:W2:Y:S01]  /*4720*/  @!P3 LDG.E.64 R12, [R14.64+0x8] ;  /* 0x000008200e0cb981 */ /* 0x0000a2000c1e1b00 */
[----:B------:R-:W-:Y:S02]  /*4730*/  FFMA.FTZ R237, R127, R194, R237 ;  /* 0x000000c27fed7223 */ /* 0x000fe400000100ed */
[----:B------:R-:W-:Y:S01]  /*4740*/  FADD.FTZ R206, R198, R209 ;  /* 0x000000d1c6ce7221 */ /* 0x000fe20000010000 */
[----:B------:R-:W0:Y:S01]  /*4750*/  SHFL.UP PT, R205, R236, 0x1, RZ ;  /* 0x04200000eccd7989 */ /* 0x000e2200000e00ff */
[----:B------:R-:W-:-:S03]  /*4760*/  FFMA.FTZ R213, -R130, R230, -R207 ;  /* 0x000000e682d57223 */ /* 0x000fc600000109cf */
        /* <DEDUP_REMOVED lines=229> */
[CC--:B------:R-:W-:Y:S02]  /*55c0*/  FMUL.FTZ R234, R156.reuse, -R204.reuse ;  /* 0x800000cc9cea7220 */ /* 0x0c0fe40000410000 */
[-C--:B------:R-:W-:Y:S02]  /*55d0*/  FMUL.FTZ R15, R156, -R205.reuse ;  /* 0x800000cd9c0f7220 */ /* 0x080fe40000410000 */
[C---:B------:R-:W-:Y:S02]  /*55e0*/  FFMA.FTZ R234, R157.reuse, R205, R234 ;  /* 0x000000cd9dea7223 */ /* 0x040fe400000100ea */
[----:B------:R-:W-:-:S02]  /*55f0*/  FFMA.FTZ R15, R157, R204, -R15 ;  /* 0x000000cc9d0f7223 */ /* 0x000fc4000001080f */
[C---:B------:R-:W-:Y:S02]  /*5600*/  FMUL.FTZ R205, R43.reuse, R29 ;  /* 0x0000001d2bcd7220 */ /* 0x040fe40000410000 */
[----:B------:R-:W-:Y:S02]  /*5610*/  FMUL.FTZ R204, R43, R28 ;  /* 0x0000001c2bcc7220 */ /* 0x000fe40000410000 */
[----:B------:R-:W-:Y:S02]  /*5620*/  FADD.FTZ R240, -R205, R240 ;  /* 0x000000f0cdf07221 */ /* 0x000fe40000010100 */
[----:B------:R-:W-:Y:S02]  /*5630*/  FADD.FTZ R239, R204, R239 ;  /* 0x000000efccef7221 */ /* 0x000fe40000010000 */
[C---:B------:R-:W-:Y:S02]  /*5640*/  FMUL.FTZ R242, R158.reuse, -R240 ;  /* 0x800000f09ef27220 */ /* 0x040fe40000410000 */
[----:B------:R-:W-:-:S02]  /*5650*/  FMUL.FTZ R241, R158, -R239 ;  /* 0x800000ef9ef17220 */ /* 0x000fc40000410000 */
[C---:B------:R-:W-:Y:S02]  /*5660*/  FFMA.FTZ R243, R159.reuse, R239, -R242 ;  /* 0x000000ef9ff37223 */ /* 0x040fe400000108f2 */
[----:B------:R-:W-:Y:S01]  /*5670*/  FFMA.FTZ R242, R159, R240, R241 ;  /* 0x000000f09ff27223 */ /* 0x000fe200000100f1 */
[----:B------:R-:W-:Y:S01]  /*5680*/  FSEL R241, R14, R233, !P3 ;  /* 0x000000e90ef17208 */ /* 0x000fe20005800000 */
[----:B------:R-:W-:Y:S02]  /*5690*/  @P3 FADD.FTZ R238, R238, R235 ;  /* 0x000000ebeeee3221 */ /* 0x000fe40000010000 */
[----:B------:R-:W-:Y:S01]  /*56a0*/  @P3 FADD.FTZ R237, R237, R232 ;  /* 0x000000e8eded3221 */ /* 0x000fe20000010000 */
[----:B------:R-:W-:Y:S01]  /*56b0*/  ISETP.NE.AND P3, PT, R111, 0x1f, PT ;  /* 0x0000001f6f00780c */ /* 0x000fe20003f65270 */
[C---:B------:R-:W-:Y:S02]  /*56c0*/  FMUL.FTZ R239, R158.reuse, -R15 ;  /* 0x8000000f9eef7220 */ /* 0x040fe40000410000 */
[----:B------:R-:W-:-:S02]  /*56d0*/  FMUL.FTZ R240, R158, -R234 ;  /* 0x800000ea9ef07220 */ /* 0x000fc40000410000 */
[C---:B------:R-:W-:Y:S02]  /*56e0*/  FMUL.FTZ R232, R44.reuse, R28 ;  /* 0x0000001c2ce87220 */ /* 0x040fe40000410000 */
[----:B------:R-:W-:Y:S02]  /*56f0*/  FMUL.FTZ R233, R44, R29 ;  /* 0x0000001d2ce97220 */ /* 0x000fe40000410000 */
[C---:B------:R-:W-:Y:S02]  /*5700*/  FFMA.FTZ R239, R159.reuse, R234, R239 ;  /* 0x000000ea9fef7223 */ /* 0x040fe400000100ef */
[----:B------:R-:W-:Y:S02]  /*5710*/  FFMA.FTZ R240, R159, R15, -R240 ;  /* 0x0000000f9ff07223 */ /* 0x000fe400000108f0 */
        /* <DEDUP_REMOVED lines=25> */
.L_x_10319:
[----:B-1234-:R-:W-:Y:S05]  /*58b0*/  BSYNC B0 ;  /* 0x0000000000007941 */ /* 0x01efea0003800000 */
.L_x_10318:
        /* <DEDUP_REMOVED lines=25> */
.L_x_10321:
[----:B------:R-:W-:Y:S05]  /*5a50*/  BSYNC B0 ;  /* 0x0000000000007941 */ /* 0x000fea0003800000 */
.L_x_10320:
        /* <DEDUP_REMOVED lines=18> */
.L_x_10323:
[----:B------:R-:W-:Y:S05]  /*5b80*/  BSYNC B0 ;  /* 0x0000000000007941 */ /* 0x000fea0003800000 */
.L_x_10322:
        /* <DEDUP_REMOVED lines=18> */
.L_x_10325:
[----:B------:R-:W-:Y:S05]  /*5cb0*/  BSYNC B0 ;  /* 0x0000000000007941 */ /* 0x000fea0003800000 */
.L_x_10324:
        /* <DEDUP_REMOVED lines=18> */
.L_x_10327:
[----:B------:R-:W-:Y:S05]  /*5de0*/  BSYNC B0 ;  /* 0x0000000000007941 */ /* 0x000fea0003800000 */
.L_x_10326:
[CC--:B------:R-:W-:Y:S01]  /*5df0*/  FMUL.FTZ R111, R241.reuse, R29.reuse ;  /* 0x0000001df16f7220 */ /* 0x0c0fe20000410000 */
[----:B------:R-:W-:Y:S01]  /*5e00*/  SHFL.DOWN PT, R243, R239, 0x1, 0x1f ;  /* 0x08201f00eff37f89 */ /* 0x000fe200000e0000 */
[-C--:B------:R-:W-:Y:S01]  /*5e10*/  FMUL.FTZ R241, R241, R28.reuse ;  /* 0x0000001cf1f17220 */ /* 0x080fe20000410000 */
[----:B------:R-:W-:Y:S01]  /*5e20*/  ISETP.NE.AND P0, PT, R98, RZ, PT ;  /* 0x000000ff6200720c */ /* 0x000fe20003f05270 */
[C---:B------:R-:W-:Y:S01]  /*5e30*/  FFMA.FTZ R111, R236.reuse, R28, R111 ;  /* 0x0000001cec6f7223 */ /* 0x040fe2000001006f */
[----:B------:R-:W-:Y:S01]  /*5e40*/  SHFL.DOWN PT, R245, R235, 0x1, 0x1f ;  /* 0x08201f00ebf57f89 */ /* 0x000fe200000e0000 */
[----:B------:R-:W-:Y:S01]  /*5e50*/  FFMA.FTZ R236, R236, R29, -R241 ;  /* 0x0000001decec7223 */ /* 0x000fe200000108f1 */
[----:B------:R-:W-:Y:S01]  /*5e60*/  BSSY B0, `(.L_x_10328) ;  /* 0x000025a000007945 */ /* 0x000fe20003800000 */
[----:B------:R-:W-:Y:S01]  /*5e70*/  @P1 FADD.FTZ R28, R238, R111 ;  /* 0x0000006fee1c1221 */ /* 0x000fe20000010000 */
[----:B------:R-:W-:Y:S01]  /*5e80*/  SHFL.DOWN PT, R241, R240, 0x1, 0x1f ;  /* 0x08201f00f0f17f89 */ /* 0x000fe200000e0000 */
[----:B------:R-:W-:-:S02]  /*5e90*/  @P1 FADD.FTZ R29, R237, R236 ;  /* 0x000000eced1d1221 */ /* 0x000fc40000010000 */
[CC--:B------:R-:W-:Y:S01]  /*5ea0*/  FMUL.FTZ R236, R3.reuse, R28.reuse ;  /* 0x0000001c03ec7220 */ /* 0x0c0fe20000410000 */
[----:B------:R-:W5:Y:S01]  /*5eb0*/  SHFL.IDX PT, R238, R239, RZ, 0x1f ;  /* 0x00001fffefee7589 */ /* 0x000f6200000e0000 */
[-C--:B------:R-:W-:Y:S02]  /*5ec0*/  FMUL.FTZ R3, R3, R29.reuse ;  /* 0x0000001d03037220 */ /* 0x080fe40000410000 */
[C---:B------:R-:W-:Y:S01]  /*5ed0*/  FFMA.FTZ R236, R2.reuse, R29, -R236 ;  /* 0x0000001d02ec7223 */ /* 0x040fe200000108ec */
[----:B------:R-:W1:Y:S01]  /*5ee0*/  SHFL.IDX PT, R111, R240, RZ, 0x1f ;  /* 0x00001ffff06f7589 */ /* 0x000e6200000e0000 */
[----:B---3--:R-:W-:Y:S02]  /*5ef0*/  FFMA.FTZ R242, R2, R28, R3 ;  /* 0x0000001c02f27223 */ /* 0x008fe40000010003 */
[----:B------:R-:W-:Y:S01]  /*5f00*/  FADD.FTZ R165, R165, R236 ;  /* 0x000000eca5a57221 */ /* 0x000fe20000010000 */
[----:B------:R-:W3:Y:S04]  /*5f10*/  SHFL.IDX PT, R29, R14, RZ, 0x1f ;  /* 0x00001fff0e1d7589 */ /* 0x000ee800000e0000 */
[----:B------:R3:W4:Y:S04]  /*5f20*/  SHFL.IDX PT, R28, R15, RZ, 0x1f ;  /* 0x00001fff0f1c7589 */ /* 0x00072800000e0000 */
[----:B-1--4-:R-:W-:Y:S01]  /*5f30*/  SHFL.IDX PT, R235, R235, RZ, 0x1f ;  /* 0x00001fffebeb7589 */ /* 0x012fe200000e0000 */
[----:B-----5:R-:W-:-:S02]  /*5f40*/  FMUL.FTZ R244, R238, R14 ;  /* 0x0000000eeef47220 */ /* 0x020fc40000410000 */
[CC--:B------:R-:W-:Y:S02]  /*5f50*/  FMUL.FTZ R2, R238.reuse, R15.reuse ;  /* 0x0000000fee027220 */ /* 0x0c0fe40000410000 */
[----:B------:R-:W-:Y:S02]  /*5f60*/  FFMA.FTZ R3, R111, R15, R244 ;  /* 0x0000000f6f037223 */ /* 0x000fe400000100f4 */
[----:B------:R-:W1:Y:S01]  /*5f70*/  SHFL.DOWN PT, R244, R234, 0x1, 0x1f ;  /* 0x08201f00eaf47f89 */ /* 0x000e6200000e0000 */
[C---:B------:R-:W-:Y:S02]  /*5f80*/  FMUL.FTZ R237, R238.reuse, R13 ;  /* 0x0000000deeed7220 */ /* 0x040fe40000410000 */
[----:B---3--:R-:W-:Y:S01]  /*5f90*/  @P2 FMUL.FTZ R15, R243, R29 ;  /* 0x0000001df30f2220 */ /* 0x008fe20000410000 */
[----:B------:R-:W3:Y:S01]  /*5fa0*/  SHFL.IDX PT, R234, R234, RZ, 0x1f ;  /* 0x00001fffeaea7589 */ /* 0x000ee200000e0000 */
[----:B------:R-:W-:Y:S02]  /*5fb0*/  FMUL.FTZ R238, R238, R12 ;  /* 0x0000000ceeee7220 */ /* 0x000fe40000410000 */
[----:B------:R-:W-:-:S02]  /*5fc0*/  FFMA.FTZ R2, R111, R14, -R2 ;  /* 0x0000000e6f027223 */ /* 0x000fc40000010802 */
[----:B------:R-:W-:Y:S02]  /*5fd0*/  FFMA.FTZ R12, R111, R12, -R237 ;  /* 0x0000000c6f0c7223 */ /* 0x000fe400000108ed */
[-C--:B------:R-:W-:Y:S02]  /*5fe0*/  @P2 FFMA.FTZ R15, R241, R28.reuse, R15 ;  /* 0x0000001cf10f2223 */ /* 0x080fe4000001000f */
[----:B------:R-:W-:Y:S02]  /*5ff0*/  FADD.FTZ R237, R167, R242 ;  /* 0x000000f2a7ed7221 */ /* 0x000fe40000010000 */
[----:B------:R-:W-:Y:S02]  /*6000*/  FMUL.FTZ R14, R158, R165 ;  /* 0x000000a59e0e7220 */ /* 0x000fe40000410000 */
[----:B------:R-:W-:Y:S02]  /*6010*/  FFMA.FTZ R13, R111, R13, R238 ;  /* 0x0000000d6f0d7223 */ /* 0x000fe400000100ee */
[----:B------:R-:W-:-:S02]  /*6020*/  @P2 FMUL.FTZ R238, R243, R28 ;  /* 0x0000001cf3ee2220 */ /* 0x000fc40000410000 */
[----:B------:R-:W-:Y:S02]  /*6030*/  FMUL.FTZ R167, R75, R20 ;  /* 0x000000144ba77220 */ /* 0x000fe40000410000 */
[----:B------:R-:W-:Y:S02]  /*6040*/  @P2 FFMA.FTZ R238, R241, R29, -R238 ;  /* 0x0000001df1ee2223 */ /* 0x000fe400000108ee */
[----:B-1----:R-:W-:Y:S02]  /*6050*/  @P2 FADD.FTZ R28, R244, R15 ;  /* 0x0000000ff41c2221 */ /* 0x002fe40000010000 */
[-C--:B------:R-:W-:Y:S02]  /*6060*/  FFMA.FTZ R15, R159, R237.reuse, R14 ;  /* 0x000000ed9f0f7223 */ /* 0x080fe4000001000e */
[----:B------:R-:W-:Y:S02]  /*6070*/  FMUL.FTZ R14, R158, R237 ;  /* 0x000000ed9e0e7220 */ /* 0x000fe40000410000 */
[----:B------:R-:W-:-:S02]  /*6080*/  FFMA.FTZ R168, R21, R168, R15 ;  /* 0x000000a815a87223 */ /* 0x000fc4000001000f */
[----:B------:R-:W-:Y:S02]  /*6090*/  FFMA.FTZ R14, R159, R165, -R14 ;  /* 0x000000a59f0e7223 */ /* 0x000fe4000001080e */
[----:B------:R-:W-:Y:S02]  /*60a0*/  @P2 FADD.FTZ R29, R245, R238 ;  /* 0x000000eef51d2221 */ /* 0x000fe40000010000 */
[----:B------:R-:W-:Y:S02]  /*60b0*/  FFMA.FTZ R239, R21, R170, R14 ;  /* 0x000000aa15ef7223 */ /* 0x000fe4000001000e */
[C---:B------:R-:W-:Y:S02]  /*60c0*/  FMUL.FTZ R14, R156.reuse, R168 ;  /* 0x000000a89c0e7220 */ /* 0x040fe40000410000 */
[-C--:B------:R-:W-:Y:S02]  /*60d0*/  FMUL.FTZ R15, R156, R239.reuse ;  /* 0x000000ef9c0f7220 */ /* 0x080fe40000410000 */
[----:B------:R-:W-:-:S02]  /*60e0*/  FFMA.FTZ R14, R157, R239, -R14 ;  /* 0x000000ef9d0e7223 */ /* 0x000fc4000001080e */
[----:B------:R-:W-:Y:S02]  /*60f0*/  FFMA.FTZ R15, R157, R168, R15 ;  /* 0x000000a89d0f7223 */ /* 0x000fe4000001000f */
[----:B------:R-:W-:Y:S02]  /*6100*/  FFMA.FTZ R187, R100, R187, R14 ;  /* 0x000000bb64bb7223 */ /* 0x000fe4000001000e */
[-C--:B------:R-:W-:Y:S02]  /*6110*/  FMUL.FTZ R14, R28, -R17.reuse ;  /* 0x800000111c0e7220 */ /* 0x080fe40000410000 */
[C---:B------:R-:W-:Y:S02]  /*6120*/  FMUL.FTZ R17, R29.reuse, -R17 ;  /* 0x800000111d117220 */ /* 0x040fe40000410000 */
[----:B------:R-:W-:Y:S02]  /*6130*/  FFMA.FTZ R111, R100, R189, R15 ;  /* 0x000000bd646f7223 */ /* 0x000fe4000001000f */
[----:B------:R-:W-:-:S02]  /*6140*/  FFMA.FTZ R15, R29, R16, -R14 ;  /* 0x000000101d0f7223 */ /* 0x000fc4000001080e */
[----:B------:R-:W-:Y:S02]  /*6150*/  FFMA.FTZ R14, R28, R16, R17 ;  /* 0x000000101c0e7223 */ /* 0x000fe40000010011 */
[C---:B------:R-:W-:Y:S02]  /*6160*/  FFMA.FTZ R16, R44.reuse, R165, RZ ;  /* 0x000000a52c107223 */ /* 0x040fe400000100ff */
[----:B------:R-:W-:Y:S02]  /*6170*/  FFMA.FTZ R17, R44, -R237, RZ ;  /* 0x800000ed2c117223 */ /* 0x000fe400000100ff */
[----:B------:R-:W-:Y:S02]  /*6180*/  FMUL.FTZ R170, R76, R21 ;  /* 0x000000154caa7220 */ /* 0x000fe40000410000 */
[-C--:B------:R-:W-:Y:S02]  /*6190*/  FFMA.FTZ R29, R24, -R167.reuse, R165 ;  /* 0x800000a7181d7223 */ /* 0x080fe400000100a5 */
[----:B------:R-:W-:-:S02]  /*61a0*/  FFMA.FTZ R28, R22, -R167, R237 ;  /* 0x800000a7161c7223 */ /* 0x000fc400000100ed */
[C---:B------:R-:W-:Y:S02]  /*61b0*/  FFMA.FTZ R165, R43.reuse, R239, R16 ;  /* 0x000000ef2ba57223 */ /* 0x040fe40000010010 */
[----:B------:R-:W-:Y:S02]  /*61c0*/  FFMA.FTZ R167, R43, -R168, R17 ;  /* 0x800000a82ba77223 */ /* 0x000fe40000010011 */
[-C--:B------:R-:W-:Y:S02]  /*61d0*/  FFMA.FTZ R16, R25, -R170.reuse, R168 ;  /* 0x800000aa19107223 */ /* 0x080fe400000100a8 */
[C---:B------:R-:W-:Y:S02]  /*61e0*/  FMUL.FTZ R168, R154.reuse, R111 ;  /* 0x0000006f9aa87220 */ /* 0x040fe40000410000 */
[----:B------:R-:W-:Y:S02]  /*61f0*/  FFMA.FTZ R17, R23, -R170, R239 ;  /* 0x800000aa17117223 */ /* 0x000fe400000100ef */
[----:B------:R-:W-:-:S02]  /*6200*/  FMUL.FTZ R170, R154, R187 ;  /* 0x000000bb9aaa7220 */ /* 0x000fc40000410000 */
[C---:B------:R-:W-:Y:S02]  /*6210*/  FFMA.FTZ R168, R155.reuse, R187, -R168 ;  /* 0x000000bb9ba87223 */ /* 0x040fe400000108a8 */
[----:B------:R-:W-:Y:S02]  /*6220*/  FFMA.FTZ R170, R155, R111, R170 ;  /* 0x0000006f9baa7223 */ /* 0x000fe400000100aa */
[----:B------:R-:W-:Y:S02]  /*6230*/  FFMA.FTZ R189, R101, R162, R168 ;  /* 0x000000a265bd7223 */ /* 0x000fe400000100a8 */
[----:B------:R-:W-:Y:S02]  /*6240*/  FMUL.FTZ R162, R73, R100 ;  /* 0x0000006449a27220 */ /* 0x000fe40000410000 */
[----:B------:R-:W-:Y:S02]  /*6250*/  FFMA.FTZ R237, R101, R160, R170 ;  /* 0x000000a065ed7223 */ /* 0x000fe400000100aa */
[----:B------:R-:W-:-:S02]  /*6260*/  FMUL.FTZ R168, R152, R189 ;  /* 0x000000bd98a87220 */ /* 0x000fc40000410000 */
[----:B------:R-:W-:Y:S02]  /*6270*/  FFMA.FTZ R236, R42, -R111, R167 ;  /* 0x8000006f2aec7223 */ /* 0x000fe400000100a7 */
[-C--:B------:R-:W-:Y:S02]  /*6280*/  FFMA.FTZ R160, R26, -R162.reuse, R187 ;  /* 0x800000a21aa07223 */ /* 0x080fe400000100bb */
[----:B------:R-:W-:Y:S02]  /*6290*/  FFMA.FTZ R111, R102, -R162, R111 ;  /* 0x800000a2666f7223 */ /* 0x000fe4000001006f */
[-C--:B------:R-:W-:Y:S02]  /*62a0*/  FMUL.FTZ R162, R152, R237.reuse ;  /* 0x000000ed98a27220 */ /* 0x080fe40000410000 */
[C---:B------:R-:W-:Y:S02]  /*62b0*/  FFMA.FTZ R168, R153.reuse, R237, R168 ;  /* 0x000000ed99a87223 */ /* 0x040fe400000100a8 */
[----:B------:R-:W-:-:S02]  /*62c0*/  FFMA.FTZ R162, R153, R189, -R162 ;  /* 0x000000bd99a27223 */ /* 0x000fc400000108a2 */
[----:B------:R-:W-:Y:S02]  /*62d0*/  FFMA.FTZ R239, R106, R163, R168 ;  /* 0x000000a36aef7223 */ /* 0x000fe400000100a8 */
[----:B------:R-:W-:Y:S02]  /*62e0*/  FMUL.FTZ R168, R74, R101 ;  /* 0x000000654aa87220 */ /* 0x000fe40000410000 */
[----:B------:R-:W-:Y:S02]  /*62f0*/  FFMA.FTZ R170, R42, R187, R165 ;  /* 0x000000bb2aaa7223 */ /* 0x000fe400000100a5 */
[----:B------:R-:W-:Y:S02]  /*6300*/  FFMA.FTZ R187, R106, R161, R162 ;  /* 0x000000a16abb7223 */ /* 0x000fe400000100a2 */
[-C--:B------:R-:W-:Y:S02]  /*6310*/  FFMA.FTZ R162, R27, -R168.reuse, R189 ;  /* 0x800000a81ba27223 */ /* 0x080fe400000100bd */
[----:B------:R-:W-:-:S02]  /*6320*/  FFMA.FTZ R161, R103, -R168, R237 ;  /* 0x800000a867a17223 */ /* 0x000fc400000100ed */
[C---:B------:R-:W-:Y:S02]  /*6330*/  FMUL.FTZ R168, R150.reuse, R239 ;  /* 0x000000ef96a87220 */ /* 0x040fe40000410000 */
[----:B------:R-:W-:Y:S02]  /*6340*/  FFMA.FTZ R163, R41, R189, R170 ;  /* 0x000000bd29a37223 */ /* 0x000fe400000100aa */
[-C--:B------:R-:W-:Y:S02]  /*6350*/  FMUL.FTZ R170, R150, R187.reuse ;  /* 0x000000bb96aa7220 */ /* 0x080fe40000410000 */
[C---:B------:R-:W-:Y:S02]  /*6360*/  FFMA.FTZ R168, R151.reuse, R187, -R168 ;  /* 0x000000bb97a87223 */ /* 0x040fe400000108a8 */
[----:B------:R-:W-:Y:S02]  /*6370*/  FFMA.FTZ R170, R151, R239, R170 ;  /* 0x000000ef97aa7223 */ /* 0x000fe400000100aa */
[----:B------:R-:W-:-:S02]  /*6380*/  FFMA.FTZ R189, R107, R166, R168 ;  /* 0x000000a66bbd7223 */ /* 0x000fc400000100a8 */
[----:B------:R-:W-:Y:S02]  /*6390*/  FFMA.FTZ R165, R41, -R237, R236 ;  /* 0x800000ed29a57223 */ /* 0x000fe400000100ec */
[----:B------:R-:W-:Y:S02]  /*63a0*/  FFMA.FTZ R237, R107, R164, R170 ;  /* 0x000000a46bed7223 */ /* 0x000fe400000100aa */
[C---:B------:R-:W-:Y:S02]  /*63b0*/  FMUL.FTZ R168, R148.reuse, R189 ;  /* 0x000000bd94a87220 */ /* 0x040fe40000410000 */
[-C--:B------:R-:W-:Y:S02]  /*63c0*/  FMUL.FTZ R166, R148, R237.reuse ;  /* 0x000000ed94a67220 */ /* 0x080fe40000410000 */
[----:B------:R-:W-:Y:S02]  /*63d0*/  FMUL.FTZ R167, R71, R106 ;  /* 0x0000006a47a77220 */ /* 0x000fe40000410000 */
[----:B------:R-:W-:-:S02]  /*63e0*/  FFMA.FTZ R168, R149, R237, R168 ;  /* 0x000000ed95a87223 */ /* 0x000fc400000100a8 */
[C---:B------:R-:W-:Y:S02]  /*63f0*/  FFMA.FTZ R170, R40.reuse, R187, R163 ;  /* 0x000000bb28aa7223 */ /* 0x040fe400000100a3 */
[----:B------:R-:W-:Y:S02]  /*6400*/  FFMA.FTZ R166, R149, R189, -R166 ;  /* 0x000000bd95a67223 */ /* 0x000fe400000108a6 */
[----:B------:R-:W-:Y:S02]  /*6410*/  FFMA.FTZ R236, R40, -R239, R165 ;  /* 0x800000ef28ec7223 */ /* 0x000fe400000100a5 */
[----:B------:R-:W-:Y:S02]  /*6420*/  FFMA.FTZ R163, R104, -R167, R239 ;  /* 0x800000a768a37223 */ /* 0x000fe400000100ef */
[----:B------:R-:W-:Y:S02]  /*6430*/  FFMA.FTZ R239, R112, R171, R168 ;  /* 0x000000ab70ef7223 */ /* 0x000fe400000100a8 */
[----:B------:R-:W-:-:S02]  /*6440*/  FFMA.FTZ R164, R108, -R167, R187 ;  /* 0x800000a76ca47223 */ /* 0x000fc400000100bb */
[----:B------:R-:W-:Y:S02]  /*6450*/  FMUL.FTZ R168, R72, R107 ;  /* 0x0000006b48a87220 */ /* 0x000fe40000410000 */
[----:B------:R-:W-:Y:S02]  /*6460*/  FFMA.FTZ R187, R112, R169, R166 ;  /* 0x000000a970bb7223 */ /* 0x000fe400000100a6 */
[----:B------:R-:W-:Y:S02]  /*6470*/  FFMA.FTZ R167, R39, R189, R170 ;  /* 0x000000bd27a77223 */ /* 0x000fe400000100aa */
[-C--:B------:R-:W-:Y:S02]  /*6480*/  FFMA.FTZ R166, R105, -R168.reuse, R189 ;  /* 0x800000a869a67223 */ /* 0x080fe400000100bd */
[----:B------:R-:W-:Y:S02]  /*6490*/  FFMA.FTZ R165, R109, -R168, R237 ;  /* 0x800000a86da57223 */ /* 0x000fe400000100ed */
[----:B------:R-:W-:-:S02]  /*64a0*/  FMUL.FTZ R168, R146, R239 ;  /* 0x000000ef92a87220 */ /* 0x000fc40000410000 */
[-C--:B------:R-:W-:Y:S02]  /*64b0*/  FMUL.FTZ R170, R146, R187.reuse ;  /* 0x000000bb92aa7220 */ /* 0x080fe40000410000 */
[C---:B------:R-:W-:Y:S02]  /*64c0*/  FFMA.FTZ R168, R147.reuse, R187, -R168 ;  /* 0x000000bb93a87223 */ /* 0x040fe400000108a8 */
[----:B------:R-:W-:Y:S02]  /*64d0*/  FFMA.FTZ R170, R147, R239, R170 ;  /* 0x000000ef93aa7223 */ /* 0x000fe400000100aa */
[----:B------:R-:W-:Y:S02]  /*64e0*/  FFMA.FTZ R169, R39, -R237, R236 ;  /* 0x800000ed27a97223 */ /* 0x000fe400000100ec */
[C---:B------:R-:W-:Y:S02]  /*64f0*/  FFMA.FTZ R189, R115.reuse, R174, R168 ;  /* 0x000000ae73bd7223 */ /* 0x040fe400000100a8 */
[----:B------:R-:W-:-:S02]  /*6500*/  FFMA.FTZ R237, R115, R172, R170 ;  /* 0x000000ac73ed7223 */ /* 0x000fc400000100aa */
[C---:B------:R-:W-:Y:S02]  /*6510*/  FMUL.FTZ R172, R144.reuse, R189 ;  /* 0x000000bd90ac7220 */ /* 0x040fe40000410000 */
[----:B------:R-:W-:Y:S02]  /*6520*/  FMUL.FTZ R170, R144, R237 ;  /* 0x000000ed90aa7220 */ /* 0x000fe40000410000 */
[----:B------:R-:W-:Y:S02]  /*6530*/  FMUL.FTZ R171, R69, R112 ;  /* 0x0000007045ab7220 */ /* 0x000fe40000410000 */
[C---:B------:R-:W-:Y:S02]  /*6540*/  FFMA.FTZ R170, R145.reuse, R189, -R170 ;  /* 0x000000bd91aa7223 */ /* 0x040fe400000108aa */
[----:B------:R-:W-:Y:S02]  /*6550*/  FFMA.FTZ R172, R145, R237, R172 ;  /* 0x000000ed91ac7223 */ /* 0x000fe400000100ac */
[----:B------:R-:W-:-:S02]  /*6560*/  FFMA.FTZ R174, R38, R187, R167 ;  /* 0x000000bb26ae7223 */ /* 0x000fc400000100a7 */
[----:B------:R-:W-:Y:S02]  /*6570*/  FFMA.FTZ R236, R38, -R239, R169 ;  /* 0x800000ef26ec7223 */ /* 0x000fe400000100a9 */
[-C--:B------:R-:W-:Y:S02]  /*6580*/  FFMA.FTZ R168, R110, -R171.reuse, R187 ;  /* 0x800000ab6ea87223 */ /* 0x080fe400000100bb */
[----:B------:R-:W-:Y:S02]  /*6590*/  FFMA.FTZ R167, R114, -R171, R239 ;  /* 0x800000ab72a77223 */ /* 0x000fe400000100ef */
[C---:B------:R-:W-:Y:S02]  /*65a0*/  FFMA.FTZ R187, R118.reuse, R175, R170 ;  /* 0x000000af76bb7223 */ /* 0x040fe400000100aa */
[----:B------:R-:W-:Y:S02]  /*65b0*/  FFMA.FTZ R239, R118, R177, R172 ;  /* 0x000000b176ef7223 */ /* 0x000fe400000100ac */
[----:B------:R-:W-:-:S02]  /*65c0*/  FMUL.FTZ R172, R70, R115 ;  /* 0x0000007346ac7220 */ /* 0x000fc40000410000 */
[----:B------:R-:W-:Y:S02]  /*65d0*/  FFMA.FTZ R171, R37, R189, R174 ;  /* 0x000000bd25ab7223 */ /* 0x000fe400000100ae */
[C---:B------:R-:W-:Y:S02]  /*65e0*/  FMUL.FTZ R174, R142.reuse, R187 ;  /* 0x000000bb8eae7220 */ /* 0x040fe40000410000 */
[-C--:B------:R-:W-:Y:S02]  /*65f0*/  FFMA.FTZ R170, R113, -R172.reuse, R189 ;  /* 0x800000ac71aa7223 */ /* 0x080fe400000100bd */
[----:B------:R-:W-:Y:S02]  /*6600*/  FFMA.FTZ R169, R117, -R172, R237 ;  /* 0x800000ac75a97223 */ /* 0x000fe400000100ed */
[-C--:B------:R-:W-:Y:S02]  /*6610*/  FMUL.FTZ R172, R142, R239.reuse ;  /* 0x000000ef8eac7220 */ /* 0x080fe40000410000 */
[----:B------:R-:W-:-:S02]  /*6620*/  FFMA.FTZ R174, R143, R239, R174 ;  /* 0x000000ef8fae7223 */ /* 0x000fc400000100ae */
[----:B------:R-:W-:Y:S02]  /*6630*/  FFMA.FTZ R172, R143, R187, -R172 ;  /* 0x000000bb8fac7223 */ /* 0x000fe400000108ac */
[----:B------:R-:W-:Y:S02]  /*6640*/  FFMA.FTZ R175, R37, -R237, R236 ;  /* 0x800000ed25af7223 */ /* 0x000fe400000100ec */
[C---:B------:R-:W-:Y:S02]  /*6650*/  FFMA.FTZ R237, R121.reuse, R178, R174 ;  /* 0x000000b279ed7223 */ /* 0x040fe400000100ae */
[----:B------:R-:W-:Y:S02]  /*6660*/  FFMA.FTZ R189, R121, R180, R172 ;  /* 0x000000b479bd7223 */ /* 0x000fe400000100ac */
[C---:B------:R-:W-:Y:S02]  /*6670*/  FMUL.FTZ R174, R140.reuse, R237 ;  /* 0x000000ed8cae7220 */ /* 0x040fe40000410000 */
[----:B------:R-:W-:-:S02]  /*6680*/  FMUL.FTZ R178, R140, R189 ;  /* 0x000000bd8cb27220 */ /* 0x000fc40000410000 */
[----:B------:R-:W-:Y:S02]  /*6690*/  FMUL.FTZ R177, R67, R118 ;  /* 0x0000007643b17220 */ /* 0x000fe40000410000 */
[C---:B------:R-:W-:Y:S02]  /*66a0*/  FFMA.FTZ R174, R141.reuse, R189, -R174 ;  /* 0x000000bd8dae7223 */ /* 0x040fe400000108ae */
[----:B------:R-:W-:Y:S02]  /*66b0*/  FFMA.FTZ R178, R141, R237, R178 ;  /* 0x000000ed8db27223 */ /* 0x000fe400000100b2 */
[----:B------:R-:W-:Y:S02]  /*66c0*/  FFMA.FTZ R180, R36, R187, R171 ;  /* 0x000000bb24b47223 */ /* 0x000fe400000100ab */
[----:B------:R-:W-:Y:S02]  /*66d0*/  FFMA.FTZ R172, R116, -R177, R187 ;  /* 0x800000b174ac7223 */ /* 0x000fe400000100bb */
[----:B------:R-:W-:-:S02]  /*66e0*/  FFMA.FTZ R187, R124, R183, R174 ;  /* 0x000000b77cbb7223 */ /* 0x000fc400000100ae */
[----:B------:R-:W-:Y:S02]  /*66f0*/  FFMA.FTZ R236, R36, -R239, R175 ;  /* 0x800000ef24ec7223 */ /* 0x000fe400000100af */
[----:B------:R-:W-:Y:S02]  /*6700*/  FFMA.FTZ R171, R120, -R177, R239 ;  /* 0x800000b178ab7223 */ /* 0x000fe400000100ef */
[----:B------:R-:W-:Y:S02]  /*6710*/  FFMA.FTZ R239, R124, R185, R178 ;  /* 0x000000b97cef7223 */ /* 0x000fe400000100b2 */
[----:B------:R-:W-:Y:S02]  /*6720*/  FFMA.FTZ R177, R35, R189, R180 ;  /* 0x000000bd23b17223 */ /* 0x000fe400000100b4 */
[----:B------:R-:W-:Y:S02]  /*6730*/  FMUL.FTZ R180, R138, R187 ;  /* 0x000000bb8ab47220 */ /* 0x000fe40000410000 */
[----:B------:R-:W-:-:S02]  /*6740*/  FMUL.FTZ R174, R68, R121 ;  /* 0x0000007944ae7220 */ /* 0x000fc40000410000 */
[-C--:B------:R-:W-:Y:S02]  /*6750*/  FMUL.FTZ R178, R138, R239.reuse ;  /* 0x000000ef8ab27220 */ /* 0x080fe40000410000 */
[----:B------:R-:W-:Y:S02]  /*6760*/  FFMA.FTZ R180, R139, R239, R180 ;  /* 0x000000ef8bb47223 */ /* 0x000fe400000100b4 */
[-C--:B------:R-:W-:Y:S02]  /*6770*/  FFMA.FTZ R175, R119, -R174.reuse, R189 ;  /* 0x800000ae77af7223 */ /* 0x080fe400000100bd */
[----:B------:R-:W-:Y:S02]  /*6780*/  FFMA.FTZ R178, R139, R187, -R178 ;  /* 0x000000bb8bb27223 */ /* 0x000fe400000108b2 */
[----:B------:R-:W-:Y:S02]  /*6790*/  FFMA.FTZ R183, R35, -R237, R236 ;  /* 0x800000ed23b77223 */ /* 0x000fe400000100ec */
[----:B------:R-:W-:-:S02]  /*67a0*/  FFMA.FTZ R174, R123, -R174, R237 ;  /* 0x800000ae7bae7223 */ /* 0x000fc400000100ed */
[C---:B------:R-:W-:Y:S02]  /*67b0*/  FFMA.FTZ R237, R19.reuse, R186, R180 ;  /* 0x000000ba13ed7223 */ /* 0x040fe400000100b4 */
[----:B------:R-:W-:Y:S02]  /*67c0*/  FFMA.FTZ R189, R19, R188, R178 ;  /* 0x000000bc13bd7223 */ /* 0x000fe400000100b2 */
[C---:B------:R-:W-:Y:S02]  /*67d0*/  FMUL.FTZ R180, R136.reuse, R237 ;  /* 0x000000ed88b47220 */ /* 0x040fe40000410000 */
[-C--:B------:R-:W-:Y:S02]  /*67e0*/  FMUL.FTZ R186, R136, R189.reuse ;  /* 0x000000bd88ba7220 */ /* 0x080fe40000410000 */
[----:B------:R-:W-:Y:S02]  /*67f0*/  FFMA.FTZ R180, R137, R189, -R180 ;  /* 0x000000bd89b47223 */ /* 0x000fe400000108b4 */
[----:B------:R-:W-:-:S02]  /*6800*/  FMUL.FTZ R185, R65, R124 ;  /* 0x0000007c41b97220 */ /* 0x000fc40000410000 */
[----:B------:R-:W-:Y:S02]  /*6810*/  FFMA.FTZ R186, R137, R237, R186 ;  /* 0x000000ed89ba7223 */ /* 0x000fe400000100ba */
[C---:B------:R-:W-:Y:S02]  /*6820*/  FFMA.FTZ R188, R34.reuse, R187, R177 ;  /* 0x000000bb22bc7223 */ /* 0x040fe400000100b1 */
[----:B------:R-:W-:Y:S02]  /*6830*/  FFMA.FTZ R236, R34, -R239, R183 ;  /* 0x800000ef22ec7223 */ /* 0x000fe400000100b7 */
[----:B------:R-:W-:Y:S02]  /*6840*/  FFMA.FTZ R195, R126, R195, R180 ;  /* 0x000000c37ec37223 */ /* 0x000fe400000100b4 */
[----:B------:R-:W-:Y:S02]  /*6850*/  FFMA.FTZ R177, R122, -R185, R239 ;  /* 0x800000b97ab17223 */ /* 0x000fe400000100ef */
[----:B------:R-:W-:-:S02]  /*6860*/  FMUL.FTZ R180, R66, R19 ;  /* 0x0000001342b47220 */ /* 0x000fc40000410000 */
[----:B------:R-:W-:Y:S02]  /*6870*/  FFMA.FTZ R239, R126, R197, R186 ;  /* 0x000000c57eef7223 */ /* 0x000fe400000100ba */
[----:B------:R-:W-:Y:S02]  /*6880*/  FFMA.FTZ R178, R18, -R185, R187 ;  /* 0x800000b912b27223 */ /* 0x000fe400000100bb */
[----:B------:R-:W-:Y:S02]  /*6890*/  FFMA.FTZ R185, R33, -R237, R236 ;  /* 0x800000ed21b97223 */ /* 0x000fe400000100ec */
[----:B------:R-:W-:Y:S02]  /*68a0*/  FMUL.FTZ R186, R134, R195 ;  /* 0x000000c386ba7220 */ /* 0x000fe40000410000 */
[-C--:B------:R-:W-:Y:S02]  /*68b0*/  FFMA.FTZ R197, R173, -R180.reuse, R189 ;  /* 0x800000b4adc57223 */ /* 0x080fe400000100bd */
[----:B------:R-:W-:-:S02]  /*68c0*/  FFMA.FTZ R236, R179, -R180, R237 ;  /* 0x800000b4b3ec7223 */ /* 0x000fc400000100ed */
[-C--:B------:R-:W-:Y:S02]  /*68d0*/  FMUL.FTZ R180, R134, R239.reuse ;  /* 0x000000ef86b47220 */ /* 0x080fe40000410000 */
[C---:B------:R-:W-:Y:S02]  /*68e0*/  FFMA.FTZ R186, R135.reuse, R239, R186 ;  /* 0x000000ef87ba7223 */ /* 0x040fe400000100ba */
[----:B------:R-:W-:Y:S02]  /*68f0*/  FFMA.FTZ R180, R135, R195, -R180 ;  /* 0x000000c387b47223 */ /* 0x000fe400000108b4 */
[C---:B------:R-:W-:Y:S02]  /*6900*/  FFMA.FTZ R241, R125.reuse, R202, R186 ;  /* 0x000000ca7df17223 */ /* 0x040fe400000100ba */
[----:B------:R-:W-:Y:S02]  /*6910*/  FFMA.FTZ R237, R125, R200, R180 ;  /* 0x000000c87ded7223 */ /* 0x000fe400000100b4 */
[----:B------:R-:W-:-:S02]  /*6920*/  FMUL.FTZ R186, R132, R241 ;  /* 0x000000f184ba7220 */ /* 0x000fc40000410000 */
[----:B------:R-:W-:Y:S02]  /*6930*/  FFMA.FTZ R183, R33, R189, R188 ;  /* 0x000000bd21b77223 */ /* 0x000fe400000100bc */
[-C--:B------:R-:W-:Y:S02]  /*6940*/  FMUL.FTZ R188, R132, R237.reuse ;  /* 0x000000ed84bc7220 */ /* 0x080fe40000410000 */
[----:B------:R-:W-:Y:S02]  /*6950*/  FMUL.FTZ R187, R63, R126 ;  /* 0x0000007e3fbb7220 */ /* 0x000fe40000410000 */
[C---:B------:R-:W-:Y:S02]  /*6960*/  FFMA.FTZ R186, R133.reuse, R237, -R186 ;  /* 0x000000ed85ba7223 */ /* 0x040fe400000108ba */
[----:B------:R-:W-:Y:S02]  /*6970*/  FFMA.FTZ R188, R133, R241, R188 ;  /* 0x000000f185bc7223 */ /* 0x000fe400000100bc */
[----:B------:R-:W-:Y:S01]  /*6980*/  FFMA.FTZ R202, R32, -R239, R185 ;  /* 0x800000ef20ca7223 */ /* 0x000fe200000100b9 */
[----:B------:R-:W-:Y:S01]  /*6990*/  P2R R185, PR, RZ, 0x1 ;  /* 0x00000001ffb97803 */ /* 0x000fe20000000000 */
[----:B------:R-:W-:-:S02]  /*69a0*/  FFMA.FTZ R180, R182, -R187, R239 ;  /* 0x800000bbb6b47223 */ /* 0x000fc400000100ef */
[----:B------:R-:W-:Y:S02]  /*69b0*/  FFMA.FTZ R239, R128, R201, R186 ;  /* 0x000000c980ef7223 */ /* 0x000fe400000100ba */
[----:B------:R-:W-:Y:S02]  /*69c0*/  FFMA.FTZ R200, R32, R195, R183 ;  /* 0x000000c320c87223 */ /* 0x000fe400000100b7 */
[----:B------:R-:W-:Y:S02]  /*69d0*/  FMUL.FTZ R186, R64, R125 ;  /* 0x0000007d40ba7220 */ /* 0x000fe40000410000 */
[----:B------:R-:W-:Y:S02]  /*69e0*/  FFMA.FTZ R203, R128, R203, R188 ;  /* 0x000000cb80cb7223 */ /* 0x000fe400000100bc */
[----:B------:R-:W-:Y:S02]  /*69f0*/  FADD.FTZ R231, -R231, R14 ;  /* 0x0000000ee7e77221 */ /* 0x000fe40000010100 */
[----:B------:R-:W-:-:S02]  /*6a00*/  FADD.FTZ R230, R230, R15 ;  /* 0x0000000fe6e67221 */ /* 0x000fc40000010000 */
[----:B------:R-:W-:Y:S02]  /*6a10*/  FFMA.FTZ R183, R176, -R187, R195 ;  /* 0x800000bbb0b77223 */ /* 0x000fe400000100c3 */
[----:B------:R-:W-:Y:S02]  /*6a20*/  FFMA.FTZ R195, R31, R237, R200 ;  /* 0x000000ed1fc37223 */ /* 0x000fe400000100c8 */
[-C--:B------:R-:W-:Y:S02]  /*6a30*/  FFMA.FTZ R188, R191, -R186.reuse, R237 ;  /* 0x800000babfbc7223 */ /* 0x080fe400000100ed */
[----:B------:R-:W-:Y:S02]  /*6a40*/  FFMA.FTZ R187, R181, -R186, R241 ;  /* 0x800000bab5bb7223 */ /* 0x000fe400000100f1 */
[----:B------:R-:W-:Y:S02]  /*6a50*/  FADD.FTZ R14, R235, R2 ;  /* 0x00000002eb0e7221 */ /* 0x000fe40000010000 */
[----:B------:R-:W-:-:S02]  /*6a60*/  FMUL.FTZ R186, R130, R203 ;  /* 0x000000cb82ba7220 */ /* 0x000fc40000410000 */
[C---:B------:R-:W-:Y:S02]  /*6a70*/  FMUL.FTZ R200, R130.reuse, R239 ;  /* 0x000000ef82c87220 */ /* 0x040fe40000410000 */
[C---:B------:R-:W-:Y:S02]  /*6a80*/  FMUL.FTZ R2, R130.reuse, -R231 ;  /* 0x800000e782027220 */ /* 0x040fe40000410000 */
[-C--:B------:R-:W-:Y:S02]  /*6a90*/  FMUL.FTZ R130, R130, -R230.reuse ;  /* 0x800000e682827220 */ /* 0x080fe40000410000 */
[----:B---3--:R-:W-:Y:S02]  /*6aa0*/  FADD.FTZ R15, R234, R3 ;  /* 0x00000003ea0f7221 */ /* 0x008fe40000010000 */
[C---:B------:R-:W-:Y:S02]  /*6ab0*/  FFMA.FTZ R201, R131.reuse, R239, -R186 ;  /* 0x000000ef83c97223 */ /* 0x040fe400000108ba */
[C---:B------:R-:W-:Y:S01]  /*6ac0*/  FFMA.FTZ R200, R131.reuse, R203, R200 ;  /* 0x000000cb83c87223 */ /* 0x040fe200000100c8 */
[----:B------:R1:W-:Y:S01]  /*6ad0*/  @!P0 STS.128 [UR30+0x2e10], R12 ;  /* 0x002e100cff008988 */ /* 0x0003e20008000c1e */
[C---:B------:R-:W-:Y:S01]  /*6ae0*/  FFMA.FTZ R3, R131.reuse, R230, -R2 ;  /* 0x000000e683037223 */ /* 0x040fe20000010802 */
[----:B------:R-:W-:Y:S01]  /*6af0*/  SHF.L.U32 R2, R98, 0x5, RZ ;  /* 0x0000000562027819 */ /* 0x000fe200000006ff */
[----:B------:R-:W-:Y:S01]  /*6b00*/  FFMA.FTZ R131, R131, R231, R130 ;  /* 0x000000e783837223 */ /* 0x000fe20000010082 */
[----:B------:R-:W-:Y:S01]  /*6b10*/  ULDC UR30, c[0x0][0x168] ;  /* 0x00005a00001e7ab9 */ /* 0x000fe20000000800 */
[C---:B------:R-:W-:Y:S01]  /*6b20*/  FFMA.FTZ R201, R127.reuse, R194, R201 ;  /* 0x000000c27fc97223 */ /* 0x040fe200000100c9 */
[----:B------:R-:W-:Y:S01]  /*6b30*/  LEA.HI.SX32 R2, R2, R2, 0x1b ;  /* 0x0000000202027211 */ /* 0x000fe200078fdaff */
[----:B------:R-:W-:Y:S01]  /*6b40*/  FFMA.FTZ R200, R127, R192, R200 ;  /* 0x000000c07fc87223 */ /* 0x000fe200000100c8 */
[----:B------:R-:W-:Y:S01]  /*6b50*/  UIADD3 UR30, -UR16, UR30, URZ ;  /* 0x0000001e101e7290 */ /* 0x000fe2000fffe13f */
[----:B------:R-:W-:-:S02]  /*6b60*/  FMUL.FTZ R194, R62, R127 ;  /* 0x0000007f3ec27220 */ /* 0x000fc40000410000 */
[----:B------:R-:W-:Y:S02]  /*6b70*/  FADD.FTZ R235, -R196, R131 ;  /* 0x00000083c4eb7221 */ /* 0x000fe40000010100 */
[----:B------:R-:W-:Y:S02]  /*6b80*/  FADD.FTZ R198, R198, R3 ;  /* 0x00000003c6c67221 */ /* 0x000fe40000010000 */
[----:B------:R-:W-:Y:S02]  /*6b90*/  FMUL.FTZ R185, R61, R128 ;  /* 0x000000803db97220 */ /* 0x000fe40000410000 */
[C---:B------:R-:W-:Y:S02]  /*6ba0*/  FMUL.FTZ R192, R199.reuse, R231 ;  /* 0x000000e7c7c07220 */ /* 0x040fe40000410000 */
[-C--:B------:R-:W-:Y:S02]  /*6bb0*/  FFMA.FTZ R199, R199, -R194.reuse, R200 ;  /* 0x800000c2c7c77223 */ /* 0x080fe400000100c8 */
[----:B------:R-:W-:-:S02]  /*6bc0*/  FFMA.FTZ R130, R193, -R194, R201 ;  /* 0x800000c2c1827223 */ /* 0x000fc400000100c9 */
[----:B------:R-:W-:Y:S02]  /*6bd0*/  FMUL.FTZ R196, R132, -R235 ;  /* 0x800000eb84c47220 */ /* 0x000fe40000410000 */
[----:B------:R-:W-:Y:S02]  /*6be0*/  FMUL.FTZ R194, R230, UR40 ;  /* 0x00000028e6c27c20 */ /* 0x000fe40008410000 */
[----:B------:R-:W-:Y:S02]  /*6bf0*/  FMUL.FTZ R132, R132, -R198 ;  /* 0x800000c684847220 */ /* 0x000fe40000410000 */
[----:B-1----:R-:W-:Y:S02]  /*6c00*/  FMUL.FTZ R14, R62, R231 ;  /* 0x000000e73e0e7220 */ /* 0x002fe40000410000 */
[-C--:B------:R-:W-:Y:S02]  /*6c10*/  FFMA.FTZ R186, R190, -R185.reuse, R239 ;  /* 0x800000b9beba7223 */ /* 0x080fe400000100ef */
[----:B------:R-:W-:-:S02]  /*6c20*/  FFMA.FTZ R185, R184, -R185, R203 ;  /* 0x800000b9b8b97223 */ /* 0x000fc400000100cb */
[-C--:B------:R-:W-:Y:S02]  /*6c30*/  FMUL.FTZ R3, R184, R235.reuse ;  /* 0x000000ebb8037220 */ /* 0x080fe40000410000 */
[C---:B------:R-:W-:Y:S02]  /*6c40*/  FMUL.FTZ R13, R231.reuse, UR40 ;  /* 0x00000028e70d7c20 */ /* 0x040fe40008410000 */
[----:B------:R-:W-:Y:S02]  /*6c50*/  FFMA.FTZ R194, R231, UR41, -R194 ;  /* 0x00000029e7c27c23 */ /* 0x000fe400080108c2 */
[----:B------:R-:W-:Y:S02]  /*6c60*/  FFMA.FTZ R184, R133, R235, R132 ;  /* 0x000000eb85b87223 */ /* 0x000fe40000010084 */
[----:B------:R-:W-:Y:S02]  /*6c70*/  FMUL.FTZ R231, R127, R14 ;  /* 0x0000000e7fe77220 */ /* 0x000fe40000410000 */
[----:B------:R-:W-:-:S02]  /*6c80*/  FMUL.FTZ R132, R198, UR40 ;  /* 0x00000028c6847c20 */ /* 0x000fc40008410000 */
[----:B------:R-:W-:Y:S01]  /*6c90*/  FFMA.FTZ R15, R133, R198, -R196 ;  /* 0x000000c6850f7223 */ /* 0x000fe200000108c4 */
[----:B------:R1:W-:Y:S01]  /*6ca0*/  STS [R2.X4+0x8bc], R231 ;  /* 0x0008bce702007388 */ /* 0x0003e20000004800 */
[----:B------:R-:W-:Y:S02]  /*6cb0*/  FFMA.FTZ R192, R193, R230, R192 ;  /* 0x000000e6c1c07223 */ /* 0x000fe400000100c0 */
[----:B------:R-:W-:Y:S02]  /*6cc0*/  FFMA.FTZ R133, R190, R198, R3 ;  /* 0x000000c6be857223 */ /* 0x000fe40000010003 */
[C---:B------:R-:W-:Y:S02]  /*6cd0*/  FMUL.FTZ R193, R235.reuse, UR40 ;  /* 0x00000028ebc17c20 */ /* 0x040fe40008410000 */
[----:B------:R-:W-:Y:S02]  /*6ce0*/  FFMA.FTZ R132, R235, UR41, -R132 ;  /* 0x00000029eb847c23 */ /* 0x000fe40008010884 */
[----:B------:R-:W-:-:S02]  /*6cf0*/  FMUL.FTZ R3, R61, R235 ;  /* 0x000000eb3d037220 */ /* 0x000fc40000410000 */
[----:B------:R-:W-:Y:S02]  /*6d00*/  FADD.FTZ R235, -R229, R184 ;  /* 0x000000b8e5eb7221 */ /* 0x000fe40000010100 */
[----:B-1----:R-:W-:Y:S02]  /*6d10*/  FADD.FTZ R231, R228, R15 ;  /* 0x0000000fe4e77221 */ /* 0x002fe40000010000 */
[C---:B------:R-:W-:Y:S02]  /*6d20*/  FMUL.FTZ R184, R134.reuse, -R235 ;  /* 0x800000eb86b87220 */ /* 0x040fe40000410000 */
[----:B------:R-:W-:Y:S02]  /*6d30*/  FMUL.FTZ R134, R134, -R231 ;  /* 0x800000e786867220 */ /* 0x000fe40000410000 */
[----:B------:R-:W-:Y:S02]  /*6d40*/  FFMA.FTZ R131, R230, UR41, R13 ;  /* 0x00000029e6837c23 */ /* 0x000fe4000801000d */
[----:B------:R-:W-:-:S02]  /*6d50*/  FMUL.FTZ R13, R61, R198 ;  /* 0x000000c63d0d7220 */ /* 0x000fc40000410000 */
[----:B------:R-:W-:Y:S02]  /*6d60*/  FFMA.FTZ R193, R198, UR41, R193 ;  /* 0x00000029c6c17c23 */ /* 0x000fe400080100c1 */
[----:B------:R-:W-:Y:S02]  /*6d70*/  FFMA.FTZ R198, R135, R231, -R184 ;  /* 0x000000e787c67223 */ /* 0x000fe400000108b8 */
[-C--:B------:R-:W-:Y:S02]  /*6d80*/  FMUL.FTZ R190, R181, R235.reuse ;  /* 0x000000ebb5be7220 */ /* 0x080fe40000410000 */
[----:B------:R-:W-:Y:S02]  /*6d90*/  FFMA.FTZ R135, R135, R235, R134 ;  /* 0x000000eb87877223 */ /* 0x000fe40000010086 */
[----:B------:R-:W-:Y:S02]  /*6da0*/  FMUL.FTZ R134, R231, UR40 ;  /* 0x00000028e7867c20 */ /* 0x000fe40008410000 */
[----:B------:R-:W-:-:S02]  /*6db0*/  FFMA.FTZ R184, R191, R231, R190 ;  /* 0x000000e7bfb87223 */ /* 0x000fc400000100be */
[C---:B------:R-:W-:Y:S02]  /*6dc0*/  FMUL.FTZ R15, R235.reuse, UR40 ;  /* 0x00000028eb0f7c20 */ /* 0x040fe40008410000 */
[----:B------:R-:W-:Y:S02]  /*6dd0*/  FFMA.FTZ R134, R235, UR41, -R134 ;  /* 0x00000029eb867c23 */ /* 0x000fe40008010886 */
[----:B------:R-:W-:Y:S02]  /*6de0*/  FMUL.FTZ R190, R64, R235 ;  /* 0x000000eb40be7220 */ /* 0x000fe40000410000 */
[----:B------:R-:W-:Y:S02]  /*6df0*/  FADD.FTZ R226, -R226, R135 ;  /* 0x00000087e2e27221 */ /* 0x000fe40000010100 */
[----:B------:R-:W-:Y:S02]  /*6e00*/  FADD.FTZ R235, R227, R198 ;  /* 0x000000c6e3eb7221 */ /* 0x000fe40000010000 */
[----:B------:R-:W-:-:S02]  /*6e10*/  FMUL.FTZ R229, R128, R3 ;  /* 0x0000000380e57220 */ /* 0x000fc40000410000 */
[----:B------:R-:W-:Y:S02]  /*6e20*/  FMUL.FTZ R196, R64, R231 ;  /* 0x000000e740c47220 */ /* 0x000fe40000410000 */
[C---:B------:R-:W-:Y:S01]  /*6e30*/  FMUL.FTZ R198, R136.reuse, -R226 ;  /* 0x800000e288c67220 */ /* 0x040fe20000410000 */
[----:B------:R1:W-:Y:S01]  /*6e40*/  STS [R2.X4+0x8b4], R229 ;  /* 0x0008b4e502007388 */ /* 0x0003e20000004800 */
[-C--:B------:R-:W-:Y:S02]  /*6e50*/  FMUL.FTZ R136, R136, -R235.reuse ;  /* 0x800000eb88887220 */ /* 0x080fe40000410000 */
[----:B------:R-:W-:Y:S02]  /*6e60*/  FMUL.FTZ R191, R125, R196 ;  /* 0x000000c47dbf7220 */ /* 0x000fe40000410000 */
[----:B------:R-:W-:Y:S02]  /*6e70*/  FFMA.FTZ R135, R231, UR41, R15 ;  /* 0x00000029e7877c23 */ /* 0x000fe4000801000f */
[----:B------:R-:W-:Y:S01]  /*6e80*/  FMUL.FTZ R181, R182, R226 ;  /* 0x000000e2b6b57220 */ /* 0x000fe20000410000 */
[----:B------:R3:W-:Y:S01]  /*6e90*/  STS [R2.X4+0x8a8], R191 ;  /* 0x0008a8bf02007388 */ /* 0x0007e20000004800 */
[----:B------:R-:W-:-:S02]  /*6ea0*/  FFMA.FTZ R15, R137, R235, -R198 ;  /* 0x000000eb890f7223 */ /* 0x000fc400000108c6 */
[----:B------:R-:W-:Y:S02]  /*6eb0*/  FFMA.FTZ R182, R137, R226, R136 ;  /* 0x000000e289b67223 */ /* 0x000fe40000010088 */
[----:B-1----:R-:W-:Y:S02]  /*6ec0*/  FMUL.FTZ R229, R125, R190 ;  /* 0x000000be7de57220 */ /* 0x002fe40000410000 */
[----:B------:R-:W-:Y:S02]  /*6ed0*/  FMUL.FTZ R137, R235, UR40 ;  /* 0x00000028eb897c20 */ /* 0x000fe40008410000 */
[C---:B------:R-:W-:Y:S01]  /*6ee0*/  FMUL.FTZ R136, R226.reuse, UR40 ;  /* 0x00000028e2887c20 */ /* 0x040fe20008410000 */
[----:B------:R1:W-:Y:S01]  /*6ef0*/  STS [R2.X4+0x8ac], R229 ;  /* 0x0008ace502007388 */ /* 0x0003e20000004800 */
[----:B------:R-:W-:Y:S02]  /*6f00*/  FFMA.FTZ R137, R226, UR41, -R137 ;  /* 0x00000029e2897c23 */ /* 0x000fe40008010889 */
[----:B---3--:R-:W-:-:S02]  /*6f10*/  FMUL.FTZ R191, R63, R226 ;  /* 0x000000e23fbf7220 */ /* 0x008fc40000410000 */
[----:B------:R-:W-:Y:S02]  /*6f20*/  FADD.FTZ R226, -R225, R182 ;  /* 0x000000b6e1e27221 */ /* 0x000fe40000010100 */
[----:B------:R-:W-:Y:S02]  /*6f30*/  FFMA.FTZ R181, R176, R235, R181 ;  /* 0x000000ebb0b57223 */ /* 0x000fe400000100b5 */
[-C--:B------:R-:W-:Y:S02]  /*6f40*/  FMUL.FTZ R176, R138, -R226.reuse ;  /* 0x800000e28ab07220 */ /* 0x080fe40000410000 */
[----:B-1----:R-:W-:Y:S02]  /*6f50*/  FADD.FTZ R229, R224, R15 ;  /* 0x0000000fe0e57221 */ /* 0x002fe40000010000 */
[----:B------:R-:W-:Y:S02]  /*6f60*/  FMUL.FTZ R182, R179, R226 ;  /* 0x000000e2b3b67220 */ /* 0x000fe40000410000 */
[----:B------:R-:W-:-:S02]  /*6f70*/  FMUL.FTZ R138, R138, -R229 ;  /* 0x800000e58a8a7220 */ /* 0x000fc40000410000 */
[CC--:B------:R-:W-:Y:S02]  /*6f80*/  FFMA.FTZ R15, R139.reuse, R229.reuse, -R176 ;  /* 0x000000e58b0f7223 */ /* 0x0c0fe400000108b0 */
[----:B------:R-:W-:Y:S02]  /*6f90*/  FFMA.FTZ R176, R139, R226, R138 ;  /* 0x000000e28bb07223 */ /* 0x000fe4000001008a */
[----:B------:R-:W-:Y:S02]  /*6fa0*/  FFMA.FTZ R138, R173, R229, R182 ;  /* 0x000000e5ad8a7223 */ /* 0x000fe400000100b6 */
[----:B------:R-:W-:Y:S02]  /*6fb0*/  FFMA.FTZ R189, R31, -R241, R202 ;  /* 0x800000f11fbd7223 */ /* 0x000fe400000100ca */
[----:B------:R-:W-:Y:S02]  /*6fc0*/  FMUL.FTZ R173, R229, UR40 ;  /* 0x00000028e5ad7c20 */ /* 0x000fe40008410000 */
[----:B------:R-:W-:-:S02]  /*6fd0*/  FMUL.FTZ R12, R62, R230 ;  /* 0x000000e63e0c7220 */ /* 0x000fc40000410000 */
[----:B------:R-:W-:Y:S02]  /*6fe0*/  FMUL.FTZ R139, R226, UR40 ;  /* 0x00000028e28b7c20 */ /* 0x000fe40008410000 */
[----:B------:R-:W-:Y:S02]  /*6ff0*/  FFMA.FTZ R189, R30, -R203, R189 ;  /* 0x800000cb1ebd7223 */ /* 0x000fe400000100bd */
[----:B------:R-:W-:Y:S02]  /*7000*/  FMUL.FTZ R198, R66, R229 ;  /* 0x000000e542c67220 */ /* 0x000fe40000410000 */
[----:B------:R-:W-:Y:S02]  /*7010*/  FFMA.FTZ R173, R226, UR41, -R173 ;  /* 0x00000029e2ad7c23 */ /* 0x000fe400080108ad */
[----:B------:R-:W-:Y:S02]  /*7020*/  FMUL.FTZ R203, R127, R12 ;  /* 0x0000000c7fcb7220 */ /* 0x000fe40000410000 */
[----:B------:R-:W-:-:S02]  /*7030*/  FADD.FTZ R223, -R223, R176 ;  /* 0x000000b0dfdf7221 */ /* 0x000fc40000010100 */
[----:B------:R-:W-:Y:S01]  /*7040*/  FFMA.FTZ R182, R229, UR41, R139 ;  /* 0x00000029e5b67c23 */ /* 0x000fe2000801008b */
[----:B------:R1:W-:Y:S01]  /*7050*/  STS [R2.X4+0x8b8], R203 ;  /* 0x0008b8cb02007388 */ /* 0x0003e20000004800 */
[----:B------:R-:W-:Y:S02]  /*7060*/  FMUL.FTZ R179, R19, R198 ;  /* 0x000000c613b37220 */ /* 0x000fe40000410000 */
[----:B------:R-:W-:Y:S02]  /*7070*/  FADD.FTZ R222, R222, R15 ;  /* 0x0000000fdede7221 */ /* 0x000fe40000010000 */
[----:B------:R-:W-:Y:S01]  /*7080*/  FMUL.FTZ R139, R236, R173 ;  /* 0x000000adec8b7220 */ /* 0x000fe20000410000 */
[----:B------:R3:W-:Y:S01]  /*7090*/  STS [R2.X4+0x898], R179 ;  /* 0x000898b302007388 */ /* 0x0007e20000004800 */
[----:B------:R-:W-:Y:S02]  /*70a0*/  FMUL.FTZ R173, R140, -R223 ;  /* 0x800000df8cad7220 */ /* 0x000fe40000410000 */
[----:B------:R-:W-:-:S02]  /*70b0*/  FMUL.FTZ R225, R126, R191 ;  /* 0x000000bf7ee17220 */ /* 0x000fc40000410000 */
[----:B-1----:R-:W-:Y:S02]  /*70c0*/  FMUL.FTZ R203, R128, R13 ;  /* 0x0000000d80cb7220 */ /* 0x002fe40000410000 */
[----:B------:R-:W-:Y:S01]  /*70d0*/  FMUL.FTZ R202, R66, R226 ;  /* 0x000000e242ca7220 */ /* 0x000fe20000410000 */
[----:B------:R1:W-:Y:S01]  /*70e0*/  STS [R2.X4+0x8a4], R225 ;  /* 0x0008a4e102007388 */ /* 0x0003e20000004800 */
[-C--:B------:R-:W-:Y:S02]  /*70f0*/  FMUL.FTZ R140, R140, -R222.reuse ;  /* 0x800000de8c8c7220 */ /* 0x080fe40000410000 */
[----:B------:R-:W-:Y:S01]  /*7100*/  FFMA.FTZ R173, R141, R222, -R173 ;  /* 0x000000de8dad7223 */ /* 0x000fe200000108ad */
[----:B------:R4:W-:Y:S01]  /*7110*/  STS [R2.X4+0x8b0], R203 ;  /* 0x0008b0cb02007388 */ /* 0x0009e20000004800 */
[-C--:B---3--:R-:W-:Y:S02]  /*7120*/  FMUL.FTZ R179, R65, R223.reuse ;  /* 0x000000df41b37220 */ /* 0x088fe40000410000 */
[----:B------:R-:W-:-:S02]  /*7130*/  FFMA.FTZ R140, R141, R223, R140 ;  /* 0x000000df8d8c7223 */ /* 0x000fc4000001008c */
[----:B------:R-:W-:Y:S02]  /*7140*/  FADD.FTZ R220, R220, R173 ;  /* 0x000000addcdc7221 */ /* 0x000fe40000010000 */
[----:B-1----:R-:W-:Y:S02]  /*7150*/  FMUL.FTZ R225, R19, R202 ;  /* 0x000000ca13e17220 */ /* 0x002fe40000410000 */
[----:B------:R-:W-:Y:S02]  /*7160*/  FMUL.FTZ R141, R65, R222 ;  /* 0x000000de418d7220 */ /* 0x000fe40000410000 */
[----:B----4-:R-:W-:Y:S01]  /*7170*/  FMUL.FTZ R203, R63, R235 ;  /* 0x000000eb3fcb7220 */ /* 0x010fe20000410000 */
[----:B------:R1:W-:Y:S01]  /*7180*/  STS [R2.X4+0x89c], R225 ;  /* 0x00089ce102007388 */ /* 0x0003e20000004800 */
[----:B------:R-:W-:Y:S02]  /*7190*/  FMUL.FTZ R173, R177, R179 ;  /* 0x000000b3b1ad7220 */ /* 0x000fe40000410000 */
[----:B------:R-:W-:-:S02]  /*71a0*/  FMUL.FTZ R176, R180, R191 ;  /* 0x000000bfb4b07220 */ /* 0x000fc40000410000 */
[----:B------:R-:W-:Y:S02]  /*71b0*/  FADD.FTZ R221, -R221, R140 ;  /* 0x0000008cdddd7221 */ /* 0x000fe40000010100 */
[----:B------:R-:W-:Y:S02]  /*71c0*/  FMUL.FTZ R227, R126, R203 ;  /* 0x000000cb7ee37220 */ /* 0x000fe40000410000 */
[-C--:B------:R-:W-:Y:S02]  /*71d0*/  FMUL.FTZ R140, R177, R141.reuse ;  /* 0x0000008db18c7220 */ /* 0x080fe40000410000 */
[-C--:B-1----:R-:W-:Y:S01]  /*71e0*/  FMUL.FTZ R225, R124, R141.reuse ;  /* 0x0000008d7ce17220 */ /* 0x082fe20000410000 */
[----:B------:R1:W-:Y:S01]  /*71f0*/  STS [R2.X4+0x8a0], R227 ;  /* 0x0008a0e302007388 */ /* 0x0003e20000004800 */
[----:B------:R-:W-:Y:S02]  /*7200*/  FFMA.FTZ R173, R178, R141, R173 ;  /* 0x0000008db2ad7223 */ /* 0x000fe400000100ad */
[----:B------:R-:W-:Y:S01]  /*7210*/  FFMA.FTZ R141, R183, R203, R176 ;  /* 0x000000cbb78d7223 */ /* 0x000fe200000100b0 */
[----:B------:R-:W-:Y:S01]  /*7220*/  STS [R2.X4+0x890], R225 ;  /* 0x000890e102007388 */ /* 0x000fe20000004800 */
[----:B------:R-:W-:-:S02]  /*7230*/  FFMA.FTZ R139, R197, R182, R139 ;  /* 0x000000b6c58b7223 */ /* 0x000fc4000001008b */
[C---:B------:R-:W-:Y:S02]  /*7240*/  FMUL.FTZ R176, R142.reuse, -R221 ;  /* 0x800000dd8eb07220 */ /* 0x040fe40000410000 */
[-C--:B------:R-:W-:Y:S02]  /*7250*/  FMUL.FTZ R182, R142, -R220.reuse ;  /* 0x800000dc8eb67220 */ /* 0x080fe40000410000 */
[-C--:B-1----:R-:W-:Y:S02]  /*7260*/  FMUL.FTZ R227, R124, R179.reuse ;  /* 0x000000b37ce37220 */ /* 0x082fe40000410000 */
[----:B------:R-:W-:Y:S02]  /*7270*/  FFMA.FTZ R140, R178, R179, -R140 ;  /* 0x000000b3b28c7223 */ /* 0x000fe4000001088c */
[C---:B------:R-:W-:Y:S01]  /*7280*/  FFMA.FTZ R179, R143.reuse, R220, -R176 ;  /* 0x000000dc8fb37223 */ /* 0x040fe200000108b0 */
[----:B------:R-:W-:Y:S01]  /*7290*/  STS [R2.X4+0x894], R227 ;  /* 0x000894e302007388 */ /* 0x000fe20000004800 */
[----:B------:R-:W-:-:S02]  /*72a0*/  FFMA.FTZ R182, R143, R221, R182 ;  /* 0x000000dd8fb67223 */ /* 0x000fc400000100b6 */
[----:B------:R-:W-:Y:S02]  /*72b0*/  FMUL.FTZ R15, R236, R202 ;  /* 0x000000caec0f7220 */ /* 0x000fe40000410000 */
[----:B------:R-:W-:Y:S02]  /*72c0*/  FADD.FTZ R218, R218, R179 ;  /* 0x000000b3dada7221 */ /* 0x000fe40000010000 */
[----:B------:R-:W-:Y:S02]  /*72d0*/  FADD.FTZ R219, -R219, R182 ;  /* 0x000000b6dbdb7221 */ /* 0x000fe40000010100 */
[-C--:B------:R-:W-:Y:S02]  /*72e0*/  FMUL.FTZ R236, R236, R198.reuse ;  /* 0x000000c6ecec7220 */ /* 0x080fe40000410000 */
[----:B------:R-:W-:Y:S02]  /*72f0*/  FFMA.FTZ R15, R197, R198, R15 ;  /* 0x000000c6c50f7223 */ /* 0x000fe4000001000f */
[----:B------:R-:W-:-:S02]  /*7300*/  FMUL.FTZ R198, R180, R203 ;  /* 0x000000cbb4c67220 */ /* 0x000fc40000410000 */
[C---:B------:R-:W-:Y:S02]  /*7310*/  FMUL.FTZ R182, R144.reuse, -R218 ;  /* 0x800000da90b67220 */ /* 0x040fe40000410000 */
[----:B------:R-:W-:Y:S02]  /*7320*/  FMUL.FTZ R144, R144, -R219 ;  /* 0x800000db90907220 */ /* 0x000fe40000410000 */
[----:B------:R-:W-:Y:S02]  /*7330*/  FFMA.FTZ R142, R183, R191, -R198 ;  /* 0x000000bfb78e7223 */ /* 0x000fe400000108c6 */
[C---:B------:R-:W-:Y:S02]  /*7340*/  FFMA.FTZ R182, R145.reuse, R219, R182 ;  /* 0x000000db91b67223 */ /* 0x040fe400000100b6 */
[----:B------:R-:W-:Y:S02]  /*7350*/  FMUL.FTZ R198, R68, R220 ;  /* 0x000000dc44c67220 */ /* 0x000fe40000410000 */
[----:B------:R-:W-:-:S02]  /*7360*/  FFMA.FTZ R145, R145, R218, -R144 ;  /* 0x000000da91917223 */ /* 0x000fc40000010890 */
[----:B------:R-:W-:Y:S02]  /*7370*/  FMUL.FTZ R143, R187, R190 ;  /* 0x000000bebb8f7220 */ /* 0x000fe40000410000 */
[----:B------:R-:W-:Y:S02]  /*7380*/  FADD.FTZ R217, -R217, R182 ;  /* 0x000000b6d9d97221 */ /* 0x000fe40000010100 */
[----:B------:R-:W-:Y:S02]  /*7390*/  FMUL.FTZ R191, R121, R198 ;  /* 0x000000c679bf7220 */ /* 0x000fe40000410000 */
[----:B------:R-:W-:Y:S02]  /*73a0*/  FADD.FTZ R216, R216, R145 ;  /* 0x00000091d8d87221 */ /* 0x000fe40000010000 */
[-C--:B------:R-:W-:Y:S01]  /*73b0*/  FMUL.FTZ R145, R187, R196.reuse ;  /* 0x000000c4bb917220 */ /* 0x080fe20000410000 */
[----:B------:R1:W-:Y:S01]  /*73c0*/  STS [R2.X4+0x888], R191 ;  /* 0x000888bf02007388 */ /* 0x0003e20000004800 */
[----:B------:R-:W-:-:S02]  /*73d0*/  FFMA.FTZ R196, R188, R196, R143 ;  /* 0x000000c4bcc47223 */ /* 0x000fc4000001008f */
[CC--:B------:R-:W-:Y:S02]  /*73e0*/  FMUL.FTZ R143, R146.reuse, -R217.reuse ;  /* 0x800000d9928f7220 */ /* 0x0c0fe40000410000 */
[-C--:B------:R-:W-:Y:S02]  /*73f0*/  FMUL.FTZ R146, R146, -R216.reuse ;  /* 0x800000d892927220 */ /* 0x080fe40000410000 */
[C---:B------:R-:W-:Y:S02]  /*7400*/  FFMA.FTZ R143, R147.reuse, R216, -R143 ;  /* 0x000000d8938f7223 */ /* 0x040fe4000001088f */
[----:B------:R-:W-:Y:S02]  /*7410*/  FFMA.FTZ R146, R147, R217, R146 ;  /* 0x000000d993927223 */ /* 0x000fe40000010092 */
[----:B-1----:R-:W-:Y:S02]  /*7420*/  FMUL.FTZ R191, R67, R219 ;  /* 0x000000db43bf7220 */ /* 0x002fe40000410000 */
[----:B------:R-:W-:-:S02]  /*7430*/  FFMA.FTZ R190, R188, R190, -R145 ;  /* 0x000000bebcbe7223 */ /* 0x000fc40000010891 */
[----:B------:R-:W-:Y:S02]  /*7440*/  FMUL.FTZ R145, R67, R218 ;  /* 0x000000da43917220 */ /* 0x000fe40000410000 */
[----:B------:R-:W-:Y:S02]  /*7450*/  FMUL.FTZ R144, R171, R191 ;  /* 0x000000bfab907220 */ /* 0x000fe40000410000 */
[----:B------:R-:W-:Y:S02]  /*7460*/  FADD.FTZ R214, R214, R143 ;  /* 0x0000008fd6d67221 */ /* 0x000fe40000010000 */
[----:B------:R-:W-:Y:S02]  /*7470*/  FADD.FTZ R215, -R215, R146 ;  /* 0x00000092d7d77221 */ /* 0x000fe40000010100 */
[----:B------:R-:W-:Y:S02]  /*7480*/  FFMA.FTZ R146, R172, R145, R144 ;  /* 0x00000091ac927223 */ /* 0x000fe40000010090 */
[----:B------:R-:W-:-:S02]  /*7490*/  FMUL.FTZ R144, R148, -R214 ;  /* 0x800000d694907220 */ /* 0x000fc40000410000 */
[-C--:B------:R-:W-:Y:S02]  /*74a0*/  FMUL.FTZ R148, R148, -R215.reuse ;  /* 0x800000d794947220 */ /* 0x080fe40000410000 */
[C---:B------:R-:W-:Y:S02]  /*74b0*/  FFMA.FTZ R144, R149.reuse, R215, R144 ;  /* 0x000000d795907223 */ /* 0x040fe40000010090 */
[----:B------:R-:W-:Y:S02]  /*74c0*/  FFMA.FTZ R149, R149, R214, -R148 ;  /* 0x000000d695957223 */ /* 0x000fe40000010894 */
[----:B------:R-:W-:Y:S02]  /*74d0*/  FMUL.FTZ R143, R185, R3 ;  /* 0x00000003b98f7220 */ /* 0x000fe40000410000 */
[----:B------:R-:W-:Y:S02]  /*74e0*/  FADD.FTZ R213, -R213, R144 ;  /* 0x00000090d5d57221 */ /* 0x000fe40000010100 */
[----:B------:R-:W-:-:S02]  /*74f0*/  FADD.FTZ R212, R212, R149 ;  /* 0x00000095d4d47221 */ /* 0x000fc40000010000 */
[-C--:B------:R-:W-:Y:S02]  /*7500*/  FMUL.FTZ R144, R185, R13.reuse ;  /* 0x0000000db9907220 */ /* 0x080fe40000410000 */
[----:B------:R-:W-:Y:S02]  /*7510*/  FFMA.FTZ R143, R186, R13, R143 ;  /* 0x0000000dba8f7223 */ /* 0x000fe4000001008f */
[C---:B------:R-:W-:Y:S02]  /*7520*/  FMUL.FTZ R13, R150.reuse, -R213 ;  /* 0x800000d5960d7220 */ /* 0x040fe40000410000 */
[-C--:B------:R-:W-:Y:S02]  /*7530*/  FMUL.FTZ R150, R150, -R212.reuse ;  /* 0x800000d496967220 */ /* 0x080fe40000410000 */
[----:B------:R-:W-:Y:S02]  /*7540*/  FMUL.FTZ R182, R70, R217 ;  /* 0x000000d946b67220 */ /* 0x000fe40000410000 */
[----:B------:R-:W-:-:S02]  /*7550*/  FFMA.FTZ R13, R151, R212, -R13 ;  /* 0x000000d4970d7223 */ /* 0x000fc4000001080d */
[----:B------:R-:W-:Y:S02]  /*7560*/  FFMA.FTZ R150, R151, R213, R150 ;  /* 0x000000d597967223 */ /* 0x000fe40000010096 */
[----:B------:R-:W-:Y:S02]  /*7570*/  FFMA.FTZ R144, R186, R3, -R144 ;  /* 0x00000003ba907223 */ /* 0x000fe40000010890 */
[----:B------:R-:W-:Y:S02]  /*7580*/  FMUL.FTZ R148, R70, R216 ;  /* 0x000000d846947220 */ /* 0x000fe40000410000 */
[----:B------:R-:W-:Y:S02]  /*7590*/  FMUL.FTZ R3, R169, R182 ;  /* 0x000000b6a9037220 */ /* 0x000fe40000410000 */
[----:B------:R-:W-:Y:S02]  /*75a0*/  FADD.FTZ R210, R210, R13 ;  /* 0x0000000dd2d27221 */ /* 0x000fe40000010000 */
[----:B------:R-:W-:-:S02]  /*75b0*/  FADD.FTZ R211, -R211, R150 ;  /* 0x00000096d3d37221 */ /* 0x000fc40000010100 */
[-C--:B------:R-:W-:Y:S02]  /*75c0*/  FMUL.FTZ R13, R169, R148.reuse ;  /* 0x00000094a90d7220 */ /* 0x080fe40000410000 */
[-C--:B------:R-:W-:Y:S02]  /*75d0*/  FFMA.FTZ R3, R170, R148.reuse, R3 ;  /* 0x00000094aa037223 */ /* 0x080fe40000010003 */
[----:B------:R-:W-:Y:S02]  /*75e0*/  FMUL.FTZ R149, R115, R148 ;  /* 0x0000009473957220 */ /* 0x000fe40000410000 */
[-C--:B------:R-:W-:Y:S02]  /*75f0*/  FMUL.FTZ R147, R171, R145.reuse ;  /* 0x00000091ab937220 */ /* 0x080fe40000410000 */
[----:B------:R-:W-:Y:S01]  /*7600*/  FMUL.FTZ R148, R152, -R210 ;  /* 0x800000d298947220 */ /* 0x000fe20000410000 */
[----:B------:R-:W-:Y:S01]  /*7610*/  STS [R2.X4+0x878], R149 ;  /* 0x0008789502007388 */ /* 0x000fe20000004800 */
[----:B------:R-:W-:-:S02]  /*7620*/  FMUL.FTZ R145, R118, R145 ;  /* 0x0000009176917220 */ /* 0x000fc40000410000 */
[-C--:B------:R-:W-:Y:S02]  /*7630*/  FMUL.FTZ R152, R152, -R211.reuse ;  /* 0x800000d398987220 */ /* 0x080fe40000410000 */
[C---:B------:R-:W-:Y:S01]  /*7640*/  FFMA.FTZ R148, R153.reuse, R211, R148 ;  /* 0x000000d399947223 */ /* 0x040fe20000010094 */
[----:B------:R1:W-:Y:S01]  /*7650*/  STS [R2.X4+0x880], R145 ;  /* 0x0008809102007388 */ /* 0x0003e20000004800 */
[----:B------:R-:W-:Y:S02]  /*7660*/  FFMA.FTZ R153, R153, R210, -R152 ;  /* 0x000000d299997223 */ /* 0x000fe40000010898 */
[----:B------:R-:W-:Y:S02]  /*7670*/  FADD.FTZ R209, -R209, R148 ;  /* 0x00000094d1d17221 */ /* 0x000fe40000010100 */
[----:B------:R-:W-:Y:S02]  /*7680*/  FADD.FTZ R208, R208, R153 ;  /* 0x00000099d0d07221 */ /* 0x000fe40000010000 */
[----:B------:R-:W-:-:S02]  /*7690*/  FMUL.FTZ R153, R199, R12 ;  /* 0x0000000cc7997220 */ /* 0x000fc40000410000 */
[----:B------:R-:W-:Y:S02]  /*76a0*/  FMUL.FTZ R151, R115, R182 ;  /* 0x000000b673977220 */ /* 0x000fe40000410000 */
[-C--:B-1----:R-:W-:Y:S02]  /*76b0*/  FMUL.FTZ R145, R199, R14.reuse ;  /* 0x0000000ec7917220 */ /* 0x082fe40000410000 */
[C---:B------:R-:W-:Y:S01]  /*76c0*/  FFMA.FTZ R14, R130.reuse, R14, -R153 ;  /* 0x0000000e820e7223 */ /* 0x040fe20000010899 */
[----:B------:R1:W-:Y:S01]  /*76d0*/  STS [R2.X4+0x87c], R151 ;  /* 0x00087c9702007388 */ /* 0x0003e20000004800 */
[----:B------:R-:W-:Y:S02]  /*76e0*/  FFMA.FTZ R145, R130, R12, R145 ;  /* 0x0000000c82917223 */ /* 0x000fe40000010091 */
[C---:B------:R-:W-:Y:S02]  /*76f0*/  FMUL.FTZ R12, R154.reuse, -R209 ;  /* 0x800000d19a0c7220 */ /* 0x040fe40000410000 */
[----:B------:R-:W-:-:S02]  /*7700*/  FMUL.FTZ R154, R154, -R208 ;  /* 0x800000d09a9a7220 */ /* 0x000fc40000410000 */
[C---:B------:R-:W-:Y:S02]  /*7710*/  FFMA.FTZ R149, R155.reuse, R208, -R12 ;  /* 0x000000d09b957223 */ /* 0x040fe4000001080c */
[----:B------:R-:W-:Y:S02]  /*7720*/  FFMA.FTZ R154, R155, R209, R154 ;  /* 0x000000d19b9a7223 */ /* 0x000fe4000001009a */
[----:B------:R-:W-:Y:S02]  /*7730*/  FADD.FTZ R206, R206, R149 ;  /* 0x00000095cece7221 */ /* 0x000fe40000010000 */
[----:B------:R-:W-:Y:S02]  /*7740*/  FADD.FTZ R207, -R207, R154 ;  /* 0x0000009acfcf7221 */ /* 0x000fe40000010100 */
[----:B------:R-:W-:Y:S02]  /*7750*/  FFMA.FTZ R13, R170, R182, -R13 ;  /* 0x000000b6aa0d7223 */ /* 0x000fe4000001080d */
[----:B------:R-:W-:-:S02]  /*7760*/  FMUL.FTZ R149, R156, -R207 ;  /* 0x800000cf9c957220 */ /* 0x000fc40000410000 */
[-C--:B------:R-:W-:Y:S02]  /*7770*/  FMUL.FTZ R156, R156, -R206.reuse ;  /* 0x800000ce9c9c7220 */ /* 0x080fe40000410000 */
[C---:B------:R-:W-:Y:S02]  /*7780*/  FFMA.FTZ R149, R157.reuse, R206, -R149 ;  /* 0x000000ce9d957223 */ /* 0x040fe40000010895 */
[----:B------:R-:W-:Y:S02]  /*7790*/  FFMA.FTZ R156, R157, R207, R156 ;  /* 0x000000cf9d9c7223 */ /* 0x000fe4000001009c */
[----:B------:R-:W-:Y:S02]  /*77a0*/  FMUL.FTZ R153, R69, R215 ;  /* 0x000000d745997220 */ /* 0x000fe40000410000 */
[----:B------:R-:W-:Y:S02]  /*77b0*/  FMUL.FTZ R182, R72, R213 ;  /* 0x000000d548b67220 */ /* 0x000fe40000410000 */
[----:B------:R-:W-:-:S02]  /*77c0*/  FADD.FTZ R204, R204, R149 ;  /* 0x00000095cccc7221 */ /* 0x000fc40000010000 */
[----:B------:R-:W-:Y:S02]  /*77d0*/  FADD.FTZ R205, -R205, R156 ;  /* 0x0000009ccdcd7221 */ /* 0x000fe40000010100 */
[----:B------:R-:W-:Y:S02]  /*77e0*/  FFMA.FTZ R197, R197, R202, -R236 ;  /* 0x000000cac5c57223 */ /* 0x000fe400000108ec */
[----:B-1----:R-:W-:Y:S02]  /*77f0*/  FMUL.FTZ R151, R69, R214 ;  /* 0x000000d645977220 */ /* 0x002fe40000410000 */
[----:B------:R-:W-:Y:S02]  /*7800*/  FMUL.FTZ R148, R167, R153 ;  /* 0x00000099a7947220 */ /* 0x000fe40000410000 */
[----:B------:R-:W-:Y:S02]  /*7810*/  FMUL.FTZ R202, R68, R221 ;  /* 0x000000dd44ca7220 */ /* 0x000fe40000410000 */
[----:B------:R-:W-:-:S02]  /*7820*/  FMUL.FTZ R154, R72, R212 ;  /* 0x000000d4489a7220 */ /* 0x000fc40000410000 */
[----:B------:R-:W-:Y:S02]  /*7830*/  FMUL.FTZ R149, R165, R182 ;  /* 0x000000b6a5957220 */ /* 0x000fe40000410000 */
[C---:B------:R-:W-:Y:S02]  /*7840*/  FMUL.FTZ R152, R158.reuse, -R204 ;  /* 0x800000cc9e987220 */ /* 0x040fe40000410000 */
[----:B------:R-:W-:Y:S02]  /*7850*/  FMUL.FTZ R158, R158, -R205 ;  /* 0x800000cd9e9e7220 */ /* 0x000fe40000410000 */
[-C--:B------:R-:W-:Y:S02]  /*7860*/  FMUL.FTZ R12, R167, R151.reuse ;  /* 0x00000097a70c7220 */ /* 0x080fe40000410000 */
[-C--:B------:R-:W-:Y:S02]  /*7870*/  FFMA.FTZ R148, R168, R151.reuse, R148 ;  /* 0x00000097a8947223 */ /* 0x080fe40000010094 */
[----:B------:R-:W-:-:S02]  /*7880*/  FMUL.FTZ R155, R112, R151 ;  /* 0x00000097709b7220 */ /* 0x000fc40000410000 */
[----:B------:R-:W-:Y:S02]  /*7890*/  FMUL.FTZ R203, R121, R202 ;  /* 0x000000ca79cb7220 */ /* 0x000fe40000410000 */
[-C--:B------:R-:W-:Y:S01]  /*78a0*/  FMUL.FTZ R151, R165, R154.reuse ;  /* 0x0000009aa5977220 */ /* 0x080fe20000410000 */
[----:B------:R-:W-:Y:S01]  /*78b0*/  STS [R2.X4+0x870], R155 ;  /* 0x0008709b02007388 */ /* 0x000fe20000004800 */
[-C--:B------:R-:W-:Y:S02]  /*78c0*/  FFMA.FTZ R150, R166, R154.reuse, R149 ;  /* 0x0000009aa6967223 */ /* 0x080fe40000010095 */
[----:B------:R-:W-:Y:S01]  /*78d0*/  FMUL.FTZ R157, R107, R154 ;  /* 0x0000009a6b9d7220 */ /* 0x000fe20000410000 */
[----:B------:R1:W-:Y:S01]  /*78e0*/  STS [R2.X4+0x88c], R203 ;  /* 0x00088ccb02007388 */ /* 0x0003e20000004800 */
[C---:B------:R-:W-:Y:S02]  /*78f0*/  FFMA.FTZ R154, R159.reuse, R205, R152 ;  /* 0x000000cd9f9a7223 */ /* 0x040fe40000010098 */
[----:B------:R-:W-:Y:S01]  /*7900*/  FFMA.FTZ R159, R159, R204, -R158 ;  /* 0x000000cc9f9f7223 */ /* 0x000fe2000001089e */
[----:B------:R-:W-:Y:S01]  /*7910*/  STS [R2.X4+0x868], R157 ;  /* 0x0008689d02007388 */ /* 0x000fe20000004800 */
[----:B------:R-:W-:-:S02]  /*7920*/  FFMA.FTZ R147, R172, R191, -R147 ;  /* 0x000000bfac937223 */ /* 0x000fc40000010893 */
[----:B------:R-:W-:Y:S02]  /*7930*/  FADD.FTZ R233, -R233, R154 ;  /* 0x0000009ae9e97221 */ /* 0x000fe40000010100 */
[----:B------:R-:W-:Y:S02]  /*7940*/  FADD.FTZ R232, R232, R159 ;  /* 0x0000009fe8e87221 */ /* 0x000fe40000010000 */
[----:B-1----:R-:W-:Y:S02]  /*7950*/  FMUL.FTZ R203, R118, R191 ;  /* 0x000000bf76cb7220 */ /* 0x002fe40000410000 */
[----:B------:R-:W-:Y:S02]  /*7960*/  FMUL.FTZ R191, R112, R153 ;  /* 0x0000009970bf7220 */ /* 0x000fe40000410000 */
[----:B------:R-:W-:Y:S01]  /*7970*/  FFMA.FTZ R152, R166, R182, -R151 ;  /* 0x000000b6a6987223 */ /* 0x000fe20000010897 */
[----:B------:R-:W-:Y:S01]  /*7980*/  STS [R2.X4+0x884], R203 ;  /* 0x000884cb02007388 */ /* 0x000fe20000004800 */
[----:B------:R-:W-:-:S02]  /*7990*/  FMUL.FTZ R149, R75, R233 ;  /* 0x000000e94b957220 */ /* 0x000fc40000410000 */
[----:B------:R-:W-:Y:S01]  /*79a0*/  FMUL.FTZ R151, R75, R232 ;  /* 0x000000e84b977220 */ /* 0x000fe20000410000 */
[----:B------:R1:W-:Y:S01]  /*79b0*/  STS [R2.X4+0x874], R191 ;  /* 0x000874bf02007388 */ /* 0x0003e20000004800 */
[----:B------:R-:W-:Y:S02]  /*79c0*/  FMUL.FTZ R154, R76, R205 ;  /* 0x000000cd4c9a7220 */ /* 0x000fe40000410000 */
[----:B------:R-:W-:Y:S02]  /*79d0*/  FMUL.FTZ R158, R28, R149 ;  /* 0x000000951c9e7220 */ /* 0x000fe40000410000 */
[----:B------:R-:W-:Y:S02]  /*79e0*/  FMUL.FTZ R156, R76, R204 ;  /* 0x000000cc4c9c7220 */ /* 0x000fe40000410000 */
[----:B------:R-:W-:Y:S02]  /*79f0*/  FMUL.FTZ R155, R16, R154 ;  /* 0x0000009a109b7220 */ /* 0x000fe40000410000 */
[----:B------:R-:W-:-:S02]  /*7a00*/  FFMA.FTZ R158, R29, R151, R158 ;  /* 0x000000971d9e7223 */ /* 0x000fc4000001009e */
[----:B-1----:R-:W-:Y:S02]  /*7a10*/  FMUL.FTZ R191, R107, R182 ;  /* 0x000000b66bbf7220 */ /* 0x002fe40000410000 */
[----:B------:R-:W-:Y:S02]  /*7a20*/  FMUL.FTZ R182, R28, R151 ;  /* 0x000000971cb67220 */ /* 0x000fe40000410000 */
[-C--:B------:R-:W-:Y:S01]  /*7a30*/  FMUL.FTZ R157, R16, R156.reuse ;  /* 0x0000009c109d7220 */ /* 0x080fe20000410000 */
[----:B------:R1:W-:Y:S01]  /*7a40*/  STS [R2.X4+0x86c], R191 ;  /* 0x00086cbf02007388 */ /* 0x0003e20000004800 */
[----:B------:R-:W-:Y:S02]  /*7a50*/  FFMA.FTZ R182, R29, R149, -R182 ;  /* 0x000000951db67223 */ /* 0x000fe400000108b6 */
[----:B------:R-:W-:Y:S02]  /*7a60*/  FFMA.FTZ R12, R168, R153, -R12 ;  /* 0x00000099a80c7223 */ /* 0x000fe4000001080c */
[----:B------:R-:W-:-:S02]  /*7a70*/  FFMA.FTZ R155, R17, R156, R155 ;  /* 0x0000009c119b7223 */ /* 0x000fc4000001009b */
[----:B------:R-:W-:Y:S02]  /*7a80*/  FADD.FTZ R158, RZ, R158 ;  /* 0x0000009eff9e7221 */ /* 0x000fe40000010000 */
[----:B------:R-:W-:Y:S02]  /*7a90*/  FFMA.FTZ R157, R17, R154, -R157 ;  /* 0x0000009a119d7223 */ /* 0x000fe4000001089d */
[----:B------:R-:W-:Y:S02]  /*7aa0*/  FADD.FTZ R182, RZ, R182 ;  /* 0x000000b6ffb67221 */ /* 0x000fe40000010000 */
[----:B------:R-:W-:Y:S02]  /*7ab0*/  FMUL.FTZ R179, R174, R198 ;  /* 0x000000c6aeb37220 */ /* 0x000fe40000410000 */
[C---:B------:R-:W-:Y:S02]  /*7ac0*/  FMUL.FTZ R153, R73.reuse, R207 ;  /* 0x000000cf49997220 */ /* 0x040fe40000410000 */
[----:B------:R-:W-:-:S02]  /*7ad0*/  FMUL.FTZ R159, R73, R206 ;  /* 0x000000ce499f7220 */ /* 0x000fc40000410000 */
[----:B------:R-:W-:Y:S02]  /*7ae0*/  FADD.FTZ R155, R158, R155 ;  /* 0x0000009b9e9b7221 */ /* 0x000fe40000010000 */
[----:B------:R-:W-:Y:S02]  /*7af0*/  FADD.FTZ R157, R182, R157 ;  /* 0x0000009db69d7221 */ /* 0x000fe40000010000 */
[-C--:B------:R-:W-:Y:S02]  /*7b00*/  FMUL.FTZ R176, R174, R202.reuse ;  /* 0x000000caaeb07220 */ /* 0x080fe40000410000 */
[----:B------:R-:W-:Y:S02]  /*7b10*/  FFMA.FTZ R179, R175, R202, -R179 ;  /* 0x000000caafb37223 */ /* 0x000fe400000108b3 */
[C---:B------:R-:W-:Y:S02]  /*7b20*/  FMUL.FTZ R158, R111.reuse, R153 ;  /* 0x000000996f9e7220 */ /* 0x040fe40000410000 */
[----:B------:R-:W-:-:S02]  /*7b30*/  FMUL.FTZ R182, R111, R159 ;  /* 0x0000009f6fb67220 */ /* 0x000fc40000410000 */
[----:B------:R-:W-:Y:S02]  /*7b40*/  FMUL.FTZ R202, R74, R209 ;  /* 0x000000d14aca7220 */ /* 0x000fe40000410000 */
[----:B------:R-:W-:Y:S02]  /*7b50*/  FFMA.FTZ R176, R175, R198, R176 ;  /* 0x000000c6afb07223 */ /* 0x000fe400000100b0 */
[C---:B------:R-:W-:Y:S02]  /*7b60*/  FFMA.FTZ R158, R160.reuse, R159, R158 ;  /* 0x0000009fa09e7223 */ /* 0x040fe4000001009e */
[----:B------:R-:W-:Y:S02]  /*7b70*/  FFMA.FTZ R182, R160, R153, -R182 ;  /* 0x00000099a0b67223 */ /* 0x000fe400000108b6 */
[----:B------:R-:W-:Y:S02]  /*7b80*/  FMUL.FTZ R198, R74, R208 ;  /* 0x000000d04ac67220 */ /* 0x000fe40000410000 */
[----:B-1----:R-:W-:-:S02]  /*7b90*/  FMUL.FTZ R191, R161, R202 ;  /* 0x000000caa1bf7220 */ /* 0x002fc40000410000 */
[----:B------:R-:W-:Y:S02]  /*7ba0*/  FMUL.FTZ R225, R71, R211 ;  /* 0x000000d347e17220 */ /* 0x000fe40000410000 */
[----:B------:R-:W-:Y:S02]  /*7bb0*/  FADD.FTZ R155, R155, R158 ;  /* 0x0000009e9b9b7221 */ /* 0x000fe40000010000 */
[----:B------:R-:W-:Y:S02]  /*7bc0*/  FADD.FTZ R157, R157, R182 ;  /* 0x000000b69d9d7221 */ /* 0x000fe40000010000 */
[----:B------:R-:W-:Y:S02]  /*7bd0*/  FFMA.FTZ R158, R162, R198, R191 ;  /* 0x000000c6a29e7223 */ /* 0x000fe400000100bf */
[----:B------:R-:W-:Y:S02]  /*7be0*/  FMUL.FTZ R203, R71, R210 ;  /* 0x000000d247cb7220 */ /* 0x000fe40000410000 */
[----:B------:R-:W-:-:S02]  /*7bf0*/  FMUL.FTZ R182, R163, R225 ;  /* 0x000000e1a3b67220 */ /* 0x000fc40000410000 */
[----:B------:R-:W-:Y:S02]  /*7c00*/  FMUL.FTZ R191, R161, R198 ;  /* 0x000000c6a1bf7220 */ /* 0x000fe40000410000 */
[----:B------:R-:W-:Y:S02]  /*7c10*/  FADD.FTZ R155, R155, R158 ;  /* 0x0000009e9b9b7221 */ /* 0x000fe40000010000 */
[-C--:B------:R-:W-:Y:S02]  /*7c20*/  FFMA.FTZ R182, R164, R203.reuse, R182 ;  /* 0x000000cba4b67223 */ /* 0x080fe400000100b6 */
[----:B------:R-:W-:Y:S02]  /*7c30*/  FMUL.FTZ R224, R163, R203 ;  /* 0x000000cba3e07220 */ /* 0x000fe40000410000 */
[----:B------:R-:W-:Y:S02]  /*7c40*/  FFMA.FTZ R158, R162, R202, -R191 ;  /* 0x000000caa29e7223 */ /* 0x000fe400000108bf */
[----:B------:R-:W-:-:S02]  /*7c50*/  FADD.FTZ R155, R155, R182 ;  /* 0x000000b69b9b7221 */ /* 0x000fc40000010000 */
[-C--:B------:R-:W-:Y:S02]  /*7c60*/  FMUL.FTZ R227, R106, R225.reuse ;  /* 0x000000e16ae37220 */ /* 0x080fe40000410000 */
[----:B------:R-:W-:Y:S02]  /*7c70*/  FFMA.FTZ R224, R164, R225, -R224 ;  /* 0x000000e1a4e07223 */ /* 0x000fe400000108e0 */
[----:B------:R-:W-:Y:S01]  /*7c80*/  FADD.FTZ R157, R157, R158 ;  /* 0x0000009e9d9d7221 */ /* 0x000fe20000010000 */
[----:B------:R-:W-:Y:S01]  /*7c90*/  STS [R2.X4+0x864], R227 ;  /* 0x000864e302007388 */ /* 0x000fe20000004800 */
        /* <DEDUP_REMOVED lines=13> */
[----:B------:R-:W-:Y:S01]  /*7d70*/  MOV R15, UR30 ;  /* 0x0000001e000f7c02 */ /* 0x000fe20008000f00 */
[----:B------:R-:W-:Y:S02]  /*7d80*/  FMUL.FTZ R3, R21, R156 ;  /* 0x0000009c15037220 */ /* 0x000fe40000410000 */
[----:B------:R-:W-:Y:S01]  /*7d90*/  FADD.FTZ R140, R179, R140 ;  /* 0x0000008cb38c7221 */ /* 0x000fe20000010000 */
[----:B------:R-:W-:Y:S01]  /*7da0*/  LEA R15, R15, -R98, 0x1 ;  /* 0x800000620f0f7211 */ /* 0x000fe200078e08ff */
[----:B------:R-:W-:Y:S01]  /*7db0*/  FMUL.FTZ R203, R106, R203 ;  /* 0x000000cb6acb7220 */ /* 0x000fe20000410000 */
[----:B------:R1:W-:Y:S01]  /*7dc0*/  STS [R2.X4+0x848], R3 ;  /* 0x0008480302007388 */ /* 0x0003e20000004800 */
[----:B------:R-:W-:Y:S01]  /*7dd0*/  FMUL.FTZ R155, R101, R198 ;  /* 0x000000c6659b7220 */ /* 0x000fe20000410000 */
[----:B------:R-:W-:Y:S01]  /*7de0*/  ISETP.GE.AND P0, PT, R15, 0x1, PT ;  /* 0x000000010f00780c */ /* 0x000fe20003f06270 */
        /* <DEDUP_REMOVED lines=9> */
[----:B------:R-:W-:Y:S01]  /*7e80*/  FMUL.FTZ R12, R220, UR40 ;  /* 0x00000028dc0c7c20 */ /* 0x000fe20008410000 */
[----:B------:R3:W-:Y:S01]  /*7e90*/  STS [R2.X4+0x850], R159 ;  /* 0x0008509f02007388 */ /* 0x0007e20000004800 */
[----:B-1----:R-:W-:-:S02]  /*7ea0*/  FMUL.FTZ R3, R221, UR40 ;  /* 0x00000028dd037c20 */ /* 0x002fc40008410000 */
[----:B------:R-:W-:Y:S01]  /*7eb0*/  FADD.FTZ R197, R140, R197 ;  /* 0x000000c58cc57221 */ /* 0x000fe20000010000 */
[----:B------:R1:W-:Y:S01]  /*7ec0*/  STS [R2.X4+0x854], R153 ;  /* 0x0008549902007388 */ /* 0x0003e20000004800 */
[----:B------:R-:W-:Y:S02]  /*7ed0*/  FADD.FTZ R141, R176, R141 ;  /* 0x0000008db08d7221 */ /* 0x000fe40000010000 */
[----:B------:R-:W-:Y:S01]  /*7ee0*/  FFMA.FTZ R179, R221, UR41, -R12 ;  /* 0x00000029ddb37c23 */ /* 0x000fe2000801080c */
[----:B------:R-:W-:Y:S01]  /*7ef0*/  STS [R2.X4+0x84c], R13 ;  /* 0x00084c0d02007388 */ /* 0x000fe20000004800 */
[----:B------:R-:W-:Y:S02]  /*7f00*/  FFMA.FTZ R176, R220, UR41, R3 ;  /* 0x00000029dcb07c23 */ /* 0x000fe40008010003 */
[----:B------:R-:W-:Y:S01]  /*7f10*/  FADD.FTZ R197, R197, R142 ;  /* 0x0000008ec5c57221 */ /* 0x000fe20000010000 */
[----:B------:R4:W-:Y:S01]  /*7f20*/  STS [R2.X4+0x840], R151 ;  /* 0x0008409702007388 */ /* 0x0009e20000004800 */
[----:B------:R-:W-:-:S02]  /*7f30*/  FMUL.FTZ R158, R222, UR40 ;  /* 0x00000028de9e7c20 */ /* 0x000fc40008410000 */
[----:B------:R-:W-:Y:S01]  /*7f40*/  FMUL.FTZ R173, R223, UR40 ;  /* 0x00000028dfad7c20 */ /* 0x000fe20008410000 */
[----:B------:R5:W-:Y:S01]  /*7f50*/  STS [R2.X4+0x844], R149 ;  /* 0x0008449502007388 */ /* 0x000be20000004800 */
[----:B------:R-:W-:Y:S02]  /*7f60*/  FMUL.FTZ R182, R218, UR40 ;  /* 0x00000028dab67c20 */ /* 0x000fe40008410000 */
[----:B------:R-:W-:Y:S02]  /*7f70*/  FMUL.FTZ R191, R219, UR40 ;  /* 0x00000028dbbf7c20 */ /* 0x000fe40008410000 */
[----:B------:R-:W-:Y:S02]  /*7f80*/  FMUL.FTZ R156, R216, UR40 ;  /* 0x00000028d89c7c20 */ /* 0x000fe40008410000 */
[----:B---3--:R-:W-:Y:S02]  /*7f90*/  FMUL.FTZ R159, R217, UR40 ;  /* 0x00000028d99f7c20 */ /* 0x008fe40008410000 */
[----:B------:R-:W-:-:S02]  /*7fa0*/  FMUL.FTZ R154, R214, UR40 ;  /* 0x00000028d69a7c20 */ /* 0x000fc40008410000 */
[----:B------:R-:W-:Y:S02]  /*7fb0*/  FMUL.FTZ R157, R215, UR40 ;  /* 0x00000028d79d7c20 */ /* 0x000fe40008410000 */
[----:B------:R-:W-:Y:S02]  /*7fc0*/  FMUL.FTZ R152, R212, UR40 ;  /* 0x00000028d4987c20 */ /* 0x000fe40008410000 */
[----:B------:R-:W-:Y:S02]  /*7fd0*/  FMUL.FTZ R155, R213, UR40 ;  /* 0x00000028d59b7c20 */ /* 0x000fe40008410000 */
[----:B------:R-:W-:Y:S02]  /*7fe0*/  FMUL.FTZ R150, R210, UR40 ;  /* 0x00000028d2967c20 */ /* 0x000fe40008410000 */
[----:B-1----:R-:W-:Y:S02]  /*7ff0*/  FMUL.FTZ R153, R211, UR40 ;  /* 0x00000028d3997c20 */ /* 0x002fe40008410000 */
[----:B------:R-:W-:-:S02]  /*8000*/  FMUL.FTZ R148, R208, UR40 ;  /* 0x00000028d0947c20 */ /* 0x000fc40008410000 */
[----:B----4-:R-:W-:Y:S02]  /*8010*/  FMUL.FTZ R151, R209, UR40 ;  /* 0x00000028d1977c20 */ /* 0x010fe40008410000 */
[----:B------:R-:W-:Y:S02]  /*8020*/  FMUL.FTZ R146, R206, UR40 ;  /* 0x00000028ce927c20 */ /* 0x000fe40008410000 */
[----:B-----5:R-:W-:Y:S02]  /*8030*/  FMUL.FTZ R149, R207, UR40 ;  /* 0x00000028cf957c20 */ /* 0x020fe40008410000 */
[----:B------:R-:W-:Y:S02]  /*8040*/  FMUL.FTZ R12, R204, UR40 ;  /* 0x00000028cc0c7c20 */ /* 0x000fe40008410000 */
[----:B------:R-:W-:Y:S02]  /*8050*/  FMUL.FTZ R13, R205, UR40 ;  /* 0x00000028cd0d7c20 */ /* 0x000fe40008410000 */
[----:B------:R-:W-:-:S02]  /*8060*/  FMUL.FTZ R2, R232, UR40 ;  /* 0x00000028e8027c20 */ /* 0x000fc40008410000 */
[----:B------:R-:W-:Y:S02]  /*8070*/  FMUL.FTZ R3, R233, UR40 ;  /* 0x00000028e9037c20 */ /* 0x000fe40008410000 */
[----:B------:R-:W-:Y:S02]  /*8080*/  FADD.FTZ R196, R141, R196 ;  /* 0x000000c48dc47221 */ /* 0x000fe40000010000 */
[----:B------:R-:W-:Y:S02]  /*8090*/  FFMA.FTZ R195, R30, R239, R195 ;  /* 0x000000ef1ec37223 */ /* 0x000fe400000100c3 */
[----:B------:R-:W-:Y:S02]  /*80a0*/  FFMA.FTZ R136, R235, UR41, R136 ;  /* 0x00000029eb887c23 */ /* 0x000fe40008010088 */
[----:B------:R-:W-:Y:S02]  /*80b0*/  FADD.FTZ R197, R197, R190 ;  /* 0x000000bec5c57221 */ /* 0x000fe40000010000 */
[----:B------:R-:W-:-:S02]  /*80c0*/  FFMA.FTZ R158, R223, UR41, -R158 ;  /* 0x00000029df9e7c23 */ /* 0x000fc4000801089e */
[----:B------:R-:W-:Y:S02]  /*80d0*/  FFMA.FTZ R173, R222, UR41, R173 ;  /* 0x00000029dead7c23 */ /* 0x000fe400080100ad */
[----:B------:R-:W-:Y:S02]  /*80e0*/  FFMA.FTZ R182, R219, UR41, -R182 ;  /* 0x00000029dbb67c23 */ /* 0x000fe400080108b6 */
        /* <DEDUP_REMOVED lines=49> */
.L_x_10329:
[----:B------:R-:W-:Y:S05]  /*8400*/  BSYNC B0 ;  /* 0x0000000000007941 */ /* 0x000fea0003800000 */
.L_x_10328:
[----:B------:R-:W-:Y:S01]  /*8410*/  ULDC.64 UR30, c[0x0][0x298] ;  /* 0x0000a600001e7ab9 */ /* 0x000fe20000000a00 */
[----:B------:R-:W-:Y:S01]  /*8420*/  FADD.FTZ R196, R196, R143 ;  /* 0x0000008fc4c47221 */ /* 0x000fe20000010000 */
[----:B------:R-:W-:Y:S01]  /*8430*/  USHF.R.U32.HI UR35, URZ, 0x1, UR31 ;  /* 0x000000013f237899 */ /* 0x000fe2000801161f */
[----:B------:R-:W-:Y:S01]  /*8440*/  FADD.FTZ R143, R197, R144 ;  /* 0x00000090c58f7221 */ /* 0x000fe20000010000 */
[----:B------:R-:W-:Y:S01]  /*8450*/  USHF.R.U64 UR34, UR30, 0x1, UR31 ;  /* 0x000000011e227899 */ /* 0x000fe2000800121f */
[C---:B-1----:R-:W-:Y:S01]  /*8460*/  FMUL.FTZ R12, R0.reuse, R201 ;  /* 0x000000c9000c7220 */ /* 0x042fe20000410000 */
[----:B------:R-:W-:Y:S01]  /*8470*/  UIMAD UR35, UR35, UR37, URZ ;  /* 0x00000025232372a4 */ /* 0x000fe2000f8e023f */
[----:B------:R-:W-:Y:S01]  /*8480*/  FMUL.FTZ R200, R0, R200 ;  /* 0x000000c800c87220 */ /* 0x000fe20000410000 */
[----:B------:R-:W-:Y:S01]  /*8490*/  UIMAD.WIDE.U32 UR30, UR34, UR37, URZ ;  /* 0x00000025221e72a5 */ /* 0x000fe2000f8e003f */
[----:B------:R-:W-:Y:S01]  /*84a0*/  IADD3 R197, R98, 0x40, RZ ;  /* 0x0000004062c57810 */ /* 0x000fe20007ffe0ff */
[----:B------:R-:W-:Y:S01]  /*84b0*/  UIMAD UR39, UR36, UR34, UR35 ;  /* 0x00000022242772a4 */ /* 0x000fe2000f8e0223 */
[----:B------:R-:W-:Y:S01]  /*84c0*/  BSSY B0, `(.L_x_10330) ;  /* 0x0000027000007945 */ /* 0x000fe20003800000 */
[----:B------:R-:W-:Y:S01]  /*84d0*/  ULDC UR40, c[0x0][0x174] ;  /* 0x00005d0000287ab9 */ /* 0x000fe20000000800 */
[----:B------:R-:W-:Y:S01]  /*84e0*/  FADD.FTZ R195, R195, R12 ;  /* 0x0000000cc3c37221 */ /* 0x000fe20000010000 */
[----:B------:R-:W-:Y:S01]  /*84f0*/  ULDC.64 UR34, c[0x0][0x2a0] ;  /* 0x0000a80000227ab9 */ /* 0x000fe20000000a00 */
[----:B------:R-:W-:Y:S01]  /*8500*/  FADD.FTZ R189, R189, -R200 ;  /* 0x800000c8bdbd7221 */ /* 0x000fe20000010000 */
[----:B------:R-:W-:Y:S01]  /*8510*/  UIADD3 UR31, UR39, UR31, URZ ;  /* 0x0000001f271f7290 */ /* 0x000fe2000fffe03f */
[----:B------:R-:W-:Y:S01]  /*8520*/  FADD.FTZ R145, R196, R145 ;  /* 0x00000091c4917221 */ /* 0x000fe20000010000 */
[----:B------:R-:W-:Y:S01]  /*8530*/  UIMAD UR39, UR38, UR34, URZ ;  /* 0x00000022262772a4 */ /* 0x000fe2000f8e023f */
[C---:B------:R-:W-:Y:S01]  /*8540*/  ISETP.GE.AND P1, PT, R15.reuse, 0x41, PT ;  /* 0x000000410f00780c */ /* 0x040fe20003f26270 */
[----:B------:R-:W-:Y:S01]  /*8550*/  UIMAD.WIDE.U32 UR30, UR20, UR34, UR30 ;  /* 0x00000022141e72a5 */ /* 0x000fe2000f8e001e */
[----:B------:R-:W-:Y:S01]  /*8560*/  ISETP.GE.AND P2, PT, R15, 0x61, PT ;  /* 0x000000610f00780c */ /* 0x000fe20003f46270 */
[----:B------:R-:W-:Y:S01]  /*8570*/  UIMAD UR39, UR20, UR35, UR39 ;  /* 0x00000023142772a4 */ /* 0x000fe2000f8e0227 */
[----:B------:R-:W-:Y:S01]  /*8580*/  FADD.FTZ R143, R143, R14 ;  /* 0x0000000e8f8f7221 */ /* 0x000fe20000010000 */
[----:B------:R-:W-:Y:S01]  /*8590*/  IADD3 R201, R98, 0x60, RZ ;  /* 0x0000006062c97810 */ /* 0x000fe20007ffe0ff */
[----:B------:R-:W-:Y:S01]  /*85a0*/  ULDC.64 UR34, c[0x0][0x318] ;  /* 0x0000c60000227ab9 */ /* 0x000fe20000000a00 */
[----:B------:R-:W-:Y:S01]  /*85b0*/  LEA.HI.SX32 R197, R197, R98, 0x1b ;  /* 0x00000062c5c57211 */ /* 0x000fe200078fdaff */
[----:B------:R-:W-:-:S02]  /*85c0*/  UIADD3 UR39, UR39, UR31, URZ ;  /* 0x0000001f27277290 */ /* 0x000fc4000fffe03f */
[----:B------:R-:W-:Y:S02]  /*85d0*/  ULEA UR34, UP0, UR30, UR34, 0x3 ;  /* 0x000000221e227291 */ /* 0x000fe4000f80183f */
[----:B------:R-:W-:Y:S02]  /*85e0*/  UIADD3 UR31, UR6, -UR40, URZ ;  /* 0x80000028061f7290 */ /* 0x000fe4000fffe03f */
[----:B------:R-:W-:Y:S02]  /*85f0*/  ULEA.HI.X UR35, UR30, UR35, UR39, 0x3, UP0 ;  /* 0x000000231e237291 */ /* 0x000fe400080f1c27 */
[----:B------:R-:W-:Y:S01]  /*8600*/  UIMAD UR30, UR31, -0x400, URZ ;  /* 0xfffffc001f1e78a4 */ /* 0x000fe2000f8e023f */
[C---:B------:R-:W-:Y:S01]  /*8610*/  LEA R2, P0, R98.reuse, UR34, 0x2 ;  /* 0x0000002262027c11 */ /* 0x040fe2000f8010ff */
[----:B------:R-:W-:Y:S02]  /*8620*/  USHF.L.U32 UR34, UR8, 0x2, URZ ;  /* 0x0000000208227899 */ /* 0x000fe4000800063f */
        /* <DEDUP_REMOVED lines=16> */
.L_x_10331:
[----:B------:R-:W-:Y:S05]  /*8730*/  BSYNC B0 ;  /* 0x0000000000007941 */ /* 0x000fea0003800000 */
.L_x_10330:
[----:B------:R-:W3:Y:S01]  /*8740*/  LDS R197, [R197.X4+0x940] ;  /* 0x00094000c5c57984 */ /* 0x000ee20000004800 */
[----:B------:R-:W-:Y:S01]  /*8750*/  BSSY B0, `(.L_x_10332) ;  /* 0x0000004000007945 */ /* 0x000fe20003800000 */
[----:B------:R-:W-:Y:S01]  /*8760*/  LEA.HI.SX32 R201, R201, R98, 0x1b ;  /* 0x00000062c9c97211 */ /* 0x000fe200078fdaff */
[----:B------:R-:W-:Y:S05]  /*8770*/  @!P1 BRA `(.L_x_10333) ;  /* 0x0000001000009947 */ /* 0x000fea0003800000 */
[----:B---3--:R3:W-:Y:S02]  /*8780*/  RED.E.ADD.F32.FTZ.RN.STRONG.GPU [R2.64+-0xf00], R197 ;  /* 0xfff100c50200798e */ /* 0x0087e4000c10e7a0 */
.L_x_10333:
[----:B------:R-:W-:Y:S05]  /*8790*/  BSYNC B0 ;  /* 0x0000000000007941 */ /* 0x000fea0003800000 */
.L_x_10332:
[----:B------:R-:W4:Y:S01]  /*87a0*/  LDS R201, [R201.X4+0x9c0] ;  /* 0x0009c000c9c97984 */ /* 0x000f220000004800 */
[----:B------:R-:W-:Y:S01]  /*87b0*/  BSSY B0, `(.L_x_10334) ;  /* 0x0000005000007945 */ /* 0x000fe20003800000 */
[C---:B-1----:R-:W-:Y:S02]  /*87c0*/  IADD3 R13, R98.reuse, 0x80, RZ ;  /* 0x00000080620d7810 */ /* 0x042fe40007ffe0ff */
[----:B---3--:R-:W-:Y:S01]  /*87d0*/  IADD3 R197, R98, 0xa0, RZ ;  /* 0x000000a062c57810 */ /* 0x008fe20007ffe0ff */
[----:B------:R-:W-:Y:S05]  /*87e0*/  @!P2 BRA `(.L_x_10335) ;  /* 0x000000100000a947 */ /* 0x000fea0003800000 */
[----:B----4-:R1:W-:Y:S02]  /*87f0*/  RED.E.ADD.F32.FTZ.RN.STRONG.GPU [R2.64+-0xe80], R201 ;  /* 0xfff180c90200798e */ /* 0x0103e4000c10e7a0 */
.L_x_10335:
[----:B------:R-:W-:Y:S05]  /*8800*/  BSYNC B0 ;  /* 0x0000000000007941 */ /* 0x000fea0003800000 */
.L_x_10334:
        /* <DEDUP_REMOVED lines=14> */
.L_x_10337:
[----:B------:R-:W-:Y:S05]  /*88f0*/  BSYNC B0 ;  /* 0x0000000000007941 */ /* 0x000fea0003800000 */
.L_x_10336:
[----:B------:R-:W3:Y:S01]  /*8900*/  LDS R197, [R197.X4+0xac0] ;  /* 0x000ac000c5c57984 */ /* 0x000ee20000004800 */
[----:B------:R-:W-:Y:S01]  /*8910*/  BSSY B0, `(.L_x_10338) ;  /* 0x0000005000007945 */ /* 0x000fe20003800000 */
[----:B-1----:R-:W-:Y:S02]  /*8920*/  IADD3 R13, R98, 0xe0, RZ ;  /* 0x000000e0620d7810 */ /* 0x002fe40007ffe0ff */
[----:B------:R-:W-:Y:S01]  /*8930*/  LEA.HI.SX32 R201, R201, R98, 0x1b ;  /* 0x00000062c9c97211 */ /* 0x000fe200078fdaff */
[----:B------:R-:W-:Y:S05]  /*8940*/  @!P0 BRA `(.L_x_10339) ;  /* 0x0000001000008947 */ /* 0x000fea0003800000 */
[----:B---3--:R1:W-:Y:S02]  /*8950*/  RED.E.ADD.F32.FTZ.RN.STRONG.GPU [R2.64+-0xd80], R197 ;  /* 0xfff280c50200798e */ /* 0x0083e4000c10e7a0 */
.L_x_10339:
[----:B------:R-:W-:Y:S05]  /*8960*/  BSYNC B0 ;  /* 0x0000000000007941 */ /* 0x000fea0003800000 */
.L_x_10338:
[----:B------:R-:W4:Y:S01]  /*8970*/  LDS R201, [R201.X4+0xb40] ;  /* 0x000b4000c9c97984 */ /* 0x000f220000004800 */
[----:B------:R-:W-:Y:S01]  /*8980*/  BSSY B0, `(.L_x_10340) ;  /* 0x0000005000007945 */ /* 0x000fe20003800000 */
[----:B-1-3--:R-:W-:-:S02]  /*8990*/  IADD3 R197, R98, 0x100, RZ ;  /* 0x0000010062c57810 */ /* 0x00afc40007ffe0ff */
[----:B------:R-:W-:Y:S01]  /*89a0*/  LEA.HI.SX32 R13, R13, R98, 0x1b ;  /* 0x000000620d0d7211 */ /* 0x000fe200078fdaff */
[----:B------:R-:W-:Y:S05]  /*89b0*/  @!P1 BRA `(.L_x_10341) ;  /* 0x0000001000009947 */ /* 0x000fea0003800000 */
[----:B----4-:R1:W-:Y:S02]  /*89c0*/  RED.E.ADD.F32.FTZ.RN.STRONG.GPU [R2.64+-0xd00], R201 ;  /* 0xfff300c90200798e */ /* 0x0103e4000c10e7a0 */
.L_x_10341:
[----:B------:R-:W-:Y:S05]  /*89d0*/  BSYNC B0 ;  /* 0x0000000000007941 */ /* 0x000fea0003800000 */
.L_x_10340:
[----:B------:R-:W3:Y:S01]  /*89e0*/  LDS R13, [R13.X4+0xbc0] ;  /* 0x000bc0000d0d7984 */ /* 0x000ee20000004800 */
[----:B------:R-:W-:Y:S01]  /*89f0*/  BSSY B0, `(.L_x_10342) ;  /* 0x0000005000007945 */ /* 0x000fe20003800000 */
[----:B-1--4-:R-:W-:Y:S02]  /*8a00*/  IADD3 R201, R98, 0x120, RZ ;  /* 0x0000012062c97810 */ /* 0x012fe40007ffe0ff */
[----:B------:R-:W-:Y:S01]  /*8a10*/  LEA.HI.SX32 R197, R197, R98, 0x1b ;  /* 0x00000062c5c57211 */ /* 0x000fe200078fdaff */
[----:B------:R-:W-:Y:S05]  /*8a20*/  @!P2 BRA `(.L_x_10343) ;  /* 0x000000100000a947 */ /* 0x000fea0003800000 */
[----:B---3--:R1:W-:Y:S02]  /*8a30*/  RED.E.ADD.F32.FTZ.RN.STRONG.GPU [R2.64+-0xc80], R13 ;  /* 0xfff3800d0200798e */ /* 0x0083e4000c10e7a0 */
.L_x_10343:
[----:B------:R-:W-:Y:S05]  /*8a40*/  BSYNC B0 ;  /* 0x0000000000007941 */ /* 0x000fea0003800000 */
.L_x_10342:
[----:B------:R-:W4:Y:S01]  /*8a50*/  LDS R197, [R197.X4+0xc40] ;  /* 0x000c4000c5c57984 */ /* 0x000f220000004800 */
[----:B------:R-:W-:Y:S01]  /*8a60*/  BSSY B0, `(.L_x_10344) ;  /* 0x0000005000007945 */ /* 0x000fe20003800000 */
[----:B-1-3--:R-:W-:Y:S02]  /*8a70*/  IADD3 R13, R98, 0x140, RZ ;  /* 0x00000140620d7810 */ /* 0x00afe40007ffe0ff */
[----:B------:R-:W-:Y:S01]  /*8a80*/  LEA.HI.SX32 R201, R201, R98, 0x1b ;  /* 0x00000062c9c97211 */ /* 0x000fe200078fdaff */
[----:B------:R-:W-:Y:S05]  /*8a90*/  @!P3 BRA `(.L_x_10345) ;  /* 0x000000100000b947 */ /* 0x000fea0003800000 */
[----:B----4-:R1:W-:Y:S02]  /*8aa0*/  RED.E.ADD.F32.FTZ.RN.STRONG.GPU [R2.64+-0xc00], R197 ;  /* 0xfff400c50200798e */ /* 0x0103e4000c10e7a0 */
.L_x_10345:
[----:B------:R-:W-:Y:S05]  /*8ab0*/  BSYNC B0 ;  /* 0x0000000000007941 */ /* 0x000fea0003800000 */
.L_x_10344:
[----:B------:R-:W3:Y:S01]  /*8ac0*/  LDS R201, [R201.X4+0xcc0] ;  /* 0x000cc000c9c97984 */ /* 0x000ee20000004800 */
[----:B------:R-:W-:Y:S01]  /*8ad0*/  BSSY B0, `(.L_x_10346) ;  /* 0x0000004000007945 */ /* 0x000fe20003800000 */
[----:B------:R-:W-:Y:S01]  /*8ae0*/  LEA.HI.SX32 R13, R13, R98, 0x1b ;  /* 0x000000620d0d7211 */ /* 0x000fe200078fdaff */
[----:B------:R-:W-:Y:S05]  /*8af0*/  @!P4 BRA `(.L_x_10347) ;  /* 0x000000100000c947 */ /* 0x000fea0003800000 */
[----:B---3--:R3:W-:Y:S02]  /*8b00*/  RED.E.ADD.F32.FTZ.RN.STRONG.GPU [R2.64+-0xb80], R201 ;  /* 0xfff480c90200798e */ /* 0x0087e4000c10e7a0 */
.L_x_10347:
[----:B------:R-:W-:Y:S05]  /*8b10*/  BSYNC B0 ;  /* 0x0000000000007941 */ /* 0x000fea0003800000 */
.L_x_10346:
[----:B------:R-:W1:Y:S01]  /*8b20*/  LDS R13, [R13.X4+0xd40] ;  /* 0x000d40000d0d7984 */ /* 0x000e620000004800 */
[----:B------:R-:W-:Y:S01]  /*8b30*/  BSSY B0, `(.L_x_10348) ;  /* 0x0000005000007945 */ /* 0x000fe20003800000 */
[----:B-1--4-:R-:W-:-:S02]  /*8b40*/  IADD3 R197, R98, 0x160, RZ ;  /* 0x0000016062c57810 */ /* 0x012fc40007ffe0ff */
[----:B---3--:R-:W-:Y:S01]  /*8b50*/  IADD3 R201, R98, 0x180, RZ ;  /* 0x0000018062c97810 */ /* 0x008fe20007ffe0ff */
[----:B------:R-:W-:Y:S05]  /*8b60*/  @!P5 BRA `(.L_x_10349) ;  /* 0x000000100000d947 */ /* 0x000fea0003800000 */
[----:B------:R1:W-:Y:S02]  /*8b70*/  RED.E.ADD.F32.FTZ.RN.STRONG.GPU [R2.64+-0xb00], R13 ;  /* 0xfff5000d0200798e */ /* 0x0003e4000c10e7a0 */
.L_x_10349:
[----:B------:R-:W-:Y:S05]  /*8b80*/  BSYNC B0 ;  /* 0x0000000000007941 */ /* 0x000fea0003800000 */
.L_x_10348:
        /* <DEDUP_REMOVED lines=14> */
.L_x_10351:
[----:B------:R-:W-:Y:S05]  /*8c70*/  BSYNC B0 ;  /* 0x0000000000007941 */ /* 0x000fea0003800000 */
.L_x_10350:
[----:B------:R-:W3:Y:S01]  /*8c80*/  LDS R201, [R201.X4+0xe40] ;  /* 0x000e4000c9c97984 */ /* 0x000ee20000004800 */
[----:B------:R-:W-:Y:S01]  /*8c90*/  BSSY B0, `(.L_x_10352) ;  /* 0x0000005000007945 */ /* 0x000fe20003800000 */
[----:B-1----:R-:W-:-:S02]  /*8ca0*/  IADD3 R197, R98, 0x1c0, RZ ;  /* 0x000001c062c57810 */ /* 0x002fc40007ffe0ff */
[----:B------:R-:W-:Y:S01]  /*8cb0*/  LEA.HI.SX32 R13, R13, R98, 0x1b ;  /* 0x000000620d0d7211 */ /* 0x000fe200078fdaff */
[----:B------:R-:W-:Y:S05]  /*8cc0*/  @!P0 BRA `(.L_x_10353) ;  /* 0x0000001000008947 */ /* 0x000fea0003800000 */
[----:B---3--:R1:W-:Y:S02]  /*8cd0*/  RED.E.ADD.F32.FTZ.RN.STRONG.GPU [R2.64+-0xa00], R201 ;  /* 0xfff600c90200798e */ /* 0x0083e4000c10e7a0 */
.L_x_10353:
[----:B------:R-:W-:Y:S05]  /*8ce0*/  BSYNC B0 ;  /* 0x0000000000007941 */ /* 0x000fea0003800000 */
.L_x_10352:
[----:B------:R-:W4:Y:S01]  /*8cf0*/  LDS R13, [R13.X4+0xec0] ;  /* 0x000ec0000d0d7984 */ /* 0x000f220000004800 */
[----:B------:R-:W-:Y:S01]  /*8d00*/  BSSY B0, `(.L_x_10354) ;  /* 0x0000005000007945 */ /* 0x000fe20003800000 */
[----:B-1-3--:R-:W-:Y:S02]  /*8d10*/  IADD3 R201, R98, 0x1e0, RZ ;  /* 0x000001e062c97810 */ /* 0x00afe40007ffe0ff */
[----:B------:R-:W-:Y:S01]  /*8d20*/  LEA.HI.SX32 R197, R197, R98, 0x1b ;  /* 0x00000062c5c57211 */ /* 0x000fe200078fdaff */
[----:B------:R-:W-:Y:S05]  /*8d30*/  @!P1 BRA `(.L_x_10355) ;  /* 0x0000001000009947 */ /* 0x000fea0003800000 */
[----:B----4-:R1:W-:Y:S02]  /*8d40*/  RED.E.ADD.F32.FTZ.RN.STRONG.GPU [R2.64+-0x980], R13 ;  /* 0xfff6800d0200798e */ /* 0x0103e4000c10e7a0 */
.L_x_10355:
[----:B------:R-:W-:Y:S05]  /*8d50*/  BSYNC B0 ;  /* 0x0000000000007941 */ /* 0x000fea0003800000 */
.L_x_10354:
[----:B------:R-:W3:Y:S01]  /*8d60*/  LDS R197, [R197.X4+0xf40] ;  /* 0x000f4000c5c57984 */ /* 0x000ee20000004800 */
[----:B------:R-:W-:Y:S01]  /*8d70*/  BSSY B0, `(.L_x_10356) ;  /* 0x0000004000007945 */ /* 0x000fe20003800000 */
[----:B------:R-:W-:Y:S01]  /*8d80*/  LEA.HI.SX32 R201, R201, R98, 0x1b ;  /* 0x00000062c9c97211 */ /* 0x000fe200078fdaff */
[----:B------:R-:W-:Y:S05]  /*8d90*/  @!P2 BRA `(.L_x_10357) ;  /* 0x000000100000a947 */ /* 0x000fea0003800000 */
[----:B---3--:R3:W-:Y:S02]  /*8da0*/  RED.E.ADD.F32.FTZ.RN.STRONG.GPU [R2.64+-0x900], R197 ;  /* 0xfff700c50200798e */ /* 0x0087e4000c10e7a0 */
.L_x_10357:
[----:B------:R-:W-:Y:S05]  /*8db0*/  BSYNC B0 ;  /* 0x0000000000007941 */ /* 0x000fea0003800000 */
.L_x_10356:
[----:B------:R-:W1:Y:S01]  /*8dc0*/  LDS R201, [R201.X4+0xfc0] ;  /* 0x000fc000c9c97984 */ /* 0x000e620000004800 */
[----:B------:R-:W-:Y:S01]  /*8dd0*/  BSSY B0, `(.L_x_10358) ;  /* 0x0000005000007945 */ /* 0x000fe20003800000 */
[----:B-1--4-:R-:W-:-:S02]  /*8de0*/  IADD3 R13, R98, 0x220, RZ ;  /* 0x00000220620d7810 */ /* 0x012fc40007ffe0ff */
[----:B------:R-:W-:Y:S01]  /*8df0*/  LEA.HI.SX32 R129, R129, R98, 0x1b ;  /* 0x0000006281817211 */ /* 0x000fe200078fdaff */
[----:B------:R-:W-:Y:S05]  /*8e00*/  @!P3 BRA `(.L_x_10359) ;  /* 0x000000100000b947 */ /* 0x000fea0003800000 */
[----:B------:R1:W-:Y:S02]  /*8e10*/  RED.E.ADD.F32.FTZ.RN.STRONG.GPU [R2.64+-0x880], R201 ;  /* 0xfff780c90200798e */ /* 0x0003e4000c10e7a0 */
.L_x_10359:
[----:B------:R-:W-:Y:S05]  /*8e20*/  BSYNC B0 ;  /* 0x0000000000007941 */ /* 0x000fea0003800000 */
.L_x_10358:
[----:B------:R-:W4:Y:S01]  /*8e30*/  LDS R129, [R129.X4+0x1040] ;  /* 0x0010400081817984 */ /* 0x000f220000004800 */
[----:B------:R-:W-:Y:S01]  /*8e40*/  BSSY B0, `(.L_x_10360) ;  /* 0x0000004000007945 */ /* 0x000fe20003800000 */
[----:B------:R-:W-:Y:S01]  /*8e50*/  LEA.HI.SX32 R13, R13, R98, 0x1b ;  /* 0x000000620d0d7211 */ /* 0x000fe200078fdaff */
[----:B------:R-:W-:Y:S05]  /*8e60*/  @!P4 BRA `(.L_x_10361) ;  /* 0x000000100000c947 */ /* 0x000fea0003800000 */
[----:B----4-:R4:W-:Y:S02]  /*8e70*/  RED.E.ADD.F32.FTZ.RN.STRONG.GPU [R2.64+-0x800], R129 ;  /* 0xfff800810200798e */ /* 0x0109e4000c10e7a0 */
.L_x_10361:
[----:B------:R-:W-:Y:S05]  /*8e80*/  BSYNC B0 ;  /* 0x0000000000007941 */ /* 0x000fea0003800000 */
.L_x_10360:
[----:B------:R-:W1:Y:S01]  /*8e90*/  LDS R13, [R13.X4+0x10c0] ;  /* 0x0010c0000d0d7984 */ /* 0x000e620000004800 */
[----:B------:R-:W-:Y:S01]  /*8ea0*/  BSSY B0, `(.L_x_10362) ;  /* 0x0000005000007945 */ /* 0x000fe20003800000 */
[C---:B----4-:R-:W-:Y:S02]  /*8eb0*/  IADD3 R129, R98.reuse, 0x240, RZ ;  /* 0x0000024062817810 */ /* 0x050fe40007ffe0ff */
[----:B---3--:R-:W-:Y:S01]  /*8ec0*/  IADD3 R197, R98, 0x260, RZ ;  /* 0x0000026062c57810 */ /* 0x008fe20007ffe0ff */
[----:B------:R-:W-:Y:S05]  /*8ed0*/  @!P5 BRA `(.L_x_10363) ;  /* 0x000000100000d947 */ /* 0x000fea0003800000 */
[----:B-1----:R1:W-:Y:S02]  /*8ee0*/  RED.E.ADD.F32.FTZ.RN.STRONG.GPU [R2.64+-0x780], R13 ;  /* 0xfff8800d0200798e */ /* 0x0023e4000c10e7a0 */
.L_x_10363:
[----:B------:R-:W-:Y:S05]  /*8ef0*/  BSYNC B0 ;  /* 0x0000000000007941 */ /* 0x000fea0003800000 */
.L_x_10362:
        /* <DEDUP_REMOVED lines=14> */
.L_x_10365:
[----:B------:R-:W-:Y:S05]  /*8fe0*/  BSYNC B0 ;  /* 0x0000000000007941 */ /* 0x000fea0003800000 */
.L_x_10364:
[----:B------:R-:W3:Y:S01]  /*8ff0*/  LDS R197, [R197.X4+0x11c0] ;  /* 0x0011c000c5c57984 */ /* 0x000ee20000004800 */
[----:B------:R-:W-:Y:S01]  /*9000*/  BSSY B0, `(.L_x_10366) ;  /* 0x0000005000007945 */ /* 0x000fe20003800000 */
[----:B-1----:R-:W-:Y:S02]  /*9010*/  IADD3 R129, R98, 0x2a0, RZ ;  /* 0x000002a062817810 */ /* 0x002fe40007ffe0ff */
[----:B------:R-:W-:Y:S01]  /*9020*/  LEA.HI.SX32 R13, R13, R98, 0x1b ;  /* 0x000000620d0d7211 */ /* 0x000fe200078fdaff */
[----:B------:R-:W-:Y:S05]  /*9030*/  @!P0 BRA `(.L_x_10367) ;  /* 0x0000001000008947 */ /* 0x000fea0003800000 */
[----:B---3--:R1:W-:Y:S02]  /*9040*/  RED.E.ADD.F32.FTZ.RN.STRONG.GPU [R2.64+-0x680], R197 ;  /* 0xfff980c50200798e */ /* 0x0083e4000c10e7a0 */
.L_x_10367:
[----:B------:R-:W-:Y:S05]  /*9050*/  BSYNC B0 ;  /* 0x0000000000007941 */ /* 0x000fea0003800000 */
.L_x_10366:
[----:B------:R-:W4:Y:S01]  /*9060*/  LDS R13, [R13.X4+0x1240] ;  /* 0x001240000d0d7984 */ /* 0x000f220000004800 */
[----:B------:R-:W-:Y:S01]  /*9070*/  BSSY B0, `(.L_x_10368) ;  /* 0x0000005000007945 */ /* 0x000fe20003800000 */
[----:B-1-3--:R-:W-:-:S02]  /*9080*/  IADD3 R197, R98, 0x2c0, RZ ;  /* 0x000002c062c57810 */ /* 0x00afc40007ffe0ff */
[----:B------:R-:W-:Y:S01]  /*9090*/  LEA.HI.SX32 R129, R129, R98, 0x1b ;  /* 0x0000006281817211 */ /* 0x000fe200078fdaff */
[----:B------:R-:W-:Y:S05]  /*90a0*/  @!P1 BRA `(.L_x_10369) ;  /* 0x0000001000009947 */ /* 0x000fea0003800000 */
[----:B----4-:R1:W-:Y:S02]  /*90b0*/  RED.E.ADD.F32.FTZ.RN.STRONG.GPU [R2.64+-0x600], R13 ;  /* 0xfffa000d0200798e */ /* 0x0103e4000c10e7a0 */
.L_x_10369:
[----:B------:R-:W-:Y:S05]  /*90c0*/  BSYNC B0 ;  /* 0x0000000000007941 */ /* 0x000fea0003800000 */
.L_x_10368:
[----:B------:R-:W3:Y:S01]  /*90d0*/  LDS R129, [R129.X4+0x12c0] ;  /* 0x0012c00081817984 */ /* 0x000ee20000004800 */
[----:B------:R-:W-:Y:S01]  /*90e0*/  BSSY B0, `(.L_x_10370) ;  /* 0x0000005000007945 */ /* 0x000fe20003800000 */
[----:B-1--4-:R-:W-:Y:S02]  /*90f0*/  IADD3 R13, R98, 0x2e0, RZ ;  /* 0x000002e0620d7810 */ /* 0x012fe40007ffe0ff */
[----:B------:R-:W-:Y:S01]  /*9100*/  LEA.HI.SX32 R197, R197, R98, 0x1b ;  /* 0x00000062c5c57211 */ /* 0x000fe200078fdaff */
[----:B------:R-:W-:Y:S05]  /*9110*/  @!P2 BRA `(.L_x_10371) ;  /* 0x000000100000a947 */ /* 0x000fea0003800000 */
[----:B---3--:R1:W-:Y:S02]  /*9120*/  RED.E.ADD.F32.FTZ.RN.STRONG.GPU [R2.64+-0x580], R129 ;  /* 0xfffa80810200798e */ /* 0x0083e4000c10e7a0 */
.L_x_10371:
[----:B------:R-:W-:Y:S05]  /*9130*/  BSYNC B0 ;  /* 0x0000000000007941 */ /* 0x000fea0003800000 */
.L_x_10370:
[----:B------:R-:W4:Y:S01]  /*9140*/  LDS R197, [R197.X4+0x1340] ;  /* 0x00134000c5c57984 */ /* 0x000f220000004800 */
[----:B------:R-:W-:Y:S01]  /*9150*/  BSSY B0, `(.L_x_10372) ;  /* 0x0000005000007945 */ /* 0x000fe20003800000 */
[----:B-1-3--:R-:W-:Y:S02]  /*9160*/  IADD3 R129, R98, 0x300, RZ ;  /* 0x0000030062817810 */ /* 0x00afe40007ffe0ff */
[----:B------:R-:W-:Y:S01]  /*9170*/  LEA.HI.SX32 R13, R13, R98, 0x1b ;  /* 0x000000620d0d7211 */ /* 0x000fe200078fdaff */
[----:B------:R-:W-:Y:S05]  /*9180*/  @!P3 BRA `(.L_x_10373) ;  /* 0x000000100000b947 */ /* 0x000fea0003800000 */
[----:B----4-:R1:W-:Y:S02]  /*9190*/  RED.E.ADD.F32.FTZ.RN.STRONG.GPU [R2.64+-0x500], R197 ;  /* 0xfffb00c50200798e */ /* 0x0103e4000c10e7a0 */
.L_x_10373:
[----:B------:R-:W-:Y:S05]  /*91a0*/  BSYNC B0 ;  /* 0x0000000000007941 */ /* 0x000fea0003800000 */
.L_x_10372:
[----:B------:R-:W3:Y:S01]  /*91b0*/  LDS R13, [R13.X4+0x13c0] ;  /* 0x0013c0000d0d7984 */ /* 0x000ee20000004800 */
[----:B------:R-:W-:Y:S01]  /*91c0*/  BSSY B0, `(.L_x_10374) ;  /* 0x0000004000007945 */ /* 0x000fe20003800000 */
[----:B------:R-:W-:Y:S01]  /*91d0*/  LEA.HI.SX32 R129, R129, R98, 0x1b ;  /* 0x0000006281817211 */ /* 0x000fe200078fdaff */
[----:B------:R-:W-:Y:S05]  /*91e0*/  @!P4 BRA `(.L_x_10375) ;  /* 0x000000100000c947 */ /* 0x000fea0003800000 */
[----:B---3--:R3:W-:Y:S02]  /*91f0*/  RED.E.ADD.F32.FTZ.RN.STRONG.GPU [R2.64+-0x480], R13 ;  /* 0xfffb800d0200798e */ /* 0x0087e4000c10e7a0 */
.L_x_10375:
[----:B------:R-:W-:Y:S05]  /*9200*/  BSYNC B0 ;  /* 0x0000000000007941 */ /* 0x000fea0003800000 */
.L_x_10374:
[----:B------:R-:W1:Y:S01]  /*9210*/  LDS R129, [R129.X4+0x1440] ;  /* 0x0014400081817984 */ /* 0x000e620000004800 */
[----:B------:R-:W-:Y:S01]  /*9220*/  BSSY B0, `(.L_x_10376) ;  /* 0x0000005000007945 */ /* 0x000fe20003800000 */
[----:B---3--:R-:W-:-:S02]  /*9230*/  IADD3 R13, R98, 0x320, RZ ;  /* 0x00000320620d7810 */ /* 0x008fc40007ffe0ff */
[----:B-1--4-:R-:W-:Y:S01]  /*9240*/  IADD3 R197, R98, 0x340, RZ ;  /* 0x0000034062c57810 */ /* 0x012fe20007ffe0ff */
[----:B------:R-:W-:Y:S05]  /*9250*/  @!P5 BRA `(.L_x_10377) ;  /* 0x000000100000d947 */ /* 0x000fea0003800000 */
[----:B------:R1:W-:Y:S02]  /*9260*/  RED.E.ADD.F32.FTZ.RN.STRONG.GPU [R2.64+-0x400], R129 ;  /* 0xfffc00810200798e */ /* 0x0003e4000c10e7a0 */
.L_x_10377:
[----:B------:R-:W-:Y:S05]  /*9270*/  BSYNC B0 ;  /* 0x0000000000007941 */ /* 0x000fea0003800000 */
.L_x_10376:
        /* <DEDUP_REMOVED lines=14> */
.L_x_10379:
[----:B------:R-:W-:Y:S05]  /*9360*/  BSYNC B0 ;  /* 0x0000000000007941 */ /* 0x000fea0003800000 */
.L_x_10378:
[----:B------:R-:W3:Y:S01]  /*9370*/  LDS R197, [R197.X4+0x1540] ;  /* 0x00154000c5c57984 */ /* 0x000ee20000004800 */
[----:B------:R-:W-:Y:S01]  /*9380*/  BSSY B0, `(.L_x_10380) ;  /* 0x0000005000007945 */ /* 0x000fe20003800000 */
[----:B-1----:R-:W-:-:S02]  /*9390*/  IADD3 R13, R98, 0x380, RZ ;  /* 0x00000380620d7810 */ /* 0x002fc40007ffe0ff */
[----:B------:R-:W-:Y:S01]  /*93a0*/  LEA.HI.SX32 R129, R129, R98, 0x1b ;  /* 0x0000006281817211 */ /* 0x000fe200078fdaff */
[----:B------:R-:W-:Y:S05]  /*93b0*/  @!P0 BRA `(.L_x_10381) ;  /* 0x0000001000008947 */ /* 0x000fea0003800000 */
[----:B---3--:R1:W-:Y:S02]  /*93c0*/  RED.E.ADD.F32.FTZ.RN.STRONG.GPU [R2.64+-0x300], R197 ;  /* 0xfffd00c50200798e */ /* 0x0083e4000c10e7a0 */
.L_x_10381:
[----:B------:R-:W-:Y:S05]  /*93d0*/  BSYNC B0 ;  /* 0x0000000000007941 */ /* 0x000fea0003800000 */
.L_x_10380:
[----:B------:R-:W4:Y:S01]  /*93e0*/  LDS R129, [R129.X4+0x15c0] ;  /* 0x0015c00081817984 */ /* 0x000f220000004800 */
[----:B------:R-:W-:Y:S01]  /*93f0*/  BSSY B0, `(.L_x_10382) ;  /* 0x0000005000007945 */ /* 0x000fe20003800000 */
[----:B------:R-:W-:Y:S02]  /*9400*/  IADD3 R15, R98, 0x3a0, RZ ;  /* 0x000003a0620f7810 */ /* 0x000fe40007ffe0ff */
[----:B------:R-:W-:Y:S01]  /*9410*/  LEA.HI.SX32 R13, R13, R98, 0x1b ;  /* 0x000000620d0d7211 */ /* 0x000fe200078fdaff */
[----:B------:R-:W-:Y:S05]  /*9420*/  @!P1 BRA `(.L_x_10383) ;  /* 0x0000001000009947 */ /* 0x000fea0003800000 */
[----:B----4-:R4:W-:Y:S02]  /*9430*/  RED.E.ADD.F32.FTZ.RN.STRONG.GPU [R2.64+-0x280], R129 ;  /* 0xfffd80810200798e */ /* 0x0109e4000c10e7a0 */
.L_x_10383:
[----:B------:R-:W-:Y:S05]  /*9440*/  BSYNC B0 ;  /* 0x0000000000007941 */ /* 0x000fea0003800000 */
.L_x_10382:
[----:B------:R-:W1:Y:S01]  /*9450*/  LDS R13, [R13.X4+0x1640] ;  /* 0x001640000d0d7984 */ /* 0x000e620000004800 */
[----:B------:R-:W-:Y:S01]  /*9460*/  BSSY B0, `(.L_x_10384) ;  /* 0x0000005000007945 */ /* 0x000fe20003800000 */
[----:B----4-:R-:W-:Y:S02]  /*9470*/  IADD3 R129, R98, 0x3c0, RZ ;  /* 0x000003c062817810 */ /* 0x010fe40007ffe0ff */
[----:B------:R-:W-:Y:S01]  /*9480*/  LEA.HI.SX32 R15, R15, R98, 0x1b ;  /* 0x000000620f0f7211 */ /* 0x000fe200078fdaff */
[----:B------:R-:W-:Y:S05]  /*9490*/  @!P2 BRA `(.L_x_10385) ;  /* 0x000000100000a947 */ /* 0x000fea0003800000 */
[----:B-1----:R1:W-:Y:S02]  /*94a0*/  RED.E.ADD.F32.FTZ.RN.STRONG.GPU [R2.64+-0x200], R13 ;  /* 0xfffe000d0200798e */ /* 0x0023e4000c10e7a0 */
.L_x_10385:
[----:B------:R-:W-:Y:S05]  /*94b0*/  BSYNC B0 ;  /* 0x0000000000007941 */ /* 0x000fea0003800000 */
.L_x_10384:
[----:B------:R-:W4:Y:S01]  /*94c0*/  LDS R15, [R15.X4+0x16c0] ;  /* 0x0016c0000f0f7984 */ /* 0x000f220000004800 */
[----:B------:R-:W-:Y:S01]  /*94d0*/  BSSY B0, `(.L_x_10386) ;  /* 0x0000005000007945 */ /* 0x000fe20003800000 */
[----:B-1----:R-:W-:-:S02]  /*94e0*/  IADD3 R13, R98, 0x3e0, RZ ;  /* 0x000003e0620d7810 */ /* 0x002fc40007ffe0ff */
[----:B------:R-:W-:Y:S01]  /*94f0*/  LEA.HI.SX32 R129, R129, R98, 0x1b ;  /* 0x0000006281817211 */ /* 0x000fe200078fdaff */
[----:B------:R-:W-:Y:S05]  /*9500*/  @!P3 BRA `(.L_x_10387) ;  /* 0x000000100000b947 */ /* 0x000fea0003800000 */
[----:B----4-:R1:W-:Y:S02]  /*9510*/  RED.E.ADD.F32.FTZ.RN.STRONG.GPU [R2.64+-0x180], R15 ;  /* 0xfffe800f0200798e */ /* 0x0103e4000c10e7a0 */
.L_x_10387:
[----:B------:R-:W-:Y:S05]  /*9520*/  BSYNC B0 ;  /* 0x0000000000007941 */ /* 0x000fea0003800000 */
.L_x_10386:
[----:B------:R-:W1:Y:S01]  /*9530*/  LDS R129, [R129.X4+0x1740] ;  /* 0x0017400081817984 */ /* 0x000e620000004800 */
[----:B------:R-:W-:Y:S01]  /*9540*/  BSSY B0, `(.L_x_10388) ;  /* 0x0000004000007945 */ /* 0x000fe20003800000 */
[----:B------:R-:W-:Y:S01]  /*9550*/  LEA.HI.SX32 R13, R13, R98, 0x1b ;  /* 0x000000620d0d7211 */ /* 0x000fe200078fdaff */
[----:B------:R-:W-:Y:S05]  /*9560*/  @!P4 BRA `(.L_x_10389) ;  /* 0x000000100000c947 */ /* 0x000fea0003800000 */
[----:B-1----:R1:W-:Y:S02]  /*9570*/  RED.E.ADD.F32.FTZ.RN.STRONG.GPU [R2.64+-0x100], R129 ;  /* 0xffff00810200798e */ /* 0x0023e4000c10e7a0 */
.L_x_10389:
[----:B------:R-:W-:Y:S05]  /*9580*/  BSYNC B0 ;  /* 0x0000000000007941 */ /* 0x000fea0003800000 */
.L_x_10388:
[----:B------:R-:W4:Y:S01]  /*9590*/  LDS R13, [R13.X4+0x17c0] ;  /* 0x0017c0000d0d7984 */ /* 0x000f220000004800 */
[----:B------:R-:W-:Y:S01]  /*95a0*/  BSSY B0, `(.L_x_10390) ;  /* 0x0000003000007945 */ /* 0x000fe20003800000 */
[----:B------:R-:W-:Y:S05]  /*95b0*/  @!P5 BRA `(.L_x_10391) ;  /* 0x000000100000d947 */ /* 0x000fea0003800000 */
[----:B----4-:R4:W-:Y:S02]  /*95c0*/  RED.E.ADD.F32.FTZ.RN.STRONG.GPU [R2.64+-0x80], R13 ;  /* 0xffff800d0200798e */ /* 0x0109e4000c10e7a0 */
.L_x_10391:
[----:B------:R-:W-:Y:S05]  /*95d0*/  BSYNC B0 ;  /* 0x0000000000007941 */ /* 0x000fea0003800000 */
.L_x_10390:
[----:B-1--4-:R-:W1:Y:S01]  /*95e0*/  SHFL.DOWN PT, R2, R143, 0x1, 0x1f ;  /* 0x08201f008f027f89 */ /* 0x012e6200000e0000 */
[----:B------:R-:W-:Y:S01]  /*95f0*/  ISETP.GT.AND P0, PT, R96, 0x1e, PT ;  /* 0x0000001e6000780c */ /* 0x000fe20003f04270 */
[----:B------:R-:W-:Y:S01]  /*9600*/  FMUL.FTZ R223, R122, R223 ;  /* 0x000000df7adf7220 */ /* 0x000fe20000410000 */
[----:B------:R-:W-:Y:S01]  /*9610*/  MOV R13, R143 ;  /* 0x0000008f000d7202 */ /* 0x000fe20000000f00 */
[----:B------:R-:W4:Y:S01]  /*9620*/  SHFL.DOWN PT, R129, R195, 0x1, 0x1f ;  /* 0x08201f00c3817f89 */ /* 0x000f2200000e0000 */
[----:B------:R-:W-:Y:S01]  /*9630*/  MOV R14, R195 ;  /* 0x000000c3000e7202 */ /* 0x000fe20000000f00 */
[-C--:B------:R-:W-:Y:S01]  /*9640*/  FFMA.FTZ R49, R66, R138.reuse, R49 ;  /* 0x0000008a42317223 */ /* 0x080fe20000010031 */
[----:B------:R-:W-:Y:S01]  /*9650*/  MOV R15, R189 ;  /* 0x000000bd000f7202 */ /* 0x000fe20000000f00 */
[----:B------:R-:W5:Y:S01]  /*9660*/  SHFL.DOWN PT, R144, R189, 0x1, 0x1f ;  /* 0x08201f00bd907f89 */ /* 0x000f6200000e0000 */
[----:B------:R-:W-:Y:S01]  /*9670*/  MOV R12, R145 ;  /* 0x00000091000c7202 */ /* 0x000fe20000000f00 */
[----:B------:R-:W-:Y:S01]  /*9680*/  FFMA.FTZ R138, R19, R138, R139 ;  /* 0x0000008a138a7223 */ /* 0x000fe2000001008b */
        /* <DEDUP_REMOVED lines=130> */
[----:B------:R-:W-:Y:S02]  /*9eb0*/  FADD.FTZ R77, R192, R77 ;  /* 0x0000004dc04d7221 */ /* 0x000fe40000010000 */
[----:B------:R-:W-:Y:S02]  /*9ec0*/  FADD.FTZ R86, R215, R86 ;  /* 0x00000056d7567221 */ /* 0x000fe40000010000 */
[----:B------:R-:W-:Y:S02]  /*9ed0*/  FFMA.FTZ R55, R72, R212, R55 ;  /* 0x000000d448377223 */ /* 0x000fe40000010037 */
[----:B------:R-:W-:Y:S02]  /*9ee0*/  FADD.FTZ R87, R152, R87 ;  /* 0x0000005798577221 */ /* 0x000fe40000010000 */
[----:B------:R-:W-:Y:S02]  /*9ef0*/  FFMA.FTZ R57, R74, R208, R57 ;  /* 0x000000d04a397223 */ /* 0x000fe40000010039 */
        /* <DEDUP_REMOVED lines=9> */
[----:B-1----:R-:W-:Y:S02]  /*9f90*/  ULDC UR30, c[0x0][0x174] ;  /* 0x00005d00001e7ab9 */ /* 0x002fe40000000800 */
[----:B------:R-:W-:-:S02]  /*9fa0*/  UISETP.NE.AND UP0, UPT, UR29, UR30, UPT ;  /* 0x0000001e1d00728c */ /* 0x000fc4000bf05270 */
        /* <DEDUP_REMOVED lines=10> */
.L_x_10393:
[----:B-1----:R-:W-:Y:S05]  /*a050*/  BSYNC B0 ;  /* 0x0000000000007941 */ /* 0x002fea0003800000 */
.L_x_10392:
        /* <DEDUP_REMOVED lines=8> */
.L_x_10315:
        /* <DEDUP_REMOVED lines=24> */
[----:B------:R-:W-:Y:S01]  /*a260*/  STS.128 [R93], R60 ;  /* 0x0000003c5d007388 */ /* 0x000fe20000000c00 */
[----:B------:R-:W-:Y:S01]  /*a270*/  UIMAD UR7, UR19, UR31, UR7 ;  /* 0x0000001f130772a4 */ /* 0x000fe2000f8e0207 */
[----:B------:R-:W-:Y:S01]  /*a280*/  F2FP.PACK_AB R6, R87, R88 ;  /* 0x000000585706723e */ /* 0x000fe200000000ff */
[----:B------:R-:W-:Y:S01]  /*a290*/  FADD.FTZ R89, R0, R89 ;  /* 0x0000005900597221 */ /* 0x000fe20000010000 */
[----:B------:R-:W-:Y:S01]  /*a2a0*/  STS.128 [R93+0x10], R52 ;  /* 0x000010345d007388 */ /* 0x000fe20000000c00 */
[----:B------:R-:W-:-:S06]  /*a2b0*/  NOP ;  /* 0x0000000000007918 */ /* 0x000fcc0000000000 */
[----:B------:R-:W1:Y:S01]  /*a2c0*/  LDS.128 R8, [R96.X16] ;  /* 0x0000000060087984 */ /* 0x000e62000000cc00 */
[----:B------:R-:W-:Y:S01]  /*a2d0*/  ULDC.64 UR30, c[0x0][0x330] ;  /* 0x0000cc00001e7ab9 */ /* 0x000fe20000000a00 */
[----:B------:R-:W-:Y:S01]  /*a2e0*/  F2FP.PACK_AB R19, R77, R78 ;  /* 0x0000004e4d13723e */ /* 0x000fe200000000ff */
[----:B------:R-:W-:Y:S01]  /*a2f0*/  UIADD3 UR9, UR9, UR7, URZ ;  /* 0x0000000709097290 */ /* 0x000fe2000fffe03f */
[----:B0-----:R-:W0:Y:S01]  /*a300*/  LDS.128 R12, [R96.X16+0x200] ;  /* 0x00020000600c7984 */ /* 0x001e22000000cc00 */
        /* <DEDUP_REMOVED lines=28> */
[----:B-1----:R-:W-:Y:S01]  /*a4d0*/  STG.E.128 [R2.64], R8 ;  /* 0x0000000802007986 */ /* 0x002fe2000c101d20 */
[----:B------:R-:W-:Y:S01]  /*a4e0*/  ULEA UR7, UP0, UR8, UR16, 0x1 ;  /* 0x0000001008077291 */ /* 0x000fe2000f80083f */
[----:B------:R-:W-:Y:S01]  /*a4f0*/  FADD.FTZ R81, R82, R81 ;  /* 0x0000005152517221 */ /* 0x000fe20000010000 */
[----:B------:R-:W-:Y:S01]  /*a500*/  UIADD3 UR23, UP3, UR23, -0x400, URZ ;  /* 0xfffffc0017177890 */ /* 0x000fe2000ff7e03f */
[----:B0-----:R0:W-:Y:S01]  /*a510*/  STG.E.128 [R2.64+0x200], R12 ;  /* 0x0002000c02007986 */ /* 0x0011e2000c101d20 */
        /* <DEDUP_REMOVED lines=26> */
.L_x_10313:
        /* <DEDUP_REMOVED lines=26> */
.L_x_10397:
[----:B0-----:R-:W-:Y:S05]  /*a860*/  BSYNC B0 ;  /* 0x0000000000007941 */ /* 0x001fea0003800000 */
.L_x_10396:
        /* <DEDUP_REMOVED lines=25> */
.L_x_10399:
[----:B0-----:R-:W0:Y:S02]  /*aa00*/  S2R R11, SR_TID.X ;  /* 0x00000000000b7919 */ /* 0x001e240000002100 */
.L_x_10400:
[----:B0-----:R-:W-:Y:S05]  /*aa10*/  BSYNC B0 ;  /* 0x0000000000007941 */ /* 0x001fea0003800000 */
.L_x_10398:
        /* <DEDUP_REMOVED lines=12> */
.L_x_10401:
        /* <DEDUP_REMOVED lines=32> */
.L_x_10402:
        /* <DEDUP_REMOVED lines=10> */
.L_x_14713:


//--------------------- .text._Z25selective_scan_bwd_kernelI32Selective_Scan_bwd_kernel_traitsILi32ELi16ELb1ELb1ELb0ELb1ELb0EN3c104HalfENS1_7complexIfEEEEv12SSMParamsBwd --------------------------
	.section	.text._Z25selective_scan_bwd_kernelI32Selective_Scan_bwd_kernel_traitsILi32ELi16ELb1ELb1ELb0ELb1ELb0EN3c104HalfENS1_7complexIfEEEEv12SSMParamsBwd,"ax",@progbits
	.sectioninfo	@"SHI_REGISTERS=251"
	.align	128
        .global         _Z25selective_scan_bwd_kernelI32Selective_Scan_bwd_kernel_traitsILi32ELi16ELb1ELb1ELb0ELb1ELb0EN3c104HalfENS1_7complexIfEEEEv12SSMParamsBwd
        .type           _Z25selective_scan_bwd_kernelI32Selective_Scan_bwd_kernel_traitsILi32ELi16ELb1ELb1ELb0ELb1ELb0EN3c104HalfENS1_7complexIfEEEEv12SSMParamsBwd,@function
        .size           _Z25selective_scan_bwd_kernelI32Selective_Scan_bwd_kernel_traitsILi32ELi16ELb1ELb1ELb0ELb1ELb0EN3c104HalfENS1_7complexIfEEEEv12SSMParamsBwd,(.L_x_14714 - _Z25selective_scan_bwd_kernelI32Selective_Scan_bwd_kernel_traitsILi32ELi16ELb1ELb1ELb0ELb1ELb0EN3c104HalfENS1_7complexIfEEEEv12SSMParamsBwd)
        .other          _Z25selective_scan_bwd_kernelI32Selective_Scan_bwd_kernel_traitsILi32ELi16ELb1ELb1ELb0ELb1ELb0EN3c104HalfENS1_7complexIfEEEEv12SSMParamsBwd,@"STO_CUDA_ENTRY STV_DEFAULT"
_Z25selective_scan_bwd_kernelI32Selective_Scan_bwd_kernel_traitsILi32ELi16ELb1ELb1ELb0ELb1ELb0EN3c104HalfENS1_7complexIfEEEEv12SSMParamsBwd:
.text._Z25selective_scan_bwd_kernelI32Selective_Scan_bwd_kernel_traitsILi32ELi16ELb1ELb1ELb0ELb1ELb0EN3c104HalfENS1_7complexIfEEEEv12SSMParamsBwd:
        /* <DEDUP_REMOVED lines=166> */
.L_x_10516:
        /* <DEDUP_REMOVED lines=117> */
.L_x_10405:
[----:B------:R-:W-:Y:S05]  /*11b0*/  BSYNC B0 ;  /* 0x0000000000007941 */ /* 0x000fea0003800000 */
.L_x_10404:
        /* <DEDUP_REMOVED lines=39> */
.L_x_10407:
[----:B------:R-:W-:Y:S05]  /*1430*/  BSYNC B0 ;  /* 0x0000000000007941 */ /* 0x000fea0003800000 */
.L_x_10406:
        /* <DEDUP_REMOVED lines=39> */
.L_x_10409:
[----:B------:R-:W-:Y:S05]  /*16b0*/  BSYNC B0 ;  /* 0x0000000000007941 */ /* 0x000fea0003800000 */
.L_x_10408:
        /* <DEDUP_REMOVED lines=39> */
.L_x_10411:
[----:B------:R-:W-:Y:S05]  /*1930*/  BSYNC B0 ;  /* 0x0000000000007941 */ /* 0x000fea0003800000 */
.L_x_10410:
        /* <DEDUP_REMOVED lines=39> */
.L_x_10413:
[----:B------:R-:W-:Y:S05]  /*1bb0*/  BSYNC B0 ;  /* 0x0000000000007941 */ /* 0x000fea0003800000 */
.L_x_10412:
        /* <DEDUP_REMOVED lines=39> */
.L_x_10415:
[----:B------:R-:W-:Y:S05]  /*1e30*/  BSYNC B0 ;  /* 0x0000000000007941 */ /* 0x000fea0003800000 */
.L_x_10414:
        /* <DEDUP_REMOVED lines=39> */
.L_x_10417:
[----:B------:R-:W-:Y:S05]  /*20b0*/  BSYNC B0 ;  /* 0x0000000000007941 */ /* 0x000fea0003800000 */
.L_x_10416:
        /* <DEDUP_REMOVED lines=40> */
.L_x_10419:
[----:B------:R-:W-:Y:S05]  /*2340*/  BSYNC B0 ;  /* 0x0000000000007941 */ /* 0x000fea0003800000 */
.L_x_10418:
        /* <DEDUP_REMOVED lines=39> */
.L_x_10421:
[----:B------:R-:W-:Y:S05]  /*25c0*/  BSYNC B0 ;  /* 0x0000000000007941 */ /* 0x000fea0003800000 */
.L_x_10420:
        /* <DEDUP_REMOVED lines=39> */
.L_x_10423:
[----:B------:R-:W-:Y:S05]  /*2840*/  BSYNC B0 ;  /* 0x0000000000007941 */ /* 0x000fea0003800000 */
.L_x_10422:
        /* <DEDUP_REMOVED lines=37> */
.L_x_10425:
[----:B------:R-:W-:Y:S05]  /*2aa0*/  BSYNC B0 ;  /* 0x0000000000007941 */ /* 0x000fea0003800000 */
.L_x_10424:
        /* <DEDUP_REMOVED lines=33> */
.L_x_10427:
[----:B------:R-:W-:Y:S05]  /*2cc0*/  BSYNC B0 ;  /* 0x0000000000007941 */ /* 0x000fea0003800000 */
.L_x_10426:
        /* <DEDUP_REMOVED lines=33> */
.L_x_10429:
[----:B------:R-:W-:Y:S05]  /*2ee0*/  BSYNC B0 ;  /* 0x0000000000007941 */ /* 0x000fea0003800000 */
.L_x_10428:
        /* <DEDUP_REMOVED lines=33> */
.L_x_10431:
[----:B------:R-:W-:Y:S05]  /*3100*/  BSYNC B0 ;  /* 0x0000000000007941 */ /* 0x000fea0003800000 */
.L_x_10430:
        /* <DEDUP_REMOVED lines=33> */
.L_x_10433:
[----:B------:R-:W-:Y:S05]  /*3320*/  BSYNC B0 ;  /* 0x0000000000007941 */ /* 0x000fea0003800000 */
.L_x_10432:
        /* <DEDUP_REMOVED lines=33> */
.L_x_10435:
[----:B------:R-:W-:Y:S05]  /*3540*/  BSYNC B0 ;  /* 0x0000000000007941 */ /* 0x000fea0003800000 */
.L_x_10434:
        /* <DEDUP_REMOVED lines=39> */
.L_x_10515:
        /* <DEDUP_REMOVED lines=112> */
[C---:B------:R-:W-:Y:S02]  /*3ec0*/  FMUL.FTZ R109, R2.reuse, R85 ;  /* 0x00000055026d7220 */ /* 0x040fe40000410000 */
[C---:B------:R-:W-:Y:S02]  /*3ed0*/  FMUL.FTZ R3, R2.reuse, R91 ;  /* 0x0000005b02037220 */ /* 0x040fe40000410000 */
[C---:B------:R-:W-:Y:S01]  /*3ee0*/  FMUL.FTZ R107, R2.reuse, R88 ;  /* 0x00000058026b7220 */ /* 0x040fe20000410000 */
[----:B------:R-:W-:Y:S01]  /*3ef0*/  MUFU.SIN R134, R29 ;  /* 0x0000001d00867308 */ /* 0x000fe20000000400 */
[----:B-1----:R-:W-:-:S02]  /*3f00*/  FMUL.FTZ R28, R2, R92 ;  /* 0x0000005c021c7220 */ /* 0x002fc40000410000 */
[C---:B------:R-:W-:Y:S02]  /*3f10*/  FMUL.FTZ R110, R2.reuse, R84 ;  /* 0x00000054026e7220 */ /* 0x040fe40000410000 */
[C---:B------:R-:W-:Y:S02]  /*3f20*/  FMUL.FTZ R112, R2.reuse, R81 ;  /* 0x0000005102707220 */ /* 0x040fe40000410000 */
[C---:B------:R-:W-:Y:S01]  /*3f30*/  FMUL.FTZ R114, R2.reuse, R82 ;  /* 0x0000005202727220 */ /* 0x040fe20000410000 */
        /* <DEDUP_REMOVED lines=18> */
[C---:B0-----:R-:W-:Y:S02]  /*4060*/  FMUL.FTZ R12, R2.reuse, R79 ;  /* 0x0000004f020c7220 */ /* 0x041fe40000410000 */
[C---:B------:R-:W-:Y:S02]  /*4070*/  FMUL.FTZ R13, R2.reuse, R80 ;  /* 0x00000050020d7220 */ /* 0x040fe40000410000 */
[----:B------:R-:W-:-:S03]  /*4080*/  FMUL.FTZ R14, R2, R73 ;  /* 0x00000049020e7220 */ /* 0x000fc60000410000 */
[----:B------:R-:W-:Y:S01]  /*4090*/  MUFU.SIN R129, R105 ;  /* 0x0000006900817308 */ /* 0x000fe20000000400 */
[----:B-1----:R-:W-:-:S07]  /*40a0*/  FMUL.FTZ R103, R2, R90 ;  /* 0x0000005a02677220 */ /* 0x002fce0000410000 */
[----:B------:R0:W-:Y:S01]  /*40b0*/  MUFU.COS R131, R105 ;  /* 0x0000006900837308 */ /* 0x0001e20000000000 */
[----:B--2---:R-:W-:-:S07]  /*40c0*/  HADD2.F32 R22, -RZ, R16.H1_H1 ;  /* 0x30000010ff167230 */ /* 0x004fce0000004100 */
[----:B------:R-:W-:Y:S01]  /*40d0*/  MUFU.SIN R121, R102 ;  /* 0x0000006600797308 */ /* 0x000fe20000000400 */
[C---:B0-----:R-:W-:Y:S02]  /*40e0*/  FMUL.FTZ R105, R2.reuse, R87 ;  /* 0x0000005702697220 */ /* 0x041fe40000410000 */
        /* <DEDUP_REMOVED lines=79> */
[----:B------:R-:W-:Y:S02]  /*45e0*/  FMUL.FTZ R162, R27, R90 ;  /* 0x0000005a1ba27220 */ /* 0x000fe40000410000 */
        /* <DEDUP_REMOVED lines=43> */
[----:B------:R-:W-:Y:S02]  /*48a0*/  FMUL.FTZ R166, R103, R88 ;  /* 0x0000005867a67220 */ /* 0x000fe40000410000 */
        /* <DEDUP_REMOVED lines=31> */
[----:B------:R-:W-:Y:S02]  /*4aa0*/  FMUL.FTZ R174, R111, R86 ;  /* 0x000000566fae7220 */ /* 0x000fe40000410000 */
        /* <DEDUP_REMOVED lines=23> */
[CC--:B------:R-:W-:Y:S02]  /*4c20*/  FFMA.FTZ R17, R143.reuse, R16.reuse, -R17 ;  /* 0x000000108f117223 */ /* 0x0c0fe40000010811 */
        /* <DEDUP_REMOVED lines=14> */
[C---:B------:R-:W-:Y:S02]  /*4d10*/  FMUL.FTZ R16, R138.reuse, R17 ;  /* 0x000000118a107220 */ /* 0x040fe40000410000 */
        /* <DEDUP_REMOVED lines=14> */
[-C--:B------:R-:W-:Y:S02]  /*4e00*/  FMUL.FTZ R185, R124, R81.reuse ;  /* 0x000000517cb97220 */ /* 0x080fe40000410000 */
        /* <DEDUP_REMOVED lines=35> */
[C---:B------:R-:W-:Y:S02]  /*5040*/  FFMA.FTZ R184, R137.reuse, R125, R184 ;  /* 0x0000007d89b87223 */ /* 0x040fe400000100b8 */
        /* <DEDUP_REMOVED lines=33> */
[-C--:B------:R-:W-:Y:S01]  /*5260*/  FMUL.FTZ R201, R190, R73.reuse ;  /* 0x00000049bec97220 */ /* 0x080fe20000410000 */
[--C-:B------:R-:W-:Y:S02]  /*5270*/  HADD2.F32 R193, -RZ, R15.reuse.H0_H0 ;  /* 0x2000000fffc17230 */ /* 0x100fe40000004100 */
[----:B------:R-:W-:Y:S01]  /*5280*/  HADD2.F32 R199, -RZ, R15.H1_H1 ;  /* 0x3000000fffc77230 */ /* 0x000fe20000004100 */
[----:B------:R-:W-:Y:S01]  /*5290*/  HFMA2.MMA R15, -RZ, RZ, 0, 9.5367431640625e-07 ;  /* 0x00000010ff0f7435 */ /* 0x000fe200000001ff */
[----:B------:R-:W-:Y:S02]  /*52a0*/  FMUL.FTZ R203, R184, R73 ;  /* 0x00000049b8cb7220 */ /* 0x000fe40000410000 */
[----:B------:R-:W-:Y:S01]  /*52b0*/  FFMA.FTZ R12, R130, R201, R13 ;  /* 0x000000c9820c7223 */ /* 0x000fe2000001000d */
[----:B------:R-:W-:Y:S01]  /*52c0*/  ISETP.NE.AND P2, PT, R98, 0x1f, PT ;  /* 0x0000001f6200780c */ /* 0x000fe20003f45270 */
[----:B------:R-:W-:Y:S02]  /*52d0*/  FFMA.FTZ R14, R130, R203, R125 ;  /* 0x000000cb820e7223 */ /* 0x000fe4000001007d */
[----:B------:R-:W-:-:S02]  /*52e0*/  FMUL.FTZ R17, R129, R12 ;  /* 0x0000000c81117220 */ /* 0x000fc40000410000 */
[----:B---3--:R-:W-:Y:S01]  /*52f0*/  FMUL.FTZ R232, R0, R29 ;  /* 0x0000001d00e87220 */ /* 0x008fe20000410000 */
[----:B------:R-:W-:Y:S01]  /*5300*/  HADD2.F32 R125, -RZ, R7.H1_H1 ;  /* 0x30000007ff7d7230 */ /* 0x000fe20000004100 */
[-C--:B------:R-:W-:Y:S02]  /*5310*/  FMUL.FTZ R13, R129, R14.reuse ;  /* 0x0000000e810d7220 */ /* 0x080fe40000410000 */
        /* <DEDUP_REMOVED lines=28> */
.L_x_10438:
[----:B0-----:R-:W-:Y:S05]  /*54e0*/  BSYNC B0 ;  /* 0x0000000000007941 */ /* 0x001fea0003800000 */
.L_x_10437:
        /* <DEDUP_REMOVED lines=281> */
.L_x_10440:
[----:B-1234-:R-:W-:Y:S05]  /*6680*/  BSYNC B0 ;  /* 0x0000000000007941 */ /* 0x01efea0003800000 */
.L_x_10439:
        /* <DEDUP_REMOVED lines=25> */
.L_x_10442:
[----:B------:R-:W-:Y:S05]  /*6820*/  BSYNC B0 ;  /* 0x0000000000007941 */ /* 0x000fea0003800000 */
.L_x_10441:
        /* <DEDUP_REMOVED lines=18> */
.L_x_10444:
[----:B------:R-:W-:Y:S05]  /*6950*/  BSYNC B0 ;  /* 0x0000000000007941 */ /* 0x000fea0003800000 */
.L_x_10443:
        /* <DEDUP_REMOVED lines=18> */
.L_x_10446:
[----:B------:R-:W-:Y:S05]  /*6a80*/  BSYNC B0 ;  /* 0x0000000000007941 */ /* 0x000fea0003800000 */
.L_x_10445:
        /* <DEDUP_REMOVED lines=18> */
.L_x_10448:
[----:B------:R-:W-:Y:S05]  /*6bb0*/  BSYNC B0 ;  /* 0x0000000000007941 */ /* 0x000fea0003800000 */
.L_x_10447:
        /* <DEDUP_REMOVED lines=69> */
[C---:B------:R-:W-:Y:S02]  /*7010*/  FFMA.FTZ R237, R99.reuse, R162, R14 ;  /* 0x000000a263ed7223 */ /* 0x040fe4000001000e */
        /* <DEDUP_REMOVED lines=23> */
[----:B------:R-:W-:Y:S02]  /*7190*/  FMUL.FTZ R14, R148, R239 ;  /* 0x000000ef940e7220 */ /* 0x000fe40000410000 */
        /* <DEDUP_REMOVED lines=43> */
[----:B------:R-:W-:Y:S02]  /*7450*/  FMUL.FTZ R14, R140, R239 ;  /* 0x000000ef8c0e7220 */ /* 0x000fe40000410000 */
        /* <DEDUP_REMOVED lines=11> */
[C---:B------:R-:W-:Y:S02]  /*7510*/  FMUL.FTZ R178, R138.reuse, R189 ;  /* 0x000000bd8ab27220 */ /* 0x040fe40000410000 */
        /* <DEDUP_REMOVED lines=22> */
[----:B------:R-:W-:Y:S02]  /*7680*/  FMUL.FTZ R14, R134, R197 ;  /* 0x000000c5860e7220 */ /* 0x000fe40000410000 */
        /* <DEDUP_REMOVED lines=73> */
[C---:B------:R-:W-:Y:S02]  /*7b20*/  FMUL.FTZ R132, R202.reuse, UR38 ;  /* 0x00000026ca847c20 */ /* 0x040fe40008410000 */
        /* <DEDUP_REMOVED lines=10> */
[C---:B------:R-:W-:Y:S02]  /*7bd0*/  FFMA.FTZ R135, R229.reuse, UR39, -R135 ;  /* 0x00000027e5877c23 */ /* 0x040fe40008010887 */
        /* <DEDUP_REMOVED lines=64> */
[----:B------:R-:W-:Y:S01]  /*7fe0*/  FMUL.FTZ R146, R146, -R216 ;  /* 0x800000d892927220 */ /* 0x000fe20000410000 */
[----:B------:R-:W-:Y:S01]  /*7ff0*/  STS [R2.X4+0x8a0], R201 ;  /* 0x0008a0c902007388 */ /* 0x000fe20000004800 */
[----:B------:R-:W-:Y:S02]  /*8000*/  FFMA.FTZ R193, R183, R193, R144 ;  /* 0x000000c1b7c17223 */ /* 0x000fe40000010090 */
[----:B------:R-:W-:Y:S02]  /*8010*/  FMUL.FTZ R144, R221, R84 ;  /* 0x00000054dd907220 */ /* 0x000fe40000410000 */
        /* <DEDUP_REMOVED lines=23> */
[C---:B------:R-:W-:Y:S02]  /*8190*/  FFMA.FTZ R182, R224.reuse, UR39, -R179 ;  /* 0x00000027e0b67c23 */ /* 0x040fe400080108b3 */
        /* <DEDUP_REMOVED lines=85> */
[----:B------:R-:W-:Y:S02]  /*86f0*/  FMUL.FTZ R182, R213, R88 ;  /* 0x00000058d5b67220 */ /* 0x000fe40000410000 */
        /* <DEDUP_REMOVED lines=174> */
.L_x_10450:
[----:B------:R-:W-:Y:S05]  /*91e0*/  BSYNC B0 ;  /* 0x0000000000007941 */ /* 0x000fea0003800000 */
.L_x_10449:
        /* <DEDUP_REMOVED lines=20> */
[----:B------:R-:W-:-:S02]  /*9330*/  ISETP.GE.AND P1, PT, R15, 0x41, PT ;  /* 0x000000410f00780c */ /* 0x000fc40003f26270 */
[----:B------:R-:W-:Y:S01]  /*9340*/  UIMAD UR37, UR20, UR31, UR37 ;  /* 0x0000001f142572a4 */ /* 0x000fe2000f8e0225 */
[----:B------:R-:W-:Y:S01]  /*9350*/  ISETP.GE.AND P2, PT, R15, 0x61, PT ;  /* 0x000000610f00780c */ /* 0x000fe20003f46270 */
[----:B------:R-:W-:Y:S01]  /*9360*/  UIMAD.WIDE.U32 UR30, UR20, UR30, UR28 ;  /* 0x0000001e141e72a5 */ /* 0x000fe2000f8e001c */
[----:B------:R-:W-:Y:S02]  /*9370*/  IADD3 R187, R98, 0x60, RZ ;  /* 0x0000006062bb7810 */ /* 0x000fe40007ffe0ff */
[----:B------:R-:W-:Y:S01]  /*9380*/  ULDC.64 UR28, c[0x0][0x318] ;  /* 0x0000c600001c7ab9 */ /* 0x000fe20000000a00 */
[----:B------:R-:W-:Y:S01]  /*9390*/  LEA.HI.SX32 R143, R143, R98, 0x1b ;  /* 0x000000628f8f7211 */ /* 0x000fe200078fdaff */
[----:B------:R-:W-:Y:S02]  /*93a0*/  UIADD3 UR37, UR37, UR31, URZ ;  /* 0x0000001f25257290 */ /* 0x000fe4000fffe03f */
[----:B------:R-:W-:Y:S02]  /*93b0*/  ULEA UR31, UP0, UR30, UR28, 0x3 ;  /* 0x0000001c1e1f7291 */ /* 0x000fe4000f80183f */
[----:B------:R-:W-:-:S02]  /*93c0*/  UIADD3 UR28, UR6, -UR38, URZ ;  /* 0x80000026061c7290 */ /* 0x000fc4000fffe03f */
[----:B------:R-:W-:Y:S02]  /*93d0*/  ULEA.HI.X UR29, UR30, UR29, UR37, 0x3, UP0 ;  /* 0x0000001d1e1d7291 */ /* 0x000fe400080f1c25 */
[----:B------:R-:W-:Y:S01]  /*93e0*/  UIMAD UR28, UR28, -0x400, URZ ;  /* 0xfffffc001c1c78a4 */ /* 0x000fe2000f8e023f */
[C---:B------:R-:W-:Y:S01]  /*93f0*/  LEA R2, P0, R98.reuse, UR31, 0x2 ;  /* 0x0000001f62027c11 */ /* 0x040fe2000f8010ff */
[----:B------:R-:W-:Y:S02]  /*9400*/  USHF.L.U64.HI UR30, UR8, 0x2, UR9 ;  /* 0x00000002081e7899 */ /* 0x000fe40008010209 */
[----:B------:R-:W-:Y:S01]  /*9410*/  ULDC.64 UR38, c[0x0][0x2b0] ;  /* 0x0000ac0000267ab9 */ /* 0x000fe20000000a00 */
[----:B------:R-:W-:Y:S01]  /*9420*/  LEA.HI.X R3, R98, UR29, RZ, 0x2, P0 ;  /* 0x0000001d62037c11 */ /* 0x000fe200080f14ff */
[----:B------:R-:W-:Y:S01]  /*9430*/  UIMAD UR30, UR30, UR38, URZ ;  /* 0x000000261e1e72a4 */ /* 0x000fe2000f8e023f */
[----:B------:R-:W-:Y:S01]  /*9440*/  MOV R13, UR28 ;  /* 0x0000001c000d7c02 */ /* 0x000fe20008000f00 */
[----:B------:R-:W-:Y:S01]  /*9450*/  USHF.L.U32 UR28, UR8, 0x2, URZ ;  /* 0x00000002081c7899 */ /* 0x000fe2000800063f */
[----:B------:R-:W-:-:S03]  /*9460*/  ISETP.GE.AND P0, PT, R15, 0x21, PT ;  /* 0x000000210f00780c */ /* 0x000fc60003f06270 */
[----:B------:R-:W-:Y:S01]  /*9470*/  IMAD.WIDE R2, R13, 0x4, R2 ;  /* 0x000000040d027825 */ /* 0x000fe200078e0202 */
[----:B------:R-:W-:Y:S01]  /*9480*/  UIMAD UR30, UR28, UR39, UR30 ;  /* 0x000000271c1e72a4 */ /* 0x000fe2000f8e021e */
[----:B------:R-:W-:-:S05]  /*9490*/  MOV R13, UR28 ;  /* 0x0000001c000d7c02 */ /* 0x000fca0008000f00 */
[----:B------:R-:W-:Y:S01]  /*94a0*/  IMAD.WIDE.U32 R2, R13, c[0x0][0x2b0], R2 ;  /* 0x0000ac000d027a25 */ /* 0x000fe200078e0002 */
[----:B------:R-:W-:-:S04]  /*94b0*/  IADD3 R13, R98, 0x20, RZ ;  /* 0x00000020620d7810 */ /* 0x000fc80007ffe0ff */
[----:B------:R-:W-:Y:S02]  /*94c0*/  LEA.HI.SX32 R13, R13, R98, 0x1b ;  /* 0x000000620d0d7211 */ /* 0x000fe400078fdaff */
[----:B------:R-:W-:-:S04]  /*94d0*/  IADD3 R3, R3, UR30, RZ ;  /* 0x0000001e03037c10 */ /* 0x000fc8000fffe0ff */
[----:B------:R-:W1:Y:S01]  /*94e0*/  LDS R13, [R13.X4+0x8c0] ;  /* 0x0008c0000d0d7984 */ /* 0x000e620000004800 */
[----:B------:R-:W-:Y:S05]  /*94f0*/  @!P0 BRA `(.L_x_10452) ;  /* 0x0000001000008947 */ /* 0x000fea0003800000 */
[----:B-1----:R1:W-:Y:S02]  /*9500*/  RED.E.ADD.F32.FTZ.RN.STRONG.GPU [R2.64+-0xf80], R13 ;  /* 0xfff0800d0200798e */ /* 0x0023e4000c10e7a0 */
.L_x_10452:
[----:B------:R-:W-:Y:S05]  /*9510*/  BSYNC B0 ;  /* 0x0000000000007941 */ /* 0x000fea0003800000 */
.L_x_10451:
[----:B------:R-:W3:Y:S01]  /*9520*/  LDS R143, [R143.X4+0x940] ;  /* 0x000940008f8f7984 */ /* 0x000ee20000004800 */
[----:B------:R-:W-:Y:S01]  /*9530*/  BSSY B0, `(.L_x_10453) ;  /* 0x0000004000007945 */ /* 0x000fe20003800000 */
[----:B------:R-:W-:Y:S01]  /*9540*/  LEA.HI.SX32 R187, R187, R98, 0x1b ;  /* 0x00000062bbbb7211 */ /* 0x000fe200078fdaff */
[----:B------:R-:W-:Y:S05]  /*9550*/  @!P1 BRA `(.L_x_10454) ;  /* 0x0000001000009947 */ /* 0x000fea0003800000 */
[----:B---3--:R3:W-:Y:S02]  /*9560*/  RED.E.ADD.F32.FTZ.RN.STRONG.GPU [R2.64+-0xf00], R143 ;  /* 0xfff1008f0200798e */ /* 0x0087e4000c10e7a0 */
.L_x_10454:
[----:B------:R-:W-:Y:S05]  /*9570*/  BSYNC B0 ;  /* 0x0000000000007941 */ /* 0x000fea0003800000 */
.L_x_10453:
[----:B------:R-:W4:Y:S01]  /*9580*/  LDS R187, [R187.X4+0x9c0] ;  /* 0x0009c000bbbb7984 */ /* 0x000f220000004800 */
[----:B------:R-:W-:Y:S01]  /*9590*/  BSSY B0, `(.L_x_10455) ;  /* 0x0000005000007945 */ /* 0x000fe20003800000 */
[C---:B-1----:R-:W-:Y:S02]  /*95a0*/  IADD3 R13, R98.reuse, 0x80, RZ ;  /* 0x00000080620d7810 */ /* 0x042fe40007ffe0ff */
[----:B---3--:R-:W-:Y:S01]  /*95b0*/  IADD3 R143, R98, 0xa0, RZ ;  /* 0x000000a0628f7810 */ /* 0x008fe20007ffe0ff */
[----:B------:R-:W-:Y:S05]  /*95c0*/  @!P2 BRA `(.L_x_10456) ;  /* 0x000000100000a947 */ /* 0x000fea0003800000 */
[----:B----4-:R1:W-:Y:S02]  /*95d0*/  RED.E.ADD.F32.FTZ.RN.STRONG.GPU [R2.64+-0xe80], R187 ;  /* 0xfff180bb0200798e */ /* 0x0103e4000c10e7a0 */
.L_x_10456:
[----:B------:R-:W-:Y:S05]  /*95e0*/  BSYNC B0 ;  /* 0x0000000000007941 */ /* 0x000fea0003800000 */
.L_x_10455:
        /* <DEDUP_REMOVED lines=14> */
.L_x_10458:
[----:B------:R-:W-:Y:S05]  /*96d0*/  BSYNC B0 ;  /* 0x0000000000007941 */ /* 0x000fea0003800000 */
.L_x_10457:
[----:B------:R-:W3:Y:S01]  /*96e0*/  LDS R143, [R143.X4+0xac0] ;  /* 0x000ac0008f8f7984 */ /* 0x000ee20000004800 */
[----:B------:R-:W-:Y:S01]  /*96f0*/  BSSY B0, `(.L_x_10459) ;  /* 0x0000005000007945 */ /* 0x000fe20003800000 */
[----:B-1----:R-:W-:Y:S02]  /*9700*/  IADD3 R13, R98, 0xe0, RZ ;  /* 0x000000e0620d7810 */ /* 0x002fe40007ffe0ff */
[----:B------:R-:W-:Y:S01]  /*9710*/  LEA.HI.SX32 R187, R187, R98, 0x1b ;  /* 0x00000062bbbb7211 */ /* 0x000fe200078fdaff */
[----:B------:R-:W-:Y:S05]  /*9720*/  @!P0 BRA `(.L_x_10460) ;  /* 0x0000001000008947 */ /* 0x000fea0003800000 */
[----:B---3--:R1:W-:Y:S02]  /*9730*/  RED.E.ADD.F32.FTZ.RN.STRONG.GPU [R2.64+-0xd80], R143 ;  /* 0xfff2808f0200798e */ /* 0x0083e4000c10e7a0 */
.L_x_10460:
[----:B------:R-:W-:Y:S05]  /*9740*/  BSYNC B0 ;  /* 0x0000000000007941 */ /* 0x000fea0003800000 */
.L_x_10459:
[----:B------:R-:W4:Y:S01]  /*9750*/  LDS R187, [R187.X4+0xb40] ;  /* 0x000b4000bbbb7984 */ /* 0x000f220000004800 */
[----:B------:R-:W-:Y:S01]  /*9760*/  BSSY B0, `(.L_x_10461) ;  /* 0x0000005000007945 */ /* 0x000fe20003800000 */
[----:B-1-3--:R-:W-:-:S02]  /*9770*/  IADD3 R143, R98, 0x100, RZ ;  /* 0x00000100628f7810 */ /* 0x00afc40007ffe0ff */
[----:B------:R-:W-:Y:S01]  /*9780*/  LEA.HI.SX32 R13, R13, R98, 0x1b ;  /* 0x000000620d0d7211 */ /* 0x000fe200078fdaff */
[----:B------:R-:W-:Y:S05]  /*9790*/  @!P1 BRA `(.L_x_10462) ;  /* 0x0000001000009947 */ /* 0x000fea0003800000 */
[----:B----4-:R1:W-:Y:S02]  /*97a0*/  RED.E.ADD.F32.FTZ.RN.STRONG.GPU [R2.64+-0xd00], R187 ;  /* 0xfff300bb0200798e */ /* 0x0103e4000c10e7a0 */
.L_x_10462:
[----:B------:R-:W-:Y:S05]  /*97b0*/  BSYNC B0 ;  /* 0x0000000000007941 */ /* 0x000fea0003800000 */
.L_x_10461:
[----:B------:R-:W3:Y:S01]  /*97c0*/  LDS R13, [R13.X4+0xbc0] ;  /* 0x000bc0000d0d7984 */ /* 0x000ee20000004800 */
[----:B------:R-:W-:Y:S01]  /*97d0*/  BSSY B0, `(.L_x_10463) ;  /* 0x0000005000007945 */ /* 0x000fe20003800000 */
[----:B-1--4-:R-:W-:Y:S02]  /*97e0*/  IADD3 R187, R98, 0x120, RZ ;  /* 0x0000012062bb7810 */ /* 0x012fe40007ffe0ff */
[----:B------:R-:W-:Y:S01]  /*97f0*/  LEA.HI.SX32 R143, R143, R98, 0x1b ;  /* 0x000000628f8f7211 */ /* 0x000fe200078fdaff */
[----:B------:R-:W-:Y:S05]  /*9800*/  @!P2 BRA `(.L_x_10464) ;  /* 0x000000100000a947 */ /* 0x000fea0003800000 */
[----:B---3--:R1:W-:Y:S02]  /*9810*/  RED.E.ADD.F32.FTZ.RN.STRONG.GPU [R2.64+-0xc80], R13 ;  /* 0xfff3800d0200798e */ /* 0x0083e4000c10e7a0 */
.L_x_10464:
[----:B------:R-:W-:Y:S05]  /*9820*/  BSYNC B0 ;  /* 0x0000000000007941 */ /* 0x000fea0003800000 */
.L_x_10463:
[----:B------:R-:W4:Y:S01]  /*9830*/  LDS R143, [R143.X4+0xc40] ;  /* 0x000c40008f8f7984 */ /* 0x000f220000004800 */
[----:B------:R-:W-:Y:S01]  /*9840*/  BSSY B0, `(.L_x_10465) ;  /* 0x0000005000007945 */ /* 0x000fe20003800000 */
[----:B-1-3--:R-:W-:Y:S02]  /*9850*/  IADD3 R13, R98, 0x140, RZ ;  /* 0x00000140620d7810 */ /* 0x00afe40007ffe0ff */
[----:B------:R-:W-:Y:S01]  /*9860*/  LEA.HI.SX32 R187, R187, R98, 0x1b ;  /* 0x00000062bbbb7211 */ /* 0x000fe200078fdaff */
[----:B------:R-:W-:Y:S05]  /*9870*/  @!P3 BRA `(.L_x_10466) ;  /* 0x000000100000b947 */ /* 0x000fea0003800000 */
[----:B----4-:R1:W-:Y:S02]  /*9880*/  RED.E.ADD.F32.FTZ.RN.STRONG.GPU [R2.64+-0xc00], R143 ;  /* 0xfff4008f0200798e */ /* 0x0103e4000c10e7a0 */
.L_x_10466:
[----:B------:R-:W-:Y:S05]  /*9890*/  BSYNC B0 ;  /* 0x0000000000007941 */ /* 0x000fea0003800000 */
.L_x_10465:
[----:B------:R-:W3:Y:S01]  /*98a0*/  LDS R187, [R187.X4+0xcc0] ;  /* 0x000cc000bbbb7984 */ /* 0x000ee20000004800 */
[----:B------:R-:W-:Y:S01]  /*98b0*/  BSSY B0, `(.L_x_10467) ;  /* 0x0000004000007945 */ /* 0x000fe20003800000 */
[----:B------:R-:W-:Y:S01]  /*98c0*/  LEA.HI.SX32 R13, R13, R98, 0x1b ;  /* 0x000000620d0d7211 */ /* 0x000fe200078fdaff */
[----:B------:R-:W-:Y:S05]  /*98d0*/  @!P4 BRA `(.L_x_10468) ;  /* 0x000000100000c947 */ /* 0x000fea0003800000 */
[----:B---3--:R3:W-:Y:S02]  /*98e0*/  RED.E.ADD.F32.FTZ.RN.STRONG.GPU [R2.64+-0xb80], R187 ;  /* 0xfff480bb0200798e */ /* 0x0087e4000c10e7a0 */
.L_x_10468:
[----:B------:R-:W-:Y:S05]  /*98f0*/  BSYNC B0 ;  /* 0x0000000000007941 */ /* 0x000fea0003800000 */
.L_x_10467:
[----:B------:R-:W1:Y:S01]  /*9900*/  LDS R13, [R13.X4+0xd40] ;  /* 0x000d40000d0d7984 */ /* 0x000e620000004800 */
[----:B------:R-:W-:Y:S01]  /*9910*/  BSSY B0, `(.L_x_10469) ;  /* 0x0000005000007945 */ /* 0x000fe20003800000 */
[----:B-1--4-:R-:W-:-:S02]  /*9920*/  IADD3 R143, R98, 0x160, RZ ;  /* 0x00000160628f7810 */ /* 0x012fc40007ffe0ff */
[----:B---3--:R-:W-:Y:S01]  /*9930*/  IADD3 R187, R98, 0x180, RZ ;  /* 0x0000018062bb7810 */ /* 0x008fe20007ffe0ff */
[----:B------:R-:W-:Y:S05]  /*9940*/  @!P5 BRA `(.L_x_10470) ;  /* 0x000000100000d947 */ /* 0x000fea0003800000 */
[----:B------:R1:W-:Y:S02]  /*9950*/  RED.E.ADD.F32.FTZ.RN.STRONG.GPU [R2.64+-0xb00], R13 ;  /* 0xfff5000d0200798e */ /* 0x0003e4000c10e7a0 */
.L_x_10470:
[----:B------:R-:W-:Y:S05]  /*9960*/  BSYNC B0 ;  /* 0x0000000000007941 */ /* 0x000fea0003800000 */
.L_x_10469:
        /* <DEDUP_REMOVED lines=14> */
.L_x_10472:
[----:B------:R-:W-:Y:S05]  /*9a50*/  BSYNC B0 ;  /* 0x0000000000007941 */ /* 0x000fea0003800000 */
.L_x_10471:
[----:B------:R-:W3:Y:S01]  /*9a60*/  LDS R187, [R187.X4+0xe40] ;  /* 0x000e4000bbbb7984 */ /* 0x000ee20000004800 */
[----:B------:R-:W-:Y:S01]  /*9a70*/  BSSY B0, `(.L_x_10473) ;  /* 0x0000005000007945 */ /* 0x000fe20003800000 */
[----:B-1----:R-:W-:-:S02]  /*9a80*/  IADD3 R143, R98, 0x1c0, RZ ;  /* 0x000001c0628f7810 */ /* 0x002fc40007ffe0ff */
[----:B------:R-:W-:Y:S01]  /*9a90*/  LEA.HI.SX32 R13, R13, R98, 0x1b ;  /* 0x000000620d0d7211 */ /* 0x000fe200078fdaff */
[----:B------:R-:W-:Y:S05]  /*9aa0*/  @!P0 BRA `(.L_x_10474) ;  /* 0x0000001000008947 */ /* 0x000fea0003800000 */
[----:B---3--:R1:W-:Y:S02]  /*9ab0*/  RED.E.ADD.F32.FTZ.RN.STRONG.GPU [R2.64+-0xa00], R187 ;  /* 0xfff600bb0200798e */ /* 0x0083e4000c10e7a0 */
.L_x_10474:
[----:B------:R-:W-:Y:S05]  /*9ac0*/  BSYNC B0 ;  /* 0x0000000000007941 */ /* 0x000fea0003800000 */
.L_x_10473:
[----:B------:R-:W4:Y:S01]  /*9ad0*/  LDS R13, [R13.X4+0xec0] ;  /* 0x000ec0000d0d7984 */ /* 0x000f220000004800 */
[----:B------:R-:W-:Y:S01]  /*9ae0*/  BSSY B0, `(.L_x_10475) ;  /* 0x0000005000007945 */ /* 0x000fe20003800000 */
[----:B-1-3--:R-:W-:Y:S02]  /*9af0*/  IADD3 R187, R98, 0x1e0, RZ ;  /* 0x000001e062bb7810 */ /* 0x00afe40007ffe0ff */
[----:B------:R-:W-:Y:S01]  /*9b00*/  LEA.HI.SX32 R143, R143, R98, 0x1b ;  /* 0x000000628f8f7211 */ /* 0x000fe200078fdaff */
[----:B------:R-:W-:Y:S05]  /*9b10*/  @!P1 BRA `(.L_x_10476) ;  /* 0x0000001000009947 */ /* 0x000fea0003800000 */
[----:B----4-:R1:W-:Y:S02]  /*9b20*/  RED.E.ADD.F32.FTZ.RN.STRONG.GPU [R2.64+-0x980], R13 ;  /* 0xfff6800d0200798e */ /* 0x0103e4000c10e7a0 */
.L_x_10476:
[----:B------:R-:W-:Y:S05]  /*9b30*/  BSYNC B0 ;  /* 0x0000000000007941 */ /* 0x000fea0003800000 */
.L_x_10475:
[----:B------:R-:W3:Y:S01]  /*9b40*/  LDS R143, [R143.X4+0xf40] ;  /* 0x000f40008f8f7984 */ /* 0x000ee20000004800 */
[----:B------:R-:W-:Y:S01]  /*9b50*/  BSSY B0, `(.L_x_10477) ;  /* 0x0000004000007945 */ /* 0x000fe20003800000 */
[----:B------:R-:W-:Y:S01]  /*9b60*/  LEA.HI.SX32 R187, R187, R98, 0x1b ;  /* 0x00000062bbbb7211 */ /* 0x000fe200078fdaff */
[----:B------:R-:W-:Y:S05]  /*9b70*/  @!P2 BRA `(.L_x_10478) ;  /* 0x000000100000a947 */ /* 0x000fea0003800000 */
[----:B---3--:R3:W-:Y:S02]  /*9b80*/  RED.E.ADD.F32.FTZ.RN.STRONG.GPU [R2.64+-0x900], R143 ;  /* 0xfff7008f0200798e */ /* 0x0087e4000c10e7a0 */
.L_x_10478:
[----:B------:R-:W-:Y:S05]  /*9b90*/  BSYNC B0 ;  /* 0x0000000000007941 */ /* 0x000fea0003800000 */
.L_x_10477:
[----:B------:R-:W1:Y:S01]  /*9ba0*/  LDS R187, [R187.X4+0xfc0] ;  /* 0x000fc000bbbb7984 */ /* 0x000e620000004800 */
[----:B------:R-:W-:Y:S01]  /*9bb0*/  BSSY B0, `(.L_x_10479) ;  /* 0x0000005000007945 */ /* 0x000fe20003800000 */
[----:B-1--4-:R-:W-:-:S02]  /*9bc0*/  IADD3 R13, R98, 0x220, RZ ;  /* 0x00000220620d7810 */ /* 0x012fc40007ffe0ff */
[----:B------:R-:W-:Y:S01]  /*9bd0*/  LEA.HI.SX32 R127, R127, R98, 0x1b ;  /* 0x000000627f7f7211 */ /* 0x000fe200078fdaff */
[----:B------:R-:W-:Y:S05]  /*9be0*/  @!P3 BRA `(.L_x_10480) ;  /* 0x000000100000b947 */ /* 0x000fea0003800000 */
[----:B------:R1:W-:Y:S02]  /*9bf0*/  RED.E.ADD.F32.FTZ.RN.STRONG.GPU [R2.64+-0x880], R187 ;  /* 0xfff780bb0200798e */ /* 0x0003e4000c10e7a0 */
.L_x_10480:
[----:B------:R-:W-:Y:S05]  /*9c00*/  BSYNC B0 ;  /* 0x0000000000007941 */ /* 0x000fea0003800000 */
.L_x_10479:
[----:B------:R-:W4:Y:S01]  /*9c10*/  LDS R127, [R127.X4+0x1040] ;  /* 0x001040007f7f7984 */ /* 0x000f220000004800 */
[----:B------:R-:W-:Y:S01]  /*9c20*/  BSSY B0, `(.L_x_10481) ;  /* 0x0000004000007945 */ /* 0x000fe20003800000 */
[----:B------:R-:W-:Y:S01]  /*9c30*/  LEA.HI.SX32 R13, R13, R98, 0x1b ;  /* 0x000000620d0d7211 */ /* 0x000fe200078fdaff */
[----:B------:R-:W-:Y:S05]  /*9c40*/  @!P4 BRA `(.L_x_10482) ;  /* 0x000000100000c947 */ /* 0x000fea0003800000 */
[----:B----4-:R4:W-:Y:S02]  /*9c50*/  RED.E.ADD.F32.FTZ.RN.STRONG.GPU [R2.64+-0x800], R127 ;  /* 0xfff8007f0200798e */ /* 0x0109e4000c10e7a0 */
.L_x_10482:
[----:B------:R-:W-:Y:S05]  /*9c60*/  BSYNC B0 ;  /* 0x0000000000007941 */ /* 0x000fea0003800000 */
.L_x_10481:
[----:B------:R-:W1:Y:S01]  /*9c70*/  LDS R13, [R13.X4+0x10c0] ;  /* 0x0010c0000d0d7984 */ /* 0x000e620000004800 */
[----:B------:R-:W-:Y:S01]  /*9c80*/  BSSY B0, `(.L_x_10483) ;  /* 0x0000005000007945 */ /* 0x000fe20003800000 */
[C---:B----4-:R-:W-:Y:S02]  /*9c90*/  IADD3 R127, R98.reuse, 0x240, RZ ;  /* 0x00000240627f7810 */ /* 0x050fe40007ffe0ff */
[----:B---3--:R-:W-:Y:S01]  /*9ca0*/  IADD3 R143, R98, 0x260, RZ ;  /* 0x00000260628f7810 */ /* 0x008fe20007ffe0ff */
[----:B------:R-:W-:Y:S05]  /*9cb0*/  @!P5 BRA `(.L_x_10484) ;  /* 0x000000100000d947 */ /* 0x000fea0003800000 */
[----:B-1----:R1:W-:Y:S02]  /*9cc0*/  RED.E.ADD.F32.FTZ.RN.STRONG.GPU [R2.64+-0x780], R13 ;  /* 0xfff8800d0200798e */ /* 0x0023e4000c10e7a0 */
.L_x_10484:
[----:B------:R-:W-:Y:S05]  /*9cd0*/  BSYNC B0 ;  /* 0x0000000000007941 */ /* 0x000fea0003800000 */
.L_x_10483:
        /* <DEDUP_REMOVED lines=14> */
.L_x_10486:
[----:B------:R-:W-:Y:S05]  /*9dc0*/  BSYNC B0 ;  /* 0x0000000000007941 */ /* 0x000fea0003800000 */
.L_x_10485:
[----:B------:R-:W3:Y:S01]  /*9dd0*/  LDS R143, [R143.X4+0x11c0] ;  /* 0x0011c0008f8f7984 */ /* 0x000ee20000004800 */
[----:B------:R-:W-:Y:S01]  /*9de0*/  BSSY B0, `(.L_x_10487) ;  /* 0x0000005000007945 */ /* 0x000fe20003800000 */
[----:B-1----:R-:W-:Y:S02]  /*9df0*/  IADD3 R127, R98, 0x2a0, RZ ;  /* 0x000002a0627f7810 */ /* 0x002fe40007ffe0ff */
[----:B------:R-:W-:Y:S01]  /*9e00*/  LEA.HI.SX32 R13, R13, R98, 0x1b ;  /* 0x000000620d0d7211 */ /* 0x000fe200078fdaff */
[----:B------:R-:W-:Y:S05]  /*9e10*/  @!P0 BRA `(.L_x_10488) ;  /* 0x0000001000008947 */ /* 0x000fea0003800000 */
[----:B---3--:R1:W-:Y:S02]  /*9e20*/  RED.E.ADD.F32.FTZ.RN.STRONG.GPU [R2.64+-0x680], R143 ;  /* 0xfff9808f0200798e */ /* 0x0083e4000c10e7a0 */
.L_x_10488:
[----:B------:R-:W-:Y:S05]  /*9e30*/  BSYNC B0 ;  /* 0x0000000000007941 */ /* 0x000fea0003800000 */
.L_x_10487:
[----:B------:R-:W4:Y:S01]  /*9e40*/  LDS R13, [R13.X4+0x1240] ;  /* 0x001240000d0d7984 */ /* 0x000f220000004800 */
[----:B------:R-:W-:Y:S01]  /*9e50*/  BSSY B0, `(.L_x_10489) ;  /* 0x0000005000007945 */ /* 0x000fe20003800000 */
[----:B-1-3--:R-:W-:-:S02]  /*9e60*/  IADD3 R143, R98, 0x2c0, RZ ;  /* 0x000002c0628f7810 */ /* 0x00afc40007ffe0ff */
[----:B------:R-:W-:Y:S01]  /*9e70*/  LEA.HI.SX32 R127, R127, R98, 0x1b ;  /* 0x000000627f7f7211 */ /* 0x000fe200078fdaff */
[----:B------:R-:W-:Y:S05]  /*9e80*/  @!P1 BRA `(.L_x_10490) ;  /* 0x0000001000009947 */ /* 0x000fea0003800000 */
[----:B----4-:R1:W-:Y:S02]  /*9e90*/  RED.E.ADD.F32.FTZ.RN.STRONG.GPU [R2.64+-0x600], R13 ;  /* 0xfffa000d0200798e */ /* 0x0103e4000c10e7a0 */
.L_x_10490:
[----:B------:R-:W-:Y:S05]  /*9ea0*/  BSYNC B0 ;  /* 0x0000000000007941 */ /* 0x000fea0003800000 */
.L_x_10489:
[----:B------:R-:W3:Y:S01]  /*9eb0*/  LDS R127, [R127.X4+0x12c0] ;  /* 0x0012c0007f7f7984 */ /* 0x000ee20000004800 */
[----:B------:R-:W-:Y:S01]  /*9ec0*/  BSSY B0, `(.L_x_10491) ;  /* 0x0000005000007945 */ /* 0x000fe20003800000 */
[----:B-1--4-:R-:W-:Y:S02]  /*9ed0*/  IADD3 R13, R98, 0x2e0, RZ ;  /* 0x000002e0620d7810 */ /* 0x012fe40007ffe0ff */
[----:B------:R-:W-:Y:S01]  /*9ee0*/  LEA.HI.SX32 R143, R143, R98, 0x1b ;  /* 0x000000628f8f7211 */ /* 0x000fe200078fdaff */
[----:B------:R-:W-:Y:S05]  /*9ef0*/  @!P2 BRA `(.L_x_10492) ;  /* 0x000000100000a947 */ /* 0x000fea0003800000 */
[----:B---3--:R1:W-:Y:S02]  /*9f00*/  RED.E.ADD.F32.FTZ.RN.STRONG.GPU [R2.64+-0x580], R127 ;  /* 0xfffa807f0200798e */ /* 0x0083e4000c10e7a0 */
.L_x_10492:
[----:B------:R-:W-:Y:S05]  /*9f10*/  BSYNC B0 ;  /* 0x0000000000007941 */ /* 0x000fea0003800000 */
.L_x_10491:
[----:B------:R-:W4:Y:S01]  /*9f20*/  LDS R143, [R143.X4+0x1340] ;  /* 0x001340008f8f7984 */ /* 0x000f220000004800 */
[----:B------:R-:W-:Y:S01]  /*9f30*/  BSSY B0, `(.L_x_10493) ;  /* 0x0000005000007945 */ /* 0x000fe20003800000 */
[----:B-1-3--:R-:W-:Y:S02]  /*9f40*/  IADD3 R127, R98, 0x300, RZ ;  /* 0x00000300627f7810 */ /* 0x00afe40007ffe0ff */
[----:B------:R-:W-:Y:S01]  /*9f50*/  LEA.HI.SX32 R13, R13, R98, 0x1b ;  /* 0x000000620d0d7211 */ /* 0x000fe200078fdaff */
[----:B------:R-:W-:Y:S05]  /*9f60*/  @!P3 BRA `(.L_x_10494) ;  /* 0x000000100000b947 */ /* 0x000fea0003800000 */
[----:B----4-:R1:W-:Y:S02]  /*9f70*/  RED.E.ADD.F32.FTZ.RN.STRONG.GPU [R2.64+-0x500], R143 ;  /* 0xfffb008f0200798e */ /* 0x0103e4000c10e7a0 */
.L_x_10494:
[----:B------:R-:W-:Y:S05]  /*9f80*/  BSYNC B0 ;  /* 0x0000000000007941 */ /* 0x000fea0003800000 */
.L_x_10493:
[----:B------:R-:W3:Y:S01]  /*9f90*/  LDS R13, [R13.X4+0x13c0] ;  /* 0x0013c0000d0d7984 */ /* 0x000ee20000004800 */
[----:B------:R-:W-:Y:S01]  /*9fa0*/  BSSY B0, `(.L_x_10495) ;  /* 0x0000004000007945 */ /* 0x000fe20003800000 */
[----:B------:R-:W-:Y:S01]  /*9fb0*/  LEA.HI.SX32 R127, R127, R98, 0x1b ;  /* 0x000000627f7f7211 */ /* 0x000fe200078fdaff */
[----:B------:R-:W-:Y:S05]  /*9fc0*/  @!P4 BRA `(.L_x_10496) ;  /* 0x000000100000c947 */ /* 0x000fea0003800000 */
[----:B---3--:R3:W-:Y:S02]  /*9fd0*/  RED.E.ADD.F32.FTZ.RN.STRONG.GPU [R2.64+-0x480], R13 ;  /* 0xfffb800d0200798e */ /* 0x0087e4000c10e7a0 */
.L_x_10496:
[----:B------:R-:W-:Y:S05]  /*9fe0*/  BSYNC B0 ;  /* 0x0000000000007941 */ /* 0x000fea0003800000 */
.L_x_10495:
[----:B------:R-:W1:Y:S01]  /*9ff0*/  LDS R127, [R127.X4+0x1440] ;  /* 0x001440007f7f7984 */ /* 0x000e620000004800 */
[----:B------:R-:W-:Y:S01]  /*a000*/  BSSY B0, `(.L_x_10497) ;  /* 0x0000005000007945 */ /* 0x000fe20003800000 */
[----:B---3--:R-:W-:-:S02]  /*a010*/  IADD3 R13, R98, 0x320, RZ ;  /* 0x00000320620d7810 */ /* 0x008fc40007ffe0ff */
[----:B-1--4-:R-:W-:Y:S01]  /*a020*/  IADD3 R143, R98, 0x340, RZ ;  /* 0x00000340628f7810 */ /* 0x012fe20007ffe0ff */
[----:B------:R-:W-:Y:S05]  /*a030*/  @!P5 BRA `(.L_x_10498) ;  /* 0x000000100000d947 */ /* 0x000fea0003800000 */
[----:B------:R1:W-:Y:S02]  /*a040*/  RED.E.ADD.F32.FTZ.RN.STRONG.GPU [R2.64+-0x400], R127 ;  /* 0xfffc007f0200798e */ /* 0x0003e4000c10e7a0 */
.L_x_10498:
[----:B------:R-:W-:Y:S05]  /*a050*/  BSYNC B0 ;  /* 0x0000000000007941 */ /* 0x000fea0003800000 */
.L_x_10497:
        /* <DEDUP_REMOVED lines=14> */
.L_x_10500:
[----:B------:R-:W-:Y:S05]  /*a140*/  BSYNC B0 ;  /* 0x0000000000007941 */ /* 0x000fea0003800000 */
.L_x_10499:
[----:B------:R-:W3:Y:S01]  /*a150*/  LDS R143, [R143.X4+0x1540] ;  /* 0x001540008f8f7984 */ /* 0x000ee20000004800 */
[----:B------:R-:W-:Y:S01]  /*a160*/  BSSY B0, `(.L_x_10501) ;  /* 0x0000005000007945 */ /* 0x000fe20003800000 */
[----:B-1----:R-:W-:-:S02]  /*a170*/  IADD3 R13, R98, 0x380, RZ ;  /* 0x00000380620d7810 */ /* 0x002fc40007ffe0ff */
[----:B------:R-:W-:Y:S01]  /*a180*/  LEA.HI.SX32 R127, R127, R98, 0x1b ;  /* 0x000000627f7f7211 */ /* 0x000fe200078fdaff */
[----:B------:R-:W-:Y:S05]  /*a190*/  @!P0 BRA `(.L_x_10502) ;  /* 0x0000001000008947 */ /* 0x000fea0003800000 */
[----:B---3--:R1:W-:Y:S02]  /*a1a0*/  RED.E.ADD.F32.FTZ.RN.STRONG.GPU [R2.64+-0x300], R143 ;  /* 0xfffd008f0200798e */ /* 0x0083e4000c10e7a0 */
.L_x_10502:
[----:B------:R-:W-:Y:S05]  /*a1b0*/  BSYNC B0 ;  /* 0x0000000000007941 */ /* 0x000fea0003800000 */
.L_x_10501:
[----:B------:R-:W4:Y:S01]  /*a1c0*/  LDS R127, [R127.X4+0x15c0] ;  /* 0x0015c0007f7f7984 */ /* 0x000f220000004800 */
[----:B------:R-:W-:Y:S01]  /*a1d0*/  BSSY B0, `(.L_x_10503) ;  /* 0x0000005000007945 */ /* 0x000fe20003800000 */
[----:B------:R-:W-:Y:S02]  /*a1e0*/  IADD3 R15, R98, 0x3a0, RZ ;  /* 0x000003a0620f7810 */ /* 0x000fe40007ffe0ff */
[----:B------:R-:W-:Y:S01]  /*a1f0*/  LEA.HI.SX32 R13, R13, R98, 0x1b ;  /* 0x000000620d0d7211 */ /* 0x000fe200078fdaff */
[----:B------:R-:W-:Y:S05]  /*a200*/  @!P1 BRA `(.L_x_10504) ;  /* 0x0000001000009947 */ /* 0x000fea0003800000 */
[----:B----4-:R4:W-:Y:S02]  /*a210*/  RED.E.ADD.F32.FTZ.RN.STRONG.GPU [R2.64+-0x280], R127 ;  /* 0xfffd807f0200798e */ /* 0x0109e4000c10e7a0 */
.L_x_10504:
[----:B------:R-:W-:Y:S05]  /*a220*/  BSYNC B0 ;  /* 0x0000000000007941 */ /* 0x000fea0003800000 */
.L_x_10503:
[----:B------:R-:W1:Y:S01]  /*a230*/  LDS R13, [R13.X4+0x1640] ;  /* 0x001640000d0d7984 */ /* 0x000e620000004800 */
[----:B------:R-:W-:Y:S01]  /*a240*/  BSSY B0, `(.L_x_10505) ;  /* 0x0000005000007945 */ /* 0x000fe20003800000 */
[----:B----4-:R-:W-:Y:S02]  /*a250*/  IADD3 R127, R98, 0x3c0, RZ ;  /* 0x000003c0627f7810 */ /* 0x010fe40007ffe0ff */
[----:B------:R-:W-:Y:S01]  /*a260*/  LEA.HI.SX32 R15, R15, R98, 0x1b ;  /* 0x000000620f0f7211 */ /* 0x000fe200078fdaff */
[----:B------:R-:W-:Y:S05]  /*a270*/  @!P2 BRA `(.L_x_10506) ;  /* 0x000000100000a947 */ /* 0x000fea0003800000 */
[----:B-1----:R1:W-:Y:S02]  /*a280*/  RED.E.ADD.F32.FTZ.RN.STRONG.GPU [R2.64+-0x200], R13 ;  /* 0xfffe000d0200798e */ /* 0x0023e4000c10e7a0 */
.L_x_10506:
[----:B------:R-:W-:Y:S05]  /*a290*/  BSYNC B0 ;  /* 0x0000000000007941 */ /* 0x000fea0003800000 */
.L_x_10505:
[----:B------:R-:W4:Y:S01]  /*a2a0*/  LDS R15, [R15.X4+0x16c0] ;  /* 0x0016c0000f0f7984 */ /* 0x000f220000004800 */
[----:B------:R-:W-:Y:S01]  /*a2b0*/  BSSY B0, `(.L_x_10507) ;  /* 0x0000005000007945 */ /* 0x000fe20003800000 */
[----:B-1----:R-:W-:-:S02]  /*a2c0*/  IADD3 R13, R98, 0x3e0, RZ ;  /* 0x000003e0620d7810 */ /* 0x002fc40007ffe0ff */
[----:B------:R-:W-:Y:S01]  /*a2d0*/  LEA.HI.SX32 R127, R127, R98, 0x1b ;  /* 0x000000627f7f7211 */ /* 0x000fe200078fdaff */
[----:B------:R-:W-:Y:S05]  /*a2e0*/  @!P3 BRA `(.L_x_10508) ;  /* 0x000000100000b947 */ /* 0x000fea0003800000 */
[----:B----4-:R1:W-:Y:S02]  /*a2f0*/  RED.E.ADD.F32.FTZ.RN.STRONG.GPU [R2.64+-0x180], R15 ;  /* 0xfffe800f0200798e */ /* 0x0103e4000c10e7a0 */
.L_x_10508:
[----:B------:R-:W-:Y:S05]  /*a300*/  BSYNC B0 ;  /* 0x0000000000007941 */ /* 0x000fea0003800000 */
.L_x_10507:
[----:B------:R-:W1:Y:S01]  /*a310*/  LDS R127, [R127.X4+0x1740] ;  /* 0x001740007f7f7984 */ /* 0x000e620000004800 */
[----:B------:R-:W-:Y:S01]  /*a320*/  BSSY B0, `(.L_x_10509) ;  /* 0x0000004000007945 */ /* 0x000fe20003800000 */
[----:B------:R-:W-:Y:S01]  /*a330*/  LEA.HI.SX32 R13, R13, R98, 0x1b ;  /* 0x000000620d0d7211 */ /* 0x000fe200078fdaff */
[----:B------:R-:W-:Y:S05]  /*a340*/  @!P4 BRA `(.L_x_10510) ;  /* 0x000000100000c947 */ /* 0x000fea0003800000 */
[----:B-1----:R1:W-:Y:S02]  /*a350*/  RED.E.ADD.F32.FTZ.RN.STRONG.GPU [R2.64+-0x100], R127 ;  /* 0xffff007f0200798e */ /* 0x0023e4000c10e7a0 */
.L_x_10510:
[----:B------:R-:W-:Y:S05]  /*a360*/  BSYNC B0 ;  /* 0x0000000000007941 */ /* 0x000fea0003800000 */
.L_x_10509:
[----:B------:R-:W4:Y:S01]  /*a370*/  LDS R13, [R13.X4+0x17c0] ;  /* 0x0017c0000d0d7984 */ /* 0x000f220000004800 */
[----:B------:R-:W-:Y:S01]  /*a380*/  BSSY B0, `(.L_x_10511) ;  /* 0x0000003000007945 */ /* 0x000fe20003800000 */
[----:B------:R-:W-:Y:S05]  /*a390*/  @!P5 BRA `(.L_x_10512) ;  /* 0x000000100000d947 */ /* 0x000fea0003800000 */
[----:B----4-:R4:W-:Y:S02]  /*a3a0*/  RED.E.ADD.F32.FTZ.RN.STRONG.GPU [R2.64+-0x80], R13 ;  /* 0xffff800d0200798e */ /* 0x0109e4000c10e7a0 */
.L_x_10512:
[----:B------:R-:W-:Y:S05]  /*a3b0*/  BSYNC B0 ;  /* 0x0000000000007941 */ /* 0x000fea0003800000 */
.L_x_10511:
        /* <DEDUP_REMOVED lines=167> */
.L_x_10514:
[----:B-1----:R-:W-:Y:S05]  /*ae30*/  BSYNC B0 ;  /* 0x0000000000007941 */ /* 0x002fea0003800000 */
.L_x_10513:
        /* <DEDUP_REMOVED lines=8> */
.L_x_10436:
[----:B------:R-:W-:Y:S01]  /*aec0*/  BAR.SYNC.DEFER_BLOCKING 0x0 ;  /* 0x0000000000007b1d */ /* 0x000fe20000010000 */
[----:B------:R-:W-:-:S05]  /*aed0*/  MOV R3, 0x10 ;  /* 0x0000001000037802 */ /* 0x000fca0000000f00 */
[----:B------:R-:W-:Y:S01]  /*aee0*/  IMAD.WIDE R2, R94, R3, UR18 ;  /* 0x000000125e027e25 */ /* 0x000fe2000f8e0203 */
[----:B------:R-:W-:Y:S02]  /*aef0*/  UIADD3 UR7, UR21, -0x1, URZ ;  /* 0xffffffff15077890 */ /* 0x000fe4000fffe03f */
[----:B------:R-:W-:Y:S02]  /*af00*/  ULDC.64 UR38, c[0x0][0x2d8] ;  /* 0x0000b60000267ab9 */ /* 0x000fe40000000a00 */
[----:B------:R-:W3:Y:S04]  /*af10*/  LDG.E.128 R4, [R2.64] ;  /* 0x0000002002047981 */ /* 0x000ee8000c1e1d00 */
[----:B------:R-:W4:Y:S01]  /*af20*/  LDG.E.128 R12, [R2.64+0x200] ;  /* 0x00020020020c7981 */ /* 0x000f22000c1e1d00 */
[----:B------:R-:W-:Y:S01]  /*af30*/  F2FP.PACK_AB R52, R51, R52 ;  /* 0x000000343334723e */ /* 0x000fe200000000ff */
[----:B------:R-:W-:-:S02]  /*af40*/  USHF.L.U32 UR8, UR7, 0x9, URZ ;  /* 0x0000000907087899 */ /* 0x000fc4000800063f */
[----:B------:R-:W-:Y:S02]  /*af50*/  UIMAD UR28, UR35, UR38, URZ ;  /* 0x00000026231c72a4 */ /* 0x000fe4000f8e023f */
[----:B------:R-:W-:Y:S02]  /*af60*/  USHF.R.S32.HI UR9, URZ, 0x1f, UR8 ;  /* 0x0000001f3f097899 */ /* 0x000fe40008011408 */
[----:B------:R-:W-:Y:S02]  /*af70*/  UIMAD UR30, UR34, UR39, UR28 ;  /* 0x00000027221e72a4 */ /* 0x000fe4000f8e021c */
[----:B------:R-:W-:Y:S02]  /*af80*/  UIMAD.WIDE.U32 UR28, UR34, UR38, UR8 ;  /* 0x00000026221c72a5 */ /* 0x000fe4000f8e0008 */
[----:B------:R-:W-:Y:S02]  /*af90*/  UIADD3 UR26, UP2, UR26, -0x800, URZ ;  /* 0xfffff8001a1a7890 */ /* 0x000fe4000ff5e03f */
[----:B------:R-:W-:-:S02]  /*afa0*/  ULDC.64 UR38, c[0x0][0x2e0] ;  /* 0x0000b80000267ab9 */ /* 0x000fc40000000a00 */
[----:B------:R-:W-:Y:S02]  /*afb0*/  UIMAD UR31, UR17, UR38, URZ ;  /* 0x00000026111f72a4 */ /* 0x000fe4000f8e023f */
[----:B------:R-:W-:Y:S02]  /*afc0*/  UIADD3 UR29, UR29, UR30, URZ ;  /* 0x0000001e1d1d7290 */ /* 0x000fe4000fffe03f */
[----:B------:R-:W-:Y:S02]  /*afd0*/  UIMAD UR30, UR16, UR39, UR31 ;  /* 0x00000027101e72a4 */ /* 0x000fe4000f8e021f */
[----:B------:R-:W-:Y:S02]  /*afe0*/  UIMAD.WIDE.U32 UR28, UR16, UR38, UR28 ;  /* 0x00000026101c72a5 */ /* 0x000fe4000f8e001c */
[----:B------:R-:W-:Y:S02]  /*aff0*/  UIADD3 UR22, UP3, UR22, -0x400, URZ ;  /* 0xfffffc0016167890 */ /* 0x000fe4000ff7e03f */
[----:B------:R-:W-:-:S02]  /*b000*/  ULDC.64 UR38, c[0x0][0x330] ;  /* 0x0000cc0000267ab9 */ /* 0x000fc40000000a00 */
[----:B------:R-:W-:Y:S02]  /*b010*/  UIADD3 UR30, UR29, UR30, URZ ;  /* 0x0000001e1d1e7290 */ /* 0x000fe4000fffe03f */
[----:B------:R-:W-:Y:S02]  /*b020*/  ULEA UR29, UP0, UR28, UR38, 0x1 ;  /* 0x000000261c1d7291 */ /* 0x000fe4000f80083f */
[----:B------:R-:W-:Y:S02]  /*b030*/  UIADD3 UR24, UP4, UR24, -0x400, URZ ;  /* 0xfffffc0018187890 */ /* 0x000fe4000ff9e03f */
[----:B------:R-:W-:Y:S02]  /*b040*/  ULEA.HI.X UR28, UR28, UR39, UR30, 0x1, UP0 ;  /* 0x000000271c1c7291 */ /* 0x000fe400080f0c1e */
[----:B------:R-:W-:Y:S02]  /*b050*/  UIADD3 UR6, UR6, 0x1, URZ ;  /* 0x0000000106067890 */ /* 0x000fe4000fffe03f */
[----:B------:R-:W-:-:S02]  /*b060*/  ULDC.64 UR30, c[0x0][0x2f8] ;  /* 0x0000be00001e7ab9 */ /* 0x000fc40000000a00 */
[----:B------:R-:W-:Y:S02]  /*b070*/  UIMAD.WIDE.U32 UR8, UR34, UR30, UR8 ;  /* 0x0000001e220872a5 */ /* 0x000fe4000f8e0008 */
[----:B------:R-:W-:Y:S02]  /*b080*/  UIADD3.X UR27, UR27, -0x1, URZ, UP2, !UPT ;  /* 0xffffffff1b1b7890 */ /* 0x000fe400097fe43f */
[----:B------:R-:W-:Y:S02]  /*b090*/  UIADD3.X UR23, UR23, -0x1, URZ, UP3, !UPT ;  /* 0xffffffff17177890 */ /* 0x000fe40009ffe43f */
[----:B------:R-:W-:Y:S01]  /*b0a0*/  UIADD3.X UR25, UR25, -0x1, URZ, UP4, !UPT ;  /* 0xffffffff19197890 */ /* 0x000fe2000a7fe43f */
[----:B---3--:R-:W-:Y:S04]  /*b0b0*/  STS.128 [R96.X16], R4 ;  /* 0x0000000460007388 */ /* 0x008fe8000000cc00 */
[----:B----4-:R1:W-:Y:S01]  /*b0c0*/  STS.128 [R96.X16+0x200], R12 ;  /* 0x0002000c60007388 */ /* 0x0103e2000000cc00 */
[----:B------:R-:W-:-:S06]  /*b0d0*/  NOP ;  /* 0x0000000000007918 */ /* 0x000fcc0000000000 */
[----:B------:R-:W3:Y:S04]  /*b0e0*/  LDS.128 R8, [R93] ;  /* 0x000000005d087984 */ /* 0x000ee80000000c00 */
[----:B------:R-:W4:Y:S01]  /*b0f0*/  LDS.128 R4, [R93+0x10] ;  /* 0x000010005d047984 */ /* 0x000f220000000c00 */
[----:B-1----:R-:W-:Y:S02]  /*b100*/  F2FP.PACK_AB R15, R53, R54 ;  /* 0x00000036350f723e */ /* 0x002fe400000000ff */
[----:B------:R-:W-:Y:S02]  /*b110*/  F2FP.PACK_AB R54, R47, R48 ;  /* 0x000000302f36723e */ /* 0x000fe400000000ff */
[----:B------:R-:W-:Y:S01]  /*b120*/  F2FP.PACK_AB R53, R49, R50 ;  /* 0x000000323135723e */ /* 0x000fe200000000ff */
[----:B---3--:R-:W-:-:S02]  /*b130*/  HADD2.F32 R0, -RZ, R8.H0_H0 ;  /* 0x20000008ff007230 */ /* 0x008fc40000004100 */
        /* <DEDUP_REMOVED lines=20> */
[----:B------:R-:W1:Y:S01]  /*b280*/  @!P2 MUFU.EX2 R0, R0 ;  /* 0x000000000000a308 */ /* 0x000e620000000800 */
[----:B------:R-:W-:-:S07]  /*b290*/  @!P0 FMUL.FTZ R8, R2, -1.4426950216293334961 ;  /* 0xbfb8aa3b02088820 */ /* 0x000fce0000410000 */
[----:B------:R-:W3:Y:S02]  /*b2a0*/  @!P1 MUFU.EX2 R3, R3 ;  /* 0x0000000300039308 */ /* 0x000ee40000000800 */
[----:B------:R-:W-:Y:S02]  /*b2b0*/  @!P4 FMUL.FTZ R9, R9, -1.4426950216293334961 ;  /* 0xbfb8aa3b0909c820 */ /* 0x000fe40000410000 */
[----:B-1----:R-:W-:-:S04]  /*b2c0*/  @!P2 FADD.FTZ R2, R0, 1 ;  /* 0x3f8000000002a421 */ /* 0x002fc80000010000 */
[----:B------:R-:W1:Y:S01]  /*b2d0*/  @!P0 MUFU.EX2 R8, R8 ;  /* 0x0000000800088308 */ /* 0x000e620000000800 */
[--C-:B------:R-:W-:Y:S02]  /*b2e0*/  HADD2.F32 R0, -RZ, R11.reuse.H0_H0 ;  /* 0x2000000bff007230 */ /* 0x100fe40000004100 */
[----:B------:R-:W-:-:S03]  /*b2f0*/  HADD2.F32 R11, -RZ, R11.H1_H1 ;  /* 0x3000000bff0b7230 */ /* 0x000fc60000004100 */
[----:B------:R-:W-:Y:S02]  /*b300*/  FADD.FTZ R14, R0, UR5 ;  /* 0x00000005000e7e21 */ /* 0x000fe40008010000 */
[----:B------:R-:W5:Y:S01]  /*b310*/  @!P2 MUFU.RCP R2, R2 ;  /* 0x000000020002a308 */ /* 0x000f620000001000 */
[----:B---3--:R-:W-:Y:S02]  /*b320*/  @!P1 FADD.FTZ R3, R3, 1 ;  /* 0x3f80000003039421 */ /* 0x008fe40000010000 */
[----:B------:R-:W-:Y:S01]  /*b330*/  FSETP.GTU.FTZ.AND P3, PT, R14, 20, PT ;  /* 0x41a000000e00780b */ /* 0x000fe20003f7c000 */
[----:B------:R-:W-:Y:S02]  /*b340*/  @!P6 FMUL.FTZ R0, R12, -1.4426950216293334961 ;  /* 0xbfb8aa3b0c00e820 */ /* 0x000fe40000410000 */
[----:B------:R-:W-:Y:S02]  /*b350*/  FADD.FTZ R11, R11, UR5 ;  /* 0x000000050b0b7e21 */ /* 0x000fe40008010000 */
[----:B------:R4:W3:Y:S01]  /*b360*/  @!P1 MUFU.RCP R13, R3 ;  /* 0x00000003000d9308 */ /* 0x0008e20000001000 */
[----:B-1----:R-:W-:-:S02]  /*b370*/  @!P0 FADD.FTZ R8, R8, 1 ;  /* 0x3f80000008088421 */ /* 0x002fc40000010000 */
[----:B-----5:R-:W-:Y:S01]  /*b380*/  @!P2 FMUL.FTZ R61, R61, R2 ;  /* 0x000000023d3da220 */ /* 0x020fe20000410000 */
[----:B----4-:R-:W-:Y:S01]  /*b390*/  HADD2.F32 R3, -RZ, R4.H0_H0 ;  /* 0x20000004ff037230 */ /* 0x010fe20000004100 */
[----:B------:R-:W-:-:S03]  /*b3a0*/  @!P5 FMUL.FTZ R2, R10, -1.4426950216293334961 ;  /* 0xbfb8aa3b0a02d820 */ /* 0x000fc60000410000 */
[----:B------:R-:W1:Y:S01]  /*b3b0*/  @!P0 MUFU.RCP R8, R8 ;  /* 0x0000000800088308 */ /* 0x000e620000001000 */
[----:B------:R-:W-:Y:S01]  /*b3c0*/  HADD2.F32 R4, -RZ, R4.H1_H1 ;  /* 0x30000004ff047230 */ /* 0x000fe20000004100 */
[----:B------:R-:W-:Y:S01]  /*b3d0*/  FSETP.GTU.FTZ.AND P2, PT, R11, 20, PT ;  /* 0x41a000000b00780b */ /* 0x000fe20003f5c000 */
[----:B------:R-:W-:Y:S02]  /*b3e0*/  FADD.FTZ R10, R3, UR5 ;  /* 0x00000005030a7e21 */ /* 0x000fe40008010000 */
[----:B---3--:R-:W-:Y:S02]  /*b3f0*/  @!P1 FMUL.FTZ R62, R62, R13 ;  /* 0x0000000d3e3e9220 */ /* 0x008fe40000410000 */
[----:B------:R-:W-:Y:S01]  /*b400*/  FADD.FTZ R12, R4, UR5 ;  /* 0x00000005040c7e21 */ /* 0x000fe20008010000 */
[----:B------:R-:W-:Y:S01]  /*b410*/  FSETP.GTU.FTZ.AND P1, PT, R10, 20, PT ;  /* 0x41a000000a00780b */ /* 0x000fe20003f3c000 */
[----:B------:R-:W3:Y:S01]  /*b420*/  @!P6 MUFU.EX2 R0, R0 ;  /* 0x000000000000e308 */ /* 0x000ee20000000800 */
[----:B------:R-:W-:-:S05]  /*b430*/  @!P3 FMUL.FTZ R3, R14, -1.4426950216293334961 ;  /* 0xbfb8aa3b0e03b820 */ /* 0x000fca0000410000 */
[----:B------:R-:W-:Y:S01]  /*b440*/  @!P2 FMUL.FTZ R4, R11, -1.4426950216293334961 ;  /* 0xbfb8aa3b0b04a820 */ /* 0x000fe20000410000 */
[--C-:B------:R-:W-:Y:S01]  /*b450*/  HADD2.F32 R11, -RZ, R5.reuse.H0_H0 ;  /* 0x20000005ff0b7230 */ /* 0x100fe20000004100 */
[----:B-1----:R-:W-:Y:S01]  /*b460*/  @!P0 FMUL.FTZ R63, R63, R8 ;  /* 0x000000083f3f8220 */ /* 0x002fe20000410000 */
[----:B------:R-:W1:Y:S01]  /*b470*/  @!P5 MUFU.EX2 R2, R2 ;  /* 0x000000020002d308 */ /* 0x000e620000000800 */
[----:B------:R-:W-:Y:S01]  /*b480*/  FSETP.GTU.FTZ.AND P0, PT, R12, 20, PT ;  /* 0x41a000000c00780b */ /* 0x000fe20003f1c000 */
[----:B------:R-:W-:Y:S01]  /*b490*/  HADD2.F32 R5, -RZ, R5.H1_H1 ;  /* 0x30000005ff057230 */ /* 0x000fe20000004100 */
[----:B------:R-:W-:Y:S02]  /*b4a0*/  @!P1 FMUL.FTZ R8, R10, -1.4426950216293334961 ;  /* 0xbfb8aa3b0a089820 */ /* 0x000fe40000410000 */
[----:B------:R-:W-:Y:S02]  /*b4b0*/  FADD.FTZ R11, R11, UR5 ;  /* 0x000000050b0b7e21 */ /* 0x000fe40008010000 */
[----:B---3--:R-:W-:Y:S01]  /*b4c0*/  @!P6 FADD.FTZ R0, R0, 1 ;  /* 0x3f8000000000e421 */ /* 0x008fe20000010000 */
[----:B------:R-:W3:Y:S01]  /*b4d0*/  @!P4 MUFU.EX2 R9, R9 ;  /* 0x000000090009c308 */ /* 0x000ee20000000800 */
[----:B------:R-:W-:-:S05]  /*b4e0*/  FADD.FTZ R5, R5, UR5 ;  /* 0x0000000505057e21 */ /* 0x000fca0008010000 */
[----:B------:R-:W-:Y:S02]  /*b4f0*/  @!P0 FMUL.FTZ R10, R12, -1.4426950216293334961 ;  /* 0xbfb8aa3b0c0a8820 */ /* 0x000fe40000410000 */
[----:B------:R-:W4:Y:S01]  /*b500*/  @!P1 MUFU.EX2 R8, R8 ;  /* 0x0000000800089308 */ /* 0x000f220000000800 */
[----:B-1----:R-:W-:-:S07]  /*b510*/  @!P5 FADD.FTZ R2, R2, 1 ;  /* 0x3f8000000202d421 */ /* 0x002fce0000010000 */
[----:B------:R-:W1:Y:S01]  /*b520*/  @!P3 MUFU.EX2 R3, R3 ;  /* 0x000000030003b308 */ /* 0x000e620000000800 */
[----:B---3--:R-:W-:-:S07]  /*b530*/  @!P4 FADD.FTZ R9, R9, 1 ;  /* 0x3f8000000909c421 */ /* 0x008fce0000010000 */
[----:B------:R3:W5:Y:S01]  /*b540*/  @!P6 MUFU.RCP R12, R0 ;  /* 0x00000000000ce308 */ /* 0x0007620000001000 */
[----:B----4-:R-:W-:-:S07]  /*b550*/  @!P1 FADD.FTZ R8, R8, 1 ;  /* 0x3f80000008089421 */ /* 0x010fce0000010000 */
[----:B------:R-:W4:Y:S01]  /*b560*/  @!P5 MUFU.RCP R13, R2 ;  /* 0x00000002000dd308 */ /* 0x000f220000001000 */
[----:B-1----:R-:W-:Y:S01]  /*b570*/  @!P3 FADD.FTZ R3, R3, 1 ;  /* 0x3f8000000303b421 */ /* 0x002fe20000010000 */
[--C-:B---3--:R-:W-:Y:S02]  /*b580*/  HADD2.F32 R0, -RZ, R6.reuse.H0_H0 ;  /* 0x20000006ff007230 */ /* 0x108fe40000004100 */
[----:B------:R-:W-:-:S04]  /*b590*/  HADD2.F32 R6, -RZ, R6.H1_H1 ;  /* 0x30000006ff067230 */ /* 0x000fc80000004100 */
[----:B------:R-:W1:Y:S01]  /*b5a0*/  @!P2 MUFU.EX2 R4, R4 ;  /* 0x000000040004a308 */ /* 0x000e620000000800 */
[----:B-----5:R-:W-:Y:S01]  /*b5b0*/  @!P6 FMUL.FTZ R65, R65, R12 ;  /* 0x0000000c4141e220 */ /* 0x020fe20000410000 */
[----:B------:R-:W-:Y:S01]  /*b5c0*/  FSETP.GTU.FTZ.AND P6, PT, R5, 20, PT ;  /* 0x41a000000500780b */ /* 0x000fe20003fdc000 */
[----:B------:R-:W-:Y:S02]  /*b5d0*/  FADD.FTZ R12, R0, UR5 ;  /* 0x00000005000c7e21 */ /* 0x000fe40008010000 */
[----:B------:R-:W-:-:S03]  /*b5e0*/  FADD.FTZ R6, R6, UR5 ;  /* 0x0000000506067e21 */ /* 0x000fc60008010000 */
[----:B------:R-:W3:Y:S01]  /*b5f0*/  @!P4 MUFU.RCP R9, R9 ;  /* 0x000000090009c308 */ /* 0x000ee20000001000 */
[----:B----4-:R-:W-:Y:S01]  /*b600*/  @!P5 FMUL.FTZ R66, R66, R13 ;  /* 0x0000000d4242d220 */ /* 0x010fe20000410000 */
[----:B------:R-:W-:Y:S02]  /*b610*/  FSETP.GTU.FTZ.AND P5, PT, R12, 20, PT ;  /* 0x41a000000c00780b */ /* 0x000fe40003fbc000 */
[----:B------:R-:W-:-:S03]  /*b620*/  F2FP.PACK_AB R13, R57, R58 ;  /* 0x0000003a390d723e */ /* 0x000fc600000000ff */
[----:B------:R-:W-:Y:S01]  /*b630*/  @!P6 FMUL.FTZ R2, R5, -1.4426950216293334961 ;  /* 0xbfb8aa3b0502e820 */ /* 0x000fe20000410000 */
[----:B------:R4:W5:Y:S01]  /*b640*/  @!P3 MUFU.RCP R14, R3 ;  /* 0x00000003000eb308 */ /* 0x0009620000001000 */
[----:B-1----:R-:W-:-:S07]  /*b650*/  @!P2 FADD.FTZ R4, R4, 1 ;  /* 0x3f8000000404a421 */ /* 0x002fce0000010000 */
[----:B------:R-:W1:Y:S01]  /*b660*/  @!P1 MUFU.RCP R8, R8 ;  /* 0x0000000800089308 */ /* 0x000e620000001000 */
[--C-:B----4-:R-:W-:Y:S01]  /*b670*/  HADD2.F32 R3, -RZ, R7.reuse.H0_H0 ;  /* 0x20000007ff037230 */ /* 0x110fe20000004100 */
[----:B---3--:R-:W-:Y:S01]  /*b680*/  @!P4 FMUL.FTZ R64, R64, R9 ;  /* 0x000000094040c220 */ /* 0x008fe20000410000 */
[----:B------:R-:W-:Y:S01]  /*b690*/  HADD2.F32 R7, -RZ, R7.H1_H1 ;  /* 0x30000007ff077230 */ /* 0x000fe20000004100 */
[----:B------:R-:W-:Y:S02]  /*b6a0*/  FSETP.GTU.FTZ.AND P4, PT, R11, 20, PT ;  /* 0x41a000000b00780b */ /* 0x000fe40003f9c000 */
[----:B------:R-:W-:Y:S02]  /*b6b0*/  FADD.FTZ R5, R3, UR5 ;  /* 0x0000000503057e21 */ /* 0x000fe40008010000 */
[----:B------:R-:W3:Y:S01]  /*b6c0*/  @!P0 MUFU.EX2 R10, R10 ;  /* 0x0000000a000a8308 */ /* 0x000ee20000000800 */
[----:B------:R-:W-:Y:S02]  /*b6d0*/  FADD.FTZ R7, R7, UR5 ;  /* 0x0000000507077e21 */ /* 0x000fe40008010000 */
[----:B-----5:R-:W-:Y:S01]  /*b6e0*/  @!P3 FMUL.FTZ R67, R67, R14 ;  /* 0x0000000e4343b220 */ /* 0x020fe20000410000 */
[----:B------:R-:W-:Y:S01]  /*b6f0*/  FSETP.GTU.FTZ.AND P3, PT, R6, 20, PT ;  /* 0x41a000000600780b */ /* 0x000fe20003f7c000 */
[----:B------:R-:W-:Y:S01]  /*b700*/  @!P5 FMUL.FTZ R3, R12, -1.4426950216293334961 ;  /* 0xbfb8aa3b0c03d820 */ /* 0x000fe20000410000 */
[----:B------:R-:W-:-:S02]  /*b710*/  F2FP.PACK_AB R14, R55, R56 ;  /* 0x00000038370e723e */ /* 0x000fc400000000ff */
[----:B------:R4:W5:Y:S01]  /*b720*/  @!P2 MUFU.RCP R9, R4 ;  /* 0x000000040009a308 */ /* 0x0009620000001000 */
[----:B-1----:R-:W-:Y:S01]  /*b730*/  @!P1 FMUL.FTZ R69, R69, R8 ;  /* 0x0000000845459220 */ /* 0x002fe20000410000 */
[----:B------:R-:W-:Y:S01]  /*b740*/  FSETP.GTU.FTZ.AND P1, PT, R7, 20, PT ;  /* 0x41a000000700780b */ /* 0x000fe20003f3c000 */
[----:B------:R-:W-:Y:S01]  /*b750*/  @!P4 FMUL.FTZ R0, R11, -1.4426950216293334961 ;  /* 0xbfb8aa3b0b00c820 */ /* 0x000fe20000410000 */
[----:B------:R-:W-:Y:S02]  /*b760*/  F2FP.PACK_AB R12, R59, R60 ;  /* 0x0000003c3b0c723e */ /* 0x000fe400000000ff */
[----:B------:R-:W-:Y:S01]  /*b770*/  F2FP.PACK_AB R55, R45, R46 ;  /* 0x0000002e2d37723e */ /* 0x000fe200000000ff */
[----:B---3--:R-:W-:Y:S02]  /*b780*/  @!P0 FADD.FTZ R10, R10, 1 ;  /* 0x3f8000000a0a8421 */ /* 0x008fe40000010000 */
[----:B------:R-:W-:Y:S01]  /*b790*/  STS.128 [R93], R12 ;  /* 0x0000000c5d007388 */ /* 0x000fe20000000c00 */
[----:B----4-:R-:W-:Y:S01]  /*b7a0*/  @!P3 FMUL.FTZ R4, R6, -1.4426950216293334961 ;  /* 0xbfb8aa3b0604b820 */ /* 0x010fe20000410000 */
[----:B------:R-:W1:Y:S02]  /*b7b0*/  @!P6 MUFU.EX2 R2, R2 ;  /* 0x000000020002e308 */ /* 0x000e640000000800 */
[----:B------:R-:W-:Y:S01]  /*b7c0*/  STS.128 [R93+0x10], R52 ;  /* 0x000010345d007388 */ /* 0x000fe20000000c00 */
[----:B------:R-:W-:-:S06]  /*b7d0*/  NOP ;  /* 0x0000000000007918 */ /* 0x000fcc0000000000 */
[----:B------:R-:W-:Y:S01]  /*b7e0*/  @!P1 FMUL.FTZ R6, R7, -1.4426950216293334961 ;  /* 0xbfb8aa3b07069820 */ /* 0x000fe20000410000 */
[----:B------:R-:W-:Y:S01]  /*b7f0*/  LDS.128 R12, [R96.X16+0x200] ;  /* 0x00020000600c7984 */ /* 0x000fe2000000cc00 */
[----:B-----5:R-:W-:Y:S01]  /*b800*/  @!P2 FMUL.FTZ R70, R70, R9 ;  /* 0x000000094646a220 */ /* 0x020fe20000410000 */
[----:B------:R3:W4:Y:S01]  /*b810*/  @!P0 MUFU.RCP R7, R10 ;  /* 0x0000000a00078308 */ /* 0x0007220000001000 */
[----:B------:R-:W-:Y:S01]  /*b820*/  FSETP.GTU.FTZ.AND P2, PT, R5, 20, PT ;  /* 0x41a000000500780b */ /* 0x000fe20003f5c000 */
[----:B-1----:R-:W-:-:S06]  /*b830*/  @!P6 FADD.FTZ R2, R2, 1 ;  /* 0x3f8000000202e421 */ /* 0x002fcc0000010000 */
[----:B------:R-:W1:Y:S01]  /*b840*/  @!P5 MUFU.EX2 R3, R3 ;  /* 0x000000030003d308 */ /* 0x000e620000000800 */
[----:B---3--:R-:W3:Y:S05]  /*b850*/  LDS.128 R8, [R96.X16] ;  /* 0x0000000060087984 */ /* 0x008eea000000cc00 */
[----:B------:R-:W-:Y:S02]  /*b860*/  @!P2 FMUL.FTZ R5, R5, -1.4426950216293334961 ;  /* 0xbfb8aa3b0505a820 */ /* 0x000fe40000410000 */
[----:B------:R-:W5:Y:S01]  /*b870*/  @!P4 MUFU.EX2 R0, R0 ;  /* 0x000000000000c308 */ /* 0x000f620000000800 */
[----:B----4-:R-:W-:-:S05]  /*b880*/  @!P0 FMUL.FTZ R72, R72, R7 ;  /* 0x0000000748488220 */ /* 0x010fca0000410000 */
[----:B------:R-:W-:Y:S02]  /*b890*/  F2FP.PACK_AB R20, R72, R69 ;  /* 0x000000454814723e */ /* 0x000fe400000000ff */
[----:B------:R-:W4:Y:S01]  /*b8a0*/  @!P3 MUFU.EX2 R4, R4 ;  /* 0x000000040004b308 */ /* 0x000f220000000800 */
[----:B-1----:R-:W-:-:S07]  /*b8b0*/  @!P5 FADD.FTZ R3, R3, 1 ;  /* 0x3f8000000303d421 */ /* 0x002fce0000010000 */
[----:B------:R-:W1:Y:S01]  /*b8c0*/  @!P2 MUFU.EX2 R5, R5 ;  /* 0x000000050005a308 */ /* 0x000e620000000800 */
[----:B-----5:R-:W-:-:S07]  /*b8d0*/  @!P4 FADD.FTZ R0, R0, 1 ;  /* 0x3f8000000000c421 */ /* 0x020fce0000010000 */
[----:B------:R-:W5:Y:S01]  /*b8e0*/  @!P1 MUFU.EX2 R6, R6 ;  /* 0x0000000600069308 */ /* 0x000f620000000800 */
[----:B----4-:R-:W-:-:S07]  /*b8f0*/  @!P3 FADD.FTZ R4, R4, 1 ;  /* 0x3f8000000404b421 */ /* 0x010fce0000010000 */
[----:B------:R4:W2:Y:S01]  /*b900*/  @!P6 MUFU.RCP R17, R2 ;  /* 0x000000020011e308 */ /* 0x0008a20000001000 */
[----:B-1----:R-:W-:-:S07]  /*b910*/  @!P2 FADD.FTZ R5, R5, 1 ;  /* 0x3f8000000505a421 */ /* 0x002fce0000010000 */
[----:B------:R1:W0:Y:S01]  /*b920*/  @!P5 MUFU.RCP R16, R3 ;  /* 0x000000030010d308 */ /* 0x0002220000001000 */
[----:B----4-:R-:W-:Y:S01]  /*b930*/  MOV R2, UR29 ;  /* 0x0000001d00027c02 */ /* 0x010fe20008000f00 */
[----:B-----5:R-:W-:-:S06]  /*b940*/  @!P1 FADD.FTZ R6, R6, 1 ;  /* 0x3f80000006069421 */ /* 0x020fcc0000010000 */
[----:B------:R-:W4:Y:S01]  /*b950*/  @!P4 MUFU.RCP R0, R0 ;  /* 0x000000000000c308 */ /* 0x000f220000001000 */
[----:B-1----:R-:W-:Y:S01]  /*b960*/  MOV R3, UR28 ;  /* 0x0000001c00037c02 */ /* 0x002fe20008000f00 */
[----:B--2---:R-:W-:Y:S01]  /*b970*/  @!P6 FMUL.FTZ R74, R74, R17 ;  /* 0x000000114a4ae220 */ /* 0x004fe20000410000 */
[----:B------:R-:W-:Y:S01]  /*b980*/  F2FP.PACK_AB R17, R64, R63 ;  /* 0x0000003f4011723e */ /* 0x000fe200000000ff */
[----:B------:R-:W-:Y:S02]  /*b990*/  UIMAD UR28, UR35, UR30, URZ ;  /* 0x0000001e231c72a4 */ /* 0x000fe4000f8e023f */
[----:B------:R-:W-:Y:S02]  /*b9a0*/  IMAD.WIDE R2, R94, 0x10, R2 ;  /* 0x000000105e027825 */ /* 0x000fe400078e0202 */
[----:B------:R-:W1:Y:S01]  /*b9b0*/  @!P3 MUFU.RCP R19, R4 ;  /* 0x000000040013b308 */ /* 0x000e620000001000 */
[----:B------:R-:W-:Y:S01]  /*b9c0*/  UIMAD UR28, UR34, UR31, UR28 ;  /* 0x0000001f221c72a4 */ /* 0x000fe2000f8e021c */
[----:B0-----:R-:W-:Y:S01]  /*b9d0*/  @!P5 FMUL.FTZ R75, R75, R16 ;  /* 0x000000104b4bd220 */ /* 0x001fe20000410000 */
[----:B---3--:R-:W-:Y:S01]  /*b9e0*/  STG.E.128 [R2.64], R8 ;  /* 0x0000000802007986 */ /* 0x008fe2000c101d20 */
[----:B------:R-:W-:Y:S01]  /*b9f0*/  F2FP.PACK_AB R16, R62, R61 ;  /* 0x0000003d3e10723e */ /* 0x000fe200000000ff */
[----:B------:R-:W-:-:S02]  /*ba00*/  ULDC.64 UR30, c[0x0][0x300] ;  /* 0x0000c000001e7ab9 */ /* 0x000fc40000000a00 */
[----:B------:R0:W-:Y:S01]  /*ba10*/  STG.E.128 [R2.64+0x200], R12 ;  /* 0x0002000c02007986 */ /* 0x0001e2000c101d20 */
[----:B------:R2:W3:Y:S01]  /*ba20*/  @!P2 MUFU.RCP R18, R5 ;  /* 0x000000050012a308 */ /* 0x0004e20000001000 */
[----:B----4-:R-:W-:Y:S01]  /*ba30*/  @!P4 FMUL.FTZ R71, R71, R0 ;  /* 0x000000004747c220 */ /* 0x010fe20000410000 */
[----:B------:R-:W-:Y:S02]  /*ba40*/  UIADD3 UR9, UR9, UR28, URZ ;  /* 0x0000001c09097290 */ /* 0x000fe4000fffe03f */
[----:B------:R-:W-:Y:S02]  /*ba50*/  UIMAD UR28, UR17, UR30, URZ ;  /* 0x0000001e111c72a4 */ /* 0x000fe4000f8e023f */
[----:B------:R-:W-:Y:S02]  /*ba60*/  UIMAD.WIDE.U32 UR8, UR16, UR30, UR8 ;  /* 0x0000001e100872a5 */ /* 0x000fe4000f8e0008 */
[----:B------:R-:W4:Y:S01]  /*ba70*/  @!P1 MUFU.RCP R21, R6 ;  /* 0x0000000600159308 */ /* 0x000f220000001000 */
[----:B-1----:R-:W-:Y:S01]  /*ba80*/  @!P3 FMUL.FTZ R76, R76, R19 ;  /* 0x000000134c4cb220 */ /* 0x002fe20000410000 */
[----:B------:R-:W-:Y:S01]  /*ba90*/  F2FP.PACK_AB R19, R70, R67 ;  /* 0x000000434613723e */ /* 0x000fe200000000ff */
[----:B--2---:R-:W-:Y:S01]  /*baa0*/  FADD.FTZ R5, R61, R100 ;  /* 0x000000643d057221 */ /* 0x004fe20000010000 */
[----:B------:R-:W-:-:S02]  /*bab0*/  UIMAD UR28, UR16, UR31, UR28 ;  /* 0x0000001f101c72a4 */ /* 0x000fc4000f8e021c */
[----:B------:R-:W-:Y:S01]  /*bac0*/  F2FP.PACK_AB R22, R76, R75 ;  /* 0x0000004b4c16723e */ /* 0x000fe200000000ff */
[----:B------:R-:W-:Y:S01]  /*bad0*/  FADD.FTZ R62, R5, R62 ;  /* 0x0000003e053e7221 */ /* 0x000fe20000010000 */
[----:B------:R-:W-:Y:S01]  /*bae0*/  BAR.SYNC.DEFER_BLOCKING 0x0 ;  /* 0x0000000000007b1d */ /* 0x000fe20000010000 */
[----:B---3--:R-:W-:Y:S01]  /*baf0*/  @!P2 FMUL.FTZ R77, R77, R18 ;  /* 0x000000124d4da220 */ /* 0x008fe20000410000 */
[----:B------:R-:W-:Y:S01]  /*bb00*/  F2FP.PACK_AB R18, R66, R65 ;  /* 0x000000414212723e */ /* 0x000fe200000000ff */
[----:B------:R-:W-:Y:S01]  /*bb10*/  FADD.FTZ R63, R62, R63 ;  /* 0x0000003f3e3f7221 */ /* 0x000fe20000010000 */
[----:B------:R-:W-:Y:S02]  /*bb20*/  UIADD3 UR28, UR9, UR28, URZ ;  /* 0x0000001c091c7290 */ /* 0x000fe4000fffe03f */
[----:B------:R-:W-:Y:S01]  /*bb30*/  ULDC.64 UR30, c[0x0][0x340] ;  /* 0x0000d000001e7ab9 */ /* 0x000fe20000000a00 */
[----:B------:R-:W-:Y:S01]  /*bb40*/  FADD.FTZ R64, R63, R64 ;  /* 0x000000403f407221 */ /* 0x000fe20000010000 */
[----:B------:R-:W-:Y:S01]  /*bb50*/  ULEA UR9, UP0, UR8, UR30, 0x1 ;  /* 0x0000001e08097291 */ /* 0x000fe2000f80083f */
[----:B----4-:R-:W-:Y:S01]  /*bb60*/  @!P1 FMUL.FTZ R78, R78, R21 ;  /* 0x000000154e4e9220 */ /* 0x010fe20000410000 */
[----:B------:R-:W-:Y:S01]  /*bb70*/  F2FP.PACK_AB R21, R74, R71 ;  /* 0x000000474a15723e */ /* 0x000fe200000000ff */
[----:B------:R-:W-:Y:S01]  /*bb80*/  FADD.FTZ R65, R64, R65 ;  /* 0x0000004140417221 */ /* 0x000fe20000010000 */
[----:B------:R-:W-:-:S02]  /*bb90*/  ULEA.HI.X UR8, UR8, UR31, UR28, 0x1, UP0 ;  /* 0x0000001f08087291 */ /* 0x000fc400080f0c1c */
        /* <DEDUP_REMOVED lines=9> */
[----:B------:R-:W-:Y:S01]  /*bc30*/  STS.128 [R93], R16 ;  /* 0x000000105d007388 */ /* 0x000fe20000000c00 */
[----:B------:R-:W-:Y:S01]  /*bc40*/  IMAD.WIDE R2, R94, 0x10, R2 ;  /* 0x000000105e027825 */ /* 0x000fe200078e0202 */
[----:B------:R-:W-:Y:S01]  /*bc50*/  PLOP3.LUT P0, PT, PT, PT, UP0, 0x80, 0x0 ;  /* 0x000000000000781c */ /* 0x000fe20003f0f008 */
[----:B------:R-:W-:Y:S01]  /*bc60*/  UIADD3.X UR19, UR19, -0x1, URZ, UP1, !UPT ;  /* 0xffffffff13137890 */ /* 0x000fe20008ffe43f */
[----:B------:R-:W-:Y:S01]  /*bc70*/  STS.128 [R93+0x10], R20 ;  /* 0x000010145d007388 */ /* 0x000fe20000000c00 */
        /* <DEDUP_REMOVED lines=15> */
.L_x_10403:
[----:B------:R-:W-:Y:S02]  /*bd70*/  ISETP.NE.U32.AND P0, PT, RZ, c[0x0][0x328], PT ;  /* 0x0000ca00ff007a0c */ /* 0x000fe40003f05070 */
[----:B------:R-:W-:Y:S02]  /*bd80*/  ISETP.NE.U32.AND P2, PT, RZ, c[0x0][0x348], PT ;  /* 0x0000d200ff007a0c */ /* 0x000fe40003f45070 */
[----:B------:R-:W-:-:S02]  /*bd90*/  ISETP.NE.AND.EX P1, PT, RZ, c[0x0][0x32c], PT, P0 ;  /* 0x0000cb00ff007a0c */ /* 0x000fc40003f25300 */
        /* <DEDUP_REMOVED lines=23> */
.L_x_10518:
[----:B0-----:R-:W-:Y:S05]  /*bf10*/  BSYNC B0 ;  /* 0x0000000000007941 */ /* 0x001fea0003800000 */
.L_x_10517:
        /* <DEDUP_REMOVED lines=25> */
.L_x_10520:
[----:B0-----:R-:W0:Y:S02]  /*c0b0*/  S2R R11, SR_TID.X ;  /* 0x00000000000b7919 */ /* 0x001e240000002100 */
.L_x_10521:
[----:B0-----:R-:W-:Y:S05]  /*c0c0*/  BSYNC B0 ;  /* 0x0000000000007941 */ /* 0x001fea0003800000 */
.L_x_10519:
        /* <DEDUP_REMOVED lines=12> */
.L_x_10522:
        /* <DEDUP_REMOVED lines=32> */
.L_x_10523:
        /* <DEDUP_REMOVED lines=15> */
.L_x_14714:


//--------------------- .text._Z25selective_scan_bwd_kernelI32Selective_Scan_bwd_kernel_traitsILi32ELi16ELb1ELb1ELb0ELb1ELb1EN3c104HalfENS1_7complexIfEEEEv12SSMParamsBwd --------------------------
	.section	.text._Z25selective_scan_bwd_kernelI32Selective_Scan_bwd_kernel_traitsILi32ELi16ELb1ELb1ELb0ELb1ELb1EN3c104HalfENS1_7complexIfEEEEv12SSMParamsBwd,"ax",@progbits
	.sectioninfo	@"SHI_REGISTERS=251"
	.align	128
        .global         _Z25selective_scan_bwd_kernelI32Selective_Scan_bwd_kernel_traitsILi32ELi16ELb1ELb1ELb0ELb1ELb1EN3c104HalfENS1_7complexIfEEEEv12SSMParamsBwd
        .type           _Z25selective_scan_bwd_kernelI32Selective_Scan_bwd_kernel_traitsILi32ELi16ELb1ELb1ELb0ELb1ELb1EN3c104HalfENS1_7complexIfEEEEv12SSMParamsBwd,@function
        .size           _Z25selective_scan_bwd_kernelI32Selective_Scan_bwd_kernel_traitsILi32ELi16ELb1ELb1ELb0ELb1ELb1EN3c104HalfENS1_7complexIfEEEEv12SSMParamsBwd,(.L_x_14715 - _Z25selective_scan_bwd_kernelI32Selective_Scan_bwd_kernel_traitsILi32ELi16ELb1ELb1ELb0ELb1ELb1EN3c104HalfENS1_7complexIfEEEEv12SSMParamsBwd)
        .other          _Z25selective_scan_bwd_kernelI32Selective_Scan_bwd_kernel_traitsILi32ELi16ELb1ELb1ELb0ELb1ELb1EN3c104HalfENS1_7complexIfEEEEv12SSMParamsBwd,@"STO_CUDA_ENTRY STV_DEFAULT"
_Z25selective_scan_bwd_kernelI32Selective_Scan_bwd_kernel_traitsILi32ELi16ELb1ELb1ELb0ELb1ELb1EN3c104HalfENS1_7complexIfEEEEv12SSMParamsBwd:
.text._Z25selective_scan_bwd_kernelI32Selective_Scan_bwd_kernel_traitsILi32ELi16ELb1ELb1ELb0ELb1ELb1EN3c104HalfENS1_7complexIfEEEEv12SSMParamsBwd:
        /* <DEDUP_REMOVED lines=163> */
.L_x_10638:
        /* <DEDUP_REMOVED lines=90> */
.L_x_10526:
[----:B----4-:R-:W-:Y:S05]  /*0fd0*/  BSYNC B0 ;  /* 0x0000000000007941 */ /* 0x010fea0003800000 */
.L_x_10525:
        /* <DEDUP_REMOVED lines=36> */
.L_x_10528:
[----:B------:R-:W-:Y:S05]  /*1220*/  BSYNC B0 ;  /* 0x0000000000007941 */ /* 0x000fea0003800000 */
.L_x_10527:
[----:B------:R-:W-:Y:S01]  /*1230*/  HADD2.F32 R12, -RZ, R12.H1_H1 ;  /* 0x3000000cff0c7230 */ /* 0x000fe20000004100 */
[----:B------:R-:W-:Y:S01]  /*1240*/  BSSY B0, `(.L_x_10529) ;  /* 0x0000023000007945 */ /* 0x000fe20003800000 */
[----:B------:R-:W-:-:S03]  /*1250*/  FSETP.GTU.FTZ.AND P3, PT, R81, 20, PT ;  /* 0x41a000005100780b */ /* 0x000fc60003f7c000 */
[----:B------:R-:W-:Y:S01]  /*1260*/  FADD.FTZ R82, R12, UR5 ;  /* 0x000000050c527e21 */ /* 0x000fe20008010000 */
[----:B------:R-:W-:Y:S05]  /*1270*/  @P4 BRA `(.L_x_10530) ;  /* 0x000001f000004947 */ /* 0x000fea0003800000 */
[----:B------:R-:W-:Y:S01]  /*1280*/  FMUL.FTZ R87, R87, 1.4426950216293334961 ;  /* 0x3fb8aa3b57577820 */ /* 0x000fe20000410000 */
[----:B------:R-:W-:Y:S01]  /*1290*/  HFMA2.MMA R12, -RZ, RZ, 1.625, 0 ;  /* 0x3e800000ff0c7435 */ /* 0x000fe200000001ff */
[----:B---3--:R-:W-:Y:S02]  /*12a0*/  MOV R19, 0x3d39bf78 ;  /* 0x3d39bf7800137802 */ /* 0x008fe40000000f00 */
        /* <DEDUP_REMOVED lines=28> */
.L_x_10530:
[----:B------:R-:W-:Y:S05]  /*1470*/  BSYNC B0 ;  /* 0x0000000000007941 */ /* 0x000fea0003800000 */
.L_x_10529:
[----:B------:R-:W-:Y:S01]  /*1480*/  HADD2.F32 R79, -RZ, R13.H0_H0 ;  /* 0x2000000dff4f7230 */ /* 0x000fe20000004100 */
        /* <DEDUP_REMOVED lines=35> */
.L_x_10532:
[----:B------:R-:W-:Y:S05]  /*16c0*/  BSYNC B0 ;  /* 0x0000000000007941 */ /* 0x000fea0003800000 */
.L_x_10531:
        /* <DEDUP_REMOVED lines=36> */
.L_x_10534:
[----:B------:R-:W-:Y:S05]  /*1910*/  BSYNC B0 ;  /* 0x0000000000007941 */ /* 0x000fea0003800000 */
.L_x_10533:
        /* <DEDUP_REMOVED lines=36> */
.L_x_10536:
[----:B------:R-:W-:Y:S05]  /*1b60*/  BSYNC B0 ;  /* 0x0000000000007941 */ /* 0x000fea0003800000 */
.L_x_10535:
        /* <DEDUP_REMOVED lines=36> */
.L_x_10538:
[----:B------:R-:W-:Y:S05]  /*1db0*/  BSYNC B0 ;  /* 0x0000000000007941 */ /* 0x000fea0003800000 */
.L_x_10537:
        /* <DEDUP_REMOVED lines=36> */
.L_x_10540:
[----:B------:R-:W-:Y:S05]  /*2000*/  BSYNC B0 ;  /* 0x0000000000007941 */ /* 0x000fea0003800000 */
.L_x_10539:
        /* <DEDUP_REMOVED lines=36> */
.L_x_10542:
[----:B------:R-:W-:Y:S05]  /*2250*/  BSYNC B0 ;  /* 0x0000000000007941 */ /* 0x000fea0003800000 */
.L_x_10541:
        /* <DEDUP_REMOVED lines=34> */
.L_x_10544:
[----:B------:R-:W-:Y:S05]  /*2480*/  BSYNC B0 ;  /* 0x0000000000007941 */ /* 0x000fea0003800000 */
.L_x_10543:
        /* <DEDUP_REMOVED lines=33> */
.L_x_10546:
[----:B------:R-:W-:Y:S05]  /*26a0*/  BSYNC B0 ;  /* 0x0000000000007941 */ /* 0x000fea0003800000 */
.L_x_10545:
        /* <DEDUP_REMOVED lines=33> */
.L_x_10548:
[----:B------:R-:W-:Y:S05]  /*28c0*/  BSYNC B0 ;  /* 0x0000000000007941 */ /* 0x000fea0003800000 */
.L_x_10547:
        /* <DEDUP_REMOVED lines=33> */
.L_x_10550:
[----:B------:R-:W-:Y:S05]  /*2ae0*/  BSYNC B0 ;  /* 0x0000000000007941 */ /* 0x000fea0003800000 */
.L_x_10549:
        /* <DEDUP_REMOVED lines=33> */
.L_x_10552:
[----:B------:R-:W-:Y:S05]  /*2d00*/  BSYNC B0 ;  /* 0x0000000000007941 */ /* 0x000fea0003800000 */
.L_x_10551:
        /* <DEDUP_REMOVED lines=33> */
.L_x_10554:
[----:B------:R-:W-:Y:S05]  /*2f20*/  BSYNC B0 ;  /* 0x0000000000007941 */ /* 0x000fea0003800000 */
.L_x_10553:
        /* <DEDUP_REMOVED lines=33> */
.L_x_10556:
[----:B------:R-:W-:Y:S05]  /*3140*/  BSYNC B0 ;  /* 0x0000000000007941 */ /* 0x000fea0003800000 */
.L_x_10555:
[----:B------:R-:W-:Y:S01]  /*3150*/  ULEA UR18, UR29, 0xfffffe00, 0x9 ;  /* 0xfffffe001d127891 */ /* 0x000fe2000f8e483f */
[----:B------:R-:W0:Y:S01]  /*3160*/  LDS.128 R28, [R91] ;  /* 0x000000005b1c7984 */ /* 0x000e220000000c00 */
[----:B------:R-:W-:Y:S02]  /*3170*/  ULDC.64 UR8, c[0x0][0x1f0] ;  /* 0x00007c0000087ab9 */ /* 0x000fe40000000a00 */
[----:B------:R-:W-:Y:S01]  /*3180*/  UIMAD UR7, UR38, UR8, URZ ;  /* 0x00000008260772a4 */ /* 0x000fe2000f8e023f */
[----:B---3--:R-:W-:Y:S01]  /*3190*/  LDS.128 R16, [R91+0x10] ;  /* 0x000010005b107984 */ /* 0x008fe20000000c00 */
        /* <DEDUP_REMOVED lines=51> */
[----:B------:R-:W-:-:S07]  /*34d0*/  HADD2.F32 R35, -RZ, R41.H1_H1 ;  /* 0x30000029ff237230 */ /* 0x000fce0000004100 */
[----:B------:R-:W1:Y:S01]  /*34e0*/  MUFU.EX2 R32, R32 ;  /* 0x0000002000207308 */ /* 0x000e620000000800 */
[----:B------:R-:W-:Y:S01]  /*34f0*/  HADD2.F32 R34, -RZ, R41.H0_H0 ;  /* 0x20000029ff227230 */ /* 0x000fe20000004100 */
[----:B---3--:R-:W-:-:S04]  /*3500*/  FMUL.FTZ R2, R35, -1.4426950216293334961 ;  /* 0xbfb8aa3b23027820 */ /* 0x008fc80000410000 */
[----:B------:R-:W-:Y:S02]  /*3510*/  FMUL.FTZ R33, R34, -1.4426950216293334961 ;  /* 0xbfb8aa3b22217820 */ /* 0x000fe40000410000 */
[----:B------:R0:W-:Y:S02]  /*3520*/  MUFU.EX2 R3, R2 ;  /* 0x0000000200037308 */ /* 0x0001e40000000800 */
[----:B0-----:R-:W-:Y:S02]  /*3530*/  FADD.FTZ R2, R0, 1 ;  /* 0x3f80000000027421 */ /* 0x001fe40000010000 */
[----:B-1----:R-:W-:-:S04]  /*3540*/  FADD.FTZ R32, R32, 1 ;  /* 0x3f80000020207421 */ /* 0x002fc80000010000 */
[----:B------:R-:W0:Y:S08]  /*3550*/  MUFU.RCP R64, R2 ;  /* 0x0000000200407308 */ /* 0x000e300000001000 */
[----:B------:R-:W1:Y:S01]  /*3560*/  MUFU.EX2 R33, R33 ;  /* 0x0000002100217308 */ /* 0x000e620000000800 */
[----:B------:R-:W-:-:S07]  /*3570*/  HADD2.F32 R50, -RZ, R42.H0_H0 ;  /* 0x2000002aff327230 */ /* 0x000fce0000004100 */
[----:B------:R-:W3:Y:S01]  /*3580*/  MUFU.RCP R68, R32 ;  /* 0x0000002000447308 */ /* 0x000ee20000001000 */
[----:B------:R-:W-:Y:S01]  /*3590*/  HADD2.F32 R51, -RZ, R42.H1_H1 ;  /* 0x3000002aff337230 */ /* 0x000fe20000004100 */
[----:B------:R-:W-:Y:S02]  /*35a0*/  FMUL.FTZ R36, R50, -1.4426950216293334961 ;  /* 0xbfb8aa3b32247820 */ /* 0x000fe40000410000 */
[----:B0-----:R-:W-:Y:S01]  /*35b0*/  FMUL.FTZ R0, R47, R64 ;  /* 0x000000402f007220 */ /* 0x001fe20000410000 */
[--C-:B--2---:R-:W-:Y:S02]  /*35c0*/  HADD2.F32 R69, -RZ, R12.reuse.H0_H0 ;  /* 0x2000000cff457230 */ /* 0x104fe40000004100 */
[----:B------:R-:W-:Y:S01]  /*35d0*/  HADD2.F32 R101, -RZ, R12.H1_H1 ;  /* 0x3000000cff657230 */ /* 0x000fe20000004100 */
[----:B-1----:R-:W-:Y:S01]  /*35e0*/  FADD.FTZ R33, R33, 1 ;  /* 0x3f80000021217421 */ /* 0x002fe20000010000 */
[----:B------:R-:W-:Y:S01]  /*35f0*/  HADD2.F32 R12, -RZ, R8.H0_H0 ;  /* 0x20000008ff0c7230 */ /* 0x000fe20000004100 */
[----:B------:R-:W-:-:S02]  /*3600*/  FMUL.FTZ R37, R51, -1.4426950216293334961 ;  /* 0xbfb8aa3b33257820 */ /* 0x000fc40000410000 */
[----:B------:R-:W-:Y:S01]  /*3610*/  FMUL.FTZ R42, R53, R0 ;  /* 0x00000000352a7220 */ /* 0x000fe20000410000 */
[----:B------:R-:W-:Y:S01]  /*3620*/  MUFU.EX2 R36, R36 ;  /* 0x0000002400247308 */ /* 0x000fe20000000800 */
[----:B---3--:R-:W-:Y:S01]  /*3630*/  FMUL.FTZ R2, R49, R68 ;  /* 0x0000004431027220 */ /* 0x008fe20000410000 */
[----:B------:R-:W-:Y:S01]  /*3640*/  HADD2.F32 R32, -RZ, R8.H1_H1 ;  /* 0x30000008ff207230 */ /* 0x000fe20000004100 */
[----:B------:R-:W-:-:S05]  /*3650*/  FFMA.FTZ R12, R42, R12, R95 ;  /* 0x0000000c2a0c7223 */ /* 0x000fca000001005f */
[----:B------:R0:W1:Y:S01]  /*3660*/  MUFU.RCP R65, R33 ;  /* 0x0000002100417308 */ /* 0x0000620000001000 */
[----:B------:R-:W-:Y:S01]  /*3670*/  FMUL.FTZ R41, R55, R2 ;  /* 0x0000000237297220 */ /* 0x000fe20000410000 */
[----:B------:R-:W-:-:S06]  /*3680*/  HADD2.F32 R61, -RZ, R43.H0_H0 ;  /* 0x2000002bff3d7230 */ /* 0x000fcc0000004100 */
[----:B------:R-:W2:Y:S01]  /*3690*/  MUFU.EX2 R37, R37 ;  /* 0x0000002500257308 */ /* 0x000ea20000000800 */
[----:B0-----:R-:W-:Y:S02]  /*36a0*/  FFMA.FTZ R33, R41, R32, R12 ;  /* 0x0000002029217223 */ /* 0x001fe4000001000c */
[----:B------:R-:W-:Y:S02]  /*36b0*/  FADD.FTZ R12, R3, 1 ;  /* 0x3f800000030c7421 */ /* 0x000fe40000010000 */
[----:B------:R-:W-:Y:S01]  /*36c0*/  FMUL.FTZ R38, R61, -1.4426950216293334961 ;  /* 0xbfb8aa3b3d267820 */ /* 0x000fe20000410000 */
[----:B------:R-:W-:Y:S02]  /*36d0*/  HADD2.F32 R63, -RZ, R43.H1_H1 ;  /* 0x3000002bff3f7230 */ /* 0x000fe40000004100 */
[----:B------:R-:W-:Y:S01]  /*36e0*/  MUFU.RCP R72, R12 ;  /* 0x0000000c00487308 */ /* 0x000fe20000001000 */
[----:B------:R-:W-:Y:S01]  /*36f0*/  FMUL.FTZ R40, R69, -1.4426950216293334961 ;  /* 0xbfb8aa3b45287820 */ /* 0x000fe20000410000 */
[----:B------:R-:W-:Y:S01]  /*3700*/  HADD2.F32 R54, -RZ, R29.H0_H0 ;  /* 0x2000001dff367230 */ /* 0x000fe20000004100 */
[----:B-1----:R-:W-:Y:S01]  /*3710*/  FMUL.FTZ R3, R34, R65 ;  /* 0x0000004122037220 */ /* 0x002fe20000410000 */
[----:B------:R-:W-:Y:S01]  /*3720*/  HADD2.F32 R103, -RZ, R13.H0_H0 ;  /* 0x2000000dff677230 */ /* 0x000fe20000004100 */
[----:B------:R-:W-:-:S03]  /*3730*/  FADD.FTZ R36, R36, 1 ;  /* 0x3f80000024247421 */ /* 0x000fc60000010000 */
[----:B------:R0:W1:Y:S01]  /*3740*/  MUFU.EX2 R52, R38 ;  /* 0x0000002600347308 */ /* 0x0000620000000800 */
[----:B------:R-:W-:Y:S01]  /*3750*/  FMUL.FTZ R39, R63, -1.4426950216293334961 ;  /* 0xbfb8aa3b3f277820 */ /* 0x000fe20000410000 */
[----:B------:R-:W-:Y:S01]  /*3760*/  HADD2.F32 R32, -RZ, R9.H0_H0 ;  /* 0x20000009ff207230 */ /* 0x000fe20000004100 */
[----:B--2---:R-:W-:Y:S02]  /*3770*/  FADD.FTZ R37, R37, 1 ;  /* 0x3f80000025257421 */ /* 0x004fe40000010000 */
[----:B------:R-:W-:-:S03]  /*3780*/  FMUL.FTZ R28, R103, -1.4426950216293334961 ;  /* 0xbfb8aa3b671c7820 */ /* 0x000fc60000410000 */
[----:B------:R2:W-:Y:S01]  /*3790*/  MUFU.EX2 R73, R40 ;  /* 0x0000002800497308 */ /* 0x0005e20000000800 */
[----:B0-----:R-:W-:Y:S01]  /*37a0*/  FMUL.FTZ R38, R101, -1.4426950216293334961 ;  /* 0xbfb8aa3b65267820 */ /* 0x001fe20000410000 */
[----:B------:R-:W-:-:S06]  /*37b0*/  HADD2.F32 R57, -RZ, R29.H1_H1 ;  /* 0x3000001dff397230 */ /* 0x000fcc0000004100 */
[----:B------:R-:W0:Y:S01]  /*37c0*/  MUFU.RCP R71, R36 ;  /* 0x0000002400477308 */ /* 0x000e220000001000 */
[----:B--2---:R-:W-:-:S07]  /*37d0*/  FMUL.FTZ R40, R54, R3 ;  /* 0x0000000336287220 */ /* 0x004fce0000410000 */
[----:B------:R-:W2:Y:S01]  /*37e0*/  MUFU.EX2 R67, R39 ;  /* 0x0000002700437308 */ /* 0x000ea20000000800 */
[----:B------:R-:W-:Y:S01]  /*37f0*/  HADD2.F32 R60, -RZ, R31.H0_H0 ;  /* 0x2000001fff3c7230 */ /* 0x000fe20000004100 */
[----:B-1----:R-:W-:-:S06]  /*3800*/  FADD.FTZ R52, R52, 1 ;  /* 0x3f80000034347421 */ /* 0x002fcc0000010000 */
[----:B------:R1:W-:Y:S01]  /*3810*/  MUFU.EX2 R97, R38 ;  /* 0x0000002600617308 */ /* 0x0003e20000000800 */
[----:B------:R-:W-:-:S07]  /*3820*/  HADD2.F32 R59, -RZ, R31.H1_H1 ;  /* 0x3000001fff3b7230 */ /* 0x000fce0000004100 */
[----:B------:R-:W3:Y:S01]  /*3830*/  MUFU.RCP R74, R37 ;  /* 0x00000025004a7308 */ /* 0x000ee20000001000 */
[----:B-1----:R-:W-:Y:S01]  /*3840*/  FFMA.FTZ R38, R40, R32, R33 ;  /* 0x0000002028267223 */ /* 0x002fe20000010021 */
[----:B------:R-:W-:Y:S02]  /*3850*/  HADD2.F32 R33, -RZ, R13.H1_H1 ;  /* 0x3000000dff217230 */ /* 0x000fe40000004100 */
[----:B------:R-:W-:-:S04]  /*3860*/  HADD2.F32 R31, -RZ, R9.H1_H1 ;  /* 0x30000009ff1f7230 */ /* 0x000fc80000004100 */
[----:B------:R1:W-:Y:S01]  /*3870*/  MUFU.EX2 R105, R28 ;  /* 0x0000001c00697308 */ /* 0x0003e20000000800 */
[----:B------:R-:W-:Y:S01]  /*3880*/  FMUL.FTZ R12, R33, -1.4426950216293334961 ;  /* 0xbfb8aa3b210c7820 */ /* 0x000fe20000410000 */
[----:B------:R-:W-:Y:S01]  /*3890*/  HADD2.F32 R46, -RZ, R17.H0_H0 ;  /* 0x20000011ff2e7230 */ /* 0x000fe20000004100 */
[----:B-1----:R-:W-:-:S05]  /*38a0*/  FMUL.FTZ R28, R35, R72 ;  /* 0x00000048231c7220 */ /* 0x002fca0000410000 */
[----:B------:R-:W1:Y:S01]  /*38b0*/  MUFU.RCP R100, R52 ;  /* 0x0000003400647308 */ /* 0x000e620000001000 */
[----:B------:R-:W-:Y:S01]  /*38c0*/  FMUL.FTZ R39, R57, R28 ;  /* 0x0000001c39277220 */ /* 0x000fe20000410000 */
[----:B------:R-:W-:Y:S02]  /*38d0*/  HADD2.F32 R45, -RZ, R17.H1_H1 ;  /* 0x30000011ff2d7230 */ /* 0x000fe40000004100 */
[----:B------:R-:W-:Y:S01]  /*38e0*/  HADD2.F32 R56, -RZ, R30.H0_H0 ;  /* 0x2000001eff387230 */ /* 0x000fe20000004100 */
[----:B------:R-:W-:-:S03]  /*38f0*/  FFMA.FTZ R17, R39, R31, R38 ;  /* 0x0000001f27117223 */ /* 0x000fc60000010026 */
[----:B------:R1:W3:Y:S01]  /*3900*/  MUFU.EX2 R107, R12 ;  /* 0x0000000c006b7308 */ /* 0x0002e20000000800 */
[----:B0-----:R-:W-:Y:S01]  /*3910*/  FMUL.FTZ R31, R50, R71 ;  /* 0x00000047321f7220 */ /* 0x001fe20000410000 */
[--C-:B------:R-:W-:Y:S01]  /*3920*/  HADD2.F32 R62, -RZ, R16.reuse.H0_H0 ;  /* 0x20000010ff3e7230 */ /* 0x100fe20000004100 */
[----:B--2---:R-:W-:Y:S01]  /*3930*/  FADD.FTZ R67, R67, 1 ;  /* 0x3f80000043437421 */ /* 0x004fe20000010000 */
[----:B------:R-:W-:Y:S01]  /*3940*/  HADD2.F32 R48, -RZ, R16.H1_H1 ;  /* 0x30000010ff307230 */ /* 0x000fe20000004100 */
[----:B------:R-:W-:Y:S01]  /*3950*/  FADD.FTZ R16, -R68, 1 ;  /* 0x3f80000044107421 */ /* 0x000fe20000010100 */
[----:B------:R-:W-:Y:S01]  /*3960*/  HADD2.F32 R43, -RZ, R14.H0_H0 ;  /* 0x2000000eff2b7230 */ /* 0x000fe20000004100 */
[----:B-1----:R-:W-:Y:S01]  /*3970*/  FADD.FTZ R12, -R64, 1 ;  /* 0x3f800000400c7421 */ /* 0x002fe20000010100 */
[--C-:B------:R-:W-:Y:S02]  /*3980*/  HADD2.F32 R44, -RZ, R18.reuse.H0_H0 ;  /* 0x20000012ff2c7230 */ /* 0x100fe40000004100 */
[----:B------:R-:W-:Y:S01]  /*3990*/  HADD2.F32 R32, -RZ, R18.H1_H1 ;  /* 0x30000012ff207230 */ /* 0x000fe20000004100 */
[----:B------:R-:W-:Y:S01]  /*39a0*/  FFMA.FTZ R66, R47, R12, 1 ;  /* 0x3f8000002f427423 */ /* 0x000fe2000001000c */
[----:B------:R-:W-:Y:S01]  /*39b0*/  HADD2.F32 R58, -RZ, R30.H1_H1 ;  /* 0x3000001eff3a7230 */ /* 0x000fe20000004100 */
[----:B------:R-:W-:Y:S01]  /*39c0*/  FMUL.FTZ R38, R56, R31 ;  /* 0x0000001f38267220 */ /* 0x000fe20000410000 */
[--C-:B------:R-:W-:Y:S01]  /*39d0*/  HADD2.F32 R18, -RZ, R10.reuse.H0_H0 ;  /* 0x2000000aff127230 */ /* 0x100fe20000004100 */
[----:B---3--:R-:W-:Y:S01]  /*39e0*/  FMUL.FTZ R47, R51, R74 ;  /* 0x0000004a332f7220 */ /* 0x008fe20000410000 */
[----:B------:R-:W-:Y:S01]  /*39f0*/  MUFU.RCP R102, R67 ;  /* 0x0000004300667308 */ /* 0x000fe20000001000 */
[----:B------:R-:W-:Y:S01]  /*3a00*/  FFMA.FTZ R70, R49, R16, 1 ;  /* 0x3f80000031467423 */ /* 0x000fe20000010010 */
[----:B------:R-:W-:Y:S01]  /*3a10*/  HADD2.F32 R49, -RZ, R10.H1_H1 ;  /* 0x3000000aff317230 */ /* 0x000fe20000004100 */
[----:B------:R-:W-:-:S02]  /*3a20*/  FMUL.FTZ R13, R43, -1.4426950216293334961 ;  /* 0xbfb8aa3b2b0d7820 */ /* 0x000fc40000410000 */
[----:B------:R-:W-:Y:S02]  /*3a30*/  FADD.FTZ R73, R73, 1 ;  /* 0x3f80000049497421 */ /* 0x000fe40000010000 */
[----:B------:R-:W-:Y:S02]  /*3a40*/  FFMA.FTZ R36, R38, R18, R17 ;  /* 0x0000001226247223 */ /* 0x000fe40000010011 */
[----:B------:R-:W-:Y:S01]  /*3a50*/  FMUL.FTZ R37, R58, R47 ;  /* 0x0000002f3a257220 */ /* 0x000fe20000410000 */
[----:B------:R0:W1:Y:S01]  /*3a60*/  MUFU.EX2 R109, R13 ;  /* 0x0000000d006d7308 */ /* 0x0000620000000800 */
[----:B------:R-:W-:-:S07]  /*3a70*/  FADD.FTZ R12, -R72, 1 ;  /* 0x3f800000480c7421 */ /* 0x000fce0000010100 */
[----:B------:R-:W2:Y:S01]  /*3a80*/  MUFU.RCP R104, R73 ;  /* 0x0000004900687308 */ /* 0x000ea20000001000 */
[----:B0-----:R-:W-:Y:S01]  /*3a90*/  FADD.FTZ R13, -R65, 1 ;  /* 0x3f800000410d7421 */ /* 0x001fe20000010100 */
[----:B------:R-:W-:Y:S02]  /*3aa0*/  HADD2.F32 R110, -RZ, R14.H1_H1 ;  /* 0x3000000eff6e7230 */ /* 0x000fe40000004100 */
[--C-:B------:R-:W-:Y:S02]  /*3ab0*/  HADD2.F32 R29, -RZ, R19.reuse.H0_H0 ;  /* 0x20000013ff1d7230 */ /* 0x100fe40000004100 */
[----:B------:R-:W-:Y:S01]  /*3ac0*/  HADD2.F32 R30, -RZ, R19.H1_H1 ;  /* 0x30000013ff1e7230 */ /* 0x000fe20000004100 */
[----:B------:R-:W-:Y:S01]  /*3ad0*/  FADD.FTZ R14, -R100, 1 ;  /* 0x3f800000640e7421 */ /* 0x000fe20000010100 */
[--C-:B------:R-:W-:Y:S02]  /*3ae0*/  HADD2.F32 R111, -RZ, R15.reuse.H0_H0 ;  /* 0x2000000fff6f7230 */ /* 0x100fe40000004100 */
[----:B------:R-:W-:-:S02]  /*3af0*/  HADD2.F32 R52, -RZ, R15.H1_H1 ;  /* 0x3000000fff347230 */ /* 0x000fc40000004100 */
[----:B------:R-:W-:-:S03]  /*3b00*/  HADD2.F32 R15, -RZ, R11.H1_H1 ;  /* 0x3000000bff0f7230 */ /* 0x000fc60000004100 */
[----:B------:R-:W-:-:S04]  /*3b10*/  FMUL.FTZ R67, R52, -1.4426950216293334961 ;  /* 0xbfb8aa3b34437820 */ /* 0x000fc80000410000 */
[----:B------:R-:W-:Y:S01]  /*3b20*/  MUFU.EX2 R113, R67 ;  /* 0x0000004300717308 */ /* 0x000fe20000000800 */
[----:B------:R-:W-:Y:S02]  /*3b30*/  FADD.FTZ R105, R105, 1 ;  /* 0x3f80000069697421 */ /* 0x000fe40000010000 */
[----:B------:R-:W-:Y:S02]  /*3b40*/  FADD.FTZ R107, R107, 1 ;  /* 0x3f8000006b6b7421 */ /* 0x000fe40000010000 */
[----:B-1----:R-:W-:Y:S01]  /*3b50*/  FADD.FTZ R109, R109, 1 ;  /* 0x3f8000006d6d7421 */ /* 0x002fe20000010000 */
[----:B----4-:R0:W-:Y:S04]  /*3b60*/  STS.128 [R94.X16+0x200], R24 ;  /* 0x000200185e007388 */ /* 0x0101e8000000cc00 */
[----:B-----5:R1:W-:Y:S01]  /*3b70*/  STS.128 [R94.X16], R20 ;  /* 0x000000145e007388 */ /* 0x0203e2000000cc00 */
[----:B------:R-:W-:-:S06]  /*3b80*/  NOP ;  /* 0x0000000000007918 */ /* 0x000fcc0000000000 */
[----:B------:R-:W3:Y:S01]  /*3b90*/  LDS.128 R16, [R91] ;  /* 0x000000005b107984 */ /* 0x000ee20000000c00 */
[----:B0-----:R-:W-:Y:S02]  /*3ba0*/  FFMA.FTZ R25, R37, R49, R36 ;  /* 0x0000003125197223 */ /* 0x001fe40000010024 */
[----:B------:R-:W-:Y:S02]  /*3bb0*/  FMUL.FTZ R49, R61, R100 ;  /* 0x000000643d317220 */ /* 0x000fe40000410000 */
[----:B-1----:R-:W-:Y:S01]  /*3bc0*/  FFMA.FTZ R20, R35, R12, 1 ;  /* 0x3f80000023147423 */ /* 0x002fe2000001000c */
[----:B------:R-:W-:Y:S01]  /*3bd0*/  HADD2.F32 R12, -RZ, R11.H0_H0 ;  /* 0x2000000bff0c7230 */ /* 0x000fe20000004100 */
[----:B------:R-:W-:Y:S02]  /*3be0*/  FFMA.FTZ R21, R34, R13, 1 ;  /* 0x3f80000022157423 */ /* 0x000fe4000001000d */
[----:B------:R-:W-:Y:S02]  /*3bf0*/  FADD.FTZ R13, -R71, 1 ;  /* 0x3f800000470d7421 */ /* 0x000fe40000010100 */
[----:B------:R-:W-:-:S02]  /*3c00*/  FMUL.FTZ R36, R60, R49 ;  /* 0x000000313c247220 */ /* 0x000fc40000410000 */
[----:B------:R-:W-:Y:S02]  /*3c10*/  FFMA.FTZ R23, R50, R13, 1 ;  /* 0x3f80000032177423 */ /* 0x000fe4000001000d */
[----:B------:R-:W-:Y:S02]  /*3c20*/  FFMA.FTZ R26, R36, R12, R25 ;  /* 0x0000000c241a7223 */ /* 0x000fe40000010019 */
[----:B------:R-:W-:Y:S02]  /*3c30*/  FMUL.FTZ R50, R63, R102 ;  /* 0x000000663f327220 */ /* 0x000fe40000410000 */
[----:B------:R-:W-:Y:S02]  /*3c40*/  FADD.FTZ R12, -R74, 1 ;  /* 0x3f8000004a0c7421 */ /* 0x000fe40000010100 */
[----:B------:R-:W-:Y:S02]  /*3c50*/  FMUL.FTZ R24, R110, -1.4426950216293334961 ;  /* 0xbfb8aa3b6e187820 */ /* 0x000fe40000410000 */
[----:B------:R-:W-:-:S02]  /*3c60*/  FMUL.FTZ R35, R59, R50 ;  /* 0x000000323b237220 */ /* 0x000fc40000410000 */
[----:B------:R-:W-:Y:S01]  /*3c70*/  FFMA.FTZ R22, R51, R12, 1 ;  /* 0x3f80000033167423 */ /* 0x000fe2000001000c */
[----:B------:R0:W-:Y:S01]  /*3c80*/  MUFU.EX2 R27, R24 ;  /* 0x00000018001b7308 */ /* 0x0001e20000000800 */
[----:B--2---:R-:W-:Y:S02]  /*3c90*/  FMUL.FTZ R51, R69, R104 ;  /* 0x0000006845337220 */ /* 0x004fe40000410000 */
[----:B------:R-:W-:Y:S02]  /*3ca0*/  FMUL.FTZ R13, R111, -1.4426950216293334961 ;  /* 0xbfb8aa3b6f0d7820 */ /* 0x000fe40000410000 */
[----:B------:R-:W-:Y:S02]  /*3cb0*/  FFMA.FTZ R15, R35, R15, R26 ;  /* 0x0000000f230f7223 */ /* 0x000fe4000001001a */
[----:B------:R-:W-:Y:S02]  /*3cc0*/  FADD.FTZ R12, -R102, 1 ;  /* 0x3f800000660c7421 */ /* 0x000fe40000010100 */
[----:B0-----:R-:W-:Y:S01]  /*3cd0*/  FFMA.FTZ R24, R61, R14, 1 ;  /* 0x3f8000003d187423 */ /* 0x001fe2000001000e */
[----:B------:R-:W-:Y:S01]  /*3ce0*/  HADD2.F32 R61, -RZ, R4.H0_H0 ;  /* 0x20000004ff3d7230 */ /* 0x000fe20000004100 */
[----:B------:R-:W-:-:S02]  /*3cf0*/  FADD.FTZ R14, -R104, 1 ;  /* 0x3f800000680e7421 */ /* 0x000fc40000010100 */
[----:B------:R-:W-:Y:S01]  /*3d00*/  FMUL.FTZ R34, R62, R51 ;  /* 0x000000333e227220 */ /* 0x000fe20000410000 */
[----:B------:R0:W1:Y:S01]  /*3d10*/  MUFU.EX2 R112, R13 ;  /* 0x0000000d00707308 */ /* 0x0000620000000800 */
[----:B------:R-:W-:Y:S02]  /*3d20*/  FFMA.FTZ R26, R63, R12, 1 ;  /* 0x3f8000003f1a7423 */ /* 0x000fe4000001000c */
[----:B------:R-:W-:Y:S02]  /*3d30*/  FFMA.FTZ R106, R69, R14, 1 ;  /* 0x3f800000456a7423 */ /* 0x000fe4000001000e */
[----:B------:R-:W-:Y:S02]  /*3d40*/  FFMA.FTZ R115, R34, R61, R15 ;  /* 0x0000003d22737223 */ /* 0x000fe4000001000f */
[----:B0-----:R-:W0:Y:S01]  /*3d50*/  LDS.128 R12, [R91+0x10] ;  /* 0x000010005b0c7984 */ /* 0x001e220000000c00 */
[--C-:B---3--:R-:W-:Y:S02]  /*3d60*/  HADD2.F32 R61, -RZ, R16.reuse.H0_H0 ;  /* 0x20000010ff3d7230 */ /* 0x108fe40000004100 */
[----:B------:R-:W-:-:S02]  /*3d70*/  HADD2.F32 R63, -RZ, R16.H1_H1 ;  /* 0x30000010ff3f7230 */ /* 0x000fc40000004100 */
[----:B------:R-:W-:Y:S01]  /*3d80*/  HADD2.F32 R67, -RZ, R17.H0_H0 ;  /* 0x20000011ff437230 */ /* 0x000fe20000004100 */
[----:B------:R-:W2:Y:S01]  /*3d90*/  MUFU.RCP R16, R105 ;  /* 0x0000006900107308 */ /* 0x000ea20000001000 */
[--C-:B------:R-:W-:Y:S01]  /*3da0*/  HADD2.F32 R73, -RZ, R18.reuse.H0_H0 ;  /* 0x20000012ff497230 */ /* 0x100fe20000004100 */
[----:B------:R-:W-:Y:S01]  /*3db0*/  FADD.FTZ R25, R97, 1 ;  /* 0x3f80000061197421 */ /* 0x000fe20000010000 */
[----:B------:R-:W-:Y:S02]  /*3dc0*/  HADD2.F32 R95, -RZ, R18.H1_H1 ;  /* 0x30000012ff5f7230 */ /* 0x000fe40000004100 */
[----:B------:R-:W-:Y:S01]  /*3dd0*/  HADD2.F32 R99, -RZ, R19.H1_H1 ;  /* 0x30000013ff637230 */ /* 0x000fe20000004100 */
[----:B------:R-:W-:Y:S01]  /*3de0*/  FMUL.FTZ R54, R54, R67 ;  /* 0x0000004336367220 */ /* 0x000fe20000410000 */
[----:B------:R-:W-:Y:S01]  /*3df0*/  HADD2.F32 R69, -RZ, R17.H1_H1 ;  /* 0x30000011ff457230 */ /* 0x000fe20000004100 */
[----:B------:R-:W-:Y:S01]  /*3e00*/  FMUL.FTZ R56, R56, R73 ;  /* 0x0000004938387220 */ /* 0x000fe20000410000 */
[----:B------:R3:W4:Y:S01]  /*3e10*/  MUFU.RCP R108, R25 ;  /* 0x00000019006c7308 */ /* 0x0007220000001000 */
[----:B-1----:R-:W-:-:S02]  /*3e20*/  FADD.FTZ R112, R112, 1 ;  /* 0x3f80000070707421 */ /* 0x002fc40000010000 */
[----:B------:R-:W-:Y:S02]  /*3e30*/  FADD.FTZ R113, R113, 1 ;  /* 0x3f80000071717421 */ /* 0x000fe40000010000 */
[----:B------:R-:W-:Y:S02]  /*3e40*/  FMUL.FTZ R17, R58, R95 ;  /* 0x0000005f3a117220 */ /* 0x000fe40000410000 */
[----:B------:R-:W-:Y:S01]  /*3e50*/  FMUL.FTZ R59, R59, R99 ;  /* 0x000000633b3b7220 */ /* 0x000fe20000410000 */
[----:B------:R-:W1:Y:S01]  /*3e60*/  MUFU.RCP R58, R107 ;  /* 0x0000006b003a7308 */ /* 0x000e620000001000 */
[----:B------:R-:W-:Y:S02]  /*3e70*/  FADD.FTZ R27, R27, 1 ;  /* 0x3f8000001b1b7421 */ /* 0x000fe40000010000 */
[----:B------:R-:W-:Y:S02]  /*3e80*/  FMUL.FTZ R55, R55, R63 ;  /* 0x0000003f37377220 */ /* 0x000fe40000410000 */
[----:B------:R-:W-:-:S02]  /*3e90*/  FMUL.FTZ R57, R57, R69 ;  /* 0x0000004539397220 */ /* 0x000fc40000410000 */
[----:B------:R-:W-:Y:S02]  /*3ea0*/  FMUL.FTZ R54, R65, R54 ;  /* 0x0000003641367220 */ /* 0x000fe40000410000 */
[----:B------:R-:W-:Y:S01]  /*3eb0*/  FMUL.FTZ R56, R71, R56 ;  /* 0x0000003847387220 */ /* 0x000fe20000410000 */
[----:B------:R-:W-:Y:S01]  /*3ec0*/  HADD2.F32 R97, -RZ, R19.H0_H0 ;  /* 0x20000013ff617230 */ /* 0x000fe20000004100 */
[----:B------:R-:W-:Y:S01]  /*3ed0*/  FMUL.FTZ R53, R53, R61 ;  /* 0x0000003d35357220 */ /* 0x000fe20000410000 */
[----:B------:R5:W1:Y:S01]  /*3ee0*/  MUFU.RCP R65, R27 ;  /* 0x0000001b00417308 */ /* 0x000a620000001000 */
[----:B------:R-:W-:Y:S02]  /*3ef0*/  FMUL.FTZ R59, R102, R59 ;  /* 0x0000003b663b7220 */ /* 0x000fe40000410000 */
[----:B------:R-:W-:Y:S02]  /*3f00*/  FMUL.FTZ R55, R68, R55 ;  /* 0x0000003744377220 */ /* 0x000fe40000410000 */
[----:B------:R-:W-:-:S02]  /*3f10*/  FMUL.FTZ R57, R72, R57 ;  /* 0x0000003948397220 */ /* 0x000fc40000410000 */
[----:B------:R-:W-:Y:S01]  /*3f20*/  FMUL.FTZ R21, R54, R21 ;  /* 0x0000001536157220 */ /* 0x000fe20000410000 */
[----:B------:R-:W1:Y:S01]  /*3f30*/  MUFU.RCP R112, R112 ;  /* 0x0000007000707308 */ /* 0x000e620000001000 */
[----:B------:R-:W-:Y:S01]  /*3f40*/  FMUL.FTZ R23, R56, R23 ;  /* 0x0000001738177220 */ /* 0x000fe20000410000 */
[----:B0-----:R-:W-:Y:S01]  /*3f50*/  HADD2.F32 R54, -RZ, R12.H0_H0 ;  /* 0x2000000cff367230 */ /* 0x001fe20000004100 */
[----:B------:R-:W-:Y:S01]  /*3f60*/  FMUL.FTZ R17, R74, R17 ;  /* 0x000000114a117220 */ /* 0x000fe20000410000 */
[----:B------:R-:W-:Y:S01]  /*3f70*/  HADD2.F32 R56, -RZ, R13.H0_H0 ;  /* 0x2000000dff387230 */ /* 0x000fe20000004100 */
[----:B------:R-:W-:-:S03]  /*3f80*/  FMUL.FTZ R53, R64, R53 ;  /* 0x0000003540357220 */ /* 0x000fc60000410000 */
[----:B------:R-:W0:Y:S01]  /*3f90*/  MUFU.RCP R113, R113 ;  /* 0x0000007100717308 */ /* 0x000e220000001000 */
[----:B------:R-:W-:Y:S01]  /*3fa0*/  FMUL.FTZ R26, R59, R26 ;  /* 0x0000001a3b1a7220 */ /* 0x000fe20000410000 */
[--C-:B------:R-:W-:Y:S01]  /*3fb0*/  HADD2.F32 R59, -RZ, R14.reuse.H0_H0 ;  /* 0x2000000eff3b7230 */ /* 0x100fe20000004100 */
[----:B------:R-:W-:Y:S01]  /*3fc0*/  FMUL.FTZ R19, R60, R97 ;  /* 0x000000613c137220 */ /* 0x000fe20000410000 */
[----:B------:R-:W-:Y:S01]  /*3fd0*/  HADD2.F32 R64, -RZ, R14.H1_H1 ;  /* 0x3000000eff407230 */ /* 0x000fe20000004100 */
[----:B------:R-:W-:Y:S01]  /*3fe0*/  FMUL.FTZ R70, R55, R70 ;  /* 0x0000004637467220 */ /* 0x000fe20000410000 */
[----:B------:R-:W-:Y:S01]  /*3ff0*/  HADD2.F32 R55, -RZ, R12.H1_H1 ;  /* 0x3000000cff377230 */ /* 0x000fe20000004100 */
[----:B------:R-:W-:Y:S01]  /*4000*/  FMUL.FTZ R20, R57, R20 ;  /* 0x0000001439147220 */ /* 0x000fe20000410000 */
[----:B------:R-:W0:Y:S01]  /*4010*/  MUFU.RCP R60, R109 ;  /* 0x0000006d003c7308 */ /* 0x000e220000001000 */
[----:B--2---:R-:W-:Y:S01]  /*4020*/  FADD.FTZ R14, -R16, 1 ;  /* 0x3f800000100e7421 */ /* 0x004fe20000010100 */
[----:B------:R-:W-:Y:S01]  /*4030*/  HADD2.F32 R57, -RZ, R13.H1_H1 ;  /* 0x3000000dff397230 */ /* 0x000fe20000004100 */
[----:B------:R-:W-:-:S02]  /*4040*/  FMUL.FTZ R22, R17, R22 ;  /* 0x0000001611167220 */ /* 0x000fc40000410000 */
[----:B------:R-:W-:Y:S02]  /*4050*/  FMUL.FTZ R13, R62, R54 ;  /* 0x000000363e0d7220 */ /* 0x000fe40000410000 */
[----:B------:R-:W-:Y:S01]  /*4060*/  FMUL.FTZ R17, R46, R56 ;  /* 0x000000382e117220 */ /* 0x000fe20000410000 */
[--C-:B------:R-:W-:Y:S01]  /*4070*/  HADD2.F32 R62, -RZ, R15.reuse.H1_H1 ;  /* 0x3000000fff3e7230 */ /* 0x100fe20000004100 */
[----:B------:R-:W-:Y:S01]  /*4080*/  FMUL.FTZ R53, R53, R66 ;  /* 0x0000004235357220 */ /* 0x000fe20000410000 */
[----:B------:R-:W-:Y:S01]  /*4090*/  HADD2.F32 R66, -RZ, R15.H0_H0 ;  /* 0x2000000fff427230 */ /* 0x000fe20000004100 */
[C---:B---3--:R-:W-:Y:S02]  /*40a0*/  FFMA.FTZ R25, R103.reuse, R14, 1 ;  /* 0x3f80000067197423 */ /* 0x048fe4000001000e */
[----:B------:R-:W-:Y:S02]  /*40b0*/  FMUL.FTZ R103, R103, R16 ;  /* 0x0000001067677220 */ /* 0x000fe40000410000 */
[----:B----4-:R-:W-:-:S02]  /*40c0*/  FADD.FTZ R12, -R108, 1 ;  /* 0x3f8000006c0c7421 */ /* 0x010fc40000010100 */
[----:B------:R-:W-:Y:S02]  /*40d0*/  FMUL.FTZ R13, R104, R13 ;  /* 0x0000000d680d7220 */ /* 0x000fe40000410000 */
[----:B------:R-:W-:Y:S02]  /*40e0*/  FMUL.FTZ R15, R48, R55 ;  /* 0x00000037300f7220 */ /* 0x000fe40000410000 */
[----:B------:R-:W-:Y:S02]  /*40f0*/  FMUL.FTZ R16, R16, R17 ;  /* 0x0000001110107220 */ /* 0x000fe40000410000 */
[----:B-1----:R-:W-:Y:S02]  /*4100*/  FADD.FTZ R18, -R58, 1 ;  /* 0x3f8000003a127421 */ /* 0x002fe40000010100 */
[----:B-----5:R-:W-:Y:S02]  /*4110*/  FMUL.FTZ R27, R45, R57 ;  /* 0x000000392d1b7220 */ /* 0x020fe40000410000 */
[----:B------:R-:W-:-:S02]  /*4120*/  FFMA.FTZ R12, R101, R12, 1 ;  /* 0x3f800000650c7423 */ /* 0x000fc4000001000c */
[----:B------:R-:W-:Y:S02]  /*4130*/  FMUL.FTZ R15, R108, R15 ;  /* 0x0000000f6c0f7220 */ /* 0x000fe40000410000 */
[----:B------:R-:W-:Y:S02]  /*4140*/  FMUL.FTZ R106, R13, R106 ;  /* 0x0000006a0d6a7220 */ /* 0x000fe40000410000 */
[----:B------:R-:W-:Y:S02]  /*4150*/  FMUL.FTZ R16, R16, R25 ;  /* 0x0000001910107220 */ /* 0x000fe40000410000 */
[----:B------:R-:W-:Y:S02]  /*4160*/  FFMA.FTZ R18, R33, R18, 1 ;  /* 0x3f80000021127423 */ /* 0x000fe40000010012 */
[----:B------:R-:W-:Y:S02]  /*4170*/  FMUL.FTZ R27, R58, R27 ;  /* 0x0000001b3a1b7220 */ /* 0x000fe40000410000 */
[----:B------:R-:W-:-:S02]  /*4180*/  FADD.FTZ R13, -R65, 1 ;  /* 0x3f800000410d7421 */ /* 0x000fc40000010100 */
[----:B------:R-:W-:Y:S02]  /*4190*/  FADD.FTZ R14, -R112, 1 ;  /* 0x3f800000700e7421 */ /* 0x000fe40000010100 */
[----:B0-----:R-:W-:Y:S02]  /*41a0*/  FADD.FTZ R25, -R113, 1 ;  /* 0x3f80000071197421 */ /* 0x001fe40000010100 */
[----:B------:R-:W-:Y:S02]  /*41b0*/  FMUL.FTZ R17, R15, R12 ;  /* 0x0000000c0f117220 */ /* 0x000fe40000410000 */
[----:B------:R-:W-:Y:S02]  /*41c0*/  FMUL.FTZ R19, R100, R19 ;  /* 0x0000001364137220 */ /* 0x000fe40000410000 */
[----:B------:R-:W-:Y:S02]  /*41d0*/  FMUL.FTZ R27, R27, R18 ;  /* 0x000000121b1b7220 */ /* 0x000fe40000410000 */
[----:B------:R-:W-:-:S02]  /*41e0*/  FFMA.FTZ R15, R110, R13, 1 ;  /* 0x3f8000006e0f7423 */ /* 0x000fc4000001000d */
[----:B------:R-:W-:Y:S02]  /*41f0*/  FFMA.FTZ R71, R111, R14, 1 ;  /* 0x3f8000006f477423 */ /* 0x000fe4000001000e */
[----:B------:R-:W-:Y:S02]  /*4200*/  FFMA.FTZ R105, R52, R25, 1 ;  /* 0x3f80000034697423 */ /* 0x000fe40000010019 */
[----:B------:R-:W-:Y:S02]  /*4210*/  FADD.FTZ R12, -R60, 1 ;  /* 0x3f8000003c0c7421 */ /* 0x000fe40000010100 */
[----:B------:R-:W-:Y:S02]  /*4220*/  FMUL.FTZ R13, R44, R59 ;  /* 0x0000003b2c0d7220 */ /* 0x000fe40000410000 */
[----:B------:R-:W-:Y:S02]  /*4230*/  FMUL.FTZ R14, R32, R64 ;  /* 0x00000040200e7220 */ /* 0x000fe40000410000 */
[----:B------:R-:W-:-:S02]  /*4240*/  FMUL.FTZ R25, R29, R66 ;  /* 0x000000421d197220 */ /* 0x000fc40000410000 */
        /* <DEDUP_REMOVED lines=13> */
[----:B------:R-:W-:-:S02]  /*4320*/  F2FP.PACK_AB R14, R22, R23 ;  /* 0x00000017160e723e */ /* 0x000fc400000000ff */
[----:B------:R-:W-:Y:S02]  /*4330*/  F2FP.PACK_AB R12, R70, R53 ;  /* 0x00000035460c723e */ /* 0x000fe400000000ff */
[----:B------:R-:W-:Y:S01]  /*4340*/  F2FP.PACK_AB R15, R26, R19 ;  /* 0x000000131a0f723e */ /* 0x000fe200000000ff */
[----:B------:R-:W-:Y:S01]  /*4350*/  BAR.SYNC.DEFER_BLOCKING 0x0 ;  /* 0x0000000000007b1d */ /* 0x000fe20000010000 */
[----:B------:R-:W-:Y:S02]  /*4360*/  F2FP.PACK_AB R20, R17, R106 ;  /* 0x0000006a1114723e */ /* 0x000fe400000000ff */
[----:B------:R-:W-:Y:S01]  /*4370*/  F2FP.PACK_AB R21, R27, R16 ;  /* 0x000000101b15723e */ /* 0x000fe200000000ff */
[----:B------:R-:W-:Y:S01]  /*4380*/  HADD2.F32 R16, -RZ, R4.H1_H1 ;  /* 0x30000004ff107230 */ /* 0x000fe20000004100 */
[----:B------:R-:W-:Y:S02]  /*4390*/  F2FP.PACK_AB R22, R25, R18 ;  /* 0x000000121916723e */ /* 0x000fe400000000ff */
[----:B------:R-:W-:Y:S01]  /*43a0*/  F2FP.PACK_AB R23, R105, R24 ;  /* 0x000000186917723e */ /* 0x000fe200000000ff */
[----:B------:R-:W-:Y:S01]  /*43b0*/  FMUL.FTZ R100, R48, R101 ;  /* 0x0000006530647220 */ /* 0x000fe20000410000 */
[----:B------:R-:W-:-:S03]  /*43c0*/  UIMAD UR7, UR38, UR8, URZ ;  /* 0x00000008260772a4 */ /* 0x000fc6000f8e023f */
[----:B------:R-:W-:Y:S01]  /*43d0*/  FFMA.FTZ R115, R100, R16, R115 ;  /* 0x0000001064737223 */ /* 0x000fe20000010073 */
[----:B------:R-:W-:Y:S02]  /*43e0*/  UIMAD UR7, UR31, UR9, UR7 ;  /* 0x000000091f0772a4 */ /* 0x000fe4000f8e0207 */
[----:B------:R-:W-:Y:S01]  /*43f0*/  UIMAD.WIDE.U32 UR8, UR31, UR8, UR18 ;  /* 0x000000081f0872a5 */ /* 0x000fe2000f8e0012 */
[----:B------:R0:W-:Y:S04]  /*4400*/  STS.128 [R91], R12 ;  /* 0x0000000c5b007388 */ /* 0x0001e80000000c00 */
[----:B------:R1:W-:Y:S01]  /*4410*/  STS.128 [R91+0x10], R20 ;  /* 0x000010145b007388 */ /* 0x0003e20000000c00 */
[----:B------:R-:W-:-:S06]  /*4420*/  NOP ;  /* 0x0000000000007918 */ /* 0x000fcc0000000000 */
[----:B------:R-:W2:Y:S04]  /*4430*/  LDS.128 R16, [R94.X16] ;  /* 0x000000005e107984 */ /* 0x000ea8000000cc00 */
[----:B------:R-:W3:Y:S01]  /*4440*/  LDS.128 R24, [R94.X16+0x200] ;  /* 0x000200005e187984 */ /* 0x000ee2000000cc00 */
[----:B------:R-:W-:Y:S02]  /*4450*/  UIADD3 UR9, UR9, UR7, URZ ;  /* 0x0000000709097290 */ /* 0x000fe4000fffe03f */
[----:B------:R-:W-:Y:S01]  /*4460*/  UIMAD UR7, UR21, UR32, URZ ;  /* 0x00000020150772a4 */ /* 0x000fe2000f8e023f */
[----:B------:R-:W-:Y:S01]  /*4470*/  HADD2.F32 R48, -RZ, R5.H0_H0 ;  /* 0x20000005ff307230 */ /* 0x000fe20000004100 */
[----:B------:R-:W-:Y:S02]  /*4480*/  UIMAD.WIDE.U32 UR8, UR20, UR32, UR8 ;  /* 0x00000020140872a5 */ /* 0x000fe4000f8e0008 */
[----:B------:R-:W-:Y:S01]  /*4490*/  UIMAD UR7, UR20, UR33, UR7 ;  /* 0x00000021140772a4 */ /* 0x000fe2000f8e0207 */
[----:B------:R-:W-:-:S02]  /*44a0*/  FMUL.FTZ R102, R46, R103 ;  /* 0x000000672e667220 */ /* 0x000fc40000410000 */
[----:B------:R-:W-:Y:S01]  /*44b0*/  FMUL.FTZ R58, R33, R58 ;  /* 0x0000003a213a7220 */ /* 0x000fe20000410000 */
[----:B------:R-:W-:Y:S01]  /*44c0*/  ULDC.64 UR32, c[0x0][0x338] ;  /* 0x0000ce0000207ab9 */ /* 0x000fe20000000a00 */
[----:B0-----:R-:W-:Y:S01]  /*44d0*/  HADD2.F32 R12, -RZ, R5.H1_H1 ;  /* 0x30000005ff0c7230 */ /* 0x001fe20000004100 */
[----:B------:R-:W-:Y:S01]  /*44e0*/  UIADD3 UR9, UR9, UR7, URZ ;  /* 0x0000000709097290 */ /* 0x000fe2000fffe03f */
[----:B------:R-:W-:Y:S01]  /*44f0*/  FFMA.FTZ R115, R102, R48, R115 ;  /* 0x0000003066737223 */ /* 0x000fe20000010073 */
[----:B------:R-:W-:Y:S01]  /*4500*/  ULEA UR7, UP0, UR8, UR32, 0x1 ;  /* 0x0000002008077291 */ /* 0x000fe2000f80083f */
[----:B------:R-:W-:Y:S02]  /*4510*/  FMUL.FTZ R14, R45, R58 ;  /* 0x0000003a2d0e7220 */ /* 0x000fe40000410000 */
[----:B------:R-:W-:Y:S01]  /*4520*/  FMUL.FTZ R43, R43, R60 ;  /* 0x0000003c2b2b7220 */ /* 0x000fe20000410000 */
[----:B------:R-:W-:Y:S01]  /*4530*/  HADD2.F32 R13, -RZ, R6.H0_H0 ;  /* 0x20000006ff0d7230 */ /* 0x000fe20000004100 */
[----:B------:R-:W-:Y:S01]  /*4540*/  ULEA.HI.X UR8, UR8, UR33, UR9, 0x1, UP0 ;  /* 0x0000002108087291 */ /* 0x000fe200080f0c09 */
[----:B------:R-:W-:-:S02]  /*4550*/  FFMA.FTZ R12, R14, R12, R115 ;  /* 0x0000000c0e0c7223 */ /* 0x000fc40000010073 */
[----:B------:R-:W-:-:S04]  /*4560*/  FMUL.FTZ R15, R44, R43 ;  /* 0x0000002b2c0f7220 */ /* 0x000fc80000410000 */
[----:B-1----:R-:W-:Y:S01]  /*4570*/  FFMA.FTZ R21, R15, R13, R12 ;  /* 0x0000000d0f157223 */ /* 0x002fe2000001000c */
[----:B------:R-:W-:Y:S02]  /*4580*/  MOV R12, UR7 ;  /* 0x00000007000c7c02 */ /* 0x000fe40008000f00 */
[----:B------:R-:W-:-:S05]  /*4590*/  MOV R13, UR8 ;  /* 0x00000008000d7c02 */ /* 0x000fca0008000f00 */
[----:B------:R-:W-:Y:S01]  /*45a0*/  IMAD.WIDE R12, R92, 0x10, R12 ;  /* 0x000000105c0c7825 */ /* 0x000fe200078e020c */
[----:B------:R-:W-:-:S04]  /*45b0*/  ISETP.NE.U32.AND P0, PT, RZ, c[0x0][0x270], PT ;  /* 0x00009c00ff007a0c */ /* 0x000fc80003f05070 */
[----:B--2---:R0:W-:Y:S04]  /*45c0*/  STG.E.128 [R12.64], R16 ;  /* 0x000000100c007986 */ /* 0x0041e8000c101d22 */
[----:B---3--:R0:W-:Y:S01]  /*45d0*/  STG.E.128 [R12.64+0x200], R24 ;  /* 0x000200180c007986 */ /* 0x0081e2000c101d22 */
[----:B------:R-:W-:Y:S01]  /*45e0*/  ISETP.NE.AND.EX P0, PT, RZ, c[0x0][0x274], PT, P0 ;  /* 0x00009d00ff007a0c */ /* 0x000fe20003f05300 */
[----:B------:R-:W-:Y:S01]  /*45f0*/  FMUL.FTZ R65, R110, R65 ;  /* 0x000000416e417220 */ /* 0x000fe20000410000 */
[----:B------:R-:W-:Y:S01]  /*4600*/  HADD2.F32 R22, -RZ, R6.H1_H1 ;  /* 0x30000006ff167230 */ /* 0x000fe20000004100 */
[----:B------:R-:W-:Y:S02]  /*4610*/  FMUL.FTZ R112, R111, R112 ;  /* 0x000000706f707220 */ /* 0x000fe40000410000 */
[----:B------:R-:W-:Y:S01]  /*4620*/  FMUL.FTZ R20, R32, R65 ;  /* 0x0000004120147220 */ /* 0x000fe20000410000 */
[----:B------:R-:W-:Y:S01]  /*4630*/  HADD2.F32 R23, -RZ, R7.H0_H0 ;  /* 0x20000007ff177230 */ /* 0x000fe20000004100 */
[----:B------:R-:W-:-:S02]  /*4640*/  MOV R32, c[0x0][0x16c] ;  /* 0x00005b0000207a02 */ /* 0x000fc40000000f00 */
[----:B------:R-:W-:Y:S02]  /*4650*/  FFMA.FTZ R22, R20, R22, R21 ;  /* 0x0000001614167223 */ /* 0x000fe40000010015 */
[----:B------:R-:W-:Y:S02]  /*4660*/  FMUL.FTZ R21, R29, R112 ;  /* 0x000000701d157220 */ /* 0x000fe40000410000 */
[----:B------:R-:W-:Y:S01]  /*4670*/  FMUL.FTZ R113, R52, R113 ;  /* 0x0000007134717220 */ /* 0x000fe20000410000 */
[----:B------:R-:W-:Y:S01]  /*4680*/  ISETP.GE.AND P1, PT, R32, 0x1, PT ;  /* 0x000000012000780c */ /* 0x000fe20003f26270 */
[----:B------:R-:W-:Y:S01]  /*4690*/  FFMA.FTZ R23, R21, R23, R22 ;  /* 0x0000001715177223 */ /* 0x000fe20000010016 */
[----:B------:R-:W-:Y:S01]  /*46a0*/  HADD2.F32 R32, -RZ, R7.H1_H1 ;  /* 0x30000007ff207230 */ /* 0x000fe20000004100 */
        /* <DEDUP_REMOVED lines=8> */
[----:B------:R-:W-:Y:S01]  /*4730*/  UIMAD UR7, UR38, UR32, URZ ;  /* 0x00000020260772a4 */ /* 0x000fe2000f8e023f */
[----:B------:R-:W-:Y:S01]  /*4740*/  FMUL.FTZ R3, R3, R67 ;  /* 0x0000004303037220 */ /* 0x000fe20000410000 */
[----:B------:R-:W-:Y:S01]  /*4750*/  F2FP.PACK_AB R57, R57, R56 ;  /* 0x000000383939723e */ /* 0x000fe200000000ff */
        /* <DEDUP_REMOVED lines=39> */
.L_x_10557:
        /* <DEDUP_REMOVED lines=52> */
.L_x_10637:
        /* <DEDUP_REMOVED lines=31> */
[----:B0-----:R0:W4:Y:S04]  /*4f00*/  LDG.E.128 R16, [R100.64+0x200] ;  /* 0x0002002264107981 */ /* 0x001128000c1e1d00 */
[----:B------:R0:W5:Y:S04]  /*4f10*/  LDG.E.128 R20, [R100.64+0x400] ;  /* 0x0004002264147981 */ /* 0x000168000c1e1d00 */
[----:B------:R0:W5:Y:S01]  /*4f20*/  LDG.E.128 R24, [R100.64+0x600] ;  /* 0x0006002264187981 */ /* 0x000162000c1e1d00 */
[----:B------:R-:W-:Y:S01]  /*4f30*/  UIMAD UR41, UR21, UR36, URZ ;  /* 0x00000024152972a4 */ /* 0x000fe2000f8e023f */
[----:B------:R-:W-:Y:S01]  /*4f40*/  SHF.L.U32 R123, R94, 0x6, RZ ;  /* 0x000000065e7b7819 */ /* 0x000fe200000006ff */
[----:B------:R-:W-:Y:S01]  /*4f50*/  UIMAD.WIDE.U32 UR32, UR20, UR36, URZ ;  /* 0x00000024142072a5 */ /* 0x000fe2000f8e003f */
[----:B------:R-:W-:Y:S01]  /*4f60*/  LOP3.LUT R109, R96, 0x1f, RZ, 0xc0, !PT ;  /* 0x0000001f606d7812 */ /* 0x000fe200078ec0ff */
[----:B------:R-:W-:Y:S01]  /*4f70*/  UIMAD UR41, UR20, UR37, UR41 ;  /* 0x00000025142972a4 */ /* 0x000fe2000f8e0229 */
[----:B------:R-:W-:-:S02]  /*4f80*/  MOV R194, UR29 ;  /* 0x0000001d00c27c02 */ /* 0x000fc40008000f00 */
[----:B------:R-:W-:Y:S01]  /*4f90*/  ULDC.64 UR36, c[0x0][0x1c0] ;  /* 0x0000700000247ab9 */ /* 0x000fe20000000a00 */
[----:B------:R-:W-:Y:S01]  /*4fa0*/  ISETP.NE.AND P0, PT, R109, RZ, PT ;  /* 0x000000ff6d00720c */ /* 0x000fe20003f05270 */
        /* <DEDUP_REMOVED lines=20> */
[----:B------:R-:W-:Y:S01]  /*50f0*/  FMUL.FTZ R97, R88, UR42 ;  /* 0x0000002a58617c20 */ /* 0x000fe20008410000 */
[----:B-----5:R0:W-:Y:S01]  /*5100*/  STS.128 [R94.X16+0x400], R20 ;  /* 0x000400145e007388 */ /* 0x0201e2000000cc00 */
[----:B--2---:R-:W-:Y:S01]  /*5110*/  FMUL.FTZ R2, R76, UR42 ;  /* 0x0000002a4c027c20 */ /* 0x004fe20008410000 */
[----:B------:R2:W-:Y:S01]  /*5120*/  MUFU.COS R149, R102 ;  /* 0x0000006600957308 */ /* 0x0005e20000000000 */
[----:B------:R-:W-:Y:S01]  /*5130*/  FMUL.RZ R97, R97, 0.15915493667125701904 ;  /* 0x3e22f98361617820 */ /* 0x000fe2000040c000 */
[----:B------:R-:W-:Y:S01]  /*5140*/  STS.128 [R94.X16+0x600], R24 ;  /* 0x000600185e007388 */ /* 0x000fe2000000cc00 */
[----:B------:R-:W-:Y:S01]  /*5150*/  FMUL.RZ R112, R2, 0.15915493667125701904 ;  /* 0x3e22f98302707820 */ /* 0x000fe2000040c000 */
[----:B------:R-:W-:-:S06]  /*5160*/  NOP ;  /* 0x0000000000007918 */ /* 0x000fcc0000000000 */
[----:B--2---:R-:W-:Y:S01]  /*5170*/  FMUL.RZ R102, R3, 0.15915493667125701904 ;  /* 0x3e22f98303667820 */ /* 0x004fe2000040c000 */
[----:B------:R-:W-:Y:S01]  /*5180*/  MUFU.SIN R103, R104 ;  /* 0x0000006800677308 */ /* 0x000fe20000000400 */
[----:B------:R-:W-:Y:S01]  /*5190*/  FMUL.FTZ R3, R83, UR42 ;  /* 0x0000002a53037c20 */ /* 0x000fe20008410000 */
[----:B------:R-:W2:Y:S01]  /*51a0*/  LDS.128 R16, [R123] ;  /* 0x000000007b107984 */ /* 0x000ea20000000c00 */
[----:B-1----:R-:W-:-:S05]  /*51b0*/  MOV R15, c[0x0][0x16c] ;  /* 0x00005b00000f7a02 */ /* 0x002fca0000000f00 */
        /* <DEDUP_REMOVED lines=30> */
[----:B-1----:R-:W-:-:S05]  /*53a0*/  MOV R97, UR43 ;  /* 0x0000002b00617c02 */ /* 0x002fca0008000f00 */
[----:B------:R-:W-:Y:S02]  /*53b0*/  FMUL.FTZ R97, R97, 1.4426950216293334961 ;  /* 0x3fb8aa3b61617820 */ /* 0x000fe40000410000 */
[----:B------:R1:W-:Y:S02]  /*53c0*/  MUFU.COS R108, R102 ;  /* 0x00000066006c7308 */ /* 0x0003e40000000000 */
[C---:B------:R-:W-:Y:S02]  /*53d0*/  FMUL.FTZ R2, R97.reuse, R90 ;  /* 0x0000005a61027220 */ /* 0x040fe40000410000 */
[----:B------:R-:W-:-:S04]  /*53e0*/  FMUL.FTZ R12, R97, R81 ;  /* 0x00000051610c7220 */ /* 0x000fc80000410000 */
[----:B------:R-:W-:Y:S01]  /*53f0*/  MUFU.SIN R129, R104 ;  /* 0x0000006800817308 */ /* 0x000fe20000000400 */
[----:B-1----:R-:W-:Y:S02]  /*5400*/  FMUL.RZ R102, R3, 0.15915493667125701904 ;  /* 0x3e22f98303667820 */ /* 0x002fe4000040c000 */
[----:B------:R-:W-:-:S05]  /*5410*/  FMUL.FTZ R3, R75, UR42 ;  /* 0x0000002a4b037c20 */ /* 0x000fca0008410000 */
[----:B------:R1:W-:Y:S08]  /*5420*/  MUFU.COS R131, R104 ;  /* 0x0000006800837308 */ /* 0x0003f00000000000 */
[----:B------:R3:W-:Y:S01]  /*5430*/  MUFU.EX2 R148, R2 ;  /* 0x0000000200947308 */ /* 0x0007e20000000800 */
[----:B-1----:R-:W-:Y:S02]  /*5440*/  FMUL.RZ R104, R3, 0.15915493667125701904 ;  /* 0x3e22f98303687820 */ /* 0x002fe4000040c000 */
[----:B------:R-:W-:-:S05]  /*5450*/  FMUL.FTZ R3, R97, R87 ;  /* 0x0000005761037220 */ /* 0x000fca0000410000 */
[----:B------:R1:W-:Y:S01]  /*5460*/  MUFU.EX2 R146, R3 ;  /* 0x0000000300927308 */ /* 0x0003e20000000800 */
[----:B---3--:R-:W-:-:S07]  /*5470*/  FMUL.FTZ R2, R97, R85 ;  /* 0x0000005561027220 */ /* 0x008fce0000410000 */
[----:B------:R3:W-:Y:S01]  /*5480*/  MUFU.EX2 R142, R2 ;  /* 0x00000002008e7308 */ /* 0x0007e20000000800 */
[----:B-1----:R-:W-:-:S07]  /*5490*/  FMUL.FTZ R3, R97, R86 ;  /* 0x0000005661037220 */ /* 0x002fce0000410000 */
[----:B------:R1:W-:Y:S01]  /*54a0*/  MUFU.EX2 R140, R3 ;  /* 0x00000003008c7308 */ /* 0x0003e20000000800 */
[----:B---3--:R-:W-:-:S07]  /*54b0*/  MOV R2, UR32 ;  /* 0x0000002000027c02 */ /* 0x008fce0008000f00 */
[----:B------:R-:W3:Y:S01]  /*54c0*/  MUFU.EX2 R12, R12 ;  /* 0x0000000c000c7308 */ /* 0x000ee20000000800 */
[----:B-1----:R-:W-:-:S05]  /*54d0*/  MOV R3, UR33 ;  /* 0x0000002100037c02 */ /* 0x002fca0008000f00 */
[----:B0-----:R0:W4:Y:S01]  /*54e0*/  LDG.E.64 R20, [R2.64] ;  /* 0x0000002202147981 */ /* 0x001122000c1e1b00 */
[C---:B------:R-:W-:Y:S01]  /*54f0*/  FMUL.FTZ R13, R97.reuse, R82 ;  /* 0x00000052610d7220 */ /* 0x040fe20000410000 */
[----:B------:R-:W-:Y:S01]  /*5500*/  MUFU.SIN R121, R102 ;  /* 0x0000006600797308 */ /* 0x000fe20000000400 */
[----:B------:R-:W-:Y:S01]  /*5510*/  FMUL.FTZ R14, R97, R79 ;  /* 0x0000004f610e7220 */ /* 0x000fe20000410000 */
[--C-:B--2---:R-:W-:Y:S02]  /*5520*/  HADD2.F32 R24, -RZ, R16.reuse.H0_H0 ;  /* 0x20000010ff187230 */ /* 0x104fe40000004100 */
[----:B------:R-:W-:-:S04]  /*5530*/  HADD2.F32 R26, -RZ, R16.H1_H1 ;  /* 0x30000010ff1a7230 */ /* 0x000fc80000004100 */
[----:B------:R-:W1:Y:S01]  /*5540*/  MUFU.EX2 R13, R13 ;  /* 0x0000000d000d7308 */ /* 0x000e620000000800 */
[C---:B---3--:R-:W-:Y:S02]  /*5550*/  FMUL.FTZ R135, R12.reuse, R135 ;  /* 0x000000870c877220 */ /* 0x048fe40000410000 */
[----:B------:R-:W-:-:S05]  /*5560*/  FMUL.FTZ R134, R12, R115 ;  /* 0x000000730c867220 */ /* 0x000fca0000410000 */
[----:B------:R-:W2:Y:S01]  /*5570*/  MUFU.EX2 R14, R14 ;  /* 0x0000000e000e7308 */ /* 0x000ea20000000800 */
[----:B------:R-:W-:Y:S01]  /*5580*/  FMUL.FTZ R12, R97, R80 ;  /* 0x00000050610c7220 */ /* 0x000fe20000410000 */
[----:B------:R-:W-:-:S06]  /*5590*/  HADD2.F32 R22, -RZ, R8.H0_H0 ;  /* 0x20000008ff167230 */ /* 0x000fcc0000004100 */
[----:B------:R3:W-:Y:S01]  /*55a0*/  MUFU.COS R159, R102 ;  /* 0x00000066009f7308 */ /* 0x0007e20000000000 */
[-C--:B0-----:R-:W-:Y:S02]  /*55b0*/  FMUL.FTZ R3, R24, R89.reuse ;  /* 0x0000005918037220 */ /* 0x081fe40000410000 */
[----:B------:R-:W-:-:S05]  /*55c0*/  FMUL.FTZ R165, R26, R89 ;  /* 0x000000591aa57220 */ /* 0x000fca0000410000 */
[----:B------:R-:W-:Y:S01]  /*55d0*/  MUFU.SIN R119, R100 ;  /* 0x0000006400777308 */ /* 0x000fe20000000400 */
[----:B---3--:R-:W-:-:S04]  /*55e0*/  MOV R102, UR29 ;  /* 0x0000001d00667c02 */ /* 0x008fc80008000f00 */
[----:B------:R-:W-:Y:S01]  /*55f0*/  ISETP.LT.OR P3, PT, R102, 0x2, P0 ;  /* 0x000000026600780c */ /* 0x000fe20000761670 */
[----:B------:R-:W-:Y:S02]  /*5600*/  FMUL.FTZ R102, R97, R83 ;  /* 0x0000005361667220 */ /* 0x000fe40000410000 */
[----:B------:R0:W-:Y:S01]  /*5610*/  MUFU.COS R153, R100 ;  /* 0x0000006400997308 */ /* 0x0001e20000000000 */
[----:B------:R-:W-:Y:S02]  /*5620*/  FMUL.FTZ R149, R148, R149 ;  /* 0x0000009594957220 */ /* 0x000fe40000410000 */
[C---:B------:R-:W-:Y:S02]  /*5630*/  FMUL.FTZ R164, R22.reuse, R3 ;  /* 0x0000000316a47220 */ /* 0x040fe40000410000 */
[----:B------:R-:W-:-:S03]  /*5640*/  FMUL.FTZ R165, R22, R165 ;  /* 0x000000a516a57220 */ /* 0x000fc60000410000 */
[----:B------:R-:W3:Y:S01]  /*5650*/  MUFU.EX2 R12, R12 ;  /* 0x0000000c000c7308 */ /* 0x000ee20000000800 */
[----:B0-----:R-:W-:Y:S01]  /*5660*/  FMUL.FTZ R100, R97, R88 ;  /* 0x0000005861647220 */ /* 0x001fe20000410000 */
[--C-:B------:R-:W-:Y:S01]  /*5670*/  HADD2.F32 R27, -RZ, R17.reuse.H1_H1 ;  /* 0x30000011ff1b7230 */ /* 0x100fe20000004100 */
[----:B------:R-:W-:Y:S01]  /*5680*/  FMUL.FTZ R148, R148, R99 ;  /* 0x0000006394947220 */ /* 0x000fe20000410000 */
[----:B------:R-:W-:-:S04]  /*5690*/  HADD2.F32 R23, -RZ, R17.H0_H0 ;  /* 0x20000011ff177230 */ /* 0x000fc80000004100 */
[----:B------:R-:W-:Y:S01]  /*56a0*/  MUFU.SIN R156, R104 ;  /* 0x00000068009c7308 */ /* 0x000fe20000000400 */
[C---:B-1----:R-:W-:Y:S01]  /*56b0*/  FMUL.FTZ R133, R13.reuse, R108 ;  /* 0x0000006c0d857220 */ /* 0x042fe20000410000 */
[----:B------:R-:W-:Y:S01]  /*56c0*/  HADD2.F32 R25, -RZ, R8.H1_H1 ;  /* 0x30000008ff197230 */ /* 0x000fe20000004100 */
[----:B------:R-:W-:Y:S01]  /*56d0*/  FMUL.FTZ R132, R13, R132 ;  /* 0x000000840d847220 */ /* 0x000fe20000410000 */
[----:B------:R-:W-:-:S04]  /*56e0*/  @!P3 IADD3 R194, R194, -0x2, RZ ;  /* 0xfffffffec2c2b810 */ /* 0x000fc80007ffe0ff */
[----:B------:R0:W-:Y:S01]  /*56f0*/  MUFU.COS R110, R104 ;  /* 0x00000068006e7308 */ /* 0x0001e20000000000 */
[C---:B--2---:R-:W-:Y:S02]  /*5700*/  FMUL.FTZ R131, R14.reuse, R131 ;  /* 0x000000830e837220 */ /* 0x044fe40000410000 */
[----:B------:R-:W-:-:S05]  /*5710*/  FMUL.FTZ R129, R14, R129 ;  /* 0x000000810e817220 */ /* 0x000fca0000410000 */
[----:B------:R-:W1:Y:S01]  /*5720*/  MUFU.EX2 R100, R100 ;  /* 0x0000006400647308 */ /* 0x000e620000000800 */
[----:B0-----:R-:W-:Y:S02]  /*5730*/  FMUL.FTZ R104, R97, R84 ;  /* 0x0000005461687220 */ /* 0x001fe40000410000 */
[C---:B------:R-:W-:Y:S02]  /*5740*/  FMUL.FTZ R14, R148.reuse, R164 ;  /* 0x000000a4940e7220 */ /* 0x040fe40000410000 */
[----:B------:R-:W-:-:S03]  /*5750*/  FMUL.FTZ R13, R148, R165 ;  /* 0x000000a5940d7220 */ /* 0x000fc60000410000 */
[----:B------:R-:W0:Y:S01]  /*5760*/  MUFU.EX2 R102, R102 ;  /* 0x0000006600667308 */ /* 0x000e220000000800 */
[----:B------:R-:W-:Y:S02]  /*5770*/  FMUL.FTZ R172, R27, R90 ;  /* 0x0000005a1bac7220 */ /* 0x000fe40000410000 */
[C---:B------:R-:W-:Y:S02]  /*5780*/  FFMA.FTZ R14, R149.reuse, R165, R14 ;  /* 0x000000a5950e7223 */ /* 0x040fe4000001000e */
[----:B------:R-:W-:-:S03]  /*5790*/  FFMA.FTZ R13, R149, R164, -R13 ;  /* 0x000000a4950d7223 */ /* 0x000fc6000001080d */
[----:B------:R-:W2:Y:S01]  /*57a0*/  MUFU.EX2 R104, R104 ;  /* 0x0000006800687308 */ /* 0x000ea20000000800 */
[----:B------:R-:W-:Y:S02]  /*57b0*/  FMUL.FTZ R170, R23, R90 ;  /* 0x0000005a17aa7220 */ /* 0x000fe40000410000 */
[C---:B------:R-:W-:Y:S02]  /*57c0*/  FMUL.FTZ R147, R146.reuse, R147 ;  /* 0x0000009392937220 */ /* 0x040fe40000410000 */
[----:B------:R-:W-:Y:S02]  /*57d0*/  FMUL.FTZ R16, R97, R77 ;  /* 0x0000004d61107220 */ /* 0x000fe40000410000 */
[----:B------:R-:W-:Y:S01]  /*57e0*/  FMUL.FTZ R146, R146, R103 ;  /* 0x0000006792927220 */ /* 0x000fe20000410000 */
[----:B------:R-:W-:Y:S01]  /*57f0*/  MUFU.SIN R154, R112 ;  /* 0x00000070009a7308 */ /* 0x000fe20000000400 */
[----:B------:R-:W-:Y:S02]  /*5800*/  FFMA.FTZ R99, R25, R172, R14 ;  /* 0x000000ac19637223 */ /* 0x000fe4000001000e */
[----:B------:R-:W-:-:S02]  /*5810*/  @!P3 IMAD R194, R194, R15, UR7 ;  /* 0x00000007c2c2be24 */ /* 0x000fc4000f8e020f */
[C---:B---3--:R-:W-:Y:S02]  /*5820*/  FMUL.FTZ R151, R12.reuse, R151 ;  /* 0x000000970c977220 */ /* 0x048fe40000410000 */
[----:B------:R-:W-:Y:S02]  /*5830*/  FFMA.FTZ R17, R25, R170, R13 ;  /* 0x000000aa19117223 */ /* 0x000fe4000001000d */
[----:B------:R-:W-:Y:S02]  /*5840*/  FMUL.FTZ R150, R12, R117 ;  /* 0x000000750c967220 */ /* 0x000fe40000410000 */
[----:B------:R-:W3:Y:S01]  /*5850*/  LDS.128 R12, [R123+0x10] ;  /* 0x000010007b0c7984 */ /* 0x000ee20000000c00 */
[C---:B-1----:R-:W-:Y:S02]  /*5860*/  FMUL.FTZ R145, R100.reuse, R145 ;  /* 0x0000009164917220 */ /* 0x042fe40000410000 */
[----:B------:R-:W-:Y:S02]  /*5870*/  FMUL.FTZ R144, R100, R101 ;  /* 0x0000006564907220 */ /* 0x000fe40000410000 */
[----:B------:R-:W-:Y:S01]  /*5880*/  FMUL.FTZ R2, R89, UR42 ;  /* 0x0000002a59027c20 */ /* 0x000fe20008410000 */
[----:B------:R-:W1:Y:S01]  /*5890*/  MUFU.EX2 R16, R16 ;  /* 0x0000001000107308 */ /* 0x000e620000000800 */
[----:B------:R-:W-:-:S02]  /*58a0*/  FMUL.FTZ R100, R146, R99 ;  /* 0x0000006392647220 */ /* 0x000fc40000410000 */
[C---:B------:R-:W-:Y:S02]  /*58b0*/  FMUL.FTZ R141, R140.reuse, R141 ;  /* 0x0000008d8c8d7220 */ /* 0x040fe40000410000 */
[----:B------:R-:W-:Y:S02]  /*58c0*/  FMUL.FTZ R140, R140, R107 ;  /* 0x0000006b8c8c7220 */ /* 0x000fe40000410000 */
[C---:B0-----:R-:W-:Y:S02]  /*58d0*/  FMUL.FTZ R139, R102.reuse, R139 ;  /* 0x0000008b668b7220 */ /* 0x041fe40000410000 */
[----:B------:R-:W-:Y:S02]  /*58e0*/  FMUL.FTZ R138, R102, R111 ;  /* 0x0000006f668a7220 */ /* 0x000fe40000410000 */
[----:B------:R-:W-:Y:S02]  /*58f0*/  FMUL.RZ R107, R2, 0.15915493667125701904 ;  /* 0x3e22f983026b7820 */ /* 0x000fe4000040c000 */
[----:B------:R-:W-:-:S02]  /*5900*/  FMUL.FTZ R2, R97, R89 ;  /* 0x0000005961027220 */ /* 0x000fc40000410000 */
[CC--:B------:R-:W-:Y:S01]  /*5910*/  FFMA.FTZ R101, R147.reuse, R17.reuse, -R100 ;  /* 0x0000001193657223 */ /* 0x0c0fe20000010864 */
[--C-:B------:R-:W-:Y:S01]  /*5920*/  HADD2.F32 R100, -RZ, R18.reuse.H1_H1 ;  /* 0x30000012ff647230 */ /* 0x100fe20000004100 */
[----:B------:R-:W-:Y:S02]  /*5930*/  FMUL.FTZ R102, R146, R17 ;  /* 0x0000001192667220 */ /* 0x000fe40000410000 */
[C---:B--2---:R-:W-:Y:S02]  /*5940*/  FMUL.FTZ R137, R104.reuse, R137 ;  /* 0x0000008968897220 */ /* 0x044fe40000410000 */
[----:B------:R-:W-:Y:S01]  /*5950*/  FMUL.FTZ R136, R104, R113 ;  /* 0x0000007168887220 */ /* 0x000fe20000410000 */
[----:B------:R-:W-:Y:S01]  /*5960*/  HADD2.F32 R104, -RZ, R18.H0_H0 ;  /* 0x20000012ff687230 */ /* 0x000fe20000004100 */
[----:B------:R0:W-:Y:S01]  /*5970*/  MUFU.EX2 R3, R2 ;  /* 0x0000000200037308 */ /* 0x0001e20000000800 */
[----:B------:R-:W-:Y:S01]  /*5980*/  FFMA.FTZ R99, R147, R99, R102 ;  /* 0x0000006393637223 */ /* 0x000fe20000010066 */
[----:B------:R-:W-:Y:S01]  /*5990*/  HADD2.F32 R102, -RZ, R9.H0_H0 ;  /* 0x20000009ff667230 */ /* 0x000fe20000004100 */
[----:B------:R-:W-:-:S02]  /*59a0*/  FMUL.FTZ R187, R100, R87 ;  /* 0x0000005764bb7220 */ /* 0x000fc40000410000 */
[----:B------:R-:W-:Y:S02]  /*59b0*/  FMUL.FTZ R143, R142, R143 ;  /* 0x0000008f8e8f7220 */ /* 0x000fe40000410000 */
[C---:B0-----:R-:W-:Y:S02]  /*59c0*/  FMUL.FTZ R2, R97.reuse, R78 ;  /* 0x0000004e61027220 */ /* 0x041fe40000410000 */
[----:B------:R-:W-:Y:S02]  /*59d0*/  FMUL.FTZ R185, R104, R87 ;  /* 0x0000005768b97220 */ /* 0x000fe40000410000 */
[----:B------:R-:W-:Y:S02]  /*59e0*/  FMUL.FTZ R142, R142, R105 ;  /* 0x000000698e8e7220 */ /* 0x000fe40000410000 */
[----:B------:R-:W-:Y:S01]  /*59f0*/  FMUL.FTZ R17, R97, R75 ;  /* 0x0000004b61117220 */ /* 0x000fe20000410000 */
[----:B------:R-:W0:Y:S01]  /*5a00*/  MUFU.EX2 R2, R2 ;  /* 0x0000000200027308 */ /* 0x000e220000000800 */
[----:B------:R-:W-:-:S02]  /*5a10*/  FFMA.FTZ R105, R102, R187, R99 ;  /* 0x000000bb66697223 */ /* 0x000fc40000010063 */
[----:B------:R-:W-:Y:S02]  /*5a20*/  FFMA.FTZ R99, R102, R185, R101 ;  /* 0x000000b966637223 */ /* 0x000fe40000010065 */
[C---:B-1----:R-:W-:Y:S02]  /*5a30*/  FMUL.FTZ R153, R16.reuse, R153 ;  /* 0x0000009910997220 */ /* 0x042fe40000410000 */
[----:B------:R-:W-:Y:S01]  /*5a40*/  FMUL.FTZ R152, R16, R119 ;  /* 0x0000007710987220 */ /* 0x000fe20000410000 */
[--C-:B------:R-:W-:Y:S01]  /*5a50*/  HADD2.F32 R101, -RZ, R19.reuse.H1_H1 ;  /* 0x30000013ff657230 */ /* 0x100fe20000004100 */
[C---:B------:R-:W-:Y:S01]  /*5a60*/  FMUL.FTZ R16, R144.reuse, R105 ;  /* 0x0000006990107220 */ /* 0x040fe20000410000 */
[----:B------:R-:W1:Y:S01]  /*5a70*/  MUFU.EX2 R17, R17 ;  /* 0x0000001100117308 */ /* 0x000e620000000800 */
[----:B------:R-:W-:Y:S01]  /*5a80*/  FMUL.FTZ R18, R97, R76 ;  /* 0x0000004c61127220 */ /* 0x000fe20000410000 */
[----:B------:R-:W-:Y:S01]  /*5a90*/  HADD2.F32 R97, -RZ, R19.H0_H0 ;  /* 0x20000013ff617230 */ /* 0x000fe20000004100 */
[----:B------:R-:W-:-:S02]  /*5aa0*/  FMUL.FTZ R108, R144, R99 ;  /* 0x00000063906c7220 */ /* 0x000fc40000410000 */
[C---:B------:R-:W-:Y:S01]  /*5ab0*/  FFMA.FTZ R19, R145.reuse, R99, -R16 ;  /* 0x0000006391137223 */ /* 0x040fe20000010810 */
[----:B------:R-:W-:Y:S02]  /*5ac0*/  HADD2.F32 R99, -RZ, R9.H1_H1 ;  /* 0x30000009ff637230 */ /* 0x000fe40000004100 */
[----:B------:R-:W2:Y:S01]  /*5ad0*/  MUFU.COS R106, R107 ;  /* 0x0000006b006a7308 */ /* 0x000ea20000000000 */
[----:B------:R-:W-:Y:S02]  /*5ae0*/  FFMA.FTZ R108, R145, R105, R108 ;  /* 0x00000069916c7223 */ /* 0x000fe4000001006c */
[----:B------:R-:W-:-:S05]  /*5af0*/  FMUL.FTZ R162, R101, R88 ;  /* 0x0000005865a27220 */ /* 0x000fca0000410000 */
[----:B------:R-:W-:Y:S01]  /*5b00*/  MUFU.COS R112, R112 ;  /* 0x0000007000707308 */ /* 0x000fe20000000000 */
[----:B------:R-:W-:Y:S02]  /*5b10*/  FMUL.FTZ R160, R97, R88 ;  /* 0x0000005861a07220 */ /* 0x000fe40000410000 */
[----:B------:R-:W-:-:S05]  /*5b20*/  FFMA.FTZ R108, R99, R162, R108 ;  /* 0x000000a2636c7223 */ /* 0x000fca000001006c */
[----:B------:R-:W5:Y:S01]  /*5b30*/  MUFU.EX2 R103, R18 ;  /* 0x0000001200677308 */ /* 0x000f620000000800 */
[----:B0-----:R-:W-:-:S07]  /*5b40*/  FMUL.FTZ R159, R2, R159 ;  /* 0x0000009f029f7220 */ /* 0x001fce0000410000 */
[----:B------:R0:W3:Y:S01]  /*5b50*/  MUFU.SIN R16, R107 ;  /* 0x0000006b00107308 */ /* 0x0000e20000000400 */
[----:B------:R-:W-:Y:S02]  /*5b60*/  FMUL.FTZ R158, R2, R121 ;  /* 0x00000079029e7220 */ /* 0x000fe40000410000 */
[----:B------:R-:W-:Y:S02]  /*5b70*/  FFMA.FTZ R19, R99, R160, R19 ;  /* 0x000000a063137223 */ /* 0x000fe40000010013 */
[----:B------:R-:W-:Y:S02]  /*5b80*/  FMUL.FTZ R2, R142, R108 ;  /* 0x0000006c8e027220 */ /* 0x000fe40000410000 */
[C---:B-1----:R-:W-:Y:S02]  /*5b90*/  FMUL.FTZ R157, R17.reuse, R110 ;  /* 0x0000006e119d7220 */ /* 0x042fe40000410000 */
[----:B------:R-:W-:Y:S02]  /*5ba0*/  FMUL.FTZ R156, R17, R156 ;  /* 0x0000009c119c7220 */ /* 0x000fe40000410000 */
[----:B0-----:R-:W-:-:S02]  /*5bb0*/  FFMA.FTZ R107, R143, R19, -R2 ;  /* 0x000000138f6b7223 */ /* 0x001fc40000010802 */
[----:B------:R-:W-:Y:S02]  /*5bc0*/  FMUL.FTZ R17, R142, R19 ;  /* 0x000000138e117220 */ /* 0x000fe40000410000 */
[----:B--2---:R-:W-:Y:S01]  /*5bd0*/  FMUL.FTZ R2, R3, R106 ;  /* 0x0000006a03027220 */ /* 0x004fe20000410000 */
[--C-:B---3--:R-:W-:Y:S01]  /*5be0*/  HADD2.F32 R106, -RZ, R12.reuse.H1_H1 ;  /* 0x3000000cff6a7230 */ /* 0x108fe20000004100 */
[----:B-----5:R-:W-:Y:S01]  /*5bf0*/  FMUL.FTZ R155, R103, R112 ;  /* 0x00000070679b7220 */ /* 0x020fe20000410000 */
[----:B------:R-:W-:Y:S01]  /*5c00*/  HADD2.F32 R110, -RZ, R12.H0_H0 ;  /* 0x2000000cff6e7230 */ /* 0x000fe20000004100 */
[----:B------:R-:W-:Y:S01]  /*5c10*/  FFMA.FTZ R105, R143, R108, R17 ;  /* 0x0000006c8f697223 */ /* 0x000fe20000010011 */
[----:B------:R-:W-:Y:S01]  /*5c20*/  HADD2.F32 R108, -RZ, R10.H0_H0 ;  /* 0x2000000aff6c7230 */ /* 0x000fe20000004100 */
[----:B------:R-:W-:Y:S02]  /*5c30*/  FMUL.FTZ R3, R3, R16 ;  /* 0x0000001003037220 */ /* 0x000fe40000410000 */
[----:B------:R-:W-:Y:S01]  /*5c40*/  FMUL.FTZ R112, R2, R148 ;  /* 0x0000009402707220 */ /* 0x000fe20000410000 */
[----:B------:R-:W0:Y:S01]  /*5c50*/  LDS.128 R16, [R123+0x20] ;  /* 0x000020007b107984 */ /* 0x000e220000000c00 */
[----:B------:R-:W-:-:S02]  /*5c60*/  FMUL.FTZ R163, R106, R85 ;  /* 0x000000556aa37220 */ /* 0x000fc40000410000 */
[C---:B------:R-:W-:Y:S02]  /*5c70*/  FMUL.FTZ R12, R3.reuse, R148 ;  /* 0x00000094030c7220 */ /* 0x040fe40000410000 */
[----:B------:R-:W-:Y:S02]  /*5c80*/  FFMA.FTZ R112, R3, R149, R112 ;  /* 0x0000009503707223 */ /* 0x000fe40000010070 */
[----:B------:R-:W-:Y:S02]  /*5c90*/  FMUL.FTZ R161, R110, R85 ;  /* 0x000000556ea17220 */ /* 0x000fe40000410000 */
[----:B------:R-:W-:Y:S02]  /*5ca0*/  FFMA.FTZ R113, R108, R163, R105 ;  /* 0x000000a36c717223 */ /* 0x000fe40000010069 */
[----:B------:R-:W-:Y:S01]  /*5cb0*/  FMUL.FTZ R154, R103, R154 ;  /* 0x0000009a679a7220 */ /* 0x000fe20000410000 */
[----:B------:R-:W-:Y:S01]  /*5cc0*/  HADD2.F32 R103, -RZ, R13.H0_H0 ;  /* 0x2000000dff677230 */ /* 0x000fe20000004100 */
[----:B------:R-:W-:-:S02]  /*5cd0*/  FFMA.FTZ R12, R2, R149, -R12 ;  /* 0x00000095020c7223 */ /* 0x000fc4000001080c */
[----:B------:R-:W-:Y:S02]  /*5ce0*/  FMUL.FTZ R105, R146, R112 ;  /* 0x0000007092697220 */ /* 0x000fe40000410000 */
[----:B------:R-:W-:Y:S01]  /*5cf0*/  FFMA.FTZ R111, R108, R161, R107 ;  /* 0x000000a16c6f7223 */ /* 0x000fe2000001006b */
[----:B------:R-:W-:Y:S01]  /*5d00*/  HADD2.F32 R107, -RZ, R13.H1_H1 ;  /* 0x3000000dff6b7230 */ /* 0x000fe20000004100 */
[----:B------:R-:W-:Y:S02]  /*5d10*/  FMUL.FTZ R114, R140, R113 ;  /* 0x000000718c727220 */ /* 0x000fe40000410000 */
[-C--:B------:R-:W-:Y:S01]  /*5d20*/  FFMA.FTZ R13, R147, R12.reuse, -R105 ;  /* 0x0000000c930d7223 */ /* 0x080fe20000010869 */
[----:B------:R-:W-:Y:S01]  /*5d30*/  HADD2.F32 R105, -RZ, R10.H1_H1 ;  /* 0x3000000aff697230 */ /* 0x000fe20000004100 */
[----:B------:R-:W-:Y:S02]  /*5d40*/  FMUL.FTZ R12, R146, R12 ;  /* 0x0000000c920c7220 */ /* 0x000fe40000410000 */
[----:B------:R-:W-:-:S02]  /*5d50*/  FMUL.FTZ R116, R140, R111 ;  /* 0x0000006f8c747220 */ /* 0x000fc40000410000 */
[----:B------:R-:W-:Y:S02]  /*5d60*/  FFMA.FTZ R114, R141, R111, -R114 ;  /* 0x0000006f8d727223 */ /* 0x000fe40000010872 */
[----:B------:R-:W-:Y:S02]  /*5d70*/  FMUL.FTZ R168, R103, R86 ;  /* 0x0000005667a87220 */ /* 0x000fe40000410000 */
[----:B------:R-:W-:Y:S02]  /*5d80*/  FFMA.FTZ R12, R147, R112, R12 ;  /* 0x00000070930c7223 */ /* 0x000fe4000001000c */
[----:B------:R-:W-:Y:S02]  /*5d90*/  FFMA.FTZ R116, R141, R113, R116 ;  /* 0x000000718d747223 */ /* 0x000fe40000010074 */
[----:B------:R-:W-:Y:S02]  /*5da0*/  FMUL.FTZ R166, R107, R86 ;  /* 0x000000566ba67220 */ /* 0x000fe40000410000 */
[----:B------:R-:W-:-:S02]  /*5db0*/  FFMA.FTZ R111, R105, R168, R114 ;  /* 0x000000a8696f7223 */ /* 0x000fc40000010072 */
[----:B------:R-:W-:Y:S02]  /*5dc0*/  FMUL.FTZ R114, R144, R12 ;  /* 0x0000000c90727220 */ /* 0x000fe40000410000 */
[----:B------:R-:W-:Y:S01]  /*5dd0*/  FFMA.FTZ R113, R105, R166, R116 ;  /* 0x000000a669717223 */ /* 0x000fe20000010074 */
[--C-:B------:R-:W-:Y:S01]  /*5de0*/  HADD2.F32 R116, -RZ, R14.reuse.H1_H1 ;  /* 0x3000000eff747230 */ /* 0x100fe20000004100 */
[C---:B------:R-:W-:Y:S01]  /*5df0*/  FMUL.FTZ R118, R138.reuse, R111 ;  /* 0x0000006f8a767220 */ /* 0x040fe20000410000 */
[----:B------:R-:W-:Y:S01]  /*5e00*/  HADD2.F32 R112, -RZ, R14.H0_H0 ;  /* 0x2000000eff707230 */ /* 0x000fe20000004100 */
[----:B------:R-:W-:Y:S01]  /*5e10*/  FFMA.FTZ R14, R145, R13, -R114 ;  /* 0x0000000d910e7223 */ /* 0x000fe20000010872 */
[----:B------:R-:W-:Y:S01]  /*5e20*/  HADD2.F32 R114, -RZ, R11.H0_H0 ;  /* 0x2000000bff727230 */ /* 0x000fe20000004100 */
[-C--:B------:R-:W-:Y:S02]  /*5e30*/  FFMA.FTZ R115, R139, R113.reuse, R118 ;  /* 0x000000718b737223 */ /* 0x080fe40000010076 */
[----:B------:R-:W-:-:S02]  /*5e40*/  FMUL.FTZ R118, R138, R113 ;  /* 0x000000718a767220 */ /* 0x000fc40000410000 */
[----:B------:R-:W-:Y:S02]  /*5e50*/  FMUL.FTZ R169, R116, R83 ;  /* 0x0000005374a97220 */ /* 0x000fe40000410000 */
[----:B------:R-:W-:Y:S02]  /*5e60*/  FMUL.FTZ R13, R144, R13 ;  /* 0x0000000d900d7220 */ /* 0x000fe40000410000 */
[----:B------:R-:W-:Y:S02]  /*5e70*/  FFMA.FTZ R118, R139, R111, -R118 ;  /* 0x0000006f8b767223 */ /* 0x000fe40000010876 */
[----:B------:R-:W-:Y:S02]  /*5e80*/  FMUL.FTZ R167, R112, R83 ;  /* 0x0000005370a77220 */ /* 0x000fe40000410000 */
[C---:B------:R-:W-:Y:S02]  /*5e90*/  FFMA.FTZ R117, R114.reuse, R169, R115 ;  /* 0x000000a972757223 */ /* 0x040fe40000010073 */
[----:B------:R-:W-:Y:S01]  /*5ea0*/  FFMA.FTZ R13, R145, R12, R13 ;  /* 0x0000000c910d7223 */ /* 0x000fe2000001000d */
[----:B------:R-:W-:Y:S01]  /*5eb0*/  HADD2.F32 R111, -RZ, R15.H0_H0 ;  /* 0x2000000fff6f7230 */ /* 0x000fe20000004100 */
[----:B------:R-:W-:-:S02]  /*5ec0*/  FFMA.FTZ R118, R114, R167, R118 ;  /* 0x000000a772767223 */ /* 0x000fc40000010076 */
[----:B------:R-:W-:Y:S02]  /*5ed0*/  FMUL.FTZ R113, R136, R117 ;  /* 0x0000007588717220 */ /* 0x000fe40000410000 */
[C---:B------:R-:W-:Y:S01]  /*5ee0*/  FMUL.FTZ R12, R142.reuse, R13 ;  /* 0x0000000d8e0c7220 */ /* 0x040fe20000410000 */
[----:B------:R-:W-:Y:S01]  /*5ef0*/  HADD2.F32 R115, -RZ, R15.H1_H1 ;  /* 0x3000000fff737230 */ /* 0x000fe20000004100 */
[----:B------:R-:W-:Y:S01]  /*5f00*/  FFMA.FTZ R15, R137, R118, -R113 ;  /* 0x00000076890f7223 */ /* 0x000fe20000010871 */
[----:B------:R-:W-:Y:S01]  /*5f10*/  HADD2.F32 R113, -RZ, R11.H1_H1 ;  /* 0x3000000bff717230 */ /* 0x000fe20000004100 */
[-C--:B------:R-:W-:Y:S02]  /*5f20*/  FFMA.FTZ R12, R143, R14.reuse, -R12 ;  /* 0x0000000e8f0c7223 */ /* 0x080fe4000001080c */
[----:B------:R-:W-:Y:S02]  /*5f30*/  FMUL.FTZ R14, R142, R14 ;  /* 0x0000000e8e0e7220 */ /* 0x000fe40000410000 */
[----:B------:R-:W-:-:S02]  /*5f40*/  FMUL.FTZ R118, R136, R118 ;  /* 0x0000007688767220 */ /* 0x000fc40000410000 */
[-C--:B------:R-:W-:Y:S02]  /*5f50*/  FMUL.FTZ R176, R111, R84.reuse ;  /* 0x000000546fb07220 */ /* 0x080fe40000410000 */
[----:B------:R-:W-:Y:S02]  /*5f60*/  FFMA.FTZ R14, R143, R13, R14 ;  /* 0x0000000d8f0e7223 */ /* 0x000fe4000001000e */
[----:B------:R-:W-:Y:S02]  /*5f70*/  FFMA.FTZ R117, R137, R117, R118 ;  /* 0x0000007589757223 */ /* 0x000fe40000010076 */
[----:B------:R-:W-:Y:S02]  /*5f80*/  FMUL.FTZ R174, R115, R84 ;  /* 0x0000005473ae7220 */ /* 0x000fe40000410000 */
[----:B------:R-:W-:Y:S01]  /*5f90*/  FFMA.FTZ R15, R113, R176, R15 ;  /* 0x000000b0710f7223 */ /* 0x000fe2000001000f */
[----:B0-----:R-:W-:Y:S01]  /*5fa0*/  HADD2.F32 R122, -RZ, R16.H1_H1 ;  /* 0x30000010ff7a7230 */ /* 0x001fe20000004100 */
[----:B------:R-:W-:-:S02]  /*5fb0*/  FMUL.FTZ R13, R140, R14 ;  /* 0x0000000e8c0d7220 */ /* 0x000fc40000410000 */
[----:B------:R-:W-:Y:S02]  /*5fc0*/  FFMA.FTZ R117, R113, R174, R117 ;  /* 0x000000ae71757223 */ /* 0x000fe40000010075 */
[----:B------:R-:W-:Y:S01]  /*5fd0*/  FMUL.FTZ R120, R134, R15 ;  /* 0x0000000f86787220 */ /* 0x000fe20000410000 */
[----:B------:R-:W-:Y:S01]  /*5fe0*/  HADD2.F32 R118, -RZ, R16.H0_H0 ;  /* 0x20000010ff767230 */ /* 0x000fe20000004100 */
[-C--:B------:R-:W-:Y:S02]  /*5ff0*/  FFMA.FTZ R13, R141, R12.reuse, -R13 ;  /* 0x0000000c8d0d7223 */ /* 0x080fe4000001080d */
[-C--:B------:R-:W-:Y:S01]  /*6000*/  FFMA.FTZ R119, R135, R117.reuse, R120 ;  /* 0x0000007587777223 */ /* 0x080fe20000010078 */
[----:B------:R-:W-:Y:S01]  /*6010*/  HADD2.F32 R120, -RZ, R4.H0_H0 ;  /* 0x20000004ff787230 */ /* 0x000fe20000004100 */
[----:B------:R-:W-:Y:S02]  /*6020*/  FMUL.FTZ R12, R140, R12 ;  /* 0x0000000c8c0c7220 */ /* 0x000fe40000410000 */
[----:B------:R-:W-:-:S02]  /*6030*/  FMUL.FTZ R16, R134, R117 ;  /* 0x0000007586107220 */ /* 0x000fc40000410000 */
[----:B------:R-:W-:Y:S02]  /*6040*/  FMUL.FTZ R175, R122, R81 ;  /* 0x000000517aaf7220 */ /* 0x000fe40000410000 */
[----:B------:R-:W-:Y:S02]  /*6050*/  FFMA.FTZ R12, R141, R14, R12 ;  /* 0x0000000e8d0c7223 */ /* 0x000fe4000001000c */
[----:B------:R-:W-:Y:S02]  /*6060*/  FFMA.FTZ R16, R135, R15, -R16 ;  /* 0x0000000f87107223 */ /* 0x000fe40000010810 */
[----:B------:R-:W-:Y:S02]  /*6070*/  FMUL.FTZ R173, R118, R81 ;  /* 0x0000005176ad7220 */ /* 0x000fe40000410000 */
[----:B------:R-:W-:Y:S02]  /*6080*/  FFMA.FTZ R119, R120, R175, R119 ;  /* 0x000000af78777223 */ /* 0x000fe40000010077 */
[----:B------:R-:W-:-:S02]  /*6090*/  FMUL.FTZ R14, R138, R12 ;  /* 0x0000000c8a0e7220 */ /* 0x000fc40000410000 */
[----:B------:R-:W-:Y:S02]  /*60a0*/  FMUL.FTZ R15, R138, R13 ;  /* 0x0000000d8a0f7220 */ /* 0x000fe40000410000 */
[----:B------:R-:W-:Y:S02]  /*60b0*/  FFMA.FTZ R117, R120, R173, R16 ;  /* 0x000000ad78757223 */ /* 0x000fe40000010010 */
[C---:B------:R-:W-:Y:S02]  /*60c0*/  FMUL.FTZ R124, R132.reuse, R119 ;  /* 0x00000077847c7220 */ /* 0x040fe40000410000 */
[C---:B------:R-:W-:Y:S02]  /*60d0*/  FFMA.FTZ R14, R139.reuse, R13, -R14 ;  /* 0x0000000d8b0e7223 */ /* 0x040fe4000001080e */
[----:B------:R-:W-:Y:S01]  /*60e0*/  FFMA.FTZ R16, R139, R12, R15 ;  /* 0x0000000c8b107223 */ /* 0x000fe2000001000f */
[----:B------:R-:W-:Y:S01]  /*60f0*/  HADD2.F32 R121, -RZ, R17.H0_H0 ;  /* 0x20000011ff797230 */ /* 0x000fe20000004100 */
[----:B------:R-:W-:-:S02]  /*6100*/  FMUL.FTZ R12, R132, R117 ;  /* 0x00000075840c7220 */ /* 0x000fc40000410000 */
[C---:B------:R-:W-:Y:S01]  /*6110*/  FFMA.FTZ R13, R133.reuse, R117, -R124 ;  /* 0x00000075850d7223 */ /* 0x040fe2000001087c */
[----:B------:R-:W-:Y:S01]  /*6120*/  HADD2.F32 R117, -RZ, R17.H1_H1 ;  /* 0x30000011ff757230 */ /* 0x000fe20000004100 */
[----:B------:R-:W-:Y:S01]  /*6130*/  FFMA.FTZ R15, R133, R119, R12 ;  /* 0x00000077850f7223 */ /* 0x000fe2000001000c */
[----:B------:R-:W-:Y:S01]  /*6140*/  HADD2.F32 R119, -RZ, R4.H1_H1 ;  /* 0x30000004ff777230 */ /* 0x000fe20000004100 */
[----:B------:R-:W-:Y:S02]  /*6150*/  FMUL.FTZ R12, R136, R16 ;  /* 0x00000010880c7220 */ /* 0x000fe40000410000 */
[-C--:B------:R-:W-:Y:S02]  /*6160*/  FMUL.FTZ R182, R117, R82.reuse ;  /* 0x0000005275b67220 */ /* 0x080fe40000410000 */
[----:B------:R-:W-:Y:S02]  /*6170*/  FMUL.FTZ R180, R121, R82 ;  /* 0x0000005279b47220 */ /* 0x000fe40000410000 */
[----:B------:R-:W-:-:S02]  /*6180*/  FFMA.FTZ R17, R137, R14, -R12 ;  /* 0x0000000e89117223 */ /* 0x000fc4000001080c */
[----:B------:R-:W-:Y:S02]  /*6190*/  FMUL.FTZ R124, R136, R14 ;  /* 0x0000000e887c7220 */ /* 0x000fe40000410000 */
[C---:B------:R-:W-:Y:S02]  /*61a0*/  FFMA.FTZ R130, R119.reuse, R182, R15 ;  /* 0x000000b677827223 */ /* 0x040fe4000001000f */
[----:B------:R-:W-:Y:S02]  /*61b0*/  FFMA.FTZ R128, R119, R180, R13 ;  /* 0x000000b477807223 */ /* 0x000fe4000001000d */
[----:B------:R0:W1:Y:S01]  /*61c0*/  LDS.128 R12, [R123+0x30] ;  /* 0x000030007b0c7984 */ /* 0x0000620000000c00 */
[----:B------:R-:W-:Y:S01]  /*61d0*/  FFMA.FTZ R16, R137, R16, R124 ;  /* 0x0000001089107223 */ /* 0x000fe2000001007c */
[--C-:B------:R-:W-:Y:S01]  /*61e0*/  HADD2.F32 R124, -RZ, R18.reuse.H1_H1 ;  /* 0x30000012ff7c7230 */ /* 0x100fe20000004100 */
[C---:B------:R-:W-:Y:S01]  /*61f0*/  FMUL.FTZ R127, R129.reuse, R128 ;  /* 0x00000080817f7220 */ /* 0x040fe20000410000 */
[----:B------:R-:W-:Y:S01]  /*6200*/  HADD2.F32 R126, -RZ, R18.H0_H0 ;  /* 0x20000012ff7e7230 */ /* 0x000fe20000004100 */
[-C--:B------:R-:W-:Y:S01]  /*6210*/  FMUL.FTZ R125, R129, R130.reuse ;  /* 0x00000082817d7220 */ /* 0x080fe20000410000 */
[----:B------:R-:W-:Y:S01]  /*6220*/  HADD2.F32 R18, -RZ, R5.H0_H0 ;  /* 0x20000005ff127230 */ /* 0x000fe20000004100 */
[----:B------:R-:W-:-:S02]  /*6230*/  FFMA.FTZ R127, R131, R130, R127 ;  /* 0x00000082837f7223 */ /* 0x000fc4000001007f */
[-C--:B------:R-:W-:Y:S02]  /*6240*/  FMUL.FTZ R183, R124, R79.reuse ;  /* 0x0000004f7cb77220 */ /* 0x080fe40000410000 */
[----:B------:R-:W-:Y:S02]  /*6250*/  FFMA.FTZ R125, R131, R128, -R125 ;  /* 0x00000080837d7223 */ /* 0x000fe4000001087d */
[----:B------:R-:W-:Y:S02]  /*6260*/  FMUL.FTZ R181, R126, R79 ;  /* 0x0000004f7eb57220 */ /* 0x000fe40000410000 */
[----:B0-----:R-:W-:Y:S02]  /*6270*/  FMUL.FTZ R123, R134, R17 ;  /* 0x00000011867b7220 */ /* 0x001fe40000410000 */
[----:B------:R-:W-:Y:S02]  /*6280*/  FFMA.FTZ R127, R18, R183, R127 ;  /* 0x000000b7127f7223 */ /* 0x000fe4000001007f */
[----:B------:R-:W-:-:S02]  /*6290*/  FMUL.FTZ R128, R134, R16 ;  /* 0x0000001086807220 */ /* 0x000fc40000410000 */
[----:B------:R-:W-:Y:S02]  /*62a0*/  FFMA.FTZ R125, R18, R181, R125 ;  /* 0x000000b5127d7223 */ /* 0x000fe4000001007d */
[C---:B------:R-:W-:Y:S02]  /*62b0*/  FFMA.FTZ R123, R135.reuse, R16, R123 ;  /* 0x00000010877b7223 */ /* 0x040fe4000001007b */
[C---:B------:R-:W-:Y:S01]  /*62c0*/  FMUL.FTZ R16, R150.reuse, R127 ;  /* 0x0000007f96107220 */ /* 0x040fe20000410000 */
[--C-:B------:R-:W-:Y:S01]  /*62d0*/  HADD2.F32 R171, -RZ, R19.reuse.H0_H0 ;  /* 0x20000013ffab7230 */ /* 0x100fe20000004100 */
[----:B------:R-:W-:Y:S01]  /*62e0*/  FMUL.FTZ R130, R150, R125 ;  /* 0x0000007d96827220 */ /* 0x000fe20000410000 */
[----:B------:R-:W-:Y:S01]  /*62f0*/  HADD2.F32 R177, -RZ, R19.H1_H1 ;  /* 0x30000013ffb17230 */ /* 0x000fe20000004100 */
[----:B------:R-:W-:Y:S02]  /*6300*/  FFMA.FTZ R128, R135, R17, -R128 ;  /* 0x0000001187807223 */ /* 0x000fe40000010880 */
[----:B------:R-:W-:Y:S01]  /*6310*/  FFMA.FTZ R125, R151, R125, -R16 ;  /* 0x0000007d977d7223 */ /* 0x000fe20000010810 */
[----:B------:R-:W-:Y:S01]  /*6320*/  HADD2.F32 R19, -RZ, R5.H1_H1 ;  /* 0x30000005ff137230 */ /* 0x000fe20000004100 */
[----:B------:R-:W-:-:S02]  /*6330*/  FMUL.FTZ R16, R132, R123 ;  /* 0x0000007b84107220 */ /* 0x000fc40000410000 */
[----:B------:R-:W-:Y:S02]  /*6340*/  FFMA.FTZ R127, R151, R127, R130 ;  /* 0x0000007f977f7223 */ /* 0x000fe40000010082 */
[----:B------:R-:W-:Y:S02]  /*6350*/  FMUL.FTZ R188, R171, R80 ;  /* 0x00000050abbc7220 */ /* 0x000fe40000410000 */
[-C--:B------:R-:W-:Y:S02]  /*6360*/  FMUL.FTZ R130, R132, R128.reuse ;  /* 0x0000008084827220 */ /* 0x080fe40000410000 */
[----:B------:R-:W-:Y:S02]  /*6370*/  FFMA.FTZ R16, R133, R128, -R16 ;  /* 0x0000008085107223 */ /* 0x000fe40000010810 */
[----:B------:R-:W-:Y:S02]  /*6380*/  FMUL.FTZ R190, R177, R80 ;  /* 0x00000050b1be7220 */ /* 0x000fe40000410000 */
[----:B------:R-:W-:-:S02]  /*6390*/  FFMA.FTZ R125, R19, R188, R125 ;  /* 0x000000bc137d7223 */ /* 0x000fc4000001007d */
[----:B------:R-:W-:Y:S02]  /*63a0*/  FFMA.FTZ R130, R133, R123, R130 ;  /* 0x0000007b85827223 */ /* 0x000fe40000010082 */
[----:B------:R-:W-:Y:S02]  /*63b0*/  FMUL.FTZ R123, R129, R16 ;  /* 0x00000010817b7220 */ /* 0x000fe40000410000 */
[----:B------:R-:W-:Y:S02]  /*63c0*/  FFMA.FTZ R127, R19, R190, R127 ;  /* 0x000000be137f7223 */ /* 0x000fe4000001007f */
[----:B------:R-:W-:Y:S02]  /*63d0*/  FMUL.FTZ R178, R152, R125 ;  /* 0x0000007d98b27220 */ /* 0x000fe40000410000 */
[-C--:B------:R-:W-:Y:S02]  /*63e0*/  FMUL.FTZ R17, R129, R130.reuse ;  /* 0x0000008281117220 */ /* 0x080fe40000410000 */
[----:B------:R-:W-:-:S02]  /*63f0*/  FFMA.FTZ R123, R131, R130, R123 ;  /* 0x00000082837b7223 */ /* 0x000fc4000001007b */
[-C--:B------:R-:W-:Y:S01]  /*6400*/  FMUL.FTZ R128, R152, R127.reuse ;  /* 0x0000007f98807220 */ /* 0x080fe20000410000 */
[--C-:B-1----:R-:W-:Y:S01]  /*6410*/  HADD2.F32 R184, -RZ, R12.reuse.H0_H0 ;  /* 0x2000000cffb87230 */ /* 0x102fe20000004100 */
[----:B------:R-:W-:Y:S01]  /*6420*/  FFMA.FTZ R127, R153, R127, R178 ;  /* 0x0000007f997f7223 */ /* 0x000fe200000100b2 */
[----:B------:R-:W-:Y:S01]  /*6430*/  HADD2.F32 R178, -RZ, R12.H1_H1 ;  /* 0x3000000cffb27230 */ /* 0x000fe20000004100 */
        /* <DEDUP_REMOVED lines=9> */
[----:B------:R-:W-:Y:S01]  /*64d0*/  FMUL.FTZ R12, R158, R16 ;  /* 0x000000109e0c7220 */ /* 0x000fe20000410000 */
[----:B------:R-:W-:-:S02]  /*64e0*/  HADD2.F32 R179, -RZ, R13.H1_H1 ;  /* 0x3000000dffb37230 */ /* 0x000fc40000004100 */
[----:B------:R-:W-:Y:S01]  /*64f0*/  HADD2.F32 R189, -RZ, R13.H0_H0 ;  /* 0x2000000dffbd7230 */ /* 0x000fe20000004100 */
[-C--:B------:R-:W-:Y:S02]  /*6500*/  FMUL.FTZ R13, R158, R17.reuse ;  /* 0x000000119e0d7220 */ /* 0x080fe40000410000 */
[----:B------:R-:W-:Y:S02]  /*6510*/  FFMA.FTZ R12, R159, R17, -R12 ;  /* 0x000000119f0c7223 */ /* 0x000fe4000001080c */
[----:B------:R-:W-:Y:S01]  /*6520*/  FFMA.FTZ R125, R153, R125, -R128 ;  /* 0x0000007d997d7223 */ /* 0x000fe20000010880 */
[----:B------:R-:W-:Y:S01]  /*6530*/  HADD2.F32 R128, -RZ, R6.H0_H0 ;  /* 0x20000006ff807230 */ /* 0x000fe20000004100 */
[----:B------:R-:W-:Y:S02]  /*6540*/  FFMA.FTZ R13, R159, R16, R13 ;  /* 0x000000109f0d7223 */ /* 0x000fe4000001000d */
[----:B------:R-:W-:Y:S02]  /*6550*/  FMUL.FTZ R192, R156, R12 ;  /* 0x0000000c9cc07220 */ /* 0x000fe40000410000 */
[----:B------:R-:W-:-:S02]  /*6560*/  FMUL.FTZ R193, R184, R77 ;  /* 0x0000004db8c17220 */ /* 0x000fc40000410000 */
[-C--:B------:R-:W-:Y:S02]  /*6570*/  FMUL.FTZ R16, R156, R13.reuse ;  /* 0x0000000d9c107220 */ /* 0x080fe40000410000 */
[C---:B------:R-:W-:Y:S02]  /*6580*/  FFMA.FTZ R13, R157.reuse, R13, R192 ;  /* 0x0000000d9d0d7223 */ /* 0x040fe400000100c0 */
[----:B------:R-:W-:Y:S02]  /*6590*/  FMUL.FTZ R195, R178, R77 ;  /* 0x0000004db2c37220 */ /* 0x000fe40000410000 */
[----:B------:R-:W-:Y:S01]  /*65a0*/  FFMA.FTZ R125, R128, R193, R125 ;  /* 0x000000c1807d7223 */ /* 0x000fe2000001007d */
[----:B------:R-:W-:Y:S01]  /*65b0*/  ULEA UR32, UR30, UR7, 0x8 ;  /* 0x000000071e207291 */ /* 0x000fe2000f8e403f */
[----:B------:R-:W-:Y:S02]  /*65c0*/  FFMA.FTZ R16, R157, R12, -R16 ;  /* 0x0000000c9d107223 */ /* 0x000fe40000010810 */
[----:B------:R-:W-:-:S02]  /*65d0*/  FMUL.FTZ R236, R154, R13 ;  /* 0x0000000d9aec7220 */ /* 0x000fc40000410000 */
[----:B------:R-:W-:Y:S02]  /*65e0*/  FFMA.FTZ R127, R128, R195, R127 ;  /* 0x000000c3807f7223 */ /* 0x000fe4000001007f */
[----:B------:R-:W-:Y:S02]  /*65f0*/  FMUL.FTZ R186, R158, R125 ;  /* 0x0000007d9eba7220 */ /* 0x000fe40000410000 */
[-C--:B------:R-:W-:Y:S01]  /*6600*/  FFMA.FTZ R236, R155, R16.reuse, -R236 ;  /* 0x000000109bec7223 */ /* 0x080fe200000108ec */
[----:B------:R-:W-:Y:S01]  /*6610*/  ISETP.NE.AND P1, PT, R96, RZ, PT ;  /* 0x000000ff6000720c */ /* 0x000fe20003f25270 */
[-C--:B------:R-:W-:Y:S01]  /*6620*/  FMUL.FTZ R130, R158, R127.reuse ;  /* 0x0000007f9e827220 */ /* 0x080fe20000410000 */
[----:B------:R-:W-:Y:S01]  /*6630*/  MOV R12, UR32 ;  /* 0x00000020000c7c02 */ /* 0x000fe20008000f00 */
[C---:B------:R-:W-:Y:S01]  /*6640*/  FFMA.FTZ R186, R159.reuse, R127, R186 ;  /* 0x0000007f9fba7223 */ /* 0x040fe200000100ba */
[----:B------:R-:W-:Y:S01]  /*6650*/  IADD3 R127, R96, 0x200, RZ ;  /* 0x00000200607f7810 */ /* 0x000fe20007ffe0ff */
[----:B------:R-:W-:Y:S01]  /*6660*/  FMUL.FTZ R16, R154, R16 ;  /* 0x000000109a107220 */ /* 0x000fe20000410000 */
[----:B------:R-:W-:Y:S01]  /*6670*/  HADD2.F32 R123, -RZ, R6.H1_H1 ;  /* 0x30000006ff7b7230 */ /* 0x000fe20000004100 */
[----:B------:R-:W-:-:S02]  /*6680*/  FFMA.FTZ R130, R159, R125, -R130 ;  /* 0x0000007d9f827223 */ /* 0x000fc40000010882 */
[-C--:B------:R-:W-:Y:S02]  /*6690*/  FMUL.FTZ R200, R189, R78.reuse ;  /* 0x0000004ebdc87220 */ /* 0x080fe40000410000 */
[----:B------:R-:W-:Y:S01]  /*66a0*/  FFMA.FTZ R204, R155, R13, R16 ;  /* 0x0000000d9bcc7223 */ /* 0x000fe20000010010 */
[----:B------:R-:W-:Y:S01]  /*66b0*/  SEL R16, R12, R127, !P1 ;  /* 0x0000007f0c107207 */ /* 0x000fe20004800000 */
[----:B------:R-:W-:Y:S02]  /*66c0*/  FMUL.FTZ R202, R179, R78 ;  /* 0x0000004eb3ca7220 */ /* 0x000fe40000410000 */
[C---:B------:R-:W-:Y:S02]  /*66d0*/  FFMA.FTZ R130, R123.reuse, R200, R130 ;  /* 0x000000c87b827223 */ /* 0x040fe40000010082 */
[----:B------:R0:W-:Y:S01]  /*66e0*/  STS.64 [R16.X8+0x1d10], R2 ;  /* 0x001d100210007388 */ /* 0x0001e20000008a00 */
[----:B------:R-:W-:Y:S02]  /*66f0*/  FFMA.FTZ R186, R123, R202, R186 ;  /* 0x000000ca7bba7223 */ /* 0x000fe400000100ba */
[----:B------:R-:W-:-:S02]  /*6700*/  FMUL.FTZ R125, R156, R130 ;  /* 0x000000829c7d7220 */ /* 0x000fc40000410000 */
[-C--:B------:R-:W-:Y:S02]  /*6710*/  FMUL.FTZ R17, R156, R186.reuse ;  /* 0x000000ba9c117220 */ /* 0x080fe40000410000 */
[C---:B------:R-:W-:Y:S01]  /*6720*/  FFMA.FTZ R125, R157.reuse, R186, R125 ;  /* 0x000000ba9d7d7223 */ /* 0x040fe2000001007d */
[--C-:B------:R-:W-:Y:S01]  /*6730*/  HADD2.F32 R186, -RZ, R14.reuse.H1_H1 ;  /* 0x3000000effba7230 */ /* 0x100fe20000004100 */
[----:B------:R-:W-:Y:S01]  /*6740*/  FFMA.FTZ R17, R157, R130, -R17 ;  /* 0x000000829d117223 */ /* 0x000fe20000010811 */
[----:B------:R-:W-:Y:S01]  /*6750*/  HADD2.F32 R192, -RZ, R14.H0_H0 ;  /* 0x2000000effc07230 */ /* 0x000fe20000004100 */
[----:B------:R-:W-:Y:S01]  /*6760*/  ISETP.NE.AND P2, PT, R96, 0x1f, PT ;  /* 0x0000001f6000780c */ /* 0x000fe20003f45270 */
[----:B------:R-:W-:Y:S01]  /*6770*/  HADD2.F32 R130, -RZ, R7.H0_H0 ;  /* 0x20000007ff827230 */ /* 0x000fe20000004100 */
[-C--:B------:R-:W-:Y:S02]  /*6780*/  FMUL.FTZ R203, R186, R75.reuse ;  /* 0x0000004bbacb7220 */ /* 0x080fe40000410000 */
[----:B------:R-:W-:-:S02]  /*6790*/  FMUL.FTZ R201, R192, R75 ;  /* 0x0000004bc0c97220 */ /* 0x000fc40000410000 */
[----:B----4-:R-:W-:Y:S02]  /*67a0*/  FMUL.FTZ R231, R0, R21 ;  /* 0x0000001500e77220 */ /* 0x010fe40000410000 */
[C---:B------:R-:W-:Y:S02]  /*67b0*/  FFMA.FTZ R125, R130.reuse, R203, R125 ;  /* 0x000000cb827d7223 */ /* 0x040fe4000001007d */
[----:B------:R-:W-:Y:S02]  /*67c0*/  FFMA.FTZ R17, R130, R201, R17 ;  /* 0x000000c982117223 */ /* 0x000fe40000010011 */
[C---:B0-----:R-:W-:Y:S02]  /*67d0*/  FMUL.FTZ R16, R154.reuse, R231 ;  /* 0x000000e79a107220 */ /* 0x041fe40000410000 */
[----:B------:R-:W-:Y:S02]  /*67e0*/  FMUL.FTZ R12, R154, R125 ;  /* 0x0000007d9a0c7220 */ /* 0x000fe40000410000 */
[----:B------:R-:W-:-:S02]  /*67f0*/  FMUL.FTZ R230, R0, R20 ;  /* 0x0000001400e67220 */ /* 0x000fc40000410000 */
[-C--:B------:R-:W-:Y:S02]  /*6800*/  FMUL.FTZ R14, R154, R17.reuse ;  /* 0x000000119a0e7220 */ /* 0x080fe40000410000 */
[C---:B------:R-:W-:Y:S02]  /*6810*/  FFMA.FTZ R237, R155.reuse, R17, -R12 ;  /* 0x000000119bed7223 */ /* 0x040fe4000001080c */
[----:B------:R-:W-:Y:S01]  /*6820*/  FFMA.FTZ R209, R155, R230, -R16 ;  /* 0x000000e69bd17223 */ /* 0x000fe20000010810 */
[----:B------:R-:W-:Y:S01]  /*6830*/  BAR.SYNC.DEFER_BLOCKING 0x0 ;  /* 0x0000000000007b1d */ /* 0x000fe20000010000 */
[--C-:B------:R-:W-:Y:S02]  /*6840*/  HADD2.F32 R191, -RZ, R15.reuse.H0_H0 ;  /* 0x2000000fffbf7230 */ /* 0x100fe40000004100 */
[----:B------:R-:W-:-:S03]  /*6850*/  HADD2.F32 R199, -RZ, R15.H1_H1 ;  /* 0x3000000fffc77230 */ /* 0x000fc60000004100 */
[----:B------:R0:W1:Y:S01]  /*6860*/  @P2 LDS.64 R16, [R96.X8+0x2d18] ;  /* 0x002d180060102984 */ /* 0x0000620000008a00 */
[----:B------:R-:W-:Y:S01]  /*6870*/  HFMA2.MMA R15, -RZ, RZ, 0, 9.5367431640625e-07 ;  /* 0x00000010ff0f7435 */ /* 0x000fe200000001ff */
[----:B------:R-:W-:Y:S01]  /*6880*/  FFMA.FTZ R238, R155, R125, R14 ;  /* 0x0000007d9bee7223 */ /* 0x000fe2000001000e */
[----:B------:R-:W-:Y:S01]  /*6890*/  HADD2.F32 R125, -RZ, R7.H1_H1 ;  /* 0x30000007ff7d7230 */ /* 0x000fe20000004100 */
[----:B------:R-:W-:Y:S01]  /*68a0*/  BSSY B0, `(.L_x_10559) ;  /* 0x0000016000007945 */ /* 0x000fe20003800000 */
[----:B------:R-:W-:Y:S01]  /*68b0*/  CS2R R12, SRZ ;  /* 0x00000000000c7805 */ /* 0x000fe2000001ff00 */
[----:B------:R-:W-:-:S05]  /*68c0*/  FMUL.FTZ R198, R28, R20 ;  /* 0x000000141cc67220 */ /* 0x000fca0000410000 */
[----:B------:R-:W-:-:S04]  /*68d0*/  @!P3 IMAD.WIDE R14, R194, R15, UR10 ;  /* 0x0000000ac20ebe25 */ /* 0x000fc8000f8e020f */
[-C--:B------:R-:W-:Y:S02]  /*68e0*/  FMUL.FTZ R194, R199, R76.reuse ;  /* 0x0000004cc7c27220 */ /* 0x080fe40000410000 */
[----:B------:R-:W-:Y:S02]  /*68f0*/  FMUL.FTZ R197, R28, R21 ;  /* 0x000000151cc57220 */ /* 0x000fe40000410000 */
[----:B------:R-:W-:Y:S02]  /*6900*/  FMUL.FTZ R196, R191, R76 ;  /* 0x0000004cbfc47220 */ /* 0x000fe40000410000 */
[----:B------:R-:W-:Y:S02]  /*6910*/  FMUL.FTZ R207, R155, R231 ;  /* 0x000000e79bcf7220 */ /* 0x000fe40000410000 */
        /* <DEDUP_REMOVED lines=14> */
.L_x_10560:
[----:B0-----:R-:W-:Y:S05]  /*6a00*/  BSYNC B0 ;  /* 0x0000000000007941 */ /* 0x001fea0003800000 */
.L_x_10559:
        /* <DEDUP_REMOVED lines=74> */
[-C--:B------:R-:W-:Y:S02]  /*6eb0*/  FMUL.FTZ R204, R154, R17.reuse ;  /* 0x000000119acc7220 */ /* 0x080fe40000410000 */
        /* <DEDUP_REMOVED lines=64> */
[C---:B0-----:R-:W-:Y:S02]  /*72c0*/  FMUL.FTZ R204, R14.reuse, R15 ;  /* 0x0000000f0ecc7220 */ /* 0x041fe40000410000 */
        /* <DEDUP_REMOVED lines=141> */
.L_x_10562:
[----:B-1234-:R-:W-:Y:S05]  /*7ba0*/  BSYNC B0 ;  /* 0x0000000000007941 */ /* 0x01efea0003800000 */
.L_x_10561:
        /* <DEDUP_REMOVED lines=25> */
.L_x_10564:
[----:B------:R-:W-:Y:S05]  /*7d40*/  BSYNC B0 ;  /* 0x0000000000007941 */ /* 0x000fea0003800000 */
.L_x_10563:
        /* <DEDUP_REMOVED lines=18> */
.L_x_10566:
[----:B------:R-:W-:Y:S05]  /*7e70*/  BSYNC B0 ;  /* 0x0000000000007941 */ /* 0x000fea0003800000 */
.L_x_10565:
        /* <DEDUP_REMOVED lines=18> */
.L_x_10568:
[----:B------:R-:W-:Y:S05]  /*7fa0*/  BSYNC B0 ;  /* 0x0000000000007941 */ /* 0x000fea0003800000 */
.L_x_10567:
        /* <DEDUP_REMOVED lines=18> */
.L_x_10570:
[----:B------:R-:W-:Y:S05]  /*80d0*/  BSYNC B0 ;  /* 0x0000000000007941 */ /* 0x000fea0003800000 */
.L_x_10569:
[CC--:B------:R-:W-:Y:S01]  /*80e0*/  FMUL.FTZ R109, R241.reuse, R21.reuse ;  /* 0x00000015f16d7220 */ /* 0x0c0fe20000410000 */
[----:B----4-:R-:W-:Y:S01]  /*80f0*/  SHFL.DOWN PT, R244, R239, 0x1, 0x1f ;  /* 0x08201f00eff47f89 */ /* 0x010fe200000e0000 */
[-C--:B------:R-:W-:Y:S01]  /*8100*/  FMUL.FTZ R241, R241, R20.reuse ;  /* 0x00000014f1f17220 */ /* 0x080fe20000410000 */
[----:B------:R-:W-:Y:S01]  /*8110*/  ISETP.NE.AND P0, PT, R96, RZ, PT ;  /* 0x000000ff6000720c */ /* 0x000fe20003f05270 */
[----:B------:R-:W-:Y:S01]  /*8120*/  FFMA.FTZ R109, R236, R20, R109 ;  /* 0x00000014ec6d7223 */ /* 0x000fe2000001006d */
[----:B------:R-:W-:Y:S01]  /*8130*/  SHFL.DOWN PT, R243, R240, 0x1, 0x1f ;  /* 0x08201f00f0f37f89 */ /* 0x000fe200000e0000 */
[----:B------:R-:W-:Y:S01]  /*8140*/  ULDC UR33, c[0x0][0x168] ;  /* 0x00005a0000217ab9 */ /* 0x000fe20000000800 */
[----:B------:R-:W-:Y:S01]  /*8150*/  BSSY B0, `(.L_x_10571) ;  /* 0x000025d000007945 */ /* 0x000fe20003800000 */
[----:B------:R-:W-:Y:S01]  /*8160*/  @P1 FADD.FTZ R20, R238, R109 ;  /* 0x0000006dee141221 */ /* 0x000fe20000010000 */
[----:B------:R-:W-:Y:S01]  /*8170*/  SHFL.DOWN PT, R245, R235, 0x1, 0x1f ;  /* 0x08201f00ebf57f89 */ /* 0x000fe200000e0000 */
[----:B------:R-:W-:-:S03]  /*8180*/  FFMA.FTZ R238, R236, R21, -R241 ;  /* 0x00000015ecee7223 */ /* 0x000fc600000108f1 */
[----:B------:R4:W5:Y:S01]  /*8190*/  SHFL.IDX PT, R236, R239, RZ, 0x1f ;  /* 0x00001fffefec7589 */ /* 0x00096200000e0000 */
[----:B------:R-:W-:Y:S02]  /*81a0*/  @P1 FADD.FTZ R21, R237, R238 ;  /* 0x000000eeed151221 */ /* 0x000fe40000010000 */
[CC--:B------:R-:W-:Y:S01]  /*81b0*/  FMUL.FTZ R237, R3.reuse, R20.reuse ;  /* 0x0000001403ed7220 */ /* 0x0c0fe20000410000 */
[----:B------:R-:W1:Y:S01]  /*81c0*/  SHFL.IDX PT, R109, R240, RZ, 0x1f ;  /* 0x00001ffff06d7589 */ /* 0x000e6200000e0000 */
[-C--:B------:R-:W-:Y:S02]  /*81d0*/  FMUL.FTZ R3, R3, R21.reuse ;  /* 0x0000001503037220 */ /* 0x080fe40000410000 */
[C---:B------:R-:W-:Y:S01]  /*81e0*/  FFMA.FTZ R237, R2.reuse, R21, -R237 ;  /* 0x0000001502ed7223 */ /* 0x040fe200000108ed */
[----:B-1----:R-:W-:Y:S01]  /*81f0*/  SHFL.IDX PT, R235, R235, RZ, 0x1f ;  /* 0x00001fffebeb7589 */ /* 0x002fe200000e0000 */
[----:B------:R-:W-:Y:S02]  /*8200*/  FFMA.FTZ R238, R2, R20, R3 ;  /* 0x0000001402ee7223 */ /* 0x000fe40000010003 */
[----:B------:R-:W-:Y:S01]  /*8210*/  FADD.FTZ R237, R164, R237 ;  /* 0x000000eda4ed7221 */ /* 0x000fe20000010000 */
[----:B------:R-:W1:Y:S01]  /*8220*/  SHFL.IDX PT, R21, R14, RZ, 0x1f ;  /* 0x00001fff0e157589 */ /* 0x000e6200000e0000 */
[----:B----4-:R-:W-:-:S02]  /*8230*/  FADD.FTZ R239, R165, R238 ;  /* 0x000000eea5ef7221 */ /* 0x010fc40000010000 */
[----:B------:R-:W-:Y:S01]  /*8240*/  FMUL.FTZ R165, R22, R89 ;  /* 0x0000005916a57220 */ /* 0x000fe20000410000 */
[----:B------:R1:W4:Y:S01]  /*8250*/  SHFL.IDX PT, R20, R15, RZ, 0x1f ;  /* 0x00001fff0f147589 */ /* 0x00032200000e0000 */
[----:B------:R-:W-:Y:S02]  /*8260*/  FMUL.FTZ R164, R25, R90 ;  /* 0x0000005a19a47220 */ /* 0x000fe40000410000 */
[C---:B---3-5:R-:W-:Y:S02]  /*8270*/  FMUL.FTZ R242, R236.reuse, R14 ;  /* 0x0000000eecf27220 */ /* 0x068fe40000410000 */
[CC--:B------:R-:W-:Y:S02]  /*8280*/  FMUL.FTZ R2, R236.reuse, R15.reuse ;  /* 0x0000000fec027220 */ /* 0x0c0fe40000410000 */
[----:B------:R-:W-:Y:S02]  /*8290*/  FFMA.FTZ R3, R109, R15, R242 ;  /* 0x0000000f6d037223 */ /* 0x000fe400000100f2 */
[----:B------:R-:W3:Y:S01]  /*82a0*/  SHFL.DOWN PT, R242, R234, 0x1, 0x1f ;  /* 0x08201f00eaf27f89 */ /* 0x000ee200000e0000 */
[----:B------:R-:W-:-:S02]  /*82b0*/  FMUL.FTZ R241, R236, R13 ;  /* 0x0000000decf17220 */ /* 0x000fc40000410000 */
[----:B------:R-:W-:Y:S01]  /*82c0*/  FMUL.FTZ R236, R236, R12 ;  /* 0x0000000cecec7220 */ /* 0x000fe20000410000 */
[----:B------:R-:W5:Y:S01]  /*82d0*/  SHFL.IDX PT, R234, R234, RZ, 0x1f ;  /* 0x00001fffeaea7589 */ /* 0x000f6200000e0000 */
[----:B------:R-:W-:Y:S02]  /*82e0*/  FFMA.FTZ R2, R109, R14, -R2 ;  /* 0x0000000e6d027223 */ /* 0x000fe40000010802 */
[----:B-1----:R-:W-:Y:S02]  /*82f0*/  @P2 FMUL.FTZ R15, R244, R21 ;  /* 0x00000015f40f2220 */ /* 0x002fe40000410000 */
[----:B------:R-:W-:Y:S02]  /*8300*/  FMUL.FTZ R14, R148, R237 ;  /* 0x000000ed940e7220 */ /* 0x000fe40000410000 */
[----:B----4-:R-:W-:Y:S02]  /*8310*/  @P2 FFMA.FTZ R15, R243, R20, R15 ;  /* 0x00000014f30f2223 */ /* 0x010fe4000001000f */
[----:B------:R-:W-:-:S02]  /*8320*/  FFMA.FTZ R13, R109, R13, R236 ;  /* 0x0000000d6d0d7223 */ /* 0x000fc400000100ec */
[----:B------:R-:W-:Y:S02]  /*8330*/  @P2 FMUL.FTZ R236, R244, R20 ;  /* 0x00000014f4ec2220 */ /* 0x000fe40000410000 */
[----:B------:R-:W-:Y:S02]  /*8340*/  FFMA.FTZ R12, R109, R12, -R241 ;  /* 0x0000000c6d0c7223 */ /* 0x000fe400000108f1 */
[----:B------:R-:W-:-:S04]  /*8350*/  @P2 FFMA.FTZ R236, R243, R21, -R236 ;  /* 0x00000015f3ec2223 */ /* 0x000fc800000108ec */
[----:B------:R-:W-:Y:S02]  /*8360*/  @P2 FADD.FTZ R21, R245, R236 ;  /* 0x000000ecf5152221 */ /* 0x000fe40000010000 */
[----:B---3--:R-:W-:Y:S02]  /*8370*/  @P2 FADD.FTZ R20, R242, R15 ;  /* 0x0000000ff2142221 */ /* 0x008fe40000010000 */
        /* <DEDUP_REMOVED lines=13> */
[-C--:B------:R-:W-:Y:S02]  /*8450*/  FFMA.FTZ R15, R21, R16.reuse, -R14 ;  /* 0x00000010150f7223 */ /* 0x080fe4000001080e */
[----:B------:R-:W-:Y:S02]  /*8460*/  FFMA.FTZ R14, R20, R16, R17 ;  /* 0x00000010140e7223 */ /* 0x000fe40000010011 */
[----:B------:R-:W-:-:S02]  /*8470*/  FFMA.FTZ R16, R42, R237, RZ ;  /* 0x000000ed2a107223 */ /* 0x000fc400000100ff */
[----:B------:R-:W-:Y:S02]  /*8480*/  FFMA.FTZ R17, R42, -R239, RZ ;  /* 0x800000ef2a117223 */ /* 0x000fe400000100ff */
[-C--:B------:R-:W-:Y:S02]  /*8490*/  FFMA.FTZ R21, R24, -R165.reuse, R237 ;  /* 0x800000a518157223 */ /* 0x080fe400000100ed */
[----:B------:R-:W-:Y:S02]  /*84a0*/  FFMA.FTZ R20, R26, -R165, R239 ;  /* 0x800000a51a147223 */ /* 0x000fe400000100ef */
[C---:B------:R-:W-:Y:S02]  /*84b0*/  FFMA.FTZ R165, R41.reuse, R241, R16 ;  /* 0x000000f129a57223 */ /* 0x040fe40000010010 */
[----:B------:R-:W-:Y:S02]  /*84c0*/  FFMA.FTZ R187, R41, -R172, R17 ;  /* 0x800000ac29bb7223 */ /* 0x000fe40000010011 */
[----:B------:R-:W-:-:S02]  /*84d0*/  FFMA.FTZ R17, R23, -R164, R241 ;  /* 0x800000a417117223 */ /* 0x000fc400000100f1 */
[----:B------:R-:W-:Y:S02]  /*84e0*/  FFMA.FTZ R16, R27, -R164, R172 ;  /* 0x800000a41b107223 */ /* 0x000fe400000100ac */
[C---:B------:R-:W-:Y:S02]  /*84f0*/  FMUL.FTZ R164, R144.reuse, R109 ;  /* 0x0000006d90a47220 */ /* 0x040fe40000410000 */
[-C--:B------:R-:W-:Y:S02]  /*8500*/  FMUL.FTZ R170, R144, R185.reuse ;  /* 0x000000b990aa7220 */ /* 0x080fe40000410000 */
[C---:B------:R-:W-:Y:S02]  /*8510*/  FFMA.FTZ R164, R145.reuse, R185, -R164 ;  /* 0x000000b991a47223 */ /* 0x040fe400000108a4 */
[----:B------:R-:W-:Y:S02]  /*8520*/  FFMA.FTZ R170, R145, R109, R170 ;  /* 0x0000006d91aa7223 */ /* 0x000fe400000100aa */
[----:B------:R-:W-:-:S02]  /*8530*/  FFMA.FTZ R237, R99, R160, R164 ;  /* 0x000000a063ed7223 */ /* 0x000fc400000100a4 */
[----:B------:R-:W-:Y:S02]  /*8540*/  FFMA.FTZ R239, R99, R162, R170 ;  /* 0x000000a263ef7223 */ /* 0x000fe400000100aa */
[----:B------:R-:W-:Y:S02]  /*8550*/  FMUL.FTZ R162, R102, R87 ;  /* 0x0000005766a27220 */ /* 0x000fe40000410000 */
[----:B------:R-:W-:Y:S02]  /*8560*/  FMUL.FTZ R164, R142, R237 ;  /* 0x000000ed8ea47220 */ /* 0x000fe40000410000 */
[----:B------:R-:W-:Y:S02]  /*8570*/  FFMA.FTZ R172, R40, -R109, R187 ;  /* 0x8000006d28ac7223 */ /* 0x000fe400000100bb */
[-C--:B------:R-:W-:Y:S02]  /*8580*/  FFMA.FTZ R160, R104, -R162.reuse, R185 ;  /* 0x800000a268a07223 */ /* 0x080fe400000100b9 */
[----:B------:R-:W-:-:S02]  /*8590*/  FFMA.FTZ R109, R100, -R162, R109 ;  /* 0x800000a2646d7223 */ /* 0x000fc4000001006d */
[-C--:B------:R-:W-:Y:S02]  /*85a0*/  FMUL.FTZ R162, R142, R239.reuse ;  /* 0x000000ef8ea27220 */ /* 0x080fe40000410000 */
[C---:B------:R-:W-:Y:S02]  /*85b0*/  FFMA.FTZ R164, R143.reuse, R239, R164 ;  /* 0x000000ef8fa47223 */ /* 0x040fe400000100a4 */
[----:B------:R-:W-:Y:S02]  /*85c0*/  FFMA.FTZ R162, R143, R237, -R162 ;  /* 0x000000ed8fa27223 */ /* 0x000fe400000108a2 */
[----:B------:R-:W-:Y:S02]  /*85d0*/  FFMA.FTZ R241, R108, R163, R164 ;  /* 0x000000a36cf17223 */ /* 0x000fe400000100a4 */
[----:B------:R-:W-:Y:S02]  /*85e0*/  FMUL.FTZ R164, R99, R88 ;  /* 0x0000005863a47220 */ /* 0x000fe40000410000 */
[----:B------:R-:W-:-:S02]  /*85f0*/  FFMA.FTZ R170, R40, R185, R165 ;  /* 0x000000b928aa7223 */ /* 0x000fc400000100a5 */
[----:B------:R-:W-:Y:S02]  /*8600*/  FFMA.FTZ R187, R108, R161, R162 ;  /* 0x000000a16cbb7223 */ /* 0x000fe400000100a2 */
[-C--:B------:R-:W-:Y:S02]  /*8610*/  FFMA.FTZ R162, R97, -R164.reuse, R237 ;  /* 0x800000a461a27223 */ /* 0x080fe400000100ed */
[----:B------:R-:W-:Y:S02]  /*8620*/  FFMA.FTZ R161, R101, -R164, R239 ;  /* 0x800000a465a17223 */ /* 0x000fe400000100ef */
[C---:B------:R-:W-:Y:S02]  /*8630*/  FMUL.FTZ R164, R140.reuse, R241 ;  /* 0x000000f18ca47220 */ /* 0x040fe40000410000 */
[----:B------:R-:W-:Y:S02]  /*8640*/  FFMA.FTZ R163, R39, R237, R170 ;  /* 0x000000ed27a37223 */ /* 0x000fe400000100aa */
[----:B------:R-:W-:-:S02]  /*8650*/  FMUL.FTZ R170, R140, R187 ;  /* 0x000000bb8caa7220 */ /* 0x000fc40000410000 */
[C---:B------:R-:W-:Y:S02]  /*8660*/  FFMA.FTZ R164, R141.reuse, R187, -R164 ;  /* 0x000000bb8da47223 */ /* 0x040fe400000108a4 */
[----:B------:R-:W-:Y:S02]  /*8670*/  FFMA.FTZ R170, R141, R241, R170 ;  /* 0x000000f18daa7223 */ /* 0x000fe400000100aa */
[----:B------:R-:W-:Y:S02]  /*8680*/  FFMA.FTZ R237, R105, R168, R164 ;  /* 0x000000a869ed7223 */ /* 0x000fe400000100a4 */
[----:B------:R-:W-:Y:S02]  /*8690*/  FFMA.FTZ R165, R39, -R239, R172 ;  /* 0x800000ef27a57223 */ /* 0x000fe400000100ac */
[----:B------:R-:W-:Y:S02]  /*86a0*/  FFMA.FTZ R239, R105, R166, R170 ;  /* 0x000000a669ef7223 */ /* 0x000fe400000100aa */
[----:B------:R-:W-:-:S02]  /*86b0*/  FMUL.FTZ R168, R138, R237 ;  /* 0x000000ed8aa87220 */ /* 0x000fc40000410000 */
[----:B------:R-:W-:Y:S02]  /*86c0*/  FMUL.FTZ R166, R138, R239 ;  /* 0x000000ef8aa67220 */ /* 0x000fe40000410000 */
[----:B------:R-:W-:Y:S02]  /*86d0*/  FMUL.FTZ R185, R108, R85 ;  /* 0x000000556cb97220 */ /* 0x000fe40000410000 */
[C---:B------:R-:W-:Y:S02]  /*86e0*/  FFMA.FTZ R168, R139.reuse, R239, R168 ;  /* 0x000000ef8ba87223 */ /* 0x040fe400000100a8 */
[C---:B------:R-:W-:Y:S02]  /*86f0*/  FFMA.FTZ R170, R38.reuse, R187, R163 ;  /* 0x000000bb26aa7223 */ /* 0x040fe400000100a3 */
[----:B------:R-:W-:Y:S02]  /*8700*/  FFMA.FTZ R166, R139, R237, -R166 ;  /* 0x000000ed8ba67223 */ /* 0x000fe400000108a6 */
[----:B------:R-:W-:-:S02]  /*8710*/  FFMA.FTZ R172, R38, -R241, R165 ;  /* 0x800000f126ac7223 */ /* 0x000fc400000100a5 */
[----:B------:R-:W-:Y:S02]  /*8720*/  FFMA.FTZ R163, R106, -R185, R241 ;  /* 0x800000b96aa37223 */ /* 0x000fe400000100f1 */
[----:B------:R-:W-:Y:S02]  /*8730*/  FFMA.FTZ R241, R114, R169, R168 ;  /* 0x000000a972f17223 */ /* 0x000fe400000100a8 */
[----:B------:R-:W-:Y:S02]  /*8740*/  FFMA.FTZ R164, R110, -R185, R187 ;  /* 0x800000b96ea47223 */ /* 0x000fe400000100bb */
[----:B------:R-:W-:Y:S02]  /*8750*/  FMUL.FTZ R168, R105, R86 ;  /* 0x0000005669a87220 */ /* 0x000fe40000410000 */
[----:B------:R-:W-:Y:S02]  /*8760*/  FFMA.FTZ R187, R114, R167, R166 ;  /* 0x000000a772bb7223 */ /* 0x000fe400000100a6 */
[----:B------:R-:W-:-:S02]  /*8770*/  FFMA.FTZ R167, R37, R237, R170 ;  /* 0x000000ed25a77223 */ /* 0x000fc400000100aa */
[-C--:B------:R-:W-:Y:S02]  /*8780*/  FFMA.FTZ R166, R103, -R168.reuse, R237 ;  /* 0x800000a867a67223 */ /* 0x080fe400000100ed */
[----:B------:R-:W-:Y:S02]  /*8790*/  FFMA.FTZ R165, R107, -R168, R239 ;  /* 0x800000a86ba57223 */ /* 0x000fe400000100ef */
[C---:B------:R-:W-:Y:S02]  /*87a0*/  FMUL.FTZ R168, R136.reuse, R241 ;  /* 0x000000f188a87220 */ /* 0x040fe40000410000 */
[-C--:B------:R-:W-:Y:S02]  /*87b0*/  FMUL.FTZ R170, R136, R187.reuse ;  /* 0x000000bb88aa7220 */ /* 0x080fe40000410000 */
[C---:B------:R-:W-:Y:S02]  /*87c0*/  FFMA.FTZ R168, R137.reuse, R187, -R168 ;  /* 0x000000bb89a87223 */ /* 0x040fe400000108a8 */
[----:B------:R-:W-:-:S02]  /*87d0*/  FFMA.FTZ R170, R137, R241, R170 ;  /* 0x000000f189aa7223 */ /* 0x000fc400000100aa */
[----:B------:R-:W-:Y:S02]  /*87e0*/  FFMA.FTZ R169, R37, -R239, R172 ;  /* 0x800000ef25a97223 */ /* 0x000fe400000100ac */
[C---:B------:R-:W-:Y:S02]  /*87f0*/  FFMA.FTZ R237, R113.reuse, R176, R168 ;  /* 0x000000b071ed7223 */ /* 0x040fe400000100a8 */
[----:B------:R-:W-:Y:S02]  /*8800*/  FFMA.FTZ R239, R113, R174, R170 ;  /* 0x000000ae71ef7223 */ /* 0x000fe400000100aa */
[C---:B------:R-:W-:Y:S02]  /*8810*/  FMUL.FTZ R172, R134.reuse, R237 ;  /* 0x000000ed86ac7220 */ /* 0x040fe40000410000 */
[----:B------:R-:W-:Y:S02]  /*8820*/  FMUL.FTZ R170, R134, R239 ;  /* 0x000000ef86aa7220 */ /* 0x000fe40000410000 */
[----:B------:R-:W-:-:S02]  /*8830*/  FMUL.FTZ R185, R114, R83 ;  /* 0x0000005372b97220 */ /* 0x000fc40000410000 */
[C---:B------:R-:W-:Y:S02]  /*8840*/  FFMA.FTZ R170, R135.reuse, R237, -R170 ;  /* 0x000000ed87aa7223 */ /* 0x040fe400000108aa */
[----:B------:R-:W-:Y:S02]  /*8850*/  FFMA.FTZ R172, R135, R239, R172 ;  /* 0x000000ef87ac7223 */ /* 0x000fe400000100ac */
[C---:B------:R-:W-:Y:S02]  /*8860*/  FFMA.FTZ R174, R36.reuse, R187, R167 ;  /* 0x000000bb24ae7223 */ /* 0x040fe400000100a7 */
[----:B------:R-:W-:Y:S02]  /*8870*/  FFMA.FTZ R176, R36, -R241, R169 ;  /* 0x800000f124b07223 */ /* 0x000fe400000100a9 */
[-C--:B------:R-:W-:Y:S02]  /*8880*/  FFMA.FTZ R168, R112, -R185.reuse, R187 ;  /* 0x800000b970a87223 */ /* 0x080fe400000100bb */
        /* <DEDUP_REMOVED lines=9> */
[C---:B------:R-:W-:Y:S02]  /*8920*/  FFMA.FTZ R174, R133.reuse, R241, R174 ;  /* 0x000000f185ae7223 */ /* 0x040fe400000100ae */
[----:B------:R-:W-:Y:S02]  /*8930*/  FFMA.FTZ R172, R133, R187, -R172 ;  /* 0x000000bb85ac7223 */ /* 0x000fe400000108ac */
[C---:B------:R-:W-:Y:S02]  /*8940*/  FFMA.FTZ R238, R119.reuse, R182, R174 ;  /* 0x000000b677ee7223 */ /* 0x040fe400000100ae */
[----:B------:R-:W-:-:S02]  /*8950*/  FFMA.FTZ R236, R119, R180, R172 ;  /* 0x000000b477ec7223 */ /* 0x000fc400000100ac */
[----:B------:R-:W-:Y:S02]  /*8960*/  FMUL.FTZ R174, R129, R238 ;  /* 0x000000ee81ae7220 */ /* 0x000fe40000410000 */
[----:B------:R-:W-:Y:S02]  /*8970*/  FFMA.FTZ R175, R35, -R239, R176 ;  /* 0x800000ef23af7223 */ /* 0x000fe400000100b0 */
[-C--:B------:R-:W-:Y:S02]  /*8980*/  FMUL.FTZ R176, R129, R236.reuse ;  /* 0x000000ec81b07220 */ /* 0x080fe40000410000 */
[----:B------:R-:W-:Y:S02]  /*8990*/  FMUL.FTZ R185, R120, R81 ;  /* 0x0000005178b97220 */ /* 0x000fe40000410000 */
[----:B------:R-:W-:Y:S02]  /*89a0*/  FFMA.FTZ R174, R131, R236, -R174 ;  /* 0x000000ec83ae7223 */ /* 0x000fe400000108ae */
[----:B------:R-:W-:-:S02]  /*89b0*/  FFMA.FTZ R180, R34, R187, R173 ;  /* 0x000000bb22b47223 */ /* 0x000fc400000100ad */
[----:B------:R-:W-:Y:S02]  /*89c0*/  FFMA.FTZ R176, R131, R238, R176 ;  /* 0x000000ee83b07223 */ /* 0x000fe400000100b0 */
[----:B------:R-:W-:Y:S02]  /*89d0*/  FFMA.FTZ R173, R118, -R185, R187 ;  /* 0x800000b976ad7223 */ /* 0x000fe400000100bb */
[C---:B------:R-:W-:Y:S02]  /*89e0*/  FFMA.FTZ R187, R18.reuse, R181, R174 ;  /* 0x000000b512bb7223 */ /* 0x040fe400000100ae */
[----:B------:R-:W-:Y:S02]  /*89f0*/  FFMA.FTZ R237, R18, R183, R176 ;  /* 0x000000b712ed7223 */ /* 0x000fe400000100b0 */
[----:B------:R-:W-:Y:S02]  /*8a00*/  FFMA.FTZ R181, R33, R236, R180 ;  /* 0x000000ec21b57223 */ /* 0x000fe400000100b4 */
[----:B------:R-:W-:-:S02]  /*8a10*/  FMUL.FTZ R180, R150, R187 ;  /* 0x000000bb96b47220 */ /* 0x000fc40000410000 */
[-C--:B------:R-:W-:Y:S02]  /*8a20*/  FMUL.FTZ R176, R150, R237.reuse ;  /* 0x000000ed96b07220 */ /* 0x080fe40000410000 */
[C---:B------:R-:W-:Y:S02]  /*8a30*/  FFMA.FTZ R180, R151.reuse, R237, R180 ;  /* 0x000000ed97b47223 */ /* 0x040fe400000100b4 */
[----:B------:R-:W-:Y:S02]  /*8a40*/  FFMA.FTZ R176, R151, R187, -R176 ;  /* 0x000000bb97b07223 */ /* 0x000fe400000108b0 */
[----:B------:R-:W-:Y:S02]  /*8a50*/  FFMA.FTZ R182, R34, -R241, R175 ;  /* 0x800000f122b67223 */ /* 0x000fe400000100af */
[----:B------:R-:W-:Y:S02]  /*8a60*/  FFMA.FTZ R172, R122, -R185, R241 ;  /* 0x800000b97aac7223 */ /* 0x000fe400000100f1 */
[----:B------:R-:W-:-:S02]  /*8a70*/  FFMA.FTZ R241, R19, R190, R180 ;  /* 0x000000be13f17223 */ /* 0x000fc400000100b4 */
[----:B------:R-:W-:Y:S02]  /*8a80*/  FFMA.FTZ R239, R19, R188, R176 ;  /* 0x000000bc13ef7223 */ /* 0x000fe400000100b0 */
[----:B------:R-:W-:Y:S02]  /*8a90*/  FFMA.FTZ R183, R33, -R238, R182 ;  /* 0x800000ee21b77223 */ /* 0x000fe400000100b6 */
[C---:B------:R-:W-:Y:S02]  /*8aa0*/  FMUL.FTZ R182, R152.reuse, R241 ;  /* 0x000000f198b67220 */ /* 0x040fe40000410000 */
[-C--:B------:R-:W-:Y:S02]  /*8ab0*/  FMUL.FTZ R188, R152, R239.reuse ;  /* 0x000000ef98bc7220 */ /* 0x080fe40000410000 */
[----:B------:R-:W-:Y:S02]  /*8ac0*/  FMUL.FTZ R174, R119, R82 ;  /* 0x0000005277ae7220 */ /* 0x000fe40000410000 */
[----:B------:R-:W-:-:S02]  /*8ad0*/  FFMA.FTZ R182, R153, R239, -R182 ;  /* 0x000000ef99b67223 */ /* 0x000fc400000108b6 */
[----:B------:R-:W-:Y:S02]  /*8ae0*/  FMUL.FTZ R185, R18, R79 ;  /* 0x0000004f12b97220 */ /* 0x000fe40000410000 */
[----:B------:R-:W-:Y:S02]  /*8af0*/  FFMA.FTZ R188, R153, R241, R188 ;  /* 0x000000f199bc7223 */ /* 0x000fe400000100bc */
[----:B------:R-:W-:Y:S02]  /*8b00*/  FFMA.FTZ R175, R121, -R174, R236 ;  /* 0x800000ae79af7223 */ /* 0x000fe400000100ec */
[----:B------:R-:W-:Y:S02]  /*8b10*/  FFMA.FTZ R236, R32, -R237, R183 ;  /* 0x800000ed20ec7223 */ /* 0x000fe400000100b7 */
[----:B------:R-:W-:Y:S02]  /*8b20*/  FFMA.FTZ R193, R128, R193, R182 ;  /* 0x000000c180c17223 */ /* 0x000fe400000100b6 */
[----:B------:R-:W-:-:S02]  /*8b30*/  FFMA.FTZ R190, R32, R187, R181 ;  /* 0x000000bb20be7223 */ /* 0x000fc400000100b5 */
[----:B------:R-:W-:Y:S02]  /*8b40*/  FFMA.FTZ R180, R126, -R185, R187 ;  /* 0x800000b97eb47223 */ /* 0x000fe400000100bb */
[----:B------:R-:W-:Y:S02]  /*8b50*/  FMUL.FTZ R182, R19, R80 ;  /* 0x0000005013b67220 */ /* 0x000fe40000410000 */
[----:B------:R-:W-:Y:S02]  /*8b60*/  FFMA.FTZ R187, R128, R195, R188 ;  /* 0x000000c380bb7223 */ /* 0x000fe400000100bc */
[----:B------:R-:W-:Y:S02]  /*8b70*/  FFMA.FTZ R183, R31, -R241, R236 ;  /* 0x800000f11fb77223 */ /* 0x000fe400000100ec */
[-C--:B------:R-:W-:Y:S02]  /*8b80*/  FFMA.FTZ R195, R171, -R182.reuse, R239 ;  /* 0x800000b6abc37223 */ /* 0x080fe400000100ef */
[----:B------:R-:W-:-:S02]  /*8b90*/  FFMA.FTZ R236, R177, -R182, R241 ;  /* 0x800000b6b1ec7223 */ /* 0x000fc400000100f1 */
[C---:B------:R-:W-:Y:S02]  /*8ba0*/  FMUL.FTZ R182, R158.reuse, R187 ;  /* 0x000000bb9eb67220 */ /* 0x040fe40000410000 */
[-C--:B------:R-:W-:Y:S02]  /*8bb0*/  FMUL.FTZ R188, R158, R193.reuse ;  /* 0x000000c19ebc7220 */ /* 0x080fe40000410000 */
[C---:B------:R-:W-:Y:S02]  /*8bc0*/  FFMA.FTZ R182, R159.reuse, R193, -R182 ;  /* 0x000000c19fb67223 */ /* 0x040fe400000108b6 */
[----:B------:R-:W-:Y:S02]  /*8bd0*/  FFMA.FTZ R188, R159, R187, R188 ;  /* 0x000000bb9fbc7223 */ /* 0x000fe400000100bc */
[----:B------:R-:W-:Y:S02]  /*8be0*/  FFMA.FTZ R176, R124, -R185, R237 ;  /* 0x800000b97cb07223 */ /* 0x000fe400000100ed */
[----:B------:R-:W-:-:S02]  /*8bf0*/  FFMA.FTZ R181, R31, R239, R190 ;  /* 0x000000ef1fb57223 */ /* 0x000fc400000100be */
[C---:B------:R-:W-:Y:S02]  /*8c00*/  FFMA.FTZ R237, R123.reuse, R200, R182 ;  /* 0x000000c87bed7223 */ /* 0x040fe400000100b6 */
[----:B------:R-:W-:Y:S02]  /*8c10*/  FFMA.FTZ R239, R123, R202, R188 ;  /* 0x000000ca7bef7223 */ /* 0x000fe400000100bc */
[C---:B------:R-:W-:Y:S02]  /*8c20*/  FMUL.FTZ R190, R156.reuse, R237 ;  /* 0x000000ed9cbe7220 */ /* 0x040fe40000410000 */
[----:B------:R-:W-:Y:S02]  /*8c30*/  FMUL.FTZ R188, R156, R239 ;  /* 0x000000ef9cbc7220 */ /* 0x000fe40000410000 */
[----:B------:R-:W-:Y:S02]  /*8c40*/  FMUL.FTZ R185, R128, R77 ;  /* 0x0000004d80b97220 */ /* 0x000fe40000410000 */
[----:B------:R-:W-:-:S02]  /*8c50*/  FFMA.FTZ R190, R157, R239, R190 ;  /* 0x000000ef9dbe7223 */ /* 0x000fc400000100be */
[----:B------:R-:W-:Y:S02]  /*8c60*/  FFMA.FTZ R188, R157, R237, -R188 ;  /* 0x000000ed9dbc7223 */ /* 0x000fe400000108bc */
[C---:B------:R-:W-:Y:S02]  /*8c70*/  FFMA.FTZ R200, R30.reuse, R193, R181 ;  /* 0x000000c11ec87223 */ /* 0x040fe400000100b5 */
[----:B------:R-:W-:Y:S02]  /*8c80*/  FFMA.FTZ R202, R30, -R187, R183 ;  /* 0x800000bb1eca7223 */ /* 0x000fe400000100b7 */
[-C--:B------:R-:W-:Y:S02]  /*8c90*/  FFMA.FTZ R182, R184, -R185.reuse, R193 ;  /* 0x800000b9b8b67223 */ /* 0x080fe400000100c1 */
[----:B------:R-:W-:Y:S02]  /*8ca0*/  FFMA.FTZ R181, R178, -R185, R187 ;  /* 0x800000b9b2b57223 */ /* 0x000fe400000100bb */
[----:B------:R-:W-:-:S02]  /*8cb0*/  FFMA.FTZ R203, R130, R203, R190 ;  /* 0x000000cb82cb7223 */ /* 0x000fc400000100be */
[----:B------:R-:W-:Y:S02]  /*8cc0*/  FFMA.FTZ R185, R130, R201, R188 ;  /* 0x000000c982b97223 */ /* 0x000fe400000100bc */
[C---:B------:R-:W-:Y:S02]  /*8cd0*/  FFMA.FTZ R193, R29.reuse, R237, R200 ;  /* 0x000000ed1dc17223 */ /* 0x040fe400000100c8 */
[----:B------:R-:W-:Y:S02]  /*8ce0*/  FFMA.FTZ R183, R29, -R239, R202 ;  /* 0x800000ef1db77223 */ /* 0x000fe400000100ca */
[C---:B------:R-:W-:Y:S02]  /*8cf0*/  FMUL.FTZ R200, R154.reuse, R203 ;  /* 0x000000cb9ac87220 */ /* 0x040fe40000410000 */
[----:B------:R-:W-:Y:S02]  /*8d00*/  FMUL.FTZ R202, R154, R185 ;  /* 0x000000b99aca7220 */ /* 0x000fe40000410000 */
[----:B------:R-:W-:-:S02]  /*8d10*/  FADD.FTZ R231, -R231, R14 ;  /* 0x0000000ee7e77221 */ /* 0x000fc40000010100 */
[----:B------:R-:W-:Y:S02]  /*8d20*/  FADD.FTZ R230, R230, R15 ;  /* 0x0000000fe6e67221 */ /* 0x000fe40000010000 */
[----:B------:R-:W-:Y:S02]  /*8d30*/  FFMA.FTZ R200, R155, R185, -R200 ;  /* 0x000000b99bc87223 */ /* 0x000fe400000108c8 */
[----:B------:R-:W-:Y:S02]  /*8d40*/  FADD.FTZ R14, R235, R2 ;  /* 0x00000002eb0e7221 */ /* 0x000fe40000010000 */
[----:B------:R-:W-:Y:S02]  /*8d50*/  FFMA.FTZ R202, R155, R203, R202 ;  /* 0x000000cb9bca7223 */ /* 0x000fe400000100ca */
[C---:B------:R-:W-:Y:S02]  /*8d60*/  FMUL.FTZ R2, R154.reuse, -R231 ;  /* 0x800000e79a027220 */ /* 0x040fe40000410000 */
[----:B------:R-:W-:-:S02]  /*8d70*/  FMUL.FTZ R154, R154, -R230 ;  /* 0x800000e69a9a7220 */ /* 0x000fc40000410000 */
[C---:B------:R-:W-:Y:S02]  /*8d80*/  FFMA.FTZ R201, R125.reuse, R196, R200 ;  /* 0x000000c47dc97223 */ /* 0x040fe400000100c8 */
[----:B------:R-:W-:Y:S02]  /*8d90*/  FFMA.FTZ R200, R125, R194, R202 ;  /* 0x000000c27dc87223 */ /* 0x000fe400000100ca */
[----:B------:R-:W-:Y:S02]  /*8da0*/  FMUL.FTZ R190, R123, R78 ;  /* 0x0000004e7bbe7220 */ /* 0x000fe40000410000 */
[----:B-----5:R-:W-:Y:S02]  /*8db0*/  FADD.FTZ R15, R234, R3 ;  /* 0x00000003ea0f7221 */ /* 0x020fe40000010000 */
[C---:B------:R-:W-:Y:S02]  /*8dc0*/  FFMA.FTZ R202, R155.reuse, R231, R154 ;  /* 0x000000e79bca7223 */ /* 0x040fe4000001009a */
[----:B------:R-:W-:Y:S01]  /*8dd0*/  FFMA.FTZ R3, R155, R230, -R2 ;  /* 0x000000e69b037223 */ /* 0x000fe20000010802 */
[----:B------:R1:W-:Y:S01]  /*8de0*/  @!P0 STS.128 [UR32+0x2e10], R12 ;  /* 0x002e100cff008988 */ /* 0x0003e20008000c20 */
[-C--:B------:R-:W-:Y:S01]  /*8df0*/  FFMA.FTZ R188, R189, -R190.reuse, R237 ;  /* 0x800000bebdbc7223 */ /* 0x080fe200000100ed */
[----:B------:R-:W-:Y:S01]  /*8e00*/  SHF.L.U32 R2, R96, 0x5, RZ ;  /* 0x0000000560027819 */ /* 0x000fe200000006ff */
[----:B------:R-:W-:Y:S01]  /*8e10*/  FFMA.FTZ R187, R179, -R190, R239 ;  /* 0x800000beb3bb7223 */ /* 0x000fe200000100ef */
[----:B------:R-:W-:Y:S01]  /*8e20*/  ULDC UR32, c[0x0][0x174] ;  /* 0x00005d0000207ab9 */ /* 0x000fe20000000800 */
[----:B------:R-:W-:Y:S01]  /*8e30*/  FADD.FTZ R197, -R197, R202 ;  /* 0x000000cac5c57221 */ /* 0x000fe20000010100 */
[----:B------:R-:W-:Y:S01]  /*8e40*/  LEA.HI.SX32 R2, R2, R2, 0x1b ;  /* 0x0000000202027211 */ /* 0x000fe200078fdaff */
[----:B------:R-:W-:Y:S01]  /*8e50*/  FFMA.FTZ R190, R28, -R203, R183 ;  /* 0x800000cb1cbe7223 */ /* 0x000fe200000100b7 */
[----:B------:R-:W-:Y:S01]  /*8e60*/  P2R R183, PR, RZ, 0x1 ;  /* 0x00000001ffb77803 */ /* 0x000fe20000000000 */
[----:B------:R-:W-:Y:S01]  /*8e70*/  FADD.FTZ R234, R198, R3 ;  /* 0x00000003c6ea7221 */ /* 0x000fe20000010000 */
[----:B------:R-:W-:Y:S01]  /*8e80*/  UIADD3 UR32, -UR6, UR32, URZ ;  /* 0x0000002006207290 */ /* 0x000fe2000fffe13f */
[----:B------:R-:W-:-:S02]  /*8e90*/  FMUL.FTZ R183, R130, R75 ;  /* 0x0000004b82b77220 */ /* 0x000fc40000410000 */
[C---:B------:R-:W-:Y:S01]  /*8ea0*/  FMUL.FTZ R198, R156.reuse, -R197 ;  /* 0x800000c59cc67220 */ /* 0x040fe20000410000 */
[----:B------:R-:W-:Y:S01]  /*8eb0*/  ULEA UR32, UR32, 0xfffffe00, 0x9 ;  /* 0xfffffe0020207891 */ /* 0x000fe2000f8e483f */
[----:B------:R-:W-:Y:S02]  /*8ec0*/  FMUL.FTZ R156, R156, -R234 ;  /* 0x800000ea9c9c7220 */ /* 0x000fe40000410000 */
[----:B------:R-:W-:Y:S01]  /*8ed0*/  FFMA.FTZ R193, R28, R185, R193 ;  /* 0x000000b91cc17223 */ /* 0x000fe200000100c1 */
[----:B------:R-:W-:Y:S01]  /*8ee0*/  UIADD3 UR32, -UR32, UR33, URZ ;  /* 0x0000002120207290 */ /* 0x000fe2000fffe13f */
[-C--:B------:R-:W-:Y:S02]  /*8ef0*/  FFMA.FTZ R185, R192, -R183.reuse, R185 ;  /* 0x800000b7c0b97223 */ /* 0x080fe400000100b9 */
[C---:B------:R-:W-:Y:S02]  /*8f00*/  FFMA.FTZ R183, R186.reuse, -R183, R203 ;  /* 0x800000b7bab77223 */ /* 0x040fe400000100cb */
[----:B-1----:R-:W-:-:S02]  /*8f10*/  FMUL.FTZ R13, R186, R197 ;  /* 0x000000c5ba0d7220 */ /* 0x002fc40000410000 */
[C---:B------:R-:W-:Y:S02]  /*8f20*/  FFMA.FTZ R186, R157.reuse, R197, R156 ;  /* 0x000000c59dba7223 */ /* 0x040fe4000001009c */
[----:B------:R-:W-:Y:S02]  /*8f30*/  FMUL.FTZ R156, R234, UR42 ;  /* 0x0000002aea9c7c20 */ /* 0x000fe40008410000 */
[-C--:B------:R-:W-:Y:S02]  /*8f40*/  FFMA.FTZ R3, R157, R234.reuse, -R198 ;  /* 0x000000ea9d037223 */ /* 0x080fe400000108c6 */
[----:B------:R-:W-:Y:S02]  /*8f50*/  FFMA.FTZ R157, R192, R234, R13 ;  /* 0x000000eac09d7223 */ /* 0x000fe4000001000d */
[C---:B------:R-:W-:Y:S02]  /*8f60*/  FMUL.FTZ R13, R197.reuse, UR42 ;  /* 0x0000002ac50d7c20 */ /* 0x040fe40008410000 */
[----:B------:R-:W-:-:S02]  /*8f70*/  FFMA.FTZ R156, R197, UR43, -R156 ;  /* 0x0000002bc59c7c23 */ /* 0x000fc4000801089c */
[----:B------:R-:W-:Y:S02]  /*8f80*/  FMUL.FTZ R198, R197, R75 ;  /* 0x0000004bc5c67220 */ /* 0x000fe40000410000 */
[----:B------:R-:W-:Y:S02]  /*8f90*/  FADD.FTZ R229, -R229, R186 ;  /* 0x000000bae5e57221 */ /* 0x000fe40000010100 */
[----:B------:R-:W-:Y:S02]  /*8fa0*/  FADD.FTZ R197, R228, R3 ;  /* 0x00000003e4c57221 */ /* 0x000fe40000010000 */
[C---:B------:R-:W-:Y:S02]  /*8fb0*/  FMUL.FTZ R192, R158.reuse, -R229 ;  /* 0x800000e59ec07220 */ /* 0x040fe40000410000 */
[----:B------:R-:W-:Y:S02]  /*8fc0*/  FMUL.FTZ R158, R158, -R197 ;  /* 0x800000c59e9e7220 */ /* 0x000fe40000410000 */
[----:B------:R-:W-:-:S02]  /*8fd0*/  FMUL.FTZ R202, R234, R75 ;  /* 0x0000004beaca7220 */ /* 0x000fc40000410000 */
[----:B------:R-:W-:Y:S02]  /*8fe0*/  FFMA.FTZ R186, R234, UR43, R13 ;  /* 0x0000002beaba7c23 */ /* 0x000fe4000801000d */
[----:B------:R-:W-:Y:S02]  /*8ff0*/  FMUL.FTZ R228, R179, R229 ;  /* 0x000000e5b3e47220 */ /* 0x000fe40000410000 */
[C---:B------:R-:W-:Y:S02]  /*9000*/  FFMA.FTZ R234, R159.reuse, R197, -R192 ;  /* 0x000000c59fea7223 */ /* 0x040fe400000108c0 */
[----:B------:R-:W-:Y:S02]  /*9010*/  FFMA.FTZ R159, R159, R229, R158 ;  /* 0x000000e59f9f7223 */ /* 0x000fe4000001009e */
[----:B------:R-:W-:Y:S02]  /*9020*/  FFMA.FTZ R192, R189, R197, R228 ;  /* 0x000000c5bdc07223 */ /* 0x000fe400000100e4 */
[----:B------:R-:W-:-:S02]  /*9030*/  FADD.FTZ R189, -R226, R159 ;  /* 0x0000009fe2bd7221 */ /* 0x000fc40000010100 */
[----:B------:R-:W-:Y:S02]  /*9040*/  FADD.FTZ R234, R227, R234 ;  /* 0x000000eae3ea7221 */ /* 0x000fe40000010000 */
[----:B------:R-:W-:Y:S02]  /*9050*/  FMUL.FTZ R12, R230, R76 ;  /* 0x0000004ce60c7220 */ /* 0x000fe40000410000 */
[C---:B------:R-:W-:Y:S02]  /*9060*/  FMUL.FTZ R226, R152.reuse, -R189 ;  /* 0x800000bd98e27220 */ /* 0x040fe40000410000 */
[----:B------:R-:W-:Y:S02]  /*9070*/  FMUL.FTZ R3, R229, UR42 ;  /* 0x0000002ae5037c20 */ /* 0x000fe40008410000 */
[----:B------:R-:W-:Y:S02]  /*9080*/  FMUL.FTZ R152, R152, -R234 ;  /* 0x800000ea98987220 */ /* 0x000fe40000410000 */
[----:B------:R-:W-:-:S02]  /*9090*/  FMUL.FTZ R15, R125, R12 ;  /* 0x0000000c7d0f7220 */ /* 0x000fc40000410000 */
[----:B------:R-:W-:Y:S02]  /*90a0*/  FMUL.FTZ R194, R125, R76 ;  /* 0x0000004c7dc27220 */ /* 0x000fe40000410000 */
[----:B------:R-:W-:Y:S01]  /*90b0*/  FMUL.FTZ R13, R178, R189 ;  /* 0x000000bdb20d7220 */ /* 0x000fe20000410000 */
[----:B------:R1:W-:Y:S01]  /*90c0*/  STS [R2.X4+0x8b8], R15 ;  /* 0x0008b80f02007388 */ /* 0x0003e20000004800 */
[----:B------:R-:W-:Y:S02]  /*90d0*/  FMUL.FTZ R196, R199, R231 ;  /* 0x000000e7c7c47220 */ /* 0x000fe40000410000 */
[----:B------:R-:W-:Y:S02]  /*90e0*/  FMUL.FTZ R155, R231, UR42 ;  /* 0x0000002ae79b7c20 */ /* 0x000fe40008410000 */
[----:B------:R-:W-:Y:S02]  /*90f0*/  FFMA.FTZ R159, R197, UR43, R3 ;  /* 0x0000002bc59f7c23 */ /* 0x000fe40008010003 */
[----:B------:R-:W-:-:S02]  /*9100*/  FFMA.FTZ R178, R153, R189, R152 ;  /* 0x000000bd99b27223 */ /* 0x000fc40000010098 */
[----:B------:R-:W-:Y:S02]  /*9110*/  FFMA.FTZ R3, R153, R234, -R226 ;  /* 0x000000ea99037223 */ /* 0x000fe400000108e2 */
[-C--:B------:R-:W-:Y:S02]  /*9120*/  FFMA.FTZ R199, R199, -R194.reuse, R200 ;  /* 0x800000c2c7c77223 */ /* 0x080fe400000100c8 */
[C---:B------:R-:W-:Y:S02]  /*9130*/  FFMA.FTZ R154, R191.reuse, -R194, R201 ;  /* 0x800000c2bf9a7223 */ /* 0x040fe400000100c9 */
[----:B-1----:R-:W-:Y:S02]  /*9140*/  FMUL.FTZ R15, R130, R202 ;  /* 0x000000ca820f7220 */ /* 0x002fe40000410000 */
[----:B------:R-:W-:Y:S02]  /*9150*/  FFMA.FTZ R196, R191, R230, R196 ;  /* 0x000000e6bfc47223 */ /* 0x000fe400000100c4 */
[C---:B------:R-:W-:Y:S01]  /*9160*/  FMUL.FTZ R194, R230.reuse, UR42 ;  /* 0x0000002ae6c27c20 */ /* 0x040fe20008410000 */
[----:B------:R1:W-:Y:S01]  /*9170*/  STS [R2.X4+0x8b0], R15 ;  /* 0x0008b00f02007388 */ /* 0x0003e20000004800 */
[----:B------:R-:W-:-:S02]  /*9180*/  FFMA.FTZ R155, R230, UR43, R155 ;  /* 0x0000002be69b7c23 */ /* 0x000fc4000801009b */
[----:B------:R-:W-:Y:S02]  /*9190*/  FADD.FTZ R225, -R225, R178 ;  /* 0x000000b2e1e17221 */ /* 0x000fe40000010100 */
[----:B------:R-:W-:Y:S02]  /*91a0*/  FMUL.FTZ R230, R197, R78 ;  /* 0x0000004ec5e67220 */ /* 0x000fe40000410000 */
[----:B------:R-:W-:Y:S02]  /*91b0*/  FADD.FTZ R227, R224, R3 ;  /* 0x00000003e0e37221 */ /* 0x000fe40000010000 */
[C---:B------:R-:W-:Y:S02]  /*91c0*/  FMUL.FTZ R178, R150.reuse, -R225 ;  /* 0x800000e196b27220 */ /* 0x040fe40000410000 */
[----:B-1----:R-:W-:Y:S02]  /*91d0*/  FMUL.FTZ R15, R123, R230 ;  /* 0x000000e67b0f7220 */ /* 0x002fe40000410000 */
[----:B------:R-:W-:-:S02]  /*91e0*/  FMUL.FTZ R150, R150, -R227 ;  /* 0x800000e396967220 */ /* 0x000fc40000410000 */
[C---:B------:R-:W-:Y:S01]  /*91f0*/  FFMA.FTZ R3, R151.reuse, R227, -R178 ;  /* 0x000000e397037223 */ /* 0x040fe200000108b2 */
[----:B------:R1:W-:Y:S01]  /*9200*/  STS [R2.X4+0x8a8], R15 ;  /* 0x0008a80f02007388 */ /* 0x0003e20000004800 */
[-C--:B------:R-:W-:Y:S02]  /*9210*/  FFMA.FTZ R178, R151, R225.reuse, R150 ;  /* 0x000000e197b27223 */ /* 0x080fe40000010096 */
[----:B------:R-:W-:Y:S02]  /*9220*/  FFMA.FTZ R153, R184, R234, R13 ;  /* 0x000000eab8997223 */ /* 0x000fe4000001000d */
[----:B------:R-:W-:Y:S02]  /*9230*/  FADD.FTZ R178, -R223, R178 ;  /* 0x000000b2dfb27221 */ /* 0x000fe40000010100 */
[----:B------:R-:W-:Y:S02]  /*9240*/  FMUL.FTZ R184, R177, R225 ;  /* 0x000000e1b1b87220 */ /* 0x000fe40000410000 */
[----:B------:R-:W-:-:S02]  /*9250*/  FMUL.FTZ R13, R225, UR42 ;  /* 0x0000002ae10d7c20 */ /* 0x000fc40008410000 */
[----:B-1----:R-:W-:Y:S02]  /*9260*/  FMUL.FTZ R15, R227, UR42 ;  /* 0x0000002ae30f7c20 */ /* 0x002fe40008410000 */
[----:B------:R-:W-:Y:S02]  /*9270*/  FADD.FTZ R222, R222, R3 ;  /* 0x00000003dede7221 */ /* 0x000fe40000010000 */
[----:B------:R-:W-:Y:S02]  /*9280*/  FFMA.FTZ R15, R225, UR43, -R15 ;  /* 0x0000002be10f7c23 */ /* 0x000fe4000801080f */
[----:B------:R-:W-:Y:S02]  /*9290*/  FMUL.FTZ R3, R129, -R178 ;  /* 0x800000b281037220 */ /* 0x000fe40000410000 */
[----:B------:R-:W-:Y:S02]  /*92a0*/  FFMA.FTZ R150, R171, R227, R184 ;  /* 0x000000e3ab967223 */ /* 0x000fe400000100b8 */
[----:B------:R-:W-:-:S02]  /*92b0*/  FFMA.FTZ R184, R227, UR43, R13 ;  /* 0x0000002be3b87c23 */ /* 0x000fc4000801000d */
[----:B------:R-:W-:Y:S02]  /*92c0*/  FMUL.FTZ R15, R236, R15 ;  /* 0x0000000fec0f7220 */ /* 0x000fe40000410000 */
[-C--:B------:R-:W-:Y:S02]  /*92d0*/  FMUL.FTZ R13, R129, -R222.reuse ;  /* 0x800000de810d7220 */ /* 0x080fe40000410000 */
[----:B------:R-:W-:Y:S02]  /*92e0*/  FFMA.FTZ R3, R131, R222, -R3 ;  /* 0x000000de83037223 */ /* 0x000fe40000010803 */
[----:B------:R-:W-:Y:S02]  /*92f0*/  FFMA.FTZ R129, R195, R184, R15 ;  /* 0x000000b8c3817223 */ /* 0x000fe4000001000f */
[----:B------:R-:W-:Y:S02]  /*9300*/  FFMA.FTZ R184, R131, R178, R13 ;  /* 0x000000b283b87223 */ /* 0x000fe4000001000d */
[----:B------:R-:W-:-:S02]  /*9310*/  FADD.FTZ R220, R220, R3 ;  /* 0x00000003dcdc7221 */ /* 0x000fc40000010000 */
[----:B------:R-:W-:Y:S02]  /*9320*/  FMUL.FTZ R224, R227, R80 ;  /* 0x00000050e3e07220 */ /* 0x000fe40000410000 */
[----:B------:R-:W-:Y:S02]  /*9330*/  FADD.FTZ R221, -R221, R184 ;  /* 0x000000b8dddd7221 */ /* 0x000fe40000010100 */
[----:B------:R-:W-:Y:S02]  /*9340*/  FMUL.FTZ R184, R132, -R220 ;  /* 0x800000dc84b87220 */ /* 0x000fe40000410000 */
[----:B------:R-:W-:Y:S02]  /*9350*/  FMUL.FTZ R226, R225, R80 ;  /* 0x00000050e1e27220 */ /* 0x000fe40000410000 */
[----:B------:R-:W-:Y:S02]  /*9360*/  FMUL.FTZ R14, R231, R76 ;  /* 0x0000004ce70e7220 */ /* 0x000fe40000410000 */
[----:B------:R-:W-:-:S02]  /*9370*/  FMUL.FTZ R151, R19, R224 ;  /* 0x000000e013977220 */ /* 0x000fc40000410000 */
[-C--:B------:R-:W-:Y:S02]  /*9380*/  FMUL.FTZ R132, R132, -R221.reuse ;  /* 0x800000dd84847220 */ /* 0x080fe40000410000 */
[----:B------:R-:W-:Y:S01]  /*9390*/  FFMA.FTZ R184, R133, R221, R184 ;  /* 0x000000dd85b87223 */ /* 0x000fe200000100b8 */
[----:B------:R1:W-:Y:S01]  /*93a0*/  STS [R2.X4+0x898], R151 ;  /* 0x0008989702007388 */ /* 0x0003e20000004800 */
[----:B------:R-:W-:Y:S02]  /*93b0*/  FMUL.FTZ R15, R236, R226 ;  /* 0x000000e2ec0f7220 */ /* 0x000fe40000410000 */
[----:B------:R-:W-:Y:S02]  /*93c0*/  FMUL.FTZ R191, R125, R14 ;  /* 0x0000000e7dbf7220 */ /* 0x000fe40000410000 */
[----:B------:R-:W-:Y:S02]  /*93d0*/  FFMA.FTZ R133, R133, R220, -R132 ;  /* 0x000000dc85857223 */ /* 0x000fe40000010884 */
[----:B------:R-:W-:Y:S01]  /*93e0*/  FADD.FTZ R219, -R219, R184 ;  /* 0x000000b8dbdb7221 */ /* 0x000fe20000010100 */
[----:B------:R3:W-:Y:S01]  /*93f0*/  STS [R2.X4+0x8bc], R191 ;  /* 0x0008bcbf02007388 */ /* 0x0007e20000004800 */
[----:B------:R-:W-:-:S02]  /*9400*/  FFMA.FTZ R3, R195, R224, R15 ;  /* 0x000000e0c3037223 */ /* 0x000fc4000001000f */
[-C--:B-1----:R-:W-:Y:S02]  /*9410*/  FMUL.FTZ R151, R178, R79.reuse ;  /* 0x0000004fb2977220 */ /* 0x082fe40000410000 */
[----:B------:R-:W-:Y:S02]  /*9420*/  FMUL.FTZ R152, R234, UR42 ;  /* 0x0000002aea987c20 */ /* 0x000fe40008410000 */
[----:B------:R-:W-:Y:S02]  /*9430*/  FMUL.FTZ R15, R222, R79 ;  /* 0x0000004fde0f7220 */ /* 0x000fe40000410000 */
[----:B------:R-:W-:Y:S02]  /*9440*/  FMUL.FTZ R171, R19, R226 ;  /* 0x000000e213ab7220 */ /* 0x000fe40000410000 */
[----:B------:R-:W-:Y:S02]  /*9450*/  FADD.FTZ R218, R218, R133 ;  /* 0x00000085dada7221 */ /* 0x000fe40000010000 */
[----:B------:R-:W-:Y:S01]  /*9460*/  FMUL.FTZ R131, R134, -R219 ;  /* 0x800000db86837220 */ /* 0x000fe20000410000 */
[----:B------:R1:W-:Y:S01]  /*9470*/  STS [R2.X4+0x89c], R171 ;  /* 0x00089cab02007388 */ /* 0x0003e20000004800 */
[----:B---3--:R-:W-:-:S02]  /*9480*/  FMUL.FTZ R191, R130, R198 ;  /* 0x000000c682bf7220 */ /* 0x008fc40000410000 */
[C---:B------:R-:W-:Y:S02]  /*9490*/  FMUL.FTZ R13, R176.reuse, R151 ;  /* 0x00000097b00d7220 */ /* 0x040fe40000410000 */
[C---:B------:R-:W-:Y:S01]  /*94a0*/  FMUL.FTZ R179, R189.reuse, UR42 ;  /* 0x0000002abdb37c20 */ /* 0x040fe20008410000 */
[----:B------:R3:W-:Y:S01]  /*94b0*/  STS [R2.X4+0x8b4], R191 ;  /* 0x0008b4bf02007388 */ /* 0x0007e20000004800 */
[C---:B------:R-:W-:Y:S02]  /*94c0*/  FFMA.FTZ R152, R189.reuse, UR43, -R152 ;  /* 0x0000002bbd987c23 */ /* 0x040fe40008010898 */
[----:B------:R-:W-:Y:S02]  /*94d0*/  FMUL.FTZ R132, R176, R15 ;  /* 0x0000000fb0847220 */ /* 0x000fe40000410000 */
[----:B------:R-:W-:Y:S02]  /*94e0*/  FMUL.FTZ R189, R189, R77 ;  /* 0x0000004dbdbd7220 */ /* 0x000fe40000410000 */
[----:B------:R-:W-:-:S02]  /*94f0*/  FMUL.FTZ R134, R134, -R218 ;  /* 0x800000da86867220 */ /* 0x000fc40000410000 */
[----:B------:R-:W-:Y:S02]  /*9500*/  FFMA.FTZ R131, R135, R218, -R131 ;  /* 0x000000da87837223 */ /* 0x000fe40000010883 */
[-C--:B------:R-:W-:Y:S02]  /*9510*/  FFMA.FTZ R13, R180, R15.reuse, R13 ;  /* 0x0000000fb40d7223 */ /* 0x080fe4000001000d */
[----:B-1----:R-:W-:Y:S02]  /*9520*/  FMUL.FTZ R171, R18, R15 ;  /* 0x0000000f12ab7220 */ /* 0x002fe40000410000 */
[----:B------:R-:W-:Y:S02]  /*9530*/  FFMA.FTZ R15, R180, R151, -R132 ;  /* 0x00000097b40f7223 */ /* 0x000fe40000010884 */
[----:B---3--:R-:W-:Y:S01]  /*9540*/  FMUL.FTZ R191, R234, R77 ;  /* 0x0000004deabf7220 */ /* 0x008fe20000410000 */
[----:B------:R-:W-:Y:S01]  /*9550*/  STS [R2.X4+0x890], R171 ;  /* 0x000890ab02007388 */ /* 0x000fe20000004800 */
[----:B------:R-:W-:-:S02]  /*9560*/  FMUL.FTZ R132, R181, R189 ;  /* 0x000000bdb5847220 */ /* 0x000fc40000410000 */
[----:B------:R-:W-:Y:S02]  /*9570*/  FFMA.FTZ R134, R135, R219, R134 ;  /* 0x000000db87867223 */ /* 0x000fe40000010086 */
[----:B------:R-:W-:Y:S02]  /*9580*/  FADD.FTZ R216, R216, R131 ;  /* 0x00000083d8d87221 */ /* 0x000fe40000010000 */
[----:B------:R-:W-:Y:S02]  /*9590*/  FMUL.FTZ R228, R229, R78 ;  /* 0x0000004ee5e47220 */ /* 0x000fe40000410000 */
[----:B------:R-:W-:Y:S02]  /*95a0*/  FFMA.FTZ R131, R182, R191, R132 ;  /* 0x000000bfb6837223 */ /* 0x000fe40000010084 */
[----:B------:R-:W-:Y:S02]  /*95b0*/  FADD.FTZ R217, -R217, R134 ;  /* 0x00000086d9d97221 */ /* 0x000fe40000010100 */
[----:B------:R-:W-:-:S02]  /*95c0*/  FMUL.FTZ R132, R136, -R216 ;  /* 0x800000d888847220 */ /* 0x000fc40000410000 */
[----:B------:R-:W-:Y:S02]  /*95d0*/  FMUL.FTZ R203, R123, R228 ;  /* 0x000000e47bcb7220 */ /* 0x000fe40000410000 */
[----:B------:R-:W-:Y:S02]  /*95e0*/  FMUL.FTZ R133, R18, R151 ;  /* 0x0000009712857220 */ /* 0x000fe40000410000 */
[-C--:B------:R-:W-:Y:S01]  /*95f0*/  FMUL.FTZ R136, R136, -R217.reuse ;  /* 0x800000d988887220 */ /* 0x080fe20000410000 */
[----:B------:R1:W-:Y:S01]  /*9600*/  STS [R2.X4+0x8ac], R203 ;  /* 0x0008accb02007388 */ /* 0x0003e20000004800 */
[----:B------:R-:W-:Y:S02]  /*9610*/  FFMA.FTZ R132, R137, R217, R132 ;  /* 0x000000d989847223 */ /* 0x000fe40000010084 */
[----:B------:R-:W-:Y:S01]  /*9620*/  FFMA.FTZ R174, R117, -R174, R238 ;  /* 0x800000ae75ae7223 */ /* 0x000fe200000100ee */
[----:B------:R3:W-:Y:S01]  /*9630*/  STS [R2.X4+0x894], R133 ;  /* 0x0008948502007388 */ /* 0x0007e20000004800 */
[----:B------:R-:W-:-:S02]  /*9640*/  FMUL.FTZ R135, R181, R191 ;  /* 0x000000bfb5877220 */ /* 0x000fc40000410000 */
[-C--:B------:R-:W-:Y:S02]  /*9650*/  FMUL.FTZ R184, R221, R82.reuse ;  /* 0x00000052ddb87220 */ /* 0x080fe40000410000 */
[----:B------:R-:W-:Y:S02]  /*9660*/  FMUL.FTZ R134, R220, R82 ;  /* 0x00000052dc867220 */ /* 0x000fe40000410000 */
[----:B------:R-:W-:Y:S02]  /*9670*/  FFMA.FTZ R137, R137, R216, -R136 ;  /* 0x000000d889897223 */ /* 0x000fe40000010888 */
[----:B------:R-:W-:Y:S02]  /*9680*/  FADD.FTZ R215, -R215, R132 ;  /* 0x00000084d7d77221 */ /* 0x000fe40000010100 */
[-C--:B-1----:R-:W-:Y:S02]  /*9690*/  FMUL.FTZ R203, R128, R189.reuse ;  /* 0x000000bd80cb7220 */ /* 0x082fe40000410000 */
[----:B------:R-:W-:-:S02]  /*96a0*/  FFMA.FTZ R189, R182, R189, -R135 ;  /* 0x000000bdb6bd7223 */ /* 0x000fc40000010887 */
[C---:B---3--:R-:W-:Y:S01]  /*96b0*/  FMUL.FTZ R133, R174.reuse, R184 ;  /* 0x000000b8ae857220 */ /* 0x048fe20000410000 */
[----:B------:R-:W-:Y:S01]  /*96c0*/  STS [R2.X4+0x8a4], R203 ;  /* 0x0008a4cb02007388 */ /* 0x000fe20000004800 */
[-C--:B------:R-:W-:Y:S02]  /*96d0*/  FMUL.FTZ R135, R174, R134.reuse ;  /* 0x00000086ae877220 */ /* 0x080fe40000410000 */
[----:B------:R-:W-:Y:S02]  /*96e0*/  FADD.FTZ R214, R214, R137 ;  /* 0x00000089d6d67221 */ /* 0x000fe40000010000 */
[----:B------:R-:W-:Y:S02]  /*96f0*/  FMUL.FTZ R132, R138, -R215 ;  /* 0x800000d78a847220 */ /* 0x000fe40000410000 */
[-C--:B------:R-:W-:Y:S02]  /*9700*/  FFMA.FTZ R133, R175, R134.reuse, R133 ;  /* 0x00000086af857223 */ /* 0x080fe40000010085 */
[----:B------:R-:W-:-:S02]  /*9710*/  FMUL.FTZ R151, R119, R134 ;  /* 0x0000008677977220 */ /* 0x000fc40000410000 */
[----:B------:R-:W-:Y:S02]  /*9720*/  FFMA.FTZ R134, R175, R184, -R135 ;  /* 0x000000b8af867223 */ /* 0x000fe40000010887 */
[-C--:B------:R-:W-:Y:S01]  /*9730*/  FMUL.FTZ R138, R138, -R214.reuse ;  /* 0x800000d68a8a7220 */ /* 0x080fe20000410000 */
[----:B------:R-:W-:Y:S01]  /*9740*/  STS [R2.X4+0x888], R151 ;  /* 0x0008889702007388 */ /* 0x000fe20000004800 */
[C---:B------:R-:W-:Y:S02]  /*9750*/  FFMA.FTZ R135, R139.reuse, R214, -R132 ;  /* 0x000000d68b877223 */ /* 0x040fe40000010884 */
[----:B------:R-:W-:Y:S02]  /*9760*/  FFMA.FTZ R138, R139, R215, R138 ;  /* 0x000000d78b8a7223 */ /* 0x000fe4000001008a */
[----:B------:R-:W-:Y:S02]  /*9770*/  FADD.FTZ R212, R212, R135 ;  /* 0x00000087d4d47221 */ /* 0x000fe40000010000 */
[----:B------:R-:W-:-:S02]  /*9780*/  FADD.FTZ R213, -R213, R138 ;  /* 0x0000008ad5d57221 */ /* 0x000fc40000010100 */
[C---:B------:R-:W-:Y:S02]  /*9790*/  FMUL.FTZ R132, R140.reuse, -R212 ;  /* 0x800000d48c847220 */ /* 0x040fe40000410000 */
[-C--:B------:R-:W-:Y:S02]  /*97a0*/  FMUL.FTZ R140, R140, -R213.reuse ;  /* 0x800000d58c8c7220 */ /* 0x080fe40000410000 */
[----:B------:R-:W-:Y:S02]  /*97b0*/  FFMA.FTZ R132, R141, R213, R132 ;  /* 0x000000d58d847223 */ /* 0x000fe40000010084 */
[----:B------:R-:W-:Y:S02]  /*97c0*/  FMUL.FTZ R137, R119, R184 ;  /* 0x000000b877897220 */ /* 0x000fe40000410000 */
[----:B------:R-:W-:Y:S02]  /*97d0*/  FMUL.FTZ R139, R219, R81 ;  /* 0x00000051db8b7220 */ /* 0x000fe40000410000 */
[----:B------:R-:W-:Y:S01]  /*97e0*/  FFMA.FTZ R141, R141, R212, -R140 ;  /* 0x000000d48d8d7223 */ /* 0x000fe2000001088c */
[----:B------:R1:W-:Y:S01]  /*97f0*/  STS [R2.X4+0x88c], R137 ;  /* 0x00088c8902007388 */ /* 0x0003e20000004800 */
[----:B------:R-:W-:-:S02]  /*9800*/  FADD.FTZ R211, -R211, R132 ;  /* 0x00000084d3d37221 */ /* 0x000fc40000010100 */
[C---:B------:R-:W-:Y:S02]  /*9810*/  FMUL.FTZ R135, R187.reuse, R230 ;  /* 0x000000e6bb877220 */ /* 0x040fe40000410000 */
[----:B------:R-:W-:Y:S02]  /*9820*/  FMUL.FTZ R136, R172, R139 ;  /* 0x0000008bac887220 */ /* 0x000fe40000410000 */
[----:B------:R-:W-:Y:S02]  /*9830*/  FADD.FTZ R210, R210, R141 ;  /* 0x0000008dd2d27221 */ /* 0x000fe40000010000 */
[----:B------:R-:W-:Y:S02]  /*9840*/  FMUL.FTZ R132, R142, -R211 ;  /* 0x800000d38e847220 */ /* 0x000fe40000410000 */
[----:B-1----:R-:W-:Y:S02]  /*9850*/  FMUL.FTZ R137, R218, R81 ;  /* 0x00000051da897220 */ /* 0x002fe40000410000 */
[----:B------:R-:W-:-:S02]  /*9860*/  FMUL.FTZ R171, R187, R228 ;  /* 0x000000e4bbab7220 */ /* 0x000fc40000410000 */
[----:B------:R-:W-:Y:S02]  /*9870*/  FFMA.FTZ R228, R188, R228, -R135 ;  /* 0x000000e4bce47223 */ /* 0x000fe40000010887 */
[-C--:B------:R-:W-:Y:S02]  /*9880*/  FMUL.FTZ R138, R172, R137.reuse ;  /* 0x00000089ac8a7220 */ /* 0x080fe40000410000 */
[-C--:B------:R-:W-:Y:S02]  /*9890*/  FFMA.FTZ R135, R173, R137.reuse, R136 ;  /* 0x00000089ad877223 */ /* 0x080fe40000010088 */
[----:B------:R-:W-:Y:S02]  /*98a0*/  FMUL.FTZ R151, R120, R137 ;  /* 0x0000008978977220 */ /* 0x000fe40000410000 */
[-C--:B------:R-:W-:Y:S02]  /*98b0*/  FMUL.FTZ R142, R142, -R210.reuse ;  /* 0x800000d28e8e7220 */ /* 0x080fe40000410000 */
[----:B------:R-:W-:Y:S01]  /*98c0*/  FFMA.FTZ R137, R143, R210, -R132 ;  /* 0x000000d28f897223 */ /* 0x000fe20000010884 */
[----:B------:R-:W-:Y:S01]  /*98d0*/  STS [R2.X4+0x880], R151 ;  /* 0x0008809702007388 */ /* 0x000fe20000004800 */
[----:B------:R-:W-:-:S02]  /*98e0*/  FMUL.FTZ R132, R183, R198 ;  /* 0x000000c6b7847220 */ /* 0x000fc40000410000 */
[----:B------:R-:W-:Y:S02]  /*98f0*/  FFMA.FTZ R142, R143, R211, R142 ;  /* 0x000000d38f8e7223 */ /* 0x000fe4000001008e */
[----:B------:R-:W-:Y:S02]  /*9900*/  FADD.FTZ R208, R208, R137 ;  /* 0x00000089d0d07221 */ /* 0x000fe40000010000 */
[-C--:B------:R-:W-:Y:S02]  /*9910*/  FMUL.FTZ R137, R183, R202.reuse ;  /* 0x000000cab7897220 */ /* 0x080fe40000410000 */
[----:B------:R-:W-:Y:S02]  /*9920*/  FFMA.FTZ R202, R185, R202, R132 ;  /* 0x000000cab9ca7223 */ /* 0x000fe40000010084 */
[----:B------:R-:W-:Y:S02]  /*9930*/  FADD.FTZ R209, -R209, R142 ;  /* 0x0000008ed1d17221 */ /* 0x000fe40000010100 */
[----:B------:R-:W-:-:S02]  /*9940*/  FMUL.FTZ R132, R144, -R208 ;  /* 0x800000d090847220 */ /* 0x000fc40000410000 */
[-C--:B------:R-:W-:Y:S02]  /*9950*/  FMUL.FTZ R144, R144, -R209.reuse ;  /* 0x800000d190907220 */ /* 0x080fe40000410000 */
[----:B------:R-:W-:Y:S02]  /*9960*/  FFMA.FTZ R132, R145, R209, R132 ;  /* 0x000000d191847223 */ /* 0x000fe40000010084 */
[-C--:B------:R-:W-:Y:S02]  /*9970*/  FFMA.FTZ R136, R173, R139.reuse, -R138 ;  /* 0x0000008bad887223 */ /* 0x080fe4000001088a */
[-C--:B------:R-:W-:Y:S02]  /*9980*/  FMUL.FTZ R140, R217, R84.reuse ;  /* 0x00000054d98c7220 */ /* 0x080fe40000410000 */
[----:B------:R-:W-:Y:S02]  /*9990*/  FMUL.FTZ R138, R216, R84 ;  /* 0x00000054d88a7220 */ /* 0x000fe40000410000 */
[----:B------:R-:W-:-:S02]  /*99a0*/  FMUL.FTZ R141, R120, R139 ;  /* 0x0000008b788d7220 */ /* 0x000fc40000410000 */
[----:B------:R-:W-:Y:S02]  /*99b0*/  FFMA.FTZ R145, R145, R208, -R144 ;  /* 0x000000d091917223 */ /* 0x000fe40000010890 */
[----:B------:R-:W-:Y:S01]  /*99c0*/  FADD.FTZ R207, -R207, R132 ;  /* 0x00000084cfcf7221 */ /* 0x000fe20000010100 */
[----:B------:R1:W-:Y:S01]  /*99d0*/  STS [R2.X4+0x884], R141 ;  /* 0x0008848d02007388 */ /* 0x0003e20000004800 */
[----:B------:R-:W-:Y:S02]  /*99e0*/  FFMA.FTZ R198, R185, R198, -R137 ;  /* 0x000000c6b9c67223 */ /* 0x000fe40000010889 */
[C---:B------:R-:W-:Y:S02]  /*99f0*/  FMUL.FTZ R137, R169.reuse, R140 ;  /* 0x0000008ca9897220 */ /* 0x040fe40000410000 */
[----:B------:R-:W-:Y:S02]  /*9a00*/  FMUL.FTZ R139, R169, R138 ;  /* 0x0000008aa98b7220 */ /* 0x000fe40000410000 */
[----:B------:R-:W-:-:S02]  /*9a10*/  FADD.FTZ R206, R206, R145 ;  /* 0x00000091cece7221 */ /* 0x000fc40000010000 */
[----:B------:R-:W-:Y:S02]  /*9a20*/  FMUL.FTZ R132, R146, -R207 ;  /* 0x800000cf92847220 */ /* 0x000fe40000410000 */
[CC--:B------:R-:W-:Y:S02]  /*9a30*/  FFMA.FTZ R137, R170.reuse, R138.reuse, R137 ;  /* 0x0000008aaa897223 */ /* 0x0c0fe40000010089 */
[----:B-1----:R-:W-:Y:S02]  /*9a40*/  FMUL.FTZ R141, R113, R138 ;  /* 0x0000008a718d7220 */ /* 0x002fe40000410000 */
[----:B------:R-:W-:Y:S02]  /*9a50*/  FFMA.FTZ R138, R170, R140, -R139 ;  /* 0x0000008caa8a7223 */ /* 0x000fe4000001088b */
[-C--:B------:R-:W-:Y:S01]  /*9a60*/  FMUL.FTZ R146, R146, -R206.reuse ;  /* 0x800000ce92927220 */ /* 0x080fe20000410000 */
[----:B------:R-:W-:Y:S01]  /*9a70*/  STS [R2.X4+0x878], R141 ;  /* 0x0008788d02007388 */ /* 0x000fe20000004800 */
[----:B------:R-:W-:-:S02]  /*9a80*/  FFMA.FTZ R139, R147, R206, -R132 ;  /* 0x000000ce938b7223 */ /* 0x000fc40000010884 */
[----:B------:R-:W-:Y:S02]  /*9a90*/  FMUL.FTZ R145, R199, R14 ;  /* 0x0000000ec7917220 */ /* 0x000fe40000410000 */
[----:B------:R-:W-:Y:S02]  /*9aa0*/  FFMA.FTZ R146, R147, R207, R146 ;  /* 0x000000cf93927223 */ /* 0x000fe40000010092 */
[----:B------:R-:W-:Y:S02]  /*9ab0*/  FADD.FTZ R204, R204, R139 ;  /* 0x0000008bcccc7221 */ /* 0x000fe40000010000 */
[----:B------:R-:W-:Y:S02]  /*9ac0*/  FMUL.FTZ R143, R113, R140 ;  /* 0x0000008c718f7220 */ /* 0x000fe40000410000 */
[-C--:B------:R-:W-:Y:S02]  /*9ad0*/  FMUL.FTZ R151, R199, R12.reuse ;  /* 0x0000000cc7977220 */ /* 0x080fe40000410000 */
[----:B------:R-:W-:Y:S01]  /*9ae0*/  FFMA.FTZ R132, R154, R12, R145 ;  /* 0x0000000c9a847223 */ /* 0x000fe20000010091 */
[----:B------:R1:W-:Y:S01]  /*9af0*/  STS [R2.X4+0x87c], R143 ;  /* 0x00087c8f02007388 */ /* 0x0003e20000004800 */
[----:B------:R-:W-:-:S02]  /*9b00*/  FADD.FTZ R205, -R205, R146 ;  /* 0x00000092cdcd7221 */ /* 0x000fc40000010100 */
[CC--:B------:R-:W-:Y:S02]  /*9b10*/  FMUL.FTZ R12, R148.reuse, -R204.reuse ;  /* 0x800000cc940c7220 */ /* 0x0c0fe40000410000 */
[-C--:B------:R-:W-:Y:S02]  /*9b20*/  FMUL.FTZ R148, R148, -R205.reuse ;  /* 0x800000cd94947220 */ /* 0x080fe40000410000 */
[----:B------:R-:W-:Y:S02]  /*9b30*/  FFMA.FTZ R12, R149, R205, R12 ;  /* 0x000000cd950c7223 */ /* 0x000fe4000001000c */
[-C--:B------:R-:W-:Y:S02]  /*9b40*/  FMUL.FTZ R139, R214, R83.reuse ;  /* 0x00000053d68b7220 */ /* 0x080fe40000410000 */
[----:B-1----:R-:W-:Y:S02]  /*9b50*/  FMUL.FTZ R143, R215, R83 ;  /* 0x00000053d78f7220 */ /* 0x002fe40000410000 */
[----:B------:R-:W-:-:S02]  /*9b60*/  FFMA.FTZ R149, R149, R204, -R148 ;  /* 0x000000cc95957223 */ /* 0x000fc40000010894 */
[----:B------:R-:W-:Y:S02]  /*9b70*/  FMUL.FTZ R140, R167, R143 ;  /* 0x0000008fa78c7220 */ /* 0x000fe40000410000 */
[----:B------:R-:W-:Y:S02]  /*9b80*/  FADD.FTZ R233, -R233, R12 ;  /* 0x0000000ce9e97221 */ /* 0x000fe40000010100 */
[-C--:B------:R-:W-:Y:S02]  /*9b90*/  FMUL.FTZ R145, R114, R139.reuse ;  /* 0x0000008b72917220 */ /* 0x080fe40000410000 */
[-C--:B------:R-:W-:Y:S02]  /*9ba0*/  FFMA.FTZ R140, R168, R139.reuse, R140 ;  /* 0x0000008ba88c7223 */ /* 0x080fe4000001008c */
[----:B------:R-:W-:Y:S01]  /*9bb0*/  FMUL.FTZ R142, R167, R139 ;  /* 0x0000008ba78e7220 */ /* 0x000fe20000410000 */
[----:B------:R1:W-:Y:S01]  /*9bc0*/  STS [R2.X4+0x870], R145 ;  /* 0x0008709102007388 */ /* 0x0003e20000004800 */
[----:B------:R-:W-:-:S02]  /*9bd0*/  FADD.FTZ R232, R232, R149 ;  /* 0x00000095e8e87221 */ /* 0x000fc40000010000 */
[-C--:B------:R-:W-:Y:S02]  /*9be0*/  FMUL.FTZ R139, R233, R89.reuse ;  /* 0x00000059e98b7220 */ /* 0x080fe40000410000 */
[----:B------:R-:W-:Y:S02]  /*9bf0*/  FMUL.FTZ R12, R205, R90 ;  /* 0x0000005acd0c7220 */ /* 0x000fe40000410000 */
[----:B------:R-:W-:Y:S02]  /*9c00*/  FMUL.FTZ R141, R232, R89 ;  /* 0x00000059e88d7220 */ /* 0x000fe40000410000 */
[----:B------:R-:W-:Y:S02]  /*9c10*/  FMUL.FTZ R146, R20, R139 ;  /* 0x0000008b14927220 */ /* 0x000fe40000410000 */
[----:B------:R-:W-:Y:S02]  /*9c20*/  FFMA.FTZ R14, R154, R14, -R151 ;  /* 0x0000000e9a0e7223 */ /* 0x000fe40000010897 */
[----:B------:R-:W-:-:S02]  /*9c30*/  FFMA.FTZ R142, R168, R143, -R142 ;  /* 0x0000008fa88e7223 */ /* 0x000fc4000001088e */
[----:B------:R-:W-:Y:S02]  /*9c40*/  FMUL.FTZ R151, R114, R143 ;  /* 0x0000008f72977220 */ /* 0x000fe40000410000 */
[----:B------:R-:W-:Y:S02]  /*9c50*/  FMUL.FTZ R144, R204, R90 ;  /* 0x0000005acc907220 */ /* 0x000fe40000410000 */
[----:B------:R-:W-:Y:S01]  /*9c60*/  FMUL.FTZ R143, R16, R12 ;  /* 0x0000000c108f7220 */ /* 0x000fe20000410000 */
[----:B------:R3:W-:Y:S01]  /*9c70*/  STS [R2.X4+0x874], R151 ;  /* 0x0008749702007388 */ /* 0x0007e20000004800 */
[----:B------:R-:W-:Y:S02]  /*9c80*/  FFMA.FTZ R146, R21, R141, R146 ;  /* 0x0000008d15927223 */ /* 0x000fe40000010092 */
[-C--:B------:R-:W-:Y:S02]  /*9c90*/  FMUL.FTZ R184, R213, R86.reuse ;  /* 0x00000056d5b87220 */ /* 0x080fe40000410000 */
[----:B------:R-:W-:-:S02]  /*9ca0*/  FMUL.FTZ R148, R212, R86 ;  /* 0x00000056d4947220 */ /* 0x000fc40000410000 */
[----:B------:R-:W-:Y:S02]  /*9cb0*/  FFMA.FTZ R143, R17, R144, R143 ;  /* 0x00000090118f7223 */ /* 0x000fe4000001008f */
[----:B------:R-:W-:Y:S02]  /*9cc0*/  FADD.FTZ R146, RZ, R146 ;  /* 0x00000092ff927221 */ /* 0x000fe40000010000 */
[C---:B-1----:R-:W-:Y:S02]  /*9cd0*/  FMUL.FTZ R145, R165.reuse, R184 ;  /* 0x000000b8a5917220 */ /* 0x042fe40000410000 */
[----:B------:R-:W-:Y:S02]  /*9ce0*/  FMUL.FTZ R147, R165, R148 ;  /* 0x00000094a5937220 */ /* 0x000fe40000410000 */
[----:B------:R-:W-:Y:S02]  /*9cf0*/  FFMA.FTZ R230, R188, R230, R171 ;  /* 0x000000e6bce67223 */ /* 0x000fe400000100ab */
[----:B------:R-:W-:-:S02]  /*9d00*/  FADD.FTZ R171, R146, R143 ;  /* 0x0000008f92ab7221 */ /* 0x000fc40000010000 */
[C---:B------:R-:W-:Y:S02]  /*9d10*/  FFMA.FTZ R143, R166.reuse, R148, R145 ;  /* 0x00000094a68f7223 */ /* 0x040fe40000010091 */
[----:B------:R-:W-:Y:S02]  /*9d20*/  FFMA.FTZ R145, R166, R184, -R147 ;  /* 0x000000b8a6917223 */ /* 0x000fe40000010893 */
[----:B------:R-:W-:Y:S02]  /*9d30*/  FMUL.FTZ R147, R207, R87 ;  /* 0x00000057cf937220 */ /* 0x000fe40000410000 */
[----:B------:R-:W-:Y:S02]  /*9d40*/  FMUL.FTZ R223, R105, R148 ;  /* 0x0000009469df7220 */ /* 0x000fe40000410000 */
[----:B------:R-:W-:Y:S02]  /*9d50*/  FMUL.FTZ R148, R16, R144 ;  /* 0x0000009010947220 */ /* 0x000fe40000410000 */
[----:B------:R-:W-:Y:S01]  /*9d60*/  FMUL.FTZ R146, R20, R141 ;  /* 0x0000008d14927220 */ /* 0x000fe20000410000 */
[----:B------:R-:W-:Y:S01]  /*9d70*/  STS [R2.X4+0x868], R223 ;  /* 0x000868df02007388 */ /* 0x000fe20000004800 */
[----:B------:R-:W-:-:S02]  /*9d80*/  FMUL.FTZ R149, R206, R87 ;  /* 0x00000057ce957220 */ /* 0x000fc40000410000 */
[----:B------:R-:W-:Y:S02]  /*9d90*/  FMUL.FTZ R177, R109, R147 ;  /* 0x000000936db17220 */ /* 0x000fe40000410000 */
[----:B---3--:R-:W-:Y:S02]  /*9da0*/  FFMA.FTZ R151, R17, R12, -R148 ;  /* 0x0000000c11977223 */ /* 0x008fe40000010894 */
[----:B------:R-:W-:Y:S02]  /*9db0*/  FFMA.FTZ R146, R21, R139, -R146 ;  /* 0x0000008b15927223 */ /* 0x000fe40000010892 */
[----:B------:R-:W-:Y:S02]  /*9dc0*/  FFMA.FTZ R148, R160, R149, R177 ;  /* 0x00000095a0947223 */ /* 0x000fe400000100b1 */
[----:B------:R-:W-:Y:S02]  /*9dd0*/  FMUL.FTZ R158, R197, UR42 ;  /* 0x0000002ac59e7c20 */ /* 0x000fe40008410000 */
[----:B------:R-:W-:-:S02]  /*9de0*/  FMUL.FTZ R197, R128, R191 ;  /* 0x000000bf80c57220 */ /* 0x000fc40000410000 */
[----:B------:R-:W-:Y:S02]  /*9df0*/  FADD.FTZ R146, RZ, R146 ;  /* 0x00000092ff927221 */ /* 0x000fe40000010000 */
[----:B------:R-:W-:Y:S01]  /*9e00*/  FADD.FTZ R171, R171, R148 ;  /* 0x00000094abab7221 */ /* 0x000fe20000010000 */
[----:B------:R1:W-:Y:S01]  /*9e10*/  STS [R2.X4+0x8a0], R197 ;  /* 0x0008a0c502007388 */ /* 0x0003e20000004800 */
[----:B------:R-:W-:Y:S02]  /*9e20*/  FMUL.FTZ R148, R109, R149 ;  /* 0x000000956d947220 */ /* 0x000fe40000410000 */
[----:B------:R-:W-:Y:S02]  /*9e30*/  FADD.FTZ R146, R146, R151 ;  /* 0x0000009792927221 */ /* 0x000fe40000010000 */
[----:B------:R-:W-:Y:S02]  /*9e40*/  FFMA.FTZ R151, R160, R147, -R148 ;  /* 0x00000093a0977223 */ /* 0x000fe40000010894 */
[----:B------:R-:W-:-:S02]  /*9e50*/  FMUL.FTZ R148, R208, R88 ;  /* 0x00000058d0947220 */ /* 0x000fc40000410000 */
[----:B------:R-:W-:Y:S02]  /*9e60*/  FMUL.FTZ R236, R236, R224 ;  /* 0x000000e0ecec7220 */ /* 0x000fe40000410000 */
[-C--:B-1----:R-:W-:Y:S02]  /*9e70*/  FMUL.FTZ R197, R211, R85.reuse ;  /* 0x00000055d3c57220 */ /* 0x082fe40000410000 */
[----:B------:R-:W-:Y:S02]  /*9e80*/  FMUL.FTZ R225, R105, R184 ;  /* 0x000000b869e17220 */ /* 0x000fe40000410000 */
[----:B------:R-:W-:Y:S02]  /*9e90*/  FMUL.FTZ R191, R210, R85 ;  /* 0x00000055d2bf7220 */ /* 0x000fe40000410000 */
[----:B------:R-:W-:Y:S01]  /*9ea0*/  FMUL.FTZ R203, R163, R197 ;  /* 0x000000c5a3cb7220 */ /* 0x000fe20000410000 */
[----:B------:R-:W-:Y:S01]  /*9eb0*/  STS [R2.X4+0x86c], R225 ;  /* 0x00086ce102007388 */ /* 0x000fe20000004800 */
[----:B------:R-:W-:-:S02]  /*9ec0*/  FADD.FTZ R146, R146, R151 ;  /* 0x0000009792927221 */ /* 0x000fc40000010000 */
[----:B------:R-:W-:Y:S02]  /*9ed0*/  FMUL.FTZ R184, R209, R88 ;  /* 0x00000058d1b87220 */ /* 0x000fe40000410000 */
[----:B------:R-:W-:Y:S02]  /*9ee0*/  FMUL.FTZ R151, R161, R148 ;  /* 0x00000094a1977220 */ /* 0x000fe40000410000 */
[----:B------:R-:W-:Y:S02]  /*9ef0*/  FFMA.FTZ R195, R195, R226, -R236 ;  /* 0x000000e2c3c37223 */ /* 0x000fe400000108ec */
[-C--:B------:R-:W-:Y:S02]  /*9f00*/  FMUL.FTZ R223, R108, R191.reuse ;  /* 0x000000bf6cdf7220 */ /* 0x080fe40000410000 */
[-C--:B------:R-:W-:Y:S02]  /*9f10*/  FFMA.FTZ R226, R164, R191.reuse, R203 ;  /* 0x000000bfa4e27223 */ /* 0x080fe400000100cb */
[----:B------:R-:W-:Y:S01]  /*9f20*/  FMUL.FTZ R191, R163, R191 ;  /* 0x000000bfa3bf7220 */ /* 0x000fe20000410000 */
[----:B------:R-:W-:Y:S01]  /*9f30*/  STS [R2.X4+0x860], R223 ;  /* 0x000860df02007388 */ /* 0x000fe20000004800 */
[----:B------:R-:W-:-:S02]  /*9f40*/  FFMA.FTZ R151, R162, R184, -R151 ;  /* 0x000000b8a2977223 */ /* 0x000fc40000010897 */
[----:B------:R-:W-:Y:S02]  /*9f50*/  FFMA.FTZ R191, R164, R197, -R191 ;  /* 0x000000c5a4bf7223 */ /* 0x000fe400000108bf */
[----:B------:R-:W-:Y:S02]  /*9f60*/  FADD.FTZ R146, R146, R151 ;  /* 0x0000009792927221 */ /* 0x000fe40000010000 */
[----:B------:R-:W-:Y:S02]  /*9f70*/  FMUL.FTZ R177, R161, R184 ;  /* 0x000000b8a1b17220 */ /* 0x000fe40000410000 */
[----:B------:R-:W-:Y:S02]  /*9f80*/  FADD.FTZ R146, R146, R191 ;  /* 0x000000bf92927221 */ /* 0x000fe40000010000 */
        /* <DEDUP_REMOVED lines=13> */
[----:B------:R-:W-:Y:S02]  /*a060*/  FADD.FTZ R140, R140, R135 ;  /* 0x000000878c8c7221 */ /* 0x000fe40000010000 */
[----:B------:R-:W-:Y:S01]  /*a070*/  FMUL.FTZ R197, R108, R197 ;  /* 0x000000c56cc57220 */ /* 0x000fe20000410000 */
[----:B------:R-:W-:Y:S01]  /*a080*/  LEA R15, R15, -R96, 0x1 ;  /* 0x800000600f0f7211 */ /* 0x000fe200078e08ff */
[----:B------:R-:W-:-:S02]  /*a090*/  FADD.FTZ R140, R140, R133 ;  /* 0x000000858c8c7221 */ /* 0x000fc40000010000 */
[----:B------:R-:W-:Y:S01]  /*a0a0*/  FMUL.FTZ R177, R99, R148 ;  /* 0x0000009463b17220 */ /* 0x000fe20000410000 */
[----:B------:R-:W-:Y:S01]  /*a0b0*/  ISETP.GE.AND P0, PT, R15, 0x1, PT ;  /* 0x000000010f00780c */ /* 0x000fe20003f06270 */
[----:B------:R-:W-:Y:S01]  /*a0c0*/  FMUL.FTZ R151, R99, R184 ;  /* 0x000000b863977220 */ /* 0x000fe20000410000 */
[----:B------:R-:W-:Y:S01]  /*a0d0*/  STS [R2.X4+0x864], R197 ;  /* 0x000864c502007388 */ /* 0x000fe20000004800 */
[C---:B------:R-:W-:Y:S02]  /*a0e0*/  FMUL.FTZ R149, R102.reuse, R149 ;  /* 0x0000009566957220 */ /* 0x040fe40000410000 */
[----:B------:R-:W-:Y:S01]  /*a0f0*/  FMUL.FTZ R147, R102, R147 ;  /* 0x0000009366937220 */ /* 0x000fe20000410000 */
[----:B------:R-:W-:Y:S01]  /*a100*/  STS [R2.X4+0x858], R177 ;  /* 0x000858b102007388 */ /* 0x000fe20000004800 */
[C---:B------:R-:W-:Y:S02]  /*a110*/  FMUL.FTZ R143, R25.reuse, R144 ;  /* 0x00000090198f7220 */ /* 0x040fe40000410000 */
[----:B------:R-:W-:Y:S01]  /*a120*/  FMUL.FTZ R135, R25, R12 ;  /* 0x0000000c19877220 */ /* 0x000fe20000410000 */
[----:B------:R1:W-:Y:S01]  /*a130*/  STS [R2.X4+0x85c], R151 ;  /* 0x00085c9702007388 */ /* 0x0003e20000004800 */
[----:B------:R-:W-:-:S02]  /*a140*/  FMUL.FTZ R141, R22, R141 ;  /* 0x0000008d168d7220 */ /* 0x000fc40000410000 */
[----:B------:R-:W-:Y:S01]  /*a150*/  FMUL.FTZ R139, R22, R139 ;  /* 0x0000008b168b7220 */ /* 0x000fe20000410000 */
[----:B------:R-:W-:Y:S01]  /*a160*/  STS [R2.X4+0x850], R149 ;  /* 0x0008509502007388 */ /* 0x000fe20000004800 */
[----:B------:R-:W-:Y:S02]  /*a170*/  FADD.FTZ R140, R140, R13 ;  /* 0x0000000d8c8c7221 */ /* 0x000fe40000010000 */
[----:B------:R-:W-:Y:S01]  /*a180*/  FMUL.FTZ R12, R220, UR42 ;  /* 0x0000002adc0c7c20 */ /* 0x000fe20008410000 */
[----:B------:R3:W-:Y:S01]  /*a190*/  STS [R2.X4+0x854], R147 ;  /* 0x0008549302007388 */ /* 0x0007e20000004800 */
[----:B------:R-:W-:Y:S02]  /*a1a0*/  FADD.FTZ R140, R140, R3 ;  /* 0x000000038c8c7221 */ /* 0x000fe40000010000 */
[----:B------:R-:W-:Y:S01]  /*a1b0*/  FMUL.FTZ R13, R221, UR42 ;  /* 0x0000002add0d7c20 */ /* 0x000fe20008410000 */
[----:B------:R-:W-:Y:S01]  /*a1c0*/  STS [R2.X4+0x848], R143 ;  /* 0x0008488f02007388 */ /* 0x000fe20000004800 */
[----:B------:R-:W-:-:S02]  /*a1d0*/  FMUL.FTZ R3, R219, UR42 ;  /* 0x0000002adb037c20 */ /* 0x000fc40008410000 */
[----:B------:R-:W-:Y:S01]  /*a1e0*/  FADD.FTZ R134, R134, R195 ;  /* 0x000000c386867221 */ /* 0x000fe20000010000 */
[----:B------:R-:W-:Y:S01]  /*a1f0*/  STS [R2.X4+0x84c], R135 ;  /* 0x00084c8702007388 */ /* 0x000fe20000004800 */
[----:B------:R-:W-:Y:S02]  /*a200*/  FADD.FTZ R131, R140, R131 ;  /* 0x000000838c837221 */ /* 0x000fe40000010000 */
[----:B-1----:R-:W-:Y:S01]  /*a210*/  FFMA.FTZ R151, R221, UR43, -R12 ;  /* 0x0000002bdd977c23 */ /* 0x002fe2000801080c */
[----:B------:R-:W-:Y:S01]  /*a220*/  STS [R2.X4+0x840], R141 ;  /* 0x0008408d02007388 */ /* 0x000fe20000004800 */
[----:B------:R-:W-:Y:S02]  /*a230*/  FFMA.FTZ R184, R220, UR43, R13 ;  /* 0x0000002bdcb87c23 */ /* 0x000fe4000801000d */
[----:B------:R-:W-:Y:S01]  /*a240*/  FFMA.FTZ R224, R218, UR43, R3 ;  /* 0x0000002bdae07c23 */ /* 0x000fe20008010003 */
[----:B------:R1:W-:Y:S01]  /*a250*/  STS [R2.X4+0x844], R139 ;  /* 0x0008448b02007388 */ /* 0x0003e20000004800 */
[----:B------:R-:W-:-:S02]  /*a260*/  FADD.FTZ R189, R134, R189 ;  /* 0x000000bd86bd7221 */ /* 0x000fc40000010000 */
[----:B---3--:R-:W-:Y:S02]  /*a270*/  FMUL.FTZ R147, R222, UR42 ;  /* 0x0000002ade937c20 */ /* 0x008fe40008410000 */
[----:B------:R-:W-:Y:S02]  /*a280*/  FMUL.FTZ R149, R178, UR42 ;  /* 0x0000002ab2957c20 */ /* 0x000fe40008410000 */
[----:B------:R-:W-:Y:S02]  /*a290*/  FMUL.FTZ R148, R216, UR42 ;  /* 0x0000002ad8947c20 */ /* 0x000fe40008410000 */
[----:B------:R-:W-:Y:S02]  /*a2a0*/  FMUL.FTZ R145, R217, UR42 ;  /* 0x0000002ad9917c20 */ /* 0x000fe40008410000 */
[----:B-1----:R-:W-:Y:S02]  /*a2b0*/  FMUL.FTZ R2, R218, UR42 ;  /* 0x0000002ada027c20 */ /* 0x002fe40008410000 */
[----:B------:R-:W-:-:S02]  /*a2c0*/  FMUL.FTZ R146, R214, UR42 ;  /* 0x0000002ad6927c20 */ /* 0x000fc40008410000 */
        /* <DEDUP_REMOVED lines=14> */
[----:B------:R-:W-:Y:S02]  /*a3b0*/  FADD.FTZ R177, R131, R230 ;  /* 0x000000e683b17221 */ /* 0x000fe40000010000 */
[----:B------:R-:W-:Y:S02]  /*a3c0*/  FFMA.FTZ R194, R231, UR43, -R194 ;  /* 0x0000002be7c27c23 */ /* 0x000fe400080108c2 */
[----:B------:R-:W-:Y:S02]  /*a3d0*/  FFMA.FTZ R158, R229, UR43, -R158 ;  /* 0x0000002be59e7c23 */ /* 0x000fe4000801089e */
[----:B------:R-:W-:-:S02]  /*a3e0*/  FFMA.FTZ R179, R234, UR43, R179 ;  /* 0x0000002beab37c23 */ /* 0x000fc400080100b3 */
[----:B------:R-:W-:Y:S02]  /*a3f0*/  FADD.FTZ R189, R189, R228 ;  /* 0x000000e4bdbd7221 */ /* 0x000fe40000010000 */
        /* <DEDUP_REMOVED lines=50> */
.L_x_10572:
[----:B------:R-:W-:Y:S05]  /*a720*/  BSYNC B0 ;  /* 0x0000000000007941 */ /* 0x000fea0003800000 */
.L_x_10571:
[----:B------:R-:W-:Y:S01]  /*a730*/  ULDC.64 UR32, c[0x0][0x298] ;  /* 0x0000a60000207ab9 */ /* 0x000fe20000000a00 */
[----:B-1----:R-:W-:Y:S01]  /*a740*/  FMUL.FTZ R13, R0, R200 ;  /* 0x000000c8000d7220 */ /* 0x002fe20000410000 */
[----:B------:R-:W-:Y:S01]  /*a750*/  USHF.R.U32.HI UR37, URZ, 0x1, UR33 ;  /* 0x000000013f257899 */ /* 0x000fe20008011621 */
[----:B------:R-:W-:Y:S01]  /*a760*/  FADD.FTZ R177, R177, R202 ;  /* 0x000000cab1b17221 */ /* 0x000fe20000010000 */
[----:B------:R-:W-:Y:S01]  /*a770*/  USHF.R.U64 UR36, UR32, 0x1, UR33 ;  /* 0x0000000120247899 */ /* 0x000fe20008001221 */
[----:B------:R-:W-:Y:S01]  /*a780*/  FADD.FTZ R190, R190, -R13 ;  /* 0x8000000dbebe7221 */ /* 0x000fe20000010000 */
[----:B------:R-:W-:Y:S01]  /*a790*/  UIMAD UR37, UR37, UR31, URZ ;  /* 0x0000001f252572a4 */ /* 0x000fe2000f8e023f */
[----:B------:R-:W-:Y:S01]  /*a7a0*/  IADD3 R13, R96, 0x20, RZ ;  /* 0x00000020600d7810 */ /* 0x000fe20007ffe0ff */
[----:B------:R-:W-:Y:S01]  /*a7b0*/  UIMAD.WIDE.U32 UR32, UR36, UR31, URZ ;  /* 0x0000001f242072a5 */ /* 0x000fe2000f8e003f */
[----:B------:R-:W-:Y:S01]  /*a7c0*/  FMUL.FTZ R12, R0, R201 ;  /* 0x000000c9000c7220 */ /* 0x000fe20000410000 */
[----:B------:R-:W-:Y:S01]  /*a7d0*/  UIMAD UR40, UR38, UR36, UR37 ;  /* 0x00000024262872a4 */ /* 0x000fe2000f8e0225 */
[----:B------:R-:W-:Y:S01]  /*a7e0*/  LEA.HI.SX32 R13, R13, R96, 0x1b ;  /* 0x000000600d0d7211 */ /* 0x000fe200078fdaff */
[----:B------:R-:W-:Y:S01]  /*a7f0*/  ULDC UR41, c[0x0][0x174] ;  /* 0x00005d0000297ab9 */ /* 0x000fe20000000800 */
[----:B------:R-:W-:Y:S01]  /*a800*/  BSSY B0, `(.L_x_10573) ;  /* 0x0000025000007945 */ /* 0x000fe20003800000 */
[----:B------:R-:W-:Y:S01]  /*a810*/  ULDC.64 UR36, c[0x0][0x2a0] ;  /* 0x0000a80000247ab9 */ /* 0x000fe20000000a00 */
[----:B------:R-:W-:Y:S01]  /*a820*/  FADD.FTZ R132, R177, R132 ;  /* 0x00000084b1847221 */ /* 0x000fe20000010000 */
[----:B------:R-:W-:Y:S01]  /*a830*/  UIADD3 UR33, UR40, UR33, URZ ;  /* 0x0000002128217290 */ /* 0x000fe2000fffe03f */
[----:B------:R-:W1:Y:S01]  /*a840*/  LDS R13, [R13.X4+0x8c0] ;  /* 0x0008c0000d0d7984 */ /* 0x000e620000004800 */
[----:B------:R-:W-:Y:S01]  /*a850*/  UIMAD UR40, UR39, UR36, URZ ;  /* 0x00000024272872a4 */ /* 0x000fe2000f8e023f */
[----:B------:R-:W-:Y:S01]  /*a860*/  FADD.FTZ R193, R193, R12 ;  /* 0x0000000cc1c17221 */ /* 0x000fe20000010000 */
[----:B------:R-:W-:Y:S01]  /*a870*/  UIMAD.WIDE.U32 UR32, UR22, UR36, UR32 ;  /* 0x00000024162072a5 */ /* 0x000fe2000f8e0020 */
[C---:B------:R-:W-:Y:S01]  /*a880*/  ISETP.GE.AND P1, PT, R15.reuse, 0x41, PT ;  /* 0x000000410f00780c */ /* 0x040fe20003f26270 */
[----:B------:R-:W-:Y:S01]  /*a890*/  UIMAD UR40, UR22, UR37, UR40 ;  /* 0x00000025162872a4 */ /* 0x000fe2000f8e0228 */
[----:B------:R-:W-:-:S02]  /*a8a0*/  ISETP.GE.AND P2, PT, R15, 0x61, PT ;  /* 0x000000610f00780c */ /* 0x000fc40003f46270 */
        /* <DEDUP_REMOVED lines=17> */
[----:B------:R-:W-:Y:S01]  /*a9c0*/  FADD.FTZ R191, R189, R198 ;  /* 0x000000c6bdbf7221 */ /* 0x000fe20000010000 */
[----:B------:R-:W-:Y:S01]  /*a9d0*/  IADD3 R189, R96, 0x40, RZ ;  /* 0x0000004060bd7810 */ /* 0x000fe20007ffe0ff */
[----:B------:R-:W-:-:S03]  /*a9e0*/  IMAD.WIDE.U32 R2, R195, c[0x0][0x2b0], R2 ;  /* 0x0000ac00c3027a25 */ /* 0x000fc600078e0002 */
[----:B------:R-:W-:Y:S01]  /*a9f0*/  LEA.HI.SX32 R189, R189, R96, 0x1b ;  /* 0x00000060bdbd7211 */ /* 0x000fe200078fdaff */
[----:B------:R-:W-:Y:S01]  /*aa00*/  FADD.FTZ R177, R191, R14 ;  /* 0x0000000ebfb17221 */ /* 0x000fe20000010000 */
[----:B------:R-:W-:Y:S02]  /*aa10*/  IADD3 R3, R3, UR32, RZ ;  /* 0x0000002003037c10 */ /* 0x000fe4000fffe0ff */
[----:B------:R-:W-:Y:S01]  /*aa20*/  IADD3 R191, R96, 0x60, RZ ;  /* 0x0000006060bf7810 */ /* 0x000fe20007ffe0ff */
[----:B------:R-:W-:Y:S05]  /*aa30*/  @!P0 BRA `(.L_x_10574) ;  /* 0x0000001000008947 */ /* 0x000fea0003800000 */
[----:B-1----:R1:W-:Y:S02]  /*aa40*/  RED.E.ADD.F32.FTZ.RN.STRONG.GPU [R2.64+-0xf80], R13 ;  /* 0xfff0800d0200798e */ /* 0x0023e4000c10e7a2 */
.L_x_10574:
[----:B-1----:R-:W-:Y:S05]  /*aa50*/  BSYNC B0 ;  /* 0x0000000000007941 */ /* 0x002fea0003800000 */
.L_x_10573:
[----:B------:R-:W1:Y:S01]  /*aa60*/  LDS R189, [R189.X4+0x940] ;  /* 0x00094000bdbd7984 */ /* 0x000e620000004800 */
[----:B------:R-:W-:Y:S01]  /*aa70*/  BSSY B0, `(.L_x_10575) ;  /* 0x0000004000007945 */ /* 0x000fe20003800000 */
[----:B------:R-:W-:Y:S01]  /*aa80*/  LEA.HI.SX32 R191, R191, R96, 0x1b ;  /* 0x00000060bfbf7211 */ /* 0x000fe200078fdaff */
[----:B------:R-:W-:Y:S05]  /*aa90*/  @!P1 BRA `(.L_x_10576) ;  /* 0x0000001000009947 */ /* 0x000fea0003800000 */
[----:B-1----:R1:W-:Y:S02]  /*aaa0*/  RED.E.ADD.F32.FTZ.RN.STRONG.GPU [R2.64+-0xf00], R189 ;  /* 0xfff100bd0200798e */ /* 0x0023e4000c10e7a2 */
.L_x_10576:
[----:B------:R-:W-:Y:S05]  /*aab0*/  BSYNC B0 ;  /* 0x0000000000007941 */ /* 0x000fea0003800000 */
.L_x_10575:
[----:B------:R-:W3:Y:S01]  /*aac0*/  LDS R191, [R191.X4+0x9c0] ;  /* 0x0009c000bfbf7984 */ /* 0x000ee20000004800 */
[----:B------:R-:W-:Y:S01]  /*aad0*/  BSSY B0, `(.L_x_10577) ;  /* 0x0000005000007945 */ /* 0x000fe20003800000 */
[----:B------:R-:W-:-:S02]  /*aae0*/  IADD3 R13, R96, 0x80, RZ ;  /* 0x00000080600d7810 */ /* 0x000fc40007ffe0ff */
[----:B-1----:R-:W-:Y:S01]  /*aaf0*/  IADD3 R189, R96, 0xa0, RZ ;  /* 0x000000a060bd7810 */ /* 0x002fe20007ffe0ff */
[----:B------:R-:W-:Y:S05]  /*ab00*/  @!P2 BRA `(.L_x_10578) ;  /* 0x000000100000a947 */ /* 0x000fea0003800000 */
[----:B---3--:R1:W-:Y:S02]  /*ab10*/  RED.E.ADD.F32.FTZ.RN.STRONG.GPU [R2.64+-0xe80], R191 ;  /* 0xfff180bf0200798e */ /* 0x0083e4000c10e7a2 */
.L_x_10578:
[----:B------:R-:W-:Y:S05]  /*ab20*/  BSYNC B0 ;  /* 0x0000000000007941 */ /* 0x000fea0003800000 */
.L_x_10577:
        /* <DEDUP_REMOVED lines=14> */
.L_x_10580:
[----:B------:R-:W-:Y:S05]  /*ac10*/  BSYNC B0 ;  /* 0x0000000000007941 */ /* 0x000fea0003800000 */
.L_x_10579:
[----:B------:R-:W3:Y:S01]  /*ac20*/  LDS R189, [R189.X4+0xac0] ;  /* 0x000ac000bdbd7984 */ /* 0x000ee20000004800 */
[----:B------:R-:W-:Y:S01]  /*ac30*/  BSSY B0, `(.L_x_10581) ;  /* 0x0000005000007945 */ /* 0x000fe20003800000 */
[----:B-1----:R-:W-:-:S02]  /*ac40*/  IADD3 R13, R96, 0xe0, RZ ;  /* 0x000000e0600d7810 */ /* 0x002fc40007ffe0ff */
[----:B------:R-:W-:Y:S01]  /*ac50*/  LEA.HI.SX32 R191, R191, R96, 0x1b ;  /* 0x00000060bfbf7211 */ /* 0x000fe200078fdaff */
[----:B------:R-:W-:Y:S05]  /*ac60*/  @!P0 BRA `(.L_x_10582) ;  /* 0x0000001000008947 */ /* 0x000fea0003800000 */
[----:B---3--:R1:W-:Y:S02]  /*ac70*/  RED.E.ADD.F32.FTZ.RN.STRONG.GPU [R2.64+-0xd80], R189 ;  /* 0xfff280bd0200798e */ /* 0x0083e4000c10e7a2 */
.L_x_10582:
[----:B------:R-:W-:Y:S05]  /*ac80*/  BSYNC B0 ;  /* 0x0000000000007941 */ /* 0x000fea0003800000 */
.L_x_10581:
[----:B------:R-:W4:Y:S01]  /*ac90*/  LDS R191, [R191.X4+0xb40] ;  /* 0x000b4000bfbf7984 */ /* 0x000f220000004800 */
[----:B------:R-:W-:Y:S01]  /*aca0*/  BSSY B0, `(.L_x_10583) ;  /* 0x0000005000007945 */ /* 0x000fe20003800000 */
[----:B-1-3--:R-:W-:Y:S02]  /*acb0*/  IADD3 R189, R96, 0x100, RZ ;  /* 0x0000010060bd7810 */ /* 0x00afe40007ffe0ff */
[----:B------:R-:W-:Y:S01]  /*acc0*/  LEA.HI.SX32 R13, R13, R96, 0x1b ;  /* 0x000000600d0d7211 */ /* 0x000fe200078fdaff */
[----:B------:R-:W-:Y:S05]  /*acd0*/  @!P1 BRA `(.L_x_10584) ;  /* 0x0000001000009947 */ /* 0x000fea0003800000 */
[----:B----4-:R1:W-:Y:S02]  /*ace0*/  RED.E.ADD.F32.FTZ.RN.STRONG.GPU [R2.64+-0xd00], R191 ;  /* 0xfff300bf0200798e */ /* 0x0103e4000c10e7a2 */
.L_x_10584:
[----:B------:R-:W-:Y:S05]  /*acf0*/  BSYNC B0 ;  /* 0x0000000000007941 */ /* 0x000fea0003800000 */
.L_x_10583:
[----:B------:R-:W3:Y:S01]  /*ad00*/  LDS R13, [R13.X4+0xbc0] ;  /* 0x000bc0000d0d7984 */ /* 0x000ee20000004800 */
[----:B------:R-:W-:Y:S01]  /*ad10*/  BSSY B0, `(.L_x_10585) ;  /* 0x0000005000007945 */ /* 0x000fe20003800000 */
[----:B-1--4-:R-:W-:Y:S02]  /*ad20*/  IADD3 R191, R96, 0x120, RZ ;  /* 0x0000012060bf7810 */ /* 0x012fe40007ffe0ff */
[----:B------:R-:W-:Y:S01]  /*ad30*/  LEA.HI.SX32 R189, R189, R96, 0x1b ;  /* 0x00000060bdbd7211 */ /* 0x000fe200078fdaff */
[----:B------:R-:W-:Y:S05]  /*ad40*/  @!P2 BRA `(.L_x_10586) ;  /* 0x000000100000a947 */ /* 0x000fea0003800000 */
[----:B---3--:R1:W-:Y:S02]  /*ad50*/  RED.E.ADD.F32.FTZ.RN.STRONG.GPU [R2.64+-0xc80], R13 ;  /* 0xfff3800d0200798e */ /* 0x0083e4000c10e7a2 */
.L_x_10586:
[----:B------:R-:W-:Y:S05]  /*ad60*/  BSYNC B0 ;  /* 0x0000000000007941 */ /* 0x000fea0003800000 */
.L_x_10585:
[----:B------:R-:W4:Y:S01]  /*ad70*/  LDS R189, [R189.X4+0xc40] ;  /* 0x000c4000bdbd7984 */ /* 0x000f220000004800 */
[----:B------:R-:W-:Y:S01]  /*ad80*/  BSSY B0, `(.L_x_10587) ;  /* 0x0000005000007945 */ /* 0x000fe20003800000 */
[----:B-1-3--:R-:W-:-:S02]  /*ad90*/  IADD3 R13, R96, 0x140, RZ ;  /* 0x00000140600d7810 */ /* 0x00afc40007ffe0ff */
[----:B------:R-:W-:Y:S01]  /*ada0*/  LEA.HI.SX32 R191, R191, R96, 0x1b ;  /* 0x00000060bfbf7211 */ /* 0x000fe200078fdaff */
[----:B------:R-:W-:Y:S05]  /*adb0*/  @!P3 BRA `(.L_x_10588) ;  /* 0x000000100000b947 */ /* 0x000fea0003800000 */
[----:B----4-:R1:W-:Y:S02]  /*adc0*/  RED.E.ADD.F32.FTZ.RN.STRONG.GPU [R2.64+-0xc00], R189 ;  /* 0xfff400bd0200798e */ /* 0x0103e4000c10e7a2 */
.L_x_10588:
[----:B------:R-:W-:Y:S05]  /*add0*/  BSYNC B0 ;  /* 0x0000000000007941 */ /* 0x000fea0003800000 */
.L_x_10587:
[----:B------:R-:W3:Y:S01]  /*ade0*/  LDS R191, [R191.X4+0xcc0] ;  /* 0x000cc000bfbf7984 */ /* 0x000ee20000004800 */
[----:B------:R-:W-:Y:S01]  /*adf0*/  BSSY B0, `(.L_x_10589) ;  /* 0x0000004000007945 */ /* 0x000fe20003800000 */
[----:B------:R-:W-:Y:S01]  /*ae00*/  LEA.HI.SX32 R13, R13, R96, 0x1b ;  /* 0x000000600d0d7211 */ /* 0x000fe200078fdaff */
[----:B------:R-:W-:Y:S05]  /*ae10*/  @!P4 BRA `(.L_x_10590) ;  /* 0x000000100000c947 */ /* 0x000fea0003800000 */
[----:B---3--:R3:W-:Y:S02]  /*ae20*/  RED.E.ADD.F32.FTZ.RN.STRONG.GPU [R2.64+-0xb80], R191 ;  /* 0xfff480bf0200798e */ /* 0x0087e4000c10e7a2 */
.L_x_10590:
[----:B------:R-:W-:Y:S05]  /*ae30*/  BSYNC B0 ;  /* 0x0000000000007941 */ /* 0x000fea0003800000 */
.L_x_10589:
[----:B------:R-:W1:Y:S01]  /*ae40*/  LDS R13, [R13.X4+0xd40] ;  /* 0x000d40000d0d7984 */ /* 0x000e620000004800 */
[----:B------:R-:W-:Y:S01]  /*ae50*/  BSSY B0, `(.L_x_10591) ;  /* 0x0000005000007945 */ /* 0x000fe20003800000 */
[C---:B-1--4-:R-:W-:Y:S02]  /*ae60*/  IADD3 R189, R96.reuse, 0x160, RZ ;  /* 0x0000016060bd7810 */ /* 0x052fe40007ffe0ff */
[----:B---3--:R-:W-:Y:S01]  /*ae70*/  IADD3 R191, R96, 0x180, RZ ;  /* 0x0000018060bf7810 */ /* 0x008fe20007ffe0ff */
[----:B------:R-:W-:Y:S05]  /*ae80*/  @!P5 BRA `(.L_x_10592) ;  /* 0x000000100000d947 */ /* 0x000fea0003800000 */
[----:B------:R1:W-:Y:S02]  /*ae90*/  RED.E.ADD.F32.FTZ.RN.STRONG.GPU [R2.64+-0xb00], R13 ;  /* 0xfff5000d0200798e */ /* 0x0003e4000c10e7a2 */
.L_x_10592:
[----:B------:R-:W-:Y:S05]  /*aea0*/  BSYNC B0 ;  /* 0x0000000000007941 */ /* 0x000fea0003800000 */
.L_x_10591:
        /* <DEDUP_REMOVED lines=14> */
.L_x_10594:
[----:B------:R-:W-:Y:S05]  /*af90*/  BSYNC B0 ;  /* 0x0000000000007941 */ /* 0x000fea0003800000 */
.L_x_10593:
[----:B------:R-:W3:Y:S01]  /*afa0*/  LDS R191, [R191.X4+0xe40] ;  /* 0x000e4000bfbf7984 */ /* 0x000ee20000004800 */
[----:B------:R-:W-:Y:S01]  /*afb0*/  BSSY B0, `(.L_x_10595) ;  /* 0x0000005000007945 */ /* 0x000fe20003800000 */
[----:B-1----:R-:W-:Y:S02]  /*afc0*/  IADD3 R189, R96, 0x1c0, RZ ;  /* 0x000001c060bd7810 */ /* 0x002fe40007ffe0ff */
[----:B------:R-:W-:Y:S01]  /*afd0*/  LEA.HI.SX32 R13, R13, R96, 0x1b ;  /* 0x000000600d0d7211 */ /* 0x000fe200078fdaff */
[----:B------:R-:W-:Y:S05]  /*afe0*/  @!P0 BRA `(.L_x_10596) ;  /* 0x0000001000008947 */ /* 0x000fea0003800000 */
[----:B---3--:R1:W-:Y:S02]  /*aff0*/  RED.E.ADD.F32.FTZ.RN.STRONG.GPU [R2.64+-0xa00], R191 ;  /* 0xfff600bf0200798e */ /* 0x0083e4000c10e7a2 */
.L_x_10596:
[----:B------:R-:W-:Y:S05]  /*b000*/  BSYNC B0 ;  /* 0x0000000000007941 */ /* 0x000fea0003800000 */
.L_x_10595:
[----:B------:R-:W4:Y:S01]  /*b010*/  LDS R13, [R13.X4+0xec0] ;  /* 0x000ec0000d0d7984 */ /* 0x000f220000004800 */
[----:B------:R-:W-:Y:S01]  /*b020*/  BSSY B0, `(.L_x_10597) ;  /* 0x0000005000007945 */ /* 0x000fe20003800000 */
[----:B-1-3--:R-:W-:-:S02]  /*b030*/  IADD3 R191, R96, 0x1e0, RZ ;  /* 0x000001e060bf7810 */ /* 0x00afc40007ffe0ff */
[----:B------:R-:W-:Y:S01]  /*b040*/  LEA.HI.SX32 R189, R189, R96, 0x1b ;  /* 0x00000060bdbd7211 */ /* 0x000fe200078fdaff */
[----:B------:R-:W-:Y:S05]  /*b050*/  @!P1 BRA `(.L_x_10598) ;  /* 0x0000001000009947 */ /* 0x000fea0003800000 */
[----:B----4-:R1:W-:Y:S02]  /*b060*/  RED.E.ADD.F32.FTZ.RN.STRONG.GPU [R2.64+-0x980], R13 ;  /* 0xfff6800d0200798e */ /* 0x0103e4000c10e7a2 */
.L_x_10598:
[----:B------:R-:W-:Y:S05]  /*b070*/  BSYNC B0 ;  /* 0x0000000000007941 */ /* 0x000fea0003800000 */
.L_x_10597:
[----:B------:R-:W3:Y:S01]  /*b080*/  LDS R189, [R189.X4+0xf40] ;  /* 0x000f4000bdbd7984 */ /* 0x000ee20000004800 */
[----:B------:R-:W-:Y:S01]  /*b090*/  BSSY B0, `(.L_x_10599) ;  /* 0x0000004000007945 */ /* 0x000fe20003800000 */
[----:B------:R-:W-:Y:S01]  /*b0a0*/  LEA.HI.SX32 R191, R191, R96, 0x1b ;  /* 0x00000060bfbf7211 */ /* 0x000fe200078fdaff */
[----:B------:R-:W-:Y:S05]  /*b0b0*/  @!P2 BRA `(.L_x_10600) ;  /* 0x000000100000a947 */ /* 0x000fea0003800000 */
[----:B---3--:R3:W-:Y:S02]  /*b0c0*/  RED.E.ADD.F32.FTZ.RN.STRONG.GPU [R2.64+-0x900], R189 ;  /* 0xfff700bd0200798e */ /* 0x0087e4000c10e7a2 */
.L_x_10600:
[----:B------:R-:W-:Y:S05]  /*b0d0*/  BSYNC B0 ;  /* 0x0000000000007941 */ /* 0x000fea0003800000 */
.L_x_10599:
[----:B------:R-:W1:Y:S01]  /*b0e0*/  LDS R191, [R191.X4+0xfc0] ;  /* 0x000fc000bfbf7984 */ /* 0x000e620000004800 */
[----:B------:R-:W-:Y:S01]  /*b0f0*/  BSSY B0, `(.L_x_10601) ;  /* 0x0000005000007945 */ /* 0x000fe20003800000 */
[----:B-1--4-:R-:W-:Y:S02]  /*b100*/  IADD3 R13, R96, 0x220, RZ ;  /* 0x00000220600d7810 */ /* 0x012fe40007ffe0ff */
[----:B------:R-:W-:Y:S01]  /*b110*/  LEA.HI.SX32 R127, R127, R96, 0x1b ;  /* 0x000000607f7f7211 */ /* 0x000fe200078fdaff */
[----:B------:R-:W-:Y:S05]  /*b120*/  @!P3 BRA `(.L_x_10602) ;  /* 0x000000100000b947 */ /* 0x000fea0003800000 */
[----:B------:R1:W-:Y:S02]  /*b130*/  RED.E.ADD.F32.FTZ.RN.STRONG.GPU [R2.64+-0x880], R191 ;  /* 0xfff780bf0200798e */ /* 0x0003e4000c10e7a2 */
.L_x_10602:
[----:B------:R-:W-:Y:S05]  /*b140*/  BSYNC B0 ;  /* 0x0000000000007941 */ /* 0x000fea0003800000 */
.L_x_10601:
[----:B------:R-:W4:Y:S01]  /*b150*/  LDS R127, [R127.X4+0x1040] ;  /* 0x001040007f7f7984 */ /* 0x000f220000004800 */
[----:B------:R-:W-:Y:S01]  /*b160*/  BSSY B0, `(.L_x_10603) ;  /* 0x0000004000007945 */ /* 0x000fe20003800000 */
[----:B------:R-:W-:Y:S01]  /*b170*/  LEA.HI.SX32 R13, R13, R96, 0x1b ;  /* 0x000000600d0d7211 */ /* 0x000fe200078fdaff */
[----:B------:R-:W-:Y:S05]  /*b180*/  @!P4 BRA `(.L_x_10604) ;  /* 0x000000100000c947 */ /* 0x000fea0003800000 */
[----:B----4-:R4:W-:Y:S02]  /*b190*/  RED.E.ADD.F32.FTZ.RN.STRONG.GPU [R2.64+-0x800], R127 ;  /* 0xfff8007f0200798e */ /* 0x0109e4000c10e7a2 */
.L_x_10604:
[----:B------:R-:W-:Y:S05]  /*b1a0*/  BSYNC B0 ;  /* 0x0000000000007941 */ /* 0x000fea0003800000 */
.L_x_10603:
[----:B------:R-:W1:Y:S01]  /*b1b0*/  LDS R13, [R13.X4+0x10c0] ;  /* 0x0010c0000d0d7984 */ /* 0x000e620000004800 */
[----:B------:R-:W-:Y:S01]  /*b1c0*/  BSSY B0, `(.L_x_10605) ;  /* 0x0000005000007945 */ /* 0x000fe20003800000 */
[----:B----4-:R-:W-:-:S02]  /*b1d0*/  IADD3 R127, R96, 0x240, RZ ;  /* 0x00000240607f7810 */ /* 0x010fc40007ffe0ff */
[----:B---3--:R-:W-:Y:S01]  /*b1e0*/  IADD3 R189, R96, 0x260, RZ ;  /* 0x0000026060bd7810 */ /* 0x008fe20007ffe0ff */
[----:B------:R-:W-:Y:S05]  /*b1f0*/  @!P5 BRA `(.L_x_10606) ;  /* 0x000000100000d947 */ /* 0x000fea0003800000 */
[----:B-1----:R1:W-:Y:S02]  /*b200*/  RED.E.ADD.F32.FTZ.RN.STRONG.GPU [R2.64+-0x780], R13 ;  /* 0xfff8800d0200798e */ /* 0x0023e4000c10e7a2 */
.L_x_10606:
[----:B------:R-:W-:Y:S05]  /*b210*/  BSYNC B0 ;  /* 0x0000000000007941 */ /* 0x000fea0003800000 */
.L_x_10605:
        /* <DEDUP_REMOVED lines=14> */
.L_x_10608:
[----:B------:R-:W-:Y:S05]  /*b300*/  BSYNC B0 ;  /* 0x0000000000007941 */ /* 0x000fea0003800000 */
.L_x_10607:
[----:B------:R-:W3:Y:S01]  /*b310*/  LDS R189, [R189.X4+0x11c0] ;  /* 0x0011c000bdbd7984 */ /* 0x000ee20000004800 */
[----:B------:R-:W-:Y:S01]  /*b320*/  BSSY B0, `(.L_x_10609) ;  /* 0x0000005000007945 */ /* 0x000fe20003800000 */
[----:B-1----:R-:W-:-:S02]  /*b330*/  IADD3 R127, R96, 0x2a0, RZ ;  /* 0x000002a0607f7810 */ /* 0x002fc40007ffe0ff */
[----:B------:R-:W-:Y:S01]  /*b340*/  LEA.HI.SX32 R13, R13, R96, 0x1b ;  /* 0x000000600d0d7211 */ /* 0x000fe200078fdaff */
[----:B------:R-:W-:Y:S05]  /*b350*/  @!P0 BRA `(.L_x_10610) ;  /* 0x0000001000008947 */ /* 0x000fea0003800000 */
[----:B---3--:R1:W-:Y:S02]  /*b360*/  RED.E.ADD.F32.FTZ.RN.STRONG.GPU [R2.64+-0x680], R189 ;  /* 0xfff980bd0200798e */ /* 0x0083e4000c10e7a2 */
.L_x_10610:
[----:B------:R-:W-:Y:S05]  /*b370*/  BSYNC B0 ;  /* 0x0000000000007941 */ /* 0x000fea0003800000 */
.L_x_10609:
[----:B------:R-:W4:Y:S01]  /*b380*/  LDS R13, [R13.X4+0x1240] ;  /* 0x001240000d0d7984 */ /* 0x000f220000004800 */
[----:B------:R-:W-:Y:S01]  /*b390*/  BSSY B0, `(.L_x_10611) ;  /* 0x0000005000007945 */ /* 0x000fe20003800000 */
[----:B-1-3--:R-:W-:Y:S02]  /*b3a0*/  IADD3 R189, R96, 0x2c0, RZ ;  /* 0x000002c060bd7810 */ /* 0x00afe40007ffe0ff */
[----:B------:R-:W-:Y:S01]  /*b3b0*/  LEA.HI.SX32 R127, R127, R96, 0x1b ;  /* 0x000000607f7f7211 */ /* 0x000fe200078fdaff */
[----:B------:R-:W-:Y:S05]  /*b3c0*/  @!P1 BRA `(.L_x_10612) ;  /* 0x0000001000009947 */ /* 0x000fea0003800000 */
[----:B----4-:R1:W-:Y:S02]  /*b3d0*/  RED.E.ADD.F32.FTZ.RN.STRONG.GPU [R2.64+-0x600], R13 ;  /* 0xfffa000d0200798e */ /* 0x0103e4000c10e7a2 */
.L_x_10612:
[----:B------:R-:W-:Y:S05]  /*b3e0*/  BSYNC B0 ;  /* 0x0000000000007941 */ /* 0x000fea0003800000 */
.L_x_10611:
[----:B------:R-:W3:Y:S01]  /*b3f0*/  LDS R127, [R127.X4+0x12c0] ;  /* 0x0012c0007f7f7984 */ /* 0x000ee20000004800 */
[----:B------:R-:W-:Y:S01]  /*b400*/  BSSY B0, `(.L_x_10613) ;  /* 0x0000005000007945 */ /* 0x000fe20003800000 */
[----:B-1--4-:R-:W-:Y:S02]  /*b410*/  IADD3 R13, R96, 0x2e0, RZ ;  /* 0x000002e0600d7810 */ /* 0x012fe40007ffe0ff */
[----:B------:R-:W-:Y:S01]  /*b420*/  LEA.HI.SX32 R189, R189, R96, 0x1b ;  /* 0x00000060bdbd7211 */ /* 0x000fe200078fdaff */
[----:B------:R-:W-:Y:S05]  /*b430*/  @!P2 BRA `(.L_x_10614) ;  /* 0x000000100000a947 */ /* 0x000fea0003800000 */
[----:B---3--:R1:W-:Y:S02]  /*b440*/  RED.E.ADD.F32.FTZ.RN.STRONG.GPU [R2.64+-0x580], R127 ;  /* 0xfffa807f0200798e */ /* 0x0083e4000c10e7a2 */
.L_x_10614:
[----:B------:R-:W-:Y:S05]  /*b450*/  BSYNC B0 ;  /* 0x0000000000007941 */ /* 0x000fea0003800000 */
.L_x_10613:
[----:B------:R-:W4:Y:S01]  /*b460*/  LDS R189, [R189.X4+0x1340] ;  /* 0x00134000bdbd7984 */ /* 0x000f220000004800 */
[----:B------:R-:W-:Y:S01]  /*b470*/  BSSY B0, `(.L_x_10615) ;  /* 0x0000005000007945 */ /* 0x000fe20003800000 */
[----:B-1-3--:R-:W-:-:S02]  /*b480*/  IADD3 R127, R96, 0x300, RZ ;  /* 0x00000300607f7810 */ /* 0x00afc40007ffe0ff */
[----:B------:R-:W-:Y:S01]  /*b490*/  LEA.HI.SX32 R13, R13, R96, 0x1b ;  /* 0x000000600d0d7211 */ /* 0x000fe200078fdaff */
[----:B------:R-:W-:Y:S05]  /*b4a0*/  @!P3 BRA `(.L_x_10616) ;  /* 0x000000100000b947 */ /* 0x000fea0003800000 */
[----:B----4-:R1:W-:Y:S02]  /*b4b0*/  RED.E.ADD.F32.FTZ.RN.STRONG.GPU [R2.64+-0x500], R189 ;  /* 0xfffb00bd0200798e */ /* 0x0103e4000c10e7a2 */
.L_x_10616:
[----:B------:R-:W-:Y:S05]  /*b4c0*/  BSYNC B0 ;  /* 0x0000000000007941 */ /* 0x000fea0003800000 */
.L_x_10615:
[----:B------:R-:W3:Y:S01]  /*b4d0*/  LDS R13, [R13.X4+0x13c0] ;  /* 0x0013c0000d0d7984 */ /* 0x000ee20000004800 */
[----:B------:R-:W-:Y:S01]  /*b4e0*/  BSSY B0, `(.L_x_10617) ;  /* 0x0000004000007945 */ /* 0x000fe20003800000 */
[----:B------:R-:W-:Y:S01]  /*b4f0*/  LEA.HI.SX32 R127, R127, R96, 0x1b ;  /* 0x000000607f7f7211 */ /* 0x000fe200078fdaff */
[----:B------:R-:W-:Y:S05]  /*b500*/  @!P4 BRA `(.L_x_10618) ;  /* 0x000000100000c947 */ /* 0x000fea0003800000 */
[----:B---3--:R3:W-:Y:S02]  /*b510*/  RED.E.ADD.F32.FTZ.RN.STRONG.GPU [R2.64+-0x480], R13 ;  /* 0xfffb800d0200798e */ /* 0x0087e4000c10e7a2 */
.L_x_10618:
[----:B------:R-:W-:Y:S05]  /*b520*/  BSYNC B0 ;  /* 0x0000000000007941 */ /* 0x000fea0003800000 */
.L_x_10617:
[----:B------:R-:W1:Y:S01]  /*b530*/  LDS R127, [R127.X4+0x1440] ;  /* 0x001440007f7f7984 */ /* 0x000e620000004800 */
[----:B------:R-:W-:Y:S01]  /*b540*/  BSSY B0, `(.L_x_10619) ;  /* 0x0000005000007945 */ /* 0x000fe20003800000 */
[C---:B---3--:R-:W-:Y:S02]  /*b550*/  IADD3 R13, R96.reuse, 0x320, RZ ;  /* 0x00000320600d7810 */ /* 0x048fe40007ffe0ff */
[----:B-1--4-:R-:W-:Y:S01]  /*b560*/  IADD3 R189, R96, 0x340, RZ ;  /* 0x0000034060bd7810 */ /* 0x012fe20007ffe0ff */
[----:B------:R-:W-:Y:S05]  /*b570*/  @!P5 BRA `(.L_x_10620) ;  /* 0x000000100000d947 */ /* 0x000fea0003800000 */
[----:B------:R1:W-:Y:S02]  /*b580*/  RED.E.ADD.F32.FTZ.RN.STRONG.GPU [R2.64+-0x400], R127 ;  /* 0xfffc007f0200798e */ /* 0x0003e4000c10e7a2 */
.L_x_10620:
[----:B------:R-:W-:Y:S05]  /*b590*/  BSYNC B0 ;  /* 0x0000000000007941 */ /* 0x000fea0003800000 */
.L_x_10619:
        /* <DEDUP_REMOVED lines=14> */
.L_x_10622:
[----:B------:R-:W-:Y:S05]  /*b680*/  BSYNC B0 ;  /* 0x0000000000007941 */ /* 0x000fea0003800000 */
.L_x_10621:
[----:B------:R-:W3:Y:S01]  /*b690*/  LDS R189, [R189.X4+0x1540] ;  /* 0x00154000bdbd7984 */ /* 0x000ee20000004800 */
[----:B------:R-:W-:Y:S01]  /*b6a0*/  BSSY B0, `(.L_x_10623) ;  /* 0x0000005000007945 */ /* 0x000fe20003800000 */
[----:B-1----:R-:W-:Y:S02]  /*b6b0*/  IADD3 R13, R96, 0x380, RZ ;  /* 0x00000380600d7810 */ /* 0x002fe40007ffe0ff */
[----:B------:R-:W-:Y:S01]  /*b6c0*/  LEA.HI.SX32 R127, R127, R96, 0x1b ;  /* 0x000000607f7f7211 */ /* 0x000fe200078fdaff */
[----:B------:R-:W-:Y:S05]  /*b6d0*/  @!P0 BRA `(.L_x_10624) ;  /* 0x0000001000008947 */ /* 0x000fea0003800000 */
[----:B---3--:R1:W-:Y:S02]  /*b6e0*/  RED.E.ADD.F32.FTZ.RN.STRONG.GPU [R2.64+-0x300], R189 ;  /* 0xfffd00bd0200798e */ /* 0x0083e4000c10e7a2 */
.L_x_10624:
[----:B------:R-:W-:Y:S05]  /*b6f0*/  BSYNC B0 ;  /* 0x0000000000007941 */ /* 0x000fea0003800000 */
.L_x_10623:
[----:B------:R-:W4:Y:S01]  /*b700*/  LDS R127, [R127.X4+0x15c0] ;  /* 0x0015c0007f7f7984 */ /* 0x000f220000004800 */
[----:B------:R-:W-:Y:S01]  /*b710*/  BSSY B0, `(.L_x_10625) ;  /* 0x0000005000007945 */ /* 0x000fe20003800000 */
[----:B------:R-:W-:-:S02]  /*b720*/  IADD3 R15, R96, 0x3a0, RZ ;  /* 0x000003a0600f7810 */ /* 0x000fc40007ffe0ff */
[----:B------:R-:W-:Y:S01]  /*b730*/  LEA.HI.SX32 R13, R13, R96, 0x1b ;  /* 0x000000600d0d7211 */ /* 0x000fe200078fdaff */
[----:B------:R-:W-:Y:S05]  /*b740*/  @!P1 BRA `(.L_x_10626) ;  /* 0x0000001000009947 */ /* 0x000fea0003800000 */
[----:B----4-:R4:W-:Y:S02]  /*b750*/  RED.E.ADD.F32.FTZ.RN.STRONG.GPU [R2.64+-0x280], R127 ;  /* 0xfffd807f0200798e */ /* 0x0109e4000c10e7a2 */
.L_x_10626:
[----:B------:R-:W-:Y:S05]  /*b760*/  BSYNC B0 ;  /* 0x0000000000007941 */ /* 0x000fea0003800000 */
.L_x_10625:
[----:B------:R-:W1:Y:S01]  /*b770*/  LDS R13, [R13.X4+0x1640] ;  /* 0x001640000d0d7984 */ /* 0x000e620000004800 */
[----:B------:R-:W-:Y:S01]  /*b780*/  BSSY B0, `(.L_x_10627) ;  /* 0x0000005000007945 */ /* 0x000fe20003800000 */
[----:B----4-:R-:W-:Y:S02]  /*b790*/  IADD3 R127, R96, 0x3c0, RZ ;  /* 0x000003c0607f7810 */ /* 0x010fe40007ffe0ff */
[----:B------:R-:W-:Y:S01]  /*b7a0*/  LEA.HI.SX32 R15, R15, R96, 0x1b ;  /* 0x000000600f0f7211 */ /* 0x000fe200078fdaff */
[----:B------:R-:W-:Y:S05]  /*b7b0*/  @!P2 BRA `(.L_x_10628) ;  /* 0x000000100000a947 */ /* 0x000fea0003800000 */
[----:B-1----:R1:W-:Y:S02]  /*b7c0*/  RED.E.ADD.F32.FTZ.RN.STRONG.GPU [R2.64+-0x200], R13 ;  /* 0xfffe000d0200798e */ /* 0x0023e4000c10e7a2 */
.L_x_10628:
[----:B------:R-:W-:Y:S05]  /*b7d0*/  BSYNC B0 ;  /* 0x0000000000007941 */ /* 0x000fea0003800000 */
.L_x_10627:
[----:B------:R-:W4:Y:S01]  /*b7e0*/  LDS R15, [R15.X4+0x16c0] ;  /* 0x0016c0000f0f7984 */ /* 0x000f220000004800 */
[----:B------:R-:W-:Y:S01]  /*b7f0*/  BSSY B0, `(.L_x_10629) ;  /* 0x0000005000007945 */ /* 0x000fe20003800000 */
[----:B-1----:R-:W-:Y:S02]  /*b800*/  IADD3 R13, R96, 0x3e0, RZ ;  /* 0x000003e0600d7810 */ /* 0x002fe40007ffe0ff */
[----:B------:R-:W-:Y:S01]  /*b810*/  LEA.HI.SX32 R127, R127, R96, 0x1b ;  /* 0x000000607f7f7211 */ /* 0x000fe200078fdaff */
[----:B------:R-:W-:Y:S05]  /*b820*/  @!P3 BRA `(.L_x_10630) ;  /* 0x000000100000b947 */ /* 0x000fea0003800000 */
[----:B----4-:R1:W-:Y:S02]  /*b830*/  RED.E.ADD.F32.FTZ.RN.STRONG.GPU [R2.64+-0x180], R15 ;  /* 0xfffe800f0200798e */ /* 0x0103e4000c10e7a2 */
.L_x_10630:
[----:B------:R-:W-:Y:S05]  /*b840*/  BSYNC B0 ;  /* 0x0000000000007941 */ /* 0x000fea0003800000 */
.L_x_10629:
[----:B------:R-:W1:Y:S01]  /*b850*/  LDS R127, [R127.X4+0x1740] ;  /* 0x001740007f7f7984 */ /* 0x000e620000004800 */
[----:B------:R-:W-:Y:S01]  /*b860*/  BSSY B0, `(.L_x_10631) ;  /* 0x0000004000007945 */ /* 0x000fe20003800000 */
[----:B------:R-:W-:Y:S01]  /*b870*/  LEA.HI.SX32 R13, R13, R96, 0x1b ;  /* 0x000000600d0d7211 */ /* 0x000fe200078fdaff */
[----:B------:R-:W-:Y:S05]  /*b880*/  @!P4 BRA `(.L_x_10632) ;  /* 0x000000100000c947 */ /* 0x000fea0003800000 */
[----:B-1----:R1:W-:Y:S02]  /*b890*/  RED.E.ADD.F32.FTZ.RN.STRONG.GPU [R2.64+-0x100], R127 ;  /* 0xffff007f0200798e */ /* 0x0023e4000c10e7a2 */
.L_x_10632:
[----:B------:R-:W-:Y:S05]  /*b8a0*/  BSYNC B0 ;  /* 0x0000000000007941 */ /* 0x000fea0003800000 */
.L_x_10631:
[----:B------:R-:W4:Y:S01]  /*b8b0*/  LDS R13, [R13.X4+0x17c0] ;  /* 0x0017c0000d0d7984 */ /* 0x000f220000004800 */
[----:B------:R-:W-:Y:S01]  /*b8c0*/  BSSY B0, `(.L_x_10633) ;  /* 0x0000003000007945 */ /* 0x000fe20003800000 */
[----:B------:R-:W-:Y:S05]  /*b8d0*/  @!P5 BRA `(.L_x_10634) ;  /* 0x000000100000d947 */ /* 0x000fea0003800000 */
[----:B----4-:R4:W-:Y:S02]  /*b8e0*/  RED.E.ADD.F32.FTZ.RN.STRONG.GPU [R2.64+-0x80], R13 ;  /* 0xffff800d0200798e */ /* 0x0109e4000c10e7a2 */
.L_x_10634:
[----:B------:R-:W-:Y:S05]  /*b8f0*/  BSYNC B0 ;  /* 0x0000000000007941 */ /* 0x000fea0003800000 */
.L_x_10633:
        /* <DEDUP_REMOVED lines=29> */
[----:B------:R-:W-:Y:S01]  /*bad0*/  ISETP.GT.AND P0, PT, R94, 0x1d, PT ;  /* 0x0000001d5e00780c */ /* 0x000fe20003f04270 */
[----:B------:R-:W-:Y:S02]  /*bae0*/  FMUL.FTZ R3, R124, R178 ;  /* 0x000000b27c037220 */ /* 0x000fe40000410000 */
[----:B------:R-:W3:Y:S01]  /*baf0*/  SHFL.DOWN PT, R124, R15, 0x2, 0x1f ;  /* 0x08401f000f7c7f89 */ /* 0x000ee200000e0000 */
[----:B------:R-:W-:Y:S02]  /*bb00*/  FMUL.FTZ R148, R169, R148 ;  /* 0x00000094a9947220 */ /* 0x000fe40000410000 */
[----:B------:R-:W-:Y:S01]  /*bb10*/  FFMA.FTZ R3, R126, R222, R3 ;  /* 0x000000de7e037223 */ /* 0x000fe20000010003 */
[----:B------:R-:W5:Y:S01]  /*bb20*/  SHFL.DOWN PT, R127, R12, 0x2, 0x1f ;  /* 0x08401f000c7f7f89 */ /* 0x000f6200000e0000 */
[----:B------:R-:W-:-:S02]  /*bb30*/  FMUL.FTZ R194, R199, R194 ;  /* 0x000000c2c7c27220 */ /* 0x000fc40000410000 */
[----:B------:R-:W-:Y:S02]  /*bb40*/  FFMA.FTZ R18, R18, R3, R147 ;  /* 0x0000000312127223 */ /* 0x000fe40000010093 */
[----:B------:R-:W-:Y:S02]  /*bb50*/  FFMA.FTZ R48, R3, R79, R48 ;  /* 0x0000004f03307223 */ /* 0x000fe40000010030 */
[----:B------:R-:W-:Y:S02]  /*bb60*/  FADD.FTZ R69, R18, R69 ;  /* 0x0000004512457221 */ /* 0x000fe40000010000 */
[----:B-1----:R-:W-:Y:S02]  /*bb70*/  @!P0 FADD.FTZ R13, R13, R2 ;  /* 0x000000020d0d8221 */ /* 0x002fe40000010000 */
[----:B------:R-:W-:Y:S02]  /*bb80*/  FMUL.FTZ R215, R116, R215 ;  /* 0x000000d774d77220 */ /* 0x000fe40000410000 */
[----:B----4-:R-:W-:Y:S01]  /*bb90*/  @!P0 FADD.FTZ R14, R14, R177 ;  /* 0x000000b10e0e8221 */ /* 0x010fe20000010000 */
[----:B------:R-:W1:Y:S01]  /*bba0*/  SHFL.DOWN PT, R2, R13, 0x4, 0x1f ;  /* 0x08801f000d027f89 */ /* 0x000e6200000e0000 */
[----:B------:R-:W-:-:S02]  /*bbb0*/  FMUL.FTZ R146, R167, R146 ;  /* 0x00000092a7927220 */ /* 0x000fc40000410000 */
[----:B------:R-:W-:Y:S01]  /*bbc0*/  FMUL.FTZ R107, R107, R213 ;  /* 0x000000d56b6b7220 */ /* 0x000fe20000410000 */
[----:B------:R-:W4:Y:S01]  /*bbd0*/  SHFL.DOWN PT, R19, R14, 0x4, 0x1f ;  /* 0x08801f000e137f89 */ /* 0x000f2200000e0000 */
[----:B------:R-:W-:Y:S02]  /*bbe0*/  FMUL.FTZ R144, R165, R144 ;  /* 0x00000090a5907220 */ /* 0x000fe40000410000 */
[----:B---3--:R-:W-:Y:S02]  /*bbf0*/  @!P0 FADD.FTZ R15, R15, R124 ;  /* 0x0000007c0f0f8221 */ /* 0x008fe40000010000 */
[----:B------:R-:W-:Y:S02]  /*bc00*/  FMUL.FTZ R211, R106, R211 ;  /* 0x000000d36ad37220 */ /* 0x000fe40000410000 */
[----:B-----5:R-:W-:Y:S01]  /*bc10*/  @!P0 FADD.FTZ R12, R12, R127 ;  /* 0x0000007f0c0c8221 */ /* 0x020fe20000010000 */
[----:B------:R-:W3:Y:S01]  /*bc20*/  SHFL.DOWN PT, R18, R15, 0x4, 0x1f ;  /* 0x08801f000f127f89 */ /* 0x000ee200000e0000 */
        /* <DEDUP_REMOVED lines=8> */
[----:B-1----:R-:W-:-:S02]  /*bcb0*/  @!P0 FADD.FTZ R13, R13, R2 ;  /* 0x000000020d0d8221 */ /* 0x002fc40000010000 */
[----:B----4-:R-:W-:Y:S02]  /*bcc0*/  @!P0 FADD.FTZ R14, R14, R19 ;  /* 0x000000130e0e8221 */ /* 0x010fe40000010000 */
[----:B------:R-:W-:Y:S01]  /*bcd0*/  FMUL.FTZ R133, R16, R133 ;  /* 0x0000008510857220 */ /* 0x000fe20000410000 */
[----:B------:R-:W1:Y:S01]  /*bce0*/  SHFL.DOWN PT, R2, R13, 0x8, 0x1f ;  /* 0x09001f000d027f89 */ /* 0x000e6200000e0000 */
[----:B------:R-:W-:Y:S02]  /*bcf0*/  FMUL.FTZ R233, R26, R233 ;  /* 0x000000e91ae97220 */ /* 0x000fe40000410000 */
[----:B------:R-:W-:Y:S01]  /*bd00*/  FMUL.FTZ R131, R20, R131 ;  /* 0x0000008314837220 */ /* 0x000fe20000410000 */
[----:B------:R-:W4:Y:S01]  /*bd10*/  SHFL.DOWN PT, R19, R14, 0x8, 0x1f ;  /* 0x09001f000e137f89 */ /* 0x000f2200000e0000 */
        /* <DEDUP_REMOVED lines=12> */
[----:B-1----:R-:W-:Y:S02]  /*bde0*/  @!P0 FADD.FTZ R13, R13, R2 ;  /* 0x000000020d0d8221 */ /* 0x002fe40000010000 */
[----:B------:R-:W-:Y:S02]  /*bdf0*/  FFMA.FTZ R216, R111, R216, R115 ;  /* 0x000000d86fd87223 */ /* 0x000fe40000010073 */
[----:B----4-:R-:W-:Y:S01]  /*be00*/  @!P0 FADD.FTZ R14, R14, R19 ;  /* 0x000000130e0e8221 */ /* 0x010fe20000010000 */
[----:B------:R-:W1:Y:S01]  /*be10*/  SHFL.DOWN PT, R2, R13, 0x10, 0x1f ;  /* 0x0a001f000d027f89 */ /* 0x000e6200000e0000 */
[----:B------:R-:W-:-:S02]  /*be20*/  FFMA.FTZ R145, R170, R145, R148 ;  /* 0x00000091aa917223 */ /* 0x000fc40000010094 */
[----:B------:R-:W-:Y:S01]  /*be30*/  FFMA.FTZ R155, R154, R155, R194 ;  /* 0x0000009b9a9b7223 */ /* 0x000fe200000100c2 */
[----:B------:R-:W4:Y:S01]  /*be40*/  SHFL.DOWN PT, R19, R14, 0x10, 0x1f ;  /* 0x0a001f000e137f89 */ /* 0x000f2200000e0000 */
        /* <DEDUP_REMOVED lines=12> */
[----:B-1----:R-:W-:Y:S02]  /*bf10*/  @!P0 FADD.FTZ R13, R13, R2 ;  /* 0x000000020d0d8221 */ /* 0x002fe40000010000 */
[----:B------:R-:W-:-:S02]  /*bf20*/  FFMA.FTZ R137, R162, R137, R140 ;  /* 0x00000089a2897223 */ /* 0x000fc4000001008c */
[----:B----4-:R-:W-:Y:S02]  /*bf30*/  @!P0 FADD.FTZ R14, R14, R19 ;  /* 0x000000130e0e8221 */ /* 0x010fe40000010000 */
[----:B------:R-:W-:Y:S02]  /*bf40*/  FFMA.FTZ R207, R104, R206, R207 ;  /* 0x000000ce68cf7223 */ /* 0x000fe400000100cf */
[----:B------:R-:W-:Y:S02]  /*bf50*/  FFMA.FTZ R135, R160, R135, R138 ;  /* 0x00000087a0877223 */ /* 0x000fe4000001008a */
[----:B---3--:R-:W-:Y:S02]  /*bf60*/  @!P0 FADD.FTZ R15, R15, R18 ;  /* 0x000000120f0f8221 */ /* 0x008fe40000010000 */
        /* <DEDUP_REMOVED lines=64> */
.L_x_10636:
[----:B-1----:R-:W-:Y:S05]  /*c370*/  BSYNC B0 ;  /* 0x0000000000007941 */ /* 0x002fea0003800000 */
.L_x_10635:
        /* <DEDUP_REMOVED lines=8> */
.L_x_10558:
[----:B------:R-:W-:Y:S01]  /*c400*/  BAR.SYNC.DEFER_BLOCKING 0x0 ;  /* 0x0000000000007b1d */ /* 0x000fe20000010000 */
[----:B------:R-:W-:-:S05]  /*c410*/  MOV R3, 0x10 ;  /* 0x0000001000037802 */ /* 0x000fca0000000f00 */
[----:B------:R-:W-:Y:S01]  /*c420*/  IMAD.WIDE R2, R92, R3, UR16 ;  /* 0x000000105c027e25 */ /* 0x000fe2000f8e0203 */
[----:B------:R-:W-:Y:S01]  /*c430*/  F2FP.PACK_AB R43, R43, R44 ;  /* 0x0000002c2b2b723e */ /* 0x000fe200000000ff */
[----:B------:R-:W-:-:S03]  /*c440*/  ULDC.64 UR32, c[0x0][0x2d8] ;  /* 0x0000b60000207ab9 */ /* 0x000fc60000000a00 */
[----:B------:R-:W3:Y:S04]  /*c450*/  LDG.E.128 R4, [R2.64] ;  /* 0x0000002202047981 */ /* 0x000ee8000c1e1d00 */
[----:B------:R-:W4:Y:S01]  /*c460*/  LDG.E.128 R12, [R2.64+0x200] ;  /* 0x00020022020c7981 */ /* 0x000f22000c1e1d00 */
[----:B------:R-:W-:Y:S01]  /*c470*/  F2FP.PACK_AB R42, R45, R46 ;  /* 0x0000002e2d2a723e */ /* 0x000fe200000000ff */
[----:B------:R-:W-:Y:S01]  /*c480*/  UIMAD UR7, UR38, UR32, URZ ;  /* 0x00000020260772a4 */ /* 0x000fe2000f8e023f */
[----:B------:R-:W-:Y:S01]  /*c490*/  F2FP.PACK_AB R41, R47, R48 ;  /* 0x000000302f29723e */ /* 0x000fe200000000ff */
[----:B------:R-:W-:Y:S01]  /*c4a0*/  UIMAD.WIDE.U32 UR8, UR31, UR32, UR18 ;  /* 0x000000201f0872a5 */ /* 0x000fe2000f8e0012 */
[----:B------:R-:W-:Y:S01]  /*c4b0*/  F2FP.PACK_AB R40, R49, R50 ;  /* 0x000000323128723e */ /* 0x000fe200000000ff */
        /* <DEDUP_REMOVED lines=20> */
[----:B---3--:R-:W-:Y:S04]  /*c600*/  STS.128 [R94.X16], R4 ;  /* 0x000000045e007388 */ /* 0x008fe8000000cc00 */
[----:B----4-:R1:W-:Y:S01]  /*c610*/  STS.128 [R94.X16+0x200], R12 ;  /* 0x0002000c5e007388 */ /* 0x0103e2000000cc00 */
[----:B------:R-:W-:-:S06]  /*c620*/  NOP ;  /* 0x0000000000007918 */ /* 0x000fcc0000000000 */
[----:B------:R-:W3:Y:S04]  /*c630*/  LDS.128 R8, [R91] ;  /* 0x000000005b087984 */ /* 0x000ee80000000c00 */
[----:B------:R-:W4:Y:S04]  /*c640*/  LDS.128 R4, [R91+0x10] ;  /* 0x000010005b047984 */ /* 0x000f280000000c00 */
[----:B------:R-:W-:Y:S01]  /*c650*/  BAR.SYNC.DEFER_BLOCKING 0x0 ;  /* 0x0000000000007b1d */ /* 0x000fe20000010000 */
[----:B-1----:R-:W-:-:S05]  /*c660*/  F2FP.PACK_AB R15, R51, R52 ;  /* 0x00000034330f723e */ /* 0x002fca00000000ff */
[----:B------:R-:W-:Y:S01]  /*c670*/  STS.128 [R91+0x10], R40 ;  /* 0x000010285b007388 */ /* 0x000fe20000000c00 */
[--C-:B---3--:R-:W-:Y:S02]  /*c680*/  HADD2.F32 R0, -RZ, R8.reuse.H0_H0 ;  /* 0x20000008ff007230 */ /* 0x108fe40000004100 */
        /* <DEDUP_REMOVED lines=97> */
[----:B------:R-:W-:Y:S01]  /*cca0*/  F2FP.PACK_AB R12, R57, R58 ;  /* 0x0000003a390c723e */ /* 0x000fe200000000ff */
[----:B---3--:R-:W-:-:S04]  /*ccb0*/  @!P0 FADD.FTZ R10, R10, 1 ;  /* 0x3f8000000a0a8421 */ /* 0x008fc80000010000 */
[----:B------:R-:W-:Y:S01]  /*ccc0*/  STS.128 [R91], R12 ;  /* 0x0000000c5b007388 */ /* 0x000fe20000000c00 */
[----:B----4-:R-:W-:Y:S01]  /*ccd0*/  @!P3 FMUL.FTZ R4, R6, -1.4426950216293334961 ;  /* 0xbfb8aa3b0604b820 */ /* 0x010fe20000410000 */
[----:B------:R-:W-:-:S06]  /*cce0*/  NOP ;  /* 0x0000000000007918 */ /* 0x000fcc0000000000 */
[----:B------:R-:W-:Y:S01]  /*ccf0*/  @!P1 FMUL.FTZ R6, R7, -1.4426950216293334961 ;  /* 0xbfb8aa3b07069820 */ /* 0x000fe20000410000 */
[----:B------:R-:W-:Y:S01]  /*cd00*/  LDS.128 R12, [R94.X16+0x200] ;  /* 0x000200005e0c7984 */ /* 0x000fe2000000cc00 */
[----:B-----5:R-:W-:Y:S01]  /*cd10*/  @!P2 FMUL.FTZ R66, R66, R9 ;  /* 0x000000094242a220 */ /* 0x020fe20000410000 */
[----:B------:R1:W3:Y:S01]  /*cd20*/  @!P0 MUFU.RCP R7, R10 ;  /* 0x0000000a00078308 */ /* 0x0002e20000001000 */
[----:B------:R-:W-:-:S07]  /*cd30*/  FSETP.GTU.FTZ.AND P2, PT, R5, 20, PT ;  /* 0x41a000000500780b */ /* 0x000fce0003f5c000 */
[----:B------:R-:W4:Y:S01]  /*cd40*/  @!P6 MUFU.EX2 R2, R2 ;  /* 0x000000020002e308 */ /* 0x000f220000000800 */
[----:B-1----:R-:W1:Y:S05]  /*cd50*/  LDS.128 R8, [R94.X16] ;  /* 0x000000005e087984 */ /* 0x002e6a000000cc00 */
[----:B------:R-:W-:Y:S02]  /*cd60*/  @!P2 FMUL.FTZ R5, R5, -1.4426950216293334961 ;  /* 0xbfb8aa3b0505a820 */ /* 0x000fe40000410000 */
[----:B------:R-:W5:Y:S01]  /*cd70*/  @!P5 MUFU.EX2 R3, R3 ;  /* 0x000000030003d308 */ /* 0x000f620000000800 */
[----:B---3--:R-:W-:-:S05]  /*cd80*/  @!P0 FMUL.FTZ R68, R68, R7 ;  /* 0x0000000744448220 */ /* 0x008fca0000410000 */
[----:B------:R-:W-:Y:S02]  /*cd90*/  F2FP.PACK_AB R20, R68, R67 ;  /* 0x000000434414723e */ /* 0x000fe400000000ff */
[----:B------:R-:W3:Y:S01]  /*cda0*/  @!P4 MUFU.EX2 R0, R0 ;  /* 0x000000000000c308 */ /* 0x000ee20000000800 */
[----:B----4-:R-:W-:-:S07]  /*cdb0*/  @!P6 FADD.FTZ R2, R2, 1 ;  /* 0x3f8000000202e421 */ /* 0x010fce0000010000 */
[----:B------:R-:W4:Y:S01]  /*cdc0*/  @!P3 MUFU.EX2 R4, R4 ;  /* 0x000000040004b308 */ /* 0x000f220000000800 */
[----:B-----5:R-:W-:-:S07]  /*cdd0*/  @!P5 FADD.FTZ R3, R3, 1 ;  /* 0x3f8000000303d421 */ /* 0x020fce0000010000 */
[----:B------:R-:W5:Y:S01]  /*cde0*/  @!P2 MUFU.EX2 R5, R5 ;  /* 0x000000050005a308 */ /* 0x000f620000000800 */
[----:B---3--:R-:W-:-:S07]  /*cdf0*/  @!P4 FADD.FTZ R0, R0, 1 ;  /* 0x3f8000000000c421 */ /* 0x008fce0000010000 */
[----:B------:R-:W3:Y:S01]  /*ce00*/  @!P1 MUFU.EX2 R6, R6 ;  /* 0x0000000600069308 */ /* 0x000ee20000000800 */
[----:B----4-:R-:W-:-:S07]  /*ce10*/  @!P3 FADD.FTZ R4, R4, 1 ;  /* 0x3f8000000404b421 */ /* 0x010fce0000010000 */
[----:B------:R4:W2:Y:S01]  /*ce20*/  @!P6 MUFU.RCP R17, R2 ;  /* 0x000000020011e308 */ /* 0x0008a20000001000 */
[----:B-----5:R-:W-:-:S07]  /*ce30*/  @!P2 FADD.FTZ R5, R5, 1 ;  /* 0x3f8000000505a421 */ /* 0x020fce0000010000 */
[----:B------:R5:W0:Y:S01]  /*ce40*/  @!P5 MUFU.RCP R16, R3 ;  /* 0x000000030010d308 */ /* 0x000a220000001000 */
[----:B----4-:R-:W-:Y:S01]  /*ce50*/  MOV R2, UR7 ;  /* 0x0000000700027c02 */ /* 0x010fe20008000f00 */
[----:B---3--:R-:W-:-:S06]  /*ce60*/  @!P1 FADD.FTZ R6, R6, 1 ;  /* 0x3f80000006069421 */ /* 0x008fcc0000010000 */
[----:B------:R-:W3:Y:S01]  /*ce70*/  @!P4 MUFU.RCP R0, R0 ;  /* 0x000000000000c308 */ /* 0x000ee20000001000 */
[----:B-----5:R-:W-:Y:S01]  /*ce80*/  MOV R3, UR8 ;  /* 0x0000000800037c02 */ /* 0x020fe20008000f00 */
[----:B--2---:R-:W-:Y:S01]  /*ce90*/  @!P6 FMUL.FTZ R70, R70, R17 ;  /* 0x000000114646e220 */ /* 0x004fe20000410000 */
[----:B------:R-:W-:Y:S01]  /*cea0*/  F2FP.PACK_AB R17, R62, R61 ;  /* 0x0000003d3e11723e */ /* 0x000fe200000000ff */
[----:B------:R-:W-:Y:S02]  /*ceb0*/  ULDC.64 UR8, c[0x0][0x2f8] ;  /* 0x0000be0000087ab9 */ /* 0x000fe40000000a00 */
[----:B------:R-:W-:Y:S01]  /*cec0*/  IMAD.WIDE R2, R92, 0x10, R2 ;  /* 0x000000105c027825 */ /* 0x000fe200078e0202 */
[----:B------:R-:W-:Y:S01]  /*ced0*/  UIMAD UR7, UR38, UR8, URZ ;  /* 0x00000008260772a4 */ /* 0x000fe2000f8e023f */
[----:B------:R-:W2:Y:S01]  /*cee0*/  @!P3 MUFU.RCP R19, R4 ;  /* 0x000000040013b308 */ /* 0x000ea20000001000 */
[----:B------:R-:W-:Y:S01]  /*cef0*/  UIMAD.WIDE.U32 UR18, UR31, UR8, UR18 ;  /* 0x000000081f1272a5 */ /* 0x000fe2000f8e0012 */
[----:B0-----:R-:W-:Y:S01]  /*cf00*/  @!P5 FMUL.FTZ R71, R71, R16 ;  /* 0x000000104747d220 */ /* 0x001fe20000410000 */
[----:B-1----:R-:W-:Y:S01]  /*cf10*/  STG.E.128 [R2.64], R8 ;  /* 0x0000000802007986 */ /* 0x002fe2000c101d22 */
[----:B------:R-:W-:Y:S01]  /*cf20*/  F2FP.PACK_AB R16, R60, R59 ;  /* 0x0000003b3c10723e */ /* 0x000fe200000000ff */
[----:B------:R-:W-:-:S02]  /*cf30*/  UIMAD UR7, UR31, UR9, UR7 ;  /* 0x000000091f0772a4 */ /* 0x000fc4000f8e0207 */
[----:B------:R0:W-:Y:S01]  /*cf40*/  STG.E.128 [R2.64+0x200], R12 ;  /* 0x0002000c02007986 */ /* 0x0001e2000c101d22 */
[----:B------:R1:W4:Y:S01]  /*cf50*/  @!P2 MUFU.RCP R18, R5 ;  /* 0x000000050012a308 */ /* 0x0003220000001000 */
[----:B---3--:R-:W-:Y:S01]  /*cf60*/  @!P4 FMUL.FTZ R69, R69, R0 ;  /* 0x000000004545c220 */ /* 0x008fe20000410000 */
[----:B------:R-:W-:Y:S02]  /*cf70*/  UIADD3 UR9, UR19, UR7, URZ ;  /* 0x0000000713097290 */ /* 0x000fe4000fffe03f */
[----:B------:R-:W-:Y:S02]  /*cf80*/  UIMAD UR7, UR21, UR32, URZ ;  /* 0x00000020150772a4 */ /* 0x000fe4000f8e023f */
[----:B------:R-:W-:Y:S02]  /*cf90*/  UMOV UR8, UR18 ;  /* 0x0000001200087c82 */ /* 0x000fe40008000000 */
[----:B------:R-:W3:Y:S01]  /*cfa0*/  @!P1 MUFU.RCP R21, R6 ;  /* 0x0000000600159308 */ /* 0x000ee20000001000 */
[----:B--2---:R-:W-:Y:S01]  /*cfb0*/  @!P3 FMUL.FTZ R72, R72, R19 ;  /* 0x000000134848b220 */ /* 0x004fe20000410000 */
[----:B------:R-:W-:Y:S01]  /*cfc0*/  F2FP.PACK_AB R19, R66, R65 ;  /* 0x000000414213723e */ /* 0x000fe200000000ff */
[----:B-1----:R-:W-:Y:S01]  /*cfd0*/  FADD.FTZ R5, R59, R98 ;  /* 0x000000623b057221 */ /* 0x002fe20000010000 */
[----:B------:R-:W-:-:S02]  /*cfe0*/  UIMAD UR7, UR20, UR33, UR7 ;  /* 0x00000021140772a4 */ /* 0x000fc4000f8e0207 */
[----:B------:R-:W-:Y:S01]  /*cff0*/  F2FP.PACK_AB R22, R72, R71 ;  /* 0x000000474816723e */ /* 0x000fe200000000ff */
[----:B------:R-:W-:Y:S01]  /*d000*/  FADD.FTZ R60, R5, R60 ;  /* 0x0000003c053c7221 */ /* 0x000fe20000010000 */
[----:B------:R-:W-:Y:S01]  /*d010*/  BAR.SYNC.DEFER_BLOCKING 0x0 ;  /* 0x0000000000007b1d */ /* 0x000fe20000010000 */
[----:B----4-:R-:W-:Y:S01]  /*d020*/  @!P2 FMUL.FTZ R73, R73, R18 ;  /* 0x000000124949a220 */ /* 0x010fe20000410000 */
[----:B------:R-:W-:Y:S01]  /*d030*/  F2FP.PACK_AB R18, R64, R63 ;  /* 0x0000003f4012723e */ /* 0x000fe200000000ff */
[----:B------:R-:W-:Y:S01]  /*d040*/  FADD.FTZ R61, R60, R61 ;  /* 0x0000003d3c3d7221 */ /* 0x000fe20000010000 */
[----:B------:R-:W-:Y:S02]  /*d050*/  UIMAD.WIDE.U32 UR8, UR20, UR32, UR8 ;  /* 0x00000020140872a5 */ /* 0x000fe4000f8e0008 */
[----:B------:R-:W-:Y:S01]  /*d060*/  ULDC.64 UR18, c[0x0][0x340] ;  /* 0x0000d00000127ab9 */ /* 0x000fe20000000a00 */
[----:B------:R-:W-:Y:S01]  /*d070*/  FADD.FTZ R62, R61, R62 ;  /* 0x0000003e3d3e7221 */ /* 0x000fe20000010000 */
[----:B------:R-:W-:Y:S01]  /*d080*/  UIADD3 UR9, UR9, UR7, URZ ;  /* 0x0000000709097290 */ /* 0x000fe2000fffe03f */
[----:B---3--:R-:W-:Y:S01]  /*d090*/  @!P1 FMUL.FTZ R74, R74, R21 ;  /* 0x000000154a4a9220 */ /* 0x008fe20000410000 */
[----:B------:R-:W-:Y:S01]  /*d0a0*/  F2FP.PACK_AB R21, R70, R69 ;  /* 0x000000454615723e */ /* 0x000fe200000000ff */
[----:B------:R-:W-:Y:S01]  /*d0b0*/  FADD.FTZ R63, R62, R63 ;  /* 0x0000003f3e3f7221 */ /* 0x000fe20000010000 */
[----:B------:R-:W-:-:S02]  /*d0c0*/  ULEA UR7, UP0, UR8, UR18, 0x1 ;  /* 0x0000001208077291 */ /* 0x000fc4000f80083f */
[----:B------:R-:W-:Y:S01]  /*d0d0*/  F2FP.PACK_AB R23, R74, R73 ;  /* 0x000000494a17723e */ /* 0x000fe200000000ff */
[----:B------:R-:W-:Y:S01]  /*d0e0*/  FADD.FTZ R64, R63, R64 ;  /* 0x000000403f407221 */ /* 0x000fe20000010000 */
[----:B------:R-:W-:Y:S02]  /*d0f0*/  ULEA.HI.X UR8, UR8, UR19, UR9, 0x1, UP0 ;  /* 0x0000001308087291 */ /* 0x000fe400080f0c09 */
[----:B0-----:R-:W-:Y:S01]  /*d100*/  MOV R2, UR7 ;  /* 0x0000000700027c02 */ /* 0x001fe20008000f00 */
[----:B------:R-:W-:Y:S01]  /*d110*/  FADD.FTZ R65, R64, R65 ;  /* 0x0000004140417221 */ /* 0x000fe20000010000 */
[----:B------:R-:W-:Y:S02]  /*d120*/  UISETP.GT.AND UP0, UPT, UR29, 0x1, UPT ;  /* 0x000000011d00788c */ /* 0x000fe4000bf04270 */
[----:B------:R-:W-:Y:S01]  /*d130*/  MOV R3, UR8 ;  /* 0x0000000800037c02 */ /* 0x000fe20008000f00 */
[----:B------:R-:W-:Y:S01]  /*d140*/  FADD.FTZ R66, R65, R66 ;  /* 0x0000004241427221 */ /* 0x000fe20000010000 */
[----:B------:R-:W-:Y:S02]  /*d150*/  STS.128 [R91], R16 ;  /* 0x000000105b007388 */ /* 0x000fe40000000c00 */
[----:B------:R-:W-:Y:S01]  /*d160*/  PLOP3.LUT P0, PT, PT, PT, UP0, 0x80, 0x0 ;  /* 0x000000000000781c */ /* 0x000fe20003f0f008 */
[----:B------:R-:W-:Y:S01]  /*d170*/  FADD.FTZ R67, R66, R67 ;  /* 0x0000004342437221 */ /* 0x000fe20000010000 */
[----:B------:R-:W-:Y:S01]  /*d180*/  STS.128 [R91+0x10], R20 ;  /* 0x000010145b007388 */ /* 0x000fe20000000c00 */
[----:B------:R-:W-:-:S06]  /*d190*/  NOP ;  /* 0x0000000000007918 */ /* 0x000fcc0000000000 */
[----:B------:R-:W0:Y:S01]  /*d1a0*/  LDS.128 R8, [R94.X16] ;  /* 0x000000005e087984 */ /* 0x000e22000000cc00 */
[----:B------:R-:W-:-:S03]  /*d1b0*/  IMAD.WIDE R2, R92, 0x10, R2 ;  /* 0x000000105c027825 */ /* 0x000fc600078e0202 */
        /* <DEDUP_REMOVED lines=12> */
.L_x_10524:
        /* <DEDUP_REMOVED lines=26> */
.L_x_10640:
[----:B0-----:R-:W-:Y:S05]  /*d420*/  BSYNC B0 ;  /* 0x0000000000007941 */ /* 0x001fea0003800000 */
.L_x_10639:
        /* <DEDUP_REMOVED lines=25> */
.L_x_10642:
[----:B0-----:R-:W0:Y:S02]  /*d5c0*/  S2R R11, SR_TID.X ;  /* 0x00000000000b7919 */ /* 0x001e240000002100 */
.L_x_10643:
[----:B0-----:R-:W-:Y:S05]  /*d5d0*/  BSYNC B0 ;  /* 0x0000000000007941 */ /* 0x001fea0003800000 */
.L_x_10641:
        /* <DEDUP_REMOVED lines=12> */
.L_x_10644:
        /* <DEDUP_REMOVED lines=32> */
.L_x_10645:
        /* <DEDUP_REMOVED lines=14> */
.L_x_14715:


//--------------------- .text._Z25selective_scan_bwd_kernelI32Selective_Scan_bwd_kernel_traitsILi32ELi16ELb1ELb1ELb1ELb0ELb0EN3c104HalfENS1_7complexIfEEEEv12SSMParamsBwd --------------------------
	.section	.text._Z25selective_scan_bwd_kernelI32Selective_Scan_bwd_kernel_traitsILi32ELi16ELb1ELb1ELb1ELb0ELb0EN3c104HalfENS1_7complexIfEEEEv12SSMParamsBwd,"ax",@progbits
	.sectioninfo	@"SHI_REGISTERS=254"
	.align	128
        .global         _Z25selective_scan_bwd_kernelI32Selective_Scan_bwd_kernel_traitsILi32ELi16ELb1ELb1ELb1ELb0ELb0EN3c104HalfENS1_7complexIfEEEEv12SSMParamsBwd
        .type           _Z25selective_scan_bwd_kernelI32Selective_Scan_bwd_kernel_traitsILi32ELi16ELb1ELb1ELb1ELb0ELb0EN3c104HalfENS1_7complexIfEEEEv12SSMParamsBwd,@function
        .size           _Z25selective_scan_bwd_kernelI32Selective_Scan_bwd_kernel_traitsILi32ELi16ELb1ELb1ELb1ELb0ELb0EN3c104HalfENS1_7complexIfEEEEv12SSMParamsBwd,(.L_x_14716 - _Z25selective_scan_bwd_kernelI32Selective_Scan_bwd_kernel_traitsILi32ELi16ELb1ELb1ELb1ELb0ELb0EN3c104HalfENS1_7complexIfEEEEv12SSMParamsBwd)
        .other          _Z25selective_scan_bwd_kernelI32Selective_Scan_bwd_kernel_traitsILi32ELi16ELb1ELb1ELb1ELb0ELb0EN3c104HalfENS1_7complexIfEEEEv12SSMParamsBwd,@"STO_CUDA_ENTRY STV_DEFAULT"
_Z25selective_scan_bwd_kernelI32Selective_Scan_bwd_kernel_traitsILi32ELi16ELb1ELb1ELb1ELb0ELb0EN3c104HalfENS1_7complexIfEEEEv12SSMParamsBwd:
.text._Z25selective_scan_bwd_kernelI32Selective_Scan_bwd_kernel_traitsILi32ELi16ELb1ELb1ELb1ELb0ELb0EN3c104HalfENS1_7complexIfEEEEv12SSMParamsBwd:
        /* <DEDUP_REMOVED lines=174> */
[----:B------:R-:W-:Y:S02]  /*0ae0*/  UMOV UR24, UR35 ;  /* 0x0000002300187c82 */ /* 0x000fe40008000000 */
[----:B------:R-:W-:Y:S01]  /*0af0*/  UMOV UR6, URZ ;  /* 0x0000003f00067c82 */ /* 0x000fe20008000000 */
[----:B---3--:R-:W-:-:S04]  /*0b00*/  SHF.L.U32 R99, R102, 0x1, RZ ;  /* 0x0000000166637819 */ /* 0x008fc800000006ff */
[----:B----4-:R-:W-:Y:S02]  /*0b10*/  LOP3.LUT R99, R99, 0xffffffc0, RZ, 0xc0, !PT ;  /* 0xffffffc063637812 */ /* 0x010fe400078ec0ff */
.L_x_10728:
[----:B------:R-:W-:Y:S01]  /*0b20*/  BAR.SYNC.DEFER_BLOCKING 0x0 ;  /* 0x0000000000007b1d */ /* 0x000fe20000010000 */
[----:B0--3--:R-:W-:Y:S02]  /*0b30*/  MOV R2, UR17 ;  /* 0x0000001100027c02 */ /* 0x009fe40008000f00 */
[----:B------:R-:W-:Y:S02]  /*0b40*/  MOV R3, UR18 ;  /* 0x0000001200037c02 */ /* 0x000fe40008000f00 */
        /* <DEDUP_REMOVED lines=22> */
[----:B------:R-:W3:Y:S04]  /*0cb0*/  LDS.128 R8, [R97] ;  /* 0x0000000061087984 */ /* 0x000ee80000000c00 */
[----:B------:R-:W4:Y:S04]  /*0cc0*/  LDS.128 R4, [R97+0x10] ;  /* 0x0000100061047984 */ /* 0x000f280000000c00 */
[----:B------:R-:W-:Y:S06]  /*0cd0*/  BAR.SYNC.DEFER_BLOCKING 0x0 ;  /* 0x0000000000007b1d */ /* 0x000fec0000010000 */
[----:B--2---:R5:W2:Y:S04]  /*0ce0*/  LDG.E.128 R24, [R2.64] ;  /* 0x0000001a02187981 */ /* 0x004aa8000c1e1d00 */
[----:B------:R5:W2:Y:S01]  /*0cf0*/  LDG.E.128 R28, [R2.64+0x200] ;  /* 0x0002001a021c7981 */ /* 0x000aa2000c1e1d00 */
[--C-:B0-----:R-:W-:Y:S01]  /*0d00*/  HADD2.F32 R21, -RZ, R60.reuse.H0_H0 ;  /* 0x2000003cff157230 */ /* 0x101fe20000004100 */
[----:B------:R-:W-:Y:S01]  /*0d10*/  ISETP.LT.AND P0, PT, RZ, c[0x0][0x16c], PT ;  /* 0x00005b00ff007a0c */ /* 0x000fe20003f01270 */
[----:B------:R-:W-:-:S02]  /*0d20*/  HADD2.F32 R22, -RZ, R60.H1_H1 ;  /* 0x3000003cff167230 */ /* 0x000fc40000004100 */
[--C-:B---3--:R-:W-:Y:S02]  /*0d30*/  HADD2.F32 R95, -RZ, R8.reuse.H0_H0 ;  /* 0x20000008ff5f7230 */ /* 0x108fe40000004100 */
[----:B------:R-:W-:Y:S02]  /*0d40*/  HADD2.F32 R96, -RZ, R8.H1_H1 ;  /* 0x30000008ff607230 */ /* 0x000fe40000004100 */
[----:B------:R-:W-:Y:S01]  /*0d50*/  HADD2.F32 R93, -RZ, R9.H0_H0 ;  /* 0x20000009ff5d7230 */ /* 0x000fe20000004100 */
[----:B------:R-:W-:Y:S01]  /*0d60*/  FADD.FTZ R95, R95, UR5 ;  /* 0x000000055f5f7e21 */ /* 0x000fe20008010000 */
[----:B-----5:R-:W-:Y:S01]  /*0d70*/  HADD2.F32 R3, -RZ, R61.H0_H0 ;  /* 0x2000003dff037230 */ /* 0x020fe20000004100 */
        /* <DEDUP_REMOVED lines=10> */
[--C-:B----4-:R-:W-:Y:S01]  /*0e20*/  HADD2.F32 R55, -RZ, R4.reuse.H0_H0 ;  /* 0x20000004ff377230 */ /* 0x110fe20000004100 */
        /* <DEDUP_REMOVED lines=17> */
[----:B--2---:R0:W-:Y:S04]  /*0f40*/  STS.128 [R100.X16], R24 ;  /* 0x0000001864007388 */ /* 0x0041e8000000cc00 */
[----:B------:R2:W-:Y:S01]  /*0f50*/  STS.128 [R100.X16+0x200], R28 ;  /* 0x0002001c64007388 */ /* 0x0005e2000000cc00 */
[----:B------:R-:W-:-:S06]  /*0f60*/  NOP ;  /* 0x0000000000007918 */ /* 0x000fcc0000000000 */
[----:B------:R-:W3:Y:S04]  /*0f70*/  LDS.128 R16, [R97] ;  /* 0x0000000061107984 */ /* 0x000ee80000000c00 */
[----:B------:R-:W4:Y:S01]  /*0f80*/  LDS.128 R12, [R97+0x10] ;  /* 0x00001000610c7984 */ /* 0x000f220000000c00 */
[----:B0-----:R-:W-:Y:S02]  /*0f90*/  HADD2.F32 R24, -RZ, R64.H0_H0 ;  /* 0x20000040ff187230 */ /* 0x001fe40000004100 */
[----:B------:R-:W-:Y:S02]  /*0fa0*/  HADD2.F32 R26, -RZ, R65.H0_H0 ;  /* 0x20000041ff1a7230 */ /* 0x000fe40000004100 */
[----:B--2---:R-:W-:Y:S02]  /*0fb0*/  HADD2.F32 R28, -RZ, R66.H0_H0 ;  /* 0x20000042ff1c7230 */ /* 0x004fe40000004100 */
[----:B---3--:R-:W-:-:S02]  /*0fc0*/  HADD2.F32 R0, -RZ, R16.H0_H0 ;  /* 0x20000010ff007230 */ /* 0x008fc40000004100 */
[----:B------:R-:W-:Y:S02]  /*0fd0*/  HADD2.F32 R20, -RZ, R16.H1_H1 ;  /* 0x30000010ff147230 */ /* 0x000fe40000004100 */
[--C-:B------:R-:W-:Y:S01]  /*0fe0*/  HADD2.F32 R2, -RZ, R17.reuse.H0_H0 ;  /* 0x20000011ff027230 */ /* 0x100fe20000004100 */
[C---:B------:R-:W-:Y:S01]  /*0ff0*/  FFMA.FTZ R21, R0.reuse, R21, R103 ;  /* 0x0000001500157223 */ /* 0x040fe20000010067 */
[----:B------:R-:W-:Y:S01]  /*1000*/  HADD2.F32 R17, -RZ, R17.H1_H1 ;  /* 0x30000011ff117230 */ /* 0x000fe20000004100 */
[----:B-1----:R-:W-:Y:S01]  /*1010*/  FMUL.FTZ R48, R0, UR4 ;  /* 0x0000000400307c20 */ /* 0x002fe20008410000 */
[----:B----4-:R-:W-:Y:S01]  /*1020*/  HADD2.F32 R29, -RZ, R15.H1_H1 ;  /* 0x3000000fff1d7230 */ /* 0x010fe20000004100 */
[C---:B------:R-:W-:Y:S01]  /*1030*/  FFMA.FTZ R21, R20.reuse, R22, R21 ;  /* 0x0000001614157223 */ /* 0x040fe20000010015 */
[----:B------:R-:W-:Y:S01]  /*1040*/  HADD2.F32 R22, -RZ, R61.H1_H1 ;  /* 0x3000003dff167230 */ /* 0x000fe20000004100 */
[----:B------:R-:W-:Y:S01]  /*1050*/  FMUL.FTZ R47, R20, UR4 ;  /* 0x00000004142f7c20 */ /* 0x000fe20008410000 */
[----:B------:R-:W-:Y:S01]  /*1060*/  HADD2.F32 R103, -RZ, R67.H1_H1 ;  /* 0x30000043ff677230 */ /* 0x000fe20000004100 */
[C---:B------:R-:W-:Y:S01]  /*1070*/  FFMA.FTZ R16, R2.reuse, R3, R21 ;  /* 0x0000000302107223 */ /* 0x040fe20000010015 */
[----:B------:R-:W-:Y:S01]  /*1080*/  HADD2.F32 R21, -RZ, R62.H0_H0 ;  /* 0x2000003eff157230 */ /* 0x000fe20000004100 */
[----:B------:R-:W-:Y:S01]  /*1090*/  FMUL.FTZ R46, R2, UR4 ;  /* 0x00000004022e7c20 */ /* 0x000fe20008410000 */
[----:B------:R-:W-:Y:S01]  /*10a0*/  HADD2.F32 R3, -RZ, R18.H0_H0 ;  /* 0x20000012ff037230 */ /* 0x000fe20000004100 */
[C---:B------:R-:W-:Y:S01]  /*10b0*/  FFMA.FTZ R16, R17.reuse, R22, R16 ;  /* 0x0000001611107223 */ /* 0x040fe20000010010 */
[----:B------:R-:W-:Y:S01]  /*10c0*/  HADD2.F32 R22, -RZ, R62.H1_H1 ;  /* 0x3000003eff167230 */ /* 0x000fe20000004100 */
[----:B------:R-:W-:Y:S01]  /*10d0*/  FMUL.FTZ R45, R17, UR4 ;  /* 0x00000004112d7c20 */ /* 0x000fe20008410000 */
        /* <DEDUP_REMOVED lines=8> */
[----:B------:R-:W-:Y:S01]  /*1160*/  HADD2.F32 R23, -RZ, R63.H1_H1 ;  /* 0x3000003fff177230 */ /* 0x000fe20000004100 */
        /* <DEDUP_REMOVED lines=22> */
[C---:B------:R-:W-:Y:S02]  /*12d0*/  FFMA.FTZ R28, R26.reuse, R28, R13 ;  /* 0x0000001c1a1c7223 */ /* 0x040fe4000001000d */
[----:B------:R-:W-:-:S02]  /*12e0*/  FMUL.FTZ R36, R26, UR4 ;  /* 0x000000041a247c20 */ /* 0x000fc40008410000 */
[C---:B------:R-:W-:Y:S01]  /*12f0*/  FFMA.FTZ R13, R27.reuse, R12, R28 ;  /* 0x0000000c1b0d7223 */ /* 0x040fe2000001001c */
[----:B------:R-:W-:Y:S01]  /*1300*/  HADD2.F32 R28, -RZ, R15.H0_H0 ;  /* 0x2000000fff1c7230 */ /* 0x000fe20000004100 */
[----:B------:R-:W-:Y:S02]  /*1310*/  FMUL.FTZ R35, R27, UR4 ;  /* 0x000000041b237c20 */ /* 0x000fe40008410000 */
[C---:B------:R-:W-:Y:S02]  /*1320*/  FMUL.FTZ R33, R29.reuse, UR4 ;  /* 0x000000041d217c20 */ /* 0x040fe40008410000 */
        /* <DEDUP_REMOVED lines=15> */
.L_x_10647:
        /* <DEDUP_REMOVED lines=9> */
[----:B------:R-:W-:Y:S01]  /*14b0*/  MOV R17, RZ ;  /* 0x000000ff00117202 */ /* 0x000fe20000000f00 */
[----:B------:R-:W-:Y:S01]  /*14c0*/  FADD.FTZ R11, R18, R18 ;  /* 0x00000012120b7221 */ /* 0x000fe20000010000 */
[----:B------:R-:W-:Y:S01]  /*14d0*/  UMOV UR9, URZ ;  /* 0x0000003f00097c82 */ /* 0x000fe20008000000 */
        /* <DEDUP_REMOVED lines=14> */
[----:B------:R-:W-:Y:S02]  /*15c0*/  FADD.FTZ R0, R29, R29 ;  /* 0x0000001d1d007221 */ /* 0x000fe40000010000 */
[----:B------:R-:W-:Y:S02]  /*15d0*/  CS2R R28, SRZ ;  /* 0x00000000001c7805 */ /* 0x000fe4000001ff00 */
.L_x_10727:
        /* <DEDUP_REMOVED lines=26> */
[----:B------:R-:W-:Y:S02]  /*1780*/  MOV R70, UR35 ;  /* 0x0000002300467c02 */ /* 0x000fe40008000f00 */
[----:B------:R-:W-:-:S03]  /*1790*/  ULDC.64 UR34, c[0x0][0x1c0] ;  /* 0x0000700000227ab9 */ /* 0x000fc60000000a00 */
        /* <DEDUP_REMOVED lines=8> */
[----:B------:R-:W-:-:S02]  /*1820*/  UIMAD.WIDE.U32 UR36, UR7, UR34, URZ ;  /* 0x00000022072472a5 */ /* 0x000fc4000f8e003f */
[----:B------:R-:W-:Y:S02]  /*1830*/  UIMAD UR34, UR7, UR35, UR38 ;  /* 0x00000023072272a4 */ /* 0x000fe4000f8e0226 */
[----:B------:R-:W-:Y:S02]  /*1840*/  ULEA UR35, UP0, UR36, UR25, 0x1 ;  /* 0x0000001924237291 */ /* 0x000fe4000f80083f */
[----:B------:R-:W-:-:S04]  /*1850*/  UIADD3 UR34, UR37, UR34, URZ ;  /* 0x0000002225227290 */ /* 0x000fc8000fffe03f */
[----:B------:R-:W-:Y:S01]  /*1860*/  ULEA.HI.X UR36, UR36, UR42, UR34, 0x1, UP0 ;  /* 0x0000002a24247291 */ /* 0x000fe200080f0c22 */
[----:B------:R-:W-:-:S05]  /*1870*/  MOV R104, UR35 ;  /* 0x0000002300687c02 */ /* 0x000fca0008000f00 */
[----:B------:R-:W-:-:S05]  /*1880*/  MOV R105, UR36 ;  /* 0x0000002400697c02 */ /* 0x000fca0008000f00 */
[----:B------:R-:W-:Y:S01]  /*1890*/  IMAD.WIDE R104, R85, 0x10, R104 ;  /* 0x0000001055687825 */ /* 0x000fe200078e0268 */
[----:B-12---:R-:W1:Y:S08]  /*18a0*/  R2UR UR40, R69 ;  /* 0x00000000452873c2 */ /* 0x006e7000000e0000 */
[----:B------:R-:W2:Y:S01]  /*18b0*/  R2UR UR39, R68 ;  /* 0x00000000442773c2 */ /* 0x000ea200000e0000 */
[----:B-1----:R-:W-:-:S02]  /*18c0*/  FMUL.FTZ R84, R96, UR40 ;  /* 0x0000002860547c20 */ /* 0x002fc40008410000 */
[----:B------:R-:W-:Y:S02]  /*18d0*/  FMUL.FTZ R69, R91, UR40 ;  /* 0x000000285b457c20 */ /* 0x000fe40008410000 */
[----:B------:R-:W-:Y:S01]  /*18e0*/  FMUL.RZ R86, R84, 0.15915493667125701904 ;  /* 0x3e22f98354567820 */ /* 0x000fe2000040c000 */
[----:B---3--:R-:W-:Y:S01]  /*18f0*/  STS.128 [R100.X16], R56 ;  /* 0x0000003864007388 */ /* 0x008fe2000000cc00 */
[----:B0-----:R-:W-:Y:S02]  /*1900*/  FMUL.RZ R70, R69, 0.15915493667125701904 ;  /* 0x3e22f98345467820 */ /* 0x001fe4000040c000 */
[----:B------:R-:W-:Y:S01]  /*1910*/  FMUL.FTZ R84, R93, UR40 ;  /* 0x000000285d547c20 */ /* 0x000fe20008410000 */
[----:B------:R-:W-:Y:S01]  /*1920*/  MUFU.SIN R107, R86 ;  /* 0x00000056006b7308 */ /* 0x000fe20000000400 */
[----:B------:R-:W-:Y:S01]  /*1930*/  FMUL.FTZ R69, R92, UR40 ;  /* 0x000000285c457c20 */ /* 0x000fe20008410000 */
[----:B--2---:R-:W-:Y:S01]  /*1940*/  MOV R130, UR39 ;  /* 0x0000002700827c02 */ /* 0x004fe20008000f00 */
[----:B------:R-:W-:Y:S01]  /*1950*/  FMUL.RZ R87, R84, 0.15915493667125701904 ;  /* 0x3e22f98354577820 */ /* 0x000fe2000040c000 */
[----:B----4-:R0:W-:Y:S01]  /*1960*/  STS.128 [R100.X16+0x200], R72 ;  /* 0x0002004864007388 */ /* 0x0101e2000000cc00 */
[----:B------:R-:W-:-:S02]  /*1970*/  FMUL.RZ R71, R69, 0.15915493667125701904 ;  /* 0x3e22f98345477820 */ /* 0x000fc4000040c000 */
[----:B------:R-:W-:Y:S01]  /*1980*/  FMUL.FTZ R84, R94, UR40 ;  /* 0x000000285e547c20 */ /* 0x000fe20008410000 */
[----:B------:R1:W-:Y:S01]  /*1990*/  MUFU.COS R125, R86 ;  /* 0x00000056007d7308 */ /* 0x0003e20000000000 */
[----:B------:R-:W-:Y:S01]  /*19a0*/  FMUL.FTZ R69, R89, UR40 ;  /* 0x0000002859457c20 */ /* 0x000fe20008410000 */
[----:B-----5:R2:W-:Y:S01]  /*19b0*/  STS.128 [R100.X16+0x400], R76 ;  /* 0x0004004c64007388 */ /* 0x0205e2000000cc00 */
[----:B------:R-:W-:Y:S02]  /*19c0*/  FMUL.RZ R84, R84, 0.15915493667125701904 ;  /* 0x3e22f98354547820 */ /* 0x000fe4000040c000 */
[----:B------:R-:W-:Y:S01]  /*19d0*/  FMUL.FTZ R68, R50, UR40 ;  /* 0x0000002832447c20 */ /* 0x000fe20008410000 */
[----:B------:R3:W-:Y:S01]  /*19e0*/  STS.128 [R100.X16+0x600], R80 ;  /* 0x0006005064007388 */ /* 0x0007e2000000cc00 */
[----:B------:R-:W-:Y:S01]  /*19f0*/  FMUL.FTZ R130, R130, 1.4426950216293334961 ;  /* 0x3fb8aa3b82827820 */ /* 0x000fe20000410000 */
[----:B------:R-:W-:Y:S01]  /*1a00*/  MUFU.SIN R111, R84 ;  /* 0x00000054006f7308 */ /* 0x000fe20000000400 */
[----:B-1----:R-:W-:Y:S01]  /*1a10*/  FMUL.RZ R86, R69, 0.15915493667125701904 ;  /* 0x3e22f98345567820 */ /* 0x002fe2000040c000 */
[----:B------:R-:W-:-:S06]  /*1a20*/  NOP ;  /* 0x0000000000007918 */ /* 0x000fcc0000000000 */
[----:B------:R-:W-:Y:S01]  /*1a30*/  FMUL.FTZ R69, R90, UR40 ;  /* 0x000000285a457c20 */ /* 0x000fe20008410000 */
[----:B------:R1:W-:Y:S01]  /*1a40*/  MUFU.COS R121, R84 ;  /* 0x0000005400797308 */ /* 0x0003e20000000000 */
[----:B------:R-:W-:Y:S01]  /*1a50*/  FMUL.RZ R155, R68, 0.15915493667125701904 ;  /* 0x3e22f983449b7820 */ /* 0x000fe2000040c000 */
[----:B0-----:R0:W4:Y:S01]  /*1a60*/  LDG.E.128 R72, [R104.64+0x200] ;  /* 0x0002001a68487981 */ /* 0x001122000c1e1d00 */
[-C--:B------:R-:W-:Y:S02]  /*1a70*/  FMUL.FTZ R68, R96, R130.reuse ;  /* 0x0000008260447220 */ /* 0x080fe40000410000 */
[-C--:B------:R-:W-:Y:S01]  /*1a80*/  FMUL.FTZ R108, R90, R130.reuse ;  /* 0x000000825a6c7220 */ /* 0x080fe20000410000 */
[----:B--2---:R0:W2:Y:S01]  /*1a90*/  LDG.E.128 R76, [R104.64+0x400] ;  /* 0x0004001a684c7981 */ /* 0x0040a2000c1e1d00 */
[----:B------:R-:W-:Y:S01]  /*1aa0*/  FMUL.FTZ R106, R89, R130 ;  /* 0x00000082596a7220 */ /* 0x000fe20000410000 */
[----:B------:R-:W-:Y:S01]  /*1ab0*/  MUFU.SIN R113, R70 ;  /* 0x0000004600717308 */ /* 0x000fe20000000400 */
[----:B-1----:R-:W-:Y:S01]  /*1ac0*/  FMUL.RZ R84, R69, 0.15915493667125701904 ;  /* 0x3e22f98345547820 */ /* 0x002fe2000040c000 */
[----:B---3--:R0:W3:Y:S01]  /*1ad0*/  LDG.E.128 R80, [R104.64+0x600] ;  /* 0x0006001a68507981 */ /* 0x0080e2000c1e1d00 */
        /* <DEDUP_REMOVED lines=28> */
[----:B------:R-:W-:-:S05]  /*1ca0*/  FMUL.FTZ R69, R93, R130 ;  /* 0x000000825d457220 */ /* 0x000fca0000410000 */
[----:B------:R1:W-:Y:S08]  /*1cb0*/  MUFU.COS R153, R70 ;  /* 0x0000004600997308 */ /* 0x0003f00000000000 */
[----:B------:R5:W-:Y:S01]  /*1cc0*/  MUFU.EX2 R124, R68 ;  /* 0x00000044007c7308 */ /* 0x000be20000000800 */
[----:B-1----:R-:W-:-:S07]  /*1cd0*/  FMUL.FTZ R70, R94, R130 ;  /* 0x000000825e467220 */ /* 0x002fce0000410000 */
[----:B------:R1:W-:Y:S01]  /*1ce0*/  MUFU.EX2 R122, R69 ;  /* 0x00000045007a7308 */ /* 0x0003e20000000800 */
[----:B-----5:R-:W-:-:S07]  /*1cf0*/  FMUL.FTZ R68, R91, R130 ;  /* 0x000000825b447220 */ /* 0x020fce0000410000 */
[----:B------:R-:W-:Y:S01]  /*1d00*/  MUFU.SIN R146, R71 ;  /* 0x0000004700927308 */ /* 0x000fe20000000400 */
[----:B-1----:R-:W-:-:S07]  /*1d10*/  FMUL.FTZ R69, R92, R130 ;  /* 0x000000825c457220 */ /* 0x002fce0000410000 */
[----:B------:R-:W-:Y:S08]  /*1d20*/  MUFU.COS R147, R71 ;  /* 0x0000004700937308 */ /* 0x000ff00000000000 */
[----:B------:R-:W-:Y:S08]  /*1d30*/  MUFU.EX2 R120, R70 ;  /* 0x0000004600787308 */ /* 0x000ff00000000800 */
[----:B------:R-:W1:Y:S08]  /*1d40*/  MUFU.EX2 R118, R68 ;  /* 0x0000004400767308 */ /* 0x000e700000000800 */
[----:B------:R5:W-:Y:S08]  /*1d50*/  MUFU.EX2 R116, R69 ;  /* 0x0000004500747308 */ /* 0x000bf00000000800 */
[----:B------:R-:W-:Y:S01]  /*1d60*/  MUFU.SIN R109, R87 ;  /* 0x00000057006d7308 */ /* 0x000fe20000000400 */
[----:B-----5:R0:W5:Y:S07]  /*1d70*/  LDG.E.128 R68, [R104.64] ;  /* 0x0000001a68447981 */ /* 0x02016e000c1e1d00 */
[----:B------:R-:W0:Y:S08]  /*1d80*/  MUFU.COS R123, R87 ;  /* 0x00000057007b7308 */ /* 0x000e300000000000 */
[----:B------:R-:W-:Y:S08]  /*1d90*/  MUFU.SIN R132, R84 ;  /* 0x0000005400847308 */ /* 0x000ff00000000400 */
[----:B------:R-:W-:Y:S08]  /*1da0*/  MUFU.COS R134, R84 ;  /* 0x0000005400867308 */ /* 0x000ff00000000000 */
[----:B------:R-:W-:Y:S08]  /*1db0*/  MUFU.SIN R143, R86 ;  /* 0x00000056008f7308 */ /* 0x000ff00000000400 */
[----:B------:R0:W-:Y:S01]  /*1dc0*/  MUFU.COS R145, R86 ;  /* 0x0000005600917308 */ /* 0x0001e20000000000 */
[----:B------:R-:W-:-:S07]  /*1dd0*/  FMUL.FTZ R57, R88, R130 ;  /* 0x0000008258397220 */ /* 0x000fce0000410000 */
[----:B------:R-:W1:Y:S01]  /*1de0*/  MUFU.EX2 R108, R108 ;  /* 0x0000006c006c7308 */ /* 0x000e620000000800 */
[----:B0-----:R-:W0:Y:S07]  /*1df0*/  LDS.128 R84, [R216] ;  /* 0x00000000d8547984 */ /* 0x001e2e0000000c00 */
[----:B------:R-:W0:Y:S01]  /*1e00*/  MUFU.EX2 R106, R106 ;  /* 0x0000006a006a7308 */ /* 0x000e220000000800 */
[----:B------:R-:W-:-:S07]  /*1e10*/  FMUL.FTZ R58, R53, R130 ;  /* 0x00000082353a7220 */ /* 0x000fce0000410000 */
[----:B------:R-:W0:Y:S01]  /*1e20*/  MUFU.EX2 R57, R57 ;  /* 0x0000003900397308 */ /* 0x000e220000000800 */
[----:B------:R-:W-:Y:S02]  /*1e30*/  FMUL.FTZ R56, R55, R130 ;  /* 0x0000008237387220 */ /* 0x000fe40000410000 */
[----:B-1----:R-:W-:Y:S02]  /*1e40*/  FMUL.FTZ R119, R118, R119 ;  /* 0x0000007776777220 */ /* 0x002fe40000410000 */
[----:B------:R-:W-:-:S03]  /*1e50*/  FMUL.FTZ R123, R122, R123 ;  /* 0x0000007b7a7b7220 */ /* 0x000fc60000410000 */
[----:B------:R-:W1:Y:S01]  /*1e60*/  MUFU.EX2 R110, R56 ;  /* 0x00000038006e7308 */ /* 0x000e620000000800 */
[----:B------:R-:W-:Y:S02]  /*1e70*/  FMUL.FTZ R118, R118, R113 ;  /* 0x0000007176767220 */ /* 0x000fe40000410000 */
[----:B------:R-:W-:Y:S02]  /*1e80*/  FMUL.FTZ R117, R116, R117 ;  /* 0x0000007574757220 */ /* 0x000fe40000410000 */
[----:B------:R-:W-:-:S03]  /*1e90*/  FMUL.FTZ R122, R122, R109 ;  /* 0x0000006d7a7a7220 */ /* 0x000fc60000410000 */
[----:B------:R-:W1:Y:S01]  /*1ea0*/  MUFU.EX2 R58, R58 ;  /* 0x0000003a003a7308 */ /* 0x000e620000000800 */
[----:B------:R-:W-:Y:S02]  /*1eb0*/  FMUL.FTZ R116, R116, R115 ;  /* 0x0000007374747220 */ /* 0x000fe40000410000 */
[C---:B------:R-:W-:Y:S02]  /*1ec0*/  FMUL.FTZ R113, R108.reuse, R133 ;  /* 0x000000856c717220 */ /* 0x040fe40000410000 */
[----:B------:R-:W-:Y:S02]  /*1ed0*/  FMUL.FTZ R112, R108, R131 ;  /* 0x000000836c707220 */ /* 0x000fe40000410000 */
[C---:B0-----:R-:W-:Y:S01]  /*1ee0*/  FMUL.FTZ R115, R106.reuse, R129 ;  /* 0x000000816a737220 */ /* 0x041fe20000410000 */
[----:B------:R-:W-:Y:S01]  /*1ef0*/  MUFU.SIN R139, R155 ;  /* 0x0000009b008b7308 */ /* 0x000fe20000000400 */
[----:B------:R-:W-:Y:S01]  /*1f00*/  FMUL.FTZ R114, R106, R127 ;  /* 0x0000007f6a727220 */ /* 0x000fe20000410000 */
[----:B------:R-:W-:Y:S01]  /*1f10*/  HADD2.F32 R106, -RZ, R84.H0_H0 ;  /* 0x20000054ff6a7230 */ /* 0x000fe20000004100 */
[----:B------:R-:W-:-:S02]  /*1f20*/  FMUL.FTZ R109, R57, R128 ;  /* 0x00000080396d7220 */ /* 0x000fc40000410000 */
[----:B------:R-:W-:Y:S01]  /*1f30*/  FMUL.FTZ R108, R57, R126 ;  /* 0x0000007e396c7220 */ /* 0x000fe20000410000 */
[----:B------:R-:W-:Y:S01]  /*1f40*/  HADD2.F32 R126, -RZ, R84.H1_H1 ;  /* 0x30000054ff7e7230 */ /* 0x000fe20000004100 */
[----:B------:R-:W-:Y:S01]  /*1f50*/  FMUL.FTZ R57, R54, R130 ;  /* 0x0000008236397220 */ /* 0x000fe20000410000 */
[----:B------:R-:W-:Y:S01]  /*1f60*/  HADD2.F32 R104, -RZ, R60.H0_H0 ;  /* 0x2000003cff687230 */ /* 0x000fe20000004100 */
[C---:B------:R-:W-:Y:S02]  /*1f70*/  FMUL.FTZ R59, R95.reuse, R106 ;  /* 0x0000006a5f3b7220 */ /* 0x040fe40000410000 */
[----:B------:R-:W-:Y:S02]  /*1f80*/  FMUL.FTZ R133, R95, R126 ;  /* 0x0000007e5f857220 */ /* 0x000fe40000410000 */
[----:B------:R-:W0:Y:S01]  /*1f90*/  MUFU.EX2 R57, R57 ;  /* 0x0000003900397308 */ /* 0x000e220000000800 */
[C---:B------:R-:W-:Y:S02]  /*1fa0*/  FMUL.FTZ R125, R124.reuse, R125 ;  /* 0x0000007d7c7d7220 */ /* 0x040fe40000410000 */
[----:B------:R-:W-:-:S02]  /*1fb0*/  FMUL.FTZ R124, R124, R107 ;  /* 0x0000006b7c7c7220 */ /* 0x000fc40000410000 */
[----:B------:R-:W-:Y:S02]  /*1fc0*/  FMUL.FTZ R121, R120, R121 ;  /* 0x0000007978797220 */ /* 0x000fe40000410000 */
[C---:B------:R-:W-:Y:S02]  /*1fd0*/  FMUL.FTZ R150, R104.reuse, R59 ;  /* 0x0000003b68967220 */ /* 0x040fe40000410000 */
[----:B------:R-:W-:Y:S02]  /*1fe0*/  FMUL.FTZ R158, R104, R133 ;  /* 0x00000085689e7220 */ /* 0x000fe40000410000 */
[----:B------:R-:W-:Y:S02]  /*1ff0*/  FMUL.FTZ R120, R120, R111 ;  /* 0x0000006f78787220 */ /* 0x000fe40000410000 */
[----:B-1----:R-:W-:Y:S01]  /*2000*/  FMUL.FTZ R111, R110, R137 ;  /* 0x000000896e6f7220 */ /* 0x002fe20000410000 */
[----:B------:R-:W-:Y:S01]  /*2010*/  HADD2.F32 R127, -RZ, R85.H0_H0 ;  /* 0x20000055ff7f7230 */ /* 0x000fe20000004100 */
[----:B------:R-:W-:-:S02]  /*2020*/  FMUL.FTZ R56, R95, UR40 ;  /* 0x000000285f387c20 */ /* 0x000fc40008410000 */
[----:B------:R-:W-:Y:S01]  /*2030*/  FMUL.FTZ R110, R110, R135 ;  /* 0x000000876e6e7220 */ /* 0x000fe20000410000 */
[----:B------:R-:W-:Y:S01]  /*2040*/  HADD2.F32 R135, -RZ, R85.H1_H1 ;  /* 0x30000055ff877230 */ /* 0x000fe20000004100 */
[C---:B------:R-:W-:Y:S02]  /*2050*/  FMUL.FTZ R107, R58.reuse, R149 ;  /* 0x000000953a6b7220 */ /* 0x040fe40000410000 */
[----:B------:R-:W-:Y:S02]  /*2060*/  FMUL.FTZ R105, R58, R141 ;  /* 0x0000008d3a697220 */ /* 0x000fe40000410000 */
[C---:B------:R-:W-:Y:S02]  /*2070*/  FMUL.FTZ R59, R124.reuse, R150 ;  /* 0x000000967c3b7220 */ /* 0x040fe40000410000 */
[----:B------:R-:W-:Y:S01]  /*2080*/  FMUL.FTZ R58, R124, R158 ;  /* 0x0000009e7c3a7220 */ /* 0x000fe20000410000 */
[----:B------:R-:W-:Y:S01]  /*2090*/  HADD2.F32 R129, -RZ, R60.H1_H1 ;  /* 0x3000003cff817230 */ /* 0x000fe20000004100 */
[----:B------:R-:W-:-:S02]  /*20a0*/  FMUL.RZ R152, R56, 0.15915493667125701904 ;  /* 0x3e22f98338987820 */ /* 0x000fc4000040c000 */
[----:B------:R-:W-:Y:S02]  /*20b0*/  FMUL.FTZ R56, R95, R130 ;  /* 0x000000825f387220 */ /* 0x000fe40000410000 */
[C---:B------:R-:W-:Y:S02]  /*20c0*/  FFMA.FTZ R59, R125.reuse, R158, R59 ;  /* 0x0000009e7d3b7223 */ /* 0x040fe4000001003b */
[----:B------:R-:W-:Y:S02]  /*20d0*/  FFMA.FTZ R58, R125, R150, -R58 ;  /* 0x000000967d3a7223 */ /* 0x000fe4000001083a */
[C---:B------:R-:W-:Y:S02]  /*20e0*/  FMUL.FTZ R156, R96.reuse, R135 ;  /* 0x00000087609c7220 */ /* 0x040fe40000410000 */
[----:B------:R-:W-:Y:S01]  /*20f0*/  FMUL.FTZ R154, R96, R127 ;  /* 0x0000007f609a7220 */ /* 0x000fe20000410000 */
[----:B------:R1:W-:Y:S01]  /*2100*/  MUFU.EX2 R131, R56 ;  /* 0x0000003800837308 */ /* 0x0003e20000000800 */
[----:B------:R-:W-:-:S02]  /*2110*/  FMUL.FTZ R84, R51, R130 ;  /* 0x0000008233547220 */ /* 0x000fc40000410000 */
[----:B------:R-:W-:Y:S02]  /*2120*/  FFMA.FTZ R136, R129, R156, R59 ;  /* 0x0000009c81887223 */ /* 0x000fe4000001003b */
[----:B0-----:R-:W-:Y:S02]  /*2130*/  FMUL.FTZ R133, R57, R134 ;  /* 0x0000008639857220 */ /* 0x001fe40000410000 */
[----:B------:R-:W-:Y:S02]  /*2140*/  FFMA.FTZ R128, R129, R154, R58 ;  /* 0x0000009a81807223 */ /* 0x000fe4000001003a */
[----:B------:R-:W-:Y:S02]  /*2150*/  FMUL.FTZ R132, R57, R132 ;  /* 0x0000008439847220 */ /* 0x000fe40000410000 */
[----:B-1----:R-:W0:Y:S01]  /*2160*/  LDS.128 R56, [R216+0x10] ;  /* 0x00001000d8387984 */ /* 0x002e220000000c00 */
[C---:B------:R-:W-:Y:S01]  /*2170*/  FMUL.FTZ R134, R122.reuse, R136 ;  /* 0x000000887a867220 */ /* 0x040fe20000410000 */
[----:B------:R-:W1:Y:S01]  /*2180*/  MUFU.EX2 R84, R84 ;  /* 0x0000005400547308 */ /* 0x000e620000000800 */
[----:B------:R-:W-:-:S02]  /*2190*/  FMUL.FTZ R138, R122, R128 ;  /* 0x000000807a8a7220 */ /* 0x000fc40000410000 */
[C---:B------:R-:W-:Y:S01]  /*21a0*/  FFMA.FTZ R134, R123.reuse, R128, -R134 ;  /* 0x000000807b867223 */ /* 0x040fe20000010886 */
[--C-:B------:R-:W-:Y:S01]  /*21b0*/  HADD2.F32 R128, -RZ, R86.reuse.H1_H1 ;  /* 0x30000056ff807230 */ /* 0x100fe20000004100 */
[----:B------:R-:W-:Y:S01]  /*21c0*/  FMUL.FTZ R85, R52, R130 ;  /* 0x0000008234557220 */ /* 0x000fe20000410000 */
[----:B------:R-:W-:Y:S01]  /*21d0*/  HADD2.F32 R140, -RZ, R86.H0_H0 ;  /* 0x20000056ff8c7230 */ /* 0x000fe20000004100 */
[----:B------:R-:W-:Y:S01]  /*21e0*/  FFMA.FTZ R141, R123, R136, R138 ;  /* 0x000000887b8d7223 */ /* 0x000fe2000001008a */
[----:B------:R-:W-:Y:S01]  /*21f0*/  HADD2.F32 R138, -RZ, R61.H0_H0 ;  /* 0x2000003dff8a7230 */ /* 0x000fe20000004100 */
[----:B------:R-:W-:Y:S02]  /*2200*/  FMUL.FTZ R163, R93, R128 ;  /* 0x000000805da37220 */ /* 0x000fe40000410000 */
[----:B------:R-:W-:Y:S02]  /*2210*/  FMUL.FTZ R137, R49, R130 ;  /* 0x0000008231897220 */ /* 0x000fe40000410000 */
[----:B------:R-:W-:-:S02]  /*2220*/  FMUL.FTZ R161, R93, R140 ;  /* 0x0000008c5da17220 */ /* 0x000fc40000410000 */
[----:B------:R-:W-:Y:S01]  /*2230*/  FMUL.FTZ R130, R50, R130 ;  /* 0x0000008232827220 */ /* 0x000fe20000410000 */
[----:B------:R-:W0:Y:S01]  /*2240*/  MUFU.EX2 R85, R85 ;  /* 0x0000005500557308 */ /* 0x000e220000000800 */
[C---:B------:R-:W-:Y:S02]  /*2250*/  FFMA.FTZ R144, R138.reuse, R163, R141 ;  /* 0x000000a38a907223 */ /* 0x040fe4000001008d */
[----:B------:R-:W-:Y:S02]  /*2260*/  FFMA.FTZ R141, R138, R161, R134 ;  /* 0x000000a18a8d7223 */ /* 0x000fe40000010086 */
[C---:B-1----:R-:W-:Y:S02]  /*2270*/  FMUL.FTZ R136, R84.reuse, R153 ;  /* 0x0000009954887220 */ /* 0x042fe40000410000 */
[----:B------:R-:W-:Y:S01]  /*2280*/  FMUL.FTZ R134, R84, R151 ;  /* 0x0000009754867220 */ /* 0x000fe20000410000 */
[----:B------:R-:W-:Y:S01]  /*2290*/  MUFU.COS R155, R155 ;  /* 0x0000009b009b7308 */ /* 0x000fe20000000000 */
[----:B------:R-:W-:-:S02]  /*22a0*/  FMUL.FTZ R84, R120, R144 ;  /* 0x0000009078547220 */ /* 0x000fc40000410000 */
[----:B------:R-:W-:-:S05]  /*22b0*/  FMUL.FTZ R148, R120, R141 ;  /* 0x0000008d78947220 */ /* 0x000fca0000410000 */
[----:B------:R-:W1:Y:S01]  /*22c0*/  MUFU.EX2 R130, R130 ;  /* 0x0000008200827308 */ /* 0x000e620000000800 */
[----:B------:R-:W-:-:S07]  /*22d0*/  FFMA.FTZ R141, R121, R141, -R84 ;  /* 0x0000008d798d7223 */ /* 0x000fce0000010854 */
[----:B------:R-:W1:Y:S01]  /*22e0*/  MUFU.COS R142, R152 ;  /* 0x00000098008e7308 */ /* 0x000e620000000000 */
[----:B------:R-:W-:Y:S02]  /*22f0*/  HADD2.F32 R151, -RZ, R87.H1_H1 ;  /* 0x30000057ff977230 */ /* 0x000fe40000004100 */
[----:B------:R-:W-:-:S05]  /*2300*/  HADD2.F32 R149, -RZ, R61.H1_H1 ;  /* 0x3000003dff957230 */ /* 0x000fca0000004100 */
[----:B------:R1:W2:Y:S01]  /*2310*/  MUFU.EX2 R86, R137 ;  /* 0x0000008900567308 */ /* 0x0002a20000000800 */
[----:B0-----:R-:W-:Y:S01]  /*2320*/  FMUL.FTZ R147, R85, R147 ;  /* 0x0000009355937220 */ /* 0x001fe20000410000 */
[----:B-1----:R-:W-:-:S06]  /*2330*/  HADD2.F32 R137, -RZ, R87.H0_H0 ;  /* 0x20000057ff897230 */ /* 0x002fcc0000004100 */
[----:B------:R-:W0:Y:S01]  /*2340*/  MUFU.SIN R84, R152 ;  /* 0x0000009800547308 */ /* 0x000e220000000400 */
[----:B------:R-:W-:Y:S02]  /*2350*/  FMUL.FTZ R146, R85, R146 ;  /* 0x0000009255927220 */ /* 0x000fe40000410000 */
[C---:B------:R-:W-:Y:S02]  /*2360*/  FMUL.FTZ R166, R94.reuse, R137 ;  /* 0x000000895ea67220 */ /* 0x040fe40000410000 */
[----:B------:R-:W-:Y:S02]  /*2370*/  FFMA.FTZ R148, R121, R144, R148 ;  /* 0x0000009079947223 */ /* 0x000fe40000010094 */
[----:B------:R-:W-:Y:S02]  /*2380*/  FMUL.FTZ R168, R94, R151 ;  /* 0x000000975ea87220 */ /* 0x000fe40000410000 */
[----:B------:R-:W-:Y:S02]  /*2390*/  FFMA.FTZ R85, R149, R166, R141 ;  /* 0x000000a695557223 */ /* 0x000fe4000001008d */
[----:B------:R-:W-:-:S02]  /*23a0*/  FMUL.FTZ R141, R130, R155 ;  /* 0x0000009b828d7220 */ /* 0x000fc40000410000 */
[----:B------:R-:W-:Y:S02]  /*23b0*/  FMUL.FTZ R139, R130, R139 ;  /* 0x0000008b828b7220 */ /* 0x000fe40000410000 */
[----:B------:R-:W-:Y:S02]  /*23c0*/  FFMA.FTZ R148, R149, R168, R148 ;  /* 0x000000a895947223 */ /* 0x000fe40000010094 */
[----:B------:R-:W-:Y:S02]  /*23d0*/  FMUL.FTZ R87, R118, R85 ;  /* 0x0000005576577220 */ /* 0x000fe40000410000 */
[----:B------:R-:W-:Y:S01]  /*23e0*/  FMUL.FTZ R130, R131, R142 ;  /* 0x0000008e83827220 */ /* 0x000fe20000410000 */
[----:B------:R-:W-:Y:S01]  /*23f0*/  HADD2.F32 R142, -RZ, R56.H1_H1 ;  /* 0x30000038ff8e7230 */ /* 0x000fe20000004100 */
[C---:B--2---:R-:W-:Y:S02]  /*2400*/  FMUL.FTZ R145, R86.reuse, R145 ;  /* 0x0000009156917220 */ /* 0x044fe40000410000 */
[----:B------:R-:W-:Y:S01]  /*2410*/  FMUL.FTZ R143, R86, R143 ;  /* 0x0000008f568f7220 */ /* 0x000fe20000410000 */
[----:B------:R-:W-:Y:S01]  /*2420*/  HADD2.F32 R144, -RZ, R62.H0_H0 ;  /* 0x2000003eff907230 */ /* 0x000fe20000004100 */
[----:B------:R-:W-:-:S02]  /*2430*/  FMUL.FTZ R86, R118, R148 ;  /* 0x0000009476567220 */ /* 0x000fc40000410000 */
[----:B------:R-:W-:Y:S01]  /*2440*/  FFMA.FTZ R155, R119, R148, R87 ;  /* 0x00000094779b7223 */ /* 0x000fe20000010057 */
[----:B------:R-:W-:Y:S01]  /*2450*/  HADD2.F32 R148, -RZ, R56.H0_H0 ;  /* 0x20000038ff947230 */ /* 0x000fe20000004100 */
[----:B0-----:R-:W-:Y:S02]  /*2460*/  FMUL.FTZ R131, R131, R84 ;  /* 0x0000005483837220 */ /* 0x001fe40000410000 */
[----:B------:R-:W-:Y:S02]  /*2470*/  FMUL.FTZ R152, R130, R124 ;  /* 0x0000007c82987220 */ /* 0x000fe40000410000 */
[----:B------:R-:W-:Y:S02]  /*2480*/  FMUL.FTZ R173, R91, R142 ;  /* 0x0000008e5bad7220 */ /* 0x000fe40000410000 */
[C---:B------:R-:W-:Y:S02]  /*2490*/  FMUL.FTZ R56, R131.reuse, R124 ;  /* 0x0000007c83387220 */ /* 0x040fe40000410000 */
[----:B------:R-:W-:-:S02]  /*24a0*/  FFMA.FTZ R152, R131, R125, R152 ;  /* 0x0000007d83987223 */ /* 0x000fc40000010098 */
[----:B------:R-:W-:Y:S02]  /*24b0*/  FFMA.FTZ R157, R119, R85, -R86 ;  /* 0x00000055779d7223 */ /* 0x000fe40000010856 */
[----:B------:R-:W-:Y:S01]  /*24c0*/  FMUL.FTZ R171, R91, R148 ;  /* 0x000000945bab7220 */ /* 0x000fe20000410000 */
[----:B------:R-:W-:Y:S01]  /*24d0*/  HADD2.F32 R153, -RZ, R57.H0_H0 ;  /* 0x20000039ff997230 */ /* 0x000fe20000004100 */
[----:B------:R-:W-:Y:S01]  /*24e0*/  FFMA.FTZ R160, R144, R173, R155 ;  /* 0x000000ad90a07223 */ /* 0x000fe2000001009b */
[----:B------:R-:W0:Y:S01]  /*24f0*/  LDS.128 R84, [R216+0x20] ;  /* 0x00002000d8547984 */ /* 0x000e220000000c00 */
[----:B------:R-:W-:Y:S02]  /*2500*/  FFMA.FTZ R56, R130, R125, -R56 ;  /* 0x0000007d82387223 */ /* 0x000fe40000010838 */
[----:B------:R-:W-:Y:S02]  /*2510*/  FMUL.FTZ R155, R122, R152 ;  /* 0x000000987a9b7220 */ /* 0x000fe40000410000 */
[----:B------:R-:W-:-:S02]  /*2520*/  FFMA.FTZ R159, R144, R171, R157 ;  /* 0x000000ab909f7223 */ /* 0x000fc4000001009d */
[----:B------:R-:W-:Y:S01]  /*2530*/  FMUL.FTZ R162, R116, R160 ;  /* 0x000000a074a27220 */ /* 0x000fe20000410000 */
[----:B------:R-:W-:Y:S01]  /*2540*/  HADD2.F32 R157, -RZ, R57.H1_H1 ;  /* 0x30000039ff9d7230 */ /* 0x000fe20000004100 */
[-C--:B------:R-:W-:Y:S01]  /*2550*/  FFMA.FTZ R57, R123, R56.reuse, -R155 ;  /* 0x000000387b397223 */ /* 0x080fe2000001089b */
[----:B------:R-:W-:Y:S01]  /*2560*/  HADD2.F32 R155, -RZ, R62.H1_H1 ;  /* 0x3000003eff9b7230 */ /* 0x000fe20000004100 */
[----:B------:R-:W-:Y:S02]  /*2570*/  FMUL.FTZ R56, R122, R56 ;  /* 0x000000387a387220 */ /* 0x000fe40000410000 */
[-C--:B------:R-:W-:Y:S02]  /*2580*/  FFMA.FTZ R162, R117, R159.reuse, -R162 ;  /* 0x0000009f75a27223 */ /* 0x080fe400000108a2 */
[----:B------:R-:W-:Y:S02]  /*2590*/  FMUL.FTZ R159, R116, R159 ;  /* 0x0000009f749f7220 */ /* 0x000fe40000410000 */
[----:B------:R-:W-:-:S02]  /*25a0*/  FMUL.FTZ R178, R92, R153 ;  /* 0x000000995cb27220 */ /* 0x000fc40000410000 */
[----:B------:R-:W-:Y:S02]  /*25b0*/  FFMA.FTZ R56, R123, R152, R56 ;  /* 0x000000987b387223 */ /* 0x000fe40000010038 */
[----:B------:R-:W-:Y:S02]  /*25c0*/  FFMA.FTZ R159, R117, R160, R159 ;  /* 0x000000a0759f7223 */ /* 0x000fe4000001009f */
[----:B------:R-:W-:Y:S02]  /*25d0*/  FMUL.FTZ R176, R92, R157 ;  /* 0x0000009d5cb07220 */ /* 0x000fe40000410000 */
[C---:B------:R-:W-:Y:S01]  /*25e0*/  FFMA.FTZ R164, R155.reuse, R178, R162 ;  /* 0x000000b29ba47223 */ /* 0x040fe200000100a2 */
[----:B------:R-:W-:Y:S01]  /*25f0*/  HADD2.F32 R162, -RZ, R58.H1_H1 ;  /* 0x3000003affa27230 */ /* 0x000fe20000004100 */
[----:B------:R-:W-:Y:S02]  /*2600*/  FMUL.FTZ R160, R120, R56 ;  /* 0x0000003878a07220 */ /* 0x000fe40000410000 */
[----:B------:R-:W-:-:S02]  /*2610*/  FFMA.FTZ R159, R155, R176, R159 ;  /* 0x000000b09b9f7223 */ /* 0x000fc4000001009f */
[C---:B------:R-:W-:Y:S01]  /*2620*/  FMUL.FTZ R170, R114.reuse, R164 ;  /* 0x000000a472aa7220 */ /* 0x040fe20000410000 */
[----:B------:R-:W-:Y:S01]  /*2630*/  HADD2.F32 R152, -RZ, R58.H0_H0 ;  /* 0x2000003aff987230 */ /* 0x000fe20000004100 */
[----:B------:R-:W-:Y:S01]  /*2640*/  FFMA.FTZ R58, R121, R57, -R160 ;  /* 0x00000039793a7223 */ /* 0x000fe200000108a0 */
[----:B------:R-:W-:Y:S01]  /*2650*/  HADD2.F32 R160, -RZ, R63.H0_H0 ;  /* 0x2000003fffa07230 */ /* 0x000fe20000004100 */
[-C--:B------:R-:W-:Y:S02]  /*2660*/  FFMA.FTZ R170, R115, R159.reuse, R170 ;  /* 0x0000009f73aa7223 */ /* 0x080fe400000100aa */
[----:B------:R-:W-:Y:S02]  /*2670*/  FMUL.FTZ R159, R114, R159 ;  /* 0x0000009f729f7220 */ /* 0x000fe40000410000 */
[----:B------:R-:W-:Y:S02]  /*2680*/  FMUL.FTZ R187, R89, R162 ;  /* 0x000000a259bb7220 */ /* 0x000fe40000410000 */
[----:B------:R-:W-:-:S02]  /*2690*/  FFMA.FTZ R164, R115, R164, -R159 ;  /* 0x000000a473a47223 */ /* 0x000fc4000001089f */
[----:B------:R-:W-:Y:S02]  /*26a0*/  FMUL.FTZ R185, R89, R152 ;  /* 0x0000009859b97220 */ /* 0x000fe40000410000 */
[----:B------:R-:W-:Y:S02]  /*26b0*/  FFMA.FTZ R170, R160, R187, R170 ;  /* 0x000000bba0aa7223 */ /* 0x000fe400000100aa */
[----:B------:R-:W-:Y:S01]  /*26c0*/  FMUL.FTZ R57, R120, R57 ;  /* 0x0000003978397220 */ /* 0x000fe20000410000 */
[--C-:B------:R-:W-:Y:S01]  /*26d0*/  HADD2.F32 R159, -RZ, R59.reuse.H0_H0 ;  /* 0x2000003bff9f7230 */ /* 0x100fe20000004100 */
[----:B------:R-:W-:Y:S02]  /*26e0*/  FFMA.FTZ R164, R160, R185, R164 ;  /* 0x000000b9a0a47223 */ /* 0x000fe400000100a4 */
[----:B------:R-:W-:Y:S02]  /*26f0*/  FMUL.FTZ R165, R112, R170 ;  /* 0x000000aa70a57220 */ /* 0x000fe40000410000 */
[----:B------:R-:W-:Y:S01]  /*2700*/  FFMA.FTZ R57, R121, R56, R57 ;  /* 0x0000003879397223 */ /* 0x000fe20000010039 */
[----:B------:R-:W-:Y:S01]  /*2710*/  HADD2.F32 R167, -RZ, R59.H1_H1 ;  /* 0x3000003bffa77230 */ /* 0x000fe20000004100 */
[----:B------:R-:W-:Y:S01]  /*2720*/  FFMA.FTZ R59, R113, R164, -R165 ;  /* 0x000000a4713b7223 */ /* 0x000fe200000108a5 */
[----:B------:R-:W-:Y:S01]  /*2730*/  HADD2.F32 R165, -RZ, R63.H1_H1 ;  /* 0x3000003fffa57230 */ /* 0x000fe20000004100 */
[----:B------:R-:W-:-:S02]  /*2740*/  FMUL.FTZ R56, R118, R57 ;  /* 0x0000003976387220 */ /* 0x000fc40000410000 */
[----:B------:R-:W-:Y:S02]  /*2750*/  FMUL.FTZ R164, R112, R164 ;  /* 0x000000a470a47220 */ /* 0x000fe40000410000 */
[----:B------:R-:W-:Y:S02]  /*2760*/  FMUL.FTZ R192, R90, R159 ;  /* 0x0000009f5ac07220 */ /* 0x000fe40000410000 */
[-C--:B------:R-:W-:Y:S02]  /*2770*/  FFMA.FTZ R56, R119, R58.reuse, -R56 ;  /* 0x0000003a77387223 */ /* 0x080fe40000010838 */
[----:B------:R-:W-:Y:S02]  /*2780*/  FMUL.FTZ R58, R118, R58 ;  /* 0x0000003a763a7220 */ /* 0x000fe40000410000 */
[----:B------:R-:W-:Y:S02]  /*2790*/  FFMA.FTZ R170, R113, R170, R164 ;  /* 0x000000aa71aa7223 */ /* 0x000fe400000100a4 */
[----:B------:R-:W-:-:S02]  /*27a0*/  FMUL.FTZ R190, R90, R167 ;  /* 0x000000a75abe7220 */ /* 0x000fc40000410000 */
[----:B------:R-:W-:Y:S01]  /*27b0*/  FFMA.FTZ R59, R165, R192, R59 ;  /* 0x000000c0a53b7223 */ /* 0x000fe2000001003b */
[--C-:B0-----:R-:W-:Y:S01]  /*27c0*/  HADD2.F32 R172, -RZ, R84.reuse.H1_H1 ;  /* 0x30000054ffac7230 */ /* 0x101fe20000004100 */
[----:B------:R-:W-:Y:S02]  /*27d0*/  FFMA.FTZ R58, R119, R57, R58 ;  /* 0x00000039773a7223 */ /* 0x000fe4000001003a */
[----:B------:R-:W-:Y:S02]  /*27e0*/  FFMA.FTZ R170, R165, R190, R170 ;  /* 0x000000bea5aa7223 */ /* 0x000fe400000100aa */
[----:B------:R-:W-:Y:S01]  /*27f0*/  FMUL.FTZ R169, R110, R59 ;  /* 0x0000003b6ea97220 */ /* 0x000fe20000410000 */
[----:B------:R-:W-:Y:S01]  /*2800*/  HADD2.F32 R164, -RZ, R84.H0_H0 ;  /* 0x20000054ffa47230 */ /* 0x000fe20000004100 */
[----:B------:R-:W-:Y:S02]  /*2810*/  FMUL.FTZ R57, R116, R58 ;  /* 0x0000003a74397220 */ /* 0x000fe40000410000 */
[----:B------:R-:W-:-:S02]  /*2820*/  FFMA.FTZ R169, R111, R170, R169 ;  /* 0x000000aa6fa97223 */ /* 0x000fc400000100a9 */
[----:B------:R-:W-:Y:S01]  /*2830*/  FMUL.FTZ R84, R110, R170 ;  /* 0x000000aa6e547220 */ /* 0x000fe20000410000 */
[----:B------:R-:W-:Y:S01]  /*2840*/  HADD2.F32 R170, -RZ, R64.H0_H0 ;  /* 0x20000040ffaa7230 */ /* 0x000fe20000004100 */
[----:B------:R-:W-:Y:S02]  /*2850*/  FMUL.FTZ R183, R55, R172 ;  /* 0x000000ac37b77220 */ /* 0x000fe40000410000 */
[-C--:B------:R-:W-:Y:S02]  /*2860*/  FFMA.FTZ R57, R117, R56.reuse, -R57 ;  /* 0x0000003875397223 */ /* 0x080fe40000010839 */
[----:B------:R-:W-:Y:S02]  /*2870*/  FMUL.FTZ R56, R116, R56 ;  /* 0x0000003874387220 */ /* 0x000fe40000410000 */
[----:B------:R-:W-:Y:S02]  /*2880*/  FFMA.FTZ R84, R111, R59, -R84 ;  /* 0x0000003b6f547223 */ /* 0x000fe40000010854 */
[----:B------:R-:W-:-:S02]  /*2890*/  FMUL.FTZ R181, R55, R164 ;  /* 0x000000a437b57220 */ /* 0x000fc40000410000 */
[----:B------:R-:W-:Y:S02]  /*28a0*/  FFMA.FTZ R174, R170, R183, R169 ;  /* 0x000000b7aaae7223 */ /* 0x000fe400000100a9 */
[----:B------:R-:W-:Y:S02]  /*28b0*/  FFMA.FTZ R56, R117, R58, R56 ;  /* 0x0000003a75387223 */ /* 0x000fe40000010038 */
[----:B------:R-:W-:Y:S02]  /*28c0*/  FMUL.FTZ R59, R114, R57 ;  /* 0x00000039723b7220 */ /* 0x000fe40000410000 */
[----:B------:R-:W-:Y:S02]  /*28d0*/  FFMA.FTZ R169, R170, R181, R84 ;  /* 0x000000b5aaa97223 */ /* 0x000fe40000010054 */
[----:B------:R-:W-:Y:S02]  /*28e0*/  FMUL.FTZ R180, R108, R174 ;  /* 0x000000ae6cb47220 */ /* 0x000fe40000410000 */
[----:B------:R-:W-:-:S02]  /*28f0*/  FMUL.FTZ R58, R114, R56 ;  /* 0x00000038723a7220 */ /* 0x000fc40000410000 */
[----:B------:R-:W-:Y:S02]  /*2900*/  FFMA.FTZ R84, R115, R56, R59 ;  /* 0x0000003873547223 */ /* 0x000fe4000001003b */
[-C--:B------:R-:W-:Y:S02]  /*2910*/  FMUL.FTZ R56, R108, R169.reuse ;  /* 0x000000a96c387220 */ /* 0x080fe40000410000 */
[----:B------:R-:W-:Y:S01]  /*2920*/  FFMA.FTZ R180, R109, R169, -R180 ;  /* 0x000000a96db47223 */ /* 0x000fe200000108b4 */
[--C-:B------:R-:W-:Y:S01]  /*2930*/  HADD2.F32 R169, -RZ, R85.reuse.H1_H1 ;  /* 0x30000055ffa97230 */ /* 0x100fe20000004100 */
[----:B------:R-:W-:Y:S01]  /*2940*/  FFMA.FTZ R58, R115, R57, -R58 ;  /* 0x00000039733a7223 */ /* 0x000fe2000001083a */
[----:B------:R-:W-:Y:S01]  /*2950*/  HADD2.F32 R175, -RZ, R64.H1_H1 ;  /* 0x30000040ffaf7230 */ /* 0x000fe20000004100 */
[----:B------:R-:W-:Y:S02]  /*2960*/  FFMA.FTZ R57, R109, R174, R56 ;  /* 0x000000ae6d397223 */ /* 0x000fe40000010038 */
[----:B------:R-:W-:Y:S01]  /*2970*/  FMUL.FTZ R56, R112, R84 ;  /* 0x0000005470387220 */ /* 0x000fe20000410000 */
[----:B------:R-:W-:Y:S01]  /*2980*/  HADD2.F32 R177, -RZ, R85.H0_H0 ;  /* 0x20000055ffb17230 */ /* 0x000fe20000004100 */
[----:B------:R-:W-:-:S02]  /*2990*/  FMUL.FTZ R188, R88, R169 ;  /* 0x000000a958bc7220 */ /* 0x000fc40000410000 */
[-C--:B------:R-:W-:Y:S02]  /*29a0*/  FFMA.FTZ R85, R113, R58.reuse, -R56 ;  /* 0x0000003a71557223 */ /* 0x080fe40000010838 */
[----:B------:R-:W-:Y:S02]  /*29b0*/  FMUL.FTZ R174, R112, R58 ;  /* 0x0000003a70ae7220 */ /* 0x000fe40000410000 */
[----:B------:R-:W-:Y:S02]  /*29c0*/  FFMA.FTZ R184, R175, R188, R57 ;  /* 0x000000bcafb87223 */ /* 0x000fe40000010039 */
[----:B------:R-:W0:Y:S01]  /*29d0*/  LDS.128 R56, [R216+0x30] ;  /* 0x00003000d8387984 */ /* 0x000e220000000c00 */
[----:B------:R-:W-:Y:S02]  /*29e0*/  FMUL.FTZ R186, R88, R177 ;  /* 0x000000b158ba7220 */ /* 0x000fe40000410000 */
[----:B------:R-:W-:Y:S02]  /*29f0*/  FFMA.FTZ R84, R113, R84, R174 ;  /* 0x0000005471547223 */ /* 0x000fe400000100ae */
[----:B------:R-:W-:Y:S01]  /*2a00*/  FFMA.FTZ R180, R175, R186, R180 ;  /* 0x000000baafb47223 */ /* 0x000fe200000100b4 */
[--C-:B------:R-:W-:Y:S01]  /*2a10*/  HADD2.F32 R174, -RZ, R86.reuse.H1_H1 ;  /* 0x30000056ffae7230 */ /* 0x100fe20000004100 */
[C---:B------:R-:W-:Y:S01]  /*2a20*/  FMUL.FTZ R179, R105.reuse, R184 ;  /* 0x000000b869b37220 */ /* 0x040fe20000410000 */
[----:B------:R-:W-:Y:S01]  /*2a30*/  HADD2.F32 R182, -RZ, R86.H0_H0 ;  /* 0x20000056ffb67230 */ /* 0x000fe20000004100 */
[----:B------:R-:W-:-:S02]  /*2a40*/  FMUL.FTZ R191, R105, R180 ;  /* 0x000000b469bf7220 */ /* 0x000fc40000410000 */
[C---:B------:R-:W-:Y:S01]  /*2a50*/  FFMA.FTZ R189, R107.reuse, R180, -R179 ;  /* 0x000000b46bbd7223 */ /* 0x040fe200000108b3 */
[----:B------:R-:W-:Y:S01]  /*2a60*/  HADD2.F32 R180, -RZ, R65.H0_H0 ;  /* 0x20000041ffb47230 */ /* 0x000fe20000004100 */
[----:B------:R-:W-:Y:S02]  /*2a70*/  FFMA.FTZ R191, R107, R184, R191 ;  /* 0x000000b86bbf7223 */ /* 0x000fe400000100bf */
[C---:B------:R-:W-:Y:S02]  /*2a80*/  FMUL.FTZ R197, R53.reuse, R174 ;  /* 0x000000ae35c57220 */ /* 0x040fe40000410000 */
[----:B------:R-:W-:Y:S02]  /*2a90*/  FMUL.FTZ R195, R53, R182 ;  /* 0x000000b635c37220 */ /* 0x000fe40000410000 */
[----:B------:R-:W-:Y:S02]  /*2aa0*/  FFMA.FTZ R184, R180, R197, R191 ;  /* 0x000000c5b4b87223 */ /* 0x000fe400000100bf */
[----:B------:R-:W-:-:S02]  /*2ab0*/  FMUL.FTZ R86, R110, R84 ;  /* 0x000000546e567220 */ /* 0x000fc40000410000 */
[----:B------:R-:W-:Y:S02]  /*2ac0*/  FFMA.FTZ R189, R180, R195, R189 ;  /* 0x000000c3b4bd7223 */ /* 0x000fe400000100bd */
[-C--:B------:R-:W-:Y:S01]  /*2ad0*/  FMUL.FTZ R179, R110, R85.reuse ;  /* 0x000000556eb37220 */ /* 0x080fe20000410000 */
[--C-:B------:R-:W-:Y:S01]  /*2ae0*/  HADD2.F32 R191, -RZ, R87.reuse.H1_H1 ;  /* 0x30000057ffbf7230 */ /* 0x100fe20000004100 */
[C---:B------:R-:W-:Y:S02]  /*2af0*/  FMUL.FTZ R194, R132.reuse, R184 ;  /* 0x000000b884c27220 */ /* 0x040fe40000410000 */
[C---:B------:R-:W-:Y:S02]  /*2b00*/  FFMA.FTZ R86, R111.reuse, R85, -R86 ;  /* 0x000000556f567223 */ /* 0x040fe40000010856 */
[-C--:B------:R-:W-:Y:S02]  /*2b10*/  FMUL.FTZ R85, R132, R189.reuse ;  /* 0x000000bd84557220 */ /* 0x080fe40000410000 */
[----:B------:R-:W-:Y:S01]  /*2b20*/  FFMA.FTZ R84, R111, R84, R179 ;  /* 0x000000546f547223 */ /* 0x000fe200000100b3 */
[----:B------:R-:W-:Y:S01]  /*2b30*/  HADD2.F32 R179, -RZ, R87.H0_H0 ;  /* 0x20000057ffb37230 */ /* 0x000fe20000004100 */
[----:B------:R-:W-:Y:S01]  /*2b40*/  FFMA.FTZ R194, R133, R189, -R194 ;  /* 0x000000bd85c27223 */ /* 0x000fe200000108c2 */
[----:B------:R-:W-:Y:S01]  /*2b50*/  HADD2.F32 R189, -RZ, R65.H1_H1 ;  /* 0x30000041ffbd7230 */ /* 0x000fe20000004100 */
[----:B------:R-:W-:-:S02]  /*2b60*/  FMUL.FTZ R87, R108, R86 ;  /* 0x000000566c577220 */ /* 0x000fc40000410000 */
[----:B------:R-:W-:Y:S02]  /*2b70*/  FFMA.FTZ R184, R133, R184, R85 ;  /* 0x000000b885b87223 */ /* 0x000fe40000010055 */
[----:B------:R-:W-:Y:S02]  /*2b80*/  FMUL.FTZ R204, R54, R191 ;  /* 0x000000bf36cc7220 */ /* 0x000fe40000410000 */
[-C--:B------:R-:W-:Y:S02]  /*2b90*/  FMUL.FTZ R85, R108, R84.reuse ;  /* 0x000000546c557220 */ /* 0x080fe40000410000 */
[----:B------:R-:W-:Y:S02]  /*2ba0*/  FMUL.FTZ R202, R54, R179 ;  /* 0x000000b336ca7220 */ /* 0x000fe40000410000 */
[----:B------:R-:W-:Y:S02]  /*2bb0*/  FFMA.FTZ R84, R109, R84, R87 ;  /* 0x000000546d547223 */ /* 0x000fe40000010057 */
[----:B------:R-:W-:-:S02]  /*2bc0*/  FFMA.FTZ R199, R189, R204, R184 ;  /* 0x000000ccbdc77223 */ /* 0x000fc400000100b8 */
[----:B------:R-:W-:Y:S02]  /*2bd0*/  FFMA.FTZ R86, R109, R86, -R85 ;  /* 0x000000566d567223 */ /* 0x000fe40000010855 */
[----:B------:R-:W-:Y:S02]  /*2be0*/  FFMA.FTZ R193, R189, R202, R194 ;  /* 0x000000cabdc17223 */ /* 0x000fe400000100c2 */
[C---:B------:R-:W-:Y:S02]  /*2bf0*/  FMUL.FTZ R85, R105.reuse, R84 ;  /* 0x0000005469557220 */ /* 0x040fe40000410000 */
[C---:B------:R-:W-:Y:S02]  /*2c00*/  FMUL.FTZ R184, R134.reuse, R199 ;  /* 0x000000c786b87220 */ /* 0x040fe40000410000 */
[----:B------:R-:W-:Y:S02]  /*2c10*/  FMUL.FTZ R87, R105, R86 ;  /* 0x0000005669577220 */ /* 0x000fe40000410000 */
[----:B------:R-:W-:-:S02]  /*2c20*/  FMUL.FTZ R194, R134, R193 ;  /* 0x000000c186c27220 */ /* 0x000fc40000410000 */
[C---:B------:R-:W-:Y:S01]  /*2c30*/  FFMA.FTZ R85, R107.reuse, R86, -R85 ;  /* 0x000000566b557223 */ /* 0x040fe20000010855 */
[--C-:B0-----:R-:W-:Y:S01]  /*2c40*/  HADD2.F32 R196, -RZ, R56.reuse.H0_H0 ;  /* 0x20000038ffc47230 */ /* 0x101fe20000004100 */
[----:B------:R-:W-:Y:S01]  /*2c50*/  FFMA.FTZ R193, R136, R193, -R184 ;  /* 0x000000c188c17223 */ /* 0x000fe200000108b8 */
[----:B------:R-:W-:Y:S01]  /*2c60*/  HADD2.F32 R184, -RZ, R56.H1_H1 ;  /* 0x30000038ffb87230 */ /* 0x000fe20000004100 */
[----:B------:R-:W-:Y:S02]  /*2c70*/  FFMA.FTZ R87, R107, R84, R87 ;  /* 0x000000546b577223 */ /* 0x000fe40000010057 */
[----:B------:R-:W-:Y:S02]  /*2c80*/  FMUL.FTZ R84, R132, R85 ;  /* 0x0000005584547220 */ /* 0x000fe40000410000 */
[----:B------:R-:W-:Y:S01]  /*2c90*/  FFMA.FTZ R199, R136, R199, R194 ;  /* 0x000000c788c77223 */ /* 0x000fe200000100c2 */
[----:B------:R-:W-:Y:S01]  /*2ca0*/  HADD2.F32 R194, -RZ, R66.H0_H0 ;  /* 0x20000042ffc27230 */ /* 0x000fe20000004100 */
[----:B------:R-:W-:-:S02]  /*2cb0*/  FMUL.FTZ R56, R132, R87 ;  /* 0x0000005784387220 */ /* 0x000fc40000410000 */
[C---:B------:R-:W-:Y:S02]  /*2cc0*/  FMUL.FTZ R207, R51.reuse, R184 ;  /* 0x000000b833cf7220 */ /* 0x040fe40000410000 */
[----:B------:R-:W-:Y:S02]  /*2cd0*/  FMUL.FTZ R205, R51, R196 ;  /* 0x000000c433cd7220 */ /* 0x000fe40000410000 */
[C---:B------:R-:W-:Y:S02]  /*2ce0*/  FFMA.FTZ R87, R133.reuse, R87, R84 ;  /* 0x0000005785577223 */ /* 0x040fe40000010054 */
[----:B------:R-:W-:Y:S02]  /*2cf0*/  FFMA.FTZ R85, R133, R85, -R56 ;  /* 0x0000005585557223 */ /* 0x000fe40000010838 */
[C---:B------:R-:W-:Y:S02]  /*2d00*/  FFMA.FTZ R199, R194.reuse, R207, R199 ;  /* 0x000000cfc2c77223 */ /* 0x040fe400000100c7 */
[----:B------:R-:W-:-:S02]  /*2d10*/  FFMA.FTZ R193, R194, R205, R193 ;  /* 0x000000cdc2c17223 */ /* 0x000fc400000100c1 */
[C---:B------:R-:W-:Y:S01]  /*2d20*/  FMUL.FTZ R56, R134.reuse, R87 ;  /* 0x0000005786387220 */ /* 0x040fe20000410000 */
[----:B------:R-:W-:Y:S01]  /*2d30*/  HADD2.F32 R201, -RZ, R57.H0_H0 ;  /* 0x20000039ffc97230 */ /* 0x000fe20000004100 */
[----:B------:R-:W-:Y:S02]  /*2d40*/  FMUL.FTZ R84, R134, R85 ;  /* 0x0000005586547220 */ /* 0x000fe40000410000 */
[C---:B------:R-:W-:Y:S02]  /*2d50*/  FMUL.FTZ R86, R146.reuse, R199 ;  /* 0x000000c792567220 */ /* 0x040fe40000410000 */
[----:B------:R-:W-:Y:S02]  /*2d60*/  FMUL.FTZ R198, R146, R193 ;  /* 0x000000c192c67220 */ /* 0x000fe40000410000 */
[C---:B------:R-:W-:Y:S02]  /*2d70*/  FFMA.FTZ R56, R136.reuse, R85, -R56 ;  /* 0x0000005588387223 */ /* 0x040fe40000010838 */
[----:B------:R-:W-:-:S02]  /*2d80*/  FFMA.FTZ R84, R136, R87, R84 ;  /* 0x0000005788547223 */ /* 0x000fc40000010054 */
[C---:B------:R-:W-:Y:S01]  /*2d90*/  FFMA.FTZ R86, R147.reuse, R193, -R86 ;  /* 0x000000c193567223 */ /* 0x040fe20000010856 */
[----:B------:R-:W-:Y:S01]  /*2da0*/  HADD2.F32 R193, -RZ, R57.H1_H1 ;  /* 0x30000039ffc17230 */ /* 0x000fe20000004100 */
[C---:B------:R-:W-:Y:S01]  /*2db0*/  FFMA.FTZ R198, R147.reuse, R199, R198 ;  /* 0x000000c793c67223 */ /* 0x040fe200000100c6 */
[----:B------:R-:W-:Y:S01]  /*2dc0*/  HADD2.F32 R199, -RZ, R66.H1_H1 ;  /* 0x30000042ffc77230 */ /* 0x000fe20000004100 */
[----:B------:R-:W-:Y:S02]  /*2dd0*/  FMUL.FTZ R85, R146, R56 ;  /* 0x0000003892557220 */ /* 0x000fe40000410000 */
[----:B------:R-:W-:Y:S02]  /*2de0*/  FMUL.FTZ R208, R52, R201 ;  /* 0x000000c934d07220 */ /* 0x000fe40000410000 */
[-C--:B------:R-:W-:Y:S02]  /*2df0*/  FMUL.FTZ R57, R146, R84.reuse ;  /* 0x0000005492397220 */ /* 0x080fe40000410000 */
[----:B------:R-:W-:-:S02]  /*2e00*/  FFMA.FTZ R84, R147, R84, R85 ;  /* 0x0000005493547223 */ /* 0x000fc40000010055 */
[----:B------:R-:W-:Y:S02]  /*2e10*/  FMUL.FTZ R210, R52, R193 ;  /* 0x000000c134d27220 */ /* 0x000fe40000410000 */
[----:B------:R-:W-:Y:S02]  /*2e20*/  FFMA.FTZ R86, R199, R208, R86 ;  /* 0x000000d0c7567223 */ /* 0x000fe40000010056 */
[----:B------:R-:W-:Y:S02]  /*2e30*/  FFMA.FTZ R56, R147, R56, -R57 ;  /* 0x0000003893387223 */ /* 0x000fe40000010839 */
[----:B------:R-:W-:Y:S01]  /*2e40*/  FMUL.FTZ R57, R143, R84 ;  /* 0x000000548f397220 */ /* 0x000fe20000410000 */
[----:B------:R-:W-:Y:S01]  /*2e50*/  UIADD3 UR34, UR16, -0x1, URZ ;  /* 0xffffffff10227890 */ /* 0x000fe2000fffe03f */
[----:B------:R-:W-:Y:S02]  /*2e60*/  FFMA.FTZ R198, R199, R210, R198 ;  /* 0x000000d2c7c67223 */ /* 0x000fe400000100c6 */
[----:B------:R-:W-:-:S02]  /*2e70*/  FMUL.FTZ R200, R143, R86 ;  /* 0x000000568fc87220 */ /* 0x000fc40000410000 */
[-C--:B------:R-:W-:Y:S02]  /*2e80*/  FMUL.FTZ R85, R143, R56.reuse ;  /* 0x000000388f557220 */ /* 0x080fe40000410000 */
[C---:B------:R-:W-:Y:S01]  /*2e90*/  FFMA.FTZ R56, R145.reuse, R56, -R57 ;  /* 0x0000003891387223 */ /* 0x040fe20000010839 */
[----:B------:R-:W-:Y:S01]  /*2ea0*/  ULEA.HI UR35, UR34, UR34, URZ, 0x1 ;  /* 0x0000002222237291 */ /* 0x000fe2000f8f083f */
[-C--:B------:R-:W-:Y:S01]  /*2eb0*/  FFMA.FTZ R57, R145, R198.reuse, R200 ;  /* 0x000000c691397223 */ /* 0x080fe200000100c8 */
[--C-:B------:R-:W-:Y:S01]  /*2ec0*/  HADD2.F32 R200, -RZ, R58.reuse.H1_H1 ;  /* 0x3000003affc87230 */ /* 0x100fe20000004100 */
[----:B------:R-:W-:Y:S01]  /*2ed0*/  FMUL.FTZ R87, R143, R198 ;  /* 0x000000c68f577220 */ /* 0x000fe20000410000 */
[----:B------:R-:W-:Y:S01]  /*2ee0*/  HADD2.F32 R198, -RZ, R67.H0_H0 ;  /* 0x20000043ffc67230 */ /* 0x000fe20000004100 */
[----:B------:R-:W-:Y:S01]  /*2ef0*/  FFMA.FTZ R84, R145, R84, R85 ;  /* 0x0000005491547223 */ /* 0x000fe20000010055 */
[----:B------:R-:W-:Y:S01]  /*2f00*/  HADD2.F32 R206, -RZ, R58.H0_H0 ;  /* 0x2000003affce7230 */ /* 0x000fe20000004100 */
[----:B------:R-:W-:Y:S01]  /*2f10*/  ULOP3.LUT UR35, UR35, 0xfffffe, URZ, 0xc0, !UPT ;  /* 0x00fffffe23237892 */ /* 0x000fe2000f8ec03f */
[----:B------:R-:W-:-:S02]  /*2f20*/  FMUL.FTZ R213, R49, R200 ;  /* 0x000000c831d57220 */ /* 0x000fc40000410000 */
[----:B------:R-:W-:Y:S01]  /*2f30*/  FMUL.FTZ R212, R139, R84 ;  /* 0x000000548bd47220 */ /* 0x000fe20000410000 */
[----:B------:R-:W-:Y:S01]  /*2f40*/  UIADD3 UR35, UR34, -UR35, URZ ;  /* 0x8000002322237290 */ /* 0x000fe2000fffe03f */
[----:B------:R-:W-:Y:S02]  /*2f50*/  FFMA.FTZ R87, R145, R86, -R87 ;  /* 0x0000005691577223 */ /* 0x000fe40000010857 */
[----:B------:R-:W-:Y:S02]  /*2f60*/  FMUL.FTZ R211, R49, R206 ;  /* 0x000000ce31d37220 */ /* 0x000fe40000410000 */
[----:B------:R-:W-:Y:S01]  /*2f70*/  FFMA.FTZ R58, R198, R213, R57 ;  /* 0x000000d5c63a7223 */ /* 0x000fe20000010039 */
[----:B------:R-:W-:Y:S01]  /*2f80*/  ULEA UR35, UR35, UR7, 0x8 ;  /* 0x0000000723237291 */ /* 0x000fe2000f8e403f */
[-C--:B------:R-:W-:Y:S02]  /*2f90*/  FFMA.FTZ R212, R141, R56.reuse, -R212 ;  /* 0x000000388dd47223 */ /* 0x080fe400000108d4 */
[----:B------:R-:W-:-:S02]  /*2fa0*/  FMUL.FTZ R218, R139, R56 ;  /* 0x000000388bda7220 */ /* 0x000fc40000410000 */
[----:B------:R-:W-:Y:S02]  /*2fb0*/  FFMA.FTZ R56, R198, R211, R87 ;  /* 0x000000d3c6387223 */ /* 0x000fe40000010057 */
[----:B------:R-:W-:Y:S02]  /*2fc0*/  FMUL.FTZ R57, R139, R58 ;  /* 0x0000003a8b397220 */ /* 0x000fe40000410000 */
[----:B------:R-:W-:Y:S01]  /*2fd0*/  FFMA.FTZ R218, R141, R84, R218 ;  /* 0x000000548dda7223 */ /* 0x000fe200000100da */
[C---:B------:R-:W-:Y:S01]  /*2fe0*/  ISETP.NE.AND P1, PT, R102.reuse, RZ, PT ;  /* 0x000000ff6600720c */ /* 0x040fe20003f25270 */
[-C--:B------:R-:W-:Y:S01]  /*2ff0*/  FMUL.FTZ R84, R139, R56.reuse ;  /* 0x000000388b547220 */ /* 0x080fe20000410000 */
[----:B------:R-:W-:Y:S01]  /*3000*/  IADD3 R215, R102, 0x200, RZ ;  /* 0x0000020066d77810 */ /* 0x000fe20007ffe0ff */
[C---:B------:R-:W-:Y:S01]  /*3010*/  FFMA.FTZ R222, R141.reuse, R56, -R57 ;  /* 0x000000388dde7223 */ /* 0x040fe20000010839 */
[----:B------:R-:W-:Y:S01]  /*3020*/  MOV R56, UR35 ;  /* 0x0000002300387c02 */ /* 0x000fe20008000f00 */
[----:B-----5:R-:W-:Y:S03]  /*3030*/  STS.128 [R100.X16+0x840], R68 ;  /* 0x0008404464007388 */ /* 0x020fe6000000cc00 */
[----:B------:R-:W-:Y:S01]  /*3040*/  SEL R219, R56, R215, !P1 ;  /* 0x000000d738db7207 */ /* 0x000fe20004800000 */
[----:B----4-:R-:W-:Y:S01]  /*3050*/  STS.128 [R100.X16+0xa40], R72 ;  /* 0x000a404864007388 */ /* 0x010fe2000000cc00 */
[--C-:B------:R-:W-:Y:S01]  /*3060*/  HADD2.F32 R203, -RZ, R59.reuse.H0_H0 ;  /* 0x2000003bffcb7230 */ /* 0x100fe20000004100 */
[----:B------:R-:W-:Y:S01]  /*3070*/  FFMA.FTZ R221, R141, R58, R84 ;  /* 0x0000003a8ddd7223 */ /* 0x000fe20000010054 */
[----:B------:R-:W-:Y:S01]  /*3080*/  HADD2.F32 R209, -RZ, R59.H1_H1 ;  /* 0x3000003bffd17230 */ /* 0x000fe20000004100 */
[----:B------:R-:W-:Y:S04]  /*3090*/  STS.128 [R100.X16+0xc40], R76 ;  /* 0x000c404c64007388 */ /* 0x000fe8000000cc00 */
[----:B---3--:R0:W-:Y:S01]  /*30a0*/  STS.128 [R100.X16+0xe40], R80 ;  /* 0x000e405064007388 */ /* 0x0081e2000000cc00 */
[----:B------:R-:W-:-:S06]  /*30b0*/  NOP ;  /* 0x0000000000007918 */ /* 0x000fcc0000000000 */
[----:B------:R1:W2:Y:S04]  /*30c0*/  LDS.128 R56, [R216+0x840] ;  /* 0x00084000d8387984 */ /* 0x0002a80000000c00 */
[----:B------:R1:W3:Y:S04]  /*30d0*/  LDS.128 R68, [R216+0x850] ;  /* 0x00085000d8447984 */ /* 0x0002e80000000c00 */
[----:B------:R1:W4:Y:S04]  /*30e0*/  LDS.128 R72, [R216+0x860] ;  /* 0x00086000d8487984 */ /* 0x0003280000000c00 */
[----:B------:R1:W1:Y:S04]  /*30f0*/  LDS.128 R84, [R216+0x870] ;  /* 0x00087000d8547984 */ /* 0x0002680000000c00 */
[----:B------:R0:W-:Y:S04]  /*3100*/  STS.64 [R219.X8+0x35d0], R130 ;  /* 0x0035d082db007388 */ /* 0x0001e80000008a00 */
[----:B------:R-:W-:Y:S01]  /*3110*/  BAR.SYNC.DEFER_BLOCKING 0x0 ;  /* 0x0000000000007b1d */ /* 0x000fe20000010000 */
[----:B------:R-:W-:-:S13]  /*3120*/  ISETP.NE.AND P2, PT, R102, 0x1f, PT ;  /* 0x0000001f6600780c */ /* 0x000fda0003f45270 */
[----:B------:R1:W1:Y:S01]  /*3130*/  @P2 LDS.64 R76, [R102.X8+0x45d8] ;  /* 0x0045d800664c2984 */ /* 0x0002620000008a00 */
[----:B------:R-:W-:Y:S01]  /*3140*/  BSSY B0, `(.L_x_10649) ;  /* 0x0000010000007945 */ /* 0x000fe20003800000 */
[----:B------:R-:W-:Y:S01]  /*3150*/  HADD2.F32 R217, -RZ, R67.H1_H1 ;  /* 0x30000043ffd97230 */ /* 0x000fe20000004100 */
[C---:B------:R-:W-:Y:S02]  /*3160*/  FMUL.FTZ R214, R50.reuse, R203 ;  /* 0x000000cb32d67220 */ /* 0x040fe40000410000 */
[----:B0-----:R-:W-:Y:S01]  /*3170*/  FMUL.FTZ R82, R50, R209 ;  /* 0x000000d132527220 */ /* 0x001fe20000410000 */
[----:B------:R-:W-:Y:S05]  /*3180*/  @P2 BRA `(.L_x_10650) ;  /* 0x000000b000002947 */ /* 0x000fea0003800000 */
[----:B--234-:R-:W-:Y:S01]  /*3190*/  ULDC UR34, c[0x0][0x174] ;  /* 0x00005d0000227ab9 */ /* 0x01cfe20000000800 */
        /* <DEDUP_REMOVED lines=10> */
.L_x_10650:
[----:B--234-:R-:W-:Y:S05]  /*3240*/  BSYNC B0 ;  /* 0x0000000000007941 */ /* 0x01cfea0003800000 */
.L_x_10649:
[C---:B------:R-:W-:Y:S01]  /*3250*/  FFMA.FTZ R221, R217.reuse, R82, R221 ;  /* 0x00000052d9dd7223 */ /* 0x040fe200000100dd */
[----:B------:R-:W2:Y:S01]  /*3260*/  SHFL.UP PT, R79, R212, 0x1, RZ ;  /* 0x04200000d44f7989 */ /* 0x000ea200000e00ff */
[----:B------:R-:W-:Y:S01]  /*3270*/  FFMA.FTZ R222, R217, R214, R222 ;  /* 0x000000d6d9de7223 */ /* 0x000fe200000100de */
[----:B------:R-:W-:Y:S01]  /*3280*/  LOP3.LUT R219, R102, 0x1f, RZ, 0xc0, !PT ;  /* 0x0000001f66db7812 */ /* 0x000fe200078ec0ff */
[----:B------:R-:W-:Y:S01]  /*3290*/  HFMA2.MMA R233, -RZ, RZ, 0, 9.5367431640625e-07 ;  /* 0x00000010ffe97435 */ /* 0x000fe200000001ff */
[----:B------:R-:W3:Y:S01]  /*32a0*/  SHFL.UP PT, R223, R221, 0x1, RZ ;  /* 0x04200000dddf7989 */ /* 0x000ee200000e00ff */
[----:B------:R-:W-:Y:S02]  /*32b0*/  ISETP.GE.AND P4, PT, R100, 0x1, PT ;  /* 0x000000016400780c */ /* 0x000fe40003f86270 */
[----:B------:R-:W-:Y:S01]  /*32c0*/  MOV R80, UR16 ;  /* 0x0000001000507c02 */ /* 0x000fe20008000f00 */
[----:B------:R-:W4:Y:S01]  /*32d0*/  SHFL.UP PT, R81, R218, 0x1, RZ ;  /* 0x04200000da517989 */ /* 0x000f2200000e00ff */
[----:B------:R-:W-:-:S02]  /*32e0*/  ISETP.NE.AND P0, PT, R219, RZ, PT ;  /* 0x000000ffdb00720c */ /* 0x000fc40003f05270 */
[----:B------:R-:W-:Y:S01]  /*32f0*/  MOV R226, UR16 ;  /* 0x0000001000e27c02 */ /* 0x000fe20008000f00 */
[----:B------:R-:W5:Y:S01]  /*3300*/  SHFL.UP PT, R83, R222, 0x1, RZ ;  /* 0x04200000de537989 */ /* 0x000f6200000e00ff */
[----:B------:R-:W-:Y:S02]  /*3310*/  ISETP.LT.OR P3, PT, R80, 0x2, P0 ;  /* 0x000000025000780c */ /* 0x000fe40000761670 */
[----:B------:R-:W-:Y:S01]  /*3320*/  MOV R229, c[0x0][0x16c] ;  /* 0x00005b0000e57a02 */ /* 0x000fe20000000f00 */
[C---:B0-2---:R-:W-:Y:S02]  /*3330*/  FMUL.FTZ R78, R218.reuse, R79 ;  /* 0x0000004fda4e7220 */ /* 0x045fe40000410000 */
[----:B---3--:R-:W-:Y:S02]  /*3340*/  FMUL.FTZ R80, R218, R223 ;  /* 0x000000dfda507220 */ /* 0x008fe40000410000 */
[-C--:B----4-:R-:W-:Y:S02]  /*3350*/  FFMA.FTZ R225, R212, R81.reuse, R78 ;  /* 0x00000051d4e17223 */ /* 0x090fe4000001004e */
[----:B------:R-:W-:-:S02]  /*3360*/  FMUL.FTZ R81, R218, R81 ;  /* 0x00000051da517220 */ /* 0x000fc40000410000 */
[-C--:B-----5:R-:W-:Y:S02]  /*3370*/  FMUL.FTZ R78, R218, R83.reuse ;  /* 0x00000053da4e7220 */ /* 0x0a0fe40000410000 */
[C---:B------:R-:W-:Y:S02]  /*3380*/  FFMA.FTZ R83, R212.reuse, R83, -R80 ;  /* 0x00000053d4537223 */ /* 0x040fe40000010850 */
[----:B-1----:R-:W-:Y:S01]  /*3390*/  FFMA.FTZ R216, R212, R223, R78 ;  /* 0x000000dfd4d87223 */ /* 0x002fe2000001004e */
[----:B------:R-:W-:Y:S01]  /*33a0*/  FSEL R78, R218, R225, !P4 ;  /* 0x000000e1da4e7208 */ /* 0x000fe20006000000 */
[----:B------:R-:W-:Y:S01]  /*33b0*/  @P4 FADD.FTZ R222, R222, R83 ;  /* 0x00000053dede4221 */ /* 0x000fe20000010000 */
[--C-:B------:R-:W-:Y:S01]  /*33c0*/  HADD2.F32 R83, -RZ, R86.reuse.H0_H0 ;  /* 0x20000056ff537230 */ /* 0x100fe20000004100 */
[----:B------:R-:W-:Y:S01]  /*33d0*/  @P4 FFMA.FTZ R212, R212, R79, -R81 ;  /* 0x0000004fd4d44223 */ /* 0x000fe20000010851 */
[--C-:B------:R-:W-:Y:S01]  /*33e0*/  HADD2.F32 R79, -RZ, R87.reuse.H1_H1 ;  /* 0x30000057ff4f7230 */ /* 0x100fe20000004100 */
[----:B------:R-:W-:Y:S01]  /*33f0*/  @P4 FADD.FTZ R221, R221, R216 ;  /* 0x000000d8dddd4221 */ /* 0x000fe20000010000 */
[----:B------:R-:W0:Y:S01]  /*3400*/  SHFL.UP PT, R225, R222, 0x2, RZ ;  /* 0x04400000dee17989 */ /* 0x000e2200000e00ff */
[----:B------:R-:W-:Y:S01]  /*3410*/  HADD2.F32 R87, -RZ, R87.H0_H0 ;  /* 0x20000057ff577230 */ /* 0x000fe20000004100 */
[----:B------:R-:W-:Y:S01]  /*3420*/  FMUL.FTZ R83, R2, R83 ;  /* 0x0000005302537220 */ /* 0x000fe20000410000 */
[----:B------:R-:W-:Y:S01]  /*3430*/  ISETP.GE.AND P4, PT, R100, 0x2, PT ;  /* 0x000000026400780c */ /* 0x000fe20003f86270 */
[----:B------:R-:W1:Y:S01]  /*3440*/  SHFL.UP PT, R227, R221, 0x2, RZ ;  /* 0x04400000dde37989 */ /* 0x000e6200000e00ff */
[C---:B------:R-:W-:Y:S01]  /*3450*/  FMUL.FTZ R216, R0.reuse, R79 ;  /* 0x0000004f00d87220 */ /* 0x040fe20000410000 */
[----:B------:R-:W-:Y:S01]  /*3460*/  HADD2.F32 R79, -RZ, R86.H1_H1 ;  /* 0x30000056ff4f7230 */ /* 0x000fe20000004100 */
[----:B------:R-:W-:Y:S01]  /*3470*/  FMUL.FTZ R220, R0, R87 ;  /* 0x0000005700dc7220 */ /* 0x000fe20000410000 */
[----:B------:R-:W2:Y:S01]  /*3480*/  SHFL.UP PT, R81, R212, 0x2, RZ ;  /* 0x04400000d4517989 */ /* 0x000ea200000e00ff */
[----:B------:R-:W-:-:S02]  /*3490*/  FMUL.FTZ R87, R141, R216 ;  /* 0x000000d88d577220 */ /* 0x000fc40000410000 */
[C---:B------:R-:W-:Y:S01]  /*34a0*/  FMUL.FTZ R80, R139.reuse, R216 ;  /* 0x000000d88b507220 */ /* 0x040fe20000410000 */
[----:B------:R-:W3:Y:S01]  /*34b0*/  SHFL.UP PT, R223, R78, 0x2, RZ ;  /* 0x044000004edf7989 */ /* 0x000ee200000e00ff */
[----:B------:R-:W-:Y:S02]  /*34c0*/  FMUL.FTZ R86, R2, R79 ;  /* 0x0000004f02567220 */ /* 0x000fe40000410000 */
[-C--:B------:R-:W-:Y:S02]  /*34d0*/  FFMA.FTZ R87, -R139, R220.reuse, -R87 ;  /* 0x000000dc8b577223 */ /* 0x080fe40000010957 */
[----:B------:R-:W-:Y:S01]  /*34e0*/  FFMA.FTZ R218, R141, R220, -R80 ;  /* 0x000000dc8dda7223 */ /* 0x000fe20000010850 */
[----:B------:R-:W-:Y:S01]  /*34f0*/  @!P3 IADD3 R80, R226, -0x2, RZ ;  /* 0xfffffffee250b810 */ /* 0x000fe20007ffe0ff */
[----:B------:R-:W-:Y:S02]  /*3500*/  FADD.FTZ R224, -R86, R87 ;  /* 0x0000005756e07221 */ /* 0x000fe40000010100 */
[----:B------:R-:W-:-:S02]  /*3510*/  FADD.FTZ R218, R83, R218 ;  /* 0x000000da53da7221 */ /* 0x000fc40000010000 */
[C---:B------:R-:W-:Y:S02]  /*3520*/  FMUL.FTZ R79, R143.reuse, -R224 ;  /* 0x800000e08f4f7220 */ /* 0x040fe40000410000 */
[-C--:B------:R-:W-:Y:S02]  /*3530*/  FMUL.FTZ R87, R143, -R218.reuse ;  /* 0x800000da8f577220 */ /* 0x080fe40000410000 */
[C---:B------:R-:W-:Y:S02]  /*3540*/  FFMA.FTZ R228, R145.reuse, R218, -R79 ;  /* 0x000000da91e47223 */ /* 0x040fe4000001084f */
[C---:B0-----:R-:W-:Y:S02]  /*3550*/  FMUL.FTZ R218, R78.reuse, R225 ;  /* 0x000000e14eda7220 */ /* 0x041fe40000410000 */
[C---:B-1----:R-:W-:Y:S02]  /*3560*/  FMUL.FTZ R79, R78.reuse, R227 ;  /* 0x000000e34e4f7220 */ /* 0x042fe40000410000 */
[----:B------:R-:W-:Y:S01]  /*3570*/  FFMA.FTZ R230, R145, R224, R87 ;  /* 0x000000e091e67223 */ /* 0x000fe20000010057 */
[----:B------:R-:W-:Y:S01]  /*3580*/  HADD2.F32 R224, -RZ, R85.H1_H1 ;  /* 0x30000055ffe07230 */ /* 0x000fe20000004100 */
[----:B--2---:R-:W-:-:S02]  /*3590*/  FMUL.FTZ R87, R78, R81 ;  /* 0x000000514e577220 */ /* 0x004fc40000410000 */
[C---:B------:R-:W-:Y:S01]  /*35a0*/  FFMA.FTZ R226, R212.reuse, R227, R218 ;  /* 0x000000e3d4e27223 */ /* 0x040fe200000100da */
[----:B------:R-:W-:Y:S01]  /*35b0*/  HADD2.F32 R218, -RZ, R85.H0_H0 ;  /* 0x20000055ffda7230 */ /* 0x000fe20000004100 */
[----:B------:R-:W-:Y:S02]  /*35c0*/  FFMA.FTZ R225, R212, R225, -R79 ;  /* 0x000000e1d4e17223 */ /* 0x000fe4000001084f */
[-C--:B---3--:R-:W-:Y:S02]  /*35d0*/  FMUL.FTZ R79, R78, R223.reuse ;  /* 0x000000df4e4f7220 */ /* 0x088fe40000410000 */
[----:B------:R-:W-:Y:S02]  /*35e0*/  FFMA.FTZ R223, R212, R223, R87 ;  /* 0x000000dfd4df7223 */ /* 0x000fe40000010057 */
[C---:B------:R-:W-:Y:S02]  /*35f0*/  FMUL.FTZ R87, R3.reuse, R224 ;  /* 0x000000e003577220 */ /* 0x040fe40000410000 */
[----:B------:R-:W-:Y:S01]  /*3600*/  FMUL.FTZ R85, R3, R218 ;  /* 0x000000da03557220 */ /* 0x000fe20000410000 */
[----:B------:R-:W-:Y:S01]  /*3610*/  FSEL R223, R78, R223, !P4 ;  /* 0x000000df4edf7208 */ /* 0x000fe20006000000 */
[----:B------:R-:W-:-:S02]  /*3620*/  FADD.FTZ R230, -R87, R230 ;  /* 0x000000e657e67221 */ /* 0x000fc40000010100 */
[----:B------:R-:W-:Y:S02]  /*3630*/  FADD.FTZ R78, R85, R228 ;  /* 0x000000e4554e7221 */ /* 0x000fe40000010000 */
[----:B------:R-:W-:Y:S01]  /*3640*/  @P4 FFMA.FTZ R212, R212, R81, -R79 ;  /* 0x00000051d4d44223 */ /* 0x000fe2000001084f */
[----:B------:R-:W-:Y:S01]  /*3650*/  HADD2.F32 R81, -RZ, R84.H1_H1 ;  /* 0x30000054ff517230 */ /* 0x000fe20000004100 */
[C---:B------:R-:W-:Y:S02]  /*3660*/  FMUL.FTZ R79, R146.reuse, -R230 ;  /* 0x800000e6924f7220 */ /* 0x040fe40000410000 */
[-C--:B------:R-:W-:Y:S01]  /*3670*/  FMUL.FTZ R218, R146, -R78.reuse ;  /* 0x8000004e92da7220 */ /* 0x080fe20000410000 */
[----:B------:R-:W0:Y:S01]  /*3680*/  SHFL.UP PT, R224, R212, 0x4, RZ ;  /* 0x04800000d4e07989 */ /* 0x000e2200000e00ff */
[----:B------:R-:W-:Y:S02]  /*3690*/  @!P3 IMAD R80, R80, R229, UR7 ;  /* 0x000000075050be24 */ /* 0x000fe4000f8e02e5 */
[----:B------:R-:W-:-:S02]  /*36a0*/  FFMA.FTZ R229, R147, R78, -R79 ;  /* 0x0000004e93e57223 */ /* 0x000fc4000001084f */
[----:B------:R-:W-:Y:S01]  /*36b0*/  FFMA.FTZ R231, R147, R230, R218 ;  /* 0x000000e693e77223 */ /* 0x000fe200000100da */
[----:B------:R-:W-:Y:S01]  /*36c0*/  CS2R R78, SRZ ;  /* 0x00000000004e7805 */ /* 0x000fe2000001ff00 */
[----:B------:R-:W-:Y:S02]  /*36d0*/  FMUL.FTZ R218, R4, R81 ;  /* 0x0000005104da7220 */ /* 0x000fe40000410000 */
[----:B------:R-:W-:-:S04]  /*36e0*/  @!P3 IMAD.WIDE R80, R80, R233, UR28 ;  /* 0x0000001c5050be25 */ /* 0x000fc8000f8e02e9 */
[----:B------:R-:W-:Y:S01]  /*36f0*/  @P4 FADD.FTZ R222, R222, R225 ;  /* 0x000000e1dede4221 */ /* 0x000fe20000010000 */
[----:B------:R1:W2:Y:S01]  /*3700*/  @!P3 LDG.E.64 R78, [R80.64+0x8] ;  /* 0x0000081a504eb981 */ /* 0x0002a2000c1e1b00 */
[----:B------:R-:W-:Y:S01]  /*3710*/  @P4 FADD.FTZ R221, R221, R226 ;  /* 0x000000e2dddd4221 */ /* 0x000fe20000010000 */
[----:B------:R-:W-:Y:S01]  /*3720*/  HADD2.F32 R225, -RZ, R84.H0_H0 ;  /* 0x20000054ffe17230 */ /* 0x000fe20000004100 */
[----:B------:R-:W-:Y:S01]  /*3730*/  FADD.FTZ R231, -R218, R231 ;  /* 0x000000e7dae77221 */ /* 0x000fe20000010100 */
[----:B------:R-:W3:Y:S03]  /*3740*/  SHFL.UP PT, R227, R222, 0x4, RZ ;  /* 0x04800000dee37989 */ /* 0x000ee600000e00ff */
[----:B------:R-:W-:Y:S01]  /*3750*/  FMUL.FTZ R84, R4, R225 ;  /* 0x000000e104547220 */ /* 0x000fe20000410000 */
[----:B------:R-:W4:Y:S04]  /*3760*/  SHFL.UP PT, R228, R221, 0x4, RZ ;  /* 0x04800000dde47989 */ /* 0x000f2800000e00ff */
[----:B------:R-:W1:Y:S01]  /*3770*/  SHFL.UP PT, R226, R223, 0x4, RZ ;  /* 0x04800000dfe27989 */ /* 0x000e6200000e00ff */
[----:B------:R-:W-:Y:S01]  /*3780*/  FADD.FTZ R225, R84, R229 ;  /* 0x000000e554e17221 */ /* 0x000fe20000010000 */
[----:B------:R-:W-:Y:S01]  /*3790*/  ISETP.GE.AND P3, PT, R100, 0x4, PT ;  /* 0x000000046400780c */ /* 0x000fe20003f66270 */
[----:B------:R-:W-:-:S02]  /*37a0*/  FMUL.FTZ R230, R134, -R231 ;  /* 0x800000e786e67220 */ /* 0x000fc40000410000 */
[-C--:B------:R-:W-:Y:S02]  /*37b0*/  FMUL.FTZ R232, R134, -R225.reuse ;  /* 0x800000e186e87220 */ /* 0x080fe40000410000 */
[----:B------:R-:W-:Y:S02]  /*37c0*/  FFMA.FTZ R233, R136, R225, -R230 ;  /* 0x000000e188e97223 */ /* 0x000fe400000108e6 */
[C---:B0-----:R-:W-:Y:S02]  /*37d0*/  FMUL.FTZ R225, R223.reuse, R224 ;  /* 0x000000e0dfe17220 */ /* 0x041fe40000410000 */
[----:B---3--:R-:W-:-:S04]  /*37e0*/  FMUL.FTZ R229, R223, R227 ;  /* 0x000000e3dfe57220 */ /* 0x008fc80000410000 */
[-C--:B----4-:R-:W-:Y:S02]  /*37f0*/  FFMA.FTZ R230, R212, R228.reuse, R229 ;  /* 0x000000e4d4e67223 */ /* 0x090fe400000100e5 */
[C---:B------:R-:W-:Y:S02]  /*3800*/  FMUL.FTZ R228, R223.reuse, R228 ;  /* 0x000000e4dfe47220 */ /* 0x040fe40000410000 */
[----:B------:R-:W-:Y:S02]  /*3810*/  FFMA.FTZ R234, R136, R231, R232 ;  /* 0x000000e788ea7223 */ /* 0x000fe400000100e8 */
[-C--:B-1----:R-:W-:Y:S01]  /*3820*/  FMUL.FTZ R81, R223, R226.reuse ;  /* 0x000000e2df517220 */ /* 0x082fe20000410000 */
[--C-:B------:R-:W-:Y:S01]  /*3830*/  HADD2.F32 R80, -RZ, R75.reuse.H0_H0 ;  /* 0x2000004bff507230 */ /* 0x100fe20000004100 */
[C---:B------:R-:W-:Y:S01]  /*3840*/  FFMA.FTZ R232, R212.reuse, R226, R225 ;  /* 0x000000e2d4e87223 */ /* 0x040fe200000100e1 */
[----:B------:R-:W-:Y:S01]  /*3850*/  HADD2.F32 R226, -RZ, R75.H1_H1 ;  /* 0x3000004bffe27230 */ /* 0x000fe20000004100 */
[----:B------:R-:W-:-:S02]  /*3860*/  FFMA.FTZ R227, R212, R227, -R228 ;  /* 0x000000e3d4e37223 */ /* 0x000fc400000108e4 */
[----:B------:R-:W-:Y:S02]  /*3870*/  @P3 FFMA.FTZ R212, R212, R224, -R81 ;  /* 0x000000e0d4d43223 */ /* 0x000fe40000010851 */
[----:B------:R-:W-:Y:S02]  /*3880*/  @P3 FADD.FTZ R221, R221, R230 ;  /* 0x000000e6dddd3221 */ /* 0x000fe40000010000 */
[----:B------:R-:W-:Y:S01]  /*3890*/  @P3 FADD.FTZ R222, R222, R227 ;  /* 0x000000e3dede3221 */ /* 0x000fe20000010000 */
[----:B------:R-:W-:Y:S01]  /*38a0*/  FSEL R235, R223, R232, !P3 ;  /* 0x000000e8dfeb7208 */ /* 0x000fe20005800000 */
[C---:B------:R-:W-:Y:S02]  /*38b0*/  FMUL.FTZ R80, R5.reuse, R80 ;  /* 0x0000005005507220 */ /* 0x040fe40000410000 */
[----:B------:R-:W-:Y:S01]  /*38c0*/  FMUL.FTZ R75, R5, R226 ;  /* 0x000000e2054b7220 */ /* 0x000fe20000410000 */
[----:B------:R-:W0:Y:S01]  /*38d0*/  SHFL.UP PT, R225, R212, 0x8, RZ ;  /* 0x05000000d4e17989 */ /* 0x000e2200000e00ff */
[----:B------:R-:W-:-:S03]  /*38e0*/  FADD.FTZ R233, R80, R233 ;  /* 0x000000e950e97221 */ /* 0x000fc60000010000 */
[----:B------:R-:W1:Y:S01]  /*38f0*/  SHFL.UP PT, R227, R221, 0x8, RZ ;  /* 0x05000000dde37989 */ /* 0x000e6200000e00ff */
[----:B------:R-:W-:-:S03]  /*3900*/  FADD.FTZ R234, -R75, R234 ;  /* 0x000000ea4bea7221 */ /* 0x000fc60000010100 */
[----:B------:R-:W3:Y:S01]  /*3910*/  SHFL.UP PT, R226, R222, 0x8, RZ ;  /* 0x05000000dee27989 */ /* 0x000ee200000e00ff */
[--C-:B------:R-:W-:Y:S01]  /*3920*/  HADD2.F32 R81, -RZ, R74.reuse.H1_H1 ;  /* 0x3000004aff517230 */ /* 0x100fe20000004100 */
[C---:B------:R-:W-:Y:S01]  /*3930*/  FMUL.FTZ R228, R132.reuse, -R233 ;  /* 0x800000e984e47220 */ /* 0x040fe20000410000 */
[----:B------:R-:W-:Y:S01]  /*3940*/  HADD2.F32 R223, -RZ, R74.H0_H0 ;  /* 0x2000004affdf7230 */ /* 0x000fe20000004100 */
[----:B------:R-:W4:Y:S01]  /*3950*/  SHFL.UP PT, R224, R235, 0x8, RZ ;  /* 0x05000000ebe07989 */ /* 0x000f2200000e00ff */
[-C--:B------:R-:W-:Y:S02]  /*3960*/  FMUL.FTZ R74, R132, -R234.reuse ;  /* 0x800000ea844a7220 */ /* 0x080fe40000410000 */
[C---:B------:R-:W-:Y:S02]  /*3970*/  FFMA.FTZ R228, R133.reuse, R234, R228 ;  /* 0x000000ea85e47223 */ /* 0x040fe400000100e4 */
[----:B------:R-:W-:Y:S02]  /*3980*/  FMUL.FTZ R81, R6, R81 ;  /* 0x0000005106517220 */ /* 0x000fe40000410000 */
[----:B------:R-:W-:-:S02]  /*3990*/  FFMA.FTZ R233, R133, R233, -R74 ;  /* 0x000000e985e97223 */ /* 0x000fc4000001084a */
[----:B------:R-:W-:Y:S02]  /*39a0*/  FMUL.FTZ R74, R6, R223 ;  /* 0x000000df064a7220 */ /* 0x000fe40000410000 */
[----:B------:R-:W-:Y:S02]  /*39b0*/  FADD.FTZ R230, -R81, R228 ;  /* 0x000000e451e67221 */ /* 0x000fe40000010100 */
[----:B------:R-:W-:Y:S01]  /*39c0*/  FADD.FTZ R228, R74, R233 ;  /* 0x000000e94ae47221 */ /* 0x000fe20000010000 */
[----:B------:R-:W-:Y:S01]  /*39d0*/  ISETP.GE.AND P3, PT, R100, 0x8, PT ;  /* 0x000000086400780c */ /* 0x000fe20003f66270 */
[C---:B------:R-:W-:Y:S02]  /*39e0*/  FMUL.FTZ R223, R105.reuse, -R230 ;  /* 0x800000e669df7220 */ /* 0x040fe40000410000 */
[-C--:B------:R-:W-:Y:S02]  /*39f0*/  FMUL.FTZ R229, R105, -R228.reuse ;  /* 0x800000e469e57220 */ /* 0x080fe40000410000 */
[----:B------:R-:W-:-:S02]  /*3a00*/  FFMA.FTZ R232, R107, R228, -R223 ;  /* 0x000000e46be87223 */ /* 0x000fc400000108df */
[----:B------:R-:W-:Y:S02]  /*3a10*/  FFMA.FTZ R234, R107, R230, R229 ;  /* 0x000000e66bea7223 */ /* 0x000fe400000100e5 */
[C---:B0-----:R-:W-:Y:S02]  /*3a20*/  FMUL.FTZ R223, R235.reuse, R225 ;  /* 0x000000e1ebdf7220 */ /* 0x041fe40000410000 */
[C---:B-1----:R-:W-:Y:S02]  /*3a30*/  FMUL.FTZ R229, R235.reuse, R227 ;  /* 0x000000e3ebe57220 */ /* 0x042fe40000410000 */
[----:B---3--:R-:W-:Y:S02]  /*3a40*/  FMUL.FTZ R228, R235, R226 ;  /* 0x000000e2ebe47220 */ /* 0x008fe40000410000 */
[C---:B----4-:R-:W-:Y:S02]  /*3a50*/  FFMA.FTZ R230, R212.reuse, R224, R223 ;  /* 0x000000e0d4e67223 */ /* 0x050fe400000100df */
[----:B------:R-:W-:-:S02]  /*3a60*/  FFMA.FTZ R229, R212, R226, -R229 ;  /* 0x000000e2d4e57223 */ /* 0x000fc400000108e5 */
[----:B------:R-:W-:Y:S01]  /*3a70*/  FMUL.FTZ R223, R235, R224 ;  /* 0x000000e0ebdf7220 */ /* 0x000fe20000410000 */
[--C-:B------:R-:W-:Y:S01]  /*3a80*/  HADD2.F32 R224, -RZ, R73.reuse.H0_H0 ;  /* 0x20000049ffe07230 */ /* 0x100fe20000004100 */
[----:B------:R-:W-:Y:S01]  /*3a90*/  FFMA.FTZ R228, R212, R227, R228 ;  /* 0x000000e3d4e47223 */ /* 0x000fe200000100e4 */
[----:B------:R-:W-:Y:S01]  /*3aa0*/  HADD2.F32 R226, -RZ, R73.H1_H1 ;  /* 0x30000049ffe27230 */ /* 0x000fe20000004100 */
[----:B------:R-:W-:Y:S02]  /*3ab0*/  @P3 FADD.FTZ R222, R222, R229 ;  /* 0x000000e5dede3221 */ /* 0x000fe40000010000 */
[----:B------:R-:W-:Y:S02]  /*3ac0*/  @P3 FADD.FTZ R221, R221, R228 ;  /* 0x000000e4dddd3221 */ /* 0x000fe40000010000 */
[----:B------:R-:W-:Y:S02]  /*3ad0*/  @P3 FFMA.FTZ R212, R212, R225, -R223 ;  /* 0x000000e1d4d43223 */ /* 0x000fe400000108df */
[----:B------:R-:W-:Y:S01]  /*3ae0*/  FMUL.FTZ R223, R7, R224 ;  /* 0x000000e007df7220 */ /* 0x000fe20000410000 */
[----:B------:R-:W0:Y:S01]  /*3af0*/  SHFL.UP PT, R239, R222, 0x10, RZ ;  /* 0x06000000deef7989 */ /* 0x000e2200000e00ff */
[----:B------:R-:W-:Y:S01]  /*3b00*/  FSEL R235, R235, R230, !P3 ;  /* 0x000000e6ebeb7208 */ /* 0x000fe20005800000 */
[----:B------:R-:W-:-:S02]  /*3b10*/  FMUL.FTZ R73, R7, R226 ;  /* 0x000000e207497220 */ /* 0x000fc40000410000 */
[----:B------:R-:W1:Y:S01]  /*3b20*/  SHFL.UP PT, R240, R221, 0x10, RZ ;  /* 0x06000000ddf07989 */ /* 0x000e6200000e00ff */
[----:B------:R-:W-:Y:S01]  /*3b30*/  FADD.FTZ R232, R223, R232 ;  /* 0x000000e8dfe87221 */ /* 0x000fe20000010000 */
[--C-:B------:R-:W-:Y:S01]  /*3b40*/  HADD2.F32 R227, -RZ, R72.reuse.H1_H1 ;  /* 0x30000048ffe37230 */ /* 0x100fe20000004100 */
[----:B------:R-:W-:Y:S01]  /*3b50*/  FADD.FTZ R234, -R73, R234 ;  /* 0x000000ea49ea7221 */ /* 0x000fe20000010100 */
[----:B------:R-:W3:Y:S01]  /*3b60*/  SHFL.UP PT, R228, R212, 0x10, RZ ;  /* 0x06000000d4e47989 */ /* 0x000ee200000e00ff */
[C---:B------:R-:W-:Y:S01]  /*3b70*/  FMUL.FTZ R224, R108.reuse, -R232 ;  /* 0x800000e86ce07220 */ /* 0x040fe20000410000 */
[----:B------:R-:W-:Y:S02]  /*3b80*/  HADD2.F32 R225, -RZ, R72.H0_H0 ;  /* 0x20000048ffe17230 */ /* 0x000fe40000004100 */
[----:B------:R-:W4:Y:S01]  /*3b90*/  SHFL.UP PT, R236, R235, 0x10, RZ ;  /* 0x06000000ebec7989 */ /* 0x000f2200000e00ff */
[-C--:B------:R-:W-:Y:S02]  /*3ba0*/  FMUL.FTZ R72, R108, -R234.reuse ;  /* 0x800000ea6c487220 */ /* 0x080fe40000410000 */
[----:B------:R-:W-:-:S02]  /*3bb0*/  FFMA.FTZ R229, R109, R234, R224 ;  /* 0x000000ea6de57223 */ /* 0x000fc400000100e0 */
[C---:B------:R-:W-:Y:S02]  /*3bc0*/  FMUL.FTZ R224, R8.reuse, R227 ;  /* 0x000000e308e07220 */ /* 0x040fe40000410000 */
[----:B------:R-:W-:Y:S02]  /*3bd0*/  FFMA.FTZ R227, R109, R232, -R72 ;  /* 0x000000e86de37223 */ /* 0x000fe40000010848 */
[----:B------:R-:W-:Y:S02]  /*3be0*/  FMUL.FTZ R72, R8, R225 ;  /* 0x000000e108487220 */ /* 0x000fe40000410000 */
[----:B------:R-:W-:Y:S02]  /*3bf0*/  FADD.FTZ R229, -R224, R229 ;  /* 0x000000e5e0e57221 */ /* 0x000fe40000010100 */
[----:B------:R-:W-:Y:S02]  /*3c00*/  FADD.FTZ R227, R72, R227 ;  /* 0x000000e348e37221 */ /* 0x000fe40000010000 */
[----:B------:R-:W-:Y:S01]  /*3c10*/  FMUL.FTZ R226, R110, -R229 ;  /* 0x800000e56ee27220 */ /* 0x000fe20000410000 */
[----:B------:R-:W-:Y:S01]  /*3c20*/  ISETP.GE.AND P3, PT, R100, 0x10, PT ;  /* 0x000000106400780c */ /* 0x000fe20003f66270 */
[----:B------:R-:W-:-:S02]  /*3c30*/  FMUL.FTZ R230, R110, -R227 ;  /* 0x800000e36ee67220 */ /* 0x000fc40000410000 */
[----:B------:R-:W-:Y:S02]  /*3c40*/  FFMA.FTZ R226, R111, R227, -R226 ;  /* 0x000000e36fe27223 */ /* 0x000fe400000108e2 */
[C---:B0-----:R-:W-:Y:S02]  /*3c50*/  FMUL.FTZ R227, R235.reuse, R239 ;  /* 0x000000efebe37220 */ /* 0x041fe40000410000 */
[----:B-1----:R-:W-:Y:S02]  /*3c60*/  FMUL.FTZ R225, R235, R240 ;  /* 0x000000f0ebe17220 */ /* 0x002fe40000410000 */
[----:B------:R-:W-:Y:S02]  /*3c70*/  FFMA.FTZ R238, R111, R229, R230 ;  /* 0x000000e56fee7223 */ /* 0x000fe400000100e6 */
[----:B------:R-:W-:Y:S02]  /*3c80*/  FMUL.FTZ R230, R139, -R76 ;  /* 0x8000004c8be67220 */ /* 0x000fe40000410000 */
[----:B------:R-:W-:-:S02]  /*3c90*/  FFMA.FTZ R240, R212, R240, R227 ;  /* 0x000000f0d4f07223 */ /* 0x000fc400000100e3 */
[C---:B------:R-:W-:Y:S02]  /*3ca0*/  FFMA.FTZ R239, R212.reuse, R239, -R225 ;  /* 0x000000efd4ef7223 */ /* 0x040fe400000108e1 */
[C---:B---3--:R-:W-:Y:S02]  /*3cb0*/  FMUL.FTZ R227, R235.reuse, R228 ;  /* 0x000000e4ebe37220 */ /* 0x048fe40000410000 */
[-C--:B----4-:R-:W-:Y:S02]  /*3cc0*/  FMUL.FTZ R225, R235, R236.reuse ;  /* 0x000000ecebe17220 */ /* 0x090fe40000410000 */
[-C--:B------:R-:W-:Y:S01]  /*3cd0*/  FFMA.FTZ R234, R141, -R77.reuse, R230 ;  /* 0x8000004d8dea7223 */ /* 0x080fe200000100e6 */
[--C-:B------:R-:W-:Y:S01]  /*3ce0*/  HADD2.F32 R230, -RZ, R71.reuse.H1_H1 ;  /* 0x30000047ffe67230 */ /* 0x100fe20000004100 */
[C---:B------:R-:W-:Y:S02]  /*3cf0*/  FFMA.FTZ R236, R212.reuse, R236, R227 ;  /* 0x000000ecd4ec7223 */ /* 0x040fe400000100e3 */
[----:B------:R-:W-:Y:S01]  /*3d00*/  @P3 FFMA.FTZ R212, R212, R228, -R225 ;  /* 0x000000e4d4d43223 */ /* 0x000fe200000108e1 */
[----:B------:R-:W-:Y:S01]  /*3d10*/  HADD2.F32 R228, -RZ, R71.H0_H0 ;  /* 0x20000047ffe47230 */ /* 0x000fe20000004100 */
[----:B------:R-:W-:-:S02]  /*3d20*/  FMUL.FTZ R225, R139, R77 ;  /* 0x0000004d8be17220 */ /* 0x000fc40000410000 */
[----:B------:R-:W-:Y:S02]  /*3d30*/  FMUL.FTZ R71, R9, R230 ;  /* 0x000000e609477220 */ /* 0x000fe40000410000 */
[----:B------:R-:W-:Y:S02]  /*3d40*/  FFMA.FTZ R232, R141, R76, -R225 ;  /* 0x0000004c8de87223 */ /* 0x000fe400000108e1 */
[----:B------:R-:W-:Y:S02]  /*3d50*/  FMUL.FTZ R227, R143, -R234 ;  /* 0x800000ea8fe37220 */ /* 0x000fe40000410000 */
[----:B------:R-:W-:Y:S02]  /*3d60*/  FMUL.FTZ R225, R9, R228 ;  /* 0x000000e409e17220 */ /* 0x000fe40000410000 */
[----:B------:R-:W-:Y:S02]  /*3d70*/  FADD.FTZ R238, -R71, R238 ;  /* 0x000000ee47ee7221 */ /* 0x000fe40000010100 */
[----:B------:R-:W-:-:S02]  /*3d80*/  FFMA.FTZ R227, R145, R232, -R227 ;  /* 0x000000e891e37223 */ /* 0x000fc400000108e3 */
[----:B------:R-:W-:Y:S02]  /*3d90*/  FMUL.FTZ R232, R143, -R232 ;  /* 0x800000e88fe87220 */ /* 0x000fe40000410000 */
[----:B------:R-:W-:Y:S02]  /*3da0*/  FADD.FTZ R226, R225, R226 ;  /* 0x000000e2e1e27221 */ /* 0x000fe40000010000 */
[----:B------:R-:W-:Y:S02]  /*3db0*/  FMUL.FTZ R228, R112, -R238 ;  /* 0x800000ee70e47220 */ /* 0x000fe40000410000 */
[----:B------:R-:W-:Y:S02]  /*3dc0*/  FFMA.FTZ R232, R145, R234, R232 ;  /* 0x000000ea91e87223 */ /* 0x000fe400000100e8 */
[----:B------:R-:W-:Y:S02]  /*3dd0*/  FFMA.FTZ R237, R113, R226, -R228 ;  /* 0x000000e271ed7223 */ /* 0x000fe400000108e4 */
[----:B------:R-:W-:-:S02]  /*3de0*/  FMUL.FTZ R228, R146, -R227 ;  /* 0x800000e392e47220 */ /* 0x000fc40000410000 */
[----:B------:R-:W-:Y:S02]  /*3df0*/  FMUL.FTZ R229, R112, -R226 ;  /* 0x800000e270e57220 */ /* 0x000fe40000410000 */
[-C--:B------:R-:W-:Y:S02]  /*3e00*/  FMUL.FTZ R226, R146, -R232.reuse ;  /* 0x800000e892e27220 */ /* 0x080fe40000410000 */
[----:B------:R-:W-:Y:S02]  /*3e10*/  FFMA.FTZ R233, R147, R232, R228 ;  /* 0x000000e893e97223 */ /* 0x000fe400000100e4 */
[----:B------:R-:W-:Y:S01]  /*3e20*/  FFMA.FTZ R241, R113, R238, R229 ;  /* 0x000000ee71f17223 */ /* 0x000fe200000100e5 */
[--C-:B------:R-:W-:Y:S01]  /*3e30*/  HADD2.F32 R229, -RZ, R70.reuse.H1_H1 ;  /* 0x30000046ffe57230 */ /* 0x100fe20000004100 */
[----:B------:R-:W-:Y:S01]  /*3e40*/  FFMA.FTZ R231, R147, R227, -R226 ;  /* 0x000000e393e77223 */ /* 0x000fe200000108e2 */
[----:B------:R-:W-:Y:S01]  /*3e50*/  HADD2.F32 R227, -RZ, R70.H0_H0 ;  /* 0x20000046ffe37230 */ /* 0x000fe20000004100 */
[----:B------:R-:W-:-:S02]  /*3e60*/  FMUL.FTZ R70, R134, -R233 ;  /* 0x800000e986467220 */ /* 0x000fc40000410000 */
[-C--:B------:R-:W-:Y:S02]  /*3e70*/  FMUL.FTZ R226, R134, -R231.reuse ;  /* 0x800000e786e27220 */ /* 0x080fe40000410000 */
[----:B------:R-:W-:Y:S02]  /*3e80*/  FFMA.FTZ R231, R136, R231, -R70 ;  /* 0x000000e788e77223 */ /* 0x000fe40000010846 */
[----:B------:R-:W-:Y:S02]  /*3e90*/  FMUL.FTZ R70, R10, R229 ;  /* 0x000000e50a467220 */ /* 0x000fe40000410000 */
[----:B------:R-:W-:Y:S02]  /*3ea0*/  FFMA.FTZ R233, R136, R233, R226 ;  /* 0x000000e988e97223 */ /* 0x000fe400000100e2 */
[----:B------:R-:W-:Y:S02]  /*3eb0*/  FMUL.FTZ R226, R10, R227 ;  /* 0x000000e30ae27220 */ /* 0x000fe40000410000 */
[----:B------:R-:W-:-:S02]  /*3ec0*/  FADD.FTZ R241, -R70, R241 ;  /* 0x000000f146f17221 */ /* 0x000fc40000010100 */
[----:B------:R-:W-:Y:S02]  /*3ed0*/  FADD.FTZ R237, R226, R237 ;  /* 0x000000ede2ed7221 */ /* 0x000fe40000010000 */
[C---:B------:R-:W-:Y:S02]  /*3ee0*/  FMUL.FTZ R228, R114.reuse, -R241 ;  /* 0x800000f172e47220 */ /* 0x040fe40000410000 */
[-C--:B------:R-:W-:Y:S02]  /*3ef0*/  FMUL.FTZ R230, R114, -R237.reuse ;  /* 0x800000ed72e67220 */ /* 0x080fe40000410000 */
[C---:B------:R-:W-:Y:S02]  /*3f00*/  FFMA.FTZ R238, R115.reuse, R237, -R228 ;  /* 0x000000ed73ee7223 */ /* 0x040fe400000108e4 */
[----:B------:R-:W-:Y:S02]  /*3f10*/  FMUL.FTZ R228, R132, -R233 ;  /* 0x800000e984e47220 */ /* 0x000fe40000410000 */
[----:B------:R-:W-:-:S02]  /*3f20*/  FFMA.FTZ R242, R115, R241, R230 ;  /* 0x000000f173f27223 */ /* 0x000fc400000100e6 */
[-C--:B------:R-:W-:Y:S02]  /*3f30*/  FMUL.FTZ R230, R132, -R231.reuse ;  /* 0x800000e784e67220 */ /* 0x080fe40000410000 */
[C---:B------:R-:W-:Y:S02]  /*3f40*/  FFMA.FTZ R232, R133.reuse, R231, -R228 ;  /* 0x000000e785e87223 */ /* 0x040fe400000108e4 */
[----:B------:R-:W-:Y:S01]  /*3f50*/  FFMA.FTZ R234, R133, R233, R230 ;  /* 0x000000e985ea7223 */ /* 0x000fe200000100e6 */
[--C-:B------:R-:W-:Y:S01]  /*3f60*/  HADD2.F32 R228, -RZ, R69.reuse.H0_H0 ;  /* 0x20000045ffe47230 */ /* 0x100fe20000004100 */
[C---:B------:R-:W-:Y:S01]  /*3f70*/  FMUL.FTZ R227, R105.reuse, -R232 ;  /* 0x800000e869e37220 */ /* 0x040fe20000410000 */
[----:B------:R-:W-:Y:S01]  /*3f80*/  HADD2.F32 R230, -RZ, R69.H1_H1 ;  /* 0x30000045ffe67230 */ /* 0x000fe20000004100 */
[-C--:B------:R-:W-:Y:S02]  /*3f90*/  FMUL.FTZ R69, R105, -R234.reuse ;  /* 0x800000ea69457220 */ /* 0x080fe40000410000 */
[----:B------:R-:W-:-:S02]  /*3fa0*/  FFMA.FTZ R234, R107, R234, R227 ;  /* 0x000000ea6bea7223 */ /* 0x000fc400000100e3 */
[----:B------:R-:W-:Y:S02]  /*3fb0*/  FMUL.FTZ R227, R11, R228 ;  /* 0x000000e40be37220 */ /* 0x000fe40000410000 */
[----:B------:R-:W-:Y:S02]  /*3fc0*/  FFMA.FTZ R232, R107, R232, -R69 ;  /* 0x000000e86be87223 */ /* 0x000fe40000010845 */
[----:B------:R-:W-:Y:S02]  /*3fd0*/  FMUL.FTZ R69, R11, R230 ;  /* 0x000000e60b457220 */ /* 0x000fe40000410000 */
[----:B------:R-:W-:Y:S02]  /*3fe0*/  FADD.FTZ R238, R227, R238 ;  /* 0x000000eee3ee7221 */ /* 0x000fe40000010000 */
[----:B------:R-:W-:Y:S02]  /*3ff0*/  FADD.FTZ R242, -R69, R242 ;  /* 0x000000f245f27221 */ /* 0x000fe40000010100 */
[----:B------:R-:W-:-:S02]  /*4000*/  FMUL.FTZ R229, R116, -R238 ;  /* 0x800000ee74e57220 */ /* 0x000fc40000410000 */
[-C--:B------:R-:W-:Y:S02]  /*4010*/  FMUL.FTZ R228, R116, -R242.reuse ;  /* 0x800000f274e47220 */ /* 0x080fe40000410000 */
[C---:B------:R-:W-:Y:S02]  /*4020*/  FFMA.FTZ R237, R117.reuse, R242, R229 ;  /* 0x000000f275ed7223 */ /* 0x040fe400000100e5 */
[C---:B------:R-:W-:Y:S02]  /*4030*/  FMUL.FTZ R229, R108.reuse, -R232 ;  /* 0x800000e86ce57220 */ /* 0x040fe40000410000 */
[----:B------:R-:W-:Y:S02]  /*4040*/  FFMA.FTZ R233, R117, R238, -R228 ;  /* 0x000000ee75e97223 */ /* 0x000fe400000108e4 */
[-C--:B------:R-:W-:Y:S02]  /*4050*/  FMUL.FTZ R228, R108, -R234.reuse ;  /* 0x800000ea6ce47220 */ /* 0x080fe40000410000 */
[C---:B------:R-:W-:Y:S01]  /*4060*/  FFMA.FTZ R234, R109.reuse, R234, R229 ;  /* 0x000000ea6dea7223 */ /* 0x040fe200000100e5 */
[--C-:B------:R-:W-:Y:S01]  /*4070*/  HADD2.F32 R229, -RZ, R68.reuse.H0_H0 ;  /* 0x20000044ffe57230 */ /* 0x100fe20000004100 */
[----:B------:R-:W-:Y:S01]  /*4080*/  FFMA.FTZ R228, R109, R232, -R228 ;  /* 0x000000e86de47223 */ /* 0x000fe200000108e4 */
[----:B------:R-:W-:Y:S01]  /*4090*/  HADD2.F32 R231, -RZ, R68.H1_H1 ;  /* 0x30000044ffe77230 */ /* 0x000fe20000004100 */
[----:B------:R-:W-:-:S02]  /*40a0*/  FMUL.FTZ R68, R110, -R234 ;  /* 0x800000ea6e447220 */ /* 0x000fc40000410000 */
[-C--:B------:R-:W-:Y:S02]  /*40b0*/  FMUL.FTZ R232, R110, -R228.reuse ;  /* 0x800000e46ee87220 */ /* 0x080fe40000410000 */
[C---:B------:R-:W-:Y:S02]  /*40c0*/  FFMA.FTZ R230, R111.reuse, R228, -R68 ;  /* 0x000000e46fe67223 */ /* 0x040fe40000010844 */
[C---:B------:R-:W-:Y:S02]  /*40d0*/  FMUL.FTZ R228, R12.reuse, R231 ;  /* 0x000000e70ce47220 */ /* 0x040fe40000410000 */
[----:B------:R-:W-:Y:S02]  /*40e0*/  FFMA.FTZ R232, R111, R234, R232 ;  /* 0x000000ea6fe87223 */ /* 0x000fe400000100e8 */
[----:B------:R-:W-:Y:S02]  /*40f0*/  FMUL.FTZ R68, R12, R229 ;  /* 0x000000e50c447220 */ /* 0x000fe40000410000 */
[----:B------:R-:W-:-:S02]  /*4100*/  FADD.FTZ R237, -R228, R237 ;  /* 0x000000ede4ed7221 */ /* 0x000fc40000010100 */
[C---:B------:R-:W-:Y:S02]  /*4110*/  FMUL.FTZ R231, R112.reuse, -R230 ;  /* 0x800000e670e77220 */ /* 0x040fe40000410000 */
[-C--:B------:R-:W-:Y:S02]  /*4120*/  FMUL.FTZ R229, R112, -R232.reuse ;  /* 0x800000e870e57220 */ /* 0x080fe40000410000 */
[----:B------:R-:W-:Y:S02]  /*4130*/  FADD.FTZ R233, R68, R233 ;  /* 0x000000e944e97221 */ /* 0x000fe40000010000 */
[C---:B------:R-:W-:Y:S02]  /*4140*/  FMUL.FTZ R234, R118.reuse, -R237 ;  /* 0x800000ed76ea7220 */ /* 0x040fe40000410000 */
[C---:B------:R-:W-:Y:S02]  /*4150*/  FFMA.FTZ R231, R113.reuse, R232, R231 ;  /* 0x000000e871e77223 */ /* 0x040fe400000100e7 */
[----:B------:R-:W-:Y:S01]  /*4160*/  FFMA.FTZ R229, R113, R230, -R229 ;  /* 0x000000e671e57223 */ /* 0x000fe200000108e5 */
[--C-:B------:R-:W-:Y:S01]  /*4170*/  HADD2.F32 R230, -RZ, R59.reuse.H0_H0 ;  /* 0x2000003bffe67230 */ /* 0x100fe20000004100 */
[-C--:B------:R-:W-:Y:S01]  /*4180*/  FMUL.FTZ R238, R118, -R233.reuse ;  /* 0x800000e976ee7220 */ /* 0x080fe20000410000 */
[----:B------:R-:W-:Y:S01]  /*4190*/  HADD2.F32 R232, -RZ, R59.H1_H1 ;  /* 0x3000003bffe87230 */ /* 0x000fe20000004100 */
[----:B------:R-:W-:-:S02]  /*41a0*/  FFMA.FTZ R233, R119, R233, -R234 ;  /* 0x000000e977e97223 */ /* 0x000fc400000108ea */
[C---:B------:R-:W-:Y:S02]  /*41b0*/  FMUL.FTZ R234, R114.reuse, -R231 ;  /* 0x800000e772ea7220 */ /* 0x040fe40000410000 */
[----:B------:R-:W-:Y:S02]  /*41c0*/  FMUL.FTZ R230, R13, R230 ;  /* 0x000000e60de67220 */ /* 0x000fe40000410000 */
[----:B------:R-:W-:Y:S02]  /*41d0*/  FFMA.FTZ R242, R119, R237, R238 ;  /* 0x000000ed77f27223 */ /* 0x000fe400000100ee */
[-C--:B------:R-:W-:Y:S02]  /*41e0*/  FMUL.FTZ R238, R114, -R229.reuse ;  /* 0x800000e572ee7220 */ /* 0x080fe40000410000 */
[----:B------:R-:W-:Y:S02]  /*41f0*/  FFMA.FTZ R234, R115, R229, -R234 ;  /* 0x000000e573ea7223 */ /* 0x000fe400000108ea */
[----:B------:R-:W-:-:S02]  /*4200*/  FMUL.FTZ R229, R13, R232 ;  /* 0x000000e80de57220 */ /* 0x000fc40000410000 */
[----:B------:R-:W-:Y:S02]  /*4210*/  FADD.FTZ R233, R230, R233 ;  /* 0x000000e9e6e97221 */ /* 0x000fe40000010000 */
[----:B------:R-:W-:Y:S02]  /*4220*/  FADD.FTZ R242, -R229, R242 ;  /* 0x000000f2e5f27221 */ /* 0x000fe40000010100 */
[C---:B------:R-:W-:Y:S02]  /*4230*/  FMUL.FTZ R59, R120.reuse, -R233 ;  /* 0x800000e9783b7220 */ /* 0x040fe40000410000 */
[----:B------:R-:W-:Y:S02]  /*4240*/  FFMA.FTZ R238, R115, R231, R238 ;  /* 0x000000e773ee7223 */ /* 0x000fe400000100ee */
[-C--:B------:R-:W-:Y:S02]  /*4250*/  FMUL.FTZ R232, R120, -R242.reuse ;  /* 0x800000f278e87220 */ /* 0x080fe40000410000 */
[----:B------:R-:W-:-:S02]  /*4260*/  FFMA.FTZ R242, R121, R242, R59 ;  /* 0x000000f279f27223 */ /* 0x000fc4000001003b */
[C---:B------:R-:W-:Y:S02]  /*4270*/  FMUL.FTZ R59, R116.reuse, -R238 ;  /* 0x800000ee743b7220 */ /* 0x040fe40000410000 */
[-C--:B------:R-:W-:Y:S02]  /*4280*/  FMUL.FTZ R231, R116, -R234.reuse ;  /* 0x800000ea74e77220 */ /* 0x080fe40000410000 */
[----:B------:R-:W-:Y:S01]  /*4290*/  FFMA.FTZ R234, R117, R234, -R59 ;  /* 0x000000ea75ea7223 */ /* 0x000fe2000001083b */
[--C-:B------:R-:W-:Y:S01]  /*42a0*/  HADD2.F32 R59, -RZ, R58.reuse.H0_H0 ;  /* 0x2000003aff3b7230 */ /* 0x100fe20000004100 */
[----:B------:R-:W-:Y:S02]  /*42b0*/  FFMA.FTZ R233, R121, R233, -R232 ;  /* 0x000000e979e97223 */ /* 0x000fe400000108e8 */
[----:B------:R-:W-:Y:S02]  /*42c0*/  FFMA.FTZ R238, R117, R238, R231 ;  /* 0x000000ee75ee7223 */ /* 0x000fe400000100e7 */
[C---:B------:R-:W-:Y:S01]  /*42d0*/  FMUL.FTZ R232, R118.reuse, -R234 ;  /* 0x800000ea76e87220 */ /* 0x040fe20000410000 */
[----:B------:R-:W-:Y:S01]  /*42e0*/  HADD2.F32 R231, -RZ, R58.H1_H1 ;  /* 0x3000003affe77230 */ /* 0x000fe20000004100 */
[----:B------:R-:W-:-:S02]  /*42f0*/  FMUL.FTZ R58, R118, -R238 ;  /* 0x800000ee763a7220 */ /* 0x000fc40000410000 */
[----:B------:R-:W-:Y:S02]  /*4300*/  FFMA.FTZ R238, R119, R238, R232 ;  /* 0x000000ee77ee7223 */ /* 0x000fe400000100e8 */
[C---:B------:R-:W-:Y:S02]  /*4310*/  FMUL.FTZ R232, R14.reuse, R59 ;  /* 0x0000003b0ee87220 */ /* 0x040fe40000410000 */
[----:B------:R-:W-:Y:S02]  /*4320*/  FMUL.FTZ R231, R14, R231 ;  /* 0x000000e70ee77220 */ /* 0x000fe40000410000 */
[----:B------:R-:W-:Y:S02]  /*4330*/  FADD.FTZ R233, R232, R233 ;  /* 0x000000e9e8e97221 */ /* 0x000fe40000010000 */
[----:B------:R-:W-:Y:S02]  /*4340*/  FADD.FTZ R242, -R231, R242 ;  /* 0x000000f2e7f27221 */ /* 0x000fe40000010100 */
[----:B------:R-:W-:-:S02]  /*4350*/  FMUL.FTZ R59, R122, -R233 ;  /* 0x800000e97a3b7220 */ /* 0x000fc40000410000 */
[----:B------:R-:W-:Y:S02]  /*4360*/  FFMA.FTZ R234, R119, R234, -R58 ;  /* 0x000000ea77ea7223 */ /* 0x000fe4000001083a */
[-C--:B------:R-:W-:Y:S02]  /*4370*/  FMUL.FTZ R58, R122, -R242.reuse ;  /* 0x800000f27a3a7220 */ /* 0x080fe40000410000 */
[C---:B------:R-:W-:Y:S02]  /*4380*/  FFMA.FTZ R237, R123.reuse, R242, R59 ;  /* 0x000000f27bed7223 */ /* 0x040fe4000001003b */
[C---:B------:R-:W-:Y:S02]  /*4390*/  FMUL.FTZ R59, R120.reuse, -R238 ;  /* 0x800000ee783b7220 */ /* 0x040fe40000410000 */
[----:B------:R-:W-:Y:S02]  /*43a0*/  FFMA.FTZ R58, R123, R233, -R58 ;  /* 0x000000e97b3a7223 */ /* 0x000fe4000001083a */
[----:B------:R-:W-:-:S02]  /*43b0*/  FMUL.FTZ R233, R120, -R234 ;  /* 0x800000ea78e97220 */ /* 0x000fc40000410000 */
[C---:B------:R-:W-:Y:S01]  /*43c0*/  FFMA.FTZ R59, R121.reuse, R234, -R59 ;  /* 0x000000ea793b7223 */ /* 0x040fe2000001083b */
[--C-:B------:R-:W-:Y:S01]  /*43d0*/  HADD2.F32 R234, -RZ, R57.reuse.H1_H1 ;  /* 0x30000039ffea7230 */ /* 0x100fe20000004100 */
[----:B------:R-:W-:Y:S01]  /*43e0*/  FFMA.FTZ R233, R121, R238, R233 ;  /* 0x000000ee79e97223 */ /* 0x000fe200000100e9 */
[----:B------:R-:W-:Y:S01]  /*43f0*/  HADD2.F32 R238, -RZ, R57.H0_H0 ;  /* 0x20000039ffee7230 */ /* 0x000fe20000004100 */
[C---:B------:R-:W-:Y:S02]  /*4400*/  FMUL.FTZ R244, R122.reuse, -R59 ;  /* 0x8000003b7af47220 */ /* 0x040fe40000410000 */
[----:B------:R-:W-:Y:S02]  /*4410*/  FMUL.FTZ R234, R15, R234 ;  /* 0x000000ea0fea7220 */ /* 0x000fe40000410000 */
[-C--:B------:R-:W-:Y:S02]  /*4420*/  FMUL.FTZ R242, R122, -R233.reuse ;  /* 0x800000e97af27220 */ /* 0x080fe40000410000 */
[----:B------:R-:W-:-:S02]  /*4430*/  FFMA.FTZ R244, R123, R233, R244 ;  /* 0x000000e97bf47223 */ /* 0x000fc400000100f4 */
[----:B------:R-:W-:Y:S02]  /*4440*/  FMUL.FTZ R233, R15, R238 ;  /* 0x000000ee0fe97220 */ /* 0x000fe40000410000 */
[----:B------:R-:W-:Y:S02]  /*4450*/  FADD.FTZ R237, -R234, R237 ;  /* 0x000000edeaed7221 */ /* 0x000fe40000010100 */
[----:B------:R-:W-:Y:S02]  /*4460*/  FADD.FTZ R58, R233, R58 ;  /* 0x0000003ae93a7221 */ /* 0x000fe40000010000 */
[C---:B------:R-:W-:Y:S02]  /*4470*/  FMUL.FTZ R57, R124.reuse, -R237 ;  /* 0x800000ed7c397220 */ /* 0x040fe40000410000 */
[-C--:B------:R-:W-:Y:S02]  /*4480*/  FMUL.FTZ R238, R124, -R58.reuse ;  /* 0x8000003a7cee7220 */ /* 0x080fe40000410000 */
[----:B------:R-:W-:Y:S01]  /*4490*/  FFMA.FTZ R242, R123, R59, -R242 ;  /* 0x0000003b7bf27223 */ /* 0x000fe200000108f2 */
[--C-:B------:R-:W-:Y:S01]  /*44a0*/  HADD2.F32 R59, -RZ, R56.reuse.H1_H1 ;  /* 0x30000038ff3b7230 */ /* 0x100fe20000004100 */
[----:B------:R-:W-:Y:S01]  /*44b0*/  FFMA.FTZ R58, R125, R58, -R57 ;  /* 0x0000003a7d3a7223 */ /* 0x000fe20000010839 */
[----:B------:R-:W-:Y:S01]  /*44c0*/  HADD2.F32 R57, -RZ, R56.H0_H0 ;  /* 0x20000038ff397230 */ /* 0x000fe20000004100 */
[----:B------:R-:W-:Y:S01]  /*44d0*/  @P3 FADD.FTZ R221, R221, R240 ;  /* 0x000000f0dddd3221 */ /* 0x000fe20000010000 */
[----:B------:R-:W-:Y:S01]  /*44e0*/  FSEL R241, R235, R236, !P3 ;  /* 0x000000ecebf17208 */ /* 0x000fe20005800000 */
[----:B------:R-:W-:Y:S01]  /*44f0*/  @P3 FADD.FTZ R222, R222, R239 ;  /* 0x000000efdede3221 */ /* 0x000fe20000010000 */
[----:B------:R-:W-:Y:S01]  /*4500*/  ISETP.NE.AND P3, PT, R219, 0x1f, PT ;  /* 0x0000001fdb00780c */ /* 0x000fe20003f65270 */
[----:B------:R-:W-:-:S02]  /*4510*/  FFMA.FTZ R243, R125, R237, R238 ;  /* 0x000000ed7df37223 */ /* 0x000fc400000100ee */
[C---:B------:R-:W-:Y:S02]  /*4520*/  FMUL.FTZ R237, R124.reuse, -R244 ;  /* 0x800000f47ced7220 */ /* 0x040fe40000410000 */
[-C--:B------:R-:W-:Y:S02]  /*4530*/  FMUL.FTZ R238, R124, -R242.reuse ;  /* 0x800000f27cee7220 */ /* 0x080fe40000410000 */
[C---:B------:R-:W-:Y:S02]  /*4540*/  FMUL.FTZ R235, R16.reuse, R57 ;  /* 0x0000003910eb7220 */ /* 0x040fe40000410000 */
[----:B------:R-:W-:Y:S02]  /*4550*/  FMUL.FTZ R236, R16, R59 ;  /* 0x0000003b10ec7220 */ /* 0x000fe40000410000 */
[C---:B------:R-:W-:Y:S02]  /*4560*/  FFMA.FTZ R237, R125.reuse, R242, -R237 ;  /* 0x000000f27ded7223 */ /* 0x040fe400000108ed */
[----:B------:R-:W-:-:S02]  /*4570*/  FFMA.FTZ R238, R125, R244, R238 ;  /* 0x000000f47dee7223 */ /* 0x000fc400000100ee */
[----:B------:R-:W-:Y:S02]  /*4580*/  FADD.FTZ R239, R235, R58 ;  /* 0x0000003aebef7221 */ /* 0x000fe40000010000 */
[----:B------:R-:W-:Y:S01]  /*4590*/  FADD.FTZ R240, -R236, R243 ;  /* 0x000000f3ecf07221 */ /* 0x000fe20000010100 */
[----:B--2---:R-:W0:Y:S01]  /*45a0*/  SHFL.IDX PT, R78, R78, RZ, 0x1f ;  /* 0x00001fff4e4e7589 */ /* 0x004e2200000e0000 */
[----:B------:R-:W-:Y:S03]  /*45b0*/  BSSY B0, `(.L_x_10651) ;  /* 0x0000016000007945 */ /* 0x000fe60003800000 */
[----:B------:R-:W1:Y:S04]  /*45c0*/  SHFL.IDX PT, R79, R79, RZ, 0x1f ;  /* 0x00001fff4f4f7589 */ /* 0x000e6800000e0000 */
[----:B------:R-:W2:Y:S04]  /*45d0*/  SHFL.UP PT, R212, R212, 0x1, RZ ;  /* 0x04200000d4d47989 */ /* 0x000ea800000e00ff */
[----:B------:R-:W3:Y:S04]  /*45e0*/  SHFL.UP PT, R241, R241, 0x1, RZ ;  /* 0x04200000f1f17989 */ /* 0x000ee800000e00ff */
[----:B------:R-:W4:Y:S04]  /*45f0*/  SHFL.UP PT, R222, R222, 0x1, RZ ;  /* 0x04200000dede7989 */ /* 0x000f2800000e00ff */
[----:B------:R-:W0:Y:S04]  /*4600*/  SHFL.UP PT, R221, R221, 0x1, RZ ;  /* 0x04200000dddd7989 */ /* 0x000e2800000e00ff */
[----:B------:R0:W0:Y:S04]  /*4610*/  SHFL.DOWN PT, R59, R237, 0x1, 0x1f ;  /* 0x08201f00ed3b7f89 */ /* 0x00002800000e0000 */
[----:B------:R0:W0:Y:S04]  /*4620*/  SHFL.DOWN PT, R243, R238, 0x1, 0x1f ;  /* 0x08201f00eef37f89 */ /* 0x00002800000e0000 */
[----:B------:R0:W0:Y:S04]  /*4630*/  SHFL.DOWN PT, R57, R239, 0x1, 0x1f ;  /* 0x08201f00ef397f89 */ /* 0x00002800000e0000 */
[----:B------:R0:W0:Y:S01]  /*4640*/  SHFL.DOWN PT, R245, R240, 0x1, 0x1f ;  /* 0x08201f00f0f57f89 */ /* 0x00002200000e0000 */
[----:B------:R-:W-:Y:S05]  /*4650*/  @!P3 BRA `(.L_x_10652) ;  /* 0x000000b00000b947 */ /* 0x000fea0003800000 */
[C---:B0123--:R-:W-:Y:S02]  /*4660*/  FMUL.FTZ R56, R238.reuse, R245 ;  /* 0x000000f5ee387220 */ /* 0x04ffe40000410000 */
        /* <DEDUP_REMOVED lines=10> */
.L_x_10652:
[----:B-123--:R-:W-:Y:S05]  /*4710*/  BSYNC B0 ;  /* 0x0000000000007941 */ /* 0x00efea0003800000 */
.L_x_10651:
[----:B------:R-:W-:Y:S01]  /*4720*/  MOV R56, UR16 ;  /* 0x0000001000387c02 */ /* 0x000fe20008000f00 */
[----:B------:R-:W-:Y:S01]  /*4730*/  USHF.L.U32 UR34, UR7, 0x4, URZ ;  /* 0x0000000407227899 */ /* 0x000fe2000800063f */
[----:B0-----:R-:W-:Y:S01]  /*4740*/  MOV R57, RZ ;  /* 0x000000ff00397202 */ /* 0x001fe20000000f00 */
[----:B------:R-:W-:Y:S01]  /*4750*/  CS2R R58, SRZ ;  /* 0x00000000003a7805 */ /* 0x000fe2000001ff00 */
[----:B------:R-:W-:Y:S01]  /*4760*/  ISETP.GE.OR P0, PT, R56, c[0x0][0x174], P0 ;  /* 0x00005d0038007a0c */ /* 0x000fe20000706670 */
[----:B------:R-:W-:Y:S01]  /*4770*/  HFMA2.MMA R56, -RZ, RZ, 1.875, 0 ;  /* 0x3f800000ff387435 */ /* 0x000fe200000001ff */
[----:B------:R-:W-:Y:S01]  /*4780*/  ISETP.GT.U32.AND P3, PT, R219, 0x1d, PT ;  /* 0x0000001ddb00780c */ /* 0x000fe20003f64070 */
[----:B------:R0:W1:Y:S01]  /*4790*/  SHFL.DOWN PT, R245, R237, 0x2, 0x1f ;  /* 0x08401f00edf57f89 */ /* 0x00006200000e0000 */
[----:B------:R-:W-:Y:S03]  /*47a0*/  BSSY B0, `(.L_x_10653) ;  /* 0x0000011000007945 */ /* 0x000fe60003800000 */
        /* <DEDUP_REMOVED lines=16> */
.L_x_10654:
[----:B------:R-:W-:Y:S05]  /*48b0*/  BSYNC B0 ;  /* 0x0000000000007941 */ /* 0x000fea0003800000 */
.L_x_10653:
        /* <DEDUP_REMOVED lines=18> */
.L_x_10656:
[----:B------:R-:W-:Y:S05]  /*49e0*/  BSYNC B0 ;  /* 0x0000000000007941 */ /* 0x000fea0003800000 */
.L_x_10655:
        /* <DEDUP_REMOVED lines=18> */
.L_x_10658:
[----:B------:R-:W-:Y:S05]  /*4b10*/  BSYNC B0 ;  /* 0x0000000000007941 */ /* 0x000fea0003800000 */
.L_x_10657:
[----:B------:R-:W-:Y:S01]  /*4b20*/  ISETP.GT.U32.AND P0, PT, R219, 0xf, PT ;  /* 0x0000000fdb00780c */ /* 0x000fe20003f04070 */
[----:B---3--:R3:W4:Y:S01]  /*4b30*/  SHFL.DOWN PT, R243, R237, 0x10, 0x1f ;  /* 0x0a001f00edf37f89 */ /* 0x00872200000e0000 */
[----:B------:R-:W-:Y:S03]  /*4b40*/  BSSY B0, `(.L_x_10659) ;  /* 0x0000010000007945 */ /* 0x000fe60003800000 */
[----:B-1----:R3:W1:Y:S04]  /*4b50*/  SHFL.DOWN PT, R245, R238, 0x10, 0x1f ;  /* 0x0a001f00eef57f89 */ /* 0x00266800000e0000 */
[----:B------:R3:W2:Y:S04]  /*4b60*/  SHFL.DOWN PT, R219, R239, 0x10, 0x1f ;  /* 0x0a001f00efdb7f89 */ /* 0x0006a800000e0000 */
[----:B--2---:R3:W2:Y:S01]  /*4b70*/  SHFL.DOWN PT, R247, R240, 0x10, 0x1f ;  /* 0x0a001f00f0f77f89 */ /* 0x0046a200000e0000 */
[----:B------:R-:W-:Y:S05]  /*4b80*/  @P0 BRA `(.L_x_10660) ;  /* 0x000000b000000947 */ /* 0x000fea0003800000 */
[C---:B--2---:R-:W-:Y:S02]  /*4b90*/  FMUL.FTZ R242, R238.reuse, R247 ;  /* 0x000000f7eef27220 */ /* 0x044fe40000410000 */
[----:B------:R-:W-:-:S02]  /*4ba0*/  FMUL.FTZ R246, R238, R219 ;  /* 0x000000dbeef67220 */ /* 0x000fc40000410000 */
[C---:B------:R-:W-:Y:S02]  /*4bb0*/  FFMA.FTZ R244, R237.reuse, R219, -R242 ;  /* 0x000000dbedf47223 */ /* 0x040fe400000108f2 */
[C---:B-1----:R-:W-:Y:S02]  /*4bc0*/  FMUL.FTZ R242, R238.reuse, R245 ;  /* 0x000000f5eef27220 */ /* 0x042fe40000410000 */
[-C--:B---34-:R-:W-:Y:S02]  /*4bd0*/  FMUL.FTZ R238, R238, R243.reuse ;  /* 0x000000f3eeee7220 */ /* 0x098fe40000410000 */
[C---:B------:R-:W-:Y:S02]  /*4be0*/  FFMA.FTZ R242, R237.reuse, R243, -R242 ;  /* 0x000000f3edf27223 */ /* 0x040fe400000108f2 */
[C---:B------:R-:W-:Y:S02]  /*4bf0*/  FFMA.FTZ R219, R237.reuse, R247, R246 ;  /* 0x000000f7eddb7223 */ /* 0x040fe400000100f6 */
[----:B------:R-:W-:Y:S01]  /*4c00*/  FFMA.FTZ R238, R237, R245, R238 ;  /* 0x000000f5edee7223 */ /* 0x000fe200000100ee */
[----:B------:R-:W-:Y:S01]  /*4c10*/  MOV R237, R242 ;  /* 0x000000f200ed7202 */ /* 0x000fe20000000f00 */
[----:B------:R-:W-:-:S02]  /*4c20*/  FADD.FTZ R239, R239, R244 ;  /* 0x000000f4efef7221 */ /* 0x000fc40000010000 */
[----:B------:R-:W-:Y:S02]  /*4c30*/  FADD.FTZ R240, R240, R219 ;  /* 0x000000dbf0f07221 */ /* 0x000fe40000010000 */
.L_x_10660:
[----:B------:R-:W-:Y:S05]  /*4c40*/  BSYNC B0 ;  /* 0x0000000000007941 */ /* 0x000fea0003800000 */
.L_x_10659:
[C---:B------:R-:W-:Y:S01]  /*4c50*/  FMUL.FTZ R219, R241.reuse, R78 ;  /* 0x0000004ef1db7220 */ /* 0x040fe20000410000 */
[----:B------:R-:W-:Y:S01]  /*4c60*/  ISETP.NE.AND P0, PT, R102, RZ, PT ;  /* 0x000000ff6600720c */ /* 0x000fe20003f05270 */
[-C--:B------:R-:W-:Y:S01]  /*4c70*/  FMUL.FTZ R241, R241, R79.reuse ;  /* 0x0000004ff1f17220 */ /* 0x080fe20000410000 */
[----:B------:R-:W-:Y:S01]  /*4c80*/  LEA.HI.SX32 R215, R215, R102, 0x1b ;  /* 0x00000066d7d77211 */ /* 0x000fe200078fdaff */
[C---:B------:R-:W-:Y:S01]  /*4c90*/  FFMA.FTZ R242, R212.reuse, R79, R219 ;  /* 0x0000004fd4f27223 */ /* 0x040fe200000100db */
[----:B------:R-:W-:Y:S01]  /*4ca0*/  ULDC UR35, c[0x0][0x168] ;  /* 0x00005a0000237ab9 */ /* 0x000fe20000000800 */
[----:B------:R-:W-:Y:S01]  /*4cb0*/  FFMA.FTZ R241, R212, R78, -R241 ;  /* 0x0000004ed4f17223 */ /* 0x000fe200000108f1 */
[----:B------:R-:W-:Y:S01]  /*4cc0*/  BSSY B0, `(.L_x_10661) ;  /* 0x0000322000007945 */ /* 0x000fe20003800000 */
[----:B------:R-:W-:Y:S01]  /*4cd0*/  @P1 FADD.FTZ R79, R221, R242 ;  /* 0x000000f2dd4f1221 */ /* 0x000fe20000010000 */
[----:B------:R-:W-:Y:S01]  /*4ce0*/  SHFL.DOWN PT, R212, R238, 0x1, 0x1f ;  /* 0x08201f00eed47f89 */ /* 0x000fe200000e0000 */
[----:B------:R-:W-:-:S02]  /*4cf0*/  @P1 FADD.FTZ R78, R222, R241 ;  /* 0x000000f1de4e1221 */ /* 0x000fc40000010000 */
[CC--:B------:R-:W-:Y:S01]  /*4d00*/  FMUL.FTZ R219, R131.reuse, R79.reuse ;  /* 0x0000004f83db7220 */ /* 0x0c0fe20000410000 */
[----:B------:R-:W-:Y:S01]  /*4d10*/  SHFL.DOWN PT, R241, R240, 0x1, 0x1f ;  /* 0x08201f00f0f17f89 */ /* 0x000fe200000e0000 */
[-C--:B------:R-:W-:Y:S02]  /*4d20*/  FMUL.FTZ R131, R131, R78.reuse ;  /* 0x0000004e83837220 */ /* 0x080fe40000410000 */
[C---:B------:R-:W-:Y:S02]  /*4d30*/  FFMA.FTZ R219, R130.reuse, R78, -R219 ;  /* 0x0000004e82db7223 */ /* 0x040fe400000108db */
[----:B------:R-:W-:Y:S02]  /*4d40*/  FFMA.FTZ R131, R130, R79, R131 ;  /* 0x0000004f82837223 */ /* 0x000fe40000010083 */
[----:B------:R-:W-:Y:S02]  /*4d50*/  FADD.FTZ R79, R150, R219 ;  /* 0x000000db964f7221 */ /* 0x000fe40000010000 */
[----:B------:R-:W-:Y:S01]  /*4d60*/  FADD.FTZ R131, R158, R131 ;  /* 0x000000839e837221 */ /* 0x000fe20000010000 */
[----:B------:R-:W-:Y:S01]  /*4d70*/  SHFL.IDX PT, R150, R237, RZ, 0x1f ;  /* 0x00001fffed967589 */ /* 0x000fe200000e0000 */
[----:B------:R-:W-:-:S03]  /*4d80*/  FMUL.FTZ R78, R124, R79 ;  /* 0x0000004f7c4e7220 */ /* 0x000fc60000410000 */
[----:B---34-:R-:W-:Y:S01]  /*4d90*/  SHFL.DOWN PT, R237, R237, 0x1, 0x1f ;  /* 0x08201f00eded7f89 */ /* 0x018fe200000e0000 */
[-C--:B------:R-:W-:Y:S02]  /*4da0*/  FFMA.FTZ R130, R125, R131.reuse, R78 ;  /* 0x000000837d827223 */ /* 0x080fe4000001004e */
[----:B------:R-:W-:Y:S02]  /*4db0*/  FMUL.FTZ R78, R124, R131 ;  /* 0x000000837c4e7220 */ /* 0x000fe40000410000 */
[----:B------:R-:W-:Y:S02]  /*4dc0*/  FFMA.FTZ R156, R129, R156, R130 ;  /* 0x0000009c819c7223 */ /* 0x000fe40000010082 */
[----:B------:R-:W-:-:S04]  /*4dd0*/  FFMA.FTZ R78, R125, R79, -R78 ;  /* 0x0000004f7d4e7223 */ /* 0x000fc8000001084e */
[----:B------:R-:W-:Y:S02]  /*4de0*/  FFMA.FTZ R154, R129, R154, R78 ;  /* 0x0000009a819a7223 */ /* 0x000fe4000001004e */
[C---:B------:R-:W-:Y:S02]  /*4df0*/  FMUL.FTZ R78, R122.reuse, R156 ;  /* 0x0000009c7a4e7220 */ /* 0x040fe40000410000 */
[-C--:B------:R-:W-:Y:S02]  /*4e00*/  FMUL.FTZ R130, R122, R154.reuse ;  /* 0x0000009a7a827220 */ /* 0x080fe40000410000 */
[C---:B------:R-:W-:Y:S02]  /*4e10*/  FFMA.FTZ R78, R123.reuse, R154, -R78 ;  /* 0x0000009a7b4e7223 */ /* 0x040fe4000001084e */
[----:B------:R-:W-:Y:S02]  /*4e20*/  FFMA.FTZ R130, R123, R156, R130 ;  /* 0x0000009c7b827223 */ /* 0x000fe40000010082 */
[----:B------:R-:W-:-:S02]  /*4e30*/  FFMA.FTZ R161, R138, R161, R78 ;  /* 0x000000a18aa17223 */ /* 0x000fc4000001004e */
[----:B------:R-:W-:Y:S02]  /*4e40*/  FFMA.FTZ R163, R138, R163, R130 ;  /* 0x000000a38aa37223 */ /* 0x000fe40000010082 */
[----:B------:R-:W-:-:S04]  /*4e50*/  FMUL.FTZ R78, R120, R161 ;  /* 0x000000a1784e7220 */ /* 0x000fc80000410000 */
        /* <DEDUP_REMOVED lines=23> */
[----:B------:R-:W-:Y:S01]  /*4fd0*/  FMUL.FTZ R78, R112, R185 ;  /* 0x000000b9704e7220 */ /* 0x000fe20000410000 */
[----:B------:R-:W3:Y:S03]  /*4fe0*/  SHFL.IDX PT, R130, R238, RZ, 0x1f ;  /* 0x00001fffee827589 */ /* 0x000ee600000e0000 */
[----:B------:R-:W-:-:S04]  /*4ff0*/  FFMA.FTZ R78, R113, R187, R78 ;  /* 0x000000bb714e7223 */ /* 0x000fc8000001004e */
[----:B------:R-:W-:Y:S02]  /*5000*/  FFMA.FTZ R190, R165, R190, R78 ;  /* 0x000000bea5be7223 */ /* 0x000fe4000001004e */
[----:B------:R-:W-:-:S04]  /*5010*/  FMUL.FTZ R78, R112, R187 ;  /* 0x000000bb704e7220 */ /* 0x000fc80000410000 */
[----:B------:R-:W-:-:S04]  /*5020*/  FFMA.FTZ R78, R113, R185, -R78 ;  /* 0x000000b9714e7223 */ /* 0x000fc8000001084e */
[----:B------:R-:W-:Y:S02]  /*5030*/  FFMA.FTZ R192, R165, R192, R78 ;  /* 0x000000c0a5c07223 */ /* 0x000fe4000001004e */
[----:B------:R-:W-:-:S04]  /*5040*/  FMUL.FTZ R78, R110, R190 ;  /* 0x000000be6e4e7220 */ /* 0x000fc80000410000 */
[----:B------:R-:W-:Y:S02]  /*5050*/  FFMA.FTZ R78, R111, R192, -R78 ;  /* 0x000000c06f4e7223 */ /* 0x000fe4000001084e */
[----:B---3--:R-:W-:Y:S02]  /*5060*/  FMUL.FTZ R219, R130, R57 ;  /* 0x0000003982db7220 */ /* 0x008fe40000410000 */
[----:B------:R-:W-:Y:S02]  /*5070*/  FFMA.FTZ R181, R170, R181, R78 ;  /* 0x000000b5aab57223 */ /* 0x000fe4000001004e */
[C---:B------:R-:W-:Y:S02]  /*5080*/  FMUL.FTZ R78, R130.reuse, R58 ;  /* 0x0000003a824e7220 */ /* 0x040fe40000410000 */
[-C--:B------:R-:W-:Y:S02]  /*5090*/  FMUL.FTZ R158, R130, R56.reuse ;  /* 0x00000038829e7220 */ /* 0x080fe40000410000 */
[----:B------:R-:W-:-:S02]  /*50a0*/  FFMA.FTZ R56, R150, R56, -R219 ;  /* 0x0000003896387223 */ /* 0x000fc400000108db */
[-C--:B------:R-:W-:Y:S02]  /*50b0*/  FMUL.FTZ R219, R130, R59.reuse ;  /* 0x0000003b82db7220 */ /* 0x080fe40000410000 */
[C---:B------:R-:W-:Y:S02]  /*50c0*/  FFMA.FTZ R78, R150.reuse, R59, R78 ;  /* 0x0000003b964e7223 */ /* 0x040fe4000001004e */
[----:B------:R-:W3:Y:S01]  /*50d0*/  SHFL.IDX PT, R59, R59, RZ, 0x1f ;  /* 0x00001fff3b3b7589 */ /* 0x000ee200000e0000 */
[C---:B------:R-:W-:Y:S02]  /*50e0*/  FFMA.FTZ R57, R150.reuse, R57, R158 ;  /* 0x0000003996397223 */ /* 0x040fe4000001009e */
[----:B------:R-:W-:Y:S02]  /*50f0*/  FFMA.FTZ R130, R150, R58, -R219 ;  /* 0x0000003a96827223 */ /* 0x000fe400000108db */
[----:B------:R-:W-:Y:S01]  /*5100*/  FMUL.FTZ R150, R110, R192 ;  /* 0x000000c06e967220 */ /* 0x000fe20000410000 */
[----:B------:R-:W4:Y:S01]  /*5110*/  SHFL.IDX PT, R58, R58, RZ, 0x1f ;  /* 0x00001fff3a3a7589 */ /* 0x000f2200000e0000 */
[----:B------:R-:W-:-:S02]  /*5120*/  FMUL.FTZ R158, R108, R181 ;  /* 0x000000b56c9e7220 */ /* 0x000fc40000410000 */
[----:B------:R-:W-:Y:S01]  /*5130*/  FFMA.FTZ R150, R111, R190, R150 ;  /* 0x000000be6f967223 */ /* 0x000fe20000010096 */
[----:B------:R-:W5:Y:S03]  /*5140*/  SHFL.DOWN PT, R219, R239, 0x1, 0x1f ;  /* 0x08201f00efdb7f89 */ /* 0x000f6600000e0000 */
[----:B------:R-:W-:Y:S01]  /*5150*/  FFMA.FTZ R183, R170, R183, R150 ;  /* 0x000000b7aab77223 */ /* 0x000fe20000010096 */
[----:B------:R-:W-:Y:S03]  /*5160*/  SHFL.IDX PT, R239, R239, RZ, 0x1f ;  /* 0x00001fffefef7589 */ /* 0x000fe600000e0000 */
[-C--:B------:R-:W-:Y:S02]  /*5170*/  FMUL.FTZ R150, R108, R183.reuse ;  /* 0x000000b76c967220 */ /* 0x080fe40000410000 */
[----:B------:R-:W-:-:S02]  /*5180*/  FFMA.FTZ R158, R109, R183, R158 ;  /* 0x000000b76d9e7223 */ /* 0x000fc4000001009e */
[----:B------:R-:W-:Y:S02]  /*5190*/  FFMA.FTZ R150, R109, R181, -R150 ;  /* 0x000000b56d967223 */ /* 0x000fe40000010896 */
[C---:B------:R-:W-:Y:S02]  /*51a0*/  FFMA.FTZ R188, R175.reuse, R188, R158 ;  /* 0x000000bcafbc7223 */ /* 0x040fe4000001009e */
[----:B------:R-:W-:Y:S02]  /*51b0*/  FFMA.FTZ R186, R175, R186, R150 ;  /* 0x000000baafba7223 */ /* 0x000fe40000010096 */
[----:B---3--:R-:W-:Y:S02]  /*51c0*/  @P2 FMUL.FTZ R150, R212, R59 ;  /* 0x0000003bd4962220 */ /* 0x008fe40000410000 */
[----:B------:R-:W-:Y:S02]  /*51d0*/  FMUL.FTZ R158, R105, R186 ;  /* 0x000000ba699e7220 */ /* 0x000fe40000410000 */
[----:B----4-:R-:W-:-:S02]  /*51e0*/  @P2 FFMA.FTZ R150, R237, R58, -R150 ;  /* 0x0000003aed962223 */ /* 0x010fc40000010896 */
[----:B------:R-:W-:Y:S02]  /*51f0*/  @P2 FMUL.FTZ R212, R212, R58 ;  /* 0x0000003ad4d42220 */ /* 0x000fe40000410000 */
[----:B-----5:R-:W-:Y:S02]  /*5200*/  @P2 FADD.FTZ R58, R219, R150 ;  /* 0x00000096db3a2221 */ /* 0x020fe40000010000 */
[-C--:B------:R-:W-:Y:S02]  /*5210*/  FMUL.FTZ R150, R105, R188.reuse ;  /* 0x000000bc69967220 */ /* 0x080fe40000410000 */
[C---:B------:R-:W-:Y:S02]  /*5220*/  FFMA.FTZ R158, R107.reuse, R188, R158 ;  /* 0x000000bc6b9e7223 */ /* 0x040fe4000001009e */
        /* <DEDUP_REMOVED lines=9> */
[C---:B------:R-:W-:Y:S02]  /*52c0*/  FMUL.FTZ R221, R134.reuse, R202 ;  /* 0x000000ca86dd7220 */ /* 0x040fe40000410000 */
[-C--:B------:R-:W-:Y:S02]  /*52d0*/  FMUL.FTZ R219, R134, R204.reuse ;  /* 0x000000cc86db7220 */ /* 0x080fe40000410000 */
[C---:B------:R-:W-:Y:S02]  /*52e0*/  FFMA.FTZ R221, R136.reuse, R204, R221 ;  /* 0x000000cc88dd7223 */ /* 0x040fe400000100dd */
[----:B------:R-:W-:Y:S02]  /*52f0*/  FFMA.FTZ R219, R136, R202, -R219 ;  /* 0x000000ca88db7223 */ /* 0x000fe400000108db */
[----:B------:R-:W-:-:S02]  /*5300*/  FFMA.FTZ R207, R194, R207, R221 ;  /* 0x000000cfc2cf7223 */ /* 0x000fc400000100dd */
[----:B------:R-:W-:Y:S02]  /*5310*/  FFMA.FTZ R205, R194, R205, R219 ;  /* 0x000000cdc2cd7223 */ /* 0x000fe400000100db */
[C---:B------:R-:W-:Y:S01]  /*5320*/  FMUL.FTZ R150, R146.reuse, R207 ;  /* 0x000000cf92967220 */ /* 0x040fe20000410000 */
[----:B------:R-:W3:Y:S01]  /*5330*/  SHFL.IDX PT, R219, R240, RZ, 0x1f ;  /* 0x00001ffff0db7589 */ /* 0x000ee200000e0000 */
[-C--:B------:R-:W-:Y:S02]  /*5340*/  FMUL.FTZ R158, R146, R205.reuse ;  /* 0x000000cd929e7220 */ /* 0x080fe40000410000 */
[C---:B------:R-:W-:Y:S02]  /*5350*/  FFMA.FTZ R150, R147.reuse, R205, -R150 ;  /* 0x000000cd93967223 */ /* 0x040fe40000010896 */
[----:B------:R-:W-:Y:S02]  /*5360*/  FFMA.FTZ R158, R147, R207, R158 ;  /* 0x000000cf939e7223 */ /* 0x000fe4000001009e */
[----:B------:R-:W-:-:S02]  /*5370*/  FFMA.FTZ R208, R199, R208, R150 ;  /* 0x000000d0c7d07223 */ /* 0x000fc40000010096 */
[----:B------:R-:W-:Y:S02]  /*5380*/  @P2 FFMA.FTZ R212, R237, R59, R212 ;  /* 0x0000003bedd42223 */ /* 0x000fe400000100d4 */
[----:B------:R-:W-:Y:S02]  /*5390*/  FFMA.FTZ R210, R199, R210, R158 ;  /* 0x000000d2c7d27223 */ /* 0x000fe4000001009e */
[----:B------:R-:W-:Y:S02]  /*53a0*/  FMUL.FTZ R158, R143, R208 ;  /* 0x000000d08f9e7220 */ /* 0x000fe40000410000 */
[----:B------:R-:W-:Y:S02]  /*53b0*/  @P2 FADD.FTZ R59, R241, R212 ;  /* 0x000000d4f13b2221 */ /* 0x000fe40000010000 */
[-C--:B------:R-:W-:Y:S02]  /*53c0*/  FMUL.FTZ R150, R143, R210.reuse ;  /* 0x000000d28f967220 */ /* 0x080fe40000410000 */
[----:B------:R-:W-:-:S02]  /*53d0*/  FFMA.FTZ R158, R145, R210, R158 ;  /* 0x000000d2919e7223 */ /* 0x000fc4000001009e */
[----:B------:R-:W-:Y:S02]  /*53e0*/  FMUL.FTZ R221, R59, -R77 ;  /* 0x8000004d3bdd7220 */ /* 0x000fe40000410000 */
[----:B------:R-:W-:Y:S02]  /*53f0*/  FFMA.FTZ R150, R145, R208, -R150 ;  /* 0x000000d091967223 */ /* 0x000fe40000010896 */
[----:B------:R-:W-:Y:S02]  /*5400*/  FFMA.FTZ R213, R198, R213, R158 ;  /* 0x000000d5c6d57223 */ /* 0x000fe4000001009e */
[C---:B------:R-:W-:Y:S02]  /*5410*/  FMUL.FTZ R77, R58.reuse, -R77 ;  /* 0x8000004d3a4d7220 */ /* 0x040fe40000410000 */
[----:B------:R-:W-:Y:S02]  /*5420*/  FFMA.FTZ R221, R58, R76, -R221 ;  /* 0x0000004c3add7223 */ /* 0x000fe400000108dd */
[----:B------:R-:W-:-:S02]  /*5430*/  FFMA.FTZ R211, R198, R211, R150 ;  /* 0x000000d3c6d37223 */ /* 0x000fc40000010096 */
[----:B------:R-:W-:Y:S02]  /*5440*/  FMUL.FTZ R58, R139, R213 ;  /* 0x000000d58b3a7220 */ /* 0x000fe40000410000 */
[----:B------:R-:W-:Y:S01]  /*5450*/  FFMA.FTZ R77, R59, R76, R77 ;  /* 0x0000004c3b4d7223 */ /* 0x000fe2000001004d */
[----:B------:R-:W-:Y:S01]  /*5460*/  P2R R59, PR, RZ, 0x1 ;  /* 0x00000001ff3b7803 */ /* 0x000fe20000000000 */
[----:B------:R-:W-:Y:S02]  /*5470*/  FFMA.FTZ R76, R141, R211, -R58 ;  /* 0x000000d38d4c7223 */ /* 0x000fe4000001083a */
[----:B------:R-:W-:Y:S02]  /*5480*/  FADD.FTZ R216, -R216, R77 ;  /* 0x0000004dd8d87221 */ /* 0x000fe40000010100 */
[----:B------:R-:W-:Y:S02]  /*5490*/  FADD.FTZ R220, R220, R221 ;  /* 0x000000dddcdc7221 */ /* 0x000fe40000010000 */
[----:B------:R-:W-:-:S02]  /*54a0*/  FFMA.FTZ R214, R217, R214, R76 ;  /* 0x000000d6d9d67223 */ /* 0x000fc4000001004c */
[----:B------:R-:W-:Y:S02]  /*54b0*/  FMUL.FTZ R150, R139, R211 ;  /* 0x000000d38b967220 */ /* 0x000fe40000410000 */
[----:B---3--:R-:W-:Y:S02]  /*54c0*/  FADD.FTZ R59, R219, R78 ;  /* 0x0000004edb3b7221 */ /* 0x008fe40000010000 */
[C---:B------:R-:W-:Y:S02]  /*54d0*/  FMUL.FTZ R76, R139.reuse, -R216 ;  /* 0x800000d88b4c7220 */ /* 0x040fe40000410000 */
[-C--:B------:R-:W-:Y:S01]  /*54e0*/  FMUL.FTZ R78, R139, -R220.reuse ;  /* 0x800000dc8b4e7220 */ /* 0x080fe20000410000 */
[----:B------:R-:W-:Y:S01]  /*54f0*/  SHF.L.U32 R139, R102, 0x5, RZ ;  /* 0x00000005668b7819 */ /* 0x000fe200000006ff */
[C---:B------:R-:W-:Y:S02]  /*5500*/  FFMA.FTZ R150, R141.reuse, R213, R150 ;  /* 0x000000d58d967223 */ /* 0x040fe40000010096 */
[----:B------:R-:W-:-:S02]  /*5510*/  FFMA.FTZ R158, R141, R220, -R76 ;  /* 0x000000dc8d9e7223 */ /* 0x000fc4000001084c */
[----:B------:R-:W-:Y:S02]  /*5520*/  FFMA.FTZ R141, R141, R216, R78 ;  /* 0x000000d88d8d7223 */ /* 0x000fe4000001004e */
[----:B------:R-:W-:Y:S02]  /*5530*/  FADD.FTZ R58, R239, R130 ;  /* 0x00000082ef3a7221 */ /* 0x000fe40000010000 */
[----:B------:R-:W-:Y:S02]  /*5540*/  FADD.FTZ R222, R83, R158 ;  /* 0x0000009e53de7221 */ /* 0x000fe40000010000 */
[----:B------:R-:W-:Y:S01]  /*5550*/  FADD.FTZ R238, -R86, R141 ;  /* 0x0000008d56ee7221 */ /* 0x000fe20000010100 */
[----:B------:R3:W-:Y:S01]  /*5560*/  @!P0 STS.128 [UR34+0x46d0], R56 ;  /* 0x0046d038ff008988 */ /* 0x0007e20008000c22 */
[----:B------:R-:W-:Y:S01]  /*5570*/  FMUL.FTZ R158, R143, -R222 ;  /* 0x800000de8f9e7220 */ /* 0x000fe20000410000 */
[----:B------:R-:W-:Y:S01]  /*5580*/  ULEA UR34, UR16, 0xfffffe00, 0x9 ;  /* 0xfffffe0010227891 */ /* 0x000fe2000f8e483f */
[----:B------:R-:W-:-:S02]  /*5590*/  FMUL.FTZ R77, R50, R217 ;  /* 0x000000d9324d7220 */ /* 0x000fc40000410000 */
[----:B------:R-:W-:Y:S01]  /*55a0*/  FMUL.FTZ R76, R209, R216 ;  /* 0x000000d8d14c7220 */ /* 0x000fe20000410000 */
[----:B------:R-:W-:Y:S01]  /*55b0*/  UIADD3 UR34, -UR34, UR35, URZ ;  /* 0x0000002322227290 */ /* 0x000fe2000fffe13f */
[----:B------:R-:W-:Y:S02]  /*55c0*/  FFMA.FTZ R158, R145, R238, R158 ;  /* 0x000000ee919e7223 */ /* 0x000fe4000001009e */
[C---:B------:R-:W-:Y:S02]  /*55d0*/  FFMA.FTZ R78, R203.reuse, -R77, R214 ;  /* 0x8000004dcb4e7223 */ /* 0x040fe400000100d6 */
[----:B------:R-:W-:Y:S02]  /*55e0*/  FFMA.FTZ R76, R203, R220, R76 ;  /* 0x000000dccb4c7223 */ /* 0x000fe4000001004c */
[----:B------:R-:W-:Y:S02]  /*55f0*/  FADD.FTZ R219, -R87, R158 ;  /* 0x0000009e57db7221 */ /* 0x000fe40000010100 */
[----:B---3--:R-:W-:-:S02]  /*5600*/  FMUL.FTZ R56, R143, -R238 ;  /* 0x800000ee8f387220 */ /* 0x008fc40000410000 */
[----:B------:R-:W-:Y:S02]  /*5610*/  FFMA.FTZ R82, R217, R82, R150 ;  /* 0x00000052d9527223 */ /* 0x000fe40000010096 */
[----:B------:R-:W-:Y:S02]  /*5620*/  FFMA.FTZ R86, R145, R222, -R56 ;  /* 0x000000de91567223 */ /* 0x000fe40000010838 */
[----:B------:R-:W-:Y:S01]  /*5630*/  FFMA.FTZ R209, R209, -R77, R82 ;  /* 0x8000004dd1d17223 */ /* 0x000fe20000010052 */
[----:B------:R-:W-:Y:S01]  /*5640*/  LEA.HI.SX32 R77, R139, R139, 0x1b ;  /* 0x0000008b8b4d7211 */ /* 0x000fe200078fdaff */
[----:B------:R-:W-:Y:S02]  /*5650*/  FADD.FTZ R203, R85, R86 ;  /* 0x0000005655cb7221 */ /* 0x000fe40000010000 */
[C---:B------:R-:W-:Y:S02]  /*5660*/  FMUL.FTZ R86, R146.reuse, -R219 ;  /* 0x800000db92567220 */ /* 0x040fe40000410000 */
[----:B------:R-:W-:-:S02]  /*5670*/  FMUL.FTZ R146, R146, -R203 ;  /* 0x800000cb92927220 */ /* 0x000fc40000410000 */
[C---:B------:R-:W-:Y:S02]  /*5680*/  FMUL.FTZ R83, R49.reuse, R198 ;  /* 0x000000c631537220 */ /* 0x040fe40000410000 */
[-C--:B------:R-:W-:Y:S02]  /*5690*/  FMUL.FTZ R139, R49, R238.reuse ;  /* 0x000000ee318b7220 */ /* 0x080fe40000410000 */
[----:B------:R-:W-:Y:S02]  /*56a0*/  FFMA.FTZ R85, R147, R219, R146 ;  /* 0x000000db93557223 */ /* 0x000fe40000010092 */
[----:B------:R-:W-:Y:S02]  /*56b0*/  FMUL.FTZ R57, R200, R238 ;  /* 0x000000eec8397220 */ /* 0x000fe40000410000 */
[----:B------:R-:W-:Y:S02]  /*56c0*/  FMUL.FTZ R87, R52, R199 ;  /* 0x000000c734577220 */ /* 0x000fe40000410000 */
[----:B------:R-:W-:-:S02]  /*56d0*/  FMUL.FTZ R146, R193, R219 ;  /* 0x000000dbc1927220 */ /* 0x000fc40000410000 */
[----:B------:R-:W-:Y:S02]  /*56e0*/  FMUL.FTZ R130, R220, UR40 ;  /* 0x00000028dc827c20 */ /* 0x000fe40008410000 */
[----:B------:R-:W-:Y:S02]  /*56f0*/  FMUL.FTZ R59, R216, UR40 ;  /* 0x00000028d83b7c20 */ /* 0x000fe40008410000 */
[-C--:B------:R-:W-:Y:S02]  /*5700*/  FFMA.FTZ R200, R200, -R83.reuse, R213 ;  /* 0x80000053c8c87223 */ /* 0x080fe400000100d5 */
[----:B------:R-:W-:Y:S02]  /*5710*/  FFMA.FTZ R56, R206, -R83, R211 ;  /* 0x80000053ce387223 */ /* 0x000fe400000100d3 */
[----:B------:R-:W-:Y:S02]  /*5720*/  FMUL.FTZ R158, R198, R139 ;  /* 0x0000008bc69e7220 */ /* 0x000fe40000410000 */
[----:B------:R-:W-:-:S02]  /*5730*/  FFMA.FTZ R83, R147, R203, -R86 ;  /* 0x000000cb93537223 */ /* 0x000fc40000010856 */
[C---:B------:R-:W-:Y:S01]  /*5740*/  FFMA.FTZ R147, R201.reuse, -R87, R208 ;  /* 0x80000057c9937223 */ /* 0x040fe200000100d0 */
[----:B------:R3:W-:Y:S01]  /*5750*/  STS [R77.X4+0x10f4], R158 ;  /* 0x0010f49e4d007388 */ /* 0x0007e20000004800 */
[----:B------:R-:W-:Y:S02]  /*5760*/  FFMA.FTZ R146, R201, R203, R146 ;  /* 0x000000cbc9927223 */ /* 0x000fe40000010092 */
[----:B------:R-:W-:Y:S02]  /*5770*/  FMUL.FTZ R150, R50, R220 ;  /* 0x000000dc32967220 */ /* 0x000fe40000410000 */
[----:B------:R-:W-:Y:S02]  /*5780*/  FFMA.FTZ R58, R216, UR39, -R130 ;  /* 0x00000027d83a7c23 */ /* 0x000fe40008010882 */
[----:B------:R-:W-:Y:S02]  /*5790*/  FFMA.FTZ R59, R220, UR39, R59 ;  /* 0x00000027dc3b7c23 */ /* 0x000fe4000801003b */
[----:B------:R-:W-:-:S02]  /*57a0*/  FMUL.FTZ R141, R49, R222 ;  /* 0x000000de318d7220 */ /* 0x000fc40000410000 */
[----:B------:R-:W-:Y:S02]  /*57b0*/  FADD.FTZ R201, -R218, R85 ;  /* 0x00000055dac97221 */ /* 0x000fe40000010100 */
[----:B------:R-:W-:Y:S02]  /*57c0*/  FMUL.FTZ R130, R50, R216 ;  /* 0x000000d832827220 */ /* 0x000fe40000410000 */
[----:B------:R-:W-:Y:S02]  /*57d0*/  FADD.FTZ R220, R84, R83 ;  /* 0x0000005354dc7221 */ /* 0x000fe40000010000 */
[----:B------:R-:W-:Y:S02]  /*57e0*/  FFMA.FTZ R57, R206, R222, R57 ;  /* 0x000000dece397223 */ /* 0x000fe40000010039 */
[----:B---3--:R-:W-:Y:S02]  /*57f0*/  FMUL.FTZ R158, R52, R219 ;  /* 0x000000db349e7220 */ /* 0x008fe40000410000 */
[----:B------:R-:W-:-:S02]  /*5800*/  FMUL.FTZ R206, R198, R141 ;  /* 0x0000008dc6ce7220 */ /* 0x000fc40000410000 */
[CC--:B------:R-:W-:Y:S02]  /*5810*/  FMUL.FTZ R83, R134.reuse, -R201.reuse ;  /* 0x800000c986537220 */ /* 0x0c0fe40000410000 */
[C---:B------:R-:W-:Y:S01]  /*5820*/  FMUL.FTZ R212, R217.reuse, R150 ;  /* 0x00000096d9d47220 */ /* 0x040fe20000410000 */
[----:B------:R3:W-:Y:S01]  /*5830*/  STS [R77.X4+0x10f0], R206 ;  /* 0x0010f0ce4d007388 */ /* 0x0007e20000004800 */
[----:B------:R-:W-:Y:S02]  /*5840*/  FMUL.FTZ R216, R217, R130 ;  /* 0x00000082d9d87220 */ /* 0x000fe40000410000 */
[----:B------:R-:W-:Y:S01]  /*5850*/  FMUL.FTZ R85, R134, -R220 ;  /* 0x800000dc86557220 */ /* 0x000fe20000410000 */
[----:B------:R4:W-:Y:S01]  /*5860*/  STS [R77.X4+0x10f8], R212 ;  /* 0x0010f8d44d007388 */ /* 0x0009e20000004800 */
[----:B------:R-:W-:Y:S02]  /*5870*/  FMUL.FTZ R218, R199, R158 ;  /* 0x0000009ec7da7220 */ /* 0x000fe40000410000 */
[C---:B------:R-:W-:Y:S01]  /*5880*/  FFMA.FTZ R83, R136.reuse, R220, -R83 ;  /* 0x000000dc88537223 */ /* 0x040fe20000010853 */
[----:B------:R5:W-:Y:S01]  /*5890*/  STS [R77.X4+0x10fc], R216 ;  /* 0x0010fcd84d007388 */ /* 0x000be20000004800 */
[----:B------:R-:W-:-:S02]  /*58a0*/  FFMA.FTZ R136, R136, R201, R85 ;  /* 0x000000c988887223 */ /* 0x000fc40000010055 */
[----:B---3--:R-:W-:Y:S01]  /*58b0*/  FMUL.FTZ R206, R52, R203 ;  /* 0x000000cb34ce7220 */ /* 0x008fe20000410000 */
[----:B------:R3:W-:Y:S01]  /*58c0*/  STS [R77.X4+0x10ec], R218 ;  /* 0x0010ecda4d007388 */ /* 0x0007e20000004800 */
[----:B------:R-:W-:Y:S02]  /*58d0*/  FADD.FTZ R221, R80, R83 ;  /* 0x0000005350dd7221 */ /* 0x000fe40000010000 */
[----:B----4-:R-:W-:Y:S02]  /*58e0*/  FMUL.FTZ R212, R203, UR40 ;  /* 0x00000028cbd47c20 */ /* 0x010fe40008410000 */
[----:B------:R-:W-:Y:S02]  /*58f0*/  FMUL.FTZ R86, R199, R206 ;  /* 0x000000cec7567220 */ /* 0x000fe40000410000 */
[C---:B-----5:R-:W-:Y:S02]  /*5900*/  FMUL.FTZ R216, R219.reuse, UR40 ;  /* 0x00000028dbd87c20 */ /* 0x060fe40008410000 */
[----:B------:R-:W-:Y:S01]  /*5910*/  FFMA.FTZ R212, R219, UR39, -R212 ;  /* 0x00000027dbd47c23 */ /* 0x000fe200080108d4 */
[----:B------:R4:W-:Y:S01]  /*5920*/  STS [R77.X4+0x10e8], R86 ;  /* 0x0010e8564d007388 */ /* 0x0009e20000004800 */
[----:B---3--:R-:W-:-:S02]  /*5930*/  FADD.FTZ R218, -R75, R136 ;  /* 0x000000884bda7221 */ /* 0x008fc40000010100 */
[----:B------:R-:W-:Y:S02]  /*5940*/  FFMA.FTZ R216, R203, UR39, R216 ;  /* 0x00000027cbd87c23 */ /* 0x000fe400080100d8 */
[----:B------:R-:W-:Y:S02]  /*5950*/  FMUL.FTZ R219, R220, UR40 ;  /* 0x00000028dcdb7c20 */ /* 0x000fe40008410000 */
[----:B------:R-:W-:Y:S02]  /*5960*/  FMUL.FTZ R203, R51, R220 ;  /* 0x000000dc33cb7220 */ /* 0x000fe40000410000 */
[C---:B------:R-:W-:Y:S02]  /*5970*/  FMUL.FTZ R80, R132.reuse, -R218 ;  /* 0x800000da84507220 */ /* 0x040fe40000410000 */
[----:B------:R-:W-:Y:S02]  /*5980*/  FMUL.FTZ R85, R201, UR40 ;  /* 0x00000028c9557c20 */ /* 0x000fe40008410000 */
[----:B------:R-:W-:-:S02]  /*5990*/  FMUL.FTZ R132, R132, -R221 ;  /* 0x800000dd84847220 */ /* 0x000fc40000410000 */
[----:B------:R-:W-:Y:S02]  /*59a0*/  FFMA.FTZ R193, R193, -R87, R210 ;  /* 0x80000057c1c17223 */ /* 0x000fe400000100d2 */
[----:B------:R-:W-:Y:S02]  /*59b0*/  FMUL.FTZ R87, R184, R201 ;  /* 0x000000c9b8577220 */ /* 0x000fe40000410000 */
[----:B------:R-:W-:Y:S02]  /*59c0*/  FFMA.FTZ R219, R201, UR39, -R219 ;  /* 0x00000027c9db7c23 */ /* 0x000fe400080108db */
[----:B----4-:R-:W-:Y:S02]  /*59d0*/  FMUL.FTZ R86, R194, R203 ;  /* 0x000000cbc2567220 */ /* 0x010fe40000410000 */
[----:B------:R-:W-:Y:S02]  /*59e0*/  FMUL.FTZ R201, R51, R201 ;  /* 0x000000c933c97220 */ /* 0x000fe40000410000 */
[----:B------:R-:W-:Y:S01]  /*59f0*/  FFMA.FTZ R83, R133, R221, -R80 ;  /* 0x000000dd85537223 */ /* 0x000fe20000010850 */
[----:B------:R3:W-:Y:S01]  /*5a00*/  STS [R77.X4+0x10e0], R86 ;  /* 0x0010e0564d007388 */ /* 0x0007e20000004800 */
[----:B------:R-:W-:-:S02]  /*5a10*/  FFMA.FTZ R75, R220, UR39, R85 ;  /* 0x00000027dc4b7c23 */ /* 0x000fc40008010055 */
[-C--:B------:R-:W-:Y:S02]  /*5a20*/  FFMA.FTZ R132, R133, R218.reuse, R132 ;  /* 0x000000da85847223 */ /* 0x080fe40000010084 */
[----:B------:R-:W-:Y:S02]  /*5a30*/  FMUL.FTZ R80, R191, R218 ;  /* 0x000000dabf507220 */ /* 0x000fe40000410000 */
[----:B------:R-:W-:Y:S02]  /*5a40*/  FMUL.FTZ R84, R51, R194 ;  /* 0x000000c233547220 */ /* 0x000fe40000410000 */
[----:B------:R-:W-:Y:S02]  /*5a50*/  FMUL.FTZ R85, R54, R189 ;  /* 0x000000bd36557220 */ /* 0x000fe40000410000 */
[----:B------:R-:W-:Y:S02]  /*5a60*/  FMUL.FTZ R133, R221, UR40 ;  /* 0x00000028dd857c20 */ /* 0x000fe40008410000 */
[----:B------:R-:W-:-:S02]  /*5a70*/  FMUL.FTZ R134, R194, R201 ;  /* 0x000000c9c2867220 */ /* 0x000fc40000410000 */
[----:B---3--:R-:W-:Y:S02]  /*5a80*/  FFMA.FTZ R86, R179, R221, R80 ;  /* 0x000000ddb3567223 */ /* 0x008fe40000010050 */
[----:B------:R-:W-:Y:S01]  /*5a90*/  FMUL.FTZ R143, R222, UR40 ;  /* 0x00000028de8f7c20 */ /* 0x000fe20008410000 */
[----:B------:R3:W-:Y:S01]  /*5aa0*/  STS [R77.X4+0x10e4], R134 ;  /* 0x0010e4864d007388 */ /* 0x0007e20000004800 */
[----:B------:R-:W-:Y:S02]  /*5ab0*/  FFMA.FTZ R184, R184, -R84, R207 ;  /* 0x80000054b8b87223 */ /* 0x000fe400000100cf */
[----:B------:R-:W-:Y:S02]  /*5ac0*/  FFMA.FTZ R191, R191, -R85, R204 ;  /* 0x80000055bfbf7223 */ /* 0x000fe400000100cc */
[C---:B------:R-:W-:Y:S02]  /*5ad0*/  FMUL.FTZ R80, R218.reuse, UR40 ;  /* 0x00000028da507c20 */ /* 0x040fe40008410000 */
[----:B------:R-:W-:-:S02]  /*5ae0*/  FFMA.FTZ R136, R218, UR39, -R133 ;  /* 0x00000027da887c23 */ /* 0x000fc40008010885 */
[C---:B------:R-:W-:Y:S02]  /*5af0*/  FFMA.FTZ R84, R196.reuse, -R84, R205 ;  /* 0x80000054c4547223 */ /* 0x040fe400000100cd */
[----:B------:R-:W-:Y:S02]  /*5b00*/  FFMA.FTZ R87, R196, R220, R87 ;  /* 0x000000dcc4577223 */ /* 0x000fe40000010057 */
[C---:B------:R-:W-:Y:S02]  /*5b10*/  FMUL.FTZ R196, R54.reuse, R221 ;  /* 0x000000dd36c47220 */ /* 0x040fe40000410000 */
[----:B------:R-:W-:Y:S02]  /*5b20*/  FMUL.FTZ R218, R54, R218 ;  /* 0x000000da36da7220 */ /* 0x000fe40000410000 */
[C---:B------:R-:W-:Y:S02]  /*5b30*/  FMUL.FTZ R145, R238.reuse, UR40 ;  /* 0x00000028ee917c20 */ /* 0x040fe40008410000 */
[----:B------:R-:W-:-:S02]  /*5b40*/  FFMA.FTZ R143, R238, UR39, -R143 ;  /* 0x00000027ee8f7c23 */ /* 0x000fc4000801088f */
[----:B------:R-:W-:Y:S02]  /*5b50*/  FFMA.FTZ R85, R179, -R85, R202 ;  /* 0x80000055b3557223 */ /* 0x000fe400000100ca */
[----:B---3--:R-:W-:Y:S01]  /*5b60*/  FFMA.FTZ R134, R221, UR39, R80 ;  /* 0x00000027dd867c23 */ /* 0x008fe20008010050 */
[----:B------:R-:W-:Y:S01]  /*5b70*/  IADD3 R221, R102, 0x3a0, RZ ;  /* 0x000003a066dd7810 */ /* 0x000fe20007ffe0ff */
[----:B------:R-:W-:Y:S02]  /*5b80*/  FMUL.FTZ R136, R191, R136 ;  /* 0x00000088bf887220 */ /* 0x000fe40000410000 */
[----:B------:R-:W-:Y:S02]  /*5b90*/  FADD.FTZ R80, R74, R83 ;  /* 0x000000534a507221 */ /* 0x000fe40000010000 */
[----:B------:R-:W-:Y:S02]  /*5ba0*/  FADD.FTZ R238, -R81, R132 ;  /* 0x0000008451ee7221 */ /* 0x000fe40000010100 */
[----:B------:R-:W-:-:S02]  /*5bb0*/  FMUL.FTZ R74, R191, R218 ;  /* 0x000000dabf4a7220 */ /* 0x000fc40000410000 */
[----:B------:R-:W-:Y:S01]  /*5bc0*/  FMUL.FTZ R83, R191, R196 ;  /* 0x000000c4bf537220 */ /* 0x000fe20000410000 */
[----:B------:R-:W-:Y:S01]  /*5bd0*/  IADD3 R191, R102, 0x2c0, RZ ;  /* 0x000002c066bf7810 */ /* 0x000fe20007ffe0ff */
[----:B------:R-:W-:Y:S02]  /*5be0*/  FFMA.FTZ R134, R85, R134, R136 ;  /* 0x0000008655867223 */ /* 0x000fe40000010088 */
[C---:B------:R-:W-:Y:S02]  /*5bf0*/  FMUL.FTZ R81, R105.reuse, -R238 ;  /* 0x800000ee69517220 */ /* 0x040fe40000410000 */
[----:B------:R-:W-:Y:S02]  /*5c00*/  FMUL.FTZ R132, R105, -R80 ;  /* 0x8000005069847220 */ /* 0x000fe40000410000 */
[C---:B------:R-:W-:Y:S02]  /*5c10*/  FFMA.FTZ R74, R85.reuse, R196, R74 ;  /* 0x000000c4554a7223 */ /* 0x040fe4000001004a */
[----:B------:R-:W-:-:S02]  /*5c20*/  FFMA.FTZ R83, R85, R218, -R83 ;  /* 0x000000da55537223 */ /* 0x000fc40000010853 */
[----:B------:R-:W-:Y:S02]  /*5c30*/  FMUL.FTZ R220, R189, R196 ;  /* 0x000000c4bddc7220 */ /* 0x000fe40000410000 */
[----:B------:R-:W-:Y:S02]  /*5c40*/  FMUL.FTZ R85, R53, R180 ;  /* 0x000000b435557220 */ /* 0x000fe40000410000 */
[-C--:B------:R-:W-:Y:S01]  /*5c50*/  FFMA.FTZ R37, R54, R86.reuse, R37 ;  /* 0x0000005636257223 */ /* 0x080fe20000010025 */
[----:B------:R-:W-:Y:S01]  /*5c60*/  STS [R77.X4+0x10d8], R220 ;  /* 0x0010d8dc4d007388 */ /* 0x000fe20000004800 */
[----:B------:R-:W-:Y:S02]  /*5c70*/  FFMA.FTZ R196, R189, R86, R134 ;  /* 0x00000056bdc47223 */ /* 0x000fe40000010086 */
[C---:B------:R-:W-:Y:S02]  /*5c80*/  FFMA.FTZ R86, R107.reuse, R80, -R81 ;  /* 0x000000506b567223 */ /* 0x040fe40000010851 */
[----:B------:R-:W-:-:S02]  /*5c90*/  FFMA.FTZ R132, R107, R238, R132 ;  /* 0x000000ee6b847223 */ /* 0x000fc40000010084 */
[----:B------:R-:W-:Y:S02]  /*5ca0*/  FMUL.FTZ R81, R174, R238 ;  /* 0x000000eeae517220 */ /* 0x000fe40000410000 */
[----:B------:R-:W-:Y:S02]  /*5cb0*/  FMUL.FTZ R107, R80, UR40 ;  /* 0x00000028506b7c20 */ /* 0x000fe40008410000 */
[-C--:B------:R-:W-:Y:S02]  /*5cc0*/  FFMA.FTZ R174, R174, -R85.reuse, R197 ;  /* 0x80000055aeae7223 */ /* 0x080fe400000100c5 */
[----:B------:R-:W-:Y:S02]  /*5cd0*/  FFMA.FTZ R105, R182, -R85, R195 ;  /* 0x80000055b6697223 */ /* 0x000fe400000100c3 */
[C---:B------:R-:W-:Y:S02]  /*5ce0*/  FMUL.FTZ R85, R238.reuse, UR40 ;  /* 0x00000028ee557c20 */ /* 0x040fe40008410000 */
[----:B------:R-:W-:-:S02]  /*5cf0*/  FFMA.FTZ R107, R238, UR39, -R107 ;  /* 0x00000027ee6b7c23 */ /* 0x000fc4000801086b */
[C---:B------:R-:W-:Y:S02]  /*5d00*/  FMUL.FTZ R133, R53.reuse, R238 ;  /* 0x000000ee35857220 */ /* 0x040fe40000410000 */
[----:B------:R-:W-:Y:S02]  /*5d10*/  FFMA.FTZ R134, R80, UR39, R85 ;  /* 0x0000002750867c23 */ /* 0x000fe40008010055 */
[-C--:B------:R-:W-:Y:S02]  /*5d20*/  FMUL.FTZ R85, R53, R80.reuse ;  /* 0x0000005035557220 */ /* 0x080fe40000410000 */
[----:B------:R-:W-:Y:S02]  /*5d30*/  FFMA.FTZ R81, R182, R80, R81 ;  /* 0x00000050b6517223 */ /* 0x000fe40000010051 */
[----:B------:R-:W-:Y:S02]  /*5d40*/  FMUL.FTZ R107, R174, R107 ;  /* 0x0000006bae6b7220 */ /* 0x000fe40000410000 */
[----:B------:R-:W-:-:S02]  /*5d50*/  FMUL.FTZ R219, R184, R219 ;  /* 0x000000dbb8db7220 */ /* 0x000fc40000410000 */
[C---:B------:R-:W-:Y:S02]  /*5d60*/  FMUL.FTZ R80, R174.reuse, R133 ;  /* 0x00000085ae507220 */ /* 0x040fe40000410000 */
[----:B------:R-:W-:Y:S02]  /*5d70*/  FADD.FTZ R223, R223, R86 ;  /* 0x00000056dfdf7221 */ /* 0x000fe40000010000 */
[----:B------:R-:W-:Y:S02]  /*5d80*/  FADD.FTZ R179, -R73, R132 ;  /* 0x0000008449b37221 */ /* 0x000fe40000010100 */
[-C--:B------:R-:W-:Y:S02]  /*5d90*/  FMUL.FTZ R86, R174, R85.reuse ;  /* 0x00000055ae567220 */ /* 0x080fe40000410000 */
[----:B------:R-:W-:Y:S02]  /*5da0*/  FMUL.FTZ R132, R180, R85 ;  /* 0x00000055b4847220 */ /* 0x000fe40000410000 */
[----:B------:R-:W-:-:S02]  /*5db0*/  FFMA.FTZ R107, R105, R134, R107 ;  /* 0x00000086696b7223 */ /* 0x000fc4000001006b */
[----:B------:R-:W-:Y:S01]  /*5dc0*/  FFMA.FTZ R75, R84, R75, R219 ;  /* 0x0000004b544b7223 */ /* 0x000fe200000100db */
[----:B------:R3:W-:Y:S01]  /*5dd0*/  STS [R77.X4+0x10d0], R132 ;  /* 0x0010d0844d007388 */ /* 0x0007e20000004800 */
[C---:B------:R-:W-:Y:S01]  /*5de0*/  FFMA.FTZ R85, R105.reuse, R85, R80 ;  /* 0x0000005569557223 */ /* 0x040fe20000010050 */
[----:B------:R-:W-:Y:S01]  /*5df0*/  IADD3 R219, R102, 0x380, RZ ;  /* 0x0000038066db7810 */ /* 0x000fe20007ffe0ff */
[----:B------:R-:W-:Y:S02]  /*5e00*/  FMUL.FTZ R80, R108, -R179 ;  /* 0x800000b36c507220 */ /* 0x000fe40000410000 */
[----:B------:R-:W-:Y:S02]  /*5e10*/  FFMA.FTZ R86, R105, R133, -R86 ;  /* 0x0000008569567223 */ /* 0x000fe40000010856 */
[-C--:B------:R-:W-:Y:S02]  /*5e20*/  FFMA.FTZ R38, R53, R81.reuse, R38 ;  /* 0x0000005135267223 */ /* 0x080fe40000010026 */
[----:B------:R-:W-:-:S02]  /*5e30*/  FFMA.FTZ R107, R180, R81, R107 ;  /* 0x00000051b46b7223 */ /* 0x000fc4000001006b */
[----:B------:R-:W-:Y:S02]  /*5e40*/  FFMA.FTZ R36, R51, R87, R36 ;  /* 0x0000005733247223 */ /* 0x000fe40000010024 */
[----:B------:R-:W-:Y:S02]  /*5e50*/  FMUL.FTZ R108, R108, -R223 ;  /* 0x800000df6c6c7220 */ /* 0x000fe40000410000 */
[----:B------:R-:W-:Y:S02]  /*5e60*/  FFMA.FTZ R105, R194, R87, R75 ;  /* 0x00000057c2697223 */ /* 0x000fe4000001004b */
[----:B------:R-:W-:Y:S02]  /*5e70*/  FMUL.FTZ R81, R88, R175 ;  /* 0x000000af58517220 */ /* 0x000fe40000410000 */
[----:B------:R-:W-:Y:S02]  /*5e80*/  FMUL.FTZ R87, R223, UR40 ;  /* 0x00000028df577c20 */ /* 0x000fe40008410000 */
[----:B------:R-:W-:-:S02]  /*5e90*/  FFMA.FTZ R75, R109, R223, -R80 ;  /* 0x000000df6d4b7223 */ /* 0x000fc40000010850 */
[-C--:B------:R-:W-:Y:S02]  /*5ea0*/  FFMA.FTZ R109, R109, R179.reuse, R108 ;  /* 0x000000b36d6d7223 */ /* 0x080fe4000001006c */
[C---:B------:R-:W-:Y:S02]  /*5eb0*/  FMUL.FTZ R80, R169.reuse, R179 ;  /* 0x000000b3a9507220 */ /* 0x040fe40000410000 */
[----:B------:R-:W-:Y:S02]  /*5ec0*/  FFMA.FTZ R169, R169, -R81, R188 ;  /* 0x80000051a9a97223 */ /* 0x000fe400000100bc */
[C---:B------:R-:W-:Y:S02]  /*5ed0*/  FMUL.FTZ R108, R179.reuse, UR40 ;  /* 0x00000028b36c7c20 */ /* 0x040fe40008410000 */
[----:B------:R-:W-:Y:S02]  /*5ee0*/  FFMA.FTZ R134, R179, UR39, -R87 ;  /* 0x00000027b3867c23 */ /* 0x000fe40008010857 */
[----:B------:R-:W-:-:S02]  /*5ef0*/  FADD.FTZ R72, R72, R75 ;  /* 0x0000004b48487221 */ /* 0x000fc40000010000 */
[----:B------:R-:W-:Y:S02]  /*5f00*/  FMUL.FTZ R75, R193, R158 ;  /* 0x0000009ec14b7220 */ /* 0x000fe40000410000 */
[----:B------:R-:W-:Y:S02]  /*5f10*/  FMUL.FTZ R136, R180, R133 ;  /* 0x00000085b4887220 */ /* 0x000fe40000410000 */
[----:B------:R-:W-:Y:S02]  /*5f20*/  FADD.FTZ R224, -R224, R109 ;  /* 0x0000006de0e07221 */ /* 0x000fe40000010100 */
[----:B------:R-:W-:Y:S01]  /*5f30*/  FFMA.FTZ R81, R177, -R81, R186 ;  /* 0x80000051b1517223 */ /* 0x000fe200000100ba */
[----:B------:R4:W-:Y:S01]  /*5f40*/  STS [R77.X4+0x10d4], R136 ;  /* 0x0010d4884d007388 */ /* 0x0009e20000004800 */
[----:B---3--:R-:W-:Y:S02]  /*5f50*/  FFMA.FTZ R132, R223, UR39, R108 ;  /* 0x00000027df847c23 */ /* 0x008fe4000801006c */
[----:B------:R-:W-:-:S02]  /*5f60*/  FMUL.FTZ R134, R169, R134 ;  /* 0x00000086a9867220 */ /* 0x000fc40000410000 */
[C---:B------:R-:W-:Y:S02]  /*5f70*/  FMUL.FTZ R212, R193.reuse, R212 ;  /* 0x000000d4c1d47220 */ /* 0x040fe40000410000 */
[-C--:B------:R-:W-:Y:S02]  /*5f80*/  FMUL.FTZ R193, R193, R206.reuse ;  /* 0x000000cec1c17220 */ /* 0x080fe40000410000 */
[----:B------:R-:W-:Y:S02]  /*5f90*/  FFMA.FTZ R206, R147, R206, R75 ;  /* 0x000000ce93ce7223 */ /* 0x000fe4000001004b */
[----:B------:R-:W-:Y:S02]  /*5fa0*/  FMUL.FTZ R75, R110, -R224 ;  /* 0x800000e06e4b7220 */ /* 0x000fe40000410000 */
[----:B------:R-:W-:Y:S02]  /*5fb0*/  FFMA.FTZ R80, R177, R223, R80 ;  /* 0x000000dfb1507223 */ /* 0x000fe40000010050 */
[----:B------:R-:W-:-:S02]  /*5fc0*/  FFMA.FTZ R132, R81, R132, R134 ;  /* 0x0000008451847223 */ /* 0x000fc40000010086 */
[----:B------:R-:W-:Y:S02]  /*5fd0*/  FMUL.FTZ R110, R110, -R72 ;  /* 0x800000486e6e7220 */ /* 0x000fe40000410000 */
[----:B------:R-:W-:Y:S01]  /*5fe0*/  FMUL.FTZ R174, R88, R179 ;  /* 0x000000b358ae7220 */ /* 0x000fe20000410000 */
[----:B------:R-:W-:Y:S01]  /*5ff0*/  IADD3 R179, R102, 0x280, RZ ;  /* 0x0000028066b37810 */ /* 0x000fe20007ffe0ff */
[----:B----4-:R-:W-:Y:S01]  /*6000*/  FMUL.FTZ R136, R88, R223 ;  /* 0x000000df58887220 */ /* 0x010fe20000410000 */
[----:B------:R-:W-:Y:S01]  /*6010*/  IADD3 R223, R102, 0x3c0, RZ ;  /* 0x000003c066df7810 */ /* 0x000fe20007ffe0ff */
[-C--:B------:R-:W-:Y:S02]  /*6020*/  FFMA.FTZ R39, R88, R80.reuse, R39 ;  /* 0x0000005058277223 */ /* 0x080fe40000010027 */
[----:B------:R-:W-:Y:S02]  /*6030*/  FFMA.FTZ R132, R175, R80, R132 ;  /* 0x00000050af847223 */ /* 0x000fe40000010084 */
[----:B------:R-:W-:-:S02]  /*6040*/  FFMA.FTZ R110, R111, R224, R110 ;  /* 0x000000e06f6e7223 */ /* 0x000fc4000001006e */
[C---:B------:R-:W-:Y:S02]  /*6050*/  FMUL.FTZ R108, R169.reuse, R174 ;  /* 0x000000aea96c7220 */ /* 0x040fe40000410000 */
[----:B------:R-:W-:Y:S02]  /*6060*/  FMUL.FTZ R87, R169, R136 ;  /* 0x00000088a9577220 */ /* 0x000fe40000410000 */
[----:B------:R-:W-:Y:S02]  /*6070*/  FFMA.FTZ R80, R111, R72, -R75 ;  /* 0x000000486f507223 */ /* 0x000fe4000001084b */
[----:B------:R-:W-:Y:S02]  /*6080*/  FADD.FTZ R71, -R71, R110 ;  /* 0x0000006e47477221 */ /* 0x000fe40000010100 */
[C---:B------:R-:W-:Y:S02]  /*6090*/  FFMA.FTZ R108, R81.reuse, R136, R108 ;  /* 0x00000088516c7223 */ /* 0x040fe4000001006c */
[----:B------:R-:W-:-:S02]  /*60a0*/  FFMA.FTZ R87, R81, R174, -R87 ;  /* 0x000000ae51577223 */ /* 0x000fc40000010857 */
[----:B------:R-:W-:Y:S02]  /*60b0*/  FADD.FTZ R225, R225, R80 ;  /* 0x00000050e1e17221 */ /* 0x000fe40000010000 */
[----:B------:R-:W-:Y:S02]  /*60c0*/  FMUL.FTZ R81, R55, R170 ;  /* 0x000000aa37517220 */ /* 0x000fe40000410000 */
[----:B------:R-:W-:Y:S02]  /*60d0*/  FMUL.FTZ R75, R172, R224 ;  /* 0x000000e0ac4b7220 */ /* 0x000fe40000410000 */
[C---:B------:R-:W-:Y:S02]  /*60e0*/  FMUL.FTZ R80, R112.reuse, -R71 ;  /* 0x8000004770507220 */ /* 0x040fe40000410000 */
[----:B------:R-:W-:Y:S02]  /*60f0*/  FADD.FTZ R20, R105, R20 ;  /* 0x0000001469147221 */ /* 0x000fe40000010000 */
[----:B------:R-:W-:-:S02]  /*6100*/  FMUL.FTZ R112, R112, -R225 ;  /* 0x800000e170707220 */ /* 0x000fc40000410000 */
[-C--:B------:R-:W-:Y:S02]  /*6110*/  FFMA.FTZ R172, R172, -R81.reuse, R183 ;  /* 0x80000051acac7223 */ /* 0x080fe400000100b7 */
[C---:B------:R-:W-:Y:S02]  /*6120*/  FFMA.FTZ R105, R164.reuse, -R81, R181 ;  /* 0x80000051a4697223 */ /* 0x040fe400000100b5 */
[----:B------:R-:W-:Y:S02]  /*6130*/  FFMA.FTZ R81, R164, R72, R75 ;  /* 0x00000048a4517223 */ /* 0x000fe4000001004b */
[C---:B------:R-:W-:Y:S02]  /*6140*/  FFMA.FTZ R75, R113.reuse, R225, -R80 ;  /* 0x000000e1714b7223 */ /* 0x040fe40000010850 */
[----:B------:R-:W-:Y:S02]  /*6150*/  FFMA.FTZ R113, R113, R71, R112 ;  /* 0x0000004771717223 */ /* 0x000fe40000010070 */
[----:B------:R-:W-:-:S02]  /*6160*/  FADD.FTZ R22, R107, R22 ;  /* 0x000000166b167221 */ /* 0x000fc40000010000 */
[----:B------:R-:W-:Y:S02]  /*6170*/  FMUL.FTZ R107, R224, UR40 ;  /* 0x00000028e06b7c20 */ /* 0x000fe40008410000 */
[----:B------:R-:W-:Y:S02]  /*6180*/  FADD.FTZ R70, -R70, R113 ;  /* 0x0000007146467221 */ /* 0x000fe40000010100 */
[----:B------:R-:W-:Y:S02]  /*6190*/  FADD.FTZ R226, R226, R75 ;  /* 0x0000004be2e27221 */ /* 0x000fe40000010000 */
[C---:B------:R-:W-:Y:S02]  /*61a0*/  FFMA.FTZ R80, R72.reuse, UR39, R107 ;  /* 0x0000002748507c23 */ /* 0x040fe4000801006b */
[----:B------:R-:W-:Y:S02]  /*61b0*/  FMUL.FTZ R109, R72, UR40 ;  /* 0x00000028486d7c20 */ /* 0x000fe40008410000 */
[----:B------:R-:W-:-:S02]  /*61c0*/  FMUL.FTZ R107, R55, R72 ;  /* 0x00000048376b7220 */ /* 0x000fc40000410000 */
[C---:B------:R-:W-:Y:S02]  /*61d0*/  FMUL.FTZ R72, R114.reuse, -R70 ;  /* 0x8000004672487220 */ /* 0x040fe40000410000 */
[-C--:B------:R-:W-:Y:S02]  /*61e0*/  FMUL.FTZ R114, R114, -R226.reuse ;  /* 0x800000e272727220 */ /* 0x080fe40000410000 */
[C---:B------:R-:W-:Y:S02]  /*61f0*/  FFMA.FTZ R72, R115.reuse, R226, -R72 ;  /* 0x000000e273487223 */ /* 0x040fe40000010848 */
[----:B------:R-:W-:Y:S02]  /*6200*/  FFMA.FTZ R114, R115, R70, R114 ;  /* 0x0000004673727223 */ /* 0x000fe40000010072 */
[----:B------:R-:W-:Y:S02]  /*6210*/  FFMA.FTZ R109, R224, UR39, -R109 ;  /* 0x00000027e06d7c23 */ /* 0x000fe4000801086d */
[----:B------:R-:W-:-:S02]  /*6220*/  FMUL.FTZ R111, R55, R224 ;  /* 0x000000e0376f7220 */ /* 0x000fc40000410000 */
[----:B------:R-:W-:Y:S02]  /*6230*/  FADD.FTZ R227, R227, R72 ;  /* 0x00000048e3e37221 */ /* 0x000fe40000010000 */
[----:B------:R-:W-:Y:S02]  /*6240*/  FADD.FTZ R69, -R69, R114 ;  /* 0x0000007245457221 */ /* 0x000fe40000010100 */
[----:B------:R-:W-:Y:S02]  /*6250*/  FADD.FTZ R23, R132, R23 ;  /* 0x0000001784177221 */ /* 0x000fe40000010000 */
[C---:B------:R-:W-:Y:S02]  /*6260*/  FMUL.FTZ R75, R172.reuse, R109 ;  /* 0x0000006dac4b7220 */ /* 0x040fe40000410000 */
[----:B------:R-:W-:Y:S02]  /*6270*/  FMUL.FTZ R132, R172, R111 ;  /* 0x0000006fac847220 */ /* 0x000fe40000410000 */
[----:B------:R-:W-:-:S02]  /*6280*/  FMUL.FTZ R72, R116, -R227 ;  /* 0x800000e374487220 */ /* 0x000fc40000410000 */
[----:B------:R-:W-:Y:S02]  /*6290*/  FMUL.FTZ R172, R172, R107 ;  /* 0x0000006bacac7220 */ /* 0x000fe40000410000 */
[-C--:B------:R-:W-:Y:S02]  /*62a0*/  FMUL.FTZ R116, R116, -R69.reuse ;  /* 0x8000004574747220 */ /* 0x080fe40000410000 */
[----:B------:R-:W-:Y:S02]  /*62b0*/  FFMA.FTZ R80, R105, R80, R75 ;  /* 0x0000005069507223 */ /* 0x000fe4000001004b */
[----:B------:R-:W-:Y:S02]  /*62c0*/  FFMA.FTZ R75, R117, R69, R72 ;  /* 0x00000045754b7223 */ /* 0x000fe40000010048 */
[C---:B------:R-:W-:Y:S02]  /*62d0*/  FFMA.FTZ R132, R105.reuse, R107, R132 ;  /* 0x0000006b69847223 */ /* 0x040fe40000010084 */
[----:B------:R-:W-:-:S02]  /*62e0*/  FFMA.FTZ R109, R105, R111, -R172 ;  /* 0x0000006f696d7223 */ /* 0x000fc400000108ac */
[----:B------:R-:W-:Y:S02]  /*62f0*/  FFMA.FTZ R117, R117, R227, -R116 ;  /* 0x000000e375757223 */ /* 0x000fe40000010874 */
[C---:B------:R-:W-:Y:S02]  /*6300*/  FMUL.FTZ R143, R200.reuse, R143 ;  /* 0x0000008fc88f7220 */ /* 0x040fe40000410000 */
[----:B------:R-:W-:Y:S02]  /*6310*/  FMUL.FTZ R105, R200, R139 ;  /* 0x0000008bc8697220 */ /* 0x000fe40000410000 */
[----:B------:R-:W-:Y:S02]  /*6320*/  FFMA.FTZ R145, R222, UR39, R145 ;  /* 0x00000027de917c23 */ /* 0x000fe40008010091 */
[----:B------:R-:W-:Y:S02]  /*6330*/  FMUL.FTZ R200, R200, R141 ;  /* 0x0000008dc8c87220 */ /* 0x000fe40000410000 */
[----:B------:R-:W-:-:S02]  /*6340*/  FADD.FTZ R228, -R228, R75 ;  /* 0x0000004be4e47221 */ /* 0x000fc40000010100 */
[----:B------:R-:W-:Y:S02]  /*6350*/  FADD.FTZ R68, R68, R117 ;  /* 0x0000007544447221 */ /* 0x000fe40000010000 */
[C---:B------:R-:W-:Y:S02]  /*6360*/  FFMA.FTZ R143, R56.reuse, R145, R143 ;  /* 0x00000091388f7223 */ /* 0x040fe4000001008f */
[C---:B------:R-:W-:Y:S02]  /*6370*/  FFMA.FTZ R141, R56.reuse, R141, R105 ;  /* 0x0000008d388d7223 */ /* 0x040fe40000010069 */
[----:B------:R-:W-:Y:S02]  /*6380*/  FFMA.FTZ R139, R56, R139, -R200 ;  /* 0x0000008b388b7223 */ /* 0x000fe400000108c8 */
[C---:B------:R-:W-:Y:S02]  /*6390*/  FMUL.FTZ R56, R118.reuse, -R228 ;  /* 0x800000e476387220 */ /* 0x040fe40000410000 */
[----:B------:R-:W-:-:S02]  /*63a0*/  FMUL.FTZ R118, R118, -R68 ;  /* 0x8000004476767220 */ /* 0x000fc40000410000 */
[----:B------:R-:W-:Y:S02]  /*63b0*/  FMUL.FTZ R72, R90, R165 ;  /* 0x000000a55a487220 */ /* 0x000fe40000410000 */
[C---:B------:R-:W-:Y:S02]  /*63c0*/  FFMA.FTZ R118, R119.reuse, R228, R118 ;  /* 0x000000e477767223 */ /* 0x040fe40000010076 */
[C---:B------:R-:W-:Y:S02]  /*63d0*/  FMUL.FTZ R112, R170.reuse, R111 ;  /* 0x0000006faa707220 */ /* 0x040fe40000410000 */
[----:B------:R-:W-:Y:S02]  /*63e0*/  FFMA.FTZ R75, R119, R68, -R56 ;  /* 0x00000044774b7223 */ /* 0x000fe40000010838 */
[----:B------:R-:W-:Y:S01]  /*63f0*/  FADD.FTZ R229, -R229, R118 ;  /* 0x00000076e5e57221 */ /* 0x000fe20000010100 */
[----:B------:R3:W-:Y:S01]  /*6400*/  STS [R77.X4+0x10c4], R112 ;  /* 0x0010c4704d007388 */ /* 0x0007e20000004800 */
[----:B------:R-:W-:-:S02]  /*6410*/  FFMA.FTZ R105, R170, R81, R80 ;  /* 0x00000051aa697223 */ /* 0x000fc40000010050 */
[C---:B------:R-:W-:Y:S02]  /*6420*/  FMUL.FTZ R56, R167.reuse, R71 ;  /* 0x00000047a7387220 */ /* 0x040fe40000410000 */
[-C--:B------:R-:W-:Y:S02]  /*6430*/  FFMA.FTZ R167, R167, -R72.reuse, R190 ;  /* 0x80000048a7a77223 */ /* 0x080fe400000100be */
[----:B------:R-:W-:Y:S02]  /*6440*/  FFMA.FTZ R80, R159, -R72, R192 ;  /* 0x800000489f507223 */ /* 0x000fe400000100c0 */
[----:B------:R-:W-:Y:S02]  /*6450*/  FMUL.FTZ R110, R170, R107 ;  /* 0x0000006baa6e7220 */ /* 0x000fe40000410000 */
[----:B------:R-:W-:Y:S02]  /*6460*/  FADD.FTZ R230, R230, R75 ;  /* 0x0000004be6e67221 */ /* 0x000fe40000010000 */
[----:B------:R-:W-:Y:S01]  /*6470*/  FMUL.FTZ R72, R120, -R229 ;  /* 0x800000e578487220 */ /* 0x000fe20000410000 */
[----:B------:R4:W-:Y:S01]  /*6480*/  STS [R77.X4+0x10c0], R110 ;  /* 0x0010c06e4d007388 */ /* 0x0009e20000004800 */
[----:B---3--:R-:W-:-:S02]  /*6490*/  FMUL.FTZ R112, R225, UR40 ;  /* 0x00000028e1707c20 */ /* 0x008fc40008410000 */
[----:B------:R-:W-:Y:S02]  /*64a0*/  FMUL.FTZ R114, R90, R71 ;  /* 0x000000475a727220 */ /* 0x000fe40000410000 */
[-C--:B------:R-:W-:Y:S02]  /*64b0*/  FMUL.FTZ R120, R120, -R230.reuse ;  /* 0x800000e678787220 */ /* 0x080fe40000410000 */
[----:B------:R-:W-:Y:S02]  /*64c0*/  FFMA.FTZ R75, R121, R230, -R72 ;  /* 0x000000e6794b7223 */ /* 0x000fe40000010848 */
[C---:B------:R-:W-:Y:S02]  /*64d0*/  FFMA.FTZ R112, R71.reuse, UR39, -R112 ;  /* 0x0000002747707c23 */ /* 0x040fe40008010870 */
[----:B----4-:R-:W-:Y:S02]  /*64e0*/  FMUL.FTZ R110, R71, UR40 ;  /* 0x00000028476e7c20 */ /* 0x010fe40008410000 */
[----:B------:R-:W-:-:S02]  /*64f0*/  FMUL.FTZ R72, R90, R225 ;  /* 0x000000e15a487220 */ /* 0x000fc40000410000 */
[----:B------:R-:W-:Y:S02]  /*6500*/  FMUL.FTZ R71, R167, R114 ;  /* 0x00000072a7477220 */ /* 0x000fe40000410000 */
[----:B------:R-:W-:Y:S02]  /*6510*/  FFMA.FTZ R120, R121, R229, R120 ;  /* 0x000000e579787223 */ /* 0x000fe40000010078 */
[----:B------:R-:W-:Y:S02]  /*6520*/  FADD.FTZ R232, R232, R75 ;  /* 0x0000004be8e87221 */ /* 0x000fe40000010000 */
[----:B------:R-:W-:Y:S02]  /*6530*/  FFMA.FTZ R40, R55, R81, R40 ;  /* 0x0000005137287223 */ /* 0x000fe40000010028 */
[----:B------:R-:W-:Y:S02]  /*6540*/  FFMA.FTZ R81, R225, UR39, R110 ;  /* 0x00000027e1517c23 */ /* 0x000fe4000801006e */
[----:B------:R-:W-:-:S02]  /*6550*/  FMUL.FTZ R119, R167, R72 ;  /* 0x00000048a7777220 */ /* 0x000fc40000410000 */
[-C--:B------:R-:W-:Y:S02]  /*6560*/  FFMA.FTZ R118, R80, R72.reuse, R71 ;  /* 0x0000004850767223 */ /* 0x080fe40000010047 */
[----:B------:R-:W-:Y:S02]  /*6570*/  FMUL.FTZ R110, R165, R72 ;  /* 0x00000048a56e7220 */ /* 0x000fe40000410000 */
[----:B------:R-:W-:Y:S02]  /*6580*/  FADD.FTZ R231, -R231, R120 ;  /* 0x00000078e7e77221 */ /* 0x000fe40000010100 */
[C---:B------:R-:W-:Y:S01]  /*6590*/  FMUL.FTZ R72, R122.reuse, -R232 ;  /* 0x800000e87a487220 */ /* 0x040fe20000410000 */
[----:B------:R-:W-:Y:S01]  /*65a0*/  STS [R77.X4+0x10b8], R110 ;  /* 0x0010b86e4d007388 */ /* 0x000fe20000004800 */
[-C--:B------:R-:W-:Y:S02]  /*65b0*/  FMUL.FTZ R122, R122, -R231.reuse ;  /* 0x800000e77a7a7220 */ /* 0x080fe40000410000 */
[----:B------:R-:W-:-:S02]  /*65c0*/  FFMA.FTZ R71, R123, R231, R72 ;  /* 0x000000e77b477223 */ /* 0x000fc40000010048 */
[----:B------:R-:W-:Y:S02]  /*65d0*/  FMUL.FTZ R72, R209, R58 ;  /* 0x0000003ad1487220 */ /* 0x000fe40000410000 */
[----:B------:R-:W-:Y:S02]  /*65e0*/  FFMA.FTZ R122, R123, R232, -R122 ;  /* 0x000000e87b7a7223 */ /* 0x000fe4000001087a */
[----:B------:R-:W-:Y:S02]  /*65f0*/  FADD.FTZ R234, -R234, R71 ;  /* 0x00000047eaea7221 */ /* 0x000fe40000010100 */
[----:B------:R-:W-:Y:S02]  /*6600*/  FMUL.FTZ R112, R167, R112 ;  /* 0x00000070a7707220 */ /* 0x000fe40000410000 */
[----:B------:R-:W-:Y:S02]  /*6610*/  FFMA.FTZ R59, R78, R59, R72 ;  /* 0x0000003b4e3b7223 */ /* 0x000fe40000010048 */
[----:B------:R-:W-:-:S02]  /*6620*/  FADD.FTZ R233, R233, R122 ;  /* 0x0000007ae9e97221 */ /* 0x000fc40000010000 */
[----:B------:R-:W-:Y:S02]  /*6630*/  FMUL.FTZ R72, R124, -R234 ;  /* 0x800000ea7c487220 */ /* 0x000fe40000410000 */
[CC--:B------:R-:W-:Y:S02]  /*6640*/  FFMA.FTZ R119, R80.reuse, R114.reuse, -R119 ;  /* 0x0000007250777223 */ /* 0x0c0fe40000010877 */
[----:B------:R-:W-:Y:S02]  /*6650*/  FFMA.FTZ R58, R80, R81, R112 ;  /* 0x00000051503a7223 */ /* 0x000fe40000010070 */
[-C--:B------:R-:W-:Y:S02]  /*6660*/  FMUL.FTZ R124, R124, -R233.reuse ;  /* 0x800000e97c7c7220 */ /* 0x080fe40000410000 */
[----:B------:R-:W-:Y:S02]  /*6670*/  FFMA.FTZ R80, R125, R233, -R72 ;  /* 0x000000e97d507223 */ /* 0x000fe40000010848 */
[----:B------:R-:W-:-:S02]  /*6680*/  FMUL.FTZ R114, R165, R114 ;  /* 0x00000072a5727220 */ /* 0x000fc40000410000 */
[----:B------:R-:W-:Y:S02]  /*6690*/  FMUL.FTZ R116, R95, R104 ;  /* 0x000000685f747220 */ /* 0x000fe40000410000 */
[----:B------:R-:W-:Y:S01]  /*66a0*/  FFMA.FTZ R125, R125, R234, R124 ;  /* 0x000000ea7d7d7223 */ /* 0x000fe2000001007c */
[----:B------:R3:W-:Y:S01]  /*66b0*/  STS [R77.X4+0x10bc], R114 ;  /* 0x0010bc724d007388 */ /* 0x0007e20000004800 */
[----:B------:R-:W-:Y:S02]  /*66c0*/  FADD.FTZ R235, R235, R80 ;  /* 0x00000050ebeb7221 */ /* 0x000fe40000010000 */
[-C--:B------:R-:W-:Y:S02]  /*66d0*/  FFMA.FTZ R117, R106, -R116.reuse, R79 ;  /* 0x800000746a757223 */ /* 0x080fe4000001004f */
[----:B------:R-:W-:Y:S02]  /*66e0*/  FADD.FTZ R236, -R236, R125 ;  /* 0x0000007decec7221 */ /* 0x000fe40000010100 */
[----:B------:R-:W-:-:S02]  /*66f0*/  FFMA.FTZ R116, R126, -R116, R131 ;  /* 0x800000747e747223 */ /* 0x000fc40000010083 */
[----:B------:R-:W-:Y:S02]  /*6700*/  FMUL.FTZ R123, R95, R235 ;  /* 0x000000eb5f7b7220 */ /* 0x000fe40000410000 */
[----:B---3--:R-:W-:Y:S02]  /*6710*/  FMUL.FTZ R114, R96, R129 ;  /* 0x0000008160727220 */ /* 0x008fe40000410000 */
[C---:B------:R-:W-:Y:S02]  /*6720*/  FMUL.FTZ R71, R209.reuse, R130 ;  /* 0x00000082d1477220 */ /* 0x040fe40000410000 */
[----:B------:R-:W-:Y:S02]  /*6730*/  FMUL.FTZ R209, R209, R150 ;  /* 0x00000096d1d17220 */ /* 0x000fe40000410000 */
[-C--:B------:R-:W-:Y:S02]  /*6740*/  FFMA.FTZ R115, R127, -R114.reuse, R154 ;  /* 0x800000727f737223 */ /* 0x080fe4000001009a */
[----:B------:R-:W-:-:S02]  /*6750*/  FFMA.FTZ R114, R135, -R114, R156 ;  /* 0x8000007287727223 */ /* 0x000fc4000001009c */
[----:B------:R-:W-:Y:S02]  /*6760*/  FMUL.FTZ R121, R95, R236 ;  /* 0x000000ec5f797220 */ /* 0x000fe40000410000 */
[----:B------:R-:W-:Y:S02]  /*6770*/  FMUL.FTZ R122, R96, R233 ;  /* 0x000000e9607a7220 */ /* 0x000fe40000410000 */
[----:B------:R-:W-:Y:S02]  /*6780*/  FMUL.FTZ R80, R116, R123 ;  /* 0x0000007b74507220 */ /* 0x000fe40000410000 */
[C---:B------:R-:W-:Y:S02]  /*6790*/  FFMA.FTZ R71, R78.reuse, R150, R71 ;  /* 0x000000964e477223 */ /* 0x040fe40000010047 */
[----:B------:R-:W-:Y:S01]  /*67a0*/  FFMA.FTZ R72, R78, R130, -R209 ;  /* 0x000000824e487223 */ /* 0x000fe200000108d1 */
[----:B------:R-:W-:Y:S01]  /*67b0*/  IADD3 R209, R102, 0x360, RZ ;  /* 0x0000036066d17810 */ /* 0x000fe20007ffe0ff */
[----:B------:R-:W-:-:S02]  /*67c0*/  FMUL.FTZ R120, R96, R234 ;  /* 0x000000ea60787220 */ /* 0x000fc40000410000 */
[-C--:B------:R-:W-:Y:S02]  /*67d0*/  FMUL.FTZ R78, R116, R121.reuse ;  /* 0x00000079744e7220 */ /* 0x080fe40000410000 */
[C---:B------:R-:W-:Y:S02]  /*67e0*/  FMUL.FTZ R81, R114.reuse, R122 ;  /* 0x0000007a72517220 */ /* 0x040fe40000410000 */
[C---:B------:R-:W-:Y:S02]  /*67f0*/  FFMA.FTZ R80, R117.reuse, R121, -R80 ;  /* 0x0000007975507223 */ /* 0x040fe40000010850 */
[-C--:B------:R-:W-:Y:S02]  /*6800*/  FMUL.FTZ R75, R114, R120.reuse ;  /* 0x00000078724b7220 */ /* 0x080fe40000410000 */
[----:B------:R-:W-:Y:S02]  /*6810*/  FFMA.FTZ R78, R117, R123, R78 ;  /* 0x0000007b754e7223 */ /* 0x000fe4000001004e */
[----:B------:R-:W-:-:S02]  /*6820*/  FFMA.FTZ R81, R115, R120, -R81 ;  /* 0x0000007873517223 */ /* 0x000fc40000010851 */
[----:B------:R-:W-:Y:S02]  /*6830*/  FADD.FTZ R80, RZ, R80 ;  /* 0x00000050ff507221 */ /* 0x000fe40000010000 */
[----:B------:R-:W-:Y:S02]  /*6840*/  FMUL.FTZ R112, R89, R160 ;  /* 0x000000a059707220 */ /* 0x000fe40000410000 */
[----:B------:R-:W-:Y:S02]  /*6850*/  FFMA.FTZ R75, R115, R122, R75 ;  /* 0x0000007a734b7223 */ /* 0x000fe4000001004b */
[----:B------:R-:W-:Y:S02]  /*6860*/  FADD.FTZ R78, RZ, R78 ;  /* 0x0000004eff4e7221 */ /* 0x000fe40000010000 */
[----:B------:R-:W-:Y:S02]  /*6870*/  FADD.FTZ R80, R80, R81 ;  /* 0x0000005150507221 */ /* 0x000fe40000010000 */
[----:B------:R-:W-:-:S02]  /*6880*/  FFMA.FTZ R113, R162, -R112, R187 ;  /* 0x80000070a2717223 */ /* 0x000fc400000100bb */
[C---:B------:R-:W-:Y:S02]  /*6890*/  FMUL.FTZ R81, R89.reuse, R70 ;  /* 0x0000004659517220 */ /* 0x040fe40000410000 */
[----:B------:R-:W-:Y:S02]  /*68a0*/  FADD.FTZ R75, R78, R75 ;  /* 0x0000004b4e4b7221 */ /* 0x000fe40000010000 */
[----:B------:R-:W-:Y:S02]  /*68b0*/  FMUL.FTZ R125, R89, R226 ;  /* 0x000000e2597d7220 */ /* 0x000fe40000410000 */
[----:B------:R-:W-:Y:S02]  /*68c0*/  FFMA.FTZ R112, R152, -R112, R185 ;  /* 0x8000007098707223 */ /* 0x000fe400000100b9 */
[----:B------:R-:W-:Y:S02]  /*68d0*/  FMUL.FTZ R78, R113, R81 ;  /* 0x00000051714e7220 */ /* 0x000fe40000410000 */
[----:B------:R-:W-:-:S02]  /*68e0*/  FMUL.FTZ R110, R93, R138 ;  /* 0x0000008a5d6e7220 */ /* 0x000fc40000410000 */
[-C--:B------:R-:W-:Y:S02]  /*68f0*/  FMUL.FTZ R124, R160, R125.reuse ;  /* 0x0000007da07c7220 */ /* 0x080fe40000410000 */
[-C--:B------:R-:W-:Y:S02]  /*6900*/  FFMA.FTZ R170, R112, R125.reuse, R78 ;  /* 0x0000007d70aa7223 */ /* 0x080fe4000001004e */
        /* <DEDUP_REMOVED lines=8> */
[----:B------:R-:W-:Y:S02]  /*6990*/  FFMA.FTZ R212, R147, R216, R212 ;  /* 0x000000d893d47223 */ /* 0x000fe400000100d4 */
[----:B------:R-:W-:Y:S02]  /*69a0*/  FMUL.FTZ R136, R175, R136 ;  /* 0x00000088af887220 */ /* 0x000fe40000410000 */
[----:B------:R-:W-:-:S02]  /*69b0*/  FFMA.FTZ R107, R137, -R105, R166 ;  /* 0x80000069896b7223 */ /* 0x000fc400000100a6 */
[----:B------:R-:W-:Y:S01]  /*69c0*/  FFMA.FTZ R177, R112, R81, -R78 ;  /* 0x0000005170b17223 */ /* 0x000fe2000001084e */
[----:B------:R4:W-:Y:S01]  /*69d0*/  STS [R77.X4+0x10c8], R136 ;  /* 0x0010c8884d007388 */ /* 0x0009e20000004800 */
[C---:B---3--:R-:W-:Y:S02]  /*69e0*/  FMUL.FTZ R124, R110.reuse, R125 ;  /* 0x0000007d6e7c7220 */ /* 0x048fe40000410000 */
[----:B------:R-:W-:Y:S02]  /*69f0*/  FFMA.FTZ R105, R151, -R105, R168 ;  /* 0x8000006997697223 */ /* 0x000fe400000100a8 */
[----:B------:R-:W-:Y:S02]  /*6a00*/  FMUL.FTZ R78, R110, R133 ;  /* 0x000000856e4e7220 */ /* 0x000fe40000410000 */
[----:B------:R-:W-:Y:S02]  /*6a10*/  FMUL.FTZ R134, R94, R229 ;  /* 0x000000e55e867220 */ /* 0x000fe40000410000 */
[----:B------:R-:W-:-:S02]  /*6a20*/  FFMA.FTZ R35, R52, R146, R35 ;  /* 0x0000009234237223 */ /* 0x000fc40000010023 */
[----:B------:R-:W-:Y:S01]  /*6a30*/  FFMA.FTZ R212, R199, R146, R212 ;  /* 0x00000092c7d47223 */ /* 0x000fe200000100d4 */
[----:B------:R-:W-:Y:S01]  /*6a40*/  IADD3 R199, R102, 0x300, RZ ;  /* 0x0000030066c77810 */ /* 0x000fe20007ffe0ff */
[----:B------:R-:W-:Y:S02]  /*6a50*/  FMUL.FTZ R130, R94, R230 ;  /* 0x000000e65e827220 */ /* 0x000fe40000410000 */
[----:B------:R-:W-:Y:S02]  /*6a60*/  FMUL.FTZ R146, R160, R81 ;  /* 0x00000051a0927220 */ /* 0x000fe40000410000 */
[C---:B------:R-:W-:Y:S02]  /*6a70*/  FFMA.FTZ R81, R111.reuse, R133, -R124 ;  /* 0x000000856f517223 */ /* 0x040fe4000001087c */
[----:B------:R-:W-:Y:S01]  /*6a80*/  FFMA.FTZ R78, R111, R125, R78 ;  /* 0x0000007d6f4e7223 */ /* 0x000fe2000001004e */
[----:B------:R3:W-:Y:S01]  /*6a90*/  STS [R77.X4+0x10b4], R146 ;  /* 0x0010b4924d007388 */ /* 0x0007e20000004800 */
[----:B------:R-:W-:-:S02]  /*6aa0*/  FMUL.FTZ R124, R105, R134 ;  /* 0x00000086697c7220 */ /* 0x000fc40000410000 */
[-C--:B----4-:R-:W-:Y:S02]  /*6ab0*/  FMUL.FTZ R136, R105, R130.reuse ;  /* 0x0000008269887220 */ /* 0x090fe40000410000 */
[----:B------:R-:W-:Y:S02]  /*6ac0*/  FADD.FTZ R75, R75, R78 ;  /* 0x0000004e4b4b7221 */ /* 0x000fe40000010000 */
[----:B------:R-:W-:Y:S02]  /*6ad0*/  FADD.FTZ R80, R80, R81 ;  /* 0x0000005150507221 */ /* 0x000fe40000010000 */
[C---:B------:R-:W-:Y:S02]  /*6ae0*/  FFMA.FTZ R124, R107.reuse, R130, R124 ;  /* 0x000000826b7c7223 */ /* 0x040fe4000001007c */
[----:B------:R-:W-:Y:S02]  /*6af0*/  FFMA.FTZ R81, R107, R134, -R136 ;  /* 0x000000866b517223 */ /* 0x000fe40000010888 */
[----:B------:R-:W-:-:S02]  /*6b00*/  FMUL.FTZ R78, R91, R144 ;  /* 0x000000905b4e7220 */ /* 0x000fc40000410000 */
[----:B------:R-:W-:Y:S02]  /*6b10*/  FADD.FTZ R124, R75, R124 ;  /* 0x0000007c4b7c7221 */ /* 0x000fe40000010000 */
[----:B------:R-:W-:Y:S02]  /*6b20*/  FFMA.FTZ R34, R49, R57, R34 ;  /* 0x0000003931227223 */ /* 0x000fe40000010022 */
[----:B------:R-:W-:Y:S02]  /*6b30*/  FADD.FTZ R136, R80, R81 ;  /* 0x0000005150887221 */ /* 0x000fe40000010000 */
[----:B------:R-:W-:Y:S02]  /*6b40*/  FMUL.FTZ R75, R92, R155 ;  /* 0x0000009b5c4b7220 */ /* 0x000fe40000410000 */
[----:B------:R-:W-:Y:S02]  /*6b50*/  FFMA.FTZ R57, R198, R57, R143 ;  /* 0x00000039c6397223 */ /* 0x000fe4000001008f */
[----:B------:R-:W-:-:S02]  /*6b60*/  FFMA.FTZ R80, R142, -R78, R173 ;  /* 0x8000004e8e507223 */ /* 0x000fc400000100ad */
[C---:B------:R-:W-:Y:S02]  /*6b70*/  FMUL.FTZ R145, R91.reuse, R228 ;  /* 0x000000e45b917220 */ /* 0x040fe40000410000 */
[----:B------:R-:W-:Y:S02]  /*6b80*/  FMUL.FTZ R143, R91, R68 ;  /* 0x000000445b8f7220 */ /* 0x000fe40000410000 */
[----:B------:R-:W-:Y:S02]  /*6b90*/  FFMA.FTZ R81, R148, -R78, R171 ;  /* 0x8000004e94517223 */ /* 0x000fe400000100ab */
[-C--:B------:R-:W-:Y:S02]  /*6ba0*/  FFMA.FTZ R78, R153, -R75.reuse, R178 ;  /* 0x8000004b994e7223 */ /* 0x080fe400000100b2 */
[----:B------:R-:W-:Y:S01]  /*6bb0*/  FFMA.FTZ R147, R147, R158, -R193 ;  /* 0x0000009e93937223 */ /* 0x000fe200000108c1 */
[----:B------:R-:W-:Y:S01]  /*6bc0*/  IADD3 R193, R102, 0x2e0, RZ ;  /* 0x000002e066c17810 */ /* 0x000fe20007ffe0ff */
[----:B------:R-:W-:-:S02]  /*6bd0*/  FFMA.FTZ R75, R157, -R75, R176 ;  /* 0x8000004b9d4b7223 */ /* 0x000fc400000100b0 */
[----:B---3--:R-:W-:Y:S02]  /*6be0*/  FMUL.FTZ R146, R80, R145 ;  /* 0x0000009150927220 */ /* 0x008fe40000410000 */
[----:B------:R-:W-:Y:S02]  /*6bf0*/  FMUL.FTZ R164, R92, R69 ;  /* 0x000000455ca47220 */ /* 0x000fe40000410000 */
[----:B------:R-:W-:Y:S02]  /*6c00*/  FMUL.FTZ R150, R80, R143 ;  /* 0x0000008f50967220 */ /* 0x000fe40000410000 */
[----:B------:R-:W-:Y:S02]  /*6c10*/  FMUL.FTZ R158, R92, R227 ;  /* 0x000000e35c9e7220 */ /* 0x000fe40000410000 */
[----:B------:R-:W-:Y:S01]  /*6c20*/  FFMA.FTZ R56, R159, R225, R56 ;  /* 0x000000e19f387223 */ /* 0x000fe20000010038 */
[----:B------:R-:W-:Y:S01]  /*6c30*/  IADD3 R225, R102, 0x3e0, RZ ;  /* 0x000003e066e17810 */ /* 0x000fe20007ffe0ff */
[----:B------:R-:W-:-:S02]  /*6c40*/  FMUL.FTZ R180, R175, R174 ;  /* 0x000000aeafb47220 */ /* 0x000fc40000410000 */
[----:B------:R-:W-:Y:S02]  /*6c50*/  FFMA.FTZ R159, R81, R143, R146 ;  /* 0x0000008f519f7223 */ /* 0x000fe40000010092 */
[----:B------:R-:W-:Y:S01]  /*6c60*/  FMUL.FTZ R169, R75, R164 ;  /* 0x000000a44ba97220 */ /* 0x000fe20000410000 */
[----:B------:R-:W-:Y:S01]  /*6c70*/  STS [R77.X4+0x10cc], R180 ;  /* 0x0010ccb44d007388 */ /* 0x000fe20000004800 */
[----:B------:R-:W-:Y:S02]  /*6c80*/  FFMA.FTZ R167, R81, R145, -R150 ;  /* 0x0000009151a77223 */ /* 0x000fe40000010896 */
[-C--:B------:R-:W-:Y:S02]  /*6c90*/  FMUL.FTZ R175, R75, R158.reuse ;  /* 0x0000009e4baf7220 */ /* 0x080fe40000410000 */
[----:B------:R-:W-:Y:S01]  /*6ca0*/  FADD.FTZ R124, R124, R159 ;  /* 0x0000009f7c7c7221 */ /* 0x000fe20000010000 */
[----:B------:R-:W-:Y:S01]  /*6cb0*/  IADD3 R159, R102, 0x120, RZ ;  /* 0x00000120669f7810 */ /* 0x000fe20007ffe0ff */
[----:B------:R-:W-:-:S02]  /*6cc0*/  FFMA.FTZ R169, R78, R158, R169 ;  /* 0x0000009e4ea97223 */ /* 0x000fc400000100a9 */
[----:B------:R-:W-:Y:S01]  /*6cd0*/  FADD.FTZ R136, R136, R167 ;  /* 0x000000a788887221 */ /* 0x000fe20000010000 */
[----:B------:R-:W-:Y:S01]  /*6ce0*/  IADD3 R167, R102, 0xe0, RZ ;  /* 0x000000e066a77810 */ /* 0x000fe20007ffe0ff */
[----:B------:R-:W-:Y:S01]  /*6cf0*/  FFMA.FTZ R175, R78, R164, -R175 ;  /* 0x000000a44eaf7223 */ /* 0x000fe200000108af */
[-C--:B------:R-:W-:Y:S01]  /*6d00*/  LEA.HI.SX32 R159, R159, R102.reuse, 0x1b ;  /* 0x000000669f9f7211 */ /* 0x080fe200078fdaff */
[----:B------:R-:W-:Y:S01]  /*6d10*/  FADD.FTZ R169, R124, R169 ;  /* 0x000000a97ca97221 */ /* 0x000fe20000010000 */
[-C--:B------:R-:W-:Y:S01]  /*6d20*/  LEA.HI.SX32 R167, R167, R102.reuse, 0x1b ;  /* 0x00000066a7a77211 */ /* 0x080fe200078fdaff */
[----:B------:R-:W-:Y:S01]  /*6d30*/  FADD.FTZ R136, R136, R175 ;  /* 0x000000af88887221 */ /* 0x000fe20000010000 */
[----:B------:R-:W-:Y:S01]  /*6d40*/  IADD3 R175, R102, 0x40, RZ ;  /* 0x0000004066af7810 */ /* 0x000fe20007ffe0ff */
[----:B------:R-:W-:Y:S02]  /*6d50*/  FADD.FTZ R169, R169, R170 ;  /* 0x000000aaa9a97221 */ /* 0x000fe40000010000 */
[----:B------:R-:W-:Y:S01]  /*6d60*/  FADD.FTZ R146, R136, R177 ;  /* 0x000000b188927221 */ /* 0x000fe20000010000 */
[----:B------:R-:W-:Y:S01]  /*6d70*/  IADD3 R177, R102, 0x20, RZ ;  /* 0x0000002066b17810 */ /* 0x000fe20007ffe0ff */
[----:B------:R-:W-:Y:S01]  /*6d80*/  FADD.FTZ R169, R169, R118 ;  /* 0x00000076a9a97221 */ /* 0x000fe20000010000 */
[-C--:B------:R-:W-:Y:S01]  /*6d90*/  LEA.HI.SX32 R175, R175, R102.reuse, 0x1b ;  /* 0x00000066afaf7211 */ /* 0x080fe200078fdaff */
[----:B------:R-:W-:Y:S01]  /*6da0*/  FADD.FTZ R146, R146, R119 ;  /* 0x0000007792927221 */ /* 0x000fe20000010000 */
[----:B------:R-:W-:Y:S01]  /*6db0*/  IADD3 R119, R102, 0x100, RZ ;  /* 0x0000010066777810 */ /* 0x000fe20007ffe0ff */
[----:B------:R-:W-:Y:S01]  /*6dc0*/  FMUL.FTZ R124, R144, R143 ;  /* 0x0000008f907c7220 */ /* 0x000fe20000410000 */
[----:B------:R-:W-:Y:S01]  /*6dd0*/  IADD3 R143, R102, 0x1e0, RZ ;  /* 0x000001e0668f7810 */ /* 0x000fe20007ffe0ff */
[----:B------:R-:W-:Y:S01]  /*6de0*/  FADD.FTZ R169, R169, R132 ;  /* 0x00000084a9a97221 */ /* 0x000fe20000010000 */
[-C--:B------:R-:W-:Y:S01]  /*6df0*/  LEA.HI.SX32 R177, R177, R102.reuse, 0x1b ;  /* 0x00000066b1b17211 */ /* 0x080fe200078fdaff */
[----:B------:R-:W-:Y:S01]  /*6e00*/  FADD.FTZ R146, R146, R109 ;  /* 0x0000006d92927221 */ /* 0x000fe20000010000 */
[----:B------:R3:W-:Y:S01]  /*6e10*/  STS [R77.X4+0x10a0], R124 ;  /* 0x0010a07c4d007388 */ /* 0x0007e20000004800 */
[----:B------:R-:W-:Y:S01]  /*6e20*/  FMUL.FTZ R73, R184, R201 ;  /* 0x000000c9b8497220 */ /* 0x000fe20000410000 */
[----:B------:R-:W-:Y:S01]  /*6e30*/  IADD3 R109, R102, 0xa0, RZ ;  /* 0x000000a0666d7810 */ /* 0x000fe20007ffe0ff */
[----:B------:R-:W-:Y:S01]  /*6e40*/  FADD.FTZ R87, R146, R87 ;  /* 0x0000005792577221 */ /* 0x000fe20000010000 */
[-C--:B------:R-:W-:Y:S01]  /*6e50*/  LEA.HI.SX32 R143, R143, R102.reuse, 0x1b ;  /* 0x000000668f8f7211 */ /* 0x080fe200078fdaff */
[-C--:B------:R-:W-:Y:S01]  /*6e60*/  FMUL.FTZ R184, R184, R203.reuse ;  /* 0x000000cbb8b87220 */ /* 0x080fe20000410000 */
[-C--:B------:R-:W-:Y:S01]  /*6e70*/  LEA.HI.SX32 R170, R109, R102.reuse, 0x1b ;  /* 0x000000666daa7211 */ /* 0x080fe200078fdaff */
[----:B------:R-:W-:Y:S01]  /*6e80*/  FADD.FTZ R86, R87, R86 ;  /* 0x0000005657567221 */ /* 0x000fe20000010000 */
[----:B------:R-:W-:Y:S01]  /*6e90*/  IADD3 R87, R102, 0x80, RZ ;  /* 0x0000008066577810 */ /* 0x000fe20007ffe0ff */
[----:B------:R-:W-:Y:S01]  /*6ea0*/  FFMA.FTZ R73, R84, R203, R73 ;  /* 0x000000cb54497223 */ /* 0x000fe20000010049 */
[C---:B------:R-:W-:Y:S01]  /*6eb0*/  IADD3 R203, R102.reuse, 0x340, RZ ;  /* 0x0000034066cb7810 */ /* 0x040fe20007ffe0ff */
[----:B---3--:R-:W-:Y:S01]  /*6ec0*/  FADD.FTZ R124, R169, R108 ;  /* 0x0000006ca97c7221 */ /* 0x008fe20000010000 */
[----:B------:R-:W-:Y:S01]  /*6ed0*/  IADD3 R169, R102, 0xc0, RZ ;  /* 0x000000c066a97810 */ /* 0x000fe20007ffe0ff */
[----:B------:R-:W-:Y:S01]  /*6ee0*/  FFMA.FTZ R84, R84, R201, -R184 ;  /* 0x000000c954547223 */ /* 0x000fe200000108b8 */
[----:B------:R-:W-:Y:S01]  /*6ef0*/  IADD3 R201, R102, 0x320, RZ ;  /* 0x0000032066c97810 */ /* 0x000fe20007ffe0ff */
[----:B------:R-:W-:Y:S01]  /*6f00*/  FADD.FTZ R85, R124, R85 ;  /* 0x000000557c557221 */ /* 0x000fe20000010000 */
[-C--:B------:R-:W-:Y:S01]  /*6f10*/  LEA.HI.SX32 R172, R87, R102.reuse, 0x1b ;  /* 0x0000006657ac7211 */ /* 0x080fe200078fdaff */
[----:B------:R-:W-:Y:S01]  /*6f20*/  FADD.FTZ R83, R86, R83 ;  /* 0x0000005356537221 */ /* 0x000fe20000010000 */
[----:B------:R-:W-:Y:S01]  /*6f30*/  LEA.HI.SX32 R169, R169, R102, 0x1b ;  /* 0x00000066a9a97211 */ /* 0x000fe200078fdaff */
[----:B------:R-:W-:Y:S01]  /*6f40*/  FADD.FTZ R74, R85, R74 ;  /* 0x0000004a554a7221 */ /* 0x000fe20000010000 */
[C---:B------:R-:W-:Y:S01]  /*6f50*/  IADD3 R85, R102.reuse, 0x60, RZ ;  /* 0x0000006066557810 */ /* 0x040fe20007ffe0ff */
[----:B------:R-:W-:Y:S01]  /*6f60*/  FMUL.FTZ R222, R189, R218 ;  /* 0x000000dabdde7220 */ /* 0x000fe20000410000 */
[----:B------:R-:W-:Y:S01]  /*6f70*/  IADD3 R189, R102, 0x2a0, RZ ;  /* 0x000002a066bd7810 */ /* 0x000fe20007ffe0ff */
[----:B------:R-:W-:Y:S01]  /*6f80*/  FADD.FTZ R73, R74, R73 ;  /* 0x000000494a497221 */ /* 0x000fe20000010000 */
[----:B------:R-:W-:Y:S01]  /*6f90*/  LEA.HI.SX32 R174, R85, R102, 0x1b ;  /* 0x0000006655ae7211 */ /* 0x000fe200078fdaff */
[----:B------:R-:W-:Y:S01]  /*6fa0*/  FADD.FTZ R74, R83, R84 ;  /* 0x00000054534a7221 */ /* 0x000fe20000010000 */
[----:B------:R-:W-:Y:S01]  /*6fb0*/  STS [R77.X4+0x10dc], R222 ;  /* 0x0010dcde4d007388 */ /* 0x000fe20000004800 */
[C---:B------:R-:W-:Y:S01]  /*6fc0*/  FMUL.FTZ R158, R155.reuse, R158 ;  /* 0x0000009e9b9e7220 */ /* 0x040fe20000410000 */
[----:B------:R-:W-:Y:S01]  /*6fd0*/  LEA.HI.SX32 R83, R102, R102, 0x1b ;  /* 0x0000006666537211 */ /* 0x000fe200078fdaff */
[----:B------:R-:W-:Y:S01]  /*6fe0*/  FMUL.FTZ R164, R155, R164 ;  /* 0x000000a49ba47220 */ /* 0x000fe20000410000 */
[----:B------:R-:W-:Y:S01]  /*6ff0*/  LEA.HI.SX32 R132, R191, R102, 0x1b ;  /* 0x00000066bf847211 */ /* 0x000fe200078fdaff */
[----:B------:R-:W-:Y:S01]  /*7000*/  FMUL.FTZ R136, R144, R145 ;  /* 0x0000009190887220 */ /* 0x000fe20000410000 */
[----:B------:R-:W-:Y:S01]  /*7010*/  STS [R77.X4+0x10a8], R158 ;  /* 0x0010a89e4d007388 */ /* 0x000fe20000004800 */
[C---:B------:R-:W-:Y:S01]  /*7020*/  FMUL.FTZ R130, R149.reuse, R130 ;  /* 0x0000008295827220 */ /* 0x040fe20000410000 */
[----:B------:R-:W-:Y:S01]  /*7030*/  IADD3 R145, R102, 0x1c0, RZ ;  /* 0x000001c066917810 */ /* 0x000fe20007ffe0ff */
[----:B------:R-:W-:Y:S01]  /*7040*/  FMUL.FTZ R134, R149, R134 ;  /* 0x0000008695867220 */ /* 0x000fe20000410000 */
[----:B------:R3:W-:Y:S01]  /*7050*/  STS [R77.X4+0x10ac], R164 ;  /* 0x0010aca44d007388 */ /* 0x0007e20000004800 */
[----:B------:R-:W-:Y:S01]  /*7060*/  FMUL.FTZ R108, R138, R125 ;  /* 0x0000007d8a6c7220 */ /* 0x000fe20000410000 */
[----:B------:R-:W-:Y:S01]  /*7070*/  IADD3 R125, R102, 0x1a0, RZ ;  /* 0x000001a0667d7810 */ /* 0x000fe20007ffe0ff */
[----:B------:R-:W-:Y:S01]  /*7080*/  FMUL.FTZ R118, R138, R133 ;  /* 0x000000858a767220 */ /* 0x000fe20000410000 */
[----:B------:R4:W-:Y:S01]  /*7090*/  STS [R77.X4+0x10a4], R136 ;  /* 0x0010a4884d007388 */ /* 0x0009e20000004800 */
        /* <DEDUP_REMOVED lines=9> */
[----:B------:R-:W-:Y:S01]  /*7130*/  IADD3 R121, R102, 0x140, RZ ;  /* 0x0000014066797810 */ /* 0x000fe20007ffe0ff */
[----:B------:R-:W-:Y:S01]  /*7140*/  FMUL.FTZ R154, R15, R154 ;  /* 0x0000009a0f9a7220 */ /* 0x000fe20000410000 */
[----:B------:R5:W-:Y:S01]  /*7150*/  STS [R77.X4+0x1090], R108 ;  /* 0x0010906c4d007388 */ /* 0x000be20000004800 */
[-C--:B---3--:R-:W-:Y:S01]  /*7160*/  LEA.HI.SX32 R164, R119, R102.reuse, 0x1b ;  /* 0x0000006677a47211 */ /* 0x088fe200078fdaff */
[----:B------:R-:W-:Y:S01]  /*7170*/  FADD.FTZ R21, R196, R21 ;  /* 0x00000015c4157221 */ /* 0x000fe20000010000 */
[-C--:B------:R-:W-:Y:S01]  /*7180*/  LEA.HI.SX32 R158, R121, R102.reuse, 0x1b ;  /* 0x00000066799e7211 */ /* 0x080fe200078fdaff */
[----:B------:R-:W-:Y:S01]  /*7190*/  STS [R77.X4+0x1094], R118 ;  /* 0x001094764d007388 */ /* 0x000fe20000004800 */
[-C--:B------:R-:W-:Y:S01]  /*71a0*/  LEA.HI.SX32 R150, R123, R102.reuse, 0x1b ;  /* 0x000000667b967211 */ /* 0x080fe200078fdaff */
[----:B------:R-:W-:Y:S01]  /*71b0*/  FADD.FTZ R19, R212, R19 ;  /* 0x00000013d4137221 */ /* 0x000fe20000010000 */
[-C--:B------:R-:W-:Y:S01]  /*71c0*/  LEA.HI.SX32 R146, R125, R102.reuse, 0x1b ;  /* 0x000000667d927211 */ /* 0x080fe200078fdaff */
[----:B------:R-:W-:Y:S01]  /*71d0*/  STS [R77.X4+0x1088], R122 ;  /* 0x0010887a4d007388 */ /* 0x000fe20000004800 */
[-C--:B----4-:R-:W-:Y:S01]  /*71e0*/  LEA.HI.SX32 R136, R133, R102.reuse, 0x1b ;  /* 0x0000006685887211 */ /* 0x090fe200078fdaff */
[----:B-----5:R-:W-:Y:S01]  /*71f0*/  FADD.FTZ R108, R74, R147 ;  /* 0x000000934a6c7221 */ /* 0x020fe20000010000 */
[----:B------:R-:W-:Y:S01]  /*7200*/  IADD3 R147, R102, 0x180, RZ ;  /* 0x0000018066937810 */ /* 0x000fe20007ffe0ff */
[----:B------:R-:W-:Y:S01]  /*7210*/  STS [R77.X4+0x108c], R120 ;  /* 0x00108c784d007388 */ /* 0x000fe20000004800 */
[----:B------:R-:W-:Y:S01]  /*7220*/  FADD.FTZ R74, R206, R141 ;  /* 0x0000008dce4a7221 */ /* 0x000fe20000010000 */
[----:B------:R-:W-:Y:S01]  /*7230*/  IADD3 R141, R102, 0x220, RZ ;  /* 0x00000220668d7810 */ /* 0x000fe20007ffe0ff */
[----:B------:R-:W-:Y:S01]  /*7240*/  FADD.FTZ R73, R108, R139 ;  /* 0x0000008b6c497221 */ /* 0x000fe20000010000 */
[----:B------:R3:W-:Y:S01]  /*7250*/  STS [R77.X4+0x1080], R84 ;  /* 0x001080544d007388 */ /* 0x0007e20000004800 */
[----:B------:R-:W-:Y:S01]  /*7260*/  IADD3 R139, R102, 0x240, RZ ;  /* 0x00000240668b7810 */ /* 0x000fe20007ffe0ff */
[C---:B------:R-:W-:Y:S01]  /*7270*/  FMUL.FTZ R108, R16.reuse, R79 ;  /* 0x0000004f106c7220 */ /* 0x040fe20000410000 */
[-C--:B------:R-:W-:Y:S01]  /*7280*/  LEA.HI.SX32 R147, R147, R102.reuse, 0x1b ;  /* 0x0000006693937211 */ /* 0x080fe200078fdaff */
[----:B------:R4:W-:Y:S01]  /*7290*/  STS [R77.X4+0x1084], R86 ;  /* 0x001084564d007388 */ /* 0x0009e20000004800 */
[----:B------:R-:W-:Y:S01]  /*72a0*/  LEA.HI.SX32 R145, R145, R102, 0x1b ;  /* 0x0000006691917211 */ /* 0x000fe200078fdaff */
[----:B------:R-:W-:Y:S01]  /*72b0*/  FFMA.FTZ R156, -R15, R156, -RZ ;  /* 0x0000009c0f9c7223 */ /* 0x000fe200000109ff */
[-C--:B------:R-:W-:Y:S01]  /*72c0*/  LEA.HI.SX32 R141, R141, R102.reuse, 0x1b ;  /* 0x000000668d8d7211 */ /* 0x080fe200078fdaff */
[----:B------:R-:W-:Y:S01]  /*72d0*/  BAR.SYNC.DEFER_BLOCKING 0x0 ;  /* 0x0000000000007b1d */ /* 0x000fe20000010000 */
[-C--:B------:R-:W-:Y:S01]  /*72e0*/  LEA.HI.SX32 R139, R139, R102.reuse, 0x1b ;  /* 0x000000668b8b7211 */ /* 0x080fe200078fdaff */
[----:B---3--:R-:W-:Y:S01]  /*72f0*/  FFMA.FTZ R84, -R16, R131, -RZ ;  /* 0x0000008310547223 */ /* 0x008fe200000109ff */
[-C--:B------:R-:W-:Y:S01]  /*7300*/  LEA.HI.SX32 R134, R179, R102.reuse, 0x1b ;  /* 0x00000066b3867211 */ /* 0x080fe200078fdaff */
[C---:B------:R-:W-:Y:S01]  /*7310*/  FMUL.FTZ R218, R14.reuse, R161 ;  /* 0x000000a10eda7220 */ /* 0x040fe20000410000 */
[-C--:B------:R-:W-:Y:S01]  /*7320*/  LEA.HI.SX32 R133, R189, R102.reuse, 0x1b ;  /* 0x00000066bd857211 */ /* 0x080fe200078fdaff */
[----:B----4-:R-:W-:Y:S01]  /*7330*/  FFMA.FTZ R86, -R14, R163, -RZ ;  /* 0x000000a30e567223 */ /* 0x010fe200000109ff */
[----:B------:R-:W-:Y:S01]  /*7340*/  LEA.HI.SX32 R130, R193, R102, 0x1b ;  /* 0x00000066c1827211 */ /* 0x000fe200078fdaff */
[----:B------:R-:W-:Y:S01]  /*7350*/  FMUL.FTZ R161, R162, R70 ;  /* 0x00000046a2a17220 */ /* 0x000fe20000410000 */
[----:B------:R-:W-:Y:S01]  /*7360*/  LEA.HI.SX32 R125, R199, R102, 0x1b ;  /* 0x00000066c77d7211 */ /* 0x000fe200078fdaff */
[----:B------:R-:W-:Y:S01]  /*7370*/  FMUL.FTZ R166, R13, R166 ;  /* 0x000000a60da67220 */ /* 0x000fe20000410000 */
[----:B------:R-:W-:Y:S01]  /*7380*/  LEA.HI.SX32 R124, R201, R102, 0x1b ;  /* 0x00000066c97c7211 */ /* 0x000fe200078fdaff */
[----:B------:R-:W-:Y:S01]  /*7390*/  FFMA.FTZ R168, -R13, R168, -RZ ;  /* 0x000000a80da87223 */ /* 0x000fe200000109ff */
[-C--:B------:R-:W-:Y:S01]  /*73a0*/  LEA.HI.SX32 R123, R203, R102.reuse, 0x1b ;  /* 0x00000066cb7b7211 */ /* 0x080fe200078fdaff */
[----:B------:R-:W-:Y:S01]  /*73b0*/  FMUL.FTZ R220, R12, R171 ;  /* 0x000000ab0cdc7220 */ /* 0x000fe20000410000 */
        /* <DEDUP_REMOVED lines=9> */
[----:B------:R-:W3:Y:S01]  /*7450*/  LDS R216, [R83.X4+0x1080] ;  /* 0x0010800053d87984 */ /* 0x000ee20000004800 */
[----:B------:R-:W-:Y:S01]  /*7460*/  MOV R85, UR34 ;  /* 0x0000002200557c02 */ /* 0x000fe20008000f00 */
[----:B------:R-:W-:-:S02]  /*7470*/  FMUL.FTZ R186, R7, R186 ;  /* 0x000000ba07ba7220 */ /* 0x000fc40000410000 */
[----:B------:R-:W4:Y:S01]  /*7480*/  LDS R79, [R177.X4+0x1100] ;  /* 0x00110000b14f7984 */ /* 0x000f220000004800 */
[----:B------:R-:W-:Y:S02]  /*7490*/  FFMA.FTZ R188, -R7, R188, -RZ ;  /* 0x000000bc07bc7223 */ /* 0x000fe400000109ff */
[C---:B------:R-:W-:Y:S01]  /*74a0*/  FMUL.FTZ R202, R5.reuse, R202 ;  /* 0x000000ca05ca7220 */ /* 0x040fe20000410000 */
[----:B------:R-:W2:Y:S01]  /*74b0*/  LDS R131, [R175.X4+0x1180] ;  /* 0x00118000af837984 */ /* 0x000ea20000004800 */
[----:B------:R-:W-:Y:S02]  /*74c0*/  FFMA.FTZ R204, -R5, R204, -RZ ;  /* 0x000000cc05cc7223 */ /* 0x000fe400000109ff */
[C---:B------:R-:W-:Y:S01]  /*74d0*/  FMUL.FTZ R208, R3.reuse, R208 ;  /* 0x000000d003d07220 */ /* 0x040fe20000410000 */
[----:B------:R-:W1:Y:S01]  /*74e0*/  LDS R179, [R174.X4+0x1200] ;  /* 0x00120000aeb37984 */ /* 0x000e620000004800 */
[----:B------:R-:W-:Y:S02]  /*74f0*/  FFMA.FTZ R210, -R3, R210, -RZ ;  /* 0x000000d203d27223 */ /* 0x000fe400000109ff */
[C---:B------:R-:W-:Y:S01]  /*7500*/  FMUL.FTZ R214, R0.reuse, R214 ;  /* 0x000000d600d67220 */ /* 0x040fe20000410000 */
        /* <DEDUP_REMOVED lines=18> */
[----:B-1----:R-:W1:Y:S04]  /*7630*/  LDS R245, [R136.X4+0x1a00] ;  /* 0x001a000088f57984 */ /* 0x002e680000004800 */
[----:B--2---:R-:W2:Y:S04]  /*7640*/  LDS R247, [R134.X4+0x1a80] ;  /* 0x001a800086f77984 */ /* 0x004ea80000004800 */
[----:B0-----:R-:W0:Y:S04]  /*7650*/  LDS R249, [R133.X4+0x1b00] ;  /* 0x001b000085f97984 */ /* 0x001e280000004800 */
        /* <DEDUP_REMOVED lines=19> */
[----:B------:R-:W-:Y:S02]  /*7790*/  FMUL.FTZ R173, R70, UR40 ;  /* 0x0000002846ad7c20 */ /* 0x000fe40008410000 */
[----:B-----5:R-:W-:Y:S01]  /*77a0*/  FFMA.FTZ R86, -R8, R183, -RZ ;  /* 0x000000b708567223 */ /* 0x020fe200000109ff */
[----:B------:R5:W-:Y:S01]  /*77b0*/  STS [R77.X4+0x2124], R84 ;  /* 0x002124544d007388 */ /* 0x000be20000004800 */
[----:B------:R-:W-:Y:S02]  /*77c0*/  FMUL.FTZ R183, R68, UR40 ;  /* 0x0000002844b77c20 */ /* 0x000fe40008410000 */
[----:B-1----:R-:W-:Y:S01]  /*77d0*/  FMUL.FTZ R154, R4, R205 ;  /* 0x000000cd049a7220 */ /* 0x002fe20000410000 */
[----:B------:R1:W-:Y:S01]  /*77e0*/  STS [R77.X4+0x210c], R156 ;  /* 0x00210c9c4d007388 */ /* 0x0003e20000004800 */
[----:B------:R-:W-:Y:S02]  /*77f0*/  FFMA.FTZ R173, R226, UR39, R173 ;  /* 0x00000027e2ad7c23 */ /* 0x000fe400080100ad */
[----:B--2---:R-:W-:Y:S01]  /*7800*/  FMUL.FTZ R108, R6, R195 ;  /* 0x000000c3066c7220 */ /* 0x004fe20000410000 */
[----:B------:R2:W-:Y:S01]  /*7810*/  STS [R77.X4+0x2160], R154 ;  /* 0x0021609a4d007388 */ /* 0x0005e20000004800 */
[----:B------:R-:W-:-:S02]  /*7820*/  FFMA.FTZ R183, R228, UR39, -R183 ;  /* 0x00000027e4b77c23 */ /* 0x000fc400080108b7 */
[----:B-----5:R-:W-:Y:S01]  /*7830*/  FFMA.FTZ R84, -R6, R197, -RZ ;  /* 0x000000c506547223 */ /* 0x020fe200000109ff */
[----:B------:R5:W-:Y:S01]  /*7840*/  STS [R77.X4+0x2144], R86 ;  /* 0x002144564d007388 */ /* 0x000be20000004800 */
[----:B-1----:R-:W-:-:S03]  /*7850*/  FMUL.FTZ R156, R8, R181 ;  /* 0x000000b5089c7220 */ /* 0x002fc60000410000 */
[----:B------:R1:W-:Y:S01]  /*7860*/  STS [R77.X4+0x2150], R108 ;  /* 0x0021506c4d007388 */ /* 0x0003e20000004800 */
[----:B--2---:R-:W-:Y:S01]  /*7870*/  LEA R154, R85, -R102, 0x1 ;  /* 0x80000066559a7211 */ /* 0x004fe200078e08ff */
[----:B------:R-:W-:Y:S02]  /*7880*/  FMUL.FTZ R85, R226, UR40 ;  /* 0x00000028e2557c20 */ /* 0x000fe40008410000 */
[----:B------:R2:W-:Y:S01]  /*7890*/  STS [R77.X4+0x2154], R84 ;  /* 0x002154544d007388 */ /* 0x0005e20000004800 */
[----:B-----5:R-:W-:Y:S01]  /*78a0*/  FFMA.FTZ R86, -R4, R207, -RZ ;  /* 0x000000cf04567223 */ /* 0x020fe200000109ff */
[----:B------:R-:W-:Y:S01]  /*78b0*/  ISETP.GE.AND P0, PT, R154, 0x1, PT ;  /* 0x000000019a00780c */ /* 0x000fe20003f06270 */
[----:B------:R-:W-:Y:S01]  /*78c0*/  FFMA.FTZ R162, R70, UR39, -R85 ;  /* 0x0000002746a27c23 */ /* 0x000fe20008010855 */
[----:B------:R-:W-:Y:S01]  /*78d0*/  STS [R77.X4+0x2110], R218 ;  /* 0x002110da4d007388 */ /* 0x000fe20000004800 */
[C---:B-1----:R-:W-:Y:S02]  /*78e0*/  FMUL.FTZ R108, R2.reuse, R211 ;  /* 0x000000d3026c7220 */ /* 0x042fe40000410000 */
[----:B------:R-:W-:Y:S01]  /*78f0*/  FMUL.FTZ R70, R69, UR40 ;  /* 0x0000002845467c20 */ /* 0x000fe20008410000 */
[----:B------:R-:W-:Y:S01]  /*7900*/  STS [R77.X4+0x2118], R166 ;  /* 0x002118a64d007388 */ /* 0x000fe20000004800 */
[----:B--2---:R-:W-:-:S02]  /*7910*/  FFMA.FTZ R84, -R2, R213, -RZ ;  /* 0x000000d502547223 */ /* 0x004fc400000109ff */
[----:B------:R-:W-:Y:S01]  /*7920*/  FFMA.FTZ R181, R227, UR39, R70 ;  /* 0x00000027e3b57c23 */ /* 0x000fe20008010046 */
[----:B------:R-:W-:Y:S01]  /*7930*/  STS [R77.X4+0x211c], R168 ;  /* 0x00211ca84d007388 */ /* 0x000fe20000004800 */
[----:B------:R-:W-:Y:S02]  /*7940*/  FMUL.FTZ R85, R228, UR40 ;  /* 0x00000028e4557c20 */ /* 0x000fe40008410000 */
[----:B------:R-:W-:Y:S01]  /*7950*/  FMUL.FTZ R70, R232, UR40 ;  /* 0x00000028e8467c20 */ /* 0x000fe20008410000 */
[----:B------:R-:W-:Y:S03]  /*7960*/  STS [R77.X4+0x2120], R220 ;  /* 0x002120dc4d007388 */ /* 0x000fe60000004800 */
[----:B------:R-:W-:Y:S01]  /*7970*/  FFMA.FTZ R171, R231, UR39, -R70 ;  /* 0x00000027e7ab7c23 */ /* 0x000fe20008010846 */
[----:B------:R1:W-:Y:S01]  /*7980*/  STS [R77.X4+0x2128], R178 ;  /* 0x002128b24d007388 */ /* 0x0003e20000004800 */
[----:B------:R-:W-:-:S03]  /*7990*/  FMUL.FTZ R70, R236, UR40 ;  /* 0x00000028ec467c20 */ /* 0x000fc60008410000 */
[----:B------:R2:W-:Y:S01]  /*79a0*/  STS [R77.X4+0x212c], R176 ;  /* 0x00212cb04d007388 */ /* 0x0005e20000004800 */
[----:B------:R-:W-:-:S03]  /*79b0*/  FFMA.FTZ R70, R235, UR39, R70 ;  /* 0x00000027eb467c23 */ /* 0x000fc60008010046 */
[----:B------:R-:W-:Y:S01]  /*79c0*/  STS [R77.X4+0x2138], R192 ;  /* 0x002138c04d007388 */ /* 0x000fe20000004800 */
[----:B-1----:R-:W-:-:S03]  /*79d0*/  FFMA.FTZ R178, R68, UR39, R85 ;  /* 0x0000002744b27c23 */ /* 0x002fc60008010055 */
[----:B------:R-:W-:Y:S01]  /*79e0*/  STS [R77.X4+0x213c], R190 ;  /* 0x00213cbe4d007388 */ /* 0x000fe20000004800 */
[C---:B------:R-:W-:Y:S02]  /*79f0*/  FMUL.FTZ R85, R229.reuse, UR40 ;  /* 0x00000028e5557c20 */ /* 0x040fe40008410000 */
[C---:B--2---:R-:W-:Y:S01]  /*7a00*/  FMUL.FTZ R176, R230.reuse, UR40 ;  /* 0x00000028e6b07c20 */ /* 0x044fe20008410000 */
[----:B------:R1:W-:Y:S01]  /*7a10*/  STS [R77.X4+0x2140], R156 ;  /* 0x0021409c4d007388 */ /* 0x0003e20000004800 */
[----:B------:R-:W-:Y:S02]  /*7a20*/  FFMA.FTZ R168, R230, UR39, R85 ;  /* 0x00000027e6a87c23 */ /* 0x000fe40008010055 */
[----:B------:R-:W-:Y:S01]  /*7a30*/  FFMA.FTZ R176, R229, UR39, -R176 ;  /* 0x00000027e5b07c23 */ /* 0x000fe200080108b0 */
[----:B------:R2:W-:Y:S04]  /*7a40*/  STS [R77.X4+0x2148], R186 ;  /* 0x002148ba4d007388 */ /* 0x0005e80000004800 */
[----:B------:R-:W-:Y:S01]  /*7a50*/  STS [R77.X4+0x214c], R188 ;  /* 0x00214cbc4d007388 */ /* 0x000fe20000004800 */
[----:B-1----:R-:W-:-:S03]  /*7a60*/  FMUL.FTZ R156, R234, UR40 ;  /* 0x00000028ea9c7c20 */ /* 0x002fc60008410000 */
[----:B------:R-:W-:Y:S01]  /*7a70*/  STS [R77.X4+0x2158], R202 ;  /* 0x002158ca4d007388 */ /* 0x000fe20000004800 */
[----:B--2---:R-:W-:-:S03]  /*7a80*/  FMUL.FTZ R186, R227, UR40 ;  /* 0x00000028e3ba7c20 */ /* 0x004fc60008410000 */
[----:B------:R-:W-:Y:S01]  /*7a90*/  STS [R77.X4+0x215c], R204 ;  /* 0x00215ccc4d007388 */ /* 0x000fe20000004800 */
[----:B------:R-:W-:Y:S02]  /*7aa0*/  FFMA.FTZ R156, R233, UR39, R156 ;  /* 0x00000027e99c7c23 */ /* 0x000fe4000801009c */
[----:B------:R-:W-:Y:S01]  /*7ab0*/  FFMA.FTZ R186, R69, UR39, -R186 ;  /* 0x0000002745ba7c23 */ /* 0x000fe200080108ba */
[----:B------:R-:W-:Y:S04]  /*7ac0*/  STS [R77.X4+0x2164], R86 ;  /* 0x002164564d007388 */ /* 0x000fe80000004800 */
[----:B------:R-:W-:Y:S04]  /*7ad0*/  STS [R77.X4+0x2168], R208 ;  /* 0x002168d04d007388 */ /* 0x000fe80000004800 */
[----:B------:R-:W-:Y:S04]  /*7ae0*/  STS [R77.X4+0x216c], R210 ;  /* 0x00216cd24d007388 */ /* 0x000fe80000004800 */
[----:B------:R-:W-:Y:S04]  /*7af0*/  STS [R77.X4+0x2170], R108 ;  /* 0x0021706c4d007388 */ /* 0x000fe80000004800 */
        /* <DEDUP_REMOVED lines=9> */
[----:B0--34-:R-:W-:Y:S01]  /*7b90*/  ULDC.64 UR36, c[0x0][0x2b8] ;  /* 0x0000ae0000247ab9 */ /* 0x019fe20000000a00 */
[----:B------:R0:W1:Y:S01]  /*7ba0*/  LDS R185, [R83.X4+0x2100] ;  /* 0x0021000053b97984 */ /* 0x0000620000004800 */
[----:B------:R-:W-:Y:S01]  /*7bb0*/  USHF.R.U64 UR44, UR36, 0x1, UR37 ;  /* 0x00000001242c7899 */ /* 0x000fe20008001225 */
[----:B------:R-:W-:Y:S01]  /*7bc0*/  MOV R87, UR7 ;  /* 0x0000000700577c02 */ /* 0x000fe20008000f00 */
[----:B------:R-:W-:-:S02]  /*7bd0*/  USHF.R.U32.HI UR49, URZ, 0x1, UR37 ;  /* 0x000000013f317899 */ /* 0x000fc40008011625 */
[----:B------:R-:W-:Y:S02]  /*7be0*/  ULDC.64 UR34, c[0x0][0x298] ;  /* 0x0000a60000227ab9 */ /* 0x000fe40000000a00 */
[----:B------:R-:W-:Y:S01]  /*7bf0*/  ULDC.64 UR36, c[0x0][0x2a0] ;  /* 0x0000a80000247ab9 */ /* 0x000fe20000000a00 */
[----:B0-----:R-:W-:Y:S01]  /*7c00*/  MOV R83, UR7 ;  /* 0x0000000700537c02 */ /* 0x001fe20008000f00 */
[----:B------:R-:W-:Y:S02]  /*7c10*/  UIMAD UR38, UR15, UR36, URZ ;  /* 0x000000240f2672a4 */ /* 0x000fe4000f8e023f */
[----:B------:R-:W-:Y:S02]  /*7c20*/  USHF.R.U64 UR45, UR34, 0x1, UR35 ;  /* 0x00000001222d7899 */ /* 0x000fe40008001223 */
[----:B------:R-:W-:Y:S02]  /*7c30*/  USHF.R.U32.HI UR48, URZ, 0x1, UR35 ;  /* 0x000000013f307899 */ /* 0x000fe40008011623 */
[----:B------:R-:W-:-:S02]  /*7c40*/  UIMAD UR50, UR14, UR37, UR38 ;  /* 0x000000250e3272a4 */ /* 0x000fc4000f8e0226 */
[----:B------:R-:W-:Y:S02]  /*7c50*/  ULDC.64 UR34, c[0x0][0x2b0] ;  /* 0x0000ac0000227ab9 */ /* 0x000fe40000000a00 */
[----:B------:R-:W-:Y:S02]  /*7c60*/  UIMAD UR34, UR43, UR34, URZ ;  /* 0x000000222b2272a4 */ /* 0x000fe4000f8e023f */
[----:B------:R-:W-:Y:S02]  /*7c70*/  ULDC.64 UR38, c[0x0][0x2c0] ;  /* 0x0000b00000267ab9 */ /* 0x000fe40000000a00 */
[----:B------:R-:W-:Y:S02]  /*7c80*/  UIMAD UR51, UR15, UR38, URZ ;  /* 0x000000260f3372a4 */ /* 0x000fe4000f8e023f */
[----:B------:R-:W-:Y:S02]  /*7c90*/  ULEA UR52, UR16, 0xfffffc00, 0xa ;  /* 0xfffffc0010347891 */ /* 0x000fe4000f8e503f */
[----:B------:R-:W-:-:S02]  /*7ca0*/  UIMAD UR46, UR7, UR35, UR34 ;  /* 0x00000023072e72a4 */ /* 0x000fc4000f8e0222 */
[----:B------:R-:W-:Y:S02]  /*7cb0*/  UIMAD.WIDE.U32 UR34, UR14, UR36, URZ ;  /* 0x000000240e2272a5 */ /* 0x000fe4000f8e003f */
[----:B------:R-:W-:Y:S01]  /*7cc0*/  UIMAD.WIDE.U32 UR40, UR14, UR38, URZ ;  /* 0x000000260e2872a5 */ /* 0x000fe2000f8e003f */
[----:B------:R-:W-:Y:S01]  /*7cd0*/  IADD3 R84, P0, R102, UR52, RZ ;  /* 0x0000003466547c10 */ /* 0x000fe2000ff1e0ff */
[----:B------:R-:W-:Y:S01]  /*7ce0*/  ULDC.64 UR36, c[0x0][0x2d0] ;  /* 0x0000b40000247ab9 */ /* 0x000fe20000000a00 */
[----:B------:R-:W-:Y:S01]  /*7cf0*/  MOV R82, UR52 ;  /* 0x0000003400527c02 */ /* 0x000fe20008000f00 */
[----:B------:R-:W-:Y:S02]  /*7d00*/  UIMAD UR51, UR14, UR39, UR51 ;  /* 0x000000270e3372a4 */ /* 0x000fe4000f8e0233 */
[----:B------:R-:W-:Y:S01]  /*7d10*/  UIMAD UR36, UR43, UR36, URZ ;  /* 0x000000242b2472a4 */ /* 0x000fe2000f8e023f */
[----:B------:R-:W-:Y:S01]  /*7d20*/  LEA.HI.X.SX32 R85, R82, RZ, 0x1, P0 ;  /* 0x000000ff52557211 */ /* 0x000fe200000f0eff */
[----:B------:R-:W-:-:S02]  /*7d30*/  UIMAD UR48, UR48, UR12, URZ ;  /* 0x0000000c303072a4 */ /* 0x000fc4000f8e023f */
[----:B------:R-:W-:Y:S02]  /*7d40*/  UIADD3 UR35, UR35, UR50, URZ ;  /* 0x0000003223237290 */ /* 0x000fe4000fffe03f */
[----:B------:R-:W-:Y:S01]  /*7d50*/  UIMAD UR49, UR49, UR12, URZ ;  /* 0x0000000c313172a4 */ /* 0x000fe2000f8e023f */
[--C-:B------:R-:W-:Y:S01]  /*7d60*/  IMAD.WIDE.U32 R82, R83, c[0x0][0x2b0], R84.reuse ;  /* 0x0000ac0053527a25 */ /* 0x100fe200078e0054 */
        /* <DEDUP_REMOVED lines=23> */
.L_x_10662:
[----:B0--34-:R-:W-:Y:S05]  /*7ee0*/  BSYNC B0 ;  /* 0x0000000000007941 */ /* 0x019fea0003800000 */
.L_x_10661:
        /* <DEDUP_REMOVED lines=20> */
[----:B------:R-:W-:-:S02]  /*8030*/  UIMAD UR44, UR15, UR36, URZ ;  /* 0x000000240f2c72a4 */ /* 0x000fc4000f8e023f */
[----:B------:R-:W-:Y:S02]  /*8040*/  UIADD3 UR39, UR43, UR39, URZ ;  /* 0x000000272b277290 */ /* 0x000fe4000fffe03f */
[----:B------:R-:W-:Y:S02]  /*8050*/  UIADD3 UR41, UR46, UR41, URZ ;  /* 0x000000292e297290 */ /* 0x000fe4000fffe03f */
[----:B------:R-:W-:Y:S02]  /*8060*/  ULDC.64 UR34, c[0x0][0x2c0] ;  /* 0x0000b00000227ab9 */ /* 0x000fe40000000a00 */
[----:B------:R-:W-:Y:S02]  /*8070*/  UIMAD UR44, UR14, UR37, UR44 ;  /* 0x000000250e2c72a4 */ /* 0x000fe4000f8e022c */
[----:B------:R-:W-:Y:S02]  /*8080*/  UIMAD UR43, UR15, UR34, URZ ;  /* 0x000000220f2b72a4 */ /* 0x000fe4000f8e023f */
[----:B------:R-:W-:-:S02]  /*8090*/  UIMAD.WIDE.U32 UR36, UR14, UR36, UR38 ;  /* 0x000000240e2472a5 */ /* 0x000fc4000f8e0026 */
[----:B------:R-:W-:Y:S02]  /*80a0*/  UIMAD.WIDE.U32 UR40, UR14, UR34, UR40 ;  /* 0x000000220e2872a5 */ /* 0x000fe4000f8e0028 */
[----:B------:R-:W-:Y:S02]  /*80b0*/  ULDC.64 UR38, c[0x0][0x320] ;  /* 0x0000c80000267ab9 */ /* 0x000fe40000000a00 */
[----:B------:R-:W-:Y:S02]  /*80c0*/  UIMAD UR45, UR14, UR35, UR43 ;  /* 0x000000230e2d72a4 */ /* 0x000fe4000f8e022b */
[----:B------:R-:W-:Y:S02]  /*80d0*/  UIADD3 UR44, UR44, UR37, URZ ;  /* 0x000000252c2c7290 */ /* 0x000fe4000fffe03f */
[----:B------:R-:W-:Y:S02]  /*80e0*/  ULDC.64 UR34, c[0x0][0x318] ;  /* 0x0000c60000227ab9 */ /* 0x000fe40000000a00 */
[----:B------:R-:W-:-:S02]  /*80f0*/  ULEA UR37, UP1, UR40, UR38, 0x3 ;  /* 0x0000002628257291 */ /* 0x000fc4000f82183f */
        /* <DEDUP_REMOVED lines=27> */
[----:B------:R-:W-:-:S04]  /*82b0*/  IADD3 R85, R85, UR34, RZ ;  /* 0x0000002255557c10 */ /* 0x000fc8000fffe0ff */
[----:B------:R-:W-:Y:S01]  /*82c0*/  IADD3 R83, R83, UR36, RZ ;  /* 0x0000002453537c10 */ /* 0x000fe2000fffe0ff */
[----:B------:R-:W-:Y:S05]  /*82d0*/  @!P0 BRA `(.L_x_10664) ;  /* 0x0000002000008947 */ /* 0x000fea0003800000 */
[----:B0-----:R0:W-:Y:S04]  /*82e0*/  RED.E.ADD.F32.FTZ.RN.STRONG.GPU [R84.64+-0xf80], R79 ;  /* 0xfff0804f5400798e */ /* 0x0011e8000c10e79a */
[----:B------:R0:W-:Y:S02]  /*82f0*/  RED.E.ADD.F32.FTZ.RN.STRONG.GPU [R82.64+-0xf80], R177 ;  /* 0xfff080b15200798e */ /* 0x0001e4000c10e79a */
.L_x_10664:
[----:B0-----:R-:W-:Y:S05]  /*8300*/  BSYNC B0 ;  /* 0x0000000000007941 */ /* 0x001fea0003800000 */
.L_x_10663:
[----:B------:R-:W0:Y:S01]  /*8310*/  LDS R175, [R175.X4+0x2200] ;  /* 0x00220000afaf7984 */ /* 0x000e220000004800 */
[----:B------:R-:W-:Y:S01]  /*8320*/  BSSY B0, `(.L_x_10665) ;  /* 0x0000004000007945 */ /* 0x000fe20003800000 */
[----:B------:R-:W-:Y:S05]  /*8330*/  @!P1 BRA `(.L_x_10666) ;  /* 0x0000002000009947 */ /* 0x000fea0003800000 */
[----:B------:R1:W-:Y:S04]  /*8340*/  RED.E.ADD.F32.FTZ.RN.STRONG.GPU [R84.64+-0xf00], R131 ;  /* 0xfff100835400798e */ /* 0x0003e8000c10e79a */
[----:B0-----:R1:W-:Y:S02]  /*8350*/  RED.E.ADD.F32.FTZ.RN.STRONG.GPU [R82.64+-0xf00], R175 ;  /* 0xfff100af5200798e */ /* 0x0013e4000c10e79a */
.L_x_10666:
[----:B------:R-:W-:Y:S05]  /*8360*/  BSYNC B0 ;  /* 0x0000000000007941 */ /* 0x000fea0003800000 */
.L_x_10665:
[----:B------:R2:W3:Y:S01]  /*8370*/  LDS R73, [R174.X4+0x2280] ;  /* 0x00228000ae497984 */ /* 0x0004e20000004800 */
[----:B------:R-:W-:Y:S01]  /*8380*/  BSSY B0, `(.L_x_10667) ;  /* 0x0000004000007945 */ /* 0x000fe20003800000 */
[----:B------:R-:W-:Y:S05]  /*8390*/  @!P2 BRA `(.L_x_10668) ;  /* 0x000000200000a947 */ /* 0x000fea0003800000 */
[----:B------:R4:W-:Y:S04]  /*83a0*/  RED.E.ADD.F32.FTZ.RN.STRONG.GPU [R84.64+-0xe80], R179 ;  /* 0xfff180b35400798e */ /* 0x0009e8000c10e79a */
[----:B---3--:R4:W-:Y:S02]  /*83b0*/  RED.E.ADD.F32.FTZ.RN.STRONG.GPU [R82.64+-0xe80], R73 ;  /* 0xfff180495200798e */ /* 0x0089e4000c10e79a */
.L_x_10668:
[----:B------:R-:W-:Y:S05]  /*83c0*/  BSYNC B0 ;  /* 0x0000000000007941 */ /* 0x000fea0003800000 */
.L_x_10667:
        /* <DEDUP_REMOVED lines=12> */
.L_x_10670:
[----:B---3--:R-:W-:Y:S05]  /*8490*/  BSYNC B0 ;  /* 0x0000000000007941 */ /* 0x008fea0003800000 */
.L_x_10669:
[----:B----4-:R3:W4:Y:S01]  /*84a0*/  LDS R73, [R170.X4+0x2380] ;  /* 0x00238000aa497984 */ /* 0x0107220000004800 */
[----:B------:R-:W-:Y:S01]  /*84b0*/  BSSY B0, `(.L_x_10671) ;  /* 0x0000004000007945 */ /* 0x000fe20003800000 */
[----:B------:R-:W-:Y:S05]  /*84c0*/  @!P0 BRA `(.L_x_10672) ;  /* 0x0000002000008947 */ /* 0x000fea0003800000 */
[----:B------:R1:W-:Y:S04]  /*84d0*/  RED.E.ADD.F32.FTZ.RN.STRONG.GPU [R84.64+-0xd80], R191 ;  /* 0xfff280bf5400798e */ /* 0x0003e8000c10e79a */
[----:B----4-:R1:W-:Y:S02]  /*84e0*/  RED.E.ADD.F32.FTZ.RN.STRONG.GPU [R82.64+-0xd80], R73 ;  /* 0xfff280495200798e */ /* 0x0103e4000c10e79a */
.L_x_10672:
[----:B------:R-:W-:Y:S05]  /*84f0*/  BSYNC B0 ;  /* 0x0000000000007941 */ /* 0x000fea0003800000 */
.L_x_10671:
[----:B------:R-:W1:Y:S01]  /*8500*/  LDS R169, [R169.X4+0x2400] ;  /* 0x00240000a9a97984 */ /* 0x000e620000004800 */
[----:B------:R-:W-:Y:S01]  /*8510*/  BSSY B0, `(.L_x_10673) ;  /* 0x0000004000007945 */ /* 0x000fe20003800000 */
[----:B------:R-:W-:Y:S05]  /*8520*/  @!P1 BRA `(.L_x_10674) ;  /* 0x0000002000009947 */ /* 0x000fea0003800000 */
[----:B------:R2:W-:Y:S04]  /*8530*/  RED.E.ADD.F32.FTZ.RN.STRONG.GPU [R84.64+-0xd00], R193 ;  /* 0xfff300c15400798e */ /* 0x0005e8000c10e79a */
[----:B-1----:R2:W-:Y:S02]  /*8540*/  RED.E.ADD.F32.FTZ.RN.STRONG.GPU [R82.64+-0xd00], R169 ;  /* 0xfff300a95200798e */ /* 0x0025e4000c10e79a */
.L_x_10674:
[----:B------:R-:W-:Y:S05]  /*8550*/  BSYNC B0 ;  /* 0x0000000000007941 */ /* 0x000fea0003800000 */
.L_x_10673:
[----:B------:R-:W2:Y:S01]  /*8560*/  LDS R167, [R167.X4+0x2480] ;  /* 0x00248000a7a77984 */ /* 0x000ea20000004800 */
[----:B------:R-:W-:Y:S01]  /*8570*/  BSSY B0, `(.L_x_10675) ;  /* 0x0000004000007945 */ /* 0x000fe20003800000 */
[----:B------:R-:W-:Y:S05]  /*8580*/  @!P2 BRA `(.L_x_10676) ;  /* 0x000000200000a947 */ /* 0x000fea0003800000 */
[----:B------:R3:W-:Y:S04]  /*8590*/  RED.E.ADD.F32.FTZ.RN.STRONG.GPU [R84.64+-0xc80], R199 ;  /* 0xfff380c75400798e */ /* 0x0007e8000c10e79a */
[----:B--2---:R3:W-:Y:S02]  /*85a0*/  RED.E.ADD.F32.FTZ.RN.STRONG.GPU [R82.64+-0xc80], R167 ;  /* 0xfff380a75200798e */ /* 0x0047e4000c10e79a */
.L_x_10676:
[----:B------:R-:W-:Y:S05]  /*85b0*/  BSYNC B0 ;  /* 0x0000000000007941 */ /* 0x000fea0003800000 */
.L_x_10675:
[----:B-1--4-:R1:W4:Y:S01]  /*85c0*/  LDS R73, [R164.X4+0x2500] ;  /* 0x00250000a4497984 */ /* 0x0123220000004800 */
[----:B------:R-:W-:Y:S01]  /*85d0*/  BSSY B0, `(.L_x_10677) ;  /* 0x0000004000007945 */ /* 0x000fe20003800000 */
[----:B------:R-:W-:Y:S05]  /*85e0*/  @!P3 BRA `(.L_x_10678) ;  /* 0x000000200000b947 */ /* 0x000fea0003800000 */
[----:B------:R1:W-:Y:S04]  /*85f0*/  RED.E.ADD.F32.FTZ.RN.STRONG.GPU [R84.64+-0xc00], R201 ;  /* 0xfff400c95400798e */ /* 0x0003e8000c10e79a */
[----:B----4-:R1:W-:Y:S02]  /*8600*/  RED.E.ADD.F32.FTZ.RN.STRONG.GPU [R82.64+-0xc00], R73 ;  /* 0xfff400495200798e */ /* 0x0103e4000c10e79a */
.L_x_10678:
[----:B------:R-:W-:Y:S05]  /*8610*/  BSYNC B0 ;  /* 0x0000000000007941 */ /* 0x000fea0003800000 */
.L_x_10677:
[----:B------:R-:W1:Y:S01]  /*8620*/  LDS R159, [R159.X4+0x2580] ;  /* 0x002580009f9f7984 */ /* 0x000e620000004800 */
[----:B------:R-:W-:Y:S01]  /*8630*/  BSSY B0, `(.L_x_10679) ;  /* 0x0000004000007945 */ /* 0x000fe20003800000 */
[----:B------:R-:W-:Y:S05]  /*8640*/  @!P4 BRA `(.L_x_10680) ;  /* 0x000000200000c947 */ /* 0x000fea0003800000 */
[----:B------:R3:W-:Y:S04]  /*8650*/  RED.E.ADD.F32.FTZ.RN.STRONG.GPU [R84.64+-0xb80], R203 ;  /* 0xfff480cb5400798e */ /* 0x0007e8000c10e79a */
[----:B-1----:R3:W-:Y:S02]  /*8660*/  RED.E.ADD.F32.FTZ.RN.STRONG.GPU [R82.64+-0xb80], R159 ;  /* 0xfff4809f5200798e */ /* 0x0027e4000c10e79a */
.L_x_10680:
[----:B------:R-:W-:Y:S05]  /*8670*/  BSYNC B0 ;  /* 0x0000000000007941 */ /* 0x000fea0003800000 */
.L_x_10679:
[----:B-1--4-:R1:W4:Y:S01]  /*8680*/  LDS R73, [R158.X4+0x2600] ;  /* 0x002600009e497984 */ /* 0x0123220000004800 */
[----:B------:R-:W-:Y:S01]  /*8690*/  BSSY B0, `(.L_x_10681) ;  /* 0x0000004000007945 */ /* 0x000fe20003800000 */
[----:B------:R-:W-:Y:S05]  /*86a0*/  @!P5 BRA `(.L_x_10682) ;  /* 0x000000200000d947 */ /* 0x000fea0003800000 */
[----:B------:R1:W-:Y:S04]  /*86b0*/  RED.E.ADD.F32.FTZ.RN.STRONG.GPU [R84.64+-0xb00], R209 ;  /* 0xfff500d15400798e */ /* 0x0003e8000c10e79a */
[----:B----4-:R1:W-:Y:S02]  /*86c0*/  RED.E.ADD.F32.FTZ.RN.STRONG.GPU [R82.64+-0xb00], R73 ;  /* 0xfff500495200798e */ /* 0x0103e4000c10e79a */
.L_x_10682:
[----:B------:R-:W-:Y:S05]  /*86d0*/  BSYNC B0 ;  /* 0x0000000000007941 */ /* 0x000fea0003800000 */
.L_x_10681:
[----:B-1--4-:R1:W4:Y:S01]  /*86e0*/  LDS R73, [R150.X4+0x2680] ;  /* 0x0026800096497984 */ /* 0x0123220000004800 */
        /* <DEDUP_REMOVED lines=10> */
[----:B----4-:R1:W-:Y:S02]  /*8790*/  RED.E.ADD.F32.FTZ.RN.STRONG.GPU [R82.64+-0xa80], R73 ;  /* 0xfff580495200798e */ /* 0x0103e4000c10e79a */
.L_x_10684:
[----:B-1----:R-:W-:Y:S05]  /*87a0*/  BSYNC B0 ;  /* 0x0000000000007941 */ /* 0x002fea0003800000 */
.L_x_10683:
[----:B------:R-:W1:Y:S01]  /*87b0*/  LDS R147, [R147.X4+0x2700] ;  /* 0x0027000093937984 */ /* 0x000e620000004800 */
[----:B------:R-:W-:Y:S01]  /*87c0*/  BSSY B0, `(.L_x_10685) ;  /* 0x0000004000007945 */ /* 0x000fe20003800000 */
[----:B------:R-:W-:Y:S05]  /*87d0*/  @!P0 BRA `(.L_x_10686) ;  /* 0x0000002000008947 */ /* 0x000fea0003800000 */
[----:B------:R3:W-:Y:S04]  /*87e0*/  RED.E.ADD.F32.FTZ.RN.STRONG.GPU [R84.64+-0xa00], R221 ;  /* 0xfff600dd5400798e */ /* 0x0007e8000c10e79a */
[----:B-1----:R3:W-:Y:S02]  /*87f0*/  RED.E.ADD.F32.FTZ.RN.STRONG.GPU [R82.64+-0xa00], R147 ;  /* 0xfff600935200798e */ /* 0x0027e4000c10e79a */
.L_x_10686:
[----:B------:R-:W-:Y:S05]  /*8800*/  BSYNC B0 ;  /* 0x0000000000007941 */ /* 0x000fea0003800000 */
.L_x_10685:
[----:B----4-:R4:W3:Y:S01]  /*8810*/  LDS R73, [R146.X4+0x2780] ;  /* 0x0027800092497984 */ /* 0x0108e20000004800 */
[----:B------:R-:W-:Y:S01]  /*8820*/  BSSY B0, `(.L_x_10687) ;  /* 0x0000004000007945 */ /* 0x000fe20003800000 */
[----:B------:R-:W-:Y:S05]  /*8830*/  @!P1 BRA `(.L_x_10688) ;  /* 0x0000002000009947 */ /* 0x000fea0003800000 */
[----:B------:R4:W-:Y:S04]  /*8840*/  RED.E.ADD.F32.FTZ.RN.STRONG.GPU [R84.64+-0x980], R223 ;  /* 0xfff680df5400798e */ /* 0x0009e8000c10e79a */
[----:B---3--:R4:W-:Y:S02]  /*8850*/  RED.E.ADD.F32.FTZ.RN.STRONG.GPU [R82.64+-0x980], R73 ;  /* 0xfff680495200798e */ /* 0x0089e4000c10e79a */
.L_x_10688:
[----:B------:R-:W-:Y:S05]  /*8860*/  BSYNC B0 ;  /* 0x0000000000007941 */ /* 0x000fea0003800000 */
.L_x_10687:
[----:B------:R-:W4:Y:S01]  /*8870*/  LDS R145, [R145.X4+0x2800] ;  /* 0x0028000091917984 */ /* 0x000f220000004800 */
[----:B------:R-:W-:Y:S01]  /*8880*/  BSSY B0, `(.L_x_10689) ;  /* 0x0000004000007945 */ /* 0x000fe20003800000 */
[----:B------:R-:W-:Y:S05]  /*8890*/  @!P2 BRA `(.L_x_10690) ;  /* 0x000000200000a947 */ /* 0x000fea0003800000 */
[----:B------:R4:W-:Y:S04]  /*88a0*/  RED.E.ADD.F32.FTZ.RN.STRONG.GPU [R84.64+-0x900], R225 ;  /* 0xfff700e15400798e */ /* 0x0009e8000c10e79a */
[----:B----4-:R4:W-:Y:S02]  /*88b0*/  RED.E.ADD.F32.FTZ.RN.STRONG.GPU [R82.64+-0x900], R145 ;  /* 0xfff700915200798e */ /* 0x0109e4000c10e79a */
.L_x_10690:
[----:B------:R-:W-:Y:S05]  /*88c0*/  BSYNC B0 ;  /* 0x0000000000007941 */ /* 0x000fea0003800000 */
.L_x_10689:
[----:B------:R-:W4:Y:S01]  /*88d0*/  LDS R143, [R143.X4+0x2880] ;  /* 0x002880008f8f7984 */ /* 0x000f220000004800 */
[----:B------:R-:W-:Y:S01]  /*88e0*/  BSSY B0, `(.L_x_10691) ;  /* 0x0000004000007945 */ /* 0x000fe20003800000 */
[----:B------:R-:W-:Y:S05]  /*88f0*/  @!P3 BRA `(.L_x_10692) ;  /* 0x000000200000b947 */ /* 0x000fea0003800000 */
[----:B------:R4:W-:Y:S04]  /*8900*/  RED.E.ADD.F32.FTZ.RN.STRONG.GPU [R84.64+-0x880], R237 ;  /* 0xfff780ed5400798e */ /* 0x0009e8000c10e79a */
[----:B----4-:R4:W-:Y:S02]  /*8910*/  RED.E.ADD.F32.FTZ.RN.STRONG.GPU [R82.64+-0x880], R143 ;  /* 0xfff7808f5200798e */ /* 0x0109e4000c10e79a */
.L_x_10692:
[----:B------:R-:W-:Y:S05]  /*8920*/  BSYNC B0 ;  /* 0x0000000000007941 */ /* 0x000fea0003800000 */
.L_x_10691:
[----:B------:R-:W4:Y:S01]  /*8930*/  LDS R215, [R215.X4+0x2900] ;  /* 0x00290000d7d77984 */ /* 0x000f220000004800 */
[----:B------:R-:W-:Y:S01]  /*8940*/  BSSY B0, `(.L_x_10693) ;  /* 0x0000004000007945 */ /* 0x000fe20003800000 */
[----:B------:R-:W-:Y:S05]  /*8950*/  @!P4 BRA `(.L_x_10694) ;  /* 0x000000200000c947 */ /* 0x000fea0003800000 */
[----:B------:R4:W-:Y:S04]  /*8960*/  RED.E.ADD.F32.FTZ.RN.STRONG.GPU [R84.64+-0x800], R239 ;  /* 0xfff800ef5400798e */ /* 0x0009e8000c10e79a */
[----:B----4-:R4:W-:Y:S02]  /*8970*/  RED.E.ADD.F32.FTZ.RN.STRONG.GPU [R82.64+-0x800], R215 ;  /* 0xfff800d75200798e */ /* 0x0109e4000c10e79a */
.L_x_10694:
[----:B------:R-:W-:Y:S05]  /*8980*/  BSYNC B0 ;  /* 0x0000000000007941 */ /* 0x000fea0003800000 */
.L_x_10693:
[----:B------:R-:W4:Y:S01]  /*8990*/  LDS R141, [R141.X4+0x2980] ;  /* 0x002980008d8d7984 */ /* 0x000f220000004800 */
[----:B------:R-:W-:Y:S01]  /*89a0*/  BSSY B0, `(.L_x_10695) ;  /* 0x0000004000007945 */ /* 0x000fe20003800000 */
[----:B------:R-:W-:Y:S05]  /*89b0*/  @!P5 BRA `(.L_x_10696) ;  /* 0x000000200000d947 */ /* 0x000fea0003800000 */
[----:B------:R4:W-:Y:S04]  /*89c0*/  RED.E.ADD.F32.FTZ.RN.STRONG.GPU [R84.64+-0x780], R241 ;  /* 0xfff880f15400798e */ /* 0x0009e8000c10e79a */
[----:B----4-:R4:W-:Y:S02]  /*89d0*/  RED.E.ADD.F32.FTZ.RN.STRONG.GPU [R82.64+-0x780], R141 ;  /* 0xfff8808d5200798e */ /* 0x0109e4000c10e79a */
.L_x_10696:
[----:B------:R-:W-:Y:S05]  /*89e0*/  BSYNC B0 ;  /* 0x0000000000007941 */ /* 0x000fea0003800000 */
.L_x_10695:
        /* <DEDUP_REMOVED lines=12> */
.L_x_10698:
[----:B------:R-:W-:Y:S05]  /*8ab0*/  BSYNC B0 ;  /* 0x0000000000007941 */ /* 0x000fea0003800000 */
.L_x_10697:
[----:B---34-:R3:W4:Y:S01]  /*8ac0*/  LDS R73, [R136.X4+0x2a80] ;  /* 0x002a800088497984 */ /* 0x0187220000004800 */
[----:B------:R-:W-:Y:S01]  /*8ad0*/  BSSY B0, `(.L_x_10699) ;  /* 0x0000004000007945 */ /* 0x000fe20003800000 */
[----:B------:R-:W-:Y:S05]  /*8ae0*/  @!P0 BRA `(.L_x_10700) ;  /* 0x0000002000008947 */ /* 0x000fea0003800000 */
[----:B------:R3:W-:Y:S04]  /*8af0*/  RED.E.ADD.F32.FTZ.RN.STRONG.GPU [R84.64+-0x680], R245 ;  /* 0xfff980f55400798e */ /* 0x0007e8000c10e79a */
[----:B----4-:R3:W-:Y:S02]  /*8b00*/  RED.E.ADD.F32.FTZ.RN.STRONG.GPU [R82.64+-0x680], R73 ;  /* 0xfff980495200798e */ /* 0x0107e4000c10e79a */
.L_x_10700:
[----:B------:R-:W-:Y:S05]  /*8b10*/  BSYNC B0 ;  /* 0x0000000000007941 */ /* 0x000fea0003800000 */
.L_x_10699:
[----:B---34-:R3:W4:Y:S01]  /*8b20*/  LDS R73, [R134.X4+0x2b00] ;  /* 0x002b000086497984 */ /* 0x0187220000004800 */
[----:B------:R-:W-:Y:S01]  /*8b30*/  BSSY B0, `(.L_x_10701) ;  /* 0x0000004000007945 */ /* 0x000fe20003800000 */
[----:B------:R-:W-:Y:S05]  /*8b40*/  @!P1 BRA `(.L_x_10702) ;  /* 0x0000002000009947 */ /* 0x000fea0003800000 */
[----:B------:R3:W-:Y:S04]  /*8b50*/  RED.E.ADD.F32.FTZ.RN.STRONG.GPU [R84.64+-0x600], R247 ;  /* 0xfffa00f75400798e */ /* 0x0007e8000c10e79a */
[----:B----4-:R3:W-:Y:S02]  /*8b60*/  RED.E.ADD.F32.FTZ.RN.STRONG.GPU [R82.64+-0x600], R73 ;  /* 0xfffa00495200798e */ /* 0x0107e4000c10e79a */
.L_x_10702:
[----:B------:R-:W-:Y:S05]  /*8b70*/  BSYNC B0 ;  /* 0x0000000000007941 */ /* 0x000fea0003800000 */
.L_x_10701:
[----:B------:R-:W3:Y:S01]  /*8b80*/  LDS R133, [R133.X4+0x2b80] ;  /* 0x002b800085857984 */ /* 0x000ee20000004800 */
[----:B------:R-:W-:Y:S01]  /*8b90*/  BSSY B0, `(.L_x_10703) ;  /* 0x0000004000007945 */ /* 0x000fe20003800000 */
[----:B------:R-:W-:Y:S05]  /*8ba0*/  @!P2 BRA `(.L_x_10704) ;  /* 0x000000200000a947 */ /* 0x000fea0003800000 */
[----:B------:R4:W-:Y:S04]  /*8bb0*/  RED.E.ADD.F32.FTZ.RN.STRONG.GPU [R84.64+-0x580], R249 ;  /* 0xfffa80f95400798e */ /* 0x0009e8000c10e79a */
[----:B---3--:R4:W-:Y:S02]  /*8bc0*/  RED.E.ADD.F32.FTZ.RN.STRONG.GPU [R82.64+-0x580], R133 ;  /* 0xfffa80855200798e */ /* 0x0089e4000c10e79a */
.L_x_10704:
[----:B------:R-:W-:Y:S05]  /*8bd0*/  BSYNC B0 ;  /* 0x0000000000007941 */ /* 0x000fea0003800000 */
.L_x_10703:
[----:B---34-:R3:W4:Y:S01]  /*8be0*/  LDS R73, [R132.X4+0x2c00] ;  /* 0x002c000084497984 */ /* 0x0187220000004800 */
[----:B------:R-:W-:Y:S01]  /*8bf0*/  BSSY B0, `(.L_x_10705) ;  /* 0x0000004000007945 */ /* 0x000fe20003800000 */
[----:B------:R-:W-:Y:S05]  /*8c00*/  @!P3 BRA `(.L_x_10706) ;  /* 0x000000200000b947 */ /* 0x000fea0003800000 */
[----:B------:R3:W-:Y:S04]  /*8c10*/  RED.E.ADD.F32.FTZ.RN.STRONG.GPU [R84.64+-0x500], R251 ;  /* 0xfffb00fb5400798e */ /* 0x0007e8000c10e79a */
[----:B----4-:R3:W-:Y:S02]  /*8c20*/  RED.E.ADD.F32.FTZ.RN.STRONG.GPU [R82.64+-0x500], R73 ;  /* 0xfffb00495200798e */ /* 0x0107e4000c10e79a */
.L_x_10706:
[----:B------:R-:W-:Y:S05]  /*8c30*/  BSYNC B0 ;  /* 0x0000000000007941 */ /* 0x000fea0003800000 */
.L_x_10705:
[----:B---34-:R3:W4:Y:S01]  /*8c40*/  LDS R73, [R130.X4+0x2c80] ;  /* 0x002c800082497984 */ /* 0x0187220000004800 */
[----:B------:R-:W-:Y:S01]  /*8c50*/  BSSY B0, `(.L_x_10707) ;  /* 0x0000004000007945 */ /* 0x000fe20003800000 */
[----:B------:R-:W-:Y:S05]  /*8c60*/  @!P4 BRA `(.L_x_10708) ;  /* 0x000000200000c947 */ /* 0x000fea0003800000 */
[----:B------:R3:W-:Y:S04]  /*8c70*/  RED.E.ADD.F32.FTZ.RN.STRONG.GPU [R84.64+-0x480], R180 ;  /* 0xfffb80b45400798e */ /* 0x0007e8000c10e79a */
[----:B----4-:R3:W-:Y:S02]  /*8c80*/  RED.E.ADD.F32.FTZ.RN.STRONG.GPU [R82.64+-0x480], R73 ;  /* 0xfffb80495200798e */ /* 0x0107e4000c10e79a */
.L_x_10708:
[----:B------:R-:W-:Y:S05]  /*8c90*/  BSYNC B0 ;  /* 0x0000000000007941 */ /* 0x000fea0003800000 */
.L_x_10707:
[----:B------:R-:W3:Y:S01]  /*8ca0*/  LDS R125, [R125.X4+0x2d00] ;  /* 0x002d00007d7d7984 */ /* 0x000ee20000004800 */
[----:B------:R-:W-:Y:S01]  /*8cb0*/  BSSY B0, `(.L_x_10709) ;  /* 0x0000004000007945 */ /* 0x000fe20003800000 */
[----:B------:R-:W-:Y:S05]  /*8cc0*/  @!P5 BRA `(.L_x_10710) ;  /* 0x000000200000d947 */ /* 0x000fea0003800000 */
[----:B------:R4:W-:Y:S04]  /*8cd0*/  RED.E.ADD.F32.FTZ.RN.STRONG.GPU [R84.64+-0x400], R182 ;  /* 0xfffc00b65400798e */ /* 0x0009e8000c10e79a */
[----:B---3--:R4:W-:Y:S02]  /*8ce0*/  RED.E.ADD.F32.FTZ.RN.STRONG.GPU [R82.64+-0x400], R125 ;  /* 0xfffc007d5200798e */ /* 0x0089e4000c10e79a */
.L_x_10710:
[----:B------:R-:W-:Y:S05]  /*8cf0*/  BSYNC B0 ;  /* 0x0000000000007941 */ /* 0x000fea0003800000 */
.L_x_10709:
        /* <DEDUP_REMOVED lines=12> */
.L_x_10712:
[----:B---3--:R-:W-:Y:S05]  /*8dc0*/  BSYNC B0 ;  /* 0x0000000000007941 */ /* 0x008fea0003800000 */
.L_x_10711:
[----:B------:R-:W3:Y:S01]  /*8dd0*/  LDS R123, [R123.X4+0x2e00] ;  /* 0x002e00007b7b7984 */ /* 0x000ee20000004800 */
[----:B------:R-:W-:Y:S01]  /*8de0*/  BSSY B0, `(.L_x_10713) ;  /* 0x0000004000007945 */ /* 0x000fe20003800000 */
[----:B------:R-:W-:Y:S05]  /*8df0*/  @!P0 BRA `(.L_x_10714) ;  /* 0x0000002000008947 */ /* 0x000fea0003800000 */
[----:B------:R4:W-:Y:S04]  /*8e00*/  RED.E.ADD.F32.FTZ.RN.STRONG.GPU [R84.64+-0x300], R194 ;  /* 0xfffd00c25400798e */ /* 0x0009e8000c10e79a */
[----:B---3--:R4:W-:Y:S02]  /*8e10*/  RED.E.ADD.F32.FTZ.RN.STRONG.GPU [R82.64+-0x300], R123 ;  /* 0xfffd007b5200798e */ /* 0x0089e4000c10e79a */
.L_x_10714:
[----:B------:R-:W-:Y:S05]  /*8e20*/  BSYNC B0 ;  /* 0x0000000000007941 */ /* 0x000fea0003800000 */
.L_x_10713:
[----:B----4-:R4:W3:Y:S01]  /*8e30*/  LDS R73, [R122.X4+0x2e80] ;  /* 0x002e80007a497984 */ /* 0x0108e20000004800 */
[----:B------:R-:W-:Y:S01]  /*8e40*/  BSSY B0, `(.L_x_10715) ;  /* 0x0000004000007945 */ /* 0x000fe20003800000 */
[----:B------:R-:W-:Y:S05]  /*8e50*/  @!P1 BRA `(.L_x_10716) ;  /* 0x0000002000009947 */ /* 0x000fea0003800000 */
[----:B------:R4:W-:Y:S04]  /*8e60*/  RED.E.ADD.F32.FTZ.RN.STRONG.GPU [R84.64+-0x280], R196 ;  /* 0xfffd80c45400798e */ /* 0x0009e8000c10e79a */
[----:B---3--:R4:W-:Y:S02]  /*8e70*/  RED.E.ADD.F32.FTZ.RN.STRONG.GPU [R82.64+-0x280], R73 ;  /* 0xfffd80495200798e */ /* 0x0089e4000c10e79a */
.L_x_10716:
[----:B------:R-:W-:Y:S05]  /*8e80*/  BSYNC B0 ;  /* 0x0000000000007941 */ /* 0x000fea0003800000 */
.L_x_10715:
[----:B------:R-:W4:Y:S01]  /*8e90*/  LDS R121, [R121.X4+0x2f00] ;  /* 0x002f000079797984 */ /* 0x000f220000004800 */
[----:B------:R-:W-:Y:S01]  /*8ea0*/  BSSY B0, `(.L_x_10717) ;  /* 0x0000004000007945 */ /* 0x000fe20003800000 */
[----:B------:R-:W-:Y:S05]  /*8eb0*/  @!P2 BRA `(.L_x_10718) ;  /* 0x000000200000a947 */ /* 0x000fea0003800000 */
[----:B------:R4:W-:Y:S04]  /*8ec0*/  RED.E.ADD.F32.FTZ.RN.STRONG.GPU [R84.64+-0x200], R198 ;  /* 0xfffe00c65400798e */ /* 0x0009e8000c10e79a */
[----:B----4-:R4:W-:Y:S02]  /*8ed0*/  RED.E.ADD.F32.FTZ.RN.STRONG.GPU [R82.64+-0x200], R121 ;  /* 0xfffe00795200798e */ /* 0x0109e4000c10e79a */
.L_x_10718:
[----:B------:R-:W-:Y:S05]  /*8ee0*/  BSYNC B0 ;  /* 0x0000000000007941 */ /* 0x000fea0003800000 */
.L_x_10717:
[----:B---34-:R3:W4:Y:S01]  /*8ef0*/  LDS R73, [R120.X4+0x2f80] ;  /* 0x002f800078497984 */ /* 0x0187220000004800 */
[----:B------:R-:W-:Y:S01]  /*8f00*/  BSSY B0, `(.L_x_10719) ;  /* 0x0000004000007945 */ /* 0x000fe20003800000 */
[----:B------:R-:W-:Y:S05]  /*8f10*/  @!P3 BRA `(.L_x_10720) ;  /* 0x000000200000b947 */ /* 0x000fea0003800000 */
[----:B------:R3:W-:Y:S04]  /*8f20*/  RED.E.ADD.F32.FTZ.RN.STRONG.GPU [R84.64+-0x180], R200 ;  /* 0xfffe80c85400798e */ /* 0x0007e8000c10e79a */
[----:B----4-:R3:W-:Y:S02]  /*8f30*/  RED.E.ADD.F32.FTZ.RN.STRONG.GPU [R82.64+-0x180], R73 ;  /* 0xfffe80495200798e */ /* 0x0107e4000c10e79a */
.L_x_10720:
[----:B------:R-:W-:Y:S05]  /*8f40*/  BSYNC B0 ;  /* 0x0000000000007941 */ /* 0x000fea0003800000 */
.L_x_10719:
[----:B------:R-:W3:Y:S01]  /*8f50*/  LDS R119, [R119.X4+0x3000] ;  /* 0x0030000077777984 */ /* 0x000ee20000004800 */
[----:B------:R-:W-:Y:S01]  /*8f60*/  BSSY B0, `(.L_x_10721) ;  /* 0x0000004000007945 */ /* 0x000fe20003800000 */
[----:B------:R-:W-:Y:S05]  /*8f70*/  @!P4 BRA `(.L_x_10722) ;  /* 0x000000200000c947 */ /* 0x000fea0003800000 */
[----:B------:R4:W-:Y:S04]  /*8f80*/  RED.E.ADD.F32.FTZ.RN.STRONG.GPU [R84.64+-0x100], R206 ;  /* 0xffff00ce5400798e */ /* 0x0009e8000c10e79a */
[----:B---3--:R4:W-:Y:S02]  /*8f90*/  RED.E.ADD.F32.FTZ.RN.STRONG.GPU [R82.64+-0x100], R119 ;  /* 0xffff00775200798e */ /* 0x0089e4000c10e79a */
.L_x_10722:
[----:B------:R-:W-:Y:S05]  /*8fa0*/  BSYNC B0 ;  /* 0x0000000000007941 */ /* 0x000fea0003800000 */
.L_x_10721:
[----:B---34-:R3:W4:Y:S01]  /*8fb0*/  LDS R73, [R118.X4+0x3080] ;  /* 0x0030800076497984 */ /* 0x0187220000004800 */
[----:B------:R-:W-:Y:S01]  /*8fc0*/  BSSY B0, `(.L_x_10723) ;  /* 0x0000004000007945 */ /* 0x000fe20003800000 */
[----:B------:R-:W-:Y:S05]  /*8fd0*/  @!P5 BRA `(.L_x_10724) ;  /* 0x000000200000d947 */ /* 0x000fea0003800000 */
[----:B------:R3:W-:Y:S04]  /*8fe0*/  RED.E.ADD.F32.FTZ.RN.STRONG.GPU [R84.64+-0x80], R212 ;  /* 0xffff80d45400798e */ /* 0x0007e8000c10e79a */
[----:B----4-:R3:W-:Y:S02]  /*8ff0*/  RED.E.ADD.F32.FTZ.RN.STRONG.GPU [R82.64+-0x80], R73 ;  /* 0xffff80495200798e */ /* 0x0107e4000c10e79a */
.L_x_10724:
[----:B------:R-:W-:Y:S05]  /*9000*/  BSYNC B0 ;  /* 0x0000000000007941 */ /* 0x000fea0003800000 */
.L_x_10723:
[----:B------:R-:W5:Y:S01]  /*9010*/  SHFL.DOWN PT, R74, R71, 0x1, 0x1f ;  /* 0x08201f00474a7f89 */ /* 0x000f6200000e0000 */
[C---:B------:R-:W-:Y:S01]  /*9020*/  ISETP.GT.AND P0, PT, R100.reuse, 0x1e, PT ;  /* 0x0000001e6400780c */ /* 0x040fe20003f04270 */
[----:B------:R-:W-:Y:S01]  /*9030*/  FFMA.FTZ R58, R165, R56, R58 ;  /* 0x00000038a53a7223 */ /* 0x000fe2000001003a */
[----:B------:R-:W-:Y:S01]  /*9040*/  ISETP.NE.AND P1, PT, R100, RZ, PT ;  /* 0x000000ff6400720c */ /* 0x000fe20003f25270 */
[----:B---34-:R-:W3:Y:S01]  /*9050*/  SHFL.DOWN PT, R73, R72, 0x1, 0x1f ;  /* 0x08201f0048497f89 */ /* 0x018ee200000e0000 */
[-C--:B------:R-:W-:Y:S01]  /*9060*/  FFMA.FTZ R33, R50, R76.reuse, R33 ;  /* 0x0000004c32217223 */ /* 0x080fe20000010021 */
[----:B------:R-:W-:Y:S01]  /*9070*/  ISETP.NE.AND P2, PT, R102, RZ, PT ;  /* 0x000000ff6600720c */ /* 0x000fe20003f45270 */
[----:B------:R-:W-:Y:S01]  /*9080*/  FFMA.FTZ R76, R217, R76, R59 ;  /* 0x0000004cd94c7223 */ /* 0x000fe2000001003b */
[----:B------:R-:W-:Y:S01]  /*9090*/  BSSY B0, `(.L_x_10725) ;  /* 0x0000058000007945 */ /* 0x000fe20003800000 */
[----:B------:R-:W-:-:S02]  /*90a0*/  FADD.FTZ R25, R58, R25 ;  /* 0x000000193a197221 */ /* 0x000fc40000010000 */
[----:B------:R-:W-:Y:S02]  /*90b0*/  FADD.FTZ R18, R57, R18 ;  /* 0x0000001239127221 */ /* 0x000fe40000010000 */
[----:B------:R-:W-:Y:S02]  /*90c0*/  FMUL.FTZ R57, R142, R228 ;  /* 0x000000e48e397220 */ /* 0x000fe40000410000 */
[----:B------:R-:W-:Y:S02]  /*90d0*/  FMUL.FTZ R183, R80, R183 ;  /* 0x000000b750b77220 */ /* 0x000fe40000410000 */
[----:B------:R-:W-:Y:S02]  /*90e0*/  FFMA.FTZ R41, R90, R56, R41 ;  /* 0x000000385a297223 */ /* 0x000fe40000010029 */
[----:B------:R-:W-:Y:S02]  /*90f0*/  FFMA.FTZ R57, R148, R68, R57 ;  /* 0x0000004494397223 */ /* 0x000fe40000010039 */
[----:B------:R-:W-:-:S02]  /*9100*/  FMUL.FTZ R56, R157, R69 ;  /* 0x000000459d387220 */ /* 0x000fc40000410000 */
[----:B------:R-:W-:Y:S02]  /*9110*/  FFMA.FTZ R178, R81, R178, R183 ;  /* 0x000000b251b27223 */ /* 0x000fe400000100b7 */
        /* <DEDUP_REMOVED lines=51> */
[----:B---3--:R-:W-:Y:S02]  /*9450*/  @!P0 FADD.FTZ R71, R71, R74 ;  /* 0x0000004a47478221 */ /* 0x008fe40000010000 */
[----:B------:R-:W-:Y:S02]  /*9460*/  FADD.FTZ R27, R56, R27 ;  /* 0x0000001b381b7221 */ /* 0x000fe40000010000 */
        /* <DEDUP_REMOVED lines=8> */
[----:B------:R-:W-:Y:S02]  /*94f0*/  FFMA.FTZ R48, R95, R235, R48 ;  /* 0x000000eb5f307223 */ /* 0x000fe40000010030 */
[----:B------:R-:W-:Y:S02]  /*9500*/  FADD.FTZ R31, R156, R31 ;  /* 0x0000001f9c1f7221 */ /* 0x000fe40000010000 */
[----:B------:R-:W-:Y:S02]  /*9510*/  FADD.FTZ R32, R57, R32 ;  /* 0x0000002039207221 */ /* 0x000fe40000010000 */
        /* <DEDUP_REMOVED lines=15> */
.L_x_10726:
[----:B---3--:R-:W-:Y:S05]  /*9610*/  BSYNC B0 ;  /* 0x0000000000007941 */ /* 0x008fea0003800000 */
.L_x_10725:
        /* <DEDUP_REMOVED lines=8> */
.L_x_10648:
        /* <DEDUP_REMOVED lines=17> */
[----:B------:R-:W-:Y:S01]  /*97b0*/  FADD.FTZ R5, R0, R31 ;  /* 0x0000001f00057221 */ /* 0x000fe20000010000 */
[----:B------:R-:W-:Y:S01]  /*97c0*/  ULDC.64 UR34, c[0x0][0x2e0] ;  /* 0x0000b80000227ab9 */ /* 0x000fe20000000a00 */
[----:B------:R-:W-:Y:S01]  /*97d0*/  F2FP.PACK_AB R32, R31, R32 ;  /* 0x000000201f20723e */ /* 0x000fe200000000ff */
[----:B------:R-:W-:Y:S01]  /*97e0*/  UIADD3 UR37, UR37, UR38, URZ ;  /* 0x0000002625257290 */ /* 0x000fe2000fffe03f */
[----:B------:R-:W-:Y:S01]  /*97f0*/  FADD.FTZ R0, R5, R30 ;  /* 0x0000001e05007221 */ /* 0x000fe20000010000 */
[----:B------:R-:W-:Y:S01]  /*9800*/  UIMAD UR38, UR11, UR34, URZ ;  /* 0x000000220b2672a4 */ /* 0x000fe2000f8e023f */
[----:B------:R-:W-:Y:S01]  /*9810*/  F2FP.PACK_AB R33, R29, R30 ;  /* 0x0000001e1d21723e */ /* 0x000fe200000000ff */
[----:B------:R-:W-:Y:S01]  /*9820*/  STS.128 [R97], R48 ;  /* 0x0000003061007388 */ /* 0x000fe20000000c00 */
[----:B------:R-:W-:Y:S01]  /*9830*/  F2FP.PACK_AB R35, R25, R26 ;  /* 0x0000001a1923723e */ /* 0x000fe200000000ff */
[----:B------:R-:W-:Y:S01]  /*9840*/  UIMAD UR38, UR10, UR35, UR38 ;  /* 0x000000230a2672a4 */ /* 0x000fe2000f8e0226 */
[----:B------:R-:W-:Y:S01]  /*9850*/  F2FP.PACK_AB R34, R27, R28 ;  /* 0x0000001c1b22723e */ /* 0x000fe200000000ff */
[----:B------:R-:W-:Y:S01]  /*9860*/  STS.128 [R97+0x10], R40 ;  /* 0x0000102861007388 */ /* 0x000fe20000000c00 */
[----:B------:R-:W-:-:S06]  /*9870*/  NOP ;  /* 0x0000000000007918 */ /* 0x000fcc0000000000 */
[----:B------:R-:W3:Y:S01]  /*9880*/  LDS.128 R8, [R100.X16] ;  /* 0x0000000064087984 */ /* 0x000ee2000000cc00 */
[----:B------:R-:W-:Y:S01]  /*9890*/  UIMAD.WIDE.U32 UR34, UR10, UR34, UR36 ;  /* 0x000000220a2272a5 */ /* 0x000fe2000f8e0024 */
[----:B------:R-:W-:Y:S01]  /*98a0*/  F2FP.PACK_AB R7, R17, R18 ;  /* 0x000000121107723e */ /* 0x000fe200000000ff */
[----:B------:R-:W-:Y:S01]  /*98b0*/  FADD.FTZ R29, R0, R29 ;  /* 0x0000001d001d7221 */ /* 0x000fe20000010000 */
[----:B------:R-:W4:Y:S01]  /*98c0*/  LDS.128 R12, [R100.X16+0x200] ;  /* 0x00020000640c7984 */ /* 0x000f22000000cc00 */
[----:B------:R-:W-:Y:S01]  /*98d0*/  ULDC.64 UR36, c[0x0][0x330] ;  /* 0x0000cc0000247ab9 */ /* 0x000fe20000000a00 */
[----:B------:R-:W-:Y:S01]  /*98e0*/  F2FP.PACK_AB R6, R19, R20 ;  /* 0x000000141306723e */ /* 0x000fe200000000ff */
[----:B------:R-:W-:Y:S01]  /*98f0*/  UIADD3 UR35, UR35, UR38, URZ ;  /* 0x0000002623237290 */ /* 0x000fe2000fffe03f */
[----:B------:R-:W-:Y:S01]  /*9900*/  F2FP.PACK_AB R5, R21, R22 ;  /* 0x000000161505723e */ /* 0x000fe200000000ff */
[----:B------:R-:W-:Y:S01]  /*9910*/  ULEA UR36, UP0, UR34, UR36, 0x1 ;  /* 0x0000002422247291 */ /* 0x000fe2000f80083f */
[----:B------:R-:W-:Y:S01]  /*9920*/  F2FP.PACK_AB R4, R23, R24 ;  /* 0x000000181704723e */ /* 0x000fe200000000ff */
[----:B------:R-:W-:Y:S01]  /*9930*/  ULDC.64 UR38, c[0x0][0x2f8] ;  /* 0x0000be0000267ab9 */ /* 0x000fe20000000a00 */
[----:B------:R-:W-:Y:S01]  /*9940*/  FADD.FTZ R28, R29, R28 ;  /* 0x0000001c1d1c7221 */ /* 0x000fe20000010000 */
[----:B------:R-:W-:-:S02]  /*9950*/  ULEA.HI.X UR37, UR34, UR37, UR35, 0x1, UP0 ;  /* 0x0000002522257291 */ /* 0x000fc400080f0c23 */
[----:B------:R-:W-:Y:S01]  /*9960*/  MOV R2, UR36 ;  /* 0x0000002400027c02 */ /* 0x000fe20008000f00 */
[----:B------:R-:W-:Y:S01]  /*9970*/  UIMAD UR34, UR13, UR38, URZ ;  /* 0x000000260d2272a4 */ /* 0x000fe2000f8e023f */
[----:B------:R-:W-:Y:S01]  /*9980*/  FADD.FTZ R27, R28, R27 ;  /* 0x0000001b1c1b7221 */ /* 0x000fe20000010000 */
[----:B------:R-:W-:Y:S01]  /*9990*/  UIADD3 UR23, UP1, UR23, -0x800, URZ ;  /* 0xfffff80017177890 */ /* 0x000fe2000ff3e03f */
[----:B------:R-:W-:Y:S01]  /*99a0*/  MOV R3, UR37 ;  /* 0x0000002500037c02 */ /* 0x000fe20008000f00 */
[----:B------:R-:W-:Y:S01]  /*99b0*/  UIMAD UR36, UR12, UR39, UR34 ;  /* 0x000000270c2472a4 */ /* 0x000fe2000f8e0222 */
[----:B------:R-:W-:Y:S01]  /*99c0*/  FADD.FTZ R26, R27, R26 ;  /* 0x0000001a1b1a7221 */ /* 0x000fe20000010000 */
[----:B------:R-:W-:Y:S02]  /*99d0*/  UIMAD.WIDE.U32 UR34, UR12, UR38, UR8 ;  /* 0x000000260c2272a5 */ /* 0x000fe4000f8e0008 */
[----:B------:R-:W-:Y:S01]  /*99e0*/  IMAD.WIDE R2, R98, 0x10, R2 ;  /* 0x0000001062027825 */ /* 0x000fe200078e0202 */
[----:B------:R-:W-:-:S02]  /*99f0*/  ULDC.64 UR8, c[0x0][0x300] ;  /* 0x0000c00000087ab9 */ /* 0x000fc40000000a00 */
[----:B------:R-:W-:Y:S01]  /*9a00*/  UIADD3 UR35, UR35, UR36, URZ ;  /* 0x0000002423237290 */ /* 0x000fe2000fffe03f */
[----:B------:R-:W-:Y:S01]  /*9a10*/  FADD.FTZ R25, R26, R25 ;  /* 0x000000191a197221 */ /* 0x000fe20000010000 */
[----:B------:R-:W-:Y:S02]  /*9a20*/  UIMAD UR36, UR11, UR8, URZ ;  /* 0x000000080b2472a4 */ /* 0x000fe4000f8e023f */
[----:B------:R-:W-:Y:S01]  /*9a30*/  UIADD3 UR25, UP2, UR25, -0x800, URZ ;  /* 0xfffff80019197890 */ /* 0x000fe2000ff5e03f */
[----:B------:R-:W-:Y:S01]  /*9a40*/  FADD.FTZ R24, R25, R24 ;  /* 0x0000001819187221 */ /* 0x000fe20000010000 */
[----:B------:R-:W-:Y:S02]  /*9a50*/  UIMAD UR36, UR10, UR9, UR36 ;  /* 0x000000090a2472a4 */ /* 0x000fe4000f8e0224 */
[----:B------:R-:W-:Y:S01]  /*9a60*/  UIMAD.WIDE.U32 UR8, UR10, UR8, UR34 ;  /* 0x000000080a0872a5 */ /* 0x000fe2000f8e0022 */
[----:B------:R-:W-:Y:S01]  /*9a70*/  FADD.FTZ R23, R24, R23 ;  /* 0x0000001718177221 */ /* 0x000fe20000010000 */
[----:B------:R-:W-:-:S02]  /*9a80*/  UIADD3 UR21, UP3, UR21, -0x400, URZ ;  /* 0xfffffc0015157890 */ /* 0x000fc4000ff7e03f */
[----:B------:R-:W-:Y:S01]  /*9a90*/  ULDC.64 UR34, c[0x0][0x340] ;  /* 0x0000d00000227ab9 */ /* 0x000fe20000000a00 */
[----:B---3--:R-:W-:Y:S01]  /*9aa0*/  STG.E.128 [R2.64], R8 ;  /* 0x0000000802007986 */ /* 0x008fe2000c101d1a */
[----:B------:R-:W-:Y:S01]  /*9ab0*/  UIADD3 UR9, UR9, UR36, URZ ;  /* 0x0000002409097290 */ /* 0x000fe2000fffe03f */
[----:B------:R-:W-:Y:S01]  /*9ac0*/  FADD.FTZ R22, R23, R22 ;  /* 0x0000001617167221 */ /* 0x000fe20000010000 */
[----:B------:R-:W-:Y:S01]  /*9ad0*/  ULEA UR34, UP0, UR8, UR34, 0x1 ;  /* 0x0000002208227291 */ /* 0x000fe2000f80083f */
[----:B----4-:R3:W-:Y:S01]  /*9ae0*/  STG.E.128 [R2.64+0x200], R12 ;  /* 0x0002000c02007986 */ /* 0x0107e2000c101d1a */
        /* <DEDUP_REMOVED lines=14> */
[----:B---3--:R-:W-:Y:S01]  /*9bd0*/  MOV R2, UR34 ;  /* 0x0000002200027c02 */ /* 0x008fe20008000f00 */
[----:B------:R-:W-:Y:S01]  /*9be0*/  UIADD3.X UR20, UR20, -0x1, URZ, UP4, !UPT ;  /* 0xffffffff14147890 */ /* 0x000fe2000a7fe43f */
[----:B------:R-:W-:Y:S01]  /*9bf0*/  MOV R3, UR35 ;  /* 0x0000002300037c02 */ /* 0x000fe20008000f00 */
[----:B------:R-:W-:Y:S01]  /*9c00*/  UIADD3.X UR18, UR18, -0x1, URZ, UP5, !UPT ;  /* 0xffffffff12127890 */ /* 0x000fe2000affe43f */
[----:B------:R-:W-:Y:S01]  /*9c10*/  FADD.FTZ R101, R18, R17 ;  /* 0x0000001112657221 */ /* 0x000fe20000010000 */
[----:B------:R-:W-:-:S02]  /*9c20*/  UMOV UR16, UR7 ;  /* 0x0000000700107c82 */ /* 0x000fc40008000000 */
[----:B------:R-:W-:Y:S01]  /*9c30*/  IMAD.WIDE R2, R98, 0x10, R2 ;  /* 0x0000001062027825 */ /* 0x000fe200078e0202 */
[----:B------:R-:W-:Y:S04]  /*9c40*/  STS.128 [R97], R32 ;  /* 0x0000002061007388 */ /* 0x000fe80000000c00 */
[----:B------:R-:W-:Y:S01]  /*9c50*/  STS.128 [R97+0x10], R4 ;  /* 0x0000100461007388 */ /* 0x000fe20000000c00 */
[----:B------:R-:W-:-:S06]  /*9c60*/  NOP ;  /* 0x0000000000007918 */ /* 0x000fcc0000000000 */
[----:B------:R-:W3:Y:S04]  /*9c70*/  LDS.128 R8, [R100.X16] ;  /* 0x0000000064087984 */ /* 0x000ee8000000cc00 */
[----:B------:R-:W4:Y:S04]  /*9c80*/  LDS.128 R36, [R100.X16+0x200] ;  /* 0x0002000064247984 */ /* 0x000f28000000cc00 */
[----:B---3--:R3:W-:Y:S04]  /*9c90*/  STG.E.128 [R2.64], R8 ;  /* 0x0000000802007986 */ /* 0x0087e8000c101d1a */
[----:B----4-:R3:W-:Y:S01]  /*9ca0*/  STG.E.128 [R2.64+0x200], R36 ;  /* 0x0002002402007986 */ /* 0x0107e2000c101d1a */
[----:B------:R-:W-:Y:S01]  /*9cb0*/  @!P0 CALL.REL.NOINC `(.L_x_10646) ;  /* 0x0000001000008944 */ /* 0x000fe20003c00000 */
[----:B------:R-:W-:Y:S05]  /*9cc0*/  BRA `(.L_x_10728) ;  /* 0xffff6e5000007947 */ /* 0x000fea000383ffff */
.L_x_10646:
[----:B------:R-:W-:Y:S02]  /*9cd0*/  ISETP.NE.U32.AND P0, PT, RZ, c[0x0][0x328], PT ;  /* 0x0000ca00ff007a0c */ /* 0x000fe40003f05070 */
[----:B------:R-:W-:-:S02]  /*9ce0*/  ISETP.NE.U32.AND P2, PT, RZ, c[0x0][0x348], PT ;  /* 0x0000d200ff007a0c */ /* 0x000fc40003f45070 */
        /* <DEDUP_REMOVED lines=8> */
[----:B---3--:R-:W3:Y:S04]  /*9d70*/  SHFL.DOWN P1, R3, R0, 0x2, 0x1f ;  /* 0x08401f0000037f89 */ /* 0x008ee80000020000 */
        /* <DEDUP_REMOVED lines=15> */
.L_x_10730:
[----:B0-----:R-:W-:Y:S05]  /*9e70*/  BSYNC B0 ;  /* 0x0000000000007941 */ /* 0x001fea0003800000 */
.L_x_10729:
[----:B------:R-:W-:Y:S01]  /*9e80*/  BSSY B0, `(.L_x_10731) ;  /* 0x000001a000007945 */ /* 0x000fe20003800000 */
[----:B------:R-:W-:Y:S05]  /*9e90*/  @!P0 BRA `(.L_x_10732) ;  /* 0x0000017000008947 */ /* 0x000fea0003800000 */
[----:B------:R-:W-:Y:S06]  /*9ea0*/  BAR.SYNC.DEFER_BLOCKING 0x0 ;  /* 0x0000000000007b1d */ /* 0x000fec0000010000 */
[----:B------:R-:W4:Y:S04]  /*9eb0*/  SHFL.DOWN P0, R0, R101, 0x1, 0x1f ;  /* 0x08201f0065007f89 */ /* 0x000f280000000000 */
[----:B------:R-:W5:Y:S04]  /*9ec0*/  S2R R6, SR_LANEID ;  /* 0x0000000000067919 */ /* 0x000f680000000000 */
[----:B------:R-:W3:Y:S01]  /*9ed0*/  S2R R7, SR_TID.X ;  /* 0x0000000000077919 */ /* 0x000ee20000002100 */
[----:B----4-:R-:W-:Y:S01]  /*9ee0*/  @P0 FADD R0, R0, R101 ;  /* 0x0000006500000221 */ /* 0x010fe20000000000 */
[----:B-----5:R-:W-:-:S04]  /*9ef0*/  ISETP.NE.AND P1, PT, R6, RZ, PT ;  /* 0x000000ff0600720c */ /* 0x020fc80003f25270 */
[----:B---3--:R-:W3:Y:S02]  /*9f00*/  SHFL.DOWN P0, R3, R0, 0x2, 0x1f ;  /* 0x08401f0000037f89 */ /* 0x008ee40000000000 */
        /* <DEDUP_REMOVED lines=16> */
.L_x_10732:
[----:B------:R-:W4:Y:S02]  /*a010*/  S2R R7, SR_TID.X ;  /* 0x0000000000077919 */ /* 0x000f240000002100 */
.L_x_10733:
[----:B0-----:R-:W-:Y:S05]  /*a020*/  BSYNC B0 ;  /* 0x0000000000007941 */ /* 0x001fea0003800000 */
.L_x_10731:
[----:B----4-:R-:W-:-:S13]  /*a030*/  ISETP.GE.AND P0, PT, R7, c[0x0][0x16c], PT ;  /* 0x00005b0007007a0c */ /* 0x010fda0003f06270 */
[----:B------:R-:W-:Y:S05]  /*a040*/  @P0 EXIT ;  /* 0x000000000000094d */ /* 0x000fea0003800000 */
[----:B------:R-:W-:Y:S02]  /*a050*/  ULDC.64 UR6, c[0x0][0x288] ;  /* 0x0000a20000067ab9 */ /* 0x000fe40000000a00 */
[----:B------:R-:W-:Y:S02]  /*a060*/  UIMAD UR11, UR11, UR6, URZ ;  /* 0x000000060b0b72a4 */ /* 0x000fe4000f8e023f */
[----:B-12---:R-:W-:Y:S02]  /*a070*/  UIMAD.WIDE.U32 UR4, UR10, UR6, URZ ;  /* 0x000000060a0472a5 */ /* 0x006fe4000f8e003f */
[----:B------:R-:W-:-:S04]  /*a080*/  UIMAD UR6, UR10, UR7, UR11 ;  /* 0x000000070a0672a4 */ /* 0x000fc8000f8e020b */
[----:B------:R-:W-:Y:S02]  /*a090*/  UIADD3 UR6, UR5, UR6, URZ ;  /* 0x0000000605067290 */ /* 0x000fe4000fffe03f */
.L_x_10734:
[----:B0--3--:R0:W1:Y:S01]  /*a0a0*/  LDS.64 R8, [R7.X8+0x56d0] ;  /* 0x0056d00007087984 */ /* 0x0090620000008a00 */
        /* <DEDUP_REMOVED lines=18> */
.L_x_10735:
        /* <DEDUP_REMOVED lines=11> */
.L_x_14716:


//--------------------- .text._Z25selective_scan_bwd_kernelI32Selective_Scan_bwd_kernel_traitsILi32ELi16ELb1ELb1ELb1ELb0ELb1EN3c104HalfENS1_7complexIfEEEEv12SSMParamsBwd --------------------------
	.section	.text._Z25selective_scan_bwd_kernelI32Selective_Scan_bwd_kernel_traitsILi32ELi16ELb1ELb1ELb1ELb0ELb1EN3c104HalfENS1_7complexIfEEEEv12SSMParamsBwd,"ax",@progbits
	.sectioninfo	@"SHI_REGISTERS=254"
	.align	128
        .global         _Z25selective_scan_bwd_kernelI32Selective_Scan_bwd_kernel_traitsILi32ELi16ELb1ELb1ELb1ELb0ELb1EN3c104HalfENS1_7complexIfEEEEv12SSMParamsBwd
        .type           _Z25selective_scan_bwd_kernelI32Selective_Scan_bwd_kernel_traitsILi32ELi16ELb1ELb1ELb1ELb0ELb1EN3c104HalfENS1_7complexIfEEEEv12SSMParamsBwd,@function
        .size           _Z25selective_scan_bwd_kernelI32Selective_Scan_bwd_kernel_traitsILi32ELi16ELb1ELb1ELb1ELb0ELb1EN3c104HalfENS1_7complexIfEEEEv12SSMParamsBwd,(.L_x_14717 - _Z25selective_scan_bwd_kernelI32Selective_Scan_bwd_kernel_traitsILi32ELi16ELb1ELb1ELb1ELb0ELb1EN3c104HalfENS1_7complexIfEEEEv12SSMParamsBwd)
        .other          _Z25selective_scan_bwd_kernelI32Selective_Scan_bwd_kernel_traitsILi32ELi16ELb1ELb1ELb1ELb0ELb1EN3c104HalfENS1_7complexIfEEEEv12SSMParamsBwd,@"STO_CUDA_ENTRY STV_DEFAULT"
_Z25selective_scan_bwd_kernelI32Selective_Scan_bwd_kernel_traitsILi32ELi16ELb1ELb1ELb1ELb0ELb1EN3c104HalfENS1_7complexIfEEEEv12SSMParamsBwd:
.text._Z25selective_scan_bwd_kernelI32Selective_Scan_bwd_kernel_traitsILi32ELi16ELb1ELb1ELb1ELb0ELb1EN3c104HalfENS1_7complexIfEEEEv12SSMParamsBwd:
        /* <DEDUP_REMOVED lines=180> */
[----:B---3--:R-:W-:-:S04]  /*0b40*/  SHF.L.U32 R99, R102, 0x1, RZ ;  /* 0x0000000166637819 */ /* 0x008fc800000006ff */
[----:B----4-:R-:W-:Y:S02]  /*0b50*/  LOP3.LUT R99, R99, 0xffffffc0, RZ, 0xc0, !PT ;  /* 0xffffffc063637812 */ /* 0x010fe400078ec0ff */
.L_x_10818:
[----:B------:R-:W-:Y:S01]  /*0b60*/  BAR.SYNC.DEFER_BLOCKING 0x0 ;  /* 0x0000000000007b1d */ /* 0x000fe20000010000 */
[----:B0--3--:R-:W-:Y:S02]  /*0b70*/  MOV R2, UR16 ;  /* 0x0000001000027c02 */ /* 0x009fe40008000f00 */
[----:B------:R-:W-:Y:S02]  /*0b80*/  MOV R3, UR17 ;  /* 0x0000001100037c02 */ /* 0x000fe40008000f00 */
[----:B------:R-:W-:Y:S02]  /*0b90*/  LOP3.LUT R98, R99, 0x1f, R102, 0xf8, !PT ;  /* 0x0000001f63627812 */ /* 0x000fe400078ef866 */
[----:B------:R-:W-:Y:S02]  /*0ba0*/  SHF.L.U32 R97, R100, 0x5, RZ ;  /* 0x0000000564617819 */ /* 0x000fe400000006ff */
[----:B------:R-:W-:Y:S01]  /*0bb0*/  MOV R12, UR18 ;  /* 0x00000012000c7c02 */ /* 0x000fe20008000f00 */
[----:B------:R-:W-:Y:S01]  /*0bc0*/  IMAD.WIDE R2, R98, 0x10, R2 ;  /* 0x0000001062027825 */ /* 0x000fe200078e0202 */
[----:B------:R-:W-:Y:S01]  /*0bd0*/  MOV R13, UR19 ;  /* 0x00000013000d7c02 */ /* 0x000fe20008000f00 */
[----:B------:R-:W-:-:S02]  /*0be0*/  ULDC UR26, c[0x0][0x174] ;  /* 0x00005d00001a7ab9 */ /* 0x000fc40000000800 */
        /* <DEDUP_REMOVED lines=47> */
[----:B------:R-:W3:Y:S04]  /*0ee0*/  LDS.128 R24, [R97+0x10] ;  /* 0x0000100061187984 */ /* 0x000ee80000000c00 */
[----:B------:R-:W-:Y:S06]  /*0ef0*/  BAR.SYNC.DEFER_BLOCKING 0x0 ;  /* 0x0000000000007b1d */ /* 0x000fec0000010000 */
[----:B------:R4:W5:Y:S04]  /*0f00*/  LDG.E.128 R36, [R2.64] ;  /* 0x0000001c02247981 */ /* 0x000968000c1e1d00 */
[----:B--2---:R4:W2:Y:S01]  /*0f10*/  LDG.E.128 R40, [R2.64+0x200] ;  /* 0x0002001c02287981 */ /* 0x0048a2000c1e1d00 */
        /* <DEDUP_REMOVED lines=12> */
[--C-:B0-----:R-:W-:Y:S01]  /*0fe0*/  HADD2.F32 R45, -RZ, R28.reuse.H0_H0 ;  /* 0x2000001cff2d7230 */ /* 0x101fe20000004100 */
[----:B------:R-:W-:Y:S01]  /*0ff0*/  MOV R48, c[0x0][0x16c] ;  /* 0x00005b0000307a02 */ /* 0x000fe20000000f00 */
[----:B------:R-:W-:Y:S01]  /*1000*/  HADD2.F32 R47, -RZ, R28.H1_H1 ;  /* 0x3000001cff2f7230 */ /* 0x000fe20000004100 */
[----:B------:R-:W-:Y:S01]  /*1010*/  MOV R3, UR37 ;  /* 0x0000002500037c02 */ /* 0x000fe20008000f00 */
[----:B------:R-:W-:Y:S01]  /*1020*/  HADD2.F32 R44, -RZ, R29.H0_H0 ;  /* 0x2000001dff2c7230 */ /* 0x000fe20000004100 */
[----:B-----5:R0:W-:Y:S03]  /*1030*/  STS.128 [R100.X16], R36 ;  /* 0x0000002464007388 */ /* 0x0201e6000000cc00 */
[----:B------:R-:W-:Y:S01]  /*1040*/  IMAD.WIDE R2, R98, 0x10, R2 ;  /* 0x0000001062027825 */ /* 0x000fe200078e0202 */
[----:B--2---:R-:W-:Y:S01]  /*1050*/  STS.128 [R100.X16+0x200], R40 ;  /* 0x0002002864007388 */ /* 0x004fe2000000cc00 */
[----:B------:R-:W-:-:S06]  /*1060*/  NOP ;  /* 0x0000000000007918 */ /* 0x000fcc0000000000 */
[----:B------:R-:W2:Y:S01]  /*1070*/  LDS.128 R32, [R97] ;  /* 0x0000000061207984 */ /* 0x000ea20000000c00 */
[----:B------:R-:W-:Y:S02]  /*1080*/  HADD2.F32 R53, -RZ, R61.H1_H1 ;  /* 0x3000003dff357230 */ /* 0x000fe40000004100 */
[----:B---3--:R-:W-:Y:S01]  /*1090*/  HADD2.F32 R54, -RZ, R24.H1_H1 ;  /* 0x30000018ff367230 */ /* 0x008fe20000004100 */
[----:B------:R-:W3:Y:S01]  /*10a0*/  LDS.128 R12, [R97+0x10] ;  /* 0x00001000610c7984 */ /* 0x000ee20000000c00 */
[----:B------:R-:W-:Y:S01]  /*10b0*/  ISETP.GE.AND P1, PT, R48, 0x1, PT ;  /* 0x000000013000780c */ /* 0x000fe20003f26270 */
[----:B------:R-:W-:Y:S01]  /*10c0*/  HADD2.F32 R49, -RZ, R30.H0_H0 ;  /* 0x2000001eff317230 */ /* 0x000fe20000004100 */
[----:B------:R-:W-:Y:S01]  /*10d0*/  ULDC.64 UR36, c[0x0][0x2e8] ;  /* 0x0000ba0000247ab9 */ /* 0x000fe20000000a00 */
[----:B------:R-:W-:Y:S01]  /*10e0*/  BAR.SYNC.DEFER_BLOCKING 0x0 ;  /* 0x0000000000007b1d */ /* 0x000fe20000010000 */
[--C-:B------:R-:W-:Y:S02]  /*10f0*/  HADD2.F32 R50, -RZ, R31.reuse.H0_H0 ;  /* 0x2000001fff327230 */ /* 0x100fe40000004100 */
[----:B------:R-:W-:-:S02]  /*1100*/  HADD2.F32 R52, -RZ, R31.H1_H1 ;  /* 0x3000001fff347230 */ /* 0x000fc40000004100 */
[----:B------:R-:W-:Y:S01]  /*1110*/  HADD2.F32 R74, -RZ, R25.H1_H1 ;  /* 0x30000019ff4a7230 */ /* 0x000fe20000004100 */
[----:B------:R-:W-:Y:S01]  /*1120*/  ULDC.64 UR8, c[0x0][0x2f0] ;  /* 0x0000bc0000087ab9 */ /* 0x000fe20000000a00 */
[----:B------:R4:W5:Y:S04]  /*1130*/  LDG.E.128 R16, [R2.64] ;  /* 0x0000001c02107981 */ /* 0x000968000c1e1d00 */
[----:B------:R4:W5:Y:S01]  /*1140*/  LDG.E.128 R20, [R2.64+0x200] ;  /* 0x0002001c02147981 */ /* 0x000962000c1e1d00 */
[----:B0-----:R-:W-:Y:S01]  /*1150*/  HADD2.F32 R39, -RZ, R60.H1_H1 ;  /* 0x3000003cff277230 */ /* 0x001fe20000004100 */
[----:B------:R-:W-:Y:S01]  /*1160*/  UIMAD UR7, UR13, UR36, URZ ;  /* 0x000000240d0772a4 */ /* 0x000fe2000f8e023f */
[----:B------:R-:W-:Y:S01]  /*1170*/  HADD2.F32 R48, -RZ, R30.H1_H1 ;  /* 0x3000001eff307230 */ /* 0x000fe20000004100 */
[----:B------:R-:W-:Y:S01]  /*1180*/  UIMAD UR27, UR11, UR8, URZ ;  /* 0x000000080b1b72a4 */ /* 0x000fe2000f8e023f */
        /* <DEDUP_REMOVED lines=23> */
[----:B------:R-:W-:Y:S01]  /*1300*/  UIMAD UR7, UR10, UR9, UR27 ;  /* 0x000000090a0772a4 */ /* 0x000fe2000f8e021b */
[--C-:B------:R-:W-:Y:S01]  /*1310*/  HADD2.F32 R31, -RZ, R62.reuse.H0_H0 ;  /* 0x2000003eff1f7230 */ /* 0x100fe20000004100 */
[----:B------:R-:W-:Y:S01]  /*1320*/  UIMAD.WIDE.U32 UR8, UR10, UR8, UR36 ;  /* 0x000000080a0872a5 */ /* 0x000fe2000f8e0024 */
[--C-:B------:R-:W-:Y:S01]  /*1330*/  HADD2.F32 R75, -RZ, R13.reuse.H0_H0 ;  /* 0x2000000dff4b7230 */ /* 0x100fe20000004100 */
[----:B------:R-:W3:Y:S01]  /*1340*/  MUFU.EX2 R33, R33 ;  /* 0x0000002100217308 */ /* 0x000ee20000000800 */
[----:B0-----:R-:W-:Y:S01]  /*1350*/  FADD.FTZ R0, R0, 1 ;  /* 0x3f80000000007421 */ /* 0x001fe20000010000 */
[----:B------:R-:W-:Y:S01]  /*1360*/  HADD2.F32 R81, -RZ, R13.H1_H1 ;  /* 0x3000000dff517230 */ /* 0x000fe20000004100 */
[----:B------:R-:W-:Y:S01]  /*1370*/  ULDC.64 UR36, c[0x0][0x338] ;  /* 0x0000ce0000247ab9 */ /* 0x000fe20000000a00 */
[----:B------:R-:W-:Y:S01]  /*1380*/  HADD2.F32 R71, -RZ, R62.H1_H1 ;  /* 0x3000003eff477230 */ /* 0x000fe20000004100 */
[----:B------:R-:W-:Y:S01]  /*1390*/  UIADD3 UR7, UR9, UR7, URZ ;  /* 0x0000000709077290 */ /* 0x000fe2000fffe03f */
[----:B------:R-:W-:Y:S01]  /*13a0*/  HADD2.F32 R87, -RZ, R64.H0_H0 ;  /* 0x20000040ff577230 */ /* 0x000fe20000004100 */
[----:B------:R-:W-:Y:S01]  /*13b0*/  ULEA UR36, UP0, UR8, UR36, 0x1 ;  /* 0x0000002408247291 */ /* 0x000fe2000f80083f */
[----:B------:R-:W0:Y:S01]  /*13c0*/  MUFU.EX2 R3, R3 ;  /* 0x0000000300037308 */ /* 0x000e220000000800 */
[----:B--2---:R-:W-:Y:S01]  /*13d0*/  FADD.FTZ R2, R32, 1 ;  /* 0x3f80000020027421 */ /* 0x004fe20000010000 */
[--C-:B------:R-:W-:Y:S01]  /*13e0*/  HADD2.F32 R93, -RZ, R14.reuse.H0_H0 ;  /* 0x2000000eff5d7230 */ /* 0x100fe20000004100 */
[----:B------:R-:W-:Y:S01]  /*13f0*/  ULEA.HI.X UR37, UR8, UR37, UR7, 0x1, UP0 ;  /* 0x0000002508257291 */ /* 0x000fe200080f0c07 */
[----:B------:R-:W-:Y:S01]  /*1400*/  HADD2.F32 R95, -RZ, R14.H1_H1 ;  /* 0x3000000eff5f7230 */ /* 0x000fe20000004100 */
[----:B------:R-:W-:Y:S01]  /*1410*/  ISETP.NE.U32.AND P0, PT, RZ, c[0x0][0x270], PT ;  /* 0x00009c00ff007a0c */ /* 0x000fe20003f05070 */
[----:B------:R-:W-:-:S02]  /*1420*/  HADD2.F32 R105, -RZ, R15.H0_H0 ;  /* 0x2000000fff697230 */ /* 0x000fc40000004100 */
[----:B------:R-:W2:Y:S01]  /*1430*/  MUFU.RCP R76, R0 ;  /* 0x00000000004c7308 */ /* 0x000ea20000001000 */
[----:B---3--:R-:W-:Y:S01]  /*1440*/  FADD.FTZ R33, R33, 1 ;  /* 0x3f80000021217421 */ /* 0x008fe20000010000 */
[----:B------:R-:W-:Y:S01]  /*1450*/  HADD2.F32 R107, -RZ, R15.H1_H1 ;  /* 0x3000000fff6b7230 */ /* 0x000fe20000004100 */
[----:B------:R-:W-:Y:S01]  /*1460*/  FMUL.FTZ R15, R93, -1.4426950216293334961 ;  /* 0xbfb8aa3b5d0f7820 */ /* 0x000fe20000410000 */
[----:B------:R-:W-:Y:S01]  /*1470*/  ISETP.NE.AND.EX P0, PT, RZ, c[0x0][0x274], PT, P0 ;  /* 0x00009d00ff007a0c */ /* 0x000fe20003f05300 */
[----:B------:R-:W-:-:S03]  /*1480*/  FMUL.FTZ R106, R105, -1.4426950216293334961 ;  /* 0xbfb8aa3b696a7820 */ /* 0x000fc60000410000 */
[----:B------:R-:W3:Y:S01]  /*1490*/  MUFU.RCP R80, R2 ;  /* 0x0000000200507308 */ /* 0x000ee20000001000 */
[----:B0-----:R-:W-:-:S07]  /*14a0*/  FADD.FTZ R3, R3, 1 ;  /* 0x3f80000003037421 */ /* 0x001fce0000010000 */
[----:B------:R-:W0:Y:S01]  /*14b0*/  MUFU.RCP R84, R33 ;  /* 0x0000002100547308 */ /* 0x000e220000001000 */
[----:B--2---:R-:W-:Y:S02]  /*14c0*/  FMUL.FTZ R32, R55, R76 ;  /* 0x0000004c37207220 */ /* 0x004fe40000410000 */
[----:B------:R-:W-:Y:S02]  /*14d0*/  FADD.FTZ R12, -R76, 1 ;  /* 0x3f8000004c0c7421 */ /* 0x000fe40000010100 */
[----:B------:R-:W-:Y:S02]  /*14e0*/  FMUL.FTZ R0, R45, R32 ;  /* 0x000000202d007220 */ /* 0x000fe40000410000 */
[----:B------:R-:W-:Y:S01]  /*14f0*/  FFMA.FTZ R78, R55, R12, 1 ;  /* 0x3f800000374e7423 */ /* 0x000fe2000001000c */
[----:B------:R-:W2:Y:S01]  /*1500*/  MUFU.EX2 R34, R34 ;  /* 0x0000002200227308 */ /* 0x000ea20000000800 */
[----:B---3--:R-:W-:Y:S02]  /*1510*/  FMUL.FTZ R28, R59, R80 ;  /* 0x000000503b1c7220 */ /* 0x008fe40000410000 */
[----:B------:R-:W-:-:S02]  /*1520*/  FFMA.FTZ R103, R0, R35, R103 ;  /* 0x0000002300677223 */ /* 0x000fc40000010067 */
[----:B------:R-:W-:Y:S02]  /*1530*/  FMUL.FTZ R2, R47, R28 ;  /* 0x0000001c2f027220 */ /* 0x000fe40000410000 */
[----:B------:R-:W-:Y:S01]  /*1540*/  FMUL.FTZ R35, R70, -1.4426950216293334961 ;  /* 0xbfb8aa3b46237820 */ /* 0x000fe20000410000 */
[----:B------:R3:W4:Y:S01]  /*1550*/  MUFU.RCP R77, R3 ;  /* 0x00000003004d7308 */ /* 0x0007220000001000 */
[----:B0-----:R-:W-:Y:S02]  /*1560*/  FMUL.FTZ R33, R37, R84 ;  /* 0x0000005425217220 */ /* 0x001fe40000410000 */
[----:B------:R-:W-:Y:S01]  /*1570*/  FFMA.FTZ R46, R2, R39, R103 ;  /* 0x00000027022e7223 */ /* 0x000fe20000010067 */
[----:B------:R-:W-:Y:S01]  /*1580*/  HADD2.F32 R39, -RZ, R61.H0_H0 ;  /* 0x2000003dff277230 */ /* 0x000fe20000004100 */
[----:B------:R-:W-:Y:S02]  /*1590*/  FMUL.FTZ R55, R75, -1.4426950216293334961 ;  /* 0xbfb8aa3b4b377820 */ /* 0x000fe40000410000 */
[----:B------:R-:W-:Y:S01]  /*15a0*/  FADD.FTZ R12, -R84, 1 ;  /* 0x3f800000540c7421 */ /* 0x000fe20000010100 */
[----:B------:R-:W0:Y:S01]  /*15b0*/  MUFU.EX2 R36, R36 ;  /* 0x0000002400247308 */ /* 0x000e220000000800 */
[----:B---3--:R-:W-:-:S02]  /*15c0*/  FMUL.FTZ R3, R44, R33 ;  /* 0x000000212c037220 */ /* 0x008fc40000410000 */
[----:B--2---:R-:W-:Y:S02]  /*15d0*/  FADD.FTZ R34, R34, 1 ;  /* 0x3f80000022227421 */ /* 0x004fe40000010000 */
[----:B------:R-:W-:Y:S01]  /*15e0*/  FFMA.FTZ R51, R3, R39, R46 ;  /* 0x0000002703337223 */ /* 0x000fe2000001002e */
[----:B------:R-:W-:Y:S01]  /*15f0*/  HADD2.F32 R46, -RZ, R29.H1_H1 ;  /* 0x3000001dff2e7230 */ /* 0x000fe20000004100 */
[----:B------:R-:W-:Y:S01]  /*1600*/  FMUL.FTZ R39, R72, -1.4426950216293334961 ;  /* 0xbfb8aa3b48277820 */ /* 0x000fe20000410000 */
[----:B------:R-:W2:Y:S01]  /*1610*/  MUFU.EX2 R38, R38 ;  /* 0x0000002600267308 */ /* 0x000ea20000000800 */
[----:B----4-:R-:W-:Y:S02]  /*1620*/  FMUL.FTZ R29, R40, R77 ;  /* 0x0000004d281d7220 */ /* 0x010fe40000410000 */
[----:B------:R-:W-:Y:S02]  /*1630*/  FFMA.FTZ R86, R37, R12, 1 ;  /* 0x3f80000025567423 */ /* 0x000fe4000001000c */
[----:B------:R-:W-:-:S03]  /*1640*/  FMUL.FTZ R56, R46, R29 ;  /* 0x0000001d2e387220 */ /* 0x000fc60000410000 */
[----:B------:R3:W4:Y:S01]  /*1650*/  MUFU.RCP R88, R34 ;  /* 0x0000002200587308 */ /* 0x0007220000001000 */
[----:B0-----:R-:W-:Y:S02]  /*1660*/  FADD.FTZ R36, R36, 1 ;  /* 0x3f80000024247421 */ /* 0x001fe40000010000 */
[----:B------:R-:W-:Y:S01]  /*1670*/  FFMA.FTZ R58, R56, R53, R51 ;  /* 0x00000035383a7223 */ /* 0x000fe20000010033 */
[----:B------:R-:W-:Y:S02]  /*1680*/  HADD2.F32 R51, -RZ, R24.H0_H0 ;  /* 0x20000018ff337230 */ /* 0x000fe40000004100 */
[----:B------:R-:W-:Y:S01]  /*1690*/  HADD2.F32 R53, -RZ, R25.H0_H0 ;  /* 0x20000019ff357230 */ /* 0x000fe20000004100 */
[----:B------:R-:W-:Y:S01]  /*16a0*/  FMUL.FTZ R25, R73, -1.4426950216293334961 ;  /* 0xbfb8aa3b49197820 */ /* 0x000fe20000410000 */
[----:B------:R-:W-:Y:S01]  /*16b0*/  MUFU.EX2 R35, R35 ;  /* 0x0000002300237308 */ /* 0x000fe20000000800 */
[----:B--2---:R-:W-:Y:S01]  /*16c0*/  FADD.FTZ R24, R38, 1 ;  /* 0x3f80000026187421 */ /* 0x004fe20000010000 */
[----:B------:R-:W-:-:S02]  /*16d0*/  HADD2.F32 R38, -RZ, R26.H1_H1 ;  /* 0x3000001aff267230 */ /* 0x000fc40000004100 */
[----:B---3--:R-:W-:-:S04]  /*16e0*/  HADD2.F32 R34, -RZ, R27.H1_H1 ;  /* 0x3000001bff227230 */ /* 0x008fc80000004100 */
[----:B------:R0:W2:Y:S01]  /*16f0*/  MUFU.RCP R83, R36 ;  /* 0x0000002400537308 */ /* 0x0000a20000001000 */
[----:B----4-:R-:W-:Y:S02]  /*1700*/  FMUL.FTZ R30, R41, R88 ;  /* 0x00000058291e7220 */ /* 0x010fe40000410000 */
[----:B------:R-:W-:Y:S02]  /*1710*/  FADD.FTZ R12, -R88, 1 ;  /* 0x3f800000580c7421 */ /* 0x000fe40000010100 */
[----:B------:R-:W-:-:S03]  /*1720*/  FMUL.FTZ R57, R49, R30 ;  /* 0x0000001e31397220 */ /* 0x000fc60000410000 */
[----:B------:R3:W4:Y:S01]  /*1730*/  MUFU.RCP R92, R24 ;  /* 0x00000018005c7308 */ /* 0x0007220000001000 */
[----:B0-----:R-:W-:Y:S01]  /*1740*/  HADD2.F32 R36, -RZ, R27.H0_H0 ;  /* 0x2000001bff247230 */ /* 0x001fe20000004100 */
[----:B------:R-:W-:-:S06]  /*1750*/  FFMA.FTZ R69, R57, R31, R58 ;  /* 0x0000001f39457223 */ /* 0x000fcc000001003a */
[----:B-1----:R0:W1:Y:S01]  /*1760*/  MUFU.EX2 R68, R39 ;  /* 0x0000002700447308 */ /* 0x0020620000000800 */
[----:B--2---:R-:W-:Y:S02]  /*1770*/  FMUL.FTZ R31, R42, R83 ;  /* 0x000000532a1f7220 */ /* 0x004fe40000410000 */
[----:B---3--:R-:W-:Y:S02]  /*1780*/  FADD.FTZ R24, -R80, 1 ;  /* 0x3f80000050187421 */ /* 0x008fe40000010100 */
[----:B------:R-:W-:Y:S02]  /*1790*/  FMUL.FTZ R58, R48, R31 ;  /* 0x0000001f303a7220 */ /* 0x000fe40000410000 */
[----:B------:R-:W-:Y:S01]  /*17a0*/  FFMA.FTZ R82, R59, R24, 1 ;  /* 0x3f8000003b527423 */ /* 0x000fe20000010018 */
[----:B------:R2:W-:Y:S01]  /*17b0*/  MUFU.EX2 R27, R25 ;  /* 0x00000019001b7308 */ /* 0x0005e20000000800 */
[----:B0-----:R-:W-:Y:S01]  /*17c0*/  HADD2.F32 R39, -RZ, R26.H0_H0 ;  /* 0x2000001aff277230 */ /* 0x001fe20000004100 */
[----:B------:R-:W-:-:S02]  /*17d0*/  FADD.FTZ R26, R35, 1 ;  /* 0x3f800000231a7421 */ /* 0x000fc40000010000 */
[----:B----4-:R-:W-:Y:S02]  /*17e0*/  FMUL.FTZ R35, R43, R92 ;  /* 0x0000005c2b237220 */ /* 0x010fe40000410000 */
[----:B------:R-:W-:Y:S01]  /*17f0*/  FFMA.FTZ R90, R58, R71, R69 ;  /* 0x000000473a5a7223 */ /* 0x000fe20000010045 */
[--C-:B------:R-:W-:Y:S01]  /*1800*/  HADD2.F32 R69, -RZ, R63.reuse.H0_H0 ;  /* 0x2000003fff457230 */ /* 0x100fe20000004100 */
[----:B------:R0:W3:Y:S01]  /*1810*/  MUFU.RCP R89, R26 ;  /* 0x0000001a00597308 */ /* 0x0000e20000001000 */
[----:B--2---:R-:W-:Y:S02]  /*1820*/  FADD.FTZ R25, -R77, 1 ;  /* 0x3f8000004d197421 */ /* 0x004fe40000010100 */
[----:B------:R-:W-:Y:S02]  /*1830*/  FMUL.FTZ R59, R50, R35 ;  /* 0x00000023323b7220 */ /* 0x000fe40000410000 */
[----:B------:R-:W-:Y:S02]  /*1840*/  FFMA.FTZ R79, R40, R25, 1 ;  /* 0x3f800000284f7423 */ /* 0x000fe40000010019 */
[----:B------:R-:W-:Y:S01]  /*1850*/  FMUL.FTZ R25, R81, -1.4426950216293334961 ;  /* 0xbfb8aa3b51197820 */ /* 0x000fe20000410000 */
[----:B------:R-:W2:Y:S01]  /*1860*/  MUFU.EX2 R55, R55 ;  /* 0x0000003700377308 */ /* 0x000ea20000000800 */
[----:B-1----:R-:W-:Y:S01]  /*1870*/  FADD.FTZ R24, R68, 1 ;  /* 0x3f80000044187421 */ /* 0x002fe20000010000 */
[----:B0-----:R-:W-:Y:S01]  /*1880*/  HADD2.F32 R26, -RZ, R63.H1_H1 ;  /* 0x3000003fff1a7230 */ /* 0x001fe20000004100 */
[----:B------:R-:W-:-:S02]  /*1890*/  FFMA.FTZ R69, R59, R69, R90 ;  /* 0x000000453b457223 */ /* 0x000fc4000001005a */
[----:B------:R-:W-:Y:S02]  /*18a0*/  FFMA.FTZ R90, R41, R12, 1 ;  /* 0x3f800000295a7423 */ /* 0x000fe4000001000c */
[----:B------:R-:W-:Y:S01]  /*18b0*/  FADD.FTZ R13, -R83, 1 ;  /* 0x3f800000530d7421 */ /* 0x000fe20000010100 */
[----:B------:R-:W-:Y:S01]  /*18c0*/  MUFU.EX2 R71, R25 ;  /* 0x0000001900477308 */ /* 0x000fe20000000800 */
[----:B---3--:R-:W-:Y:S02]  /*18d0*/  FMUL.FTZ R37, R70, R89 ;  /* 0x0000005946257220 */ /* 0x008fe40000410000 */
[----:B------:R-:W-:Y:S02]  /*18e0*/  FADD.FTZ R41, R27, 1 ;  /* 0x3f8000001b297421 */ /* 0x000fe40000010000 */
[----:B------:R-:W-:Y:S02]  /*18f0*/  FMUL.FTZ R68, R52, R37 ;  /* 0x0000002534447220 */ /* 0x000fe40000410000 */
[----:B------:R-:W-:Y:S01]  /*1900*/  FFMA.FTZ R85, R42, R13, 1 ;  /* 0x3f8000002a557423 */ /* 0x000fe2000001000d */
[----:B------:R-:W0:Y:S01]  /*1910*/  MUFU.RCP R91, R24 ;  /* 0x00000018005b7308 */ /* 0x000e220000001000 */
[----:B------:R-:W-:-:S02]  /*1920*/  FFMA.FTZ R42, R68, R26, R69 ;  /* 0x0000001a442a7223 */ /* 0x000fc40000010045 */
[----:B--2---:R-:W-:Y:S02]  /*1930*/  FADD.FTZ R55, R55, 1 ;  /* 0x3f80000037377421 */ /* 0x004fe40000010000 */
[----:B------:R-:W-:Y:S02]  /*1940*/  FADD.FTZ R12, -R92, 1 ;  /* 0x3f8000005c0c7421 */ /* 0x000fe40000010100 */
[----:B------:R-:W-:Y:S01]  /*1950*/  FADD.FTZ R13, -R89, 1 ;  /* 0x3f800000590d7421 */ /* 0x000fe20000010100 */
[----:B------:R-:W1:Y:S08]  /*1960*/  MUFU.RCP R94, R41 ;  /* 0x00000029005e7308 */ /* 0x000e700000001000 */
[----:B------:R2:W3:Y:S01]  /*1970*/  MUFU.RCP R96, R55 ;  /* 0x0000003700607308 */ /* 0x0004e20000001000 */
[----:B0-----:R-:W-:-:S04]  /*1980*/  FMUL.FTZ R40, R72, R91 ;  /* 0x0000005b48287220 */ /* 0x001fc80000410000 */
[----:B------:R-:W-:Y:S02]  /*1990*/  FMUL.FTZ R69, R51, R40 ;  /* 0x0000002833457220 */ /* 0x000fe40000410000 */
[----:B-1----:R-:W-:Y:S01]  /*19a0*/  FMUL.FTZ R41, R73, R94 ;  /* 0x0000005e49297220 */ /* 0x002fe20000410000 */
[----:B--2---:R-:W-:Y:S01]  /*19b0*/  HADD2.F32 R55, -RZ, R65.H1_H1 ;  /* 0x30000041ff377230 */ /* 0x004fe20000004100 */
[----:B------:R-:W-:Y:S01]  /*19c0*/  FFMA.FTZ R87, R69, R87, R42 ;  /* 0x0000005745577223 */ /* 0x000fe2000001002a */
[----:B------:R-:W0:Y:S01]  /*19d0*/  MUFU.EX2 R106, R106 ;  /* 0x0000006a006a7308 */ /* 0x000e220000000800 */
[----:B---3--:R-:W-:Y:S02]  /*19e0*/  FMUL.FTZ R42, R75, R96 ;  /* 0x000000604b2a7220 */ /* 0x008fe40000410000 */
[----:B0-----:R-:W-:-:S06]  /*19f0*/  FADD.FTZ R106, R106, 1 ;  /* 0x3f8000006a6a7421 */ /* 0x001fcc0000010000 */
[----:B------:R-:W-:Y:S01]  /*1a00*/  MUFU.RCP R106, R106 ;  /* 0x0000006a006a7308 */ /* 0x000fe20000001000 */
[----:B-----5:R0:W-:Y:S04]  /*1a10*/  STS.128 [R100.X16], R16 ;  /* 0x0000001064007388 */ /* 0x0201e8000000cc00 */
[----:B------:R1:W-:Y:S01]  /*1a20*/  STS.128 [R100.X16+0x200], R20 ;  /* 0x0002001464007388 */ /* 0x0003e2000000cc00 */
[----:B------:R-:W-:-:S06]  /*1a30*/  NOP ;  /* 0x0000000000007918 */ /* 0x000fcc0000000000 */
[----:B------:R-:W2:Y:S01]  /*1a40*/  LDS.128 R24, [R97] ;  /* 0x0000000061187984 */ /* 0x000ea20000000c00 */
[----:B0-----:R-:W-:Y:S01]  /*1a50*/  FADD.FTZ R17, R71, 1 ;  /* 0x3f80000047117421 */ /* 0x001fe20000010000 */
[----:B------:R-:W-:Y:S01]  /*1a60*/  MUFU.EX2 R19, R15 ;  /* 0x0000000f00137308 */ /* 0x000fe20000000800 */
[----:B------:R-:W-:Y:S01]  /*1a70*/  FFMA.FTZ R16, R43, R12, 1 ;  /* 0x3f8000002b107423 */ /* 0x000fe2000001000c */
[----:B------:R-:W-:Y:S01]  /*1a80*/  HADD2.F32 R12, -RZ, R64.H1_H1 ;  /* 0x30000040ff0c7230 */ /* 0x000fe20000004100 */
[----:B-1----:R-:W-:Y:S01]  /*1a90*/  FFMA.FTZ R21, R70, R13, 1 ;  /* 0x3f80000046157423 */ /* 0x002fe2000001000d */
[----:B------:R-:W-:Y:S01]  /*1aa0*/  HADD2.F32 R22, -RZ, R65.H0_H0 ;  /* 0x20000041ff167230 */ /* 0x000fe20000004100 */
[----:B------:R-:W-:Y:S02]  /*1ab0*/  FMUL.FTZ R70, R54, R41 ;  /* 0x0000002936467220 */ /* 0x000fe40000410000 */
[----:B------:R-:W-:Y:S01]  /*1ac0*/  FADD.FTZ R13, -R91, 1 ;  /* 0x3f8000005b0d7421 */ /* 0x000fe20000010100 */
[----:B------:R0:W1:Y:S01]  /*1ad0*/  MUFU.RCP R20, R17 ;  /* 0x0000001100147308 */ /* 0x0000620000001000 */
[----:B------:R-:W-:-:S02]  /*1ae0*/  FFMA.FTZ R14, R70, R12, R87 ;  /* 0x0000000c460e7223 */ /* 0x000fc40000010057 */
[----:B------:R-:W-:Y:S02]  /*1af0*/  FADD.FTZ R12, -R94, 1 ;  /* 0x3f8000005e0c7421 */ /* 0x000fe40000010100 */
[----:B------:R-:W-:Y:S02]  /*1b00*/  FMUL.FTZ R71, R53, R42 ;  /* 0x0000002a35477220 */ /* 0x000fe40000410000 */
[----:B------:R-:W-:Y:S02]  /*1b10*/  FFMA.FTZ R23, R72, R13, 1 ;  /* 0x3f80000048177423 */ /* 0x000fe4000001000d */
[----:B------:R-:W-:Y:S02]  /*1b20*/  FFMA.FTZ R18, R73, R12, 1 ;  /* 0x3f80000049127423 */ /* 0x000fe4000001000c */
[----:B------:R-:W-:Y:S02]  /*1b30*/  FFMA.FTZ R13, R71, R22, R14 ;  /* 0x00000016470d7223 */ /* 0x000fe4000001000e */
[----:B------:R-:W-:-:S02]  /*1b40*/  FADD.FTZ R12, -R96, 1 ;  /* 0x3f800000600c7421 */ /* 0x000fc40000010100 */
[----:B0-----:R-:W-:Y:S02]  /*1b50*/  FMUL.FTZ R17, R95, -1.4426950216293334961 ;  /* 0xbfb8aa3b5f117820 */ /* 0x001fe40000410000 */
[----:B-1----:R-:W-:Y:S02]  /*1b60*/  FMUL.FTZ R43, R81, R20 ;  /* 0x00000014512b7220 */ /* 0x002fe40000410000 */
[----:B------:R-:W-:Y:S01]  /*1b70*/  FADD.FTZ R14, -R20, 1 ;  /* 0x3f800000140e7421 */ /* 0x000fe20000010100 */
[----:B------:R0:W1:Y:S01]  /*1b80*/  MUFU.EX2 R103, R17 ;  /* 0x0000001100677308 */ /* 0x0000620000000800 */
[----:B------:R-:W-:Y:S02]  /*1b90*/  FMUL.FTZ R72, R74, R43 ;  /* 0x0000002b4a487220 */ /* 0x000fe40000410000 */
[----:B------:R-:W-:Y:S02]  /*1ba0*/  FFMA.FTZ R22, R75, R12, 1 ;  /* 0x3f8000004b167423 */ /* 0x000fe4000001000c */
[----:B------:R-:W-:Y:S01]  /*1bb0*/  FFMA.FTZ R104, R81, R14, 1 ;  /* 0x3f80000051687423 */ /* 0x000fe2000001000e */
[----:B--2---:R-:W-:Y:S01]  /*1bc0*/  HADD2.F32 R75, -RZ, R25.H0_H0 ;  /* 0x20000019ff4b7230 */ /* 0x004fe20000004100 */
[----:B------:R-:W-:Y:S01]  /*1bd0*/  FFMA.FTZ R109, R72, R55, R13 ;  /* 0x00000037486d7223 */ /* 0x000fe2000001000d */
[--C-:B------:R-:W-:Y:S01]  /*1be0*/  HADD2.F32 R55, -RZ, R24.reuse.H0_H0 ;  /* 0x20000018ff377230 */ /* 0x100fe20000004100 */
[----:B------:R-:W2:Y:S01]  /*1bf0*/  LDS.128 R12, [R97+0x10] ;  /* 0x00001000610c7984 */ /* 0x000ea20000000c00 */
[----:B------:R-:W-:Y:S01]  /*1c00*/  HADD2.F32 R73, -RZ, R24.H1_H1 ;  /* 0x30000018ff497230 */ /* 0x000fe20000004100 */
[----:B0-----:R-:W-:Y:S01]  /*1c10*/  FMUL.FTZ R17, R44, R75 ;  /* 0x0000004b2c117220 */ /* 0x001fe20000410000 */
[--C-:B------:R-:W-:Y:S01]  /*1c20*/  HADD2.F32 R87, -RZ, R27.reuse.H0_H0 ;  /* 0x2000001bff577230 */ /* 0x100fe20000004100 */
[----:B------:R-:W-:Y:S01]  /*1c30*/  FMUL.FTZ R45, R45, R55 ;  /* 0x000000372d2d7220 */ /* 0x000fe20000410000 */
[----:B------:R-:W-:Y:S01]  /*1c40*/  HADD2.F32 R27, -RZ, R27.H1_H1 ;  /* 0x3000001bff1b7230 */ /* 0x000fe20000004100 */
[----:B------:R-:W-:Y:S01]  /*1c50*/  FADD.FTZ R24, R19, 1 ;  /* 0x3f80000013187421 */ /* 0x000fe20000010000 */
[----:B------:R-:W-:Y:S01]  /*1c60*/  HADD2.F32 R25, -RZ, R25.H1_H1 ;  /* 0x30000019ff197230 */ /* 0x000fe20000004100 */
[----:B------:R-:W-:Y:S01]  /*1c70*/  FMUL.FTZ R45, R76, R45 ;  /* 0x0000002d4c2d7220 */ /* 0x000fe20000410000 */
[--C-:B------:R-:W-:Y:S01]  /*1c80*/  HADD2.F32 R81, -RZ, R26.reuse.H0_H0 ;  /* 0x2000001aff517230 */ /* 0x100fe20000004100 */
[----:B------:R-:W-:Y:S01]  /*1c90*/  FMUL.FTZ R76, R107, -1.4426950216293334961 ;  /* 0xbfb8aa3b6b4c7820 */ /* 0x000fe20000410000 */
[----:B------:R-:W-:Y:S01]  /*1ca0*/  HADD2.F32 R26, -RZ, R26.H1_H1 ;  /* 0x3000001aff1a7230 */ /* 0x000fe20000004100 */
[----:B------:R-:W-:Y:S01]  /*1cb0*/  MUFU.RCP R24, R24 ;  /* 0x0000001800187308 */ /* 0x000fe20000001000 */
[----:B------:R-:W-:-:S02]  /*1cc0*/  FMUL.FTZ R52, R52, R27 ;  /* 0x0000001b34347220 */ /* 0x000fc40000410000 */
[----:B------:R-:W-:Y:S02]  /*1cd0*/  FMUL.FTZ R47, R47, R73 ;  /* 0x000000492f2f7220 */ /* 0x000fe40000410000 */
[----:B-1----:R-:W-:Y:S02]  /*1ce0*/  FADD.FTZ R103, R103, 1 ;  /* 0x3f80000067677421 */ /* 0x002fe40000010000 */
[----:B------:R-:W-:Y:S01]  /*1cf0*/  FMUL.FTZ R46, R46, R25 ;  /* 0x000000192e2e7220 */ /* 0x000fe20000410000 */
[----:B------:R-:W0:Y:S01]  /*1d00*/  MUFU.EX2 R44, R76 ;  /* 0x0000004c002c7308 */ /* 0x000e220000000800 */
[----:B------:R-:W-:Y:S02]  /*1d10*/  FMUL.FTZ R52, R89, R52 ;  /* 0x0000003459347220 */ /* 0x000fe40000410000 */
[----:B------:R-:W-:Y:S02]  /*1d20*/  FMUL.FTZ R19, R50, R87 ;  /* 0x0000005732137220 */ /* 0x000fe40000410000 */
[----:B------:R-:W-:-:S02]  /*1d30*/  FMUL.FTZ R47, R80, R47 ;  /* 0x0000002f502f7220 */ /* 0x000fc40000410000 */
[----:B------:R-:W-:Y:S01]  /*1d40*/  FMUL.FTZ R17, R84, R17 ;  /* 0x0000001154117220 */ /* 0x000fe20000410000 */
[----:B------:R1:W3:Y:S01]  /*1d50*/  MUFU.RCP R80, R103 ;  /* 0x0000006700507308 */ /* 0x0002e20000001000 */
[----:B------:R-:W-:Y:S02]  /*1d60*/  FMUL.FTZ R46, R77, R46 ;  /* 0x0000002e4d2e7220 */ /* 0x000fe40000410000 */
[----:B------:R-:W-:Y:S02]  /*1d70*/  FMUL.FTZ R48, R48, R26 ;  /* 0x0000001a30307220 */ /* 0x000fe40000410000 */
[----:B------:R-:W-:Y:S02]  /*1d80*/  FMUL.FTZ R45, R45, R78 ;  /* 0x0000004e2d2d7220 */ /* 0x000fe40000410000 */
[----:B------:R-:W-:Y:S02]  /*1d90*/  FMUL.FTZ R21, R52, R21 ;  /* 0x0000001534157220 */ /* 0x000fe40000410000 */
[----:B0-----:R-:W-:Y:S01]  /*1da0*/  FADD.FTZ R44, R44, 1 ;  /* 0x3f8000002c2c7421 */ /* 0x001fe20000010000 */
[----:B-1----:R-:W-:Y:S01]  /*1db0*/  HADD2.F32 R103, -RZ, R67.H1_H1 ;  /* 0x30000043ff677230 */ /* 0x002fe20000004100 */
[----:B------:R-:W-:Y:S01]  /*1dc0*/  FMUL.FTZ R19, R92, R19 ;  /* 0x000000135c137220 */ /* 0x000fe20000410000 */
[--C-:B--2---:R-:W-:Y:S01]  /*1dd0*/  HADD2.F32 R50, -RZ, R12.reuse.H0_H0 ;  /* 0x2000000cff327230 */ /* 0x104fe20000004100 */
[----:B------:R-:W0:Y:S01]  /*1de0*/  MUFU.RCP R84, R44 ;  /* 0x0000002c00547308 */ /* 0x000e220000001000 */
[----:B------:R-:W-:Y:S01]  /*1df0*/  HADD2.F32 R52, -RZ, R12.H1_H1 ;  /* 0x3000000cff347230 */ /* 0x000fe20000004100 */
[----:B------:R-:W-:Y:S01]  /*1e00*/  FMUL.FTZ R48, R83, R48 ;  /* 0x0000003053307220 */ /* 0x000fe20000410000 */
[--C-:B------:R-:W-:Y:S01]  /*1e10*/  HADD2.F32 R77, -RZ, R13.reuse.H1_H1 ;  /* 0x3000000dff4d7230 */ /* 0x100fe20000004100 */
[----:B------:R-:W-:Y:S01]  /*1e20*/  FMUL.FTZ R46, R46, R79 ;  /* 0x0000004f2e2e7220 */ /* 0x000fe20000410000 */
[--C-:B------:R-:W-:Y:S01]  /*1e30*/  HADD2.F32 R78, -RZ, R14.reuse.H0_H0 ;  /* 0x2000000eff4e7230 */ /* 0x100fe20000004100 */
[----:B------:R-:W-:Y:S01]  /*1e40*/  FMUL.FTZ R12, R51, R50 ;  /* 0x00000032330c7220 */ /* 0x000fe20000410000 */
[----:B------:R-:W-:Y:S01]  /*1e50*/  HADD2.F32 R76, -RZ, R13.H0_H0 ;  /* 0x2000000dff4c7230 */ /* 0x000fe20000004100 */
[----:B------:R-:W-:Y:S01]  /*1e60*/  FMUL.FTZ R16, R19, R16 ;  /* 0x0000001013107220 */ /* 0x000fe20000410000 */
[----:B------:R-:W-:Y:S01]  /*1e70*/  HADD2.F32 R79, -RZ, R14.H1_H1 ;  /* 0x3000000eff4f7230 */ /* 0x000fe20000004100 */
[----:B------:R-:W-:Y:S01]  /*1e80*/  FMUL.FTZ R13, R54, R52 ;  /* 0x00000034360d7220 */ /* 0x000fe20000410000 */
[--C-:B------:R-:W-:Y:S01]  /*1e90*/  HADD2.F32 R83, -RZ, R15.reuse.H0_H0 ;  /* 0x2000000fff537230 */ /* 0x100fe20000004100 */
[----:B------:R-:W-:Y:S01]  /*1ea0*/  FADD.FTZ R14, -R24, 1 ;  /* 0x3f800000180e7421 */ /* 0x000fe20000010100 */
        /* <DEDUP_REMOVED lines=11> */
[----:B------:R-:W-:Y:S02]  /*1f60*/  FMUL.FTZ R20, R12, R23 ;  /* 0x000000170c147220 */ /* 0x000fe40000410000 */
[----:B------:R-:W-:Y:S02]  /*1f70*/  FMUL.FTZ R53, R96, R53 ;  /* 0x0000003560357220 */ /* 0x000fe40000410000 */
[----:B------:R-:W-:-:S02]  /*1f80*/  FMUL.FTZ R19, R13, R18 ;  /* 0x000000120d137220 */ /* 0x000fc40000410000 */
[----:B------:R-:W-:Y:S02]  /*1f90*/  FMUL.FTZ R23, R15, R104 ;  /* 0x000000680f177220 */ /* 0x000fe40000410000 */
[----:B------:R-:W-:Y:S01]  /*1fa0*/  FMUL.FTZ R24, R24, R47 ;  /* 0x0000002f18187220 */ /* 0x000fe20000410000 */
[----:B------:R-:W-:Y:S01]  /*1fb0*/  F2FP.PACK_AB R20, R19, R20 ;  /* 0x000000141314723e */ /* 0x000fe200000000ff */
[----:B------:R-:W-:Y:S02]  /*1fc0*/  FMUL.FTZ R49, R49, R81 ;  /* 0x0000005131317220 */ /* 0x000fe40000410000 */
[----:B---3--:R-:W-:Y:S02]  /*1fd0*/  FADD.FTZ R12, -R80, 1 ;  /* 0x3f800000500c7421 */ /* 0x008fe40000010100 */
[----:B------:R-:W-:Y:S02]  /*1fe0*/  FADD.FTZ R14, -R106, 1 ;  /* 0x3f8000006a0e7421 */ /* 0x000fe40000010100 */
[----:B0-----:R-:W-:-:S02]  /*1ff0*/  FADD.FTZ R18, -R84, 1 ;  /* 0x3f80000054127421 */ /* 0x001fc40000010100 */
[----:B------:R-:W-:Y:S02]  /*2000*/  FMUL.FTZ R13, R38, R79 ;  /* 0x0000004f260d7220 */ /* 0x000fe40000410000 */
[----:B------:R-:W-:Y:S02]  /*2010*/  FMUL.FTZ R15, R36, R83 ;  /* 0x00000053240f7220 */ /* 0x000fe40000410000 */
        /* <DEDUP_REMOVED lines=24> */
[----:B------:R-:W-:Y:S01]  /*21a0*/  HADD2.F32 R49, -RZ, R66.H0_H0 ;  /* 0x20000042ff317230 */ /* 0x000fe20000004100 */
[----:B------:R-:W-:Y:S01]  /*21b0*/  F2FP.PACK_AB R23, R53, R18 ;  /* 0x000000123517723e */ /* 0x000fe200000000ff */
[--C-:B------:R-:W-:Y:S01]  /*21c0*/  HADD2.F32 R47, -RZ, R8.reuse.H0_H0 ;  /* 0x20000008ff2f7230 */ /* 0x100fe20000004100 */
[----:B------:R-:W-:Y:S01]  /*21d0*/  FMUL.FTZ R80, R38, R95 ;  /* 0x0000005f26507220 */ /* 0x000fe20000410000 */
[----:B------:R-:W-:Y:S01]  /*21e0*/  HADD2.F32 R48, -RZ, R8.H1_H1 ;  /* 0x30000008ff307230 */ /* 0x000fe20000004100 */
[----:B------:R-:W-:Y:S01]  /*21f0*/  FFMA.FTZ R49, R74, R49, R109 ;  /* 0x000000314a317223 */ /* 0x000fe2000001006d */
[----:B------:R-:W-:Y:S01]  /*2200*/  HADD2.F32 R8, -RZ, R66.H1_H1 ;  /* 0x30000042ff087230 */ /* 0x000fe20000004100 */
[----:B------:R-:W-:Y:S01]  /*2210*/  FMUL.FTZ R105, R105, R106 ;  /* 0x0000006a69697220 */ /* 0x000fe20000410000 */
[--C-:B------:R-:W-:Y:S01]  /*2220*/  HADD2.F32 R45, -RZ, R9.reuse.H0_H0 ;  /* 0x20000009ff2d7230 */ /* 0x100fe20000004100 */
[----:B------:R-:W-:Y:S01]  /*2230*/  FMUL.FTZ R107, R107, R84 ;  /* 0x000000546b6b7220 */ /* 0x000fe20000410000 */
[----:B------:R-:W-:Y:S01]  /*2240*/  HADD2.F32 R46, -RZ, R9.H1_H1 ;  /* 0x30000009ff2e7230 */ /* 0x000fe20000004100 */
[----:B------:R-:W-:Y:S01]  /*2250*/  FFMA.FTZ R49, R80, R8, R49 ;  /* 0x0000000850317223 */ /* 0x000fe20000010031 */
[----:B------:R-:W-:Y:S01]  /*2260*/  HADD2.F32 R8, -RZ, R67.H0_H0 ;  /* 0x20000043ff087230 */ /* 0x000fe20000004100 */
[----:B------:R-:W-:Y:S01]  /*2270*/  FMUL.FTZ R82, R36, R105 ;  /* 0x0000006924527220 */ /* 0x000fe20000410000 */
[----:B------:R-:W-:Y:S01]  /*2280*/  MOV R9, UR37 ;  /* 0x0000002500097c02 */ /* 0x000fe20008000f00 */
[----:B------:R-:W-:Y:S01]  /*2290*/  HADD2.F32 R39, -RZ, R4.H0_H0 ;  /* 0x20000004ff277230 */ /* 0x000fe20000004100 */
[----:B------:R-:W-:Y:S01]  /*22a0*/  FMUL.FTZ R84, R34, R107 ;  /* 0x0000006b22547220 */ /* 0x000fe20000410000 */
[----:B------:R-:W-:Y:S01]  /*22b0*/  HADD2.F32 R38, -RZ, R5.H1_H1 ;  /* 0x30000005ff267230 */ /* 0x000fe20000004100 */
[----:B------:R-:W-:Y:S01]  /*22c0*/  FFMA.FTZ R49, R82, R8, R49 ;  /* 0x0000000852317223 */ /* 0x000fe20000010031 */
[----:B------:R-:W-:Y:S01]  /*22d0*/  MOV R8, UR36 ;  /* 0x0000002400087c02 */ /* 0x000fe20008000f00 */
[--C-:B------:R-:W-:Y:S01]  /*22e0*/  HADD2.F32 R24, -RZ, R10.reuse.H0_H0 ;  /* 0x2000000aff187230 */ /* 0x100fe20000004100 */
[----:B------:R-:W-:Y:S01]  /*22f0*/  STS.128 [R97], R12 ;  /* 0x0000000c61007388 */ /* 0x000fe20000000c00 */
[----:B------:R-:W-:Y:S01]  /*2300*/  HADD2.F32 R44, -RZ, R10.H1_H1 ;  /* 0x3000000aff2c7230 */ /* 0x000fe20000004100 */
[----:B------:R-:W-:Y:S01]  /*2310*/  FFMA.FTZ R103, R84, R103, R49 ;  /* 0x0000006754677223 */ /* 0x000fe20000010031 */
[----:B------:R-:W-:Y:S01]  /*2320*/  HADD2.F32 R10, -RZ, R11.H0_H0 ;  /* 0x2000000bff0a7230 */ /* 0x000fe20000004100 */
[----:B------:R0:W-:Y:S01]  /*2330*/  STS.128 [R97+0x10], R20 ;  /* 0x0000101461007388 */ /* 0x0001e20000000c00 */
[----:B------:R-:W-:-:S06]  /*2340*/  NOP ;  /* 0x0000000000007918 */ /* 0x000fcc0000000000 */
[----:B------:R-:W1:Y:S01]  /*2350*/  LDS.128 R12, [R100.X16] ;  /* 0x00000000640c7984 */ /* 0x000e62000000cc00 */
[----:B------:R-:W-:Y:S02]  /*2360*/  HADD2.F32 R36, -RZ, R6.H1_H1 ;  /* 0x30000006ff247230 */ /* 0x000fe40000004100 */
[----:B------:R-:W-:Y:S01]  /*2370*/  HADD2.F32 R11, -RZ, R11.H1_H1 ;  /* 0x3000000bff0b7230 */ /* 0x000fe20000004100 */
[----:B------:R-:W2:Y:S01]  /*2380*/  LDS.128 R16, [R100.X16+0x200] ;  /* 0x0002000064107984 */ /* 0x000ea2000000cc00 */
[----:B------:R-:W-:Y:S02]  /*2390*/  HADD2.F32 R34, -RZ, R7.H1_H1 ;  /* 0x30000007ff227230 */ /* 0x000fe40000004100 */
[----:B0-----:R-:W-:Y:S02]  /*23a0*/  HADD2.F32 R20, -RZ, R4.H1_H1 ;  /* 0x30000004ff147230 */ /* 0x001fe40000004100 */
[----:B------:R-:W-:Y:S01]  /*23b0*/  HADD2.F32 R21, -RZ, R5.H0_H0 ;  /* 0x20000005ff157230 */ /* 0x000fe20000004100 */
[----:B------:R-:W-:Y:S01]  /*23c0*/  IMAD.WIDE R4, R98, 0x10, R8 ;  /* 0x0000001062047825 */ /* 0x000fe200078e0208 */
[----:B------:R-:W-:-:S02]  /*23d0*/  HADD2.F32 R22, -RZ, R6.H0_H0 ;  /* 0x20000006ff167230 */ /* 0x000fc40000004100 */
[----:B------:R-:W-:Y:S02]  /*23e0*/  HADD2.F32 R6, -RZ, R7.H0_H0 ;  /* 0x20000007ff067230 */ /* 0x000fe40000004100 */
[----:B-1----:R0:W-:Y:S04]  /*23f0*/  STG.E.128 [R4.64], R12 ;  /* 0x0000000c04007986 */ /* 0x0021e8000c101d1c */
[----:B--2---:R0:W-:Y:S01]  /*2400*/  STG.E.128 [R4.64+0x200], R16 ;  /* 0x0002001004007986 */ /* 0x0041e2000c101d1c */
[----:B------:R-:W-:Y:S05]  /*2410*/  @!P0 BRA `(.L_x_10737) ;  /* 0x0000030000008947 */ /* 0x000fea0003800000 */
[----:B------:R-:W-:Y:S01]  /*2420*/  BAR.SYNC.DEFER_BLOCKING 0x0 ;  /* 0x0000000000007b1d */ /* 0x000fe20000010000 */
[----:B------:R-:W-:Y:S02]  /*2430*/  FMUL.FTZ R32, R32, R55 ;  /* 0x0000003720207220 */ /* 0x000fe40000410000 */
[----:B------:R-:W-:-:S02]  /*2440*/  FMUL.FTZ R73, R28, R73 ;  /* 0x000000491c497220 */ /* 0x000fc40000410000 */
[----:B------:R-:W-:Y:S01]  /*2450*/  FMUL.FTZ R33, R33, R75 ;  /* 0x0000004b21217220 */ /* 0x000fe20000410000 */
[----:B------:R-:W-:Y:S01]  /*2460*/  ULDC.64 UR36, c[0x0][0x210] ;  /* 0x0000840000247ab9 */ /* 0x000fe20000000a00 */
[----:B0-----:R-:W-:Y:S01]  /*2470*/  FMUL.FTZ R4, R29, R25 ;  /* 0x000000191d047220 */ /* 0x001fe20000410000 */
        /* <DEDUP_REMOVED lines=29> */
[----:B------:R-:W-:Y:S01]  /*2650*/  STS.128 [R97+0x10], R52 ;  /* 0x0000103461007388 */ /* 0x000fe20000000c00 */
        /* <DEDUP_REMOVED lines=12> */
.L_x_10737:
[----:B------:R-:W-:Y:S01]  /*2720*/  BAR.SYNC.DEFER_BLOCKING 0x0 ;  /* 0x0000000000007b1d */ /* 0x000fe20000010000 */
        /* <DEDUP_REMOVED lines=25> */
[----:B------:R-:W-:-:S02]  /*28c0*/  FMUL.FTZ R32, R0, UR4 ;  /* 0x0000000400207c20 */ /* 0x000fc40008410000 */
[----:B0-----:R-:W-:Y:S02]  /*28d0*/  FMUL.FTZ R31, R2, UR4 ;  /* 0x00000004021f7c20 */ /* 0x001fe40008410000 */
        /* <DEDUP_REMOVED lines=35> */
.L_x_10817:
        /* <DEDUP_REMOVED lines=455> */
.L_x_10740:
[----:B--234-:R-:W-:Y:S05]  /*4780*/  BSYNC B0 ;  /* 0x0000000000007941 */ /* 0x01cfea0003800000 */
.L_x_10739:
        /* <DEDUP_REMOVED lines=332> */
.L_x_10742:
[----:B-123--:R-:W-:Y:S05]  /*5c50*/  BSYNC B0 ;  /* 0x0000000000007941 */ /* 0x00efea0003800000 */
.L_x_10741:
        /* <DEDUP_REMOVED lines=25> */
.L_x_10744:
[----:B------:R-:W-:Y:S05]  /*5df0*/  BSYNC B0 ;  /* 0x0000000000007941 */ /* 0x000fea0003800000 */
.L_x_10743:
        /* <DEDUP_REMOVED lines=18> */
.L_x_10746:
[----:B------:R-:W-:Y:S05]  /*5f20*/  BSYNC B0 ;  /* 0x0000000000007941 */ /* 0x000fea0003800000 */
.L_x_10745:
        /* <DEDUP_REMOVED lines=18> */
.L_x_10748:
[----:B------:R-:W-:Y:S05]  /*6050*/  BSYNC B0 ;  /* 0x0000000000007941 */ /* 0x000fea0003800000 */
.L_x_10747:
        /* <DEDUP_REMOVED lines=18> */
.L_x_10750:
[----:B------:R-:W-:Y:S05]  /*6180*/  BSYNC B0 ;  /* 0x0000000000007941 */ /* 0x000fea0003800000 */
.L_x_10749:
[C---:B------:R-:W-:Y:S01]  /*6190*/  FMUL.FTZ R219, R241.reuse, R78 ;  /* 0x0000004ef1db7220 */ /* 0x040fe20000410000 */
[----:B------:R-:W-:Y:S01]  /*61a0*/  ISETP.NE.AND P0, PT, R102, RZ, PT ;  /* 0x000000ff6600720c */ /* 0x000fe20003f05270 */
[-C--:B------:R-:W-:Y:S01]  /*61b0*/  FMUL.FTZ R241, R241, R79.reuse ;  /* 0x0000004ff1f17220 */ /* 0x080fe20000410000 */
[----:B------:R-:W-:Y:S01]  /*61c0*/  LEA.HI.SX32 R215, R215, R102, 0x1b ;  /* 0x00000066d7d77211 */ /* 0x000fe200078fdaff */
[C---:B------:R-:W-:Y:S01]  /*61d0*/  FFMA.FTZ R242, R212.reuse, R79, R219 ;  /* 0x0000004fd4f27223 */ /* 0x040fe200000100db */
[----:B------:R-:W-:Y:S01]  /*61e0*/  BSSY B0, `(.L_x_10751) ;  /* 0x0000323000007945 */ /* 0x000fe20003800000 */
[----:B------:R-:W-:Y:S02]  /*61f0*/  FFMA.FTZ R241, R212, R78, -R241 ;  /* 0x0000004ed4f17223 */ /* 0x000fe400000108f1 */
        /* <DEDUP_REMOVED lines=139> */
[----:B------:R-:W-:Y:S01]  /*6ab0*/  ULDC UR36, c[0x0][0x168] ;  /* 0x00005a0000247ab9 */ /* 0x000fe20000000800 */
[----:B------:R-:W-:Y:S01]  /*6ac0*/  FMUL.FTZ R77, R34, R217 ;  /* 0x000000d9224d7220 */ /* 0x000fe20000410000 */
[----:B------:R-:W-:Y:S01]  /*6ad0*/  UIADD3 UR36, -UR34, UR36, URZ ;  /* 0x0000002422247290 */ /* 0x000fe2000fffe13f */
[----:B------:R-:W-:-:S02]  /*6ae0*/  FMUL.FTZ R76, R209, R216 ;  /* 0x000000d8d14c7220 */ /* 0x000fc40000410000 */
[----:B------:R-:W-:Y:S02]  /*6af0*/  FFMA.FTZ R158, R145, R238, R158 ;  /* 0x000000ee919e7223 */ /* 0x000fe4000001009e */
[C---:B------:R-:W-:Y:S02]  /*6b00*/  FFMA.FTZ R78, R203.reuse, -R77, R214 ;  /* 0x8000004dcb4e7223 */ /* 0x040fe400000100d6 */
[----:B------:R-:W-:Y:S02]  /*6b10*/  FFMA.FTZ R76, R203, R220, R76 ;  /* 0x000000dccb4c7223 */ /* 0x000fe4000001004c */
[----:B------:R-:W-:Y:S02]  /*6b20*/  FADD.FTZ R219, -R87, R158 ;  /* 0x0000009e57db7221 */ /* 0x000fe40000010100 */
[----:B---3--:R-:W-:Y:S02]  /*6b30*/  FMUL.FTZ R56, R143, -R238 ;  /* 0x800000ee8f387220 */ /* 0x008fe40000410000 */
[----:B------:R-:W-:-:S02]  /*6b40*/  FFMA.FTZ R82, R217, R82, R150 ;  /* 0x00000052d9527223 */ /* 0x000fc40000010096 */
[----:B------:R-:W-:Y:S02]  /*6b50*/  FFMA.FTZ R86, R145, R222, -R56 ;  /* 0x000000de91567223 */ /* 0x000fe40000010838 */
[----:B------:R-:W-:Y:S01]  /*6b60*/  FFMA.FTZ R209, R209, -R77, R82 ;  /* 0x8000004dd1d17223 */ /* 0x000fe20000010052 */
[----:B------:R-:W-:Y:S01]  /*6b70*/  LEA.HI.SX32 R77, R139, R139, 0x1b ;  /* 0x0000008b8b4d7211 */ /* 0x000fe200078fdaff */
[----:B------:R-:W-:Y:S02]  /*6b80*/  FADD.FTZ R203, R85, R86 ;  /* 0x0000005655cb7221 */ /* 0x000fe40000010000 */
[C---:B------:R-:W-:Y:S02]  /*6b90*/  FMUL.FTZ R86, R146.reuse, -R219 ;  /* 0x800000db92567220 */ /* 0x040fe40000410000 */
[----:B------:R-:W-:Y:S02]  /*6ba0*/  FMUL.FTZ R146, R146, -R203 ;  /* 0x800000cb92927220 */ /* 0x000fe40000410000 */
[----:B------:R-:W-:-:S02]  /*6bb0*/  FMUL.FTZ R83, R33, R198 ;  /* 0x000000c621537220 */ /* 0x000fc40000410000 */
[-C--:B------:R-:W-:Y:S02]  /*6bc0*/  FMUL.FTZ R139, R33, R238.reuse ;  /* 0x000000ee218b7220 */ /* 0x080fe40000410000 */
[----:B------:R-:W-:Y:S02]  /*6bd0*/  FFMA.FTZ R85, R147, R219, R146 ;  /* 0x000000db93557223 */ /* 0x000fe40000010092 */
[----:B------:R-:W-:Y:S02]  /*6be0*/  FMUL.FTZ R57, R200, R238 ;  /* 0x000000eec8397220 */ /* 0x000fe40000410000 */
[----:B------:R-:W-:Y:S02]  /*6bf0*/  FMUL.FTZ R87, R36, R199 ;  /* 0x000000c724577220 */ /* 0x000fe40000410000 */
[----:B------:R-:W-:Y:S02]  /*6c00*/  FMUL.FTZ R146, R193, R219 ;  /* 0x000000dbc1927220 */ /* 0x000fe40000410000 */
[----:B------:R-:W-:-:S02]  /*6c10*/  FMUL.FTZ R130, R220, UR44 ;  /* 0x0000002cdc827c20 */ /* 0x000fc40008410000 */
[----:B------:R-:W-:Y:S02]  /*6c20*/  FMUL.FTZ R59, R216, UR44 ;  /* 0x0000002cd83b7c20 */ /* 0x000fe40008410000 */
[-C--:B------:R-:W-:Y:S02]  /*6c30*/  FFMA.FTZ R200, R200, -R83.reuse, R213 ;  /* 0x80000053c8c87223 */ /* 0x080fe400000100d5 */
[----:B------:R-:W-:Y:S02]  /*6c40*/  FFMA.FTZ R56, R206, -R83, R211 ;  /* 0x80000053ce387223 */ /* 0x000fe400000100d3 */
[----:B------:R-:W-:Y:S02]  /*6c50*/  FMUL.FTZ R158, R198, R139 ;  /* 0x0000008bc69e7220 */ /* 0x000fe40000410000 */
[----:B------:R-:W-:Y:S02]  /*6c60*/  FFMA.FTZ R83, R147, R203, -R86 ;  /* 0x000000cb93537223 */ /* 0x000fe40000010856 */
[C---:B------:R-:W-:Y:S01]  /*6c70*/  FFMA.FTZ R147, R201.reuse, -R87, R208 ;  /* 0x80000057c9937223 */ /* 0x040fe200000100d0 */
[----:B------:R3:W-:Y:S01]  /*6c80*/  STS [R77.X4+0x10f4], R158 ;  /* 0x0010f49e4d007388 */ /* 0x0007e20000004800 */
[----:B------:R-:W-:-:S02]  /*6c90*/  FFMA.FTZ R146, R201, R203, R146 ;  /* 0x000000cbc9927223 */ /* 0x000fc40000010092 */
[----:B------:R-:W-:Y:S02]  /*6ca0*/  FMUL.FTZ R150, R34, R220 ;  /* 0x000000dc22967220 */ /* 0x000fe40000410000 */
[----:B------:R-:W-:Y:S02]  /*6cb0*/  FFMA.FTZ R58, R216, UR43, -R130 ;  /* 0x0000002bd83a7c23 */ /* 0x000fe40008010882 */
[----:B------:R-:W-:Y:S02]  /*6cc0*/  FFMA.FTZ R59, R220, UR43, R59 ;  /* 0x0000002bdc3b7c23 */ /* 0x000fe4000801003b */
[----:B------:R-:W-:Y:S02]  /*6cd0*/  FMUL.FTZ R141, R33, R222 ;  /* 0x000000de218d7220 */ /* 0x000fe40000410000 */
[----:B------:R-:W-:Y:S02]  /*6ce0*/  FADD.FTZ R201, -R218, R85 ;  /* 0x00000055dac97221 */ /* 0x000fe40000010100 */
[----:B------:R-:W-:-:S02]  /*6cf0*/  FMUL.FTZ R130, R34, R216 ;  /* 0x000000d822827220 */ /* 0x000fc40000410000 */
[----:B------:R-:W-:Y:S02]  /*6d00*/  FADD.FTZ R220, R84, R83 ;  /* 0x0000005354dc7221 */ /* 0x000fe40000010000 */
[----:B------:R-:W-:Y:S02]  /*6d10*/  FFMA.FTZ R57, R206, R222, R57 ;  /* 0x000000dece397223 */ /* 0x000fe40000010039 */
[----:B---3--:R-:W-:Y:S02]  /*6d20*/  FMUL.FTZ R158, R36, R219 ;  /* 0x000000db249e7220 */ /* 0x008fe40000410000 */
[----:B------:R-:W-:Y:S02]  /*6d30*/  FMUL.FTZ R206, R198, R141 ;  /* 0x0000008dc6ce7220 */ /* 0x000fe40000410000 */
[----:B------:R-:W-:Y:S02]  /*6d40*/  FMUL.FTZ R83, R134, -R201 ;  /* 0x800000c986537220 */ /* 0x000fe40000410000 */
[C---:B------:R-:W-:Y:S01]  /*6d50*/  FMUL.FTZ R212, R217.reuse, R150 ;  /* 0x00000096d9d47220 */ /* 0x040fe20000410000 */
[----:B------:R3:W-:Y:S01]  /*6d60*/  STS [R77.X4+0x10f0], R206 ;  /* 0x0010f0ce4d007388 */ /* 0x0007e20000004800 */
[----:B------:R-:W-:-:S02]  /*6d70*/  FMUL.FTZ R216, R217, R130 ;  /* 0x00000082d9d87220 */ /* 0x000fc40000410000 */
[----:B------:R-:W-:Y:S01]  /*6d80*/  FMUL.FTZ R85, R134, -R220 ;  /* 0x800000dc86557220 */ /* 0x000fe20000410000 */
[----:B------:R4:W-:Y:S01]  /*6d90*/  STS [R77.X4+0x10f8], R212 ;  /* 0x0010f8d44d007388 */ /* 0x0009e20000004800 */
[----:B------:R-:W-:Y:S02]  /*6da0*/  FMUL.FTZ R218, R199, R158 ;  /* 0x0000009ec7da7220 */ /* 0x000fe40000410000 */
[C---:B------:R-:W-:Y:S01]  /*6db0*/  FFMA.FTZ R83, R136.reuse, R220, -R83 ;  /* 0x000000dc88537223 */ /* 0x040fe20000010853 */
[----:B------:R5:W-:Y:S01]  /*6dc0*/  STS [R77.X4+0x10fc], R216 ;  /* 0x0010fcd84d007388 */ /* 0x000be20000004800 */
[----:B------:R-:W-:Y:S02]  /*6dd0*/  FFMA.FTZ R136, R136, R201, R85 ;  /* 0x000000c988887223 */ /* 0x000fe40000010055 */
[----:B---3--:R-:W-:Y:S01]  /*6de0*/  FMUL.FTZ R206, R36, R203 ;  /* 0x000000cb24ce7220 */ /* 0x008fe20000410000 */
[----:B------:R3:W-:Y:S01]  /*6df0*/  STS [R77.X4+0x10ec], R218 ;  /* 0x0010ecda4d007388 */ /* 0x0007e20000004800 */
[----:B------:R-:W-:-:S02]  /*6e00*/  FADD.FTZ R221, R80, R83 ;  /* 0x0000005350dd7221 */ /* 0x000fc40000010000 */
[----:B----4-:R-:W-:Y:S02]  /*6e10*/  FMUL.FTZ R212, R203, UR44 ;  /* 0x0000002ccbd47c20 */ /* 0x010fe40008410000 */
[----:B------:R-:W-:Y:S02]  /*6e20*/  FMUL.FTZ R86, R199, R206 ;  /* 0x000000cec7567220 */ /* 0x000fe40000410000 */
[C---:B-----5:R-:W-:Y:S02]  /*6e30*/  FMUL.FTZ R216, R219.reuse, UR44 ;  /* 0x0000002cdbd87c20 */ /* 0x060fe40008410000 */
[----:B------:R-:W-:Y:S01]  /*6e40*/  FFMA.FTZ R212, R219, UR43, -R212 ;  /* 0x0000002bdbd47c23 */ /* 0x000fe200080108d4 */
[----:B------:R4:W-:Y:S01]  /*6e50*/  STS [R77.X4+0x10e8], R86 ;  /* 0x0010e8564d007388 */ /* 0x0009e20000004800 */
[----:B---3--:R-:W-:Y:S02]  /*6e60*/  FADD.FTZ R218, -R75, R136 ;  /* 0x000000884bda7221 */ /* 0x008fe40000010100 */
[----:B------:R-:W-:-:S02]  /*6e70*/  FFMA.FTZ R216, R203, UR43, R216 ;  /* 0x0000002bcbd87c23 */ /* 0x000fc400080100d8 */
[----:B------:R-:W-:Y:S02]  /*6e80*/  FMUL.FTZ R219, R220, UR44 ;  /* 0x0000002cdcdb7c20 */ /* 0x000fe40008410000 */
[----:B------:R-:W-:Y:S02]  /*6e90*/  FMUL.FTZ R203, R35, R220 ;  /* 0x000000dc23cb7220 */ /* 0x000fe40000410000 */
[C---:B------:R-:W-:Y:S02]  /*6ea0*/  FMUL.FTZ R80, R132.reuse, -R218 ;  /* 0x800000da84507220 */ /* 0x040fe40000410000 */
[----:B------:R-:W-:Y:S02]  /*6eb0*/  FMUL.FTZ R85, R201, UR44 ;  /* 0x0000002cc9557c20 */ /* 0x000fe40008410000 */
[----:B------:R-:W-:Y:S02]  /*6ec0*/  FMUL.FTZ R132, R132, -R221 ;  /* 0x800000dd84847220 */ /* 0x000fe40000410000 */
[----:B------:R-:W-:-:S02]  /*6ed0*/  FFMA.FTZ R193, R193, -R87, R210 ;  /* 0x80000057c1c17223 */ /* 0x000fc400000100d2 */
        /* <DEDUP_REMOVED lines=481> */
[----:B------:R-:W-:Y:S02]  /*8cf0*/  FFMA.FTZ R173, R226, UR43, R173 ;  /* 0x0000002be2ad7c23 */ /* 0x000fe400080100ad */
[----:B-1----:R-:W-:Y:S01]  /*8d00*/  FMUL.FTZ R154, R4, R205 ;  /* 0x000000cd049a7220 */ /* 0x002fe20000410000 */
[----:B------:R1:W-:Y:S01]  /*8d10*/  STS [R77.X4+0x210c], R156 ;  /* 0x00210c9c4d007388 */ /* 0x0003e20000004800 */
[----:B--2---:R-:W-:-:S03]  /*8d20*/  FMUL.FTZ R108, R6, R195 ;  /* 0x000000c3066c7220 */ /* 0x004fc60000410000 */
[----:B------:R2:W-:Y:S01]  /*8d30*/  STS [R77.X4+0x2160], R154 ;  /* 0x0021609a4d007388 */ /* 0x0005e20000004800 */
[----:B-----5:R-:W-:-:S03]  /*8d40*/  FFMA.FTZ R84, -R8, R183, -RZ ;  /* 0x000000b708547223 */ /* 0x020fc600000109ff */
[----:B------:R5:W-:Y:S01]  /*8d50*/  STS [R77.X4+0x2150], R108 ;  /* 0x0021506c4d007388 */ /* 0x000be20000004800 */
[----:B------:R-:W-:Y:S02]  /*8d60*/  FMUL.FTZ R183, R68, UR44 ;  /* 0x0000002c44b77c20 */ /* 0x000fe40008410000 */
[----:B-1----:R-:W-:Y:S01]  /*8d70*/  FMUL.FTZ R156, R8, R181 ;  /* 0x000000b5089c7220 */ /* 0x002fe20000410000 */
[----:B------:R1:W-:Y:S01]  /*8d80*/  STS [R77.X4+0x2144], R84 ;  /* 0x002144544d007388 */ /* 0x0003e20000004800 */
[----:B------:R-:W-:Y:S01]  /*8d90*/  FFMA.FTZ R183, R228, UR43, -R183 ;  /* 0x0000002be4b77c23 */ /* 0x000fe200080108b7 */
[----:B--2---:R-:W-:Y:S01]  /*8da0*/  LEA R154, R85, -R102, 0x1 ;  /* 0x80000066559a7211 */ /* 0x004fe200078e08ff */
[----:B------:R-:W-:Y:S01]  /*8db0*/  FMUL.FTZ R85, R226, UR44 ;  /* 0x0000002ce2557c20 */ /* 0x000fe20008410000 */
[----:B------:R2:W-:Y:S01]  /*8dc0*/  STS [R77.X4+0x2154], R86 ;  /* 0x002154564d007388 */ /* 0x0005e20000004800 */
[----:B-----5:R-:W-:Y:S01]  /*8dd0*/  FMUL.FTZ R108, R2, R211 ;  /* 0x000000d3026c7220 */ /* 0x020fe20000410000 */
[----:B------:R-:W-:Y:S01]  /*8de0*/  ISETP.GE.AND P0, PT, R154, 0x1, PT ;  /* 0x000000019a00780c */ /* 0x000fe20003f06270 */
[----:B------:R-:W-:Y:S01]  /*8df0*/  FFMA.FTZ R162, R70, UR43, -R85 ;  /* 0x0000002b46a27c23 */ /* 0x000fe20008010855 */
[----:B------:R-:W-:Y:S01]  /*8e00*/  STS [R77.X4+0x2110], R218 ;  /* 0x002110da4d007388 */ /* 0x000fe20000004800 */
[----:B-1----:R-:W-:-:S02]  /*8e10*/  FFMA.FTZ R84, -R4, R207, -RZ ;  /* 0x000000cf04547223 */ /* 0x002fc400000109ff */
[----:B------:R-:W-:Y:S01]  /*8e20*/  FMUL.FTZ R70, R69, UR44 ;  /* 0x0000002c45467c20 */ /* 0x000fe20008410000 */
[----:B------:R-:W-:Y:S01]  /*8e30*/  STS [R77.X4+0x2118], R166 ;  /* 0x002118a64d007388 */ /* 0x000fe20000004800 */
[----:B--2---:R-:W-:Y:S02]  /*8e40*/  FFMA.FTZ R86, -R2, R213, -RZ ;  /* 0x000000d502567223 */ /* 0x004fe400000109ff */
        /* <DEDUP_REMOVED lines=92> */
.L_x_10752:
[----:B0--34-:R-:W-:Y:S05]  /*9410*/  BSYNC B0 ;  /* 0x0000000000007941 */ /* 0x019fea0003800000 */
.L_x_10751:
        /* <DEDUP_REMOVED lines=34> */
[----:B------:R-:W-:Y:S02]  /*9640*/  UIADD3 UR46, UR46, UR43, URZ ;  /* 0x0000002b2e2e7290 */ /* 0x000fe4000fffe03f */
[----:B------:R-:W-:Y:S02]  /*9650*/  ULDC UR27, c[0x0][0x174] ;  /* 0x00005d00001b7ab9 */ /* 0x000fe40000000800 */
        /* <DEDUP_REMOVED lines=24> */
[----:B------:R-:W-:-:S04]  /*97e0*/  IADD3 R85, R85, UR36, RZ ;  /* 0x0000002455557c10 */ /* 0x000fc8000fffe0ff */
[----:B------:R-:W-:Y:S01]  /*97f0*/  IADD3 R83, R83, UR38, RZ ;  /* 0x0000002653537c10 */ /* 0x000fe2000fffe0ff */
[----:B------:R-:W-:Y:S05]  /*9800*/  @!P0 BRA `(.L_x_10754) ;  /* 0x0000002000008947 */ /* 0x000fea0003800000 */
[----:B0-----:R0:W-:Y:S04]  /*9810*/  RED.E.ADD.F32.FTZ.RN.STRONG.GPU [R84.64+-0xf80], R79 ;  /* 0xfff0804f5400798e */ /* 0x0011e8000c10e79c */
[----:B------:R0:W-:Y:S02]  /*9820*/  RED.E.ADD.F32.FTZ.RN.STRONG.GPU [R82.64+-0xf80], R177 ;  /* 0xfff080b15200798e */ /* 0x0001e4000c10e79c */
.L_x_10754:
[----:B0-----:R-:W-:Y:S05]  /*9830*/  BSYNC B0 ;  /* 0x0000000000007941 */ /* 0x001fea0003800000 */
.L_x_10753:
[----:B------:R-:W0:Y:S01]  /*9840*/  LDS R175, [R175.X4+0x2200] ;  /* 0x00220000afaf7984 */ /* 0x000e220000004800 */
[----:B------:R-:W-:Y:S01]  /*9850*/  BSSY B0, `(.L_x_10755) ;  /* 0x0000004000007945 */ /* 0x000fe20003800000 */
[----:B------:R-:W-:Y:S05]  /*9860*/  @!P1 BRA `(.L_x_10756) ;  /* 0x0000002000009947 */ /* 0x000fea0003800000 */
[----:B------:R1:W-:Y:S04]  /*9870*/  RED.E.ADD.F32.FTZ.RN.STRONG.GPU [R84.64+-0xf00], R131 ;  /* 0xfff100835400798e */ /* 0x0003e8000c10e79c */
[----:B0-----:R1:W-:Y:S02]  /*9880*/  RED.E.ADD.F32.FTZ.RN.STRONG.GPU [R82.64+-0xf00], R175 ;  /* 0xfff100af5200798e */ /* 0x0013e4000c10e79c */
.L_x_10756:
[----:B------:R-:W-:Y:S05]  /*9890*/  BSYNC B0 ;  /* 0x0000000000007941 */ /* 0x000fea0003800000 */
.L_x_10755:
[----:B------:R2:W3:Y:S01]  /*98a0*/  LDS R73, [R174.X4+0x2280] ;  /* 0x00228000ae497984 */ /* 0x0004e20000004800 */
[----:B------:R-:W-:Y:S01]  /*98b0*/  BSSY B0, `(.L_x_10757) ;  /* 0x0000004000007945 */ /* 0x000fe20003800000 */
[----:B------:R-:W-:Y:S05]  /*98c0*/  @!P2 BRA `(.L_x_10758) ;  /* 0x000000200000a947 */ /* 0x000fea0003800000 */
[----:B------:R4:W-:Y:S04]  /*98d0*/  RED.E.ADD.F32.FTZ.RN.STRONG.GPU [R84.64+-0xe80], R179 ;  /* 0xfff180b35400798e */ /* 0x0009e8000c10e79c */
[----:B---3--:R4:W-:Y:S02]  /*98e0*/  RED.E.ADD.F32.FTZ.RN.STRONG.GPU [R82.64+-0xe80], R73 ;  /* 0xfff180495200798e */ /* 0x0089e4000c10e79c */
.L_x_10758:
[----:B------:R-:W-:Y:S05]  /*98f0*/  BSYNC B0 ;  /* 0x0000000000007941 */ /* 0x000fea0003800000 */
.L_x_10757:
        /* <DEDUP_REMOVED lines=12> */
.L_x_10760:
[----:B---3--:R-:W-:Y:S05]  /*99c0*/  BSYNC B0 ;  /* 0x0000000000007941 */ /* 0x008fea0003800000 */
.L_x_10759:
[----:B----4-:R3:W4:Y:S01]  /*99d0*/  LDS R73, [R170.X4+0x2380] ;  /* 0x00238000aa497984 */ /* 0x0107220000004800 */
[----:B------:R-:W-:Y:S01]  /*99e0*/  BSSY B0, `(.L_x_10761) ;  /* 0x0000004000007945 */ /* 0x000fe20003800000 */
[----:B------:R-:W-:Y:S05]  /*99f0*/  @!P0 BRA `(.L_x_10762) ;  /* 0x0000002000008947 */ /* 0x000fea0003800000 */
[----:B------:R1:W-:Y:S04]  /*9a00*/  RED.E.ADD.F32.FTZ.RN.STRONG.GPU [R84.64+-0xd80], R191 ;  /* 0xfff280bf5400798e */ /* 0x0003e8000c10e79c */
[----:B----4-:R1:W-:Y:S02]  /*9a10*/  RED.E.ADD.F32.FTZ.RN.STRONG.GPU [R82.64+-0xd80], R73 ;  /* 0xfff280495200798e */ /* 0x0103e4000c10e79c */
.L_x_10762:
[----:B------:R-:W-:Y:S05]  /*9a20*/  BSYNC B0 ;  /* 0x0000000000007941 */ /* 0x000fea0003800000 */
.L_x_10761:
[----:B------:R-:W1:Y:S01]  /*9a30*/  LDS R169, [R169.X4+0x2400] ;  /* 0x00240000a9a97984 */ /* 0x000e620000004800 */
[----:B------:R-:W-:Y:S01]  /*9a40*/  BSSY B0, `(.L_x_10763) ;  /* 0x0000004000007945 */ /* 0x000fe20003800000 */
[----:B------:R-:W-:Y:S05]  /*9a50*/  @!P1 BRA `(.L_x_10764) ;  /* 0x0000002000009947 */ /* 0x000fea0003800000 */
[----:B------:R2:W-:Y:S04]  /*9a60*/  RED.E.ADD.F32.FTZ.RN.STRONG.GPU [R84.64+-0xd00], R193 ;  /* 0xfff300c15400798e */ /* 0x0005e8000c10e79c */
[----:B-1----:R2:W-:Y:S02]  /*9a70*/  RED.E.ADD.F32.FTZ.RN.STRONG.GPU [R82.64+-0xd00], R169 ;  /* 0xfff300a95200798e */ /* 0x0025e4000c10e79c */
.L_x_10764:
[----:B------:R-:W-:Y:S05]  /*9a80*/  BSYNC B0 ;  /* 0x0000000000007941 */ /* 0x000fea0003800000 */
.L_x_10763:
[----:B------:R-:W2:Y:S01]  /*9a90*/  LDS R167, [R167.X4+0x2480] ;  /* 0x00248000a7a77984 */ /* 0x000ea20000004800 */
[----:B------:R-:W-:Y:S01]  /*9aa0*/  BSSY B0, `(.L_x_10765) ;  /* 0x0000004000007945 */ /* 0x000fe20003800000 */
[----:B------:R-:W-:Y:S05]  /*9ab0*/  @!P2 BRA `(.L_x_10766) ;  /* 0x000000200000a947 */ /* 0x000fea0003800000 */
[----:B------:R3:W-:Y:S04]  /*9ac0*/  RED.E.ADD.F32.FTZ.RN.STRONG.GPU [R84.64+-0xc80], R199 ;  /* 0xfff380c75400798e */ /* 0x0007e8000c10e79c */
[----:B--2---:R3:W-:Y:S02]  /*9ad0*/  RED.E.ADD.F32.FTZ.RN.STRONG.GPU [R82.64+-0xc80], R167 ;  /* 0xfff380a75200798e */ /* 0x0047e4000c10e79c */
.L_x_10766:
[----:B------:R-:W-:Y:S05]  /*9ae0*/  BSYNC B0 ;  /* 0x0000000000007941 */ /* 0x000fea0003800000 */
.L_x_10765:
[----:B-1--4-:R1:W4:Y:S01]  /*9af0*/  LDS R73, [R164.X4+0x2500] ;  /* 0x00250000a4497984 */ /* 0x0123220000004800 */
[----:B------:R-:W-:Y:S01]  /*9b00*/  BSSY B0, `(.L_x_10767) ;  /* 0x0000004000007945 */ /* 0x000fe20003800000 */
[----:B------:R-:W-:Y:S05]  /*9b10*/  @!P3 BRA `(.L_x_10768) ;  /* 0x000000200000b947 */ /* 0x000fea0003800000 */
[----:B------:R1:W-:Y:S04]  /*9b20*/  RED.E.ADD.F32.FTZ.RN.STRONG.GPU [R84.64+-0xc00], R201 ;  /* 0xfff400c95400798e */ /* 0x0003e8000c10e79c */
[----:B----4-:R1:W-:Y:S02]  /*9b30*/  RED.E.ADD.F32.FTZ.RN.STRONG.GPU [R82.64+-0xc00], R73 ;  /* 0xfff400495200798e */ /* 0x0103e4000c10e79c */
.L_x_10768:
[----:B------:R-:W-:Y:S05]  /*9b40*/  BSYNC B0 ;  /* 0x0000000000007941 */ /* 0x000fea0003800000 */
.L_x_10767:
[----:B------:R-:W1:Y:S01]  /*9b50*/  LDS R159, [R159.X4+0x2580] ;  /* 0x002580009f9f7984 */ /* 0x000e620000004800 */
[----:B------:R-:W-:Y:S01]  /*9b60*/  BSSY B0, `(.L_x_10769) ;  /* 0x0000004000007945 */ /* 0x000fe20003800000 */
[----:B------:R-:W-:Y:S05]  /*9b70*/  @!P4 BRA `(.L_x_10770) ;  /* 0x000000200000c947 */ /* 0x000fea0003800000 */
[----:B------:R3:W-:Y:S04]  /*9b80*/  RED.E.ADD.F32.FTZ.RN.STRONG.GPU [R84.64+-0xb80], R203 ;  /* 0xfff480cb5400798e */ /* 0x0007e8000c10e79c */
[----:B-1----:R3:W-:Y:S02]  /*9b90*/  RED.E.ADD.F32.FTZ.RN.STRONG.GPU [R82.64+-0xb80], R159 ;  /* 0xfff4809f5200798e */ /* 0x0027e4000c10e79c */
.L_x_10770:
[----:B------:R-:W-:Y:S05]  /*9ba0*/  BSYNC B0 ;  /* 0x0000000000007941 */ /* 0x000fea0003800000 */
.L_x_10769:
[----:B-1--4-:R1:W4:Y:S01]  /*9bb0*/  LDS R73, [R158.X4+0x2600] ;  /* 0x002600009e497984 */ /* 0x0123220000004800 */
[----:B------:R-:W-:Y:S01]  /*9bc0*/  BSSY B0, `(.L_x_10771) ;  /* 0x0000004000007945 */ /* 0x000fe20003800000 */
[----:B------:R-:W-:Y:S05]  /*9bd0*/  @!P5 BRA `(.L_x_10772) ;  /* 0x000000200000d947 */ /* 0x000fea0003800000 */
[----:B------:R1:W-:Y:S04]  /*9be0*/  RED.E.ADD.F32.FTZ.RN.STRONG.GPU [R84.64+-0xb00], R209 ;  /* 0xfff500d15400798e */ /* 0x0003e8000c10e79c */
[----:B----4-:R1:W-:Y:S02]  /*9bf0*/  RED.E.ADD.F32.FTZ.RN.STRONG.GPU [R82.64+-0xb00], R73 ;  /* 0xfff500495200798e */ /* 0x0103e4000c10e79c */
.L_x_10772:
[----:B------:R-:W-:Y:S05]  /*9c00*/  BSYNC B0 ;  /* 0x0000000000007941 */ /* 0x000fea0003800000 */
.L_x_10771:
        /* <DEDUP_REMOVED lines=12> */
.L_x_10774:
[----:B-1----:R-:W-:Y:S05]  /*9cd0*/  BSYNC B0 ;  /* 0x0000000000007941 */ /* 0x002fea0003800000 */
.L_x_10773:
[----:B------:R-:W1:Y:S01]  /*9ce0*/  LDS R147, [R147.X4+0x2700] ;  /* 0x0027000093937984 */ /* 0x000e620000004800 */
[----:B------:R-:W-:Y:S01]  /*9cf0*/  BSSY B0, `(.L_x_10775) ;  /* 0x0000004000007945 */ /* 0x000fe20003800000 */
[----:B------:R-:W-:Y:S05]  /*9d00*/  @!P0 BRA `(.L_x_10776) ;  /* 0x0000002000008947 */ /* 0x000fea0003800000 */
[----:B------:R3:W-:Y:S04]  /*9d10*/  RED.E.ADD.F32.FTZ.RN.STRONG.GPU [R84.64+-0xa00], R221 ;  /* 0xfff600dd5400798e */ /* 0x0007e8000c10e79c */
[----:B-1----:R3:W-:Y:S02]  /*9d20*/  RED.E.ADD.F32.FTZ.RN.STRONG.GPU [R82.64+-0xa00], R147 ;  /* 0xfff600935200798e */ /* 0x0027e4000c10e79c */
.L_x_10776:
[----:B------:R-:W-:Y:S05]  /*9d30*/  BSYNC B0 ;  /* 0x0000000000007941 */ /* 0x000fea0003800000 */
.L_x_10775:
[----:B----4-:R4:W3:Y:S01]  /*9d40*/  LDS R73, [R146.X4+0x2780] ;  /* 0x0027800092497984 */ /* 0x0108e20000004800 */
[----:B------:R-:W-:Y:S01]  /*9d50*/  BSSY B0, `(.L_x_10777) ;  /* 0x0000004000007945 */ /* 0x000fe20003800000 */
[----:B------:R-:W-:Y:S05]  /*9d60*/  @!P1 BRA `(.L_x_10778) ;  /* 0x0000002000009947 */ /* 0x000fea0003800000 */
[----:B------:R4:W-:Y:S04]  /*9d70*/  RED.E.ADD.F32.FTZ.RN.STRONG.GPU [R84.64+-0x980], R223 ;  /* 0xfff680df5400798e */ /* 0x0009e8000c10e79c */
[----:B---3--:R4:W-:Y:S02]  /*9d80*/  RED.E.ADD.F32.FTZ.RN.STRONG.GPU [R82.64+-0x980], R73 ;  /* 0xfff680495200798e */ /* 0x0089e4000c10e79c */
.L_x_10778:
[----:B------:R-:W-:Y:S05]  /*9d90*/  BSYNC B0 ;  /* 0x0000000000007941 */ /* 0x000fea0003800000 */
.L_x_10777:
[----:B------:R-:W4:Y:S01]  /*9da0*/  LDS R145, [R145.X4+0x2800] ;  /* 0x0028000091917984 */ /* 0x000f220000004800 */
[----:B------:R-:W-:Y:S01]  /*9db0*/  BSSY B0, `(.L_x_10779) ;  /* 0x0000004000007945 */ /* 0x000fe20003800000 */
[----:B------:R-:W-:Y:S05]  /*9dc0*/  @!P2 BRA `(.L_x_10780) ;  /* 0x000000200000a947 */ /* 0x000fea0003800000 */
[----:B------:R4:W-:Y:S04]  /*9dd0*/  RED.E.ADD.F32.FTZ.RN.STRONG.GPU [R84.64+-0x900], R225 ;  /* 0xfff700e15400798e */ /* 0x0009e8000c10e79c */
[----:B----4-:R4:W-:Y:S02]  /*9de0*/  RED.E.ADD.F32.FTZ.RN.STRONG.GPU [R82.64+-0x900], R145 ;  /* 0xfff700915200798e */ /* 0x0109e4000c10e79c */
.L_x_10780:
[----:B------:R-:W-:Y:S05]  /*9df0*/  BSYNC B0 ;  /* 0x0000000000007941 */ /* 0x000fea0003800000 */
.L_x_10779:
[----:B------:R-:W4:Y:S01]  /*9e00*/  LDS R143, [R143.X4+0x2880] ;  /* 0x002880008f8f7984 */ /* 0x000f220000004800 */
[----:B------:R-:W-:Y:S01]  /*9e10*/  BSSY B0, `(.L_x_10781) ;  /* 0x0000004000007945 */ /* 0x000fe20003800000 */
[----:B------:R-:W-:Y:S05]  /*9e20*/  @!P3 BRA `(.L_x_10782) ;  /* 0x000000200000b947 */ /* 0x000fea0003800000 */
[----:B------:R4:W-:Y:S04]  /*9e30*/  RED.E.ADD.F32.FTZ.RN.STRONG.GPU [R84.64+-0x880], R237 ;  /* 0xfff780ed5400798e */ /* 0x0009e8000c10e79c */
[----:B----4-:R4:W-:Y:S02]  /*9e40*/  RED.E.ADD.F32.FTZ.RN.STRONG.GPU [R82.64+-0x880], R143 ;  /* 0xfff7808f5200798e */ /* 0x0109e4000c10e79c */
.L_x_10782:
[----:B------:R-:W-:Y:S05]  /*9e50*/  BSYNC B0 ;  /* 0x0000000000007941 */ /* 0x000fea0003800000 */
.L_x_10781:
[----:B------:R-:W4:Y:S01]  /*9e60*/  LDS R215, [R215.X4+0x2900] ;  /* 0x00290000d7d77984 */ /* 0x000f220000004800 */
[----:B------:R-:W-:Y:S01]  /*9e70*/  BSSY B0, `(.L_x_10783) ;  /* 0x0000004000007945 */ /* 0x000fe20003800000 */
[----:B------:R-:W-:Y:S05]  /*9e80*/  @!P4 BRA `(.L_x_10784) ;  /* 0x000000200000c947 */ /* 0x000fea0003800000 */
[----:B------:R4:W-:Y:S04]  /*9e90*/  RED.E.ADD.F32.FTZ.RN.STRONG.GPU [R84.64+-0x800], R239 ;  /* 0xfff800ef5400798e */ /* 0x0009e8000c10e79c */
[----:B----4-:R4:W-:Y:S02]  /*9ea0*/  RED.E.ADD.F32.FTZ.RN.STRONG.GPU [R82.64+-0x800], R215 ;  /* 0xfff800d75200798e */ /* 0x0109e4000c10e79c */
.L_x_10784:
[----:B------:R-:W-:Y:S05]  /*9eb0*/  BSYNC B0 ;  /* 0x0000000000007941 */ /* 0x000fea0003800000 */
.L_x_10783:
[----:B------:R-:W4:Y:S01]  /*9ec0*/  LDS R141, [R141.X4+0x2980] ;  /* 0x002980008d8d7984 */ /* 0x000f220000004800 */
[----:B------:R-:W-:Y:S01]  /*9ed0*/  BSSY B0, `(.L_x_10785) ;  /* 0x0000004000007945 */ /* 0x000fe20003800000 */
[----:B------:R-:W-:Y:S05]  /*9ee0*/  @!P5 BRA `(.L_x_10786) ;  /* 0x000000200000d947 */ /* 0x000fea0003800000 */
[----:B------:R4:W-:Y:S04]  /*9ef0*/  RED.E.ADD.F32.FTZ.RN.STRONG.GPU [R84.64+-0x780], R241 ;  /* 0xfff880f15400798e */ /* 0x0009e8000c10e79c */
[----:B----4-:R4:W-:Y:S02]  /*9f00*/  RED.E.ADD.F32.FTZ.RN.STRONG.GPU [R82.64+-0x780], R141 ;  /* 0xfff8808d5200798e */ /* 0x0109e4000c10e79c */
.L_x_10786:
[----:B------:R-:W-:Y:S05]  /*9f10*/  BSYNC B0 ;  /* 0x0000000000007941 */ /* 0x000fea0003800000 */
.L_x_10785:
        /* <DEDUP_REMOVED lines=12> */
.L_x_10788:
[----:B------:R-:W-:Y:S05]  /*9fe0*/  BSYNC B0 ;  /* 0x0000000000007941 */ /* 0x000fea0003800000 */
.L_x_10787:
[----:B---34-:R3:W4:Y:S01]  /*9ff0*/  LDS R73, [R136.X4+0x2a80] ;  /* 0x002a800088497984 */ /* 0x0187220000004800 */
[----:B------:R-:W-:Y:S01]  /*a000*/  BSSY B0, `(.L_x_10789) ;  /* 0x0000004000007945 */ /* 0x000fe20003800000 */
[----:B------:R-:W-:Y:S05]  /*a010*/  @!P0 BRA `(.L_x_10790) ;  /* 0x0000002000008947 */ /* 0x000fea0003800000 */
[----:B------:R3:W-:Y:S04]  /*a020*/  RED.E.ADD.F32.FTZ.RN.STRONG.GPU [R84.64+-0x680], R245 ;  /* 0xfff980f55400798e */ /* 0x0007e8000c10e79c */
[----:B----4-:R3:W-:Y:S02]  /*a030*/  RED.E.ADD.F32.FTZ.RN.STRONG.GPU [R82.64+-0x680], R73 ;  /* 0xfff980495200798e */ /* 0x0107e4000c10e79c */
.L_x_10790:
[----:B------:R-:W-:Y:S05]  /*a040*/  BSYNC B0 ;  /* 0x0000000000007941 */ /* 0x000fea0003800000 */
.L_x_10789:
[----:B---34-:R3:W4:Y:S01]  /*a050*/  LDS R73, [R134.X4+0x2b00] ;  /* 0x002b000086497984 */ /* 0x0187220000004800 */
[----:B------:R-:W-:Y:S01]  /*a060*/  BSSY B0, `(.L_x_10791) ;  /* 0x0000004000007945 */ /* 0x000fe20003800000 */
[----:B------:R-:W-:Y:S05]  /*a070*/  @!P1 BRA `(.L_x_10792) ;  /* 0x0000002000009947 */ /* 0x000fea0003800000 */
[----:B------:R3:W-:Y:S04]  /*a080*/  RED.E.ADD.F32.FTZ.RN.STRONG.GPU [R84.64+-0x600], R247 ;  /* 0xfffa00f75400798e */ /* 0x0007e8000c10e79c */
[----:B----4-:R3:W-:Y:S02]  /*a090*/  RED.E.ADD.F32.FTZ.RN.STRONG.GPU [R82.64+-0x600], R73 ;  /* 0xfffa00495200798e */ /* 0x0107e4000c10e79c */
.L_x_10792:
[----:B------:R-:W-:Y:S05]  /*a0a0*/  BSYNC B0 ;  /* 0x0000000000007941 */ /* 0x000fea0003800000 */
.L_x_10791:
[----:B------:R-:W3:Y:S01]  /*a0b0*/  LDS R133, [R133.X4+0x2b80] ;  /* 0x002b800085857984 */ /* 0x000ee20000004800 */
[----:B------:R-:W-:Y:S01]  /*a0c0*/  BSSY B0, `(.L_x_10793) ;  /* 0x0000004000007945 */ /* 0x000fe20003800000 */
[----:B------:R-:W-:Y:S05]  /*a0d0*/  @!P2 BRA `(.L_x_10794) ;  /* 0x000000200000a947 */ /* 0x000fea0003800000 */
[----:B------:R4:W-:Y:S04]  /*a0e0*/  RED.E.ADD.F32.FTZ.RN.STRONG.GPU [R84.64+-0x580], R249 ;  /* 0xfffa80f95400798e */ /* 0x0009e8000c10e79c */
[----:B---3--:R4:W-:Y:S02]  /*a0f0*/  RED.E.ADD.F32.FTZ.RN.STRONG.GPU [R82.64+-0x580], R133 ;  /* 0xfffa80855200798e */ /* 0x0089e4000c10e79c */
.L_x_10794:
[----:B------:R-:W-:Y:S05]  /*a100*/  BSYNC B0 ;  /* 0x0000000000007941 */ /* 0x000fea0003800000 */
.L_x_10793:
[----:B---34-:R3:W4:Y:S01]  /*a110*/  LDS R73, [R132.X4+0x2c00] ;  /* 0x002c000084497984 */ /* 0x0187220000004800 */
[----:B------:R-:W-:Y:S01]  /*a120*/  BSSY B0, `(.L_x_10795) ;  /* 0x0000004000007945 */ /* 0x000fe20003800000 */
[----:B------:R-:W-:Y:S05]  /*a130*/  @!P3 BRA `(.L_x_10796) ;  /* 0x000000200000b947 */ /* 0x000fea0003800000 */
[----:B------:R3:W-:Y:S04]  /*a140*/  RED.E.ADD.F32.FTZ.RN.STRONG.GPU [R84.64+-0x500], R251 ;  /* 0xfffb00fb5400798e */ /* 0x0007e8000c10e79c */
[----:B----4-:R3:W-:Y:S02]  /*a150*/  RED.E.ADD.F32.FTZ.RN.STRONG.GPU [R82.64+-0x500], R73 ;  /* 0xfffb00495200798e */ /* 0x0107e4000c10e79c */
.L_x_10796:
[----:B------:R-:W-:Y:S05]  /*a160*/  BSYNC B0 ;  /* 0x0000000000007941 */ /* 0x000fea0003800000 */
.L_x_10795:
[----:B---34-:R3:W4:Y:S01]  /*a170*/  LDS R73, [R130.X4+0x2c80] ;  /* 0x002c800082497984 */ /* 0x0187220000004800 */
[----:B------:R-:W-:Y:S01]  /*a180*/  BSSY B0, `(.L_x_10797) ;  /* 0x0000004000007945 */ /* 0x000fe20003800000 */
[----:B------:R-:W-:Y:S05]  /*a190*/  @!P4 BRA `(.L_x_10798) ;  /* 0x000000200000c947 */ /* 0x000fea0003800000 */
[----:B------:R3:W-:Y:S04]  /*a1a0*/  RED.E.ADD.F32.FTZ.RN.STRONG.GPU [R84.64+-0x480], R180 ;  /* 0xfffb80b45400798e */ /* 0x0007e8000c10e79c */
[----:B----4-:R3:W-:Y:S02]  /*a1b0*/  RED.E.ADD.F32.FTZ.RN.STRONG.GPU [R82.64+-0x480], R73 ;  /* 0xfffb80495200798e */ /* 0x0107e4000c10e79c */
.L_x_10798:
[----:B------:R-:W-:Y:S05]  /*a1c0*/  BSYNC B0 ;  /* 0x0000000000007941 */ /* 0x000fea0003800000 */
.L_x_10797:
[----:B------:R-:W3:Y:S01]  /*a1d0*/  LDS R125, [R125.X4+0x2d00] ;  /* 0x002d00007d7d7984 */ /* 0x000ee20000004800 */
[----:B------:R-:W-:Y:S01]  /*a1e0*/  BSSY B0, `(.L_x_10799) ;  /* 0x0000004000007945 */ /* 0x000fe20003800000 */
[----:B------:R-:W-:Y:S05]  /*a1f0*/  @!P5 BRA `(.L_x_10800) ;  /* 0x000000200000d947 */ /* 0x000fea0003800000 */
[----:B------:R4:W-:Y:S04]  /*a200*/  RED.E.ADD.F32.FTZ.RN.STRONG.GPU [R84.64+-0x400], R182 ;  /* 0xfffc00b65400798e */ /* 0x0009e8000c10e79c */
[----:B---3--:R4:W-:Y:S02]  /*a210*/  RED.E.ADD.F32.FTZ.RN.STRONG.GPU [R82.64+-0x400], R125 ;  /* 0xfffc007d5200798e */ /* 0x0089e4000c10e79c */
.L_x_10800:
[----:B------:R-:W-:Y:S05]  /*a220*/  BSYNC B0 ;  /* 0x0000000000007941 */ /* 0x000fea0003800000 */
.L_x_10799:
        /* <DEDUP_REMOVED lines=12> */
.L_x_10802:
[----:B---3--:R-:W-:Y:S05]  /*a2f0*/  BSYNC B0 ;  /* 0x0000000000007941 */ /* 0x008fea0003800000 */
.L_x_10801:
[----:B------:R-:W3:Y:S01]  /*a300*/  LDS R123, [R123.X4+0x2e00] ;  /* 0x002e00007b7b7984 */ /* 0x000ee20000004800 */
[----:B------:R-:W-:Y:S01]  /*a310*/  BSSY B0, `(.L_x_10803) ;  /* 0x0000004000007945 */ /* 0x000fe20003800000 */
[----:B------:R-:W-:Y:S05]  /*a320*/  @!P0 BRA `(.L_x_10804) ;  /* 0x0000002000008947 */ /* 0x000fea0003800000 */
[----:B------:R4:W-:Y:S04]  /*a330*/  RED.E.ADD.F32.FTZ.RN.STRONG.GPU [R84.64+-0x300], R194 ;  /* 0xfffd00c25400798e */ /* 0x0009e8000c10e79c */
[----:B---3--:R4:W-:Y:S02]  /*a340*/  RED.E.ADD.F32.FTZ.RN.STRONG.GPU [R82.64+-0x300], R123 ;  /* 0xfffd007b5200798e */ /* 0x0089e4000c10e79c */
.L_x_10804:
[----:B------:R-:W-:Y:S05]  /*a350*/  BSYNC B0 ;  /* 0x0000000000007941 */ /* 0x000fea0003800000 */
.L_x_10803:
[----:B----4-:R4:W3:Y:S01]  /*a360*/  LDS R73, [R122.X4+0x2e80] ;  /* 0x002e80007a497984 */ /* 0x0108e20000004800 */
[----:B------:R-:W-:Y:S01]  /*a370*/  BSSY B0, `(.L_x_10805) ;  /* 0x0000004000007945 */ /* 0x000fe20003800000 */
[----:B------:R-:W-:Y:S05]  /*a380*/  @!P1 BRA `(.L_x_10806) ;  /* 0x0000002000009947 */ /* 0x000fea0003800000 */
[----:B------:R4:W-:Y:S04]  /*a390*/  RED.E.ADD.F32.FTZ.RN.STRONG.GPU [R84.64+-0x280], R196 ;  /* 0xfffd80c45400798e */ /* 0x0009e8000c10e79c */
[----:B---3--:R4:W-:Y:S02]  /*a3a0*/  RED.E.ADD.F32.FTZ.RN.STRONG.GPU [R82.64+-0x280], R73 ;  /* 0xfffd80495200798e */ /* 0x0089e4000c10e79c */
.L_x_10806:
[----:B------:R-:W-:Y:S05]  /*a3b0*/  BSYNC B0 ;  /* 0x0000000000007941 */ /* 0x000fea0003800000 */
.L_x_10805:
[----:B------:R-:W4:Y:S01]  /*a3c0*/  LDS R121, [R121.X4+0x2f00] ;  /* 0x002f000079797984 */ /* 0x000f220000004800 */
[----:B------:R-:W-:Y:S01]  /*a3d0*/  BSSY B0, `(.L_x_10807) ;  /* 0x0000004000007945 */ /* 0x000fe20003800000 */
[----:B------:R-:W-:Y:S05]  /*a3e0*/  @!P2 BRA `(.L_x_10808) ;  /* 0x000000200000a947 */ /* 0x000fea0003800000 */
[----:B------:R4:W-:Y:S04]  /*a3f0*/  RED.E.ADD.F32.FTZ.RN.STRONG.GPU [R84.64+-0x200], R198 ;  /* 0xfffe00c65400798e */ /* 0x0009e8000c10e79c */
[----:B----4-:R4:W-:Y:S02]  /*a400*/  RED.E.ADD.F32.FTZ.RN.STRONG.GPU [R82.64+-0x200], R121 ;  /* 0xfffe00795200798e */ /* 0x0109e4000c10e79c */
.L_x_10808:
[----:B------:R-:W-:Y:S05]  /*a410*/  BSYNC B0 ;  /* 0x0000000000007941 */ /* 0x000fea0003800000 */
.L_x_10807:
[----:B---34-:R3:W4:Y:S01]  /*a420*/  LDS R73, [R120.X4+0x2f80] ;  /* 0x002f800078497984 */ /* 0x0187220000004800 */
[----:B------:R-:W-:Y:S01]  /*a430*/  BSSY B0, `(.L_x_10809) ;  /* 0x0000004000007945 */ /* 0x000fe20003800000 */
[----:B------:R-:W-:Y:S05]  /*a440*/  @!P3 BRA `(.L_x_10810) ;  /* 0x000000200000b947 */ /* 0x000fea0003800000 */
[----:B------:R3:W-:Y:S04]  /*a450*/  RED.E.ADD.F32.FTZ.RN.STRONG.GPU [R84.64+-0x180], R200 ;  /* 0xfffe80c85400798e */ /* 0x0007e8000c10e79c */
[----:B----4-:R3:W-:Y:S02]  /*a460*/  RED.E.ADD.F32.FTZ.RN.STRONG.GPU [R82.64+-0x180], R73 ;  /* 0xfffe80495200798e */ /* 0x0107e4000c10e79c */
.L_x_10810:
[----:B------:R-:W-:Y:S05]  /*a470*/  BSYNC B0 ;  /* 0x0000000000007941 */ /* 0x000fea0003800000 */
.L_x_10809:
[----:B------:R-:W3:Y:S01]  /*a480*/  LDS R119, [R119.X4+0x3000] ;  /* 0x0030000077777984 */ /* 0x000ee20000004800 */
[----:B------:R-:W-:Y:S01]  /*a490*/  BSSY B0, `(.L_x_10811) ;  /* 0x0000004000007945 */ /* 0x000fe20003800000 */
[----:B------:R-:W-:Y:S05]  /*a4a0*/  @!P4 BRA `(.L_x_10812) ;  /* 0x000000200000c947 */ /* 0x000fea0003800000 */
[----:B------:R4:W-:Y:S04]  /*a4b0*/  RED.E.ADD.F32.FTZ.RN.STRONG.GPU [R84.64+-0x100], R206 ;  /* 0xffff00ce5400798e */ /* 0x0009e8000c10e79c */
[----:B---3--:R4:W-:Y:S02]  /*a4c0*/  RED.E.ADD.F32.FTZ.RN.STRONG.GPU [R82.64+-0x100], R119 ;  /* 0xffff00775200798e */ /* 0x0089e4000c10e79c */
.L_x_10812:
[----:B------:R-:W-:Y:S05]  /*a4d0*/  BSYNC B0 ;  /* 0x0000000000007941 */ /* 0x000fea0003800000 */
.L_x_10811:
[----:B---34-:R3:W4:Y:S01]  /*a4e0*/  LDS R73, [R118.X4+0x3080] ;  /* 0x0030800076497984 */ /* 0x0187220000004800 */
[----:B------:R-:W-:Y:S01]  /*a4f0*/  BSSY B0, `(.L_x_10813) ;  /* 0x0000004000007945 */ /* 0x000fe20003800000 */
[----:B------:R-:W-:Y:S05]  /*a500*/  @!P5 BRA `(.L_x_10814) ;  /* 0x000000200000d947 */ /* 0x000fea0003800000 */
[----:B------:R3:W-:Y:S04]  /*a510*/  RED.E.ADD.F32.FTZ.RN.STRONG.GPU [R84.64+-0x80], R212 ;  /* 0xffff80d45400798e */ /* 0x0007e8000c10e79c */
[----:B----4-:R3:W-:Y:S02]  /*a520*/  RED.E.ADD.F32.FTZ.RN.STRONG.GPU [R82.64+-0x80], R73 ;  /* 0xffff80495200798e */ /* 0x0107e4000c10e79c */
.L_x_10814:
[----:B------:R-:W-:Y:S05]  /*a530*/  BSYNC B0 ;  /* 0x0000000000007941 */ /* 0x000fea0003800000 */
.L_x_10813:
        /* <DEDUP_REMOVED lines=96> */
.L_x_10816:
[----:B---3--:R-:W-:Y:S05]  /*ab40*/  BSYNC B0 ;  /* 0x0000000000007941 */ /* 0x008fea0003800000 */
.L_x_10815:
        /* <DEDUP_REMOVED lines=8> */
.L_x_10738:
        /* <DEDUP_REMOVED lines=24> */
[----:B------:R-:W-:Y:S01]  /*ad50*/  STS.128 [R97], R32 ;  /* 0x0000002061007388 */ /* 0x000fe20000000c00 */
[----:B------:R-:W-:Y:S01]  /*ad60*/  UIMAD UR7, UR10, UR37, UR7 ;  /* 0x000000250a0772a4 */ /* 0x000fe2000f8e0207 */
[----:B------:R-:W-:Y:S01]  /*ad70*/  F2FP.PACK_AB R6, R91, R92 ;  /* 0x0000005c5b06723e */ /* 0x000fe200000000ff */
[----:B------:R-:W-:Y:S01]  /*ad80*/  UIMAD.WIDE.U32 UR36, UR10, UR36, UR8 ;  /* 0x000000240a2472a5 */ /* 0x000fe2000f8e0008 */
[----:B------:R-:W-:Y:S01]  /*ad90*/  STS.128 [R97+0x10], R24 ;  /* 0x0000101861007388 */ /* 0x000fe20000000c00 */
[----:B------:R-:W-:-:S06]  /*ada0*/  NOP ;  /* 0x0000000000007918 */ /* 0x000fcc0000000000 */
[----:B------:R-:W3:Y:S01]  /*adb0*/  LDS.128 R8, [R100.X16] ;  /* 0x0000000064087984 */ /* 0x000ee2000000cc00 */
[----:B------:R-:W-:Y:S01]  /*adc0*/  ULDC.64 UR8, c[0x0][0x330] ;  /* 0x0000cc0000087ab9 */ /* 0x000fe20000000a00 */
[----:B------:R-:W-:Y:S01]  /*add0*/  F2FP.PACK_AB R19, R49, R50 ;  /* 0x000000323113723e */ /* 0x000fe200000000ff */
[----:B------:R-:W-:Y:S01]  /*ade0*/  UIADD3 UR7, UR37, UR7, URZ ;  /* 0x0000000725077290 */ /* 0x000fe2000fffe03f */
[----:B------:R-:W4:Y:S01]  /*adf0*/  LDS.128 R12, [R100.X16+0x200] ;  /* 0x00020000640c7984 */ /* 0x000f22000000cc00 */
        /* <DEDUP_REMOVED lines=28> */
[----:B---3--:R-:W-:Y:S01]  /*afc0*/  STG.E.128 [R2.64], R8 ;  /* 0x0000000802007986 */ /* 0x008fe2000c101d1c */
[----:B------:R-:W-:Y:S01]  /*afd0*/  ULDC.64 UR34, c[0x0][0x340] ;  /* 0x0000d00000227ab9 */ /* 0x000fe20000000a00 */
[----:B------:R-:W-:Y:S01]  /*afe0*/  FADD.FTZ R54, R55, R54 ;  /* 0x0000003637367221 */ /* 0x000fe20000010000 */
[----:B------:R-:W-:Y:S01]  /*aff0*/  UIADD3 UR9, UR9, UR7, URZ ;  /* 0x0000000709097290 */ /* 0x000fe2000fffe03f */
[----:B----4-:R3:W-:Y:S01]  /*b000*/  STG.E.128 [R2.64+0x200], R12 ;  /* 0x0002000c02007986 */ /* 0x0107e2000c101d1c */
        /* <DEDUP_REMOVED lines=14> */
[----:B---3--:R-:W-:Y:S01]  /*b0f0*/  MOV R2, UR7 ;  /* 0x0000000700027c02 */ /* 0x008fe20008000f00 */
[----:B------:R-:W-:Y:S01]  /*b100*/  FADD.FTZ R101, R50, R49 ;  /* 0x0000003132657221 */ /* 0x000fe20000010000 */
[----:B------:R-:W-:-:S05]  /*b110*/  MOV R3, UR8 ;  /* 0x0000000800037c02 */ /* 0x000fca0008000f00 */
        /* <DEDUP_REMOVED lines=10> */
.L_x_10736:
        /* <DEDUP_REMOVED lines=26> */
.L_x_10820:
[----:B0-----:R-:W-:Y:S05]  /*b360*/  BSYNC B0 ;  /* 0x0000000000007941 */ /* 0x001fea0003800000 */
.L_x_10819:
        /* <DEDUP_REMOVED lines=25> */
.L_x_10822:
[----:B------:R-:W4:Y:S02]  /*b500*/  S2R R7, SR_TID.X ;  /* 0x0000000000077919 */ /* 0x000f240000002100 */
.L_x_10823:
[----:B0-----:R-:W-:Y:S05]  /*b510*/  BSYNC B0 ;  /* 0x0000000000007941 */ /* 0x001fea0003800000 */
.L_x_10821:
[----:B----4-:R-:W-:-:S13]  /*b520*/  ISETP.GE.AND P0, PT, R7, c[0x0][0x16c], PT ;  /* 0x00005b0007007a0c */ /* 0x010fda0003f06270 */
[----:B------:R-:W-:Y:S05]  /*b530*/  @P0 EXIT ;  /* 0x000000000000094d */ /* 0x000fea0003800000 */
[----:B------:R-:W-:Y:S02]  /*b540*/  ULDC.64 UR6, c[0x0][0x288] ;  /* 0x0000a20000067ab9 */ /* 0x000fe40000000a00 */
[----:B------:R-:W-:Y:S02]  /*b550*/  UIMAD UR11, UR11, UR6, URZ ;  /* 0x000000060b0b72a4 */ /* 0x000fe4000f8e023f */
[----:B-12---:R-:W-:Y:S02]  /*b560*/  UIMAD.WIDE.U32 UR4, UR10, UR6, URZ ;  /* 0x000000060a0472a5 */ /* 0x006fe4000f8e003f */
[----:B------:R-:W-:-:S04]  /*b570*/  UIMAD UR6, UR10, UR7, UR11 ;  /* 0x000000070a0672a4 */ /* 0x000fc8000f8e020b */
[----:B------:R-:W-:Y:S02]  /*b580*/  UIADD3 UR6, UR5, UR6, URZ ;  /* 0x0000000605067290 */ /* 0x000fe4000fffe03f */
.L_x_10824:
        /* <DEDUP_REMOVED lines=19> */
.L_x_10825:
        /* <DEDUP_REMOVED lines=12> */
.L_x_14717:


//--------------------- .text._Z25selective_scan_bwd_kernelI32Selective_Scan_bwd_kernel_traitsILi32ELi16ELb1ELb1ELb1ELb1ELb0EN3c104HalfENS1_7complexIfEEEEv12SSMParamsBwd --------------------------
	.section	.text._Z25selective_scan_bwd_kernelI32Selective_Scan_bwd_kernel_traitsILi32ELi16ELb1ELb1ELb1ELb1ELb0EN3c104HalfENS1_7complexIfEEEEv12SSMParamsBwd,"ax",@progbits
	.sectioninfo	@"SHI_REGISTERS=254"
	.align	128
        .global         _Z25selective_scan_bwd_kernelI32Selective_Scan_bwd_kernel_traitsILi32ELi16ELb1ELb1ELb1ELb1ELb0EN3c104HalfENS1_7complexIfEEEEv12SSMParamsBwd
        .type           _Z25selective_scan_bwd_kernelI32Selective_Scan_bwd_kernel_traitsILi32ELi16ELb1ELb1ELb1ELb1ELb0EN3c104HalfENS1_7complexIfEEEEv12SSMParamsBwd,@function
        .size           _Z25selective_scan_bwd_kernelI32Selective_Scan_bwd_kernel_traitsILi32ELi16ELb1ELb1ELb1ELb1ELb0EN3c104HalfENS1_7complexIfEEEEv12SSMParamsBwd,(.L_x_14718 - _Z25selective_scan_bwd_kernelI32Selective_Scan_bwd_kernel_traitsILi32ELi16ELb1ELb1ELb1ELb1ELb0EN3c104HalfENS1_7complexIfEEEEv12SSMParamsBwd)
        .other          _Z25selective_scan_bwd_kernelI32Selective_Scan_bwd_kernel_traitsILi32ELi16ELb1ELb1ELb1ELb1ELb0EN3c104HalfENS1_7complexIfEEEEv12SSMParamsBwd,@"STO_CUDA_ENTRY STV_DEFAULT"
_Z25selective_scan_bwd_kernelI32Selective_Scan_bwd_kernel_traitsILi32ELi16ELb1ELb1ELb1ELb1ELb0EN3c104HalfENS1_7complexIfEEEEv12SSMParamsBwd:
.text._Z25selective_scan_bwd_kernelI32Selective_Scan_bwd_kernel_traitsILi32ELi16ELb1ELb1ELb1ELb1ELb0EN3c104HalfENS1_7complexIfEEEEv12SSMParamsBwd:
        /* <DEDUP_REMOVED lines=179> */
[----:B---3--:R-:W-:-:S04]  /*0b30*/  SHF.L.U32 R99, R102, 0x1, RZ ;  /* 0x0000000166637819 */ /* 0x008fc800000006ff */
[----:B----4-:R-:W-:Y:S02]  /*0b40*/  LOP3.LUT R99, R99, 0xffffffc0, RZ, 0xc0, !PT ;  /* 0xffffffc063637812 */ /* 0x010fe400078ec0ff */
.L_x_10939:
[----:B------:R-:W-:Y:S01]  /*0b50*/  BAR.SYNC.DEFER_BLOCKING 0x0 ;  /* 0x0000000000007b1d */ /* 0x000fe20000010000 */
[----:B0-----:R-:W-:Y:S02]  /*0b60*/  MOV R2, UR17 ;  /* 0x0000001100027c02 */ /* 0x001fe40008000f00 */
[----:B------:R-:W-:Y:S02]  /*0b70*/  MOV R3, UR18 ;  /* 0x0000001200037c02 */ /* 0x000fe40008000f00 */
        /* <DEDUP_REMOVED lines=27> */
[----:B---3--:R-:W-:Y:S01]  /*0d30*/  MOV R20, c[0x0][0x16c] ;  /* 0x00005b0000147a02 */ /* 0x008fe20000000f00 */
[----:B------:R-:W-:Y:S01]  /*0d40*/  HADD2.F32 R12, -RZ, R60.H1_H1 ;  /* 0x3000003cff0c7230 */ /* 0x000fe20000004100 */
[----:B------:R-:W-:Y:S01]  /*0d50*/  BSSY B0, `(.L_x_10827) ;  /* 0x0000054000007945 */ /* 0x000fe20003800000 */
[----:B------:R-:W-:Y:S01]  /*0d60*/  HADD2.F32 R17, -RZ, R61.H0_H0 ;  /* 0x2000003dff117230 */ /* 0x000fe20000004100 */
[----:B------:R-:W-:Y:S01]  /*0d70*/  ISETP.GE.AND P5, PT, R20, 0x1, PT ;  /* 0x000000011400780c */ /* 0x000fe20003fa6270 */
[----:B----4-:R-:W-:-:S02]  /*0d80*/  HADD2.F32 R95, -RZ, R24.H0_H0 ;  /* 0x20000018ff5f7230 */ /* 0x010fc40000004100 */
[----:B------:R-:W-:Y:S02]  /*0d90*/  HADD2.F32 R18, -RZ, R62.H0_H0 ;  /* 0x2000003eff127230 */ /* 0x000fe40000004100 */
[----:B-----5:R-:W-:Y:S01]  /*0da0*/  HADD2.F32 R2, -RZ, R61.H1_H1 ;  /* 0x3000003dff027230 */ /* 0x020fe20000004100 */
[----:B------:R-:W-:Y:S01]  /*0db0*/  FADD.FTZ R95, R95, UR5 ;  /* 0x000000055f5f7e21 */ /* 0x000fe20008010000 */
[--C-:B------:R-:W-:Y:S02]  /*0dc0*/  HADD2.F32 R93, -RZ, R25.reuse.H0_H0 ;  /* 0x20000019ff5d7230 */ /* 0x100fe40000004100 */
[----:B------:R-:W-:Y:S02]  /*0dd0*/  HADD2.F32 R91, -RZ, R26.H0_H0 ;  /* 0x2000001aff5b7230 */ /* 0x000fe40000004100 */
        /* <DEDUP_REMOVED lines=14> */
[----:B------:R-:W-:Y:S01]  /*0ec0*/  HADD2.F32 R20, -RZ, R64.H0_H0 ;  /* 0x20000040ff147230 */ /* 0x000fe20000004100 */
[----:B------:R-:W-:Y:S01]  /*0ed0*/  FSETP.GTU.FTZ.AND P1, PT, R94, 20, PT ;  /* 0x41a000005e00780b */ /* 0x000fe20003f3c000 */
[----:B------:R-:W-:Y:S01]  /*0ee0*/  FADD.FTZ R89, R89, UR5 ;  /* 0x0000000559597e21 */ /* 0x000fe20008010000 */
[----:B------:R-:W-:-:S02]  /*0ef0*/  FSETP.GTU.FTZ.AND P0, PT, R91, 20, PT ;  /* 0x41a000005b00780b */ /* 0x000fc40003f1c000 */
[----:B------:R-:W-:Y:S01]  /*0f00*/  FSETP.GTU.FTZ.AND P6, PT, R92, 20, PT ;  /* 0x41a000005c00780b */ /* 0x000fe20003fdc000 */
[----:B--2---:R-:W-:Y:S04]  /*0f10*/  STS.128 [R100.X16], R28 ;  /* 0x0000001c64007388 */ /* 0x004fe8000000cc00 */
[----:B------:R-:W-:Y:S01]  /*0f20*/  STS.128 [R100.X16+0x200], R8 ;  /* 0x0002000864007388 */ /* 0x000fe2000000cc00 */
[----:B------:R-:W-:-:S06]  /*0f30*/  NOP ;  /* 0x0000000000007918 */ /* 0x000fcc0000000000 */
[----:B------:R-:W0:Y:S04]  /*0f40*/  LDS.128 R32, [R97] ;  /* 0x0000000061207984 */ /* 0x000e280000000c00 */
[----:B------:R-:W2:Y:S01]  /*0f50*/  LDS.128 R8, [R97+0x10] ;  /* 0x0000100061087984 */ /* 0x000ea20000000c00 */
[--C-:B0-----:R-:W-:Y:S02]  /*0f60*/  HADD2.F32 R16, -RZ, R32.reuse.H0_H0 ;  /* 0x20000020ff107230 */ /* 0x101fe40000004100 */
[----:B------:R-:W-:Y:S02]  /*0f70*/  HADD2.F32 R15, -RZ, R32.H1_H1 ;  /* 0x30000020ff0f7230 */ /* 0x000fe40000004100 */
[--C-:B------:R-:W-:Y:S01]  /*0f80*/  HADD2.F32 R14, -RZ, R33.reuse.H0_H0 ;  /* 0x20000021ff0e7230 */ /* 0x100fe20000004100 */
[----:B------:R-:W-:Y:S01]  /*0f90*/  FFMA.FTZ R0, R16, R0, R101 ;  /* 0x0000000010007223 */ /* 0x000fe20000010065 */
[----:B------:R-:W-:-:S02]  /*0fa0*/  HADD2.F32 R13, -RZ, R33.H1_H1 ;  /* 0x30000021ff0d7230 */ /* 0x000fc40000004100 */
[----:B--2---:R-:W-:Y:S01]  /*0fb0*/  HADD2.F32 R56, -RZ, R8.H0_H0 ;  /* 0x20000008ff387230 */ /* 0x004fe20000004100 */
[----:B------:R-:W-:Y:S01]  /*0fc0*/  FFMA.FTZ R3, R15, R12, R0 ;  /* 0x0000000c0f037223 */ /* 0x000fe20000010000 */
[----:B------:R-:W-:-:S03]  /*0fd0*/  HADD2.F32 R12, -RZ, R34.H0_H0 ;  /* 0x20000022ff0c7230 */ /* 0x000fc60000004100 */
[----:B------:R-:W-:Y:S01]  /*0fe0*/  FFMA.FTZ R0, R14, R17, R3 ;  /* 0x000000110e007223 */ /* 0x000fe20000010003 */
[----:B------:R-:W-:-:S03]  /*0ff0*/  HADD2.F32 R3, -RZ, R34.H1_H1 ;  /* 0x30000022ff037230 */ /* 0x000fc60000004100 */
        /* <DEDUP_REMOVED lines=41> */
.L_x_10828:
[----:B------:R-:W-:Y:S05]  /*1290*/  BSYNC B0 ;  /* 0x0000000000007941 */ /* 0x000fea0003800000 */
.L_x_10827:
        /* <DEDUP_REMOVED lines=39> */
.L_x_10830:
[----:B------:R-:W-:Y:S05]  /*1510*/  BSYNC B0 ;  /* 0x0000000000007941 */ /* 0x000fea0003800000 */
.L_x_10829:
        /* <DEDUP_REMOVED lines=39> */
.L_x_10832:
[----:B------:R-:W-:Y:S05]  /*1790*/  BSYNC B0 ;  /* 0x0000000000007941 */ /* 0x000fea0003800000 */
.L_x_10831:
        /* <DEDUP_REMOVED lines=39> */
.L_x_10834:
[----:B------:R-:W-:Y:S05]  /*1a10*/  BSYNC B0 ;  /* 0x0000000000007941 */ /* 0x000fea0003800000 */
.L_x_10833:
        /* <DEDUP_REMOVED lines=39> */
.L_x_10836:
[----:B------:R-:W-:Y:S05]  /*1c90*/  BSYNC B0 ;  /* 0x0000000000007941 */ /* 0x000fea0003800000 */
.L_x_10835:
        /* <DEDUP_REMOVED lines=39> */
.L_x_10838:
[----:B------:R-:W-:Y:S05]  /*1f10*/  BSYNC B0 ;  /* 0x0000000000007941 */ /* 0x000fea0003800000 */
.L_x_10837:
        /* <DEDUP_REMOVED lines=39> */
.L_x_10840:
[----:B------:R-:W-:Y:S05]  /*2190*/  BSYNC B0 ;  /* 0x0000000000007941 */ /* 0x000fea0003800000 */
.L_x_10839:
        /* <DEDUP_REMOVED lines=40> */
.L_x_10842:
[----:B------:R-:W-:Y:S05]  /*2420*/  BSYNC B0 ;  /* 0x0000000000007941 */ /* 0x000fea0003800000 */
.L_x_10841:
        /* <DEDUP_REMOVED lines=39> */
.L_x_10844:
[----:B------:R-:W-:Y:S05]  /*26a0*/  BSYNC B0 ;  /* 0x0000000000007941 */ /* 0x000fea0003800000 */
.L_x_10843:
        /* <DEDUP_REMOVED lines=39> */
.L_x_10846:
[----:B------:R-:W-:Y:S05]  /*2920*/  BSYNC B0 ;  /* 0x0000000000007941 */ /* 0x000fea0003800000 */
.L_x_10845:
        /* <DEDUP_REMOVED lines=37> */
.L_x_10848:
[----:B------:R-:W-:Y:S05]  /*2b80*/  BSYNC B0 ;  /* 0x0000000000007941 */ /* 0x000fea0003800000 */
.L_x_10847:
        /* <DEDUP_REMOVED lines=33> */
.L_x_10850:
[----:B------:R-:W-:Y:S05]  /*2da0*/  BSYNC B0 ;  /* 0x0000000000007941 */ /* 0x000fea0003800000 */
.L_x_10849:
        /* <DEDUP_REMOVED lines=33> */
.L_x_10852:
[----:B------:R-:W-:Y:S05]  /*2fc0*/  BSYNC B0 ;  /* 0x0000000000007941 */ /* 0x000fea0003800000 */
.L_x_10851:
        /* <DEDUP_REMOVED lines=33> */
.L_x_10854:
[----:B------:R-:W-:Y:S05]  /*31e0*/  BSYNC B0 ;  /* 0x0000000000007941 */ /* 0x000fea0003800000 */
.L_x_10853:
        /* <DEDUP_REMOVED lines=33> */
.L_x_10856:
[----:B------:R-:W-:Y:S05]  /*3400*/  BSYNC B0 ;  /* 0x0000000000007941 */ /* 0x000fea0003800000 */
.L_x_10855:
        /* <DEDUP_REMOVED lines=33> */
.L_x_10858:
[----:B------:R-:W-:Y:S05]  /*3620*/  BSYNC B0 ;  /* 0x0000000000007941 */ /* 0x000fea0003800000 */
.L_x_10857:
        /* <DEDUP_REMOVED lines=39> */
.L_x_10938:
        /* <DEDUP_REMOVED lines=30> */
[----:B---3--:R-:W3:Y:S04]  /*3a80*/  LDG.E.128 R56, [R70.64] ;  /* 0x0000001846387981 */ /* 0x008ee8000c1e1d00 */
[----:B0-----:R0:W4:Y:S04]  /*3a90*/  LDG.E.128 R72, [R70.64+0x200] ;  /* 0x0002001846487981 */ /* 0x001128000c1e1d00 */
[----:B-1----:R0:W5:Y:S04]  /*3aa0*/  LDG.E.128 R76, [R70.64+0x400] ;  /* 0x00040018464c7981 */ /* 0x002168000c1e1d00 */
        /* <DEDUP_REMOVED lines=11> */
[----:B------:R-:W-:Y:S01]  /*3b60*/  HADD2.F32 R149, -RZ, R61.H1_H1 ;  /* 0x3000003dff957230 */ /* 0x000fe20000004100 */
[----:B--2---:R-:W1:Y:S08]  /*3b70*/  R2UR UR40, R69 ;  /* 0x00000000452873c2 */ /* 0x004e7000000e0000 */
        /* <DEDUP_REMOVED lines=28> */
[C---:B------:R-:W-:Y:S02]  /*3d40*/  FMUL.FTZ R68, R130.reuse, R96 ;  /* 0x0000006082447220 */ /* 0x040fe40000410000 */
[C---:B------:R-:W-:Y:S01]  /*3d50*/  FMUL.FTZ R110, R130.reuse, R90 ;  /* 0x0000005a826e7220 */ /* 0x040fe20000410000 */
        /* <DEDUP_REMOVED lines=43> */
[----:B------:R-:W-:Y:S08]  /*4010*/  MUFU.EX2 R118, R68 ;  /* 0x0000004400767308 */ /* 0x000ff00000000800 */
[----:B------:R1:W5:Y:S08]  /*4020*/  MUFU.EX2 R116, R69 ;  /* 0x0000004500747308 */ /* 0x0003700000000800 */
[----:B------:R-:W-:Y:S01]  /*4030*/  MUFU.SIN R105, R87 ;  /* 0x0000005700697308 */ /* 0x000fe20000000400 */
[----:B-1----:R0:W2:Y:S07]  /*4040*/  LDG.E.128 R68, [R106.64] ;  /* 0x000000186a447981 */ /* 0x0020ae000c1e1d00 */
[----:B------:R-:W-:Y:S08]  /*4050*/  MUFU.COS R123, R87 ;  /* 0x00000057007b7308 */ /* 0x000ff00000000000 */
[----:B------:R-:W-:Y:S08]  /*4060*/  MUFU.SIN R136, R84 ;  /* 0x0000005400887308 */ /* 0x000ff00000000400 */
[----:B------:R-:W-:Y:S08]  /*4070*/  MUFU.COS R138, R84 ;  /* 0x00000054008a7308 */ /* 0x000ff00000000000 */
[----:B------:R-:W-:Y:S08]  /*4080*/  MUFU.SIN R143, R86 ;  /* 0x00000056008f7308 */ /* 0x000ff00000000400 */
[----:B------:R1:W-:Y:S01]  /*4090*/  MUFU.COS R145, R86 ;  /* 0x0000005600917308 */ /* 0x0003e20000000000 */
[----:B------:R-:W-:-:S02]  /*40a0*/  FMUL.FTZ R56, R130, R55 ;  /* 0x0000003782387220 */ /* 0x000fc40000410000 */
[C---:B------:R-:W-:Y:S02]  /*40b0*/  FMUL.FTZ R58, R130.reuse, R88 ;  /* 0x00000058823a7220 */ /* 0x040fe40000410000 */
[----:B------:R-:W-:-:S03]  /*40c0*/  FMUL.FTZ R59, R130, R53 ;  /* 0x00000035823b7220 */ /* 0x000fc60000410000 */
[----:B------:R-:W0:Y:S01]  /*40d0*/  MUFU.EX2 R110, R110 ;  /* 0x0000006e006e7308 */ /* 0x000e220000000800 */
[----:B-1----:R-:W1:Y:S07]  /*40e0*/  LDS.128 R84, [R216] ;  /* 0x00000000d8547984 */ /* 0x002e6e0000000c00 */
[----:B------:R-:W0:Y:S08]  /*40f0*/  MUFU.EX2 R108, R108 ;  /* 0x0000006c006c7308 */ /* 0x000e300000000800 */
[----:B------:R-:W0:Y:S08]  /*4100*/  MUFU.EX2 R57, R56 ;  /* 0x0000003800397308 */ /* 0x000e300000000800 */
[----:B------:R-:W0:Y:S08]  /*4110*/  MUFU.EX2 R58, R58 ;  /* 0x0000003a003a7308 */ /* 0x000e300000000800 */
[----:B------:R-:W1:Y:S01]  /*4120*/  MUFU.EX2 R59, R59 ;  /* 0x0000003b003b7308 */ /* 0x000e620000000800 */
[----:B-----5:R-:W-:-:S02]  /*4130*/  FMUL.FTZ R117, R116, R117 ;  /* 0x0000007574757220 */ /* 0x020fc40000410000 */
[----:B------:R-:W-:Y:S02]  /*4140*/  FMUL.FTZ R119, R118, R119 ;  /* 0x0000007776777220 */ /* 0x000fe40000410000 */
[----:B------:R-:W-:Y:S02]  /*4150*/  FMUL.FTZ R116, R116, R113 ;  /* 0x0000007174747220 */ /* 0x000fe40000410000 */
[----:B------:R-:W-:Y:S01]  /*4160*/  FMUL.FTZ R118, R118, R111 ;  /* 0x0000006f76767220 */ /* 0x000fe20000410000 */
[----:B------:R-:W-:Y:S01]  /*4170*/  MUFU.SIN R139, R153 ;  /* 0x00000099008b7308 */ /* 0x000fe20000000400 */
[C---:B0-----:R-:W-:Y:S02]  /*4180*/  FMUL.FTZ R113, R110.reuse, R131 ;  /* 0x000000836e717220 */ /* 0x041fe40000410000 */
[----:B------:R-:W-:Y:S02]  /*4190*/  FMUL.FTZ R112, R110, R129 ;  /* 0x000000816e707220 */ /* 0x000fe40000410000 */
[----:B------:R-:W-:-:S02]  /*41a0*/  FMUL.FTZ R115, R108, R115 ;  /* 0x000000736c737220 */ /* 0x000fc40000410000 */
[----:B------:R-:W-:Y:S01]  /*41b0*/  FMUL.FTZ R114, R108, R127 ;  /* 0x0000007f6c727220 */ /* 0x000fe20000410000 */
[--C-:B-1----:R-:W-:Y:S01]  /*41c0*/  HADD2.F32 R108, -RZ, R84.reuse.H0_H0 ;  /* 0x20000054ff6c7230 */ /* 0x102fe20000004100 */
[C---:B------:R-:W-:Y:S02]  /*41d0*/  FMUL.FTZ R111, R57.reuse, R128 ;  /* 0x00000080396f7220 */ /* 0x040fe40000410000 */
[----:B------:R-:W-:Y:S01]  /*41e0*/  FMUL.FTZ R110, R57, R126 ;  /* 0x0000007e396e7220 */ /* 0x000fe20000410000 */
[----:B------:R-:W-:Y:S01]  /*41f0*/  HADD2.F32 R126, -RZ, R84.H1_H1 ;  /* 0x30000054ff7e7230 */ /* 0x000fe20000004100 */
[----:B------:R-:W-:Y:S02]  /*4200*/  FMUL.FTZ R57, R130, R54 ;  /* 0x0000003682397220 */ /* 0x000fe40000410000 */
[----:B------:R-:W-:Y:S02]  /*4210*/  FMUL.FTZ R125, R124, R125 ;  /* 0x0000007d7c7d7220 */ /* 0x000fe40000410000 */
[----:B------:R-:W-:Y:S01]  /*4220*/  FMUL.FTZ R123, R122, R123 ;  /* 0x0000007b7a7b7220 */ /* 0x000fe20000410000 */
[----:B------:R-:W-:Y:S01]  /*4230*/  HADD2.F32 R106, -RZ, R60.H0_H0 ;  /* 0x2000003cff6a7230 */ /* 0x000fe20000004100 */
[----:B------:R-:W-:-:S02]  /*4240*/  FMUL.FTZ R124, R124, R103 ;  /* 0x000000677c7c7220 */ /* 0x000fc40000410000 */
[----:B------:R-:W-:Y:S02]  /*4250*/  FMUL.FTZ R122, R122, R105 ;  /* 0x000000697a7a7220 */ /* 0x000fe40000410000 */
[----:B------:R-:W-:Y:S02]  /*4260*/  FMUL.FTZ R107, R58, R133 ;  /* 0x000000853a6b7220 */ /* 0x000fe40000410000 */
[C---:B------:R-:W-:Y:S02]  /*4270*/  FMUL.FTZ R105, R59.reuse, R134 ;  /* 0x000000863b697220 */ /* 0x040fe40000410000 */
[----:B------:R-:W-:Y:S01]  /*4280*/  FMUL.FTZ R103, R59, R132 ;  /* 0x000000843b677220 */ /* 0x000fe20000410000 */
[----:B------:R-:W0:Y:S01]  /*4290*/  MUFU.EX2 R57, R57 ;  /* 0x0000003900397308 */ /* 0x000e220000000800 */
[-C--:B------:R-:W-:Y:S02]  /*42a0*/  FMUL.FTZ R59, R108, R95.reuse ;  /* 0x0000005f6c3b7220 */ /* 0x080fe40000410000 */
[----:B------:R-:W-:-:S02]  /*42b0*/  FMUL.FTZ R133, R126, R95 ;  /* 0x0000005f7e857220 */ /* 0x000fc40000410000 */
[C---:B------:R-:W-:Y:S02]  /*42c0*/  FMUL.FTZ R150, R106.reuse, R59 ;  /* 0x0000003b6a967220 */ /* 0x040fe40000410000 */
[----:B------:R-:W-:Y:S02]  /*42d0*/  FMUL.FTZ R158, R106, R133 ;  /* 0x000000856a9e7220 */ /* 0x000fe40000410000 */
[C---:B------:R-:W-:Y:S02]  /*42e0*/  FMUL.FTZ R121, R120.reuse, R121 ;  /* 0x0000007978797220 */ /* 0x040fe40000410000 */
[----:B------:R-:W-:Y:S01]  /*42f0*/  FMUL.FTZ R120, R120, R109 ;  /* 0x0000006d78787220 */ /* 0x000fe20000410000 */
[--C-:B------:R-:W-:Y:S01]  /*4300*/  HADD2.F32 R127, -RZ, R85.reuse.H0_H0 ;  /* 0x20000055ff7f7230 */ /* 0x100fe20000004100 */
[----:B------:R-:W-:Y:S02]  /*4310*/  FMUL.FTZ R56, R95, UR40 ;  /* 0x000000285f387c20 */ /* 0x000fe40008410000 */
[----:B------:R-:W-:Y:S01]  /*4320*/  FMUL.FTZ R109, R58, R135 ;  /* 0x000000873a6d7220 */ /* 0x000fe20000410000 */
[----:B------:R-:W-:Y:S01]  /*4330*/  HADD2.F32 R135, -RZ, R85.H1_H1 ;  /* 0x30000055ff877230 */ /* 0x000fe20000004100 */
[----:B------:R-:W-:-:S02]  /*4340*/  FMUL.FTZ R59, R124, R150 ;  /* 0x000000967c3b7220 */ /* 0x000fc40000410000 */
[-C--:B------:R-:W-:Y:S01]  /*4350*/  FMUL.FTZ R58, R124, R158.reuse ;  /* 0x0000009e7c3a7220 */ /* 0x080fe20000410000 */
[----:B------:R-:W-:Y:S01]  /*4360*/  HADD2.F32 R129, -RZ, R60.H1_H1 ;  /* 0x3000003cff817230 */ /* 0x000fe20000004100 */
[----:B------:R-:W-:Y:S02]  /*4370*/  FMUL.RZ R152, R56, 0.15915493667125701904 ;  /* 0x3e22f98338987820 */ /* 0x000fe4000040c000 */
[----:B------:R-:W-:Y:S02]  /*4380*/  FMUL.FTZ R56, R130, R95 ;  /* 0x0000005f82387220 */ /* 0x000fe40000410000 */
[C---:B------:R-:W-:Y:S02]  /*4390*/  FFMA.FTZ R59, R125.reuse, R158, R59 ;  /* 0x0000009e7d3b7223 */ /* 0x040fe4000001003b */
[----:B------:R-:W-:Y:S02]  /*43a0*/  FFMA.FTZ R58, R125, R150, -R58 ;  /* 0x000000967d3a7223 */ /* 0x000fe4000001083a */
[----:B------:R-:W-:-:S02]  /*43b0*/  FMUL.FTZ R156, R135, R96 ;  /* 0x00000060879c7220 */ /* 0x000fc40000410000 */
[----:B------:R-:W-:Y:S01]  /*43c0*/  FMUL.FTZ R154, R127, R96 ;  /* 0x000000607f9a7220 */ /* 0x000fe20000410000 */
[----:B------:R1:W-:Y:S01]  /*43d0*/  MUFU.EX2 R131, R56 ;  /* 0x0000003800837308 */ /* 0x0003e20000000800 */
[----:B------:R-:W-:Y:S02]  /*43e0*/  FMUL.FTZ R84, R130, R51 ;  /* 0x0000003382547220 */ /* 0x000fe40000410000 */
[----:B------:R-:W-:Y:S02]  /*43f0*/  FFMA.FTZ R134, R129, R156, R59 ;  /* 0x0000009c81867223 */ /* 0x000fe4000001003b */
[----:B0-----:R-:W-:Y:S02]  /*4400*/  FMUL.FTZ R133, R57, R138 ;  /* 0x0000008a39857220 */ /* 0x001fe40000410000 */
[----:B------:R-:W-:Y:S02]  /*4410*/  FFMA.FTZ R128, R129, R154, R58 ;  /* 0x0000009a81807223 */ /* 0x000fe4000001003a */
[----:B------:R-:W-:-:S02]  /*4420*/  FMUL.FTZ R132, R57, R136 ;  /* 0x0000008839847220 */ /* 0x000fc40000410000 */
[----:B-1----:R-:W0:Y:S01]  /*4430*/  LDS.128 R56, [R216+0x10] ;  /* 0x00001000d8387984 */ /* 0x002e220000000c00 */
[C---:B------:R-:W-:Y:S01]  /*4440*/  FMUL.FTZ R138, R122.reuse, R134 ;  /* 0x000000867a8a7220 */ /* 0x040fe20000410000 */
[----:B------:R-:W1:Y:S01]  /*4450*/  MUFU.EX2 R84, R84 ;  /* 0x0000005400547308 */ /* 0x000e620000000800 */
[-C--:B------:R-:W-:Y:S02]  /*4460*/  FMUL.FTZ R136, R122, R128.reuse ;  /* 0x000000807a887220 */ /* 0x080fe40000410000 */
[C---:B------:R-:W-:Y:S01]  /*4470*/  FFMA.FTZ R148, R123.reuse, R128, -R138 ;  /* 0x000000807b947223 */ /* 0x040fe2000001088a */
[--C-:B------:R-:W-:Y:S01]  /*4480*/  HADD2.F32 R128, -RZ, R86.reuse.H1_H1 ;  /* 0x30000056ff807230 */ /* 0x100fe20000004100 */
[----:B------:R-:W-:Y:S01]  /*4490*/  FMUL.FTZ R85, R130, R52 ;  /* 0x0000003482557220 */ /* 0x000fe20000410000 */
[----:B------:R-:W-:Y:S01]  /*44a0*/  HADD2.F32 R140, -RZ, R86.H0_H0 ;  /* 0x20000056ff8c7230 */ /* 0x000fe20000004100 */
[----:B------:R-:W-:Y:S01]  /*44b0*/  FFMA.FTZ R134, R123, R134, R136 ;  /* 0x000000867b867223 */ /* 0x000fe20000010088 */
[----:B------:R-:W-:Y:S01]  /*44c0*/  HADD2.F32 R138, -RZ, R61.H0_H0 ;  /* 0x2000003dff8a7230 */ /* 0x000fe20000004100 */
[----:B------:R-:W-:-:S02]  /*44d0*/  FMUL.FTZ R163, R128, R93 ;  /* 0x0000005d80a37220 */ /* 0x000fc40000410000 */
[C---:B------:R-:W-:Y:S02]  /*44e0*/  FMUL.FTZ R144, R130.reuse, R45 ;  /* 0x0000002d82907220 */ /* 0x040fe40000410000 */
[----:B------:R-:W-:Y:S01]  /*44f0*/  FMUL.FTZ R130, R130, R40 ;  /* 0x0000002882827220 */ /* 0x000fe20000410000 */
[----:B------:R-:W5:Y:S01]  /*4500*/  MUFU.EX2 R85, R85 ;  /* 0x0000005500557308 */ /* 0x000f620000000800 */
[----:B------:R-:W-:Y:S02]  /*4510*/  FMUL.FTZ R161, R140, R93 ;  /* 0x0000005d8ca17220 */ /* 0x000fe40000410000 */
[----:B------:R-:W-:Y:S02]  /*4520*/  FFMA.FTZ R86, R138, R163, R134 ;  /* 0x000000a38a567223 */ /* 0x000fe40000010086 */
[C---:B-1----:R-:W-:Y:S02]  /*4530*/  FMUL.FTZ R136, R84.reuse, R141 ;  /* 0x0000008d54887220 */ /* 0x042fe40000410000 */
[----:B------:R-:W-:Y:S01]  /*4540*/  FMUL.FTZ R134, R84, R137 ;  /* 0x0000008954867220 */ /* 0x000fe20000410000 */
[----:B------:R-:W-:Y:S01]  /*4550*/  MUFU.COS R153, R153 ;  /* 0x0000009900997308 */ /* 0x000fe20000000000 */
[----:B------:R-:W-:-:S02]  /*4560*/  FFMA.FTZ R148, R138, R161, R148 ;  /* 0x000000a18a947223 */ /* 0x000fc40000010094 */
[----:B------:R-:W-:Y:S01]  /*4570*/  FMUL.FTZ R84, R120, R86 ;  /* 0x0000005678547220 */ /* 0x000fe20000410000 */
[----:B------:R-:W-:-:S04]  /*4580*/  HADD2.F32 R137, -RZ, R87.H0_H0 ;  /* 0x20000057ff897230 */ /* 0x000fc80000004100 */
[----:B------:R-:W1:Y:S01]  /*4590*/  MUFU.EX2 R144, R144 ;  /* 0x0000009000907308 */ /* 0x000e620000000800 */
[-C--:B------:R-:W-:Y:S01]  /*45a0*/  FMUL.FTZ R141, R120, R148.reuse ;  /* 0x00000094788d7220 */ /* 0x080fe20000410000 */
[----:B------:R-:W-:Y:S01]  /*45b0*/  HADD2.F32 R151, -RZ, R87.H1_H1 ;  /* 0x30000057ff977230 */ /* 0x000fe20000004100 */
[----:B------:R-:W-:-:S05]  /*45c0*/  FFMA.FTZ R148, R121, R148, -R84 ;  /* 0x0000009479947223 */ /* 0x000fca0000010854 */
[----:B------:R-:W0:Y:S08]  /*45d0*/  MUFU.EX2 R130, R130 ;  /* 0x0000008200827308 */ /* 0x000e300000000800 */
[----:B------:R-:W0:Y:S01]  /*45e0*/  MUFU.COS R142, R152 ;  /* 0x00000098008e7308 */ /* 0x000e220000000000 */
[----:B------:R-:W-:Y:S02]  /*45f0*/  FFMA.FTZ R141, R121, R86, R141 ;  /* 0x00000056798d7223 */ /* 0x000fe4000001008d */
[----:B------:R-:W-:-:S02]  /*4600*/  FMUL.FTZ R168, R151, R94 ;  /* 0x0000005e97a87220 */ /* 0x000fc40000410000 */
[----:B------:R-:W-:-:S03]  /*4610*/  FMUL.FTZ R166, R137, R94 ;  /* 0x0000005e89a67220 */ /* 0x000fc60000410000 */
[----:B------:R-:W3:Y:S01]  /*4620*/  MUFU.SIN R84, R152 ;  /* 0x0000009800547308 */ /* 0x000ee20000000400 */
[C---:B-----5:R-:W-:Y:S02]  /*4630*/  FMUL.FTZ R147, R85.reuse, R147 ;  /* 0x0000009355937220 */ /* 0x060fe40000410000 */
[----:B------:R-:W-:Y:S02]  /*4640*/  FMUL.FTZ R146, R85, R146 ;  /* 0x0000009255927220 */ /* 0x000fe40000410000 */
[C---:B------:R-:W-:Y:S02]  /*4650*/  FFMA.FTZ R85, R149.reuse, R168, R141 ;  /* 0x000000a895557223 */ /* 0x040fe4000001008d */
[----:B------:R-:W-:Y:S02]  /*4660*/  FFMA.FTZ R148, R149, R166, R148 ;  /* 0x000000a695947223 */ /* 0x000fe40000010094 */
[C---:B-1----:R-:W-:Y:S02]  /*4670*/  FMUL.FTZ R145, R144.reuse, R145 ;  /* 0x0000009190917220 */ /* 0x042fe40000410000 */
[----:B------:R-:W-:-:S02]  /*4680*/  FMUL.FTZ R143, R144, R143 ;  /* 0x0000008f908f7220 */ /* 0x000fc40000410000 */
[C---:B0-----:R-:W-:Y:S02]  /*4690*/  FMUL.FTZ R141, R130.reuse, R153 ;  /* 0x00000099828d7220 */ /* 0x041fe40000410000 */
[----:B------:R-:W-:Y:S02]  /*46a0*/  FMUL.FTZ R139, R130, R139 ;  /* 0x0000008b828b7220 */ /* 0x000fe40000410000 */
[CC--:B------:R-:W-:Y:S02]  /*46b0*/  FMUL.FTZ R86, R118.reuse, R85.reuse ;  /* 0x0000005576567220 */ /* 0x0c0fe40000410000 */
[----:B------:R-:W-:Y:S02]  /*46c0*/  FMUL.FTZ R144, R118, R148 ;  /* 0x0000009476907220 */ /* 0x000fe40000410000 */
[----:B------:R-:W-:Y:S01]  /*46d0*/  FMUL.FTZ R130, R131, R142 ;  /* 0x0000008e83827220 */ /* 0x000fe20000410000 */
[--C-:B------:R-:W-:Y:S01]  /*46e0*/  HADD2.F32 R142, -RZ, R56.reuse.H1_H1 ;  /* 0x30000038ff8e7230 */ /* 0x100fe20000004100 */
[C---:B------:R-:W-:Y:S01]  /*46f0*/  FFMA.FTZ R157, R119.reuse, R148, -R86 ;  /* 0x00000094779d7223 */ /* 0x040fe20000010856 */
[----:B------:R-:W-:Y:S01]  /*4700*/  HADD2.F32 R148, -RZ, R56.H0_H0 ;  /* 0x20000038ff947230 */ /* 0x000fe20000004100 */
[----:B------:R-:W-:Y:S01]  /*4710*/  FFMA.FTZ R155, R119, R85, R144 ;  /* 0x00000055779b7223 */ /* 0x000fe20000010090 */
[----:B------:R-:W-:Y:S01]  /*4720*/  HADD2.F32 R144, -RZ, R62.H0_H0 ;  /* 0x2000003eff907230 */ /* 0x000fe20000004100 */
[----:B---3--:R-:W-:-:S02]  /*4730*/  FMUL.FTZ R131, R131, R84 ;  /* 0x0000005483837220 */ /* 0x008fc40000410000 */
[-C--:B------:R-:W-:Y:S01]  /*4740*/  FMUL.FTZ R152, R130, R124.reuse ;  /* 0x0000007c82987220 */ /* 0x080fe20000410000 */
[----:B------:R-:W-:Y:S01]  /*4750*/  HADD2.F32 R153, -RZ, R57.H0_H0 ;  /* 0x20000039ff997230 */ /* 0x000fe20000004100 */
[----:B------:R-:W-:Y:S01]  /*4760*/  FMUL.FTZ R173, R142, R91 ;  /* 0x0000005b8ead7220 */ /* 0x000fe20000410000 */
[----:B------:R-:W0:Y:S01]  /*4770*/  LDS.128 R84, [R216+0x20] ;  /* 0x00002000d8547984 */ /* 0x000e220000000c00 */
[C---:B------:R-:W-:Y:S02]  /*4780*/  FMUL.FTZ R56, R131.reuse, R124 ;  /* 0x0000007c83387220 */ /* 0x040fe40000410000 */
[----:B------:R-:W-:Y:S02]  /*4790*/  FFMA.FTZ R152, R131, R125, R152 ;  /* 0x0000007d83987223 */ /* 0x000fe40000010098 */
[----:B------:R-:W-:Y:S02]  /*47a0*/  FMUL.FTZ R171, R148, R91 ;  /* 0x0000005b94ab7220 */ /* 0x000fe40000410000 */
[----:B------:R-:W-:-:S02]  /*47b0*/  FFMA.FTZ R160, R144, R173, R155 ;  /* 0x000000ad90a07223 */ /* 0x000fc4000001009b */
[----:B------:R-:W-:Y:S02]  /*47c0*/  FFMA.FTZ R56, R130, R125, -R56 ;  /* 0x0000007d82387223 */ /* 0x000fe40000010838 */
[----:B------:R-:W-:Y:S02]  /*47d0*/  FMUL.FTZ R155, R122, R152 ;  /* 0x000000987a9b7220 */ /* 0x000fe40000410000 */
[----:B------:R-:W-:Y:S02]  /*47e0*/  FFMA.FTZ R159, R144, R171, R157 ;  /* 0x000000ab909f7223 */ /* 0x000fe4000001009d */
[----:B------:R-:W-:Y:S01]  /*47f0*/  FMUL.FTZ R162, R116, R160 ;  /* 0x000000a074a27220 */ /* 0x000fe20000410000 */
[----:B------:R-:W-:Y:S01]  /*4800*/  HADD2.F32 R157, -RZ, R57.H1_H1 ;  /* 0x30000039ff9d7230 */ /* 0x000fe20000004100 */
[-C--:B------:R-:W-:Y:S01]  /*4810*/  FFMA.FTZ R57, R123, R56.reuse, -R155 ;  /* 0x000000387b397223 */ /* 0x080fe2000001089b */
[----:B------:R-:W-:Y:S01]  /*4820*/  HADD2.F32 R155, -RZ, R62.H1_H1 ;  /* 0x3000003eff9b7230 */ /* 0x000fe20000004100 */
[----:B------:R-:W-:-:S02]  /*4830*/  FMUL.FTZ R56, R122, R56 ;  /* 0x000000387a387220 */ /* 0x000fc40000410000 */
[-C--:B------:R-:W-:Y:S02]  /*4840*/  FFMA.FTZ R162, R117, R159.reuse, -R162 ;  /* 0x0000009f75a27223 */ /* 0x080fe400000108a2 */
[----:B------:R-:W-:Y:S02]  /*4850*/  FMUL.FTZ R159, R116, R159 ;  /* 0x0000009f749f7220 */ /* 0x000fe40000410000 */
[----:B------:R-:W-:Y:S02]  /*4860*/  FMUL.FTZ R178, R153, R92 ;  /* 0x0000005c99b27220 */ /* 0x000fe40000410000 */
[----:B------:R-:W-:Y:S02]  /*4870*/  FFMA.FTZ R56, R123, R152, R56 ;  /* 0x000000987b387223 */ /* 0x000fe40000010038 */
[----:B------:R-:W-:Y:S02]  /*4880*/  FFMA.FTZ R159, R117, R160, R159 ;  /* 0x000000a0759f7223 */ /* 0x000fe4000001009f */
[----:B------:R-:W-:-:S02]  /*4890*/  FMUL.FTZ R176, R157, R92 ;  /* 0x0000005c9db07220 */ /* 0x000fc40000410000 */
[C---:B------:R-:W-:Y:S01]  /*48a0*/  FFMA.FTZ R164, R155.reuse, R178, R162 ;  /* 0x000000b29ba47223 */ /* 0x040fe200000100a2 */
[--C-:B------:R-:W-:Y:S01]  /*48b0*/  HADD2.F32 R162, -RZ, R58.reuse.H1_H1 ;  /* 0x3000003affa27230 */ /* 0x100fe20000004100 */
[----:B------:R-:W-:Y:S02]  /*48c0*/  FMUL.FTZ R160, R120, R56 ;  /* 0x0000003878a07220 */ /* 0x000fe40000410000 */
[----:B------:R-:W-:Y:S02]  /*48d0*/  FFMA.FTZ R159, R155, R176, R159 ;  /* 0x000000b09b9f7223 */ /* 0x000fe4000001009f */
[----:B------:R-:W-:Y:S01]  /*48e0*/  FMUL.FTZ R170, R114, R164 ;  /* 0x000000a472aa7220 */ /* 0x000fe20000410000 */
[----:B------:R-:W-:Y:S01]  /*48f0*/  HADD2.F32 R152, -RZ, R58.H0_H0 ;  /* 0x2000003aff987230 */ /* 0x000fe20000004100 */
[----:B------:R-:W-:Y:S01]  /*4900*/  FFMA.FTZ R58, R121, R57, -R160 ;  /* 0x00000039793a7223 */ /* 0x000fe200000108a0 */
[----:B------:R-:W-:Y:S01]  /*4910*/  HADD2.F32 R160, -RZ, R63.H0_H0 ;  /* 0x2000003fffa07230 */ /* 0x000fe20000004100 */
[----:B------:R-:W-:-:S02]  /*4920*/  FFMA.FTZ R170, R115, R159, R170 ;  /* 0x0000009f73aa7223 */ /* 0x000fc400000100aa */
[----:B------:R-:W-:Y:S02]  /*4930*/  FMUL.FTZ R159, R114, R159 ;  /* 0x0000009f729f7220 */ /* 0x000fe40000410000 */
[----:B------:R-:W-:Y:S02]  /*4940*/  FMUL.FTZ R187, R162, R89 ;  /* 0x00000059a2bb7220 */ /* 0x000fe40000410000 */
[----:B------:R-:W-:Y:S02]  /*4950*/  FMUL.FTZ R57, R120, R57 ;  /* 0x0000003978397220 */ /* 0x000fe40000410000 */
[----:B------:R-:W-:Y:S02]  /*4960*/  FFMA.FTZ R164, R115, R164, -R159 ;  /* 0x000000a473a47223 */ /* 0x000fe4000001089f */
[----:B------:R-:W-:Y:S02]  /*4970*/  FMUL.FTZ R185, R152, R89 ;  /* 0x0000005998b97220 */ /* 0x000fe40000410000 */
[----:B------:R-:W-:-:S02]  /*4980*/  FFMA.FTZ R170, R160, R187, R170 ;  /* 0x000000bba0aa7223 */ /* 0x000fc400000100aa */
[----:B------:R-:W-:Y:S01]  /*4990*/  FFMA.FTZ R57, R121, R56, R57 ;  /* 0x0000003879397223 */ /* 0x000fe20000010039 */
[--C-:B------:R-:W-:Y:S01]  /*49a0*/  HADD2.F32 R159, -RZ, R59.reuse.H0_H0 ;  /* 0x2000003bff9f7230 */ /* 0x100fe20000004100 */
[----:B------:R-:W-:Y:S02]  /*49b0*/  FFMA.FTZ R164, R160, R185, R164 ;  /* 0x000000b9a0a47223 */ /* 0x000fe400000100a4 */
[----:B------:R-:W-:Y:S02]  /*49c0*/  FMUL.FTZ R165, R112, R170 ;  /* 0x000000aa70a57220 */ /* 0x000fe40000410000 */
[----:B------:R-:W-:Y:S01]  /*49d0*/  FMUL.FTZ R56, R118, R57 ;  /* 0x0000003976387220 */ /* 0x000fe20000410000 */
[----:B------:R-:W-:Y:S01]  /*49e0*/  HADD2.F32 R167, -RZ, R59.H1_H1 ;  /* 0x3000003bffa77230 */ /* 0x000fe20000004100 */
[----:B------:R-:W-:Y:S01]  /*49f0*/  FFMA.FTZ R59, R113, R164, -R165 ;  /* 0x000000a4713b7223 */ /* 0x000fe200000108a5 */
[----:B------:R-:W-:Y:S01]  /*4a00*/  HADD2.F32 R165, -RZ, R63.H1_H1 ;  /* 0x3000003fffa57230 */ /* 0x000fe20000004100 */
[----:B------:R-:W-:-:S02]  /*4a10*/  FFMA.FTZ R56, R119, R58, -R56 ;  /* 0x0000003a77387223 */ /* 0x000fc40000010838 */
[----:B------:R-:W-:Y:S02]  /*4a20*/  FMUL.FTZ R58, R118, R58 ;  /* 0x0000003a763a7220 */ /* 0x000fe40000410000 */
[----:B------:R-:W-:Y:S02]  /*4a30*/  FMUL.FTZ R164, R112, R164 ;  /* 0x000000a470a47220 */ /* 0x000fe40000410000 */
[----:B------:R-:W-:Y:S02]  /*4a40*/  FMUL.FTZ R192, R159, R90 ;  /* 0x0000005a9fc07220 */ /* 0x000fe40000410000 */
[----:B------:R-:W-:Y:S02]  /*4a50*/  FFMA.FTZ R58, R119, R57, R58 ;  /* 0x00000039773a7223 */ /* 0x000fe4000001003a */
[----:B------:R-:W-:Y:S02]  /*4a60*/  FFMA.FTZ R170, R113, R170, R164 ;  /* 0x000000aa71aa7223 */ /* 0x000fe400000100a4 */
[----:B------:R-:W-:-:S02]  /*4a70*/  FMUL.FTZ R190, R167, R90 ;  /* 0x0000005aa7be7220 */ /* 0x000fc40000410000 */
[C---:B------:R-:W-:Y:S01]  /*4a80*/  FFMA.FTZ R59, R165.reuse, R192, R59 ;  /* 0x000000c0a53b7223 */ /* 0x040fe2000001003b */
[--C-:B0-----:R-:W-:Y:S01]  /*4a90*/  HADD2.F32 R172, -RZ, R84.reuse.H1_H1 ;  /* 0x30000054ffac7230 */ /* 0x101fe20000004100 */
[----:B------:R-:W-:Y:S02]  /*4aa0*/  FMUL.FTZ R57, R116, R58 ;  /* 0x0000003a74397220 */ /* 0x000fe40000410000 */
[----:B------:R-:W-:Y:S02]  /*4ab0*/  FFMA.FTZ R170, R165, R190, R170 ;  /* 0x000000bea5aa7223 */ /* 0x000fe400000100aa */
[----:B------:R-:W-:Y:S01]  /*4ac0*/  FMUL.FTZ R169, R110, R59 ;  /* 0x0000003b6ea97220 */ /* 0x000fe20000410000 */
[----:B------:R-:W-:Y:S01]  /*4ad0*/  HADD2.F32 R164, -RZ, R84.H0_H0 ;  /* 0x20000054ffa47230 */ /* 0x000fe20000004100 */
[----:B------:R-:W-:Y:S02]  /*4ae0*/  FFMA.FTZ R57, R117, R56, -R57 ;  /* 0x0000003875397223 */ /* 0x000fe40000010839 */
[----:B------:R-:W-:-:S02]  /*4af0*/  FFMA.FTZ R169, R111, R170, R169 ;  /* 0x000000aa6fa97223 */ /* 0x000fc400000100a9 */
[----:B------:R-:W-:Y:S01]  /*4b00*/  FMUL.FTZ R84, R110, R170 ;  /* 0x000000aa6e547220 */ /* 0x000fe20000410000 */
[----:B------:R-:W-:Y:S01]  /*4b10*/  HADD2.F32 R170, -RZ, R64.H0_H0 ;  /* 0x20000040ffaa7230 */ /* 0x000fe20000004100 */
[----:B------:R-:W-:Y:S02]  /*4b20*/  FMUL.FTZ R56, R116, R56 ;  /* 0x0000003874387220 */ /* 0x000fe40000410000 */
[----:B------:R-:W-:Y:S02]  /*4b30*/  FMUL.FTZ R183, R172, R55 ;  /* 0x00000037acb77220 */ /* 0x000fe40000410000 */
[----:B------:R-:W-:Y:S02]  /*4b40*/  FFMA.FTZ R56, R117, R58, R56 ;  /* 0x0000003a75387223 */ /* 0x000fe40000010038 */
[----:B------:R-:W-:Y:S02]  /*4b50*/  FFMA.FTZ R84, R111, R59, -R84 ;  /* 0x0000003b6f547223 */ /* 0x000fe40000010854 */
[----:B------:R-:W-:-:S02]  /*4b60*/  FMUL.FTZ R181, R164, R55 ;  /* 0x00000037a4b57220 */ /* 0x000fc40000410000 */
[----:B------:R-:W-:Y:S02]  /*4b70*/  FFMA.FTZ R180, R170, R183, R169 ;  /* 0x000000b7aab47223 */ /* 0x000fe400000100a9 */
[C---:B------:R-:W-:Y:S02]  /*4b80*/  FMUL.FTZ R58, R114.reuse, R56 ;  /* 0x00000038723a7220 */ /* 0x040fe40000410000 */
[----:B------:R-:W-:Y:S02]  /*4b90*/  FMUL.FTZ R59, R114, R57 ;  /* 0x00000039723b7220 */ /* 0x000fe40000410000 */
[----:B------:R-:W-:Y:S02]  /*4ba0*/  FFMA.FTZ R174, R170, R181, R84 ;  /* 0x000000b5aaae7223 */ /* 0x000fe40000010054 */
[----:B------:R-:W-:Y:S02]  /*4bb0*/  FMUL.FTZ R169, R107, R180 ;  /* 0x000000b46ba97220 */ /* 0x000fe40000410000 */
[----:B------:R-:W-:-:S02]  /*4bc0*/  FFMA.FTZ R58, R115, R57, -R58 ;  /* 0x00000039733a7223 */ /* 0x000fc4000001083a */
[----:B------:R-:W-:Y:S02]  /*4bd0*/  FFMA.FTZ R84, R115, R56, R59 ;  /* 0x0000003873547223 */ /* 0x000fe4000001003b */
[-C--:B------:R-:W-:Y:S01]  /*4be0*/  FFMA.FTZ R57, R109, R174.reuse, -R169 ;  /* 0x000000ae6d397223 */ /* 0x080fe200000108a9 */
[--C-:B------:R-:W-:Y:S01]  /*4bf0*/  HADD2.F32 R169, -RZ, R85.reuse.H1_H1 ;  /* 0x30000055ffa97230 */ /* 0x100fe20000004100 */
[----:B------:R-:W-:Y:S01]  /*4c00*/  FMUL.FTZ R56, R107, R174 ;  /* 0x000000ae6b387220 */ /* 0x000fe20000410000 */
[----:B------:R-:W-:Y:S02]  /*4c10*/  HADD2.F32 R177, -RZ, R85.H0_H0 ;  /* 0x20000055ffb17230 */ /* 0x000fe40000004100 */
[----:B------:R-:W-:Y:S01]  /*4c20*/  HADD2.F32 R175, -RZ, R64.H1_H1 ;  /* 0x30000040ffaf7230 */ /* 0x000fe20000004100 */
[----:B------:R-:W-:Y:S02]  /*4c30*/  FFMA.FTZ R180, R109, R180, R56 ;  /* 0x000000b46db47223 */ /* 0x000fe40000010038 */
[----:B------:R-:W-:-:S02]  /*4c40*/  FMUL.FTZ R56, R112, R84 ;  /* 0x0000005470387220 */ /* 0x000fc40000410000 */
[-C--:B------:R-:W-:Y:S02]  /*4c50*/  FMUL.FTZ R188, R169, R88.reuse ;  /* 0x00000058a9bc7220 */ /* 0x080fe40000410000 */
[----:B------:R-:W-:Y:S02]  /*4c60*/  FMUL.FTZ R186, R177, R88 ;  /* 0x00000058b1ba7220 */ /* 0x000fe40000410000 */
[----:B------:R-:W-:Y:S02]  /*4c70*/  FFMA.FTZ R184, R175, R188, R180 ;  /* 0x000000bcafb87223 */ /* 0x000fe400000100b4 */
[-C--:B------:R-:W-:Y:S02]  /*4c80*/  FFMA.FTZ R85, R113, R58.reuse, -R56 ;  /* 0x0000003a71557223 */ /* 0x080fe40000010838 */
[----:B------:R-:W-:Y:S02]  /*4c90*/  FMUL.FTZ R174, R112, R58 ;  /* 0x0000003a70ae7220 */ /* 0x000fe40000410000 */
[----:B------:R-:W-:-:S02]  /*4ca0*/  FFMA.FTZ R180, R175, R186, R57 ;  /* 0x000000baafb47223 */ /* 0x000fc40000010039 */
[----:B------:R-:W0:Y:S01]  /*4cb0*/  LDS.128 R56, [R216+0x30] ;  /* 0x00003000d8387984 */ /* 0x000e220000000c00 */
[----:B------:R-:W-:Y:S01]  /*4cc0*/  FFMA.FTZ R84, R113, R84, R174 ;  /* 0x0000005471547223 */ /* 0x000fe200000100ae */
[--C-:B------:R-:W-:Y:S01]  /*4cd0*/  HADD2.F32 R174, -RZ, R86.reuse.H1_H1 ;  /* 0x30000056ffae7230 */ /* 0x100fe20000004100 */
[C---:B------:R-:W-:Y:S01]  /*4ce0*/  FMUL.FTZ R179, R103.reuse, R184 ;  /* 0x000000b867b37220 */ /* 0x040fe20000410000 */
[----:B------:R-:W-:Y:S01]  /*4cf0*/  HADD2.F32 R182, -RZ, R86.H0_H0 ;  /* 0x20000056ffb67230 */ /* 0x000fe20000004100 */
[-C--:B------:R-:W-:Y:S02]  /*4d00*/  FMUL.FTZ R191, R103, R180.reuse ;  /* 0x000000b467bf7220 */ /* 0x080fe40000410000 */
[C---:B------:R-:W-:Y:S01]  /*4d10*/  FFMA.FTZ R189, R105.reuse, R180, -R179 ;  /* 0x000000b469bd7223 */ /* 0x040fe200000108b3 */
[----:B------:R-:W-:Y:S01]  /*4d20*/  HADD2.F32 R180, -RZ, R65.H0_H0 ;  /* 0x20000041ffb47230 */ /* 0x000fe20000004100 */
[----:B------:R-:W-:Y:S02]  /*4d30*/  FFMA.FTZ R191, R105, R184, R191 ;  /* 0x000000b869bf7223 */ /* 0x000fe400000100bf */
[----:B------:R-:W-:-:S02]  /*4d40*/  FMUL.FTZ R197, R174, R53 ;  /* 0x00000035aec57220 */ /* 0x000fc40000410000 */
[----:B------:R-:W-:Y:S02]  /*4d50*/  FMUL.FTZ R195, R182, R53 ;  /* 0x00000035b6c37220 */ /* 0x000fe40000410000 */
[----:B------:R-:W-:Y:S02]  /*4d60*/  FFMA.FTZ R184, R180, R197, R191 ;  /* 0x000000c5b4b87223 */ /* 0x000fe400000100bf */
[----:B------:R-:W-:Y:S02]  /*4d70*/  FMUL.FTZ R86, R110, R84 ;  /* 0x000000546e567220 */ /* 0x000fe40000410000 */
[----:B------:R-:W-:Y:S02]  /*4d80*/  FFMA.FTZ R189, R180, R195, R189 ;  /* 0x000000c3b4bd7223 */ /* 0x000fe400000100bd */
[----:B------:R-:W-:Y:S01]  /*4d90*/  FMUL.FTZ R179, R110, R85 ;  /* 0x000000556eb37220 */ /* 0x000fe20000410000 */
[----:B------:R-:W-:Y:S01]  /*4da0*/  HADD2.F32 R191, -RZ, R87.H1_H1 ;  /* 0x30000057ffbf7230 */ /* 0x000fe20000004100 */
[----:B------:R-:W-:-:S02]  /*4db0*/  FMUL.FTZ R194, R132, R184 ;  /* 0x000000b884c27220 */ /* 0x000fc40000410000 */
[C---:B------:R-:W-:Y:S02]  /*4dc0*/  FFMA.FTZ R86, R111.reuse, R85, -R86 ;  /* 0x000000556f567223 */ /* 0x040fe40000010856 */
[-C--:B------:R-:W-:Y:S02]  /*4dd0*/  FMUL.FTZ R85, R132, R189.reuse ;  /* 0x000000bd84557220 */ /* 0x080fe40000410000 */
[----:B------:R-:W-:Y:S01]  /*4de0*/  FFMA.FTZ R84, R111, R84, R179 ;  /* 0x000000546f547223 */ /* 0x000fe200000100b3 */
[----:B------:R-:W-:Y:S01]  /*4df0*/  HADD2.F32 R179, -RZ, R87.H0_H0 ;  /* 0x20000057ffb37230 */ /* 0x000fe20000004100 */
[----:B------:R-:W-:Y:S01]  /*4e00*/  FFMA.FTZ R194, R133, R189, -R194 ;  /* 0x000000bd85c27223 */ /* 0x000fe200000108c2 */
[----:B------:R-:W-:Y:S01]  /*4e10*/  HADD2.F32 R189, -RZ, R65.H1_H1 ;  /* 0x30000041ffbd7230 */ /* 0x000fe20000004100 */
[----:B------:R-:W-:Y:S02]  /*4e20*/  FMUL.FTZ R87, R107, R86 ;  /* 0x000000566b577220 */ /* 0x000fe40000410000 */
[----:B------:R-:W-:-:S02]  /*4e30*/  FFMA.FTZ R184, R133, R184, R85 ;  /* 0x000000b885b87223 */ /* 0x000fc40000010055 */
[----:B------:R-:W-:Y:S02]  /*4e40*/  FMUL.FTZ R204, R191, R54 ;  /* 0x00000036bfcc7220 */ /* 0x000fe40000410000 */
[----:B------:R-:W-:Y:S02]  /*4e50*/  FMUL.FTZ R85, R107, R84 ;  /* 0x000000546b557220 */ /* 0x000fe40000410000 */
[----:B------:R-:W-:Y:S02]  /*4e60*/  FMUL.FTZ R202, R179, R54 ;  /* 0x00000036b3ca7220 */ /* 0x000fe40000410000 */
[----:B------:R-:W-:Y:S02]  /*4e70*/  FFMA.FTZ R84, R109, R84, R87 ;  /* 0x000000546d547223 */ /* 0x000fe40000010057 */
[----:B------:R-:W-:Y:S02]  /*4e80*/  FFMA.FTZ R199, R189, R204, R184 ;  /* 0x000000ccbdc77223 */ /* 0x000fe400000100b8 */
[----:B------:R-:W-:-:S02]  /*4e90*/  FFMA.FTZ R86, R109, R86, -R85 ;  /* 0x000000566d567223 */ /* 0x000fc40000010855 */
[----:B------:R-:W-:Y:S02]  /*4ea0*/  FFMA.FTZ R193, R189, R202, R194 ;  /* 0x000000cabdc17223 */ /* 0x000fe400000100c2 */
[C---:B------:R-:W-:Y:S02]  /*4eb0*/  FMUL.FTZ R85, R103.reuse, R84 ;  /* 0x0000005467557220 */ /* 0x040fe40000410000 */
[C---:B------:R-:W-:Y:S02]  /*4ec0*/  FMUL.FTZ R184, R134.reuse, R199 ;  /* 0x000000c786b87220 */ /* 0x040fe40000410000 */
[-C--:B------:R-:W-:Y:S02]  /*4ed0*/  FMUL.FTZ R87, R103, R86.reuse ;  /* 0x0000005667577220 */ /* 0x080fe40000410000 */
[-C--:B------:R-:W-:Y:S02]  /*4ee0*/  FMUL.FTZ R194, R134, R193.reuse ;  /* 0x000000c186c27220 */ /* 0x080fe40000410000 */
[C---:B------:R-:W-:Y:S01]  /*4ef0*/  FFMA.FTZ R85, R105.reuse, R86, -R85 ;  /* 0x0000005669557223 */ /* 0x040fe20000010855 */
[--C-:B0-----:R-:W-:Y:S01]  /*4f00*/  HADD2.F32 R196, -RZ, R56.reuse.H0_H0 ;  /* 0x20000038ffc47230 */ /* 0x101fe20000004100 */
[----:B------:R-:W-:Y:S01]  /*4f10*/  FFMA.FTZ R193, R136, R193, -R184 ;  /* 0x000000c188c17223 */ /* 0x000fe200000108b8 */
[----:B------:R-:W-:Y:S01]  /*4f20*/  HADD2.F32 R184, -RZ, R56.H1_H1 ;  /* 0x30000038ffb87230 */ /* 0x000fe20000004100 */
[----:B------:R-:W-:-:S02]  /*4f30*/  FFMA.FTZ R87, R105, R84, R87 ;  /* 0x0000005469577223 */ /* 0x000fc40000010057 */
[----:B------:R-:W-:Y:S02]  /*4f40*/  FMUL.FTZ R84, R132, R85 ;  /* 0x0000005584547220 */ /* 0x000fe40000410000 */
[----:B------:R-:W-:Y:S01]  /*4f50*/  FFMA.FTZ R199, R136, R199, R194 ;  /* 0x000000c788c77223 */ /* 0x000fe200000100c2 */
[----:B------:R-:W-:Y:S01]  /*4f60*/  HADD2.F32 R194, -RZ, R66.H0_H0 ;  /* 0x20000042ffc27230 */ /* 0x000fe20000004100 */
[----:B------:R-:W-:Y:S02]  /*4f70*/  FMUL.FTZ R56, R132, R87 ;  /* 0x0000005784387220 */ /* 0x000fe40000410000 */
[-C--:B------:R-:W-:Y:S02]  /*4f80*/  FMUL.FTZ R207, R184, R51.reuse ;  /* 0x00000033b8cf7220 */ /* 0x080fe40000410000 */
[----:B------:R-:W-:Y:S02]  /*4f90*/  FMUL.FTZ R205, R196, R51 ;  /* 0x00000033c4cd7220 */ /* 0x000fe40000410000 */
[----:B------:R-:W-:-:S02]  /*4fa0*/  FFMA.FTZ R87, R133, R87, R84 ;  /* 0x0000005785577223 */ /* 0x000fc40000010054 */
[----:B------:R-:W-:Y:S02]  /*4fb0*/  FFMA.FTZ R85, R133, R85, -R56 ;  /* 0x0000005585557223 */ /* 0x000fe40000010838 */
[C---:B------:R-:W-:Y:S02]  /*4fc0*/  FFMA.FTZ R199, R194.reuse, R207, R199 ;  /* 0x000000cfc2c77223 */ /* 0x040fe400000100c7 */
[----:B------:R-:W-:Y:S02]  /*4fd0*/  FFMA.FTZ R193, R194, R205, R193 ;  /* 0x000000cdc2c17223 */ /* 0x000fe400000100c1 */
[C---:B------:R-:W-:Y:S01]  /*4fe0*/  FMUL.FTZ R56, R134.reuse, R87 ;  /* 0x0000005786387220 */ /* 0x040fe20000410000 */
[----:B------:R-:W-:Y:S01]  /*4ff0*/  HADD2.F32 R201, -RZ, R57.H0_H0 ;  /* 0x20000039ffc97230 */ /* 0x000fe20000004100 */
[----:B------:R-:W-:Y:S02]  /*5000*/  FMUL.FTZ R84, R134, R85 ;  /* 0x0000005586547220 */ /* 0x000fe40000410000 */
[----:B------:R-:W-:-:S02]  /*5010*/  FMUL.FTZ R86, R146, R199 ;  /* 0x000000c792567220 */ /* 0x000fc40000410000 */
[----:B------:R-:W-:Y:S02]  /*5020*/  FMUL.FTZ R198, R146, R193 ;  /* 0x000000c192c67220 */ /* 0x000fe40000410000 */
[C---:B------:R-:W-:Y:S02]  /*5030*/  FFMA.FTZ R56, R136.reuse, R85, -R56 ;  /* 0x0000005588387223 */ /* 0x040fe40000010838 */
[----:B------:R-:W-:Y:S02]  /*5040*/  FFMA.FTZ R84, R136, R87, R84 ;  /* 0x0000005788547223 */ /* 0x000fe40000010054 */
[C---:B------:R-:W-:Y:S01]  /*5050*/  FFMA.FTZ R86, R147.reuse, R193, -R86 ;  /* 0x000000c193567223 */ /* 0x040fe20000010856 */
[----:B------:R-:W-:Y:S01]  /*5060*/  HADD2.F32 R193, -RZ, R57.H1_H1 ;  /* 0x30000039ffc17230 */ /* 0x000fe20000004100 */
[----:B------:R-:W-:Y:S01]  /*5070*/  FFMA.FTZ R198, R147, R199, R198 ;  /* 0x000000c793c67223 */ /* 0x000fe200000100c6 */
[----:B------:R-:W-:Y:S01]  /*5080*/  HADD2.F32 R199, -RZ, R66.H1_H1 ;  /* 0x30000042ffc77230 */ /* 0x000fe20000004100 */
[----:B------:R-:W-:-:S02]  /*5090*/  FMUL.FTZ R85, R146, R56 ;  /* 0x0000003892557220 */ /* 0x000fc40000410000 */
[----:B------:R-:W-:Y:S02]  /*50a0*/  FMUL.FTZ R208, R201, R52 ;  /* 0x00000034c9d07220 */ /* 0x000fe40000410000 */
[-C--:B------:R-:W-:Y:S02]  /*50b0*/  FMUL.FTZ R57, R146, R84.reuse ;  /* 0x0000005492397220 */ /* 0x080fe40000410000 */
[----:B------:R-:W-:Y:S02]  /*50c0*/  FFMA.FTZ R84, R147, R84, R85 ;  /* 0x0000005493547223 */ /* 0x000fe40000010055 */
[----:B------:R-:W-:Y:S02]  /*50d0*/  FMUL.FTZ R210, R193, R52 ;  /* 0x00000034c1d27220 */ /* 0x000fe40000410000 */
[----:B------:R-:W-:Y:S02]  /*50e0*/  FFMA.FTZ R86, R199, R208, R86 ;  /* 0x000000d0c7567223 */ /* 0x000fe40000010056 */
[----:B------:R-:W-:-:S02]  /*50f0*/  FFMA.FTZ R56, R147, R56, -R57 ;  /* 0x0000003893387223 */ /* 0x000fc40000010839 */
[----:B------:R-:W-:Y:S01]  /*5100*/  FMUL.FTZ R57, R143, R84 ;  /* 0x000000548f397220 */ /* 0x000fe20000410000 */
[----:B------:R-:W-:Y:S01]  /*5110*/  UIADD3 UR34, UR16, -0x1, URZ ;  /* 0xffffffff10227890 */ /* 0x000fe2000fffe03f */
[----:B------:R-:W-:Y:S02]  /*5120*/  FFMA.FTZ R198, R199, R210, R198 ;  /* 0x000000d2c7c67223 */ /* 0x000fe400000100c6 */
[C---:B------:R-:W-:Y:S02]  /*5130*/  FMUL.FTZ R200, R143.reuse, R86 ;  /* 0x000000568fc87220 */ /* 0x040fe40000410000 */
        /* <DEDUP_REMOVED lines=27> */
[----:B--2---:R-:W-:Y:S03]  /*52f0*/  STS.128 [R100.X16+0x840], R68 ;  /* 0x0008404464007388 */ /* 0x004fe6000000cc00 */
[----:B------:R-:W-:Y:S01]  /*5300*/  SEL R219, R56, R215, !P1 ;  /* 0x000000d738db7207 */ /* 0x000fe20004800000 */
[----:B----4-:R-:W-:Y:S01]  /*5310*/  STS.128 [R100.X16+0xa40], R72 ;  /* 0x000a404864007388 */ /* 0x010fe2000000cc00 */
[--C-:B------:R-:W-:Y:S01]  /*5320*/  HADD2.F32 R203, -RZ, R59.reuse.H0_H0 ;  /* 0x2000003bffcb7230 */ /* 0x100fe20000004100 */
[----:B------:R-:W-:Y:S01]  /*5330*/  FFMA.FTZ R221, R141, R58, R84 ;  /* 0x0000003a8ddd7223 */ /* 0x000fe20000010054 */
[----:B------:R-:W-:Y:S01]  /*5340*/  HADD2.F32 R209, -RZ, R59.H1_H1 ;  /* 0x3000003bffd17230 */ /* 0x000fe20000004100 */
[----:B------:R-:W-:Y:S04]  /*5350*/  STS.128 [R100.X16+0xc40], R76 ;  /* 0x000c404c64007388 */ /* 0x000fe8000000cc00 */
[----:B------:R0:W-:Y:S01]  /*5360*/  STS.128 [R100.X16+0xe40], R80 ;  /* 0x000e405064007388 */ /* 0x0001e2000000cc00 */
        /* <DEDUP_REMOVED lines=11> */
[-C--:B------:R-:W-:Y:S02]  /*5420*/  FMUL.FTZ R214, R203, R40.reuse ;  /* 0x00000028cbd67220 */ /* 0x080fe40000410000 */
        /* <DEDUP_REMOVED lines=13> */
.L_x_10861:
[----:B--234-:R-:W-:Y:S05]  /*5500*/  BSYNC B0 ;  /* 0x0000000000007941 */ /* 0x01cfea0003800000 */
.L_x_10860:
        /* <DEDUP_REMOVED lines=221> */
[----:B------:R-:W-:Y:S02]  /*62e0*/  FFMA.FTZ R237, R117, R242, R229 ;  /* 0x000000f275ed7223 */ /* 0x000fe400000100e5 */
[----:B------:R-:W-:Y:S02]  /*62f0*/  FMUL.FTZ R229, R107, -R232 ;  /* 0x800000e86be57220 */ /* 0x000fe40000410000 */
        /* <DEDUP_REMOVED lines=109> */
.L_x_10863:
[----:B-123--:R-:W-:Y:S05]  /*69d0*/  BSYNC B0 ;  /* 0x0000000000007941 */ /* 0x00efea0003800000 */
.L_x_10862:
        /* <DEDUP_REMOVED lines=25> */
.L_x_10865:
[----:B------:R-:W-:Y:S05]  /*6b70*/  BSYNC B0 ;  /* 0x0000000000007941 */ /* 0x000fea0003800000 */
.L_x_10864:
        /* <DEDUP_REMOVED lines=18> */
.L_x_10867:
[----:B------:R-:W-:Y:S05]  /*6ca0*/  BSYNC B0 ;  /* 0x0000000000007941 */ /* 0x000fea0003800000 */
.L_x_10866:
        /* <DEDUP_REMOVED lines=18> */
.L_x_10869:
[----:B------:R-:W-:Y:S05]  /*6dd0*/  BSYNC B0 ;  /* 0x0000000000007941 */ /* 0x000fea0003800000 */
.L_x_10868:
        /* <DEDUP_REMOVED lines=18> */
.L_x_10871:
[----:B------:R-:W-:Y:S05]  /*6f00*/  BSYNC B0 ;  /* 0x0000000000007941 */ /* 0x000fea0003800000 */
.L_x_10870:
        /* <DEDUP_REMOVED lines=152> */
[----:B------:R-:W-:Y:S02]  /*7890*/  FMUL.FTZ R83, R198, R45 ;  /* 0x0000002dc6537220 */ /* 0x000fe40000410000 */
[C---:B------:R-:W-:Y:S02]  /*78a0*/  FFMA.FTZ R78, R203.reuse, -R77, R214 ;  /* 0x8000004dcb4e7223 */ /* 0x040fe400000100d6 */
[----:B------:R-:W-:Y:S02]  /*78b0*/  FFMA.FTZ R76, R203, R220, R76 ;  /* 0x000000dccb4c7223 */ /* 0x000fe4000001004c */
[----:B---3--:R-:W-:-:S02]  /*78c0*/  FMUL.FTZ R56, R143, -R238 ;  /* 0x800000ee8f387220 */ /* 0x008fc40000410000 */
[----:B------:R-:W-:Y:S02]  /*78d0*/  FADD.FTZ R203, -R87, R158 ;  /* 0x0000009e57cb7221 */ /* 0x000fe40000010100 */
[----:B------:R-:W-:Y:S02]  /*78e0*/  FFMA.FTZ R86, R145, R222, -R56 ;  /* 0x000000de91567223 */ /* 0x000fe40000010838 */
[C---:B------:R-:W-:Y:S02]  /*78f0*/  FMUL.FTZ R57, R200.reuse, R238 ;  /* 0x000000eec8397220 */ /* 0x040fe40000410000 */
[----:B------:R-:W-:Y:S02]  /*7900*/  FADD.FTZ R85, R85, R86 ;  /* 0x0000005655557221 */ /* 0x000fe40000010000 */
[-C--:B------:R-:W-:Y:S02]  /*7910*/  FFMA.FTZ R200, R200, -R83.reuse, R213 ;  /* 0x80000053c8c87223 */ /* 0x080fe400000100d5 */
[----:B------:R-:W-:-:S02]  /*7920*/  FFMA.FTZ R56, R206, -R83, R211 ;  /* 0x80000053ce387223 */ /* 0x000fc400000100d3 */
[----:B------:R-:W-:Y:S02]  /*7930*/  FMUL.FTZ R130, R220, UR40 ;  /* 0x00000028dc827c20 */ /* 0x000fe40008410000 */
[----:B------:R-:W-:Y:S02]  /*7940*/  FMUL.FTZ R83, R238, UR40 ;  /* 0x00000028ee537c20 */ /* 0x000fe40008410000 */
[C---:B------:R-:W-:Y:S02]  /*7950*/  FMUL.FTZ R86, R146.reuse, -R203 ;  /* 0x800000cb92567220 */ /* 0x040fe40000410000 */
[----:B------:R-:W-:Y:S02]  /*7960*/  FMUL.FTZ R146, R146, -R85 ;  /* 0x8000005592927220 */ /* 0x000fe40000410000 */
[----:B------:R-:W-:Y:S02]  /*7970*/  FFMA.FTZ R82, R217, R82, R150 ;  /* 0x00000052d9527223 */ /* 0x000fe40000010096 */
[----:B------:R-:W-:-:S02]  /*7980*/  FFMA.FTZ R58, R216, UR39, -R130 ;  /* 0x00000027d83a7c23 */ /* 0x000fc40008010882 */
[----:B------:R-:W-:Y:S02]  /*7990*/  FFMA.FTZ R87, R222, UR39, R83 ;  /* 0x00000027de577c23 */ /* 0x000fe40008010053 */
[----:B------:R-:W-:Y:S02]  /*79a0*/  FMUL.FTZ R130, R216, R40 ;  /* 0x00000028d8827220 */ /* 0x000fe40000410000 */
[----:B------:R-:W-:Y:S02]  /*79b0*/  FFMA.FTZ R83, R147, R85, -R86 ;  /* 0x0000005593537223 */ /* 0x000fe40000010856 */
[----:B------:R-:W-:Y:S02]  /*79c0*/  FMUL.FTZ R145, R199, R52 ;  /* 0x00000034c7917220 */ /* 0x000fe40000410000 */
[-C--:B------:R-:W-:Y:S02]  /*79d0*/  FFMA.FTZ R147, R147, R203.reuse, R146 ;  /* 0x000000cb93937223 */ /* 0x080fe40000010092 */
[----:B------:R-:W-:-:S02]  /*79e0*/  FMUL.FTZ R146, R193, R203 ;  /* 0x000000cbc1927220 */ /* 0x000fc40000410000 */
[----:B------:R-:W-:Y:S01]  /*79f0*/  FFMA.FTZ R209, R209, -R77, R82 ;  /* 0x8000004dd1d17223 */ /* 0x000fe20000010052 */
[----:B------:R-:W-:Y:S01]  /*7a00*/  LEA.HI.SX32 R77, R139, R139, 0x1b ;  /* 0x0000008b8b4d7211 */ /* 0x000fe200078fdaff */
[----:B------:R-:W-:Y:S02]  /*7a10*/  FMUL.FTZ R59, R216, UR40 ;  /* 0x00000028d83b7c20 */ /* 0x000fe40008410000 */
[----:B------:R-:W-:Y:S02]  /*7a20*/  FMUL.FTZ R150, R220, R40 ;  /* 0x00000028dc967220 */ /* 0x000fe40000410000 */
[----:B------:R-:W-:Y:S02]  /*7a30*/  FMUL.FTZ R216, R217, R130 ;  /* 0x00000082d9d87220 */ /* 0x000fe40000410000 */
[----:B------:R-:W-:Y:S02]  /*7a40*/  FMUL.FTZ R141, R222, R45 ;  /* 0x0000002dde8d7220 */ /* 0x000fe40000410000 */
[-C--:B------:R-:W-:Y:S01]  /*7a50*/  FFMA.FTZ R193, R193, -R145.reuse, R210 ;  /* 0x80000091c1c17223 */ /* 0x080fe200000100d2 */
[----:B------:R3:W-:Y:S01]  /*7a60*/  STS [R77.X4+0x10fc], R216 ;  /* 0x0010fcd84d007388 */ /* 0x0007e20000004800 */
[----:B------:R-:W-:-:S02]  /*7a70*/  FFMA.FTZ R145, R201, -R145, R208 ;  /* 0x80000091c9917223 */ /* 0x000fc400000100d0 */
[----:B------:R-:W-:Y:S02]  /*7a80*/  FFMA.FTZ R146, R201, R85, R146 ;  /* 0x00000055c9927223 */ /* 0x000fe40000010092 */
[----:B------:R-:W-:Y:S02]  /*7a90*/  FFMA.FTZ R57, R206, R222, R57 ;  /* 0x000000dece397223 */ /* 0x000fe40000010039 */
[----:B------:R-:W-:Y:S02]  /*7aa0*/  FADD.FTZ R201, -R218, R147 ;  /* 0x00000093dac97221 */ /* 0x000fe40000010100 */
[----:B------:R-:W-:Y:S02]  /*7ab0*/  FMUL.FTZ R212, R217, R150 ;  /* 0x00000096d9d47220 */ /* 0x000fe40000410000 */
[----:B------:R-:W-:Y:S02]  /*7ac0*/  FMUL.FTZ R206, R198, R141 ;  /* 0x0000008dc6ce7220 */ /* 0x000fe40000410000 */
[----:B------:R-:W-:Y:S01]  /*7ad0*/  FADD.FTZ R221, R84, R83 ;  /* 0x0000005354dd7221 */ /* 0x000fe20000010000 */
[----:B------:R4:W-:Y:S01]  /*7ae0*/  STS [R77.X4+0x10f8], R212 ;  /* 0x0010f8d44d007388 */ /* 0x0009e20000004800 */
[----:B---3--:R-:W-:-:S02]  /*7af0*/  FMUL.FTZ R216, R203, UR40 ;  /* 0x00000028cbd87c20 */ /* 0x008fc40008410000 */
[----:B------:R-:W-:Y:S01]  /*7b00*/  FMUL.FTZ R139, R238, R45 ;  /* 0x0000002dee8b7220 */ /* 0x000fe20000410000 */
[----:B------:R3:W-:Y:S01]  /*7b10*/  STS [R77.X4+0x10f0], R206 ;  /* 0x0010f0ce4d007388 */ /* 0x0007e20000004800 */
[C---:B------:R-:W-:Y:S02]  /*7b20*/  FMUL.FTZ R83, R134.reuse, -R201 ;  /* 0x800000c986537220 */ /* 0x040fe40000410000 */
[----:B------:R-:W-:Y:S02]  /*7b30*/  FMUL.FTZ R147, R134, -R221 ;  /* 0x800000dd86937220 */ /* 0x000fe40000410000 */
[C---:B------:R-:W-:Y:S02]  /*7b40*/  FFMA.FTZ R216, R85.reuse, UR39, R216 ;  /* 0x0000002755d87c23 */ /* 0x040fe400080100d8 */
[----:B----4-:R-:W-:Y:S02]  /*7b50*/  FMUL.FTZ R212, R85, UR40 ;  /* 0x0000002855d47c20 */ /* 0x010fe40008410000 */
[----:B------:R-:W-:-:S02]  /*7b60*/  FMUL.FTZ R158, R198, R139 ;  /* 0x0000008bc69e7220 */ /* 0x000fc40000410000 */
[----:B---3--:R-:W-:Y:S02]  /*7b70*/  FMUL.FTZ R206, R85, R52 ;  /* 0x0000003455ce7220 */ /* 0x008fe40000410000 */
[C---:B------:R-:W-:Y:S01]  /*7b80*/  FFMA.FTZ R85, R136.reuse, R221, -R83 ;  /* 0x000000dd88557223 */ /* 0x040fe20000010853 */
[----:B------:R3:W-:Y:S01]  /*7b90*/  STS [R77.X4+0x10f4], R158 ;  /* 0x0010f49e4d007388 */ /* 0x0007e20000004800 */
[----:B------:R-:W-:Y:S02]  /*7ba0*/  FFMA.FTZ R136, R136, R201, R147 ;  /* 0x000000c988887223 */ /* 0x000fe40000010093 */
[----:B------:R-:W-:Y:S02]  /*7bb0*/  FFMA.FTZ R59, R220, UR39, R59 ;  /* 0x00000027dc3b7c23 */ /* 0x000fe4000801003b */
[----:B------:R-:W-:Y:S02]  /*7bc0*/  FMUL.FTZ R86, R199, R206 ;  /* 0x000000cec7567220 */ /* 0x000fe40000410000 */
[----:B------:R-:W-:-:S02]  /*7bd0*/  FADD.FTZ R220, -R75, R136 ;  /* 0x000000884bdc7221 */ /* 0x000fc40000010100 */
[----:B------:R-:W-:Y:S01]  /*7be0*/  FADD.FTZ R237, R80, R85 ;  /* 0x0000005550ed7221 */ /* 0x000fe20000010000 */
[----:B------:R4:W-:Y:S01]  /*7bf0*/  STS [R77.X4+0x10e8], R86 ;  /* 0x0010e8564d007388 */ /* 0x0009e20000004800 */
[----:B---3--:R-:W-:Y:S02]  /*7c00*/  FMUL.FTZ R158, R203, R52 ;  /* 0x00000034cb9e7220 */ /* 0x008fe40000410000 */
[----:B------:R-:W-:Y:S02]  /*7c10*/  FMUL.FTZ R219, R221, UR40 ;  /* 0x00000028dddb7c20 */ /* 0x000fe40008410000 */
[----:B------:R-:W-:Y:S02]  /*7c20*/  FFMA.FTZ R212, R203, UR39, -R212 ;  /* 0x00000027cbd47c23 */ /* 0x000fe400080108d4 */
[----:B------:R-:W-:Y:S02]  /*7c30*/  FMUL.FTZ R203, R221, R51 ;  /* 0x00000033ddcb7220 */ /* 0x000fe40000410000 */
[----:B------:R-:W-:-:S02]  /*7c40*/  FMUL.FTZ R80, R132, -R220 ;  /* 0x800000dc84507220 */ /* 0x000fc40000410000 */
[----:B------:R-:W-:Y:S02]  /*7c50*/  FMUL.FTZ R218, R199, R158 ;  /* 0x0000009ec7da7220 */ /* 0x000fe40000410000 */
[----:B------:R-:W-:Y:S02]  /*7c60*/  FMUL.FTZ R84, R194, R51 ;  /* 0x00000033c2547220 */ /* 0x000fe40000410000 */
[----:B------:R-:W-:Y:S01]  /*7c70*/  FMUL.FTZ R132, R132, -R237 ;  /* 0x800000ed84847220 */ /* 0x000fe20000410000 */
[----:B------:R3:W-:Y:S01]  /*7c80*/  STS [R77.X4+0x10ec], R218 ;  /* 0x0010ecda4d007388 */ /* 0x0007e20000004800 */
[----:B------:R-:W-:Y:S02]  /*7c90*/  FMUL.FTZ R147, R184, R201 ;  /* 0x000000c9b8937220 */ /* 0x000fe40000410000 */
[C---:B----4-:R-:W-:Y:S02]  /*7ca0*/  FMUL.FTZ R86, R201.reuse, UR40 ;  /* 0x00000028c9567c20 */ /* 0x050fe40008410000 */
[----:B------:R-:W-:-:S02]  /*7cb0*/  FFMA.FTZ R219, R201, UR39, -R219 ;  /* 0x00000027c9db7c23 */ /* 0x000fc400080108db */
[----:B------:R-:W-:Y:S02]  /*7cc0*/  FMUL.FTZ R201, R201, R51 ;  /* 0x00000033c9c97220 */ /* 0x000fe40000410000 */
[----:B------:R-:W-:Y:S02]  /*7cd0*/  FMUL.FTZ R134, R194, R203 ;  /* 0x000000cbc2867220 */ /* 0x000fe40000410000 */
[C---:B------:R-:W-:Y:S02]  /*7ce0*/  FFMA.FTZ R75, R133.reuse, R237, -R80 ;  /* 0x000000ed854b7223 */ /* 0x040fe40000010850 */
[-C--:B------:R-:W-:Y:S01]  /*7cf0*/  FFMA.FTZ R184, R184, -R84.reuse, R207 ;  /* 0x80000054b8b87223 */ /* 0x080fe200000100cf */
[----:B------:R4:W-:Y:S01]  /*7d00*/  STS [R77.X4+0x10e0], R134 ;  /* 0x0010e0864d007388 */ /* 0x0009e20000004800 */
[----:B------:R-:W-:Y:S02]  /*7d10*/  FFMA.FTZ R83, R196, -R84, R205 ;  /* 0x80000054c4537223 */ /* 0x000fe400000100cd */
[----:B------:R-:W-:-:S02]  /*7d20*/  FFMA.FTZ R132, R133, R220, R132 ;  /* 0x000000dc85847223 */ /* 0x000fc40000010084 */
[----:B------:R-:W-:Y:S02]  /*7d30*/  FMUL.FTZ R80, R191, R220 ;  /* 0x000000dcbf507220 */ /* 0x000fe40000410000 */
[----:B------:R-:W-:Y:S02]  /*7d40*/  FMUL.FTZ R84, R189, R54 ;  /* 0x00000036bd547220 */ /* 0x000fe40000410000 */
[----:B------:R-:W-:Y:S02]  /*7d50*/  FMUL.FTZ R133, R237, UR40 ;  /* 0x00000028ed857c20 */ /* 0x000fe40008410000 */
[----:B---3--:R-:W-:Y:S02]  /*7d60*/  FMUL.FTZ R218, R194, R201 ;  /* 0x000000c9c2da7220 */ /* 0x008fe40000410000 */
[----:B------:R-:W-:Y:S02]  /*7d70*/  FFMA.FTZ R136, R179, R237, R80 ;  /* 0x000000edb3887223 */ /* 0x000fe40000010050 */
[----:B------:R-:W-:Y:S01]  /*7d80*/  FFMA.FTZ R191, R191, -R84, R204 ;  /* 0x80000054bfbf7223 */ /* 0x000fe200000100cc */
[----:B------:R3:W-:Y:S01]  /*7d90*/  STS [R77.X4+0x10e4], R218 ;  /* 0x0010e4da4d007388 */ /* 0x0007e20000004800 */
[----:B------:R-:W-:-:S02]  /*7da0*/  FMUL.FTZ R80, R220, UR40 ;  /* 0x00000028dc507c20 */ /* 0x000fc40008410000 */
[----:B----4-:R-:W-:Y:S02]  /*7db0*/  FFMA.FTZ R134, R220, UR39, -R133 ;  /* 0x00000027dc867c23 */ /* 0x010fe40008010885 */
[----:B------:R-:W-:Y:S02]  /*7dc0*/  FMUL.FTZ R143, R222, UR40 ;  /* 0x00000028de8f7c20 */ /* 0x000fe40008410000 */
[----:B------:R-:W-:Y:S02]  /*7dd0*/  FFMA.FTZ R147, R196, R221, R147 ;  /* 0x000000ddc4937223 */ /* 0x000fe40000010093 */
[----:B------:R-:W-:Y:S01]  /*7de0*/  FFMA.FTZ R85, R179, -R84, R202 ;  /* 0x80000054b3557223 */ /* 0x000fe200000100ca */
[----:B------:R-:W-:Y:S01]  /*7df0*/  IADD3 R179, R102, 0x2c0, RZ ;  /* 0x000002c066b37810 */ /* 0x000fe20007ffe0ff */
[-C--:B---3--:R-:W-:Y:S02]  /*7e00*/  FMUL.FTZ R218, R220, R54.reuse ;  /* 0x00000036dcda7220 */ /* 0x088fe40000410000 */
[----:B------:R-:W-:-:S02]  /*7e10*/  FMUL.FTZ R196, R237, R54 ;  /* 0x00000036edc47220 */ /* 0x000fc40000410000 */
[----:B------:R-:W-:Y:S02]  /*7e20*/  FFMA.FTZ R80, R237, UR39, R80 ;  /* 0x00000027ed507c23 */ /* 0x000fe40008010050 */
[----:B------:R-:W-:Y:S02]  /*7e30*/  FMUL.FTZ R134, R191, R134 ;  /* 0x00000086bf867220 */ /* 0x000fe40000410000 */
[----:B------:R-:W-:Y:S02]  /*7e40*/  FFMA.FTZ R143, R238, UR39, -R143 ;  /* 0x00000027ee8f7c23 */ /* 0x000fe4000801088f */
[----:B------:R-:W-:Y:S02]  /*7e50*/  FADD.FTZ R84, R74, R75 ;  /* 0x0000004b4a547221 */ /* 0x000fe40000010000 */
[----:B------:R-:W-:Y:S02]  /*7e60*/  FADD.FTZ R238, -R81, R132 ;  /* 0x0000008451ee7221 */ /* 0x000fe40000010100 */
[----:B------:R-:W-:-:S02]  /*7e70*/  FMUL.FTZ R74, R191, R218 ;  /* 0x000000dabf4a7220 */ /* 0x000fc40000410000 */
[----:B------:R-:W-:Y:S02]  /*7e80*/  FMUL.FTZ R191, R191, R196 ;  /* 0x000000c4bfbf7220 */ /* 0x000fe40000410000 */
[----:B------:R-:W-:Y:S02]  /*7e90*/  FFMA.FTZ R81, R85, R80, R134 ;  /* 0x0000005055517223 */ /* 0x000fe40000010086 */
[C---:B------:R-:W-:Y:S02]  /*7ea0*/  FMUL.FTZ R220, R189.reuse, R196 ;  /* 0x000000c4bddc7220 */ /* 0x040fe40000410000 */
[----:B------:R-:W-:Y:S02]  /*7eb0*/  FMUL.FTZ R222, R189, R218 ;  /* 0x000000dabdde7220 */ /* 0x000fe40000410000 */
[----:B------:R-:W-:Y:S01]  /*7ec0*/  FMUL.FTZ R75, R103, -R238 ;  /* 0x800000ee674b7220 */ /* 0x000fe20000410000 */
[----:B------:R-:W-:Y:S01]  /*7ed0*/  STS [R77.X4+0x10d8], R220 ;  /* 0x0010d8dc4d007388 */ /* 0x000fe20000004800 */
[----:B------:R-:W-:-:S02]  /*7ee0*/  FFMA.FTZ R74, R85, R196, R74 ;  /* 0x000000c4554a7223 */ /* 0x000fc4000001004a */
[----:B------:R-:W-:Y:S01]  /*7ef0*/  FFMA.FTZ R80, R85, R218, -R191 ;  /* 0x000000da55507223 */ /* 0x000fe200000108bf */
[----:B------:R-:W-:Y:S01]  /*7f00*/  STS [R77.X4+0x10dc], R222 ;  /* 0x0010dcde4d007388 */ /* 0x000fe20000004800 */
[----:B------:R-:W-:Y:S01]  /*7f10*/  FMUL.FTZ R134, R103, -R84 ;  /* 0x8000005467867220 */ /* 0x000fe20000410000 */
[----:B------:R-:W-:Y:S01]  /*7f20*/  IADD3 R191, R102, 0x300, RZ ;  /* 0x0000030066bf7810 */ /* 0x000fe20007ffe0ff */
[----:B------:R-:W-:Y:S02]  /*7f30*/  FFMA.FTZ R189, R189, R136, R81 ;  /* 0x00000088bdbd7223 */ /* 0x000fe40000010051 */
[----:B------:R-:W-:Y:S02]  /*7f40*/  FMUL.FTZ R81, R180, R53 ;  /* 0x00000035b4517220 */ /* 0x000fe40000410000 */
[----:B------:R-:W-:Y:S02]  /*7f50*/  FMUL.FTZ R103, R84, UR40 ;  /* 0x0000002854677c20 */ /* 0x000fe40008410000 */
[----:B------:R-:W-:-:S02]  /*7f60*/  FMUL.FTZ R85, R238, UR40 ;  /* 0x00000028ee557c20 */ /* 0x000fc40008410000 */
[C---:B------:R-:W-:Y:S02]  /*7f70*/  FFMA.FTZ R132, R105.reuse, R84, -R75 ;  /* 0x0000005469847223 */ /* 0x040fe4000001084b */
[----:B------:R-:W-:Y:S02]  /*7f80*/  FFMA.FTZ R21, R136, R54, R21 ;  /* 0x0000003688157223 */ /* 0x000fe40000010015 */
[-C--:B------:R-:W-:Y:S02]  /*7f90*/  FFMA.FTZ R134, R105, R238.reuse, R134 ;  /* 0x000000ee69867223 */ /* 0x080fe40000010086 */
[C---:B------:R-:W-:Y:S02]  /*7fa0*/  FMUL.FTZ R75, R174.reuse, R238 ;  /* 0x000000eeae4b7220 */ /* 0x040fe40000410000 */
[----:B------:R-:W-:Y:S02]  /*7fb0*/  FFMA.FTZ R174, R174, -R81, R197 ;  /* 0x80000051aeae7223 */ /* 0x000fe400000100c5 */
[----:B------:R-:W-:-:S02]  /*7fc0*/  FFMA.FTZ R103, R238, UR39, -R103 ;  /* 0x00000027ee677c23 */ /* 0x000fc40008010867 */
[-C--:B------:R-:W-:Y:S02]  /*7fd0*/  FMUL.FTZ R105, R238, R53.reuse ;  /* 0x00000035ee697220 */ /* 0x080fe40000410000 */
[C---:B------:R-:W-:Y:S02]  /*7fe0*/  FFMA.FTZ R136, R84.reuse, UR39, R85 ;  /* 0x0000002754887c23 */ /* 0x040fe40008010055 */
[----:B------:R-:W-:Y:S02]  /*7ff0*/  FMUL.FTZ R85, R84, R53 ;  /* 0x0000003554557220 */ /* 0x000fe40000410000 */
[C---:B------:R-:W-:Y:S02]  /*8000*/  FFMA.FTZ R75, R182.reuse, R84, R75 ;  /* 0x00000054b64b7223 */ /* 0x040fe4000001004b */
[----:B------:R-:W-:Y:S02]  /*8010*/  FFMA.FTZ R81, R182, -R81, R195 ;  /* 0x80000051b6517223 */ /* 0x000fe400000100c3 */
[----:B------:R-:W-:-:S02]  /*8020*/  FMUL.FTZ R84, R174, R105 ;  /* 0x00000069ae547220 */ /* 0x000fc40000410000 */
[C---:B------:R-:W-:Y:S02]  /*8030*/  FMUL.FTZ R103, R174.reuse, R103 ;  /* 0x00000067ae677220 */ /* 0x040fe40000410000 */
[-C--:B------:R-:W-:Y:S02]  /*8040*/  FMUL.FTZ R174, R174, R85.reuse ;  /* 0x00000055aeae7220 */ /* 0x080fe40000410000 */
[----:B------:R-:W-:Y:S02]  /*8050*/  FADD.FTZ R133, -R73, R134 ;  /* 0x0000008649857221 */ /* 0x000fe40000010100 */
[-C--:B------:R-:W-:Y:S02]  /*8060*/  FMUL.FTZ R134, R180, R85.reuse ;  /* 0x00000055b4867220 */ /* 0x080fe40000410000 */
[C---:B------:R-:W-:Y:S02]  /*8070*/  FFMA.FTZ R84, R81.reuse, R85, R84 ;  /* 0x0000005551547223 */ /* 0x040fe40000010054 */
[----:B------:R-:W-:Y:S01]  /*8080*/  FFMA.FTZ R85, R81, R105, -R174 ;  /* 0x0000006951557223 */ /* 0x000fe200000108ae */
[----:B------:R3:W-:Y:S01]  /*8090*/  STS [R77.X4+0x10d0], R134 ;  /* 0x0010d0864d007388 */ /* 0x0007e20000004800 */
[----:B------:R-:W-:Y:S01]  /*80a0*/  FFMA.FTZ R86, R221, UR39, R86 ;  /* 0x00000027dd567c23 */ /* 0x000fe20008010056 */
[----:B------:R-:W-:Y:S01]  /*80b0*/  IADD3 R221, R102, 0x3e0, RZ ;  /* 0x000003e066dd7810 */ /* 0x000fe20007ffe0ff */
[----:B------:R-:W-:-:S02]  /*80c0*/  FMUL.FTZ R219, R184, R219 ;  /* 0x000000dbb8db7220 */ /* 0x000fc40000410000 */
[C---:B------:R-:W-:Y:S02]  /*80d0*/  FMUL.FTZ R174, R184.reuse, R201 ;  /* 0x000000c9b8ae7220 */ /* 0x040fe40000410000 */
[-C--:B------:R-:W-:Y:S02]  /*80e0*/  FMUL.FTZ R184, R184, R203.reuse ;  /* 0x000000cbb8b87220 */ /* 0x080fe40000410000 */
[----:B------:R-:W-:Y:S02]  /*80f0*/  FFMA.FTZ R103, R81, R136, R103 ;  /* 0x0000008851677223 */ /* 0x000fe40000010067 */
[----:B------:R-:W-:Y:S02]  /*8100*/  FADD.FTZ R132, R223, R132 ;  /* 0x00000084df847221 */ /* 0x000fe40000010000 */
[C---:B------:R-:W-:Y:S02]  /*8110*/  FFMA.FTZ R219, R83.reuse, R86, R219 ;  /* 0x0000005653db7223 */ /* 0x040fe400000100db */
[C---:B------:R-:W-:Y:S01]  /*8120*/  FFMA.FTZ R81, R83.reuse, R203, R174 ;  /* 0x000000cb53517223 */ /* 0x040fe200000100ae */
[C---:B------:R-:W-:Y:S01]  /*8130*/  IADD3 R203, R102.reuse, 0x380, RZ ;  /* 0x0000038066cb7810 */ /* 0x040fe20007ffe0ff */
[----:B------:R-:W-:Y:S01]  /*8140*/  FFMA.FTZ R83, R83, R201, -R184 ;  /* 0x000000c953537223 */ /* 0x000fe200000108b8 */
[----:B------:R-:W-:Y:S01]  /*8150*/  IADD3 R201, R102, 0x360, RZ ;  /* 0x0000036066c97810 */ /* 0x000fe20007ffe0ff */
[----:B------:R-:W-:-:S02]  /*8160*/  FFMA.FTZ R22, R75, R53, R22 ;  /* 0x000000354b167223 */ /* 0x000fc40000010016 */
[----:B------:R-:W-:Y:S02]  /*8170*/  FFMA.FTZ R184, R180, R75, R103 ;  /* 0x0000004bb4b87223 */ /* 0x000fe40000010067 */
[CC--:B------:R-:W-:Y:S02]  /*8180*/  FMUL.FTZ R73, R107.reuse, -R133.reuse ;  /* 0x800000856b497220 */ /* 0x0c0fe40000410000 */
[----:B------:R-:W-:Y:S02]  /*8190*/  FMUL.FTZ R86, R107, -R132 ;  /* 0x800000846b567220 */ /* 0x000fe40000410000 */
[----:B------:R-:W-:Y:S02]  /*81a0*/  FMUL.FTZ R75, R169, R133 ;  /* 0x00000085a94b7220 */ /* 0x000fe40000410000 */
[----:B------:R-:W-:Y:S02]  /*81b0*/  FMUL.FTZ R103, R175, R88 ;  /* 0x00000058af677220 */ /* 0x000fe40000410000 */
[----:B------:R-:W-:-:S02]  /*81c0*/  FFMA.FTZ R73, R109, R132, -R73 ;  /* 0x000000846d497223 */ /* 0x000fc40000010849 */
[----:B------:R-:W-:Y:S02]  /*81d0*/  FFMA.FTZ R109, R109, R133, R86 ;  /* 0x000000856d6d7223 */ /* 0x000fe40000010056 */
[----:B---3--:R-:W-:Y:S02]  /*81e0*/  FFMA.FTZ R134, R177, R132, R75 ;  /* 0x00000084b1867223 */ /* 0x008fe4000001004b */
[----:B------:R-:W-:Y:S02]  /*81f0*/  FMUL.FTZ R86, R132, UR40 ;  /* 0x0000002884567c20 */ /* 0x000fe40008410000 */
[----:B------:R-:W-:Y:S02]  /*8200*/  FMUL.FTZ R75, R133, UR40 ;  /* 0x00000028854b7c20 */ /* 0x000fe40008410000 */
[----:B------:R-:W-:Y:S02]  /*8210*/  FFMA.FTZ R169, R169, -R103, R188 ;  /* 0x80000067a9a97223 */ /* 0x000fe400000100bc */
[----:B------:R-:W-:-:S02]  /*8220*/  FMUL.FTZ R174, R133, R88 ;  /* 0x0000005885ae7220 */ /* 0x000fc40000410000 */
[----:B------:R-:W-:Y:S02]  /*8230*/  FFMA.FTZ R86, R133, UR39, -R86 ;  /* 0x0000002785567c23 */ /* 0x000fe40008010856 */
[----:B------:R-:W-:Y:S02]  /*8240*/  FADD.FTZ R73, R72, R73 ;  /* 0x0000004948497221 */ /* 0x000fe40000010000 */
[----:B------:R-:W-:Y:S02]  /*8250*/  FFMA.FTZ R136, R132, UR39, R75 ;  /* 0x0000002784887c23 */ /* 0x000fe4000801004b */
[----:B------:R-:W-:Y:S01]  /*8260*/  FFMA.FTZ R103, R177, -R103, R186 ;  /* 0x80000067b1677223 */ /* 0x000fe200000100ba */
[----:B------:R-:W-:Y:S01]  /*8270*/  IADD3 R177, R102, 0x2a0, RZ ;  /* 0x000002a066b17810 */ /* 0x000fe20007ffe0ff */
[----:B------:R-:W-:Y:S02]  /*8280*/  FMUL.FTZ R132, R132, R88 ;  /* 0x0000005884847220 */ /* 0x000fe40000410000 */
[----:B------:R-:W-:-:S02]  /*8290*/  FMUL.FTZ R72, R169, R174 ;  /* 0x000000aea9487220 */ /* 0x000fc40000410000 */
[----:B------:R-:W-:Y:S02]  /*82a0*/  FADD.FTZ R109, -R224, R109 ;  /* 0x0000006de06d7221 */ /* 0x000fe40000010100 */
[----:B------:R-:W-:Y:S02]  /*82b0*/  FMUL.FTZ R182, R180, R105 ;  /* 0x00000069b4b67220 */ /* 0x000fe40000410000 */
[C---:B------:R-:W-:Y:S02]  /*82c0*/  FMUL.FTZ R75, R169.reuse, R86 ;  /* 0x00000056a94b7220 */ /* 0x040fe40000410000 */
[-C--:B------:R-:W-:Y:S01]  /*82d0*/  FMUL.FTZ R169, R169, R132.reuse ;  /* 0x00000084a9a97220 */ /* 0x080fe20000410000 */
[----:B------:R3:W-:Y:S01]  /*82e0*/  STS [R77.X4+0x10d4], R182 ;  /* 0x0010d4b64d007388 */ /* 0x0007e20000004800 */
[-C--:B------:R-:W-:Y:S02]  /*82f0*/  FFMA.FTZ R86, R103, R132.reuse, R72 ;  /* 0x0000008467567223 */ /* 0x080fe40000010048 */
[----:B------:R-:W-:-:S02]  /*8300*/  FMUL.FTZ R180, R175, R132 ;  /* 0x00000084afb47220 */ /* 0x000fc40000410000 */
[C---:B------:R-:W-:Y:S02]  /*8310*/  FMUL.FTZ R132, R110.reuse, -R109 ;  /* 0x8000006d6e847220 */ /* 0x040fe40000410000 */
[-C--:B------:R-:W-:Y:S01]  /*8320*/  FMUL.FTZ R110, R110, -R73.reuse ;  /* 0x800000496e6e7220 */ /* 0x080fe20000410000 */
[----:B------:R-:W-:Y:S01]  /*8330*/  STS [R77.X4+0x10c8], R180 ;  /* 0x0010c8b44d007388 */ /* 0x000fe20000004800 */
[C---:B------:R-:W-:Y:S02]  /*8340*/  FFMA.FTZ R132, R111.reuse, R73, -R132 ;  /* 0x000000496f847223 */ /* 0x040fe40000010884 */
[----:B------:R-:W-:Y:S02]  /*8350*/  FFMA.FTZ R110, R111, R109, R110 ;  /* 0x0000006d6f6e7223 */ /* 0x000fe4000001006e */
[----:B------:R-:W-:Y:S02]  /*8360*/  FFMA.FTZ R75, R103, R136, R75 ;  /* 0x00000088674b7223 */ /* 0x000fe4000001004b */
[----:B------:R-:W-:-:S02]  /*8370*/  FADD.FTZ R71, -R71, R110 ;  /* 0x0000006e47477221 */ /* 0x000fc40000010100 */
[-C--:B---3--:R-:W-:Y:S02]  /*8380*/  FMUL.FTZ R182, R175, R174.reuse ;  /* 0x000000aeafb67220 */ /* 0x088fe40000410000 */
[----:B------:R-:W-:Y:S02]  /*8390*/  FFMA.FTZ R72, R103, R174, -R169 ;  /* 0x000000ae67487223 */ /* 0x000fe400000108a9 */
[----:B------:R-:W-:Y:S01]  /*83a0*/  FMUL.FTZ R105, R193, R158 ;  /* 0x0000009ec1697220 */ /* 0x000fe20000410000 */
[----:B------:R-:W-:Y:S01]  /*83b0*/  STS [R77.X4+0x10cc], R182 ;  /* 0x0010ccb64d007388 */ /* 0x000fe20000004800 */
[----:B------:R-:W-:Y:S02]  /*83c0*/  FADD.FTZ R225, R225, R132 ;  /* 0x00000084e1e17221 */ /* 0x000fe40000010000 */
[----:B------:R-:W-:Y:S02]  /*83d0*/  FFMA.FTZ R175, R175, R134, R75 ;  /* 0x00000086afaf7223 */ /* 0x000fe4000001004b */
[----:B------:R-:W-:-:S02]  /*83e0*/  FMUL.FTZ R103, R170, R55 ;  /* 0x00000037aa677220 */ /* 0x000fc40000410000 */
[----:B------:R-:W-:Y:S02]  /*83f0*/  FMUL.FTZ R212, R193, R212 ;  /* 0x000000d4c1d47220 */ /* 0x000fe40000410000 */
[----:B------:R-:W-:Y:S02]  /*8400*/  FMUL.FTZ R75, R172, R109 ;  /* 0x0000006dac4b7220 */ /* 0x000fe40000410000 */
[----:B------:R-:W-:Y:S02]  /*8410*/  FMUL.FTZ R107, R73, UR40 ;  /* 0x00000028496b7c20 */ /* 0x000fe40008410000 */
[-C--:B------:R-:W-:Y:S02]  /*8420*/  FMUL.FTZ R193, R193, R206.reuse ;  /* 0x000000cec1c17220 */ /* 0x080fe40000410000 */
[----:B------:R-:W-:Y:S02]  /*8430*/  FMUL.FTZ R110, R112, -R71 ;  /* 0x80000047706e7220 */ /* 0x000fe40000410000 */
[----:B------:R-:W-:-:S02]  /*8440*/  FFMA.FTZ R206, R145, R206, R105 ;  /* 0x000000ce91ce7223 */ /* 0x000fc40000010069 */
[----:B------:R-:W-:Y:S02]  /*8450*/  FMUL.FTZ R112, R112, -R225 ;  /* 0x800000e170707220 */ /* 0x000fe40000410000 */
[-C--:B------:R-:W-:Y:S02]  /*8460*/  FFMA.FTZ R172, R172, -R103.reuse, R183 ;  /* 0x80000067acac7223 */ /* 0x080fe400000100b7 */
[C---:B------:R-:W-:Y:S02]  /*8470*/  FFMA.FTZ R105, R164.reuse, -R103, R181 ;  /* 0x80000067a4697223 */ /* 0x040fe400000100b5 */
[----:B------:R-:W-:Y:S02]  /*8480*/  FFMA.FTZ R103, R164, R73, R75 ;  /* 0x00000049a4677223 */ /* 0x000fe4000001004b */
[C---:B------:R-:W-:Y:S02]  /*8490*/  FMUL.FTZ R132, R109.reuse, UR40 ;  /* 0x000000286d847c20 */ /* 0x040fe40008410000 */
[----:B------:R-:W-:-:S02]  /*84a0*/  FFMA.FTZ R107, R109, UR39, -R107 ;  /* 0x000000276d6b7c23 */ /* 0x000fc4000801086b */
[----:B------:R-:W-:Y:S02]  /*84b0*/  FFMA.FTZ R75, R113, R225, -R110 ;  /* 0x000000e1714b7223 */ /* 0x000fe4000001086e */
[----:B------:R-:W-:Y:S02]  /*84c0*/  FMUL.FTZ R109, R109, R55 ;  /* 0x000000376d6d7220 */ /* 0x000fe40000410000 */
[----:B------:R-:W-:Y:S02]  /*84d0*/  FFMA.FTZ R113, R113, R71, R112 ;  /* 0x0000004771717223 */ /* 0x000fe40000010070 */
[C---:B------:R-:W-:Y:S02]  /*84e0*/  FFMA.FTZ R112, R73.reuse, UR39, R132 ;  /* 0x0000002749707c23 */ /* 0x040fe40008010084 */
[----:B------:R-:W-:Y:S02]  /*84f0*/  FMUL.FTZ R73, R73, R55 ;  /* 0x0000003749497220 */ /* 0x000fe40000410000 */
[----:B------:R-:W-:-:S02]  /*8500*/  FMUL.FTZ R110, R172, R109 ;  /* 0x0000006dac6e7220 */ /* 0x000fc40000410000 */
[----:B------:R-:W-:Y:S02]  /*8510*/  FADD.FTZ R70, -R70, R113 ;  /* 0x0000007146467221 */ /* 0x000fe40000010100 */
[----:B------:R-:W-:Y:S02]  /*8520*/  FADD.FTZ R226, R226, R75 ;  /* 0x0000004be2e27221 */ /* 0x000fe40000010000 */
[----:B------:R-:W-:Y:S02]  /*8530*/  FFMA.FTZ R23, R134, R88, R23 ;  /* 0x0000005886177223 */ /* 0x000fe40000010017 */
[-C--:B------:R-:W-:Y:S02]  /*8540*/  FMUL.FTZ R132, R172, R73.reuse ;  /* 0x00000049ac847220 */ /* 0x080fe40000410000 */
[-C--:B------:R-:W-:Y:S02]  /*8550*/  FFMA.FTZ R133, R105, R73.reuse, R110 ;  /* 0x0000004969857223 */ /* 0x080fe4000001006e */
[----:B------:R-:W-:-:S02]  /*8560*/  FMUL.FTZ R134, R170, R73 ;  /* 0x00000049aa867220 */ /* 0x000fc40000410000 */
[C---:B------:R-:W-:Y:S02]  /*8570*/  FMUL.FTZ R73, R114.reuse, -R70 ;  /* 0x8000004672497220 */ /* 0x040fe40000410000 */
        /* <DEDUP_REMOVED lines=10> */
[C---:B------:R-:W-:Y:S02]  /*8620*/  FMUL.FTZ R143, R200.reuse, R143 ;  /* 0x0000008fc88f7220 */ /* 0x040fe40000410000 */
[----:B------:R-:W-:-:S02]  /*8630*/  FMUL.FTZ R75, R200, R139 ;  /* 0x0000008bc84b7220 */ /* 0x000fc40000410000 */
[----:B------:R-:W-:Y:S02]  /*8640*/  FMUL.FTZ R200, R200, R141 ;  /* 0x0000008dc8c87220 */ /* 0x000fe40000410000 */
[----:B------:R-:W-:Y:S02]  /*8650*/  FADD.FTZ R228, -R228, R73 ;  /* 0x00000049e4e47221 */ /* 0x000fe40000010100 */
[----:B------:R-:W-:Y:S02]  /*8660*/  FADD.FTZ R68, R68, R117 ;  /* 0x0000007544447221 */ /* 0x000fe40000010000 */
[C---:B------:R-:W-:Y:S02]  /*8670*/  FFMA.FTZ R87, R56.reuse, R87, R143 ;  /* 0x0000005738577223 */ /* 0x040fe4000001008f */
[C---:B------:R-:W-:Y:S02]  /*8680*/  FFMA.FTZ R141, R56.reuse, R141, R75 ;  /* 0x0000008d388d7223 */ /* 0x040fe4000001004b */
[----:B------:R-:W-:-:S02]  /*8690*/  FFMA.FTZ R139, R56, R139, -R200 ;  /* 0x0000008b388b7223 */ /* 0x000fc400000108c8 */
[C---:B------:R-:W-:Y:S02]  /*86a0*/  FMUL.FTZ R56, R118.reuse, -R228 ;  /* 0x800000e476387220 */ /* 0x040fe40000410000 */
[-C--:B------:R-:W-:Y:S02]  /*86b0*/  FMUL.FTZ R118, R118, -R68.reuse ;  /* 0x8000004476767220 */ /* 0x080fe40000410000 */
[C---:B------:R-:W-:Y:S02]  /*86c0*/  FFMA.FTZ R73, R119.reuse, R68, -R56 ;  /* 0x0000004477497223 */ /* 0x040fe40000010838 */
[----:B------:R-:W-:Y:S02]  /*86d0*/  FFMA.FTZ R118, R119, R228, R118 ;  /* 0x000000e477767223 */ /* 0x000fe40000010076 */
[----:B------:R-:W-:Y:S02]  /*86e0*/  FFMA.FTZ R18, R57, R45, R18 ;  /* 0x0000002d39127223 */ /* 0x000fe40000010012 */
[----:B------:R-:W-:-:S02]  /*86f0*/  FFMA.FTZ R198, R198, R57, R87 ;  /* 0x00000039c6c67223 */ /* 0x000fc40000010057 */
[----:B------:R-:W-:Y:S02]  /*8700*/  FMUL.FTZ R57, R165, R90 ;  /* 0x0000005aa5397220 */ /* 0x000fe40000410000 */
[----:B------:R-:W-:Y:S02]  /*8710*/  FMUL.FTZ R107, R172, R107 ;  /* 0x0000006bac6b7220 */ /* 0x000fe40000410000 */
[----:B------:R-:W-:Y:S02]  /*8720*/  FADD.FTZ R229, -R229, R118 ;  /* 0x00000076e5e57221 */ /* 0x000fe40000010100 */
[----:B------:R-:W-:Y:S02]  /*8730*/  FADD.FTZ R230, R230, R73 ;  /* 0x00000049e6e67221 */ /* 0x000fe40000010000 */
[C---:B------:R-:W-:Y:S02]  /*8740*/  FMUL.FTZ R56, R167.reuse, R71 ;  /* 0x00000047a7387220 */ /* 0x040fe40000410000 */
[----:B------:R-:W-:-:S02]  /*8750*/  FFMA.FTZ R167, R167, -R57, R190 ;  /* 0x80000039a7a77223 */ /* 0x000fc400000100be */
[----:B------:R-:W-:Y:S02]  /*8760*/  FFMA.FTZ R73, R159, -R57, R192 ;  /* 0x800000399f497223 */ /* 0x000fe400000100c0 */
[----:B------:R-:W-:Y:S02]  /*8770*/  FFMA.FTZ R107, R105, R112, R107 ;  /* 0x00000070696b7223 */ /* 0x000fe4000001006b */
[C---:B------:R-:W-:Y:S02]  /*8780*/  FMUL.FTZ R57, R120.reuse, -R229 ;  /* 0x800000e578397220 */ /* 0x040fe40000410000 */
[----:B------:R-:W-:Y:S02]  /*8790*/  FMUL.FTZ R120, R120, -R230 ;  /* 0x800000e678787220 */ /* 0x000fe40000410000 */
[----:B------:R-:W-:Y:S02]  /*87a0*/  FMUL.FTZ R112, R225, UR40 ;  /* 0x00000028e1707c20 */ /* 0x000fe40008410000 */
[----:B------:R-:W-:-:S02]  /*87b0*/  FMUL.FTZ R110, R71, UR40 ;  /* 0x00000028476e7c20 */ /* 0x000fc40008410000 */
[----:B------:R-:W-:Y:S02]  /*87c0*/  FMUL.FTZ R116, R71, R90 ;  /* 0x0000005a47747220 */ /* 0x000fe40000410000 */
[C---:B------:R-:W-:Y:S02]  /*87d0*/  FFMA.FTZ R57, R121.reuse, R230, -R57 ;  /* 0x000000e679397223 */ /* 0x040fe40000010839 */
[----:B------:R-:W-:Y:S02]  /*87e0*/  FFMA.FTZ R120, R121, R229, R120 ;  /* 0x000000e579787223 */ /* 0x000fe40000010078 */
[----:B------:R-:W-:Y:S02]  /*87f0*/  FFMA.FTZ R114, R71, UR39, -R112 ;  /* 0x0000002747727c23 */ /* 0x000fe40008010870 */
[C---:B------:R-:W-:Y:S02]  /*8800*/  FFMA.FTZ R112, R225.reuse, UR39, R110 ;  /* 0x00000027e1707c23 */ /* 0x040fe4000801006e */
[----:B------:R-:W-:-:S02]  /*8810*/  FMUL.FTZ R110, R225, R90 ;  /* 0x0000005ae16e7220 */ /* 0x000fc40000410000 */
[----:B------:R-:W-:Y:S02]  /*8820*/  FMUL.FTZ R87, R167, R116 ;  /* 0x00000074a7577220 */ /* 0x000fe40000410000 */
[----:B------:R-:W-:Y:S02]  /*8830*/  FADD.FTZ R232, R232, R57 ;  /* 0x00000039e8e87221 */ /* 0x000fe40000010000 */
[----:B------:R-:W-:Y:S02]  /*8840*/  FADD.FTZ R231, -R231, R120 ;  /* 0x00000078e7e77221 */ /* 0x000fe40000010100 */
[C---:B------:R-:W-:Y:S02]  /*8850*/  FMUL.FTZ R57, R167.reuse, R114 ;  /* 0x00000072a7397220 */ /* 0x040fe40000410000 */
[-C--:B------:R-:W-:Y:S02]  /*8860*/  FMUL.FTZ R117, R167, R110.reuse ;  /* 0x0000006ea7757220 */ /* 0x080fe40000410000 */
[----:B------:R-:W-:-:S02]  /*8870*/  FFMA.FTZ R87, R73, R110, R87 ;  /* 0x0000006e49577223 */ /* 0x000fc40000010057 */
[----:B------:R-:W-:Y:S02]  /*8880*/  FMUL.FTZ R114, R165, R110 ;  /* 0x0000006ea5727220 */ /* 0x000fe40000410000 */
[CC--:B------:R-:W-:Y:S02]  /*8890*/  FMUL.FTZ R110, R122.reuse, -R232.reuse ;  /* 0x800000e87a6e7220 */ /* 0x0c0fe40000410000 */
[-C--:B------:R-:W-:Y:S01]  /*88a0*/  FMUL.FTZ R122, R122, -R231.reuse ;  /* 0x800000e77a7a7220 */ /* 0x080fe20000410000 */
[----:B------:R-:W-:Y:S01]  /*88b0*/  STS [R77.X4+0x10b8], R114 ;  /* 0x0010b8724d007388 */ /* 0x000fe20000004800 */
[C---:B------:R-:W-:Y:S02]  /*88c0*/  FFMA.FTZ R71, R123.reuse, R231, R110 ;  /* 0x000000e77b477223 */ /* 0x040fe4000001006e */
[----:B------:R-:W-:Y:S02]  /*88d0*/  FFMA.FTZ R122, R123, R232, -R122 ;  /* 0x000000e87b7a7223 */ /* 0x000fe4000001087a */
[----:B------:R-:W-:-:S02]  /*88e0*/  FADD.FTZ R234, -R234, R71 ;  /* 0x00000047eaea7221 */ /* 0x000fc40000010100 */
[----:B------:R-:W-:Y:S02]  /*88f0*/  FADD.FTZ R233, R233, R122 ;  /* 0x0000007ae9e97221 */ /* 0x000fe40000010000 */
[C---:B------:R-:W-:Y:S02]  /*8900*/  FMUL.FTZ R110, R124.reuse, -R234 ;  /* 0x800000ea7c6e7220 */ /* 0x040fe40000410000 */
[-C--:B------:R-:W-:Y:S02]  /*8910*/  FMUL.FTZ R124, R124, -R233.reuse ;  /* 0x800000e97c7c7220 */ /* 0x080fe40000410000 */
[----:B------:R-:W-:Y:S02]  /*8920*/  FFMA.FTZ R110, R125, R233, -R110 ;  /* 0x000000e97d6e7223 */ /* 0x000fe4000001086e */
[----:B------:R-:W-:Y:S02]  /*8930*/  FFMA.FTZ R117, R73, R116, -R117 ;  /* 0x0000007449757223 */ /* 0x000fe40000010875 */
[----:B------:R-:W-:-:S02]  /*8940*/  FFMA.FTZ R125, R125, R234, R124 ;  /* 0x000000ea7d7d7223 */ /* 0x000fc4000001007c */
[----:B------:R-:W-:Y:S02]  /*8950*/  FMUL.FTZ R116, R165, R116 ;  /* 0x00000074a5747220 */ /* 0x000fe40000410000 */
[-C--:B------:R-:W-:Y:S02]  /*8960*/  FMUL.FTZ R115, R106, R95.reuse ;  /* 0x0000005f6a737220 */ /* 0x080fe40000410000 */
[----:B------:R-:W-:Y:S01]  /*8970*/  FADD.FTZ R236, -R236, R125 ;  /* 0x0000007decec7221 */ /* 0x000fe20000010100 */
[----:B------:R3:W-:Y:S01]  /*8980*/  STS [R77.X4+0x10bc], R116 ;  /* 0x0010bc744d007388 */ /* 0x0007e20000004800 */
[----:B------:R-:W-:Y:S02]  /*8990*/  FMUL.FTZ R113, R129, R96 ;  /* 0x0000006081717220 */ /* 0x000fe40000410000 */
[----:B------:R-:W-:Y:S02]  /*89a0*/  FADD.FTZ R235, R235, R110 ;  /* 0x0000006eebeb7221 */ /* 0x000fe40000010000 */
[----:B------:R-:W-:-:S02]  /*89b0*/  FMUL.FTZ R119, R236, R95 ;  /* 0x0000005fec777220 */ /* 0x000fc40000410000 */
[----:B------:R-:W-:Y:S02]  /*89c0*/  FMUL.FTZ R58, R209, R58 ;  /* 0x0000003ad13a7220 */ /* 0x000fe40000410000 */
[----:B------:R-:W-:Y:S02]  /*89d0*/  FFMA.FTZ R57, R73, R112, R57 ;  /* 0x0000007049397223 */ /* 0x000fe40000010039 */
[-C--:B---3--:R-:W-:Y:S02]  /*89e0*/  FFMA.FTZ R116, R108, -R115.reuse, R79 ;  /* 0x800000736c747223 */ /* 0x088fe4000001004f */
[----:B------:R-:W-:Y:S02]  /*89f0*/  FFMA.FTZ R115, R126, -R115, R131 ;  /* 0x800000737e737223 */ /* 0x000fe40000010083 */
[-C--:B------:R-:W-:Y:S02]  /*8a00*/  FFMA.FTZ R114, R127, -R113.reuse, R154 ;  /* 0x800000717f727223 */ /* 0x080fe4000001009a */
[----:B------:R-:W-:-:S02]  /*8a10*/  FFMA.FTZ R113, R135, -R113, R156 ;  /* 0x8000007187717223 */ /* 0x000fc4000001009c */
[----:B------:R-:W-:Y:S02]  /*8a20*/  FMUL.FTZ R121, R235, R95 ;  /* 0x0000005feb797220 */ /* 0x000fe40000410000 */
[----:B------:R-:W-:Y:S02]  /*8a30*/  FMUL.FTZ R118, R234, R96 ;  /* 0x00000060ea767220 */ /* 0x000fe40000410000 */
[----:B------:R-:W-:Y:S02]  /*8a40*/  FMUL.FTZ R73, R115, R119 ;  /* 0x0000007773497220 */ /* 0x000fe40000410000 */
[----:B------:R-:W-:Y:S02]  /*8a50*/  FMUL.FTZ R136, R170, R109 ;  /* 0x0000006daa887220 */ /* 0x000fe40000410000 */
[----:B------:R-:W-:Y:S02]  /*8a60*/  FFMA.FTZ R58, R78, R59, R58 ;  /* 0x0000003b4e3a7223 */ /* 0x000fe4000001003a */
[----:B------:R-:W-:Y:S01]  /*8a70*/  FFMA.FTZ R24, R103, R55, R24 ;  /* 0x0000003767187223 */ /* 0x000fe20000010018 */
[----:B------:R-:W-:Y:S01]  /*8a80*/  STS [R77.X4+0x10c4], R136 ;  /* 0x0010c4884d007388 */ /* 0x000fe20000004800 */
[----:B------:R-:W-:-:S02]  /*8a90*/  FFMA.FTZ R170, R170, R103, R107 ;  /* 0x00000067aaaa7223 */ /* 0x000fc4000001006b */
[C---:B------:R-:W-:Y:S02]  /*8aa0*/  FMUL.FTZ R59, R209.reuse, R130 ;  /* 0x00000082d13b7220 */ /* 0x040fe40000410000 */
[----:B------:R-:W-:Y:S01]  /*8ab0*/  FMUL.FTZ R71, R209, R150 ;  /* 0x00000096d1477220 */ /* 0x000fe20000410000 */
[----:B------:R-:W-:Y:S01]  /*8ac0*/  IADD3 R209, R102, 0x3a0, RZ ;  /* 0x000003a066d17810 */ /* 0x000fe20007ffe0ff */
[----:B------:R-:W-:Y:S02]  /*8ad0*/  FMUL.FTZ R120, R233, R96 ;  /* 0x00000060e9787220 */ /* 0x000fe40000410000 */
[----:B------:R-:W-:Y:S02]  /*8ae0*/  FMUL.FTZ R103, R113, R118 ;  /* 0x0000007671677220 */ /* 0x000fe40000410000 */
[-C--:B------:R-:W-:Y:S02]  /*8af0*/  FFMA.FTZ R73, R116, R121.reuse, R73 ;  /* 0x0000007974497223 */ /* 0x080fe40000010049 */
[----:B------:R-:W-:-:S02]  /*8b00*/  FMUL.FTZ R75, R115, R121 ;  /* 0x00000079734b7220 */ /* 0x000fc40000410000 */
[----:B------:R-:W-:Y:S02]  /*8b10*/  FMUL.FTZ R111, R160, R89 ;  /* 0x00000059a06f7220 */ /* 0x000fe40000410000 */
[C---:B------:R-:W-:Y:S02]  /*8b20*/  FFMA.FTZ R59, R78.reuse, R150, R59 ;  /* 0x000000964e3b7223 */ /* 0x040fe4000001003b */
[----:B------:R-:W-:Y:S02]  /*8b30*/  FFMA.FTZ R71, R78, R130, -R71 ;  /* 0x000000824e477223 */ /* 0x000fe40000010847 */
[----:B------:R-:W-:Y:S02]  /*8b40*/  FFMA.FTZ R132, R105, R109, -R132 ;  /* 0x0000006d69847223 */ /* 0x000fe40000010884 */
[----:B------:R-:W-:Y:S02]  /*8b50*/  FFMA.FTZ R78, R114, R120, R103 ;  /* 0x00000078724e7223 */ /* 0x000fe40000010067 */
[----:B------:R-:W-:-:S02]  /*8b60*/  FADD.FTZ R73, RZ, R73 ;  /* 0x00000049ff497221 */ /* 0x000fc40000010000 */
[----:B------:R-:W-:Y:S02]  /*8b70*/  FMUL.FTZ R105, R113, R120 ;  /* 0x0000007871697220 */ /* 0x000fe40000410000 */
[----:B------:R-:W-:Y:S02]  /*8b80*/  FFMA.FTZ R75, R116, R119, -R75 ;  /* 0x00000077744b7223 */ /* 0x000fe4000001084b */
[----:B------:R-:W-:Y:S02]  /*8b90*/  FFMA.FTZ R112, R162, -R111, R187 ;  /* 0x8000006fa2707223 */ /* 0x000fe400000100bb */
[-C--:B------:R-:W-:Y:S02]  /*8ba0*/  FMUL.FTZ R103, R70, R89.reuse ;  /* 0x0000005946677220 */ /* 0x080fe40000410000 */
[----:B------:R-:W-:Y:S02]  /*8bb0*/  FADD.FTZ R73, R73, R78 ;  /* 0x0000004e49497221 */ /* 0x000fe40000010000 */
[----:B------:R-:W-:-:S02]  /*8bc0*/  FMUL.FTZ R123, R226, R89 ;  /* 0x00000059e27b7220 */ /* 0x000fc40000410000 */
[----:B------:R-:W-:Y:S02]  /*8bd0*/  FFMA.FTZ R110, R114, R118, -R105 ;  /* 0x00000076726e7223 */ /* 0x000fe40000010869 */
[----:B------:R-:W-:Y:S02]  /*8be0*/  FADD.FTZ R75, RZ, R75 ;  /* 0x0000004bff4b7221 */ /* 0x000fe40000010000 */
[----:B------:R-:W-:Y:S02]  /*8bf0*/  FFMA.FTZ R111, R152, -R111, R185 ;  /* 0x8000006f986f7223 */ /* 0x000fe400000100b9 */
[----:B------:R-:W-:Y:S02]  /*8c00*/  FMUL.FTZ R78, R112, R103 ;  /* 0x00000067704e7220 */ /* 0x000fe40000410000 */
[----:B------:R-:W-:Y:S02]  /*8c10*/  FMUL.FTZ R109, R138, R93 ;  /* 0x0000005d8a6d7220 */ /* 0x000fe40000410000 */
[----:B------:R-:W-:-:S02]  /*8c20*/  FFMA.FTZ R212, R145, R216, R212 ;  /* 0x000000d891d47223 */ /* 0x000fc400000100d4 */
[----:B------:R-:W-:Y:S02]  /*8c30*/  FADD.FTZ R75, R75, R110 ;  /* 0x0000006e4b4b7221 */ /* 0x000fe40000010000 */
[-C--:B------:R-:W-:Y:S02]  /*8c40*/  FFMA.FTZ R164, R111, R123.reuse, R78 ;  /* 0x0000007b6fa47223 */ /* 0x080fe4000001004e */
[----:B------:R-:W-:Y:S02]  /*8c50*/  FMUL.FTZ R122, R160, R123 ;  /* 0x0000007ba07a7220 */ /* 0x000fe40000410000 */
[----:B------:R-:W-:Y:S02]  /*8c60*/  FFMA.FTZ R110, R140, -R109, R161 ;  /* 0x8000006d8c6e7223 */ /* 0x000fe400000100a1 */
[----:B------:R-:W-:Y:S01]  /*8c70*/  FMUL.FTZ R78, R112, R123 ;  /* 0x0000007b704e7220 */ /* 0x000fe20000410000 */
[----:B------:R3:W-:Y:S01]  /*8c80*/  STS [R77.X4+0x10b0], R122 ;  /* 0x0010b07a4d007388 */ /* 0x0007e20000004800 */
[----:B------:R-:W-:-:S02]  /*8c90*/  FMUL.FTZ R105, R149, R94 ;  /* 0x0000005e95697220 */ /* 0x000fc40000410000 */
[----:B------:R-:W-:Y:S02]  /*8ca0*/  FFMA.FTZ R109, R128, -R109, R163 ;  /* 0x8000006d806d7223 */ /* 0x000fe400000100a3 */
[-C--:B------:R-:W-:Y:S02]  /*8cb0*/  FMUL.FTZ R125, R231, R93.reuse ;  /* 0x0000005de77d7220 */ /* 0x080fe40000410000 */
[----:B------:R-:W-:Y:S02]  /*8cc0*/  FMUL.FTZ R123, R232, R93 ;  /* 0x0000005de87b7220 */ /* 0x000fe40000410000 */
[----:B------:R-:W-:Y:S02]  /*8cd0*/  FFMA.FTZ R19, R146, R52, R19 ;  /* 0x0000003492137223 */ /* 0x000fe40000010013 */
[----:B------:R-:W-:Y:S02]  /*8ce0*/  FFMA.FTZ R199, R199, R146, R212 ;  /* 0x00000092c7c77223 */ /* 0x000fe400000100d4 */
[----:B------:R-:W-:-:S02]  /*8cf0*/  FFMA.FTZ R169, R111, R103, -R78 ;  /* 0x000000676fa97223 */ /* 0x000fc4000001084e */
[----:B------:R-:W-:Y:S02]  /*8d00*/  FMUL.FTZ R146, R160, R103 ;  /* 0x00000067a0927220 */ /* 0x000fe40000410000 */
[----:B------:R-:W-:Y:S02]  /*8d10*/  FFMA.FTZ R107, R137, -R105, R166 ;  /* 0x80000069896b7223 */ /* 0x000fe400000100a6 */
[C---:B------:R-:W-:Y:S01]  /*8d20*/  FMUL.FTZ R78, R109.reuse, R125 ;  /* 0x0000007d6d4e7220 */ /* 0x040fe20000410000 */
[----:B------:R4:W-:Y:S01]  /*8d30*/  STS [R77.X4+0x10b4], R146 ;  /* 0x0010b4924d007388 */ /* 0x0009e20000004800 */
[----:B------:R-:W-:Y:S02]  /*8d40*/  FMUL.FTZ R103, R109, R123 ;  /* 0x0000007b6d677220 */ /* 0x000fe40000410000 */
[----:B------:R-:W-:Y:S02]  /*8d50*/  FFMA.FTZ R105, R151, -R105, R168 ;  /* 0x8000006997697223 */ /* 0x000fe400000100a8 */
[----:B------:R-:W-:-:S02]  /*8d60*/  FMUL.FTZ R130, R229, R94 ;  /* 0x0000005ee5827220 */ /* 0x000fc40000410000 */
[C---:B------:R-:W-:Y:S02]  /*8d70*/  FFMA.FTZ R78, R110.reuse, R123, R78 ;  /* 0x0000007b6e4e7223 */ /* 0x040fe4000001004e */
[----:B---3--:R-:W-:Y:S02]  /*8d80*/  FFMA.FTZ R122, R110, R125, -R103 ;  /* 0x0000007d6e7a7223 */ /* 0x008fe40000010867 */
[----:B------:R-:W-:Y:S02]  /*8d90*/  FMUL.FTZ R124, R230, R94 ;  /* 0x0000005ee67c7220 */ /* 0x000fe40000410000 */
[----:B------:R-:W-:Y:S02]  /*8da0*/  FMUL.FTZ R103, R105, R130 ;  /* 0x0000008269677220 */ /* 0x000fe40000410000 */
[----:B------:R-:W-:Y:S02]  /*8db0*/  FADD.FTZ R73, R73, R78 ;  /* 0x0000004e49497221 */ /* 0x000fe40000010000 */
[----:B------:R-:W-:-:S02]  /*8dc0*/  FMUL.FTZ R134, R105, R124 ;  /* 0x0000007c69867220 */ /* 0x000fc40000410000 */
[----:B------:R-:W-:Y:S02]  /*8dd0*/  FFMA.FTZ R78, R107, R124, R103 ;  /* 0x0000007c6b4e7223 */ /* 0x000fe40000010067 */
[----:B------:R-:W-:Y:S02]  /*8de0*/  FMUL.FTZ R136, R144, R91 ;  /* 0x0000005b90887220 */ /* 0x000fe40000410000 */
[----:B------:R-:W-:Y:S02]  /*8df0*/  FADD.FTZ R75, R75, R122 ;  /* 0x0000007a4b4b7221 */ /* 0x000fe40000010000 */
[----:B------:R-:W-:Y:S02]  /*8e00*/  FFMA.FTZ R20, R147, R51, R20 ;  /* 0x0000003393147223 */ /* 0x000fe40000010014 */
[----:B------:R-:W-:Y:S01]  /*8e10*/  FFMA.FTZ R194, R194, R147, R219 ;  /* 0x00000093c2c27223 */ /* 0x000fe200000100db */
[----:B------:R-:W-:Y:S01]  /*8e20*/  IADD3 R219, R102, 0x3c0, RZ ;  /* 0x000003c066db7810 */ /* 0x000fe20007ffe0ff */
[----:B------:R-:W-:-:S02]  /*8e30*/  FFMA.FTZ R134, R107, R130, -R134 ;  /* 0x000000826b867223 */ /* 0x000fc40000010886 */
[----:B------:R-:W-:Y:S02]  /*8e40*/  FADD.FTZ R122, R73, R78 ;  /* 0x0000004e497a7221 */ /* 0x000fe40000010000 */
[----:B------:R-:W-:Y:S02]  /*8e50*/  FMUL.FTZ R73, R155, R92 ;  /* 0x0000005c9b497220 */ /* 0x000fe40000410000 */
[----:B------:R-:W-:Y:S02]  /*8e60*/  FFMA.FTZ R78, R142, -R136, R173 ;  /* 0x800000888e4e7223 */ /* 0x000fe400000100ad */
[-C--:B------:R-:W-:Y:S02]  /*8e70*/  FMUL.FTZ R147, R228, R91.reuse ;  /* 0x0000005be4937220 */ /* 0x080fe40000410000 */
[----:B------:R-:W-:Y:S02]  /*8e80*/  FMUL.FTZ R143, R68, R91 ;  /* 0x0000005b448f7220 */ /* 0x000fe40000410000 */
[----:B------:R-:W-:-:S02]  /*8e90*/  FADD.FTZ R134, R75, R134 ;  /* 0x000000864b867221 */ /* 0x000fc40000010000 */
[----:B------:R-:W-:Y:S02]  /*8ea0*/  FFMA.FTZ R103, R148, -R136, R171 ;  /* 0x8000008894677223 */ /* 0x000fe400000100ab */
[----:B------:R-:W-:Y:S01]  /*8eb0*/  FFMA.FTZ R145, R145, R158, -R193 ;  /* 0x0000009e91917223 */ /* 0x000fe200000108c1 */
[----:B------:R-:W-:Y:S01]  /*8ec0*/  IADD3 R193, R102, 0x320, RZ ;  /* 0x0000032066c17810 */ /* 0x000fe20007ffe0ff */
[----:B------:R-:W-:Y:S02]  /*8ed0*/  FFMA.FTZ R75, R153, -R73, R178 ;  /* 0x80000049994b7223 */ /* 0x000fe400000100b2 */
[C---:B------:R-:W-:Y:S02]  /*8ee0*/  FMUL.FTZ R136, R78.reuse, R147 ;  /* 0x000000934e887220 */ /* 0x040fe40000410000 */
[----:B------:R-:W-:Y:S02]  /*8ef0*/  FFMA.FTZ R73, R157, -R73, R176 ;  /* 0x800000499d497223 */ /* 0x000fe400000100b0 */
[----:B----4-:R-:W-:-:S02]  /*8f00*/  FMUL.FTZ R146, R78, R143 ;  /* 0x0000008f4e927220 */ /* 0x010fc40000410000 */
[-C--:B------:R-:W-:Y:S02]  /*8f10*/  FMUL.FTZ R158, R69, R92.reuse ;  /* 0x0000005c459e7220 */ /* 0x080fe40000410000 */
[----:B------:R-:W-:Y:S02]  /*8f20*/  FMUL.FTZ R150, R227, R92 ;  /* 0x0000005ce3967220 */ /* 0x000fe40000410000 */
[----:B------:R-:W-:Y:S02]  /*8f30*/  FFMA.FTZ R56, R159, R225, R56 ;  /* 0x000000e19f387223 */ /* 0x000fe40000010038 */
[C---:B------:R-:W-:Y:S02]  /*8f40*/  FFMA.FTZ R159, R103.reuse, R143, R136 ;  /* 0x0000008f679f7223 */ /* 0x040fe40000010088 */
[----:B------:R-:W-:Y:S02]  /*8f50*/  FFMA.FTZ R167, R103, R147, -R146 ;  /* 0x0000009367a77223 */ /* 0x000fe40000010892 */
[----:B------:R-:W-:-:S02]  /*8f60*/  FMUL.FTZ R136, R73, R158 ;  /* 0x0000009e49887220 */ /* 0x000fc40000410000 */
[-C--:B------:R-:W-:Y:S02]  /*8f70*/  FMUL.FTZ R146, R73, R150.reuse ;  /* 0x0000009649927220 */ /* 0x080fe40000410000 */
[----:B------:R-:W-:Y:S02]  /*8f80*/  FADD.FTZ R122, R122, R159 ;  /* 0x0000009f7a7a7221 */ /* 0x000fe40000010000 */
[----:B------:R-:W-:Y:S02]  /*8f90*/  FADD.FTZ R134, R134, R167 ;  /* 0x000000a786867221 */ /* 0x000fe40000010000 */
[C---:B------:R-:W-:Y:S02]  /*8fa0*/  FFMA.FTZ R159, R75.reuse, R150, R136 ;  /* 0x000000964b9f7223 */ /* 0x040fe40000010088 */
[----:B------:R-:W-:Y:S02]  /*8fb0*/  FFMA.FTZ R167, R75, R158, -R146 ;  /* 0x0000009e4ba77223 */ /* 0x000fe40000010892 */
[----:B------:R-:W-:-:S02]  /*8fc0*/  FADD.FTZ R159, R122, R159 ;  /* 0x0000009f7a9f7221 */ /* 0x000fc40000010000 */
[----:B------:R-:W-:Y:S01]  /*8fd0*/  FADD.FTZ R134, R134, R167 ;  /* 0x000000a786867221 */ /* 0x000fe20000010000 */
[C---:B------:R-:W-:Y:S01]  /*8fe0*/  IADD3 R167, R102.reuse, 0xc0, RZ ;  /* 0x000000c066a77810 */ /* 0x040fe20007ffe0ff */
[----:B------:R-:W-:Y:S01]  /*8ff0*/  FADD.FTZ R164, R159, R164 ;  /* 0x000000a49fa47221 */ /* 0x000fe20000010000 */
[----:B------:R-:W-:Y:S01]  /*9000*/  IADD3 R159, R102, 0x100, RZ ;  /* 0x00000100669f7810 */ /* 0x000fe20007ffe0ff */
[----:B------:R-:W-:Y:S01]  /*9010*/  FADD.FTZ R136, R134, R169 ;  /* 0x000000a986887221 */ /* 0x000fe20000010000 */
[----:B------:R-:W-:Y:S01]  /*9020*/  IADD3 R169, R102, 0xa0, RZ ;  /* 0x000000a066a97810 */ /* 0x000fe20007ffe0ff */
[----:B------:R-:W-:Y:S01]  /*9030*/  FADD.FTZ R164, R164, R87 ;  /* 0x00000057a4a47221 */ /* 0x000fe20000010000 */
[----:B------:R-:W-:Y:S01]  /*9040*/  IADD3 R87, R102, 0xe0, RZ ;  /* 0x000000e066577810 */ /* 0x000fe20007ffe0ff */
[----:B------:R-:W-:Y:S01]  /*9050*/  FADD.FTZ R117, R136, R117 ;  /* 0x0000007588757221 */ /* 0x000fe20000010000 */
[-C--:B------:R-:W-:Y:S01]  /*9060*/  LEA.HI.SX32 R169, R169, R102.reuse, 0x1b ;  /* 0x00000066a9a97211 */ /* 0x080fe200078fdaff */
[----:B------:R-:W-:Y:S01]  /*9070*/  FMUL.FTZ R122, R144, R143 ;  /* 0x0000008f907a7220 */ /* 0x000fe20000410000 */
[----:B------:R-:W-:Y:S01]  /*9080*/  IADD3 R143, R102, 0x1c0, RZ ;  /* 0x000001c0668f7810 */ /* 0x000fe20007ffe0ff */
[----:B------:R-:W-:Y:S01]  /*9090*/  FADD.FTZ R133, R164, R133 ;  /* 0x00000085a4857221 */ /* 0x000fe20000010000 */
[-C--:B------:R-:W-:Y:S01]  /*90a0*/  LEA.HI.SX32 R167, R167, R102.reuse, 0x1b ;  /* 0x00000066a7a77211 */ /* 0x080fe200078fdaff */
[----:B------:R-:W-:Y:S01]  /*90b0*/  FADD.FTZ R117, R117, R132 ;  /* 0x0000008475757221 */ /* 0x000fe20000010000 */
[----:B------:R3:W-:Y:S01]  /*90c0*/  STS [R77.X4+0x10a0], R122 ;  /* 0x0010a07a4d007388 */ /* 0x0007e20000004800 */
[----:B------:R-:W-:Y:S01]  /*90d0*/  FADD.FTZ R133, R133, R86 ;  /* 0x0000005685857221 */ /* 0x000fe20000010000 */
[----:B------:R-:W-:Y:S01]  /*90e0*/  LEA.HI.SX32 R164, R87, R102, 0x1b ;  /* 0x0000006657a47211 */ /* 0x000fe200078fdaff */
[----:B------:R-:W-:Y:S01]  /*90f0*/  FMUL.FTZ R150, R155, R150 ;  /* 0x000000969b967220 */ /* 0x000fe20000410000 */
[-C--:B------:R-:W-:Y:S01]  /*9100*/  LEA.HI.SX32 R159, R159, R102.reuse, 0x1b ;  /* 0x000000669f9f7211 */ /* 0x080fe200078fdaff */
[----:B------:R-:W-:Y:S01]  /*9110*/  FADD.FTZ R133, R133, R84 ;  /* 0x0000005485857221 */ /* 0x000fe20000010000 */
[----:B------:R-:W-:Y:S01]  /*9120*/  LEA.HI.SX32 R143, R143, R102, 0x1b ;  /* 0x000000668f8f7211 */ /* 0x000fe200078fdaff */
[----:B------:R-:W-:Y:S01]  /*9130*/  FMUL.FTZ R158, R155, R158 ;  /* 0x0000009e9b9e7220 */ /* 0x000fe20000410000 */
[----:B------:R-:W-:Y:S01]  /*9140*/  STS [R77.X4+0x10a8], R150 ;  /* 0x0010a8964d007388 */ /* 0x000fe20000004800 */
[----:B------:R-:W-:Y:S01]  /*9150*/  FADD.FTZ R74, R133, R74 ;  /* 0x0000004a854a7221 */ /* 0x000fe20000010000 */
[----:B------:R-:W-:Y:S01]  /*9160*/  IADD3 R133, R102, 0x280, RZ ;  /* 0x0000028066857810 */ /* 0x000fe20007ffe0ff */
[----:B---3--:R-:W-:Y:S01]  /*9170*/  FADD.FTZ R122, R117, R72 ;  /* 0x00000048757a7221 */ /* 0x008fe20000010000 */
[----:B------:R-:W-:Y:S01]  /*9180*/  STS [R77.X4+0x10ac], R158 ;  /* 0x0010ac9e4d007388 */ /* 0x000fe20000004800 */
[----:B------:R-:W-:Y:S01]  /*9190*/  FADD.FTZ R81, R74, R81 ;  /* 0x000000514a517221 */ /* 0x000fe20000010000 */
[----:B------:R-:W-:Y:S01]  /*91a0*/  IADD3 R117, R102, 0x120, RZ ;  /* 0x0000012066757810 */ /* 0x000fe20007ffe0ff */
[----:B------:R-:W-:Y:S01]  /*91b0*/  FADD.FTZ R85, R122, R85 ;  /* 0x000000557a557221 */ /* 0x000fe20000010000 */
[----:B------:R-:W-:Y:S01]  /*91c0*/  LEA.HI.SX32 R133, R133, R102, 0x1b ;  /* 0x0000006685857211 */ /* 0x000fe200078fdaff */
[----:B------:R-:W-:Y:S01]  /*91d0*/  FMUL.FTZ R134, R144, R147 ;  /* 0x0000009390867220 */ /* 0x000fe20000410000 */
[C---:B------:R-:W-:Y:S01]  /*91e0*/  IADD3 R147, R102.reuse, 0x160, RZ ;  /* 0x0000016066937810 */ /* 0x040fe20007ffe0ff */
[----:B------:R-:W-:Y:S01]  /*91f0*/  FADD.FTZ R80, R85, R80 ;  /* 0x0000005055507221 */ /* 0x000fe20000010000 */
[----:B------:R-:W-:Y:S01]  /*9200*/  IADD3 R85, R102, 0x80, RZ ;  /* 0x0000008066557810 */ /* 0x000fe20007ffe0ff */
[C---:B------:R-:W-:Y:S01]  /*9210*/  FMUL.FTZ R124, R149.reuse, R124 ;  /* 0x0000007c957c7220 */ /* 0x040fe20000410000 */
[----:B------:R-:W-:Y:S01]  /*9220*/  STS [R77.X4+0x10a4], R134 ;  /* 0x0010a4864d007388 */ /* 0x000fe20000004800 */
[----:B------:R-:W-:Y:S01]  /*9230*/  FADD.FTZ R74, R80, R83 ;  /* 0x00000053504a7221 */ /* 0x000fe20000010000 */
        /* <DEDUP_REMOVED lines=14> */
[----:B------:R-:W-:Y:S01]  /*9320*/  STS [R77.X4+0x1094], R86 ;  /* 0x001094564d007388 */ /* 0x000fe20000004800 */
[----:B------:R-:W-:Y:S01]  /*9330*/  FADD.FTZ R206, R81, R206 ;  /* 0x000000ce51ce7221 */ /* 0x000fe20000010000 */
[C---:B------:R-:W-:Y:S01]  /*9340*/  IADD3 R119, R102.reuse, 0x140, RZ ;  /* 0x0000014066777810 */ /* 0x040fe20007ffe0ff */
[----:B------:R-:W-:Y:S01]  /*9350*/  FADD.FTZ R46, R189, R46 ;  /* 0x0000002ebd2e7221 */ /* 0x000fe20000010000 */
        /* <DEDUP_REMOVED lines=13> */
[C---:B------:R-:W-:Y:S01]  /*9430*/  IADD3 R141, R102.reuse, 0x1e0, RZ ;  /* 0x000001e0668d7810 */ /* 0x040fe20007ffe0ff */
[----:B------:R-:W-:Y:S01]  /*9440*/  FMUL.FTZ R154, R15, R154 ;  /* 0x0000009a0f9a7220 */ /* 0x000fe20000410000 */
[C---:B------:R-:W-:Y:S01]  /*9450*/  IADD3 R139, R102.reuse, 0x220, RZ ;  /* 0x00000220668b7810 */ /* 0x040fe20007ffe0ff */
[----:B------:R-:W-:Y:S01]  /*9460*/  BAR.SYNC.DEFER_BLOCKING 0x0 ;  /* 0x0000000000007b1d */ /* 0x000fe20000010000 */
[----:B------:R-:W-:Y:S01]  /*9470*/  IADD3 R189, R102, 0x2e0, RZ ;  /* 0x000002e066bd7810 */ /* 0x000fe20007ffe0ff */
[----:B------:R-:W-:Y:S01]  /*9480*/  FADD.FTZ R43, R184, R43 ;  /* 0x0000002bb82b7221 */ /* 0x000fe20000010000 */
[----:B------:R-:W-:Y:S01]  /*9490*/  IADD3 R199, R102, 0x340, RZ ;  /* 0x0000034066c77810 */ /* 0x000fe20007ffe0ff */
[----:B------:R-:W-:Y:S01]  /*94a0*/  FADD.FTZ R47, R194, R47 ;  /* 0x0000002fc22f7221 */ /* 0x000fe20000010000 */
[-C--:B------:R-:W-:Y:S01]  /*94b0*/  LEA.HI.SX32 R158, R117, R102.reuse, 0x1b ;  /* 0x00000066759e7211 */ /* 0x080fe200078fdaff */
[C---:B---3--:R-:W-:Y:S01]  /*94c0*/  FFMA.FTZ R84, -R16.reuse, R131, -RZ ;  /* 0x0000008310547223 */ /* 0x048fe200000109ff */
[-C--:B------:R-:W-:Y:S01]  /*94d0*/  LEA.HI.SX32 R150, R119, R102.reuse, 0x1b ;  /* 0x0000006677967211 */ /* 0x080fe200078fdaff */
[----:B------:R-:W-:Y:S01]  /*94e0*/  FMUL.FTZ R218, R16, R79 ;  /* 0x0000004f10da7220 */ /* 0x000fe20000410000 */
[----:B------:R-:W-:Y:S01]  /*94f0*/  LEA.HI.SX32 R146, R121, R102, 0x1b ;  /* 0x0000006679927211 */ /* 0x000fe200078fdaff */
[----:B------:R-:W-:Y:S01]  /*9500*/  FFMA.FTZ R156, -R15, R156, -RZ ;  /* 0x0000009c0f9c7223 */ /* 0x000fe200000109ff */
[-C--:B------:R-:W-:Y:S01]  /*9510*/  LEA.HI.SX32 R136, R123, R102.reuse, 0x1b ;  /* 0x000000667b887211 */ /* 0x080fe200078fdaff */
[----:B------:R-:W-:Y:S01]  /*9520*/  FFMA.FTZ R86, -R14, R163, -RZ ;  /* 0x000000a30e567223 */ /* 0x000fe200000109ff */
[----:B------:R-:W-:Y:S01]  /*9530*/  LEA.HI.SX32 R134, R125, R102, 0x1b ;  /* 0x000000667d867211 */ /* 0x000fe200078fdaff */
[----:B------:R-:W-:Y:S01]  /*9540*/  FMUL.FTZ R166, R13, R166 ;  /* 0x000000a60da67220 */ /* 0x000fe20000410000 */
[-C--:B------:R-:W-:Y:S01]  /*9550*/  LEA.HI.SX32 R80, R102, R102.reuse, 0x1b ;  /* 0x0000006666507211 */ /* 0x080fe200078fdaff */
[----:B------:R-:W-:Y:S01]  /*9560*/  FMUL.FTZ R220, R14, R161 ;  /* 0x000000a10edc7220 */ /* 0x000fe20000410000 */
[----:B------:R-:W-:Y:S01]  /*9570*/  LEA.HI.SX32 R175, R175, R102, 0x1b ;  /* 0x00000066afaf7211 */ /* 0x000fe200078fdaff */
[----:B------:R-:W-:Y:S01]  /*9580*/  FFMA.FTZ R168, -R13, R168, -RZ ;  /* 0x000000a80da87223 */ /* 0x000fe200000109ff */
[----:B------:R-:W-:Y:S01]  /*9590*/  LEA.HI.SX32 R174, R81, R102, 0x1b ;  /* 0x0000006651ae7211 */ /* 0x000fe200078fdaff */
[----:B------:R-:W-:Y:S01]  /*95a0*/  FMUL.FTZ R178, R11, R178 ;  /* 0x000000b20bb27220 */ /* 0x000fe20000410000 */
[----:B------:R-:W-:Y:S01]  /*95b0*/  LEA.HI.SX32 R172, R83, R102, 0x1b ;  /* 0x0000006653ac7211 */ /* 0x000fe200078fdaff */
[----:B------:R-:W-:Y:S01]  /*95c0*/  FFMA.FTZ R176, -R11, R176, -RZ ;  /* 0x000000b00bb07223 */ /* 0x000fe200000109ff */
[-C--:B------:R-:W-:Y:S01]  /*95d0*/  LEA.HI.SX32 R170, R85, R102.reuse, 0x1b ;  /* 0x0000006655aa7211 */ /* 0x080fe200078fdaff */
[----:B------:R-:W3:Y:S01]  /*95e0*/  LDS R216, [R80.X4+0x1080] ;  /* 0x0010800050d87984 */ /* 0x000ee20000004800 */
[----:B------:R-:W-:Y:S01]  /*95f0*/  LEA.HI.SX32 R147, R147, R102, 0x1b ;  /* 0x0000006693937211 */ /* 0x000fe200078fdaff */
[----:B------:R-:W-:Y:S01]  /*9600*/  FMUL.FTZ R192, R9, R192 ;  /* 0x000000c009c07220 */ /* 0x000fe20000410000 */
[-C--:B------:R-:W-:Y:S01]  /*9610*/  LEA.HI.SX32 R145, R145, R102.reuse, 0x1b ;  /* 0x0000006691917211 */ /* 0x080fe200078fdaff */
[----:B------:R-:W4:Y:S01]  /*9620*/  LDS R79, [R175.X4+0x1100] ;  /* 0x00110000af4f7984 */ /* 0x000f220000004800 */
[----:B------:R-:W-:Y:S01]  /*9630*/  LEA.HI.SX32 R141, R141, R102, 0x1b ;  /* 0x000000668d8d7211 */ /* 0x000fe200078fdaff */
[----:B------:R-:W-:Y:S01]  /*9640*/  FFMA.FTZ R190, -R9, R190, -RZ ;  /* 0x000000be09be7223 */ /* 0x000fe200000109ff */
[-C--:B------:R-:W-:Y:S01]  /*9650*/  LEA.HI.SX32 R139, R139, R102.reuse, 0x1b ;  /* 0x000000668b8b7211 */ /* 0x080fe200078fdaff */
[----:B------:R-:W2:Y:S01]  /*9660*/  LDS R131, [R174.X4+0x1180] ;  /* 0x00118000ae837984 */ /* 0x000ea20000004800 */
[----:B------:R-:W-:Y:S01]  /*9670*/  LEA.HI.SX32 R132, R177, R102, 0x1b ;  /* 0x00000066b1847211 */ /* 0x000fe200078fdaff */
[----:B------:R-:W-:Y:S01]  /*9680*/  FMUL.FTZ R186, R7, R186 ;  /* 0x000000ba07ba7220 */ /* 0x000fe20000410000 */
[-C--:B------:R-:W-:Y:S01]  /*9690*/  LEA.HI.SX32 R130, R179, R102.reuse, 0x1b ;  /* 0x00000066b3827211 */ /* 0x080fe200078fdaff */
[----:B------:R-:W1:Y:S01]  /*96a0*/  LDS R177, [R172.X4+0x1200] ;  /* 0x00120000acb17984 */ /* 0x000e620000004800 */
        /* <DEDUP_REMOVED lines=18> */
[----:B------:R-:W-:Y:S01]  /*97d0*/  MOV R81, UR34 ;  /* 0x0000002200517c02 */ /* 0x000fe20008000f00 */
[----:B------:R-:W0:Y:S01]  /*97e0*/  LDS R199, [R159.X4+0x1480] ;  /* 0x001480009fc77984 */ /* 0x000e220000004800 */
[----:B------:R-:W-:-:S02]  /*97f0*/  FMUL.FTZ R214, R0, R214 ;  /* 0x000000d600d67220 */ /* 0x000fc40000410000 */
[----:B------:R-:W-:Y:S01]  /*9800*/  FFMA.FTZ R82, -R0, R82, -RZ ;  /* 0x0000005200527223 */ /* 0x000fe200000109ff */
[----:B------:R-:W0:Y:S01]  /*9810*/  LDS R201, [R158.X4+0x1500] ;  /* 0x001500009ec97984 */ /* 0x000e220000004800 */
[----:B------:R-:W-:Y:S02]  /*9820*/  FMUL.FTZ R163, R162, R70 ;  /* 0x00000046a2a37220 */ /* 0x000fe40000410000 */
        /* <DEDUP_REMOVED lines=32> */
[----:B--2---:R-:W-:Y:S01]  /*9a30*/  FMUL.FTZ R156, R10, R185 ;  /* 0x000000b90a9c7220 */ /* 0x004fe20000410000 */
[----:B------:R2:W-:Y:S01]  /*9a40*/  STS [R77.X4+0x2118], R166 ;  /* 0x002118a64d007388 */ /* 0x0005e20000004800 */
[----:B------:R-:W-:Y:S02]  /*9a50*/  FFMA.FTZ R173, R232, UR39, R173 ;  /* 0x00000027e8ad7c23 */ /* 0x000fe400080100ad */
[----:B-----5:R-:W-:Y:S01]  /*9a60*/  FFMA.FTZ R86, -R8, R183, -RZ ;  /* 0x000000b708567223 */ /* 0x020fe200000109ff */
[----:B------:R5:W-:Y:S01]  /*9a70*/  STS [R77.X4+0x2124], R84 ;  /* 0x002124544d007388 */ /* 0x000be20000004800 */
[----:B-1----:R-:W-:-:S03]  /*9a80*/  FMUL.FTZ R154, R6, R195 ;  /* 0x000000c3069a7220 */ /* 0x002fc60000410000 */
[----:B------:R1:W-:Y:S01]  /*9a90*/  STS [R77.X4+0x2100], R218 ;  /* 0x002100da4d007388 */ /* 0x0003e20000004800 */
[----:B--2---:R-:W-:-:S03]  /*9aa0*/  FMUL.FTZ R166, R8, R181 ;  /* 0x000000b508a67220 */ /* 0x004fc60000410000 */
[----:B------:R2:W-:Y:S01]  /*9ab0*/  STS [R77.X4+0x2150], R154 ;  /* 0x0021509a4d007388 */ /* 0x0005e20000004800 */
[----:B------:R-:W-:Y:S02]  /*9ac0*/  FMUL.FTZ R181, R68, UR40 ;  /* 0x0000002844b57c20 */ /* 0x000fe40008410000 */
[----:B-----5:R-:W-:Y:S01]  /*9ad0*/  FFMA.FTZ R84, -R6, R197, -RZ ;  /* 0x000000c506547223 */ /* 0x020fe200000109ff */
[----:B------:R5:W-:Y:S01]  /*9ae0*/  STS [R77.X4+0x2130], R156 ;  /* 0x0021309c4d007388 */ /* 0x000be20000004800 */
[----:B------:R-:W-:Y:S02]  /*9af0*/  FFMA.FTZ R181, R228, UR39, -R181 ;  /* 0x00000027e4b57c23 */ /* 0x000fe400080108b5 */
[----:B-1----:R-:W-:Y:S01]  /*9b00*/  FMUL.FTZ R218, R12, R171 ;  /* 0x000000ab0cda7220 */ /* 0x002fe20000410000 */
[----:B------:R1:W-:Y:S01]  /*9b10*/  STS [R77.X4+0x2140], R166 ;  /* 0x002140a64d007388 */ /* 0x0003e20000004800 */
[----:B------:R-:W-:Y:S01]  /*9b20*/  FMUL.FTZ R171, R226, UR40 ;  /* 0x00000028e2ab7c20 */ /* 0x000fe20008410000 */
[----:B--2---:R-:W-:Y:S01]  /*9b30*/  LEA R154, R81, -R102, 0x1 ;  /* 0x80000066519a7211 */ /* 0x004fe200078e08ff */
[C---:B------:R-:W-:Y:S01]  /*9b40*/  FMUL.FTZ R81, R70.reuse, UR40 ;  /* 0x0000002846517c20 */ /* 0x040fe20008410000 */
[----:B------:R2:W-:Y:S01]  /*9b50*/  STS [R77.X4+0x2144], R86 ;  /* 0x002144564d007388 */ /* 0x0005e20000004800 */
[----:B------:R-:W-:Y:S01]  /*9b60*/  FFMA.FTZ R171, R70, UR39, -R171 ;  /* 0x0000002746ab7c23 */ /* 0x000fe200080108ab */
[----:B------:R-:W-:Y:S01]  /*9b70*/  ISETP.GE.AND P0, PT, R154, 0x1, PT ;  /* 0x000000019a00780c */ /* 0x000fe20003f06270 */
[----:B-----5:R-:W-:Y:S01]  /*9b80*/  FMUL.FTZ R156, R4, R205 ;  /* 0x000000cd049c7220 */ /* 0x020fe20000410000 */
[----:B------:R5:W-:Y:S01]  /*9b90*/  STS [R77.X4+0x2154], R84 ;  /* 0x002154544d007388 */ /* 0x000be20000004800 */
[----:B------:R-:W-:-:S02]  /*9ba0*/  FMUL.FTZ R70, R234, UR40 ;  /* 0x00000028ea467c20 */ /* 0x000fc40008410000 */
[----:B-1----:R-:W-:Y:S01]  /*9bb0*/  FMUL.FTZ R166, R2, R211 ;  /* 0x000000d302a67220 */ /* 0x002fe20000410000 */
[----:B------:R-:W-:Y:S01]  /*9bc0*/  STS [R77.X4+0x2110], R220 ;  /* 0x002110dc4d007388 */ /* 0x000fe20000004800 */
[----:B------:R-:W-:Y:S02]  /*9bd0*/  FFMA.FTZ R161, R233, UR39, R70 ;  /* 0x00000027e9a17c23 */ /* 0x000fe40008010046 */
[----:B--2---:R-:W-:Y:S01]  /*9be0*/  FFMA.FTZ R86, -R4, R207, -RZ ;  /* 0x000000cf04567223 */ /* 0x004fe200000109ff */
[----:B------:R1:W-:Y:S01]  /*9bf0*/  STS [R77.X4+0x211c], R168 ;  /* 0x00211ca84d007388 */ /* 0x0003e20000004800 */
[----:B-----5:R-:W-:-:S03]  /*9c00*/  FFMA.FTZ R84, -R2, R213, -RZ ;  /* 0x000000d502547223 */ /* 0x020fc600000109ff */
[----:B------:R-:W-:Y:S04]  /*9c10*/  STS [R77.X4+0x2120], R218 ;  /* 0x002120da4d007388 */ /* 0x000fe80000004800 */
[----:B------:R2:W-:Y:S01]  /*9c20*/  STS [R77.X4+0x2128], R178 ;  /* 0x002128b24d007388 */ /* 0x0005e20000004800 */
[----:B-1----:R-:W-:-:S03]  /*9c30*/  FMUL.FTZ R168, R230, UR40 ;  /* 0x00000028e6a87c20 */ /* 0x002fc60008410000 */
[----:B------:R1:W-:Y:S01]  /*9c40*/  STS [R77.X4+0x212c], R176 ;  /* 0x00212cb04d007388 */ /* 0x0003e20000004800 */
[----:B------:R-:W-:-:S03]  /*9c50*/  FFMA.FTZ R168, R229, UR39, -R168 ;  /* 0x00000027e5a87c23 */ /* 0x000fc600080108a8 */
[----:B------:R-:W-:Y:S01]  /*9c60*/  STS [R77.X4+0x2138], R192 ;  /* 0x002138c04d007388 */ /* 0x000fe20000004800 */
[----:B--2---:R-:W-:-:S03]  /*9c70*/  FFMA.FTZ R178, R226, UR39, R81 ;  /* 0x00000027e2b27c23 */ /* 0x004fc60008010051 */
[----:B------:R-:W-:Y:S01]  /*9c80*/  STS [R77.X4+0x213c], R190 ;  /* 0x00213cbe4d007388 */ /* 0x000fe20000004800 */
[----:B------:R-:W-:-:S03]  /*9c90*/  FMUL.FTZ R81, R228, UR40 ;  /* 0x00000028e4517c20 */ /* 0x000fc60008410000 */
[----:B------:R2:W-:Y:S01]  /*9ca0*/  STS [R77.X4+0x2148], R186 ;  /* 0x002148ba4d007388 */ /* 0x0005e20000004800 */
[----:B-1----:R-:W-:Y:S02]  /*9cb0*/  FFMA.FTZ R176, R68, UR39, R81 ;  /* 0x0000002744b07c23 */ /* 0x002fe40008010051 */
[----:B------:R-:W-:Y:S01]  /*9cc0*/  FMUL.FTZ R81, R233, UR40 ;  /* 0x00000028e9517c20 */ /* 0x000fe20008410000 */
[----:B------:R1:W-:Y:S04]  /*9cd0*/  STS [R77.X4+0x214c], R188 ;  /* 0x00214cbc4d007388 */ /* 0x0003e80000004800 */
[----:B------:R-:W-:Y:S01]  /*9ce0*/  STS [R77.X4+0x2158], R202 ;  /* 0x002158ca4d007388 */ /* 0x000fe20000004800 */
[----:B--2---:R-:W-:-:S03]  /*9cf0*/  FMUL.FTZ R186, R227, UR40 ;  /* 0x00000028e3ba7c20 */ /* 0x004fc60008410000 */
[----:B------:R-:W-:Y:S01]  /*9d00*/  STS [R77.X4+0x215c], R204 ;  /* 0x00215ccc4d007388 */ /* 0x000fe20000004800 */
[----:B-1----:R-:W-:-:S03]  /*9d10*/  FMUL.FTZ R188, R69, UR40 ;  /* 0x0000002845bc7c20 */ /* 0x002fc60008410000 */
[----:B------:R1:W-:Y:S01]  /*9d20*/  STS [R77.X4+0x2160], R156 ;  /* 0x0021609c4d007388 */ /* 0x0003e20000004800 */
[----:B------:R-:W-:Y:S02]  /*9d30*/  FFMA.FTZ R186, R69, UR39, -R186 ;  /* 0x0000002745ba7c23 */ /* 0x000fe400080108ba */
[----:B------:R-:W-:Y:S01]  /*9d40*/  FFMA.FTZ R188, R227, UR39, R188 ;  /* 0x00000027e3bc7c23 */ /* 0x000fe200080100bc */
[----:B------:R-:W-:Y:S04]  /*9d50*/  STS [R77.X4+0x2164], R86 ;  /* 0x002164564d007388 */ /* 0x000fe80000004800 */
[----:B------:R-:W-:Y:S01]  /*9d60*/  STS [R77.X4+0x2168], R208 ;  /* 0x002168d04d007388 */ /* 0x000fe20000004800 */
[----:B-1----:R-:W-:-:S03]  /*9d70*/  FFMA.FTZ R156, R234, UR39, -R81 ;  /* 0x00000027ea9c7c23 */ /* 0x002fc60008010851 */
        /* <DEDUP_REMOVED lines=8> */
[----:B------:R-:W-:-:S04]  /*9e00*/  FMUL.FTZ R77, R235, UR40 ;  /* 0x00000028eb4d7c20 */ /* 0x000fc80008410000 */
[----:B------:R-:W-:Y:S02]  /*9e10*/  FFMA.FTZ R70, R236, UR39, -R77 ;  /* 0x00000027ec467c23 */ /* 0x000fe4000801084d */
[----:B------:R-:W-:Y:S01]  /*9e20*/  FFMA.FTZ R77, R235, UR39, R82 ;  /* 0x00000027eb4d7c23 */ /* 0x000fe20008010052 */
        /* <DEDUP_REMOVED lines=8> */
[----:B------:R-:W-:Y:S02]  /*9eb0*/  ULDC.64 UR34, c[0x0][0x2a0] ;  /* 0x0000a80000227ab9 */ /* 0x000fe40000000a00 */
        /* <DEDUP_REMOVED lines=46> */
.L_x_10873:
[----:B0--34-:R-:W-:Y:S05]  /*a1a0*/  BSYNC B0 ;  /* 0x0000000000007941 */ /* 0x019fea0003800000 */
.L_x_10872:
        /* <DEDUP_REMOVED lines=65> */
.L_x_10875:
[----:B0-----:R-:W-:Y:S05]  /*a5c0*/  BSYNC B0 ;  /* 0x0000000000007941 */ /* 0x001fea0003800000 */
.L_x_10874:
[----:B------:R0:W1:Y:S01]  /*a5d0*/  LDS R79, [R174.X4+0x2200] ;  /* 0x00220000ae4f7984 */ /* 0x0000620000004800 */
[----:B------:R-:W-:Y:S01]  /*a5e0*/  BSSY B0, `(.L_x_10876) ;  /* 0x0000004000007945 */ /* 0x000fe20003800000 */
[----:B------:R-:W-:Y:S05]  /*a5f0*/  @!P1 BRA `(.L_x_10877) ;  /* 0x0000002000009947 */ /* 0x000fea0003800000 */
[----:B------:R2:W-:Y:S04]  /*a600*/  RED.E.ADD.F32.FTZ.RN.STRONG.GPU [R82.64+-0xf00], R131 ;  /* 0xfff100835200798e */ /* 0x0005e8000c10e798 */
[----:B-1----:R2:W-:Y:S02]  /*a610*/  RED.E.ADD.F32.FTZ.RN.STRONG.GPU [R80.64+-0xf00], R79 ;  /* 0xfff1004f5000798e */ /* 0x0025e4000c10e798 */
.L_x_10877:
[----:B------:R-:W-:Y:S05]  /*a620*/  BSYNC B0 ;  /* 0x0000000000007941 */ /* 0x000fea0003800000 */
.L_x_10876:
[----:B-12---:R1:W2:Y:S01]  /*a630*/  LDS R79, [R172.X4+0x2280] ;  /* 0x00228000ac4f7984 */ /* 0x0062a20000004800 */
[----:B------:R-:W-:Y:S01]  /*a640*/  BSSY B0, `(.L_x_10878) ;  /* 0x0000004000007945 */ /* 0x000fe20003800000 */
[----:B------:R-:W-:Y:S05]  /*a650*/  @!P2 BRA `(.L_x_10879) ;  /* 0x000000200000a947 */ /* 0x000fea0003800000 */
[----:B------:R3:W-:Y:S04]  /*a660*/  RED.E.ADD.F32.FTZ.RN.STRONG.GPU [R82.64+-0xe80], R177 ;  /* 0xfff180b15200798e */ /* 0x0007e8000c10e798 */
[----:B--2---:R3:W-:Y:S02]  /*a670*/  RED.E.ADD.F32.FTZ.RN.STRONG.GPU [R80.64+-0xe80], R79 ;  /* 0xfff1804f5000798e */ /* 0x0047e4000c10e798 */
.L_x_10879:
[----:B------:R-:W-:Y:S05]  /*a680*/  BSYNC B0 ;  /* 0x0000000000007941 */ /* 0x000fea0003800000 */
.L_x_10878:
        /* <DEDUP_REMOVED lines=12> */
.L_x_10881:
[----:B--2---:R-:W-:Y:S05]  /*a750*/  BSYNC B0 ;  /* 0x0000000000007941 */ /* 0x004fea0003800000 */
.L_x_10880:
[----:B------:R-:W2:Y:S01]  /*a760*/  LDS R169, [R169.X4+0x2380] ;  /* 0x00238000a9a97984 */ /* 0x000ea20000004800 */
[----:B------:R-:W-:Y:S01]  /*a770*/  BSSY B0, `(.L_x_10882) ;  /* 0x0000004000007945 */ /* 0x000fe20003800000 */
[----:B------:R-:W-:Y:S05]  /*a780*/  @!P0 BRA `(.L_x_10883) ;  /* 0x0000002000008947 */ /* 0x000fea0003800000 */
[----:B------:R4:W-:Y:S04]  /*a790*/  RED.E.ADD.F32.FTZ.RN.STRONG.GPU [R82.64+-0xd80], R189 ;  /* 0xfff280bd5200798e */ /* 0x0009e8000c10e798 */
[----:B--2---:R4:W-:Y:S02]  /*a7a0*/  RED.E.ADD.F32.FTZ.RN.STRONG.GPU [R80.64+-0xd80], R169 ;  /* 0xfff280a95000798e */ /* 0x0049e4000c10e798 */
.L_x_10883:
[----:B------:R-:W-:Y:S05]  /*a7b0*/  BSYNC B0 ;  /* 0x0000000000007941 */ /* 0x000fea0003800000 */
.L_x_10882:
[----:B------:R-:W0:Y:S01]  /*a7c0*/  LDS R167, [R167.X4+0x2400] ;  /* 0x00240000a7a77984 */ /* 0x000e220000004800 */
[----:B------:R-:W-:Y:S01]  /*a7d0*/  BSSY B0, `(.L_x_10884) ;  /* 0x0000004000007945 */ /* 0x000fe20003800000 */
[----:B------:R-:W-:Y:S05]  /*a7e0*/  @!P1 BRA `(.L_x_10885) ;  /* 0x0000002000009947 */ /* 0x000fea0003800000 */
[----:B------:R1:W-:Y:S04]  /*a7f0*/  RED.E.ADD.F32.FTZ.RN.STRONG.GPU [R82.64+-0xd00], R191 ;  /* 0xfff300bf5200798e */ /* 0x0003e8000c10e798 */
[----:B0-----:R1:W-:Y:S02]  /*a800*/  RED.E.ADD.F32.FTZ.RN.STRONG.GPU [R80.64+-0xd00], R167 ;  /* 0xfff300a75000798e */ /* 0x0013e4000c10e798 */
.L_x_10885:
[----:B------:R-:W-:Y:S05]  /*a810*/  BSYNC B0 ;  /* 0x0000000000007941 */ /* 0x000fea0003800000 */
.L_x_10884:
[----:B---3--:R3:W1:Y:S01]  /*a820*/  LDS R79, [R164.X4+0x2480] ;  /* 0x00248000a44f7984 */ /* 0x0086620000004800 */
[----:B------:R-:W-:Y:S01]  /*a830*/  BSSY B0, `(.L_x_10886) ;  /* 0x0000004000007945 */ /* 0x000fe20003800000 */
[----:B------:R-:W-:Y:S05]  /*a840*/  @!P2 BRA `(.L_x_10887) ;  /* 0x000000200000a947 */ /* 0x000fea0003800000 */
[----:B------:R3:W-:Y:S04]  /*a850*/  RED.E.ADD.F32.FTZ.RN.STRONG.GPU [R82.64+-0xc80], R193 ;  /* 0xfff380c15200798e */ /* 0x0007e8000c10e798 */
[----:B-1----:R3:W-:Y:S02]  /*a860*/  RED.E.ADD.F32.FTZ.RN.STRONG.GPU [R80.64+-0xc80], R79 ;  /* 0xfff3804f5000798e */ /* 0x0027e4000c10e798 */
.L_x_10887:
[----:B------:R-:W-:Y:S05]  /*a870*/  BSYNC B0 ;  /* 0x0000000000007941 */ /* 0x000fea0003800000 */
.L_x_10886:
[----:B------:R-:W3:Y:S01]  /*a880*/  LDS R159, [R159.X4+0x2500] ;  /* 0x002500009f9f7984 */ /* 0x000ee20000004800 */
[----:B------:R-:W-:Y:S01]  /*a890*/  BSSY B0, `(.L_x_10888) ;  /* 0x0000004000007945 */ /* 0x000fe20003800000 */
[----:B------:R-:W-:Y:S05]  /*a8a0*/  @!P3 BRA `(.L_x_10889) ;  /* 0x000000200000b947 */ /* 0x000fea0003800000 */
[----:B------:R4:W-:Y:S04]  /*a8b0*/  RED.E.ADD.F32.FTZ.RN.STRONG.GPU [R82.64+-0xc00], R199 ;  /* 0xfff400c75200798e */ /* 0x0009e8000c10e798 */
[----:B---3--:R4:W-:Y:S02]  /*a8c0*/  RED.E.ADD.F32.FTZ.RN.STRONG.GPU [R80.64+-0xc00], R159 ;  /* 0xfff4009f5000798e */ /* 0x0089e4000c10e798 */
.L_x_10889:
[----:B------:R-:W-:Y:S05]  /*a8d0*/  BSYNC B0 ;  /* 0x0000000000007941 */ /* 0x000fea0003800000 */
.L_x_10888:
[----:B-1-3--:R1:W3:Y:S01]  /*a8e0*/  LDS R79, [R158.X4+0x2580] ;  /* 0x002580009e4f7984 */ /* 0x00a2e20000004800 */
[----:B------:R-:W-:Y:S01]  /*a8f0*/  BSSY B0, `(.L_x_10890) ;  /* 0x0000004000007945 */ /* 0x000fe20003800000 */
[----:B------:R-:W-:Y:S05]  /*a900*/  @!P4 BRA `(.L_x_10891) ;  /* 0x000000200000c947 */ /* 0x000fea0003800000 */
[----:B------:R1:W-:Y:S04]  /*a910*/  RED.E.ADD.F32.FTZ.RN.STRONG.GPU [R82.64+-0xb80], R201 ;  /* 0xfff480c95200798e */ /* 0x0003e8000c10e798 */
[----:B---3--:R1:W-:Y:S02]  /*a920*/  RED.E.ADD.F32.FTZ.RN.STRONG.GPU [R80.64+-0xb80], R79 ;  /* 0xfff4804f5000798e */ /* 0x0083e4000c10e798 */
.L_x_10891:
[----:B------:R-:W-:Y:S05]  /*a930*/  BSYNC B0 ;  /* 0x0000000000007941 */ /* 0x000fea0003800000 */
.L_x_10890:
[----:B-1-3--:R1:W3:Y:S01]  /*a940*/  LDS R79, [R150.X4+0x2600] ;  /* 0x00260000964f7984 */ /* 0x00a2e20000004800 */
[----:B------:R-:W-:Y:S01]  /*a950*/  BSSY B0, `(.L_x_10892) ;  /* 0x0000004000007945 */ /* 0x000fe20003800000 */
[----:B------:R-:W-:Y:S05]  /*a960*/  @!P5 BRA `(.L_x_10893) ;  /* 0x000000200000d947 */ /* 0x000fea0003800000 */
[----:B------:R1:W-:Y:S04]  /*a970*/  RED.E.ADD.F32.FTZ.RN.STRONG.GPU [R82.64+-0xb00], R203 ;  /* 0xfff500cb5200798e */ /* 0x0003e8000c10e798 */
[----:B---3--:R1:W-:Y:S02]  /*a980*/  RED.E.ADD.F32.FTZ.RN.STRONG.GPU [R80.64+-0xb00], R79 ;  /* 0xfff5004f5000798e */ /* 0x0083e4000c10e798 */
.L_x_10893:
[----:B------:R-:W-:Y:S05]  /*a990*/  BSYNC B0 ;  /* 0x0000000000007941 */ /* 0x000fea0003800000 */
.L_x_10892:
        /* <DEDUP_REMOVED lines=12> */
.L_x_10895:
[----:B------:R-:W-:Y:S05]  /*aa60*/  BSYNC B0 ;  /* 0x0000000000007941 */ /* 0x000fea0003800000 */
.L_x_10894:
[----:B-1-3--:R1:W3:Y:S01]  /*aa70*/  LDS R79, [R146.X4+0x2700] ;  /* 0x00270000924f7984 */ /* 0x00a2e20000004800 */
[----:B------:R-:W-:Y:S01]  /*aa80*/  BSSY B0, `(.L_x_10896) ;  /* 0x0000004000007945 */ /* 0x000fe20003800000 */
[----:B------:R-:W-:Y:S05]  /*aa90*/  @!P0 BRA `(.L_x_10897) ;  /* 0x0000002000008947 */ /* 0x000fea0003800000 */
[----:B------:R1:W-:Y:S04]  /*aaa0*/  RED.E.ADD.F32.FTZ.RN.STRONG.GPU [R82.64+-0xa00], R219 ;  /* 0xfff600db5200798e */ /* 0x0003e8000c10e798 */
[----:B---3--:R1:W-:Y:S02]  /*aab0*/  RED.E.ADD.F32.FTZ.RN.STRONG.GPU [R80.64+-0xa00], R79 ;  /* 0xfff6004f5000798e */ /* 0x0083e4000c10e798 */
.L_x_10897:
[----:B------:R-:W-:Y:S05]  /*aac0*/  BSYNC B0 ;  /* 0x0000000000007941 */ /* 0x000fea0003800000 */
.L_x_10896:
[----:B------:R-:W1:Y:S01]  /*aad0*/  LDS R145, [R145.X4+0x2780] ;  /* 0x0027800091917984 */ /* 0x000e620000004800 */
[----:B------:R-:W-:Y:S01]  /*aae0*/  BSSY B0, `(.L_x_10898) ;  /* 0x0000004000007945 */ /* 0x000fe20003800000 */
[----:B------:R-:W-:Y:S05]  /*aaf0*/  @!P1 BRA `(.L_x_10899) ;  /* 0x0000002000009947 */ /* 0x000fea0003800000 */
[----:B------:R4:W-:Y:S04]  /*ab00*/  RED.E.ADD.F32.FTZ.RN.STRONG.GPU [R82.64+-0x980], R221 ;  /* 0xfff680dd5200798e */ /* 0x0009e8000c10e798 */
[----:B-1----:R4:W-:Y:S02]  /*ab10*/  RED.E.ADD.F32.FTZ.RN.STRONG.GPU [R80.64+-0x980], R145 ;  /* 0xfff680915000798e */ /* 0x0029e4000c10e798 */
.L_x_10899:
[----:B------:R-:W-:Y:S05]  /*ab20*/  BSYNC B0 ;  /* 0x0000000000007941 */ /* 0x000fea0003800000 */
.L_x_10898:
[----:B------:R-:W4:Y:S01]  /*ab30*/  LDS R143, [R143.X4+0x2800] ;  /* 0x002800008f8f7984 */ /* 0x000f220000004800 */
[----:B------:R-:W-:Y:S01]  /*ab40*/  BSSY B0, `(.L_x_10900) ;  /* 0x0000004000007945 */ /* 0x000fe20003800000 */
[----:B------:R-:W-:Y:S05]  /*ab50*/  @!P2 BRA `(.L_x_10901) ;  /* 0x000000200000a947 */ /* 0x000fea0003800000 */
[----:B------:R4:W-:Y:S04]  /*ab60*/  RED.E.ADD.F32.FTZ.RN.STRONG.GPU [R82.64+-0x900], R223 ;  /* 0xfff700df5200798e */ /* 0x0009e8000c10e798 */
[----:B----4-:R4:W-:Y:S02]  /*ab70*/  RED.E.ADD.F32.FTZ.RN.STRONG.GPU [R80.64+-0x900], R143 ;  /* 0xfff7008f5000798e */ /* 0x0109e4000c10e798 */
.L_x_10901:
[----:B------:R-:W-:Y:S05]  /*ab80*/  BSYNC B0 ;  /* 0x0000000000007941 */ /* 0x000fea0003800000 */
.L_x_10900:
[----:B------:R-:W4:Y:S01]  /*ab90*/  LDS R141, [R141.X4+0x2880] ;  /* 0x002880008d8d7984 */ /* 0x000f220000004800 */
[----:B------:R-:W-:Y:S01]  /*aba0*/  BSSY B0, `(.L_x_10902) ;  /* 0x0000004000007945 */ /* 0x000fe20003800000 */
[----:B------:R-:W-:Y:S05]  /*abb0*/  @!P3 BRA `(.L_x_10903) ;  /* 0x000000200000b947 */ /* 0x000fea0003800000 */
[----:B------:R4:W-:Y:S04]  /*abc0*/  RED.E.ADD.F32.FTZ.RN.STRONG.GPU [R82.64+-0x880], R225 ;  /* 0xfff780e15200798e */ /* 0x0009e8000c10e798 */
[----:B----4-:R4:W-:Y:S02]  /*abd0*/  RED.E.ADD.F32.FTZ.RN.STRONG.GPU [R80.64+-0x880], R141 ;  /* 0xfff7808d5000798e */ /* 0x0109e4000c10e798 */
.L_x_10903:
[----:B------:R-:W-:Y:S05]  /*abe0*/  BSYNC B0 ;  /* 0x0000000000007941 */ /* 0x000fea0003800000 */
.L_x_10902:
[----:B------:R-:W4:Y:S01]  /*abf0*/  LDS R215, [R215.X4+0x2900] ;  /* 0x00290000d7d77984 */ /* 0x000f220000004800 */
[----:B------:R-:W-:Y:S01]  /*ac00*/  BSSY B0, `(.L_x_10904) ;  /* 0x0000004000007945 */ /* 0x000fe20003800000 */
[----:B------:R-:W-:Y:S05]  /*ac10*/  @!P4 BRA `(.L_x_10905) ;  /* 0x000000200000c947 */ /* 0x000fea0003800000 */
[----:B------:R4:W-:Y:S04]  /*ac20*/  RED.E.ADD.F32.FTZ.RN.STRONG.GPU [R82.64+-0x800], R237 ;  /* 0xfff800ed5200798e */ /* 0x0009e8000c10e798 */
[----:B----4-:R4:W-:Y:S02]  /*ac30*/  RED.E.ADD.F32.FTZ.RN.STRONG.GPU [R80.64+-0x800], R215 ;  /* 0xfff800d75000798e */ /* 0x0109e4000c10e798 */
.L_x_10905:
[----:B------:R-:W-:Y:S05]  /*ac40*/  BSYNC B0 ;  /* 0x0000000000007941 */ /* 0x000fea0003800000 */
.L_x_10904:
[----:B------:R-:W4:Y:S01]  /*ac50*/  LDS R139, [R139.X4+0x2980] ;  /* 0x002980008b8b7984 */ /* 0x000f220000004800 */
[----:B------:R-:W-:Y:S01]  /*ac60*/  BSSY B0, `(.L_x_10906) ;  /* 0x0000004000007945 */ /* 0x000fe20003800000 */
[----:B------:R-:W-:Y:S05]  /*ac70*/  @!P5 BRA `(.L_x_10907) ;  /* 0x000000200000d947 */ /* 0x000fea0003800000 */
[----:B------:R4:W-:Y:S04]  /*ac80*/  RED.E.ADD.F32.FTZ.RN.STRONG.GPU [R82.64+-0x780], R239 ;  /* 0xfff880ef5200798e */ /* 0x0009e8000c10e798 */
[----:B----4-:R4:W-:Y:S02]  /*ac90*/  RED.E.ADD.F32.FTZ.RN.STRONG.GPU [R80.64+-0x780], R139 ;  /* 0xfff8808b5000798e */ /* 0x0109e4000c10e798 */
.L_x_10907:
[----:B------:R-:W-:Y:S05]  /*aca0*/  BSYNC B0 ;  /* 0x0000000000007941 */ /* 0x000fea0003800000 */
.L_x_10906:
[----:B-1-3--:R1:W3:Y:S01]  /*acb0*/  LDS R79, [R136.X4+0x2a00] ;  /* 0x002a0000884f7984 */ /* 0x00a2e20000004800 */
        /* <DEDUP_REMOVED lines=10> */
[----:B---3--:R1:W-:Y:S02]  /*ad60*/  RED.E.ADD.F32.FTZ.RN.STRONG.GPU [R80.64+-0x700], R79 ;  /* 0xfff9004f5000798e */ /* 0x0083e4000c10e798 */
.L_x_10909:
[----:B-1----:R-:W-:Y:S05]  /*ad70*/  BSYNC B0 ;  /* 0x0000000000007941 */ /* 0x002fea0003800000 */
.L_x_10908:
[----:B---3--:R1:W3:Y:S01]  /*ad80*/  LDS R79, [R134.X4+0x2a80] ;  /* 0x002a8000864f7984 */ /* 0x0082e20000004800 */
[----:B------:R-:W-:Y:S01]  /*ad90*/  BSSY B0, `(.L_x_10910) ;  /* 0x0000004000007945 */ /* 0x000fe20003800000 */
[----:B------:R-:W-:Y:S05]  /*ada0*/  @!P0 BRA `(.L_x_10911) ;  /* 0x0000002000008947 */ /* 0x000fea0003800000 */
[----:B------:R1:W-:Y:S04]  /*adb0*/  RED.E.ADD.F32.FTZ.RN.STRONG.GPU [R82.64+-0x680], R243 ;  /* 0xfff980f35200798e */ /* 0x0003e8000c10e798 */
[----:B---3--:R1:W-:Y:S02]  /*adc0*/  RED.E.ADD.F32.FTZ.RN.STRONG.GPU [R80.64+-0x680], R79 ;  /* 0xfff9804f5000798e */ /* 0x0083e4000c10e798 */
.L_x_10911:
[----:B------:R-:W-:Y:S05]  /*add0*/  BSYNC B0 ;  /* 0x0000000000007941 */ /* 0x000fea0003800000 */
.L_x_10910:
[----:B------:R-:W1:Y:S01]  /*ade0*/  LDS R133, [R133.X4+0x2b00] ;  /* 0x002b000085857984 */ /* 0x000e620000004800 */
[----:B------:R-:W-:Y:S01]  /*adf0*/  BSSY B0, `(.L_x_10912) ;  /* 0x0000004000007945 */ /* 0x000fe20003800000 */
[----:B------:R-:W-:Y:S05]  /*ae00*/  @!P1 BRA `(.L_x_10913) ;  /* 0x0000002000009947 */ /* 0x000fea0003800000 */
[----:B------:R4:W-:Y:S04]  /*ae10*/  RED.E.ADD.F32.FTZ.RN.STRONG.GPU [R82.64+-0x600], R245 ;  /* 0xfffa00f55200798e */ /* 0x0009e8000c10e798 */
[----:B-1----:R4:W-:Y:S02]  /*ae20*/  RED.E.ADD.F32.FTZ.RN.STRONG.GPU [R80.64+-0x600], R133 ;  /* 0xfffa00855000798e */ /* 0x0029e4000c10e798 */
.L_x_10913:
[----:B------:R-:W-:Y:S05]  /*ae30*/  BSYNC B0 ;  /* 0x0000000000007941 */ /* 0x000fea0003800000 */
.L_x_10912:
[----:B-1-3--:R1:W3:Y:S01]  /*ae40*/  LDS R79, [R132.X4+0x2b80] ;  /* 0x002b8000844f7984 */ /* 0x00a2e20000004800 */
[----:B------:R-:W-:Y:S01]  /*ae50*/  BSSY B0, `(.L_x_10914) ;  /* 0x0000004000007945 */ /* 0x000fe20003800000 */
[----:B------:R-:W-:Y:S05]  /*ae60*/  @!P2 BRA `(.L_x_10915) ;  /* 0x000000200000a947 */ /* 0x000fea0003800000 */
[----:B------:R1:W-:Y:S04]  /*ae70*/  RED.E.ADD.F32.FTZ.RN.STRONG.GPU [R82.64+-0x580], R247 ;  /* 0xfffa80f75200798e */ /* 0x0003e8000c10e798 */
[----:B---3--:R1:W-:Y:S02]  /*ae80*/  RED.E.ADD.F32.FTZ.RN.STRONG.GPU [R80.64+-0x580], R79 ;  /* 0xfffa804f5000798e */ /* 0x0083e4000c10e798 */
.L_x_10915:
[----:B------:R-:W-:Y:S05]  /*ae90*/  BSYNC B0 ;  /* 0x0000000000007941 */ /* 0x000fea0003800000 */
.L_x_10914:
[----:B-1-3--:R1:W3:Y:S01]  /*aea0*/  LDS R79, [R130.X4+0x2c00] ;  /* 0x002c0000824f7984 */ /* 0x00a2e20000004800 */
[----:B------:R-:W-:Y:S01]  /*aeb0*/  BSSY B0, `(.L_x_10916) ;  /* 0x0000004000007945 */ /* 0x000fe20003800000 */
[----:B------:R-:W-:Y:S05]  /*aec0*/  @!P3 BRA `(.L_x_10917) ;  /* 0x000000200000b947 */ /* 0x000fea0003800000 */
[----:B------:R1:W-:Y:S04]  /*aed0*/  RED.E.ADD.F32.FTZ.RN.STRONG.GPU [R82.64+-0x500], R249 ;  /* 0xfffb00f95200798e */ /* 0x0003e8000c10e798 */
[----:B---3--:R1:W-:Y:S02]  /*aee0*/  RED.E.ADD.F32.FTZ.RN.STRONG.GPU [R80.64+-0x500], R79 ;  /* 0xfffb004f5000798e */ /* 0x0083e4000c10e798 */
.L_x_10917:
[----:B------:R-:W-:Y:S05]  /*aef0*/  BSYNC B0 ;  /* 0x0000000000007941 */ /* 0x000fea0003800000 */
.L_x_10916:
[----:B------:R-:W1:Y:S01]  /*af00*/  LDS R125, [R125.X4+0x2c80] ;  /* 0x002c80007d7d7984 */ /* 0x000e620000004800 */
[----:B------:R-:W-:Y:S01]  /*af10*/  BSSY B0, `(.L_x_10918) ;  /* 0x0000004000007945 */ /* 0x000fe20003800000 */
[----:B------:R-:W-:Y:S05]  /*af20*/  @!P4 BRA `(.L_x_10919) ;  /* 0x000000200000c947 */ /* 0x000fea0003800000 */
[----:B------:R4:W-:Y:S04]  /*af30*/  RED.E.ADD.F32.FTZ.RN.STRONG.GPU [R82.64+-0x480], R251 ;  /* 0xfffb80fb5200798e */ /* 0x0009e8000c10e798 */
[----:B-1----:R4:W-:Y:S02]  /*af40*/  RED.E.ADD.F32.FTZ.RN.STRONG.GPU [R80.64+-0x480], R125 ;  /* 0xfffb807d5000798e */ /* 0x0029e4000c10e798 */
.L_x_10919:
[----:B------:R-:W-:Y:S05]  /*af50*/  BSYNC B0 ;  /* 0x0000000000007941 */ /* 0x000fea0003800000 */
.L_x_10918:
[----:B-1-3--:R1:W3:Y:S01]  /*af60*/  LDS R79, [R124.X4+0x2d00] ;  /* 0x002d00007c4f7984 */ /* 0x00a2e20000004800 */
[----:B------:R-:W-:Y:S01]  /*af70*/  BSSY B0, `(.L_x_10920) ;  /* 0x0000004000007945 */ /* 0x000fe20003800000 */
[----:B------:R-:W-:Y:S05]  /*af80*/  @!P5 BRA `(.L_x_10921) ;  /* 0x000000200000d947 */ /* 0x000fea0003800000 */
[----:B------:R1:W-:Y:S04]  /*af90*/  RED.E.ADD.F32.FTZ.RN.STRONG.GPU [R82.64+-0x400], R180 ;  /* 0xfffc00b45200798e */ /* 0x0003e8000c10e798 */
[----:B---3--:R1:W-:Y:S02]  /*afa0*/  RED.E.ADD.F32.FTZ.RN.STRONG.GPU [R80.64+-0x400], R79 ;  /* 0xfffc004f5000798e */ /* 0x0083e4000c10e798 */
.L_x_10921:
[----:B------:R-:W-:Y:S05]  /*afb0*/  BSYNC B0 ;  /* 0x0000000000007941 */ /* 0x000fea0003800000 */
.L_x_10920:
        /* <DEDUP_REMOVED lines=12> */
.L_x_10923:
[----:B------:R-:W-:Y:S05]  /*b080*/  BSYNC B0 ;  /* 0x0000000000007941 */ /* 0x000fea0003800000 */
.L_x_10922:
[----:B-1-3--:R1:W3:Y:S01]  /*b090*/  LDS R79, [R122.X4+0x2e00] ;  /* 0x002e00007a4f7984 */ /* 0x00a2e20000004800 */
[----:B------:R-:W-:Y:S01]  /*b0a0*/  BSSY B0, `(.L_x_10924) ;  /* 0x0000004000007945 */ /* 0x000fe20003800000 */
[----:B------:R-:W-:Y:S05]  /*b0b0*/  @!P0 BRA `(.L_x_10925) ;  /* 0x0000002000008947 */ /* 0x000fea0003800000 */
[----:B------:R1:W-:Y:S04]  /*b0c0*/  RED.E.ADD.F32.FTZ.RN.STRONG.GPU [R82.64+-0x300], R184 ;  /* 0xfffd00b85200798e */ /* 0x0003e8000c10e798 */
[----:B---3--:R1:W-:Y:S02]  /*b0d0*/  RED.E.ADD.F32.FTZ.RN.STRONG.GPU [R80.64+-0x300], R79 ;  /* 0xfffd004f5000798e */ /* 0x0083e4000c10e798 */
.L_x_10925:
[----:B------:R-:W-:Y:S05]  /*b0e0*/  BSYNC B0 ;  /* 0x0000000000007941 */ /* 0x000fea0003800000 */
.L_x_10924:
[----:B------:R-:W1:Y:S01]  /*b0f0*/  LDS R121, [R121.X4+0x2e80] ;  /* 0x002e800079797984 */ /* 0x000e620000004800 */
[----:B------:R-:W-:Y:S01]  /*b100*/  BSSY B0, `(.L_x_10926) ;  /* 0x0000004000007945 */ /* 0x000fe20003800000 */
[----:B------:R-:W-:Y:S05]  /*b110*/  @!P1 BRA `(.L_x_10927) ;  /* 0x0000002000009947 */ /* 0x000fea0003800000 */
[----:B------:R4:W-:Y:S04]  /*b120*/  RED.E.ADD.F32.FTZ.RN.STRONG.GPU [R82.64+-0x280], R194 ;  /* 0xfffd80c25200798e */ /* 0x0009e8000c10e798 */
[----:B-1----:R4:W-:Y:S02]  /*b130*/  RED.E.ADD.F32.FTZ.RN.STRONG.GPU [R80.64+-0x280], R121 ;  /* 0xfffd80795000798e */ /* 0x0029e4000c10e798 */
.L_x_10927:
[----:B------:R-:W-:Y:S05]  /*b140*/  BSYNC B0 ;  /* 0x0000000000007941 */ /* 0x000fea0003800000 */
.L_x_10926:
[----:B-1-3--:R1:W3:Y:S01]  /*b150*/  LDS R79, [R120.X4+0x2f00] ;  /* 0x002f0000784f7984 */ /* 0x00a2e20000004800 */
[----:B------:R-:W-:Y:S01]  /*b160*/  BSSY B0, `(.L_x_10928) ;  /* 0x0000004000007945 */ /* 0x000fe20003800000 */
[----:B------:R-:W-:Y:S05]  /*b170*/  @!P2 BRA `(.L_x_10929) ;  /* 0x000000200000a947 */ /* 0x000fea0003800000 */
[----:B------:R1:W-:Y:S04]  /*b180*/  RED.E.ADD.F32.FTZ.RN.STRONG.GPU [R82.64+-0x200], R196 ;  /* 0xfffe00c45200798e */ /* 0x0003e8000c10e798 */
[----:B---3--:R1:W-:Y:S02]  /*b190*/  RED.E.ADD.F32.FTZ.RN.STRONG.GPU [R80.64+-0x200], R79 ;  /* 0xfffe004f5000798e */ /* 0x0083e4000c10e798 */
.L_x_10929:
[----:B------:R-:W-:Y:S05]  /*b1a0*/  BSYNC B0 ;  /* 0x0000000000007941 */ /* 0x000fea0003800000 */
.L_x_10928:
[----:B------:R-:W1:Y:S01]  /*b1b0*/  LDS R119, [R119.X4+0x2f80] ;  /* 0x002f800077777984 */ /* 0x000e620000004800 */
[----:B------:R-:W-:Y:S01]  /*b1c0*/  BSSY B0, `(.L_x_10930) ;  /* 0x0000004000007945 */ /* 0x000fe20003800000 */
[----:B------:R-:W-:Y:S05]  /*b1d0*/  @!P3 BRA `(.L_x_10931) ;  /* 0x000000200000b947 */ /* 0x000fea0003800000 */
[----:B------:R4:W-:Y:S04]  /*b1e0*/  RED.E.ADD.F32.FTZ.RN.STRONG.GPU [R82.64+-0x180], R200 ;  /* 0xfffe80c85200798e */ /* 0x0009e8000c10e798 */
[----:B-1----:R4:W-:Y:S02]  /*b1f0*/  RED.E.ADD.F32.FTZ.RN.STRONG.GPU [R80.64+-0x180], R119 ;  /* 0xfffe80775000798e */ /* 0x0029e4000c10e798 */
.L_x_10931:
[----:B------:R-:W-:Y:S05]  /*b200*/  BSYNC B0 ;  /* 0x0000000000007941 */ /* 0x000fea0003800000 */
.L_x_10930:
[----:B-1-3--:R1:W3:Y:S01]  /*b210*/  LDS R79, [R118.X4+0x3000] ;  /* 0x00300000764f7984 */ /* 0x00a2e20000004800 */
[----:B------:R-:W-:Y:S01]  /*b220*/  BSSY B0, `(.L_x_10932) ;  /* 0x0000004000007945 */ /* 0x000fe20003800000 */
[----:B------:R-:W-:Y:S05]  /*b230*/  @!P4 BRA `(.L_x_10933) ;  /* 0x000000200000c947 */ /* 0x000fea0003800000 */
[----:B------:R1:W-:Y:S04]  /*b240*/  RED.E.ADD.F32.FTZ.RN.STRONG.GPU [R82.64+-0x100], R206 ;  /* 0xffff00ce5200798e */ /* 0x0003e8000c10e798 */
[----:B---3--:R1:W-:Y:S02]  /*b250*/  RED.E.ADD.F32.FTZ.RN.STRONG.GPU [R80.64+-0x100], R79 ;  /* 0xffff004f5000798e */ /* 0x0083e4000c10e798 */
.L_x_10933:
[----:B------:R-:W-:Y:S05]  /*b260*/  BSYNC B0 ;  /* 0x0000000000007941 */ /* 0x000fea0003800000 */
.L_x_10932:
[----:B------:R-:W1:Y:S01]  /*b270*/  LDS R117, [R117.X4+0x3080] ;  /* 0x0030800075757984 */ /* 0x000e620000004800 */
[----:B------:R-:W-:Y:S01]  /*b280*/  BSSY B0, `(.L_x_10934) ;  /* 0x0000004000007945 */ /* 0x000fe20003800000 */
[----:B------:R-:W-:Y:S05]  /*b290*/  @!P5 BRA `(.L_x_10935) ;  /* 0x000000200000d947 */ /* 0x000fea0003800000 */
[----:B------:R4:W-:Y:S04]  /*b2a0*/  RED.E.ADD.F32.FTZ.RN.STRONG.GPU [R82.64+-0x80], R212 ;  /* 0xffff80d45200798e */ /* 0x0009e8000c10e798 */
[----:B-1----:R4:W-:Y:S02]  /*b2b0*/  RED.E.ADD.F32.FTZ.RN.STRONG.GPU [R80.64+-0x80], R117 ;  /* 0xffff80755000798e */ /* 0x0029e4000c10e798 */
.L_x_10935:
[----:B------:R-:W-:Y:S05]  /*b2c0*/  BSYNC B0 ;  /* 0x0000000000007941 */ /* 0x000fea0003800000 */
.L_x_10934:
[----:B------:R-:W5:Y:S01]  /*b2d0*/  SHFL.DOWN PT, R72, R59, 0x1, 0x1f ;  /* 0x08201f003b487f89 */ /* 0x000f6200000e0000 */
[C---:B------:R-:W-:Y:S01]  /*b2e0*/  ISETP.GT.AND P0, PT, R100.reuse, 0x1e, PT ;  /* 0x0000001e6400780c */ /* 0x040fe20003f04270 */
[----:B------:R-:W-:Y:S01]  /*b2f0*/  FFMA.FTZ R217, R217, R76, R58 ;  /* 0x0000004cd9d97223 */ /* 0x000fe2000001003a */
[----:B------:R-:W-:Y:S01]  /*b300*/  ISETP.NE.AND P1, PT, R100, RZ, PT ;  /* 0x000000ff6400720c */ /* 0x000fe20003f25270 */
[----:B------:R-:W4:Y:S01]  /*b310*/  SHFL.DOWN PT, R74, R71, 0x1, 0x1f ;  /* 0x08201f00474a7f89 */ /* 0x000f2200000e0000 */
[----:B------:R-:W-:Y:S01]  /*b320*/  FFMA.FTZ R57, R165, R56, R57 ;  /* 0x00000038a5397223 */ /* 0x000fe20000010039 */
[----:B------:R-:W-:Y:S01]  /*b330*/  ISETP.NE.AND P2, PT, R102, RZ, PT ;  /* 0x000000ff6600720c */ /* 0x000fe20003f45270 */
[----:B------:R-:W-:Y:S01]  /*b340*/  FFMA.FTZ R25, R56, R90, R25 ;  /* 0x0000005a38197223 */ /* 0x000fe20000010019 */
[----:B------:R-:W-:Y:S01]  /*b350*/  BSSY B0, `(.L_x_10936) ;  /* 0x0000058000007945 */ /* 0x000fe20003800000 */
[----:B------:R-:W-:-:S02]  /*b360*/  FADD.FTZ R42, R57, R42 ;  /* 0x0000002a392a7221 */ /* 0x000fc40000010000 */
[----:B------:R-:W-:Y:S02]  /*b370*/  FMUL.FTZ R56, R157, R69 ;  /* 0x000000459d387220 */ /* 0x000fe40000410000 */
[----:B------:R-:W-:Y:S02]  /*b380*/  FMUL.FTZ R186, R73, R186 ;  /* 0x000000ba49ba7220 */ /* 0x000fe40000410000 */
[----:B------:R-:W-:Y:S02]  /*b390*/  FMUL.FTZ R57, R142, R228 ;  /* 0x000000e48e397220 */ /* 0x000fe40000410000 */
[----:B------:R-:W-:Y:S02]  /*b3a0*/  FMUL.FTZ R181, R78, R181 ;  /* 0x000000b54eb57220 */ /* 0x000fe40000410000 */
[----:B------:R-:W-:Y:S02]  /*b3b0*/  FFMA.FTZ R56, R153, R227, R56 ;  /* 0x000000e399387223 */ /* 0x000fe40000010038 */
[----:B------:R-:W-:-:S02]  /*b3c0*/  FFMA.FTZ R186, R75, R188, R186 ;  /* 0x000000bc4bba7223 */ /* 0x000fc400000100ba */
[----:B------:R-:W-:Y:S02]  /*b3d0*/  FFMA.FTZ R57, R148, R68, R57 ;  /* 0x0000004494397223 */ /* 0x000fe40000010039 */
[----:B-----5:R-:W-:Y:S02]  /*b3e0*/  @!P0 FADD.FTZ R59, R59, R72 ;  /* 0x000000483b3b8221 */ /* 0x020fe40000010000 */
[----:B------:R-:W-:Y:S02]  /*b3f0*/  FFMA.FTZ R176, R103, R176, R181 ;  /* 0x000000b067b07223 */ /* 0x000fe400000100b5 */
[----:B----4-:R-:W-:Y:S01]  /*b400*/  @!P0 FADD.FTZ R71, R71, R74 ;  /* 0x0000004a47478221 */ /* 0x010fe20000010000 */
[----:B------:R-:W4:Y:S01]  /*b410*/  SHFL.DOWN PT, R72, R59, 0x2, 0x1f ;  /* 0x08401f003b487f89 */ /* 0x000f2200000e0000 */
        /* <DEDUP_REMOVED lines=30> */
[----:B----4-:R-:W-:Y:S02]  /*b600*/  @!P0 FADD.FTZ R59, R59, R72 ;  /* 0x000000483b3b8221 */ /* 0x010fe40000010000 */
        /* <DEDUP_REMOVED lines=14> */
[----:B------:R-:W-:-:S02]  /*b6f0*/  FADD.FTZ R38, R155, R38 ;  /* 0x000000269b267221 */ /* 0x000fc40000010000 */
[----:B------:R-:W-:Y:S02]  /*b700*/  FFMA.FTZ R29, R230, R94, R29 ;  /* 0x0000005ee61d7223 */ /* 0x000fe4000001001d */
[----:B----4-:R-:W-:Y:S02]  /*b710*/  @!P0 FADD.FTZ R59, R59, R72 ;  /* 0x000000483b3b8221 */ /* 0x010fe40000010000 */
[----:B------:R-:W-:Y:S02]  /*b720*/  FADD.FTZ R37, R176, R37 ;  /* 0x00000025b0257221 */ /* 0x000fe40000010000 */
[----:B-----5:R-:W-:Y:S01]  /*b730*/  @!P0 FADD.FTZ R71, R71, R74 ;  /* 0x0000004a47478221 */ /* 0x020fe20000010000 */
[----:B------:R-:W4:Y:S01]  /*b740*/  SHFL.DOWN PT, R58, R59, 0x10, 0x1f ;  /* 0x0a001f003b3a7f89 */ /* 0x000f2200000e0000 */
[----:B------:R-:W-:Y:S01]  /*b750*/  ISETP.GT.AND P0, PT, R100, 0xf, PT ;  /* 0x0000000f6400780c */ /* 0x000fe20003f04270 */
[----:B------:R-:W-:Y:S02]  /*b760*/  FADD.FTZ R36, R149, R36 ;  /* 0x0000002495247221 */ /* 0x000fe40000010000 */
[----:B------:R-:W5:Y:S01]  /*b770*/  SHFL.DOWN PT, R72, R71, 0x10, 0x1f ;  /* 0x0a001f0047487f89 */ /* 0x000f6200000e0000 */
[----:B------:R-:W-:-:S02]  /*b780*/  FFMA.FTZ R30, R231, R93, R30 ;  /* 0x0000005de71e7223 */ /* 0x000fc4000001001e */
[----:B------:R-:W-:Y:S02]  /*b790*/  FFMA.FTZ R31, R234, R96, R31 ;  /* 0x00000060ea1f7223 */ /* 0x000fe4000001001f */
[----:B------:R-:W-:Y:S02]  /*b7a0*/  FADD.FTZ R35, R162, R35 ;  /* 0x00000023a2237221 */ /* 0x000fe40000010000 */
[----:B------:R-:W-:Y:S02]  /*b7b0*/  FFMA.FTZ R32, R235, R95, R32 ;  /* 0x0000005feb207223 */ /* 0x000fe40000010020 */
[----:B------:R-:W-:Y:S02]  /*b7c0*/  FADD.FTZ R34, R129, R34 ;  /* 0x0000002281227221 */ /* 0x000fe40000010000 */
[----:B------:R-:W-:Y:S02]  /*b7d0*/  FADD.FTZ R33, R70, R33 ;  /* 0x0000002146217221 */ /* 0x000fe40000010000 */
[----:B----4-:R-:W-:-:S02]  /*b7e0*/  @!P0 FADD.FTZ R59, R59, R58 ;  /* 0x0000003a3b3b8221 */ /* 0x010fc40000010000 */
[----:B-----5:R-:W-:-:S03]  /*b7f0*/  @!P0 FADD.FTZ R71, R71, R72 ;  /* 0x0000004847478221 */ /* 0x020fc60000010000 */
[----:B------:R-:W-:Y:S02]  /*b800*/  MOV R56, R59 ;  /* 0x0000003b00387202 */ /* 0x000fe40000000f00 */
[----:B------:R-:W-:-:S05]  /*b810*/  MOV R57, R71 ;  /* 0x0000004700397202 */ /* 0x000fca0000000f00 */
[----:B------:R4:W-:Y:S04]  /*b820*/  @!P1 STS.64 [0x3188], R56 ;  /* 0x00318838ff009388 */ /* 0x0009e80000000a00 */
[----:B------:R-:W-:Y:S06]  /*b830*/  BAR.SYNC.DEFER_BLOCKING 0x0 ;  /* 0x0000000000007b1d */ /* 0x000fec0000010000 */
[----:B------:R-:W-:Y:S05]  /*b840*/  @P2 BRA `(.L_x_10937) ;  /* 0x0000008000002947 */ /* 0x000fea0003800000 */
[----:B----4-:R-:W-:Y:S02]  /*b850*/  ULDC UR34, c[0x0][0x174] ;  /* 0x00005d0000227ab9 */ /* 0x010fe40000000800 */
[----:B------:R-:W-:-:S02]  /*b860*/  UISETP.NE.AND UP0, UPT, UR16, UR34, UPT ;  /* 0x000000221000728c */ /* 0x000fc4000bf05270 */
[----:B------:R-:W-:-:S04]  /*b870*/  USHF.L.U32 UR34, UR7, 0x3, URZ ;  /* 0x0000000307227899 */ /* 0x000fc8000800063f */
[----:B------:R-:W-:-:S13]  /*b880*/  PLOP3.LUT P0, PT, PT, PT, UP0, 0x80, 0x0 ;  /* 0x000000000000781c */ /* 0x000fda0003f0f008 */
[----:B------:R-:W4:Y:S02]  /*b890*/  @P0 LDS.64 R58, [UR34+0x56d0] ;  /* 0x0056d022ff3a0984 */ /* 0x000f240008000a00 */
[----:B----4-:R-:W-:Y:S02]  /*b8a0*/  @P0 FADD.FTZ R57, R57, R59 ;  /* 0x0000003b39390221 */ /* 0x010fe40000010000 */
[----:B------:R-:W-:-:S05]  /*b8b0*/  @P0 FADD.FTZ R56, R56, R58 ;  /* 0x0000003a38380221 */ /* 0x000fca0000010000 */
[----:B------:R4:W-:Y:S02]  /*b8c0*/  STS.64 [UR34+0x56d0], R56 ;  /* 0x0056d038ff007988 */ /* 0x0009e40008000a22 */
.L_x_10937:
[----:B----4-:R-:W-:Y:S05]  /*b8d0*/  BSYNC B0 ;  /* 0x0000000000007941 */ /* 0x010fea0003800000 */
.L_x_10936:
        /* <DEDUP_REMOVED lines=8> */
.L_x_10859:
[----:B------:R-:W-:Y:S01]  /*b960*/  BAR.SYNC.DEFER_BLOCKING 0x0 ;  /* 0x0000000000007b1d */ /* 0x000fe20000010000 */
[----:B------:R-:W-:-:S05]  /*b970*/  MOV R3, 0x10 ;  /* 0x0000001000037802 */ /* 0x000fca0000000f00 */
[----:B------:R-:W-:Y:S01]  /*b980*/  IMAD.WIDE R2, R98, R3, UR32 ;  /* 0x0000002062027e25 */ /* 0x000fe2000f8e0203 */
[----:B------:R-:W-:Y:S02]  /*b990*/  UIADD3 UR7, UR16, -0x1, URZ ;  /* 0xffffffff10077890 */ /* 0x000fe4000fffe03f */
[----:B------:R-:W-:Y:S02]  /*b9a0*/  ULDC.64 UR36, c[0x0][0x2d8] ;  /* 0x0000b60000247ab9 */ /* 0x000fe40000000a00 */
[----:B------:R-:W4:Y:S04]  /*b9b0*/  LDG.E.128 R4, [R2.64] ;  /* 0x0000001802047981 */ /* 0x000f28000c1e1d00 */
[----:B------:R-:W5:Y:S01]  /*b9c0*/  LDG.E.128 R12, [R2.64+0x200] ;  /* 0x00020018020c7981 */ /* 0x000f62000c1e1d00 */
[----:B------:R-:W-:Y:S01]  /*b9d0*/  F2FP.PACK_AB R24, R23, R24 ;  /* 0x000000181718723e */ /* 0x000fe200000000ff */
[----:B------:R-:W-:-:S02]  /*b9e0*/  USHF.L.U32 UR8, UR7, 0x9, URZ ;  /* 0x0000000907087899 */ /* 0x000fc4000800063f */
[----:B------:R-:W-:Y:S02]  /*b9f0*/  UIMAD UR34, UR13, UR36, URZ ;  /* 0x000000240d2272a4 */ /* 0x000fe4000f8e023f */
[----:B------:R-:W-:Y:S02]  /*ba00*/  USHF.R.S32.HI UR9, URZ, 0x1f, UR8 ;  /* 0x0000001f3f097899 */ /* 0x000fe40008011408 */
[----:B------:R-:W-:Y:S02]  /*ba10*/  UIMAD UR38, UR12, UR37, UR34 ;  /* 0x000000250c2672a4 */ /* 0x000fe4000f8e0222 */
[----:B------:R-:W-:Y:S02]  /*ba20*/  UIMAD.WIDE.U32 UR36, UR12, UR36, UR8 ;  /* 0x000000240c2472a5 */ /* 0x000fe4000f8e0008 */
[----:B------:R-:W-:Y:S02]  /*ba30*/  ULDC.64 UR34, c[0x0][0x2e0] ;  /* 0x0000b80000227ab9 */ /* 0x000fe40000000a00 */
[----:B------:R-:W-:-:S02]  /*ba40*/  UIADD3 UR37, UR37, UR38, URZ ;  /* 0x0000002625257290 */ /* 0x000fc4000fffe03f */
[----:B------:R-:W-:Y:S02]  /*ba50*/  UIMAD UR38, UR11, UR34, URZ ;  /* 0x000000220b2672a4 */ /* 0x000fe4000f8e023f */
[----:B------:R-:W-:Y:S02]  /*ba60*/  UIADD3 UR32, UP1, UR32, -0x400, URZ ;  /* 0xfffffc0020207890 */ /* 0x000fe4000ff3e03f */
[----:B------:R-:W-:Y:S02]  /*ba70*/  UIMAD UR38, UR10, UR35, UR38 ;  /* 0x000000230a2672a4 */ /* 0x000fe4000f8e0226 */
[----:B------:R-:W-:Y:S02]  /*ba80*/  UIMAD.WIDE.U32 UR34, UR10, UR34, UR36 ;  /* 0x000000220a2272a5 */ /* 0x000fe4000f8e0024 */
[----:B------:R-:W-:Y:S02]  /*ba90*/  UIADD3 UR21, UP2, UR21, -0x800, URZ ;  /* 0xfffff80015157890 */ /* 0x000fe4000ff5e03f */
[----:B------:R-:W-:-:S02]  /*baa0*/  ULDC.64 UR36, c[0x0][0x330] ;  /* 0x0000cc0000247ab9 */ /* 0x000fc40000000a00 */
[----:B------:R-:W-:Y:S02]  /*bab0*/  UIADD3 UR35, UR35, UR38, URZ ;  /* 0x0000002623237290 */ /* 0x000fe4000fffe03f */
[----:B------:R-:W-:Y:S02]  /*bac0*/  ULEA UR36, UP0, UR34, UR36, 0x1 ;  /* 0x0000002422247291 */ /* 0x000fe4000f80083f */
[----:B------:R-:W-:Y:S02]  /*bad0*/  ULDC.64 UR38, c[0x0][0x2f8] ;  /* 0x0000be0000267ab9 */ /* 0x000fe40000000a00 */
[----:B------:R-:W-:Y:S02]  /*bae0*/  ULEA.HI.X UR37, UR34, UR37, UR35, 0x1, UP0 ;  /* 0x0000002522257291 */ /* 0x000fe400080f0c23 */
[----:B------:R-:W-:Y:S02]  /*baf0*/  UIMAD UR34, UR13, UR38, URZ ;  /* 0x000000260d2272a4 */ /* 0x000fe4000f8e023f */
[----:B------:R-:W-:-:S02]  /*bb00*/  UIADD3 UR23, UP3, UR23, -0x800, URZ ;  /* 0xfffff80017177890 */ /* 0x000fc4000ff7e03f */
[----:B------:R-:W-:Y:S02]  /*bb10*/  UIADD3 UR17, UP4, UR17, -0x400, URZ ;  /* 0xfffffc0011117890 */ /* 0x000fe4000ff9e03f */
[----:B------:R-:W-:Y:S02]  /*bb20*/  UIADD3 UR19, UP5, UR19, -0x400, URZ ;  /* 0xfffffc0013137890 */ /* 0x000fe4000ffbe03f */
[----:B------:R-:W-:Y:S02]  /*bb30*/  UIADD3 UR6, UR6, 0x1, URZ ;  /* 0x0000000106067890 */ /* 0x000fe4000fffe03f */
[----:B------:R-:W-:Y:S02]  /*bb40*/  UIADD3.X UR33, UR33, -0x1, URZ, UP1, !UPT ;  /* 0xffffffff21217890 */ /* 0x000fe40008ffe43f */
[----:B------:R-:W-:Y:S02]  /*bb50*/  UIADD3.X UR22, UR22, -0x1, URZ, UP2, !UPT ;  /* 0xffffffff16167890 */ /* 0x000fe400097fe43f */
[----:B------:R-:W-:-:S02]  /*bb60*/  UIADD3.X UR42, UR42, -0x1, URZ, UP3, !UPT ;  /* 0xffffffff2a2a7890 */ /* 0x000fc40009ffe43f */
[----:B------:R-:W-:Y:S02]  /*bb70*/  UIADD3.X UR18, UR18, -0x1, URZ, UP4, !UPT ;  /* 0xffffffff12127890 */ /* 0x000fe4000a7fe43f */
[----:B------:R-:W-:Y:S01]  /*bb80*/  UIADD3.X UR20, UR20, -0x1, URZ, UP5, !UPT ;  /* 0xffffffff14147890 */ /* 0x000fe2000affe43f */
[----:B----4-:R-:W-:Y:S04]  /*bb90*/  STS.128 [R100.X16], R4 ;  /* 0x0000000464007388 */ /* 0x010fe8000000cc00 */
[----:B-----5:R4:W-:Y:S01]  /*bba0*/  STS.128 [R100.X16+0x200], R12 ;  /* 0x0002000c64007388 */ /* 0x0209e2000000cc00 */
[----:B------:R-:W-:-:S06]  /*bbb0*/  NOP ;  /* 0x0000000000007918 */ /* 0x000fcc0000000000 */
[----:B------:R-:W5:Y:S04]  /*bbc0*/  LDS.128 R8, [R97] ;  /* 0x0000000061087984 */ /* 0x000f680000000c00 */
[----:B------:R-:W3:Y:S01]  /*bbd0*/  LDS.128 R4, [R97+0x10] ;  /* 0x0000100061047984 */ /* 0x000ee20000000c00 */
[----:B----4-:R-:W-:Y:S02]  /*bbe0*/  F2FP.PACK_AB R15, R25, R26 ;  /* 0x0000001a190f723e */ /* 0x010fe400000000ff */
[----:B------:R-:W-:Y:S02]  /*bbf0*/  F2FP.PACK_AB R26, R19, R20 ;  /* 0x00000014131a723e */ /* 0x000fe400000000ff */
[----:B------:R-:W-:Y:S01]  /*bc00*/  F2FP.PACK_AB R25, R21, R22 ;  /* 0x000000161519723e */ /* 0x000fe200000000ff */
[----:B-----5:R-:W-:-:S02]  /*bc10*/  HADD2.F32 R0, -RZ, R8.H0_H0 ;  /* 0x20000008ff007230 */ /* 0x020fc40000004100 */
        /* <DEDUP_REMOVED lines=20> */
[----:B------:R-:W4:Y:S01]  /*bd60*/  @!P2 MUFU.EX2 R0, R0 ;  /* 0x000000000000a308 */ /* 0x000f220000000800 */
[----:B------:R-:W-:-:S07]  /*bd70*/  @!P0 FMUL.FTZ R8, R2, -1.4426950216293334961 ;  /* 0xbfb8aa3b02088820 */ /* 0x000fce0000410000 */
[----:B------:R-:W5:Y:S02]  /*bd80*/  @!P1 MUFU.EX2 R3, R3 ;  /* 0x0000000300039308 */ /* 0x000f640000000800 */
[----:B------:R-:W-:Y:S02]  /*bd90*/  @!P4 FMUL.FTZ R9, R9, -1.4426950216293334961 ;  /* 0xbfb8aa3b0909c820 */ /* 0x000fe40000410000 */
[----:B----4-:R-:W-:-:S04]  /*bda0*/  @!P2 FADD.FTZ R2, R0, 1 ;  /* 0x3f8000000002a421 */ /* 0x010fc80000010000 */
[----:B------:R-:W4:Y:S01]  /*bdb0*/  @!P0 MUFU.EX2 R8, R8 ;  /* 0x0000000800088308 */ /* 0x000f220000000800 */
[--C-:B------:R-:W-:Y:S02]  /*bdc0*/  HADD2.F32 R0, -RZ, R11.reuse.H0_H0 ;  /* 0x2000000bff007230 */ /* 0x100fe40000004100 */
[----:B------:R-:W-:-:S03]  /*bdd0*/  HADD2.F32 R11, -RZ, R11.H1_H1 ;  /* 0x3000000bff0b7230 */ /* 0x000fc60000004100 */
[----:B------:R-:W-:Y:S02]  /*bde0*/  FADD.FTZ R14, R0, UR5 ;  /* 0x00000005000e7e21 */ /* 0x000fe40008010000 */
[----:B------:R-:W2:Y:S01]  /*bdf0*/  @!P2 MUFU.RCP R2, R2 ;  /* 0x000000020002a308 */ /* 0x000ea20000001000 */
[----:B-----5:R-:W-:Y:S02]  /*be00*/  @!P1 FADD.FTZ R3, R3, 1 ;  /* 0x3f80000003039421 */ /* 0x020fe40000010000 */
[----:B------:R-:W-:Y:S01]  /*be10*/  FSETP.GTU.FTZ.AND P3, PT, R14, 20, PT ;  /* 0x41a000000e00780b */ /* 0x000fe20003f7c000 */
[----:B------:R-:W-:Y:S02]  /*be20*/  @!P6 FMUL.FTZ R0, R12, -1.4426950216293334961 ;  /* 0xbfb8aa3b0c00e820 */ /* 0x000fe40000410000 */
[----:B------:R-:W-:Y:S02]  /*be30*/  FADD.FTZ R11, R11, UR5 ;  /* 0x000000050b0b7e21 */ /* 0x000fe40008010000 */
[----:B------:R3:W5:Y:S01]  /*be40*/  @!P1 MUFU.RCP R13, R3 ;  /* 0x00000003000d9308 */ /* 0x0007620000001000 */
[----:B----4-:R-:W-:-:S02]  /*be50*/  @!P0 FADD.FTZ R8, R8, 1 ;  /* 0x3f80000008088421 */ /* 0x010fc40000010000 */
[----:B--2---:R-:W-:Y:S01]  /*be60*/  @!P2 FMUL.FTZ R33, R33, R2 ;  /* 0x000000022121a220 */ /* 0x004fe20000410000 */
[----:B---3--:R-:W-:Y:S01]  /*be70*/  HADD2.F32 R3, -RZ, R4.H0_H0 ;  /* 0x20000004ff037230 */ /* 0x008fe20000004100 */
[----:B------:R-:W-:-:S03]  /*be80*/  @!P5 FMUL.FTZ R2, R10, -1.4426950216293334961 ;  /* 0xbfb8aa3b0a02d820 */ /* 0x000fc60000410000 */
[----:B------:R-:W2:Y:S01]  /*be90*/  @!P0 MUFU.RCP R8, R8 ;  /* 0x0000000800088308 */ /* 0x000ea20000001000 */
[----:B------:R-:W-:Y:S01]  /*bea0*/  HADD2.F32 R4, -RZ, R4.H1_H1 ;  /* 0x30000004ff047230 */ /* 0x000fe20000004100 */
[----:B------:R-:W-:Y:S01]  /*beb0*/  FSETP.GTU.FTZ.AND P2, PT, R11, 20, PT ;  /* 0x41a000000b00780b */ /* 0x000fe20003f5c000 */
[----:B------:R-:W-:Y:S02]  /*bec0*/  FADD.FTZ R10, R3, UR5 ;  /* 0x00000005030a7e21 */ /* 0x000fe40008010000 */
[----:B-----5:R-:W-:Y:S02]  /*bed0*/  @!P1 FMUL.FTZ R34, R34, R13 ;  /* 0x0000000d22229220 */ /* 0x020fe40000410000 */
[----:B------:R-:W-:Y:S01]  /*bee0*/  FADD.FTZ R12, R4, UR5 ;  /* 0x00000005040c7e21 */ /* 0x000fe20008010000 */
[----:B------:R-:W-:Y:S01]  /*bef0*/  FSETP.GTU.FTZ.AND P1, PT, R10, 20, PT ;  /* 0x41a000000a00780b */ /* 0x000fe20003f3c000 */
[----:B------:R-:W3:Y:S01]  /*bf00*/  @!P6 MUFU.EX2 R0, R0 ;  /* 0x000000000000e308 */ /* 0x000ee20000000800 */
[----:B------:R-:W-:-:S05]  /*bf10*/  @!P3 FMUL.FTZ R3, R14, -1.4426950216293334961 ;  /* 0xbfb8aa3b0e03b820 */ /* 0x000fca0000410000 */
[----:B------:R-:W-:Y:S01]  /*bf20*/  @!P2 FMUL.FTZ R4, R11, -1.4426950216293334961 ;  /* 0xbfb8aa3b0b04a820 */ /* 0x000fe20000410000 */
[--C-:B------:R-:W-:Y:S01]  /*bf30*/  HADD2.F32 R11, -RZ, R5.reuse.H0_H0 ;  /* 0x20000005ff0b7230 */ /* 0x100fe20000004100 */
[----:B--2---:R-:W-:Y:S01]  /*bf40*/  @!P0 FMUL.FTZ R35, R35, R8 ;  /* 0x0000000823238220 */ /* 0x004fe20000410000 */
[----:B------:R-:W2:Y:S01]  /*bf50*/  @!P5 MUFU.EX2 R2, R2 ;  /* 0x000000020002d308 */ /* 0x000ea20000000800 */
        /* <DEDUP_REMOVED lines=9> */
[----:B--2---:R-:W-:-:S07]  /*bff0*/  @!P5 FADD.FTZ R2, R2, 1 ;  /* 0x3f8000000202d421 */ /* 0x004fce0000010000 */
[----:B------:R-:W2:Y:S01]  /*c000*/  @!P3 MUFU.EX2 R3, R3 ;  /* 0x000000030003b308 */ /* 0x000ea20000000800 */
[----:B---3--:R-:W-:-:S07]  /*c010*/  @!P4 FADD.FTZ R9, R9, 1 ;  /* 0x3f8000000909c421 */ /* 0x008fce0000010000 */
[----:B------:R3:W5:Y:S01]  /*c020*/  @!P6 MUFU.RCP R12, R0 ;  /* 0x00000000000ce308 */ /* 0x0007620000001000 */
[----:B----4-:R-:W-:-:S07]  /*c030*/  @!P1 FADD.FTZ R8, R8, 1 ;  /* 0x3f80000008089421 */ /* 0x010fce0000010000 */
[----:B------:R-:W4:Y:S01]  /*c040*/  @!P5 MUFU.RCP R13, R2 ;  /* 0x00000002000dd308 */ /* 0x000f220000001000 */
[----:B--2---:R-:W-:Y:S01]  /*c050*/  @!P3 FADD.FTZ R3, R3, 1 ;  /* 0x3f8000000303b421 */ /* 0x004fe20000010000 */
[--C-:B---3--:R-:W-:Y:S02]  /*c060*/  HADD2.F32 R0, -RZ, R6.reuse.H0_H0 ;  /* 0x20000006ff007230 */ /* 0x108fe40000004100 */
[----:B------:R-:W-:-:S04]  /*c070*/  HADD2.F32 R6, -RZ, R6.H1_H1 ;  /* 0x30000006ff067230 */ /* 0x000fc80000004100 */
[----:B------:R-:W2:Y:S01]  /*c080*/  @!P2 MUFU.EX2 R4, R4 ;  /* 0x000000040004a308 */ /* 0x000ea20000000800 */
        /* <DEDUP_REMOVED lines=10> */
[----:B--2---:R-:W-:-:S07]  /*c130*/  @!P2 FADD.FTZ R4, R4, 1 ;  /* 0x3f8000000404a421 */ /* 0x004fce0000010000 */
[----:B------:R-:W2:Y:S01]  /*c140*/  @!P1 MUFU.RCP R8, R8 ;  /* 0x0000000800089308 */ /* 0x000ea20000001000 */
        /* <DEDUP_REMOVED lines=12> */
[----:B--2---:R-:W-:Y:S01]  /*c210*/  @!P1 FMUL.FTZ R41, R41, R8 ;  /* 0x0000000829299220 */ /* 0x004fe20000410000 */
[----:B------:R-:W-:Y:S01]  /*c220*/  FSETP.GTU.FTZ.AND P1, PT, R7, 20, PT ;  /* 0x41a000000700780b */ /* 0x000fe20003f3c000 */
[----:B------:R-:W-:Y:S01]  /*c230*/  @!P4 FMUL.FTZ R0, R11, -1.4426950216293334961 ;  /* 0xbfb8aa3b0b00c820 */ /* 0x000fe20000410000 */
[----:B------:R-:W-:Y:S02]  /*c240*/  F2FP.PACK_AB R12, R31, R32 ;  /* 0x000000201f0c723e */ /* 0x000fe400000000ff */
[----:B------:R-:W-:Y:S01]  /*c250*/  F2FP.PACK_AB R27, R17, R18 ;  /* 0x00000012111b723e */ /* 0x000fe200000000ff */
[----:B---3--:R-:W-:Y:S02]  /*c260*/  @!P0 FADD.FTZ R10, R10, 1 ;  /* 0x3f8000000a0a8421 */ /* 0x008fe40000010000 */
[----:B------:R-:W-:Y:S01]  /*c270*/  STS.128 [R97], R12 ;  /* 0x0000000c61007388 */ /* 0x000fe20000000c00 */
[----:B----4-:R-:W-:Y:S01]  /*c280*/  @!P3 FMUL.FTZ R4, R6, -1.4426950216293334961 ;  /* 0xbfb8aa3b0604b820 */ /* 0x010fe20000410000 */
[----:B------:R-:W2:Y:S02]  /*c290*/  @!P6 MUFU.EX2 R2, R2 ;  /* 0x000000020002e308 */ /* 0x000ea40000000800 */
[----:B------:R-:W-:Y:S01]  /*c2a0*/  STS.128 [R97+0x10], R24 ;  /* 0x0000101861007388 */ /* 0x000fe20000000c00 */
[----:B------:R-:W-:-:S06]  /*c2b0*/  NOP ;  /* 0x0000000000007918 */ /* 0x000fcc0000000000 */
[----:B------:R-:W-:Y:S01]  /*c2c0*/  @!P1 FMUL.FTZ R6, R7, -1.4426950216293334961 ;  /* 0xbfb8aa3b07069820 */ /* 0x000fe20000410000 */
[----:B------:R-:W-:Y:S01]  /*c2d0*/  LDS.128 R12, [R100.X16+0x200] ;  /* 0x00020000640c7984 */ /* 0x000fe2000000cc00 */
[----:B-----5:R-:W-:Y:S01]  /*c2e0*/  @!P2 FMUL.FTZ R42, R42, R9 ;  /* 0x000000092a2aa220 */ /* 0x020fe20000410000 */
[----:B------:R3:W4:Y:S01]  /*c2f0*/  @!P0 MUFU.RCP R7, R10 ;  /* 0x0000000a00078308 */ /* 0x0007220000001000 */
[----:B------:R-:W-:Y:S01]  /*c300*/  FSETP.GTU.FTZ.AND P2, PT, R5, 20, PT ;  /* 0x41a000000500780b */ /* 0x000fe20003f5c000 */
[----:B--2---:R-:W-:-:S06]  /*c310*/  @!P6 FADD.FTZ R2, R2, 1 ;  /* 0x3f8000000202e421 */ /* 0x004fcc0000010000 */
[----:B------:R-:W2:Y:S01]  /*c320*/  @!P5 MUFU.EX2 R3, R3 ;  /* 0x000000030003d308 */ /* 0x000ea20000000800 */
[----:B---3--:R-:W3:Y:S05]  /*c330*/  LDS.128 R8, [R100.X16] ;  /* 0x0000000064087984 */ /* 0x008eea000000cc00 */
[----:B------:R-:W-:Y:S02]  /*c340*/  @!P2 FMUL.FTZ R5, R5, -1.4426950216293334961 ;  /* 0xbfb8aa3b0505a820 */ /* 0x000fe40000410000 */
[----:B------:R-:W5:Y:S01]  /*c350*/  @!P4 MUFU.EX2 R0, R0 ;  /* 0x000000000000c308 */ /* 0x000f620000000800 */
[----:B----4-:R-:W-:-:S05]  /*c360*/  @!P0 FMUL.FTZ R44, R44, R7 ;  /* 0x000000072c2c8220 */ /* 0x010fca0000410000 */
[----:B------:R-:W-:Y:S02]  /*c370*/  F2FP.PACK_AB R20, R44, R41 ;  /* 0x000000292c14723e */ /* 0x000fe400000000ff */
[----:B------:R-:W4:Y:S01]  /*c380*/  @!P3 MUFU.EX2 R4, R4 ;  /* 0x000000040004b308 */ /* 0x000f220000000800 */
[----:B--2---:R-:W-:-:S07]  /*c390*/  @!P5 FADD.FTZ R3, R3, 1 ;  /* 0x3f8000000303d421 */ /* 0x004fce0000010000 */
[----:B------:R-:W2:Y:S01]  /*c3a0*/  @!P2 MUFU.EX2 R5, R5 ;  /* 0x000000050005a308 */ /* 0x000ea20000000800 */
[----:B-----5:R-:W-:-:S07]  /*c3b0*/  @!P4 FADD.FTZ R0, R0, 1 ;  /* 0x3f8000000000c421 */ /* 0x020fce0000010000 */
[----:B------:R-:W5:Y:S01]  /*c3c0*/  @!P1 MUFU.EX2 R6, R6 ;  /* 0x0000000600069308 */ /* 0x000f620000000800 */
[----:B----4-:R-:W-:-:S07]  /*c3d0*/  @!P3 FADD.FTZ R4, R4, 1 ;  /* 0x3f8000000404b421 */ /* 0x010fce0000010000 */
[----:B------:R4:W1:Y:S01]  /*c3e0*/  @!P6 MUFU.RCP R17, R2 ;  /* 0x000000020011e308 */ /* 0x0008620000001000 */
[----:B--2---:R-:W-:-:S07]  /*c3f0*/  @!P2 FADD.FTZ R5, R5, 1 ;  /* 0x3f8000000505a421 */ /* 0x004fce0000010000 */
[----:B------:R2:W0:Y:S01]  /*c400*/  @!P5 MUFU.RCP R16, R3 ;  /* 0x000000030010d308 */ /* 0x0004220000001000 */
[----:B----4-:R-:W-:Y:S01]  /*c410*/  MOV R2, UR36 ;  /* 0x0000002400027c02 */ /* 0x010fe20008000f00 */
[----:B-----5:R-:W-:Y:S01]  /*c420*/  @!P1 FADD.FTZ R6, R6, 1 ;  /* 0x3f80000006069421 */ /* 0x020fe20000010000 */
[----:B------:R-:W-:Y:S02]  /*c430*/  UIMAD UR36, UR12, UR39, UR34 ;  /* 0x000000270c2472a4 */ /* 0x000fe4000f8e0222 */
[----:B------:R-:W-:-:S03]  /*c440*/  UIMAD.WIDE.U32 UR34, UR12, UR38, UR8 ;  /* 0x000000260c2272a5 */ /* 0x000fc6000f8e0008 */
[----:B------:R-:W4:Y:S01]  /*c450*/  @!P4 MUFU.RCP R0, R0 ;  /* 0x000000000000c308 */ /* 0x000f220000001000 */
[----:B--2---:R-:W-:Y:S01]  /*c460*/  MOV R3, UR37 ;  /* 0x0000002500037c02 */ /* 0x004fe20008000f00 */
[----:B-1----:R-:W-:Y:S01]  /*c470*/  @!P6 FMUL.FTZ R46, R46, R17 ;  /* 0x000000112e2ee220 */ /* 0x002fe20000410000 */
[----:B------:R-:W-:Y:S01]  /*c480*/  F2FP.PACK_AB R17, R36, R35 ;  /* 0x000000232411723e */ /* 0x000fe200000000ff */
[----:B------:R-:W-:Y:S02]  /*c490*/  ULDC.64 UR8, c[0x0][0x300] ;  /* 0x0000c00000087ab9 */ /* 0x000fe40000000a00 */
[----:B------:R-:W-:Y:S01]  /*c4a0*/  IMAD.WIDE R2, R98, 0x10, R2 ;  /* 0x0000001062027825 */ /* 0x000fe200078e0202 */
[----:B------:R-:W-:Y:S01]  /*c4b0*/  UIADD3 UR35, UR35, UR36, URZ ;  /* 0x0000002423237290 */ /* 0x000fe2000fffe03f */
[----:B------:R-:W1:Y:S01]  /*c4c0*/  @!P3 MUFU.RCP R19, R4 ;  /* 0x000000040013b308 */ /* 0x000e620000001000 */
[----:B------:R-:W-:Y:S01]  /*c4d0*/  UIMAD UR36, UR11, UR8, URZ ;  /* 0x000000080b2472a4 */ /* 0x000fe2000f8e023f */
[----:B0-----:R-:W-:Y:S01]  /*c4e0*/  @!P5 FMUL.FTZ R47, R47, R16 ;  /* 0x000000102f2fd220 */ /* 0x001fe20000410000 */
[----:B---3--:R-:W-:Y:S01]  /*c4f0*/  STG.E.128 [R2.64], R8 ;  /* 0x0000000802007986 */ /* 0x008fe2000c101d18 */
[----:B------:R-:W-:Y:S01]  /*c500*/  F2FP.PACK_AB R16, R34, R33 ;  /* 0x000000212210723e */ /* 0x000fe200000000ff */
[----:B------:R-:W-:-:S02]  /*c510*/  UIMAD UR36, UR10, UR9, UR36 ;  /* 0x000000090a2472a4 */ /* 0x000fc4000f8e0224 */
[----:B------:R0:W-:Y:S01]  /*c520*/  STG.E.128 [R2.64+0x200], R12 ;  /* 0x0002000c02007986 */ /* 0x0001e2000c101d18 */
[----:B------:R2:W3:Y:S01]  /*c530*/  @!P2 MUFU.RCP R18, R5 ;  /* 0x000000050012a308 */ /* 0x0004e20000001000 */
[----:B----4-:R-:W-:Y:S01]  /*c540*/  @!P4 FMUL.FTZ R43, R43, R0 ;  /* 0x000000002b2bc220 */ /* 0x010fe20000410000 */
[----:B------:R-:W-:Y:S02]  /*c550*/  UIMAD.WIDE.U32 UR8, UR10, UR8, UR34 ;  /* 0x000000080a0872a5 */ /* 0x000fe4000f8e0022 */
[----:B------:R-:W-:Y:S02]  /*c560*/  ULDC.64 UR38, c[0x0][0x340] ;  /* 0x0000d00000267ab9 */ /* 0x000fe40000000a00 */
[----:B------:R-:W-:Y:S02]  /*c570*/  UIADD3 UR34, UR9, UR36, URZ ;  /* 0x0000002409227290 */ /* 0x000fe4000fffe03f */
[----:B------:R-:W4:Y:S01]  /*c580*/  @!P1 MUFU.RCP R21, R6 ;  /* 0x0000000600159308 */ /* 0x000f220000001000 */
[----:B-1----:R-:W-:Y:S01]  /*c590*/  @!P3 FMUL.FTZ R48, R48, R19 ;  /* 0x000000133030b220 */ /* 0x002fe20000410000 */
[----:B------:R-:W-:Y:S01]  /*c5a0*/  F2FP.PACK_AB R19, R42, R39 ;  /* 0x000000272a13723e */ /* 0x000fe200000000ff */
[----:B--2---:R-:W-:Y:S01]  /*c5b0*/  FADD.FTZ R5, R33, R104 ;  /* 0x0000006821057221 */ /* 0x004fe20000010000 */
[----:B------:R-:W-:-:S02]  /*c5c0*/  ULEA UR9, UP0, UR8, UR38, 0x1 ;  /* 0x0000002608097291 */ /* 0x000fc4000f80083f */
[----:B------:R-:W-:Y:S01]  /*c5d0*/  F2FP.PACK_AB R22, R48, R47 ;  /* 0x0000002f3016723e */ /* 0x000fe200000000ff */
[----:B------:R-:W-:Y:S01]  /*c5e0*/  FADD.FTZ R0, R5, R34 ;  /* 0x0000002205007221 */ /* 0x000fe20000010000 */
[----:B------:R-:W-:Y:S01]  /*c5f0*/  ULEA.HI.X UR8, UR8, UR39, UR34, 0x1, UP0 ;  /* 0x0000002708087291 */ /* 0x000fe200080f0c22 */
[----:B---3--:R-:W-:Y:S01]  /*c600*/  @!P2 FMUL.FTZ R49, R49, R18 ;  /* 0x000000123131a220 */ /* 0x008fe20000410000 */
[----:B------:R-:W-:Y:S01]  /*c610*/  F2FP.PACK_AB R18, R38, R37 ;  /* 0x000000252612723e */ /* 0x000fe200000000ff */
[----:B------:R-:W-:Y:S01]  /*c620*/  BAR.SYNC.DEFER_BLOCKING 0x0 ;  /* 0x0000000000007b1d */ /* 0x000fe20000010000 */
[----:B------:R-:W-:Y:S01]  /*c630*/  FADD.FTZ R5, R0, R35 ;  /* 0x0000002300057221 */ /* 0x000fe20000010000 */
[----:B0-----:R-:W-:Y:S01]  /*c640*/  MOV R2, UR9 ;  /* 0x0000000900027c02 */ /* 0x001fe20008000f00 */
[----:B------:R-:W-:Y:S01]  /*c650*/  UISETP.GT.AND UP0, UPT, UR16, 0x1, UPT ;  /* 0x000000011000788c */ /* 0x000fe2000bf04270 */
[----:B------:R-:W-:Y:S01]  /*c660*/  MOV R3, UR8 ;  /* 0x0000000800037c02 */ /* 0x000fe20008000f00 */
[----:B----4-:R-:W-:Y:S01]  /*c670*/  @!P1 FMUL.FTZ R50, R50, R21 ;  /* 0x0000001532329220 */ /* 0x010fe20000410000 */
[----:B------:R-:W-:Y:S01]  /*c680*/  F2FP.PACK_AB R21, R46, R43 ;  /* 0x0000002b2e15723e */ /* 0x000fe200000000ff */
[----:B------:R-:W-:Y:S01]  /*c690*/  FADD.FTZ R36, R5, R36 ;  /* 0x0000002405247221 */ /* 0x000fe20000010000 */
[----:B------:R-:W-:Y:S01]  /*c6a0*/  UMOV UR16, UR7 ;  /* 0x0000000700107c82 */ /* 0x000fe20008000000 */
[----:B------:R-:W-:Y:S01]  /*c6b0*/  IMAD.WIDE R2, R98, 0x10, R2 ;  /* 0x0000001062027825 */ /* 0x000fe200078e0202 */
[----:B------:R-:W-:-:S02]  /*c6c0*/  F2FP.PACK_AB R23, R50, R49 ;  /* 0x000000313217723e */ /* 0x000fc400000000ff */
[----:B------:R-:W-:Y:S01]  /*c6d0*/  PLOP3.LUT P0, PT, PT, PT, UP0, 0x80, 0x0 ;  /* 0x000000000000781c */ /* 0x000fe20003f0f008 */
[----:B------:R-:W-:-:S04]  /*c6e0*/  FADD.FTZ R37, R36, R37 ;  /* 0x0000002524257221 */ /* 0x000fc80000010000 */
        /* <DEDUP_REMOVED lines=20> */
.L_x_10826:
        /* <DEDUP_REMOVED lines=26> */
.L_x_10941:
[----:B0-----:R-:W-:Y:S05]  /*c9d0*/  BSYNC B0 ;  /* 0x0000000000007941 */ /* 0x001fea0003800000 */
.L_x_10940:
        /* <DEDUP_REMOVED lines=25> */
.L_x_10943:
[----:B0-----:R-:W0:Y:S02]  /*cb70*/  S2R R9, SR_TID.X ;  /* 0x0000000000097919 */ /* 0x001e240000002100 */
.L_x_10944:
[----:B0-----:R-:W-:Y:S05]  /*cb80*/  BSYNC B0 ;  /* 0x0000000000007941 */ /* 0x001fea0003800000 */
.L_x_10942:
[----:B------:R-:W-:-:S13]  /*cb90*/  ISETP.GE.AND P0, PT, R9, c[0x0][0x16c], PT ;  /* 0x00005b0009007a0c */ /* 0x000fda0003f06270 */
[----:B------:R-:W-:Y:S05]  /*cba0*/  @P0 EXIT ;  /* 0x000000000000094d */ /* 0x000fea0003800000 */
[----:B------:R-:W-:Y:S02]  /*cbb0*/  ULDC.64 UR6, c[0x0][0x288] ;  /* 0x0000a20000067ab9 */ /* 0x000fe40000000a00 */
[----:B------:R-:W-:Y:S02]  /*cbc0*/  UIMAD UR11, UR11, UR6, URZ ;  /* 0x000000060b0b72a4 */ /* 0x000fe4000f8e023f */
[----:B-12---:R-:W-:Y:S02]  /*cbd0*/  UIMAD.WIDE.U32 UR4, UR10, UR6, URZ ;  /* 0x000000060a0472a5 */ /* 0x006fe4000f8e003f */
[----:B------:R-:W-:-:S04]  /*cbe0*/  UIMAD UR6, UR10, UR7, UR11 ;  /* 0x000000070a0672a4 */ /* 0x000fc8000f8e020b */
[----:B------:R-:W-:Y:S02]  /*cbf0*/  UIADD3 UR6, UR5, UR6, URZ ;  /* 0x0000000605067290 */ /* 0x000fe4000fffe03f */
.L_x_10945:
        /* <DEDUP_REMOVED lines=19> */
.L_x_10946:
        /* <DEDUP_REMOVED lines=13> */
.L_x_14718:


//--------------------- .text._Z25selective_scan_bwd_kernelI32Selective_Scan_bwd_kernel_traitsILi32ELi16ELb1ELb1ELb1ELb1ELb1EN3c104HalfENS1_7complexIfEEEEv12SSMParamsBwd --------------------------
	.section	.text._Z25selective_scan_bwd_kernelI32Selective_Scan_bwd_kernel_traitsILi32ELi16ELb1ELb1ELb1ELb1ELb1EN3c104HalfENS1_7complexIfEEEEv12SSMParamsBwd,"ax",@progbits
	.sectioninfo	@"SHI_REGISTERS=254"
	.align	128
        .global         _Z25selective_scan_bwd_kernelI32Selective_Scan_bwd_kernel_traitsILi32ELi16ELb1ELb1ELb1ELb1ELb1EN3c104HalfENS1_7complexIfEEEEv12SSMParamsBwd
        .type           _Z25selective_scan_bwd_kernelI32Selective_Scan_bwd_kernel_traitsILi32ELi16ELb1ELb1ELb1ELb1ELb1EN3c104HalfENS1_7complexIfEEEEv12SSMParamsBwd,@function
        .size           _Z25selective_scan_bwd_kernelI32Selective_Scan_bwd_kernel_traitsILi32ELi16ELb1ELb1ELb1ELb1ELb1EN3c104HalfENS1_7complexIfEEEEv12SSMParamsBwd,(.L_x_14719 - _Z25selective_scan_bwd_kernelI32Selective_Scan_bwd_kernel_traitsILi32ELi16ELb1ELb1ELb1ELb1ELb1EN3c104HalfENS1_7complexIfEEEEv12SSMParamsBwd)
        .other          _Z25selective_scan_bwd_kernelI32Selective_Scan_bwd_kernel_traitsILi32ELi16ELb1ELb1ELb1ELb1ELb1EN3c104HalfENS1_7complexIfEEEEv12SSMParamsBwd,@"STO_CUDA_ENTRY STV_DEFAULT"
_Z25selective_scan_bwd_kernelI32Selective_Scan_bwd_kernel_traitsILi32ELi16ELb1ELb1ELb1ELb1ELb1EN3c104HalfENS1_7complexIfEEEEv12SSMParamsBwd:
.text._Z25selective_scan_bwd_kernelI32Selective_Scan_bwd_kernel_traitsILi32ELi16ELb1ELb1ELb1ELb1ELb1EN3c104HalfENS1_7complexIfEEEEv12SSMParamsBwd:
        /* <DEDUP_REMOVED lines=182> */
.L_x_11061:
        /* <DEDUP_REMOVED lines=90> */
.L_x_10949:
[----:B----4-:R-:W-:Y:S05]  /*1100*/  BSYNC B0 ;  /* 0x0000000000007941 */ /* 0x010fea0003800000 */
.L_x_10948:
        /* <DEDUP_REMOVED lines=36> */
.L_x_10951:
[----:B------:R-:W-:Y:S05]  /*1350*/  BSYNC B0 ;  /* 0x0000000000007941 */ /* 0x000fea0003800000 */
.L_x_10950:
        /* <DEDUP_REMOVED lines=36> */
.L_x_10953:
[----:B------:R-:W-:Y:S05]  /*15a0*/  BSYNC B0 ;  /* 0x0000000000007941 */ /* 0x000fea0003800000 */
.L_x_10952:
        /* <DEDUP_REMOVED lines=36> */
.L_x_10955:
[----:B------:R-:W-:Y:S05]  /*17f0*/  BSYNC B0 ;  /* 0x0000000000007941 */ /* 0x000fea0003800000 */
.L_x_10954:
        /* <DEDUP_REMOVED lines=36> */
.L_x_10957:
[----:B------:R-:W-:Y:S05]  /*1a40*/  BSYNC B0 ;  /* 0x0000000000007941 */ /* 0x000fea0003800000 */
.L_x_10956:
        /* <DEDUP_REMOVED lines=36> */
.L_x_10959:
[----:B------:R-:W-:Y:S05]  /*1c90*/  BSYNC B0 ;  /* 0x0000000000007941 */ /* 0x000fea0003800000 */
.L_x_10958:
        /* <DEDUP_REMOVED lines=36> */
.L_x_10961:
[----:B------:R-:W-:Y:S05]  /*1ee0*/  BSYNC B0 ;  /* 0x0000000000007941 */ /* 0x000fea0003800000 */
.L_x_10960:
        /* <DEDUP_REMOVED lines=36> */
.L_x_10963:
[----:B------:R-:W-:Y:S05]  /*2130*/  BSYNC B0 ;  /* 0x0000000000007941 */ /* 0x000fea0003800000 */
.L_x_10962:
        /* <DEDUP_REMOVED lines=36> */
.L_x_10965:
[----:B------:R-:W-:Y:S05]  /*2380*/  BSYNC B0 ;  /* 0x0000000000007941 */ /* 0x000fea0003800000 */
.L_x_10964:
        /* <DEDUP_REMOVED lines=34> */
.L_x_10967:
[----:B------:R-:W-:Y:S05]  /*25b0*/  BSYNC B0 ;  /* 0x0000000000007941 */ /* 0x000fea0003800000 */
.L_x_10966:
        /* <DEDUP_REMOVED lines=33> */
.L_x_10969:
[----:B------:R-:W-:Y:S05]  /*27d0*/  BSYNC B0 ;  /* 0x0000000000007941 */ /* 0x000fea0003800000 */
.L_x_10968:
        /* <DEDUP_REMOVED lines=33> */
.L_x_10971:
[----:B------:R-:W-:Y:S05]  /*29f0*/  BSYNC B0 ;  /* 0x0000000000007941 */ /* 0x000fea0003800000 */
.L_x_10970:
        /* <DEDUP_REMOVED lines=33> */
.L_x_10973:
[----:B------:R-:W-:Y:S05]  /*2c10*/  BSYNC B0 ;  /* 0x0000000000007941 */ /* 0x000fea0003800000 */
.L_x_10972:
        /* <DEDUP_REMOVED lines=33> */
.L_x_10975:
[----:B------:R-:W-:Y:S05]  /*2e30*/  BSYNC B0 ;  /* 0x0000000000007941 */ /* 0x000fea0003800000 */
.L_x_10974:
        /* <DEDUP_REMOVED lines=33> */
.L_x_10977:
[----:B------:R-:W-:Y:S05]  /*3050*/  BSYNC B0 ;  /* 0x0000000000007941 */ /* 0x000fea0003800000 */
.L_x_10976:
        /* <DEDUP_REMOVED lines=33> */
.L_x_10979:
[----:B------:R-:W-:Y:S05]  /*3270*/  BSYNC B0 ;  /* 0x0000000000007941 */ /* 0x000fea0003800000 */
.L_x_10978:
[----:B------:R-:W-:Y:S01]  /*3280*/  ULEA UR34, UR24, 0xfffffe00, 0x9 ;  /* 0xfffffe0018227891 */ /* 0x000fe2000f8e483f */
[----:B------:R-:W0:Y:S01]  /*3290*/  LDS.128 R20, [R105] ;  /* 0x0000000069147984 */ /* 0x000e220000000c00 */
[----:B------:R-:W-:Y:S02]  /*32a0*/  ULDC.64 UR36, c[0x0][0x1f0] ;  /* 0x00007c0000247ab9 */ /* 0x000fe40000000a00 */
[----:B------:R-:W-:Y:S01]  /*32b0*/  UIMAD UR7, UR13, UR36, URZ ;  /* 0x000000240d0772a4 */ /* 0x000fe2000f8e023f */
[----:B---3--:R-:W2:Y:S01]  /*32c0*/  LDS.128 R8, [R105+0x10] ;  /* 0x0000100069087984 */ /* 0x008ea20000000c00 */
        /* <DEDUP_REMOVED lines=19> */
[----:B------:R3:W4:Y:S04]  /*3400*/  LDG.E.128 R24, [R2.64] ;  /* 0x0000001a02187981 */ /* 0x000728000c1e1d00 */
[----:B------:R3:W5:Y:S01]  /*3410*/  LDG.E.128 R28, [R2.64+0x200] ;  /* 0x0002001a021c7981 */ /* 0x000762000c1e1d00 */
        /* <DEDUP_REMOVED lines=11> */
[----:B0-----:R-:W-:Y:S01]  /*34d0*/  HADD2.F32 R39, -RZ, R20.H0_H0 ;  /* 0x20000014ff277230 */ /* 0x001fe20000004100 */
[----:B------:R-:W-:Y:S02]  /*34e0*/  ULDC.64 UR36, c[0x0][0x2e8] ;  /* 0x0000ba0000247ab9 */ /* 0x000fe40000000a00 */
[----:B------:R-:W-:Y:S01]  /*34f0*/  MOV R3, UR8 ;  /* 0x0000000800037c02 */ /* 0x000fe20008000f00 */
[----:B----4-:R-:W-:Y:S04]  /*3500*/  STS.128 [R108.X16], R24 ;  /* 0x000000186c007388 */ /* 0x010fe8000000cc00 */
[----:B------:R-:W-:Y:S01]  /*3510*/  IMAD.WIDE R2, R106, 0x10, R2 ;  /* 0x000000106a027825 */ /* 0x000fe200078e0202 */
[----:B-----5:R0:W-:Y:S01]  /*3520*/  STS.128 [R108.X16+0x200], R28 ;  /* 0x0002001c6c007388 */ /* 0x0201e2000000cc00 */
[----:B------:R-:W-:-:S06]  /*3530*/  NOP ;  /* 0x0000000000007918 */ /* 0x000fcc0000000000 */
[----:B------:R-:W3:Y:S01]  /*3540*/  LDS.128 R32, [R105] ;  /* 0x0000000069207984 */ /* 0x000ee20000000c00 */
[----:B------:R-:W-:Y:S02]  /*3550*/  HADD2.F32 R41, -RZ, R20.H1_H1 ;  /* 0x30000014ff297230 */ /* 0x000fe40000004100 */
[--C-:B------:R-:W-:Y:S01]  /*3560*/  HADD2.F32 R40, -RZ, R21.reuse.H0_H0 ;  /* 0x20000015ff287230 */ /* 0x100fe20000004100 */
[----:B------:R-:W4:Y:S01]  /*3570*/  LDS.128 R4, [R105+0x10] ;  /* 0x0000100069047984 */ /* 0x000f220000000c00 */
[----:B------:R-:W-:Y:S02]  /*3580*/  HADD2.F32 R43, -RZ, R21.H1_H1 ;  /* 0x30000015ff2b7230 */ /* 0x000fe40000004100 */
[--C-:B------:R-:W-:Y:S01]  /*3590*/  HADD2.F32 R45, -RZ, R22.reuse.H0_H0 ;  /* 0x20000016ff2d7230 */ /* 0x100fe20000004100 */
[----:B------:R-:W-:Y:S01]  /*35a0*/  BAR.SYNC.DEFER_BLOCKING 0x0 ;  /* 0x0000000000007b1d */ /* 0x000fe20000010000 */
[----:B------:R-:W-:Y:S02]  /*35b0*/  HADD2.F32 R42, -RZ, R22.H1_H1 ;  /* 0x30000016ff2a7230 */ /* 0x000fe40000004100 */
[----:B------:R-:W-:-:S02]  /*35c0*/  HADD2.F32 R44, -RZ, R23.H0_H0 ;  /* 0x20000017ff2c7230 */ /* 0x000fc40000004100 */
[----:B--2---:R-:W-:Y:S02]  /*35d0*/  HADD2.F32 R46, -RZ, R8.H0_H0 ;  /* 0x20000008ff2e7230 */ /* 0x004fe40000004100 */
[----:B------:R-:W-:Y:S02]  /*35e0*/  HADD2.F32 R81, -RZ, R62.H1_H1 ;  /* 0x3000003eff517230 */ /* 0x000fe40000004100 */
[----:B------:R-:W-:Y:S01]  /*35f0*/  HADD2.F32 R47, -RZ, R23.H1_H1 ;  /* 0x30000017ff2f7230 */ /* 0x000fe20000004100 */
[----:B------:R-:W-:Y:S02]  /*3600*/  UIMAD UR7, UR13, UR36, URZ ;  /* 0x000000240d0772a4 */ /* 0x000fe4000f8e023f */
[----:B------:R-:W-:Y:S01]  /*3610*/  ULDC.64 UR8, c[0x0][0x2f0] ;  /* 0x0000bc0000087ab9 */ /* 0x000fe20000000a00 */
[----:B------:R2:W5:Y:S04]  /*3620*/  LDG.E.128 R12, [R2.64] ;  /* 0x0000001a020c7981 */ /* 0x000568000c1e1d00 */
[----:B------:R2:W5:Y:S01]  /*3630*/  LDG.E.128 R16, [R2.64+0x200] ;  /* 0x0002001a02107981 */ /* 0x000562000c1e1d00 */
[----:B0-----:R-:W-:Y:S01]  /*3640*/  HADD2.F32 R31, -RZ, R9.H1_H1 ;  /* 0x30000009ff1f7230 */ /* 0x001fe20000004100 */
[----:B------:R-:W-:Y:S01]  /*3650*/  UIMAD UR7, UR12, UR37, UR7 ;  /* 0x000000250c0772a4 */ /* 0x000fe2000f8e0207 */
[----:B------:R-:W-:Y:S01]  /*3660*/  HADD2.F32 R23, -RZ, R11.H0_H0 ;  /* 0x2000000bff177230 */ /* 0x000fe20000004100 */
[----:B------:R-:W-:Y:S01]  /*3670*/  UIMAD.WIDE.U32 UR36, UR12, UR36, UR34 ;  /* 0x000000240c2472a5 */ /* 0x000fe2000f8e0022 */
[--C-:B---3--:R-:W-:Y:S01]  /*3680*/  HADD2.F32 R36, -RZ, R32.reuse.H0_H0 ;  /* 0x20000020ff247230 */ /* 0x108fe20000004100 */
[----:B------:R-:W-:Y:S01]  /*3690*/  ISETP.NE.U32.AND P0, PT, RZ, c[0x0][0x270], PT ;  /* 0x00009c00ff007a0c */ /* 0x000fe20003f05070 */
[----:B------:R-:W-:Y:S01]  /*36a0*/  HADD2.F32 R37, -RZ, R32.H1_H1 ;  /* 0x30000020ff257230 */ /* 0x000fe20000004100 */
[----:B------:R-:W-:Y:S01]  /*36b0*/  UIADD3 UR37, UR37, UR7, URZ ;  /* 0x0000000725257290 */ /* 0x000fe2000fffe03f */
[--C-:B------:R-:W-:Y:S01]  /*36c0*/  HADD2.F32 R38, -RZ, R33.reuse.H0_H0 ;  /* 0x20000021ff267230 */ /* 0x100fe20000004100 */
[----:B------:R-:W-:Y:S01]  /*36d0*/  FMUL.FTZ R0, R36, -1.4426950216293334961 ;  /* 0xbfb8aa3b24007820 */ /* 0x000fe20000410000 */
[--C-:B------:R-:W-:Y:S01]  /*36e0*/  HADD2.F32 R68, -RZ, R34.reuse.H0_H0 ;  /* 0x20000022ff447230 */ /* 0x100fe20000004100 */
[----:B------:R-:W-:Y:S01]  /*36f0*/  FMUL.FTZ R24, R37, -1.4426950216293334961 ;  /* 0xbfb8aa3b25187820 */ /* 0x000fe20000410000 */
[----:B------:R-:W-:Y:S01]  /*3700*/  HADD2.F32 R48, -RZ, R33.H1_H1 ;  /* 0x30000021ff307230 */ /* 0x000fe20000004100 */
[----:B------:R-:W-:Y:S01]  /*3710*/  FMUL.FTZ R25, R38, -1.4426950216293334961 ;  /* 0xbfb8aa3b26197820 */ /* 0x000fe20000410000 */
[----:B------:R-:W-:Y:S01]  /*3720*/  HADD2.F32 R69, -RZ, R34.H1_H1 ;  /* 0x30000022ff457230 */ /* 0x000fe20000004100 */
[----:B------:R-:W0:Y:S01]  /*3730*/  MUFU.EX2 R0, R0 ;  /* 0x0000000000007308 */ /* 0x000e220000000800 */
[----:B--2---:R-:W-:Y:S01]  /*3740*/  FMUL.FTZ R3, R68, -1.4426950216293334961 ;  /* 0xbfb8aa3b44037820 */ /* 0x004fe20000410000 */
[--C-:B------:R-:W-:Y:S01]  /*3750*/  HADD2.F32 R76, -RZ, R35.reuse.H1_H1 ;  /* 0x30000023ff4c7230 */ /* 0x100fe20000004100 */
[----:B------:R-:W-:Y:S01]  /*3760*/  FMUL.FTZ R2, R48, -1.4426950216293334961 ;  /* 0xbfb8aa3b30027820 */ /* 0x000fe20000410000 */
[----:B------:R-:W-:Y:S01]  /*3770*/  HADD2.F32 R72, -RZ, R35.H0_H0 ;  /* 0x20000023ff487230 */ /* 0x000fe20000004100 */
[----:B------:R-:W-:Y:S01]  /*3780*/  FMUL.FTZ R28, R69, -1.4426950216293334961 ;  /* 0xbfb8aa3b451c7820 */ /* 0x000fe20000410000 */
[--C-:B----4-:R-:W-:Y:S01]  /*3790*/  HADD2.F32 R86, -RZ, R4.reuse.H1_H1 ;  /* 0x30000004ff567230 */ /* 0x110fe20000004100 */
[----:B------:R-:W-:Y:S01]  /*37a0*/  UIMAD UR7, UR11, UR8, URZ ;  /* 0x000000080b0772a4 */ /* 0x000fe2000f8e023f */
[----:B------:R-:W2:Y:S01]  /*37b0*/  MUFU.EX2 R24, R24 ;  /* 0x0000001800187308 */ /* 0x000ea20000000800 */
[----:B------:R-:W-:Y:S01]  /*37c0*/  FMUL.FTZ R29, R72, -1.4426950216293334961 ;  /* 0xbfb8aa3b481d7820 */ /* 0x000fe20000410000 */
[----:B------:R-:W-:Y:S01]  /*37d0*/  HADD2.F32 R78, -RZ, R4.H0_H0 ;  /* 0x20000004ff4e7230 */ /* 0x000fe20000004100 */
[----:B------:R-:W-:Y:S01]  /*37e0*/  FMUL.FTZ R4, R86, -1.4426950216293334961 ;  /* 0xbfb8aa3b56047820 */ /* 0x000fe20000410000 */
[----:B------:R-:W-:Y:S01]  /*37f0*/  HADD2.F32 R92, -RZ, R5.H0_H0 ;  /* 0x20000005ff5c7230 */ /* 0x000fe20000004100 */
[----:B------:R-:W-:Y:S01]  /*3800*/  UIMAD UR7, UR10, UR9, UR7 ;  /* 0x000000090a0772a4 */ /* 0x000fe2000f8e0207 */
[----:B------:R-:W-:Y:S01]  /*3810*/  HADD2.F32 R32, -RZ, R9.H0_H0 ;  /* 0x20000009ff207230 */ /* 0x000fe20000004100 */
[----:B------:R-:W-:Y:S01]  /*3820*/  FMUL.FTZ R30, R78, -1.4426950216293334961 ;  /* 0xbfb8aa3b4e1e7820 */ /* 0x000fe20000410000 */
[----:B------:R-:W3:Y:S01]  /*3830*/  MUFU.EX2 R25, R25 ;  /* 0x0000001900197308 */ /* 0x000ee20000000800 */
[----:B0-----:R-:W-:Y:S01]  /*3840*/  FADD.FTZ R0, R0, 1 ;  /* 0x3f80000000007421 */ /* 0x001fe20000010000 */
[----:B------:R-:W-:Y:S01]  /*3850*/  HADD2.F32 R9, -RZ, R62.H0_H0 ;  /* 0x2000003eff097230 */ /* 0x000fe20000004100 */
[----:B------:R-:W-:Y:S01]  /*3860*/  UIMAD.WIDE.U32 UR8, UR10, UR8, UR36 ;  /* 0x000000080a0872a5 */ /* 0x000fe2000f8e0024 */
[----:B------:R-:W-:Y:S01]  /*3870*/  HADD2.F32 R34, -RZ, R8.H1_H1 ;  /* 0x30000008ff227230 */ /* 0x000fe20000004100 */
[----:B------:R-:W-:Y:S01]  /*3880*/  ISETP.NE.AND.EX P0, PT, RZ, c[0x0][0x274], PT, P0 ;  /* 0x00009d00ff007a0c */ /* 0x000fe20003f05300 */
[----:B------:R-:W-:Y:S01]  /*3890*/  HADD2.F32 R99, -RZ, R6.H1_H1 ;  /* 0x30000006ff637230 */ /* 0x000fe20000004100 */
[----:B------:R-:W-:Y:S01]  /*38a0*/  ULDC.64 UR36, c[0x0][0x338] ;  /* 0x0000ce0000247ab9 */ /* 0x000fe20000000a00 */
[----:B------:R2:W0:Y:S01]  /*38b0*/  MUFU.EX2 R27, R3 ;  /* 0x00000003001b7308 */ /* 0x0004220000000800 */
[----:B------:R-:W-:-:S02]  /*38c0*/  UIADD3 UR9, UR9, UR7, URZ ;  /* 0x0000000709097290 */ /* 0x000fc4000fffe03f */
[----:B------:R-:W-:-:S04]  /*38d0*/  ULEA UR7, UP0, UR8, UR36, 0x1 ;  /* 0x0000002408077291 */ /* 0x000fc8000f80083f */
[----:B------:R-:W-:Y:S01]  /*38e0*/  ULEA.HI.X UR8, UR8, UR37, UR9, 0x1, UP0 ;  /* 0x0000002508087291 */ /* 0x000fe200080f0c09 */
[----:B------:R-:W4:Y:S01]  /*38f0*/  MUFU.RCP R71, R0 ;  /* 0x0000000000477308 */ /* 0x000f220000001000 */
[----:B--2---:R-:W-:Y:S02]  /*3900*/  FADD.FTZ R3, R24, 1 ;  /* 0x3f80000018037421 */ /* 0x004fe40000010000 */
[----:B---3--:R-:W-:-:S05]  /*3910*/  FADD.FTZ R25, R25, 1 ;  /* 0x3f80000019197421 */ /* 0x008fca0000010000 */
[----:B------:R2:W3:Y:S01]  /*3920*/  MUFU.RCP R70, R3 ;  /* 0x0000000300467308 */ /* 0x0004e20000001000 */
[----:B0-----:R-:W-:-:S07]  /*3930*/  FADD.FTZ R27, R27, 1 ;  /* 0x3f8000001b1b7421 */ /* 0x001fce0000010000 */
[----:B------:R0:W1:Y:S01]  /*3940*/  MUFU.EX2 R26, R2 ;  /* 0x00000002001a7308 */ /* 0x0000620000000800 */
[----:B----4-:R-:W-:Y:S01]  /*3950*/  FMUL.FTZ R24, R36, R71 ;  /* 0x0000004724187220 */ /* 0x010fe20000410000 */
[----:B--2---:R-:W-:-:S06]  /*3960*/  HADD2.F32 R3, -RZ, R60.H1_H1 ;  /* 0x3000003cff037230 */ /* 0x004fcc0000004100 */
[----:B------:R2:W4:Y:S01]  /*3970*/  MUFU.RCP R75, R25 ;  /* 0x00000019004b7308 */ /* 0x0005220000001000 */
[----:B0-----:R-:W-:Y:S02]  /*3980*/  FMUL.FTZ R2, R76, -1.4426950216293334961 ;  /* 0xbfb8aa3b4c027820 */ /* 0x001fe40000410000 */
[----:B---3--:R-:W-:-:S04]  /*3990*/  FMUL.FTZ R20, R37, R70 ;  /* 0x0000004625147220 */ /* 0x008fc80000410000 */
[----:B------:R-:W-:Y:S01]  /*39a0*/  FMUL.FTZ R0, R41, R20 ;  /* 0x0000001429007220 */ /* 0x000fe20000410000 */
[----:B------:R0:W3:Y:S01]  /*39b0*/  MUFU.EX2 R33, R28 ;  /* 0x0000001c00217308 */ /* 0x0000e20000000800 */
[----:B-1----:R-:W-:Y:S02]  /*39c0*/  FADD.FTZ R26, R26, 1 ;  /* 0x3f8000001a1a7421 */ /* 0x002fe40000010000 */
[----:B--2---:R-:W-:-:S05]  /*39d0*/  FMUL.FTZ R25, R92, -1.4426950216293334961 ;  /* 0xbfb8aa3b5c197820 */ /* 0x004fca0000410000 */
[----:B------:R1:W-:Y:S01]  /*39e0*/  MUFU.EX2 R58, R2 ;  /* 0x00000002003a7308 */ /* 0x0003e20000000800 */
[----:B0-----:R-:W-:Y:S01]  /*39f0*/  HADD2.F32 R28, -RZ, R60.H0_H0 ;  /* 0x2000003cff1c7230 */ /* 0x001fe20000004100 */
[----:B----4-:R-:W-:-:S06]  /*3a00*/  FMUL.FTZ R21, R38, R75 ;  /* 0x0000004b26157220 */ /* 0x010fcc0000410000 */
[----:B------:R-:W0:Y:S01]  /*3a10*/  MUFU.RCP R77, R26 ;  /* 0x0000001a004d7308 */ /* 0x000e220000001000 */
[----:B-1----:R-:W-:Y:S02]  /*3a20*/  FMUL.FTZ R2, R39, R24 ;  /* 0x0000001827027220 */ /* 0x002fe40000410000 */
[----:B---3--:R-:W-:Y:S02]  /*3a30*/  FADD.FTZ R33, R33, 1 ;  /* 0x3f80000021217421 */ /* 0x008fe40000010000 */
[----:B------:R-:W-:-:S03]  /*3a40*/  FFMA.FTZ R111, R2, R28, R111 ;  /* 0x0000001c026f7223 */ /* 0x000fc6000001006f */
[----:B------:R1:W-:Y:S01]  /*3a50*/  MUFU.EX2 R35, R29 ;  /* 0x0000001d00237308 */ /* 0x0003e20000000800 */
[----:B------:R-:W-:Y:S01]  /*3a60*/  FFMA.FTZ R28, R0, R3, R111 ;  /* 0x00000003001c7223 */ /* 0x000fe2000001006f */
[----:B------:R-:W-:Y:S01]  /*3a70*/  HADD2.F32 R111, -RZ, R7.H0_H0 ;  /* 0x20000007ff6f7230 */ /* 0x000fe20000004100 */
[----:B------:R-:W-:-:S05]  /*3a80*/  FMUL.FTZ R3, R40, R21 ;  /* 0x0000001528037220 */ /* 0x000fca0000410000 */
[----:B------:R2:W-:Y:S01]  /*3a90*/  MUFU.EX2 R80, R4 ;  /* 0x0000000400507308 */ /* 0x0005e20000000800 */
[----:B-1----:R-:W-:Y:S01]  /*3aa0*/  HADD2.F32 R29, -RZ, R61.H0_H0 ;  /* 0x2000003dff1d7230 */ /* 0x002fe20000004100 */
[----:B0-----:R-:W-:-:S04]  /*3ab0*/  FMUL.FTZ R22, R48, R77 ;  /* 0x0000004d30167220 */ /* 0x001fc80000410000 */
[----:B------:R-:W-:Y:S01]  /*3ac0*/  FFMA.FTZ R57, R3, R29, R28 ;  /* 0x0000001d03397223 */ /* 0x000fe2000001001c */
[----:B------:R-:W-:Y:S01]  /*3ad0*/  HADD2.F32 R28, -RZ, R5.H1_H1 ;  /* 0x30000005ff1c7230 */ /* 0x000fe20000004100 */
[----:B------:R0:W1:Y:S01]  /*3ae0*/  MUFU.RCP R79, R27 ;  /* 0x0000001b004f7308 */ /* 0x0000620000001000 */
[----:B------:R-:W-:Y:S01]  /*3af0*/  HADD2.F32 R5, -RZ, R61.H1_H1 ;  /* 0x3000003dff057230 */ /* 0x000fe20000004100 */
[----:B------:R-:W-:Y:S01]  /*3b00*/  FMUL.FTZ R56, R43, R22 ;  /* 0x000000162b387220 */ /* 0x000fe20000410000 */
[----:B------:R-:W-:Y:S01]  /*3b10*/  HADD2.F32 R29, -RZ, R6.H0_H0 ;  /* 0x20000006ff1d7230 */ /* 0x000fe20000004100 */
[----:B--2---:R-:W-:Y:S02]  /*3b20*/  FMUL.FTZ R4, R28, -1.4426950216293334961 ;  /* 0xbfb8aa3b1c047820 */ /* 0x004fe40000410000 */
[----:B------:R-:W-:Y:S02]  /*3b30*/  FMUL.FTZ R6, R99, -1.4426950216293334961 ;  /* 0xbfb8aa3b63067820 */ /* 0x000fe40000410000 */
[----:B------:R2:W-:Y:S01]  /*3b40*/  MUFU.EX2 R96, R4 ;  /* 0x0000000400607308 */ /* 0x0005e20000000800 */
[----:B0-----:R-:W-:Y:S01]  /*3b50*/  HADD2.F32 R27, -RZ, R10.H1_H1 ;  /* 0x3000000aff1b7230 */ /* 0x001fe20000004100 */
[----:B------:R-:W-:-:S06]  /*3b60*/  FMUL.FTZ R8, R29, -1.4426950216293334961 ;  /* 0xbfb8aa3b1d087820 */ /* 0x000fcc0000410000 */
[----:B------:R0:W-:Y:S01]  /*3b70*/  MUFU.EX2 R59, R30 ;  /* 0x0000001e003b7308 */ /* 0x0001e20000000800 */
[----:B--2---:R-:W-:Y:S02]  /*3b80*/  FADD.FTZ R4, -R70, 1 ;  /* 0x3f80000046047421 */ /* 0x004fe40000010100 */
[----:B-1----:R-:W-:Y:S02]  /*3b90*/  FMUL.FTZ R26, R68, R79 ;  /* 0x0000004f441a7220 */ /* 0x002fe40000410000 */
[----:B------:R-:W-:Y:S02]  /*3ba0*/  FFMA.FTZ R74, R37, R4, 1 ;  /* 0x3f800000254a7423 */ /* 0x000fe40000010004 */
[----:B------:R-:W-:Y:S01]  /*3bb0*/  FADD.FTZ R4, R35, 1 ;  /* 0x3f80000023047421 */ /* 0x000fe20000010000 */
[----:B------:R-:W1:Y:S01]  /*3bc0*/  MUFU.RCP R82, R33 ;  /* 0x0000002100527308 */ /* 0x000e620000001000 */
[----:B0-----:R-:W-:Y:S01]  /*3bd0*/  HADD2.F32 R30, -RZ, R10.H0_H0 ;  /* 0x2000000aff1e7230 */ /* 0x001fe20000004100 */
[----:B------:R-:W-:-:S02]  /*3be0*/  FFMA.FTZ R10, R56, R5, R57 ;  /* 0x00000005380a7223 */ /* 0x000fc40000010039 */
[----:B------:R-:W-:Y:S02]  /*3bf0*/  FADD.FTZ R5, -R71, 1 ;  /* 0x3f80000047057421 */ /* 0x000fe40000010100 */
[----:B------:R-:W-:Y:S02]  /*3c00*/  FADD.FTZ R35, -R77, 1 ;  /* 0x3f8000004d237421 */ /* 0x000fe40000010100 */
[----:B------:R0:W-:Y:S01]  /*3c10*/  MUFU.RCP R83, R4 ;  /* 0x0000000400537308 */ /* 0x0001e20000001000 */
[----:B------:R-:W-:Y:S02]  /*3c20*/  FFMA.FTZ R73, R36, R5, 1 ;  /* 0x3f80000024497423 */ /* 0x000fe40000010005 */
[----:B------:R-:W-:Y:S02]  /*3c30*/  FADD.FTZ R36, R58, 1 ;  /* 0x3f8000003a247421 */ /* 0x000fe40000010000 */
[----:B------:R-:W-:Y:S02]  /*3c40*/  FMUL.FTZ R57, R45, R26 ;  /* 0x0000001a2d397220 */ /* 0x000fe40000410000 */
[----:B------:R-:W-:Y:S01]  /*3c50*/  FADD.FTZ R5, -R75, 1 ;  /* 0x3f8000004b057421 */ /* 0x000fe20000010100 */
[----:B------:R-:W2:Y:S01]  /*3c60*/  MUFU.RCP R85, R36 ;  /* 0x0000002400557308 */ /* 0x000ea20000001000 */
[----:B-1----:R-:W-:-:S02]  /*3c70*/  FMUL.FTZ R33, R69, R82 ;  /* 0x0000005245217220 */ /* 0x002fc40000410000 */
[----:B------:R-:W-:Y:S02]  /*3c80*/  FFMA.FTZ R37, R57, R9, R10 ;  /* 0x0000000939257223 */ /* 0x000fe4000001000a */
[----:B------:R-:W-:Y:S02]  /*3c90*/  FMUL.FTZ R58, R42, R33 ;  /* 0x000000212a3a7220 */ /* 0x000fe40000410000 */
[----:B------:R-:W-:Y:S01]  /*3ca0*/  FADD.FTZ R96, R96, 1 ;  /* 0x3f80000060607421 */ /* 0x000fe20000010000 */
[----:B------:R1:W3:Y:S01]  /*3cb0*/  MUFU.EX2 R94, R25 ;  /* 0x00000019005e7308 */ /* 0x0002e20000000800 */
[----:B0-----:R-:W-:-:S07]  /*3cc0*/  FFMA.FTZ R4, R58, R81, R37 ;  /* 0x000000513a047223 */ /* 0x001fce0000010025 */
[----:B------:R-:W0:Y:S01]  /*3cd0*/  MUFU.EX2 R98, R8 ;  /* 0x0000000800627308 */ /* 0x000e220000000800 */
[----:B-1----:R-:W-:Y:S01]  /*3ce0*/  HADD2.F32 R25, -RZ, R11.H1_H1 ;  /* 0x3000000bff197230 */ /* 0x002fe20000004100 */
[----:B--2---:R-:W-:Y:S02]  /*3cf0*/  FMUL.FTZ R36, R76, R85 ;  /* 0x000000554c247220 */ /* 0x004fe40000410000 */
[----:B---3--:R-:W-:Y:S02]  /*3d00*/  FADD.FTZ R94, R94, 1 ;  /* 0x3f8000005e5e7421 */ /* 0x008fe40000010000 */
[----:B0-----:R-:W-:-:S06]  /*3d10*/  FADD.FTZ R98, R98, 1 ;  /* 0x3f80000062627421 */ /* 0x001fcc0000010000 */
[----:B------:R-:W-:Y:S01]  /*3d20*/  MUFU.RCP R98, R98 ;  /* 0x0000006200627308 */ /* 0x000fe20000001000 */
[----:B-----5:R0:W-:Y:S04]  /*3d30*/  STS.128 [R108.X16], R12 ;  /* 0x0000000c6c007388 */ /* 0x0201e8000000cc00 */
[----:B------:R1:W-:Y:S01]  /*3d40*/  STS.128 [R108.X16+0x200], R16 ;  /* 0x000200106c007388 */ /* 0x0003e2000000cc00 */
[----:B------:R-:W-:-:S06]  /*3d50*/  NOP ;  /* 0x0000000000007918 */ /* 0x000fcc0000000000 */
[----:B------:R-:W2:Y:S01]  /*3d60*/  LDS.128 R8, [R105] ;  /* 0x0000000069087984 */ /* 0x000ea20000000c00 */
[----:B0-----:R-:W-:Y:S01]  /*3d70*/  FADD.FTZ R12, R59, 1 ;  /* 0x3f8000003b0c7421 */ /* 0x001fe20000010000 */
[----:B------:R-:W-:Y:S01]  /*3d80*/  HADD2.F32 R14, -RZ, R63.H0_H0 ;  /* 0x2000003fff0e7230 */ /* 0x000fe20000004100 */
[----:B------:R-:W-:Y:S02]  /*3d90*/  FFMA.FTZ R15, R48, R35, 1 ;  /* 0x3f800000300f7423 */ /* 0x000fe40000010023 */
[----:B------:R-:W0:Y:S01]  /*3da0*/  MUFU.RCP R93, R12 ;  /* 0x0000000c005d7308 */ /* 0x000e220000001000 */
[----:B------:R-:W-:Y:S02]  /*3db0*/  FMUL.FTZ R35, R72, R83 ;  /* 0x0000005348237220 */ /* 0x000fe40000410000 */
[----:B------:R-:W-:Y:S01]  /*3dc0*/  FFMA.FTZ R13, R38, R5, 1 ;  /* 0x3f800000260d7423 */ /* 0x000fe20000010005 */
[----:B------:R-:W-:Y:S01]  /*3dd0*/  HADD2.F32 R38, -RZ, R7.H1_H1 ;  /* 0x30000007ff267230 */ /* 0x000fe20000004100 */
[----:B------:R-:W-:Y:S01]  /*3de0*/  FMUL.FTZ R59, R44, R35 ;  /* 0x000000232c3b7220 */ /* 0x000fe20000410000 */
[----:B------:R-:W-:Y:S01]  /*3df0*/  HADD2.F32 R7, -RZ, R63.H1_H1 ;  /* 0x3000003fff077230 */ /* 0x000fe20000004100 */
[----:B------:R-:W-:Y:S01]  /*3e00*/  FADD.FTZ R5, -R79, 1 ;  /* 0x3f8000004f057421 */ /* 0x000fe20000010100 */
[----:B-1----:R1:W-:Y:S01]  /*3e10*/  MUFU.EX2 R18, R6 ;  /* 0x0000000600127308 */ /* 0x0023e20000000800 */
[----:B------:R-:W-:-:S02]  /*3e20*/  FFMA.FTZ R37, R59, R14, R4 ;  /* 0x0000000e3b257223 */ /* 0x000fc40000010004 */
[----:B------:R-:W-:Y:S02]  /*3e30*/  FFMA.FTZ R17, R68, R5, 1 ;  /* 0x3f80000044117423 */ /* 0x000fe40000010005 */
[----:B------:R-:W-:Y:S02]  /*3e40*/  FADD.FTZ R4, -R82, 1 ;  /* 0x3f80000052047421 */ /* 0x000fe40000010100 */
[----:B------:R-:W-:Y:S02]  /*3e50*/  FMUL.FTZ R68, R47, R36 ;  /* 0x000000242f447220 */ /* 0x000fe40000410000 */
[----:B------:R-:W-:Y:S01]  /*3e60*/  FADD.FTZ R5, -R83, 1 ;  /* 0x3f80000053057421 */ /* 0x000fe20000010100 */
[----:B-1----:R-:W-:Y:S01]  /*3e70*/  HADD2.F32 R6, -RZ, R64.H0_H0 ;  /* 0x20000040ff067230 */ /* 0x002fe20000004100 */
[----:B------:R-:W-:Y:S02]  /*3e80*/  FFMA.FTZ R14, R69, R4, 1 ;  /* 0x3f800000450e7423 */ /* 0x000fe40000010004 */
[----:B------:R-:W-:-:S02]  /*3e90*/  FFMA.FTZ R4, R68, R7, R37 ;  /* 0x0000000744047223 */ /* 0x000fc40000010025 */
[----:B0-----:R-:W-:Y:S02]  /*3ea0*/  FMUL.FTZ R37, R78, R93 ;  /* 0x0000005d4e257220 */ /* 0x001fe40000410000 */
[----:B------:R-:W-:Y:S02]  /*3eb0*/  FFMA.FTZ R19, R72, R5, 1 ;  /* 0x3f80000048137423 */ /* 0x000fe40000010005 */
[----:B------:R-:W-:Y:S02]  /*3ec0*/  FADD.FTZ R5, -R85, 1 ;  /* 0x3f80000055057421 */ /* 0x000fe40000010100 */
[----:B------:R-:W-:Y:S02]  /*3ed0*/  FADD.FTZ R7, -R93, 1 ;  /* 0x3f8000005d077421 */ /* 0x000fe40000010100 */
[----:B------:R-:W-:Y:S01]  /*3ee0*/  FMUL.FTZ R69, R46, R37 ;  /* 0x000000252e457220 */ /* 0x000fe20000410000 */
[----:B--2---:R-:W-:Y:S01]  /*3ef0*/  HADD2.F32 R84, -RZ, R11.H1_H1 ;  /* 0x3000000bff547230 */ /* 0x004fe20000004100 */
[----:B------:R-:W-:Y:S01]  /*3f00*/  FFMA.FTZ R87, R76, R5, 1 ;  /* 0x3f8000004c577423 */ /* 0x000fe20000010005 */
[--C-:B------:R-:W-:Y:S01]  /*3f10*/  HADD2.F32 R48, -RZ, R8.reuse.H0_H0 ;  /* 0x20000008ff307230 */ /* 0x100fe20000004100 */
[----:B------:R-:W-:Y:S01]  /*3f20*/  FFMA.FTZ R95, R78, R7, 1 ;  /* 0x3f8000004e5f7423 */ /* 0x000fe20000010007 */
[----:B------:R-:W-:Y:S01]  /*3f30*/  HADD2.F32 R72, -RZ, R8.H1_H1 ;  /* 0x30000008ff487230 */ /* 0x000fe20000004100 */
[----:B------:R-:W-:Y:S01]  /*3f40*/  FFMA.FTZ R115, R69, R6, R4 ;  /* 0x0000000645737223 */ /* 0x000fe20000010004 */
[--C-:B------:R-:W-:Y:S01]  /*3f50*/  HADD2.F32 R76, -RZ, R9.reuse.H0_H0 ;  /* 0x20000009ff4c7230 */ /* 0x100fe20000004100 */
[----:B------:R-:W0:Y:S01]  /*3f60*/  LDS.128 R4, [R105+0x10] ;  /* 0x0000100069047984 */ /* 0x000e220000000c00 */
[----:B------:R-:W-:Y:S01]  /*3f70*/  FMUL.FTZ R12, R111, -1.4426950216293334961 ;  /* 0xbfb8aa3b6f0c7820 */ /* 0x000fe20000410000 */
[----:B------:R-:W-:Y:S01]  /*3f80*/  HADD2.F32 R78, -RZ, R9.H1_H1 ;  /* 0x30000009ff4e7230 */ /* 0x000fe20000004100 */
[----:B------:R-:W-:Y:S01]  /*3f90*/  FMUL.FTZ R16, R38, -1.4426950216293334961 ;  /* 0xbfb8aa3b26107820 */ /* 0x000fe20000410000 */
[----:B------:R-:W-:Y:S01]  /*3fa0*/  HADD2.F32 R81, -RZ, R10.H1_H1 ;  /* 0x3000000aff517230 */ /* 0x000fe20000004100 */
[----:B------:R1:W2:Y:S01]  /*3fb0*/  MUFU.EX2 R112, R12 ;  /* 0x0000000c00707308 */ /* 0x0002a20000000800 */
[----:B------:R-:W-:Y:S01]  /*3fc0*/  FMUL.FTZ R8, R39, R48 ;  /* 0x0000003027087220 */ /* 0x000fe20000410000 */
[----:B------:R-:W-:Y:S01]  /*3fd0*/  HADD2.F32 R39, -RZ, R11.H0_H0 ;  /* 0x2000000bff277230 */ /* 0x000fe20000004100 */
[----:B------:R-:W-:-:S02]  /*3fe0*/  FMUL.FTZ R40, R40, R76 ;  /* 0x0000004c28287220 */ /* 0x000fc40000410000 */
[----:B------:R-:W-:Y:S02]  /*3ff0*/  FMUL.FTZ R8, R71, R8 ;  /* 0x0000000847087220 */ /* 0x000fe40000410000 */
[----:B------:R-:W-:Y:S01]  /*4000*/  FMUL.FTZ R44, R44, R39 ;  /* 0x000000272c2c7220 */ /* 0x000fe20000410000 */
[----:B------:R3:W4:Y:S01]  /*4010*/  MUFU.EX2 R113, R16 ;  /* 0x0000001000717308 */ /* 0x0007220000000800 */
[----:B-1----:R-:W-:Y:S01]  /*4020*/  FADD.FTZ R12, R80, 1 ;  /* 0x3f800000500c7421 */ /* 0x002fe20000010000 */
[----:B------:R-:W-:Y:S01]  /*4030*/  HADD2.F32 R80, -RZ, R10.H0_H0 ;  /* 0x2000000aff507230 */ /* 0x000fe20000004100 */
[----:B------:R-:W-:Y:S02]  /*4040*/  FMUL.FTZ R10, R43, R78 ;  /* 0x0000004e2b0a7220 */ /* 0x000fe40000410000 */
[----:B------:R-:W-:Y:S02]  /*4050*/  FMUL.FTZ R9, R42, R81 ;  /* 0x000000512a097220 */ /* 0x000fe40000410000 */
[----:B------:R-:W-:Y:S01]  /*4060*/  FMUL.FTZ R44, R83, R44 ;  /* 0x0000002c532c7220 */ /* 0x000fe20000410000 */
[----:B------:R1:W-:Y:S01]  /*4070*/  MUFU.RCP R97, R12 ;  /* 0x0000000c00617308 */ /* 0x0003e20000001000 */
[----:B---3--:R-:W-:-:S02]  /*4080*/  FMUL.FTZ R16, R47, R84 ;  /* 0x000000542f107220 */ /* 0x008fc40000410000 */
[----:B--2---:R-:W-:Y:S02]  /*4090*/  FADD.FTZ R112, R112, 1 ;  /* 0x3f80000070707421 */ /* 0x004fe40000010000 */
[----:B------:R-:W-:Y:S02]  /*40a0*/  FMUL.FTZ R40, R75, R40 ;  /* 0x000000284b287220 */ /* 0x000fe40000410000 */
[----:B------:R-:W-:Y:S01]  /*40b0*/  FMUL.FTZ R10, R77, R10 ;  /* 0x0000000a4d0a7220 */ /* 0x000fe20000410000 */
[----:B------:R-:W2:Y:S01]  /*40c0*/  MUFU.RCP R47, R96 ;  /* 0x00000060002f7308 */ /* 0x000ea20000001000 */
[----:B----4-:R-:W-:Y:S02]  /*40d0*/  FADD.FTZ R113, R113, 1 ;  /* 0x3f80000071717421 */ /* 0x010fe40000010000 */
[----:B------:R-:W-:Y:S02]  /*40e0*/  FMUL.FTZ R8, R8, R73 ;  /* 0x0000004908087220 */ /* 0x000fe40000410000 */
[----:B------:R-:W-:-:S02]  /*40f0*/  FADD.FTZ R18, R18, 1 ;  /* 0x3f80000012127421 */ /* 0x000fc40000010000 */
[----:B------:R-:W-:Y:S01]  /*4100*/  FMUL.FTZ R9, R82, R9 ;  /* 0x0000000952097220 */ /* 0x000fe20000410000 */
[----:B------:R-:W3:Y:S01]  /*4110*/  MUFU.RCP R11, R94 ;  /* 0x0000005e000b7308 */ /* 0x000ee20000001000 */
[----:B-1----:R-:W-:Y:S01]  /*4120*/  FMUL.FTZ R12, R45, R80 ;  /* 0x000000502d0c7220 */ /* 0x002fe20000410000 */
[--C-:B0-----:R-:W-:Y:S01]  /*4130*/  HADD2.F32 R42, -RZ, R4.reuse.H1_H1 ;  /* 0x30000004ff2a7230 */ /* 0x101fe20000004100 */
[----:B------:R-:W-:Y:S01]  /*4140*/  FMUL.FTZ R19, R44, R19 ;  /* 0x000000132c137220 */ /* 0x000fe20000410000 */
[--C-:B------:R-:W-:Y:S01]  /*4150*/  HADD2.F32 R73, -RZ, R5.reuse.H1_H1 ;  /* 0x30000005ff497230 */ /* 0x100fe20000004100 */
[----:B------:R-:W-:Y:S01]  /*4160*/  FMUL.FTZ R13, R40, R13 ;  /* 0x0000000d280d7220 */ /* 0x000fe20000410000 */
[----:B------:R-:W-:Y:S02]  /*4170*/  HADD2.F32 R44, -RZ, R5.H0_H0 ;  /* 0x20000005ff2c7230 */ /* 0x000fe40000004100 */
[----:B------:R-:W0:Y:S01]  /*4180*/  MUFU.RCP R112, R112 ;  /* 0x0000007000707308 */ /* 0x000e220000001000 */
[----:B------:R-:W-:Y:S01]  /*4190*/  FMUL.FTZ R10, R10, R15 ;  /* 0x0000000f0a0a7220 */ /* 0x000fe20000410000 */
[----:B------:R-:W-:Y:S01]  /*41a0*/  HADD2.F32 R40, -RZ, R4.H0_H0 ;  /* 0x20000004ff287230 */ /* 0x000fe20000004100 */
[----:B------:R-:W-:Y:S01]  /*41b0*/  FMUL.FTZ R16, R85, R16 ;  /* 0x0000001055107220 */ /* 0x000fe20000410000 */
[----:B------:R-:W-:Y:S01]  /*41c0*/  HADD2.F32 R75, -RZ, R6.H0_H0 ;  /* 0x20000006ff4b7230 */ /* 0x000fe20000004100 */
[----:B------:R-:W-:Y:S01]  /*41d0*/  FMUL.FTZ R9, R9, R14 ;  /* 0x0000000e09097220 */ /* 0x000fe20000410000 */
[----:B------:R-:W-:Y:S01]  /*41e0*/  HADD2.F32 R85, -RZ, R7.H0_H0 ;  /* 0x20000007ff557230 */ /* 0x000fe20000004100 */
[----:B--2---:R-:W-:Y:S01]  /*41f0*/  FADD.FTZ R15, -R47, 1 ;  /* 0x3f8000002f0f7421 */ /* 0x004fe20000010100 */
[----:B------:R-:W1:Y:S01]  /*4200*/  MUFU.RCP R113, R113 ;  /* 0x0000007100717308 */ /* 0x000e620000001000 */
[----:B------:R-:W-:-:S02]  /*4210*/  FADD.FTZ R5, -R97, 1 ;  /* 0x3f80000061057421 */ /* 0x000fc40000010100 */
[----:B------:R-:W-:Y:S02]  /*4220*/  FMUL.FTZ R4, R34, R42 ;  /* 0x0000002a22047220 */ /* 0x000fe40000410000 */
[----:B------:R-:W-:Y:S02]  /*4230*/  FMUL.FTZ R14, R31, R73 ;  /* 0x000000491f0e7220 */ /* 0x000fe40000410000 */
[----:B------:R-:W-:Y:S01]  /*4240*/  FMUL.FTZ R12, R79, R12 ;  /* 0x0000000c4f0c7220 */ /* 0x000fe20000410000 */
[----:B------:R2:W4:Y:S01]  /*4250*/  MUFU.RCP R82, R18 ;  /* 0x0000001200527308 */ /* 0x0005220000001000 */
[----:B------:R-:W-:Y:S01]  /*4260*/  HADD2.F32 R79, -RZ, R6.H1_H1 ;  /* 0x30000006ff4f7230 */ /* 0x000fe20000004100 */
[----:B------:R-:W-:Y:S01]  /*4270*/  FMUL.FTZ R16, R16, R87 ;  /* 0x0000005710107220 */ /* 0x000fe20000410000 */
[----:B------:R-:W-:Y:S01]  /*4280*/  HADD2.F32 R87, -RZ, R7.H1_H1 ;  /* 0x30000007ff577230 */ /* 0x000fe20000004100 */
[----:B------:R-:W-:Y:S02]  /*4290*/  FMUL.FTZ R6, R32, R44 ;  /* 0x0000002c20067220 */ /* 0x000fe40000410000 */
[----:B------:R-:W-:-:S02]  /*42a0*/  FFMA.FTZ R5, R86, R5, 1 ;  /* 0x3f80000056057423 */ /* 0x000fc40000010005 */
[----:B------:R-:W-:Y:S02]  /*42b0*/  FMUL.FTZ R4, R97, R4 ;  /* 0x0000000461047220 */ /* 0x000fe40000410000 */
[----:B--2---:R-:W-:Y:S02]  /*42c0*/  FFMA.FTZ R18, R28, R15, 1 ;  /* 0x3f8000001c127423 */ /* 0x004fe4000001000f */
[----:B------:R-:W-:Y:S02]  /*42d0*/  FMUL.FTZ R15, R47, R14 ;  /* 0x0000000e2f0f7220 */ /* 0x000fe40000410000 */
[C---:B---3--:R-:W-:Y:S02]  /*42e0*/  FADD.FTZ R7, -R11.reuse, 1 ;  /* 0x3f8000000b077421 */ /* 0x048fe40000010100 */
[----:B------:R-:W-:Y:S02]  /*42f0*/  FMUL.FTZ R45, R92, R11 ;  /* 0x0000000b5c2d7220 */ /* 0x000fe40000410000 */
[----:B------:R-:W-:-:S02]  /*4300*/  FMUL.FTZ R6, R11, R6 ;  /* 0x000000060b067220 */ /* 0x000fc40000410000 */
[----:B------:R-:W-:Y:S02]  /*4310*/  FMUL.FTZ R11, R4, R5 ;  /* 0x00000005040b7220 */ /* 0x000fe40000410000 */
[----:B------:R-:W-:Y:S02]  /*4320*/  FMUL.FTZ R15, R15, R18 ;  /* 0x000000120f0f7220 */ /* 0x000fe40000410000 */
[----:B------:R-:W-:Y:S02]  /*4330*/  FMUL.FTZ R41, R41, R72 ;  /* 0x0000004829297220 */ /* 0x000fe40000410000 */
[----:B------:R-:W-:Y:S02]  /*4340*/  FFMA.FTZ R7, R92, R7, 1 ;  /* 0x3f8000005c077423 */ /* 0x000fe40000010007 */
[----:B0-----:R-:W-:Y:S02]  /*4350*/  FADD.FTZ R18, -R112, 1 ;  /* 0x3f80000070127421 */ /* 0x001fe40000010100 */
[----:B-1----:R-:W-:-:S02]  /*4360*/  FADD.FTZ R5, -R113, 1 ;  /* 0x3f80000071057421 */ /* 0x002fc40000010100 */
[----:B------:R-:W-:Y:S02]  /*4370*/  FMUL.FTZ R41, R70, R41 ;  /* 0x0000002946297220 */ /* 0x000fe40000410000 */
[----:B------:R-:W-:Y:S02]  /*4380*/  FMUL.FTZ R12, R12, R17 ;  /* 0x000000110c0c7220 */ /* 0x000fe40000410000 */
[----:B------:R-:W-:Y:S02]  /*4390*/  FMUL.FTZ R14, R6, R7 ;  /* 0x00000007060e7220 */ /* 0x000fe40000410000 */
[----:B------:R-:W-:Y:S02]  /*43a0*/  FFMA.FTZ R71, R111, R18, 1 ;  /* 0x3f8000006f477423 */ /* 0x000fe40000010012 */
[----:B------:R-:W-:Y:S02]  /*43b0*/  FFMA.FTZ R77, R38, R5, 1 ;  /* 0x3f800000264d7423 */ /* 0x000fe40000010005 */
[----:B------:R-:W-:-:S02]  /*43c0*/  FMUL.FTZ R46, R46, R40 ;  /* 0x000000282e2e7220 */ /* 0x000fc40000410000 */
[----:B------:R-:W-:Y:S02]  /*43d0*/  FADD.FTZ R4, -R98, 1 ;  /* 0x3f80000062047421 */ /* 0x000fe40000010100 */
[----:B----4-:R-:W-:Y:S02]  /*43e0*/  FADD.FTZ R6, -R82, 1 ;  /* 0x3f80000052067421 */ /* 0x010fe40000010100 */
[----:B------:R-:W-:Y:S02]  /*43f0*/  FMUL.FTZ R5, R30, R75 ;  /* 0x0000004b1e057220 */ /* 0x000fe40000410000 */
[----:B------:R-:W-:Y:S02]  /*4400*/  FMUL.FTZ R7, R27, R79 ;  /* 0x0000004f1b077220 */ /* 0x000fe40000410000 */
        /* <DEDUP_REMOVED lines=36> */
[----:B------:R-:W-:Y:S01]  /*4650*/  FMUL.FTZ R83, R27, R82 ;  /* 0x000000521b537220 */ /* 0x000fe20000410000 */
[----:B------:R0:W-:Y:S01]  /*4660*/  STS.128 [R105], R4 ;  /* 0x0000000469007388 */ /* 0x0001e20000000c00 */
[----:B------:R-:W-:Y:S02]  /*4670*/  FMUL.FTZ R112, R111, R112 ;  /* 0x000000706f707220 */ /* 0x000fe40000410000 */
[----:B------:R-:W-:Y:S01]  /*4680*/  FMUL.FTZ R38, R38, R113 ;  /* 0x0000007126267220 */ /* 0x000fe20000410000 */
[----:B------:R1:W-:Y:S01]  /*4690*/  STS.128 [R105+0x10], R12 ;  /* 0x0000100c69007388 */ /* 0x0003e20000000c00 */
[----:B------:R-:W-:-:S06]  /*46a0*/  NOP ;  /* 0x0000000000007918 */ /* 0x000fcc0000000000 */
[----:B------:R-:W2:Y:S01]  /*46b0*/  LDS.128 R8, [R108.X16] ;  /* 0x000000006c087984 */ /* 0x000ea2000000cc00 */
[----:B------:R-:W-:Y:S01]  /*46c0*/  FMUL.FTZ R86, R23, R112 ;  /* 0x0000007017567220 */ /* 0x000fe20000410000 */
[----:B------:R-:W-:Y:S01]  /*46d0*/  HADD2.F32 R23, -RZ, R67.H1_H1 ;  /* 0x30000043ff177230 */ /* 0x000fe20000004100 */
[----:B------:R-:W-:Y:S01]  /*46e0*/  FMUL.FTZ R92, R25, R38 ;  /* 0x00000026195c7220 */ /* 0x000fe20000410000 */
        /* <DEDUP_REMOVED lines=52> */
[----:B------:R0:W-:Y:S01]  /*4a30*/  STS.128 [R105+0x10], R4 ;  /* 0x0000100469007388 */ /* 0x0001e20000000c00 */
        /* <DEDUP_REMOVED lines=12> */
.L_x_10980:
        /* <DEDUP_REMOVED lines=52> */
.L_x_11060:
        /* <DEDUP_REMOVED lines=34> */
[----:B------:R-:W-:-:S02]  /*5060*/  UIMAD UR41, UR40, UR36, URZ ;  /* 0x00000024282972a4 */ /* 0x000fc4000f8e023f */
[----:B------:R-:W-:Y:S02]  /*5070*/  UIMAD.WIDE.U32 UR38, UR7, UR36, URZ ;  /* 0x00000024072672a5 */ /* 0x000fe4000f8e003f */
[----:B------:R-:W-:Y:S02]  /*5080*/  UIMAD UR36, UR7, UR37, UR41 ;  /* 0x00000025072472a4 */ /* 0x000fe4000f8e0229 */
[----:B------:R-:W-:Y:S02]  /*5090*/  ULEA UR37, UP0, UR38, UR22, 0x1 ;  /* 0x0000001626257291 */ /* 0x000fe4000f80083f */
[----:B------:R-:W-:-:S04]  /*50a0*/  UIADD3 UR36, UR39, UR36, URZ ;  /* 0x0000002427247290 */ /* 0x000fc8000fffe03f */
[----:B------:R-:W-:Y:S01]  /*50b0*/  ULEA.HI.X UR38, UR38, UR23, UR36, 0x1, UP0 ;  /* 0x0000001726267291 */ /* 0x000fe200080f0c24 */
[----:B------:R-:W-:-:S05]  /*50c0*/  MOV R112, UR37 ;  /* 0x0000002500707c02 */ /* 0x000fca0008000f00 */
[----:B------:R-:W-:-:S05]  /*50d0*/  MOV R113, UR38 ;  /* 0x0000002600717c02 */ /* 0x000fca0008000f00 */
[----:B------:R-:W-:Y:S01]  /*50e0*/  IMAD.WIDE R112, R73, 0x10, R112 ;  /* 0x0000001049707825 */ /* 0x000fe200078e0270 */
[----:B------:R-:W-:Y:S01]  /*50f0*/  SHF.L.U32 R214, R108, 0x6, RZ ;  /* 0x000000066cd67819 */ /* 0x000fe200000006ff */
[----:B-12---:R-:W1:Y:S08]  /*5100*/  R2UR UR45, R69 ;  /* 0x00000000452d73c2 */ /* 0x006e7000000e0000 */
[----:B------:R-:W2:Y:S01]  /*5110*/  R2UR UR44, R68 ;  /* 0x00000000442c73c2 */ /* 0x000ea200000e0000 */
        /* <DEDUP_REMOVED lines=8> */
[----:B--2---:R-:W-:Y:S01]  /*51a0*/  MOV R135, UR44 ;  /* 0x0000002c00877c02 */ /* 0x004fe20008000f00 */
[----:B------:R-:W-:Y:S01]  /*51b0*/  FMUL.RZ R75, R72, 0.15915493667125701904 ;  /* 0x3e22f983484b7820 */ /* 0x000fe2000040c000 */
[----:B----4-:R-:W-:Y:S01]  /*51c0*/  STS.128 [R108.X16+0x200], R84 ;  /* 0x000200546c007388 */ /* 0x010fe2000000cc00 */
[----:B------:R-:W-:-:S02]  /*51d0*/  FMUL.RZ R71, R69, 0.15915493667125701904 ;  /* 0x3e22f98345477820 */ /* 0x000fc4000040c000 */
[----:B------:R-:W-:Y:S01]  /*51e0*/  FMUL.FTZ R72, R101, UR45 ;  /* 0x0000002d65487c20 */ /* 0x000fe20008410000 */
[----:B------:R0:W-:Y:S01]  /*51f0*/  MUFU.COS R128, R74 ;  /* 0x0000004a00807308 */ /* 0x0001e20000000000 */
[----:B------:R-:W-:Y:S01]  /*5200*/  FMUL.FTZ R69, R100, UR45 ;  /* 0x0000002d64457c20 */ /* 0x000fe20008410000 */
[----:B-----5:R-:W-:Y:S01]  /*5210*/  STS.128 [R108.X16+0x400], R92 ;  /* 0x0004005c6c007388 */ /* 0x020fe2000000cc00 */
[----:B------:R-:W-:Y:S02]  /*5220*/  FMUL.RZ R72, R72, 0.15915493667125701904 ;  /* 0x3e22f98348487820 */ /* 0x000fe4000040c000 */
[----:B------:R-:W-:Y:S01]  /*5230*/  FMUL.FTZ R68, R50, UR45 ;  /* 0x0000002d32447c20 */ /* 0x000fe20008410000 */
[----:B------:R-:W-:Y:S01]  /*5240*/  STS.128 [R108.X16+0x600], R96 ;  /* 0x000600606c007388 */ /* 0x000fe2000000cc00 */
[----:B------:R-:W-:Y:S01]  /*5250*/  FMUL.FTZ R135, R135, 1.4426950216293334961 ;  /* 0x3fb8aa3b87877820 */ /* 0x000fe20000410000 */
[----:B------:R-:W-:Y:S01]  /*5260*/  MUFU.SIN R116, R72 ;  /* 0x0000004800747308 */ /* 0x000fe20000000400 */
[----:B0-----:R-:W-:Y:S01]  /*5270*/  FMUL.RZ R74, R69, 0.15915493667125701904 ;  /* 0x3e22f983454a7820 */ /* 0x001fe2000040c000 */
[----:B------:R-:W-:-:S06]  /*5280*/  NOP ;  /* 0x0000000000007918 */ /* 0x000fcc0000000000 */
[----:B------:R-:W-:Y:S01]  /*5290*/  FMUL.FTZ R69, R89, UR45 ;  /* 0x0000002d59457c20 */ /* 0x000fe20008410000 */
[----:B------:R0:W-:Y:S01]  /*52a0*/  MUFU.COS R130, R72 ;  /* 0x0000004800827308 */ /* 0x0001e20000000000 */
[----:B------:R-:W-:Y:S01]  /*52b0*/  FMUL.RZ R149, R68, 0.15915493667125701904 ;  /* 0x3e22f98344957820 */ /* 0x000fe2000040c000 */
[----:B------:R2:W3:Y:S01]  /*52c0*/  LDG.E.128 R76, [R112.64] ;  /* 0x0000001a704c7981 */ /* 0x0004e2000c1e1d00 */
[----:B------:R-:W-:-:S05]  /*52d0*/  FMUL.FTZ R68, R135, R104 ;  /* 0x0000006887447220 */ /* 0x000fca0000410000 */
[----:B------:R-:W-:Y:S01]  /*52e0*/  MUFU.SIN R118, R70 ;  /* 0x0000004600767308 */ /* 0x000fe20000000400 */
[----:B0-----:R-:W-:Y:S01]  /*52f0*/  FMUL.RZ R72, R69, 0.15915493667125701904 ;  /* 0x3e22f98345487820 */ /* 0x001fe2000040c000 */
[----:B------:R2:W4:Y:S01]  /*5300*/  LDG.E.128 R80, [R112.64+0x400] ;  /* 0x0004001a70507981 */ /* 0x000522000c1e1d00 */
[----:B------:R-:W-:-:S05]  /*5310*/  FMUL.FTZ R69, R90, UR45 ;  /* 0x0000002d5a457c20 */ /* 0x000fca0008410000 */
[----:B------:R0:W-:Y:S01]  /*5320*/  MUFU.COS R126, R70 ;  /* 0x00000046007e7308 */ /* 0x0001e20000000000 */
[----:B------:R-:W5:Y:S07]  /*5330*/  LDS.128 R84, [R214] ;  /* 0x00000000d6547984 */ /* 0x000f6e0000000c00 */
[----:B------:R-:W-:Y:S01]  /*5340*/  MUFU.SIN R120, R71 ;  /* 0x0000004700787308 */ /* 0x000fe20000000400 */
[----:B0-----:R-:W-:Y:S02]  /*5350*/  FMUL.RZ R70, R69, 0.15915493667125701904 ;  /* 0x3e22f98345467820 */ /* 0x001fe4000040c000 */
[----:B------:R-:W-:-:S05]  /*5360*/  FMUL.FTZ R69, R55, UR45 ;  /* 0x0000002d37457c20 */ /* 0x000fca0008410000 */
[----:B------:R0:W-:Y:S08]  /*5370*/  MUFU.COS R124, R71 ;  /* 0x00000047007c7308 */ /* 0x0001f00000000000 */
[----:B------:R-:W-:Y:S01]  /*5380*/  MUFU.SIN R114, R75 ;  /* 0x0000004b00727308 */ /* 0x000fe20000000400 */
[----:B0-----:R-:W-:Y:S02]  /*5390*/  FMUL.RZ R71, R69, 0.15915493667125701904 ;  /* 0x3e22f98345477820 */ /* 0x001fe4000040c000 */
[----:B------:R-:W-:-:S05]  /*53a0*/  FMUL.FTZ R69, R88, UR45 ;  /* 0x0000002d58457c20 */ /* 0x000fca0008410000 */
[----:B------:R-:W-:Y:S01]  /*53b0*/  MUFU.COS R132, R75 ;  /* 0x0000004b00847308 */ /* 0x000fe20000000000 */
[C---:B-1----:R-:W-:Y:S02]  /*53c0*/  FMUL.FTZ R57, R135.reuse, R53 ;  /* 0x0000003587397220 */ /* 0x042fe40000410000 */
[----:B------:R-:W-:-:S05]  /*53d0*/  FMUL.FTZ R115, R135, R90 ;  /* 0x0000005a87737220 */ /* 0x000fca0000410000 */
        /* <DEDUP_REMOVED lines=29> */
[----:B------:R1:W-:Y:S01]  /*55b0*/  MUFU.EX2 R131, R68 ;  /* 0x0000004400837308 */ /* 0x0003e20000000800 */
[----:B0-----:R-:W-:-:S07]  /*55c0*/  FMUL.FTZ R71, R135, R91 ;  /* 0x0000005b87477220 */ /* 0x001fce0000410000 */
[----:B------:R0:W-:Y:S01]  /*55d0*/  MUFU.EX2 R127, R69 ;  /* 0x00000045007f7308 */ /* 0x0001e20000000800 */
[----:B-1----:R-:W-:-:S07]  /*55e0*/  FMUL.FTZ R68, R135, R100 ;  /* 0x0000006487447220 */ /* 0x002fce0000410000 */
[----:B------:R-:W-:Y:S01]  /*55f0*/  MUFU.SIN R145, R74 ;  /* 0x0000004a00917308 */ /* 0x000fe20000000400 */
[----:B0-----:R-:W-:-:S07]  /*5600*/  FMUL.FTZ R69, R135, R89 ;  /* 0x0000005987457220 */ /* 0x001fce0000410000 */
[----:B------:R-:W-:Y:S08]  /*5610*/  MUFU.COS R147, R74 ;  /* 0x0000004a00937308 */ /* 0x000ff00000000000 */
[----:B------:R-:W-:Y:S08]  /*5620*/  MUFU.SIN R160, R72 ;  /* 0x0000004800a07308 */ /* 0x000ff00000000400 */
[----:B------:R0:W-:Y:S08]  /*5630*/  MUFU.COS R162, R72 ;  /* 0x0000004800a27308 */ /* 0x0001f00000000000 */
[----:B------:R-:W1:Y:S01]  /*5640*/  MUFU.EX2 R125, R70 ;  /* 0x00000046007d7308 */ /* 0x000e620000000800 */
[----:B0-----:R2:W3:Y:S07]  /*5650*/  LDG.E.128 R72, [R112.64+0x200] ;  /* 0x0002001a70487981 */ /* 0x0014ee000c1e1d00 */
[----:B------:R-:W-:Y:S08]  /*5660*/  MUFU.EX2 R123, R71 ;  /* 0x00000047007b7308 */ /* 0x000ff00000000800 */
[----:B------:R-:W0:Y:S08]  /*5670*/  MUFU.EX2 R121, R68 ;  /* 0x0000004400797308 */ /* 0x000e300000000800 */
[----:B------:R0:W-:Y:S01]  /*5680*/  MUFU.EX2 R119, R69 ;  /* 0x0000004500777308 */ /* 0x0001e20000000800 */
[----:B------:R-:W-:-:S02]  /*5690*/  FMUL.FTZ R117, R135, R55 ;  /* 0x0000003787757220 */ /* 0x000fc40000410000 */
[C---:B------:R-:W-:Y:S02]  /*56a0*/  FMUL.FTZ R56, R135.reuse, R88 ;  /* 0x0000005887387220 */ /* 0x040fe40000410000 */
[----:B------:R-:W-:-:S03]  /*56b0*/  FMUL.FTZ R59, R135, R51 ;  /* 0x00000033873b7220 */ /* 0x000fc60000410000 */
[----:B------:R-:W2:Y:S01]  /*56c0*/  MUFU.EX2 R57, R57 ;  /* 0x0000003900397308 */ /* 0x000ea20000000800 */
[----:B0-----:R2:W3:Y:S07]  /*56d0*/  LDG.E.128 R68, [R112.64+0x600] ;  /* 0x0006001a70447981 */ /* 0x0014ee000c1e1d00 */
[----:B------:R-:W0:Y:S08]  /*56e0*/  MUFU.EX2 R115, R115 ;  /* 0x0000007300737308 */ /* 0x000e300000000800 */
[----:B------:R0:W0:Y:S01]  /*56f0*/  MUFU.EX2 R133, R117 ;  /* 0x0000007500857308 */ /* 0x0000220000000800 */
[----:B------:R-:W-:-:S07]  /*5700*/  FMUL.FTZ R58, R135, R54 ;  /* 0x00000036873a7220 */ /* 0x000fce0000410000 */
[----:B------:R-:W0:Y:S01]  /*5710*/  MUFU.EX2 R56, R56 ;  /* 0x0000003800387308 */ /* 0x000e220000000800 */
[----:B-1----:R-:W-:-:S07]  /*5720*/  FMUL.FTZ R126, R125, R126 ;  /* 0x0000007e7d7e7220 */ /* 0x002fce0000410000 */
[----:B------:R-:W1:Y:S01]  /*5730*/  MUFU.EX2 R59, R59 ;  /* 0x0000003b003b7308 */ /* 0x000e620000000800 */
[----:B------:R-:W-:Y:S02]  /*5740*/  FMUL.FTZ R122, R121, R122 ;  /* 0x0000007a797a7220 */ /* 0x000fe40000410000 */
[----:B------:R-:W-:Y:S02]  /*5750*/  FMUL.FTZ R130, R127, R130 ;  /* 0x000000827f827220 */ /* 0x000fe40000410000 */
[----:B------:R-:W-:Y:S02]  /*5760*/  FMUL.FTZ R125, R125, R118 ;  /* 0x000000767d7d7220 */ /* 0x000fe40000410000 */
[----:B------:R-:W-:Y:S01]  /*5770*/  FMUL.FTZ R121, R121, R134 ;  /* 0x0000008679797220 */ /* 0x000fe20000410000 */
[----:B------:R-:W1:Y:S01]  /*5780*/  MUFU.EX2 R58, R58 ;  /* 0x0000003a003a7308 */ /* 0x000e620000000800 */
[C---:B--2---:R-:W-:Y:S01]  /*5790*/  FMUL.FTZ R112, R57.reuse, R150 ;  /* 0x0000009639707220 */ /* 0x044fe20000410000 */
[----:B-----5:R-:W-:Y:S01]  /*57a0*/  HADD2.F32 R134, -RZ, R84.H1_H1 ;  /* 0x30000054ff867230 */ /* 0x020fe20000004100 */
[----:B------:R-:W-:-:S02]  /*57b0*/  FMUL.FTZ R99, R57, R148 ;  /* 0x0000009439637220 */ /* 0x000fc40000410000 */
[----:B------:R-:W-:Y:S02]  /*57c0*/  FMUL.FTZ R127, R127, R116 ;  /* 0x000000747f7f7220 */ /* 0x000fe40000410000 */
[C---:B0-----:R-:W-:Y:S01]  /*57d0*/  FMUL.FTZ R118, R115.reuse, R142 ;  /* 0x0000008e73767220 */ /* 0x041fe20000410000 */
[--C-:B------:R-:W-:Y:S01]  /*57e0*/  HADD2.F32 R94, -RZ, R60.reuse.H0_H0 ;  /* 0x2000003cff5e7230 */ /* 0x100fe20000004100 */
[----:B------:R-:W-:Y:S01]  /*57f0*/  FMUL.FTZ R117, R115, R140 ;  /* 0x0000008c73757220 */ /* 0x000fe20000410000 */
[----:B------:R-:W-:Y:S01]  /*5800*/  HADD2.F32 R93, -RZ, R60.H1_H1 ;  /* 0x3000003cff5d7230 */ /* 0x000fe20000004100 */
[----:B------:R-:W-:Y:S01]  /*5810*/  FMUL.FTZ R57, R135, R49 ;  /* 0x0000003187397220 */ /* 0x000fe20000410000 */
[----:B------:R-:W-:Y:S01]  /*5820*/  MUFU.SIN R164, R149 ;  /* 0x0000009500a47308 */ /* 0x000fe20000000400 */
[C---:B------:R-:W-:Y:S02]  /*5830*/  FMUL.FTZ R116, R133.reuse, R146 ;  /* 0x0000009285747220 */ /* 0x040fe40000410000 */
[----:B------:R-:W-:Y:S01]  /*5840*/  FMUL.FTZ R115, R133, R144 ;  /* 0x0000009085737220 */ /* 0x000fe20000410000 */
[----:B------:R-:W-:Y:S01]  /*5850*/  HADD2.F32 R92, -RZ, R84.H0_H0 ;  /* 0x20000054ff5c7230 */ /* 0x000fe20000004100 */
[----:B------:R-:W-:-:S02]  /*5860*/  FMUL.FTZ R133, R135, R52 ;  /* 0x0000003487857220 */ /* 0x000fc40000410000 */
[C---:B------:R-:W-:Y:S02]  /*5870*/  FMUL.FTZ R132, R131.reuse, R132 ;  /* 0x0000008483847220 */ /* 0x040fe40000410000 */
[----:B------:R-:W-:Y:S01]  /*5880*/  FMUL.FTZ R131, R131, R114 ;  /* 0x0000007283837220 */ /* 0x000fe20000410000 */
[----:B------:R-:W-:Y:S01]  /*5890*/  MUFU.EX2 R57, R57 ;  /* 0x0000003900397308 */ /* 0x000fe20000000800 */
[C---:B------:R-:W-:Y:S02]  /*58a0*/  FMUL.FTZ R114, R56.reuse, R139 ;  /* 0x0000008b38727220 */ /* 0x040fe40000410000 */
[----:B------:R-:W-:Y:S02]  /*58b0*/  FMUL.FTZ R113, R56, R137 ;  /* 0x0000008938717220 */ /* 0x000fe40000410000 */
[----:B------:R-:W-:Y:S02]  /*58c0*/  FMUL.FTZ R157, R134, R103 ;  /* 0x00000067869d7220 */ /* 0x000fe40000410000 */
[C---:B-1----:R-:W-:Y:S01]  /*58d0*/  FMUL.FTZ R96, R59.reuse, R154 ;  /* 0x0000009a3b607220 */ /* 0x042fe20000410000 */
[----:B------:R0:W1:Y:S01]  /*58e0*/  MUFU.EX2 R56, R133 ;  /* 0x0000008500387308 */ /* 0x0000620000000800 */
[----:B------:R-:W-:-:S02]  /*58f0*/  FMUL.FTZ R95, R59, R152 ;  /* 0x000000983b5f7220 */ /* 0x000fc40000410000 */
[----:B------:R-:W-:Y:S02]  /*5900*/  FMUL.FTZ R59, R92, R103 ;  /* 0x000000675c3b7220 */ /* 0x000fe40000410000 */
[C---:B------:R-:W-:Y:S02]  /*5910*/  FMUL.FTZ R157, R94.reuse, R157 ;  /* 0x0000009d5e9d7220 */ /* 0x040fe40000410000 */
[----:B------:R-:W-:Y:S01]  /*5920*/  FMUL.FTZ R158, R94, R59 ;  /* 0x0000003b5e9e7220 */ /* 0x000fe20000410000 */
[--C-:B0-----:R-:W-:Y:S01]  /*5930*/  HADD2.F32 R133, -RZ, R85.reuse.H0_H0 ;  /* 0x20000055ff857230 */ /* 0x101fe20000004100 */
[----:B------:R-:W-:Y:S02]  /*5940*/  FMUL.FTZ R59, R131, R157 ;  /* 0x0000009d833b7220 */ /* 0x000fe40000410000 */
[C---:B------:R-:W-:Y:S01]  /*5950*/  FMUL.FTZ R98, R58.reuse, R143 ;  /* 0x0000008f3a627220 */ /* 0x040fe20000410000 */
[----:B------:R-:W-:Y:S01]  /*5960*/  HADD2.F32 R143, -RZ, R85.H1_H1 ;  /* 0x30000055ff8f7230 */ /* 0x000fe20000004100 */
[----:B------:R-:W-:-:S02]  /*5970*/  FMUL.FTZ R97, R58, R141 ;  /* 0x0000008d3a617220 */ /* 0x000fc40000410000 */
[----:B------:R-:W-:Y:S02]  /*5980*/  FMUL.FTZ R58, R135, R50 ;  /* 0x00000032873a7220 */ /* 0x000fe40000410000 */
[----:B------:R-:W-:Y:S02]  /*5990*/  FFMA.FTZ R59, R132, R158, -R59 ;  /* 0x0000009e843b7223 */ /* 0x000fe4000001083b */
[----:B------:R-:W-:Y:S02]  /*59a0*/  FMUL.FTZ R124, R123, R124 ;  /* 0x0000007c7b7c7220 */ /* 0x000fe40000410000 */
[----:B------:R-:W-:Y:S02]  /*59b0*/  FMUL.FTZ R156, R133, R104 ;  /* 0x00000068859c7220 */ /* 0x000fe40000410000 */
[----:B------:R-:W-:Y:S02]  /*59c0*/  FMUL.FTZ R137, R131, R158 ;  /* 0x0000009e83897220 */ /* 0x000fe40000410000 */
[----:B------:R-:W-:-:S02]  /*59d0*/  FMUL.FTZ R123, R123, R120 ;  /* 0x000000787b7b7220 */ /* 0x000fc40000410000 */
[----:B------:R-:W-:Y:S02]  /*59e0*/  FMUL.FTZ R135, R135, R103 ;  /* 0x0000006787877220 */ /* 0x000fe40000410000 */
[C---:B------:R-:W-:Y:S01]  /*59f0*/  FMUL.FTZ R120, R119.reuse, R138 ;  /* 0x0000008a77787220 */ /* 0x040fe20000410000 */
[----:B------:R0:W-:Y:S01]  /*5a00*/  MUFU.EX2 R85, R58 ;  /* 0x0000003a00557308 */ /* 0x0001e20000000800 */
[----:B------:R-:W-:Y:S02]  /*5a10*/  FMUL.FTZ R119, R119, R136 ;  /* 0x0000008877777220 */ /* 0x000fe40000410000 */
[----:B------:R-:W-:Y:S02]  /*5a20*/  FMUL.FTZ R154, R143, R104 ;  /* 0x000000688f9a7220 */ /* 0x000fe40000410000 */
[----:B-1----:R-:W-:Y:S02]  /*5a30*/  FMUL.FTZ R142, R56, R147 ;  /* 0x00000093388e7220 */ /* 0x002fe40000410000 */
[----:B------:R-:W-:Y:S01]  /*5a40*/  FFMA.FTZ R137, R132, R157, R137 ;  /* 0x0000009d84897223 */ /* 0x000fe20000010089 */
[----:B------:R-:W1:Y:S01]  /*5a50*/  MUFU.COS R136, R149 ;  /* 0x0000009500887308 */ /* 0x000e620000000000 */
[----:B------:R-:W-:-:S02]  /*5a60*/  FMUL.FTZ R141, R56, R145 ;  /* 0x00000091388d7220 */ /* 0x000fc40000410000 */
[----:B------:R-:W-:Y:S02]  /*5a70*/  FMUL.FTZ R140, R57, R162 ;  /* 0x000000a2398c7220 */ /* 0x000fe40000410000 */
[----:B------:R-:W-:Y:S02]  /*5a80*/  FFMA.FTZ R138, R93, R156, R59 ;  /* 0x0000009c5d8a7223 */ /* 0x000fe4000001003b */
[----:B------:R-:W-:Y:S01]  /*5a90*/  FMUL.FTZ R139, R57, R160 ;  /* 0x000000a0398b7220 */ /* 0x000fe20000410000 */
[----:B------:R-:W2:Y:S01]  /*5aa0*/  MUFU.EX2 R84, R135 ;  /* 0x0000008700547308 */ /* 0x000ea20000000800 */
[----:B0-----:R-:W0:Y:S01]  /*5ab0*/  LDS.128 R56, [R214+0x10] ;  /* 0x00001000d6387984 */ /* 0x001e220000000c00 */
[----:B------:R-:W-:-:S04]  /*5ac0*/  FFMA.FTZ R144, R93, R154, R137 ;  /* 0x0000009a5d907223 */ /* 0x000fc80000010089 */
[C---:B------:R-:W-:Y:S02]  /*5ad0*/  FMUL.FTZ R145, R127.reuse, R144 ;  /* 0x000000907f917220 */ /* 0x040fe40000410000 */
[-C--:B------:R-:W-:Y:S02]  /*5ae0*/  FMUL.FTZ R147, R127, R138.reuse ;  /* 0x0000008a7f937220 */ /* 0x080fe40000410000 */
[C---:B------:R-:W-:Y:S01]  /*5af0*/  FFMA.FTZ R146, R130.reuse, R138, -R145 ;  /* 0x0000008a82927223 */ /* 0x040fe20000010891 */
[--C-:B------:R-:W-:Y:S01]  /*5b00*/  HADD2.F32 R138, -RZ, R86.reuse.H0_H0 ;  /* 0x20000056ff8a7230 */ /* 0x100fe20000004100 */
[----:B-1----:R-:W-:Y:S01]  /*5b10*/  FMUL.FTZ R137, R85, R136 ;  /* 0x0000008855897220 */ /* 0x002fe20000410000 */
[----:B------:R-:W-:Y:S01]  /*5b20*/  HADD2.F32 R136, -RZ, R61.H0_H0 ;  /* 0x2000003dff887230 */ /* 0x000fe20000004100 */
[----:B------:R-:W-:Y:S01]  /*5b30*/  FFMA.FTZ R147, R130, R144, R147 ;  /* 0x0000009082937223 */ /* 0x000fe20000010093 */
[----:B------:R-:W-:Y:S01]  /*5b40*/  HADD2.F32 R144, -RZ, R86.H1_H1 ;  /* 0x30000056ff907230 */ /* 0x000fe20000004100 */
[----:B--2---:R-:W-:-:S02]  /*5b50*/  FMUL.FTZ R128, R84, R128 ;  /* 0x0000008054807220 */ /* 0x004fc40000410000 */
[----:B------:R-:W-:Y:S02]  /*5b60*/  FMUL.FTZ R163, R138, R101 ;  /* 0x000000658aa37220 */ /* 0x000fe40000410000 */
[----:B------:R-:W-:Y:S02]  /*5b70*/  FMUL.FTZ R129, R84, R129 ;  /* 0x0000008154817220 */ /* 0x000fe40000410000 */
[----:B------:R-:W-:Y:S02]  /*5b80*/  FMUL.FTZ R84, R128, R131 ;  /* 0x0000008380547220 */ /* 0x000fe40000410000 */
[----:B------:R-:W-:Y:S02]  /*5b90*/  FMUL.FTZ R161, R144, R101 ;  /* 0x0000006590a17220 */ /* 0x000fe40000410000 */
[----:B------:R-:W-:Y:S02]  /*5ba0*/  FFMA.FTZ R146, R136, R163, R146 ;  /* 0x000000a388927223 */ /* 0x000fe40000010092 */
[----:B------:R-:W-:-:S02]  /*5bb0*/  FMUL.FTZ R135, R85, R164 ;  /* 0x000000a455877220 */ /* 0x000fc40000410000 */
[C---:B------:R-:W-:Y:S02]  /*5bc0*/  FMUL.FTZ R85, R129.reuse, R131 ;  /* 0x0000008381557220 */ /* 0x040fe40000410000 */
[----:B------:R-:W-:Y:S01]  /*5bd0*/  FFMA.FTZ R84, R129, R132, R84 ;  /* 0x0000008481547223 */ /* 0x000fe20000010054 */
[--C-:B------:R-:W-:Y:S01]  /*5be0*/  HADD2.F32 R149, -RZ, R87.reuse.H1_H1 ;  /* 0x30000057ff957230 */ /* 0x100fe20000004100 */
[----:B------:R-:W-:Y:S02]  /*5bf0*/  FFMA.FTZ R147, R136, R161, R147 ;  /* 0x000000a188937223 */ /* 0x000fe40000010093 */
[----:B------:R-:W-:Y:S01]  /*5c00*/  FMUL.FTZ R148, R125, R146 ;  /* 0x000000927d947220 */ /* 0x000fe20000410000 */
[----:B------:R-:W-:Y:S01]  /*5c10*/  HADD2.F32 R145, -RZ, R87.H0_H0 ;  /* 0x20000057ff917230 */ /* 0x000fe20000004100 */
[----:B------:R-:W-:Y:S02]  /*5c20*/  FFMA.FTZ R85, R128, R132, -R85 ;  /* 0x0000008480557223 */ /* 0x000fe40000010855 */
[----:B------:R-:W-:-:S02]  /*5c30*/  FMUL.FTZ R86, R127, R84 ;  /* 0x000000547f567220 */ /* 0x000fc40000410000 */
[-C--:B------:R-:W-:Y:S02]  /*5c40*/  FFMA.FTZ R148, R126, R147.reuse, R148 ;  /* 0x000000937e947223 */ /* 0x080fe40000010094 */
[----:B------:R-:W-:Y:S01]  /*5c50*/  FMUL.FTZ R87, R125, R147 ;  /* 0x000000937d577220 */ /* 0x000fe20000410000 */
[----:B------:R-:W-:Y:S01]  /*5c60*/  HADD2.F32 R147, -RZ, R61.H1_H1 ;  /* 0x3000003dff937230 */ /* 0x000fe20000004100 */
[----:B------:R-:W-:Y:S02]  /*5c70*/  FMUL.FTZ R168, R149, R102 ;  /* 0x0000006695a87220 */ /* 0x000fe40000410000 */
[-C--:B------:R-:W-:Y:S02]  /*5c80*/  FFMA.FTZ R86, R130, R85.reuse, -R86 ;  /* 0x0000005582567223 */ /* 0x080fe40000010856 */
[----:B------:R-:W-:Y:S02]  /*5c90*/  FMUL.FTZ R85, R127, R85 ;  /* 0x000000557f557220 */ /* 0x000fe40000410000 */
[----:B------:R-:W-:-:S02]  /*5ca0*/  FFMA.FTZ R146, R126, R146, -R87 ;  /* 0x000000927e927223 */ /* 0x000fc40000010857 */
[----:B------:R-:W-:Y:S02]  /*5cb0*/  FMUL.FTZ R166, R145, R102 ;  /* 0x0000006691a67220 */ /* 0x000fe40000410000 */
[----:B------:R-:W-:Y:S02]  /*5cc0*/  FFMA.FTZ R151, R147, R168, R148 ;  /* 0x000000a893977223 */ /* 0x000fe40000010094 */
[----:B------:R-:W-:Y:S02]  /*5cd0*/  FFMA.FTZ R85, R130, R84, R85 ;  /* 0x0000005482557223 */ /* 0x000fe40000010055 */
[----:B------:R-:W-:Y:S02]  /*5ce0*/  FMUL.FTZ R84, R125, R86 ;  /* 0x000000567d547220 */ /* 0x000fe40000410000 */
[----:B------:R-:W-:Y:S01]  /*5cf0*/  FFMA.FTZ R148, R147, R166, R146 ;  /* 0x000000a693947223 */ /* 0x000fe20000010092 */
[----:B0-----:R-:W-:Y:S01]  /*5d00*/  HADD2.F32 R146, -RZ, R56.H0_H0 ;  /* 0x20000038ff927230 */ /* 0x001fe20000004100 */
[----:B------:R-:W-:-:S02]  /*5d10*/  FMUL.FTZ R153, R123, R151 ;  /* 0x000000977b997220 */ /* 0x000fc40000410000 */
[----:B------:R-:W-:Y:S01]  /*5d20*/  FFMA.FTZ R159, R126, R85, R84 ;  /* 0x000000557e9f7223 */ /* 0x000fe20000010054 */
[----:B------:R-:W-:Y:S01]  /*5d30*/  HADD2.F32 R150, -RZ, R56.H1_H1 ;  /* 0x30000038ff967230 */ /* 0x000fe20000004100 */
[-C--:B------:R-:W-:Y:S02]  /*5d40*/  FFMA.FTZ R153, R124, R148.reuse, -R153 ;  /* 0x000000947c997223 */ /* 0x080fe40000010899 */
[----:B------:R-:W-:Y:S01]  /*5d50*/  FMUL.FTZ R84, R123, R148 ;  /* 0x000000947b547220 */ /* 0x000fe20000410000 */
[----:B------:R-:W-:Y:S01]  /*5d60*/  HADD2.F32 R148, -RZ, R62.H0_H0 ;  /* 0x2000003eff947230 */ /* 0x000fe20000004100 */
[----:B------:R-:W-:Y:S02]  /*5d70*/  FMUL.FTZ R173, R146, R91 ;  /* 0x0000005b92ad7220 */ /* 0x000fe40000410000 */
[----:B------:R-:W-:Y:S02]  /*5d80*/  FMUL.FTZ R87, R125, R85 ;  /* 0x000000557d577220 */ /* 0x000fe40000410000 */
[----:B------:R-:W-:-:S02]  /*5d90*/  FFMA.FTZ R56, R124, R151, R84 ;  /* 0x000000977c387223 */ /* 0x000fc40000010054 */
[----:B------:R-:W-:Y:S02]  /*5da0*/  FMUL.FTZ R171, R150, R91 ;  /* 0x0000005b96ab7220 */ /* 0x000fe40000410000 */
[----:B------:R-:W-:Y:S01]  /*5db0*/  FFMA.FTZ R160, R148, R173, R153 ;  /* 0x000000ad94a07223 */ /* 0x000fe20000010099 */
[--C-:B------:R-:W-:Y:S01]  /*5dc0*/  HADD2.F32 R155, -RZ, R57.reuse.H1_H1 ;  /* 0x30000039ff9b7230 */ /* 0x100fe20000004100 */
[----:B------:R-:W-:Y:S02]  /*5dd0*/  FFMA.FTZ R152, R126, R86, -R87 ;  /* 0x000000567e987223 */ /* 0x000fe40000010857 */
[----:B------:R-:W-:Y:S01]  /*5de0*/  FMUL.FTZ R153, R123, R159 ;  /* 0x0000009f7b997220 */ /* 0x000fe20000410000 */
[----:B------:R-:W0:Y:S01]  /*5df0*/  LDS.128 R84, [R214+0x20] ;  /* 0x00002000d6547984 */ /* 0x000e220000000c00 */
[----:B------:R-:W-:Y:S02]  /*5e00*/  FFMA.FTZ R162, R148, R171, R56 ;  /* 0x000000ab94a27223 */ /* 0x000fe40000010038 */
[----:B------:R-:W-:Y:S01]  /*5e10*/  FMUL.FTZ R165, R121, R160 ;  /* 0x000000a079a57220 */ /* 0x000fe20000410000 */
[----:B------:R-:W-:Y:S01]  /*5e20*/  HADD2.F32 R151, -RZ, R57.H0_H0 ;  /* 0x20000039ff977230 */ /* 0x000fe20000004100 */
[----:B------:R-:W-:Y:S01]  /*5e30*/  FFMA.FTZ R56, R124, R152, -R153 ;  /* 0x000000987c387223 */ /* 0x000fe20000010899 */
[----:B------:R-:W-:Y:S01]  /*5e40*/  HADD2.F32 R153, -RZ, R62.H1_H1 ;  /* 0x3000003eff997230 */ /* 0x000fe20000004100 */
        /* <DEDUP_REMOVED lines=13> */
[-C--:B------:R-:W-:Y:S02]  /*5f20*/  FFMA.FTZ R167, R120, R160.reuse, -R167 ;  /* 0x000000a078a77223 */ /* 0x080fe400000108a7 */
[----:B------:R-:W-:Y:S01]  /*5f30*/  FMUL.FTZ R58, R119, R160 ;  /* 0x000000a0773a7220 */ /* 0x000fe20000410000 */
[----:B------:R-:W-:Y:S01]  /*5f40*/  HADD2.F32 R160, -RZ, R63.H0_H0 ;  /* 0x2000003fffa07230 */ /* 0x000fe20000004100 */
[----:B------:R-:W-:-:S02]  /*5f50*/  FFMA.FTZ R57, R122, R56, -R57 ;  /* 0x000000387a397223 */ /* 0x000fc40000010839 */
[----:B------:R-:W-:Y:S02]  /*5f60*/  FMUL.FTZ R56, R121, R56 ;  /* 0x0000003879387220 */ /* 0x000fe40000410000 */
[----:B------:R-:W-:Y:S02]  /*5f70*/  FMUL.FTZ R187, R152, R89 ;  /* 0x0000005998bb7220 */ /* 0x000fe40000410000 */
[----:B------:R-:W-:Y:S02]  /*5f80*/  FFMA.FTZ R56, R122, R159, R56 ;  /* 0x0000009f7a387223 */ /* 0x000fe40000010038 */
[----:B------:R-:W-:Y:S02]  /*5f90*/  FFMA.FTZ R165, R120, R165, R58 ;  /* 0x000000a578a57223 */ /* 0x000fe4000001003a */
[----:B------:R-:W-:Y:S02]  /*5fa0*/  FMUL.FTZ R185, R162, R89 ;  /* 0x00000059a2b97220 */ /* 0x000fe40000410000 */
[----:B------:R-:W-:Y:S01]  /*5fb0*/  FFMA.FTZ R164, R160, R187, R167 ;  /* 0x000000bba0a47223 */ /* 0x000fe200000100a7 */
[----:B------:R-:W-:Y:S01]  /*5fc0*/  HADD2.F32 R167, -RZ, R59.H1_H1 ;  /* 0x3000003bffa77230 */ /* 0x000fe20000004100 */
[----:B------:R-:W-:-:S02]  /*5fd0*/  FMUL.FTZ R58, R119, R56 ;  /* 0x00000038773a7220 */ /* 0x000fc40000410000 */
[----:B------:R-:W-:Y:S02]  /*5fe0*/  FFMA.FTZ R165, R160, R185, R165 ;  /* 0x000000b9a0a57223 */ /* 0x000fe400000100a5 */
[C---:B------:R-:W-:Y:S01]  /*5ff0*/  FMUL.FTZ R169, R117.reuse, R164 ;  /* 0x000000a475a97220 */ /* 0x040fe20000410000 */
[----:B------:R-:W-:Y:S01]  /*6000*/  HADD2.F32 R159, -RZ, R59.H0_H0 ;  /* 0x2000003bff9f7230 */ /* 0x000fe20000004100 */
[----:B------:R-:W-:Y:S02]  /*6010*/  FFMA.FTZ R58, R120, R57, -R58 ;  /* 0x00000039783a7223 */ /* 0x000fe4000001083a */
[-C--:B------:R-:W-:Y:S02]  /*6020*/  FFMA.FTZ R169, R118, R165.reuse, R169 ;  /* 0x000000a576a97223 */ /* 0x080fe400000100a9 */
[----:B------:R-:W-:Y:S01]  /*6030*/  FMUL.FTZ R59, R117, R165 ;  /* 0x000000a5753b7220 */ /* 0x000fe20000410000 */
[----:B------:R-:W-:Y:S01]  /*6040*/  HADD2.F32 R165, -RZ, R63.H1_H1 ;  /* 0x3000003fffa57230 */ /* 0x000fe20000004100 */
[----:B------:R-:W-:-:S02]  /*6050*/  FMUL.FTZ R57, R119, R57 ;  /* 0x0000003977397220 */ /* 0x000fc40000410000 */
[----:B------:R-:W-:Y:S02]  /*6060*/  FMUL.FTZ R192, R167, R90 ;  /* 0x0000005aa7c07220 */ /* 0x000fe40000410000 */
[----:B------:R-:W-:Y:S02]  /*6070*/  FFMA.FTZ R57, R120, R56, R57 ;  /* 0x0000003878397223 */ /* 0x000fe40000010039 */
[----:B------:R-:W-:Y:S02]  /*6080*/  FFMA.FTZ R56, R118, R164, -R59 ;  /* 0x000000a476387223 */ /* 0x000fe4000001083b */
[----:B------:R-:W-:Y:S02]  /*6090*/  FMUL.FTZ R190, R159, R90 ;  /* 0x0000005a9fbe7220 */ /* 0x000fe40000410000 */
[----:B------:R-:W-:Y:S02]  /*60a0*/  FFMA.FTZ R169, R165, R192, R169 ;  /* 0x000000c0a5a97223 */ /* 0x000fe400000100a9 */
[----:B------:R-:W-:-:S02]  /*60b0*/  FMUL.FTZ R59, R117, R57 ;  /* 0x00000039753b7220 */ /* 0x000fc40000410000 */
[----:B------:R-:W-:Y:S02]  /*60c0*/  FFMA.FTZ R56, R165, R190, R56 ;  /* 0x000000bea5387223 */ /* 0x000fe40000010038 */
[----:B------:R-:W-:Y:S01]  /*60d0*/  FMUL.FTZ R175, R115, R169 ;  /* 0x000000a973af7220 */ /* 0x000fe20000410000 */
[--C-:B0-----:R-:W-:Y:S01]  /*60e0*/  HADD2.F32 R164, -RZ, R84.reuse.H0_H0 ;  /* 0x20000054ffa47230 */ /* 0x101fe20000004100 */
[-C--:B------:R-:W-:Y:S01]  /*60f0*/  FFMA.FTZ R59, R118, R58.reuse, -R59 ;  /* 0x0000003a763b7223 */ /* 0x080fe2000001083b */
[----:B------:R-:W-:Y:S01]  /*6100*/  HADD2.F32 R172, -RZ, R84.H1_H1 ;  /* 0x30000054ffac7230 */ /* 0x000fe20000004100 */
[----:B------:R-:W-:Y:S02]  /*6110*/  FMUL.FTZ R58, R117, R58 ;  /* 0x0000003a753a7220 */ /* 0x000fe40000410000 */
[-C--:B------:R-:W-:Y:S02]  /*6120*/  FFMA.FTZ R175, R116, R56.reuse, -R175 ;  /* 0x0000003874af7223 */ /* 0x080fe400000108af */
[----:B------:R-:W-:Y:S01]  /*6130*/  FMUL.FTZ R56, R115, R56 ;  /* 0x0000003873387220 */ /* 0x000fe20000410000 */
[----:B------:R-:W-:Y:S01]  /*6140*/  HADD2.F32 R170, -RZ, R64.H0_H0 ;  /* 0x20000040ffaa7230 */ /* 0x000fe20000004100 */
[----:B------:R-:W-:-:S02]  /*6150*/  FMUL.FTZ R183, R164, R55 ;  /* 0x00000037a4b77220 */ /* 0x000fc40000410000 */
[----:B------:R-:W-:Y:S02]  /*6160*/  FFMA.FTZ R58, R118, R57, R58 ;  /* 0x00000039763a7223 */ /* 0x000fe4000001003a */
[----:B------:R-:W-:Y:S02]  /*6170*/  FFMA.FTZ R169, R116, R169, R56 ;  /* 0x000000a974a97223 */ /* 0x000fe40000010038 */
[----:B------:R-:W-:Y:S02]  /*6180*/  FMUL.FTZ R181, R172, R55 ;  /* 0x00000037acb57220 */ /* 0x000fe40000410000 */
[C---:B------:R-:W-:Y:S02]  /*6190*/  FFMA.FTZ R179, R170.reuse, R183, R175 ;  /* 0x000000b7aab37223 */ /* 0x040fe400000100af */
[----:B------:R-:W-:Y:S02]  /*61a0*/  FMUL.FTZ R56, R115, R58 ;  /* 0x0000003a73387220 */ /* 0x000fe40000410000 */
[----:B------:R-:W-:-:S02]  /*61b0*/  FFMA.FTZ R175, R170, R181, R169 ;  /* 0x000000b5aaaf7223 */ /* 0x000fc400000100a9 */
[CC--:B------:R-:W-:Y:S02]  /*61c0*/  FFMA.FTZ R84, R116.reuse, R59.reuse, -R56 ;  /* 0x0000003b74547223 */ /* 0x0c0fe40000010838 */
[----:B------:R-:W-:Y:S02]  /*61d0*/  FMUL.FTZ R57, R115, R59 ;  /* 0x0000003b73397220 */ /* 0x000fe40000410000 */
[C---:B------:R-:W-:Y:S02]  /*61e0*/  FMUL.FTZ R56, R113.reuse, R175 ;  /* 0x000000af71387220 */ /* 0x040fe40000410000 */
[----:B------:R-:W-:Y:S01]  /*61f0*/  FMUL.FTZ R177, R113, R179 ;  /* 0x000000b371b17220 */ /* 0x000fe20000410000 */
[--C-:B------:R-:W-:Y:S01]  /*6200*/  HADD2.F32 R169, -RZ, R85.reuse.H1_H1 ;  /* 0x30000055ffa97230 */ /* 0x100fe20000004100 */
[----:B------:R-:W-:Y:S02]  /*6210*/  FFMA.FTZ R174, R116, R58, R57 ;  /* 0x0000003a74ae7223 */ /* 0x000fe40000010039 */
[C---:B------:R-:W-:Y:S01]  /*6220*/  FFMA.FTZ R182, R114.reuse, R175, R177 ;  /* 0x000000af72b67223 */ /* 0x040fe200000100b1 */
[----:B------:R-:W-:Y:S01]  /*6230*/  HADD2.F32 R177, -RZ, R85.H0_H0 ;  /* 0x20000055ffb17230 */ /* 0x000fe20000004100 */
[----:B------:R-:W-:-:S02]  /*6240*/  FFMA.FTZ R180, R114, R179, -R56 ;  /* 0x000000b372b47223 */ /* 0x000fc40000010838 */
[----:B------:R-:W0:Y:S01]  /*6250*/  LDS.128 R56, [R214+0x30] ;  /* 0x00003000d6387984 */ /* 0x000e220000000c00 */
[----:B------:R-:W-:Y:S01]  /*6260*/  HADD2.F32 R175, -RZ, R64.H1_H1 ;  /* 0x30000040ffaf7230 */ /* 0x000fe20000004100 */
[-C--:B------:R-:W-:Y:S02]  /*6270*/  FMUL.FTZ R188, R169, R88.reuse ;  /* 0x00000058a9bc7220 */ /* 0x080fe40000410000 */
[----:B------:R-:W-:Y:S02]  /*6280*/  FMUL.FTZ R186, R177, R88 ;  /* 0x00000058b1ba7220 */ /* 0x000fe40000410000 */
[----:B------:R-:W-:Y:S02]  /*6290*/  FFMA.FTZ R184, R175, R188, R182 ;  /* 0x000000bcafb87223 */ /* 0x000fe400000100b6 */
[----:B------:R-:W-:Y:S02]  /*62a0*/  FMUL.FTZ R179, R113, R84 ;  /* 0x0000005471b37220 */ /* 0x000fe40000410000 */
[----:B------:R-:W-:Y:S01]  /*62b0*/  FFMA.FTZ R180, R175, R186, R180 ;  /* 0x000000baafb47223 */ /* 0x000fe200000100b4 */
[----:B------:R-:W-:Y:S01]  /*62c0*/  HADD2.F32 R182, -RZ, R86.H0_H0 ;  /* 0x20000056ffb67230 */ /* 0x000fe20000004100 */
[----:B------:R-:W-:-:S02]  /*62d0*/  FMUL.FTZ R85, R113, R174 ;  /* 0x000000ae71557220 */ /* 0x000fc40000410000 */
[C---:B------:R-:W-:Y:S02]  /*62e0*/  FMUL.FTZ R189, R99.reuse, R184 ;  /* 0x000000b863bd7220 */ /* 0x040fe40000410000 */
[C---:B------:R-:W-:Y:S01]  /*62f0*/  FFMA.FTZ R179, R114.reuse, R174, R179 ;  /* 0x000000ae72b37223 */ /* 0x040fe200000100b3 */
[----:B------:R-:W-:Y:S01]  /*6300*/  HADD2.F32 R174, -RZ, R86.H1_H1 ;  /* 0x30000056ffae7230 */ /* 0x000fe20000004100 */
[C---:B------:R-:W-:Y:S02]  /*6310*/  FMUL.FTZ R191, R99.reuse, R180 ;  /* 0x000000b463bf7220 */ /* 0x040fe40000410000 */
[----:B------:R-:W-:Y:S02]  /*6320*/  FFMA.FTZ R85, R114, R84, -R85 ;  /* 0x0000005472557223 */ /* 0x000fe40000010855 */
[----:B------:R-:W-:Y:S01]  /*6330*/  FFMA.FTZ R189, R112, R180, -R189 ;  /* 0x000000b470bd7223 */ /* 0x000fe200000108bd */
[----:B------:R-:W-:Y:S01]  /*6340*/  HADD2.F32 R180, -RZ, R65.H0_H0 ;  /* 0x20000041ffb47230 */ /* 0x000fe20000004100 */
[----:B------:R-:W-:-:S02]  /*6350*/  FMUL.FTZ R84, R99, R179 ;  /* 0x000000b363547220 */ /* 0x000fc40000410000 */
[----:B------:R-:W-:Y:S02]  /*6360*/  FFMA.FTZ R191, R112, R184, R191 ;  /* 0x000000b870bf7223 */ /* 0x000fe400000100bf */
[-C--:B------:R-:W-:Y:S02]  /*6370*/  FMUL.FTZ R197, R174, R53.reuse ;  /* 0x00000035aec57220 */ /* 0x080fe40000410000 */
[----:B------:R-:W-:Y:S02]  /*6380*/  FMUL.FTZ R195, R182, R53 ;  /* 0x00000035b6c37220 */ /* 0x000fe40000410000 */
[-C--:B------:R-:W-:Y:S02]  /*6390*/  FMUL.FTZ R86, R99, R85.reuse ;  /* 0x0000005563567220 */ /* 0x080fe40000410000 */
[----:B------:R-:W-:Y:S02]  /*63a0*/  FFMA.FTZ R84, R112, R85, -R84 ;  /* 0x0000005570547223 */ /* 0x000fe40000010854 */
[----:B------:R-:W-:-:S02]  /*63b0*/  FFMA.FTZ R85, R180, R197, R191 ;  /* 0x000000c5b4557223 */ /* 0x000fc400000100bf */
[----:B------:R-:W-:Y:S02]  /*63c0*/  FFMA.FTZ R189, R180, R195, R189 ;  /* 0x000000c3b4bd7223 */ /* 0x000fe400000100bd */
[----:B------:R-:W-:Y:S01]  /*63d0*/  FFMA.FTZ R86, R112, R179, R86 ;  /* 0x000000b370567223 */ /* 0x000fe20000010056 */
[--C-:B------:R-:W-:Y:S01]  /*63e0*/  HADD2.F32 R179, -RZ, R87.reuse.H0_H0 ;  /* 0x20000057ffb37230 */ /* 0x100fe20000004100 */
[C---:B------:R-:W-:Y:S02]  /*63f0*/  FMUL.FTZ R184, R97.reuse, R85 ;  /* 0x0000005561b87220 */ /* 0x040fe40000410000 */
[CC--:B------:R-:W-:Y:S01]  /*6400*/  FMUL.FTZ R194, R97.reuse, R189.reuse ;  /* 0x000000bd61c27220 */ /* 0x0c0fe20000410000 */
[----:B------:R-:W-:Y:S01]  /*6410*/  HADD2.F32 R191, -RZ, R87.H1_H1 ;  /* 0x30000057ffbf7230 */ /* 0x000fe20000004100 */
[----:B------:R-:W-:Y:S02]  /*6420*/  FMUL.FTZ R193, R97, R84 ;  /* 0x0000005461c17220 */ /* 0x000fe40000410000 */
[C---:B------:R-:W-:Y:S01]  /*6430*/  FFMA.FTZ R184, R98.reuse, R189, -R184 ;  /* 0x000000bd62b87223 */ /* 0x040fe200000108b8 */
[----:B------:R-:W-:Y:S01]  /*6440*/  HADD2.F32 R189, -RZ, R65.H1_H1 ;  /* 0x30000041ffbd7230 */ /* 0x000fe20000004100 */
[----:B------:R-:W-:-:S02]  /*6450*/  FFMA.FTZ R194, R98, R85, R194 ;  /* 0x0000005562c27223 */ /* 0x000fc400000100c2 */
[----:B------:R-:W-:Y:S02]  /*6460*/  FMUL.FTZ R85, R97, R86 ;  /* 0x0000005661557220 */ /* 0x000fe40000410000 */
[----:B------:R-:W-:Y:S02]  /*6470*/  FMUL.FTZ R200, R179, R54 ;  /* 0x00000036b3c87220 */ /* 0x000fe40000410000 */
[C---:B------:R-:W-:Y:S02]  /*6480*/  FFMA.FTZ R193, R98.reuse, R86, R193 ;  /* 0x0000005662c17223 */ /* 0x040fe400000100c1 */
[----:B------:R-:W-:Y:S02]  /*6490*/  FMUL.FTZ R202, R191, R54 ;  /* 0x00000036bfca7220 */ /* 0x000fe40000410000 */
[----:B------:R-:W-:Y:S02]  /*64a0*/  FFMA.FTZ R85, R98, R84, -R85 ;  /* 0x0000005462557223 */ /* 0x000fe40000010855 */
[----:B------:R-:W-:-:S02]  /*64b0*/  FFMA.FTZ R84, R189, R200, R184 ;  /* 0x000000c8bd547223 */ /* 0x000fc400000100b8 */
[----:B------:R-:W-:Y:S02]  /*64c0*/  FMUL.FTZ R86, R95, R193 ;  /* 0x000000c15f567220 */ /* 0x000fe40000410000 */
[----:B------:R-:W-:Y:S01]  /*64d0*/  FFMA.FTZ R194, R189, R202, R194 ;  /* 0x000000cabdc27223 */ /* 0x000fe200000100c2 */
[--C-:B0-----:R-:W-:Y:S01]  /*64e0*/  HADD2.F32 R184, -RZ, R56.reuse.H0_H0 ;  /* 0x20000038ffb87230 */ /* 0x101fe20000004100 */
[C---:B------:R-:W-:Y:S02]  /*64f0*/  FMUL.FTZ R199, R95.reuse, R84 ;  /* 0x000000545fc77220 */ /* 0x040fe40000410000 */
[CC--:B------:R-:W-:Y:S02]  /*6500*/  FMUL.FTZ R87, R95.reuse, R85.reuse ;  /* 0x000000555f577220 */ /* 0x0c0fe40000410000 */
[----:B------:R-:W-:Y:S01]  /*6510*/  FFMA.FTZ R86, R96, R85, -R86 ;  /* 0x0000005560567223 */ /* 0x000fe20000010856 */
[----:B------:R-:W-:Y:S01]  /*6520*/  HADD2.F32 R196, -RZ, R56.H1_H1 ;  /* 0x30000038ffc47230 */ /* 0x000fe20000004100 */
[----:B------:R-:W-:-:S02]  /*6530*/  FMUL.FTZ R85, R95, R194 ;  /* 0x000000c25f557220 */ /* 0x000fc40000410000 */
[C---:B------:R-:W-:Y:S01]  /*6540*/  FFMA.FTZ R199, R96.reuse, R194, R199 ;  /* 0x000000c260c77223 */ /* 0x040fe200000100c7 */
[----:B------:R-:W-:Y:S01]  /*6550*/  HADD2.F32 R194, -RZ, R66.H0_H0 ;  /* 0x20000042ffc27230 */ /* 0x000fe20000004100 */
[C---:B------:R-:W-:Y:S02]  /*6560*/  FFMA.FTZ R87, R96.reuse, R193, R87 ;  /* 0x000000c160577223 */ /* 0x040fe40000010057 */
[----:B------:R-:W-:Y:S02]  /*6570*/  FFMA.FTZ R85, R96, R84, -R85 ;  /* 0x0000005460557223 */ /* 0x000fe40000010855 */
[-C--:B------:R-:W-:Y:S02]  /*6580*/  FMUL.FTZ R207, R184, R51.reuse ;  /* 0x00000033b8cf7220 */ /* 0x080fe40000410000 */
[----:B------:R-:W-:Y:S02]  /*6590*/  FMUL.FTZ R205, R196, R51 ;  /* 0x00000033c4cd7220 */ /* 0x000fe40000410000 */
[----:B------:R-:W-:-:S02]  /*65a0*/  FMUL.FTZ R193, R141, R87 ;  /* 0x000000578dc17220 */ /* 0x000fc40000410000 */
[C---:B------:R-:W-:Y:S02]  /*65b0*/  FFMA.FTZ R85, R194.reuse, R207, R85 ;  /* 0x000000cfc2557223 */ /* 0x040fe40000010055 */
[----:B------:R-:W-:Y:S02]  /*65c0*/  FFMA.FTZ R199, R194, R205, R199 ;  /* 0x000000cdc2c77223 */ /* 0x000fe400000100c7 */
[CC--:B------:R-:W-:Y:S01]  /*65d0*/  FMUL.FTZ R56, R141.reuse, R86.reuse ;  /* 0x000000568d387220 */ /* 0x0c0fe20000410000 */
[--C-:B------:R-:W-:Y:S01]  /*65e0*/  HADD2.F32 R201, -RZ, R57.reuse.H0_H0 ;  /* 0x20000039ffc97230 */ /* 0x100fe20000004100 */
[----:B------:R-:W-:Y:S01]  /*65f0*/  FFMA.FTZ R86, R142, R86, -R193 ;  /* 0x000000568e567223 */ /* 0x000fe200000108c1 */
[----:B------:R-:W-:Y:S01]  /*6600*/  HADD2.F32 R193, -RZ, R57.H1_H1 ;  /* 0x30000039ffc17230 */ /* 0x000fe20000004100 */
[C---:B------:R-:W-:Y:S02]  /*6610*/  FMUL.FTZ R84, R141.reuse, R85 ;  /* 0x000000558d547220 */ /* 0x040fe40000410000 */
[----:B------:R-:W-:-:S02]  /*6620*/  FMUL.FTZ R57, R141, R199 ;  /* 0x000000c78d397220 */ /* 0x000fc40000410000 */
[C---:B------:R-:W-:Y:S01]  /*6630*/  FFMA.FTZ R84, R142.reuse, R199, R84 ;  /* 0x000000c78e547223 */ /* 0x040fe20000010054 */
[----:B------:R-:W-:Y:S01]  /*6640*/  HADD2.F32 R199, -RZ, R66.H1_H1 ;  /* 0x30000042ffc77230 */ /* 0x000fe20000004100 */
[C---:B------:R-:W-:Y:S02]  /*6650*/  FFMA.FTZ R56, R142.reuse, R87, R56 ;  /* 0x000000578e387223 */ /* 0x040fe40000010038 */
[-C--:B------:R-:W-:Y:S02]  /*6660*/  FMUL.FTZ R210, R193, R52.reuse ;  /* 0x00000034c1d27220 */ /* 0x080fe40000410000 */
[----:B------:R-:W-:Y:S02]  /*6670*/  FFMA.FTZ R57, R142, R85, -R57 ;  /* 0x000000558e397223 */ /* 0x000fe40000010839 */
[----:B------:R-:W-:Y:S02]  /*6680*/  FMUL.FTZ R208, R201, R52 ;  /* 0x00000034c9d07220 */ /* 0x000fe40000410000 */
[----:B------:R-:W-:-:S02]  /*6690*/  FMUL.FTZ R85, R139, R56 ;  /* 0x000000388b557220 */ /* 0x000fc40000410000 */
[----:B------:R-:W-:Y:S02]  /*66a0*/  FMUL.FTZ R87, R139, R86 ;  /* 0x000000568b577220 */ /* 0x000fe40000410000 */
[C---:B------:R-:W-:Y:S02]  /*66b0*/  FFMA.FTZ R84, R199.reuse, R210, R84 ;  /* 0x000000d2c7547223 */ /* 0x040fe40000010054 */
[----:B------:R-:W-:Y:S01]  /*66c0*/  FFMA.FTZ R57, R199, R208, R57 ;  /* 0x000000d0c7397223 */ /* 0x000fe20000010039 */
[--C-:B------:R-:W-:Y:S01]  /*66d0*/  HADD2.F32 R198, -RZ, R58.reuse.H1_H1 ;  /* 0x3000003affc67230 */ /* 0x100fe20000004100 */
[C---:B------:R-:W-:Y:S01]  /*66e0*/  FFMA.FTZ R86, R140.reuse, R86, -R85 ;  /* 0x000000568c567223 */ /* 0x040fe20000010855 */
[----:B------:R-:W-:Y:S01]  /*66f0*/  HADD2.F32 R206, -RZ, R58.H0_H0 ;  /* 0x2000003affce7230 */ /* 0x000fe20000004100 */
[----:B------:R-:W-:Y:S02]  /*6700*/  FFMA.FTZ R56, R140, R56, R87 ;  /* 0x000000388c387223 */ /* 0x000fe40000010057 */
[----:B------:R-:W-:-:S02]  /*6710*/  FMUL.FTZ R85, R139, R84 ;  /* 0x000000548b557220 */ /* 0x000fc40000410000 */
[-C--:B------:R-:W-:Y:S01]  /*6720*/  FMUL.FTZ R87, R139, R57.reuse ;  /* 0x000000398b577220 */ /* 0x080fe20000410000 */
[----:B------:R-:W-:Y:S01]  /*6730*/  HADD2.F32 R204, -RZ, R67.H0_H0 ;  /* 0x20000043ffcc7230 */ /* 0x000fe20000004100 */
[C---:B------:R-:W-:Y:S01]  /*6740*/  FFMA.FTZ R85, R140.reuse, R57, -R85 ;  /* 0x000000398c557223 */ /* 0x040fe20000010855 */
[----:B------:R-:W-:Y:S01]  /*6750*/  ULEA UR36, UR25, UR7, 0x8 ;  /* 0x0000000719247291 */ /* 0x000fe2000f8e403f */
[----:B------:R-:W-:Y:S02]  /*6760*/  FFMA.FTZ R87, R140, R84, R87 ;  /* 0x000000548c577223 */ /* 0x000fe40000010057 */
[-C--:B------:R-:W-:Y:S02]  /*6770*/  FMUL.FTZ R213, R198, R49.reuse ;  /* 0x00000031c6d57220 */ /* 0x080fe40000410000 */
[----:B------:R-:W-:Y:S02]  /*6780*/  FMUL.FTZ R211, R206, R49 ;  /* 0x00000031ced37220 */ /* 0x000fe40000410000 */
[----:B------:R-:W-:-:S02]  /*6790*/  FMUL.FTZ R216, R135, R86 ;  /* 0x0000005687d87220 */ /* 0x000fc40000410000 */
[C---:B------:R-:W-:Y:S02]  /*67a0*/  FFMA.FTZ R84, R204.reuse, R213, R87 ;  /* 0x000000d5cc547223 */ /* 0x040fe40000010057 */
[----:B------:R-:W-:Y:S01]  /*67b0*/  FFMA.FTZ R58, R204, R211, R85 ;  /* 0x000000d3cc3a7223 */ /* 0x000fe20000010055 */
[C---:B------:R-:W-:Y:S01]  /*67c0*/  ISETP.NE.AND P1, PT, R110.reuse, RZ, PT ;  /* 0x000000ff6e00720c */ /* 0x040fe20003f25270 */
[-C--:B------:R-:W-:Y:S01]  /*67d0*/  FMUL.FTZ R212, R135, R56.reuse ;  /* 0x0000003887d47220 */ /* 0x080fe20000410000 */
[----:B------:R-:W-:Y:S01]  /*67e0*/  IADD3 R215, R110, 0x200, RZ ;  /* 0x000002006ed77810 */ /* 0x000fe20007ffe0ff */
[----:B------:R-:W-:Y:S01]  /*67f0*/  FFMA.FTZ R216, R137, R56, R216 ;  /* 0x0000003889d87223 */ /* 0x000fe200000100d8 */
[----:B------:R-:W-:Y:S01]  /*6800*/  MOV R218, UR36 ;  /* 0x0000002400da7c02 */ /* 0x000fe20008000f00 */
[C---:B------:R-:W-:Y:S02]  /*6810*/  FMUL.FTZ R56, R135.reuse, R84 ;  /* 0x0000005487387220 */ /* 0x040fe40000410000 */
[----:B------:R-:W-:Y:S01]  /*6820*/  FMUL.FTZ R57, R135, R58 ;  /* 0x0000003a87397220 */ /* 0x000fe20000410000 */
[----:B------:R-:W-:Y:S01]  /*6830*/  SEL R218, R218, R215, !P1 ;  /* 0x000000d7dada7207 */ /* 0x000fe20004800000 */
[----:B---3--:R-:W-:Y:S01]  /*6840*/  STS.128 [R108.X16+0x840], R76 ;  /* 0x0008404c6c007388 */ /* 0x008fe2000000cc00 */
[C---:B------:R-:W-:Y:S01]  /*6850*/  FFMA.FTZ R212, R137.reuse, R86, -R212 ;  /* 0x0000005689d47223 */ /* 0x040fe200000108d4 */
[--C-:B------:R-:W-:Y:S01]  /*6860*/  HADD2.F32 R203, -RZ, R59.reuse.H0_H0 ;  /* 0x2000003bffcb7230 */ /* 0x100fe20000004100 */
[C---:B------:R-:W-:Y:S01]  /*6870*/  FFMA.FTZ R222, R137.reuse, R58, -R56 ;  /* 0x0000003a89de7223 */ /* 0x040fe20000010838 */
[----:B------:R-:W-:Y:S01]  /*6880*/  STS.128 [R108.X16+0xa40], R72 ;  /* 0x000a40486c007388 */ /* 0x000fe2000000cc00 */
[----:B------:R-:W-:Y:S01]  /*6890*/  HADD2.F32 R209, -RZ, R59.H1_H1 ;  /* 0x3000003bffd17230 */ /* 0x000fe20000004100 */
[----:B------:R-:W-:-:S02]  /*68a0*/  FFMA.FTZ R221, R137, R84, R57 ;  /* 0x0000005489dd7223 */ /* 0x000fc40000010039 */
[----:B----4-:R0:W-:Y:S04]  /*68b0*/  STS.128 [R108.X16+0xc40], R80 ;  /* 0x000c40506c007388 */ /* 0x0101e8000000cc00 */
        /* <DEDUP_REMOVED lines=12> */
[-C--:B0-----:R-:W-:Y:S02]  /*6980*/  FMUL.FTZ R83, R203, R50.reuse ;  /* 0x00000032cb537220 */ /* 0x081fe40000410000 */
[----:B------:R-:W-:Y:S01]  /*6990*/  FMUL.FTZ R82, R209, R50 ;  /* 0x00000032d1527220 */ /* 0x000fe20000410000 */
        /* <DEDUP_REMOVED lines=13> */
.L_x_10983:
[----:B--234-:R-:W-:Y:S05]  /*6a70*/  BSYNC B0 ;  /* 0x0000000000007941 */ /* 0x01cfea0003800000 */
.L_x_10982:
[----:B-1----:R-:W1:Y:S01]  /*6a80*/  SHFL.UP PT, R71, R212, 0x1, RZ ;  /* 0x04200000d4477989 */ /* 0x002e6200000e00ff */
[C---:B------:R-:W-:Y:S01]  /*6a90*/  FFMA.FTZ R222, R217.reuse, R83, R222 ;  /* 0x00000053d9de7223 */ /* 0x040fe200000100de */
[----:B------:R-:W-:Y:S01]  /*6aa0*/  LOP3.LUT R219, R110, 0x1f, RZ, 0xc0, !PT ;  /* 0x0000001f6edb7812 */ /* 0x000fe200078ec0ff */
[----:B------:R-:W-:Y:S01]  /*6ab0*/  FFMA.FTZ R221, R217, R82, R221 ;  /* 0x00000052d9dd7223 */ /* 0x000fe200000100dd */
[----:B------:R-:W2:Y:S01]  /*6ac0*/  SHFL.UP PT, R81, R216, 0x1, RZ ;  /* 0x04200000d8517989 */ /* 0x000ea200000e00ff */
[----:B------:R-:W-:Y:S02]  /*6ad0*/  ISETP.GE.AND P4, PT, R108, 0x1, PT ;  /* 0x000000016c00780c */ /* 0x000fe40003f86270 */
[----:B------:R-:W-:Y:S01]  /*6ae0*/  MOV R80, UR24 ;  /* 0x0000001800507c02 */ /* 0x000fe20008000f00 */
[----:B------:R-:W3:Y:S01]  /*6af0*/  SHFL.UP PT, R223, R222, 0x1, RZ ;  /* 0x04200000dedf7989 */ /* 0x000ee200000e00ff */
[----:B------:R-:W-:Y:S02]  /*6b00*/  ISETP.NE.AND P0, PT, R219, RZ, PT ;  /* 0x000000ffdb00720c */ /* 0x000fe40003f05270 */
[----:B------:R-:W-:Y:S01]  /*6b10*/  MOV R218, UR24 ;  /* 0x0000001800da7c02 */ /* 0x000fe20008000f00 */
[----:B------:R-:W4:Y:S01]  /*6b20*/  SHFL.UP PT, R225, R221, 0x1, RZ ;  /* 0x04200000dde17989 */ /* 0x000f2200000e00ff */
[----:B------:R-:W-:-:S02]  /*6b30*/  ISETP.LT.OR P3, PT, R80, 0x2, P0 ;  /* 0x000000025000780c */ /* 0x000fc40000761670 */
[----:B------:R-:W-:Y:S01]  /*6b40*/  MOV R233, c[0x0][0x16c] ;  /* 0x00005b0000e97a02 */ /* 0x000fe20000000f00 */
[----:B01----:R-:W-:-:S04]  /*6b50*/  FMUL.FTZ R70, R216, R71 ;  /* 0x00000047d8467220 */ /* 0x003fc80000410000 */
[-C--:B--2---:R-:W-:Y:S02]  /*6b60*/  FFMA.FTZ R227, R212, R81.reuse, R70 ;  /* 0x00000051d4e37223 */ /* 0x084fe40000010046 */
[C---:B------:R-:W-:Y:S02]  /*6b70*/  FMUL.FTZ R81, R216.reuse, R81 ;  /* 0x00000051d8517220 */ /* 0x040fe40000410000 */
[C---:B---3--:R-:W-:Y:S02]  /*6b80*/  FMUL.FTZ R70, R216.reuse, R223 ;  /* 0x000000dfd8467220 */ /* 0x048fe40000410000 */
[-C--:B----4-:R-:W-:Y:S02]  /*6b90*/  FMUL.FTZ R80, R216, R225.reuse ;  /* 0x000000e1d8507220 */ /* 0x090fe40000410000 */
[----:B------:R-:W-:Y:S01]  /*6ba0*/  FFMA.FTZ R214, R212, R225, R70 ;  /* 0x000000e1d4d67223 */ /* 0x000fe20000010046 */
[----:B------:R-:W-:Y:S01]  /*6bb0*/  FSEL R70, R216, R227, !P4 ;  /* 0x000000e3d8467208 */ /* 0x000fe20006000000 */
[----:B------:R-:W-:Y:S01]  /*6bc0*/  FFMA.FTZ R225, R212, R223, -R80 ;  /* 0x000000dfd4e17223 */ /* 0x000fe20000010850 */
[----:B------:R-:W-:Y:S01]  /*6bd0*/  HADD2.F32 R223, -RZ, R87.H1_H1 ;  /* 0x30000057ffdf7230 */ /* 0x000fe20000004100 */
[----:B------:R-:W-:-:S02]  /*6be0*/  @P4 FADD.FTZ R221, R221, R214 ;  /* 0x000000d6dddd4221 */ /* 0x000fc40000010000 */
[----:B------:R-:W-:Y:S02]  /*6bf0*/  @P4 FADD.FTZ R222, R222, R225 ;  /* 0x000000e1dede4221 */ /* 0x000fe40000010000 */
[----:B------:R-:W-:Y:S01]  /*6c00*/  @P4 FFMA.FTZ R212, R212, R71, -R81 ;  /* 0x00000047d4d44223 */ /* 0x000fe20000010851 */
[----:B------:R-:W-:Y:S01]  /*6c10*/  HADD2.F32 R81, -RZ, R87.H0_H0 ;  /* 0x20000057ff517230 */ /* 0x000fe20000004100 */
[----:B------:R-:W-:Y:S01]  /*6c20*/  SHFL.UP PT, R229, R221, 0x2, RZ ;  /* 0x04400000dde57989 */ /* 0x000fe200000e00ff */
[----:B------:R-:W-:Y:S01]  /*6c30*/  FMUL.FTZ R216, R0, R223 ;  /* 0x000000df00d87220 */ /* 0x000fe20000410000 */
[--C-:B------:R-:W-:Y:S01]  /*6c40*/  HADD2.F32 R71, -RZ, R86.reuse.H0_H0 ;  /* 0x20000056ff477230 */ /* 0x100fe20000004100 */
[----:B------:R-:W-:Y:S01]  /*6c50*/  ISETP.GE.AND P4, PT, R108, 0x2, PT ;  /* 0x000000026c00780c */ /* 0x000fe20003f86270 */
[----:B------:R-:W0:Y:S01]  /*6c60*/  SHFL.UP PT, R227, R222, 0x2, RZ ;  /* 0x04400000dee37989 */ /* 0x000e2200000e00ff */
[----:B------:R-:W-:Y:S01]  /*6c70*/  FMUL.FTZ R220, R0, R81 ;  /* 0x0000005100dc7220 */ /* 0x000fe20000410000 */
[----:B------:R-:W-:Y:S01]  /*6c80*/  HADD2.F32 R87, -RZ, R86.H1_H1 ;  /* 0x30000056ff577230 */ /* 0x000fe20000004100 */
[-C--:B------:R-:W-:Y:S01]  /*6c90*/  FMUL.FTZ R80, R135, R216.reuse ;  /* 0x000000d887507220 */ /* 0x080fe20000410000 */
[----:B------:R-:W1:Y:S01]  /*6ca0*/  SHFL.UP PT, R223, R212, 0x2, RZ ;  /* 0x04400000d4df7989 */ /* 0x000e6200000e00ff */
[----:B------:R-:W-:-:S02]  /*6cb0*/  FMUL.FTZ R81, R137, R216 ;  /* 0x000000d889517220 */ /* 0x000fc40000410000 */
[----:B------:R-:W-:Y:S01]  /*6cc0*/  FMUL.FTZ R86, R2, R71 ;  /* 0x0000004702567220 */ /* 0x000fe20000410000 */
[----:B------:R-:W2:Y:S01]  /*6cd0*/  SHFL.UP PT, R225, R70, 0x2, RZ ;  /* 0x0440000046e17989 */ /* 0x000ea200000e00ff */
[-C--:B------:R-:W-:Y:S01]  /*6ce0*/  FFMA.FTZ R71, R137, R220.reuse, -R80 ;  /* 0x000000dc89477223 */ /* 0x080fe20000010850 */
[----:B------:R-:W-:Y:S01]  /*6cf0*/  @!P3 IADD3 R80, R218, -0x2, RZ ;  /* 0xfffffffeda50b810 */ /* 0x000fe20007ffe0ff */
[----:B------:R-:W-:Y:S01]  /*6d00*/  FMUL.FTZ R87, R2, R87 ;  /* 0x0000005702577220 */ /* 0x000fe20000410000 */
[----:B------:R-:W-:Y:S01]  /*6d10*/  HADD2.F32 R218, -RZ, R85.H0_H0 ;  /* 0x20000055ffda7230 */ /* 0x000fe20000004100 */
[----:B------:R-:W-:Y:S02]  /*6d20*/  FFMA.FTZ R214, -R135, R220, -R81 ;  /* 0x000000dc87d67223 */ /* 0x000fe40000010951 */
[----:B------:R-:W-:Y:S02]  /*6d30*/  FADD.FTZ R71, R86, R71 ;  /* 0x0000004756477221 */ /* 0x000fe40000010000 */
[----:B------:R-:W-:-:S02]  /*6d40*/  FADD.FTZ R214, -R87, R214 ;  /* 0x000000d657d67221 */ /* 0x000fc40000010100 */
[C---:B------:R-:W-:Y:S02]  /*6d50*/  FMUL.FTZ R231, R139.reuse, -R71 ;  /* 0x800000478be77220 */ /* 0x040fe40000410000 */
[-C--:B------:R-:W-:Y:S02]  /*6d60*/  FMUL.FTZ R81, R139, -R214.reuse ;  /* 0x800000d68b517220 */ /* 0x080fe40000410000 */
[----:B------:R-:W-:Y:S02]  /*6d70*/  FFMA.FTZ R231, R140, R214, R231 ;  /* 0x000000d68ce77223 */ /* 0x000fe400000100e7 */
[----:B0-----:R-:W-:Y:S02]  /*6d80*/  FMUL.FTZ R214, R70, R227 ;  /* 0x000000e346d67220 */ /* 0x001fe40000410000 */
[----:B------:R-:W-:Y:S02]  /*6d90*/  FFMA.FTZ R226, R140, R71, -R81 ;  /* 0x000000478ce27223 */ /* 0x000fe40000010851 */
[----:B------:R-:W-:-:S02]  /*6da0*/  FMUL.FTZ R71, R70, R229 ;  /* 0x000000e546477220 */ /* 0x000fc40000410000 */
[----:B-1----:R-:W-:Y:S02]  /*6db0*/  FMUL.FTZ R81, R70, R223 ;  /* 0x000000df46517220 */ /* 0x002fe40000410000 */
[C---:B------:R-:W-:Y:S01]  /*6dc0*/  FFMA.FTZ R224, R212.reuse, R229, R214 ;  /* 0x000000e5d4e07223 */ /* 0x040fe200000100d6 */
[----:B------:R-:W-:Y:S01]  /*6dd0*/  HADD2.F32 R214, -RZ, R85.H1_H1 ;  /* 0x30000055ffd67230 */ /* 0x000fe20000004100 */
[----:B------:R-:W-:Y:S02]  /*6de0*/  FFMA.FTZ R227, R212, R227, -R71 ;  /* 0x000000e3d4e37223 */ /* 0x000fe40000010847 */
[-C--:B--2---:R-:W-:Y:S02]  /*6df0*/  FMUL.FTZ R71, R70, R225.reuse ;  /* 0x000000e146477220 */ /* 0x084fe40000410000 */
[----:B------:R-:W-:Y:S01]  /*6e00*/  FFMA.FTZ R81, R212, R225, R81 ;  /* 0x000000e1d4517223 */ /* 0x000fe20000010051 */
[----:B------:R-:W-:Y:S01]  /*6e10*/  HADD2.F32 R225, -RZ, R84.H0_H0 ;  /* 0x20000054ffe17230 */ /* 0x000fe20000004100 */
[----:B------:R-:W-:-:S02]  /*6e20*/  FMUL.FTZ R214, R3, R214 ;  /* 0x000000d603d67220 */ /* 0x000fc40000410000 */
[----:B------:R-:W-:Y:S02]  /*6e30*/  FMUL.FTZ R85, R3, R218 ;  /* 0x000000da03557220 */ /* 0x000fe40000410000 */
[----:B------:R-:W-:Y:S01]  /*6e40*/  @P4 FFMA.FTZ R212, R212, R223, -R71 ;  /* 0x000000dfd4d44223 */ /* 0x000fe20000010847 */
[----:B------:R-:W-:Y:S01]  /*6e50*/  FSEL R223, R70, R81, !P4 ;  /* 0x0000005146df7208 */ /* 0x000fe20006000000 */
[----:B------:R-:W-:Y:S01]  /*6e60*/  @!P3 IMAD R80, R80, R233, UR7 ;  /* 0x000000075050be24 */ /* 0x000fe2000f8e02e9 */
[----:B------:R-:W-:Y:S01]  /*6e70*/  HFMA2.MMA R233, -RZ, RZ, 0, 9.5367431640625e-07 ;  /* 0x00000010ffe97435 */ /* 0x000fe200000001ff */
[----:B------:R-:W-:Y:S01]  /*6e80*/  FADD.FTZ R231, -R214, R231 ;  /* 0x000000e7d6e77221 */ /* 0x000fe20000010100 */
[----:B------:R-:W-:Y:S01]  /*6e90*/  HADD2.F32 R81, -RZ, R84.H1_H1 ;  /* 0x30000054ff517230 */ /* 0x000fe20000004100 */
[----:B------:R-:W-:Y:S02]  /*6ea0*/  FADD.FTZ R70, R85, R226 ;  /* 0x000000e255467221 */ /* 0x000fe40000010000 */
[C---:B------:R-:W-:Y:S01]  /*6eb0*/  FMUL.FTZ R71, R141.reuse, -R231 ;  /* 0x800000e78d477220 */ /* 0x040fe20000410000 */
[----:B------:R-:W-:Y:S01]  /*6ec0*/  SHFL.UP PT, R226, R223, 0x4, RZ ;  /* 0x04800000dfe27989 */ /* 0x000fe200000e00ff */
[----:B------:R-:W-:-:S02]  /*6ed0*/  FMUL.FTZ R218, R141, -R70 ;  /* 0x800000468dda7220 */ /* 0x000fc40000410000 */
[C---:B------:R-:W-:Y:S02]  /*6ee0*/  FFMA.FTZ R229, R142.reuse, R70, -R71 ;  /* 0x000000468ee57223 */ /* 0x040fe40000010847 */
[----:B------:R-:W-:Y:S01]  /*6ef0*/  FFMA.FTZ R231, R142, R231, R218 ;  /* 0x000000e78ee77223 */ /* 0x000fe200000100da */
[----:B------:R-:W-:Y:S01]  /*6f00*/  CS2R R70, SRZ ;  /* 0x0000000000467805 */ /* 0x000fe2000001ff00 */
[----:B------:R-:W-:Y:S02]  /*6f10*/  FMUL.FTZ R218, R4, R81 ;  /* 0x0000005104da7220 */ /* 0x000fe40000410000 */
[----:B------:R-:W-:-:S04]  /*6f20*/  @!P3 IMAD.WIDE R80, R80, R233, UR42 ;  /* 0x0000002a5050be25 */ /* 0x000fc8000f8e02e9 */
[----:B------:R-:W-:Y:S01]  /*6f30*/  @P4 FADD.FTZ R222, R222, R227 ;  /* 0x000000e3dede4221 */ /* 0x000fe20000010000 */
[----:B------:R0:W2:Y:S01]  /*6f40*/  @!P3 LDG.E.64 R70, [R80.64+0x8] ;  /* 0x0000081a5046b981 */ /* 0x0000a2000c1e1b00 */
[----:B------:R-:W-:Y:S02]  /*6f50*/  @P4 FADD.FTZ R221, R221, R224 ;  /* 0x000000e0dddd4221 */ /* 0x000fe40000010000 */
[----:B------:R-:W-:Y:S01]  /*6f60*/  FMUL.FTZ R84, R4, R225 ;  /* 0x000000e104547220 */ /* 0x000fe20000410000 */
[----:B------:R-:W1:Y:S01]  /*6f70*/  SHFL.UP PT, R227, R222, 0x4, RZ ;  /* 0x04800000dee37989 */ /* 0x000e6200000e00ff */
[----:B------:R-:W-:Y:S01]  /*6f80*/  FADD.FTZ R231, -R218, R231 ;  /* 0x000000e7dae77221 */ /* 0x000fe20000010100 */
[----:B------:R-:W-:Y:S01]  /*6f90*/  ISETP.GE.AND P3, PT, R108, 0x4, PT ;  /* 0x000000046c00780c */ /* 0x000fe20003f66270 */
[----:B------:R-:W-:Y:S01]  /*6fa0*/  FADD.FTZ R225, R84, R229 ;  /* 0x000000e554e17221 */ /* 0x000fe20000010000 */
[----:B------:R-:W3:Y:S04]  /*6fb0*/  SHFL.UP PT, R228, R221, 0x4, RZ ;  /* 0x04800000dde47989 */ /* 0x000ee800000e00ff */
[----:B------:R-:W4:Y:S01]  /*6fc0*/  SHFL.UP PT, R224, R212, 0x4, RZ ;  /* 0x04800000d4e07989 */ /* 0x000f2200000e00ff */
[----:B------:R-:W-:-:S02]  /*6fd0*/  FMUL.FTZ R230, R95, -R231 ;  /* 0x800000e75fe67220 */ /* 0x000fc40000410000 */
[-C--:B------:R-:W-:Y:S02]  /*6fe0*/  FMUL.FTZ R232, R95, -R225.reuse ;  /* 0x800000e15fe87220 */ /* 0x080fe40000410000 */
[C---:B------:R-:W-:Y:S02]  /*6ff0*/  FFMA.FTZ R233, R96.reuse, R225, -R230 ;  /* 0x000000e160e97223 */ /* 0x040fe400000108e6 */
[----:B------:R-:W-:Y:S02]  /*7000*/  FFMA.FTZ R234, R96, R231, R232 ;  /* 0x000000e760ea7223 */ /* 0x000fe400000100e8 */
[----:B-1----:R-:W-:-:S04]  /*7010*/  FMUL.FTZ R229, R223, R227 ;  /* 0x000000e3dfe57220 */ /* 0x002fc80000410000 */
[CC--:B---3--:R-:W-:Y:S02]  /*7020*/  FFMA.FTZ R230, R212.reuse, R228.reuse, R229 ;  /* 0x000000e4d4e67223 */ /* 0x0c8fe400000100e5 */
[C---:B------:R-:W-:Y:S02]  /*7030*/  FMUL.FTZ R228, R223.reuse, R228 ;  /* 0x000000e4dfe47220 */ /* 0x040fe40000410000 */
[C---:B----4-:R-:W-:Y:S02]  /*7040*/  FMUL.FTZ R225, R223.reuse, R224 ;  /* 0x000000e0dfe17220 */ /* 0x050fe40000410000 */
[-C--:B0-----:R-:W-:Y:S02]  /*7050*/  FMUL.FTZ R81, R223, R226.reuse ;  /* 0x000000e2df517220 */ /* 0x081fe40000410000 */
[C---:B------:R-:W-:Y:S01]  /*7060*/  FFMA.FTZ R232, R212.reuse, R226, R225 ;  /* 0x000000e2d4e87223 */ /* 0x040fe200000100e1 */
[--C-:B------:R-:W-:Y:S01]  /*7070*/  HADD2.F32 R226, -RZ, R75.reuse.H1_H1 ;  /* 0x3000004bffe27230 */ /* 0x100fe20000004100 */
[----:B------:R-:W-:Y:S01]  /*7080*/  FFMA.FTZ R227, R212, R227, -R228 ;  /* 0x000000e3d4e37223 */ /* 0x000fe200000108e4 */
[----:B------:R-:W-:Y:S01]  /*7090*/  HADD2.F32 R80, -RZ, R75.H0_H0 ;  /* 0x2000004bff507230 */ /* 0x000fe20000004100 */
[----:B------:R-:W-:-:S02]  /*70a0*/  @P3 FADD.FTZ R221, R221, R230 ;  /* 0x000000e6dddd3221 */ /* 0x000fc40000010000 */
[----:B------:R-:W-:Y:S02]  /*70b0*/  @P3 FADD.FTZ R222, R222, R227 ;  /* 0x000000e3dede3221 */ /* 0x000fe40000010000 */
[C---:B------:R-:W-:Y:S01]  /*70c0*/  FMUL.FTZ R75, R5.reuse, R226 ;  /* 0x000000e2054b7220 */ /* 0x040fe20000410000 */
[----:B------:R-:W0:Y:S01]  /*70d0*/  SHFL.UP PT, R227, R221, 0x8, RZ ;  /* 0x05000000dde37989 */ /* 0x000e2200000e00ff */
[----:B------:R-:W-:Y:S02]  /*70e0*/  @P3 FFMA.FTZ R212, R212, R224, -R81 ;  /* 0x000000e0d4d43223 */ /* 0x000fe40000010851 */
[----:B------:R-:W-:Y:S01]  /*70f0*/  FMUL.FTZ R80, R5, R80 ;  /* 0x0000005005507220 */ /* 0x000fe20000410000 */
[----:B------:R-:W1:Y:S01]  /*7100*/  SHFL.UP PT, R226, R222, 0x8, RZ ;  /* 0x05000000dee27989 */ /* 0x000e6200000e00ff */
[----:B------:R-:W-:Y:S01]  /*7110*/  FADD.FTZ R234, -R75, R234 ;  /* 0x000000ea4bea7221 */ /* 0x000fe20000010100 */
[----:B------:R-:W-:Y:S01]  /*7120*/  FSEL R235, R223, R232, !P3 ;  /* 0x000000e8dfeb7208 */ /* 0x000fe20005800000 */
[----:B------:R-:W-:Y:S01]  /*7130*/  FADD.FTZ R233, R80, R233 ;  /* 0x000000e950e97221 */ /* 0x000fe20000010000 */
[----:B------:R-:W3:Y:S01]  /*7140*/  SHFL.UP PT, R225, R212, 0x8, RZ ;  /* 0x05000000d4e17989 */ /* 0x000ee200000e00ff */
[----:B------:R-:W-:-:S02]  /*7150*/  HADD2.F32 R81, -RZ, R74.H1_H1 ;  /* 0x3000004aff517230 */ /* 0x000fc40000004100 */
[----:B------:R-:W-:Y:S01]  /*7160*/  HADD2.F32 R223, -RZ, R74.H0_H0 ;  /* 0x2000004affdf7230 */ /* 0x000fe20000004100 */
[CC--:B------:R-:W-:Y:S01]  /*7170*/  FMUL.FTZ R74, R97.reuse, -R234.reuse ;  /* 0x800000ea614a7220 */ /* 0x0c0fe20000410000 */
[----:B------:R-:W4:Y:S01]  /*7180*/  SHFL.UP PT, R224, R235, 0x8, RZ ;  /* 0x05000000ebe07989 */ /* 0x000f2200000e00ff */
[-C--:B------:R-:W-:Y:S02]  /*7190*/  FMUL.FTZ R229, R97, -R233.reuse ;  /* 0x800000e961e57220 */ /* 0x080fe40000410000 */
[----:B------:R-:W-:Y:S02]  /*71a0*/  FFMA.FTZ R233, R98, R233, -R74 ;  /* 0x000000e962e97223 */ /* 0x000fe4000001084a */
[----:B------:R-:W-:Y:S02]  /*71b0*/  FMUL.FTZ R74, R6, R223 ;  /* 0x000000df064a7220 */ /* 0x000fe40000410000 */
[----:B------:R-:W-:Y:S02]  /*71c0*/  FFMA.FTZ R234, R98, R234, R229 ;  /* 0x000000ea62ea7223 */ /* 0x000fe400000100e5 */
[----:B------:R-:W-:-:S02]  /*71d0*/  FMUL.FTZ R81, R6, R81 ;  /* 0x0000005106517220 */ /* 0x000fc40000410000 */
[----:B------:R-:W-:Y:S01]  /*71e0*/  FADD.FTZ R233, R74, R233 ;  /* 0x000000e94ae97221 */ /* 0x000fe20000010000 */
[----:B------:R-:W-:Y:S01]  /*71f0*/  ISETP.GE.AND P3, PT, R108, 0x8, PT ;  /* 0x000000086c00780c */ /* 0x000fe20003f66270 */
[----:B------:R-:W-:Y:S02]  /*7200*/  FADD.FTZ R234, -R81, R234 ;  /* 0x000000ea51ea7221 */ /* 0x000fe40000010100 */
[C---:B------:R-:W-:Y:S02]  /*7210*/  FMUL.FTZ R229, R99.reuse, -R233 ;  /* 0x800000e963e57220 */ /* 0x040fe40000410000 */
[-C--:B------:R-:W-:Y:S02]  /*7220*/  FMUL.FTZ R223, R99, -R234.reuse ;  /* 0x800000ea63df7220 */ /* 0x080fe40000410000 */
[----:B------:R-:W-:Y:S02]  /*7230*/  FFMA.FTZ R234, R112, R234, R229 ;  /* 0x000000ea70ea7223 */ /* 0x000fe400000100e5 */
[----:B0-----:R-:W-:-:S02]  /*7240*/  FMUL.FTZ R229, R235, R227 ;  /* 0x000000e3ebe57220 */ /* 0x001fc40000410000 */
[CC--:B-1----:R-:W-:Y:S02]  /*7250*/  FMUL.FTZ R228, R235.reuse, R226.reuse ;  /* 0x000000e2ebe47220 */ /* 0x0c2fe40000410000 */
[----:B------:R-:W-:Y:S02]  /*7260*/  FFMA.FTZ R232, R112, R233, -R223 ;  /* 0x000000e970e87223 */ /* 0x000fe400000108df */
[----:B---3--:R-:W-:Y:S02]  /*7270*/  FMUL.FTZ R223, R235, R225 ;  /* 0x000000e1ebdf7220 */ /* 0x008fe40000410000 */
[C---:B------:R-:W-:Y:S02]  /*7280*/  FFMA.FTZ R229, R212.reuse, R226, -R229 ;  /* 0x000000e2d4e57223 */ /* 0x040fe400000108e5 */
[C---:B------:R-:W-:Y:S02]  /*7290*/  FFMA.FTZ R228, R212.reuse, R227, R228 ;  /* 0x000000e3d4e47223 */ /* 0x040fe400000100e4 */
[----:B----4-:R-:W-:-:S02]  /*72a0*/  FFMA.FTZ R230, R212, R224, R223 ;  /* 0x000000e0d4e67223 */ /* 0x010fc400000100df */
[----:B------:R-:W-:Y:S02]  /*72b0*/  @P3 FADD.FTZ R222, R222, R229 ;  /* 0x000000e5dede3221 */ /* 0x000fe40000010000 */
[----:B------:R-:W-:Y:S02]  /*72c0*/  FMUL.FTZ R223, R235, R224 ;  /* 0x000000e0ebdf7220 */ /* 0x000fe40000410000 */
[----:B------:R-:W-:Y:S01]  /*72d0*/  @P3 FADD.FTZ R221, R221, R228 ;  /* 0x000000e4dddd3221 */ /* 0x000fe20000010000 */
[----:B------:R-:W-:Y:S01]  /*72e0*/  HADD2.F32 R224, -RZ, R73.H0_H0 ;  /* 0x20000049ffe07230 */ /* 0x000fe20000004100 */
[----:B------:R-:W-:Y:S01]  /*72f0*/  @P3 FFMA.FTZ R212, R212, R225, -R223 ;  /* 0x000000e1d4d43223 */ /* 0x000fe200000108df */
[----:B------:R-:W0:Y:S01]  /*7300*/  SHFL.UP PT, R239, R222, 0x10, RZ ;  /* 0x06000000deef7989 */ /* 0x000e2200000e00ff */
[----:B------:R-:W-:-:S03]  /*7310*/  FSEL R235, R235, R230, !P3 ;  /* 0x000000e6ebeb7208 */ /* 0x000fc60005800000 */
[----:B------:R-:W1:Y:S01]  /*7320*/  SHFL.UP PT, R240, R221, 0x10, RZ ;  /* 0x06000000ddf07989 */ /* 0x000e6200000e00ff */
[----:B------:R-:W-:Y:S01]  /*7330*/  HADD2.F32 R226, -RZ, R73.H1_H1 ;  /* 0x30000049ffe27230 */ /* 0x000fe20000004100 */
[C---:B------:R-:W-:Y:S02]  /*7340*/  FMUL.FTZ R223, R7.reuse, R224 ;  /* 0x000000e007df7220 */ /* 0x040fe40000410000 */
[----:B------:R-:W3:Y:S04]  /*7350*/  SHFL.UP PT, R228, R212, 0x10, RZ ;  /* 0x06000000d4e47989 */ /* 0x000ee800000e00ff */
[----:B------:R-:W4:Y:S01]  /*7360*/  SHFL.UP PT, R236, R235, 0x10, RZ ;  /* 0x06000000ebec7989 */ /* 0x000f2200000e00ff */
[----:B------:R-:W-:Y:S02]  /*7370*/  FMUL.FTZ R73, R7, R226 ;  /* 0x000000e207497220 */ /* 0x000fe40000410000 */
[----:B------:R-:W-:Y:S01]  /*7380*/  FADD.FTZ R232, R223, R232 ;  /* 0x000000e8dfe87221 */ /* 0x000fe20000010000 */
[----:B------:R-:W-:Y:S01]  /*7390*/  HADD2.F32 R227, -RZ, R72.H1_H1 ;  /* 0x30000048ffe37230 */ /* 0x000fe20000004100 */
[----:B------:R-:W-:-:S02]  /*73a0*/  FADD.FTZ R234, -R73, R234 ;  /* 0x000000ea49ea7221 */ /* 0x000fc40000010100 */
[C---:B------:R-:W-:Y:S01]  /*73b0*/  FMUL.FTZ R231, R113.reuse, -R232 ;  /* 0x800000e871e77220 */ /* 0x040fe20000410000 */
[----:B------:R-:W-:Y:S01]  /*73c0*/  HADD2.F32 R225, -RZ, R72.H0_H0 ;  /* 0x20000048ffe17230 */ /* 0x000fe20000004100 */
[-C--:B------:R-:W-:Y:S02]  /*73d0*/  FMUL.FTZ R229, R113, -R234.reuse ;  /* 0x800000ea71e57220 */ /* 0x080fe40000410000 */
[----:B------:R-:W-:Y:S02]  /*73e0*/  FFMA.FTZ R231, R114, R234, R231 ;  /* 0x000000ea72e77223 */ /* 0x000fe400000100e7 */
[----:B------:R-:W-:Y:S01]  /*73f0*/  FMUL.FTZ R224, R8, R227 ;  /* 0x000000e308e07220 */ /* 0x000fe20000410000 */
[----:B------:R-:W-:Y:S01]  /*7400*/  ISETP.GE.AND P3, PT, R108, 0x10, PT ;  /* 0x000000106c00780c */ /* 0x000fe20003f66270 */
[----:B------:R-:W-:Y:S02]  /*7410*/  FFMA.FTZ R229, R114, R232, -R229 ;  /* 0x000000e872e57223 */ /* 0x000fe400000108e5 */
[----:B------:R-:W-:-:S02]  /*7420*/  FMUL.FTZ R72, R8, R225 ;  /* 0x000000e108487220 */ /* 0x000fc40000410000 */
[----:B------:R-:W-:Y:S02]  /*7430*/  FADD.FTZ R231, -R224, R231 ;  /* 0x000000e7e0e77221 */ /* 0x000fe40000010100 */
[----:B0-----:R-:W-:Y:S02]  /*7440*/  FMUL.FTZ R227, R235, R239 ;  /* 0x000000efebe37220 */ /* 0x001fe40000410000 */
[----:B------:R-:W-:Y:S02]  /*7450*/  FADD.FTZ R229, R72, R229 ;  /* 0x000000e548e57221 */ /* 0x000fe40000010000 */
[----:B------:R-:W-:Y:S02]  /*7460*/  FMUL.FTZ R226, R115, -R231 ;  /* 0x800000e773e27220 */ /* 0x000fe40000410000 */
[-C--:B-1----:R-:W-:Y:S02]  /*7470*/  FMUL.FTZ R225, R235, R240.reuse ;  /* 0x000000f0ebe17220 */ /* 0x082fe40000410000 */
[----:B------:R-:W-:-:S02]  /*7480*/  FFMA.FTZ R240, R212, R240, R227 ;  /* 0x000000f0d4f07223 */ /* 0x000fc400000100e3 */
[----:B------:R-:W-:Y:S02]  /*7490*/  FFMA.FTZ R226, R116, R229, -R226 ;  /* 0x000000e574e27223 */ /* 0x000fe400000108e2 */
[----:B------:R-:W-:Y:S02]  /*74a0*/  FFMA.FTZ R239, R212, R239, -R225 ;  /* 0x000000efd4ef7223 */ /* 0x000fe400000108e1 */
[----:B---3--:R-:W-:Y:S02]  /*74b0*/  FMUL.FTZ R227, R235, R228 ;  /* 0x000000e4ebe37220 */ /* 0x008fe40000410000 */
[----:B------:R-:W-:Y:S02]  /*74c0*/  FMUL.FTZ R229, R115, -R229 ;  /* 0x800000e573e57220 */ /* 0x000fe40000410000 */
[----:B----4-:R-:W-:Y:S02]  /*74d0*/  FMUL.FTZ R225, R235, R236 ;  /* 0x000000ecebe17220 */ /* 0x010fe40000410000 */
[----:B------:R-:W-:-:S02]  /*74e0*/  FMUL.FTZ R230, R135, -R68 ;  /* 0x8000004487e67220 */ /* 0x000fc40000410000 */
[----:B------:R-:W-:Y:S02]  /*74f0*/  FFMA.FTZ R236, R212, R236, R227 ;  /* 0x000000ecd4ec7223 */ /* 0x000fe400000100e3 */
[----:B------:R-:W-:Y:S02]  /*7500*/  FFMA.FTZ R232, R116, R231, R229 ;  /* 0x000000e774e87223 */ /* 0x000fe400000100e5 */
[----:B------:R-:W-:Y:S02]  /*7510*/  @P3 FFMA.FTZ R212, R212, R228, -R225 ;  /* 0x000000e4d4d43223 */ /* 0x000fe400000108e1 */
[-C--:B------:R-:W-:Y:S02]  /*7520*/  FMUL.FTZ R225, R135, R69.reuse ;  /* 0x0000004587e17220 */ /* 0x080fe40000410000 */
[C---:B------:R-:W-:Y:S01]  /*7530*/  FFMA.FTZ R229, R137.reuse, -R69, R230 ;  /* 0x8000004589e57223 */ /* 0x040fe200000100e6 */
[--C-:B------:R-:W-:Y:S01]  /*7540*/  HADD2.F32 R230, -RZ, R79.reuse.H1_H1 ;  /* 0x3000004fffe67230 */ /* 0x100fe20000004100 */
[----:B------:R-:W-:Y:S01]  /*7550*/  FFMA.FTZ R227, R137, R68, -R225 ;  /* 0x0000004489e37223 */ /* 0x000fe200000108e1 */
[----:B------:R-:W-:Y:S01]  /*7560*/  HADD2.F32 R228, -RZ, R79.H0_H0 ;  /* 0x2000004fffe47230 */ /* 0x000fe20000004100 */
[----:B------:R-:W-:-:S02]  /*7570*/  FMUL.FTZ R231, R139, -R229 ;  /* 0x800000e58be77220 */ /* 0x000fc40000410000 */
[----:B------:R-:W-:Y:S02]  /*7580*/  FMUL.FTZ R79, R9, R230 ;  /* 0x000000e6094f7220 */ /* 0x000fe40000410000 */
[CC--:B------:R-:W-:Y:S02]  /*7590*/  FFMA.FTZ R231, R140.reuse, R227.reuse, -R231 ;  /* 0x000000e38ce77223 */ /* 0x0c0fe400000108e7 */
[----:B------:R-:W-:Y:S02]  /*75a0*/  FMUL.FTZ R227, R139, -R227 ;  /* 0x800000e38be37220 */ /* 0x000fe40000410000 */
[----:B------:R-:W-:Y:S02]  /*75b0*/  FMUL.FTZ R225, R9, R228 ;  /* 0x000000e409e17220 */ /* 0x000fe40000410000 */
[----:B------:R-:W-:Y:S02]  /*75c0*/  FADD.FTZ R232, -R79, R232 ;  /* 0x000000e84fe87221 */ /* 0x000fe40000010100 */
[----:B------:R-:W-:-:S02]  /*75d0*/  FFMA.FTZ R227, R140, R229, R227 ;  /* 0x000000e58ce37223 */ /* 0x000fc400000100e3 */
[----:B------:R-:W-:Y:S02]  /*75e0*/  FADD.FTZ R226, R225, R226 ;  /* 0x000000e2e1e27221 */ /* 0x000fe40000010000 */
[----:B------:R-:W-:Y:S02]  /*75f0*/  FMUL.FTZ R229, R117, -R232 ;  /* 0x800000e875e57220 */ /* 0x000fe40000410000 */
[----:B------:R-:W-:Y:S02]  /*7600*/  FMUL.FTZ R228, R141, -R231 ;  /* 0x800000e78de47220 */ /* 0x000fe40000410000 */
[-C--:B------:R-:W-:Y:S02]  /*7610*/  FMUL.FTZ R233, R117, -R226.reuse ;  /* 0x800000e275e97220 */ /* 0x080fe40000410000 */
[----:B------:R-:W-:Y:S02]  /*7620*/  FFMA.FTZ R237, R118, R226, -R229 ;  /* 0x000000e276ed7223 */ /* 0x000fe400000108e5 */
[----:B------:R-:W-:-:S02]  /*7630*/  FMUL.FTZ R226, R141, -R227 ;  /* 0x800000e38de27220 */ /* 0x000fc40000410000 */
[C---:B------:R-:W-:Y:S01]  /*7640*/  FFMA.FTZ R228, R142.reuse, R227, R228 ;  /* 0x000000e38ee47223 */ /* 0x040fe200000100e4 */
[--C-:B------:R-:W-:Y:S01]  /*7650*/  HADD2.F32 R227, -RZ, R78.reuse.H0_H0 ;  /* 0x2000004effe37230 */ /* 0x100fe20000004100 */
[----:B------:R-:W-:Y:S02]  /*7660*/  FFMA.FTZ R226, R142, R231, -R226 ;  /* 0x000000e78ee27223 */ /* 0x000fe400000108e2 */
[C---:B------:R-:W-:Y:S01]  /*7670*/  FMUL.FTZ R231, R95.reuse, -R228 ;  /* 0x800000e45fe77220 */ /* 0x040fe20000410000 */
[----:B------:R-:W-:Y:S01]  /*7680*/  HADD2.F32 R229, -RZ, R78.H1_H1 ;  /* 0x3000004effe57230 */ /* 0x000fe20000004100 */
[----:B------:R-:W-:Y:S02]  /*7690*/  FFMA.FTZ R241, R118, R232, R233 ;  /* 0x000000e876f17223 */ /* 0x000fe400000100e9 */
[-C--:B------:R-:W-:Y:S02]  /*76a0*/  FMUL.FTZ R233, R95, -R226.reuse ;  /* 0x800000e25fe97220 */ /* 0x080fe40000410000 */
[----:B------:R-:W-:-:S02]  /*76b0*/  FFMA.FTZ R231, R96, R226, -R231 ;  /* 0x000000e260e77223 */ /* 0x000fc400000108e7 */
[C---:B------:R-:W-:Y:S02]  /*76c0*/  FMUL.FTZ R226, R10.reuse, R227 ;  /* 0x000000e30ae27220 */ /* 0x040fe40000410000 */
[----:B------:R-:W-:Y:S02]  /*76d0*/  FMUL.FTZ R78, R10, R229 ;  /* 0x000000e50a4e7220 */ /* 0x000fe40000410000 */
[----:B------:R-:W-:Y:S02]  /*76e0*/  FADD.FTZ R237, R226, R237 ;  /* 0x000000ede2ed7221 */ /* 0x000fe40000010000 */
[----:B------:R-:W-:Y:S02]  /*76f0*/  FADD.FTZ R241, -R78, R241 ;  /* 0x000000f14ef17221 */ /* 0x000fe40000010100 */
[----:B------:R-:W-:Y:S02]  /*7700*/  FFMA.FTZ R233, R96, R228, R233 ;  /* 0x000000e460e97223 */ /* 0x000fe400000100e9 */
        /* <DEDUP_REMOVED lines=34> */
[----:B------:R-:W-:Y:S02]  /*7930*/  FFMA.FTZ R237, R116, R230, R237 ;  /* 0x000000e674ed7223 */ /* 0x000fe400000100ed */
[----:B------:R-:W-:Y:S02]  /*7940*/  FADD.FTZ R243, -R228, R243 ;  /* 0x000000f3e4f37221 */ /* 0x000fe40000010100 */
[C---:B------:R-:W-:Y:S02]  /*7950*/  FMUL.FTZ R230, R123.reuse, -R241 ;  /* 0x800000f17be67220 */ /* 0x040fe40000410000 */
[-C--:B------:R-:W-:Y:S02]  /*7960*/  FMUL.FTZ R229, R123, -R243.reuse ;  /* 0x800000f37be57220 */ /* 0x080fe40000410000 */
[----:B------:R-:W-:-:S02]  /*7970*/  FFMA.FTZ R234, R124, R243, R230 ;  /* 0x000000f37cea7223 */ /* 0x000fc400000100e6 */
        /* <DEDUP_REMOVED lines=8> */
[----:B------:R-:W-:Y:S02]  /*7a00*/  FMUL.FTZ R230, R13, R230 ;  /* 0x000000e60de67220 */ /* 0x000fe40000410000 */
[-C--:B------:R-:W-:Y:S02]  /*7a10*/  FMUL.FTZ R231, R119, -R229.reuse ;  /* 0x800000e577e77220 */ /* 0x080fe40000410000 */
[----:B------:R-:W-:Y:S02]  /*7a20*/  FFMA.FTZ R59, R120, R229, -R59 ;  /* 0x000000e5783b7223 */ /* 0x000fe4000001083b */
[----:B------:R-:W-:Y:S02]  /*7a30*/  FMUL.FTZ R229, R13, R232 ;  /* 0x000000e80de57220 */ /* 0x000fe40000410000 */
[----:B------:R-:W-:Y:S02]  /*7a40*/  FADD.FTZ R241, R230, R241 ;  /* 0x000000f1e6f17221 */ /* 0x000fe40000010000 */
[----:B------:R-:W-:-:S02]  /*7a50*/  FADD.FTZ R234, -R229, R234 ;  /* 0x000000eae5ea7221 */ /* 0x000fc40000010100 */
[C---:B------:R-:W-:Y:S02]  /*7a60*/  FMUL.FTZ R233, R125.reuse, -R241 ;  /* 0x800000f17de97220 */ /* 0x040fe40000410000 */
[-C--:B------:R-:W-:Y:S02]  /*7a70*/  FMUL.FTZ R232, R125, -R234.reuse ;  /* 0x800000ea7de87220 */ /* 0x080fe40000410000 */
[----:B------:R-:W-:Y:S02]  /*7a80*/  FFMA.FTZ R231, R120, R237, R231 ;  /* 0x000000ed78e77223 */ /* 0x000fe400000100e7 */
[C---:B------:R-:W-:Y:S02]  /*7a90*/  FFMA.FTZ R234, R126.reuse, R234, R233 ;  /* 0x000000ea7eea7223 */ /* 0x040fe400000100e9 */
[----:B------:R-:W-:Y:S02]  /*7aa0*/  FMUL.FTZ R233, R121, -R59 ;  /* 0x8000003b79e97220 */ /* 0x000fe40000410000 */
[----:B------:R-:W-:-:S02]  /*7ab0*/  FFMA.FTZ R241, R126, R241, -R232 ;  /* 0x000000f17ef17223 */ /* 0x000fc400000108e8 */
[-C--:B------:R-:W-:Y:S02]  /*7ac0*/  FMUL.FTZ R232, R121, -R231.reuse ;  /* 0x800000e779e87220 */ /* 0x080fe40000410000 */
[C---:B------:R-:W-:Y:S01]  /*7ad0*/  FFMA.FTZ R233, R122.reuse, R231, R233 ;  /* 0x000000e77ae97223 */ /* 0x040fe200000100e9 */
[--C-:B------:R-:W-:Y:S01]  /*7ae0*/  HADD2.F32 R231, -RZ, R58.reuse.H1_H1 ;  /* 0x3000003affe77230 */ /* 0x100fe20000004100 */
[----:B------:R-:W-:Y:S01]  /*7af0*/  FFMA.FTZ R232, R122, R59, -R232 ;  /* 0x0000003b7ae87223 */ /* 0x000fe200000108e8 */
[----:B------:R-:W-:Y:S01]  /*7b00*/  HADD2.F32 R59, -RZ, R58.H0_H0 ;  /* 0x2000003aff3b7230 */ /* 0x000fe20000004100 */
[C---:B------:R-:W-:Y:S02]  /*7b10*/  FMUL.FTZ R237, R123.reuse, -R233 ;  /* 0x800000e97bed7220 */ /* 0x040fe40000410000 */
[-C--:B------:R-:W-:Y:S02]  /*7b20*/  FMUL.FTZ R58, R123, -R232.reuse ;  /* 0x800000e87b3a7220 */ /* 0x080fe40000410000 */
[----:B------:R-:W-:-:S02]  /*7b30*/  FFMA.FTZ R237, R124, R232, -R237 ;  /* 0x000000e87ced7223 */ /* 0x000fc400000108ed */
[C---:B------:R-:W-:Y:S02]  /*7b40*/  FMUL.FTZ R231, R14.reuse, R231 ;  /* 0x000000e70ee77220 */ /* 0x040fe40000410000 */
[----:B------:R-:W-:Y:S02]  /*7b50*/  FMUL.FTZ R232, R14, R59 ;  /* 0x0000003b0ee87220 */ /* 0x000fe40000410000 */
[----:B------:R-:W-:Y:S02]  /*7b60*/  FADD.FTZ R234, -R231, R234 ;  /* 0x000000eae7ea7221 */ /* 0x000fe40000010100 */
[----:B------:R-:W-:Y:S02]  /*7b70*/  FADD.FTZ R241, R232, R241 ;  /* 0x000000f1e8f17221 */ /* 0x000fe40000010000 */
[----:B------:R-:W-:Y:S02]  /*7b80*/  FFMA.FTZ R233, R124, R233, R58 ;  /* 0x000000e97ce97223 */ /* 0x000fe4000001003a */
[----:B------:R-:W-:-:S02]  /*7b90*/  FMUL.FTZ R58, R127, -R234 ;  /* 0x800000ea7f3a7220 */ /* 0x000fc40000410000 */
[-C--:B------:R-:W-:Y:S02]  /*7ba0*/  FMUL.FTZ R59, R127, -R241.reuse ;  /* 0x800000f17f3b7220 */ /* 0x080fe40000410000 */
[C---:B------:R-:W-:Y:S02]  /*7bb0*/  FFMA.FTZ R58, R130.reuse, R241, -R58 ;  /* 0x000000f1823a7223 */ /* 0x040fe4000001083a */
[----:B------:R-:W-:Y:S02]  /*7bc0*/  FFMA.FTZ R241, R130, R234, R59 ;  /* 0x000000ea82f17223 */ /* 0x000fe4000001003b */
[C---:B------:R-:W-:Y:S02]  /*7bd0*/  FMUL.FTZ R234, R125.reuse, -R237 ;  /* 0x800000ed7dea7220 */ /* 0x040fe40000410000 */
[-C--:B------:R-:W-:Y:S02]  /*7be0*/  FMUL.FTZ R59, R125, -R233.reuse ;  /* 0x800000e97d3b7220 */ /* 0x080fe40000410000 */
[----:B------:R-:W-:-:S02]  /*7bf0*/  FFMA.FTZ R233, R126, R233, R234 ;  /* 0x000000e97ee97223 */ /* 0x000fc400000100ea */
[----:B------:R-:W-:Y:S01]  /*7c00*/  FFMA.FTZ R59, R126, R237, -R59 ;  /* 0x000000ed7e3b7223 */ /* 0x000fe2000001083b */
[--C-:B------:R-:W-:Y:S02]  /*7c10*/  HADD2.F32 R238, -RZ, R57.reuse.H0_H0 ;  /* 0x20000039ffee7230 */ /* 0x100fe40000004100 */
[----:B------:R-:W-:Y:S01]  /*7c20*/  HADD2.F32 R234, -RZ, R57.H1_H1 ;  /* 0x30000039ffea7230 */ /* 0x000fe20000004100 */
[C---:B------:R-:W-:Y:S02]  /*7c30*/  FMUL.FTZ R57, R127.reuse, -R233 ;  /* 0x800000e97f397220 */ /* 0x040fe40000410000 */
[-C--:B------:R-:W-:Y:S02]  /*7c40*/  FMUL.FTZ R237, R127, -R59.reuse ;  /* 0x8000003b7fed7220 */ /* 0x080fe40000410000 */
[C---:B------:R-:W-:Y:S02]  /*7c50*/  FFMA.FTZ R57, R130.reuse, R59, -R57 ;  /* 0x0000003b82397223 */ /* 0x040fe40000010839 */
[----:B------:R-:W-:-:S02]  /*7c60*/  FFMA.FTZ R59, R130, R233, R237 ;  /* 0x000000e9823b7223 */ /* 0x000fc400000100ed */
[C---:B------:R-:W-:Y:S02]  /*7c70*/  FMUL.FTZ R234, R15.reuse, R234 ;  /* 0x000000ea0fea7220 */ /* 0x040fe40000410000 */
[----:B------:R-:W-:Y:S02]  /*7c80*/  FMUL.FTZ R233, R15, R238 ;  /* 0x000000ee0fe97220 */ /* 0x000fe40000410000 */
[----:B------:R-:W-:Y:S02]  /*7c90*/  FADD.FTZ R241, -R234, R241 ;  /* 0x000000f1eaf17221 */ /* 0x000fe40000010100 */
[----:B------:R-:W-:Y:S02]  /*7ca0*/  FADD.FTZ R58, R233, R58 ;  /* 0x0000003ae93a7221 */ /* 0x000fe40000010000 */
[C---:B------:R-:W-:Y:S02]  /*7cb0*/  FMUL.FTZ R237, R131.reuse, -R241 ;  /* 0x800000f183ed7220 */ /* 0x040fe40000410000 */
[----:B------:R-:W-:-:S02]  /*7cc0*/  FMUL.FTZ R238, R131, -R58 ;  /* 0x8000003a83ee7220 */ /* 0x000fc40000410000 */
[C---:B------:R-:W-:Y:S02]  /*7cd0*/  FFMA.FTZ R58, R132.reuse, R58, -R237 ;  /* 0x0000003a843a7223 */ /* 0x040fe400000108ed */
[C---:B------:R-:W-:Y:S02]  /*7ce0*/  FFMA.FTZ R243, R132.reuse, R241, R238 ;  /* 0x000000f184f37223 */ /* 0x040fe400000100ee */
[C---:B------:R-:W-:Y:S02]  /*7cf0*/  FMUL.FTZ R237, R131.reuse, -R59 ;  /* 0x8000003b83ed7220 */ /* 0x040fe40000410000 */
[-C--:B------:R-:W-:Y:S02]  /*7d00*/  FMUL.FTZ R238, R131, -R57.reuse ;  /* 0x8000003983ee7220 */ /* 0x080fe40000410000 */
[C---:B------:R-:W-:Y:S01]  /*7d10*/  FFMA.FTZ R237, R132.reuse, R57, -R237 ;  /* 0x0000003984ed7223 */ /* 0x040fe200000108ed */
[--C-:B------:R-:W-:Y:S01]  /*7d20*/  HADD2.F32 R57, -RZ, R56.reuse.H0_H0 ;  /* 0x20000038ff397230 */ /* 0x100fe20000004100 */
[----:B------:R-:W-:Y:S01]  /*7d30*/  FFMA.FTZ R238, R132, R59, R238 ;  /* 0x0000003b84ee7223 */ /* 0x000fe200000100ee */
[----:B------:R-:W-:Y:S01]  /*7d40*/  HADD2.F32 R59, -RZ, R56.H1_H1 ;  /* 0x30000038ff3b7230 */ /* 0x000fe20000004100 */
[----:B------:R-:W-:Y:S01]  /*7d50*/  @P3 FADD.FTZ R221, R221, R240 ;  /* 0x000000f0dddd3221 */ /* 0x000fe20000010000 */
[----:B------:R-:W-:Y:S01]  /*7d60*/  FSEL R241, R235, R236, !P3 ;  /* 0x000000ecebf17208 */ /* 0x000fe20005800000 */
[----:B------:R-:W-:Y:S01]  /*7d70*/  @P3 FADD.FTZ R222, R222, R239 ;  /* 0x000000efdede3221 */ /* 0x000fe20000010000 */
[----:B------:R-:W-:Y:S01]  /*7d80*/  ISETP.NE.AND P3, PT, R219, 0x1f, PT ;  /* 0x0000001fdb00780c */ /* 0x000fe20003f65270 */
[----:B------:R-:W-:-:S02]  /*7d90*/  FMUL.FTZ R235, R16, R57 ;  /* 0x0000003910eb7220 */ /* 0x000fc40000410000 */
[----:B------:R-:W-:Y:S02]  /*7da0*/  FMUL.FTZ R236, R16, R59 ;  /* 0x0000003b10ec7220 */ /* 0x000fe40000410000 */
        /* <DEDUP_REMOVED lines=25> */
.L_x_10985:
[----:B-123--:R-:W-:Y:S05]  /*7f40*/  BSYNC B0 ;  /* 0x0000000000007941 */ /* 0x00efea0003800000 */
.L_x_10984:
        /* <DEDUP_REMOVED lines=25> */
.L_x_10987:
[----:B------:R-:W-:Y:S05]  /*80e0*/  BSYNC B0 ;  /* 0x0000000000007941 */ /* 0x000fea0003800000 */
.L_x_10986:
        /* <DEDUP_REMOVED lines=18> */
.L_x_10989:
[----:B------:R-:W-:Y:S05]  /*8210*/  BSYNC B0 ;  /* 0x0000000000007941 */ /* 0x000fea0003800000 */
.L_x_10988:
        /* <DEDUP_REMOVED lines=18> */
.L_x_10991:
[----:B------:R-:W-:Y:S05]  /*8340*/  BSYNC B0 ;  /* 0x0000000000007941 */ /* 0x000fea0003800000 */
.L_x_10990:
        /* <DEDUP_REMOVED lines=18> */
.L_x_10993:
[----:B------:R-:W-:Y:S05]  /*8470*/  BSYNC B0 ;  /* 0x0000000000007941 */ /* 0x000fea0003800000 */
.L_x_10992:
        /* <DEDUP_REMOVED lines=14> */
[C---:B------:R-:W-:Y:S01]  /*8560*/  FFMA.FTZ R219, R128.reuse, R70, -R219 ;  /* 0x0000004680db7223 */ /* 0x040fe200000108db */
[----:B------:R-:W-:Y:S01]  /*8570*/  SHFL.DOWN PT, R221, R240, 0x1, 0x1f ;  /* 0x08201f00f0dd7f89 */ /* 0x000fe200000e0000 */
[----:B------:R-:W-:Y:S02]  /*8580*/  FFMA.FTZ R128, R128, R71, R129 ;  /* 0x0000004780807223 */ /* 0x000fe40000010081 */
[----:B------:R-:W-:Y:S01]  /*8590*/  FADD.FTZ R71, R158, R219 ;  /* 0x000000db9e477221 */ /* 0x000fe20000010000 */
[----:B---34-:R-:W-:Y:S01]  /*85a0*/  SHFL.IDX PT, R239, R239, RZ, 0x1f ;  /* 0x00001fffefef7589 */ /* 0x018fe200000e0000 */
[----:B------:R-:W-:-:S02]  /*85b0*/  FADD.FTZ R157, R157, R128 ;  /* 0x000000809d9d7221 */ /* 0x000fc40000010000 */
[C---:B------:R-:W-:Y:S01]  /*85c0*/  FMUL.FTZ R70, R131.reuse, R71 ;  /* 0x0000004783467220 */ /* 0x040fe20000410000 */
[----:B------:R-:W-:Y:S03]  /*85d0*/  SHFL.IDX PT, R158, R237, RZ, 0x1f ;  /* 0x00001fffed9e7589 */ /* 0x000fe600000e0000 */
[CC--:B------:R-:W-:Y:S01]  /*85e0*/  FFMA.FTZ R128, R132.reuse, R157.reuse, R70 ;  /* 0x0000009d84807223 */ /* 0x0c0fe20000010046 */
[----:B------:R-:W-:Y:S01]  /*85f0*/  SHFL.DOWN PT, R237, R237, 0x1, 0x1f ;  /* 0x08201f00eded7f89 */ /* 0x000fe200000e0000 */
[----:B------:R-:W-:Y:S02]  /*8600*/  FMUL.FTZ R70, R131, R157 ;  /* 0x0000009d83467220 */ /* 0x000fe40000410000 */
[----:B------:R-:W-:Y:S02]  /*8610*/  FFMA.FTZ R154, R93, R154, R128 ;  /* 0x0000009a5d9a7223 */ /* 0x000fe40000010080 */
[----:B------:R-:W-:-:S02]  /*8620*/  FFMA.FTZ R70, R132, R71, -R70 ;  /* 0x0000004784467223 */ /* 0x000fc40000010846 */
[----:B------:R-:W-:Y:S02]  /*8630*/  FMUL.FTZ R129, R127, R154 ;  /* 0x0000009a7f817220 */ /* 0x000fe40000410000 */
[----:B------:R-:W-:-:S04]  /*8640*/  FFMA.FTZ R156, R93, R156, R70 ;  /* 0x0000009c5d9c7223 */ /* 0x000fc80000010046 */
[-C--:B------:R-:W-:Y:S02]  /*8650*/  FFMA.FTZ R129, R130, R156.reuse, -R129 ;  /* 0x0000009c82817223 */ /* 0x080fe40000010881 */
[----:B------:R-:W-:Y:S02]  /*8660*/  FMUL.FTZ R219, R127, R156 ;  /* 0x0000009c7fdb7220 */ /* 0x000fe40000410000 */
[----:B------:R-:W-:Y:S02]  /*8670*/  FFMA.FTZ R163, R136, R163, R129 ;  /* 0x000000a388a37223 */ /* 0x000fe40000010081 */
[----:B------:R-:W-:Y:S02]  /*8680*/  FFMA.FTZ R219, R130, R154, R219 ;  /* 0x0000009a82db7223 */ /* 0x000fe400000100db */
[----:B------:R-:W-:Y:S02]  /*8690*/  FMUL.FTZ R70, R125, R163 ;  /* 0x000000a37d467220 */ /* 0x000fe40000410000 */
[----:B------:R-:W-:-:S04]  /*86a0*/  FFMA.FTZ R161, R136, R161, R219 ;  /* 0x000000a188a17223 */ /* 0x000fc800000100db */
[CC--:B------:R-:W-:Y:S02]  /*86b0*/  FFMA.FTZ R128, R126.reuse, R161.reuse, R70 ;  /* 0x000000a17e807223 */ /* 0x0c0fe40000010046 */
[----:B------:R-:W-:Y:S02]  /*86c0*/  FMUL.FTZ R70, R125, R161 ;  /* 0x000000a17d467220 */ /* 0x000fe40000410000 */
[----:B------:R-:W-:Y:S02]  /*86d0*/  FFMA.FTZ R168, R147, R168, R128 ;  /* 0x000000a893a87223 */ /* 0x000fe40000010080 */
[----:B------:R-:W-:Y:S02]  /*86e0*/  FFMA.FTZ R70, R126, R163, -R70 ;  /* 0x000000a37e467223 */ /* 0x000fe40000010846 */
        /* <DEDUP_REMOVED lines=11> */
[----:B------:R-:W-:Y:S01]  /*87a0*/  FFMA.FTZ R70, R122, R173, -R70 ;  /* 0x000000ad7a467223 */ /* 0x000fe20000010846 */
[----:B------:R-:W3:Y:S01]  /*87b0*/  SHFL.IDX PT, R128, R238, RZ, 0x1f ;  /* 0x00001fffee807589 */ /* 0x000ee200000e0000 */
        /* <DEDUP_REMOVED lines=8> */
[----:B------:R-:W-:Y:S02]  /*8840*/  FFMA.FTZ R70, R118, R185, R70 ;  /* 0x000000b976467223 */ /* 0x000fe40000010046 */
[----:B---3--:R-:W-:Y:S02]  /*8850*/  FMUL.FTZ R219, R128, R57 ;  /* 0x0000003980db7220 */ /* 0x008fe40000410000 */
[----:B------:R-:W-:Y:S02]  /*8860*/  FFMA.FTZ R192, R165, R192, R70 ;  /* 0x000000c0a5c07223 */ /* 0x000fe40000010046 */
[----:B------:R-:W-:Y:S02]  /*8870*/  FMUL.FTZ R70, R117, R185 ;  /* 0x000000b975467220 */ /* 0x000fe40000410000 */
[----:B------:R-:W-:Y:S02]  /*8880*/  FMUL.FTZ R129, R115, R192 ;  /* 0x000000c073817220 */ /* 0x000fe40000410000 */
[----:B------:R-:W-:-:S04]  /*8890*/  FFMA.FTZ R70, R118, R187, -R70 ;  /* 0x000000bb76467223 */ /* 0x000fc80000010846 */
[----:B------:R-:W-:Y:S02]  /*88a0*/  FFMA.FTZ R190, R165, R190, R70 ;  /* 0x000000bea5be7223 */ /* 0x000fe40000010046 */
[----:B------:R-:W-:Y:S02]  /*88b0*/  FMUL.FTZ R70, R128, R56 ;  /* 0x0000003880467220 */ /* 0x000fe40000410000 */
[----:B------:R-:W-:Y:S02]  /*88c0*/  FFMA.FTZ R129, R116, R190, -R129 ;  /* 0x000000be74817223 */ /* 0x000fe40000010881 */
[----:B------:R-:W-:Y:S02]  /*88d0*/  FFMA.FTZ R57, R158, R57, R70 ;  /* 0x000000399e397223 */ /* 0x000fe40000010046 */
[----:B------:R-:W-:Y:S02]  /*88e0*/  FMUL.FTZ R70, R128, R58 ;  /* 0x0000003a80467220 */ /* 0x000fe40000410000 */
[----:B------:R-:W-:-:S02]  /*88f0*/  FFMA.FTZ R183, R170, R183, R129 ;  /* 0x000000b7aab77223 */ /* 0x000fc40000010081 */
[-C--:B------:R-:W-:Y:S02]  /*8900*/  FMUL.FTZ R129, R128, R59.reuse ;  /* 0x0000003b80817220 */ /* 0x080fe40000410000 */
[C---:B------:R-:W-:Y:S02]  /*8910*/  FFMA.FTZ R70, R158.reuse, R59, R70 ;  /* 0x0000003b9e467223 */ /* 0x040fe40000010046 */
[----:B------:R-:W3:Y:S01]  /*8920*/  SHFL.IDX PT, R59, R59, RZ, 0x1f ;  /* 0x00001fff3b3b7589 */ /* 0x000ee200000e0000 */
[C---:B------:R-:W-:Y:S02]  /*8930*/  FFMA.FTZ R128, R158.reuse, R58, -R129 ;  /* 0x0000003a9e807223 */ /* 0x040fe40000010881 */
[----:B------:R-:W-:Y:S01]  /*8940*/  FMUL.FTZ R129, R115, R190 ;  /* 0x000000be73817220 */ /* 0x000fe20000410000 */
[----:B------:R-:W4:Y:S01]  /*8950*/  SHFL.IDX PT, R58, R58, RZ, 0x1f ;  /* 0x00001fff3a3a7589 */ /* 0x000f2200000e0000 */
[----:B------:R-:W-:Y:S02]  /*8960*/  FFMA.FTZ R56, R158, R56, -R219 ;  /* 0x000000389e387223 */ /* 0x000fe400000108db */
[----:B------:R-:W-:-:S02]  /*8970*/  FFMA.FTZ R129, R116, R192, R129 ;  /* 0x000000c074817223 */ /* 0x000fc40000010081 */
[----:B------:R-:W-:Y:S02]  /*8980*/  FMUL.FTZ R158, R113, R183 ;  /* 0x000000b7719e7220 */ /* 0x000fe40000410000 */
[----:B------:R-:W-:-:S04]  /*8990*/  FFMA.FTZ R181, R170, R181, R129 ;  /* 0x000000b5aab57223 */ /* 0x000fc80000010081 */
[-C--:B------:R-:W-:Y:S02]  /*89a0*/  FMUL.FTZ R129, R113, R181.reuse ;  /* 0x000000b571817220 */ /* 0x080fe40000410000 */
[C---:B------:R-:W-:Y:S02]  /*89b0*/  FFMA.FTZ R158, R114.reuse, R181, R158 ;  /* 0x000000b5729e7223 */ /* 0x040fe4000001009e */
[----:B------:R-:W-:Y:S02]  /*89c0*/  FFMA.FTZ R129, R114, R183, -R129 ;  /* 0x000000b772817223 */ /* 0x000fe40000010881 */
[C---:B------:R-:W-:Y:S02]  /*89d0*/  FFMA.FTZ R188, R175.reuse, R188, R158 ;  /* 0x000000bcafbc7223 */ /* 0x040fe4000001009e */
[----:B------:R-:W-:Y:S02]  /*89e0*/  FFMA.FTZ R186, R175, R186, R129 ;  /* 0x000000baafba7223 */ /* 0x000fe40000010081 */
[----:B---3--:R-:W-:-:S02]  /*89f0*/  @P2 FMUL.FTZ R129, R212, R59 ;  /* 0x0000003bd4812220 */ /* 0x008fc40000410000 */
[----:B------:R-:W-:Y:S02]  /*8a00*/  FMUL.FTZ R219, R99, R186 ;  /* 0x000000ba63db7220 */ /* 0x000fe40000410000 */
[-C--:B----4-:R-:W-:Y:S02]  /*8a10*/  @P2 FFMA.FTZ R129, R237, R58.reuse, -R129 ;  /* 0x0000003aed812223 */ /* 0x090fe40000010881 */
[----:B------:R-:W-:Y:S02]  /*8a20*/  @P2 FMUL.FTZ R212, R212, R58 ;  /* 0x0000003ad4d42220 */ /* 0x000fe40000410000 */
[----:B------:R-:W-:Y:S02]  /*8a30*/  @P2 FADD.FTZ R58, R222, R129 ;  /* 0x00000081de3a2221 */ /* 0x000fe40000010000 */
[-C--:B------:R-:W-:Y:S02]  /*8a40*/  FMUL.FTZ R129, R99, R188.reuse ;  /* 0x000000bc63817220 */ /* 0x080fe40000410000 */
[----:B------:R-:W-:-:S02]  /*8a50*/  FFMA.FTZ R219, R112, R188, R219 ;  /* 0x000000bc70db7223 */ /* 0x000fc400000100db */
[----:B------:R-:W-:Y:S02]  /*8a60*/  FFMA.FTZ R129, R112, R186, -R129 ;  /* 0x000000ba70817223 */ /* 0x000fe40000010881 */
[C---:B------:R-:W-:Y:S02]  /*8a70*/  FFMA.FTZ R197, R180.reuse, R197, R219 ;  /* 0x000000c5b4c57223 */ /* 0x040fe400000100db */
[----:B------:R-:W-:Y:S02]  /*8a80*/  FFMA.FTZ R195, R180, R195, R129 ;  /* 0x000000c3b4c37223 */ /* 0x000fe40000010081 */
[C---:B------:R-:W-:Y:S02]  /*8a90*/  FMUL.FTZ R129, R97.reuse, R197 ;  /* 0x000000c561817220 */ /* 0x040fe40000410000 */
[-C--:B------:R-:W-:Y:S02]  /*8aa0*/  FMUL.FTZ R158, R97, R195.reuse ;  /* 0x000000c3619e7220 */ /* 0x080fe40000410000 */
[----:B------:R-:W-:-:S02]  /*8ab0*/  FFMA.FTZ R129, R98, R195, -R129 ;  /* 0x000000c362817223 */ /* 0x000fc40000010881 */
[----:B------:R-:W-:Y:S02]  /*8ac0*/  FFMA.FTZ R158, R98, R197, R158 ;  /* 0x000000c5629e7223 */ /* 0x000fe4000001009e */
[C---:B------:R-:W-:Y:S02]  /*8ad0*/  FFMA.FTZ R200, R189.reuse, R200, R129 ;  /* 0x000000c8bdc87223 */ /* 0x040fe40000010081 */
[----:B------:R-:W-:Y:S02]  /*8ae0*/  FFMA.FTZ R202, R189, R202, R158 ;  /* 0x000000cabdca7223 */ /* 0x000fe4000001009e */
[C---:B------:R-:W-:Y:S02]  /*8af0*/  FMUL.FTZ R219, R95.reuse, R200 ;  /* 0x000000c85fdb7220 */ /* 0x040fe40000410000 */
[-C--:B------:R-:W-:Y:S02]  /*8b00*/  FMUL.FTZ R129, R95, R202.reuse ;  /* 0x000000ca5f817220 */ /* 0x080fe40000410000 */
[----:B------:R-:W-:-:S02]  /*8b10*/  FFMA.FTZ R219, R96, R202, R219 ;  /* 0x000000ca60db7223 */ /* 0x000fc400000100db */
[----:B------:R-:W-:Y:S02]  /*8b20*/  FFMA.FTZ R129, R96, R200, -R129 ;  /* 0x000000c860817223 */ /* 0x000fe40000010881 */
[C---:B------:R-:W-:Y:S02]  /*8b30*/  FFMA.FTZ R205, R194.reuse, R205, R219 ;  /* 0x000000cdc2cd7223 */ /* 0x040fe400000100db */
[----:B------:R-:W-:Y:S02]  /*8b40*/  FFMA.FTZ R207, R194, R207, R129 ;  /* 0x000000cfc2cf7223 */ /* 0x000fe40000010081 */
[C---:B------:R-:W-:Y:S02]  /*8b50*/  FMUL.FTZ R129, R141.reuse, R205 ;  /* 0x000000cd8d817220 */ /* 0x040fe40000410000 */
[----:B------:R-:W-:Y:S02]  /*8b60*/  FMUL.FTZ R158, R141, R207 ;  /* 0x000000cf8d9e7220 */ /* 0x000fe40000410000 */
[----:B------:R-:W-:-:S02]  /*8b70*/  @P2 FFMA.FTZ R212, R237, R59, R212 ;  /* 0x0000003bedd42223 */ /* 0x000fc400000100d4 */
[C---:B------:R-:W-:Y:S02]  /*8b80*/  FFMA.FTZ R158, R142.reuse, R205, R158 ;  /* 0x000000cd8e9e7223 */ /* 0x040fe4000001009e */
[----:B------:R-:W-:Y:S02]  /*8b90*/  FFMA.FTZ R129, R142, R207, -R129 ;  /* 0x000000cf8e817223 */ /* 0x000fe40000010881 */
[----:B------:R-:W-:Y:S02]  /*8ba0*/  @P2 FADD.FTZ R59, R221, R212 ;  /* 0x000000d4dd3b2221 */ /* 0x000fe40000010000 */
[C---:B------:R-:W-:Y:S01]  /*8bb0*/  FFMA.FTZ R210, R199.reuse, R210, R158 ;  /* 0x000000d2c7d27223 */ /* 0x040fe2000001009e */
[----:B------:R-:W3:Y:S01]  /*8bc0*/  SHFL.IDX PT, R221, R240, RZ, 0x1f ;  /* 0x00001ffff0dd7589 */ /* 0x000ee200000e0000 */
[----:B------:R-:W-:Y:S02]  /*8bd0*/  FFMA.FTZ R208, R199, R208, R129 ;  /* 0x000000d0c7d07223 */ /* 0x000fe40000010081 */
[----:B------:R-:W-:-:S02]  /*8be0*/  FMUL.FTZ R129, R139, R210 ;  /* 0x000000d28b817220 */ /* 0x000fc40000410000 */
[-C--:B------:R-:W-:Y:S02]  /*8bf0*/  FMUL.FTZ R219, R139, R208.reuse ;  /* 0x000000d08bdb7220 */ /* 0x080fe40000410000 */
[C---:B------:R-:W-:Y:S02]  /*8c00*/  FFMA.FTZ R129, R140.reuse, R208, -R129 ;  /* 0x000000d08c817223 */ /* 0x040fe40000010881 */
[----:B------:R-:W-:Y:S02]  /*8c10*/  FFMA.FTZ R219, R140, R210, R219 ;  /* 0x000000d28cdb7223 */ /* 0x000fe400000100db */
[C---:B------:R-:W-:Y:S02]  /*8c20*/  FFMA.FTZ R211, R204.reuse, R211, R129 ;  /* 0x000000d3ccd37223 */ /* 0x040fe40000010081 */
[----:B------:R-:W-:Y:S02]  /*8c30*/  FMUL.FTZ R129, R59, -R69 ;  /* 0x800000453b817220 */ /* 0x000fe40000410000 */
[----:B------:R-:W-:-:S02]  /*8c40*/  FFMA.FTZ R213, R204, R213, R219 ;  /* 0x000000d5ccd57223 */ /* 0x000fc400000100db */
[C---:B------:R-:W-:Y:S02]  /*8c50*/  FMUL.FTZ R69, R58.reuse, -R69 ;  /* 0x800000453a457220 */ /* 0x040fe40000410000 */
[-C--:B------:R-:W-:Y:S02]  /*8c60*/  FFMA.FTZ R129, R58, R68.reuse, -R129 ;  /* 0x000000443a817223 */ /* 0x080fe40000010881 */
[----:B------:R-:W-:Y:S02]  /*8c70*/  FMUL.FTZ R58, R135, R213 ;  /* 0x000000d5873a7220 */ /* 0x000fe40000410000 */
[----:B------:R-:W-:Y:S01]  /*8c80*/  FFMA.FTZ R69, R59, R68, R69 ;  /* 0x000000443b457223 */ /* 0x000fe20000010045 */
[----:B------:R-:W-:Y:S01]  /*8c90*/  P2R R59, PR, RZ, 0x1 ;  /* 0x00000001ff3b7803 */ /* 0x000fe20000000000 */
[----:B------:R-:W-:Y:S02]  /*8ca0*/  FADD.FTZ R220, R220, R129 ;  /* 0x00000081dcdc7221 */ /* 0x000fe40000010000 */
[----:B------:R-:W-:-:S02]  /*8cb0*/  FFMA.FTZ R68, R137, R211, -R58 ;  /* 0x000000d389447223 */ /* 0x000fc4000001083a */
[----:B------:R-:W-:Y:S01]  /*8cc0*/  FADD.FTZ R216, -R216, R69 ;  /* 0x00000045d8d87221 */ /* 0x000fe20000010100 */
[----:B------:R-:W-:Y:S01]  /*8cd0*/  SHF.L.U32 R69, R110, 0x5, RZ ;  /* 0x000000056e457819 */ /* 0x000fe200000006ff */
[----:B---3--:R-:W-:Y:S02]  /*8ce0*/  FADD.FTZ R59, R221, R70 ;  /* 0x00000046dd3b7221 */ /* 0x008fe40000010000 */
[----:B------:R-:W-:Y:S01]  /*8cf0*/  FFMA.FTZ R83, R217, R83, R68 ;  /* 0x00000053d9537223 */ /* 0x000fe20000010044 */
[----:B------:R-:W-:Y:S01]  /*8d00*/  LEA.HI.SX32 R69, R69, R69, 0x1b ;  /* 0x0000004545457211 */ /* 0x000fe200078fdaff */
[C---:B------:R-:W-:Y:S02]  /*8d10*/  FMUL.FTZ R70, R135.reuse, -R220 ;  /* 0x800000dc87467220 */ /* 0x040fe40000410000 */
[-C--:B------:R-:W-:Y:S02]  /*8d20*/  FMUL.FTZ R68, R135, -R216.reuse ;  /* 0x800000d887447220 */ /* 0x080fe40000410000 */
[----:B------:R-:W-:-:S02]  /*8d30*/  FFMA.FTZ R212, R137, R216, R70 ;  /* 0x000000d889d47223 */ /* 0x000fc40000010046 */
[----:B------:R-:W-:Y:S02]  /*8d40*/  FFMA.FTZ R129, R137, R220, -R68 ;  /* 0x000000dc89817223 */ /* 0x000fe40000010844 */
[----:B------:R-:W-:Y:S02]  /*8d50*/  FADD.FTZ R58, R239, R128 ;  /* 0x00000080ef3a7221 */ /* 0x000fe40000010000 */
[----:B------:R-:W-:Y:S02]  /*8d60*/  FMUL.FTZ R158, R135, R211 ;  /* 0x000000d3879e7220 */ /* 0x000fe40000410000 */
[----:B------:R-:W-:Y:S01]  /*8d70*/  FADD.FTZ R238, -R87, R212 ;  /* 0x000000d457ee7221 */ /* 0x000fe20000010100 */
[----:B------:R3:W-:Y:S01]  /*8d80*/  @!P0 STS.128 [UR36+0x46d0], R56 ;  /* 0x0046d038ff008988 */ /* 0x0007e20008000c24 */
[----:B------:R-:W-:Y:S01]  /*8d90*/  FADD.FTZ R222, R86, R129 ;  /* 0x0000008156de7221 */ /* 0x000fe20000010000 */
[----:B------:R-:W-:Y:S01]  /*8da0*/  ULDC UR36, c[0x0][0x174] ;  /* 0x00005d0000247ab9 */ /* 0x000fe20000000800 */
[----:B------:R-:W-:Y:S01]  /*8db0*/  FFMA.FTZ R158, R137, R213, R158 ;  /* 0x000000d5899e7223 */ /* 0x000fe2000001009e */
[----:B------:R-:W-:Y:S01]  /*8dc0*/  UIADD3 UR36, -UR6, UR36, URZ ;  /* 0x0000002406247290 */ /* 0x000fe2000fffe13f */
[----:B------:R-:W-:-:S02]  /*8dd0*/  FMUL.FTZ R128, R217, R50 ;  /* 0x00000032d9807220 */ /* 0x000fc40000410000 */
[----:B------:R-:W-:Y:S01]  /*8de0*/  FFMA.FTZ R82, R217, R82, R158 ;  /* 0x00000052d9527223 */ /* 0x000fe2000001009e */
[----:B------:R-:W-:Y:S01]  /*8df0*/  ULEA UR36, UR36, 0xfffffe00, 0x9 ;  /* 0xfffffe0024247891 */ /* 0x000fe2000f8e483f */
[C---:B------:R-:W-:Y:S02]  /*8e00*/  FMUL.FTZ R68, R209.reuse, R216 ;  /* 0x000000d8d1447220 */ /* 0x040fe40000410000 */
[-C--:B------:R-:W-:Y:S01]  /*8e10*/  FFMA.FTZ R209, R209, -R128.reuse, R82 ;  /* 0x80000080d1d17223 */ /* 0x080fe20000010052 */
[----:B------:R-:W-:Y:S01]  /*8e20*/  UIADD3 UR36, -UR36, UR37, URZ ;  /* 0x0000002524247290 */ /* 0x000fe2000fffe13f */
[----:B------:R-:W-:Y:S02]  /*8e30*/  FFMA.FTZ R128, R203, -R128, R83 ;  /* 0x80000080cb807223 */ /* 0x000fe40000010053 */
[C---:B---3--:R-:W-:Y:S02]  /*8e40*/  FMUL.FTZ R57, R139.reuse, -R238 ;  /* 0x800000ee8b397220 */ /* 0x048fe40000410000 */
[----:B------:R-:W-:-:S02]  /*8e50*/  FMUL.FTZ R139, R139, -R222 ;  /* 0x800000de8b8b7220 */ /* 0x000fc40000410000 */
[C---:B------:R-:W-:Y:S02]  /*8e60*/  FFMA.FTZ R86, R140.reuse, R222, -R57 ;  /* 0x000000de8c567223 */ /* 0x040fe40000010839 */
[----:B------:R-:W-:Y:S02]  /*8e70*/  FFMA.FTZ R139, R140, R238, R139 ;  /* 0x000000ee8c8b7223 */ /* 0x000fe4000001008b */
[----:B------:R-:W-:Y:S02]  /*8e80*/  FFMA.FTZ R68, R203, R220, R68 ;  /* 0x000000dccb447223 */ /* 0x000fe40000010044 */
[----:B------:R-:W-:Y:S02]  /*8e90*/  FADD.FTZ R219, -R214, R139 ;  /* 0x0000008bd6db7221 */ /* 0x000fe40000010100 */
[----:B------:R-:W-:Y:S02]  /*8ea0*/  FADD.FTZ R203, R85, R86 ;  /* 0x0000005655cb7221 */ /* 0x000fe40000010000 */
[----:B------:R-:W-:-:S02]  /*8eb0*/  FMUL.FTZ R135, R220, UR45 ;  /* 0x0000002ddc877c20 */ /* 0x000fc40008410000 */
[----:B------:R-:W-:Y:S02]  /*8ec0*/  FMUL.FTZ R87, R238, UR45 ;  /* 0x0000002dee577c20 */ /* 0x000fe40008410000 */
[C---:B------:R-:W-:Y:S02]  /*8ed0*/  FMUL.FTZ R85, R141.reuse, -R219 ;  /* 0x800000db8d557220 */ /* 0x040fe40000410000 */
[----:B------:R-:W-:Y:S02]  /*8ee0*/  FMUL.FTZ R141, R141, -R203 ;  /* 0x800000cb8d8d7220 */ /* 0x000fe40000410000 */
[-C--:B------:R-:W-:Y:S02]  /*8ef0*/  FMUL.FTZ R158, R216, R50.reuse ;  /* 0x00000032d89e7220 */ /* 0x080fe40000410000 */
[----:B------:R-:W-:Y:S02]  /*8f00*/  FMUL.FTZ R56, R204, R49 ;  /* 0x00000031cc387220 */ /* 0x000fe40000410000 */
[----:B------:R-:W-:-:S02]  /*8f10*/  FMUL.FTZ R70, R220, R50 ;  /* 0x00000032dc467220 */ /* 0x000fc40000410000 */
[----:B------:R-:W-:Y:S02]  /*8f20*/  FFMA.FTZ R58, R216, UR44, -R135 ;  /* 0x0000002cd83a7c23 */ /* 0x000fe40008010887 */
[----:B------:R-:W-:Y:S02]  /*8f30*/  FMUL.FTZ R57, R198, R238 ;  /* 0x000000eec6397220 */ /* 0x000fe40000410000 */
[----:B------:R-:W-:Y:S02]  /*8f40*/  FFMA.FTZ R139, R222, UR44, R87 ;  /* 0x0000002cde8b7c23 */ /* 0x000fe40008010057 */
[----:B------:R-:W-:Y:S02]  /*8f50*/  FMUL.FTZ R59, R216, UR45 ;  /* 0x0000002dd83b7c20 */ /* 0x000fe40008410000 */
[----:B------:R-:W-:Y:S02]  /*8f60*/  FMUL.FTZ R135, R222, R49 ;  /* 0x00000031de877220 */ /* 0x000fe40000410000 */
[----:B------:R-:W-:-:S02]  /*8f70*/  FFMA.FTZ R87, R142, R219, R141 ;  /* 0x000000db8e577223 */ /* 0x000fc4000001008d */
[C---:B------:R-:W-:Y:S02]  /*8f80*/  FMUL.FTZ R212, R217.reuse, R158 ;  /* 0x0000009ed9d47220 */ /* 0x040fe40000410000 */
[----:B------:R-:W-:Y:S02]  /*8f90*/  FFMA.FTZ R85, R142, R203, -R85 ;  /* 0x000000cb8e557223 */ /* 0x000fe40000010855 */
[----:B------:R-:W-:Y:S01]  /*8fa0*/  FFMA.FTZ R198, R198, -R56, R213 ;  /* 0x80000038c6c67223 */ /* 0x000fe200000100d5 */
[----:B------:R3:W-:Y:S01]  /*8fb0*/  STS [R69.X4+0x10fc], R212 ;  /* 0x0010fcd445007388 */ /* 0x0007e20000004800 */
[----:B------:R-:W-:Y:S02]  /*8fc0*/  FMUL.FTZ R216, R217, R70 ;  /* 0x00000046d9d87220 */ /* 0x000fe40000410000 */
[C---:B------:R-:W-:Y:S02]  /*8fd0*/  FFMA.FTZ R56, R206.reuse, -R56, R211 ;  /* 0x80000038ce387223 */ /* 0x040fe400000100d3 */
[----:B------:R-:W-:Y:S01]  /*8fe0*/  FFMA.FTZ R57, R206, R222, R57 ;  /* 0x000000dece397223 */ /* 0x000fe20000010039 */
[----:B------:R4:W-:Y:S01]  /*8ff0*/  STS [R69.X4+0x10f8], R216 ;  /* 0x0010f8d845007388 */ /* 0x0009e20000004800 */
[----:B------:R-:W-:-:S02]  /*9000*/  FFMA.FTZ R59, R220, UR44, R59 ;  /* 0x0000002cdc3b7c23 */ /* 0x000fc4000801003b */
[----:B------:R-:W-:Y:S02]  /*9010*/  FMUL.FTZ R206, R204, R135 ;  /* 0x00000087ccce7220 */ /* 0x000fe40000410000 */
[----:B------:R-:W-:Y:S02]  /*9020*/  FADD.FTZ R218, -R218, R87 ;  /* 0x00000057dada7221 */ /* 0x000fe40000010100 */
[----:B------:R-:W-:Y:S01]  /*9030*/  FMUL.FTZ R129, R238, R49 ;  /* 0x00000031ee817220 */ /* 0x000fe20000410000 */
[----:B------:R5:W-:Y:S01]  /*9040*/  STS [R69.X4+0x10f0], R206 ;  /* 0x0010f0ce45007388 */ /* 0x000be20000004800 */
[----:B------:R-:W-:Y:S02]  /*9050*/  FADD.FTZ R220, R84, R85 ;  /* 0x0000005554dc7221 */ /* 0x000fe40000010000 */
[----:B---3--:R-:W-:Y:S02]  /*9060*/  FMUL.FTZ R212, R203, UR45 ;  /* 0x0000002dcbd47c20 */ /* 0x008fe40008410000 */
[----:B------:R-:W-:-:S02]  /*9070*/  FMUL.FTZ R85, R95, -R218 ;  /* 0x800000da5f557220 */ /* 0x000fc40000410000 */
[----:B----4-:R-:W-:Y:S02]  /*9080*/  FMUL.FTZ R216, R204, R129 ;  /* 0x00000081ccd87220 */ /* 0x010fe40000410000 */
[----:B------:R-:W-:Y:S02]  /*9090*/  FMUL.FTZ R86, R199, R52 ;  /* 0x00000034c7567220 */ /* 0x000fe40000410000 */
[----:B------:R-:W-:Y:S01]  /*90a0*/  FMUL.FTZ R95, R95, -R220 ;  /* 0x800000dc5f5f7220 */ /* 0x000fe20000410000 */
[----:B------:R3:W-:Y:S01]  /*90b0*/  STS [R69.X4+0x10f4], R216 ;  /* 0x0010f4d845007388 */ /* 0x0007e20000004800 */
[----:B-----5:R-:W-:Y:S02]  /*90c0*/  FMUL.FTZ R206, R203, R52 ;  /* 0x00000034cbce7220 */ /* 0x020fe40000410000 */
[----:B------:R-:W-:Y:S02]  /*90d0*/  FMUL.FTZ R140, R193, R219 ;  /* 0x000000dbc18c7220 */ /* 0x000fe40000410000 */
[----:B------:R-:W-:-:S02]  /*90e0*/  FMUL.FTZ R214, R219, UR45 ;  /* 0x0000002ddbd67c20 */ /* 0x000fc40008410000 */
[C---:B------:R-:W-:Y:S02]  /*90f0*/  FFMA.FTZ R212, R219.reuse, UR44, -R212 ;  /* 0x0000002cdbd47c23 */ /* 0x040fe400080108d4 */
[----:B------:R-:W-:Y:S02]  /*9100*/  FMUL.FTZ R142, R219, R52 ;  /* 0x00000034db8e7220 */ /* 0x000fe40000410000 */
[----:B------:R-:W-:Y:S02]  /*9110*/  FMUL.FTZ R84, R194, R51 ;  /* 0x00000033c2547220 */ /* 0x000fe40000410000 */
[----:B------:R-:W-:Y:S02]  /*9120*/  FFMA.FTZ R87, R96, R220, -R85 ;  /* 0x000000dc60577223 */ /* 0x000fe40000010855 */
[----:B------:R-:W-:Y:S02]  /*9130*/  FMUL.FTZ R219, R220, UR45 ;  /* 0x0000002ddcdb7c20 */ /* 0x000fe40008410000 */
[----:B------:R-:W-:-:S02]  /*9140*/  FFMA.FTZ R193, R193, -R86, R210 ;  /* 0x80000056c1c17223 */ /* 0x000fc400000100d2 */
[----:B------:R-:W-:Y:S02]  /*9150*/  FFMA.FTZ R141, R201, -R86, R208 ;  /* 0x80000056c98d7223 */ /* 0x000fe400000100d0 */
[----:B------:R-:W-:Y:S02]  /*9160*/  FFMA.FTZ R96, R96, R218, R95 ;  /* 0x000000da60607223 */ /* 0x000fe4000001005f */
[----:B------:R-:W-:Y:S02]  /*9170*/  FMUL.FTZ R86, R199, R206 ;  /* 0x000000cec7567220 */ /* 0x000fe40000410000 */
[----:B------:R-:W-:Y:S02]  /*9180*/  FMUL.FTZ R95, R196, R218 ;  /* 0x000000dac45f7220 */ /* 0x000fe40000410000 */
[----:B------:R-:W-:Y:S01]  /*9190*/  FFMA.FTZ R140, R201, R203, R140 ;  /* 0x000000cbc98c7223 */ /* 0x000fe2000001008c */
[----:B------:R4:W-:Y:S01]  /*91a0*/  STS [R69.X4+0x10e8], R86 ;  /* 0x0010e85645007388 */ /* 0x0009e20000004800 */
[----:B---3--:R-:W-:-:S02]  /*91b0*/  FMUL.FTZ R216, R199, R142 ;  /* 0x0000008ec7d87220 */ /* 0x008fc40000410000 */
[-C--:B------:R-:W-:Y:S02]  /*91c0*/  FFMA.FTZ R196, R196, -R84.reuse, R205 ;  /* 0x80000054c4c47223 */ /* 0x080fe400000100cd */
[----:B------:R-:W-:Y:S01]  /*91d0*/  FFMA.FTZ R85, R184, -R84, R207 ;  /* 0x80000054b8557223 */ /* 0x000fe200000100cf */
[----:B------:R3:W-:Y:S01]  /*91e0*/  STS [R69.X4+0x10ec], R216 ;  /* 0x0010ecd845007388 */ /* 0x0007e20000004800 */
[C---:B------:R-:W-:Y:S02]  /*91f0*/  FMUL.FTZ R84, R218.reuse, UR45 ;  /* 0x0000002dda547c20 */ /* 0x040fe40008410000 */
[C---:B------:R-:W-:Y:S02]  /*9200*/  FFMA.FTZ R219, R218.reuse, UR44, -R219 ;  /* 0x0000002cdadb7c23 */ /* 0x040fe400080108db */
[----:B------:R-:W-:Y:S02]  /*9210*/  FMUL.FTZ R201, R218, R51 ;  /* 0x00000033dac97220 */ /* 0x000fe40000410000 */
[----:B------:R-:W-:-:S02]  /*9220*/  FFMA.FTZ R214, R203, UR44, R214 ;  /* 0x0000002ccbd67c23 */ /* 0x000fc400080100d6 */
[----:B------:R-:W-:Y:S02]  /*9230*/  FADD.FTZ R218, -R75, R96 ;  /* 0x000000604bda7221 */ /* 0x000fe40000010100 */
[----:B------:R-:W-:Y:S02]  /*9240*/  FMUL.FTZ R203, R220, R51 ;  /* 0x00000033dccb7220 */ /* 0x000fe40000410000 */
[----:B------:R-:W-:Y:S02]  /*9250*/  FADD.FTZ R221, R80, R87 ;  /* 0x0000005750dd7221 */ /* 0x000fe40000010000 */
[----:B------:R-:W-:Y:S02]  /*9260*/  FFMA.FTZ R80, R220, UR44, R84 ;  /* 0x0000002cdc507c23 */ /* 0x000fe40008010054 */
[----:B----4-:R-:W-:Y:S02]  /*9270*/  FMUL.FTZ R86, R189, R54 ;  /* 0x00000036bd567220 */ /* 0x010fe40000410000 */
[----:B------:R-:W-:-:S02]  /*9280*/  FFMA.FTZ R95, R184, R220, R95 ;  /* 0x000000dcb85f7223 */ /* 0x000fc4000001005f */
[C---:B---3--:R-:W-:Y:S02]  /*9290*/  FMUL.FTZ R216, R194.reuse, R201 ;  /* 0x000000c9c2d87220 */ /* 0x048fe40000410000 */
[-C--:B------:R-:W-:Y:S02]  /*92a0*/  FMUL.FTZ R84, R191, R218.reuse ;  /* 0x000000dabf547220 */ /* 0x080fe40000410000 */
[----:B------:R-:W-:Y:S01]  /*92b0*/  FMUL.FTZ R184, R194, R203 ;  /* 0x000000cbc2b87220 */ /* 0x000fe20000410000 */
[----:B------:R3:W-:Y:S01]  /*92c0*/  STS [R69.X4+0x10e4], R216 ;  /* 0x0010e4d845007388 */ /* 0x0007e20000004800 */
[----:B------:R-:W-:Y:S02]  /*92d0*/  FMUL.FTZ R75, R97, -R218 ;  /* 0x800000da614b7220 */ /* 0x000fe40000410000 */
[----:B------:R-:W-:Y:S01]  /*92e0*/  FMUL.FTZ R96, R221, UR45 ;  /* 0x0000002ddd607c20 */ /* 0x000fe20008410000 */
[----:B------:R4:W-:Y:S01]  /*92f0*/  STS [R69.X4+0x10e0], R184 ;  /* 0x0010e0b845007388 */ /* 0x0009e20000004800 */
[----:B------:R-:W-:-:S02]  /*9300*/  FMUL.FTZ R97, R97, -R221 ;  /* 0x800000dd61617220 */ /* 0x000fc40000410000 */
[-C--:B------:R-:W-:Y:S02]  /*9310*/  FFMA.FTZ R191, R191, -R86.reuse, R202 ;  /* 0x80000056bfbf7223 */ /* 0x080fe400000100ca */
[C---:B------:R-:W-:Y:S02]  /*9320*/  FFMA.FTZ R87, R179.reuse, -R86, R200 ;  /* 0x80000056b3577223 */ /* 0x040fe400000100c8 */
[-C--:B------:R-:W-:Y:S02]  /*9330*/  FFMA.FTZ R86, R179, R221.reuse, R84 ;  /* 0x000000ddb3567223 */ /* 0x080fe40000010054 */
[----:B------:R-:W-:Y:S02]  /*9340*/  FFMA.FTZ R75, R98, R221, -R75 ;  /* 0x000000dd624b7223 */ /* 0x000fe4000001084b */
[C---:B------:R-:W-:Y:S02]  /*9350*/  FMUL.FTZ R84, R218.reuse, UR45 ;  /* 0x0000002dda547c20 */ /* 0x040fe40008410000 */
[----:B------:R-:W-:-:S02]  /*9360*/  FFMA.FTZ R96, R218, UR44, -R96 ;  /* 0x0000002cda607c23 */ /* 0x000fc40008010860 */
[----:B------:R-:W-:Y:S02]  /*9370*/  FFMA.FTZ R98, R98, R218, R97 ;  /* 0x000000da62627223 */ /* 0x000fe40000010061 */
[-C--:B---3--:R-:W-:Y:S02]  /*9380*/  FMUL.FTZ R216, R218, R54.reuse ;  /* 0x00000036dad87220 */ /* 0x088fe40000410000 */
[C---:B----4-:R-:W-:Y:S02]  /*9390*/  FMUL.FTZ R184, R221.reuse, R54 ;  /* 0x00000036ddb87220 */ /* 0x050fe40000410000 */
[----:B------:R-:W-:Y:S01]  /*93a0*/  FFMA.FTZ R84, R221, UR44, R84 ;  /* 0x0000002cdd547c23 */ /* 0x000fe20008010054 */
[----:B------:R-:W-:Y:S01]  /*93b0*/  IADD3 R221, R110, 0x3c0, RZ ;  /* 0x000003c06edd7810 */ /* 0x000fe20007ffe0ff */
[----:B------:R-:W-:Y:S02]  /*93c0*/  FADD.FTZ R74, R74, R75 ;  /* 0x0000004b4a4a7221 */ /* 0x000fe40000010000 */
[----:B------:R-:W-:-:S02]  /*93d0*/  FMUL.FTZ R96, R191, R96 ;  /* 0x00000060bf607220 */ /* 0x000fc40000410000 */
[----:B------:R-:W-:Y:S02]  /*93e0*/  FADD.FTZ R220, -R81, R98 ;  /* 0x0000006251dc7221 */ /* 0x000fe40000010100 */
[C---:B------:R-:W-:Y:S02]  /*93f0*/  FMUL.FTZ R75, R191.reuse, R216 ;  /* 0x000000d8bf4b7220 */ /* 0x040fe40000410000 */
[----:B------:R-:W-:Y:S02]  /*9400*/  FMUL.FTZ R191, R191, R184 ;  /* 0x000000b8bfbf7220 */ /* 0x000fe40000410000 */
[----:B------:R-:W-:Y:S02]  /*9410*/  FFMA.FTZ R96, R87, R84, R96 ;  /* 0x0000005457607223 */ /* 0x000fe40000010060 */
[----:B------:R-:W-:Y:S02]  /*9420*/  FMUL.FTZ R81, R99, -R220 ;  /* 0x800000dc63517220 */ /* 0x000fe40000410000 */
[----:B------:R-:W-:-:S02]  /*9430*/  FFMA.FTZ R75, R87, R184, R75 ;  /* 0x000000b8574b7223 */ /* 0x000fc4000001004b */
[----:B------:R-:W-:Y:S01]  /*9440*/  FFMA.FTZ R84, R87, R216, -R191 ;  /* 0x000000d857547223 */ /* 0x000fe200000108bf */
[----:B------:R-:W-:Y:S01]  /*9450*/  IADD3 R191, R110, 0x2e0, RZ ;  /* 0x000002e06ebf7810 */ /* 0x000fe20007ffe0ff */
[C---:B------:R-:W-:Y:S02]  /*9460*/  FMUL.FTZ R218, R189.reuse, R184 ;  /* 0x000000b8bdda7220 */ /* 0x040fe40000410000 */
[----:B------:R-:W-:Y:S02]  /*9470*/  FMUL.FTZ R87, R180, R53 ;  /* 0x00000035b4577220 */ /* 0x000fe40000410000 */
[----:B------:R-:W-:Y:S01]  /*9480*/  FFMA.FTZ R21, R86, R54, R21 ;  /* 0x0000003656157223 */ /* 0x000fe20000010015 */
[----:B------:R-:W-:Y:S01]  /*9490*/  STS [R69.X4+0x10d8], R218 ;  /* 0x0010d8da45007388 */ /* 0x000fe20000004800 */
[----:B------:R-:W-:Y:S02]  /*94a0*/  FFMA.FTZ R184, R189, R86, R96 ;  /* 0x00000056bdb87223 */ /* 0x000fe40000010060 */
[----:B------:R-:W-:-:S02]  /*94b0*/  FFMA.FTZ R86, R112, R74, -R81 ;  /* 0x0000004a70567223 */ /* 0x000fc40000010851 */
[----:B------:R-:W-:Y:S02]  /*94c0*/  FMUL.FTZ R99, R99, -R74 ;  /* 0x8000004a63637220 */ /* 0x000fe40000410000 */
[C---:B------:R-:W-:Y:S02]  /*94d0*/  FMUL.FTZ R81, R174.reuse, R220 ;  /* 0x000000dcae517220 */ /* 0x040fe40000410000 */
[-C--:B------:R-:W-:Y:S02]  /*94e0*/  FFMA.FTZ R174, R174, -R87.reuse, R197 ;  /* 0x80000057aeae7223 */ /* 0x080fe400000100c5 */
[----:B------:R-:W-:Y:S02]  /*94f0*/  FFMA.FTZ R96, R182, -R87, R195 ;  /* 0x80000057b6607223 */ /* 0x000fe400000100c3 */
[----:B------:R-:W-:Y:S02]  /*9500*/  FMUL.FTZ R97, R74, UR45 ;  /* 0x0000002d4a617c20 */ /* 0x000fe40008410000 */
[----:B------:R-:W-:-:S02]  /*9510*/  FMUL.FTZ R87, R220, UR45 ;  /* 0x0000002ddc577c20 */ /* 0x000fc40008410000 */
[----:B------:R-:W-:Y:S02]  /*9520*/  FFMA.FTZ R112, R112, R220, R99 ;  /* 0x000000dc70707223 */ /* 0x000fe40000010063 */
[----:B------:R-:W-:Y:S02]  /*9530*/  FFMA.FTZ R99, R220, UR44, -R97 ;  /* 0x0000002cdc637c23 */ /* 0x000fe40008010861 */
[C---:B------:R-:W-:Y:S02]  /*9540*/  FFMA.FTZ R97, R74.reuse, UR44, R87 ;  /* 0x0000002c4a617c23 */ /* 0x040fe40008010057 */
[-C--:B------:R-:W-:Y:S02]  /*9550*/  FMUL.FTZ R87, R74, R53.reuse ;  /* 0x000000354a577220 */ /* 0x080fe40000410000 */
[----:B------:R-:W-:Y:S02]  /*9560*/  FMUL.FTZ R179, R220, R53 ;  /* 0x00000035dcb37220 */ /* 0x000fe40000410000 */
[----:B------:R-:W-:-:S02]  /*9570*/  FFMA.FTZ R81, R182, R74, R81 ;  /* 0x0000004ab6517223 */ /* 0x000fc40000010051 */
[----:B------:R-:W-:Y:S02]  /*9580*/  FMUL.FTZ R219, R196, R219 ;  /* 0x000000dbc4db7220 */ /* 0x000fe40000410000 */
[----:B------:R-:W-:Y:S01]  /*9590*/  FMUL.FTZ R98, R189, R216 ;  /* 0x000000d8bd627220 */ /* 0x000fe20000410000 */
[----:B------:R-:W-:Y:S01]  /*95a0*/  IADD3 R189, R110, 0x2c0, RZ ;  /* 0x000002c06ebd7810 */ /* 0x000fe20007ffe0ff */
[----:B------:R-:W-:Y:S02]  /*95b0*/  FADD.FTZ R223, R223, R86 ;  /* 0x00000056dfdf7221 */ /* 0x000fe40000010000 */
[----:B------:R-:W-:Y:S01]  /*95c0*/  FMUL.FTZ R74, R180, R87 ;  /* 0x00000057b44a7220 */ /* 0x000fe20000410000 */
[----:B------:R3:W-:Y:S01]  /*95d0*/  STS [R69.X4+0x10dc], R98 ;  /* 0x0010dc6245007388 */ /* 0x0007e20000004800 */
[C---:B------:R-:W-:Y:S02]  /*95e0*/  FMUL.FTZ R86, R174.reuse, R179 ;  /* 0x000000b3ae567220 */ /* 0x040fe40000410000 */
[----:B------:R-:W-:Y:S01]  /*95f0*/  FMUL.FTZ R99, R174, R99 ;  /* 0x00000063ae637220 */ /* 0x000fe20000410000 */
[----:B------:R4:W-:Y:S01]  /*9600*/  STS [R69.X4+0x10d0], R74 ;  /* 0x0010d04a45007388 */ /* 0x0009e20000004800 */
[----:B------:R-:W-:-:S02]  /*9610*/  FADD.FTZ R182, -R73, R112 ;  /* 0x0000007049b67221 */ /* 0x000fc40000010100 */
[-C--:B------:R-:W-:Y:S02]  /*9620*/  FMUL.FTZ R174, R174, R87.reuse ;  /* 0x00000057aeae7220 */ /* 0x080fe40000410000 */
[----:B------:R-:W-:Y:S01]  /*9630*/  FFMA.FTZ R80, R85, R80, R219 ;  /* 0x0000005055507223 */ /* 0x000fe200000100db */
[----:B------:R-:W-:Y:S01]  /*9640*/  IADD3 R219, R110, 0x3a0, RZ ;  /* 0x000003a06edb7810 */ /* 0x000fe20007ffe0ff */
[C---:B------:R-:W-:Y:S02]  /*9650*/  FFMA.FTZ R86, R96.reuse, R87, R86 ;  /* 0x0000005760567223 */ /* 0x040fe40000010056 */
[----:B------:R-:W-:Y:S02]  /*9660*/  FFMA.FTZ R97, R96, R97, R99 ;  /* 0x0000006160617223 */ /* 0x000fe40000010063 */
[-C--:B---3--:R-:W-:Y:S02]  /*9670*/  FMUL.FTZ R98, R180, R179.reuse ;  /* 0x000000b3b4627220 */ /* 0x088fe40000410000 */
[----:B------:R-:W-:-:S02]  /*9680*/  FFMA.FTZ R87, R96, R179, -R174 ;  /* 0x000000b360577223 */ /* 0x000fc400000108ae */
[----:B----4-:R-:W-:Y:S01]  /*9690*/  FMUL.FTZ R74, R113, -R182 ;  /* 0x800000b6714a7220 */ /* 0x010fe20000410000 */
[----:B------:R3:W-:Y:S01]  /*96a0*/  STS [R69.X4+0x10d4], R98 ;  /* 0x0010d46245007388 */ /* 0x0007e20000004800 */
[----:B------:R-:W-:Y:S02]  /*96b0*/  FFMA.FTZ R20, R95, R51, R20 ;  /* 0x000000335f147223 */ /* 0x000fe40000010014 */
[----:B------:R-:W-:Y:S02]  /*96c0*/  FFMA.FTZ R179, R194, R95, R80 ;  /* 0x0000005fc2b37223 */ /* 0x000fe40000010050 */
[----:B------:R-:W-:Y:S02]  /*96d0*/  FMUL.FTZ R80, R175, R88 ;  /* 0x00000058af507220 */ /* 0x000fe40000410000 */
[----:B------:R-:W-:Y:S02]  /*96e0*/  FMUL.FTZ R95, R223, UR45 ;  /* 0x0000002ddf5f7c20 */ /* 0x000fe40008410000 */
[----:B------:R-:W-:-:S02]  /*96f0*/  FFMA.FTZ R22, R81, R53, R22 ;  /* 0x0000003551167223 */ /* 0x000fc40000010016 */
[----:B------:R-:W-:Y:S02]  /*9700*/  FFMA.FTZ R99, R180, R81, R97 ;  /* 0x00000051b4637223 */ /* 0x000fe40000010061 */
[-C--:B------:R-:W-:Y:S02]  /*9710*/  FMUL.FTZ R113, R113, -R223.reuse ;  /* 0x800000df71717220 */ /* 0x080fe40000410000 */
[----:B------:R-:W-:Y:S02]  /*9720*/  FFMA.FTZ R81, R114, R223, -R74 ;  /* 0x000000df72517223 */ /* 0x000fe4000001084a */
[C---:B------:R-:W-:Y:S02]  /*9730*/  FMUL.FTZ R74, R169.reuse, R182 ;  /* 0x000000b6a94a7220 */ /* 0x040fe40000410000 */
[----:B------:R-:W-:Y:S02]  /*9740*/  FFMA.FTZ R169, R169, -R80, R188 ;  /* 0x80000050a9a97223 */ /* 0x000fe400000100bc */
[----:B------:R-:W-:-:S02]  /*9750*/  FMUL.FTZ R96, R182, UR45 ;  /* 0x0000002db6607c20 */ /* 0x000fc40008410000 */
[----:B---3--:R-:W-:Y:S02]  /*9760*/  FFMA.FTZ R98, R182, UR44, -R95 ;  /* 0x0000002cb6627c23 */ /* 0x008fe4000801085f */
[----:B------:R-:W-:Y:S02]  /*9770*/  FFMA.FTZ R113, R114, R182, R113 ;  /* 0x000000b672717223 */ /* 0x000fe40000010071 */
[----:B------:R-:W-:Y:S02]  /*9780*/  FADD.FTZ R72, R72, R81 ;  /* 0x0000005148487221 */ /* 0x000fe40000010000 */
[----:B------:R-:W-:Y:S02]  /*9790*/  FFMA.FTZ R80, R177, -R80, R186 ;  /* 0x80000050b1507223 */ /* 0x000fe400000100ba */
[----:B------:R-:W-:Y:S02]  /*97a0*/  FFMA.FTZ R81, R223, UR44, R96 ;  /* 0x0000002cdf517c23 */ /* 0x000fe40008010060 */
[----:B------:R-:W-:-:S02]  /*97b0*/  FMUL.FTZ R98, R169, R98 ;  /* 0x00000062a9627220 */ /* 0x000fc40000410000 */
[----:B------:R-:W-:Y:S02]  /*97c0*/  FADD.FTZ R224, -R224, R113 ;  /* 0x00000071e0e07221 */ /* 0x000fe40000010100 */
[----:B------:R-:W-:Y:S01]  /*97d0*/  FFMA.FTZ R74, R177, R223, R74 ;  /* 0x000000dfb14a7223 */ /* 0x000fe2000001004a */
[----:B------:R-:W-:Y:S01]  /*97e0*/  IADD3 R177, R110, 0x20, RZ ;  /* 0x000000206eb17810 */ /* 0x000fe20007ffe0ff */
[----:B------:R-:W-:Y:S02]  /*97f0*/  FFMA.FTZ R98, R80, R81, R98 ;  /* 0x0000005150627223 */ /* 0x000fe40000010062 */
[----:B------:R-:W-:Y:S01]  /*9800*/  FMUL.FTZ R81, R115, -R224 ;  /* 0x800000e073517220 */ /* 0x000fe20000410000 */
[----:B------:R-:W-:Y:S01]  /*9810*/  LEA.HI.SX32 R177, R177, R110, 0x1b ;  /* 0x0000006eb1b17211 */ /* 0x000fe200078fdaff */
[----:B------:R-:W-:Y:S02]  /*9820*/  FMUL.FTZ R115, R115, -R72 ;  /* 0x8000004873737220 */ /* 0x000fe40000410000 */
[----:B------:R-:W-:-:S02]  /*9830*/  FFMA.FTZ R23, R74, R88, R23 ;  /* 0x000000584a177223 */ /* 0x000fc40000010017 */
[----:B------:R-:W-:Y:S02]  /*9840*/  FFMA.FTZ R98, R175, R74, R98 ;  /* 0x0000004aaf627223 */ /* 0x000fe40000010062 */
[C---:B------:R-:W-:Y:S02]  /*9850*/  FFMA.FTZ R74, R116.reuse, R72, -R81 ;  /* 0x00000048744a7223 */ /* 0x040fe40000010851 */
[----:B------:R-:W-:Y:S02]  /*9860*/  FFMA.FTZ R116, R116, R224, R115 ;  /* 0x000000e074747223 */ /* 0x000fe40000010073 */
[----:B------:R-:W-:Y:S02]  /*9870*/  FADD.FTZ R225, R225, R74 ;  /* 0x0000004ae1e17221 */ /* 0x000fe40000010000 */
[----:B------:R-:W-:Y:S02]  /*9880*/  FADD.FTZ R79, -R79, R116 ;  /* 0x000000744f4f7221 */ /* 0x000fe40000010100 */
[----:B------:R-:W-:-:S02]  /*9890*/  FMUL.FTZ R95, R193, R142 ;  /* 0x0000008ec15f7220 */ /* 0x000fc40000410000 */
[C---:B------:R-:W-:Y:S02]  /*98a0*/  FMUL.FTZ R74, R117.reuse, -R79 ;  /* 0x8000004f754a7220 */ /* 0x040fe40000410000 */
[----:B------:R-:W-:Y:S02]  /*98b0*/  FMUL.FTZ R81, R172, R224 ;  /* 0x000000e0ac517220 */ /* 0x000fe40000410000 */
[----:B------:R-:W-:Y:S02]  /*98c0*/  FMUL.FTZ R117, R117, -R225 ;  /* 0x800000e175757220 */ /* 0x000fe40000410000 */
[C---:B------:R-:W-:Y:S02]  /*98d0*/  FMUL.FTZ R212, R193.reuse, R212 ;  /* 0x000000d4c1d47220 */ /* 0x040fe40000410000 */
[-C--:B------:R-:W-:Y:S02]  /*98e0*/  FMUL.FTZ R193, R193, R206.reuse ;  /* 0x000000cec1c17220 */ /* 0x080fe40000410000 */
[----:B------:R-:W-:-:S02]  /*98f0*/  FFMA.FTZ R206, R141, R206, R95 ;  /* 0x000000ce8dce7223 */ /* 0x000fc4000001005f */
[----:B------:R-:W-:Y:S02]  /*9900*/  FFMA.FTZ R95, R164, R72, R81 ;  /* 0x00000048a45f7223 */ /* 0x000fe40000010051 */
[C---:B------:R-:W-:Y:S02]  /*9910*/  FFMA.FTZ R117, R118.reuse, R79, R117 ;  /* 0x0000004f76757223 */ /* 0x040fe40000010075 */
[----:B------:R-:W-:Y:S02]  /*9920*/  FFMA.FTZ R81, R118, R225, -R74 ;  /* 0x000000e176517223 */ /* 0x000fe4000001084a */
[----:B------:R-:W-:Y:S02]  /*9930*/  FADD.FTZ R78, -R78, R117 ;  /* 0x000000754e4e7221 */ /* 0x000fe40000010100 */
[----:B------:R-:W-:Y:S02]  /*9940*/  FADD.FTZ R226, R226, R81 ;  /* 0x00000051e2e27221 */ /* 0x000fe40000010000 */
[----:B------:R-:W-:-:S02]  /*9950*/  FADD.FTZ R38, R99, R38 ;  /* 0x0000002663267221 */ /* 0x000fc40000010000 */
[----:B------:R-:W-:Y:S02]  /*9960*/  FMUL.FTZ R99, R224, UR45 ;  /* 0x0000002de0637c20 */ /* 0x000fe40008410000 */
[C---:B------:R-:W-:Y:S02]  /*9970*/  FMUL.FTZ R81, R119.reuse, -R78 ;  /* 0x8000004e77517220 */ /* 0x040fe40000410000 */
[----:B------:R-:W-:Y:S02]  /*9980*/  FMUL.FTZ R119, R119, -R226 ;  /* 0x800000e277777220 */ /* 0x000fe40000410000 */
[----:B------:R-:W-:Y:S02]  /*9990*/  FADD.FTZ R39, R98, R39 ;  /* 0x0000002762277221 */ /* 0x000fe40000010000 */
[----:B------:R-:W-:Y:S02]  /*99a0*/  FMUL.FTZ R112, R196, R201 ;  /* 0x000000c9c4707220 */ /* 0x000fe40000410000 */
[----:B------:R-:W-:-:S02]  /*99b0*/  FMUL.FTZ R98, R72, UR45 ;  /* 0x0000002d48627c20 */ /* 0x000fc40008410000 */
[C---:B------:R-:W-:Y:S02]  /*99c0*/  FFMA.FTZ R99, R72.reuse, UR44, R99 ;  /* 0x0000002c48637c23 */ /* 0x040fe40008010063 */
[----:B------:R-:W-:Y:S02]  /*99d0*/  FMUL.FTZ R115, R72, R55 ;  /* 0x0000003748737220 */ /* 0x000fe40000410000 */
[C---:B------:R-:W-:Y:S02]  /*99e0*/  FFMA.FTZ R72, R120.reuse, R226, -R81 ;  /* 0x000000e278487223 */ /* 0x040fe40000010851 */
[----:B------:R-:W-:Y:S02]  /*99f0*/  FFMA.FTZ R120, R120, R78, R119 ;  /* 0x0000004e78787223 */ /* 0x000fe40000010077 */
[----:B------:R-:W-:Y:S02]  /*9a00*/  FFMA.FTZ R73, R85, R203, R112 ;  /* 0x000000cb55497223 */ /* 0x000fe40000010070 */
[----:B------:R-:W-:-:S02]  /*9a10*/  FMUL.FTZ R112, R182, R88 ;  /* 0x00000058b6707220 */ /* 0x000fc40000410000 */
[----:B------:R-:W-:Y:S02]  /*9a20*/  FADD.FTZ R227, R227, R72 ;  /* 0x00000048e3e37221 */ /* 0x000fe40000010000 */
[----:B------:R-:W-:Y:S01]  /*9a30*/  FMUL.FTZ R96, R223, R88 ;  /* 0x00000058df607220 */ /* 0x000fe20000410000 */
[----:B------:R-:W-:Y:S01]  /*9a40*/  IADD3 R223, R110, 0x3e0, RZ ;  /* 0x000003e06edf7810 */ /* 0x000fe20007ffe0ff */
[----:B------:R-:W-:Y:S02]  /*9a50*/  FADD.FTZ R77, -R77, R120 ;  /* 0x000000784d4d7221 */ /* 0x000fe40000010100 */
[----:B------:R-:W-:Y:S02]  /*9a60*/  FMUL.FTZ R97, R169, R112 ;  /* 0x00000070a9617220 */ /* 0x000fe40000410000 */
[----:B------:R-:W-:Y:S02]  /*9a70*/  FMUL.FTZ R72, R121, -R227 ;  /* 0x800000e379487220 */ /* 0x000fe40000410000 */
[----:B------:R-:W-:-:S02]  /*9a80*/  FMUL.FTZ R169, R169, R96 ;  /* 0x00000060a9a97220 */ /* 0x000fc40000410000 */
[-C--:B------:R-:W-:Y:S02]  /*9a90*/  FMUL.FTZ R121, R121, -R77.reuse ;  /* 0x8000004d79797220 */ /* 0x080fe40000410000 */
[-C--:B------:R-:W-:Y:S02]  /*9aa0*/  FFMA.FTZ R97, R80, R96.reuse, R97 ;  /* 0x0000006050617223 */ /* 0x080fe40000010061 */
[----:B------:R-:W-:Y:S02]  /*9ab0*/  FMUL.FTZ R114, R175, R96 ;  /* 0x00000060af727220 */ /* 0x000fe40000410000 */
[----:B------:R-:W-:Y:S02]  /*9ac0*/  FFMA.FTZ R81, R122, R77, R72 ;  /* 0x0000004d7a517223 */ /* 0x000fe40000010048 */
[----:B------:R-:W-:Y:S01]  /*9ad0*/  FFMA.FTZ R96, R80, R112, -R169 ;  /* 0x0000007050607223 */ /* 0x000fe200000108a9 */
[----:B------:R-:W-:Y:S01]  /*9ae0*/  STS [R69.X4+0x10c8], R114 ;  /* 0x0010c87245007388 */ /* 0x000fe20000004800 */
[----:B------:R-:W-:-:S02]  /*9af0*/  FFMA.FTZ R121, R122, R227, -R121 ;  /* 0x000000e37a797223 */ /* 0x000fc40000010879 */
[----:B------:R-:W-:Y:S02]  /*9b00*/  FMUL.FTZ R80, R170, R55 ;  /* 0x00000037aa507220 */ /* 0x000fe40000410000 */
[----:B------:R-:W-:Y:S02]  /*9b10*/  FADD.FTZ R228, -R228, R81 ;  /* 0x00000051e4e47221 */ /* 0x000fe40000010100 */
[----:B------:R-:W-:Y:S02]  /*9b20*/  FFMA.FTZ R212, R141, R214, R212 ;  /* 0x000000d68dd47223 */ /* 0x000fe400000100d4 */
[----:B------:R-:W-:Y:S02]  /*9b30*/  FADD.FTZ R76, R76, R121 ;  /* 0x000000794c4c7221 */ /* 0x000fe40000010000 */
[----:B------:R-:W-:Y:S02]  /*9b40*/  FFMA.FTZ R172, R172, -R80, R181 ;  /* 0x80000050acac7223 */ /* 0x000fe400000100b5 */
[----:B------:R-:W-:-:S02]  /*9b50*/  FFMA.FTZ R113, R224, UR44, -R98 ;  /* 0x0000002ce0717c23 */ /* 0x000fc40008010862 */
[----:B------:R-:W-:Y:S02]  /*9b60*/  FMUL.FTZ R169, R224, R55 ;  /* 0x00000037e0a97220 */ /* 0x000fe40000410000 */
[----:B------:R-:W-:Y:S02]  /*9b70*/  FMUL.FTZ R137, R222, UR45 ;  /* 0x0000002dde897c20 */ /* 0x000fe40008410000 */
[----:B------:R-:W-:Y:S02]  /*9b80*/  FMUL.FTZ R81, R123, -R228 ;  /* 0x800000e47b517220 */ /* 0x000fe40000410000 */
[----:B------:R-:W-:Y:S01]  /*9b90*/  FFMA.FTZ R141, R141, R142, -R193 ;  /* 0x0000008e8d8d7223 */ /* 0x000fe200000108c1 */
[----:B------:R-:W-:Y:S01]  /*9ba0*/  IADD3 R193, R110, 0x300, RZ ;  /* 0x000003006ec17810 */ /* 0x000fe20007ffe0ff */
[----:B------:R-:W-:Y:S02]  /*9bb0*/  FFMA.FTZ R19, R140, R52, R19 ;  /* 0x000000348c137223 */ /* 0x000fe40000010013 */
[----:B------:R-:W-:Y:S01]  /*9bc0*/  FFMA.FTZ R212, R199, R140, R212 ;  /* 0x0000008cc7d47223 */ /* 0x000fe200000100d4 */
[----:B------:R-:W-:Y:S01]  /*9bd0*/  IADD3 R199, R110, 0x320, RZ ;  /* 0x000003206ec77810 */ /* 0x000fe20007ffe0ff */
[----:B------:R-:W-:-:S02]  /*9be0*/  FMUL.FTZ R123, R123, -R76 ;  /* 0x8000004c7b7b7220 */ /* 0x000fc40000410000 */
[----:B------:R-:W-:Y:S02]  /*9bf0*/  FFMA.FTZ R80, R164, -R80, R183 ;  /* 0x80000050a4507223 */ /* 0x000fe400000100b7 */
[C---:B------:R-:W-:Y:S02]  /*9c00*/  FMUL.FTZ R142, R172.reuse, R169 ;  /* 0x000000a9ac8e7220 */ /* 0x040fe40000410000 */
[C---:B------:R-:W-:Y:S02]  /*9c10*/  FMUL.FTZ R113, R172.reuse, R113 ;  /* 0x00000071ac717220 */ /* 0x040fe40000410000 */
[----:B------:R-:W-:Y:S02]  /*9c20*/  FMUL.FTZ R140, R172, R115 ;  /* 0x00000073ac8c7220 */ /* 0x000fe40000410000 */
[----:B------:R-:W-:Y:S02]  /*9c30*/  FFMA.FTZ R137, R238, UR44, -R137 ;  /* 0x0000002cee897c23 */ /* 0x000fe40008010889 */
[----:B------:R-:W-:-:S02]  /*9c40*/  FFMA.FTZ R81, R124, R76, -R81 ;  /* 0x0000004c7c517223 */ /* 0x000fc40000010851 */
[----:B------:R-:W-:Y:S02]  /*9c50*/  FFMA.FTZ R124, R124, R228, R123 ;  /* 0x000000e47c7c7223 */ /* 0x000fe4000001007b */
[C---:B------:R-:W-:Y:S02]  /*9c60*/  FFMA.FTZ R142, R80.reuse, R115, R142 ;  /* 0x00000073508e7223 */ /* 0x040fe4000001008e */
[C---:B------:R-:W-:Y:S02]  /*9c70*/  FFMA.FTZ R140, R80.reuse, R169, -R140 ;  /* 0x000000a9508c7223 */ /* 0x040fe4000001088c */
[----:B------:R-:W-:Y:S02]  /*9c80*/  FFMA.FTZ R99, R80, R99, R113 ;  /* 0x0000006350637223 */ /* 0x000fe40000010071 */
[C---:B------:R-:W-:Y:S02]  /*9c90*/  FMUL.FTZ R137, R198.reuse, R137 ;  /* 0x00000089c6897220 */ /* 0x040fe40000410000 */
[----:B------:R-:W-:-:S02]  /*9ca0*/  FMUL.FTZ R80, R198, R129 ;  /* 0x00000081c6507220 */ /* 0x000fc40000410000 */
[----:B------:R-:W-:Y:S02]  /*9cb0*/  FMUL.FTZ R74, R170, R115 ;  /* 0x00000073aa4a7220 */ /* 0x000fe40000410000 */
[----:B------:R-:W-:Y:S02]  /*9cc0*/  FMUL.FTZ R198, R198, R135 ;  /* 0x00000087c6c67220 */ /* 0x000fe40000410000 */
[----:B------:R-:W-:Y:S01]  /*9cd0*/  FADD.FTZ R229, -R229, R124 ;  /* 0x0000007ce5e57221 */ /* 0x000fe20000010100 */
[----:B------:R3:W-:Y:S01]  /*9ce0*/  STS [R69.X4+0x10c0], R74 ;  /* 0x0010c04a45007388 */ /* 0x0007e20000004800 */
[----:B------:R-:W-:Y:S01]  /*9cf0*/  FMUL.FTZ R98, R170, R169 ;  /* 0x000000a9aa627220 */ /* 0x000fe20000410000 */
[----:B------:R-:W-:Y:S01]  /*9d00*/  IADD3 R169, R110, 0xc0, RZ ;  /* 0x000000c06ea97810 */ /* 0x000fe20007ffe0ff */
[----:B------:R-:W-:Y:S02]  /*9d10*/  FMUL.FTZ R72, R165, R90 ;  /* 0x0000005aa5487220 */ /* 0x000fe40000410000 */
[----:B------:R-:W-:Y:S01]  /*9d20*/  FADD.FTZ R230, R230, R81 ;  /* 0x00000051e6e67221 */ /* 0x000fe20000010000 */
[----:B------:R4:W-:Y:S01]  /*9d30*/  STS [R69.X4+0x10c4], R98 ;  /* 0x0010c46245007388 */ /* 0x0009e20000004800 */
[C---:B------:R-:W-:Y:S01]  /*9d40*/  FFMA.FTZ R137, R56.reuse, R139, R137 ;  /* 0x0000008b38897223 */ /* 0x040fe20000010089 */
[----:B------:R-:W-:Y:S01]  /*9d50*/  LEA.HI.SX32 R169, R169, R110, 0x1b ;  /* 0x0000006ea9a97211 */ /* 0x000fe200078fdaff */
[----:B------:R-:W-:-:S02]  /*9d60*/  FFMA.FTZ R135, R56, R135, R80 ;  /* 0x0000008738877223 */ /* 0x000fc40000010050 */
[----:B------:R-:W-:Y:S02]  /*9d70*/  FFMA.FTZ R129, R56, R129, -R198 ;  /* 0x0000008138817223 */ /* 0x000fe400000108c6 */
[----:B------:R-:W-:Y:S02]  /*9d80*/  FMUL.FTZ R56, R167, R79 ;  /* 0x0000004fa7387220 */ /* 0x000fe40000410000 */
[----:B------:R-:W-:Y:S02]  /*9d90*/  FMUL.FTZ R81, R125, -R229 ;  /* 0x800000e57d517220 */ /* 0x000fe40000410000 */
[-C--:B------:R-:W-:Y:S02]  /*9da0*/  FFMA.FTZ R167, R167, -R72.reuse, R192 ;  /* 0x80000048a7a77223 */ /* 0x080fe400000100c0 */
[----:B---3--:R-:W-:Y:S02]  /*9db0*/  FFMA.FTZ R74, R159, -R72, R190 ;  /* 0x800000489f4a7223 */ /* 0x008fe400000100be */
[----:B------:R-:W-:-:S02]  /*9dc0*/  FMUL.FTZ R125, R125, -R230 ;  /* 0x800000e67d7d7220 */ /* 0x000fc40000410000 */
[----:B------:R-:W-:Y:S02]  /*9dd0*/  FMUL.FTZ R80, R225, UR45 ;  /* 0x0000002de1507c20 */ /* 0x000fe40008410000 */
[C---:B------:R-:W-:Y:S02]  /*9de0*/  FMUL.FTZ R72, R79.reuse, UR45 ;  /* 0x0000002d4f487c20 */ /* 0x040fe40008410000 */
[----:B----4-:R-:W-:Y:S02]  /*9df0*/  FMUL.FTZ R98, R79, R90 ;  /* 0x0000005a4f627220 */ /* 0x010fe40000410000 */
[----:B------:R-:W-:Y:S02]  /*9e00*/  FFMA.FTZ R81, R126, R230, -R81 ;  /* 0x000000e67e517223 */ /* 0x000fe40000010851 */
[----:B------:R-:W-:Y:S02]  /*9e10*/  FFMA.FTZ R24, R95, R55, R24 ;  /* 0x000000375f187223 */ /* 0x000fe40000010018 */
[----:B------:R-:W-:-:S02]  /*9e20*/  FFMA.FTZ R99, R170, R95, R99 ;  /* 0x0000005faa637223 */ /* 0x000fc40000010063 */
[----:B------:R-:W-:Y:S02]  /*9e30*/  FFMA.FTZ R126, R126, R229, R125 ;  /* 0x000000e57e7e7223 */ /* 0x000fe4000001007d */
[----:B------:R-:W-:Y:S02]  /*9e40*/  FFMA.FTZ R80, R79, UR44, -R80 ;  /* 0x0000002c4f507c23 */ /* 0x000fe40008010850 */
[C---:B------:R-:W-:Y:S02]  /*9e50*/  FFMA.FTZ R95, R225.reuse, UR44, R72 ;  /* 0x0000002ce15f7c23 */ /* 0x040fe40008010048 */
[----:B------:R-:W-:Y:S02]  /*9e60*/  FMUL.FTZ R72, R225, R90 ;  /* 0x0000005ae1487220 */ /* 0x000fe40000410000 */
[----:B------:R-:W-:Y:S02]  /*9e70*/  FMUL.FTZ R119, R167, R98 ;  /* 0x00000062a7777220 */ /* 0x000fe40000410000 */
[----:B------:R-:W-:-:S02]  /*9e80*/  FADD.FTZ R232, R232, R81 ;  /* 0x00000051e8e87221 */ /* 0x000fc40000010000 */
[----:B------:R-:W-:Y:S02]  /*9e90*/  FADD.FTZ R231, -R231, R126 ;  /* 0x0000007ee7e77221 */ /* 0x000fe40000010100 */
[----:B------:R-:W-:Y:S01]  /*9ea0*/  FMUL.FTZ R174, R175, R112 ;  /* 0x00000070afae7220 */ /* 0x000fe20000410000 */
[----:B------:R-:W-:Y:S01]  /*9eb0*/  IADD3 R175, R110, 0x40, RZ ;  /* 0x000000406eaf7810 */ /* 0x000fe20007ffe0ff */
[C---:B------:R-:W-:Y:S02]  /*9ec0*/  FMUL.FTZ R80, R167.reuse, R80 ;  /* 0x00000050a7507220 */ /* 0x040fe40000410000 */
[-C--:B------:R-:W-:Y:S01]  /*9ed0*/  FMUL.FTZ R167, R167, R72.reuse ;  /* 0x00000048a7a77220 */ /* 0x080fe20000410000 */
[----:B------:R-:W-:Y:S01]  /*9ee0*/  STS [R69.X4+0x10cc], R174 ;  /* 0x0010ccae45007388 */ /* 0x000fe20000004800 */
[----:B------:R-:W-:Y:S01]  /*9ef0*/  FFMA.FTZ R119, R74, R72, R119 ;  /* 0x000000484a777223 */ /* 0x000fe20000010077 */
[----:B------:R-:W-:Y:S01]  /*9f00*/  LEA.HI.SX32 R175, R175, R110, 0x1b ;  /* 0x0000006eafaf7211 */ /* 0x000fe200078fdaff */
[----:B------:R-:W-:-:S02]  /*9f10*/  FMUL.FTZ R112, R165, R72 ;  /* 0x00000048a5707220 */ /* 0x000fc40000410000 */
[CC--:B------:R-:W-:Y:S02]  /*9f20*/  FMUL.FTZ R72, R127.reuse, -R232.reuse ;  /* 0x800000e87f487220 */ /* 0x0c0fe40000410000 */
[-C--:B------:R-:W-:Y:S01]  /*9f30*/  FMUL.FTZ R127, R127, -R231.reuse ;  /* 0x800000e77f7f7220 */ /* 0x080fe20000410000 */
[----:B------:R-:W-:Y:S01]  /*9f40*/  STS [R69.X4+0x10b8], R112 ;  /* 0x0010b87045007388 */ /* 0x000fe20000004800 */
[C---:B------:R-:W-:Y:S02]  /*9f50*/  FFMA.FTZ R79, R130.reuse, R231, R72 ;  /* 0x000000e7824f7223 */ /* 0x040fe40000010048 */
[----:B------:R-:W-:Y:S02]  /*9f60*/  FFMA.FTZ R130, R130, R232, -R127 ;  /* 0x000000e882827223 */ /* 0x000fe4000001087f */
[----:B------:R-:W-:Y:S02]  /*9f70*/  FMUL.FTZ R72, R209, R58 ;  /* 0x0000003ad1487220 */ /* 0x000fe40000410000 */
[----:B------:R-:W-:-:S02]  /*9f80*/  FADD.FTZ R234, -R234, R79 ;  /* 0x0000004feaea7221 */ /* 0x000fc40000010100 */
[----:B------:R-:W-:Y:S02]  /*9f90*/  FADD.FTZ R233, R233, R130 ;  /* 0x00000082e9e97221 */ /* 0x000fe40000010000 */
[----:B------:R-:W-:Y:S02]  /*9fa0*/  FFMA.FTZ R59, R128, R59, R72 ;  /* 0x0000003b803b7223 */ /* 0x000fe40000010048 */
[C---:B------:R-:W-:Y:S02]  /*9fb0*/  FMUL.FTZ R72, R131.reuse, -R234 ;  /* 0x800000ea83487220 */ /* 0x040fe40000410000 */
[----:B------:R-:W-:Y:S02]  /*9fc0*/  FMUL.FTZ R131, R131, -R233 ;  /* 0x800000e983837220 */ /* 0x000fe40000410000 */
[----:B------:R-:W-:Y:S02]  /*9fd0*/  FFMA.FTZ R120, R74, R98, -R167 ;  /* 0x000000624a787223 */ /* 0x000fe400000108a7 */
[----:B------:R-:W-:-:S02]  /*9fe0*/  FFMA.FTZ R131, R132, R234, R131 ;  /* 0x000000ea84837223 */ /* 0x000fc40000010083 */
[----:B------:R-:W-:Y:S02]  /*9ff0*/  FFMA.FTZ R58, R74, R95, R80 ;  /* 0x0000005f4a3a7223 */ /* 0x000fe40000010050 */
[----:B------:R-:W-:Y:S02]  /*a000*/  FMUL.FTZ R117, R94, R103 ;  /* 0x000000675e757220 */ /* 0x000fe40000410000 */
[----:B------:R-:W-:Y:S02]  /*a010*/  FFMA.FTZ R74, R132, R233, -R72 ;  /* 0x000000e9844a7223 */ /* 0x000fe40000010848 */
[----:B------:R-:W-:Y:S02]  /*a020*/  FADD.FTZ R236, -R236, R131 ;  /* 0x00000083ecec7221 */ /* 0x000fe40000010100 */
[----:B------:R-:W-:Y:S02]  /*a030*/  FMUL.FTZ R115, R93, R104 ;  /* 0x000000685d737220 */ /* 0x000fe40000410000 */
[----:B------:R-:W-:-:S02]  /*a040*/  FFMA.FTZ R118, R92, -R117, R71 ;  /* 0x800000755c767223 */ /* 0x000fc40000010047 */
[----:B------:R-:W-:Y:S02]  /*a050*/  FADD.FTZ R235, R235, R74 ;  /* 0x0000004aebeb7221 */ /* 0x000fe40000010000 */
[----:B------:R-:W-:Y:S02]  /*a060*/  FFMA.FTZ R117, R134, -R117, R157 ;  /* 0x8000007586757223 */ /* 0x000fe4000001009d */
[----:B------:R-:W-:Y:S02]  /*a070*/  FMUL.FTZ R121, R236, R103 ;  /* 0x00000067ec797220 */ /* 0x000fe40000410000 */
[----:B------:R-:W-:Y:S02]  /*a080*/  FMUL.FTZ R79, R209, R158 ;  /* 0x0000009ed14f7220 */ /* 0x000fe40000410000 */
[-C--:B------:R-:W-:Y:S02]  /*a090*/  FFMA.FTZ R116, R133, -R115.reuse, R156 ;  /* 0x8000007385747223 */ /* 0x080fe4000001009c */
[----:B------:R-:W-:-:S02]  /*a0a0*/  FFMA.FTZ R115, R143, -R115, R154 ;  /* 0x800000738f737223 */ /* 0x000fc4000001009a */
[----:B------:R-:W-:Y:S02]  /*a0b0*/  FMUL.FTZ R123, R235, R103 ;  /* 0x00000067eb7b7220 */ /* 0x000fe40000410000 */
[----:B------:R-:W-:Y:S02]  /*a0c0*/  FMUL.FTZ R122, R234, R104 ;  /* 0x00000068ea7a7220 */ /* 0x000fe40000410000 */
[----:B------:R-:W-:Y:S02]  /*a0d0*/  FMUL.FTZ R74, R117, R121 ;  /* 0x00000079754a7220 */ /* 0x000fe40000410000 */
[-C--:B------:R-:W-:Y:S02]  /*a0e0*/  FMUL.FTZ R209, R209, R70.reuse ;  /* 0x00000046d1d17220 */ /* 0x080fe40000410000 */
[----:B------:R-:W-:Y:S02]  /*a0f0*/  FFMA.FTZ R70, R128, R70, R79 ;  /* 0x0000004680467223 */ /* 0x000fe4000001004f */
[----:B------:R-:W-:-:S02]  /*a100*/  FMUL.FTZ R124, R233, R104 ;  /* 0x00000068e97c7220 */ /* 0x000fc40000410000 */
[-C--:B------:R-:W-:Y:S02]  /*a110*/  FMUL.FTZ R79, R117, R123.reuse ;  /* 0x0000007b754f7220 */ /* 0x080fe40000410000 */
[C---:B------:R-:W-:Y:S02]  /*a120*/  FMUL.FTZ R81, R115.reuse, R122 ;  /* 0x0000007a73517220 */ /* 0x040fe40000410000 */
[C---:B------:R-:W-:Y:S02]  /*a130*/  FFMA.FTZ R74, R118.reuse, R123, R74 ;  /* 0x0000007b764a7223 */ /* 0x040fe4000001004a */
[-C--:B------:R-:W-:Y:S02]  /*a140*/  FMUL.FTZ R95, R115, R124.reuse ;  /* 0x0000007c735f7220 */ /* 0x080fe40000410000 */
[----:B------:R-:W-:Y:S02]  /*a150*/  FFMA.FTZ R79, R118, R121, -R79 ;  /* 0x00000079764f7223 */ /* 0x000fe4000001084f */
[----:B------:R-:W-:-:S02]  /*a160*/  FFMA.FTZ R81, R116, R124, R81 ;  /* 0x0000007c74517223 */ /* 0x000fc40000010051 */
[----:B------:R-:W-:Y:S02]  /*a170*/  FADD.FTZ R74, RZ, R74 ;  /* 0x0000004aff4a7221 */ /* 0x000fe40000010000 */
[----:B------:R-:W-:Y:S02]  /*a180*/  FMUL.FTZ R113, R160, R89 ;  /* 0x00000059a0717220 */ /* 0x000fe40000410000 */
[----:B------:R-:W-:Y:S02]  /*a190*/  FFMA.FTZ R80, R116, R122, -R95 ;  /* 0x0000007a74507223 */ /* 0x000fe4000001085f */
[----:B------:R-:W-:Y:S02]  /*a1a0*/  FADD.FTZ R79, RZ, R79 ;  /* 0x0000004fff4f7221 */ /* 0x000fe40000010000 */
[----:B------:R-:W-:Y:S02]  /*a1b0*/  FADD.FTZ R74, R74, R81 ;  /* 0x000000514a4a7221 */ /* 0x000fe40000010000 */
[----:B------:R-:W-:-:S02]  /*a1c0*/  FFMA.FTZ R114, R162, -R113, R185 ;  /* 0x80000071a2727223 */ /* 0x000fc400000100b9 */
[-C--:B------:R-:W-:Y:S02]  /*a1d0*/  FMUL.FTZ R81, R78, R89.reuse ;  /* 0x000000594e517220 */ /* 0x080fe40000410000 */
[----:B------:R-:W-:Y:S02]  /*a1e0*/  FMUL.FTZ R98, R165, R98 ;  /* 0x00000062a5627220 */ /* 0x000fe40000410000 */
[----:B------:R-:W-:Y:S02]  /*a1f0*/  FMUL.FTZ R125, R226, R89 ;  /* 0x00000059e27d7220 */ /* 0x000fe40000410000 */
[----:B------:R-:W-:Y:S01]  /*a200*/  FADD.FTZ R79, R79, R80 ;  /* 0x000000504f4f7221 */ /* 0x000fe20000010000 */
[----:B------:R3:W-:Y:S01]  /*a210*/  STS [R69.X4+0x10bc], R98 ;  /* 0x0010bc6245007388 */ /* 0x0007e20000004800 */
[----:B------:R-:W-:Y:S02]  /*a220*/  FADD.FTZ R40, R99, R40 ;  /* 0x0000002863287221 */ /* 0x000fe40000010000 */
[----:B------:R-:W-:-:S02]  /*a230*/  FFMA.FTZ R113, R152, -R113, R187 ;  /* 0x8000007198717223 */ /* 0x000fc400000100bb */
[----:B------:R-:W-:Y:S02]  /*a240*/  FMUL.FTZ R80, R114, R81 ;  /* 0x0000005172507220 */ /* 0x000fe40000410000 */
[----:B------:R-:W-:Y:S02]  /*a250*/  FMUL.FTZ R99, R136, R101 ;  /* 0x0000006588637220 */ /* 0x000fe40000410000 */
[-C--:B------:R-:W-:Y:S02]  /*a260*/  FFMA.FTZ R172, R113, R125.reuse, R80 ;  /* 0x0000007d71ac7223 */ /* 0x080fe40000010050 */
[----:B---3--:R-:W-:Y:S02]  /*a270*/  FMUL.FTZ R98, R160, R125 ;  /* 0x0000007da0627220 */ /* 0x008fe40000410000 */
[----:B------:R-:W-:Y:S02]  /*a280*/  FMUL.FTZ R95, R147, R102 ;  /* 0x00000066935f7220 */ /* 0x000fe40000410000 */
[----:B------:R-:W-:Y:S01]  /*a290*/  FFMA.FTZ R112, R138, -R99, R163 ;  /* 0x800000638a707223 */ /* 0x000fe200000100a3 */
[----:B------:R3:W-:Y:S01]  /*a2a0*/  STS [R69.X4+0x10b0], R98 ;  /* 0x0010b06245007388 */ /* 0x0007e20000004800 */
[----:B------:R-:W-:-:S02]  /*a2b0*/  FMUL.FTZ R80, R114, R125 ;  /* 0x0000007d72507220 */ /* 0x000fc40000410000 */
[----:B------:R-:W-:Y:S02]  /*a2c0*/  FFMA.FTZ R99, R144, -R99, R161 ;  /* 0x8000006390637223 */ /* 0x000fe400000100a1 */
[-C--:B------:R-:W-:Y:S02]  /*a2d0*/  FMUL.FTZ R127, R231, R101.reuse ;  /* 0x00000065e77f7220 */ /* 0x080fe40000410000 */
[----:B------:R-:W-:Y:S02]  /*a2e0*/  FMUL.FTZ R125, R232, R101 ;  /* 0x00000065e87d7220 */ /* 0x000fe40000410000 */
[----:B------:R-:W-:Y:S01]  /*a2f0*/  FFMA.FTZ R72, R128, R158, -R209 ;  /* 0x0000009e80487223 */ /* 0x000fe200000108d1 */
[----:B------:R-:W-:Y:S01]  /*a300*/  IADD3 R209, R110, 0x380, RZ ;  /* 0x000003806ed17810 */ /* 0x000fe20007ffe0ff */
[----:B---3--:R-:W-:Y:S02]  /*a310*/  FFMA.FTZ R98, R145, -R95, R166 ;  /* 0x8000005f91627223 */ /* 0x008fe400000100a6 */
[----:B------:R-:W-:-:S02]  /*a320*/  FFMA.FTZ R174, R113, R81, -R80 ;  /* 0x0000005171ae7223 */ /* 0x000fc40000010850 */
[----:B------:R-:W-:Y:S02]  /*a330*/  FFMA.FTZ R95, R149, -R95, R168 ;  /* 0x8000005f955f7223 */ /* 0x000fe400000100a8 */
[C---:B------:R-:W-:Y:S02]  /*a340*/  FMUL.FTZ R80, R99.reuse, R127 ;  /* 0x0000007f63507220 */ /* 0x040fe40000410000 */
[----:B------:R-:W-:Y:S02]  /*a350*/  FMUL.FTZ R126, R99, R125 ;  /* 0x0000007d637e7220 */ /* 0x000fe40000410000 */
[-C--:B------:R-:W-:Y:S02]  /*a360*/  FMUL.FTZ R130, R229, R102.reuse ;  /* 0x00000066e5827220 */ /* 0x080fe40000410000 */
[----:B------:R-:W-:Y:S02]  /*a370*/  FMUL.FTZ R128, R230, R102 ;  /* 0x00000066e6807220 */ /* 0x000fe40000410000 */
[----:B------:R-:W-:-:S02]  /*a380*/  FFMA.FTZ R18, R57, R49, R18 ;  /* 0x0000003139127223 */ /* 0x000fc40000010012 */
[----:B------:R-:W-:Y:S02]  /*a390*/  FFMA.FTZ R57, R204, R57, R137 ;  /* 0x00000039cc397223 */ /* 0x000fe40000010089 */
[----:B------:R-:W-:Y:S02]  /*a3a0*/  FMUL.FTZ R158, R160, R81 ;  /* 0x00000051a09e7220 */ /* 0x000fe40000410000 */
[C---:B------:R-:W-:Y:S02]  /*a3b0*/  FFMA.FTZ R81, R112.reuse, R125, R80 ;  /* 0x0000007d70517223 */ /* 0x040fe40000010050 */
[----:B------:R-:W-:Y:S01]  /*a3c0*/  FFMA.FTZ R126, R112, R127, -R126 ;  /* 0x0000007f707e7223 */ /* 0x000fe2000001087e */
[----:B------:R3:W-:Y:S01]  /*a3d0*/  STS [R69.X4+0x10b4], R158 ;  /* 0x0010b49e45007388 */ /* 0x0007e20000004800 */
[C---:B------:R-:W-:Y:S02]  /*a3e0*/  FMUL.FTZ R131, R95.reuse, R130 ;  /* 0x000000825f837220 */ /* 0x040fe40000410000 */
[----:B------:R-:W-:-:S02]  /*a3f0*/  FMUL.FTZ R137, R95, R128 ;  /* 0x000000805f897220 */ /* 0x000fc40000410000 */
[----:B------:R-:W-:Y:S02]  /*a400*/  FADD.FTZ R74, R74, R81 ;  /* 0x000000514a4a7221 */ /* 0x000fe40000010000 */
[----:B------:R-:W-:Y:S02]  /*a410*/  FADD.FTZ R79, R79, R126 ;  /* 0x0000007e4f4f7221 */ /* 0x000fe40000010000 */
[C---:B------:R-:W-:Y:S02]  /*a420*/  FFMA.FTZ R131, R98.reuse, R128, R131 ;  /* 0x0000008062837223 */ /* 0x040fe40000010083 */
[----:B------:R-:W-:Y:S02]  /*a430*/  FFMA.FTZ R80, R98, R130, -R137 ;  /* 0x0000008262507223 */ /* 0x000fe40000010889 */
[----:B------:R-:W-:Y:S02]  /*a440*/  FMUL.FTZ R132, R148, R91 ;  /* 0x0000005b94847220 */ /* 0x000fe40000410000 */
[----:B------:R-:W-:-:S02]  /*a450*/  FADD.FTZ R131, R74, R131 ;  /* 0x000000834a837221 */ /* 0x000fc40000010000 */
[----:B------:R-:W-:Y:S02]  /*a460*/  FADD.FTZ R126, R79, R80 ;  /* 0x000000504f7e7221 */ /* 0x000fe40000010000 */
[----:B------:R-:W-:Y:S02]  /*a470*/  FMUL.FTZ R74, R153, R100 ;  /* 0x00000064994a7220 */ /* 0x000fe40000410000 */
[-C--:B------:R-:W-:Y:S02]  /*a480*/  FFMA.FTZ R80, R150, -R132.reuse, R171 ;  /* 0x8000008496507223 */ /* 0x080fe400000100ab */
[-C--:B------:R-:W-:Y:S02]  /*a490*/  FMUL.FTZ R137, R76, R91.reuse ;  /* 0x0000005b4c897220 */ /* 0x080fe40000410000 */
[----:B------:R-:W-:Y:S02]  /*a4a0*/  FMUL.FTZ R139, R228, R91 ;  /* 0x0000005be48b7220 */ /* 0x000fe40000410000 */
[----:B------:R-:W-:-:S02]  /*a4b0*/  FFMA.FTZ R81, R146, -R132, R173 ;  /* 0x8000008492517223 */ /* 0x000fc400000100ad */
[-C--:B------:R-:W-:Y:S02]  /*a4c0*/  FFMA.FTZ R79, R151, -R74.reuse, R176 ;  /* 0x8000004a974f7223 */ /* 0x080fe400000100b0 */
[C---:B---3--:R-:W-:Y:S02]  /*a4d0*/  FMUL.FTZ R158, R80.reuse, R137 ;  /* 0x00000089509e7220 */ /* 0x048fe40000410000 */
[----:B------:R-:W-:Y:S02]  /*a4e0*/  FFMA.FTZ R74, R155, -R74, R178 ;  /* 0x8000004a9b4a7223 */ /* 0x000fe400000100b2 */
[----:B------:R-:W-:Y:S02]  /*a4f0*/  FMUL.FTZ R132, R80, R139 ;  /* 0x0000008b50847220 */ /* 0x000fe40000410000 */
[-C--:B------:R-:W-:Y:S02]  /*a500*/  FMUL.FTZ R170, R77, R100.reuse ;  /* 0x000000644daa7220 */ /* 0x080fe40000410000 */
[----:B------:R-:W-:-:S02]  /*a510*/  FMUL.FTZ R164, R227, R100 ;  /* 0x00000064e3a47220 */ /* 0x000fc40000410000 */
[----:B------:R-:W-:Y:S02]  /*a520*/  FFMA.FTZ R56, R159, R225, R56 ;  /* 0x000000e19f387223 */ /* 0x000fe40000010038 */
[C---:B------:R-:W-:Y:S02]  /*a530*/  FFMA.FTZ R159, R81.reuse, R139, -R158 ;  /* 0x0000008b519f7223 */ /* 0x040fe4000001089e */
[----:B------:R-:W-:Y:S02]  /*a540*/  FFMA.FTZ R132, R81, R137, R132 ;  /* 0x0000008951847223 */ /* 0x000fe40000010084 */
[C---:B------:R-:W-:Y:S02]  /*a550*/  FMUL.FTZ R158, R74.reuse, R170 ;  /* 0x000000aa4a9e7220 */ /* 0x040fe40000410000 */
[----:B------:R-:W-:Y:S02]  /*a560*/  FMUL.FTZ R167, R74, R164 ;  /* 0x000000a44aa77220 */ /* 0x000fe40000410000 */
[----:B------:R-:W-:-:S02]  /*a570*/  FADD.FTZ R131, R131, R132 ;  /* 0x0000008483837221 */ /* 0x000fc40000010000 */
[----:B------:R-:W-:Y:S01]  /*a580*/  FADD.FTZ R126, R126, R159 ;  /* 0x0000009f7e7e7221 */ /* 0x000fe20000010000 */
[----:B------:R-:W-:Y:S01]  /*a590*/  IADD3 R159, R110, 0x120, RZ ;  /* 0x000001206e9f7810 */ /* 0x000fe20007ffe0ff */
[C---:B------:R-:W-:Y:S02]  /*a5a0*/  FFMA.FTZ R158, R79.reuse, R164, R158 ;  /* 0x000000a44f9e7223 */ /* 0x040fe4000001009e */
[----:B------:R-:W-:Y:S01]  /*a5b0*/  FFMA.FTZ R167, R79, R170, -R167 ;  /* 0x000000aa4fa77223 */ /* 0x000fe200000108a7 */
[----:B------:R-:W-:Y:S01]  /*a5c0*/  LEA.HI.SX32 R159, R159, R110, 0x1b ;  /* 0x0000006e9f9f7211 */ /* 0x000fe200078fdaff */
[----:B------:R-:W-:Y:S02]  /*a5d0*/  FADD.FTZ R131, R131, R158 ;  /* 0x0000009e83837221 */ /* 0x000fe40000010000 */
[----:B------:R-:W-:Y:S02]  /*a5e0*/  FADD.FTZ R167, R126, R167 ;  /* 0x000000a77ea77221 */ /* 0x000fe40000010000 */
[----:B------:R-:W-:Y:S01]  /*a5f0*/  FADD.FTZ R172, R131, R172 ;  /* 0x000000ac83ac7221 */ /* 0x000fe20000010000 */
[----:B------:R-:W-:Y:S01]  /*a600*/  IADD3 R131, R110, 0x260, RZ ;  /* 0x000002606e837810 */ /* 0x000fe20007ffe0ff */
[----:B------:R-:W-:-:S02]  /*a610*/  FADD.FTZ R167, R167, R174 ;  /* 0x000000aea7a77221 */ /* 0x000fc40000010000 */
[----:B------:R-:W-:Y:S01]  /*a620*/  FADD.FTZ R119, R172, R119 ;  /* 0x00000077ac777221 */ /* 0x000fe20000010000 */
[-C--:B------:R-:W-:Y:S01]  /*a630*/  LEA.HI.SX32 R131, R131, R110.reuse, 0x1b ;  /* 0x0000006e83837211 */ /* 0x080fe200078fdaff */
[----:B------:R-:W-:Y:S02]  /*a640*/  FADD.FTZ R167, R167, R120 ;  /* 0x00000078a7a77221 */ /* 0x000fe40000010000 */
[----:B------:R-:W-:Y:S01]  /*a650*/  FMUL.FTZ R126, R148, R137 ;  /* 0x00000089947e7220 */ /* 0x000fe20000410000 */
[C---:B------:R-:W-:Y:S01]  /*a660*/  IADD3 R137, R110.reuse, 0x1e0, RZ ;  /* 0x000001e06e897810 */ /* 0x040fe20007ffe0ff */
[----:B------:R-:W-:Y:S01]  /*a670*/  FADD.FTZ R142, R119, R142 ;  /* 0x0000008e778e7221 */ /* 0x000fe20000010000 */
[----:B------:R-:W-:Y:S01]  /*a680*/  IADD3 R119, R110, 0x100, RZ ;  /* 0x000001006e777810 */ /* 0x000fe20007ffe0ff */
[----:B------:R-:W-:Y:S01]  /*a690*/  FADD.FTZ R167, R167, R140 ;  /* 0x0000008ca7a77221 */ /* 0x000fe20000010000 */
[----:B------:R3:W-:Y:S01]  /*a6a0*/  STS [R69.X4+0x10a0], R126 ;  /* 0x0010a07e45007388 */ /* 0x0007e20000004800 */
[----:B------:R-:W-:Y:S01]  /*a6b0*/  FADD.FTZ R97, R142, R97 ;  /* 0x000000618e617221 */ /* 0x000fe20000010000 */
[----:B------:R-:W-:Y:S01]  /*a6c0*/  LEA.HI.SX32 R137, R137, R110, 0x1b ;  /* 0x0000006e89897211 */ /* 0x000fe200078fdaff */
[----:B------:R-:W-:Y:S01]  /*a6d0*/  FMUL.FTZ R196, R196, R203 ;  /* 0x000000cbc4c47220 */ /* 0x000fe20000410000 */
[C---:B------:R-:W-:Y:S01]  /*a6e0*/  IADD3 R203, R110.reuse, 0x360, RZ ;  /* 0x000003606ecb7810 */ /* 0x040fe20007ffe0ff */
[----:B------:R-:W-:Y:S01]  /*a6f0*/  FADD.FTZ R86, R97, R86 ;  /* 0x0000005661567221 */ /* 0x000fe20000010000 */
[C---:B------:R-:W-:Y:S01]  /*a700*/  IADD3 R97, R110.reuse, 0xa0, RZ ;  /* 0x000000a06e617810 */ /* 0x040fe20007ffe0ff */
[----:B------:R-:W-:Y:S01]  /*a710*/  FFMA.FTZ R85, R85, R201, -R196 ;  /* 0x000000c955557223 */ /* 0x000fe200000108c4 */
[----:B------:R-:W-:Y:S01]  /*a720*/  IADD3 R201, R110, 0x340, RZ ;  /* 0x000003406ec97810 */ /* 0x000fe20007ffe0ff */
[----:B------:R-:W-:-:S02]  /*a730*/  FADD.FTZ R86, R86, R75 ;  /* 0x0000004b56567221 */ /* 0x000fc40000010000 */
[----:B---3--:R-:W-:Y:S01]  /*a740*/  FADD.FTZ R126, R167, R96 ;  /* 0x00000060a77e7221 */ /* 0x008fe20000010000 */
[----:B------:R-:W-:Y:S01]  /*a750*/  IADD3 R167, R110, 0xe0, RZ ;  /* 0x000000e06ea77810 */ /* 0x000fe20007ffe0ff */
[----:B------:R-:W-:Y:S02]  /*a760*/  FADD.FTZ R73, R86, R73 ;  /* 0x0000004956497221 */ /* 0x000fe40000010000 */
[----:B------:R-:W-:Y:S01]  /*a770*/  FADD.FTZ R87, R126, R87 ;  /* 0x000000577e577221 */ /* 0x000fe20000010000 */
[----:B------:R-:W-:Y:S01]  /*a780*/  LEA.HI.SX32 R167, R167, R110, 0x1b ;  /* 0x0000006ea7a77211 */ /* 0x000fe200078fdaff */
[----:B------:R-:W-:Y:S02]  /*a790*/  FMUL.FTZ R164, R153, R164 ;  /* 0x000000a499a47220 */ /* 0x000fe40000410000 */
[----:B------:R-:W-:Y:S01]  /*a7a0*/  FADD.FTZ R84, R87, R84 ;  /* 0x0000005457547221 */ /* 0x000fe20000010000 */
[----:B------:R-:W-:Y:S01]  /*a7b0*/  IADD3 R87, R110, 0x80, RZ ;  /* 0x000000806e577810 */ /* 0x000fe20007ffe0ff */
[----:B------:R-:W-:Y:S01]  /*a7c0*/  FMUL.FTZ R170, R153, R170 ;  /* 0x000000aa99aa7220 */ /* 0x000fe20000410000 */
[----:B------:R3:W-:Y:S01]  /*a7d0*/  STS [R69.X4+0x10a8], R164 ;  /* 0x0010a8a445007388 */ /* 0x0007e20000004800 */
[----:B------:R-:W-:Y:S01]  /*a7e0*/  FADD.FTZ R126, R84, R85 ;  /* 0x00000055547e7221 */ /* 0x000fe20000010000 */
        /* <DEDUP_REMOVED lines=29> */
[----:B------:R-:W-:Y:S01]  /*a9c0*/  FFMA.FTZ R154, -R15, R154, -RZ ;  /* 0x0000009a0f9a7223 */ /* 0x000fe200000109ff */
[----:B------:R-:W-:Y:S01]  /*a9d0*/  STS [R69.X4+0x108c], R122 ;  /* 0x00108c7a45007388 */ /* 0x000fe20000004800 */
[----:B------:R-:W-:Y:S01]  /*a9e0*/  IADD3 R135, R110, 0x220, RZ ;  /* 0x000002206e877810 */ /* 0x000fe20007ffe0ff */
[----:B------:R-:W-:Y:S01]  /*a9f0*/  FADD.FTZ R37, R184, R37 ;  /* 0x00000025b8257221 */ /* 0x000fe20000010000 */
[----:B------:R-:W-:Y:S01]  /*aa00*/  IADD3 R179, R110, 0x2a0, RZ ;  /* 0x000002a06eb37810 */ /* 0x000fe20007ffe0ff */
[----:B------:R5:W-:Y:S01]  /*aa10*/  STS [R69.X4+0x1080], R84 ;  /* 0x0010805445007388 */ /* 0x000be20000004800 */
[-C--:B---3--:R-:W-:Y:S01]  /*aa20*/  LEA.HI.SX32 R164, R119, R110.reuse, 0x1b ;  /* 0x0000006e77a47211 */ /* 0x088fe200078fdaff */
[----:B------:R-:W-:Y:S01]  /*aa30*/  FADD.FTZ R35, R212, R35 ;  /* 0x00000023d4237221 */ /* 0x000fe20000010000 */
[-C--:B------:R-:W-:Y:S01]  /*aa40*/  LEA.HI.SX32 R158, R121, R110.reuse, 0x1b ;  /* 0x0000006e799e7211 */ /* 0x080fe200078fdaff */
[----:B------:R3:W-:Y:S01]  /*aa50*/  STS [R69.X4+0x1084], R86 ;  /* 0x0010845645007388 */ /* 0x0007e20000004800 */
[-C--:B------:R-:W-:Y:S01]  /*aa60*/  LEA.HI.SX32 R142, R123, R110.reuse, 0x1b ;  /* 0x0000006e7b8e7211 */ /* 0x080fe200078fdaff */
[C---:B------:R-:W-:Y:S01]  /*aa70*/  FMUL.FTZ R214, R16.reuse, R71 ;  /* 0x0000004710d67220 */ /* 0x040fe20000410000 */
[-C--:B------:R-:W-:Y:S01]  /*aa80*/  LEA.HI.SX32 R140, R125, R110.reuse, 0x1b ;  /* 0x0000006e7d8c7211 */ /* 0x080fe200078fdaff */
[----:B------:R-:W-:Y:S01]  /*aa90*/  BAR.SYNC.DEFER_BLOCKING 0x0 ;  /* 0x0000000000007b1d */ /* 0x000fe20000010000 */
[-C--:B----4-:R-:W-:Y:S01]  /*aaa0*/  LEA.HI.SX32 R132, R127, R110.reuse, 0x1b ;  /* 0x0000006e7f847211 */ /* 0x090fe200078fdaff */
[----:B-----5:R-:W-:Y:S01]  /*aab0*/  FFMA.FTZ R84, -R16, R157, -RZ ;  /* 0x0000009d10547223 */ /* 0x020fe200000109ff */
[----:B------:R-:W-:Y:S01]  /*aac0*/  LEA.HI.SX32 R130, R129, R110, 0x1b ;  /* 0x0000006e81827211 */ /* 0x000fe200078fdaff */
[----:B------:R-:W-:Y:S01]  /*aad0*/  FMUL.FTZ R216, R15, R156 ;  /* 0x0000009c0fd87220 */ /* 0x000fe20000410000 */
[-C--:B------:R-:W-:Y:S01]  /*aae0*/  LEA.HI.SX32 R174, R85, R110.reuse, 0x1b ;  /* 0x0000006e55ae7211 */ /* 0x080fe200078fdaff */
[----:B------:R-:W-:Y:S01]  /*aaf0*/  FFMA.FTZ R96, -R14, R161, -RZ ;  /* 0x000000a10e607223 */ /* 0x000fe200000109ff */
[----:B---3--:R-:W-:Y:S01]  /*ab00*/  LEA.HI.SX32 R86, R110, R110, 0x1b ;  /* 0x0000006e6e567211 */ /* 0x008fe200078fdaff */
[----:B------:R-:W-:Y:S01]  /*ab10*/  FMUL.FTZ R166, R13, R166 ;  /* 0x000000a60da67220 */ /* 0x000fe20000410000 */
[----:B------:R-:W-:Y:S01]  /*ab20*/  LEA.HI.SX32 R172, R87, R110, 0x1b ;  /* 0x0000006e57ac7211 */ /* 0x000fe200078fdaff */
[----:B------:R-:W-:Y:S01]  /*ab30*/  FFMA.FTZ R168, -R13, R168, -RZ ;  /* 0x000000a80da87223 */ /* 0x000fe200000109ff */
[----:B------:R-:W-:Y:S01]  /*ab40*/  LEA.HI.SX32 R170, R97, R110, 0x1b ;  /* 0x0000006e61aa7211 */ /* 0x000fe200078fdaff */
[----:B------:R-:W-:Y:S01]  /*ab50*/  FFMA.FTZ R178, -R11, R178, -RZ ;  /* 0x000000b20bb27223 */ /* 0x000fe200000109ff */
[-C--:B------:R-:W-:Y:S01]  /*ab60*/  LEA.HI.SX32 R141, R141, R110.reuse, 0x1b ;  /* 0x0000006e8d8d7211 */ /* 0x080fe200078fdaff */
        /* <DEDUP_REMOVED lines=25> */
[----:B------:R-:W-:Y:S01]  /*ad00*/  LEA.HI.SX32 R119, R223, R110, 0x1b ;  /* 0x0000006edf777211 */ /* 0x000fe200078fdaff */
[----:B------:R-:W0:Y:S01]  /*ad10*/  LDS R189, [R172.X4+0x1280] ;  /* 0x00128000acbd7984 */ /* 0x000e220000004800 */
[----:B------:R-:W-:Y:S01]  /*ad20*/  MOV R85, UR36 ;  /* 0x0000002400557c02 */ /* 0x000fe20008000f00 */
[----:B------:R-:W-:-:S02]  /*ad30*/  FMUL.FTZ R208, R3, R208 ;  /* 0x000000d003d07220 */ /* 0x000fc40000410000 */
[----:B------:R-:W0:Y:S01]  /*ad40*/  LDS R191, [R170.X4+0x1300] ;  /* 0x00130000aabf7984 */ /* 0x000e220000004800 */
[----:B------:R-:W-:Y:S02]  /*ad50*/  FFMA.FTZ R210, -R3, R210, -RZ ;  /* 0x000000d203d27223 */ /* 0x000fe400000109ff */
[----:B------:R-:W-:Y:S01]  /*ad60*/  FFMA.FTZ R82, -R0, R82, -RZ ;  /* 0x0000005200527223 */ /* 0x000fe200000109ff */
        /* <DEDUP_REMOVED lines=32> */
[----:B-1----:R-:W-:Y:S01]  /*af70*/  FMUL.FTZ R154, R10, R187 ;  /* 0x000000bb0a9a7220 */ /* 0x002fe20000410000 */
[----:B------:R1:W-:Y:S01]  /*af80*/  STS [R69.X4+0x2124], R84 ;  /* 0x0021245445007388 */ /* 0x0003e20000004800 */
[----:B------:R-:W-:Y:S02]  /*af90*/  FFMA.FTZ R171, R78, UR44, -R171 ;  /* 0x0000002c4eab7c23 */ /* 0x000fe400080108ab */
[----:B--2---:R-:W-:Y:S01]  /*afa0*/  FFMA.FTZ R96, -R10, R185, -RZ ;  /* 0x000000b90a607223 */ /* 0x004fe200000109ff */
[----:B------:R2:W-:Y:S01]  /*afb0*/  STS [R69.X4+0x2130], R154 ;  /* 0x0021309a45007388 */ /* 0x0005e20000004800 */
[----:B------:R-:W-:Y:S02]  /*afc0*/  FMUL.FTZ R185, R76, UR45 ;  /* 0x0000002d4cb97c20 */ /* 0x000fe40008410000 */
[----:B-----5:R-:W-:Y:S01]  /*afd0*/  FMUL.FTZ R166, R8, R183 ;  /* 0x000000b708a67220 */ /* 0x020fe20000410000 */
[----:B------:R5:W-:Y:S01]  /*afe0*/  STS [R69.X4+0x2134], R96 ;  /* 0x0021346045007388 */ /* 0x000be20000004800 */
[----:B------:R-:W-:-:S02]  /*aff0*/  FFMA.FTZ R185, R228, UR44, -R185 ;  /* 0x0000002ce4b97c23 */ /* 0x000fc400080108b9 */
[----:B-1----:R-:W-:Y:S01]  /*b000*/  FFMA.FTZ R84, -R8, R181, -RZ ;  /* 0x000000b508547223 */ /* 0x002fe200000109ff */
        /* <DEDUP_REMOVED lines=9> */
[----:B------:R-:W-:Y:S02]  /*b0a0*/  FMUL.FTZ R173, R231, UR45 ;  /* 0x0000002de7ad7c20 */ /* 0x000fe40008410000 */
[----:B--2---:R-:W-:Y:S01]  /*b0b0*/  FFMA.FTZ R84, -R4, R205, -RZ ;  /* 0x000000cd04547223 */ /* 0x004fe200000109ff */
[----:B------:R2:W-:Y:S01]  /*b0c0*/  STS [R69.X4+0x2140], R166 ;  /* 0x002140a645007388 */ /* 0x0005e20000004800 */
[----:B------:R-:W-:Y:S01]  /*b0d0*/  FFMA.FTZ R173, R232, UR44, R173 ;  /* 0x0000002ce8ad7c23 */ /* 0x000fe200080100ad */
[----:B-----5:R-:W-:Y:S02]  /*b0e0*/  LEA R154, R85, -R110, 0x1 ;  /* 0x8000006e559a7211 */ /* 0x020fe400078e08ff */
[----:B------:R5:W-:Y:S02]  /*b0f0*/  STS [R69.X4+0x2164], R84 ;  /* 0x0021645445007388 */ /* 0x000be40000004800 */
[----:B------:R-:W-:Y:S01]  /*b100*/  ISETP.GE.AND P0, PT, R154, 0x1, PT ;  /* 0x000000019a00780c */ /* 0x000fe20003f06270 */
[----:B-1----:R-:W-:Y:S01]  /*b110*/  FMUL.FTZ R168, R6, R195 ;  /* 0x000000c306a87220 */ /* 0x002fe20000410000 */
[----:B------:R1:W-:Y:S01]  /*b120*/  STS [R69.X4+0x2154], R96 ;  /* 0x0021546045007388 */ /* 0x0003e20000004800 */
[----:B--2---:R-:W-:-:S03]  /*b130*/  FMUL.FTZ R166, R2, R211 ;  /* 0x000000d302a67220 */ /* 0x004fc60000410000 */
[----:B------:R2:W-:Y:S01]  /*b140*/  STS [R69.X4+0x212c], R178 ;  /* 0x00212cb245007388 */ /* 0x0005e20000004800 */
[----:B-----5:R-:W-:Y:S02]  /*b150*/  FMUL.FTZ R84, R0, R83 ;  /* 0x0000005300547220 */ /* 0x020fe40000410000 */
[----:B------:R-:W-:Y:S01]  /*b160*/  FMUL.FTZ R83, R78, UR45 ;  /* 0x0000002d4e537c20 */ /* 0x000fe20008410000 */
[----:B------:R-:W-:Y:S01]  /*b170*/  STS [R69.X4+0x2108], R216 ;  /* 0x002108d845007388 */ /* 0x000fe20000004800 */
[----:B-1----:R-:W-:Y:S02]  /*b180*/  FFMA.FTZ R96, -R2, R213, -RZ ;  /* 0x000000d502607223 */ /* 0x002fe400000109ff */
[----:B------:R-:W-:Y:S01]  /*b190*/  FMUL.FTZ R78, R227, UR45 ;  /* 0x0000002de34e7c20 */ /* 0x000fe20008410000 */
[----:B------:R-:W-:Y:S01]  /*b1a0*/  STS [R69.X4+0x2110], R218 ;  /* 0x002110da45007388 */ /* 0x000fe20000004800 */
[----:B--2---:R-:W-:Y:S02]  /*b1b0*/  FFMA.FTZ R178, R226, UR44, R83 ;  /* 0x0000002ce2b27c23 */ /* 0x004fe40008010053 */
[----:B------:R-:W-:Y:S01]  /*b1c0*/  FMUL.FTZ R83, R228, UR45 ;  /* 0x0000002de4537c20 */ /* 0x000fe20008410000 */
[----:B------:R-:W-:Y:S01]  /*b1d0*/  STS [R69.X4+0x2120], R214 ;  /* 0x002120d645007388 */ /* 0x000fe20000004800 */
[----:B------:R-:W-:-:S02]  /*b1e0*/  FFMA.FTZ R183, R77, UR44, -R78 ;  /* 0x0000002c4db77c23 */ /* 0x000fc4000801084e */
[----:B------:R-:W-:Y:S01]  /*b1f0*/  FMUL.FTZ R78, R234, UR45 ;  /* 0x0000002dea4e7c20 */ /* 0x000fe20008410000 */
[----:B------:R1:W-:Y:S03]  /*b200*/  STS [R69.X4+0x2128], R176 ;  /* 0x002128b045007388 */ /* 0x0003e60000004800 */
[----:B------:R-:W-:Y:S01]  /*b210*/  FFMA.FTZ R161, R233, UR44, R78 ;  /* 0x0000002ce9a17c23 */ /* 0x000fe2000801004e */
[----:B------:R-:W-:Y:S04]  /*b220*/  STS [R69.X4+0x2138], R190 ;  /* 0x002138be45007388 */ /* 0x000fe80000004800 */
[----:B------:R-:W-:Y:S01]  /*b230*/  STS [R69.X4+0x213c], R192 ;  /* 0x00213cc045007388 */ /* 0x000fe20000004800 */
[----:B-1----:R-:W-:-:S03]  /*b240*/  FFMA.FTZ R176, R76, UR44, R83 ;  /* 0x0000002c4cb07c23 */ /* 0x002fc60008010053 */
[----:B------:R1:W-:Y:S01]  /*b250*/  STS [R69.X4+0x2148], R186 ;  /* 0x002148ba45007388 */ /* 0x0003e20000004800 */
[----:B------:R-:W-:-:S03]  /*b260*/  FMUL.FTZ R83, R233, UR45 ;  /* 0x0000002de9537c20 */ /* 0x000fc60008410000 */
[----:B------:R-:W-:Y:S01]  /*b270*/  STS [R69.X4+0x214c], R188 ;  /* 0x00214cbc45007388 */ /* 0x000fe20000004800 */
[----:B------:R-:W-:-:S03]  /*b280*/  FFMA.FTZ R162, R234, UR44, -R83 ;  /* 0x0000002ceaa27c23 */ /* 0x000fc60008010853 */
[----:B------:R2:W-:Y:S01]  /*b290*/  STS [R69.X4+0x2150], R168 ;  /* 0x002150a845007388 */ /* 0x0005e20000004800 */
[----:B-1----:R-:W-:-:S03]  /*b2a0*/  FMUL.FTZ R186, R77, UR45 ;  /* 0x0000002d4dba7c20 */ /* 0x002fc60008410000 */
[----:B------:R-:W-:Y:S01]  /*b2b0*/  STS [R69.X4+0x2158], R200 ;  /* 0x002158c845007388 */ /* 0x000fe20000004800 */
[----:B------:R-:W-:-:S03]  /*b2c0*/  FFMA.FTZ R186, R227, UR44, R186 ;  /* 0x0000002ce3ba7c23 */ /* 0x000fc600080100ba */
        /* <DEDUP_REMOVED lines=8> */
[----:B-1----:R-:W-:-:S03]  /*b350*/  FMUL.FTZ R166, R232, UR45 ;  /* 0x0000002de8a67c20 */ /* 0x002fc60008410000 */
[----:B------:R1:W-:Y:S01]  /*b360*/  STS [R69.X4+0x217c], R82 ;  /* 0x00217c5245007388 */ /* 0x0003e20000004800 */
[----:B------:R-:W-:Y:S02]  /*b370*/  FFMA.FTZ R166, R231, UR44, -R166 ;  /* 0x0000002ce7a67c23 */ /* 0x000fe400080108a6 */
[C---:B-1----:R-:W-:Y:S02]  /*b380*/  FMUL.FTZ R69, R235.reuse, UR45 ;  /* 0x0000002deb457c20 */ /* 0x042fe40008410000 */
[C---:B------:R-:W-:Y:S02]  /*b390*/  FMUL.FTZ R82, R236.reuse, UR45 ;  /* 0x0000002dec527c20 */ /* 0x040fe40008410000 */
        /* <DEDUP_REMOVED lines=8> */
[----:B------:R-:W-:Y:S01]  /*b420*/  USHF.R.U32.HI UR52, URZ, 0x1, UR39 ;  /* 0x000000013f347899 */ /* 0x000fe20008011627 */
[----:B------:R-:W-:Y:S01]  /*b430*/  MOV R87, UR7 ;  /* 0x0000000700577c02 */ /* 0x000fe20008000f00 */
[----:B------:R-:W-:-:S02]  /*b440*/  ULDC.64 UR36, c[0x0][0x298] ;  /* 0x0000a60000247ab9 */ /* 0x000fc40000000a00 */
[----:B------:R-:W-:Y:S02]  /*b450*/  ULDC.64 UR38, c[0x0][0x2a0] ;  /* 0x0000a80000267ab9 */ /* 0x000fe40000000a00 */
[----:B------:R-:W-:Y:S02]  /*b460*/  UIMAD UR53, UR15, UR38, URZ ;  /* 0x000000260f3572a4 */ /* 0x000fe4000f8e023f */
[----:B------:R-:W-:Y:S02]  /*b470*/  USHF.R.U64 UR41, UR36, 0x1, UR37 ;  /* 0x0000000124297899 */ /* 0x000fe40008001225 */
[----:B------:R-:W-:Y:S02]  /*b480*/  USHF.R.U32.HI UR50, URZ, 0x1, UR37 ;  /* 0x000000013f327899 */ /* 0x000fe40008011625 */
[----:B------:R-:W-:Y:S02]  /*b490*/  UIMAD.WIDE.U32 UR44, UR14, UR38, URZ ;  /* 0x000000260e2c72a5 */ /* 0x000fe4000f8e003f */
[----:B------:R-:W-:-:S02]  /*b4a0*/  ULDC.64 UR36, c[0x0][0x2b0] ;  /* 0x0000ac0000247ab9 */ /* 0x000fc40000000a00 */
[----:B------:R-:W-:Y:S02]  /*b4b0*/  UIMAD UR36, UR40, UR36, URZ ;  /* 0x00000024282472a4 */ /* 0x000fe4000f8e023f */
[----:B------:R-:W-:Y:S02]  /*b4c0*/  UIMAD UR53, UR14, UR39, UR53 ;  /* 0x000000270e3572a4 */ /* 0x000fe4000f8e0235 */
[----:B------:R-:W-:Y:S02]  /*b4d0*/  ULEA UR56, UR24, 0xfffffc00, 0xa ;  /* 0xfffffc0018387891 */ /* 0x000fe4000f8e503f */
[----:B------:R-:W-:Y:S02]  /*b4e0*/  ULDC.64 UR38, c[0x0][0x2c0] ;  /* 0x0000b00000267ab9 */ /* 0x000fe40000000a00 */
[----:B------:R-:W-:Y:S02]  /*b4f0*/  UIMAD UR54, UR15, UR38, URZ ;  /* 0x000000260f3672a4 */ /* 0x000fe4000f8e023f */
[----:B------:R-:W-:Y:S01]  /*b500*/  UIMAD UR49, UR7, UR37, UR36 ;  /* 0x00000025073172a4 */ /* 0x000fe2000f8e0224 */
[----:B------:R-:W-:Y:S01]  /*b510*/  IADD3 R84, P0, R110, UR56, RZ ;  /* 0x000000386e547c10 */ /* 0x000fe2000ff1e0ff */
[----:B------:R-:W-:Y:S01]  /*b520*/  UIMAD.WIDE.U32 UR46, UR14, UR38, URZ ;  /* 0x000000260e2e72a5 */ /* 0x000fe2000f8e003f */
[----:B------:R-:W-:Y:S01]  /*b530*/  MOV R82, UR56 ;  /* 0x0000003800527c02 */ /* 0x000fe20008000f00 */
[----:B------:R-:W-:-:S02]  /*b540*/  ULDC.64 UR36, c[0x0][0x2d0] ;  /* 0x0000b40000247ab9 */ /* 0x000fc40000000a00 */
[----:B------:R-:W-:Y:S01]  /*b550*/  UIMAD UR54, UR14, UR39, UR54 ;  /* 0x000000270e3672a4 */ /* 0x000fe2000f8e0236 */
[----:B------:R-:W-:Y:S01]  /*b560*/  LEA.HI.X.SX32 R85, R82, RZ, 0x1, P0 ;  /* 0x000000ff52557211 */ /* 0x000fe200000f0eff */
[----:B------:R-:W-:Y:S02]  /*b570*/  UIMAD UR36, UR40, UR36, URZ ;  /* 0x00000024282472a4 */ /* 0x000fe4000f8e023f */
        /* <DEDUP_REMOVED lines=20> */
[----:B0-----:R-:W-:Y:S01]  /*b6c0*/  LEA R86, P0, R82, UR36, 0x2 ;  /* 0x0000002452567c11 */ /* 0x001fe2000f8010ff */
[----:B------:R-:W-:Y:S02]  /*b6d0*/  ULEA.HI.X UR39, UR46, UR39, UR50, 0x3, UP1 ;  /* 0x000000272e277291 */ /* 0x000fe400088f1c32 */
[----:B------:R-:W-:-:S02]  /*b6e0*/  LEA R96, P1, R84, UR38, 0x2 ;  /* 0x0000002654607c11 */ /* 0x000fc4000f8210ff */
[----:B------:R-:W-:Y:S02]  /*b6f0*/  LEA.HI.X R87, R82, UR37, R87, 0x2, P0 ;  /* 0x0000002552577c11 */ /* 0x000fe400080f1457 */
[----:B------:R-:W-:-:S03]  /*b700*/  LEA.HI.X R97, R84, UR39, R83, 0x2, P1 ;  /* 0x0000002754617c11 */ /* 0x000fc600088f1453 */
[----:B------:R0:W-:Y:S04]  /*b710*/  RED.E.ADD.F32.FTZ.RN.STRONG.GPU [R86.64], R212 ;  /* 0x000000d45600798e */ /* 0x0001e8000c10e79a */
[----:B-1----:R0:W-:Y:S02]  /*b720*/  RED.E.ADD.F32.FTZ.RN.STRONG.GPU [R96.64], R187 ;  /* 0x000000bb6000798e */ /* 0x0021e4000c10e79a */
.L_x_10995:
[----:B0--34-:R-:W-:Y:S05]  /*b730*/  BSYNC B0 ;  /* 0x0000000000007941 */ /* 0x019fea0003800000 */
.L_x_10994:
        /* <DEDUP_REMOVED lines=14> */
[----:B------:R-:W-:-:S02]  /*b820*/  UIMAD UR49, UR46, UR12, URZ ;  /* 0x0000000c2e3172a4 */ /* 0x000fc4000f8e023f */
[----:B------:R-:W-:Y:S02]  /*b830*/  USHF.R.U64 UR48, UR36, 0x1, UR37 ;  /* 0x0000000124307899 */ /* 0x000fe40008001225 */
[----:B------:R-:W-:Y:S02]  /*b840*/  UIMAD.WIDE.U32 UR40, UR44, UR12, URZ ;  /* 0x0000000c2c2872a5 */ /* 0x000fe4000f8e003f */
[----:B------:R-:W-:Y:S02]  /*b850*/  UIMAD UR46, UR13, UR44, UR45 ;  /* 0x0000002c0d2e72a4 */ /* 0x000fe4000f8e022d */
[----:B------:R-:W-:Y:S02]  /*b860*/  ULDC.64 UR36, c[0x0][0x2a0] ;  /* 0x0000a80000247ab9 */ /* 0x000fe40000000a00 */
[----:B------:R-:W-:Y:S02]  /*b870*/  UIMAD UR47, UR15, UR36, URZ ;  /* 0x000000240f2f72a4 */ /* 0x000fe4000f8e023f */
[----:B------:R-:W-:-:S02]  /*b880*/  UIMAD.WIDE.U32 UR44, UR48, UR12, URZ ;  /* 0x0000000c302c72a5 */ /* 0x000fc4000f8e003f */
[----:B------:R-:W-:Y:S02]  /*b890*/  UIMAD UR49, UR13, UR48, UR49 ;  /* 0x000000300d3172a4 */ /* 0x000fe4000f8e0231 */
[----:B------:R-:W-:Y:S02]  /*b8a0*/  UIADD3 UR41, UR46, UR41, URZ ;  /* 0x000000292e297290 */ /* 0x000fe4000fffe03f */
[----:B------:R-:W-:Y:S02]  /*b8b0*/  UIMAD UR48, UR15, UR38, URZ ;  /* 0x000000260f3072a4 */ /* 0x000fe4000f8e023f */
[----:B------:R-:W-:Y:S02]  /*b8c0*/  UIADD3 UR45, UR49, UR45, URZ ;  /* 0x0000002d312d7290 */ /* 0x000fe4000fffe03f */
[----:B------:R-:W-:Y:S02]  /*b8d0*/  UIMAD UR46, UR14, UR37, UR47 ;  /* 0x000000250e2e72a4 */ /* 0x000fe4000f8e022f */
[----:B------:R-:W-:-:S02]  /*b8e0*/  UIMAD.WIDE.U32 UR40, UR14, UR36, UR40 ;  /* 0x000000240e2872a5 */ /* 0x000fc4000f8e0028 */
[----:B------:R-:W-:Y:S02]  /*b8f0*/  UIMAD UR48, UR14, UR39, UR48 ;  /* 0x000000270e3072a4 */ /* 0x000fe4000f8e0230 */
[----:B------:R-:W-:Y:S02]  /*b900*/  ULDC.64 UR36, c[0x0][0x318] ;  /* 0x0000c60000247ab9 */ /* 0x000fe40000000a00 */
[----:B------:R-:W-:Y:S02]  /*b910*/  UIMAD.WIDE.U32 UR44, UR14, UR38, UR44 ;  /* 0x000000260e2c72a5 */ /* 0x000fe4000f8e002c */
[----:B------:R-:W-:Y:S02]  /*b920*/  UIADD3 UR46, UR46, UR41, URZ ;  /* 0x000000292e2e7290 */ /* 0x000fe4000fffe03f */
[----:B------:R-:W-:Y:S02]  /*b930*/  ULEA UR41, UP0, UR40, UR36, 0x3 ;  /* 0x0000002428297291 */ /* 0x000fe4000f80183f */
[----:B------:R-:W-:-:S02]  /*b940*/  UIADD3 UR36, UR48, UR45, URZ ;  /* 0x0000002d30247290 */ /* 0x000fc4000fffe03f */
        /* <DEDUP_REMOVED lines=27> */
[----:B------:R-:W-:-:S04]  /*bb00*/  IADD3 R85, R85, UR36, RZ ;  /* 0x0000002455557c10 */ /* 0x000fc8000fffe0ff */
[----:B------:R-:W-:Y:S01]  /*bb10*/  IADD3 R83, R83, UR38, RZ ;  /* 0x0000002653537c10 */ /* 0x000fe2000fffe0ff */
[----:B------:R-:W-:Y:S05]  /*bb20*/  @!P0 BRA `(.L_x_10997) ;  /* 0x0000002000008947 */ /* 0x000fea0003800000 */
[----:B0-----:R0:W-:Y:S04]  /*bb30*/  RED.E.ADD.F32.FTZ.RN.STRONG.GPU [R84.64+-0xf80], R71 ;  /* 0xfff080475400798e */ /* 0x0011e8000c10e79a */
[----:B------:R0:W-:Y:S02]  /*bb40*/  RED.E.ADD.F32.FTZ.RN.STRONG.GPU [R82.64+-0xf80], R177 ;  /* 0xfff080b15200798e */ /* 0x0001e4000c10e79a */
.L_x_10997:
[----:B0-----:R-:W-:Y:S05]  /*bb50*/  BSYNC B0 ;  /* 0x0000000000007941 */ /* 0x001fea0003800000 */
.L_x_10996:
[----:B------:R-:W0:Y:S01]  /*bb60*/  LDS R175, [R175.X4+0x2200] ;  /* 0x00220000afaf7984 */ /* 0x000e220000004800 */
[----:B------:R-:W-:Y:S01]  /*bb70*/  BSSY B0, `(.L_x_10998) ;  /* 0x0000004000007945 */ /* 0x000fe20003800000 */
[----:B------:R-:W-:Y:S05]  /*bb80*/  @!P1 BRA `(.L_x_10999) ;  /* 0x0000002000009947 */ /* 0x000fea0003800000 */
[----:B------:R1:W-:Y:S04]  /*bb90*/  RED.E.ADD.F32.FTZ.RN.STRONG.GPU [R84.64+-0xf00], R157 ;  /* 0xfff1009d5400798e */ /* 0x0003e8000c10e79a */
[----:B0-----:R1:W-:Y:S02]  /*bba0*/  RED.E.ADD.F32.FTZ.RN.STRONG.GPU [R82.64+-0xf00], R175 ;  /* 0xfff100af5200798e */ /* 0x0013e4000c10e79a */
.L_x_10999:
[----:B------:R-:W-:Y:S05]  /*bbb0*/  BSYNC B0 ;  /* 0x0000000000007941 */ /* 0x000fea0003800000 */
.L_x_10998:
[----:B------:R2:W3:Y:S01]  /*bbc0*/  LDS R71, [R174.X4+0x2280] ;  /* 0x00228000ae477984 */ /* 0x0004e20000004800 */
[----:B------:R-:W-:Y:S01]  /*bbd0*/  BSSY B0, `(.L_x_11000) ;  /* 0x0000004000007945 */ /* 0x000fe20003800000 */
[----:B------:R-:W-:Y:S05]  /*bbe0*/  @!P2 BRA `(.L_x_11001) ;  /* 0x000000200000a947 */ /* 0x000fea0003800000 */
[----:B------:R4:W-:Y:S04]  /*bbf0*/  RED.E.ADD.F32.FTZ.RN.STRONG.GPU [R84.64+-0xe80], R179 ;  /* 0xfff180b35400798e */ /* 0x0009e8000c10e79a */
[----:B---3--:R4:W-:Y:S02]  /*bc00*/  RED.E.ADD.F32.FTZ.RN.STRONG.GPU [R82.64+-0xe80], R71 ;  /* 0xfff180475200798e */ /* 0x0089e4000c10e79a */
.L_x_11001:
[----:B------:R-:W-:Y:S05]  /*bc10*/  BSYNC B0 ;  /* 0x0000000000007941 */ /* 0x000fea0003800000 */
.L_x_11000:
        /* <DEDUP_REMOVED lines=12> */
.L_x_11003:
[----:B---3--:R-:W-:Y:S05]  /*bce0*/  BSYNC B0 ;  /* 0x0000000000007941 */ /* 0x008fea0003800000 */
.L_x_11002:
[----:B----4-:R3:W4:Y:S01]  /*bcf0*/  LDS R71, [R170.X4+0x2380] ;  /* 0x00238000aa477984 */ /* 0x0107220000004800 */
[----:B------:R-:W-:Y:S01]  /*bd00*/  BSSY B0, `(.L_x_11004) ;  /* 0x0000004000007945 */ /* 0x000fe20003800000 */
[----:B------:R-:W-:Y:S05]  /*bd10*/  @!P0 BRA `(.L_x_11005) ;  /* 0x0000002000008947 */ /* 0x000fea0003800000 */
[----:B------:R1:W-:Y:S04]  /*bd20*/  RED.E.ADD.F32.FTZ.RN.STRONG.GPU [R84.64+-0xd80], R191 ;  /* 0xfff280bf5400798e */ /* 0x0003e8000c10e79a */
[----:B----4-:R1:W-:Y:S02]  /*bd30*/  RED.E.ADD.F32.FTZ.RN.STRONG.GPU [R82.64+-0xd80], R71 ;  /* 0xfff280475200798e */ /* 0x0103e4000c10e79a */
.L_x_11005:
[----:B------:R-:W-:Y:S05]  /*bd40*/  BSYNC B0 ;  /* 0x0000000000007941 */ /* 0x000fea0003800000 */
.L_x_11004:
[----:B------:R-:W1:Y:S01]  /*bd50*/  LDS R169, [R169.X4+0x2400] ;  /* 0x00240000a9a97984 */ /* 0x000e620000004800 */
[----:B------:R-:W-:Y:S01]  /*bd60*/  BSSY B0, `(.L_x_11006) ;  /* 0x0000004000007945 */ /* 0x000fe20003800000 */
[----:B------:R-:W-:Y:S05]  /*bd70*/  @!P1 BRA `(.L_x_11007) ;  /* 0x0000002000009947 */ /* 0x000fea0003800000 */
[----:B------:R2:W-:Y:S04]  /*bd80*/  RED.E.ADD.F32.FTZ.RN.STRONG.GPU [R84.64+-0xd00], R193 ;  /* 0xfff300c15400798e */ /* 0x0005e8000c10e79a */
[----:B-1----:R2:W-:Y:S02]  /*bd90*/  RED.E.ADD.F32.FTZ.RN.STRONG.GPU [R82.64+-0xd00], R169 ;  /* 0xfff300a95200798e */ /* 0x0025e4000c10e79a */
.L_x_11007:
[----:B------:R-:W-:Y:S05]  /*bda0*/  BSYNC B0 ;  /* 0x0000000000007941 */ /* 0x000fea0003800000 */
.L_x_11006:
[----:B------:R-:W2:Y:S01]  /*bdb0*/  LDS R167, [R167.X4+0x2480] ;  /* 0x00248000a7a77984 */ /* 0x000ea20000004800 */
[----:B------:R-:W-:Y:S01]  /*bdc0*/  BSSY B0, `(.L_x_11008) ;  /* 0x0000004000007945 */ /* 0x000fe20003800000 */
[----:B------:R-:W-:Y:S05]  /*bdd0*/  @!P2 BRA `(.L_x_11009) ;  /* 0x000000200000a947 */ /* 0x000fea0003800000 */
[----:B------:R3:W-:Y:S04]  /*bde0*/  RED.E.ADD.F32.FTZ.RN.STRONG.GPU [R84.64+-0xc80], R199 ;  /* 0xfff380c75400798e */ /* 0x0007e8000c10e79a */
[----:B--2---:R3:W-:Y:S02]  /*bdf0*/  RED.E.ADD.F32.FTZ.RN.STRONG.GPU [R82.64+-0xc80], R167 ;  /* 0xfff380a75200798e */ /* 0x0047e4000c10e79a */
.L_x_11009:
[----:B------:R-:W-:Y:S05]  /*be00*/  BSYNC B0 ;  /* 0x0000000000007941 */ /* 0x000fea0003800000 */
.L_x_11008:
[----:B-1--4-:R1:W4:Y:S01]  /*be10*/  LDS R71, [R164.X4+0x2500] ;  /* 0x00250000a4477984 */ /* 0x0123220000004800 */
[----:B------:R-:W-:Y:S01]  /*be20*/  BSSY B0, `(.L_x_11010) ;  /* 0x0000004000007945 */ /* 0x000fe20003800000 */
[----:B------:R-:W-:Y:S05]  /*be30*/  @!P3 BRA `(.L_x_11011) ;  /* 0x000000200000b947 */ /* 0x000fea0003800000 */
[----:B------:R1:W-:Y:S04]  /*be40*/  RED.E.ADD.F32.FTZ.RN.STRONG.GPU [R84.64+-0xc00], R201 ;  /* 0xfff400c95400798e */ /* 0x0003e8000c10e79a */
[----:B----4-:R1:W-:Y:S02]  /*be50*/  RED.E.ADD.F32.FTZ.RN.STRONG.GPU [R82.64+-0xc00], R71 ;  /* 0xfff400475200798e */ /* 0x0103e4000c10e79a */
.L_x_11011:
[----:B------:R-:W-:Y:S05]  /*be60*/  BSYNC B0 ;  /* 0x0000000000007941 */ /* 0x000fea0003800000 */
.L_x_11010:
[----:B------:R-:W1:Y:S01]  /*be70*/  LDS R159, [R159.X4+0x2580] ;  /* 0x002580009f9f7984 */ /* 0x000e620000004800 */
[----:B------:R-:W-:Y:S01]  /*be80*/  BSSY B0, `(.L_x_11012) ;  /* 0x0000004000007945 */ /* 0x000fe20003800000 */
[----:B------:R-:W-:Y:S05]  /*be90*/  @!P4 BRA `(.L_x_11013) ;  /* 0x000000200000c947 */ /* 0x000fea0003800000 */
[----:B------:R3:W-:Y:S04]  /*bea0*/  RED.E.ADD.F32.FTZ.RN.STRONG.GPU [R84.64+-0xb80], R203 ;  /* 0xfff480cb5400798e */ /* 0x0007e8000c10e79a */
[----:B-1----:R3:W-:Y:S02]  /*beb0*/  RED.E.ADD.F32.FTZ.RN.STRONG.GPU [R82.64+-0xb80], R159 ;  /* 0xfff4809f5200798e */ /* 0x0027e4000c10e79a */
.L_x_11013:
[----:B------:R-:W-:Y:S05]  /*bec0*/  BSYNC B0 ;  /* 0x0000000000007941 */ /* 0x000fea0003800000 */
.L_x_11012:
[----:B-1--4-:R1:W4:Y:S01]  /*bed0*/  LDS R71, [R158.X4+0x2600] ;  /* 0x002600009e477984 */ /* 0x0123220000004800 */
[----:B------:R-:W-:Y:S01]  /*bee0*/  BSSY B0, `(.L_x_11014) ;  /* 0x0000004000007945 */ /* 0x000fe20003800000 */
[----:B------:R-:W-:Y:S05]  /*bef0*/  @!P5 BRA `(.L_x_11015) ;  /* 0x000000200000d947 */ /* 0x000fea0003800000 */
[----:B------:R1:W-:Y:S04]  /*bf00*/  RED.E.ADD.F32.FTZ.RN.STRONG.GPU [R84.64+-0xb00], R209 ;  /* 0xfff500d15400798e */ /* 0x0003e8000c10e79a */
[----:B----4-:R1:W-:Y:S02]  /*bf10*/  RED.E.ADD.F32.FTZ.RN.STRONG.GPU [R82.64+-0xb00], R71 ;  /* 0xfff500475200798e */ /* 0x0103e4000c10e79a */
.L_x_11015:
[----:B------:R-:W-:Y:S05]  /*bf20*/  BSYNC B0 ;  /* 0x0000000000007941 */ /* 0x000fea0003800000 */
.L_x_11014:
        /* <DEDUP_REMOVED lines=12> */
.L_x_11017:
[----:B-1----:R-:W-:Y:S05]  /*bff0*/  BSYNC B0 ;  /* 0x0000000000007941 */ /* 0x002fea0003800000 */
.L_x_11016:
[----:B------:R-:W1:Y:S01]  /*c000*/  LDS R141, [R141.X4+0x2700] ;  /* 0x002700008d8d7984 */ /* 0x000e620000004800 */
[----:B------:R-:W-:Y:S01]  /*c010*/  BSSY B0, `(.L_x_11018) ;  /* 0x0000004000007945 */ /* 0x000fe20003800000 */
[----:B------:R-:W-:Y:S05]  /*c020*/  @!P0 BRA `(.L_x_11019) ;  /* 0x0000002000008947 */ /* 0x000fea0003800000 */
[----:B------:R3:W-:Y:S04]  /*c030*/  RED.E.ADD.F32.FTZ.RN.STRONG.GPU [R84.64+-0xa00], R221 ;  /* 0xfff600dd5400798e */ /* 0x0007e8000c10e79a */
[----:B-1----:R3:W-:Y:S02]  /*c040*/  RED.E.ADD.F32.FTZ.RN.STRONG.GPU [R82.64+-0xa00], R141 ;  /* 0xfff6008d5200798e */ /* 0x0027e4000c10e79a */
.L_x_11019:
[----:B------:R-:W-:Y:S05]  /*c050*/  BSYNC B0 ;  /* 0x0000000000007941 */ /* 0x000fea0003800000 */
.L_x_11018:
[----:B----4-:R4:W3:Y:S01]  /*c060*/  LDS R71, [R140.X4+0x2780] ;  /* 0x002780008c477984 */ /* 0x0108e20000004800 */
[----:B------:R-:W-:Y:S01]  /*c070*/  BSSY B0, `(.L_x_11020) ;  /* 0x0000004000007945 */ /* 0x000fe20003800000 */
[----:B------:R-:W-:Y:S05]  /*c080*/  @!P1 BRA `(.L_x_11021) ;  /* 0x0000002000009947 */ /* 0x000fea0003800000 */
[----:B------:R4:W-:Y:S04]  /*c090*/  RED.E.ADD.F32.FTZ.RN.STRONG.GPU [R84.64+-0x980], R223 ;  /* 0xfff680df5400798e */ /* 0x0009e8000c10e79a */
[----:B---3--:R4:W-:Y:S02]  /*c0a0*/  RED.E.ADD.F32.FTZ.RN.STRONG.GPU [R82.64+-0x980], R71 ;  /* 0xfff680475200798e */ /* 0x0089e4000c10e79a */
.L_x_11021:
[----:B------:R-:W-:Y:S05]  /*c0b0*/  BSYNC B0 ;  /* 0x0000000000007941 */ /* 0x000fea0003800000 */
.L_x_11020:
[----:B------:R-:W4:Y:S01]  /*c0c0*/  LDS R139, [R139.X4+0x2800] ;  /* 0x002800008b8b7984 */ /* 0x000f220000004800 */
[----:B------:R-:W-:Y:S01]  /*c0d0*/  BSSY B0, `(.L_x_11022) ;  /* 0x0000004000007945 */ /* 0x000fe20003800000 */
[----:B------:R-:W-:Y:S05]  /*c0e0*/  @!P2 BRA `(.L_x_11023) ;  /* 0x000000200000a947 */ /* 0x000fea0003800000 */
[----:B------:R4:W-:Y:S04]  /*c0f0*/  RED.E.ADD.F32.FTZ.RN.STRONG.GPU [R84.64+-0x900], R225 ;  /* 0xfff700e15400798e */ /* 0x0009e8000c10e79a */
[----:B----4-:R4:W-:Y:S02]  /*c100*/  RED.E.ADD.F32.FTZ.RN.STRONG.GPU [R82.64+-0x900], R139 ;  /* 0xfff7008b5200798e */ /* 0x0109e4000c10e79a */
.L_x_11023:
[----:B------:R-:W-:Y:S05]  /*c110*/  BSYNC B0 ;  /* 0x0000000000007941 */ /* 0x000fea0003800000 */
.L_x_11022:
[----:B------:R-:W4:Y:S01]  /*c120*/  LDS R137, [R137.X4+0x2880] ;  /* 0x0028800089897984 */ /* 0x000f220000004800 */
[----:B------:R-:W-:Y:S01]  /*c130*/  BSSY B0, `(.L_x_11024) ;  /* 0x0000004000007945 */ /* 0x000fe20003800000 */
[----:B------:R-:W-:Y:S05]  /*c140*/  @!P3 BRA `(.L_x_11025) ;  /* 0x000000200000b947 */ /* 0x000fea0003800000 */
[----:B------:R4:W-:Y:S04]  /*c150*/  RED.E.ADD.F32.FTZ.RN.STRONG.GPU [R84.64+-0x880], R237 ;  /* 0xfff780ed5400798e */ /* 0x0009e8000c10e79a */
[----:B----4-:R4:W-:Y:S02]  /*c160*/  RED.E.ADD.F32.FTZ.RN.STRONG.GPU [R82.64+-0x880], R137 ;  /* 0xfff780895200798e */ /* 0x0109e4000c10e79a */
.L_x_11025:
[----:B------:R-:W-:Y:S05]  /*c170*/  BSYNC B0 ;  /* 0x0000000000007941 */ /* 0x000fea0003800000 */
.L_x_11024:
[----:B------:R-:W4:Y:S01]  /*c180*/  LDS R215, [R215.X4+0x2900] ;  /* 0x00290000d7d77984 */ /* 0x000f220000004800 */
[----:B------:R-:W-:Y:S01]  /*c190*/  BSSY B0, `(.L_x_11026) ;  /* 0x0000004000007945 */ /* 0x000fe20003800000 */
[----:B------:R-:W-:Y:S05]  /*c1a0*/  @!P4 BRA `(.L_x_11027) ;  /* 0x000000200000c947 */ /* 0x000fea0003800000 */
[----:B------:R4:W-:Y:S04]  /*c1b0*/  RED.E.ADD.F32.FTZ.RN.STRONG.GPU [R84.64+-0x800], R239 ;  /* 0xfff800ef5400798e */ /* 0x0009e8000c10e79a */
[----:B----4-:R4:W-:Y:S02]  /*c1c0*/  RED.E.ADD.F32.FTZ.RN.STRONG.GPU [R82.64+-0x800], R215 ;  /* 0xfff800d75200798e */ /* 0x0109e4000c10e79a */
.L_x_11027:
[----:B------:R-:W-:Y:S05]  /*c1d0*/  BSYNC B0 ;  /* 0x0000000000007941 */ /* 0x000fea0003800000 */
.L_x_11026:
[----:B------:R-:W4:Y:S01]  /*c1e0*/  LDS R135, [R135.X4+0x2980] ;  /* 0x0029800087877984 */ /* 0x000f220000004800 */
[----:B------:R-:W-:Y:S01]  /*c1f0*/  BSSY B0, `(.L_x_11028) ;  /* 0x0000004000007945 */ /* 0x000fe20003800000 */
[----:B------:R-:W-:Y:S05]  /*c200*/  @!P5 BRA `(.L_x_11029) ;  /* 0x000000200000d947 */ /* 0x000fea0003800000 */
[----:B------:R4:W-:Y:S04]  /*c210*/  RED.E.ADD.F32.FTZ.RN.STRONG.GPU [R84.64+-0x780], R241 ;  /* 0xfff880f15400798e */ /* 0x0009e8000c10e79a */
[----:B----4-:R4:W-:Y:S02]  /*c220*/  RED.E.ADD.F32.FTZ.RN.STRONG.GPU [R82.64+-0x780], R135 ;  /* 0xfff880875200798e */ /* 0x0109e4000c10e79a */
.L_x_11029:
[----:B------:R-:W-:Y:S05]  /*c230*/  BSYNC B0 ;  /* 0x0000000000007941 */ /* 0x000fea0003800000 */
.L_x_11028:
        /* <DEDUP_REMOVED lines=12> */
.L_x_11031:
[----:B---3--:R-:W-:Y:S05]  /*c300*/  BSYNC B0 ;  /* 0x0000000000007941 */ /* 0x008fea0003800000 */
.L_x_11030:
[----:B------:R-:W3:Y:S01]  /*c310*/  LDS R131, [R131.X4+0x2a80] ;  /* 0x002a800083837984 */ /* 0x000ee20000004800 */
[----:B------:R-:W-:Y:S01]  /*c320*/  BSSY B0, `(.L_x_11032) ;  /* 0x0000004000007945 */ /* 0x000fe20003800000 */
[----:B------:R-:W-:Y:S05]  /*c330*/  @!P0 BRA `(.L_x_11033) ;  /* 0x0000002000008947 */ /* 0x000fea0003800000 */
[----:B------:R4:W-:Y:S04]  /*c340*/  RED.E.ADD.F32.FTZ.RN.STRONG.GPU [R84.64+-0x680], R245 ;  /* 0xfff980f55400798e */ /* 0x0009e8000c10e79a */
[----:B---3--:R4:W-:Y:S02]  /*c350*/  RED.E.ADD.F32.FTZ.RN.STRONG.GPU [R82.64+-0x680], R131 ;  /* 0xfff980835200798e */ /* 0x0089e4000c10e79a */
.L_x_11033:
[----:B------:R-:W-:Y:S05]  /*c360*/  BSYNC B0 ;  /* 0x0000000000007941 */ /* 0x000fea0003800000 */
.L_x_11032:
[----:B----4-:R4:W3:Y:S01]  /*c370*/  LDS R71, [R130.X4+0x2b00] ;  /* 0x002b000082477984 */ /* 0x0108e20000004800 */
[----:B------:R-:W-:Y:S01]  /*c380*/  BSSY B0, `(.L_x_11034) ;  /* 0x0000004000007945 */ /* 0x000fe20003800000 */
[----:B------:R-:W-:Y:S05]  /*c390*/  @!P1 BRA `(.L_x_11035) ;  /* 0x0000002000009947 */ /* 0x000fea0003800000 */
[----:B------:R4:W-:Y:S04]  /*c3a0*/  RED.E.ADD.F32.FTZ.RN.STRONG.GPU [R84.64+-0x600], R247 ;  /* 0xfffa00f75400798e */ /* 0x0009e8000c10e79a */
[----:B---3--:R4:W-:Y:S02]  /*c3b0*/  RED.E.ADD.F32.FTZ.RN.STRONG.GPU [R82.64+-0x600], R71 ;  /* 0xfffa00475200798e */ /* 0x0089e4000c10e79a */
.L_x_11035:
[----:B------:R-:W-:Y:S05]  /*c3c0*/  BSYNC B0 ;  /* 0x0000000000007941 */ /* 0x000fea0003800000 */
.L_x_11034:
[----:B------:R-:W4:Y:S01]  /*c3d0*/  LDS R129, [R129.X4+0x2b80] ;  /* 0x002b800081817984 */ /* 0x000f220000004800 */
[----:B------:R-:W-:Y:S01]  /*c3e0*/  BSSY B0, `(.L_x_11036) ;  /* 0x0000004000007945 */ /* 0x000fe20003800000 */
[----:B------:R-:W-:Y:S05]  /*c3f0*/  @!P2 BRA `(.L_x_11037) ;  /* 0x000000200000a947 */ /* 0x000fea0003800000 */
[----:B------:R4:W-:Y:S04]  /*c400*/  RED.E.ADD.F32.FTZ.RN.STRONG.GPU [R84.64+-0x580], R249 ;  /* 0xfffa80f95400798e */ /* 0x0009e8000c10e79a */
[----:B----4-:R4:W-:Y:S02]  /*c410*/  RED.E.ADD.F32.FTZ.RN.STRONG.GPU [R82.64+-0x580], R129 ;  /* 0xfffa80815200798e */ /* 0x0109e4000c10e79a */
.L_x_11037:
[----:B------:R-:W-:Y:S05]  /*c420*/  BSYNC B0 ;  /* 0x0000000000007941 */ /* 0x000fea0003800000 */
.L_x_11036:
[----:B---34-:R3:W4:Y:S01]  /*c430*/  LDS R71, [R128.X4+0x2c00] ;  /* 0x002c000080477984 */ /* 0x0187220000004800 */
[----:B------:R-:W-:Y:S01]  /*c440*/  BSSY B0, `(.L_x_11038) ;  /* 0x0000004000007945 */ /* 0x000fe20003800000 */
[----:B------:R-:W-:Y:S05]  /*c450*/  @!P3 BRA `(.L_x_11039) ;  /* 0x000000200000b947 */ /* 0x000fea0003800000 */
[----:B------:R3:W-:Y:S04]  /*c460*/  RED.E.ADD.F32.FTZ.RN.STRONG.GPU [R84.64+-0x500], R251 ;  /* 0xfffb00fb5400798e */ /* 0x0007e8000c10e79a */
[----:B----4-:R3:W-:Y:S02]  /*c470*/  RED.E.ADD.F32.FTZ.RN.STRONG.GPU [R82.64+-0x500], R71 ;  /* 0xfffb00475200798e */ /* 0x0107e4000c10e79a */
.L_x_11039:
[----:B------:R-:W-:Y:S05]  /*c480*/  BSYNC B0 ;  /* 0x0000000000007941 */ /* 0x000fea0003800000 */
.L_x_11038:
[----:B------:R-:W3:Y:S01]  /*c490*/  LDS R127, [R127.X4+0x2c80] ;  /* 0x002c80007f7f7984 */ /* 0x000ee20000004800 */
[----:B------:R-:W-:Y:S01]  /*c4a0*/  BSSY B0, `(.L_x_11040) ;  /* 0x0000004000007945 */ /* 0x000fe20003800000 */
[----:B------:R-:W-:Y:S05]  /*c4b0*/  @!P4 BRA `(.L_x_11041) ;  /* 0x000000200000c947 */ /* 0x000fea0003800000 */
[----:B------:R4:W-:Y:S04]  /*c4c0*/  RED.E.ADD.F32.FTZ.RN.STRONG.GPU [R84.64+-0x480], R156 ;  /* 0xfffb809c5400798e */ /* 0x0009e8000c10e79a */
[----:B---3--:R4:W-:Y:S02]  /*c4d0*/  RED.E.ADD.F32.FTZ.RN.STRONG.GPU [R82.64+-0x480], R127 ;  /* 0xfffb807f5200798e */ /* 0x0089e4000c10e79a */
.L_x_11041:
[----:B------:R-:W-:Y:S05]  /*c4e0*/  BSYNC B0 ;  /* 0x0000000000007941 */ /* 0x000fea0003800000 */
.L_x_11040:
[----:B---34-:R3:W4:Y:S01]  /*c4f0*/  LDS R71, [R126.X4+0x2d00] ;  /* 0x002d00007e477984 */ /* 0x0187220000004800 */
[----:B------:R-:W-:Y:S01]  /*c500*/  BSSY B0, `(.L_x_11042) ;  /* 0x0000004000007945 */ /* 0x000fe20003800000 */
[----:B------:R-:W-:Y:S05]  /*c510*/  @!P5 BRA `(.L_x_11043) ;  /* 0x000000200000d947 */ /* 0x000fea0003800000 */
[----:B------:R3:W-:Y:S04]  /*c520*/  RED.E.ADD.F32.FTZ.RN.STRONG.GPU [R84.64+-0x400], R180 ;  /* 0xfffc00b45400798e */ /* 0x0007e8000c10e79a */
[----:B----4-:R3:W-:Y:S02]  /*c530*/  RED.E.ADD.F32.FTZ.RN.STRONG.GPU [R82.64+-0x400], R71 ;  /* 0xfffc00475200798e */ /* 0x0107e4000c10e79a */
.L_x_11043:
[----:B------:R-:W-:Y:S05]  /*c540*/  BSYNC B0 ;  /* 0x0000000000007941 */ /* 0x000fea0003800000 */
.L_x_11042:
        /* <DEDUP_REMOVED lines=12> */
.L_x_11045:
[----:B------:R-:W-:Y:S05]  /*c610*/  BSYNC B0 ;  /* 0x0000000000007941 */ /* 0x000fea0003800000 */
.L_x_11044:
[----:B---34-:R3:W4:Y:S01]  /*c620*/  LDS R71, [R124.X4+0x2e00] ;  /* 0x002e00007c477984 */ /* 0x0187220000004800 */
[----:B------:R-:W-:Y:S01]  /*c630*/  BSSY B0, `(.L_x_11046) ;  /* 0x0000004000007945 */ /* 0x000fe20003800000 */
[----:B------:R-:W-:Y:S05]  /*c640*/  @!P0 BRA `(.L_x_11047) ;  /* 0x0000002000008947 */ /* 0x000fea0003800000 */
[----:B------:R3:W-:Y:S04]  /*c650*/  RED.E.ADD.F32.FTZ.RN.STRONG.GPU [R84.64+-0x300], R184 ;  /* 0xfffd00b85400798e */ /* 0x0007e8000c10e79a */
[----:B----4-:R3:W-:Y:S02]  /*c660*/  RED.E.ADD.F32.FTZ.RN.STRONG.GPU [R82.64+-0x300], R71 ;  /* 0xfffd00475200798e */ /* 0x0107e4000c10e79a */
.L_x_11047:
[----:B------:R-:W-:Y:S05]  /*c670*/  BSYNC B0 ;  /* 0x0000000000007941 */ /* 0x000fea0003800000 */
.L_x_11046:
[----:B------:R-:W3:Y:S01]  /*c680*/  LDS R123, [R123.X4+0x2e80] ;  /* 0x002e80007b7b7984 */ /* 0x000ee20000004800 */
[----:B------:R-:W-:Y:S01]  /*c690*/  BSSY B0, `(.L_x_11048) ;  /* 0x0000004000007945 */ /* 0x000fe20003800000 */
[----:B------:R-:W-:Y:S05]  /*c6a0*/  @!P1 BRA `(.L_x_11049) ;  /* 0x0000002000009947 */ /* 0x000fea0003800000 */
[----:B------:R4:W-:Y:S04]  /*c6b0*/  RED.E.ADD.F32.FTZ.RN.STRONG.GPU [R84.64+-0x280], R194 ;  /* 0xfffd80c25400798e */ /* 0x0009e8000c10e79a */
[----:B---3--:R4:W-:Y:S02]  /*c6c0*/  RED.E.ADD.F32.FTZ.RN.STRONG.GPU [R82.64+-0x280], R123 ;  /* 0xfffd807b5200798e */ /* 0x0089e4000c10e79a */
.L_x_11049:
[----:B------:R-:W-:Y:S05]  /*c6d0*/  BSYNC B0 ;  /* 0x0000000000007941 */ /* 0x000fea0003800000 */
.L_x_11048:
[----:B---34-:R3:W4:Y:S01]  /*c6e0*/  LDS R71, [R122.X4+0x2f00] ;  /* 0x002f00007a477984 */ /* 0x0187220000004800 */
[----:B------:R-:W-:Y:S01]  /*c6f0*/  BSSY B0, `(.L_x_11050) ;  /* 0x0000004000007945 */ /* 0x000fe20003800000 */
[----:B------:R-:W-:Y:S05]  /*c700*/  @!P2 BRA `(.L_x_11051) ;  /* 0x000000200000a947 */ /* 0x000fea0003800000 */
[----:B------:R3:W-:Y:S04]  /*c710*/  RED.E.ADD.F32.FTZ.RN.STRONG.GPU [R84.64+-0x200], R196 ;  /* 0xfffe00c45400798e */ /* 0x0007e8000c10e79a */
[----:B----4-:R3:W-:Y:S02]  /*c720*/  RED.E.ADD.F32.FTZ.RN.STRONG.GPU [R82.64+-0x200], R71 ;  /* 0xfffe00475200798e */ /* 0x0107e4000c10e79a */
.L_x_11051:
[----:B------:R-:W-:Y:S05]  /*c730*/  BSYNC B0 ;  /* 0x0000000000007941 */ /* 0x000fea0003800000 */
.L_x_11050:
[----:B------:R-:W3:Y:S01]  /*c740*/  LDS R121, [R121.X4+0x2f80] ;  /* 0x002f800079797984 */ /* 0x000ee20000004800 */
[----:B------:R-:W-:Y:S01]  /*c750*/  BSSY B0, `(.L_x_11052) ;  /* 0x0000004000007945 */ /* 0x000fe20003800000 */
[----:B------:R-:W-:Y:S05]  /*c760*/  @!P3 BRA `(.L_x_11053) ;  /* 0x000000200000b947 */ /* 0x000fea0003800000 */
[----:B------:R4:W-:Y:S04]  /*c770*/  RED.E.ADD.F32.FTZ.RN.STRONG.GPU [R84.64+-0x180], R198 ;  /* 0xfffe80c65400798e */ /* 0x0009e8000c10e79a */
[----:B---3--:R4:W-:Y:S02]  /*c780*/  RED.E.ADD.F32.FTZ.RN.STRONG.GPU [R82.64+-0x180], R121 ;  /* 0xfffe80795200798e */ /* 0x0089e4000c10e79a */
.L_x_11053:
[----:B------:R-:W-:Y:S05]  /*c790*/  BSYNC B0 ;  /* 0x0000000000007941 */ /* 0x000fea0003800000 */
.L_x_11052:
[----:B---34-:R3:W4:Y:S01]  /*c7a0*/  LDS R71, [R120.X4+0x3000] ;  /* 0x0030000078477984 */ /* 0x0187220000004800 */
[----:B------:R-:W-:Y:S01]  /*c7b0*/  BSSY B0, `(.L_x_11054) ;  /* 0x0000004000007945 */ /* 0x000fe20003800000 */
[----:B------:R-:W-:Y:S05]  /*c7c0*/  @!P4 BRA `(.L_x_11055) ;  /* 0x000000200000c947 */ /* 0x000fea0003800000 */
[----:B------:R3:W-:Y:S04]  /*c7d0*/  RED.E.ADD.F32.FTZ.RN.STRONG.GPU [R84.64+-0x100], R204 ;  /* 0xffff00cc5400798e */ /* 0x0007e8000c10e79a */
[----:B----4-:R3:W-:Y:S02]  /*c7e0*/  RED.E.ADD.F32.FTZ.RN.STRONG.GPU [R82.64+-0x100], R71 ;  /* 0xffff00475200798e */ /* 0x0107e4000c10e79a */
.L_x_11055:
[----:B------:R-:W-:Y:S05]  /*c7f0*/  BSYNC B0 ;  /* 0x0000000000007941 */ /* 0x000fea0003800000 */
.L_x_11054:
[----:B------:R-:W3:Y:S01]  /*c800*/  LDS R119, [R119.X4+0x3080] ;  /* 0x0030800077777984 */ /* 0x000ee20000004800 */
[----:B------:R-:W-:Y:S01]  /*c810*/  BSSY B0, `(.L_x_11056) ;  /* 0x0000004000007945 */ /* 0x000fe20003800000 */
[----:B------:R-:W-:Y:S05]  /*c820*/  @!P5 BRA `(.L_x_11057) ;  /* 0x000000200000d947 */ /* 0x000fea0003800000 */
[----:B------:R4:W-:Y:S04]  /*c830*/  RED.E.ADD.F32.FTZ.RN.STRONG.GPU [R84.64+-0x80], R206 ;  /* 0xffff80ce5400798e */ /* 0x0009e8000c10e79a */
[----:B---3--:R4:W-:Y:S02]  /*c840*/  RED.E.ADD.F32.FTZ.RN.STRONG.GPU [R82.64+-0x80], R119 ;  /* 0xffff80775200798e */ /* 0x0089e4000c10e79a */
.L_x_11057:
[----:B------:R-:W-:Y:S05]  /*c850*/  BSYNC B0 ;  /* 0x0000000000007941 */ /* 0x000fea0003800000 */
.L_x_11056:
[----:B------:R-:W5:Y:S01]  /*c860*/  SHFL.DOWN PT, R73, R72, 0x1, 0x1f ;  /* 0x08201f0048497f89 */ /* 0x000f6200000e0000 */
[----:B------:R-:W-:Y:S01]  /*c870*/  ISETP.GT.AND P0, PT, R108, 0x1e, PT ;  /* 0x0000001e6c00780c */ /* 0x000fe20003f04270 */
[----:B------:R-:W-:Y:S01]  /*c880*/  FFMA.FTZ R17, R68, R50, R17 ;  /* 0x0000003244117223 */ /* 0x000fe20000010011 */
[----:B------:R-:W-:Y:S01]  /*c890*/  ISETP.NE.AND P1, PT, R108, RZ, PT ;  /* 0x000000ff6c00720c */ /* 0x000fe20003f25270 */
[----:B---34-:R-:W3:Y:S01]  /*c8a0*/  SHFL.DOWN PT, R71, R70, 0x1, 0x1f ;  /* 0x08201f0046477f89 */ /* 0x018ee200000e0000 */
        /* <DEDUP_REMOVED lines=61> */
[----:B------:R-:W-:-:S02]  /*cc80*/  FADD.FTZ R33, R68, R33 ;  /* 0x0000002144217221 */ /* 0x000fc40000010000 */
[----:B------:R-:W-:Y:S02]  /*cc90*/  FADD.FTZ R42, R171, R42 ;  /* 0x0000002aab2a7221 */ /* 0x000fe40000010000 */
[----:B---3--:R-:W-:Y:S02]  /*cca0*/  @!P0 FADD.FTZ R72, R72, R73 ;  /* 0x0000004948488221 */ /* 0x008fe40000010000 */
[----:B------:R-:W-:Y:S02]  /*ccb0*/  FADD.FTZ R43, R56, R43 ;  /* 0x0000002b382b7221 */ /* 0x000fe40000010000 */
[----:B----4-:R-:W-:Y:S01]  /*ccc0*/  @!P0 FADD.FTZ R70, R70, R71 ;  /* 0x0000004746468221 */ /* 0x010fe20000010000 */
[----:B------:R-:W-:Y:S01]  /*ccd0*/  ISETP.GT.AND P0, PT, R108, 0xf, PT ;  /* 0x0000000f6c00780c */ /* 0x000fe20003f04270 */
[----:B------:R-:W3:Y:S01]  /*cce0*/  SHFL.DOWN PT, R71, R72, 0x10, 0x1f ;  /* 0x0a001f0048477f89 */ /* 0x000ee200000e0000 */
[----:B------:R-:W-:Y:S02]  /*ccf0*/  FFMA.FTZ R29, R230, R102, R29 ;  /* 0x00000066e61d7223 */ /* 0x000fe4000001001d */
[----:B------:R-:W-:Y:S01]  /*cd00*/  FADD.FTZ R44, R57, R44 ;  /* 0x0000002c392c7221 */ /* 0x000fe20000010000 */
[----:B------:R-:W4:Y:S01]  /*cd10*/  SHFL.DOWN PT, R59, R70, 0x10, 0x1f ;  /* 0x0a001f00463b7f89 */ /* 0x000f2200000e0000 */
[----:B------:R-:W-:-:S02]  /*cd20*/  FADD.FTZ R45, R168, R45 ;  /* 0x0000002da82d7221 */ /* 0x000fc40000010000 */
[----:B------:R-:W-:Y:S02]  /*cd30*/  FADD.FTZ R46, R231, R46 ;  /* 0x0000002ee72e7221 */ /* 0x000fe40000010000 */
[----:B------:R-:W-:Y:S02]  /*cd40*/  FFMA.FTZ R32, R235, R103, R32 ;  /* 0x00000067eb207223 */ /* 0x000fe40000010020 */
[----:B------:R-:W-:Y:S02]  /*cd50*/  FADD.FTZ R47, R234, R47 ;  /* 0x0000002fea2f7221 */ /* 0x000fe40000010000 */
[----:B------:R-:W-:Y:S02]  /*cd60*/  FADD.FTZ R48, R69, R48 ;  /* 0x0000003045307221 */ /* 0x000fe40000010000 */
[----:B---3--:R-:W-:Y:S02]  /*cd70*/  @!P0 FADD.FTZ R72, R72, R71 ;  /* 0x0000004748488221 */ /* 0x008fe40000010000 */
[----:B----4-:R-:W-:-:S03]  /*cd80*/  @!P0 FADD.FTZ R70, R70, R59 ;  /* 0x0000003b46468221 */ /* 0x010fc60000010000 */
        /* <DEDUP_REMOVED lines=12> */
.L_x_11059:
[----:B---3--:R-:W-:Y:S05]  /*ce50*/  BSYNC B0 ;  /* 0x0000000000007941 */ /* 0x008fea0003800000 */
.L_x_11058:
        /* <DEDUP_REMOVED lines=8> */
.L_x_10981:
[----:B------:R-:W-:Y:S01]  /*cee0*/  BAR.SYNC.DEFER_BLOCKING 0x0 ;  /* 0x0000000000007b1d */ /* 0x000fe20000010000 */
[----:B------:R-:W-:-:S05]  /*cef0*/  MOV R3, 0x10 ;  /* 0x0000001000037802 */ /* 0x000fca0000000f00 */
[----:B------:R-:W-:Y:S01]  /*cf00*/  IMAD.WIDE R2, R106, R3, UR32 ;  /* 0x000000206a027e25 */ /* 0x000fe2000f8e0203 */
[----:B------:R-:W-:-:S04]  /*cf10*/  ULDC.64 UR8, c[0x0][0x2d8] ;  /* 0x0000b60000087ab9 */ /* 0x000fc80000000a00 */
[----:B------:R-:W3:Y:S04]  /*cf20*/  LDG.E.128 R4, [R2.64] ;  /* 0x0000001a02047981 */ /* 0x000ee8000c1e1d00 */
[----:B------:R-:W4:Y:S01]  /*cf30*/  LDG.E.128 R12, [R2.64+0x200] ;  /* 0x0002001a020c7981 */ /* 0x000f22000c1e1d00 */
        /* <DEDUP_REMOVED lines=25> */
[----:B---3--:R-:W-:Y:S04]  /*d0d0*/  STS.128 [R108.X16], R4 ;  /* 0x000000046c007388 */ /* 0x008fe8000000cc00 */
[----:B----4-:R-:W-:Y:S01]  /*d0e0*/  STS.128 [R108.X16+0x200], R12 ;  /* 0x0002000c6c007388 */ /* 0x010fe2000000cc00 */
[----:B------:R-:W-:-:S06]  /*d0f0*/  NOP ;  /* 0x0000000000007918 */ /* 0x000fcc0000000000 */
[----:B------:R-:W3:Y:S04]  /*d100*/  LDS.128 R8, [R105] ;  /* 0x0000000069087984 */ /* 0x000ee80000000c00 */
[----:B------:R-:W4:Y:S01]  /*d110*/  LDS.128 R4, [R105+0x10] ;  /* 0x0000100069047984 */ /* 0x000f220000000c00 */
        /* <DEDUP_REMOVED lines=21> */
[----:B------:R-:W3:Y:S01]  /*d270*/  @!P2 MUFU.EX2 R0, R0 ;  /* 0x000000000000a308 */ /* 0x000ee20000000800 */
[----:B------:R-:W-:Y:S02]  /*d280*/  @!P0 FMUL.FTZ R8, R2, -1.4426950216293334961 ;  /* 0xbfb8aa3b02088820 */ /* 0x000fe40000410000 */
[----:B------:R-:W-:-:S05]  /*d290*/  @!P4 FMUL.FTZ R9, R9, -1.4426950216293334961 ;  /* 0xbfb8aa3b0909c820 */ /* 0x000fca0000410000 */
[----:B------:R-:W5:Y:S01]  /*d2a0*/  @!P1 MUFU.EX2 R3, R3 ;  /* 0x0000000300039308 */ /* 0x000f620000000800 */
[----:B---3--:R-:W-:-:S07]  /*d2b0*/  @!P2 FADD.FTZ R2, R0, 1 ;  /* 0x3f8000000002a421 */ /* 0x008fce0000010000 */
[----:B------:R-:W3:Y:S01]  /*d2c0*/  @!P0 MUFU.EX2 R8, R8 ;  /* 0x0000000800088308 */ /* 0x000ee20000000800 */
[--C-:B------:R-:W-:Y:S02]  /*d2d0*/  HADD2.F32 R0, -RZ, R11.reuse.H0_H0 ;  /* 0x2000000bff007230 */ /* 0x100fe40000004100 */
[----:B------:R-:W-:-:S03]  /*d2e0*/  HADD2.F32 R11, -RZ, R11.H1_H1 ;  /* 0x3000000bff0b7230 */ /* 0x000fc60000004100 */
[----:B------:R-:W-:Y:S02]  /*d2f0*/  FADD.FTZ R16, R0, UR5 ;  /* 0x0000000500107e21 */ /* 0x000fe40008010000 */
[----:B------:R2:W1:Y:S01]  /*d300*/  @!P2 MUFU.RCP R13, R2 ;  /* 0x00000002000da308 */ /* 0x0004620000001000 */
[----:B-----5:R-:W-:Y:S02]  /*d310*/  @!P1 FADD.FTZ R3, R3, 1 ;  /* 0x3f80000003039421 */ /* 0x020fe40000010000 */
[----:B------:R-:W-:Y:S01]  /*d320*/  FADD.FTZ R11, R11, UR5 ;  /* 0x000000050b0b7e21 */ /* 0x000fe20008010000 */
[----:B------:R-:W-:Y:S01]  /*d330*/  FSETP.GTU.FTZ.AND P3, PT, R16, 20, PT ;  /* 0x41a000001000780b */ /* 0x000fe20003f7c000 */
[----:B------:R-:W-:Y:S01]  /*d340*/  @!P6 FMUL.FTZ R0, R14, -1.4426950216293334961 ;  /* 0xbfb8aa3b0e00e820 */ /* 0x000fe20000410000 */
[----:B------:R-:W-:Y:S02]  /*d350*/  F2FP.PACK_AB R14, R27, R28 ;  /* 0x0000001c1b0e723e */ /* 0x000fe400000000ff */
[----:B------:R4:W5:Y:S01]  /*d360*/  @!P1 MUFU.RCP R12, R3 ;  /* 0x00000003000c9308 */ /* 0x0009620000001000 */
[----:B---3--:R-:W-:Y:S01]  /*d370*/  @!P0 FADD.FTZ R8, R8, 1 ;  /* 0x3f80000008088421 */ /* 0x008fe20000010000 */
[----:B------:R-:W-:Y:S01]  /*d380*/  F2FP.PACK_AB R27, R17, R18 ;  /* 0x00000012111b723e */ /* 0x000fe200000000ff */
[----:B--2---:R-:W-:-:S02]  /*d390*/  @!P5 FMUL.FTZ R2, R10, -1.4426950216293334961 ;  /* 0xbfb8aa3b0a02d820 */ /* 0x004fc40000410000 */
[----:B-1----:R-:W-:Y:S01]  /*d3a0*/  @!P2 FMUL.FTZ R48, R48, R13 ;  /* 0x0000000d3030a220 */ /* 0x002fe20000410000 */
[----:B------:R-:W-:Y:S01]  /*d3b0*/  FSETP.GTU.FTZ.AND P2, PT, R11, 20, PT ;  /* 0x41a000000b00780b */ /* 0x000fe20003f5c000 */
[--C-:B----4-:R-:W-:Y:S01]  /*d3c0*/  HADD2.F32 R3, -RZ, R4.reuse.H0_H0 ;  /* 0x20000004ff037230 */ /* 0x110fe20000004100 */
[----:B------:R1:W2:Y:S01]  /*d3d0*/  @!P0 MUFU.RCP R15, R8 ;  /* 0x00000008000f8308 */ /* 0x0002a20000001000 */
[----:B------:R-:W-:Y:S01]  /*d3e0*/  HADD2.F32 R4, -RZ, R4.H1_H1 ;  /* 0x30000004ff047230 */ /* 0x000fe20000004100 */
[----:B-----5:R-:W-:-:S04]  /*d3f0*/  @!P1 FMUL.FTZ R47, R47, R12 ;  /* 0x0000000c2f2f9220 */ /* 0x020fc80000410000 */
[----:B------:R-:W-:Y:S02]  /*d400*/  FADD.FTZ R10, R4, UR5 ;  /* 0x00000005040a7e21 */ /* 0x000fe40008010000 */
[----:B------:R-:W3:Y:S01]  /*d410*/  @!P4 MUFU.EX2 R9, R9 ;  /* 0x000000090009c308 */ /* 0x000ee20000000800 */
[----:B-1----:R-:W-:Y:S02]  /*d420*/  FADD.FTZ R8, R3, UR5 ;  /* 0x0000000503087e21 */ /* 0x002fe40008010000 */
[----:B------:R-:W-:Y:S01]  /*d430*/  @!P2 FMUL.FTZ R4, R11, -1.4426950216293334961 ;  /* 0xbfb8aa3b0b04a820 */ /* 0x000fe20000410000 */
[--C-:B------:R-:W-:Y:S01]  /*d440*/  HADD2.F32 R11, -RZ, R5.reuse.H0_H0 ;  /* 0x20000005ff0b7230 */ /* 0x100fe20000004100 */
[----:B------:R-:W-:Y:S01]  /*d450*/  @!P3 FMUL.FTZ R3, R16, -1.4426950216293334961 ;  /* 0xbfb8aa3b1003b820 */ /* 0x000fe20000410000 */
[----:B------:R-:W-:Y:S01]  /*d460*/  FSETP.GTU.FTZ.AND P1, PT, R8, 20, PT ;  /* 0x41a000000800780b */ /* 0x000fe20003f3c000 */
[----:B------:R-:W-:Y:S01]  /*d470*/  HADD2.F32 R5, -RZ, R5.H1_H1 ;  /* 0x30000005ff057230 */ /* 0x000fe20000004100 */
[----:B------:R-:W1:Y:S01]  /*d480*/  @!P5 MUFU.EX2 R2, R2 ;  /* 0x000000020002d308 */ /* 0x000e620000000800 */
[----:B--2---:R-:W-:Y:S01]  /*d490*/  @!P0 FMUL.FTZ R46, R46, R15 ;  /* 0x0000000f2e2e8220 */ /* 0x004fe20000410000 */
[----:B------:R-:W-:Y:S01]  /*d4a0*/  FSETP.GTU.FTZ.AND P0, PT, R10, 20, PT ;  /* 0x41a000000a00780b */ /* 0x000fe20003f1c000 */
[----:B------:R-:W-:-:S05]  /*d4b0*/  FADD.FTZ R11, R11, UR5 ;  /* 0x000000050b0b7e21 */ /* 0x000fca0008010000 */
[----:B------:R-:W2:Y:S01]  /*d4c0*/  @!P2 MUFU.EX2 R4, R4 ;  /* 0x000000040004a308 */ /* 0x000ea20000000800 */
[----:B---3--:R-:W-:Y:S02]  /*d4d0*/  @!P4 FADD.FTZ R9, R9, 1 ;  /* 0x3f8000000909c421 */ /* 0x008fe40000010000 */
[----:B------:R-:W-:-:S04]  /*d4e0*/  @!P1 FMUL.FTZ R8, R8, -1.4426950216293334961 ;  /* 0xbfb8aa3b08089820 */ /* 0x000fc80000410000 */
[----:B------:R-:W-:Y:S01]  /*d4f0*/  @!P0 FMUL.FTZ R10, R10, -1.4426950216293334961 ;  /* 0xbfb8aa3b0a0a8820 */ /* 0x000fe20000410000 */
[----:B------:R-:W3:Y:S01]  /*d500*/  @!P6 MUFU.EX2 R0, R0 ;  /* 0x000000000000e308 */ /* 0x000ee20000000800 */
[----:B-1----:R-:W-:-:S07]  /*d510*/  @!P5 FADD.FTZ R2, R2, 1 ;  /* 0x3f8000000202d421 */ /* 0x002fce0000010000 */
[----:B------:R-:W1:Y:S01]  /*d520*/  @!P3 MUFU.EX2 R3, R3 ;  /* 0x000000030003b308 */ /* 0x000e620000000800 */
[----:B--2---:R-:W-:-:S07]  /*d530*/  @!P2 FADD.FTZ R4, R4, 1 ;  /* 0x3f8000000404a421 */ /* 0x004fce0000010000 */
[----:B------:R2:W4:Y:S01]  /*d540*/  @!P4 MUFU.RCP R12, R9 ;  /* 0x00000009000cc308 */ /* 0x0005220000001000 */
[----:B---3--:R-:W-:-:S07]  /*d550*/  @!P6 FADD.FTZ R0, R0, 1 ;  /* 0x3f8000000000e421 */ /* 0x008fce0000010000 */
[----:B------:R-:W3:Y:S01]  /*d560*/  @!P1 MUFU.EX2 R8, R8 ;  /* 0x0000000800089308 */ /* 0x000ee20000000800 */
[----:B-1----:R-:W-:Y:S02]  /*d570*/  @!P3 FADD.FTZ R3, R3, 1 ;  /* 0x3f8000000303b421 */ /* 0x002fe40000010000 */
[----:B--2---:R-:W-:-:S05]  /*d580*/  FADD.FTZ R9, R5, UR5 ;  /* 0x0000000505097e21 */ /* 0x004fca0008010000 */
[----:B------:R-:W1:Y:S01]  /*d590*/  @!P5 MUFU.RCP R2, R2 ;  /* 0x000000020002d308 */ /* 0x000e620000001000 */
[----:B----4-:R-:W-:Y:S01]  /*d5a0*/  @!P4 FMUL.FTZ R45, R45, R12 ;  /* 0x0000000c2d2dc220 */ /* 0x010fe20000410000 */
[----:B------:R-:W-:-:S04]  /*d5b0*/  FSETP.GTU.FTZ.AND P4, PT, R11, 20, PT ;  /* 0x41a000000b00780b */ /* 0x000fc80003f9c000 */
[----:B------:R-:W-:Y:S02]  /*d5c0*/  F2FP.PACK_AB R49, R45, R46 ;  /* 0x0000002e2d31723e */ /* 0x000fe400000000ff */
[----:B------:R2:W4:Y:S01]  /*d5d0*/  @!P6 MUFU.RCP R13, R0 ;  /* 0x00000000000de308 */ /* 0x0005220000001000 */
[----:B---3--:R-:W-:-:S07]  /*d5e0*/  @!P1 FADD.FTZ R8, R8, 1 ;  /* 0x3f80000008089421 */ /* 0x008fce0000010000 */
[----:B------:R-:W3:Y:S01]  /*d5f0*/  @!P2 MUFU.RCP R4, R4 ;  /* 0x000000040004a308 */ /* 0x000ee20000001000 */
[--C-:B--2---:R-:W-:Y:S01]  /*d600*/  HADD2.F32 R0, -RZ, R6.reuse.H0_H0 ;  /* 0x20000006ff007230 */ /* 0x104fe20000004100 */
[----:B-1----:R-:W-:Y:S01]  /*d610*/  @!P5 FMUL.FTZ R43, R43, R2 ;  /* 0x000000022b2bd220 */ /* 0x002fe20000410000 */
[----:B------:R-:W-:-:S03]  /*d620*/  HADD2.F32 R6, -RZ, R6.H1_H1 ;  /* 0x30000006ff067230 */ /* 0x000fc60000004100 */
[----:B------:R-:W-:Y:S02]  /*d630*/  FADD.FTZ R12, R0, UR5 ;  /* 0x00000005000c7e21 */ /* 0x000fe40008010000 */
[----:B------:R1:W2:Y:S01]  /*d640*/  @!P3 MUFU.RCP R15, R3 ;  /* 0x00000003000fb308 */ /* 0x0002a20000001000 */
[----:B----4-:R-:W-:Y:S01]  /*d650*/  @!P6 FMUL.FTZ R44, R44, R13 ;  /* 0x0000000d2c2ce220 */ /* 0x010fe20000410000 */
[----:B------:R-:W-:Y:S01]  /*d660*/  FSETP.GTU.FTZ.AND P6, PT, R9, 20, PT ;  /* 0x41a000000900780b */ /* 0x000fe20003fdc000 */
[----:B------:R-:W-:Y:S01]  /*d670*/  FADD.FTZ R6, R6, UR5 ;  /* 0x0000000506067e21 */ /* 0x000fe20008010000 */
[----:B------:R-:W-:Y:S01]  /*d680*/  FSETP.GTU.FTZ.AND P5, PT, R12, 20, PT ;  /* 0x41a000000c00780b */ /* 0x000fe20003fbc000 */
[----:B------:R-:W-:Y:S01]  /*d690*/  @!P4 FMUL.FTZ R0, R11, -1.4426950216293334961 ;  /* 0xbfb8aa3b0b00c820 */ /* 0x000fe20000410000 */
[----:B------:R-:W-:Y:S02]  /*d6a0*/  F2FP.PACK_AB R13, R29, R30 ;  /* 0x0000001e1d0d723e */ /* 0x000fe400000000ff */
[----:B------:R-:W4:Y:S01]  /*d6b0*/  @!P0 MUFU.EX2 R10, R10 ;  /* 0x0000000a000a8308 */ /* 0x000f220000000800 */
[--C-:B-1----:R-:W-:Y:S01]  /*d6c0*/  HADD2.F32 R3, -RZ, R7.reuse.H0_H0 ;  /* 0x20000007ff037230 */ /* 0x102fe20000004100 */
[----:B---3--:R-:W-:Y:S01]  /*d6d0*/  @!P2 FMUL.FTZ R41, R41, R4 ;  /* 0x000000042929a220 */ /* 0x008fe20000410000 */
[----:B------:R-:W-:Y:S01]  /*d6e0*/  HADD2.F32 R7, -RZ, R7.H1_H1 ;  /* 0x30000007ff077230 */ /* 0x000fe20000004100 */
[----:B------:R-:W-:-:S03]  /*d6f0*/  F2FP.PACK_AB R50, R43, R44 ;  /* 0x0000002c2b32723e */ /* 0x000fc600000000ff */
[----:B------:R-:W-:Y:S01]  /*d700*/  @!P6 FMUL.FTZ R2, R9, -1.4426950216293334961 ;  /* 0xbfb8aa3b0902e820 */ /* 0x000fe20000410000 */
[----:B------:R1:W3:Y:S01]  /*d710*/  @!P1 MUFU.RCP R5, R8 ;  /* 0x0000000800059308 */ /* 0x0002e20000001000 */
[----:B--2---:R-:W-:Y:S01]  /*d720*/  @!P3 FMUL.FTZ R42, R42, R15 ;  /* 0x0000000f2a2ab220 */ /* 0x004fe20000410000 */
[----:B------:R-:W-:Y:S01]  /*d730*/  F2FP.PACK_AB R15, R25, R26 ;  /* 0x0000001a190f723e */ /* 0x000fe200000000ff */
[----:B------:R-:W-:Y:S01]  /*d740*/  FADD.FTZ R7, R7, UR5 ;  /* 0x0000000507077e21 */ /* 0x000fe20008010000 */
[----:B------:R-:W-:Y:S02]  /*d750*/  F2FP.PACK_AB R26, R19, R20 ;  /* 0x00000014131a723e */ /* 0x000fe400000000ff */
[----:B------:R-:W-:Y:S01]  /*d760*/  F2FP.PACK_AB R25, R21, R22 ;  /* 0x000000161519723e */ /* 0x000fe200000000ff */
[----:B----4-:R-:W-:Y:S01]  /*d770*/  @!P0 FADD.FTZ R10, R10, 1 ;  /* 0x3f8000000a0a8421 */ /* 0x010fe20000010000 */
[----:B------:R-:W-:Y:S01]  /*d780*/  FSETP.GTU.FTZ.AND P3, PT, R6, 20, PT ;  /* 0x41a000000600780b */ /* 0x000fe20003f7c000 */
[----:B-1----:R-:W-:-:S02]  /*d790*/  FADD.FTZ R8, R3, UR5 ;  /* 0x0000000503087e21 */ /* 0x002fc40008010000 */
[----:B------:R-:W-:Y:S01]  /*d7a0*/  STS.128 [R105+0x10], R24 ;  /* 0x0000101869007388 */ /* 0x000fe20000000c00 */
[----:B------:R-:W-:Y:S01]  /*d7b0*/  @!P5 FMUL.FTZ R3, R12, -1.4426950216293334961 ;  /* 0xbfb8aa3b0c03d820 */ /* 0x000fe20000410000 */
[----:B------:R-:W-:Y:S01]  /*d7c0*/  F2FP.PACK_AB R12, R31, R32 ;  /* 0x000000201f0c723e */ /* 0x000fe200000000ff */
[----:B------:R1:W2:Y:S01]  /*d7d0*/  @!P0 MUFU.RCP R20, R10 ;  /* 0x0000000a00148308 */ /* 0x0002a20000001000 */
[----:B------:R-:W-:Y:S01]  /*d7e0*/  FSETP.GTU.FTZ.AND P2, PT, R8, 20, PT ;  /* 0x41a000000800780b */ /* 0x000fe20003f5c000 */
[----:B---3--:R-:W-:Y:S01]  /*d7f0*/  @!P1 FMUL.FTZ R40, R40, R5 ;  /* 0x0000000528289220 */ /* 0x008fe20000410000 */
[----:B------:R-:W-:Y:S01]  /*d800*/  FSETP.GTU.FTZ.AND P1, PT, R7, 20, PT ;  /* 0x41a000000700780b */ /* 0x000fe20003f3c000 */
[----:B------:R-:W-:Y:S01]  /*d810*/  STS.128 [R105], R12 ;  /* 0x0000000c69007388 */ /* 0x000fe20000000c00 */
[----:B------:R-:W-:-:S06]  /*d820*/  NOP ;  /* 0x0000000000007918 */ /* 0x000fcc0000000000 */
[----:B------:R-:W-:Y:S01]  /*d830*/  LDS.128 R16, [R108.X16+0x200] ;  /* 0x000200006c107984 */ /* 0x000fe2000000cc00 */
[----:B------:R-:W3:Y:S01]  /*d840*/  @!P6 MUFU.EX2 R2, R2 ;  /* 0x000000020002e308 */ /* 0x000ee20000000800 */
[----:B------:R-:W-:Y:S01]  /*d850*/  @!P3 FMUL.FTZ R4, R6, -1.4426950216293334961 ;  /* 0xbfb8aa3b0604b820 */ /* 0x000fe20000410000 */
[----:B------:R-:W-:Y:S01]  /*d860*/  F2FP.PACK_AB R51, R41, R42 ;  /* 0x0000002a2933723e */ /* 0x000fe200000000ff */
[----:B------:R-:W-:Y:S02]  /*d870*/  @!P2 FMUL.FTZ R5, R8, -1.4426950216293334961 ;  /* 0xbfb8aa3b0805a820 */ /* 0x000fe40000410000 */
[----:B-1----:R-:W1:Y:S01]  /*d880*/  LDS.128 R8, [R108.X16] ;  /* 0x000000006c087984 */ /* 0x002e62000000cc00 */
[----:B------:R-:W-:Y:S02]  /*d890*/  @!P1 FMUL.FTZ R6, R7, -1.4426950216293334961 ;  /* 0xbfb8aa3b07069820 */ /* 0x000fe40000410000 */
[----:B------:R-:W4:Y:S01]  /*d8a0*/  @!P5 MUFU.EX2 R3, R3 ;  /* 0x000000030003d308 */ /* 0x000f220000000800 */
[----:B--2---:R-:W-:-:S07]  /*d8b0*/  @!P0 FMUL.FTZ R39, R39, R20 ;  /* 0x0000001427278220 */ /* 0x004fce0000410000 */
[----:B------:R-:W2:Y:S01]  /*d8c0*/  @!P2 MUFU.EX2 R5, R5 ;  /* 0x000000050005a308 */ /* 0x000ea20000000800 */
[----:B---3--:R-:W-:-:S07]  /*d8d0*/  @!P6 FADD.FTZ R2, R2, 1 ;  /* 0x3f8000000202e421 */ /* 0x008fce0000010000 */
[----:B------:R-:W3:Y:S01]  /*d8e0*/  @!P3 MUFU.EX2 R4, R4 ;  /* 0x000000040004b308 */ /* 0x000ee20000000800 */
[----:B----4-:R-:W-:-:S07]  /*d8f0*/  @!P5 FADD.FTZ R3, R3, 1 ;  /* 0x3f8000000303d421 */ /* 0x010fce0000010000 */
[----:B------:R-:W4:Y:S01]  /*d900*/  @!P1 MUFU.EX2 R6, R6 ;  /* 0x0000000600069308 */ /* 0x000f220000000800 */
[----:B--2---:R-:W-:-:S07]  /*d910*/  @!P2 FADD.FTZ R5, R5, 1 ;  /* 0x3f8000000505a421 */ /* 0x004fce0000010000 */
[----:B------:R-:W2:Y:S01]  /*d920*/  @!P4 MUFU.EX2 R0, R0 ;  /* 0x000000000000c308 */ /* 0x000ea20000000800 */
[----:B---3--:R-:W-:-:S07]  /*d930*/  @!P3 FADD.FTZ R4, R4, 1 ;  /* 0x3f8000000404b421 */ /* 0x008fce0000010000 */
[----:B------:R3:W5:Y:S01]  /*d940*/  @!P6 MUFU.RCP R22, R2 ;  /* 0x000000020016e308 */ /* 0x0007620000001000 */
[----:B----4-:R-:W-:-:S07]  /*d950*/  @!P1 FADD.FTZ R6, R6, 1 ;  /* 0x3f80000006069421 */ /* 0x010fce0000010000 */
[----:B------:R4:W0:Y:S01]  /*d960*/  @!P5 MUFU.RCP R21, R3 ;  /* 0x000000030015d308 */ /* 0x0008220000001000 */
[----:B---3--:R-:W-:Y:S01]  /*d970*/  MOV R2, UR7 ;  /* 0x0000000700027c02 */ /* 0x008fe20008000f00 */
[----:B--2---:R-:W-:-:S06]  /*d980*/  @!P4 FADD.FTZ R0, R0, 1 ;  /* 0x3f8000000000c421 */ /* 0x004fcc0000010000 */
[----:B------:R-:W2:Y:S01]  /*d990*/  @!P2 MUFU.RCP R5, R5 ;  /* 0x000000050005a308 */ /* 0x000ea20000001000 */
[----:B----4-:R-:W-:Y:S01]  /*d9a0*/  MOV R3, UR8 ;  /* 0x0000000800037c02 */ /* 0x010fe20008000f00 */
[----:B-----5:R-:W-:Y:S01]  /*d9b0*/  @!P6 FMUL.FTZ R37, R37, R22 ;  /* 0x000000162525e220 */ /* 0x020fe20000410000 */
[----:B------:R-:W-:Y:S02]  /*d9c0*/  ULDC.64 UR8, c[0x0][0x2f8] ;  /* 0x0000be0000087ab9 */ /* 0x000fe40000000a00 */
[----:B------:R-:W-:Y:S01]  /*d9d0*/  UIMAD UR7, UR13, UR8, URZ ;  /* 0x000000080d0772a4 */ /* 0x000fe2000f8e023f */
[----:B------:R-:W-:Y:S01]  /*d9e0*/  IMAD.WIDE R2, R106, 0x10, R2 ;  /* 0x000000106a027825 */ /* 0x000fe200078e0202 */
[----:B------:R-:W-:Y:S01]  /*d9f0*/  UIMAD.WIDE.U32 UR34, UR12, UR8, UR34 ;  /* 0x000000080c2272a5 */ /* 0x000fe2000f8e0022 */
[----:B------:R3:W4:Y:S01]  /*da00*/  @!P4 MUFU.RCP R7, R0 ;  /* 0x000000000007c308 */ /* 0x0007220000001000 */
[----:B------:R-:W-:Y:S01]  /*da10*/  UIMAD UR7, UR12, UR9, UR7 ;  /* 0x000000090c0772a4 */ /* 0x000fe2000f8e0207 */
[----:B0-----:R-:W-:Y:S01]  /*da20*/  @!P5 FMUL.FTZ R36, R36, R21 ;  /* 0x000000152424d220 */ /* 0x001fe20000410000 */
[----:B-1----:R-:W-:Y:S02]  /*da30*/  STG.E.128 [R2.64], R8 ;  /* 0x0000000802007986 */ /* 0x002fe4000c101d1a */
[----:B------:R-:W-:-:S02]  /*da40*/  UIADD3 UR9, UR35, UR7, URZ ;  /* 0x0000000723097290 */ /* 0x000fc4000fffe03f */
[----:B------:R0:W-:Y:S01]  /*da50*/  STG.E.128 [R2.64+0x200], R16 ;  /* 0x0002001002007986 */ /* 0x0001e2000c101d1a */
[----:B------:R-:W1:Y:S01]  /*da60*/  @!P3 MUFU.RCP R4, R4 ;  /* 0x000000040004b308 */ /* 0x000e620000001000 */
[----:B---3--:R-:W-:Y:S01]  /*da70*/  FADD.FTZ R0, R48, R109 ;  /* 0x0000006d30007221 */ /* 0x008fe20000010000 */
[----:B------:R-:W-:Y:S01]  /*da80*/  F2FP.PACK_AB R48, R47, R48 ;  /* 0x000000302f30723e */ /* 0x000fe200000000ff */
[----:B------:R-:W-:Y:S01]  /*da90*/  BAR.SYNC.DEFER_BLOCKING 0x0 ;  /* 0x0000000000007b1d */ /* 0x000fe20000010000 */
[----:B--2---:R-:W-:Y:S01]  /*daa0*/  @!P2 FMUL.FTZ R34, R34, R5 ;  /* 0x000000052222a220 */ /* 0x004fe20000410000 */
[----:B------:R-:W-:Y:S01]  /*dab0*/  UIMAD UR7, UR11, UR36, URZ ;  /* 0x000000240b0772a4 */ /* 0x000fe2000f8e023f */
[----:B------:R-:W-:Y:S02]  /*dac0*/  FADD.FTZ R5, R0, R47 ;  /* 0x0000002f00057221 */ /* 0x000fe40000010000 */
[----:B----4-:R-:W-:Y:S01]  /*dad0*/  @!P4 FMUL.FTZ R38, R38, R7 ;  /* 0x000000072626c220 */ /* 0x010fe20000410000 */
[----:B------:R-:W2:Y:S01]  /*dae0*/  @!P1 MUFU.RCP R6, R6 ;  /* 0x0000000600069308 */ /* 0x000ea20000001000 */
[----:B------:R-:W-:Y:S01]  /*daf0*/  FADD.FTZ R0, R5, R46 ;  /* 0x0000002e05007221 */ /* 0x000fe20000010000 */
[----:B------:R-:W-:-:S02]  /*db00*/  UMOV UR8, UR34 ;  /* 0x0000002200087c82 */ /* 0x000fc40008000000 */
[----:B------:R-:W-:Y:S01]  /*db10*/  F2FP.PACK_AB R5, R37, R38 ;  /* 0x000000262505723e */ /* 0x000fe200000000ff */
[----:B------:R-:W-:Y:S01]  /*db20*/  FADD.FTZ R45, R0, R45 ;  /* 0x0000002d002d7221 */ /* 0x000fe20000010000 */
[----:B------:R-:W-:Y:S01]  /*db30*/  UIMAD UR7, UR10, UR37, UR7 ;  /* 0x000000250a0772a4 */ /* 0x000fe2000f8e0207 */
[----:B-1----:R-:W-:Y:S01]  /*db40*/  @!P3 FMUL.FTZ R35, R35, R4 ;  /* 0x000000042323b220 */ /* 0x002fe20000410000 */
[----:B------:R-:W-:Y:S01]  /*db50*/  F2FP.PACK_AB R4, R39, R40 ;  /* 0x000000282704723e */ /* 0x000fe200000000ff */
[----:B------:R-:W-:Y:S01]  /*db60*/  UIMAD.WIDE.U32 UR8, UR10, UR36, UR8 ;  /* 0x000000240a0872a5 */ /* 0x000fe2000f8e0008 */
[----:B------:R-:W-:Y:S01]  /*db70*/  FADD.FTZ R44, R45, R44 ;  /* 0x0000002c2d2c7221 */ /* 0x000fe20000010000 */
[----:B------:R-:W-:Y:S02]  /*db80*/  ULDC.64 UR34, c[0x0][0x340] ;  /* 0x0000d00000227ab9 */ /* 0x000fe40000000a00 */
[----:B------:R-:W-:Y:S01]  /*db90*/  UIADD3 UR9, UR9, UR7, URZ ;  /* 0x0000000709097290 */ /* 0x000fe2000fffe03f */
[----:B------:R-:W-:Y:S01]  /*dba0*/  FADD.FTZ R43, R44, R43 ;  /* 0x0000002b2c2b7221 */ /* 0x000fe20000010000 */
[----:B------:R-:W-:Y:S01]  /*dbb0*/  ULEA UR7, UP0, UR8, UR34, 0x1 ;  /* 0x0000002208077291 */ /* 0x000fe2000f80083f */
[----:B--2---:R-:W-:Y:S01]  /*dbc0*/  @!P1 FMUL.FTZ R33, R33, R6 ;  /* 0x0000000621219220 */ /* 0x004fe20000410000 */
[----:B------:R-:W-:Y:S01]  /*dbd0*/  F2FP.PACK_AB R6, R35, R36 ;  /* 0x000000242306723e */ /* 0x000fe200000000ff */
[----:B------:R-:W-:Y:S01]  /*dbe0*/  STS.128 [R105], R48 ;  /* 0x0000003069007388 */ /* 0x000fe20000000c00 */
[----:B------:R-:W-:Y:S01]  /*dbf0*/  FADD.FTZ R42, R43, R42 ;  /* 0x0000002a2b2a7221 */ /* 0x000fe20000010000 */
[----:B------:R-:W-:Y:S01]  /*dc00*/  ULEA.HI.X UR8, UR8, UR35, UR9, 0x1, UP0 ;  /* 0x0000002308087291 */ /* 0x000fe200080f0c09 */
[----:B------:R-:W-:Y:S01]  /*dc10*/  F2FP.PACK_AB R7, R33, R34 ;  /* 0x000000222107723e */ /* 0x000fe200000000ff */
[----:B------:R-:W-:Y:S01]  /*dc20*/  UISETP.GT.AND UP0, UPT, UR24, 0x1, UPT ;  /* 0x000000011800788c */ /* 0x000fe2000bf04270 */
[----:B------:R-:W-:Y:S01]  /*dc30*/  FADD.FTZ R41, R42, R41 ;  /* 0x000000292a297221 */ /* 0x000fe20000010000 */
[----:B0-----:R-:W-:-:S02]  /*dc40*/  MOV R2, UR7 ;  /* 0x0000000700027c02 */ /* 0x001fc40008000f00 */
[----:B------:R-:W-:Y:S01]  /*dc50*/  STS.128 [R105+0x10], R4 ;  /* 0x0000100469007388 */ /* 0x000fe20000000c00 */
[----:B------:R-:W-:-:S06]  /*dc60*/  NOP ;  /* 0x0000000000007918 */ /* 0x000fcc0000000000 */
[----:B------:R-:W0:Y:S01]  /*dc70*/  LDS.128 R8, [R108.X16] ;  /* 0x000000006c087984 */ /* 0x000e22000000cc00 */
[----:B------:R-:W-:Y:S01]  /*dc80*/  MOV R3, UR8 ;  /* 0x0000000800037c02 */ /* 0x000fe20008000f00 */
[----:B------:R-:W-:Y:S01]  /*dc90*/  FADD.FTZ R40, R41, R40 ;  /* 0x0000002829287221 */ /* 0x000fe20000010000 */
[----:B------:R-:W-:Y:S01]  /*dca0*/  PLOP3.LUT P0, PT, PT, PT, UP0, 0x80, 0x0 ;  /* 0x000000000000781c */ /* 0x000fe20003f0f008 */
[----:B------:R-:W1:Y:S02]  /*dcb0*/  LDS.128 R12, [R108.X16+0x200] ;  /* 0x000200006c0c7984 */ /* 0x000e64000000cc00 */
[----:B------:R-:W-:-:S04]  /*dcc0*/  IMAD.WIDE R2, R106, 0x10, R2 ;  /* 0x000000106a027825 */ /* 0x000fc800078e0202 */
        /* <DEDUP_REMOVED lines=11> */
.L_x_10947:
        /* <DEDUP_REMOVED lines=26> */
.L_x_11063:
[----:B0-----:R-:W-:Y:S05]  /*df20*/  BSYNC B0 ;  /* 0x0000000000007941 */ /* 0x001fea0003800000 */
.L_x_11062:
        /* <DEDUP_REMOVED lines=25> */
.L_x_11065:
[----:B------:R-:W3:Y:S02]  /*e0c0*/  S2R R7, SR_TID.X ;  /* 0x0000000000077919 */ /* 0x000ee40000002100 */
.L_x_11066:
[----:B0-----:R-:W-:Y:S05]  /*e0d0*/  BSYNC B0 ;  /* 0x0000000000007941 */ /* 0x001fea0003800000 */
.L_x_11064:
[----:B---3--:R-:W-:-:S13]  /*e0e0*/  ISETP.GE.AND P0, PT, R7, c[0x0][0x16c], PT ;  /* 0x00005b0007007a0c */ /* 0x008fda0003f06270 */
[----:B------:R-:W-:Y:S05]  /*e0f0*/  @P0 EXIT ;  /* 0x000000000000094d */ /* 0x000fea0003800000 */
[----:B------:R-:W-:Y:S02]  /*e100*/  ULDC.64 UR6, c[0x0][0x288] ;  /* 0x0000a20000067ab9 */ /* 0x000fe40000000a00 */
[----:B------:R-:W-:Y:S02]  /*e110*/  UIMAD UR11, UR11, UR6, URZ ;  /* 0x000000060b0b72a4 */ /* 0x000fe4000f8e023f */
[----:B-12---:R-:W-:Y:S02]  /*e120*/  UIMAD.WIDE.U32 UR4, UR10, UR6, URZ ;  /* 0x000000060a0472a5 */ /* 0x006fe4000f8e003f */
[----:B------:R-:W-:-:S04]  /*e130*/  UIMAD UR6, UR10, UR7, UR11 ;  /* 0x000000070a0672a4 */ /* 0x000fc8000f8e020b */
[----:B------:R-:W-:Y:S02]  /*e140*/  UIADD3 UR6, UR5, UR6, URZ ;  /* 0x0000000605067290 */ /* 0x000fe4000fffe03f */
.L_x_11067:
        /* <DEDUP_REMOVED lines=19> */
.L_x_11068:
        /* <DEDUP_REMOVED lines=16> */
.L_x_14719:


//--------------------- .text._Z25selective_scan_bwd_kernelI32Selective_Scan_bwd_kernel_traitsILi32ELi8ELb0ELb0ELb0ELb0ELb0EN3c104HalfENS1_7complexIfEEEEv12SSMParamsBwd --------------------------
	.section	.text._Z25selective_scan_bwd_kernelI32Selective_Scan_bwd_kernel_traitsILi32ELi8ELb0ELb0ELb0ELb0ELb0EN3c104HalfENS1_7complexIfEEEEv12SSMParamsBwd,"ax",@progbits
	.sectioninfo	@"SHI_REGISTERS=168"
	.align	128
        .global         _Z25selective_scan_bwd_kernelI32Selective_Scan_bwd_kernel_traitsILi32ELi8ELb0ELb0ELb0ELb0ELb0EN3c104HalfENS1_7complexIfEEEEv12SSMParamsBwd
        .type           _Z25selective_scan_bwd_kernelI32Selective_Scan_bwd_kernel_traitsILi32ELi8ELb0ELb0ELb0ELb0ELb0EN3c104HalfENS1_7complexIfEEEEv12SSMParamsBwd,@function
        .size           _Z25selective_scan_bwd_kernelI32Selective_Scan_bwd_kernel_traitsILi32ELi8ELb0ELb0ELb0ELb0ELb0EN3c104HalfENS1_7complexIfEEEEv12SSMParamsBwd,(.L_x_14720 - _Z25selective_scan_bwd_kernelI32Selective_Scan_bwd_kernel_traitsILi32ELi8ELb0ELb0ELb0ELb0ELb0EN3c104HalfENS1_7complexIfEEEEv12SSMParamsBwd)
        .other          _Z25selective_scan_bwd_kernelI32Selective_Scan_bwd_kernel_traitsILi32ELi8ELb0ELb0ELb0ELb0ELb0EN3c104HalfENS1_7complexIfEEEEv12SSMParamsBwd,@"STO_CUDA_ENTRY STV_DEFAULT"
_Z25selective_scan_bwd_kernelI32Selective_Scan_bwd_kernel_traitsILi32ELi8ELb0ELb0ELb0ELb0ELb0EN3c104HalfENS1_7complexIfEEEEv12SSMParamsBwd:
.text._Z25selective_scan_bwd_kernelI32Selective_Scan_bwd_kernel_traitsILi32ELi8ELb0ELb0ELb0ELb0ELb0EN3c104HalfENS1_7complexIfEEEEv12SSMParamsBwd:
[----:B------:R-:W-:Y:S02]  /*0000*/  MOV R1, c[0x0][0x28] ;  /* 0x00000a0000017a02 */ /* 0x000fe40000000f00 */
[----:B------:R-:W0:Y:S01]  /*0010*/  S2R R6, SR_CTAID.Y ;  /* 0x0000000000067919 */ /* 0x000e220000002600 */
[----:B------:R-:W-:Y:S01]  /*0020*/  ISETP.NE.U32.AND P0, PT, RZ, c[0x0][0x238], PT ;  /* 0x00008e00ff007a0c */ /* 0x000fe20003f05070 */
[----:B------:R-:W-:Y:S01]  /*0030*/  CS2R R8, SRZ ;  /* 0x0000000000087805 */ /* 0x000fe2000001ff00 */
[----:B------:R-:W-:Y:S01]  /*0040*/  ISETP.NE.U32.AND P1, PT, RZ, c[0x0][0x250], PT ;  /* 0x00009400ff007a0c */ /* 0x000fe20003f25070 */
[----:B------:R-:W1:Y:S01]  /*0050*/  S2R R11, SR_CTAID.X ;  /* 0x00000000000b7919 */ /* 0x000e620000002500 */
[----:B------:R-:W-:Y:S01]  /*0060*/  ISETP.NE.AND.EX P0, PT, RZ, c[0x0][0x23c], PT, P0 ;  /* 0x00008f00ff007a0c */ /* 0x000fe20003f05300 */
[----:B------:R-:W-:Y:S01]  /*0070*/  ULDC.64 UR6, c[0x0][0x118] ;  /* 0x0000460000067ab9 */ /* 0x000fe20000000a00 */
[----:B------:R-:W-:Y:S02]  /*0080*/  ISETP.NE.AND.EX P1, PT, RZ, c[0x0][0x254], PT, P1 ;  /* 0x00009500ff007a0c */ /* 0x000fe40003f25310 */
[----:B0-----:R-:W-:-:S09]  /*0090*/  SHF.R.S32.HI R7, RZ, 0x1f, R6 ;  /* 0x0000001fff077819 */ /* 0x001fd20000011406 */
[C---:B------:R-:W-:Y:S02]  /*00a0*/  @P0 LEA R14, P2, R6.reuse, c[0x0][0x238], 0x2 ;  /* 0x00008e00060e0a11 */ /* 0x040fe400078410ff */
[----:B-1----:R-:W-:Y:S02]  /*00b0*/  SHF.R.S32.HI R10, RZ, 0x1f, R11 ;  /* 0x0000001fff0a7819 */ /* 0x002fe4000001140b */
[C---:B------:R-:W-:Y:S02]  /*00c0*/  @P1 LEA R16, P3, R6.reuse, c[0x0][0x250], 0x2 ;  /* 0x0000940006101a11 */ /* 0x040fe400078610ff */
[--C-:B------:R-:W-:Y:S01]  /*00d0*/  @P0 LEA.HI.X R15, R6, c[0x0][0x23c], R7.reuse, 0x2, P2 ;  /* 0x00008f00060f0a11 */ /* 0x100fe200010f1407 */
[----:B------:R-:W-:Y:S01]  /*00e0*/  IMAD R0, R10, c[0x0][0x1d0], RZ ;  /* 0x000074000a007a24 */ /* 0x000fe200078e02ff */
[----:B------:R-:W-:Y:S01]  /*00f0*/  @P1 LEA.HI.X R17, R6, c[0x0][0x254], R7, 0x2, P3 ;  /* 0x0000950006111a11 */ /* 0x000fe200018f1407 */
[C---:B------:R-:W-:Y:S02]  /*0100*/  IMAD R18, R10.reuse, c[0x0][0x1e0], RZ ;  /* 0x000078000a127a24 */ /* 0x040fe400078e02ff */
[----:B------:R-:W-:Y:S01]  /*0110*/  IMAD R20, R10, c[0x0][0x278], RZ ;  /* 0x00009e000a147a24 */ /* 0x000fe200078e02ff */
[----:B------:R0:W5:Y:S01]  /*0120*/  @P0 LDG.E R8, [R14.64] ;  /* 0x000000060e080981 */ /* 0x000162000c1e1900 */
[----:B------:R-:W-:-:S03]  /*0130*/  IMAD.WIDE.U32 R2, R11, c[0x0][0x1d0], RZ ;  /* 0x000074000b027a25 */ /* 0x000fc600078e00ff */
[----:B------:R1:W5:Y:S01]  /*0140*/  @P1 LDG.E R9, [R16.64] ;  /* 0x0000000610091981 */ /* 0x000362000c1e1900 */
[C---:B------:R-:W-:Y:S01]  /*0150*/  IMAD R19, R11.reuse, c[0x0][0x1d4], R0 ;  /* 0x000075000b137a24 */ /* 0x040fe200078e0200 */
[----:B------:R-:W-:Y:S01]  /*0160*/  ISETP.NE.U32.AND P0, PT, RZ, c[0x0][0x260], PT ;  /* 0x00009800ff007a0c */ /* 0x000fe20003f05070 */
[----:B------:R-:W-:Y:S01]  /*0170*/  IMAD.WIDE.U32 R4, R11, c[0x0][0x1e0], RZ ;  /* 0x000078000b047a25 */ /* 0x000fe200078e00ff */
[----:B------:R-:W-:Y:S01]  /*0180*/  CS2R R84, SRZ ;  /* 0x0000000000547805 */ /* 0x000fe2000001ff00 */
[----:B------:R-:W-:Y:S01]  /*0190*/  CS2R R82, SRZ ;  /* 0x0000000000527805 */ /* 0x000fe2000001ff00 */
[----:B------:R-:W-:Y:S01]  /*01a0*/  IADD3 R3, R3, R19, RZ ;  /* 0x0000001303037210 */ /* 0x000fe20007ffe0ff */
[C---:B0-----:R-:W-:Y:S01]  /*01b0*/  IMAD R15, R11.reuse, c[0x0][0x1e4], R18 ;  /* 0x000079000b0f7a24 */ /* 0x041fe200078e0212 */
[----:B------:R-:W-:Y:S01]  /*01c0*/  ISETP.NE.AND.EX P0, PT, RZ, c[0x0][0x264], PT, P0 ;  /* 0x00009900ff007a0c */ /* 0x000fe20003f05300 */
[----:B------:R-:W-:-:S03]  /*01d0*/  IMAD.WIDE.U32 R12, R11, c[0x0][0x278], RZ ;  /* 0x00009e000b0c7a25 */ /* 0x000fc600078e00ff */
[----:B------:R-:W-:Y:S01]  /*01e0*/  IADD3 R5, R5, R15, RZ ;  /* 0x0000000f05057210 */ /* 0x000fe20007ffe0ff */
[----:B-1----:R-:W-:Y:S01]  /*01f0*/  IMAD R17, R11, c[0x0][0x27c], R20 ;  /* 0x00009f000b117a24 */ /* 0x002fe200078e0214 */
[----:B------:R-:W-:Y:S01]  /*0200*/  MOV R20, c[0x0][0x174] ;  /* 0x00005d0000147a02 */ /* 0x000fe20000000f00 */
[C---:B------:R-:W-:Y:S01]  /*0210*/  IMAD R19, R7.reuse, c[0x0][0x1e8], RZ ;  /* 0x00007a0007137a24 */ /* 0x040fe200078e02ff */
[----:B------:R-:W-:Y:S01]  /*0220*/  MOV R14, R12 ;  /* 0x0000000c000e7202 */ /* 0x000fe20000000f00 */
[----:B------:R-:W-:Y:S01]  /*0230*/  IMAD R21, R7, c[0x0][0x280], RZ ;  /* 0x0000a00007157a24 */ /* 0x000fe200078e02ff */
[----:B------:R-:W-:Y:S01]  /*0240*/  SHF.L.U32 R12, R20, 0x8, RZ ;  /* 0x00000008140c7819 */ /* 0x000fe200000006ff */
[----:B------:R-:W-:Y:S01]  /*0250*/  IMAD.WIDE.U32 R2, R6, c[0x0][0x1d8], R2 ;  /* 0x0000760006027a25 */ /* 0x000fe200078e0002 */
[----:B------:R-:W-:Y:S02]  /*0260*/  IADD3 R15, R13, R17, RZ ;  /* 0x000000110d0f7210 */ /* 0x000fe40007ffe0ff */
[----:B------:R-:W-:Y:S01]  /*0270*/  IADD3 R13, R12, -0x100, RZ ;  /* 0xffffff000c0d7810 */ /* 0x000fe20007ffe0ff */
[----:B------:R-:W-:Y:S01]  /*0280*/  IMAD R17, R7, c[0x0][0x1d8], RZ ;  /* 0x0000760007117a24 */ /* 0x000fe200078e02ff */
[----:B------:R-:W-:Y:S01]  /*0290*/  ISETP.GE.AND P3, PT, R20, 0x1, PT ;  /* 0x000000011400780c */ /* 0x000fe20003f66270 */
[----:B------:R-:W-:Y:S01]  /*02a0*/  IMAD.WIDE.U32 R4, R6, c[0x0][0x1e8], R4 ;  /* 0x00007a0006047a25 */ /* 0x000fe200078e0004 */
[----:B------:R-:W-:-:S03]  /*02b0*/  @P0 MOV R87, 0x10 ;  /* 0x0000001000570802 */ /* 0x000fc60000000f00 */
[C---:B------:R-:W-:Y:S01]  /*02c0*/  IMAD R0, R6.reuse, c[0x0][0x1dc], R17 ;  /* 0x0000770006007a24 */ /* 0x040fe200078e0211 */
[----:B------:R-:W-:Y:S01]  /*02d0*/  SHF.R.S32.HI R17, RZ, 0x1f, R13 ;  /* 0x0000001fff117819 */ /* 0x000fe2000001140d */
[C---:B------:R-:W-:Y:S01]  /*02e0*/  IMAD R16, R6.reuse, c[0x0][0x1ec], R19 ;  /* 0x00007b0006107a24 */ /* 0x040fe200078e0213 */
[C---:B------:R-:W-:Y:S01]  /*02f0*/  IADD3 R19, P1, R13.reuse, R2, RZ ;  /* 0x000000020d137210 */ /* 0x040fe20007f3e0ff */
[C---:B------:R-:W-:Y:S01]  /*0300*/  IMAD R18, R6.reuse, c[0x0][0x284], R21 ;  /* 0x0000a10006127a24 */ /* 0x040fe200078e0215 */
[----:B------:R-:W-:Y:S01]  /*0310*/  IADD3 R21, P2, R13, R4, RZ ;  /* 0x000000040d157210 */ /* 0x000fe20007f5e0ff */
[----:B------:R-:W-:Y:S01]  /*0320*/  IMAD.WIDE.U32 R14, R6, c[0x0][0x280], R14 ;  /* 0x0000a000060e7a25 */ /* 0x000fe200078e000e */
[C---:B------:R-:W-:Y:S02]  /*0330*/  IADD3.X R2, R17.reuse, R3, R0, P1, !PT ;  /* 0x0000000311027210 */ /* 0x040fe40000ffe400 */
[----:B------:R-:W-:Y:S01]  /*0340*/  IADD3.X R4, R17, R5, R16, P2, !PT ;  /* 0x0000000511047210 */ /* 0x000fe200017fe410 */
[----:B------:R-:W-:Y:S01]  /*0350*/  @P0 IMAD R0, R11, c[0x0][0x164], R6 ;  /* 0x000059000b000a24 */ /* 0x000fe200078e0206 */
[----:B------:R-:W-:-:S02]  /*0360*/  ISETP.NE.U32.AND P1, PT, RZ, c[0x0][0x328], PT ;  /* 0x0000ca00ff007a0c */ /* 0x000fc40003f25070 */
[----:B------:R-:W-:Y:S01]  /*0370*/  ISETP.NE.U32.AND P2, PT, RZ, c[0x0][0x348], PT ;  /* 0x0000d200ff007a0c */ /* 0x000fe20003f45070 */
[----:B------:R-:W-:Y:S01]  /*0380*/  @P0 IMAD R0, R0, c[0x0][0x174], RZ ;  /* 0x00005d0000000a24 */ /* 0x000fe200078e02ff */
[----:B------:R-:W-:Y:S02]  /*0390*/  ISETP.NE.AND.EX P1, PT, RZ, c[0x0][0x32c], PT, P1 ;  /* 0x0000cb00ff007a0c */ /* 0x000fe40003f25310 */
[----:B------:R-:W-:Y:S01]  /*03a0*/  ISETP.NE.AND.EX P2, PT, RZ, c[0x0][0x34c], PT, P2 ;  /* 0x0000d300ff007a0c */ /* 0x000fe20003f45320 */
[----:B------:R-:W-:Y:S01]  /*03b0*/  @P0 IMAD R0, R0, c[0x0][0x16c], RZ ;  /* 0x00005b0000000a24 */ /* 0x000fe200078e02ff */
[----:B------:R-:W-:Y:S02]  /*03c0*/  IADD3 R13, P4, R13, R14, RZ ;  /* 0x0000000e0d0d7210 */ /* 0x000fe40007f9e0ff */
[----:B------:R-:W-:Y:S01]  /*03d0*/  LEA R20, P5, R21, c[0x0][0x248], 0x1 ;  /* 0x0000920015147a11 */ /* 0x000fe200078a08ff */
[----:B------:R-:W-:Y:S01]  /*03e0*/  @P0 IMAD.WIDE R86, R0, R87, c[0x0][0x260] ;  /* 0x0000980000560625 */ /* 0x000fe200078e0257 */
[----:B------:R-:W-:Y:S01]  /*03f0*/  IADD3.X R14, R17, R15, R18, P4, !PT ;  /* 0x0000000f110e7210 */ /* 0x000fe200027fe412 */
[----:B------:R-:W-:Y:S01]  /*0400*/  @!P0 CS2R R86, SRZ ;  /* 0x0000000000568805 */ /* 0x000fe2000001ff00 */
[----:B------:R-:W-:-:S02]  /*0410*/  LEA R18, P4, R19, c[0x0][0x240], 0x1 ;  /* 0x0000900013127a11 */ /* 0x000fc400078808ff */
[----:B------:R-:W-:Y:S02]  /*0420*/  LEA R22, P6, R13, c[0x0][0x308], 0x1 ;  /* 0x0000c2000d167a11 */ /* 0x000fe400078c08ff */
[----:B------:R-:W-:Y:S02]  /*0430*/  LEA.HI.X R19, R19, c[0x0][0x244], R2, 0x1, P4 ;  /* 0x0000910013137a11 */ /* 0x000fe400020f0c02 */
[----:B------:R-:W-:Y:S02]  /*0440*/  LEA.HI.X R21, R21, c[0x0][0x24c], R4, 0x1, P5 ;  /* 0x0000930015157a11 */ /* 0x000fe400028f0c04 */
[C---:B------:R-:W-:Y:S02]  /*0450*/  @P1 LEA R84, P4, R6.reuse, c[0x0][0x328], 0x2 ;  /* 0x0000ca0006541a11 */ /* 0x040fe400078810ff */
[C---:B------:R-:W-:Y:S02]  /*0460*/  @P2 LEA R82, P5, R6.reuse, c[0x0][0x348], 0x2 ;  /* 0x0000d20006522a11 */ /* 0x040fe400078a10ff */
[----:B------:R-:W-:Y:S01]  /*0470*/  LEA.HI.X R23, R13, c[0x0][0x30c], R14, 0x1, P6 ;  /* 0x0000c3000d177a11 */ /* 0x000fe200030f0c0e */
[----:B------:R-:W-:Y:S01]  /*0480*/  HFMA2.MMA R13, -RZ, RZ, 0, 0 ;  /* 0x00000000ff0d7435 */ /* 0x000fe200000001ff */
[----:B------:R-:W-:-:S02]  /*0490*/  @P1 LEA.HI.X R85, R6, c[0x0][0x32c], R7, 0x2, P4 ;  /* 0x0000cb0006551a11 */ /* 0x000fc400020f1407 */
[----:B------:R-:W-:Y:S02]  /*04a0*/  @P2 LEA.HI.X R83, R6, c[0x0][0x34c], R7, 0x2, P5 ;  /* 0x0000d30006532a11 */ /* 0x000fe400028f1407 */
[----:B------:R-:W-:Y:S01]  /*04b0*/  MOV R14, RZ ;  /* 0x000000ff000e7202 */ /* 0x000fe20000000f00 */
[----:B------:R-:W-:Y:S05]  /*04c0*/  @!P3 BRA `(.L_x_11069) ;  /* 0x00004eb00000b947 */ /* 0x000fea0003800000 */
[----:B------:R-:W0:Y:S01]  /*04d0*/  S2R R15, SR_TID.X ;  /* 0x00000000000f7919 */ /* 0x000e220000002100 */
[----:B------:R-:W-:Y:S02]  /*04e0*/  MOV R14, RZ ;  /* 0x000000ff000e7202 */ /* 0x000fe40000000f00 */
[----:B------:R-:W-:Y:S01]  /*04f0*/  MOV R17, RZ ;  /* 0x000000ff00117202 */ /* 0x000fe20000000f00 */
[----:B------:R-:W1:Y:S01]  /*0500*/  S2R R16, SR_LANEID ;  /* 0x0000000000107919 */ /* 0x000e620000000000 */
[----:B------:R-:W-:Y:S02]  /*0510*/  MOV R13, RZ ;  /* 0x000000ff000d7202 */ /* 0x000fe40000000f00 */
[----:B0-----:R-:W-:-:S04]  /*0520*/  SHF.L.U32 R24, R15, 0x3, RZ ;  /* 0x000000030f187819 */ /* 0x001fc800000006ff */
[----:B-1----:R-:W-:Y:S02]  /*0530*/  LOP3.LUT R24, R24, 0xffffff00, RZ, 0xc0, !PT ;  /* 0xffffff0018187812 */ /* 0x002fe400078ec0ff */
.L_x_11090:
[----:B------:R-:W-:Y:S01]  /*0540*/  IADD3 R25, -R17, c[0x0][0x174], RZ ;  /* 0x00005d0011197a10 */ /* 0x000fe20007ffe1ff */
[----:B------:R-:W-:Y:S01]  /*0550*/  BAR.SYNC.DEFER_BLOCKING 0x0 ;  /* 0x0000000000007b1d */ /* 0x000fe20000010000 */
[----:B------:R-:W-:Y:S02]  /*0560*/  LOP3.LUT R27, R24, 0x1f, R15, 0xf8, !PT ;  /* 0x0000001f181b7812 */ /* 0x000fe400078ef80f */
[----:B------:R-:W-:Y:S02]  /*0570*/  LEA R26, R25, 0xffffff00, 0x8 ;  /* 0xffffff00191a7811 */ /* 0x000fe400078e40ff */
[C---:B------:R-:W-:Y:S01]  /*0580*/  LOP3.LUT R28, R27.reuse, 0x20, RZ, 0xfc, !PT ;  /* 0x000000201b1c7812 */ /* 0x040fe200078efcff */
[C---:B0-----:R-:W-:Y:S01]  /*0590*/  IMAD.WIDE R2, R27.reuse, 0x2, R18 ;  /* 0x000000021b027825 */ /* 0x041fe200078e0212 */
[----:B------:R-:W-:Y:S02]  /*05a0*/  IADD3 R60, -R26, c[0x0][0x168], RZ ;  /* 0x00005a001a3c7a10 */ /* 0x000fe40007ffe1ff */
[----:B------:R-:W-:-:S02]  /*05b0*/  LOP3.LUT R29, R27, 0x40, RZ, 0xfc, !PT ;  /* 0x000000401b1d7812 */ /* 0x000fc400078efcff */
[-C--:B------:R-:W-:Y:S02]  /*05c0*/  ISETP.GE.AND P0, PT, R27, R60.reuse, PT ;  /* 0x0000003c1b00720c */ /* 0x080fe40003f06270 */
[-C--:B------:R-:W-:Y:S02]  /*05d0*/  ISETP.GE.AND P1, PT, R28, R60.reuse, PT ;  /* 0x0000003c1c00720c */ /* 0x080fe40003f26270 */
[----:B------:R-:W-:Y:S02]  /*05e0*/  ISETP.GE.AND P2, PT, R29, R60, PT ;  /* 0x0000003c1d00720c */ /* 0x000fe40003f46270 */
[----:B------:R-:W-:Y:S02]  /*05f0*/  PRMT R0, RZ, 0x7610, R0 ;  /* 0x00007610ff007816 */ /* 0x000fe40000000000 */
[----:B------:R-:W-:Y:S02]  /*0600*/  PRMT R5, RZ, 0x7610, R5 ;  /* 0x00007610ff057816 */ /* 0x000fe40000000005 */
[----:B------:R-:W-:-:S02]  /*0610*/  PRMT R4, RZ, 0x7610, R4 ;  /* 0x00007610ff047816 */ /* 0x000fc40000000004 */
[C---:B------:R-:W-:Y:S01]  /*0620*/  LOP3.LUT R30, R27.reuse, 0x60, RZ, 0xfc, !PT ;  /* 0x000000601b1e7812 */ /* 0x040fe200078efcff */
[----:B------:R0:W2:Y:S01]  /*0630*/  @!P0 LDG.E.U16 R0, [R2.64] ;  /* 0x0000000602008981 */ /* 0x0000a2000c1e1500 */
[C---:B------:R-:W-:Y:S02]  /*0640*/  LOP3.LUT R31, R27.reuse, 0x80, RZ, 0xfc, !PT ;  /* 0x000000801b1f7812 */ /* 0x040fe400078efcff */
[C---:B------:R-:W-:Y:S01]  /*0650*/  LOP3.LUT R32, R27.reuse, 0xa0, RZ, 0xfc, !PT ;  /* 0x000000a01b207812 */ /* 0x040fe200078efcff */
[----:B------:R0:W3:Y:S01]  /*0660*/  @!P1 LDG.E.U16 R5, [R2.64+0x40] ;  /* 0x0000400602059981 */ /* 0x0000e2000c1e1500 */
[C---:B------:R-:W-:Y:S02]  /*0670*/  LOP3.LUT R33, R27.reuse, 0xc0, RZ, 0xfc, !PT ;  /* 0x000000c01b217812 */ /* 0x040fe400078efcff */
[----:B------:R-:W-:Y:S01]  /*0680*/  ISETP.GE.AND P0, PT, R30, R60, PT ;  /* 0x0000003c1e00720c */ /* 0x000fe20003f06270 */
[----:B------:R0:W4:Y:S01]  /*0690*/  @!P2 LDG.E.U16 R4, [R2.64+0x80] ;  /* 0x000080060204a981 */ /* 0x000122000c1e1500 */
[----:B------:R-:W-:-:S02]  /*06a0*/  LOP3.LUT R34, R27, 0xe0, RZ, 0xfc, !PT ;  /* 0x000000e01b227812 */ /* 0x000fc400078efcff */
        /* <DEDUP_REMOVED lines=8> */
[----:B------:R0:W4:Y:S01]  /*0730*/  @!P0 LDG.E.U16 R41, [R2.64+0xc0] ;  /* 0x0000c00602298981 */ /* 0x000122000c1e1500 */
[----:B------:R-:W-:-:S03]  /*0740*/  PRMT R45, RZ, 0x7610, R45 ;  /* 0x00007610ff2d7816 */ /* 0x000fc6000000002d */
[----:B------:R0:W4:Y:S04]  /*0750*/  @!P1 LDG.E.U16 R40, [R2.64+0x100] ;  /* 0x0001000602289981 */ /* 0x000128000c1e1500 */
[----:B------:R0:W4:Y:S04]  /*0760*/  @!P2 LDG.E.U16 R43, [R2.64+0x140] ;  /* 0x00014006022ba981 */ /* 0x000128000c1e1500 */
[----:B------:R0:W4:Y:S04]  /*0770*/  @!P3 LDG.E.U16 R42, [R2.64+0x180] ;  /* 0x00018006022ab981 */ /* 0x000128000c1e1500 */
[----:B------:R0:W4:Y:S01]  /*0780*/  @!P4 LDG.E.U16 R45, [R2.64+0x1c0] ;  /* 0x0001c006022dc981 */ /* 0x000122000c1e1500 */
[----:B------:R-:W-:-:S02]  /*0790*/  IADD3 R37, R16, 0x20, RZ ;  /* 0x0000002010257810 */ /* 0x000fc40007ffe0ff */
[C---:B------:R-:W-:Y:S02]  /*07a0*/  IADD3 R39, R16.reuse, 0x40, RZ ;  /* 0x0000004010277810 */ /* 0x040fe40007ffe0ff */
[CC--:B------:R-:W-:Y:S02]  /*07b0*/  LEA.HI.SX32 R35, R16.reuse, R16.reuse, 0x1b ;  /* 0x0000001010237211 */ /* 0x0c0fe400078fdaff */
[-C--:B------:R-:W-:Y:S02]  /*07c0*/  LEA.HI.SX32 R36, R37, R16.reuse, 0x1b ;  /* 0x0000001025247211 */ /* 0x080fe400078fdaff */
[----:B------:R-:W-:Y:S02]  /*07d0*/  LEA.HI.SX32 R37, R39, R16, 0x1b ;  /* 0x0000001027257211 */ /* 0x000fe400078fdaff */
[----:B------:R-:W-:Y:S02]  /*07e0*/  SHF.L.U32 R35, R35, 0x1, RZ ;  /* 0x0000000123237819 */ /* 0x000fe400000006ff */
[----:B0-----:R-:W-:-:S02]  /*07f0*/  IADD3 R3, R16, 0x60, RZ ;  /* 0x0000006010037810 */ /* 0x001fc40007ffe0ff */
[C---:B------:R-:W-:Y:S02]  /*0800*/  IADD3 R39, R16.reuse, 0x80, RZ ;  /* 0x0000008010277810 */ /* 0x040fe40007ffe0ff */
[C---:B------:R-:W-:Y:S02]  /*0810*/  IADD3 R47, R16.reuse, 0xa0, RZ ;  /* 0x000000a0102f7810 */ /* 0x040fe40007ffe0ff */
[C---:B------:R-:W-:Y:S02]  /*0820*/  IADD3 R49, R16.reuse, 0xc0, RZ ;  /* 0x000000c010317810 */ /* 0x040fe40007ffe0ff */
[----:B------:R-:W-:Y:S02]  /*0830*/  IADD3 R51, R16, 0xe0, RZ ;  /* 0x000000e010337810 */ /* 0x000fe40007ffe0ff */
[-C--:B------:R-:W-:Y:S02]  /*0840*/  LEA.HI.SX32 R3, R3, R16.reuse, 0x1b ;  /* 0x0000001003037211 */ /* 0x080fe400078fdaff */
        /* <DEDUP_REMOVED lines=11> */
[C---:B------:R-:W-:Y:S01]  /*0900*/  ISETP.GE.AND P6, PT, R27.reuse, R60, PT ;  /* 0x0000003c1b00720c */ /* 0x040fe20003fc6270 */
[----:B------:R-:W-:Y:S01]  /*0910*/  IMAD.WIDE R2, R27, 0x2, R20 ;  /* 0x000000021b027825 */ /* 0x000fe200078e0214 */
[----:B------:R-:W-:-:S02]  /*0920*/  PRMT R44, RZ, 0x7610, R44 ;  /* 0x00007610ff2c7816 */ /* 0x000fc4000000002c */
[-C--:B------:R-:W-:Y:S02]  /*0930*/  ISETP.GE.AND P5, PT, R28, R60.reuse, PT ;  /* 0x0000003c1c00720c */ /* 0x080fe40003fa6270 */
[-C--:B------:R-:W-:Y:S02]  /*0940*/  ISETP.GE.AND P4, PT, R29, R60.reuse, PT ;  /* 0x0000003c1d00720c */ /* 0x080fe40003f86270 */
[-C--:B------:R-:W-:Y:S02]  /*0950*/  ISETP.GE.AND P3, PT, R30, R60.reuse, PT ;  /* 0x0000003c1e00720c */ /* 0x080fe40003f66270 */
[-C--:B------:R-:W-:Y:S02]  /*0960*/  ISETP.GE.AND P2, PT, R31, R60.reuse, PT ;  /* 0x0000003c1f00720c */ /* 0x080fe40003f46270 */
[-C--:B------:R-:W-:Y:S02]  /*0970*/  ISETP.GE.AND P1, PT, R32, R60.reuse, PT ;  /* 0x0000003c2000720c */ /* 0x080fe40003f26270 */
[----:B------:R-:W-:-:S02]  /*0980*/  ISETP.GE.AND P0, PT, R33, R60, PT ;  /* 0x0000003c2100720c */ /* 0x000fc40003f06270 */
[----:B------:R-:W-:Y:S02]  /*0990*/  PRMT R47, RZ, 0x7610, R47 ;  /* 0x00007610ff2f7816 */ /* 0x000fe4000000002f */
[----:B------:R-:W-:Y:S02]  /*09a0*/  PRMT R46, RZ, 0x7610, R46 ;  /* 0x00007610ff2e7816 */ /* 0x000fe4000000002e */
[----:B------:R-:W-:Y:S01]  /*09b0*/  PRMT R61, RZ, 0x7610, R61 ;  /* 0x00007610ff3d7816 */ /* 0x000fe2000000003d */
[----:B--2---:R0:W-:Y:S04]  /*09c0*/  STS.U16 [R35], R0 ;  /* 0x0000000023007388 */ /* 0x0041e80000000400 */
[----:B---3--:R-:W-:Y:S01]  /*09d0*/  STS.U16 [R36+0x40], R5 ;  /* 0x0000400524007388 */ /* 0x008fe20000000400 */
[----:B0-----:R-:W-:-:S03]  /*09e0*/  SHF.L.U32 R0, R16, 0x3, RZ ;  /* 0x0000000310007819 */ /* 0x001fc600000006ff */
[----:B----4-:R-:W-:Y:S01]  /*09f0*/  STS.U16 [R37+0x80], R4 ;  /* 0x0000800425007388 */ /* 0x010fe20000000400 */
[----:B------:R-:W-:-:S04]  /*0a00*/  LEA.HI.SX32 R51, R0, R0, 0x1b ;  /* 0x0000000000337211 */ /* 0x000fc800078fdaff */
[----:B------:R-:W-:Y:S01]  /*0a10*/  SHF.L.U32 R51, R51, 0x1, RZ ;  /* 0x0000000133337819 */ /* 0x000fe200000006ff */
[----:B------:R0:W-:Y:S04]  /*0a20*/  STS.U16 [R38+0xc0], R41 ;  /* 0x0000c02926007388 */ /* 0x0001e80000000400 */
[----:B------:R1:W-:Y:S04]  /*0a30*/  STS.U16 [R39+0x100], R40 ;  /* 0x0001002827007388 */ /* 0x0003e80000000400 */
[----:B------:R2:W-:Y:S04]  /*0a40*/  STS.U16 [R48+0x140], R43 ;  /* 0x0001402b30007388 */ /* 0x0005e80000000400 */
[----:B------:R3:W-:Y:S04]  /*0a50*/  STS.U16 [R49+0x180], R42 ;  /* 0x0001802a31007388 */ /* 0x0007e80000000400 */
[----:B------:R4:W-:Y:S01]  /*0a60*/  STS.U16 [R50+0x1c0], R45 ;  /* 0x0001c02d32007388 */ /* 0x0009e20000000400 */
[----:B------:R-:W-:-:S06]  /*0a70*/  NOP ;  /* 0x0000000000007918 */ /* 0x000fcc0000000000 */
[----:B------:R-:W3:Y:S04]  /*0a80*/  LDS.U16 R52, [R51] ;  /* 0x0000000033347984 */ /* 0x000ee80000000400 */
[----:B------:R-:W3:Y:S04]  /*0a90*/  LDS.U16 R53, [R51+0x2] ;  /* 0x0000020033357984 */ /* 0x000ee80000000400 */
        /* <DEDUP_REMOVED lines=8> */
[----:B0-----:R-:W-:Y:S02]  /*0b20*/  PRMT R41, RZ, 0x7610, R41 ;  /* 0x00007610ff297816 */ /* 0x001fe40000000029 */
[----:B-1----:R-:W-:Y:S02]  /*0b30*/  PRMT R40, RZ, 0x7610, R40 ;  /* 0x00007610ff287816 */ /* 0x002fe40000000028 */
[----:B--2---:R-:W-:Y:S01]  /*0b40*/  PRMT R43, RZ, 0x7610, R43 ;  /* 0x00007610ff2b7816 */ /* 0x004fe2000000002b */
[----:B------:R0:W2:Y:S01]  /*0b50*/  @!P6 LDG.E.U16 R44, [R2.64] ;  /* 0x00000006022ce981 */ /* 0x0000a2000c1e1500 */
[----:B------:R-:W-:-:S03]  /*0b60*/  ISETP.GE.AND P6, PT, R34, R60, PT ;  /* 0x0000003c2200720c */ /* 0x000fc60003fc6270 */
[----:B------:R0:W2:Y:S04]  /*0b70*/  @!P5 LDG.E.U16 R47, [R2.64+0x40] ;  /* 0x00004006022fd981 */ /* 0x0000a8000c1e1500 */
[----:B------:R0:W2:Y:S04]  /*0b80*/  @!P4 LDG.E.U16 R46, [R2.64+0x80] ;  /* 0x00008006022ec981 */ /* 0x0000a8000c1e1500 */
[----:B------:R0:W2:Y:S04]  /*0b90*/  @!P3 LDG.E.U16 R61, [R2.64+0xc0] ;  /* 0x0000c006023db981 */ /* 0x0000a8000c1e1500 */
[----:B------:R0:W2:Y:S04]  /*0ba0*/  @!P2 LDG.E.U16 R0, [R2.64+0x100] ;  /* 0x000100060200a981 */ /* 0x0000a8000c1e1500 */
[----:B------:R0:W2:Y:S04]  /*0bb0*/  @!P1 LDG.E.U16 R41, [R2.64+0x140] ;  /* 0x0001400602299981 */ /* 0x0000a8000c1e1500 */
[----:B------:R0:W2:Y:S04]  /*0bc0*/  @!P0 LDG.E.U16 R40, [R2.64+0x180] ;  /* 0x0001800602288981 */ /* 0x0000a8000c1e1500 */
[----:B------:R0:W2:Y:S01]  /*0bd0*/  @!P6 LDG.E.U16 R43, [R2.64+0x1c0] ;  /* 0x0001c006022be981 */ /* 0x0000a2000c1e1500 */
[C---:B------:R-:W-:Y:S01]  /*0be0*/  ISETP.GE.AND P6, PT, R27.reuse, R60, PT ;  /* 0x0000003c1b00720c */ /* 0x040fe20003fc6270 */
[----:B------:R-:W-:Y:S01]  /*0bf0*/  IMAD.WIDE R4, R27, 0x2, R22 ;  /* 0x000000021b047825 */ /* 0x000fe200078e0216 */
[----:B---3--:R-:W-:-:S02]  /*0c00*/  PRMT R42, RZ, 0x7610, R42 ;  /* 0x00007610ff2a7816 */ /* 0x008fc4000000002a */
[-C--:B------:R-:W-:Y:S02]  /*0c10*/  ISETP.GE.AND P5, PT, R28, R60.reuse, PT ;  /* 0x0000003c1c00720c */ /* 0x080fe40003fa6270 */
[-C--:B------:R-:W-:Y:S02]  /*0c20*/  ISETP.GE.AND P4, PT, R29, R60.reuse, PT ;  /* 0x0000003c1d00720c */ /* 0x080fe40003f86270 */
[-C--:B------:R-:W-:Y:S02]  /*0c30*/  ISETP.GE.AND P3, PT, R30, R60.reuse, PT ;  /* 0x0000003c1e00720c */ /* 0x080fe40003f66270 */
[-C--:B------:R-:W-:Y:S02]  /*0c40*/  ISETP.GE.AND P2, PT, R31, R60.reuse, PT ;  /* 0x0000003c1f00720c */ /* 0x080fe40003f46270 */
[-C--:B------:R-:W-:Y:S02]  /*0c50*/  ISETP.GE.AND P1, PT, R32, R60.reuse, PT ;  /* 0x0000003c2000720c */ /* 0x080fe40003f26270 */
[----:B------:R-:W-:-:S02]  /*0c60*/  ISETP.GE.AND P0, PT, R33, R60, PT ;  /* 0x0000003c2100720c */ /* 0x000fc40003f06270 */
[----:B0-----:R-:W-:Y:S02]  /*0c70*/  PRMT R3, RZ, 0x7610, R3 ;  /* 0x00007610ff037816 */ /* 0x001fe40000000003 */
[----:B------:R-:W-:Y:S02]  /*0c80*/  PRMT R2, RZ, 0x7610, R2 ;  /* 0x00007610ff027816 */ /* 0x000fe40000000002 */
[----:B----4-:R-:W-:Y:S01]  /*0c90*/  PRMT R45, RZ, 0x7610, R45 ;  /* 0x00007610ff2d7816 */ /* 0x010fe2000000002d */
[----:B--2---:R-:W-:Y:S04]  /*0ca0*/  STS.U16 [R35], R44 ;  /* 0x0000002c23007388 */ /* 0x004fe80000000400 */
        /* <DEDUP_REMOVED lines=20> */
[----:B------:R-:W-:Y:S01]  /*0df0*/  PRMT R40, RZ, 0x7610, R40 ;  /* 0x00007610ff287816 */ /* 0x000fe20000000028 */
[----:B------:R-:W2:Y:S01]  /*0e00*/  @!P6 LDG.E.U16 R42, [R4.64] ;  /* 0x00000006042ae981 */ /* 0x000ea2000c1e1500 */
[----:B------:R-:W-:-:S03]  /*0e10*/  ISETP.GE.AND P6, PT, R34, R60, PT ;  /* 0x0000003c2200720c */ /* 0x000fc60003fc6270 */
[----:B------:R-:W3:Y:S04]  /*0e20*/  @!P5 LDG.E.U16 R3, [R4.64+0x40] ;  /* 0x000040060403d981 */ /* 0x000ee8000c1e1500 */
[----:B------:R-:W4:Y:S04]  /*0e30*/  @!P4 LDG.E.U16 R0, [R4.64+0x80] ;  /* 0x000080060400c981 */ /* 0x000f28000c1e1500 */
[----:B------:R-:W4:Y:S04]  /*0e40*/  @!P3 LDG.E.U16 R41, [R4.64+0xc0] ;  /* 0x0000c0060429b981 */ /* 0x000f28000c1e1500 */
[----:B------:R-:W4:Y:S04]  /*0e50*/  @!P2 LDG.E.U16 R2, [R4.64+0x100] ;  /* 0x000100060402a981 */ /* 0x000f28000c1e1500 */
[----:B------:R-:W4:Y:S04]  /*0e60*/  @!P1 LDG.E.U16 R43, [R4.64+0x140] ;  /* 0x00014006042b9981 */ /* 0x000f28000c1e1500 */
[----:B------:R-:W4:Y:S04]  /*0e70*/  @!P0 LDG.E.U16 R40, [R4.64+0x180] ;  /* 0x0001800604288981 */ /* 0x000f28000c1e1500 */
[----:B------:R-:W4:Y:S01]  /*0e80*/  @!P6 LDG.E.U16 R45, [R4.64+0x1c0] ;  /* 0x0001c006042de981 */ /* 0x000f22000c1e1500 */
[----:B------:R-:W-:-:S02]  /*0e90*/  HFMA2.MMA R66, -RZ, RZ, 0, 0 ;  /* 0x00000000ff427435 */ /* 0x000fc400000001ff */
[----:B------:R-:W-:Y:S01]  /*0ea0*/  HFMA2.MMA R99, -RZ, RZ, 0, 0 ;  /* 0x00000000ff637435 */ /* 0x000fe200000001ff */
[----:B------:R-:W-:Y:S01]  /*0eb0*/  CS2R R62, SRZ ;  /* 0x00000000003e7805 */ /* 0x000fe2000001ff00 */
[----:B------:R-:W-:Y:S02]  /*0ec0*/  MOV R112, RZ ;  /* 0x000000ff00707202 */ /* 0x000fe40000000f00 */
[----:B------:R-:W-:Y:S01]  /*0ed0*/  MOV R61, RZ ;  /* 0x000000ff003d7202 */ /* 0x000fe20000000f00 */
[----:B--2---:R-:W-:Y:S04]  /*0ee0*/  STS.U16 [R35], R42 ;  /* 0x0000002a23007388 */ /* 0x004fe80000000400 */
[----:B---3--:R-:W-:Y:S04]  /*0ef0*/  STS.U16 [R36+0x40], R3 ;  /* 0x0000400324007388 */ /* 0x008fe80000000400 */
        /* <DEDUP_REMOVED lines=9> */
[----:B------:R-:W3:Y:S04]  /*0f90*/  LDS.U16 R5, [R51+0x4] ;  /* 0x0000040033057984 */ /* 0x000ee80000000400 */
[----:B------:R-:W4:Y:S04]  /*0fa0*/  LDS.U16 R3, [R51+0x6] ;  /* 0x0000060033037984 */ /* 0x000f280000000400 */
[----:B------:R-:W4:Y:S04]  /*0fb0*/  LDS.U16 R2, [R51+0xc] ;  /* 0x00000c0033027984 */ /* 0x000f280000000400 */
[----:B------:R-:W4:Y:S04]  /*0fc0*/  LDS.U16 R0, [R51+0x8] ;  /* 0x0000080033007984 */ /* 0x000f280000000400 */
[----:B------:R-:W4:Y:S04]  /*0fd0*/  LDS.U16 R41, [R51+0xa] ;  /* 0x00000a0033297984 */ /* 0x000f280000000400 */
[----:B------:R-:W4:Y:S01]  /*0fe0*/  LDS.U16 R42, [R51+0xe] ;  /* 0x00000e00332a7984 */ /* 0x000f220000000400 */
[----:B0-----:R-:W-:-:S02]  /*0ff0*/  HADD2.F32 R40, -RZ, R52.H0_H0 ;  /* 0x20000034ff287230 */ /* 0x001fc40000004100 */
[----:B------:R-:W-:Y:S02]  /*1000*/  HADD2.F32 R43, -RZ, R53.H0_H0 ;  /* 0x20000035ff2b7230 */ /* 0x000fe40000004100 */
[----:B-1----:R-:W-:Y:S02]  /*1010*/  HADD2.F32 R80, -RZ, R44.H0_H0 ;  /* 0x2000002cff507230 */ /* 0x002fe40000004100 */
[----:B--2---:R-:W-:-:S03]  /*1020*/  HADD2.F32 R81, -RZ, R4.H0_H0 ;  /* 0x20000004ff517230 */ /* 0x004fc60000004100 */
[----:B------:R-:W-:Y:S01]  /*1030*/  FFMA.FTZ R40, R80, R40, R13 ;  /* 0x0000002850287223 */ /* 0x000fe2000001000d */
[----:B------:R-:W-:Y:S02]  /*1040*/  HADD2.F32 R4, -RZ, R54.H0_H0 ;  /* 0x20000036ff047230 */ /* 0x000fe40000004100 */
[----:B---3--:R-:W-:Y:S01]  /*1050*/  HADD2.F32 R89, -RZ, R5.H0_H0 ;  /* 0x20000005ff597230 */ /* 0x008fe20000004100 */
[----:B------:R-:W-:Y:S01]  /*1060*/  FFMA.FTZ R40, R81, R43, R40 ;  /* 0x0000002b51287223 */ /* 0x000fe20000010028 */
[----:B------:R-:W-:Y:S02]  /*1070*/  HADD2.F32 R5, -RZ, R55.H0_H0 ;  /* 0x20000037ff057230 */ /* 0x000fe40000004100 */
[----:B----4-:R-:W-:Y:S01]  /*1080*/  HADD2.F32 R91, -RZ, R3.H0_H0 ;  /* 0x20000003ff5b7230 */ /* 0x010fe20000004100 */
[----:B------:R-:W-:Y:S01]  /*1090*/  FFMA.FTZ R4, R89, R4, R40 ;  /* 0x0000000459047223 */ /* 0x000fe20000010028 */
[----:B------:R-:W-:Y:S02]  /*10a0*/  HADD2.F32 R3, -RZ, R56.H0_H0 ;  /* 0x20000038ff037230 */ /* 0x000fe40000004100 */
[----:B------:R-:W-:Y:S01]  /*10b0*/  HADD2.F32 R97, -RZ, R2.H0_H0 ;  /* 0x20000002ff617230 */ /* 0x000fe20000004100 */
[----:B------:R-:W-:Y:S01]  /*10c0*/  MOV R2, c[0x0][0x16c] ;  /* 0x00005b0000027a02 */ /* 0x000fe20000000f00 */
[----:B------:R-:W-:Y:S01]  /*10d0*/  FFMA.FTZ R4, R91, R5, R4 ;  /* 0x000000055b047223 */ /* 0x000fe20000010004 */
[----:B------:R-:W-:-:S02]  /*10e0*/  HADD2.F32 R93, -RZ, R0.H0_H0 ;  /* 0x20000000ff5d7230 */ /* 0x000fc40000004100 */
[----:B------:R-:W-:Y:S01]  /*10f0*/  ISETP.GE.AND P0, PT, R2, 0x1, PT ;  /* 0x000000010200780c */ /* 0x000fe20003f06270 */
[----:B------:R-:W-:Y:S02]  /*1100*/  HADD2.F32 R0, -RZ, R57.H0_H0 ;  /* 0x20000039ff007230 */ /* 0x000fe40000004100 */
[----:B------:R-:W-:Y:S01]  /*1110*/  HADD2.F32 R95, -RZ, R41.H0_H0 ;  /* 0x20000029ff5f7230 */ /* 0x000fe20000004100 */
[----:B------:R-:W-:Y:S01]  /*1120*/  FFMA.FTZ R4, R93, R3, R4 ;  /* 0x000000035d047223 */ /* 0x000fe20000010004 */
[----:B------:R-:W-:-:S03]  /*1130*/  HADD2.F32 R3, -RZ, R58.H0_H0 ;  /* 0x2000003aff037230 */ /* 0x000fc60000004100 */
[----:B------:R-:W-:Y:S01]  /*1140*/  FFMA.FTZ R0, R95, R0, R4 ;  /* 0x000000005f007223 */ /* 0x000fe20000010004 */
[----:B------:R-:W-:Y:S02]  /*1150*/  HADD2.F32 R13, -RZ, R59.H0_H0 ;  /* 0x2000003bff0d7230 */ /* 0x000fe40000004100 */
[----:B------:R-:W-:Y:S01]  /*1160*/  HADD2.F32 R107, -RZ, R42.H0_H0 ;  /* 0x2000002aff6b7230 */ /* 0x000fe20000004100 */
[----:B------:R-:W-:Y:S01]  /*1170*/  FFMA.FTZ R0, R97, R3, R0 ;  /* 0x0000000361007223 */ /* 0x000fe20000010000 */
[----:B------:R-:W-:Y:S01]  /*1180*/  HFMA2.MMA R3, -RZ, RZ, 0, 0 ;  /* 0x00000000ff037435 */ /* 0x000fe200000001ff */
[-C--:B-----5:R-:W-:Y:S02]  /*1190*/  FMUL.FTZ R60, R80, R8.reuse ;  /* 0x00000008503c7220 */ /* 0x0a0fe40000410000 */
[----:B------:R-:W-:Y:S01]  /*11a0*/  FFMA.FTZ R13, R107, R13, R0 ;  /* 0x0000000d6b0d7223 */ /* 0x000fe20000010000 */
[----:B------:R-:W-:Y:S01]  /*11b0*/  MOV R0, RZ ;  /* 0x000000ff00007202 */ /* 0x000fe20000000f00 */
[----:B------:R-:W-:-:S02]  /*11c0*/  FMUL.FTZ R101, R81, R8 ;  /* 0x0000000851657220 */ /* 0x000fc40000410000 */
[-C--:B------:R-:W-:Y:S02]  /*11d0*/  FMUL.FTZ R103, R89, R8.reuse ;  /* 0x0000000859677220 */ /* 0x080fe40000410000 */
[-C--:B------:R-:W-:Y:S02]  /*11e0*/  FMUL.FTZ R64, R91, R8.reuse ;  /* 0x000000085b407220 */ /* 0x080fe40000410000 */
[-C--:B------:R-:W-:Y:S02]  /*11f0*/  FMUL.FTZ R105, R93, R8.reuse ;  /* 0x000000085d697220 */ /* 0x080fe40000410000 */
[-C--:B------:R-:W-:Y:S02]  /*1200*/  FMUL.FTZ R2, R95, R8.reuse ;  /* 0x000000085f027220 */ /* 0x080fe40000410000 */
[-C--:B------:R-:W-:Y:S02]  /*1210*/  FMUL.FTZ R4, R97, R8.reuse ;  /* 0x0000000861047220 */ /* 0x080fe40000410000 */
[----:B------:R-:W-:Y:S01]  /*1220*/  FMUL.FTZ R5, R107, R8 ;  /* 0x000000086b057220 */ /* 0x000fe20000410000 */
[----:B------:R-:W-:Y:S06]  /*1230*/  BAR.SYNC.DEFER_BLOCKING 0x0 ;  /* 0x0000000000007b1d */ /* 0x000fec0000010000 */
[----:B------:R-:W-:Y:S05]  /*1240*/  @!P0 BRA `(.L_x_11070) ;  /* 0x0000369000008947 */ /* 0x000fea0003800000 */
[----:B------:R-:W-:Y:S01]  /*1250*/  IMAD R69, R7, c[0x0][0x180], RZ ;  /* 0x0000600007457a24 */ /* 0x000fe200078e02ff */
[----:B------:R-:W-:Y:S01]  /*1260*/  IADD3 R3, R25, -0x1, RZ ;  /* 0xffffffff19037810 */ /* 0x000fe20007ffe0ff */
[----:B------:R-:W-:Y:S01]  /*1270*/  IMAD R73, R7, c[0x0][0x198], RZ ;  /* 0x0000660007497a24 */ /* 0x000fe200078e02ff */
[----:B------:R-:W-:Y:S01]  /*1280*/  IADD3 R68, R25, -0x2, RZ ;  /* 0xfffffffe19447810 */ /* 0x000fe20007ffe0ff */
[----:B------:R-:W-:Y:S01]  /*1290*/  IMAD R75, R7, c[0x0][0x1b8], RZ ;  /* 0x00006e00074b7a24 */ /* 0x000fe200078e02ff */
[----:B------:R-:W-:Y:S01]  /*12a0*/  HADD2.F32 R46, -RZ, R46.H0_H0 ;  /* 0x2000002eff2e7230 */ /* 0x000fe20000004100 */
[C---:B------:R-:W-:Y:S01]  /*12b0*/  IMAD.WIDE.U32 R44, R6.reuse, c[0x0][0x180], RZ ;  /* 0x00006000062c7a25 */ /* 0x040fe200078e00ff */
[----:B------:R-:W-:Y:S01]  /*12c0*/  HADD2.F32 R98, -RZ, R47.H0_H0 ;  /* 0x2000002fff627230 */ /* 0x000fe20000004100 */
[----:B------:R-:W-:Y:S01]  /*12d0*/  LOP3.LUT R92, R15, 0x1f, RZ, 0xc0, !PT ;  /* 0x0000001f0f5c7812 */ /* 0x000fe200078ec0ff */
[----:B------:R-:W-:Y:S01]  /*12e0*/  HADD2.F32 R100, -RZ, R65.H0_H0 ;  /* 0x20000041ff647230 */ /* 0x000fe20000004100 */
[C---:B------:R-:W-:Y:S01]  /*12f0*/  IMAD R71, R6.reuse, c[0x0][0x184], R69 ;  /* 0x0000610006477a24 */ /* 0x040fe200078e0245 */
[----:B------:R-:W-:Y:S01]  /*1300*/  LEA.HI R69, R3, R3, RZ, 0x1 ;  /* 0x0000000303457211 */ /* 0x000fe200078f08ff */
[C---:B------:R-:W-:Y:S01]  /*1310*/  IMAD.WIDE.U32 R42, R6.reuse, c[0x0][0x198], RZ ;  /* 0x00006600062a7a25 */ /* 0x040fe200078e00ff */
[----:B------:R-:W-:Y:S01]  /*1320*/  HADD2.F32 R102, -RZ, R67.H0_H0 ;  /* 0x20000043ff667230 */ /* 0x000fe20000004100 */
[----:B------:R-:W-:Y:S01]  /*1330*/  MOV R94, RZ ;  /* 0x000000ff005e7202 */ /* 0x000fe20000000f00 */
[----:B------:R-:W-:Y:S01]  /*1340*/  HADD2.F32 R104, -RZ, R76.H0_H0 ;  /* 0x2000004cff687230 */ /* 0x000fe20000004100 */
[C---:B------:R-:W-:Y:S01]  /*1350*/  IMAD R73, R6.reuse, c[0x0][0x19c], R73 ;  /* 0x0000670006497a24 */ /* 0x040fe200078e0249 */
[----:B------:R-:W-:Y:S01]  /*1360*/  IADD3 R45, R45, R71, RZ ;  /* 0x000000472d2d7210 */ /* 0x000fe20007ffe0ff */
[C---:B------:R-:W-:Y:S01]  /*1370*/  IMAD.WIDE.U32 R40, R6.reuse, c[0x0][0x1b8], RZ ;  /* 0x00006e0006287a25 */ /* 0x040fe200078e00ff */
[----:B------:R-:W-:Y:S01]  /*1380*/  LOP3.LUT R88, R69, 0xfffffe, RZ, 0xc0, !PT ;  /* 0x00fffffe45587812 */ /* 0x000fe200078ec0ff */
[----:B------:R-:W-:Y:S01]  /*1390*/  HADD2.F32 R106, -RZ, R77.H0_H0 ;  /* 0x2000004dff6a7230 */ /* 0x000fe20000004100 */
[----:B------:R-:W-:Y:S01]  /*13a0*/  IADD3 R71, R43, R73, RZ ;  /* 0x000000492b477210 */ /* 0x000fe20007ffe0ff */
[----:B------:R-:W-:Y:S01]  /*13b0*/  IMAD R109, R6, c[0x0][0x1bc], R75 ;  /* 0x00006f00066d7a24 */ /* 0x000fe200078e024b */
[----:B------:R-:W-:Y:S01]  /*13c0*/  LEA R72, P2, R40, c[0x0][0x230], 0x3 ;  /* 0x00008c0028487a11 */ /* 0x000fe200078418ff */
[----:B------:R-:W-:Y:S01]  /*13d0*/  IMAD R75, R68, c[0x0][0x16c], RZ ;  /* 0x00005b00444b7a24 */ /* 0x000fe200078e02ff */
[----:B------:R-:W-:Y:S01]  /*13e0*/  HADD2.F32 R108, -RZ, R78.H0_H0 ;  /* 0x2000004eff6c7230 */ /* 0x000fe20000004100 */
[----:B------:R-:W-:Y:S01]  /*13f0*/  LEA R68, P0, R44, c[0x0][0x220], 0x3 ;  /* 0x000088002c447a11 */ /* 0x000fe200078018ff */
[----:B------:R-:W-:Y:S01]  /*1400*/  HADD2.F32 R110, -RZ, R79.H0_H0 ;  /* 0x2000004fff6e7230 */ /* 0x000fe20000004100 */
[----:B------:R-:W-:Y:S01]  /*1410*/  IADD3 R73, R41, R109, RZ ;  /* 0x0000006d29497210 */ /* 0x000fe20007ffe0ff */
[----:B------:R-:W-:Y:S01]  /*1420*/  FADD.FTZ R65, R80, R80 ;  /* 0x0000005050417221 */ /* 0x000fe20000010000 */
[----:B------:R-:W-:Y:S01]  /*1430*/  LEA R70, P1, R42, c[0x0][0x228], 0x3 ;  /* 0x00008a002a467a11 */ /* 0x000fe200078218ff */
[----:B------:R-:W-:Y:S01]  /*1440*/  FADD.FTZ R67, R81, R81 ;  /* 0x0000005151437221 */ /* 0x000fe20000010000 */
[----:B------:R-:W-:Y:S01]  /*1450*/  LEA.HI.X R73, R40, c[0x0][0x234], R73, 0x3, P2 ;  /* 0x00008d0028497a11 */ /* 0x000fe200010f1c49 */
[----:B------:R-:W-:Y:S01]  /*1460*/  FADD.FTZ R78, R93, R93 ;  /* 0x0000005d5d4e7221 */ /* 0x000fe20000010000 */
[----:B------:R-:W-:Y:S01]  /*1470*/  LEA.HI R40, R25, R25, RZ, 0x1 ;  /* 0x0000001919287211 */ /* 0x000fe200078f08ff */
[----:B------:R-:W-:Y:S01]  /*1480*/  FADD.FTZ R79, R95, R95 ;  /* 0x0000005f5f4f7221 */ /* 0x000fe20000010000 */
[----:B------:R-:W-:Y:S01]  /*1490*/  IADD3 R88, R3, -R88, RZ ;  /* 0x8000005803587210 */ /* 0x000fe20007ffe0ff */
[----:B------:R-:W-:Y:S01]  /*14a0*/  FADD.FTZ R80, R97, R97 ;  /* 0x0000006161507221 */ /* 0x000fe20000010000 */
[----:B------:R-:W-:Y:S01]  /*14b0*/  LOP3.LUT R40, R40, 0x1ffffe, RZ, 0xc0, !PT ;  /* 0x001ffffe28287812 */ /* 0x000fe200078ec0ff */
[----:B------:R-:W-:Y:S01]  /*14c0*/  IMAD.WIDE R74, R75, 0x10, R86 ;  /* 0x000000104b4a7825 */ /* 0x000fe200078e0256 */
[----:B------:R-:W-:Y:S01]  /*14d0*/  LEA.HI.X R69, R44, c[0x0][0x224], R45, 0x3, P0 ;  /* 0x000089002c457a11 */ /* 0x000fe200000f1c2d */
[----:B------:R-:W-:Y:S01]  /*14e0*/  UMOV UR4, URZ ;  /* 0x0000003f00047c82 */ /* 0x000fe20008000000 */
[----:B------:R-:W-:Y:S01]  /*14f0*/  LEA.HI.X R71, R42, c[0x0][0x22c], R71, 0x3, P1 ;  /* 0x00008b002a477a11 */ /* 0x000fe200008f1c47 */
[----:B------:R-:W-:Y:S01]  /*1500*/  FADD.FTZ R76, R89, R89 ;  /* 0x00000059594c7221 */ /* 0x000fe20000010000 */
[----:B------:R-:W-:Y:S01]  /*1510*/  MOV R93, RZ ;  /* 0x000000ff005d7202 */ /* 0x000fe20000000f00 */
[----:B------:R-:W-:Y:S01]  /*1520*/  FADD.FTZ R77, R91, R91 ;  /* 0x0000005b5b4d7221 */ /* 0x000fe20000010000 */
[----:B------:R-:W-:Y:S01]  /*1530*/  MOV R3, RZ ;  /* 0x000000ff00037202 */ /* 0x000fe20000000f00 */
[----:B------:R-:W-:Y:S01]  /*1540*/  FADD.FTZ R81, R107, R107 ;  /* 0x0000006b6b517221 */ /* 0x000fe20000010000 */
[----:B------:R-:W-:Y:S01]  /*1550*/  IADD3 R95, R25, -R40, RZ ;  /* 0x80000028195f7210 */ /* 0x000fe20007ffe0ff */
[--C-:B------:R-:W-:Y:S01]  /*1560*/  FADD.FTZ R96, R46, R9.reuse ;  /* 0x000000092e607221 */ /* 0x100fe20000010000 */
[----:B------:R-:W-:Y:S01]  /*1570*/  SHF.L.U32 R97, R88, 0x8, RZ ;  /* 0x0000000858617819 */ /* 0x000fe200000006ff */
[----:B------:R-:W-:-:S02]  /*1580*/  FADD.FTZ R98, R98, R9 ;  /* 0x0000000962627221 */ /* 0x000fc40000010000 */
[--C-:B------:R-:W-:Y:S02]  /*1590*/  FADD.FTZ R100, R100, R9.reuse ;  /* 0x0000000964647221 */ /* 0x100fe40000010000 */
[--C-:B------:R-:W-:Y:S02]  /*15a0*/  FADD.FTZ R102, R102, R9.reuse ;  /* 0x0000000966667221 */ /* 0x100fe40000010000 */
[--C-:B------:R-:W-:Y:S02]  /*15b0*/  FADD.FTZ R104, R104, R9.reuse ;  /* 0x0000000968687221 */ /* 0x100fe40000010000 */
[--C-:B------:R-:W-:Y:S02]  /*15c0*/  FADD.FTZ R106, R106, R9.reuse ;  /* 0x000000096a6a7221 */ /* 0x100fe40000010000 */
[--C-:B------:R-:W-:Y:S02]  /*15d0*/  FADD.FTZ R108, R108, R9.reuse ;  /* 0x000000096c6c7221 */ /* 0x100fe40000010000 */
[----:B------:R-:W-:-:S02]  /*15e0*/  FADD.FTZ R110, R110, R9 ;  /* 0x000000096e6e7221 */ /* 0x000fc40000010000 */
.L_x_11085:
[----:B------:R-:W2:Y:S01]  /*15f0*/  LDG.E.64 R88, [R68.64] ;  /* 0x0000000644587981 */ /* 0x000ea2000c1e1b00 */
[----:B------:R-:W-:-:S02]  /*1600*/  ISETP.NE.AND P1, PT, R15, RZ, PT ;  /* 0x000000ff0f00720c */ /* 0x000fc40003f25270 */
[----:B------:R-:W-:Y:S01]  /*1610*/  IADD3 R44, R15, 0x200, RZ ;  /* 0x000002000f2c7810 */ /* 0x000fe20007ffe0ff */
[----:B------:R0:W5:Y:S01]  /*1620*/  LDG.E.64 R46, [R72.64] ;  /* 0x00000006482e7981 */ /* 0x000162000c1e1b00 */
[----:B------:R-:W-:Y:S02]  /*1630*/  ISETP.NE.AND P0, PT, R92, RZ, PT ;  /* 0x000000ff5c00720c */ /* 0x000fe40003f05270 */
[----:B------:R-:W-:Y:S02]  /*1640*/  SEL R90, R97, R44, !P1 ;  /* 0x0000002c615a7207 */ /* 0x000fe40004800000 */
[----:B------:R-:W-:Y:S01]  /*1650*/  ISETP.LT.OR P2, PT, R25, 0x2, P0 ;  /* 0x000000021900780c */ /* 0x000fe20000741670 */
[----:B------:R-:W-:Y:S01]  /*1660*/  BSSY B0, `(.L_x_11071) ;  /* 0x000009e000007945 */ /* 0x000fe20003800000 */
[----:B--2---:R-:W-:Y:S02]  /*1670*/  FMUL.FTZ R91, R88, 1.4426950216293334961 ;  /* 0x3fb8aa3b585b7820 */ /* 0x004fe40000410000 */
[----:B------:R-:W-:-:S02]  /*1680*/  FMUL.FTZ R41, R96, R89 ;  /* 0x0000005960297220 */ /* 0x000fc40000410000 */
[----:B------:R-:W-:Y:S02]  /*1690*/  FMUL.FTZ R40, R96, R91 ;  /* 0x0000005b60287220 */ /* 0x000fe40000410000 */
[----:B------:R-:W-:-:S04]  /*16a0*/  FMUL.RZ R45, R41, 0.15915493667125701904 ;  /* 0x3e22f983292d7820 */ /* 0x000fc8000040c000 */
[----:B------:R-:W-:Y:S08]  /*16b0*/  MUFU.EX2 R40, R40 ;  /* 0x0000002800287308 */ /* 0x000ff00000000800 */
[----:B------:R-:W1:Y:S08]  /*16c0*/  MUFU.COS R41, R45 ;  /* 0x0000002d00297308 */ /* 0x000e700000000000 */
[----:B------:R2:W3:Y:S01]  /*16d0*/  MUFU.SIN R43, R45 ;  /* 0x0000002d002b7308 */ /* 0x0004e20000000400 */
[----:B------:R-:W-:-:S02]  /*16e0*/  FMUL.FTZ R107, R98, R89 ;  /* 0x00000059626b7220 */ /* 0x000fc40000410000 */
[C---:B-1----:R-:W-:Y:S01]  /*16f0*/  FMUL.FTZ R42, R40.reuse, R41 ;  /* 0x00000029282a7220 */ /* 0x042fe20000410000 */
[----:B--2---:R0:W5:Y:S01]  /*1700*/  LDG.E.64 R44, [R70.64] ;  /* 0x00000006462c7981 */ /* 0x004162000c1e1b00 */
[----:B------:R-:W-:Y:S02]  /*1710*/  FMUL.RZ R111, R107, 0.15915493667125701904 ;  /* 0x3e22f9836b6f7820 */ /* 0x000fe4000040c000 */
[----:B---3--:R-:W-:Y:S02]  /*1720*/  FMUL.FTZ R43, R40, R43 ;  /* 0x0000002b282b7220 */ /* 0x008fe40000410000 */
[-C--:B------:R-:W-:Y:S02]  /*1730*/  FMUL.FTZ R107, R100, R89.reuse ;  /* 0x00000059646b7220 */ /* 0x080fe40000410000 */
[----:B------:R-:W-:Y:S01]  /*1740*/  FMUL.FTZ R109, R102, R89 ;  /* 0x00000059666d7220 */ /* 0x000fe20000410000 */
[----:B------:R1:W-:Y:S01]  /*1750*/  STS.64 [R90.X8+0x670], R42 ;  /* 0x0006702a5a007388 */ /* 0x0003e20000008a00 */
[----:B------:R-:W-:Y:S01]  /*1760*/  FMUL.RZ R117, R107, 0.15915493667125701904 ;  /* 0x3e22f9836b757820 */ /* 0x000fe2000040c000 */
[----:B------:R-:W-:Y:S01]  /*1770*/  MUFU.SIN R137, R111 ;  /* 0x0000006f00897308 */ /* 0x000fe20000000400 */
[-C--:B------:R-:W-:Y:S01]  /*1780*/  FMUL.FTZ R107, R100, R91.reuse ;  /* 0x0000005b646b7220 */ /* 0x080fe20000410000 */
[----:B------:R-:W-:Y:S01]  /*1790*/  CS2R R40, SRZ ;  /* 0x0000000000287805 */ /* 0x000fe2000001ff00 */
[----:B------:R-:W-:Y:S01]  /*17a0*/  FMUL.RZ R119, R109, 0.15915493667125701904 ;  /* 0x3e22f9836d777820 */ /* 0x000fe2000040c000 */
[----:B------:R-:W-:Y:S01]  /*17b0*/  BAR.SYNC.DEFER_BLOCKING 0x0 ;  /* 0x0000000000007b1d */ /* 0x000fe20000010000 */
[----:B-1----:R-:W-:-:S05]  /*17c0*/  FMUL.FTZ R90, R98, R91 ;  /* 0x0000005b625a7220 */ /* 0x002fca0000410000 */
[----:B------:R-:W-:Y:S01]  /*17d0*/  MUFU.COS R151, R111 ;  /* 0x0000006f00977308 */ /* 0x000fe20000000000 */
[----:B------:R-:W-:Y:S02]  /*17e0*/  FMUL.FTZ R109, R102, R91 ;  /* 0x0000005b666d7220 */ /* 0x000fe40000410000 */
[----:B------:R-:W-:-:S05]  /*17f0*/  FMUL.FTZ R115, R104, R89 ;  /* 0x0000005968737220 */ /* 0x000fca0000410000 */
[----:B------:R-:W1:Y:S01]  /*1800*/  MUFU.EX2 R90, R90 ;  /* 0x0000005a005a7308 */ /* 0x000e620000000800 */
[----:B------:R-:W-:-:S07]  /*1810*/  FMUL.RZ R121, R115, 0.15915493667125701904 ;  /* 0x3e22f98373797820 */ /* 0x000fce000040c000 */
[----:B------:R-:W-:Y:S01]  /*1820*/  MUFU.SIN R114, R117 ;  /* 0x0000007500727308 */ /* 0x000fe20000000400 */
[----:B------:R-:W-:Y:S01]  /*1830*/  FMUL.FTZ R149, R110, R91 ;  /* 0x0000005b6e957220 */ /* 0x000fe20000410000 */
[----:B------:R0:W5:Y:S06]  /*1840*/  @!P2 LDG.E.64 R40, [R74.64+0x8] ;  /* 0x000008064a28a981 */ /* 0x00016c000c1e1b00 */
[----:B------:R-:W2:Y:S08]  /*1850*/  MUFU.EX2 R107, R107 ;  /* 0x0000006b006b7308 */ /* 0x000eb00000000800 */
[----:B------:R-:W3:Y:S08]  /*1860*/  MUFU.COS R116, R117 ;  /* 0x0000007500747308 */ /* 0x000ef00000000000 */
[----:B------:R4:W-:Y:S08]  /*1870*/  MUFU.EX2 R122, R109 ;  /* 0x0000006d007a7308 */ /* 0x0009f00000000800 */
[----:B------:R-:W0:Y:S01]  /*1880*/  MUFU.COS R113, R119 ;  /* 0x0000007700717308 */ /* 0x000e220000000000 */
[----:B----4-:R-:W-:-:S07]  /*1890*/  FMUL.FTZ R109, R108, R89 ;  /* 0x000000596c6d7220 */ /* 0x010fce0000410000 */
[----:B------:R4:W0:Y:S01]  /*18a0*/  MUFU.SIN R111, R119 ;  /* 0x00000077006f7308 */ /* 0x0008220000000400 */
[C---:B-1----:R-:W-:Y:S02]  /*18b0*/  FMUL.FTZ R151, R90.reuse, R151 ;  /* 0x000000975a977220 */ /* 0x042fe40000410000 */
[----:B------:R-:W-:-:S05]  /*18c0*/  FMUL.FTZ R137, R90, R137 ;  /* 0x000000895a897220 */ /* 0x000fca0000410000 */
[----:B------:R-:W-:Y:S01]  /*18d0*/  MUFU.SIN R118, R121 ;  /* 0x0000007900767308 */ /* 0x000fe20000000400 */
[----:B----4-:R-:W-:-:S07]  /*18e0*/  FMUL.FTZ R119, R108, R91 ;  /* 0x0000005b6c777220 */ /* 0x010fce0000410000 */
[----:B------:R1:W-:Y:S01]  /*18f0*/  MUFU.COS R120, R121 ;  /* 0x0000007900787308 */ /* 0x0003e20000000000 */
[----:B------:R-:W-:Y:S02]  /*1900*/  FMUL.FTZ R115, R104, R91 ;  /* 0x0000005b68737220 */ /* 0x000fe40000410000 */
[----:B-1----:R-:W-:Y:S01]  /*1910*/  FMUL.RZ R121, R109, 0.15915493667125701904 ;  /* 0x3e22f9836d797820 */ /* 0x002fe2000040c000 */
[----:B------:R-:W-:-:S04]  /*1920*/  HADD2.F32 R109, -RZ, R52.H0_H0 ;  /* 0x20000034ff6d7230 */ /* 0x000fc80000004100 */
[----:B------:R-:W-:Y:S01]  /*1930*/  MUFU.EX2 R119, R119 ;  /* 0x0000007700777308 */ /* 0x000fe20000000800 */
[----:B------:R-:W-:Y:S02]  /*1940*/  FMUL.FTZ R117, R106, R89 ;  /* 0x000000596a757220 */ /* 0x000fe40000410000 */
[----:B------:R-:W-:-:S05]  /*1950*/  FMUL.FTZ R128, R96, R109 ;  /* 0x0000006d60807220 */ /* 0x000fca0000410000 */
[----:B------:R-:W1:Y:S01]  /*1960*/  MUFU.SIN R90, R121 ;  /* 0x00000079005a7308 */ /* 0x000e620000000400 */
[C---:B--2---:R-:W-:Y:S02]  /*1970*/  FMUL.FTZ R133, R107.reuse, R114 ;  /* 0x000000726b857220 */ /* 0x044fe40000410000 */
[----:B---3--:R-:W-:Y:S02]  /*1980*/  FMUL.FTZ R155, R107, R116 ;  /* 0x000000746b9b7220 */ /* 0x008fe40000410000 */
[----:B------:R-:W-:Y:S02]  /*1990*/  FMUL.FTZ R114, R137, R128 ;  /* 0x0000008089727220 */ /* 0x000fe40000410000 */
[----:B------:R-:W-:Y:S02]  /*19a0*/  FMUL.RZ R123, R117, 0.15915493667125701904 ;  /* 0x3e22f983757b7820 */ /* 0x000fe4000040c000 */
[----:B------:R-:W-:Y:S01]  /*19b0*/  FMUL.FTZ R107, RZ, R137 ;  /* 0x00000089ff6b7220 */ /* 0x000fe20000410000 */
[----:B------:R-:W2:Y:S01]  /*19c0*/  MUFU.EX2 R115, R115 ;  /* 0x0000007300737308 */ /* 0x000ea20000000800 */
[----:B------:R-:W-:-:S02]  /*19d0*/  FMUL.FTZ R117, R106, R91 ;  /* 0x0000005b6a757220 */ /* 0x000fc40000410000 */
[C---:B0-----:R-:W-:Y:S02]  /*19e0*/  FMUL.FTZ R124, R122.reuse, R113 ;  /* 0x000000717a7c7220 */ /* 0x041fe40000410000 */
[----:B------:R-:W-:Y:S01]  /*19f0*/  FMUL.FTZ R122, R122, R111 ;  /* 0x0000006f7a7a7220 */ /* 0x000fe20000410000 */
[----:B------:R-:W-:Y:S01]  /*1a00*/  HADD2.F32 R111, -RZ, R53.H0_H0 ;  /* 0x20000035ff6f7230 */ /* 0x000fe20000004100 */
[----:B------:R-:W-:Y:S02]  /*1a10*/  FFMA.FTZ R114, RZ, R151, R114 ;  /* 0x00000097ff727223 */ /* 0x000fe40000010072 */
[----:B------:R-:W-:Y:S01]  /*1a20*/  FFMA.FTZ R107, R151, R128, -R107 ;  /* 0x00000080976b7223 */ /* 0x000fe2000001086b */
[----:B------:R-:W0:Y:S01]  /*1a30*/  MUFU.COS R132, R121 ;  /* 0x0000007900847308 */ /* 0x000e220000000000 */
[----:B------:R-:W-:Y:S02]  /*1a40*/  FADD.FTZ R116, RZ, R114 ;  /* 0x00000072ff747221 */ /* 0x000fe40000010000 */
[----:B------:R-:W-:-:S02]  /*1a50*/  FFMA.FTZ R114, R98, R111, R107 ;  /* 0x0000006f62727223 */ /* 0x000fc4000001006b */
[----:B-1----:R-:W-:-:S03]  /*1a60*/  FMUL.FTZ R153, R119, R90 ;  /* 0x0000005a77997220 */ /* 0x002fc60000410000 */
[----:B------:R-:W-:Y:S01]  /*1a70*/  MUFU.SIN R126, R123 ;  /* 0x0000007b007e7308 */ /* 0x000fe20000000400 */
[C---:B------:R-:W-:Y:S02]  /*1a80*/  FMUL.FTZ R90, R133.reuse, R116 ;  /* 0x00000074855a7220 */ /* 0x040fe40000410000 */
[----:B------:R-:W-:-:S05]  /*1a90*/  FMUL.FTZ R107, R133, R114 ;  /* 0x00000072856b7220 */ /* 0x000fca0000410000 */
[----:B------:R-:W-:Y:S01]  /*1aa0*/  MUFU.COS R130, R123 ;  /* 0x0000007b00827308 */ /* 0x000fe20000000000 */
[----:B------:R-:W-:-:S07]  /*1ab0*/  HADD2.F32 R113, -RZ, R54.H0_H0 ;  /* 0x20000036ff717230 */ /* 0x000fce0000004100 */
[----:B------:R-:W1:Y:S01]  /*1ac0*/  MUFU.EX2 R117, R117 ;  /* 0x0000007500757308 */ /* 0x000e620000000800 */
[C---:B------:R-:W-:Y:S02]  /*1ad0*/  FFMA.FTZ R90, R155.reuse, R114, -R90 ;  /* 0x000000729b5a7223 */ /* 0x040fe4000001085a */
[----:B------:R-:W-:Y:S02]  /*1ae0*/  FFMA.FTZ R107, R155, R116, R107 ;  /* 0x000000749b6b7223 */ /* 0x000fe4000001006b */
[C---:B--2---:R-:W-:Y:S02]  /*1af0*/  FMUL.FTZ R135, R115.reuse, R120 ;  /* 0x0000007873877220 */ /* 0x044fe40000410000 */
[----:B------:R-:W-:Y:S02]  /*1b00*/  FMUL.FTZ R131, R115, R118 ;  /* 0x0000007673837220 */ /* 0x000fe40000410000 */
[----:B------:R-:W-:Y:S02]  /*1b10*/  FFMA.FTZ R115, R100, R113, R90 ;  /* 0x0000007164737223 */ /* 0x000fe4000001005a */
[----:B------:R-:W-:-:S02]  /*1b20*/  FADD.FTZ R107, RZ, R107 ;  /* 0x0000006bff6b7221 */ /* 0x000fc40000010000 */
[----:B------:R-:W-:Y:S02]  /*1b30*/  FMUL.FTZ R116, R42, R137 ;  /* 0x000000892a747220 */ /* 0x000fe40000410000 */
[----:B0-----:R-:W-:Y:S02]  /*1b40*/  FMUL.FTZ R147, R119, R132 ;  /* 0x0000008477937220 */ /* 0x001fe40000410000 */
[C---:B-1----:R-:W-:Y:S02]  /*1b50*/  FMUL.FTZ R118, R117.reuse, R130 ;  /* 0x0000008275767220 */ /* 0x042fe40000410000 */
[----:B------:R-:W-:Y:S02]  /*1b60*/  FMUL.FTZ R120, R117, R126 ;  /* 0x0000007e75787220 */ /* 0x000fe40000410000 */
[----:B------:R-:W-:Y:S02]  /*1b70*/  FMUL.FTZ R119, R122, R115 ;  /* 0x000000737a777220 */ /* 0x000fe40000410000 */
[----:B------:R-:W-:-:S02]  /*1b80*/  FMUL.FTZ R91, R110, R89 ;  /* 0x000000596e5b7220 */ /* 0x000fc40000410000 */
[C---:B------:R-:W-:Y:S02]  /*1b90*/  FMUL.FTZ R90, R43.reuse, R137 ;  /* 0x000000892b5a7220 */ /* 0x040fe40000410000 */
[----:B------:R-:W-:Y:S02]  /*1ba0*/  FMUL.FTZ R117, R122, R107 ;  /* 0x0000006b7a757220 */ /* 0x000fe40000410000 */
[----:B------:R-:W-:Y:S02]  /*1bb0*/  FFMA.FTZ R116, R43, R151, R116 ;  /* 0x000000972b747223 */ /* 0x000fe40000010074 */
[----:B------:R-:W-:Y:S02]  /*1bc0*/  FFMA.FTZ R119, R124, R107, R119 ;  /* 0x0000006b7c777223 */ /* 0x000fe40000010077 */
[----:B------:R-:W-:Y:S02]  /*1bd0*/  FMUL.RZ R125, R91, 0.15915493667125701904 ;  /* 0x3e22f9835b7d7820 */ /* 0x000fe4000040c000 */
[----:B------:R-:W-:-:S02]  /*1be0*/  FFMA.FTZ R90, R42, R151, -R90 ;  /* 0x000000972a5a7223 */ /* 0x000fc4000001085a */
[----:B------:R-:W-:Y:S01]  /*1bf0*/  FFMA.FTZ R117, R124, R115, -R117 ;  /* 0x000000737c757223 */ /* 0x000fe20000010875 */
[----:B------:R-:W-:Y:S01]  /*1c00*/  HADD2.F32 R115, -RZ, R55.H0_H0 ;  /* 0x20000037ff737230 */ /* 0x000fe20000004100 */
[----:B------:R-:W-:Y:S02]  /*1c10*/  FMUL.FTZ R91, R133, R116 ;  /* 0x00000074855b7220 */ /* 0x000fe40000410000 */
[----:B------:R-:W-:Y:S01]  /*1c20*/  FADD.FTZ R130, RZ, R119 ;  /* 0x00000077ff827221 */ /* 0x000fe20000010000 */
[----:B------:R-:W-:Y:S01]  /*1c30*/  MUFU.EX2 R149, R149 ;  /* 0x0000009500957308 */ /* 0x000fe20000000800 */
[-C--:B------:R-:W-:Y:S02]  /*1c40*/  FFMA.FTZ R91, R155, R90.reuse, -R91 ;  /* 0x0000005a9b5b7223 */ /* 0x080fe4000001085b */
[----:B------:R-:W-:Y:S02]  /*1c50*/  FMUL.FTZ R107, R133, R90 ;  /* 0x0000005a856b7220 */ /* 0x000fe40000410000 */
[----:B------:R-:W-:-:S03]  /*1c60*/  FFMA.FTZ R126, R102, R115, R117 ;  /* 0x00000073667e7223 */ /* 0x000fc60000010075 */
[----:B------:R-:W0:Y:S01]  /*1c70*/  MUFU.COS R114, R125 ;  /* 0x0000007d00727308 */ /* 0x000e220000000000 */
[----:B------:R-:W-:Y:S02]  /*1c80*/  FMUL.FTZ R119, R131, R130 ;  /* 0x0000008283777220 */ /* 0x000fe40000410000 */
[----:B------:R-:W-:Y:S01]  /*1c90*/  FFMA.FTZ R117, R155, R116, R107 ;  /* 0x000000749b757223 */ /* 0x000fe2000001006b */
[----:B------:R-:W-:-:S04]  /*1ca0*/  HADD2.F32 R107, -RZ, R56.H0_H0 ;  /* 0x20000038ff6b7230 */ /* 0x000fc80000004100 */
[----:B------:R-:W1:Y:S01]  /*1cb0*/  MUFU.SIN R90, R125 ;  /* 0x0000007d005a7308 */ /* 0x000e620000000400 */
[-C--:B------:R-:W-:Y:S02]  /*1cc0*/  FMUL.FTZ R121, R131, R126.reuse ;  /* 0x0000007e83797220 */ /* 0x080fe40000410000 */
[C---:B------:R-:W-:Y:S02]  /*1cd0*/  FFMA.FTZ R126, R135.reuse, R126, -R119 ;  /* 0x0000007e877e7223 */ /* 0x040fe40000010877 */
[C---:B------:R-:W-:Y:S02]  /*1ce0*/  FMUL.FTZ R119, R122.reuse, R91 ;  /* 0x0000005b7a777220 */ /* 0x040fe40000410000 */
[----:B------:R-:W-:Y:S02]  /*1cf0*/  FMUL.FTZ R116, R122, R117 ;  /* 0x000000757a747220 */ /* 0x000fe40000410000 */
[----:B------:R-:W-:Y:S02]  /*1d00*/  FFMA.FTZ R121, R135, R130, R121 ;  /* 0x0000008287797223 */ /* 0x000fe40000010079 */
[----:B------:R-:W-:-:S02]  /*1d10*/  FFMA.FTZ R123, R104, R107, R126 ;  /* 0x0000006b687b7223 */ /* 0x000fc4000001007e */
[C---:B------:R-:W-:Y:S02]  /*1d20*/  FFMA.FTZ R126, R124.reuse, R117, R119 ;  /* 0x000000757c7e7223 */ /* 0x040fe40000010077 */
[----:B------:R-:W-:Y:S02]  /*1d30*/  FFMA.FTZ R116, R124, R91, -R116 ;  /* 0x0000005b7c747223 */ /* 0x000fe40000010874 */
[----:B------:R-:W-:Y:S02]  /*1d40*/  FADD.FTZ R121, RZ, R121 ;  /* 0x00000079ff797221 */ /* 0x000fe40000010000 */
[----:B------:R-:W-:Y:S02]  /*1d50*/  FMUL.FTZ R117, R120, R123 ;  /* 0x0000007b78757220 */ /* 0x000fe40000410000 */
[----:B------:R-:W-:Y:S02]  /*1d60*/  FMUL.FTZ R91, R131, R126 ;  /* 0x0000007e835b7220 */ /* 0x000fe40000410000 */
[----:B0-----:R-:W-:-:S02]  /*1d70*/  FMUL.FTZ R127, R149, R114 ;  /* 0x00000072957f7220 */ /* 0x001fc40000410000 */
[----:B-1----:R-:W-:Y:S02]  /*1d80*/  FMUL.FTZ R149, R149, R90 ;  /* 0x0000005a95957220 */ /* 0x002fe40000410000 */
[-C--:B------:R-:W-:Y:S02]  /*1d90*/  FFMA.FTZ R90, R118, R121.reuse, R117 ;  /* 0x00000079765a7223 */ /* 0x080fe40000010075 */
[----:B------:R-:W-:Y:S02]  /*1da0*/  FMUL.FTZ R121, R120, R121 ;  /* 0x0000007978797220 */ /* 0x000fe40000410000 */
[-C--:B------:R-:W-:Y:S02]  /*1db0*/  FFMA.FTZ R91, R135, R116.reuse, -R91 ;  /* 0x00000074875b7223 */ /* 0x080fe4000001085b */
[----:B------:R-:W-:Y:S02]  /*1dc0*/  FMUL.FTZ R116, R131, R116 ;  /* 0x0000007483747220 */ /* 0x000fe40000410000 */
[----:B------:R-:W-:Y:S01]  /*1dd0*/  FFMA.FTZ R123, R118, R123, -R121 ;  /* 0x0000007b767b7223 */ /* 0x000fe20000010879 */
[----:B------:R-:W-:Y:S01]  /*1de0*/  HADD2.F32 R117, -RZ, R57.H0_H0 ;  /* 0x20000039ff757230 */ /* 0x000fe20000004100 */
[----:B------:R-:W-:-:S02]  /*1df0*/  FFMA.FTZ R121, R135, R126, R116 ;  /* 0x0000007e87797223 */ /* 0x000fc40000010074 */
        /* <DEDUP_REMOVED lines=11> */
[-C--:B------:R-:W-:Y:S01]  /*1eb0*/  FMUL.FTZ R116, R153, R90.reuse ;  /* 0x0000005a99747220 */ /* 0x080fe20000410000 */
[----:B------:R-:W-:Y:S01]  /*1ec0*/  HADD2.F32 R119, -RZ, R58.H0_H0 ;  /* 0x2000003aff777230 */ /* 0x000fe20000004100 */
[----:B------:R-:W-:-:S02]  /*1ed0*/  FFMA.FTZ R90, R147, R90, -R91 ;  /* 0x0000005a935a7223 */ /* 0x000fc4000001085b */
[----:B------:R-:W-:Y:S02]  /*1ee0*/  FFMA.FTZ R116, R147, R114, R116 ;  /* 0x0000007293747223 */ /* 0x000fe40000010074 */
[----:B------:R-:W-:Y:S02]  /*1ef0*/  FFMA.FTZ R126, R108, R119, R123 ;  /* 0x000000776c7e7223 */ /* 0x000fe4000001007b */
[C---:B------:R-:W-:Y:S02]  /*1f00*/  FMUL.FTZ R91, R149.reuse, R90 ;  /* 0x0000005a955b7220 */ /* 0x040fe40000410000 */
[-C--:B------:R-:W-:Y:S02]  /*1f10*/  FMUL.FTZ R123, R149, R116.reuse ;  /* 0x00000074957b7220 */ /* 0x080fe40000410000 */
[C---:B------:R-:W-:Y:S02]  /*1f20*/  FFMA.FTZ R129, R127.reuse, R116, R91 ;  /* 0x000000747f817223 */ /* 0x040fe4000001005b */
[----:B------:R-:W-:-:S02]  /*1f30*/  FFMA.FTZ R123, R127, R90, -R123 ;  /* 0x0000005a7f7b7223 */ /* 0x000fc4000001087b */
[----:B------:R0:W1:Y:S01]  /*1f40*/  @P2 LDS.64 R90, [R15.X8+0x1678] ;  /* 0x001678000f5a2984 */ /* 0x0000620000008a00 */
[----:B------:R-:W-:Y:S02]  /*1f50*/  FFMA.FTZ R125, R147, R130, R125 ;  /* 0x00000082937d7223 */ /* 0x000fe4000001007d */
[----:B------:R-:W-:Y:S02]  /*1f60*/  FMUL.FTZ R121, R149, R126 ;  /* 0x0000007e95797220 */ /* 0x000fe40000410000 */
[----:B------:R-:W-:-:S04]  /*1f70*/  FADD.FTZ R130, RZ, R125 ;  /* 0x0000007dff827221 */ /* 0x000fc80000010000 */
[-C--:B------:R-:W-:Y:S02]  /*1f80*/  FFMA.FTZ R114, R127, R130.reuse, R121 ;  /* 0x000000827f727223 */ /* 0x080fe40000010079 */
[----:B------:R-:W-:Y:S01]  /*1f90*/  FMUL.FTZ R130, R149, R130 ;  /* 0x0000008295827220 */ /* 0x000fe20000410000 */
[----:B------:R-:W-:-:S03]  /*1fa0*/  HADD2.F32 R121, -RZ, R59.H0_H0 ;  /* 0x2000003bff797230 */ /* 0x000fc60000004100 */
[----:B------:R-:W-:Y:S02]  /*1fb0*/  FFMA.FTZ R130, R127, R126, -R130 ;  /* 0x0000007e7f827223 */ /* 0x000fe40000010882 */
[----:B------:R-:W-:Y:S02]  /*1fc0*/  FADD.FTZ R114, RZ, R114 ;  /* 0x00000072ff727221 */ /* 0x000fe40000010000 */
[----:B------:R-:W-:Y:S01]  /*1fd0*/  FFMA.FTZ R116, R110, R121, R130 ;  /* 0x000000796e747223 */ /* 0x000fe20000010082 */
[----:B------:R-:W-:Y:S05]  /*1fe0*/  @P2 BRA `(.L_x_11072) ;  /* 0x0000005000002947 */ /* 0x000fea0003800000 */
[----:B0-----:R-:W-:Y:S01]  /*1ff0*/  ISETP.NE.AND P3, PT, R25, c[0x0][0x174], PT ;  /* 0x00005d0019007a0c */ /* 0x001fe20003f65270 */
[----:B-1----:R-:W-:Y:S01]  /*2000*/  HFMA2.MMA R91, -RZ, RZ, 0, 0 ;  /* 0x00000000ff5b7435 */ /* 0x002fe200000001ff */
[----:B------:R-:W-:-:S11]  /*2010*/  MOV R90, 0x3f800000 ;  /* 0x3f800000005a7802 */ /* 0x000fd60000000f00 */
[----:B------:R-:W-:-:S05]  /*2020*/  @P3 LEA R125, R95, R94, 0xb ;  /* 0x0000005e5f7d3211 */ /* 0x000fca00078e58ff */
[----:B------:R0:W1:Y:S02]  /*2030*/  @P3 LDS.64 R90, [R125+0x670] ;  /* 0x000670007d5a3984 */ /* 0x0000640000000a00 */
.L_x_11072:
[----:B0-----:R-:W-:Y:S05]  /*2040*/  BSYNC B0 ;  /* 0x0000000000007941 */ /* 0x001fea0003800000 */
.L_x_11071:
[----:B------:R-:W0:Y:S01]  /*2050*/  SHFL.UP PT, R136, R116, 0x1, RZ ;  /* 0x0420000074887989 */ /* 0x000e2200000e00ff */
[----:B------:R-:W-:Y:S01]  /*2060*/  ISETP.GE.AND P3, PT, R16, 0x1, PT ;  /* 0x000000011000780c */ /* 0x000fe20003f66270 */
[-C--:B-----5:R-:W-:Y:S01]  /*2070*/  FMUL.FTZ R125, R45, R47.reuse ;  /* 0x0000002f2d7d7220 */ /* 0x0a0fe20000410000 */
[----:B------:R-:W-:Y:S01]  /*2080*/  ISETP.GE.OR P0, PT, R25, c[0x0][0x174], P0 ;  /* 0x00005d0019007a0c */ /* 0x000fe20000706670 */
[----:B------:R-:W2:Y:S01]  /*2090*/  SHFL.UP PT, R130, R123, 0x1, RZ ;  /* 0x042000007b827989 */ /* 0x000ea200000e00ff */
[-C--:B------:R-:W-:Y:S01]  /*20a0*/  FMUL.FTZ R126, R45, R46.reuse ;  /* 0x0000002e2d7e7220 */ /* 0x080fe20000410000 */
[----:B------:R-:W-:Y:S01]  /*20b0*/  BSSY B0, `(.L_x_11073) ;  /* 0x00000c5000007945 */ /* 0x000fe20003800000 */
[C---:B------:R-:W-:Y:S01]  /*20c0*/  FFMA.FTZ R132, R44.reuse, R46, -R125 ;  /* 0x0000002e2c847223 */ /* 0x040fe2000001087d */
[----:B------:R-:W3:Y:S01]  /*20d0*/  SHFL.UP PT, R138, R114, 0x1, RZ ;  /* 0x04200000728a7989 */ /* 0x000ee200000e00ff */
[----:B------:R-:W-:Y:S01]  /*20e0*/  FFMA.FTZ R126, R44, R47, R126 ;  /* 0x0000002f2c7e7223 */ /* 0x000fe2000001007e */
[C---:B------:R-:W-:Y:S01]  /*20f0*/  ISETP.GT.U32.AND P4, PT, R92.reuse, 0x1b, PT ;  /* 0x0000001b5c00780c */ /* 0x040fe20003f84070 */
[C---:B------:R-:W-:Y:S01]  /*2100*/  FMUL.FTZ R146, R81.reuse, R132 ;  /* 0x0000008451927220 */ /* 0x040fe20000410000 */
[----:B------:R-:W4:Y:S01]  /*2110*/  SHFL.UP PT, R134, R129, 0x1, RZ ;  /* 0x0420000081867989 */ /* 0x000f2200000e00ff */
[-C--:B------:R-:W-:Y:S01]  /*2120*/  FMUL.FTZ R148, R81, R126.reuse ;  /* 0x0000007e51947220 */ /* 0x080fe20000410000 */
[----:B------:R-:W-:Y:S01]  /*2130*/  ISETP.GT.U32.AND P5, PT, R92, 0x17, PT ;  /* 0x000000175c00780c */ /* 0x000fe20003fa4070 */
[C---:B------:R-:W-:Y:S01]  /*2140*/  FMUL.FTZ R142, R80.reuse, R126 ;  /* 0x0000007e508e7220 */ /* 0x040fe20000410000 */
[----:B------:R-:W-:Y:S01]  /*2150*/  SHFL.IDX PT, R40, R40, RZ, 0x1f ;  /* 0x00001fff28287589 */ /* 0x000fe200000e0000 */
[----:B------:R-:W-:Y:S01]  /*2160*/  FMUL.FTZ R144, R80, R132 ;  /* 0x0000008450907220 */ /* 0x000fe20000410000 */
[----:B------:R-:W-:Y:S01]  /*2170*/  ISETP.GT.U32.AND P6, PT, R92, 0xf, PT ;  /* 0x0000000f5c00780c */ /* 0x000fe20003fc4070 */
[----:B-1----:R-:W-:Y:S01]  /*2180*/  FMUL.FTZ R150, R149, -R90 ;  /* 0x8000005a95967220 */ /* 0x002fe20000410000 */
[----:B------:R-:W-:Y:S01]  /*2190*/  SHFL.IDX PT, R41, R41, RZ, 0x1f ;  /* 0x00001fff29297589 */ /* 0x000fe200000e0000 */
[----:B------:R-:W-:-:S02]  /*21a0*/  FMUL.FTZ R145, R77, R126 ;  /* 0x0000007e4d917220 */ /* 0x000fc40000410000 */
[----:B------:R-:W-:Y:S02]  /*21b0*/  FFMA.FTZ R154, R127, -R91, R150 ;  /* 0x8000005b7f9a7223 */ /* 0x000fe40000010096 */
[C---:B0-----:R-:W-:Y:S02]  /*21c0*/  FMUL.FTZ R140, R129.reuse, R136 ;  /* 0x00000088818c7220 */ /* 0x041fe40000410000 */
[C---:B--2---:R-:W-:Y:S02]  /*21d0*/  FMUL.FTZ R45, R129.reuse, R130 ;  /* 0x00000082812d7220 */ /* 0x044fe40000410000 */
[-C--:B---3--:R-:W-:Y:S02]  /*21e0*/  FMUL.FTZ R139, R129, R138.reuse ;  /* 0x0000008a818b7220 */ /* 0x088fe40000410000 */
[C---:B------:R-:W-:Y:S02]  /*21f0*/  FFMA.FTZ R125, R123.reuse, R138, R140 ;  /* 0x0000008a7b7d7223 */ /* 0x040fe4000001008c */
[----:B----4-:R-:W-:-:S02]  /*2200*/  FFMA.FTZ R46, R123, R134, R45 ;  /* 0x000000867b2e7223 */ /* 0x010fc4000001002d */
[----:B------:R-:W-:Y:S02]  /*2210*/  FFMA.FTZ R139, R123, R136, -R139 ;  /* 0x000000887b8b7223 */ /* 0x000fe4000001088b */
[C---:B------:R-:W-:Y:S01]  /*2220*/  FMUL.FTZ R134, R129.reuse, R134 ;  /* 0x0000008681867220 */ /* 0x040fe20000410000 */
[----:B------:R-:W-:Y:S01]  /*2230*/  FSEL R46, R129, R46, !P3 ;  /* 0x0000002e812e7208 */ /* 0x000fe20005800000 */
[----:B------:R-:W-:Y:S02]  /*2240*/  @P3 FADD.FTZ R114, R114, R125 ;  /* 0x0000007d72723221 */ /* 0x000fe40000010000 */
[----:B------:R-:W-:Y:S02]  /*2250*/  @P3 FADD.FTZ R116, R116, R139 ;  /* 0x0000008b74743221 */ /* 0x000fe40000010000 */
[----:B------:R-:W-:Y:S01]  /*2260*/  @P3 FFMA.FTZ R123, R123, R130, -R134 ;  /* 0x000000827b7b3223 */ /* 0x000fe20000010886 */
[----:B------:R-:W0:Y:S01]  /*2270*/  SHFL.UP PT, R125, R114, 0x2, RZ ;  /* 0x04400000727d7989 */ /* 0x000e2200000e00ff */
[-C--:B------:R-:W-:Y:S01]  /*2280*/  FMUL.FTZ R130, R127, R148.reuse ;  /* 0x000000947f827220 */ /* 0x080fe20000410000 */
[----:B------:R-:W-:Y:S01]  /*2290*/  ISETP.GE.AND P3, PT, R16, 0x2, PT ;  /* 0x000000021000780c */ /* 0x000fe20003f66270 */
[C---:B------:R-:W-:Y:S01]  /*22a0*/  FMUL.FTZ R129, R149.reuse, R148 ;  /* 0x0000009495817220 */ /* 0x040fe20000410000 */
[----:B------:R-:W1:Y:S01]  /*22b0*/  SHFL.UP PT, R47, R116, 0x2, RZ ;  /* 0x04400000742f7989 */ /* 0x000e6200000e00ff */
[----:B------:R-:W-:-:S02]  /*22c0*/  FFMA.FTZ R139, -R149, R146, -R130 ;  /* 0x00000092958b7223 */ /* 0x000fc40000010982 */
[----:B------:R-:W-:Y:S01]  /*22d0*/  FFMA.FTZ R129, R127, R146, -R129 ;  /* 0x000000927f817223 */ /* 0x000fe20000010881 */
[----:B------:R-:W2:Y:S01]  /*22e0*/  SHFL.UP PT, R44, R123, 0x2, RZ ;  /* 0x044000007b2c7989 */ /* 0x000ea200000e00ff */
[----:B------:R-:W-:Y:S02]  /*22f0*/  FADD.FTZ R138, -R142, R139 ;  /* 0x0000008b8e8a7221 */ /* 0x000fe40000010100 */
[----:B------:R-:W-:Y:S01]  /*2300*/  FADD.FTZ R130, R144, R129 ;  /* 0x0000008190827221 */ /* 0x000fe20000010000 */
[----:B------:R-:W3:Y:S01]  /*2310*/  SHFL.UP PT, R45, R46, 0x2, RZ ;  /* 0x044000002e2d7989 */ /* 0x000ee200000e00ff */
[C---:B------:R-:W-:Y:S02]  /*2320*/  FMUL.FTZ R129, R153.reuse, -R138 ;  /* 0x8000008a99817220 */ /* 0x040fe40000410000 */
[-C--:B------:R-:W-:Y:S02]  /*2330*/  FMUL.FTZ R140, R153, -R130.reuse ;  /* 0x80000082998c7220 */ /* 0x080fe40000410000 */
[----:B------:R-:W-:-:S02]  /*2340*/  FFMA.FTZ R139, R147, R130, -R129 ;  /* 0x00000082938b7223 */ /* 0x000fc40000010881 */
[----:B------:R-:W-:Y:S02]  /*2350*/  FFMA.FTZ R141, R147, R138, R140 ;  /* 0x0000008a938d7223 */ /* 0x000fe4000001008c */
[----:B------:R-:W-:Y:S02]  /*2360*/  FMUL.FTZ R140, R79, R126 ;  /* 0x0000007e4f8c7220 */ /* 0x000fe40000410000 */
[----:B------:R-:W-:Y:S02]  /*2370*/  FMUL.FTZ R138, R78, R132 ;  /* 0x000000844e8a7220 */ /* 0x000fe40000410000 */
[----:B0-----:R-:W-:Y:S02]  /*2380*/  FMUL.FTZ R134, R46, R125 ;  /* 0x0000007d2e867220 */ /* 0x001fe40000410000 */
[----:B------:R-:W-:Y:S02]  /*2390*/  FADD.FTZ R141, -R140, R141 ;  /* 0x0000008d8c8d7221 */ /* 0x000fe40000010100 */
[----:B-1----:R-:W-:-:S02]  /*23a0*/  FMUL.FTZ R136, R46, R47 ;  /* 0x0000002f2e887220 */ /* 0x002fc40000410000 */
[C---:B------:R-:W-:Y:S02]  /*23b0*/  FFMA.FTZ R129, R123.reuse, R47, -R134 ;  /* 0x0000002f7b817223 */ /* 0x040fe40000010886 */
[CC--:B--2---:R-:W-:Y:S02]  /*23c0*/  FMUL.FTZ R130, R46.reuse, R44.reuse ;  /* 0x0000002c2e827220 */ /* 0x0c4fe40000410000 */
[C---:B------:R-:W-:Y:S02]  /*23d0*/  FFMA.FTZ R125, R123.reuse, R125, R136 ;  /* 0x0000007d7b7d7223 */ /* 0x040fe40000010088 */
[-C--:B---3--:R-:W-:Y:S02]  /*23e0*/  FMUL.FTZ R47, R46, R45.reuse ;  /* 0x0000002d2e2f7220 */ /* 0x088fe40000410000 */
[C---:B------:R-:W-:Y:S02]  /*23f0*/  FFMA.FTZ R45, R123.reuse, R45, R130 ;  /* 0x0000002d7b2d7223 */ /* 0x040fe40000010082 */
[----:B------:R-:W-:-:S02]  /*2400*/  @P3 FFMA.FTZ R123, R123, R44, -R47 ;  /* 0x0000002c7b7b3223 */ /* 0x000fc4000001082f */
[----:B------:R-:W-:Y:S01]  /*2410*/  @P3 FADD.FTZ R114, R114, R125 ;  /* 0x0000007d72723221 */ /* 0x000fe20000010000 */
[----:B------:R-:W-:Y:S01]  /*2420*/  FSEL R44, R46, R45, !P3 ;  /* 0x0000002d2e2c7208 */ /* 0x000fe20005800000 */
[----:B------:R-:W-:Y:S01]  /*2430*/  @P3 FADD.FTZ R116, R116, R129 ;  /* 0x0000008174743221 */ /* 0x000fe20000010000 */
[----:B------:R-:W-:Y:S01]  /*2440*/  SHFL.UP PT, R46, R123, 0x4, RZ ;  /* 0x048000007b2e7989 */ /* 0x000fe200000e00ff */
[----:B------:R-:W-:Y:S01]  /*2450*/  FMUL.FTZ R134, R79, R132 ;  /* 0x000000844f867220 */ /* 0x000fe20000410000 */
[----:B------:R-:W-:Y:S01]  /*2460*/  ISETP.GE.AND P3, PT, R16, 0x4, PT ;  /* 0x000000041000780c */ /* 0x000fe20003f66270 */
[----:B------:R-:W-:Y:S01]  /*2470*/  FMUL.FTZ R45, R120, -R141 ;  /* 0x8000008d782d7220 */ /* 0x000fe20000410000 */
[----:B------:R-:W0:Y:S01]  /*2480*/  SHFL.UP PT, R129, R114, 0x4, RZ ;  /* 0x0480000072817989 */ /* 0x000e2200000e00ff */
[----:B------:R-:W-:Y:S02]  /*2490*/  FADD.FTZ R139, R134, R139 ;  /* 0x0000008b868b7221 */ /* 0x000fe40000010000 */
[----:B------:R-:W-:Y:S01]  /*24a0*/  FMUL.FTZ R125, R78, R126 ;  /* 0x0000007e4e7d7220 */ /* 0x000fe20000410000 */
[----:B------:R-:W1:Y:S01]  /*24b0*/  SHFL.UP PT, R136, R116, 0x4, RZ ;  /* 0x0480000074887989 */ /* 0x000e6200000e00ff */
[----:B------:R-:W-:-:S02]  /*24c0*/  FMUL.FTZ R47, R120, -R139 ;  /* 0x8000008b782f7220 */ /* 0x000fc40000410000 */
[C---:B------:R-:W-:Y:S01]  /*24d0*/  FFMA.FTZ R139, R118.reuse, R139, -R45 ;  /* 0x0000008b768b7223 */ /* 0x040fe2000001082d */
[----:B------:R-:W2:Y:S01]  /*24e0*/  SHFL.UP PT, R130, R44, 0x4, RZ ;  /* 0x048000002c827989 */ /* 0x000ea200000e00ff */
[----:B------:R-:W-:Y:S02]  /*24f0*/  FFMA.FTZ R152, R118, R141, R47 ;  /* 0x0000008d76987223 */ /* 0x000fe4000001002f */
[----:B------:R-:W-:Y:S02]  /*2500*/  FMUL.FTZ R45, R149, R91 ;  /* 0x0000005b952d7220 */ /* 0x000fe40000410000 */
[----:B------:R-:W-:Y:S02]  /*2510*/  FADD.FTZ R156, -R125, R152 ;  /* 0x000000987d9c7221 */ /* 0x000fe40000010100 */
[----:B------:R-:W-:Y:S02]  /*2520*/  FADD.FTZ R152, R138, R139 ;  /* 0x0000008b8a987221 */ /* 0x000fe40000010000 */
[----:B------:R-:W-:-:S02]  /*2530*/  FFMA.FTZ R150, R127, R90, -R45 ;  /* 0x0000005a7f967223 */ /* 0x000fc4000001082d */
[----:B------:R-:W-:Y:S02]  /*2540*/  FMUL.FTZ R141, R131, -R152 ;  /* 0x80000098838d7220 */ /* 0x000fe40000410000 */
[----:B------:R-:W-:Y:S02]  /*2550*/  FMUL.FTZ R45, R153, -R154 ;  /* 0x8000009a992d7220 */ /* 0x000fe40000410000 */
[----:B------:R-:W-:Y:S02]  /*2560*/  FMUL.FTZ R139, R131, -R156 ;  /* 0x8000009c838b7220 */ /* 0x000fe40000410000 */
[----:B------:R-:W-:Y:S02]  /*2570*/  FMUL.FTZ R47, R153, -R150 ;  /* 0x80000096992f7220 */ /* 0x000fe40000410000 */
[----:B------:R-:W-:Y:S02]  /*2580*/  FFMA.FTZ R156, R135, R156, R141 ;  /* 0x0000009c879c7223 */ /* 0x000fe4000001008d */
[----:B------:R-:W-:-:S02]  /*2590*/  FFMA.FTZ R45, R147, R150, -R45 ;  /* 0x00000096932d7223 */ /* 0x000fc4000001082d */
[----:B------:R-:W-:Y:S02]  /*25a0*/  FFMA.FTZ R152, R135, R152, -R139 ;  /* 0x0000009887987223 */ /* 0x000fe4000001088b */
[C---:B0-----:R-:W-:Y:S02]  /*25b0*/  FMUL.FTZ R143, R44.reuse, R129 ;  /* 0x000000812c8f7220 */ /* 0x041fe40000410000 */
[C---:B------:R-:W-:Y:S02]  /*25c0*/  FMUL.FTZ R141, R44.reuse, R46 ;  /* 0x0000002e2c8d7220 */ /* 0x040fe40000410000 */
[C---:B-1----:R-:W-:Y:S02]  /*25d0*/  FMUL.FTZ R150, R44.reuse, R136 ;  /* 0x000000882c967220 */ /* 0x042fe40000410000 */
[----:B--2---:R-:W-:Y:S02]  /*25e0*/  FMUL.FTZ R139, R44, R130 ;  /* 0x000000822c8b7220 */ /* 0x004fe40000410000 */
[----:B------:R-:W-:-:S02]  /*25f0*/  FFMA.FTZ R143, R123, R136, -R143 ;  /* 0x000000887b8f7223 */ /* 0x000fc4000001088f */
[C---:B------:R-:W-:Y:S02]  /*2600*/  FFMA.FTZ R141, R123.reuse, R130, R141 ;  /* 0x000000827b8d7223 */ /* 0x040fe4000001008d */
[C---:B------:R-:W-:Y:S02]  /*2610*/  FFMA.FTZ R129, R123.reuse, R129, R150 ;  /* 0x000000817b817223 */ /* 0x040fe40000010096 */
[----:B------:R-:W-:Y:S01]  /*2620*/  @P3 FFMA.FTZ R123, R123, R46, -R139 ;  /* 0x0000002e7b7b3223 */ /* 0x000fe2000001088b */
[----:B------:R-:W-:Y:S01]  /*2630*/  FSEL R150, R44, R141, !P3 ;  /* 0x0000008d2c967208 */ /* 0x000fe20005800000 */
[----:B------:R-:W-:Y:S02]  /*2640*/  @P3 FADD.FTZ R116, R116, R143 ;  /* 0x0000008f74743221 */ /* 0x000fe40000010000 */
[----:B------:R-:W-:Y:S01]  /*2650*/  @P3 FADD.FTZ R114, R114, R129 ;  /* 0x0000008172723221 */ /* 0x000fe20000010000 */
[----:B------:R-:W0:Y:S01]  /*2660*/  SHFL.UP PT, R46, R123, 0x8, RZ ;  /* 0x050000007b2e7989 */ /* 0x000e2200000e00ff */
[----:B------:R-:W-:Y:S01]  /*2670*/  FMUL.FTZ R143, R77, R132 ;  /* 0x000000844d8f7220 */ /* 0x000fe20000410000 */
[----:B------:R-:W-:Y:S01]  /*2680*/  ISETP.GE.AND P3, PT, R16, 0x8, PT ;  /* 0x000000081000780c */ /* 0x000fe20003f66270 */
[----:B------:R-:W-:Y:S01]  /*2690*/  FADD.FTZ R157, -R145, R156 ;  /* 0x0000009c919d7221 */ /* 0x000fe20000010100 */
[----:B------:R-:W1:Y:S01]  /*26a0*/  SHFL.UP PT, R129, R116, 0x8, RZ ;  /* 0x0500000074817989 */ /* 0x000e6200000e00ff */
[----:B------:R-:W-:-:S02]  /*26b0*/  FFMA.FTZ R47, R147, R154, R47 ;  /* 0x0000009a932f7223 */ /* 0x000fc4000001002f */
[----:B------:R-:W-:Y:S01]  /*26c0*/  FADD.FTZ R141, R143, R152 ;  /* 0x000000988f8d7221 */ /* 0x000fe20000010000 */
[----:B------:R-:W2:Y:S01]  /*26d0*/  SHFL.UP PT, R130, R114, 0x8, RZ ;  /* 0x0500000072827989 */ /* 0x000ea200000e00ff */
[----:B------:R-:W-:Y:S02]  /*26e0*/  FMUL.FTZ R152, R122, -R157 ;  /* 0x8000009d7a987220 */ /* 0x000fe40000410000 */
[C---:B------:R-:W-:Y:S01]  /*26f0*/  FMUL.FTZ R139, R120.reuse, -R45 ;  /* 0x8000002d788b7220 */ /* 0x040fe20000410000 */
[----:B------:R-:W3:Y:S01]  /*2700*/  SHFL.UP PT, R136, R150, 0x8, RZ ;  /* 0x0500000096887989 */ /* 0x000ee200000e00ff */
[----:B------:R-:W-:Y:S02]  /*2710*/  FMUL.FTZ R44, R120, -R47 ;  /* 0x8000002f782c7220 */ /* 0x000fe40000410000 */
[-C--:B------:R-:W-:Y:S02]  /*2720*/  FMUL.FTZ R156, R122, -R141.reuse ;  /* 0x8000008d7a9c7220 */ /* 0x080fe40000410000 */
[----:B------:R-:W-:-:S02]  /*2730*/  FFMA.FTZ R154, R124, R141, -R152 ;  /* 0x0000008d7c9a7223 */ /* 0x000fc40000010898 */
[----:B------:R-:W-:Y:S02]  /*2740*/  FFMA.FTZ R152, R118, R47, R139 ;  /* 0x0000002f76987223 */ /* 0x000fe4000001008b */
[----:B------:R-:W-:Y:S02]  /*2750*/  FFMA.FTZ R156, R124, R157, R156 ;  /* 0x0000009d7c9c7223 */ /* 0x000fe4000001009c */
[----:B------:R-:W-:Y:S02]  /*2760*/  FFMA.FTZ R44, R118, R45, -R44 ;  /* 0x0000002d762c7223 */ /* 0x000fe4000001082c */
        /* <DEDUP_REMOVED lines=10> */
[----:B0-----:R-:W-:Y:S02]  /*2810*/  FMUL.FTZ R152, R150, R46 ;  /* 0x0000002e96987220 */ /* 0x001fe40000410000 */
[----:B------:R-:W-:Y:S02]  /*2820*/  FMUL.FTZ R44, R122, -R157 ;  /* 0x8000009d7a2c7220 */ /* 0x000fe40000410000 */
[C---:B------:R-:W-:Y:S02]  /*2830*/  FFMA.FTZ R47, R155.reuse, R154, -R47 ;  /* 0x0000009a9b2f7223 */ /* 0x040fe4000001082f */
[----:B------:R-:W-:Y:S02]  /*2840*/  FFMA.FTZ R45, R155, R156, R45 ;  /* 0x0000009c9b2d7223 */ /* 0x000fe4000001002d */
[----:B-1----:R-:W-:-:S02]  /*2850*/  FMUL.FTZ R156, R150, R129 ;  /* 0x00000081969c7220 */ /* 0x002fc40000410000 */
[C---:B--2---:R-:W-:Y:S02]  /*2860*/  FMUL.FTZ R154, R150.reuse, R130 ;  /* 0x00000082969a7220 */ /* 0x044fe40000410000 */
[CC--:B---3--:R-:W-:Y:S02]  /*2870*/  FFMA.FTZ R161, R123.reuse, R136.reuse, R152 ;  /* 0x000000887ba17223 */ /* 0x0c8fe40000010098 */
[----:B------:R-:W-:Y:S02]  /*2880*/  FMUL.FTZ R136, R150, R136 ;  /* 0x0000008896887220 */ /* 0x000fe40000410000 */
[----:B------:R-:W-:Y:S01]  /*2890*/  FFMA.FTZ R44, R124, R159, -R44 ;  /* 0x0000009f7c2c7223 */ /* 0x000fe2000001082c */
[----:B------:R-:W-:Y:S01]  /*28a0*/  FSEL R150, R150, R161, !P3 ;  /* 0x000000a196967208 */ /* 0x000fe20005800000 */
[----:B------:R-:W-:Y:S02]  /*28b0*/  FMUL.FTZ R160, R122, -R159 ;  /* 0x8000009f7aa07220 */ /* 0x000fe40000410000 */
[----:B------:R-:W-:-:S02]  /*28c0*/  FFMA.FTZ R159, R123, R130, R156 ;  /* 0x000000827b9f7223 */ /* 0x000fc4000001009c */
[C---:B------:R-:W-:Y:S01]  /*28d0*/  FFMA.FTZ R129, R123.reuse, R129, -R154 ;  /* 0x000000817b817223 */ /* 0x040fe2000001089a */
[----:B------:R-:W-:Y:S01]  /*28e0*/  SHFL.UP PT, R156, R150, 0x10, RZ ;  /* 0x06000000969c7989 */ /* 0x000fe200000e00ff */
[----:B------:R-:W-:Y:S02]  /*28f0*/  @P3 FFMA.FTZ R123, R123, R46, -R136 ;  /* 0x0000002e7b7b3223 */ /* 0x000fe40000010888 */
[----:B------:R-:W-:Y:S02]  /*2900*/  @P3 FADD.FTZ R114, R114, R159 ;  /* 0x0000009f72723221 */ /* 0x000fe40000010000 */
[----:B------:R-:W-:Y:S01]  /*2910*/  @P3 FADD.FTZ R116, R116, R129 ;  /* 0x0000008174743221 */ /* 0x000fe20000010000 */
[----:B------:R-:W0:Y:S01]  /*2920*/  SHFL.UP PT, R152, R123, 0x10, RZ ;  /* 0x060000007b987989 */ /* 0x000e2200000e00ff */
[----:B------:R-:W-:Y:S01]  /*2930*/  FFMA.FTZ R160, R124, R157, R160 ;  /* 0x0000009d7ca07223 */ /* 0x000fe200000100a0 */
[----:B------:R-:W-:Y:S01]  /*2940*/  ISETP.GE.AND P3, PT, R16, 0x10, PT ;  /* 0x000000101000780c */ /* 0x000fe20003f66270 */
[----:B------:R-:W-:Y:S01]  /*2950*/  FMUL.FTZ R130, R67, R132 ;  /* 0x0000008443827220 */ /* 0x000fe20000410000 */
[----:B------:R-:W1:Y:S01]  /*2960*/  SHFL.UP PT, R159, R114, 0x10, RZ ;  /* 0x06000000729f7989 */ /* 0x000e6200000e00ff */
[----:B------:R-:W-:-:S02]  /*2970*/  FMUL.FTZ R162, R133, -R160 ;  /* 0x800000a085a27220 */ /* 0x000fc40000410000 */
[----:B------:R-:W-:Y:S01]  /*2980*/  FMUL.FTZ R136, R67, R126 ;  /* 0x0000007e43887220 */ /* 0x000fe20000410000 */
[----:B------:R-:W2:Y:S01]  /*2990*/  SHFL.UP PT, R154, R116, 0x10, RZ ;  /* 0x06000000749a7989 */ /* 0x000ea200000e00ff */
[-C--:B------:R-:W-:Y:S02]  /*29a0*/  FFMA.FTZ R162, R155, R44.reuse, -R162 ;  /* 0x0000002c9ba27223 */ /* 0x080fe400000108a2 */
[----:B------:R-:W-:Y:S02]  /*29b0*/  FMUL.FTZ R44, R133, -R44 ;  /* 0x8000002c852c7220 */ /* 0x000fe40000410000 */
[----:B------:R-:W-:Y:S02]  /*29c0*/  FADD.FTZ R164, R130, R47 ;  /* 0x0000002f82a47221 */ /* 0x000fe40000010000 */
[----:B------:R-:W-:Y:S01]  /*29d0*/  FADD.FTZ R158, -R136, R45 ;  /* 0x0000002d889e7221 */ /* 0x000fe20000010100 */
[----:B------:R-:W-:Y:S01]  /*29e0*/  HFMA2.MMA R45, -RZ, RZ, 0, 0 ;  /* 0x00000000ff2d7435 */ /* 0x000fe200000001ff */
[----:B------:R-:W-:Y:S01]  /*29f0*/  FFMA.FTZ R160, R155, R160, R44 ;  /* 0x000000a09ba07223 */ /* 0x000fe2000001002c */
[----:B------:R-:W-:Y:S01]  /*2a00*/  MOV R44, 0x3f800000 ;  /* 0x3f800000002c7802 */ /* 0x000fe20000000f00 */
[C---:B------:R-:W-:Y:S01]  /*2a10*/  FMUL.FTZ R129, R137.reuse, -R164 ;  /* 0x800000a489817220 */ /* 0x040fe20000410000 */
[----:B------:R-:W-:Y:S01]  /*2a20*/  CS2R R46, SRZ ;  /* 0x00000000002e7805 */ /* 0x000fe2000001ff00 */
[----:B------:R-:W-:-:S02]  /*2a30*/  FMUL.FTZ R161, R137, -R160 ;  /* 0x800000a089a17220 */ /* 0x000fc40000410000 */
[-C--:B------:R-:W-:Y:S02]  /*2a40*/  FMUL.FTZ R157, R137, -R158.reuse ;  /* 0x8000009e899d7220 */ /* 0x080fe40000410000 */
[C---:B------:R-:W-:Y:S01]  /*2a50*/  FFMA.FTZ R129, R151.reuse, R158, R129 ;  /* 0x0000009e97817223 */ /* 0x040fe20000010081 */
[----:B------:R-:W3:Y:S01]  /*2a60*/  @!P0 LDS.128 R44, [UR4+0x1770] ;  /* 0x00177004ff2c8984 */ /* 0x000ee20008000c00 */
[C---:B------:R-:W-:Y:S01]  /*2a70*/  FFMA.FTZ R158, R151.reuse, R162, -R161 ;  /* 0x000000a2979e7223 */ /* 0x040fe200000108a1 */
[----:B------:R-:W-:Y:S01]  /*2a80*/  ISETP.NE.AND P0, PT, R92, 0x1f, PT ;  /* 0x0000001f5c00780c */ /* 0x000fe20003f05270 */
[C---:B0-----:R-:W-:Y:S02]  /*2a90*/  FMUL.FTZ R161, R150.reuse, R152 ;  /* 0x0000009896a17220 */ /* 0x041fe40000410000 */
[----:B------:R-:W-:Y:S02]  /*2aa0*/  FFMA.FTZ R157, R151, R164, -R157 ;  /* 0x000000a4979d7223 */ /* 0x000fe4000001089d */
[----:B-1----:R-:W-:-:S02]  /*2ab0*/  FMUL.FTZ R163, R150, R159 ;  /* 0x0000009f96a37220 */ /* 0x002fc40000410000 */
[C---:B--2---:R-:W-:Y:S02]  /*2ac0*/  FMUL.FTZ R164, R150.reuse, R154 ;  /* 0x0000009a96a47220 */ /* 0x044fe40000410000 */
[-C--:B------:R-:W-:Y:S02]  /*2ad0*/  FFMA.FTZ R161, R123, R156.reuse, R161 ;  /* 0x0000009c7ba17223 */ /* 0x080fe400000100a1 */
[C---:B------:R-:W-:Y:S02]  /*2ae0*/  FMUL.FTZ R156, R150.reuse, R156 ;  /* 0x0000009c969c7220 */ /* 0x040fe40000410000 */
[----:B------:R-:W-:Y:S01]  /*2af0*/  FMUL.FTZ R162, R137, -R162 ;  /* 0x800000a289a27220 */ /* 0x000fe20000410000 */
[----:B------:R-:W-:Y:S01]  /*2b00*/  FSEL R161, R150, R161, !P3 ;  /* 0x000000a196a17208 */ /* 0x000fe20005800000 */
[C---:B------:R-:W-:Y:S02]  /*2b10*/  FFMA.FTZ R163, R123.reuse, R154, -R163 ;  /* 0x0000009a7ba37223 */ /* 0x040fe400000108a3 */
[----:B------:R-:W-:-:S02]  /*2b20*/  FFMA.FTZ R165, R123, R159, R164 ;  /* 0x0000009f7ba57223 */ /* 0x000fc400000100a4 */
[C---:B------:R-:W-:Y:S01]  /*2b30*/  FMUL.FTZ R132, R65.reuse, R132 ;  /* 0x0000008441847220 */ /* 0x040fe20000410000 */
[----:B------:R-:W0:Y:S01]  /*2b40*/  SHFL.UP PT, R161, R161, 0x1, RZ ;  /* 0x04200000a1a17989 */ /* 0x000e2200000e00ff */
[----:B------:R-:W-:Y:S02]  /*2b50*/  FMUL.FTZ R126, R65, R126 ;  /* 0x0000007e417e7220 */ /* 0x000fe40000410000 */
[----:B------:R-:W-:Y:S02]  /*2b60*/  @P3 FFMA.FTZ R123, R123, R152, -R156 ;  /* 0x000000987b7b3223 */ /* 0x000fe4000001089c */
[----:B------:R-:W-:Y:S02]  /*2b70*/  FFMA.FTZ R159, R151, R160, R162 ;  /* 0x000000a0979f7223 */ /* 0x000fe400000100a2 */
[----:B------:R-:W-:Y:S01]  /*2b80*/  @P3 FADD.FTZ R116, R116, R163 ;  /* 0x000000a374743221 */ /* 0x000fe20000010000 */
[----:B------:R1:W2:Y:S01]  /*2b90*/  SHFL.DOWN PT, R160, R158, 0x1, 0x1f ;  /* 0x08201f009ea07f89 */ /* 0x0002a200000e0000 */
[----:B------:R-:W-:Y:S01]  /*2ba0*/  @P3 FADD.FTZ R114, R114, R165 ;  /* 0x000000a572723221 */ /* 0x000fe20000010000 */
[----:B------:R-:W-:Y:S01]  /*2bb0*/  ISETP.GT.U32.AND P3, PT, R92, 0x1d, PT ;  /* 0x0000001d5c00780c */ /* 0x000fe20003f64070 */
[----:B------:R-:W-:Y:S01]  /*2bc0*/  FADD.FTZ R156, R132, R157 ;  /* 0x0000009d849c7221 */ /* 0x000fe20000010000 */
[----:B------:R1:W4:Y:S01]  /*2bd0*/  SHFL.UP PT, R150, R123, 0x1, RZ ;  /* 0x042000007b967989 */ /* 0x00032200000e00ff */
[----:B------:R-:W-:-:S03]  /*2be0*/  FADD.FTZ R154, -R126, R129 ;  /* 0x000000817e9a7221 */ /* 0x000fc60000010100 */
[----:B------:R1:W0:Y:S04]  /*2bf0*/  SHFL.DOWN PT, R129, R159, 0x1, 0x1f ;  /* 0x08201f009f817f89 */ /* 0x00022800000e0000 */
[----:B------:R1:W0:Y:S04]  /*2c00*/  SHFL.DOWN PT, R163, R156, 0x1, 0x1f ;  /* 0x08201f009ca37f89 */ /* 0x00022800000e0000 */
[----:B------:R1:W0:Y:S04]  /*2c10*/  SHFL.DOWN PT, R162, R154, 0x1, 0x1f ;  /* 0x08201f009aa27f89 */ /* 0x00022800000e0000 */
[----:B------:R1:W0:Y:S04]  /*2c20*/  SHFL.UP PT, R152, R116, 0x1, RZ ;  /* 0x0420000074987989 */ /* 0x00022800000e00ff */
[----:B------:R1:W0:Y:S01]  /*2c30*/  SHFL.UP PT, R157, R114, 0x1, RZ ;  /* 0x04200000729d7989 */ /* 0x00022200000e00ff */
[----:B------:R-:W-:Y:S05]  /*2c40*/  @!P0 BRA `(.L_x_11074) ;  /* 0x000000b000008947 */ /* 0x000fea0003800000 */
[C---:B0123--:R-:W-:Y:S02]  /*2c50*/  FMUL.FTZ R123, R159.reuse, R129 ;  /* 0x000000819f7b7220 */ /* 0x04ffe40000410000 */
[----:B------:R-:W-:-:S02]  /*2c60*/  FMUL.FTZ R114, R159, R162 ;  /* 0x000000a29f727220 */ /* 0x000fc40000410000 */
[CC--:B------:R-:W-:Y:S02]  /*2c70*/  FMUL.FTZ R165, R159.reuse, R163.reuse ;  /* 0x000000a39fa57220 */ /* 0x0c0fe40000410000 */
[-C--:B------:R-:W-:Y:S02]  /*2c80*/  FMUL.FTZ R159, R159, R160.reuse ;  /* 0x000000a09f9f7220 */ /* 0x080fe40000410000 */
[C---:B------:R-:W-:Y:S02]  /*2c90*/  FFMA.FTZ R123, R158.reuse, R160, -R123 ;  /* 0x000000a09e7b7223 */ /* 0x040fe4000001087b */
[C---:B------:R-:W-:Y:S02]  /*2ca0*/  FFMA.FTZ R163, R158.reuse, R163, -R114 ;  /* 0x000000a39ea37223 */ /* 0x040fe40000010872 */
[C---:B------:R-:W-:Y:S02]  /*2cb0*/  FFMA.FTZ R165, R158.reuse, R162, R165 ;  /* 0x000000a29ea57223 */ /* 0x040fe400000100a5 */
[----:B------:R-:W-:Y:S01]  /*2cc0*/  FFMA.FTZ R159, R158, R129, R159 ;  /* 0x000000819e9f7223 */ /* 0x000fe2000001009f */
[----:B------:R-:W-:Y:S01]  /*2cd0*/  MOV R158, R123 ;  /* 0x0000007b009e7202 */ /* 0x000fe20000000f00 */
[----:B------:R-:W-:-:S02]  /*2ce0*/  FADD.FTZ R156, R156, R163 ;  /* 0x000000a39c9c7221 */ /* 0x000fc40000010000 */
[----:B------:R-:W-:Y:S02]  /*2cf0*/  FADD.FTZ R154, R154, R165 ;  /* 0x000000a59a9a7221 */ /* 0x000fe40000010000 */
.L_x_11074:
[----:B--23--:R-:W-:Y:S05]  /*2d00*/  BSYNC B0 ;  /* 0x0000000000007941 */ /* 0x00cfea0003800000 */
.L_x_11073:
[----:B-1----:R1:W2:Y:S01]  /*2d10*/  SHFL.DOWN PT, R116, R158, 0x2, 0x1f ;  /* 0x08401f009e747f89 */ /* 0x0022a200000e0000 */
[----:B------:R-:W-:Y:S03]  /*2d20*/  BSSY B0, `(.L_x_11075) ;  /* 0x0000010000007945 */ /* 0x000fe60003800000 */
[----:B------:R1:W3:Y:S04]  /*2d30*/  SHFL.DOWN PT, R114, R159, 0x2, 0x1f ;  /* 0x08401f009f727f89 */ /* 0x0002e800000e0000 */
[----:B------:R1:W4:Y:S04]  /*2d40*/  SHFL.DOWN PT, R160, R156, 0x2, 0x1f ;  /* 0x08401f009ca07f89 */ /* 0x00032800000e0000 */
[----:B0-----:R1:W0:Y:S01]  /*2d50*/  SHFL.DOWN PT, R162, R154, 0x2, 0x1f ;  /* 0x08401f009aa27f89 */ /* 0x00122200000e0000 */
        /* <DEDUP_REMOVED lines=12> */
.L_x_11076:
[----:B------:R-:W-:Y:S05]  /*2e20*/  BSYNC B0 ;  /* 0x0000000000007941 */ /* 0x000fea0003800000 */
.L_x_11075:
[----:B--2---:R2:W1:Y:S01]  /*2e30*/  SHFL.DOWN PT, R116, R158, 0x4, 0x1f ;  /* 0x08801f009e747f89 */ /* 0x00446200000e0000 */
[----:B------:R-:W-:Y:S03]  /*2e40*/  BSSY B0, `(.L_x_11077) ;  /* 0x0000010000007945 */ /* 0x000fe60003800000 */
[----:B---3--:R2:W3:Y:S04]  /*2e50*/  SHFL.DOWN PT, R114, R159, 0x4, 0x1f ;  /* 0x08801f009f727f89 */ /* 0x0084e800000e0000 */
[----:B----4-:R2:W4:Y:S04]  /*2e60*/  SHFL.DOWN PT, R160, R156, 0x4, 0x1f ;  /* 0x08801f009ca07f89 */ /* 0x01052800000e0000 */
        /* <DEDUP_REMOVED lines=13> */
.L_x_11078:
[----:B------:R-:W-:Y:S05]  /*2f40*/  BSYNC B0 ;  /* 0x0000000000007941 */ /* 0x000fea0003800000 */
.L_x_11077:
[----:B-1----:R1:W2:Y:S01]  /*2f50*/  SHFL.DOWN PT, R116, R158, 0x8, 0x1f ;  /* 0x09001f009e747f89 */ /* 0x0022a200000e0000 */
        /* <DEDUP_REMOVED lines=16> */
.L_x_11080:
[----:B------:R-:W-:Y:S05]  /*3060*/  BSYNC B0 ;  /* 0x0000000000007941 */ /* 0x000fea0003800000 */
.L_x_11079:
        /* <DEDUP_REMOVED lines=17> */
.L_x_11082:
[----:B------:R-:W-:Y:S05]  /*3180*/  BSYNC B0 ;  /* 0x0000000000007941 */ /* 0x000fea0003800000 */
.L_x_11081:
[----:B------:R-:W-:Y:S01]  /*3190*/  SHFL.DOWN PT, R165, R159, 0x1, 0x1f ;  /* 0x08201f009fa57f89 */ /* 0x000fe200000e0000 */
[----:B------:R-:W-:Y:S01]  /*31a0*/  ISETP.GT.AND P0, PT, R16, 0x1e, PT ;  /* 0x0000001e1000780c */ /* 0x000fe20003f04270 */
[----:B------:R-:W-:Y:S02]  /*31b0*/  BSSY B0, `(.L_x_11083) ;  /* 0x000015d000007945 */ /* 0x000fe40003800000 */
[----:B-1----:R-:W1:Y:S04]  /*31c0*/  SHFL.IDX PT, R116, R47, RZ, 0x1f ;  /* 0x00001fff2f747589 */ /* 0x002e6800000e0000 */
[----:B---3--:R-:W3:Y:S04]  /*31d0*/  SHFL.IDX PT, R114, R46, RZ, 0x1f ;  /* 0x00001fff2e727589 */ /* 0x008ee800000e0000 */
[----:B0-----:R-:W0:Y:S04]  /*31e0*/  SHFL.DOWN PT, R162, R158, 0x1, 0x1f ;  /* 0x08201f009ea27f89 */ /* 0x001e2800000e0000 */
[----:B------:R-:W5:Y:S04]  /*31f0*/  SHFL.DOWN PT, R123, R156, 0x1, 0x1f ;  /* 0x08201f009c7b7f89 */ /* 0x000f6800000e0000 */
[----:B------:R-:W2:Y:S04]  /*3200*/  SHFL.DOWN PT, R129, R154, 0x1, 0x1f ;  /* 0x08201f009a817f89 */ /* 0x000ea800000e0000 */
[----:B--2---:R-:W-:Y:S01]  /*3210*/  SHFL.IDX PT, R159, R159, RZ, 0x1f ;  /* 0x00001fff9f9f7589 */ /* 0x004fe200000e0000 */
[----:B-1----:R-:W-:-:S03]  /*3220*/  @P2 FMUL.FTZ R163, R165, R116 ;  /* 0x00000074a5a32220 */ /* 0x002fc60000410000 */
[----:B------:R-:W-:Y:S01]  /*3230*/  SHFL.IDX PT, R158, R158, RZ, 0x1f ;  /* 0x00001fff9e9e7589 */ /* 0x000fe200000e0000 */
[----:B---3--:R-:W-:-:S03]  /*3240*/  @P2 FMUL.FTZ R165, R165, R114 ;  /* 0x00000072a5a52220 */ /* 0x008fc60000410000 */
[----:B------:R-:W-:Y:S01]  /*3250*/  SHFL.IDX PT, R154, R154, RZ, 0x1f ;  /* 0x00001fff9a9a7589 */ /* 0x000fe200000e0000 */
[----:B0---4-:R-:W-:-:S03]  /*3260*/  @P2 FFMA.FTZ R160, R162, R114, -R163 ;  /* 0x00000072a2a02223 */ /* 0x011fc600000108a3 */
[----:B------:R-:W-:Y:S01]  /*3270*/  SHFL.IDX PT, R156, R156, RZ, 0x1f ;  /* 0x00001fff9c9c7589 */ /* 0x000fe200000e0000 */
[----:B------:R-:W-:Y:S02]  /*3280*/  @P2 FFMA.FTZ R162, R162, R116, R165 ;  /* 0x00000074a2a22223 */ /* 0x000fe400000100a5 */
[----:B-----5:R-:W-:Y:S02]  /*3290*/  @P2 FADD.FTZ R114, R123, R160 ;  /* 0x000000a07b722221 */ /* 0x020fe40000010000 */
[----:B------:R-:W-:Y:S01]  /*32a0*/  @P2 FADD.FTZ R116, R129, R162 ;  /* 0x000000a281742221 */ /* 0x000fe20000010000 */
[----:B------:R-:W-:Y:S01]  /*32b0*/  ISETP.NE.AND P2, PT, R15, RZ, PT ;  /* 0x000000ff0f00720c */ /* 0x000fe20003f45270 */
[-C--:B------:R-:W-:Y:S02]  /*32c0*/  FMUL.FTZ R123, R114, -R91.reuse ;  /* 0x8000005b727b7220 */ /* 0x080fe40000410000 */
        /* <DEDUP_REMOVED lines=21> */
[----:B------:R-:W-:Y:S02]  /*3420*/  @P1 FADD.FTZ R41, R157, R142 ;  /* 0x0000008e9d291221 */ /* 0x000fe40000010000 */
[----:B------:R-:W-:Y:S01]  /*3430*/  @P1 FADD.FTZ R40, R152, R161 ;  /* 0x000000a198281221 */ /* 0x000fe20000010000 */
[----:B------:R-:W-:Y:S01]  /*3440*/  ISETP.NE.AND P1, PT, R16, RZ, PT ;  /* 0x000000ff1000720c */ /* 0x000fe20003f25270 */
        /* <DEDUP_REMOVED lines=10> */
[----:B------:R-:W-:Y:S02]  /*34f0*/  FADD.FTZ R42, R128, R157 ;  /* 0x0000009d802a7221 */ /* 0x000fe40000010000 */
        /* <DEDUP_REMOVED lines=41> */
[----:B------:R-:W-:Y:S02]  /*3790*/  FMUL.FTZ R131, R131, R40 ;  /* 0x0000002883837220 */ /* 0x000fe40000410000 */
[----:B------:R-:W-:Y:S02]  /*37a0*/  FFMA.FTZ R151, R151, R133, R130 ;  /* 0x0000008597977223 */ /* 0x000fe40000010082 */
[----:B------:R-:W-:Y:S02]  /*37b0*/  FADD.FTZ R122, R132, R137 ;  /* 0x00000089847a7221 */ /* 0x000fe40000010000 */
[----:B------:R-:W-:Y:S02]  /*37c0*/  FFMA.FTZ R131, R135, R144, R131 ;  /* 0x0000009087837223 */ /* 0x000fe40000010083 */
[----:B------:R-:W-:-:S02]  /*37d0*/  FADD.FTZ R137, -R126, R151 ;  /* 0x000000977e897221 */ /* 0x000fc40000010100 */
[----:B------:R-:W-:Y:S02]  /*37e0*/  FFMA.FTZ R43, R135, R40, -R43 ;  /* 0x00000028872b7223 */ /* 0x000fe4000001082b */
[----:B------:R-:W-:Y:S02]  /*37f0*/  FFMA.FTZ R132, R65, R42, RZ ;  /* 0x0000002a41847223 */ /* 0x000fe400000100ff */
[----:B------:R-:W-:Y:S02]  /*3800*/  FADD.FTZ R151, RZ, R131 ;  /* 0x00000083ff977221 */ /* 0x000fe40000010000 */
[----:B------:R-:W-:Y:S02]  /*3810*/  FMUL.FTZ R155, R96, R137 ;  /* 0x00000089609b7220 */ /* 0x000fe40000410000 */
[----:B------:R-:W-:Y:S02]  /*3820*/  FFMA.FTZ R43, R104, R107, R43 ;  /* 0x0000006b682b7223 */ /* 0x000fe4000001002b */
[----:B------:R-:W-:-:S02]  /*3830*/  FFMA.FTZ R132, R67, R142, R132 ;  /* 0x0000008e43847223 */ /* 0x000fc40000010084 */
[----:B------:R-:W-:Y:S02]  /*3840*/  FFMA.FTZ R135, -R98, R111, R142 ;  /* 0x0000006f62877223 */ /* 0x000fe4000001018e */
[----:B------:R-:W-:Y:S02]  /*3850*/  FFMA.FTZ R130, -R96, R109, R42 ;  /* 0x0000006d60827223 */ /* 0x000fe4000001012a */
[----:B------:R-:W-:Y:S02]  /*3860*/  FMUL.FTZ R142, R98, R133 ;  /* 0x00000085628e7220 */ /* 0x000fe40000410000 */
[----:B------:R-:W-:Y:S02]  /*3870*/  FMUL.FTZ R148, R120, R151 ;  /* 0x0000009778947220 */ /* 0x000fe40000410000 */
[----:B------:R-:W-:Y:S02]  /*3880*/  FMUL.FTZ R131, R96, R122 ;  /* 0x0000007a60837220 */ /* 0x000fe40000410000 */
[----:B------:R-:W-:-:S02]  /*3890*/  FMUL.FTZ R42, R134, R155 ;  /* 0x0000009b862a7220 */ /* 0x000fc40000410000 */
[----:B------:R-:W-:Y:S02]  /*38a0*/  FMUL.FTZ R120, R120, R43 ;  /* 0x0000002b78787220 */ /* 0x000fe40000410000 */
[----:B------:R-:W-:Y:S02]  /*38b0*/  FMUL.FTZ R126, R98, R124 ;  /* 0x0000007c627e7220 */ /* 0x000fe40000410000 */
[----:B------:R-:W-:Y:S02]  /*38c0*/  FMUL.FTZ R136, R140, R142 ;  /* 0x0000008e8c887220 */ /* 0x000fe40000410000 */
[----:B------:R-:W-:Y:S02]  /*38d0*/  FFMA.FTZ R42, R130, R131, R42 ;  /* 0x00000083822a7223 */ /* 0x000fe4000001002a */
[C---:B------:R-:W-:Y:S02]  /*38e0*/  FFMA.FTZ R146, R118.reuse, R151, R120 ;  /* 0x0000009776927223 */ /* 0x040fe40000010078 */
[----:B------:R-:W-:-:S02]  /*38f0*/  FFMA.FTZ R148, R118, R43, -R148 ;  /* 0x0000002b76947223 */ /* 0x000fc40000010894 */
[----:B------:R-:W-:Y:S02]  /*3900*/  FMUL.FTZ R150, R134, R131 ;  /* 0x0000008386967220 */ /* 0x000fe40000410000 */
[-C--:B------:R-:W-:Y:S02]  /*3910*/  FFMA.FTZ R157, R135, R126.reuse, R136 ;  /* 0x0000007e879d7223 */ /* 0x080fe40000010088 */
[----:B------:R-:W-:Y:S02]  /*3920*/  FFMA.FTZ R118, R76, R41, R132 ;  /* 0x000000294c767223 */ /* 0x000fe40000010084 */
[----:B------:R-:W-:Y:S02]  /*3930*/  FMUL.FTZ R152, R140, R126 ;  /* 0x0000007e8c987220 */ /* 0x000fe40000410000 */
[----:B------:R-:W-:Y:S02]  /*3940*/  FADD.FTZ R136, RZ, R42 ;  /* 0x0000002aff887221 */ /* 0x000fe40000010000 */
[----:B------:R-:W-:-:S02]  /*3950*/  FFMA.FTZ R132, -R100, R113, R41 ;  /* 0x0000007164847223 */ /* 0x000fc40000010129 */
[----:B------:R-:W-:Y:S02]  /*3960*/  FADD.FTZ R146, RZ, R146 ;  /* 0x00000092ff927221 */ /* 0x000fe40000010000 */
[----:B------:R-:W-:Y:S02]  /*3970*/  FMUL.FTZ R41, R100, R139 ;  /* 0x0000008b64297220 */ /* 0x000fe40000410000 */
[----:B------:R-:W-:Y:S02]  /*3980*/  FFMA.FTZ R150, R130, R155, -R150 ;  /* 0x0000009b82967223 */ /* 0x000fe40000010896 */
[----:B------:R-:W-:Y:S02]  /*3990*/  FFMA.FTZ R148, R106, R117, R148 ;  /* 0x000000756a947223 */ /* 0x000fe40000010094 */
[----:B------:R-:W-:Y:S02]  /*39a0*/  FFMA.FTZ R42, R135, R142, -R152 ;  /* 0x0000008e872a7223 */ /* 0x000fe40000010898 */
[----:B------:R-:W-:-:S02]  /*39b0*/  FADD.FTZ R120, R136, R157 ;  /* 0x0000009d88787221 */ /* 0x000fc40000010000 */
[----:B------:R-:W-:Y:S02]  /*39c0*/  FMUL.FTZ R136, R153, R146 ;  /* 0x0000009299887220 */ /* 0x000fe40000410000 */
[----:B------:R-:W-:Y:S02]  /*39d0*/  FMUL.FTZ R142, R100, R128 ;  /* 0x00000080648e7220 */ /* 0x000fe40000410000 */
[----:B------:R-:W-:Y:S02]  /*39e0*/  FMUL.FTZ R157, R141, R41 ;  /* 0x000000298d9d7220 */ /* 0x000fe40000410000 */
[----:B------:R-:W-:Y:S02]  /*39f0*/  FMUL.FTZ R153, R153, R148 ;  /* 0x0000009499997220 */ /* 0x000fe40000410000 */
[----:B------:R-:W-:Y:S02]  /*3a00*/  FADD.FTZ R155, RZ, R150 ;  /* 0x00000096ff9b7221 */ /* 0x000fe40000010000 */
[----:B------:R-:W-:-:S02]  /*3a10*/  FFMA.FTZ R157, R132, R142, R157 ;  /* 0x0000008e849d7223 */ /* 0x000fc4000001009d */
[C---:B------:R-:W-:Y:S02]  /*3a20*/  FFMA.FTZ R136, R147.reuse, R148, -R136 ;  /* 0x0000009493887223 */ /* 0x040fe40000010888 */
[----:B------:R-:W-:Y:S02]  /*3a30*/  FFMA.FTZ R150, R147, R146, R153 ;  /* 0x0000009293967223 */ /* 0x000fe40000010099 */
[----:B------:R-:W-:Y:S02]  /*3a40*/  FADD.FTZ R160, R155, R42 ;  /* 0x0000002a9ba07221 */ /* 0x000fe40000010000 */
[C---:B------:R-:W-:Y:S02]  /*3a50*/  FMUL.FTZ R155, R102.reuse, R145 ;  /* 0x00000091669b7220 */ /* 0x040fe40000410000 */
[----:B------:R-:W-:Y:S02]  /*3a60*/  FMUL.FTZ R147, R102, R143 ;  /* 0x0000008f66937220 */ /* 0x000fe40000410000 */
[----:B------:R-:W-:-:S02]  /*3a70*/  FADD.FTZ R153, R120, R157 ;  /* 0x0000009d78997221 */ /* 0x000fc40000010000 */
[----:B------:R-:W-:Y:S02]  /*3a80*/  FFMA.FTZ R42, R77, R40, R118 ;  /* 0x000000284d2a7223 */ /* 0x000fe40000010076 */
[----:B------:R-:W-:Y:S02]  /*3a90*/  FFMA.FTZ R120, -R102, R115, R40 ;  /* 0x0000007366787223 */ /* 0x000fe40000010128 */
[----:B------:R-:W-:Y:S02]  /*3aa0*/  FFMA.FTZ R118, R108, R119, R136 ;  /* 0x000000776c767223 */ /* 0x000fe40000010088 */
[----:B------:R-:W-:Y:S02]  /*3ab0*/  FMUL.FTZ R152, R141, R142 ;  /* 0x0000008e8d987220 */ /* 0x000fe40000410000 */
[C---:B------:R-:W-:Y:S02]  /*3ac0*/  FMUL.FTZ R40, R144.reuse, R155 ;  /* 0x0000009b90287220 */ /* 0x040fe40000410000 */
[----:B------:R-:W-:-:S02]  /*3ad0*/  FMUL.FTZ R136, R144, R147 ;  /* 0x0000009390887220 */ /* 0x000fc40000410000 */
[----:B------:R-:W-:Y:S02]  /*3ae0*/  FADD.FTZ R150, RZ, R150 ;  /* 0x00000096ff967221 */ /* 0x000fe40000010000 */
[----:B------:R-:W-:Y:S02]  /*3af0*/  FFMA.FTZ R41, R132, R41, -R152 ;  /* 0x0000002984297223 */ /* 0x000fe40000010898 */
[C---:B------:R-:W-:Y:S02]  /*3b00*/  FFMA.FTZ R40, R120.reuse, R147, R40 ;  /* 0x0000009378287223 */ /* 0x040fe40000010028 */
[----:B------:R-:W-:Y:S02]  /*3b10*/  FFMA.FTZ R155, R120, R155, -R136 ;  /* 0x0000009b789b7223 */ /* 0x000fe40000010888 */
[----:B------:R-:W-:Y:S02]  /*3b20*/  FMUL.FTZ R136, R104, R138 ;  /* 0x0000008a68887220 */ /* 0x000fe40000410000 */
[----:B------:R-:W-:-:S02]  /*3b30*/  FMUL.FTZ R152, R149, R150 ;  /* 0x0000009695987220 */ /* 0x000fc40000410000 */
[----:B------:R-:W-:Y:S02]  /*3b40*/  FMUL.FTZ R157, R149, R118 ;  /* 0x00000076959d7220 */ /* 0x000fe40000410000 */
[----:B------:R-:W-:Y:S02]  /*3b50*/  FADD.FTZ R160, R160, R41 ;  /* 0x00000029a0a07221 */ /* 0x000fe40000010000 */
[----:B------:R-:W-:Y:S02]  /*3b60*/  FADD.FTZ R40, R153, R40 ;  /* 0x0000002899287221 */ /* 0x000fe40000010000 */
[C---:B------:R-:W-:Y:S02]  /*3b70*/  FFMA.FTZ R149, -R104.reuse, R107, R43 ;  /* 0x0000006b68957223 */ /* 0x040fe4000001012b */
[----:B------:R-:W-:Y:S02]  /*3b80*/  FMUL.FTZ R162, R104, R125 ;  /* 0x0000007d68a27220 */ /* 0x000fe40000410000 */
[----:B------:R-:W-:-:S02]  /*3b90*/  FMUL.FTZ R153, R151, R136 ;  /* 0x0000008897997220 */ /* 0x000fc40000410000 */
[C---:B------:R-:W-:Y:S02]  /*3ba0*/  FFMA.FTZ R152, R127.reuse, R118, -R152 ;  /* 0x000000767f987223 */ /* 0x040fe40000010898 */
[----:B------:R-:W-:Y:S02]  /*3bb0*/  FFMA.FTZ R157, R127, R150, R157 ;  /* 0x000000967f9d7223 */ /* 0x000fe4000001009d */
[----:B------:R-:W-:Y:S02]  /*3bc0*/  FFMA.FTZ R41, R65, -R134, RZ ;  /* 0x8000008641297223 */ /* 0x000fe400000100ff */
[----:B------:R-:W-:Y:S02]  /*3bd0*/  FFMA.FTZ R127, R78, R43, R42 ;  /* 0x0000002b4e7f7223 */ /* 0x000fe4000001002a */
[----:B------:R-:W-:Y:S02]  /*3be0*/  FADD.FTZ R43, R160, R155 ;  /* 0x0000009ba02b7221 */ /* 0x000fe40000010000 */
[----:B------:R-:W-:-:S02]  /*3bf0*/  FFMA.FTZ R160, R149, R162, -R153 ;  /* 0x000000a295a07223 */ /* 0x000fc40000010899 */
[----:B------:R-:W-:Y:S02]  /*3c00*/  FMUL.FTZ R162, R151, R162 ;  /* 0x000000a297a27220 */ /* 0x000fe40000410000 */
[----:B------:R-:W-:Y:S02]  /*3c10*/  FFMA.FTZ R42, R67, -R140, R41 ;  /* 0x8000008c432a7223 */ /* 0x000fe40000010029 */
[C---:B------:R-:W-:Y:S02]  /*3c20*/  FMUL.FTZ R41, R106.reuse, R91 ;  /* 0x0000005b6a297220 */ /* 0x040fe40000410000 */
[----:B------:R-:W-:Y:S02]  /*3c30*/  FMUL.FTZ R153, R106, R90 ;  /* 0x0000005a6a997220 */ /* 0x000fe40000410000 */
[----:B------:R-:W-:Y:S02]  /*3c40*/  FFMA.FTZ R155, R149, R136, R162 ;  /* 0x00000088959b7223 */ /* 0x000fe400000100a2 */
[----:B------:R-:W-:-:S02]  /*3c50*/  FFMA.FTZ R127, R79, R148, R127 ;  /* 0x000000944f7f7223 */ /* 0x000fc4000001007f */
[----:B------:R-:W-:Y:S02]  /*3c60*/  FFMA.FTZ R42, R76, -R141, R42 ;  /* 0x8000008d4c2a7223 */ /* 0x000fe4000001002a */
[----:B------:R-:W-:Y:S02]  /*3c70*/  FFMA.FTZ R148, -R106, R117, R148 ;  /* 0x000000756a947223 */ /* 0x000fe40000010194 */
[C---:B------:R-:W-:Y:S02]  /*3c80*/  FMUL.FTZ R161, R146.reuse, R41 ;  /* 0x0000002992a17220 */ /* 0x040fe40000410000 */
[----:B------:R-:W-:Y:S02]  /*3c90*/  FMUL.FTZ R162, R146, R153 ;  /* 0x0000009992a27220 */ /* 0x000fe40000410000 */
[----:B------:R-:W-:Y:S02]  /*3ca0*/  FADD.FTZ R40, R40, R155 ;  /* 0x0000009b28287221 */ /* 0x000fe40000010000 */
[----:B------:R-:W-:-:S02]  /*3cb0*/  FFMA.FTZ R155, R77, -R144, R42 ;  /* 0x800000904d9b7223 */ /* 0x000fc4000001002a */
[----:B------:R-:W-:Y:S02]  /*3cc0*/  FADD.FTZ R43, R43, R160 ;  /* 0x000000a02b2b7221 */ /* 0x000fe40000010000 */
[----:B------:R-:W-:Y:S02]  /*3cd0*/  FFMA.FTZ R161, R148, R153, R161 ;  /* 0x0000009994a17223 */ /* 0x000fe400000100a1 */
[----:B------:R-:W-:Y:S02]  /*3ce0*/  FFMA.FTZ R160, R80, R118, R127 ;  /* 0x0000007650a07223 */ /* 0x000fe4000001007f */
[----:B------:R-:W-:Y:S02]  /*3cf0*/  FMUL.FTZ R127, R108, R114 ;  /* 0x000000726c7f7220 */ /* 0x000fe40000410000 */
[----:B------:R-:W-:Y:S02]  /*3d00*/  FFMA.FTZ R42, R148, R41, -R162 ;  /* 0x00000029942a7223 */ /* 0x000fe400000108a2 */
[----:B------:R-:W-:-:S02]  /*3d10*/  FFMA.FTZ R41, R78, -R151, R155 ;  /* 0x800000974e297223 */ /* 0x000fc4000001009b */
[----:B------:R-:W-:Y:S02]  /*3d20*/  FADD.FTZ R40, R40, R161 ;  /* 0x000000a128287221 */ /* 0x000fe40000010000 */
[----:B------:R-:W-:Y:S02]  /*3d30*/  FFMA.FTZ R155, R110, R121, R152 ;  /* 0x000000796e9b7223 */ /* 0x000fe40000010098 */
[C---:B------:R-:W-:Y:S02]  /*3d40*/  FFMA.FTZ R118, -R108.reuse, R119, R118 ;  /* 0x000000776c767223 */ /* 0x040fe40000010176 */
[----:B------:R-:W-:Y:S02]  /*3d50*/  FMUL.FTZ R161, R108, R123 ;  /* 0x0000007b6ca17220 */ /* 0x000fe40000410000 */
[----:B------:R-:W-:Y:S02]  /*3d60*/  FMUL.FTZ R164, R150, R127 ;  /* 0x0000007f96a47220 */ /* 0x000fe40000410000 */
[----:B------:R-:W-:-:S02]  /*3d70*/  FADD.FTZ R157, RZ, R157 ;  /* 0x0000009dff9d7221 */ /* 0x000fc40000010000 */
[----:B------:R-:W-:Y:S02]  /*3d80*/  FMUL.FTZ R152, R110, R116 ;  /* 0x000000746e987220 */ /* 0x000fe40000410000 */
[----:B------:R-:W-:Y:S02]  /*3d90*/  FFMA.FTZ R163, R81, R155, R160 ;  /* 0x0000009b51a37223 */ /* 0x000fe400000100a0 */
[-C--:B------:R-:W-:Y:S02]  /*3da0*/  FFMA.FTZ R160, R118, R161.reuse, -R164 ;  /* 0x000000a176a07223 */ /* 0x080fe400000108a4 */
[----:B------:R-:W-:Y:S02]  /*3db0*/  FMUL.FTZ R164, R150, R161 ;  /* 0x000000a196a47220 */ /* 0x000fe40000410000 */
[C---:B------:R-:W-:Y:S02]  /*3dc0*/  FMUL.FTZ R162, R110.reuse, R129 ;  /* 0x000000816ea27220 */ /* 0x040fe40000410000 */
[----:B------:R-:W-:-:S02]  /*3dd0*/  FFMA.FTZ R155, -R110, R121, R155 ;  /* 0x000000796e9b7223 */ /* 0x000fc4000001019b */
[----:B------:R-:W-:Y:S02]  /*3de0*/  FMUL.FTZ R161, R157, R152 ;  /* 0x000000989da17220 */ /* 0x000fe40000410000 */
[----:B------:R-:W-:Y:S02]  /*3df0*/  FFMA.FTZ R165, R79, -R146, R41 ;  /* 0x800000924fa57223 */ /* 0x000fe40000010029 */
[----:B------:R-:W-:Y:S02]  /*3e00*/  FFMA.FTZ R164, R118, R127, R164 ;  /* 0x0000007f76a47223 */ /* 0x000fe400000100a4 */
[-C--:B------:R-:W-:Y:S02]  /*3e10*/  FFMA.FTZ R41, R155, R162.reuse, -R161 ;  /* 0x000000a29b297223 */ /* 0x080fe400000108a1 */
[----:B------:R-:W-:Y:S01]  /*3e20*/  FADD.FTZ R43, R43, R42 ;  /* 0x0000002a2b2b7221 */ /* 0x000fe20000010000 */
[----:B------:R-:W-:Y:S01]  /*3e30*/  MOV R42, R163 ;  /* 0x000000a3002a7202 */ /* 0x000fe20000000f00 */
[----:B------:R-:W-:-:S02]  /*3e40*/  FMUL.FTZ R162, R157, R162 ;  /* 0x000000a29da27220 */ /* 0x000fc40000410000 */
[----:B------:R-:W-:Y:S02]  /*3e50*/  FADD.FTZ R164, R40, R164 ;  /* 0x000000a428a47221 */ /* 0x000fe40000010000 */
[----:B------:R-:W-:Y:S02]  /*3e60*/  FFMA.FTZ R40, R80, -R150, R165 ;  /* 0x8000009650287223 */ /* 0x000fe400000100a5 */
[----:B------:R-:W-:Y:S01]  /*3e70*/  FADD.FTZ R160, R43, R160 ;  /* 0x000000a02ba07221 */ /* 0x000fe20000010000 */
[----:B------:R-:W0:Y:S01]  /*3e80*/  SHFL.DOWN PT, R165, R163, 0x1, 0x1f ;  /* 0x08201f00a3a57f89 */ /* 0x000e2200000e0000 */
[----:B------:R-:W-:Y:S02]  /*3e90*/  FFMA.FTZ R161, R155, R152, R162 ;  /* 0x000000989ba17223 */ /* 0x000fe400000100a2 */
[----:B------:R-:W-:Y:S02]  /*3ea0*/  FFMA.FTZ R43, R81, -R157, R40 ;  /* 0x8000009d512b7223 */ /* 0x000fe40000010028 */
[----:B------:R-:W-:-:S02]  /*3eb0*/  FADD.FTZ R41, R160, R41 ;  /* 0x00000029a0297221 */ /* 0x000fc40000010000 */
[----:B------:R-:W-:Y:S01]  /*3ec0*/  FADD.FTZ R164, R164, R161 ;  /* 0x000000a1a4a47221 */ /* 0x000fe20000010000 */
[----:B------:R-:W1:Y:S01]  /*3ed0*/  SHFL.DOWN PT, R160, R43, 0x1, 0x1f ;  /* 0x08201f002ba07f89 */ /* 0x000e6200000e0000 */
[----:B------:R-:W-:Y:S02]  /*3ee0*/  FADD.FTZ R5, R152, R5 ;  /* 0x0000000598057221 */ /* 0x000fe40000010000 */
[----:B------:R-:W-:Y:S01]  /*3ef0*/  FADD.FTZ R4, R127, R4 ;  /* 0x000000047f047221 */ /* 0x000fe20000010000 */
[----:B------:R-:W2:Y:S01]  /*3f00*/  SHFL.DOWN PT, R162, R41, 0x1, 0x1f ;  /* 0x08201f0029a27f89 */ /* 0x000ea200000e0000 */
[----:B------:R-:W-:Y:S01]  /*3f10*/  MOV R40, R164 ;  /* 0x000000a400287202 */ /* 0x000fe20000000f00 */
[----:B------:R-:W-:Y:S02]  /*3f20*/  FADD.FTZ R2, R153, R2 ;  /* 0x0000000299027221 */ /* 0x000fe40000010000 */
[----:B------:R3:W4:Y:S01]  /*3f30*/  SHFL.DOWN PT, R161, R164, 0x1, 0x1f ;  /* 0x08201f00a4a17f89 */ /* 0x00072200000e0000 */
[----:B------:R-:W-:-:S02]  /*3f40*/  FADD.FTZ R105, R136, R105 ;  /* 0x0000006988697221 */ /* 0x000fc40000010000 */
[----:B------:R-:W-:Y:S02]  /*3f50*/  FADD.FTZ R64, R147, R64 ;  /* 0x0000004093407221 */ /* 0x000fe40000010000 */
[----:B------:R-:W-:Y:S02]  /*3f60*/  FADD.FTZ R103, R142, R103 ;  /* 0x000000678e677221 */ /* 0x000fe40000010000 */
[----:B------:R-:W-:Y:S02]  /*3f70*/  FADD.FTZ R101, R126, R101 ;  /* 0x000000657e657221 */ /* 0x000fe40000010000 */
[----:B0-----:R-:W-:Y:S02]  /*3f80*/  @!P0 FADD.FTZ R42, R42, R165 ;  /* 0x000000a52a2a8221 */ /* 0x001fe40000010000 */
[C---:B---3--:R-:W-:Y:S02]  /*3f90*/  FMUL.FTZ R164, R159.reuse, R46 ;  /* 0x0000002e9fa47220 */ /* 0x048fe40000410000 */
[-C--:B------:R-:W-:Y:S01]  /*3fa0*/  FMUL.FTZ R165, R159, R47.reuse ;  /* 0x0000002f9fa57220 */ /* 0x080fe20000410000 */
[----:B------:R-:W0:Y:S01]  /*3fb0*/  SHFL.DOWN PT, R163, R42, 0x2, 0x1f ;  /* 0x08401f002aa37f89 */ /* 0x000e2200000e0000 */
[----:B------:R-:W-:-:S02]  /*3fc0*/  FFMA.FTZ R47, R158, R47, R164 ;  /* 0x0000002f9e2f7223 */ /* 0x000fc400000100a4 */
[----:B-1----:R-:W-:Y:S02]  /*3fd0*/  @!P0 FADD.FTZ R43, R43, R160 ;  /* 0x000000a02b2b8221 */ /* 0x002fe40000010000 */
[----:B------:R-:W-:Y:S02]  /*3fe0*/  FMUL.FTZ R164, R159, R45 ;  /* 0x0000002d9fa47220 */ /* 0x000fe40000410000 */
[----:B--2---:R-:W-:Y:S02]  /*3ff0*/  @!P0 FADD.FTZ R41, R41, R162 ;  /* 0x000000a229298221 */ /* 0x004fe40000010000 */
[----:B------:R-:W1:Y:S01]  /*4000*/  SHFL.DOWN PT, R162, R43, 0x2, 0x1f ;  /* 0x08401f002ba27f89 */ /* 0x000e6200000e0000 */
[----:B----4-:R-:W-:Y:S01]  /*4010*/  @!P0 FADD.FTZ R40, R40, R161 ;  /* 0x000000a128288221 */ /* 0x010fe20000010000 */
[----:B------:R-:W-:Y:S01]  /*4020*/  ISETP.GT.AND P0, PT, R16, 0x1d, PT ;  /* 0x0000001d1000780c */ /* 0x000fe20003f04270 */
[----:B------:R-:W-:Y:S01]  /*4030*/  FFMA.FTZ R165, R158, R46, -R165 ;  /* 0x0000002e9ea57223 */ /* 0x000fe200000108a5 */
[----:B------:R-:W2:Y:S01]  /*4040*/  SHFL.DOWN PT, R160, R41, 0x2, 0x1f ;  /* 0x08401f0029a07f89 */ /* 0x000ea200000e0000 */
[----:B------:R-:W-:-:S02]  /*4050*/  FMUL.FTZ R46, R89, R116 ;  /* 0x00000074592e7220 */ /* 0x000fc40000410000 */
[----:B------:R-:W-:Y:S01]  /*4060*/  FADD.FTZ R47, R154, R47 ;  /* 0x0000002f9a2f7221 */ /* 0x000fe20000010000 */
[----:B------:R-:W3:Y:S01]  /*4070*/  SHFL.DOWN PT, R161, R40, 0x2, 0x1f ;  /* 0x08401f0028a17f89 */ /* 0x000ee200000e0000 */
[-C--:B------:R-:W-:Y:S02]  /*4080*/  FFMA.FTZ R46, R88, R129.reuse, -R46 ;  /* 0x00000081582e7223 */ /* 0x080fe4000001082e */
[----:B------:R-:W-:Y:S02]  /*4090*/  FMUL.FTZ R129, R89, R129 ;  /* 0x0000008159817220 */ /* 0x000fe40000410000 */
[----:B------:R-:W-:Y:S02]  /*40a0*/  FADD.FTZ R60, R131, R60 ;  /* 0x0000003c833c7221 */ /* 0x000fe40000010000 */
[----:B0-----:R-:W-:Y:S02]  /*40b0*/  @!P0 FADD.FTZ R42, R42, R163 ;  /* 0x000000a32a2a8221 */ /* 0x001fe40000010000 */
[----:B------:R-:W-:-:S02]  /*40c0*/  FMUL.FTZ R163, R159, R44 ;  /* 0x0000002c9fa37220 */ /* 0x000fc40000410000 */
[C---:B------:R-:W-:Y:S02]  /*40d0*/  FFMA.FTZ R44, R158.reuse, R44, -R164 ;  /* 0x0000002c9e2c7223 */ /* 0x040fe400000108a4 */
[----:B------:R-:W-:Y:S02]  /*40e0*/  FFMA.FTZ R45, R158, R45, R163 ;  /* 0x0000002d9e2d7223 */ /* 0x000fe400000100a3 */
[----:B------:R-:W-:Y:S02]  /*40f0*/  FMUL.FTZ R158, R157, R46 ;  /* 0x0000002e9d9e7220 */ /* 0x000fe40000410000 */
[----:B-1----:R-:W-:Y:S02]  /*4100*/  @!P0 FADD.FTZ R43, R43, R162 ;  /* 0x000000a22b2b8221 */ /* 0x002fe40000010000 */
[----:B------:R-:W-:Y:S02]  /*4110*/  FFMA.FTZ R154, R88, R116, R129 ;  /* 0x00000074589a7223 */ /* 0x000fe40000010081 */
[----:B--2---:R-:W-:-:S02]  /*4120*/  @!P0 FADD.FTZ R41, R41, R160 ;  /* 0x000000a029298221 */ /* 0x004fc40000010000 */
[----:B------:R-:W0:Y:S01]  /*4130*/  SHFL.DOWN PT, R160, R43, 0x4, 0x1f ;  /* 0x08801f002ba07f89 */ /* 0x000e2200000e0000 */
[----:B---3--:R-:W-:Y:S01]  /*4140*/  @!P0 FADD.FTZ R40, R40, R161 ;  /* 0x000000a128288221 */ /* 0x008fe20000010000 */
[----:B------:R-:W-:Y:S01]  /*4150*/  ISETP.GT.AND P0, PT, R16, 0x1b, PT ;  /* 0x0000001b1000780c */ /* 0x000fe20003f04270 */
[----:B------:R-:W-:Y:S01]  /*4160*/  FADD.FTZ R46, R156, R165 ;  /* 0x000000a59c2e7221 */ /* 0x000fe20000010000 */
[----:B------:R-:W1:Y:S01]  /*4170*/  SHFL.DOWN PT, R161, R42, 0x4, 0x1f ;  /* 0x08801f002aa17f89 */ /* 0x000e6200000e0000 */
[----:B------:R-:W-:Y:S02]  /*4180*/  FFMA.FTZ R154, R155, R154, R158 ;  /* 0x0000009a9b9a7223 */ /* 0x000fe4000001009e */
[----:B------:R-:W-:Y:S01]  /*4190*/  FMUL.FTZ R129, R89, R114 ;  /* 0x0000007259817220 */ /* 0x000fe20000410000 */
[----:B------:R-:W2:Y:S01]  /*41a0*/  SHFL.DOWN PT, R162, R41, 0x4, 0x1f ;  /* 0x08801f0029a27f89 */ /* 0x000ea200000e0000 */
[----:B------:R-:W-:Y:S02]  /*41b0*/  FFMA.FTZ R154, R121, R116, R154 ;  /* 0x00000074799a7223 */ /* 0x000fe4000001009a */
[-C--:B------:R-:W-:Y:S01]  /*41c0*/  FFMA.FTZ R129, R88, R123.reuse, -R129 ;  /* 0x0000007b58817223 */ /* 0x080fe20000010881 */
[----:B------:R-:W3:Y:S01]  /*41d0*/  SHFL.DOWN PT, R159, R40, 0x4, 0x1f ;  /* 0x08801f00289f7f89 */ /* 0x000ee200000e0000 */
[----:B------:R-:W-:-:S02]  /*41e0*/  FMUL.FTZ R123, R89, R123 ;  /* 0x0000007b597b7220 */ /* 0x000fc40000410000 */
[----:B------:R-:W-:Y:S01]  /*41f0*/  FMUL.FTZ R129, R150, R129 ;  /* 0x0000008196817220 */ /* 0x000fe20000410000 */
[----:B------:R4:W-:Y:S01]  /*4200*/  @!P2 STS.128 [UR4+0x1770], R44 ;  /* 0x0017702cff00a988 */ /* 0x0009e20008000c04 */
[-C--:B------:R-:W-:Y:S02]  /*4210*/  FFMA.FTZ R123, R88, R114.reuse, R123 ;  /* 0x00000072587b7223 */ /* 0x080fe4000001007b */
[----:B------:R-:W-:Y:S02]  /*4220*/  FADD.FTZ R3, R154, R3 ;  /* 0x000000039a037221 */ /* 0x000fe40000010000 */
[----:B------:R-:W-:Y:S02]  /*4230*/  FFMA.FTZ R123, R118, R123, R129 ;  /* 0x0000007b767b7223 */ /* 0x000fe40000010081 */
[----:B0-----:R-:W-:Y:S02]  /*4240*/  @!P0 FADD.FTZ R43, R43, R160 ;  /* 0x000000a02b2b8221 */ /* 0x001fe40000010000 */
[----:B------:R-:W-:-:S02]  /*4250*/  FFMA.FTZ R123, R119, R114, R123 ;  /* 0x00000072777b7223 */ /* 0x000fc4000001007b */
[----:B-1----:R-:W-:Y:S01]  /*4260*/  @!P0 FADD.FTZ R42, R42, R161 ;  /* 0x000000a12a2a8221 */ /* 0x002fe20000010000 */
[----:B------:R-:W-:Y:S01]  /*4270*/  SHFL.DOWN PT, R116, R43, 0x8, 0x1f ;  /* 0x09001f002b747f89 */ /* 0x000fe200000e0000 */
[----:B----4-:R-:W-:Y:S02]  /*4280*/  FMUL.FTZ R44, R89, R90 ;  /* 0x0000005a592c7220 */ /* 0x010fe40000410000 */
[----:B--2---:R-:W-:Y:S01]  /*4290*/  @!P0 FADD.FTZ R41, R41, R162 ;  /* 0x000000a229298221 */ /* 0x004fe20000010000 */
[----:B------:R-:W0:Y:S01]  /*42a0*/  SHFL.DOWN PT, R121, R42, 0x8, 0x1f ;  /* 0x09001f002a797f89 */ /* 0x000e2200000e0000 */
[----:B------:R-:W-:Y:S02]  /*42b0*/  FFMA.FTZ R45, R88, R91, -R44 ;  /* 0x0000005b582d7223 */ /* 0x000fe4000001082c */
[----:B---3--:R-:W-:Y:S01]  /*42c0*/  @!P0 FADD.FTZ R40, R40, R159 ;  /* 0x0000009f28288221 */ /* 0x008fe20000010000 */
[----:B------:R-:W1:Y:S01]  /*42d0*/  SHFL.DOWN PT, R46, R41, 0x8, 0x1f ;  /* 0x09001f00292e7f89 */ /* 0x000e6200000e0000 */
[----:B------:R-:W-:Y:S01]  /*42e0*/  ISETP.GT.AND P0, PT, R16, 0x17, PT ;  /* 0x000000171000780c */ /* 0x000fe20003f04270 */
[----:B------:R-:W-:-:S02]  /*42f0*/  FMUL.FTZ R44, R89, R138 ;  /* 0x0000008a592c7220 */ /* 0x000fc40000410000 */
[----:B------:R-:W2:Y:S01]  /*4300*/  SHFL.DOWN PT, R47, R40, 0x8, 0x1f ;  /* 0x09001f00282f7f89 */ /* 0x000ea200000e0000 */
[C---:B------:R-:W-:Y:S02]  /*4310*/  FMUL.FTZ R91, R89.reuse, R91 ;  /* 0x0000005b595b7220 */ /* 0x040fe40000410000 */
[----:B------:R-:W-:Y:S02]  /*4320*/  FFMA.FTZ R44, R88, R125, -R44 ;  /* 0x0000007d582c7223 */ /* 0x000fe4000001082c */
[----:B------:R-:W-:Y:S02]  /*4330*/  FMUL.FTZ R45, R146, R45 ;  /* 0x0000002d922d7220 */ /* 0x000fe40000410000 */
[----:B------:R-:W-:Y:S02]  /*4340*/  FFMA.FTZ R91, R88, R90, R91 ;  /* 0x0000005a585b7223 */ /* 0x000fe4000001005b */
[----:B------:R-:W-:Y:S02]  /*4350*/  FMUL.FTZ R125, R89, R125 ;  /* 0x0000007d597d7220 */ /* 0x000fe40000410000 */
[----:B------:R-:W-:-:S02]  /*4360*/  FMUL.FTZ R151, R151, R44 ;  /* 0x0000002c97977220 */ /* 0x000fc40000410000 */
[----:B------:R-:W-:Y:S02]  /*4370*/  FFMA.FTZ R45, R148, R91, R45 ;  /* 0x0000005b942d7223 */ /* 0x000fe4000001002d */
[----:B------:R-:W-:Y:S02]  /*4380*/  FFMA.FTZ R44, R88, R138, R125 ;  /* 0x0000008a582c7223 */ /* 0x000fe4000001007d */
[----:B0-----:R-:W-:Y:S02]  /*4390*/  @!P0 FADD.FTZ R42, R42, R121 ;  /* 0x000000792a2a8221 */ /* 0x001fe40000010000 */
[----:B------:R-:W-:Y:S02]  /*43a0*/  @!P0 FADD.FTZ R43, R43, R116 ;  /* 0x000000742b2b8221 */ /* 0x000fe40000010000 */
[----:B-1----:R-:W-:Y:S01]  /*43b0*/  @!P0 FADD.FTZ R41, R41, R46 ;  /* 0x0000002e29298221 */ /* 0x002fe20000010000 */
[----:B------:R-:W0:Y:S01]  /*43c0*/  SHFL.DOWN PT, R91, R42, 0x10, 0x1f ;  /* 0x0a001f002a5b7f89 */ /* 0x000e2200000e0000 */
[----:B------:R-:W-:-:S02]  /*43d0*/  FFMA.FTZ R45, R117, R90, R45 ;  /* 0x0000005a752d7223 */ /* 0x000fc4000001002d */
[----:B--2---:R-:W-:Y:S01]  /*43e0*/  @!P0 FADD.FTZ R40, R40, R47 ;  /* 0x0000002f28288221 */ /* 0x004fe20000010000 */
[----:B------:R-:W1:Y:S01]  /*43f0*/  SHFL.DOWN PT, R114, R43, 0x10, 0x1f ;  /* 0x0a001f002b727f89 */ /* 0x000e6200000e0000 */
[----:B------:R-:W-:Y:S01]  /*4400*/  FFMA.FTZ R151, R149, R44, R151 ;  /* 0x0000002c95977223 */ /* 0x000fe20000010097 */
[----:B------:R-:W-:Y:S01]  /*4410*/  ISETP.GT.AND P0, PT, R16, 0xf, PT ;  /* 0x0000000f1000780c */ /* 0x000fe20003f04270 */
[----:B------:R-:W-:Y:S01]  /*4420*/  FMUL.FTZ R44, R89, R143 ;  /* 0x0000008f592c7220 */ /* 0x000fe20000410000 */
[----:B------:R-:W2:Y:S01]  /*4430*/  SHFL.DOWN PT, R90, R41, 0x10, 0x1f ;  /* 0x0a001f00295a7f89 */ /* 0x000ea200000e0000 */
[----:B------:R-:W-:Y:S02]  /*4440*/  FADD.FTZ R66, R45, R66 ;  /* 0x000000422d427221 */ /* 0x000fe40000010000 */
[----:B------:R-:W-:Y:S01]  /*4450*/  FFMA.FTZ R45, R88, R145, -R44 ;  /* 0x00000091582d7223 */ /* 0x000fe2000001082c */
[----:B------:R-:W3:Y:S01]  /*4460*/  SHFL.DOWN PT, R47, R40, 0x10, 0x1f ;  /* 0x0a001f00282f7f89 */ /* 0x000ee200000e0000 */
[----:B------:R-:W-:-:S02]  /*4470*/  FMUL.FTZ R44, R89, R124 ;  /* 0x0000007c592c7220 */ /* 0x000fc40000410000 */
[----:B------:R-:W-:Y:S02]  /*4480*/  FMUL.FTZ R144, R144, R45 ;  /* 0x0000002d90907220 */ /* 0x000fe40000410000 */
[C---:B------:R-:W-:Y:S02]  /*4490*/  FMUL.FTZ R45, R89.reuse, R128 ;  /* 0x00000080592d7220 */ /* 0x040fe40000410000 */
[C---:B------:R-:W-:Y:S02]  /*44a0*/  FMUL.FTZ R145, R89.reuse, R145 ;  /* 0x0000009159917220 */ /* 0x040fe40000410000 */
[C---:B------:R-:W-:Y:S02]  /*44b0*/  FFMA.FTZ R46, R88.reuse, R139, -R45 ;  /* 0x0000008b582e7223 */ /* 0x040fe4000001082d */
[----:B------:R-:W-:Y:S02]  /*44c0*/  FFMA.FTZ R45, R88, R133, -R44 ;  /* 0x00000085582d7223 */ /* 0x000fe4000001082c */
[----:B------:R-:W-:-:S02]  /*44d0*/  FMUL.FTZ R44, R89, R122 ;  /* 0x0000007a592c7220 */ /* 0x000fc40000410000 */
[C---:B------:R-:W-:Y:S02]  /*44e0*/  FMUL.FTZ R139, R89.reuse, R139 ;  /* 0x0000008b598b7220 */ /* 0x040fe40000410000 */
[C---:B------:R-:W-:Y:S02]  /*44f0*/  FMUL.FTZ R133, R89.reuse, R133 ;  /* 0x0000008559857220 */ /* 0x040fe40000410000 */
[-C--:B------:R-:W-:Y:S02]  /*4500*/  FMUL.FTZ R89, R89, R137.reuse ;  /* 0x0000008959597220 */ /* 0x080fe40000410000 */
[C---:B------:R-:W-:Y:S02]  /*4510*/  FFMA.FTZ R137, R88.reuse, R137, -R44 ;  /* 0x0000008958897223 */ /* 0x040fe4000001082c */
[----:B------:R-:W-:Y:S02]  /*4520*/  FFMA.FTZ R145, R88, R143, R145 ;  /* 0x0000008f58917223 */ /* 0x000fe40000010091 */
[----:B------:R-:W-:-:S02]  /*4530*/  FMUL.FTZ R46, R141, R46 ;  /* 0x0000002e8d2e7220 */ /* 0x000fc40000410000 */
[----:B------:R-:W-:Y:S02]  /*4540*/  FMUL.FTZ R45, R140, R45 ;  /* 0x0000002d8c2d7220 */ /* 0x000fe40000410000 */
[C---:B------:R-:W-:Y:S02]  /*4550*/  FFMA.FTZ R139, R88.reuse, R128, R139 ;  /* 0x00000080588b7223 */ /* 0x040fe4000001008b */
[C---:B------:R-:W-:Y:S02]  /*4560*/  FFMA.FTZ R44, R88.reuse, R124, R133 ;  /* 0x0000007c582c7223 */ /* 0x040fe40000010085 */
        /* <DEDUP_REMOVED lines=8> */
[----:B------:R0:W-:Y:S01]  /*45f0*/  @!P1 STS.128 [0x230], R40 ;  /* 0x00023028ff009388 */ /* 0x0001e20000000c00 */
        /* <DEDUP_REMOVED lines=24> */
.L_x_11084:
[----:B0-----:R-:W-:Y:S05]  /*4780*/  BSYNC B0 ;  /* 0x0000000000007941 */ /* 0x001fea0003800000 */
.L_x_11083:
[----:B------:R-:W-:Y:S01]  /*4790*/  MOV R40, c[0x0][0x1c0] ;  /* 0x0000700000287a02 */ /* 0x000fe20000000f00 */
[----:B------:R-:W-:Y:S01]  /*47a0*/  UIADD3 UR4, UR4, 0x10, URZ ;  /* 0x0000001004047890 */ /* 0x000fe2000fffe03f */
[----:B------:R-:W-:-:S02]  /*47b0*/  MOV R41, c[0x0][0x1c4] ;  /* 0x0000710000297a02 */ /* 0x000fc40000000f00 */
[C---:B------:R-:W-:Y:S02]  /*47c0*/  LEA R72, P0, R40.reuse, R72, 0x3 ;  /* 0x0000004828487211 */ /* 0x040fe400078018ff */
[----:B------:R-:W-:Y:S02]  /*47d0*/  IADD3 R93, R93, 0x1, RZ ;  /* 0x000000015d5d7810 */ /* 0x000fe40007ffe0ff */
[----:B------:R-:W-:Y:S02]  /*47e0*/  LEA.HI.X R73, R40, R73, R41, 0x3, P0 ;  /* 0x0000004928497211 */ /* 0x000fe400000f1c29 */
[----:B------:R-:W-:Y:S02]  /*47f0*/  ISETP.GE.AND P0, PT, R93, c[0x0][0x16c], PT ;  /* 0x00005b005d007a0c */ /* 0x000fe40003f06270 */
[----:B------:R-:W-:Y:S02]  /*4800*/  MOV R40, c[0x0][0x1a0] ;  /* 0x0000680000287a02 */ /* 0x000fe40000000f00 */
[----:B------:R-:W-:-:S02]  /*4810*/  MOV R42, c[0x0][0x188] ;  /* 0x00006200002a7a02 */ /* 0x000fc40000000f00 */
[----:B------:R-:W-:Y:S02]  /*4820*/  IADD3 R74, P3, R74, 0x10, RZ ;  /* 0x000000104a4a7810 */ /* 0x000fe40007f7e0ff */
[----:B------:R-:W-:Y:S02]  /*4830*/  MOV R41, c[0x0][0x1a4] ;  /* 0x0000690000297a02 */ /* 0x000fe40000000f00 */
[----:B------:R-:W-:Y:S02]  /*4840*/  MOV R43, c[0x0][0x18c] ;  /* 0x00006300002b7a02 */ /* 0x000fe40000000f00 */
[----:B------:R-:W-:Y:S02]  /*4850*/  LEA R70, P1, R40, R70, 0x3 ;  /* 0x0000004628467211 */ /* 0x000fe400078218ff */
[----:B------:R-:W-:Y:S02]  /*4860*/  LEA R68, P2, R42, R68, 0x3 ;  /* 0x000000442a447211 */ /* 0x000fe400078418ff */
[----:B------:R-:W-:-:S02]  /*4870*/  LEA.HI.X R71, R40, R71, R41, 0x3, P1 ;  /* 0x0000004728477211 */ /* 0x000fc400008f1c29 */
[----:B------:R-:W-:Y:S02]  /*4880*/  LEA.HI.X R69, R42, R69, R43, 0x3, P2 ;  /* 0x000000452a457211 */ /* 0x000fe400010f1c2b */
[----:B------:R-:W-:Y:S02]  /*4890*/  IADD3 R94, R94, 0x8, RZ ;  /* 0x000000085e5e7810 */ /* 0x000fe40007ffe0ff */
[----:B------:R-:W-:Y:S02]  /*48a0*/  IADD3 R97, R97, 0x1, RZ ;  /* 0x0000000161617810 */ /* 0x000fe40007ffe0ff */
[----:B------:R-:W-:Y:S01]  /*48b0*/  IADD3.X R75, RZ, R75, RZ, P3, !PT ;  /* 0x0000004bff4b7210 */ /* 0x000fe20001ffe4ff */
[----:B------:R-:W-:Y:S01]  /*48c0*/  @P0 CALL.REL.NOINC `(.L_x_11070) ;  /* 0x0000001000000944 */ /* 0x000fe20003c00000 */
[----:B------:R-:W-:Y:S05]  /*48d0*/  BRA `(.L_x_11085) ;  /* 0xffffcd1000007947 */ /* 0x000fea000383ffff */
.L_x_11070:
[----:B------:R-:W-:Y:S01]  /*48e0*/  BAR.SYNC.DEFER_BLOCKING 0x0 ;  /* 0x0000000000007b1d */ /* 0x000fe20000010000 */
[----:B------:R-:W-:Y:S01]  /*48f0*/  ISETP.NE.AND P4, PT, R15, RZ, PT ;  /* 0x000000ff0f00720c */ /* 0x000fe20003f85270 */
[----:B------:R-:W-:Y:S01]  /*4900*/  IMAD R73, R17, -0x100, R12 ;  /* 0xffffff0011497824 */ /* 0x000fe200078e020c */
[----:B------:R-:W-:-:S02]  /*4910*/  F2FP.PACK_AB R60, R101, R60 ;  /* 0x0000003c653c723e */ /* 0x000fc400000000ff */
[----:B------:R-:W-:Y:S01]  /*4920*/  F2FP.PACK_AB R64, R64, R103 ;  /* 0x000000674040723e */ /* 0x000fe200000000ff */
[----:B------:R-:W-:Y:S01]  /*4930*/  BSSY B0, `(.L_x_11086) ;  /* 0x000003c000007945 */ /* 0x000fe20003800000 */
[----:B------:R-:W-:Y:S02]  /*4940*/  F2FP.PACK_AB R2, R2, R105 ;  /* 0x000000690202723e */ /* 0x000fe400000000ff */
[----:B------:R-:W-:Y:S02]  /*4950*/  F2FP.PACK_AB R4, R5, R4 ;  /* 0x000000040504723e */ /* 0x000fe400000000ff */
[----:B------:R-:W-:Y:S02]  /*4960*/  PRMT R40, R60, 0x7632, R40 ;  /* 0x000076323c287816 */ /* 0x000fe40000000028 */
[----:B------:R-:W-:Y:S02]  /*4970*/  PRMT R5, R64, 0x7632, R5 ;  /* 0x0000763240057816 */ /* 0x000fe40000000005 */
[----:B------:R-:W-:-:S02]  /*4980*/  PRMT R41, R2, 0x7632, R41 ;  /* 0x0000763202297816 */ /* 0x000fc40000000029 */
[----:B------:R-:W-:Y:S02]  /*4990*/  PRMT R42, R4, 0x7632, R42 ;  /* 0x00007632042a7816 */ /* 0x000fe4000000002a */
[----:B------:R-:W-:Y:S02]  /*49a0*/  IADD3 R52, -R26, c[0x0][0x168], RZ ;  /* 0x00005a001a347a10 */ /* 0x000fe40007ffe1ff */
[----:B------:R-:W-:Y:S02]  /*49b0*/  SHF.R.S32.HI R75, RZ, 0x1f, R73 ;  /* 0x0000001fff4b7819 */ /* 0x000fe40000011449 */
[----:B------:R-:W-:Y:S01]  /*49c0*/  SHF.R.S32.HI R46, RZ, 0x1f, R27 ;  /* 0x0000001fff2e7819 */ /* 0x000fe2000001141b */
[----:B------:R-:W-:Y:S01]  /*49d0*/  STS.U16 [R51], R60 ;  /* 0x0000003c33007388 */ /* 0x000fe20000000400 */
[----:B------:R-:W-:-:S03]  /*49e0*/  LEA R45, P5, R27, c[0x0][0x330], 0x1 ;  /* 0x0000cc001b2d7a11 */ /* 0x000fc600078a08ff */
[----:B------:R0:W-:Y:S04]  /*49f0*/  STS.U16 [R51+0x2], R40 ;  /* 0x0000022833007388 */ /* 0x0001e80000000400 */
[----:B------:R-:W-:Y:S04]  /*4a00*/  STS.U16 [R51+0x4], R64 ;  /* 0x0000044033007388 */ /* 0x000fe80000000400 */
[----:B------:R-:W-:Y:S01]  /*4a10*/  STS.U16 [R51+0x6], R5 ;  /* 0x0000060533007388 */ /* 0x000fe20000000400 */
[----:B0-----:R-:W-:-:S03]  /*4a20*/  IMAD R40, R10, c[0x0][0x2d8], RZ ;  /* 0x0000b6000a287a24 */ /* 0x001fc600078e02ff */
[----:B------:R-:W-:Y:S01]  /*4a30*/  STS.U16 [R51+0x8], R2 ;  /* 0x0000080233007388 */ /* 0x000fe20000000400 */
[----:B------:R-:W-:-:S03]  /*4a40*/  IMAD R43, R11, c[0x0][0x2dc], R40 ;  /* 0x0000b7000b2b7a24 */ /* 0x000fc600078e0228 */
[----:B------:R-:W-:Y:S04]  /*4a50*/  STS.U16 [R51+0xa], R41 ;  /* 0x00000a2933007388 */ /* 0x000fe80000000400 */
[----:B------:R0:W-:Y:S04]  /*4a60*/  STS.U16 [R51+0xc], R4 ;  /* 0x00000c0433007388 */ /* 0x0001e80000000400 */
[----:B------:R-:W-:Y:S01]  /*4a70*/  STS.U16 [R51+0xe], R42 ;  /* 0x00000e2a33007388 */ /* 0x000fe20000000400 */
[----:B------:R-:W-:-:S06]  /*4a80*/  NOP ;  /* 0x0000000000007918 */ /* 0x000fcc0000000000 */
[----:B------:R-:W-:Y:S01]  /*4a90*/  LDS.U16 R47, [R35] ;  /* 0x00000000232f7984 */ /* 0x000fe20000000400 */
[----:B0-----:R-:W-:-:S03]  /*4aa0*/  IMAD.WIDE.U32 R4, R11, c[0x0][0x2d8], RZ ;  /* 0x0000b6000b047a25 */ /* 0x001fc600078e00ff */
[----:B------:R-:W-:Y:S01]  /*4ab0*/  LDS.U16 R53, [R36+0x40] ;  /* 0x0000400024357984 */ /* 0x000fe20000000400 */
[----:B------:R-:W-:Y:S01]  /*4ac0*/  IMAD R41, R7, c[0x0][0x2e0], RZ ;  /* 0x0000b80007297a24 */ /* 0x000fe200078e02ff */
[----:B------:R-:W-:Y:S02]  /*4ad0*/  IADD3 R5, R5, R43, RZ ;  /* 0x0000002b05057210 */ /* 0x000fe40007ffe0ff */
[----:B------:R-:W-:Y:S01]  /*4ae0*/  LDS.U16 R55, [R37+0x80] ;  /* 0x0000800025377984 */ /* 0x000fe20000000400 */
[C---:B------:R-:W-:Y:S02]  /*4af0*/  IMAD R41, R6.reuse, c[0x0][0x2e4], R41 ;  /* 0x0000b90006297a24 */ /* 0x040fe400078e0229 */
[----:B------:R-:W-:Y:S01]  /*4b00*/  IMAD.WIDE.U32 R4, R6, c[0x0][0x2e0], R4 ;  /* 0x0000b80006047a25 */ /* 0x000fe200078e0004 */
[----:B------:R-:W-:Y:S04]  /*4b10*/  LDS.U16 R57, [R38+0xc0] ;  /* 0x0000c00026397984 */ /* 0x000fe80000000400 */
[----:B------:R-:W-:Y:S01]  /*4b20*/  LDS.U16 R59, [R39+0x100] ;  /* 0x00010000273b7984 */ /* 0x000fe20000000400 */
[----:B------:R-:W-:-:S02]  /*4b30*/  IADD3 R40, P1, R73, R4, RZ ;  /* 0x0000000449287210 */ /* 0x000fc40007f3e0ff */
[----:B------:R-:W-:Y:S01]  /*4b40*/  IADD3 R4, P0, R27, R26, RZ ;  /* 0x0000001a1b047210 */ /* 0x000fe20007f1e0ff */
[----:B------:R-:W-:Y:S01]  /*4b50*/  LDS.U16 R65, [R48+0x140] ;  /* 0x0001400030417984 */ /* 0x000fe20000000400 */
[----:B------:R-:W-:Y:S02]  /*4b60*/  IADD3.X R41, R75, R41, R5, P1, !PT ;  /* 0x000000294b297210 */ /* 0x000fe40000ffe405 */
[----:B------:R-:W-:Y:S01]  /*4b70*/  LEA.HI.X.SX32 R5, R26, R46, 0x1, P0 ;  /* 0x0000002e1a057211 */ /* 0x000fe200000f0eff */
[----:B------:R-:W-:Y:S01]  /*4b80*/  LDS.U16 R67, [R49+0x180] ;  /* 0x0001800031437984 */ /* 0x000fe20000000400 */
[C---:B------:R-:W-:Y:S02]  /*4b90*/  LEA.HI.X R26, R27.reuse, c[0x0][0x334], R46, 0x1, P5 ;  /* 0x0000cd001b1a7a11 */ /* 0x040fe400028f0c2e */
[C---:B------:R-:W-:Y:S01]  /*4ba0*/  LEA R44, P5, R40.reuse, R45, 0x1 ;  /* 0x0000002d282c7211 */ /* 0x040fe200078a08ff */
[----:B------:R-:W-:Y:S03]  /*4bb0*/  LDS.U16 R69, [R50+0x1c0] ;  /* 0x0001c00032457984 */ /* 0x000fe60000000400 */
[----:B------:R-:W-:Y:S01]  /*4bc0*/  LEA.HI.X R45, R40, R26, R41, 0x1, P5 ;  /* 0x0000001a282d7211 */ /* 0x000fe200028f0c29 */
[----:B------:R-:W-:Y:S04]  /*4bd0*/  @!P4 STS [0x210], R52 ;  /* 0x00021034ff00c388 */ /* 0x000fe80000000800 */
[----:B------:R-:W-:Y:S06]  /*4be0*/  BAR.SYNC.DEFER_BLOCKING 0x0 ;  /* 0x0000000000007b1d */ /* 0x000fec0000010000 */
[----:B------:R-:W0:Y:S02]  /*4bf0*/  LDS R2, [0x210] ;  /* 0x00021000ff027984 */ /* 0x000e240000000800 */
[----:B0-----:R-:W-:-:S02]  /*4c00*/  ISETP.GE.AND P6, PT, R27, R2, PT ;  /* 0x000000021b00720c */ /* 0x001fc40003fc6270 */
[-C--:B------:R-:W-:Y:S02]  /*4c10*/  ISETP.GE.AND P3, PT, R29, R2.reuse, PT ;  /* 0x000000021d00720c */ /* 0x080fe40003f66270 */
[-C--:B------:R-:W-:Y:S02]  /*4c20*/  ISETP.GE.AND P2, PT, R30, R2.reuse, PT ;  /* 0x000000021e00720c */ /* 0x080fe40003f46270 */
[-C--:B------:R-:W-:Y:S02]  /*4c30*/  ISETP.GE.AND P1, PT, R31, R2.reuse, PT ;  /* 0x000000021f00720c */ /* 0x080fe40003f26270 */
[----:B------:R-:W-:-:S05]  /*4c40*/  ISETP.GE.AND P0, PT, R32, R2, PT ;  /* 0x000000022000720c */ /* 0x000fca0003f06270 */
        /* <DEDUP_REMOVED lines=10> */
.L_x_11087:
[----:B------:R-:W-:Y:S05]  /*4cf0*/  BSYNC B0 ;  /* 0x0000000000007941 */ /* 0x000fea0003800000 */
.L_x_11086:
[----:B------:R-:W-:Y:S01]  /*4d00*/  @!P3 STG.E.U16 [R44.64+-0x180], R55 ;  /* 0xfffe80372c00b986 */ /* 0x000fe2000c101506 */
[-C--:B------:R-:W-:Y:S01]  /*4d10*/  ISETP.GE.AND P6, PT, R33, R2.reuse, PT ;  /* 0x000000022100720c */ /* 0x080fe20003fc6270 */
[----:B------:R-:W-:Y:S01]  /*4d20*/  BSSY B0, `(.L_x_11088) ;  /* 0x0000042000007945 */ /* 0x000fe20003800000 */
[-C--:B------:R-:W-:Y:S01]  /*4d30*/  ISETP.GE.AND P5, PT, R28, R2.reuse, PT ;  /* 0x000000021c00720c */ /* 0x080fe20003fa6270 */
[----:B------:R-:W-:Y:S01]  /*4d40*/  @!P2 STG.E.U16 [R44.64+-0x140], R57 ;  /* 0xfffec0392c00a986 */ /* 0x000fe2000c101506 */
[----:B------:R-:W-:Y:S02]  /*4d50*/  ISETP.GE.AND P3, PT, R34, R2, PT ;  /* 0x000000022200720c */ /* 0x000fe40003f66270 */
[----:B------:R-:W-:Y:S01]  /*4d60*/  F2FP.PACK_AB R2, R62, R61 ;  /* 0x0000003d3e02723e */ /* 0x000fe200000000ff */
[----:B------:R-:W-:Y:S01]  /*4d70*/  @!P1 STG.E.U16 [R44.64+-0x100], R59 ;  /* 0xffff003b2c009986 */ /* 0x000fe2000c101506 */
[----:B------:R-:W-:Y:S01]  /*4d80*/  F2FP.PACK_AB R26, R112, R99 ;  /* 0x00000063701a723e */ /* 0x000fe200000000ff */
[----:B------:R-:W-:Y:S01]  /*4d90*/  FADD.FTZ R61, R61, R14 ;  /* 0x0000000e3d3d7221 */ /* 0x000fe20000010000 */
[C---:B------:R-:W-:Y:S01]  /*4da0*/  PRMT R41, R2.reuse, 0x7610, R41 ;  /* 0x0000761002297816 */ /* 0x040fe20000000029 */
[----:B------:R-:W-:Y:S01]  /*4db0*/  @!P0 STG.E.U16 [R44.64+-0xc0], R65 ;  /* 0xffff40412c008986 */ /* 0x000fe2000c101506 */
[----:B0-----:R-:W-:Y:S01]  /*4dc0*/  PRMT R42, R2, 0x7632, R42 ;  /* 0x00007632022a7816 */ /* 0x001fe2000000002a */
[----:B------:R-:W-:Y:S01]  /*4dd0*/  FADD.FTZ R62, R61, R62 ;  /* 0x0000003e3d3e7221 */ /* 0x000fe20000010000 */
[----:B------:R-:W-:Y:S01]  /*4de0*/  F2FP.PACK_AB R2, R66, R63 ;  /* 0x0000003f4202723e */ /* 0x000fe200000000ff */
[----:B------:R-:W-:Y:S01]  /*4df0*/  @!P6 STG.E.U16 [R44.64+-0x80], R67 ;  /* 0xffff80432c00e986 */ /* 0x000fe2000c101506 */
[----:B------:R-:W-:Y:S01]  /*4e00*/  F2FP.PACK_AB R40, R3, R0 ;  /* 0x000000000328723e */ /* 0x000fe200000000ff */
[----:B------:R-:W-:Y:S01]  /*4e10*/  FADD.FTZ R99, R62, R99 ;  /* 0x000000633e637221 */ /* 0x000fe20000010000 */
[----:B------:R-:W-:Y:S01]  /*4e20*/  PRMT R47, R2, 0x7632, R47 ;  /* 0x00007632022f7816 */ /* 0x000fe2000000002f */
[----:B------:R-:W-:Y:S02]  /*4e30*/  @!P5 STG.E.U16 [R44.64+-0x1c0], R53 ;  /* 0xfffe40352c00d986 */ /* 0x000fe4000c101506 */
[----:B------:R-:W-:-:S02]  /*4e40*/  FADD.FTZ R112, R99, R112 ;  /* 0x0000007063707221 */ /* 0x000fc40000010000 */
[----:B------:R0:W-:Y:S02]  /*4e50*/  @!P3 STG.E.U16 [R44.64+-0x40], R69 ;  /* 0xffffc0452c00b986 */ /* 0x0001e4000c101506 */
[----:B------:R-:W-:Y:S02]  /*4e60*/  FADD.FTZ R63, R112, R63 ;  /* 0x0000003f703f7221 */ /* 0x000fe40000010000 */
[----:B------:R-:W-:Y:S02]  /*4e70*/  BAR.SYNC.DEFER_BLOCKING 0x0 ;  /* 0x0000000000007b1d */ /* 0x000fe40000010000 */
[----:B------:R-:W-:-:S04]  /*4e80*/  FADD.FTZ R63, R63, R66 ;  /* 0x000000423f3f7221 */ /* 0x000fc80000010000 */
[----:B------:R-:W-:Y:S01]  /*4e90*/  FADD.FTZ R0, R63, R0 ;  /* 0x000000003f007221 */ /* 0x000fe20000010000 */
[----:B0-----:R-:W-:Y:S02]  /*4ea0*/  PRMT R45, R26, 0x7632, R45 ;  /* 0x000076321a2d7816 */ /* 0x001fe4000000002d */
[----:B------:R-:W-:Y:S01]  /*4eb0*/  PRMT R44, R40, 0x7632, R44 ;  /* 0x00007632282c7816 */ /* 0x000fe2000000002c */
[----:B------:R-:W-:Y:S01]  /*4ec0*/  FADD.FTZ R14, R0, R3 ;  /* 0x00000003000e7221 */ /* 0x000fe20000010000 */
[----:B------:R-:W-:Y:S04]  /*4ed0*/  STS.U16 [R51], R41 ;  /* 0x0000002933007388 */ /* 0x000fe80000000400 */
        /* <DEDUP_REMOVED lines=10> */
[----:B------:R-:W-:-:S03]  /*4f80*/  IMAD R55, R11, c[0x0][0x2fc], R2 ;  /* 0x0000bf000b377a24 */ /* 0x000fc600078e0202 */
        /* <DEDUP_REMOVED lines=27> */
.L_x_11089:
[----:B------:R-:W-:Y:S05]  /*5140*/  BSYNC B0 ;  /* 0x0000000000007941 */ /* 0x000fea0003800000 */
.L_x_11088:
[----:B------:R-:W-:Y:S01]  /*5150*/  MOV R2, R26 ;  /* 0x0000001a00027202 */ /* 0x000fe20000000f00 */
[----:B0-----:R-:W-:Y:S01]  /*5160*/  IMAD R5, R7, c[0x0][0x300], RZ ;  /* 0x0000c00007057a24 */ /* 0x001fe200078e02ff */
[----:B------:R-:W-:Y:S02]  /*5170*/  MOV R3, R53 ;  /* 0x0000003500037202 */ /* 0x000fe40000000f00 */
[----:B------:R-:W-:Y:S01]  /*5180*/  LEA R0, P4, R36, c[0x0][0x340], 0x1 ;  /* 0x0000d00024007a11 */ /* 0x000fe200078808ff */
[C---:B------:R-:W-:Y:S01]  /*5190*/  IMAD R26, R6.reuse, c[0x0][0x304], R5 ;  /* 0x0000c100061a7a24 */ /* 0x040fe200078e0205 */
[-C--:B------:R-:W-:Y:S01]  /*51a0*/  ISETP.GE.AND P5, PT, R33, R40.reuse, PT ;  /* 0x000000282100720c */ /* 0x080fe20003fa6270 */
[----:B------:R-:W-:Y:S01]  /*51b0*/  IMAD.WIDE.U32 R2, R6, c[0x0][0x300], R2 ;  /* 0x0000c00006027a25 */ /* 0x000fe200078e0002 */
[----:B------:R-:W-:Y:S02]  /*51c0*/  LEA.HI.X R4, R36, c[0x0][0x344], R51, 0x1, P4 ;  /* 0x0000d10024047a11 */ /* 0x000fe400020f0c33 */
[----:B------:R-:W-:-:S02]  /*51d0*/  ISETP.GE.AND P4, PT, R32, R40, PT ;  /* 0x000000282000720c */ /* 0x000fc40003f86270 */
[----:B------:R-:W-:Y:S02]  /*51e0*/  IADD3 R5, P3, R73, R2, RZ ;  /* 0x0000000249057210 */ /* 0x000fe40007f7e0ff */
[----:B------:R-:W-:Y:S02]  /*51f0*/  ISETP.GE.AND P0, PT, R28, R40, PT ;  /* 0x000000281c00720c */ /* 0x000fe40003f06270 */
[----:B------:R-:W-:Y:S02]  /*5200*/  IADD3.X R3, R75, R26, R3, P3, !PT ;  /* 0x0000001a4b037210 */ /* 0x000fe40001ffe403 */
[----:B------:R-:W-:Y:S02]  /*5210*/  LEA R2, P6, R5, R0, 0x1 ;  /* 0x0000000005027211 */ /* 0x000fe400078c08ff */
[----:B------:R-:W-:Y:S02]  /*5220*/  ISETP.GE.AND P1, PT, R29, R40, PT ;  /* 0x000000281d00720c */ /* 0x000fe40003f26270 */
[----:B------:R-:W-:-:S02]  /*5230*/  LEA.HI.X R3, R5, R4, R3, 0x1, P6 ;  /* 0x0000000405037211 */ /* 0x000fc400030f0c03 */
[-C--:B------:R-:W-:Y:S02]  /*5240*/  ISETP.GE.AND P6, PT, R34, R40.reuse, PT ;  /* 0x000000282200720c */ /* 0x080fe40003fc6270 */
[-C--:B------:R-:W-:Y:S01]  /*5250*/  ISETP.GE.AND P2, PT, R30, R40.reuse, PT ;  /* 0x000000281e00720c */ /* 0x080fe20003f46270 */
[----:B------:R0:W-:Y:S01]  /*5260*/  @!P4 STG.E.U16 [R2.64+0x100], R45 ;  /* 0x0001002d0200c986 */ /* 0x0001e2000c101506 */
[----:B------:R-:W-:Y:S02]  /*5270*/  ISETP.GE.AND P3, PT, R31, R40, PT ;  /* 0x000000281f00720c */ /* 0x000fe40003f66270 */
[----:B------:R-:W-:Y:S01]  /*5280*/  IADD3 R17, R17, 0x1, RZ ;  /* 0x0000000111117810 */ /* 0x000fe20007ffe0ff */
[----:B------:R0:W-:Y:S04]  /*5290*/  @!P5 STG.E.U16 [R2.64+0x140], R49 ;  /* 0x000140310200d986 */ /* 0x0001e8000c101506 */
[----:B------:R0:W-:Y:S01]  /*52a0*/  @!P0 STG.E.U16 [R2.64], R41 ;  /* 0x0000002902008986 */ /* 0x0001e2000c101506 */
[----:B------:R-:W-:-:S03]  /*52b0*/  ISETP.GT.AND P0, PT, R25, 0x1, PT ;  /* 0x000000011900780c */ /* 0x000fc60003f04270 */
[----:B------:R0:W-:Y:S04]  /*52c0*/  @!P6 STG.E.U16 [R2.64+0x180], R47 ;  /* 0x0001802f0200e986 */ /* 0x0001e8000c101506 */
[----:B------:R0:W-:Y:S01]  /*52d0*/  @!P1 STG.E.U16 [R2.64+0x40], R37 ;  /* 0x0000402502009986 */ /* 0x0001e2000c101506 */
[----:B------:R-:W-:-:S03]  /*52e0*/  IADD3 R18, P1, R18, -0x200, RZ ;  /* 0xfffffe0012127810 */ /* 0x000fc60007f3e0ff */
[----:B------:R0:W-:Y:S01]  /*52f0*/  @!P2 STG.E.U16 [R2.64+0x80], R43 ;  /* 0x0000802b0200a986 */ /* 0x0001e2000c101506 */
[----:B------:R-:W-:Y:S02]  /*5300*/  IADD3 R22, P2, R22, -0x200, RZ ;  /* 0xfffffe0016167810 */ /* 0x000fe40007f5e0ff */
[----:B------:R-:W-:Y:S01]  /*5310*/  IADD3.X R19, R19, -0x1, RZ, P1, !PT ;  /* 0xffffffff13137810 */ /* 0x000fe20000ffe4ff */
[----:B------:R0:W-:Y:S01]  /*5320*/  @!P3 STG.E.U16 [R2.64+0xc0], R39 ;  /* 0x0000c0270200b986 */ /* 0x0001e2000c101506 */
[----:B------:R-:W-:Y:S02]  /*5330*/  IADD3 R20, P3, R20, -0x200, RZ ;  /* 0xfffffe0014147810 */ /* 0x000fe40007f7e0ff */
[----:B------:R-:W-:Y:S02]  /*5340*/  IADD3.X R23, R23, -0x1, RZ, P2, !PT ;  /* 0xffffffff17177810 */ /* 0x000fe400017fe4ff */
[----:B------:R-:W-:Y:S01]  /*5350*/  IADD3.X R21, R21, -0x1, RZ, P3, !PT ;  /* 0xffffffff15157810 */ /* 0x000fe20001ffe4ff */
[----:B------:R-:W-:Y:S01]  /*5360*/  @!P0 CALL.REL.NOINC `(.L_x_11069) ;  /* 0x0000001000008944 */ /* 0x000fe20003c00000 */
[----:B------:R-:W-:Y:S05]  /*5370*/  BRA `(.L_x_11090) ;  /* 0xffffb1c000007947 */ /* 0x000fea000383ffff */
.L_x_11069:
[----:B------:R-:W-:Y:S02]  /*5380*/  ISETP.NE.U32.AND P0, PT, RZ, c[0x0][0x328], PT ;  /* 0x0000ca00ff007a0c */ /* 0x000fe40003f05070 */
[----:B------:R-:W-:-:S02]  /*5390*/  ISETP.NE.U32.AND P2, PT, RZ, c[0x0][0x348], PT ;  /* 0x0000d200ff007a0c */ /* 0x000fc40003f45070 */
[----:B------:R-:W-:Y:S02]  /*53a0*/  ISETP.NE.AND.EX P1, PT, RZ, c[0x0][0x32c], PT, P0 ;  /* 0x0000cb00ff007a0c */ /* 0x000fe40003f25300 */
[----:B------:R-:W-:-:S11]  /*53b0*/  ISETP.NE.AND.EX P0, PT, RZ, c[0x0][0x34c], PT, P2 ;  /* 0x0000d300ff007a0c */ /* 0x000fd60003f05320 */
[----:B------:R-:W-:Y:S05]  /*53c0*/  @!P1 BRA `(.L_x_11091) ;  /* 0x0000014000009947 */ /* 0x000fea0003800000 */
[----:B------:R-:W1:Y:S01]  /*53d0*/  SHFL.DOWN P1, R0, R13, 0x1, 0x1f ;  /* 0x08201f000d007f89 */ /* 0x000e620000020000 */
[----:B------:R-:W-:Y:S03]  /*53e0*/  BSSY B0, `(.L_x_11091) ;  /* 0x0000012000007945 */ /* 0x000fe60003800000 */
[----:B-----5:R-:W2:Y:S01]  /*53f0*/  S2R R8, SR_LANEID ;  /* 0x0000000000087919 */ /* 0x020ea20000000000 */
[----:B-1----:R-:W-:Y:S01]  /*5400*/  @P1 FADD R0, R0, R13 ;  /* 0x0000000d00001221 */ /* 0x002fe20000000000 */
[----:B--2---:R-:W-:-:S04]  /*5410*/  ISETP.NE.AND P2, PT, R8, RZ, PT ;  /* 0x000000ff0800720c */ /* 0x004fc80003f45270 */
[----:B0-----:R-:W0:Y:S04]  /*5420*/  SHFL.DOWN P1, R3, R0, 0x2, 0x1f ;  /* 0x08401f0000037f89 */ /* 0x001e280000020000 */
        /* <DEDUP_REMOVED lines=13> */
.L_x_11092:
[----:B0-----:R-:W-:Y:S05]  /*5500*/  BSYNC B0 ;  /* 0x0000000000007941 */ /* 0x001fea0003800000 */
.L_x_11091:
[----:B------:R-:W-:Y:S01]  /*5510*/  BSSY B0, `(.L_x_11093) ;  /* 0x0000018000007945 */ /* 0x000fe20003800000 */
[----:B------:R-:W-:Y:S05]  /*5520*/  @!P0 BRA `(.L_x_11094) ;  /* 0x0000015000008947 */ /* 0x000fea0003800000 */
[----:B------:R-:W-:Y:S06]  /*5530*/  BAR.SYNC.DEFER_BLOCKING 0x0 ;  /* 0x0000000000007b1d */ /* 0x000fec0000010000 */
[----:B0-----:R-:W0:Y:S04]  /*5540*/  SHFL.DOWN P0, R3, R14, 0x1, 0x1f ;  /* 0x08201f000e037f89 */ /* 0x001e280000000000 */
[----:B------:R-:W1:Y:S04]  /*5550*/  S2R R4, SR_LANEID ;  /* 0x0000000000047919 */ /* 0x000e680000000000 */
[----:B------:R-:W2:Y:S01]  /*5560*/  S2R R21, SR_TID.X ;  /* 0x0000000000157919 */ /* 0x000ea20000002100 */
        /* <DEDUP_REMOVED lines=8> */
[----:B-----5:R-:W0:Y:S02]  /*55f0*/  SHFL.DOWN P0, R9, R2, 0x10, 0x1f ;  /* 0x0a001f0002097f89 */ /* 0x020e240000000000 */
[----:B0-----:R-:W-:Y:S01]  /*5600*/  @P0 FADD R9, R2, R9 ;  /* 0x0000000902090221 */ /* 0x001fe20000000000 */
[----:B--2---:R-:W-:-:S04]  /*5610*/  ISETP.NE.AND P0, PT, R21, RZ, PT ;  /* 0x000000ff1500720c */ /* 0x004fc80003f05270 */
[----:B------:R0:W-:Y:S04]  /*5620*/  @!P1 STS [0x224], R9 ;  /* 0x00022409ff009388 */ /* 0x0001e80000000800 */
[----:B------:R-:W-:Y:S06]  /*5630*/  BAR.SYNC.DEFER_BLOCKING 0x0 ;  /* 0x0000000000007b1d */ /* 0x000fec0000010000 */
[----:B------:R-:W-:Y:S05]  /*5640*/  @P0 BRA `(.L_x_11095) ;  /* 0x0000004000000947 */ /* 0x000fea0003800000 */
[----:B0-----:R0:W-:Y:S01]  /*5650*/  RED.E.ADD.F32.FTZ.RN.STRONG.GPU [R82.64], R9 ;  /* 0x000000095200798e */ /* 0x0011e2000c10e786 */
[----:B------:R-:W-:Y:S01]  /*5660*/  HFMA2.MMA R21, -RZ, RZ, 0, 0 ;  /* 0x00000000ff157435 */ /* 0x000fe200000001ff */
[----:B------:R-:W-:Y:S05]  /*5670*/  BRA `(.L_x_11095) ;  /* 0x0000001000007947 */ /* 0x000fea0003800000 */
.L_x_11094:
[----:B------:R-:W1:Y:S02]  /*5680*/  S2R R21, SR_TID.X ;  /* 0x0000000000157919 */ /* 0x000e640000002100 */
.L_x_11095:
[----:B0-----:R-:W-:Y:S05]  /*5690*/  BSYNC B0 ;  /* 0x0000000000007941 */ /* 0x001fea0003800000 */
.L_x_11093:
        /* <DEDUP_REMOVED lines=8> */
[----:B-----5:R-:W-:-:S04]  /*5720*/  IMAD.WIDE.U32 R8, R6, c[0x0][0x2a8], RZ ;  /* 0x0000aa0006087a25 */ /* 0x020fc800078e00ff */
        /* <DEDUP_REMOVED lines=13> */
.L_x_11096:
        /* <DEDUP_REMOVED lines=64> */
.L_x_11097:
        /* <DEDUP_REMOVED lines=16> */
.L_x_14720:


//--------------------- .text._Z25selective_scan_bwd_kernelI32Selective_Scan_bwd_kernel_traitsILi32ELi8ELb0ELb0ELb0ELb0ELb1EN3c104HalfENS1_7complexIfEEEEv12SSMParamsBwd --------------------------
	.section	.text._Z25selective_scan_bwd_kernelI32Selective_Scan_bwd_kernel_traitsILi32ELi8ELb0ELb0ELb0ELb0ELb1EN3c104HalfENS1_7complexIfEEEEv12SSMParamsBwd,"ax",@progbits
	.sectioninfo	@"SHI_REGISTERS=168"
	.align	128
        .global         _Z25selective_scan_bwd_kernelI32Selective_Scan_bwd_kernel_traitsILi32ELi8ELb0ELb0ELb0ELb0ELb1EN3c104HalfENS1_7complexIfEEEEv12SSMParamsBwd
        .type           _Z25selective_scan_bwd_kernelI32Selective_Scan_bwd_kernel_traitsILi32ELi8ELb0ELb0ELb0ELb0ELb1EN3c104HalfENS1_7complexIfEEEEv12SSMParamsBwd,@function
        .size           _Z25selective_scan_bwd_kernelI32Selective_Scan_bwd_kernel_traitsILi32ELi8ELb0ELb0ELb0ELb0ELb1EN3c104HalfENS1_7complexIfEEEEv12SSMParamsBwd,(.L_x_14721 - _Z25selective_scan_bwd_kernelI32Selective_Scan_bwd_kernel_traitsILi32ELi8ELb0ELb0ELb0ELb0ELb1EN3c104HalfENS1_7complexIfEEEEv12SSMParamsBwd)
        .other          _Z25selective_scan_bwd_kernelI32Selective_Scan_bwd_kernel_traitsILi32ELi8ELb0ELb0ELb0ELb0ELb1EN3c104HalfENS1_7complexIfEEEEv12SSMParamsBwd,@"STO_CUDA_ENTRY STV_DEFAULT"
_Z25selective_scan_bwd_kernelI32Selective_Scan_bwd_kernel_traitsILi32ELi8ELb0ELb0ELb0ELb0ELb1EN3c104HalfENS1_7complexIfEEEEv12SSMParamsBwd:
.text._Z25selective_scan_bwd_kernelI32Selective_Scan_bwd_kernel_traitsILi32ELi8ELb0ELb0ELb0ELb0ELb1EN3c104HalfENS1_7complexIfEEEEv12SSMParamsBwd:
        /* <DEDUP_REMOVED lines=12> */
[----:B------:R-:W-:Y:S02]  /*00c0*/  IMAD R0, R38, c[0x0][0x1d0], RZ ;  /* 0x0000740026007a24 */ /* 0x000fe400078e02ff */
[----:B------:R-:W-:Y:S01]  /*00d0*/  @P0 LEA R6, P2, R32, c[0x0][0x238], 0x2 ;  /* 0x00008e0020060a11 */ /* 0x000fe200078410ff */
        /* <DEDUP_REMOVED lines=18> */
[----:B------:R-:W-:Y:S01]  /*0200*/  HFMA2.MMA R39, -RZ, RZ, 0, 0 ;  /* 0x00000000ff277435 */ /* 0x000fe200000001ff */
[----:B------:R-:W-:Y:S01]  /*0210*/  ISETP.GE.AND P3, PT, R0, 0x1, PT ;  /* 0x000000010000780c */ /* 0x000fe20003f66270 */
[----:B-1----:R-:W-:Y:S01]  /*0220*/  IMAD R9, R37, c[0x0][0x27c], R12 ;  /* 0x00009f0025097a24 */ /* 0x002fe200078e020c */
[----:B------:R-:W-:Y:S01]  /*0230*/  ISETP.NE.AND.EX P0, PT, RZ, c[0x0][0x264], PT, P0 ;  /* 0x00009900ff007a0c */ /* 0x000fe20003f05300 */
[----:B------:R-:W-:Y:S01]  /*0240*/  IMAD.WIDE.U32 R2, R32, c[0x0][0x1d8], R2 ;  /* 0x0000760020027a25 */ /* 0x000fe200078e0002 */
        /* <DEDUP_REMOVED lines=16> */
[----:B------:R-:W-:Y:S01]  /*0350*/  ISETP.NE.U32.AND P2, PT, RZ, c[0x0][0x348], PT ;  /* 0x0000d200ff007a0c */ /* 0x000fe20003f45070 */
[----:B------:R-:W-:Y:S01]  /*0360*/  CS2R R14, SRZ ;  /* 0x00000000000e7805 */ /* 0x000fe2000001ff00 */
[----:B------:R-:W-:Y:S01]  /*0370*/  ISETP.NE.AND.EX P1, PT, RZ, c[0x0][0x32c], PT, P1 ;  /* 0x0000cb00ff007a0c */ /* 0x000fe20003f25310 */
[----:B------:R-:W-:Y:S01]  /*0380*/  @P0 IMAD R0, R0, c[0x0][0x174], RZ ;  /* 0x00005d0000000a24 */ /* 0x000fe200078e02ff */
[----:B------:R-:W-:-:S02]  /*0390*/  ISETP.NE.AND.EX P2, PT, RZ, c[0x0][0x34c], PT, P2 ;  /* 0x0000d300ff007a0c */ /* 0x000fc40003f45320 */
[----:B------:R-:W-:Y:S01]  /*03a0*/  IADD3 R9, P4, R9, R6, RZ ;  /* 0x0000000609097210 */ /* 0x000fe20007f9e0ff */
[----:B------:R-:W-:Y:S01]  /*03b0*/  @P0 IMAD R0, R0, c[0x0][0x16c], RZ ;  /* 0x00005b0000000a24 */ /* 0x000fe200078e02ff */
[----:B------:R-:W-:Y:S02]  /*03c0*/  LEA R45, P5, R46, c[0x0][0x248], 0x1 ;  /* 0x000092002e2d7a11 */ /* 0x000fe400078a08ff */
[----:B------:R-:W-:Y:S02]  /*03d0*/  IADD3.X R48, R11, R7, R17, P4, !PT ;  /* 0x000000070b307210 */ /* 0x000fe400027fe411 */
[C---:B------:R-:W-:Y:S01]  /*03e0*/  LEA R43, P4, R44.reuse, c[0x0][0x240], 0x1 ;  /* 0x000090002c2b7a11 */ /* 0x040fe200078808ff */
[----:B------:R-:W-:Y:S01]  /*03f0*/  CS2R R16, SRZ ;  /* 0x0000000000107805 */ /* 0x000fe2000001ff00 */
[----:B------:R-:W-:Y:S02]  /*0400*/  @P0 MOV R19, 0x10 ;  /* 0x0000001000130802 */ /* 0x000fe40000000f00 */
[----:B------:R-:W-:-:S02]  /*0410*/  LEA.HI.X R44, R44, c[0x0][0x244], R3, 0x1, P4 ;  /* 0x000091002c2c7a11 */ /* 0x000fc400020f0c03 */
[----:B------:R-:W-:Y:S01]  /*0420*/  LEA.HI.X R46, R46, c[0x0][0x24c], R5, 0x1, P5 ;  /* 0x000093002e2e7a11 */ /* 0x000fe200028f0c05 */
[----:B------:R-:W-:Y:S01]  /*0430*/  @P0 IMAD.WIDE R18, R0, R19, c[0x0][0x260] ;  /* 0x0000980000120625 */ /* 0x000fe200078e0213 */
[C---:B------:R-:W-:Y:S01]  /*0440*/  LEA R47, P6, R9.reuse, c[0x0][0x308], 0x1 ;  /* 0x0000c200092f7a11 */ /* 0x040fe200078c08ff */
[----:B------:R-:W-:Y:S01]  /*0450*/  @!P0 CS2R R18, SRZ ;  /* 0x0000000000128805 */ /* 0x000fe2000001ff00 */
[C---:B------:R-:W-:Y:S02]  /*0460*/  @P1 LEA R16, P4, R32.reuse, c[0x0][0x328], 0x2 ;  /* 0x0000ca0020101a11 */ /* 0x040fe400078810ff */
[C---:B------:R-:W-:Y:S02]  /*0470*/  @P2 LEA R14, P5, R32.reuse, c[0x0][0x348], 0x2 ;  /* 0x0000d200200e2a11 */ /* 0x040fe400078a10ff */
[----:B------:R-:W-:Y:S02]  /*0480*/  LEA.HI.X R48, R9, c[0x0][0x30c], R48, 0x1, P6 ;  /* 0x0000c30009307a11 */ /* 0x000fe400030f0c30 */
[----:B------:R-:W-:-:S02]  /*0490*/  @P1 LEA.HI.X R17, R32, c[0x0][0x32c], R35, 0x2, P4 ;  /* 0x0000cb0020111a11 */ /* 0x000fc400020f1423 */
[----:B------:R-:W-:Y:S01]  /*04a0*/  @P2 LEA.HI.X R15, R32, c[0x0][0x34c], R35, 0x2, P5 ;  /* 0x0000d300200f2a11 */ /* 0x000fe200028f1423 */
[----:B------:R-:W-:Y:S05]  /*04b0*/  @!P3 BRA `(.L_x_11098) ;  /* 0x000067f00000b947 */ /* 0x000fea0003800000 */
[----:B------:R-:W0:Y:S01]  /*04c0*/  S2R R41, SR_TID.X ;  /* 0x0000000000297919 */ /* 0x000e220000002100 */
[----:B------:R-:W-:Y:S02]  /*04d0*/  MOV R40, RZ ;  /* 0x000000ff00287202 */ /* 0x000fe40000000f00 */
[----:B------:R-:W-:Y:S01]  /*04e0*/  MOV R50, RZ ;  /* 0x000000ff00327202 */ /* 0x000fe20000000f00 */
[----:B------:R-:W1:Y:S01]  /*04f0*/  S2R R42, SR_LANEID ;  /* 0x00000000002a7919 */ /* 0x000e620000000000 */
[----:B------:R-:W-:Y:S02]  /*0500*/  MOV R39, RZ ;  /* 0x000000ff00277202 */ /* 0x000fe40000000f00 */
[C---:B0-----:R-:W-:Y:S02]  /*0510*/  SHF.L.U32 R0, R41.reuse, 0x3, RZ ;  /* 0x0000000329007819 */ /* 0x041fe400000006ff */
[----:B------:R-:W-:-:S02]  /*0520*/  LOP3.LUT R134, R41, 0x1f, RZ, 0xc0, !PT ;  /* 0x0000001f29867812 */ /* 0x000fc400078ec0ff */
[----:B------:R-:W-:-:S04]  /*0530*/  LOP3.LUT R0, R0, 0xffffff00, RZ, 0xc0, !PT ;  /* 0xffffff0000007812 */ /* 0x000fc800078ec0ff */
[----:B------:R-:W-:-:S04]  /*0540*/  LOP3.LUT R49, R0, 0x1f, R41, 0xf8, !PT ;  /* 0x0000001f00317812 */ /* 0x000fc800078ef829 */
[----:B-1----:R-:W-:Y:S02]  /*0550*/  SHF.R.S32.HI R52, RZ, 0x1f, R49 ;  /* 0x0000001fff347819 */ /* 0x002fe40000011431 */
.L_x_11124:
[----:B------:R-:W-:Y:S01]  /*0560*/  IADD3 R51, -R50, c[0x0][0x174], RZ ;  /* 0x00005d0032337a10 */ /* 0x000fe20007ffe1ff */
[----:B------:R-:W-:Y:S01]  /*0570*/  BAR.SYNC.DEFER_BLOCKING 0x0 ;  /* 0x0000000000007b1d */ /* 0x000fe20000010000 */
[----:B------:R-:W-:Y:S02]  /*0580*/  LOP3.LUT R0, R49, 0x20, RZ, 0xfc, !PT ;  /* 0x0000002031007812 */ /* 0x000fe400078efcff */
[----:B------:R-:W-:Y:S02]  /*0590*/  LEA R12, R51, 0xffffff00, 0x8 ;  /* 0xffffff00330c7811 */ /* 0x000fe400078e40ff */
[C---:B------:R-:W-:Y:S02]  /*05a0*/  LOP3.LUT R10, R49.reuse, 0x40, RZ, 0xfc, !PT ;  /* 0x00000040310a7812 */ /* 0x040fe400078efcff */
[----:B------:R-:W-:Y:S02]  /*05b0*/  IADD3 R24, -R12, c[0x0][0x168], RZ ;  /* 0x00005a000c187a10 */ /* 0x000fe40007ffe1ff */
[----:B-1----:R-:W-:-:S02]  /*05c0*/  LEA R2, P3, R49, R43, 0x1 ;  /* 0x0000002b31027211 */ /* 0x002fc400078608ff */
[CC--:B------:R-:W-:Y:S02]  /*05d0*/  ISETP.GE.AND P0, PT, R49.reuse, R24.reuse, PT ;  /* 0x000000183100720c */ /* 0x0c0fe40003f06270 */
[-C--:B------:R-:W-:Y:S02]  /*05e0*/  ISETP.GE.AND P1, PT, R0, R24.reuse, PT ;  /* 0x000000180000720c */ /* 0x080fe40003f26270 */
[----:B------:R-:W-:Y:S02]  /*05f0*/  ISETP.GE.AND P2, PT, R10, R24, PT ;  /* 0x000000180a00720c */ /* 0x000fe40003f46270 */
[----:B------:R-:W-:Y:S02]  /*0600*/  PRMT R4, RZ, 0x7610, R4 ;  /* 0x00007610ff047816 */ /* 0x000fe40000000004 */
[----:B------:R-:W-:Y:S02]  /*0610*/  PRMT R5, RZ, 0x7610, R5 ;  /* 0x00007610ff057816 */ /* 0x000fe40000000005 */
[----:B------:R-:W-:-:S02]  /*0620*/  LEA.HI.X R3, R49, R44, R52, 0x1, P3 ;  /* 0x0000002c31037211 */ /* 0x000fc400018f0c34 */
[----:B0-----:R-:W-:Y:S02]  /*0630*/  PRMT R6, RZ, 0x7610, R6 ;  /* 0x00007610ff067816 */ /* 0x001fe40000000006 */
[C---:B------:R-:W-:Y:S01]  /*0640*/  LOP3.LUT R11, R49.reuse, 0x60, RZ, 0xfc, !PT ;  /* 0x00000060310b7812 */ /* 0x040fe200078efcff */
[----:B------:R0:W2:Y:S01]  /*0650*/  @!P0 LDG.E.U16 R4, [R2.64] ;  /* 0x0000000602048981 */ /* 0x0000a2000c1e1500 */
[C---:B------:R-:W-:Y:S02]  /*0660*/  LOP3.LUT R20, R49.reuse, 0x80, RZ, 0xfc, !PT ;  /* 0x0000008031147812 */ /* 0x040fe400078efcff */
[C---:B------:R-:W-:Y:S01]  /*0670*/  LOP3.LUT R21, R49.reuse, 0xa0, RZ, 0xfc, !PT ;  /* 0x000000a031157812 */ /* 0x040fe200078efcff */
[----:B------:R0:W3:Y:S01]  /*0680*/  @!P1 LDG.E.U16 R5, [R2.64+0x40] ;  /* 0x0000400602059981 */ /* 0x0000e2000c1e1500 */
[----:B------:R-:W-:Y:S02]  /*0690*/  LOP3.LUT R22, R49, 0xc0, RZ, 0xfc, !PT ;  /* 0x000000c031167812 */ /* 0x000fe400078efcff */
        /* <DEDUP_REMOVED lines=19> */
[----:B0-----:R-:W-:-:S04]  /*07d0*/  IADD3 R3, R42, 0x60, RZ ;  /* 0x000000602a037810 */ /* 0x001fc80007ffe0ff */
[-C--:B------:R-:W-:Y:S02]  /*07e0*/  LEA.HI.SX32 R3, R3, R42.reuse, 0x1b ;  /* 0x0000002a03037211 */ /* 0x080fe400078fdaff */
[-C--:B------:R-:W-:Y:S02]  /*07f0*/  LEA.HI.SX32 R13, R13, R42.reuse, 0x1b ;  /* 0x0000002a0d0d7211 */ /* 0x080fe400078fdaff */
[----:B------:R-:W-:Y:S02]  /*0800*/  SHF.L.U32 R56, R3, 0x1, RZ ;  /* 0x0000000103387819 */ /* 0x000fe400000006ff */
[----:B------:R-:W-:Y:S02]  /*0810*/  LEA.HI.SX32 R25, R25, R42, 0x1b ;  /* 0x0000002a19197211 */ /* 0x000fe400078fdaff */
[----:B------:R-:W-:Y:S02]  /*0820*/  IADD3 R3, R42, 0xe0, RZ ;  /* 0x000000e02a037810 */ /* 0x000fe40007ffe0ff */
[----:B------:R-:W-:-:S02]  /*0830*/  SHF.L.U32 R54, R13, 0x1, RZ ;  /* 0x000000010d367819 */ /* 0x000fc400000006ff */
[CC--:B------:R-:W-:Y:S02]  /*0840*/  LEA.HI.SX32 R53, R42.reuse, R42.reuse, 0x1b ;  /* 0x0000002a2a357211 */ /* 0x0c0fe400078fdaff */
[----:B------:R-:W-:Y:S02]  /*0850*/  SHF.L.U32 R55, R25, 0x1, RZ ;  /* 0x0000000119377819 */ /* 0x000fe400000006ff */
[C---:B------:R-:W-:Y:S02]  /*0860*/  IADD3 R13, R42.reuse, 0x80, RZ ;  /* 0x000000802a0d7810 */ /* 0x040fe40007ffe0ff */
[----:B------:R-:W-:Y:S02]  /*0870*/  LEA.HI.SX32 R3, R3, R42, 0x1b ;  /* 0x0000002a03037211 */ /* 0x000fe400078fdaff */
[C---:B------:R-:W-:Y:S02]  /*0880*/  IADD3 R25, R42.reuse, 0xa0, RZ ;  /* 0x000000a02a197810 */ /* 0x040fe40007ffe0ff */
[----:B------:R-:W-:-:S02]  /*0890*/  IADD3 R27, R42, 0xc0, RZ ;  /* 0x000000c02a1b7810 */ /* 0x000fc40007ffe0ff */
        /* <DEDUP_REMOVED lines=8> */
[----:B------:R-:W-:Y:S02]  /*0920*/  LEA.HI.SX32 R62, R3, R3, 0x1b ;  /* 0x00000003033e7211 */ /* 0x000fe400078fdaff */
[----:B------:R-:W-:Y:S02]  /*0930*/  SHF.L.U32 R59, R27, 0x1, RZ ;  /* 0x000000011b3b7819 */ /* 0x000fe400000006ff */
[----:B------:R-:W-:Y:S02]  /*0940*/  SHF.L.U32 R62, R62, 0x1, RZ ;  /* 0x000000013e3e7819 */ /* 0x000fe400000006ff */
[----:B------:R-:W-:-:S02]  /*0950*/  SHF.L.U32 R60, R49, 0x1, RZ ;  /* 0x00000001313c7819 */ /* 0x000fc400000006ff */
[C---:B------:R-:W-:Y:S02]  /*0960*/  ISETP.GE.AND P6, PT, R49.reuse, R24, PT ;  /* 0x000000183100720c */ /* 0x040fe40003fc6270 */
[----:B------:R-:W-:Y:S02]  /*0970*/  SHF.L.U64.HI R63, R49, 0x1, R52 ;  /* 0x00000001313f7819 */ /* 0x000fe40000010234 */
[----:B------:R-:W-:Y:S02]  /*0980*/  IADD3 R2, P0, R45, R60, RZ ;  /* 0x0000003c2d027210 */ /* 0x000fe40007f1e0ff */
[-C--:B------:R-:W-:Y:S02]  /*0990*/  ISETP.GE.AND P5, PT, R0, R24.reuse, PT ;  /* 0x000000180000720c */ /* 0x080fe40003fa6270 */
[----:B------:R-:W-:Y:S02]  /*09a0*/  IADD3.X R3, R46, R63, RZ, P0, !PT ;  /* 0x0000003f2e037210 */ /* 0x000fe400007fe4ff */
[----:B------:R-:W-:-:S02]  /*09b0*/  ISETP.GE.AND P4, PT, R10, R24, PT ;  /* 0x000000180a00720c */ /* 0x000fc40003f86270 */
[-C--:B------:R-:W-:Y:S02]  /*09c0*/  ISETP.GE.AND P3, PT, R11, R24.reuse, PT ;  /* 0x000000180b00720c */ /* 0x080fe40003f66270 */
[-C--:B------:R-:W-:Y:S02]  /*09d0*/  ISETP.GE.AND P2, PT, R20, R24.reuse, PT ;  /* 0x000000181400720c */ /* 0x080fe40003f46270 */
[-C--:B------:R-:W-:Y:S02]  /*09e0*/  ISETP.GE.AND P1, PT, R21, R24.reuse, PT ;  /* 0x000000181500720c */ /* 0x080fe40003f26270 */
[----:B------:R-:W-:Y:S02]  /*09f0*/  ISETP.GE.AND P0, PT, R22, R24, PT ;  /* 0x000000181600720c */ /* 0x000fe40003f06270 */
[----:B------:R-:W-:Y:S02]  /*0a00*/  PRMT R13, RZ, 0x7610, R13 ;  /* 0x00007610ff0d7816 */ /* 0x000fe4000000000d */
[----:B------:R-:W-:Y:S01]  /*0a10*/  PRMT R30, RZ, 0x7610, R30 ;  /* 0x00007610ff1e7816 */ /* 0x000fe2000000001e */
[----:B--2---:R0:W-:Y:S04]  /*0a20*/  STS.U16 [R53], R4 ;  /* 0x0000000435007388 */ /* 0x0041e80000000400 */
[----:B---3--:R1:W-:Y:S04]  /*0a30*/  STS.U16 [R54+0x40], R5 ;  /* 0x0000400536007388 */ /* 0x0083e80000000400 */
[----:B----4-:R2:W-:Y:S04]  /*0a40*/  STS.U16 [R55+0x80], R6 ;  /* 0x0000800637007388 */ /* 0x0105e80000000400 */
        /* <DEDUP_REMOVED lines=18> */
[----:B---3--:R-:W-:Y:S02]  /*0b70*/  PRMT R7, RZ, 0x7610, R7 ;  /* 0x00007610ff077816 */ /* 0x008fe40000000007 */
[----:B----4-:R-:W-:Y:S02]  /*0b80*/  PRMT R26, RZ, 0x7610, R26 ;  /* 0x00007610ff1a7816 */ /* 0x010fe4000000001a */
        /* <DEDUP_REMOVED lines=10> */
[----:B------:R-:W-:-:S02]  /*0c30*/  ISETP.GE.AND P6, PT, R49, R24, PT ;  /* 0x000000183100720c */ /* 0x000fc40003fc6270 */
[C---:B------:R-:W-:Y:S02]  /*0c40*/  LEA R8, P0, R49.reuse, R47, 0x1 ;  /* 0x0000002f31087211 */ /* 0x040fe400078008ff */
[----:B------:R-:W-:Y:S02]  /*0c50*/  PRMT R74, RZ, 0x7610, R74 ;  /* 0x00007610ff4a7816 */ /* 0x000fe4000000004a */
[----:B------:R-:W-:Y:S02]  /*0c60*/  LEA.HI.X R9, R49, R48, R52, 0x1, P0 ;  /* 0x0000003031097211 */ /* 0x000fe400000f0c34 */
[-C--:B------:R-:W-:Y:S02]  /*0c70*/  ISETP.GE.AND P5, PT, R0, R24.reuse, PT ;  /* 0x000000180000720c */ /* 0x080fe40003fa6270 */
        /* <DEDUP_REMOVED lines=12> */
[----:B--2---:R0:W-:Y:S04]  /*0d40*/  STS.U16 [R53], R4 ;  /* 0x0000000435007388 */ /* 0x0041e80000000400 */
[----:B---3--:R-:W-:Y:S04]  /*0d50*/  STS.U16 [R54+0x40], R5 ;  /* 0x0000400536007388 */ /* 0x008fe80000000400 */
[----:B----4-:R-:W-:Y:S04]  /*0d60*/  STS.U16 [R55+0x80], R6 ;  /* 0x0000800637007388 */ /* 0x010fe80000000400 */
[----:B------:R-:W-:Y:S04]  /*0d70*/  STS.U16 [R56+0xc0], R7 ;  /* 0x0000c00738007388 */ /* 0x000fe80000000400 */
        /* <DEDUP_REMOVED lines=15> */
[----:B------:R-:W-:-:S03]  /*0e70*/  ISETP.GE.AND P6, PT, R23, R24, PT ;  /* 0x000000181700720c */ /* 0x000fc60003fc6270 */
        /* <DEDUP_REMOVED lines=8> */
[C---:B0-----:R-:W-:Y:S01]  /*0f00*/  IMAD R4, R38.reuse, c[0x0][0x1f0], RZ ;  /* 0x00007c0026047a24 */ /* 0x041fe200078e02ff */
[----:B-1----:R-:W-:Y:S01]  /*0f10*/  SHF.R.S32.HI R13, RZ, 0x1f, R12 ;  /* 0x0000001fff0d7819 */ /* 0x002fe2000001140c */
[----:B------:R-:W-:-:S02]  /*0f20*/  IMAD R72, R38, c[0x0][0x200], RZ ;  /* 0x0000800026487a24 */ /* 0x000fc400078e02ff */
[----:B------:R-:W-:-:S04]  /*0f30*/  IMAD.WIDE.U32 R2, R37, c[0x0][0x1f0], RZ ;  /* 0x00007c0025027a25 */ /* 0x000fc800078e00ff */
[C---:B------:R-:W-:Y:S02]  /*0f40*/  IMAD R71, R37.reuse, c[0x0][0x1f4], R4 ;  /* 0x00007d0025477a24 */ /* 0x040fe400078e0204 */
[C---:B------:R-:W-:Y:S02]  /*0f50*/  IMAD R81, R37.reuse, c[0x0][0x204], R72 ;  /* 0x0000810025517a24 */ /* 0x040fe400078e0248 */
[----:B------:R-:W-:Y:S01]  /*0f60*/  @!P0 MOV R72, R12 ;  /* 0x0000000c00488202 */ /* 0x000fe20000000f00 */
[----:B------:R-:W-:Y:S01]  /*0f70*/  @!P0 IMAD.WIDE.U32 R4, R37, c[0x0][0x1f0], R12 ;  /* 0x00007c0025048a25 */ /* 0x000fe200078e000c */
[----:B------:R-:W-:-:S03]  /*0f80*/  @!P0 MOV R73, R13 ;  /* 0x0000000d00498202 */ /* 0x000fc60000000f00 */
[----:B------:R-:W-:Y:S01]  /*0f90*/  IMAD.WIDE.U32 R6, R37, c[0x0][0x200], RZ ;  /* 0x0000800025067a25 */ /* 0x000fe200078e00ff */
[----:B--2---:R-:W-:Y:S02]  /*0fa0*/  IADD3 R9, R3, R71, RZ ;  /* 0x0000004703097210 */ /* 0x004fe40007ffe0ff */
[----:B------:R-:W-:Y:S01]  /*0fb0*/  @!P0 IADD3 R3, R71, R5, RZ ;  /* 0x0000000547038210 */ /* 0x000fe20007ffe0ff */
[----:B------:R-:W-:Y:S01]  /*0fc0*/  @!P0 IMAD.WIDE.U32 R72, R37, c[0x0][0x200], R72 ;  /* 0x0000800025488a25 */ /* 0x000fe200078e0048 */
[----:B------:R-:W-:Y:S02]  /*0fd0*/  IADD3 R7, R7, R81, RZ ;  /* 0x0000005107077210 */ /* 0x000fe40007ffe0ff */
[----:B------:R-:W-:Y:S02]  /*0fe0*/  MOV R8, R2 ;  /* 0x0000000200087202 */ /* 0x000fe40000000f00 */
[----:B------:R-:W-:Y:S02]  /*0ff0*/  IADD3 R71, R50, -c[0x0][0x174], RZ ;  /* 0x80005d0032477a10 */ /* 0x000fe40007ffe0ff */
[----:B------:R-:W-:Y:S01]  /*1000*/  @!P0 MOV R2, R4 ;  /* 0x0000000400028202 */ /* 0x000fe20000000f00 */
[----:B------:R-:W-:Y:S01]  /*1010*/  IMAD.WIDE.U32 R8, R32, c[0x0][0x1f8], R8 ;  /* 0x00007e0020087a25 */ /* 0x000fe200078e0008 */
[----:B------:R-:W-:-:S02]  /*1020*/  @!P0 IADD3 R5, R81, R73, RZ ;  /* 0x0000004951058210 */ /* 0x000fc40007ffe0ff */
[----:B------:R-:W-:Y:S01]  /*1030*/  @!P0 MOV R4, R72 ;  /* 0x0000004800048202 */ /* 0x000fe20000000f00 */
[C---:B------:R-:W-:Y:S02]  /*1040*/  IMAD R73, R35.reuse, c[0x0][0x1f8], RZ ;  /* 0x00007e0023497a24 */ /* 0x040fe400078e02ff */
[----:B------:R-:W-:Y:S02]  /*1050*/  IMAD R81, R35, c[0x0][0x208], RZ ;  /* 0x0000820023517a24 */ /* 0x000fe400078e02ff */
[----:B------:R-:W-:Y:S02]  /*1060*/  IMAD R71, R71, -0x100, RZ ;  /* 0xffffff0047477824 */ /* 0x000fe400078e02ff */
[----:B------:R-:W-:-:S03]  /*1070*/  IMAD.WIDE.U32 R6, R32, c[0x0][0x208], R6 ;  /* 0x0000820020067a25 */ /* 0x000fc600078e0006 */
[----:B------:R-:W-:Y:S01]  /*1080*/  SHF.R.S32.HI R72, RZ, 0x1f, R71 ;  /* 0x0000001fff487819 */ /* 0x000fe20000011447 */
[C---:B------:R-:W-:Y:S01]  /*1090*/  IMAD R85, R32.reuse, c[0x0][0x1fc], R73 ;  /* 0x00007f0020557a24 */ /* 0x040fe200078e0249 */
[C---:B------:R-:W-:Y:S01]  /*10a0*/  IADD3 R83, P1, R71.reuse, R8, RZ ;  /* 0x0000000847537210 */ /* 0x040fe20007f3e0ff */
[C---:B------:R-:W-:Y:S01]  /*10b0*/  IMAD R87, R32.reuse, c[0x0][0x20c], R81 ;  /* 0x0000830020577a24 */ /* 0x040fe200078e0251 */
[----:B------:R-:W-:Y:S01]  /*10c0*/  IADD3 R73, P2, R71, R6, RZ ;  /* 0x0000000647497210 */ /* 0x000fe20007f5e0ff */
[----:B------:R-:W-:-:S04]  /*10d0*/  @!P0 IMAD.WIDE.U32 R4, R32, c[0x0][0x208], R4 ;  /* 0x0000820020048a25 */ /* 0x000fc800078e0004 */
[----:B------:R-:W-:Y:S01]  /*10e0*/  @!P0 IMAD.WIDE.U32 R2, R32, c[0x0][0x1f8], R2 ;  /* 0x00007e0020028a25 */ /* 0x000fe200078e0002 */
[C---:B------:R-:W-:Y:S02]  /*10f0*/  IADD3.X R88, R72.reuse, R85, R9, P1, !PT ;  /* 0x0000005548587210 */ /* 0x040fe40000ffe409 */
[----:B------:R-:W-:Y:S02]  /*1100*/  IADD3.X R80, R72, R87, R7, P2, !PT ;  /* 0x0000005748507210 */ /* 0x000fe400017fe407 */
[C---:B------:R-:W-:Y:S02]  /*1110*/  @!P0 IADD3 R81, P3, R49.reuse, R4, RZ ;  /* 0x0000000431518210 */ /* 0x040fe40007f7e0ff */
[C---:B------:R-:W-:Y:S02]  /*1120*/  @!P0 IADD3 R9, P1, R49.reuse, R2, RZ ;  /* 0x0000000231098210 */ /* 0x040fe40007f3e0ff */
[C---:B------:R-:W-:Y:S02]  /*1130*/  LEA R6, P2, R49.reuse, c[0x0][0x268], 0x1 ;  /* 0x00009a0031067a11 */ /* 0x040fe400078408ff */
[----:B------:R-:W-:-:S02]  /*1140*/  LEA R2, P4, R49, c[0x0][0x258], 0x1 ;  /* 0x0000960031027a11 */ /* 0x000fc400078808ff */
[C---:B------:R-:W-:Y:S02]  /*1150*/  @!P0 IADD3.X R82, R52.reuse, R5, R87, P3, !PT ;  /* 0x0000000534528210 */ /* 0x040fe40001ffe457 */
[----:B------:R-:W-:Y:S02]  /*1160*/  @!P0 IADD3.X R90, R52, R3, R85, P1, !PT ;  /* 0x00000003345a8210 */ /* 0x000fe40000ffe455 */
[C-C-:B------:R-:W-:Y:S02]  /*1170*/  LEA.HI.X R5, R49.reuse, c[0x0][0x26c], R52.reuse, 0x1, P2 ;  /* 0x00009b0031057a11 */ /* 0x140fe400010f0c34 */
[----:B------:R-:W-:Y:S02]  /*1180*/  LEA.HI.X R3, R49, c[0x0][0x25c], R52, 0x1, P4 ;  /* 0x0000970031037a11 */ /* 0x000fe400020f0c34 */
[----:B------:R-:W-:Y:S02]  /*1190*/  LEA R6, P2, R83, R6, 0x1 ;  /* 0x0000000653067211 */ /* 0x000fe400078408ff */
[----:B------:R-:W-:-:S02]  /*11a0*/  LEA R2, P4, R73, R2, 0x1 ;  /* 0x0000000249027211 */ /* 0x000fc400078808ff */
[----:B------:R-:W-:Y:S02]  /*11b0*/  @!P0 LEA R8, P1, R9, c[0x0][0x268], 0x1 ;  /* 0x00009a0009088a11 */ /* 0x000fe400078208ff */
[----:B------:R-:W-:Y:S02]  /*11c0*/  @!P0 LEA R4, P3, R81, c[0x0][0x258], 0x1 ;  /* 0x0000960051048a11 */ /* 0x000fe400078608ff */
[----:B------:R-:W-:Y:S02]  /*11d0*/  LEA.HI.X R7, R83, R5, R88, 0x1, P2 ;  /* 0x0000000553077211 */ /* 0x000fe400010f0c58 */
[----:B------:R-:W-:Y:S02]  /*11e0*/  LEA.HI.X R3, R73, R3, R80, 0x1, P4 ;  /* 0x0000000349037211 */ /* 0x000fe400020f0c50 */
[----:B------:R-:W-:Y:S02]  /*11f0*/  @!P0 LEA.HI.X R9, R9, c[0x0][0x26c], R90, 0x1, P1 ;  /* 0x00009b0009098a11 */ /* 0x000fe400008f0c5a */
[----:B------:R-:W-:-:S02]  /*1200*/  @!P0 LEA.HI.X R5, R81, c[0x0][0x25c], R82, 0x1, P3 ;  /* 0x0000970051058a11 */ /* 0x000fc400018f0c52 */
[-C--:B------:R-:W-:Y:S02]  /*1210*/  ISETP.GE.AND P6, PT, R0, R24.reuse, PT ;  /* 0x000000180000720c */ /* 0x080fe40003fc6270 */
[----:B------:R-:W-:Y:S02]  /*1220*/  PRMT R73, RZ, 0x7610, R73 ;  /* 0x00007610ff497816 */ /* 0x000fe40000000049 */
[-C--:B------:R-:W-:Y:S02]  /*1230*/  ISETP.GE.AND P1, PT, R10, R24.reuse, PT ;  /* 0x000000180a00720c */ /* 0x080fe40003f26270 */
[-C--:B------:R-:W-:Y:S02]  /*1240*/  ISETP.GE.AND P2, PT, R11, R24.reuse, PT ;  /* 0x000000180b00720c */ /* 0x080fe40003f46270 */
[----:B------:R-:W-:Y:S02]  /*1250*/  ISETP.GE.AND P3, PT, R20, R24, PT ;  /* 0x000000181400720c */ /* 0x000fe40003f66270 */
[----:B------:R-:W-:-:S02]  /*1260*/  PRMT R88, RZ, 0x7610, R88 ;  /* 0x00007610ff587816 */ /* 0x000fc40000000058 */
[-C--:B------:R-:W-:Y:S02]  /*1270*/  ISETP.GE.AND P4, PT, R21, R24.reuse, PT ;  /* 0x000000181500720c */ /* 0x080fe40003f86270 */
[----:B------:R-:W-:Y:S01]  /*1280*/  ISETP.GE.AND P5, PT, R22, R24, PT ;  /* 0x000000181600720c */ /* 0x000fe20003fa6270 */
[----:B---3--:R0:W-:Y:S04]  /*1290*/  STS.U16 [R53], R74 ;  /* 0x0000004a35007388 */ /* 0x0081e80000000400 */
[----:B----4-:R1:W-:Y:S04]  /*12a0*/  STS.U16 [R54+0x40], R75 ;  /* 0x0000404b36007388 */ /* 0x0103e80000000400 */
        /* <DEDUP_REMOVED lines=20> */
[----:B------:R-:W2:Y:S01]  /*13f0*/  @!P6 LDG.E.U16 R73, [R6.64+-0x1c0] ;  /* 0xfffe40060649e981 */ /* 0x000ea2000c1e1500 */
[----:B------:R-:W-:-:S03]  /*1400*/  ISETP.GE.AND P6, PT, R23, R24, PT ;  /* 0x000000181700720c */ /* 0x000fc60003fc6270 */
[----:B------:R0:W3:Y:S04]  /*1410*/  @!P0 LDG.E.U16 R88, [R8.64] ;  /* 0x0000000608588981 */ /* 0x0000e8000c1e1500 */
[----:B------:R-:W2:Y:S04]  /*1420*/  @!P1 LDG.E.U16 R74, [R6.64+-0x180] ;  /* 0xfffe8006064a9981 */ /* 0x000ea8000c1e1500 */
[----:B------:R-:W2:Y:S01]  /*1430*/  @!P2 LDG.E.U16 R75, [R6.64+-0x140] ;  /* 0xfffec006064ba981 */ /* 0x000ea2000c1e1500 */
[----:B0-----:R-:W-:Y:S02]  /*1440*/  PRMT R9, RZ, 0x7610, R9 ;  /* 0x00007610ff097816 */ /* 0x001fe40000000009 */
[----:B------:R-:W-:Y:S01]  /*1450*/  PRMT R8, RZ, 0x7610, R8 ;  /* 0x00007610ff087816 */ /* 0x000fe20000000008 */
[----:B------:R-:W2:Y:S04]  /*1460*/  @!P3 LDG.E.U16 R76, [R6.64+-0x100] ;  /* 0xffff0006064cb981 */ /* 0x000ea8000c1e1500 */
[----:B------:R-:W2:Y:S04]  /*1470*/  @!P4 LDG.E.U16 R9, [R6.64+-0xc0] ;  /* 0xffff40060609c981 */ /* 0x000ea8000c1e1500 */
[----:B------:R-:W2:Y:S04]  /*1480*/  @!P5 LDG.E.U16 R8, [R6.64+-0x80] ;  /* 0xffff80060608d981 */ /* 0x000ea8000c1e1500 */
[----:B------:R-:W2:Y:S01]  /*1490*/  @!P6 LDG.E.U16 R78, [R6.64+-0x40] ;  /* 0xffffc006064ee981 */ /* 0x000ea2000c1e1500 */
[----:B----4-:R-:W-:-:S02]  /*14a0*/  PRMT R84, RZ, 0x7610, R84 ;  /* 0x00007610ff547816 */ /* 0x010fc40000000054 */
[----:B------:R-:W-:Y:S02]  /*14b0*/  PRMT R85, RZ, 0x7610, R85 ;  /* 0x00007610ff557816 */ /* 0x000fe40000000055 */
[----:B------:R-:W-:Y:S02]  /*14c0*/  PRMT R87, RZ, 0x7610, R87 ;  /* 0x00007610ff577816 */ /* 0x000fe40000000057 */
        /* <DEDUP_REMOVED lines=15> */
[----:B------:R-:W1:Y:S04]  /*15c0*/  LDS.U16 R79, [R62+0x6] ;  /* 0x000006003e4f7984 */ /* 0x000e680000000400 */
[----:B------:R-:W-:Y:S04]  /*15d0*/  LDS.U16 R75, [R62+0x8] ;  /* 0x000008003e4b7984 */ /* 0x000fe80000000400 */
[----:B------:R-:W2:Y:S04]  /*15e0*/  LDS.U16 R81, [R62+0xa] ;  /* 0x00000a003e517984 */ /* 0x000ea80000000400 */
[----:B------:R-:W3:Y:S04]  /*15f0*/  LDS.U16 R9, [R62+0xc] ;  /* 0x00000c003e097984 */ /* 0x000ee80000000400 */
[----:B------:R-:W2:Y:S04]  /*1600*/  LDS.U16 R83, [R62+0xe] ;  /* 0x00000e003e537984 */ /* 0x000ea80000000400 */
[----:B------:R-:W-:Y:S01]  /*1610*/  BAR.SYNC.DEFER_BLOCKING 0x0 ;  /* 0x0000000000007b1d */ /* 0x000fe20000010000 */
[----:B0-----:R-:W-:-:S02]  /*1620*/  PRMT R8, RZ, 0x7610, R8 ;  /* 0x00007610ff087816 */ /* 0x001fc40000000008 */
[----:B------:R-:W-:-:S03]  /*1630*/  PRMT R88, RZ, 0x7610, R88 ;  /* 0x00007610ff587816 */ /* 0x000fc60000000058 */
[----:B------:R0:W4:Y:S01]  /*1640*/  @!P0 LDG.E.U16 R84, [R4.64] ;  /* 0x0000000604548981 */ /* 0x000122000c1e1500 */
[----:B------:R-:W-:-:S03]  /*1650*/  ISETP.GE.AND P0, PT, R0, R24, PT ;  /* 0x000000180000720c */ /* 0x000fc60003f06270 */
[----:B------:R0:W4:Y:S04]  /*1660*/  @!P1 LDG.E.U16 R8, [R2.64+-0x180] ;  /* 0xfffe800602089981 */ /* 0x000128000c1e1500 */
[----:B------:R0:W4:Y:S04]  /*1670*/  @!P2 LDG.E.U16 R87, [R2.64+-0x140] ;  /* 0xfffec0060257a981 */ /* 0x000128000c1e1500 */
[----:B------:R0:W4:Y:S04]  /*1680*/  @!P3 LDG.E.U16 R86, [R2.64+-0x100] ;  /* 0xffff00060256b981 */ /* 0x000128000c1e1500 */
[----:B------:R0:W4:Y:S04]  /*1690*/  @!P0 LDG.E.U16 R85, [R2.64+-0x1c0] ;  /* 0xfffe400602558981 */ /* 0x000128000c1e1500 */
[----:B------:R0:W4:Y:S04]  /*16a0*/  @!P4 LDG.E.U16 R89, [R2.64+-0xc0] ;  /* 0xffff40060259c981 */ /* 0x000128000c1e1500 */
[----:B------:R0:W4:Y:S04]  /*16b0*/  @!P5 LDG.E.U16 R88, [R2.64+-0x80] ;  /* 0xffff80060258d981 */ /* 0x000128000c1e1500 */
[----:B------:R0:W4:Y:S01]  /*16c0*/  @!P6 LDG.E.U16 R100, [R2.64+-0x40] ;  /* 0xffffc0060264e981 */ /* 0x000122000c1e1500 */
[----:B-1----:R-:W-:-:S02]  /*16d0*/  HADD2.F32 R76, -RZ, R79.H0_H0 ;  /* 0x2000004fff4c7230 */ /* 0x002fc40000004100 */
[----:B--2---:R-:W-:Y:S02]  /*16e0*/  HADD2.F32 R79, -RZ, R81.H0_H0 ;  /* 0x20000051ff4f7230 */ /* 0x004fe40000004100 */
[----:B------:R-:W-:Y:S02]  /*16f0*/  HADD2.F32 R74, -RZ, R73.H0_H0 ;  /* 0x20000049ff4a7230 */ /* 0x000fe40000004100 */
[----:B---3--:R-:W-:Y:S02]  /*1700*/  HADD2.F32 R81, -RZ, R9.H0_H0 ;  /* 0x20000009ff517230 */ /* 0x008fe40000004100 */
[----:B------:R-:W-:Y:S01]  /*1710*/  HADD2.F32 R78, -RZ, R75.H0_H0 ;  /* 0x2000004bff4e7230 */ /* 0x000fe20000004100 */
[----:B------:R-:W-:Y:S02]  /*1720*/  FMUL.FTZ R73, R74, -1.4426950216293334961 ;  /* 0xbfb8aa3b4a497820 */ /* 0x000fe40000410000 */
[----:B------:R-:W-:Y:S01]  /*1730*/  FMUL.FTZ R75, R81, -1.4426950216293334961 ;  /* 0xbfb8aa3b514b7820 */ /* 0x000fe20000410000 */
[----:B------:R-:W-:Y:S01]  /*1740*/  HADD2.F32 R6, -RZ, R6.H0_H0 ;  /* 0x20000006ff067230 */ /* 0x000fe20000004100 */
[----:B------:R-:W-:Y:S01]  /*1750*/  MUFU.EX2 R91, R73 ;  /* 0x00000049005b7308 */ /* 0x000fe20000000800 */
[----:B------:R-:W-:Y:S01]  /*1760*/  HADD2.F32 R7, -RZ, R7.H0_H0 ;  /* 0x20000007ff077230 */ /* 0x000fe20000004100 */
[----:B------:R-:W-:-:S02]  /*1770*/  FMUL.FTZ R9, R79, -1.4426950216293334961 ;  /* 0xbfb8aa3b4f097820 */ /* 0x000fc40000410000 */
[----:B0-----:R-:W-:-:S04]  /*1780*/  FMUL.FTZ R4, R6, -1.4426950216293334961 ;  /* 0xbfb8aa3b06047820 */ /* 0x001fc80000410000 */
[----:B------:R-:W-:Y:S01]  /*1790*/  MUFU.EX2 R101, R75 ;  /* 0x0000004b00657308 */ /* 0x000fe20000000800 */
[----:B------:R-:W-:Y:S02]  /*17a0*/  FMUL.FTZ R5, R7, -1.4426950216293334961 ;  /* 0xbfb8aa3b07057820 */ /* 0x000fe40000410000 */
[----:B------:R-:W-:-:S05]  /*17b0*/  FMUL.FTZ R2, R76, -1.4426950216293334961 ;  /* 0xbfb8aa3b4c027820 */ /* 0x000fca0000410000 */
[----:B------:R-:W0:Y:S01]  /*17c0*/  MUFU.EX2 R4, R4 ;  /* 0x0000000400047308 */ /* 0x000e220000000800 */
[----:B------:R-:W-:-:S07]  /*17d0*/  FMUL.FTZ R3, R78, -1.4426950216293334961 ;  /* 0xbfb8aa3b4e037820 */ /* 0x000fce0000410000 */
[----:B------:R-:W1:Y:S08]  /*17e0*/  MUFU.EX2 R5, R5 ;  /* 0x0000000500057308 */ /* 0x000e700000000800 */
[----:B------:R-:W-:Y:S01]  /*17f0*/  MUFU.EX2 R97, R9 ;  /* 0x0000000900617308 */ /* 0x000fe20000000800 */
[----:B0-----:R-:W-:-:S07]  /*1800*/  FADD.FTZ R4, R4, 1 ;  /* 0x3f80000004047421 */ /* 0x001fce0000010000 */
[----:B------:R-:W0:Y:S01]  /*1810*/  MUFU.EX2 R2, R2 ;  /* 0x0000000200027308 */ /* 0x000e220000000800 */
[----:B-1----:R-:W-:-:S07]  /*1820*/  FADD.FTZ R5, R5, 1 ;  /* 0x3f80000005057421 */ /* 0x002fce0000010000 */
[----:B------:R-:W1:Y:S01]  /*1830*/  MUFU.EX2 R3, R3 ;  /* 0x0000000300037308 */ /* 0x000e620000000800 */
[----:B------:R-:W-:Y:S01]  /*1840*/  HADD2.F32 R83, -RZ, R83.H0_H0 ;  /* 0x20000053ff537230 */ /* 0x000fe20000004100 */
[----:B------:R-:W-:-:S06]  /*1850*/  FADD.FTZ R91, R91, 1 ;  /* 0x3f8000005b5b7421 */ /* 0x000fcc0000010000 */
[----:B------:R-:W2:Y:S01]  /*1860*/  MUFU.RCP R9, R4 ;  /* 0x0000000400097308 */ /* 0x000ea20000001000 */
[----:B------:R-:W-:Y:S02]  /*1870*/  FMUL.FTZ R93, R83, -1.4426950216293334961 ;  /* 0xbfb8aa3b535d7820 */ /* 0x000fe40000410000 */
[----:B0-----:R-:W-:Y:S02]  /*1880*/  FADD.FTZ R2, R2, 1 ;  /* 0x3f80000002027421 */ /* 0x001fe40000010000 */
[----:B-1----:R-:W-:-:S03]  /*1890*/  FADD.FTZ R95, R3, 1 ;  /* 0x3f800000035f7421 */ /* 0x002fc60000010000 */
[----:B------:R-:W0:Y:S01]  /*18a0*/  MUFU.EX2 R102, R93 ;  /* 0x0000005d00667308 */ /* 0x000e220000000800 */
[----:B------:R-:W-:Y:S02]  /*18b0*/  HADD2.F32 R92, -RZ, R92.H0_H0 ;  /* 0x2000005cff5c7230 */ /* 0x000fe40000004100 */
[----:B------:R-:W-:-:S05]  /*18c0*/  HADD2.F32 R90, -RZ, R90.H0_H0 ;  /* 0x2000005aff5a7230 */ /* 0x000fca0000004100 */
[----:B------:R-:W-:Y:S01]  /*18d0*/  MUFU.RCP R91, R91 ;  /* 0x0000005b005b7308 */ /* 0x000fe20000001000 */
[----:B--2---:R-:W-:-:S07]  /*18e0*/  FADD.FTZ R3, -R9, 1 ;  /* 0x3f80000009037421 */ /* 0x004fce0000010100 */
[----:B------:R-:W-:Y:S08]  /*18f0*/  MUFU.RCP R93, R2 ;  /* 0x00000002005d7308 */ /* 0x000ff00000001000 */
[----:B------:R-:W1:Y:S01]  /*1900*/  MUFU.RCP R95, R95 ;  /* 0x0000005f005f7308 */ /* 0x000e620000001000 */
[----:B------:R-:W-:Y:S01]  /*1910*/  FFMA.FTZ R3, R6, R3, 1 ;  /* 0x3f80000006037423 */ /* 0x000fe20000010003 */
[----:B------:R-:W-:-:S02]  /*1920*/  HADD2.F32 R94, -RZ, R94.H0_H0 ;  /* 0x2000005eff5e7230 */ /* 0x000fc40000004100 */
[----:B------:R-:W-:Y:S02]  /*1930*/  HADD2.F32 R96, -RZ, R96.H0_H0 ;  /* 0x20000060ff607230 */ /* 0x000fe40000004100 */
[----:B------:R-:W-:Y:S01]  /*1940*/  HADD2.F32 R98, -RZ, R98.H0_H0 ;  /* 0x20000062ff627230 */ /* 0x000fe20000004100 */
[----:B0-----:R-:W-:Y:S02]  /*1950*/  FADD.FTZ R106, R102, 1 ;  /* 0x3f800000666a7421 */ /* 0x001fe40000010000 */
[----:B-1----:R-:W-:-:S04]  /*1960*/  FADD.FTZ R103, -R95, 1 ;  /* 0x3f8000005f677421 */ /* 0x002fc80000010100 */
[----:B------:R-:W-:Y:S01]  /*1970*/  FFMA.FTZ R103, R78, R103, 1 ;  /* 0x3f8000004e677423 */ /* 0x000fe20000010067 */
[----:B------:R-:W-:Y:S02]  /*1980*/  HADD2.F32 R102, -RZ, R80.H0_H0 ;  /* 0x20000050ff667230 */ /* 0x000fe40000004100 */
[----:B------:R-:W-:Y:S01]  /*1990*/  HADD2.F32 R77, -RZ, R77.H0_H0 ;  /* 0x2000004dff4d7230 */ /* 0x000fe20000004100 */
[----:B------:R-:W-:Y:S01]  /*19a0*/  ISETP.NE.AND P6, PT, R41, RZ, PT ;  /* 0x000000ff2900720c */ /* 0x000fe20003fc5270 */
[----:B----4-:R0:W-:Y:S04]  /*19b0*/  STS.U16 [R53], R84 ;  /* 0x0000005435007388 */ /* 0x0101e80000000400 */
        /* <DEDUP_REMOVED lines=11> */
[----:B------:R-:W4:Y:S04]  /*1a70*/  LDS.U16 R87, [R62+0x6] ;  /* 0x000006003e577984 */ /* 0x000f280000000400 */
[----:B------:R-:W4:Y:S01]  /*1a80*/  LDS.U16 R89, [R62+0x8] ;  /* 0x000008003e597984 */ /* 0x000f220000000400 */
[----:B0-----:R-:W-:-:S03]  /*1a90*/  FADD.FTZ R84, R97, 1 ;  /* 0x3f80000061547421 */ /* 0x001fc60000010000 */
[----:B------:R-:W0:Y:S01]  /*1aa0*/  LDS.U16 R97, [R62+0xa] ;  /* 0x00000a003e617984 */ /* 0x000e220000000400 */
[----:B-1----:R-:W1:Y:S03]  /*1ab0*/  MUFU.RCP R8, R5 ;  /* 0x0000000500087308 */ /* 0x002e660000001000 */
[----:B------:R-:W0:Y:S04]  /*1ac0*/  LDS.U16 R99, [R62+0xc] ;  /* 0x00000c003e637984 */ /* 0x000e280000000400 */
[----:B------:R-:W0:Y:S01]  /*1ad0*/  LDS.U16 R104, [R62+0xe] ;  /* 0x00000e003e687984 */ /* 0x000e220000000400 */
[----:B--2---:R-:W-:Y:S02]  /*1ae0*/  HADD2.F32 R73, -RZ, R73.H0_H0 ;  /* 0x20000049ff497230 */ /* 0x004fe40000004100 */
[----:B---3--:R-:W-:Y:S01]  /*1af0*/  HADD2.F32 R75, -RZ, R75.H0_H0 ;  /* 0x2000004bff4b7230 */ /* 0x008fe20000004100 */
[----:B-1----:R-:W-:-:S02]  /*1b00*/  FADD.FTZ R4, -R8, 1 ;  /* 0x3f80000008047421 */ /* 0x002fc40000010100 */
[----:B------:R-:W-:Y:S02]  /*1b10*/  FMUL.FTZ R2, R92, R73 ;  /* 0x000000495c027220 */ /* 0x000fe40000410000 */
[----:B------:R-:W-:Y:S01]  /*1b20*/  FMUL.FTZ R5, R90, R75 ;  /* 0x0000004b5a057220 */ /* 0x000fe20000410000 */
[----:B----4-:R-:W-:Y:S01]  /*1b30*/  HADD2.F32 R85, -RZ, R85.H0_H0 ;  /* 0x20000055ff557230 */ /* 0x010fe20000004100 */
[----:B------:R-:W-:Y:S01]  /*1b40*/  FFMA.FTZ R4, R7, R4, 1 ;  /* 0x3f80000007047423 */ /* 0x000fe20000010004 */
[----:B------:R-:W-:Y:S01]  /*1b50*/  HADD2.F32 R87, -RZ, R87.H0_H0 ;  /* 0x20000057ff577230 */ /* 0x000fe20000004100 */
[----:B------:R-:W-:Y:S02]  /*1b60*/  FMUL.FTZ R2, R9, R2 ;  /* 0x0000000209027220 */ /* 0x000fe40000410000 */
[----:B------:R-:W-:Y:S01]  /*1b70*/  FMUL.FTZ R5, R8, R5 ;  /* 0x0000000508057220 */ /* 0x000fe20000410000 */
[----:B------:R-:W-:Y:S01]  /*1b80*/  HADD2.F32 R89, -RZ, R89.H0_H0 ;  /* 0x20000059ff597230 */ /* 0x000fe20000004100 */
[----:B------:R-:W-:-:S02]  /*1b90*/  FMUL.FTZ R2, R2, R3 ;  /* 0x0000000302027220 */ /* 0x000fc40000410000 */
[----:B------:R-:W-:Y:S01]  /*1ba0*/  FMUL.FTZ R5, R5, R4 ;  /* 0x0000000405057220 */ /* 0x000fe20000410000 */
[----:B------:R-:W1:Y:S01]  /*1bb0*/  MUFU.RCP R84, R84 ;  /* 0x0000005400547308 */ /* 0x000e620000001000 */
[----:B------:R-:W-:Y:S02]  /*1bc0*/  FADD.FTZ R86, R101, 1 ;  /* 0x3f80000065567421 */ /* 0x000fe40000010000 */
[----:B------:R-:W-:Y:S02]  /*1bd0*/  FADD.FTZ R3, -R91, 1 ;  /* 0x3f8000005b037421 */ /* 0x000fe40000010100 */
[----:B------:R-:W-:Y:S02]  /*1be0*/  FMUL.FTZ R4, R94, R85 ;  /* 0x000000555e047220 */ /* 0x000fe40000410000 */
[----:B------:R-:W-:Y:S02]  /*1bf0*/  FMUL.FTZ R88, R96, R87 ;  /* 0x0000005760587220 */ /* 0x000fe40000410000 */
[----:B------:R-:W-:-:S02]  /*1c00*/  FADD.FTZ R101, -R93, 1 ;  /* 0x3f8000005d657421 */ /* 0x000fc40000010100 */
[----:B------:R-:W-:Y:S02]  /*1c10*/  FMUL.FTZ R100, R98, R89 ;  /* 0x0000005962647220 */ /* 0x000fe40000410000 */
[----:B------:R-:W-:Y:S02]  /*1c20*/  FFMA.FTZ R3, R74, R3, 1 ;  /* 0x3f8000004a037423 */ /* 0x000fe40000010003 */
[----:B------:R-:W-:Y:S02]  /*1c30*/  FMUL.FTZ R4, R91, R4 ;  /* 0x000000045b047220 */ /* 0x000fe40000410000 */
[----:B------:R-:W-:Y:S02]  /*1c40*/  FMUL.FTZ R88, R93, R88 ;  /* 0x000000585d587220 */ /* 0x000fe40000410000 */
[----:B------:R-:W-:Y:S02]  /*1c50*/  FFMA.FTZ R101, R76, R101, 1 ;  /* 0x3f8000004c657423 */ /* 0x000fe40000010065 */
[----:B------:R-:W-:-:S02]  /*1c60*/  FMUL.FTZ R100, R95, R100 ;  /* 0x000000645f647220 */ /* 0x000fc40000410000 */
[----:B------:R-:W-:Y:S01]  /*1c70*/  FMUL.FTZ R3, R4, R3 ;  /* 0x0000000304037220 */ /* 0x000fe20000410000 */
[----:B------:R-:W2:Y:S01]  /*1c80*/  MUFU.RCP R86, R86 ;  /* 0x0000005600567308 */ /* 0x000ea20000001000 */
[----:B------:R-:W-:Y:S01]  /*1c90*/  FMUL.FTZ R4, R88, R101 ;  /* 0x0000006558047220 */ /* 0x000fe20000410000 */
[----:B0-----:R-:W-:Y:S01]  /*1ca0*/  HADD2.F32 R97, -RZ, R97.H0_H0 ;  /* 0x20000061ff617230 */ /* 0x001fe20000004100 */
[----:B------:R-:W-:Y:S01]  /*1cb0*/  FMUL.FTZ R103, R100, R103 ;  /* 0x0000006764677220 */ /* 0x000fe20000410000 */
[----:B------:R-:W-:-:S04]  /*1cc0*/  HADD2.F32 R100, -RZ, R82.H0_H0 ;  /* 0x20000052ff647230 */ /* 0x000fc80000004100 */
[----:B------:R-:W0:Y:S01]  /*1cd0*/  MUFU.RCP R88, R106 ;  /* 0x0000006a00587308 */ /* 0x000e220000001000 */
[----:B-1----:R-:W-:Y:S02]  /*1ce0*/  FADD.FTZ R80, -R84, 1 ;  /* 0x3f80000054507421 */ /* 0x002fe40000010100 */
[----:B------:R-:W-:Y:S01]  /*1cf0*/  FMUL.FTZ R101, R100, R97 ;  /* 0x0000006164657220 */ /* 0x000fe20000410000 */
[----:B------:R-:W-:Y:S01]  /*1d00*/  HADD2.F32 R99, -RZ, R99.H0_H0 ;  /* 0x20000063ff637230 */ /* 0x000fe20000004100 */
[----:B------:R-:W-:Y:S01]  /*1d10*/  FFMA.FTZ R80, R79, R80, 1 ;  /* 0x3f8000004f507423 */ /* 0x000fe20000010050 */
[----:B------:R-:W-:Y:S01]  /*1d20*/  HADD2.F32 R104, -RZ, R104.H0_H0 ;  /* 0x20000068ff687230 */ /* 0x000fe20000004100 */
[----:B------:R-:W-:Y:S02]  /*1d30*/  FMUL.FTZ R101, R84, R101 ;  /* 0x0000006554657220 */ /* 0x000fe40000410000 */
[----:B--2---:R-:W-:Y:S02]  /*1d40*/  FADD.FTZ R82, -R86, 1 ;  /* 0x3f80000056527421 */ /* 0x004fe40000010100 */
[----:B------:R-:W-:-:S02]  /*1d50*/  FMUL.FTZ R80, R101, R80 ;  /* 0x0000005065507220 */ /* 0x000fc40000410000 */
[----:B------:R-:W-:Y:S02]  /*1d60*/  FMUL.FTZ R105, R102, R99 ;  /* 0x0000006366697220 */ /* 0x000fe40000410000 */
[----:B------:R-:W-:Y:S02]  /*1d70*/  FMUL.FTZ R101, R77, R104 ;  /* 0x000000684d657220 */ /* 0x000fe40000410000 */
[----:B0-----:R-:W-:Y:S02]  /*1d80*/  FADD.FTZ R106, -R88, 1 ;  /* 0x3f800000586a7421 */ /* 0x001fe40000010100 */
[----:B------:R-:W-:Y:S02]  /*1d90*/  FFMA.FTZ R82, R81, R82, 1 ;  /* 0x3f80000051527423 */ /* 0x000fe40000010052 */
[----:B------:R-:W-:Y:S02]  /*1da0*/  FMUL.FTZ R105, R86, R105 ;  /* 0x0000006956697220 */ /* 0x000fe40000410000 */
[----:B------:R-:W-:-:S02]  /*1db0*/  FFMA.FTZ R106, R83, R106, 1 ;  /* 0x3f800000536a7423 */ /* 0x000fc4000001006a */
[----:B------:R-:W-:Y:S02]  /*1dc0*/  FMUL.FTZ R101, R88, R101 ;  /* 0x0000006558657220 */ /* 0x000fe40000410000 */
[----:B------:R-:W-:Y:S01]  /*1dd0*/  FMUL.FTZ R82, R105, R82 ;  /* 0x0000005269527220 */ /* 0x000fe20000410000 */
[----:B------:R-:W-:Y:S01]  /*1de0*/  BAR.SYNC.DEFER_BLOCKING 0x0 ;  /* 0x0000000000007b1d */ /* 0x000fe20000010000 */
[----:B------:R-:W-:Y:S01]  /*1df0*/  FMUL.FTZ R101, R101, R106 ;  /* 0x0000006a65657220 */ /* 0x000fe20000410000 */
[----:B------:R-:W-:Y:S02]  /*1e00*/  F2FP.PACK_AB R2, R5, R2 ;  /* 0x000000020502723e */ /* 0x000fe400000000ff */
[----:B------:R-:W-:Y:S02]  /*1e10*/  F2FP.PACK_AB R3, R4, R3 ;  /* 0x000000030403723e */ /* 0x000fe400000000ff */
[----:B------:R-:W-:Y:S02]  /*1e20*/  F2FP.PACK_AB R80, R80, R103 ;  /* 0x000000675050723e */ /* 0x000fe400000000ff */
[----:B------:R-:W-:-:S02]  /*1e30*/  F2FP.PACK_AB R82, R101, R82 ;  /* 0x000000526552723e */ /* 0x000fc400000000ff */
[----:B------:R-:W-:Y:S02]  /*1e40*/  PRMT R4, R2, 0x7632, R4 ;  /* 0x0000763202047816 */ /* 0x000fe40000000004 */
[----:B------:R-:W-:Y:S02]  /*1e50*/  PRMT R5, R3, 0x7632, R5 ;  /* 0x0000763203057816 */ /* 0x000fe40000000005 */
[----:B------:R-:W-:Y:S02]  /*1e60*/  PRMT R103, R80, 0x7632, R103 ;  /* 0x0000763250677816 */ /* 0x000fe40000000067 */
[----:B------:R-:W-:Y:S01]  /*1e70*/  PRMT R106, R82, 0x7632, R106 ;  /* 0x00007632526a7816 */ /* 0x000fe2000000006a */
[----:B------:R-:W-:Y:S04]  /*1e80*/  STS.U16 [R62], R2 ;  /* 0x000000023e007388 */ /* 0x000fe80000000400 */
[----:B------:R0:W-:Y:S04]  /*1e90*/  STS.U16 [R62+0x2], R4 ;  /* 0x000002043e007388 */ /* 0x0001e80000000400 */
[----:B------:R1:W-:Y:S04]  /*1ea0*/  STS.U16 [R62+0x4], R3 ;  /* 0x000004033e007388 */ /* 0x0003e80000000400 */
[----:B------:R-:W-:Y:S04]  /*1eb0*/  STS.U16 [R62+0x6], R5 ;  /* 0x000006053e007388 */ /* 0x000fe80000000400 */
        /* <DEDUP_REMOVED lines=15> */
[----:B------:R-:W4:Y:S01]  /*1fb0*/  LDS R80, [0x210] ;  /* 0x00021000ff507984 */ /* 0x000f220000000800 */
[----:B0-----:R-:W-:Y:S01]  /*1fc0*/  IMAD R4, R38, c[0x0][0x2e8], RZ ;  /* 0x0000ba0026047a24 */ /* 0x001fe200078e02ff */
[----:B------:R-:W-:-:S03]  /*1fd0*/  P2R R2, PR, RZ, 0x40 ;  /* 0x00000040ff027803 */ /* 0x000fc60000000000 */
[----:B-1----:R-:W-:-:S04]  /*1fe0*/  IMAD.WIDE.U32 R2, R37, c[0x0][0x2e8], RZ ;  /* 0x0000ba0025027a25 */ /* 0x002fc800078e00ff */
[----:B------:R-:W-:Y:S01]  /*1ff0*/  IMAD R119, R37, c[0x0][0x2ec], R4 ;  /* 0x0000bb0025777a24 */ /* 0x000fe200078e0204 */
[----:B------:R-:W-:-:S04]  /*2000*/  LEA R4, P0, R49, c[0x0][0x338], 0x1 ;  /* 0x0000ce0031047a11 */ /* 0x000fc800078008ff */
[----:B------:R-:W-:Y:S02]  /*2010*/  IADD3 R3, R3, R119, RZ ;  /* 0x0000007703037210 */ /* 0x000fe40007ffe0ff */
[----:B--2---:R-:W-:Y:S01]  /*2020*/  LEA.HI.X R103, R49, c[0x0][0x33c], R52, 0x1, P0 ;  /* 0x0000cf0031677a11 */ /* 0x004fe200000f0c34 */
[----:B------:R-:W-:Y:S02]  /*2030*/  IMAD R5, R35, c[0x0][0x2f0], RZ ;  /* 0x0000bc0023057a24 */ /* 0x000fe400078e02ff */
[----:B------:R-:W-:-:S04]  /*2040*/  IMAD.WIDE.U32 R2, R32, c[0x0][0x2f0], R2 ;  /* 0x0000bc0020027a25 */ /* 0x000fc800078e0002 */
[----:B------:R-:W-:Y:S01]  /*2050*/  IMAD R121, R32, c[0x0][0x2f4], R5 ;  /* 0x0000bd0020797a24 */ /* 0x000fe200078e0205 */
[----:B------:R-:W-:Y:S01]  /*2060*/  IADD3 R5, P1, R71, R2, RZ ;  /* 0x0000000247057210 */ /* 0x000fe20007f3e0ff */
[----:B------:R-:W-:Y:S01]  /*2070*/  BSSY B0, `(.L_x_11099) ;  /* 0x0000014000007945 */ /* 0x000fe20003800000 */
[----:B------:R-:W-:Y:S02]  /*2080*/  IADD3 R2, P2, R49, R12, RZ ;  /* 0x0000000c31027210 */ /* 0x000fe40007f5e0ff */
[----:B---3--:R-:W-:Y:S02]  /*2090*/  IADD3.X R82, R72, R121, R3, P1, !PT ;  /* 0x0000007948527210 */ /* 0x008fe40000ffe403 */
[----:B------:R-:W-:Y:S02]  /*20a0*/  LEA R4, P3, R5, R4, 0x1 ;  /* 0x0000000405047211 */ /* 0x000fe400078608ff */
[----:B----4-:R-:W-:Y:S01]  /*20b0*/  ISETP.GE.AND P0, PT, R49, R80, PT ;  /* 0x000000503100720c */ /* 0x010fe20003f06270 */
[----:B------:R-:W-:Y:S01]  /*20c0*/  FMUL.FTZ R106, R7, R8 ;  /* 0x00000008076a7220 */ /* 0x000fe20000410000 */
[----:B------:R-:W-:Y:S01]  /*20d0*/  LEA.HI.X R5, R5, R103, R82, 0x1, P3 ;  /* 0x0000006705057211 */ /* 0x000fe200018f0c52 */
[----:B------:R-:W-:Y:S01]  /*20e0*/  FMUL.FTZ R103, R6, R9 ;  /* 0x0000000906677220 */ /* 0x000fe20000410000 */
[----:B------:R-:W-:-:S02]  /*20f0*/  ISETP.GE.AND P1, PT, R10, R80, PT ;  /* 0x000000500a00720c */ /* 0x000fc40003f26270 */
[----:B------:R-:W-:-:S07]  /*2100*/  IADD3.X R3, R52, R13, RZ, P2, !PT ;  /* 0x0000000d34037210 */ /* 0x000fce00017fe4ff */
        /* <DEDUP_REMOVED lines=10> */
.L_x_11100:
[----:B------:R-:W-:Y:S05]  /*21b0*/  BSYNC B0 ;  /* 0x0000000000007941 */ /* 0x000fea0003800000 */
.L_x_11099:
[-C--:B------:R-:W-:Y:S01]  /*21c0*/  ISETP.GE.AND P0, PT, R11, R80.reuse, PT ;  /* 0x000000500b00720c */ /* 0x080fe20003f06270 */
[----:B------:R-:W-:Y:S01]  /*21d0*/  @!P1 STG.E.U16 [R4.64+-0x180], R107 ;  /* 0xfffe806b04009986 */ /* 0x000fe2000c101506 */
[----:B------:R-:W-:Y:S01]  /*21e0*/  ISETP.GE.AND P4, PT, R20, R80, PT ;  /* 0x000000501400720c */ /* 0x000fe20003f86270 */
[----:B------:R-:W-:Y:S01]  /*21f0*/  FMUL.FTZ R6, R79, R84 ;  /* 0x000000544f067220 */ /* 0x000fe20000410000 */
[-C--:B------:R-:W-:Y:S01]  /*2200*/  ISETP.GE.AND P5, PT, R21, R80.reuse, PT ;  /* 0x000000501500720c */ /* 0x080fe20003fa6270 */
[----:B------:R-:W-:Y:S01]  /*2210*/  HADD2.F32 R7, -RZ, R26.H0_H0 ;  /* 0x2000001aff077230 */ /* 0x000fe20000004100 */
[-C--:B------:R-:W-:Y:S01]  /*2220*/  ISETP.GE.AND P1, PT, R22, R80.reuse, PT ;  /* 0x000000501600720c */ /* 0x080fe20003f26270 */
[----:B0-----:R-:W-:Y:S01]  /*2230*/  HADD2.F32 R9, -RZ, R28.H0_H0 ;  /* 0x2000001cff097230 */ /* 0x001fe20000004100 */
[-C--:B------:R-:W-:Y:S01]  /*2240*/  ISETP.GE.AND P2, PT, R0, R80.reuse, PT ;  /* 0x000000500000720c */ /* 0x080fe20003f46270 */
[----:B------:R-:W-:Y:S01]  /*2250*/  HADD2.F32 R25, -RZ, R25.H0_H0 ;  /* 0x20000019ff197230 */ /* 0x000fe20000004100 */
[----:B------:R-:W-:Y:S01]  /*2260*/  ISETP.GE.AND P3, PT, R23, R80, PT ;  /* 0x000000501700720c */ /* 0x000fe20003f66270 */
[----:B------:R-:W-:Y:S01]  /*2270*/  HADD2.F32 R27, -RZ, R27.H0_H0 ;  /* 0x2000001bff1b7230 */ /* 0x000fe20000004100 */
[----:B------:R-:W-:Y:S01]  /*2280*/  FMUL.FTZ R91, R74, R91 ;  /* 0x0000005b4a5b7220 */ /* 0x000fe20000410000 */
[----:B------:R0:W-:Y:S01]  /*2290*/  @!P0 STG.E.U16 [R4.64+-0x140], R109 ;  /* 0xfffec06d04008986 */ /* 0x0001e2000c101506 */
[----:B------:R-:W-:Y:S01]  /*22a0*/  ISETP.NE.U32.AND P0, PT, RZ, c[0x0][0x270], PT ;  /* 0x00009c00ff007a0c */ /* 0x000fe20003f05070 */
[----:B------:R-:W-:Y:S01]  /*22b0*/  HADD2.F32 R29, -RZ, R29.H0_H0 ;  /* 0x2000001dff1d7230 */ /* 0x000fe20000004100 */
[----:B------:R-:W-:Y:S01]  /*22c0*/  FMUL.FTZ R93, R76, R93 ;  /* 0x0000005d4c5d7220 */ /* 0x000fe20000410000 */
[----:B------:R-:W-:Y:S01]  /*22d0*/  HADD2.F32 R79, -RZ, R30.H0_H0 ;  /* 0x2000001eff4f7230 */ /* 0x000fe20000004100 */
[----:B------:R-:W-:Y:S01]  /*22e0*/  ISETP.NE.AND.EX P0, PT, RZ, c[0x0][0x274], PT, P0 ;  /* 0x00009d00ff007a0c */ /* 0x000fe20003f05300 */
[----:B------:R-:W-:Y:S01]  /*22f0*/  HADD2.F32 R31, -RZ, R31.H0_H0 ;  /* 0x2000001fff1f7230 */ /* 0x000fe20000004100 */
[----:B------:R-:W-:Y:S01]  /*2300*/  FMUL.FTZ R95, R78, R95 ;  /* 0x0000005f4e5f7220 */ /* 0x000fe20000410000 */
[----:B------:R-:W-:Y:S01]  /*2310*/  HADD2.F32 R33, -RZ, R33.H0_H0 ;  /* 0x20000021ff217230 */ /* 0x000fe20000004100 */
[----:B------:R-:W-:Y:S01]  /*2320*/  FMUL.FTZ R81, R81, R86 ;  /* 0x0000005651517220 */ /* 0x000fe20000410000 */
[----:B------:R-:W-:Y:S01]  /*2330*/  @!P4 STG.E.U16 [R4.64+-0x100], R111 ;  /* 0xffff006f0400c986 */ /* 0x000fe2000c101506 */
[----:B------:R-:W-:-:S02]  /*2340*/  FMUL.FTZ R83, R83, R88 ;  /* 0x0000005853537220 */ /* 0x000fc40000410000 */
[--C-:B-----5:R-:W-:Y:S01]  /*2350*/  FADD.FTZ R76, R7, R36.reuse ;  /* 0x00000024074c7221 */ /* 0x120fe20000010000 */
[----:B------:R-:W-:Y:S01]  /*2360*/  @!P5 STG.E.U16 [R4.64+-0xc0], R113 ;  /* 0xffff40710400d986 */ /* 0x000fe2000c101506 */
[--C-:B------:R-:W-:Y:S02]  /*2370*/  FADD.FTZ R80, R9, R36.reuse ;  /* 0x0000002409507221 */ /* 0x100fe40000010000 */
[--C-:B------:R-:W-:Y:S01]  /*2380*/  FADD.FTZ R74, R25, R36.reuse ;  /* 0x00000024194a7221 */ /* 0x100fe20000010000 */
[----:B------:R-:W-:Y:S01]  /*2390*/  @!P1 STG.E.U16 [R4.64+-0x80], R115 ;  /* 0xffff807304009986 */ /* 0x000fe2000c101506 */
[--C-:B------:R-:W-:Y:S02]  /*23a0*/  FADD.FTZ R78, R27, R36.reuse ;  /* 0x000000241b4e7221 */ /* 0x100fe40000010000 */
[--C-:B------:R-:W-:Y:S01]  /*23b0*/  FADD.FTZ R82, R29, R36.reuse ;  /* 0x000000241d527221 */ /* 0x100fe20000010000 */
[----:B------:R1:W-:Y:S01]  /*23c0*/  @!P2 STG.E.U16 [R4.64+-0x1c0], R105 ;  /* 0xfffe40690400a986 */ /* 0x0003e2000c101506 */
[----:B------:R-:W-:-:S02]  /*23d0*/  FADD.FTZ R84, R79, R36 ;  /* 0x000000244f547221 */ /* 0x000fc40000010000 */
[--C-:B------:R-:W-:Y:S01]  /*23e0*/  FADD.FTZ R86, R31, R36.reuse ;  /* 0x000000241f567221 */ /* 0x100fe20000010000 */
[----:B------:R2:W-:Y:S01]  /*23f0*/  @!P3 STG.E.U16 [R4.64+-0x40], R117 ;  /* 0xffffc0750400b986 */ /* 0x0005e2000c101506 */
[----:B------:R-:W-:Y:S02]  /*2400*/  FADD.FTZ R88, R33, R36 ;  /* 0x0000002421587221 */ /* 0x000fe40000010000 */
[----:B0-----:R-:W-:Y:S02]  /*2410*/  FMUL.FTZ R109, R90, R106 ;  /* 0x0000006a5a6d7220 */ /* 0x001fe40000410000 */
[----:B------:R-:W-:Y:S02]  /*2420*/  FMUL.FTZ R107, R94, R91 ;  /* 0x0000005b5e6b7220 */ /* 0x000fe40000410000 */
[----:B------:R-:W-:Y:S02]  /*2430*/  FMUL.FTZ R101, R98, R95 ;  /* 0x0000005f62657220 */ /* 0x000fe40000410000 */
[----:B-1----:R-:W-:-:S02]  /*2440*/  FMUL.FTZ R105, R96, R93 ;  /* 0x0000005d60697220 */ /* 0x002fc40000410000 */
[----:B------:R-:W-:Y:S02]  /*2450*/  FMUL.FTZ R9, R100, R6 ;  /* 0x0000000664097220 */ /* 0x000fe40000410000 */
[----:B--2---:R-:W-:Y:S02]  /*2460*/  FMUL.FTZ R4, R92, R103 ;  /* 0x000000675c047220 */ /* 0x004fe40000410000 */
        /* <DEDUP_REMOVED lines=17> */
[----:B------:R-:W-:Y:S01]  /*2580*/  IMAD R85, R35, c[0x0][0x218], RZ ;  /* 0x0000860023557a24 */ /* 0x000fe200078e02ff */
[----:B------:R-:W-:-:S02]  /*2590*/  PRMT R25, R8, 0x7632, R25 ;  /* 0x0000763208197816 */ /* 0x000fc40000000019 */
[----:B------:R-:W-:Y:S01]  /*25a0*/  F2FP.PACK_AB R81, R104, R81 ;  /* 0x000000516851723e */ /* 0x000fe200000000ff */
[----:B------:R-:W-:Y:S01]  /*25b0*/  IMAD R85, R32, c[0x0][0x21c], R85 ;  /* 0x0000870020557a24 */ /* 0x000fe200078e0255 */
[----:B------:R-:W-:Y:S02]  /*25c0*/  PRMT R26, R6, 0x7632, R26 ;  /* 0x00007632061a7816 */ /* 0x000fe4000000001a */
[C---:B------:R-:W-:Y:S01]  /*25d0*/  PRMT R27, R81.reuse, 0x7610, R27 ;  /* 0x00007610511b7816 */ /* 0x040fe2000000001b */
[----:B------:R-:W-:Y:S01]  /*25e0*/  STS.U16 [R62], R73 ;  /* 0x000000493e007388 */ /* 0x000fe20000000400 */
[----:B------:R-:W-:-:S03]  /*25f0*/  PRMT R28, R81, 0x7632, R28 ;  /* 0x00007632511c7816 */ /* 0x000fc6000000001c */
[----:B------:R-:W-:Y:S04]  /*2600*/  STS.U16 [R62+0x2], R31 ;  /* 0x0000021f3e007388 */ /* 0x000fe80000000400 */
[----:B------:R0:W-:Y:S04]  /*2610*/  STS.U16 [R62+0x4], R8 ;  /* 0x000004083e007388 */ /* 0x0001e80000000400 */
[----:B------:R1:W-:Y:S04]  /*2620*/  STS.U16 [R62+0x6], R25 ;  /* 0x000006193e007388 */ /* 0x0003e80000000400 */
[----:B------:R-:W-:Y:S01]  /*2630*/  STS.U16 [R62+0x8], R6 ;  /* 0x000008063e007388 */ /* 0x000fe20000000400 */
[----:B0-----:R-:W-:-:S03]  /*2640*/  IMAD R8, R38, c[0x0][0x210], RZ ;  /* 0x0000840026087a24 */ /* 0x001fc600078e02ff */
[----:B------:R-:W-:Y:S01]  /*2650*/  STS.U16 [R62+0xa], R26 ;  /* 0x00000a1a3e007388 */ /* 0x000fe20000000400 */
[----:B------:R-:W-:Y:S01]  /*2660*/  IMAD R83, R37, c[0x0][0x214], R8 ;  /* 0x0000850025537a24 */ /* 0x000fe200078e0208 */
[----:B-1----:R-:W-:Y:S02]  /*2670*/  LEA R25, P0, R49, c[0x0][0x270], 0x1 ;  /* 0x00009c0031197a11 */ /* 0x002fe400078008ff */
[----:B------:R0:W-:Y:S04]  /*2680*/  STS.U16 [R62+0xc], R27 ;  /* 0x00000c1b3e007388 */ /* 0x0001e80000000400 */
[----:B------:R-:W-:Y:S01]  /*2690*/  STS.U16 [R62+0xe], R28 ;  /* 0x00000e1c3e007388 */ /* 0x000fe20000000400 */
[----:B------:R-:W-:-:S06]  /*26a0*/  NOP ;  /* 0x0000000000007918 */ /* 0x000fcc0000000000 */
[----:B------:R-:W-:Y:S01]  /*26b0*/  LDS.U16 R29, [R53] ;  /* 0x00000000351d7984 */ /* 0x000fe20000000400 */
[----:B0-----:R-:W-:-:S03]  /*26c0*/  IMAD.WIDE.U32 R26, R37, c[0x0][0x210], RZ ;  /* 0x00008400251a7a25 */ /* 0x001fc600078e00ff */
[----:B------:R-:W-:Y:S02]  /*26d0*/  LDS.U16 R31, [R54+0x40] ;  /* 0x00004000361f7984 */ /* 0x000fe40000000400 */
[----:B------:R-:W-:Y:S02]  /*26e0*/  IADD3 R27, R27, R83, RZ ;  /* 0x000000531b1b7210 */ /* 0x000fe40007ffe0ff */
[----:B------:R-:W-:Y:S03]  /*26f0*/  LDS.U16 R33, [R55+0x80] ;  /* 0x0000800037217984 */ /* 0x000fe60000000400 */
[----:B------:R-:W-:Y:S01]  /*2700*/  IMAD.WIDE.U32 R26, R32, c[0x0][0x218], R26 ;  /* 0x00008600201a7a25 */ /* 0x000fe200078e001a */
[----:B------:R-:W-:Y:S04]  /*2710*/  LDS.U16 R73, [R56+0xc0] ;  /* 0x0000c00038497984 */ /* 0x000fe80000000400 */
[----:B------:R-:W-:Y:S01]  /*2720*/  LDS.U16 R75, [R57+0x100] ;  /* 0x00010000394b7984 */ /* 0x000fe20000000400 */
[----:B------:R-:W-:-:S02]  /*2730*/  IADD3 R8, P1, R71, R26, RZ ;  /* 0x0000001a47087210 */ /* 0x000fc40007f3e0ff */
[----:B------:R-:W-:Y:S01]  /*2740*/  LEA.HI.X R26, R49, c[0x0][0x274], R52, 0x1, P0 ;  /* 0x00009d00311a7a11 */ /* 0x000fe200000f0c34 */
[----:B------:R-:W-:Y:S01]  /*2750*/  LDS.U16 R77, [R58+0x140] ;  /* 0x000140003a4d7984 */ /* 0x000fe20000000400 */
[----:B------:R-:W-:-:S03]  /*2760*/  IADD3.X R27, R72, R85, R27, P1, !PT ;  /* 0x00000055481b7210 */ /* 0x000fc60000ffe41b */
[----:B------:R-:W-:Y:S04]  /*2770*/  LDS.U16 R79, [R59+0x180] ;  /* 0x000180003b4f7984 */ /* 0x000fe80000000400 */
[----:B------:R-:W-:Y:S04]  /*2780*/  LDS.U16 R81, [R61+0x1c0] ;  /* 0x0001c0003d517984 */ /* 0x000fe80000000400 */
[----:B------:R0:W-:Y:S04]  /*2790*/  @!P6 STS [0x210], R24 ;  /* 0x00021018ff00e388 */ /* 0x0001e80000000800 */
[----:B------:R-:W-:Y:S01]  /*27a0*/  BAR.SYNC.DEFER_BLOCKING 0x0 ;  /* 0x0000000000007b1d */ /* 0x000fe20000010000 */
[----:B0-----:R-:W-:-:S04]  /*27b0*/  LEA R24, P0, R8, R25, 0x1 ;  /* 0x0000001908187211 */ /* 0x001fc800078008ff */
        /* <DEDUP_REMOVED lines=20> */
.L_x_11103:
[----:B------:R-:W-:Y:S05]  /*2900*/  BSYNC B0 ;  /* 0x0000000000007941 */ /* 0x000fea0003800000 */
.L_x_11102:
[----:B------:R1:W-:Y:S01]  /*2910*/  @!P1 STG.E.U16 [R24.64+-0x1c0], R31 ;  /* 0xfffe401f18009986 */ /* 0x0003e2000c101506 */
[-C--:B------:R-:W-:Y:S02]  /*2920*/  ISETP.GE.AND P5, PT, R22, R6.reuse, PT ;  /* 0x000000061600720c */ /* 0x080fe40003fa6270 */
[----:B------:R-:W-:Y:S01]  /*2930*/  ISETP.GE.AND P1, PT, R23, R6, PT ;  /* 0x000000061700720c */ /* 0x000fe20003f26270 */
[----:B------:R1:W-:Y:S04]  /*2940*/  @!P2 STG.E.U16 [R24.64+-0x180], R33 ;  /* 0xfffe80211800a986 */ /* 0x0003e8000c101506 */
[----:B------:R1:W-:Y:S04]  /*2950*/  @!P3 STG.E.U16 [R24.64+-0x140], R73 ;  /* 0xfffec0491800b986 */ /* 0x0003e8000c101506 */
[----:B------:R1:W-:Y:S04]  /*2960*/  @!P4 STG.E.U16 [R24.64+-0x100], R75 ;  /* 0xffff004b1800c986 */ /* 0x0003e8000c101506 */
[----:B------:R1:W-:Y:S04]  /*2970*/  @!P0 STG.E.U16 [R24.64+-0xc0], R77 ;  /* 0xffff404d18008986 */ /* 0x0003e8000c101506 */
[----:B------:R1:W-:Y:S04]  /*2980*/  @!P5 STG.E.U16 [R24.64+-0x80], R79 ;  /* 0xffff804f1800d986 */ /* 0x0003e8000c101506 */
[----:B------:R1:W-:Y:S02]  /*2990*/  @!P1 STG.E.U16 [R24.64+-0x40], R81 ;  /* 0xffffc05118009986 */ /* 0x0003e4000c101506 */
.L_x_11101:
[----:B------:R-:W-:Y:S01]  /*29a0*/  HADD2.F32 R0, -RZ, R136.H0_H0 ;  /* 0x20000088ff007230 */ /* 0x000fe20000004100 */
[----:B------:R-:W-:Y:S01]  /*29b0*/  BAR.SYNC.DEFER_BLOCKING 0x0 ;  /* 0x0000000000007b1d */ /* 0x000fe20000010000 */
[----:B------:R-:W-:Y:S01]  /*29c0*/  HADD2.F32 R6, -RZ, R64.H0_H0 ;  /* 0x20000040ff067230 */ /* 0x000fe20000004100 */
[----:B-1----:R-:W-:Y:S01]  /*29d0*/  HFMA2.MMA R31, -RZ, RZ, 0, 0 ;  /* 0x00000000ff1f7435 */ /* 0x002fe200000001ff */
[----:B------:R-:W-:Y:S01]  /*29e0*/  HADD2.F32 R8, -RZ, R65.H0_H0 ;  /* 0x20000041ff087230 */ /* 0x000fe20000004100 */
[C---:B------:R-:W-:Y:S01]  /*29f0*/  FFMA.FTZ R0, R4.reuse, R0, R39 ;  /* 0x0000000004007223 */ /* 0x040fe20000010027 */
[----:B------:R-:W-:Y:S01]  /*2a00*/  HADD2.F32 R39, -RZ, R70.H0_H0 ;  /* 0x20000046ff277230 */ /* 0x000fe20000004100 */
[----:B------:R-:W-:Y:S01]  /*2a10*/  HFMA2.MMA R27, -RZ, RZ, 0, 0 ;  /* 0x00000000ff1b7435 */ /* 0x000fe200000001ff */
[----:B------:R-:W-:Y:S01]  /*2a20*/  FMUL.FTZ R75, R4, R34 ;  /* 0x00000022044b7220 */ /* 0x000fe20000410000 */
[----:B------:R-:W-:Y:S01]  /*2a30*/  HFMA2.MMA R104, -RZ, RZ, 0, 0 ;  /* 0x00000000ff687435 */ /* 0x000fe200000001ff */
[C---:B------:R-:W-:Y:S01]  /*2a40*/  FFMA.FTZ R0, R109.reuse, R6, R0 ;  /* 0x000000066d007223 */ /* 0x040fe20000010000 */
[----:B------:R-:W-:Y:S01]  /*2a50*/  HADD2.F32 R6, -RZ, R66.H0_H0 ;  /* 0x20000042ff067230 */ /* 0x000fe20000004100 */
[----:B------:R-:W-:Y:S01]  /*2a60*/  HFMA2.MMA R73, -RZ, RZ, 0, 0 ;  /* 0x00000000ff497435 */ /* 0x000fe200000001ff */
[----:B------:R-:W-:Y:S01]  /*2a70*/  FMUL.FTZ R106, R109, R34 ;  /* 0x000000226d6a7220 */ /* 0x000fe20000410000 */
[----:B------:R-:W-:Y:S01]  /*2a80*/  MOV R28, RZ ;  /* 0x000000ff001c7202 */ /* 0x000fe20000000f00 */
[----:B------:R-:W-:Y:S01]  /*2a90*/  FFMA.FTZ R0, R107, R8, R0 ;  /* 0x000000086b007223 */ /* 0x000fe20000010000 */
[----:B------:R-:W-:Y:S01]  /*2aa0*/  HADD2.F32 R8, -RZ, R67.H0_H0 ;  /* 0x20000043ff087230 */ /* 0x000fe20000004100 */
[C---:B------:R-:W-:Y:S01]  /*2ab0*/  FMUL.FTZ R25, R105.reuse, R34 ;  /* 0x0000002269197220 */ /* 0x040fe20000410000 */
[----:B------:R-:W-:Y:S01]  /*2ac0*/  MOV R24, RZ ;  /* 0x000000ff00187202 */ /* 0x000fe20000000f00 */
[----:B------:R-:W-:Y:S01]  /*2ad0*/  FFMA.FTZ R0, R105, R6, R0 ;  /* 0x0000000669007223 */ /* 0x000fe20000010000 */
[----:B------:R-:W-:Y:S01]  /*2ae0*/  HADD2.F32 R6, -RZ, R68.H0_H0 ;  /* 0x20000044ff067230 */ /* 0x000fe20000004100 */
[C---:B------:R-:W-:Y:S01]  /*2af0*/  FMUL.FTZ R26, R101.reuse, R34 ;  /* 0x00000022651a7220 */ /* 0x040fe20000410000 */
[----:B------:R-:W-:Y:S01]  /*2b00*/  MOV R103, RZ ;  /* 0x000000ff00677202 */ /* 0x000fe20000000f00 */
[----:B------:R-:W-:Y:S01]  /*2b10*/  FFMA.FTZ R0, R101, R8, R0 ;  /* 0x0000000865007223 */ /* 0x000fe20000010000 */
[----:B------:R-:W-:Y:S01]  /*2b20*/  HADD2.F32 R8, -RZ, R69.H0_H0 ;  /* 0x20000045ff087230 */ /* 0x000fe20000004100 */
[C---:B0-----:R-:W-:Y:S01]  /*2b30*/  FMUL.FTZ R29, R9.reuse, R34 ;  /* 0x00000022091d7220 */ /* 0x041fe20000410000 */
[----:B------:R-:W-:Y:S01]  /*2b40*/  MOV R77, RZ ;  /* 0x000000ff004d7202 */ /* 0x000fe20000000f00 */
[----:B------:R-:W-:Y:S01]  /*2b50*/  FFMA.FTZ R0, R9, R6, R0 ;  /* 0x0000000609007223 */ /* 0x000fe20000010000 */
[----:B------:R-:W-:Y:S01]  /*2b60*/  MOV R6, c[0x0][0x16c] ;  /* 0x00005b0000067a02 */ /* 0x000fe20000000f00 */
[----:B------:R-:W-:-:S02]  /*2b70*/  FMUL.FTZ R30, R7, R34 ;  /* 0x00000022071e7220 */ /* 0x000fc40000410000 */
[----:B------:R-:W-:Y:S01]  /*2b80*/  FFMA.FTZ R0, R7, R8, R0 ;  /* 0x0000000807007223 */ /* 0x000fe20000010000 */
[----:B------:R-:W-:Y:S01]  /*2b90*/  ISETP.GE.AND P0, PT, R6, 0x1, PT ;  /* 0x000000010600780c */ /* 0x000fe20003f06270 */
[CC--:B------:R-:W-:Y:S02]  /*2ba0*/  FMUL.FTZ R33, R5.reuse, R34.reuse ;  /* 0x0000002205217220 */ /* 0x0c0fe40000410000 */
[----:B------:R-:W-:Y:S02]  /*2bb0*/  FFMA.FTZ R39, R5, R39, R0 ;  /* 0x0000002705277223 */ /* 0x000fe40000010000 */
[----:B------:R-:W-:-:S08]  /*2bc0*/  FMUL.FTZ R0, R107, R34 ;  /* 0x000000226b007220 */ /* 0x000fd00000410000 */
[----:B------:R-:W-:Y:S05]  /*2bd0*/  @!P0 BRA `(.L_x_11104) ;  /* 0x0000361000008947 */ /* 0x000fea0003800000 */
[----:B------:R-:W-:Y:S01]  /*2be0*/  IMAD R21, R35, c[0x0][0x198], RZ ;  /* 0x0000660023157a24 */ /* 0x000fe200078e02ff */
[----:B------:R-:W-:Y:S01]  /*2bf0*/  IADD3 R8, R51, -0x2, RZ ;  /* 0xfffffffe33087810 */ /* 0x000fe20007ffe0ff */
[----:B------:R-:W-:Y:S01]  /*2c00*/  IMAD R23, R35, c[0x0][0x1b8], RZ ;  /* 0x00006e0023177a24 */ /* 0x000fe200078e02ff */
[----:B------:R-:W-:Y:S01]  /*2c10*/  IADD3 R6, R51, -0x1, RZ ;  /* 0xffffffff33067810 */ /* 0x000fe20007ffe0ff */
[----:B------:R-:W-:Y:S01]  /*2c20*/  IMAD R11, R35, c[0x0][0x180], RZ ;  /* 0x00006000230b7a24 */ /* 0x000fe200078e02ff */
[----:B------:R-:W-:Y:S01]  /*2c30*/  MOV R138, RZ ;  /* 0x000000ff008a7202 */ /* 0x000fe20000000f00 */
[C---:B------:R-:W-:Y:S01]  /*2c40*/  IMAD.WIDE.U32 R92, R32.reuse, c[0x0][0x198], RZ ;  /* 0x00006600205c7a25 */ /* 0x040fe200078e00ff */
[----:B------:R-:W-:Y:S01]  /*2c50*/  MOV R100, RZ ;  /* 0x000000ff00647202 */ /* 0x000fe20000000f00 */
[----:B------:R-:W-:Y:S02]  /*2c60*/  UMOV UR4, URZ ;  /* 0x0000003f00047c82 */ /* 0x000fe40008000000 */
[----:B------:R-:W-:Y:S01]  /*2c70*/  IMAD R21, R32, c[0x0][0x19c], R21 ;  /* 0x0000670020157a24 */ /* 0x000fe200078e0215 */
[----:B------:R-:W-:Y:S01]  /*2c80*/  LEA R81, P1, R92, c[0x0][0x228], 0x3 ;  /* 0x00008a005c517a11 */ /* 0x000fe200078218ff */
[----:B------:R-:W-:-:S04]  /*2c90*/  IMAD.WIDE.U32 R94, R32, c[0x0][0x1b8], RZ ;  /* 0x00006e00205e7a25 */ /* 0x000fc800078e00ff */
[C---:B------:R-:W-:Y:S01]  /*2ca0*/  IMAD R85, R32.reuse, c[0x0][0x1bc], R23 ;  /* 0x00006f0020557a24 */ /* 0x040fe200078e0217 */
[----:B------:R-:W-:Y:S01]  /*2cb0*/  IADD3 R23, R93, R21, RZ ;  /* 0x000000155d177210 */ /* 0x000fe20007ffe0ff */
[----:B------:R-:W-:Y:S01]  /*2cc0*/  IMAD.WIDE.U32 R90, R32, c[0x0][0x180], RZ ;  /* 0x00006000205a7a25 */ /* 0x000fe200078e00ff */
[----:B------:R-:W-:Y:S02]  /*2cd0*/  LEA R83, P2, R94, c[0x0][0x230], 0x3 ;  /* 0x00008c005e537a11 */ /* 0x000fe400078418ff */
[----:B------:R-:W-:Y:S01]  /*2ce0*/  IADD3 R21, R95, R85, RZ ;  /* 0x000000555f157210 */ /* 0x000fe20007ffe0ff */
[----:B------:R-:W-:Y:S01]  /*2cf0*/  IMAD R11, R32, c[0x0][0x184], R11 ;  /* 0x00006100200b7a24 */ /* 0x000fe200078e020b */
[----:B------:R-:W-:Y:S01]  /*2d00*/  LEA R79, P0, R90, c[0x0][0x220], 0x3 ;  /* 0x000088005a4f7a11 */ /* 0x000fe200078018ff */
[----:B------:R-:W-:Y:S01]  /*2d10*/  IMAD R97, R8, c[0x0][0x16c], RZ ;  /* 0x00005b0008617a24 */ /* 0x000fe200078e02ff */
[----:B------:R-:W-:Y:S01]  /*2d20*/  LEA.HI R8, R6, R6, RZ, 0x1 ;  /* 0x0000000606087211 */ /* 0x000fe200078f08ff */
[----:B------:R-:W-:Y:S01]  /*2d30*/  FADD.FTZ R85, R4, R4 ;  /* 0x0000000404557221 */ /* 0x000fe20000010000 */
[----:B------:R-:W-:Y:S01]  /*2d40*/  IADD3 R31, R91, R11, RZ ;  /* 0x0000000b5b1f7210 */ /* 0x000fe20007ffe0ff */
[----:B------:R-:W-:Y:S01]  /*2d50*/  FADD.FTZ R93, R101, R101 ;  /* 0x00000065655d7221 */ /* 0x000fe20000010000 */
[----:B------:R-:W-:Y:S01]  /*2d60*/  LOP3.LUT R11, R8, 0xfffffe, RZ, 0xc0, !PT ;  /* 0x00fffffe080b7812 */ /* 0x000fe200078ec0ff */
[----:B------:R-:W-:Y:S01]  /*2d70*/  IMAD.WIDE R96, R97, 0x10, R18 ;  /* 0x0000001061607825 */ /* 0x000fe200078e0212 */
[----:B------:R-:W-:-:S02]  /*2d80*/  LEA.HI R4, R51, R51, RZ, 0x1 ;  /* 0x0000003333047211 */ /* 0x000fc400078f08ff */
[----:B------:R-:W-:Y:S01]  /*2d90*/  IADD3 R11, R6, -R11, RZ ;  /* 0x8000000b060b7210 */ /* 0x000fe20007ffe0ff */
[----:B------:R-:W-:Y:S01]  /*2da0*/  FADD.FTZ R87, R109, R109 ;  /* 0x0000006d6d577221 */ /* 0x000fe20000010000 */
[----:B------:R-:W-:Y:S01]  /*2db0*/  LOP3.LUT R4, R4, 0x1ffffe, RZ, 0xc0, !PT ;  /* 0x001ffffe04047812 */ /* 0x000fe200078ec0ff */
        /* <DEDUP_REMOVED lines=9> */
[----:B------:R-:W-:-:S02]  /*2e50*/  IADD3 R101, R51, -R4, RZ ;  /* 0x8000000433657210 */ /* 0x000fc40007ffe0ff */
[----:B------:R-:W-:Y:S02]  /*2e60*/  SHF.L.U32 R102, R11, 0x8, RZ ;  /* 0x000000080b667819 */ /* 0x000fe400000006ff */
.L_x_11119:
[----:B------:R-:W-:Y:S02]  /*2e70*/  MOV R4, R79 ;  /* 0x0000004f00047202 */ /* 0x000fe40000000f00 */
[----:B------:R-:W-:-:S05]  /*2e80*/  MOV R5, R90 ;  /* 0x0000005a00057202 */ /* 0x000fca0000000f00 */
[----:B------:R0:W2:Y:S01]  /*2e90*/  LDG.E.64 R20, [R4.64] ;  /* 0x0000000604147981 */ /* 0x0000a2000c1e1b00 */
[C---:B------:R-:W-:Y:S02]  /*2ea0*/  ISETP.NE.AND P0, PT, R41.reuse, RZ, PT ;  /* 0x000000ff2900720c */ /* 0x040fe40003f05270 */
[----:B------:R-:W-:Y:S02]  /*2eb0*/  IADD3 R11, R41, 0x200, RZ ;  /* 0x00000200290b7810 */ /* 0x000fe40007ffe0ff */
[----:B------:R-:W-:Y:S02]  /*2ec0*/  ISETP.NE.AND P2, PT, R134, RZ, PT ;  /* 0x000000ff8600720c */ /* 0x000fe40003f45270 */
[----:B------:R-:W-:Y:S02]  /*2ed0*/  SEL R22, R102, R11, !P0 ;  /* 0x0000000b66167207 */ /* 0x000fe40004000000 */
[----:B------:R-:W-:Y:S02]  /*2ee0*/  ISETP.LT.OR P1, PT, R51, 0x2, P2 ;  /* 0x000000023300780c */ /* 0x000fe40001721670 */
[----:B0-----:R-:W-:-:S02]  /*2ef0*/  MOV R4, R81 ;  /* 0x0000005100047202 */ /* 0x001fc40000000f00 */
[----:B------:R-:W-:-:S06]  /*2f00*/  MOV R5, R92 ;  /* 0x0000005c00057202 */ /* 0x000fcc0000000f00 */
[----:B------:R-:W5:Y:S03]  /*2f10*/  LDG.E.64 R4, [R4.64] ;  /* 0x0000000604047981 */ /* 0x000f66000c1e1b00 */
[----:B------:R-:W-:Y:S01]  /*2f20*/  @!P1 MOV R23, R97 ;  /* 0x0000006100179202 */ /* 0x000fe20000000f00 */
[----:B------:R-:W-:Y:S01]  /*2f30*/  BSSY B0, `(.L_x_11105) ;  /* 0x00000a1000007945 */ /* 0x000fe20003800000 */
[----:B--2---:R-:W-:Y:S02]  /*2f40*/  FMUL.FTZ R105, R20, 1.4426950216293334961 ;  /* 0x3fb8aa3b14697820 */ /* 0x004fe40000410000 */
[C---:B------:R-:W-:Y:S02]  /*2f50*/  FMUL.FTZ R7, R74.reuse, R21 ;  /* 0x000000154a077220 */ /* 0x040fe40000410000 */
[----:B------:R-:W-:Y:S02]  /*2f60*/  FMUL.FTZ R6, R74, R105 ;  /* 0x000000694a067220 */ /* 0x000fe40000410000 */
[----:B------:R-:W-:-:S04]  /*2f70*/  FMUL.RZ R10, R7, 0.15915493667125701904 ;  /* 0x3e22f983070a7820 */ /* 0x000fc8000040c000 */
[----:B------:R-:W-:Y:S08]  /*2f80*/  MUFU.EX2 R6, R6 ;  /* 0x0000000600067308 */ /* 0x000ff00000000800 */
[----:B------:R-:W0:Y:S08]  /*2f90*/  MUFU.COS R7, R10 ;  /* 0x0000000a00077308 */ /* 0x000e300000000000 */
[----:B------:R1:W2:Y:S01]  /*2fa0*/  MUFU.SIN R9, R10 ;  /* 0x0000000a00097308 */ /* 0x0002a20000000400 */
[----:B0-----:R-:W-:Y:S01]  /*2fb0*/  FMUL.FTZ R8, R6, R7 ;  /* 0x0000000706087220 */ /* 0x001fe20000410000 */
[----:B------:R-:W-:Y:S01]  /*2fc0*/  MOV R7, R94 ;  /* 0x0000005e00077202 */ /* 0x000fe20000000f00 */
[----:B------:R-:W-:Y:S01]  /*2fd0*/  FMUL.FTZ R107, R76, R21 ;  /* 0x000000154c6b7220 */ /* 0x000fe20000410000 */
[----:B-1----:R-:W-:Y:S01]  /*2fe0*/  CS2R R10, SRZ ;  /* 0x00000000000a7805 */ /* 0x002fe2000001ff00 */
[----:B--2---:R-:W-:Y:S01]  /*2ff0*/  FMUL.FTZ R9, R6, R9 ;  /* 0x0000000906097220 */ /* 0x004fe20000410000 */
[----:B------:R-:W-:-:S04]  /*3000*/  MOV R6, R83 ;  /* 0x0000005300067202 */ /* 0x000fc80000000f00 */
[----:B------:R0:W-:Y:S04]  /*3010*/  STS.64 [R22.X8+0x670], R8 ;  /* 0x0006700816007388 */ /* 0x0001e80000008a00 */
[----:B------:R-:W5:Y:S01]  /*3020*/  LDG.E.64 R6, [R6.64] ;  /* 0x0000000606067981 */ /* 0x000f62000c1e1b00 */
[----:B------:R-:W-:Y:S02]  /*3030*/  FMUL.RZ R111, R107, 0.15915493667125701904 ;  /* 0x3e22f9836b6f7820 */ /* 0x000fe4000040c000 */
[----:B------:R-:W-:Y:S01]  /*3040*/  FMUL.FTZ R107, R76, R105 ;  /* 0x000000694c6b7220 */ /* 0x000fe20000410000 */
[----:B0-----:R-:W-:Y:S01]  /*3050*/  @!P1 MOV R22, R96 ;  /* 0x0000006000169202 */ /* 0x001fe20000000f00 */
[----:B------:R-:W-:Y:S01]  /*3060*/  BAR.SYNC.DEFER_BLOCKING 0x0 ;  /* 0x0000000000007b1d */ /* 0x000fe20000010000 */
[----:B------:R-:W-:-:S04]  /*3070*/  FMUL.FTZ R109, R78, R21 ;  /* 0x000000154e6d7220 */ /* 0x000fc80000410000 */
[----:B------:R-:W-:Y:S01]  /*3080*/  FMUL.RZ R113, R109, 0.15915493667125701904 ;  /* 0x3e22f9836d717820 */ /* 0x000fe2000040c000 */
[----:B------:R-:W-:Y:S01]  /*3090*/  MUFU.SIN R108, R111 ;  /* 0x0000006f006c7308 */ /* 0x000fe20000000400 */
[----:B------:R-:W-:-:S07]  /*30a0*/  FMUL.FTZ R109, R82, R21 ;  /* 0x00000015526d7220 */ /* 0x000fce0000410000 */
[----:B------:R0:W-:Y:S01]  /*30b0*/  MUFU.COS R110, R111 ;  /* 0x0000006f006e7308 */ /* 0x0001e20000000000 */
[----:B------:R1:W5:Y:S07]  /*30c0*/  @!P1 LDG.E.64 R10, [R22.64+0x8] ;  /* 0x00000806160a9981 */ /* 0x00036e000c1e1b00 */
[----:B------:R-:W2:Y:S01]  /*30d0*/  MUFU.EX2 R107, R107 ;  /* 0x0000006b006b7308 */ /* 0x000ea20000000800 */
[----:B-1----:R-:W-:Y:S02]  /*30e0*/  FMUL.FTZ R22, R78, R105 ;  /* 0x000000694e167220 */ /* 0x002fe40000410000 */
[----:B------:R-:W-:-:S05]  /*30f0*/  FMUL.FTZ R23, R80, R21 ;  /* 0x0000001550177220 */ /* 0x000fca0000410000 */
[----:B------:R-:W-:Y:S01]  /*3100*/  MUFU.SIN R151, R113 ;  /* 0x0000007100977308 */ /* 0x000fe20000000400 */
[----:B------:R-:W-:Y:S02]  /*3110*/  FMUL.RZ R115, R23, 0.15915493667125701904 ;  /* 0x3e22f98317737820 */ /* 0x000fe4000040c000 */
[----:B------:R-:W-:-:S05]  /*3120*/  FMUL.FTZ R23, R80, R105 ;  /* 0x0000006950177220 */ /* 0x000fca0000410000 */
[----:B------:R1:W-:Y:S01]  /*3130*/  MUFU.COS R153, R113 ;  /* 0x0000007100997308 */ /* 0x0003e20000000000 */
[----:B------:R-:W-:Y:S02]  /*3140*/  FMUL.RZ R117, R109, 0.15915493667125701904 ;  /* 0x3e22f9836d757820 */ /* 0x000fe4000040c000 */
[----:B------:R-:W-:-:S05]  /*3150*/  FMUL.FTZ R109, R82, R105 ;  /* 0x00000069526d7220 */ /* 0x000fca0000410000 */
[----:B------:R-:W3:Y:S01]  /*3160*/  MUFU.EX2 R22, R22 ;  /* 0x0000001600167308 */ /* 0x000ee20000000800 */
[----:B0-----:R-:W-:Y:S02]  /*3170*/  FMUL.FTZ R111, R84, R21 ;  /* 0x00000015546f7220 */ /* 0x001fe40000410000 */
[----:B-1----:R-:W-:-:S05]  /*3180*/  FMUL.FTZ R113, R86, R105 ;  /* 0x0000006956717220 */ /* 0x002fca0000410000 */
[----:B------:R-:W-:Y:S01]  /*3190*/  MUFU.SIN R112, R115 ;  /* 0x0000007300707308 */ /* 0x000fe20000000400 */
[C---:B--2---:R-:W-:Y:S02]  /*31a0*/  FMUL.FTZ R147, R107.reuse, R110 ;  /* 0x0000006e6b937220 */ /* 0x044fe40000410000 */
[----:B------:R-:W-:-:S05]  /*31b0*/  FMUL.FTZ R145, R107, R108 ;  /* 0x0000006c6b917220 */ /* 0x000fca0000410000 */
[----:B------:R0:W-:Y:S01]  /*31c0*/  MUFU.COS R114, R115 ;  /* 0x0000007300727308 */ /* 0x0001e20000000000 */
[----:B------:R-:W-:Y:S01]  /*31d0*/  FMUL.RZ R119, R111, 0.15915493667125701904 ;  /* 0x3e22f9836f777820 */ /* 0x000fe2000040c000 */
[----:B------:R-:W-:-:S06]  /*31e0*/  HADD2.F32 R107, -RZ, R136.H0_H0 ;  /* 0x20000088ff6b7230 */ /* 0x000fcc0000004100 */
[----:B------:R-:W1:Y:S01]  /*31f0*/  MUFU.EX2 R23, R23 ;  /* 0x0000001700177308 */ /* 0x000e620000000800 */
[----:B0-----:R-:W-:Y:S02]  /*3200*/  FMUL.FTZ R115, R86, R21 ;  /* 0x0000001556737220 */ /* 0x001fe40000410000 */
[----:B------:R-:W-:Y:S02]  /*3210*/  FMUL.FTZ R111, R84, R105 ;  /* 0x00000069546f7220 */ /* 0x000fe40000410000 */
[----:B------:R-:W-:-:S03]  /*3220*/  FMUL.RZ R115, R115, 0.15915493667125701904 ;  /* 0x3e22f98373737820 */ /* 0x000fc6000040c000 */
[----:B------:R-:W-:Y:S01]  /*3230*/  MUFU.SIN R116, R117 ;  /* 0x0000007500747308 */ /* 0x000fe20000000400 */
[C---:B---3--:R-:W-:Y:S02]  /*3240*/  FMUL.FTZ R153, R22.reuse, R153 ;  /* 0x0000009916997220 */ /* 0x048fe40000410000 */
[----:B------:R-:W-:-:S05]  /*3250*/  FMUL.FTZ R151, R22, R151 ;  /* 0x0000009716977220 */ /* 0x000fca0000410000 */
[----:B------:R-:W-:Y:S01]  /*3260*/  MUFU.COS R118, R117 ;  /* 0x0000007500767308 */ /* 0x000fe20000000000 */
[----:B------:R-:W-:-:S07]  /*3270*/  FMUL.FTZ R122, R74, R107 ;  /* 0x0000006b4a7a7220 */ /* 0x000fce0000410000 */
[----:B------:R-:W0:Y:S01]  /*3280*/  MUFU.EX2 R109, R109 ;  /* 0x0000006d006d7308 */ /* 0x000e220000000800 */
[----:B------:R-:W-:-:S07]  /*3290*/  FMUL.FTZ R108, R145, R122 ;  /* 0x0000007a916c7220 */ /* 0x000fce0000410000 */
[----:B------:R-:W-:Y:S01]  /*32a0*/  MUFU.EX2 R113, R113 ;  /* 0x0000007100717308 */ /* 0x000fe20000000800 */
[----:B-1----:R-:W-:-:S07]  /*32b0*/  FMUL.FTZ R149, R23, R114 ;  /* 0x0000007217957220 */ /* 0x002fce0000410000 */
[----:B------:R-:W1:Y:S01]  /*32c0*/  MUFU.SIN R22, R115 ;  /* 0x0000007300167308 */ /* 0x000e620000000400 */
[----:B------:R-:W-:Y:S02]  /*32d0*/  FMUL.FTZ R133, R23, R112 ;  /* 0x0000007017857220 */ /* 0x000fe40000410000 */
[----:B------:R-:W-:-:S05]  /*32e0*/  FMUL.FTZ R23, RZ, R145 ;  /* 0x00000091ff177220 */ /* 0x000fca0000410000 */
[----:B------:R-:W-:Y:S01]  /*32f0*/  MUFU.SIN R120, R119 ;  /* 0x0000007700787308 */ /* 0x000fe20000000400 */
[----:B------:R-:W-:-:S07]  /*3300*/  FFMA.FTZ R108, RZ, R147, R108 ;  /* 0x00000093ff6c7223 */ /* 0x000fce000001006c */
[----:B------:R-:W-:Y:S01]  /*3310*/  MUFU.COS R124, R119 ;  /* 0x00000077007c7308 */ /* 0x000fe20000000000 */
[----:B0-----:R-:W-:-:S07]  /*3320*/  FMUL.FTZ R135, R109, R118 ;  /* 0x000000766d877220 */ /* 0x001fce0000410000 */
[----:B------:R-:W0:Y:S01]  /*3330*/  MUFU.EX2 R111, R111 ;  /* 0x0000006f006f7308 */ /* 0x000e220000000800 */
[----:B------:R-:W-:Y:S01]  /*3340*/  FMUL.FTZ R131, R109, R116 ;  /* 0x000000746d837220 */ /* 0x000fe20000410000 */
[----:B------:R-:W-:Y:S01]  /*3350*/  HADD2.F32 R109, -RZ, R64.H0_H0 ;  /* 0x20000040ff6d7230 */ /* 0x000fe20000004100 */
[----:B------:R-:W-:Y:S02]  /*3360*/  FMUL.FTZ R146, R88, R105 ;  /* 0x0000006958927220 */ /* 0x000fe40000410000 */
[----:B------:R-:W-:Y:S02]  /*3370*/  FFMA.FTZ R105, R147, R122, -R23 ;  /* 0x0000007a93697223 */ /* 0x000fe40000010817 */
[----:B------:R-:W-:Y:S01]  /*3380*/  FADD.FTZ R110, RZ, R108 ;  /* 0x0000006cff6e7221 */ /* 0x000fe20000010000 */
[----:B------:R-:W2:Y:S01]  /*3390*/  MUFU.COS R126, R115 ;  /* 0x00000073007e7308 */ /* 0x000ea20000000000 */
[----:B------:R-:W-:Y:S02]  /*33a0*/  FFMA.FTZ R108, R76, R109, R105 ;  /* 0x0000006d4c6c7223 */ /* 0x000fe40000010069 */
[----:B-1----:R-:W-:-:S02]  /*33b0*/  FMUL.FTZ R139, R113, R22 ;  /* 0x00000016718b7220 */ /* 0x002fc40000410000 */
[C---:B------:R-:W-:Y:S02]  /*33c0*/  FMUL.FTZ R22, R151.reuse, R110 ;  /* 0x0000006e97167220 */ /* 0x040fe40000410000 */
[----:B------:R-:W-:Y:S02]  /*33d0*/  FMUL.FTZ R105, R151, R108 ;  /* 0x0000006c97697220 */ /* 0x000fe40000410000 */
[C---:B0-----:R-:W-:Y:S02]  /*33e0*/  FMUL.FTZ R141, R111.reuse, R124 ;  /* 0x0000007c6f8d7220 */ /* 0x041fe40000410000 */
[----:B------:R-:W-:Y:S01]  /*33f0*/  FMUL.FTZ R129, R111, R120 ;  /* 0x000000786f817220 */ /* 0x000fe20000410000 */
[----:B------:R-:W-:Y:S01]  /*3400*/  HADD2.F32 R111, -RZ, R65.H0_H0 ;  /* 0x20000041ff6f7230 */ /* 0x000fe20000004100 */
[C---:B------:R-:W-:Y:S02]  /*3410*/  FFMA.FTZ R22, R153.reuse, R108, -R22 ;  /* 0x0000006c99167223 */ /* 0x040fe40000010816 */
[----:B------:R-:W-:-:S02]  /*3420*/  FFMA.FTZ R105, R153, R110, R105 ;  /* 0x0000006e99697223 */ /* 0x000fc40000010069 */
[----:B------:R-:W-:Y:S02]  /*3430*/  FFMA.FTZ R110, R78, R111, R22 ;  /* 0x0000006f4e6e7223 */ /* 0x000fe40000010016 */
[----:B--2---:R-:W-:Y:S02]  /*3440*/  FMUL.FTZ R123, R113, R126 ;  /* 0x0000007e717b7220 */ /* 0x004fe40000410000 */
[----:B------:R-:W-:Y:S02]  /*3450*/  FMUL.FTZ R108, R8, R145 ;  /* 0x00000091086c7220 */ /* 0x000fe40000410000 */
[----:B------:R-:W-:Y:S02]  /*3460*/  FADD.FTZ R112, RZ, R105 ;  /* 0x00000069ff707221 */ /* 0x000fe40000010000 */
[----:B------:R-:W-:Y:S02]  /*3470*/  FMUL.FTZ R113, R133, R110 ;  /* 0x0000006e85717220 */ /* 0x000fe40000410000 */
[----:B------:R-:W-:-:S02]  /*3480*/  FMUL.FTZ R23, R88, R21 ;  /* 0x0000001558177220 */ /* 0x000fc40000410000 */
[C---:B------:R-:W-:Y:S02]  /*3490*/  FMUL.FTZ R22, R9.reuse, R145 ;  /* 0x0000009109167220 */ /* 0x040fe40000410000 */
[-C--:B------:R-:W-:Y:S02]  /*34a0*/  FFMA.FTZ R108, R9, R147.reuse, R108 ;  /* 0x00000093096c7223 */ /* 0x080fe4000001006c */
[-C--:B------:R-:W-:Y:S02]  /*34b0*/  FMUL.FTZ R105, R133, R112.reuse ;  /* 0x0000007085697220 */ /* 0x080fe40000410000 */
[----:B------:R-:W-:Y:S01]  /*34c0*/  FFMA.FTZ R112, R149, R112, R113 ;  /* 0x0000007095707223 */ /* 0x000fe20000010071 */
[----:B------:R-:W-:Y:S01]  /*34d0*/  HADD2.F32 R113, -RZ, R66.H0_H0 ;  /* 0x20000042ff717230 */ /* 0x000fe20000004100 */
[----:B------:R-:W-:Y:S02]  /*34e0*/  FMUL.RZ R118, R23, 0.15915493667125701904 ;  /* 0x3e22f98317767820 */ /* 0x000fe4000040c000 */
[----:B------:R-:W-:-:S02]  /*34f0*/  FFMA.FTZ R22, R8, R147, -R22 ;  /* 0x0000009308167223 */ /* 0x000fc40000010816 */
[----:B------:R-:W-:Y:S02]  /*3500*/  FMUL.FTZ R23, R151, R108 ;  /* 0x0000006c97177220 */ /* 0x000fe40000410000 */
[----:B------:R-:W-:Y:S02]  /*3510*/  FFMA.FTZ R105, R149, R110, -R105 ;  /* 0x0000006e95697223 */ /* 0x000fe40000010869 */
[----:B------:R-:W-:Y:S02]  /*3520*/  FADD.FTZ R114, RZ, R112 ;  /* 0x00000070ff727221 */ /* 0x000fe40000010000 */
[-C--:B------:R-:W-:Y:S02]  /*3530*/  FFMA.FTZ R110, R153, R22.reuse, -R23 ;  /* 0x00000016996e7223 */ /* 0x080fe40000010817 */
[----:B------:R-:W-:Y:S02]  /*3540*/  FMUL.FTZ R22, R151, R22 ;  /* 0x0000001697167220 */ /* 0x000fe40000410000 */
[----:B------:R-:W-:-:S02]  /*3550*/  FFMA.FTZ R112, R80, R113, R105 ;  /* 0x0000007150707223 */ /* 0x000fc40000010069 */
[----:B------:R-:W-:Y:S01]  /*3560*/  FMUL.FTZ R116, R131, R114 ;  /* 0x0000007283747220 */ /* 0x000fe20000410000 */
[----:B------:R-:W-:Y:S01]  /*3570*/  MUFU.EX2 R146, R146 ;  /* 0x0000009200927308 */ /* 0x000fe20000000800 */
[----:B------:R-:W-:Y:S01]  /*3580*/  FFMA.FTZ R22, R153, R108, R22 ;  /* 0x0000006c99167223 */ /* 0x000fe20000010016 */
[----:B------:R-:W-:Y:S01]  /*3590*/  HADD2.F32 R105, -RZ, R67.H0_H0 ;  /* 0x20000043ff697230 */ /* 0x000fe20000004100 */
[-C--:B------:R-:W-:Y:S02]  /*35a0*/  FMUL.FTZ R117, R131, R112.reuse ;  /* 0x0000007083757220 */ /* 0x080fe40000410000 */
[----:B------:R-:W-:Y:S02]  /*35b0*/  FFMA.FTZ R116, R135, R112, -R116 ;  /* 0x0000007087747223 */ /* 0x000fe40000010874 */
[C---:B------:R-:W-:Y:S01]  /*35c0*/  FMUL.FTZ R112, R133.reuse, R110 ;  /* 0x0000006e85707220 */ /* 0x040fe20000410000 */
[----:B------:R-:W0:Y:S01]  /*35d0*/  MUFU.COS R115, R118 ;  /* 0x0000007600737308 */ /* 0x000e220000000000 */
[----:B------:R-:W-:-:S02]  /*35e0*/  FMUL.FTZ R108, R133, R22 ;  /* 0x00000016856c7220 */ /* 0x000fc40000410000 */
[----:B------:R-:W-:Y:S02]  /*35f0*/  FFMA.FTZ R117, R135, R114, R117 ;  /* 0x0000007287757223 */ /* 0x000fe40000010075 */
[----:B------:R-:W-:Y:S02]  /*3600*/  FFMA.FTZ R116, R82, R105, R116 ;  /* 0x0000006952747223 */ /* 0x000fe40000010074 */
[C---:B------:R-:W-:Y:S01]  /*3610*/  FFMA.FTZ R22, R149.reuse, R22, R112 ;  /* 0x0000001695167223 */ /* 0x040fe20000010070 */
[----:B------:R-:W1:Y:S01]  /*3620*/  MUFU.SIN R23, R118 ;  /* 0x0000007600177308 */ /* 0x000e620000000400 */
[----:B------:R-:W-:Y:S02]  /*3630*/  FFMA.FTZ R108, R149, R110, -R108 ;  /* 0x0000006e956c7223 */ /* 0x000fe4000001086c */
[----:B------:R-:W-:Y:S02]  /*3640*/  FADD.FTZ R114, RZ, R117 ;  /* 0x00000075ff727221 */ /* 0x000fe40000010000 */
[----:B------:R-:W-:-:S02]  /*3650*/  FMUL.FTZ R117, R129, R116 ;  /* 0x0000007481757220 */ /* 0x000fc40000410000 */
[----:B------:R-:W-:Y:S02]  /*3660*/  FMUL.FTZ R110, R131, R22 ;  /* 0x00000016836e7220 */ /* 0x000fe40000410000 */
[----:B------:R-:W-:Y:S02]  /*3670*/  FFMA.FTZ R117, R141, R114, R117 ;  /* 0x000000728d757223 */ /* 0x000fe40000010075 */
[----:B------:R-:W-:Y:S02]  /*3680*/  FFMA.FTZ R110, R135, R108, -R110 ;  /* 0x0000006c876e7223 */ /* 0x000fe4000001086e */
[----:B------:R-:W-:Y:S02]  /*3690*/  FMUL.FTZ R114, R129, R114 ;  /* 0x0000007281727220 */ /* 0x000fe40000410000 */
[----:B------:R-:W-:Y:S02]  /*36a0*/  FMUL.FTZ R108, R131, R108 ;  /* 0x0000006c836c7220 */ /* 0x000fe40000410000 */
[----:B0-----:R-:W-:Y:S01]  /*36b0*/  FMUL.FTZ R112, R146, R115 ;  /* 0x0000007392707220 */ /* 0x001fe20000410000 */
[----:B------:R-:W-:Y:S01]  /*36c0*/  HADD2.F32 R115, -RZ, R68.H0_H0 ;  /* 0x20000044ff737230 */ /* 0x000fe20000004100 */
[----:B------:R-:W-:-:S02]  /*36d0*/  FFMA.FTZ R114, R141, R116, -R114 ;  /* 0x000000748d727223 */ /* 0x000fc40000010872 */
[----:B------:R-:W-:Y:S02]  /*36e0*/  FFMA.FTZ R108, R135, R22, R108 ;  /* 0x00000016876c7223 */ /* 0x000fe4000001006c */
[----:B------:R-:W-:Y:S02]  /*36f0*/  FADD.FTZ R116, RZ, R117 ;  /* 0x00000075ff747221 */ /* 0x000fe40000010000 */
[----:B------:R-:W-:Y:S02]  /*3700*/  FFMA.FTZ R114, R84, R115, R114 ;  /* 0x0000007354727223 */ /* 0x000fe40000010072 */
[----:B------:R-:W-:Y:S02]  /*3710*/  FMUL.FTZ R22, R129, R108 ;  /* 0x0000006c81167220 */ /* 0x000fe40000410000 */
[----:B-1----:R-:W-:Y:S02]  /*3720*/  FMUL.FTZ R146, R146, R23 ;  /* 0x0000001792927220 */ /* 0x002fe40000410000 */
[----:B------:R-:W-:-:S02]  /*3730*/  FMUL.FTZ R118, R139, R116 ;  /* 0x000000748b767220 */ /* 0x000fc40000410000 */
[----:B------:R-:W-:Y:S02]  /*3740*/  FMUL.FTZ R23, R129, R110 ;  /* 0x0000006e81177220 */ /* 0x000fe40000410000 */
[----:B------:R-:W-:Y:S02]  /*3750*/  FMUL.FTZ R119, R139, R114 ;  /* 0x000000728b777220 */ /* 0x000fe40000410000 */
[----:B------:R-:W-:Y:S01]  /*3760*/  FFMA.FTZ R22, R141, R110, -R22 ;  /* 0x0000006e8d167223 */ /* 0x000fe20000010816 */
[----:B------:R-:W-:Y:S01]  /*3770*/  HADD2.F32 R117, -RZ, R69.H0_H0 ;  /* 0x20000045ff757230 */ /* 0x000fe20000004100 */
[----:B------:R-:W-:Y:S02]  /*3780*/  FFMA.FTZ R118, R123, R114, -R118 ;  /* 0x000000727b767223 */ /* 0x000fe40000010876 */
[----:B------:R-:W-:Y:S01]  /*3790*/  FFMA.FTZ R108, R141, R108, R23 ;  /* 0x0000006c8d6c7223 */ /* 0x000fe20000010017 */
[----:B------:R-:W-:Y:S01]  /*37a0*/  ISETP.NE.AND P1, PT, R41, 0x1f, PT ;  /* 0x0000001f2900780c */ /* 0x000fe20003f25270 */
[----:B------:R-:W-:-:S02]  /*37b0*/  FFMA.FTZ R119, R123, R116, R119 ;  /* 0x000000747b777223 */ /* 0x000fc40000010077 */
[C---:B------:R-:W-:Y:S02]  /*37c0*/  FMUL.FTZ R110, R139.reuse, R22 ;  /* 0x000000168b6e7220 */ /* 0x040fe40000410000 */
[----:B------:R-:W-:Y:S02]  /*37d0*/  FFMA.FTZ R121, R86, R117, R118 ;  /* 0x0000007556797223 */ /* 0x000fe40000010076 */
[-C--:B------:R-:W-:Y:S02]  /*37e0*/  FMUL.FTZ R23, R139, R108.reuse ;  /* 0x0000006c8b177220 */ /* 0x080fe40000410000 */
[----:B------:R-:W-:Y:S02]  /*37f0*/  FADD.FTZ R119, RZ, R119 ;  /* 0x00000077ff777221 */ /* 0x000fe40000010000 */
[----:B------:R-:W-:Y:S02]  /*3800*/  FFMA.FTZ R125, R123, R108, R110 ;  /* 0x0000006c7b7d7223 */ /* 0x000fe4000001006e */
[----:B------:R-:W-:-:S02]  /*3810*/  FMUL.FTZ R114, R146, R121 ;  /* 0x0000007992727220 */ /* 0x000fc40000410000 */
[----:B------:R-:W-:Y:S02]  /*3820*/  FFMA.FTZ R23, R123, R22, -R23 ;  /* 0x000000167b177223 */ /* 0x000fe40000010817 */
[C---:B------:R-:W-:Y:S02]  /*3830*/  FMUL.FTZ R110, R146.reuse, R119 ;  /* 0x00000077926e7220 */ /* 0x040fe40000410000 */
[----:B------:R-:W-:Y:S02]  /*3840*/  FMUL.FTZ R22, R146, R125 ;  /* 0x0000007d92167220 */ /* 0x000fe40000410000 */
[C---:B------:R-:W-:Y:S02]  /*3850*/  FFMA.FTZ R116, R112.reuse, R119, R114 ;  /* 0x0000007770747223 */ /* 0x040fe40000010072 */
[----:B------:R-:W-:Y:S02]  /*3860*/  FFMA.FTZ R114, R112, R121, -R110 ;  /* 0x0000007970727223 */ /* 0x000fe4000001086e */
[----:B------:R-:W-:-:S02]  /*3870*/  FMUL.FTZ R108, R146, R23 ;  /* 0x00000017926c7220 */ /* 0x000fc40000410000 */
[C---:B------:R-:W-:Y:S02]  /*3880*/  FFMA.FTZ R121, R112.reuse, R23, -R22 ;  /* 0x0000001770797223 */ /* 0x040fe40000010816 */
[----:B------:R0:W1:Y:S01]  /*3890*/  @P1 LDS.64 R22, [R41.X8+0x1678] ;  /* 0x0016780029161984 */ /* 0x0000620000008a00 */
[----:B------:R-:W-:Y:S01]  /*38a0*/  HADD2.F32 R119, -RZ, R70.H0_H0 ;  /* 0x20000046ff777230 */ /* 0x000fe20000004100 */
[----:B------:R-:W-:Y:S02]  /*38b0*/  FFMA.FTZ R120, R112, R125, R108 ;  /* 0x0000007d70787223 */ /* 0x000fe4000001006c */
[----:B------:R-:W-:Y:S02]  /*38c0*/  FADD.FTZ R110, RZ, R116 ;  /* 0x00000074ff6e7221 */ /* 0x000fe40000010000 */
[----:B------:R-:W-:Y:S01]  /*38d0*/  FFMA.FTZ R108, R88, R119, R114 ;  /* 0x00000077586c7223 */ /* 0x000fe20000010072 */
[----:B------:R-:W-:Y:S05]  /*38e0*/  @P1 BRA `(.L_x_11106) ;  /* 0x0000005000001947 */ /* 0x000fea0003800000 */
[----:B------:R-:W-:Y:S01]  /*38f0*/  ISETP.NE.AND P3, PT, R51, c[0x0][0x174], PT ;  /* 0x00005d0033007a0c */ /* 0x000fe20003f65270 */
[----:B-1----:R-:W-:Y:S01]  /*3900*/  HFMA2.MMA R23, -RZ, RZ, 0, 0 ;  /* 0x00000000ff177435 */ /* 0x002fe200000001ff */
[----:B------:R-:W-:-:S11]  /*3910*/  MOV R22, 0x3f800000 ;  /* 0x3f80000000167802 */ /* 0x000fd60000000f00 */
[----:B------:R-:W-:-:S05]  /*3920*/  @P3 LEA R114, R101, R100, 0xb ;  /* 0x0000006465723211 */ /* 0x000fca00078e58ff */
[----:B------:R1:W2:Y:S02]  /*3930*/  @P3 LDS.64 R22, [R114+0x670] ;  /* 0x0006700072163984 */ /* 0x0002a40000000a00 */
.L_x_11106:
[----:B------:R-:W-:Y:S05]  /*3940*/  BSYNC B0 ;  /* 0x0000000000007941 */ /* 0x000fea0003800000 */
.L_x_11105:
[----:B------:R-:W3:Y:S01]  /*3950*/  SHFL.UP PT, R126, R108, 0x1, RZ ;  /* 0x042000006c7e7989 */ /* 0x000ee200000e00ff */
[----:B------:R-:W-:Y:S01]  /*3960*/  ISETP.GE.AND P3, PT, R42, 0x1, PT ;  /* 0x000000012a00780c */ /* 0x000fe20003f66270 */
[CC--:B-----5:R-:W-:Y:S01]  /*3970*/  FMUL.FTZ R125, R5.reuse, R7.reuse ;  /* 0x00000007057d7220 */ /* 0x0e0fe20000410000 */
[----:B------:R-:W-:Y:S01]  /*3980*/  ISETP.NE.AND P6, PT, R134, 0x1f, PT ;  /* 0x0000001f8600780c */ /* 0x000fe20003fc5270 */
[----:B------:R-:W4:Y:S01]  /*3990*/  SHFL.UP PT, R116, R121, 0x1, RZ ;  /* 0x0420000079747989 */ /* 0x000f2200000e00ff */
[-C--:B-1----:R-:W-:Y:S01]  /*39a0*/  FMUL.FTZ R114, R5, R6.reuse ;  /* 0x0000000605727220 */ /* 0x082fe20000410000 */
[----:B------:R-:W-:Y:S01]  /*39b0*/  ISETP.GE.OR P2, PT, R51, c[0x0][0x174], P2 ;  /* 0x00005d0033007a0c */ /* 0x000fe20001746670 */
[C---:B------:R-:W-:Y:S01]  /*39c0*/  FFMA.FTZ R118, R4.reuse, R6, -R125 ;  /* 0x0000000604767223 */ /* 0x040fe2000001087d */
[----:B------:R-:W1:Y:S01]  /*39d0*/  SHFL.UP PT, R127, R110, 0x1, RZ ;  /* 0x042000006e7f7989 */ /* 0x000e6200000e00ff */
[----:B------:R-:W-:Y:S01]  /*39e0*/  FFMA.FTZ R114, R4, R7, R114 ;  /* 0x0000000704727223 */ /* 0x000fe20000010072 */
[----:B------:R-:W-:Y:S01]  /*39f0*/  BSSY B0, `(.L_x_11107) ;  /* 0x00000c1000007945 */ /* 0x000fe20003800000 */
[----:B------:R-:W-:Y:S01]  /*3a00*/  FMUL.FTZ R155, R99, R118 ;  /* 0x00000076639b7220 */ /* 0x000fe20000410000 */
[----:B------:R-:W0:Y:S01]  /*3a10*/  SHFL.UP PT, R124, R120, 0x1, RZ ;  /* 0x04200000787c7989 */ /* 0x000e2200000e00ff */
[----:B------:R-:W-:Y:S01]  /*3a20*/  FMUL.FTZ R132, R98, R114 ;  /* 0x0000007262847220 */ /* 0x000fe20000410000 */
[----:B------:R-:W-:Y:S01]  /*3a30*/  ISETP.GT.U32.AND P4, PT, R134, 0x17, PT ;  /* 0x000000178600780c */ /* 0x000fe20003f84070 */
[----:B------:R-:W-:Y:S01]  /*3a40*/  FMUL.FTZ R140, R98, R118 ;  /* 0x00000076628c7220 */ /* 0x000fe20000410000 */
[----:B------:R-:W-:Y:S01]  /*3a50*/  SHFL.IDX PT, R10, R10, RZ, 0x1f ;  /* 0x00001fff0a0a7589 */ /* 0x000fe200000e0000 */
[----:B------:R-:W-:-:S03]  /*3a60*/  ISETP.GT.U32.AND P5, PT, R134, 0xf, PT ;  /* 0x0000000f8600780c */ /* 0x000fc60003fa4070 */
[----:B------:R-:W-:Y:S01]  /*3a70*/  SHFL.IDX PT, R11, R11, RZ, 0x1f ;  /* 0x00001fff0b0b7589 */ /* 0x000fe200000e0000 */
[C---:B---3--:R-:W-:Y:S02]  /*3a80*/  FMUL.FTZ R130, R120.reuse, R126 ;  /* 0x0000007e78827220 */ /* 0x048fe40000410000 */
[C---:B----4-:R-:W-:Y:S02]  /*3a90*/  FMUL.FTZ R5, R120.reuse, R116 ;  /* 0x0000007478057220 */ /* 0x050fe40000410000 */
[-C--:B-1----:R-:W-:Y:S02]  /*3aa0*/  FMUL.FTZ R128, R120, R127.reuse ;  /* 0x0000007f78807220 */ /* 0x082fe40000410000 */
[C---:B------:R-:W-:Y:S02]  /*3ab0*/  FFMA.FTZ R127, R121.reuse, R127, R130 ;  /* 0x0000007f797f7223 */ /* 0x040fe40000010082 */
[C---:B0-----:R-:W-:Y:S02]  /*3ac0*/  FFMA.FTZ R5, R121.reuse, R124, R5 ;  /* 0x0000007c79057223 */ /* 0x041fe40000010005 */
[----:B------:R-:W-:-:S02]  /*3ad0*/  FFMA.FTZ R125, R121, R126, -R128 ;  /* 0x0000007e797d7223 */ /* 0x000fc40000010880 */
[C---:B------:R-:W-:Y:S01]  /*3ae0*/  FMUL.FTZ R124, R120.reuse, R124 ;  /* 0x0000007c787c7220 */ /* 0x040fe20000410000 */
[----:B------:R-:W-:Y:S01]  /*3af0*/  FSEL R5, R120, R5, !P3 ;  /* 0x0000000578057208 */ /* 0x000fe20005800000 */
[----:B------:R-:W-:Y:S02]  /*3b00*/  @P3 FADD.FTZ R110, R110, R127 ;  /* 0x0000007f6e6e3221 */ /* 0x000fe40000010000 */
[----:B------:R-:W-:Y:S02]  /*3b10*/  @P3 FADD.FTZ R108, R108, R125 ;  /* 0x0000007d6c6c3221 */ /* 0x000fe40000010000 */
[----:B------:R-:W-:Y:S01]  /*3b20*/  @P3 FFMA.FTZ R121, R121, R116, -R124 ;  /* 0x0000007479793223 */ /* 0x000fe2000001087c */
[----:B------:R-:W0:Y:S01]  /*3b30*/  SHFL.UP PT, R120, R110, 0x2, RZ ;  /* 0x044000006e787989 */ /* 0x000e2200000e00ff */
[----:B------:R-:W-:Y:S01]  /*3b40*/  FMUL.FTZ R125, R99, R114 ;  /* 0x00000072637d7220 */ /* 0x000fe20000410000 */
[----:B------:R-:W-:Y:S01]  /*3b50*/  ISETP.GE.AND P3, PT, R42, 0x2, PT ;  /* 0x000000022a00780c */ /* 0x000fe20003f66270 */
[----:B------:R-:W-:Y:S01]  /*3b60*/  FMUL.FTZ R130, R93, R118 ;  /* 0x000000765d827220 */ /* 0x000fe20000410000 */
[----:B------:R-:W1:Y:S01]  /*3b70*/  SHFL.UP PT, R116, R108, 0x2, RZ ;  /* 0x044000006c747989 */ /* 0x000e6200000e00ff */
[----:B------:R-:W-:-:S02]  /*3b80*/  FMUL.FTZ R124, R112, R125 ;  /* 0x0000007d707c7220 */ /* 0x000fc40000410000 */
[C---:B------:R-:W-:Y:S01]  /*3b90*/  FMUL.FTZ R7, R146.reuse, R125 ;  /* 0x0000007d92077220 */ /* 0x040fe20000410000 */
[----:B------:R-:W3:Y:S01]  /*3ba0*/  SHFL.UP PT, R4, R121, 0x2, RZ ;  /* 0x0440000079047989 */ /* 0x000ee200000e00ff */
[-C--:B------:R-:W-:Y:S02]  /*3bb0*/  FFMA.FTZ R127, -R146, R155.reuse, -R124 ;  /* 0x0000009b927f7223 */ /* 0x080fe4000001097c */
[----:B------:R-:W-:Y:S01]  /*3bc0*/  FFMA.FTZ R7, R112, R155, -R7 ;  /* 0x0000009b70077223 */ /* 0x000fe20000010807 */
[----:B------:R-:W4:Y:S01]  /*3bd0*/  SHFL.UP PT, R6, R5, 0x2, RZ ;  /* 0x0440000005067989 */ /* 0x000f2200000e00ff */
[----:B------:R-:W-:Y:S02]  /*3be0*/  FADD.FTZ R128, -R132, R127 ;  /* 0x0000007f84807221 */ /* 0x000fe40000010100 */
[----:B------:R-:W-:Y:S02]  /*3bf0*/  FADD.FTZ R124, R140, R7 ;  /* 0x000000078c7c7221 */ /* 0x000fe40000010000 */
[----:B------:R-:W-:-:S02]  /*3c00*/  FMUL.FTZ R7, R139, -R128 ;  /* 0x800000808b077220 */ /* 0x000fc40000410000 */
[-C--:B------:R-:W-:Y:S02]  /*3c10*/  FMUL.FTZ R127, R139, -R124.reuse ;  /* 0x8000007c8b7f7220 */ /* 0x080fe40000410000 */
[C---:B------:R-:W-:Y:S02]  /*3c20*/  FFMA.FTZ R143, R123.reuse, R124, -R7 ;  /* 0x0000007c7b8f7223 */ /* 0x040fe40000010807 */
[----:B------:R-:W-:Y:S02]  /*3c30*/  FFMA.FTZ R157, R123, R128, R127 ;  /* 0x000000807b9d7223 */ /* 0x000fe4000001007f */
[----:B0-----:R-:W-:Y:S02]  /*3c40*/  FMUL.FTZ R7, R5, R120 ;  /* 0x0000007805077220 */ /* 0x001fe40000410000 */
[----:B------:R-:W-:Y:S02]  /*3c50*/  FMUL.FTZ R128, R95, R114 ;  /* 0x000000725f807220 */ /* 0x000fe40000410000 */
[----:B-1----:R-:W-:-:S02]  /*3c60*/  FMUL.FTZ R126, R5, R116 ;  /* 0x00000074057e7220 */ /* 0x002fc40000410000 */
[----:B------:R-:W-:Y:S02]  /*3c70*/  FFMA.FTZ R127, R121, R116, -R7 ;  /* 0x00000074797f7223 */ /* 0x000fe40000010807 */
[----:B---3--:R-:W-:Y:S02]  /*3c80*/  FMUL.FTZ R124, R5, R4 ;  /* 0x00000004057c7220 */ /* 0x008fe40000410000 */
[----:B------:R-:W-:Y:S02]  /*3c90*/  FFMA.FTZ R137, R121, R120, R126 ;  /* 0x0000007879897223 */ /* 0x000fe4000001007e */
[-C--:B----4-:R-:W-:Y:S02]  /*3ca0*/  FMUL.FTZ R7, R5, R6.reuse ;  /* 0x0000000605077220 */ /* 0x090fe40000410000 */
[C---:B------:R-:W-:Y:S02]  /*3cb0*/  FFMA.FTZ R124, R121.reuse, R6, R124 ;  /* 0x00000006797c7223 */ /* 0x040fe4000001007c */
[----:B------:R-:W-:-:S02]  /*3cc0*/  @P3 FFMA.FTZ R121, R121, R4, -R7 ;  /* 0x0000000479793223 */ /* 0x000fc40000010807 */
[----:B------:R-:W-:Y:S01]  /*3cd0*/  @P3 FADD.FTZ R110, R110, R137 ;  /* 0x000000896e6e3221 */ /* 0x000fe20000010000 */
[----:B------:R-:W-:Y:S01]  /*3ce0*/  FSEL R144, R5, R124, !P3 ;  /* 0x0000007c05907208 */ /* 0x000fe20005800000 */
[----:B------:R-:W-:Y:S01]  /*3cf0*/  @P3 FADD.FTZ R108, R108, R127 ;  /* 0x0000007f6c6c3221 */ /* 0x000fe20000010000 */
[----:B------:R-:W0:Y:S01]  /*3d00*/  SHFL.UP PT, R5, R121, 0x4, RZ ;  /* 0x0480000079057989 */ /* 0x000e2200000e00ff */
[----:B------:R-:W-:Y:S01]  /*3d10*/  FMUL.FTZ R126, R95, R118 ;  /* 0x000000765f7e7220 */ /* 0x000fe20000410000 */
[----:B------:R-:W-:Y:S01]  /*3d20*/  ISETP.GE.AND P3, PT, R42, 0x4, PT ;  /* 0x000000042a00780c */ /* 0x000fe20003f66270 */
[----:B------:R-:W-:Y:S01]  /*3d30*/  FADD.FTZ R120, -R128, R157 ;  /* 0x0000009d80787221 */ /* 0x000fe20000010100 */
[----:B------:R-:W1:Y:S01]  /*3d40*/  SHFL.UP PT, R6, R110, 0x4, RZ ;  /* 0x048000006e067989 */ /* 0x000e6200000e00ff */
[----:B------:R-:W-:Y:S02]  /*3d50*/  FADD.FTZ R4, R126, R143 ;  /* 0x0000008f7e047221 */ /* 0x000fe40000010000 */
[C---:B------:R-:W-:Y:S01]  /*3d60*/  FMUL.FTZ R124, R129.reuse, -R120 ;  /* 0x80000078817c7220 */ /* 0x040fe20000410000 */
[----:B------:R-:W3:Y:S01]  /*3d70*/  SHFL.UP PT, R116, R108, 0x4, RZ ;  /* 0x048000006c747989 */ /* 0x000ee200000e00ff */
[----:B------:R-:W-:-:S02]  /*3d80*/  FMUL.FTZ R127, R129, -R4 ;  /* 0x80000004817f7220 */ /* 0x000fc40000410000 */
[C---:B------:R-:W-:Y:S01]  /*3d90*/  FFMA.FTZ R143, R141.reuse, R4, -R124 ;  /* 0x000000048d8f7223 */ /* 0x040fe2000001087c */
[----:B------:R-:W4:Y:S01]  /*3da0*/  SHFL.UP PT, R7, R144, 0x4, RZ ;  /* 0x0480000090077989 */ /* 0x000f2200000e00ff */
[C---:B--2---:R-:W-:Y:S02]  /*3db0*/  FMUL.FTZ R4, R146.reuse, -R22 ;  /* 0x8000001692047220 */ /* 0x044fe40000410000 */
[----:B------:R-:W-:Y:S02]  /*3dc0*/  FFMA.FTZ R120, R141, R120, R127 ;  /* 0x000000788d787223 */ /* 0x000fe4000001007f */
[-C--:B------:R-:W-:Y:S02]  /*3dd0*/  FMUL.FTZ R137, R146, R23.reuse ;  /* 0x0000001792897220 */ /* 0x080fe40000410000 */
[----:B------:R-:W-:Y:S02]  /*3de0*/  FMUL.FTZ R127, R93, R114 ;  /* 0x000000725d7f7220 */ /* 0x000fe40000410000 */
[----:B------:R-:W-:-:S02]  /*3df0*/  FFMA.FTZ R124, R112, -R23, R4 ;  /* 0x80000017707c7223 */ /* 0x000fc40000010004 */
[----:B------:R-:W-:Y:S02]  /*3e00*/  FFMA.FTZ R4, R112, R22, -R137 ;  /* 0x0000001670047223 */ /* 0x000fe40000010889 */
[----:B------:R-:W-:Y:S02]  /*3e10*/  FADD.FTZ R150, -R127, R120 ;  /* 0x000000787f967221 */ /* 0x000fe40000010100 */
[----:B------:R-:W-:Y:S02]  /*3e20*/  FADD.FTZ R148, R130, R143 ;  /* 0x0000008f82947221 */ /* 0x000fe40000010000 */
[----:B------:R-:W-:Y:S02]  /*3e30*/  FMUL.FTZ R142, R139, -R4 ;  /* 0x800000048b8e7220 */ /* 0x000fe40000410000 */
[C---:B------:R-:W-:Y:S02]  /*3e40*/  FMUL.FTZ R137, R131.reuse, -R150 ;  /* 0x8000009683897220 */ /* 0x040fe40000410000 */
[----:B------:R-:W-:-:S02]  /*3e50*/  FMUL.FTZ R143, R131, -R148 ;  /* 0x80000094838f7220 */ /* 0x000fc40000410000 */
[-C--:B------:R-:W-:Y:S02]  /*3e60*/  FMUL.FTZ R120, R139, -R124.reuse ;  /* 0x8000007c8b787220 */ /* 0x080fe40000410000 */
[----:B------:R-:W-:Y:S02]  /*3e70*/  FFMA.FTZ R124, R123, R124, R142 ;  /* 0x0000007c7b7c7223 */ /* 0x000fe4000001008e */
[C---:B------:R-:W-:Y:S02]  /*3e80*/  FFMA.FTZ R137, R135.reuse, R148, -R137 ;  /* 0x0000009487897223 */ /* 0x040fe40000010889 */
[----:B------:R-:W-:Y:S02]  /*3e90*/  FFMA.FTZ R150, R135, R150, R143 ;  /* 0x0000009687967223 */ /* 0x000fe4000001008f */
[----:B0-----:R-:W-:Y:S02]  /*3ea0*/  FMUL.FTZ R142, R144, R5 ;  /* 0x00000005908e7220 */ /* 0x001fe40000410000 */
[----:B------:R-:W-:-:S02]  /*3eb0*/  FFMA.FTZ R4, R123, R4, -R120 ;  /* 0x000000047b047223 */ /* 0x000fc40000010878 */
[C---:B-1----:R-:W-:Y:S02]  /*3ec0*/  FMUL.FTZ R143, R144.reuse, R6 ;  /* 0x00000006908f7220 */ /* 0x042fe40000410000 */
[CC--:B---3--:R-:W-:Y:S02]  /*3ed0*/  FMUL.FTZ R148, R144.reuse, R116.reuse ;  /* 0x0000007490947220 */ /* 0x0c8fe40000410000 */
[CC--:B----4-:R-:W-:Y:S02]  /*3ee0*/  FMUL.FTZ R120, R144.reuse, R7.reuse ;  /* 0x0000000790787220 */ /* 0x0d0fe40000410000 */
[C---:B------:R-:W-:Y:S02]  /*3ef0*/  FFMA.FTZ R157, R121.reuse, R7, R142 ;  /* 0x00000007799d7223 */ /* 0x040fe4000001008e */
[C---:B------:R-:W-:Y:S02]  /*3f00*/  FFMA.FTZ R143, R121.reuse, R116, -R143 ;  /* 0x00000074798f7223 */ /* 0x040fe4000001088f */
[C---:B------:R-:W-:Y:S01]  /*3f10*/  FFMA.FTZ R7, R121.reuse, R6, R148 ;  /* 0x0000000679077223 */ /* 0x040fe20000010094 */
[----:B------:R-:W-:Y:S01]  /*3f20*/  FSEL R144, R144, R157, !P3 ;  /* 0x0000009d90907208 */ /* 0x000fe20005800000 */
[----:B------:R-:W-:-:S02]  /*3f30*/  @P3 FFMA.FTZ R121, R121, R5, -R120 ;  /* 0x0000000579793223 */ /* 0x000fc40000010878 */
[----:B------:R-:W-:Y:S02]  /*3f40*/  @P3 FADD.FTZ R108, R108, R143 ;  /* 0x0000008f6c6c3221 */ /* 0x000fe40000010000 */
[----:B------:R-:W-:Y:S01]  /*3f50*/  @P3 FADD.FTZ R110, R110, R7 ;  /* 0x000000076e6e3221 */ /* 0x000fe20000010000 */
[----:B------:R-:W0:Y:S01]  /*3f60*/  SHFL.UP PT, R5, R121, 0x8, RZ ;  /* 0x0500000079057989 */ /* 0x000e2200000e00ff */
[C---:B------:R-:W-:Y:S01]  /*3f70*/  FMUL.FTZ R143, R91.reuse, R114 ;  /* 0x000000725b8f7220 */ /* 0x040fe20000410000 */
[----:B------:R-:W-:Y:S01]  /*3f80*/  ISETP.GE.AND P3, PT, R42, 0x8, PT ;  /* 0x000000082a00780c */ /* 0x000fe20003f66270 */
[----:B------:R-:W-:Y:S01]  /*3f90*/  FMUL.FTZ R142, R91, R118 ;  /* 0x000000765b8e7220 */ /* 0x000fe20000410000 */
[----:B------:R-:W1:Y:S01]  /*3fa0*/  SHFL.UP PT, R6, R108, 0x8, RZ ;  /* 0x050000006c067989 */ /* 0x000e6200000e00ff */
[----:B------:R-:W-:Y:S02]  /*3fb0*/  FADD.FTZ R150, -R143, R150 ;  /* 0x000000968f967221 */ /* 0x000fe40000010100 */
[----:B------:R-:W-:Y:S01]  /*3fc0*/  FMUL.FTZ R7, R129, -R124 ;  /* 0x8000007c81077220 */ /* 0x000fe20000410000 */
[----:B------:R-:W2:Y:S01]  /*3fd0*/  SHFL.UP PT, R116, R110, 0x8, RZ ;  /* 0x050000006e747989 */ /* 0x000ea200000e00ff */
[----:B------:R-:W-:-:S02]  /*3fe0*/  FADD.FTZ R148, R142, R137 ;  /* 0x000000898e947221 */ /* 0x000fc40000010000 */
[----:B------:R-:W-:Y:S01]  /*3ff0*/  FMUL.FTZ R137, R129, -R4 ;  /* 0x8000000481897220 */ /* 0x000fe20000410000 */
[----:B------:R-:W3:Y:S01]  /*4000*/  SHFL.UP PT, R120, R144, 0x8, RZ ;  /* 0x0500000090787989 */ /* 0x000ee200000e00ff */
[C---:B------:R-:W-:Y:S02]  /*4010*/  FMUL.FTZ R152, R133.reuse, -R150 ;  /* 0x8000009685987220 */ /* 0x040fe40000410000 */
[----:B------:R-:W-:Y:S02]  /*4020*/  FMUL.FTZ R154, R133, -R148 ;  /* 0x80000094859a7220 */ /* 0x000fe40000410000 */
[----:B------:R-:W-:Y:S02]  /*4030*/  FFMA.FTZ R4, R141, R4, -R7 ;  /* 0x000000048d047223 */ /* 0x000fe40000010807 */
[----:B------:R-:W-:Y:S02]  /*4040*/  FFMA.FTZ R157, R149, R148, -R152 ;  /* 0x00000094959d7223 */ /* 0x000fe40000010898 */
[----:B------:R-:W-:-:S02]  /*4050*/  FFMA.FTZ R160, R141, R124, R137 ;  /* 0x0000007c8da07223 */ /* 0x000fc40000010089 */
[----:B------:R-:W-:Y:S02]  /*4060*/  FFMA.FTZ R154, R149, R150, R154 ;  /* 0x00000096959a7223 */ /* 0x000fe4000001009a */
[----:B------:R-:W-:Y:S02]  /*4070*/  FMUL.FTZ R137, R89, R114 ;  /* 0x0000007259897220 */ /* 0x000fe40000410000 */
[C---:B------:R-:W-:Y:S02]  /*4080*/  FMUL.FTZ R148, R131.reuse, -R4 ;  /* 0x8000000483947220 */ /* 0x040fe40000410000 */
[----:B------:R-:W-:Y:S02]  /*4090*/  FMUL.FTZ R7, R131, -R160 ;  /* 0x800000a083077220 */ /* 0x000fe40000410000 */
[----:B------:R-:W-:Y:S02]  /*40a0*/  FMUL.FTZ R124, R89, R118 ;  /* 0x00000076597c7220 */ /* 0x000fe40000410000 */
[----:B------:R-:W-:-:S02]  /*40b0*/  FADD.FTZ R154, -R137, R154 ;  /* 0x0000009a899a7221 */ /* 0x000fc40000010100 */
[C---:B------:R-:W-:Y:S02]  /*40c0*/  FFMA.FTZ R160, R135.reuse, R160, R148 ;  /* 0x000000a087a07223 */ /* 0x040fe40000010094 */
[----:B------:R-:W-:Y:S02]  /*40d0*/  FFMA.FTZ R148, R135, R4, -R7 ;  /* 0x0000000487947223 */ /* 0x000fe40000010807 */
[----:B------:R-:W-:Y:S02]  /*40e0*/  FADD.FTZ R150, R124, R157 ;  /* 0x0000009d7c967221 */ /* 0x000fe40000010000 */
[----:B------:R-:W-:Y:S02]  /*40f0*/  FMUL.FTZ R7, R151, -R154 ;  /* 0x8000009a97077220 */ /* 0x000fe40000410000 */
[----:B------:R-:W-:Y:S02]  /*4100*/  FMUL.FTZ R156, R133, -R160 ;  /* 0x800000a0859c7220 */ /* 0x000fe40000410000 */
[----:B0-----:R-:W-:-:S02]  /*4110*/  FMUL.FTZ R4, R144, R5 ;  /* 0x0000000590047220 */ /* 0x001fc40000410000 */
[-C--:B------:R-:W-:Y:S02]  /*4120*/  FMUL.FTZ R157, R151, -R150.reuse ;  /* 0x80000096979d7220 */ /* 0x080fe40000410000 */
[----:B------:R-:W-:Y:S02]  /*4130*/  FFMA.FTZ R7, R153, R150, -R7 ;  /* 0x0000009699077223 */ /* 0x000fe40000010807 */
[-C--:B------:R-:W-:Y:S02]  /*4140*/  FFMA.FTZ R156, R149, R148.reuse, -R156 ;  /* 0x00000094959c7223 */ /* 0x080fe4000001089c */
[----:B------:R-:W-:Y:S02]  /*4150*/  FMUL.FTZ R152, R133, -R148 ;  /* 0x8000009485987220 */ /* 0x000fe40000410000 */
[C---:B-1----:R-:W-:Y:S02]  /*4160*/  FMUL.FTZ R150, R144.reuse, R6 ;  /* 0x0000000690967220 */ /* 0x042fe40000410000 */
[----:B--2---:R-:W-:-:S02]  /*4170*/  FMUL.FTZ R148, R144, R116 ;  /* 0x0000007490947220 */ /* 0x004fc40000410000 */
[CC--:B---3--:R-:W-:Y:S01]  /*4180*/  FFMA.FTZ R163, R121.reuse, R120.reuse, R4 ;  /* 0x0000007879a37223 */ /* 0x0c8fe20000010004 */
[----:B------:R-:W-:Y:S01]  /*4190*/  MOV R4, 0x3f800000 ;  /* 0x3f80000000047802 */ /* 0x000fe20000000f00 */
[C---:B------:R-:W-:Y:S02]  /*41a0*/  FMUL.FTZ R120, R144.reuse, R120 ;  /* 0x0000007890787220 */ /* 0x040fe40000410000 */
[C---:B------:R-:W-:Y:S01]  /*41b0*/  FFMA.FTZ R161, R121.reuse, R116, R150 ;  /* 0x0000007479a17223 */ /* 0x040fe20000010096 */
[----:B------:R-:W-:Y:S01]  /*41c0*/  FSEL R144, R144, R163, !P3 ;  /* 0x000000a390907208 */ /* 0x000fe20005800000 */
[C---:B------:R-:W-:Y:S02]  /*41d0*/  FFMA.FTZ R159, R121.reuse, R6, -R148 ;  /* 0x00000006799f7223 */ /* 0x040fe40000010894 */
[----:B------:R-:W-:Y:S01]  /*41e0*/  @P3 FFMA.FTZ R121, R121, R5, -R120 ;  /* 0x0000000579793223 */ /* 0x000fe20000010878 */
[----:B------:R-:W-:Y:S01]  /*41f0*/  HFMA2.MMA R5, -RZ, RZ, 0, 0 ;  /* 0x00000000ff057435 */ /* 0x000fe200000001ff */
[----:B------:R-:W-:Y:S01]  /*4200*/  @P3 FADD.FTZ R110, R110, R161 ;  /* 0x000000a16e6e3221 */ /* 0x000fe20000010000 */
[----:B------:R-:W-:Y:S01]  /*4210*/  SHFL.UP PT, R150, R144, 0x10, RZ ;  /* 0x0600000090967989 */ /* 0x000fe200000e00ff */
[----:B------:R-:W-:Y:S01]  /*4220*/  @P3 FADD.FTZ R108, R108, R159 ;  /* 0x0000009f6c6c3221 */ /* 0x000fe20000010000 */
[----:B------:R-:W-:Y:S01]  /*4230*/  ISETP.GE.AND P3, PT, R42, 0x10, PT ;  /* 0x000000102a00780c */ /* 0x000fe20003f66270 */
[----:B------:R-:W-:Y:S01]  /*4240*/  FFMA.FTZ R157, R153, R154, R157 ;  /* 0x0000009a999d7223 */ /* 0x000fe2000001009d */
[----:B------:R-:W0:Y:S01]  /*4250*/  SHFL.UP PT, R148, R121, 0x10, RZ ;  /* 0x0600000079947989 */ /* 0x000e2200000e00ff */
[----:B------:R-:W-:-:S02]  /*4260*/  FFMA.FTZ R160, R149, R160, R152 ;  /* 0x000000a095a07223 */ /* 0x000fc40000010098 */
[----:B------:R-:W-:Y:S01]  /*4270*/  FMUL.FTZ R158, R151, -R156 ;  /* 0x8000009c979e7220 */ /* 0x000fe20000410000 */
[----:B------:R-:W1:Y:S01]  /*4280*/  SHFL.UP PT, R152, R110, 0x10, RZ ;  /* 0x060000006e987989 */ /* 0x000e6200000e00ff */
[----:B------:R-:W-:Y:S02]  /*4290*/  FMUL.FTZ R120, R87, R118 ;  /* 0x0000007657787220 */ /* 0x000fe40000410000 */
[----:B------:R-:W-:Y:S01]  /*42a0*/  FFMA.FTZ R158, R153, R160, R158 ;  /* 0x000000a0999e7223 */ /* 0x000fe2000001009e */
[----:B------:R-:W2:Y:S01]  /*42b0*/  SHFL.UP PT, R154, R108, 0x10, RZ ;  /* 0x060000006c9a7989 */ /* 0x000ea200000e00ff */
[----:B------:R-:W-:Y:S02]  /*42c0*/  FMUL.FTZ R116, R87, R114 ;  /* 0x0000007257747220 */ /* 0x000fe40000410000 */
[----:B------:R-:W-:Y:S02]  /*42d0*/  FADD.FTZ R164, R120, R7 ;  /* 0x0000000778a47221 */ /* 0x000fe40000010000 */
[----:B------:R-:W-:Y:S01]  /*42e0*/  FMUL.FTZ R160, R151, -R160 ;  /* 0x800000a097a07220 */ /* 0x000fe20000410000 */
[----:B------:R-:W-:Y:S01]  /*42f0*/  CS2R R6, SRZ ;  /* 0x0000000000067805 */ /* 0x000fe2000001ff00 */
[----:B------:R-:W-:-:S02]  /*4300*/  FADD.FTZ R162, -R116, R157 ;  /* 0x0000009d74a27221 */ /* 0x000fc40000010100 */
[----:B------:R-:W-:Y:S02]  /*4310*/  FMUL.FTZ R159, R145, -R164 ;  /* 0x800000a4919f7220 */ /* 0x000fe40000410000 */
[----:B------:R-:W-:Y:S01]  /*4320*/  FFMA.FTZ R160, R153, R156, -R160 ;  /* 0x0000009c99a07223 */ /* 0x000fe200000108a0 */
[----:B------:R-:W3:Y:S01]  /*4330*/  @!P2 LDS.128 R4, [UR4+0x1770] ;  /* 0x00177004ff04a984 */ /* 0x000ee20008000c00 */
[C---:B------:R-:W-:Y:S01]  /*4340*/  FMUL.FTZ R156, R145.reuse, -R158 ;  /* 0x8000009e919c7220 */ /* 0x040fe20000410000 */
[----:B------:R-:W-:Y:S01]  /*4350*/  ISETP.GT.U32.AND P2, PT, R134, 0x1d, PT ;  /* 0x0000001d8600780c */ /* 0x000fe20003f44070 */
[----:B------:R-:W-:Y:S02]  /*4360*/  FMUL.FTZ R157, R145, -R162 ;  /* 0x800000a2919d7220 */ /* 0x000fe40000410000 */
[----:B0-----:R-:W-:Y:S02]  /*4370*/  FMUL.FTZ R161, R144, R148 ;  /* 0x0000009490a17220 */ /* 0x001fe40000410000 */
[----:B------:R-:W-:-:S02]  /*4380*/  FFMA.FTZ R159, R147, R162, R159 ;  /* 0x000000a2939f7223 */ /* 0x000fc4000001009f */
[-C--:B------:R-:W-:Y:S02]  /*4390*/  FFMA.FTZ R162, R147, R160.reuse, -R156 ;  /* 0x000000a093a27223 */ /* 0x080fe4000001089c */
[----:B------:R-:W-:Y:S02]  /*43a0*/  FMUL.FTZ R163, R145, -R160 ;  /* 0x800000a091a37220 */ /* 0x000fe40000410000 */
[C---:B-1----:R-:W-:Y:S02]  /*43b0*/  FMUL.FTZ R160, R144.reuse, R152 ;  /* 0x0000009890a07220 */ /* 0x042fe40000410000 */
[C---:B--2---:R-:W-:Y:S02]  /*43c0*/  FMUL.FTZ R156, R144.reuse, R154 ;  /* 0x0000009a909c7220 */ /* 0x044fe40000410000 */
[-C--:B------:R-:W-:Y:S02]  /*43d0*/  FFMA.FTZ R161, R121, R150.reuse, R161 ;  /* 0x0000009679a17223 */ /* 0x080fe400000100a1 */
[----:B------:R-:W-:-:S02]  /*43e0*/  FMUL.FTZ R150, R144, R150 ;  /* 0x0000009690967220 */ /* 0x000fc40000410000 */
[----:B------:R-:W-:Y:S02]  /*43f0*/  FFMA.FTZ R157, R147, R164, -R157 ;  /* 0x000000a4939d7223 */ /* 0x000fe4000001089d */
[----:B------:R-:W-:Y:S02]  /*4400*/  FMUL.FTZ R118, R85, R118 ;  /* 0x0000007655767220 */ /* 0x000fe40000410000 */
[C---:B------:R-:W-:Y:S02]  /*4410*/  FFMA.FTZ R165, R121.reuse, R154, -R160 ;  /* 0x0000009a79a57223 */ /* 0x040fe400000108a0 */
[----:B------:R-:W-:Y:S02]  /*4420*/  FFMA.FTZ R156, R121, R152, R156 ;  /* 0x00000098799c7223 */ /* 0x000fe4000001009c */
[----:B------:R-:W-:Y:S02]  /*4430*/  FMUL.FTZ R114, R85, R114 ;  /* 0x0000007255727220 */ /* 0x000fe40000410000 */
[----:B------:R-:W-:Y:S01]  /*4440*/  @P3 FFMA.FTZ R121, R121, R148, -R150 ;  /* 0x0000009479793223 */ /* 0x000fe20000010896 */
[----:B------:R-:W-:Y:S01]  /*4450*/  FSEL R150, R144, R161, !P3 ;  /* 0x000000a190967208 */ /* 0x000fe20005800000 */
[----:B------:R-:W-:-:S02]  /*4460*/  FADD.FTZ R160, R118, R157 ;  /* 0x0000009d76a07221 */ /* 0x000fc40000010000 */
[----:B------:R-:W-:Y:S01]  /*4470*/  FFMA.FTZ R163, R147, R158, R163 ;  /* 0x0000009e93a37223 */ /* 0x000fe200000100a3 */
[----:B------:R0:W1:Y:S01]  /*4480*/  SHFL.UP PT, R144, R121, 0x1, RZ ;  /* 0x0420000079907989 */ /* 0x00006200000e00ff */
[----:B------:R-:W-:Y:S02]  /*4490*/  @P3 FADD.FTZ R108, R108, R165 ;  /* 0x000000a56c6c3221 */ /* 0x000fe40000010000 */
[----:B------:R-:W-:Y:S01]  /*44a0*/  @P3 FADD.FTZ R110, R110, R156 ;  /* 0x0000009c6e6e3221 */ /* 0x000fe20000010000 */
[----:B------:R0:W2:Y:S01]  /*44b0*/  SHFL.DOWN PT, R154, R163, 0x1, 0x1f ;  /* 0x08201f00a39a7f89 */ /* 0x0000a200000e0000 */
[----:B------:R-:W-:Y:S01]  /*44c0*/  FADD.FTZ R157, -R114, R159 ;  /* 0x0000009f729d7221 */ /* 0x000fe20000010100 */
[----:B------:R-:W-:Y:S02]  /*44d0*/  ISETP.GT.U32.AND P3, PT, R134, 0x1b, PT ;  /* 0x0000001b8600780c */ /* 0x000fe40003f64070 */
[----:B------:R0:W4:Y:S04]  /*44e0*/  SHFL.DOWN PT, R156, R162, 0x1, 0x1f ;  /* 0x08201f00a29c7f89 */ /* 0x00012800000e0000 */
[----:B------:R0:W0:Y:S04]  /*44f0*/  SHFL.DOWN PT, R159, R160, 0x1, 0x1f ;  /* 0x08201f00a09f7f89 */ /* 0x00002800000e0000 */
[----:B------:R0:W0:Y:S04]  /*4500*/  SHFL.DOWN PT, R158, R157, 0x1, 0x1f ;  /* 0x08201f009d9e7f89 */ /* 0x00002800000e0000 */
[----:B------:R-:W0:Y:S04]  /*4510*/  SHFL.UP PT, R150, R150, 0x1, RZ ;  /* 0x0420000096967989 */ /* 0x000e2800000e00ff */
[----:B------:R0:W0:Y:S04]  /*4520*/  SHFL.UP PT, R148, R108, 0x1, RZ ;  /* 0x042000006c947989 */ /* 0x00002800000e00ff */
[----:B------:R0:W0:Y:S01]  /*4530*/  SHFL.UP PT, R152, R110, 0x1, RZ ;  /* 0x042000006e987989 */ /* 0x00002200000e00ff */
[----:B------:R-:W-:Y:S05]  /*4540*/  @!P6 BRA `(.L_x_11108) ;  /* 0x000000b00000e947 */ /* 0x000fea0003800000 */
[C---:B0123--:R-:W-:Y:S02]  /*4550*/  FMUL.FTZ R121, R163.reuse, R154 ;  /* 0x0000009aa3797220 */ /* 0x04ffe40000410000 */
[----:B------:R-:W-:-:S02]  /*4560*/  FMUL.FTZ R108, R163, R158 ;  /* 0x0000009ea36c7220 */ /* 0x000fc40000410000 */
[CC--:B------:R-:W-:Y:S02]  /*4570*/  FMUL.FTZ R161, R163.reuse, R159.reuse ;  /* 0x0000009fa3a17220 */ /* 0x0c0fe40000410000 */
[-C--:B----4-:R-:W-:Y:S02]  /*4580*/  FMUL.FTZ R163, R163, R156.reuse ;  /* 0x0000009ca3a37220 */ /* 0x090fe40000410000 */
[C---:B------:R-:W-:Y:S02]  /*4590*/  FFMA.FTZ R121, R162.reuse, R156, -R121 ;  /* 0x0000009ca2797223 */ /* 0x040fe40000010879 */
[C---:B------:R-:W-:Y:S02]  /*45a0*/  FFMA.FTZ R159, R162.reuse, R159, -R108 ;  /* 0x0000009fa29f7223 */ /* 0x040fe4000001086c */
[C---:B------:R-:W-:Y:S02]  /*45b0*/  FFMA.FTZ R158, R162.reuse, R158, R161 ;  /* 0x0000009ea29e7223 */ /* 0x040fe400000100a1 */
[----:B------:R-:W-:Y:S01]  /*45c0*/  FFMA.FTZ R163, R162, R154, R163 ;  /* 0x0000009aa2a37223 */ /* 0x000fe200000100a3 */
[----:B------:R-:W-:Y:S01]  /*45d0*/  MOV R162, R121 ;  /* 0x0000007900a27202 */ /* 0x000fe20000000f00 */
[----:B------:R-:W-:-:S02]  /*45e0*/  FADD.FTZ R160, R160, R159 ;  /* 0x0000009fa0a07221 */ /* 0x000fc40000010000 */
[----:B------:R-:W-:Y:S02]  /*45f0*/  FADD.FTZ R157, R157, R158 ;  /* 0x0000009e9d9d7221 */ /* 0x000fe40000010000 */
.L_x_11108:
[----:B-123--:R-:W-:Y:S05]  /*4600*/  BSYNC B0 ;  /* 0x0000000000007941 */ /* 0x00efea0003800000 */
.L_x_11107:
[----:B------:R1:W2:Y:S01]  /*4610*/  SHFL.DOWN PT, R154, R162, 0x2, 0x1f ;  /* 0x08401f00a29a7f89 */ /* 0x0002a200000e0000 */
[----:B------:R-:W-:Y:S03]  /*4620*/  BSSY B0, `(.L_x_11109) ;  /* 0x0000010000007945 */ /* 0x000fe60003800000 */
[----:B0-----:R1:W0:Y:S04]  /*4630*/  SHFL.DOWN PT, R108, R163, 0x2, 0x1f ;  /* 0x08401f00a36c7f89 */ /* 0x00122800000e0000 */
[----:B------:R1:W3:Y:S04]  /*4640*/  SHFL.DOWN PT, R110, R160, 0x2, 0x1f ;  /* 0x08401f00a06e7f89 */ /* 0x0002e800000e0000 */
[----:B----4-:R1:W4:Y:S01]  /*4650*/  SHFL.DOWN PT, R156, R157, 0x2, 0x1f ;  /* 0x08401f009d9c7f89 */ /* 0x01032200000e0000 */
[----:B------:R-:W-:Y:S05]  /*4660*/  @P2 BRA `(.L_x_11110) ;  /* 0x000000b000002947 */ /* 0x000fea0003800000 */
[C---:B----4-:R-:W-:Y:S02]  /*4670*/  FMUL.FTZ R159, R163.reuse, R156 ;  /* 0x0000009ca39f7220 */ /* 0x050fe40000410000 */
[----:B0-----:R-:W-:-:S02]  /*4680*/  FMUL.FTZ R121, R163, R108 ;  /* 0x0000006ca3797220 */ /* 0x001fc40000410000 */
[CC--:B---3--:R-:W-:Y:S02]  /*4690*/  FMUL.FTZ R161, R163.reuse, R110.reuse ;  /* 0x0000006ea3a17220 */ /* 0x0c8fe40000410000 */
        /* <DEDUP_REMOVED lines=8> */
.L_x_11110:
[----:B------:R-:W-:Y:S05]  /*4720*/  BSYNC B0 ;  /* 0x0000000000007941 */ /* 0x000fea0003800000 */
.L_x_11109:
[----:B--2---:R2:W1:Y:S01]  /*4730*/  SHFL.DOWN PT, R154, R162, 0x4, 0x1f ;  /* 0x08801f00a29a7f89 */ /* 0x00446200000e0000 */
[----:B------:R-:W-:Y:S03]  /*4740*/  BSSY B0, `(.L_x_11111) ;  /* 0x0000010000007945 */ /* 0x000fe60003800000 */
[----:B0-----:R2:W0:Y:S04]  /*4750*/  SHFL.DOWN PT, R108, R163, 0x4, 0x1f ;  /* 0x08801f00a36c7f89 */ /* 0x00142800000e0000 */
[----:B---3--:R2:W3:Y:S04]  /*4760*/  SHFL.DOWN PT, R110, R160, 0x4, 0x1f ;  /* 0x08801f00a06e7f89 */ /* 0x0084e800000e0000 */
        /* <DEDUP_REMOVED lines=13> */
.L_x_11112:
[----:B------:R-:W-:Y:S05]  /*4840*/  BSYNC B0 ;  /* 0x0000000000007941 */ /* 0x000fea0003800000 */
.L_x_11111:
[----:B-1----:R1:W2:Y:S01]  /*4850*/  SHFL.DOWN PT, R154, R162, 0x8, 0x1f ;  /* 0x09001f00a29a7f89 */ /* 0x0022a200000e0000 */
        /* <DEDUP_REMOVED lines=16> */
.L_x_11114:
[----:B------:R-:W-:Y:S05]  /*4960*/  BSYNC B0 ;  /* 0x0000000000007941 */ /* 0x000fea0003800000 */
.L_x_11113:
        /* <DEDUP_REMOVED lines=17> */
.L_x_11116:
[----:B------:R-:W-:Y:S05]  /*4a80*/  BSYNC B0 ;  /* 0x0000000000007941 */ /* 0x000fea0003800000 */
.L_x_11115:
[----:B------:R-:W-:Y:S01]  /*4a90*/  SHFL.DOWN PT, R159, R163, 0x1, 0x1f ;  /* 0x08201f00a39f7f89 */ /* 0x000fe200000e0000 */
[----:B------:R-:W-:Y:S01]  /*4aa0*/  ISETP.NE.AND P2, PT, R41, RZ, PT ;  /* 0x000000ff2900720c */ /* 0x000fe20003f45270 */
[----:B------:R-:W-:Y:S02]  /*4ab0*/  BSSY B0, `(.L_x_11117) ;  /* 0x000015e000007945 */ /* 0x000fe40003800000 */
[----:B---3--:R-:W3:Y:S04]  /*4ac0*/  SHFL.IDX PT, R110, R7, RZ, 0x1f ;  /* 0x00001fff076e7589 */ /* 0x008ee800000e0000 */
[----:B0-----:R-:W0:Y:S04]  /*4ad0*/  SHFL.IDX PT, R108, R6, RZ, 0x1f ;  /* 0x00001fff066c7589 */ /* 0x001e2800000e0000 */
[----:B-1----:R-:W1:Y:S04]  /*4ae0*/  SHFL.DOWN PT, R154, R162, 0x1, 0x1f ;  /* 0x08201f00a29a7f89 */ /* 0x002e6800000e0000 */
[----:B----4-:R-:W4:Y:S04]  /*4af0*/  SHFL.DOWN PT, R156, R160, 0x1, 0x1f ;  /* 0x08201f00a09c7f89 */ /* 0x010f2800000e0000 */
[----:B------:R-:W5:Y:S04]  /*4b00*/  SHFL.DOWN PT, R158, R157, 0x1, 0x1f ;  /* 0x08201f009d9e7f89 */ /* 0x000f6800000e0000 */
[----:B--2---:R-:W-:Y:S01]  /*4b10*/  SHFL.IDX PT, R163, R163, RZ, 0x1f ;  /* 0x00001fffa3a37589 */ /* 0x004fe200000e0000 */
[----:B---3--:R-:W-:-:S03]  /*4b20*/  @P1 FMUL.FTZ R121, R159, R110 ;  /* 0x0000006e9f791220 */ /* 0x008fc60000410000 */
[----:B------:R-:W-:Y:S01]  /*4b30*/  SHFL.IDX PT, R162, R162, RZ, 0x1f ;  /* 0x00001fffa2a27589 */ /* 0x000fe200000e0000 */
[----:B0-----:R-:W-:-:S03]  /*4b40*/  @P1 FMUL.FTZ R159, R159, R108 ;  /* 0x0000006c9f9f1220 */ /* 0x001fc60000410000 */
[----:B------:R-:W-:Y:S01]  /*4b50*/  SHFL.IDX PT, R160, R160, RZ, 0x1f ;  /* 0x00001fffa0a07589 */ /* 0x000fe200000e0000 */
[----:B-1----:R-:W-:-:S03]  /*4b60*/  @P1 FFMA.FTZ R121, R154, R108, -R121 ;  /* 0x0000006c9a791223 */ /* 0x002fc60000010879 */
[----:B------:R-:W-:Y:S01]  /*4b70*/  SHFL.IDX PT, R157, R157, RZ, 0x1f ;  /* 0x00001fff9d9d7589 */ /* 0x000fe200000e0000 */
[----:B------:R-:W-:Y:S02]  /*4b80*/  @P1 FFMA.FTZ R159, R154, R110, R159 ;  /* 0x0000006e9a9f1223 */ /* 0x000fe4000001009f */
[----:B----4-:R-:W-:Y:S02]  /*4b90*/  @P1 FADD.FTZ R108, R156, R121 ;  /* 0x000000799c6c1221 */ /* 0x010fe40000010000 */
[----:B-----5:R-:W-:Y:S01]  /*4ba0*/  @P1 FADD.FTZ R110, R158, R159 ;  /* 0x0000009f9e6e1221 */ /* 0x020fe20000010000 */
        /* <DEDUP_REMOVED lines=25> */
[----:B------:R-:W-:Y:S01]  /*4d40*/  ISETP.GT.AND P0, PT, R42, 0x1e, PT ;  /* 0x0000001e2a00780c */ /* 0x000fe20003f04270 */
        /* <DEDUP_REMOVED lines=56> */
[----:B------:R-:W-:-:S02]  /*50d0*/  FADD.FTZ R135, -R114, R147 ;  /* 0x0000009372877221 */ /* 0x000fc40000010100 */
[----:B------:R-:W-:Y:S02]  /*50e0*/  FADD.FTZ R118, R118, R11 ;  /* 0x0000000b76767221 */ /* 0x000fe40000010000 */
[----:B------:R-:W-:Y:S02]  /*50f0*/  FFMA.FTZ R11, R85, R10, RZ ;  /* 0x0000000a550b7223 */ /* 0x000fe400000100ff */
[C---:B------:R-:W-:Y:S02]  /*5100*/  FFMA.FTZ R131, -R74.reuse, R107, R10 ;  /* 0x0000006b4a837223 */ /* 0x040fe4000001010a */
[----:B------:R-:W-:Y:S02]  /*5110*/  FMUL.FTZ R114, R74, R135 ;  /* 0x000000874a727220 */ /* 0x000fe40000410000 */
[----:B------:R-:W-:Y:S02]  /*5120*/  FADD.FTZ R148, RZ, R148 ;  /* 0x00000094ff947221 */ /* 0x000fe40000010000 */
[----:B------:R-:W-:-:S02]  /*5130*/  FFMA.FTZ R10, R82, R105, R9 ;  /* 0x00000069520a7223 */ /* 0x000fc40000010009 */
[----:B------:R-:W-:Y:S02]  /*5140*/  FMUL.FTZ R149, R76, R133 ;  /* 0x000000854c957220 */ /* 0x000fe40000410000 */
[----:B------:R-:W-:Y:S02]  /*5150*/  FMUL.FTZ R116, R74, R118 ;  /* 0x000000764a747220 */ /* 0x000fe40000410000 */
[----:B------:R-:W-:Y:S02]  /*5160*/  FMUL.FTZ R145, R128, R114 ;  /* 0x0000007280917220 */ /* 0x000fe40000410000 */
[C---:B------:R-:W-:Y:S02]  /*5170*/  FMUL.FTZ R152, R129.reuse, R148 ;  /* 0x0000009481987220 */ /* 0x040fe40000410000 */
[----:B------:R-:W-:Y:S02]  /*5180*/  FMUL.FTZ R9, R129, R10 ;  /* 0x0000000a81097220 */ /* 0x000fe40000410000 */
[----:B------:R-:W-:-:S02]  /*5190*/  FFMA.FTZ R124, -R76, R109, R150 ;  /* 0x0000006d4c7c7223 */ /* 0x000fc40000010196 */
[----:B------:R-:W-:Y:S02]  /*51a0*/  FMUL.FTZ R129, R76, R120 ;  /* 0x000000784c817220 */ /* 0x000fe40000410000 */
[C---:B------:R-:W-:Y:S02]  /*51b0*/  FMUL.FTZ R147, R132.reuse, R149 ;  /* 0x0000009584937220 */ /* 0x040fe40000410000 */
[----:B------:R-:W-:Y:S02]  /*51c0*/  FFMA.FTZ R11, R87, R150, R11 ;  /* 0x00000096570b7223 */ /* 0x000fe4000001000b */
[----:B------:R-:W-:Y:S02]  /*51d0*/  FFMA.FTZ R145, R131, R116, R145 ;  /* 0x0000007483917223 */ /* 0x000fe40000010091 */
[----:B------:R-:W-:Y:S02]  /*51e0*/  FFMA.FTZ R150, R141, R148, R9 ;  /* 0x000000948d967223 */ /* 0x000fe40000010009 */
[----:B------:R-:W-:-:S02]  /*51f0*/  FMUL.FTZ R151, R132, R129 ;  /* 0x0000008184977220 */ /* 0x000fc40000410000 */
[----:B------:R-:W-:Y:S02]  /*5200*/  FFMA.FTZ R154, R124, R129, R147 ;  /* 0x000000817c9a7223 */ /* 0x000fe40000010093 */
[----:B------:R-:W-:Y:S02]  /*5210*/  FMUL.FTZ R147, R128, R116 ;  /* 0x0000007480937220 */ /* 0x000fe40000410000 */
[----:B------:R-:W-:Y:S02]  /*5220*/  FFMA.FTZ R152, R141, R10, -R152 ;  /* 0x0000000a8d987223 */ /* 0x000fe40000010898 */
[----:B------:R-:W-:Y:S02]  /*5230*/  FADD.FTZ R145, RZ, R145 ;  /* 0x00000091ff917221 */ /* 0x000fe40000010000 */
[----:B------:R-:W-:Y:S02]  /*5240*/  FADD.FTZ R150, RZ, R150 ;  /* 0x00000096ff967221 */ /* 0x000fe40000010000 */
[----:B------:R-:W-:-:S02]  /*5250*/  FFMA.FTZ R9, R124, R149, -R151 ;  /* 0x000000957c097223 */ /* 0x000fc40000010897 */
[----:B------:R-:W-:Y:S02]  /*5260*/  FFMA.FTZ R149, R131, R114, -R147 ;  /* 0x0000007283957223 */ /* 0x000fe40000010893 */
[----:B------:R-:W-:Y:S02]  /*5270*/  FADD.FTZ R114, R145, R154 ;  /* 0x0000009a91727221 */ /* 0x000fe40000010000 */
[----:B------:R-:W-:Y:S02]  /*5280*/  FFMA.FTZ R152, R84, R115, R152 ;  /* 0x0000007354987223 */ /* 0x000fe40000010098 */
[----:B------:R-:W-:Y:S02]  /*5290*/  FMUL.FTZ R145, R139, R150 ;  /* 0x000000968b917220 */ /* 0x000fe40000410000 */
[C---:B------:R-:W-:Y:S02]  /*52a0*/  FMUL.FTZ R151, R78.reuse, R137 ;  /* 0x000000894e977220 */ /* 0x040fe40000410000 */
[----:B------:R-:W-:-:S02]  /*52b0*/  FMUL.FTZ R141, R78, R122 ;  /* 0x0000007a4e8d7220 */ /* 0x000fc40000410000 */
[----:B------:R-:W-:Y:S02]  /*52c0*/  FMUL.FTZ R147, R139, R152 ;  /* 0x000000988b937220 */ /* 0x000fe40000410000 */
[----:B------:R-:W-:Y:S02]  /*52d0*/  FFMA.FTZ R11, R89, R126, R11 ;  /* 0x0000007e590b7223 */ /* 0x000fe4000001000b */
[----:B------:R-:W-:Y:S02]  /*52e0*/  FFMA.FTZ R139, R123, R152, -R145 ;  /* 0x000000987b8b7223 */ /* 0x000fe40000010891 */
[----:B------:R-:W-:Y:S02]  /*52f0*/  FFMA.FTZ R126, -R78, R111, R126 ;  /* 0x0000006f4e7e7223 */ /* 0x000fe4000001017e */
[C---:B------:R-:W-:Y:S02]  /*5300*/  FMUL.FTZ R153, R140.reuse, R151 ;  /* 0x000000978c997220 */ /* 0x040fe40000410000 */
[----:B------:R-:W-:-:S02]  /*5310*/  FMUL.FTZ R145, R140, R141 ;  /* 0x0000008d8c917220 */ /* 0x000fc40000410000 */
[----:B------:R-:W-:Y:S02]  /*5320*/  FADD.FTZ R154, RZ, R149 ;  /* 0x00000095ff9a7221 */ /* 0x000fe40000010000 */
[----:B------:R-:W-:Y:S02]  /*5330*/  FFMA.FTZ R149, R123, R150, R147 ;  /* 0x000000967b957223 */ /* 0x000fe40000010093 */
[C---:B------:R-:W-:Y:S02]  /*5340*/  FFMA.FTZ R153, R126.reuse, R141, R153 ;  /* 0x0000008d7e997223 */ /* 0x040fe40000010099 */
[----:B------:R-:W-:Y:S02]  /*5350*/  FFMA.FTZ R123, R126, R151, -R145 ;  /* 0x000000977e7b7223 */ /* 0x000fe40000010891 */
[----:B------:R-:W-:Y:S02]  /*5360*/  FMUL.FTZ R151, R80, R143 ;  /* 0x0000008f50977220 */ /* 0x000fe40000410000 */
[----:B------:R-:W-:-:S02]  /*5370*/  FADD.FTZ R154, R154, R9 ;  /* 0x000000099a9a7221 */ /* 0x000fc40000010000 */
[----:B------:R-:W-:Y:S02]  /*5380*/  FADD.FTZ R147, R114, R153 ;  /* 0x0000009972937221 */ /* 0x000fe40000010000 */
[----:B------:R-:W-:Y:S02]  /*5390*/  FADD.FTZ R149, RZ, R149 ;  /* 0x00000095ff957221 */ /* 0x000fe40000010000 */
[----:B------:R-:W-:Y:S02]  /*53a0*/  FFMA.FTZ R9, R86, R117, R139 ;  /* 0x0000007556097223 */ /* 0x000fe4000001008b */
[C---:B------:R-:W-:Y:S02]  /*53b0*/  FFMA.FTZ R114, -R80.reuse, R113, R8 ;  /* 0x0000007150727223 */ /* 0x040fe40000010108 */
[----:B------:R-:W-:Y:S02]  /*53c0*/  FMUL.FTZ R145, R80, R142 ;  /* 0x0000008e50917220 */ /* 0x000fe40000410000 */
[----:B------:R-:W-:-:S02]  /*53d0*/  FMUL.FTZ R139, R144, R151 ;  /* 0x00000097908b7220 */ /* 0x000fc40000410000 */
[----:B------:R-:W-:Y:S02]  /*53e0*/  FFMA.FTZ R11, R91, R8, R11 ;  /* 0x000000085b0b7223 */ /* 0x000fe4000001000b */
[C---:B------:R-:W-:Y:S02]  /*53f0*/  FMUL.FTZ R8, R146.reuse, R149 ;  /* 0x0000009592087220 */ /* 0x040fe40000410000 */
[----:B------:R-:W-:Y:S02]  /*5400*/  FMUL.FTZ R161, R146, R9 ;  /* 0x0000000992a17220 */ /* 0x000fe40000410000 */
[-C--:B------:R-:W-:Y:S02]  /*5410*/  FFMA.FTZ R146, R114, R145.reuse, R139 ;  /* 0x0000009172927223 */ /* 0x080fe4000001008b */
[----:B------:R-:W-:Y:S02]  /*5420*/  FMUL.FTZ R153, R144, R145 ;  /* 0x0000009190997220 */ /* 0x000fe40000410000 */
[----:B------:R-:W-:-:S02]  /*5430*/  FMUL.FTZ R139, R82, R130 ;  /* 0x00000082528b7220 */ /* 0x000fc40000410000 */
[C---:B------:R-:W-:Y:S02]  /*5440*/  FFMA.FTZ R8, R112.reuse, R9, -R8 ;  /* 0x0000000970087223 */ /* 0x040fe40000010808 */
[----:B------:R-:W-:Y:S02]  /*5450*/  FFMA.FTZ R161, R112, R149, R161 ;  /* 0x0000009570a17223 */ /* 0x000fe400000100a1 */
[----:B------:R-:W-:Y:S02]  /*5460*/  FADD.FTZ R154, R154, R123 ;  /* 0x0000007b9a9a7221 */ /* 0x000fe40000010000 */
[----:B------:R-:W-:Y:S02]  /*5470*/  FADD.FTZ R112, R147, R146 ;  /* 0x0000009293707221 */ /* 0x000fe40000010000 */
[----:B------:R-:W-:Y:S02]  /*5480*/  FFMA.FTZ R123, R85, -R128, RZ ;  /* 0x80000080557b7223 */ /* 0x000fe400000100ff */
[----:B------:R-:W-:-:S02]  /*5490*/  FFMA.FTZ R153, R114, R151, -R153 ;  /* 0x0000009772997223 */ /* 0x000fc40000010899 */
[----:B------:R-:W-:Y:S02]  /*54a0*/  FFMA.FTZ R147, R93, R10, R11 ;  /* 0x0000000a5d937223 */ /* 0x000fe4000001000b */
[C---:B------:R-:W-:Y:S02]  /*54b0*/  FFMA.FTZ R146, -R82.reuse, R105, R10 ;  /* 0x0000006952927223 */ /* 0x040fe4000001010a */
[----:B------:R-:W-:Y:S02]  /*54c0*/  FMUL.FTZ R151, R82, R127 ;  /* 0x0000007f52977220 */ /* 0x000fe40000410000 */
[----:B------:R-:W-:Y:S02]  /*54d0*/  FMUL.FTZ R10, R148, R139 ;  /* 0x0000008b940a7220 */ /* 0x000fe40000410000 */
[----:B------:R-:W-:Y:S02]  /*54e0*/  FFMA.FTZ R11, R87, -R132, R123 ;  /* 0x80000084570b7223 */ /* 0x000fe4000001007b */
[----:B------:R-:W-:-:S02]  /*54f0*/  FADD.FTZ R155, R154, R153 ;  /* 0x000000999a9b7221 */ /* 0x000fc40000010000 */
[----:B------:R-:W-:Y:S02]  /*5500*/  FFMA.FTZ R123, R95, R152, R147 ;  /* 0x000000985f7b7223 */ /* 0x000fe40000010093 */
[----:B------:R-:W-:Y:S02]  /*5510*/  FFMA.FTZ R154, R146, R151, -R10 ;  /* 0x00000097929a7223 */ /* 0x000fe4000001080a */
[----:B------:R-:W-:Y:S02]  /*5520*/  FFMA.FTZ R147, -R84, R115, R152 ;  /* 0x0000007354937223 */ /* 0x000fe40000010198 */
[----:B------:R-:W-:Y:S02]  /*5530*/  FMUL.FTZ R151, R148, R151 ;  /* 0x0000009794977220 */ /* 0x000fe40000410000 */
[C---:B------:R-:W-:Y:S02]  /*5540*/  FMUL.FTZ R10, R84.reuse, R23 ;  /* 0x00000017540a7220 */ /* 0x040fe40000410000 */
[----:B------:R-:W-:-:S02]  /*5550*/  FMUL.FTZ R152, R84, R22 ;  /* 0x0000001654987220 */ /* 0x000fc40000410000 */
[----:B------:R-:W-:Y:S02]  /*5560*/  FFMA.FTZ R151, R146, R139, R151 ;  /* 0x0000008b92977223 */ /* 0x000fe40000010097 */
[C---:B------:R-:W-:Y:S02]  /*5570*/  FMUL.FTZ R153, R150.reuse, R10 ;  /* 0x0000000a96997220 */ /* 0x040fe40000410000 */
[-C--:B------:R-:W-:Y:S02]  /*5580*/  FMUL.FTZ R156, R150, R152.reuse ;  /* 0x00000098969c7220 */ /* 0x080fe40000410000 */
[----:B------:R-:W-:Y:S02]  /*5590*/  FADD.FTZ R112, R112, R151 ;  /* 0x0000009770707221 */ /* 0x000fe40000010000 */
[C---:B------:R-:W-:Y:S02]  /*55a0*/  FFMA.FTZ R153, R147.reuse, R152, R153 ;  /* 0x0000009893997223 */ /* 0x040fe40000010099 */
[----:B------:R-:W-:-:S02]  /*55b0*/  FFMA.FTZ R10, R147, R10, -R156 ;  /* 0x0000000a930a7223 */ /* 0x000fc4000001089c */
[----:B------:R-:W-:Y:S02]  /*55c0*/  FFMA.FTZ R156, R98, R9, R123 ;  /* 0x00000009629c7223 */ /* 0x000fe4000001007b */
[----:B------:R-:W-:Y:S02]  /*55d0*/  FMUL.FTZ R123, R86, R108 ;  /* 0x0000006c567b7220 */ /* 0x000fe40000410000 */
[----:B------:R-:W-:Y:S02]  /*55e0*/  FFMA.FTZ R11, R89, -R140, R11 ;  /* 0x8000008c590b7223 */ /* 0x000fe4000001000b */
[----:B------:R-:W-:Y:S02]  /*55f0*/  FADD.FTZ R153, R112, R153 ;  /* 0x0000009970997221 */ /* 0x000fe40000010000 */
[----:B------:R-:W-:Y:S02]  /*5600*/  FFMA.FTZ R112, -R86, R117, R9 ;  /* 0x0000007556707223 */ /* 0x000fe40000010109 */
[----:B------:R-:W-:-:S02]  /*5610*/  FFMA.FTZ R164, R88, R119, R8 ;  /* 0x0000007758a47223 */ /* 0x000fc40000010008 */
[----:B------:R-:W-:Y:S02]  /*5620*/  FADD.FTZ R155, R155, R154 ;  /* 0x0000009a9b9b7221 */ /* 0x000fe40000010000 */
[----:B------:R-:W-:Y:S02]  /*5630*/  FMUL.FTZ R9, R86, R121 ;  /* 0x0000007956097220 */ /* 0x000fe40000410000 */
[----:B------:R-:W-:Y:S02]  /*5640*/  FMUL.FTZ R8, R149, R123 ;  /* 0x0000007b95087220 */ /* 0x000fe40000410000 */
[----:B------:R-:W-:Y:S02]  /*5650*/  FADD.FTZ R161, RZ, R161 ;  /* 0x000000a1ffa17221 */ /* 0x000fe40000010000 */
[----:B------:R-:W-:Y:S02]  /*5660*/  FMUL.FTZ R154, R88, R110 ;  /* 0x0000006e589a7220 */ /* 0x000fe40000410000 */
[----:B------:R-:W-:-:S02]  /*5670*/  FFMA.FTZ R11, R91, -R144, R11 ;  /* 0x800000905b0b7223 */ /* 0x000fc4000001000b */
[-C--:B------:R-:W-:Y:S02]  /*5680*/  FFMA.FTZ R8, R112, R9.reuse, -R8 ;  /* 0x0000000970087223 */ /* 0x080fe40000010808 */
[----:B------:R-:W-:Y:S02]  /*5690*/  FMUL.FTZ R159, R149, R9 ;  /* 0x00000009959f7220 */ /* 0x000fe40000410000 */
[C---:B------:R-:W-:Y:S02]  /*56a0*/  FMUL.FTZ R158, R88.reuse, R125 ;  /* 0x0000007d589e7220 */ /* 0x040fe40000410000 */
[----:B------:R-:W-:Y:S02]  /*56b0*/  FFMA.FTZ R151, -R88, R119, R164 ;  /* 0x0000007758977223 */ /* 0x000fe400000101a4 */
[----:B------:R-:W-:Y:S02]  /*56c0*/  FMUL.FTZ R9, R161, R154 ;  /* 0x0000009aa1097220 */ /* 0x000fe40000410000 */
[----:B------:R-:W-:-:S02]  /*56d0*/  FFMA.FTZ R11, R93, -R148, R11 ;  /* 0x800000945d0b7223 */ /* 0x000fc4000001000b */
[----:B------:R-:W-:Y:S02]  /*56e0*/  FADD.FTZ R155, R155, R10 ;  /* 0x0000000a9b9b7221 */ /* 0x000fe40000010000 */
[----:B------:R-:W-:Y:S02]  /*56f0*/  FFMA.FTZ R10, R112, R123, R159 ;  /* 0x0000007b700a7223 */ /* 0x000fe4000001009f */
[----:B------:R-:W-:Y:S02]  /*5700*/  FFMA.FTZ R9, R151, R158, -R9 ;  /* 0x0000009e97097223 */ /* 0x000fe40000010809 */
[----:B------:R-:W-:Y:S02]  /*5710*/  FFMA.FTZ R11, R95, -R150, R11 ;  /* 0x800000965f0b7223 */ /* 0x000fe4000001000b */
[----:B------:R-:W-:Y:S02]  /*5720*/  FMUL.FTZ R158, R161, R158 ;  /* 0x0000009ea19e7220 */ /* 0x000fe40000410000 */
[----:B------:R-:W-:-:S02]  /*5730*/  FFMA.FTZ R156, R99, R164, R156 ;  /* 0x000000a4639c7223 */ /* 0x000fc4000001009c */
[----:B------:R-:W-:Y:S02]  /*5740*/  FADD.FTZ R153, R153, R10 ;  /* 0x0000000a99997221 */ /* 0x000fe40000010000 */
[----:B------:R-:W-:Y:S02]  /*5750*/  FADD.FTZ R8, R155, R8 ;  /* 0x000000089b087221 */ /* 0x000fe40000010000 */
[----:B------:R-:W-:Y:S02]  /*5760*/  FFMA.FTZ R10, R98, -R149, R11 ;  /* 0x80000095620a7223 */ /* 0x000fe4000001000b */
[----:B------:R-:W-:Y:S02]  /*5770*/  FFMA.FTZ R164, R151, R154, R158 ;  /* 0x0000009a97a47223 */ /* 0x000fe4000001009e */
[----:B------:R-:W-:Y:S02]  /*5780*/  FADD.FTZ R158, R8, R9 ;  /* 0x00000009089e7221 */ /* 0x000fe40000010000 */
[----:B------:R-:W-:Y:S01]  /*5790*/  FFMA.FTZ R155, R99, -R161, R10 ;  /* 0x800000a1639b7223 */ /* 0x000fe2000001000a */
[----:B------:R-:W-:Y:S01]  /*57a0*/  MOV R10, R156 ;  /* 0x0000009c000a7202 */ /* 0x000fe20000000f00 */
[----:B------:R-:W-:Y:S01]  /*57b0*/  FADD.FTZ R8, R153, R164 ;  /* 0x000000a499087221 */ /* 0x000fe20000010000 */
[----:B------:R-:W0:Y:S01]  /*57c0*/  SHFL.DOWN PT, R159, R158, 0x1, 0x1f ;  /* 0x08201f009e9f7f89 */ /* 0x000e2200000e0000 */
[----:B------:R-:W-:Y:S01]  /*57d0*/  MOV R9, R158 ;  /* 0x0000009e00097202 */ /* 0x000fe20000000f00 */
[----:B------:R-:W-:Y:S01]  /*57e0*/  FADD.FTZ R33, R154, R33 ;  /* 0x000000219a217221 */ /* 0x000fe20000010000 */
[----:B------:R-:W-:Y:S01]  /*57f0*/  MOV R11, R155 ;  /* 0x0000009b000b7202 */ /* 0x000fe20000000f00 */
[----:B------:R-:W1:Y:S01]  /*5800*/  SHFL.DOWN PT, R153, R156, 0x1, 0x1f ;  /* 0x08201f009c997f89 */ /* 0x000e6200000e0000 */
[----:B------:R-:W-:-:S02]  /*5810*/  FADD.FTZ R30, R123, R30 ;  /* 0x0000001e7b1e7221 */ /* 0x000fc40000010000 */
[----:B------:R-:W-:Y:S01]  /*5820*/  FADD.FTZ R29, R152, R29 ;  /* 0x0000001d981d7221 */ /* 0x000fe20000010000 */
[----:B------:R-:W2:Y:S01]  /*5830*/  SHFL.DOWN PT, R164, R155, 0x1, 0x1f ;  /* 0x08201f009ba47f89 */ /* 0x000ea200000e0000 */
[----:B------:R-:W-:Y:S02]  /*5840*/  FADD.FTZ R26, R139, R26 ;  /* 0x0000001a8b1a7221 */ /* 0x000fe40000010000 */
[----:B------:R-:W-:Y:S01]  /*5850*/  FADD.FTZ R25, R145, R25 ;  /* 0x0000001991197221 */ /* 0x000fe20000010000 */
[----:B------:R-:W3:Y:S01]  /*5860*/  SHFL.DOWN PT, R165, R8, 0x1, 0x1f ;  /* 0x08201f0008a57f89 */ /* 0x000ee200000e0000 */
[----:B------:R-:W-:Y:S02]  /*5870*/  FADD.FTZ R0, R141, R0 ;  /* 0x000000008d007221 */ /* 0x000fe40000010000 */
[----:B------:R-:W-:Y:S02]  /*5880*/  FADD.FTZ R106, R129, R106 ;  /* 0x0000006a816a7221 */ /* 0x000fe40000010000 */
[----:B------:R-:W-:-:S02]  /*5890*/  FADD.FTZ R75, R116, R75 ;  /* 0x0000004b744b7221 */ /* 0x000fc40000010000 */
[----:B0-----:R-:W-:Y:S02]  /*58a0*/  @!P0 FADD.FTZ R9, R9, R159 ;  /* 0x0000009f09098221 */ /* 0x001fe40000010000 */
[----:B------:R-:W-:Y:S02]  /*58b0*/  FMUL.FTZ R159, R163, R7 ;  /* 0x00000007a39f7220 */ /* 0x000fe40000410000 */
[----:B-1----:R-:W-:Y:S01]  /*58c0*/  @!P0 FADD.FTZ R10, R10, R153 ;  /* 0x000000990a0a8221 */ /* 0x002fe20000010000 */
[----:B------:R-:W0:Y:S01]  /*58d0*/  SHFL.DOWN PT, R156, R9, 0x2, 0x1f ;  /* 0x08401f00099c7f89 */ /* 0x000e2200000e0000 */
[-C--:B------:R-:W-:Y:S02]  /*58e0*/  FFMA.FTZ R159, R162, R6.reuse, -R159 ;  /* 0x00000006a29f7223 */ /* 0x080fe4000001089f */
        /* <DEDUP_REMOVED lines=9> */
[-C--:B------:R-:W-:Y:S02]  /*5980*/  FFMA.FTZ R6, R20, R125.reuse, -R6 ;  /* 0x0000007d14067223 */ /* 0x080fe40000010806 */
[----:B------:R-:W-:-:S02]  /*5990*/  FMUL.FTZ R125, R21, R125 ;  /* 0x0000007d157d7220 */ /* 0x000fc40000410000 */
[----:B------:R-:W-:Y:S02]  /*59a0*/  FMUL.FTZ R161, R161, R6 ;  /* 0x00000006a1a17220 */ /* 0x000fe40000410000 */
[----:B------:R-:W-:Y:S02]  /*59b0*/  FMUL.FTZ R163, R163, R4 ;  /* 0x00000004a3a37220 */ /* 0x000fe40000410000 */
[----:B------:R-:W-:Y:S02]  /*59c0*/  FFMA.FTZ R164, R162, R7, R164 ;  /* 0x00000007a2a47223 */ /* 0x000fe400000100a4 */
[----:B0-----:R-:W-:Y:S02]  /*59d0*/  @!P0 FADD.FTZ R9, R9, R156 ;  /* 0x0000009c09098221 */ /* 0x001fe40000010000 */
[----:B------:R-:W-:Y:S02]  /*59e0*/  FADD.FTZ R6, R160, R159 ;  /* 0x0000009fa0067221 */ /* 0x000fe40000010000 */
[----:B-1----:R-:W-:Y:S01]  /*59f0*/  @!P0 FADD.FTZ R10, R10, R153 ;  /* 0x000000990a0a8221 */ /* 0x002fe20000010000 */
[----:B------:R-:W0:Y:S01]  /*5a00*/  SHFL.DOWN PT, R156, R9, 0x4, 0x1f ;  /* 0x08801f00099c7f89 */ /* 0x000e2200000e0000 */
[----:B------:R-:W-:-:S02]  /*5a10*/  FFMA.FTZ R160, R20, R110, R125 ;  /* 0x0000006e14a07223 */ /* 0x000fc4000001007d */
[----:B--2---:R-:W-:Y:S01]  /*5a20*/  @!P0 FADD.FTZ R11, R11, R158 ;  /* 0x0000009e0b0b8221 */ /* 0x004fe20000010000 */
[----:B------:R-:W1:Y:S01]  /*5a30*/  SHFL.DOWN PT, R153, R10, 0x4, 0x1f ;  /* 0x08801f000a997f89 */ /* 0x000e6200000e0000 */
[----:B------:R-:W-:Y:S02]  /*5a40*/  FFMA.FTZ R4, R162, R4, -R165 ;  /* 0x00000004a2047223 */ /* 0x000fe400000108a5 */
[----:B---3--:R-:W-:Y:S01]  /*5a50*/  @!P0 FADD.FTZ R8, R8, R155 ;  /* 0x0000009b08088221 */ /* 0x008fe20000010000 */
[----:B------:R-:W2:Y:S01]  /*5a60*/  SHFL.DOWN PT, R158, R11, 0x4, 0x1f ;  /* 0x08801f000b9e7f89 */ /* 0x000ea200000e0000 */
[----:B------:R-:W-:Y:S01]  /*5a70*/  ISETP.GT.AND P0, PT, R42, 0x1b, PT ;  /* 0x0000001b2a00780c */ /* 0x000fe20003f04270 */
[----:B------:R-:W-:Y:S02]  /*5a80*/  FFMA.FTZ R5, R162, R5, R163 ;  /* 0x00000005a2057223 */ /* 0x000fe400000100a3 */
[----:B------:R-:W3:Y:S01]  /*5a90*/  SHFL.DOWN PT, R155, R8, 0x4, 0x1f ;  /* 0x08801f00089b7f89 */ /* 0x000ee200000e0000 */
[----:B------:R-:W-:-:S02]  /*5aa0*/  FADD.FTZ R7, R157, R164 ;  /* 0x000000a49d077221 */ /* 0x000fc40000010000 */
[----:B------:R-:W-:Y:S02]  /*5ab0*/  FFMA.FTZ R161, R151, R160, R161 ;  /* 0x000000a097a17223 */ /* 0x000fe400000100a1 */
[----:B------:R-:W-:Y:S01]  /*5ac0*/  FMUL.FTZ R125, R21, R108 ;  /* 0x0000006c157d7220 */ /* 0x000fe20000410000 */
[----:B------:R4:W-:Y:S01]  /*5ad0*/  @!P2 STS.128 [UR4+0x1770], R4 ;  /* 0x00177004ff00a988 */ /* 0x0009e20008000c04 */
[----:B------:R-:W-:Y:S02]  /*5ae0*/  FFMA.FTZ R110, R119, R110, R161 ;  /* 0x0000006e776e7223 */ /* 0x000fe400000100a1 */
[-C--:B------:R-:W-:Y:S02]  /*5af0*/  FFMA.FTZ R160, R20, R121.reuse, -R125 ;  /* 0x0000007914a07223 */ /* 0x080fe4000001087d */
[----:B------:R-:W-:Y:S02]  /*5b00*/  FMUL.FTZ R121, R21, R121 ;  /* 0x0000007915797220 */ /* 0x000fe40000410000 */
[----:B0-----:R-:W-:-:S02]  /*5b10*/  @!P0 FADD.FTZ R9, R9, R156 ;  /* 0x0000009c09098221 */ /* 0x001fc40000010000 */
[----:B------:R-:W-:Y:S02]  /*5b20*/  FMUL.FTZ R160, R149, R160 ;  /* 0x000000a095a07220 */ /* 0x000fe40000410000 */
[----:B-1----:R-:W-:Y:S01]  /*5b30*/  @!P0 FADD.FTZ R10, R10, R153 ;  /* 0x000000990a0a8221 */ /* 0x002fe20000010000 */
[----:B------:R-:W-:Y:S01]  /*5b40*/  SHFL.DOWN PT, R154, R9, 0x8, 0x1f ;  /* 0x09001f00099a7f89 */ /* 0x000fe200000e0000 */
[----:B------:R-:W-:Y:S02]  /*5b50*/  FFMA.FTZ R121, R20, R108, R121 ;  /* 0x0000006c14797223 */ /* 0x000fe40000010079 */
[----:B--2---:R-:W-:Y:S01]  /*5b60*/  @!P0 FADD.FTZ R11, R11, R158 ;  /* 0x0000009e0b0b8221 */ /* 0x004fe20000010000 */
[----:B------:R-:W0:Y:S01]  /*5b70*/  SHFL.DOWN PT, R119, R10, 0x8, 0x1f ;  /* 0x09001f000a777f89 */ /* 0x000e2200000e0000 */
[----:B----4-:R-:W-:Y:S02]  /*5b80*/  FMUL.FTZ R4, R21, R22 ;  /* 0x0000001615047220 */ /* 0x010fe40000410000 */
[----:B---3--:R-:W-:Y:S01]  /*5b90*/  @!P0 FADD.FTZ R8, R8, R155 ;  /* 0x0000009b08088221 */ /* 0x008fe20000010000 */
[----:B------:R-:W1:Y:S01]  /*5ba0*/  SHFL.DOWN PT, R156, R11, 0x8, 0x1f ;  /* 0x09001f000b9c7f89 */ /* 0x000e6200000e0000 */
[----:B------:R-:W-:Y:S01]  /*5bb0*/  ISETP.GT.AND P0, PT, R42, 0x17, PT ;  /* 0x000000172a00780c */ /* 0x000fe20003f04270 */
[----:B------:R-:W-:-:S02]  /*5bc0*/  FFMA.FTZ R5, R20, R23, -R4 ;  /* 0x0000001714057223 */ /* 0x000fc40000010804 */
[----:B------:R-:W2:Y:S01]  /*5bd0*/  SHFL.DOWN PT, R7, R8, 0x8, 0x1f ;  /* 0x09001f0008077f89 */ /* 0x000ea200000e0000 */
[C---:B------:R-:W-:Y:S02]  /*5be0*/  FMUL.FTZ R23, R21.reuse, R23 ;  /* 0x0000001715177220 */ /* 0x040fe40000410000 */
[C---:B------:R-:W-:Y:S02]  /*5bf0*/  FMUL.FTZ R4, R21.reuse, R130 ;  /* 0x0000008215047220 */ /* 0x040fe40000410000 */
[----:B------:R-:W-:Y:S02]  /*5c00*/  FMUL.FTZ R150, R150, R5 ;  /* 0x0000000596967220 */ /* 0x000fe40000410000 */
[C---:B------:R-:W-:Y:S02]  /*5c10*/  FFMA.FTZ R6, R20.reuse, R22, R23 ;  /* 0x0000001614067223 */ /* 0x040fe40000010017 */
[-C--:B------:R-:W-:Y:S02]  /*5c20*/  FFMA.FTZ R5, R20, R127.reuse, -R4 ;  /* 0x0000007f14057223 */ /* 0x080fe40000010804 */
[----:B------:R-:W-:-:S02]  /*5c30*/  FMUL.FTZ R127, R21, R127 ;  /* 0x0000007f157f7220 */ /* 0x000fc40000410000 */
[----:B------:R-:W-:Y:S02]  /*5c40*/  FFMA.FTZ R121, R112, R121, R160 ;  /* 0x0000007970797223 */ /* 0x000fe400000100a0 */
[----:B------:R-:W-:Y:S02]  /*5c50*/  FFMA.FTZ R6, R147, R6, R150 ;  /* 0x0000000693067223 */ /* 0x000fe40000010096 */
[----:B0-----:R-:W-:Y:S02]  /*5c60*/  @!P0 FADD.FTZ R10, R10, R119 ;  /* 0x000000770a0a8221 */ /* 0x001fe40000010000 */
[----:B------:R-:W-:Y:S02]  /*5c70*/  @!P0 FADD.FTZ R9, R9, R154 ;  /* 0x0000009a09098221 */ /* 0x000fe40000010000 */
[----:B-1----:R-:W-:Y:S02]  /*5c80*/  @!P0 FADD.FTZ R11, R11, R156 ;  /* 0x0000009c0b0b8221 */ /* 0x002fe40000010000 */
[----:B------:R-:W-:-:S02]  /*5c90*/  FMUL.FTZ R5, R148, R5 ;  /* 0x0000000594057220 */ /* 0x000fc40000410000 */
[----:B--2---:R-:W-:Y:S01]  /*5ca0*/  @!P0 FADD.FTZ R8, R8, R7 ;  /* 0x0000000708088221 */ /* 0x004fe20000010000 */
[----:B------:R-:W-:Y:S01]  /*5cb0*/  ISETP.GT.AND P0, PT, R42, 0xf, PT ;  /* 0x0000000f2a00780c */ /* 0x000fe20003f04270 */
[----:B------:R-:W-:Y:S02]  /*5cc0*/  FFMA.FTZ R127, R20, R130, R127 ;  /* 0x00000082147f7223 */ /* 0x000fe4000001007f */
[----:B------:R-:W-:Y:S01]  /*5cd0*/  FMUL.FTZ R4, R21, R142 ;  /* 0x0000008e15047220 */ /* 0x000fe20000410000 */
[----:B------:R-:W-:Y:S01]  /*5ce0*/  SHFL.DOWN PT, R23, R8, 0x10, 0x1f ;  /* 0x0a001f0008177f89 */ /* 0x000fe200000e0000 */
[----:B------:R-:W-:Y:S02]  /*5cf0*/  FFMA.FTZ R121, R117, R108, R121 ;  /* 0x0000006c75797223 */ /* 0x000fe40000010079 */
[----:B------:R-:W-:Y:S01]  /*5d00*/  FFMA.FTZ R6, R115, R22, R6 ;  /* 0x0000001673067223 */ /* 0x000fe20000010006 */
[----:B------:R-:W-:Y:S01]  /*5d10*/  SHFL.DOWN PT, R108, R11, 0x10, 0x1f ;  /* 0x0a001f000b6c7f89 */ /* 0x000fe200000e0000 */
[----:B------:R-:W-:-:S02]  /*5d20*/  FFMA.FTZ R127, R146, R127, R5 ;  /* 0x0000007f927f7223 */ /* 0x000fc40000010005 */
[----:B------:R-:W-:Y:S01]  /*5d30*/  FFMA.FTZ R5, R20, R143, -R4 ;  /* 0x0000008f14057223 */ /* 0x000fe20000010804 */
[----:B------:R-:W0:Y:S01]  /*5d40*/  SHFL.DOWN PT, R115, R10, 0x10, 0x1f ;  /* 0x0a001f000a737f89 */ /* 0x000e2200000e0000 */
[C---:B------:R-:W-:Y:S02]  /*5d50*/  FMUL.FTZ R4, R21.reuse, R120 ;  /* 0x0000007815047220 */ /* 0x040fe40000410000 */
[----:B------:R-:W-:Y:S01]  /*5d60*/  FMUL.FTZ R144, R144, R5 ;  /* 0x0000000590907220 */ /* 0x000fe20000410000 */
[----:B------:R-:W1:Y:S01]  /*5d70*/  SHFL.DOWN PT, R22, R9, 0x10, 0x1f ;  /* 0x0a001f0009167f89 */ /* 0x000e6200000e0000 */
[C---:B------:R-:W-:Y:S02]  /*5d80*/  FMUL.FTZ R5, R21.reuse, R122 ;  /* 0x0000007a15057220 */ /* 0x040fe40000410000 */
[----:B------:R-:W-:Y:S02]  /*5d90*/  FMUL.FTZ R143, R21, R143 ;  /* 0x0000008f158f7220 */ /* 0x000fe40000410000 */
[----:B------:R-:W-:-:S02]  /*5da0*/  FFMA.FTZ R7, R20, R137, -R5 ;  /* 0x0000008914077223 */ /* 0x000fc40000010805 */
[C---:B------:R-:W-:Y:S02]  /*5db0*/  FFMA.FTZ R5, R20.reuse, R133, -R4 ;  /* 0x0000008514057223 */ /* 0x040fe40000010804 */
[C---:B------:R-:W-:Y:S02]  /*5dc0*/  FMUL.FTZ R4, R21.reuse, R118 ;  /* 0x0000007615047220 */ /* 0x040fe40000410000 */
[C---:B------:R-:W-:Y:S02]  /*5dd0*/  FMUL.FTZ R137, R21.reuse, R137 ;  /* 0x0000008915897220 */ /* 0x040fe40000410000 */
[C---:B------:R-:W-:Y:S02]  /*5de0*/  FMUL.FTZ R133, R21.reuse, R133 ;  /* 0x0000008515857220 */ /* 0x040fe40000410000 */
[-C--:B------:R-:W-:Y:S02]  /*5df0*/  FMUL.FTZ R21, R21, R135.reuse ;  /* 0x0000008715157220 */ /* 0x080fe40000410000 */
[----:B------:R-:W-:-:S02]  /*5e00*/  FFMA.FTZ R135, R20, R135, -R4 ;  /* 0x0000008714877223 */ /* 0x000fc40000010804 */
        /* <DEDUP_REMOVED lines=8> */
[----:B------:R-:W-:Y:S02]  /*5e90*/  @!P0 FADD.FTZ R11, R11, R108 ;  /* 0x0000006c0b0b8221 */ /* 0x000fe40000010000 */
[----:B-1----:R-:W-:Y:S02]  /*5ea0*/  @!P0 FADD.FTZ R9, R9, R22 ;  /* 0x0000001609098221 */ /* 0x002fe40000010000 */
[----:B------:R-:W-:Y:S02]  /*5eb0*/  @!P0 FADD.FTZ R8, R8, R23 ;  /* 0x0000001708088221 */ /* 0x000fe40000010000 */
[----:B------:R-:W-:-:S02]  /*5ec0*/  FFMA.FTZ R143, R114, R143, R144 ;  /* 0x0000008f728f7223 */ /* 0x000fc40000010090 */
[----:B------:R-:W-:Y:S01]  /*5ed0*/  FFMA.FTZ R7, R126, R137, R7 ;  /* 0x000000897e077223 */ /* 0x000fe20000010007 */
[----:B------:R0:W-:Y:S01]  /*5ee0*/  @!P1 STS.128 [0x230], R8 ;  /* 0x00023008ff009388 */ /* 0x0001e20000000c00 */
        /* <DEDUP_REMOVED lines=26> */
.L_x_11118:
[----:B0-----:R-:W-:Y:S05]  /*6090*/  BSYNC B0 ;  /* 0x0000000000007941 */ /* 0x001fea0003800000 */
.L_x_11117:
[----:B------:R-:W-:Y:S01]  /*60a0*/  MOV R4, c[0x0][0x1c0] ;  /* 0x0000700000047a02 */ /* 0x000fe20000000f00 */
[----:B------:R-:W-:Y:S01]  /*60b0*/  UIADD3 UR4, UR4, 0x10, URZ ;  /* 0x0000001004047890 */ /* 0x000fe2000fffe03f */
[----:B------:R-:W-:-:S02]  /*60c0*/  MOV R5, c[0x0][0x1c4] ;  /* 0x0000710000057a02 */ /* 0x000fc40000000f00 */
[----:B------:R-:W-:Y:S02]  /*60d0*/  LEA R83, P0, R4, R83, 0x3 ;  /* 0x0000005304537211 */ /* 0x000fe400078018ff */
        /* <DEDUP_REMOVED lines=17> */
.L_x_11104:
[----:B------:R-:W-:Y:S01]  /*61f0*/  BAR.SYNC.DEFER_BLOCKING 0x0 ;  /* 0x0000000000007b1d */ /* 0x000fe20000010000 */
[----:B------:R-:W-:Y:S01]  /*6200*/  ISETP.NE.AND P6, PT, R41, RZ, PT ;  /* 0x000000ff2900720c */ /* 0x000fe20003fc5270 */
[----:B------:R-:W-:Y:S01]  /*6210*/  IMAD R67, R35, c[0x0][0x2e0], RZ ;  /* 0x0000b80023437a24 */ /* 0x000fe200078e02ff */
[----:B------:R-:W-:-:S02]  /*6220*/  F2FP.PACK_AB R75, R106, R75 ;  /* 0x0000004b6a4b723e */ /* 0x000fc400000000ff */
[----:B------:R-:W-:Y:S01]  /*6230*/  F2FP.PACK_AB R0, R25, R0 ;  /* 0x000000001900723e */ /* 0x000fe200000000ff */
[----:B------:R-:W-:Y:S01]  /*6240*/  IMAD R67, R32, c[0x0][0x2e4], R67 ;  /* 0x0000b90020437a24 */ /* 0x000fe200078e0243 */
[----:B------:R-:W-:Y:S01]  /*6250*/  F2FP.PACK_AB R26, R29, R26 ;  /* 0x0000001a1d1a723e */ /* 0x000fe200000000ff */
[----:B------:R-:W-:Y:S01]  /*6260*/  BSSY B0, `(.L_x_11120) ;  /* 0x0000034000007945 */ /* 0x000fe20003800000 */
[----:B------:R-:W-:Y:S02]  /*6270*/  F2FP.PACK_AB R30, R33, R30 ;  /* 0x0000001e211e723e */ /* 0x000fe400000000ff */
[----:B------:R-:W-:Y:S02]  /*6280*/  PRMT R4, R75, 0x7632, R4 ;  /* 0x000076324b047816 */ /* 0x000fe40000000004 */
[----:B------:R-:W-:Y:S02]  /*6290*/  PRMT R5, R0, 0x7632, R5 ;  /* 0x0000763200057816 */ /* 0x000fe40000000005 */
[----:B------:R-:W-:-:S02]  /*62a0*/  PRMT R6, R26, 0x7632, R6 ;  /* 0x000076321a067816 */ /* 0x000fc40000000006 */
[----:B------:R-:W-:Y:S02]  /*62b0*/  PRMT R7, R30, 0x7632, R7 ;  /* 0x000076321e077816 */ /* 0x000fe40000000007 */
[----:B------:R-:W-:Y:S02]  /*62c0*/  IADD3 R12, -R12, c[0x0][0x168], RZ ;  /* 0x00005a000c0c7a10 */ /* 0x000fe40007ffe1ff */
[C---:B------:R-:W-:Y:S02]  /*62d0*/  LEA R9, P1, R49.reuse, c[0x0][0x330], 0x1 ;  /* 0x0000cc0031097a11 */ /* 0x040fe400078208ff */
[----:B------:R-:W-:Y:S01]  /*62e0*/  LOP3.LUT R69, R49, 0x20, RZ, 0xfc, !PT ;  /* 0x0000002031457812 */ /* 0x000fe200078efcff */
[----:B------:R-:W-:Y:S04]  /*62f0*/  STS.U16 [R62], R75 ;  /* 0x0000004b3e007388 */ /* 0x000fe80000000400 */
[----:B------:R-:W-:Y:S04]  /*6300*/  STS.U16 [R62+0x2], R4 ;  /* 0x000002043e007388 */ /* 0x000fe80000000400 */
[----:B------:R-:W-:Y:S04]  /*6310*/  STS.U16 [R62+0x4], R0 ;  /* 0x000004003e007388 */ /* 0x000fe80000000400 */
[----:B------:R0:W-:Y:S04]  /*6320*/  STS.U16 [R62+0x6], R5 ;  /* 0x000006053e007388 */ /* 0x0001e80000000400 */
[----:B------:R-:W-:Y:S04]  /*6330*/  STS.U16 [R62+0x8], R26 ;  /* 0x0000081a3e007388 */ /* 0x000fe80000000400 */
[----:B------:R1:W-:Y:S01]  /*6340*/  STS.U16 [R62+0xa], R6 ;  /* 0x00000a063e007388 */ /* 0x0003e20000000400 */
[----:B0-----:R-:W-:-:S03]  /*6350*/  IMAD.WIDE.U32 R4, R37, c[0x0][0x2d8], RZ ;  /* 0x0000b60025047a25 */ /* 0x001fc600078e00ff */
[----:B------:R-:W-:Y:S04]  /*6360*/  STS.U16 [R62+0xc], R30 ;  /* 0x00000c1e3e007388 */ /* 0x000fe80000000400 */
[----:B------:R0:W-:Y:S01]  /*6370*/  STS.U16 [R62+0xe], R7 ;  /* 0x00000e073e007388 */ /* 0x0001e20000000400 */
[----:B------:R-:W-:-:S06]  /*6380*/  NOP ;  /* 0x0000000000007918 */ /* 0x000fcc0000000000 */
[----:B------:R-:W-:Y:S01]  /*6390*/  LDS.U16 R11, [R53] ;  /* 0x00000000350b7984 */ /* 0x000fe20000000400 */
[----:B-1----:R-:W-:-:S03]  /*63a0*/  IMAD R6, R38, c[0x0][0x2d8], RZ ;  /* 0x0000b60026067a24 */ /* 0x002fc600078e02ff */
[----:B------:R-:W-:Y:S01]  /*63b0*/  LDS.U16 R13, [R54+0x40] ;  /* 0x00004000360d7984 */ /* 0x000fe20000000400 */
[----:B0-----:R-:W-:Y:S01]  /*63c0*/  IMAD R7, R37, c[0x0][0x2dc], R6 ;  /* 0x0000b70025077a24 */ /* 0x001fe200078e0206 */
[----:B------:R-:W-:Y:S02]  /*63d0*/  LEA.HI.X R6, R49, c[0x0][0x334], R52, 0x1, P1 ;  /* 0x0000cd0031067a11 */ /* 0x000fe400008f0c34 */
        /* <DEDUP_REMOVED lines=12> */
[----:B------:R-:W-:Y:S04]  /*64a0*/  @!P6 STS [0x210], R12 ;  /* 0x0002100cff00e388 */ /* 0x000fe80000000800 */
[----:B------:R-:W-:Y:S06]  /*64b0*/  BAR.SYNC.DEFER_BLOCKING 0x0 ;  /* 0x0000000000007b1d */ /* 0x000fec0000010000 */
[----:B------:R-:W0:Y:S02]  /*64c0*/  LDS R0, [0x210] ;  /* 0x00021000ff007984 */ /* 0x000e240000000800 */
[----:B0-----:R-:W-:-:S13]  /*64d0*/  ISETP.GE.AND P0, PT, R49, R0, PT ;  /* 0x000000003100720c */ /* 0x001fda0003f06270 */
        /* <DEDUP_REMOVED lines=12> */
.L_x_11121:
[----:B------:R-:W-:Y:S05]  /*65a0*/  BSYNC B0 ;  /* 0x0000000000007941 */ /* 0x000fea0003800000 */
.L_x_11120:
[----:B------:R-:W-:Y:S01]  /*65b0*/  ISETP.GE.AND P5, PT, R69, R0, PT ;  /* 0x000000004500720c */ /* 0x000fe20003fa6270 */
[----:B------:R-:W-:Y:S01]  /*65c0*/  FADD.FTZ R40, R77, R40 ;  /* 0x000000284d287221 */ /* 0x000fe20000010000 */
[C---:B------:R-:W-:Y:S01]  /*65d0*/  LOP3.LUT R67, R49.reuse, 0x40, RZ, 0xfc, !PT ;  /* 0x0000004031437812 */ /* 0x040fe200078efcff */
[----:B------:R-:W-:Y:S01]  /*65e0*/  BSSY B0, `(.L_x_11122) ;  /* 0x0000047000007945 */ /* 0x000fe20003800000 */
[C---:B------:R-:W-:Y:S01]  /*65f0*/  LOP3.LUT R75, R49.reuse, 0x60, RZ, 0xfc, !PT ;  /* 0x00000060314b7812 */ /* 0x040fe200078efcff */
[----:B------:R-:W-:Y:S01]  /*6600*/  FADD.FTZ R40, R40, R73 ;  /* 0x0000004928287221 */ /* 0x000fe20000010000 */
[C---:B------:R-:W-:Y:S02]  /*6610*/  LOP3.LUT R79, R49.reuse, 0x80, RZ, 0xfc, !PT ;  /* 0x00000080314f7812 */ /* 0x040fe400078efcff */
[C---:B------:R-:W-:Y:S02]  /*6620*/  LOP3.LUT R81, R49.reuse, 0xa0, RZ, 0xfc, !PT ;  /* 0x000000a031517812 */ /* 0x040fe400078efcff */
[----:B------:R-:W-:-:S02]  /*6630*/  LOP3.LUT R83, R49, 0xc0, RZ, 0xfc, !PT ;  /* 0x000000c031537812 */ /* 0x000fc400078efcff */
[----:B------:R-:W-:Y:S01]  /*6640*/  LOP3.LUT R85, R49, 0xe0, RZ, 0xfc, !PT ;  /* 0x000000e031557812 */ /* 0x000fe200078efcff */
[----:B------:R-:W-:Y:S01]  /*6650*/  @!P5 STG.E.U16 [R8.64+-0x1c0], R13 ;  /* 0xfffe400d0800d986 */ /* 0x000fe2000c101506 */
[-C--:B------:R-:W-:Y:S02]  /*6660*/  ISETP.GE.AND P4, PT, R67, R0.reuse, PT ;  /* 0x000000004300720c */ /* 0x080fe40003f86270 */
[-C--:B------:R-:W-:Y:S02]  /*6670*/  ISETP.GE.AND P3, PT, R75, R0.reuse, PT ;  /* 0x000000004b00720c */ /* 0x080fe40003f66270 */
[-C--:B------:R-:W-:Y:S02]  /*6680*/  ISETP.GE.AND P2, PT, R79, R0.reuse, PT ;  /* 0x000000004f00720c */ /* 0x080fe40003f46270 */
[-C--:B------:R-:W-:Y:S02]  /*6690*/  ISETP.GE.AND P1, PT, R81, R0.reuse, PT ;  /* 0x000000005100720c */ /* 0x080fe40003f26270 */
[----:B------:R-:W-:-:S02]  /*66a0*/  ISETP.GE.AND P0, PT, R83, R0, PT ;  /* 0x000000005300720c */ /* 0x000fc40003f06270 */
[----:B------:R-:W-:Y:S02]  /*66b0*/  ISETP.GE.AND P5, PT, R85, R0, PT ;  /* 0x000000005500720c */ /* 0x000fe40003fa6270 */
[----:B------:R-:W-:Y:S01]  /*66c0*/  F2FP.PACK_AB R0, R73, R77 ;  /* 0x0000004d4900723e */ /* 0x000fe200000000ff */
[----:B------:R-:W-:Y:S01]  /*66d0*/  @!P4 STG.E.U16 [R8.64+-0x180], R21 ;  /* 0xfffe80150800c986 */ /* 0x000fe2000c101506 */
[----:B------:R-:W-:Y:S01]  /*66e0*/  F2FP.PACK_AB R4, R104, R103 ;  /* 0x000000676804723e */ /* 0x000fe200000000ff */
[----:B------:R-:W-:Y:S01]  /*66f0*/  FADD.FTZ R103, R40, R103 ;  /* 0x0000006728677221 */ /* 0x000fe20000010000 */
[C---:B0-----:R-:W-:Y:S01]  /*6700*/  PRMT R6, R0.reuse, 0x7610, R6 ;  /* 0x0000761000067816 */ /* 0x041fe20000000006 */
        /* <DEDUP_REMOVED lines=9> */
[----:B------:R-:W-:Y:S01]  /*67a0*/  PRMT R20, R0, 0x7632, R20 ;  /* 0x0000763200147816 */ /* 0x000fe20000000014 */
[----:B------:R-:W-:-:S02]  /*67b0*/  FADD.FTZ R27, R24, R27 ;  /* 0x0000001b181b7221 */ /* 0x000fc40000010000 */
[----:B------:R-:W-:Y:S02]  /*67c0*/  @!P0 STG.E.U16 [R8.64+-0x80], R33 ;  /* 0xffff802108008986 */ /* 0x000fe4000c101506 */
[----:B------:R-:W-:Y:S02]  /*67d0*/  FADD.FTZ R28, R27, R28 ;  /* 0x0000001c1b1c7221 */ /* 0x000fe40000010000 */
[----:B------:R0:W-:Y:S02]  /*67e0*/  @!P5 STG.E.U16 [R8.64+-0x40], R65 ;  /* 0xffffc0410800d986 */ /* 0x0001e4000c101506 */
[----:B------:R-:W-:Y:S02]  /*67f0*/  FADD.FTZ R40, R28, R31 ;  /* 0x0000001f1c287221 */ /* 0x000fe40000010000 */
[----:B------:R-:W-:Y:S01]  /*6800*/  BAR.SYNC.DEFER_BLOCKING 0x0 ;  /* 0x0000000000007b1d */ /* 0x000fe20000010000 */
[----:B0-----:R-:W-:-:S05]  /*6810*/  PRMT R8, R5, 0x7632, R8 ;  /* 0x0000763205087816 */ /* 0x001fca0000000008 */
[----:B------:R0:W-:Y:S04]  /*6820*/  STS.U16 [R62], R6 ;  /* 0x000000063e007388 */ /* 0x0001e80000000400 */
[----:B------:R1:W-:Y:S04]  /*6830*/  STS.U16 [R62+0x2], R7 ;  /* 0x000002073e007388 */ /* 0x0003e80000000400 */
[----:B------:R-:W-:Y:S01]  /*6840*/  STS.U16 [R62+0x4], R4 ;  /* 0x000004043e007388 */ /* 0x000fe20000000400 */
[----:B0-----:R-:W-:-:S03]  /*6850*/  IMAD R6, R38, c[0x0][0x2f8], RZ ;  /* 0x0000be0026067a24 */ /* 0x001fc600078e02ff */
[----:B------:R-:W-:Y:S01]  /*6860*/  STS.U16 [R62+0x6], R10 ;  /* 0x0000060a3e007388 */ /* 0x000fe20000000400 */
[----:B-1----:R-:W-:-:S03]  /*6870*/  IMAD R7, R37, c[0x0][0x2fc], R6 ;  /* 0x0000bf0025077a24 */ /* 0x002fc600078e0206 */
[----:B------:R-:W-:Y:S04]  /*6880*/  STS.U16 [R62+0x8], R0 ;  /* 0x000008003e007388 */ /* 0x000fe80000000400 */
[----:B------:R-:W-:Y:S04]  /*6890*/  STS.U16 [R62+0xa], R20 ;  /* 0x00000a143e007388 */ /* 0x000fe80000000400 */
        /* <DEDUP_REMOVED lines=27> */
.L_x_11123:
[----:B------:R-:W-:Y:S05]  /*6a50*/  BSYNC B0 ;  /* 0x0000000000007941 */ /* 0x000fea0003800000 */
.L_x_11122:
[----:B------:R-:W-:Y:S01]  /*6a60*/  MOV R2, R4 ;  /* 0x0000000400027202 */ /* 0x000fe20000000f00 */
[----:B------:R-:W-:Y:S01]  /*6a70*/  IMAD R5, R35, c[0x0][0x300], RZ ;  /* 0x0000c00023057a24 */ /* 0x000fe200078e02ff */
[----:B------:R-:W-:Y:S02]  /*6a80*/  MOV R3, R21 ;  /* 0x0000001500037202 */ /* 0x000fe40000000f00 */
[----:B------:R-:W-:Y:S01]  /*6a90*/  IADD3 R60, P1, R60, -0x1c0, RZ ;  /* 0xfffffe403c3c7810 */ /* 0x000fe20007f3e0ff */
[C---:B------:R-:W-:Y:S01]  /*6aa0*/  IMAD R5, R32.reuse, c[0x0][0x304], R5 ;  /* 0x0000c10020057a24 */ /* 0x040fe200078e0205 */
[-C--:B------:R-:W-:Y:S01]  /*6ab0*/  ISETP.GE.AND P5, PT, R83, R0.reuse, PT ;  /* 0x000000005300720c */ /* 0x080fe20003fa6270 */
[----:B------:R-:W-:Y:S01]  /*6ac0*/  IMAD.WIDE.U32 R2, R32, c[0x0][0x300], R2 ;  /* 0x0000c00020027a25 */ /* 0x000fe200078e0002 */
[----:B------:R-:W-:Y:S02]  /*6ad0*/  IADD3.X R63, R63, -0x1, RZ, P1, !PT ;  /* 0xffffffff3f3f7810 */ /* 0x000fe40000ffe4ff */
[----:B------:R-:W-:-:S02]  /*6ae0*/  ISETP.GE.AND P0, PT, R69, R0, PT ;  /* 0x000000004500720c */ /* 0x000fc40003f06270 */
[----:B------:R-:W-:Y:S02]  /*6af0*/  IADD3 R71, P3, R71, R2, RZ ;  /* 0x0000000247477210 */ /* 0x000fe40007f7e0ff */
[----:B------:R-:W-:Y:S02]  /*6b00*/  IADD3 R2, P4, R60, c[0x0][0x340], RZ ;  /* 0x0000d0003c027a10 */ /* 0x000fe40007f9e0ff */
[----:B------:R-:W-:Y:S02]  /*6b10*/  IADD3.X R72, R72, R5, R3, P3, !PT ;  /* 0x0000000548487210 */ /* 0x000fe40001ffe403 */
[----:B------:R-:W-:Y:S02]  /*6b20*/  IADD3.X R3, R63, c[0x0][0x344], RZ, P4, !PT ;  /* 0x0000d1003f037a10 */ /* 0x000fe400027fe4ff */
[----:B------:R-:W-:Y:S02]  /*6b30*/  LEA R2, P6, R71, R2, 0x1 ;  /* 0x0000000247027211 */ /* 0x000fe400078c08ff */
[----:B------:R-:W-:-:S02]  /*6b40*/  ISETP.GE.AND P4, PT, R81, R0, PT ;  /* 0x000000005100720c */ /* 0x000fc40003f86270 */
[----:B------:R-:W-:Y:S02]  /*6b50*/  LEA.HI.X R3, R71, R3, R72, 0x1, P6 ;  /* 0x0000000347037211 */ /* 0x000fe400030f0c48 */
[-C--:B------:R-:W-:Y:S02]  /*6b60*/  ISETP.GE.AND P6, PT, R85, R0.reuse, PT ;  /* 0x000000005500720c */ /* 0x080fe40003fc6270 */
[-C--:B------:R-:W-:Y:S01]  /*6b70*/  ISETP.GE.AND P1, PT, R67, R0.reuse, PT ;  /* 0x000000004300720c */ /* 0x080fe20003f26270 */
[----:B------:R1:W-:Y:S01]  /*6b80*/  @!P5 STG.E.U16 [R2.64+0x140], R59 ;  /* 0x0001403b0200d986 */ /* 0x0003e2000c101506 */
[-C--:B------:R-:W-:Y:S02]  /*6b90*/  ISETP.GE.AND P2, PT, R75, R0.reuse, PT ;  /* 0x000000004b00720c */ /* 0x080fe40003f46270 */
[----:B------:R-:W-:Y:S01]  /*6ba0*/  ISETP.GE.AND P3, PT, R79, R0, PT ;  /* 0x000000004f00720c */ /* 0x000fe20003f66270 */
[----:B------:R1:W-:Y:S01]  /*6bb0*/  @!P0 STG.E.U16 [R2.64], R9 ;  /* 0x0000000902008986 */ /* 0x0003e2000c101506 */
[----:B------:R-:W-:-:S02]  /*6bc0*/  ISETP.GT.AND P0, PT, R51, 0x1, PT ;  /* 0x000000013300780c */ /* 0x000fc40003f04270 */
[----:B------:R-:W-:Y:S01]  /*6bd0*/  IADD3 R50, R50, 0x1, RZ ;  /* 0x0000000132327810 */ /* 0x000fe20007ffe0ff */
[----:B------:R1:W-:Y:S04]  /*6be0*/  @!P4 STG.E.U16 [R2.64+0x100], R13 ;  /* 0x0001000d0200c986 */ /* 0x0003e8000c101506 */
        /* <DEDUP_REMOVED lines=12> */
.L_x_11098:
[----:B------:R-:W-:Y:S02]  /*6cb0*/  ISETP.NE.U32.AND P0, PT, RZ, c[0x0][0x328], PT ;  /* 0x0000ca00ff007a0c */ /* 0x000fe40003f05070 */
[----:B------:R-:W-:-:S02]  /*6cc0*/  ISETP.NE.U32.AND P2, PT, RZ, c[0x0][0x348], PT ;  /* 0x0000d200ff007a0c */ /* 0x000fc40003f45070 */
[----:B------:R-:W-:Y:S02]  /*6cd0*/  ISETP.NE.AND.EX P1, PT, RZ, c[0x0][0x32c], PT, P0 ;  /* 0x0000cb00ff007a0c */ /* 0x000fe40003f25300 */
[----:B------:R-:W-:-:S11]  /*6ce0*/  ISETP.NE.AND.EX P0, PT, RZ, c[0x0][0x34c], PT, P2 ;  /* 0x0000d300ff007a0c */ /* 0x000fd60003f05320 */
[----:B------:R-:W-:Y:S05]  /*6cf0*/  @!P1 BRA `(.L_x_11125) ;  /* 0x0000014000009947 */ /* 0x000fea0003800000 */
[----:B------:R-:W2:Y:S01]  /*6d00*/  SHFL.DOWN P1, R0, R39, 0x1, 0x1f ;  /* 0x08201f0027007f89 */ /* 0x000ea20000020000 */
[----:B------:R-:W-:Y:S03]  /*6d10*/  BSSY B0, `(.L_x_11125) ;  /* 0x0000012000007945 */ /* 0x000fe60003800000 */
[----:B0-----:R-:W0:Y:S01]  /*6d20*/  S2R R6, SR_LANEID ;  /* 0x0000000000067919 */ /* 0x001e220000000000 */
[----:B--2---:R-:W-:Y:S01]  /*6d30*/  @P1 FADD R0, R0, R39 ;  /* 0x0000002700001221 */ /* 0x004fe20000000000 */
[----:B0-----:R-:W-:-:S04]  /*6d40*/  ISETP.NE.AND P2, PT, R6, RZ, PT ;  /* 0x000000ff0600720c */ /* 0x001fc80003f45270 */
[----:B-1----:R-:W0:Y:S04]  /*6d50*/  SHFL.DOWN P1, R3, R0, 0x2, 0x1f ;  /* 0x08401f0000037f89 */ /* 0x002e280000020000 */
        /* <DEDUP_REMOVED lines=13> */
.L_x_11126:
[----:B0-----:R-:W-:Y:S05]  /*6e30*/  BSYNC B0 ;  /* 0x0000000000007941 */ /* 0x001fea0003800000 */
.L_x_11125:
[----:B------:R-:W-:Y:S01]  /*6e40*/  BSSY B0, `(.L_x_11127) ;  /* 0x0000018000007945 */ /* 0x000fe20003800000 */
[----:B------:R-:W-:Y:S05]  /*6e50*/  @!P0 BRA `(.L_x_11128) ;  /* 0x0000015000008947 */ /* 0x000fea0003800000 */
[----:B------:R-:W-:Y:S06]  /*6e60*/  BAR.SYNC.DEFER_BLOCKING 0x0 ;  /* 0x0000000000007b1d */ /* 0x000fec0000010000 */
[----:B-1----:R-:W1:Y:S04]  /*6e70*/  SHFL.DOWN P0, R3, R40, 0x1, 0x1f ;  /* 0x08201f0028037f89 */ /* 0x002e680000000000 */
[----:B------:R-:W2:Y:S04]  /*6e80*/  S2R R4, SR_LANEID ;  /* 0x0000000000047919 */ /* 0x000ea80000000000 */
[----:B------:R-:W3:Y:S01]  /*6e90*/  S2R R19, SR_TID.X ;  /* 0x0000000000137919 */ /* 0x000ee20000002100 */
[----:B-1----:R-:W-:Y:S01]  /*6ea0*/  @P0 FADD R3, R3, R40 ;  /* 0x0000002803030221 */ /* 0x002fe20000000000 */
[----:B--2---:R-:W-:-:S04]  /*6eb0*/  ISETP.NE.AND P1, PT, R4, RZ, PT ;  /* 0x000000ff0400720c */ /* 0x004fc80003f25270 */
[----:B------:R-:W1:Y:S02]  /*6ec0*/  SHFL.DOWN P0, R0, R3, 0x2, 0x1f ;  /* 0x08401f0003007f89 */ /* 0x000e640000000000 */
[----:B-1----:R-:W-:-:S05]  /*6ed0*/  @P0 FADD R0, R3, R0 ;  /* 0x0000000003000221 */ /* 0x002fca0000000000 */
[----:B------:R-:W1:Y:S02]  /*6ee0*/  SHFL.DOWN P0, R5, R0, 0x4, 0x1f ;  /* 0x08801f0000057f89 */ /* 0x000e640000000000 */
[----:B-1----:R-:W-:-:S05]  /*6ef0*/  @P0 FADD R5, R0, R5 ;  /* 0x0000000500050221 */ /* 0x002fca0000000000 */
[----:B------:R-:W1:Y:S02]  /*6f00*/  SHFL.DOWN P0, R2, R5, 0x8, 0x1f ;  /* 0x09001f0005027f89 */ /* 0x000e640000000000 */
[----:B-1----:R-:W-:-:S05]  /*6f10*/  @P0 FADD R2, R5, R2 ;  /* 0x0000000205020221 */ /* 0x002fca0000000000 */
[----:B0-----:R-:W0:Y:S02]  /*6f20*/  SHFL.DOWN P0, R7, R2, 0x10, 0x1f ;  /* 0x0a001f0002077f89 */ /* 0x001e240000000000 */
        /* <DEDUP_REMOVED lines=8> */
.L_x_11128:
[----:B------:R-:W2:Y:S02]  /*6fb0*/  S2R R19, SR_TID.X ;  /* 0x0000000000137919 */ /* 0x000ea40000002100 */
.L_x_11129:
[----:B0-----:R-:W-:Y:S05]  /*6fc0*/  BSYNC B0 ;  /* 0x0000000000007941 */ /* 0x001fea0003800000 */
.L_x_11127:
[----:B--2---:R-:W-:-:S13]  /*6fd0*/  ISETP.GE.AND P0, PT, R19, c[0x0][0x16c], PT ;  /* 0x00005b0013007a0c */ /* 0x004fda0003f06270 */
[----:B------:R-:W-:Y:S05]  /*6fe0*/  @P0 EXIT ;  /* 0x000000000000094d */ /* 0x000fea0003800000 */
[C---:B-1----:R-:W-:Y:S02]  /*6ff0*/  IMAD R11, R35.reuse, c[0x0][0x198], RZ ;  /* 0x00006600230b7a24 */ /* 0x042fe400078e02ff */
        /* <DEDUP_REMOVED lines=19> */
.L_x_11130:
        /* <DEDUP_REMOVED lines=64> */
.L_x_11131:
        /* <DEDUP_REMOVED lines=13> */
.L_x_14721:


//--------------------- .text._Z25selective_scan_bwd_kernelI32Selective_Scan_bwd_kernel_traitsILi32ELi8ELb0ELb0ELb0ELb1ELb0EN3c104HalfENS1_7complexIfEEEEv12SSMParamsBwd --------------------------
	.section	.text._Z25selective_scan_bwd_kernelI32Selective_Scan_bwd_kernel_traitsILi32ELi8ELb0ELb0ELb0ELb1ELb0EN3c104HalfENS1_7complexIfEEEEv12SSMParamsBwd,"ax",@progbits
	.sectioninfo	@"SHI_REGISTERS=182"
	.align	128
        .global         _Z25selective_scan_bwd_kernelI32Selective_Scan_bwd_kernel_traitsILi32ELi8ELb0ELb0ELb0ELb1ELb0EN3c104HalfENS1_7complexIfEEEEv12SSMParamsBwd
        .type           _Z25selective_scan_bwd_kernelI32Selective_Scan_bwd_kernel_traitsILi32ELi8ELb0ELb0ELb0ELb1ELb0EN3c104HalfENS1_7complexIfEEEEv12SSMParamsBwd,@function
        .size           _Z25selective_scan_bwd_kernelI32Selective_Scan_bwd_kernel_traitsILi32ELi8ELb0ELb0ELb0ELb1ELb0EN3c104HalfENS1_7complexIfEEEEv12SSMParamsBwd,(.L_x_14722 - _Z25selective_scan_bwd_kernelI32Selective_Scan_bwd_kernel_traitsILi32ELi8ELb0ELb0ELb0ELb1ELb0EN3c104HalfENS1_7complexIfEEEEv12SSMParamsBwd)
        .other          _Z25selective_scan_bwd_kernelI32Selective_Scan_bwd_kernel_traitsILi32ELi8ELb0ELb0ELb0ELb1ELb0EN3c104HalfENS1_7complexIfEEEEv12SSMParamsBwd,@"STO_CUDA_ENTRY STV_DEFAULT"
_Z25selective_scan_bwd_kernelI32Selective_Scan_bwd_kernel_traitsILi32ELi8ELb0ELb0ELb0ELb1ELb0EN3c104HalfENS1_7complexIfEEEEv12SSMParamsBwd:
.text._Z25selective_scan_bwd_kernelI32Selective_Scan_bwd_kernel_traitsILi32ELi8ELb0ELb0ELb0ELb1ELb0EN3c104HalfENS1_7complexIfEEEEv12SSMParamsBwd:
[----:B------:R-:W-:Y:S02]  /*0000*/  MOV R1, c[0x0][0x28] ;  /* 0x00000a0000017a02 */ /* 0x000fe40000000f00 */
[----:B------:R-:W0:Y:S01]  /*0010*/  S2R R0, SR_CTAID.Y ;  /* 0x0000000000007919 */ /* 0x000e220000002600 */
[----:B------:R-:W-:Y:S01]  /*0020*/  ISETP.NE.U32.AND P0, PT, RZ, c[0x0][0x238], PT ;  /* 0x00008e00ff007a0c */ /* 0x000fe20003f05070 */
[----:B------:R-:W-:Y:S01]  /*0030*/  HFMA2.MMA R22, -RZ, RZ, 0, 0 ;  /* 0x00000000ff167435 */ /* 0x000fe200000001ff */
[----:B------:R-:W-:Y:S01]  /*0040*/  ISETP.NE.U32.AND P1, PT, RZ, c[0x0][0x250], PT ;  /* 0x00009400ff007a0c */ /* 0x000fe20003f25070 */
[----:B------:R-:W1:Y:S01]  /*0050*/  S2R R25, SR_CTAID.X ;  /* 0x0000000000197919 */ /* 0x000e620000002500 */
[----:B------:R-:W-:Y:S01]  /*0060*/  ISETP.NE.AND.EX P0, PT, RZ, c[0x0][0x23c], PT, P0 ;  /* 0x00008f00ff007a0c */ /* 0x000fe20003f05300 */
[----:B------:R-:W-:Y:S01]  /*0070*/  ULDC.64 UR6, c[0x0][0x118] ;  /* 0x0000460000067ab9 */ /* 0x000fe20000000a00 */
[----:B------:R-:W-:Y:S02]  /*0080*/  ISETP.NE.AND.EX P1, PT, RZ, c[0x0][0x254], PT, P1 ;  /* 0x00009500ff007a0c */ /* 0x000fe40003f25310 */
[----:B------:R-:W-:Y:S02]  /*0090*/  MOV R24, RZ ;  /* 0x000000ff00187202 */ /* 0x000fe40000000f00 */
[----:B0-----:R-:W-:-:S07]  /*00a0*/  SHF.R.S32.HI R23, RZ, 0x1f, R0 ;  /* 0x0000001fff177819 */ /* 0x001fce0000011400 */
[C---:B------:R-:W-:Y:S02]  /*00b0*/  @P0 LEA R8, P2, R0.reuse, c[0x0][0x238], 0x2 ;  /* 0x00008e0000080a11 */ /* 0x040fe400078410ff */
[----:B-1----:R-:W-:Y:S02]  /*00c0*/  SHF.R.S32.HI R26, RZ, 0x1f, R25 ;  /* 0x0000001fff1a7819 */ /* 0x002fe40000011419 */
[C---:B------:R-:W-:Y:S02]  /*00d0*/  @P1 LEA R10, P3, R0.reuse, c[0x0][0x250], 0x2 ;  /* 0x00009400000a1a11 */ /* 0x040fe400078610ff */
[--C-:B------:R-:W-:Y:S01]  /*00e0*/  @P0 LEA.HI.X R9, R0, c[0x0][0x23c], R23.reuse, 0x2, P2 ;  /* 0x00008f0000090a11 */ /* 0x100fe200010f1417 */
[----:B------:R-:W-:Y:S01]  /*00f0*/  IMAD R4, R26, c[0x0][0x1d0], RZ ;  /* 0x000074001a047a24 */ /* 0x000fe200078e02ff */
[----:B------:R-:W-:Y:S01]  /*0100*/  @P1 LEA.HI.X R11, R0, c[0x0][0x254], R23, 0x2, P3 ;  /* 0x00009500000b1a11 */ /* 0x000fe200018f1417 */
[C---:B------:R-:W-:Y:S02]  /*0110*/  IMAD R12, R26.reuse, c[0x0][0x1e0], RZ ;  /* 0x000078001a0c7a24 */ /* 0x040fe400078e02ff */
[----:B------:R0:W5:Y:S01]  /*0120*/  @P0 LDG.E R22, [R8.64] ;  /* 0x0000000608160981 */ /* 0x000162000c1e1900 */
[----:B------:R-:W-:-:S02]  /*0130*/  IMAD R14, R26, c[0x0][0x278], RZ ;  /* 0x00009e001a0e7a24 */ /* 0x000fc400078e02ff */
[C---:B------:R-:W-:Y:S01]  /*0140*/  IMAD R13, R25.reuse, c[0x0][0x1d4], R4 ;  /* 0x00007500190d7a24 */ /* 0x040fe200078e0204 */
[----:B------:R1:W5:Y:S01]  /*0150*/  @P1 LDG.E R24, [R10.64] ;  /* 0x000000060a181981 */ /* 0x000362000c1e1900 */
[C---:B------:R-:W-:Y:S01]  /*0160*/  IMAD.WIDE.U32 R2, R25.reuse, c[0x0][0x1d0], RZ ;  /* 0x0000740019027a25 */ /* 0x040fe200078e00ff */
[----:B------:R-:W-:Y:S01]  /*0170*/  ISETP.NE.U32.AND P0, PT, RZ, c[0x0][0x260], PT ;  /* 0x00009800ff007a0c */ /* 0x000fe20003f05070 */
[----:B------:R-:W-:Y:S02]  /*0180*/  CS2R R28, SRZ ;  /* 0x00000000001c7805 */ /* 0x000fe4000001ff00 */
[----:B------:R-:W-:Y:S01]  /*0190*/  IMAD.WIDE.U32 R4, R25, c[0x0][0x1e0], RZ ;  /* 0x0000780019047a25 */ /* 0x000fe200078e00ff */
[----:B------:R-:W-:Y:S02]  /*01a0*/  IADD3 R3, R3, R13, RZ ;  /* 0x0000000d03037210 */ /* 0x000fe40007ffe0ff */
[----:B------:R-:W-:Y:S01]  /*01b0*/  ISETP.NE.AND.EX P0, PT, RZ, c[0x0][0x264], PT, P0 ;  /* 0x00009900ff007a0c */ /* 0x000fe20003f05300 */
[C---:B0-----:R-:W-:Y:S01]  /*01c0*/  IMAD R9, R25.reuse, c[0x0][0x1e4], R12 ;  /* 0x0000790019097a24 */ /* 0x041fe200078e020c */
[----:B-1----:R-:W-:Y:S01]  /*01d0*/  MOV R10, c[0x0][0x174] ;  /* 0x00005d00000a7a02 */ /* 0x002fe20000000f00 */
[----:B------:R-:W-:-:S03]  /*01e0*/  IMAD.WIDE.U32 R6, R25, c[0x0][0x278], RZ ;  /* 0x00009e0019067a25 */ /* 0x000fc600078e00ff */
[----:B------:R-:W-:Y:S01]  /*01f0*/  IADD3 R5, R5, R9, RZ ;  /* 0x0000000905057210 */ /* 0x000fe20007ffe0ff */
[----:B------:R-:W-:Y:S01]  /*0200*/  IMAD R11, R25, c[0x0][0x27c], R14 ;  /* 0x00009f00190b7a24 */ /* 0x000fe200078e020e */
[C---:B------:R-:W-:Y:S01]  /*0210*/  SHF.L.U32 R27, R10.reuse, 0x8, RZ ;  /* 0x000000080a1b7819 */ /* 0x040fe200000006ff */
[----:B------:R-:W-:Y:S01]  /*0220*/  IMAD R13, R23, c[0x0][0x1e8], RZ ;  /* 0x00007a00170d7a24 */ /* 0x000fe200078e02ff */
[----:B------:R-:W-:Y:S01]  /*0230*/  ISETP.GE.AND P3, PT, R10, 0x1, PT ;  /* 0x000000010a00780c */ /* 0x000fe20003f66270 */
[C---:B------:R-:W-:Y:S01]  /*0240*/  IMAD.WIDE.U32 R2, R0.reuse, c[0x0][0x1d8], R2 ;  /* 0x0000760000027a25 */ /* 0x040fe200078e0002 */
[----:B------:R-:W-:Y:S02]  /*0250*/  IADD3 R7, R7, R11, RZ ;  /* 0x0000000b07077210 */ /* 0x000fe40007ffe0ff */
[----:B------:R-:W-:Y:S01]  /*0260*/  IADD3 R9, R27, -0x100, RZ ;  /* 0xffffff001b097810 */ /* 0x000fe20007ffe0ff */
[----:B------:R-:W-:Y:S01]  /*0270*/  IMAD R11, R23, c[0x0][0x1d8], RZ ;  /* 0x00007600170b7a24 */ /* 0x000fe200078e02ff */
[----:B------:R-:W-:Y:S01]  /*0280*/  @P0 MOV R17, 0x10 ;  /* 0x0000001000110802 */ /* 0x000fe20000000f00 */
[----:B------:R-:W-:Y:S01]  /*0290*/  IMAD.WIDE.U32 R4, R0, c[0x0][0x1e8], R4 ;  /* 0x00007a0000047a25 */ /* 0x000fe200078e0004 */
[----:B------:R-:W-:-:S03]  /*02a0*/  IADD3 R33, P1, R9, R2, RZ ;  /* 0x0000000209217210 */ /* 0x000fc60007f3e0ff */
[----:B------:R-:W-:Y:S01]  /*02b0*/  IMAD R15, R23, c[0x0][0x280], RZ ;  /* 0x0000a000170f7a24 */ /* 0x000fe200078e02ff */
[----:B------:R-:W-:Y:S01]  /*02c0*/  IADD3 R35, P2, R9, R4, RZ ;  /* 0x0000000409237210 */ /* 0x000fe20007f5e0ff */
[----:B------:R-:W-:-:S03]  /*02d0*/  IMAD.WIDE.U32 R6, R0, c[0x0][0x280], R6 ;  /* 0x0000a00000067a25 */ /* 0x000fc600078e0006 */
[----:B------:R-:W-:Y:S01]  /*02e0*/  LEA R34, P5, R35, c[0x0][0x248], 0x1 ;  /* 0x0000920023227a11 */ /* 0x000fe200078a08ff */
[C---:B------:R-:W-:Y:S01]  /*02f0*/  IMAD R8, R0.reuse, c[0x0][0x1dc], R11 ;  /* 0x0000770000087a24 */ /* 0x040fe200078e020b */
[----:B------:R-:W-:Y:S01]  /*0300*/  SHF.R.S32.HI R11, RZ, 0x1f, R9 ;  /* 0x0000001fff0b7819 */ /* 0x000fe20000011409 */
[C---:B------:R-:W-:Y:S01]  /*0310*/  IMAD R13, R0.reuse, c[0x0][0x1ec], R13 ;  /* 0x00007b00000d7a24 */ /* 0x040fe200078e020d */
[----:B------:R-:W-:Y:S01]  /*0320*/  IADD3 R9, P4, R9, R6, RZ ;  /* 0x0000000609097210 */ /* 0x000fe20007f9e0ff */
[----:B------:R-:W-:Y:S01]  /*0330*/  IMAD R15, R0, c[0x0][0x284], R15 ;  /* 0x0000a100000f7a24 */ /* 0x000fe200078e020f */
[C---:B------:R-:W-:Y:S02]  /*0340*/  IADD3.X R2, R11.reuse, R3, R8, P1, !PT ;  /* 0x000000030b027210 */ /* 0x040fe40000ffe408 */
[----:B------:R-:W-:Y:S02]  /*0350*/  IADD3.X R4, R11, R5, R13, P2, !PT ;  /* 0x000000050b047210 */ /* 0x000fe400017fe40d */
[----:B------:R-:W-:Y:S01]  /*0360*/  ISETP.NE.U32.AND P1, PT, RZ, c[0x0][0x328], PT ;  /* 0x0000ca00ff007a0c */ /* 0x000fe20003f25070 */
[----:B------:R-:W-:Y:S01]  /*0370*/  CS2R R12, SRZ ;  /* 0x00000000000c7805 */ /* 0x000fe2000001ff00 */
[----:B------:R-:W-:-:S02]  /*0380*/  ISETP.NE.U32.AND P2, PT, RZ, c[0x0][0x348], PT ;  /* 0x0000d200ff007a0c */ /* 0x000fc40003f45070 */
[----:B------:R-:W-:Y:S02]  /*0390*/  IADD3.X R6, R11, R7, R15, P4, !PT ;  /* 0x000000070b067210 */ /* 0x000fe400027fe40f */
[C---:B------:R-:W-:Y:S01]  /*03a0*/  LEA R32, P4, R33.reuse, c[0x0][0x240], 0x1 ;  /* 0x0000900021207a11 */ /* 0x040fe200078808ff */
[----:B------:R-:W-:Y:S01]  /*03b0*/  CS2R R14, SRZ ;  /* 0x00000000000e7805 */ /* 0x000fe2000001ff00 */
[----:B------:R-:W-:Y:S02]  /*03c0*/  ISETP.NE.AND.EX P1, PT, RZ, c[0x0][0x32c], PT, P1 ;  /* 0x0000cb00ff007a0c */ /* 0x000fe40003f25310 */
[----:B------:R-:W-:Y:S02]  /*03d0*/  ISETP.NE.AND.EX P2, PT, RZ, c[0x0][0x34c], PT, P2 ;  /* 0x0000d300ff007a0c */ /* 0x000fe40003f45320 */
[----:B------:R-:W-:Y:S01]  /*03e0*/  LEA.HI.X R33, R33, c[0x0][0x244], R2, 0x1, P4 ;  /* 0x0000910021217a11 */ /* 0x000fe200020f0c02 */
[----:B------:R-:W-:Y:S01]  /*03f0*/  @P0 IMAD R2, R25, c[0x0][0x164], R0 ;  /* 0x0000590019020a24 */ /* 0x000fe200078e0200 */
[----:B------:R-:W-:-:S02]  /*0400*/  LEA.HI.X R35, R35, c[0x0][0x24c], R4, 0x1, P5 ;  /* 0x0000930023237a11 */ /* 0x000fc400028f0c04 */
[----:B------:R-:W-:Y:S01]  /*0410*/  LEA R36, P6, R9, c[0x0][0x308], 0x1 ;  /* 0x0000c20009247a11 */ /* 0x000fe200078c08ff */
[----:B------:R-:W-:-:S03]  /*0420*/  @P0 IMAD R2, R2, c[0x0][0x174], RZ ;  /* 0x00005d0002020a24 */ /* 0x000fc600078e02ff */
[----:B------:R-:W-:Y:S01]  /*0430*/  LEA.HI.X R37, R9, c[0x0][0x30c], R6, 0x1, P6 ;  /* 0x0000c30009257a11 */ /* 0x000fe200030f0c06 */
[----:B------:R-:W-:Y:S01]  /*0440*/  @P0 IMAD R2, R2, c[0x0][0x16c], RZ ;  /* 0x00005b0002020a24 */ /* 0x000fe200078e02ff */
[C---:B------:R-:W-:Y:S02]  /*0450*/  @P1 LEA R14, P4, R0.reuse, c[0x0][0x328], 0x2 ;  /* 0x0000ca00000e1a11 */ /* 0x040fe400078810ff */
[----:B------:R-:W-:Y:S01]  /*0460*/  @P2 LEA R12, P5, R0, c[0x0][0x348], 0x2 ;  /* 0x0000d200000c2a11 */ /* 0x000fe200078a10ff */
[----:B------:R-:W-:Y:S01]  /*0470*/  @P0 IMAD.WIDE R16, R2, R17, c[0x0][0x260] ;  /* 0x0000980002100625 */ /* 0x000fe200078e0211 */
[C-C-:B------:R-:W-:Y:S01]  /*0480*/  @P1 LEA.HI.X R15, R0.reuse, c[0x0][0x32c], R23.reuse, 0x2, P4 ;  /* 0x0000cb00000f1a11 */ /* 0x140fe200020f1417 */
[----:B------:R-:W-:Y:S01]  /*0490*/  @!P0 CS2R R16, SRZ ;  /* 0x0000000000108805 */ /* 0x000fe2000001ff00 */
[----:B------:R-:W-:Y:S01]  /*04a0*/  @P2 LEA.HI.X R13, R0, c[0x0][0x34c], R23, 0x2, P5 ;  /* 0x0000d300000d2a11 */ /* 0x000fe200028f1417 */
[----:B------:R-:W-:Y:S05]  /*04b0*/  @!P3 BRA `(.L_x_11132) ;  /* 0x000066e00000b947 */ /* 0x000fea0003800000 */
[----:B------:R-:W0:Y:S01]  /*04c0*/  S2R R30, SR_TID.X ;  /* 0x00000000001e7919 */ /* 0x000e220000002100 */
[----:B------:R-:W-:Y:S01]  /*04d0*/  CS2R R28, SRZ ;  /* 0x00000000001c7805 */ /* 0x000fe2000001ff00 */
[----:B------:R-:W-:-:S02]  /*04e0*/  MOV R38, RZ ;  /* 0x000000ff00267202 */ /* 0x000fc40000000f00 */
[----:B------:R-:W1:Y:S01]  /*04f0*/  S2R R31, SR_LANEID ;  /* 0x00000000001f7919 */ /* 0x000e620000000000 */
[----:B0-----:R-:W-:-:S04]  /*0500*/  SHF.L.U32 R39, R30, 0x3, RZ ;  /* 0x000000031e277819 */ /* 0x001fc800000006ff */
[----:B-1----:R-:W-:Y:S02]  /*0510*/  LOP3.LUT R39, R39, 0xffffff00, RZ, 0xc0, !PT ;  /* 0xffffff0027277812 */ /* 0x002fe400078ec0ff */
.L_x_11169:
        /* <DEDUP_REMOVED lines=39> */
[-C--:B------:R-:W-:Y:S02]  /*0790*/  LEA.HI.SX32 R18, R18, R31.reuse, 0x1b ;  /* 0x0000001f12127211 */ /* 0x080fe400078fdaff */
[-C--:B------:R-:W-:Y:S02]  /*07a0*/  LEA.HI.SX32 R20, R20, R31.reuse, 0x1b ;  /* 0x0000001f14147211 */ /* 0x080fe400078fdaff */
[C---:B0-----:R-:W-:Y:S02]  /*07b0*/  IADD3 R2, R31.reuse, 0x60, RZ ;  /* 0x000000601f027810 */ /* 0x041fe40007ffe0ff */
[----:B------:R-:W-:Y:S02]  /*07c0*/  SHF.L.U32 R55, R18, 0x1, RZ ;  /* 0x0000000112377819 */ /* 0x000fe400000006ff */
[----:B------:R-:W-:-:S02]  /*07d0*/  LEA.HI.SX32 R56, R31, R31, 0x1b ;  /* 0x0000001f1f387211 */ /* 0x000fc400078fdaff */
[----:B------:R-:W-:Y:S02]  /*07e0*/  SHF.L.U32 R54, R20, 0x1, RZ ;  /* 0x0000000114367819 */ /* 0x000fe400000006ff */
[C---:B------:R-:W-:Y:S02]  /*07f0*/  IADD3 R18, R31.reuse, 0x80, RZ ;  /* 0x000000801f127810 */ /* 0x040fe40007ffe0ff */
[----:B------:R-:W-:Y:S02]  /*0800*/  LEA.HI.SX32 R2, R2, R31, 0x1b ;  /* 0x0000001f02027211 */ /* 0x000fe400078fdaff */
[C---:B------:R-:W-:Y:S02]  /*0810*/  IADD3 R20, R31.reuse, 0xa0, RZ ;  /* 0x000000a01f147810 */ /* 0x040fe40007ffe0ff */
        /* <DEDUP_REMOVED lines=8> */
[----:B------:R-:W-:Y:S02]  /*08a0*/  LEA.HI.SX32 R49, R58, R31, 0x1b ;  /* 0x0000001f3a317211 */ /* 0x000fe400078fdaff */
[----:B------:R-:W-:Y:S02]  /*08b0*/  SHF.L.U32 R52, R18, 0x1, RZ ;  /* 0x0000000112347819 */ /* 0x000fe400000006ff */
[----:B------:R-:W-:Y:S02]  /*08c0*/  SHF.L.U32 R51, R20, 0x1, RZ ;  /* 0x0000000114337819 */ /* 0x000fe400000006ff */
[----:B------:R-:W-:Y:S02]  /*08d0*/  LEA.HI.SX32 R58, R2, R2, 0x1b ;  /* 0x00000002023a7211 */ /* 0x000fe400078fdaff */
[----:B------:R-:W-:Y:S02]  /*08e0*/  SHF.L.U32 R50, R50, 0x1, RZ ;  /* 0x0000000132327819 */ /* 0x000fe400000006ff */
[----:B------:R-:W-:-:S02]  /*08f0*/  SHF.L.U32 R49, R49, 0x1, RZ ;  /* 0x0000000131317819 */ /* 0x000fc400000006ff */
[----:B------:R-:W-:Y:S02]  /*0900*/  SHF.L.U32 R58, R58, 0x1, RZ ;  /* 0x000000013a3a7819 */ /* 0x000fe400000006ff */
[CC--:B------:R-:W-:Y:S01]  /*0910*/  ISETP.GE.AND P6, PT, R48.reuse, R66.reuse, PT ;  /* 0x000000423000720c */ /* 0x0c0fe20003fc6270 */
[----:B------:R-:W-:Y:S01]  /*0920*/  IMAD.WIDE R2, R48, 0x2, R34 ;  /* 0x0000000230027825 */ /* 0x000fe200078e0222 */
[-C--:B------:R-:W-:Y:S02]  /*0930*/  ISETP.GE.AND P0, PT, R41, R66.reuse, PT ;  /* 0x000000422900720c */ /* 0x080fe40003f06270 */
        /* <DEDUP_REMOVED lines=9> */
[----:B--2---:R-:W-:Y:S04]  /*09d0*/  STS.U16 [R56], R5 ;  /* 0x0000000538007388 */ /* 0x004fe80000000400 */
[----:B---3--:R-:W-:Y:S04]  /*09e0*/  STS.U16 [R55+0x40], R4 ;  /* 0x0000400437007388 */ /* 0x008fe80000000400 */
[----:B----4-:R0:W-:Y:S04]  /*09f0*/  STS.U16 [R54+0x80], R7 ;  /* 0x0000800736007388 */ /* 0x0101e80000000400 */
[----:B------:R1:W-:Y:S04]  /*0a00*/  STS.U16 [R53+0xc0], R6 ;  /* 0x0000c00635007388 */ /* 0x0003e80000000400 */
[----:B------:R2:W-:Y:S04]  /*0a10*/  STS.U16 [R52+0x100], R9 ;  /* 0x0001000934007388 */ /* 0x0005e80000000400 */
[----:B------:R3:W-:Y:S04]  /*0a20*/  STS.U16 [R51+0x140], R8 ;  /* 0x0001400833007388 */ /* 0x0007e80000000400 */
[----:B------:R4:W-:Y:S04]  /*0a30*/  STS.U16 [R50+0x180], R11 ;  /* 0x0001800b32007388 */ /* 0x0009e80000000400 */
[----:B------:R-:W-:Y:S01]  /*0a40*/  STS.U16 [R49+0x1c0], R10 ;  /* 0x0001c00a31007388 */ /* 0x000fe20000000400 */
[----:B------:R-:W-:-:S06]  /*0a50*/  NOP ;  /* 0x0000000000007918 */ /* 0x000fcc0000000000 */
[----:B------:R-:W4:Y:S04]  /*0a60*/  LDS.U16 R156, [R58] ;  /* 0x000000003a9c7984 */ /* 0x000f280000000400 */
        /* <DEDUP_REMOVED lines=12> */
[----:B------:R-:W2:Y:S01]  /*0b30*/  @!P6 LDG.E.U16 R7, [R2.64] ;  /* 0x000000060207e981 */ /* 0x000ea2000c1e1500 */
[----:B------:R-:W-:-:S03]  /*0b40*/  ISETP.GE.AND P6, PT, R47, R66, PT ;  /* 0x000000422f00720c */ /* 0x000fc60003fc6270 */
[----:B------:R-:W3:Y:S04]  /*0b50*/  @!P0 LDG.E.U16 R18, [R2.64+0x40] ;  /* 0x0000400602128981 */ /* 0x000ee8000c1e1500 */
[----:B------:R-:W3:Y:S04]  /*0b60*/  @!P1 LDG.E.U16 R19, [R2.64+0x80] ;  /* 0x0000800602139981 */ /* 0x000ee8000c1e1500 */
[----:B------:R-:W3:Y:S04]  /*0b70*/  @!P2 LDG.E.U16 R20, [R2.64+0xc0] ;  /* 0x0000c0060214a981 */ /* 0x000ee8000c1e1500 */
[----:B------:R-:W3:Y:S04]  /*0b80*/  @!P3 LDG.E.U16 R21, [R2.64+0x100] ;  /* 0x000100060215b981 */ /* 0x000ee8000c1e1500 */
[----:B------:R-:W3:Y:S04]  /*0b90*/  @!P4 LDG.E.U16 R6, [R2.64+0x140] ;  /* 0x000140060206c981 */ /* 0x000ee8000c1e1500 */
[----:B------:R-:W3:Y:S04]  /*0ba0*/  @!P5 LDG.E.U16 R9, [R2.64+0x180] ;  /* 0x000180060209d981 */ /* 0x000ee8000c1e1500 */
[----:B------:R-:W3:Y:S01]  /*0bb0*/  @!P6 LDG.E.U16 R8, [R2.64+0x1c0] ;  /* 0x0001c0060208e981 */ /* 0x000ee2000c1e1500 */
[----:B------:R-:W-:-:S02]  /*0bc0*/  P2R R68, PR, RZ, 0x1 ;  /* 0x00000001ff447803 */ /* 0x000fc40000000000 */
[C---:B------:R-:W-:Y:S01]  /*0bd0*/  ISETP.GE.AND P0, PT, R48.reuse, R66, PT ;  /* 0x000000423000720c */ /* 0x040fe20003f06270 */
[----:B------:R-:W-:Y:S01]  /*0be0*/  IMAD.WIDE R4, R48, 0x2, R36 ;  /* 0x0000000230047825 */ /* 0x000fe200078e0224 */
[----:B----4-:R-:W-:Y:S02]  /*0bf0*/  PRMT R11, RZ, 0x7610, R11 ;  /* 0x00007610ff0b7816 */ /* 0x010fe4000000000b */
[----:B------:R-:W-:Y:S02]  /*0c00*/  PRMT R70, RZ, 0x7610, R70 ;  /* 0x00007610ff467816 */ /* 0x000fe40000000046 */
[----:B------:R-:W-:Y:S02]  /*0c10*/  PRMT R69, RZ, 0x7610, R69 ;  /* 0x00007610ff457816 */ /* 0x000fe40000000045 */
[----:B------:R-:W-:Y:S01]  /*0c20*/  PRMT R72, RZ, 0x7610, R72 ;  /* 0x00007610ff487816 */ /* 0x000fe20000000048 */
[----:B--2---:R-:W-:Y:S04]  /*0c30*/  STS.U16 [R56], R7 ;  /* 0x0000000738007388 */ /* 0x004fe80000000400 */
[----:B---3--:R-:W-:Y:S04]  /*0c40*/  STS.U16 [R55+0x40], R18 ;  /* 0x0000401237007388 */ /* 0x008fe80000000400 */
        /* <DEDUP_REMOVED lines=12> */
[----:B------:R-:W2:Y:S04]  /*0d10*/  LDS.U16 R21, [R58+0xa] ;  /* 0x00000a003a157984 */ /* 0x000ea80000000400 */
[----:B------:R-:W1:Y:S04]  /*0d20*/  LDS.U16 R66, [R58+0xc] ;  /* 0x00000c003a427984 */ /* 0x000e680000000400 */
[----:B------:R-:W-:Y:S04]  /*0d30*/  LDS.U16 R67, [R58+0xe] ;  /* 0x00000e003a437984 */ /* 0x000fe80000000400 */
[----:B------:R-:W-:Y:S01]  /*0d40*/  BAR.SYNC.DEFER_BLOCKING 0x0 ;  /* 0x0000000000007b1d */ /* 0x000fe20000010000 */
[----:B0-----:R-:W-:-:S02]  /*0d50*/  PRMT R8, RZ, 0x7610, R8 ;  /* 0x00007610ff087816 */ /* 0x001fc40000000008 */
[----:B------:R-:W-:Y:S02]  /*0d60*/  PRMT R7, RZ, 0x7610, R7 ;  /* 0x00007610ff077816 */ /* 0x000fe40000000007 */
[----:B------:R-:W-:Y:S01]  /*0d70*/  PRMT R9, RZ, 0x7610, R9 ;  /* 0x00007610ff097816 */ /* 0x000fe20000000009 */
[----:B------:R-:W4:Y:S01]  /*0d80*/  @!P0 LDG.E.U16 R11, [R4.64] ;  /* 0x00000006040b8981 */ /* 0x000f22000c1e1500 */
[----:B------:R-:W-:Y:S02]  /*0d90*/  ISETP.NE.AND P0, PT, R68, RZ, PT ;  /* 0x000000ff4400720c */ /* 0x000fe40003f05270 */
[----:B------:R-:W-:Y:S01]  /*0da0*/  PRMT R68, RZ, 0x7610, R68 ;  /* 0x00007610ff447816 */ /* 0x000fe20000000044 */
[----:B------:R-:W4:Y:S04]  /*0db0*/  @!P1 LDG.E.U16 R7, [R4.64+0x80] ;  /* 0x0000800604079981 */ /* 0x000f28000c1e1500 */
[----:B------:R-:W4:Y:S04]  /*0dc0*/  @!P3 LDG.E.U16 R9, [R4.64+0x100] ;  /* 0x000100060409b981 */ /* 0x000f28000c1e1500 */
[----:B------:R-:W4:Y:S04]  /*0dd0*/  @!P2 LDG.E.U16 R68, [R4.64+0xc0] ;  /* 0x0000c0060444a981 */ /* 0x000f28000c1e1500 */
[----:B------:R-:W4:Y:S04]  /*0de0*/  @!P0 LDG.E.U16 R8, [R4.64+0x40] ;  /* 0x0000400604088981 */ /* 0x000f28000c1e1500 */
[----:B------:R-:W4:Y:S04]  /*0df0*/  @!P4 LDG.E.U16 R70, [R4.64+0x140] ;  /* 0x000140060446c981 */ /* 0x000f28000c1e1500 */
[----:B------:R-:W4:Y:S04]  /*0e00*/  @!P5 LDG.E.U16 R69, [R4.64+0x180] ;  /* 0x000180060445d981 */ /* 0x000f28000c1e1500 */
[----:B------:R-:W4:Y:S01]  /*0e10*/  @!P6 LDG.E.U16 R72, [R4.64+0x1c0] ;  /* 0x0001c0060448e981 */ /* 0x000f22000c1e1500 */
[----:B------:R-:W-:-:S02]  /*0e20*/  HADD2.F32 R74, -RZ, R156.H0_H0 ;  /* 0x2000009cff4a7230 */ /* 0x000fc40000004100 */
[----:B-1----:R-:W-:Y:S02]  /*0e30*/  HADD2.F32 R19, -RZ, R19.H0_H0 ;  /* 0x20000013ff137230 */ /* 0x002fe40000004100 */
[----:B--2---:R-:W-:Y:S02]  /*0e40*/  HADD2.F32 R75, -RZ, R20.H0_H0 ;  /* 0x20000014ff4b7230 */ /* 0x004fe40000004100 */
[----:B---3--:R-:W-:Y:S02]  /*0e50*/  HADD2.F32 R77, -RZ, R6.H0_H0 ;  /* 0x20000006ff4d7230 */ /* 0x008fe40000004100 */
[----:B------:R-:W-:Y:S02]  /*0e60*/  HADD2.F32 R21, -RZ, R21.H0_H0 ;  /* 0x20000015ff157230 */ /* 0x000fe40000004100 */
[----:B------:R-:W-:Y:S02]  /*0e70*/  HADD2.F32 R76, -RZ, R62.H0_H0 ;  /* 0x2000003eff4c7230 */ /* 0x000fe40000004100 */
[----:B------:R-:W-:Y:S01]  /*0e80*/  HADD2.F32 R79, -RZ, R66.H0_H0 ;  /* 0x20000042ff4f7230 */ /* 0x000fe20000004100 */
[----:B------:R-:W-:Y:S01]  /*0e90*/  BSSY B0, `(.L_x_11133) ;  /* 0x0000053000007945 */ /* 0x000fe20003800000 */
[----:B----4-:R-:W-:Y:S04]  /*0ea0*/  STS.U16 [R56], R11 ;  /* 0x0000000b38007388 */ /* 0x010fe80000000400 */
        /* <DEDUP_REMOVED lines=8> */
[----:B------:R-:W2:Y:S04]  /*0f30*/  LDS.U16 R71, [R58] ;  /* 0x000000003a477984 */ /* 0x000ea80000000400 */
[----:B------:R-:W3:Y:S04]  /*0f40*/  LDS.U16 R4, [R58+0x2] ;  /* 0x000002003a047984 */ /* 0x000ee80000000400 */
[----:B------:R-:W4:Y:S04]  /*0f50*/  LDS.U16 R11, [R58+0x4] ;  /* 0x000004003a0b7984 */ /* 0x000f280000000400 */
[----:B------:R-:W4:Y:S04]  /*0f60*/  LDS.U16 R8, [R58+0x6] ;  /* 0x000006003a087984 */ /* 0x000f280000000400 */
[----:B------:R-:W4:Y:S01]  /*0f70*/  LDS.U16 R73, [R58+0x8] ;  /* 0x000008003a497984 */ /* 0x000f220000000400 */
[----:B0-----:R-:W-:-:S02]  /*0f80*/  HADD2.F32 R9, -RZ, R59.H0_H0 ;  /* 0x2000003bff097230 */ /* 0x001fc40000004100 */
[----:B------:R-:W-:Y:S01]  /*0f90*/  HADD2.F32 R68, -RZ, R60.H0_H0 ;  /* 0x2000003cff447230 */ /* 0x000fe20000004100 */
[----:B------:R-:W-:Y:S01]  /*0fa0*/  LDS.U16 R97, [R58+0xe] ;  /* 0x00000e003a617984 */ /* 0x000fe20000000400 */
[----:B-1----:R-:W-:Y:S02]  /*0fb0*/  HADD2.F32 R69, -RZ, R61.H0_H0 ;  /* 0x2000003dff457230 */ /* 0x002fe40000004100 */
[----:B--2---:R-:W-:Y:S02]  /*0fc0*/  HADD2.F32 R5, -RZ, R71.H0_H0 ;  /* 0x20000047ff057230 */ /* 0x004fe40000004100 */
[----:B---3--:R-:W-:-:S03]  /*0fd0*/  HADD2.F32 R7, -RZ, R4.H0_H0 ;  /* 0x20000004ff077230 */ /* 0x008fc60000004100 */
[----:B------:R-:W-:Y:S01]  /*0fe0*/  FFMA.FTZ R74, R5, R74, R28 ;  /* 0x0000004a054a7223 */ /* 0x000fe2000001001c */
[----:B------:R-:W0:Y:S03]  /*0ff0*/  LDS.U16 R4, [R58+0xa] ;  /* 0x00000a003a047984 */ /* 0x000e260000000400 */
[----:B------:R-:W-:Y:S01]  /*1000*/  FFMA.FTZ R74, R7, R9, R74 ;  /* 0x00000009074a7223 */ /* 0x000fe2000001004a */
[----:B------:R1:W2:Y:S01]  /*1010*/  LDS.U16 R28, [R58+0xc] ;  /* 0x00000c003a1c7984 */ /* 0x0002a20000000400 */
[----:B----4-:R-:W-:Y:S02]  /*1020*/  HADD2.F32 R9, -RZ, R11.H0_H0 ;  /* 0x2000000bff097230 */ /* 0x010fe40000004100 */
[----:B------:R-:W-:-:S03]  /*1030*/  HADD2.F32 R11, -RZ, R8.H0_H0 ;  /* 0x20000008ff0b7230 */ /* 0x000fc60000004100 */
[----:B------:R-:W-:-:S04]  /*1040*/  FFMA.FTZ R68, R9, R68, R74 ;  /* 0x0000004409447223 */ /* 0x000fc8000001004a */
[----:B------:R-:W-:Y:S01]  /*1050*/  FFMA.FTZ R8, R11, R69, R68 ;  /* 0x000000450b087223 */ /* 0x000fe20000010044 */
[----:B------:R-:W-:-:S05]  /*1060*/  HADD2.F32 R69, -RZ, R10.H0_H0 ;  /* 0x2000000aff457230 */ /* 0x000fca0000004100 */
[----:B-----5:R-:W-:-:S05]  /*1070*/  FADD.FTZ R78, R69, R24 ;  /* 0x00000018454e7221 */ /* 0x020fca0000010000 */
[----:B------:R-:W-:Y:S01]  /*1080*/  FSETP.GTU.FTZ.AND P0, PT, R78, 20, PT ;  /* 0x41a000004e00780b */ /* 0x000fe20003f1c000 */
[----:B------:R-:W-:Y:S01]  /*1090*/  HADD2.F32 R71, -RZ, R18.H0_H0 ;  /* 0x20000012ff477230 */ /* 0x000fe20000004100 */
[----:B------:R-:W-:Y:S01]  /*10a0*/  MOV R70, c[0x0][0x16c] ;  /* 0x00005b0000467a02 */ /* 0x000fe20000000f00 */
[--C-:B------:R-:W-:Y:S01]  /*10b0*/  FADD.FTZ R68, R19, R24.reuse ;  /* 0x0000001813447221 */ /* 0x100fe20000010000 */
[----:B------:R-:W-:Y:S01]  /*10c0*/  HADD2.F32 R19, -RZ, R73.H0_H0 ;  /* 0x20000049ff137230 */ /* 0x000fe20000004100 */
[--C-:B------:R-:W-:Y:S01]  /*10d0*/  FADD.FTZ R72, R77, R24.reuse ;  /* 0x000000184d487221 */ /* 0x100fe20000010000 */
[----:B------:R-:W-:Y:S01]  /*10e0*/  ISETP.GE.AND P5, PT, R70, 0x1, PT ;  /* 0x000000014600780c */ /* 0x000fe20003fa6270 */
[--C-:B------:R-:W-:Y:S02]  /*10f0*/  FADD.FTZ R66, R71, R24.reuse ;  /* 0x0000001847427221 */ /* 0x100fe40000010000 */
[--C-:B------:R-:W-:Y:S02]  /*1100*/  FADD.FTZ R70, R75, R24.reuse ;  /* 0x000000184b467221 */ /* 0x100fe40000010000 */
[----:B------:R-:W-:Y:S01]  /*1110*/  FADD.FTZ R74, R21, R24 ;  /* 0x00000018154a7221 */ /* 0x000fe20000010000 */
[----:B------:R-:W-:Y:S01]  /*1120*/  FSETP.GTU.FTZ.AND P6, PT, R66, 20, PT ;  /* 0x41a000004200780b */ /* 0x000fe20003fdc000 */
[----:B------:R-:W-:Y:S01]  /*1130*/  FFMA.FTZ R10, R19, R76, R8 ;  /* 0x0000004c130a7223 */ /* 0x000fe20000010008 */
[----:B------:R-:W-:Y:S01]  /*1140*/  FSETP.GTU.FTZ.AND P4, PT, R68, 20, PT ;  /* 0x41a000004400780b */ /* 0x000fe20003f9c000 */
[----:B------:R-:W-:Y:S01]  /*1150*/  HADD2.F32 R18, -RZ, R63.H0_H0 ;  /* 0x2000003fff127230 */ /* 0x000fe20000004100 */
[----:B------:R-:W-:Y:S01]  /*1160*/  FSETP.GTU.FTZ.AND P3, PT, R70, 20, PT ;  /* 0x41a000004600780b */ /* 0x000fe20003f7c000 */
[----:B------:R-:W-:Y:S01]  /*1170*/  HADD2.F32 R69, -RZ, R67.H0_H0 ;  /* 0x20000043ff457230 */ /* 0x000fe20000004100 */
[----:B------:R-:W-:Y:S01]  /*1180*/  FSETP.GTU.FTZ.AND P2, PT, R72, 20, PT ;  /* 0x41a000004800780b */ /* 0x000fe20003f5c000 */
[----:B------:R-:W-:Y:S01]  /*1190*/  FADD.FTZ R76, R79, R24 ;  /* 0x000000184f4c7221 */ /* 0x000fe20000010000 */
[----:B------:R-:W-:Y:S01]  /*11a0*/  FSETP.GTU.FTZ.AND P1, PT, R74, 20, PT ;  /* 0x41a000004a00780b */ /* 0x000fe20003f3c000 */
[----:B0-----:R-:W-:Y:S01]  /*11b0*/  HADD2.F32 R21, -RZ, R4.H0_H0 ;  /* 0x20000004ff157230 */ /* 0x001fe20000004100 */
[----:B------:R-:W-:Y:S06]  /*11c0*/  @P0 BRA `(.L_x_11134) ;  /* 0x000001f000000947 */ /* 0x000fec0003800000 */
[----:B-12---:R-:W-:Y:S01]  /*11d0*/  FMUL.FTZ R78, R78, 1.4426950216293334961 ;  /* 0x3fb8aa3b4e4e7820 */ /* 0x006fe20000410000 */
        /* <DEDUP_REMOVED lines=30> */
.L_x_11134:
[----:B-12---:R-:W-:Y:S05]  /*13c0*/  BSYNC B0 ;  /* 0x0000000000007941 */ /* 0x006fea0003800000 */
.L_x_11133:
[----:B------:R-:W-:Y:S01]  /*13d0*/  BSSY B0, `(.L_x_11135) ;  /* 0x0000027000007945 */ /* 0x000fe20003800000 */
[----:B------:R-:W-:Y:S01]  /*13e0*/  FFMA.FTZ R10, R21, R18, R10 ;  /* 0x00000012150a7223 */ /* 0x000fe2000001000a */
[----:B------:R-:W-:Y:S01]  /*13f0*/  FSETP.GTU.FTZ.AND P0, PT, R76, 20, PT ;  /* 0x41a000004c00780b */ /* 0x000fe20003f1c000 */
[----:B------:R-:W-:Y:S01]  /*1400*/  HADD2.F32 R18, -RZ, R64.H0_H0 ;  /* 0x20000040ff127230 */ /* 0x000fe20000004100 */
[----:B------:R-:W-:Y:S01]  /*1410*/  FADD.FTZ R80, R69, R24 ;  /* 0x0000001845507221 */ /* 0x000fe20000010000 */
        /* <DEDUP_REMOVED lines=34> */
.L_x_11136:
[----:B------:R-:W-:Y:S05]  /*1640*/  BSYNC B0 ;  /* 0x0000000000007941 */ /* 0x000fea0003800000 */
.L_x_11135:
[----:B------:R-:W-:Y:S01]  /*1650*/  HADD2.F32 R97, -RZ, R97.H0_H0 ;  /* 0x20000061ff617230 */ /* 0x000fe20000004100 */
[----:B------:R-:W-:Y:S01]  /*1660*/  FFMA.FTZ R10, R67, R18, R10 ;  /* 0x00000012430a7223 */ /* 0x000fe2000001000a */
[----:B------:R-:W-:Y:S01]  /*1670*/  BSSY B0, `(.L_x_11137) ;  /* 0x0000023000007945 */ /* 0x000fe20003800000 */
[----:B------:R-:W-:Y:S02]  /*1680*/  FSETP.GTU.FTZ.AND P6, PT, R80, 20, PT ;  /* 0x41a000005000780b */ /* 0x000fe40003fdc000 */
        /* <DEDUP_REMOVED lines=33> */
.L_x_11138:
[----:B------:R-:W-:Y:S05]  /*18a0*/  BSYNC B0 ;  /* 0x0000000000007941 */ /* 0x000fea0003800000 */
.L_x_11137:
        /* <DEDUP_REMOVED lines=33> */
.L_x_11140:
[----:B------:R-:W-:Y:S05]  /*1ac0*/  BSYNC B0 ;  /* 0x0000000000007941 */ /* 0x000fea0003800000 */
.L_x_11139:
        /* <DEDUP_REMOVED lines=33> */
.L_x_11142:
[----:B------:R-:W-:Y:S05]  /*1ce0*/  BSYNC B0 ;  /* 0x0000000000007941 */ /* 0x000fea0003800000 */
.L_x_11141:
        /* <DEDUP_REMOVED lines=33> */
.L_x_11144:
[----:B------:R-:W-:Y:S05]  /*1f00*/  BSYNC B0 ;  /* 0x0000000000007941 */ /* 0x000fea0003800000 */
.L_x_11143:
        /* <DEDUP_REMOVED lines=33> */
.L_x_11146:
[----:B------:R-:W-:Y:S05]  /*2120*/  BSYNC B0 ;  /* 0x0000000000007941 */ /* 0x000fea0003800000 */
.L_x_11145:
        /* <DEDUP_REMOVED lines=33> */
.L_x_11148:
[----:B------:R-:W-:Y:S05]  /*2340*/  BSYNC B0 ;  /* 0x0000000000007941 */ /* 0x000fea0003800000 */
.L_x_11147:
[----:B------:R-:W-:Y:S01]  /*2350*/  BAR.SYNC.DEFER_BLOCKING 0x0 ;  /* 0x0000000000007b1d */ /* 0x000fe20000010000 */
[----:B------:R-:W-:Y:S01]  /*2360*/  HFMA2.MMA R69, -RZ, RZ, 0, 0 ;  /* 0x00000000ff457435 */ /* 0x000fe200000001ff */
[----:B------:R-:W-:Y:S01]  /*2370*/  LOP3.LUT R158, R30, 0x1f, RZ, 0xc0, !PT ;  /* 0x0000001f1e9e7812 */ /* 0x000fe200078ec0ff */
[----:B------:R-:W-:Y:S01]  /*2380*/  HFMA2.MMA R71, -RZ, RZ, 0, 0 ;  /* 0x00000000ff477435 */ /* 0x000fe200000001ff */
[----:B------:R-:W-:Y:S01]  /*2390*/  MOV R82, RZ ;  /* 0x000000ff00527202 */ /* 0x000fe20000000f00 */
[----:B------:R-:W-:Y:S01]  /*23a0*/  HFMA2.MMA R73, -RZ, RZ, 0, 0 ;  /* 0x00000000ff497435 */ /* 0x000fe200000001ff */
[----:B------:R-:W-:Y:S01]  /*23b0*/  MOV R84, RZ ;  /* 0x000000ff00547202 */ /* 0x000fe20000000f00 */
[----:B------:R-:W-:Y:S01]  /*23c0*/  HFMA2.MMA R75, -RZ, RZ, 0, 0 ;  /* 0x00000000ff4b7435 */ /* 0x000fe200000001ff */
[----:B------:R-:W-:Y:S01]  /*23d0*/  MOV R86, RZ ;  /* 0x000000ff00567202 */ /* 0x000fe20000000f00 */
[-C--:B------:R-:W-:Y:S01]  /*23e0*/  FMUL.FTZ R77, R5, R22.reuse ;  /* 0x00000016054d7220 */ /* 0x080fe20000410000 */
        /* <DEDUP_REMOVED lines=9> */
[C---:B------:R-:W-:Y:S01]  /*2480*/  IMAD R69, R23.reuse, c[0x0][0x180], RZ ;  /* 0x0000600017457a24 */ /* 0x040fe200078e02ff */
[----:B------:R-:W-:Y:S01]  /*2490*/  IADD3 R6, R40, -0x2, RZ ;  /* 0xfffffffe28067810 */ /* 0x000fe20007ffe0ff */
[----:B------:R-:W-:Y:S01]  /*24a0*/  IMAD.WIDE.U32 R84, R0, c[0x0][0x180], RZ ;  /* 0x0000600000547a25 */ /* 0x000fe200078e00ff */
[----:B------:R-:W-:Y:S01]  /*24b0*/  IADD3 R4, R40, -0x1, RZ ;  /* 0xffffffff28047810 */ /* 0x000fe20007ffe0ff */
[----:B------:R-:W-:Y:S01]  /*24c0*/  UMOV UR4, URZ ;  /* 0x0000003f00047c82 */ /* 0x000fe20008000000 */
[----:B------:R-:W-:Y:S01]  /*24d0*/  MOV R160, RZ ;  /* 0x000000ff00a07202 */ /* 0x000fe20000000f00 */
[----:B------:R-:W-:Y:S01]  /*24e0*/  IMAD R69, R0, c[0x0][0x184], R69 ;  /* 0x0000610000457a24 */ /* 0x000fe200078e0245 */
[----:B------:R-:W-:Y:S01]  /*24f0*/  LEA R98, P0, R84, c[0x0][0x220], 0x3 ;  /* 0x0000880054627a11 */ /* 0x000fe200078018ff */
[C---:B------:R-:W-:Y:S01]  /*2500*/  IMAD R71, R23.reuse, c[0x0][0x198], RZ ;  /* 0x0000660017477a24 */ /* 0x040fe200078e02ff */
[----:B------:R-:W-:Y:S01]  /*2510*/  MOV R106, RZ ;  /* 0x000000ff006a7202 */ /* 0x000fe20000000f00 */
[----:B------:R-:W-:Y:S01]  /*2520*/  IMAD R73, R23, c[0x0][0x1b8], RZ ;  /* 0x00006e0017497a24 */ /* 0x000fe200078e02ff */
[----:B------:R-:W-:Y:S01]  /*2530*/  IADD3 R99, R85, R69, RZ ;  /* 0x0000004555637210 */ /* 0x000fe20007ffe0ff */
[----:B------:R-:W-:Y:S01]  /*2540*/  IMAD R105, R6, c[0x0][0x16c], RZ ;  /* 0x00005b0006697a24 */ /* 0x000fe200078e02ff */
[----:B------:R-:W-:Y:S01]  /*2550*/  LEA.HI R6, R4, R4, RZ, 0x1 ;  /* 0x0000000404067211 */ /* 0x000fe200078f08ff */
[----:B------:R-:W-:Y:S01]  /*2560*/  IMAD.WIDE.U32 R86, R0, c[0x0][0x198], RZ ;  /* 0x0000660000567a25 */ /* 0x000fe200078e00ff */
[----:B------:R-:W-:-:S02]  /*2570*/  LEA.HI.X R99, R84, c[0x0][0x224], R99, 0x3, P0 ;  /* 0x0000890054637a11 */ /* 0x000fc400000f1c63 */
[----:B------:R-:W-:Y:S01]  /*2580*/  LOP3.LUT R69, R6, 0xfffffe, RZ, 0xc0, !PT ;  /* 0x00fffffe06457812 */ /* 0x000fe200078ec0ff */
[----:B------:R-:W-:Y:S01]  /*2590*/  IMAD.WIDE.U32 R88, R0, c[0x0][0x1b8], RZ ;  /* 0x00006e0000587a25 */ /* 0x000fe200078e00ff */
[----:B------:R-:W-:Y:S02]  /*25a0*/  LEA R100, P1, R86, c[0x0][0x228], 0x3 ;  /* 0x00008a0056647a11 */ /* 0x000fe400078218ff */
[----:B------:R-:W-:Y:S01]  /*25b0*/  IADD3 R4, R4, -R69, RZ ;  /* 0x8000004504047210 */ /* 0x000fe20007ffe0ff */
[----:B------:R-:W-:Y:S01]  /*25c0*/  IMAD R71, R0, c[0x0][0x19c], R71 ;  /* 0x0000670000477a24 */ /* 0x000fe200078e0247 */
[----:B------:R-:W-:Y:S01]  /*25d0*/  LEA R102, P2, R88, c[0x0][0x230], 0x3 ;  /* 0x00008c0058667a11 */ /* 0x000fe200078418ff */
[----:B------:R-:W-:Y:S01]  /*25e0*/  IMAD R73, R0, c[0x0][0x1bc], R73 ;  /* 0x00006f0000497a24 */ /* 0x000fe200078e0249 */
[----:B------:R-:W-:Y:S01]  /*25f0*/  MOV R69, RZ ;  /* 0x000000ff00457202 */ /* 0x000fe20000000f00 */
[----:B------:R-:W-:Y:S01]  /*2600*/  FADD.FTZ R85, R5, R5 ;  /* 0x0000000505557221 */ /* 0x000fe20000010000 */
[----:B------:R-:W-:Y:S01]  /*2610*/  LEA.HI R5, R40, R40, RZ, 0x1 ;  /* 0x0000002828057211 */ /* 0x000fe200078f08ff */
[----:B------:R-:W-:Y:S01]  /*2620*/  IMAD.WIDE R104, R105, 0x10, R16 ;  /* 0x0000001069687825 */ /* 0x000fe200078e0210 */
[----:B------:R-:W-:-:S02]  /*2630*/  IADD3 R101, R87, R71, RZ ;  /* 0x0000004757657210 */ /* 0x000fc40007ffe0ff */
[----:B------:R-:W-:Y:S01]  /*2640*/  IADD3 R103, R89, R73, RZ ;  /* 0x0000004959677210 */ /* 0x000fe20007ffe0ff */
[----:B------:R-:W-:Y:S01]  /*2650*/  FADD.FTZ R87, R7, R7 ;  /* 0x0000000707577221 */ /* 0x000fe20000010000 */
[----:B------:R-:W-:Y:S01]  /*2660*/  LOP3.LUT R5, R5, 0x1ffffe, RZ, 0xc0, !PT ;  /* 0x001ffffe05057812 */ /* 0x000fe200078ec0ff */
[----:B------:R-:W-:Y:S01]  /*2670*/  FADD.FTZ R89, R9, R9 ;  /* 0x0000000909597221 */ /* 0x000fe20000010000 */
[----:B------:R-:W-:Y:S01]  /*2680*/  LEA.HI.X R101, R86, c[0x0][0x22c], R101, 0x3, P1 ;  /* 0x00008b0056657a11 */ /* 0x000fe200008f1c65 */
[----:B------:R-:W-:Y:S01]  /*2690*/  FADD.FTZ R91, R11, R11 ;  /* 0x0000000b0b5b7221 */ /* 0x000fe20000010000 */
[----:B------:R-:W-:Y:S01]  /*26a0*/  LEA.HI.X R103, R88, c[0x0][0x234], R103, 0x3, P2 ;  /* 0x00008d0058677a11 */ /* 0x000fe200010f1c67 */
[----:B------:R-:W-:Y:S01]  /*26b0*/  FADD.FTZ R93, R19, R19 ;  /* 0x00000013135d7221 */ /* 0x000fe20000010000 */
[----:B------:R-:W-:Y:S01]  /*26c0*/  MOV R82, RZ ;  /* 0x000000ff00527202 */ /* 0x000fe20000000f00 */
[----:B------:R-:W-:Y:S01]  /*26d0*/  FADD.FTZ R95, R21, R21 ;  /* 0x00000015155f7221 */ /* 0x000fe20000010000 */
[----:B------:R-:W-:Y:S01]  /*26e0*/  MOV R71, RZ ;  /* 0x000000ff00477202 */ /* 0x000fe20000000f00 */
[----:B------:R-:W-:Y:S01]  /*26f0*/  FADD.FTZ R67, R67, R67 ;  /* 0x0000004343437221 */ /* 0x000fe20000010000 */
[----:B------:R-:W-:Y:S01]  /*2700*/  MOV R84, RZ ;  /* 0x000000ff00547202 */ /* 0x000fe20000000f00 */
[----:B------:R-:W-:Y:S01]  /*2710*/  FADD.FTZ R97, R97, R97 ;  /* 0x0000006161617221 */ /* 0x000fe20000010000 */
[----:B------:R-:W-:-:S02]  /*2720*/  MOV R73, RZ ;  /* 0x000000ff00497202 */ /* 0x000fc40000000f00 */
[----:B------:R-:W-:Y:S02]  /*2730*/  MOV R86, RZ ;  /* 0x000000ff00567202 */ /* 0x000fe40000000f00 */
[----:B------:R-:W-:Y:S02]  /*2740*/  MOV R75, RZ ;  /* 0x000000ff004b7202 */ /* 0x000fe40000000f00 */
[----:B------:R-:W-:Y:S02]  /*2750*/  MOV R88, RZ ;  /* 0x000000ff00587202 */ /* 0x000fe40000000f00 */
[----:B------:R-:W-:Y:S02]  /*2760*/  IADD3 R107, R40, -R5, RZ ;  /* 0x80000005286b7210 */ /* 0x000fe40007ffe0ff */
[----:B------:R-:W-:Y:S02]  /*2770*/  SHF.L.U32 R108, R4, 0x8, RZ ;  /* 0x00000008046c7819 */ /* 0x000fe400000006ff */
.L_x_11164:
[----:B------:R-:W2:Y:S01]  /*2780*/  LDG.E.64 R18, [R98.64] ;  /* 0x0000000662127981 */ /* 0x000ea2000c1e1b00 */
[C---:B------:R-:W-:Y:S01]  /*2790*/  ISETP.NE.AND P1, PT, R30.reuse, RZ, PT ;  /* 0x000000ff1e00720c */ /* 0x040fe20003f25270 */
[----:B------:R-:W-:Y:S01]  /*27a0*/  CS2R R8, SRZ ;  /* 0x0000000000087805 */ /* 0x000fe2000001ff00 */
[----:B------:R-:W-:-:S02]  /*27b0*/  IADD3 R7, R30, 0x200, RZ ;  /* 0x000002001e077810 */ /* 0x000fc40007ffe0ff */
[----:B------:R-:W-:Y:S02]  /*27c0*/  ISETP.NE.AND P0, PT, R158, RZ, PT ;  /* 0x000000ff9e00720c */ /* 0x000fe40003f05270 */
[----:B------:R-:W-:Y:S02]  /*27d0*/  SEL R20, R108, R7, !P1 ;  /* 0x000000076c147207 */ /* 0x000fe40004800000 */
[----:B------:R-:W-:Y:S01]  /*27e0*/  ISETP.LT.OR P2, PT, R40, 0x2, P0 ;  /* 0x000000022800780c */ /* 0x000fe20000741670 */
[----:B------:R-:W-:Y:S01]  /*27f0*/  BSSY B0, `(.L_x_11150) ;  /* 0x000009e000007945 */ /* 0x000fe20003800000 */
[----:B--2---:R-:W-:Y:S02]  /*2800*/  FMUL.FTZ R21, R18, 1.4426950216293334961 ;  /* 0x3fb8aa3b12157820 */ /* 0x004fe40000410000 */
[-C--:B------:R-:W-:Y:S02]  /*2810*/  FMUL.FTZ R5, R19, R78.reuse ;  /* 0x0000004e13057220 */ /* 0x080fe40000410000 */
[----:B------:R-:W-:-:S02]  /*2820*/  FMUL.FTZ R4, R21, R78 ;  /* 0x0000004e15047220 */ /* 0x000fc40000410000 */
[----:B------:R-:W-:-:S04]  /*2830*/  FMUL.RZ R6, R5, 0.15915493667125701904 ;  /* 0x3e22f98305067820 */ /* 0x000fc8000040c000 */
[----:B------:R-:W-:Y:S08]  /*2840*/  MUFU.EX2 R4, R4 ;  /* 0x0000000400047308 */ /* 0x000ff00000000800 */
[----:B------:R-:W0:Y:S08]  /*2850*/  MUFU.COS R5, R6 ;  /* 0x0000000600057308 */ /* 0x000e300000000000 */
[----:B------:R1:W2:Y:S01]  /*2860*/  MUFU.SIN R11, R6 ;  /* 0x00000006000b7308 */ /* 0x0002a20000000400 */
[----:B------:R-:W-:-:S02]  /*2870*/  FMUL.FTZ R109, R19, R66 ;  /* 0x00000042136d7220 */ /* 0x000fc40000410000 */
[C---:B0-----:R-:W-:Y:S01]  /*2880*/  FMUL.FTZ R10, R4.reuse, R5 ;  /* 0x00000005040a7220 */ /* 0x041fe20000410000 */
[----:B-1----:R0:W5:Y:S01]  /*2890*/  LDG.E.64 R6, [R102.64] ;  /* 0x0000000666067981 */ /* 0x002162000c1e1b00 */
[----:B------:R-:W-:Y:S02]  /*28a0*/  FMUL.RZ R114, R109, 0.15915493667125701904 ;  /* 0x3e22f9836d727820 */ /* 0x000fe4000040c000 */
[----:B--2---:R-:W-:Y:S02]  /*28b0*/  FMUL.FTZ R11, R4, R11 ;  /* 0x0000000b040b7220 */ /* 0x004fe40000410000 */
[----:B------:R-:W-:Y:S01]  /*28c0*/  MUFU.SIN R109, R114 ;  /* 0x00000072006d7308 */ /* 0x000fe20000000400 */
[----:B------:R-:W-:Y:S01]  /*28d0*/  FMUL.FTZ R110, R19, R68 ;  /* 0x00000044136e7220 */ /* 0x000fe20000410000 */
[----:B------:R0:W5:Y:S04]  /*28e0*/  LDG.E.64 R4, [R100.64] ;  /* 0x0000000664047981 */ /* 0x000168000c1e1b00 */
[----:B------:R1:W-:Y:S02]  /*28f0*/  STS.64 [R20.X8+0x670], R10 ;  /* 0x0006700a14007388 */ /* 0x0003e40000008a00 */
[----:B------:R2:W-:Y:S01]  /*2900*/  MUFU.COS R111, R114 ;  /* 0x00000072006f7308 */ /* 0x0005e20000000000 */
[----:B------:R-:W-:Y:S01]  /*2910*/  FMUL.RZ R118, R110, 0.15915493667125701904 ;  /* 0x3e22f9836e767820 */ /* 0x000fe2000040c000 */
[----:B------:R-:W-:Y:S01]  /*2920*/  BAR.SYNC.DEFER_BLOCKING 0x0 ;  /* 0x0000000000007b1d */ /* 0x000fe20000010000 */
[----:B-1----:R-:W-:-:S02]  /*2930*/  FMUL.FTZ R20, R21, R66 ;  /* 0x0000004215147220 */ /* 0x002fc40000410000 */
[----:B--2---:R-:W-:Y:S02]  /*2940*/  FMUL.FTZ R114, R19, R72 ;  /* 0x0000004813727220 */ /* 0x004fe40000410000 */
[C---:B------:R-:W-:Y:S02]  /*2950*/  FMUL.FTZ R110, R21.reuse, R68 ;  /* 0x00000044156e7220 */ /* 0x040fe40000410000 */
[----:B------:R-:W-:Y:S01]  /*2960*/  MUFU.EX2 R20, R20 ;  /* 0x0000001400147308 */ /* 0x000fe20000000800 */
[----:B------:R-:W-:Y:S02]  /*2970*/  FMUL.RZ R126, R114, 0.15915493667125701904 ;  /* 0x3e22f983727e7820 */ /* 0x000fe4000040c000 */
[----:B------:R-:W-:Y:S02]  /*2980*/  FMUL.FTZ R114, R21, R72 ;  /* 0x0000004815727220 */ /* 0x000fe40000410000 */
[----:B------:R-:W-:-:S03]  /*2990*/  FMUL.FTZ R112, R19, R70 ;  /* 0x0000004613707220 */ /* 0x000fc60000410000 */
[----:B------:R-:W-:Y:S01]  /*29a0*/  MUFU.COS R115, R118 ;  /* 0x0000007600737308 */ /* 0x000fe20000000000 */
[----:B------:R-:W-:Y:S01]  /*29b0*/  FMUL.RZ R122, R112, 0.15915493667125701904 ;  /* 0x3e22f983707a7820 */ /* 0x000fe2000040c000 */
[----:B------:R0:W5:Y:S01]  /*29c0*/  @!P2 LDG.E.64 R8, [R104.64+0x8] ;  /* 0x000008066808a981 */ /* 0x000162000c1e1b00 */
[----:B------:R-:W-:-:S05]  /*29d0*/  FMUL.FTZ R112, R21, R70 ;  /* 0x0000004615707220 */ /* 0x000fca0000410000 */
[----:B------:R1:W2:Y:S08]  /*29e0*/  MUFU.EX2 R116, R110 ;  /* 0x0000006e00747308 */ /* 0x0002b00000000800 */
[----:B------:R3:W4:Y:S01]  /*29f0*/  MUFU.SIN R113, R118 ;  /* 0x0000007600717308 */ /* 0x0007220000000400 */
[----:B-1----:R-:W-:-:S04]  /*2a00*/  FMUL.FTZ R110, R19, R74 ;  /* 0x0000004a136e7220 */ /* 0x002fc80000410000 */
[----:B------:R-:W-:-:S03]  /*2a10*/  FMUL.RZ R127, R110, 0.15915493667125701904 ;  /* 0x3e22f9836e7f7820 */ /* 0x000fc6000040c000 */
[----:B------:R-:W-:Y:S01]  /*2a20*/  MUFU.COS R123, R126 ;  /* 0x0000007e007b7308 */ /* 0x000fe20000000000 */
[----:B---3--:R-:W-:-:S07]  /*2a30*/  FMUL.FTZ R118, R21, R74 ;  /* 0x0000004a15767220 */ /* 0x008fce0000410000 */
[----:B------:R-:W1:Y:S01]  /*2a40*/  MUFU.EX2 R114, R114 ;  /* 0x0000007200727308 */ /* 0x000e620000000800 */
[-C--:B------:R-:W-:Y:S02]  /*2a50*/  FMUL.FTZ R110, R19, R76.reuse ;  /* 0x0000004c136e7220 */ /* 0x080fe40000410000 */
[----:B------:R-:W-:-:S05]  /*2a60*/  FMUL.FTZ R124, R21, R76 ;  /* 0x0000004c157c7220 */ /* 0x000fca0000410000 */
[----:B------:R-:W-:Y:S08]  /*2a70*/  MUFU.COS R117, R122 ;  /* 0x0000007a00757308 */ /* 0x000ff00000000000 */
[----:B------:R3:W0:Y:S01]  /*2a80*/  MUFU.EX2 R120, R112 ;  /* 0x0000007000787308 */ /* 0x0006220000000800 */
[----:B--2---:R-:W-:-:S07]  /*2a90*/  FMUL.FTZ R115, R116, R115 ;  /* 0x0000007374737220 */ /* 0x004fce0000410000 */
[----:B------:R-:W2:Y:S01]  /*2aa0*/  MUFU.SIN R119, R122 ;  /* 0x0000007a00777308 */ /* 0x000ea20000000400 */
[----:B---3--:R-:W-:Y:S01]  /*2ab0*/  FMUL.FTZ R112, R20, R109 ;  /* 0x0000006d14707220 */ /* 0x008fe20000410000 */
[----:B------:R-:W-:-:S06]  /*2ac0*/  HADD2.F32 R109, -RZ, R156.H0_H0 ;  /* 0x2000009cff6d7230 */ /* 0x000fcc0000004100 */
[----:B------:R3:W0:Y:S01]  /*2ad0*/  MUFU.SIN R121, R126 ;  /* 0x0000007e00797308 */ /* 0x0006220000000400 */
[----:B----4-:R-:W-:-:S07]  /*2ae0*/  FMUL.FTZ R116, R116, R113 ;  /* 0x0000007174747220 */ /* 0x010fce0000410000 */
[----:B------:R-:W-:Y:S01]  /*2af0*/  MUFU.SIN R125, R127 ;  /* 0x0000007f007d7308 */ /* 0x000fe20000000400 */
[----:B---3--:R-:W-:-:S07]  /*2b00*/  FMUL.RZ R126, R110, 0.15915493667125701904 ;  /* 0x3e22f9836e7e7820 */ /* 0x008fce000040c000 */
[----:B------:R3:W-:Y:S08]  /*2b10*/  MUFU.COS R129, R127 ;  /* 0x0000007f00817308 */ /* 0x0007f00000000000 */
[----:B------:R1:W4:Y:S01]  /*2b20*/  MUFU.EX2 R122, R118 ;  /* 0x00000076007a7308 */ /* 0x0003220000000800 */
[----:B---3--:R-:W-:Y:S02]  /*2b30*/  FMUL.FTZ R127, R109, R78 ;  /* 0x0000004e6d7f7220 */ /* 0x008fe40000410000 */
[----:B------:R-:W-:-:S05]  /*2b40*/  FMUL.FTZ R110, R20, R111 ;  /* 0x0000006f146e7220 */ /* 0x000fca0000410000 */
[----:B------:R-:W-:Y:S01]  /*2b50*/  MUFU.EX2 R124, R124 ;  /* 0x0000007c007c7308 */ /* 0x000fe20000000800 */
[----:B-1----:R-:W-:Y:S02]  /*2b60*/  FMUL.FTZ R118, R114, R123 ;  /* 0x0000007b72767220 */ /* 0x002fe40000410000 */
[----:B------:R-:W-:-:S05]  /*2b70*/  FMUL.FTZ R123, R112, R127 ;  /* 0x0000007f707b7220 */ /* 0x000fca0000410000 */
[----:B------:R-:W1:Y:S01]  /*2b80*/  MUFU.COS R131, R126 ;  /* 0x0000007e00837308 */ /* 0x000e620000000000 */
[----:B------:R-:W-:-:S07]  /*2b90*/  FMUL.FTZ R20, RZ, R112 ;  /* 0x00000070ff147220 */ /* 0x000fce0000410000 */
[----:B------:R3:W1:Y:S01]  /*2ba0*/  MUFU.SIN R113, R126 ;  /* 0x0000007e00717308 */ /* 0x0006620000000400 */
[C---:B0-----:R-:W-:Y:S02]  /*2bb0*/  FMUL.FTZ R117, R120.reuse, R117 ;  /* 0x0000007578757220 */ /* 0x041fe40000410000 */
[----:B------:R-:W-:Y:S01]  /*2bc0*/  FFMA.FTZ R123, RZ, R110, R123 ;  /* 0x0000006eff7b7223 */ /* 0x000fe2000001007b */
[----:B------:R-:W-:Y:S01]  /*2bd0*/  HADD2.F32 R111, -RZ, R59.H0_H0 ;  /* 0x2000003bff6f7230 */ /* 0x000fe20000004100 */
[----:B--2---:R-:W-:Y:S02]  /*2be0*/  FMUL.FTZ R120, R120, R119 ;  /* 0x0000007778787220 */ /* 0x004fe40000410000 */
[----:B------:R-:W-:Y:S02]  /*2bf0*/  FMUL.FTZ R121, R114, R121 ;  /* 0x0000007972797220 */ /* 0x000fe40000410000 */
[C---:B----4-:R-:W-:Y:S02]  /*2c00*/  FMUL.FTZ R114, R122.reuse, R129 ;  /* 0x000000817a727220 */ /* 0x050fe40000410000 */
[----:B------:R-:W-:-:S02]  /*2c10*/  FMUL.FTZ R119, R122, R125 ;  /* 0x0000007d7a777220 */ /* 0x000fc40000410000 */
[----:B------:R-:W-:Y:S02]  /*2c20*/  FFMA.FTZ R122, R110, R127, -R20 ;  /* 0x0000007f6e7a7223 */ /* 0x000fe40000010814 */
[----:B------:R-:W-:Y:S02]  /*2c30*/  FADD.FTZ R125, RZ, R123 ;  /* 0x0000007bff7d7221 */ /* 0x000fe40000010000 */
[----:B------:R-:W-:Y:S02]  /*2c40*/  FFMA.FTZ R123, R111, R66, R122 ;  /* 0x000000426f7b7223 */ /* 0x000fe4000001007a */
[----:B---3--:R-:W-:Y:S02]  /*2c50*/  FMUL.FTZ R126, R116, R125 ;  /* 0x0000007d747e7220 */ /* 0x008fe40000410000 */
[C---:B-1----:R-:W-:Y:S02]  /*2c60*/  FMUL.FTZ R122, R124.reuse, R131 ;  /* 0x000000837c7a7220 */ /* 0x042fe40000410000 */
[----:B------:R-:W-:Y:S01]  /*2c70*/  FMUL.FTZ R124, R124, R113 ;  /* 0x000000717c7c7220 */ /* 0x000fe20000410000 */
[----:B------:R-:W-:Y:S01]  /*2c80*/  HADD2.F32 R113, -RZ, R60.H0_H0 ;  /* 0x2000003cff717230 */ /* 0x000fe20000004100 */
[----:B------:R-:W-:-:S02]  /*2c90*/  FMUL.FTZ R20, R19, R80 ;  /* 0x0000005013147220 */ /* 0x000fc40000410000 */
[-C--:B------:R-:W-:Y:S02]  /*2ca0*/  FMUL.FTZ R128, R116, R123.reuse ;  /* 0x0000007b74807220 */ /* 0x080fe40000410000 */
[C---:B------:R-:W-:Y:S02]  /*2cb0*/  FFMA.FTZ R123, R115.reuse, R123, -R126 ;  /* 0x0000007b737b7223 */ /* 0x040fe4000001087e */
[----:B------:R-:W-:Y:S02]  /*2cc0*/  FMUL.RZ R135, R20, 0.15915493667125701904 ;  /* 0x3e22f98314877820 */ /* 0x000fe4000040c000 */
[----:B------:R-:W-:Y:S02]  /*2cd0*/  FFMA.FTZ R128, R115, R125, R128 ;  /* 0x0000007d73807223 */ /* 0x000fe40000010080 */
[----:B------:R-:W-:Y:S02]  /*2ce0*/  FMUL.FTZ R20, R10, R112 ;  /* 0x000000700a147220 */ /* 0x000fe40000410000 */
[----:B------:R-:W-:-:S02]  /*2cf0*/  FFMA.FTZ R129, R113, R68, R123 ;  /* 0x0000004471817223 */ /* 0x000fc4000001007b */
[----:B------:R-:W-:Y:S02]  /*2d00*/  FADD.FTZ R130, RZ, R128 ;  /* 0x00000080ff827221 */ /* 0x000fe40000010000 */
[C---:B------:R-:W-:Y:S02]  /*2d10*/  FFMA.FTZ R125, R11.reuse, R110, R20 ;  /* 0x0000006e0b7d7223 */ /* 0x040fe40000010014 */
[C---:B------:R-:W-:Y:S02]  /*2d20*/  FMUL.FTZ R131, R120.reuse, R129 ;  /* 0x0000008178837220 */ /* 0x040fe40000410000 */
[----:B------:R-:W-:Y:S02]  /*2d30*/  FMUL.FTZ R123, R11, R112 ;  /* 0x000000700b7b7220 */ /* 0x000fe40000410000 */
[----:B------:R-:W-:Y:S02]  /*2d40*/  FMUL.FTZ R132, R120, R130 ;  /* 0x0000008278847220 */ /* 0x000fe40000410000 */
[----:B------:R-:W-:-:S02]  /*2d50*/  FMUL.FTZ R21, R21, R80 ;  /* 0x0000005015157220 */ /* 0x000fc40000410000 */
[----:B------:R-:W-:Y:S02]  /*2d60*/  FMUL.FTZ R128, R116, R125 ;  /* 0x0000007d74807220 */ /* 0x000fe40000410000 */
[C---:B------:R-:W-:Y:S02]  /*2d70*/  FFMA.FTZ R131, R117.reuse, R130, R131 ;  /* 0x0000008275837223 */ /* 0x040fe40000010083 */
[----:B------:R-:W-:Y:S01]  /*2d80*/  FFMA.FTZ R20, R10, R110, -R123 ;  /* 0x0000006e0a147223 */ /* 0x000fe2000001087b */
[----:B------:R-:W-:Y:S01]  /*2d90*/  HADD2.F32 R123, -RZ, R61.H0_H0 ;  /* 0x2000003dff7b7230 */ /* 0x000fe20000004100 */
[----:B------:R-:W-:Y:S02]  /*2da0*/  FFMA.FTZ R132, R117, R129, -R132 ;  /* 0x0000008175847223 */ /* 0x000fe40000010884 */
[----:B------:R-:W-:Y:S01]  /*2db0*/  FADD.FTZ R133, RZ, R131 ;  /* 0x00000083ff857221 */ /* 0x000fe20000010000 */
[----:B------:R-:W-:Y:S01]  /*2dc0*/  MUFU.EX2 R21, R21 ;  /* 0x0000001500157308 */ /* 0x000fe20000000800 */
[----:B------:R-:W-:-:S02]  /*2dd0*/  FFMA.FTZ R129, R115, R20, -R128 ;  /* 0x0000001473817223 */ /* 0x000fc40000010880 */
[----:B------:R-:W-:Y:S02]  /*2de0*/  FMUL.FTZ R20, R116, R20 ;  /* 0x0000001474147220 */ /* 0x000fe40000410000 */
[----:B------:R-:W-:-:S03]  /*2df0*/  FFMA.FTZ R132, R123, R70, R132 ;  /* 0x000000467b847223 */ /* 0x000fc60000010084 */
[----:B------:R-:W0:Y:S01]  /*2e00*/  MUFU.COS R126, R135 ;  /* 0x00000087007e7308 */ /* 0x000e220000000000 */
[----:B------:R-:W-:Y:S02]  /*2e10*/  FMUL.FTZ R131, R121, R133 ;  /* 0x0000008579837220 */ /* 0x000fe40000410000 */
[----:B------:R-:W-:-:S05]  /*2e20*/  FFMA.FTZ R20, R115, R125, R20 ;  /* 0x0000007d73147223 */ /* 0x000fca0000010014 */
[----:B------:R-:W1:Y:S01]  /*2e30*/  MUFU.SIN R128, R135 ;  /* 0x0000008700807308 */ /* 0x000e620000000400 */
[----:B------:R-:W-:Y:S01]  /*2e40*/  HADD2.F32 R125, -RZ, R62.H0_H0 ;  /* 0x2000003eff7d7230 */ /* 0x000fe20000004100 */
[-C--:B------:R-:W-:Y:S02]  /*2e50*/  FMUL.FTZ R134, R121, R132.reuse ;  /* 0x0000008479867220 */ /* 0x080fe40000410000 */
[----:B------:R-:W-:Y:S02]  /*2e60*/  FFMA.FTZ R132, R118, R132, -R131 ;  /* 0x0000008476847223 */ /* 0x000fe40000010883 */
[----:B------:R-:W-:Y:S02]  /*2e70*/  FMUL.FTZ R131, R120, R129 ;  /* 0x0000008178837220 */ /* 0x000fe40000410000 */
[----:B------:R-:W-:Y:S02]  /*2e80*/  FFMA.FTZ R134, R118, R133, R134 ;  /* 0x0000008576867223 */ /* 0x000fe40000010086 */
[----:B------:R-:W-:-:S02]  /*2e90*/  FMUL.FTZ R130, R120, R20 ;  /* 0x0000001478827220 */ /* 0x000fc40000410000 */
[----:B------:R-:W-:Y:S02]  /*2ea0*/  FFMA.FTZ R132, R125, R72, R132 ;  /* 0x000000487d847223 */ /* 0x000fe40000010084 */
[C---:B------:R-:W-:Y:S02]  /*2eb0*/  FFMA.FTZ R131, R117.reuse, R20, R131 ;  /* 0x0000001475837223 */ /* 0x040fe40000010083 */
[----:B------:R-:W-:Y:S02]  /*2ec0*/  FADD.FTZ R134, RZ, R134 ;  /* 0x00000086ff867221 */ /* 0x000fe40000010000 */
[----:B------:R-:W-:Y:S02]  /*2ed0*/  FFMA.FTZ R130, R117, R129, -R130 ;  /* 0x0000008175827223 */ /* 0x000fe40000010882 */
[----:B------:R-:W-:Y:S02]  /*2ee0*/  FMUL.FTZ R133, R119, R132 ;  /* 0x0000008477857220 */ /* 0x000fe40000410000 */
[----:B------:R-:W-:-:S02]  /*2ef0*/  FMUL.FTZ R129, R121, R131 ;  /* 0x0000008379817220 */ /* 0x000fc40000410000 */
[C---:B0-----:R-:W-:Y:S02]  /*2f00*/  FMUL.FTZ R126, R21.reuse, R126 ;  /* 0x0000007e157e7220 */ /* 0x041fe40000410000 */
[----:B-1----:R-:W-:Y:S02]  /*2f10*/  FMUL.FTZ R128, R21, R128 ;  /* 0x0000008015807220 */ /* 0x002fe40000410000 */
[-C--:B------:R-:W-:Y:S02]  /*2f20*/  FMUL.FTZ R21, R119, R134.reuse ;  /* 0x0000008677157220 */ /* 0x080fe40000410000 */
[----:B------:R-:W-:Y:S02]  /*2f30*/  FFMA.FTZ R133, R114, R134, R133 ;  /* 0x0000008672857223 */ /* 0x000fe40000010085 */
[-C--:B------:R-:W-:Y:S01]  /*2f40*/  FFMA.FTZ R20, R118, R130.reuse, -R129 ;  /* 0x0000008276147223 */ /* 0x080fe20000010881 */
[----:B------:R-:W-:Y:S01]  /*2f50*/  HADD2.F32 R129, -RZ, R63.H0_H0 ;  /* 0x2000003fff817230 */ /* 0x000fe20000004100 */
[----:B------:R-:W-:-:S02]  /*2f60*/  FMUL.FTZ R130, R121, R130 ;  /* 0x0000008279827220 */ /* 0x000fc40000410000 */
[----:B------:R-:W-:Y:S02]  /*2f70*/  FFMA.FTZ R21, R114, R132, -R21 ;  /* 0x0000008472157223 */ /* 0x000fe40000010815 */
[----:B------:R-:W-:Y:S02]  /*2f80*/  FADD.FTZ R137, RZ, R133 ;  /* 0x00000085ff897221 */ /* 0x000fe40000010000 */
[----:B------:R-:W-:Y:S02]  /*2f90*/  FFMA.FTZ R130, R118, R131, R130 ;  /* 0x0000008376827223 */ /* 0x000fe40000010082 */
[----:B------:R-:W-:Y:S02]  /*2fa0*/  FFMA.FTZ R135, R129, R74, R21 ;  /* 0x0000004a81877223 */ /* 0x000fe40000010015 */
        /* <DEDUP_REMOVED lines=9> */
[----:B------:R-:W-:Y:S01]  /*3040*/  FFMA.FTZ R137, R131, R76, R132 ;  /* 0x0000004c83897223 */ /* 0x000fe20000010084 */
[----:B------:R-:W-:Y:S01]  /*3050*/  ISETP.NE.AND P2, PT, R30, 0x1f, PT ;  /* 0x0000001f1e00780c */ /* 0x000fe20003f45270 */
[----:B------:R-:W-:-:S02]  /*3060*/  FMUL.FTZ R20, R124, R133 ;  /* 0x000000857c147220 */ /* 0x000fc40000410000 */
[----:B------:R-:W-:Y:S02]  /*3070*/  FMUL.FTZ R130, R124, R21 ;  /* 0x000000157c827220 */ /* 0x000fe40000410000 */
[----:B------:R-:W-:Y:S02]  /*3080*/  FADD.FTZ R139, RZ, R134 ;  /* 0x00000086ff8b7221 */ /* 0x000fe40000010000 */
[----:B------:R-:W-:Y:S02]  /*3090*/  FMUL.FTZ R132, R128, R137 ;  /* 0x0000008980847220 */ /* 0x000fe40000410000 */
[C---:B------:R-:W-:Y:S02]  /*30a0*/  FFMA.FTZ R21, R122.reuse, R21, -R20 ;  /* 0x000000157a157223 */ /* 0x040fe40000010814 */
[----:B------:R-:W-:Y:S02]  /*30b0*/  FFMA.FTZ R135, R122, R133, R130 ;  /* 0x000000857a877223 */ /* 0x000fe40000010082 */
[----:B------:R-:W-:-:S02]  /*30c0*/  FFMA.FTZ R132, R126, R139, R132 ;  /* 0x0000008b7e847223 */ /* 0x000fc40000010084 */
[C---:B------:R-:W-:Y:S02]  /*30d0*/  FMUL.FTZ R139, R128.reuse, R139 ;  /* 0x0000008b808b7220 */ /* 0x040fe40000410000 */
[C---:B------:R-:W-:Y:S02]  /*30e0*/  FMUL.FTZ R20, R128.reuse, R21 ;  /* 0x0000001580147220 */ /* 0x040fe40000410000 */
[----:B------:R-:W-:Y:S02]  /*30f0*/  FMUL.FTZ R130, R128, R135 ;  /* 0x0000008780827220 */ /* 0x000fe40000410000 */
[C---:B------:R-:W-:Y:S02]  /*3100*/  FFMA.FTZ R139, R126.reuse, R137, -R139 ;  /* 0x000000897e8b7223 */ /* 0x040fe4000001088b */
[C---:B------:R-:W-:Y:S02]  /*3110*/  FFMA.FTZ R130, R126.reuse, R21, -R130 ;  /* 0x000000157e827223 */ /* 0x040fe40000010882 */
[----:B------:R-:W-:-:S02]  /*3120*/  FFMA.FTZ R137, R126, R135, R20 ;  /* 0x000000877e897223 */ /* 0x000fc40000010014 */
[----:B------:R0:W1:Y:S01]  /*3130*/  @P2 LDS.64 R20, [R30.X8+0x1678] ;  /* 0x001678001e142984 */ /* 0x0000620000008a00 */
[----:B------:R-:W-:Y:S01]  /*3140*/  HADD2.F32 R133, -RZ, R65.H0_H0 ;  /* 0x20000041ff857230 */ /* 0x000fe20000004100 */
[----:B------:R-:W-:-:S04]  /*3150*/  FADD.FTZ R132, RZ, R132 ;  /* 0x00000084ff847221 */ /* 0x000fc80000010000 */
[----:B------:R-:W-:Y:S01]  /*3160*/  FFMA.FTZ R134, R133, R80, R139 ;  /* 0x0000005085867223 */ /* 0x000fe2000001008b */
[----:B------:R-:W-:Y:S05]  /*3170*/  @P2 BRA `(.L_x_11151) ;  /* 0x0000005000002947 */ /* 0x000fea0003800000 */
[----:B------:R-:W-:Y:S01]  /*3180*/  ISETP.NE.AND P3, PT, R40, c[0x0][0x174], PT ;  /* 0x00005d0028007a0c */ /* 0x000fe20003f65270 */
[----:B-1----:R-:W-:Y:S01]  /*3190*/  HFMA2.MMA R21, -RZ, RZ, 0, 0 ;  /* 0x00000000ff157435 */ /* 0x002fe200000001ff */
[----:B------:R-:W-:-:S11]  /*31a0*/  MOV R20, 0x3f800000 ;  /* 0x3f80000000147802 */ /* 0x000fd60000000f00 */
[----:B------:R-:W-:-:S05]  /*31b0*/  @P3 LEA R135, R107, R106, 0xb ;  /* 0x0000006a6b873211 */ /* 0x000fca00078e58ff */
[----:B------:R1:W2:Y:S02]  /*31c0*/  @P3 LDS.64 R20, [R135+0x670] ;  /* 0x0006700087143984 */ /* 0x0002a40000000a00 */
.L_x_11151:
[----:B------:R-:W-:Y:S05]  /*31d0*/  BSYNC B0 ;  /* 0x0000000000007941 */ /* 0x000fea0003800000 */
.L_x_11150:
[----:B------:R-:W3:Y:S01]  /*31e0*/  SHFL.UP PT, R141, R134, 0x1, RZ ;  /* 0x04200000868d7989 */ /* 0x000ee200000e00ff */
[----:B------:R-:W-:Y:S01]  /*31f0*/  ISETP.GE.AND P3, PT, R31, 0x1, PT ;  /* 0x000000011f00780c */ /* 0x000fe20003f66270 */
[CC--:B-1---5:R-:W-:Y:S01]  /*3200*/  FMUL.FTZ R135, R5.reuse, R7.reuse ;  /* 0x0000000705877220 */ /* 0x0e2fe20000410000 */
[----:B------:R-:W-:Y:S01]  /*3210*/  ISETP.GE.OR P0, PT, R40, c[0x0][0x174], P0 ;  /* 0x00005d0028007a0c */ /* 0x000fe20000706670 */
[----:B------:R-:W1:Y:S01]  /*3220*/  SHFL.UP PT, R142, R132, 0x1, RZ ;  /* 0x04200000848e7989 */ /* 0x000e6200000e00ff */
[-C--:B------:R-:W-:Y:S01]  /*3230*/  FMUL.FTZ R140, R5, R6.reuse ;  /* 0x00000006058c7220 */ /* 0x080fe20000410000 */
[----:B------:R-:W-:Y:S01]  /*3240*/  BSSY B0, `(.L_x_11152) ;  /* 0x00000c5000007945 */ /* 0x000fe20003800000 */
[C---:B------:R-:W-:Y:S01]  /*3250*/  FFMA.FTZ R136, R4.reuse, R6, -R135 ;  /* 0x0000000604887223 */ /* 0x040fe20000010887 */
[----:B------:R-:W4:Y:S01]  /*3260*/  SHFL.UP PT, R138, R130, 0x1, RZ ;  /* 0x04200000828a7989 */ /* 0x000f2200000e00ff */
[----:B------:R-:W-:Y:S01]  /*3270*/  FFMA.FTZ R140, R4, R7, R140 ;  /* 0x00000007048c7223 */ /* 0x000fe2000001008c */
[----:B------:R-:W-:-:S02]  /*3280*/  ISETP.GT.U32.AND P4, PT, R158, 0x1b, PT ;  /* 0x0000001b9e00780c */ /* 0x000fc40003f84070 */
[----:B------:R-:W0:Y:S01]  /*3290*/  SHFL.UP PT, R139, R137, 0x1, RZ ;  /* 0x04200000898b7989 */ /* 0x000e2200000e00ff */
[----:B------:R-:W-:Y:S01]  /*32a0*/  FMUL.FTZ R135, R67, R140 ;  /* 0x0000008c43877220 */ /* 0x000fe20000410000 */
[C---:B------:R-:W-:Y:S02]  /*32b0*/  ISETP.GT.U32.AND P5, PT, R158.reuse, 0x17, PT ;  /* 0x000000179e00780c */ /* 0x040fe40003fa4070 */
[----:B------:R-:W-:Y:S01]  /*32c0*/  SHFL.IDX PT, R8, R8, RZ, 0x1f ;  /* 0x00001fff08087589 */ /* 0x000fe200000e0000 */
[----:B------:R-:W-:-:S03]  /*32d0*/  ISETP.GT.U32.AND P6, PT, R158, 0xf, PT ;  /* 0x0000000f9e00780c */ /* 0x000fc60003fc4070 */
[----:B------:R-:W-:Y:S01]  /*32e0*/  SHFL.IDX PT, R9, R9, RZ, 0x1f ;  /* 0x00001fff09097589 */ /* 0x000fe200000e0000 */
[CC--:B---3--:R-:W-:Y:S02]  /*32f0*/  FMUL.FTZ R145, R137.reuse, R141.reuse ;  /* 0x0000008d89917220 */ /* 0x0c8fe40000410000 */
[CC--:B-1----:R-:W-:Y:S02]  /*3300*/  FMUL.FTZ R143, R137.reuse, R142.reuse ;  /* 0x0000008e898f7220 */ /* 0x0c2fe40000410000 */
[C---:B------:R-:W-:Y:S02]  /*3310*/  FFMA.FTZ R145, R130.reuse, R142, R145 ;  /* 0x0000008e82917223 */ /* 0x040fe40000010091 */
[----:B----4-:R-:W-:Y:S02]  /*3320*/  FMUL.FTZ R5, R137, R138 ;  /* 0x0000008a89057220 */ /* 0x010fe40000410000 */
[C---:B------:R-:W-:Y:S02]  /*3330*/  FFMA.FTZ R143, R130.reuse, R141, -R143 ;  /* 0x0000008d828f7223 */ /* 0x040fe4000001088f */
[----:B0-----:R-:W-:-:S02]  /*3340*/  FFMA.FTZ R6, R130, R139, R5 ;  /* 0x0000008b82067223 */ /* 0x001fc40000010005 */
[C---:B------:R-:W-:Y:S02]  /*3350*/  FMUL.FTZ R139, R137.reuse, R139 ;  /* 0x0000008b898b7220 */ /* 0x040fe40000410000 */
[----:B------:R-:W-:Y:S01]  /*3360*/  @P3 FADD.FTZ R132, R132, R145 ;  /* 0x0000009184843221 */ /* 0x000fe20000010000 */
[----:B------:R-:W-:Y:S01]  /*3370*/  FSEL R6, R137, R6, !P3 ;  /* 0x0000000689067208 */ /* 0x000fe20005800000 */
        /* <DEDUP_REMOVED lines=11> */
[----:B------:R-:W-:Y:S01]  /*3430*/  FMUL.FTZ R138, R67, R136 ;  /* 0x00000088438a7220 */ /* 0x000fe20000410000 */
[----:B------:R-:W4:Y:S01]  /*3440*/  SHFL.UP PT, R7, R6, 0x2, RZ ;  /* 0x0440000006077989 */ /* 0x000f2200000e00ff */
[----:B------:R-:W-:Y:S02]  /*3450*/  FFMA.FTZ R145, R126, R137, -R4 ;  /* 0x000000897e917223 */ /* 0x000fe40000010804 */
[----:B------:R-:W-:Y:S02]  /*3460*/  FADD.FTZ R147, -R135, R142 ;  /* 0x0000008e87937221 */ /* 0x000fe40000010100 */
[----:B------:R-:W-:-:S02]  /*3470*/  FADD.FTZ R145, R138, R145 ;  /* 0x000000918a917221 */ /* 0x000fc40000010000 */
[C---:B------:R-:W-:Y:S02]  /*3480*/  FMUL.FTZ R4, R124.reuse, -R147 ;  /* 0x800000937c047220 */ /* 0x040fe40000410000 */
[-C--:B------:R-:W-:Y:S02]  /*3490*/  FMUL.FTZ R142, R124, -R145.reuse ;  /* 0x800000917c8e7220 */ /* 0x080fe40000410000 */
[----:B------:R-:W-:Y:S02]  /*34a0*/  FFMA.FTZ R146, R122, R145, -R4 ;  /* 0x000000917a927223 */ /* 0x000fe40000010804 */
[----:B0-----:R-:W-:Y:S02]  /*34b0*/  FMUL.FTZ R4, R6, R143 ;  /* 0x0000008f06047220 */ /* 0x001fe40000410000 */
[----:B------:R-:W-:Y:S02]  /*34c0*/  FFMA.FTZ R147, R122, R147, R142 ;  /* 0x000000937a937223 */ /* 0x000fe4000001008e */
[----:B-1----:R-:W-:-:S02]  /*34d0*/  FMUL.FTZ R144, R6, R141 ;  /* 0x0000008d06907220 */ /* 0x002fc40000410000 */
[----:B------:R-:W-:Y:S02]  /*34e0*/  FFMA.FTZ R145, R130, R141, -R4 ;  /* 0x0000008d82917223 */ /* 0x000fe40000010804 */
[----:B---3--:R-:W-:Y:S02]  /*34f0*/  FMUL.FTZ R142, R6, R5 ;  /* 0x00000005068e7220 */ /* 0x008fe40000410000 */
[----:B------:R-:W-:Y:S02]  /*3500*/  FFMA.FTZ R143, R130, R143, R144 ;  /* 0x0000008f828f7223 */ /* 0x000fe40000010090 */
[-C--:B----4-:R-:W-:Y:S02]  /*3510*/  FMUL.FTZ R4, R6, R7.reuse ;  /* 0x0000000706047220 */ /* 0x090fe40000410000 */
[----:B------:R-:W-:Y:S02]  /*3520*/  FFMA.FTZ R7, R130, R7, R142 ;  /* 0x0000000782077223 */ /* 0x000fe4000001008e */
[----:B------:R-:W-:-:S02]  /*3530*/  @P3 FADD.FTZ R132, R132, R143 ;  /* 0x0000008f84843221 */ /* 0x000fc40000010000 */
[----:B------:R-:W-:Y:S01]  /*3540*/  @P3 FFMA.FTZ R130, R130, R5, -R4 ;  /* 0x0000000582823223 */ /* 0x000fe20000010804 */
[----:B------:R-:W-:Y:S01]  /*3550*/  FSEL R7, R6, R7, !P3 ;  /* 0x0000000706077208 */ /* 0x000fe20005800000 */
[----:B------:R-:W-:Y:S01]  /*3560*/  @P3 FADD.FTZ R134, R134, R145 ;  /* 0x0000009186863221 */ /* 0x000fe20000010000 */
[----:B------:R-:W-:Y:S01]  /*3570*/  ISETP.GE.AND P3, PT, R31, 0x4, PT ;  /* 0x000000041f00780c */ /* 0x000fe20003f66270 */
[C---:B------:R-:W-:Y:S01]  /*3580*/  FMUL.FTZ R141, R95.reuse, R136 ;  /* 0x000000885f8d7220 */ /* 0x040fe20000410000 */
[----:B------:R-:W0:Y:S01]  /*3590*/  SHFL.UP PT, R145, R132, 0x4, RZ ;  /* 0x0480000084917989 */ /* 0x000e2200000e00ff */
[----:B------:R-:W-:Y:S02]  /*35a0*/  FMUL.FTZ R142, R95, R140 ;  /* 0x0000008c5f8e7220 */ /* 0x000fe40000410000 */
[----:B------:R-:W-:Y:S01]  /*35b0*/  FADD.FTZ R146, R141, R146 ;  /* 0x000000928d927221 */ /* 0x000fe20000010000 */
[----:B------:R-:W1:Y:S01]  /*35c0*/  SHFL.UP PT, R4, R130, 0x4, RZ ;  /* 0x0480000082047989 */ /* 0x000e6200000e00ff */
[----:B------:R-:W-:-:S02]  /*35d0*/  FADD.FTZ R147, -R142, R147 ;  /* 0x000000938e937221 */ /* 0x000fc40000010100 */
[CC--:B------:R-:W-:Y:S01]  /*35e0*/  FMUL.FTZ R144, R119.reuse, -R146.reuse ;  /* 0x8000009277907220 */ /* 0x0c0fe20000410000 */
[----:B------:R-:W3:Y:S01]  /*35f0*/  SHFL.UP PT, R6, R134, 0x4, RZ ;  /* 0x0480000086067989 */ /* 0x000ee200000e00ff */
[-C--:B------:R-:W-:Y:S02]  /*3600*/  FMUL.FTZ R143, R119, -R147.reuse ;  /* 0x80000093778f7220 */ /* 0x080fe40000410000 */
[C---:B------:R-:W-:Y:S01]  /*3610*/  FFMA.FTZ R148, R114.reuse, R147, R144 ;  /* 0x0000009372947223 */ /* 0x040fe20000010090 */
[----:B------:R-:W4:Y:S01]  /*3620*/  SHFL.UP PT, R5, R7, 0x4, RZ ;  /* 0x0480000007057989 */ /* 0x000f2200000e00ff */
[----:B------:R-:W-:Y:S02]  /*3630*/  FFMA.FTZ R149, R114, R146, -R143 ;  /* 0x0000009272957223 */ /* 0x000fe4000001088f */
[C---:B------:R-:W-:Y:S02]  /*3640*/  FMUL.FTZ R144, R93.reuse, R136 ;  /* 0x000000885d907220 */ /* 0x040fe40000410000 */
[----:B------:R-:W-:-:S02]  /*3650*/  FMUL.FTZ R143, R93, R140 ;  /* 0x0000008c5d8f7220 */ /* 0x000fc40000410000 */
[CC--:B--2---:R-:W-:Y:S02]  /*3660*/  FMUL.FTZ R147, R128.reuse, R21.reuse ;  /* 0x0000001580937220 */ /* 0x0c4fe40000410000 */
[-C--:B------:R-:W-:Y:S02]  /*3670*/  FMUL.FTZ R146, R128, -R20.reuse ;  /* 0x8000001480927220 */ /* 0x080fe40000410000 */
[----:B------:R-:W-:Y:S02]  /*3680*/  FADD.FTZ R150, R144, R149 ;  /* 0x0000009590967221 */ /* 0x000fe40000010000 */
[----:B------:R-:W-:Y:S02]  /*3690*/  FADD.FTZ R151, -R143, R148 ;  /* 0x000000948f977221 */ /* 0x000fe40000010100 */
[C---:B------:R-:W-:Y:S02]  /*36a0*/  FFMA.FTZ R147, R126.reuse, R20, -R147 ;  /* 0x000000147e937223 */ /* 0x040fe40000010893 */
[----:B------:R-:W-:-:S02]  /*36b0*/  FFMA.FTZ R149, R126, -R21, R146 ;  /* 0x800000157e957223 */ /* 0x000fc40000010092 */
[CC--:B------:R-:W-:Y:S02]  /*36c0*/  FMUL.FTZ R152, R121.reuse, -R150.reuse ;  /* 0x8000009679987220 */ /* 0x0c0fe40000410000 */
[----:B------:R-:W-:Y:S02]  /*36d0*/  FMUL.FTZ R153, R121, -R151 ;  /* 0x8000009779997220 */ /* 0x000fe40000410000 */
[C---:B------:R-:W-:Y:S02]  /*36e0*/  FMUL.FTZ R148, R124.reuse, -R147 ;  /* 0x800000937c947220 */ /* 0x040fe40000410000 */
[----:B------:R-:W-:Y:S02]  /*36f0*/  FMUL.FTZ R146, R124, -R149 ;  /* 0x800000957c927220 */ /* 0x000fe40000410000 */
[C---:B------:R-:W-:Y:S02]  /*3700*/  FFMA.FTZ R151, R118.reuse, R151, R152 ;  /* 0x0000009776977223 */ /* 0x040fe40000010098 */
[----:B------:R-:W-:-:S02]  /*3710*/  FFMA.FTZ R154, R118, R150, -R153 ;  /* 0x00000096769a7223 */ /* 0x000fc40000010899 */
[C---:B------:R-:W-:Y:S02]  /*3720*/  FFMA.FTZ R152, R122.reuse, R149, R148 ;  /* 0x000000957a987223 */ /* 0x040fe40000010094 */
[----:B------:R-:W-:Y:S02]  /*3730*/  FFMA.FTZ R150, R122, R147, -R146 ;  /* 0x000000937a967223 */ /* 0x000fe40000010892 */
[C---:B0-----:R-:W-:Y:S02]  /*3740*/  FMUL.FTZ R149, R7.reuse, R145 ;  /* 0x0000009107957220 */ /* 0x041fe40000410000 */
[C---:B-1----:R-:W-:Y:S02]  /*3750*/  FMUL.FTZ R146, R7.reuse, R4 ;  /* 0x0000000407927220 */ /* 0x042fe40000410000 */
[C---:B---3--:R-:W-:Y:S02]  /*3760*/  FMUL.FTZ R148, R7.reuse, R6 ;  /* 0x0000000607947220 */ /* 0x048fe40000410000 */
[----:B----4-:R-:W-:-:S02]  /*3770*/  FMUL.FTZ R147, R7, R5 ;  /* 0x0000000507937220 */ /* 0x010fc40000410000 */
[C---:B------:R-:W-:Y:S02]  /*3780*/  FFMA.FTZ R149, R130.reuse, R6, -R149 ;  /* 0x0000000682957223 */ /* 0x040fe40000010895 */
[C---:B------:R-:W-:Y:S02]  /*3790*/  FFMA.FTZ R6, R130.reuse, R5, R146 ;  /* 0x0000000582067223 */ /* 0x040fe40000010092 */
[C---:B------:R-:W-:Y:S02]  /*37a0*/  FFMA.FTZ R145, R130.reuse, R145, R148 ;  /* 0x0000009182917223 */ /* 0x040fe40000010094 */
[----:B------:R-:W-:Y:S01]  /*37b0*/  @P3 FFMA.FTZ R130, R130, R4, -R147 ;  /* 0x0000000482823223 */ /* 0x000fe20000010893 */
[----:B------:R-:W-:Y:S01]  /*37c0*/  FSEL R6, R7, R6, !P3 ;  /* 0x0000000607067208 */ /* 0x000fe20005800000 */
[C---:B------:R-:W-:Y:S02]  /*37d0*/  FMUL.FTZ R146, R91.reuse, R140 ;  /* 0x0000008c5b927220 */ /* 0x040fe40000410000 */
[----:B------:R-:W-:Y:S01]  /*37e0*/  FMUL.FTZ R147, R91, R136 ;  /* 0x000000885b937220 */ /* 0x000fe20000410000 */
[----:B------:R-:W0:Y:S01]  /*37f0*/  SHFL.UP PT, R5, R130, 0x8, RZ ;  /* 0x0500000082057989 */ /* 0x000e2200000e00ff */
[----:B------:R-:W-:-:S02]  /*3800*/  @P3 FADD.FTZ R134, R134, R149 ;  /* 0x0000009586863221 */ /* 0x000fc40000010000 */
[----:B------:R-:W-:Y:S01]  /*3810*/  @P3 FADD.FTZ R132, R132, R145 ;  /* 0x0000009184843221 */ /* 0x000fe20000010000 */
[----:B------:R-:W-:Y:S01]  /*3820*/  SHFL.UP PT, R7, R6, 0x8, RZ ;  /* 0x0500000006077989 */ /* 0x000fe200000e00ff */
[----:B------:R-:W-:Y:S01]  /*3830*/  FADD.FTZ R4, -R146, R151 ;  /* 0x0000009792047221 */ /* 0x000fe20000010100 */
[----:B------:R-:W-:Y:S01]  /*3840*/  ISETP.GE.AND P3, PT, R31, 0x8, PT ;  /* 0x000000081f00780c */ /* 0x000fe20003f66270 */
[----:B------:R-:W-:Y:S01]  /*3850*/  FADD.FTZ R154, R147, R154 ;  /* 0x0000009a939a7221 */ /* 0x000fe20000010000 */
[----:B------:R-:W1:Y:S01]  /*3860*/  SHFL.UP PT, R145, R134, 0x8, RZ ;  /* 0x0500000086917989 */ /* 0x000e6200000e00ff */
[C---:B------:R-:W-:Y:S02]  /*3870*/  FMUL.FTZ R149, R119.reuse, -R152 ;  /* 0x8000009877957220 */ /* 0x040fe40000410000 */
[----:B------:R-:W-:Y:S01]  /*3880*/  FMUL.FTZ R153, R119, -R150 ;  /* 0x8000009677997220 */ /* 0x000fe20000410000 */
[----:B------:R-:W2:Y:S01]  /*3890*/  SHFL.UP PT, R151, R132, 0x8, RZ ;  /* 0x0500000084977989 */ /* 0x000ea200000e00ff */
[----:B------:R-:W-:-:S02]  /*38a0*/  FMUL.FTZ R148, R120, -R4 ;  /* 0x8000000478947220 */ /* 0x000fc40000410000 */
[----:B------:R-:W-:Y:S02]  /*38b0*/  FMUL.FTZ R155, R120, -R154 ;  /* 0x8000009a789b7220 */ /* 0x000fe40000410000 */
[C---:B------:R-:W-:Y:S02]  /*38c0*/  FFMA.FTZ R150, R114.reuse, R150, -R149 ;  /* 0x0000009672967223 */ /* 0x040fe40000010895 */
[C---:B------:R-:W-:Y:S02]  /*38d0*/  FFMA.FTZ R154, R117.reuse, R154, -R148 ;  /* 0x0000009a759a7223 */ /* 0x040fe40000010894 */
[----:B------:R-:W-:Y:S02]  /*38e0*/  FFMA.FTZ R157, R117, R4, R155 ;  /* 0x00000004759d7223 */ /* 0x000fe4000001009b */
[----:B------:R-:W-:Y:S02]  /*38f0*/  FMUL.FTZ R149, R89, R136 ;  /* 0x0000008859957220 */ /* 0x000fe40000410000 */
[----:B------:R-:W-:-:S02]  /*3900*/  FFMA.FTZ R153, R114, R152, R153 ;  /* 0x0000009872997223 */ /* 0x000fc40000010099 */
[----:B------:R-:W-:Y:S02]  /*3910*/  FMUL.FTZ R4, R121, -R150 ;  /* 0x8000009679047220 */ /* 0x000fe40000410000 */
[----:B------:R-:W-:Y:S02]  /*3920*/  FADD.FTZ R152, R149, R154 ;  /* 0x0000009a95987221 */ /* 0x000fe40000010000 */
[----:B------:R-:W-:Y:S02]  /*3930*/  FMUL.FTZ R148, R89, R140 ;  /* 0x0000008c59947220 */ /* 0x000fe40000410000 */
[-C--:B------:R-:W-:Y:S02]  /*3940*/  FMUL.FTZ R155, R121, -R153.reuse ;  /* 0x80000099799b7220 */ /* 0x080fe40000410000 */
[----:B------:R-:W-:Y:S02]  /*3950*/  FFMA.FTZ R154, R118, R153, R4 ;  /* 0x00000099769a7223 */ /* 0x000fe40000010004 */
[----:B------:R-:W-:-:S02]  /*3960*/  FADD.FTZ R157, -R148, R157 ;  /* 0x0000009d949d7221 */ /* 0x000fc40000010100 */
[----:B------:R-:W-:Y:S02]  /*3970*/  FFMA.FTZ R155, R118, R150, -R155 ;  /* 0x00000096769b7223 */ /* 0x000fe4000001089b */
[----:B------:R-:W-:Y:S02]  /*3980*/  FMUL.FTZ R4, R120, -R154 ;  /* 0x8000009a78047220 */ /* 0x000fe40000410000 */
[----:B------:R-:W-:Y:S02]  /*3990*/  FMUL.FTZ R150, R116, -R157 ;  /* 0x8000009d74967220 */ /* 0x000fe40000410000 */
[----:B------:R-:W-:Y:S02]  /*39a0*/  FFMA.FTZ R159, R117, R155, -R4 ;  /* 0x0000009b759f7223 */ /* 0x000fe40000010804 */
[----:B0-----:R-:W-:Y:S02]  /*39b0*/  FMUL.FTZ R4, R6, R5 ;  /* 0x0000000506047220 */ /* 0x001fe40000410000 */
[----:B------:R-:W-:-:S02]  /*39c0*/  FMUL.FTZ R162, R116, -R152 ;  /* 0x8000009874a27220 */ /* 0x000fc40000410000 */
[----:B------:R-:W-:Y:S02]  /*39d0*/  FFMA.FTZ R165, R115, R152, -R150 ;  /* 0x0000009873a57223 */ /* 0x000fe40000010896 */
[C---:B-1----:R-:W-:Y:S02]  /*39e0*/  FMUL.FTZ R152, R6.reuse, R145 ;  /* 0x0000009106987220 */ /* 0x042fe40000410000 */
[----:B--2---:R-:W-:Y:S02]  /*39f0*/  FMUL.FTZ R150, R6, R151 ;  /* 0x0000009706967220 */ /* 0x004fe40000410000 */
[-C--:B------:R-:W-:Y:S02]  /*3a00*/  FFMA.FTZ R153, R130, R7.reuse, R4 ;  /* 0x0000000782997223 */ /* 0x080fe40000010004 */
[----:B------:R-:W-:Y:S02]  /*3a10*/  FMUL.FTZ R7, R6, R7 ;  /* 0x0000000706077220 */ /* 0x000fe40000410000 */
[----:B------:R-:W-:Y:S01]  /*3a20*/  FFMA.FTZ R151, R130, R151, R152 ;  /* 0x0000009782977223 */ /* 0x000fe20000010098 */
[----:B------:R-:W-:Y:S01]  /*3a30*/  FSEL R153, R6, R153, !P3 ;  /* 0x0000009906997208 */ /* 0x000fe20005800000 */
[----:B------:R-:W-:-:S02]  /*3a40*/  FFMA.FTZ R145, R130, R145, -R150 ;  /* 0x0000009182917223 */ /* 0x000fc40000010896 */
[----:B------:R-:W-:Y:S02]  /*3a50*/  FMUL.FTZ R155, R120, -R155 ;  /* 0x8000009b789b7220 */ /* 0x000fe40000410000 */
[----:B------:R-:W-:Y:S01]  /*3a60*/  @P3 FFMA.FTZ R130, R130, R5, -R7 ;  /* 0x0000000582823223 */ /* 0x000fe20000010807 */
[----:B------:R-:W-:Y:S01]  /*3a70*/  SHFL.UP PT, R150, R153, 0x10, RZ ;  /* 0x0600000099967989 */ /* 0x000fe200000e00ff */
[----:B------:R-:W-:Y:S01]  /*3a80*/  FFMA.FTZ R4, R117, R154, R155 ;  /* 0x0000009a75047223 */ /* 0x000fe2000001009b */
[----:B------:R-:W-:Y:S01]  /*3a90*/  HFMA2.MMA R5, -RZ, RZ, 0, 0 ;  /* 0x00000000ff057435 */ /* 0x000fe200000001ff */
[----:B------:R-:W-:Y:S01]  /*3aa0*/  @P3 FADD.FTZ R132, R132, R151 ;  /* 0x0000009784843221 */ /* 0x000fe20000010000 */
[----:B------:R-:W0:Y:S01]  /*3ab0*/  SHFL.UP PT, R154, R130, 0x10, RZ ;  /* 0x06000000829a7989 */ /* 0x000e2200000e00ff */
[----:B------:R-:W-:Y:S01]  /*3ac0*/  @P3 FADD.FTZ R134, R134, R145 ;  /* 0x0000009186863221 */ /* 0x000fe20000010000 */
[----:B------:R-:W-:Y:S01]  /*3ad0*/  ISETP.GE.AND P3, PT, R31, 0x10, PT ;  /* 0x000000101f00780c */ /* 0x000fe20003f66270 */
[----:B------:R-:W-:-:S02]  /*3ae0*/  FFMA.FTZ R162, R115, R157, R162 ;  /* 0x0000009d73a27223 */ /* 0x000fc400000100a2 */
[C---:B------:R-:W-:Y:S01]  /*3af0*/  FMUL.FTZ R6, R116.reuse, -R4 ;  /* 0x8000000474067220 */ /* 0x040fe20000410000 */
[----:B------:R-:W1:Y:S01]  /*3b00*/  SHFL.UP PT, R157, R132, 0x10, RZ ;  /* 0x06000000849d7989 */ /* 0x000e6200000e00ff */
[----:B------:R-:W-:Y:S02]  /*3b10*/  FMUL.FTZ R151, R87, R140 ;  /* 0x0000008c57977220 */ /* 0x000fe40000410000 */
[-C--:B------:R-:W-:Y:S01]  /*3b20*/  FFMA.FTZ R161, R115, R159.reuse, -R6 ;  /* 0x0000009f73a17223 */ /* 0x080fe20000010806 */
[----:B------:R-:W2:Y:S01]  /*3b30*/  SHFL.UP PT, R155, R134, 0x10, RZ ;  /* 0x06000000869b7989 */ /* 0x000ea200000e00ff */
[----:B------:R-:W-:Y:S01]  /*3b40*/  FMUL.FTZ R159, R116, -R159 ;  /* 0x8000009f749f7220 */ /* 0x000fe20000410000 */
[----:B------:R-:W-:Y:S01]  /*3b50*/  CS2R R6, SRZ ;  /* 0x0000000000067805 */ /* 0x000fe2000001ff00 */
[----:B------:R-:W-:Y:S02]  /*3b60*/  FMUL.FTZ R152, R87, R136 ;  /* 0x0000008857987220 */ /* 0x000fe40000410000 */
[----:B------:R-:W-:-:S02]  /*3b70*/  FADD.FTZ R145, -R151, R162 ;  /* 0x000000a297917221 */ /* 0x000fc40000010100 */
[----:B------:R-:W-:Y:S01]  /*3b80*/  FFMA.FTZ R163, R115, R4, R159 ;  /* 0x0000000473a37223 */ /* 0x000fe2000001009f */
[----:B------:R-:W-:Y:S01]  /*3b90*/  MOV R4, 0x3f800000 ;  /* 0x3f80000000047802 */ /* 0x000fe20000000f00 */
[----:B------:R-:W-:Y:S02]  /*3ba0*/  FADD.FTZ R165, R152, R165 ;  /* 0x000000a598a57221 */ /* 0x000fe40000010000 */
[----:B------:R-:W-:-:S03]  /*3bb0*/  FMUL.FTZ R159, R112, -R145 ;  /* 0x80000091709f7220 */ /* 0x000fc60000410000 */
[----:B------:R-:W3:Y:S01]  /*3bc0*/  @!P0 LDS.128 R4, [UR4+0x1770] ;  /* 0x00177004ff048984 */ /* 0x000ee20008000c00 */
[-C--:B------:R-:W-:Y:S01]  /*3bd0*/  FFMA.FTZ R167, R110, R165.reuse, -R159 ;  /* 0x000000a56ea77223 */ /* 0x080fe2000001089f */
[----:B------:R-:W-:Y:S01]  /*3be0*/  ISETP.NE.AND P0, PT, R158, 0x1f, PT ;  /* 0x0000001f9e00780c */ /* 0x000fe20003f05270 */
[C---:B------:R-:W-:Y:S02]  /*3bf0*/  FMUL.FTZ R165, R112.reuse, -R165 ;  /* 0x800000a570a57220 */ /* 0x040fe40000410000 */
[----:B------:R-:W-:Y:S02]  /*3c00*/  FMUL.FTZ R159, R112, -R163 ;  /* 0x800000a3709f7220 */ /* 0x000fe40000410000 */
[C---:B------:R-:W-:Y:S02]  /*3c10*/  FFMA.FTZ R166, R110.reuse, R145, R165 ;  /* 0x000000916ea67223 */ /* 0x040fe400000100a5 */
[----:B------:R-:W-:Y:S02]  /*3c20*/  FFMA.FTZ R145, R110, R161, -R159 ;  /* 0x000000a16e917223 */ /* 0x000fe4000001089f */
[----:B0-----:R-:W-:-:S02]  /*3c30*/  FMUL.FTZ R159, R153, R154 ;  /* 0x0000009a999f7220 */ /* 0x001fc40000410000 */
[----:B------:R-:W-:Y:S02]  /*3c40*/  FMUL.FTZ R165, R112, -R161 ;  /* 0x800000a170a57220 */ /* 0x000fe40000410000 */
[C---:B-1----:R-:W-:Y:S02]  /*3c50*/  FMUL.FTZ R161, R153.reuse, R157 ;  /* 0x0000009d99a17220 */ /* 0x042fe40000410000 */
[CC--:B--2---:R-:W-:Y:S02]  /*3c60*/  FMUL.FTZ R162, R153.reuse, R155.reuse ;  /* 0x0000009b99a27220 */ /* 0x0c4fe40000410000 */
[CC--:B------:R-:W-:Y:S02]  /*3c70*/  FFMA.FTZ R164, R130.reuse, R150.reuse, R159 ;  /* 0x0000009682a47223 */ /* 0x0c0fe4000001009f */
[C---:B------:R-:W-:Y:S02]  /*3c80*/  FMUL.FTZ R159, R153.reuse, R150 ;  /* 0x00000096999f7220 */ /* 0x040fe40000410000 */
[C---:B------:R-:W-:Y:S01]  /*3c90*/  FFMA.FTZ R161, R130.reuse, R155, -R161 ;  /* 0x0000009b82a17223 */ /* 0x040fe200000108a1 */
[----:B------:R-:W-:Y:S01]  /*3ca0*/  FSEL R164, R153, R164, !P3 ;  /* 0x000000a499a47208 */ /* 0x000fe20005800000 */
[----:B------:R-:W-:-:S02]  /*3cb0*/  FFMA.FTZ R157, R130, R157, R162 ;  /* 0x0000009d829d7223 */ /* 0x000fc400000100a2 */
[----:B------:R-:W-:Y:S02]  /*3cc0*/  @P3 FFMA.FTZ R130, R130, R154, -R159 ;  /* 0x0000009a82823223 */ /* 0x000fe4000001089f */
[C---:B------:R-:W-:Y:S01]  /*3cd0*/  FMUL.FTZ R154, R85.reuse, R136 ;  /* 0x00000088559a7220 */ /* 0x040fe20000410000 */
[----:B------:R0:W1:Y:S01]  /*3ce0*/  SHFL.DOWN PT, R159, R145, 0x1, 0x1f ;  /* 0x08201f00919f7f89 */ /* 0x00006200000e0000 */
[----:B------:R-:W-:Y:S02]  /*3cf0*/  FMUL.FTZ R153, R85, R140 ;  /* 0x0000008c55997220 */ /* 0x000fe40000410000 */
[----:B------:R-:W-:Y:S01]  /*3d00*/  @P3 FADD.FTZ R134, R134, R161 ;  /* 0x000000a186863221 */ /* 0x000fe20000010000 */
[----:B------:R-:W2:Y:S01]  /*3d10*/  SHFL.UP PT, R130, R130, 0x1, RZ ;  /* 0x0420000082827989 */ /* 0x000ea200000e00ff */
[----:B------:R-:W-:Y:S01]  /*3d20*/  @P3 FADD.FTZ R132, R132, R157 ;  /* 0x0000009d84843221 */ /* 0x000fe20000010000 */
[----:B------:R-:W-:Y:S01]  /*3d30*/  ISETP.GT.U32.AND P3, PT, R158, 0x1d, PT ;  /* 0x0000001d9e00780c */ /* 0x000fe20003f64070 */
[----:B------:R-:W-:Y:S01]  /*3d40*/  FFMA.FTZ R150, R110, R163, R165 ;  /* 0x000000a36e967223 */ /* 0x000fe200000100a5 */
[----:B------:R-:W4:Y:S01]  /*3d50*/  SHFL.UP PT, R164, R164, 0x1, RZ ;  /* 0x04200000a4a47989 */ /* 0x000f2200000e00ff */
[----:B------:R-:W-:-:S02]  /*3d60*/  FADD.FTZ R136, R154, R167 ;  /* 0x000000a79a887221 */ /* 0x000fc40000010000 */
[----:B------:R-:W-:Y:S01]  /*3d70*/  FADD.FTZ R140, -R153, R166 ;  /* 0x000000a6998c7221 */ /* 0x000fe20000010100 */
[----:B------:R0:W0:Y:S04]  /*3d80*/  SHFL.DOWN PT, R161, R150, 0x1, 0x1f ;  /* 0x08201f0096a17f89 */ /* 0x00002800000e0000 */
[----:B------:R0:W0:Y:S04]  /*3d90*/  SHFL.DOWN PT, R155, R136, 0x1, 0x1f ;  /* 0x08201f00889b7f89 */ /* 0x00002800000e0000 */
[----:B------:R0:W0:Y:S04]  /*3da0*/  SHFL.DOWN PT, R157, R140, 0x1, 0x1f ;  /* 0x08201f008c9d7f89 */ /* 0x00002800000e0000 */
[----:B------:R-:W0:Y:S04]  /*3db0*/  SHFL.UP PT, R134, R134, 0x1, RZ ;  /* 0x0420000086867989 */ /* 0x000e2800000e00ff */
[----:B------:R-:W0:Y:S01]  /*3dc0*/  SHFL.UP PT, R132, R132, 0x1, RZ ;  /* 0x0420000084847989 */ /* 0x000e2200000e00ff */
[----:B------:R-:W-:Y:S05]  /*3dd0*/  @!P0 BRA `(.L_x_11153) ;  /* 0x000000b000008947 */ /* 0x000fea0003800000 */
[C---:B0123--:R-:W-:Y:S02]  /*3de0*/  FMUL.FTZ R162, R150.reuse, R161 ;  /* 0x000000a196a27220 */ /* 0x04ffe40000410000 */
[----:B------:R-:W-:-:S02]  /*3df0*/  FMUL.FTZ R166, R150, R157 ;  /* 0x0000009d96a67220 */ /* 0x000fc40000410000 */
[C---:B------:R-:W-:Y:S02]  /*3e00*/  FMUL.FTZ R168, R150.reuse, R155 ;  /* 0x0000009b96a87220 */ /* 0x040fe40000410000 */
        /* <DEDUP_REMOVED lines=8> */
.L_x_11153:
[----:B-123--:R-:W-:Y:S05]  /*3e90*/  BSYNC B0 ;  /* 0x0000000000007941 */ /* 0x00efea0003800000 */
.L_x_11152:
[----:B------:R1:W2:Y:S01]  /*3ea0*/  SHFL.DOWN PT, R159, R145, 0x2, 0x1f ;  /* 0x08401f00919f7f89 */ /* 0x0002a200000e0000 */
[----:B------:R-:W-:Y:S03]  /*3eb0*/  BSSY B0, `(.L_x_11154) ;  /* 0x0000010000007945 */ /* 0x000fe60003800000 */
[----:B0-----:R1:W0:Y:S04]  /*3ec0*/  SHFL.DOWN PT, R161, R150, 0x2, 0x1f ;  /* 0x08401f0096a17f89 */ /* 0x00122800000e0000 */
[----:B------:R1:W3:Y:S04]  /*3ed0*/  SHFL.DOWN PT, R155, R136, 0x2, 0x1f ;  /* 0x08401f00889b7f89 */ /* 0x0002e800000e0000 */
[----:B------:R1:W4:Y:S01]  /*3ee0*/  SHFL.DOWN PT, R157, R140, 0x2, 0x1f ;  /* 0x08401f008c9d7f89 */ /* 0x00032200000e0000 */
[----:B------:R-:W-:Y:S05]  /*3ef0*/  @P3 BRA `(.L_x_11155) ;  /* 0x000000b000003947 */ /* 0x000fea0003800000 */
[C---:B0-----:R-:W-:Y:S02]  /*3f00*/  FMUL.FTZ R162, R150.reuse, R161 ;  /* 0x000000a196a27220 */ /* 0x041fe40000410000 */
[----:B----4-:R-:W-:-:S02]  /*3f10*/  FMUL.FTZ R166, R150, R157 ;  /* 0x0000009d96a67220 */ /* 0x010fc40000410000 */
[C---:B---3--:R-:W-:Y:S02]  /*3f20*/  FMUL.FTZ R168, R150.reuse, R155 ;  /* 0x0000009b96a87220 */ /* 0x048fe40000410000 */
        /* <DEDUP_REMOVED lines=8> */
.L_x_11155:
[----:B------:R-:W-:Y:S05]  /*3fb0*/  BSYNC B0 ;  /* 0x0000000000007941 */ /* 0x000fea0003800000 */
.L_x_11154:
[----:B--2---:R2:W1:Y:S01]  /*3fc0*/  SHFL.DOWN PT, R159, R145, 0x4, 0x1f ;  /* 0x08801f00919f7f89 */ /* 0x00446200000e0000 */
[----:B------:R-:W-:Y:S03]  /*3fd0*/  BSSY B0, `(.L_x_11156) ;  /* 0x0000010000007945 */ /* 0x000fe60003800000 */
[----:B0-----:R2:W0:Y:S04]  /*3fe0*/  SHFL.DOWN PT, R161, R150, 0x4, 0x1f ;  /* 0x08801f0096a17f89 */ /* 0x00142800000e0000 */
[----:B---3--:R2:W3:Y:S04]  /*3ff0*/  SHFL.DOWN PT, R155, R136, 0x4, 0x1f ;  /* 0x08801f00889b7f89 */ /* 0x0084e800000e0000 */
[----:B----4-:R2:W4:Y:S01]  /*4000*/  SHFL.DOWN PT, R157, R140, 0x4, 0x1f ;  /* 0x08801f008c9d7f89 */ /* 0x01052200000e0000 */
        /* <DEDUP_REMOVED lines=12> */
.L_x_11157:
[----:B------:R-:W-:Y:S05]  /*40d0*/  BSYNC B0 ;  /* 0x0000000000007941 */ /* 0x000fea0003800000 */
.L_x_11156:
[----:B-1----:R1:W2:Y:S01]  /*40e0*/  SHFL.DOWN PT, R159, R145, 0x8, 0x1f ;  /* 0x09001f00919f7f89 */ /* 0x0022a200000e0000 */
        /* <DEDUP_REMOVED lines=16> */
.L_x_11159:
[----:B------:R-:W-:Y:S05]  /*41f0*/  BSYNC B0 ;  /* 0x0000000000007941 */ /* 0x000fea0003800000 */
.L_x_11158:
        /* <DEDUP_REMOVED lines=17> */
.L_x_11161:
[----:B------:R-:W-:Y:S05]  /*4310*/  BSYNC B0 ;  /* 0x0000000000007941 */ /* 0x000fea0003800000 */
.L_x_11160:
[----:B------:R-:W-:Y:S01]  /*4320*/  SHFL.DOWN PT, R166, R150, 0x1, 0x1f ;  /* 0x08201f0096a67f89 */ /* 0x000fe200000e0000 */
[----:B------:R-:W-:Y:S01]  /*4330*/  ISETP.GT.AND P0, PT, R31, 0x1e, PT ;  /* 0x0000001e1f00780c */ /* 0x000fe20003f04270 */
[----:B------:R-:W-:Y:S02]  /*4340*/  BSSY B0, `(.L_x_11162) ;  /* 0x000015f000007945 */ /* 0x000fe40003800000 */
[----:B----4-:R-:W4:Y:S04]  /*4350*/  SHFL.IDX PT, R157, R7, RZ, 0x1f ;  /* 0x00001fff079d7589 */ /* 0x010f2800000e0000 */
[----:B---3--:R-:W3:Y:S04]  /*4360*/  SHFL.IDX PT, R155, R6, RZ, 0x1f ;  /* 0x00001fff069b7589 */ /* 0x008ee800000e0000 */
[----:B-1----:R-:W1:Y:S04]  /*4370*/  SHFL.DOWN PT, R159, R145, 0x1, 0x1f ;  /* 0x08201f00919f7f89 */ /* 0x002e6800000e0000 */
[----:B0-----:R-:W0:Y:S04]  /*4380*/  SHFL.DOWN PT, R161, R136, 0x1, 0x1f ;  /* 0x08201f0088a17f89 */ /* 0x001e2800000e0000 */
[----:B------:R-:W5:Y:S04]  /*4390*/  SHFL.DOWN PT, R163, R140, 0x1, 0x1f ;  /* 0x08201f008ca37f89 */ /* 0x000f6800000e0000 */
[----:B--2---:R-:W2:Y:S01]  /*43a0*/  SHFL.IDX PT, R150, R150, RZ, 0x1f ;  /* 0x00001fff96967589 */ /* 0x004ea200000e0000 */
[----:B----4-:R-:W-:-:S03]  /*43b0*/  @P2 FMUL.FTZ R162, R166, R157 ;  /* 0x0000009da6a22220 */ /* 0x010fc60000410000 */
[----:B------:R-:W-:Y:S01]  /*43c0*/  SHFL.IDX PT, R145, R145, RZ, 0x1f ;  /* 0x00001fff91917589 */ /* 0x000fe200000e0000 */
[----:B---3--:R-:W-:-:S03]  /*43d0*/  @P2 FMUL.FTZ R166, R166, R155 ;  /* 0x0000009ba6a62220 */ /* 0x008fc60000410000 */
[----:B------:R-:W-:Y:S01]  /*43e0*/  SHFL.IDX PT, R136, R136, RZ, 0x1f ;  /* 0x00001fff88887589 */ /* 0x000fe200000e0000 */
[----:B-1----:R-:W-:-:S03]  /*43f0*/  @P2 FFMA.FTZ R162, R159, R155, -R162 ;  /* 0x0000009b9fa22223 */ /* 0x002fc600000108a2 */
[----:B------:R-:W-:Y:S01]  /*4400*/  SHFL.IDX PT, R140, R140, RZ, 0x1f ;  /* 0x00001fff8c8c7589 */ /* 0x000fe200000e0000 */
[----:B------:R-:W-:Y:S02]  /*4410*/  @P2 FFMA.FTZ R166, R159, R157, R166 ;  /* 0x0000009d9fa62223 */ /* 0x000fe400000100a6 */
[----:B0-----:R-:W-:Y:S02]  /*4420*/  @P2 FADD.FTZ R155, R161, R162 ;  /* 0x000000a2a19b2221 */ /* 0x001fe40000010000 */
        /* <DEDUP_REMOVED lines=42> */
[C---:B------:R-:W-:Y:S02]  /*46d0*/  FFMA.FTZ R157, R118.reuse, R143, R10 ;  /* 0x0000008f769d7223 */ /* 0x040fe4000001000a */
[----:B------:R-:W-:Y:S02]  /*46e0*/  FFMA.FTZ R10, R118, R144, -R11 ;  /* 0x00000090760a7223 */ /* 0x000fe4000001080b */
[-C--:B------:R-:W-:Y:S02]  /*46f0*/  FMUL.FTZ R9, R112, R127.reuse ;  /* 0x0000007f70097220 */ /* 0x080fe40000410000 */
[----:B------:R-:W-:Y:S02]  /*4700*/  FFMA.FTZ R8, R110, R127, R8 ;  /* 0x0000007f6e087223 */ /* 0x000fe40000010008 */
[----:B------:R-:W-:Y:S02]  /*4710*/  FADD.FTZ R157, -R146, R157 ;  /* 0x0000009d929d7221 */ /* 0x000fe40000010100 */
[----:B------:R-:W-:-:S02]  /*4720*/  FADD.FTZ R147, R147, R10 ;  /* 0x0000000a93937221 */ /* 0x000fc40000010000 */
[----:B------:R-:W-:Y:S02]  /*4730*/  FFMA.FTZ R9, R110, R132, -R9 ;  /* 0x000000846e097223 */ /* 0x000fe40000010809 */
[----:B------:R-:W-:Y:S02]  /*4740*/  FADD.FTZ R20, RZ, R8 ;  /* 0x00000008ff147221 */ /* 0x000fe40000010000 */
[C---:B------:R-:W-:Y:S02]  /*4750*/  FMUL.FTZ R10, R120.reuse, -R157 ;  /* 0x8000009d780a7220 */ /* 0x040fe40000410000 */
[----:B------:R-:W-:Y:S02]  /*4760*/  FMUL.FTZ R130, R120, -R147 ;  /* 0x8000009378827220 */ /* 0x000fe40000410000 */
[----:B------:R-:W-:Y:S02]  /*4770*/  FFMA.FTZ R161, R111, R66, R9 ;  /* 0x000000426fa17223 */ /* 0x000fe40000010009 */
[----:B------:R-:W-:-:S02]  /*4780*/  FMUL.FTZ R8, R116, R20 ;  /* 0x0000001474087220 */ /* 0x000fc40000410000 */
[C---:B------:R-:W-:Y:S02]  /*4790*/  FFMA.FTZ R10, R117.reuse, R147, -R10 ;  /* 0x00000093750a7223 */ /* 0x040fe4000001080a */
[----:B------:R-:W-:Y:S02]  /*47a0*/  FFMA.FTZ R159, R117, R157, R130 ;  /* 0x0000009d759f7223 */ /* 0x000fe40000010082 */
[-C--:B------:R-:W-:Y:S02]  /*47b0*/  FMUL.FTZ R9, R116, R161.reuse ;  /* 0x000000a174097220 */ /* 0x080fe40000410000 */
[----:B------:R-:W-:Y:S02]  /*47c0*/  FFMA.FTZ R8, R115, R161, -R8 ;  /* 0x000000a173087223 */ /* 0x000fe40000010808 */
[----:B------:R-:W-:Y:S02]  /*47d0*/  FADD.FTZ R149, R149, R10 ;  /* 0x0000000a95957221 */ /* 0x000fe40000010000 */
[----:B------:R-:W-:-:S02]  /*47e0*/  FADD.FTZ R159, -R148, R159 ;  /* 0x0000009f949f7221 */ /* 0x000fc40000010100 */
[----:B------:R-:W-:Y:S02]  /*47f0*/  FFMA.FTZ R9, R115, R20, R9 ;  /* 0x0000001473097223 */ /* 0x000fe40000010009 */
[----:B------:R-:W-:Y:S02]  /*4800*/  FFMA.FTZ R165, R113, R68, R8 ;  /* 0x0000004471a57223 */ /* 0x000fe40000010008 */
[C---:B------:R-:W-:Y:S02]  /*4810*/  FMUL.FTZ R10, R116.reuse, -R149 ;  /* 0x80000095740a7220 */ /* 0x040fe40000410000 */
[----:B------:R-:W-:Y:S02]  /*4820*/  FMUL.FTZ R116, R116, -R159 ;  /* 0x8000009f74747220 */ /* 0x000fe40000410000 */
[----:B------:R-:W-:Y:S02]  /*4830*/  FADD.FTZ R130, RZ, R9 ;  /* 0x00000009ff827221 */ /* 0x000fe40000010000 */
[----:B------:R-:W-:-:S02]  /*4840*/  FMUL.FTZ R8, R120, R165 ;  /* 0x000000a578087220 */ /* 0x000fc40000410000 */
[C---:B------:R-:W-:Y:S02]  /*4850*/  FFMA.FTZ R10, R115.reuse, R159, R10 ;  /* 0x0000009f730a7223 */ /* 0x040fe4000001000a */
[----:B------:R-:W-:Y:S02]  /*4860*/  FFMA.FTZ R115, R115, R149, -R116 ;  /* 0x0000009573737223 */ /* 0x000fe40000010874 */
[-C--:B------:R-:W-:Y:S02]  /*4870*/  FFMA.FTZ R8, R117, R130.reuse, R8 ;  /* 0x0000008275087223 */ /* 0x080fe40000010008 */
[----:B------:R-:W-:Y:S02]  /*4880*/  FMUL.FTZ R120, R120, R130 ;  /* 0x0000008278787220 */ /* 0x000fe40000410000 */
[----:B------:R-:W-:Y:S02]  /*4890*/  FADD.FTZ R151, -R151, R10 ;  /* 0x0000000a97977221 */ /* 0x000fe40000010100 */
[----:B------:R-:W-:-:S02]  /*48a0*/  FADD.FTZ R115, R152, R115 ;  /* 0x0000007398737221 */ /* 0x000fc40000010000 */
[----:B------:R-:W-:Y:S02]  /*48b0*/  FADD.FTZ R116, RZ, R8 ;  /* 0x00000008ff747221 */ /* 0x000fe40000010000 */
[----:B------:R-:W-:Y:S02]  /*48c0*/  FFMA.FTZ R120, R117, R165, -R120 ;  /* 0x000000a575787223 */ /* 0x000fe40000010878 */
[C---:B------:R-:W-:Y:S02]  /*48d0*/  FMUL.FTZ R8, R112.reuse, -R151 ;  /* 0x8000009770087220 */ /* 0x040fe40000410000 */
[----:B------:R-:W-:Y:S02]  /*48e0*/  FMUL.FTZ R112, R112, -R115 ;  /* 0x8000007370707220 */ /* 0x000fe40000410000 */
[----:B------:R-:W-:Y:S02]  /*48f0*/  FFMA.FTZ R138, R123, R70, R120 ;  /* 0x000000467b8a7223 */ /* 0x000fe40000010078 */
[----:B------:R-:W-:-:S02]  /*4900*/  FFMA.FTZ R112, R110, R151, R112 ;  /* 0x000000976e707223 */ /* 0x000fc40000010070 */
[C---:B------:R-:W-:Y:S02]  /*4910*/  FMUL.FTZ R9, R121.reuse, R116 ;  /* 0x0000007479097220 */ /* 0x040fe40000410000 */
[----:B------:R-:W-:Y:S02]  /*4920*/  FFMA.FTZ R11, R110, R115, -R8 ;  /* 0x000000736e0b7223 */ /* 0x000fe40000010808 */
[----:B------:R-:W-:Y:S02]  /*4930*/  FMUL.FTZ R121, R121, R138 ;  /* 0x0000008a79797220 */ /* 0x000fe40000410000 */
[----:B------:R-:W-:Y:S02]  /*4940*/  FFMA.FTZ R8, R85, R132, RZ ;  /* 0x0000008455087223 */ /* 0x000fe400000100ff */
[----:B------:R-:W-:Y:S02]  /*4950*/  FADD.FTZ R153, -R153, R112 ;  /* 0x0000007099997221 */ /* 0x000fe40000010100 */
[----:B------:R-:W-:-:S02]  /*4960*/  FFMA.FTZ R9, R118, R138, -R9 ;  /* 0x0000008a76097223 */ /* 0x000fc40000010809 */
[----:B------:R-:W-:Y:S02]  /*4970*/  FFMA.FTZ R117, R109, -R78, R132 ;  /* 0x8000004e6d757223 */ /* 0x000fe40000010084 */
[----:B------:R-:W-:Y:S02]  /*4980*/  FFMA.FTZ R118, R118, R116, R121 ;  /* 0x0000007476767223 */ /* 0x000fe40000010079 */
[----:B------:R-:W-:Y:S02]  /*4990*/  FFMA.FTZ R132, R87, R161, R8 ;  /* 0x000000a157847223 */ /* 0x000fe40000010008 */
[----:B------:R-:W-:Y:S02]  /*49a0*/  FADD.FTZ R154, R154, R11 ;  /* 0x0000000b9a9a7221 */ /* 0x000fe40000010000 */
[----:B------:R-:W-:Y:S02]  /*49b0*/  FMUL.FTZ R8, R153, R78 ;  /* 0x0000004e99087220 */ /* 0x000fe40000410000 */
[----:B------:R-:W-:-:S02]  /*49c0*/  FADD.FTZ R118, RZ, R118 ;  /* 0x00000076ff767221 */ /* 0x000fc40000010000 */
[----:B------:R-:W-:Y:S02]  /*49d0*/  FFMA.FTZ R142, R125, R72, R9 ;  /* 0x000000487d8e7223 */ /* 0x000fe40000010009 */
[----:B------:R-:W-:Y:S02]  /*49e0*/  FMUL.FTZ R121, R151, R66 ;  /* 0x0000004297797220 */ /* 0x000fe40000410000 */
[----:B------:R-:W-:Y:S02]  /*49f0*/  FMUL.FTZ R110, R154, R78 ;  /* 0x0000004e9a6e7220 */ /* 0x000fe40000410000 */
[----:B------:R-:W-:Y:S02]  /*4a00*/  FMUL.FTZ R10, R127, R8 ;  /* 0x000000087f0a7220 */ /* 0x000fe40000410000 */
[C---:B------:R-:W-:Y:S02]  /*4a10*/  FMUL.FTZ R9, R119.reuse, R118 ;  /* 0x0000007677097220 */ /* 0x040fe40000410000 */
[----:B------:R-:W-:-:S02]  /*4a20*/  FMUL.FTZ R11, R119, R142 ;  /* 0x0000008e770b7220 */ /* 0x000fc40000410000 */
[-C--:B------:R-:W-:Y:S02]  /*4a30*/  FFMA.FTZ R112, R111, -R66.reuse, R161 ;  /* 0x800000426f707223 */ /* 0x080fe400000100a1 */
[----:B------:R-:W-:Y:S02]  /*4a40*/  FMUL.FTZ R119, R115, R66 ;  /* 0x0000004273777220 */ /* 0x000fe40000410000 */
[----:B------:R-:W-:Y:S02]  /*4a50*/  FMUL.FTZ R120, R20, R121 ;  /* 0x0000007914787220 */ /* 0x000fe40000410000 */
[----:B------:R-:W-:Y:S02]  /*4a60*/  FFMA.FTZ R10, R117, R110, R10 ;  /* 0x0000006e750a7223 */ /* 0x000fe4000001000a */
[----:B------:R-:W-:Y:S02]  /*4a70*/  FFMA.FTZ R161, R112, R119, R120 ;  /* 0x0000007770a17223 */ /* 0x000fe40000010078 */
[----:B------:R-:W-:-:S02]  /*4a80*/  FADD.FTZ R10, RZ, R10 ;  /* 0x0000000aff0a7221 */ /* 0x000fc40000010000 */
[----:B------:R-:W-:Y:S02]  /*4a90*/  FFMA.FTZ R11, R114, R118, R11 ;  /* 0x00000076720b7223 */ /* 0x000fe4000001000b */
[----:B------:R-:W-:Y:S02]  /*4aa0*/  FADD.FTZ R10, R10, R161 ;  /* 0x000000a10a0a7221 */ /* 0x000fe40000010000 */
[----:B------:R-:W-:Y:S02]  /*4ab0*/  FMUL.FTZ R134, R20, R119 ;  /* 0x0000007714867220 */ /* 0x000fe40000410000 */
[----:B------:R-:W-:Y:S02]  /*4ac0*/  FMUL.FTZ R120, R127, R110 ;  /* 0x0000006e7f787220 */ /* 0x000fe40000410000 */
[----:B------:R-:W-:Y:S02]  /*4ad0*/  FADD.FTZ R161, RZ, R11 ;  /* 0x0000000bffa17221 */ /* 0x000fe40000010000 */
[----:B------:R-:W-:-:S02]  /*4ae0*/  FFMA.FTZ R9, R114, R142, -R9 ;  /* 0x0000008e72097223 */ /* 0x000fc40000010809 */
[----:B------:R-:W-:Y:S02]  /*4af0*/  FMUL.FTZ R11, R159, R68 ;  /* 0x000000449f0b7220 */ /* 0x000fe40000410000 */
[----:B------:R-:W-:Y:S02]  /*4b00*/  FFMA.FTZ R163, R112, R121, -R134 ;  /* 0x0000007970a37223 */ /* 0x000fe40000010886 */
[----:B------:R-:W-:Y:S02]  /*4b10*/  FFMA.FTZ R120, R117, R8, -R120 ;  /* 0x0000000875787223 */ /* 0x000fe40000010878 */
[----:B------:R-:W-:Y:S02]  /*4b20*/  FFMA.FTZ R114, R113, -R68, R165 ;  /* 0x8000004471727223 */ /* 0x000fe400000100a5 */
[----:B------:R-:W-:Y:S02]  /*4b30*/  FFMA.FTZ R171, R129, R74, R9 ;  /* 0x0000004a81ab7223 */ /* 0x000fe40000010009 */
[----:B------:R-:W-:-:S02]  /*4b40*/  FMUL.FTZ R121, R149, R68 ;  /* 0x0000004495797220 */ /* 0x000fc40000410000 */
[----:B------:R-:W-:Y:S02]  /*4b50*/  FMUL.FTZ R8, R130, R11 ;  /* 0x0000000b82087220 */ /* 0x000fe40000410000 */
[----:B------:R-:W-:Y:S02]  /*4b60*/  FFMA.FTZ R132, R89, R165, R132 ;  /* 0x000000a559847223 */ /* 0x000fe40000010084 */
[C---:B------:R-:W-:Y:S02]  /*4b70*/  FMUL.FTZ R9, R124.reuse, R161 ;  /* 0x000000a17c097220 */ /* 0x040fe40000410000 */
[----:B------:R-:W-:Y:S02]  /*4b80*/  FMUL.FTZ R124, R124, R171 ;  /* 0x000000ab7c7c7220 */ /* 0x000fe40000410000 */
[----:B------:R-:W-:Y:S02]  /*4b90*/  FFMA.FTZ R165, R114, R121, R8 ;  /* 0x0000007972a57223 */ /* 0x000fe40000010008 */
[----:B------:R-:W-:-:S02]  /*4ba0*/  FADD.FTZ R120, RZ, R120 ;  /* 0x00000078ff787221 */ /* 0x000fc40000010000 */
[----:B------:R-:W-:Y:S02]  /*4bb0*/  FFMA.FTZ R124, R122, R161, R124 ;  /* 0x000000a17a7c7223 */ /* 0x000fe4000001007c */
[----:B------:R-:W-:Y:S02]  /*4bc0*/  FADD.FTZ R10, R10, R165 ;  /* 0x000000a50a0a7221 */ /* 0x000fe40000010000 */
[----:B------:R-:W-:Y:S02]  /*4bd0*/  FFMA.FTZ R9, R122, R171, -R9 ;  /* 0x000000ab7a097223 */ /* 0x000fe40000010809 */
[----:B------:R-:W-:Y:S02]  /*4be0*/  FMUL.FTZ R165, R157, R70 ;  /* 0x000000469da57220 */ /* 0x000fe40000410000 */
[----:B------:R-:W-:Y:S02]  /*4bf0*/  FADD.FTZ R8, R120, R163 ;  /* 0x000000a378087221 */ /* 0x000fe40000010000 */
[----:B------:R-:W-:-:S02]  /*4c00*/  FADD.FTZ R167, RZ, R124 ;  /* 0x0000007cffa77221 */ /* 0x000fc40000010000 */
[----:B------:R-:W-:Y:S02]  /*4c10*/  FFMA.FTZ R120, R123, -R70, R138 ;  /* 0x800000467b787223 */ /* 0x000fe4000001008a */
[----:B------:R-:W-:Y:S02]  /*4c20*/  FFMA.FTZ R175, R131, R76, R9 ;  /* 0x0000004c83af7223 */ /* 0x000fe40000010009 */
[----:B------:R-:W-:Y:S02]  /*4c30*/  FMUL.FTZ R163, R147, R70 ;  /* 0x0000004693a37220 */ /* 0x000fe40000410000 */
[----:B------:R-:W-:Y:S02]  /*4c40*/  FMUL.FTZ R122, R116, R165 ;  /* 0x000000a5747a7220 */ /* 0x000fe40000410000 */
[----:B------:R-:W-:Y:S02]  /*4c50*/  FMUL.FTZ R9, R128, R167 ;  /* 0x000000a780097220 */ /* 0x000fe40000410000 */
[----:B------:R-:W-:-:S02]  /*4c60*/  FMUL.FTZ R134, R130, R121 ;  /* 0x0000007982867220 */ /* 0x000fc40000410000 */
[----:B------:R-:W-:Y:S02]  /*4c70*/  FMUL.FTZ R128, R128, R175 ;  /* 0x000000af80807220 */ /* 0x000fe40000410000 */
[-C--:B------:R-:W-:Y:S02]  /*4c80*/  FMUL.FTZ R124, R116, R163.reuse ;  /* 0x000000a3747c7220 */ /* 0x080fe40000410000 */
[----:B------:R-:W-:Y:S02]  /*4c90*/  FFMA.FTZ R169, R120, R163, R122 ;  /* 0x000000a378a97223 */ /* 0x000fe4000001007a */
[----:B------:R-:W-:Y:S02]  /*4ca0*/  FMUL.FTZ R122, R144, R72 ;  /* 0x00000048907a7220 */ /* 0x000fe40000410000 */
[----:B------:R-:W-:Y:S02]  /*4cb0*/  FFMA.FTZ R11, R114, R11, -R134 ;  /* 0x0000000b720b7223 */ /* 0x000fe40000010886 */
[----:B------:R-:W-:-:S02]  /*4cc0*/  FFMA.FTZ R9, R126, R175, -R9 ;  /* 0x000000af7e097223 */ /* 0x000fc40000010809 */
[----:B------:R-:W-:Y:S02]  /*4cd0*/  FFMA.FTZ R128, R126, R167, R128 ;  /* 0x000000a77e807223 */ /* 0x000fe40000010080 */
[----:B------:R-:W-:Y:S02]  /*4ce0*/  FFMA.FTZ R124, R120, R165, -R124 ;  /* 0x000000a5787c7223 */ /* 0x000fe4000001087c */
[----:B------:R-:W-:Y:S02]  /*4cf0*/  FFMA.FTZ R132, R91, R138, R132 ;  /* 0x0000008a5b847223 */ /* 0x000fe40000010084 */
[-C--:B------:R-:W-:Y:S02]  /*4d00*/  FFMA.FTZ R165, R125, -R72.reuse, R142 ;  /* 0x800000487da57223 */ /* 0x080fe4000001008e */
[----:B------:R-:W-:Y:S02]  /*4d10*/  FMUL.FTZ R126, R143, R72 ;  /* 0x000000488f7e7220 */ /* 0x000fe40000410000 */
[----:B------:R-:W-:-:S02]  /*4d20*/  FMUL.FTZ R134, R118, R122 ;  /* 0x0000007a76867220 */ /* 0x000fc40000410000 */
[----:B------:R-:W-:Y:S02]  /*4d30*/  FADD.FTZ R11, R8, R11 ;  /* 0x0000000b080b7221 */ /* 0x000fe40000010000 */
[----:B------:R-:W-:Y:S02]  /*4d40*/  FFMA.FTZ R132, R93, R142, R132 ;  /* 0x0000008e5d847223 */ /* 0x000fe40000010084 */
[-C--:B------:R-:W-:Y:S02]  /*4d50*/  FFMA.FTZ R134, R165, R126.reuse, -R134 ;  /* 0x0000007ea5867223 */ /* 0x080fe40000010886 */
[----:B------:R-:W-:Y:S02]  /*4d60*/  FMUL.FTZ R126, R118, R126 ;  /* 0x0000007e767e7220 */ /* 0x000fe40000410000 */
[----:B------:R-:W-:Y:S02]  /*4d70*/  FMUL.FTZ R138, R155, R74 ;  /* 0x0000004a9b8a7220 */ /* 0x000fe40000410000 */
[----:B------:R-:W-:-:S02]  /*4d80*/  FFMA.FTZ R8, R85, -R127, RZ ;  /* 0x8000007f55087223 */ /* 0x000fc400000100ff */
[----:B------:R-:W-:Y:S02]  /*4d90*/  FADD.FTZ R11, R11, R124 ;  /* 0x0000007c0b0b7221 */ /* 0x000fe40000010000 */
[----:B------:R-:W-:Y:S02]  /*4da0*/  FADD.FTZ R10, R10, R169 ;  /* 0x000000a90a0a7221 */ /* 0x000fe40000010000 */
[----:B------:R-:W-:Y:S02]  /*4db0*/  FFMA.FTZ R132, R95, R171, R132 ;  /* 0x000000ab5f847223 */ /* 0x000fe40000010084 */
[-C--:B------:R-:W-:Y:S02]  /*4dc0*/  FFMA.FTZ R124, R129, -R74.reuse, R171 ;  /* 0x8000004a817c7223 */ /* 0x080fe400000100ab */
[----:B------:R-:W-:Y:S02]  /*4dd0*/  FMUL.FTZ R169, R141, R74 ;  /* 0x0000004a8da97220 */ /* 0x000fe40000410000 */
[----:B------:R-:W-:-:S02]  /*4de0*/  FFMA.FTZ R171, R165, R122, R126 ;  /* 0x0000007aa5ab7223 */ /* 0x000fc4000001007e */
[----:B------:R-:W-:Y:S02]  /*4df0*/  FMUL.FTZ R126, R161, R138 ;  /* 0x0000008aa17e7220 */ /* 0x000fe40000410000 */
[----:B------:R-:W-:Y:S02]  /*4e00*/  FFMA.FTZ R8, R87, -R20, R8 ;  /* 0x8000001457087223 */ /* 0x000fe40000010008 */
[-C--:B------:R-:W-:Y:S02]  /*4e10*/  FMUL.FTZ R173, R161, R169.reuse ;  /* 0x000000a9a1ad7220 */ /* 0x080fe40000410000 */
[----:B------:R-:W-:Y:S02]  /*4e20*/  FADD.FTZ R10, R10, R171 ;  /* 0x000000ab0a0a7221 */ /* 0x000fe40000010000 */
[----:B------:R-:W-:Y:S02]  /*4e30*/  FMUL.FTZ R142, R21, R76 ;  /* 0x0000004c158e7220 */ /* 0x000fe40000410000 */
[----:B------:R-:W-:-:S02]  /*4e40*/  FFMA.FTZ R171, R124, R169, R126 ;  /* 0x000000a97cab7223 */ /* 0x000fc4000001007e */
[----:B------:R-:W-:Y:S02]  /*4e50*/  FFMA.FTZ R8, R89, -R130, R8 ;  /* 0x8000008259087223 */ /* 0x000fe40000010008 */
[----:B------:R-:W-:Y:S02]  /*4e60*/  FFMA.FTZ R126, R67, R175, R132 ;  /* 0x000000af437e7223 */ /* 0x000fe40000010084 */
[----:B------:R-:W-:Y:S02]  /*4e70*/  FADD.FTZ R11, R11, R134 ;  /* 0x000000860b0b7221 */ /* 0x000fe40000010000 */
[----:B------:R-:W-:Y:S02]  /*4e80*/  FFMA.FTZ R146, R133, R80, R9 ;  /* 0x0000005085927223 */ /* 0x000fe40000010009 */
[----:B------:R-:W-:Y:S02]  /*4e90*/  FADD.FTZ R132, RZ, R128 ;  /* 0x00000080ff847221 */ /* 0x000fe40000010000 */
[----:B------:R-:W-:-:S02]  /*4ea0*/  FFMA.FTZ R138, R124, R138, -R173 ;  /* 0x0000008a7c8a7223 */ /* 0x000fc400000108ad */
[-C--:B------:R-:W-:Y:S02]  /*4eb0*/  FFMA.FTZ R134, R131, -R76.reuse, R175 ;  /* 0x8000004c83867223 */ /* 0x080fe400000100af */
[----:B------:R-:W-:Y:S02]  /*4ec0*/  FMUL.FTZ R9, R135, R76 ;  /* 0x0000004c87097220 */ /* 0x000fe40000410000 */
[----:B------:R-:W-:Y:S02]  /*4ed0*/  FMUL.FTZ R128, R167, R142 ;  /* 0x0000008ea7807220 */ /* 0x000fe40000410000 */
[----:B------:R-:W-:Y:S02]  /*4ee0*/  FMUL.FTZ R173, R137, R80 ;  /* 0x0000005089ad7220 */ /* 0x000fe40000410000 */
[----:B------:R-:W-:Y:S02]  /*4ef0*/  FFMA.FTZ R8, R91, -R116, R8 ;  /* 0x800000745b087223 */ /* 0x000fe40000010008 */
[----:B------:R-:W-:-:S02]  /*4f00*/  FADD.FTZ R10, R10, R171 ;  /* 0x000000ab0a0a7221 */ /* 0x000fc40000010000 */
[----:B------:R-:W-:Y:S02]  /*4f10*/  FFMA.FTZ R126, R97, R146, R126 ;  /* 0x00000092617e7223 */ /* 0x000fe4000001007e */
[-C--:B------:R-:W-:Y:S02]  /*4f20*/  FFMA.FTZ R128, R134, R9.reuse, -R128 ;  /* 0x0000000986807223 */ /* 0x080fe40000010880 */
[-C--:B------:R-:W-:Y:S01]  /*4f30*/  FMUL.FTZ R171, R139, R80.reuse ;  /* 0x000000508bab7220 */ /* 0x080fe20000410000 */
[----:B------:R2:W0:Y:S01]  /*4f40*/  SHFL.DOWN PT, R175, R126, 0x1, 0x1f ;  /* 0x08201f007eaf7f89 */ /* 0x00042200000e0000 */
[----:B------:R-:W-:Y:S02]  /*4f50*/  FMUL.FTZ R9, R167, R9 ;  /* 0x00000009a7097220 */ /* 0x000fe40000410000 */
[----:B------:R-:W-:Y:S02]  /*4f60*/  FFMA.FTZ R146, R133, -R80, R146 ;  /* 0x8000005085927223 */ /* 0x000fe40000010092 */
[----:B------:R-:W-:-:S02]  /*4f70*/  FMUL.FTZ R148, R132, R173 ;  /* 0x000000ad84947220 */ /* 0x000fc40000410000 */
[----:B------:R-:W-:Y:S02]  /*4f80*/  FFMA.FTZ R8, R93, -R118, R8 ;  /* 0x800000765d087223 */ /* 0x000fe40000010008 */
[----:B------:R-:W-:Y:S02]  /*4f90*/  FFMA.FTZ R9, R134, R142, R9 ;  /* 0x0000008e86097223 */ /* 0x000fe40000010009 */
[----:B------:R-:W-:Y:S02]  /*4fa0*/  FFMA.FTZ R148, R146, R171, -R148 ;  /* 0x000000ab92947223 */ /* 0x000fe40000010894 */
[----:B------:R-:W-:Y:S02]  /*4fb0*/  FADD.FTZ R11, R11, R138 ;  /* 0x0000008a0b0b7221 */ /* 0x000fe40000010000 */
[----:B------:R-:W-:Y:S02]  /*4fc0*/  FFMA.FTZ R8, R95, -R161, R8 ;  /* 0x800000a15f087223 */ /* 0x000fe40000010008 */
[----:B------:R-:W-:-:S02]  /*4fd0*/  FMUL.FTZ R171, R132, R171 ;  /* 0x000000ab84ab7220 */ /* 0x000fc40000410000 */
[----:B------:R-:W-:Y:S02]  /*4fe0*/  FADD.FTZ R9, R10, R9 ;  /* 0x000000090a097221 */ /* 0x000fe40000010000 */
[----:B------:R-:W-:Y:S02]  /*4ff0*/  FFMA.FTZ R8, R67, -R167, R8 ;  /* 0x800000a743087223 */ /* 0x000fe40000010008 */
[----:B------:R-:W-:Y:S02]  /*5000*/  FADD.FTZ R11, R11, R128 ;  /* 0x000000800b0b7221 */ /* 0x000fe40000010000 */
[----:B------:R-:W-:Y:S02]  /*5010*/  FFMA.FTZ R10, R146, R173, R171 ;  /* 0x000000ad920a7223 */ /* 0x000fe400000100ab */
[----:B------:R-:W-:Y:S02]  /*5020*/  FFMA.FTZ R128, R97, -R132, R8 ;  /* 0x8000008461807223 */ /* 0x000fe40000010008 */
[----:B------:R-:W-:-:S02]  /*5030*/  FADD.FTZ R148, R11, R148 ;  /* 0x000000940b947221 */ /* 0x000fc40000010000 */
[----:B------:R-:W-:Y:S01]  /*5040*/  FADD.FTZ R138, R9, R10 ;  /* 0x0000000a098a7221 */ /* 0x000fe20000010000 */
[----:B------:R1:W3:Y:S01]  /*5050*/  SHFL.DOWN PT, R162, R128, 0x1, 0x1f ;  /* 0x08201f0080a27f89 */ /* 0x0002e200000e0000 */
[----:B------:R-:W-:Y:S01]  /*5060*/  MOV R10, R126 ;  /* 0x0000007e000a7202 */ /* 0x000fe20000000f00 */
[----:B--2---:R-:W-:Y:S01]  /*5070*/  FMUL.FTZ R126, R150, R7 ;  /* 0x00000007967e7220 */ /* 0x004fe20000410000 */
[----:B------:R-:W-:Y:S01]  /*5080*/  MOV R11, R128 ;  /* 0x00000080000b7202 */ /* 0x000fe20000000f00 */
[----:B------:R-:W2:Y:S01]  /*5090*/  SHFL.DOWN PT, R152, R148, 0x1, 0x1f ;  /* 0x08201f0094987f89 */ /* 0x000ea200000e0000 */
[----:B------:R-:W-:Y:S01]  /*50a0*/  MOV R9, R148 ;  /* 0x0000009400097202 */ /* 0x000fe20000000f00 */
[----:B0-----:R-:W-:Y:S01]  /*50b0*/  @!P0 FADD.FTZ R10, R10, R175 ;  /* 0x000000af0a0a8221 */ /* 0x001fe20000010000 */
[----:B------:R-:W-:Y:S01]  /*50c0*/  MOV R8, R138 ;  /* 0x0000008a00087202 */ /* 0x000fe20000000f00 */
[----:B------:R-:W0:Y:S01]  /*50d0*/  SHFL.DOWN PT, R171, R138, 0x1, 0x1f ;  /* 0x08201f008aab7f89 */ /* 0x000e2200000e0000 */
[----:B-1----:R-:W-:-:S02]  /*50e0*/  FMUL.FTZ R128, R150, R6 ;  /* 0x0000000696807220 */ /* 0x002fc40000410000 */
[----:B------:R-:W-:Y:S01]  /*50f0*/  FADD.FTZ R96, R173, R96 ;  /* 0x00000060ad607221 */ /* 0x000fe20000010000 */
[----:B------:R-:W1:Y:S01]  /*5100*/  SHFL.DOWN PT, R177, R10, 0x2, 0x1f ;  /* 0x08401f000ab17f89 */ /* 0x000e6200000e0000 */
[----:B------:R-:W-:Y:S02]  /*5110*/  FFMA.FTZ R7, R145, R7, R128 ;  /* 0x0000000791077223 */ /* 0x000fe40000010080 */
[----:B------:R-:W-:Y:S02]  /*5120*/  FADD.FTZ R83, R142, R83 ;  /* 0x000000538e537221 */ /* 0x000fe40000010000 */
[----:B------:R-:W-:Y:S02]  /*5130*/  FADD.FTZ R7, R140, R7 ;  /* 0x000000078c077221 */ /* 0x000fe40000010000 */
[----:B------:R-:W-:Y:S02]  /*5140*/  FADD.FTZ R94, R169, R94 ;  /* 0x0000005ea95e7221 */ /* 0x000fe40000010000 */
[----:B------:R-:W-:-:S02]  /*5150*/  FADD.FTZ R81, R122, R81 ;  /* 0x000000517a517221 */ /* 0x000fc40000010000 */
[----:B------:R-:W-:Y:S02]  /*5160*/  FADD.FTZ R92, R163, R92 ;  /* 0x0000005ca35c7221 */ /* 0x000fe40000010000 */
[----:B---3--:R-:W-:Y:S02]  /*5170*/  @!P0 FADD.FTZ R11, R11, R162 ;  /* 0x000000a20b0b8221 */ /* 0x008fe40000010000 */
[----:B------:R-:W-:Y:S02]  /*5180*/  FADD.FTZ R79, R121, R79 ;  /* 0x0000004f794f7221 */ /* 0x000fe40000010000 */
[----:B--2---:R-:W-:Y:S01]  /*5190*/  @!P0 FADD.FTZ R9, R9, R152 ;  /* 0x0000009809098221 */ /* 0x004fe20000010000 */
[----:B------:R-:W2:Y:S01]  /*51a0*/  SHFL.DOWN PT, R148, R11, 0x2, 0x1f ;  /* 0x08401f000b947f89 */ /* 0x000ea200000e0000 */
[----:B------:R-:W-:Y:S02]  /*51b0*/  FADD.FTZ R90, R119, R90 ;  /* 0x0000005a775a7221 */ /* 0x000fe40000010000 */
[----:B0-----:R-:W-:Y:S01]  /*51c0*/  @!P0 FADD.FTZ R8, R8, R171 ;  /* 0x000000ab08088221 */ /* 0x001fe20000010000 */
[----:B------:R-:W0:Y:S01]  /*51d0*/  SHFL.DOWN PT, R138, R9, 0x2, 0x1f ;  /* 0x08401f00098a7f89 */ /* 0x000e2200000e0000 */
[----:B------:R-:W-:Y:S01]  /*51e0*/  ISETP.GT.AND P0, PT, R31, 0x1d, PT ;  /* 0x0000001d1f00780c */ /* 0x000fe20003f04270 */
[----:B------:R-:W-:-:S02]  /*51f0*/  FFMA.FTZ R171, R145, R6, -R126 ;  /* 0x0000000691ab7223 */ /* 0x000fc4000001087e */
[----:B------:R-:W3:Y:S01]  /*5200*/  SHFL.DOWN PT, R175, R8, 0x2, 0x1f ;  /* 0x08401f0008af7f89 */ /* 0x000ee200000e0000 */
[----:B------:R-:W-:Y:S02]  /*5210*/  FMUL.FTZ R126, R19, R137 ;  /* 0x00000089137e7220 */ /* 0x000fe40000410000 */
[CC--:B------:R-:W-:Y:S02]  /*5220*/  FMUL.FTZ R6, R150.reuse, R5.reuse ;  /* 0x0000000596067220 */ /* 0x0c0fe40000410000 */
[-C--:B------:R-:W-:Y:S02]  /*5230*/  FMUL.FTZ R150, R150, R4.reuse ;  /* 0x0000000496967220 */ /* 0x080fe40000410000 */
[C---:B------:R-:W-:Y:S02]  /*5240*/  FFMA.FTZ R4, R145.reuse, R4, -R6 ;  /* 0x0000000491047223 */ /* 0x040fe40000010806 */
[----:B------:R-:W-:Y:S02]  /*5250*/  FFMA.FTZ R5, R145, R5, R150 ;  /* 0x0000000591057223 */ /* 0x000fe40000010096 */
[----:B-1----:R-:W-:-:S02]  /*5260*/  @!P0 FADD.FTZ R10, R10, R177 ;  /* 0x000000b10a0a8221 */ /* 0x002fc40000010000 */
[----:B------:R-:W-:Y:S02]  /*5270*/  FADD.FTZ R6, R136, R171 ;  /* 0x000000ab88067221 */ /* 0x000fe40000010000 */
[----:B------:R-:W-:Y:S01]  /*5280*/  FADD.FTZ R77, R110, R77 ;  /* 0x0000004d6e4d7221 */ /* 0x000fe20000010000 */
[----:B------:R-:W1:Y:S01]  /*5290*/  SHFL.DOWN PT, R179, R10, 0x4, 0x1f ;  /* 0x08801f000ab37f89 */ /* 0x000e6200000e0000 */
[----:B--2---:R-:W-:Y:S02]  /*52a0*/  @!P0 FADD.FTZ R11, R11, R148 ;  /* 0x000000940b0b8221 */ /* 0x004fe40000010000 */
[----:B0-----:R-:W-:Y:S01]  /*52b0*/  @!P0 FADD.FTZ R9, R9, R138 ;  /* 0x0000008a09098221 */ /* 0x001fe20000010000 */
[----:B------:R0:W-:Y:S01]  /*52c0*/  @!P2 STS.128 [UR4+0x1770], R4 ;  /* 0x00177004ff00a988 */ /* 0x0001e20008000c04 */
[----:B---3--:R-:W-:-:S03]  /*52d0*/  @!P0 FADD.FTZ R8, R8, R175 ;  /* 0x000000af08088221 */ /* 0x008fc60000010000 */
[----:B------:R-:W2:Y:S01]  /*52e0*/  SHFL.DOWN PT, R138, R11, 0x4, 0x1f ;  /* 0x08801f000b8a7f89 */ /* 0x000ea200000e0000 */
[----:B------:R-:W-:Y:S01]  /*52f0*/  ISETP.GT.AND P0, PT, R31, 0x1b, PT ;  /* 0x0000001b1f00780c */ /* 0x000fe20003f04270 */
[-C--:B------:R-:W-:Y:S02]  /*5300*/  FFMA.FTZ R175, R18, R139.reuse, -R126 ;  /* 0x0000008b12af7223 */ /* 0x080fe4000001087e */
[----:B------:R-:W3:Y:S01]  /*5310*/  SHFL.DOWN PT, R128, R9, 0x4, 0x1f ;  /* 0x08801f0009807f89 */ /* 0x000ee200000e0000 */
[C---:B------:R-:W-:Y:S02]  /*5320*/  FMUL.FTZ R139, R19.reuse, R139 ;  /* 0x0000008b138b7220 */ /* 0x040fe40000410000 */
[----:B------:R-:W-:Y:S01]  /*5330*/  FMUL.FTZ R175, R132, R175 ;  /* 0x000000af84af7220 */ /* 0x000fe20000410000 */
[----:B------:R-:W4:Y:S01]  /*5340*/  SHFL.DOWN PT, R177, R8, 0x4, 0x1f ;  /* 0x08801f0008b17f89 */ /* 0x000f2200000e0000 */
[----:B------:R-:W-:Y:S02]  /*5350*/  FFMA.FTZ R139, R18, R137, R139 ;  /* 0x00000089128b7223 */ /* 0x000fe4000001008b */
[----:B------:R-:W-:-:S02]  /*5360*/  FMUL.FTZ R126, R19, R21 ;  /* 0x00000015137e7220 */ /* 0x000fc40000410000 */
[----:B------:R-:W-:Y:S02]  /*5370*/  FFMA.FTZ R146, R146, R139, R175 ;  /* 0x0000008b92927223 */ /* 0x000fe400000100af */
[----:B-1----:R-:W-:Y:S02]  /*5380*/  @!P0 FADD.FTZ R10, R10, R179 ;  /* 0x000000b30a0a8221 */ /* 0x002fe40000010000 */
[----:B------:R-:W-:Y:S02]  /*5390*/  FFMA.FTZ R146, R133, R137, R146 ;  /* 0x0000008985927223 */ /* 0x000fe40000010092 */
[C---:B0-----:R-:W-:Y:S01]  /*53a0*/  FMUL.FTZ R4, R19.reuse, R141 ;  /* 0x0000008d13047220 */ /* 0x041fe20000410000 */
[----:B------:R-:W0:Y:S01]  /*53b0*/  SHFL.DOWN PT, R133, R10, 0x8, 0x1f ;  /* 0x09001f000a857f89 */ /* 0x000e2200000e0000 */
[-C--:B------:R-:W-:Y:S02]  /*53c0*/  FFMA.FTZ R126, R18, R135.reuse, -R126 ;  /* 0x00000087127e7223 */ /* 0x080fe4000001087e */
[----:B------:R-:W-:-:S02]  /*53d0*/  FMUL.FTZ R135, R19, R135 ;  /* 0x0000008713877220 */ /* 0x000fc40000410000 */
[----:B--2---:R-:W-:Y:S02]  /*53e0*/  @!P0 FADD.FTZ R11, R11, R138 ;  /* 0x0000008a0b0b8221 */ /* 0x004fe40000010000 */
[----:B------:R-:W-:Y:S02]  /*53f0*/  FFMA.FTZ R6, R18, R155, -R4 ;  /* 0x0000009b12067223 */ /* 0x000fe40000010804 */
[----:B---3--:R-:W-:Y:S01]  /*5400*/  @!P0 FADD.FTZ R9, R9, R128 ;  /* 0x0000008009098221 */ /* 0x008fe20000010000 */
[----:B------:R-:W1:Y:S01]  /*5410*/  SHFL.DOWN PT, R132, R11, 0x8, 0x1f ;  /* 0x09001f000b847f89 */ /* 0x000e6200000e0000 */
[----:B------:R-:W-:Y:S02]  /*5420*/  FMUL.FTZ R4, R19, R144 ;  /* 0x0000009013047220 */ /* 0x000fe40000410000 */
[----:B----4-:R-:W-:Y:S01]  /*5430*/  @!P0 FADD.FTZ R8, R8, R177 ;  /* 0x000000b108088221 */ /* 0x010fe20000010000 */
[----:B------:R-:W2:Y:S01]  /*5440*/  SHFL.DOWN PT, R128, R9, 0x8, 0x1f ;  /* 0x09001f0009807f89 */ /* 0x000ea200000e0000 */
[----:B------:R-:W-:Y:S01]  /*5450*/  ISETP.GT.AND P0, PT, R31, 0x17, PT ;  /* 0x000000171f00780c */ /* 0x000fe20003f04270 */
[----:B------:R-:W-:-:S02]  /*5460*/  FMUL.FTZ R126, R167, R126 ;  /* 0x0000007ea77e7220 */ /* 0x000fc40000410000 */
[----:B------:R-:W3:Y:S01]  /*5470*/  SHFL.DOWN PT, R7, R8, 0x8, 0x1f ;  /* 0x09001f0008077f89 */ /* 0x000ee200000e0000 */
[C---:B------:R-:W-:Y:S02]  /*5480*/  FFMA.FTZ R135, R18.reuse, R21, R135 ;  /* 0x0000001512877223 */ /* 0x040fe40000010087 */
[C---:B------:R-:W-:Y:S02]  /*5490*/  FMUL.FTZ R155, R19.reuse, R155 ;  /* 0x0000009b139b7220 */ /* 0x040fe40000410000 */
[-C--:B------:R-:W-:Y:S02]  /*54a0*/  FFMA.FTZ R5, R18, R143.reuse, -R4 ;  /* 0x0000008f12057223 */ /* 0x080fe40000010804 */
[----:B------:R-:W-:Y:S02]  /*54b0*/  FMUL.FTZ R143, R19, R143 ;  /* 0x0000008f138f7220 */ /* 0x000fe40000410000 */
[----:B------:R-:W-:Y:S02]  /*54c0*/  FFMA.FTZ R126, R134, R135, R126 ;  /* 0x00000087867e7223 */ /* 0x000fe4000001007e */
[----:B------:R-:W-:-:S02]  /*54d0*/  FMUL.FTZ R6, R161, R6 ;  /* 0x00000006a1067220 */ /* 0x000fc40000410000 */
[----:B------:R-:W-:Y:S02]  /*54e0*/  FFMA.FTZ R155, R18, R141, R155 ;  /* 0x0000008d129b7223 */ /* 0x000fe4000001009b */
[----:B------:R-:W-:Y:S02]  /*54f0*/  FMUL.FTZ R5, R118, R5 ;  /* 0x0000000576057220 */ /* 0x000fe40000410000 */
[----:B------:R-:W-:Y:S02]  /*5500*/  FFMA.FTZ R4, R18, R144, R143 ;  /* 0x0000009012047223 */ /* 0x000fe4000001008f */
[----:B------:R-:W-:Y:S02]  /*5510*/  FFMA.FTZ R21, R131, R21, R126 ;  /* 0x0000001583157223 */ /* 0x000fe4000001007e */
[----:B------:R-:W-:Y:S02]  /*5520*/  FFMA.FTZ R6, R124, R155, R6 ;  /* 0x0000009b7c067223 */ /* 0x000fe40000010006 */
[----:B0-----:R-:W-:-:S02]  /*5530*/  @!P0 FADD.FTZ R10, R10, R133 ;  /* 0x000000850a0a8221 */ /* 0x001fc40000010000 */
[----:B-1----:R-:W-:Y:S02]  /*5540*/  @!P0 FADD.FTZ R11, R11, R132 ;  /* 0x000000840b0b8221 */ /* 0x002fe40000010000 */
[----:B--2---:R-:W-:Y:S02]  /*5550*/  @!P0 FADD.FTZ R9, R9, R128 ;  /* 0x0000008009098221 */ /* 0x004fe40000010000 */
[----:B---3--:R-:W-:Y:S01]  /*5560*/  @!P0 FADD.FTZ R8, R8, R7 ;  /* 0x0000000708088221 */ /* 0x008fe20000010000 */
[----:B------:R-:W-:Y:S01]  /*5570*/  SHFL.DOWN PT, R124, R11, 0x10, 0x1f ;  /* 0x0a001f000b7c7f89 */ /* 0x000fe200000e0000 */
[----:B------:R-:W-:Y:S01]  /*5580*/  FFMA.FTZ R165, R165, R4, R5 ;  /* 0x00000004a5a57223 */ /* 0x000fe20000010005 */
[----:B------:R-:W-:Y:S01]  /*5590*/  ISETP.GT.AND P0, PT, R31, 0xf, PT ;  /* 0x0000000f1f00780c */ /* 0x000fe20003f04270 */
[----:B------:R-:W-:Y:S01]  /*55a0*/  FMUL.FTZ R4, R19, R147 ;  /* 0x0000009313047220 */ /* 0x000fe20000410000 */
[----:B------:R-:W-:Y:S01]  /*55b0*/  SHFL.DOWN PT, R118, R9, 0x10, 0x1f ;  /* 0x0a001f0009767f89 */ /* 0x000fe200000e0000 */
[----:B------:R-:W-:-:S02]  /*55c0*/  FADD.FTZ R82, R21, R82 ;  /* 0x0000005215527221 */ /* 0x000fc40000010000 */
[----:B------:R-:W-:Y:S01]  /*55d0*/  FFMA.FTZ R6, R129, R141, R6 ;  /* 0x0000008d81067223 */ /* 0x000fe20000010006 */
[----:B------:R-:W-:Y:S01]  /*55e0*/  SHFL.DOWN PT, R21, R8, 0x10, 0x1f ;  /* 0x0a001f0008157f89 */ /* 0x000fe200000e0000 */
[----:B------:R-:W-:Y:S02]  /*55f0*/  FFMA.FTZ R5, R18, R157, -R4 ;  /* 0x0000009d12057223 */ /* 0x000fe40000010804 */
[C---:B------:R-:W-:Y:S01]  /*5600*/  FMUL.FTZ R4, R19.reuse, R115 ;  /* 0x0000007313047220 */ /* 0x040fe20000410000 */
[----:B------:R-:W0:Y:S01]  /*5610*/  SHFL.DOWN PT, R129, R10, 0x10, 0x1f ;  /* 0x0a001f000a817f89 */ /* 0x000e2200000e0000 */
[----:B------:R-:W-:Y:S02]  /*5620*/  FMUL.FTZ R116, R116, R5 ;  /* 0x0000000574747220 */ /* 0x000fe40000410000 */
[C---:B------:R-:W-:Y:S02]  /*5630*/  FMUL.FTZ R5, R19.reuse, R149 ;  /* 0x0000009513057220 */ /* 0x040fe40000410000 */
[----:B------:R-:W-:-:S02]  /*5640*/  FMUL.FTZ R157, R19, R157 ;  /* 0x0000009d139d7220 */ /* 0x000fc40000410000 */
[C---:B------:R-:W-:Y:S02]  /*5650*/  FFMA.FTZ R7, R18.reuse, R159, -R5 ;  /* 0x0000009f12077223 */ /* 0x040fe40000010805 */
[----:B------:R-:W-:Y:S02]  /*5660*/  FFMA.FTZ R5, R18, R151, -R4 ;  /* 0x0000009712057223 */ /* 0x000fe40000010804 */
[C---:B------:R-:W-:Y:S02]  /*5670*/  FMUL.FTZ R4, R19.reuse, R154 ;  /* 0x0000009a13047220 */ /* 0x040fe40000410000 */
[C---:B------:R-:W-:Y:S02]  /*5680*/  FMUL.FTZ R159, R19.reuse, R159 ;  /* 0x0000009f139f7220 */ /* 0x040fe40000410000 */
[C---:B------:R-:W-:Y:S02]  /*5690*/  FMUL.FTZ R151, R19.reuse, R151 ;  /* 0x0000009713977220 */ /* 0x040fe40000410000 */
[----:B------:R-:W-:-:S02]  /*56a0*/  FMUL.FTZ R19, R19, R153 ;  /* 0x0000009913137220 */ /* 0x000fc40000410000 */
[C---:B------:R-:W-:Y:S02]  /*56b0*/  FFMA.FTZ R4, R18.reuse, R153, -R4 ;  /* 0x0000009912047223 */ /* 0x040fe40000010804 */
[C---:B------:R-:W-:Y:S02]  /*56c0*/  FFMA.FTZ R157, R18.reuse, R147, R157 ;  /* 0x00000093129d7223 */ /* 0x040fe4000001009d */
[C---:B------:R-:W-:Y:S02]  /*56d0*/  FFMA.FTZ R159, R18.reuse, R149, R159 ;  /* 0x00000095129f7223 */ /* 0x040fe4000001009f */
[----:B------:R-:W-:Y:S02]  /*56e0*/  FFMA.FTZ R151, R18, R115, R151 ;  /* 0x0000007312977223 */ /* 0x000fe40000010097 */
[----:B------:R-:W-:Y:S02]  /*56f0*/  FMUL.FTZ R7, R130, R7 ;  /* 0x0000000782077220 */ /* 0x000fe40000410000 */
[----:B------:R-:W-:-:S02]  /*5700*/  FMUL.FTZ R5, R20, R5 ;  /* 0x0000000514057220 */ /* 0x000fc40000410000 */
[----:B------:R-:W-:Y:S02]  /*5710*/  FFMA.FTZ R18, R18, R154, R19 ;  /* 0x0000009a12127223 */ /* 0x000fe40000010013 */
[----:B------:R-:W-:Y:S02]  /*5720*/  FMUL.FTZ R4, R127, R4 ;  /* 0x000000047f047220 */ /* 0x000fe40000410000 */
[----:B0-----:R-:W-:Y:S02]  /*5730*/  @!P0 FADD.FTZ R10, R10, R129 ;  /* 0x000000810a0a8221 */ /* 0x001fe40000010000 */
[----:B------:R-:W-:Y:S02]  /*5740*/  @!P0 FADD.FTZ R11, R11, R124 ;  /* 0x0000007c0b0b8221 */ /* 0x000fe40000010000 */
[----:B------:R-:W-:Y:S02]  /*5750*/  @!P0 FADD.FTZ R9, R9, R118 ;  /* 0x0000007609098221 */ /* 0x000fe40000010000 */
[----:B------:R-:W-:-:S02]  /*5760*/  @!P0 FADD.FTZ R8, R8, R21 ;  /* 0x0000001508088221 */ /* 0x000fc40000010000 */
        /* <DEDUP_REMOVED lines=28> */
.L_x_11163:
[----:B0-----:R-:W-:Y:S05]  /*5930*/  BSYNC B0 ;  /* 0x0000000000007941 */ /* 0x001fea0003800000 */
.L_x_11162:
        /* <DEDUP_REMOVED lines=21> */
.L_x_11149:
[----:B------:R-:W-:Y:S01]  /*5a90*/  BAR.SYNC.DEFER_BLOCKING 0x0 ;  /* 0x0000000000007b1d */ /* 0x000fe20000010000 */
[----:B------:R-:W-:Y:S02]  /*5aa0*/  IADD3 R20, -R57, c[0x0][0x168], RZ ;  /* 0x00005a0039147a10 */ /* 0x000fe40007ffe1ff */
[----:B------:R-:W-:-:S02]  /*5ab0*/  PRMT R5, RZ, 0x7610, R5 ;  /* 0x00007610ff057816 */ /* 0x000fc40000000005 */
[-C--:B------:R-:W-:Y:S02]  /*5ac0*/  ISETP.GE.AND P6, PT, R48, R20.reuse, PT ;  /* 0x000000143000720c */ /* 0x080fe40003fc6270 */
[-C--:B------:R-:W-:Y:S02]  /*5ad0*/  ISETP.GE.AND P5, PT, R41, R20.reuse, PT ;  /* 0x000000142900720c */ /* 0x080fe40003fa6270 */
[-C--:B------:R-:W-:Y:S02]  /*5ae0*/  ISETP.GE.AND P4, PT, R42, R20.reuse, PT ;  /* 0x000000142a00720c */ /* 0x080fe40003f86270 */
[-C--:B------:R-:W-:Y:S02]  /*5af0*/  ISETP.GE.AND P3, PT, R43, R20.reuse, PT ;  /* 0x000000142b00720c */ /* 0x080fe40003f66270 */
[-C--:B------:R-:W-:Y:S02]  /*5b00*/  ISETP.GE.AND P2, PT, R44, R20.reuse, PT ;  /* 0x000000142c00720c */ /* 0x080fe40003f46270 */
[----:B------:R-:W-:-:S02]  /*5b10*/  ISETP.GE.AND P1, PT, R45, R20, PT ;  /* 0x000000142d00720c */ /* 0x000fc40003f26270 */
[-C--:B------:R-:W-:Y:S02]  /*5b20*/  ISETP.GE.AND P0, PT, R46, R20.reuse, PT ;  /* 0x000000142e00720c */ /* 0x080fe40003f06270 */
[----:B------:R-:W-:Y:S02]  /*5b30*/  PRMT R4, RZ, 0x7610, R4 ;  /* 0x00007610ff047816 */ /* 0x000fe40000000004 */
[----:B------:R-:W-:Y:S01]  /*5b40*/  PRMT R7, RZ, 0x7610, R7 ;  /* 0x00007610ff077816 */ /* 0x000fe20000000007 */
[----:B------:R-:W2:Y:S01]  /*5b50*/  @!P6 LDG.E.U16 R5, [R2.64] ;  /* 0x000000060205e981 */ /* 0x000ea2000c1e1500 */
[----:B------:R-:W-:Y:S02]  /*5b60*/  ISETP.GE.AND P6, PT, R47, R20, PT ;  /* 0x000000142f00720c */ /* 0x000fe40003fc6270 */
[----:B------:R-:W-:Y:S01]  /*5b70*/  PRMT R6, RZ, 0x7610, R6 ;  /* 0x00007610ff067816 */ /* 0x000fe20000000006 */
[----:B------:R-:W3:Y:S01]  /*5b80*/  @!P5 LDG.E.U16 R4, [R2.64+0x40] ;  /* 0x000040060204d981 */ /* 0x000ee2000c1e1500 */
[----:B------:R-:W-:-:S02]  /*5b90*/  PRMT R9, RZ, 0x7610, R9 ;  /* 0x00007610ff097816 */ /* 0x000fc40000000009 */
[----:B------:R-:W-:Y:S01]  /*5ba0*/  PRMT R8, RZ, 0x7610, R8 ;  /* 0x00007610ff087816 */ /* 0x000fe20000000008 */
[----:B------:R-:W4:Y:S01]  /*5bb0*/  @!P4 LDG.E.U16 R7, [R2.64+0x80] ;  /* 0x000080060207c981 */ /* 0x000f22000c1e1500 */
        /* <DEDUP_REMOVED lines=10> */
[----:B------:R-:W-:-:S04]  /*5c60*/  F2FP.PACK_AB R83, R96, R83 ;  /* 0x000000536053723e */ /* 0x000fc800000000ff */
[----:B------:R-:W-:Y:S01]  /*5c70*/  PRMT R59, R83, 0x7632, R59 ;  /* 0x00007632533b7816 */ /* 0x000fe2000000003b */
[----:B------:R-:W-:Y:S01]  /*5c80*/  BSSY B0, `(.L_x_11165) ;  /* 0x000008c000007945 */ /* 0x000fe20003800000 */
[----:B--2---:R-:W-:Y:S04]  /*5c90*/  STS.U16 [R56], R5 ;  /* 0x0000000538007388 */ /* 0x004fe80000000400 */
        /* <DEDUP_REMOVED lines=11> */
[----:B------:R-:W-:Y:S04]  /*5d50*/  LDS.U16 R4, [R58+0x8] ;  /* 0x000008003a047984 */ /* 0x000fe80000000400 */
[----:B------:R-:W-:Y:S01]  /*5d60*/  LDS.U16 R6, [R58+0xc] ;  /* 0x00000c003a067984 */ /* 0x000fe20000000400 */
[----:B0-----:R-:W-:-:S05]  /*5d70*/  HADD2.F32 R5, -RZ, R18.H0_H0 ;  /* 0x20000012ff057230 */ /* 0x001fca0000004100 */
[----:B------:R-:W-:-:S05]  /*5d80*/  FADD.FTZ R7, R5, R24 ;  /* 0x0000001805077221 */ /* 0x000fca0000010000 */
[----:B------:R-:W-:Y:S01]  /*5d90*/  FSETP.GTU.FTZ.AND P0, PT, R7, 20, PT ;  /* 0x41a000000700780b */ /* 0x000fe20003f1c000 */
[----:B-1----:R-:W-:Y:S02]  /*5da0*/  HADD2.F32 R5, -RZ, R2.H0_H0 ;  /* 0x20000002ff057230 */ /* 0x002fe40000004100 */
[----:B------:R-:W0:Y:S03]  /*5db0*/  LDS.U16 R2, [R58+0x6] ;  /* 0x000006003a027984 */ /* 0x000e260000000400 */
[----:B------:R-:W-:Y:S02]  /*5dc0*/  FADD.FTZ R9, R5, R24 ;  /* 0x0000001805097221 */ /* 0x000fe40000010000 */
[----:B------:R-:W1:Y:S05]  /*5dd0*/  LDS.U16 R5, [R58+0xa] ;  /* 0x00000a003a057984 */ /* 0x000e6a0000000400 */
[----:B------:R-:W-:Y:S01]  /*5de0*/  @!P0 FMUL.FTZ R7, R7, -1.4426950216293334961 ;  /* 0xbfb8aa3b07078820 */ /* 0x000fe20000410000 */
[----:B------:R-:W-:-:S05]  /*5df0*/  FSETP.GTU.FTZ.AND P3, PT, R9, 20, PT ;  /* 0x41a000000900780b */ /* 0x000fca0003f7c000 */
[----:B------:R-:W3:Y:S01]  /*5e00*/  @!P0 MUFU.EX2 R7, R7 ;  /* 0x0000000700078308 */ /* 0x000ee20000000800 */
[----:B--2---:R-:W-:Y:S02]  /*5e10*/  HADD2.F32 R11, -RZ, R3.H0_H0 ;  /* 0x20000003ff0b7230 */ /* 0x004fe40000004100 */
[----:B------:R-:W2:Y:S05]  /*5e20*/  LDS.U16 R3, [R58+0xe] ;  /* 0x00000e003a037984 */ /* 0x000eaa0000000400 */
[----:B------:R-:W-:Y:S01]  /*5e30*/  @!P3 FMUL.FTZ R9, R9, -1.4426950216293334961 ;  /* 0xbfb8aa3b0909b820 */ /* 0x000fe20000410000 */
[----:B------:R-:W-:Y:S06]  /*5e40*/  BAR.SYNC.DEFER_BLOCKING 0x0 ;  /* 0x0000000000007b1d */ /* 0x000fec0000010000 */
[----:B------:R-:W4:Y:S01]  /*5e50*/  @!P3 MUFU.EX2 R9, R9 ;  /* 0x000000090009b308 */ /* 0x000f220000000800 */
[----:B---3--:R-:W-:-:S02]  /*5e60*/  @!P0 FADD.FTZ R8, R7, 1 ;  /* 0x3f80000007088421 */ /* 0x008fc40000010000 */
[----:B------:R-:W-:-:S05]  /*5e70*/  FADD.FTZ R11, R11, R24 ;  /* 0x000000180b0b7221 */ /* 0x000fca0000010000 */
[----:B------:R-:W3:Y:S01]  /*5e80*/  @!P0 MUFU.RCP R19, R8 ;  /* 0x0000000800138308 */ /* 0x000ee20000001000 */
[----:B------:R-:W-:Y:S01]  /*5e90*/  FSETP.GTU.FTZ.AND P1, PT, R11, 20, PT ;  /* 0x41a000000b00780b */ /* 0x000fe20003f3c000 */
[----:B----4-:R-:W-:Y:S01]  /*5ea0*/  @!P3 FADD.FTZ R10, R9, 1 ;  /* 0x3f800000090ab421 */ /* 0x010fe20000010000 */
[----:B0-----:R-:W-:Y:S01]  /*5eb0*/  HADD2.F32 R7, -RZ, R2.H0_H0 ;  /* 0x20000002ff077230 */ /* 0x001fe20000004100 */
[----:B------:R-:W-:Y:S01]  /*5ec0*/  PRMT R18, R79, 0x7632, R18 ;  /* 0x000076324f127816 */ /* 0x000fe20000000012 */
[----:B---3--:R-:W-:Y:S01]  /*5ed0*/  @!P0 FMUL.FTZ R88, R88, R19 ;  /* 0x0000001358588220 */ /* 0x008fe20000410000 */
[----:B------:R-:W-:Y:S02]  /*5ee0*/  ISETP.NE.AND P0, PT, R30, RZ, PT ;  /* 0x000000ff1e00720c */ /* 0x000fe40003f05270 */
[----:B------:R-:W0:Y:S06]  /*5ef0*/  @!P3 MUFU.RCP R10, R10 ;  /* 0x0000000a000ab308 */ /* 0x000e2c0000001000 */
[----:B------:R-:W-:Y:S01]  /*5f00*/  @!P1 FMUL.FTZ R2, R11, -1.4426950216293334961 ;  /* 0xbfb8aa3b0b029820 */ /* 0x000fe20000410000 */
[----:B------:R-:W-:-:S02]  /*5f10*/  PRMT R11, R77, 0x7632, R11 ;  /* 0x000076324d0b7816 */ /* 0x000fc4000000000b */
[----:B------:R-:W-:Y:S01]  /*5f20*/  PRMT R19, R81, 0x7632, R19 ;  /* 0x0000763251137816 */ /* 0x000fe20000000013 */
[----:B------:R-:W-:Y:S01]  /*5f30*/  FADD.FTZ R9, R7, R24 ;  /* 0x0000001807097221 */ /* 0x000fe20000010000 */
[----:B-1----:R-:W-:Y:S01]  /*5f40*/  HADD2.F32 R5, -RZ, R5.H0_H0 ;  /* 0x20000005ff057230 */ /* 0x002fe20000004100 */
[----:B------:R-:W-:Y:S01]  /*5f50*/  STS.U16 [R58], R77 ;  /* 0x0000004d3a007388 */ /* 0x000fe20000000400 */
[----:B------:R-:W-:-:S03]  /*5f60*/  HADD2.F32 R7, -RZ, R4.H0_H0 ;  /* 0x20000004ff077230 */ /* 0x000fc60000004100 */
[----:B------:R-:W-:Y:S04]  /*5f70*/  STS.U16 [R58+0x2], R11 ;  /* 0x0000020b3a007388 */ /* 0x000fe80000000400 */
[----:B------:R-:W-:Y:S04]  /*5f80*/  STS.U16 [R58+0x4], R79 ;  /* 0x0000044f3a007388 */ /* 0x000fe80000000400 */
[----:B------:R1:W-:Y:S04]  /*5f90*/  STS.U16 [R58+0x6], R18 ;  /* 0x000006123a007388 */ /* 0x0003e80000000400 */
[----:B------:R3:W-:Y:S04]  /*5fa0*/  STS.U16 [R58+0x8], R81 ;  /* 0x000008513a007388 */ /* 0x0007e80000000400 */
[----:B------:R-:W-:Y:S04]  /*5fb0*/  STS.U16 [R58+0xa], R19 ;  /* 0x00000a133a007388 */ /* 0x000fe80000000400 */
[----:B------:R-:W-:Y:S04]  /*5fc0*/  STS.U16 [R58+0xc], R83 ;  /* 0x00000c533a007388 */ /* 0x000fe80000000400 */
[----:B------:R-:W-:Y:S01]  /*5fd0*/  STS.U16 [R58+0xe], R59 ;  /* 0x00000e3b3a007388 */ /* 0x000fe20000000400 */
[----:B------:R-:W-:-:S06]  /*5fe0*/  NOP ;  /* 0x0000000000007918 */ /* 0x000fcc0000000000 */
[----:B------:R-:W-:Y:S01]  /*5ff0*/  LDS.U16 R11, [R56] ;  /* 0x00000000380b7984 */ /* 0x000fe20000000400 */
[--C-:B------:R-:W-:Y:S01]  /*6000*/  FADD.FTZ R8, R5, R24.reuse ;  /* 0x0000001805087221 */ /* 0x100fe20000010000 */
[----:B--2---:R-:W-:Y:S02]  /*6010*/  HADD2.F32 R3, -RZ, R3.H0_H0 ;  /* 0x20000003ff037230 */ /* 0x004fe40000004100 */
[----:B------:R-:W-:Y:S01]  /*6020*/  LDS.U16 R19, [R55+0x40] ;  /* 0x0000400037137984 */ /* 0x000fe20000000400 */
[----:B------:R-:W-:-:S03]  /*6030*/  FADD.FTZ R7, R7, R24 ;  /* 0x0000001807077221 */ /* 0x000fc60000010000 */
[----:B------:R-:W-:Y:S04]  /*6040*/  LDS.U16 R21, [R54+0x80] ;  /* 0x0000800036157984 */ /* 0x000fe80000000400 */
[----:B------:R-:W-:Y:S04]  /*6050*/  LDS.U16 R59, [R53+0xc0] ;  /* 0x0000c000353b7984 */ /* 0x000fe80000000400 */
[----:B------:R-:W-:Y:S04]  /*6060*/  LDS.U16 R61, [R52+0x100] ;  /* 0x00010000343d7984 */ /* 0x000fe80000000400 */
[----:B------:R-:W-:Y:S04]  /*6070*/  LDS.U16 R63, [R51+0x140] ;  /* 0x00014000333f7984 */ /* 0x000fe80000000400 */
[----:B------:R-:W-:Y:S04]  /*6080*/  LDS.U16 R65, [R50+0x180] ;  /* 0x0001800032417984 */ /* 0x000fe80000000400 */
[----:B------:R-:W-:Y:S01]  /*6090*/  LDS.U16 R67, [R49+0x1c0] ;  /* 0x0001c00031437984 */ /* 0x000fe20000000400 */
[----:B------:R-:W-:-:S03]  /*60a0*/  FSETP.GTU.FTZ.AND P2, PT, R9, 20, PT ;  /* 0x41a000000900780b */ /* 0x000fc60003f5c000 */
[----:B------:R-:W-:Y:S01]  /*60b0*/  @!P0 STS [0x210], R20 ;  /* 0x00021014ff008388 */ /* 0x000fe20000000800 */
[----:B0-----:R-:W-:Y:S01]  /*60c0*/  @!P3 FMUL.FTZ R75, R75, R10 ;  /* 0x0000000a4b4bb220 */ /* 0x001fe20000410000 */
[----:B------:R-:W-:Y:S01]  /*60d0*/  FSETP.GTU.FTZ.AND P5, PT, R8, 20, PT ;  /* 0x41a000000800780b */ /* 0x000fe20003fbc000 */
[----:B------:R-:W-:Y:S01]  /*60e0*/  FADD.FTZ R10, R3, R24 ;  /* 0x00000018030a7221 */ /* 0x000fe20000010000 */
[----:B------:R-:W-:Y:S01]  /*60f0*/  FSETP.GTU.FTZ.AND P6, PT, R7, 20, PT ;  /* 0x41a000000700780b */ /* 0x000fe20003fdc000 */
[----:B------:R-:W-:Y:S01]  /*6100*/  HADD2.F32 R5, -RZ, R6.H0_H0 ;  /* 0x20000006ff057230 */ /* 0x000fe20000004100 */
[----:B------:R-:W-:Y:S02]  /*6110*/  BAR.SYNC.DEFER_BLOCKING 0x0 ;  /* 0x0000000000007b1d */ /* 0x000fe40000010000 */
[----:B------:R-:W-:Y:S02]  /*6120*/  FSETP.GTU.FTZ.AND P3, PT, R10, 20, PT ;  /* 0x41a000000a00780b */ /* 0x000fe40003f7c000 */
[----:B------:R-:W-:-:S02]  /*6130*/  @!P2 FMUL.FTZ R4, R9, -1.4426950216293334961 ;  /* 0xbfb8aa3b0904a820 */ /* 0x000fc40000410000 */
[----:B------:R-:W-:-:S03]  /*6140*/  FADD.FTZ R9, R5, R24 ;  /* 0x0000001805097221 */ /* 0x000fc60000010000 */
[----:B------:R-:W-:Y:S02]  /*6150*/  @!P5 FMUL.FTZ R3, R8, -1.4426950216293334961 ;  /* 0xbfb8aa3b0803d820 */ /* 0x000fe40000410000 */
[----:B------:R-:W-:Y:S01]  /*6160*/  @!P6 FMUL.FTZ R5, R7, -1.4426950216293334961 ;  /* 0xbfb8aa3b0705e820 */ /* 0x000fe20000410000 */
[----:B------:R-:W-:Y:S01]  /*6170*/  FSETP.GTU.FTZ.AND P4, PT, R9, 20, PT ;  /* 0x41a000000900780b */ /* 0x000fe20003f9c000 */
[----:B------:R0:W-:Y:S02]  /*6180*/  @!P5 MUFU.EX2 R6, R3 ;  /* 0x000000030006d308 */ /* 0x0001e40000000800 */
[----:B0-----:R-:W-:-:S06]  /*6190*/  @!P3 FMUL.FTZ R3, R10, -1.4426950216293334961 ;  /* 0xbfb8aa3b0a03b820 */ /* 0x001fcc0000410000 */
[----:B------:R-:W0:Y:S01]  /*61a0*/  @!P6 MUFU.EX2 R5, R5 ;  /* 0x000000050005e308 */ /* 0x000e220000000800 */
[----:B------:R-:W2:Y:S07]  /*61b0*/  LDS R10, [0x210] ;  /* 0x00021000ff0a7984 */ /* 0x000eae0000000800 */
[----:B------:R-:W4:Y:S01]  /*61c0*/  @!P1 MUFU.EX2 R2, R2 ;  /* 0x0000000200029308 */ /* 0x000f220000000800 */
[----:B------:R-:W-:-:S07]  /*61d0*/  @!P4 FMUL.FTZ R7, R9, -1.4426950216293334961 ;  /* 0xbfb8aa3b0907c820 */ /* 0x000fce0000410000 */
[----:B------:R-:W5:Y:S01]  /*61e0*/  @!P2 MUFU.EX2 R4, R4 ;  /* 0x000000040004a308 */ /* 0x000f620000000800 */
[----:B0-----:R-:W-:-:S07]  /*61f0*/  @!P6 FADD.FTZ R5, R5, 1 ;  /* 0x3f8000000505e421 */ /* 0x001fce0000010000 */
[----:B------:R-:W0:Y:S01]  /*6200*/  @!P3 MUFU.EX2 R8, R3 ;  /* 0x000000030008b308 */ /* 0x000e220000000800 */
[----:B----4-:R-:W-:-:S07]  /*6210*/  @!P1 FADD.FTZ R2, R2, 1 ;  /* 0x3f80000002029421 */ /* 0x010fce0000010000 */
[----:B------:R-:W4:Y:S01]  /*6220*/  @!P4 MUFU.EX2 R7, R7 ;  /* 0x000000070007c308 */ /* 0x000f220000000800 */
[----:B-1----:R-:W-:Y:S02]  /*6230*/  IMAD R18, R26, c[0x0][0x2d8], RZ ;  /* 0x0000b6001a127a24 */ /* 0x002fe400078e02ff */
[----:B------:R-:W-:Y:S02]  /*6240*/  @!P5 FADD.FTZ R6, R6, 1 ;  /* 0x3f8000000606d421 */ /* 0x000fe40000010000 */
[----:B------:R-:W-:-:S03]  /*6250*/  IMAD R77, R25, c[0x0][0x2dc], R18 ;  /* 0x0000b700194d7a24 */ /* 0x000fc600078e0212 */
[----:B------:R1:W2:Y:S01]  /*6260*/  @!P1 MUFU.RCP R9, R2 ;  /* 0x0000000200099308 */ /* 0x0002a20000001000 */
[----:B-----5:R-:W-:Y:S02]  /*6270*/  @!P2 FADD.FTZ R4, R4, 1 ;  /* 0x3f8000000404a421 */ /* 0x020fe40000010000 */
[----:B0-----:R-:W-:-:S05]  /*6280*/  @!P3 FADD.FTZ R8, R8, 1 ;  /* 0x3f8000000808b421 */ /* 0x001fca0000010000 */
[----:B------:R-:W0:Y:S01]  /*6290*/  @!P6 MUFU.RCP R5, R5 ;  /* 0x000000050005e308 */ /* 0x000e220000001000 */
[----:B-1----:R-:W-:-:S04]  /*62a0*/  IMAD.WIDE.U32 R2, R25, c[0x0][0x2d8], RZ ;  /* 0x0000b60019027a25 */ /* 0x002fc800078e00ff */
[----:B----4-:R-:W-:Y:S01]  /*62b0*/  @!P4 FADD.FTZ R7, R7, 1 ;  /* 0x3f8000000707c421 */ /* 0x010fe20000010000 */
[----:B------:R-:W-:Y:S02]  /*62c0*/  IADD3 R3, R3, R77, RZ ;  /* 0x0000004d03037210 */ /* 0x000fe40007ffe0ff */
[----:B------:R-:W1:Y:S01]  /*62d0*/  @!P5 MUFU.RCP R6, R6 ;  /* 0x000000060006d308 */ /* 0x000e620000001000 */
[----:B---3--:R-:W-:Y:S02]  /*62e0*/  IMAD R81, R23, c[0x0][0x2e0], RZ ;  /* 0x0000b80017517a24 */ /* 0x008fe400078e02ff */
[----:B------:R-:W-:Y:S02]  /*62f0*/  IMAD R79, R38, -0x100, R27 ;  /* 0xffffff00264f7824 */ /* 0x000fe400078e021b */
[----:B------:R-:W-:-:S03]  /*6300*/  IMAD.WIDE.U32 R2, R0, c[0x0][0x2e0], R2 ;  /* 0x0000b80000027a25 */ /* 0x000fc600078e0002 */
[----:B------:R-:W3:Y:S01]  /*6310*/  @!P2 MUFU.RCP R4, R4 ;  /* 0x000000040004a308 */ /* 0x000ee20000001000 */
[----:B--2---:R-:W-:Y:S02]  /*6320*/  @!P1 FMUL.FTZ R86, R86, R9 ;  /* 0x0000000956569220 */ /* 0x004fe40000410000 */
[----:B0-----:R-:W-:-:S05]  /*6330*/  @!P6 FMUL.FTZ R84, R84, R5 ;  /* 0x000000055454e220 */ /* 0x001fca0000410000 */
[----:B------:R-:W0:Y:S01]  /*6340*/  @!P3 MUFU.RCP R8, R8 ;  /* 0x000000080008b308 */ /* 0x000e220000001000 */
[----:B------:R-:W-:Y:S01]  /*6350*/  IMAD R9, R0, c[0x0][0x2e4], R81 ;  /* 0x0000b90000097a24 */ /* 0x000fe200078e0251 */
[----:B------:R-:W-:Y:S02]  /*6360*/  ISETP.GE.AND P6, PT, R48, R10, PT ;  /* 0x0000000a3000720c */ /* 0x000fe40003fc6270 */
[----:B------:R-:W-:-:S04]  /*6370*/  SHF.R.S32.HI R81, RZ, 0x1f, R79 ;  /* 0x0000001fff517819 */ /* 0x000fc8000001144f */
[----:B------:R-:W2:Y:S01]  /*6380*/  @!P4 MUFU.RCP R7, R7 ;  /* 0x000000070007c308 */ /* 0x000ea20000001000 */
[----:B------:R-:W-:Y:S01]  /*6390*/  IADD3 R2, P1, R79, R2, RZ ;  /* 0x000000024f027210 */ /* 0x000fe20007f3e0ff */
[----:B-1----:R-:W-:Y:S01]  /*63a0*/  @!P5 FMUL.FTZ R71, R71, R6 ;  /* 0x000000064747d220 */ /* 0x002fe20000410000 */
[----:B------:R-:W-:Y:S02]  /*63b0*/  SHF.R.S32.HI R18, RZ, 0x1f, R48 ;  /* 0x0000001fff127819 */ /* 0x000fe40000011430 */
[----:B------:R-:W-:Y:S02]  /*63c0*/  IADD3.X R3, R81, R9, R3, P1, !PT ;  /* 0x0000000951037210 */ /* 0x000fe40000ffe403 */
[C---:B------:R-:W-:Y:S01]  /*63d0*/  LEA R9, P5, R48.reuse, c[0x0][0x330], 0x1 ;  /* 0x0000cc0030097a11 */ /* 0x040fe200078a08ff */
[----:B---3--:R-:W-:Y:S01]  /*63e0*/  @!P2 FMUL.FTZ R73, R73, R4 ;  /* 0x000000044949a220 */ /* 0x008fe20000410000 */
[C---:B------:R-:W-:Y:S01]  /*63f0*/  IADD3 R4, P1, R48.reuse, R57, RZ ;  /* 0x0000003930047210 */ /* 0x040fe20007f3e0ff */
[----:B0-----:R-:W-:Y:S01]  /*6400*/  @!P3 FMUL.FTZ R69, R69, R8 ;  /* 0x000000084545b220 */ /* 0x001fe20000410000 */
[----:B------:R-:W-:-:S02]  /*6410*/  LEA.HI.X R6, R48, c[0x0][0x334], R18, 0x1, P5 ;  /* 0x0000cd0030067a11 */ /* 0x000fc400028f0c12 */
[----:B------:R-:W-:Y:S02]  /*6420*/  LEA R8, P5, R2, R9, 0x1 ;  /* 0x0000000902087211 */ /* 0x000fe400078a08ff */
[----:B------:R-:W-:Y:S01]  /*6430*/  LEA.HI.X.SX32 R5, R57, R18, 0x1, P1 ;  /* 0x0000001239057211 */ /* 0x000fe200008f0eff */
[----:B--2---:R-:W-:Y:S01]  /*6440*/  @!P4 FMUL.FTZ R82, R82, R7 ;  /* 0x000000075252c220 */ /* 0x004fe20000410000 */
[-C--:B------:R-:W-:Y:S02]  /*6450*/  ISETP.GE.AND P4, PT, R42, R10.reuse, PT ;  /* 0x0000000a2a00720c */ /* 0x080fe40003f86270 */
[-C--:B------:R-:W-:Y:S02]  /*6460*/  ISETP.GE.AND P3, PT, R43, R10.reuse, PT ;  /* 0x0000000a2b00720c */ /* 0x080fe40003f66270 */
[-C--:B------:R-:W-:Y:S02]  /*6470*/  ISETP.GE.AND P2, PT, R44, R10.reuse, PT ;  /* 0x0000000a2c00720c */ /* 0x080fe40003f46270 */
[----:B------:R-:W-:-:S02]  /*6480*/  ISETP.GE.AND P1, PT, R45, R10, PT ;  /* 0x0000000a2d00720c */ /* 0x000fc40003f26270 */
[----:B------:R-:W-:Y:S01]  /*6490*/  LEA.HI.X R9, R2, R6, R3, 0x1, P5 ;  /* 0x0000000602097211 */ /* 0x000fe200028f0c03 */
        /* <DEDUP_REMOVED lines=10> */
.L_x_11166:
[----:B------:R-:W-:Y:S05]  /*6540*/  BSYNC B0 ;  /* 0x0000000000007941 */ /* 0x000fea0003800000 */
.L_x_11165:
[----:B------:R1:W-:Y:S01]  /*6550*/  @!P4 STG.E.U16 [R8.64+-0x180], R21 ;  /* 0xfffe80150800c986 */ /* 0x0003e2000c101506 */
        /* <DEDUP_REMOVED lines=17> */
[----:B-1----:R-:W-:Y:S01]  /*6670*/  PRMT R21, R3, 0x7632, R21 ;  /* 0x0000763203157816 */ /* 0x002fe20000000015 */
[----:B------:R-:W-:Y:S01]  /*6680*/  @!P5 STG.E.U16 [R8.64+-0x1c0], R19 ;  /* 0xfffe40130800d986 */ /* 0x000fe2000c101506 */
[----:B------:R-:W-:Y:S01]  /*6690*/  PRMT R57, R2, 0x7632, R57 ;  /* 0x0000763202397816 */ /* 0x000fe20000000039 */
[----:B------:R-:W-:-:S02]  /*66a0*/  FADD.FTZ R73, R86, R73 ;  /* 0x0000004956497221 */ /* 0x000fc40000010000 */
[----:B------:R0:W-:Y:S02]  /*66b0*/  @!P4 STG.E.U16 [R8.64+-0x40], R67 ;  /* 0xffffc0430800c986 */ /* 0x0001e4000c101506 */
[----:B------:R-:W-:Y:S02]  /*66c0*/  FADD.FTZ R84, R73, R84 ;  /* 0x0000005449547221 */ /* 0x000fe40000010000 */
[----:B------:R-:W-:Y:S02]  /*66d0*/  BAR.SYNC.DEFER_BLOCKING 0x0 ;  /* 0x0000000000007b1d */ /* 0x000fe40000010000 */
[----:B------:R-:W-:-:S04]  /*66e0*/  FADD.FTZ R71, R84, R71 ;  /* 0x0000004754477221 */ /* 0x000fc80000010000 */
[----:B------:R-:W-:Y:S01]  /*66f0*/  FADD.FTZ R82, R71, R82 ;  /* 0x0000005247527221 */ /* 0x000fe20000010000 */
[----:B0-----:R-:W-:-:S03]  /*6700*/  PRMT R8, R6, 0x7632, R8 ;  /* 0x0000763206087816 */ /* 0x001fc60000000008 */
[----:B------:R-:W-:Y:S01]  /*6710*/  FADD.FTZ R29, R82, R69 ;  /* 0x00000045521d7221 */ /* 0x000fe20000010000 */
[----:B------:R-:W-:Y:S04]  /*6720*/  STS.U16 [R58], R7 ;  /* 0x000000073a007388 */ /* 0x000fe80000000400 */
        /* <DEDUP_REMOVED lines=36> */
.L_x_11168:
[----:B------:R-:W-:Y:S05]  /*6970*/  BSYNC B0 ;  /* 0x0000000000007941 */ /* 0x000fea0003800000 */
.L_x_11167:
[----:B------:R-:W-:Y:S01]  /*6980*/  MOV R3, R59 ;  /* 0x0000003b00037202 */ /* 0x000fe20000000f00 */
[----:B------:R-:W-:Y:S01]  /*6990*/  IMAD R5, R23, c[0x0][0x300], RZ ;  /* 0x0000c00017057a24 */ /* 0x000fe200078e02ff */
[----:B------:R-:W-:Y:S02]  /*69a0*/  LEA R4, P4, R48, c[0x0][0x340], 0x1 ;  /* 0x0000d00030047a11 */ /* 0x000fe400078808ff */
[-C--:B------:R-:W-:Y:S01]  /*69b0*/  ISETP.GE.AND P5, PT, R46, R8.reuse, PT ;  /* 0x000000082e00720c */ /* 0x080fe20003fa6270 */
[----:B------:R-:W-:Y:S01]  /*69c0*/  IMAD.WIDE.U32 R2, R0, c[0x0][0x300], R2 ;  /* 0x0000c00000027a25 */ /* 0x000fe200078e0002 */
[-C--:B------:R-:W-:Y:S02]  /*69d0*/  ISETP.GE.AND P0, PT, R41, R8.reuse, PT ;  /* 0x000000082900720c */ /* 0x080fe40003f06270 */
[----:B------:R-:W-:Y:S01]  /*69e0*/  ISETP.GE.AND P1, PT, R42, R8, PT ;  /* 0x000000082a00720c */ /* 0x000fe20003f26270 */
[----:B0-----:R-:W-:Y:S01]  /*69f0*/  IMAD R7, R0, c[0x0][0x304], R5 ;  /* 0x0000c10000077a24 */ /* 0x001fe200078e0205 */
[----:B------:R-:W-:-:S02]  /*6a00*/  IADD3 R6, P3, R79, R2, RZ ;  /* 0x000000024f067210 */ /* 0x000fc40007f7e0ff */
[----:B------:R-:W-:Y:S02]  /*6a10*/  LEA.HI.X R5, R48, c[0x0][0x344], R57, 0x1, P4 ;  /* 0x0000d10030057a11 */ /* 0x000fe400020f0c39 */
[----:B------:R-:W-:Y:S02]  /*6a20*/  IADD3.X R3, R81, R7, R3, P3, !PT ;  /* 0x0000000751037210 */ /* 0x000fe40001ffe403 */
[C---:B------:R-:W-:Y:S02]  /*6a30*/  LEA R2, P6, R6.reuse, R4, 0x1 ;  /* 0x0000000406027211 */ /* 0x040fe400078c08ff */
[-C--:B------:R-:W-:Y:S02]  /*6a40*/  ISETP.GE.AND P4, PT, R45, R8.reuse, PT ;  /* 0x000000082d00720c */ /* 0x080fe40003f86270 */
[----:B------:R-:W-:Y:S02]  /*6a50*/  LEA.HI.X R3, R6, R5, R3, 0x1, P6 ;  /* 0x0000000506037211 */ /* 0x000fe400030f0c03 */
[----:B------:R-:W-:-:S02]  /*6a60*/  ISETP.GE.AND P6, PT, R47, R8, PT ;  /* 0x000000082f00720c */ /* 0x000fc40003fc6270 */
[-C--:B------:R-:W-:Y:S01]  /*6a70*/  ISETP.GE.AND P2, PT, R43, R8.reuse, PT ;  /* 0x000000082b00720c */ /* 0x080fe20003f46270 */
[----:B------:R0:W-:Y:S01]  /*6a80*/  @!P5 STG.E.U16 [R2.64+0x140], R21 ;  /* 0x000140150200d986 */ /* 0x0001e2000c101506 */
[----:B------:R-:W-:Y:S02]  /*6a90*/  ISETP.GE.AND P3, PT, R44, R8, PT ;  /* 0x000000082c00720c */ /* 0x000fe40003f66270 */
[----:B------:R-:W-:Y:S01]  /*6aa0*/  IADD3 R38, R38, 0x1, RZ ;  /* 0x0000000126267810 */ /* 0x000fe20007ffe0ff */
[----:B------:R0:W-:Y:S01]  /*6ab0*/  @!P0 STG.E.U16 [R2.64], R55 ;  /* 0x0000003702008986 */ /* 0x0001e2000c101506 */
[----:B------:R-:W-:-:S03]  /*6ac0*/  ISETP.GT.AND P0, PT, R40, 0x1, PT ;  /* 0x000000012800780c */ /* 0x000fc60003f04270 */
        /* <DEDUP_REMOVED lines=13> */
.L_x_11132:
[----:B------:R-:W-:Y:S02]  /*6ba0*/  ISETP.NE.U32.AND P0, PT, RZ, c[0x0][0x328], PT ;  /* 0x0000ca00ff007a0c */ /* 0x000fe40003f05070 */
[----:B------:R-:W-:-:S02]  /*6bb0*/  ISETP.NE.U32.AND P2, PT, RZ, c[0x0][0x348], PT ;  /* 0x0000d200ff007a0c */ /* 0x000fc40003f45070 */
        /* <DEDUP_REMOVED lines=22> */
.L_x_11171:
[----:B0-----:R-:W-:Y:S05]  /*6d20*/  BSYNC B0 ;  /* 0x0000000000007941 */ /* 0x001fea0003800000 */
.L_x_11170:
        /* <DEDUP_REMOVED lines=23> */
.L_x_11173:
[----:B0-----:R-:W0:Y:S02]  /*6ea0*/  S2R R21, SR_TID.X ;  /* 0x0000000000157919 */ /* 0x001e240000002100 */
.L_x_11174:
[----:B0-----:R-:W-:Y:S05]  /*6eb0*/  BSYNC B0 ;  /* 0x0000000000007941 */ /* 0x001fea0003800000 */
.L_x_11172:
        /* <DEDUP_REMOVED lines=9> */
[----:B------:R-:W-:Y:S01]  /*6f50*/  IMAD.WIDE.U32 R6, R0, c[0x0][0x2a8], RZ ;  /* 0x0000aa0000067a25 */ /* 0x000fe200078e00ff */
[----:B------:R-:W-:-:S03]  /*6f60*/  IADD3 R39, R17, R13, RZ ;  /* 0x0000000d11277210 */ /* 0x000fc60007ffe0ff */
        /* <DEDUP_REMOVED lines=11> */
.L_x_11175:
[----:B0----5:R-:W0:Y:S01]  /*7020*/  LDS.64 R22, [R21.X8+0x2770] ;  /* 0x0027700015167984 */ /* 0x021e220000008a00 */
        /* <DEDUP_REMOVED lines=63> */
.L_x_11176:
        /* <DEDUP_REMOVED lines=14> */
.L_x_14722:


//--------------------- .text._Z25selective_scan_bwd_kernelI32Selective_Scan_bwd_kernel_traitsILi32ELi8ELb0ELb0ELb0ELb1ELb1EN3c104HalfENS1_7complexIfEEEEv12SSMParamsBwd --------------------------
	.section	.text._Z25selective_scan_bwd_kernelI32Selective_Scan_bwd_kernel_traitsILi32ELi8ELb0ELb0ELb0ELb1ELb1EN3c104HalfENS1_7complexIfEEEEv12SSMParamsBwd,"ax",@progbits
	.sectioninfo	@"SHI_REGISTERS=182"
	.align	128
        .global         _Z25selective_scan_bwd_kernelI32Selective_Scan_bwd_kernel_traitsILi32ELi8ELb0ELb0ELb0ELb1ELb1EN3c104HalfENS1_7complexIfEEEEv12SSMParamsBwd
        .type           _Z25selective_scan_bwd_kernelI32Selective_Scan_bwd_kernel_traitsILi32ELi8ELb0ELb0ELb0ELb1ELb1EN3c104HalfENS1_7complexIfEEEEv12SSMParamsBwd,@function
        .size           _Z25selective_scan_bwd_kernelI32Selective_Scan_bwd_kernel_traitsILi32ELi8ELb0ELb0ELb0ELb1ELb1EN3c104HalfENS1_7complexIfEEEEv12SSMParamsBwd,(.L_x_14723 - _Z25selective_scan_bwd_kernelI32Selective_Scan_bwd_kernel_traitsILi32ELi8ELb0ELb0ELb0ELb1ELb1EN3c104HalfENS1_7complexIfEEEEv12SSMParamsBwd)
        .other          _Z25selective_scan_bwd_kernelI32Selective_Scan_bwd_kernel_traitsILi32ELi8ELb0ELb0ELb0ELb1ELb1EN3c104HalfENS1_7complexIfEEEEv12SSMParamsBwd,@"STO_CUDA_ENTRY STV_DEFAULT"
_Z25selective_scan_bwd_kernelI32Selective_Scan_bwd_kernel_traitsILi32ELi8ELb0ELb0ELb0ELb1ELb1EN3c104HalfENS1_7complexIfEEEEv12SSMParamsBwd:
.text._Z25selective_scan_bwd_kernelI32Selective_Scan_bwd_kernel_traitsILi32ELi8ELb0ELb0ELb0ELb1ELb1EN3c104HalfENS1_7complexIfEEEEv12SSMParamsBwd:
        /* <DEDUP_REMOVED lines=29> */
[----:B------:R-:W-:Y:S01]  /*01d0*/  ISETP.NE.U32.AND P0, PT, RZ, c[0x0][0x260], PT ;  /* 0x00009800ff007a0c */ /* 0x000fe20003f05070 */
[----:B0-----:R-:W-:Y:S01]  /*01e0*/  IMAD.WIDE.U32 R6, R29, c[0x0][0x278], RZ ;  /* 0x00009e001d067a25 */ /* 0x001fe200078e00ff */
[----:B------:R-:W-:Y:S01]  /*01f0*/  HFMA2.MMA R31, -RZ, RZ, 0, 0 ;  /* 0x00000000ff1f7435 */ /* 0x000fe200000001ff */
[----:B------:R-:W-:-:S02]  /*0200*/  MOV R32, RZ ;  /* 0x000000ff00207202 */ /* 0x000fc40000000f00 */
[----:B-1----:R-:W-:Y:S01]  /*0210*/  IMAD R9, R29, c[0x0][0x27c], R12 ;  /* 0x00009f001d097a24 */ /* 0x002fe200078e020c */
[----:B------:R-:W-:Y:S01]  /*0220*/  MOV R8, c[0x0][0x174] ;  /* 0x00005d0000087a02 */ /* 0x000fe20000000f00 */
[C---:B------:R-:W-:Y:S01]  /*0230*/  IMAD.WIDE.U32 R2, R0.reuse, c[0x0][0x1d8], R2 ;  /* 0x0000760000027a25 */ /* 0x040fe200078e0002 */
[----:B------:R-:W-:Y:S02]  /*0240*/  ISETP.NE.AND.EX P0, PT, RZ, c[0x0][0x264], PT, P0 ;  /* 0x00009900ff007a0c */ /* 0x000fe40003f05300 */
[----:B------:R-:W-:Y:S01]  /*0250*/  IADD3 R7, R7, R9, RZ ;  /* 0x0000000907077210 */ /* 0x000fe20007ffe0ff */
[----:B------:R-:W-:Y:S01]  /*0260*/  IMAD.WIDE.U32 R4, R0, c[0x0][0x1e8], R4 ;  /* 0x00007a0000047a25 */ /* 0x000fe200078e0004 */
[C---:B------:R-:W-:Y:S02]  /*0270*/  LEA R9, R8.reuse, 0xffffff00, 0x8 ;  /* 0xffffff0008097811 */ /* 0x040fe400078e40ff */
[----:B------:R-:W-:Y:S01]  /*0280*/  ISETP.GE.AND P3, PT, R8, 0x1, PT ;  /* 0x000000010800780c */ /* 0x000fe20003f66270 */
[C---:B------:R-:W-:Y:S01]  /*0290*/  IMAD R13, R0.reuse, c[0x0][0x1dc], R13 ;  /* 0x00007700000d7a24 */ /* 0x040fe200078e020d */
[----:B------:R-:W-:Y:S01]  /*02a0*/  SHF.R.S32.HI R11, RZ, 0x1f, R9 ;  /* 0x0000001fff0b7819 */ /* 0x000fe20000011409 */
[C---:B------:R-:W-:Y:S01]  /*02b0*/  IMAD R15, R0.reuse, c[0x0][0x1ec], R15 ;  /* 0x00007b00000f7a24 */ /* 0x040fe200078e020f */
[----:B------:R-:W-:Y:S01]  /*02c0*/  IADD3 R36, P1, R9, R2, RZ ;  /* 0x0000000209247210 */ /* 0x000fe20007f3e0ff */
[----:B------:R-:W-:Y:S01]  /*02d0*/  IMAD R17, R27, c[0x0][0x280], RZ ;  /* 0x0000a0001b117a24 */ /* 0x000fe200078e02ff */
[----:B------:R-:W-:Y:S01]  /*02e0*/  IADD3 R38, P2, R9, R4, RZ ;  /* 0x0000000409267210 */ /* 0x000fe20007f5e0ff */
[----:B------:R-:W-:Y:S01]  /*02f0*/  IMAD.WIDE.U32 R6, R0, c[0x0][0x280], R6 ;  /* 0x0000a00000067a25 */ /* 0x000fe200078e0006 */
[----:B------:R-:W-:-:S02]  /*0300*/  IADD3.X R3, R11, R3, R13, P1, !PT ;  /* 0x000000030b037210 */ /* 0x000fc40000ffe40d */
        /* <DEDUP_REMOVED lines=8> */
[----:B------:R-:W-:Y:S02]  /*0390*/  ISETP.NE.AND.EX P2, PT, RZ, c[0x0][0x34c], PT, P2 ;  /* 0x0000d300ff007a0c */ /* 0x000fe40003f45320 */
[----:B------:R-:W-:Y:S01]  /*03a0*/  IADD3 R9, P4, R9, R6, RZ ;  /* 0x0000000609097210 */ /* 0x000fe20007f9e0ff */
[----:B------:R-:W-:Y:S01]  /*03b0*/  @P0 IMAD R2, R2, c[0x0][0x16c], RZ ;  /* 0x00005b0002020a24 */ /* 0x000fe200078e02ff */
[----:B------:R-:W-:-:S02]  /*03c0*/  LEA R37, P5, R38, c[0x0][0x248], 0x1 ;  /* 0x0000920026257a11 */ /* 0x000fc400078a08ff */
[----:B------:R-:W-:Y:S02]  /*03d0*/  IADD3.X R40, R11, R7, R17, P4, !PT ;  /* 0x000000070b287210 */ /* 0x000fe400027fe411 */
[C---:B------:R-:W-:Y:S01]  /*03e0*/  LEA R35, P4, R36.reuse, c[0x0][0x240], 0x1 ;  /* 0x0000900024237a11 */ /* 0x040fe200078808ff */
[----:B------:R-:W-:Y:S01]  /*03f0*/  CS2R R16, SRZ ;  /* 0x0000000000107805 */ /* 0x000fe2000001ff00 */
        /* <DEDUP_REMOVED lines=13> */
[----:B------:R-:W-:Y:S02]  /*04d0*/  MOV R32, RZ ;  /* 0x000000ff00207202 */ /* 0x000fe40000000f00 */
[----:B------:R-:W-:Y:S01]  /*04e0*/  MOV R42, RZ ;  /* 0x000000ff002a7202 */ /* 0x000fe20000000f00 */
[----:B------:R-:W1:Y:S01]  /*04f0*/  S2R R34, SR_LANEID ;  /* 0x0000000000227919 */ /* 0x000e620000000000 */
[----:B------:R-:W-:-:S02]  /*0500*/  MOV R31, RZ ;  /* 0x000000ff001f7202 */ /* 0x000fc40000000f00 */
[C---:B0-----:R-:W-:Y:S02]  /*0510*/  SHF.L.U32 R2, R33.reuse, 0x3, RZ ;  /* 0x0000000321027819 */ /* 0x041fe400000006ff */
[----:B------:R-:W-:Y:S02]  /*0520*/  LOP3.LUT R154, R33, 0x1f, RZ, 0xc0, !PT ;  /* 0x0000001f219a7812 */ /* 0x000fe400078ec0ff */
[----:B------:R-:W-:-:S04]  /*0530*/  LOP3.LUT R2, R2, 0xffffff00, RZ, 0xc0, !PT ;  /* 0xffffff0002027812 */ /* 0x000fc800078ec0ff */
[----:B------:R-:W-:-:S04]  /*0540*/  LOP3.LUT R41, R2, 0x1f, R33, 0xf8, !PT ;  /* 0x0000001f02297812 */ /* 0x000fc800078ef821 */
[----:B-1----:R-:W-:Y:S02]  /*0550*/  SHF.R.S32.HI R44, RZ, 0x1f, R41 ;  /* 0x0000001fff2c7819 */ /* 0x002fe40000011429 */
.L_x_11219:
[----:B------:R-:W-:Y:S01]  /*0560*/  IADD3 R43, -R42, c[0x0][0x174], RZ ;  /* 0x00005d002a2b7a10 */ /* 0x000fe20007ffe1ff */
[----:B------:R-:W-:Y:S01]  /*0570*/  BAR.SYNC.DEFER_BLOCKING 0x0 ;  /* 0x0000000000007b1d */ /* 0x000fe20000010000 */
[----:B------:R-:W-:Y:S02]  /*0580*/  LOP3.LUT R24, R41, 0x20, RZ, 0xfc, !PT ;  /* 0x0000002029187812 */ /* 0x000fe400078efcff */
[----:B------:R-:W-:Y:S02]  /*0590*/  LEA R12, R43, 0xffffff00, 0x8 ;  /* 0xffffff002b0c7811 */ /* 0x000fe400078e40ff */
[C---:B------:R-:W-:Y:S02]  /*05a0*/  LOP3.LUT R25, R41.reuse, 0x40, RZ, 0xfc, !PT ;  /* 0x0000004029197812 */ /* 0x040fe400078efcff */
[----:B------:R-:W-:Y:S02]  /*05b0*/  IADD3 R82, -R12, c[0x0][0x168], RZ ;  /* 0x00005a000c527a10 */ /* 0x000fe40007ffe1ff */
[----:B-1----:R-:W-:-:S02]  /*05c0*/  LEA R2, P3, R41, R35, 0x1 ;  /* 0x0000002329027211 */ /* 0x002fc400078608ff */
[-C--:B------:R-:W-:Y:S02]  /*05d0*/  ISETP.GE.AND P0, PT, R41, R82.reuse, PT ;  /* 0x000000522900720c */ /* 0x080fe40003f06270 */
        /* <DEDUP_REMOVED lines=55> */
[C---:B------:R-:W-:Y:S02]  /*0950*/  SHF.L.U32 R54, R41.reuse, 0x1, RZ ;  /* 0x0000000129367819 */ /* 0x040fe400000006ff */
[C---:B------:R-:W-:Y:S02]  /*0960*/  ISETP.GE.AND P6, PT, R41.reuse, R82, PT ;  /* 0x000000522900720c */ /* 0x040fe40003fc6270 */
[----:B------:R-:W-:Y:S02]  /*0970*/  SHF.L.U64.HI R53, R41, 0x1, R44 ;  /* 0x0000000129357819 */ /* 0x000fe4000001022c */
[----:B------:R-:W-:-:S04]  /*0980*/  IADD3 R2, P0, R37, R54, RZ ;  /* 0x0000003625027210 */ /* 0x000fc80007f1e0ff */
[----:B------:R-:W-:Y:S02]  /*0990*/  IADD3.X R3, R38, R53, RZ, P0, !PT ;  /* 0x0000003526037210 */ /* 0x000fe400007fe4ff */
[-C--:B------:R-:W-:Y:S02]  /*09a0*/  ISETP.GE.AND P0, PT, R24, R82.reuse, PT ;  /* 0x000000521800720c */ /* 0x080fe40003f06270 */
[-C--:B------:R-:W-:Y:S02]  /*09b0*/  ISETP.GE.AND P2, PT, R65, R82.reuse, PT ;  /* 0x000000524100720c */ /* 0x080fe40003f46270 */
[-C--:B------:R-:W-:Y:S02]  /*09c0*/  ISETP.GE.AND P3, PT, R67, R82.reuse, PT ;  /* 0x000000524300720c */ /* 0x080fe40003f66270 */
[-C--:B------:R-:W-:Y:S02]  /*09d0*/  ISETP.GE.AND P4, PT, R69, R82.reuse, PT ;  /* 0x000000524500720c */ /* 0x080fe40003f86270 */
[----:B------:R-:W-:-:S02]  /*09e0*/  ISETP.GE.AND P5, PT, R22, R82, PT ;  /* 0x000000521600720c */ /* 0x000fc40003fa6270 */
        /* <DEDUP_REMOVED lines=20> */
[----:B0-----:R-:W-:-:S02]  /*0b30*/  LEA R6, P1, R41, R39, 0x1 ;  /* 0x0000002729067211 */ /* 0x001fc400078208ff */
[----:B------:R-:W-:Y:S02]  /*0b40*/  PRMT R4, RZ, 0x7610, R4 ;  /* 0x00007610ff047816 */ /* 0x000fe40000000004 */
[----:B-1----:R-:W-:Y:S02]  /*0b50*/  LEA.HI.X R7, R41, R40, R44, 0x1, P1 ;  /* 0x0000002829077211 */ /* 0x002fe400008f0c2c */
[----:B------:R-:W-:Y:S02]  /*0b60*/  ISETP.GE.AND P1, PT, R25, R82, PT ;  /* 0x000000521900720c */ /* 0x000fe40003f26270 */
[----:B------:R-:W-:Y:S02]  /*0b70*/  PRMT R5, RZ, 0x7610, R5 ;  /* 0x00007610ff057816 */ /* 0x000fe40000000005 */
[----:B--2---:R-:W-:Y:S02]  /*0b80*/  PRMT R8, RZ, 0x7610, R8 ;  /* 0x00007610ff087816 */ /* 0x004fe40000000008 */
[----:B---3--:R-:W-:-:S02]  /*0b90*/  PRMT R9, RZ, 0x7610, R9 ;  /* 0x00007610ff097816 */ /* 0x008fc40000000009 */
[----:B----4-:R-:W-:Y:S01]  /*0ba0*/  PRMT R10, RZ, 0x7610, R10 ;  /* 0x00007610ff0a7816 */ /* 0x010fe2000000000a */
[----:B------:R-:W2:Y:S01]  /*0bb0*/  @!P6 LDG.E.U16 R4, [R2.64] ;  /* 0x000000060204e981 */ /* 0x000ea2000c1e1500 */
[----:B------:R-:W-:Y:S02]  /*0bc0*/  ISETP.GE.AND P6, PT, R23, R82, PT ;  /* 0x000000521700720c */ /* 0x000fe40003fc6270 */
[----:B------:R-:W-:Y:S01]  /*0bd0*/  PRMT R11, RZ, 0x7610, R11 ;  /* 0x00007610ff0b7816 */ /* 0x000fe2000000000b */
[----:B------:R-:W3:Y:S04]  /*0be0*/  @!P0 LDG.E.U16 R5, [R2.64+0x40] ;  /* 0x0000400602058981 */ /* 0x000ee8000c1e1500 */
[----:B------:R-:W4:Y:S04]  /*0bf0*/  @!P1 LDG.E.U16 R20, [R2.64+0x80] ;  /* 0x0000800602149981 */ /* 0x000f28000c1e1500 */
[----:B------:R-:W4:Y:S04]  /*0c00*/  @!P2 LDG.E.U16 R13, [R2.64+0xc0] ;  /* 0x0000c006020da981 */ /* 0x000f28000c1e1500 */
[----:B------:R-:W4:Y:S04]  /*0c10*/  @!P3 LDG.E.U16 R8, [R2.64+0x100] ;  /* 0x000100060208b981 */ /* 0x000f28000c1e1500 */
[----:B------:R-:W4:Y:S04]  /*0c20*/  @!P4 LDG.E.U16 R9, [R2.64+0x140] ;  /* 0x000140060209c981 */ /* 0x000f28000c1e1500 */
[----:B------:R-:W4:Y:S04]  /*0c30*/  @!P5 LDG.E.U16 R10, [R2.64+0x180] ;  /* 0x00018006020ad981 */ /* 0x000f28000c1e1500 */
[----:B------:R-:W4:Y:S01]  /*0c40*/  @!P6 LDG.E.U16 R11, [R2.64+0x1c0] ;  /* 0x0001c006020be981 */ /* 0x000f22000c1e1500 */
        /* <DEDUP_REMOVED lines=23> */
[----:B------:R-:W2:Y:S04]  /*0dc0*/  LDS.U16 R74, [R55+0x8] ;  /* 0x00000800374a7984 */ /* 0x000ea80000000400 */
[----:B------:R-:W3:Y:S04]  /*0dd0*/  LDS.U16 R76, [R55+0xa] ;  /* 0x00000a00374c7984 */ /* 0x000ee80000000400 */
[----:B------:R-:W4:Y:S04]  /*0de0*/  LDS.U16 R78, [R55+0xc] ;  /* 0x00000c00374e7984 */ /* 0x000f280000000400 */
[----:B------:R-:W0:Y:S04]  /*0df0*/  LDS.U16 R80, [R55+0xe] ;  /* 0x00000e0037507984 */ /* 0x000e280000000400 */
[----:B------:R-:W-:Y:S06]  /*0e00*/  BAR.SYNC.DEFER_BLOCKING 0x0 ;  /* 0x0000000000007b1d */ /* 0x000fec0000010000 */
[----:B------:R0:W4:Y:S01]  /*0e10*/  @!P0 LDG.E.U16 R84, [R6.64] ;  /* 0x0000000606548981 */ /* 0x000122000c1e1500 */
[----:B------:R-:W-:-:S03]  /*0e20*/  ISETP.NE.AND P0, PT, R21, RZ, PT ;  /* 0x000000ff1500720c */ /* 0x000fc60003f05270 */
        /* <DEDUP_REMOVED lines=9> */
[----:B------:R-:W-:Y:S01]  /*0ec0*/  SHF.R.S32.HI R13, RZ, 0x1f, R12 ;  /* 0x0000001fff0d7819 */ /* 0x000fe2000001140c */
[----:B------:R-:W-:-:S02]  /*0ed0*/  IMAD R20, R30, c[0x0][0x200], RZ ;  /* 0x000080001e147a24 */ /* 0x000fc400078e02ff */
[C---:B------:R-:W-:Y:S02]  /*0ee0*/  IMAD R63, R29.reuse, c[0x0][0x1f4], R10 ;  /* 0x00007d001d3f7a24 */ /* 0x040fe400078e020a */
[----:B------:R-:W-:-:S04]  /*0ef0*/  IMAD.WIDE.U32 R8, R29, c[0x0][0x200], RZ ;  /* 0x000080001d087a25 */ /* 0x000fc800078e00ff */
[C---:B------:R-:W-:Y:S02]  /*0f00*/  IMAD R75, R29.reuse, c[0x0][0x204], R20 ;  /* 0x000081001d4b7a24 */ /* 0x040fe400078e0214 */
[----:B------:R-:W-:Y:S02]  /*0f10*/  @!P0 MOV R10, R12 ;  /* 0x0000000c000a8202 */ /* 0x000fe40000000f00 */
[----:B-1----:R-:W-:Y:S01]  /*0f20*/  @!P0 MOV R11, R13 ;  /* 0x0000000d000b8202 */ /* 0x002fe20000000f00 */
[----:B------:R-:W-:Y:S01]  /*0f30*/  IMAD.WIDE.U32 R4, R29, c[0x0][0x1f0], RZ ;  /* 0x00007c001d047a25 */ /* 0x000fe200078e00ff */
[----:B------:R-:W-:-:S03]  /*0f40*/  IADD3 R21, R9, R75, RZ ;  /* 0x0000004b09157210 */ /* 0x000fc60007ffe0ff */
[----:B------:R-:W-:Y:S01]  /*0f50*/  @!P0 IMAD.WIDE.U32 R6, R29, c[0x0][0x1f0], R12 ;  /* 0x00007c001d068a25 */ /* 0x000fe200078e000c */
[----:B------:R-:W-:-:S03]  /*0f60*/  IADD3 R5, R5, R63, RZ ;  /* 0x0000003f05057210 */ /* 0x000fc60007ffe0ff */
[----:B------:R-:W-:Y:S01]  /*0f70*/  @!P0 IMAD.WIDE.U32 R10, R29, c[0x0][0x200], R10 ;  /* 0x000080001d0a8a25 */ /* 0x000fe200078e000a */
[----:B------:R-:W-:-:S03]  /*0f80*/  @!P0 IADD3 R7, R63, R7, RZ ;  /* 0x000000073f078210 */ /* 0x000fc60007ffe0ff */
[----:B------:R-:W-:Y:S01]  /*0f90*/  IMAD R9, R27, c[0x0][0x1f8], RZ ;  /* 0x00007e001b097a24 */ /* 0x000fe200078e02ff */
[----:B------:R-:W-:Y:S02]  /*0fa0*/  MOV R20, R8 ;  /* 0x0000000800147202 */ /* 0x000fe40000000f00 */
[----:B------:R-:W-:Y:S02]  /*0fb0*/  @!P0 IADD3 R11, R75, R11, RZ ;  /* 0x0000000b4b0b8210 */ /* 0x000fe40007ffe0ff */
[----:B------:R-:W-:Y:S01]  /*0fc0*/  IADD3 R63, R42, -c[0x0][0x174], RZ ;  /* 0x80005d002a3f7a10 */ /* 0x000fe20007ffe0ff */
[C---:B------:R-:W-:Y:S02]  /*0fd0*/  IMAD R75, R0.reuse, c[0x0][0x1fc], R9 ;  /* 0x00007f00004b7a24 */ /* 0x040fe400078e0209 */
[----:B------:R-:W-:-:S04]  /*0fe0*/  IMAD.WIDE.U32 R8, R0, c[0x0][0x1f8], R4 ;  /* 0x00007e0000087a25 */ /* 0x000fc800078e0004 */
[----:B------:R-:W-:-:S04]  /*0ff0*/  @!P0 IMAD.WIDE.U32 R4, R0, c[0x0][0x1f8], R6 ;  /* 0x00007e0000048a25 */ /* 0x000fc800078e0006 */
[----:B------:R-:W-:Y:S02]  /*1000*/  IMAD R77, R27, c[0x0][0x208], RZ ;  /* 0x000082001b4d7a24 */ /* 0x000fe400078e02ff */
[----:B------:R-:W-:Y:S02]  /*1010*/  IMAD R63, R63, -0x100, RZ ;  /* 0xffffff003f3f7824 */ /* 0x000fe400078e02ff */
        /* <DEDUP_REMOVED lines=11> */
[----:B------:R-:W-:Y:S02]  /*10d0*/  @!P0 IADD3.X R94, R44, R7, R77, P3, !PT ;  /* 0x000000072c5e8210 */ /* 0x000fe40001ffe44d */
[C---:B------:R-:W-:Y:S02]  /*10e0*/  LEA R4, P1, R41.reuse, c[0x0][0x268], 0x1 ;  /* 0x00009a0029047a11 */ /* 0x040fe400078208ff */
[C---:B------:R-:W-:Y:S02]  /*10f0*/  LEA R6, P2, R41.reuse, c[0x0][0x258], 0x1 ;  /* 0x0000960029067a11 */ /* 0x040fe400078408ff */
[----:B------:R-:W-:-:S02]  /*1100*/  LEA.HI.X R5, R41, c[0x0][0x26c], R44, 0x1, P1 ;  /* 0x00009b0029057a11 */ /* 0x000fc400008f0c2c */
[----:B------:R-:W-:Y:S02]  /*1110*/  @!P0 LEA R8, P1, R91, c[0x0][0x268], 0x1 ;  /* 0x00009a005b088a11 */ /* 0x000fe400078208ff */
[----:B------:R-:W-:Y:S02]  /*1120*/  LEA.HI.X R7, R41, c[0x0][0x25c], R44, 0x1, P2 ;  /* 0x0000970029077a11 */ /* 0x000fe400010f0c2c */
[----:B------:R-:W-:Y:S02]  /*1130*/  LEA R6, P4, R11, R6, 0x1 ;  /* 0x000000060b067211 */ /* 0x000fe400078808ff */
[----:B------:R-:W-:Y:S02]  /*1140*/  @!P0 LEA.HI.X R9, R91, c[0x0][0x26c], R98, 0x1, P1 ;  /* 0x00009b005b098a11 */ /* 0x000fe400008f0c62 */
[----:B------:R-:W-:Y:S02]  /*1150*/  LEA R4, P2, R89, R4, 0x1 ;  /* 0x0000000459047211 */ /* 0x000fe400078408ff */
[----:B------:R-:W-:-:S02]  /*1160*/  @!P0 LEA R10, P3, R87, c[0x0][0x258], 0x1 ;  /* 0x00009600570a8a11 */ /* 0x000fc400078608ff */
[----:B------:R-:W-:Y:S01]  /*1170*/  LEA.HI.X R7, R11, R7, R92, 0x1, P4 ;  /* 0x000000070b077211 */ /* 0x000fe200020f0c5c */
[----:B--2---:R-:W-:Y:S01]  /*1180*/  HADD2.F32 R91, -RZ, R74.H0_H0 ;  /* 0x2000004aff5b7230 */ /* 0x004fe20000004100 */
[----:B------:R-:W-:Y:S01]  /*1190*/  LEA.HI.X R5, R89, R5, R96, 0x1, P2 ;  /* 0x0000000559057211 */ /* 0x000fe200010f0c60 */
[----:B------:R-:W-:Y:S01]  /*11a0*/  HADD2.F32 R89, -RZ, R72.H0_H0 ;  /* 0x20000048ff597230 */ /* 0x000fe20000004100 */
[----:B------:R-:W-:Y:S01]  /*11b0*/  @!P0 LEA.HI.X R11, R87, c[0x0][0x25c], R94, 0x1, P3 ;  /* 0x00009700570b8a11 */ /* 0x000fe200018f0c5e */
[----:B------:R-:W-:Y:S02]  /*11c0*/  HADD2.F32 R87, -RZ, R70.H0_H0 ;  /* 0x20000046ff577230 */ /* 0x000fe40000004100 */
[----:B---3--:R-:W-:Y:S01]  /*11d0*/  HADD2.F32 R93, -RZ, R76.H0_H0 ;  /* 0x2000004cff5d7230 */ /* 0x008fe20000004100 */
[--C-:B-----5:R-:W-:Y:S02]  /*11e0*/  FADD.FTZ R72, R89, R28.reuse ;  /* 0x0000001c59487221 */ /* 0x120fe40000010000 */
[----:B------:R-:W-:-:S02]  /*11f0*/  FADD.FTZ R70, R87, R28 ;  /* 0x0000001c57467221 */ /* 0x000fc40000010000 */
[--C-:B------:R-:W-:Y:S02]  /*1200*/  FADD.FTZ R74, R91, R28.reuse ;  /* 0x0000001c5b4a7221 */ /* 0x100fe40000010000 */
[----:B------:R-:W-:Y:S01]  /*1210*/  FADD.FTZ R76, R93, R28 ;  /* 0x0000001c5d4c7221 */ /* 0x000fe20000010000 */
[----:B------:R-:W-:Y:S01]  /*1220*/  BSSY B0, `(.L_x_11178) ;  /* 0x000003e000007945 */ /* 0x000fe20003800000 */
[----:B------:R-:W-:Y:S02]  /*1230*/  FSETP.GTU.FTZ.AND P5, PT, R70, 20, PT ;  /* 0x41a000004600780b */ /* 0x000fe40003fbc000 */
[----:B------:R-:W-:Y:S02]  /*1240*/  FSETP.GTU.FTZ.AND P4, PT, R72, 20, PT ;  /* 0x41a000004800780b */ /* 0x000fe40003f9c000 */
[----:B------:R-:W-:Y:S02]  /*1250*/  FSETP.GTU.FTZ.AND P3, PT, R74, 20, PT ;  /* 0x41a000004a00780b */ /* 0x000fe40003f7c000 */
[----:B------:R-:W-:Y:S01]  /*1260*/  FSETP.GTU.FTZ.AND P2, PT, R76, 20, PT ;  /* 0x41a000004c00780b */ /* 0x000fe20003f5c000 */
[----:B----4-:R-:W-:Y:S04]  /*1270*/  STS.U16 [R45], R84 ;  /* 0x000000542d007388 */ /* 0x010fe80000000400 */
        /* <DEDUP_REMOVED lines=8> */
[----:B------:R2:W3:Y:S04]  /*1300*/  LDS.U16 R81, [R55] ;  /* 0x0000000037517984 */ /* 0x0004e80000000400 */
[----:B------:R2:W4:Y:S04]  /*1310*/  LDS.U16 R79, [R55+0x2] ;  /* 0x00000200374f7984 */ /* 0x0005280000000400 */
[----:B------:R2:W2:Y:S04]  /*1320*/  LDS.U16 R77, [R55+0x4] ;  /* 0x00000400374d7984 */ /* 0x0004a80000000400 */
[----:B------:R0:W2:Y:S04]  /*1330*/  LDS.U16 R75, [R55+0x6] ;  /* 0x00000600374b7984 */ /* 0x0000a80000000400 */
[----:B------:R0:W2:Y:S04]  /*1340*/  LDS.U16 R73, [R55+0x8] ;  /* 0x0000080037497984 */ /* 0x0000a80000000400 */
[----:B------:R0:W2:Y:S04]  /*1350*/  LDS.U16 R71, [R55+0xa] ;  /* 0x00000a0037477984 */ /* 0x0000a80000000400 */
[----:B------:R1:W2:Y:S04]  /*1360*/  LDS.U16 R21, [R55+0xc] ;  /* 0x00000c0037157984 */ /* 0x0002a80000000400 */
[----:B------:R1:W2:Y:S01]  /*1370*/  LDS.U16 R20, [R55+0xe] ;  /* 0x00000e0037147984 */ /* 0x0002a20000000400 */
[----:B0-----:R-:W-:-:S05]  /*1380*/  HADD2.F32 R83, -RZ, R66.H0_H0 ;  /* 0x20000042ff537230 */ /* 0x001fca0000004100 */
[----:B------:R-:W-:-:S05]  /*1390*/  FADD.FTZ R66, R83, R28 ;  /* 0x0000001c53427221 */ /* 0x000fca0000010000 */
[----:B------:R-:W-:Y:S01]  /*13a0*/  FSETP.GTU.FTZ.AND P1, PT, R66, 20, PT ;  /* 0x41a000004200780b */ /* 0x000fe20003f3c000 */
[----:B-1----:R-:W-:Y:S02]  /*13b0*/  HADD2.F32 R85, -RZ, R68.H0_H0 ;  /* 0x20000044ff557230 */ /* 0x002fe40000004100 */
[----:B------:R-:W-:-:S03]  /*13c0*/  HADD2.F32 R83, -RZ, R78.H0_H0 ;  /* 0x2000004eff537230 */ /* 0x000fc60000004100 */
[--C-:B------:R-:W-:Y:S02]  /*13d0*/  FADD.FTZ R68, R85, R28.reuse ;  /* 0x0000001c55447221 */ /* 0x100fe40000010000 */
[----:B------:R-:W-:-:S03]  /*13e0*/  FADD.FTZ R78, R83, R28 ;  /* 0x0000001c534e7221 */ /* 0x000fc60000010000 */
[----:B------:R-:W-:Y:S02]  /*13f0*/  FSETP.GTU.FTZ.AND P6, PT, R68, 20, PT ;  /* 0x41a000004400780b */ /* 0x000fe40003fdc000 */
[----:B------:R-:W-:Y:S06]  /*1400*/  @P1 BRA `(.L_x_11179) ;  /* 0x000001f000001947 */ /* 0x000fec0003800000 */
[----:B---34-:R-:W-:Y:S01]  /*1410*/  FMUL.FTZ R66, R66, 1.4426950216293334961 ;  /* 0x3fb8aa3b42427820 */ /* 0x018fe20000410000 */
        /* <DEDUP_REMOVED lines=30> */
.L_x_11179:
[----:B---34-:R-:W-:Y:S05]  /*1600*/  BSYNC B0 ;  /* 0x0000000000007941 */ /* 0x018fea0003800000 */
.L_x_11178:
        /* <DEDUP_REMOVED lines=36> */
.L_x_11181:
[----:B------:R-:W-:Y:S05]  /*1850*/  BSYNC B0 ;  /* 0x0000000000007941 */ /* 0x000fea0003800000 */
.L_x_11180:
        /* <DEDUP_REMOVED lines=35> */
.L_x_11183:
[----:B------:R-:W-:Y:S05]  /*1a90*/  BSYNC B0 ;  /* 0x0000000000007941 */ /* 0x000fea0003800000 */
.L_x_11182:
        /* <DEDUP_REMOVED lines=33> */
.L_x_11185:
[----:B------:R-:W-:Y:S05]  /*1cb0*/  BSYNC B0 ;  /* 0x0000000000007941 */ /* 0x000fea0003800000 */
.L_x_11184:
        /* <DEDUP_REMOVED lines=33> */
.L_x_11187:
[----:B------:R-:W-:Y:S05]  /*1ed0*/  BSYNC B0 ;  /* 0x0000000000007941 */ /* 0x000fea0003800000 */
.L_x_11186:
        /* <DEDUP_REMOVED lines=33> */
.L_x_11189:
[----:B------:R-:W-:Y:S05]  /*20f0*/  BSYNC B0 ;  /* 0x0000000000007941 */ /* 0x000fea0003800000 */
.L_x_11188:
        /* <DEDUP_REMOVED lines=33> */
.L_x_11191:
[----:B------:R-:W-:Y:S05]  /*2310*/  BSYNC B0 ;  /* 0x0000000000007941 */ /* 0x000fea0003800000 */
.L_x_11190:
        /* <DEDUP_REMOVED lines=33> */
.L_x_11193:
[----:B------:R-:W-:Y:S05]  /*2530*/  BSYNC B0 ;  /* 0x0000000000007941 */ /* 0x000fea0003800000 */
.L_x_11192:
[----:B------:R-:W-:Y:S01]  /*2540*/  BAR.SYNC.DEFER_BLOCKING 0x0 ;  /* 0x0000000000007b1d */ /* 0x000fe20000010000 */
[-C--:B------:R-:W-:Y:S02]  /*2550*/  ISETP.GE.AND P6, PT, R24, R82.reuse, PT ;  /* 0x000000521800720c */ /* 0x080fe40003fc6270 */
[----:B------:R-:W-:Y:S02]  /*2560*/  PRMT R83, RZ, 0x7610, R83 ;  /* 0x00007610ff537816 */ /* 0x000fe40000000053 */
[-C--:B------:R-:W-:Y:S02]  /*2570*/  ISETP.GE.AND P1, PT, R25, R82.reuse, PT ;  /* 0x000000521900720c */ /* 0x080fe40003f26270 */
[-C--:B------:R-:W-:Y:S02]  /*2580*/  ISETP.GE.AND P2, PT, R65, R82.reuse, PT ;  /* 0x000000524100720c */ /* 0x080fe40003f46270 */
[-C--:B------:R-:W-:Y:S02]  /*2590*/  ISETP.GE.AND P3, PT, R67, R82.reuse, PT ;  /* 0x000000524300720c */ /* 0x080fe40003f66270 */
[----:B------:R-:W-:-:S02]  /*25a0*/  ISETP.GE.AND P4, PT, R69, R82, PT ;  /* 0x000000524500720c */ /* 0x000fc40003f86270 */
[-C--:B------:R-:W-:Y:S02]  /*25b0*/  ISETP.GE.AND P5, PT, R22, R82.reuse, PT ;  /* 0x000000521600720c */ /* 0x080fe40003fa6270 */
[----:B------:R-:W-:Y:S02]  /*25c0*/  PRMT R84, RZ, 0x7610, R84 ;  /* 0x00007610ff547816 */ /* 0x000fe40000000054 */
[----:B------:R-:W-:Y:S02]  /*25d0*/  PRMT R85, RZ, 0x7610, R85 ;  /* 0x00007610ff557816 */ /* 0x000fe40000000055 */
[----:B------:R-:W-:Y:S01]  /*25e0*/  PRMT R88, RZ, 0x7610, R88 ;  /* 0x00007610ff587816 */ /* 0x000fe20000000058 */
[----:B------:R-:W3:Y:S01]  /*25f0*/  @!P6 LDG.E.U16 R83, [R4.64+-0x1c0] ;  /* 0xfffe40060453e981 */ /* 0x000ee2000c1e1500 */
[----:B------:R-:W-:-:S03]  /*2600*/  ISETP.GE.AND P6, PT, R23, R82, PT ;  /* 0x000000521700720c */ /* 0x000fc60003fc6270 */
[----:B------:R0:W4:Y:S01]  /*2610*/  @!P0 LDG.E.U16 R86, [R8.64] ;  /* 0x0000000608568981 */ /* 0x000122000c1e1500 */
[----:B------:R-:W-:-:S03]  /*2620*/  PRMT R87, RZ, 0x7610, R87 ;  /* 0x00007610ff577816 */ /* 0x000fc60000000057 */
[----:B------:R-:W5:Y:S04]  /*2630*/  @!P1 LDG.E.U16 R84, [R4.64+-0x180] ;  /* 0xfffe800604549981 */ /* 0x000f68000c1e1500 */
[----:B--2---:R-:W2:Y:S01]  /*2640*/  @!P2 LDG.E.U16 R85, [R4.64+-0x140] ;  /* 0xfffec0060455a981 */ /* 0x004ea2000c1e1500 */
[----:B0-----:R-:W-:Y:S02]  /*2650*/  PRMT R9, RZ, 0x7610, R9 ;  /* 0x00007610ff097816 */ /* 0x001fe40000000009 */
[----:B------:R-:W-:Y:S01]  /*2660*/  PRMT R8, RZ, 0x7610, R8 ;  /* 0x00007610ff087816 */ /* 0x000fe20000000008 */
[----:B------:R-:W2:Y:S04]  /*2670*/  @!P3 LDG.E.U16 R88, [R4.64+-0x100] ;  /* 0xffff00060458b981 */ /* 0x000ea8000c1e1500 */
[----:B------:R-:W2:Y:S04]  /*2680*/  @!P4 LDG.E.U16 R9, [R4.64+-0xc0] ;  /* 0xffff40060409c981 */ /* 0x000ea8000c1e1500 */
[----:B------:R-:W2:Y:S04]  /*2690*/  @!P5 LDG.E.U16 R8, [R4.64+-0x80] ;  /* 0xffff80060408d981 */ /* 0x000ea8000c1e1500 */
[----:B------:R-:W2:Y:S01]  /*26a0*/  @!P6 LDG.E.U16 R87, [R4.64+-0x40] ;  /* 0xffffc0060457e981 */ /* 0x000ea2000c1e1500 */
[----:B------:R-:W-:-:S02]  /*26b0*/  PRMT R90, RZ, 0x7610, R90 ;  /* 0x00007610ff5a7816 */ /* 0x000fc4000000005a */
[----:B------:R-:W-:Y:S02]  /*26c0*/  PRMT R89, RZ, 0x7610, R89 ;  /* 0x00007610ff597816 */ /* 0x000fe40000000059 */
[----:B------:R-:W-:Y:S02]  /*26d0*/  PRMT R92, RZ, 0x7610, R92 ;  /* 0x00007610ff5c7816 */ /* 0x000fe4000000005c */
[----:B------:R-:W-:Y:S02]  /*26e0*/  PRMT R91, RZ, 0x7610, R91 ;  /* 0x00007610ff5b7816 */ /* 0x000fe4000000005b */
[----:B------:R-:W-:Y:S02]  /*26f0*/  PRMT R94, RZ, 0x7610, R94 ;  /* 0x00007610ff5e7816 */ /* 0x000fe4000000005e */
[----:B------:R-:W-:Y:S01]  /*2700*/  PRMT R93, RZ, 0x7610, R93 ;  /* 0x00007610ff5d7816 */ /* 0x000fe2000000005d */
[----:B----4-:R-:W-:Y:S04]  /*2710*/  STS.U16 [R45], R86 ;  /* 0x000000562d007388 */ /* 0x010fe80000000400 */
[----:B---3--:R-:W-:Y:S04]  /*2720*/  STS.U16 [R46+0x40], R83 ;  /* 0x000040532e007388 */ /* 0x008fe80000000400 */
[----:B-----5:R-:W-:Y:S04]  /*2730*/  STS.U16 [R47+0x80], R84 ;  /* 0x000080542f007388 */ /* 0x020fe80000000400 */
[----:B--2---:R-:W-:Y:S04]  /*2740*/  STS.U16 [R48+0xc0], R85 ;  /* 0x0000c05530007388 */ /* 0x004fe80000000400 */
[----:B------:R-:W-:Y:S04]  /*2750*/  STS.U16 [R49+0x100], R88 ;  /* 0x0001005831007388 */ /* 0x000fe80000000400 */
[----:B------:R-:W-:Y:S04]  /*2760*/  STS.U16 [R50+0x140], R9 ;  /* 0x0001400932007388 */ /* 0x000fe80000000400 */
[----:B------:R-:W-:Y:S04]  /*2770*/  STS.U16 [R51+0x180], R8 ;  /* 0x0001800833007388 */ /* 0x000fe80000000400 */
[----:B------:R0:W-:Y:S01]  /*2780*/  STS.U16 [R52+0x1c0], R87 ;  /* 0x0001c05734007388 */ /* 0x0001e20000000400 */
[----:B------:R-:W-:-:S06]  /*2790*/  NOP ;  /* 0x0000000000007918 */ /* 0x000fcc0000000000 */
[----:B------:R-:W1:Y:S04]  /*27a0*/  LDS.U16 R4, [R55] ;  /* 0x0000000037047984 */ /* 0x000e680000000400 */
[----:B------:R-:W2:Y:S04]  /*27b0*/  LDS.U16 R5, [R55+0x2] ;  /* 0x0000020037057984 */ /* 0x000ea80000000400 */
[----:B------:R-:W-:Y:S04]  /*27c0*/  LDS.U16 R83, [R55+0x4] ;  /* 0x0000040037537984 */ /* 0x000fe80000000400 */
[----:B------:R-:W-:Y:S04]  /*27d0*/  LDS.U16 R84, [R55+0x6] ;  /* 0x0000060037547984 */ /* 0x000fe80000000400 */
[----:B------:R-:W-:Y:S04]  /*27e0*/  LDS.U16 R85, [R55+0x8] ;  /* 0x0000080037557984 */ /* 0x000fe80000000400 */
[----:B------:R-:W3:Y:S04]  /*27f0*/  LDS.U16 R86, [R55+0xa] ;  /* 0x00000a0037567984 */ /* 0x000ee80000000400 */
[----:B------:R-:W4:Y:S04]  /*2800*/  LDS.U16 R9, [R55+0xc] ;  /* 0x00000c0037097984 */ /* 0x000f280000000400 */
[----:B------:R-:W2:Y:S04]  /*2810*/  LDS.U16 R8, [R55+0xe] ;  /* 0x00000e0037087984 */ /* 0x000ea80000000400 */
[----:B------:R-:W-:Y:S01]  /*2820*/  BAR.SYNC.DEFER_BLOCKING 0x0 ;  /* 0x0000000000007b1d */ /* 0x000fe20000010000 */
[----:B0-----:R-:W-:-:S02]  /*2830*/  PRMT R87, RZ, 0x7610, R87 ;  /* 0x00007610ff577816 */ /* 0x001fc40000000057 */
[----:B------:R-:W-:-:S03]  /*2840*/  PRMT R88, RZ, 0x7610, R88 ;  /* 0x00007610ff587816 */ /* 0x000fc60000000058 */
[----:B------:R0:W5:Y:S01]  /*2850*/  @!P0 LDG.E.U16 R90, [R10.64] ;  /* 0x000000060a5a8981 */ /* 0x000162000c1e1500 */
[----:B------:R-:W-:-:S03]  /*2860*/  ISETP.GE.AND P0, PT, R24, R82, PT ;  /* 0x000000521800720c */ /* 0x000fc60003f06270 */
[----:B------:R0:W5:Y:S04]  /*2870*/  @!P1 LDG.E.U16 R88, [R6.64+-0x180] ;  /* 0xfffe800606589981 */ /* 0x000168000c1e1500 */
[----:B------:R0:W5:Y:S04]  /*2880*/  @!P2 LDG.E.U16 R89, [R6.64+-0x140] ;  /* 0xfffec0060659a981 */ /* 0x000168000c1e1500 */
[----:B------:R0:W5:Y:S04]  /*2890*/  @!P3 LDG.E.U16 R92, [R6.64+-0x100] ;  /* 0xffff0006065cb981 */ /* 0x000168000c1e1500 */
[----:B------:R0:W5:Y:S04]  /*28a0*/  @!P0 LDG.E.U16 R87, [R6.64+-0x1c0] ;  /* 0xfffe400606578981 */ /* 0x000168000c1e1500 */
[----:B------:R0:W5:Y:S04]  /*28b0*/  @!P4 LDG.E.U16 R91, [R6.64+-0xc0] ;  /* 0xffff4006065bc981 */ /* 0x000168000c1e1500 */
[----:B------:R0:W5:Y:S04]  /*28c0*/  @!P5 LDG.E.U16 R94, [R6.64+-0x80] ;  /* 0xffff8006065ed981 */ /* 0x000168000c1e1500 */
[----:B------:R0:W5:Y:S01]  /*28d0*/  @!P6 LDG.E.U16 R93, [R6.64+-0x40] ;  /* 0xffffc006065de981 */ /* 0x000162000c1e1500 */
[----:B-1----:R-:W-:-:S02]  /*28e0*/  HADD2.F32 R95, -RZ, R4.H0_H0 ;  /* 0x20000004ff5f7230 */ /* 0x002fc40000004100 */
[----:B--2---:R-:W-:Y:S02]  /*28f0*/  HADD2.F32 R96, -RZ, R5.H0_H0 ;  /* 0x20000005ff607230 */ /* 0x004fe40000004100 */
[----:B---3--:R-:W-:Y:S01]  /*2900*/  HADD2.F32 R101, -RZ, R86.H0_H0 ;  /* 0x20000056ff657230 */ /* 0x008fe20000004100 */
[----:B------:R-:W-:Y:S01]  /*2910*/  FMUL.FTZ R4, R95, -1.4426950216293334961 ;  /* 0xbfb8aa3b5f047820 */ /* 0x000fe20000410000 */
[----:B----4-:R-:W-:Y:S01]  /*2920*/  HADD2.F32 R103, -RZ, R9.H0_H0 ;  /* 0x20000009ff677230 */ /* 0x010fe20000004100 */
[----:B------:R-:W-:Y:S02]  /*2930*/  FMUL.FTZ R5, R96, -1.4426950216293334961 ;  /* 0xbfb8aa3b60057820 */ /* 0x000fe40000410000 */
[----:B0-----:R0:W1:Y:S02]  /*2940*/  MUFU.EX2 R10, R4 ;  /* 0x00000004000a7308 */ /* 0x0010640000000800 */
[----:B0-----:R-:W-:-:S06]  /*2950*/  FMUL.FTZ R4, R101, -1.4426950216293334961 ;  /* 0xbfb8aa3b65047820 */ /* 0x001fcc0000410000 */
[----:B------:R0:W-:Y:S08]  /*2960*/  MUFU.EX2 R11, R5 ;  /* 0x00000005000b7308 */ /* 0x0001f00000000800 */
[----:B------:R-:W-:Y:S01]  /*2970*/  MUFU.EX2 R9, R4 ;  /* 0x0000000400097308 */ /* 0x000fe20000000800 */
[----:B0-----:R-:W-:Y:S01]  /*2980*/  FMUL.FTZ R5, R103, -1.4426950216293334961 ;  /* 0xbfb8aa3b67057820 */ /* 0x001fe20000410000 */
[----:B------:R-:W-:-:S06]  /*2990*/  HADD2.F32 R97, -RZ, R83.H0_H0 ;  /* 0x20000053ff617230 */ /* 0x000fcc0000004100 */
[----:B------:R-:W-:Y:S01]  /*29a0*/  MUFU.EX2 R100, R5 ;  /* 0x0000000500647308 */ /* 0x000fe20000000800 */
[----:B------:R-:W-:Y:S01]  /*29b0*/  HADD2.F32 R98, -RZ, R84.H0_H0 ;  /* 0x20000054ff627230 */ /* 0x000fe20000004100 */
[----:B------:R-:W-:-:S04]  /*29c0*/  FMUL.FTZ R83, R97, -1.4426950216293334961 ;  /* 0xbfb8aa3b61537820 */ /* 0x000fc80000410000 */
[----:B------:R-:W-:Y:S01]  /*29d0*/  FMUL.FTZ R6, R98, -1.4426950216293334961 ;  /* 0xbfb8aa3b62067820 */ /* 0x000fe20000410000 */
[----:B------:R-:W-:Y:S01]  /*29e0*/  HADD2.F32 R99, -RZ, R85.H0_H0 ;  /* 0x20000055ff637230 */ /* 0x000fe20000004100 */
[----:B------:R-:W0:Y:S01]  /*29f0*/  MUFU.EX2 R83, R83 ;  /* 0x0000005300537308 */ /* 0x000e220000000800 */
[----:B-1----:R-:W-:-:S03]  /*2a00*/  FADD.FTZ R10, R10, 1 ;  /* 0x3f8000000a0a7421 */ /* 0x002fc60000010000 */
[----:B------:R-:W-:-:S04]  /*2a10*/  FMUL.FTZ R7, R99, -1.4426950216293334961 ;  /* 0xbfb8aa3b63077820 */ /* 0x000fc80000410000 */
[----:B------:R-:W1:Y:S01]  /*2a20*/  MUFU.EX2 R6, R6 ;  /* 0x0000000600067308 */ /* 0x000e620000000800 */
[----:B------:R-:W-:-:S07]  /*2a30*/  HADD2.F32 R105, -RZ, R8.H0_H0 ;  /* 0x20000008ff697230 */ /* 0x000fce0000004100 */
[----:B------:R2:W-:Y:S01]  /*2a40*/  MUFU.EX2 R86, R7 ;  /* 0x0000000700567308 */ /* 0x0005e20000000800 */
[----:B0-----:R-:W-:-:S07]  /*2a50*/  FADD.FTZ R83, R83, 1 ;  /* 0x3f80000053537421 */ /* 0x001fce0000010000 */
[----:B------:R-:W0:Y:S01]  /*2a60*/  MUFU.RCP R84, R10 ;  /* 0x0000000a00547308 */ /* 0x000e220000001000 */
[----:B--2---:R-:W-:Y:S02]  /*2a70*/  FMUL.FTZ R7, R105, -1.4426950216293334961 ;  /* 0xbfb8aa3b69077820 */ /* 0x004fe40000410000 */
[----:B-1----:R-:W-:Y:S01]  /*2a80*/  FADD.FTZ R85, R6, 1 ;  /* 0x3f80000006557421 */ /* 0x002fe20000010000 */
[----:B------:R-:W-:-:S04]  /*2a90*/  HADD2.F32 R81, -RZ, R81.H0_H0 ;  /* 0x20000051ff517230 */ /* 0x000fc80000004100 */
[----:B------:R-:W1:Y:S01]  /*2aa0*/  MUFU.EX2 R107, R7 ;  /* 0x00000007006b7308 */ /* 0x000e620000000800 */
[----:B------:R-:W-:Y:S02]  /*2ab0*/  FADD.FTZ R11, R11, 1 ;  /* 0x3f8000000b0b7421 */ /* 0x000fe40000010000 */
[----:B0-----:R-:W-:Y:S01]  /*2ac0*/  FADD.FTZ R10, -R84, 1 ;  /* 0x3f800000540a7421 */ /* 0x001fe20000010100 */
[----:B------:R-:W-:Y:S02]  /*2ad0*/  HADD2.F32 R79, -RZ, R79.H0_H0 ;  /* 0x2000004fff4f7230 */ /* 0x000fe40000004100 */
[----:B------:R-:W-:Y:S02]  /*2ae0*/  HADD2.F32 R77, -RZ, R77.H0_H0 ;  /* 0x2000004dff4d7230 */ /* 0x000fe40000004100 */
[----:B------:R-:W-:Y:S01]  /*2af0*/  HADD2.F32 R75, -RZ, R75.H0_H0 ;  /* 0x2000004bff4b7230 */ /* 0x000fe20000004100 */
[----:B-1----:R-:W-:Y:S01]  /*2b00*/  FADD.FTZ R108, R107, 1 ;  /* 0x3f8000006b6c7421 */ /* 0x002fe20000010000 */
[----:B------:R-:W-:-:S05]  /*2b10*/  HADD2.F32 R73, -RZ, R73.H0_H0 ;  /* 0x20000049ff497230 */ /* 0x000fca0000004100 */
[----:B------:R-:W-:Y:S01]  /*2b20*/  MUFU.RCP R108, R108 ;  /* 0x0000006c006c7308 */ /* 0x000fe20000001000 */
[----:B------:R-:W-:Y:S01]  /*2b30*/  HADD2.F32 R71, -RZ, R71.H0_H0 ;  /* 0x20000047ff477230 */ /* 0x000fe20000004100 */
[----:B------:R-:W-:Y:S01]  /*2b40*/  ISETP.NE.AND P6, PT, R33, RZ, PT ;  /* 0x000000ff2100720c */ /* 0x000fe20003fc5270 */
[----:B-----5:R0:W-:Y:S04]  /*2b50*/  STS.U16 [R45], R90 ;  /* 0x0000005a2d007388 */ /* 0x0201e80000000400 */
        /* <DEDUP_REMOVED lines=8> */
[----:B------:R-:W3:Y:S04]  /*2be0*/  LDS.U16 R4, [R55] ;  /* 0x0000000037047984 */ /* 0x000ee80000000400 */
[----:B------:R-:W4:Y:S01]  /*2bf0*/  LDS.U16 R5, [R55+0x2] ;  /* 0x0000020037057984 */ /* 0x000f220000000400 */
[----:B0-----:R-:W-:Y:S03]  /*2c00*/  MUFU.RCP R90, R83 ;  /* 0x00000053005a7308 */ /* 0x001fe60000001000 */
[----:B------:R-:W-:Y:S04]  /*2c10*/  LDS.U16 R6, [R55+0x4] ;  /* 0x0000040037067984 */ /* 0x000fe80000000400 */
[----:B------:R-:W-:Y:S04]  /*2c20*/  LDS.U16 R7, [R55+0x6] ;  /* 0x0000060037077984 */ /* 0x000fe80000000400 */
[----:B------:R-:W0:Y:S01]  /*2c30*/  LDS.U16 R8, [R55+0x8] ;  /* 0x0000080037087984 */ /* 0x000e220000000400 */
[----:B-1----:R-:W-:Y:S01]  /*2c40*/  FADD.FTZ R88, R86, 1 ;  /* 0x3f80000056587421 */ /* 0x002fe20000010000 */
[----:B------:R1:W5:Y:S01]  /*2c50*/  MUFU.RCP R87, R11 ;  /* 0x0000000b00577308 */ /* 0x0003620000001000 */
[----:B--2---:R-:W-:-:S02]  /*2c60*/  FADD.FTZ R92, R9, 1 ;  /* 0x3f800000095c7421 */ /* 0x004fc40000010000 */
[----:B------:R-:W-:Y:S01]  /*2c70*/  LDS.U16 R9, [R55+0xa] ;  /* 0x00000a0037097984 */ /* 0x000fe20000000400 */
[----:B-1----:R-:W-:Y:S01]  /*2c80*/  FFMA.FTZ R11, R95, R10, 1 ;  /* 0x3f8000005f0b7423 */ /* 0x002fe2000001000a */
[----:B---3--:R-:W-:Y:S02]  /*2c90*/  HADD2.F32 R83, -RZ, R4.H0_H0 ;  /* 0x20000004ff537230 */ /* 0x008fe40000004100 */
[----:B------:R-:W1:Y:S01]  /*2ca0*/  LDS.U16 R4, [R55+0xc] ;  /* 0x00000c0037047984 */ /* 0x000e620000000400 */
[----:B----4-:R-:W-:Y:S02]  /*2cb0*/  HADD2.F32 R86, -RZ, R5.H0_H0 ;  /* 0x20000005ff567230 */ /* 0x010fe40000004100 */
[----:B------:R-:W-:-:S04]  /*2cc0*/  FMUL.FTZ R5, R81, R83 ;  /* 0x0000005351057220 */ /* 0x000fc80000410000 */
[----:B------:R-:W-:Y:S02]  /*2cd0*/  FMUL.FTZ R10, R84, R5 ;  /* 0x00000005540a7220 */ /* 0x000fe40000410000 */
[----:B------:R-:W2:Y:S01]  /*2ce0*/  LDS.U16 R5, [R55+0xe] ;  /* 0x00000e0037057984 */ /* 0x000ea20000000400 */
[----:B------:R5:W3:Y:S08]  /*2cf0*/  MUFU.RCP R91, R85 ;  /* 0x00000055005b7308 */ /* 0x000af00000001000 */
[----:B------:R4:W0:Y:S01]  /*2d00*/  MUFU.RCP R94, R88 ;  /* 0x00000058005e7308 */ /* 0x0008220000001000 */
[----:B-----5:R-:W-:-:S04]  /*2d10*/  FADD.FTZ R85, -R87, 1 ;  /* 0x3f80000057557421 */ /* 0x020fc80000010100 */
[----:B------:R-:W-:Y:S02]  /*2d20*/  FFMA.FTZ R89, R96, R85, 1 ;  /* 0x3f80000060597423 */ /* 0x000fe40000010055 */
[----:B----4-:R-:W-:-:S04]  /*2d30*/  FMUL.FTZ R88, R79, R86 ;  /* 0x000000564f587220 */ /* 0x010fc80000410000 */
[----:B------:R-:W-:Y:S01]  /*2d40*/  FMUL.FTZ R88, R87, R88 ;  /* 0x0000005857587220 */ /* 0x000fe20000410000 */
[----:B------:R4:W5:Y:S01]  /*2d50*/  MUFU.RCP R104, R92 ;  /* 0x0000005c00687308 */ /* 0x0009620000001000 */
[----:B------:R-:W-:Y:S01]  /*2d60*/  FADD.FTZ R93, R100, 1 ;  /* 0x3f800000645d7421 */ /* 0x000fe20000010000 */
[----:B0-----:R-:W-:Y:S01]  /*2d70*/  HADD2.F32 R100, -RZ, R8.H0_H0 ;  /* 0x20000008ff647230 */ /* 0x001fe20000004100 */
[----:B------:R-:W-:Y:S01]  /*2d80*/  FMUL.FTZ R88, R88, R89 ;  /* 0x0000005958587220 */ /* 0x000fe20000410000 */
[----:B------:R-:W-:Y:S01]  /*2d90*/  HADD2.F32 R89, -RZ, R6.H0_H0 ;  /* 0x20000006ff597230 */ /* 0x000fe20000004100 */
[----:B------:R-:W-:Y:S01]  /*2da0*/  FMUL.FTZ R85, R10, R11 ;  /* 0x0000000b0a557220 */ /* 0x000fe20000410000 */
[----:B----4-:R-:W-:Y:S02]  /*2db0*/  HADD2.F32 R92, -RZ, R7.H0_H0 ;  /* 0x20000007ff5c7230 */ /* 0x010fe40000004100 */
[----:B------:R0:W4:Y:S01]  /*2dc0*/  MUFU.RCP R106, R93 ;  /* 0x0000005d006a7308 */ /* 0x0001220000001000 */
[----:B------:R-:W-:-:S02]  /*2dd0*/  FADD.FTZ R10, -R90, 1 ;  /* 0x3f8000005a0a7421 */ /* 0x000fc40000010100 */
[----:B---3--:R-:W-:Y:S02]  /*2de0*/  FADD.FTZ R11, -R91, 1 ;  /* 0x3f8000005b0b7421 */ /* 0x008fe40000010100 */
[----:B------:R-:W-:Y:S02]  /*2df0*/  FADD.FTZ R102, -R94, 1 ;  /* 0x3f8000005e667421 */ /* 0x000fe40000010100 */
[----:B------:R-:W-:Y:S02]  /*2e00*/  FMUL.FTZ R7, R77, R89 ;  /* 0x000000594d077220 */ /* 0x000fe40000410000 */
[----:B------:R-:W-:Y:S02]  /*2e10*/  FMUL.FTZ R6, R75, R92 ;  /* 0x0000005c4b067220 */ /* 0x000fe40000410000 */
[----:B0-----:R-:W-:Y:S02]  /*2e20*/  FMUL.FTZ R93, R73, R100 ;  /* 0x00000064495d7220 */ /* 0x001fe40000410000 */
[----:B------:R-:W-:-:S02]  /*2e30*/  FFMA.FTZ R10, R97, R10, 1 ;  /* 0x3f800000610a7423 */ /* 0x000fc4000001000a */
[----:B------:R-:W-:Y:S02]  /*2e40*/  FFMA.FTZ R11, R98, R11, 1 ;  /* 0x3f800000620b7423 */ /* 0x000fe4000001000b */
[----:B------:R-:W-:Y:S02]  /*2e50*/  FFMA.FTZ R102, R99, R102, 1 ;  /* 0x3f80000063667423 */ /* 0x000fe40000010066 */
[----:B------:R-:W-:Y:S02]  /*2e60*/  FMUL.FTZ R7, R90, R7 ;  /* 0x000000075a077220 */ /* 0x000fe40000410000 */
[----:B------:R-:W-:Y:S02]  /*2e70*/  FMUL.FTZ R6, R91, R6 ;  /* 0x000000065b067220 */ /* 0x000fe40000410000 */
[----:B------:R-:W-:Y:S01]  /*2e80*/  FMUL.FTZ R93, R94, R93 ;  /* 0x0000005d5e5d7220 */ /* 0x000fe20000410000 */
[----:B-1----:R-:W-:Y:S01]  /*2e90*/  HADD2.F32 R107, -RZ, R4.H0_H0 ;  /* 0x20000004ff6b7230 */ /* 0x002fe20000004100 */
[----:B------:R-:W-:Y:S01]  /*2ea0*/  FMUL.FTZ R7, R7, R10 ;  /* 0x0000000a07077220 */ /* 0x000fe20000410000 */
[----:B------:R-:W-:Y:S01]  /*2eb0*/  HADD2.F32 R10, -RZ, R21.H0_H0 ;  /* 0x20000015ff0a7230 */ /* 0x000fe20000004100 */
[----:B------:R-:W-:Y:S01]  /*2ec0*/  FMUL.FTZ R6, R6, R11 ;  /* 0x0000000b06067220 */ /* 0x000fe20000410000 */
[----:B------:R-:W-:Y:S01]  /*2ed0*/  HADD2.F32 R11, -RZ, R20.H0_H0 ;  /* 0x20000014ff0b7230 */ /* 0x000fe20000004100 */
[----:B------:R-:W-:Y:S01]  /*2ee0*/  FMUL.FTZ R93, R93, R102 ;  /* 0x000000665d5d7220 */ /* 0x000fe20000410000 */
[----:B------:R-:W-:-:S02]  /*2ef0*/  HADD2.F32 R102, -RZ, R9.H0_H0 ;  /* 0x20000009ff667230 */ /* 0x000fc40000004100 */
[----:B--2---:R-:W-:Y:S01]  /*2f00*/  HADD2.F32 R110, -RZ, R5.H0_H0 ;  /* 0x20000005ff6e7230 */ /* 0x004fe20000004100 */
[----:B-----5:R-:W-:Y:S02]  /*2f10*/  FADD.FTZ R8, -R104, 1 ;  /* 0x3f80000068087421 */ /* 0x020fe40000010100 */
[----:B------:R-:W-:Y:S02]  /*2f20*/  FMUL.FTZ R9, R71, R102 ;  /* 0x0000006647097220 */ /* 0x000fe40000410000 */
[----:B----4-:R-:W-:Y:S02]  /*2f30*/  FADD.FTZ R4, -R106, 1 ;  /* 0x3f8000006a047421 */ /* 0x010fe40000010100 */
[----:B------:R-:W-:Y:S02]  /*2f40*/  FMUL.FTZ R21, R10, R107 ;  /* 0x0000006b0a157220 */ /* 0x000fe40000410000 */
[----:B------:R-:W-:Y:S02]  /*2f50*/  FADD.FTZ R20, -R108, 1 ;  /* 0x3f8000006c147421 */ /* 0x000fe40000010100 */
[----:B------:R-:W-:-:S02]  /*2f60*/  FMUL.FTZ R5, R11, R110 ;  /* 0x0000006e0b057220 */ /* 0x000fc40000410000 */
[----:B------:R-:W-:Y:S02]  /*2f70*/  FFMA.FTZ R8, R101, R8, 1 ;  /* 0x3f80000065087423 */ /* 0x000fe40000010008 */
        /* <DEDUP_REMOVED lines=9> */
[----:B------:R-:W-:Y:S01]  /*3010*/  BAR.SYNC.DEFER_BLOCKING 0x0 ;  /* 0x0000000000007b1d */ /* 0x000fe20000010000 */
        /* <DEDUP_REMOVED lines=28> */
[----:B-1----:R-:W-:Y:S01]  /*31e0*/  P2R R4, PR, RZ, 0x40 ;  /* 0x00000040ff047803 */ /* 0x002fe20000000000 */
[C---:B------:R-:W-:Y:S02]  /*31f0*/  IMAD R7, R29.reuse, c[0x0][0x2ec], R6 ;  /* 0x0000bb001d077a24 */ /* 0x040fe400078e0206 */
[----:B------:R-:W-:Y:S01]  /*3200*/  IMAD.WIDE.U32 R4, R29, c[0x0][0x2e8], RZ ;  /* 0x0000ba001d047a25 */ /* 0x000fe200078e00ff */
[----:B------:R-:W-:-:S04]  /*3210*/  LEA R9, P0, R41, c[0x0][0x338], 0x1 ;  /* 0x0000ce0029097a11 */ /* 0x000fc800078008ff */
[----:B------:R-:W-:Y:S01]  /*3220*/  IADD3 R5, R5, R7, RZ ;  /* 0x0000000705057210 */ /* 0x000fe20007ffe0ff */
[----:B------:R-:W-:Y:S01]  /*3230*/  IMAD R21, R27, c[0x0][0x2f0], RZ ;  /* 0x0000bc001b157a24 */ /* 0x000fe200078e02ff */
[----:B------:R-:W-:-:S03]  /*3240*/  LEA.HI.X R6, R41, c[0x0][0x33c], R44, 0x1, P0 ;  /* 0x0000cf0029067a11 */ /* 0x000fc600000f0c2c */
[----:B------:R-:W-:-:S04]  /*3250*/  IMAD.WIDE.U32 R4, R0, c[0x0][0x2f0], R4 ;  /* 0x0000bc0000047a25 */ /* 0x000fc800078e0004 */
[----:B------:R-:W-:Y:S01]  /*3260*/  IMAD R21, R0, c[0x0][0x2f4], R21 ;  /* 0x0000bd0000157a24 */ /* 0x000fe200078e0215 */
[----:B------:R-:W-:-:S04]  /*3270*/  IADD3 R4, P1, R63, R4, RZ ;  /* 0x000000043f047210 */ /* 0x000fc80007f3e0ff */
[----:B------:R-:W-:Y:S02]  /*3280*/  IADD3.X R5, R64, R21, R5, P1, !PT ;  /* 0x0000001540057210 */ /* 0x000fe40000ffe405 */
[C---:B------:R-:W-:Y:S01]  /*3290*/  LEA R8, P1, R4.reuse, R9, 0x1 ;  /* 0x0000000904087211 */ /* 0x040fe200078208ff */
[----:B------:R-:W-:Y:S03]  /*32a0*/  BSSY B0, `(.L_x_11194) ;  /* 0x0000010000007945 */ /* 0x000fe60003800000 */
[----:B------:R-:W-:Y:S02]  /*32b0*/  LEA.HI.X R9, R4, R6, R5, 0x1, P1 ;  /* 0x0000000604097211 */ /* 0x000fe400008f0c05 */
[C---:B0-----:R-:W-:Y:S02]  /*32c0*/  ISETP.GE.AND P0, PT, R41.reuse, R88, PT ;  /* 0x000000582900720c */ /* 0x041fe40003f06270 */
[----:B------:R-:W-:-:S02]  /*32d0*/  IADD3 R20, P1, R41, R12, RZ ;  /* 0x0000000c29147210 */ /* 0x000fc40007f3e0ff */
[----:B------:R-:W-:Y:S02]  /*32e0*/  ISETP.GE.AND P2, PT, R25, R88, PT ;  /* 0x000000581900720c */ /* 0x000fe40003f46270 */
        /* <DEDUP_REMOVED lines=11> */
.L_x_11195:
[----:B------:R-:W-:Y:S05]  /*33a0*/  BSYNC B0 ;  /* 0x0000000000007941 */ /* 0x000fea0003800000 */
.L_x_11194:
[-C--:B------:R-:W-:Y:S01]  /*33b0*/  ISETP.GE.AND P1, PT, R65, R88.reuse, PT ;  /* 0x000000584100720c */ /* 0x080fe20003f26270 */
[----:B------:R1:W-:Y:S01]  /*33c0*/  @!P2 STG.E.U16 [R8.64+-0x180], R109 ;  /* 0xfffe806d0800a986 */ /* 0x0003e2000c101506 */
[----:B------:R-:W-:Y:S01]  /*33d0*/  ISETP.GE.AND P0, PT, R67, R88, PT ;  /* 0x000000584300720c */ /* 0x000fe20003f06270 */
[----:B------:R-:W-:Y:S01]  /*33e0*/  FMUL.FTZ R84, R95, R84 ;  /* 0x000000545f547220 */ /* 0x000fe20000410000 */
[-C--:B------:R-:W-:Y:S01]  /*33f0*/  ISETP.GE.AND P3, PT, R69, R88.reuse, PT ;  /* 0x000000584500720c */ /* 0x080fe20003f66270 */
[----:B------:R-:W-:Y:S01]  /*3400*/  FMUL.FTZ R96, R96, R87 ;  /* 0x0000005760607220 */ /* 0x000fe20000410000 */
[----:B------:R-:W-:Y:S01]  /*3410*/  ISETP.GE.AND P4, PT, R22, R88, PT ;  /* 0x000000581600720c */ /* 0x000fe20003f86270 */
[----:B------:R-:W-:Y:S01]  /*3420*/  FMUL.FTZ R90, R97, R90 ;  /* 0x0000005a615a7220 */ /* 0x000fe20000410000 */
[-C--:B------:R-:W-:Y:S01]  /*3430*/  ISETP.GE.AND P5, PT, R23, R88.reuse, PT ;  /* 0x000000581700720c */ /* 0x080fe20003fa6270 */
[----:B------:R-:W-:Y:S01]  /*3440*/  FMUL.FTZ R98, R98, R91 ;  /* 0x0000005b62627220 */ /* 0x000fe20000410000 */
[----:B------:R-:W-:Y:S01]  /*3450*/  ISETP.GE.AND P2, PT, R24, R88, PT ;  /* 0x000000581800720c */ /* 0x000fe20003f46270 */
[----:B------:R-:W-:-:S02]  /*3460*/  FMUL.FTZ R94, R99, R94 ;  /* 0x0000005e635e7220 */ /* 0x000fc40000410000 */
[----:B------:R-:W-:Y:S01]  /*3470*/  @!P1 STG.E.U16 [R8.64+-0x140], R111 ;  /* 0xfffec06f08009986 */ /* 0x000fe2000c101506 */
[----:B------:R-:W-:Y:S02]  /*3480*/  FMUL.FTZ R104, R101, R104 ;  /* 0x0000006865687220 */ /* 0x000fe40000410000 */
[----:B------:R-:W-:Y:S01]  /*3490*/  FMUL.FTZ R103, R103, R106 ;  /* 0x0000006a67677220 */ /* 0x000fe20000410000 */
[----:B------:R-:W-:Y:S01]  /*34a0*/  @!P0 STG.E.U16 [R8.64+-0x100], R113 ;  /* 0xffff007108008986 */ /* 0x000fe2000c101506 */
[----:B------:R-:W-:Y:S01]  /*34b0*/  ISETP.NE.U32.AND P0, PT, RZ, c[0x0][0x270], PT ;  /* 0x00009c00ff007a0c */ /* 0x000fe20003f05070 */
[----:B------:R-:W-:Y:S02]  /*34c0*/  FMUL.FTZ R108, R105, R108 ;  /* 0x0000006c696c7220 */ /* 0x000fe40000410000 */
[----:B------:R-:W-:Y:S01]  /*34d0*/  @!P3 STG.E.U16 [R8.64+-0xc0], R115 ;  /* 0xffff40730800b986 */ /* 0x000fe2000c101506 */
[----:B------:R-:W-:Y:S01]  /*34e0*/  ISETP.NE.AND.EX P0, PT, RZ, c[0x0][0x274], PT, P0 ;  /* 0x00009d00ff007a0c */ /* 0x000fe20003f05300 */
[----:B0-----:R-:W-:-:S02]  /*34f0*/  FMUL.FTZ R85, R81, R84 ;  /* 0x0000005451557220 */ /* 0x001fc40000410000 */
[----:B------:R-:W-:Y:S01]  /*3500*/  @!P4 STG.E.U16 [R8.64+-0x80], R117 ;  /* 0xffff80750800c986 */ /* 0x000fe2000c101506 */
[----:B------:R-:W-:Y:S02]  /*3510*/  FMUL.FTZ R87, R79, R96 ;  /* 0x000000604f577220 */ /* 0x000fe40000410000 */
[----:B------:R-:W-:Y:S01]  /*3520*/  FMUL.FTZ R91, R77, R90 ;  /* 0x0000005a4d5b7220 */ /* 0x000fe20000410000 */
[----:B------:R-:W-:Y:S01]  /*3530*/  @!P5 STG.E.U16 [R8.64+-0x40], R119 ;  /* 0xffffc0770800d986 */ /* 0x000fe2000c101506 */
[----:B------:R-:W-:Y:S02]  /*3540*/  FMUL.FTZ R95, R73, R94 ;  /* 0x0000005e495f7220 */ /* 0x000fe40000410000 */
[----:B------:R-:W-:Y:S01]  /*3550*/  FMUL.FTZ R105, R71, R104 ;  /* 0x0000006847697220 */ /* 0x000fe20000410000 */
[----:B------:R0:W-:Y:S01]  /*3560*/  @!P2 STG.E.U16 [R8.64+-0x1c0], R93 ;  /* 0xfffe405d0800a986 */ /* 0x0001e2000c101506 */
[----:B-1----:R-:W-:Y:S02]  /*3570*/  FMUL.FTZ R109, R10, R103 ;  /* 0x000000670a6d7220 */ /* 0x002fe40000410000 */
[----:B------:R-:W-:-:S02]  /*3580*/  FMUL.FTZ R11, R11, R108 ;  /* 0x0000006c0b0b7220 */ /* 0x000fc40000410000 */
[----:B0-----:R-:W-:Y:S01]  /*3590*/  FMUL.FTZ R93, R75, R98 ;  /* 0x000000624b5d7220 */ /* 0x001fe20000410000 */
[----:B------:R-:W-:Y:S05]  /*35a0*/  @!P0 BRA `(.L_x_11196) ;  /* 0x000004f000008947 */ /* 0x000fea0003800000 */
[----:B------:R-:W-:Y:S01]  /*35b0*/  BAR.SYNC.DEFER_BLOCKING 0x0 ;  /* 0x0000000000007b1d */ /* 0x000fe20000010000 */
        /* <DEDUP_REMOVED lines=14> */
[----:B------:R-:W-:Y:S01]  /*36a0*/  IMAD R97, R27, c[0x0][0x218], RZ ;  /* 0x000086001b617a24 */ /* 0x000fe200078e02ff */
[----:B------:R-:W-:Y:S02]  /*36b0*/  PRMT R6, R89, 0x7632, R6 ;  /* 0x0000763259067816 */ /* 0x000fe40000000006 */
[----:B------:R-:W-:Y:S01]  /*36c0*/  F2FP.PACK_AB R103, R108, R103 ;  /* 0x000000676c67723e */ /* 0x000fe200000000ff */
[----:B------:R-:W-:Y:S01]  /*36d0*/  IMAD R97, R0, c[0x0][0x21c], R97 ;  /* 0x0000870000617a24 */ /* 0x000fe200078e0261 */
[----:B------:R-:W-:-:S02]  /*36e0*/  PRMT R7, R5, 0x7632, R7 ;  /* 0x0000763205077816 */ /* 0x000fc40000000007 */
[----:B------:R-:W-:Y:S01]  /*36f0*/  PRMT R8, R103, 0x7632, R8 ;  /* 0x0000763267087816 */ /* 0x000fe20000000008 */
[----:B------:R-:W-:Y:S04]  /*3700*/  STS.U16 [R55], R83 ;  /* 0x0000005337007388 */ /* 0x000fe80000000400 */
[----:B------:R-:W-:Y:S04]  /*3710*/  STS.U16 [R55+0x2], R4 ;  /* 0x0000020437007388 */ /* 0x000fe80000000400 */
[----:B------:R-:W-:Y:S04]  /*3720*/  STS.U16 [R55+0x4], R89 ;  /* 0x0000045937007388 */ /* 0x000fe80000000400 */
[----:B------:R0:W-:Y:S04]  /*3730*/  STS.U16 [R55+0x6], R6 ;  /* 0x0000060637007388 */ /* 0x0001e80000000400 */
[----:B------:R1:W-:Y:S04]  /*3740*/  STS.U16 [R55+0x8], R5 ;  /* 0x0000080537007388 */ /* 0x0003e80000000400 */
[----:B------:R2:W-:Y:S01]  /*3750*/  STS.U16 [R55+0xa], R7 ;  /* 0x00000a0737007388 */ /* 0x0005e20000000400 */
[----:B0-----:R-:W-:-:S03]  /*3760*/  IMAD R6, R30, c[0x0][0x210], RZ ;  /* 0x000084001e067a24 */ /* 0x001fc600078e02ff */
[----:B------:R-:W-:Y:S01]  /*3770*/  STS.U16 [R55+0xc], R103 ;  /* 0x00000c6737007388 */ /* 0x000fe20000000400 */
[----:B-1----:R-:W-:-:S03]  /*3780*/  IMAD.WIDE.U32 R4, R29, c[0x0][0x210], RZ ;  /* 0x000084001d047a25 */ /* 0x002fc600078e00ff */
[----:B------:R0:W-:Y:S01]  /*3790*/  STS.U16 [R55+0xe], R8 ;  /* 0x00000e0837007388 */ /* 0x0001e20000000400 */
[----:B------:R-:W-:-:S06]  /*37a0*/  NOP ;  /* 0x0000000000007918 */ /* 0x000fcc0000000000 */
[----:B------:R-:W-:Y:S01]  /*37b0*/  LDS.U16 R71, [R45] ;  /* 0x000000002d477984 */ /* 0x000fe20000000400 */
[----:B--2---:R-:W-:Y:S01]  /*37c0*/  IMAD R7, R29, c[0x0][0x214], R6 ;  /* 0x000085001d077a24 */ /* 0x004fe200078e0206 */
        /* <DEDUP_REMOVED lines=10> */
[C---:B0-----:R-:W-:Y:S01]  /*3870*/  LEA R8, P0, R4.reuse, R9, 0x1 ;  /* 0x0000000904087211 */ /* 0x041fe200078008ff */
[----:B------:R-:W-:Y:S03]  /*3880*/  LDS.U16 R83, [R51+0x180] ;  /* 0x0001800033537984 */ /* 0x000fe60000000400 */
[----:B------:R-:W-:Y:S01]  /*3890*/  LEA.HI.X R9, R4, R6, R5, 0x1, P0 ;  /* 0x0000000604097211 */ /* 0x000fe200000f0c05 */
        /* <DEDUP_REMOVED lines=22> */
.L_x_11198:
[----:B------:R-:W-:Y:S05]  /*3a00*/  BSYNC B0 ;  /* 0x0000000000007941 */ /* 0x000fea0003800000 */
.L_x_11197:
        /* <DEDUP_REMOVED lines=9> */
.L_x_11196:
[----:B------:R-:W-:Y:S01]  /*3aa0*/  HADD2.F32 R4, -RZ, R156.H0_H0 ;  /* 0x2000009cff047230 */ /* 0x000fe20000004100 */
[----:B------:R-:W-:Y:S01]  /*3ab0*/  BAR.SYNC.DEFER_BLOCKING 0x0 ;  /* 0x0000000000007b1d */ /* 0x000fe20000010000 */
[----:B------:R-:W-:Y:S01]  /*3ac0*/  HADD2.F32 R5, -RZ, R56.H0_H0 ;  /* 0x20000038ff057230 */ /* 0x000fe20000004100 */
[----:B------:R-:W-:Y:S01]  /*3ad0*/  HFMA2.MMA R65, -RZ, RZ, 0, 0 ;  /* 0x00000000ff417435 */ /* 0x000fe200000001ff */
[----:B0-----:R-:W-:Y:S01]  /*3ae0*/  HADD2.F32 R6, -RZ, R57.H0_H0 ;  /* 0x20000039ff067230 */ /* 0x001fe20000004100 */
[C---:B------:R-:W-:Y:S01]  /*3af0*/  FFMA.FTZ R4, R85.reuse, R4, R31 ;  /* 0x0000000455047223 */ /* 0x040fe2000001001f */
[----:B------:R-:W-:Y:S01]  /*3b00*/  HADD2.F32 R31, -RZ, R62.H0_H0 ;  /* 0x2000003eff1f7230 */ /* 0x000fe20000004100 */
[----:B------:R-:W-:Y:S01]  /*3b10*/  HFMA2.MMA R67, -RZ, RZ, 0, 0 ;  /* 0x00000000ff437435 */ /* 0x000fe200000001ff */
[-C--:B-1----:R-:W-:Y:S01]  /*3b20*/  FMUL.FTZ R75, R85, R26.reuse ;  /* 0x0000001a554b7220 */ /* 0x082fe20000410000 */
[----:B------:R-:W-:Y:S01]  /*3b30*/  HFMA2.MMA R69, -RZ, RZ, 0, 0 ;  /* 0x00000000ff457435 */ /* 0x000fe200000001ff */
[C---:B------:R-:W-:Y:S01]  /*3b40*/  FFMA.FTZ R4, R87.reuse, R5, R4 ;  /* 0x0000000557047223 */ /* 0x040fe20000010004 */
[----:B------:R-:W-:Y:S01]  /*3b50*/  HADD2.F32 R5, -RZ, R58.H0_H0 ;  /* 0x2000003aff057230 */ /* 0x000fe20000004100 */
[----:B------:R-:W-:Y:S01]  /*3b60*/  HFMA2.MMA R71, -RZ, RZ, 0, 0 ;  /* 0x00000000ff477435 */ /* 0x000fe200000001ff */
[----:B------:R-:W-:Y:S01]  /*3b70*/  FMUL.FTZ R88, R87, R26 ;  /* 0x0000001a57587220 */ /* 0x000fe20000410000 */
[----:B------:R-:W-:Y:S01]  /*3b80*/  MOV R82, RZ ;  /* 0x000000ff00527202 */ /* 0x000fe20000000f00 */
[C---:B------:R-:W-:Y:S01]  /*3b90*/  FFMA.FTZ R4, R91.reuse, R6, R4 ;  /* 0x000000065b047223 */ /* 0x040fe20000010004 */
[----:B------:R-:W-:Y:S01]  /*3ba0*/  HADD2.F32 R6, -RZ, R59.H0_H0 ;  /* 0x2000003bff067230 */ /* 0x000fe20000004100 */
[-C--:B------:R-:W-:Y:S01]  /*3bb0*/  FMUL.FTZ R77, R91, R26.reuse ;  /* 0x0000001a5b4d7220 */ /* 0x080fe20000410000 */
[----:B------:R-:W-:Y:S01]  /*3bc0*/  MOV R84, RZ ;  /* 0x000000ff00547202 */ /* 0x000fe20000000f00 */
[C---:B------:R-:W-:Y:S01]  /*3bd0*/  FFMA.FTZ R4, R93.reuse, R5, R4 ;  /* 0x000000055d047223 */ /* 0x040fe20000010004 */
[----:B------:R-:W-:Y:S01]  /*3be0*/  HADD2.F32 R5, -RZ, R60.H0_H0 ;  /* 0x2000003cff057230 */ /* 0x000fe20000004100 */
[----:B------:R-:W-:Y:S01]  /*3bf0*/  FMUL.FTZ R90, R93, R26 ;  /* 0x0000001a5d5a7220 */ /* 0x000fe20000410000 */
[----:B------:R-:W-:Y:S01]  /*3c00*/  MOV R86, RZ ;  /* 0x000000ff00567202 */ /* 0x000fe20000000f00 */
[C---:B------:R-:W-:Y:S01]  /*3c10*/  FFMA.FTZ R4, R95.reuse, R6, R4 ;  /* 0x000000065f047223 */ /* 0x040fe20000010004 */
[----:B------:R-:W-:Y:S01]  /*3c20*/  HADD2.F32 R6, -RZ, R61.H0_H0 ;  /* 0x2000003dff067230 */ /* 0x000fe20000004100 */
[-C--:B------:R-:W-:Y:S01]  /*3c30*/  FMUL.FTZ R79, R95, R26.reuse ;  /* 0x0000001a5f4f7220 */ /* 0x080fe20000410000 */
[----:B------:R-:W-:Y:S01]  /*3c40*/  MOV R73, RZ ;  /* 0x000000ff00497202 */ /* 0x000fe20000000f00 */
[C---:B------:R-:W-:Y:S01]  /*3c50*/  FFMA.FTZ R4, R105.reuse, R5, R4 ;  /* 0x0000000569047223 */ /* 0x040fe20000010004 */
[----:B------:R-:W-:Y:S01]  /*3c60*/  MOV R5, c[0x0][0x16c] ;  /* 0x00005b0000057a02 */ /* 0x000fe20000000f00 */
[----:B------:R-:W-:-:S02]  /*3c70*/  FMUL.FTZ R92, R105, R26 ;  /* 0x0000001a695c7220 */ /* 0x000fc40000410000 */
[----:B------:R-:W-:Y:S01]  /*3c80*/  FFMA.FTZ R4, R109, R6, R4 ;  /* 0x000000066d047223 */ /* 0x000fe20000010004 */
[----:B------:R-:W-:Y:S01]  /*3c90*/  ISETP.GE.AND P0, PT, R5, 0x1, PT ;  /* 0x000000010500780c */ /* 0x000fe20003f06270 */
[-C--:B------:R-:W-:Y:S02]  /*3ca0*/  FMUL.FTZ R81, R109, R26.reuse ;  /* 0x0000001a6d517220 */ /* 0x080fe40000410000 */
[C---:B------:R-:W-:Y:S02]  /*3cb0*/  FFMA.FTZ R31, R11.reuse, R31, R4 ;  /* 0x0000001f0b1f7223 */ /* 0x040fe40000010004 */
[----:B------:R-:W-:-:S08]  /*3cc0*/  FMUL.FTZ R94, R11, R26 ;  /* 0x0000001a0b5e7220 */ /* 0x000fd00000410000 */
[----:B------:R-:W-:Y:S05]  /*3cd0*/  @!P0 BRA `(.L_x_11199) ;  /* 0x0000361000008947 */ /* 0x000fea0003800000 */
[----:B------:R-:W-:Y:S01]  /*3ce0*/  IMAD R23, R27, c[0x0][0x180], RZ ;  /* 0x000060001b177a24 */ /* 0x000fe200078e02ff */
[C---:B------:R-:W-:Y:S01]  /*3cf0*/  IADD3 R22, R43.reuse, -0x2, RZ ;  /* 0xfffffffe2b167810 */ /* 0x040fe20007ffe0ff */
[C---:B------:R-:W-:Y:S01]  /*3d00*/  IMAD.WIDE.U32 R4, R0.reuse, c[0x0][0x180], RZ ;  /* 0x0000600000047a25 */ /* 0x040fe200078e00ff */
        /* <DEDUP_REMOVED lines=15> */
[----:B------:R-:W-:Y:S02]  /*3e00*/  LEA.HI R4, R43, R43, RZ, 0x1 ;  /* 0x0000002b2b047211 */ /* 0x000fe400078f08ff */
[----:B------:R-:W-:Y:S01]  /*3e10*/  LEA R98, P1, R6, c[0x0][0x228], 0x3 ;  /* 0x00008a0006627a11 */ /* 0x000fe200078218ff */
[----:B------:R-:W-:Y:S01]  /*3e20*/  IMAD R25, R0, c[0x0][0x19c], R25 ;  /* 0x0000670000197a24 */ /* 0x000fe200078e0219 */
[----:B------:R-:W-:Y:S01]  /*3e30*/  LEA R100, P2, R8, c[0x0][0x230], 0x3 ;  /* 0x00008c0008647a11 */ /* 0x000fe200078418ff */
[----:B------:R-:W-:Y:S01]  /*3e40*/  IMAD R65, R0, c[0x0][0x1bc], R65 ;  /* 0x00006f0000417a24 */ /* 0x000fe200078e0241 */
[----:B------:R-:W-:Y:S01]  /*3e50*/  IADD3 R5, R10, -R5, RZ ;  /* 0x800000050a057210 */ /* 0x000fe20007ffe0ff */
[----:B------:R-:W-:Y:S01]  /*3e60*/  FADD.FTZ R83, R85, R85 ;  /* 0x0000005555537221 */ /* 0x000fe20000010000 */
[----:B------:R-:W-:Y:S01]  /*3e70*/  IADD3 R99, R7, R25, RZ ;  /* 0x0000001907637210 */ /* 0x000fe20007ffe0ff */
[----:B------:R-:W-:Y:S01]  /*3e80*/  FADD.FTZ R85, R87, R87 ;  /* 0x0000005757557221 */ /* 0x000fe20000010000 */
        /* <DEDUP_REMOVED lines=9> */
[----:B------:R-:W-:Y:S01]  /*3f20*/  IMAD.WIDE R102, R103, 0x10, R18 ;  /* 0x0000001067667825 */ /* 0x000fe200078e0212 */
[----:B------:R-:W-:-:S02]  /*3f30*/  MOV R105, RZ ;  /* 0x000000ff00697202 */ /* 0x000fc40000000f00 */
[----:B------:R-:W-:Y:S01]  /*3f40*/  MOV R67, RZ ;  /* 0x000000ff00437202 */ /* 0x000fe20000000f00 */
[----:B------:R-:W-:Y:S01]  /*3f50*/  FADD.FTZ R95, R109, R109 ;  /* 0x0000006d6d5f7221 */ /* 0x000fe20000010000 */
[----:B------:R-:W-:Y:S01]  /*3f60*/  MOV R84, RZ ;  /* 0x000000ff00547202 */ /* 0x000fe20000000f00 */
[----:B------:R-:W-:Y:S01]  /*3f70*/  FADD.FTZ R104, R11, R11 ;  /* 0x0000000b0b687221 */ /* 0x000fe20000010000 */
[----:B------:R-:W-:Y:S02]  /*3f80*/  MOV R69, RZ ;  /* 0x000000ff00457202 */ /* 0x000fe40000000f00 */
[----:B------:R-:W-:Y:S02]  /*3f90*/  MOV R86, RZ ;  /* 0x000000ff00567202 */ /* 0x000fe40000000f00 */
[----:B------:R-:W-:Y:S02]  /*3fa0*/  MOV R71, RZ ;  /* 0x000000ff00477202 */ /* 0x000fe40000000f00 */
[----:B------:R-:W-:-:S02]  /*3fb0*/  MOV R73, RZ ;  /* 0x000000ff00497202 */ /* 0x000fc40000000f00 */
[----:B------:R-:W-:Y:S02]  /*3fc0*/  IADD3 R106, R43, -R4, RZ ;  /* 0x800000042b6a7210 */ /* 0x000fe40007ffe0ff */
[----:B------:R-:W-:Y:S02]  /*3fd0*/  SHF.L.U32 R107, R5, 0x8, RZ ;  /* 0x00000008056b7819 */ /* 0x000fe400000006ff */
.L_x_11214:
[----:B------:R-:W2:Y:S01]  /*3fe0*/  LDG.E.64 R22, [R96.64] ;  /* 0x0000000660167981 */ /* 0x000ea2000c1e1b00 */
[C---:B------:R-:W-:Y:S01]  /*3ff0*/  ISETP.NE.AND P0, PT, R33.reuse, RZ, PT ;  /* 0x000000ff2100720c */ /* 0x040fe20003f05270 */
[----:B------:R-:W-:Y:S01]  /*4000*/  CS2R R10, SRZ ;  /* 0x00000000000a7805 */ /* 0x000fe2000001ff00 */
[----:B------:R-:W-:Y:S02]  /*4010*/  IADD3 R6, R33, 0x200, RZ ;  /* 0x0000020021067810 */ /* 0x000fe40007ffe0ff */
[----:B------:R-:W-:Y:S02]  /*4020*/  ISETP.NE.AND P2, PT, R154, RZ, PT ;  /* 0x000000ff9a00720c */ /* 0x000fe40003f45270 */
[----:B------:R-:W-:Y:S02]  /*4030*/  SEL R8, R107, R6, !P0 ;  /* 0x000000066b087207 */ /* 0x000fe40004000000 */
[----:B------:R-:W-:Y:S01]  /*4040*/  ISETP.LT.OR P1, PT, R43, 0x2, P2 ;  /* 0x000000022b00780c */ /* 0x000fe20001721670 */
[----:B------:R-:W-:Y:S01]  /*4050*/  BSSY B0, `(.L_x_11200) ;  /* 0x000009e000007945 */ /* 0x000fe20003800000 */
[----:B--2---:R-:W-:-:S02]  /*4060*/  FMUL.FTZ R9, R22, 1.4426950216293334961 ;  /* 0x3fb8aa3b16097820 */ /* 0x004fc40000410000 */
[-C--:B------:R-:W-:Y:S02]  /*4070*/  FMUL.FTZ R5, R23, R66.reuse ;  /* 0x0000004217057220 */ /* 0x080fe40000410000 */
[----:B------:R-:W-:Y:S02]  /*4080*/  FMUL.FTZ R4, R9, R66 ;  /* 0x0000004209047220 */ /* 0x000fe40000410000 */
[----:B------:R-:W-:-:S04]  /*4090*/  FMUL.RZ R7, R5, 0.15915493667125701904 ;  /* 0x3e22f98305077820 */ /* 0x000fc8000040c000 */
[----:B------:R-:W-:Y:S08]  /*40a0*/  MUFU.EX2 R4, R4 ;  /* 0x0000000400047308 */ /* 0x000ff00000000800 */
[----:B------:R-:W0:Y:S08]  /*40b0*/  MUFU.COS R5, R7 ;  /* 0x0000000700057308 */ /* 0x000e300000000000 */
[----:B------:R1:W2:Y:S01]  /*40c0*/  MUFU.SIN R25, R7 ;  /* 0x0000000700197308 */ /* 0x0002a20000000400 */
[----:B------:R-:W-:-:S04]  /*40d0*/  FMUL.FTZ R108, R23, R68 ;  /* 0x00000044176c7220 */ /* 0x000fc80000410000 */
[----:B------:R-:W-:Y:S02]  /*40e0*/  FMUL.RZ R113, R108, 0.15915493667125701904 ;  /* 0x3e22f9836c717820 */ /* 0x000fe4000040c000 */
[C---:B0-----:R-:W-:Y:S01]  /*40f0*/  FMUL.FTZ R24, R4.reuse, R5 ;  /* 0x0000000504187220 */ /* 0x041fe20000410000 */
[----:B-1----:R0:W5:Y:S01]  /*4100*/  LDG.E.64 R6, [R100.64] ;  /* 0x0000000664067981 */ /* 0x002162000c1e1b00 */
[C---:B------:R-:W-:Y:S02]  /*4110*/  FMUL.FTZ R108, R23.reuse, R70 ;  /* 0x00000046176c7220 */ /* 0x040fe40000410000 */
[----:B--2---:R-:W-:Y:S02]  /*4120*/  FMUL.FTZ R25, R4, R25 ;  /* 0x0000001904197220 */ /* 0x004fe40000410000 */
[----:B------:R-:W-:Y:S01]  /*4130*/  FMUL.RZ R117, R108, 0.15915493667125701904 ;  /* 0x3e22f9836c757820 */ /* 0x000fe2000040c000 */
[----:B------:R-:W-:Y:S01]  /*4140*/  MUFU.SIN R109, R113 ;  /* 0x00000071006d7308 */ /* 0x000fe20000000400 */
[----:B------:R-:W-:Y:S01]  /*4150*/  FMUL.FTZ R110, R23, R72 ;  /* 0x00000048176e7220 */ /* 0x000fe20000410000 */
[----:B------:R1:W-:Y:S01]  /*4160*/  STS.64 [R8.X8+0x670], R24 ;  /* 0x0006701808007388 */ /* 0x0003e20000008a00 */
[----:B------:R-:W-:-:S02]  /*4170*/  FMUL.FTZ R108, R9, R70 ;  /* 0x00000046096c7220 */ /* 0x000fc40000410000 */
[----:B------:R-:W-:Y:S01]  /*4180*/  FMUL.RZ R121, R110, 0.15915493667125701904 ;  /* 0x3e22f9836e797820 */ /* 0x000fe2000040c000 */
[----:B------:R0:W5:Y:S02]  /*4190*/  LDG.E.64 R4, [R98.64] ;  /* 0x0000000662047981 */ /* 0x000164000c1e1b00 */
[----:B------:R2:W-:Y:S01]  /*41a0*/  MUFU.COS R111, R113 ;  /* 0x00000071006f7308 */ /* 0x0005e20000000000 */
[----:B-1----:R-:W-:Y:S01]  /*41b0*/  FMUL.FTZ R8, R9, R68 ;  /* 0x0000004409087220 */ /* 0x002fe20000410000 */
[----:B------:R-:W-:Y:S01]  /*41c0*/  BAR.SYNC.DEFER_BLOCKING 0x0 ;  /* 0x0000000000007b1d */ /* 0x000fe20000010000 */
[----:B--2---:R-:W-:-:S05]  /*41d0*/  FMUL.FTZ R113, R23, R74 ;  /* 0x0000004a17717220 */ /* 0x004fca0000410000 */
[----:B------:R-:W1:Y:S01]  /*41e0*/  MUFU.EX2 R8, R8 ;  /* 0x0000000800087308 */ /* 0x000e620000000800 */
[----:B------:R-:W-:Y:S02]  /*41f0*/  FMUL.FTZ R110, R9, R72 ;  /* 0x00000048096e7220 */ /* 0x000fe40000410000 */
[----:B------:R-:W-:-:S05]  /*4200*/  FMUL.RZ R125, R113, 0.15915493667125701904 ;  /* 0x3e22f983717d7820 */ /* 0x000fca000040c000 */
[----:B------:R2:W-:Y:S01]  /*4210*/  MUFU.EX2 R115, R108 ;  /* 0x0000006c00737308 */ /* 0x0005e20000000800 */
[----:B------:R-:W-:Y:S02]  /*4220*/  FMUL.FTZ R113, R9, R74 ;  /* 0x0000004a09717220 */ /* 0x000fe40000410000 */
[----:B--2---:R-:W-:-:S05]  /*4230*/  FMUL.FTZ R108, R23, R76 ;  /* 0x0000004c176c7220 */ /* 0x004fca0000410000 */
[----:B------:R-:W-:Y:S01]  /*4240*/  MUFU.SIN R112, R117 ;  /* 0x0000007500707308 */ /* 0x000fe20000000400 */
[----:B------:R-:W-:Y:S01]  /*4250*/  FMUL.FTZ R123, R9, R78 ;  /* 0x0000004e097b7220 */ /* 0x000fe20000410000 */
[----:B------:R0:W5:Y:S01]  /*4260*/  @!P1 LDG.E.64 R10, [R102.64+0x8] ;  /* 0x00000806660a9981 */ /* 0x000162000c1e1b00 */
[----:B------:R-:W-:-:S05]  /*4270*/  FMUL.RZ R127, R108, 0.15915493667125701904 ;  /* 0x3e22f9836c7f7820 */ /* 0x000fca000040c000 */
[----:B------:R2:W3:Y:S01]  /*4280*/  MUFU.COS R114, R117 ;  /* 0x0000007500727308 */ /* 0x0004e20000000000 */
[----:B------:R-:W-:Y:S02]  /*4290*/  FMUL.FTZ R108, R23, R78 ;  /* 0x0000004e176c7220 */ /* 0x000fe40000410000 */
[----:B--2---:R-:W-:-:S05]  /*42a0*/  FMUL.FTZ R117, R9, R76 ;  /* 0x0000004c09757220 */ /* 0x004fca0000410000 */
[----:B------:R-:W-:Y:S08]  /*42b0*/  MUFU.COS R116, R121 ;  /* 0x0000007900747308 */ /* 0x000ff00000000000 */
[----:B------:R1:W2:Y:S08]  /*42c0*/  MUFU.EX2 R119, R110 ;  /* 0x0000006e00777308 */ /* 0x0002b00000000800 */
[----:B------:R-:W4:Y:S01]  /*42d0*/  MUFU.SIN R118, R121 ;  /* 0x0000007900767308 */ /* 0x000f220000000400 */
[----:B-1----:R-:W-:-:S07]  /*42e0*/  FMUL.FTZ R110, R8, R109 ;  /* 0x0000006d086e7220 */ /* 0x002fce0000410000 */
[----:B------:R-:W-:Y:S08]  /*42f0*/  MUFU.SIN R124, R127 ;  /* 0x0000007f007c7308 */ /* 0x000ff00000000400 */
[----:B------:R-:W-:Y:S08]  /*4300*/  MUFU.COS R126, R127 ;  /* 0x0000007f007e7308 */ /* 0x000ff00000000000 */
[----:B------:R-:W1:Y:S01]  /*4310*/  MUFU.EX2 R121, R117 ;  /* 0x0000007500797308 */ /* 0x000e620000000800 */
[----:B------:R-:W-:Y:S01]  /*4320*/  FMUL.RZ R129, R108, 0.15915493667125701904 ;  /* 0x3e22f9836c817820 */ /* 0x000fe2000040c000 */
[----:B------:R-:W-:-:S06]  /*4330*/  HADD2.F32 R109, -RZ, R156.H0_H0 ;  /* 0x2000009cff6d7230 */ /* 0x000fcc0000004100 */
[----:B------:R-:W-:Y:S08]  /*4340*/  MUFU.SIN R120, R125 ;  /* 0x0000007d00787308 */ /* 0x000ff00000000400 */
[----:B------:R0:W-:Y:S08]  /*4350*/  MUFU.COS R122, R125 ;  /* 0x0000007d007a7308 */ /* 0x0001f00000000000 */
[----:B------:R-:W1:Y:S01]  /*4360*/  MUFU.EX2 R113, R113 ;  /* 0x0000007100717308 */ /* 0x000e620000000800 */
[----:B------:R-:W-:-:S02]  /*4370*/  FMUL.FTZ R108, R8, R111 ;  /* 0x0000006f086c7220 */ /* 0x000fc40000410000 */
[----:B0-----:R-:W-:Y:S02]  /*4380*/  FMUL.FTZ R125, R109, R66 ;  /* 0x000000426d7d7220 */ /* 0x001fe40000410000 */
[----:B---3--:R-:W-:-:S03]  /*4390*/  FMUL.FTZ R114, R115, R114 ;  /* 0x0000007273727220 */ /* 0x008fc60000410000 */
[----:B------:R-:W-:Y:S01]  /*43a0*/  MUFU.EX2 R123, R123 ;  /* 0x0000007b007b7308 */ /* 0x000fe20000000800 */
[----:B--2---:R-:W-:Y:S02]  /*43b0*/  FMUL.FTZ R116, R119, R116 ;  /* 0x0000007477747220 */ /* 0x004fe40000410000 */
[----:B------:R-:W-:Y:S02]  /*43c0*/  FMUL.FTZ R115, R115, R112 ;  /* 0x0000007073737220 */ /* 0x000fe40000410000 */
[----:B----4-:R-:W-:-:S03]  /*43d0*/  FMUL.FTZ R119, R119, R118 ;  /* 0x0000007677777220 */ /* 0x010fc60000410000 */
[----:B------:R-:W0:Y:S01]  /*43e0*/  MUFU.COS R128, R129 ;  /* 0x0000008100807308 */ /* 0x000e220000000000 */
[C---:B-1----:R-:W-:Y:S02]  /*43f0*/  FMUL.FTZ R112, R121.reuse, R126 ;  /* 0x0000007e79707220 */ /* 0x042fe40000410000 */
[----:B------:R-:W-:-:S05]  /*4400*/  FMUL.FTZ R118, R121, R124 ;  /* 0x0000007c79767220 */ /* 0x000fca0000410000 */
[----:B------:R-:W1:Y:S01]  /*4410*/  MUFU.SIN R8, R129 ;  /* 0x0000008100087308 */ /* 0x000e620000000400 */
[-C--:B------:R-:W-:Y:S02]  /*4420*/  FMUL.FTZ R121, R110, R125.reuse ;  /* 0x0000007d6e797220 */ /* 0x080fe40000410000 */
[C---:B------:R-:W-:Y:S02]  /*4430*/  FMUL.FTZ R117, R113.reuse, R122 ;  /* 0x0000007a71757220 */ /* 0x040fe40000410000 */
[----:B------:R-:W-:Y:S02]  /*4440*/  FMUL.FTZ R120, R113, R120 ;  /* 0x0000007871787220 */ /* 0x000fe40000410000 */
[----:B------:R-:W-:Y:S01]  /*4450*/  FMUL.FTZ R113, RZ, R110 ;  /* 0x0000006eff717220 */ /* 0x000fe20000410000 */
[----:B------:R-:W-:Y:S01]  /*4460*/  HADD2.F32 R111, -RZ, R56.H0_H0 ;  /* 0x20000038ff6f7230 */ /* 0x000fe20000004100 */
[----:B------:R-:W-:Y:S02]  /*4470*/  FFMA.FTZ R122, RZ, R108, R121 ;  /* 0x0000006cff7a7223 */ /* 0x000fe40000010079 */
[----:B------:R-:W-:-:S02]  /*4480*/  FFMA.FTZ R121, R108, R125, -R113 ;  /* 0x0000007d6c797223 */ /* 0x000fc40000010871 */
[----:B------:R-:W-:Y:S02]  /*4490*/  FADD.FTZ R126, RZ, R122 ;  /* 0x0000007aff7e7221 */ /* 0x000fe40000010000 */
[----:B------:R-:W-:Y:S02]  /*44a0*/  FMUL.FTZ R113, R23, R80 ;  /* 0x0000005017717220 */ /* 0x000fe40000410000 */
[----:B------:R-:W-:Y:S02]  /*44b0*/  FFMA.FTZ R124, R111, R68, R121 ;  /* 0x000000446f7c7223 */ /* 0x000fe40000010079 */
[C---:B0-----:R-:W-:Y:S02]  /*44c0*/  FMUL.FTZ R121, R123.reuse, R128 ;  /* 0x000000807b797220 */ /* 0x041fe40000410000 */
[----:B-1----:R-:W-:Y:S02]  /*44d0*/  FMUL.FTZ R122, R123, R8 ;  /* 0x000000087b7a7220 */ /* 0x002fe40000410000 */
[----:B------:R-:W-:-:S02]  /*44e0*/  FMUL.FTZ R123, R115, R126 ;  /* 0x0000007e737b7220 */ /* 0x000fc40000410000 */
[----:B------:R-:W-:Y:S01]  /*44f0*/  FMUL.RZ R134, R113, 0.15915493667125701904 ;  /* 0x3e22f98371867820 */ /* 0x000fe2000040c000 */
[----:B------:R-:W-:Y:S01]  /*4500*/  HADD2.F32 R113, -RZ, R57.H0_H0 ;  /* 0x20000039ff717230 */ /* 0x000fe20000004100 */
[-C--:B------:R-:W-:Y:S02]  /*4510*/  FMUL.FTZ R127, R115, R124.reuse ;  /* 0x0000007c737f7220 */ /* 0x080fe40000410000 */
[C---:B------:R-:W-:Y:S02]  /*4520*/  FFMA.FTZ R123, R114.reuse, R124, -R123 ;  /* 0x0000007c727b7223 */ /* 0x040fe4000001087b */
[----:B------:R-:W-:Y:S02]  /*4530*/  FFMA.FTZ R127, R114, R126, R127 ;  /* 0x0000007e727f7223 */ /* 0x000fe4000001007f */
[----:B------:R-:W-:Y:S02]  /*4540*/  FFMA.FTZ R126, R113, R70, R123 ;  /* 0x00000046717e7223 */ /* 0x000fe4000001007b */
[----:B------:R-:W-:-:S02]  /*4550*/  FMUL.FTZ R8, R24, R110 ;  /* 0x0000006e18087220 */ /* 0x000fc40000410000 */
[----:B------:R-:W-:Y:S02]  /*4560*/  FADD.FTZ R128, RZ, R127 ;  /* 0x0000007fff807221 */ /* 0x000fe40000010000 */
[----:B------:R-:W-:Y:S02]  /*4570*/  FMUL.FTZ R133, R119, R126 ;  /* 0x0000007e77857220 */ /* 0x000fe40000410000 */
[C---:B------:R-:W-:Y:S02]  /*4580*/  FMUL.FTZ R123, R25.reuse, R110 ;  /* 0x0000006e197b7220 */ /* 0x040fe40000410000 */
[----:B------:R-:W-:Y:S02]  /*4590*/  FFMA.FTZ R127, R25, R108, R8 ;  /* 0x0000006c197f7223 */ /* 0x000fe40000010008 */
[-C--:B------:R-:W-:Y:S02]  /*45a0*/  FMUL.FTZ R131, R119, R128.reuse ;  /* 0x0000008077837220 */ /* 0x080fe40000410000 */
[----:B------:R-:W-:-:S02]  /*45b0*/  FFMA.FTZ R133, R116, R128, R133 ;  /* 0x0000008074857223 */ /* 0x000fc40000010085 */
[----:B------:R-:W-:Y:S01]  /*45c0*/  FFMA.FTZ R8, R24, R108, -R123 ;  /* 0x0000006c18087223 */ /* 0x000fe2000001087b */
[----:B------:R-:W-:Y:S01]  /*45d0*/  HADD2.F32 R123, -RZ, R58.H0_H0 ;  /* 0x2000003aff7b7230 */ /* 0x000fe20000004100 */
[----:B------:R-:W-:Y:S02]  /*45e0*/  FMUL.FTZ R129, R115, R127 ;  /* 0x0000007f73817220 */ /* 0x000fe40000410000 */
[----:B------:R-:W-:Y:S02]  /*45f0*/  FMUL.FTZ R9, R9, R80 ;  /* 0x0000005009097220 */ /* 0x000fe40000410000 */
[----:B------:R-:W-:Y:S02]  /*4600*/  FFMA.FTZ R131, R116, R126, -R131 ;  /* 0x0000007e74837223 */ /* 0x000fe40000010883 */
[----:B------:R-:W-:Y:S02]  /*4610*/  FADD.FTZ R133, RZ, R133 ;  /* 0x00000085ff857221 */ /* 0x000fe40000010000 */
[----:B------:R-:W-:-:S02]  /*4620*/  FFMA.FTZ R129, R114, R8, -R129 ;  /* 0x0000000872817223 */ /* 0x000fc40000010881 */
[----:B------:R-:W-:Y:S01]  /*4630*/  FMUL.FTZ R8, R115, R8 ;  /* 0x0000000873087220 */ /* 0x000fe20000410000 */
[----:B------:R-:W-:Y:S01]  /*4640*/  MUFU.EX2 R9, R9 ;  /* 0x0000000900097308 */ /* 0x000fe20000000800 */
[----:B------:R-:W-:Y:S02]  /*4650*/  FFMA.FTZ R131, R123, R72, R131 ;  /* 0x000000487b837223 */ /* 0x000fe40000010083 */
[----:B------:R-:W-:Y:S02]  /*4660*/  FMUL.FTZ R128, R120, R133 ;  /* 0x0000008578807220 */ /* 0x000fe40000410000 */
[----:B------:R-:W-:-:S03]  /*4670*/  FFMA.FTZ R8, R114, R127, R8 ;  /* 0x0000007f72087223 */ /* 0x000fc60000010008 */
[----:B------:R-:W0:Y:S01]  /*4680*/  MUFU.COS R124, R134 ;  /* 0x00000086007c7308 */ /* 0x000e220000000000 */
[----:B------:R-:W-:Y:S01]  /*4690*/  HADD2.F32 R127, -RZ, R59.H0_H0 ;  /* 0x2000003bff7f7230 */ /* 0x000fe20000004100 */
[-C--:B------:R-:W-:Y:S02]  /*46a0*/  FMUL.FTZ R132, R120, R131.reuse ;  /* 0x0000008378847220 */ /* 0x080fe40000410000 */
[----:B------:R-:W-:-:S04]  /*46b0*/  FFMA.FTZ R130, R117, R131, -R128 ;  /* 0x0000008375827223 */ /* 0x000fc80000010880 */
[----:B------:R-:W1:Y:S01]  /*46c0*/  MUFU.SIN R126, R134 ;  /* 0x00000086007e7308 */ /* 0x000e620000000400 */
        /* <DEDUP_REMOVED lines=8> */
[----:B------:R-:W-:Y:S02]  /*4750*/  FMUL.FTZ R8, R120, R131 ;  /* 0x0000008378087220 */ /* 0x000fe40000410000 */
[C---:B0-----:R-:W-:Y:S02]  /*4760*/  FMUL.FTZ R124, R9.reuse, R124 ;  /* 0x0000007c097c7220 */ /* 0x041fe40000410000 */
[----:B-1----:R-:W-:Y:S02]  /*4770*/  FMUL.FTZ R126, R9, R126 ;  /* 0x0000007e097e7220 */ /* 0x002fe40000410000 */
[----:B------:R-:W-:-:S02]  /*4780*/  FFMA.FTZ R132, R112, R129, R130 ;  /* 0x0000008170847223 */ /* 0x000fc40000010082 */
[----:B------:R-:W-:Y:S02]  /*4790*/  FMUL.FTZ R130, R118, R129 ;  /* 0x0000008176827220 */ /* 0x000fe40000410000 */
[CC--:B------:R-:W-:Y:S02]  /*47a0*/  FFMA.FTZ R9, R117.reuse, R128.reuse, -R8 ;  /* 0x0000008075097223 */ /* 0x0c0fe40000010808 */
[----:B------:R-:W-:Y:S01]  /*47b0*/  FMUL.FTZ R128, R120, R128 ;  /* 0x0000008078807220 */ /* 0x000fe20000410000 */
[----:B------:R-:W-:Y:S01]  /*47c0*/  HADD2.F32 R129, -RZ, R60.H0_H0 ;  /* 0x2000003cff817230 */ /* 0x000fe20000004100 */
[----:B------:R-:W-:Y:S02]  /*47d0*/  FFMA.FTZ R130, R112, R133, -R130 ;  /* 0x0000008570827223 */ /* 0x000fe40000010882 */
[----:B------:R-:W-:Y:S02]  /*47e0*/  FFMA.FTZ R133, R117, R131, R128 ;  /* 0x0000008375857223 */ /* 0x000fe40000010080 */
[----:B------:R-:W-:-:S02]  /*47f0*/  FADD.FTZ R132, RZ, R132 ;  /* 0x00000084ff847221 */ /* 0x000fc40000010000 */
[----:B------:R-:W-:Y:S02]  /*4800*/  FFMA.FTZ R130, R129, R76, R130 ;  /* 0x0000004c81827223 */ /* 0x000fe40000010082 */
[C---:B------:R-:W-:Y:S02]  /*4810*/  FMUL.FTZ R128, R118.reuse, R9 ;  /* 0x0000000976807220 */ /* 0x040fe40000410000 */
[-C--:B------:R-:W-:Y:S02]  /*4820*/  FMUL.FTZ R8, R118, R133.reuse ;  /* 0x0000008576087220 */ /* 0x080fe40000410000 */
[C---:B------:R-:W-:Y:S02]  /*4830*/  FMUL.FTZ R134, R122.reuse, R132 ;  /* 0x000000847a867220 */ /* 0x040fe40000410000 */
[----:B------:R-:W-:Y:S02]  /*4840*/  FMUL.FTZ R135, R122, R130 ;  /* 0x000000827a877220 */ /* 0x000fe40000410000 */
[----:B------:R-:W-:-:S02]  /*4850*/  FFMA.FTZ R128, R112, R133, R128 ;  /* 0x0000008570807223 */ /* 0x000fc40000010080 */
[----:B------:R-:W-:Y:S01]  /*4860*/  FFMA.FTZ R8, R112, R9, -R8 ;  /* 0x0000000970087223 */ /* 0x000fe20000010808 */
[----:B------:R-:W-:Y:S01]  /*4870*/  ISETP.NE.AND P1, PT, R33, 0x1f, PT ;  /* 0x0000001f2100780c */ /* 0x000fe20003f25270 */
[C---:B------:R-:W-:Y:S02]  /*4880*/  FFMA.FTZ R134, R121.reuse, R130, -R134 ;  /* 0x0000008279867223 */ /* 0x040fe40000010886 */
[----:B------:R-:W-:Y:S02]  /*4890*/  FFMA.FTZ R135, R121, R132, R135 ;  /* 0x0000008479877223 */ /* 0x000fe40000010087 */
[C---:B------:R-:W-:Y:S02]  /*48a0*/  FMUL.FTZ R9, R122.reuse, R128 ;  /* 0x000000807a097220 */ /* 0x040fe40000410000 */
[----:B------:R-:W-:Y:S02]  /*48b0*/  FMUL.FTZ R130, R122, R8 ;  /* 0x000000087a827220 */ /* 0x000fe40000410000 */
[----:B------:R-:W-:-:S02]  /*48c0*/  FADD.FTZ R133, RZ, R135 ;  /* 0x00000087ff857221 */ /* 0x000fc40000010000 */
[C---:B------:R-:W-:Y:S02]  /*48d0*/  FFMA.FTZ R9, R121.reuse, R8, -R9 ;  /* 0x0000000879097223 */ /* 0x040fe40000010809 */
[----:B------:R-:W-:Y:S02]  /*48e0*/  FFMA.FTZ R135, R121, R128, R130 ;  /* 0x0000008079877223 */ /* 0x000fe40000010082 */
[C---:B------:R-:W-:Y:S02]  /*48f0*/  FMUL.FTZ R8, R126.reuse, R9 ;  /* 0x000000097e087220 */ /* 0x040fe40000410000 */
[-C--:B------:R-:W-:Y:S02]  /*4900*/  FMUL.FTZ R128, R126, R135.reuse ;  /* 0x000000877e807220 */ /* 0x080fe40000410000 */
[C---:B------:R-:W-:Y:S02]  /*4910*/  FFMA.FTZ R136, R124.reuse, R135, R8 ;  /* 0x000000877c887223 */ /* 0x040fe40000010008 */
[----:B------:R-:W-:-:S02]  /*4920*/  FFMA.FTZ R128, R124, R9, -R128 ;  /* 0x000000097c807223 */ /* 0x000fc40000010880 */
[----:B------:R0:W1:Y:S01]  /*4930*/  @P1 LDS.64 R8, [R33.X8+0x1678] ;  /* 0x0016780021081984 */ /* 0x0000620000008a00 */
[----:B------:R-:W-:-:S05]  /*4940*/  HADD2.F32 R131, -RZ, R61.H0_H0 ;  /* 0x2000003dff837230 */ /* 0x000fca0000004100 */
[----:B------:R-:W-:Y:S02]  /*4950*/  FFMA.FTZ R137, R131, R78, R134 ;  /* 0x0000004e83897223 */ /* 0x000fe40000010086 */
[C---:B------:R-:W-:Y:S02]  /*4960*/  FMUL.FTZ R130, R126.reuse, R133 ;  /* 0x000000857e827220 */ /* 0x040fe40000410000 */
[----:B------:R-:W-:-:S04]  /*4970*/  FMUL.FTZ R132, R126, R137 ;  /* 0x000000897e847220 */ /* 0x000fc80000410000 */
[C---:B------:R-:W-:Y:S01]  /*4980*/  FFMA.FTZ R134, R124.reuse, R133, R132 ;  /* 0x000000857c867223 */ /* 0x040fe20000010084 */
[----:B------:R-:W-:Y:S01]  /*4990*/  HADD2.F32 R133, -RZ, R62.H0_H0 ;  /* 0x2000003eff857230 */ /* 0x000fe20000004100 */
        /* <DEDUP_REMOVED lines=9> */
.L_x_11201:
[----:B0-----:R-:W-:Y:S05]  /*4a30*/  BSYNC B0 ;  /* 0x0000000000007941 */ /* 0x001fea0003800000 */
.L_x_11200:
[----:B------:R-:W0:Y:S01]  /*4a40*/  SHFL.UP PT, R141, R132, 0x1, RZ ;  /* 0x04200000848d7989 */ /* 0x000e2200000e00ff */
[----:B------:R-:W-:Y:S01]  /*4a50*/  ISETP.GE.AND P3, PT, R34, 0x1, PT ;  /* 0x000000012200780c */ /* 0x000fe20003f66270 */
[CC--:B-----5:R-:W-:Y:S01]  /*4a60*/  FMUL.FTZ R135, R5.reuse, R7.reuse ;  /* 0x0000000705877220 */ /* 0x0e0fe20000410000 */
[----:B------:R-:W-:Y:S01]  /*4a70*/  ISETP.NE.AND P6, PT, R154, 0x1f, PT ;  /* 0x0000001f9a00780c */ /* 0x000fe20003fc5270 */
[----:B------:R-:W2:Y:S01]  /*4a80*/  SHFL.UP PT, R137, R128, 0x1, RZ ;  /* 0x0420000080897989 */ /* 0x000ea200000e00ff */
[-C--:B------:R-:W-:Y:S01]  /*4a90*/  FMUL.FTZ R138, R5, R6.reuse ;  /* 0x00000006058a7220 */ /* 0x080fe20000410000 */
[----:B------:R-:W-:Y:S01]  /*4aa0*/  ISETP.GE.OR P2, PT, R43, c[0x0][0x174], P2 ;  /* 0x00005d002b007a0c */ /* 0x000fe20001746670 */
[C---:B------:R-:W-:Y:S01]  /*4ab0*/  FFMA.FTZ R134, R4.reuse, R6, -R135 ;  /* 0x0000000604867223 */ /* 0x040fe20000010887 */
[----:B------:R-:W3:Y:S01]  /*4ac0*/  SHFL.UP PT, R143, R130, 0x1, RZ ;  /* 0x04200000828f7989 */ /* 0x000ee200000e00ff */
[----:B------:R-:W-:Y:S01]  /*4ad0*/  FFMA.FTZ R138, R4, R7, R138 ;  /* 0x00000007048a7223 */ /* 0x000fe2000001008a */
[----:B------:R-:W-:Y:S01]  /*4ae0*/  BSSY B0, `(.L_x_11202) ;  /* 0x00000c1000007945 */ /* 0x000fe20003800000 */
[C---:B------:R-:W-:Y:S01]  /*4af0*/  ISETP.GT.U32.AND P4, PT, R154.reuse, 0x17, PT ;  /* 0x000000179a00780c */ /* 0x040fe20003f84070 */
[----:B------:R-:W4:Y:S01]  /*4b00*/  SHFL.UP PT, R139, R136, 0x1, RZ ;  /* 0x04200000888b7989 */ /* 0x000f2200000e00ff */
[----:B------:R-:W-:Y:S01]  /*4b10*/  FMUL.FTZ R135, R95, R138 ;  /* 0x0000008a5f877220 */ /* 0x000fe20000410000 */
[----:B------:R-:W-:-:S02]  /*4b20*/  ISETP.GT.U32.AND P5, PT, R154, 0xf, PT ;  /* 0x0000000f9a00780c */ /* 0x000fc40003fa4070 */
[----:B------:R-:W-:Y:S04]  /*4b30*/  SHFL.IDX PT, R10, R10, RZ, 0x1f ;  /* 0x00001fff0a0a7589 */ /* 0x000fe800000e0000 */
[----:B------:R-:W-:Y:S01]  /*4b40*/  SHFL.IDX PT, R11, R11, RZ, 0x1f ;  /* 0x00001fff0b0b7589 */ /* 0x000fe200000e0000 */
[C---:B0-----:R-:W-:Y:S02]  /*4b50*/  FMUL.FTZ R142, R136.reuse, R141 ;  /* 0x0000008d888e7220 */ /* 0x041fe40000410000 */
[C---:B--2---:R-:W-:Y:S02]  /*4b60*/  FMUL.FTZ R5, R136.reuse, R137 ;  /* 0x0000008988057220 */ /* 0x044fe40000410000 */
[-C--:B---3--:R-:W-:Y:S02]  /*4b70*/  FMUL.FTZ R140, R136, R143.reuse ;  /* 0x0000008f888c7220 */ /* 0x088fe40000410000 */
[----:B------:R-:W-:-:S02]  /*4b80*/  FFMA.FTZ R143, R128, R143, R142 ;  /* 0x0000008f808f7223 */ /* 0x000fc4000001008e */
[C---:B----4-:R-:W-:Y:S02]  /*4b90*/  FFMA.FTZ R5, R128.reuse, R139, R5 ;  /* 0x0000008b80057223 */ /* 0x050fe40000010005 */
[----:B------:R-:W-:Y:S02]  /*4ba0*/  FFMA.FTZ R141, R128, R141, -R140 ;  /* 0x0000008d808d7223 */ /* 0x000fe4000001088c */
        /* <DEDUP_REMOVED lines=9> */
[----:B------:R-:W2:Y:S01]  /*4c40*/  SHFL.UP PT, R7, R132, 0x2, RZ ;  /* 0x0440000084077989 */ /* 0x000ea200000e00ff */
        /* <DEDUP_REMOVED lines=14> */
[----:B--2---:R-:W-:-:S02]  /*4d30*/  FMUL.FTZ R145, R5, R7 ;  /* 0x0000000705917220 */ /* 0x004fc40000410000 */
[C---:B------:R-:W-:Y:S02]  /*4d40*/  FFMA.FTZ R143, R128.reuse, R7, -R142 ;  /* 0x00000007808f7223 */ /* 0x040fe4000001088e */
[C---:B---3--:R-:W-:Y:S02]  /*4d50*/  FMUL.FTZ R141, R5.reuse, R4 ;  /* 0x00000004058d7220 */ /* 0x048fe40000410000 */
[C---:B------:R-:W-:Y:S02]  /*4d60*/  FFMA.FTZ R145, R128.reuse, R140, R145 ;  /* 0x0000008c80917223 */ /* 0x040fe40000010091 */
[-C--:B----4-:R-:W-:Y:S02]  /*4d70*/  FMUL.FTZ R7, R5, R6.reuse ;  /* 0x0000000605077220 */ /* 0x090fe40000410000 */
[----:B------:R-:W-:Y:S02]  /*4d80*/  FFMA.FTZ R6, R128, R6, R141 ;  /* 0x0000000680067223 */ /* 0x000fe4000001008d */
[----:B------:R-:W-:-:S02]  /*4d90*/  FMUL.FTZ R140, R93, R134 ;  /* 0x000000865d8c7220 */ /* 0x000fc40000410000 */
[----:B------:R-:W-:Y:S01]  /*4da0*/  @P3 FFMA.FTZ R128, R128, R4, -R7 ;  /* 0x0000000480803223 */ /* 0x000fe20000010807 */
[----:B------:R-:W-:Y:S01]  /*4db0*/  FSEL R6, R5, R6, !P3 ;  /* 0x0000000605067208 */ /* 0x000fe20005800000 */
[----:B------:R-:W-:Y:S02]  /*4dc0*/  @P3 FADD.FTZ R130, R130, R145 ;  /* 0x0000009182823221 */ /* 0x000fe40000010000 */
[----:B------:R-:W-:Y:S01]  /*4dd0*/  @P3 FADD.FTZ R132, R132, R143 ;  /* 0x0000008f84843221 */ /* 0x000fe20000010000 */
[----:B------:R-:W-:Y:S01]  /*4de0*/  SHFL.UP PT, R5, R128, 0x4, RZ ;  /* 0x0480000080057989 */ /* 0x000fe200000e00ff */
[----:B------:R-:W-:Y:S01]  /*4df0*/  FMUL.FTZ R141, R93, R138 ;  /* 0x0000008a5d8d7220 */ /* 0x000fe20000410000 */
[----:B------:R-:W-:Y:S01]  /*4e00*/  ISETP.GE.AND P3, PT, R34, 0x4, PT ;  /* 0x000000042200780c */ /* 0x000fe20003f66270 */
[----:B------:R-:W-:Y:S01]  /*4e10*/  FADD.FTZ R149, R140, R147 ;  /* 0x000000938c957221 */ /* 0x000fe20000010000 */
[----:B------:R-:W-:Y:S01]  /*4e20*/  SHFL.UP PT, R145, R132, 0x4, RZ ;  /* 0x0480000084917989 */ /* 0x000fe200000e00ff */
[----:B------:R-:W-:-:S02]  /*4e30*/  FADD.FTZ R151, -R141, R144 ;  /* 0x000000908d977221 */ /* 0x000fc40000010100 */
[C---:B------:R-:W-:Y:S01]  /*4e40*/  FMUL.FTZ R142, R118.reuse, -R149 ;  /* 0x80000095768e7220 */ /* 0x040fe20000410000 */
[----:B------:R-:W0:Y:S01]  /*4e50*/  SHFL.UP PT, R147, R130, 0x4, RZ ;  /* 0x0480000082937989 */ /* 0x000e2200000e00ff */
[-C--:B------:R-:W-:Y:S02]  /*4e60*/  FMUL.FTZ R4, R118, -R151.reuse ;  /* 0x8000009776047220 */ /* 0x080fe40000410000 */
[C---:B------:R-:W-:Y:S01]  /*4e70*/  FFMA.FTZ R151, R112.reuse, R151, R142 ;  /* 0x0000009770977223 */ /* 0x040fe2000001008e */
[----:B------:R-:W2:Y:S01]  /*4e80*/  SHFL.UP PT, R7, R6, 0x4, RZ ;  /* 0x0480000006077989 */ /* 0x000ea200000e00ff */
[----:B------:R-:W-:Y:S02]  /*4e90*/  FFMA.FTZ R144, R112, R149, -R4 ;  /* 0x0000009570907223 */ /* 0x000fe40000010804 */
[C---:B------:R-:W-:Y:S02]  /*4ea0*/  FMUL.FTZ R143, R91.reuse, R134 ;  /* 0x000000865b8f7220 */ /* 0x040fe40000410000 */
[----:B------:R-:W-:-:S02]  /*4eb0*/  FMUL.FTZ R142, R91, R138 ;  /* 0x0000008a5b8e7220 */ /* 0x000fc40000410000 */
[CC--:B-1----:R-:W-:Y:S02]  /*4ec0*/  FMUL.FTZ R4, R126.reuse, -R8.reuse ;  /* 0x800000087e047220 */ /* 0x0c2fe40000410000 */
[-C--:B------:R-:W-:Y:S02]  /*4ed0*/  FMUL.FTZ R149, R126, R9.reuse ;  /* 0x000000097e957220 */ /* 0x080fe40000410000 */
[----:B------:R-:W-:Y:S02]  /*4ee0*/  FADD.FTZ R148, R143, R144 ;  /* 0x000000908f947221 */ /* 0x000fe40000010000 */
[----:B------:R-:W-:Y:S02]  /*4ef0*/  FADD.FTZ R151, -R142, R151 ;  /* 0x000000978e977221 */ /* 0x000fe40000010100 */
[C---:B------:R-:W-:Y:S02]  /*4f00*/  FFMA.FTZ R4, R124.reuse, -R9, R4 ;  /* 0x800000097c047223 */ /* 0x040fe40000010004 */
[----:B------:R-:W-:-:S02]  /*4f10*/  FFMA.FTZ R149, R124, R8, -R149 ;  /* 0x000000087c957223 */ /* 0x000fc40000010895 */
        /* <DEDUP_REMOVED lines=8> */
[C---:B0-----:R-:W-:Y:S02]  /*4fa0*/  FMUL.FTZ R146, R6.reuse, R147 ;  /* 0x0000009306927220 */ /* 0x041fe40000410000 */
[C---:B------:R-:W-:Y:S02]  /*4fb0*/  FMUL.FTZ R144, R6.reuse, R5 ;  /* 0x0000000506907220 */ /* 0x040fe40000410000 */
[C---:B------:R-:W-:Y:S02]  /*4fc0*/  FMUL.FTZ R148, R6.reuse, R145 ;  /* 0x0000009106947220 */ /* 0x040fe40000410000 */
[----:B--2---:R-:W-:-:S02]  /*4fd0*/  FMUL.FTZ R4, R6, R7 ;  /* 0x0000000706047220 */ /* 0x004fc40000410000 */
[C---:B------:R-:W-:Y:S02]  /*4fe0*/  FFMA.FTZ R145, R128.reuse, R145, -R146 ;  /* 0x0000009180917223 */ /* 0x040fe40000010892 */
[C---:B------:R-:W-:Y:S02]  /*4ff0*/  FFMA.FTZ R7, R128.reuse, R7, R144 ;  /* 0x0000000780077223 */ /* 0x040fe40000010090 */
[C---:B------:R-:W-:Y:S02]  /*5000*/  FFMA.FTZ R147, R128.reuse, R147, R148 ;  /* 0x0000009380937223 */ /* 0x040fe40000010094 */
        /* <DEDUP_REMOVED lines=10> */
[C---:B------:R-:W-:Y:S01]  /*50b0*/  FMUL.FTZ R147, R118.reuse, -R151 ;  /* 0x8000009776937220 */ /* 0x040fe20000410000 */
[----:B------:R-:W2:Y:S01]  /*50c0*/  SHFL.UP PT, R144, R130, 0x8, RZ ;  /* 0x0500000082907989 */ /* 0x000ea200000e00ff */
[----:B------:R-:W-:Y:S02]  /*50d0*/  FADD.FTZ R152, -R145, R152 ;  /* 0x0000009891987221 */ /* 0x000fe40000010100 */
[----:B------:R-:W-:Y:S01]  /*50e0*/  FMUL.FTZ R148, R118, -R149 ;  /* 0x8000009576947220 */ /* 0x000fe20000410000 */
[----:B------:R-:W3:Y:S01]  /*50f0*/  SHFL.UP PT, R5, R7, 0x8, RZ ;  /* 0x0500000007057989 */ /* 0x000ee200000e00ff */
[C---:B------:R-:W-:Y:S02]  /*5100*/  FMUL.FTZ R155, R119.reuse, -R153 ;  /* 0x80000099779b7220 */ /* 0x040fe40000410000 */
[----:B------:R-:W-:Y:S02]  /*5110*/  FFMA.FTZ R149, R112, R149, -R147 ;  /* 0x0000009570957223 */ /* 0x000fe40000010893 */
[----:B------:R-:W-:-:S02]  /*5120*/  FMUL.FTZ R150, R119, -R152 ;  /* 0x8000009877967220 */ /* 0x000fc40000410000 */
[----:B------:R-:W-:Y:S02]  /*5130*/  FFMA.FTZ R160, R116, R152, R155 ;  /* 0x0000009874a07223 */ /* 0x000fe4000001009b */
[----:B------:R-:W-:Y:S02]  /*5140*/  FFMA.FTZ R151, R112, R151, R148 ;  /* 0x0000009770977223 */ /* 0x000fe40000010094 */
[----:B------:R-:W-:Y:S02]  /*5150*/  FMUL.FTZ R152, R120, -R149 ;  /* 0x8000009578987220 */ /* 0x000fe40000410000 */
[----:B------:R-:W-:Y:S02]  /*5160*/  FFMA.FTZ R153, R116, R153, -R150 ;  /* 0x0000009974997223 */ /* 0x000fe40000010896 */
[----:B------:R-:W-:Y:S02]  /*5170*/  FMUL.FTZ R148, R87, R134 ;  /* 0x0000008657947220 */ /* 0x000fe40000410000 */
[----:B------:R-:W-:-:S02]  /*5180*/  FMUL.FTZ R150, R120, -R151 ;  /* 0x8000009778967220 */ /* 0x000fc40000410000 */
[----:B------:R-:W-:Y:S02]  /*5190*/  FMUL.FTZ R147, R87, R138 ;  /* 0x0000008a57937220 */ /* 0x000fe40000410000 */
[C---:B------:R-:W-:Y:S02]  /*51a0*/  FFMA.FTZ R152, R117.reuse, R151, R152 ;  /* 0x0000009775987223 */ /* 0x040fe40000010098 */
[----:B------:R-:W-:Y:S02]  /*51b0*/  FADD.FTZ R153, R148, R153 ;  /* 0x0000009994997221 */ /* 0x000fe40000010000 */
[----:B------:R-:W-:Y:S02]  /*51c0*/  FFMA.FTZ R150, R117, R149, -R150 ;  /* 0x0000009575967223 */ /* 0x000fe40000010896 */
[----:B------:R-:W-:Y:S02]  /*51d0*/  FADD.FTZ R160, -R147, R160 ;  /* 0x000000a093a07221 */ /* 0x000fe40000010100 */
[----:B------:R-:W-:-:S02]  /*51e0*/  FMUL.FTZ R149, R119, -R152 ;  /* 0x8000009877957220 */ /* 0x000fc40000410000 */
[CC--:B------:R-:W-:Y:S02]  /*51f0*/  FMUL.FTZ R155, R115.reuse, -R153.reuse ;  /* 0x80000099739b7220 */ /* 0x0c0fe40000410000 */
[----:B------:R-:W-:Y:S02]  /*5200*/  FMUL.FTZ R151, R115, -R160 ;  /* 0x800000a073977220 */ /* 0x000fe40000410000 */
[----:B------:R-:W-:Y:S02]  /*5210*/  FFMA.FTZ R159, R116, R150, -R149 ;  /* 0x00000096749f7223 */ /* 0x000fe40000010895 */
[----:B0-----:R-:W-:Y:S02]  /*5220*/  FMUL.FTZ R149, R7, R4 ;  /* 0x0000000407957220 */ /* 0x001fe40000410000 */
[C---:B------:R-:W-:Y:S02]  /*5230*/  FFMA.FTZ R160, R114.reuse, R160, R155 ;  /* 0x000000a072a07223 */ /* 0x040fe4000001009b */
[----:B------:R-:W-:-:S02]  /*5240*/  FFMA.FTZ R161, R114, R153, -R151 ;  /* 0x0000009972a17223 */ /* 0x000fc40000010897 */
[----:B------:R-:W-:Y:S02]  /*5250*/  FMUL.FTZ R155, R119, -R150 ;  /* 0x80000096779b7220 */ /* 0x000fe40000410000 */
[C---:B-1----:R-:W-:Y:S02]  /*5260*/  FMUL.FTZ R153, R7.reuse, R6 ;  /* 0x0000000607997220 */ /* 0x042fe40000410000 */
[CC--:B--2---:R-:W-:Y:S02]  /*5270*/  FMUL.FTZ R151, R7.reuse, R144.reuse ;  /* 0x0000009007977220 */ /* 0x0c4fe40000410000 */
[CC--:B---3--:R-:W-:Y:S02]  /*5280*/  FFMA.FTZ R150, R128.reuse, R5.reuse, R149 ;  /* 0x0000000580967223 */ /* 0x0c8fe40000010095 */
[----:B------:R-:W-:Y:S02]  /*5290*/  FMUL.FTZ R5, R7, R5 ;  /* 0x0000000507057220 */ /* 0x000fe40000410000 */
[----:B------:R-:W-:-:S02]  /*52a0*/  FFMA.FTZ R153, R128, R144, R153 ;  /* 0x0000009080997223 */ /* 0x000fc40000010099 */
[C---:B------:R-:W-:Y:S02]  /*52b0*/  FFMA.FTZ R151, R128.reuse, R6, -R151 ;  /* 0x0000000680977223 */ /* 0x040fe40000010897 */
[----:B------:R-:W-:Y:S01]  /*52c0*/  @P3 FFMA.FTZ R128, R128, R4, -R5 ;  /* 0x0000000480803223 */ /* 0x000fe20000010805 */
[----:B------:R-:W-:Y:S01]  /*52d0*/  HFMA2.MMA R5, -RZ, RZ, 0, 0 ;  /* 0x00000000ff057435 */ /* 0x000fe200000001ff */
[----:B------:R-:W-:Y:S01]  /*52e0*/  FFMA.FTZ R144, R116, R152, R155 ;  /* 0x0000009874907223 */ /* 0x000fe2000001009b */
[----:B------:R-:W-:Y:S01]  /*52f0*/  FSEL R152, R7, R150, !P3 ;  /* 0x0000009607987208 */ /* 0x000fe20005800000 */
[----:B------:R-:W-:Y:S01]  /*5300*/  @P3 FADD.FTZ R130, R130, R153 ;  /* 0x0000009982823221 */ /* 0x000fe20000010000 */
[----:B------:R-:W-:Y:S01]  /*5310*/  MOV R4, 0x3f800000 ;  /* 0x3f80000000047802 */ /* 0x000fe20000000f00 */
[----:B------:R-:W-:Y:S01]  /*5320*/  @P3 FADD.FTZ R132, R132, R151 ;  /* 0x0000009784843221 */ /* 0x000fe20000010000 */
[----:B------:R-:W0:Y:S01]  /*5330*/  SHFL.UP PT, R153, R128, 0x10, RZ ;  /* 0x0600000080997989 */ /* 0x000e2200000e00ff */
[C---:B------:R-:W-:Y:S01]  /*5340*/  FMUL.FTZ R151, R85.reuse, R138 ;  /* 0x0000008a55977220 */ /* 0x040fe20000410000 */
[----:B------:R-:W-:Y:S01]  /*5350*/  ISETP.GE.AND P3, PT, R34, 0x10, PT ;  /* 0x000000102200780c */ /* 0x000fe20003f66270 */
[----:B------:R-:W-:Y:S01]  /*5360*/  FMUL.FTZ R150, R85, R134 ;  /* 0x0000008655967220 */ /* 0x000fe20000410000 */
[----:B------:R-:W1:Y:S01]  /*5370*/  SHFL.UP PT, R157, R130, 0x10, RZ ;  /* 0x06000000829d7989 */ /* 0x000e6200000e00ff */
[----:B------:R-:W-:-:S02]  /*5380*/  FADD.FTZ R163, -R151, R160 ;  /* 0x000000a097a37221 */ /* 0x000fc40000010100 */
[C---:B------:R-:W-:Y:S01]  /*5390*/  FMUL.FTZ R7, R115.reuse, -R159 ;  /* 0x8000009f73077220 */ /* 0x040fe20000410000 */
[----:B------:R-:W2:Y:S01]  /*53a0*/  SHFL.UP PT, R155, R132, 0x10, RZ ;  /* 0x06000000849b7989 */ /* 0x000ea200000e00ff */
[----:B------:R-:W-:Y:S02]  /*53b0*/  FADD.FTZ R161, R150, R161 ;  /* 0x000000a196a17221 */ /* 0x000fe40000010000 */
[----:B------:R-:W-:Y:S01]  /*53c0*/  FMUL.FTZ R160, R110, -R163 ;  /* 0x800000a36ea07220 */ /* 0x000fe20000410000 */
[----:B------:R-:W3:Y:S01]  /*53d0*/  SHFL.UP PT, R149, R152, 0x10, RZ ;  /* 0x0600000098957989 */ /* 0x000ee200000e00ff */
[-C--:B------:R-:W-:Y:S02]  /*53e0*/  FFMA.FTZ R165, R114, R144.reuse, R7 ;  /* 0x0000009072a57223 */ /* 0x080fe40000010007 */
[----:B------:R-:W-:Y:S01]  /*53f0*/  FMUL.FTZ R144, R115, -R144 ;  /* 0x8000009073907220 */ /* 0x000fe20000410000 */
[----:B------:R-:W-:Y:S01]  /*5400*/  CS2R R6, SRZ ;  /* 0x0000000000067805 */ /* 0x000fe2000001ff00 */
[----:B------:R-:W-:-:S02]  /*5410*/  FFMA.FTZ R164, R108, R161, -R160 ;  /* 0x000000a16ca47223 */ /* 0x000fc400000108a0 */
[----:B------:R-:W-:Y:S02]  /*5420*/  FMUL.FTZ R160, R110, -R161 ;  /* 0x800000a16ea07220 */ /* 0x000fe40000410000 */
[----:B------:R-:W-:Y:S01]  /*5430*/  FFMA.FTZ R161, R114, R159, -R144 ;  /* 0x0000009f72a17223 */ /* 0x000fe20000010890 */
[----:B------:R-:W4:Y:S01]  /*5440*/  @!P2 LDS.128 R4, [UR4+0x1770] ;  /* 0x00177004ff04a984 */ /* 0x000f220008000c00 */
[----:B------:R-:W-:Y:S01]  /*5450*/  FMUL.FTZ R144, R110, -R165 ;  /* 0x800000a56e907220 */ /* 0x000fe20000410000 */
[----:B------:R-:W-:Y:S01]  /*5460*/  ISETP.GT.U32.AND P2, PT, R154, 0x1d, PT ;  /* 0x0000001d9a00780c */ /* 0x000fe20003f44070 */
[----:B0-----:R-:W-:Y:S02]  /*5470*/  FMUL.FTZ R159, R152, R153 ;  /* 0x00000099989f7220 */ /* 0x001fe40000410000 */
[C---:B------:R-:W-:Y:S02]  /*5480*/  FFMA.FTZ R167, R108.reuse, R163, R160 ;  /* 0x000000a36ca77223 */ /* 0x040fe400000100a0 */
[----:B------:R-:W-:-:S02]  /*5490*/  FFMA.FTZ R144, R108, R161, -R144 ;  /* 0x000000a16c907223 */ /* 0x000fc40000010890 */
[----:B------:R-:W-:Y:S02]  /*54a0*/  FMUL.FTZ R162, R110, -R161 ;  /* 0x800000a16ea27220 */ /* 0x000fe40000410000 */
[C---:B-1----:R-:W-:Y:S02]  /*54b0*/  FMUL.FTZ R160, R152.reuse, R157 ;  /* 0x0000009d98a07220 */ /* 0x042fe40000410000 */
[----:B--2---:R-:W-:Y:S02]  /*54c0*/  FMUL.FTZ R161, R152, R155 ;  /* 0x0000009b98a17220 */ /* 0x004fe40000410000 */
[-C--:B---3--:R-:W-:Y:S02]  /*54d0*/  FFMA.FTZ R163, R128, R149.reuse, R159 ;  /* 0x0000009580a37223 */ /* 0x088fe4000001009f */
[----:B------:R-:W-:Y:S02]  /*54e0*/  FMUL.FTZ R159, R152, R149 ;  /* 0x00000095989f7220 */ /* 0x000fe40000410000 */
[----:B------:R-:W-:Y:S01]  /*54f0*/  FFMA.FTZ R155, R128, R155, -R160 ;  /* 0x0000009b809b7223 */ /* 0x000fe200000108a0 */
[----:B------:R-:W-:Y:S01]  /*5500*/  FSEL R163, R152, R163, !P3 ;  /* 0x000000a398a37208 */ /* 0x000fe20005800000 */
[C---:B------:R-:W-:Y:S01]  /*5510*/  FFMA.FTZ R161, R128.reuse, R157, R161 ;  /* 0x0000009d80a17223 */ /* 0x040fe200000100a1 */
[----:B------:R0:W1:Y:S01]  /*5520*/  SHFL.DOWN PT, R160, R144, 0x1, 0x1f ;  /* 0x08201f0090a07f89 */ /* 0x00006200000e0000 */
[----:B------:R-:W-:-:S02]  /*5530*/  @P3 FFMA.FTZ R128, R128, R153, -R159 ;  /* 0x0000009980803223 */ /* 0x000fc4000001089f */
[C---:B------:R-:W-:Y:S01]  /*5540*/  FMUL.FTZ R153, R83.reuse, R134 ;  /* 0x0000008653997220 */ /* 0x040fe20000410000 */
[----:B------:R-:W2:Y:S01]  /*5550*/  SHFL.UP PT, R163, R163, 0x1, RZ ;  /* 0x04200000a3a37989 */ /* 0x000ea200000e00ff */
[----:B------:R-:W-:Y:S02]  /*5560*/  FMUL.FTZ R152, R83, R138 ;  /* 0x0000008a53987220 */ /* 0x000fe40000410000 */
[----:B------:R-:W-:Y:S01]  /*5570*/  @P3 FADD.FTZ R132, R132, R155 ;  /* 0x0000009b84843221 */ /* 0x000fe20000010000 */
[----:B------:R-:W3:Y:S01]  /*5580*/  SHFL.UP PT, R128, R128, 0x1, RZ ;  /* 0x0420000080807989 */ /* 0x000ee200000e00ff */
[----:B------:R-:W-:Y:S01]  /*5590*/  @P3 FADD.FTZ R130, R130, R161 ;  /* 0x000000a182823221 */ /* 0x000fe20000010000 */
[----:B------:R-:W-:Y:S01]  /*55a0*/  ISETP.GT.U32.AND P3, PT, R154, 0x1b, PT ;  /* 0x0000001b9a00780c */ /* 0x000fe20003f64070 */
[----:B------:R-:W-:Y:S02]  /*55b0*/  FFMA.FTZ R149, R108, R165, R162 ;  /* 0x000000a56c957223 */ /* 0x000fe400000100a2 */
[----:B------:R-:W-:Y:S01]  /*55c0*/  FADD.FTZ R134, R153, R164 ;  /* 0x000000a499867221 */ /* 0x000fe20000010000 */
[----:B------:R-:W0:Y:S01]  /*55d0*/  SHFL.UP PT, R132, R132, 0x1, RZ ;  /* 0x0420000084847989 */ /* 0x000e2200000e00ff */
[----:B------:R-:W-:-:S03]  /*55e0*/  FADD.FTZ R138, -R152, R167 ;  /* 0x000000a7988a7221 */ /* 0x000fc60000010100 */
[----:B------:R0:W0:Y:S04]  /*55f0*/  SHFL.DOWN PT, R162, R149, 0x1, 0x1f ;  /* 0x08201f0095a27f89 */ /* 0x00002800000e0000 */
[----:B------:R0:W0:Y:S04]  /*5600*/  SHFL.DOWN PT, R164, R134, 0x1, 0x1f ;  /* 0x08201f0086a47f89 */ /* 0x00002800000e0000 */
[----:B------:R0:W0:Y:S04]  /*5610*/  SHFL.DOWN PT, R166, R138, 0x1, 0x1f ;  /* 0x08201f008aa67f89 */ /* 0x00002800000e0000 */
[----:B------:R-:W0:Y:S01]  /*5620*/  SHFL.UP PT, R130, R130, 0x1, RZ ;  /* 0x0420000082827989 */ /* 0x000e2200000e00ff */
[----:B------:R-:W-:Y:S05]  /*5630*/  @!P6 BRA `(.L_x_11203) ;  /* 0x000000b00000e947 */ /* 0x000fea0003800000 */
[C---:B012-4-:R-:W-:Y:S02]  /*5640*/  FMUL.FTZ R155, R149.reuse, R162 ;  /* 0x000000a2959b7220 */ /* 0x057fe40000410000 */
        /* <DEDUP_REMOVED lines=10> */
.L_x_11203:
[----:B-12-4-:R-:W-:Y:S05]  /*56f0*/  BSYNC B0 ;  /* 0x0000000000007941 */ /* 0x016fea0003800000 */
.L_x_11202:
[----:B------:R1:W2:Y:S01]  /*5700*/  SHFL.DOWN PT, R160, R144, 0x2, 0x1f ;  /* 0x08401f0090a07f89 */ /* 0x0002a200000e0000 */
[----:B------:R-:W-:Y:S03]  /*5710*/  BSSY B0, `(.L_x_11204) ;  /* 0x0000010000007945 */ /* 0x000fe60003800000 */
[----:B0-----:R1:W0:Y:S04]  /*5720*/  SHFL.DOWN PT, R162, R149, 0x2, 0x1f ;  /* 0x08401f0095a27f89 */ /* 0x00122800000e0000 */
[----:B------:R1:W4:Y:S04]  /*5730*/  SHFL.DOWN PT, R164, R134, 0x2, 0x1f ;  /* 0x08401f0086a47f89 */ /* 0x00032800000e0000 */
[----:B------:R1:W3:Y:S01]  /*5740*/  SHFL.DOWN PT, R166, R138, 0x2, 0x1f ;  /* 0x08401f008aa67f89 */ /* 0x0002e200000e0000 */
[----:B------:R-:W-:Y:S05]  /*5750*/  @P2 BRA `(.L_x_11205) ;  /* 0x000000b000002947 */ /* 0x000fea0003800000 */
[C---:B0-----:R-:W-:Y:S02]  /*5760*/  FMUL.FTZ R155, R149.reuse, R162 ;  /* 0x000000a2959b7220 */ /* 0x041fe40000410000 */
[----:B---3--:R-:W-:-:S02]  /*5770*/  FMUL.FTZ R157, R149, R166 ;  /* 0x000000a6959d7220 */ /* 0x008fc40000410000 */
        /* <DEDUP_REMOVED lines=9> */
.L_x_11205:
[----:B------:R-:W-:Y:S05]  /*5810*/  BSYNC B0 ;  /* 0x0000000000007941 */ /* 0x000fea0003800000 */
.L_x_11204:
[----:B--2---:R2:W1:Y:S01]  /*5820*/  SHFL.DOWN PT, R160, R144, 0x4, 0x1f ;  /* 0x08801f0090a07f89 */ /* 0x00446200000e0000 */
[----:B------:R-:W-:Y:S03]  /*5830*/  BSSY B0, `(.L_x_11206) ;  /* 0x0000010000007945 */ /* 0x000fe60003800000 */
[----:B0-----:R2:W0:Y:S04]  /*5840*/  SHFL.DOWN PT, R162, R149, 0x4, 0x1f ;  /* 0x08801f0095a27f89 */ /* 0x00142800000e0000 */
[----:B----4-:R2:W4:Y:S04]  /*5850*/  SHFL.DOWN PT, R164, R134, 0x4, 0x1f ;  /* 0x08801f0086a47f89 */ /* 0x01052800000e0000 */
[----:B---3--:R2:W3:Y:S01]  /*5860*/  SHFL.DOWN PT, R166, R138, 0x4, 0x1f ;  /* 0x08801f008aa67f89 */ /* 0x0084e200000e0000 */
        /* <DEDUP_REMOVED lines=12> */
.L_x_11207:
[----:B------:R-:W-:Y:S05]  /*5930*/  BSYNC B0 ;  /* 0x0000000000007941 */ /* 0x000fea0003800000 */
.L_x_11206:
[----:B-1----:R1:W2:Y:S01]  /*5940*/  SHFL.DOWN PT, R160, R144, 0x8, 0x1f ;  /* 0x09001f0090a07f89 */ /* 0x0022a200000e0000 */
        /* <DEDUP_REMOVED lines=16> */
.L_x_11209:
[----:B------:R-:W-:Y:S05]  /*5a50*/  BSYNC B0 ;  /* 0x0000000000007941 */ /* 0x000fea0003800000 */
.L_x_11208:
        /* <DEDUP_REMOVED lines=17> */
.L_x_11211:
[----:B------:R-:W-:Y:S05]  /*5b70*/  BSYNC B0 ;  /* 0x0000000000007941 */ /* 0x000fea0003800000 */
.L_x_11210:
[----:B0-----:R-:W-:Y:S01]  /*5b80*/  SHFL.DOWN PT, R162, R149, 0x1, 0x1f ;  /* 0x08201f0095a27f89 */ /* 0x001fe200000e0000 */
[----:B------:R-:W-:Y:S01]  /*5b90*/  ISETP.NE.AND P2, PT, R33, RZ, PT ;  /* 0x000000ff2100720c */ /* 0x000fe20003f45270 */
[----:B------:R-:W-:Y:S02]  /*5ba0*/  BSSY B0, `(.L_x_11212) ;  /* 0x000015f000007945 */ /* 0x000fe40003800000 */
[----:B------:R-:W0:Y:S04]  /*5bb0*/  SHFL.IDX PT, R157, R7, RZ, 0x1f ;  /* 0x00001fff079d7589 */ /* 0x000e2800000e0000 */
[----:B------:R-:W5:Y:S04]  /*5bc0*/  SHFL.IDX PT, R155, R6, RZ, 0x1f ;  /* 0x00001fff069b7589 */ /* 0x000f6800000e0000 */
[----:B------:R-:W2:Y:S04]  /*5bd0*/  SHFL.DOWN PT, R159, R144, 0x1, 0x1f ;  /* 0x08201f00909f7f89 */ /* 0x000ea800000e0000 */
[----:B------:R-:W4:Y:S04]  /*5be0*/  SHFL.DOWN PT, R161, R134, 0x1, 0x1f ;  /* 0x08201f0086a17f89 */ /* 0x000f2800000e0000 */
[----:B------:R-:W3:Y:S04]  /*5bf0*/  SHFL.DOWN PT, R165, R138, 0x1, 0x1f ;  /* 0x08201f008aa57f89 */ /* 0x000ee800000e0000 */
[----:B-12---:R-:W-:Y:S01]  /*5c00*/  SHFL.IDX PT, R149, R149, RZ, 0x1f ;  /* 0x00001fff95957589 */ /* 0x006fe200000e0000 */
[----:B0-----:R-:W-:-:S03]  /*5c10*/  @P1 FMUL.FTZ R160, R162, R157 ;  /* 0x0000009da2a01220 */ /* 0x001fc60000410000 */
[----:B------:R-:W-:Y:S01]  /*5c20*/  SHFL.IDX PT, R144, R144, RZ, 0x1f ;  /* 0x00001fff90907589 */ /* 0x000fe200000e0000 */
[----:B-----5:R-:W-:-:S03]  /*5c30*/  @P1 FMUL.FTZ R162, R162, R155 ;  /* 0x0000009ba2a21220 */ /* 0x020fc60000410000 */
[----:B------:R-:W-:Y:S01]  /*5c40*/  SHFL.IDX PT, R134, R134, RZ, 0x1f ;  /* 0x00001fff86867589 */ /* 0x000fe200000e0000 */
[----:B------:R-:W-:-:S03]  /*5c50*/  @P1 FFMA.FTZ R160, R159, R155, -R160 ;  /* 0x0000009b9fa01223 */ /* 0x000fc600000108a0 */
[----:B------:R-:W-:Y:S01]  /*5c60*/  SHFL.IDX PT, R138, R138, RZ, 0x1f ;  /* 0x00001fff8a8a7589 */ /* 0x000fe200000e0000 */
[----:B------:R-:W-:Y:S02]  /*5c70*/  @P1 FFMA.FTZ R162, R159, R157, R162 ;  /* 0x0000009d9fa21223 */ /* 0x000fe400000100a2 */
[----:B----4-:R-:W-:Y:S02]  /*5c80*/  @P1 FADD.FTZ R155, R161, R160 ;  /* 0x000000a0a19b1221 */ /* 0x010fe40000010000 */
[----:B---3--:R-:W-:Y:S01]  /*5c90*/  @P1 FADD.FTZ R157, R165, R162 ;  /* 0x000000a2a59d1221 */ /* 0x008fe20000010000 */
        /* <DEDUP_REMOVED lines=22> */
[----:B------:R-:W-:Y:S02]  /*5e00*/  @P0 FADD.FTZ R11, R130, R9 ;  /* 0x00000009820b0221 */ /* 0x000fe40000010000 */
[----:B------:R-:W-:Y:S01]  /*5e10*/  @P0 FADD.FTZ R10, R132, R163 ;  /* 0x000000a3840a0221 */ /* 0x000fe20000010000 */
[----:B------:R-:W-:Y:S01]  /*5e20*/  ISETP.GT.AND P0, PT, R34, 0x1e, PT ;  /* 0x0000001e2200780c */ /* 0x000fe20003f04270 */
[----:B------:R-:W-:Y:S02]  /*5e30*/  FADD.FTZ R155, R140, R155 ;  /* 0x0000009b8c9b7221 */ /* 0x000fe40000010000 */
[----:B------:R-:W-:Y:S02]  /*5e40*/  FMUL.FTZ R8, R118, -R141 ;  /* 0x8000008d76087220 */ /* 0x000fe40000410000 */
[C---:B------:R-:W-:Y:S02]  /*5e50*/  FMUL.FTZ R9, R25.reuse, R11 ;  /* 0x0000000b19097220 */ /* 0x040fe40000410000 */
[----:B------:R-:W-:-:S02]  /*5e60*/  FMUL.FTZ R25, R25, R10 ;  /* 0x0000000a19197220 */ /* 0x000fc40000410000 */
[-C--:B------:R-:W-:Y:S02]  /*5e70*/  FMUL.FTZ R128, R118, -R155.reuse ;  /* 0x8000009b76807220 */ /* 0x080fe40000410000 */
[----:B------:R-:W-:Y:S02]  /*5e80*/  FFMA.FTZ R8, R112, R155, -R8 ;  /* 0x0000009b70087223 */ /* 0x000fe40000010808 */
[C---:B------:R-:W-:Y:S02]  /*5e90*/  FFMA.FTZ R10, R24.reuse, R10, -R9 ;  /* 0x0000000a180a7223 */ /* 0x040fe40000010809 */
[----:B------:R-:W-:Y:S02]  /*5ea0*/  FFMA.FTZ R25, R24, R11, R25 ;  /* 0x0000000b18197223 */ /* 0x000fe40000010019 */
[----:B------:R-:W-:Y:S02]  /*5eb0*/  FFMA.FTZ R157, R112, R141, R128 ;  /* 0x0000008d709d7223 */ /* 0x000fe40000010080 */
[----:B------:R-:W-:-:S02]  /*5ec0*/  FADD.FTZ R143, R143, R8 ;  /* 0x000000088f8f7221 */ /* 0x000fc40000010000 */
[----:B------:R-:W-:Y:S02]  /*5ed0*/  FADD.FTZ R130, R125, R10 ;  /* 0x0000000a7d827221 */ /* 0x000fe40000010000 */
[----:B------:R-:W-:Y:S02]  /*5ee0*/  FADD.FTZ R25, RZ, R25 ;  /* 0x00000019ff197221 */ /* 0x000fe40000010000 */
[----:B------:R-:W-:Y:S02]  /*5ef0*/  FADD.FTZ R157, -R142, R157 ;  /* 0x0000009d8e9d7221 */ /* 0x000fe40000010100 */
[----:B------:R-:W-:Y:S02]  /*5f00*/  FMUL.FTZ R24, R120, -R143 ;  /* 0x8000008f78187220 */ /* 0x000fe40000410000 */
[C---:B------:R-:W-:Y:S02]  /*5f10*/  FMUL.FTZ R8, R110.reuse, R130 ;  /* 0x000000826e087220 */ /* 0x040fe40000410000 */
[----:B------:R-:W-:-:S02]  /*5f20*/  FMUL.FTZ R9, R110, R25 ;  /* 0x000000196e097220 */ /* 0x000fc40000410000 */
[-C--:B------:R-:W-:Y:S02]  /*5f30*/  FMUL.FTZ R10, R120, -R157.reuse ;  /* 0x8000009d780a7220 */ /* 0x080fe40000410000 */
[C---:B------:R-:W-:Y:S02]  /*5f40*/  FFMA.FTZ R24, R117.reuse, R157, R24 ;  /* 0x0000009d75187223 */ /* 0x040fe40000010018 */
[C---:B------:R-:W-:Y:S02]  /*5f50*/  FFMA.FTZ R8, R108.reuse, R25, R8 ;  /* 0x000000196c087223 */ /* 0x040fe40000010008 */
[----:B------:R-:W-:Y:S02]  /*5f60*/  FFMA.FTZ R9, R108, R130, -R9 ;  /* 0x000000826c097223 */ /* 0x000fe40000010809 */
[----:B------:R-:W-:Y:S02]  /*5f70*/  FFMA.FTZ R11, R117, R143, -R10 ;  /* 0x0000008f750b7223 */ /* 0x000fe4000001080a */
[----:B------:R-:W-:-:S02]  /*5f80*/  FADD.FTZ R145, -R145, R24 ;  /* 0x0000001891917221 */ /* 0x000fc40000010100 */
[----:B------:R-:W-:Y:S02]  /*5f90*/  FADD.FTZ R24, RZ, R8 ;  /* 0x00000008ff187221 */ /* 0x000fe40000010000 */
[----:B------:R-:W-:Y:S02]  /*5fa0*/  FFMA.FTZ R132, R111, R68, R9 ;  /* 0x000000446f847223 */ /* 0x000fe40000010009 */
[----:B------:R-:W-:Y:S02]  /*5fb0*/  FADD.FTZ R146, R146, R11 ;  /* 0x0000000b92927221 */ /* 0x000fe40000010000 */
[----:B------:R-:W-:Y:S02]  /*5fc0*/  FMUL.FTZ R9, R115, R24 ;  /* 0x0000001873097220 */ /* 0x000fe40000410000 */
[----:B------:R-:W-:Y:S02]  /*5fd0*/  FMUL.FTZ R125, R119, -R145 ;  /* 0x80000091777d7220 */ /* 0x000fe40000410000 */
[----:B------:R-:W-:-:S02]  /*5fe0*/  FMUL.FTZ R11, R115, R132 ;  /* 0x00000084730b7220 */ /* 0x000fc40000410000 */
[----:B------:R-:W-:Y:S02]  /*5ff0*/  FMUL.FTZ R8, R119, -R146 ;  /* 0x8000009277087220 */ /* 0x000fe40000410000 */
[----:B------:R-:W-:Y:S02]  /*6000*/  FFMA.FTZ R9, R114, R132, -R9 ;  /* 0x0000008472097223 */ /* 0x000fe40000010809 */
[----:B------:R-:W-:Y:S02]  /*6010*/  FFMA.FTZ R125, R116, R146, -R125 ;  /* 0x00000092747d7223 */ /* 0x000fe4000001087d */
[----:B------:R-:W-:Y:S02]  /*6020*/  FFMA.FTZ R11, R114, R24, R11 ;  /* 0x00000018720b7223 */ /* 0x000fe4000001000b */
[----:B------:R-:W-:Y:S02]  /*6030*/  FFMA.FTZ R8, R116, R145, R8 ;  /* 0x0000009174087223 */ /* 0x000fe40000010008 */
[----:B------:R-:W-:-:S02]  /*6040*/  FFMA.FTZ R140, R113, R70, R9 ;  /* 0x00000046718c7223 */ /* 0x000fc40000010009 */
[----:B------:R-:W-:Y:S02]  /*6050*/  FADD.FTZ R148, R148, R125 ;  /* 0x0000007d94947221 */ /* 0x000fe40000010000 */
[----:B------:R-:W-:Y:S02]  /*6060*/  FADD.FTZ R128, RZ, R11 ;  /* 0x0000000bff807221 */ /* 0x000fe40000010000 */
[----:B------:R-:W-:Y:S02]  /*6070*/  FADD.FTZ R147, -R147, R8 ;  /* 0x0000000893937221 */ /* 0x000fe40000010100 */
[----:B------:R-:W-:Y:S02]  /*6080*/  FMUL.FTZ R9, R119, R140 ;  /* 0x0000008c77097220 */ /* 0x000fe40000410000 */
[----:B------:R-:W-:Y:S02]  /*6090*/  FMUL.FTZ R8, R115, -R148 ;  /* 0x8000009473087220 */ /* 0x000fe40000410000 */
[----:B------:R-:W-:-:S02]  /*60a0*/  FMUL.FTZ R119, R119, R128 ;  /* 0x0000008077777220 */ /* 0x000fc40000410000 */
[-C--:B------:R-:W-:Y:S02]  /*60b0*/  FMUL.FTZ R115, R115, -R147.reuse ;  /* 0x8000009373737220 */ /* 0x080fe40000410000 */
[----:B------:R-:W-:Y:S02]  /*60c0*/  FFMA.FTZ R9, R116, R128, R9 ;  /* 0x0000008074097223 */ /* 0x000fe40000010009 */
[----:B------:R-:W-:Y:S02]  /*60d0*/  FFMA.FTZ R8, R114, R147, R8 ;  /* 0x0000009372087223 */ /* 0x000fe40000010008 */
[----:B------:R-:W-:Y:S02]  /*60e0*/  FFMA.FTZ R119, R116, R140, -R119 ;  /* 0x0000008c74777223 */ /* 0x000fe40000010877 */
[----:B------:R-:W-:Y:S02]  /*60f0*/  FFMA.FTZ R115, R114, R148, -R115 ;  /* 0x0000009472737223 */ /* 0x000fe40000010873 */
[----:B------:R-:W-:-:S02]  /*6100*/  FADD.FTZ R114, RZ, R9 ;  /* 0x00000009ff727221 */ /* 0x000fc40000010000 */
[----:B------:R-:W-:Y:S02]  /*6110*/  FADD.FTZ R151, -R151, R8 ;  /* 0x0000000897977221 */ /* 0x000fe40000010100 */
[----:B------:R-:W-:Y:S02]  /*6120*/  FFMA.FTZ R165, R123, R72, R119 ;  /* 0x000000487ba57223 */ /* 0x000fe40000010077 */
[----:B------:R-:W-:Y:S02]  /*6130*/  FADD.FTZ R115, R150, R115 ;  /* 0x0000007396737221 */ /* 0x000fe40000010000 */
[----:B------:R-:W-:Y:S02]  /*6140*/  FMUL.FTZ R8, R120, R114 ;  /* 0x0000007278087220 */ /* 0x000fe40000410000 */
[----:B------:R-:W-:Y:S02]  /*6150*/  FMUL.FTZ R9, R110, -R151 ;  /* 0x800000976e097220 */ /* 0x000fe40000410000 */
[----:B------:R-:W-:-:S02]  /*6160*/  FMUL.FTZ R120, R120, R165 ;  /* 0x000000a578787220 */ /* 0x000fc40000410000 */
[----:B------:R-:W-:Y:S02]  /*6170*/  FMUL.FTZ R110, R110, -R115 ;  /* 0x800000736e6e7220 */ /* 0x000fe40000410000 */
[C---:B------:R-:W-:Y:S02]  /*6180*/  FFMA.FTZ R120, R117.reuse, R114, R120 ;  /* 0x0000007275787223 */ /* 0x040fe40000010078 */
[C---:B------:R-:W-:Y:S02]  /*6190*/  FFMA.FTZ R125, R108.reuse, R151, R110 ;  /* 0x000000976c7d7223 */ /* 0x040fe4000001006e */
[----:B------:R-:W-:Y:S02]  /*61a0*/  FFMA.FTZ R8, R117, R165, -R8 ;  /* 0x000000a575087223 */ /* 0x000fe40000010808 */
[----:B------:R-:W-:Y:S02]  /*61b0*/  FFMA.FTZ R10, R108, R115, -R9 ;  /* 0x000000736c0a7223 */ /* 0x000fe40000010809 */
[----:B------:R-:W-:-:S02]  /*61c0*/  FADD.FTZ R159, RZ, R120 ;  /* 0x00000078ff9f7221 */ /* 0x000fc40000010000 */
[----:B------:R-:W-:Y:S02]  /*61d0*/  FADD.FTZ R125, -R152, R125 ;  /* 0x0000007d987d7221 */ /* 0x000fe40000010100 */
[----:B------:R-:W-:Y:S02]  /*61e0*/  FFMA.FTZ R169, R127, R74, R8 ;  /* 0x0000004a7fa97223 */ /* 0x000fe40000010008 */
[----:B------:R-:W-:Y:S02]  /*61f0*/  FADD.FTZ R153, R153, R10 ;  /* 0x0000000a99997221 */ /* 0x000fe40000010000 */
[----:B------:R-:W-:Y:S02]  /*6200*/  FMUL.FTZ R161, R151, R68 ;  /* 0x0000004497a17220 */ /* 0x000fe40000410000 */
[----:B------:R-:W-:Y:S02]  /*6210*/  FFMA.FTZ R10, R83, R130, RZ ;  /* 0x00000082530a7223 */ /* 0x000fe400000100ff */
[----:B------:R-:W-:-:S02]  /*6220*/  FMUL.FTZ R9, R118, R159 ;  /* 0x0000009f76097220 */ /* 0x000fc40000410000 */
[----:B------:R-:W-:Y:S02]  /*6230*/  FMUL.FTZ R8, R125, R66 ;  /* 0x000000427d087220 */ /* 0x000fe40000410000 */
[----:B------:R-:W-:Y:S02]  /*6240*/  FMUL.FTZ R118, R118, R169 ;  /* 0x000000a976767220 */ /* 0x000fe40000410000 */
[-C--:B------:R-:W-:Y:S02]  /*6250*/  FFMA.FTZ R110, R111, -R68.reuse, R132 ;  /* 0x800000446f6e7223 */ /* 0x080fe40000010084 */
[----:B------:R-:W-:Y:S02]  /*6260*/  FMUL.FTZ R119, R115, R68 ;  /* 0x0000004473777220 */ /* 0x000fe40000410000 */
[----:B------:R-:W-:Y:S02]  /*6270*/  FMUL.FTZ R11, R24, R161 ;  /* 0x000000a1180b7220 */ /* 0x000fe40000410000 */
[----:B------:R-:W-:-:S02]  /*6280*/  FFMA.FTZ R116, R85, R132, R10 ;  /* 0x0000008455747223 */ /* 0x000fc4000001000a */
[-C--:B------:R-:W-:Y:S02]  /*6290*/  FMUL.FTZ R108, R153, R66.reuse ;  /* 0x00000042996c7220 */ /* 0x080fe40000410000 */
[----:B------:R-:W-:Y:S02]  /*62a0*/  FFMA.FTZ R117, R109, -R66, R130 ;  /* 0x800000426d757223 */ /* 0x000fe40000010082 */
[----:B------:R-:W-:Y:S02]  /*62b0*/  FMUL.FTZ R10, R25, R8 ;  /* 0x00000008190a7220 */ /* 0x000fe40000410000 */
[C---:B------:R-:W-:Y:S02]  /*62c0*/  FFMA.FTZ R9, R112.reuse, R169, -R9 ;  /* 0x000000a970097223 */ /* 0x040fe40000010809 */
[----:B------:R-:W-:Y:S02]  /*62d0*/  FFMA.FTZ R118, R112, R159, R118 ;  /* 0x0000009f70767223 */ /* 0x000fe40000010076 */
[----:B------:R-:W-:-:S02]  /*62e0*/  FFMA.FTZ R163, R110, R119, R11 ;  /* 0x000000776ea37223 */ /* 0x000fc4000001000b */
[-C--:B------:R-:W-:Y:S02]  /*62f0*/  FMUL.FTZ R11, R25, R108.reuse ;  /* 0x0000006c190b7220 */ /* 0x080fe40000410000 */
[----:B------:R-:W-:Y:S02]  /*6300*/  FFMA.FTZ R10, R117, R108, R10 ;  /* 0x0000006c750a7223 */ /* 0x000fe4000001000a */
[----:B------:R-:W-:Y:S02]  /*6310*/  FMUL.FTZ R120, R24, R119 ;  /* 0x0000007718787220 */ /* 0x000fe40000410000 */
[----:B------:R-:W-:Y:S02]  /*6320*/  FADD.FTZ R118, RZ, R118 ;  /* 0x00000076ff767221 */ /* 0x000fe40000010000 */
[----:B------:R-:W-:Y:S02]  /*6330*/  FFMA.FTZ R171, R129, R76, R9 ;  /* 0x0000004c81ab7223 */ /* 0x000fe40000010009 */
[----:B------:R-:W-:-:S02]  /*6340*/  FMUL.FTZ R9, R147, R70 ;  /* 0x0000004693097220 */ /* 0x000fc40000410000 */
[----:B------:R-:W-:Y:S02]  /*6350*/  FFMA.FTZ R11, R117, R8, -R11 ;  /* 0x00000008750b7223 */ /* 0x000fe4000001080b */
[----:B------:R-:W-:Y:S02]  /*6360*/  FADD.FTZ R10, RZ, R10 ;  /* 0x0000000aff0a7221 */ /* 0x000fe40000010000 */
[----:B------:R-:W-:Y:S02]  /*6370*/  FFMA.FTZ R120, R110, R161, -R120 ;  /* 0x000000a16e787223 */ /* 0x000fe40000010878 */
[----:B------:R-:W-:Y:S02]  /*6380*/  FMUL.FTZ R8, R122, R118 ;  /* 0x000000767a087220 */ /* 0x000fe40000410000 */
[-C--:B------:R-:W-:Y:S02]  /*6390*/  FFMA.FTZ R112, R113, -R70.reuse, R140 ;  /* 0x8000004671707223 */ /* 0x080fe4000001008c */
[----:B------:R-:W-:-:S02]  /*63a0*/  FMUL.FTZ R161, R148, R70 ;  /* 0x0000004694a17220 */ /* 0x000fc40000410000 */
[----:B------:R-:W-:Y:S02]  /*63b0*/  FMUL.FTZ R122, R122, R171 ;  /* 0x000000ab7a7a7220 */ /* 0x000fe40000410000 */
[----:B------:R-:W-:Y:S02]  /*63c0*/  FMUL.FTZ R130, R128, R9 ;  /* 0x0000000980827220 */ /* 0x000fe40000410000 */
[----:B------:R-:W-:Y:S02]  /*63d0*/  FFMA.FTZ R116, R87, R140, R116 ;  /* 0x0000008c57747223 */ /* 0x000fe40000010074 */
[----:B------:R-:W-:Y:S02]  /*63e0*/  FADD.FTZ R10, R10, R163 ;  /* 0x000000a30a0a7221 */ /* 0x000fe40000010000 */
[----:B------:R-:W-:Y:S02]  /*63f0*/  FFMA.FTZ R8, R121, R171, -R8 ;  /* 0x000000ab79087223 */ /* 0x000fe40000010808 */
[----:B------:R-:W-:-:S02]  /*6400*/  FADD.FTZ R11, RZ, R11 ;  /* 0x0000000bff0b7221 */ /* 0x000fc40000010000 */
[----:B------:R-:W-:Y:S02]  /*6410*/  FFMA.FTZ R163, R112, R161, R130 ;  /* 0x000000a170a37223 */ /* 0x000fe40000010082 */
[----:B------:R-:W-:Y:S02]  /*6420*/  FFMA.FTZ R122, R121, R118, R122 ;  /* 0x00000076797a7223 */ /* 0x000fe4000001007a */
[-C--:B------:R-:W-:Y:S02]  /*6430*/  FMUL.FTZ R121, R146, R72.reuse ;  /* 0x0000004892797220 */ /* 0x080fe40000410000 */
[----:B------:R-:W-:Y:S02]  /*6440*/  FFMA.FTZ R130, R89, R165, R116 ;  /* 0x000000a559827223 */ /* 0x000fe40000010074 */
[----:B------:R-:W-:Y:S02]  /*6450*/  FMUL.FTZ R132, R128, R161 ;  /* 0x000000a180847220 */ /* 0x000fe40000410000 */
[----:B------:R-:W-:-:S02]  /*6460*/  FFMA.FTZ R116, R123, -R72, R165 ;  /* 0x800000487b747223 */ /* 0x000fc400000100a5 */
[----:B------:R-:W-:Y:S02]  /*6470*/  FADD.FTZ R11, R11, R120 ;  /* 0x000000780b0b7221 */ /* 0x000fe40000010000 */
[----:B------:R-:W-:Y:S02]  /*6480*/  FADD.FTZ R10, R10, R163 ;  /* 0x000000a30a0a7221 */ /* 0x000fe40000010000 */
[----:B------:R-:W-:Y:S02]  /*6490*/  FADD.FTZ R165, RZ, R122 ;  /* 0x0000007affa57221 */ /* 0x000fe40000010000 */
[----:B------:R-:W-:Y:S02]  /*64a0*/  FMUL.FTZ R163, R145, R72 ;  /* 0x0000004891a37220 */ /* 0x000fe40000410000 */
[----:B------:R-:W-:Y:S02]  /*64b0*/  FFMA.FTZ R175, R131, R78, R8 ;  /* 0x0000004e83af7223 */ /* 0x000fe40000010008 */
[----:B------:R-:W-:-:S02]  /*64c0*/  FMUL.FTZ R120, R114, R121 ;  /* 0x0000007972787220 */ /* 0x000fc40000410000 */
[----:B------:R-:W-:Y:S02]  /*64d0*/  FFMA.FTZ R132, R112, R9, -R132 ;  /* 0x0000000970847223 */ /* 0x000fe40000010884 */
[C---:B------:R-:W-:Y:S02]  /*64e0*/  FMUL.FTZ R9, R126.reuse, R165 ;  /* 0x000000a57e097220 */ /* 0x040fe40000410000 */
[----:B------:R-:W-:Y:S02]  /*64f0*/  FMUL.FTZ R126, R126, R175 ;  /* 0x000000af7e7e7220 */ /* 0x000fe40000410000 */
[-C--:B------:R-:W-:Y:S02]  /*6500*/  FFMA.FTZ R122, R116, R163.reuse, -R120 ;  /* 0x000000a3747a7223 */ /* 0x080fe40000010878 */
[----:B------:R-:W-:Y:S02]  /*6510*/  FMUL.FTZ R120, R143, R74 ;  /* 0x0000004a8f787220 */ /* 0x000fe40000410000 */
[----:B------:R-:W-:-:S02]  /*6520*/  FMUL.FTZ R8, R114, R163 ;  /* 0x000000a372087220 */ /* 0x000fc40000410000 */
[C---:B------:R-:W-:Y:S02]  /*6530*/  FFMA.FTZ R9, R124.reuse, R175, -R9 ;  /* 0x000000af7c097223 */ /* 0x040fe40000010809 */
[----:B------:R-:W-:Y:S02]  /*6540*/  FFMA.FTZ R126, R124, R165, R126 ;  /* 0x000000a57c7e7223 */ /* 0x000fe4000001007e */
[----:B------:R-:W-:Y:S02]  /*6550*/  FADD.FTZ R11, R11, R132 ;  /* 0x000000840b0b7221 */ /* 0x000fe40000010000 */
[-C--:B------:R-:W-:Y:S02]  /*6560*/  FFMA.FTZ R163, R127, -R74.reuse, R169 ;  /* 0x8000004a7fa37223 */ /* 0x080fe400000100a9 */
[----:B------:R-:W-:Y:S02]  /*6570*/  FMUL.FTZ R124, R157, R74 ;  /* 0x0000004a9d7c7220 */ /* 0x000fe40000410000 */
[----:B------:R-:W-:-:S02]  /*6580*/  FMUL.FTZ R132, R159, R120 ;  /* 0x000000789f847220 */ /* 0x000fc40000410000 */
[----:B------:R-:W-:Y:S02]  /*6590*/  FFMA.FTZ R167, R116, R121, R8 ;  /* 0x0000007974a77223 */ /* 0x000fe40000010008 */
[-C--:B------:R-:W-:Y:S02]  /*65a0*/  FFMA.FTZ R132, R163, R124.reuse, -R132 ;  /* 0x0000007ca3847223 */ /* 0x080fe40000010884 */
[----:B------:R-:W-:Y:S02]  /*65b0*/  FFMA.FTZ R130, R91, R169, R130 ;  /* 0x000000a95b827223 */ /* 0x000fe40000010082 */
[----:B------:R-:W-:Y:S02]  /*65c0*/  FMUL.FTZ R124, R159, R124 ;  /* 0x0000007c9f7c7220 */ /* 0x000fe40000410000 */
[----:B------:R-:W-:Y:S02]  /*65d0*/  FMUL.FTZ R169, R141, R76 ;  /* 0x0000004c8da97220 */ /* 0x000fe40000410000 */
[----:B------:R-:W-:-:S02]  /*65e0*/  FADD.FTZ R10, R10, R167 ;  /* 0x000000a70a0a7221 */ /* 0x000fc40000010000 */
[----:B------:R-:W-:Y:S02]  /*65f0*/  FADD.FTZ R11, R11, R122 ;  /* 0x0000007a0b0b7221 */ /* 0x000fe40000010000 */
[----:B------:R-:W-:Y:S02]  /*6600*/  FFMA.FTZ R167, R163, R120, R124 ;  /* 0x00000078a3a77223 */ /* 0x000fe4000001007c */
[-C--:B------:R-:W-:Y:S02]  /*6610*/  FFMA.FTZ R122, R129, -R76.reuse, R171 ;  /* 0x8000004c817a7223 */ /* 0x080fe400000100ab */
[----:B------:R-:W-:Y:S02]  /*6620*/  FMUL.FTZ R173, R155, R76 ;  /* 0x0000004c9bad7220 */ /* 0x000fe40000410000 */
[----:B------:R-:W-:Y:S02]  /*6630*/  FMUL.FTZ R124, R118, R169 ;  /* 0x000000a9767c7220 */ /* 0x000fe40000410000 */
[----:B------:R-:W-:-:S02]  /*6640*/  FFMA.FTZ R8, R83, -R25, RZ ;  /* 0x8000001953087223 */ /* 0x000fc400000100ff */
[----:B------:R-:W-:Y:S02]  /*6650*/  FADD.FTZ R10, R10, R167 ;  /* 0x000000a70a0a7221 */ /* 0x000fe40000010000 */
[----:B------:R-:W-:Y:S02]  /*6660*/  FFMA.FTZ R167, R122, R173, R124 ;  /* 0x000000ad7aa77223 */ /* 0x000fe4000001007c */
[----:B------:R-:W-:Y:S02]  /*6670*/  FFMA.FTZ R130, R93, R171, R130 ;  /* 0x000000ab5d827223 */ /* 0x000fe40000010082 */
[----:B------:R-:W-:Y:S02]  /*6680*/  FFMA.FTZ R8, R85, -R24, R8 ;  /* 0x8000001855087223 */ /* 0x000fe40000010008 */
[----:B------:R-:W-:Y:S02]  /*6690*/  FADD.FTZ R10, R10, R167 ;  /* 0x000000a70a0a7221 */ /* 0x000fe40000010000 */
[----:B------:R-:W-:-:S02]  /*66a0*/  FFMA.FTZ R167, R95, R175, R130 ;  /* 0x000000af5fa77223 */ /* 0x000fc40000010082 */
[----:B------:R-:W-:Y:S02]  /*66b0*/  FMUL.FTZ R130, R136, R78 ;  /* 0x0000004e88827220 */ /* 0x000fe40000410000 */
[----:B------:R-:W-:Y:S02]  /*66c0*/  FFMA.FTZ R8, R87, -R128, R8 ;  /* 0x8000008057087223 */ /* 0x000fe40000010008 */
[----:B------:R-:W-:Y:S02]  /*66d0*/  FADD.FTZ R11, R11, R132 ;  /* 0x000000840b0b7221 */ /* 0x000fe40000010000 */
[----:B------:R-:W-:Y:S02]  /*66e0*/  FMUL.FTZ R140, R118, R173 ;  /* 0x000000ad768c7220 */ /* 0x000fe40000410000 */
[----:B------:R-:W-:Y:S02]  /*66f0*/  FFMA.FTZ R124, R131, -R78, R175 ;  /* 0x8000004e837c7223 */ /* 0x000fe400000100af */
[----:B------:R-:W-:-:S02]  /*6700*/  FFMA.FTZ R132, R133, R80, R9 ;  /* 0x0000005085847223 */ /* 0x000fc40000010009 */
[----:B------:R-:W-:Y:S02]  /*6710*/  FADD.FTZ R171, RZ, R126 ;  /* 0x0000007effab7221 */ /* 0x000fe40000010000 */
[----:B------:R-:W-:Y:S02]  /*6720*/  FMUL.FTZ R9, R135, R78 ;  /* 0x0000004e87097220 */ /* 0x000fe40000410000 */
[----:B------:R-:W-:Y:S02]  /*6730*/  FMUL.FTZ R126, R165, R130 ;  /* 0x00000082a57e7220 */ /* 0x000fe40000410000 */
[----:B------:R-:W-:Y:S02]  /*6740*/  FMUL.FTZ R175, R137, R80 ;  /* 0x0000005089af7220 */ /* 0x000fe40000410000 */
[----:B------:R-:W-:Y:S02]  /*6750*/  FFMA.FTZ R8, R89, -R114, R8 ;  /* 0x8000007259087223 */ /* 0x000fe40000010008 */
[----:B------:R-:W-:-:S02]  /*6760*/  FFMA.FTZ R140, R122, R169, -R140 ;  /* 0x000000a97a8c7223 */ /* 0x000fc4000001088c */
[----:B------:R-:W-:Y:S02]  /*6770*/  FFMA.FTZ R167, R104, R132, R167 ;  /* 0x0000008468a77223 */ /* 0x000fe400000100a7 */
[-C--:B------:R-:W-:Y:S02]  /*6780*/  FMUL.FTZ R142, R139, R80.reuse ;  /* 0x000000508b8e7220 */ /* 0x080fe40000410000 */
[----:B------:R-:W-:Y:S01]  /*6790*/  FFMA.FTZ R126, R124, R9, -R126 ;  /* 0x000000097c7e7223 */ /* 0x000fe2000001087e */
[----:B------:R-:W0:Y:S01]  /*67a0*/  SHFL.DOWN PT, R177, R167, 0x1, 0x1f ;  /* 0x08201f00a7b17f89 */ /* 0x000e2200000e0000 */
[----:B------:R-:W-:Y:S02]  /*67b0*/  FFMA.FTZ R132, R133, -R80, R132 ;  /* 0x8000005085847223 */ /* 0x000fe40000010084 */
[----:B------:R-:W-:Y:S02]  /*67c0*/  FMUL.FTZ R169, R171, R175 ;  /* 0x000000afaba97220 */ /* 0x000fe40000410000 */
[----:B------:R-:W-:-:S02]  /*67d0*/  FFMA.FTZ R8, R91, -R159, R8 ;  /* 0x8000009f5b087223 */ /* 0x000fc40000010008 */
[----:B------:R-:W-:Y:S02]  /*67e0*/  FMUL.FTZ R9, R165, R9 ;  /* 0x00000009a5097220 */ /* 0x000fe40000410000 */
[----:B------:R-:W-:Y:S02]  /*67f0*/  FADD.FTZ R11, R11, R140 ;  /* 0x0000008c0b0b7221 */ /* 0x000fe40000010000 */
[----:B------:R-:W-:Y:S02]  /*6800*/  FFMA.FTZ R140, R132, R142, -R169 ;  /* 0x0000008e848c7223 */ /* 0x000fe400000108a9 */
[----:B------:R-:W-:Y:S02]  /*6810*/  FFMA.FTZ R9, R124, R130, R9 ;  /* 0x000000827c097223 */ /* 0x000fe40000010009 */
[----:B------:R-:W-:Y:S02]  /*6820*/  FFMA.FTZ R8, R93, -R118, R8 ;  /* 0x800000765d087223 */ /* 0x000fe40000010008 */
[----:B------:R-:W-:-:S02]  /*6830*/  FMUL.FTZ R142, R171, R142 ;  /* 0x0000008eab8e7220 */ /* 0x000fc40000410000 */
[----:B------:R-:W-:Y:S01]  /*6840*/  FADD.FTZ R9, R10, R9 ;  /* 0x000000090a097221 */ /* 0x000fe20000010000 */
[----:B------:R-:W-:Y:S01]  /*6850*/  MOV R10, R167 ;  /* 0x000000a7000a7202 */ /* 0x000fe20000000f00 */
[----:B------:R-:W-:Y:S02]  /*6860*/  FFMA.FTZ R8, R95, -R165, R8 ;  /* 0x800000a55f087223 */ /* 0x000fe40000010008 */
[----:B------:R-:W-:Y:S02]  /*6870*/  FADD.FTZ R11, R11, R126 ;  /* 0x0000007e0b0b7221 */ /* 0x000fe40000010000 */
[----:B------:R-:W-:Y:S02]  /*6880*/  FFMA.FTZ R142, R132, R175, R142 ;  /* 0x000000af848e7223 */ /* 0x000fe4000001008e */
[----:B------:R-:W-:Y:S02]  /*6890*/  FFMA.FTZ R126, R104, -R171, R8 ;  /* 0x800000ab687e7223 */ /* 0x000fe40000010008 */
[----:B------:R-:W-:-:S02]  /*68a0*/  FADD.FTZ R140, R11, R140 ;  /* 0x0000008c0b8c7221 */ /* 0x000fc40000010000 */
[----:B------:R-:W-:Y:S01]  /*68b0*/  FADD.FTZ R142, R9, R142 ;  /* 0x0000008e098e7221 */ /* 0x000fe20000010000 */
[----:B------:R-:W1:Y:S01]  /*68c0*/  SHFL.DOWN PT, R152, R126, 0x1, 0x1f ;  /* 0x08201f007e987f89 */ /* 0x000e6200000e0000 */
[----:B------:R-:W-:Y:S01]  /*68d0*/  MOV R11, R126 ;  /* 0x0000007e000b7202 */ /* 0x000fe20000000f00 */
[----:B0-----:R-:W-:Y:S01]  /*68e0*/  @!P0 FADD.FTZ R10, R10, R177 ;  /* 0x000000b10a0a8221 */ /* 0x001fe20000010000 */
[----:B------:R-:W-:Y:S01]  /*68f0*/  MOV R9, R140 ;  /* 0x0000008c00097202 */ /* 0x000fe20000000f00 */
[----:B------:R-:W0:Y:S01]  /*6900*/  SHFL.DOWN PT, R150, R140, 0x1, 0x1f ;  /* 0x08201f008c967f89 */ /* 0x000e2200000e0000 */
[----:B------:R-:W-:Y:S01]  /*6910*/  MOV R8, R142 ;  /* 0x0000008e00087202 */ /* 0x000fe20000000f00 */
[----:B------:R-:W-:Y:S02]  /*6920*/  FADD.FTZ R94, R175, R94 ;  /* 0x0000005eaf5e7221 */ /* 0x000fe40000010000 */
[----:B------:R-:W2:Y:S01]  /*6930*/  SHFL.DOWN PT, R169, R142, 0x1, 0x1f ;  /* 0x08201f008ea97f89 */ /* 0x000ea200000e0000 */
[----:B------:R-:W-:-:S02]  /*6940*/  FADD.FTZ R81, R130, R81 ;  /* 0x0000005182517221 */ /* 0x000fc40000010000 */
[----:B------:R-:W-:Y:S01]  /*6950*/  FADD.FTZ R92, R173, R92 ;  /* 0x0000005cad5c7221 */ /* 0x000fe20000010000 */
[----:B------:R-:W3:Y:S01]  /*6960*/  SHFL.DOWN PT, R167, R10, 0x2, 0x1f ;  /* 0x08401f000aa77f89 */ /* 0x000ee200000e0000 */
[----:B------:R-:W-:Y:S02]  /*6970*/  FADD.FTZ R79, R120, R79 ;  /* 0x0000004f784f7221 */ /* 0x000fe40000010000 */
[----:B------:R-:W-:Y:S02]  /*6980*/  FADD.FTZ R90, R121, R90 ;  /* 0x0000005a795a7221 */ /* 0x000fe40000010000 */
[----:B------:R-:W-:Y:S02]  /*6990*/  FADD.FTZ R77, R161, R77 ;  /* 0x0000004da14d7221 */ /* 0x000fe40000010000 */
[----:B------:R-:W-:Y:S02]  /*69a0*/  FADD.FTZ R88, R119, R88 ;  /* 0x0000005877587221 */ /* 0x000fe40000010000 */
[----:B------:R-:W-:-:S02]  /*69b0*/  FADD.FTZ R75, R108, R75 ;  /* 0x0000004b6c4b7221 */ /* 0x000fc40000010000 */
[----:B-1----:R-:W-:Y:S02]  /*69c0*/  @!P0 FADD.FTZ R11, R11, R152 ;  /* 0x000000980b0b8221 */ /* 0x002fe40000010000 */
[----:B0-----:R-:W-:-:S03]  /*69d0*/  @!P0 FADD.FTZ R9, R9, R150 ;  /* 0x0000009609098221 */ /* 0x001fc60000010000 */
[----:B------:R-:W0:Y:S01]  /*69e0*/  SHFL.DOWN PT, R140, R11, 0x2, 0x1f ;  /* 0x08401f000b8c7f89 */ /* 0x000e2200000e0000 */
[----:B--2---:R-:W-:-:S03]  /*69f0*/  @!P0 FADD.FTZ R8, R8, R169 ;  /* 0x000000a908088221 */ /* 0x004fc60000010000 */
[----:B------:R-:W1:Y:S01]  /*6a00*/  SHFL.DOWN PT, R126, R9, 0x2, 0x1f ;  /* 0x08401f00097e7f89 */ /* 0x000e6200000e0000 */
[----:B------:R-:W-:-:S03]  /*6a10*/  ISETP.GT.AND P0, PT, R34, 0x1d, PT ;  /* 0x0000001d2200780c */ /* 0x000fc60003f04270 */
[----:B------:R-:W2:Y:S10]  /*6a20*/  SHFL.DOWN PT, R169, R8, 0x2, 0x1f ;  /* 0x08401f0008a97f89 */ /* 0x000eb400000e0000 */
[----:B---3--:R-:W-:-:S02]  /*6a30*/  @!P0 FADD.FTZ R10, R10, R167 ;  /* 0x000000a70a0a8221 */ /* 0x008fc40000010000 */
[----:B------:R-:W-:-:S03]  /*6a40*/  FMUL.FTZ R167, R149, R7 ;  /* 0x0000000795a77220 */ /* 0x000fc60000410000 */
[----:B------:R-:W3:Y:S01]  /*6a50*/  SHFL.DOWN PT, R179, R10, 0x4, 0x1f ;  /* 0x08801f000ab37f89 */ /* 0x000ee200000e0000 */
[----:B0-----:R-:W-:Y:S02]  /*6a60*/  @!P0 FADD.FTZ R11, R11, R140 ;  /* 0x0000008c0b0b8221 */ /* 0x001fe40000010000 */
[----:B-1----:R-:W-:-:S03]  /*6a70*/  @!P0 FADD.FTZ R9, R9, R126 ;  /* 0x0000007e09098221 */ /* 0x002fc60000010000 */
[----:B------:R-:W0:Y:S01]  /*6a80*/  SHFL.DOWN PT, R142, R11, 0x4, 0x1f ;  /* 0x08801f000b8e7f89 */ /* 0x000e2200000e0000 */
[----:B------:R-:W-:Y:S02]  /*6a90*/  FMUL.FTZ R126, R23, R137 ;  /* 0x00000089177e7220 */ /* 0x000fe40000410000 */
[----:B--2---:R-:W-:Y:S01]  /*6aa0*/  @!P0 FADD.FTZ R8, R8, R169 ;  /* 0x000000a908088221 */ /* 0x004fe20000010000 */
[----:B------:R-:W1:Y:S01]  /*6ab0*/  SHFL.DOWN PT, R140, R9, 0x4, 0x1f ;  /* 0x08801f00098c7f89 */ /* 0x000e6200000e0000 */
[----:B------:R-:W-:Y:S01]  /*6ac0*/  ISETP.GT.AND P0, PT, R34, 0x1b, PT ;  /* 0x0000001b2200780c */ /* 0x000fe20003f04270 */
[-C--:B------:R-:W-:Y:S02]  /*6ad0*/  FFMA.FTZ R169, R144, R6.reuse, -R167 ;  /* 0x0000000690a97223 */ /* 0x080fe400000108a7 */
[----:B------:R-:W2:Y:S01]  /*6ae0*/  SHFL.DOWN PT, R177, R8, 0x4, 0x1f ;  /* 0x08801f0008b17f89 */ /* 0x000ea200000e0000 */
[----:B------:R-:W-:Y:S02]  /*6af0*/  FMUL.FTZ R6, R149, R6 ;  /* 0x0000000695067220 */ /* 0x000fe40000410000 */
[----:B------:R-:W-:-:S02]  /*6b00*/  FFMA.FTZ R126, R22, R139, -R126 ;  /* 0x0000008b167e7223 */ /* 0x000fc4000001087e */
[----:B------:R-:W-:Y:S02]  /*6b10*/  FMUL.FTZ R139, R23, R139 ;  /* 0x0000008b178b7220 */ /* 0x000fe40000410000 */
[C---:B------:R-:W-:Y:S02]  /*6b20*/  FMUL.FTZ R167, R149.reuse, R5 ;  /* 0x0000000595a77220 */ /* 0x040fe40000410000 */
[----:B------:R-:W-:Y:S02]  /*6b30*/  FMUL.FTZ R149, R149, R4 ;  /* 0x0000000495957220 */ /* 0x000fe40000410000 */
[----:B------:R-:W-:Y:S02]  /*6b40*/  FFMA.FTZ R7, R144, R7, R6 ;  /* 0x0000000790077223 */ /* 0x000fe40000010006 */
[----:B------:R-:W-:Y:S02]  /*6b50*/  FMUL.FTZ R171, R171, R126 ;  /* 0x0000007eabab7220 */ /* 0x000fe40000410000 */
[----:B------:R-:W-:-:S02]  /*6b60*/  FFMA.FTZ R139, R22, R137, R139 ;  /* 0x00000089168b7223 */ /* 0x000fc4000001008b */
[C---:B------:R-:W-:Y:S02]  /*6b70*/  FFMA.FTZ R4, R144.reuse, R4, -R167 ;  /* 0x0000000490047223 */ /* 0x040fe400000108a7 */
[----:B------:R-:W-:Y:S02]  /*6b80*/  FFMA.FTZ R5, R144, R5, R149 ;  /* 0x0000000590057223 */ /* 0x000fe40000010095 */
[----:B------:R-:W-:Y:S02]  /*6b90*/  FADD.FTZ R6, R134, R169 ;  /* 0x000000a986067221 */ /* 0x000fe40000010000 */
[----:B------:R-:W-:Y:S02]  /*6ba0*/  FADD.FTZ R7, R138, R7 ;  /* 0x000000078a077221 */ /* 0x000fe40000010000 */
[----:B------:R-:W-:Y:S02]  /*6bb0*/  FFMA.FTZ R132, R132, R139, R171 ;  /* 0x0000008b84847223 */ /* 0x000fe400000100ab */
[----:B---3--:R-:W-:Y:S01]  /*6bc0*/  @!P0 FADD.FTZ R10, R10, R179 ;  /* 0x000000b30a0a8221 */ /* 0x008fe20000010000 */
[----:B------:R3:W-:Y:S01]  /*6bd0*/  @!P2 STS.128 [UR4+0x1770], R4 ;  /* 0x00177004ff00a988 */ /* 0x0007e20008000c04 */
[----:B0-----:R-:W-:-:S02]  /*6be0*/  @!P0 FADD.FTZ R11, R11, R142 ;  /* 0x0000008e0b0b8221 */ /* 0x001fc40000010000 */
[----:B-1----:R-:W-:Y:S02]  /*6bf0*/  @!P0 FADD.FTZ R9, R9, R140 ;  /* 0x0000008c09098221 */ /* 0x002fe40000010000 */
[----:B--2---:R-:W-:Y:S01]  /*6c00*/  @!P0 FADD.FTZ R8, R8, R177 ;  /* 0x000000b108088221 */ /* 0x004fe20000010000 */
[----:B------:R-:W-:Y:S01]  /*6c10*/  SHFL.DOWN PT, R138, R11, 0x8, 0x1f ;  /* 0x09001f000b8a7f89 */ /* 0x000fe200000e0000 */
[----:B------:R-:W-:Y:S01]  /*6c20*/  FFMA.FTZ R132, R133, R137, R132 ;  /* 0x0000008985847223 */ /* 0x000fe20000010084 */
[----:B------:R-:W-:Y:S01]  /*6c30*/  ISETP.GT.AND P0, PT, R34, 0x17, PT ;  /* 0x000000172200780c */ /* 0x000fe20003f04270 */
[C---:B------:R-:W-:Y:S01]  /*6c40*/  FMUL.FTZ R126, R23.reuse, R136 ;  /* 0x00000088177e7220 */ /* 0x040fe20000410000 */
[----:B------:R-:W0:Y:S01]  /*6c50*/  SHFL.DOWN PT, R133, R10, 0x8, 0x1f ;  /* 0x09001f000a857f89 */ /* 0x000e2200000e0000 */
[----:B------:R-:W-:Y:S02]  /*6c60*/  FADD.FTZ R65, R132, R65 ;  /* 0x0000004184417221 */ /* 0x000fe40000010000 */
[----:B------:R-:W-:Y:S01]  /*6c70*/  FFMA.FTZ R126, R22, R135, -R126 ;  /* 0x00000087167e7223 */ /* 0x000fe2000001087e */
[----:B------:R-:W1:Y:S01]  /*6c80*/  SHFL.DOWN PT, R134, R9, 0x8, 0x1f ;  /* 0x09001f0009867f89 */ /* 0x000e6200000e0000 */
[----:B---3--:R-:W-:-:S02]  /*6c90*/  FMUL.FTZ R4, R23, R155 ;  /* 0x0000009b17047220 */ /* 0x008fc40000410000 */
[C---:B------:R-:W-:Y:S01]  /*6ca0*/  FMUL.FTZ R135, R23.reuse, R135 ;  /* 0x0000008717877220 */ /* 0x040fe20000410000 */
[----:B------:R-:W2:Y:S01]  /*6cb0*/  SHFL.DOWN PT, R7, R8, 0x8, 0x1f ;  /* 0x09001f0008077f89 */ /* 0x000ea200000e0000 */
[C---:B------:R-:W-:Y:S02]  /*6cc0*/  FFMA.FTZ R5, R22.reuse, R141, -R4 ;  /* 0x0000008d16057223 */ /* 0x040fe40000010804 */
[----:B------:R-:W-:Y:S02]  /*6cd0*/  FMUL.FTZ R4, R23, R143 ;  /* 0x0000008f17047220 */ /* 0x000fe40000410000 */
[----:B------:R-:W-:Y:S02]  /*6ce0*/  FMUL.FTZ R126, R165, R126 ;  /* 0x0000007ea57e7220 */ /* 0x000fe40000410000 */
[----:B------:R-:W-:Y:S02]  /*6cf0*/  FFMA.FTZ R135, R22, R136, R135 ;  /* 0x0000008816877223 */ /* 0x000fe40000010087 */
[----:B------:R-:W-:-:S02]  /*6d00*/  FMUL.FTZ R141, R23, R141 ;  /* 0x0000008d178d7220 */ /* 0x000fc40000410000 */
[-C--:B------:R-:W-:Y:S02]  /*6d10*/  FFMA.FTZ R4, R22, R157.reuse, -R4 ;  /* 0x0000009d16047223 */ /* 0x080fe40000010804 */
[----:B------:R-:W-:Y:S02]  /*6d20*/  FMUL.FTZ R157, R23, R157 ;  /* 0x0000009d179d7220 */ /* 0x000fe40000410000 */
[----:B------:R-:W-:Y:S02]  /*6d30*/  FFMA.FTZ R126, R124, R135, R126 ;  /* 0x000000877c7e7223 */ /* 0x000fe4000001007e */
[----:B------:R-:W-:Y:S02]  /*6d40*/  FMUL.FTZ R5, R118, R5 ;  /* 0x0000000576057220 */ /* 0x000fe40000410000 */
[----:B------:R-:W-:Y:S02]  /*6d50*/  FFMA.FTZ R141, R22, R155, R141 ;  /* 0x0000009b168d7223 */ /* 0x000fe4000001008d */
[----:B------:R-:W-:-:S02]  /*6d60*/  FMUL.FTZ R159, R159, R4 ;  /* 0x000000049f9f7220 */ /* 0x000fc40000410000 */
        /* <DEDUP_REMOVED lines=10> */
[----:B------:R-:W-:Y:S01]  /*6e10*/  FMUL.FTZ R4, R23, R146 ;  /* 0x0000009217047220 */ /* 0x000fe20000410000 */
[----:B------:R-:W-:Y:S01]  /*6e20*/  SHFL.DOWN PT, R118, R9, 0x10, 0x1f ;  /* 0x0a001f0009767f89 */ /* 0x000fe200000e0000 */
[----:B------:R-:W-:Y:S02]  /*6e30*/  FADD.FTZ R82, R131, R82 ;  /* 0x0000005283527221 */ /* 0x000fe40000010000 */
[----:B------:R-:W-:Y:S01]  /*6e40*/  FFMA.FTZ R122, R129, R155, R122 ;  /* 0x0000009b817a7223 */ /* 0x000fe2000001007a */
[----:B------:R-:W0:Y:S01]  /*6e50*/  SHFL.DOWN PT, R131, R10, 0x10, 0x1f ;  /* 0x0a001f000a837f89 */ /* 0x000e2200000e0000 */
[----:B------:R-:W-:-:S02]  /*6e60*/  FFMA.FTZ R5, R22, R145, -R4 ;  /* 0x0000009116057223 */ /* 0x000fc40000010804 */
[C---:B------:R-:W-:Y:S01]  /*6e70*/  FMUL.FTZ R4, R23.reuse, R115 ;  /* 0x0000007317047220 */ /* 0x040fe20000410000 */
[----:B------:R-:W1:Y:S01]  /*6e80*/  SHFL.DOWN PT, R129, R8, 0x10, 0x1f ;  /* 0x0a001f0008817f89 */ /* 0x000e6200000e0000 */
[----:B------:R-:W-:Y:S02]  /*6e90*/  FMUL.FTZ R114, R114, R5 ;  /* 0x0000000572727220 */ /* 0x000fe40000410000 */
[C---:B------:R-:W-:Y:S02]  /*6ea0*/  FMUL.FTZ R5, R23.reuse, R148 ;  /* 0x0000009417057220 */ /* 0x040fe40000410000 */
[----:B------:R-:W-:Y:S02]  /*6eb0*/  FMUL.FTZ R145, R23, R145 ;  /* 0x0000009117917220 */ /* 0x000fe40000410000 */
[C---:B------:R-:W-:Y:S02]  /*6ec0*/  FFMA.FTZ R7, R22.reuse, R147, -R5 ;  /* 0x0000009316077223 */ /* 0x040fe40000010805 */
[----:B------:R-:W-:-:S02]  /*6ed0*/  FFMA.FTZ R5, R22, R151, -R4 ;  /* 0x0000009716057223 */ /* 0x000fc40000010804 */
[C---:B------:R-:W-:Y:S02]  /*6ee0*/  FMUL.FTZ R4, R23.reuse, R153 ;  /* 0x0000009917047220 */ /* 0x040fe40000410000 */
[C---:B------:R-:W-:Y:S02]  /*6ef0*/  FMUL.FTZ R147, R23.reuse, R147 ;  /* 0x0000009317937220 */ /* 0x040fe40000410000 */
[C---:B------:R-:W-:Y:S02]  /*6f00*/  FMUL.FTZ R151, R23.reuse, R151 ;  /* 0x0000009717977220 */ /* 0x040fe40000410000 */
[-C--:B------:R-:W-:Y:S02]  /*6f10*/  FMUL.FTZ R23, R23, R125.reuse ;  /* 0x0000007d17177220 */ /* 0x080fe40000410000 */
[C---:B------:R-:W-:Y:S02]  /*6f20*/  FFMA.FTZ R4, R22.reuse, R125, -R4 ;  /* 0x0000007d16047223 */ /* 0x040fe40000010804 */
[----:B------:R-:W-:-:S02]  /*6f30*/  FFMA.FTZ R145, R22, R146, R145 ;  /* 0x0000009216917223 */ /* 0x000fc40000010091 */
[C---:B------:R-:W-:Y:S02]  /*6f40*/  FFMA.FTZ R147, R22.reuse, R148, R147 ;  /* 0x0000009416937223 */ /* 0x040fe40000010093 */
[----:B------:R-:W-:Y:S02]  /*6f50*/  FFMA.FTZ R151, R22, R115, R151 ;  /* 0x0000007316977223 */ /* 0x000fe40000010097 */
[----:B------:R-:W-:Y:S02]  /*6f60*/  FMUL.FTZ R7, R128, R7 ;  /* 0x0000000780077220 */ /* 0x000fe40000410000 */
[----:B------:R-:W-:Y:S02]  /*6f70*/  FMUL.FTZ R5, R24, R5 ;  /* 0x0000000518057220 */ /* 0x000fe40000410000 */
        /* <DEDUP_REMOVED lines=33> */
.L_x_11213:
[----:B0-----:R-:W-:Y:S05]  /*7190*/  BSYNC B0 ;  /* 0x0000000000007941 */ /* 0x001fea0003800000 */
.L_x_11212:
        /* <DEDUP_REMOVED lines=21> */
.L_x_11199:
[----:B------:R-:W-:Y:S01]  /*72f0*/  BAR.SYNC.DEFER_BLOCKING 0x0 ;  /* 0x0000000000007b1d */ /* 0x000fe20000010000 */
        /* <DEDUP_REMOVED lines=9> */
[C---:B------:R-:W-:Y:S02]  /*7390*/  LOP3.LUT R91, R41.reuse, 0xa0, RZ, 0xfc, !PT ;  /* 0x000000a0295b7812 */ /* 0x040fe400078efcff */
[----:B------:R-:W-:Y:S02]  /*73a0*/  LOP3.LUT R93, R41, 0xc0, RZ, 0xfc, !PT ;  /* 0x000000c0295d7812 */ /* 0x000fe400078efcff */
[-C--:B------:R-:W-:Y:S01]  /*73b0*/  ISETP.GE.AND P1, PT, R85, R24.reuse, PT ;  /* 0x000000185500720c */ /* 0x080fe20003f26270 */
[----:B------:R-:W2:Y:S01]  /*73c0*/  @!P5 LDG.E.U16 R4, [R2.64] ;  /* 0x000000060204d981 */ /* 0x000ea2000c1e1500 */
[----:B------:R-:W-:Y:S02]  /*73d0*/  LOP3.LUT R95, R41, 0xe0, RZ, 0xfc, !PT ;  /* 0x000000e0295f7812 */ /* 0x000fe400078efcff */
[-C--:B------:R-:W-:Y:S01]  /*73e0*/  ISETP.GE.AND P2, PT, R87, R24.reuse, PT ;  /* 0x000000185700720c */ /* 0x080fe20003f46270 */
[----:B------:R-:W3:Y:S01]  /*73f0*/  @!P0 LDG.E.U16 R5, [R2.64+0x40] ;  /* 0x0000400602058981 */ /* 0x000ee2000c1e1500 */
        /* <DEDUP_REMOVED lines=17> */
[----:B------:R-:W-:Y:S02]  /*7510*/  ISETP.NE.AND P6, PT, R33, RZ, PT ;  /* 0x000000ff2100720c */ /* 0x000fe40003fc5270 */
[----:B------:R-:W-:Y:S02]  /*7520*/  F2FP.PACK_AB R77, R90, R77 ;  /* 0x0000004d5a4d723e */ /* 0x000fe400000000ff */
[----:B------:R-:W-:Y:S02]  /*7530*/  F2FP.PACK_AB R79, R92, R79 ;  /* 0x0000004f5c4f723e */ /* 0x000fe400000000ff */
[----:B------:R-:W-:Y:S01]  /*7540*/  F2FP.PACK_AB R81, R94, R81 ;  /* 0x000000515e51723e */ /* 0x000fe200000000ff */
[----:B------:R-:W-:Y:S02]  /*7550*/  IMAD R22, R30, c[0x0][0x2d8], RZ ;  /* 0x0000b6001e167a24 */ /* 0x000fe400078e02ff */
[----:B------:R-:W-:-:S04]  /*7560*/  IMAD R97, R27, c[0x0][0x2e0], RZ ;  /* 0x0000b8001b617a24 */ /* 0x000fc800078e02ff */
[----:B------:R-:W-:Y:S01]  /*7570*/  IMAD R97, R0, c[0x0][0x2e4], R97 ;  /* 0x0000b90000617a24 */ /* 0x000fe200078e0261 */
        /* <DEDUP_REMOVED lines=18> */
[--C-:B------:R-:W-:Y:S01]  /*76a0*/  FADD.FTZ R13, R13, R28.reuse ;  /* 0x0000001c0d0d7221 */ /* 0x100fe20000010000 */
[----:B------:R-:W0:Y:S01]  /*76b0*/  LDS.U16 R2, [R55+0xa] ;  /* 0x00000a0037027984 */ /* 0x000e220000000400 */
[----:B------:R-:W-:-:S03]  /*76c0*/  FADD.FTZ R8, R7, R28 ;  /* 0x0000001c07087221 */ /* 0x000fc60000010000 */
[----:B------:R-:W-:Y:S02]  /*76d0*/  FSETP.GTU.FTZ.AND P0, PT, R13, 20, PT ;  /* 0x41a000000d00780b */ /* 0x000fe40003f1c000 */
[----:B------:R-:W-:Y:S01]  /*76e0*/  FSETP.GTU.FTZ.AND P5, PT, R8, 20, PT ;  /* 0x41a000000800780b */ /* 0x000fe20003fbc000 */
[----:B--2---:R-:W-:Y:S02]  /*76f0*/  HADD2.F32 R7, -RZ, R3.H0_H0 ;  /* 0x20000003ff077230 */ /* 0x004fe40000004100 */
[----:B------:R-:W1:Y:S03]  /*7700*/  LDS.U16 R3, [R55+0xc] ;  /* 0x00000c0037037984 */ /* 0x000e660000000400 */
[----:B------:R-:W-:Y:S01]  /*7710*/  FADD.FTZ R9, R7, R28 ;  /* 0x0000001c07097221 */ /* 0x000fe20000010000 */
[----:B---3--:R-:W-:Y:S01]  /*7720*/  HADD2.F32 R11, -RZ, R4.H0_H0 ;  /* 0x20000004ff0b7230 */ /* 0x008fe20000004100 */
[----:B------:R-:W-:Y:S03]  /*7730*/  BAR.SYNC.DEFER_BLOCKING 0x0 ;  /* 0x0000000000007b1d */ /* 0x000fe60000010000 */
[----:B------:R-:W-:-:S02]  /*7740*/  @!P0 FMUL.FTZ R7, R13, -1.4426950216293334961 ;  /* 0xbfb8aa3b0d078820 */ /* 0x000fc40000410000 */
[----:B------:R-:W-:-:S04]  /*7750*/  @!P5 FMUL.FTZ R8, R8, -1.4426950216293334961 ;  /* 0xbfb8aa3b0808d820 */ /* 0x000fc80000410000 */
[----:B------:R-:W2:Y:S08]  /*7760*/  @!P0 MUFU.EX2 R7, R7 ;  /* 0x0000000700078308 */ /* 0x000eb00000000800 */
[----:B------:R-:W3:Y:S01]  /*7770*/  @!P5 MUFU.EX2 R8, R8 ;  /* 0x000000080008d308 */ /* 0x000ee20000000800 */
[----:B------:R-:W-:Y:S01]  /*7780*/  FSETP.GTU.FTZ.AND P4, PT, R9, 20, PT ;  /* 0x41a000000900780b */ /* 0x000fe20003f9c000 */
[----:B------:R-:W-:Y:S01]  /*7790*/  FADD.FTZ R11, R11, R28 ;  /* 0x0000001c0b0b7221 */ /* 0x000fe20000010000 */
[----:B----4-:R-:W-:Y:S01]  /*77a0*/  HADD2.F32 R5, -RZ, R5.H0_H0 ;  /* 0x20000005ff057230 */ /* 0x010fe20000004100 */
[----:B--2---:R-:W-:-:S03]  /*77b0*/  @!P0 FADD.FTZ R4, R7, 1 ;  /* 0x3f80000007048421 */ /* 0x004fc60000010000 */
[----:B------:R-:W-:Y:S01]  /*77c0*/  FSETP.GTU.FTZ.AND P3, PT, R11, 20, PT ;  /* 0x41a000000b00780b */ /* 0x000fe20003f7c000 */
[--C-:B------:R-:W-:Y:S01]  /*77d0*/  FADD.FTZ R7, R5, R28.reuse ;  /* 0x0000001c05077221 */ /* 0x100fe20000010000 */
[----:B0-----:R-:W-:Y:S01]  /*77e0*/  HADD2.F32 R5, -RZ, R2.H0_H0 ;  /* 0x20000002ff057230 */ /* 0x001fe20000004100 */
[----:B---3--:R-:W-:Y:S01]  /*77f0*/  @!P5 FADD.FTZ R8, R8, 1 ;  /* 0x3f8000000808d421 */ /* 0x008fe20000010000 */
[----:B------:R-:W0:Y:S03]  /*7800*/  @!P0 MUFU.RCP R4, R4 ;  /* 0x0000000400048308 */ /* 0x000e260000001000 */
[----:B------:R-:W-:Y:S02]  /*7810*/  @!P4 FMUL.FTZ R9, R9, -1.4426950216293334961 ;  /* 0xbfb8aa3b0909c820 */ /* 0x000fe40000410000 */
[----:B------:R-:W-:-:S03]  /*7820*/  FADD.FTZ R10, R5, R28 ;  /* 0x0000001c050a7221 */ /* 0x000fc60000010000 */
[----:B------:R-:W2:Y:S01]  /*7830*/  @!P5 MUFU.RCP R8, R8 ;  /* 0x000000080008d308 */ /* 0x000ea20000001000 */
[----:B-1----:R-:W-:Y:S01]  /*7840*/  HADD2.F32 R3, -RZ, R3.H0_H0 ;  /* 0x20000003ff037230 */ /* 0x002fe20000004100 */
[----:B------:R-:W-:Y:S01]  /*7850*/  FSETP.GTU.FTZ.AND P1, PT, R10, 20, PT ;  /* 0x41a000000a00780b */ /* 0x000fe20003f3c000 */
[----:B------:R-:W-:-:S05]  /*7860*/  @!P3 FMUL.FTZ R2, R11, -1.4426950216293334961 ;  /* 0xbfb8aa3b0b02b820 */ /* 0x000fca0000410000 */
[----:B------:R-:W1:Y:S01]  /*7870*/  @!P4 MUFU.EX2 R9, R9 ;  /* 0x000000090009c308 */ /* 0x000e620000000800 */
[----:B------:R-:W-:Y:S02]  /*7880*/  FADD.FTZ R11, R3, R28 ;  /* 0x0000001c030b7221 */ /* 0x000fe40000010000 */
[----:B0-----:R-:W-:-:S03]  /*7890*/  @!P0 FMUL.FTZ R73, R73, R4 ;  /* 0x0000000449498220 */ /* 0x001fc60000410000 */
[----:B------:R-:W-:Y:S01]  /*78a0*/  FSETP.GTU.FTZ.AND P0, PT, R11, 20, PT ;  /* 0x41a000000b00780b */ /* 0x000fe20003f1c000 */
[----:B--2---:R-:W-:Y:S01]  /*78b0*/  @!P5 FMUL.FTZ R71, R71, R8 ;  /* 0x000000084747d220 */ /* 0x004fe20000410000 */
[----:B------:R-:W-:Y:S01]  /*78c0*/  PRMT R8, R75, 0x7632, R8 ;  /* 0x000076324b087816 */ /* 0x000fe20000000008 */
[----:B------:R-:W-:Y:S01]  /*78d0*/  @!P1 FMUL.FTZ R4, R10, -1.4426950216293334961 ;  /* 0xbfb8aa3b0a049820 */ /* 0x000fe20000410000 */
[----:B------:R-:W-:Y:S02]  /*78e0*/  PRMT R10, R77, 0x7632, R10 ;  /* 0x000076324d0a7816 */ /* 0x000fe4000000000a */
[----:B------:R-:W-:Y:S01]  /*78f0*/  PRMT R12, R79, 0x7632, R12 ;  /* 0x000076324f0c7816 */ /* 0x000fe2000000000c */
[----:B------:R0:W-:Y:S01]  /*7900*/  STS.U16 [R55+0x2], R8 ;  /* 0x0000020837007388 */ /* 0x0001e20000000400 */
[----:B-1----:R-:W-:Y:S01]  /*7910*/  @!P4 FADD.FTZ R9, R9, 1 ;  /* 0x3f8000000909c421 */ /* 0x002fe20000010000 */
[----:B------:R-:W-:Y:S02]  /*7920*/  HADD2.F32 R5, -RZ, R6.H0_H0 ;  /* 0x20000006ff057230 */ /* 0x000fe40000004100 */
[----:B------:R1:W-:Y:S01]  /*7930*/  STS.U16 [R55], R75 ;  /* 0x0000004b37007388 */ /* 0x0003e20000000400 */
[----:B0-----:R-:W-:-:S03]  /*7940*/  PRMT R8, R81, 0x7632, R8 ;  /* 0x0000763251087816 */ /* 0x001fc60000000008 */
[----:B------:R-:W-:Y:S01]  /*7950*/  STS.U16 [R55+0x4], R77 ;  /* 0x0000044d37007388 */ /* 0x000fe20000000400 */
[----:B------:R-:W-:Y:S01]  /*7960*/  FSETP.GTU.FTZ.AND P2, PT, R7, 20, PT ;  /* 0x41a000000700780b */ /* 0x000fe20003f5c000 */
[----:B------:R-:W-:Y:S01]  /*7970*/  @!P0 FMUL.FTZ R6, R11, -1.4426950216293334961 ;  /* 0xbfb8aa3b0b068820 */ /* 0x000fe20000410000 */
[----:B-1----:R0:W-:Y:S01]  /*7980*/  @!P4 MUFU.RCP R75, R9 ;  /* 0x00000009004bc308 */ /* 0x0021e20000001000 */
        /* <DEDUP_REMOVED lines=13> */
[----:B0-----:R-:W-:Y:S04]  /*7a60*/  LDS.U16 R9, [R52+0x1c0] ;  /* 0x0001c00034097984 */ /* 0x001fe80000000400 */
[----:B------:R-:W-:Y:S04]  /*7a70*/  @!P6 STS [0x210], R24 ;  /* 0x00021018ff00e388 */ /* 0x000fe80000000800 */
[----:B------:R-:W-:Y:S01]  /*7a80*/  BAR.SYNC.DEFER_BLOCKING 0x0 ;  /* 0x0000000000007b1d */ /* 0x000fe20000010000 */
[----:B------:R-:W-:-:S02]  /*7a90*/  @!P2 FMUL.FTZ R3, R7, -1.4426950216293334961 ;  /* 0xbfb8aa3b0703a820 */ /* 0x000fc40000410000 */
[----:B------:R-:W-:-:S05]  /*7aa0*/  FADD.FTZ R7, R5, R28 ;  /* 0x0000001c05077221 */ /* 0x000fca0000010000 */
[C---:B------:R-:W-:Y:S01]  /*7ab0*/  FSETP.GTU.FTZ.AND P5, PT, R7.reuse, 20, PT ;  /* 0x41a000000700780b */ /* 0x040fe20003fbc000 */
[----:B------:R-:W0:Y:S08]  /*7ac0*/  @!P3 MUFU.EX2 R2, R2 ;  /* 0x000000020002b308 */ /* 0x000e300000000800 */
[----:B------:R-:W2:Y:S01]  /*7ad0*/  @!P2 MUFU.EX2 R3, R3 ;  /* 0x000000030003a308 */ /* 0x000ea20000000800 */
[----:B------:R-:W3:Y:S07]  /*7ae0*/  LDS R8, [0x210] ;  /* 0x00021000ff087984 */ /* 0x000eee0000000800 */
[----:B------:R4:W-:Y:S02]  /*7af0*/  @!P1 MUFU.EX2 R5, R4 ;  /* 0x0000000400059308 */ /* 0x0009e40000000800 */
[----:B----4-:R-:W-:-:S06]  /*7b00*/  @!P5 FMUL.FTZ R4, R7, -1.4426950216293334961 ;  /* 0xbfb8aa3b0704d820 */ /* 0x010fcc0000410000 */
[----:B------:R2:W4:Y:S01]  /*7b10*/  @!P5 MUFU.EX2 R7, R4 ;  /* 0x000000040007d308 */ /* 0x0005220000000800 */
[----:B0-----:R-:W-:Y:S02]  /*7b20*/  @!P3 FADD.FTZ R2, R2, 1 ;  /* 0x3f8000000202b421 */ /* 0x001fe40000010000 */
[----:B-1----:R-:W-:-:S05]  /*7b30*/  IMAD R81, R29, c[0x0][0x2dc], R22 ;  /* 0x0000b7001d517a24 */ /* 0x002fca00078e0216 */
[----:B------:R-:W0:Y:S01]  /*7b40*/  @!P0 MUFU.EX2 R6, R6 ;  /* 0x0000000600068308 */ /* 0x000e220000000800 */
[----:B--2---:R-:W-:-:S07]  /*7b50*/  @!P2 FADD.FTZ R4, R3, 1 ;  /* 0x3f8000000304a421 */ /* 0x004fce0000010000 */
[----:B------:R1:W-:Y:S01]  /*7b60*/  @!P3 MUFU.RCP R10, R2 ;  /* 0x00000002000ab308 */ /* 0x0003e20000001000 */
[----:B----4-:R-:W-:Y:S02]  /*7b70*/  @!P5 FADD.FTZ R7, R7, 1 ;  /* 0x3f8000000707d421 */ /* 0x010fe40000010000 */
[----:B-1----:R-:W-:-:S05]  /*7b80*/  IMAD.WIDE.U32 R2, R29, c[0x0][0x2d8], RZ ;  /* 0x0000b6001d027a25 */ /* 0x002fca00078e00ff */
[----:B------:R-:W-:Y:S01]  /*7b90*/  @!P2 MUFU.RCP R77, R4 ;  /* 0x00000004004da308 */ /* 0x000fe20000001000 */
[----:B------:R-:W-:-:S07]  /*7ba0*/  IADD3 R3, R3, R81, RZ ;  /* 0x0000005103037210 */ /* 0x000fce0007ffe0ff */
[----:B------:R-:W1:Y:S01]  /*7bb0*/  @!P5 MUFU.RCP R4, R7 ;  /* 0x000000070004d308 */ /* 0x000e620000001000 */
[----:B------:R-:W-:-:S04]  /*7bc0*/  IMAD.WIDE.U32 R2, R0, c[0x0][0x2e0], R2 ;  /* 0x0000b80000027a25 */ /* 0x000fc800078e0002 */
[----:B------:R-:W-:Y:S02]  /*7bd0*/  @!P1 FADD.FTZ R5, R5, 1 ;  /* 0x3f80000005059421 */ /* 0x000fe40000010000 */
[----:B0-----:R-:W-:Y:S02]  /*7be0*/  @!P0 FADD.FTZ R6, R6, 1 ;  /* 0x3f80000006068421 */ /* 0x001fe40000010000 */
[----:B------:R-:W-:Y:S01]  /*7bf0*/  @!P4 FMUL.FTZ R86, R86, R75 ;  /* 0x0000004b5656c220 */ /* 0x000fe20000410000 */
[----:B------:R-:W-:Y:S01]  /*7c00*/  IADD3 R2, P4, R63, R2, RZ ;  /* 0x000000023f027210 */ /* 0x000fe20007f9e0ff */
[----:B------:R-:W0:Y:S03]  /*7c10*/  @!P1 MUFU.RCP R12, R5 ;  /* 0x00000005000c9308 */ /* 0x000e260000001000 */
[----:B------:R-:W-:Y:S02]  /*7c20*/  IADD3.X R3, R64, R97, R3, P4, !PT ;  /* 0x0000006140037210 */ /* 0x000fe400027fe403 */
[----:B---3--:R-:W-:-:S03]  /*7c30*/  ISETP.GE.AND P4, PT, R41, R8, PT ;  /* 0x000000082900720c */ /* 0x008fc60003f86270 */
[----:B------:R2:W3:Y:S01]  /*7c40*/  @!P0 MUFU.RCP R79, R6 ;  /* 0x00000006004f8308 */ /* 0x0004e20000001000 */
[----:B-1----:R-:W-:Y:S01]  /*7c50*/  @!P5 FMUL.FTZ R65, R65, R4 ;  /* 0x000000044141d220 */ /* 0x002fe20000410000 */
[----:B------:R-:W-:-:S04]  /*7c60*/  LEA R7, P5, R41, c[0x0][0x330], 0x1 ;  /* 0x0000cc0029077a11 */ /* 0x000fc800078a08ff */
[----:B------:R-:W-:Y:S02]  /*7c70*/  LEA.HI.X R4, R41, c[0x0][0x334], R44, 0x1, P5 ;  /* 0x0000cd0029047a11 */ /* 0x000fe400028f0c2c */
[----:B--2---:R-:W-:Y:S01]  /*7c80*/  LEA R6, P5, R2, R7, 0x1 ;  /* 0x0000000702067211 */ /* 0x004fe200078a08ff */
[----:B------:R-:W-:Y:S01]  /*7c90*/  @!P3 FMUL.FTZ R69, R69, R10 ;  /* 0x0000000a4545b220 */ /* 0x000fe20000410000 */
[-C--:B------:R-:W-:Y:S01]  /*7ca0*/  ISETP.GE.AND P3, PT, R85, R8.reuse, PT ;  /* 0x000000085500720c */ /* 0x080fe20003f66270 */
[----:B------:R-:W-:Y:S01]  /*7cb0*/  @!P2 FMUL.FTZ R84, R84, R77 ;  /* 0x0000004d5454a220 */ /* 0x000fe20000410000 */
[----:B------:R-:W-:Y:S01]  /*7cc0*/  ISETP.GE.AND P2, PT, R87, R8, PT ;  /* 0x000000085700720c */ /* 0x000fe20003f46270 */
[----:B0-----:R-:W-:Y:S01]  /*7cd0*/  @!P1 FMUL.FTZ R67, R67, R12 ;  /* 0x0000000c43439220 */ /* 0x001fe20000410000 */
[-C--:B------:R-:W-:Y:S01]  /*7ce0*/  ISETP.GE.AND P1, PT, R89, R8.reuse, PT ;  /* 0x000000085900720c */ /* 0x080fe20003f26270 */
[----:B---3--:R-:W-:Y:S01]  /*7cf0*/  @!P0 FMUL.FTZ R82, R82, R79 ;  /* 0x0000004f52528220 */ /* 0x008fe20000410000 */
[----:B------:R-:W-:-:S02]  /*7d00*/  ISETP.GE.AND P0, PT, R91, R8, PT ;  /* 0x000000085b00720c */ /* 0x000fc40003f06270 */
        /* <DEDUP_REMOVED lines=13> */
.L_x_11216:
[----:B------:R-:W-:Y:S05]  /*7de0*/  BSYNC B0 ;  /* 0x0000000000007941 */ /* 0x000fea0003800000 */
.L_x_11215:
[----:B------:R-:W-:Y:S01]  /*7df0*/  @!P3 STG.E.U16 [R6.64+-0x180], R23 ;  /* 0xfffe80170600b986 */ /* 0x000fe2000c101506 */
[-C--:B------:R-:W-:Y:S01]  /*7e00*/  ISETP.GE.AND P5, PT, R93, R8.reuse, PT ;  /* 0x000000085d00720c */ /* 0x080fe20003fa6270 */
[----:B------:R-:W-:Y:S01]  /*7e10*/  FADD.FTZ R32, R73, R32 ;  /* 0x0000002049207221 */ /* 0x000fe20000010000 */
[-C--:B------:R-:W-:Y:S01]  /*7e20*/  ISETP.GE.AND P4, PT, R83, R8.reuse, PT ;  /* 0x000000085300720c */ /* 0x080fe20003f86270 */
[----:B------:R-:W-:Y:S01]  /*7e30*/  @!P2 STG.E.U16 [R6.64+-0x140], R25 ;  /* 0xfffec0190600a986 */ /* 0x000fe2000c101506 */
[----:B------:R-:W-:Y:S01]  /*7e40*/  ISETP.GE.AND P3, PT, R95, R8, PT ;  /* 0x000000085f00720c */ /* 0x000fe20003f66270 */
[----:B------:R-:W-:Y:S01]  /*7e50*/  BSSY B0, `(.L_x_11217) ;  /* 0x000003c000007945 */ /* 0x000fe20003800000 */
        /* <DEDUP_REMOVED lines=59> */
.L_x_11218:
[----:B------:R-:W-:Y:S05]  /*8210*/  BSYNC B0 ;  /* 0x0000000000007941 */ /* 0x000fea0003800000 */
.L_x_11217:
[----:B------:R-:W-:Y:S01]  /*8220*/  MOV R3, R25 ;  /* 0x0000001900037202 */ /* 0x000fe20000000f00 */
[----:B------:R-:W-:Y:S01]  /*8230*/  IMAD R5, R27, c[0x0][0x300], RZ ;  /* 0x0000c0001b057a24 */ /* 0x000fe200078e02ff */
[----:B------:R-:W-:Y:S02]  /*8240*/  IADD3 R54, P1, R54, -0x1c0, RZ ;  /* 0xfffffe4036367810 */ /* 0x000fe40007f3e0ff */
[-C--:B------:R-:W-:Y:S01]  /*8250*/  ISETP.GE.AND P5, PT, R93, R8.reuse, PT ;  /* 0x000000085d00720c */ /* 0x080fe20003fa6270 */
[C---:B------:R-:W-:Y:S01]  /*8260*/  IMAD.WIDE.U32 R2, R0.reuse, c[0x0][0x300], R2 ;  /* 0x0000c00000027a25 */ /* 0x040fe200078e0002 */
[----:B------:R-:W-:Y:S02]  /*8270*/  IADD3.X R53, R53, -0x1, RZ, P1, !PT ;  /* 0xffffffff35357810 */ /* 0x000fe40000ffe4ff */
[----:B------:R-:W-:Y:S01]  /*8280*/  ISETP.GE.AND P0, PT, R83, R8, PT ;  /* 0x000000085300720c */ /* 0x000fe20003f06270 */
[----:B------:R-:W-:Y:S01]  /*8290*/  IMAD R5, R0, c[0x0][0x304], R5 ;  /* 0x0000c10000057a24 */ /* 0x000fe200078e0205 */
[----:B------:R-:W-:-:S02]  /*82a0*/  IADD3 R63, P3, R63, R2, RZ ;  /* 0x000000023f3f7210 */ /* 0x000fc40007f7e0ff */
[----:B------:R-:W-:Y:S02]  /*82b0*/  IADD3 R2, P4, R54, c[0x0][0x340], RZ ;  /* 0x0000d00036027a10 */ /* 0x000fe40007f9e0ff */
[----:B------:R-:W-:Y:S02]  /*82c0*/  IADD3.X R64, R64, R5, R3, P3, !PT ;  /* 0x0000000540407210 */ /* 0x000fe40001ffe403 */
[----:B------:R-:W-:Y:S02]  /*82d0*/  IADD3.X R3, R53, c[0x0][0x344], RZ, P4, !PT ;  /* 0x0000d10035037a10 */ /* 0x000fe400027fe4ff */
[----:B------:R-:W-:Y:S02]  /*82e0*/  LEA R2, P6, R63, R2, 0x1 ;  /* 0x000000023f027211 */ /* 0x000fe400078c08ff */
[----:B------:R-:W-:Y:S02]  /*82f0*/  ISETP.GE.AND P4, PT, R91, R8, PT ;  /* 0x000000085b00720c */ /* 0x000fe40003f86270 */
[----:B------:R-:W-:-:S02]  /*8300*/  LEA.HI.X R3, R63, R3, R64, 0x1, P6 ;  /* 0x000000033f037211 */ /* 0x000fc400030f0c40 */
[-C--:B------:R-:W-:Y:S02]  /*8310*/  ISETP.GE.AND P6, PT, R95, R8.reuse, PT ;  /* 0x000000085f00720c */ /* 0x080fe40003fc6270 */
[-C--:B------:R-:W-:Y:S01]  /*8320*/  ISETP.GE.AND P1, PT, R85, R8.reuse, PT ;  /* 0x000000085500720c */ /* 0x080fe20003f26270 */
[----:B------:R1:W-:Y:S01]  /*8330*/  @!P5 STG.E.U16 [R2.64+0x140], R51 ;  /* 0x000140330200d986 */ /* 0x0003e2000c101506 */
[-C--:B------:R-:W-:Y:S02]  /*8340*/  ISETP.GE.AND P2, PT, R87, R8.reuse, PT ;  /* 0x000000085700720c */ /* 0x080fe40003f46270 */
[----:B------:R-:W-:Y:S01]  /*8350*/  ISETP.GE.AND P3, PT, R89, R8, PT ;  /* 0x000000085900720c */ /* 0x000fe20003f66270 */
[----:B------:R1:W-:Y:S01]  /*8360*/  @!P0 STG.E.U16 [R2.64], R9 ;  /* 0x0000000902008986 */ /* 0x0003e2000c101506 */
[----:B------:R-:W-:Y:S02]  /*8370*/  ISETP.GT.AND P0, PT, R43, 0x1, PT ;  /* 0x000000012b00780c */ /* 0x000fe40003f04270 */
        /* <DEDUP_REMOVED lines=14> */
.L_x_11177:
[----:B------:R-:W-:Y:S02]  /*8460*/  ISETP.NE.U32.AND P0, PT, RZ, c[0x0][0x328], PT ;  /* 0x0000ca00ff007a0c */ /* 0x000fe40003f05070 */
[----:B------:R-:W-:-:S02]  /*8470*/  ISETP.NE.U32.AND P2, PT, RZ, c[0x0][0x348], PT ;  /* 0x0000d200ff007a0c */ /* 0x000fc40003f45070 */
[----:B------:R-:W-:Y:S02]  /*8480*/  ISETP.NE.AND.EX P1, PT, RZ, c[0x0][0x32c], PT, P0 ;  /* 0x0000cb00ff007a0c */ /* 0x000fe40003f25300 */
[----:B------:R-:W-:-:S11]  /*8490*/  ISETP.NE.AND.EX P0, PT, RZ, c[0x0][0x34c], PT, P2 ;  /* 0x0000d300ff007a0c */ /* 0x000fd60003f05320 */
[----:B------:R-:W-:Y:S05]  /*84a0*/  @!P1 BRA `(.L_x_11220) ;  /* 0x0000014000009947 */ /* 0x000fea0003800000 */
[----:B-1----:R-:W1:Y:S01]  /*84b0*/  SHFL.DOWN P1, R2, R31, 0x1, 0x1f ;  /* 0x08201f001f027f89 */ /* 0x002e620000020000 */
[----:B------:R-:W-:Y:S03]  /*84c0*/  BSSY B0, `(.L_x_11220) ;  /* 0x0000012000007945 */ /* 0x000fe60003800000 */
[----:B0-----:R-:W0:Y:S01]  /*84d0*/  S2R R7, SR_LANEID ;  /* 0x0000000000077919 */ /* 0x001e220000000000 */
[----:B-1----:R-:W-:Y:S01]  /*84e0*/  @P1 FADD R2, R2, R31 ;  /* 0x0000001f02021221 */ /* 0x002fe20000000000 */
[----:B0-----:R-:W-:-:S04]  /*84f0*/  ISETP.NE.AND P2, PT, R7, RZ, PT ;  /* 0x000000ff0700720c */ /* 0x001fc80003f45270 */
        /* <DEDUP_REMOVED lines=14> */
.L_x_11221:
[----:B0-----:R-:W-:Y:S05]  /*85e0*/  BSYNC B0 ;  /* 0x0000000000007941 */ /* 0x001fea0003800000 */
.L_x_11220:
[----:B------:R-:W-:Y:S01]  /*85f0*/  BSSY B0, `(.L_x_11222) ;  /* 0x0000018000007945 */ /* 0x000fe20003800000 */
[----:B------:R-:W-:Y:S05]  /*8600*/  @!P0 BRA `(.L_x_11223) ;  /* 0x0000015000008947 */ /* 0x000fea0003800000 */
[----:B------:R-:W-:Y:S06]  /*8610*/  BAR.SYNC.DEFER_BLOCKING 0x0 ;  /* 0x0000000000007b1d */ /* 0x000fec0000010000 */
[----:B-1----:R-:W1:Y:S04]  /*8620*/  SHFL.DOWN P0, R3, R32, 0x1, 0x1f ;  /* 0x08201f0020037f89 */ /* 0x002e680000000000 */
[----:B0-----:R-:W0:Y:S04]  /*8630*/  S2R R6, SR_LANEID ;  /* 0x0000000000067919 */ /* 0x001e280000000000 */
[----:B------:R-:W2:Y:S01]  /*8640*/  S2R R21, SR_TID.X ;  /* 0x0000000000157919 */ /* 0x000ea20000002100 */
[----:B-1----:R-:W-:Y:S01]  /*8650*/  @P0 FADD R3, R3, R32 ;  /* 0x0000002003030221 */ /* 0x002fe20000000000 */
        /* <DEDUP_REMOVED lines=16> */
.L_x_11223:
[----:B------:R-:W2:Y:S02]  /*8760*/  S2R R21, SR_TID.X ;  /* 0x0000000000157919 */ /* 0x000ea40000002100 */
.L_x_11224:
[----:B0-----:R-:W-:Y:S05]  /*8770*/  BSYNC B0 ;  /* 0x0000000000007941 */ /* 0x001fea0003800000 */
.L_x_11222:
[----:B--2---:R-:W-:-:S13]  /*8780*/  ISETP.GE.AND P0, PT, R21, c[0x0][0x16c], PT ;  /* 0x00005b0015007a0c */ /* 0x004fda0003f06270 */
[----:B------:R-:W-:Y:S05]  /*8790*/  @P0 EXIT ;  /* 0x000000000000094d */ /* 0x000fea0003800000 */
[C---:B-1----:R-:W-:Y:S02]  /*87a0*/  IMAD R11, R27.reuse, c[0x0][0x198], RZ ;  /* 0x000066001b0b7a24 */ /* 0x042fe400078e02ff */
        /* <DEDUP_REMOVED lines=19> */
.L_x_11225:
        /* <DEDUP_REMOVED lines=22> */
[----:B-----5:R2:W1:Y:S01]  /*8a40*/  LDG.E.64 R26, [R14.64] ;  /* 0x000000060e1a7981 */ /* 0x020462000c1e1b00 */
        /* <DEDUP_REMOVED lines=41> */
.L_x_11226:
        /* <DEDUP_REMOVED lines=10> */
.L_x_14723:


//--------------------- .text._Z25selective_scan_bwd_kernelI32Selective_Scan_bwd_kernel_traitsILi32ELi8ELb0ELb0ELb1ELb0ELb0EN3c104HalfENS1_7complexIfEEEEv12SSMParamsBwd --------------------------
	.section	.text._Z25selective_scan_bwd_kernelI32Selective_Scan_bwd_kernel_traitsILi32ELi8ELb0ELb0ELb1ELb0ELb0EN3c104HalfENS1_7complexIfEEEEv12SSMParamsBwd,"ax",@progbits
	.sectioninfo	@"SHI_REGISTERS=190"
	.align	128
        .global         _Z25selective_scan_bwd_kernelI32Selective_Scan_bwd_kernel_traitsILi32ELi8ELb0ELb0ELb1ELb0ELb0EN3c104HalfENS1_7complexIfEEEEv12SSMParamsBwd
        .type           _Z25selective_scan_bwd_kernelI32Selective_Scan_bwd_kernel_traitsILi32ELi8ELb0ELb0ELb1ELb0ELb0EN3c104HalfENS1_7complexIfEEEEv12SSMParamsBwd,@function
        .size           _Z25selective_scan_bwd_kernelI32Selective_Scan_bwd_kernel_traitsILi32ELi8ELb0ELb0ELb1ELb0ELb0EN3c104HalfENS1_7complexIfEEEEv12SSMParamsBwd,(.L_x_14724 - _Z25selective_scan_bwd_kernelI32Selective_Scan_bwd_kernel_traitsILi32ELi8ELb0ELb0ELb1ELb0ELb0EN3c104HalfENS1_7complexIfEEEEv12SSMParamsBwd)
        .other          _Z25selective_scan_bwd_kernelI32Selective_Scan_bwd_kernel_traitsILi32ELi8ELb0ELb0ELb1ELb0ELb0EN3c104HalfENS1_7complexIfEEEEv12SSMParamsBwd,@"STO_CUDA_ENTRY STV_DEFAULT"
_Z25selective_scan_bwd_kernelI32Selective_Scan_bwd_kernel_traitsILi32ELi8ELb0ELb0ELb1ELb0ELb0EN3c104HalfENS1_7complexIfEEEEv12SSMParamsBwd:
.text._Z25selective_scan_bwd_kernelI32Selective_Scan_bwd_kernel_traitsILi32ELi8ELb0ELb0ELb1ELb0ELb0EN3c104HalfENS1_7complexIfEEEEv12SSMParamsBwd:
[----:B------:R-:W-:Y:S02]  /*0000*/  MOV R1, c[0x0][0x28] ;  /* 0x00000a0000017a02 */ /* 0x000fe40000000f00 */
[----:B------:R-:W-:Y:S01]  /*0010*/  IABS R11, c[0x0][0x178] ;  /* 0x00005e00000b7a13 */ /* 0x000fe20000000000 */
[----:B------:R-:W0:Y:S01]  /*0020*/  S2R R0, SR_CTAID.Y ;  /* 0x0000000000007919 */ /* 0x000e220000002600 */
[----:B------:R-:W-:Y:S01]  /*0030*/  ISETP.NE.U32.AND P0, PT, RZ, c[0x0][0x238], PT ;  /* 0x00008e00ff007a0c */ /* 0x000fe20003f05070 */
[----:B------:R-:W-:Y:S01]  /*0040*/  HFMA2.MMA R20, -RZ, RZ, 0, 0 ;  /* 0x00000000ff147435 */ /* 0x000fe200000001ff */
[----:B------:R-:W1:Y:S01]  /*0050*/  I2F.RP R8, R11 ;  /* 0x0000000b00087306 */ /* 0x000e620000209400 */
[----:B------:R-:W-:Y:S01]  /*0060*/  ULDC.64 UR6, c[0x0][0x118] ;  /* 0x0000460000067ab9 */ /* 0x000fe20000000a00 */
[----:B------:R-:W-:Y:S02]  /*0070*/  ISETP.NE.AND.EX P0, PT, RZ, c[0x0][0x23c], PT, P0 ;  /* 0x00008f00ff007a0c */ /* 0x000fe40003f05300 */
[----:B------:R-:W-:Y:S01]  /*0080*/  ISETP.NE.U32.AND P1, PT, RZ, c[0x0][0x250], PT ;  /* 0x00009400ff007a0c */ /* 0x000fe20003f25070 */
[----:B------:R-:W2:Y:S01]  /*0090*/  S2R R23, SR_CTAID.X ;  /* 0x0000000000177919 */ /* 0x000ea20000002500 */
[----:B------:R-:W-:-:S02]  /*00a0*/  MOV R22, RZ ;  /* 0x000000ff00167202 */ /* 0x000fc40000000f00 */
[----:B------:R-:W-:Y:S01]  /*00b0*/  ISETP.NE.AND.EX P1, PT, RZ, c[0x0][0x254], PT, P1 ;  /* 0x00009500ff007a0c */ /* 0x000fe20003f25310 */
[----:B-1----:R-:W1:Y:S01]  /*00c0*/  MUFU.RCP R8, R8 ;  /* 0x0000000800087308 */ /* 0x002e620000001000 */
[----:B0-----:R-:W-:-:S05]  /*00d0*/  SHF.R.S32.HI R21, RZ, 0x1f, R0 ;  /* 0x0000001fff157819 */ /* 0x001fca0000011400 */
[----:B------:R-:W-:-:S06]  /*00e0*/  @P0 LEA R2, P2, R0, c[0x0][0x238], 0x2 ;  /* 0x00008e0000020a11 */ /* 0x000fcc00078410ff */
[C---:B------:R-:W-:Y:S02]  /*00f0*/  @P1 LEA R4, P3, R0.reuse, c[0x0][0x250], 0x2 ;  /* 0x0000940000041a11 */ /* 0x040fe400078610ff */
[C-C-:B------:R-:W-:Y:S02]  /*0100*/  @P0 LEA.HI.X R3, R0.reuse, c[0x0][0x23c], R21.reuse, 0x2, P2 ;  /* 0x00008f0000030a11 */ /* 0x140fe400010f1415 */
[----:B------:R-:W-:Y:S02]  /*0110*/  @P1 LEA.HI.X R5, R0, c[0x0][0x254], R21, 0x2, P3 ;  /* 0x0000950000051a11 */ /* 0x000fe400018f1415 */
[----:B-1----:R-:W-:Y:S01]  /*0120*/  IADD3 R6, R8, 0xffffffe, RZ ;  /* 0x0ffffffe08067810 */ /* 0x002fe20007ffe0ff */
[----:B------:R0:W5:Y:S03]  /*0130*/  @P0 LDG.E R20, [R2.64] ;  /* 0x0000000602140981 */ /* 0x000166000c1e1900 */
[----:B------:R1:W3:Y:S01]  /*0140*/  F2I.FTZ.U32.TRUNC.NTZ R7, R6 ;  /* 0x0000000600077305 */ /* 0x0002e2000021f000 */
[----:B------:R4:W5:Y:S01]  /*0150*/  @P1 LDG.E R22, [R4.64] ;  /* 0x0000000604161981 */ /* 0x000962000c1e1900 */
[----:B--2---:R-:W-:Y:S01]  /*0160*/  SHF.R.S32.HI R24, RZ, 0x1f, R23 ;  /* 0x0000001fff187819 */ /* 0x004fe20000011417 */
[----:B------:R-:W-:Y:S01]  /*0170*/  IMAD R15, R21, c[0x0][0x1d8], RZ ;  /* 0x00007600150f7a24 */ /* 0x000fe200078e02ff */
[----:B------:R-:W-:Y:S01]  /*0180*/  MOV R12, c[0x0][0x174] ;  /* 0x00005d00000c7a02 */ /* 0x000fe20000000f00 */
[----:B------:R-:W-:Y:S01]  /*0190*/  CS2R R26, SRZ ;  /* 0x00000000001a7805 */ /* 0x000fe2000001ff00 */
[----:B0-----:R-:W-:Y:S01]  /*01a0*/  IABS R2, R0 ;  /* 0x0000000000027213 */ /* 0x001fe20000000000 */
[C---:B------:R-:W-:Y:S01]  /*01b0*/  IMAD R8, R24.reuse, c[0x0][0x1e0], RZ ;  /* 0x0000780018087a24 */ /* 0x040fe200078e02ff */
[----:B-1----:R-:W-:Y:S01]  /*01c0*/  HFMA2.MMA R6, -RZ, RZ, 0, 0 ;  /* 0x00000000ff067435 */ /* 0x002fe200000001ff */
[----:B----4-:R-:W-:-:S02]  /*01d0*/  IMAD R4, R24, c[0x0][0x1d0], RZ ;  /* 0x0000740018047a24 */ /* 0x010fc400078e02ff */
[----:B------:R-:W-:Y:S01]  /*01e0*/  IMAD R9, R23, c[0x0][0x1e4], R8 ;  /* 0x0000790017097a24 */ /* 0x000fe200078e0208 */
[----:B------:R-:W-:Y:S02]  /*01f0*/  LOP3.LUT R8, R0, c[0x0][0x178], RZ, 0x3c, !PT ;  /* 0x00005e0000087a12 */ /* 0x000fe400078e3cff */
[----:B---3--:R-:W-:Y:S02]  /*0200*/  IADD3 R10, RZ, -R7, RZ ;  /* 0x80000007ff0a7210 */ /* 0x008fe40007ffe0ff */
[----:B------:R-:W-:Y:S01]  /*0210*/  ISETP.GE.AND P2, PT, R8, RZ, PT ;  /* 0x000000ff0800720c */ /* 0x000fe20003f46270 */
[----:B------:R-:W-:Y:S02]  /*0220*/  IMAD R8, R24, c[0x0][0x278], RZ ;  /* 0x00009e0018087a24 */ /* 0x000fe400078e02ff */
[----:B------:R-:W-:Y:S02]  /*0230*/  IMAD R3, R10, R11, RZ ;  /* 0x0000000b0a037224 */ /* 0x000fe400078e02ff */
[----:B------:R-:W-:-:S02]  /*0240*/  IMAD R10, R24, c[0x0][0x1b0], RZ ;  /* 0x00006c00180a7a24 */ /* 0x000fc400078e02ff */
[----:B------:R-:W-:-:S04]  /*0250*/  IMAD.HI.U32 R7, R7, R3, R6 ;  /* 0x0000000307077227 */ /* 0x000fc800078e0006 */
[----:B------:R-:W-:Y:S02]  /*0260*/  IMAD R13, R23, c[0x0][0x27c], R8 ;  /* 0x00009f00170d7a24 */ /* 0x000fe400078e0208 */
[----:B------:R-:W-:-:S04]  /*0270*/  IMAD.HI.U32 R25, R7, R2, RZ ;  /* 0x0000000207197227 */ /* 0x000fc800078e00ff */
[----:B------:R-:W-:Y:S01]  /*0280*/  IMAD R7, R23, c[0x0][0x1d4], R4 ;  /* 0x0000750017077a24 */ /* 0x000fe200078e0204 */
[----:B------:R-:W-:Y:S01]  /*0290*/  IADD3 R3, -R25, RZ, RZ ;  /* 0x000000ff19037210 */ /* 0x000fe20007ffe1ff */
[----:B------:R-:W-:-:S04]  /*02a0*/  IMAD.WIDE.U32 R4, R23, c[0x0][0x1e0], RZ ;  /* 0x0000780017047a25 */ /* 0x000fc800078e00ff */
[----:B------:R-:W-:Y:S01]  /*02b0*/  IMAD R6, R11, R3, R2 ;  /* 0x000000030b067224 */ /* 0x000fe200078e0202 */
[----:B------:R-:W-:Y:S01]  /*02c0*/  IADD3 R5, R5, R9, RZ ;  /* 0x0000000905057210 */ /* 0x000fe20007ffe0ff */
[----:B------:R-:W-:-:S03]  /*02d0*/  IMAD.WIDE.U32 R2, R23, c[0x0][0x1d0], RZ ;  /* 0x0000740017027a25 */ /* 0x000fc600078e00ff */
[----:B------:R-:W-:Y:S01]  /*02e0*/  ISETP.GT.U32.AND P1, PT, R11, R6, PT ;  /* 0x000000060b00720c */ /* 0x000fe20003f24070 */
[----:B------:R-:W-:Y:S01]  /*02f0*/  IMAD R17, R23, c[0x0][0x1b4], R10 ;  /* 0x00006d0017117a24 */ /* 0x000fe200078e020a */
[----:B------:R-:W-:Y:S01]  /*0300*/  IADD3 R3, R3, R7, RZ ;  /* 0x0000000703037210 */ /* 0x000fe20007ffe0ff */
[C---:B------:R-:W-:Y:S02]  /*0310*/  IMAD R10, R0.reuse, c[0x0][0x1dc], R15 ;  /* 0x00007700000a7a24 */ /* 0x040fe400078e020f */
[----:B------:R-:W-:Y:S02]  /*0320*/  IMAD R15, R21, c[0x0][0x1e8], RZ ;  /* 0x00007a00150f7a24 */ /* 0x000fe400078e02ff */
[----:B------:R-:W-:-:S04]  /*0330*/  IMAD.WIDE.U32 R2, R0, c[0x0][0x1d8], R2 ;  /* 0x0000760000027a25 */ /* 0x000fc800078e0002 */
[----:B------:R-:W-:Y:S02]  /*0340*/  IMAD R15, R0, c[0x0][0x1ec], R15 ;  /* 0x00007b00000f7a24 */ /* 0x000fe400078e020f */
[-C--:B------:R-:W-:Y:S01]  /*0350*/  @!P1 IADD3 R6, R6, -R11.reuse, RZ ;  /* 0x8000000b06069210 */ /* 0x080fe20007ffe0ff */
[----:B------:R-:W-:Y:S01]  /*0360*/  IMAD.WIDE.U32 R8, R23, c[0x0][0x1b0], RZ ;  /* 0x00006c0017087a25 */ /* 0x000fe200078e00ff */
[----:B------:R-:W-:Y:S02]  /*0370*/  @!P1 IADD3 R25, R25, 0x1, RZ ;  /* 0x0000000119199810 */ /* 0x000fe40007ffe0ff */
[----:B------:R-:W-:Y:S01]  /*0380*/  ISETP.GE.U32.AND P0, PT, R6, R11, PT ;  /* 0x0000000b0600720c */ /* 0x000fe20003f06070 */
[----:B------:R-:W-:Y:S01]  /*0390*/  IMAD.WIDE.U32 R6, R23, c[0x0][0x278], RZ ;  /* 0x00009e0017067a25 */ /* 0x000fe200078e00ff */
[----:B------:R-:W-:Y:S02]  /*03a0*/  LEA R11, R12, 0xffffff00, 0x8 ;  /* 0xffffff000c0b7811 */ /* 0x000fe400078e40ff */
[----:B------:R-:W-:-:S02]  /*03b0*/  ISETP.NE.AND P1, PT, RZ, c[0x0][0x178], PT ;  /* 0x00005e00ff007a0c */ /* 0x000fc40003f25270 */
[----:B------:R-:W-:Y:S02]  /*03c0*/  IADD3 R7, R7, R13, RZ ;  /* 0x0000000d07077210 */ /* 0x000fe40007ffe0ff */
[----:B------:R-:W-:Y:S02]  /*03d0*/  SHF.R.S32.HI R13, RZ, 0x1f, R11 ;  /* 0x0000001fff0d7819 */ /* 0x000fe4000001140b */
[----:B------:R-:W-:Y:S02]  /*03e0*/  IADD3 R31, P3, R11, R2, RZ ;  /* 0x000000020b1f7210 */ /* 0x000fe40007f7e0ff */
[----:B------:R-:W-:Y:S01]  /*03f0*/  IADD3 R9, R9, R17, RZ ;  /* 0x0000001109097210 */ /* 0x000fe20007ffe0ff */
[----:B------:R-:W-:Y:S01]  /*0400*/  IMAD R17, R21, c[0x0][0x280], RZ ;  /* 0x0000a00015117a24 */ /* 0x000fe200078e02ff */
[----:B------:R-:W-:Y:S01]  /*0410*/  IADD3.X R10, R13, R3, R10, P3, !PT ;  /* 0x000000030d0a7210 */ /* 0x000fe20001ffe40a */
[----:B------:R-:W-:Y:S01]  /*0420*/  IMAD.WIDE.U32 R2, R0, c[0x0][0x1e8], R4 ;  /* 0x00007a0000027a25 */ /* 0x000fe200078e0004 */
[----:B------:R-:W-:-:S02]  /*0430*/  @P0 IADD3 R25, R25, 0x1, RZ ;  /* 0x0000000119190810 */ /* 0x000fc40007ffe0ff */
[----:B------:R-:W-:Y:S01]  /*0440*/  ISETP.GE.AND P3, PT, R12, 0x1, PT ;  /* 0x000000010c00780c */ /* 0x000fe20003f66270 */
[C---:B------:R-:W-:Y:S01]  /*0450*/  IMAD.WIDE.U32 R4, R0.reuse, c[0x0][0x280], R6 ;  /* 0x0000a00000047a25 */ /* 0x040fe200078e0006 */
[----:B------:R-:W-:Y:S02]  /*0460*/  IADD3 R33, P0, R11, R2, RZ ;  /* 0x000000020b217210 */ /* 0x000fe40007f1e0ff */
[----:B------:R-:W-:Y:S01]  /*0470*/  @!P2 IADD3 R25, -R25, RZ, RZ ;  /* 0x000000ff1919a210 */ /* 0x000fe20007ffe1ff */
[----:B------:R-:W-:Y:S01]  /*0480*/  IMAD R17, R0, c[0x0][0x284], R17 ;  /* 0x0000a10000117a24 */ /* 0x000fe200078e0211 */
[----:B------:R-:W-:Y:S02]  /*0490*/  IADD3.X R2, R13, R3, R15, P0, !PT ;  /* 0x000000030d027210 */ /* 0x000fe400007fe40f */
[----:B------:R-:W-:Y:S02]  /*04a0*/  LEA R30, P0, R31, c[0x0][0x240], 0x1 ;  /* 0x000090001f1e7a11 */ /* 0x000fe400078008ff */
[----:B------:R-:W-:-:S02]  /*04b0*/  @!P1 LOP3.LUT R25, RZ, c[0x0][0x178], RZ, 0x33, !PT ;  /* 0x00005e00ff199a12 */ /* 0x000fc400078e33ff */
[----:B------:R-:W-:Y:S02]  /*04c0*/  LEA.HI.X R31, R31, c[0x0][0x244], R10, 0x1, P0 ;  /* 0x000091001f1f7a11 */ /* 0x000fe400000f0c0a */
[----:B------:R-:W-:Y:S01]  /*04d0*/  ISETP.NE.U32.AND P0, PT, RZ, c[0x0][0x260], PT ;  /* 0x00009800ff007a0c */ /* 0x000fe20003f05070 */
[----:B------:R-:W-:Y:S01]  /*04e0*/  IMAD.WIDE.U32 R8, R25, c[0x0][0x1c8], R8 ;  /* 0x0000720019087a25 */ /* 0x000fe200078e0008 */
[----:B------:R-:W-:Y:S02]  /*04f0*/  IADD3 R11, P2, R11, R4, RZ ;  /* 0x000000040b0b7210 */ /* 0x000fe40007f5e0ff */
[----:B------:R-:W-:Y:S02]  /*0500*/  LEA R32, P1, R33, c[0x0][0x248], 0x1 ;  /* 0x0000920021207a11 */ /* 0x000fe400078208ff */
[----:B------:R-:W-:Y:S02]  /*0510*/  ISETP.NE.AND.EX P0, PT, RZ, c[0x0][0x264], PT, P0 ;  /* 0x00009900ff007a0c */ /* 0x000fe40003f05300 */
[----:B------:R-:W-:-:S02]  /*0520*/  SHF.R.S32.HI R169, RZ, 0x1f, R25 ;  /* 0x0000001fffa97819 */ /* 0x000fc40000011419 */
[----:B------:R-:W-:Y:S02]  /*0530*/  IADD3.X R4, R13, R5, R17, P2, !PT ;  /* 0x000000050d047210 */ /* 0x000fe400017fe411 */
[----:B------:R-:W-:Y:S01]  /*0540*/  LEA.HI.X R33, R33, c[0x0][0x24c], R2, 0x1, P1 ;  /* 0x0000930021217a11 */ /* 0x000fe200008f0c02 */
[----:B------:R-:W-:Y:S01]  /*0550*/  IMAD R2, R169, c[0x0][0x1c8], RZ ;  /* 0x00007200a9027a24 */ /* 0x000fe200078e02ff */
[----:B------:R-:W-:Y:S02]  /*0560*/  ISETP.NE.U32.AND P1, PT, RZ, c[0x0][0x328], PT ;  /* 0x0000ca00ff007a0c */ /* 0x000fe40003f25070 */
[----:B------:R-:W-:Y:S01]  /*0570*/  ISETP.NE.U32.AND P2, PT, RZ, c[0x0][0x348], PT ;  /* 0x0000d200ff007a0c */ /* 0x000fe20003f45070 */
[----:B------:R-:W-:Y:S01]  /*0580*/  IMAD R5, R25, c[0x0][0x1cc], R2 ;  /* 0x0000730019057a24 */ /* 0x000fe200078e0202 */
[----:B------:R-:W-:Y:S01]  /*0590*/  ISETP.NE.AND.EX P1, PT, RZ, c[0x0][0x32c], PT, P1 ;  /* 0x0000cb00ff007a0c */ /* 0x000fe20003f25310 */
[----:B------:R-:W-:Y:S01]  /*05a0*/  @P0 IMAD R2, R23, c[0x0][0x164], R0 ;  /* 0x0000590017020a24 */ /* 0x000fe200078e0200 */
[----:B------:R-:W-:-:S02]  /*05b0*/  ISETP.NE.AND.EX P2, PT, RZ, c[0x0][0x34c], PT, P2 ;  /* 0x0000d300ff007a0c */ /* 0x000fc40003f45320 */
[----:B------:R-:W-:Y:S01]  /*05c0*/  LEA R3, R12, 0xfffffe00, 0x9 ;  /* 0xfffffe000c037811 */ /* 0x000fe200078e48ff */
[----:B------:R-:W-:Y:S01]  /*05d0*/  @P0 IMAD R2, R2, c[0x0][0x174], RZ ;  /* 0x00005d0002020a24 */ /* 0x000fe200078e02ff */
[----:B------:R-:W-:Y:S02]  /*05e0*/  LEA R34, P4, R11, c[0x0][0x308], 0x1 ;  /* 0x0000c2000b227a11 */ /* 0x000fe400078808ff */
[----:B------:R-:W-:Y:S01]  /*05f0*/  IADD3 R37, P5, R3, R8, RZ ;  /* 0x0000000803257210 */ /* 0x000fe20007fbe0ff */
[----:B------:R-:W-:Y:S01]  /*0600*/  @P0 IMAD R2, R2, c[0x0][0x16c], RZ ;  /* 0x00005b0002020a24 */ /* 0x000fe200078e02ff */
[----:B------:R-:W-:Y:S02]  /*0610*/  IADD3 R8, R9, R5, RZ ;  /* 0x0000000509087210 */ /* 0x000fe40007ffe0ff */
[----:B------:R-:W-:Y:S02]  /*0620*/  LEA.HI.X R35, R11, c[0x0][0x30c], R4, 0x1, P4 ;  /* 0x0000c3000b237a11 */ /* 0x000fe400020f0c04 */
[----:B------:R-:W-:Y:S01]  /*0630*/  LEA.HI.X.SX32 R4, R3, R8, 0x1, P5 ;  /* 0x0000000803047211 */ /* 0x000fe200028f0eff */
[----:B------:R-:W-:Y:S01]  /*0640*/  CS2R R10, SRZ ;  /* 0x00000000000a7805 */ /* 0x000fe2000001ff00 */
[----:B------:R-:W-:Y:S01]  /*0650*/  CS2R R8, SRZ ;  /* 0x0000000000087805 */ /* 0x000fe2000001ff00 */
[----:B------:R-:W-:-:S02]  /*0660*/  @P0 MOV R13, 0x10 ;  /* 0x00000010000d0802 */ /* 0x000fc40000000f00 */
[C---:B------:R-:W-:Y:S02]  /*0670*/  LEA R36, P6, R37.reuse, c[0x0][0x230], 0x1 ;  /* 0x00008c0025247a11 */ /* 0x040fe400078c08ff */
[----:B------:R-:W-:Y:S01]  /*0680*/  @P1 LEA R10, P4, R0, c[0x0][0x328], 0x2 ;  /* 0x0000ca00000a1a11 */ /* 0x000fe200078810ff */
[----:B------:R-:W-:Y:S01]  /*0690*/  @P0 IMAD.WIDE R12, R2, R13, c[0x0][0x260] ;  /* 0x00009800020c0625 */ /* 0x000fe200078e020d */
[C---:B------:R-:W-:Y:S01]  /*06a0*/  @P2 LEA R8, P5, R0.reuse, c[0x0][0x348], 0x2 ;  /* 0x0000d20000082a11 */ /* 0x040fe200078a10ff */
[----:B------:R-:W-:Y:S01]  /*06b0*/  @!P0 CS2R R12, SRZ ;  /* 0x00000000000c8805 */ /* 0x000fe2000001ff00 */
[----:B------:R-:W-:Y:S02]  /*06c0*/  LEA.HI.X R37, R37, c[0x0][0x234], R4, 0x1, P6 ;  /* 0x00008d0025257a11 */ /* 0x000fe400030f0c04 */
[C-C-:B------:R-:W-:Y:S02]  /*06d0*/  @P1 LEA.HI.X R11, R0.reuse, c[0x0][0x32c], R21.reuse, 0x2, P4 ;  /* 0x0000cb00000b1a11 */ /* 0x140fe400020f1415 */
        /* <DEDUP_REMOVED lines=8> */
.L_x_11280:
[----:B------:R-:W-:Y:S01]  /*0760*/  IADD3 R170, -R38, c[0x0][0x174], RZ ;  /* 0x00005d0026aa7a10 */ /* 0x000fe20007ffe1ff */
[----:B------:R-:W-:Y:S01]  /*0770*/  BAR.SYNC.DEFER_BLOCKING 0x0 ;  /* 0x0000000000007b1d */ /* 0x000fe20000010000 */
[----:B------:R-:W-:Y:S02]  /*0780*/  LOP3.LUT R41, R39, 0x1f, R28, 0xf8, !PT ;  /* 0x0000001f27297812 */ /* 0x000fe400078ef81c */
[----:B------:R-:W-:Y:S02]  /*0790*/  LEA R40, R170, 0xffffff00, 0x8 ;  /* 0xffffff00aa287811 */ /* 0x000fe400078e40ff */
[C---:B0-----:R-:W-:Y:S01]  /*07a0*/  LOP3.LUT R19, R41.reuse, 0x20, RZ, 0xfc, !PT ;  /* 0x0000002029137812 */ /* 0x041fe200078efcff */
[C---:B------:R-:W-:Y:S01]  /*07b0*/  IMAD.WIDE R2, R41.reuse, 0x2, R30 ;  /* 0x0000000229027825 */ /* 0x040fe200078e021e */
        /* <DEDUP_REMOVED lines=34> */
[----:B------:R-:W-:Y:S02]  /*09e0*/  LEA.HI.SX32 R45, R44, R29, 0x1b ;  /* 0x0000001d2c2d7211 */ /* 0x000fe400078fdaff */
[----:B------:R-:W-:Y:S02]  /*09f0*/  SHF.L.U32 R44, R18, 0x1, RZ ;  /* 0x00000001122c7819 */ /* 0x000fe400000006ff */
[C---:B------:R-:W-:Y:S02]  /*0a00*/  IADD3 R18, R29.reuse, 0x60, RZ ;  /* 0x000000601d127810 */ /* 0x040fe40007ffe0ff */
[----:B0-----:R-:W-:-:S02]  /*0a10*/  IADD3 R2, R29, 0x80, RZ ;  /* 0x000000801d027810 */ /* 0x001fc40007ffe0ff */
[-C--:B------:R-:W-:Y:S02]  /*0a20*/  LEA.HI.SX32 R18, R18, R29.reuse, 0x1b ;  /* 0x0000001d12127211 */ /* 0x080fe400078fdaff */
[CC--:B------:R-:W-:Y:S02]  /*0a30*/  LEA.HI.SX32 R43, R29.reuse, R29.reuse, 0x1b ;  /* 0x0000001d1d2b7211 */ /* 0x0c0fe400078fdaff */
[----:B------:R-:W-:Y:S02]  /*0a40*/  LEA.HI.SX32 R2, R2, R29, 0x1b ;  /* 0x0000001d02027211 */ /* 0x000fe400078fdaff */
[C---:B------:R-:W-:Y:S02]  /*0a50*/  IADD3 R48, R29.reuse, 0xa0, RZ ;  /* 0x000000a01d307810 */ /* 0x040fe40007ffe0ff */
[----:B------:R-:W-:Y:S02]  /*0a60*/  IADD3 R50, R29, 0xc0, RZ ;  /* 0x000000c01d327810 */ /* 0x000fe40007ffe0ff */
[----:B------:R-:W-:-:S02]  /*0a70*/  SHF.L.U32 R46, R18, 0x1, RZ ;  /* 0x00000001122e7819 */ /* 0x000fc400000006ff */
[----:B------:R-:W-:Y:S02]  /*0a80*/  IADD3 R18, R29, 0xe0, RZ ;  /* 0x000000e01d127810 */ /* 0x000fe40007ffe0ff */
[----:B------:R-:W-:Y:S02]  /*0a90*/  SHF.L.U32 R43, R43, 0x1, RZ ;  /* 0x000000012b2b7819 */ /* 0x000fe400000006ff */
[----:B------:R-:W-:Y:S02]  /*0aa0*/  SHF.L.U32 R47, R2, 0x1, RZ ;  /* 0x00000001022f7819 */ /* 0x000fe400000006ff */
[----:B------:R-:W-:Y:S02]  /*0ab0*/  LEA.HI.SX32 R48, R48, R29, 0x1b ;  /* 0x0000001d30307211 */ /* 0x000fe400078fdaff */
[----:B------:R-:W-:Y:S02]  /*0ac0*/  SHF.L.U32 R2, R29, 0x3, RZ ;  /* 0x000000031d027819 */ /* 0x000fe400000006ff */
[----:B------:R-:W-:-:S02]  /*0ad0*/  SHF.L.U32 R45, R45, 0x1, RZ ;  /* 0x000000012d2d7819 */ /* 0x000fc400000006ff */
[-C--:B------:R-:W-:Y:S02]  /*0ae0*/  LEA.HI.SX32 R49, R50, R29.reuse, 0x1b ;  /* 0x0000001d32317211 */ /* 0x080fe400078fdaff */
[----:B------:R-:W-:Y:S02]  /*0af0*/  LEA.HI.SX32 R18, R18, R29, 0x1b ;  /* 0x0000001d12127211 */ /* 0x000fe400078fdaff */
        /* <DEDUP_REMOVED lines=12> */
[----:B------:R-:W-:Y:S01]  /*0bc0*/  ISETP.GE.AND P0, PT, R67, R42, PT ;  /* 0x0000002a4300720c */ /* 0x000fe20003f06270 */
[----:B--2---:R0:W-:Y:S04]  /*0bd0*/  STS.U16 [R43], R4 ;  /* 0x000000042b007388 */ /* 0x0041e80000000400 */
[----:B---3--:R1:W-:Y:S04]  /*0be0*/  STS.U16 [R44+0x40], R5 ;  /* 0x000040052c007388 */ /* 0x0083e80000000400 */
[----:B----4-:R2:W-:Y:S04]  /*0bf0*/  STS.U16 [R45+0x80], R6 ;  /* 0x000080062d007388 */ /* 0x0105e80000000400 */
[----:B------:R3:W-:Y:S04]  /*0c00*/  STS.U16 [R46+0xc0], R7 ;  /* 0x0000c0072e007388 */ /* 0x0007e80000000400 */
[----:B------:R4:W-:Y:S04]  /*0c10*/  STS.U16 [R47+0x100], R14 ;  /* 0x0001000e2f007388 */ /* 0x0009e80000000400 */
[----:B------:R0:W-:Y:S04]  /*0c20*/  STS.U16 [R48+0x140], R15 ;  /* 0x0001400f30007388 */ /* 0x0001e80000000400 */
[----:B------:R0:W-:Y:S04]  /*0c30*/  STS.U16 [R49+0x180], R16 ;  /* 0x0001801031007388 */ /* 0x0001e80000000400 */
[----:B------:R0:W-:Y:S01]  /*0c40*/  STS.U16 [R50+0x1c0], R17 ;  /* 0x0001c01132007388 */ /* 0x0001e20000000400 */
[----:B------:R-:W-:-:S06]  /*0c50*/  NOP ;  /* 0x0000000000007918 */ /* 0x000fcc0000000000 */
[----:B------:R-:W4:Y:S04]  /*0c60*/  LDS.U16 R171, [R51] ;  /* 0x0000000033ab7984 */ /* 0x000f280000000400 */
[----:B------:R-:W4:Y:S04]  /*0c70*/  LDS.U16 R52, [R51+0x2] ;  /* 0x0000020033347984 */ /* 0x000f280000000400 */
        /* <DEDUP_REMOVED lines=12> */
[----:B------:R-:W-:Y:S02]  /*0d40*/  PRMT R15, RZ, 0x7610, R15 ;  /* 0x00007610ff0f7816 */ /* 0x000fe4000000000f */
[----:B------:R-:W-:-:S02]  /*0d50*/  PRMT R16, RZ, 0x7610, R16 ;  /* 0x00007610ff107816 */ /* 0x000fc40000000010 */
[----:B------:R-:W-:Y:S01]  /*0d60*/  PRMT R17, RZ, 0x7610, R17 ;  /* 0x00007610ff117816 */ /* 0x000fe20000000011 */
[----:B------:R0:W2:Y:S01]  /*0d70*/  @!P6 LDG.E.U16 R4, [R2.64] ;  /* 0x000000060204e981 */ /* 0x0000a2000c1e1500 */
[----:B------:R-:W-:-:S03]  /*0d80*/  ISETP.GE.AND P6, PT, R69, R42, PT ;  /* 0x0000002a4500720c */ /* 0x000fc60003fc6270 */
[----:B------:R0:W3:Y:S04]  /*0d90*/  @!P5 LDG.E.U16 R5, [R2.64+0x40] ;  /* 0x000040060205d981 */ /* 0x0000e8000c1e1500 */
[----:B------:R0:W4:Y:S04]  /*0da0*/  @!P4 LDG.E.U16 R6, [R2.64+0x80] ;  /* 0x000080060206c981 */ /* 0x000128000c1e1500 */
[----:B------:R0:W4:Y:S04]  /*0db0*/  @!P3 LDG.E.U16 R7, [R2.64+0xc0] ;  /* 0x0000c0060207b981 */ /* 0x000128000c1e1500 */
[----:B------:R0:W4:Y:S04]  /*0dc0*/  @!P2 LDG.E.U16 R14, [R2.64+0x100] ;  /* 0x00010006020ea981 */ /* 0x000128000c1e1500 */
[----:B------:R0:W4:Y:S04]  /*0dd0*/  @!P1 LDG.E.U16 R15, [R2.64+0x140] ;  /* 0x00014006020f9981 */ /* 0x000128000c1e1500 */
[----:B------:R0:W4:Y:S04]  /*0de0*/  @!P0 LDG.E.U16 R16, [R2.64+0x180] ;  /* 0x0001800602108981 */ /* 0x000128000c1e1500 */
[----:B------:R0:W4:Y:S01]  /*0df0*/  @!P6 LDG.E.U16 R17, [R2.64+0x1c0] ;  /* 0x0001c0060211e981 */ /* 0x000122000c1e1500 */
[----:B------:R-:W-:-:S02]  /*0e00*/  ISETP.GE.AND P6, PT, R19, R42, PT ;  /* 0x0000002a1300720c */ /* 0x000fc40003fc6270 */
[----:B------:R-:W-:Y:S02]  /*0e10*/  PRMT R19, RZ, 0x7610, R19 ;  /* 0x00007610ff137816 */ /* 0x000fe40000000013 */
[-C--:B------:R-:W-:Y:S02]  /*0e20*/  ISETP.GE.AND P5, PT, R41, R42.reuse, PT ;  /* 0x0000002a2900720c */ /* 0x080fe40003fa6270 */
[-C--:B------:R-:W-:Y:S01]  /*0e30*/  ISETP.GE.AND P4, PT, R59, R42.reuse, PT ;  /* 0x0000002a3b00720c */ /* 0x080fe20003f86270 */
[----:B0-----:R-:W-:Y:S01]  /*0e40*/  IMAD.WIDE R2, R41, 0x2, R34 ;  /* 0x0000000229027825 */ /* 0x001fe200078e0222 */
        /* <DEDUP_REMOVED lines=29> */
[----:B------:R-:W2:Y:S01]  /*1020*/  @!P6 LDG.E.U16 R19, [R2.64+0x40] ;  /* 0x000040060213e981 */ /* 0x000ea2000c1e1500 */
[----:B------:R-:W-:-:S03]  /*1030*/  ISETP.GE.AND P6, PT, R69, R42, PT ;  /* 0x0000002a4500720c */ /* 0x000fc60003fc6270 */
[----:B------:R-:W3:Y:S04]  /*1040*/  @!P5 LDG.E.U16 R18, [R2.64] ;  /* 0x000000060212d981 */ /* 0x000ee8000c1e1500 */
[----:B------:R-:W4:Y:S04]  /*1050*/  @!P4 LDG.E.U16 R60, [R2.64+0x80] ;  /* 0x00008006023cc981 */ /* 0x000f28000c1e1500 */
[----:B------:R-:W4:Y:S04]  /*1060*/  @!P3 LDG.E.U16 R59, [R2.64+0xc0] ;  /* 0x0000c006023bb981 */ /* 0x000f28000c1e1500 */
[----:B------:R-:W4:Y:S04]  /*1070*/  @!P2 LDG.E.U16 R62, [R2.64+0x100] ;  /* 0x00010006023ea981 */ /* 0x000f28000c1e1500 */
[----:B------:R-:W4:Y:S04]  /*1080*/  @!P1 LDG.E.U16 R61, [R2.64+0x140] ;  /* 0x00014006023d9981 */ /* 0x000f28000c1e1500 */
[----:B------:R-:W4:Y:S04]  /*1090*/  @!P0 LDG.E.U16 R64, [R2.64+0x180] ;  /* 0x0001800602408981 */ /* 0x000f28000c1e1500 */
[----:B------:R-:W4:Y:S01]  /*10a0*/  @!P6 LDG.E.U16 R63, [R2.64+0x1c0] ;  /* 0x0001c006023fe981 */ /* 0x000f22000c1e1500 */
[----:B------:R-:W-:Y:S01]  /*10b0*/  HFMA2.MMA R66, -RZ, RZ, 0, 0 ;  /* 0x00000000ff427435 */ /* 0x000fe200000001ff */
[----:B------:R-:W-:-:S02]  /*10c0*/  MOV R75, RZ ;  /* 0x000000ff004b7202 */ /* 0x000fc40000000f00 */
[----:B------:R-:W-:Y:S02]  /*10d0*/  MOV R77, RZ ;  /* 0x000000ff004d7202 */ /* 0x000fe40000000f00 */
[----:B------:R-:W-:Y:S02]  /*10e0*/  MOV R79, RZ ;  /* 0x000000ff004f7202 */ /* 0x000fe40000000f00 */
[----:B------:R-:W-:Y:S01]  /*10f0*/  MOV R68, RZ ;  /* 0x000000ff00447202 */ /* 0x000fe20000000f00 */
[----:B---3--:R-:W-:Y:S04]  /*1100*/  STS.U16 [R43], R18 ;  /* 0x000000122b007388 */ /* 0x008fe80000000400 */
[----:B--2---:R0:W-:Y:S04]  /*1110*/  STS.U16 [R44+0x40], R19 ;  /* 0x000040132c007388 */ /* 0x0041e80000000400 */
[----:B----4-:R1:W-:Y:S04]  /*1120*/  STS.U16 [R45+0x80], R60 ;  /* 0x0000803c2d007388 */ /* 0x0103e80000000400 */
        /* <DEDUP_REMOVED lines=10> */
[----:B------:R-:W4:Y:S04]  /*11d0*/  LDS.U16 R67, [R51+0x8] ;  /* 0x0000080033437984 */ /* 0x000f280000000400 */
[----:B------:R-:W4:Y:S04]  /*11e0*/  LDS.U16 R69, [R51+0xa] ;  /* 0x00000a0033457984 */ /* 0x000f280000000400 */
[----:B------:R-:W4:Y:S01]  /*11f0*/  LDS.U16 R71, [R51+0xc] ;  /* 0x00000c0033477984 */ /* 0x000f220000000400 */
[----:B0-----:R-:W-:-:S03]  /*1200*/  HADD2.F32 R19, -RZ, R171.H0_H0 ;  /* 0x200000abff137230 */ /* 0x001fc60000004100 */
[----:B------:R-:W0:Y:S01]  /*1210*/  LDS.U16 R73, [R51+0xe] ;  /* 0x00000e0033497984 */ /* 0x000e220000000400 */
[----:B-1----:R-:W-:Y:S02]  /*1220*/  HADD2.F32 R60, -RZ, R52.H0_H0 ;  /* 0x20000034ff3c7230 */ /* 0x002fe40000004100 */
[----:B--2---:R-:W-:Y:S02]  /*1230*/  HADD2.F32 R59, -RZ, R65.H0_H0 ;  /* 0x20000041ff3b7230 */ /* 0x004fe40000004100 */
[----:B---3--:R-:W-:-:S03]  /*1240*/  HADD2.F32 R61, -RZ, R2.H0_H0 ;  /* 0x20000002ff3d7230 */ /* 0x008fc60000004100 */
[----:B------:R-:W-:Y:S01]  /*1250*/  FFMA.FTZ R26, R59, R19, R26 ;  /* 0x000000133b1a7223 */ /* 0x000fe2000001001a */
[----:B------:R-:W-:Y:S02]  /*1260*/  HADD2.F32 R2, -RZ, R53.H0_H0 ;  /* 0x20000035ff027230 */ /* 0x000fe40000004100 */
[----:B----4-:R-:W-:Y:S01]  /*1270*/  HADD2.F32 R63, -RZ, R3.H0_H0 ;  /* 0x20000003ff3f7230 */ /* 0x010fe20000004100 */
        /* <DEDUP_REMOVED lines=9> */
[----:B------:R-:W-:-:S04]  /*1310*/  FFMA.FTZ R2, R67, R18, R2 ;  /* 0x0000001243027223 */ /* 0x000fc80000010002 */
[----:B------:R-:W-:Y:S01]  /*1320*/  FFMA.FTZ R2, R69, R3, R2 ;  /* 0x0000000345027223 */ /* 0x000fe20000010002 */
[----:B------:R-:W-:-:S04]  /*1330*/  MOV R3, c[0x0][0x16c] ;  /* 0x00005b0000037a02 */ /* 0x000fc80000000f00 */
[----:B------:R-:W-:Y:S01]  /*1340*/  ISETP.GE.AND P0, PT, R3, 0x1, PT ;  /* 0x000000010300780c */ /* 0x000fe20003f06270 */
[----:B------:R-:W-:Y:S02]  /*1350*/  HADD2.F32 R18, -RZ, R57.H0_H0 ;  /* 0x20000039ff127230 */ /* 0x000fe40000004100 */
[----:B------:R-:W-:Y:S02]  /*1360*/  HADD2.F32 R71, -RZ, R71.H0_H0 ;  /* 0x20000047ff477230 */ /* 0x000fe40000004100 */
[----:B------:R-:W-:Y:S02]  /*1370*/  HADD2.F32 R26, -RZ, R58.H0_H0 ;  /* 0x2000003aff1a7230 */ /* 0x000fe40000004100 */
[----:B0-----:R-:W-:Y:S01]  /*1380*/  HADD2.F32 R73, -RZ, R73.H0_H0 ;  /* 0x20000049ff497230 */ /* 0x001fe20000004100 */
[----:B------:R-:W-:Y:S01]  /*1390*/  FFMA.FTZ R2, R71, R18, R2 ;  /* 0x0000001247027223 */ /* 0x000fe20000010002 */
[----:B------:R-:W-:Y:S02]  /*13a0*/  HFMA2.MMA R60, -RZ, RZ, 0, 0 ;  /* 0x00000000ff3c7435 */ /* 0x000fe400000001ff */
[----:B------:R-:W-:-:S02]  /*13b0*/  HFMA2.MMA R62, -RZ, RZ, 0, 0 ;  /* 0x00000000ff3e7435 */ /* 0x000fc400000001ff */
[----:B------:R-:W-:Y:S01]  /*13c0*/  HFMA2.MMA R64, -RZ, RZ, 0, 0 ;  /* 0x00000000ff407435 */ /* 0x000fe200000001ff */
[----:B------:R-:W-:Y:S02]  /*13d0*/  FFMA.FTZ R26, R73, R26, R2 ;  /* 0x0000001a491a7223 */ /* 0x000fe40000010002 */
[-C--:B-----5:R-:W-:Y:S02]  /*13e0*/  FMUL.FTZ R70, R59, R20.reuse ;  /* 0x000000143b467220 */ /* 0x0a0fe40000410000 */
        /* <DEDUP_REMOVED lines=8> */
[----:B------:R-:W-:Y:S05]  /*1470*/  @!P0 BRA `(.L_x_11228) ;  /* 0x0000527000008947 */ /* 0x000fea0003800000 */
[----:B------:R-:W-:Y:S01]  /*1480*/  IADD3 R78, R170, -0x1, RZ ;  /* 0xffffffffaa4e7810 */ /* 0x000fe20007ffe0ff */
[----:B------:R-:W-:Y:S01]  /*1490*/  HADD2.F32 R3, -RZ, R4.H0_H0 ;  /* 0x20000004ff037230 */ /* 0x000fe20000004100 */
[----:B------:R-:W-:Y:S01]  /*14a0*/  LOP3.LUT R172, R28, 0x1f, RZ, 0xc0, !PT ;  /* 0x0000001f1cac7812 */ /* 0x000fe200078ec0ff */
[----:B------:R-:W-:Y:S01]  /*14b0*/  HADD2.F32 R5, -RZ, R5.H0_H0 ;  /* 0x20000005ff057230 */ /* 0x000fe20000004100 */
[----:B------:R-:W-:Y:S01]  /*14c0*/  LEA.HI R2, R78, R78, RZ, 0x1 ;  /* 0x0000004e4e027211 */ /* 0x000fe200078f08ff */
[----:B------:R-:W-:Y:S01]  /*14d0*/  HADD2.F32 R7, -RZ, R7.H0_H0 ;  /* 0x20000007ff077230 */ /* 0x000fe20000004100 */
[----:B------:R-:W-:Y:S01]  /*14e0*/  MOV R89, RZ ;  /* 0x000000ff00597202 */ /* 0x000fe20000000f00 */
[----:B------:R-:W-:Y:S01]  /*14f0*/  HADD2.F32 R93, -RZ, R14.H0_H0 ;  /* 0x2000000eff5d7230 */ /* 0x000fe20000004100 */
[----:B------:R-:W-:Y:S01]  /*1500*/  LOP3.LUT R19, R2, 0xfffffe, RZ, 0xc0, !PT ;  /* 0x00fffffe02137812 */ /* 0x000fe200078ec0ff */
[----:B------:R-:W-:Y:S01]  /*1510*/  HADD2.F32 R15, -RZ, R15.H0_H0 ;  /* 0x2000000fff0f7230 */ /* 0x000fe20000004100 */
[----:B------:R-:W-:Y:S01]  /*1520*/  MOV R60, RZ ;  /* 0x000000ff003c7202 */ /* 0x000fe20000000f00 */
[----:B------:R-:W-:Y:S01]  /*1530*/  HADD2.F32 R95, -RZ, R16.H0_H0 ;  /* 0x20000010ff5f7230 */ /* 0x000fe20000004100 */
[----:B------:R-:W-:Y:S01]  /*1540*/  IADD3 R78, R78, -R19, RZ ;  /* 0x800000134e4e7210 */ /* 0x000fe20007ffe0ff */
[----:B------:R-:W-:Y:S01]  /*1550*/  HADD2.F32 R19, -RZ, R6.H0_H0 ;  /* 0x20000006ff137230 */ /* 0x000fe20000004100 */
[----:B------:R-:W-:Y:S01]  /*1560*/  MOV R80, RZ ;  /* 0x000000ff00507202 */ /* 0x000fe20000000f00 */
[----:B------:R-:W-:Y:S01]  /*1570*/  HADD2.F32 R17, -RZ, R17.H0_H0 ;  /* 0x20000011ff117230 */ /* 0x000fe20000004100 */
        /* <DEDUP_REMOVED lines=9> */
.L_x_11275:
[----:B------:R-:W-:Y:S02]  /*1610*/  IADD3 R42, -R40, c[0x0][0x168], RZ ;  /* 0x00005a00282a7a10 */ /* 0x000fe40007ffe1ff */
[----:B------:R-:W-:Y:S02]  /*1620*/  IADD3 R4, R39, R41, RZ ;  /* 0x0000002927047210 */ /* 0x000fe40007ffe0ff */
[----:B------:R-:W-:Y:S02]  /*1630*/  SHF.L.U32 R17, R42, 0x1, RZ ;  /* 0x000000012a117819 */ /* 0x000fe400000006ff */
[----:B------:R-:W-:Y:S02]  /*1640*/  IADD3 R2, R4, 0x20, RZ ;  /* 0x0000002004027810 */ /* 0x000fe40007ffe0ff */
[----:B------:R-:W-:Y:S02]  /*1650*/  SHF.R.S32.HI R98, RZ, 0x1f, R89 ;  /* 0x0000001fff627819 */ /* 0x000fe40000011459 */
[----:B------:R-:W-:-:S02]  /*1660*/  ISETP.GE.AND P6, PT, R2, R17, PT ;  /* 0x000000110200720c */ /* 0x000fc40003fc6270 */
[----:B------:R-:W-:Y:S01]  /*1670*/  IADD3 R3, R4, 0x40, RZ ;  /* 0x0000004004037810 */ /* 0x000fe20007ffe0ff */
[----:B------:R-:W-:Y:S01]  /*1680*/  IMAD R2, R98, c[0x0][0x1c0], RZ ;  /* 0x0000700062027a24 */ /* 0x000fe200078e02ff */
[----:B------:R-:W-:Y:S02]  /*1690*/  SHF.R.S32.HI R5, RZ, 0x1f, R4 ;  /* 0x0000001fff057819 */ /* 0x000fe40000011404 */
[----:B------:R-:W-:Y:S01]  /*16a0*/  ISETP.GE.AND P0, PT, R3, R17, PT ;  /* 0x000000110300720c */ /* 0x000fe20003f06270 */
[C---:B------:R-:W-:Y:S01]  /*16b0*/  IMAD R15, R89.reuse, c[0x0][0x1c4], R2 ;  /* 0x00007100590f7a24 */ /* 0x040fe200078e0202 */
[C---:B------:R-:W-:Y:S01]  /*16c0*/  IADD3 R6, R4.reuse, 0x60, RZ ;  /* 0x0000006004067810 */ /* 0x040fe20007ffe0ff */
[----:B------:R-:W-:Y:S01]  /*16d0*/  IMAD.WIDE.U32 R2, R89, c[0x0][0x1c0], R4 ;  /* 0x0000700059027a25 */ /* 0x000fe200078e0004 */
[C---:B------:R-:W-:Y:S02]  /*16e0*/  IADD3 R5, R4.reuse, 0xa0, RZ ;  /* 0x000000a004057810 */ /* 0x040fe40007ffe0ff */
[----:B------:R-:W-:-:S02]  /*16f0*/  IADD3 R7, R4, 0x80, RZ ;  /* 0x0000008004077810 */ /* 0x000fc40007ffe0ff */
[----:B------:R-:W-:Y:S02]  /*1700*/  ISETP.GE.AND P1, PT, R6, R17, PT ;  /* 0x000000110600720c */ /* 0x000fe40003f26270 */
[----:B------:R-:W-:Y:S02]  /*1710*/  IADD3 R3, R3, R15, RZ ;  /* 0x0000000f03037210 */ /* 0x000fe40007ffe0ff */
[----:B------:R-:W-:Y:S02]  /*1720*/  LEA R6, P4, R2, R36, 0x1 ;  /* 0x0000002402067211 */ /* 0x000fe400078808ff */
[-C--:B------:R-:W-:Y:S01]  /*1730*/  ISETP.GE.AND P3, PT, R5, R17.reuse, PT ;  /* 0x000000110500720c */ /* 0x080fe20003f66270 */
[----:B------:R-:W-:Y:S01]  /*1740*/  IMAD R5, R21, c[0x0][0x180], RZ ;  /* 0x0000600015057a24 */ /* 0x000fe200078e02ff */
[----:B------:R-:W-:Y:S02]  /*1750*/  IADD3 R14, R4, 0xc0, RZ ;  /* 0x000000c0040e7810 */ /* 0x000fe40007ffe0ff */
[----:B------:R-:W-:Y:S01]  /*1760*/  ISETP.GE.AND P2, PT, R7, R17, PT ;  /* 0x000000110700720c */ /* 0x000fe20003f46270 */
[----:B------:R-:W-:Y:S01]  /*1770*/  IMAD R15, R0, c[0x0][0x184], R5 ;  /* 0x00006100000f7a24 */ /* 0x000fe200078e0205 */
[----:B------:R-:W-:-:S02]  /*1780*/  PRMT R19, RZ, 0x7610, R19 ;  /* 0x00007610ff137816 */ /* 0x000fc40000000013 */
[----:B------:R-:W-:Y:S01]  /*1790*/  LEA.HI.X R7, R2, R37, R3, 0x1, P4 ;  /* 0x0000002502077211 */ /* 0x000fe200020f0c03 */
[----:B------:R-:W-:Y:S01]  /*17a0*/  IMAD.WIDE.U32 R2, R0, c[0x0][0x180], RZ ;  /* 0x0000600000027a25 */ /* 0x000fe200078e00ff */
[----:B------:R-:W-:Y:S02]  /*17b0*/  ISETP.GE.AND P4, PT, R14, R17, PT ;  /* 0x000000110e00720c */ /* 0x000fe40003f86270 */
[----:B------:R-:W-:Y:S01]  /*17c0*/  IADD3 R14, R4, 0x100, RZ ;  /* 0x00000100040e7810 */ /* 0x000fe20007ffe0ff */
[----:B------:R0:W2:Y:S01]  /*17d0*/  @!P6 LDG.E.U16 R19, [R6.64+0x40] ;  /* 0x000040060613e981 */ /* 0x0000a2000c1e1500 */
[----:B------:R-:W-:Y:S02]  /*17e0*/  IADD3 R3, R3, R15, RZ ;  /* 0x0000000f03037210 */ /* 0x000fe40007ffe0ff */
[-C--:B------:R-:W-:Y:S01]  /*17f0*/  ISETP.GE.AND P6, PT, R14, R17.reuse, PT ;  /* 0x000000110e00720c */ /* 0x080fe20003fc6270 */
[----:B------:R-:W-:Y:S01]  /*1800*/  IMAD R14, R98, c[0x0][0x188], RZ ;  /* 0x00006200620e7a24 */ /* 0x000fe200078e02ff */
[----:B------:R-:W-:-:S02]  /*1810*/  ISETP.GE.AND P5, PT, R4, R17, PT ;  /* 0x000000110400720c */ /* 0x000fc40003fa6270 */
[----:B------:R-:W-:Y:S01]  /*1820*/  PRMT R100, RZ, 0x7610, R100 ;  /* 0x00007610ff647816 */ /* 0x000fe20000000064 */
[C---:B------:R-:W-:Y:S01]  /*1830*/  IMAD R15, R89.reuse, c[0x0][0x18c], R14 ;  /* 0x00006300590f7a24 */ /* 0x040fe200078e020e */
[----:B------:R-:W-:Y:S01]  /*1840*/  PRMT R18, RZ, 0x7610, R18 ;  /* 0x00007610ff127816 */ /* 0x000fe20000000012 */
[----:B------:R-:W-:Y:S01]  /*1850*/  IMAD.WIDE.U32 R2, R89, c[0x0][0x188], R2 ;  /* 0x0000620059027a25 */ /* 0x000fe200078e0002 */
[----:B------:R-:W-:Y:S02]  /*1860*/  IADD3 R5, R4, 0xe0, RZ ;  /* 0x000000e004057810 */ /* 0x000fe40007ffe0ff */
[----:B------:R0:W3:Y:S02]  /*1870*/  @!P0 LDG.E.U16 R100, [R6.64+0x80] ;  /* 0x0000800606648981 */ /* 0x0000e4000c1e1500 */
[----:B------:R-:W-:Y:S02]  /*1880*/  IADD3 R15, R3, R15, RZ ;  /* 0x0000000f030f7210 */ /* 0x000fe40007ffe0ff */
[----:B------:R-:W-:Y:S01]  /*1890*/  LEA R14, P0, R2, c[0x0][0x220], 0x3 ;  /* 0x00008800020e7a11 */ /* 0x000fe200078018ff */
[----:B------:R0:W4:Y:S01]  /*18a0*/  @!P5 LDG.E.U16 R18, [R6.64] ;  /* 0x000000060612d981 */ /* 0x000122000c1e1500 */
[----:B------:R-:W-:-:S02]  /*18b0*/  IADD3 R3, R4, 0x140, RZ ;  /* 0x0000014004037810 */ /* 0x000fc40007ffe0ff */
[----:B------:R-:W-:Y:S02]  /*18c0*/  PRMT R93, RZ, 0x7610, R93 ;  /* 0x00007610ff5d7816 */ /* 0x000fe4000000005d */
[----:B------:R-:W-:Y:S02]  /*18d0*/  LEA.HI.X R15, R2, c[0x0][0x224], R15, 0x3, P0 ;  /* 0x00008900020f7a11 */ /* 0x000fe400000f1c0f */
[-C--:B------:R-:W-:Y:S02]  /*18e0*/  ISETP.GE.AND P5, PT, R5, R17.reuse, PT ;  /* 0x000000110500720c */ /* 0x080fe40003fa6270 */
[-C--:B------:R-:W-:Y:S01]  /*18f0*/  ISETP.GE.AND P0, PT, R3, R17.reuse, PT ;  /* 0x000000110300720c */ /* 0x080fe20003f06270 */
[----:B------:R0:W3:Y:S01]  /*1900*/  @!P1 LDG.E.U16 R93, [R6.64+0xc0] ;  /* 0x0000c006065d9981 */ /* 0x0000e2000c1e1500 */
[----:B------:R-:W-:Y:S02]  /*1910*/  IADD3 R5, R4, 0x120, RZ ;  /* 0x0000012004057810 */ /* 0x000fe40007ffe0ff */
[----:B------:R-:W-:Y:S01]  /*1920*/  PRMT R103, RZ, 0x7610, R103 ;  /* 0x00007610ff677816 */ /* 0x000fe20000000067 */
[----:B------:R1:W3:Y:S01]  /*1930*/  LDG.E.64 R2, [R14.64] ;  /* 0x000000060e027981 */ /* 0x0002e2000c1e1b00 */
[----:B------:R-:W-:-:S02]  /*1940*/  ISETP.GE.AND P1, PT, R5, R17, PT ;  /* 0x000000110500720c */ /* 0x000fc40003f26270 */
[----:B------:R-:W-:Y:S02]  /*1950*/  PRMT R102, RZ, 0x7610, R102 ;  /* 0x00007610ff667816 */ /* 0x000fe40000000066 */
[----:B------:R-:W-:Y:S02]  /*1960*/  IADD3 R5, R4, 0x160, RZ ;  /* 0x0000016004057810 */ /* 0x000fe40007ffe0ff */
[----:B------:R-:W-:Y:S01]  /*1970*/  PRMT R95, RZ, 0x7610, R95 ;  /* 0x00007610ff5f7816 */ /* 0x000fe2000000005f */
[----:B------:R0:W3:Y:S01]  /*1980*/  @!P0 LDG.E.U16 R103, [R6.64+0x280] ;  /* 0x0002800606678981 */ /* 0x0000e2000c1e1500 */
[----:B------:R-:W-:Y:S02]  /*1990*/  PRMT R104, RZ, 0x7610, R104 ;  /* 0x00007610ff687816 */ /* 0x000fe40000000068 */
[----:B------:R-:W-:Y:S01]  /*19a0*/  PRMT R101, RZ, 0x7610, R101 ;  /* 0x00007610ff657816 */ /* 0x000fe20000000065 */
[----:B------:R0:W3:Y:S01]  /*19b0*/  @!P2 LDG.E.U16 R102, [R6.64+0x100] ;  /* 0x000100060666a981 */ /* 0x0000e2000c1e1500 */
[----:B------:R-:W-:-:S02]  /*19c0*/  PRMT R97, RZ, 0x7610, R97 ;  /* 0x00007610ff617816 */ /* 0x000fc40000000061 */
[----:B------:R-:W-:Y:S01]  /*19d0*/  PRMT R99, RZ, 0x7610, R99 ;  /* 0x00007610ff637816 */ /* 0x000fe20000000063 */
[----:B------:R0:W3:Y:S01]  /*19e0*/  @!P3 LDG.E.U16 R95, [R6.64+0x140] ;  /* 0x00014006065fb981 */ /* 0x0000e2000c1e1500 */
[-C--:B------:R-:W-:Y:S02]  /*19f0*/  ISETP.GE.AND P0, PT, R5, R17.reuse, PT ;  /* 0x000000110500720c */ /* 0x080fe40003f06270 */
[C---:B------:R-:W-:Y:S01]  /*1a00*/  IADD3 R5, R4.reuse, 0x180, RZ ;  /* 0x0000018004057810 */ /* 0x040fe20007ffe0ff */
[----:B------:R0:W3:Y:S01]  /*1a10*/  @!P4 LDG.E.U16 R104, [R6.64+0x180] ;  /* 0x000180060668c981 */ /* 0x0000e2000c1e1500 */
[C---:B------:R-:W-:Y:S02]  /*1a20*/  IADD3 R16, R4.reuse, 0x1a0, RZ ;  /* 0x000001a004107810 */ /* 0x040fe40007ffe0ff */
[----:B-1----:R-:W-:Y:S01]  /*1a30*/  IADD3 R14, R4, 0x1c0, RZ ;  /* 0x000001c0040e7810 */ /* 0x002fe20007ffe0ff */
[----:B------:R0:W3:Y:S01]  /*1a40*/  @!P1 LDG.E.U16 R101, [R6.64+0x240] ;  /* 0x0002400606659981 */ /* 0x0000e2000c1e1500 */
[----:B------:R-:W-:-:S02]  /*1a50*/  ISETP.GE.AND P1, PT, R5, R17, PT ;  /* 0x000000110500720c */ /* 0x000fc40003f26270 */
[----:B------:R-:W-:Y:S01]  /*1a60*/  IADD3 R4, R4, 0x1e0, RZ ;  /* 0x000001e004047810 */ /* 0x000fe20007ffe0ff */
[----:B------:R0:W3:Y:S01]  /*1a70*/  @!P5 LDG.E.U16 R97, [R6.64+0x1c0] ;  /* 0x0001c0060661d981 */ /* 0x0000e2000c1e1500 */
[-C--:B------:R-:W-:Y:S02]  /*1a80*/  ISETP.GE.AND P2, PT, R16, R17.reuse, PT ;  /* 0x000000111000720c */ /* 0x080fe40003f46270 */
[-C--:B------:R-:W-:Y:S01]  /*1a90*/  ISETP.GE.AND P3, PT, R14, R17.reuse, PT ;  /* 0x000000110e00720c */ /* 0x080fe20003f66270 */
[----:B------:R0:W3:Y:S01]  /*1aa0*/  @!P6 LDG.E.U16 R99, [R6.64+0x200] ;  /* 0x000200060663e981 */ /* 0x0000e2000c1e1500 */
[----:B------:R-:W-:Y:S02]  /*1ab0*/  PRMT R14, RZ, 0x7610, R14 ;  /* 0x00007610ff0e7816 */ /* 0x000fe4000000000e */
[----:B------:R-:W-:Y:S02]  /*1ac0*/  ISETP.GE.AND P4, PT, R4, R17, PT ;  /* 0x000000110400720c */ /* 0x000fe40003f86270 */
        /* <DEDUP_REMOVED lines=18> */
[----:B------:R-:W-:Y:S02]  /*1bf0*/  LEA.HI.X R17, R4, c[0x0][0x22c], R5, 0x3, P0 ;  /* 0x00008b0004117a11 */ /* 0x000fe400000f1c05 */
[----:B------:R-:W-:-:S04]  /*1c00*/  IADD3 R4, R29, 0x100, RZ ;  /* 0x000001001d047810 */ /* 0x000fc80007ffe0ff */
[-C--:B------:R-:W-:Y:S01]  /*1c10*/  LEA.HI.SX32 R4, R4, R29.reuse, 0x1b ;  /* 0x0000001d04047211 */ /* 0x080fe200078fdaff */
[----:B------:R-:W5:Y:S01]  /*1c20*/  LDG.E.64 R16, [R16.64] ;  /* 0x0000000610107981 */ /* 0x000f62000c1e1b00 */
[C---:B------:R-:W-:Y:S02]  /*1c30*/  IADD3 R108, R29.reuse, 0x140, RZ ;  /* 0x000001401d6c7810 */ /* 0x040fe40007ffe0ff */
[----:B0-----:R-:W-:Y:S02]  /*1c40*/  IADD3 R6, R29, 0x120, RZ ;  /* 0x000001201d067810 */ /* 0x001fe40007ffe0ff */
[----:B------:R-:W-:Y:S02]  /*1c50*/  ISETP.NE.AND P0, PT, R172, RZ, PT ;  /* 0x000000ffac00720c */ /* 0x000fe40003f05270 */
[-C--:B------:R-:W-:Y:S02]  /*1c60*/  LEA.HI.SX32 R108, R108, R29.reuse, 0x1b ;  /* 0x0000001d6c6c7211 */ /* 0x080fe400078fdaff */
[----:B------:R-:W-:-:S02]  /*1c70*/  LEA.HI.SX32 R6, R6, R29, 0x1b ;  /* 0x0000001d06067211 */ /* 0x000fc400078fdaff */
[----:B------:R-:W-:Y:S02]  /*1c80*/  ISETP.LT.OR P1, PT, R170, 0x2, P0 ;  /* 0x00000002aa00780c */ /* 0x000fe40000721670 */
[----:B------:R-:W-:Y:S02]  /*1c90*/  SHF.L.U32 R110, R108, 0x1, RZ ;  /* 0x000000016c6e7819 */ /* 0x000fe400000006ff */
[----:B------:R-:W-:Y:S01]  /*1ca0*/  ISETP.NE.AND P2, PT, R28, RZ, PT ;  /* 0x000000ff1c00720c */ /* 0x000fe20003f45270 */
[----:B----4-:R-:W-:Y:S04]  /*1cb0*/  STS.U16 [R43], R18 ;  /* 0x000000122b007388 */ /* 0x010fe80000000400 */
[----:B--2---:R0:W-:Y:S04]  /*1cc0*/  STS.U16 [R44+0x40], R19 ;  /* 0x000040132c007388 */ /* 0x0041e80000000400 */
[----:B---3--:R1:W-:Y:S01]  /*1cd0*/  STS.U16 [R45+0x80], R100 ;  /* 0x000080642d007388 */ /* 0x0083e20000000400 */
[----:B0-----:R-:W-:Y:S01]  /*1ce0*/  FMUL.FTZ R19, R2, 1.4426950216293334961 ;  /* 0x3fb8aa3b02137820 */ /* 0x001fe20000410000 */
[----:B-1----:R-:W-:Y:S01]  /*1cf0*/  SHF.L.U32 R100, R4, 0x1, RZ ;  /* 0x0000000104647819 */ /* 0x002fe200000006ff */
[C---:B------:R-:W-:Y:S01]  /*1d00*/  FMUL.FTZ R4, R82.reuse, R3 ;  /* 0x0000000352047220 */ /* 0x040fe20000410000 */
[----:B------:R0:W-:Y:S01]  /*1d10*/  STS.U16 [R46+0xc0], R93 ;  /* 0x0000c05d2e007388 */ /* 0x0001e20000000400 */
[----:B------:R-:W-:Y:S01]  /*1d20*/  FMUL.FTZ R5, R82, R19 ;  /* 0x0000001352057220 */ /* 0x000fe20000410000 */
[----:B------:R-:W-:-:S02]  /*1d30*/  IADD3 R18, R29, 0x1a0, RZ ;  /* 0x000001a01d127810 */ /* 0x000fc40007ffe0ff */
[----:B------:R1:W-:Y:S01]  /*1d40*/  STS.U16 [R47+0x100], R102 ;  /* 0x000100662f007388 */ /* 0x0003e20000000400 */
[----:B0-----:R-:W-:Y:S01]  /*1d50*/  FMUL.RZ R93, R4, 0.15915493667125701904 ;  /* 0x3e22f983045d7820 */ /* 0x001fe2000040c000 */
[C---:B------:R-:W-:Y:S02]  /*1d60*/  IADD3 R4, R29.reuse, 0x160, RZ ;  /* 0x000001601d047810 */ /* 0x040fe40007ffe0ff */
[----:B------:R-:W-:Y:S01]  /*1d70*/  STS.U16 [R48+0x140], R95 ;  /* 0x0001405f30007388 */ /* 0x000fe20000000400 */
[----:B------:R0:W-:Y:S03]  /*1d80*/  MUFU.EX2 R7, R5 ;  /* 0x0000000500077308 */ /* 0x0001e60000000800 */
[----:B------:R2:W-:Y:S01]  /*1d90*/  STS.U16 [R49+0x180], R104 ;  /* 0x0001806831007388 */ /* 0x0005e20000000400 */
[----:B-1----:R-:W-:Y:S02]  /*1da0*/  SHF.L.U32 R102, R6, 0x1, RZ ;  /* 0x0000000106667819 */ /* 0x002fe400000006ff */
[----:B------:R-:W-:-:S02]  /*1db0*/  IADD3 R6, R29, 0x180, RZ ;  /* 0x000001801d067810 */ /* 0x000fc40007ffe0ff */
[----:B------:R-:W1:Y:S01]  /*1dc0*/  MUFU.COS R108, R93 ;  /* 0x0000005d006c7308 */ /* 0x000e620000000000 */
[----:B------:R-:W-:Y:S01]  /*1dd0*/  STS.U16 [R50+0x1c0], R97 ;  /* 0x0001c06132007388 */ /* 0x000fe20000000400 */
[----:B------:R-:W-:-:S03]  /*1de0*/  LEA.HI.SX32 R4, R4, R29, 0x1b ;  /* 0x0000001d04047211 */ /* 0x000fc600078fdaff */
[----:B------:R3:W-:Y:S03]  /*1df0*/  STS.U16 [R100+0x200], R99 ;  /* 0x0002006364007388 */ /* 0x0007e60000000400 */
[----:B--2---:R2:W4:Y:S01]  /*1e00*/  MUFU.SIN R104, R93 ;  /* 0x0000005d00687308 */ /* 0x0045220000000400 */
[----:B------:R0:W-:Y:S01]  /*1e10*/  STS.U16 [R102+0x240], R101 ;  /* 0x0002406566007388 */ /* 0x0001e20000000400 */
[-C--:B------:R-:W-:Y:S02]  /*1e20*/  LEA.HI.SX32 R6, R6, R29.reuse, 0x1b ;  /* 0x0000001d06067211 */ /* 0x080fe400078fdaff */
[----:B------:R-:W-:Y:S02]  /*1e30*/  LEA.HI.SX32 R18, R18, R29, 0x1b ;  /* 0x0000001d12127211 */ /* 0x000fe400078fdaff */
[----:B---3--:R-:W-:Y:S02]  /*1e40*/  IADD3 R100, R29, 0x1c0, RZ ;  /* 0x000001c01d647810 */ /* 0x008fe40007ffe0ff */
[----:B------:R-:W-:-:S02]  /*1e50*/  SHF.L.U32 R95, R4, 0x1, RZ ;  /* 0x00000001045f7819 */ /* 0x000fc400000006ff */
[C---:B0-----:R-:W-:Y:S01]  /*1e60*/  IADD3 R102, R29.reuse, 0x1e0, RZ ;  /* 0x000001e01d667810 */ /* 0x041fe20007ffe0ff */
[----:B------:R0:W-:Y:S01]  /*1e70*/  STS.U16 [R110+0x280], R103 ;  /* 0x000280676e007388 */ /* 0x0001e20000000400 */
[-C--:B------:R-:W-:Y:S02]  /*1e80*/  LEA.HI.SX32 R100, R100, R29.reuse, 0x1b ;  /* 0x0000001d64647211 */ /* 0x080fe400078fdaff */
[----:B------:R-:W-:Y:S02]  /*1e90*/  SHF.L.U32 R5, R29, 0x4, RZ ;  /* 0x000000041d057819 */ /* 0x000fe400000006ff */
[----:B------:R-:W-:Y:S01]  /*1ea0*/  SHF.L.U32 R112, R18, 0x1, RZ ;  /* 0x0000000112707819 */ /* 0x000fe200000006ff */
[----:B------:R3:W-:Y:S01]  /*1eb0*/  STS.U16 [R95+0x2c0], R14 ;  /* 0x0002c00e5f007388 */ /* 0x0007e20000000400 */
[----:B------:R-:W-:Y:S02]  /*1ec0*/  LEA.HI.SX32 R102, R102, R29, 0x1b ;  /* 0x0000001d66667211 */ /* 0x000fe400078fdaff */
[----:B------:R-:W-:-:S02]  /*1ed0*/  @!P1 IADD3 R18, R170, -0x2, RZ ;  /* 0xfffffffeaa129810 */ /* 0x000fc40007ffe0ff */
[----:B0-----:R-:W-:Y:S02]  /*1ee0*/  SHF.L.U32 R110, R6, 0x1, RZ ;  /* 0x00000001066e7819 */ /* 0x001fe400000006ff */
[----:B------:R-:W-:Y:S02]  /*1ef0*/  SHF.L.U32 R97, R100, 0x1, RZ ;  /* 0x0000000164617819 */ /* 0x000fe400000006ff */
[----:B--2---:R-:W-:Y:S02]  /*1f00*/  LEA R93, R78, R89, 0x8 ;  /* 0x000000594e5d7211 */ /* 0x004fe400078e40ff */
[----:B---3--:R-:W-:Y:S01]  /*1f10*/  LEA.HI.SX32 R14, R5, R5, 0x1b ;  /* 0x00000005050e7211 */ /* 0x008fe200078fdaff */
[----:B------:R0:W-:Y:S01]  /*1f20*/  STS.U16 [R110+0x300], R15 ;  /* 0x0003000f6e007388 */ /* 0x0001e20000000400 */
[----:B------:R-:W-:Y:S02]  /*1f30*/  @P2 IADD3 R93, R28, 0x200, RZ ;  /* 0x000002001c5d2810 */ /* 0x000fe40007ffe0ff */
[----:B------:R-:W-:Y:S01]  /*1f40*/  SHF.L.U32 R102, R102, 0x1, RZ ;  /* 0x0000000166667819 */ /* 0x000fe200000006ff */
[----:B------:R-:W-:Y:S01]  /*1f50*/  STS.U16 [R112+0x340], R105 ;  /* 0x0003406970007388 */ /* 0x000fe20000000400 */
[----:B-1----:R-:W-:-:S02]  /*1f60*/  FMUL.FTZ R6, R7, R108 ;  /* 0x0000006c07067220 */ /* 0x002fc40000410000 */
[----:B----4-:R-:W-:Y:S01]  /*1f70*/  FMUL.FTZ R7, R7, R104 ;  /* 0x0000006807077220 */ /* 0x010fe20000410000 */
[----:B------:R1:W-:Y:S01]  /*1f80*/  STS.U16 [R97+0x380], R106 ;  /* 0x0003806a61007388 */ /* 0x0003e20000000400 */
[----:B0-----:R-:W-:Y:S01]  /*1f90*/  @!P1 IMAD R15, R18, c[0x0][0x16c], R89 ;  /* 0x00005b00120f9a24 */ /* 0x001fe200078e0259 */
[----:B------:R-:W-:Y:S02]  /*1fa0*/  SHF.L.U32 R18, R14, 0x1, RZ ;  /* 0x000000010e127819 */ /* 0x000fe400000006ff */
[----:B------:R0:W-:Y:S01]  /*1fb0*/  STS.U16 [R102+0x3c0], R107 ;  /* 0x0003c06b66007388 */ /* 0x0001e20000000400 */
[----:B------:R-:W-:-:S06]  /*1fc0*/  NOP ;  /* 0x0000000000007918 */ /* 0x000fcc0000000000 */
[----:B-1----:R-:W-:Y:S01]  /*1fd0*/  SHF.L.U32 R97, R93, 0x3, RZ ;  /* 0x000000035d617819 */ /* 0x002fe200000006ff */
[----:B------:R-:W1:Y:S04]  /*1fe0*/  LDS.U16 R121, [R18] ;  /* 0x0000000012797984 */ /* 0x000e680000000400 */
        /* <DEDUP_REMOVED lines=15> */
[----:B------:R0:W-:Y:S01]  /*20e0*/  STS.64 [R97+0x10b0], R6 ;  /* 0x0010b00661007388 */ /* 0x0001e20000000a00 */
[----:B------:R-:W-:Y:S01]  /*20f0*/  FMUL.FTZ R93, R84, R3 ;  /* 0x00000003545d7220 */ /* 0x000fe20000410000 */
[----:B------:R-:W-:Y:S01]  /*2100*/  CS2R R4, SRZ ;  /* 0x0000000000047805 */ /* 0x000fe2000001ff00 */
[----:B------:R-:W-:Y:S01]  /*2110*/  @!P1 IMAD.WIDE R14, R15, 0x10, R12 ;  /* 0x000000100f0e9825 */ /* 0x000fe200078e020c */
[----:B------:R-:W-:Y:S03]  /*2120*/  BAR.SYNC.DEFER_BLOCKING 0x0 ;  /* 0x0000000000007b1d */ /* 0x000fe60000010000 */
[----:B------:R-:W-:-:S02]  /*2130*/  FMUL.RZ R99, R93, 0.15915493667125701904 ;  /* 0x3e22f9835d637820 */ /* 0x000fc4000040c000 */
[----:B------:R-:W-:Y:S02]  /*2140*/  FMUL.FTZ R93, R84, R19 ;  /* 0x00000013545d7220 */ /* 0x000fe40000410000 */
[----:B------:R-:W-:Y:S01]  /*2150*/  FMUL.FTZ R95, R86, R3 ;  /* 0x00000003565f7220 */ /* 0x000fe20000410000 */
[----:B------:R-:W-:Y:S03]  /*2160*/  MUFU.SIN R100, R99 ;  /* 0x0000006300647308 */ /* 0x000fe60000000400 */
[----:B------:R-:W-:-:S05]  /*2170*/  FMUL.RZ R101, R95, 0.15915493667125701904 ;  /* 0x3e22f9835f657820 */ /* 0x000fca000040c000 */
[----:B------:R-:W1:Y:S01]  /*2180*/  MUFU.EX2 R93, R93 ;  /* 0x0000005d005d7308 */ /* 0x000e620000000800 */
[----:B------:R1:W5:Y:S07]  /*2190*/  @!P1 LDG.E.64 R4, [R14.64+0x8] ;  /* 0x000008060e049981 */ /* 0x00036e000c1e1b00 */
[----:B0-----:R-:W0:Y:S01]  /*21a0*/  MUFU.COS R102, R99 ;  /* 0x0000006300667308 */ /* 0x001e220000000000 */
[----:B-1----:R-:W-:Y:S02]  /*21b0*/  FMUL.FTZ R15, R88, R3 ;  /* 0x00000003580f7220 */ /* 0x002fe40000410000 */
[----:B------:R-:W-:-:S02]  /*21c0*/  FMUL.FTZ R14, R86, R19 ;  /* 0x00000013560e7220 */ /* 0x000fc40000410000 */
[----:B------:R-:W-:Y:S02]  /*21d0*/  FMUL.RZ R103, R15, 0.15915493667125701904 ;  /* 0x3e22f9830f677820 */ /* 0x000fe4000040c000 */
[----:B------:R-:W-:Y:S01]  /*21e0*/  FMUL.FTZ R15, R88, R19 ;  /* 0x00000013580f7220 */ /* 0x000fe20000410000 */
[----:B------:R-:W-:Y:S08]  /*21f0*/  MUFU.SIN R95, R101 ;  /* 0x00000065005f7308 */ /* 0x000ff00000000400 */
[----:B------:R-:W1:Y:S01]  /*2200*/  MUFU.EX2 R14, R14 ;  /* 0x0000000e000e7308 */ /* 0x000e620000000800 */
[----:B------:R-:W-:Y:S01]  /*2210*/  HADD2.F32 R107, -RZ, R171.H0_H0 ;  /* 0x200000abff6b7230 */ /* 0x000fe20000004100 */
[----:B------:R-:W-:-:S06]  /*2220*/  FMUL.FTZ R100, R93, R100 ;  /* 0x000000645d647220 */ /* 0x000fcc0000410000 */
[----:B------:R-:W-:Y:S08]  /*2230*/  MUFU.SIN R18, R103 ;  /* 0x0000006700127308 */ /* 0x000ff00000000400 */
[----:B------:R-:W1:Y:S01]  /*2240*/  MUFU.EX2 R15, R15 ;  /* 0x0000000f000f7308 */ /* 0x000e620000000800 */
[----:B0-----:R-:W-:-:S07]  /*2250*/  FMUL.FTZ R102, R93, R102 ;  /* 0x000000665d667220 */ /* 0x001fce0000410000 */
[----:B------:R0:W-:Y:S01]  /*2260*/  MUFU.COS R97, R101 ;  /* 0x0000006500617308 */ /* 0x0001e20000000000 */
[----:B------:R-:W-:Y:S02]  /*2270*/  FMUL.FTZ R125, R82, R107 ;  /* 0x0000006b527d7220 */ /* 0x000fe40000410000 */
[----:B------:R-:W-:Y:S02]  /*2280*/  FMUL.FTZ R93, RZ, R100 ;  /* 0x00000064ff5d7220 */ /* 0x000fe40000410000 */
[----:B0-----:R-:W-:-:S03]  /*2290*/  FMUL.FTZ R101, R92, R3 ;  /* 0x000000035c657220 */ /* 0x001fc60000410000 */
[----:B------:R0:W2:Y:S01]  /*22a0*/  MUFU.COS R108, R103 ;  /* 0x00000067006c7308 */ /* 0x0000a20000000000 */
[----:B------:R-:W-:Y:S02]  /*22b0*/  FMUL.RZ R105, R101, 0.15915493667125701904 ;  /* 0x3e22f98365697820 */ /* 0x000fe4000040c000 */
[-C--:B------:R-:W-:Y:S02]  /*22c0*/  FMUL.FTZ R101, R92, R19.reuse ;  /* 0x000000135c657220 */ /* 0x080fe40000410000 */
[C---:B------:R-:W-:Y:S02]  /*22d0*/  FMUL.FTZ R109, R94.reuse, R19 ;  /* 0x000000135e6d7220 */ /* 0x040fe40000410000 */
[-C--:B0-----:R-:W-:Y:S01]  /*22e0*/  FMUL.FTZ R103, R94, R3.reuse ;  /* 0x000000035e677220 */ /* 0x081fe20000410000 */
[----:B------:R-:W-:Y:S01]  /*22f0*/  MUFU.SIN R114, R105 ;  /* 0x0000006900727308 */ /* 0x000fe20000000400 */
[----:B------:R-:W-:Y:S02]  /*2300*/  FMUL.FTZ R99, R90, R3 ;  /* 0x000000035a637220 */ /* 0x000fe40000410000 */
[----:B------:R-:W-:-:S02]  /*2310*/  FMUL.RZ R103, R103, 0.15915493667125701904 ;  /* 0x3e22f98367677820 */ /* 0x000fc4000040c000 */
[----:B-1----:R-:W-:-:S03]  /*2320*/  FMUL.FTZ R106, R14, R95 ;  /* 0x0000005f0e6a7220 */ /* 0x002fc60000410000 */
[----:B------:R0:W-:Y:S01]  /*2330*/  MUFU.COS R116, R105 ;  /* 0x0000006900747308 */ /* 0x0001e20000000000 */
[-C--:B------:R-:W-:Y:S02]  /*2340*/  FMUL.FTZ R95, R100, R125.reuse ;  /* 0x0000007d645f7220 */ /* 0x080fe40000410000 */
[----:B------:R-:W-:Y:S02]  /*2350*/  FFMA.FTZ R93, R102, R125, -R93 ;  /* 0x0000007d665d7223 */ /* 0x000fe4000001085d */
[----:B------:R-:W-:Y:S01]  /*2360*/  FMUL.RZ R104, R99, 0.15915493667125701904 ;  /* 0x3e22f98363687820 */ /* 0x000fe2000040c000 */
[----:B0-----:R-:W-:Y:S02]  /*2370*/  HADD2.F32 R105, -RZ, R52.H0_H0 ;  /* 0x20000034ff697230 */ /* 0x001fe40000004100 */
[----:B------:R0:W-:Y:S01]  /*2380*/  MUFU.EX2 R115, R109 ;  /* 0x0000006d00737308 */ /* 0x0001e20000000800 */
[----:B------:R-:W-:Y:S02]  /*2390*/  FFMA.FTZ R95, RZ, R102, R95 ;  /* 0x00000066ff5f7223 */ /* 0x000fe4000001005f */
[----:B------:R-:W-:-:S05]  /*23a0*/  FFMA.FTZ R93, R84, R105, R93 ;  /* 0x00000069545d7223 */ /* 0x000fca000001005d */
[----:B------:R-:W1:Y:S01]  /*23b0*/  MUFU.EX2 R101, R101 ;  /* 0x0000006500657308 */ /* 0x000e620000000800 */
[----:B0-----:R-:W-:Y:S02]  /*23c0*/  FMUL.FTZ R109, R15, R18 ;  /* 0x000000120f6d7220 */ /* 0x001fe40000410000 */
[----:B------:R-:W-:-:S05]  /*23d0*/  FMUL.FTZ R99, R90, R19 ;  /* 0x000000135a637220 */ /* 0x000fca0000410000 */
[----:B------:R-:W0:Y:S01]  /*23e0*/  MUFU.COS R18, R103 ;  /* 0x0000006700127308 */ /* 0x000e220000000000 */
[----:B------:R-:W-:Y:S02]  /*23f0*/  FADD.FTZ R95, RZ, R95 ;  /* 0x0000005fff5f7221 */ /* 0x000fe40000010000 */
[----:B--2---:R-:W-:-:S05]  /*2400*/  FMUL.FTZ R108, R15, R108 ;  /* 0x0000006c0f6c7220 */ /* 0x004fca0000410000 */
[----:B------:R-:W-:Y:S01]  /*2410*/  MUFU.SIN R112, R104 ;  /* 0x0000006800707308 */ /* 0x000fe20000000400 */
[----:B------:R-:W-:-:S07]  /*2420*/  FMUL.FTZ R15, R106, R95 ;  /* 0x0000005f6a0f7220 */ /* 0x000fce0000410000 */
[----:B------:R2:W-:Y:S02]  /*2430*/  MUFU.COS R110, R104 ;  /* 0x00000068006e7308 */ /* 0x0005e40000000000 */
[----:B--2---:R-:W-:Y:S02]  /*2440*/  FMUL.FTZ R104, R14, R97 ;  /* 0x000000610e687220 */ /* 0x004fe40000410000 */
[----:B------:R-:W-:-:S04]  /*2450*/  FMUL.FTZ R97, R106, R93 ;  /* 0x0000005d6a617220 */ /* 0x000fc80000410000 */
[----:B------:R2:W3:Y:S01]  /*2460*/  MUFU.SIN R14, R103 ;  /* 0x00000067000e7308 */ /* 0x0004e20000000400 */
[C---:B------:R-:W-:Y:S02]  /*2470*/  FFMA.FTZ R97, R104.reuse, R95, R97 ;  /* 0x0000005f68617223 */ /* 0x040fe40000010061 */
[----:B------:R-:W-:-:S05]  /*2480*/  FFMA.FTZ R93, R104, R93, -R15 ;  /* 0x0000005d685d7223 */ /* 0x000fca000001080f */
[----:B------:R-:W3:Y:S01]  /*2490*/  MUFU.EX2 R99, R99 ;  /* 0x0000006300637308 */ /* 0x000ee20000000800 */
[----:B--2---:R-:W-:Y:S01]  /*24a0*/  HADD2.F32 R103, -RZ, R53.H0_H0 ;  /* 0x20000035ff677230 */ /* 0x004fe20000004100 */
[----:B------:R-:W-:Y:S02]  /*24b0*/  FADD.FTZ R97, RZ, R97 ;  /* 0x00000061ff617221 */ /* 0x000fe40000010000 */
[----:B-1----:R-:W-:Y:S02]  /*24c0*/  FMUL.FTZ R113, R101, R114 ;  /* 0x0000007265717220 */ /* 0x002fe40000410000 */
[----:B0-----:R-:W-:Y:S02]  /*24d0*/  FMUL.FTZ R114, R115, R18 ;  /* 0x0000001273727220 */ /* 0x001fe40000410000 */
[----:B------:R-:W-:Y:S02]  /*24e0*/  FFMA.FTZ R93, R86, R103, R93 ;  /* 0x00000067565d7223 */ /* 0x000fe4000001005d */
[----:B------:R-:W-:-:S02]  /*24f0*/  FMUL.FTZ R18, R109, R97 ;  /* 0x000000616d127220 */ /* 0x000fc40000410000 */
[----:B------:R-:W-:Y:S02]  /*2500*/  FMUL.FTZ R15, R96, R3 ;  /* 0x00000003600f7220 */ /* 0x000fe40000410000 */
[-C--:B------:R-:W-:Y:S02]  /*2510*/  FFMA.FTZ R95, R108, R93.reuse, -R18 ;  /* 0x0000005d6c5f7223 */ /* 0x080fe40000010812 */
[----:B------:R-:W-:Y:S02]  /*2520*/  FMUL.FTZ R18, R109, R93 ;  /* 0x0000005d6d127220 */ /* 0x000fe40000410000 */
[----:B---3--:R-:W-:Y:S02]  /*2530*/  FMUL.FTZ R115, R115, R14 ;  /* 0x0000000e73737220 */ /* 0x008fe40000410000 */
[----:B------:R-:W-:Y:S02]  /*2540*/  FMUL.FTZ R14, R6, R100 ;  /* 0x00000064060e7220 */ /* 0x000fe40000410000 */
[----:B------:R-:W-:-:S02]  /*2550*/  FFMA.FTZ R97, R108, R97, R18 ;  /* 0x000000616c617223 */ /* 0x000fc40000010012 */
[----:B------:R-:W-:Y:S02]  /*2560*/  FMUL.FTZ R111, R99, R112 ;  /* 0x00000070636f7220 */ /* 0x000fe40000410000 */
[----:B------:R-:W-:Y:S02]  /*2570*/  FMUL.RZ R136, R15, 0.15915493667125701904 ;  /* 0x3e22f9830f887820 */ /* 0x000fe4000040c000 */
[----:B------:R-:W-:Y:S01]  /*2580*/  FMUL.FTZ R112, R101, R116 ;  /* 0x0000007465707220 */ /* 0x000fe20000410000 */
[----:B------:R-:W-:Y:S01]  /*2590*/  HADD2.F32 R101, -RZ, R54.H0_H0 ;  /* 0x20000036ff657230 */ /* 0x000fe20000004100 */
[C---:B------:R-:W-:Y:S02]  /*25a0*/  FMUL.FTZ R15, R7.reuse, R100 ;  /* 0x00000064070f7220 */ /* 0x040fe40000410000 */
[----:B------:R-:W-:Y:S02]  /*25b0*/  FFMA.FTZ R93, R7, R102, R14 ;  /* 0x00000066075d7223 */ /* 0x000fe4000001000e */
[----:B------:R-:W-:-:S02]  /*25c0*/  FADD.FTZ R97, RZ, R97 ;  /* 0x00000061ff617221 */ /* 0x000fc40000010000 */
[----:B------:R-:W-:Y:S02]  /*25d0*/  FFMA.FTZ R15, R6, R102, -R15 ;  /* 0x00000066060f7223 */ /* 0x000fe4000001080f */
[----:B------:R-:W-:Y:S02]  /*25e0*/  FMUL.FTZ R18, R106, R93 ;  /* 0x0000005d6a127220 */ /* 0x000fe40000410000 */
[----:B------:R-:W-:Y:S02]  /*25f0*/  FMUL.FTZ R19, R96, R19 ;  /* 0x0000001360137220 */ /* 0x000fe40000410000 */
[----:B------:R-:W-:Y:S02]  /*2600*/  FMUL.FTZ R110, R99, R110 ;  /* 0x0000006e636e7220 */ /* 0x000fe40000410000 */
[----:B------:R-:W-:Y:S02]  /*2610*/  FFMA.FTZ R95, R88, R101, R95 ;  /* 0x00000065585f7223 */ /* 0x000fe4000001005f */
[----:B------:R-:W-:Y:S01]  /*2620*/  FMUL.FTZ R117, R111, R97 ;  /* 0x000000616f757220 */ /* 0x000fe20000410000 */
[----:B------:R-:W-:Y:S01]  /*2630*/  HADD2.F32 R99, -RZ, R55.H0_H0 ;  /* 0x20000037ff637230 */ /* 0x000fe20000004100 */
[----:B------:R-:W-:-:S02]  /*2640*/  FFMA.FTZ R18, R104, R15, -R18 ;  /* 0x0000000f68127223 */ /* 0x000fc40000010812 */
[----:B------:R-:W-:Y:S01]  /*2650*/  FMUL.FTZ R15, R106, R15 ;  /* 0x0000000f6a0f7220 */ /* 0x000fe20000410000 */
[----:B------:R-:W-:Y:S01]  /*2660*/  MUFU.EX2 R19, R19 ;  /* 0x0000001300137308 */ /* 0x000fe20000000800 */
[-C--:B------:R-:W-:Y:S02]  /*2670*/  FMUL.FTZ R123, R111, R95.reuse ;  /* 0x0000005f6f7b7220 */ /* 0x080fe40000410000 */
[----:B------:R-:W-:Y:S02]  /*2680*/  FFMA.FTZ R117, R110, R95, -R117 ;  /* 0x0000005f6e757223 */ /* 0x000fe40000010875 */
[----:B------:R-:W-:-:S03]  /*2690*/  FFMA.FTZ R15, R104, R93, R15 ;  /* 0x0000005d680f7223 */ /* 0x000fc6000001000f */
[----:B------:R-:W0:Y:S01]  /*26a0*/  MUFU.SIN R14, R136 ;  /* 0x00000088000e7308 */ /* 0x000e220000000400 */
[----:B------:R-:W-:Y:S02]  /*26b0*/  FFMA.FTZ R123, R110, R97, R123 ;  /* 0x000000616e7b7223 */ /* 0x000fe4000001007b */
[----:B------:R-:W-:-:S05]  /*26c0*/  FMUL.FTZ R93, R109, R15 ;  /* 0x0000000f6d5d7220 */ /* 0x000fca0000410000 */
[----:B------:R1:W2:Y:S01]  /*26d0*/  MUFU.COS R116, R136 ;  /* 0x0000008800747308 */ /* 0x0002a20000000000 */
[----:B------:R-:W-:Y:S02]  /*26e0*/  FADD.FTZ R123, RZ, R123 ;  /* 0x0000007bff7b7221 */ /* 0x000fe40000010000 */
[----:B------:R-:W-:Y:S02]  /*26f0*/  FMUL.FTZ R95, R109, R18 ;  /* 0x000000126d5f7220 */ /* 0x000fe40000410000 */
[----:B-1----:R-:W-:-:S04]  /*2700*/  FFMA.FTZ R136, R90, R99, R117 ;  /* 0x000000635a887223 */ /* 0x002fc80000010075 */
[C---:B------:R-:W-:Y:S02]  /*2710*/  FMUL.FTZ R97, R113.reuse, R136 ;  /* 0x0000008871617220 */ /* 0x040fe40000410000 */
[----:B------:R-:W-:Y:S02]  /*2720*/  FFMA.FTZ R93, R108, R18, -R93 ;  /* 0x000000126c5d7223 */ /* 0x000fe4000001085d */
[-C--:B------:R-:W-:Y:S02]  /*2730*/  FFMA.FTZ R18, R112, R123.reuse, R97 ;  /* 0x0000007b70127223 */ /* 0x080fe40000010061 */
[----:B------:R-:W-:Y:S02]  /*2740*/  FMUL.FTZ R123, R113, R123 ;  /* 0x0000007b717b7220 */ /* 0x000fe40000410000 */
[----:B------:R-:W-:Y:S01]  /*2750*/  FFMA.FTZ R95, R108, R15, R95 ;  /* 0x0000000f6c5f7223 */ /* 0x000fe2000001005f */
[----:B------:R-:W-:Y:S01]  /*2760*/  HADD2.F32 R97, -RZ, R56.H0_H0 ;  /* 0x20000038ff617230 */ /* 0x000fe20000004100 */
[----:B------:R-:W-:-:S02]  /*2770*/  FMUL.FTZ R15, R111, R93 ;  /* 0x0000005d6f0f7220 */ /* 0x000fc40000410000 */
[----:B0-----:R-:W-:Y:S02]  /*2780*/  FMUL.FTZ R117, R19, R14 ;  /* 0x0000000e13757220 */ /* 0x001fe40000410000 */
[----:B------:R-:W-:Y:S02]  /*2790*/  FFMA.FTZ R123, R112, R136, -R123 ;  /* 0x00000088707b7223 */ /* 0x000fe4000001087b */
[-C--:B------:R-:W-:Y:S02]  /*27a0*/  FMUL.FTZ R14, R111, R95.reuse ;  /* 0x0000005f6f0e7220 */ /* 0x080fe40000410000 */
[----:B------:R-:W-:Y:S02]  /*27b0*/  FFMA.FTZ R15, R110, R95, R15 ;  /* 0x0000005f6e0f7223 */ /* 0x000fe4000001000f */
[----:B------:R-:W-:Y:S02]  /*27c0*/  FFMA.FTZ R123, R92, R97, R123 ;  /* 0x000000615c7b7223 */ /* 0x000fe4000001007b */
[----:B------:R-:W-:-:S02]  /*27d0*/  FFMA.FTZ R14, R110, R93, -R14 ;  /* 0x0000005d6e0e7223 */ /* 0x000fc4000001080e */
[----:B--2---:R-:W-:Y:S02]  /*27e0*/  FMUL.FTZ R116, R19, R116 ;  /* 0x0000007413747220 */ /* 0x004fe40000410000 */
[----:B------:R-:W-:Y:S02]  /*27f0*/  FADD.FTZ R93, RZ, R18 ;  /* 0x00000012ff5d7221 */ /* 0x000fe40000010000 */
[----:B------:R-:W-:Y:S02]  /*2800*/  FMUL.FTZ R19, R113, R15 ;  /* 0x0000000f71137220 */ /* 0x000fe40000410000 */
[----:B------:R-:W-:Y:S02]  /*2810*/  FMUL.FTZ R136, R115, R123 ;  /* 0x0000007b73887220 */ /* 0x000fe40000410000 */
[----:B------:R-:W-:Y:S02]  /*2820*/  FMUL.FTZ R18, R113, R14 ;  /* 0x0000000e71127220 */ /* 0x000fe40000410000 */
[----:B------:R-:W-:-:S02]  /*2830*/  FMUL.FTZ R95, R115, R93 ;  /* 0x0000005d735f7220 */ /* 0x000fc40000410000 */
[----:B------:R-:W-:Y:S02]  /*2840*/  FFMA.FTZ R19, R112, R14, -R19 ;  /* 0x0000000e70137223 */ /* 0x000fe40000010813 */
[----:B------:R-:W-:Y:S02]  /*2850*/  FFMA.FTZ R136, R114, R93, R136 ;  /* 0x0000005d72887223 */ /* 0x000fe40000010088 */
[----:B------:R-:W-:Y:S02]  /*2860*/  FFMA.FTZ R18, R112, R15, R18 ;  /* 0x0000000f70127223 */ /* 0x000fe40000010012 */
[----:B------:R-:W-:Y:S01]  /*2870*/  FFMA.FTZ R123, R114, R123, -R95 ;  /* 0x0000007b727b7223 */ /* 0x000fe2000001085f */
[----:B------:R-:W-:Y:S01]  /*2880*/  HADD2.F32 R95, -RZ, R57.H0_H0 ;  /* 0x20000039ff5f7230 */ /* 0x000fe20000004100 */
[----:B------:R-:W-:Y:S01]  /*2890*/  FMUL.FTZ R15, R115, R19 ;  /* 0x00000013730f7220 */ /* 0x000fe20000410000 */
[----:B------:R-:W-:Y:S01]  /*28a0*/  ISETP.NE.AND P1, PT, R28, 0x1f, PT ;  /* 0x0000001f1c00780c */ /* 0x000fe20003f25270 */
[----:B------:R-:W-:-:S02]  /*28b0*/  FADD.FTZ R136, RZ, R136 ;  /* 0x00000088ff887221 */ /* 0x000fc40000010000 */
[-C--:B------:R-:W-:Y:S02]  /*28c0*/  FMUL.FTZ R14, R115, R18.reuse ;  /* 0x00000012730e7220 */ /* 0x080fe40000410000 */
[----:B------:R-:W-:Y:S02]  /*28d0*/  FFMA.FTZ R15, R114, R18, R15 ;  /* 0x00000012720f7223 */ /* 0x000fe4000001000f */
[----:B------:R-:W-:Y:S02]  /*28e0*/  FFMA.FTZ R123, R94, R95, R123 ;  /* 0x0000005f5e7b7223 */ /* 0x000fe4000001007b */
[C---:B------:R-:W-:Y:S01]  /*28f0*/  FMUL.FTZ R18, R117.reuse, R136 ;  /* 0x0000008875127220 */ /* 0x040fe20000410000 */
[----:B------:R-:W-:Y:S01]  /*2900*/  HADD2.F32 R93, -RZ, R58.H0_H0 ;  /* 0x2000003aff5d7230 */ /* 0x000fe20000004100 */
[----:B------:R-:W-:Y:S02]  /*2910*/  FFMA.FTZ R14, R114, R19, -R14 ;  /* 0x00000013720e7223 */ /* 0x000fe4000001080e */
[----:B------:R-:W-:-:S02]  /*2920*/  FMUL.FTZ R19, R117, R123 ;  /* 0x0000007b75137220 */ /* 0x000fc40000410000 */
[C---:B------:R-:W-:Y:S02]  /*2930*/  FFMA.FTZ R18, R116.reuse, R123, -R18 ;  /* 0x0000007b74127223 */ /* 0x040fe40000010812 */
[----:B------:R-:W-:Y:S02]  /*2940*/  FFMA.FTZ R136, R116, R136, R19 ;  /* 0x0000008874887223 */ /* 0x000fe40000010013 */
[----:B------:R-:W-:Y:S02]  /*2950*/  FFMA.FTZ R142, R96, R93, R18 ;  /* 0x0000005d608e7223 */ /* 0x000fe40000010012 */
[----:B------:R0:W1:Y:S01]  /*2960*/  @P1 LDS.64 R18, [R28.X8+0x20b8] ;  /* 0x0020b8001c121984 */ /* 0x0000620000008a00 */
[C---:B------:R-:W-:Y:S01]  /*2970*/  FMUL.FTZ R141, R117.reuse, R15 ;  /* 0x0000000f758d7220 */ /* 0x040fe20000410000 */
[----:B------:R-:W-:Y:S01]  /*2980*/  BSSY B0, `(.L_x_11229) ;  /* 0x000000d000007945 */ /* 0x000fe20003800000 */
[-C--:B------:R-:W-:Y:S02]  /*2990*/  FMUL.FTZ R123, R117, R14.reuse ;  /* 0x0000000e757b7220 */ /* 0x080fe40000410000 */
[----:B------:R-:W-:Y:S01]  /*29a0*/  FFMA.FTZ R141, R116, R14, -R141 ;  /* 0x0000000e748d7223 */ /* 0x000fe2000001088d */
[----:B------:R-:W-:Y:S05]  /*29b0*/  @P1 BRA `(.L_x_11230) ;  /* 0x0000009000001947 */ /* 0x000fea0003800000 */
[----:B----4-:R-:W-:Y:S02]  /*29c0*/  ISETP.NE.AND P3, PT, R170, c[0x0][0x174], PT ;  /* 0x00005d00aa007a0c */ /* 0x010fe40003f65270 */
[----:B-1----:R-:W-:-:S11]  /*29d0*/  MOV R18, 0x3f800000 ;  /* 0x3f80000000127802 */ /* 0x002fd60000000f00 */
[----:B------:R-:W-:-:S04]  /*29e0*/  @P3 IADD3 R19, -R38, c[0x0][0x174], RZ ;  /* 0x00005d0026133a10 */ /* 0x000fc80007ffe1ff */
[----:B------:R-:W-:-:S04]  /*29f0*/  @P3 LEA.HI R14, R19, R19, RZ, 0x1 ;  /* 0x00000013130e3211 */ /* 0x000fc800078f08ff */
[----:B------:R-:W-:-:S04]  /*2a00*/  @P3 LOP3.LUT R14, R14, 0xfffffe, RZ, 0xc0, !PT ;  /* 0x00fffffe0e0e3812 */ /* 0x000fc800078ec0ff */
[----:B------:R-:W-:Y:S01]  /*2a10*/  @P3 IADD3 R14, -R14, R19, RZ ;  /* 0x000000130e0e3210 */ /* 0x000fe20007ffe1ff */
[----:B------:R-:W-:-:S03]  /*2a20*/  HFMA2.MMA R19, -RZ, RZ, 0, 0 ;  /* 0x00000000ff137435 */ /* 0x000fc600000001ff */
[----:B------:R-:W-:-:S07]  /*2a30*/  @P3 LEA R14, R14, R89, 0x8 ;  /* 0x000000590e0e3211 */ /* 0x000fce00078e40ff */
[----:B------:R1:W2:Y:S02]  /*2a40*/  @P3 LDS.64 R18, [R14.X8+0x10b0] ;  /* 0x0010b0000e123984 */ /* 0x0002a40000008a00 */
.L_x_11230:
[----:B----4-:R-:W-:Y:S05]  /*2a50*/  BSYNC B0 ;  /* 0x0000000000007941 */ /* 0x010fea0003800000 */
.L_x_11229:
[----:B------:R-:W-:Y:S01]  /*2a60*/  FADD.FTZ R143, RZ, R136 ;  /* 0x00000088ff8f7221 */ /* 0x000fe20000010000 */
[----:B------:R-:W3:Y:S01]  /*2a70*/  SHFL.UP PT, R138, R142, 0x1, RZ ;  /* 0x042000008e8a7989 */ /* 0x000ee200000e00ff */
[----:B------:R-:W-:Y:S01]  /*2a80*/  FFMA.FTZ R123, R116, R15, R123 ;  /* 0x0000000f747b7223 */ /* 0x000fe2000001007b */
[----:B------:R-:W-:Y:S01]  /*2a90*/  ISETP.GE.AND P3, PT, R29, 0x1, PT ;  /* 0x000000011d00780c */ /* 0x000fe20003f66270 */
[----:B------:R-:W-:Y:S01]  /*2aa0*/  HADD2.F32 R118, -RZ, R118.H0_H0 ;  /* 0x20000076ff767230 */ /* 0x000fe20000004100 */
[----:B-1----:R-:W1:Y:S01]  /*2ab0*/  SHFL.UP PT, R14, R141, 0x1, RZ ;  /* 0x042000008d0e7989 */ /* 0x002e6200000e00ff */
[----:B------:R-:W-:Y:S01]  /*2ac0*/  MOV R139, c[0x0][0x2b8] ;  /* 0x0000ae00008b7a02 */ /* 0x000fe20000000f00 */
[----:B------:R-:W-:Y:S01]  /*2ad0*/  HADD2.F32 R120, -RZ, R120.H0_H0 ;  /* 0x20000078ff787230 */ /* 0x000fe20000004100 */
[----:B------:R-:W-:Y:S01]  /*2ae0*/  MOV R146, c[0x0][0x2bc] ;  /* 0x0000af0000927a02 */ /* 0x000fe20000000f00 */
[----:B------:R-:W4:Y:S01]  /*2af0*/  SHFL.UP PT, R140, R143, 0x1, RZ ;  /* 0x042000008f8c7989 */ /* 0x000f2200000e00ff */
[----:B------:R-:W-:Y:S01]  /*2b00*/  SHF.L.U32 R163, R80, 0x2, RZ ;  /* 0x0000000250a37819 */ /* 0x000fe200000006ff */
[----:B------:R-:W-:Y:S01]  /*2b10*/  HADD2.F32 R122, -RZ, R122.H0_H0 ;  /* 0x2000007aff7a7230 */ /* 0x000fe20000004100 */
[--C-:B------:R-:W-:Y:S01]  /*2b20*/  SHF.R.U64 R139, R139, 0x1, R146.reuse ;  /* 0x000000018b8b7819 */ /* 0x100fe20000001292 */
[----:B------:R-:W0:Y:S01]  /*2b30*/  SHFL.UP PT, R136, R123, 0x1, RZ ;  /* 0x042000007b887989 */ /* 0x000e2200000e00ff */
[----:B------:R-:W-:Y:S01]  /*2b40*/  SHF.R.U32.HI R148, RZ, 0x1, R146 ;  /* 0x00000001ff947819 */ /* 0x000fe20000011692 */
[----:B------:R-:W-:Y:S04]  /*2b50*/  BSSY B0, `(.L_x_11231) ;  /* 0x000010c000007945 */ /* 0x000fe80003800000 */
[----:B------:R-:W-:-:S04]  /*2b60*/  IMAD R148, R148, R23, RZ ;  /* 0x0000001794947224 */ /* 0x000fc800078e02ff */
[----:B------:R-:W-:Y:S02]  /*2b70*/  IMAD R145, R24, R139, R148 ;  /* 0x0000008b18917224 */ /* 0x000fe400078e0294 */
[C---:B---3--:R-:W-:Y:S02]  /*2b80*/  FMUL.FTZ R137, R123.reuse, R138 ;  /* 0x0000008a7b897220 */ /* 0x048fe40000410000 */
[----:B-1----:R-:W-:Y:S02]  /*2b90*/  FMUL.FTZ R15, R123, R14 ;  /* 0x0000000e7b0f7220 */ /* 0x002fe40000410000 */
[-C--:B----4-:R-:W-:Y:S02]  /*2ba0*/  FFMA.FTZ R144, R141, R140.reuse, R137 ;  /* 0x0000008c8d907223 */ /* 0x090fe40000010089 */
[----:B------:R-:W-:Y:S02]  /*2bb0*/  FMUL.FTZ R140, R123, R140 ;  /* 0x0000008c7b8c7220 */ /* 0x000fe40000410000 */
[----:B0-----:R-:W-:-:S02]  /*2bc0*/  FFMA.FTZ R146, R141, R136, R15 ;  /* 0x000000888d927223 */ /* 0x001fc4000001000f */
[----:B------:R-:W-:Y:S02]  /*2bd0*/  FFMA.FTZ R15, R141, R138, -R140 ;  /* 0x0000008a8d0f7223 */ /* 0x000fe4000001088c */
[C---:B------:R-:W-:Y:S01]  /*2be0*/  FMUL.FTZ R136, R123.reuse, R136 ;  /* 0x000000887b887220 */ /* 0x040fe20000410000 */
[----:B------:R-:W-:Y:S01]  /*2bf0*/  FSEL R146, R123, R146, !P3 ;  /* 0x000000927b927208 */ /* 0x000fe20005800000 */
[----:B------:R-:W-:Y:S02]  /*2c00*/  @P3 FADD.FTZ R143, R143, R144 ;  /* 0x000000908f8f3221 */ /* 0x000fe40000010000 */
[----:B------:R-:W-:Y:S02]  /*2c10*/  @P3 FADD.FTZ R142, R142, R15 ;  /* 0x0000000f8e8e3221 */ /* 0x000fe40000010000 */
[----:B------:R-:W-:Y:S01]  /*2c20*/  @P3 FFMA.FTZ R141, R141, R14, -R136 ;  /* 0x0000000e8d8d3223 */ /* 0x000fe20000010888 */
[----:B------:R-:W0:Y:S01]  /*2c30*/  SHFL.UP PT, R138, R143, 0x2, RZ ;  /* 0x044000008f8a7989 */ /* 0x000e2200000e00ff */
[----:B------:R-:W-:Y:S01]  /*2c40*/  IMAD.WIDE.U32 R14, R139, R23, RZ ;  /* 0x000000178b0e7225 */ /* 0x000fe200078e00ff */
[----:B------:R-:W-:-:S02]  /*2c50*/  ISETP.GE.AND P3, PT, R29, 0x2, PT ;  /* 0x000000021d00780c */ /* 0x000fc40003f66270 */
[----:B------:R-:W1:Y:S01]  /*2c60*/  SHFL.UP PT, R137, R142, 0x2, RZ ;  /* 0x044000008e897989 */ /* 0x000e6200000e00ff */
[----:B------:R-:W-:Y:S01]  /*2c70*/  IMAD R140, R169, c[0x0][0x2c0], RZ ;  /* 0x0000b000a98c7a24 */ /* 0x000fe200078e02ff */
[----:B------:R-:W-:Y:S02]  /*2c80*/  IADD3 R15, R145, R15, RZ ;  /* 0x0000000f910f7210 */ /* 0x000fe40007ffe0ff */
[----:B------:R-:W3:Y:S01]  /*2c90*/  SHFL.UP PT, R123, R141, 0x2, RZ ;  /* 0x044000008d7b7989 */ /* 0x000ee200000e00ff */
[C---:B------:R-:W-:Y:S02]  /*2ca0*/  IMAD R159, R25.reuse, c[0x0][0x2c4], R140 ;  /* 0x0000b100199f7a24 */ /* 0x040fe400078e028c */
[----:B------:R-:W-:Y:S01]  /*2cb0*/  IMAD.WIDE.U32 R14, R25, c[0x0][0x2c0], R14 ;  /* 0x0000b000190e7a25 */ /* 0x000fe200078e000e */
[----:B------:R-:W4:Y:S04]  /*2cc0*/  SHFL.UP PT, R136, R146, 0x2, RZ ;  /* 0x0440000092887989 */ /* 0x000f2800000e00ff */
[----:B------:R-:W-:-:S02]  /*2cd0*/  IADD3 R159, R159, R15, RZ ;  /* 0x0000000f9f9f7210 */ /* 0x000fc40007ffe0ff */
[----:B------:R-:W-:-:S04]  /*2ce0*/  LEA R157, P4, R14, c[0x0][0x320], 0x3 ;  /* 0x0000c8000e9d7a11 */ /* 0x000fc800078818ff */
[----:B------:R-:W-:Y:S01]  /*2cf0*/  LEA.HI.X R159, R14, c[0x0][0x324], R159, 0x3, P4 ;  /* 0x0000c9000e9f7a11 */ /* 0x000fe200020f1c9f */
[CC--:B0-----:R-:W-:Y:S02]  /*2d00*/  FMUL.FTZ R140, R146.reuse, R138.reuse ;  /* 0x0000008a928c7220 */ /* 0x0c1fe40000410000 */
[CC--:B-1----:R-:W-:Y:S02]  /*2d10*/  FMUL.FTZ R144, R146.reuse, R137.reuse ;  /* 0x0000008992907220 */ /* 0x0c2fe40000410000 */
[C---:B------:R-:W-:Y:S01]  /*2d20*/  FFMA.FTZ R139, R141.reuse, R137, -R140 ;  /* 0x000000898d8b7223 */ /* 0x040fe2000001088c */
[----:B------:R-:W-:Y:S01]  /*2d30*/  HADD2.F32 R137, -RZ, R119.H0_H0 ;  /* 0x20000077ff897230 */ /* 0x000fe20000004100 */
[C---:B---3--:R-:W-:Y:S01]  /*2d40*/  FMUL.FTZ R15, R146.reuse, R123 ;  /* 0x0000007b920f7220 */ /* 0x048fe20000410000 */
[----:B------:R-:W-:Y:S01]  /*2d50*/  HADD2.F32 R140, -RZ, R135.H0_H0 ;  /* 0x20000087ff8c7230 */ /* 0x000fe20000004100 */
[----:B------:R-:W-:Y:S02]  /*2d60*/  FFMA.FTZ R144, R141, R138, R144 ;  /* 0x0000008a8d907223 */ /* 0x000fe40000010090 */
[----:B----4-:R-:W-:-:S02]  /*2d70*/  FMUL.FTZ R14, R146, R136 ;  /* 0x00000088920e7220 */ /* 0x010fc40000410000 */
[C---:B------:R-:W-:Y:S02]  /*2d80*/  FFMA.FTZ R147, R141.reuse, R136, R15 ;  /* 0x000000888d937223 */ /* 0x040fe4000001000f */
[----:B------:R-:W-:Y:S02]  /*2d90*/  @P3 FFMA.FTZ R141, R141, R123, -R14 ;  /* 0x0000007b8d8d3223 */ /* 0x000fe4000001080e */
[-C--:B-----5:R-:W-:Y:S01]  /*2da0*/  FMUL.FTZ R14, R16, R118.reuse ;  /* 0x00000076100e7220 */ /* 0x0a0fe20000410000 */
[----:B------:R-:W-:Y:S01]  /*2db0*/  FSEL R148, R146, R147, !P3 ;  /* 0x0000009392947208 */ /* 0x000fe20005800000 */
[----:B------:R-:W-:Y:S01]  /*2dc0*/  FADD.FTZ R119, R73, R73 ;  /* 0x0000004949777221 */ /* 0x000fe20000010000 */
[----:B------:R-:W-:Y:S01]  /*2dd0*/  HADD2.F32 R146, -RZ, R133.H0_H0 ;  /* 0x20000085ff927230 */ /* 0x000fe20000004100 */
[C---:B------:R-:W-:Y:S02]  /*2de0*/  FMUL.FTZ R15, R17.reuse, R118 ;  /* 0x00000076110f7220 */ /* 0x040fe40000410000 */
[----:B------:R-:W-:Y:S01]  /*2df0*/  FFMA.FTZ R136, R17, R120, R14 ;  /* 0x0000007811887223 */ /* 0x000fe2000001000e */
[----:B------:R-:W-:Y:S01]  /*2e00*/  SHFL.UP PT, R149, R148, 0x4, RZ ;  /* 0x0480000094957989 */ /* 0x000fe200000e00ff */
[----:B------:R-:W-:-:S02]  /*2e10*/  FMUL.FTZ R14, R16, R137 ;  /* 0x00000089100e7220 */ /* 0x000fc40000410000 */
[----:B------:R-:W-:Y:S02]  /*2e20*/  FFMA.FTZ R138, R16, R120, -R15 ;  /* 0x00000078108a7223 */ /* 0x000fe4000001080f */
[----:B------:R-:W-:Y:S02]  /*2e30*/  FMUL.FTZ R136, R119, R136 ;  /* 0x0000008877887220 */ /* 0x000fe40000410000 */
[----:B------:R-:W-:Y:S02]  /*2e40*/  @P3 FADD.FTZ R143, R143, R144 ;  /* 0x000000908f8f3221 */ /* 0x000fe40000010000 */
[----:B------:R-:W-:Y:S02]  /*2e50*/  FADD.FTZ R123, R71, R71 ;  /* 0x00000047477b7221 */ /* 0x000fe40000010000 */
[C---:B------:R-:W-:Y:S01]  /*2e60*/  FFMA.FTZ R144, R17.reuse, R140, R14 ;  /* 0x0000008c11907223 */ /* 0x040fe2000001000e */
[----:B------:R-:W0:Y:S01]  /*2e70*/  SHFL.UP PT, R151, R143, 0x4, RZ ;  /* 0x048000008f977989 */ /* 0x000e2200000e00ff */
[----:B------:R-:W-:-:S02]  /*2e80*/  FMUL.FTZ R15, R17, R137 ;  /* 0x00000089110f7220 */ /* 0x000fc40000410000 */
[----:B------:R-:W-:Y:S02]  /*2e90*/  FMUL.FTZ R138, R119, R138 ;  /* 0x0000008a778a7220 */ /* 0x000fe40000410000 */
[----:B------:R-:W-:Y:S02]  /*2ea0*/  FMUL.FTZ R145, R116, R136 ;  /* 0x0000008874917220 */ /* 0x000fe40000410000 */
[----:B------:R-:W-:Y:S02]  /*2eb0*/  FMUL.FTZ R135, R123, R144 ;  /* 0x000000907b877220 */ /* 0x000fe40000410000 */
[----:B------:R-:W-:Y:S02]  /*2ec0*/  FFMA.FTZ R14, R16, R140, -R15 ;  /* 0x0000008c100e7223 */ /* 0x000fe4000001080f */
[C---:B------:R-:W-:Y:S01]  /*2ed0*/  FFMA.FTZ R144, -R117.reuse, R138, -R145 ;  /* 0x0000008a75907223 */ /* 0x040fe20000010991 */
[----:B------:R-:W-:Y:S01]  /*2ee0*/  HADD2.F32 R145, -RZ, R134.H0_H0 ;  /* 0x20000086ff917230 */ /* 0x000fe20000004100 */
[----:B------:R-:W-:-:S02]  /*2ef0*/  FMUL.FTZ R15, R117, R136 ;  /* 0x00000088750f7220 */ /* 0x000fc40000410000 */
[----:B------:R-:W-:Y:S02]  /*2f00*/  @P3 FADD.FTZ R142, R142, R139 ;  /* 0x0000008b8e8e3221 */ /* 0x000fe40000010000 */
[----:B------:R-:W-:Y:S02]  /*2f10*/  FMUL.FTZ R139, R123, R14 ;  /* 0x0000000e7b8b7220 */ /* 0x000fe40000410000 */
[----:B------:R-:W-:Y:S01]  /*2f20*/  FADD.FTZ R152, -R135, R144 ;  /* 0x0000009087987221 */ /* 0x000fe20000010100 */
[----:B------:R-:W-:Y:S01]  /*2f30*/  SHFL.UP PT, R150, R142, 0x4, RZ ;  /* 0x048000008e967989 */ /* 0x000fe200000e00ff */
[----:B------:R-:W-:Y:S02]  /*2f40*/  FFMA.FTZ R14, R116, R138, -R15 ;  /* 0x0000008a740e7223 */ /* 0x000fe4000001080f */
[----:B------:R-:W-:Y:S02]  /*2f50*/  FMUL.FTZ R147, R115, -R152 ;  /* 0x8000009873937220 */ /* 0x000fe40000410000 */
[----:B------:R-:W-:-:S02]  /*2f60*/  FADD.FTZ R134, R139, R14 ;  /* 0x0000000e8b867221 */ /* 0x000fc40000010000 */
[-C--:B------:R-:W-:Y:S02]  /*2f70*/  FMUL.FTZ R14, R16, R145.reuse ;  /* 0x00000091100e7220 */ /* 0x080fe40000410000 */
[-C--:B------:R-:W-:Y:S02]  /*2f80*/  FFMA.FTZ R153, R114, R134.reuse, -R147 ;  /* 0x0000008672997223 */ /* 0x080fe40000010893 */
[----:B------:R-:W1:Y:S01]  /*2f90*/  SHFL.UP PT, R147, R141, 0x4, RZ ;  /* 0x048000008d937989 */ /* 0x000e6200000e00ff */
[----:B------:R-:W-:Y:S02]  /*2fa0*/  FMUL.FTZ R15, R17, R145 ;  /* 0x00000091110f7220 */ /* 0x000fe40000410000 */
[----:B------:R-:W-:Y:S02]  /*2fb0*/  FMUL.FTZ R155, R115, -R134 ;  /* 0x80000086739b7220 */ /* 0x000fe40000410000 */
[----:B------:R-:W-:Y:S02]  /*2fc0*/  FADD.FTZ R144, R69, R69 ;  /* 0x0000004545907221 */ /* 0x000fe40000010000 */
[-C--:B------:R-:W-:Y:S01]  /*2fd0*/  FFMA.FTZ R133, R17, R146.reuse, R14 ;  /* 0x0000009211857223 */ /* 0x080fe2000001000e */
[----:B------:R-:W-:Y:S01]  /*2fe0*/  LEA R14, P3, R28, R157, 0x2 ;  /* 0x0000009d1c0e7211 */ /* 0x000fe200078610ff */
[----:B------:R-:W-:-:S02]  /*2ff0*/  FFMA.FTZ R15, R16, R146, -R15 ;  /* 0x00000092100f7223 */ /* 0x000fc4000001080f */
[----:B------:R-:W-:Y:S01]  /*3000*/  FFMA.FTZ R152, R114, R152, R155 ;  /* 0x0000009872987223 */ /* 0x000fe2000001009b */
[----:B------:R-:W-:Y:S01]  /*3010*/  IADD3 R155, R38, -c[0x0][0x174], RZ ;  /* 0x80005d00269b7a10 */ /* 0x000fe20007ffe0ff */
[C---:B------:R-:W-:Y:S02]  /*3020*/  FMUL.FTZ R133, R144.reuse, R133 ;  /* 0x0000008590857220 */ /* 0x040fe40000410000 */
[----:B------:R-:W-:Y:S01]  /*3030*/  FMUL.FTZ R134, R144, R15 ;  /* 0x0000000f90867220 */ /* 0x000fe20000410000 */
[----:B------:R-:W-:Y:S01]  /*3040*/  LEA.HI.X R15, R28, R159, RZ, 0x2, P3 ;  /* 0x0000009f1c0f7211 */ /* 0x000fe200018f14ff */
[----:B------:R-:W-:Y:S01]  /*3050*/  FADD.FTZ R152, -R133, R152 ;  /* 0x0000009885987221 */ /* 0x000fe20000010100 */
[----:B------:R-:W-:Y:S01]  /*3060*/  ISETP.GE.AND P3, PT, R29, 0x4, PT ;  /* 0x000000041d00780c */ /* 0x000fe20003f66270 */
[----:B------:R-:W-:Y:S02]  /*3070*/  FADD.FTZ R153, R134, R153 ;  /* 0x0000009986997221 */ /* 0x000fe40000010000 */
[----:B------:R-:W-:-:S02]  /*3080*/  IMAD R155, R155, -0x200, RZ ;  /* 0xfffffe009b9b7824 */ /* 0x000fc400078e02ff */
[C---:B------:R-:W-:Y:S02]  /*3090*/  FMUL.FTZ R154, R113.reuse, -R152 ;  /* 0x80000098719a7220 */ /* 0x040fe40000410000 */
[----:B------:R-:W-:Y:S02]  /*30a0*/  FMUL.FTZ R157, R113, -R153 ;  /* 0x80000099719d7220 */ /* 0x000fe40000410000 */
[----:B------:R-:W-:-:S04]  /*30b0*/  IMAD.WIDE R14, R155, 0x4, R14 ;  /* 0x000000049b0e7825 */ /* 0x000fc800078e020e */
[C---:B------:R-:W-:Y:S02]  /*30c0*/  FFMA.FTZ R155, R112.reuse, R153, -R154 ;  /* 0x00000099709b7223 */ /* 0x040fe4000001089a */
[----:B------:R-:W-:Y:S02]  /*30d0*/  FFMA.FTZ R158, R112, R152, R157 ;  /* 0x00000098709e7223 */ /* 0x000fe4000001009d */
[C---:B0-----:R-:W-:Y:S02]  /*30e0*/  FMUL.FTZ R153, R148.reuse, R151 ;  /* 0x0000009794997220 */ /* 0x041fe40000410000 */
[C---:B-1----:R-:W-:Y:S02]  /*30f0*/  FMUL.FTZ R154, R148.reuse, R147 ;  /* 0x00000093949a7220 */ /* 0x042fe40000410000 */
[C---:B------:R-:W-:Y:S02]  /*3100*/  FMUL.FTZ R156, R148.reuse, R150 ;  /* 0x00000096949c7220 */ /* 0x040fe40000410000 */
[----:B------:R-:W-:-:S02]  /*3110*/  FMUL.FTZ R152, R148, R149 ;  /* 0x0000009594987220 */ /* 0x000fc40000410000 */
[C---:B------:R-:W-:Y:S02]  /*3120*/  FFMA.FTZ R153, R141.reuse, R150, -R153 ;  /* 0x000000968d997223 */ /* 0x040fe40000010899 */
[C---:B------:R-:W-:Y:S02]  /*3130*/  FFMA.FTZ R149, R141.reuse, R149, R154 ;  /* 0x000000958d957223 */ /* 0x040fe4000001009a */
[C---:B------:R-:W-:Y:S01]  /*3140*/  FFMA.FTZ R156, R141.reuse, R151, R156 ;  /* 0x000000978d9c7223 */ /* 0x040fe2000001009c */
[----:B------:R-:W-:Y:S01]  /*3150*/  HADD2.F32 R151, -RZ, R130.H0_H0 ;  /* 0x20000082ff977230 */ /* 0x000fe20000004100 */
[----:B------:R-:W-:Y:S01]  /*3160*/  @P3 FFMA.FTZ R141, R141, R147, -R152 ;  /* 0x000000938d8d3223 */ /* 0x000fe20000010898 */
[----:B------:R-:W-:Y:S01]  /*3170*/  HADD2.F32 R147, -RZ, R132.H0_H0 ;  /* 0x20000084ff937230 */ /* 0x000fe20000004100 */
[----:B------:R-:W-:Y:S01]  /*3180*/  FSEL R154, R148, R149, !P3 ;  /* 0x00000095949a7208 */ /* 0x000fe20005800000 */
[----:B------:R-:W-:Y:S01]  /*3190*/  HADD2.F32 R149, -RZ, R131.H0_H0 ;  /* 0x20000083ff957230 */ /* 0x000fe20000004100 */
[----:B------:R-:W-:Y:S01]  /*31a0*/  @P3 FADD.FTZ R142, R142, R153 ;  /* 0x000000998e8e3221 */ /* 0x000fe20000010000 */
[----:B------:R-:W-:Y:S01]  /*31b0*/  SHF.L.U64.HI R152, R80, 0x2, R91 ;  /* 0x0000000250987819 */ /* 0x000fe2000001025b */
[-C--:B------:R-:W-:Y:S01]  /*31c0*/  FMUL.FTZ R131, R17, R147.reuse ;  /* 0x0000009311837220 */ /* 0x080fe20000410000 */
[----:B------:R-:W-:Y:S01]  /*31d0*/  SHFL.UP PT, R157, R154, 0x8, RZ ;  /* 0x050000009a9d7989 */ /* 0x000fe200000e00ff */
[----:B------:R-:W-:-:S02]  /*31e0*/  FMUL.FTZ R132, R16, R147 ;  /* 0x0000009310847220 */ /* 0x000fc40000410000 */
[----:B------:R-:W-:Y:S02]  /*31f0*/  FADD.FTZ R148, R67, R67 ;  /* 0x0000004343947221 */ /* 0x000fe40000010000 */
[-C--:B------:R-:W-:Y:S02]  /*3200*/  FFMA.FTZ R131, R16, R149.reuse, -R131 ;  /* 0x0000009510837223 */ /* 0x080fe40000010883 */
[----:B------:R-:W-:Y:S02]  /*3210*/  FFMA.FTZ R153, R17, R149, R132 ;  /* 0x0000009511997223 */ /* 0x000fe40000010084 */
[C---:B------:R-:W-:Y:S02]  /*3220*/  FMUL.FTZ R130, R148.reuse, R131 ;  /* 0x0000008394827220 */ /* 0x040fe40000410000 */
[----:B------:R-:W-:Y:S01]  /*3230*/  @P3 FADD.FTZ R143, R143, R156 ;  /* 0x0000009c8f8f3221 */ /* 0x000fe20000010000 */
[----:B------:R-:W-:Y:S01]  /*3240*/  ISETP.GE.AND P3, PT, R29, 0x8, PT ;  /* 0x000000081d00780c */ /* 0x000fe20003f66270 */
[----:B------:R-:W-:Y:S01]  /*3250*/  FMUL.FTZ R131, R148, R153 ;  /* 0x0000009994837220 */ /* 0x000fe20000410000 */
[----:B------:R-:W0:Y:S01]  /*3260*/  SHFL.UP PT, R156, R141, 0x8, RZ ;  /* 0x050000008d9c7989 */ /* 0x000e2200000e00ff */
[----:B------:R-:W-:-:S02]  /*3270*/  FADD.FTZ R160, R130, R155 ;  /* 0x0000009b82a07221 */ /* 0x000fc40000010000 */
[----:B------:R-:W-:Y:S01]  /*3280*/  FADD.FTZ R153, -R131, R158 ;  /* 0x0000009e83997221 */ /* 0x000fe20000010100 */
[----:B------:R-:W-:Y:S01]  /*3290*/  SHFL.UP PT, R159, R143, 0x8, RZ ;  /* 0x050000008f9f7989 */ /* 0x000fe200000e00ff */
[----:B------:R-:W-:Y:S01]  /*32a0*/  IMAD R162, R152, c[0x0][0x2d0], RZ ;  /* 0x0000b40098a27a24 */ /* 0x000fe200078e02ff */
[----:B------:R-:W-:Y:S01]  /*32b0*/  HADD2.F32 R152, -RZ, R129.H0_H0 ;  /* 0x20000081ff987230 */ /* 0x000fe20000004100 */
[-C--:B------:R-:W-:Y:S01]  /*32c0*/  FMUL.FTZ R132, R16, R151.reuse ;  /* 0x0000009710847220 */ /* 0x080fe20000410000 */
[----:B------:R-:W1:Y:S01]  /*32d0*/  SHFL.UP PT, R158, R142, 0x8, RZ ;  /* 0x050000008e9e7989 */ /* 0x000e6200000e00ff */
[----:B------:R-:W-:Y:S02]  /*32e0*/  FMUL.FTZ R161, R111, -R160 ;  /* 0x800000a06fa17220 */ /* 0x000fe40000410000 */
[----:B------:R-:W-:Y:S02]  /*32f0*/  FMUL.FTZ R129, R17, R151 ;  /* 0x0000009711817220 */ /* 0x000fe40000410000 */
[----:B------:R-:W-:-:S02]  /*3300*/  FADD.FTZ R150, R65, R65 ;  /* 0x0000004141967221 */ /* 0x000fc40000010000 */
[----:B------:R-:W-:Y:S02]  /*3310*/  IMAD R165, R163, c[0x0][0x2d4], R162 ;  /* 0x0000b500a3a57a24 */ /* 0x000fe400078e02a2 */
[-C--:B------:R-:W-:Y:S02]  /*3320*/  FFMA.FTZ R155, R17, R152.reuse, R132 ;  /* 0x00000098119b7223 */ /* 0x080fe40000010084 */
[-C--:B------:R-:W-:Y:S02]  /*3330*/  FFMA.FTZ R162, R110, R153.reuse, R161 ;  /* 0x000000996ea27223 */ /* 0x080fe400000100a1 */
[----:B------:R-:W-:Y:S02]  /*3340*/  FMUL.FTZ R161, R111, -R153 ;  /* 0x800000996fa17220 */ /* 0x000fe40000410000 */
[----:B------:R-:W-:Y:S02]  /*3350*/  FFMA.FTZ R153, R16, R152, -R129 ;  /* 0x0000009810997223 */ /* 0x000fe40000010881 */
[----:B------:R-:W-:-:S02]  /*3360*/  FMUL.FTZ R129, R150, R155 ;  /* 0x0000009b96817220 */ /* 0x000fc40000410000 */
[----:B------:R-:W-:-:S04]  /*3370*/  IMAD.WIDE.U32 R14, R163, c[0x0][0x2d0], R14 ;  /* 0x0000b400a30e7a25 */ /* 0x000fc800078e000e */
[----:B------:R-:W-:Y:S01]  /*3380*/  FFMA.FTZ R161, R110, R160, -R161 ;  /* 0x000000a06ea17223 */ /* 0x000fe200000108a1 */
[----:B------:R-:W-:Y:S01]  /*3390*/  IADD3 R15, R15, R165, RZ ;  /* 0x000000a50f0f7210 */ /* 0x000fe20007ffe0ff */
[----:B------:R-:W-:Y:S02]  /*33a0*/  FMUL.FTZ R132, R150, R153 ;  /* 0x0000009996847220 */ /* 0x000fe40000410000 */
[----:B------:R-:W-:Y:S02]  /*33b0*/  FADD.FTZ R163, -R129, R162 ;  /* 0x000000a281a37221 */ /* 0x000fe40000010100 */
[----:B------:R-:W-:Y:S02]  /*33c0*/  FADD.FTZ R161, R132, R161 ;  /* 0x000000a184a17221 */ /* 0x000fe40000010000 */
[----:B------:R-:W-:Y:S02]  /*33d0*/  FMUL.FTZ R153, R109, -R163 ;  /* 0x800000a36d997220 */ /* 0x000fe40000410000 */
[----:B0-----:R-:W-:-:S02]  /*33e0*/  FMUL.FTZ R160, R154, R156 ;  /* 0x0000009c9aa07220 */ /* 0x001fc40000410000 */
[----:B------:R-:W-:Y:S02]  /*33f0*/  FFMA.FTZ R167, R108, R161, -R153 ;  /* 0x000000a16ca77223 */ /* 0x000fe40000010899 */
[C---:B-1----:R-:W-:Y:S02]  /*3400*/  FMUL.FTZ R162, R154.reuse, R158 ;  /* 0x0000009e9aa27220 */ /* 0x042fe40000410000 */
[C---:B------:R-:W-:Y:S02]  /*3410*/  FMUL.FTZ R153, R154.reuse, R159 ;  /* 0x0000009f9a997220 */ /* 0x040fe40000410000 */
[CC--:B------:R-:W-:Y:S02]  /*3420*/  FFMA.FTZ R155, R141.reuse, R157.reuse, R160 ;  /* 0x0000009d8d9b7223 */ /* 0x0c0fe400000100a0 */
[----:B------:R-:W-:Y:S02]  /*3430*/  FMUL.FTZ R157, R154, R157 ;  /* 0x0000009d9a9d7220 */ /* 0x000fe40000410000 */
[----:B------:R-:W-:-:S02]  /*3440*/  FFMA.FTZ R162, R141, R159, R162 ;  /* 0x0000009f8da27223 */ /* 0x000fc400000100a2 */
[C---:B------:R-:W-:Y:S02]  /*3450*/  FFMA.FTZ R153, R141.reuse, R158, -R153 ;  /* 0x0000009e8d997223 */ /* 0x040fe40000010899 */
[----:B------:R-:W-:Y:S01]  /*3460*/  @P3 FFMA.FTZ R141, R141, R156, -R157 ;  /* 0x0000009c8d8d3223 */ /* 0x000fe2000001089d */
[----:B------:R-:W-:Y:S01]  /*3470*/  HADD2.F32 R157, -RZ, R128.H0_H0 ;  /* 0x20000080ff9d7230 */ /* 0x000fe20000004100 */
[----:B------:R-:W-:Y:S01]  /*3480*/  FMUL.FTZ R161, R109, -R161 ;  /* 0x800000a16da17220 */ /* 0x000fe20000410000 */
[----:B------:R-:W-:Y:S01]  /*3490*/  FSEL R156, R154, R155, !P3 ;  /* 0x0000009b9a9c7208 */ /* 0x000fe20005800000 */
[C---:B--2---:R-:W-:Y:S01]  /*34a0*/  FMUL.FTZ R128, R117.reuse, -R18 ;  /* 0x8000001275807220 */ /* 0x044fe20000410000 */
[----:B------:R-:W0:Y:S01]  /*34b0*/  SHFL.UP PT, R158, R141, 0x10, RZ ;  /* 0x060000008d9e7989 */ /* 0x000e2200000e00ff */
[----:B------:R-:W-:Y:S01]  /*34c0*/  FFMA.FTZ R166, R108, R163, R161 ;  /* 0x000000a36ca67223 */ /* 0x000fe200000100a1 */
[----:B------:R-:W-:Y:S01]  /*34d0*/  HADD2.F32 R155, -RZ, R127.H0_H0 ;  /* 0x2000007fff9b7230 */ /* 0x000fe20000004100 */
[----:B------:R-:W-:-:S02]  /*34e0*/  FMUL.FTZ R159, R117, R19 ;  /* 0x00000013759f7220 */ /* 0x000fc40000410000 */
[C---:B------:R-:W-:Y:S02]  /*34f0*/  FFMA.FTZ R163, R116.reuse, -R19, R128 ;  /* 0x8000001374a37223 */ /* 0x040fe40000010080 */
[----:B------:R-:W-:Y:S02]  /*3500*/  @P3 FADD.FTZ R143, R143, R162 ;  /* 0x000000a28f8f3221 */ /* 0x000fe40000010000 */
[----:B------:R-:W-:Y:S02]  /*3510*/  FFMA.FTZ R162, R116, R18, -R159 ;  /* 0x0000001274a27223 */ /* 0x000fe4000001089f */
[----:B------:R-:W-:Y:S01]  /*3520*/  FMUL.FTZ R128, R16, R157 ;  /* 0x0000009d10807220 */ /* 0x000fe20000410000 */
[----:B------:R-:W1:Y:S01]  /*3530*/  SHFL.UP PT, R159, R156, 0x10, RZ ;  /* 0x060000009c9f7989 */ /* 0x000e6200000e00ff */
[----:B------:R-:W-:Y:S01]  /*3540*/  @P3 FADD.FTZ R142, R142, R153 ;  /* 0x000000998e8e3221 */ /* 0x000fe20000010000 */
[----:B------:R-:W-:Y:S01]  /*3550*/  ISETP.GE.AND P3, PT, R29, 0x10, PT ;  /* 0x000000101d00780c */ /* 0x000fe20003f66270 */
[----:B------:R-:W-:Y:S01]  /*3560*/  FMUL.FTZ R165, R115, -R163 ;  /* 0x800000a373a57220 */ /* 0x000fe20000410000 */
[----:B------:R-:W2:Y:S01]  /*3570*/  SHFL.UP PT, R161, R143, 0x10, RZ ;  /* 0x060000008fa17989 */ /* 0x000ea200000e00ff */
[----:B------:R-:W-:-:S02]  /*3580*/  FMUL.FTZ R127, R17, R157 ;  /* 0x0000009d117f7220 */ /* 0x000fc40000410000 */
[----:B------:R-:W-:Y:S01]  /*3590*/  FADD.FTZ R153, R63, R63 ;  /* 0x0000003f3f997221 */ /* 0x000fe20000010000 */
[----:B------:R-:W3:Y:S01]  /*35a0*/  SHFL.UP PT, R160, R142, 0x10, RZ ;  /* 0x060000008ea07989 */ /* 0x000ee200000e00ff */
[-C--:B------:R-:W-:Y:S02]  /*35b0*/  FMUL.FTZ R164, R115, -R162.reuse ;  /* 0x800000a273a47220 */ /* 0x080fe40000410000 */
[-C--:B------:R-:W-:Y:S02]  /*35c0*/  FFMA.FTZ R154, R17, R155.reuse, R128 ;  /* 0x0000009b119a7223 */ /* 0x080fe40000010080 */
[----:B------:R-:W-:Y:S02]  /*35d0*/  FFMA.FTZ R165, R114, R162, -R165 ;  /* 0x000000a272a57223 */ /* 0x000fe400000108a5 */
[----:B------:R-:W-:Y:S02]  /*35e0*/  FFMA.FTZ R128, R16, R155, -R127 ;  /* 0x0000009b10807223 */ /* 0x000fe4000001087f */
[----:B------:R-:W-:-:S02]  /*35f0*/  FFMA.FTZ R164, R114, R163, R164 ;  /* 0x000000a372a47223 */ /* 0x000fc400000100a4 */
[----:B------:R-:W-:Y:S02]  /*3600*/  FMUL.FTZ R127, R153, R154 ;  /* 0x0000009a997f7220 */ /* 0x000fe40000410000 */
[----:B------:R-:W-:Y:S02]  /*3610*/  FMUL.FTZ R163, R113, -R165 ;  /* 0x800000a571a37220 */ /* 0x000fe40000410000 */
[----:B------:R-:W-:Y:S02]  /*3620*/  FMUL.FTZ R128, R153, R128 ;  /* 0x0000008099807220 */ /* 0x000fe40000410000 */
[-C--:B------:R-:W-:Y:S02]  /*3630*/  FMUL.FTZ R154, R113, -R164.reuse ;  /* 0x800000a4719a7220 */ /* 0x080fe40000410000 */
[----:B------:R-:W-:Y:S02]  /*3640*/  FADD.FTZ R173, -R127, R166 ;  /* 0x000000a67fad7221 */ /* 0x000fe40000010100 */
[----:B------:R-:W-:-:S02]  /*3650*/  FFMA.FTZ R166, R112, R164, R163 ;  /* 0x000000a470a67223 */ /* 0x000fc400000100a3 */
[----:B------:R-:W-:Y:S02]  /*3660*/  FADD.FTZ R167, R128, R167 ;  /* 0x000000a780a77221 */ /* 0x000fe40000010000 */
[----:B------:R-:W-:Y:S02]  /*3670*/  FFMA.FTZ R165, R112, R165, -R154 ;  /* 0x000000a570a57223 */ /* 0x000fe4000001089a */
[C---:B------:R-:W-:Y:S02]  /*3680*/  FMUL.FTZ R162, R106.reuse, -R173 ;  /* 0x800000ad6aa27220 */ /* 0x040fe40000410000 */
[----:B------:R-:W-:Y:S02]  /*3690*/  FMUL.FTZ R154, R111, -R166 ;  /* 0x800000a66f9a7220 */ /* 0x000fe40000410000 */
[-C--:B------:R-:W-:Y:S02]  /*36a0*/  FMUL.FTZ R163, R106, -R167.reuse ;  /* 0x800000a76aa37220 */ /* 0x080fe40000410000 */
[----:B------:R-:W-:-:S02]  /*36b0*/  FFMA.FTZ R175, R104, R167, -R162 ;  /* 0x000000a768af7223 */ /* 0x000fc400000108a2 */
[----:B------:R-:W-:Y:S02]  /*36c0*/  FFMA.FTZ R167, R110, R165, -R154 ;  /* 0x000000a56ea77223 */ /* 0x000fe4000001089a */
[----:B0-----:R-:W-:Y:S02]  /*36d0*/  FMUL.FTZ R154, R156, R158 ;  /* 0x0000009e9c9a7220 */ /* 0x001fe40000410000 */
[----:B------:R-:W-:Y:S02]  /*36e0*/  FFMA.FTZ R177, R104, R173, R163 ;  /* 0x000000ad68b17223 */ /* 0x000fe400000100a3 */
[----:B------:R-:W-:Y:S02]  /*36f0*/  FMUL.FTZ R173, R111, -R165 ;  /* 0x800000a56fad7220 */ /* 0x000fe40000410000 */
[----:B-1----:R-:W-:Y:S02]  /*3700*/  FFMA.FTZ R165, R141, R159, R154 ;  /* 0x0000009f8da57223 */ /* 0x002fe4000001009a */
[----:B--2---:R-:W-:-:S02]  /*3710*/  FMUL.FTZ R162, R156, R161 ;  /* 0x000000a19ca27220 */ /* 0x004fc40000410000 */
[CC--:B---3--:R-:W-:Y:S02]  /*3720*/  FMUL.FTZ R164, R156.reuse, R160.reuse ;  /* 0x000000a09ca47220 */ /* 0x0c8fe40000410000 */
[C---:B------:R-:W-:Y:S01]  /*3730*/  FMUL.FTZ R159, R156.reuse, R159 ;  /* 0x0000009f9c9f7220 */ /* 0x040fe20000410000 */
[----:B------:R-:W-:Y:S01]  /*3740*/  FSEL R156, R156, R165, !P3 ;  /* 0x000000a59c9c7208 */ /* 0x000fe20005800000 */
[C---:B------:R-:W-:Y:S01]  /*3750*/  FFMA.FTZ R163, R141.reuse, R160, -R162 ;  /* 0x000000a08da37223 */ /* 0x040fe200000108a2 */
[----:B------:R-:W-:Y:S01]  /*3760*/  HADD2.F32 R162, -RZ, R126.H0_H0 ;  /* 0x2000007effa27230 */ /* 0x000fe20000004100 */
[C---:B------:R-:W-:Y:S01]  /*3770*/  FFMA.FTZ R164, R141.reuse, R161, R164 ;  /* 0x000000a18da47223 */ /* 0x040fe200000100a4 */
[----:B------:R-:W-:Y:S01]  /*3780*/  SHFL.IDX PT, R160, R4, RZ, 0x1f ;  /* 0x00001fff04a07589 */ /* 0x000fe200000e0000 */
[----:B------:R-:W-:Y:S02]  /*3790*/  @P3 FFMA.FTZ R141, R141, R158, -R159 ;  /* 0x0000009e8d8d3223 */ /* 0x000fe4000001089f */
[----:B------:R-:W-:Y:S01]  /*37a0*/  FFMA.FTZ R173, R110, R166, R173 ;  /* 0x000000a66ead7223 */ /* 0x000fe200000100ad */
[----:B------:R0:W-:Y:S01]  /*37b0*/  SHFL.IDX PT, R161, R5, RZ, 0x1f ;  /* 0x00001fff05a17589 */ /* 0x0001e200000e0000 */
[----:B------:R-:W-:-:S02]  /*37c0*/  @P3 FADD.FTZ R142, R142, R163 ;  /* 0x000000a38e8e3221 */ /* 0x000fc40000010000 */
[----:B------:R-:W-:Y:S01]  /*37d0*/  @P3 FADD.FTZ R143, R143, R164 ;  /* 0x000000a48f8f3221 */ /* 0x000fe20000010000 */
[----:B------:R-:W1:Y:S01]  /*37e0*/  SHFL.UP PT, R156, R156, 0x1, RZ ;  /* 0x042000009c9c7989 */ /* 0x000e6200000e00ff */
[----:B------:R-:W-:Y:S01]  /*37f0*/  HADD2.F32 R164, -RZ, R124.H0_H0 ;  /* 0x2000007cffa47230 */ /* 0x000fe20000004100 */
[----:B------:R-:W-:Y:S02]  /*3800*/  FMUL.FTZ R126, R109, -R173 ;  /* 0x800000ad6d7e7220 */ /* 0x000fe40000410000 */
[----:B------:R-:W2:Y:S01]  /*3810*/  SHFL.UP PT, R141, R141, 0x1, RZ ;  /* 0x042000008d8d7989 */ /* 0x000ea200000e00ff */
[-C--:B------:R-:W-:Y:S02]  /*3820*/  FMUL.FTZ R124, R16, R162.reuse ;  /* 0x000000a2107c7220 */ /* 0x080fe40000410000 */
[----:B------:R-:W-:Y:S01]  /*3830*/  FMUL.FTZ R159, R17, R162 ;  /* 0x000000a2119f7220 */ /* 0x000fe20000410000 */
[----:B------:R-:W3:Y:S01]  /*3840*/  SHFL.UP PT, R142, R142, 0x1, RZ ;  /* 0x042000008e8e7989 */ /* 0x000ee200000e00ff */
[----:B------:R-:W-:-:S02]  /*3850*/  FFMA.FTZ R163, R108, R167, -R126 ;  /* 0x000000a76ca37223 */ /* 0x000fc4000001087e */
[----:B------:R-:W-:Y:S01]  /*3860*/  FADD.FTZ R165, R61, R61 ;  /* 0x0000003d3da57221 */ /* 0x000fe20000010000 */
[----:B------:R-:W4:Y:S01]  /*3870*/  SHFL.UP PT, R143, R143, 0x1, RZ ;  /* 0x042000008f8f7989 */ /* 0x000f2200000e00ff */
[----:B------:R-:W-:Y:S02]  /*3880*/  FMUL.FTZ R167, R109, -R167 ;  /* 0x800000a76da77220 */ /* 0x000fe40000410000 */
[-C--:B------:R-:W-:Y:S02]  /*3890*/  FFMA.FTZ R124, R17, R164.reuse, R124 ;  /* 0x000000a4117c7223 */ /* 0x080fe4000001007c */
[----:B------:R-:W-:Y:S02]  /*38a0*/  FFMA.FTZ R126, R16, R164, -R159 ;  /* 0x000000a4107e7223 */ /* 0x000fe4000001089f */
[----:B------:R-:W-:Y:S02]  /*38b0*/  FFMA.FTZ R167, R108, R173, R167 ;  /* 0x000000ad6ca77223 */ /* 0x000fe400000100a7 */
[----:B------:R-:W-:-:S02]  /*38c0*/  FMUL.FTZ R124, R165, R124 ;  /* 0x0000007ca57c7220 */ /* 0x000fc40000410000 */
[----:B------:R-:W-:Y:S02]  /*38d0*/  FMUL.FTZ R126, R165, R126 ;  /* 0x0000007ea57e7220 */ /* 0x000fe40000410000 */
[----:B0-----:R-:W-:Y:S02]  /*38e0*/  FMUL.FTZ R5, R106, -R163 ;  /* 0x800000a36a057220 */ /* 0x001fe40000410000 */
[----:B------:R-:W-:Y:S02]  /*38f0*/  FADD.FTZ R177, -R124, R177 ;  /* 0x000000b17cb17221 */ /* 0x000fe40000010100 */
[-C--:B------:R-:W-:Y:S02]  /*3900*/  FMUL.FTZ R4, R106, -R167.reuse ;  /* 0x800000a76a047220 */ /* 0x080fe40000410000 */
[----:B------:R-:W-:Y:S02]  /*3910*/  FADD.FTZ R175, R126, R175 ;  /* 0x000000af7eaf7221 */ /* 0x000fe40000010000 */
[----:B------:R-:W-:-:S02]  /*3920*/  FFMA.FTZ R167, R104, R167, R5 ;  /* 0x000000a768a77223 */ /* 0x000fc40000010005 */
[----:B------:R-:W-:Y:S02]  /*3930*/  FMUL.FTZ R5, R100, -R177 ;  /* 0x800000b164057220 */ /* 0x000fe40000410000 */
[----:B------:R-:W-:Y:S02]  /*3940*/  FFMA.FTZ R163, R104, R163, -R4 ;  /* 0x000000a368a37223 */ /* 0x000fe40000010804 */
[----:B------:R-:W-:Y:S02]  /*3950*/  FMUL.FTZ R158, R100, -R175 ;  /* 0x800000af649e7220 */ /* 0x000fe40000410000 */
[----:B-1----:R-:W-:Y:S02]  /*3960*/  FMUL.FTZ R4, R156, R161 ;  /* 0x000000a19c047220 */ /* 0x002fe40000410000 */
[----:B------:R-:W-:Y:S02]  /*3970*/  FMUL.FTZ R154, R100, -R167 ;  /* 0x800000a7649a7220 */ /* 0x000fe40000410000 */
[----:B------:R-:W-:-:S02]  /*3980*/  FFMA.FTZ R168, R102, R175, -R5 ;  /* 0x000000af66a87223 */ /* 0x000fc40000010805 */
[----:B------:R-:W-:Y:S02]  /*3990*/  FFMA.FTZ R177, R102, R177, R158 ;  /* 0x000000b166b17223 */ /* 0x000fe4000001009e */
[-C--:B--2---:R-:W-:Y:S01]  /*39a0*/  FFMA.FTZ R5, R141, R160.reuse, -R4 ;  /* 0x000000a08d057223 */ /* 0x084fe20000010804 */
[----:B------:R-:W-:Y:S01]  /*39b0*/  HADD2.F32 R4, -RZ, R121.H0_H0 ;  /* 0x20000079ff047230 */ /* 0x000fe20000004100 */
[----:B------:R-:W-:Y:S02]  /*39c0*/  FMUL.FTZ R158, R156, R160 ;  /* 0x000000a09c9e7220 */ /* 0x000fe40000410000 */
[-C--:B------:R-:W-:Y:S02]  /*39d0*/  FFMA.FTZ R154, R102, R163.reuse, -R154 ;  /* 0x000000a3669a7223 */ /* 0x080fe4000001089a */
[----:B------:R-:W-:Y:S02]  /*39e0*/  FMUL.FTZ R163, R100, -R163 ;  /* 0x800000a364a37220 */ /* 0x000fe40000410000 */
[----:B---3--:R-:W-:-:S02]  /*39f0*/  @P2 FADD.FTZ R160, R142, R5 ;  /* 0x000000058ea02221 */ /* 0x008fc40000010000 */
[----:B------:R-:W-:Y:S02]  /*3a00*/  FFMA.FTZ R158, R141, R161, R158 ;  /* 0x000000a18d9e7223 */ /* 0x000fe4000001009e */
[-C--:B------:R-:W-:Y:S02]  /*3a10*/  FMUL.FTZ R5, R17, R122.reuse ;  /* 0x0000007a11057220 */ /* 0x080fe40000410000 */
[----:B------:R-:W-:Y:S02]  /*3a20*/  FMUL.FTZ R121, R16, R122 ;  /* 0x0000007a10797220 */ /* 0x000fe40000410000 */
[----:B------:R-:W-:Y:S02]  /*3a30*/  FFMA.FTZ R156, R102, R167, R163 ;  /* 0x000000a7669c7223 */ /* 0x000fe400000100a3 */
[----:B----4-:R-:W-:Y:S01]  /*3a40*/  @P2 FADD.FTZ R161, R143, R158 ;  /* 0x0000009e8fa12221 */ /* 0x010fe20000010000 */
[----:B------:R-:W-:Y:S01]  /*3a50*/  ISETP.NE.AND P2, PT, R172, 0x1f, PT ;  /* 0x0000001fac00780c */ /* 0x000fe20003f45270 */
[----:B------:R-:W-:Y:S01]  /*3a60*/  FADD.FTZ R163, R59, R59 ;  /* 0x0000003b3ba37221 */ /* 0x000fe20000010000 */
[----:B------:R0:W1:Y:S01]  /*3a70*/  SHFL.DOWN PT, R167, R156, 0x1, 0x1f ;  /* 0x08201f009ca77f89 */ /* 0x00006200000e0000 */
[----:B------:R-:W-:-:S02]  /*3a80*/  FFMA.FTZ R142, R16, R4, -R5 ;  /* 0x00000004108e7223 */ /* 0x000fc40000010805 */
[----:B------:R-:W-:Y:S02]  /*3a90*/  FFMA.FTZ R158, R17, R4, R121 ;  /* 0x00000004119e7223 */ /* 0x000fe40000010079 */
[----:B------:R-:W-:Y:S02]  /*3aa0*/  FMUL.FTZ R5, R7, R161 ;  /* 0x000000a107057220 */ /* 0x000fe40000410000 */
[C---:B------:R-:W-:Y:S02]  /*3ab0*/  FMUL.FTZ R143, R163.reuse, R142 ;  /* 0x0000008ea38f7220 */ /* 0x040fe40000410000 */
[----:B------:R-:W-:Y:S02]  /*3ac0*/  FMUL.FTZ R142, R163, R158 ;  /* 0x0000009ea38e7220 */ /* 0x000fe40000410000 */
[-C--:B------:R-:W-:Y:S02]  /*3ad0*/  FMUL.FTZ R7, R7, R160.reuse ;  /* 0x000000a007077220 */ /* 0x080fe40000410000 */
[----:B------:R-:W-:-:S02]  /*3ae0*/  FFMA.FTZ R166, R6, R160, -R5 ;  /* 0x000000a006a67223 */ /* 0x000fc40000010805 */
[----:B------:R-:W-:Y:S02]  /*3af0*/  FADD.FTZ R158, R143, R168 ;  /* 0x000000a88f9e7221 */ /* 0x000fe40000010000 */
[----:B------:R-:W-:Y:S02]  /*3b00*/  FADD.FTZ R160, -R142, R177 ;  /* 0x000000b18ea07221 */ /* 0x000fe40000010100 */
[----:B------:R-:W-:Y:S01]  /*3b10*/  FFMA.FTZ R7, R6, R161, R7 ;  /* 0x000000a106077223 */ /* 0x000fe20000010007 */
[----:B------:R0:W2:Y:S04]  /*3b20*/  SHFL.DOWN PT, R141, R158, 0x1, 0x1f ;  /* 0x08201f009e8d7f89 */ /* 0x0000a800000e0000 */
[----:B------:R0:W3:Y:S04]  /*3b30*/  SHFL.DOWN PT, R161, R154, 0x1, 0x1f ;  /* 0x08201f009aa17f89 */ /* 0x0000e800000e0000 */
[----:B------:R0:W4:Y:S01]  /*3b40*/  SHFL.DOWN PT, R173, R160, 0x1, 0x1f ;  /* 0x08201f00a0ad7f89 */ /* 0x00012200000e0000 */
[----:B------:R-:W-:Y:S05]  /*3b50*/  @!P2 BRA `(.L_x_11232) ;  /* 0x000000b00000a947 */ /* 0x000fea0003800000 */
[C---:B-1--4-:R-:W-:Y:S02]  /*3b60*/  FMUL.FTZ R121, R156.reuse, R173 ;  /* 0x000000ad9c797220 */ /* 0x052fe40000410000 */
[----:B------:R-:W-:-:S02]  /*3b70*/  FMUL.FTZ R5, R156, R167 ;  /* 0x000000a79c057220 */ /* 0x000fc40000410000 */
[-C--:B--2---:R-:W-:Y:S02]  /*3b80*/  FMUL.FTZ R159, R156, R141.reuse ;  /* 0x0000008d9c9f7220 */ /* 0x084fe40000410000 */
[----:B------:R-:W-:Y:S02]  /*3b90*/  FFMA.FTZ R141, R154, R141, -R121 ;  /* 0x0000008d9a8d7223 */ /* 0x000fe40000010879 */
[-C--:B---3--:R-:W-:Y:S02]  /*3ba0*/  FMUL.FTZ R121, R156, R161.reuse ;  /* 0x000000a19c797220 */ /* 0x088fe40000410000 */
[C---:B------:R-:W-:Y:S02]  /*3bb0*/  FFMA.FTZ R5, R154.reuse, R161, -R5 ;  /* 0x000000a19a057223 */ /* 0x040fe40000010805 */
[C---:B------:R-:W-:Y:S02]  /*3bc0*/  FFMA.FTZ R159, R154.reuse, R173, R159 ;  /* 0x000000ad9a9f7223 */ /* 0x040fe4000001009f */
[----:B0-----:R-:W-:Y:S01]  /*3bd0*/  FFMA.FTZ R156, R154, R167, R121 ;  /* 0x000000a79a9c7223 */ /* 0x001fe20000010079 */
[----:B------:R-:W-:Y:S01]  /*3be0*/  MOV R154, R5 ;  /* 0x00000005009a7202 */ /* 0x000fe20000000f00 */
[----:B------:R-:W-:-:S02]  /*3bf0*/  FADD.FTZ R158, R158, R141 ;  /* 0x0000008d9e9e7221 */ /* 0x000fc40000010000 */
[----:B------:R-:W-:Y:S02]  /*3c00*/  FADD.FTZ R160, R160, R159 ;  /* 0x0000009fa0a07221 */ /* 0x000fe40000010000 */
.L_x_11232:
[----:B-1----:R-:W-:Y:S05]  /*3c10*/  BSYNC B0 ;  /* 0x0000000000007941 */ /* 0x002fea0003800000 */
.L_x_11231:
[----:B------:R-:W-:Y:S01]  /*3c20*/  ISETP.GT.U32.AND P2, PT, R172, 0x1d, PT ;  /* 0x0000001dac00780c */ /* 0x000fe20003f44070 */
[----:B------:R-:W-:Y:S01]  /*3c30*/  FADD.FTZ R121, RZ, R7 ;  /* 0x00000007ff797221 */ /* 0x000fe20000010000 */
[----:B---3--:R1:W3:Y:S01]  /*3c40*/  SHFL.DOWN PT, R161, R154, 0x2, 0x1f ;  /* 0x08401f009aa17f89 */ /* 0x0082e200000e0000 */
[----:B------:R-:W-:Y:S01]  /*3c50*/  FADD.FTZ R159, R125, R166 ;  /* 0x000000a67d9f7221 */ /* 0x000fe20000010000 */
[----:B------:R-:W-:Y:S01]  /*3c60*/  BSSY B0, `(.L_x_11233) ;  /* 0x0000012000007945 */ /* 0x000fe20003800000 */
[C---:B------:R-:W-:Y:S01]  /*3c70*/  FMUL.FTZ R6, R122.reuse, R121 ;  /* 0x000000797a067220 */ /* 0x040fe20000410000 */
[----:B------:R1:W0:Y:S01]  /*3c80*/  SHFL.DOWN PT, R167, R156, 0x2, 0x1f ;  /* 0x08401f009ca77f89 */ /* 0x00022200000e0000 */
[----:B------:R-:W-:-:S03]  /*3c90*/  FMUL.FTZ R122, R122, R159 ;  /* 0x0000009f7a7a7220 */ /* 0x000fc60000410000 */
[----:B------:R1:W4:Y:S04]  /*3ca0*/  SHFL.DOWN PT, R125, R158, 0x2, 0x1f ;  /* 0x08401f009e7d7f89 */ /* 0x00032800000e0000 */
[----:B----4-:R1:W4:Y:S01]  /*3cb0*/  SHFL.DOWN PT, R173, R160, 0x2, 0x1f ;  /* 0x08401f00a0ad7f89 */ /* 0x01032200000e0000 */
[----:B------:R-:W-:Y:S05]  /*3cc0*/  @P2 BRA `(.L_x_11234) ;  /* 0x000000b000002947 */ /* 0x000fea0003800000 */
[C---:B----4-:R-:W-:Y:S02]  /*3cd0*/  FMUL.FTZ R7, R156.reuse, R173 ;  /* 0x000000ad9c077220 */ /* 0x050fe40000410000 */
[C---:B0-----:R-:W-:Y:S02]  /*3ce0*/  FMUL.FTZ R5, R156.reuse, R167 ;  /* 0x000000a79c057220 */ /* 0x041fe40000410000 */
[-C--:B--2---:R-:W-:Y:S02]  /*3cf0*/  FMUL.FTZ R141, R156, R125.reuse ;  /* 0x0000007d9c8d7220 */ /* 0x084fe40000410000 */
[----:B------:R-:W-:-:S02]  /*3d00*/  FFMA.FTZ R125, R154, R125, -R7 ;  /* 0x0000007d9a7d7223 */ /* 0x000fc40000010807 */
[-C--:B---3--:R-:W-:Y:S02]  /*3d10*/  FMUL.FTZ R7, R156, R161.reuse ;  /* 0x000000a19c077220 */ /* 0x088fe40000410000 */
[C---:B------:R-:W-:Y:S02]  /*3d20*/  FFMA.FTZ R5, R154.reuse, R161, -R5 ;  /* 0x000000a19a057223 */ /* 0x040fe40000010805 */
[C---:B------:R-:W-:Y:S02]  /*3d30*/  FFMA.FTZ R141, R154.reuse, R173, R141 ;  /* 0x000000ad9a8d7223 */ /* 0x040fe4000001008d */
[----:B-1----:R-:W-:Y:S01]  /*3d40*/  FFMA.FTZ R156, R154, R167, R7 ;  /* 0x000000a79a9c7223 */ /* 0x002fe20000010007 */
[----:B------:R-:W-:Y:S01]  /*3d50*/  MOV R154, R5 ;  /* 0x00000005009a7202 */ /* 0x000fe20000000f00 */
[----:B------:R-:W-:Y:S02]  /*3d60*/  FADD.FTZ R158, R158, R125 ;  /* 0x0000007d9e9e7221 */ /* 0x000fe40000010000 */
[----:B------:R-:W-:-:S02]  /*3d70*/  FADD.FTZ R160, R160, R141 ;  /* 0x0000008da0a07221 */ /* 0x000fc40000010000 */
.L_x_11234:
[----:B------:R-:W-:Y:S05]  /*3d80*/  BSYNC B0 ;  /* 0x0000000000007941 */ /* 0x000fea0003800000 */
.L_x_11233:
[----:B------:R-:W-:Y:S01]  /*3d90*/  FFMA.FTZ R6, R4, R159, -R6 ;  /* 0x0000009f04067223 */ /* 0x000fe20000010806 */
[----:B------:R-:W-:Y:S01]  /*3da0*/  ISETP.GT.U32.AND P2, PT, R172, 0x1b, PT ;  /* 0x0000001bac00780c */ /* 0x000fe20003f44070 */
[----:B------:R-:W-:Y:S01]  /*3db0*/  FFMA.FTZ R122, R4, R121, R122 ;  /* 0x00000079047a7223 */ /* 0x000fe2000001007a */
[----:B----4-:R4:W1:Y:S01]  /*3dc0*/  SHFL.DOWN PT, R173, R154, 0x4, 0x1f ;  /* 0x08801f009aad7f89 */ /* 0x01086200000e0000 */
[C---:B------:R-:W-:Y:S01]  /*3dd0*/  FMUL.FTZ R5, R100.reuse, R159 ;  /* 0x0000009f64057220 */ /* 0x040fe20000410000 */
[----:B------:R-:W-:Y:S01]  /*3de0*/  BSSY B0, `(.L_x_11235) ;  /* 0x0000021000007945 */ /* 0x000fe20003800000 */
[-C--:B------:R-:W-:Y:S01]  /*3df0*/  FMUL.FTZ R4, R100, R121.reuse ;  /* 0x0000007964047220 */ /* 0x080fe20000410000 */
[----:B------:R4:W3:Y:S01]  /*3e00*/  SHFL.DOWN PT, R175, R156, 0x4, 0x1f ;  /* 0x08801f009caf7f89 */ /* 0x0008e200000e0000 */
[----:B------:R-:W-:-:S02]  /*3e10*/  FFMA.FTZ R5, R102, R121, R5 ;  /* 0x0000007966057223 */ /* 0x000fc40000010005 */
[----:B------:R-:W-:Y:S01]  /*3e20*/  FFMA.FTZ R4, R102, R159, -R4 ;  /* 0x0000009f66047223 */ /* 0x000fe20000010804 */
[----:B--2---:R4:W2:Y:S01]  /*3e30*/  SHFL.DOWN PT, R141, R158, 0x4, 0x1f ;  /* 0x08801f009e8d7f89 */ /* 0x0048a200000e0000 */
[-C--:B------:R-:W-:Y:S02]  /*3e40*/  FMUL.FTZ R7, R17, R121.reuse ;  /* 0x0000007911077220 */ /* 0x080fe40000410000 */
[----:B------:R-:W-:Y:S01]  /*3e50*/  FADD.FTZ R125, RZ, R5 ;  /* 0x00000005ff7d7221 */ /* 0x000fe20000010000 */
[----:B------:R4:W0:Y:S01]  /*3e60*/  SHFL.DOWN PT, R177, R160, 0x4, 0x1f ;  /* 0x08801f00a0b17f89 */ /* 0x00082200000e0000 */
[----:B------:R-:W-:Y:S02]  /*3e70*/  FMUL.FTZ R168, R16, R121 ;  /* 0x0000007910a87220 */ /* 0x000fe40000410000 */
[----:B---3--:R-:W-:Y:S02]  /*3e80*/  FFMA.FTZ R161, R84, R105, R4 ;  /* 0x0000006954a17223 */ /* 0x008fe40000010004 */
[----:B------:R-:W-:-:S02]  /*3e90*/  FFMA.FTZ R166, R16, R159, -R7 ;  /* 0x0000009f10a67223 */ /* 0x000fc40000010807 */
[C---:B------:R-:W-:Y:S02]  /*3ea0*/  FMUL.FTZ R4, R162.reuse, R125 ;  /* 0x0000007da2047220 */ /* 0x040fe40000410000 */
[----:B------:R-:W-:Y:S02]  /*3eb0*/  FFMA.FTZ R168, R17, R159, R168 ;  /* 0x0000009f11a87223 */ /* 0x000fe400000100a8 */
[----:B------:R-:W-:Y:S02]  /*3ec0*/  FMUL.FTZ R5, R162, R161 ;  /* 0x000000a1a2057220 */ /* 0x000fe40000410000 */
[C---:B------:R-:W-:Y:S02]  /*3ed0*/  FFMA.FTZ R6, R163.reuse, R6, RZ ;  /* 0x00000006a3067223 */ /* 0x040fe400000100ff */
[C---:B------:R-:W-:Y:S02]  /*3ee0*/  FFMA.FTZ R122, -R163.reuse, R122, RZ ;  /* 0x0000007aa37a7223 */ /* 0x040fe400000101ff */
[----:B------:R-:W-:-:S02]  /*3ef0*/  FMUL.FTZ R162, R163, R166 ;  /* 0x000000a6a3a27220 */ /* 0x000fc40000410000 */
[C---:B------:R-:W-:Y:S02]  /*3f00*/  FFMA.FTZ R4, R164.reuse, R161, -R4 ;  /* 0x000000a1a4047223 */ /* 0x040fe40000010804 */
[----:B------:R-:W-:Y:S02]  /*3f10*/  FFMA.FTZ R163, -R163, R168, -RZ ;  /* 0x000000a8a3a37223 */ /* 0x000fe400000109ff */
[----:B------:R-:W-:Y:S01]  /*3f20*/  FFMA.FTZ R164, R164, R125, R5 ;  /* 0x0000007da4a47223 */ /* 0x000fe20000010005 */
[----:B------:R-:W-:Y:S05]  /*3f30*/  @P2 BRA `(.L_x_11236) ;  /* 0x000000b000002947 */ /* 0x000fea0003800000 */
[C---:B012-4-:R-:W-:Y:S02]  /*3f40*/  FMUL.FTZ R7, R156.reuse, R177 ;  /* 0x000000b19c077220 */ /* 0x057fe40000410000 */
[C---:B------:R-:W-:Y:S02]  /*3f50*/  FMUL.FTZ R5, R156.reuse, R175 ;  /* 0x000000af9c057220 */ /* 0x040fe40000410000 */
[-C--:B------:R-:W-:Y:S02]  /*3f60*/  FMUL.FTZ R167, R156, R141.reuse ;  /* 0x0000008d9ca77220 */ /* 0x080fe40000410000 */
[----:B------:R-:W-:-:S02]  /*3f70*/  FFMA.FTZ R141, R154, R141, -R7 ;  /* 0x0000008d9a8d7223 */ /* 0x000fc40000010807 */
[-C--:B------:R-:W-:Y:S02]  /*3f80*/  FMUL.FTZ R7, R156, R173.reuse ;  /* 0x000000ad9c077220 */ /* 0x080fe40000410000 */
[C---:B------:R-:W-:Y:S02]  /*3f90*/  FFMA.FTZ R5, R154.reuse, R173, -R5 ;  /* 0x000000ad9a057223 */ /* 0x040fe40000010805 */
[C---:B------:R-:W-:Y:S02]  /*3fa0*/  FFMA.FTZ R167, R154.reuse, R177, R167 ;  /* 0x000000b19aa77223 */ /* 0x040fe400000100a7 */
[----:B------:R-:W-:Y:S01]  /*3fb0*/  FFMA.FTZ R156, R154, R175, R7 ;  /* 0x000000af9a9c7223 */ /* 0x000fe20000010007 */
[----:B------:R-:W-:Y:S01]  /*3fc0*/  MOV R154, R5 ;  /* 0x00000005009a7202 */ /* 0x000fe20000000f00 */
[----:B------:R-:W-:Y:S02]  /*3fd0*/  FADD.FTZ R158, R158, R141 ;  /* 0x0000008d9e9e7221 */ /* 0x000fe40000010000 */
[----:B------:R-:W-:-:S02]  /*3fe0*/  FADD.FTZ R160, R160, R167 ;  /* 0x000000a7a0a07221 */ /* 0x000fc40000010000 */
.L_x_11236:
[----:B012-4-:R-:W-:Y:S05]  /*3ff0*/  BSYNC B0 ;  /* 0x0000000000007941 */ /* 0x017fea0003800000 */
.L_x_11235:
[C---:B------:R-:W-:Y:S01]  /*4000*/  FFMA.FTZ R166, R165.reuse, R4, R6 ;  /* 0x00000004a5a67223 */ /* 0x040fe20000010006 */
[----:B------:R-:W-:Y:S01]  /*4010*/  ISETP.GT.U32.AND P2, PT, R172, 0x17, PT ;  /* 0x00000017ac00780c */ /* 0x000fe20003f44070 */
[C---:B------:R-:W-:Y:S01]  /*4020*/  FMUL.FTZ R5, R106.reuse, R161 ;  /* 0x000000a16a057220 */ /* 0x040fe20000410000 */
[----:B------:R0:W1:Y:S01]  /*4030*/  SHFL.DOWN PT, R175, R154, 0x8, 0x1f ;  /* 0x09001f009aaf7f89 */ /* 0x00006200000e0000 */
[-C--:B------:R-:W-:Y:S01]  /*4040*/  FMUL.FTZ R4, R106, R125.reuse ;  /* 0x0000007d6a047220 */ /* 0x080fe20000410000 */
[----:B------:R-:W-:Y:S01]  /*4050*/  BSSY B0, `(.L_x_11237) ;  /* 0x0000020000007945 */ /* 0x000fe20003800000 */
[C---:B------:R-:W-:Y:S01]  /*4060*/  FFMA.FTZ R5, R104.reuse, R125, R5 ;  /* 0x0000007d68057223 */ /* 0x040fe20000010005 */
[----:B------:R0:W2:Y:S01]  /*4070*/  SHFL.DOWN PT, R177, R156, 0x8, 0x1f ;  /* 0x09001f009cb17f89 */ /* 0x0000a200000e0000 */
[----:B------:R-:W-:Y:S01]  /*4080*/  FFMA.FTZ R4, R104, R161, -R4 ;  /* 0x000000a168047223 */ /* 0x000fe20000010804 */
[----:B------:R-:W-:Y:S01]  /*4090*/  ISETP.GE.OR P0, PT, R170, c[0x0][0x174], P0 ;  /* 0x00005d00aa007a0c */ /* 0x000fe20000706670 */
[----:B------:R-:W-:Y:S01]  /*40a0*/  FFMA.FTZ R168, -R165, R164, R122 ;  /* 0x000000a4a5a87223 */ /* 0x000fe2000001017a */
[----:B------:R0:W3:Y:S01]  /*40b0*/  SHFL.DOWN PT, R141, R158, 0x8, 0x1f ;  /* 0x09001f009e8d7f89 */ /* 0x0000e200000e0000 */
[----:B------:R-:W-:-:S02]  /*40c0*/  FMUL.FTZ R6, R17, R125 ;  /* 0x0000007d11067220 */ /* 0x000fc40000410000 */
[----:B------:R-:W-:Y:S01]  /*40d0*/  FMUL.FTZ R174, R16, R125 ;  /* 0x0000007d10ae7220 */ /* 0x000fe20000410000 */
[----:B------:R0:W4:Y:S01]  /*40e0*/  SHFL.DOWN PT, R179, R160, 0x8, 0x1f ;  /* 0x09001f00a0b37f89 */ /* 0x00012200000e0000 */
[----:B------:R-:W-:Y:S02]  /*40f0*/  FADD.FTZ R122, RZ, R5 ;  /* 0x00000005ff7a7221 */ /* 0x000fe40000010000 */
[----:B------:R-:W-:Y:S02]  /*4100*/  FFMA.FTZ R164, R86, R103, R4 ;  /* 0x0000006756a47223 */ /* 0x000fe40000010004 */
[-C--:B------:R-:W-:Y:S02]  /*4110*/  FFMA.FTZ R6, R16, R161.reuse, -R6 ;  /* 0x000000a110067223 */ /* 0x080fe40000010806 */
[----:B------:R-:W-:Y:S02]  /*4120*/  FFMA.FTZ R174, R17, R161, R174 ;  /* 0x000000a111ae7223 */ /* 0x000fe400000100ae */
[----:B------:R-:W-:-:S02]  /*4130*/  FMUL.FTZ R4, R157, R122 ;  /* 0x0000007a9d047220 */ /* 0x000fc40000410000 */
[----:B------:R-:W-:Y:S02]  /*4140*/  FMUL.FTZ R5, R157, R164 ;  /* 0x000000a49d057220 */ /* 0x000fe40000410000 */
[C---:B------:R-:W-:Y:S02]  /*4150*/  FMUL.FTZ R157, R165.reuse, R6 ;  /* 0x00000006a59d7220 */ /* 0x040fe40000410000 */
[----:B------:R-:W-:Y:S02]  /*4160*/  FFMA.FTZ R165, -R165, R174, -RZ ;  /* 0x000000aea5a57223 */ /* 0x000fe400000109ff */
[C---:B------:R-:W-:Y:S02]  /*4170*/  FFMA.FTZ R167, R155.reuse, R164, -R4 ;  /* 0x000000a49ba77223 */ /* 0x040fe40000010804 */
[----:B------:R-:W-:Y:S01]  /*4180*/  FFMA.FTZ R173, R155, R122, R5 ;  /* 0x0000007a9bad7223 */ /* 0x000fe20000010005 */
[----:B------:R-:W-:Y:S05]  /*4190*/  @P2 BRA `(.L_x_11238) ;  /* 0x000000b000002947 */ /* 0x000fea0003800000 */
[C---:B01234-:R-:W-:Y:S02]  /*41a0*/  FMUL.FTZ R7, R156.reuse, R179 ;  /* 0x000000b39c077220 */ /* 0x05ffe40000410000 */
[----:B------:R-:W-:-:S02]  /*41b0*/  FMUL.FTZ R5, R156, R177 ;  /* 0x000000b19c057220 */ /* 0x000fc40000410000 */
[-C--:B------:R-:W-:Y:S02]  /*41c0*/  FMUL.FTZ R155, R156, R141.reuse ;  /* 0x0000008d9c9b7220 */ /* 0x080fe40000410000 */
        /* <DEDUP_REMOVED lines=8> */
.L_x_11238:
[----:B0123--:R-:W-:Y:S05]  /*4250*/  BSYNC B0 ;  /* 0x0000000000007941 */ /* 0x00ffea0003800000 */
.L_x_11237:
[C---:B------:R-:W-:Y:S01]  /*4260*/  FMUL.FTZ R155, R109.reuse, R164 ;  /* 0x000000a46d9b7220 */ /* 0x040fe20000410000 */
[----:B------:R-:W-:Y:S01]  /*4270*/  HFMA2.MMA R5, -RZ, RZ, 0, 0 ;  /* 0x00000000ff057435 */ /* 0x000fe200000001ff */
[-C--:B------:R-:W-:Y:S01]  /*4280*/  FMUL.FTZ R141, R109, R122.reuse ;  /* 0x0000007a6d8d7220 */ /* 0x080fe20000410000 */
[----:B------:R-:W-:Y:S01]  /*4290*/  MOV R4, 0x3f800000 ;  /* 0x3f80000000047802 */ /* 0x000fe20000000f00 */
[----:B------:R-:W-:Y:S01]  /*42a0*/  FFMA.FTZ R167, R153, R167, R166 ;  /* 0x000000a799a77223 */ /* 0x000fe200000100a6 */
[----:B------:R-:W-:Y:S01]  /*42b0*/  CS2R R6, SRZ ;  /* 0x0000000000067805 */ /* 0x000fe2000001ff00 */
[C---:B------:R-:W-:Y:S01]  /*42c0*/  FFMA.FTZ R166, R108.reuse, R122, R155 ;  /* 0x0000007a6ca67223 */ /* 0x040fe2000001009b */
[----:B------:R0:W1:Y:S01]  /*42d0*/  SHFL.DOWN PT, R183, R154, 0x10, 0x1f ;  /* 0x0a001f009ab77f89 */ /* 0x00006200000e0000 */
[----:B------:R-:W-:Y:S01]  /*42e0*/  FFMA.FTZ R155, R108, R164, -R141 ;  /* 0x000000a46c9b7223 */ /* 0x000fe2000001088d */
[----:B------:R-:W-:Y:S01]  /*42f0*/  BSSY B0, `(.L_x_11239) ;  /* 0x000002f000007945 */ /* 0x000fe20003800000 */
[----:B------:R-:W-:Y:S01]  /*4300*/  FMUL.FTZ R175, R17, R122 ;  /* 0x0000007a11af7220 */ /* 0x000fe20000410000 */
[----:B------:R0:W2:Y:S01]  /*4310*/  @!P0 LDS.128 R4, [R89.X16+0x21b0] ;  /* 0x0021b00059048984 */ /* 0x0000a2000000cc00 */
[----:B------:R-:W-:Y:S01]  /*4320*/  FADD.FTZ R141, RZ, R166 ;  /* 0x000000a6ff8d7221 */ /* 0x000fe20000010000 */
[----:B------:R-:W-:Y:S01]  /*4330*/  ISETP.GT.U32.AND P0, PT, R172, 0xf, PT ;  /* 0x0000000fac00780c */ /* 0x000fe20003f04070 */
[----:B------:R-:W-:Y:S01]  /*4340*/  FFMA.FTZ R155, R88, R101, R155 ;  /* 0x00000065589b7223 */ /* 0x000fe2000001009b */
[----:B------:R0:W3:Y:S01]  /*4350*/  SHFL.DOWN PT, R185, R156, 0x10, 0x1f ;  /* 0x0a001f009cb97f89 */ /* 0x0000e200000e0000 */
[----:B------:R-:W-:-:S02]  /*4360*/  FFMA.FTZ R166, R16, R164, -R175 ;  /* 0x000000a410a67223 */ /* 0x000fc400000108af */
[C---:B------:R-:W-:Y:S01]  /*4370*/  FMUL.FTZ R174, R151.reuse, R141 ;  /* 0x0000008d97ae7220 */ /* 0x040fe20000410000 */
[----:B------:R0:W4:Y:S01]  /*4380*/  SHFL.DOWN PT, R187, R160, 0x10, 0x1f ;  /* 0x0a001f00a0bb7f89 */ /* 0x00012200000e0000 */
[----:B------:R-:W-:Y:S02]  /*4390*/  FMUL.FTZ R175, R151, R155 ;  /* 0x0000009b97af7220 */ /* 0x000fe40000410000 */
[----:B------:R-:W-:Y:S02]  /*43a0*/  FFMA.FTZ R173, -R153, R173, R168 ;  /* 0x000000ad99ad7223 */ /* 0x000fe400000101a8 */
[----:B------:R-:W-:Y:S02]  /*43b0*/  FMUL.FTZ R168, R16, R122 ;  /* 0x0000007a10a87220 */ /* 0x000fe40000410000 */
[C---:B------:R-:W-:Y:S02]  /*43c0*/  FFMA.FTZ R174, R152.reuse, R155, -R174 ;  /* 0x0000009b98ae7223 */ /* 0x040fe400000108ae */
[----:B------:R-:W-:-:S02]  /*43d0*/  FFMA.FTZ R175, R152, R141, R175 ;  /* 0x0000008d98af7223 */ /* 0x000fc400000100af */
[----:B------:R-:W-:Y:S02]  /*43e0*/  FMUL.FTZ R151, R153, R166 ;  /* 0x000000a699977220 */ /* 0x000fe40000410000 */
[CC--:B------:R-:W-:Y:S02]  /*43f0*/  FMUL.FTZ R152, R17.reuse, R141.reuse ;  /* 0x0000008d11987220 */ /* 0x0c0fe40000410000 */
[----:B------:R-:W-:Y:S02]  /*4400*/  FFMA.FTZ R168, R17, R164, R168 ;  /* 0x000000a411a87223 */ /* 0x000fe400000100a8 */
[----:B------:R-:W-:Y:S02]  /*4410*/  FMUL.FTZ R166, R16, R141 ;  /* 0x0000008d10a67220 */ /* 0x000fe40000410000 */
[C---:B----4-:R-:W-:Y:S02]  /*4420*/  FFMA.FTZ R179, R150.reuse, R174, R167 ;  /* 0x000000ae96b37223 */ /* 0x050fe400000100a7 */
[----:B------:R-:W-:-:S02]  /*4430*/  FFMA.FTZ R181, -R150, R175, R173 ;  /* 0x000000af96b57223 */ /* 0x000fc400000101ad */
[-C--:B------:R-:W-:Y:S01]  /*4440*/  FFMA.FTZ R167, R16, R155.reuse, -R152 ;  /* 0x0000009b10a77223 */ /* 0x080fe20000010898 */
[----:B------:R0:W4:Y:S01]  /*4450*/  SHFL.DOWN PT, R175, R158, 0x10, 0x1f ;  /* 0x0a001f009eaf7f89 */ /* 0x00012200000e0000 */
[----:B------:R-:W-:Y:S02]  /*4460*/  FFMA.FTZ R153, -R153, R168, -RZ ;  /* 0x000000a899997223 */ /* 0x000fe400000109ff */
[-C--:B------:R-:W-:Y:S02]  /*4470*/  FFMA.FTZ R173, R17, R155.reuse, R166 ;  /* 0x0000009b11ad7223 */ /* 0x080fe400000100a6 */
[C---:B------:R-:W-:Y:S02]  /*4480*/  FMUL.FTZ R168, R111.reuse, R155 ;  /* 0x0000009b6fa87220 */ /* 0x040fe40000410000 */
[----:B------:R-:W-:Y:S02]  /*4490*/  FMUL.FTZ R152, R111, R141 ;  /* 0x0000008d6f987220 */ /* 0x000fe40000410000 */
[----:B------:R-:W-:-:S02]  /*44a0*/  FMUL.FTZ R166, R150, R167 ;  /* 0x000000a796a67220 */ /* 0x000fc40000410000 */
[----:B------:R-:W-:Y:S02]  /*44b0*/  FFMA.FTZ R167, -R150, R173, -RZ ;  /* 0x000000ad96a77223 */ /* 0x000fe400000109ff */
[C---:B------:R-:W-:Y:S02]  /*44c0*/  FFMA.FTZ R150, R110.reuse, R141, R168 ;  /* 0x0000008d6e967223 */ /* 0x040fe400000100a8 */
[----:B------:R-:W-:Y:S02]  /*44d0*/  FFMA.FTZ R152, R110, R155, -R152 ;  /* 0x0000009b6e987223 */ /* 0x000fe40000010898 */
[----:B------:R-:W-:Y:S02]  /*44e0*/  FADD.FTZ R150, RZ, R150 ;  /* 0x00000096ff967221 */ /* 0x000fe40000010000 */
[----:B------:R-:W-:Y:S02]  /*44f0*/  FFMA.FTZ R152, R90, R99, R152 ;  /* 0x000000635a987223 */ /* 0x000fe40000010098 */
[----:B------:R-:W-:-:S02]  /*4500*/  FMUL.FTZ R168, R147, R150 ;  /* 0x0000009693a87220 */ /* 0x000fc40000410000 */
[----:B------:R-:W-:Y:S01]  /*4510*/  FMUL.FTZ R174, R147, R152 ;  /* 0x0000009893ae7220 */ /* 0x000fe20000410000 */
[----:B------:R-:W-:Y:S05]  /*4520*/  @P0 BRA `(.L_x_11240) ;  /* 0x000000b000000947 */ /* 0x000fea0003800000 */
[C---:B01234-:R-:W-:Y:S02]  /*4530*/  FMUL.FTZ R173, R156.reuse, R187 ;  /* 0x000000bb9cad7220 */ /* 0x05ffe40000410000 */
[C---:B------:R-:W-:Y:S02]  /*4540*/  FMUL.FTZ R147, R156.reuse, R185 ;  /* 0x000000b99c937220 */ /* 0x040fe40000410000 */
[-C--:B------:R-:W-:Y:S02]  /*4550*/  FMUL.FTZ R177, R156, R175.reuse ;  /* 0x000000af9cb17220 */ /* 0x080fe40000410000 */
[----:B------:R-:W-:Y:S02]  /*4560*/  FFMA.FTZ R175, R154, R175, -R173 ;  /* 0x000000af9aaf7223 */ /* 0x000fe400000108ad */
[-C--:B------:R-:W-:Y:S02]  /*4570*/  FMUL.FTZ R173, R156, R183.reuse ;  /* 0x000000b79cad7220 */ /* 0x080fe40000410000 */
[----:B------:R-:W-:-:S02]  /*4580*/  FFMA.FTZ R147, R154, R183, -R147 ;  /* 0x000000b79a937223 */ /* 0x000fc40000010893 */
[C---:B------:R-:W-:Y:S02]  /*4590*/  FFMA.FTZ R177, R154.reuse, R187, R177 ;  /* 0x000000bb9ab17223 */ /* 0x040fe400000100b1 */
[----:B------:R-:W-:Y:S01]  /*45a0*/  FFMA.FTZ R156, R154, R185, R173 ;  /* 0x000000b99a9c7223 */ /* 0x000fe200000100ad */
[----:B------:R-:W-:Y:S01]  /*45b0*/  MOV R154, R147 ;  /* 0x00000093009a7202 */ /* 0x000fe20000000f00 */
[----:B------:R-:W-:Y:S02]  /*45c0*/  FADD.FTZ R158, R158, R175 ;  /* 0x000000af9e9e7221 */ /* 0x000fe40000010000 */
[----:B------:R-:W-:Y:S02]  /*45d0*/  FADD.FTZ R160, R160, R177 ;  /* 0x000000b1a0a07221 */ /* 0x000fe40000010000 */
.L_x_11240:
[----:B01234-:R-:W-:Y:S05]  /*45e0*/  BSYNC B0 ;  /* 0x0000000000007941 */ /* 0x01ffea0003800000 */
.L_x_11239:
[C---:B------:R-:W-:Y:S01]  /*45f0*/  FMUL.FTZ R173, R113.reuse, R152 ;  /* 0x0000009871ad7220 */ /* 0x040fe20000410000 */
[----:B------:R-:W-:Y:S01]  /*4600*/  SHFL.DOWN PT, R183, R156, 0x1, 0x1f ;  /* 0x08201f009cb77f89 */ /* 0x000fe200000e0000 */
[-C--:B------:R-:W-:Y:S01]  /*4610*/  FMUL.FTZ R147, R113, R150.reuse ;  /* 0x0000009671937220 */ /* 0x080fe20000410000 */
[----:B------:R-:W-:Y:S01]  /*4620*/  ISETP.NE.AND P0, PT, R28, RZ, PT ;  /* 0x000000ff1c00720c */ /* 0x000fe20003f05270 */
[C---:B------:R-:W-:Y:S01]  /*4630*/  FFMA.FTZ R173, R112.reuse, R150, R173 ;  /* 0x0000009670ad7223 */ /* 0x040fe200000100ad */
[----:B------:R-:W0:Y:S01]  /*4640*/  SHFL.IDX PT, R177, R7, RZ, 0x1f ;  /* 0x00001fff07b17589 */ /* 0x000e2200000e0000 */
[C---:B------:R-:W-:Y:S01]  /*4650*/  FFMA.FTZ R168, R149.reuse, R152, -R168 ;  /* 0x0000009895a87223 */ /* 0x040fe200000108a8 */
[----:B------:R-:W-:Y:S01]  /*4660*/  BSSY B0, `(.L_x_11241) ;  /* 0x0000100000007945 */ /* 0x000fe20003800000 */
[----:B------:R-:W-:Y:S01]  /*4670*/  FFMA.FTZ R174, R149, R150, R174 ;  /* 0x0000009695ae7223 */ /* 0x000fe200000100ae */
[----:B------:R-:W1:Y:S01]  /*4680*/  SHFL.IDX PT, R176, R6, RZ, 0x1f ;  /* 0x00001fff06b07589 */ /* 0x000e6200000e0000 */
[----:B------:R-:W-:-:S02]  /*4690*/  FFMA.FTZ R149, R112, R152, -R147 ;  /* 0x0000009870957223 */ /* 0x000fc40000010893 */
[----:B------:R-:W-:Y:S01]  /*46a0*/  FADD.FTZ R147, RZ, R173 ;  /* 0x000000adff937221 */ /* 0x000fe20000010000 */
[----:B------:R-:W2:Y:S01]  /*46b0*/  SHFL.DOWN PT, R182, R154, 0x1, 0x1f ;  /* 0x08201f009ab67f89 */ /* 0x000ea200000e0000 */
[----:B------:R-:W-:Y:S02]  /*46c0*/  FMUL.FTZ R173, R17, R150 ;  /* 0x0000009611ad7220 */ /* 0x000fe40000410000 */
[----:B------:R-:W-:Y:S01]  /*46d0*/  FFMA.FTZ R149, R92, R97, R149 ;  /* 0x000000615c957223 */ /* 0x000fe20000010095 */
[----:B------:R-:W3:Y:S01]  /*46e0*/  SHFL.DOWN PT, R184, R158, 0x1, 0x1f ;  /* 0x08201f009eb87f89 */ /* 0x000ee200000e0000 */
[C---:B------:R-:W-:Y:S02]  /*46f0*/  FFMA.FTZ R179, R148.reuse, R168, R179 ;  /* 0x000000a894b37223 */ /* 0x040fe400000100b3 */
[----:B------:R-:W-:Y:S01]  /*4700*/  FFMA.FTZ R181, -R148, R174, R181 ;  /* 0x000000ae94b57223 */ /* 0x000fe200000101b5 */
[----:B------:R-:W-:Y:S01]  /*4710*/  SHFL.IDX PT, R156, R156, RZ, 0x1f ;  /* 0x00001fff9c9c7589 */ /* 0x000fe200000e0000 */
[----:B------:R-:W-:-:S02]  /*4720*/  FMUL.FTZ R168, R16, R150 ;  /* 0x0000009610a87220 */ /* 0x000fc40000410000 */
[C---:B------:R-:W-:Y:S01]  /*4730*/  FMUL.FTZ R174, R145.reuse, R147 ;  /* 0x0000009391ae7220 */ /* 0x040fe20000410000 */
[----:B------:R-:W-:Y:S01]  /*4740*/  SHFL.IDX PT, R154, R154, RZ, 0x1f ;  /* 0x00001fff9a9a7589 */ /* 0x000fe200000e0000 */
[-C--:B------:R-:W-:Y:S02]  /*4750*/  FFMA.FTZ R173, R16, R152.reuse, -R173 ;  /* 0x0000009810ad7223 */ /* 0x080fe400000108ad */
[----:B------:R-:W-:Y:S01]  /*4760*/  FMUL.FTZ R145, R145, R149 ;  /* 0x0000009591917220 */ /* 0x000fe20000410000 */
[----:B------:R-:W-:Y:S01]  /*4770*/  SHFL.IDX PT, R158, R158, RZ, 0x1f ;  /* 0x00001fff9e9e7589 */ /* 0x000fe200000e0000 */
[----:B------:R-:W-:Y:S02]  /*4780*/  FFMA.FTZ R175, R17, R152, R168 ;  /* 0x0000009811af7223 */ /* 0x000fe400000100a8 */
[----:B------:R-:W-:Y:S02]  /*4790*/  FMUL.FTZ R168, R148, R173 ;  /* 0x000000ad94a87220 */ /* 0x000fe40000410000 */
[----:B------:R-:W-:-:S02]  /*47a0*/  FFMA.FTZ R174, R146, R149, -R174 ;  /* 0x0000009592ae7223 */ /* 0x000fc400000108ae */
[----:B------:R-:W-:Y:S02]  /*47b0*/  FFMA.FTZ R173, R146, R147, R145 ;  /* 0x0000009392ad7223 */ /* 0x000fe40000010091 */
[C---:B------:R-:W-:Y:S02]  /*47c0*/  FMUL.FTZ R146, R115.reuse, R149 ;  /* 0x0000009573927220 */ /* 0x040fe40000410000 */
[----:B------:R-:W-:Y:S02]  /*47d0*/  FMUL.FTZ R145, R115, R147 ;  /* 0x0000009373917220 */ /* 0x000fe40000410000 */
[----:B------:R-:W-:Y:S02]  /*47e0*/  FFMA.FTZ R178, -R144, R173, R181 ;  /* 0x000000ad90b27223 */ /* 0x000fe400000101b5 */
[C---:B------:R-:W-:Y:S01]  /*47f0*/  FFMA.FTZ R173, R114.reuse, R147, R146 ;  /* 0x0000009372ad7223 */ /* 0x040fe20000010092 */
[----:B------:R-:W4:Y:S01]  /*4800*/  SHFL.DOWN PT, R181, R160, 0x1, 0x1f ;  /* 0x08201f00a0b57f89 */ /* 0x000f2200000e0000 */
[----:B------:R-:W-:-:S02]  /*4810*/  FFMA.FTZ R146, R114, R149, -R145 ;  /* 0x0000009572927223 */ /* 0x000fc40000010891 */
[----:B------:R-:W-:Y:S01]  /*4820*/  FADD.FTZ R145, RZ, R173 ;  /* 0x000000adff917221 */ /* 0x000fe20000010000 */
[----:B------:R-:W5:Y:S01]  /*4830*/  SHFL.IDX PT, R160, R160, RZ, 0x1f ;  /* 0x00001fffa0a07589 */ /* 0x000f6200000e0000 */
[----:B------:R-:W-:Y:S02]  /*4840*/  FFMA.FTZ R146, R94, R95, R146 ;  /* 0x0000005f5e927223 */ /* 0x000fe40000010092 */
[----:B------:R-:W-:Y:S02]  /*4850*/  FMUL.FTZ R173, R17, R147 ;  /* 0x0000009311ad7220 */ /* 0x000fe40000410000 */
[----:B------:R-:W-:Y:S02]  /*4860*/  FFMA.FTZ R148, -R148, R175, -RZ ;  /* 0x000000af94947223 */ /* 0x000fe400000109ff */
[----:B------:R-:W-:Y:S02]  /*4870*/  FMUL.FTZ R180, R16, R147 ;  /* 0x0000009310b47220 */ /* 0x000fe40000410000 */
[----:B------:R-:W-:-:S02]  /*4880*/  FFMA.FTZ R174, R144, R174, R179 ;  /* 0x000000ae90ae7223 */ /* 0x000fc400000100b3 */
[C---:B------:R-:W-:Y:S02]  /*4890*/  FMUL.FTZ R175, R137.reuse, R145 ;  /* 0x0000009189af7220 */ /* 0x040fe40000410000 */
[-C--:B------:R-:W-:Y:S02]  /*48a0*/  FMUL.FTZ R179, R137, R146.reuse ;  /* 0x0000009289b37220 */ /* 0x080fe40000410000 */
[-C--:B------:R-:W-:Y:S02]  /*48b0*/  FFMA.FTZ R173, R16, R149.reuse, -R173 ;  /* 0x0000009510ad7223 */ /* 0x080fe400000108ad */
[----:B------:R-:W-:Y:S02]  /*48c0*/  FFMA.FTZ R137, R17, R149, R180 ;  /* 0x0000009511897223 */ /* 0x000fe400000100b4 */
[C---:B------:R-:W-:Y:S02]  /*48d0*/  FFMA.FTZ R175, R140.reuse, R146, -R175 ;  /* 0x000000928caf7223 */ /* 0x040fe400000108af */
[----:B------:R-:W-:-:S02]  /*48e0*/  FFMA.FTZ R179, R140, R145, R179 ;  /* 0x000000918cb37223 */ /* 0x000fc400000100b3 */
[C---:B------:R-:W-:Y:S02]  /*48f0*/  FMUL.FTZ R140, R144.reuse, R173 ;  /* 0x000000ad908c7220 */ /* 0x040fe40000410000 */
[----:B------:R-:W-:Y:S02]  /*4900*/  FFMA.FTZ R144, -R144, R137, -RZ ;  /* 0x0000008990907223 */ /* 0x000fe400000109ff */
[----:B------:R-:W-:Y:S02]  /*4910*/  FFMA.FTZ R185, R123, R175, R174 ;  /* 0x000000af7bb97223 */ /* 0x000fe400000100ae */
[C---:B0-----:R-:W-:Y:S02]  /*4920*/  @P1 FMUL.FTZ R137, R183.reuse, R177 ;  /* 0x000000b1b7891220 */ /* 0x041fe40000410000 */
[----:B-1----:R-:W-:Y:S02]  /*4930*/  @P1 FMUL.FTZ R174, R183, R176 ;  /* 0x000000b0b7ae1220 */ /* 0x002fe40000410000 */
[----:B------:R-:W-:-:S02]  /*4940*/  FMUL.FTZ R173, R17, R145 ;  /* 0x0000009111ad7220 */ /* 0x000fc40000410000 */
[C---:B--2---:R-:W-:Y:S02]  /*4950*/  @P1 FFMA.FTZ R137, R182.reuse, R176, -R137 ;  /* 0x000000b0b6891223 */ /* 0x044fe40000010889 */
[----:B------:R-:W-:Y:S02]  /*4960*/  @P1 FFMA.FTZ R174, R182, R177, R174 ;  /* 0x000000b1b6ae1223 */ /* 0x000fe400000100ae */
[----:B------:R-:W-:Y:S02]  /*4970*/  FFMA.FTZ R175, -R123, R179, R178 ;  /* 0x000000b37baf7223 */ /* 0x000fe400000101b2 */
[----:B------:R-:W-:Y:S02]  /*4980*/  FFMA.FTZ R178, R16, R146, -R173 ;  /* 0x0000009210b27223 */ /* 0x000fe400000108ad */
[----:B---3--:R-:W-:Y:S02]  /*4990*/  @P1 FADD.FTZ R176, R184, R137 ;  /* 0x00000089b8b01221 */ /* 0x008fe40000010000 */
[----:B------:R-:W-:-:S02]  /*49a0*/  FMUL.FTZ R179, R16, R145 ;  /* 0x0000009110b37220 */ /* 0x000fc40000410000 */
[----:B----4-:R-:W-:Y:S02]  /*49b0*/  @P1 FADD.FTZ R177, R181, R174 ;  /* 0x000000aeb5b11221 */ /* 0x010fe40000010000 */
[----:B------:R-:W-:Y:S02]  /*49c0*/  FMUL.FTZ R173, R123, R178 ;  /* 0x000000b27bad7220 */ /* 0x000fe40000410000 */
[-C--:B------:R-:W-:Y:S02]  /*49d0*/  FMUL.FTZ R178, R176, -R19.reuse ;  /* 0x80000013b0b27220 */ /* 0x080fe40000410000 */
[----:B------:R-:W-:Y:S02]  /*49e0*/  FFMA.FTZ R180, R17, R146, R179 ;  /* 0x0000009211b47223 */ /* 0x000fe400000100b3 */
[----:B------:R-:W-:Y:S02]  /*49f0*/  FMUL.FTZ R137, R177, -R19 ;  /* 0x80000013b1897220 */ /* 0x000fe40000410000 */
[----:B------:R-:W-:-:S02]  /*4a00*/  FMUL.FTZ R19, R117, R145 ;  /* 0x0000009175137220 */ /* 0x000fc40000410000 */
[----:B------:R-:W-:Y:S02]  /*4a10*/  FFMA.FTZ R179, R177, R18, R178 ;  /* 0x00000012b1b37223 */ /* 0x000fe400000100b2 */
[----:B------:R-:W-:Y:S02]  /*4a20*/  FFMA.FTZ R174, -R123, R180, -RZ ;  /* 0x000000b47bae7223 */ /* 0x000fe400000109ff */
[----:B------:R-:W-:Y:S02]  /*4a30*/  FFMA.FTZ R177, R176, R18, -R137 ;  /* 0x00000012b0b17223 */ /* 0x000fe40000010889 */
[-C--:B------:R-:W-:Y:S02]  /*4a40*/  FMUL.FTZ R123, R117, R146.reuse ;  /* 0x00000092757b7220 */ /* 0x080fe40000410000 */
[----:B------:R-:W-:Y:S02]  /*4a50*/  FFMA.FTZ R137, R116, R146, -R19 ;  /* 0x0000009274897223 */ /* 0x000fe40000010813 */
[----:B------:R-:W-:-:S02]  /*4a60*/  FADD.FTZ R19, -R136, R179 ;  /* 0x000000b388137221 */ /* 0x000fc40000010100 */
[----:B------:R-:W-:Y:S02]  /*4a70*/  FADD.FTZ R138, R138, R177 ;  /* 0x000000b18a8a7221 */ /* 0x000fe40000010000 */
[----:B------:R-:W-:Y:S02]  /*4a80*/  FFMA.FTZ R123, R116, R145, R123 ;  /* 0x00000091747b7223 */ /* 0x000fe4000001007b */
[C---:B------:R-:W-:Y:S02]  /*4a90*/  FMUL.FTZ R177, R117.reuse, -R19 ;  /* 0x8000001375b17220 */ /* 0x040fe40000410000 */
[----:B------:R-:W-:Y:S02]  /*4aa0*/  FMUL.FTZ R117, R117, -R138 ;  /* 0x8000008a75757220 */ /* 0x000fe40000410000 */
[----:B------:R-:W-:Y:S02]  /*4ab0*/  FADD.FTZ R123, RZ, R123 ;  /* 0x0000007bff7b7221 */ /* 0x000fe40000010000 */
[----:B------:R-:W-:-:S02]  /*4ac0*/  FFMA.FTZ R137, R96, R93, R137 ;  /* 0x0000005d60897223 */ /* 0x000fc40000010089 */
[C---:B------:R-:W-:Y:S02]  /*4ad0*/  FFMA.FTZ R18, R116.reuse, R138, -R177 ;  /* 0x0000008a74127223 */ /* 0x040fe400000108b1 */
[----:B------:R-:W-:Y:S02]  /*4ae0*/  FFMA.FTZ R116, R116, R19, R117 ;  /* 0x0000001374747223 */ /* 0x000fe40000010075 */
[C---:B------:R-:W-:Y:S02]  /*4af0*/  FMUL.FTZ R136, R118.reuse, R123 ;  /* 0x0000007b76887220 */ /* 0x040fe40000410000 */
[----:B------:R-:W-:Y:S02]  /*4b00*/  FMUL.FTZ R118, R118, R137 ;  /* 0x0000008976767220 */ /* 0x000fe40000410000 */
[----:B------:R-:W-:Y:S02]  /*4b10*/  FADD.FTZ R135, -R135, R116 ;  /* 0x0000007487877221 */ /* 0x000fe40000010100 */
[----:B------:R-:W-:-:S02]  /*4b20*/  FADD.FTZ R139, R139, R18 ;  /* 0x000000128b8b7221 */ /* 0x000fc40000010000 */
[C---:B------:R-:W-:Y:S02]  /*4b30*/  FFMA.FTZ R136, R120.reuse, R137, -R136 ;  /* 0x0000008978887223 */ /* 0x040fe40000010888 */
[-C--:B------:R-:W-:Y:S02]  /*4b40*/  FFMA.FTZ R118, R120, R123.reuse, R118 ;  /* 0x0000007b78767223 */ /* 0x080fe40000010076 */
[----:B------:R-:W-:Y:S02]  /*4b50*/  FMUL.FTZ R120, R16, R123 ;  /* 0x0000007b10787220 */ /* 0x000fe40000410000 */
[C---:B------:R-:W-:Y:S02]  /*4b60*/  FMUL.FTZ R18, R115.reuse, -R135 ;  /* 0x8000008773127220 */ /* 0x040fe40000410000 */
[----:B------:R-:W-:Y:S02]  /*4b70*/  FMUL.FTZ R115, R115, -R139 ;  /* 0x8000008b73737220 */ /* 0x000fe40000410000 */
[----:B------:R-:W-:-:S02]  /*4b80*/  FMUL.FTZ R116, R17, R123 ;  /* 0x0000007b11747220 */ /* 0x000fc40000410000 */
[----:B------:R-:W-:Y:S02]  /*4b90*/  FFMA.FTZ R120, R17, R137, R120 ;  /* 0x0000008911787223 */ /* 0x000fe40000010078 */
        /* <DEDUP_REMOVED lines=12> */
[----:B------:R-:W-:Y:S02]  /*4c60*/  FMUL.FTZ R17, R156, R7 ;  /* 0x000000079c117220 */ /* 0x000fe40000410000 */
[C---:B------:R-:W-:Y:S02]  /*4c70*/  FFMA.FTZ R115, R110.reuse, R130, -R115 ;  /* 0x000000826e737223 */ /* 0x040fe40000010873 */
[----:B------:R-:W-:Y:S02]  /*4c80*/  FFMA.FTZ R110, R110, R131, R111 ;  /* 0x000000836e6e7223 */ /* 0x000fe4000001006f */
[----:B------:R-:W-:Y:S02]  /*4c90*/  FFMA.FTZ R17, R154, R6, -R17 ;  /* 0x000000069a117223 */ /* 0x000fe40000010811 */
[----:B------:R-:W-:-:S02]  /*4ca0*/  FADD.FTZ R129, -R129, R110 ;  /* 0x0000006e81817221 */ /* 0x000fc40000010100 */
[----:B------:R-:W-:Y:S01]  /*4cb0*/  FMUL.FTZ R18, R156, R6 ;  /* 0x000000069c127220 */ /* 0x000fe20000410000 */
[----:B------:R-:W-:Y:S01]  /*4cc0*/  P2R R6, PR, RZ, 0x1 ;  /* 0x00000001ff067803 */ /* 0x000fe20000000000 */
[----:B------:R-:W-:Y:S02]  /*4cd0*/  FADD.FTZ R132, R132, R115 ;  /* 0x0000007384847221 */ /* 0x000fe40000010000 */
[----:B------:R-:W-:Y:S02]  /*4ce0*/  FADD.FTZ R6, R158, R17 ;  /* 0x000000119e067221 */ /* 0x000fe40000010000 */
[C---:B------:R-:W-:Y:S02]  /*4cf0*/  FMUL.FTZ R17, R109.reuse, -R129 ;  /* 0x800000816d117220 */ /* 0x040fe40000410000 */
[-C--:B------:R-:W-:Y:S02]  /*4d00*/  FMUL.FTZ R109, R109, -R132.reuse ;  /* 0x800000846d6d7220 */ /* 0x080fe40000410000 */
[----:B------:R-:W-:-:S02]  /*4d10*/  FFMA.FTZ R17, R108, R132, -R17 ;  /* 0x000000846c117223 */ /* 0x000fc40000010811 */
[----:B------:R-:W-:Y:S02]  /*4d20*/  FFMA.FTZ R108, R108, R129, R109 ;  /* 0x000000816c6c7223 */ /* 0x000fe4000001006d */
[----:B------:R-:W-:Y:S01]  /*4d30*/  FFMA.FTZ R113, R154, R7, R18 ;  /* 0x000000079a717223 */ /* 0x000fe20000010012 */
[----:B------:R-:W-:Y:S01]  /*4d40*/  SHF.L.U32 R18, R28, 0x4, RZ ;  /* 0x000000041c127819 */ /* 0x000fe200000006ff */
[----:B------:R-:W-:Y:S02]  /*4d50*/  FFMA.FTZ R116, R16, R137, -R116 ;  /* 0x0000008910747223 */ /* 0x000fe40000010874 */
[----:B------:R-:W-:Y:S02]  /*4d60*/  FADD.FTZ R17, R128, R17 ;  /* 0x0000001180117221 */ /* 0x000fe40000010000 */
[----:B------:R-:W-:Y:S02]  /*4d70*/  FMUL.FTZ R16, R119, R136 ;  /* 0x0000008877107220 */ /* 0x000fe40000410000 */
[----:B------:R-:W-:-:S02]  /*4d80*/  FADD.FTZ R127, -R127, R108 ;  /* 0x0000006c7f7f7221 */ /* 0x000fc40000010100 */
[----:B------:R-:W-:Y:S01]  /*4d90*/  FMUL.FTZ R136, R119, R118 ;  /* 0x0000007677887220 */ /* 0x000fe20000410000 */
[----:B------:R-:W-:Y:S01]  /*4da0*/  LEA.HI.SX32 R118, R18, R18, 0x1b ;  /* 0x0000001212767211 */ /* 0x000fe200078fdaff */
[----:B------:R-:W-:Y:S02]  /*4db0*/  FMUL.FTZ R18, R106, -R17 ;  /* 0x800000116a127220 */ /* 0x000fe40000410000 */
[----:B------:R-:W-:Y:S02]  /*4dc0*/  FMUL.FTZ R7, R156, R5 ;  /* 0x000000059c077220 */ /* 0x000fe40000410000 */
[-C--:B------:R-:W-:Y:S02]  /*4dd0*/  FMUL.FTZ R106, R106, -R127.reuse ;  /* 0x8000007f6a6a7220 */ /* 0x080fe40000410000 */
[----:B------:R-:W-:Y:S02]  /*4de0*/  FMUL.FTZ R156, R156, R4 ;  /* 0x000000049c9c7220 */ /* 0x000fe40000410000 */
[----:B------:R-:W-:-:S02]  /*4df0*/  FFMA.FTZ R111, R104, R127, R18 ;  /* 0x0000007f686f7223 */ /* 0x000fc40000010012 */
[----:B------:R-:W-:Y:S02]  /*4e00*/  FFMA.FTZ R4, R154, R4, -R7 ;  /* 0x000000049a047223 */ /* 0x000fe40000010807 */
[----:B------:R-:W-:Y:S02]  /*4e10*/  FFMA.FTZ R109, R104, R17, -R106 ;  /* 0x00000011686d7223 */ /* 0x000fe4000001086a */
[----:B------:R-:W-:Y:S02]  /*4e20*/  FFMA.FTZ R5, R154, R5, R156 ;  /* 0x000000059a057223 */ /* 0x000fe4000001009c */
[----:B-----5:R-:W-:Y:S02]  /*4e30*/  FADD.FTZ R7, R160, R113 ;  /* 0x00000071a0077221 */ /* 0x020fe40000010000 */
[----:B------:R-:W-:Y:S02]  /*4e40*/  FADD.FTZ R111, -R124, R111 ;  /* 0x0000006f7c6f7221 */ /* 0x000fe40000010100 */
[----:B------:R-:W-:Y:S01]  /*4e50*/  FADD.FTZ R109, R126, R109 ;  /* 0x0000006d7e6d7221 */ /* 0x000fe20000010000 */
[----:B------:R0:W-:Y:S01]  /*4e60*/  @!P0 STS.128 [R89.X16+0x21b0], R4 ;  /* 0x0021b00459008388 */ /* 0x0001e2000000cc00 */
[----:B------:R-:W-:-:S02]  /*4e70*/  FFMA.FTZ R161, -R84, R105, R161 ;  /* 0x0000006954a17223 */ /* 0x000fc400000101a1 */
[----:B------:R-:W-:Y:S01]  /*4e80*/  FFMA.FTZ R159, -R82, R107, R159 ;  /* 0x0000006b529f7223 */ /* 0x000fe2000001019f */
[----:B------:R1:W-:Y:S01]  /*4e90*/  STS [R118.X4+0x430], R151 ;  /* 0x0004309776007388 */ /* 0x0003e20000004800 */
[C---:B------:R-:W-:Y:S02]  /*4ea0*/  FMUL.FTZ R117, R86.reuse, R127 ;  /* 0x0000007f56757220 */ /* 0x040fe40000410000 */
[C---:B------:R-:W-:Y:S01]  /*4eb0*/  FMUL.FTZ R115, R86.reuse, R17 ;  /* 0x0000001156737220 */ /* 0x040fe20000410000 */
[----:B------:R2:W-:Y:S01]  /*4ec0*/  STS [R118.X4+0x434], R153 ;  /* 0x0004349976007388 */ /* 0x0005e20000004800 */
[----:B------:R-:W-:Y:S02]  /*4ed0*/  FFMA.FTZ R164, -R86, R103, R164 ;  /* 0x0000006756a47223 */ /* 0x000fe400000101a4 */
[C---:B------:R-:W-:Y:S01]  /*4ee0*/  FMUL.FTZ R104, R88.reuse, R129 ;  /* 0x0000008158687220 */ /* 0x040fe20000410000 */
[----:B------:R-:W-:Y:S01]  /*4ef0*/  STS [R118.X4+0x43c], R167 ;  /* 0x00043ca776007388 */ /* 0x000fe20000004800 */
[----:B------:R-:W-:-:S02]  /*4f00*/  FFMA.FTZ R155, -R88, R101, R155 ;  /* 0x00000065589b7223 */ /* 0x000fc4000001019b */
[----:B------:R-:W-:Y:S01]  /*4f10*/  FFMA.FTZ R152, -R90, R99, R152 ;  /* 0x000000635a987223 */ /* 0x000fe20000010198 */
[----:B------:R-:W-:Y:S01]  /*4f20*/  STS [R118.X4+0x420], R162 ;  /* 0x000420a276007388 */ /* 0x000fe20000004800 */
[C---:B0-----:R-:W-:Y:S02]  /*4f30*/  FMUL.FTZ R4, R100.reuse, -R111 ;  /* 0x8000006f64047220 */ /* 0x041fe40000410000 */
        /* <DEDUP_REMOVED lines=8> */
[----:B------:R-:W-:Y:S02]  /*4fc0*/  FMUL.FTZ R100, R84, R109 ;  /* 0x0000006d54647220 */ /* 0x000fe40000410000 */
[----:B------:R-:W-:Y:S01]  /*4fd0*/  FMUL.FTZ R4, R82, R113 ;  /* 0x0000007152047220 */ /* 0x000fe20000410000 */
[----:B------:R-:W-:Y:S01]  /*4fe0*/  STS [R118.X4+0x438], R166 ;  /* 0x000438a676007388 */ /* 0x000fe20000004800 */
[----:B------:R-:W-:Y:S02]  /*4ff0*/  FMUL.FTZ R102, R84, R111 ;  /* 0x0000006f54667220 */ /* 0x000fe40000410000 */
[----:B------:R-:W-:Y:S01]  /*5000*/  FMUL.FTZ R7, R125, R100 ;  /* 0x000000647d077220 */ /* 0x000fe20000410000 */
[----:B------:R-:W-:Y:S01]  /*5010*/  STS [R118.X4+0x440], R168 ;  /* 0x000440a876007388 */ /* 0x000fe20000004800 */
[----:B------:R-:W-:-:S02]  /*5020*/  FMUL.FTZ R18, R82, R143 ;  /* 0x0000008f52127220 */ /* 0x000fc40000410000 */
[----:B------:R-:W-:Y:S01]  /*5030*/  FMUL.FTZ R5, R121, R4 ;  /* 0x0000000479057220 */ /* 0x000fe20000410000 */
[----:B------:R-:W-:Y:S01]  /*5040*/  STS [R118.X4+0x444], R148 ;  /* 0x0004449476007388 */ /* 0x000fe20000004800 */
[----:B------:R-:W-:Y:S02]  /*5050*/  FFMA.FTZ R7, R161, R102, -R7 ;  /* 0x00000066a1077223 */ /* 0x000fe40000010807 */
[----:B------:R-:W-:Y:S01]  /*5060*/  FMUL.FTZ R6, R121, R18 ;  /* 0x0000001279067220 */ /* 0x000fe20000410000 */
[----:B------:R-:W-:Y:S01]  /*5070*/  STS [R118.X4+0x448], R140 ;  /* 0x0004488c76007388 */ /* 0x000fe20000004800 */
[----:B------:R-:W-:Y:S02]  /*5080*/  FMUL.FTZ R102, R125, R102 ;  /* 0x000000667d667220 */ /* 0x000fe40000410000 */
[C---:B------:R-:W-:Y:S01]  /*5090*/  FFMA.FTZ R5, R159.reuse, R18, R5 ;  /* 0x000000129f057223 */ /* 0x040fe20000010005 */
[----:B------:R-:W-:Y:S01]  /*50a0*/  STS [R118.X4+0x44c], R144 ;  /* 0x00044c9076007388 */ /* 0x000fe20000004800 */
[----:B------:R-:W-:-:S02]  /*50b0*/  FFMA.FTZ R6, R159, R4, -R6 ;  /* 0x000000049f067223 */ /* 0x000fc40000010806 */
[----:B------:R-:W-:Y:S01]  /*50c0*/  FFMA.FTZ R102, R161, R100, R102 ;  /* 0x00000064a1667223 */ /* 0x000fe20000010066 */
[----:B------:R-:W-:Y:S01]  /*50d0*/  STS [R118.X4+0x450], R173 ;  /* 0x000450ad76007388 */ /* 0x000fe20000004800 */
[----:B------:R-:W-:Y:S02]  /*50e0*/  FADD.FTZ R5, RZ, R5 ;  /* 0x00000005ff057221 */ /* 0x000fe40000010000 */
[C---:B------:R-:W-:Y:S01]  /*50f0*/  FMUL.FTZ R4, R122.reuse, R117 ;  /* 0x000000757a047220 */ /* 0x040fe20000410000 */
[----:B------:R-:W-:Y:S01]  /*5100*/  STS [R118.X4+0x454], R174 ;  /* 0x000454ae76007388 */ /* 0x000fe20000004800 */
[----:B------:R-:W-:Y:S02]  /*5110*/  FADD.FTZ R5, R5, R102 ;  /* 0x0000006605057221 */ /* 0x000fe40000010000 */
[-C--:B------:R-:W-:Y:S02]  /*5120*/  FMUL.FTZ R102, R122, R115.reuse ;  /* 0x000000737a667220 */ /* 0x080fe40000410000 */
[----:B------:R-:W-:-:S02]  /*5130*/  FFMA.FTZ R4, R164, R115, R4 ;  /* 0x00000073a4047223 */ /* 0x000fc40000010004 */
[----:B-1----:R-:W-:Y:S02]  /*5140*/  FFMA.FTZ R151, R164, R117, -R102 ;  /* 0x00000075a4977223 */ /* 0x002fe40000010866 */
[----:B------:R-:W-:Y:S02]  /*5150*/  FADD.FTZ R4, R5, R4 ;  /* 0x0000000405047221 */ /* 0x000fe40000010000 */
[----:B------:R-:W-:Y:S02]  /*5160*/  FADD.FTZ R6, RZ, R6 ;  /* 0x00000006ff067221 */ /* 0x000fe40000010000 */
[----:B------:R-:W-:Y:S02]  /*5170*/  FMUL.FTZ R102, R88, R132 ;  /* 0x0000008458667220 */ /* 0x000fe40000410000 */
[----:B------:R-:W-:Y:S02]  /*5180*/  FMUL.FTZ R5, R141, R104 ;  /* 0x000000688d057220 */ /* 0x000fe40000410000 */
[----:B------:R-:W-:-:S02]  /*5190*/  FMUL.FTZ R117, R90, R130 ;  /* 0x000000825a757220 */ /* 0x000fc40000410000 */
[----:B------:R-:W-:Y:S02]  /*51a0*/  FADD.FTZ R6, R6, R7 ;  /* 0x0000000706067221 */ /* 0x000fe40000010000 */
[-C--:B------:R-:W-:Y:S02]  /*51b0*/  FFMA.FTZ R5, R155, R102.reuse, R5 ;  /* 0x000000669b057223 */ /* 0x080fe40000010005 */
[----:B------:R-:W-:Y:S02]  /*51c0*/  FMUL.FTZ R7, R141, R102 ;  /* 0x000000668d077220 */ /* 0x000fe40000410000 */
[----:B--2---:R-:W-:Y:S02]  /*51d0*/  FMUL.FTZ R153, R90, R131 ;  /* 0x000000835a997220 */ /* 0x004fe40000410000 */
[----:B------:R-:W-:Y:S02]  /*51e0*/  FMUL.FTZ R106, R150, R117 ;  /* 0x00000075966a7220 */ /* 0x000fe40000410000 */
[----:B------:R-:W-:-:S02]  /*51f0*/  FADD.FTZ R4, R4, R5 ;  /* 0x0000000504047221 */ /* 0x000fc40000010000 */
[----:B------:R-:W-:Y:S02]  /*5200*/  FFMA.FTZ R7, R155, R104, -R7 ;  /* 0x000000689b077223 */ /* 0x000fe40000010807 */
[-C--:B------:R-:W-:Y:S02]  /*5210*/  FFMA.FTZ R5, R152, R153.reuse, -R106 ;  /* 0x0000009998057223 */ /* 0x080fe4000001086a */
[----:B------:R-:W-:Y:S02]  /*5220*/  FMUL.FTZ R153, R150, R153 ;  /* 0x0000009996997220 */ /* 0x000fe40000410000 */
[C---:B------:R-:W-:Y:S02]  /*5230*/  FMUL.FTZ R106, R92.reuse, R133 ;  /* 0x000000855c6a7220 */ /* 0x040fe40000410000 */
[----:B------:R-:W-:Y:S02]  /*5240*/  FMUL.FTZ R104, R92, R134 ;  /* 0x000000865c687220 */ /* 0x000fe40000410000 */
[----:B------:R-:W-:-:S02]  /*5250*/  FADD.FTZ R6, R6, R151 ;  /* 0x0000009706067221 */ /* 0x000fc40000010000 */
[----:B------:R-:W-:Y:S02]  /*5260*/  FFMA.FTZ R149, -R92, R97, R149 ;  /* 0x000000615c957223 */ /* 0x000fe40000010195 */
[----:B------:R-:W-:Y:S02]  /*5270*/  FFMA.FTZ R153, R152, R117, R153 ;  /* 0x0000007598997223 */ /* 0x000fe40000010099 */
[C---:B------:R-:W-:Y:S02]  /*5280*/  FMUL.FTZ R108, R147.reuse, R106 ;  /* 0x0000006a936c7220 */ /* 0x040fe40000410000 */
[----:B------:R-:W-:Y:S02]  /*5290*/  FMUL.FTZ R112, R147, R104 ;  /* 0x0000006893707220 */ /* 0x000fe40000410000 */
[C---:B------:R-:W-:Y:S02]  /*52a0*/  FMUL.FTZ R116, R119.reuse, R116 ;  /* 0x0000007477747220 */ /* 0x040fe40000410000 */
[----:B------:R-:W-:Y:S01]  /*52b0*/  FFMA.FTZ R119, -R119, R120, -RZ ;  /* 0x0000007877777223 */ /* 0x000fe200000109ff */
[----:B------:R-:W-:Y:S01]  /*52c0*/  LEA R120, R42, -R28, 0x1 ;  /* 0x8000001c2a787211 */ /* 0x000fe200078e08ff */
[----:B------:R-:W-:Y:S01]  /*52d0*/  FADD.FTZ R6, R6, R7 ;  /* 0x0000000706067221 */ /* 0x000fe20000010000 */
[----:B------:R-:W-:Y:S01]  /*52e0*/  STS [R118.X4+0x458], R116 ;  /* 0x0004587476007388 */ /* 0x000fe20000004800 */
[----:B------:R-:W-:Y:S01]  /*52f0*/  FADD.FTZ R4, R4, R153 ;  /* 0x0000009904047221 */ /* 0x000fe20000010000 */
[C---:B------:R-:W-:Y:S01]  /*5300*/  ISETP.GE.AND P0, PT, R120.reuse, 0x1, PT ;  /* 0x000000017800780c */ /* 0x040fe20003f06270 */
[C---:B------:R-:W-:Y:S01]  /*5310*/  FFMA.FTZ R7, R149.reuse, R104, R108 ;  /* 0x0000006895077223 */ /* 0x040fe2000001006c */
[----:B------:R0:W-:Y:S01]  /*5320*/  STS [R118.X4+0x45c], R119 ;  /* 0x00045c7776007388 */ /* 0x0001e20000004800 */
[----:B------:R-:W-:Y:S01]  /*5330*/  FFMA.FTZ R112, R149, R106, -R112 ;  /* 0x0000006a95707223 */ /* 0x000fe20000010870 */
[----:B------:R-:W-:Y:S01]  /*5340*/  ISETP.GE.AND P1, PT, R120, 0x21, PT ;  /* 0x000000217800780c */ /* 0x000fe20003f26270 */
[----:B------:R-:W-:-:S02]  /*5350*/  FMUL.FTZ R106, R94, R139 ;  /* 0x0000008b5e6a7220 */ /* 0x000fc40000410000 */
[----:B------:R-:W-:Y:S02]  /*5360*/  FADD.FTZ R5, R6, R5 ;  /* 0x0000000506057221 */ /* 0x000fe40000010000 */
[----:B------:R-:W-:Y:S02]  /*5370*/  FADD.FTZ R4, R4, R7 ;  /* 0x0000000704047221 */ /* 0x000fe40000010000 */
[----:B------:R-:W-:Y:S01]  /*5380*/  FFMA.FTZ R151, -R94, R95, R146 ;  /* 0x0000005f5e977223 */ /* 0x000fe20000010192 */
[----:B0-----:R-:W-:Y:S01]  /*5390*/  IADD3 R119, R28, 0x20, RZ ;  /* 0x000000201c777810 */ /* 0x001fe20007ffe0ff */
[----:B------:R-:W-:Y:S02]  /*53a0*/  FMUL.FTZ R6, R94, R135 ;  /* 0x000000875e067220 */ /* 0x000fe40000410000 */
[----:B------:R-:W-:Y:S02]  /*53b0*/  FMUL.FTZ R7, R145, R106 ;  /* 0x0000006a91077220 */ /* 0x000fe40000410000 */
[----:B------:R-:W-:-:S02]  /*53c0*/  FMUL.FTZ R108, R96, R138 ;  /* 0x0000008a606c7220 */ /* 0x000fc40000410000 */
[----:B------:R-:W-:Y:S02]  /*53d0*/  FADD.FTZ R5, R5, R112 ;  /* 0x0000007005057221 */ /* 0x000fe40000010000 */
[C---:B------:R-:W-:Y:S02]  /*53e0*/  FMUL.FTZ R114, R96.reuse, R19 ;  /* 0x0000001360727220 */ /* 0x040fe40000410000 */
[----:B------:R-:W-:Y:S02]  /*53f0*/  FFMA.FTZ R112, R151, R6, -R7 ;  /* 0x0000000697707223 */ /* 0x000fe40000010807 */
[----:B------:R-:W-:Y:S02]  /*5400*/  FFMA.FTZ R137, -R96, R93, R137 ;  /* 0x0000005d60897223 */ /* 0x000fe40000010189 */
[----:B------:R-:W-:Y:S02]  /*5410*/  FMUL.FTZ R116, R123, R108 ;  /* 0x0000006c7b747220 */ /* 0x000fe40000410000 */
[----:B------:R-:W-:-:S02]  /*5420*/  FMUL.FTZ R6, R145, R6 ;  /* 0x0000000691067220 */ /* 0x000fc40000410000 */
[----:B------:R-:W-:Y:S02]  /*5430*/  FFMA.FTZ R167, R137, R114, -R116 ;  /* 0x0000007289a77223 */ /* 0x000fe40000010874 */
[----:B------:R-:W-:Y:S02]  /*5440*/  FFMA.FTZ R7, R151, R106, R6 ;  /* 0x0000006a97077223 */ /* 0x000fe40000010006 */
[----:B------:R-:W-:Y:S02]  /*5450*/  FMUL.FTZ R114, R123, R114 ;  /* 0x000000727b727220 */ /* 0x000fe40000410000 */
[----:B------:R-:W-:Y:S02]  /*5460*/  FADD.FTZ R16, R185, R16 ;  /* 0x00000010b9107221 */ /* 0x000fe40000010000 */
[----:B------:R-:W-:Y:S02]  /*5470*/  FADD.FTZ R110, R175, -R136 ;  /* 0x80000088af6e7221 */ /* 0x000fe40000010000 */
[----:B------:R-:W-:-:S02]  /*5480*/  FADD.FTZ R116, R4, R7 ;  /* 0x0000000704747221 */ /* 0x000fc40000010000 */
[----:B------:R-:W-:Y:S02]  /*5490*/  FADD.FTZ R118, R5, R112 ;  /* 0x0000007005767221 */ /* 0x000fe40000010000 */
[----:B------:R-:W-:Y:S01]  /*54a0*/  FFMA.FTZ R165, R137, R108, R114 ;  /* 0x0000006c89a57223 */ /* 0x000fe20000010072 */
[----:B------:R-:W-:Y:S06]  /*54b0*/  BAR.SYNC.DEFER_BLOCKING 0x0 ;  /* 0x0000000000007b1d */ /* 0x000fec0000010000 */
[----:B------:R-:W-:Y:S05]  /*54c0*/  @!P0 BRA `(.L_x_11242) ;  /* 0x0000019000008947 */ /* 0x000fea0003800000 */
[-C--:B------:R-:W-:Y:S01]  /*54d0*/  LEA.HI.SX32 R112, R28, R28.reuse, 0x1b ;  /* 0x0000001c1c707211 */ /* 0x080fe200078fdaff */
[----:B------:R-:W-:Y:S01]  /*54e0*/  IMAD R4, R169, c[0x0][0x2c0], RZ ;  /* 0x0000b000a9047a24 */ /* 0x000fe200078e02ff */
[----:B------:R-:W-:Y:S01]  /*54f0*/  ULDC.64 UR4, c[0x0][0x2b8] ;  /* 0x0000ae0000047ab9 */ /* 0x000fe20000000a00 */
[C---:B------:R-:W-:Y:S01]  /*5500*/  IMAD.WIDE.U32 R6, R25.reuse, c[0x0][0x2c0], RZ ;  /* 0x0000b00019067a25 */ /* 0x040fe200078e00ff */
[----:B------:R-:W-:Y:S01]  /*5510*/  USHF.R.U32.HI UR8, URZ, 0x1, UR5 ;  /* 0x000000013f087899 */ /* 0x000fe20008011605 */
[----:B------:R-:W0:Y:S01]  /*5520*/  LDS R153, [R112.X4+0x420] ;  /* 0x0004200070997984 */ /* 0x000e220000004800 */
[----:B------:R-:W-:Y:S01]  /*5530*/  LEA R5, R170, 0xfffffe00, 0x9 ;  /* 0xfffffe00aa057811 */ /* 0x000fe200078e48ff */
[----:B------:R-:W-:Y:S01]  /*5540*/  IMAD R157, R25, c[0x0][0x2c4], R4 ;  /* 0x0000b100199d7a24 */ /* 0x000fe200078e0204 */
[----:B------:R-:W-:Y:S01]  /*5550*/  USHF.R.U64 UR4, UR4, 0x1, UR5 ;  /* 0x0000000104047899 */ /* 0x000fe20008001205 */
[----:B------:R-:W-:Y:S01]  /*5560*/  IMAD R98, R98, c[0x0][0x2d0], RZ ;  /* 0x0000b40062627a24 */ /* 0x000fe200078e02ff */
[----:B------:R-:W-:-:S02]  /*5570*/  IADD3 R4, P0, R5, R28, RZ ;  /* 0x0000001c05047210 */ /* 0x000fc40007f1e0ff */
[----:B------:R-:W-:Y:S01]  /*5580*/  IADD3 R7, R7, R157, RZ ;  /* 0x0000009d07077210 */ /* 0x000fe20007ffe0ff */
[----:B------:R-:W-:Y:S01]  /*5590*/  IMAD R157, R23, UR8, RZ ;  /* 0x00000008179d7c24 */ /* 0x000fe2000f8e02ff */
[----:B------:R-:W-:Y:S01]  /*55a0*/  LEA.HI.X.SX32 R5, R5, RZ, 0x1, P0 ;  /* 0x000000ff05057211 */ /* 0x000fe200000f0eff */
[----:B------:R-:W-:Y:S02]  /*55b0*/  IMAD R163, R89, c[0x0][0x2d4], R98 ;  /* 0x0000b50059a37a24 */ /* 0x000fe400078e0262 */
[----:B------:R-:W-:Y:S02]  /*55c0*/  IMAD R157, R24, UR4, R157 ;  /* 0x00000004189d7c24 */ /* 0x000fe4000f8e029d */
        /* <DEDUP_REMOVED lines=8> */
[----:B0-----:R0:W-:Y:S04]  /*5650*/  RED.E.ADD.F32.FTZ.RN.STRONG.GPU [R6.64], R153 ;  /* 0x000000990600798e */ /* 0x0011e8000c10e786 */
.L_x_11242:
[----:B------:R-:W-:Y:S05]  /*5660*/  BSYNC B0 ;  /* 0x0000000000007941 */ /* 0x000fea0003800000 */
.L_x_11241:
[----:B------:R-:W-:Y:S01]  /*5670*/  LEA.HI.SX32 R119, R119, R28, 0x1b ;  /* 0x0000001c77777211 */ /* 0x000fe200078fdaff */
[----:B------:R-:W-:Y:S01]  /*5680*/  BSSY B0, `(.L_x_11243) ;  /* 0x0000008000007945 */ /* 0x000fe20003800000 */
[----:B------:R-:W-:Y:S01]  /*5690*/  FADD.FTZ R98, R116, R165 ;  /* 0x000000a574627221 */ /* 0x000fe20000010000 */
[----:B------:R-:W-:Y:S01]  /*56a0*/  IADD3 R5, R28, 0x40, RZ ;  /* 0x000000401c057810 */ /* 0x000fe20007ffe0ff */
[----:B------:R-:W-:Y:S01]  /*56b0*/  FADD.FTZ R112, R118, R167 ;  /* 0x000000a776707221 */ /* 0x000fe20000010000 */
[----:B0-----:R-:W-:Y:S01]  /*56c0*/  IADD3 R7, R28, 0x60, RZ ;  /* 0x000000601c077810 */ /* 0x001fe20007ffe0ff */
[----:B------:R-:W0:Y:S01]  /*56d0*/  LDS R119, [R119.X4+0x4a0] ;  /* 0x0004a00077777984 */ /* 0x000e220000004800 */
[----:B------:R-:W-:Y:S05]  /*56e0*/  @!P1 BRA `(.L_x_11244) ;  /* 0x0000001000009947 */ /* 0x000fea0003800000 */
[----:B0-----:R0:W-:Y:S02]  /*56f0*/  RED.E.ADD.F32.FTZ.RN.STRONG.GPU [R14.64+-0x780], R119 ;  /* 0xfff880770e00798e */ /* 0x0011e4000c10e786 */
.L_x_11244:
[----:B------:R-:W-:Y:S05]  /*5700*/  BSYNC B0 ;  /* 0x0000000000007941 */ /* 0x000fea0003800000 */
.L_x_11243:
[----:B------:R-:W-:Y:S01]  /*5710*/  LEA.HI.SX32 R5, R5, R28, 0x1b ;  /* 0x0000001c05057211 */ /* 0x000fe200078fdaff */
[----:B------:R-:W-:Y:S01]  /*5720*/  BSSY B0, `(.L_x_11245) ;  /* 0x000000d000007945 */ /* 0x000fe20003800000 */
[----:B------:R-:W-:Y:S02]  /*5730*/  ISETP.GE.AND P6, PT, R120, 0x41, PT ;  /* 0x000000417800780c */ /* 0x000fe40003fc6270 */
[----:B0-----:R-:W-:-:S02]  /*5740*/  IADD3 R119, R28, 0x80, RZ ;  /* 0x000000801c777810 */ /* 0x001fc40007ffe0ff */
[----:B------:R-:W0:Y:S01]  /*5750*/  LDS R5, [R5.X4+0x520] ;  /* 0x0005200005057984 */ /* 0x000e220000004800 */
        /* <DEDUP_REMOVED lines=8> */
[----:B0-----:R0:W-:Y:S02]  /*57e0*/  RED.E.ADD.F32.FTZ.RN.STRONG.GPU [R14.64+-0x700], R5 ;  /* 0xfff900050e00798e */ /* 0x0011e4000c10e786 */
.L_x_11246:
[----:B------:R-:W-:Y:S05]  /*57f0*/  BSYNC B0 ;  /* 0x0000000000007941 */ /* 0x000fea0003800000 */
.L_x_11245:
[----:B------:R-:W1:Y:S01]  /*5800*/  LDS R7, [R7.X4+0x5a0] ;  /* 0x0005a00007077984 */ /* 0x000e620000004800 */
[----:B------:R-:W-:Y:S01]  /*5810*/  BSSY B0, `(.L_x_11247) ;  /* 0x0000005000007945 */ /* 0x000fe20003800000 */
[----:B0-----:R-:W-:Y:S02]  /*5820*/  IADD3 R5, R28, 0xa0, RZ ;  /* 0x000000a01c057810 */ /* 0x001fe40007ffe0ff */
[----:B------:R-:W-:Y:S01]  /*5830*/  LEA.HI.SX32 R119, R119, R28, 0x1b ;  /* 0x0000001c77777211 */ /* 0x000fe200078fdaff */
[----:B------:R-:W-:Y:S05]  /*5840*/  @!P0 BRA `(.L_x_11248) ;  /* 0x0000001000008947 */ /* 0x000fea0003800000 */
[----:B-1----:R0:W-:Y:S02]  /*5850*/  RED.E.ADD.F32.FTZ.RN.STRONG.GPU [R14.64+-0x680], R7 ;  /* 0xfff980070e00798e */ /* 0x0021e4000c10e786 */
.L_x_11248:
[----:B------:R-:W-:Y:S05]  /*5860*/  BSYNC B0 ;  /* 0x0000000000007941 */ /* 0x000fea0003800000 */
.L_x_11247:
[----:B------:R-:W2:Y:S01]  /*5870*/  LDS R119, [R119.X4+0x620] ;  /* 0x0006200077777984 */ /* 0x000ea20000004800 */
[----:B------:R-:W-:Y:S01]  /*5880*/  BSSY B0, `(.L_x_11249) ;  /* 0x0000005000007945 */ /* 0x000fe20003800000 */
[----:B01----:R-:W-:Y:S02]  /*5890*/  IADD3 R7, R28, 0xc0, RZ ;  /* 0x000000c01c077810 */ /* 0x003fe40007ffe0ff */
[----:B------:R-:W-:Y:S01]  /*58a0*/  LEA.HI.SX32 R5, R5, R28, 0x1b ;  /* 0x0000001c05057211 */ /* 0x000fe200078fdaff */
[----:B------:R-:W-:Y:S05]  /*58b0*/  @!P1 BRA `(.L_x_11250) ;  /* 0x0000001000009947 */ /* 0x000fea0003800000 */
[----:B--2---:R0:W-:Y:S02]  /*58c0*/  RED.E.ADD.F32.FTZ.RN.STRONG.GPU [R14.64+-0x600], R119 ;  /* 0xfffa00770e00798e */ /* 0x0041e4000c10e786 */
.L_x_11250:
[----:B------:R-:W-:Y:S05]  /*58d0*/  BSYNC B0 ;  /* 0x0000000000007941 */ /* 0x000fea0003800000 */
.L_x_11249:
[----:B------:R-:W1:Y:S01]  /*58e0*/  LDS R5, [R5.X4+0x6a0] ;  /* 0x0006a00005057984 */ /* 0x000e620000004800 */
[----:B------:R-:W-:Y:S01]  /*58f0*/  BSSY B0, `(.L_x_11251) ;  /* 0x0000005000007945 */ /* 0x000fe20003800000 */
[----:B0-2---:R-:W-:-:S02]  /*5900*/  IADD3 R119, R28, 0xe0, RZ ;  /* 0x000000e01c777810 */ /* 0x005fc40007ffe0ff */
[----:B------:R-:W-:Y:S01]  /*5910*/  LEA.HI.SX32 R7, R7, R28, 0x1b ;  /* 0x0000001c07077211 */ /* 0x000fe200078fdaff */
[----:B------:R-:W-:Y:S05]  /*5920*/  @!P2 BRA `(.L_x_11252) ;  /* 0x000000100000a947 */ /* 0x000fea0003800000 */
[----:B-1----:R0:W-:Y:S02]  /*5930*/  RED.E.ADD.F32.FTZ.RN.STRONG.GPU [R14.64+-0x580], R5 ;  /* 0xfffa80050e00798e */ /* 0x0021e4000c10e786 */
.L_x_11252:
[----:B------:R-:W-:Y:S05]  /*5940*/  BSYNC B0 ;  /* 0x0000000000007941 */ /* 0x000fea0003800000 */
.L_x_11251:
[----:B------:R-:W2:Y:S01]  /*5950*/  LDS R7, [R7.X4+0x720] ;  /* 0x0007200007077984 */ /* 0x000ea20000004800 */
[----:B------:R-:W-:Y:S01]  /*5960*/  BSSY B0, `(.L_x_11253) ;  /* 0x0000005000007945 */ /* 0x000fe20003800000 */
[----:B01----:R-:W-:Y:S02]  /*5970*/  IADD3 R5, R28, 0x100, RZ ;  /* 0x000001001c057810 */ /* 0x003fe40007ffe0ff */
[----:B------:R-:W-:Y:S01]  /*5980*/  LEA.HI.SX32 R119, R119, R28, 0x1b ;  /* 0x0000001c77777211 */ /* 0x000fe200078fdaff */
[----:B------:R-:W-:Y:S05]  /*5990*/  @!P3 BRA `(.L_x_11254) ;  /* 0x000000100000b947 */ /* 0x000fea0003800000 */
[----:B--2---:R0:W-:Y:S02]  /*59a0*/  RED.E.ADD.F32.FTZ.RN.STRONG.GPU [R14.64+-0x500], R7 ;  /* 0xfffb00070e00798e */ /* 0x0041e4000c10e786 */
.L_x_11254:
[----:B------:R-:W-:Y:S05]  /*59b0*/  BSYNC B0 ;  /* 0x0000000000007941 */ /* 0x000fea0003800000 */
.L_x_11253:
[----:B------:R-:W1:Y:S01]  /*59c0*/  LDS R119, [R119.X4+0x7a0] ;  /* 0x0007a00077777984 */ /* 0x000e620000004800 */
[----:B------:R-:W-:Y:S01]  /*59d0*/  BSSY B0, `(.L_x_11255) ;  /* 0x0000004000007945 */ /* 0x000fe20003800000 */
[----:B------:R-:W-:Y:S01]  /*59e0*/  LEA.HI.SX32 R5, R5, R28, 0x1b ;  /* 0x0000001c05057211 */ /* 0x000fe200078fdaff */
[----:B------:R-:W-:Y:S05]  /*59f0*/  @!P4 BRA `(.L_x_11256) ;  /* 0x000000100000c947 */ /* 0x000fea0003800000 */
[----:B-1----:R1:W-:Y:S02]  /*5a00*/  RED.E.ADD.F32.FTZ.RN.STRONG.GPU [R14.64+-0x480], R119 ;  /* 0xfffb80770e00798e */ /* 0x0023e4000c10e786 */
.L_x_11256:
[----:B------:R-:W-:Y:S05]  /*5a10*/  BSYNC B0 ;  /* 0x0000000000007941 */ /* 0x000fea0003800000 */
.L_x_11255:
[----:B------:R-:W3:Y:S01]  /*5a20*/  LDS R5, [R5.X4+0x820] ;  /* 0x0008200005057984 */ /* 0x000ee20000004800 */
[----:B------:R-:W-:Y:S01]  /*5a30*/  BSSY B0, `(.L_x_11257) ;  /* 0x0000005000007945 */ /* 0x000fe20003800000 */
[----:B0-2---:R-:W-:-:S02]  /*5a40*/  IADD3 R7, R28, 0x120, RZ ;  /* 0x000001201c077810 */ /* 0x005fc40007ffe0ff */
[----:B-1----:R-:W-:Y:S01]  /*5a50*/  IADD3 R119, R28, 0x140, RZ ;  /* 0x000001401c777810 */ /* 0x002fe20007ffe0ff */
[----:B------:R-:W-:Y:S05]  /*5a60*/  @!P5 BRA `(.L_x_11258) ;  /* 0x000000100000d947 */ /* 0x000fea0003800000 */
[----:B---3--:R0:W-:Y:S02]  /*5a70*/  RED.E.ADD.F32.FTZ.RN.STRONG.GPU [R14.64+-0x400], R5 ;  /* 0xfffc00050e00798e */ /* 0x0081e4000c10e786 */
.L_x_11258:
[----:B------:R-:W-:Y:S05]  /*5a80*/  BSYNC B0 ;  /* 0x0000000000007941 */ /* 0x000fea0003800000 */
.L_x_11257:
        /* <DEDUP_REMOVED lines=14> */
.L_x_11260:
[----:B------:R-:W-:Y:S05]  /*5b70*/  BSYNC B0 ;  /* 0x0000000000007941 */ /* 0x000fea0003800000 */
.L_x_11259:
[----:B------:R-:W1:Y:S01]  /*5b80*/  LDS R119, [R119.X4+0x920] ;  /* 0x0009200077777984 */ /* 0x000e620000004800 */
[----:B------:R-:W-:Y:S01]  /*5b90*/  BSSY B0, `(.L_x_11261) ;  /* 0x0000005000007945 */ /* 0x000fe20003800000 */
[----:B0-----:R-:W-:-:S02]  /*5ba0*/  IADD3 R7, R28, 0x180, RZ ;  /* 0x000001801c077810 */ /* 0x001fc40007ffe0ff */
[----:B------:R-:W-:Y:S01]  /*5bb0*/  LEA.HI.SX32 R5, R5, R28, 0x1b ;  /* 0x0000001c05057211 */ /* 0x000fe200078fdaff */
[----:B------:R-:W-:Y:S05]  /*5bc0*/  @!P0 BRA `(.L_x_11262) ;  /* 0x0000001000008947 */ /* 0x000fea0003800000 */
[----:B-1----:R0:W-:Y:S02]  /*5bd0*/  RED.E.ADD.F32.FTZ.RN.STRONG.GPU [R14.64+-0x300], R119 ;  /* 0xfffd00770e00798e */ /* 0x0021e4000c10e786 */
.L_x_11262:
[----:B------:R-:W-:Y:S05]  /*5be0*/  BSYNC B0 ;  /* 0x0000000000007941 */ /* 0x000fea0003800000 */
.L_x_11261:
[----:B------:R-:W2:Y:S01]  /*5bf0*/  LDS R5, [R5.X4+0x9a0] ;  /* 0x0009a00005057984 */ /* 0x000ea20000004800 */
[----:B------:R-:W-:Y:S01]  /*5c00*/  BSSY B0, `(.L_x_11263) ;  /* 0x0000005000007945 */ /* 0x000fe20003800000 */
[----:B01----:R-:W-:Y:S02]  /*5c10*/  IADD3 R119, R28, 0x1a0, RZ ;  /* 0x000001a01c777810 */ /* 0x003fe40007ffe0ff */
[----:B------:R-:W-:Y:S01]  /*5c20*/  LEA.HI.SX32 R7, R7, R28, 0x1b ;  /* 0x0000001c07077211 */ /* 0x000fe200078fdaff */
[----:B------:R-:W-:Y:S05]  /*5c30*/  @!P1 BRA `(.L_x_11264) ;  /* 0x0000001000009947 */ /* 0x000fea0003800000 */
[----:B--2---:R0:W-:Y:S02]  /*5c40*/  RED.E.ADD.F32.FTZ.RN.STRONG.GPU [R14.64+-0x280], R5 ;  /* 0xfffd80050e00798e */ /* 0x0041e4000c10e786 */
.L_x_11264:
[----:B------:R-:W-:Y:S05]  /*5c50*/  BSYNC B0 ;  /* 0x0000000000007941 */ /* 0x000fea0003800000 */
.L_x_11263:
[----:B------:R-:W1:Y:S01]  /*5c60*/  LDS R7, [R7.X4+0xa20] ;  /* 0x000a200007077984 */ /* 0x000e620000004800 */
[----:B------:R-:W-:Y:S01]  /*5c70*/  BSSY B0, `(.L_x_11265) ;  /* 0x0000005000007945 */ /* 0x000fe20003800000 */
[----:B0-2---:R-:W-:Y:S02]  /*5c80*/  IADD3 R5, R28, 0x1c0, RZ ;  /* 0x000001c01c057810 */ /* 0x005fe40007ffe0ff */
[----:B------:R-:W-:Y:S01]  /*5c90*/  LEA.HI.SX32 R119, R119, R28, 0x1b ;  /* 0x0000001c77777211 */ /* 0x000fe200078fdaff */
[----:B------:R-:W-:Y:S05]  /*5ca0*/  @!P2 BRA `(.L_x_11266) ;  /* 0x000000100000a947 */ /* 0x000fea0003800000 */
[----:B-1----:R0:W-:Y:S02]  /*5cb0*/  RED.E.ADD.F32.FTZ.RN.STRONG.GPU [R14.64+-0x200], R7 ;  /* 0xfffe00070e00798e */ /* 0x0021e4000c10e786 */
.L_x_11266:
[----:B------:R-:W-:Y:S05]  /*5cc0*/  BSYNC B0 ;  /* 0x0000000000007941 */ /* 0x000fea0003800000 */
.L_x_11265:
[----:B------:R-:W2:Y:S01]  /*5cd0*/  LDS R119, [R119.X4+0xaa0] ;  /* 0x000aa00077777984 */ /* 0x000ea20000004800 */
[----:B------:R-:W-:Y:S01]  /*5ce0*/  BSSY B0, `(.L_x_11267) ;  /* 0x0000005000007945 */ /* 0x000fe20003800000 */
[----:B01----:R-:W-:-:S02]  /*5cf0*/  IADD3 R7, R28, 0x1e0, RZ ;  /* 0x000001e01c077810 */ /* 0x003fc40007ffe0ff */
[----:B------:R-:W-:Y:S01]  /*5d00*/  LEA.HI.SX32 R5, R5, R28, 0x1b ;  /* 0x0000001c05057211 */ /* 0x000fe200078fdaff */
[----:B------:R-:W-:Y:S05]  /*5d10*/  @!P3 BRA `(.L_x_11268) ;  /* 0x000000100000b947 */ /* 0x000fea0003800000 */
[----:B--2---:R0:W-:Y:S02]  /*5d20*/  RED.E.ADD.F32.FTZ.RN.STRONG.GPU [R14.64+-0x180], R119 ;  /* 0xfffe80770e00798e */ /* 0x0041e4000c10e786 */
.L_x_11268:
[----:B------:R-:W-:Y:S05]  /*5d30*/  BSYNC B0 ;  /* 0x0000000000007941 */ /* 0x000fea0003800000 */
.L_x_11267:
[----:B------:R-:W1:Y:S01]  /*5d40*/  LDS R5, [R5.X4+0xb20] ;  /* 0x000b200005057984 */ /* 0x000e620000004800 */
[----:B------:R-:W-:Y:S01]  /*5d50*/  BSSY B0, `(.L_x_11269) ;  /* 0x0000004000007945 */ /* 0x000fe20003800000 */
[----:B------:R-:W-:Y:S01]  /*5d60*/  LEA.HI.SX32 R7, R7, R28, 0x1b ;  /* 0x0000001c07077211 */ /* 0x000fe200078fdaff */
[----:B------:R-:W-:Y:S05]  /*5d70*/  @!P4 BRA `(.L_x_11270) ;  /* 0x000000100000c947 */ /* 0x000fea0003800000 */
[----:B-1----:R1:W-:Y:S02]  /*5d80*/  RED.E.ADD.F32.FTZ.RN.STRONG.GPU [R14.64+-0x100], R5 ;  /* 0xffff00050e00798e */ /* 0x0023e4000c10e786 */
.L_x_11270:
[----:B------:R-:W-:Y:S05]  /*5d90*/  BSYNC B0 ;  /* 0x0000000000007941 */ /* 0x000fea0003800000 */
.L_x_11269:
[----:B------:R-:W3:Y:S01]  /*5da0*/  LDS R7, [R7.X4+0xba0] ;  /* 0x000ba00007077984 */ /* 0x000ee20000004800 */
[----:B------:R-:W-:Y:S01]  /*5db0*/  BSSY B0, `(.L_x_11271) ;  /* 0x0000003000007945 */ /* 0x000fe20003800000 */
[----:B------:R-:W-:Y:S05]  /*5dc0*/  @!P5 BRA `(.L_x_11272) ;  /* 0x000000100000d947 */ /* 0x000fea0003800000 */
[----:B---3--:R3:W-:Y:S02]  /*5dd0*/  RED.E.ADD.F32.FTZ.RN.STRONG.GPU [R14.64+-0x80], R7 ;  /* 0xffff80070e00798e */ /* 0x0087e4000c10e786 */
.L_x_11272:
[----:B------:R-:W-:Y:S05]  /*5de0*/  BSYNC B0 ;  /* 0x0000000000007941 */ /* 0x000fea0003800000 */
.L_x_11271:
[----:B01-3--:R-:W0:Y:S01]  /*5df0*/  SHFL.DOWN PT, R14, R112, 0x1, 0x1f ;  /* 0x08201f00700e7f89 */ /* 0x00be2200000e0000 */
[C---:B------:R-:W-:Y:S01]  /*5e00*/  ISETP.GT.AND P0, PT, R29.reuse, 0x1e, PT ;  /* 0x0000001e1d00780c */ /* 0x040fe20003f04270 */
[----:B------:R-:W-:Y:S01]  /*5e10*/  FADD.FTZ R87, R108, R87 ;  /* 0x000000576c577221 */ /* 0x000fe20000010000 */
[----:B------:R-:W-:Y:S01]  /*5e20*/  MOV R5, R112 ;  /* 0x0000007000057202 */ /* 0x000fe20000000f00 */
[----:B--2---:R-:W1:Y:S01]  /*5e30*/  SHFL.DOWN PT, R119, R16, 0x1, 0x1f ;  /* 0x08201f0010777f89 */ /* 0x004e6200000e0000 */
[----:B------:R-:W-:Y:S01]  /*5e40*/  MOV R6, R16 ;  /* 0x0000001000067202 */ /* 0x000fe20000000f00 */
[----:B------:R-:W-:Y:S01]  /*5e50*/  FADD.FTZ R85, R104, R85 ;  /* 0x0000005568557221 */ /* 0x000fe20000010000 */
[----:B------:R-:W-:Y:S01]  /*5e60*/  MOV R7, R110 ;  /* 0x0000006e00077202 */ /* 0x000fe20000000f00 */
[----:B------:R-:W2:Y:S01]  /*5e70*/  SHFL.DOWN PT, R114, R110, 0x1, 0x1f ;  /* 0x08201f006e727f89 */ /* 0x000ea200000e0000 */
[----:B------:R-:W-:Y:S01]  /*5e80*/  MOV R4, R98 ;  /* 0x0000006200047202 */ /* 0x000fe20000000f00 */
[----:B------:R-:W-:Y:S01]  /*5e90*/  BSSY B0, `(.L_x_11273) ;  /* 0x000007f000007945 */ /* 0x000fe20003800000 */
[----:B------:R-:W-:Y:S01]  /*5ea0*/  ISETP.NE.AND P1, PT, R29, RZ, PT ;  /* 0x000000ff1d00720c */ /* 0x000fe20003f25270 */
[----:B------:R-:W3:Y:S01]  /*5eb0*/  SHFL.DOWN PT, R15, R98, 0x1, 0x1f ;  /* 0x08201f00620f7f89 */ /* 0x000ee200000e0000 */
[----:B------:R-:W-:Y:S01]  /*5ec0*/  ISETP.NE.AND P2, PT, R28, RZ, PT ;  /* 0x000000ff1c00720c */ /* 0x000fe20003f45270 */
[----:B------:R-:W-:-:S02]  /*5ed0*/  FADD.FTZ R76, R106, R76 ;  /* 0x0000004c6a4c7221 */ /* 0x000fc40000010000 */
[----:B------:R-:W-:Y:S02]  /*5ee0*/  FADD.FTZ R74, R117, R74 ;  /* 0x0000004a754a7221 */ /* 0x000fe40000010000 */
[----:B------:R-:W-:Y:S02]  /*5ef0*/  FADD.FTZ R83, R102, R83 ;  /* 0x0000005366537221 */ /* 0x000fe40000010000 */
[----:B------:R-:W-:Y:S02]  /*5f00*/  FADD.FTZ R72, R115, R72 ;  /* 0x0000004873487221 */ /* 0x000fe40000010000 */
[----:B------:R-:W-:Y:S02]  /*5f10*/  FADD.FTZ R81, R100, R81 ;  /* 0x0000005164517221 */ /* 0x000fe40000010000 */
[----:B0-----:R-:W-:Y:S02]  /*5f20*/  @!P0 FADD.FTZ R5, R5, R14 ;  /* 0x0000000e05058221 */ /* 0x001fe40000010000 */
[----:B------:R-:W-:-:S02]  /*5f30*/  FADD.FTZ R70, R18, R70 ;  /* 0x0000004612467221 */ /* 0x000fc40000010000 */
[----:B-1----:R-:W-:Y:S01]  /*5f40*/  @!P0 FADD.FTZ R6, R6, R119 ;  /* 0x0000007706068221 */ /* 0x002fe20000010000 */
[----:B------:R-:W0:Y:S01]  /*5f50*/  SHFL.DOWN PT, R14, R5, 0x2, 0x1f ;  /* 0x08401f00050e7f89 */ /* 0x000e2200000e0000 */
[----:B--2---:R-:W-:-:S03]  /*5f60*/  @!P0 FADD.FTZ R7, R7, R114 ;  /* 0x0000007207078221 */ /* 0x004fc60000010000 */
[----:B------:R-:W1:Y:S01]  /*5f70*/  SHFL.DOWN PT, R119, R6, 0x2, 0x1f ;  /* 0x08401f0006777f89 */ /* 0x000e6200000e0000 */
[----:B---3--:R-:W-:-:S03]  /*5f80*/  @!P0 FADD.FTZ R4, R4, R15 ;  /* 0x0000000f04048221 */ /* 0x008fc60000010000 */
[----:B------:R-:W2:Y:S01]  /*5f90*/  SHFL.DOWN PT, R16, R7, 0x2, 0x1f ;  /* 0x08401f0007107f89 */ /* 0x000ea200000e0000 */
[----:B------:R-:W-:-:S03]  /*5fa0*/  ISETP.GT.AND P0, PT, R29, 0x1d, PT ;  /* 0x0000001d1d00780c */ /* 0x000fc60003f04270 */
[----:B------:R-:W3:Y:S10]  /*5fb0*/  SHFL.DOWN PT, R15, R4, 0x2, 0x1f ;  /* 0x08401f00040f7f89 */ /* 0x000ef400000e0000 */
[----:B0-----:R-:W-:-:S02]  /*5fc0*/  @!P0 FADD.FTZ R5, R5, R14 ;  /* 0x0000000e05058221 */ /* 0x001fc40000010000 */
[-C--:B------:R-:W-:Y:S02]  /*5fd0*/  FMUL.FTZ R14, R3, R138.reuse ;  /* 0x0000008a030e7220 */ /* 0x080fe40000410000 */
[----:B-1----:R-:W-:Y:S01]  /*5fe0*/  @!P0 FADD.FTZ R6, R6, R119 ;  /* 0x0000007706068221 */ /* 0x002fe20000010000 */
[----:B------:R-:W0:Y:S01]  /*5ff0*/  SHFL.DOWN PT, R98, R5, 0x4, 0x1f ;  /* 0x08801f0005627f89 */ /* 0x000e2200000e0000 */
[-C--:B------:R-:W-:Y:S02]  /*6000*/  FFMA.FTZ R14, R2, R19.reuse, -R14 ;  /* 0x00000013020e7223 */ /* 0x080fe4000001080e */
        /* <DEDUP_REMOVED lines=8> */
[----:B------:R-:W-:Y:S02]  /*6090*/  FMUL.FTZ R123, R123, R14 ;  /* 0x0000000e7b7b7220 */ /* 0x000fe40000410000 */
[----:B------:R-:W-:Y:S02]  /*60a0*/  FMUL.FTZ R14, R3, R139 ;  /* 0x0000008b030e7220 */ /* 0x000fe40000410000 */
[----:B------:R-:W-:Y:S02]  /*60b0*/  FFMA.FTZ R16, R137, R16, R123 ;  /* 0x0000001089107223 */ /* 0x000fe4000001007b */
[-C--:B------:R-:W-:Y:S02]  /*60c0*/  FFMA.FTZ R14, R2, R135.reuse, -R14 ;  /* 0x00000087020e7223 */ /* 0x080fe4000001080e */
[----:B------:R-:W-:Y:S02]  /*60d0*/  FMUL.FTZ R135, R3, R135 ;  /* 0x0000008703877220 */ /* 0x000fe40000410000 */
[----:B------:R-:W-:-:S02]  /*60e0*/  FFMA.FTZ R93, R93, R138, R16 ;  /* 0x0000008a5d5d7223 */ /* 0x000fc40000010010 */
[----:B0-----:R-:W-:Y:S02]  /*60f0*/  @!P0 FADD.FTZ R5, R5, R98 ;  /* 0x0000006205058221 */ /* 0x001fe40000010000 */
[----:B------:R-:W-:Y:S02]  /*6100*/  FMUL.FTZ R145, R145, R14 ;  /* 0x0000000e91917220 */ /* 0x000fe40000410000 */
[----:B-1----:R-:W-:Y:S01]  /*6110*/  @!P0 FADD.FTZ R6, R6, R119 ;  /* 0x0000007706068221 */ /* 0x002fe20000010000 */
[----:B------:R-:W0:Y:S01]  /*6120*/  SHFL.DOWN PT, R108, R5, 0x8, 0x1f ;  /* 0x09001f00056c7f89 */ /* 0x000e2200000e0000 */
[----:B------:R-:W-:Y:S02]  /*6130*/  FFMA.FTZ R16, R2, R139, R135 ;  /* 0x0000008b02107223 */ /* 0x000fe40000010087 */
        /* <DEDUP_REMOVED lines=8> */
[----:B------:R-:W-:Y:S02]  /*61c0*/  FFMA.FTZ R16, R2, R133, -R14 ;  /* 0x0000008502107223 */ /* 0x000fe4000001080e */
[----:B------:R-:W-:Y:S02]  /*61d0*/  FMUL.FTZ R14, R3, R130 ;  /* 0x00000082030e7220 */ /* 0x000fe40000410000 */
[----:B------:R-:W-:-:S02]  /*61e0*/  FFMA.FTZ R98, R95, R139, R98 ;  /* 0x0000008b5f627223 */ /* 0x000fc40000010062 */
[----:B------:R-:W-:Y:S02]  /*61f0*/  FFMA.FTZ R15, R2, R131, -R14 ;  /* 0x00000083020f7223 */ /* 0x000fe4000001080e */
[C---:B------:R-:W-:Y:S02]  /*6200*/  FMUL.FTZ R14, R3.reuse, R132 ;  /* 0x00000084030e7220 */ /* 0x040fe40000410000 */
[----:B------:R-:W-:Y:S02]  /*6210*/  FMUL.FTZ R133, R3, R133 ;  /* 0x0000008503857220 */ /* 0x000fe40000410000 */
[----:B0-----:R-:W-:Y:S02]  /*6220*/  @!P0 FADD.FTZ R5, R5, R108 ;  /* 0x0000006c05058221 */ /* 0x001fe40000010000 */
[----:B------:R-:W-:Y:S02]  /*6230*/  FMUL.FTZ R131, R3, R131 ;  /* 0x0000008303837220 */ /* 0x000fe40000410000 */
[----:B-1----:R-:W-:-:S02]  /*6240*/  @!P0 FADD.FTZ R6, R6, R119 ;  /* 0x0000007706068221 */ /* 0x002fc40000010000 */
[----:B------:R-:W-:Y:S02]  /*6250*/  FADD.FTZ R60, R93, R60 ;  /* 0x0000003c5d3c7221 */ /* 0x000fe40000010000 */
[----:B--2---:R-:W-:Y:S01]  /*6260*/  @!P0 FADD.FTZ R7, R7, R110 ;  /* 0x0000006e07078221 */ /* 0x004fe20000010000 */
[----:B------:R-:W-:Y:S01]  /*6270*/  SHFL.DOWN PT, R93, R6, 0x10, 0x1f ;  /* 0x0a001f00065d7f89 */ /* 0x000fe200000e0000 */
[----:B------:R-:W-:Y:S02]  /*6280*/  FADD.FTZ R75, R98, R75 ;  /* 0x0000004b624b7221 */ /* 0x000fe40000010000 */
[----:B---3--:R-:W-:Y:S01]  /*6290*/  @!P0 FADD.FTZ R4, R4, R19 ;  /* 0x0000001304048221 */ /* 0x008fe20000010000 */
[----:B------:R-:W0:Y:S01]  /*62a0*/  SHFL.DOWN PT, R98, R5, 0x10, 0x1f ;  /* 0x0a001f0005627f89 */ /* 0x000e2200000e0000 */
[C---:B------:R-:W-:Y:S01]  /*62b0*/  FFMA.FTZ R14, R2.reuse, R129, -R14 ;  /* 0x00000081020e7223 */ /* 0x040fe2000001080e */
[----:B------:R-:W-:Y:S01]  /*62c0*/  ISETP.GT.AND P0, PT, R29, 0xf, PT ;  /* 0x0000000f1d00780c */ /* 0x000fe20003f04270 */
[----:B------:R-:W-:Y:S01]  /*62d0*/  FMUL.FTZ R147, R147, R16 ;  /* 0x0000001093937220 */ /* 0x000fe20000410000 */
[----:B------:R-:W1:Y:S01]  /*62e0*/  SHFL.DOWN PT, R104, R7, 0x10, 0x1f ;  /* 0x0a001f0007687f89 */ /* 0x000e6200000e0000 */
[----:B------:R-:W-:-:S02]  /*62f0*/  FFMA.FTZ R16, R2, R134, R133 ;  /* 0x0000008602107223 */ /* 0x000fc40000010085 */
[----:B------:R-:W-:Y:S01]  /*6300*/  FMUL.FTZ R15, R150, R15 ;  /* 0x0000000f960f7220 */ /* 0x000fe20000410000 */
[----:B------:R-:W2:Y:S01]  /*6310*/  SHFL.DOWN PT, R19, R4, 0x10, 0x1f ;  /* 0x0a001f0004137f89 */ /* 0x000ea200000e0000 */
[----:B------:R-:W-:Y:S02]  /*6320*/  FFMA.FTZ R131, R2, R130, R131 ;  /* 0x0000008202837223 */ /* 0x000fe40000010083 */
[----:B------:R-:W-:Y:S02]  /*6330*/  FMUL.FTZ R141, R141, R14 ;  /* 0x0000000e8d8d7220 */ /* 0x000fe40000410000 */
[----:B------:R-:W-:Y:S02]  /*6340*/  FMUL.FTZ R14, R3, R109 ;  /* 0x0000006d030e7220 */ /* 0x000fe40000410000 */
[----:B------:R-:W-:Y:S02]  /*6350*/  FFMA.FTZ R16, R149, R16, R147 ;  /* 0x0000001095107223 */ /* 0x000fe40000010093 */
[----:B------:R-:W-:-:S02]  /*6360*/  FFMA.FTZ R15, R152, R131, R15 ;  /* 0x00000083980f7223 */ /* 0x000fc4000001000f */
[----:B------:R-:W-:Y:S02]  /*6370*/  FMUL.FTZ R129, R3, R129 ;  /* 0x0000008103817220 */ /* 0x000fe40000410000 */
[C---:B------:R-:W-:Y:S02]  /*6380*/  FFMA.FTZ R14, R2.reuse, R111, -R14 ;  /* 0x0000006f020e7223 */ /* 0x040fe4000001080e */
[----:B------:R-:W-:Y:S02]  /*6390*/  FFMA.FTZ R97, R97, R134, R16 ;  /* 0x0000008661617223 */ /* 0x000fe40000010010 */
[----:B------:R-:W-:Y:S02]  /*63a0*/  FFMA.FTZ R130, R99, R130, R15 ;  /* 0x0000008263827223 */ /* 0x000fe4000001000f */
[----:B------:R-:W-:Y:S02]  /*63b0*/  FFMA.FTZ R16, R2, R132, R129 ;  /* 0x0000008402107223 */ /* 0x000fe40000010081 */
[----:B------:R-:W-:-:S02]  /*63c0*/  FMUL.FTZ R15, R3, R17 ;  /* 0x00000011030f7220 */ /* 0x000fc40000410000 */
[----:B------:R-:W-:Y:S02]  /*63d0*/  FMUL.FTZ R125, R125, R14 ;  /* 0x0000000e7d7d7220 */ /* 0x000fe40000410000 */
[----:B------:R-:W-:Y:S02]  /*63e0*/  FMUL.FTZ R14, R3, R143 ;  /* 0x0000008f030e7220 */ /* 0x000fe40000410000 */
[----:B------:R-:W-:Y:S02]  /*63f0*/  FFMA.FTZ R16, R155, R16, R141 ;  /* 0x000000109b107223 */ /* 0x000fe4000001008d */
[-C--:B------:R-:W-:Y:S02]  /*6400*/  FFMA.FTZ R15, R2, R127.reuse, -R15 ;  /* 0x0000007f020f7223 */ /* 0x080fe4000001080f */
[C---:B------:R-:W-:Y:S02]  /*6410*/  FMUL.FTZ R127, R3.reuse, R127 ;  /* 0x0000007f037f7220 */ /* 0x040fe40000410000 */
[----:B------:R-:W-:-:S02]  /*6420*/  FMUL.FTZ R111, R3, R111 ;  /* 0x0000006f036f7220 */ /* 0x000fc40000410000 */
[-C--:B------:R-:W-:Y:S02]  /*6430*/  FMUL.FTZ R3, R3, R113.reuse ;  /* 0x0000007103037220 */ /* 0x080fe40000410000 */
[C---:B------:R-:W-:Y:S02]  /*6440*/  FFMA.FTZ R14, R2.reuse, R113, -R14 ;  /* 0x00000071020e7223 */ /* 0x040fe4000001080e */
[----:B------:R-:W-:Y:S02]  /*6450*/  FFMA.FTZ R101, R101, R132, R16 ;  /* 0x0000008465657223 */ /* 0x000fe40000010010 */
[C---:B------:R-:W-:Y:S02]  /*6460*/  FFMA.FTZ R127, R2.reuse, R17, R127 ;  /* 0x00000011027f7223 */ /* 0x040fe4000001007f */
[----:B------:R-:W-:Y:S02]  /*6470*/  FFMA.FTZ R16, R2, R109, R111 ;  /* 0x0000006d02107223 */ /* 0x000fe4000001006f */
[----:B------:R-:W-:-:S02]  /*6480*/  FMUL.FTZ R15, R122, R15 ;  /* 0x0000000f7a0f7220 */ /* 0x000fc40000410000 */
[----:B------:R-:W-:Y:S02]  /*6490*/  FFMA.FTZ R2, R2, R143, R3 ;  /* 0x0000008f02027223 */ /* 0x000fe40000010003 */
[----:B------:R-:W-:Y:S02]  /*64a0*/  FMUL.FTZ R14, R121, R14 ;  /* 0x0000000e790e7220 */ /* 0x000fe40000410000 */
        /* <DEDUP_REMOVED lines=19> */
[----:B0-----:R-:W-:Y:S02]  /*65e0*/  ISETP.NE.AND P0, PT, R170, c[0x0][0x174], PT ;  /* 0x00005d00aa007a0c */ /* 0x001fe40003f05270 */
[----:B------:R-:W-:-:S11]  /*65f0*/  SHF.L.U32 R16, R89, 0x3, RZ ;  /* 0x0000000359107819 */ /* 0x000fd600000006ff */
        /* <DEDUP_REMOVED lines=8> */
.L_x_11274:
[----:B0-----:R-:W-:Y:S05]  /*6680*/  BSYNC B0 ;  /* 0x0000000000007941 */ /* 0x001fea0003800000 */
.L_x_11273:
[----:B------:R-:W-:Y:S02]  /*6690*/  IADD3 R89, R89, 0x1, RZ ;  /* 0x0000000159597810 */ /* 0x000fe40007ffe0ff */
[----:B------:R-:W-:-:S02]  /*66a0*/  IADD3 R80, P1, R80, 0x1, RZ ;  /* 0x0000000150507810 */ /* 0x000fc40007f3e0ff */
[----:B------:R-:W-:Y:S02]  /*66b0*/  ISETP.GE.AND P0, PT, R89, c[0x0][0x16c], PT ;  /* 0x00005b0059007a0c */ /* 0x000fe40003f06270 */
[----:B------:R-:W-:-:S11]  /*66c0*/  IADD3.X R91, RZ, R91, RZ, P1, !PT ;  /* 0x0000005bff5b7210 */ /* 0x000fd60000ffe4ff */
[----:B------:R-:W-:Y:S01]  /*66d0*/  @P0 CALL.REL.NOINC `(.L_x_11228) ;  /* 0x0000001000000944 */ /* 0x000fe20003c00000 */
[----:B------:R-:W-:Y:S05]  /*66e0*/  BRA `(.L_x_11275) ;  /* 0xffffaf2000007947 */ /* 0x000fea000383ffff */
.L_x_11228:
[----:B------:R-:W-:Y:S01]  /*66f0*/  BAR.SYNC.DEFER_BLOCKING 0x0 ;  /* 0x0000000000007b1d */ /* 0x000fe20000010000 */
[----:B------:R-:W-:Y:S02]  /*6700*/  ISETP.NE.AND P0, PT, R28, RZ, PT ;  /* 0x000000ff1c00720c */ /* 0x000fe40003f05270 */
[----:B------:R-:W-:Y:S02]  /*6710*/  F2FP.PACK_AB R70, R81, R70 ;  /* 0x000000465146723e */ /* 0x000fe400000000ff */
[----:B------:R-:W-:Y:S01]  /*6720*/  F2FP.PACK_AB R72, R83, R72 ;  /* 0x000000485348723e */ /* 0x000fe200000000ff */
[----:B------:R-:W-:Y:S01]  /*6730*/  BSSY B0, `(.L_x_11276) ;  /* 0x000003a000007945 */ /* 0x000fe20003800000 */
[----:B------:R-:W-:Y:S02]  /*6740*/  F2FP.PACK_AB R74, R85, R74 ;  /* 0x0000004a554a723e */ /* 0x000fe400000000ff */
[----:B------:R-:W-:Y:S02]  /*6750*/  F2FP.PACK_AB R76, R87, R76 ;  /* 0x0000004c574c723e */ /* 0x000fe400000000ff */
[----:B------:R-:W-:-:S02]  /*6760*/  PRMT R2, R70, 0x7632, R2 ;  /* 0x0000763246027816 */ /* 0x000fc40000000002 */
[----:B------:R-:W-:Y:S02]  /*6770*/  PRMT R3, R72, 0x7632, R3 ;  /* 0x0000763248037816 */ /* 0x000fe40000000003 */
[----:B------:R-:W-:Y:S02]  /*6780*/  PRMT R4, R74, 0x7632, R4 ;  /* 0x000076324a047816 */ /* 0x000fe40000000004 */
[----:B------:R-:W-:Y:S02]  /*6790*/  PRMT R5, R76, 0x7632, R5 ;  /* 0x000076324c057816 */ /* 0x000fe40000000005 */
[----:B------:R-:W-:Y:S02]  /*67a0*/  SHF.R.S32.HI R18, RZ, 0x1f, R41 ;  /* 0x0000001fff127819 */ /* 0x000fe40000011429 */
[C---:B------:R-:W-:Y:S02]  /*67b0*/  LEA R15, P1, R41.reuse, c[0x0][0x330], 0x1 ;  /* 0x0000cc00290f7a11 */ /* 0x040fe400078208ff */
[----:B------:R-:W-:Y:S01]  /*67c0*/  IADD3 R67, R38, -c[0x0][0x174], RZ ;  /* 0x80005d0026437a10 */ /* 0x000fe20007ffe0ff */
[----:B------:R-:W-:Y:S01]  /*67d0*/  STS.U16 [R51], R70 ;  /* 0x0000004633007388 */ /* 0x000fe20000000400 */
[----:B------:R-:W-:-:S03]  /*67e0*/  LOP3.LUT R71, R41, 0x20, RZ, 0xfc, !PT ;  /* 0x0000002029477812 */ /* 0x000fc600078efcff */
[----:B------:R-:W-:Y:S01]  /*67f0*/  STS.U16 [R51+0x2], R2 ;  /* 0x0000020233007388 */ /* 0x000fe20000000400 */
[----:B------:R-:W-:-:S03]  /*6800*/  IMAD R67, R67, -0x100, RZ ;  /* 0xffffff0043437824 */ /* 0x000fc600078e02ff */
[----:B------:R-:W-:Y:S02]  /*6810*/  STS.U16 [R51+0x4], R72 ;  /* 0x0000044833007388 */ /* 0x000fe40000000400 */
[----:B------:R-:W-:Y:S02]  /*6820*/  SHF.R.S32.HI R69, RZ, 0x1f, R67 ;  /* 0x0000001fff457819 */ /* 0x000fe40000011443 */
        /* <DEDUP_REMOVED lines=8> */
[----:B-1----:R-:W-:Y:S02]  /*68b0*/  IMAD R4, R24, c[0x0][0x2d8], RZ ;  /* 0x0000b60018047a24 */ /* 0x002fe400078e02ff */
[----:B0-----:R-:W-:Y:S01]  /*68c0*/  IMAD R5, R21, c[0x0][0x2e0], RZ ;  /* 0x0000b80015057a24 */ /* 0x001fe200078e02ff */
[----:B------:R-:W-:Y:S01]  /*68d0*/  LDS.U16 R19, [R44+0x40] ;  /* 0x000040002c137984 */ /* 0x000fe20000000400 */
[----:B------:R-:W-:Y:S02]  /*68e0*/  IMAD R7, R23, c[0x0][0x2dc], R4 ;  /* 0x0000b70017077a24 */ /* 0x000fe400078e0204 */
[C---:B------:R-:W-:Y:S01]  /*68f0*/  IMAD R4, R0.reuse, c[0x0][0x2e4], R5 ;  /* 0x0000b90000047a24 */ /* 0x040fe200078e0205 */
[----:B------:R-:W-:Y:S01]  /*6900*/  LDS.U16 R53, [R45+0x80] ;  /* 0x000080002d357984 */ /* 0x000fe20000000400 */
[----:B------:R-:W-:Y:S02]  /*6910*/  LEA.HI.X R5, R41, c[0x0][0x334], R18, 0x1, P1 ;  /* 0x0000cd0029057a11 */ /* 0x000fe400008f0c12 */
[----:B------:R-:W-:Y:S01]  /*6920*/  IADD3 R3, R3, R7, RZ ;  /* 0x0000000703037210 */ /* 0x000fe20007ffe0ff */
[----:B------:R-:W-:Y:S04]  /*6930*/  LDS.U16 R55, [R46+0xc0] ;  /* 0x0000c0002e377984 */ /* 0x000fe80000000400 */
[----:B------:R-:W-:Y:S01]  /*6940*/  LDS.U16 R57, [R47+0x100] ;  /* 0x000100002f397984 */ /* 0x000fe20000000400 */
[----:B------:R-:W-:-:S03]  /*6950*/  IMAD.WIDE.U32 R2, R0, c[0x0][0x2e0], R2 ;  /* 0x0000b80000027a25 */ /* 0x000fc600078e0002 */
[----:B------:R-:W-:Y:S02]  /*6960*/  LDS.U16 R59, [R48+0x140] ;  /* 0x00014000303b7984 */ /* 0x000fe40000000400 */
[----:B------:R-:W-:Y:S02]  /*6970*/  IADD3 R2, P2, R67, R2, RZ ;  /* 0x0000000243027210 */ /* 0x000fe40007f5e0ff */
[----:B------:R-:W-:Y:S02]  /*6980*/  LDS.U16 R61, [R49+0x180] ;  /* 0x00018000313d7984 */ /* 0x000fe40000000400 */
[----:B------:R-:W-:Y:S02]  /*6990*/  IADD3.X R3, R69, R4, R3, P2, !PT ;  /* 0x0000000445037210 */ /* 0x000fe400017fe403 */
[----:B------:R-:W-:Y:S01]  /*69a0*/  LDS.U16 R63, [R50+0x1c0] ;  /* 0x0001c000323f7984 */ /* 0x000fe20000000400 */
[C---:B------:R-:W-:Y:S02]  /*69b0*/  LEA R14, P3, R2.reuse, R15, 0x1 ;  /* 0x0000000f020e7211 */ /* 0x040fe400078608ff */
[----:B------:R-:W-:Y:S01]  /*69c0*/  IADD3 R4, P2, R41, R40, RZ ;  /* 0x0000002829047210 */ /* 0x000fe20007f5e0ff */
[----:B------:R-:W-:Y:S01]  /*69d0*/  @!P0 STS [0x210], R42 ;  /* 0x0002102aff008388 */ /* 0x000fe20000000800 */
[----:B------:R-:W-:-:S02]  /*69e0*/  LEA.HI.X R15, R2, R5, R3, 0x1, P3 ;  /* 0x00000005020f7211 */ /* 0x000fc400018f0c03 */
[----:B------:R-:W-:Y:S01]  /*69f0*/  LEA.HI.X.SX32 R5, R40, R18, 0x1, P2 ;  /* 0x0000001228057211 */ /* 0x000fe200010f0eff */
        /* <DEDUP_REMOVED lines=13> */
.L_x_11277:
[----:B------:R-:W-:Y:S05]  /*6ad0*/  BSYNC B0 ;  /* 0x0000000000007941 */ /* 0x000fea0003800000 */
.L_x_11276:
[----:B------:R-:W-:Y:S01]  /*6ae0*/  ISETP.GE.AND P6, PT, R71, R16, PT ;  /* 0x000000104700720c */ /* 0x000fe20003fc6270 */
[----:B------:R-:W-:Y:S01]  /*6af0*/  FADD.FTZ R27, R68, R27 ;  /* 0x0000001b441b7221 */ /* 0x000fe20000010000 */
[C---:B------:R-:W-:Y:S01]  /*6b00*/  LOP3.LUT R65, R41.reuse, 0x40, RZ, 0xfc, !PT ;  /* 0x0000004029417812 */ /* 0x040fe200078efcff */
[----:B------:R-:W-:Y:S01]  /*6b10*/  BSSY B0, `(.L_x_11278) ;  /* 0x0000049000007945 */ /* 0x000fe20003800000 */
[C---:B------:R-:W-:Y:S02]  /*6b20*/  LOP3.LUT R73, R41.reuse, 0x60, RZ, 0xfc, !PT ;  /* 0x0000006029497812 */ /* 0x040fe400078efcff */
[C---:B------:R-:W-:Y:S02]  /*6b30*/  LOP3.LUT R81, R41.reuse, 0x80, RZ, 0xfc, !PT ;  /* 0x0000008029517812 */ /* 0x040fe400078efcff */
[C---:B------:R-:W-:Y:S02]  /*6b40*/  LOP3.LUT R83, R41.reuse, 0xa0, RZ, 0xfc, !PT ;  /* 0x000000a029537812 */ /* 0x040fe400078efcff */
[----:B------:R-:W-:-:S02]  /*6b50*/  LOP3.LUT R85, R41, 0xc0, RZ, 0xfc, !PT ;  /* 0x000000c029557812 */ /* 0x000fc400078efcff */
[----:B------:R-:W-:Y:S01]  /*6b60*/  LOP3.LUT R87, R41, 0xe0, RZ, 0xfc, !PT ;  /* 0x000000e029577812 */ /* 0x000fe200078efcff */
[----:B------:R1:W-:Y:S01]  /*6b70*/  @!P6 STG.E.U16 [R14.64+-0x1c0], R19 ;  /* 0xfffe40130e00e986 */ /* 0x0003e2000c101506 */
        /* <DEDUP_REMOVED lines=22> */
[----:B------:R-:W-:Y:S02]  /*6ce0*/  @!P1 STG.E.U16 [R14.64+-0x80], R61 ;  /* 0xffff803d0e009986 */ /* 0x000fe4000c101506 */
[----:B------:R-:W-:Y:S02]  /*6cf0*/  FADD.FTZ R62, R77, R62 ;  /* 0x0000003e4d3e7221 */ /* 0x000fe40000010000 */
[----:B------:R0:W-:Y:S02]  /*6d00*/  @!P6 STG.E.U16 [R14.64+-0x40], R63 ;  /* 0xffffc03f0e00e986 */ /* 0x0001e4000c101506 */
[----:B------:R-:W-:Y:S02]  /*6d10*/  FADD.FTZ R27, R62, R75 ;  /* 0x0000004b3e1b7221 */ /* 0x000fe40000010000 */
[----:B------:R-:W-:Y:S02]  /*6d20*/  BAR.SYNC.DEFER_BLOCKING 0x0 ;  /* 0x0000000000007b1d */ /* 0x000fe40000010000 */
[----:B------:R-:W-:Y:S01]  /*6d30*/  FADD.FTZ R27, R27, R60 ;  /* 0x0000003c1b1b7221 */ /* 0x000fe20000010000 */
[----:B0-----:R-:W-:-:S03]  /*6d40*/  PRMT R14, R6, 0x7632, R14 ;  /* 0x00007632060e7816 */ /* 0x001fc6000000000e */
        /* <DEDUP_REMOVED lines=8> */
[----:B------:R0:W-:Y:S01]  /*6dd0*/  STS.U16 [R51+0xe], R14 ;  /* 0x00000e0e33007388 */ /* 0x0001e20000000400 */
[----:B------:R-:W-:-:S06]  /*6de0*/  NOP ;  /* 0x0000000000007918 */ /* 0x000fcc0000000000 */
[----:B------:R-:W-:Y:S01]  /*6df0*/  LDS.U16 R43, [R43] ;  /* 0x000000002b2b7984 */ /* 0x000fe20000000400 */
[----:B-1----:R-:W-:-:S03]  /*6e00*/  IMAD R6, R24, c[0x0][0x2f8], RZ ;  /* 0x0000be0018067a24 */ /* 0x002fc600078e02ff */
[----:B------:R-:W-:Y:S01]  /*6e10*/  LDS.U16 R15, [R44+0x40] ;  /* 0x000040002c0f7984 */ /* 0x000fe20000000400 */
[----:B------:R-:W-:-:S03]  /*6e20*/  IMAD R7, R23, c[0x0][0x2fc], R6 ;  /* 0x0000bf0017077a24 */ /* 0x000fc600078e0206 */
[----:B------:R-:W-:Y:S02]  /*6e30*/  LDS.U16 R45, [R45+0x80] ;  /* 0x000080002d2d7984 */ /* 0x000fe40000000400 */
[----:B0-----:R-:W-:Y:S02]  /*6e40*/  IADD3 R51, R3, R7, RZ ;  /* 0x0000000703337210 */ /* 0x001fe40007ffe0ff */
        /* <DEDUP_REMOVED lines=21> */
.L_x_11279:
[----:B------:R-:W-:Y:S05]  /*6fa0*/  BSYNC B0 ;  /* 0x0000000000007941 */ /* 0x000fea0003800000 */
.L_x_11278:
[----:B------:R-:W-:Y:S01]  /*6fb0*/  MOV R3, R51 ;  /* 0x0000003300037202 */ /* 0x000fe20000000f00 */
[----:B------:R-:W-:Y:S01]  /*6fc0*/  IMAD R5, R21, c[0x0][0x300], RZ ;  /* 0x0000c00015057a24 */ /* 0x000fe200078e02ff */
[----:B------:R-:W-:Y:S02]  /*6fd0*/  LEA R4, P4, R41, c[0x0][0x340], 0x1 ;  /* 0x0000d00029047a11 */ /* 0x000fe400078808ff */
[-C--:B------:R-:W-:Y:S01]  /*6fe0*/  ISETP.GE.AND P5, PT, R85, R14.reuse, PT ;  /* 0x0000000e5500720c */ /* 0x080fe20003fa6270 */
[C---:B------:R-:W-:Y:S01]  /*6ff0*/  IMAD.WIDE.U32 R2, R0.reuse, c[0x0][0x300], R2 ;  /* 0x0000c00000027a25 */ /* 0x040fe200078e0002 */
        /* <DEDUP_REMOVED lines=16> */
[----:B------:R0:W-:Y:S01]  /*7100*/  @!P1 STG.E.U16 [R2.64+0x40], R45 ;  /* 0x0000402d02009986 */ /* 0x0001e2000c101506 */
[----:B------:R-:W-:-:S03]  /*7110*/  IADD3 R36, P1, R36, -0x400, RZ ;  /* 0xfffffc0024247810 */ /* 0x000fc60007f3e0ff */
[----:B------:R0:W-:Y:S01]  /*7120*/  @!P6 STG.E.U16 [R2.64+0x180], R53 ;  /* 0x000180350200e986 */ /* 0x0001e2000c101506 */
[----:B------:R-:W-:-:S03]  /*7130*/  IADD3.X R37, R37, -0x1, RZ, P1, !PT ;  /* 0xffffffff25257810 */ /* 0x000fc60000ffe4ff */
        /* <DEDUP_REMOVED lines=11> */
.L_x_11227:
        /* <DEDUP_REMOVED lines=24> */
.L_x_11282:
[----:B0-----:R-:W-:Y:S05]  /*7370*/  BSYNC B0 ;  /* 0x0000000000007941 */ /* 0x001fea0003800000 */
.L_x_11281:
        /* <DEDUP_REMOVED lines=23> */
.L_x_11284:
[----:B0-----:R-:W0:Y:S02]  /*74f0*/  S2R R15, SR_TID.X ;  /* 0x00000000000f7919 */ /* 0x001e240000002100 */
.L_x_11285:
[----:B0-----:R-:W-:Y:S05]  /*7500*/  BSYNC B0 ;  /* 0x0000000000007941 */ /* 0x001fea0003800000 */
.L_x_11283:
[----:B------:R-:W-:-:S13]  /*7510*/  ISETP.GE.AND P0, PT, R15, c[0x0][0x16c], PT ;  /* 0x00005b000f007a0c */ /* 0x000fda0003f06270 */
[----:B------:R-:W-:Y:S05]  /*7520*/  @P0 EXIT ;  /* 0x000000000000094d */ /* 0x000fea0003800000 */
[C---:B------:R-:W-:Y:S02]  /*7530*/  IMAD R3, R21.reuse, c[0x0][0x2a8], RZ ;  /* 0x0000aa0015037a24 */ /* 0x040fe400078e02ff */
[----:B------:R-:W-:Y:S02]  /*7540*/  IMAD R21, R21, c[0x0][0x288], RZ ;  /* 0x0000a20015157a24 */ /* 0x000fe400078e02ff */
[----:B------:R-:W-:-:S04]  /*7550*/  IMAD.WIDE.U32 R6, R0, c[0x0][0x2a8], RZ ;  /* 0x0000aa0000067a25 */ /* 0x000fc800078e00ff */
[C---:B------:R-:W-:Y:S02]  /*7560*/  IMAD R3, R0.reuse, c[0x0][0x2ac], R3 ;  /* 0x0000ab0000037a24 */ /* 0x040fe400078e0203 */
[C---:B------:R-:W-:Y:S02]  /*7570*/  IMAD R21, R0.reuse, c[0x0][0x28c], R21 ;  /* 0x0000a30000157a24 */ /* 0x040fe400078e0215 */
[----:B------:R-:W-:Y:S01]  /*7580*/  IMAD.WIDE.U32 R8, R0, c[0x0][0x288], RZ ;  /* 0x0000a20000087a25 */ /* 0x000fe200078e00ff */
[----:B------:R-:W-:-:S04]  /*7590*/  IADD3 R23, R7, R3, RZ ;  /* 0x0000000307177210 */ /* 0x000fc80007ffe0ff */
[----:B------:R-:W-:Y:S02]  /*75a0*/  IADD3 R21, R9, R21, RZ ;  /* 0x0000001509157210 */ /* 0x000fe40007ffe0ff */
.L_x_11286:
[----:B0-----:R-:W0:Y:S01]  /*75b0*/  LDS.64 R16, [R15.X8+0x31b0] ;  /* 0x0031b0000f107984 */ /* 0x001e220000008a00 */
[----:B------:R-:W-:Y:S01]  /*75c0*/  SHF.R.S32.HI R0, RZ, 0x1f, R15 ;  /* 0x0000001fff007819 */ /* 0x000fe2000001140f */
[----:B------:R-:W-:Y:S01]  /*75d0*/  YIELD ;  /* 0x0000000000007946 */ /* 0x000fe20003800000 */
[----:B------:R-:W-:Y:S01]  /*75e0*/  MOV R2, R8 ;  /* 0x0000000800027202 */ /* 0x000fe20000000f00 */
[----:B------:R1:W2:Y:S01]  /*75f0*/  LDS.64 R18, [R15.X8+0x39b0] ;  /* 0x0039b0000f127984 */ /* 0x0002a20000008a00 */
        /* <DEDUP_REMOVED lines=11> */
[----:B-1----:R-:W-:Y:S02]  /*76b0*/  IADD3 R15, R15, c[0x0][0x0], RZ ;  /* 0x000000000f0f7a10 */ /* 0x002fe40007ffe0ff */
[----:B------:R-:W-:Y:S02]  /*76c0*/  LEA.HI.X R3, R10, c[0x0][0x314], R3, 0x3, P0 ;  /* 0x0000c5000a037a11 */ /* 0x000fe400000f1c03 */
[----:B------:R-:W-:Y:S02]  /*76d0*/  ISETP.GE.AND P0, PT, R15, c[0x0][0x16c], PT ;  /* 0x00005b000f007a0c */ /* 0x000fe40003f06270 */
[----:B------:R-:W-:Y:S02]  /*76e0*/  LEA R4, P1, R12, c[0x0][0x318], 0x3 ;  /* 0x0000c6000c047a11 */ /* 0x000fe400078218ff */
[----:B------:R-:W-:-:S04]  /*76f0*/  IADD3 R5, R13, R5, RZ ;  /* 0x000000050d057210 */ /* 0x000fc80007ffe0ff */
[----:B------:R-:W-:Y:S01]  /*7700*/  LEA.HI.X R5, R12, c[0x0][0x31c], R5, 0x3, P1 ;  /* 0x0000c7000c057a11 */ /* 0x000fe200008f1c05 */
[----:B0-----:R0:W-:Y:S04]  /*7710*/  RED.E.ADD.F32.FTZ.RN.STRONG.GPU [R2.64], R16 ;  /* 0x000000100200798e */ /* 0x0011e8000c10e786 */
[----:B------:R0:W-:Y:S04]  /*7720*/  RED.E.ADD.F32.FTZ.RN.STRONG.GPU [R2.64+0x4], R17 ;  /* 0x000004110200798e */ /* 0x0001e8000c10e786 */
[----:B--2---:R0:W-:Y:S04]  /*7730*/  RED.E.ADD.F32.FTZ.RN.STRONG.GPU [R4.64], R18 ;  /* 0x000000120400798e */ /* 0x0041e8000c10e786 */
[----:B------:R0:W-:Y:S01]  /*7740*/  RED.E.ADD.F32.FTZ.RN.STRONG.GPU [R4.64+0x4], R19 ;  /* 0x000004130400798e */ /* 0x0001e2000c10e786 */
[----:B------:R-:W-:Y:S05]  /*7750*/  @!P0 BRA `(.L_x_11286) ;  /* 0xfffffe5000008947 */ /* 0x000fea000383ffff */
[----:B------:R-:W-:Y:S05]  /*7760*/  EXIT ;  /* 0x000000000000794d */ /* 0x000fea0003800000 */
.L_x_11287:
        /* <DEDUP_REMOVED lines=9> */
.L_x_14724:


//--------------------- .text._Z25selective_scan_bwd_kernelI32Selective_Scan_bwd_kernel_traitsILi32ELi8ELb0ELb0ELb1ELb0ELb1EN3c104HalfENS1_7complexIfEEEEv12SSMParamsBwd --------------------------
	.section	.text._Z25selective_scan_bwd_kernelI32Selective_Scan_bwd_kernel_traitsILi32ELi8ELb0ELb0ELb1ELb0ELb1EN3c104HalfENS1_7complexIfEEEEv12SSMParamsBwd,"ax",@progbits
	.sectioninfo	@"SHI_REGISTERS=197"
	.align	128
        .global         _Z25selective_scan_bwd_kernelI32Selective_Scan_bwd_kernel_traitsILi32ELi8ELb0ELb0ELb1ELb0ELb1EN3c104HalfENS1_7complexIfEEEEv12SSMParamsBwd
        .type           _Z25selective_scan_bwd_kernelI32Selective_Scan_bwd_kernel_traitsILi32ELi8ELb0ELb0ELb1ELb0ELb1EN3c104HalfENS1_7complexIfEEEEv12SSMParamsBwd,@function
        .size           _Z25selective_scan_bwd_kernelI32Selective_Scan_bwd_kernel_traitsILi32ELi8ELb0ELb0ELb1ELb0ELb1EN3c104HalfENS1_7complexIfEEEEv12SSMParamsBwd,(.L_x_14725 - _Z25selective_scan_bwd_kernelI32Selective_Scan_bwd_kernel_traitsILi32ELi8ELb0ELb0ELb1ELb0ELb1EN3c104HalfENS1_7complexIfEEEEv12SSMParamsBwd)
        .other          _Z25selective_scan_bwd_kernelI32Selective_Scan_bwd_kernel_traitsILi32ELi8ELb0ELb0ELb1ELb0ELb1EN3c104HalfENS1_7complexIfEEEEv12SSMParamsBwd,@"STO_CUDA_ENTRY STV_DEFAULT"
_Z25selective_scan_bwd_kernelI32Selective_Scan_bwd_kernel_traitsILi32ELi8ELb0ELb0ELb1ELb0ELb1EN3c104HalfENS1_7complexIfEEEEv12SSMParamsBwd:
.text._Z25selective_scan_bwd_kernelI32Selective_Scan_bwd_kernel_traitsILi32ELi8ELb0ELb0ELb1ELb0ELb1EN3c104HalfENS1_7complexIfEEEEv12SSMParamsBwd:
        /* <DEDUP_REMOVED lines=25> */
[----:B------:R-:W-:Y:S01]  /*0190*/  HFMA2.MMA R59, -RZ, RZ, 0, 0 ;  /* 0x00000000ff3b7435 */ /* 0x000fe200000001ff */
[----:B------:R-:W-:Y:S01]  /*01a0*/  MOV R57, RZ ;  /* 0x000000ff00397202 */ /* 0x000fe20000000f00 */
[C---:B------:R-:W-:Y:S01]  /*01b0*/  IMAD R10, R60.reuse, c[0x0][0x1b0], RZ ;  /* 0x00006c003c0a7a24 */ /* 0x040fe200078e02ff */
[----:B0-----:R-:W-:Y:S01]  /*01c0*/  IABS R2, R66 ;  /* 0x0000004200027213 */ /* 0x001fe20000000000 */
[----:B-1----:R-:W-:Y:S01]  /*01d0*/  HFMA2.MMA R6, -RZ, RZ, 0, 0 ;  /* 0x00000000ff067435 */ /* 0x002fe200000001ff */
[----:B----4-:R-:W-:-:S02]  /*01e0*/  IMAD R4, R60, c[0x0][0x1d0], RZ ;  /* 0x000074003c047a24 */ /* 0x010fc400078e02ff */
[----:B------:R-:W-:Y:S01]  /*01f0*/  IMAD R17, R63, c[0x0][0x1b4], R10 ;  /* 0x00006d003f117a24 */ /* 0x000fe200078e020a */
[----:B---3--:R-:W-:-:S05]  /*0200*/  IADD3 R8, RZ, -R7, RZ ;  /* 0x80000007ff087210 */ /* 0x008fca0007ffe0ff */
[----:B------:R-:W-:-:S04]  /*0210*/  IMAD R3, R8, R11, RZ ;  /* 0x0000000b08037224 */ /* 0x000fc800078e02ff */
[----:B------:R-:W-:-:S04]  /*0220*/  IMAD.HI.U32 R7, R7, R3, R6 ;  /* 0x0000000307077227 */ /* 0x000fc800078e0006 */
[----:B------:R-:W-:Y:S02]  /*0230*/  IMAD R6, R60, c[0x0][0x1e0], RZ ;  /* 0x000078003c067a24 */ /* 0x000fe400078e02ff */
[----:B------:R-:W-:-:S04]  /*0240*/  IMAD.HI.U32 R61, R7, R2, RZ ;  /* 0x00000002073d7227 */ /* 0x000fc800078e00ff */
[----:B------:R-:W-:Y:S01]  /*0250*/  IMAD R7, R63, c[0x0][0x1d4], R4 ;  /* 0x000075003f077a24 */ /* 0x000fe200078e0204 */
[----:B------:R-:W-:Y:S01]  /*0260*/  IADD3 R0, -R61, RZ, RZ ;  /* 0x000000ff3d007210 */ /* 0x000fe20007ffe1ff */
[C---:B------:R-:W-:Y:S01]  /*0270*/  IMAD R9, R63.reuse, c[0x0][0x1e4], R6 ;  /* 0x000079003f097a24 */ /* 0x040fe200078e0206 */
[----:B------:R-:W-:Y:S01]  /*0280*/  LOP3.LUT R6, R66, c[0x0][0x178], RZ, 0x3c, !PT ;  /* 0x00005e0042067a12 */ /* 0x000fe200078e3cff */
[----:B------:R-:W-:-:S03]  /*0290*/  IMAD.WIDE.U32 R4, R63, c[0x0][0x1e0], RZ ;  /* 0x000078003f047a25 */ /* 0x000fc600078e00ff */
[----:B------:R-:W-:Y:S01]  /*02a0*/  ISETP.GE.AND P2, PT, R6, RZ, PT ;  /* 0x000000ff0600720c */ /* 0x000fe20003f46270 */
[----:B------:R-:W-:Y:S01]  /*02b0*/  IMAD R0, R11, R0, R2 ;  /* 0x000000000b007224 */ /* 0x000fe200078e0202 */
[----:B------:R-:W-:Y:S01]  /*02c0*/  IADD3 R5, R5, R9, RZ ;  /* 0x0000000905057210 */ /* 0x000fe20007ffe0ff */
[----:B------:R-:W-:-:S03]  /*02d0*/  IMAD.WIDE.U32 R2, R63, c[0x0][0x1d0], RZ ;  /* 0x000074003f027a25 */ /* 0x000fc600078e00ff */
[----:B------:R-:W-:Y:S01]  /*02e0*/  ISETP.GT.U32.AND P1, PT, R11, R0, PT ;  /* 0x000000000b00720c */ /* 0x000fe20003f24070 */
[----:B------:R-:W-:Y:S01]  /*02f0*/  IMAD.WIDE.U32 R8, R63, c[0x0][0x1b0], RZ ;  /* 0x00006c003f087a25 */ /* 0x000fe200078e00ff */
[----:B------:R-:W-:-:S03]  /*0300*/  IADD3 R3, R3, R7, RZ ;  /* 0x0000000703037210 */ /* 0x000fc60007ffe0ff */
[----:B------:R-:W-:Y:S01]  /*0310*/  IMAD.WIDE.U32 R6, R63, c[0x0][0x278], RZ ;  /* 0x00009e003f067a25 */ /* 0x000fe200078e00ff */
[----:B------:R-:W-:-:S03]  /*0320*/  IADD3 R9, R9, R17, RZ ;  /* 0x0000001109097210 */ /* 0x000fc60007ffe0ff */
[----:B------:R-:W-:-:S04]  /*0330*/  IMAD.WIDE.U32 R2, R66, c[0x0][0x1d8], R2 ;  /* 0x0000760042027a25 */ /* 0x000fc800078e0002 */
[-C--:B------:R-:W-:Y:S01]  /*0340*/  @!P1 IADD3 R0, R0, -R11.reuse, RZ ;  /* 0x8000000b00009210 */ /* 0x080fe20007ffe0ff */
[----:B------:R-:W-:Y:S01]  /*0350*/  IMAD R17, R65, c[0x0][0x280], RZ ;  /* 0x0000a00041117a24 */ /* 0x000fe200078e02ff */
[----:B------:R-:W-:Y:S02]  /*0360*/  @!P1 IADD3 R61, R61, 0x1, RZ ;  /* 0x000000013d3d9810 */ /* 0x000fe40007ffe0ff */
[----:B------:R-:W-:Y:S01]  /*0370*/  ISETP.GE.U32.AND P0, PT, R0, R11, PT ;  /* 0x0000000b0000720c */ /* 0x000fe20003f06070 */
[----:B------:R-:W-:Y:S01]  /*0380*/  IMAD R0, R60, c[0x0][0x278], RZ ;  /* 0x00009e003c007a24 */ /* 0x000fe200078e02ff */
[----:B------:R-:W-:Y:S01]  /*0390*/  LEA R11, R12, 0xffffff00, 0x8 ;  /* 0xffffff000c0b7811 */ /* 0x000fe200078e40ff */
[C---:B------:R-:W-:Y:S01]  /*03a0*/  IMAD R17, R66.reuse, c[0x0][0x284], R17 ;  /* 0x0000a10042117a24 */ /* 0x040fe200078e0211 */
[----:B------:R-:W-:Y:S01]  /*03b0*/  ISETP.NE.AND P1, PT, RZ, c[0x0][0x178], PT ;  /* 0x00005e00ff007a0c */ /* 0x000fe20003f25270 */
[----:B------:R-:W-:Y:S01]  /*03c0*/  IMAD R13, R63, c[0x0][0x27c], R0 ;  /* 0x00009f003f0d7a24 */ /* 0x000fe200078e0200 */
[----:B------:R-:W-:Y:S01]  /*03d0*/  IADD3 R53, P3, R11, R2, RZ ;  /* 0x000000020b357210 */ /* 0x000fe20007f7e0ff */
[----:B------:R-:W-:-:S02]  /*03e0*/  IMAD R0, R66, c[0x0][0x1dc], R15 ;  /* 0x0000770042007a24 */ /* 0x000fc400078e020f */
[----:B------:R-:W-:Y:S01]  /*03f0*/  IMAD R15, R65, c[0x0][0x1e8], RZ ;  /* 0x00007a00410f7a24 */ /* 0x000fe200078e02ff */
[----:B------:R-:W-:Y:S02]  /*0400*/  IADD3 R7, R7, R13, RZ ;  /* 0x0000000d07077210 */ /* 0x000fe40007ffe0ff */
[----:B------:R-:W-:Y:S01]  /*0410*/  SHF.R.S32.HI R13, RZ, 0x1f, R11 ;  /* 0x0000001fff0d7819 */ /* 0x000fe2000001140b */
[C---:B------:R-:W-:Y:S01]  /*0420*/  IMAD R15, R66.reuse, c[0x0][0x1ec], R15 ;  /* 0x00007b00420f7a24 */ /* 0x040fe200078e020f */
[----:B------:R-:W-:Y:S02]  /*0430*/  @P0 IADD3 R61, R61, 0x1, RZ ;  /* 0x000000013d3d0810 */ /* 0x000fe40007ffe0ff */
[----:B------:R-:W-:Y:S01]  /*0440*/  IADD3.X R0, R13, R3, R0, P3, !PT ;  /* 0x000000030d007210 */ /* 0x000fe20001ffe400 */
[C---:B------:R-:W-:Y:S01]  /*0450*/  IMAD.WIDE.U32 R2, R66.reuse, c[0x0][0x1e8], R4 ;  /* 0x00007a0042027a25 */ /* 0x040fe200078e0004 */
[----:B------:R-:W-:Y:S02]  /*0460*/  @!P2 IADD3 R61, -R61, RZ, RZ ;  /* 0x000000ff3d3da210 */ /* 0x000fe40007ffe1ff */
[----:B------:R-:W-:Y:S01]  /*0470*/  @!P1 LOP3.LUT R61, RZ, c[0x0][0x178], RZ, 0x33, !PT ;  /* 0x00005e00ff3d9a12 */ /* 0x000fe200078e33ff */
[----:B------:R-:W-:Y:S01]  /*0480*/  IMAD.WIDE.U32 R4, R66, c[0x0][0x280], R6 ;  /* 0x0000a00042047a25 */ /* 0x000fe200078e0006 */
[----:B------:R-:W-:-:S02]  /*0490*/  IADD3 R52, P0, R11, R2, RZ ;  /* 0x000000020b347210 */ /* 0x000fc40007f1e0ff */
[----:B------:R-:W-:Y:S01]  /*04a0*/  SHF.R.S32.HI R175, RZ, 0x1f, R61 ;  /* 0x0000001fffaf7819 */ /* 0x000fe2000001143d */
[----:B------:R-:W-:Y:S01]  /*04b0*/  IMAD.WIDE.U32 R8, R61, c[0x0][0x1c8], R8 ;  /* 0x000072003d087a25 */ /* 0x000fe200078e0008 */
[----:B------:R-:W-:Y:S02]  /*04c0*/  IADD3.X R3, R13, R3, R15, P0, !PT ;  /* 0x000000030d037210 */ /* 0x000fe400007fe40f */
[----:B------:R-:W-:Y:S01]  /*04d0*/  LEA R55, P0, R53, c[0x0][0x240], 0x1 ;  /* 0x0000900035377a11 */ /* 0x000fe200078008ff */
[----:B------:R-:W-:Y:S01]  /*04e0*/  CS2R R14, SRZ ;  /* 0x00000000000e7805 */ /* 0x000fe2000001ff00 */
[----:B------:R-:W-:Y:S02]  /*04f0*/  IADD3 R11, P2, R11, R4, RZ ;  /* 0x000000040b0b7210 */ /* 0x000fe40007f5e0ff */
[----:B------:R-:W-:Y:S01]  /*0500*/  LEA.HI.X R53, R53, c[0x0][0x244], R0, 0x1, P0 ;  /* 0x0000910035357a11 */ /* 0x000fe200000f0c00 */
[----:B------:R-:W-:Y:S01]  /*0510*/  IMAD R0, R175, c[0x0][0x1c8], RZ ;  /* 0x00007200af007a24 */ /* 0x000fe200078e02ff */
[----:B------:R-:W-:-:S02]  /*0520*/  ISETP.NE.U32.AND P0, PT, RZ, c[0x0][0x260], PT ;  /* 0x00009800ff007a0c */ /* 0x000fc40003f05070 */
[C---:B------:R-:W-:Y:S02]  /*0530*/  LEA R54, P1, R52.reuse, c[0x0][0x248], 0x1 ;  /* 0x0000920034367a11 */ /* 0x040fe400078208ff */
[----:B------:R-:W-:Y:S02]  /*0540*/  ISETP.NE.AND.EX P0, PT, RZ, c[0x0][0x264], PT, P0 ;  /* 0x00009900ff007a0c */ /* 0x000fe40003f05300 */
[----:B------:R-:W-:Y:S01]  /*0550*/  IADD3.X R50, R13, R5, R17, P2, !PT ;  /* 0x000000050d327210 */ /* 0x000fe200017fe411 */
[----:B------:R-:W-:Y:S01]  /*0560*/  IMAD R5, R61, c[0x0][0x1cc], R0 ;  /* 0x000073003d057a24 */ /* 0x000fe200078e0200 */
[----:B------:R-:W-:Y:S02]  /*0570*/  LEA.HI.X R52, R52, c[0x0][0x24c], R3, 0x1, P1 ;  /* 0x0000930034347a11 */ /* 0x000fe400008f0c03 */
[----:B------:R-:W-:Y:S02]  /*0580*/  ISETP.NE.U32.AND P1, PT, RZ, c[0x0][0x328], PT ;  /* 0x0000ca00ff007a0c */ /* 0x000fe40003f25070 */
[----:B------:R-:W-:-:S02]  /*0590*/  ISETP.NE.U32.AND P2, PT, RZ, c[0x0][0x348], PT ;  /* 0x0000d200ff007a0c */ /* 0x000fc40003f45070 */
[----:B------:R-:W-:Y:S02]  /*05a0*/  ISETP.NE.AND.EX P1, PT, RZ, c[0x0][0x32c], PT, P1 ;  /* 0x0000cb00ff007a0c */ /* 0x000fe40003f25310 */
[----:B------:R-:W-:Y:S01]  /*05b0*/  ISETP.NE.AND.EX P2, PT, RZ, c[0x0][0x34c], PT, P2 ;  /* 0x0000d300ff007a0c */ /* 0x000fe20003f45320 */
[----:B------:R-:W-:Y:S01]  /*05c0*/  @P0 IMAD R0, R63, c[0x0][0x164], R66 ;  /* 0x000059003f000a24 */ /* 0x000fe200078e0242 */
[C---:B------:R-:W-:Y:S02]  /*05d0*/  ISETP.GE.AND P3, PT, R12.reuse, 0x1, PT ;  /* 0x000000010c00780c */ /* 0x040fe40003f66270 */
[----:B------:R-:W-:Y:S01]  /*05e0*/  LEA R3, R12, 0xfffffe00, 0x9 ;  /* 0xfffffe000c037811 */ /* 0x000fe200078e48ff */
[----:B------:R-:W-:Y:S01]  /*05f0*/  @P0 IMAD R0, R0, c[0x0][0x174], RZ ;  /* 0x00005d0000000a24 */ /* 0x000fe200078e02ff */
[----:B------:R-:W-:Y:S01]  /*0600*/  LEA R51, P4, R11, c[0x0][0x308], 0x1 ;  /* 0x0000c2000b337a11 */ /* 0x000fe200078808ff */
[----:B------:R-:W-:Y:S01]  /*0610*/  CS2R R12, SRZ ;  /* 0x00000000000c7805 */ /* 0x000fe2000001ff00 */
[----:B------:R-:W-:Y:S01]  /*0620*/  IADD3 R47, P5, R3, R8, RZ ;  /* 0x00000008032f7210 */ /* 0x000fe20007fbe0ff */
[----:B------:R-:W-:Y:S01]  /*0630*/  @P0 IMAD R0, R0, c[0x0][0x16c], RZ ;  /* 0x00005b0000000a24 */ /* 0x000fe200078e02ff */
[----:B------:R-:W-:-:S02]  /*0640*/  IADD3 R2, R9, R5, RZ ;  /* 0x0000000509027210 */ /* 0x000fc40007ffe0ff */
[----:B------:R-:W-:Y:S02]  /*0650*/  @P0 MOV R17, 0x10 ;  /* 0x0000001000110802 */ /* 0x000fe40000000f00 */
[----:B------:R-:W-:Y:S02]  /*0660*/  LEA.HI.X R50, R11, c[0x0][0x30c], R50, 0x1, P4 ;  /* 0x0000c3000b327a11 */ /* 0x000fe400020f0c32 */
[----:B------:R-:W-:Y:S01]  /*0670*/  LEA.HI.X.SX32 R2, R3, R2, 0x1, P5 ;  /* 0x0000000203027211 */ /* 0x000fe200028f0eff */
        /* <DEDUP_REMOVED lines=19> */
.L_x_11346:
[----:B------:R-:W-:Y:S01]  /*07b0*/  IADD3 R173, -R44, c[0x0][0x174], RZ ;  /* 0x00005d002cad7a10 */ /* 0x000fe20007ffe1ff */
[----:B------:R-:W-:Y:S01]  /*07c0*/  BAR.SYNC.DEFER_BLOCKING 0x0 ;  /* 0x0000000000007b1d */ /* 0x000fe20000010000 */
[C---:B------:R-:W-:Y:S02]  /*07d0*/  LOP3.LUT R6, R46.reuse, 0x20, RZ, 0xfc, !PT ;  /* 0x000000202e067812 */ /* 0x040fe400078efcff */
[----:B------:R-:W-:Y:S02]  /*07e0*/  LEA R10, R173, 0xffffff00, 0x8 ;  /* 0xffffff00ad0a7811 */ /* 0x000fe400078e40ff */
[----:B------:R-:W-:Y:S02]  /*07f0*/  LOP3.LUT R18, R46, 0x40, RZ, 0xfc, !PT ;  /* 0x000000402e127812 */ /* 0x000fe400078efcff */
[----:B------:R-:W-:Y:S02]  /*0800*/  IADD3 R43, -R10, c[0x0][0x168], RZ ;  /* 0x00005a000a2b7a10 */ /* 0x000fe40007ffe1ff */
[----:B------:R-:W-:-:S02]  /*0810*/  LEA R8, P3, R46, R55, 0x1 ;  /* 0x000000372e087211 */ /* 0x000fc400078608ff */
[-C--:B------:R-:W-:Y:S02]  /*0820*/  ISETP.GE.AND P0, PT, R46, R43.reuse, PT ;  /* 0x0000002b2e00720c */ /* 0x080fe40003f06270 */
[-C--:B------:R-:W-:Y:S02]  /*0830*/  ISETP.GE.AND P1, PT, R6, R43.reuse, PT ;  /* 0x0000002b0600720c */ /* 0x080fe40003f26270 */
[----:B------:R-:W-:Y:S02]  /*0840*/  ISETP.GE.AND P2, PT, R18, R43, PT ;  /* 0x0000002b1200720c */ /* 0x000fe40003f46270 */
[----:B0-----:R-:W-:Y:S02]  /*0850*/  PRMT R3, RZ, 0x7610, R3 ;  /* 0x00007610ff037816 */ /* 0x001fe40000000003 */
[----:B------:R-:W-:Y:S02]  /*0860*/  PRMT R0, RZ, 0x7610, R0 ;  /* 0x00007610ff007816 */ /* 0x000fe40000000000 */
[----:B------:R-:W-:-:S02]  /*0870*/  LEA.HI.X R9, R46, R53, R45, 0x1, P3 ;  /* 0x000000352e097211 */ /* 0x000fc400018f0c2d */
[----:B------:R-:W-:Y:S02]  /*0880*/  PRMT R5, RZ, 0x7610, R5 ;  /* 0x00007610ff057816 */ /* 0x000fe40000000005 */
        /* <DEDUP_REMOVED lines=27> */
[----:B------:R-:W-:Y:S02]  /*0a40*/  LEA.HI.SX32 R23, R23, R56, 0x1b ;  /* 0x0000003817177211 */ /* 0x000fe400078fdaff */
[----:B------:R-:W-:Y:S02]  /*0a50*/  SHF.L.U32 R42, R42, 0x1, RZ ;  /* 0x000000012a2a7819 */ /* 0x000fe400000006ff */
[----:B------:R-:W-:-:S02]  /*0a60*/  SHF.L.U32 R41, R21, 0x1, RZ ;  /* 0x0000000115297819 */ /* 0x000fc400000006ff */
[C---:B0-----:R-:W-:Y:S02]  /*0a70*/  IADD3 R9, R56.reuse, 0x60, RZ ;  /* 0x0000006038097810 */ /* 0x041fe40007ffe0ff */
[----:B------:R-:W-:Y:S02]  /*0a80*/  SHF.L.U32 R40, R23, 0x1, RZ ;  /* 0x0000000117287819 */ /* 0x000fe400000006ff */
[C---:B------:R-:W-:Y:S02]  /*0a90*/  IADD3 R21, R56.reuse, 0x80, RZ ;  /* 0x0000008038157810 */ /* 0x040fe40007ffe0ff */
[C---:B------:R-:W-:Y:S02]  /*0aa0*/  IADD3 R23, R56.reuse, 0xa0, RZ ;  /* 0x000000a038177810 */ /* 0x040fe40007ffe0ff */
[----:B------:R-:W-:Y:S02]  /*0ab0*/  IADD3 R25, R56, 0xc0, RZ ;  /* 0x000000c038197810 */ /* 0x000fe40007ffe0ff */
        /* <DEDUP_REMOVED lines=8> */
[C---:B------:R-:W-:Y:S02]  /*0b40*/  SHF.L.U32 R35, R46.reuse, 0x1, RZ ;  /* 0x000000012e237819 */ /* 0x040fe400000006ff */
[C---:B------:R-:W-:Y:S02]  /*0b50*/  ISETP.GE.AND P6, PT, R46.reuse, R43, PT ;  /* 0x0000002b2e00720c */ /* 0x040fe40003fc6270 */
[----:B------:R-:W-:Y:S02]  /*0b60*/  SHF.L.U64.HI R33, R46, 0x1, R45 ;  /* 0x000000012e217819 */ /* 0x000fe4000001022d */
[----:B------:R-:W-:Y:S02]  /*0b70*/  IADD3 R8, P0, R54, R35, RZ ;  /* 0x0000002336087210 */ /* 0x000fe40007f1e0ff */
[----:B------:R-:W-:-:S02]  /*0b80*/  ISETP.GE.AND P5, PT, R6, R43, PT ;  /* 0x0000002b0600720c */ /* 0x000fc40003fa6270 */
[----:B------:R-:W-:Y:S02]  /*0b90*/  IADD3.X R9, R52, R33, RZ, P0, !PT ;  /* 0x0000002134097210 */ /* 0x000fe400007fe4ff */
[-C--:B------:R-:W-:Y:S02]  /*0ba0*/  ISETP.GE.AND P4, PT, R18, R43.reuse, PT ;  /* 0x0000002b1200720c */ /* 0x080fe40003f86270 */
[-C--:B------:R-:W-:Y:S02]  /*0bb0*/  ISETP.GE.AND P3, PT, R20, R43.reuse, PT ;  /* 0x0000002b1400720c */ /* 0x080fe40003f66270 */
[-C--:B------:R-:W-:Y:S02]  /*0bc0*/  ISETP.GE.AND P2, PT, R22, R43.reuse, PT ;  /* 0x0000002b1600720c */ /* 0x080fe40003f46270 */
[-C--:B------:R-:W-:Y:S02]  /*0bd0*/  ISETP.GE.AND P1, PT, R86, R43.reuse, PT ;  /* 0x0000002b5600720c */ /* 0x080fe40003f26270 */
[----:B------:R-:W-:-:S02]  /*0be0*/  ISETP.GE.AND P0, PT, R2, R43, PT ;  /* 0x0000002b0200720c */ /* 0x000fc40003f06270 */
[----:B------:R-:W-:Y:S01]  /*0bf0*/  PRMT R68, RZ, 0x7610, R68 ;  /* 0x00007610ff447816 */ /* 0x000fe20000000044 */
[----:B--2---:R0:W-:Y:S04]  /*0c00*/  STS.U16 [R42], R3 ;  /* 0x000000032a007388 */ /* 0x0041e80000000400 */
[----:B---3--:R1:W-:Y:S01]  /*0c10*/  STS.U16 [R41+0x40], R0 ;  /* 0x0000400029007388 */ /* 0x0083e20000000400 */
[C---:B0-----:R-:W-:Y:S02]  /*0c20*/  IADD3 R3, R56.reuse, 0xe0, RZ ;  /* 0x000000e038037810 */ /* 0x041fe40007ffe0ff */
[----:B-1----:R-:W-:Y:S02]  /*0c30*/  SHF.L.U32 R0, R56, 0x3, RZ ;  /* 0x0000000338007819 */ /* 0x002fe400000006ff */
[----:B------:R-:W-:-:S02]  /*0c40*/  LEA.HI.SX32 R3, R3, R56, 0x1b ;  /* 0x0000003803037211 */ /* 0x000fc400078fdaff */
[----:B------:R-:W-:Y:S01]  /*0c50*/  LEA.HI.SX32 R32, R0, R0, 0x1b ;  /* 0x0000000000207211 */ /* 0x000fe200078fdaff */
[----:B----4-:R0:W-:Y:S01]  /*0c60*/  STS.U16 [R40+0x80], R5 ;  /* 0x0000800528007388 */ /* 0x0101e20000000400 */
[----:B------:R-:W-:Y:S02]  /*0c70*/  SHF.L.U32 R34, R3, 0x1, RZ ;  /* 0x0000000103227819 */ /* 0x000fe400000006ff */
[----:B------:R-:W-:Y:S01]  /*0c80*/  SHF.L.U32 R32, R32, 0x1, RZ ;  /* 0x0000000120207819 */ /* 0x000fe200000006ff */
[----:B------:R1:W-:Y:S04]  /*0c90*/  STS.U16 [R39+0xc0], R24 ;  /* 0x0000c01827007388 */ /* 0x0003e80000000400 */
        /* <DEDUP_REMOVED lines=16> */
[----:B0-----:R-:W-:Y:S02]  /*0da0*/  PRMT R5, RZ, 0x7610, R5 ;  /* 0x00007610ff057816 */ /* 0x001fe40000000005 */
[----:B-1----:R-:W-:Y:S02]  /*0db0*/  PRMT R24, RZ, 0x7610, R24 ;  /* 0x00007610ff187816 */ /* 0x002fe40000000018 */
[----:B--2---:R-:W-:Y:S02]  /*0dc0*/  PRMT R7, RZ, 0x7610, R7 ;  /* 0x00007610ff077816 */ /* 0x004fe40000000007 */
[----:B---3--:R-:W-:Y:S02]  /*0dd0*/  PRMT R11, RZ, 0x7610, R11 ;  /* 0x00007610ff0b7816 */ /* 0x008fe4000000000b */
[----:B----4-:R-:W-:Y:S01]  /*0de0*/  PRMT R19, RZ, 0x7610, R19 ;  /* 0x00007610ff137816 */ /* 0x010fe20000000013 */
        /* <DEDUP_REMOVED lines=59> */
[C---:B------:R-:W-:Y:S02]  /*11a0*/  IMAD.WIDE.U32 R72, R63.reuse, c[0x0][0x200], RZ ;  /* 0x000080003f487a25 */ /* 0x040fe400078e00ff */
[----:B--2---:R-:W-:Y:S02]  /*11b0*/  @!P0 MOV R74, R10 ;  /* 0x0000000a004a8202 */ /* 0x004fe40000000f00 */
[C---:B------:R-:W-:Y:S01]  /*11c0*/  IMAD R89, R63.reuse, c[0x0][0x204], R24 ;  /* 0x000081003f597a24 */ /* 0x040fe200078e0218 */
[----:B------:R-:W-:Y:S01]  /*11d0*/  @!P0 MOV R75, R11 ;  /* 0x0000000b004b8202 */ /* 0x000fe20000000f00 */
[----:B------:R-:W-:Y:S01]  /*11e0*/  @!P0 IMAD.WIDE.U32 R70, R63, c[0x0][0x1f0], R10 ;  /* 0x00007c003f468a25 */ /* 0x000fe200078e000a */
[----:B------:R-:W-:Y:S02]  /*11f0*/  IADD3 R9, R9, R87, RZ ;  /* 0x0000005709097210 */ /* 0x000fe40007ffe0ff */
[----:B------:R-:W-:Y:S01]  /*1200*/  IADD3 R24, R44, -c[0x0][0x174], RZ ;  /* 0x80005d002c187a10 */ /* 0x000fe20007ffe0ff */
[----:B------:R-:W-:Y:S01]  /*1210*/  @!P0 IMAD.WIDE.U32 R74, R63, c[0x0][0x200], R74 ;  /* 0x000080003f4a8a25 */ /* 0x000fe200078e004a */
[----:B------:R-:W-:-:S02]  /*1220*/  IADD3 R77, R73, R89, RZ ;  /* 0x00000059494d7210 */ /* 0x000fc40007ffe0ff */
[----:B------:R-:W-:Y:S01]  /*1230*/  @!P0 IADD3 R71, R87, R71, RZ ;  /* 0x0000004757478210 */ /* 0x000fe20007ffe0ff */
[----:B------:R-:W-:Y:S01]  /*1240*/  IMAD R87, R65, c[0x0][0x1f8], RZ ;  /* 0x00007e0041577a24 */ /* 0x000fe200078e02ff */
[----:B------:R-:W-:Y:S01]  /*1250*/  MOV R76, R72 ;  /* 0x00000048004c7202 */ /* 0x000fe20000000f00 */
[----:B------:R-:W-:Y:S02]  /*1260*/  IMAD R24, R24, -0x100, RZ ;  /* 0xffffff0018187824 */ /* 0x000fe400078e02ff */
[C---:B------:R-:W-:Y:S01]  /*1270*/  IMAD.WIDE.U32 R72, R66.reuse, c[0x0][0x1f8], R8 ;  /* 0x00007e0042487a25 */ /* 0x040fe200078e0008 */
[----:B------:R-:W-:Y:S02]  /*1280*/  @!P0 IADD3 R75, R89, R75, RZ ;  /* 0x0000004b594b8210 */ /* 0x000fe40007ffe0ff */
[----:B------:R-:W-:Y:S01]  /*1290*/  SHF.R.S32.HI R0, RZ, 0x1f, R24 ;  /* 0x0000001fff007819 */ /* 0x000fe20000011418 */
[----:B------:R-:W-:Y:S01]  /*12a0*/  IMAD R91, R66, c[0x0][0x1fc], R87 ;  /* 0x00007f00425b7a24 */ /* 0x000fe200078e0257 */
[----:B------:R-:W-:Y:S01]  /*12b0*/  IADD3 R87, P1, R24, R72, RZ ;  /* 0x0000004818577210 */ /* 0x000fe20007f3e0ff */
[----:B------:R-:W-:-:S02]  /*12c0*/  IMAD R89, R65, c[0x0][0x208], RZ ;  /* 0x0000820041597a24 */ /* 0x000fc400078e02ff */
[----:B------:R-:W-:Y:S01]  /*12d0*/  @!P0 IMAD.WIDE.U32 R8, R66, c[0x0][0x1f8], R70 ;  /* 0x00007e0042088a25 */ /* 0x000fe200078e0046 */
[----:B------:R-:W-:-:S03]  /*12e0*/  IADD3.X R88, R0, R91, R73, P1, !PT ;  /* 0x0000005b00587210 */ /* 0x000fc60000ffe449 */
[----:B------:R-:W-:-:S04]  /*12f0*/  IMAD.WIDE.U32 R76, R66, c[0x0][0x208], R76 ;  /* 0x00008200424c7a25 */ /* 0x000fc800078e004c */
[----:B------:R-:W-:Y:S01]  /*1300*/  IMAD R93, R66, c[0x0][0x20c], R89 ;  /* 0x00008300425d7a24 */ /* 0x000fe200078e0259 */
[----:B------:R-:W-:Y:S01]  /*1310*/  @!P0 IADD3 R89, P1, R46, R8, RZ ;  /* 0x000000082e598210 */ /* 0x000fe20007f3e0ff */
[----:B------:R-:W-:Y:S01]  /*1320*/  @!P0 IMAD.WIDE.U32 R70, R66, c[0x0][0x208], R74 ;  /* 0x0000820042468a25 */ /* 0x000fe200078e004a */
[----:B------:R-:W-:Y:S02]  /*1330*/  IADD3 R76, P2, R24, R76, RZ ;  /* 0x0000004c184c7210 */ /* 0x000fe40007f5e0ff */
[----:B------:R-:W-:Y:S02]  /*1340*/  LEA R75, P4, R46, c[0x0][0x258], 0x1 ;  /* 0x000096002e4b7a11 */ /* 0x000fe400078808ff */
[----:B------:R-:W-:Y:S02]  /*1350*/  @!P0 IADD3.X R90, R45, R9, R91, P1, !PT ;  /* 0x000000092d5a8210 */ /* 0x000fe40000ffe45b */
[----:B------:R-:W-:Y:S02]  /*1360*/  IADD3.X R77, R0, R93, R77, P2, !PT ;  /* 0x0000005d004d7210 */ /* 0x000fe400017fe44d */
[----:B------:R-:W-:-:S02]  /*1370*/  LEA.HI.X R9, R46, c[0x0][0x25c], R45, 0x1, P4 ;  /* 0x000097002e097a11 */ /* 0x000fc400020f0c2d */
[----:B------:R-:W-:-:S04]  /*1380*/  LEA R74, P4, R76, R75, 0x1 ;  /* 0x0000004b4c4a7211 */ /* 0x000fc800078808ff */
[----:B------:R-:W-:Y:S02]  /*1390*/  LEA.HI.X R75, R76, R9, R77, 0x1, P4 ;  /* 0x000000094c4b7211 */ /* 0x000fe400020f0c4d */
[C---:B------:R-:W-:Y:S02]  /*13a0*/  @!P0 IADD3 R84, P3, R46.reuse, R70, RZ ;  /* 0x000000462e548210 */ /* 0x040fe40007f7e0ff */
[----:B------:R-:W-:Y:S02]  /*13b0*/  LEA R72, P2, R46, c[0x0][0x268], 0x1 ;  /* 0x00009a002e487a11 */ /* 0x000fe400078408ff */
[----:B------:R-:W-:Y:S02]  /*13c0*/  ISETP.GE.AND P6, PT, R6, R43, PT ;  /* 0x0000002b0600720c */ /* 0x000fe40003fc6270 */
[----:B------:R-:W-:Y:S02]  /*13d0*/  @!P0 IADD3.X R71, R45, R71, R93, P3, !PT ;  /* 0x000000472d478210 */ /* 0x000fe40001ffe45d */
[----:B------:R-:W-:-:S02]  /*13e0*/  @!P0 LEA R70, P3, R84, c[0x0][0x258], 0x1 ;  /* 0x0000960054468a11 */ /* 0x000fc400078608ff */
[----:B------:R-:W-:Y:S02]  /*13f0*/  LEA.HI.X R73, R46, c[0x0][0x26c], R45, 0x1, P2 ;  /* 0x00009b002e497a11 */ /* 0x000fe400010f0c2d */
[----:B------:R-:W-:Y:S02]  /*1400*/  LEA R72, P2, R87, R72, 0x1 ;  /* 0x0000004857487211 */ /* 0x000fe400078408ff */
[----:B------:R-:W-:Y:S02]  /*1410*/  @!P0 LEA R8, P1, R89, c[0x0][0x268], 0x1 ;  /* 0x00009a0059088a11 */ /* 0x000fe400078208ff */
[----:B------:R-:W-:Y:S02]  /*1420*/  @!P0 LEA.HI.X R71, R84, c[0x0][0x25c], R71, 0x1, P3 ;  /* 0x0000970054478a11 */ /* 0x000fe400018f0c47 */
[----:B------:R-:W-:Y:S02]  /*1430*/  PRMT R84, RZ, 0x7610, R84 ;  /* 0x00007610ff547816 */ /* 0x000fe40000000054 */
[----:B------:R-:W-:-:S02]  /*1440*/  LEA.HI.X R73, R87, R73, R88, 0x1, P2 ;  /* 0x0000004957497211 */ /* 0x000fc400010f0c58 */
[----:B------:R-:W-:Y:S02]  /*1450*/  @!P0 LEA.HI.X R9, R89, c[0x0][0x26c], R90, 0x1, P1 ;  /* 0x00009b0059098a11 */ /* 0x000fe400008f0c5a */
[-C--:B------:R-:W-:Y:S02]  /*1460*/  ISETP.GE.AND P1, PT, R18, R43.reuse, PT ;  /* 0x0000002b1200720c */ /* 0x080fe40003f26270 */
[-C--:B------:R-:W-:Y:S02]  /*1470*/  ISETP.GE.AND P2, PT, R20, R43.reuse, PT ;  /* 0x0000002b1400720c */ /* 0x080fe40003f46270 */
[-C--:B------:R-:W-:Y:S02]  /*1480*/  ISETP.GE.AND P3, PT, R22, R43.reuse, PT ;  /* 0x0000002b1600720c */ /* 0x080fe40003f66270 */
[----:B------:R-:W-:Y:S02]  /*1490*/  PRMT R87, RZ, 0x7610, R87 ;  /* 0x00007610ff577816 */ /* 0x000fe40000000057 */
[----:B------:R-:W-:-:S02]  /*14a0*/  ISETP.GE.AND P4, PT, R86, R43, PT ;  /* 0x0000002b5600720c */ /* 0x000fc40003f86270 */
[----:B------:R-:W-:Y:S02]  /*14b0*/  ISETP.GE.AND P5, PT, R2, R43, PT ;  /* 0x0000002b0200720c */ /* 0x000fe40003fa6270 */
[----:B------:R-:W-:Y:S02]  /*14c0*/  PRMT R88, RZ, 0x7610, R88 ;  /* 0x00007610ff587816 */ /* 0x000fe40000000058 */
[----:B------:R-:W-:Y:S01]  /*14d0*/  PRMT R89, RZ, 0x7610, R89 ;  /* 0x00007610ff597816 */ /* 0x000fe20000000059 */
[----:B---3--:R-:W-:Y:S04]  /*14e0*/  STS.U16 [R42], R69 ;  /* 0x000000452a007388 */ /* 0x008fe80000000400 */
[----:B----4-:R-:W-:Y:S04]  /*14f0*/  STS.U16 [R41+0x40], R78 ;  /* 0x0000404e29007388 */ /* 0x010fe80000000400 */
        /* <DEDUP_REMOVED lines=18> */
[----:B------:R-:W2:Y:S01]  /*1620*/  @!P6 LDG.E.U16 R84, [R72.64+-0x1c0] ;  /* 0xfffe40064854e981 */ /* 0x000ea2000c1e1500 */
[----:B------:R-:W-:-:S03]  /*1630*/  ISETP.GE.AND P6, PT, R4, R43, PT ;  /* 0x0000002b0400720c */ /* 0x000fc60003fc6270 */
[----:B------:R0:W3:Y:S04]  /*1640*/  @!P0 LDG.E.U16 R87, [R8.64] ;  /* 0x0000000608578981 */ /* 0x0000e8000c1e1500 */
[----:B------:R-:W4:Y:S04]  /*1650*/  @!P1 LDG.E.U16 R83, [R72.64+-0x180] ;  /* 0xfffe800648539981 */ /* 0x000f28000c1e1500 */
[----:B------:R-:W4:Y:S01]  /*1660*/  @!P2 LDG.E.U16 R88, [R72.64+-0x140] ;  /* 0xfffec0064858a981 */ /* 0x000f22000c1e1500 */
[----:B0-----:R-:W-:Y:S02]  /*1670*/  PRMT R8, RZ, 0x7610, R8 ;  /* 0x00007610ff087816 */ /* 0x001fe40000000008 */
[----:B------:R-:W-:Y:S01]  /*1680*/  PRMT R9, RZ, 0x7610, R9 ;  /* 0x00007610ff097816 */ /* 0x000fe20000000009 */
[----:B------:R-:W4:Y:S04]  /*1690*/  @!P3 LDG.E.U16 R85, [R72.64+-0x100] ;  /* 0xffff00064855b981 */ /* 0x000f28000c1e1500 */
[----:B------:R-:W4:Y:S04]  /*16a0*/  @!P4 LDG.E.U16 R8, [R72.64+-0xc0] ;  /* 0xffff40064808c981 */ /* 0x000f28000c1e1500 */
[----:B------:R-:W4:Y:S04]  /*16b0*/  @!P5 LDG.E.U16 R9, [R72.64+-0x80] ;  /* 0xffff80064809d981 */ /* 0x000f28000c1e1500 */
[----:B------:R-:W4:Y:S01]  /*16c0*/  @!P6 LDG.E.U16 R89, [R72.64+-0x40] ;  /* 0xffffc0064859e981 */ /* 0x000f22000c1e1500 */
        /* <DEDUP_REMOVED lines=9> */
[----:B------:R0:W-:Y:S04]  /*1760*/  STS.U16 [R39+0xc0], R88 ;  /* 0x0000c05827007388 */ /* 0x0001e80000000400 */
[----:B------:R-:W-:Y:S04]  /*1770*/  STS.U16 [R38+0x100], R85 ;  /* 0x0001005526007388 */ /* 0x000fe80000000400 */
[----:B------:R-:W-:Y:S04]  /*1780*/  STS.U16 [R37+0x140], R8 ;  /* 0x0001400825007388 */ /* 0x000fe80000000400 */
[----:B------:R-:W-:Y:S04]  /*1790*/  STS.U16 [R36+0x180], R9 ;  /* 0x0001800924007388 */ /* 0x000fe80000000400 */
[----:B------:R1:W-:Y:S01]  /*17a0*/  STS.U16 [R34+0x1c0], R89 ;  /* 0x0001c05922007388 */ /* 0x0003e20000000400 */
[----:B------:R-:W-:-:S06]  /*17b0*/  NOP ;  /* 0x0000000000007918 */ /* 0x000fcc0000000000 */
[----:B------:R-:W2:Y:S04]  /*17c0*/  LDS.U16 R72, [R32] ;  /* 0x0000000020487984 */ /* 0x000ea80000000400 */
[----:B------:R-:W-:Y:S04]  /*17d0*/  LDS.U16 R73, [R32+0x2] ;  /* 0x0000020020497984 */ /* 0x000fe80000000400 */
[----:B------:R-:W-:Y:S04]  /*17e0*/  LDS.U16 R84, [R32+0x4] ;  /* 0x0000040020547984 */ /* 0x000fe80000000400 */
[----:B------:R-:W-:Y:S04]  /*17f0*/  LDS.U16 R83, [R32+0x6] ;  /* 0x0000060020537984 */ /* 0x000fe80000000400 */
[----:B------:R-:W-:Y:S04]  /*1800*/  LDS.U16 R87, [R32+0x8] ;  /* 0x0000080020577984 */ /* 0x000fe80000000400 */
[----:B------:R-:W3:Y:S04]  /*1810*/  LDS.U16 R85, [R32+0xa] ;  /* 0x00000a0020557984 */ /* 0x000ee80000000400 */
[----:B------:R-:W2:Y:S04]  /*1820*/  LDS.U16 R8, [R32+0xc] ;  /* 0x00000c0020087984 */ /* 0x000ea80000000400 */
[----:B------:R-:W2:Y:S04]  /*1830*/  LDS.U16 R9, [R32+0xe] ;  /* 0x00000e0020097984 */ /* 0x000ea80000000400 */
[----:B------:R-:W-:Y:S01]  /*1840*/  BAR.SYNC.DEFER_BLOCKING 0x0 ;  /* 0x0000000000007b1d */ /* 0x000fe20000010000 */
[----:B0-----:R-:W-:-:S02]  /*1850*/  PRMT R88, RZ, 0x7610, R88 ;  /* 0x00007610ff587816 */ /* 0x001fc40000000058 */
[----:B-1----:R-:W-:-:S03]  /*1860*/  PRMT R89, RZ, 0x7610, R89 ;  /* 0x00007610ff597816 */ /* 0x002fc60000000059 */
        /* <DEDUP_REMOVED lines=9> */
[----:B--2---:R-:W-:-:S02]  /*1900*/  HADD2.F32 R94, -RZ, R72.H0_H0 ;  /* 0x20000048ff5e7230 */ /* 0x004fc40000004100 */
[----:B---3--:R-:W-:Y:S02]  /*1910*/  HADD2.F32 R105, -RZ, R85.H0_H0 ;  /* 0x20000055ff697230 */ /* 0x008fe40000004100 */
[----:B------:R-:W-:Y:S01]  /*1920*/  HADD2.F32 R84, -RZ, R84.H0_H0 ;  /* 0x20000054ff547230 */ /* 0x000fe20000004100 */
[----:B0-----:R-:W-:Y:S01]  /*1930*/  FMUL.FTZ R70, R94, -1.4426950216293334961 ;  /* 0xbfb8aa3b5e467820 */ /* 0x001fe20000410000 */
[----:B------:R-:W-:Y:S01]  /*1940*/  HADD2.F32 R108, -RZ, R8.H0_H0 ;  /* 0x20000008ff6c7230 */ /* 0x000fe20000004100 */
[----:B------:R-:W-:Y:S01]  /*1950*/  FMUL.FTZ R8, R105, -1.4426950216293334961 ;  /* 0xbfb8aa3b69087820 */ /* 0x000fe20000410000 */
[----:B------:R-:W-:Y:S01]  /*1960*/  HADD2.F32 R111, -RZ, R9.H0_H0 ;  /* 0x20000009ff6f7230 */ /* 0x000fe20000004100 */
[----:B------:R-:W-:Y:S01]  /*1970*/  FMUL.FTZ R72, R84, -1.4426950216293334961 ;  /* 0xbfb8aa3b54487820 */ /* 0x000fe20000410000 */
[----:B------:R-:W-:Y:S01]  /*1980*/  HADD2.F32 R96, -RZ, R73.H0_H0 ;  /* 0x20000049ff607230 */ /* 0x000fe20000004100 */
[----:B------:R-:W0:Y:S01]  /*1990*/  MUFU.EX2 R70, R70 ;  /* 0x0000004600467308 */ /* 0x000e220000000800 */
[----:B------:R-:W-:-:S03]  /*19a0*/  HADD2.F32 R99, -RZ, R83.H0_H0 ;  /* 0x20000053ff637230 */ /* 0x000fc60000004100 */
[----:B------:R-:W-:-:S04]  /*19b0*/  FMUL.FTZ R71, R96, -1.4426950216293334961 ;  /* 0xbfb8aa3b60477820 */ /* 0x000fc80000410000 */
[----:B------:R-:W-:Y:S01]  /*19c0*/  MUFU.EX2 R98, R8 ;  /* 0x0000000800627308 */ /* 0x000fe20000000800 */
[----:B------:R-:W-:-:S07]  /*19d0*/  HADD2.F32 R102, -RZ, R87.H0_H0 ;  /* 0x20000057ff667230 */ /* 0x000fce0000004100 */
[----:B------:R-:W-:Y:S01]  /*19e0*/  MUFU.EX2 R72, R72 ;  /* 0x0000004800487308 */ /* 0x000fe20000000800 */
[----:B------:R-:W-:Y:S02]  /*19f0*/  FMUL.FTZ R73, R99, -1.4426950216293334961 ;  /* 0xbfb8aa3b63497820 */ /* 0x000fe40000410000 */
[----:B-1----:R-:W-:-:S05]  /*1a00*/  FMUL.FTZ R74, R102, -1.4426950216293334961 ;  /* 0xbfb8aa3b664a7820 */ /* 0x002fca0000410000 */
[----:B------:R-:W1:Y:S01]  /*1a10*/  MUFU.EX2 R71, R71 ;  /* 0x0000004700477308 */ /* 0x000e620000000800 */
[----:B------:R-:W-:-:S07]  /*1a20*/  FMUL.FTZ R75, R108, -1.4426950216293334961 ;  /* 0xbfb8aa3b6c4b7820 */ /* 0x000fce0000410000 */
[----:B------:R0:W2:Y:S08]  /*1a30*/  MUFU.EX2 R83, R73 ;  /* 0x0000004900537308 */ /* 0x0000b00000000800 */
[----:B------:R1:W3:Y:S01]  /*1a40*/  MUFU.EX2 R85, R74 ;  /* 0x0000004a00557308 */ /* 0x0002e20000000800 */
[----:B0-----:R-:W-:-:S07]  /*1a50*/  FADD.FTZ R73, R70, 1 ;  /* 0x3f80000046497421 */ /* 0x001fce0000010000 */
[----:B------:R0:W-:Y:S01]  /*1a60*/  MUFU.EX2 R101, R75 ;  /* 0x0000004b00657308 */ /* 0x0001e20000000800 */
[----:B-1----:R-:W-:Y:S02]  /*1a70*/  FADD.FTZ R74, R71, 1 ;  /* 0x3f800000474a7421 */ /* 0x002fe40000010000 */
[----:B0-----:R-:W-:-:S05]  /*1a80*/  FADD.FTZ R75, R72, 1 ;  /* 0x3f800000484b7421 */ /* 0x001fca0000010000 */
[----:B------:R-:W0:Y:S01]  /*1a90*/  MUFU.RCP R73, R73 ;  /* 0x0000004900497308 */ /* 0x000e220000001000 */
[----:B------:R-:W-:Y:S02]  /*1aa0*/  FMUL.FTZ R100, R111, -1.4426950216293334961 ;  /* 0xbfb8aa3b6f647820 */ /* 0x000fe40000410000 */
[----:B--2---:R-:W-:Y:S01]  /*1ab0*/  FADD.FTZ R87, R83, 1 ;  /* 0x3f80000053577421 */ /* 0x004fe20000010000 */
[----:B------:R-:W-:-:S04]  /*1ac0*/  HADD2.F32 R83, -RZ, R76.H0_H0 ;  /* 0x2000004cff537230 */ /* 0x000fc80000004100 */
[----:B------:R-:W-:Y:S01]  /*1ad0*/  MUFU.EX2 R107, R100 ;  /* 0x00000064006b7308 */ /* 0x000fe20000000800 */
[----:B------:R-:W-:-:S07]  /*1ae0*/  FADD.FTZ R98, R98, 1 ;  /* 0x3f80000062627421 */ /* 0x000fce0000010000 */
[----:B------:R-:W-:Y:S08]  /*1af0*/  MUFU.RCP R100, R87 ;  /* 0x0000005700647308 */ /* 0x000ff00000001000 */
[----:B------:R-:W-:Y:S01]  /*1b00*/  MUFU.RCP R106, R98 ;  /* 0x00000062006a7308 */ /* 0x000fe20000001000 */
[----:B------:R-:W-:Y:S02]  /*1b10*/  HADD2.F32 R77, -RZ, R77.H0_H0 ;  /* 0x2000004dff4d7230 */ /* 0x000fe40000004100 */
[----:B------:R-:W-:Y:S01]  /*1b20*/  HADD2.F32 R81, -RZ, R81.H0_H0 ;  /* 0x20000051ff517230 */ /* 0x000fe20000004100 */
[----:B------:R-:W-:Y:S01]  /*1b30*/  ISETP.NE.AND P6, PT, R58, RZ, PT ;  /* 0x000000ff3a00720c */ /* 0x000fe20003fc5270 */
[----:B----4-:R-:W-:Y:S04]  /*1b40*/  STS.U16 [R42], R91 ;  /* 0x0000005b2a007388 */ /* 0x010fe80000000400 */
[----:B------:R3:W-:Y:S04]  /*1b50*/  STS.U16 [R41+0x40], R88 ;  /* 0x0000405829007388 */ /* 0x0007e80000000400 */
[----:B------:R-:W-:Y:S04]  /*1b60*/  STS.U16 [R40+0x80], R89 ;  /* 0x0000805928007388 */ /* 0x000fe80000000400 */
[----:B------:R-:W-:Y:S04]  /*1b70*/  STS.U16 [R39+0xc0], R90 ;  /* 0x0000c05a27007388 */ /* 0x000fe80000000400 */
[----:B------:R1:W-:Y:S04]  /*1b80*/  STS.U16 [R38+0x100], R93 ;  /* 0x0001005d26007388 */ /* 0x0003e80000000400 */
[----:B------:R-:W-:Y:S04]  /*1b90*/  STS.U16 [R37+0x140], R92 ;  /* 0x0001405c25007388 */ /* 0x000fe80000000400 */
[----:B------:R2:W-:Y:S04]  /*1ba0*/  STS.U16 [R36+0x180], R95 ;  /* 0x0001805f24007388 */ /* 0x0005e80000000400 */
[----:B------:R-:W-:Y:S01]  /*1bb0*/  STS.U16 [R34+0x1c0], R97 ;  /* 0x0001c06122007388 */ /* 0x000fe20000000400 */
[----:B------:R-:W-:-:S06]  /*1bc0*/  NOP ;  /* 0x0000000000007918 */ /* 0x000fcc0000000000 */
[----:B------:R-:W4:Y:S04]  /*1bd0*/  LDS.U16 R9, [R32+0x2] ;  /* 0x0000020020097984 */ /* 0x000f280000000400 */
[----:B------:R-:W0:Y:S04]  /*1be0*/  LDS.U16 R8, [R32] ;  /* 0x0000000020087984 */ /* 0x000e280000000400 */
[----:B------:R-:W0:Y:S04]  /*1bf0*/  LDS.U16 R72, [R32+0x8] ;  /* 0x0000080020487984 */ /* 0x000e280000000400 */
[----:B------:R-:W0:Y:S01]  /*1c00*/  LDS.U16 R71, [R32+0x6] ;  /* 0x0000060020477984 */ /* 0x000e220000000400 */
[----:B---3--:R-:W-:Y:S01]  /*1c10*/  FADD.FTZ R88, R85, 1 ;  /* 0x3f80000055587421 */ /* 0x008fe20000010000 */
[----:B------:R-:W-:-:S02]  /*1c20*/  HADD2.F32 R85, -RZ, R69.H0_H0 ;  /* 0x20000045ff557230 */ /* 0x000fc40000004100 */
[----:B------:R-:W3:Y:S04]  /*1c30*/  LDS.U16 R70, [R32+0x4] ;  /* 0x0000040020467984 */ /* 0x000ee80000000400 */
[----:B------:R-:W3:Y:S01]  /*1c40*/  LDS.U16 R69, [R32+0xa] ;  /* 0x00000a0020457984 */ /* 0x000ee20000000400 */
[----:B-1----:R-:W1:Y:S08]  /*1c50*/  MUFU.RCP R93, R74 ;  /* 0x0000004a005d7308 */ /* 0x002e700000001000 */
[----:B--2---:R2:W-:Y:S01]  /*1c60*/  MUFU.RCP R95, R75 ;  /* 0x0000004b005f7308 */ /* 0x0045e20000001000 */
[----:B----4-:R-:W-:Y:S01]  /*1c70*/  HADD2.F32 R92, -RZ, R9.H0_H0 ;  /* 0x20000009ff5c7230 */ /* 0x010fe20000004100 */
[----:B0-----:R-:W-:Y:S01]  /*1c80*/  FADD.FTZ R9, -R73, 1 ;  /* 0x3f80000049097421 */ /* 0x001fe20000010100 */
[----:B------:R-:W-:-:S03]  /*1c90*/  HADD2.F32 R91, -RZ, R8.H0_H0 ;  /* 0x20000008ff5b7230 */ /* 0x000fc60000004100 */
[----:B--2---:R-:W-:Y:S01]  /*1ca0*/  FFMA.FTZ R75, R94, R9, 1 ;  /* 0x3f8000005e4b7423 */ /* 0x004fe20000010009 */
[----:B------:R-:W0:Y:S04]  /*1cb0*/  LDS.U16 R8, [R32+0xc] ;  /* 0x00000c0020087984 */ /* 0x000e280000000400 */
[----:B------:R-:W2:Y:S01]  /*1cc0*/  LDS.U16 R9, [R32+0xe] ;  /* 0x00000e0020097984 */ /* 0x000ea20000000400 */
[----:B------:R4:W3:Y:S01]  /*1cd0*/  MUFU.RCP R103, R88 ;  /* 0x0000005800677308 */ /* 0x0008e20000001000 */
[----:B------:R-:W-:Y:S02]  /*1ce0*/  FMUL.FTZ R74, R83, R91 ;  /* 0x0000005b534a7220 */ /* 0x000fe40000410000 */
[----:B-1----:R-:W-:Y:S02]  /*1cf0*/  FADD.FTZ R87, -R93, 1 ;  /* 0x3f8000005d577421 */ /* 0x002fe40000010100 */
[----:B------:R-:W-:Y:S01]  /*1d00*/  FMUL.FTZ R76, R85, R92 ;  /* 0x0000005c554c7220 */ /* 0x000fe20000410000 */
[----:B------:R-:W-:Y:S01]  /*1d10*/  HADD2.F32 R104, -RZ, R72.H0_H0 ;  /* 0x20000048ff687230 */ /* 0x000fe20000004100 */
[----:B------:R-:W-:-:S02]  /*1d20*/  FMUL.FTZ R74, R73, R74 ;  /* 0x0000004a494a7220 */ /* 0x000fc40000410000 */
[----:B------:R-:W-:Y:S01]  /*1d30*/  FFMA.FTZ R87, R96, R87, 1 ;  /* 0x3f80000060577423 */ /* 0x000fe20000010057 */
[----:B----4-:R-:W-:Y:S01]  /*1d40*/  HADD2.F32 R88, -RZ, R79.H0_H0 ;  /* 0x2000004fff587230 */ /* 0x010fe20000004100 */
[----:B------:R-:W-:Y:S02]  /*1d50*/  FMUL.FTZ R76, R93, R76 ;  /* 0x0000004c5d4c7220 */ /* 0x000fe40000410000 */
[----:B------:R-:W-:Y:S02]  /*1d60*/  FMUL.FTZ R74, R74, R75 ;  /* 0x0000004b4a4a7220 */ /* 0x000fe40000410000 */
[----:B------:R-:W-:Y:S01]  /*1d70*/  FMUL.FTZ R75, R76, R87 ;  /* 0x000000574c4b7220 */ /* 0x000fe20000410000 */
[----:B------:R-:W-:Y:S01]  /*1d80*/  HADD2.F32 R87, -RZ, R78.H0_H0 ;  /* 0x2000004eff577230 */ /* 0x000fe20000004100 */
[----:B------:R-:W-:Y:S01]  /*1d90*/  FADD.FTZ R90, R101, 1 ;  /* 0x3f800000655a7421 */ /* 0x000fe20000010000 */
[----:B------:R-:W-:Y:S01]  /*1da0*/  HADD2.F32 R101, -RZ, R71.H0_H0 ;  /* 0x20000047ff657230 */ /* 0x000fe20000004100 */
[----:B---3--:R-:W-:-:S02]  /*1db0*/  FADD.FTZ R89, -R103, 1 ;  /* 0x3f80000067597421 */ /* 0x008fc40000010100 */
[----:B------:R-:W-:Y:S02]  /*1dc0*/  FMUL.FTZ R72, R88, R104 ;  /* 0x0000006858487220 */ /* 0x000fe40000410000 */
[----:B------:R-:W-:Y:S02]  /*1dd0*/  FADD.FTZ R78, R107, 1 ;  /* 0x3f8000006b4e7421 */ /* 0x000fe40000010000 */
[----:B------:R-:W-:Y:S02]  /*1de0*/  FFMA.FTZ R89, R102, R89, 1 ;  /* 0x3f80000066597423 */ /* 0x000fe40000010059 */
[----:B------:R-:W-:Y:S02]  /*1df0*/  FMUL.FTZ R72, R103, R72 ;  /* 0x0000004867487220 */ /* 0x000fe40000410000 */
[----:B------:R-:W-:Y:S02]  /*1e00*/  FADD.FTZ R76, -R100, 1 ;  /* 0x3f800000644c7421 */ /* 0x000fe40000010100 */
[----:B------:R-:W-:Y:S01]  /*1e10*/  FMUL.FTZ R71, R87, R101 ;  /* 0x0000006557477220 */ /* 0x000fe20000410000 */
[----:B------:R1:W3:Y:S01]  /*1e20*/  MUFU.RCP R109, R90 ;  /* 0x0000005a006d7308 */ /* 0x0002e20000001000 */
[----:B------:R-:W-:Y:S01]  /*1e30*/  FMUL.FTZ R72, R72, R89 ;  /* 0x0000005948487220 */ /* 0x000fe20000410000 */
[----:B------:R-:W-:Y:S01]  /*1e40*/  HADD2.F32 R97, -RZ, R70.H0_H0 ;  /* 0x20000046ff617230 */ /* 0x000fe20000004100 */
[----:B------:R-:W-:Y:S01]  /*1e50*/  FFMA.FTZ R76, R99, R76, 1 ;  /* 0x3f800000634c7423 */ /* 0x000fe2000001004c */
[----:B------:R-:W-:Y:S01]  /*1e60*/  HADD2.F32 R89, -RZ, R80.H0_H0 ;  /* 0x20000050ff597230 */ /* 0x000fe20000004100 */
[----:B------:R-:W-:Y:S01]  /*1e70*/  FMUL.FTZ R71, R100, R71 ;  /* 0x0000004764477220 */ /* 0x000fe20000410000 */
[----:B------:R-:W-:-:S02]  /*1e80*/  HADD2.F32 R107, -RZ, R69.H0_H0 ;  /* 0x20000045ff6b7230 */ /* 0x000fc40000004100 */
[----:B------:R-:W4:Y:S01]  /*1e90*/  MUFU.RCP R78, R78 ;  /* 0x0000004e004e7308 */ /* 0x000f220000001000 */
[----:B------:R-:W-:Y:S02]  /*1ea0*/  FMUL.FTZ R71, R71, R76 ;  /* 0x0000004c47477220 */ /* 0x000fe40000410000 */
[----:B------:R-:W-:Y:S02]  /*1eb0*/  FADD.FTZ R79, -R95, 1 ;  /* 0x3f8000005f4f7421 */ /* 0x000fe40000010100 */
[----:B------:R-:W-:Y:S02]  /*1ec0*/  FMUL.FTZ R70, R77, R97 ;  /* 0x000000614d467220 */ /* 0x000fe40000410000 */
[----:B------:R-:W-:Y:S02]  /*1ed0*/  FADD.FTZ R76, -R106, 1 ;  /* 0x3f8000006a4c7421 */ /* 0x000fe40000010100 */
[----:B------:R-:W-:Y:S01]  /*1ee0*/  FMUL.FTZ R69, R89, R107 ;  /* 0x0000006b59457220 */ /* 0x000fe20000410000 */
[----:B0-----:R-:W-:Y:S01]  /*1ef0*/  HADD2.F32 R110, -RZ, R8.H0_H0 ;  /* 0x20000008ff6e7230 */ /* 0x001fe20000004100 */
[----:B------:R-:W-:Y:S01]  /*1f00*/  FFMA.FTZ R79, R84, R79, 1 ;  /* 0x3f800000544f7423 */ /* 0x000fe2000001004f */
[----:B-1----:R-:W-:Y:S01]  /*1f10*/  HADD2.F32 R90, -RZ, R82.H0_H0 ;  /* 0x20000052ff5a7230 */ /* 0x002fe20000004100 */
[----:B------:R-:W-:Y:S01]  /*1f20*/  FMUL.FTZ R70, R95, R70 ;  /* 0x000000465f467220 */ /* 0x000fe20000410000 */
[----:B--2---:R-:W-:Y:S01]  /*1f30*/  HADD2.F32 R112, -RZ, R9.H0_H0 ;  /* 0x20000009ff707230 */ /* 0x004fe20000004100 */
[----:B------:R-:W-:-:S02]  /*1f40*/  FFMA.FTZ R76, R105, R76, 1 ;  /* 0x3f800000694c7423 */ /* 0x000fc4000001004c */
[----:B------:R-:W-:Y:S02]  /*1f50*/  FMUL.FTZ R69, R106, R69 ;  /* 0x000000456a457220 */ /* 0x000fe40000410000 */
[----:B------:R-:W-:Y:S02]  /*1f60*/  FMUL.FTZ R70, R70, R79 ;  /* 0x0000004f46467220 */ /* 0x000fe40000410000 */
[----:B------:R-:W-:Y:S02]  /*1f70*/  FMUL.FTZ R69, R69, R76 ;  /* 0x0000004c45457220 */ /* 0x000fe40000410000 */
[----:B---3--:R-:W-:Y:S02]  /*1f80*/  FADD.FTZ R79, -R109, 1 ;  /* 0x3f8000006d4f7421 */ /* 0x008fe40000010100 */
[----:B------:R-:W-:Y:S02]  /*1f90*/  FMUL.FTZ R8, R81, R110 ;  /* 0x0000006e51087220 */ /* 0x000fe40000410000 */
[----:B----4-:R-:W-:-:S02]  /*1fa0*/  FADD.FTZ R76, -R78, 1 ;  /* 0x3f8000004e4c7421 */ /* 0x010fc40000010100 */
[----:B------:R-:W-:Y:S02]  /*1fb0*/  FMUL.FTZ R9, R90, R112 ;  /* 0x000000705a097220 */ /* 0x000fe40000410000 */
[----:B------:R-:W-:Y:S02]  /*1fc0*/  FFMA.FTZ R79, R108, R79, 1 ;  /* 0x3f8000006c4f7423 */ /* 0x000fe4000001004f */
[----:B------:R-:W-:Y:S02]  /*1fd0*/  FMUL.FTZ R8, R109, R8 ;  /* 0x000000086d087220 */ /* 0x000fe40000410000 */
[----:B------:R-:W-:Y:S02]  /*1fe0*/  FFMA.FTZ R76, R111, R76, 1 ;  /* 0x3f8000006f4c7423 */ /* 0x000fe4000001004c */
[----:B------:R-:W-:Y:S02]  /*1ff0*/  FMUL.FTZ R9, R78, R9 ;  /* 0x000000094e097220 */ /* 0x000fe40000410000 */
[----:B------:R-:W-:Y:S01]  /*2000*/  FMUL.FTZ R8, R8, R79 ;  /* 0x0000004f08087220 */ /* 0x000fe20000410000 */
[----:B------:R-:W-:Y:S01]  /*2010*/  BAR.SYNC.DEFER_BLOCKING 0x0 ;  /* 0x0000000000007b1d */ /* 0x000fe20000010000 */
[----:B------:R-:W-:Y:S01]  /*2020*/  FMUL.FTZ R9, R9, R76 ;  /* 0x0000004c09097220 */ /* 0x000fe20000410000 */
[----:B------:R-:W-:-:S02]  /*2030*/  F2FP.PACK_AB R74, R75, R74 ;  /* 0x0000004a4b4a723e */ /* 0x000fc400000000ff */
[----:B------:R-:W-:Y:S02]  /*2040*/  F2FP.PACK_AB R70, R71, R70 ;  /* 0x000000464746723e */ /* 0x000fe400000000ff */
[----:B------:R-:W-:Y:S02]  /*2050*/  F2FP.PACK_AB R69, R69, R72 ;  /* 0x000000484545723e */ /* 0x000fe400000000ff */
[----:B------:R-:W-:Y:S02]  /*2060*/  F2FP.PACK_AB R8, R9, R8 ;  /* 0x000000080908723e */ /* 0x000fe400000000ff */
[----:B------:R-:W-:Y:S02]  /*2070*/  PRMT R71, R74, 0x7632, R71 ;  /* 0x000076324a477816 */ /* 0x000fe40000000047 */
[----:B------:R-:W-:Y:S02]  /*2080*/  PRMT R9, R70, 0x7632, R9 ;  /* 0x0000763246097816 */ /* 0x000fe40000000009 */
[----:B------:R-:W-:-:S02]  /*2090*/  PRMT R72, R69, 0x7610, R72 ;  /* 0x0000761045487816 */ /* 0x000fc40000000048 */
        /* <DEDUP_REMOVED lines=22> */
[----:B0-----:R-:W-:Y:S01]  /*2200*/  IMAD R70, R60, c[0x0][0x2e8], RZ ;  /* 0x0000ba003c467a24 */ /* 0x001fe200078e02ff */
[----:B-1----:R-:W-:-:S03]  /*2210*/  P2R R8, PR, RZ, 0x40 ;  /* 0x00000040ff087803 */ /* 0x002fc60000000000 */
[----:B------:R-:W-:-:S04]  /*2220*/  IMAD.WIDE.U32 R8, R63, c[0x0][0x2e8], RZ ;  /* 0x0000ba003f087a25 */ /* 0x000fc800078e00ff */
[----:B------:R-:W-:Y:S01]  /*2230*/  IMAD R75, R63, c[0x0][0x2ec], R70 ;  /* 0x0000bb003f4b7a24 */ /* 0x000fe200078e0246 */
[----:B------:R-:W-:-:S04]  /*2240*/  LEA R70, P0, R46, c[0x0][0x338], 0x1 ;  /* 0x0000ce002e467a11 */ /* 0x000fc800078008ff */
[----:B------:R-:W-:Y:S02]  /*2250*/  IADD3 R9, R9, R75, RZ ;  /* 0x0000004b09097210 */ /* 0x000fe40007ffe0ff */
[----:B------:R-:W-:Y:S01]  /*2260*/  LEA.HI.X R74, R46, c[0x0][0x33c], R45, 0x1, P0 ;  /* 0x0000cf002e4a7a11 */ /* 0x000fe200000f0c2d */
[----:B------:R-:W-:Y:S02]  /*2270*/  IMAD R71, R65, c[0x0][0x2f0], RZ ;  /* 0x0000bc0041477a24 */ /* 0x000fe400078e02ff */
[----:B------:R-:W-:-:S04]  /*2280*/  IMAD.WIDE.U32 R8, R66, c[0x0][0x2f0], R8 ;  /* 0x0000bc0042087a25 */ /* 0x000fc800078e0008 */
[----:B------:R-:W-:Y:S01]  /*2290*/  IMAD R127, R66, c[0x0][0x2f4], R71 ;  /* 0x0000bd00427f7a24 */ /* 0x000fe200078e0247 */
[----:B------:R-:W-:Y:S01]  /*22a0*/  IADD3 R71, P1, R24, R8, RZ ;  /* 0x0000000818477210 */ /* 0x000fe20007f3e0ff */
[----:B------:R-:W-:Y:S01]  /*22b0*/  BSSY B0, `(.L_x_11289) ;  /* 0x0000014000007945 */ /* 0x000fe20003800000 */
[----:B------:R-:W-:Y:S02]  /*22c0*/  IADD3 R8, P2, R46, R10, RZ ;  /* 0x0000000a2e087210 */ /* 0x000fe40007f5e0ff */
[----:B------:R-:W-:Y:S02]  /*22d0*/  IADD3.X R72, R0, R127, R9, P1, !PT ;  /* 0x0000007f00487210 */ /* 0x000fe40000ffe409 */
[----:B--2---:R-:W-:Y:S02]  /*22e0*/  ISETP.GE.AND P0, PT, R46, R125, PT ;  /* 0x0000007d2e00720c */ /* 0x004fe40003f06270 */
[C---:B------:R-:W-:Y:S01]  /*22f0*/  LEA R70, P3, R71.reuse, R70, 0x1 ;  /* 0x0000004647467211 */ /* 0x040fe200078608ff */
[----:B------:R-:W-:Y:S01]  /*2300*/  FMUL.FTZ R94, R94, R73 ;  /* 0x000000495e5e7220 */ /* 0x000fe20000410000 */
[----:B------:R-:W-:Y:S01]  /*2310*/  ISETP.GE.AND P1, PT, R18, R125, PT ;  /* 0x0000007d1200720c */ /* 0x000fe20003f26270 */
[----:B------:R-:W-:Y:S01]  /*2320*/  FMUL.FTZ R96, R96, R93 ;  /* 0x0000005d60607220 */ /* 0x000fe20000410000 */
[----:B------:R-:W-:-:S02]  /*2330*/  LEA.HI.X R71, R71, R74, R72, 0x1, P3 ;  /* 0x0000004a47477211 */ /* 0x000fc400018f0c48 */
[----:B------:R-:W-:-:S05]  /*2340*/  IADD3.X R9, R45, R11, RZ, P2, !PT ;  /* 0x0000000b2d097210 */ /* 0x000fca00017fe4ff */
        /* <DEDUP_REMOVED lines=10> */
.L_x_11290:
[----:B------:R-:W-:Y:S05]  /*23f0*/  BSYNC B0 ;  /* 0x0000000000007941 */ /* 0x000fea0003800000 */
.L_x_11289:
[-C--:B------:R-:W-:Y:S01]  /*2400*/  ISETP.GE.AND P0, PT, R20, R125.reuse, PT ;  /* 0x0000007d1400720c */ /* 0x080fe20003f06270 */
[----:B------:R-:W-:Y:S01]  /*2410*/  @!P1 STG.E.U16 [R70.64+-0x180], R113 ;  /* 0xfffe807146009986 */ /* 0x000fe2000c101506 */
[-C--:B------:R-:W-:Y:S01]  /*2420*/  ISETP.GE.AND P4, PT, R22, R125.reuse, PT ;  /* 0x0000007d1600720c */ /* 0x080fe20003f86270 */
[----:B0-----:R-:W-:Y:S01]  /*2430*/  HADD2.F32 R69, -RZ, R68.H0_H0 ;  /* 0x20000044ff457230 */ /* 0x001fe20000004100 */
[-C--:B------:R-:W-:Y:S01]  /*2440*/  ISETP.GE.AND P5, PT, R86, R125.reuse, PT ;  /* 0x0000007d5600720c */ /* 0x080fe20003fa6270 */
[----:B------:R-:W-:Y:S01]  /*2450*/  HADD2.F32 R67, -RZ, R67.H0_H0 ;  /* 0x20000043ff437230 */ /* 0x000fe20000004100 */
[-C--:B------:R-:W-:Y:S01]  /*2460*/  ISETP.GE.AND P1, PT, R2, R125.reuse, PT ;  /* 0x0000007d0200720c */ /* 0x080fe20003f26270 */
[----:B------:R-:W-:Y:S01]  /*2470*/  HADD2.F32 R23, -RZ, R23.H0_H0 ;  /* 0x20000017ff177230 */ /* 0x000fe20000004100 */
[-C--:B------:R-:W-:Y:S01]  /*2480*/  ISETP.GE.AND P2, PT, R6, R125.reuse, PT ;  /* 0x0000007d0600720c */ /* 0x080fe20003f46270 */
[----:B------:R-:W-:Y:S01]  /*2490*/  HADD2.F32 R21, -RZ, R21.H0_H0 ;  /* 0x20000015ff157230 */ /* 0x000fe20000004100 */
[----:B------:R-:W-:Y:S01]  /*24a0*/  ISETP.GE.AND P3, PT, R4, R125, PT ;  /* 0x0000007d0400720c */ /* 0x000fe20003f66270 */
[----:B------:R-:W-:Y:S01]  /*24b0*/  HADD2.F32 R19, -RZ, R19.H0_H0 ;  /* 0x20000013ff137230 */ /* 0x000fe20000004100 */
[----:B------:R-:W-:Y:S01]  /*24c0*/  FMUL.FTZ R98, R84, R95 ;  /* 0x0000005f54627220 */ /* 0x000fe20000410000 */
[----:B------:R-:W-:Y:S01]  /*24d0*/  @!P0 STG.E.U16 [R70.64+-0x140], R115 ;  /* 0xfffec07346008986 */ /* 0x000fe2000c101506 */
[----:B------:R-:W-:Y:S01]  /*24e0*/  ISETP.NE.U32.AND P0, PT, RZ, c[0x0][0x270], PT ;  /* 0x00009c00ff007a0c */ /* 0x000fe20003f05070 */
[----:B------:R-:W-:Y:S01]  /*24f0*/  HADD2.F32 R7, -RZ, R7.H0_H0 ;  /* 0x20000007ff077230 */ /* 0x000fe20000004100 */
[----:B------:R-:W-:Y:S01]  /*2500*/  FMUL.FTZ R100, R99, R100 ;  /* 0x0000006463647220 */ /* 0x000fe20000410000 */
[----:B------:R-:W-:Y:S01]  /*2510*/  HADD2.F32 R5, -RZ, R5.H0_H0 ;  /* 0x20000005ff057230 */ /* 0x000fe20000004100 */
[----:B------:R-:W-:Y:S01]  /*2520*/  ISETP.NE.AND.EX P0, PT, RZ, c[0x0][0x274], PT, P0 ;  /* 0x00009d00ff007a0c */ /* 0x000fe20003f05300 */
[----:B------:R-:W-:Y:S01]  /*2530*/  HADD2.F32 R3, -RZ, R3.H0_H0 ;  /* 0x20000003ff037230 */ /* 0x000fe20000004100 */
[----:B------:R-:W-:Y:S01]  /*2540*/  FMUL.FTZ R103, R102, R103 ;  /* 0x0000006766677220 */ /* 0x000fe20000410000 */
[----:B------:R-:W-:Y:S01]  /*2550*/  @!P4 STG.E.U16 [R70.64+-0x100], R117 ;  /* 0xffff00754600c986 */ /* 0x000fe2000c101506 */
[----:B------:R-:W-:-:S02]  /*2560*/  FMUL.FTZ R106, R105, R106 ;  /* 0x0000006a696a7220 */ /* 0x000fc40000410000 */
[----:B------:R-:W-:Y:S01]  /*2570*/  FMUL.FTZ R108, R108, R109 ;  /* 0x0000006d6c6c7220 */ /* 0x000fe20000410000 */
[----:B------:R-:W-:Y:S01]  /*2580*/  @!P5 STG.E.U16 [R70.64+-0xc0], R119 ;  /* 0xffff40774600d986 */ /* 0x000fe2000c101506 */
[----:B------:R-:W-:Y:S02]  /*2590*/  FMUL.FTZ R111, R111, R78 ;  /* 0x0000004e6f6f7220 */ /* 0x000fe40000410000 */
[--C-:B-----5:R-:W-:Y:S01]  /*25a0*/  FADD.FTZ R84, R69, R62.reuse ;  /* 0x0000003e45547221 */ /* 0x120fe20000010000 */
[----:B------:R-:W-:Y:S01]  /*25b0*/  @!P1 STG.E.U16 [R70.64+-0x80], R121 ;  /* 0xffff807946009986 */ /* 0x000fe2000c101506 */
[--C-:B------:R-:W-:Y:S02]  /*25c0*/  FADD.FTZ R82, R67, R62.reuse ;  /* 0x0000003e43527221 */ /* 0x100fe40000010000 */
[--C-:B------:R-:W-:Y:S01]  /*25d0*/  FADD.FTZ R80, R23, R62.reuse ;  /* 0x0000003e17507221 */ /* 0x100fe20000010000 */
[----:B------:R0:W-:Y:S01]  /*25e0*/  @!P2 STG.E.U16 [R70.64+-0x1c0], R79 ;  /* 0xfffe404f4600a986 */ /* 0x0001e2000c101506 */
[----:B------:R-:W-:-:S02]  /*25f0*/  FADD.FTZ R78, R21, R62 ;  /* 0x0000003e154e7221 */ /* 0x000fc40000010000 */
[--C-:B------:R-:W-:Y:S01]  /*2600*/  FADD.FTZ R76, R19, R62.reuse ;  /* 0x0000003e134c7221 */ /* 0x100fe20000010000 */
[----:B------:R1:W-:Y:S01]  /*2610*/  @!P3 STG.E.U16 [R70.64+-0x40], R123 ;  /* 0xffffc07b4600b986 */ /* 0x0003e2000c101506 */
[--C-:B------:R-:W-:Y:S02]  /*2620*/  FADD.FTZ R74, R7, R62.reuse ;  /* 0x0000003e074a7221 */ /* 0x100fe40000010000 */
[----:B------:R-:W-:Y:S02]  /*2630*/  FADD.FTZ R72, R5, R62 ;  /* 0x0000003e05487221 */ /* 0x000fe40000010000 */
[----:B------:R-:W-:Y:S02]  /*2640*/  FMUL.FTZ R68, R83, R94 ;  /* 0x0000005e53447220 */ /* 0x000fe40000410000 */
[----:B------:R-:W-:Y:S02]  /*2650*/  FMUL.FTZ R77, R77, R98 ;  /* 0x000000624d4d7220 */ /* 0x000fe40000410000 */
[----:B0-----:R-:W-:-:S02]  /*2660*/  FMUL.FTZ R79, R85, R96 ;  /* 0x00000060554f7220 */ /* 0x001fc40000410000 */
[----:B------:R-:W-:Y:S02]  /*2670*/  FMUL.FTZ R75, R87, R100 ;  /* 0x00000064574b7220 */ /* 0x000fe40000410000 */
[----:B-1----:R-:W-:Y:S02]  /*2680*/  FADD.FTZ R70, R3, R62 ;  /* 0x0000003e03467221 */ /* 0x002fe40000010000 */
        /* <DEDUP_REMOVED lines=9> */
[----:B------:R-:W-:Y:S01]  /*2720*/  BSSY B0, `(.L_x_11292) ;  /* 0x0000041000007945 */ /* 0x000fe20003800000 */
[----:B------:R-:W-:Y:S01]  /*2730*/  FMUL.FTZ R100, R100, R101 ;  /* 0x0000006564647220 */ /* 0x000fe20000410000 */
[----:B------:R-:W-:Y:S01]  /*2740*/  F2FP.PACK_AB R91, R92, R91 ;  /* 0x0000005b5c5b723e */ /* 0x000fe200000000ff */
[----:B------:R-:W-:Y:S01]  /*2750*/  FMUL.FTZ R103, R103, R104 ;  /* 0x0000006867677220 */ /* 0x000fe20000410000 */
[----:B------:R-:W-:Y:S01]  /*2760*/  LEA R92, P0, R46, c[0x0][0x270], 0x1 ;  /* 0x00009c002e5c7a11 */ /* 0x000fe200078008ff */
        /* <DEDUP_REMOVED lines=11> */
[----:B------:R-:W-:Y:S01]  /*2820*/  PRMT R88, R108, 0x7632, R88 ;  /* 0x000076326c587816 */ /* 0x000fe20000000058 */
[----:B------:R-:W-:Y:S04]  /*2830*/  STS.U16 [R32], R91 ;  /* 0x0000005b20007388 */ /* 0x000fe80000000400 */
        /* <DEDUP_REMOVED lines=8> */
[----:B------:R0:W-:Y:S01]  /*28c0*/  STS.U16 [R32+0xe], R88 ;  /* 0x00000e5820007388 */ /* 0x0001e20000000400 */
[----:B------:R-:W-:-:S06]  /*28d0*/  NOP ;  /* 0x0000000000007918 */ /* 0x000fcc0000000000 */
[----:B------:R-:W-:Y:S01]  /*28e0*/  LDS.U16 R3, [R42] ;  /* 0x000000002a037984 */ /* 0x000fe20000000400 */
[----:B-1----:R-:W-:Y:S01]  /*28f0*/  LEA.HI.X R19, R46, c[0x0][0x274], R45, 0x1, P0 ;  /* 0x00009d002e137a11 */ /* 0x002fe200000f0c2d */
[----:B0-----:R-:W-:Y:S02]  /*2900*/  IMAD.WIDE.U32 R88, R63, c[0x0][0x210], RZ ;  /* 0x000084003f587a25 */ /* 0x001fe400078e00ff */
        /* <DEDUP_REMOVED lines=9> */
[----:B------:R-:W-:Y:S01]  /*29a0*/  LDS.U16 R85, [R36+0x180] ;  /* 0x0001800024557984 */ /* 0x000fe20000000400 */
[----:B------:R-:W-:-:S03]  /*29b0*/  LEA R88, P0, R7, R92, 0x1 ;  /* 0x0000005c07587211 */ /* 0x000fc600078008ff */
[----:B------:R-:W-:Y:S01]  /*29c0*/  LDS.U16 R87, [R34+0x1c0] ;  /* 0x0001c00022577984 */ /* 0x000fe20000000400 */
[----:B------:R-:W-:-:S03]  /*29d0*/  LEA.HI.X R89, R7, R19, R90, 0x1, P0 ;  /* 0x0000001307597211 */ /* 0x000fc600000f0c5a */
        /* <DEDUP_REMOVED lines=21> */
.L_x_11293:
[----:B------:R-:W-:Y:S05]  /*2b30*/  BSYNC B0 ;  /* 0x0000000000007941 */ /* 0x000fea0003800000 */
.L_x_11292:
        /* <DEDUP_REMOVED lines=9> */
.L_x_11291:
[----:B------:R-:W-:Y:S01]  /*2bd0*/  HADD2.F32 R2, -RZ, R172.H0_H0 ;  /* 0x200000acff027230 */ /* 0x000fe20000004100 */
[----:B------:R-:W-:Y:S01]  /*2be0*/  BAR.SYNC.DEFER_BLOCKING 0x0 ;  /* 0x0000000000007b1d */ /* 0x000fe20000010000 */
[----:B0-----:R-:W-:Y:S01]  /*2bf0*/  HADD2.F32 R3, -RZ, R31.H0_H0 ;  /* 0x2000001fff037230 */ /* 0x001fe20000004100 */
[----:B------:R-:W-:Y:S01]  /*2c00*/  HFMA2.MMA R96, -RZ, RZ, 0, 0 ;  /* 0x00000000ff607435 */ /* 0x000fe200000001ff */
[----:B------:R-:W-:Y:S01]  /*2c10*/  HADD2.F32 R4, -RZ, R30.H0_H0 ;  /* 0x2000001eff047230 */ /* 0x000fe20000004100 */
[C---:B------:R-:W-:Y:S01]  /*2c20*/  FFMA.FTZ R2, R68.reuse, R2, R59 ;  /* 0x0000000244027223 */ /* 0x040fe2000001003b */
[----:B------:R-:W-:Y:S01]  /*2c30*/  HADD2.F32 R59, -RZ, R25.H0_H0 ;  /* 0x20000019ff3b7230 */ /* 0x000fe20000004100 */
[----:B-1----:R-:W-:Y:S01]  /*2c40*/  HFMA2.MMA R89, -RZ, RZ, 0, 0 ;  /* 0x00000000ff597435 */ /* 0x002fe200000001ff */
[-C--:B------:R-:W-:Y:S01]  /*2c50*/  FMUL.FTZ R104, R68, R64.reuse ;  /* 0x0000004044687220 */ /* 0x080fe20000410000 */
[----:B------:R-:W-:Y:S01]  /*2c60*/  HFMA2.MMA R87, -RZ, RZ, 0, 0 ;  /* 0x00000000ff577435 */ /* 0x000fe200000001ff */
[C---:B------:R-:W-:Y:S01]  /*2c70*/  FFMA.FTZ R2, R79.reuse, R3, R2 ;  /* 0x000000034f027223 */ /* 0x040fe20000010002 */
[----:B------:R-:W-:Y:S01]  /*2c80*/  HADD2.F32 R3, -RZ, R29.H0_H0 ;  /* 0x2000001dff037230 */ /* 0x000fe20000004100 */
[----:B------:R-:W-:Y:S01]  /*2c90*/  FMUL.FTZ R99, R79, R64 ;  /* 0x000000404f637220 */ /* 0x000fe20000410000 */
[----:B------:R-:W-:Y:S01]  /*2ca0*/  CS2R R90, SRZ ;  /* 0x00000000005a7805 */ /* 0x000fe2000001ff00 */
        /* <DEDUP_REMOVED lines=21> */
[----:B------:R-:W-:Y:S02]  /*2e00*/  IADD3 R83, R173, -0x1, RZ ;  /* 0xffffffffad537810 */ /* 0x000fe40007ffe0ff */
[----:B------:R-:W-:Y:S02]  /*2e10*/  MOV R88, RZ ;  /* 0x000000ff00587202 */ /* 0x000fe40000000f00 */
[----:B------:R-:W-:Y:S02]  /*2e20*/  LEA.HI R2, R83, R83, RZ, 0x1 ;  /* 0x0000005353027211 */ /* 0x000fe400078f08ff */
[----:B------:R-:W-:Y:S02]  /*2e30*/  MOV R96, RZ ;  /* 0x000000ff00607202 */ /* 0x000fe40000000f00 */
[----:B------:R-:W-:Y:S02]  /*2e40*/  LOP3.LUT R2, R2, 0xfffffe, RZ, 0xc0, !PT ;  /* 0x00fffffe02027812 */ /* 0x000fe400078ec0ff */
[----:B------:R-:W-:-:S02]  /*2e50*/  MOV R86, RZ ;  /* 0x000000ff00567202 */ /* 0x000fc40000000f00 */
[----:B------:R-:W-:Y:S02]  /*2e60*/  IADD3 R83, R83, -R2, RZ ;  /* 0x8000000253537210 */ /* 0x000fe40007ffe0ff */
[----:B------:R-:W-:Y:S02]  /*2e70*/  MOV R81, RZ ;  /* 0x000000ff00517202 */ /* 0x000fe40000000f00 */
.L_x_11341:
[----:B------:R-:W-:Y:S02]  /*2e80*/  SHF.R.S32.HI R106, RZ, 0x1f, R88 ;  /* 0x0000001fff6a7819 */ /* 0x000fe40000011458 */
[----:B------:R-:W-:Y:S02]  /*2e90*/  IADD3 R43, -R10, c[0x0][0x168], RZ ;  /* 0x00005a000a2b7a10 */ /* 0x000fe40007ffe1ff */
[----:B------:R-:W-:Y:S01]  /*2ea0*/  IADD3 R6, R49, R46, RZ ;  /* 0x0000002e31067210 */ /* 0x000fe20007ffe0ff */
[----:B------:R-:W-:Y:S01]  /*2eb0*/  IMAD R3, R106, c[0x0][0x1c0], RZ ;  /* 0x000070006a037a24 */ /* 0x000fe200078e02ff */
[----:B------:R-:W-:Y:S02]  /*2ec0*/  SHF.L.U32 R23, R43, 0x1, RZ ;  /* 0x000000012b177819 */ /* 0x000fe400000006ff */
[----:B------:R-:W-:Y:S01]  /*2ed0*/  IADD3 R2, R6, 0x20, RZ ;  /* 0x0000002006027810 */ /* 0x000fe20007ffe0ff */
[----:B------:R-:W-:Y:S01]  /*2ee0*/  IMAD R19, R88, c[0x0][0x1c4], R3 ;  /* 0x0000710058137a24 */ /* 0x000fe200078e0203 */
[----:B------:R-:W-:-:S02]  /*2ef0*/  SHF.R.S32.HI R7, RZ, 0x1f, R6 ;  /* 0x0000001fff077819 */ /* 0x000fc40000011406 */
[-C--:B------:R-:W-:Y:S02]  /*2f00*/  ISETP.GE.AND P2, PT, R2, R23.reuse, PT ;  /* 0x000000170200720c */ /* 0x080fe40003f46270 */
[----:B------:R-:W-:Y:S01]  /*2f10*/  IADD3 R4, R6, 0x40, RZ ;  /* 0x0000004006047810 */ /* 0x000fe20007ffe0ff */
[----:B------:R-:W-:Y:S01]  /*2f20*/  IMAD.WIDE.U32 R2, R88, c[0x0][0x1c0], R6 ;  /* 0x0000700058027a25 */ /* 0x000fe200078e0006 */
[-C--:B------:R-:W-:Y:S02]  /*2f30*/  ISETP.GE.AND P0, PT, R6, R23.reuse, PT ;  /* 0x000000170600720c */ /* 0x080fe40003f06270 */
[----:B------:R-:W-:Y:S02]  /*2f40*/  ISETP.GE.AND P5, PT, R4, R23, PT ;  /* 0x000000170400720c */ /* 0x000fe40003fa6270 */
[----:B------:R-:W-:Y:S02]  /*2f50*/  IADD3 R5, R6, 0x60, RZ ;  /* 0x0000006006057810 */ /* 0x000fe40007ffe0ff */
[----:B------:R-:W-:-:S02]  /*2f60*/  IADD3 R18, R3, R19, RZ ;  /* 0x0000001303127210 */ /* 0x000fc40007ffe0ff */
[----:B------:R-:W-:Y:S02]  /*2f70*/  LEA R4, P3, R2, R48, 0x1 ;  /* 0x0000003002047211 */ /* 0x000fe400078608ff */
[----:B------:R-:W-:Y:S02]  /*2f80*/  IADD3 R7, R6, 0x80, RZ ;  /* 0x0000008006077810 */ /* 0x000fe40007ffe0ff */
[----:B------:R-:W-:Y:S02]  /*2f90*/  ISETP.GE.AND P4, PT, R5, R23, PT ;  /* 0x000000170500720c */ /* 0x000fe40003f86270 */
[----:B------:R-:W-:Y:S02]  /*2fa0*/  PRMT R21, RZ, 0x7610, R21 ;  /* 0x00007610ff157816 */ /* 0x000fe40000000015 */
[----:B------:R-:W-:Y:S02]  /*2fb0*/  LEA.HI.X R5, R2, R47, R18, 0x1, P3 ;  /* 0x0000002f02057211 */ /* 0x000fe400018f0c12 */
[----:B------:R-:W-:-:S02]  /*2fc0*/  IADD3 R3, R6, 0xa0, RZ ;  /* 0x000000a006037810 */ /* 0x000fc40007ffe0ff */
[-C--:B------:R-:W-:Y:S01]  /*2fd0*/  ISETP.GE.AND P1, PT, R7, R23.reuse, PT ;  /* 0x000000170700720c */ /* 0x080fe20003f26270 */
[----:B------:R-:W-:Y:S01]  /*2fe0*/  IMAD R7, R65, c[0x0][0x180], RZ ;  /* 0x0000600041077a24 */ /* 0x000fe200078e02ff */
[----:B------:R-:W-:Y:S01]  /*2ff0*/  IADD3 R2, R6, 0xc0, RZ ;  /* 0x000000c006027810 */ /* 0x000fe20007ffe0ff */
[----:B------:R0:W2:Y:S01]  /*3000*/  @!P0 LDG.E.U16 R21, [R4.64] ;  /* 0x0000000604158981 */ /* 0x0000a2000c1e1500 */
[----:B------:R-:W-:Y:S01]  /*3010*/  PRMT R20, RZ, 0x7610, R20 ;  /* 0x00007610ff147816 */ /* 0x000fe20000000014 */
[----:B------:R-:W-:Y:S01]  /*3020*/  IMAD R19, R66, c[0x0][0x184], R7 ;  /* 0x0000610042137a24 */ /* 0x000fe200078e0207 */
[-C--:B------:R-:W-:Y:S02]  /*3030*/  ISETP.GE.AND P3, PT, R3, R23.reuse, PT ;  /* 0x000000170300720c */ /* 0x080fe40003f66270 */
[----:B------:R-:W-:Y:S01]  /*3040*/  ISETP.GE.AND P0, PT, R2, R23, PT ;  /* 0x000000170200720c */ /* 0x000fe20003f06270 */
[----:B------:R-:W-:Y:S01]  /*3050*/  IMAD.WIDE.U32 R2, R66, c[0x0][0x180], RZ ;  /* 0x0000600042027a25 */ /* 0x000fe200078e00ff */
[----:B------:R-:W-:Y:S01]  /*3060*/  IADD3 R7, R6, 0xe0, RZ ;  /* 0x000000e006077810 */ /* 0x000fe20007ffe0ff */
[----:B------:R0:W3:Y:S01]  /*3070*/  @!P2 LDG.E.U16 R20, [R4.64+0x40] ;  /* 0x000040060414a981 */ /* 0x0000e2000c1e1500 */
[----:B------:R-:W-:-:S02]  /*3080*/  PRMT R101, RZ, 0x7610, R101 ;  /* 0x00007610ff657816 */ /* 0x000fc40000000065 */
[----:B------:R-:W-:Y:S02]  /*3090*/  IADD3 R3, R3, R19, RZ ;  /* 0x0000001303037210 */ /* 0x000fe40007ffe0ff */
[-C--:B------:R-:W-:Y:S01]  /*30a0*/  ISETP.GE.AND P2, PT, R7, R23.reuse, PT ;  /* 0x000000170700720c */ /* 0x080fe20003f46270 */
[----:B------:R-:W-:Y:S01]  /*30b0*/  IMAD R7, R106, c[0x0][0x188], RZ ;  /* 0x000062006a077a24 */ /* 0x000fe200078e02ff */
[----:B------:R-:W-:Y:S01]  /*30c0*/  PRMT R108, RZ, 0x7610, R108 ;  /* 0x00007610ff6c7816 */ /* 0x000fe2000000006c */
[----:B------:R-:W-:Y:S01]  /*30d0*/  IMAD.WIDE.U32 R2, R88, c[0x0][0x188], R2 ;  /* 0x0000620058027a25 */ /* 0x000fe200078e0002 */
[----:B------:R-:W-:Y:S01]  /*30e0*/  IADD3 R18, R6, 0x100, RZ ;  /* 0x0000010006127810 */ /* 0x000fe20007ffe0ff */
[----:B------:R0:W4:Y:S02]  /*30f0*/  @!P5 LDG.E.U16 R101, [R4.64+0x80] ;  /* 0x000080060465d981 */ /* 0x000124000c1e1500 */
[----:B------:R-:W-:Y:S01]  /*3100*/  IMAD R19, R88, c[0x0][0x18c], R7 ;  /* 0x0000630058137a24 */ /* 0x000fe200078e0207 */
[----:B------:R-:W-:Y:S01]  /*3110*/  ISETP.GE.AND P5, PT, R18, R23, PT ;  /* 0x000000171200720c */ /* 0x000fe20003fa6270 */
[----:B------:R0:W4:Y:S01]  /*3120*/  @!P4 LDG.E.U16 R108, [R4.64+0xc0] ;  /* 0x0000c006046cc981 */ /* 0x000122000c1e1500 */
[----:B------:R-:W-:-:S02]  /*3130*/  PRMT R103, RZ, 0x7610, R103 ;  /* 0x00007610ff677816 */ /* 0x000fc40000000067 */
[----:B------:R-:W-:Y:S02]  /*3140*/  IADD3 R19, R3, R19, RZ ;  /* 0x0000001303137210 */ /* 0x000fe40007ffe0ff */
[----:B------:R-:W-:Y:S02]  /*3150*/  LEA R18, P4, R2, c[0x0][0x220], 0x3 ;  /* 0x0000880002127a11 */ /* 0x000fe400078818ff */
[----:B------:R-:W-:Y:S01]  /*3160*/  PRMT R110, RZ, 0x7610, R110 ;  /* 0x00007610ff6e7816 */ /* 0x000fe2000000006e */
[----:B------:R0:W4:Y:S01]  /*3170*/  @!P1 LDG.E.U16 R103, [R4.64+0x100] ;  /* 0x0001000604679981 */ /* 0x000122000c1e1500 */
[C---:B------:R-:W-:Y:S02]  /*3180*/  IADD3 R7, R6.reuse, 0x120, RZ ;  /* 0x0000012006077810 */ /* 0x040fe40007ffe0ff */
[----:B------:R-:W-:Y:S02]  /*3190*/  IADD3 R3, R6, 0x140, RZ ;  /* 0x0000014006037810 */ /* 0x000fe40007ffe0ff */
[----:B------:R-:W-:Y:S01]  /*31a0*/  LEA.HI.X R19, R2, c[0x0][0x224], R19, 0x3, P4 ;  /* 0x0000890002137a11 */ /* 0x000fe200020f1c13 */
[----:B------:R0:W4:Y:S01]  /*31b0*/  @!P3 LDG.E.U16 R110, [R4.64+0x140] ;  /* 0x00014006046eb981 */ /* 0x000122000c1e1500 */
[----:B------:R-:W-:-:S02]  /*31c0*/  ISETP.GE.AND P1, PT, R7, R23, PT ;  /* 0x000000170700720c */ /* 0x000fc40003f26270 */
[----:B------:R-:W-:Y:S02]  /*31d0*/  PRMT R105, RZ, 0x7610, R105 ;  /* 0x00007610ff697816 */ /* 0x000fe40000000069 */
[----:B------:R-:W-:Y:S02]  /*31e0*/  ISETP.GE.AND P3, PT, R3, R23, PT ;  /* 0x000000170300720c */ /* 0x000fe40003f66270 */
[----:B------:R-:W-:Y:S01]  /*31f0*/  PRMT R107, RZ, 0x7610, R107 ;  /* 0x00007610ff6b7816 */ /* 0x000fe2000000006b */
[----:B------:R1:W4:Y:S01]  /*3200*/  LDG.E.64 R2, [R18.64] ;  /* 0x0000000612027981 */ /* 0x000322000c1e1b00 */
[----:B------:R-:W-:Y:S02]  /*3210*/  PRMT R109, RZ, 0x7610, R109 ;  /* 0x00007610ff6d7816 */ /* 0x000fe4000000006d */
[----:B------:R-:W-:Y:S01]  /*3220*/  IADD3 R7, R6, 0x160, RZ ;  /* 0x0000016006077810 */ /* 0x000fe20007ffe0ff */
[----:B------:R0:W4:Y:S01]  /*3230*/  @!P0 LDG.E.U16 R105, [R4.64+0x180] ;  /* 0x0001800604698981 */ /* 0x000122000c1e1500 */
[----:B------:R-:W-:-:S02]  /*3240*/  PRMT R111, RZ, 0x7610, R111 ;  /* 0x00007610ff6f7816 */ /* 0x000fc4000000006f */
[----:B------:R-:W-:Y:S01]  /*3250*/  PRMT R112, RZ, 0x7610, R112 ;  /* 0x00007610ff707816 */ /* 0x000fe20000000070 */
[----:B------:R0:W4:Y:S01]  /*3260*/  @!P2 LDG.E.U16 R107, [R4.64+0x1c0] ;  /* 0x0001c006046ba981 */ /* 0x000122000c1e1500 */
[----:B------:R-:W-:Y:S02]  /*3270*/  ISETP.GE.AND P0, PT, R7, R23, PT ;  /* 0x000000170700720c */ /* 0x000fe40003f06270 */
[C---:B------:R-:W-:Y:S01]  /*3280*/  IADD3 R7, R6.reuse, 0x180, RZ ;  /* 0x0000018006077810 */ /* 0x040fe20007ffe0ff */
[----:B------:R0:W4:Y:S01]  /*3290*/  @!P5 LDG.E.U16 R109, [R4.64+0x200] ;  /* 0x00020006046dd981 */ /* 0x000122000c1e1500 */
[C---:B------:R-:W-:Y:S02]  /*32a0*/  IADD3 R22, R6.reuse, 0x1a0, RZ ;  /* 0x000001a006167810 */ /* 0x040fe40007ffe0ff */
[C---:B-1----:R-:W-:Y:S01]  /*32b0*/  IADD3 R18, R6.reuse, 0x1c0, RZ ;  /* 0x000001c006127810 */ /* 0x042fe20007ffe0ff */
[----:B------:R0:W4:Y:S01]  /*32c0*/  @!P1 LDG.E.U16 R111, [R4.64+0x240] ;  /* 0x00024006046f9981 */ /* 0x000122000c1e1500 */
[----:B------:R-:W-:-:S02]  /*32d0*/  IADD3 R6, R6, 0x1e0, RZ ;  /* 0x000001e006067810 */ /* 0x000fc40007ffe0ff */
[-C--:B------:R-:W-:Y:S01]  /*32e0*/  ISETP.GE.AND P1, PT, R7, R23.reuse, PT ;  /* 0x000000170700720c */ /* 0x080fe20003f26270 */
[----:B------:R0:W4:Y:S01]  /*32f0*/  @!P3 LDG.E.U16 R112, [R4.64+0x280] ;  /* 0x000280060470b981 */ /* 0x000122000c1e1500 */
[-C--:B------:R-:W-:Y:S02]  /*3300*/  ISETP.GE.AND P2, PT, R22, R23.reuse, PT ;  /* 0x000000171600720c */ /* 0x080fe40003f46270 */
[-C--:B------:R-:W-:Y:S02]  /*3310*/  ISETP.GE.AND P3, PT, R18, R23.reuse, PT ;  /* 0x000000171200720c */ /* 0x080fe40003f66270 */
[----:B------:R-:W-:Y:S02]  /*3320*/  PRMT R18, RZ, 0x7610, R18 ;  /* 0x00007610ff127816 */ /* 0x000fe40000000012 */
[----:B------:R-:W-:Y:S02]  /*3330*/  ISETP.GE.AND P4, PT, R6, R23, PT ;  /* 0x000000170600720c */ /* 0x000fe40003f86270 */
[----:B------:R-:W-:-:S02]  /*3340*/  PRMT R19, RZ, 0x7610, R19 ;  /* 0x00007610ff137816 */ /* 0x000fc40000000013 */
[----:B------:R-:W-:Y:S01]  /*3350*/  PRMT R113, RZ, 0x7610, R113 ;  /* 0x00007610ff717816 */ /* 0x000fe20000000071 */
[----:B------:R0:W4:Y:S01]  /*3360*/  @!P0 LDG.E.U16 R18, [R4.64+0x2c0] ;  /* 0x0002c00604128981 */ /* 0x000122000c1e1500 */
[----:B------:R-:W-:Y:S02]  /*3370*/  PRMT R114, RZ, 0x7610, R114 ;  /* 0x00007610ff727816 */ /* 0x000fe40000000072 */
[----:B------:R-:W-:Y:S01]  /*3380*/  PRMT R115, RZ, 0x7610, R115 ;  /* 0x00007610ff737816 */ /* 0x000fe20000000073 */
[----:B------:R0:W4:Y:S04]  /*3390*/  @!P1 LDG.E.U16 R19, [R4.64+0x300] ;  /* 0x0003000604139981 */ /* 0x000128000c1e1500 */
[----:B------:R0:W4:Y:S04]  /*33a0*/  @!P2 LDG.E.U16 R113, [R4.64+0x340] ;  /* 0x000340060471a981 */ /* 0x000128000c1e1500 */
[----:B------:R0:W4:Y:S04]  /*33b0*/  @!P3 LDG.E.U16 R114, [R4.64+0x380] ;  /* 0x000380060472b981 */ /* 0x000128000c1e1500 */
[----:B------:R0:W4:Y:S01]  /*33c0*/  @!P4 LDG.E.U16 R115, [R4.64+0x3c0] ;  /* 0x0003c0060473c981 */ /* 0x000122000c1e1500 */
[----:B------:R-:W-:-:S02]  /*33d0*/  IMAD R23, R65, c[0x0][0x198], RZ ;  /* 0x0000660041177a24 */ /* 0x000fc400078e02ff */
[----:B------:R-:W-:-:S04]  /*33e0*/  IMAD.WIDE.U32 R6, R66, c[0x0][0x198], RZ ;  /* 0x0000660042067a25 */ /* 0x000fc800078e00ff */
[----:B------:R-:W-:-:S05]  /*33f0*/  IMAD R23, R66, c[0x0][0x19c], R23 ;  /* 0x0000670042177a24 */ /* 0x000fca00078e0217 */
[----:B------:R-:W-:Y:S01]  /*3400*/  IADD3 R7, R7, R23, RZ ;  /* 0x0000001707077210 */ /* 0x000fe20007ffe0ff */
[----:B------:R-:W-:Y:S01]  /*3410*/  IMAD R23, R106, c[0x0][0x1a0], RZ ;  /* 0x000068006a177a24 */ /* 0x000fe200078e02ff */
[----:B0-----:R-:W-:-:S03]  /*3420*/  IADD3 R5, R56, 0x100, RZ ;  /* 0x0000010038057810 */ /* 0x001fc60007ffe0ff */
[C---:B------:R-:W-:Y:S02]  /*3430*/  IMAD R23, R88.reuse, c[0x0][0x1a4], R23 ;  /* 0x0000690058177a24 */ /* 0x040fe400078e0217 */
[----:B------:R-:W-:Y:S01]  /*3440*/  IMAD.WIDE.U32 R6, R88, c[0x0][0x1a0], R6 ;  /* 0x0000680058067a25 */ /* 0x000fe200078e0006 */
[----:B------:R-:W-:-:S04]  /*3450*/  LEA.HI.SX32 R5, R5, R56, 0x1b ;  /* 0x0000003805057211 */ /* 0x000fc800078fdaff */
[----:B------:R-:W-:Y:S02]  /*3460*/  IADD3 R7, R7, R23, RZ ;  /* 0x0000001707077210 */ /* 0x000fe40007ffe0ff */
[C---:B------:R-:W-:Y:S02]  /*3470*/  LEA R22, P0, R6.reuse, c[0x0][0x228], 0x3 ;  /* 0x00008a0006167a11 */ /* 0x040fe400078018ff */
[----:B------:R-:W-:Y:S02]  /*3480*/  SHF.L.U32 R116, R5, 0x1, RZ ;  /* 0x0000000105747819 */ /* 0x000fe400000006ff */
[----:B------:R-:W-:Y:S02]  /*3490*/  LEA.HI.X R23, R6, c[0x0][0x22c], R7, 0x3, P0 ;  /* 0x00008b0006177a11 */ /* 0x000fe400000f1c07 */
[C---:B------:R-:W-:Y:S02]  /*34a0*/  IADD3 R7, R56.reuse, 0x120, RZ ;  /* 0x0000012038077810 */ /* 0x040fe40007ffe0ff */
[----:B------:R-:W-:-:S02]  /*34b0*/  IADD3 R117, R56, 0x140, RZ ;  /* 0x0000014038757810 */ /* 0x000fc40007ffe0ff */
[-C--:B------:R-:W-:Y:S01]  /*34c0*/  LEA.HI.SX32 R7, R7, R56.reuse, 0x1b ;  /* 0x0000003807077211 */ /* 0x080fe200078fdaff */
[----:B------:R-:W5:Y:S01]  /*34d0*/  LDG.E.64 R22, [R22.64] ;  /* 0x0000000616167981 */ /* 0x000f62000c1e1b00 */
[----:B------:R-:W-:Y:S02]  /*34e0*/  IADD3 R5, R56, 0x160, RZ ;  /* 0x0000016038057810 */ /* 0x000fe40007ffe0ff */
[----:B------:R-:W-:Y:S02]  /*34f0*/  ISETP.NE.AND P2, PT, R58, RZ, PT ;  /* 0x000000ff3a00720c */ /* 0x000fe40003f45270 */
[-C--:B------:R-:W-:Y:S02]  /*3500*/  LEA.HI.SX32 R117, R117, R56.reuse, 0x1b ;  /* 0x0000003875757211 */ /* 0x080fe400078fdaff */
[----:B------:R-:W-:Y:S02]  /*3510*/  LEA.HI.SX32 R5, R5, R56, 0x1b ;  /* 0x0000003805057211 */ /* 0x000fe400078fdaff */
[----:B------:R-:W-:-:S02]  /*3520*/  SHF.L.U32 R117, R117, 0x1, RZ ;  /* 0x0000000175757819 */ /* 0x000fc400000006ff */
[----:B------:R-:W-:-:S04]  /*3530*/  ISETP.NE.AND P0, PT, R174, RZ, PT ;  /* 0x000000ffae00720c */ /* 0x000fc80003f05270 */
[----:B------:R-:W-:Y:S01]  /*3540*/  ISETP.LT.OR P1, PT, R173, 0x2, P0 ;  /* 0x00000002ad00780c */ /* 0x000fe20000721670 */
[----:B--2---:R0:W-:Y:S04]  /*3550*/  STS.U16 [R42], R21 ;  /* 0x000000152a007388 */ /* 0x0041e80000000400 */
[----:B---3--:R1:W-:Y:S04]  /*3560*/  STS.U16 [R41+0x40], R20 ;  /* 0x0000401429007388 */ /* 0x0083e80000000400 */
[----:B----4-:R-:W-:Y:S04]  /*3570*/  STS.U16 [R40+0x80], R101 ;  /* 0x0000806528007388 */ /* 0x010fe80000000400 */
[----:B------:R2:W-:Y:S04]  /*3580*/  STS.U16 [R39+0xc0], R108 ;  /* 0x0000c06c27007388 */ /* 0x0005e80000000400 */
[----:B------:R-:W-:Y:S04]  /*3590*/  STS.U16 [R38+0x100], R103 ;  /* 0x0001006726007388 */ /* 0x000fe80000000400 */
[----:B------:R-:W-:Y:S01]  /*35a0*/  STS.U16 [R37+0x140], R110 ;  /* 0x0001406e25007388 */ /* 0x000fe20000000400 */
[----:B0-----:R-:W-:-:S02]  /*35b0*/  FMUL.FTZ R21, R2, 1.4426950216293334961 ;  /* 0x3fb8aa3b02157820 */ /* 0x001fc40000410000 */
[C---:B------:R-:W-:Y:S02]  /*35c0*/  FMUL.FTZ R4, R84.reuse, R3 ;  /* 0x0000000354047220 */ /* 0x040fe40000410000 */
[----:B------:R-:W-:Y:S01]  /*35d0*/  FMUL.FTZ R6, R84, R21 ;  /* 0x0000001554067220 */ /* 0x000fe20000410000 */
[----:B------:R-:W-:Y:S01]  /*35e0*/  STS.U16 [R36+0x180], R105 ;  /* 0x0001806924007388 */ /* 0x000fe20000000400 */
[----:B------:R-:W-:-:S03]  /*35f0*/  FMUL.RZ R4, R4, 0.15915493667125701904 ;  /* 0x3e22f98304047820 */ /* 0x000fc6000040c000 */
[----:B------:R0:W-:Y:S01]  /*3600*/  STS.U16 [R34+0x1c0], R107 ;  /* 0x0001c06b22007388 */ /* 0x0001e20000000400 */
[----:B-1----:R-:W-:Y:S01]  /*3610*/  MUFU.EX2 R20, R6 ;  /* 0x0000000600147308 */ /* 0x002fe20000000800 */
[----:B--2---:R-:W-:Y:S02]  /*3620*/  SHF.L.U32 R108, R7, 0x1, RZ ;  /* 0x00000001076c7819 */ /* 0x004fe400000006ff */
[----:B------:R1:W-:Y:S01]  /*3630*/  STS.U16 [R116+0x200], R109 ;  /* 0x0002006d74007388 */ /* 0x0003e20000000400 */
[----:B------:R-:W-:-:S04]  /*3640*/  IADD3 R7, R56, 0x180, RZ ;  /* 0x0000018038077810 */ /* 0x000fc80007ffe0ff */
[----:B0-----:R-:W-:Y:S01]  /*3650*/  MUFU.SIN R107, R4 ;  /* 0x00000004006b7308 */ /* 0x001fe20000000400 */
[C---:B------:R-:W-:Y:S01]  /*3660*/  IADD3 R101, R56.reuse, 0x1a0, RZ ;  /* 0x000001a038657810 */ /* 0x040fe20007ffe0ff */
[----:B------:R0:W-:Y:S06]  /*3670*/  STS.U16 [R108+0x240], R111 ;  /* 0x0002406f6c007388 */ /* 0x0001ec0000000400 */
[----:B-1----:R-:W1:Y:S01]  /*3680*/  MUFU.COS R109, R4 ;  /* 0x00000004006d7308 */ /* 0x002e620000000000 */
[C---:B------:R-:W-:Y:S02]  /*3690*/  IADD3 R103, R56.reuse, 0x1c0, RZ ;  /* 0x000001c038677810 */ /* 0x040fe40007ffe0ff */
[----:B------:R-:W-:-:S02]  /*36a0*/  IADD3 R105, R56, 0x1e0, RZ ;  /* 0x000001e038697810 */ /* 0x000fc40007ffe0ff */
[----:B0-----:R-:W-:Y:S02]  /*36b0*/  SHF.L.U32 R111, R5, 0x1, RZ ;  /* 0x00000001056f7819 */ /* 0x001fe400000006ff */
[-C--:B------:R-:W-:Y:S02]  /*36c0*/  LEA.HI.SX32 R7, R7, R56.reuse, 0x1b ;  /* 0x0000003807077211 */ /* 0x080fe400078fdaff */
[-C--:B------:R-:W-:Y:S02]  /*36d0*/  LEA.HI.SX32 R101, R101, R56.reuse, 0x1b ;  /* 0x0000003865657211 */ /* 0x080fe400078fdaff */
[----:B------:R-:W-:Y:S01]  /*36e0*/  SHF.L.U32 R5, R56, 0x4, RZ ;  /* 0x0000000438057819 */ /* 0x000fe200000006ff */
[----:B------:R0:W-:Y:S01]  /*36f0*/  STS.U16 [R117+0x280], R112 ;  /* 0x0002807075007388 */ /* 0x0001e20000000400 */
[-C--:B------:R-:W-:Y:S02]  /*3700*/  LEA.HI.SX32 R103, R103, R56.reuse, 0x1b ;  /* 0x0000003867677211 */ /* 0x080fe400078fdaff */
[----:B------:R-:W-:Y:S01]  /*3710*/  LEA.HI.SX32 R105, R105, R56, 0x1b ;  /* 0x0000003869697211 */ /* 0x000fe200078fdaff */
[----:B------:R2:W-:Y:S01]  /*3720*/  STS.U16 [R111+0x2c0], R18 ;  /* 0x0002c0126f007388 */ /* 0x0005e20000000400 */
[----:B------:R-:W-:-:S02]  /*3730*/  SHF.L.U32 R108, R7, 0x1, RZ ;  /* 0x00000001076c7819 */ /* 0x000fc400000006ff */
[----:B------:R-:W-:Y:S02]  /*3740*/  SHF.L.U32 R110, R101, 0x1, RZ ;  /* 0x00000001656e7819 */ /* 0x000fe400000006ff */
[----:B------:R-:W-:Y:S02]  /*3750*/  LEA R101, R83, R88, 0x8 ;  /* 0x0000005853657211 */ /* 0x000fe400078e40ff */
[----:B0-----:R-:W-:Y:S02]  /*3760*/  SHF.L.U32 R117, R103, 0x1, RZ ;  /* 0x0000000167757819 */ /* 0x001fe400000006ff */
[----:B------:R-:W-:Y:S02]  /*3770*/  @P2 IADD3 R101, R58, 0x200, RZ ;  /* 0x000002003a652810 */ /* 0x000fe40007ffe0ff */
[----:B--2---:R-:W-:Y:S01]  /*3780*/  LEA.HI.SX32 R18, R5, R5, 0x1b ;  /* 0x0000000505127211 */ /* 0x004fe200078fdaff */
[C---:B-1----:R-:W-:Y:S01]  /*3790*/  FMUL.FTZ R6, R20.reuse, R109 ;  /* 0x0000006d14067220 */ /* 0x042fe20000410000 */
[----:B------:R-:W-:Y:S01]  /*37a0*/  SHF.L.U32 R112, R105, 0x1, RZ ;  /* 0x0000000169707819 */ /* 0x000fe200000006ff */
[----:B------:R-:W-:Y:S01]  /*37b0*/  FMUL.FTZ R7, R20, R107 ;  /* 0x0000006b14077220 */ /* 0x000fe20000410000 */
[----:B------:R0:W-:Y:S01]  /*37c0*/  STS.U16 [R108+0x300], R19 ;  /* 0x000300136c007388 */ /* 0x0001e20000000400 */
[----:B------:R-:W-:-:S02]  /*37d0*/  SHF.L.U32 R20, R18, 0x1, RZ ;  /* 0x0000000112147819 */ /* 0x000fc400000006ff */
[----:B------:R-:W-:Y:S01]  /*37e0*/  SHF.L.U32 R109, R101, 0x3, RZ ;  /* 0x00000003656d7819 */ /* 0x000fe200000006ff */
[----:B------:R1:W-:Y:S04]  /*37f0*/  STS.U16 [R110+0x340], R113 ;  /* 0x000340716e007388 */ /* 0x0003e80000000400 */
[----:B------:R-:W-:Y:S04]  /*3800*/  STS.U16 [R117+0x380], R114 ;  /* 0x0003807275007388 */ /* 0x000fe80000000400 */
[----:B------:R2:W-:Y:S01]  /*3810*/  STS.U16 [R112+0x3c0], R115 ;  /* 0x0003c07370007388 */ /* 0x0005e20000000400 */
[----:B------:R-:W-:-:S06]  /*3820*/  NOP ;  /* 0x0000000000007918 */ /* 0x000fcc0000000000 */
[----:B------:R-:W3:Y:S04]  /*3830*/  LDS.U16 R118, [R20] ;  /* 0x0000000014767984 */ /* 0x000ee80000000400 */
[----:B------:R-:W4:Y:S04]  /*3840*/  LDS.U16 R119, [R20+0x2] ;  /* 0x0000020014777984 */ /* 0x000f280000000400 */
[----:B------:R-:W0:Y:S04]  /*3850*/  LDS.U16 R140, [R20+0x4] ;  /* 0x00000400148c7984 */ /* 0x000e280000000400 */
[----:B------:R-:W0:Y:S04]  /*3860*/  LDS.U16 R141, [R20+0x6] ;  /* 0x00000600148d7984 */ /* 0x000e280000000400 */
[----:B------:R-:W0:Y:S04]  /*3870*/  LDS.U16 R142, [R20+0x8] ;  /* 0x00000800148e7984 */ /* 0x000e280000000400 */
[----:B------:R-:W0:Y:S04]  /*3880*/  LDS.U16 R143, [R20+0xa] ;  /* 0x00000a00148f7984 */ /* 0x000e280000000400 */
[----:B------:R-:W0:Y:S04]  /*3890*/  LDS.U16 R144, [R20+0xc] ;  /* 0x00000c0014907984 */ /* 0x000e280000000400 */
[----:B------:R-:W0:Y:S04]  /*38a0*/  LDS.U16 R145, [R20+0xe] ;  /* 0x00000e0014917984 */ /* 0x000e280000000400 */
[----:B------:R-:W1:Y:S04]  /*38b0*/  LDS.U16 R146, [R20+0x10] ;  /* 0x0000100014927984 */ /* 0x000e680000000400 */
[----:B------:R-:W2:Y:S04]  /*38c0*/  LDS.U16 R147, [R20+0x12] ;  /* 0x0000120014937984 */ /* 0x000ea80000000400 */
[----:B------:R-:W2:Y:S04]  /*38d0*/  LDS.U16 R133, [R20+0x14] ;  /* 0x0000140014857984 */ /* 0x000ea80000000400 */
[----:B------:R-:W2:Y:S04]  /*38e0*/  LDS.U16 R148, [R20+0x16] ;  /* 0x0000160014947984 */ /* 0x000ea80000000400 */
[----:B------:R-:W2:Y:S04]  /*38f0*/  LDS.U16 R139, [R20+0x18] ;  /* 0x00001800148b7984 */ /* 0x000ea80000000400 */
[----:B------:R-:W2:Y:S04]  /*3900*/  LDS.U16 R138, [R20+0x1a] ;  /* 0x00001a00148a7984 */ /* 0x000ea80000000400 */
[----:B------:R-:W2:Y:S04]  /*3910*/  LDS.U16 R131, [R20+0x1c] ;  /* 0x00001c0014837984 */ /* 0x000ea80000000400 */
[----:B------:R-:W2:Y:S04]  /*3920*/  LDS.U16 R130, [R20+0x1e] ;  /* 0x00001e0014827984 */ /* 0x000ea80000000400 */
[----:B------:R2:W-:Y:S01]  /*3930*/  STS.64 [R109+0x10b0], R6 ;  /* 0x0010b0066d007388 */ /* 0x0005e20000000a00 */
[----:B------:R-:W-:Y:S01]  /*3940*/  @!P1 IADD3 R103, R173, -0x2, RZ ;  /* 0xfffffffead679810 */ /* 0x000fe20007ffe0ff */
[----:B------:R-:W-:Y:S01]  /*3950*/  FMUL.FTZ R101, R82, R3 ;  /* 0x0000000352657220 */ /* 0x000fe20000410000 */
[----:B------:R-:W-:-:S03]  /*3960*/  CS2R R4, SRZ ;  /* 0x0000000000047805 */ /* 0x000fc6000001ff00 */
[----:B0-----:R-:W-:Y:S02]  /*3970*/  @!P1 IMAD R19, R103, c[0x0][0x16c], R88 ;  /* 0x00005b0067139a24 */ /* 0x001fe400078e0258 */
[----:B-1----:R-:W-:Y:S02]  /*3980*/  FMUL.RZ R110, R101, 0.15915493667125701904 ;  /* 0x3e22f983656e7820 */ /* 0x002fe4000040c000 */
[----:B------:R-:W-:Y:S01]  /*3990*/  @!P1 IMAD.WIDE R18, R19, 0x10, R16 ;  /* 0x0000001013129825 */ /* 0x000fe200078e0210 */
[----:B------:R-:W-:Y:S03]  /*39a0*/  BAR.SYNC.DEFER_BLOCKING 0x0 ;  /* 0x0000000000007b1d */ /* 0x000fe60000010000 */
[----:B------:R-:W-:Y:S02]  /*39b0*/  FMUL.FTZ R101, R82, R21 ;  /* 0x0000001552657220 */ /* 0x000fe40000410000 */
[----:B------:R-:W-:Y:S01]  /*39c0*/  FMUL.FTZ R107, R80, R3 ;  /* 0x00000003506b7220 */ /* 0x000fe20000410000 */
[----:B------:R-:W-:Y:S03]  /*39d0*/  MUFU.COS R105, R110 ;  /* 0x0000006e00697308 */ /* 0x000fe60000000000 */
[----:B------:R-:W-:-:S05]  /*39e0*/  FMUL.RZ R111, R107, 0.15915493667125701904 ;  /* 0x3e22f9836b6f7820 */ /* 0x000fca000040c000 */
[----:B------:R0:W1:Y:S08]  /*39f0*/  MUFU.EX2 R108, R101 ;  /* 0x00000065006c7308 */ /* 0x0000700000000800 */
[----:B------:R1:W1:Y:S01]  /*3a00*/  MUFU.SIN R103, R110 ;  /* 0x0000006e00677308 */ /* 0x0002620000000400 */
[----:B------:R2:W5:Y:S01]  /*3a10*/  @!P1 LDG.E.64 R4, [R18.64+0x8] ;  /* 0x0000080612049981 */ /* 0x000562000c1e1b00 */
[----:B0-----:R-:W-:-:S02]  /*3a20*/  FMUL.FTZ R101, R76, R3 ;  /* 0x000000034c657220 */ /* 0x001fc40000410000 */
[----:B--2---:R-:W-:-:S04]  /*3a30*/  FMUL.FTZ R18, R80, R21 ;  /* 0x0000001550127220 */ /* 0x004fc80000410000 */
[----:B------:R-:W-:Y:S01]  /*3a40*/  MUFU.SIN R107, R111 ;  /* 0x0000006f006b7308 */ /* 0x000fe20000000400 */
[-C--:B------:R-:W-:Y:S02]  /*3a50*/  FMUL.FTZ R19, R78, R3.reuse ;  /* 0x000000034e137220 */ /* 0x080fe40000410000 */
[----:B-1----:R-:W-:Y:S02]  /*3a60*/  FMUL.RZ R110, R101, 0.15915493667125701904 ;  /* 0x3e22f983656e7820 */ /* 0x002fe4000040c000 */
[----:B------:R-:W-:-:S03]  /*3a70*/  FMUL.FTZ R101, R74, R3 ;  /* 0x000000034a657220 */ /* 0x000fc60000410000 */
[----:B------:R-:W0:Y:S01]  /*3a80*/  MUFU.EX2 R18, R18 ;  /* 0x0000001200127308 */ /* 0x000e220000000800 */
[----:B------:R-:W-:Y:S02]  /*3a90*/  FMUL.RZ R112, R19, 0.15915493667125701904 ;  /* 0x3e22f98313707820 */ /* 0x000fe4000040c000 */
[----:B------:R-:W-:-:S05]  /*3aa0*/  FMUL.FTZ R19, R78, R21 ;  /* 0x000000154e137220 */ /* 0x000fca0000410000 */
[----:B------:R1:W-:Y:S01]  /*3ab0*/  MUFU.COS R109, R111 ;  /* 0x0000006f006d7308 */ /* 0x0003e20000000000 */
[----:B------:R-:W-:Y:S01]  /*3ac0*/  FMUL.RZ R114, R101, 0.15915493667125701904 ;  /* 0x3e22f98365727820 */ /* 0x000fe2000040c000 */
[----:B------:R-:W-:Y:S01]  /*3ad0*/  HADD2.F32 R101, -RZ, R172.H0_H0 ;  /* 0x200000acff657230 */ /* 0x000fe20000004100 */
[----:B-1----:R-:W-:-:S05]  /*3ae0*/  FMUL.FTZ R111, R76, R21 ;  /* 0x000000154c6f7220 */ /* 0x002fca0000410000 */
[----:B------:R-:W-:Y:S01]  /*3af0*/  MUFU.SIN R122, R110 ;  /* 0x0000006e007a7308 */ /* 0x000fe20000000400 */
[----:B------:R-:W-:-:S07]  /*3b00*/  FMUL.FTZ R121, R84, R101 ;  /* 0x0000006554797220 */ /* 0x000fce0000410000 */
[----:B------:R1:W-:Y:S08]  /*3b10*/  MUFU.COS R120, R110 ;  /* 0x0000006e00787308 */ /* 0x0003f00000000000 */
[----:B------:R-:W-:Y:S01]  /*3b20*/  MUFU.SIN R20, R112 ;  /* 0x0000007000147308 */ /* 0x000fe20000000400 */
[C---:B-1----:R-:W-:Y:S02]  /*3b30*/  FMUL.FTZ R110, R108.reuse, R105 ;  /* 0x000000696c6e7220 */ /* 0x042fe40000410000 */
[----:B------:R-:W-:-:S05]  /*3b40*/  FMUL.FTZ R108, R108, R103 ;  /* 0x000000676c6c7220 */ /* 0x000fca0000410000 */
[----:B------:R1:W-:Y:S01]  /*3b50*/  MUFU.COS R116, R112 ;  /* 0x0000007000747308 */ /* 0x0003e20000000000 */
[----:B------:R-:W-:-:S07]  /*3b60*/  FMUL.FTZ R105, RZ, R108 ;  /* 0x0000006cff697220 */ /* 0x000fce0000410000 */
[----:B------:R-:W2:Y:S01]  /*3b70*/  MUFU.EX2 R111, R111 ;  /* 0x0000006f006f7308 */ /* 0x000ea20000000800 */
[----:B-1----:R-:W-:Y:S01]  /*3b80*/  FMUL.FTZ R112, R72, R3 ;  /* 0x0000000348707220 */ /* 0x002fe20000410000 */
[----:B------:R-:W-:-:S03]  /*3b90*/  HADD2.F32 R103, -RZ, R31.H0_H0 ;  /* 0x2000001fff677230 */ /* 0x000fc60000004100 */
[----:B------:R-:W-:-:S03]  /*3ba0*/  FMUL.RZ R125, R112, 0.15915493667125701904 ;  /* 0x3e22f983707d7820 */ /* 0x000fc6000040c000 */
[----:B------:R-:W1:Y:S01]  /*3bb0*/  MUFU.EX2 R19, R19 ;  /* 0x0000001300137308 */ /* 0x000e620000000800 */
[----:B0-----:R-:W-:Y:S02]  /*3bc0*/  FMUL.FTZ R112, R18, R107 ;  /* 0x0000006b12707220 */ /* 0x001fe40000410000 */
[-C--:B------:R-:W-:Y:S02]  /*3bd0*/  FMUL.FTZ R107, R108, R121.reuse ;  /* 0x000000796c6b7220 */ /* 0x080fe40000410000 */
[----:B------:R-:W-:Y:S02]  /*3be0*/  FFMA.FTZ R105, R110, R121, -R105 ;  /* 0x000000796e697223 */ /* 0x000fe40000010869 */
[-C--:B------:R-:W-:Y:S02]  /*3bf0*/  FMUL.FTZ R113, R74, R21.reuse ;  /* 0x000000154a717220 */ /* 0x080fe40000410000 */
[----:B------:R-:W-:Y:S02]  /*3c00*/  FFMA.FTZ R107, RZ, R110, R107 ;  /* 0x0000006eff6b7223 */ /* 0x000fe4000001006b */
[----:B------:R-:W-:-:S02]  /*3c10*/  FMUL.FTZ R115, R72, R21 ;  /* 0x0000001548737220 */ /* 0x000fc40000410000 */
[----:B------:R-:W-:Y:S01]  /*3c20*/  FFMA.FTZ R105, R82, R103, R105 ;  /* 0x0000006752697223 */ /* 0x000fe20000010069 */
[----:B------:R-:W-:Y:S01]  /*3c30*/  MUFU.SIN R124, R114 ;  /* 0x00000072007c7308 */ /* 0x000fe20000000400 */
[----:B------:R-:W-:Y:S02]  /*3c40*/  FADD.FTZ R107, RZ, R107 ;  /* 0x0000006bff6b7221 */ /* 0x000fe40000010000 */
[C---:B--2---:R-:W-:Y:S02]  /*3c50*/  FMUL.FTZ R120, R111.reuse, R120 ;  /* 0x000000786f787220 */ /* 0x044fe40000410000 */
[----:B------:R-:W-:Y:S02]  /*3c60*/  FMUL.FTZ R122, R111, R122 ;  /* 0x0000007a6f7a7220 */ /* 0x000fe40000410000 */
[----:B------:R-:W-:Y:S01]  /*3c70*/  FMUL.FTZ R111, R112, R105 ;  /* 0x00000069706f7220 */ /* 0x000fe20000410000 */
[----:B------:R0:W-:Y:S01]  /*3c80*/  MUFU.COS R126, R114 ;  /* 0x00000072007e7308 */ /* 0x0001e20000000000 */
[----:B-1----:R-:W-:-:S02]  /*3c90*/  FMUL.FTZ R116, R19, R116 ;  /* 0x0000007413747220 */ /* 0x002fc40000410000 */
[----:B------:R-:W-:Y:S02]  /*3ca0*/  FMUL.FTZ R117, R19, R20 ;  /* 0x0000001413757220 */ /* 0x000fe40000410000 */
[----:B------:R-:W-:-:S03]  /*3cb0*/  FMUL.FTZ R19, R112, R107 ;  /* 0x0000006b70137220 */ /* 0x000fc60000410000 */
[----:B------:R-:W1:Y:S01]  /*3cc0*/  MUFU.EX2 R113, R113 ;  /* 0x0000007100717308 */ /* 0x000e620000000800 */
[----:B0-----:R-:W-:-:S04]  /*3cd0*/  FMUL.FTZ R114, R18, R109 ;  /* 0x0000006d12727220 */ /* 0x001fc80000410000 */
[----:B------:R-:W-:-:S03]  /*3ce0*/  FFMA.FTZ R111, R114, R107, R111 ;  /* 0x0000006b726f7223 */ /* 0x000fc6000001006f */
[----:B------:R-:W-:Y:S01]  /*3cf0*/  MUFU.EX2 R115, R115 ;  /* 0x0000007300737308 */ /* 0x000fe20000000800 */
[----:B------:R-:W-:Y:S01]  /*3d00*/  FFMA.FTZ R109, R114, R105, -R19 ;  /* 0x00000069726d7223 */ /* 0x000fe20000010813 */
[----:B------:R-:W-:-:S06]  /*3d10*/  HADD2.F32 R105, -RZ, R30.H0_H0 ;  /* 0x2000001eff697230 */ /* 0x000fcc0000004100 */
[----:B------:R-:W0:Y:S01]  /*3d20*/  MUFU.COS R20, R125 ;  /* 0x0000007d00147308 */ /* 0x000e220000000000 */
[----:B------:R-:W-:Y:S02]  /*3d30*/  FADD.FTZ R107, RZ, R111 ;  /* 0x0000006fff6b7221 */ /* 0x000fe40000010000 */
[----:B------:R-:W-:-:S05]  /*3d40*/  FFMA.FTZ R109, R80, R105, R109 ;  /* 0x00000069506d7223 */ /* 0x000fca000001006d */
[----:B------:R0:W2:Y:S01]  /*3d50*/  MUFU.SIN R18, R125 ;  /* 0x0000007d00127308 */ /* 0x0000a20000000400 */
[----:B------:R-:W-:Y:S02]  /*3d60*/  FMUL.FTZ R111, R117, R107 ;  /* 0x0000006b756f7220 */ /* 0x000fe40000410000 */
[C---:B-1----:R-:W-:Y:S02]  /*3d70*/  FMUL.FTZ R123, R113.reuse, R126 ;  /* 0x0000007e717b7220 */ /* 0x042fe40000410000 */
[----:B------:R-:W-:Y:S02]  /*3d80*/  FMUL.FTZ R124, R113, R124 ;  /* 0x0000007c717c7220 */ /* 0x000fe40000410000 */
[-C--:B------:R-:W-:Y:S02]  /*3d90*/  FFMA.FTZ R113, R116, R109.reuse, -R111 ;  /* 0x0000006d74717223 */ /* 0x080fe4000001086f */
[----:B------:R-:W-:Y:S02]  /*3da0*/  FMUL.FTZ R109, R117, R109 ;  /* 0x0000006d756d7220 */ /* 0x000fe40000410000 */
[----:B------:R-:W-:-:S02]  /*3db0*/  FMUL.FTZ R19, R70, R3 ;  /* 0x0000000346137220 */ /* 0x000fc40000410000 */
[----:B0-----:R-:W-:Y:S02]  /*3dc0*/  FMUL.FTZ R125, R115, R20 ;  /* 0x00000014737d7220 */ /* 0x001fe40000410000 */
[-C--:B------:R-:W-:Y:S02]  /*3dd0*/  FMUL.FTZ R20, R6, R108.reuse ;  /* 0x0000006c06147220 */ /* 0x080fe40000410000 */
[----:B------:R-:W-:Y:S02]  /*3de0*/  FMUL.FTZ R21, R70, R21 ;  /* 0x0000001546157220 */ /* 0x000fe40000410000 */
[----:B------:R-:W-:Y:S01]  /*3df0*/  FFMA.FTZ R109, R116, R107, R109 ;  /* 0x0000006b746d7223 */ /* 0x000fe2000001006d */
[----:B------:R-:W-:Y:S01]  /*3e00*/  HADD2.F32 R107, -RZ, R29.H0_H0 ;  /* 0x2000001dff6b7230 */ /* 0x000fe20000004100 */
[----:B------:R-:W-:Y:S02]  /*3e10*/  FMUL.RZ R132, R19, 0.15915493667125701904 ;  /* 0x3e22f98313847820 */ /* 0x000fe4000040c000 */
[----:B------:R-:W-:-:S02]  /*3e20*/  FMUL.FTZ R19, R7, R108 ;  /* 0x0000006c07137220 */ /* 0x000fc40000410000 */
[----:B------:R-:W-:Y:S02]  /*3e30*/  FFMA.FTZ R111, R7, R110, R20 ;  /* 0x0000006e076f7223 */ /* 0x000fe40000010014 */
[----:B--2---:R-:W-:Y:S01]  /*3e40*/  FMUL.FTZ R126, R115, R18 ;  /* 0x00000012737e7220 */ /* 0x004fe20000410000 */
[----:B------:R-:W-:Y:S01]  /*3e50*/  MUFU.EX2 R21, R21 ;  /* 0x0000001500157308 */ /* 0x000fe20000000800 */
[----:B------:R-:W-:Y:S02]  /*3e60*/  FADD.FTZ R115, RZ, R109 ;  /* 0x0000006dff737221 */ /* 0x000fe40000010000 */
[----:B------:R-:W-:Y:S02]  /*3e70*/  FFMA.FTZ R19, R6, R110, -R19 ;  /* 0x0000006e06137223 */ /* 0x000fe40000010813 */
[----:B------:R-:W-:-:S03]  /*3e80*/  FMUL.FTZ R20, R112, R111 ;  /* 0x0000006f70147220 */ /* 0x000fc60000410000 */
[----:B------:R-:W0:Y:S01]  /*3e90*/  MUFU.COS R18, R132 ;  /* 0x0000008400127308 */ /* 0x000e220000000000 */
[----:B------:R-:W-:Y:S02]  /*3ea0*/  FFMA.FTZ R113, R78, R107, R113 ;  /* 0x0000006b4e717223 */ /* 0x000fe40000010071 */
[----:B------:R-:W-:-:S05]  /*3eb0*/  FMUL.FTZ R127, R122, R115 ;  /* 0x000000737a7f7220 */ /* 0x000fca0000410000 */
[----:B------:R1:W2:Y:S01]  /*3ec0*/  MUFU.SIN R128, R132 ;  /* 0x0000008400807308 */ /* 0x0002a20000000400 */
[-C--:B------:R-:W-:Y:S01]  /*3ed0*/  FFMA.FTZ R20, R114, R19.reuse, -R20 ;  /* 0x0000001372147223 */ /* 0x080fe20000010814 */
[----:B------:R-:W-:Y:S01]  /*3ee0*/  HADD2.F32 R109, -RZ, R28.H0_H0 ;  /* 0x2000001cff6d7230 */ /* 0x000fe20000004100 */
[----:B------:R-:W-:Y:S02]  /*3ef0*/  FMUL.FTZ R19, R112, R19 ;  /* 0x0000001370137220 */ /* 0x000fe40000410000 */
[-C--:B------:R-:W-:Y:S02]  /*3f00*/  FMUL.FTZ R129, R122, R113.reuse ;  /* 0x000000717a817220 */ /* 0x080fe40000410000 */
[----:B------:R-:W-:Y:S02]  /*3f10*/  FFMA.FTZ R113, R120, R113, -R127 ;  /* 0x0000007178717223 */ /* 0x000fe4000001087f */
[----:B------:R-:W-:Y:S02]  /*3f20*/  FFMA.FTZ R19, R114, R111, R19 ;  /* 0x0000006f72137223 */ /* 0x000fe40000010013 */
[----:B------:R-:W-:-:S02]  /*3f30*/  FFMA.FTZ R129, R120, R115, R129 ;  /* 0x0000007378817223 */ /* 0x000fc40000010081 */
[----:B------:R-:W-:Y:S02]  /*3f40*/  FFMA.FTZ R113, R76, R109, R113 ;  /* 0x0000006d4c717223 */ /* 0x000fe40000010071 */
[----:B------:R-:W-:Y:S02]  /*3f50*/  FMUL.FTZ R111, R117, R19 ;  /* 0x00000013756f7220 */ /* 0x000fe40000410000 */
[----:B------:R-:W-:Y:S02]  /*3f60*/  FADD.FTZ R129, RZ, R129 ;  /* 0x00000081ff817221 */ /* 0x000fe40000010000 */
[----:B-1----:R-:W-:Y:S02]  /*3f70*/  FMUL.FTZ R132, R124, R113 ;  /* 0x000000717c847220 */ /* 0x002fe40000410000 */
[----:B0-----:R-:W-:Y:S02]  /*3f80*/  FMUL.FTZ R127, R21, R18 ;  /* 0x00000012157f7220 */ /* 0x001fe40000410000 */
[----:B------:R-:W-:-:S02]  /*3f90*/  FMUL.FTZ R18, R117, R20 ;  /* 0x0000001475127220 */ /* 0x000fc40000410000 */
[----:B--2---:R-:W-:Y:S02]  /*3fa0*/  FMUL.FTZ R128, R21, R128 ;  /* 0x0000008015807220 */ /* 0x004fe40000410000 */
[----:B------:R-:W-:Y:S02]  /*3fb0*/  FFMA.FTZ R21, R116, R20, -R111 ;  /* 0x0000001474157223 */ /* 0x000fe4000001086f */
[-C--:B------:R-:W-:Y:S02]  /*3fc0*/  FFMA.FTZ R115, R123, R129.reuse, R132 ;  /* 0x000000817b737223 */ /* 0x080fe40000010084 */
[----:B------:R-:W-:Y:S02]  /*3fd0*/  FMUL.FTZ R132, R124, R129 ;  /* 0x000000817c847220 */ /* 0x000fe40000410000 */
[----:B------:R-:W-:Y:S01]  /*3fe0*/  FFMA.FTZ R19, R116, R19, R18 ;  /* 0x0000001374137223 */ /* 0x000fe20000010012 */
[----:B------:R-:W-:Y:S01]  /*3ff0*/  HADD2.F32 R111, -RZ, R27.H0_H0 ;  /* 0x2000001bff6f7230 */ /* 0x000fe20000004100 */
[----:B------:R-:W-:-:S02]  /*4000*/  FMUL.FTZ R20, R122, R21 ;  /* 0x000000157a147220 */ /* 0x000fc40000410000 */
[----:B------:R-:W-:Y:S02]  /*4010*/  FFMA.FTZ R132, R123, R113, -R132 ;  /* 0x000000717b847223 */ /* 0x000fe40000010884 */
[-C--:B------:R-:W-:Y:S02]  /*4020*/  FMUL.FTZ R18, R122, R19.reuse ;  /* 0x000000137a127220 */ /* 0x080fe40000410000 */
[----:B------:R-:W-:Y:S02]  /*4030*/  FADD.FTZ R115, RZ, R115 ;  /* 0x00000073ff737221 */ /* 0x000fe40000010000 */
[----:B------:R-:W-:Y:S02]  /*4040*/  FFMA.FTZ R20, R120, R19, R20 ;  /* 0x0000001378147223 */ /* 0x000fe40000010014 */
[----:B------:R-:W-:Y:S02]  /*4050*/  FFMA.FTZ R132, R74, R111, R132 ;  /* 0x0000006f4a847223 */ /* 0x000fe40000010084 */
[----:B------:R-:W-:-:S02]  /*4060*/  FFMA.FTZ R18, R120, R21, -R18 ;  /* 0x0000001578127223 */ /* 0x000fc40000010812 */
[----:B------:R-:W-:Y:S02]  /*4070*/  FMUL.FTZ R113, R126, R115 ;  /* 0x000000737e717220 */ /* 0x000fe40000410000 */
[----:B------:R-:W-:Y:S02]  /*4080*/  FMUL.FTZ R19, R124, R20 ;  /* 0x000000147c137220 */ /* 0x000fe40000410000 */
[----:B------:R-:W-:Y:S02]  /*4090*/  FMUL.FTZ R134, R126, R132 ;  /* 0x000000847e867220 */ /* 0x000fe40000410000 */
[----:B------:R-:W-:Y:S02]  /*40a0*/  FMUL.FTZ R21, R124, R18 ;  /* 0x000000127c157220 */ /* 0x000fe40000410000 */
[----:B------:R-:W-:Y:S01]  /*40b0*/  FFMA.FTZ R132, R125, R132, -R113 ;  /* 0x000000847d847223 */ /* 0x000fe20000010871 */
[----:B------:R-:W-:Y:S01]  /*40c0*/  HADD2.F32 R113, -RZ, R26.H0_H0 ;  /* 0x2000001aff717230 */ /* 0x000fe20000004100 */
[C---:B------:R-:W-:Y:S01]  /*40d0*/  FFMA.FTZ R19, R123.reuse, R18, -R19 ;  /* 0x000000127b137223 */ /* 0x040fe20000010813 */
[----:B------:R-:W-:Y:S01]  /*40e0*/  ISETP.NE.AND P1, PT, R58, 0x1f, PT ;  /* 0x0000001f3a00780c */ /* 0x000fe20003f25270 */
[----:B------:R-:W-:-:S02]  /*40f0*/  FFMA.FTZ R21, R123, R20, R21 ;  /* 0x000000147b157223 */ /* 0x000fc40000010015 */
[----:B------:R-:W-:Y:S02]  /*4100*/  FMUL.FTZ R20, R126, R19 ;  /* 0x000000137e147220 */ /* 0x000fe40000410000 */
[C---:B------:R-:W-:Y:S02]  /*4110*/  FFMA.FTZ R134, R125.reuse, R115, R134 ;  /* 0x000000737d867223 */ /* 0x040fe40000010086 */
[----:B------:R-:W-:Y:S02]  /*4120*/  FFMA.FTZ R132, R72, R113, R132 ;  /* 0x0000007148847223 */ /* 0x000fe40000010084 */
[-C--:B------:R-:W-:Y:S02]  /*4130*/  FMUL.FTZ R18, R126, R21.reuse ;  /* 0x000000157e127220 */ /* 0x080fe40000410000 */
[----:B------:R-:W-:Y:S02]  /*4140*/  FFMA.FTZ R129, R125, R21, R20 ;  /* 0x000000157d817223 */ /* 0x000fe40000010014 */
[----:B------:R-:W-:-:S02]  /*4150*/  FADD.FTZ R134, RZ, R134 ;  /* 0x00000086ff867221 */ /* 0x000fc40000010000 */
[C---:B------:R-:W-:Y:S02]  /*4160*/  FMUL.FTZ R20, R128.reuse, R132 ;  /* 0x0000008480147220 */ /* 0x040fe40000410000 */
[----:B------:R-:W-:Y:S02]  /*4170*/  FFMA.FTZ R18, R125, R19, -R18 ;  /* 0x000000137d127223 */ /* 0x000fe40000010812 */
[CC--:B------:R-:W-:Y:S02]  /*4180*/  FMUL.FTZ R19, R128.reuse, R134.reuse ;  /* 0x0000008680137220 */ /* 0x0c0fe40000410000 */
[C---:B------:R-:W-:Y:S02]  /*4190*/  FFMA.FTZ R134, R127.reuse, R134, R20 ;  /* 0x000000867f867223 */ /* 0x040fe40000010014 */
[----:B------:R0:W1:Y:S01]  /*41a0*/  @P1 LDS.64 R20, [R58.X8+0x20b8] ;  /* 0x0020b8003a141984 */ /* 0x0000620000008a00 */
[----:B------:R-:W-:Y:S01]  /*41b0*/  HADD2.F32 R115, -RZ, R25.H0_H0 ;  /* 0x20000019ff737230 */ /* 0x000fe20000004100 */
[----:B------:R-:W-:Y:S01]  /*41c0*/  FMUL.FTZ R150, R128, R129 ;  /* 0x0000008180967220 */ /* 0x000fe20000410000 */
[----:B------:R-:W-:Y:S01]  /*41d0*/  BSSY B0, `(.L_x_11295) ;  /* 0x000000f000007945 */ /* 0x000fe20003800000 */
[----:B------:R-:W-:-:S02]  /*41e0*/  FFMA.FTZ R19, R127, R132, -R19 ;  /* 0x000000847f137223 */ /* 0x000fc40000010813 */
[-C--:B------:R-:W-:Y:S02]  /*41f0*/  FFMA.FTZ R150, R127, R18.reuse, -R150 ;  /* 0x000000127f967223 */ /* 0x080fe40000010896 */
[----:B------:R-:W-:Y:S02]  /*4200*/  FMUL.FTZ R132, R128, R18 ;  /* 0x0000001280847220 */ /* 0x000fe40000410000 */
[----:B------:R-:W-:Y:S01]  /*4210*/  FFMA.FTZ R149, R70, R115, R19 ;  /* 0x0000007346957223 */ /* 0x000fe20000010013 */
[----:B------:R-:W-:Y:S05]  /*4220*/  @P1 BRA `(.L_x_11296) ;  /* 0x0000009000001947 */ /* 0x000fea0003800000 */
[----:B0--34-:R-:W-:Y:S01]  /*4230*/  ISETP.NE.AND P3, PT, R173, c[0x0][0x174], PT ;  /* 0x00005d00ad007a0c */ /* 0x019fe20003f65270 */
[----:B-1----:R-:W-:Y:S01]  /*4240*/  HFMA2.MMA R21, -RZ, RZ, 0, 0 ;  /* 0x00000000ff157435 */ /* 0x002fe200000001ff */
[----:B------:R-:W-:-:S11]  /*4250*/  MOV R20, 0x3f800000 ;  /* 0x3f80000000147802 */ /* 0x000fd60000000f00 */
[----:B------:R-:W-:-:S04]  /*4260*/  @P3 IADD3 R19, -R44, c[0x0][0x174], RZ ;  /* 0x00005d002c133a10 */ /* 0x000fc80007ffe1ff */
[----:B------:R-:W-:-:S04]  /*4270*/  @P3 LEA.HI R18, R19, R19, RZ, 0x1 ;  /* 0x0000001313123211 */ /* 0x000fc800078f08ff */
[----:B------:R-:W-:-:S04]  /*4280*/  @P3 LOP3.LUT R18, R18, 0xfffffe, RZ, 0xc0, !PT ;  /* 0x00fffffe12123812 */ /* 0x000fc800078ec0ff */
[----:B------:R-:W-:-:S04]  /*4290*/  @P3 IADD3 R19, -R18, R19, RZ ;  /* 0x0000001312133210 */ /* 0x000fc80007ffe1ff */
[----:B------:R-:W-:-:S05]  /*42a0*/  @P3 LEA R19, R19, R88, 0x8 ;  /* 0x0000005813133211 */ /* 0x000fca00078e40ff */
[----:B------:R0:W1:Y:S02]  /*42b0*/  @P3 LDS.64 R20, [R19.X8+0x10b0] ;  /* 0x0010b00013143984 */ /* 0x0000640000008a00 */
.L_x_11296:
[----:B0--34-:R-:W-:Y:S05]  /*42c0*/  BSYNC B0 ;  /* 0x0000000000007941 */ /* 0x019fea0003800000 */
.L_x_11295:
[----:B------:R-:W-:Y:S01]  /*42d0*/  FADD.FTZ R151, RZ, R134 ;  /* 0x00000086ff977221 */ /* 0x000fe20000010000 */
[----:B------:R-:W0:Y:S01]  /*42e0*/  SHFL.UP PT, R135, R149, 0x1, RZ ;  /* 0x0420000095877989 */ /* 0x000e2200000e00ff */
[----:B------:R-:W-:Y:S01]  /*42f0*/  FFMA.FTZ R132, R127, R129, R132 ;  /* 0x000000817f847223 */ /* 0x000fe20000010084 */
[----:B------:R-:W-:Y:S01]  /*4300*/  ISETP.GE.AND P3, PT, R56, 0x1, PT ;  /* 0x000000013800780c */ /* 0x000fe20003f66270 */
[----:B------:R-:W-:Y:S01]  /*4310*/  HADD2.F32 R130, -RZ, R130.H0_H0 ;  /* 0x20000082ff827230 */ /* 0x000fe20000004100 */
[----:B------:R-:W2:Y:S01]  /*4320*/  SHFL.UP PT, R19, R150, 0x1, RZ ;  /* 0x0420000096137989 */ /* 0x000ea200000e00ff */
[----:B------:R-:W-:Y:S01]  /*4330*/  MOV R136, c[0x0][0x2b8] ;  /* 0x0000ae0000887a02 */ /* 0x000fe20000000f00 */
[----:B------:R-:W-:Y:S01]  /*4340*/  HADD2.F32 R131, -RZ, R131.H0_H0 ;  /* 0x20000083ff837230 */ /* 0x000fe20000004100 */
[----:B------:R-:W-:Y:S01]  /*4350*/  MOV R153, c[0x0][0x2bc] ;  /* 0x0000af0000997a02 */ /* 0x000fe20000000f00 */
[----:B------:R-:W3:Y:S01]  /*4360*/  SHFL.UP PT, R137, R151, 0x1, RZ ;  /* 0x0420000097897989 */ /* 0x000ee200000e00ff */
[----:B------:R-:W-:Y:S01]  /*4370*/  HADD2.F32 R138, -RZ, R138.H0_H0 ;  /* 0x2000008aff8a7230 */ /* 0x000fe20000004100 */
[----:B------:R-:W-:Y:S01]  /*4380*/  SHF.L.U32 R181, R86, 0x2, RZ ;  /* 0x0000000256b57819 */ /* 0x000fe200000006ff */
[----:B------:R-:W-:Y:S01]  /*4390*/  HADD2.F32 R139, -RZ, R139.H0_H0 ;  /* 0x2000008bff8b7230 */ /* 0x000fe20000004100 */
[----:B------:R-:W4:Y:S01]  /*43a0*/  SHFL.UP PT, R129, R132, 0x1, RZ ;  /* 0x0420000084817989 */ /* 0x000f2200000e00ff */
[--C-:B------:R-:W-:Y:S01]  /*43b0*/  SHF.R.U64 R136, R136, 0x1, R153.reuse ;  /* 0x0000000188887819 */ /* 0x100fe20000001299 */
[----:B------:R-:W-:Y:S01]  /*43c0*/  HADD2.F32 R118, -RZ, R118.H0_H0 ;  /* 0x20000076ff767230 */ /* 0x000fe20000004100 */
[----:B------:R-:W-:Y:S01]  /*43d0*/  SHF.R.U32.HI R152, RZ, 0x1, R153 ;  /* 0x00000001ff987819 */ /* 0x000fe20000011699 */
[----:B------:R-:W-:Y:S01]  /*43e0*/  BSSY B0, `(.L_x_11297) ;  /* 0x000010a000007945 */ /* 0x000fe20003800000 */
[----:B0-----:R-:W-:-:S02]  /*43f0*/  FMUL.FTZ R134, R132, R135 ;  /* 0x0000008784867220 */ /* 0x001fc40000410000 */
[----:B--2---:R-:W-:Y:S02]  /*4400*/  FMUL.FTZ R18, R132, R19 ;  /* 0x0000001384127220 */ /* 0x004fe40000410000 */
[-C--:B---3--:R-:W-:Y:S02]  /*4410*/  FFMA.FTZ R134, R150, R137.reuse, R134 ;  /* 0x0000008996867223 */ /* 0x088fe40000010086 */
[----:B------:R-:W-:Y:S02]  /*4420*/  FMUL.FTZ R137, R132, R137 ;  /* 0x0000008984897220 */ /* 0x000fe40000410000 */
[C---:B----4-:R-:W-:Y:S02]  /*4430*/  FFMA.FTZ R153, R150.reuse, R129, R18 ;  /* 0x0000008196997223 */ /* 0x050fe40000010012 */
[----:B------:R-:W-:Y:S02]  /*4440*/  FFMA.FTZ R18, R150, R135, -R137 ;  /* 0x0000008796127223 */ /* 0x000fe40000010889 */
[----:B------:R-:W-:-:S02]  /*4450*/  FMUL.FTZ R129, R132, R129 ;  /* 0x0000008184817220 */ /* 0x000fc40000410000 */
[----:B------:R-:W-:Y:S02]  /*4460*/  @P3 FADD.FTZ R151, R151, R134 ;  /* 0x0000008697973221 */ /* 0x000fe40000010000 */
[----:B------:R-:W-:Y:S02]  /*4470*/  @P3 FADD.FTZ R149, R149, R18 ;  /* 0x0000001295953221 */ /* 0x000fe40000010000 */
[----:B------:R-:W-:Y:S01]  /*4480*/  IMAD R135, R152, R63, RZ ;  /* 0x0000003f98877224 */ /* 0x000fe200078e02ff */
[----:B------:R-:W-:Y:S01]  /*4490*/  FSEL R152, R132, R153, !P3 ;  /* 0x0000009984987208 */ /* 0x000fe20005800000 */
[----:B------:R-:W-:Y:S01]  /*44a0*/  @P3 FFMA.FTZ R150, R150, R19, -R129 ;  /* 0x0000001396963223 */ /* 0x000fe20000010881 */
[----:B------:R-:W0:Y:S01]  /*44b0*/  SHFL.UP PT, R153, R151, 0x2, RZ ;  /* 0x0440000097997989 */ /* 0x000e2200000e00ff */
[----:B------:R-:W-:Y:S01]  /*44c0*/  IMAD R155, R60, R136, R135 ;  /* 0x000000883c9b7224 */ /* 0x000fe200078e0287 */
[----:B------:R-:W-:Y:S01]  /*44d0*/  ISETP.GE.AND P3, PT, R56, 0x2, PT ;  /* 0x000000023800780c */ /* 0x000fe20003f66270 */
[----:B------:R-:W-:Y:S01]  /*44e0*/  IMAD.WIDE.U32 R18, R136, R63, RZ ;  /* 0x0000003f88127225 */ /* 0x000fe200078e00ff */
[----:B------:R-:W2:Y:S03]  /*44f0*/  SHFL.UP PT, R137, R149, 0x2, RZ ;  /* 0x0440000095897989 */ /* 0x000ea600000e00ff */
[----:B------:R-:W-:Y:S01]  /*4500*/  IMAD R132, R175, c[0x0][0x2c0], RZ ;  /* 0x0000b000af847a24 */ /* 0x000fe200078e02ff */
[----:B------:R-:W3:Y:S01]  /*4510*/  SHFL.UP PT, R129, R150, 0x2, RZ ;  /* 0x0440000096817989 */ /* 0x000ee200000e00ff */
[----:B------:R-:W-:-:S02]  /*4520*/  IADD3 R19, R155, R19, RZ ;  /* 0x000000139b137210 */ /* 0x000fc40007ffe0ff */
[C---:B------:R-:W-:Y:S01]  /*4530*/  IMAD R167, R61.reuse, c[0x0][0x2c4], R132 ;  /* 0x0000b1003da77a24 */ /* 0x040fe200078e0284 */
[----:B------:R-:W4:Y:S02]  /*4540*/  SHFL.UP PT, R135, R152, 0x2, RZ ;  /* 0x0440000098877989 */ /* 0x000f2400000e00ff */
[----:B------:R-:W-:-:S05]  /*4550*/  IMAD.WIDE.U32 R18, R61, c[0x0][0x2c0], R18 ;  /* 0x0000b0003d127a25 */ /* 0x000fca00078e0012 */
[----:B------:R-:W-:Y:S02]  /*4560*/  IADD3 R167, R167, R19, RZ ;  /* 0x00000013a7a77210 */ /* 0x000fe40007ffe0ff */
[----:B------:R-:W-:Y:S01]  /*4570*/  LEA R165, P4, R18, c[0x0][0x320], 0x3 ;  /* 0x0000c80012a57a11 */ /* 0x000fe200078818ff */
[----:B0-----:R-:W-:-:S03]  /*4580*/  FMUL.FTZ R132, R152, R153 ;  /* 0x0000009998847220 */ /* 0x001fc60000410000 */
[----:B------:R-:W-:Y:S01]  /*4590*/  LEA.HI.X R167, R18, c[0x0][0x324], R167, 0x3, P4 ;  /* 0x0000c90012a77a11 */ /* 0x000fe200020f1ca7 */
[-C--:B--2---:R-:W-:Y:S02]  /*45a0*/  FMUL.FTZ R134, R152, R137.reuse ;  /* 0x0000008998867220 */ /* 0x084fe40000410000 */
[----:B------:R-:W-:Y:S02]  /*45b0*/  FFMA.FTZ R154, R150, R137, -R132 ;  /* 0x00000089969a7223 */ /* 0x000fe40000010884 */
[----:B---3--:R-:W-:Y:S02]  /*45c0*/  FMUL.FTZ R19, R152, R129 ;  /* 0x0000008198137220 */ /* 0x008fe40000410000 */
[----:B------:R-:W-:Y:S02]  /*45d0*/  FFMA.FTZ R134, R150, R153, R134 ;  /* 0x0000009996867223 */ /* 0x000fe40000010086 */
[----:B----4-:R-:W-:Y:S02]  /*45e0*/  FMUL.FTZ R18, R152, R135 ;  /* 0x0000008798127220 */ /* 0x010fe40000410000 */
[----:B-----5:R-:W-:-:S02]  /*45f0*/  FMUL.FTZ R132, R22, R130 ;  /* 0x0000008216847220 */ /* 0x020fc40000410000 */
[C---:B------:R-:W-:Y:S02]  /*4600*/  FFMA.FTZ R19, R150.reuse, R135, R19 ;  /* 0x0000008796137223 */ /* 0x040fe40000010013 */
[----:B------:R-:W-:Y:S02]  /*4610*/  @P3 FFMA.FTZ R150, R150, R129, -R18 ;  /* 0x0000008196963223 */ /* 0x000fe40000010812 */
[----:B------:R-:W-:Y:S01]  /*4620*/  @P3 FADD.FTZ R151, R151, R134 ;  /* 0x0000008697973221 */ /* 0x000fe20000010000 */
[----:B------:R-:W-:Y:S01]  /*4630*/  FSEL R156, R152, R19, !P3 ;  /* 0x00000013989c7208 */ /* 0x000fe20005800000 */
[----:B------:R-:W-:Y:S02]  /*4640*/  FADD.FTZ R129, R67, R67 ;  /* 0x0000004343817221 */ /* 0x000fe40000010000 */
[C---:B------:R-:W-:Y:S01]  /*4650*/  FMUL.FTZ R18, R23.reuse, R130 ;  /* 0x0000008217127220 */ /* 0x040fe20000410000 */
[----:B------:R-:W-:Y:S01]  /*4660*/  SHFL.UP PT, R161, R151, 0x4, RZ ;  /* 0x0480000097a17989 */ /* 0x000fe200000e00ff */
[----:B------:R-:W-:-:S02]  /*4670*/  FFMA.FTZ R134, R23, R131, R132 ;  /* 0x0000008317867223 */ /* 0x000fc40000010084 */
[C---:B------:R-:W-:Y:S02]  /*4680*/  FFMA.FTZ R136, R22.reuse, R131, -R18 ;  /* 0x0000008316887223 */ /* 0x040fe40000010812 */
[----:B------:R-:W-:Y:S02]  /*4690*/  FMUL.FTZ R137, R129, R134 ;  /* 0x0000008681897220 */ /* 0x000fe40000410000 */
[-C--:B------:R-:W-:Y:S02]  /*46a0*/  FMUL.FTZ R132, R22, R138.reuse ;  /* 0x0000008a16847220 */ /* 0x080fe40000410000 */
[----:B------:R-:W-:Y:S02]  /*46b0*/  FMUL.FTZ R18, R23, R138 ;  /* 0x0000008a17127220 */ /* 0x000fe40000410000 */
[----:B------:R-:W-:Y:S02]  /*46c0*/  FMUL.FTZ R136, R129, R136 ;  /* 0x0000008881887220 */ /* 0x000fe40000410000 */
[----:B------:R-:W-:-:S02]  /*46d0*/  FMUL.FTZ R155, R127, R137 ;  /* 0x000000897f9b7220 */ /* 0x000fc40000410000 */
[----:B------:R-:W-:Y:S02]  /*46e0*/  FADD.FTZ R135, R69, R69 ;  /* 0x0000004545877221 */ /* 0x000fe40000010000 */
[----:B------:R-:W-:Y:S02]  /*46f0*/  FFMA.FTZ R132, R23, R139, R132 ;  /* 0x0000008b17847223 */ /* 0x000fe40000010084 */
[----:B------:R-:W-:Y:S02]  /*4700*/  FMUL.FTZ R153, R128, R137 ;  /* 0x0000008980997220 */ /* 0x000fe40000410000 */
[----:B------:R-:W-:Y:S02]  /*4710*/  FFMA.FTZ R18, R22, R139, -R18 ;  /* 0x0000008b16127223 */ /* 0x000fe40000010812 */
[----:B------:R-:W-:Y:S02]  /*4720*/  FFMA.FTZ R157, -R128, R136, -R155 ;  /* 0x00000088809d7223 */ /* 0x000fe4000001099b */
[----:B------:R-:W-:-:S02]  /*4730*/  FMUL.FTZ R132, R135, R132 ;  /* 0x0000008487847220 */ /* 0x000fc40000410000 */
[----:B------:R-:W-:Y:S01]  /*4740*/  FFMA.FTZ R155, R127, R136, -R153 ;  /* 0x000000887f9b7223 */ /* 0x000fe20000010899 */
[----:B------:R-:W-:Y:S01]  /*4750*/  HADD2.F32 R153, -RZ, R148.H0_H0 ;  /* 0x20000094ff997230 */ /* 0x000fe20000004100 */
[----:B------:R-:W-:Y:S02]  /*4760*/  FMUL.FTZ R134, R135, R18 ;  /* 0x0000001287867220 */ /* 0x000fe40000410000 */
[----:B------:R-:W-:Y:S01]  /*4770*/  @P3 FADD.FTZ R149, R149, R154 ;  /* 0x0000009a95953221 */ /* 0x000fe20000010000 */
[----:B------:R-:W-:Y:S01]  /*4780*/  HADD2.F32 R154, -RZ, R133.H0_H0 ;  /* 0x20000085ff9a7230 */ /* 0x000fe20000004100 */
[----:B------:R-:W-:Y:S02]  /*4790*/  FADD.FTZ R158, -R132, R157 ;  /* 0x0000009d849e7221 */ /* 0x000fe40000010100 */
[----:B------:R-:W-:Y:S01]  /*47a0*/  FADD.FTZ R148, R134, R155 ;  /* 0x0000009b86947221 */ /* 0x000fe20000010000 */
[----:B------:R-:W-:Y:S01]  /*47b0*/  SHFL.UP PT, R159, R149, 0x4, RZ ;  /* 0x04800000959f7989 */ /* 0x000fe200000e00ff */
[----:B------:R-:W-:-:S02]  /*47c0*/  FMUL.FTZ R152, R126, -R158 ;  /* 0x8000009e7e987220 */ /* 0x000fc40000410000 */
[-C--:B------:R-:W-:Y:S01]  /*47d0*/  FMUL.FTZ R18, R22, R153.reuse ;  /* 0x0000009916127220 */ /* 0x080fe20000410000 */
[----:B------:R-:W0:Y:S01]  /*47e0*/  SHFL.UP PT, R155, R150, 0x4, RZ ;  /* 0x04800000969b7989 */ /* 0x000e2200000e00ff */
[----:B------:R-:W-:Y:S02]  /*47f0*/  FMUL.FTZ R19, R23, R153 ;  /* 0x0000009917137220 */ /* 0x000fe40000410000 */
[-C--:B------:R-:W-:Y:S01]  /*4800*/  FFMA.FTZ R163, R125, R148.reuse, -R152 ;  /* 0x000000947da37223 */ /* 0x080fe20000010898 */
[----:B------:R-:W2:Y:S01]  /*4810*/  SHFL.UP PT, R157, R156, 0x4, RZ ;  /* 0x048000009c9d7989 */ /* 0x000ea200000e00ff */
[----:B------:R-:W-:Y:S02]  /*4820*/  FMUL.FTZ R148, R126, -R148 ;  /* 0x800000947e947220 */ /* 0x000fe40000410000 */
[----:B------:R-:W-:Y:S02]  /*4830*/  FADD.FTZ R152, R71, R71 ;  /* 0x0000004747987221 */ /* 0x000fe40000010000 */
[-C--:B------:R-:W-:Y:S01]  /*4840*/  FFMA.FTZ R133, R23, R154.reuse, R18 ;  /* 0x0000009a17857223 */ /* 0x080fe20000010012 */
[----:B------:R-:W-:Y:S01]  /*4850*/  LEA R18, P3, R58, R165, 0x2 ;  /* 0x000000a53a127211 */ /* 0x000fe200078610ff */
[----:B------:R-:W-:Y:S01]  /*4860*/  FFMA.FTZ R19, R22, R154, -R19 ;  /* 0x0000009a16137223 */ /* 0x000fe20000010813 */
[----:B------:R-:W-:Y:S01]  /*4870*/  IADD3 R165, R44, -c[0x0][0x174], RZ ;  /* 0x80005d002ca57a10 */ /* 0x000fe20007ffe0ff */
[----:B------:R-:W-:-:S02]  /*4880*/  FFMA.FTZ R158, R125, R158, R148 ;  /* 0x0000009e7d9e7223 */ /* 0x000fc40000010094 */
[C---:B------:R-:W-:Y:S02]  /*4890*/  FMUL.FTZ R133, R152.reuse, R133 ;  /* 0x0000008598857220 */ /* 0x040fe40000410000 */
[----:B------:R-:W-:Y:S01]  /*48a0*/  FMUL.FTZ R148, R152, R19 ;  /* 0x0000001398947220 */ /* 0x000fe20000410000 */
[----:B------:R-:W-:Y:S01]  /*48b0*/  LEA.HI.X R19, R58, R167, RZ, 0x2, P3 ;  /* 0x000000a73a137211 */ /* 0x000fe200018f14ff */
[----:B------:R-:W-:Y:S01]  /*48c0*/  FADD.FTZ R158, -R133, R158 ;  /* 0x0000009e859e7221 */ /* 0x000fe20000010100 */
[----:B------:R-:W-:Y:S01]  /*48d0*/  ISETP.GE.AND P3, PT, R56, 0x4, PT ;  /* 0x000000043800780c */ /* 0x000fe20003f66270 */
[----:B------:R-:W-:Y:S02]  /*48e0*/  FADD.FTZ R163, R148, R163 ;  /* 0x000000a394a37221 */ /* 0x000fe40000010000 */
[----:B------:R-:W-:Y:S02]  /*48f0*/  IMAD R165, R165, -0x200, RZ ;  /* 0xfffffe00a5a57824 */ /* 0x000fe400078e02ff */
[----:B------:R-:W-:-:S02]  /*4900*/  FMUL.FTZ R160, R124, -R158 ;  /* 0x8000009e7ca07220 */ /* 0x000fc40000410000 */
[----:B------:R-:W-:Y:S02]  /*4910*/  FMUL.FTZ R162, R124, -R163 ;  /* 0x800000a37ca27220 */ /* 0x000fe40000410000 */
[----:B------:R-:W-:-:S04]  /*4920*/  IMAD.WIDE R18, R165, 0x4, R18 ;  /* 0x00000004a5127825 */ /* 0x000fc800078e0212 */
[C---:B------:R-:W-:Y:S02]  /*4930*/  FFMA.FTZ R164, R123.reuse, R163, -R160 ;  /* 0x000000a37ba47223 */ /* 0x040fe400000108a0 */
[----:B------:R-:W-:Y:S02]  /*4940*/  FFMA.FTZ R165, R123, R158, R162 ;  /* 0x0000009e7ba57223 */ /* 0x000fe400000100a2 */
[C---:B0-----:R-:W-:Y:S02]  /*4950*/  FMUL.FTZ R160, R156.reuse, R155 ;  /* 0x0000009b9ca07220 */ /* 0x041fe40000410000 */
[C---:B------:R-:W-:Y:S02]  /*4960*/  FMUL.FTZ R162, R156.reuse, R161 ;  /* 0x000000a19ca27220 */ /* 0x040fe40000410000 */
[C---:B------:R-:W-:Y:S02]  /*4970*/  FMUL.FTZ R163, R156.reuse, R159 ;  /* 0x0000009f9ca37220 */ /* 0x040fe40000410000 */
[----:B--2---:R-:W-:-:S02]  /*4980*/  FMUL.FTZ R158, R156, R157 ;  /* 0x0000009d9c9e7220 */ /* 0x004fc40000410000 */
[C---:B------:R-:W-:Y:S02]  /*4990*/  FFMA.FTZ R157, R150.reuse, R157, R160 ;  /* 0x0000009d969d7223 */ /* 0x040fe400000100a0 */
[C---:B------:R-:W-:Y:S01]  /*49a0*/  FFMA.FTZ R162, R150.reuse, R159, -R162 ;  /* 0x0000009f96a27223 */ /* 0x040fe200000108a2 */
[----:B------:R-:W-:Y:S01]  /*49b0*/  HADD2.F32 R159, -RZ, R145.H0_H0 ;  /* 0x20000091ff9f7230 */ /* 0x000fe20000004100 */
[----:B------:R-:W-:Y:S01]  /*49c0*/  FFMA.FTZ R160, R150, R161, R163 ;  /* 0x000000a196a07223 */ /* 0x000fe200000100a3 */
[----:B------:R-:W-:Y:S01]  /*49d0*/  SHF.L.U64.HI R163, R86, 0x2, R81 ;  /* 0x0000000256a37819 */ /* 0x000fe20000010251 */
[----:B------:R-:W-:Y:S01]  /*49e0*/  @P3 FFMA.FTZ R150, R150, R155, -R158 ;  /* 0x0000009b96963223 */ /* 0x000fe2000001089e */
[----:B------:R-:W-:Y:S01]  /*49f0*/  HADD2.F32 R155, -RZ, R147.H0_H0 ;  /* 0x20000093ff9b7230 */ /* 0x000fe20000004100 */
[----:B------:R-:W-:Y:S01]  /*4a00*/  @P3 FADD.FTZ R149, R149, R162 ;  /* 0x000000a295953221 */ /* 0x000fe20000010000 */
[----:B------:R-:W-:Y:S01]  /*4a10*/  FSEL R162, R156, R157, !P3 ;  /* 0x0000009d9ca27208 */ /* 0x000fe20005800000 */
[----:B------:R-:W-:Y:S01]  /*4a20*/  HADD2.F32 R157, -RZ, R146.H0_H0 ;  /* 0x20000092ff9d7230 */ /* 0x000fe20000004100 */
[----:B------:R-:W-:Y:S01]  /*4a30*/  @P3 FADD.FTZ R151, R151, R160 ;  /* 0x000000a097973221 */ /* 0x000fe20000010000 */
[----:B------:R-:W-:Y:S01]  /*4a40*/  ISETP.GE.AND P3, PT, R56, 0x8, PT ;  /* 0x000000083800780c */ /* 0x000fe20003f66270 */
[-C--:B------:R-:W-:Y:S01]  /*4a50*/  FMUL.FTZ R146, R23, R155.reuse ;  /* 0x0000009b17927220 */ /* 0x080fe20000410000 */
[----:B------:R-:W-:Y:S01]  /*4a60*/  SHFL.UP PT, R167, R149, 0x8, RZ ;  /* 0x0500000095a77989 */ /* 0x000fe200000e00ff */
[----:B------:R-:W-:-:S02]  /*4a70*/  FMUL.FTZ R160, R22, R155 ;  /* 0x0000009b16a07220 */ /* 0x000fc40000410000 */
[----:B------:R-:W-:Y:S01]  /*4a80*/  FADD.FTZ R156, R73, R73 ;  /* 0x00000049499c7221 */ /* 0x000fe20000010000 */
[----:B------:R-:W-:Y:S01]  /*4a90*/  SHFL.UP PT, R169, R151, 0x8, RZ ;  /* 0x0500000097a97989 */ /* 0x000fe200000e00ff */
[-C--:B------:R-:W-:Y:S02]  /*4aa0*/  FFMA.FTZ R147, R22, R157.reuse, -R146 ;  /* 0x0000009d16937223 */ /* 0x080fe40000010892 */
[----:B------:R-:W-:Y:S01]  /*4ab0*/  FFMA.FTZ R161, R23, R157, R160 ;  /* 0x0000009d17a17223 */ /* 0x000fe200000100a0 */
[----:B------:R-:W-:Y:S01]  /*4ac0*/  HADD2.F32 R160, -RZ, R144.H0_H0 ;  /* 0x20000090ffa07230 */ /* 0x000fe20000004100 */
[C---:B------:R-:W-:Y:S02]  /*4ad0*/  FMUL.FTZ R145, R156.reuse, R147 ;  /* 0x000000939c917220 */ /* 0x040fe40000410000 */
[----:B------:R-:W-:Y:S02]  /*4ae0*/  IMAD R166, R163, c[0x0][0x2d0], RZ ;  /* 0x0000b400a3a67a24 */ /* 0x000fe400078e02ff */
[----:B------:R-:W-:Y:S01]  /*4af0*/  FMUL.FTZ R146, R156, R161 ;  /* 0x000000a19c927220 */ /* 0x000fe20000410000 */
[----:B------:R-:W0:Y:S01]  /*4b00*/  SHFL.UP PT, R163, R150, 0x8, RZ ;  /* 0x0500000096a37989 */ /* 0x000e2200000e00ff */
[----:B------:R-:W-:-:S02]  /*4b10*/  FADD.FTZ R171, R145, R164 ;  /* 0x000000a491ab7221 */ /* 0x000fc40000010000 */
[----:B------:R-:W-:Y:S02]  /*4b20*/  FMUL.FTZ R144, R22, R159 ;  /* 0x0000009f16907220 */ /* 0x000fe40000410000 */
[----:B------:R-:W-:Y:S02]  /*4b30*/  FADD.FTZ R177, -R146, R165 ;  /* 0x000000a592b17221 */ /* 0x000fe40000010100 */
[----:B------:R-:W2:Y:S01]  /*4b40*/  SHFL.UP PT, R165, R162, 0x8, RZ ;  /* 0x05000000a2a57989 */ /* 0x000ea200000e00ff */
[----:B------:R-:W-:Y:S02]  /*4b50*/  FMUL.FTZ R164, R122, -R171 ;  /* 0x800000ab7aa47220 */ /* 0x000fe40000410000 */
[----:B------:R-:W-:Y:S02]  /*4b60*/  FADD.FTZ R158, R75, R75 ;  /* 0x0000004b4b9e7221 */ /* 0x000fe40000010000 */
[C---:B------:R-:W-:Y:S02]  /*4b70*/  FMUL.FTZ R147, R23.reuse, R159 ;  /* 0x0000009f17937220 */ /* 0x040fe40000410000 */
[----:B------:R-:W-:-:S02]  /*4b80*/  FFMA.FTZ R161, R23, R160, R144 ;  /* 0x000000a017a17223 */ /* 0x000fc40000010090 */
[-C--:B------:R-:W-:Y:S02]  /*4b90*/  FFMA.FTZ R179, R120, R177.reuse, R164 ;  /* 0x000000b178b37223 */ /* 0x080fe400000100a4 */
[----:B------:R-:W-:Y:S02]  /*4ba0*/  FMUL.FTZ R177, R122, -R177 ;  /* 0x800000b17ab17220 */ /* 0x000fe40000410000 */
[----:B------:R-:W-:Y:S02]  /*4bb0*/  FFMA.FTZ R147, R22, R160, -R147 ;  /* 0x000000a016937223 */ /* 0x000fe40000010893 */
[----:B------:R-:W-:Y:S02]  /*4bc0*/  FMUL.FTZ R144, R158, R161 ;  /* 0x000000a19e907220 */ /* 0x000fe40000410000 */
[----:B------:R-:W-:Y:S02]  /*4bd0*/  FFMA.FTZ R164, R120, R171, -R177 ;  /* 0x000000ab78a47223 */ /* 0x000fe400000108b1 */
[----:B------:R-:W-:-:S02]  /*4be0*/  FMUL.FTZ R147, R158, R147 ;  /* 0x000000939e937220 */ /* 0x000fc40000410000 */
[----:B------:R-:W-:Y:S02]  /*4bf0*/  FADD.FTZ R179, -R144, R179 ;  /* 0x000000b390b37221 */ /* 0x000fe40000010100 */
[----:B------:R-:W-:Y:S02]  /*4c00*/  FADD.FTZ R164, R147, R164 ;  /* 0x000000a493a47221 */ /* 0x000fe40000010000 */
[----:B------:R-:W-:Y:S02]  /*4c10*/  FMUL.FTZ R161, R117, -R179 ;  /* 0x800000b375a17220 */ /* 0x000fe40000410000 */
[----:B------:R-:W-:Y:S02]  /*4c20*/  IMAD R183, R181, c[0x0][0x2d4], R166 ;  /* 0x0000b500b5b77a24 */ /* 0x000fe400078e02a6 */
[----:B------:R-:W-:Y:S02]  /*4c30*/  FFMA.FTZ R180, R116, R164, -R161 ;  /* 0x000000a474b47223 */ /* 0x000fe400000108a1 */
[----:B0-----:R-:W-:-:S02]  /*4c40*/  FMUL.FTZ R161, R162, R163 ;  /* 0x000000a3a2a17220 */ /* 0x001fc40000410000 */
[----:B------:R-:W-:Y:S02]  /*4c50*/  FMUL.FTZ R168, R117, -R164 ;  /* 0x800000a475a87220 */ /* 0x000fe40000410000 */
[C---:B------:R-:W-:Y:S02]  /*4c60*/  FMUL.FTZ R166, R162.reuse, R167 ;  /* 0x000000a7a2a67220 */ /* 0x040fe40000410000 */
[----:B------:R-:W-:Y:S02]  /*4c70*/  FMUL.FTZ R164, R162, R169 ;  /* 0x000000a9a2a47220 */ /* 0x000fe40000410000 */
[-C--:B--2---:R-:W-:Y:S02]  /*4c80*/  FFMA.FTZ R161, R150, R165.reuse, R161 ;  /* 0x000000a596a17223 */ /* 0x084fe400000100a1 */
[----:B------:R-:W-:Y:S02]  /*4c90*/  FMUL.FTZ R165, R162, R165 ;  /* 0x000000a5a2a57220 */ /* 0x000fe40000410000 */
[----:B------:R-:W-:-:S02]  /*4ca0*/  FFMA.FTZ R166, R150, R169, R166 ;  /* 0x000000a996a67223 */ /* 0x000fc400000100a6 */
[C---:B------:R-:W-:Y:S01]  /*4cb0*/  FFMA.FTZ R164, R150.reuse, R167, -R164 ;  /* 0x000000a796a47223 */ /* 0x040fe200000108a4 */
[----:B------:R-:W-:Y:S01]  /*4cc0*/  HADD2.F32 R167, -RZ, R143.H0_H0 ;  /* 0x2000008fffa77230 */ /* 0x000fe20000004100 */
[----:B------:R-:W-:Y:S01]  /*4cd0*/  @P3 FFMA.FTZ R150, R150, R163, -R165 ;  /* 0x000000a396963223 */ /* 0x000fe200000108a5 */
[----:B------:R-:W-:Y:S01]  /*4ce0*/  FSEL R163, R162, R161, !P3 ;  /* 0x000000a1a2a37208 */ /* 0x000fe20005800000 */
[CC--:B-1----:R-:W-:Y:S01]  /*4cf0*/  FMUL.FTZ R162, R128.reuse, -R20.reuse ;  /* 0x8000001480a27220 */ /* 0x0c2fe20000410000 */
[----:B------:R-:W-:Y:S01]  /*4d00*/  HADD2.F32 R165, -RZ, R142.H0_H0 ;  /* 0x2000008effa57230 */ /* 0x000fe20000004100 */
[-C--:B------:R-:W-:Y:S02]  /*4d10*/  FMUL.FTZ R143, R128, R21.reuse ;  /* 0x00000015808f7220 */ /* 0x080fe40000410000 */
[----:B------:R-:W-:Y:S02]  /*4d20*/  @P3 FADD.FTZ R151, R151, R166 ;  /* 0x000000a697973221 */ /* 0x000fe40000010000 */
[C---:B------:R-:W-:Y:S01]  /*4d30*/  FFMA.FTZ R176, R127.reuse, -R21, R162 ;  /* 0x800000157fb07223 */ /* 0x040fe200000100a2 */
[----:B------:R-:W0:Y:S01]  /*4d40*/  SHFL.UP PT, R166, R150, 0x10, RZ ;  /* 0x0600000096a67989 */ /* 0x000e2200000e00ff */
[----:B------:R-:W-:-:S02]  /*4d50*/  FFMA.FTZ R171, R127, R20, -R143 ;  /* 0x000000147fab7223 */ /* 0x000fc4000001088f */
[----:B------:R-:W-:Y:S01]  /*4d60*/  FMUL.FTZ R162, R22, R167 ;  /* 0x000000a716a27220 */ /* 0x000fe20000410000 */
[----:B------:R-:W-:Y:S01]  /*4d70*/  SHFL.UP PT, R170, R151, 0x10, RZ ;  /* 0x0600000097aa7989 */ /* 0x000fe200000e00ff */
[----:B------:R-:W-:Y:S02]  /*4d80*/  FFMA.FTZ R179, R116, R179, R168 ;  /* 0x000000b374b37223 */ /* 0x000fe400000100a8 */
[----:B------:R-:W-:Y:S01]  /*4d90*/  @P3 FADD.FTZ R149, R149, R164 ;  /* 0x000000a495953221 */ /* 0x000fe20000010000 */
[----:B------:R-:W1:Y:S01]  /*4da0*/  SHFL.UP PT, R168, R163, 0x10, RZ ;  /* 0x06000000a3a87989 */ /* 0x000e6200000e00ff */
[----:B------:R-:W-:Y:S01]  /*4db0*/  FMUL.FTZ R178, R126, -R176 ;  /* 0x800000b07eb27220 */ /* 0x000fe20000410000 */
[----:B------:R-:W-:Y:S01]  /*4dc0*/  ISETP.GE.AND P3, PT, R56, 0x10, PT ;  /* 0x000000103800780c */ /* 0x000fe20003f66270 */
[----:B------:R-:W-:Y:S01]  /*4dd0*/  FMUL.FTZ R142, R23, R167 ;  /* 0x000000a7178e7220 */ /* 0x000fe20000410000 */
[----:B------:R-:W2:Y:S01]  /*4de0*/  SHFL.UP PT, R169, R149, 0x10, RZ ;  /* 0x0600000095a97989 */ /* 0x000ea200000e00ff */
[----:B------:R-:W-:-:S02]  /*4df0*/  FADD.FTZ R164, R77, R77 ;  /* 0x0000004d4da47221 */ /* 0x000fc40000010000 */
[----:B------:R-:W-:Y:S02]  /*4e00*/  FMUL.FTZ R177, R126, -R171 ;  /* 0x800000ab7eb17220 */ /* 0x000fe40000410000 */
[----:B------:R-:W-:Y:S02]  /*4e10*/  FFMA.FTZ R161, R23, R165, R162 ;  /* 0x000000a517a17223 */ /* 0x000fe400000100a2 */
[C---:B------:R-:W-:Y:S02]  /*4e20*/  FFMA.FTZ R178, R125.reuse, R171, -R178 ;  /* 0x000000ab7db27223 */ /* 0x040fe400000108b2 */
[----:B------:R-:W-:Y:S02]  /*4e30*/  FFMA.FTZ R143, R22, R165, -R142 ;  /* 0x000000a5168f7223 */ /* 0x000fe4000001088e */
[----:B------:R-:W-:Y:S02]  /*4e40*/  FFMA.FTZ R177, R125, R176, R177 ;  /* 0x000000b07db17223 */ /* 0x000fe400000100b1 */
[----:B------:R-:W-:-:S02]  /*4e50*/  FMUL.FTZ R142, R164, R161 ;  /* 0x000000a1a48e7220 */ /* 0x000fc40000410000 */
[----:B------:R-:W-:Y:S02]  /*4e60*/  FMUL.FTZ R162, R124, -R178 ;  /* 0x800000b27ca27220 */ /* 0x000fe40000410000 */
[----:B------:R-:W-:-:S04]  /*4e70*/  IMAD.WIDE.U32 R18, R181, c[0x0][0x2d0], R18 ;  /* 0x0000b400b5127a25 */ /* 0x000fc800078e0012 */
[----:B------:R-:W-:Y:S01]  /*4e80*/  FMUL.FTZ R143, R164, R143 ;  /* 0x0000008fa48f7220 */ /* 0x000fe20000410000 */
[----:B------:R-:W-:Y:S01]  /*4e90*/  IADD3 R19, R19, R183, RZ ;  /* 0x000000b713137210 */ /* 0x000fe20007ffe0ff */
        /* <DEDUP_REMOVED lines=9> */
[----:B------:R-:W-:Y:S02]  /*4f30*/  FFMA.FTZ R179, R120, R171, -R161 ;  /* 0x000000ab78b37223 */ /* 0x000fe400000108a1 */
[----:B0-----:R-:W-:-:S02]  /*4f40*/  FMUL.FTZ R161, R163, R166 ;  /* 0x000000a6a3a17220 */ /* 0x001fc40000410000 */
[----:B------:R-:W-:Y:S02]  /*4f50*/  FFMA.FTZ R181, R114, R181, R176 ;  /* 0x000000b572b57223 */ /* 0x000fe400000100b0 */
[----:B-1----:R-:W-:Y:S02]  /*4f60*/  FFMA.FTZ R176, R150, R168, R161 ;  /* 0x000000a896b07223 */ /* 0x002fe400000100a1 */
[----:B------:R-:W-:Y:S02]  /*4f70*/  FMUL.FTZ R178, R122, -R171 ;  /* 0x800000ab7ab27220 */ /* 0x000fe40000410000 */
[C---:B------:R-:W-:Y:S01]  /*4f80*/  FMUL.FTZ R162, R163.reuse, R170 ;  /* 0x000000aaa3a27220 */ /* 0x040fe20000410000 */
[C---:B------:R-:W-:Y:S01]  /*4f90*/  FSEL R176, R163.reuse, R176, !P3 ;  /* 0x000000b0a3b07208 */ /* 0x040fe20005800000 */
[C---:B--2---:R-:W-:Y:S02]  /*4fa0*/  FMUL.FTZ R171, R163.reuse, R169 ;  /* 0x000000a9a3ab7220 */ /* 0x044fe40000410000 */
[----:B------:R-:W-:-:S02]  /*4fb0*/  FMUL.FTZ R161, R163, R168 ;  /* 0x000000a8a3a17220 */ /* 0x000fc40000410000 */
[C---:B------:R-:W-:Y:S01]  /*4fc0*/  FFMA.FTZ R162, R150.reuse, R169, -R162 ;  /* 0x000000a996a27223 */ /* 0x040fe200000108a2 */
[----:B------:R-:W-:Y:S01]  /*4fd0*/  SHFL.UP PT, R176, R176, 0x1, RZ ;  /* 0x04200000b0b07989 */ /* 0x000fe200000e00ff */
[C---:B------:R-:W-:Y:S02]  /*4fe0*/  FFMA.FTZ R170, R150.reuse, R170, R171 ;  /* 0x000000aa96aa7223 */ /* 0x040fe400000100ab */
[----:B------:R-:W-:Y:S01]  /*4ff0*/  @P3 FFMA.FTZ R150, R150, R166, -R161 ;  /* 0x000000a696963223 */ /* 0x000fe200000108a1 */
[----:B------:R-:W0:Y:S01]  /*5000*/  SHFL.IDX PT, R171, R5, RZ, 0x1f ;  /* 0x00001fff05ab7589 */ /* 0x000e2200000e0000 */
[----:B------:R-:W-:Y:S01]  /*5010*/  @P3 FADD.FTZ R151, R151, R170 ;  /* 0x000000aa97973221 */ /* 0x000fe20000010000 */
[----:B------:R-:W-:Y:S01]  /*5020*/  HADD2.F32 R170, -RZ, R141.H0_H0 ;  /* 0x2000008dffaa7230 */ /* 0x000fe20000004100 */
[----:B------:R-:W-:Y:S01]  /*5030*/  FFMA.FTZ R177, R120, R177, R178 ;  /* 0x000000b178b17223 */ /* 0x000fe200000100b2 */
[----:B------:R1:W-:Y:S01]  /*5040*/  SHFL.IDX PT, R161, R4, RZ, 0x1f ;  /* 0x00001fff04a17589 */ /* 0x0003e200000e0000 */
[----:B------:R-:W-:Y:S01]  /*5050*/  @P3 FADD.FTZ R149, R149, R162 ;  /* 0x000000a295953221 */ /* 0x000fe20000010000 */
[----:B------:R-:W-:Y:S01]  /*5060*/  HADD2.F32 R178, -RZ, R140.H0_H0 ;  /* 0x2000008cffb27230 */ /* 0x000fe20000004100 */
[----:B------:R-:W-:Y:S01]  /*5070*/  FMUL.FTZ R162, R117, -R177 ;  /* 0x800000b175a27220 */ /* 0x000fe20000410000 */
[----:B------:R-:W2:Y:S01]  /*5080*/  SHFL.UP PT, R150, R150, 0x1, RZ ;  /* 0x0420000096967989 */ /* 0x000ea200000e00ff */
[----:B------:R-:W-:-:S02]  /*5090*/  FMUL.FTZ R140, R22, R170 ;  /* 0x000000aa168c7220 */ /* 0x000fc40000410000 */
[----:B------:R-:W-:Y:S01]  /*50a0*/  FMUL.FTZ R141, R23, R170 ;  /* 0x000000aa178d7220 */ /* 0x000fe20000410000 */
[----:B------:R-:W3:Y:S01]  /*50b0*/  SHFL.UP PT, R151, R151, 0x1, RZ ;  /* 0x0420000097977989 */ /* 0x000ee200000e00ff */
[-C--:B------:R-:W-:Y:S02]  /*50c0*/  FFMA.FTZ R163, R116, R179.reuse, -R162 ;  /* 0x000000b374a37223 */ /* 0x080fe400000108a2 */
[----:B------:R-:W-:Y:S01]  /*50d0*/  FADD.FTZ R169, R79, R79 ;  /* 0x0000004f4fa97221 */ /* 0x000fe20000010000 */
[----:B------:R-:W4:Y:S01]  /*50e0*/  SHFL.UP PT, R149, R149, 0x1, RZ ;  /* 0x0420000095957989 */ /* 0x000f2200000e00ff */
[----:B------:R-:W-:Y:S02]  /*50f0*/  FMUL.FTZ R179, R117, -R179 ;  /* 0x800000b375b37220 */ /* 0x000fe40000410000 */
[-C--:B------:R-:W-:Y:S02]  /*5100*/  FFMA.FTZ R140, R23, R178.reuse, R140 ;  /* 0x000000b2178c7223 */ /* 0x080fe4000001008c */
[----:B-1----:R-:W-:-:S02]  /*5110*/  FFMA.FTZ R4, R22, R178, -R141 ;  /* 0x000000b216047223 */ /* 0x002fc4000001088d */
[----:B------:R-:W-:Y:S02]  /*5120*/  FFMA.FTZ R179, R116, R177, R179 ;  /* 0x000000b174b37223 */ /* 0x000fe400000100b3 */
[C---:B------:R-:W-:Y:S02]  /*5130*/  FMUL.FTZ R140, R169.reuse, R140 ;  /* 0x0000008ca98c7220 */ /* 0x040fe40000410000 */
[----:B------:R-:W-:Y:S02]  /*5140*/  FMUL.FTZ R5, R112, -R163 ;  /* 0x800000a370057220 */ /* 0x000fe40000410000 */
[----:B------:R-:W-:Y:S02]  /*5150*/  FMUL.FTZ R141, R169, R4 ;  /* 0x00000004a98d7220 */ /* 0x000fe40000410000 */
[----:B------:R-:W-:Y:S02]  /*5160*/  FADD.FTZ R181, -R140, R181 ;  /* 0x000000b58cb57221 */ /* 0x000fe40000010100 */
[----:B------:R-:W-:-:S02]  /*5170*/  FMUL.FTZ R4, R112, -R179 ;  /* 0x800000b370047220 */ /* 0x000fc40000410000 */
[----:B------:R-:W-:Y:S02]  /*5180*/  FFMA.FTZ R5, R114, R179, R5 ;  /* 0x000000b372057223 */ /* 0x000fe40000010005 */
[----:B------:R-:W-:Y:S02]  /*5190*/  FADD.FTZ R177, R141, R180 ;  /* 0x000000b48db17221 */ /* 0x000fe40000010000 */
[----:B------:R-:W-:Y:S02]  /*51a0*/  FMUL.FTZ R166, R108, -R181 ;  /* 0x800000b56ca67220 */ /* 0x000fe40000410000 */
[----:B------:R-:W-:Y:S02]  /*51b0*/  FFMA.FTZ R163, R114, R163, -R4 ;  /* 0x000000a372a37223 */ /* 0x000fe40000010804 */
[----:B------:R-:W-:Y:S02]  /*51c0*/  FMUL.FTZ R162, R108, -R5 ;  /* 0x800000056ca27220 */ /* 0x000fe40000410000 */
[----:B0-----:R-:W-:-:S02]  /*51d0*/  FMUL.FTZ R4, R176, R171 ;  /* 0x000000abb0047220 */ /* 0x001fc40000410000 */
[C---:B------:R-:W-:Y:S02]  /*51e0*/  FFMA.FTZ R168, R110.reuse, R177, -R166 ;  /* 0x000000b16ea87223 */ /* 0x040fe400000108a6 */
[----:B------:R-:W-:Y:S02]  /*51f0*/  FFMA.FTZ R162, R110, R163, -R162 ;  /* 0x000000a36ea27223 */ /* 0x000fe400000108a2 */
[----:B--2---:R-:W-:Y:S01]  /*5200*/  FFMA.FTZ R166, R150, R161, -R4 ;  /* 0x000000a196a67223 */ /* 0x004fe20000010804 */
[----:B------:R-:W-:Y:S01]  /*5210*/  HADD2.F32 R4, -RZ, R119.H0_H0 ;  /* 0x20000077ff047230 */ /* 0x000fe20000004100 */
[----:B------:R-:W-:Y:S02]  /*5220*/  FMUL.FTZ R163, R108, -R163 ;  /* 0x800000a36ca37220 */ /* 0x000fe40000410000 */
[----:B------:R-:W-:Y:S02]  /*5230*/  FMUL.FTZ R176, R176, R161 ;  /* 0x000000a1b0b07220 */ /* 0x000fe40000410000 */
[----:B------:R-:W-:-:S02]  /*5240*/  FFMA.FTZ R163, R110, R5, R163 ;  /* 0x000000056ea37223 */ /* 0x000fc400000100a3 */
[----:B------:R-:W-:Y:S02]  /*5250*/  FFMA.FTZ R176, R150, R171, R176 ;  /* 0x000000ab96b07223 */ /* 0x000fe400000100b0 */
[-C--:B------:R-:W-:Y:S01]  /*5260*/  FMUL.FTZ R5, R23, R4.reuse ;  /* 0x0000000417057220 */ /* 0x080fe20000410000 */
[----:B------:R0:W1:Y:S01]  /*5270*/  SHFL.DOWN PT, R182, R163, 0x1, 0x1f ;  /* 0x08201f00a3b67f89 */ /* 0x00006200000e0000 */
[----:B------:R-:W-:Y:S02]  /*5280*/  FMUL.FTZ R119, R22, R4 ;  /* 0x0000000416777220 */ /* 0x000fe40000410000 */
[----:B---3--:R-:W-:Y:S02]  /*5290*/  @P2 FADD.FTZ R171, R151, R176 ;  /* 0x000000b097ab2221 */ /* 0x008fe40000010000 */
[----:B------:R-:W-:Y:S02]  /*52a0*/  FADD.FTZ R176, R68, R68 ;  /* 0x0000004444b07221 */ /* 0x000fe40000010000 */
[----:B------:R-:W-:-:S02]  /*52b0*/  FFMA.FTZ R5, R22, R118, -R5 ;  /* 0x0000007616057223 */ /* 0x000fc40000010805 */
[----:B------:R-:W-:Y:S02]  /*52c0*/  FMUL.FTZ R179, R108, -R177 ;  /* 0x800000b16cb37220 */ /* 0x000fe40000410000 */
[----:B----4-:R-:W-:Y:S01]  /*52d0*/  @P2 FADD.FTZ R161, R149, R166 ;  /* 0x000000a695a12221 */ /* 0x010fe20000010000 */
[----:B------:R-:W-:Y:S01]  /*52e0*/  ISETP.NE.AND P2, PT, R174, 0x1f, PT ;  /* 0x0000001fae00780c */ /* 0x000fe20003f45270 */
[----:B------:R-:W-:Y:S02]  /*52f0*/  FFMA.FTZ R119, R23, R118, R119 ;  /* 0x0000007617777223 */ /* 0x000fe40000010077 */
[----:B------:R-:W-:Y:S02]  /*5300*/  FMUL.FTZ R151, R176, R5 ;  /* 0x00000005b0977220 */ /* 0x000fe40000410000 */
[----:B------:R-:W-:Y:S02]  /*5310*/  FFMA.FTZ R179, R110, R181, R179 ;  /* 0x000000b56eb37223 */ /* 0x000fe400000100b3 */
[----:B------:R-:W-:-:S02]  /*5320*/  FMUL.FTZ R150, R176, R119 ;  /* 0x00000077b0967220 */ /* 0x000fc40000410000 */
[----:B------:R-:W-:Y:S02]  /*5330*/  FMUL.FTZ R149, R7, R171 ;  /* 0x000000ab07957220 */ /* 0x000fe40000410000 */
[----:B------:R-:W-:Y:S02]  /*5340*/  FADD.FTZ R166, R151, R168 ;  /* 0x000000a897a67221 */ /* 0x000fe40000010000 */
[-C--:B------:R-:W-:Y:S02]  /*5350*/  FMUL.FTZ R7, R7, R161.reuse ;  /* 0x000000a107077220 */ /* 0x080fe40000410000 */
[----:B------:R-:W-:Y:S01]  /*5360*/  FADD.FTZ R168, -R150, R179 ;  /* 0x000000b396a87221 */ /* 0x000fe20000010100 */
[----:B------:R0:W2:Y:S01]  /*5370*/  SHFL.DOWN PT, R184, R166, 0x1, 0x1f ;  /* 0x08201f00a6b87f89 */ /* 0x0000a200000e0000 */
[C---:B------:R-:W-:Y:S02]  /*5380*/  FFMA.FTZ R180, R6.reuse, R161, -R149 ;  /* 0x000000a106b47223 */ /* 0x040fe40000010895 */
[----:B------:R-:W-:Y:S01]  /*5390*/  FFMA.FTZ R7, R6, R171, R7 ;  /* 0x000000ab06077223 */ /* 0x000fe20000010007 */
[----:B------:R0:W3:Y:S04]  /*53a0*/  SHFL.DOWN PT, R186, R168, 0x1, 0x1f ;  /* 0x08201f00a8ba7f89 */ /* 0x0000e800000e0000 */
[----:B------:R0:W4:Y:S01]  /*53b0*/  SHFL.DOWN PT, R6, R162, 0x1, 0x1f ;  /* 0x08201f00a2067f89 */ /* 0x00012200000e0000 */
[----:B------:R-:W-:Y:S05]  /*53c0*/  @!P2 BRA `(.L_x_11298) ;  /* 0x000000b00000a947 */ /* 0x000fea0003800000 */
[C---:B-1----:R-:W-:Y:S02]  /*53d0*/  FMUL.FTZ R5, R163.reuse, R182 ;  /* 0x000000b6a3057220 */ /* 0x042fe40000410000 */
[----:B---3--:R-:W-:-:S02]  /*53e0*/  FMUL.FTZ R119, R163, R186 ;  /* 0x000000baa3777220 */ /* 0x008fc40000410000 */
[C---:B--2---:R-:W-:Y:S02]  /*53f0*/  FMUL.FTZ R149, R163.reuse, R184 ;  /* 0x000000b8a3957220 */ /* 0x044fe40000410000 */
[-C--:B0---4-:R-:W-:Y:S02]  /*5400*/  FMUL.FTZ R163, R163, R6.reuse ;  /* 0x00000006a3a37220 */ /* 0x091fe40000410000 */
[C---:B------:R-:W-:Y:S02]  /*5410*/  FFMA.FTZ R5, R162.reuse, R6, -R5 ;  /* 0x00000006a2057223 */ /* 0x040fe40000010805 */
[C---:B------:R-:W-:Y:S02]  /*5420*/  FFMA.FTZ R119, R162.reuse, R184, -R119 ;  /* 0x000000b8a2777223 */ /* 0x040fe40000010877 */
[C---:B------:R-:W-:Y:S02]  /*5430*/  FFMA.FTZ R149, R162.reuse, R186, R149 ;  /* 0x000000baa2957223 */ /* 0x040fe40000010095 */
[----:B------:R-:W-:Y:S01]  /*5440*/  FFMA.FTZ R163, R162, R182, R163 ;  /* 0x000000b6a2a37223 */ /* 0x000fe200000100a3 */
[----:B------:R-:W-:Y:S01]  /*5450*/  MOV R162, R5 ;  /* 0x0000000500a27202 */ /* 0x000fe20000000f00 */
[----:B------:R-:W-:-:S02]  /*5460*/  FADD.FTZ R166, R166, R119 ;  /* 0x00000077a6a67221 */ /* 0x000fc40000010000 */
[----:B------:R-:W-:Y:S02]  /*5470*/  FADD.FTZ R168, R168, R149 ;  /* 0x00000095a8a87221 */ /* 0x000fe40000010000 */
.L_x_11298:
[----:B-1----:R-:W-:Y:S05]  /*5480*/  BSYNC B0 ;  /* 0x0000000000007941 */ /* 0x002fea0003800000 */
.L_x_11297:
[----:B------:R-:W-:Y:S01]  /*5490*/  ISETP.GT.U32.AND P2, PT, R174, 0x1d, PT ;  /* 0x0000001dae00780c */ /* 0x000fe20003f44070 */
[----:B------:R-:W-:Y:S01]  /*54a0*/  FADD.FTZ R161, R121, R180 ;  /* 0x000000b479a17221 */ /* 0x000fe20000010000 */
[----:B------:R1:W0:Y:S01]  /*54b0*/  SHFL.DOWN PT, R182, R163, 0x2, 0x1f ;  /* 0x08401f00a3b67f89 */ /* 0x00022200000e0000 */
[----:B------:R-:W-:Y:S01]  /*54c0*/  FADD.FTZ R121, RZ, R7 ;  /* 0x00000007ff797221 */ /* 0x000fe20000010000 */
[----:B------:R-:W-:Y:S02]  /*54d0*/  BSSY B0, `(.L_x_11299) ;  /* 0x0000012000007945 */ /* 0x000fe40003800000 */
[----:B------:R1:W4:Y:S02]  /*54e0*/  SHFL.DOWN PT, R180, R162, 0x2, 0x1f ;  /* 0x08401f00a2b47f89 */ /* 0x00032400000e0000 */
[C---:B----4-:R-:W-:Y:S02]  /*54f0*/  FMUL.FTZ R6, R4.reuse, R121 ;  /* 0x0000007904067220 */ /* 0x050fe40000410000 */
[----:B------:R-:W-:Y:S01]  /*5500*/  FMUL.FTZ R4, R4, R161 ;  /* 0x000000a104047220 */ /* 0x000fe20000410000 */
[----:B--2---:R1:W2:Y:S04]  /*5510*/  SHFL.DOWN PT, R184, R166, 0x2, 0x1f ;  /* 0x08401f00a6b87f89 */ /* 0x0042a800000e0000 */
[----:B---3--:R1:W3:Y:S01]  /*5520*/  SHFL.DOWN PT, R186, R168, 0x2, 0x1f ;  /* 0x08401f00a8ba7f89 */ /* 0x0082e200000e0000 */
[----:B------:R-:W-:Y:S05]  /*5530*/  @P2 BRA `(.L_x_11300) ;  /* 0x000000b000002947 */ /* 0x000fea0003800000 */
[C---:B0-----:R-:W-:Y:S02]  /*5540*/  FMUL.FTZ R5, R163.reuse, R182 ;  /* 0x000000b6a3057220 */ /* 0x041fe40000410000 */
[----:B---3--:R-:W-:-:S02]  /*5550*/  FMUL.FTZ R7, R163, R186 ;  /* 0x000000baa3077220 */ /* 0x008fc40000410000 */
[C---:B--2---:R-:W-:Y:S02]  /*5560*/  FMUL.FTZ R119, R163.reuse, R184 ;  /* 0x000000b8a3777220 */ /* 0x044fe40000410000 */
        /* <DEDUP_REMOVED lines=8> */
.L_x_11300:
[----:B------:R-:W-:Y:S05]  /*55f0*/  BSYNC B0 ;  /* 0x0000000000007941 */ /* 0x000fea0003800000 */
.L_x_11299:
[----:B------:R-:W-:Y:S01]  /*5600*/  FFMA.FTZ R149, R118, R121, R4 ;  /* 0x0000007976957223 */ /* 0x000fe20000010004 */
[----:B------:R-:W-:Y:S01]  /*5610*/  ISETP.GT.U32.AND P2, PT, R174, 0x1b, PT ;  /* 0x0000001bae00780c */ /* 0x000fe20003f44070 */
[C---:B------:R-:W-:Y:S01]  /*5620*/  FMUL.FTZ R5, R108.reuse, R161 ;  /* 0x000000a16c057220 */ /* 0x040fe20000410000 */
[----:B------:R4:W1:Y:S01]  /*5630*/  SHFL.DOWN PT, R180, R162, 0x4, 0x1f ;  /* 0x08801f00a2b47f89 */ /* 0x00086200000e0000 */
[-C--:B------:R-:W-:Y:S01]  /*5640*/  FMUL.FTZ R4, R108, R121.reuse ;  /* 0x000000796c047220 */ /* 0x080fe20000410000 */
[----:B------:R-:W-:Y:S01]  /*5650*/  BSSY B0, `(.L_x_11301) ;  /* 0x0000021000007945 */ /* 0x000fe20003800000 */
[C---:B------:R-:W-:Y:S01]  /*5660*/  FFMA.FTZ R5, R110.reuse, R121, R5 ;  /* 0x000000796e057223 */ /* 0x040fe20000010005 */
[----:B0-----:R4:W0:Y:S01]  /*5670*/  SHFL.DOWN PT, R182, R163, 0x4, 0x1f ;  /* 0x08801f00a3b67f89 */ /* 0x00182200000e0000 */
[-C--:B------:R-:W-:Y:S02]  /*5680*/  FFMA.FTZ R4, R110, R161.reuse, -R4 ;  /* 0x000000a16e047223 */ /* 0x080fe40000010804 */
[----:B------:R-:W-:Y:S01]  /*5690*/  FFMA.FTZ R7, R118, R161, -R6 ;  /* 0x000000a176077223 */ /* 0x000fe20000010806 */
[----:B--2---:R4:W2:Y:S01]  /*56a0*/  SHFL.DOWN PT, R184, R166, 0x4, 0x1f ;  /* 0x08801f00a6b87f89 */ /* 0x0048a200000e0000 */
[----:B------:R-:W-:-:S02]  /*56b0*/  FMUL.FTZ R6, R23, R121 ;  /* 0x0000007917067220 */ /* 0x000fc40000410000 */
[----:B------:R-:W-:Y:S01]  /*56c0*/  FADD.FTZ R119, RZ, R5 ;  /* 0x00000005ff777221 */ /* 0x000fe20000010000 */
[----:B---3--:R4:W3:Y:S01]  /*56d0*/  SHFL.DOWN PT, R186, R168, 0x4, 0x1f ;  /* 0x08801f00a8ba7f89 */ /* 0x0088e200000e0000 */
[----:B------:R-:W-:Y:S02]  /*56e0*/  FMUL.FTZ R118, R22, R121 ;  /* 0x0000007916767220 */ /* 0x000fe40000410000 */
[----:B------:R-:W-:Y:S02]  /*56f0*/  FFMA.FTZ R171, R82, R103, R4 ;  /* 0x0000006752ab7223 */ /* 0x000fe40000010004 */
[----:B------:R-:W-:Y:S02]  /*5700*/  FFMA.FTZ R177, R22, R161, -R6 ;  /* 0x000000a116b17223 */ /* 0x000fe40000010806 */
[----:B------:R-:W-:Y:S02]  /*5710*/  FFMA.FTZ R4, R176, R7, RZ ;  /* 0x00000007b0047223 */ /* 0x000fe400000100ff */
[----:B------:R-:W-:-:S02]  /*5720*/  FMUL.FTZ R5, R170, R119 ;  /* 0x00000077aa057220 */ /* 0x000fc40000410000 */
[----:B------:R-:W-:Y:S02]  /*5730*/  FFMA.FTZ R179, R23, R161, R118 ;  /* 0x000000a117b37223 */ /* 0x000fe40000010076 */
[----:B------:R-:W-:Y:S02]  /*5740*/  FMUL.FTZ R7, R170, R171 ;  /* 0x000000abaa077220 */ /* 0x000fe40000410000 */
[C---:B------:R-:W-:Y:S02]  /*5750*/  FFMA.FTZ R6, -R176.reuse, R149, RZ ;  /* 0x00000095b0067223 */ /* 0x040fe400000101ff */
[----:B------:R-:W-:Y:S02]  /*5760*/  FMUL.FTZ R170, R176, R177 ;  /* 0x000000b1b0aa7220 */ /* 0x000fe40000410000 */
[----:B------:R-:W-:Y:S02]  /*5770*/  FFMA.FTZ R118, R178, R171, -R5 ;  /* 0x000000abb2767223 */ /* 0x000fe40000010805 */
[----:B------:R-:W-:-:S02]  /*5780*/  FFMA.FTZ R176, -R176, R179, -RZ ;  /* 0x000000b3b0b07223 */ /* 0x000fc400000109ff */
[----:B------:R-:W-:Y:S01]  /*5790*/  FFMA.FTZ R178, R178, R119, R7 ;  /* 0x00000077b2b27223 */ /* 0x000fe20000010007 */
[----:B------:R-:W-:Y:S05]  /*57a0*/  @P2 BRA `(.L_x_11302) ;  /* 0x000000b000002947 */ /* 0x000fea0003800000 */
[C---:B01234-:R-:W-:Y:S02]  /*57b0*/  FMUL.FTZ R5, R163.reuse, R182 ;  /* 0x000000b6a3057220 */ /* 0x05ffe40000410000 */
[C---:B------:R-:W-:Y:S02]  /*57c0*/  FMUL.FTZ R7, R163.reuse, R186 ;  /* 0x000000baa3077220 */ /* 0x040fe40000410000 */
[C---:B------:R-:W-:Y:S02]  /*57d0*/  FMUL.FTZ R149, R163.reuse, R184 ;  /* 0x000000b8a3957220 */ /* 0x040fe40000410000 */
[-C--:B------:R-:W-:Y:S02]  /*57e0*/  FMUL.FTZ R163, R163, R180.reuse ;  /* 0x000000b4a3a37220 */ /* 0x080fe40000410000 */
[C---:B------:R-:W-:Y:S02]  /*57f0*/  FFMA.FTZ R5, R162.reuse, R180, -R5 ;  /* 0x000000b4a2057223 */ /* 0x040fe40000010805 */
[----:B------:R-:W-:-:S02]  /*5800*/  FFMA.FTZ R7, R162, R184, -R7 ;  /* 0x000000b8a2077223 */ /* 0x000fc40000010807 */
[C---:B------:R-:W-:Y:S02]  /*5810*/  FFMA.FTZ R149, R162.reuse, R186, R149 ;  /* 0x000000baa2957223 */ /* 0x040fe40000010095 */
[----:B------:R-:W-:Y:S01]  /*5820*/  FFMA.FTZ R163, R162, R182, R163 ;  /* 0x000000b6a2a37223 */ /* 0x000fe200000100a3 */
[----:B------:R-:W-:Y:S01]  /*5830*/  MOV R162, R5 ;  /* 0x0000000500a27202 */ /* 0x000fe20000000f00 */
[----:B------:R-:W-:Y:S02]  /*5840*/  FADD.FTZ R166, R166, R7 ;  /* 0x00000007a6a67221 */ /* 0x000fe40000010000 */
[----:B------:R-:W-:Y:S02]  /*5850*/  FADD.FTZ R168, R168, R149 ;  /* 0x00000095a8a87221 */ /* 0x000fe40000010000 */
.L_x_11302:
[----:B01234-:R-:W-:Y:S05]  /*5860*/  BSYNC B0 ;  /* 0x0000000000007941 */ /* 0x01ffea0003800000 */
.L_x_11301:
[----:B------:R-:W-:Y:S01]  /*5870*/  FMUL.FTZ R5, R112, R171 ;  /* 0x000000ab70057220 */ /* 0x000fe20000410000 */
[----:B------:R-:W-:Y:S01]  /*5880*/  ISETP.GT.U32.AND P2, PT, R174, 0x17, PT ;  /* 0x00000017ae00780c */ /* 0x000fe20003f44070 */
[C---:B------:R-:W-:Y:S01]  /*5890*/  FFMA.FTZ R177, R169.reuse, R118, R4 ;  /* 0x00000076a9b17223 */ /* 0x040fe20000010004 */
[----:B------:R0:W1:Y:S01]  /*58a0*/  SHFL.DOWN PT, R182, R166, 0x8, 0x1f ;  /* 0x09001f00a6b67f89 */ /* 0x00006200000e0000 */
[-C--:B------:R-:W-:Y:S01]  /*58b0*/  FMUL.FTZ R4, R112, R119.reuse ;  /* 0x0000007770047220 */ /* 0x080fe20000410000 */
[----:B------:R-:W-:Y:S01]  /*58c0*/  BSSY B0, `(.L_x_11303) ;  /* 0x0000020000007945 */ /* 0x000fe20003800000 */
[C---:B------:R-:W-:Y:S01]  /*58d0*/  FFMA.FTZ R5, R114.reuse, R119, R5 ;  /* 0x0000007772057223 */ /* 0x040fe20000010005 */
[----:B------:R0:W2:Y:S01]  /*58e0*/  SHFL.DOWN PT, R184, R168, 0x8, 0x1f ;  /* 0x09001f00a8b87f89 */ /* 0x0000a200000e0000 */
[----:B------:R-:W-:Y:S01]  /*58f0*/  FFMA.FTZ R179, -R169, R178, R6 ;  /* 0x000000b2a9b37223 */ /* 0x000fe20000010106 */
[----:B------:R-:W-:Y:S01]  /*5900*/  ISETP.GE.OR P0, PT, R173, c[0x0][0x174], P0 ;  /* 0x00005d00ad007a0c */ /* 0x000fe20000706670 */
[----:B------:R-:W-:-:S02]  /*5910*/  FFMA.FTZ R4, R114, R171, -R4 ;  /* 0x000000ab72047223 */ /* 0x000fc40000010804 */
[CC--:B------:R-:W-:Y:S02]  /*5920*/  FMUL.FTZ R6, R23.reuse, R119.reuse ;  /* 0x0000007717067220 */ /* 0x0c0fe40000410000 */
[----:B------:R-:W-:Y:S02]  /*5930*/  FMUL.FTZ R180, R22, R119 ;  /* 0x0000007716b47220 */ /* 0x000fe40000410000 */
[----:B------:R-:W-:Y:S02]  /*5940*/  FADD.FTZ R118, RZ, R5 ;  /* 0x00000005ff767221 */ /* 0x000fe40000010000 */
[----:B------:R-:W-:Y:S02]  /*5950*/  FFMA.FTZ R178, R80, R105, R4 ;  /* 0x0000006950b27223 */ /* 0x000fe40000010004 */
[-C--:B------:R-:W-:Y:S02]  /*5960*/  FFMA.FTZ R6, R22, R171.reuse, -R6 ;  /* 0x000000ab16067223 */ /* 0x080fe40000010806 */
[----:B------:R-:W-:-:S02]  /*5970*/  FFMA.FTZ R180, R23, R171, R180 ;  /* 0x000000ab17b47223 */ /* 0x000fc400000100b4 */
[C---:B------:R-:W-:Y:S02]  /*5980*/  FMUL.FTZ R4, R167.reuse, R118 ;  /* 0x00000076a7047220 */ /* 0x040fe40000410000 */
[----:B------:R-:W-:Y:S02]  /*5990*/  FMUL.FTZ R5, R167, R178 ;  /* 0x000000b2a7057220 */ /* 0x000fe40000410000 */
[C---:B------:R-:W-:Y:S02]  /*59a0*/  FMUL.FTZ R167, R169.reuse, R6 ;  /* 0x00000006a9a77220 */ /* 0x040fe40000410000 */
[----:B------:R-:W-:Y:S01]  /*59b0*/  FFMA.FTZ R169, -R169, R180, -RZ ;  /* 0x000000b4a9a97223 */ /* 0x000fe200000109ff */
[----:B------:R0:W3:Y:S01]  /*59c0*/  SHFL.DOWN PT, R6, R163, 0x8, 0x1f ;  /* 0x09001f00a3067f89 */ /* 0x0000e200000e0000 */
[C---:B------:R-:W-:Y:S02]  /*59d0*/  FFMA.FTZ R180, R165.reuse, R178, -R4 ;  /* 0x000000b2a5b47223 */ /* 0x040fe40000010804 */
[----:B------:R-:W-:Y:S01]  /*59e0*/  FFMA.FTZ R181, R165, R118, R5 ;  /* 0x00000076a5b57223 */ /* 0x000fe20000010005 */
[----:B------:R0:W4:Y:S01]  /*59f0*/  SHFL.DOWN PT, R4, R162, 0x8, 0x1f ;  /* 0x09001f00a2047f89 */ /* 0x00012200000e0000 */
[----:B------:R-:W-:Y:S05]  /*5a00*/  @P2 BRA `(.L_x_11304) ;  /* 0x000000b000002947 */ /* 0x000fea0003800000 */
[C---:B-123--:R-:W-:Y:S02]  /*5a10*/  FMUL.FTZ R5, R163.reuse, R6 ;  /* 0x00000006a3057220 */ /* 0x04efe40000410000 */
[----:B------:R-:W-:-:S02]  /*5a20*/  FMUL.FTZ R7, R163, R184 ;  /* 0x000000b8a3077220 */ /* 0x000fc40000410000 */
[C---:B------:R-:W-:Y:S02]  /*5a30*/  FMUL.FTZ R149, R163.reuse, R182 ;  /* 0x000000b6a3957220 */ /* 0x040fe40000410000 */
        /* <DEDUP_REMOVED lines=8> */
.L_x_11304:
[----:B-12---:R-:W-:Y:S05]  /*5ac0*/  BSYNC B0 ;  /* 0x0000000000007941 */ /* 0x006fea0003800000 */
.L_x_11303:
[C---:B------:R-:W-:Y:S01]  /*5ad0*/  FMUL.FTZ R165, R117.reuse, R178 ;  /* 0x000000b275a57220 */ /* 0x040fe20000410000 */
[----:B------:R-:W-:Y:S01]  /*5ae0*/  HFMA2.MMA R5, -RZ, RZ, 0, 0 ;  /* 0x00000000ff057435 */ /* 0x000fe200000001ff */
[----:B------:R-:W-:Y:S01]  /*5af0*/  FMUL.FTZ R149, R117, R118 ;  /* 0x0000007675957220 */ /* 0x000fe20000410000 */
[----:B----4-:R-:W-:Y:S01]  /*5b00*/  MOV R4, 0x3f800000 ;  /* 0x3f80000000047802 */ /* 0x010fe20000000f00 */
[----:B------:R-:W-:Y:S01]  /*5b10*/  FFMA.FTZ R183, R164, R180, R177 ;  /* 0x000000b4a4b77223 */ /* 0x000fe200000100b1 */
[----:B---3--:R-:W-:Y:S01]  /*5b20*/  CS2R R6, SRZ ;  /* 0x0000000000067805 */ /* 0x008fe2000001ff00 */
[C---:B------:R-:W-:Y:S01]  /*5b30*/  FFMA.FTZ R177, R116.reuse, R118, R165 ;  /* 0x0000007674b17223 */ /* 0x040fe200000100a5 */
[----:B------:R1:W2:Y:S01]  /*5b40*/  SHFL.DOWN PT, R186, R166, 0x10, 0x1f ;  /* 0x0a001f00a6ba7f89 */ /* 0x0002a200000e0000 */
[----:B------:R-:W-:Y:S01]  /*5b50*/  FFMA.FTZ R165, R116, R178, -R149 ;  /* 0x000000b274a57223 */ /* 0x000fe20000010895 */
[----:B------:R-:W-:Y:S01]  /*5b60*/  BSSY B0, `(.L_x_11305) ;  /* 0x000002f000007945 */ /* 0x000fe20003800000 */
[----:B------:R-:W-:Y:S01]  /*5b70*/  FMUL.FTZ R180, R22, R118 ;  /* 0x0000007616b47220 */ /* 0x000fe20000410000 */
[----:B------:R1:W3:Y:S01]  /*5b80*/  @!P0 LDS.128 R4, [R88.X16+0x21b0] ;  /* 0x0021b00058048984 */ /* 0x0002e2000000cc00 */
[----:B------:R-:W-:Y:S01]  /*5b90*/  FADD.FTZ R149, RZ, R177 ;  /* 0x000000b1ff957221 */ /* 0x000fe20000010000 */
[----:B------:R-:W-:Y:S01]  /*5ba0*/  ISETP.GT.U32.AND P0, PT, R174, 0xf, PT ;  /* 0x0000000fae00780c */ /* 0x000fe20003f04070 */
[----:B------:R-:W-:Y:S01]  /*5bb0*/  FFMA.FTZ R165, R78, R107, R165 ;  /* 0x0000006b4ea57223 */ /* 0x000fe200000100a5 */
[----:B------:R1:W4:Y:S01]  /*5bc0*/  SHFL.DOWN PT, R188, R168, 0x10, 0x1f ;  /* 0x0a001f00a8bc7f89 */ /* 0x00032200000e0000 */
[----:B------:R-:W-:-:S02]  /*5bd0*/  FFMA.FTZ R179, -R164, R181, R179 ;  /* 0x000000b5a4b37223 */ /* 0x000fc400000101b3 */
[C---:B------:R-:W-:Y:S02]  /*5be0*/  FMUL.FTZ R181, R23.reuse, R118 ;  /* 0x0000007617b57220 */ /* 0x040fe40000410000 */
[-C--:B------:R-:W-:Y:S02]  /*5bf0*/  FFMA.FTZ R177, R23, R178.reuse, R180 ;  /* 0x000000b217b17223 */ /* 0x080fe400000100b4 */
[C---:B------:R-:W-:Y:S02]  /*5c00*/  FMUL.FTZ R180, R159.reuse, R149 ;  /* 0x000000959fb47220 */ /* 0x040fe40000410000 */
[-C--:B------:R-:W-:Y:S02]  /*5c10*/  FMUL.FTZ R182, R159, R165.reuse ;  /* 0x000000a59fb67220 */ /* 0x080fe40000410000 */
[----:B------:R-:W-:Y:S02]  /*5c20*/  FFMA.FTZ R181, R22, R178, -R181 ;  /* 0x000000b216b57223 */ /* 0x000fe400000108b5 */
[----:B------:R-:W-:-:S02]  /*5c30*/  FFMA.FTZ R180, R160, R165, -R180 ;  /* 0x000000a5a0b47223 */ /* 0x000fc400000108b4 */
[-C--:B------:R-:W-:Y:S02]  /*5c40*/  FFMA.FTZ R182, R160, R149.reuse, R182 ;  /* 0x00000095a0b67223 */ /* 0x080fe400000100b6 */
[-C--:B------:R-:W-:Y:S02]  /*5c50*/  FMUL.FTZ R160, R23, R149.reuse ;  /* 0x0000009517a07220 */ /* 0x080fe40000410000 */
[----:B------:R-:W-:Y:S02]  /*5c60*/  FMUL.FTZ R184, R22, R149 ;  /* 0x0000009516b87220 */ /* 0x000fe40000410000 */
[C---:B------:R-:W-:Y:S02]  /*5c70*/  FMUL.FTZ R159, R164.reuse, R181 ;  /* 0x000000b5a49f7220 */ /* 0x040fe40000410000 */
[----:B------:R-:W-:Y:S02]  /*5c80*/  FFMA.FTZ R164, -R164, R177, -RZ ;  /* 0x000000b1a4a47223 */ /* 0x000fe400000109ff */
[----:B------:R-:W-:-:S02]  /*5c90*/  FFMA.FTZ R191, -R158, R182, R179 ;  /* 0x000000b69ebf7223 */ /* 0x000fc400000101b3 */
[----:B------:R-:W-:Y:S01]  /*5ca0*/  FFMA.FTZ R189, R158, R180, R183 ;  /* 0x000000b49ebd7223 */ /* 0x000fe200000100b7 */
[----:B------:R1:W0:Y:S01]  /*5cb0*/  SHFL.DOWN PT, R182, R162, 0x10, 0x1f ;  /* 0x0a001f00a2b67f89 */ /* 0x00022200000e0000 */
[-C--:B------:R-:W-:Y:S02]  /*5cc0*/  FFMA.FTZ R177, R22, R165.reuse, -R160 ;  /* 0x000000a516b17223 */ /* 0x080fe400000108a0 */
[-C--:B------:R-:W-:Y:S02]  /*5cd0*/  FFMA.FTZ R179, R23, R165.reuse, R184 ;  /* 0x000000a517b37223 */ /* 0x080fe400000100b8 */
[C---:B------:R-:W-:Y:S01]  /*5ce0*/  FMUL.FTZ R180, R122.reuse, R165 ;  /* 0x000000a57ab47220 */ /* 0x040fe20000410000 */
[----:B------:R1:W0:Y:S01]  /*5cf0*/  SHFL.DOWN PT, R184, R163, 0x10, 0x1f ;  /* 0x0a001f00a3b87f89 */ /* 0x00022200000e0000 */
        /* <DEDUP_REMOVED lines=21> */
.L_x_11306:
[----:B-1234-:R-:W-:Y:S05]  /*5e50*/  BSYNC B0 ;  /* 0x0000000000007941 */ /* 0x01efea0003800000 */
.L_x_11305:
[C---:B------:R-:W-:Y:S01]  /*5e60*/  FFMA.FTZ R181, R123.reuse, R158, R181 ;  /* 0x0000009e7bb57223 */ /* 0x040fe200000100b5 */
[----:B------:R-:W-:Y:S01]  /*5e70*/  SHFL.DOWN PT, R192, R163, 0x1, 0x1f ;  /* 0x08201f00a3c07f89 */ /* 0x000fe200000e0000 */
[-C--:B------:R-:W-:Y:S01]  /*5e80*/  FFMA.FTZ R180, R123, R160.reuse, -R180 ;  /* 0x000000a07bb47223 */ /* 0x080fe200000108b4 */
[----:B------:R-:W-:Y:S01]  /*5e90*/  ISETP.NE.AND P0, PT, R58, RZ, PT ;  /* 0x000000ff3a00720c */ /* 0x000fe20003f05270 */
[C---:B------:R-:W-:Y:S01]  /*5ea0*/  FMUL.FTZ R183, R155.reuse, R160 ;  /* 0x000000a09bb77220 */ /* 0x040fe20000410000 */
[----:B------:R-:W-:Y:S01]  /*5eb0*/  SHFL.DOWN PT, R190, R162, 0x1, 0x1f ;  /* 0x08201f00a2be7f89 */ /* 0x000fe200000e0000 */
[----:B0-----:R-:W-:Y:S01]  /*5ec0*/  FMUL.FTZ R182, R155, R158 ;  /* 0x0000009e9bb67220 */ /* 0x001fe20000410000 */
[----:B------:R-:W-:Y:S01]  /*5ed0*/  BSSY B0, `(.L_x_11307) ;  /* 0x00000ff000007945 */ /* 0x000fe20003800000 */
[----:B------:R-:W-:Y:S01]  /*5ee0*/  FADD.FTZ R155, RZ, R181 ;  /* 0x000000b5ff9b7221 */ /* 0x000fe20000010000 */
[----:B------:R-:W-:Y:S01]  /*5ef0*/  SHFL.DOWN PT, R194, R166, 0x1, 0x1f ;  /* 0x08201f00a6c27f89 */ /* 0x000fe200000e0000 */
[----:B------:R-:W-:-:S02]  /*5f00*/  FFMA.FTZ R180, R74, R111, R180 ;  /* 0x0000006f4ab47223 */ /* 0x000fc400000100b4 */
[C---:B------:R-:W-:Y:S01]  /*5f10*/  FFMA.FTZ R183, R157.reuse, R158, R183 ;  /* 0x0000009e9db77223 */ /* 0x040fe200000100b7 */
[----:B------:R-:W-:Y:S01]  /*5f20*/  SHFL.IDX PT, R163, R163, RZ, 0x1f ;  /* 0x00001fffa3a37589 */ /* 0x000fe200000e0000 */
[----:B------:R-:W-:Y:S02]  /*5f30*/  FFMA.FTZ R182, R157, R160, -R182 ;  /* 0x000000a09db67223 */ /* 0x000fe400000108b6 */
[C---:B------:R-:W-:Y:S01]  /*5f40*/  FMUL.FTZ R157, R153.reuse, R155 ;  /* 0x0000009b999d7220 */ /* 0x040fe20000410000 */
[----:B------:R-:W-:Y:S01]  /*5f50*/  SHFL.IDX PT, R162, R162, RZ, 0x1f ;  /* 0x00001fffa2a27589 */ /* 0x000fe200000e0000 */
[----:B------:R-:W-:Y:S02]  /*5f60*/  FMUL.FTZ R181, R153, R180 ;  /* 0x000000b499b57220 */ /* 0x000fe40000410000 */
[----:B------:R-:W-:Y:S01]  /*5f70*/  FFMA.FTZ R191, -R156, R183, R191 ;  /* 0x000000b79cbf7223 */ /* 0x000fe200000101bf */
[----:B------:R-:W-:Y:S01]  /*5f80*/  SHFL.IDX PT, R166, R166, RZ, 0x1f ;  /* 0x00001fffa6a67589 */ /* 0x000fe200000e0000 */
[----:B------:R-:W-:-:S02]  /*5f90*/  FMUL.FTZ R153, R23, R158 ;  /* 0x0000009e17997220 */ /* 0x000fc40000410000 */
[----:B------:R-:W-:Y:S01]  /*5fa0*/  FFMA.FTZ R189, R156, R182, R189 ;  /* 0x000000b69cbd7223 */ /* 0x000fe200000100bd */
[----:B------:R-:W0:Y:S01]  /*5fb0*/  SHFL.IDX PT, R183, R7, RZ, 0x1f ;  /* 0x00001fff07b77589 */ /* 0x000e2200000e0000 */
[C---:B------:R-:W-:Y:S02]  /*5fc0*/  FFMA.FTZ R184, R154.reuse, R180, -R157 ;  /* 0x000000b49ab87223 */ /* 0x040fe4000001089d */
[----:B------:R-:W-:Y:S01]  /*5fd0*/  FFMA.FTZ R185, R154, R155, R181 ;  /* 0x0000009b9ab97223 */ /* 0x000fe200000100b5 */
[----:B------:R-:W1:Y:S01]  /*5fe0*/  SHFL.IDX PT, R182, R6, RZ, 0x1f ;  /* 0x00001fff06b67589 */ /* 0x000e6200000e0000 */
[C---:B------:R-:W-:Y:S02]  /*5ff0*/  FMUL.FTZ R154, R22.reuse, R158 ;  /* 0x0000009e169a7220 */ /* 0x040fe40000410000 */
[-C--:B------:R-:W-:Y:S02]  /*6000*/  FFMA.FTZ R153, R22, R160.reuse, -R153 ;  /* 0x000000a016997223 */ /* 0x080fe40000010899 */
[----:B------:R-:W-:-:S02]  /*6010*/  FFMA.FTZ R181, R23, R160, R154 ;  /* 0x000000a017b57223 */ /* 0x000fc4000001009a */
[----:B------:R-:W-:Y:S02]  /*6020*/  FMUL.FTZ R157, R156, R153 ;  /* 0x000000999c9d7220 */ /* 0x000fe40000410000 */
[----:B------:R-:W-:Y:S02]  /*6030*/  FMUL.FTZ R154, R126, R180 ;  /* 0x000000b47e9a7220 */ /* 0x000fe40000410000 */
[----:B------:R-:W-:Y:S02]  /*6040*/  FFMA.FTZ R184, R152, R184, R189 ;  /* 0x000000b898b87223 */ /* 0x000fe400000100bd */
[----:B------:R-:W-:Y:S01]  /*6050*/  FMUL.FTZ R153, R126, R155 ;  /* 0x0000009b7e997220 */ /* 0x000fe20000410000 */
[----:B------:R-:W2:Y:S01]  /*6060*/  SHFL.DOWN PT, R189, R168, 0x1, 0x1f ;  /* 0x08201f00a8bd7f89 */ /* 0x000ea200000e0000 */
[----:B------:R-:W-:Y:S02]  /*6070*/  FFMA.FTZ R156, -R156, R181, -RZ ;  /* 0x000000b59c9c7223 */ /* 0x000fe400000109ff */
[C---:B------:R-:W-:Y:S01]  /*6080*/  FFMA.FTZ R181, R125.reuse, R155, R154 ;  /* 0x0000009b7db57223 */ /* 0x040fe2000001009a */
[----:B------:R-:W3:Y:S01]  /*6090*/  SHFL.IDX PT, R168, R168, RZ, 0x1f ;  /* 0x00001fffa8a87589 */ /* 0x000ee200000e0000 */
[----:B------:R-:W-:-:S02]  /*60a0*/  FFMA.FTZ R154, R125, R180, -R153 ;  /* 0x000000b47d9a7223 */ /* 0x000fc40000010899 */
[----:B------:R-:W-:Y:S02]  /*60b0*/  FFMA.FTZ R186, -R152, R185, R191 ;  /* 0x000000b998ba7223 */ /* 0x000fe400000101bf */
[----:B------:R-:W-:Y:S02]  /*60c0*/  FMUL.FTZ R185, R23, R155 ;  /* 0x0000009b17b97220 */ /* 0x000fe40000410000 */
[----:B------:R-:W-:Y:S02]  /*60d0*/  FADD.FTZ R153, RZ, R181 ;  /* 0x000000b5ff997221 */ /* 0x000fe40000010000 */
[----:B------:R-:W-:Y:S02]  /*60e0*/  FFMA.FTZ R154, R72, R113, R154 ;  /* 0x00000071489a7223 */ /* 0x000fe4000001009a */
[----:B------:R-:W-:Y:S02]  /*60f0*/  FFMA.FTZ R185, R22, R180, -R185 ;  /* 0x000000b416b97223 */ /* 0x000fe400000108b9 */
[----:B------:R-:W-:-:S02]  /*6100*/  FMUL.FTZ R188, R138, R153 ;  /* 0x000000998abc7220 */ /* 0x000fc40000410000 */
[-C--:B------:R-:W-:Y:S02]  /*6110*/  FMUL.FTZ R138, R138, R154.reuse ;  /* 0x0000009a8a8a7220 */ /* 0x080fe40000410000 */
[----:B------:R-:W-:Y:S02]  /*6120*/  FMUL.FTZ R181, R152, R185 ;  /* 0x000000b998b57220 */ /* 0x000fe40000410000 */
[C---:B------:R-:W-:Y:S02]  /*6130*/  FFMA.FTZ R188, R139.reuse, R154, -R188 ;  /* 0x0000009a8bbc7223 */ /* 0x040fe400000108bc */
[C---:B0-----:R-:W-:Y:S02]  /*6140*/  @P1 FMUL.FTZ R185, R192.reuse, R183 ;  /* 0x000000b7c0b91220 */ /* 0x041fe40000410000 */
[----:B------:R-:W-:Y:S02]  /*6150*/  FFMA.FTZ R139, R139, R153, R138 ;  /* 0x000000998b8b7223 */ /* 0x000fe4000001008a */
[----:B-1----:R-:W-:-:S02]  /*6160*/  @P1 FMUL.FTZ R138, R192, R182 ;  /* 0x000000b6c08a1220 */ /* 0x002fc40000410000 */
[----:B------:R-:W-:Y:S02]  /*6170*/  FMUL.FTZ R187, R22, R155 ;  /* 0x0000009b16bb7220 */ /* 0x000fe40000410000 */
[C---:B------:R-:W-:Y:S02]  /*6180*/  @P1 FFMA.FTZ R185, R190.reuse, R182, -R185 ;  /* 0x000000b6beb91223 */ /* 0x040fe400000108b9 */
[----:B------:R-:W-:Y:S02]  /*6190*/  @P1 FFMA.FTZ R138, R190, R183, R138 ;  /* 0x000000b7be8a1223 */ /* 0x000fe4000001008a */
[----:B------:R-:W-:Y:S02]  /*61a0*/  FFMA.FTZ R187, R23, R180, R187 ;  /* 0x000000b417bb7223 */ /* 0x000fe400000100bb */
[----:B------:R-:W-:Y:S02]  /*61b0*/  @P1 FADD.FTZ R182, R194, R185 ;  /* 0x000000b9c2b61221 */ /* 0x000fe40000010000 */
[----:B--2---:R-:W-:-:S02]  /*61c0*/  @P1 FADD.FTZ R183, R189, R138 ;  /* 0x0000008abdb71221 */ /* 0x004fc40000010000 */
[----:B------:R-:W-:Y:S02]  /*61d0*/  FFMA.FTZ R152, -R152, R187, -RZ ;  /* 0x000000bb98987223 */ /* 0x000fe400000109ff */
[----:B------:R-:W-:Y:S02]  /*61e0*/  FFMA.FTZ R187, R135, R188, R184 ;  /* 0x000000bc87bb7223 */ /* 0x000fe400000100b8 */
[----:B------:R-:W-:Y:S02]  /*61f0*/  FMUL.FTZ R138, R182, -R21 ;  /* 0x80000015b68a7220 */ /* 0x000fe40000410000 */
[----:B------:R-:W-:Y:S02]  /*6200*/  FMUL.FTZ R184, R22, R153 ;  /* 0x0000009916b87220 */ /* 0x000fe40000410000 */
[----:B------:R-:W-:Y:S02]  /*6210*/  FMUL.FTZ R21, R183, -R21 ;  /* 0x80000015b7157220 */ /* 0x000fe40000410000 */
[----:B------:R-:W-:-:S02]  /*6220*/  FFMA.FTZ R188, R23, R154, R184 ;  /* 0x0000009a17bc7223 */ /* 0x000fc400000100b8 */
[-C--:B------:R-:W-:Y:S02]  /*6230*/  FFMA.FTZ R21, R182, R20.reuse, -R21 ;  /* 0x00000014b6157223 */ /* 0x080fe40000010815 */
[----:B------:R-:W-:Y:S02]  /*6240*/  FFMA.FTZ R184, R183, R20, R138 ;  /* 0x00000014b7b87223 */ /* 0x000fe4000001008a */
[C---:B------:R-:W-:Y:S02]  /*6250*/  FMUL.FTZ R182, R128.reuse, R154 ;  /* 0x0000009a80b67220 */ /* 0x040fe40000410000 */
[----:B------:R-:W-:Y:S02]  /*6260*/  FMUL.FTZ R20, R128, R153 ;  /* 0x0000009980147220 */ /* 0x000fe40000410000 */
[----:B------:R-:W-:Y:S02]  /*6270*/  FADD.FTZ R136, R136, R21 ;  /* 0x0000001588887221 */ /* 0x000fe40000010000 */
[----:B------:R-:W-:-:S02]  /*6280*/  FADD.FTZ R137, -R137, R184 ;  /* 0x000000b889897221 */ /* 0x000fc40000010100 */
[C---:B------:R-:W-:Y:S02]  /*6290*/  FFMA.FTZ R184, R127.reuse, R153, R182 ;  /* 0x000000997fb87223 */ /* 0x040fe400000100b6 */
[----:B------:R-:W-:Y:S02]  /*62a0*/  FFMA.FTZ R21, R127, R154, -R20 ;  /* 0x0000009a7f157223 */ /* 0x000fe40000010814 */
[C---:B------:R-:W-:Y:S02]  /*62b0*/  FMUL.FTZ R182, R128.reuse, -R136 ;  /* 0x8000008880b67220 */ /* 0x040fe40000410000 */
[----:B------:R-:W-:Y:S02]  /*62c0*/  FMUL.FTZ R183, R128, -R137 ;  /* 0x8000008980b77220 */ /* 0x000fe40000410000 */
[----:B------:R-:W-:Y:S02]  /*62d0*/  FADD.FTZ R20, RZ, R184 ;  /* 0x000000b8ff147221 */ /* 0x000fe40000010000 */
[----:B------:R-:W-:-:S02]  /*62e0*/  FFMA.FTZ R128, R70, R115, R21 ;  /* 0x0000007346807223 */ /* 0x000fc40000010015 */
[C---:B------:R-:W-:Y:S02]  /*62f0*/  FFMA.FTZ R21, R127.reuse, R137, R182 ;  /* 0x000000897f157223 */ /* 0x040fe400000100b6 */
[----:B------:R-:W-:Y:S02]  /*6300*/  FFMA.FTZ R183, R127, R136, -R183 ;  /* 0x000000887fb77223 */ /* 0x000fe400000108b7 */
[----:B------:R-:W-:Y:S02]  /*6310*/  FMUL.FTZ R127, R130, R20 ;  /* 0x00000014827f7220 */ /* 0x000fe40000410000 */
[----:B------:R-:W-:Y:S02]  /*6320*/  FADD.FTZ R21, -R132, R21 ;  /* 0x0000001584157221 */ /* 0x000fe40000010100 */
[----:B------:R-:W-:Y:S02]  /*6330*/  FADD.FTZ R134, R134, R183 ;  /* 0x000000b786867221 */ /* 0x000fe40000010000 */
[----:B------:R-:W-:-:S02]  /*6340*/  FMUL.FTZ R182, R130, R128 ;  /* 0x0000008082b67220 */ /* 0x000fc40000410000 */
[----:B------:R-:W-:Y:S02]  /*6350*/  FFMA.FTZ R130, R131, R128, -R127 ;  /* 0x0000008083827223 */ /* 0x000fe4000001087f */
[CC--:B------:R-:W-:Y:S02]  /*6360*/  FMUL.FTZ R127, R126.reuse, -R21.reuse ;  /* 0x800000157e7f7220 */ /* 0x0c0fe40000410000 */
[-C--:B------:R-:W-:Y:S02]  /*6370*/  FMUL.FTZ R126, R126, -R134.reuse ;  /* 0x800000867e7e7220 */ /* 0x080fe40000410000 */
[C---:B------:R-:W-:Y:S02]  /*6380*/  FFMA.FTZ R127, R125.reuse, R134, -R127 ;  /* 0x000000867d7f7223 */ /* 0x040fe4000001087f */
[----:B------:R-:W-:Y:S02]  /*6390*/  FFMA.FTZ R126, R125, R21, R126 ;  /* 0x000000157d7e7223 */ /* 0x000fe4000001007e */
[----:B------:R-:W-:-:S02]  /*63a0*/  FADD.FTZ R148, R148, R127 ;  /* 0x0000007f94947221 */ /* 0x000fc40000010000 */
[----:B------:R-:W-:Y:S02]  /*63b0*/  FADD.FTZ R133, -R133, R126 ;  /* 0x0000007e85857221 */ /* 0x000fe40000010100 */
[----:B------:R-:W-:Y:S02]  /*63c0*/  FMUL.FTZ R132, R22, R20 ;  /* 0x0000001416847220 */ /* 0x000fe40000410000 */
[C---:B------:R-:W-:Y:S02]  /*63d0*/  FMUL.FTZ R126, R124.reuse, -R148 ;  /* 0x800000947c7e7220 */ /* 0x040fe40000410000 */
        /* <DEDUP_REMOVED lines=8> */
[----:B------:R-:W-:-:S02]  /*6460*/  FADD.FTZ R23, -R146, R23 ;  /* 0x0000001792177221 */ /* 0x000fc40000010100 */
[----:B------:R-:W-:Y:S02]  /*6470*/  FADD.FTZ R145, R145, R126 ;  /* 0x0000007e91917221 */ /* 0x000fe40000010000 */
[-C--:B------:R-:W-:Y:S02]  /*6480*/  FMUL.FTZ R124, R163, R6.reuse ;  /* 0x00000006a37c7220 */ /* 0x080fe40000410000 */
[----:B------:R-:W-:Y:S02]  /*6490*/  FFMA.FTZ R125, R162, R6, -R123 ;  /* 0x00000006a27d7223 */ /* 0x000fe4000001087b */
[C---:B------:R-:W-:Y:S02]  /*64a0*/  FMUL.FTZ R6, R122.reuse, -R23 ;  /* 0x800000177a067220 */ /* 0x040fe40000410000 */
[-C--:B------:R-:W-:Y:S02]  /*64b0*/  FMUL.FTZ R122, R122, -R145.reuse ;  /* 0x800000917a7a7220 */ /* 0x080fe40000410000 */
[----:B------:R-:W-:-:S02]  /*64c0*/  FFMA.FTZ R6, R120, R145, -R6 ;  /* 0x0000009178067223 */ /* 0x000fc40000010806 */
[----:B------:R-:W-:Y:S01]  /*64d0*/  FFMA.FTZ R123, R120, R23, R122 ;  /* 0x00000017787b7223 */ /* 0x000fe2000001007a */
[----:B------:R-:W-:Y:S01]  /*64e0*/  SHF.L.U32 R120, R58, 0x4, RZ ;  /* 0x000000043a787819 */ /* 0x000fe200000006ff */
[----:B------:R-:W-:Y:S02]  /*64f0*/  FADD.FTZ R147, R147, R6 ;  /* 0x0000000693937221 */ /* 0x000fe40000010000 */
[----:B------:R-:W-:Y:S02]  /*6500*/  FADD.FTZ R123, -R144, R123 ;  /* 0x0000007b907b7221 */ /* 0x000fe40000010100 */
[----:B------:R-:W-:Y:S02]  /*6510*/  FFMA.FTZ R127, R162, R7, R124 ;  /* 0x00000007a27f7223 */ /* 0x000fe4000001007c */
[C---:B------:R-:W-:Y:S02]  /*6520*/  FMUL.FTZ R122, R117.reuse, -R123 ;  /* 0x8000007b757a7220 */ /* 0x040fe40000410000 */
[----:B------:R-:W-:-:S02]  /*6530*/  FMUL.FTZ R117, R117, -R147 ;  /* 0x8000009375757220 */ /* 0x000fc40000410000 */
[C---:B------:R-:W-:Y:S02]  /*6540*/  FFMA.FTZ R122, R116.reuse, R147, -R122 ;  /* 0x00000093747a7223 */ /* 0x040fe4000001087a */
[----:B------:R-:W-:Y:S02]  /*6550*/  FFMA.FTZ R117, R116, R123, R117 ;  /* 0x0000007b74757223 */ /* 0x000fe40000010075 */
[----:B------:R-:W-:Y:S02]  /*6560*/  FADD.FTZ R143, R143, R122 ;  /* 0x0000007a8f8f7221 */ /* 0x000fe40000010000 */
[----:B------:R-:W-:Y:S02]  /*6570*/  FADD.FTZ R117, -R142, R117 ;  /* 0x000000758e757221 */ /* 0x000fe40000010100 */
[----:B------:R-:W-:Y:S02]  /*6580*/  FMUL.FTZ R116, R112, -R143 ;  /* 0x8000008f70747220 */ /* 0x000fe40000410000 */
[----:B------:R-:W-:-:S02]  /*6590*/  FMUL.FTZ R7, R163, R5 ;  /* 0x00000005a3077220 */ /* 0x000fc40000410000 */
[-C--:B------:R-:W-:Y:S02]  /*65a0*/  FMUL.FTZ R112, R112, -R117.reuse ;  /* 0x8000007570707220 */ /* 0x080fe40000410000 */
[-C--:B------:R-:W-:Y:S02]  /*65b0*/  FMUL.FTZ R163, R163, R4.reuse ;  /* 0x00000004a3a37220 */ /* 0x080fe40000410000 */
[----:B------:R-:W-:Y:S02]  /*65c0*/  FADD.FTZ R6, R166, R125 ;  /* 0x0000007da6067221 */ /* 0x000fe40000010000 */
[----:B------:R-:W-:Y:S02]  /*65d0*/  FFMA.FTZ R125, R114, R117, R116 ;  /* 0x00000075727d7223 */ /* 0x000fe40000010074 */
[----:B------:R-:W-:Y:S02]  /*65e0*/  FFMA.FTZ R4, R162, R4, -R7 ;  /* 0x00000004a2047223 */ /* 0x000fe40000010807 */
[----:B------:R-:W-:-:S02]  /*65f0*/  FFMA.FTZ R112, R114, R143, -R112 ;  /* 0x0000008f72707223 */ /* 0x000fc40000010870 */
[----:B------:R-:W-:Y:S02]  /*6600*/  FFMA.FTZ R5, R162, R5, R163 ;  /* 0x00000005a2057223 */ /* 0x000fe400000100a3 */
[----:B---3--:R-:W-:Y:S02]  /*6610*/  FADD.FTZ R7, R168, R127 ;  /* 0x0000007fa8077221 */ /* 0x008fe40000010000 */
[----:B------:R-:W-:Y:S02]  /*6620*/  FADD.FTZ R125, -R140, R125 ;  /* 0x0000007d8c7d7221 */ /* 0x000fe40000010100 */
[----:B------:R-:W-:Y:S01]  /*6630*/  FADD.FTZ R141, R141, R112 ;  /* 0x000000708d8d7221 */ /* 0x000fe20000010000 */
[----:B------:R0:W-:Y:S01]  /*6640*/  @!P0 STS.128 [R88.X16+0x21b0], R4 ;  /* 0x0021b00458008388 */ /* 0x0001e2000000cc00 */
[----:B------:R-:W-:Y:S02]  /*6650*/  FFMA.FTZ R139, -R135, R139, R186 ;  /* 0x0000008b878b7223 */ /* 0x000fe400000101ba */
[----:B------:R-:W-:-:S02]  /*6660*/  FFMA.FTZ R186, R22, R154, -R185 ;  /* 0x0000009a16ba7223 */ /* 0x000fc400000108b9 */
[----:B------:R-:W-:Y:S02]  /*6670*/  FFMA.FTZ R22, R22, R128, -R131 ;  /* 0x0000008016167223 */ /* 0x000fe40000010883 */
[C---:B------:R-:W-:Y:S02]  /*6680*/  FMUL.FTZ R184, R129.reuse, R130 ;  /* 0x0000008281b87220 */ /* 0x040fe40000410000 */
[C---:B------:R-:W-:Y:S02]  /*6690*/  FMUL.FTZ R182, R129.reuse, R182 ;  /* 0x000000b681b67220 */ /* 0x040fe40000410000 */
[----:B------:R-:W-:Y:S02]  /*66a0*/  FMUL.FTZ R130, R129, R22 ;  /* 0x0000001681827220 */ /* 0x000fe40000410000 */
[----:B------:R-:W-:Y:S02]  /*66b0*/  FMUL.FTZ R138, R135, R186 ;  /* 0x000000ba878a7220 */ /* 0x000fe40000410000 */
[----:B------:R-:W-:Y:S01]  /*66c0*/  FFMA.FTZ R129, -R129, R132, -RZ ;  /* 0x0000008481817223 */ /* 0x000fe200000109ff */
[----:B------:R-:W-:Y:S01]  /*66d0*/  LEA.HI.SX32 R132, R120, R120, 0x1b ;  /* 0x0000007878847211 */ /* 0x000fe200078fdaff */
[----:B0-----:R-:W-:-:S02]  /*66e0*/  FMUL.FTZ R4, R108, -R125 ;  /* 0x8000007d6c047220 */ /* 0x001fc40000410000 */
[-C--:B------:R-:W-:Y:S02]  /*66f0*/  FMUL.FTZ R108, R108, -R141.reuse ;  /* 0x8000008d6c6c7220 */ /* 0x080fe40000410000 */
[C---:B------:R-:W-:Y:S01]  /*6700*/  FFMA.FTZ R4, R110.reuse, R141, -R4 ;  /* 0x0000008d6e047223 */ /* 0x040fe20000010804 */
[----:B------:R-:W-:Y:S01]  /*6710*/  STS [R132.X4+0x440], R157 ;  /* 0x0004409d84007388 */ /* 0x000fe20000004800 */
[----:B------:R-:W-:Y:S02]  /*6720*/  FFMA.FTZ R127, R110, R125, R108 ;  /* 0x0000007d6e7f7223 */ /* 0x000fe4000001006c */
[----:B------:R-:W-:Y:S01]  /*6730*/  FADD.FTZ R151, R151, R4 ;  /* 0x0000000497977221 */ /* 0x000fe20000010000 */
[----:B------:R0:W-:Y:S01]  /*6740*/  STS [R132.X4+0x450], R138 ;  /* 0x0004508a84007388 */ /* 0x0001e20000004800 */
[----:B------:R-:W-:Y:S02]  /*6750*/  FADD.FTZ R127, -R150, R127 ;  /* 0x0000007f967f7221 */ /* 0x000fe40000010100 */
[----:B------:R-:W-:Y:S01]  /*6760*/  FMUL.FTZ R110, R82, R141 ;  /* 0x0000008d526e7220 */ /* 0x000fe20000410000 */
[----:B------:R-:W-:Y:S01]  /*6770*/  STS [R132.X4+0x45c], R129 ;  /* 0x00045c8184007388 */ /* 0x000fe20000004800 */
[----:B------:R-:W-:-:S02]  /*6780*/  FMUL.FTZ R4, R84, R127 ;  /* 0x0000007f54047220 */ /* 0x000fc40000410000 */
[----:B------:R-:W-:Y:S01]  /*6790*/  FFMA.FTZ R135, -R135, R188, -RZ ;  /* 0x000000bc87877223 */ /* 0x000fe200000109ff */
[----:B------:R-:W-:Y:S01]  /*67a0*/  STS [R132.X4+0x43c], R179 ;  /* 0x00043cb384007388 */ /* 0x000fe20000004800 */
[C---:B------:R-:W-:Y:S01]  /*67b0*/  FFMA.FTZ R171, -R82.reuse, R103, R171 ;  /* 0x0000006752ab7223 */ /* 0x040fe200000101ab */
[----:B0-----:R-:W-:Y:S01]  /*67c0*/  LEA R138, R43, -R58, 0x1 ;  /* 0x8000003a2b8a7211 */ /* 0x001fe200078e08ff */
[----:B------:R-:W-:Y:S01]  /*67d0*/  FMUL.FTZ R112, R82, R125 ;  /* 0x0000007d52707220 */ /* 0x000fe20000410000 */
[----:B------:R0:W-:Y:S01]  /*67e0*/  STS [R132.X4+0x454], R135 ;  /* 0x0004548784007388 */ /* 0x0001e20000004800 */
[----:B------:R-:W-:Y:S01]  /*67f0*/  FMUL.FTZ R7, R119, R110 ;  /* 0x0000006e77077220 */ /* 0x000fe20000410000 */
[----:B------:R-:W-:Y:S01]  /*6800*/  ISETP.GE.AND P0, PT, R138, 0x1, PT ;  /* 0x000000018a00780c */ /* 0x000fe20003f06270 */
[C---:B------:R-:W-:Y:S01]  /*6810*/  FMUL.FTZ R108, R84.reuse, R151 ;  /* 0x00000097546c7220 */ /* 0x040fe20000410000 */
[----:B------:R-:W-:Y:S01]  /*6820*/  STS [R132.X4+0x420], R170 ;  /* 0x000420aa84007388 */ /* 0x000fe20000004800 */
[----:B------:R-:W-:Y:S01]  /*6830*/  FFMA.FTZ R161, -R84, R101, R161 ;  /* 0x0000006554a17223 */ /* 0x000fe200000101a1 */
[----:B------:R-:W-:Y:S01]  /*6840*/  ISETP.GE.AND P1, PT, R138, 0x21, PT ;  /* 0x000000218a00780c */ /* 0x000fe20003f26270 */
[----:B------:R-:W-:Y:S01]  /*6850*/  FMUL.FTZ R5, R121, R4 ;  /* 0x0000000479057220 */ /* 0x000fe20000410000 */
[----:B------:R-:W-:Y:S01]  /*6860*/  STS [R132.X4+0x424], R176 ;  /* 0x000424b084007388 */ /* 0x000fe20000004800 */
[----:B------:R-:W-:-:S02]  /*6870*/  FFMA.FTZ R7, R171, R112, -R7 ;  /* 0x00000070ab077223 */ /* 0x000fc40000010807 */
[----:B------:R-:W-:Y:S01]  /*6880*/  FMUL.FTZ R6, R121, R108 ;  /* 0x0000006c79067220 */ /* 0x000fe20000410000 */
[----:B------:R-:W-:Y:S01]  /*6890*/  STS [R132.X4+0x428], R167 ;  /* 0x000428a784007388 */ /* 0x000fe20000004800 */
[----:B------:R-:W-:Y:S02]  /*68a0*/  FMUL.FTZ R112, R119, R112 ;  /* 0x0000007077707220 */ /* 0x000fe40000410000 */
[C---:B------:R-:W-:Y:S01]  /*68b0*/  FFMA.FTZ R5, R161.reuse, R108, R5 ;  /* 0x0000006ca1057223 */ /* 0x040fe20000010005 */
[----:B------:R-:W-:Y:S01]  /*68c0*/  STS [R132.X4+0x42c], R169 ;  /* 0x00042ca984007388 */ /* 0x000fe20000004800 */
[----:B0-----:R-:W-:Y:S02]  /*68d0*/  FMUL.FTZ R135, R80, R117 ;  /* 0x0000007550877220 */ /* 0x001fe40000410000 */
[----:B------:R-:W-:Y:S01]  /*68e0*/  FFMA.FTZ R6, R161, R4, -R6 ;  /* 0x00000004a1067223 */ /* 0x000fe20000010806 */
[----:B------:R0:W-:Y:S01]  /*68f0*/  STS [R132.X4+0x430], R159 ;  /* 0x0004309f84007388 */ /* 0x0001e20000004800 */
[----:B------:R-:W-:-:S02]  /*6900*/  FFMA.FTZ R112, R171, R110, R112 ;  /* 0x0000006eab707223 */ /* 0x000fc40000010070 */
[----:B------:R-:W-:Y:S01]  /*6910*/  FADD.FTZ R5, RZ, R5 ;  /* 0x00000005ff057221 */ /* 0x000fe20000010000 */
[----:B------:R-:W-:Y:S01]  /*6920*/  STS [R132.X4+0x434], R164 ;  /* 0x000434a484007388 */ /* 0x000fe20000004800 */
[C---:B------:R-:W-:Y:S02]  /*6930*/  FMUL.FTZ R131, R80.reuse, R143 ;  /* 0x0000008f50837220 */ /* 0x040fe40000410000 */
[----:B------:R-:W-:Y:S01]  /*6940*/  FFMA.FTZ R178, -R80, R105, R178 ;  /* 0x0000006950b27223 */ /* 0x000fe200000101b2 */
[----:B------:R-:W-:Y:S01]  /*6950*/  STS [R132.X4+0x438], R177 ;  /* 0x000438b184007388 */ /* 0x000fe20000004800 */
[----:B------:R-:W-:Y:S01]  /*6960*/  FMUL.FTZ R4, R118, R135 ;  /* 0x0000008776047220 */ /* 0x000fe20000410000 */
[----:B0-----:R-:W-:Y:S01]  /*6970*/  IADD3 R159, R58, 0x20, RZ ;  /* 0x000000203a9f7810 */ /* 0x001fe20007ffe0ff */
[----:B------:R-:W-:Y:S01]  /*6980*/  FADD.FTZ R5, R5, R112 ;  /* 0x0000007005057221 */ /* 0x000fe20000010000 */
[----:B------:R-:W-:Y:S01]  /*6990*/  STS [R132.X4+0x444], R156 ;  /* 0x0004449c84007388 */ /* 0x000fe20000004800 */
[----:B------:R-:W-:-:S02]  /*69a0*/  FMUL.FTZ R112, R118, R131 ;  /* 0x0000008376707220 */ /* 0x000fc40000410000 */
[----:B------:R-:W-:Y:S01]  /*69b0*/  FFMA.FTZ R4, R178, R131, R4 ;  /* 0x00000083b2047223 */ /* 0x000fe20000010004 */
[----:B------:R-:W-:Y:S01]  /*69c0*/  STS [R132.X4+0x448], R181 ;  /* 0x000448b584007388 */ /* 0x000fe20000004800 */
[----:B------:R-:W-:Y:S02]  /*69d0*/  FMUL.FTZ R114, R78, R123 ;  /* 0x0000007b4e727220 */ /* 0x000fe40000410000 */
[----:B------:R-:W-:Y:S01]  /*69e0*/  FADD.FTZ R120, R139, -R182 ;  /* 0x800000b68b787221 */ /* 0x000fe20000010000 */
[----:B------:R-:W-:Y:S01]  /*69f0*/  STS [R132.X4+0x44c], R152 ;  /* 0x00044c9884007388 */ /* 0x000fe20000004800 */
[----:B------:R-:W-:Y:S02]  /*6a00*/  FFMA.FTZ R139, R178, R135, -R112 ;  /* 0x00000087b28b7223 */ /* 0x000fe40000010870 */
[----:B------:R-:W-:Y:S01]  /*6a10*/  FADD.FTZ R4, R5, R4 ;  /* 0x0000000405047221 */ /* 0x000fe20000010000 */
[----:B------:R0:W-:Y:S01]  /*6a20*/  STS [R132.X4+0x458], R130 ;  /* 0x0004588284007388 */ /* 0x0001e20000004800 */
[----:B------:R-:W-:-:S02]  /*6a30*/  FADD.FTZ R6, RZ, R6 ;  /* 0x00000006ff067221 */ /* 0x000fc40000010000 */
[C---:B------:R-:W-:Y:S02]  /*6a40*/  FFMA.FTZ R165, -R78.reuse, R107, R165 ;  /* 0x0000006b4ea57223 */ /* 0x040fe400000101a5 */
[----:B------:R-:W-:Y:S02]  /*6a50*/  FMUL.FTZ R112, R78, R147 ;  /* 0x000000934e707220 */ /* 0x000fe40000410000 */
[----:B------:R-:W-:Y:S02]  /*6a60*/  FMUL.FTZ R5, R149, R114 ;  /* 0x0000007295057220 */ /* 0x000fe40000410000 */
[----:B------:R-:W-:Y:S02]  /*6a70*/  FMUL.FTZ R135, R76, R145 ;  /* 0x000000914c877220 */ /* 0x000fe40000410000 */
[----:B------:R-:W-:Y:S02]  /*6a80*/  FADD.FTZ R6, R6, R7 ;  /* 0x0000000706067221 */ /* 0x000fe40000010000 */
[----:B------:R-:W-:-:S02]  /*6a90*/  FFMA.FTZ R5, R165, R112, R5 ;  /* 0x00000070a5057223 */ /* 0x000fc40000010005 */
[C---:B------:R-:W-:Y:S02]  /*6aa0*/  FFMA.FTZ R160, -R76.reuse, R109, R160 ;  /* 0x0000006d4ca07223 */ /* 0x040fe400000101a0 */
[----:B------:R-:W-:Y:S02]  /*6ab0*/  FMUL.FTZ R7, R149, R112 ;  /* 0x0000007095077220 */ /* 0x000fe40000410000 */
[----:B------:R-:W-:Y:S02]  /*6ac0*/  FMUL.FTZ R157, R76, R23 ;  /* 0x000000174c9d7220 */ /* 0x000fe40000410000 */
[----:B------:R-:W-:Y:S02]  /*6ad0*/  FMUL.FTZ R116, R158, R135 ;  /* 0x000000879e747220 */ /* 0x000fe40000410000 */
[----:B------:R-:W-:Y:S02]  /*6ae0*/  FADD.FTZ R4, R4, R5 ;  /* 0x0000000504047221 */ /* 0x000fe40000010000 */
[----:B------:R-:W-:-:S02]  /*6af0*/  FFMA.FTZ R7, R165, R114, -R7 ;  /* 0x00000072a5077223 */ /* 0x000fc40000010807 */
[-C--:B------:R-:W-:Y:S02]  /*6b00*/  FFMA.FTZ R5, R160, R157.reuse, -R116 ;  /* 0x0000009da0057223 */ /* 0x080fe40000010874 */
[----:B------:R-:W-:Y:S02]  /*6b10*/  FMUL.FTZ R157, R158, R157 ;  /* 0x0000009d9e9d7220 */ /* 0x000fe40000410000 */
[C---:B------:R-:W-:Y:S02]  /*6b20*/  FMUL.FTZ R116, R74.reuse, R133 ;  /* 0x000000854a747220 */ /* 0x040fe40000410000 */
[----:B------:R-:W-:Y:S02]  /*6b30*/  FMUL.FTZ R114, R74, R148 ;  /* 0x000000944a727220 */ /* 0x000fe40000410000 */
[----:B------:R-:W-:Y:S02]  /*6b40*/  FADD.FTZ R6, R6, R139 ;  /* 0x0000008b06067221 */ /* 0x000fe40000010000 */
[----:B------:R-:W-:-:S02]  /*6b50*/  FFMA.FTZ R139, -R74, R111, R180 ;  /* 0x0000006f4a8b7223 */ /* 0x000fc400000101b4 */
[----:B------:R-:W-:Y:S02]  /*6b60*/  FFMA.FTZ R157, R160, R135, R157 ;  /* 0x00000087a09d7223 */ /* 0x000fe4000001009d */
[C---:B------:R-:W-:Y:S02]  /*6b70*/  FMUL.FTZ R122, R155.reuse, R116 ;  /* 0x000000749b7a7220 */ /* 0x040fe40000410000 */
[-C--:B------:R-:W-:Y:S02]  /*6b80*/  FMUL.FTZ R124, R155, R114.reuse ;  /* 0x000000729b7c7220 */ /* 0x080fe40000410000 */
[----:B------:R-:W-:Y:S02]  /*6b90*/  FADD.FTZ R6, R6, R7 ;  /* 0x0000000706067221 */ /* 0x000fe40000010000 */
[----:B------:R-:W-:Y:S02]  /*6ba0*/  FADD.FTZ R4, R4, R157 ;  /* 0x0000009d04047221 */ /* 0x000fe40000010000 */
[----:B------:R-:W-:-:S02]  /*6bb0*/  FFMA.FTZ R7, R139, R114, R122 ;  /* 0x000000728b077223 */ /* 0x000fc4000001007a */
[----:B------:R-:W-:Y:S02]  /*6bc0*/  FFMA.FTZ R124, R139, R116, -R124 ;  /* 0x000000748b7c7223 */ /* 0x000fe4000001087c */
[----:B------:R-:W-:Y:S02]  /*6bd0*/  FMUL.FTZ R116, R72, R134 ;  /* 0x0000008648747220 */ /* 0x000fe40000410000 */
[----:B------:R-:W-:Y:S02]  /*6be0*/  FADD.FTZ R5, R6, R5 ;  /* 0x0000000506057221 */ /* 0x000fe40000010000 */
[----:B------:R-:W-:Y:S02]  /*6bf0*/  FADD.FTZ R4, R4, R7 ;  /* 0x0000000704047221 */ /* 0x000fe40000010000 */
[C---:B------:R-:W-:Y:S02]  /*6c00*/  FFMA.FTZ R157, -R72.reuse, R113, R154 ;  /* 0x00000071489d7223 */ /* 0x040fe4000001019a */
[----:B------:R-:W-:-:S02]  /*6c10*/  FMUL.FTZ R6, R72, R21 ;  /* 0x0000001548067220 */ /* 0x000fc40000410000 */
[----:B------:R-:W-:Y:S02]  /*6c20*/  FMUL.FTZ R7, R153, R116 ;  /* 0x0000007499077220 */ /* 0x000fe40000410000 */
[C---:B------:R-:W-:Y:S02]  /*6c30*/  FMUL.FTZ R122, R70.reuse, R136 ;  /* 0x00000088467a7220 */ /* 0x040fe40000410000 */
[----:B------:R-:W-:Y:S02]  /*6c40*/  FADD.FTZ R5, R5, R124 ;  /* 0x0000007c05057221 */ /* 0x000fe40000010000 */
[C---:B------:R-:W-:Y:S02]  /*6c50*/  FFMA.FTZ R129, -R70.reuse, R115, R128 ;  /* 0x0000007346817223 */ /* 0x040fe40000010180 */
[----:B------:R-:W-:Y:S02]  /*6c60*/  FMUL.FTZ R126, R70, R137 ;  /* 0x00000089467e7220 */ /* 0x000fe40000410000 */
[----:B------:R-:W-:-:S02]  /*6c70*/  FFMA.FTZ R124, R157, R6, -R7 ;  /* 0x000000069d7c7223 */ /* 0x000fc40000010807 */
[C---:B------:R-:W-:Y:S02]  /*6c80*/  FMUL.FTZ R128, R20.reuse, R122 ;  /* 0x0000007a14807220 */ /* 0x040fe40000410000 */
[----:B------:R-:W-:Y:S02]  /*6c90*/  FMUL.FTZ R6, R153, R6 ;  /* 0x0000000699067220 */ /* 0x000fe40000410000 */
[----:B------:R-:W-:Y:S02]  /*6ca0*/  FFMA.FTZ R179, R129, R126, -R128 ;  /* 0x0000007e81b37223 */ /* 0x000fe40000010880 */
[----:B------:R-:W-:Y:S02]  /*6cb0*/  FFMA.FTZ R7, R157, R116, R6 ;  /* 0x000000749d077223 */ /* 0x000fe40000010006 */
[----:B------:R-:W-:Y:S02]  /*6cc0*/  FMUL.FTZ R126, R20, R126 ;  /* 0x0000007e147e7220 */ /* 0x000fe40000410000 */
[----:B------:R-:W-:-:S02]  /*6cd0*/  FADD.FTZ R22, R187, R184 ;  /* 0x000000b8bb167221 */ /* 0x000fc40000010000 */
[----:B------:R-:W-:Y:S02]  /*6ce0*/  FADD.FTZ R128, R4, R7 ;  /* 0x0000000704807221 */ /* 0x000fe40000010000 */
[----:B0-----:R-:W-:Y:S02]  /*6cf0*/  FADD.FTZ R130, R5, R124 ;  /* 0x0000007c05827221 */ /* 0x001fe40000010000 */
[----:B------:R-:W-:Y:S01]  /*6d00*/  FFMA.FTZ R177, R129, R122, R126 ;  /* 0x0000007a81b17223 */ /* 0x000fe2000001007e */
[----:B------:R-:W-:Y:S06]  /*6d10*/  BAR.SYNC.DEFER_BLOCKING 0x0 ;  /* 0x0000000000007b1d */ /* 0x000fec0000010000 */
[----:B------:R-:W-:Y:S05]  /*6d20*/  @!P0 BRA `(.L_x_11308) ;  /* 0x0000019000008947 */ /* 0x000fea0003800000 */
[-C--:B------:R-:W-:Y:S01]  /*6d30*/  LEA.HI.SX32 R124, R58, R58.reuse, 0x1b ;  /* 0x0000003a3a7c7211 */ /* 0x080fe200078fdaff */
[----:B------:R-:W-:Y:S01]  /*6d40*/  IMAD R4, R175, c[0x0][0x2c0], RZ ;  /* 0x0000b000af047a24 */ /* 0x000fe200078e02ff */
[----:B------:R-:W-:Y:S01]  /*6d50*/  ULDC.64 UR4, c[0x0][0x2b8] ;  /* 0x0000ae0000047ab9 */ /* 0x000fe20000000a00 */
[----:B------:R-:W-:Y:S01]  /*6d60*/  IMAD.WIDE.U32 R6, R61, c[0x0][0x2c0], RZ ;  /* 0x0000b0003d067a25 */ /* 0x000fe200078e00ff */
        /* <DEDUP_REMOVED lines=21> */
.L_x_11308:
[----:B------:R-:W-:Y:S05]  /*6ec0*/  BSYNC B0 ;  /* 0x0000000000007941 */ /* 0x000fea0003800000 */
.L_x_11307:
        /* <DEDUP_REMOVED lines=9> */
.L_x_11310:
[----:B------:R-:W-:Y:S05]  /*6f60*/  BSYNC B0 ;  /* 0x0000000000007941 */ /* 0x000fea0003800000 */
.L_x_11309:
        /* <DEDUP_REMOVED lines=14> */
.L_x_11312:
[----:B------:R-:W-:Y:S05]  /*7050*/  BSYNC B0 ;  /* 0x0000000000007941 */ /* 0x000fea0003800000 */
.L_x_11311:
[----:B------:R-:W1:Y:S01]  /*7060*/  LDS R7, [R7.X4+0x5a0] ;  /* 0x0005a00007077984 */ /* 0x000e620000004800 */
[----:B------:R-:W-:Y:S01]  /*7070*/  BSSY B0, `(.L_x_11313) ;  /* 0x0000005000007945 */ /* 0x000fe20003800000 */
[----:B0-----:R-:W-:Y:S02]  /*7080*/  IADD3 R5, R58, 0xa0, RZ ;  /* 0x000000a03a057810 */ /* 0x001fe40007ffe0ff */
[----:B------:R-:W-:Y:S01]  /*7090*/  LEA.HI.SX32 R159, R159, R58, 0x1b ;  /* 0x0000003a9f9f7211 */ /* 0x000fe200078fdaff */
[----:B------:R-:W-:Y:S05]  /*70a0*/  @!P0 BRA `(.L_x_11314) ;  /* 0x0000001000008947 */ /* 0x000fea0003800000 */
[----:B-1----:R0:W-:Y:S02]  /*70b0*/  RED.E.ADD.F32.FTZ.RN.STRONG.GPU [R18.64+-0x680], R7 ;  /* 0xfff980071200798e */ /* 0x0021e4000c10e786 */
.L_x_11314:
[----:B------:R-:W-:Y:S05]  /*70c0*/  BSYNC B0 ;  /* 0x0000000000007941 */ /* 0x000fea0003800000 */
.L_x_11313:
[----:B------:R-:W2:Y:S01]  /*70d0*/  LDS R159, [R159.X4+0x620] ;  /* 0x000620009f9f7984 */ /* 0x000ea20000004800 */
[----:B------:R-:W-:Y:S01]  /*70e0*/  BSSY B0, `(.L_x_11315) ;  /* 0x0000005000007945 */ /* 0x000fe20003800000 */
[----:B01----:R-:W-:Y:S02]  /*70f0*/  IADD3 R7, R58, 0xc0, RZ ;  /* 0x000000c03a077810 */ /* 0x003fe40007ffe0ff */
[----:B------:R-:W-:Y:S01]  /*7100*/  LEA.HI.SX32 R5, R5, R58, 0x1b ;  /* 0x0000003a05057211 */ /* 0x000fe200078fdaff */
[----:B------:R-:W-:Y:S05]  /*7110*/  @!P1 BRA `(.L_x_11316) ;  /* 0x0000001000009947 */ /* 0x000fea0003800000 */
[----:B--2---:R0:W-:Y:S02]  /*7120*/  RED.E.ADD.F32.FTZ.RN.STRONG.GPU [R18.64+-0x600], R159 ;  /* 0xfffa009f1200798e */ /* 0x0041e4000c10e786 */
.L_x_11316:
[----:B------:R-:W-:Y:S05]  /*7130*/  BSYNC B0 ;  /* 0x0000000000007941 */ /* 0x000fea0003800000 */
.L_x_11315:
[----:B------:R-:W1:Y:S01]  /*7140*/  LDS R5, [R5.X4+0x6a0] ;  /* 0x0006a00005057984 */ /* 0x000e620000004800 */
[----:B------:R-:W-:Y:S01]  /*7150*/  BSSY B0, `(.L_x_11317) ;  /* 0x0000005000007945 */ /* 0x000fe20003800000 */
[----:B0-2---:R-:W-:-:S02]  /*7160*/  IADD3 R159, R58, 0xe0, RZ ;  /* 0x000000e03a9f7810 */ /* 0x005fc40007ffe0ff */
[----:B------:R-:W-:Y:S01]  /*7170*/  LEA.HI.SX32 R7, R7, R58, 0x1b ;  /* 0x0000003a07077211 */ /* 0x000fe200078fdaff */
[----:B------:R-:W-:Y:S05]  /*7180*/  @!P2 BRA `(.L_x_11318) ;  /* 0x000000100000a947 */ /* 0x000fea0003800000 */
[----:B-1----:R0:W-:Y:S02]  /*7190*/  RED.E.ADD.F32.FTZ.RN.STRONG.GPU [R18.64+-0x580], R5 ;  /* 0xfffa80051200798e */ /* 0x0021e4000c10e786 */
.L_x_11318:
[----:B------:R-:W-:Y:S05]  /*71a0*/  BSYNC B0 ;  /* 0x0000000000007941 */ /* 0x000fea0003800000 */
.L_x_11317:
[----:B------:R-:W2:Y:S01]  /*71b0*/  LDS R7, [R7.X4+0x720] ;  /* 0x0007200007077984 */ /* 0x000ea20000004800 */
[----:B------:R-:W-:Y:S01]  /*71c0*/  BSSY B0, `(.L_x_11319) ;  /* 0x0000005000007945 */ /* 0x000fe20003800000 */
[----:B01----:R-:W-:Y:S02]  /*71d0*/  IADD3 R5, R58, 0x100, RZ ;  /* 0x000001003a057810 */ /* 0x003fe40007ffe0ff */
[----:B------:R-:W-:Y:S01]  /*71e0*/  LEA.HI.SX32 R159, R159, R58, 0x1b ;  /* 0x0000003a9f9f7211 */ /* 0x000fe200078fdaff */
[----:B------:R-:W-:Y:S05]  /*71f0*/  @!P3 BRA `(.L_x_11320) ;  /* 0x000000100000b947 */ /* 0x000fea0003800000 */
[----:B--2---:R0:W-:Y:S02]  /*7200*/  RED.E.ADD.F32.FTZ.RN.STRONG.GPU [R18.64+-0x500], R7 ;  /* 0xfffb00071200798e */ /* 0x0041e4000c10e786 */
.L_x_11320:
[----:B------:R-:W-:Y:S05]  /*7210*/  BSYNC B0 ;  /* 0x0000000000007941 */ /* 0x000fea0003800000 */
.L_x_11319:
[----:B------:R-:W1:Y:S01]  /*7220*/  LDS R159, [R159.X4+0x7a0] ;  /* 0x0007a0009f9f7984 */ /* 0x000e620000004800 */
[----:B------:R-:W-:Y:S01]  /*7230*/  BSSY B0, `(.L_x_11321) ;  /* 0x0000004000007945 */ /* 0x000fe20003800000 */
[----:B------:R-:W-:Y:S01]  /*7240*/  LEA.HI.SX32 R5, R5, R58, 0x1b ;  /* 0x0000003a05057211 */ /* 0x000fe200078fdaff */
[----:B------:R-:W-:Y:S05]  /*7250*/  @!P4 BRA `(.L_x_11322) ;  /* 0x000000100000c947 */ /* 0x000fea0003800000 */
[----:B-1----:R1:W-:Y:S02]  /*7260*/  RED.E.ADD.F32.FTZ.RN.STRONG.GPU [R18.64+-0x480], R159 ;  /* 0xfffb809f1200798e */ /* 0x0023e4000c10e786 */
.L_x_11322:
[----:B------:R-:W-:Y:S05]  /*7270*/  BSYNC B0 ;  /* 0x0000000000007941 */ /* 0x000fea0003800000 */
.L_x_11321:
[----:B------:R-:W3:Y:S01]  /*7280*/  LDS R5, [R5.X4+0x820] ;  /* 0x0008200005057984 */ /* 0x000ee20000004800 */
[----:B------:R-:W-:Y:S01]  /*7290*/  BSSY B0, `(.L_x_11323) ;  /* 0x0000005000007945 */ /* 0x000fe20003800000 */
[----:B0-2---:R-:W-:-:S02]  /*72a0*/  IADD3 R7, R58, 0x120, RZ ;  /* 0x000001203a077810 */ /* 0x005fc40007ffe0ff */
[----:B-1----:R-:W-:Y:S01]  /*72b0*/  IADD3 R159, R58, 0x140, RZ ;  /* 0x000001403a9f7810 */ /* 0x002fe20007ffe0ff */
[----:B------:R-:W-:Y:S05]  /*72c0*/  @!P5 BRA `(.L_x_11324) ;  /* 0x000000100000d947 */ /* 0x000fea0003800000 */
[----:B---3--:R0:W-:Y:S02]  /*72d0*/  RED.E.ADD.F32.FTZ.RN.STRONG.GPU [R18.64+-0x400], R5 ;  /* 0xfffc00051200798e */ /* 0x0081e4000c10e786 */
.L_x_11324:
[----:B------:R-:W-:Y:S05]  /*72e0*/  BSYNC B0 ;  /* 0x0000000000007941 */ /* 0x000fea0003800000 */
.L_x_11323:
        /* <DEDUP_REMOVED lines=14> */
.L_x_11326:
[----:B------:R-:W-:Y:S05]  /*73d0*/  BSYNC B0 ;  /* 0x0000000000007941 */ /* 0x000fea0003800000 */
.L_x_11325:
[----:B------:R-:W1:Y:S01]  /*73e0*/  LDS R159, [R159.X4+0x920] ;  /* 0x000920009f9f7984 */ /* 0x000e620000004800 */
[----:B------:R-:W-:Y:S01]  /*73f0*/  BSSY B0, `(.L_x_11327) ;  /* 0x0000005000007945 */ /* 0x000fe20003800000 */
[----:B0-----:R-:W-:-:S02]  /*7400*/  IADD3 R7, R58, 0x180, RZ ;  /* 0x000001803a077810 */ /* 0x001fc40007ffe0ff */
[----:B------:R-:W-:Y:S01]  /*7410*/  LEA.HI.SX32 R5, R5, R58, 0x1b ;  /* 0x0000003a05057211 */ /* 0x000fe200078fdaff */
[----:B------:R-:W-:Y:S05]  /*7420*/  @!P0 BRA `(.L_x_11328) ;  /* 0x0000001000008947 */ /* 0x000fea0003800000 */
[----:B-1----:R0:W-:Y:S02]  /*7430*/  RED.E.ADD.F32.FTZ.RN.STRONG.GPU [R18.64+-0x300], R159 ;  /* 0xfffd009f1200798e */ /* 0x0021e4000c10e786 */
.L_x_11328:
[----:B------:R-:W-:Y:S05]  /*7440*/  BSYNC B0 ;  /* 0x0000000000007941 */ /* 0x000fea0003800000 */
.L_x_11327:
[----:B------:R-:W2:Y:S01]  /*7450*/  LDS R5, [R5.X4+0x9a0] ;  /* 0x0009a00005057984 */ /* 0x000ea20000004800 */
[----:B------:R-:W-:Y:S01]  /*7460*/  BSSY B0, `(.L_x_11329) ;  /* 0x0000005000007945 */ /* 0x000fe20003800000 */
[----:B01----:R-:W-:Y:S02]  /*7470*/  IADD3 R159, R58, 0x1a0, RZ ;  /* 0x000001a03a9f7810 */ /* 0x003fe40007ffe0ff */
[----:B------:R-:W-:Y:S01]  /*7480*/  LEA.HI.SX32 R7, R7, R58, 0x1b ;  /* 0x0000003a07077211 */ /* 0x000fe200078fdaff */
[----:B------:R-:W-:Y:S05]  /*7490*/  @!P1 BRA `(.L_x_11330) ;  /* 0x0000001000009947 */ /* 0x000fea0003800000 */
[----:B--2---:R0:W-:Y:S02]  /*74a0*/  RED.E.ADD.F32.FTZ.RN.STRONG.GPU [R18.64+-0x280], R5 ;  /* 0xfffd80051200798e */ /* 0x0041e4000c10e786 */
.L_x_11330:
[----:B------:R-:W-:Y:S05]  /*74b0*/  BSYNC B0 ;  /* 0x0000000000007941 */ /* 0x000fea0003800000 */
.L_x_11329:
[----:B------:R-:W1:Y:S01]  /*74c0*/  LDS R7, [R7.X4+0xa20] ;  /* 0x000a200007077984 */ /* 0x000e620000004800 */
[----:B------:R-:W-:Y:S01]  /*74d0*/  BSSY B0, `(.L_x_11331) ;  /* 0x0000005000007945 */ /* 0x000fe20003800000 */
[----:B0-2---:R-:W-:Y:S02]  /*74e0*/  IADD3 R5, R58, 0x1c0, RZ ;  /* 0x000001c03a057810 */ /* 0x005fe40007ffe0ff */
[----:B------:R-:W-:Y:S01]  /*74f0*/  LEA.HI.SX32 R159, R159, R58, 0x1b ;  /* 0x0000003a9f9f7211 */ /* 0x000fe200078fdaff */
[----:B------:R-:W-:Y:S05]  /*7500*/  @!P2 BRA `(.L_x_11332) ;  /* 0x000000100000a947 */ /* 0x000fea0003800000 */
[----:B-1----:R0:W-:Y:S02]  /*7510*/  RED.E.ADD.F32.FTZ.RN.STRONG.GPU [R18.64+-0x200], R7 ;  /* 0xfffe00071200798e */ /* 0x0021e4000c10e786 */
.L_x_11332:
[----:B------:R-:W-:Y:S05]  /*7520*/  BSYNC B0 ;  /* 0x0000000000007941 */ /* 0x000fea0003800000 */
.L_x_11331:
[----:B------:R-:W2:Y:S01]  /*7530*/  LDS R159, [R159.X4+0xaa0] ;  /* 0x000aa0009f9f7984 */ /* 0x000ea20000004800 */
[----:B------:R-:W-:Y:S01]  /*7540*/  BSSY B0, `(.L_x_11333) ;  /* 0x0000005000007945 */ /* 0x000fe20003800000 */
[----:B01----:R-:W-:-:S02]  /*7550*/  IADD3 R7, R58, 0x1e0, RZ ;  /* 0x000001e03a077810 */ /* 0x003fc40007ffe0ff */
[----:B------:R-:W-:Y:S01]  /*7560*/  LEA.HI.SX32 R5, R5, R58, 0x1b ;  /* 0x0000003a05057211 */ /* 0x000fe200078fdaff */
[----:B------:R-:W-:Y:S05]  /*7570*/  @!P3 BRA `(.L_x_11334) ;  /* 0x000000100000b947 */ /* 0x000fea0003800000 */
[----:B--2---:R0:W-:Y:S02]  /*7580*/  RED.E.ADD.F32.FTZ.RN.STRONG.GPU [R18.64+-0x180], R159 ;  /* 0xfffe809f1200798e */ /* 0x0041e4000c10e786 */
.L_x_11334:
[----:B------:R-:W-:Y:S05]  /*7590*/  BSYNC B0 ;  /* 0x0000000000007941 */ /* 0x000fea0003800000 */
.L_x_11333:
[----:B------:R-:W1:Y:S01]  /*75a0*/  LDS R5, [R5.X4+0xb20] ;  /* 0x000b200005057984 */ /* 0x000e620000004800 */
[----:B------:R-:W-:Y:S01]  /*75b0*/  BSSY B0, `(.L_x_11335) ;  /* 0x0000004000007945 */ /* 0x000fe20003800000 */
[----:B------:R-:W-:Y:S01]  /*75c0*/  LEA.HI.SX32 R7, R7, R58, 0x1b ;  /* 0x0000003a07077211 */ /* 0x000fe200078fdaff */
[----:B------:R-:W-:Y:S05]  /*75d0*/  @!P4 BRA `(.L_x_11336) ;  /* 0x000000100000c947 */ /* 0x000fea0003800000 */
[----:B-1----:R1:W-:Y:S02]  /*75e0*/  RED.E.ADD.F32.FTZ.RN.STRONG.GPU [R18.64+-0x100], R5 ;  /* 0xffff00051200798e */ /* 0x0023e4000c10e786 */
.L_x_11336:
[----:B------:R-:W-:Y:S05]  /*75f0*/  BSYNC B0 ;  /* 0x0000000000007941 */ /* 0x000fea0003800000 */
.L_x_11335:
[----:B------:R-:W3:Y:S01]  /*7600*/  LDS R7, [R7.X4+0xba0] ;  /* 0x000ba00007077984 */ /* 0x000ee20000004800 */
[----:B------:R-:W-:Y:S01]  /*7610*/  BSSY B0, `(.L_x_11337) ;  /* 0x0000003000007945 */ /* 0x000fe20003800000 */
[----:B------:R-:W-:Y:S05]  /*7620*/  @!P5 BRA `(.L_x_11338) ;  /* 0x000000100000d947 */ /* 0x000fea0003800000 */
[----:B---3--:R3:W-:Y:S02]  /*7630*/  RED.E.ADD.F32.FTZ.RN.STRONG.GPU [R18.64+-0x80], R7 ;  /* 0xffff80071200798e */ /* 0x0087e4000c10e786 */
.L_x_11338:
[----:B------:R-:W-:Y:S05]  /*7640*/  BSYNC B0 ;  /* 0x0000000000007941 */ /* 0x000fea0003800000 */
.L_x_11337:
[----:B01-3--:R-:W0:Y:S01]  /*7650*/  SHFL.DOWN PT, R18, R124, 0x1, 0x1f ;  /* 0x08201f007c127f89 */ /* 0x00be2200000e0000 */
[----:B------:R-:W-:Y:S01]  /*7660*/  ISETP.GT.AND P0, PT, R56, 0x1e, PT ;  /* 0x0000001e3800780c */ /* 0x000fe20003f04270 */
[----:B------:R-:W-:Y:S01]  /*7670*/  BSSY B0, `(.L_x_11339) ;  /* 0x0000087000007945 */ /* 0x000fe20003800000 */
[----:B------:R-:W-:Y:S01]  /*7680*/  MOV R5, R124 ;  /* 0x0000007c00057202 */ /* 0x000fe20000000f00 */
[----:B--2---:R-:W1:Y:S01]  /*7690*/  SHFL.DOWN PT, R159, R22, 0x1, 0x1f ;  /* 0x08201f00169f7f89 */ /* 0x004e6200000e0000 */
[----:B------:R-:W-:Y:S01]  /*76a0*/  MOV R6, R22 ;  /* 0x0000001600067202 */ /* 0x000fe20000000f00 */
[----:B------:R-:W-:Y:S01]  /*76b0*/  FADD.FTZ R93, R122, R93 ;  /* 0x0000005d7a5d7221 */ /* 0x000fe20000010000 */
[----:B------:R-:W-:Y:S01]  /*76c0*/  MOV R7, R120 ;  /* 0x0000007800077202 */ /* 0x000fe20000000f00 */
[----:B------:R-:W2:Y:S01]  /*76d0*/  SHFL.DOWN PT, R126, R120, 0x1, 0x1f ;  /* 0x08201f00787e7f89 */ /* 0x000ea200000e0000 */
[----:B------:R-:W-:Y:S01]  /*76e0*/  MOV R4, R106 ;  /* 0x0000006a00047202 */ /* 0x000fe20000000f00 */
[----:B------:R-:W-:Y:S01]  /*76f0*/  FADD.FTZ R98, R116, R98 ;  /* 0x0000006274627221 */ /* 0x000fe20000010000 */
        /* <DEDUP_REMOVED lines=19> */
[----:B------:R-:W-:Y:S02]  /*7830*/  FMUL.FTZ R18, R3, R136 ;  /* 0x0000008803127220 */ /* 0x000fe40000410000 */
[----:B-1----:R-:W-:Y:S02]  /*7840*/  @!P0 FADD.FTZ R6, R6, R159 ;  /* 0x0000009f06068221 */ /* 0x002fe40000010000 */
[----:B--2---:R-:W-:-:S03]  /*7850*/  @!P0 FADD.FTZ R7, R7, R22 ;  /* 0x0000001607078221 */ /* 0x004fc60000010000 */
[----:B------:R-:W0:Y:S01]  /*7860*/  SHFL.DOWN PT, R163, R6, 0x4, 0x1f ;  /* 0x08801f0006a37f89 */ /* 0x000e2200000e0000 */
[----:B---3--:R-:W-:-:S03]  /*7870*/  @!P0 FADD.FTZ R4, R4, R19 ;  /* 0x0000001304048221 */ /* 0x008fc60000010000 */
[----:B------:R-:W1:Y:S01]  /*7880*/  SHFL.DOWN PT, R22, R5, 0x4, 0x1f ;  /* 0x08801f0005167f89 */ /* 0x000e6200000e0000 */
[----:B------:R-:W-:Y:S01]  /*7890*/  ISETP.GT.AND P0, PT, R56, 0x1b, PT ;  /* 0x0000001b3800780c */ /* 0x000fe20003f04270 */
[-C--:B------:R-:W-:Y:S02]  /*78a0*/  FFMA.FTZ R19, R2, R137.reuse, -R18 ;  /* 0x0000008902137223 */ /* 0x080fe40000010812 */
[----:B------:R-:W2:Y:S01]  /*78b0*/  SHFL.DOWN PT, R106, R7, 0x4, 0x1f ;  /* 0x08801f00076a7f89 */ /* 0x000ea200000e0000 */
[C---:B------:R-:W-:Y:S02]  /*78c0*/  FMUL.FTZ R137, R3.reuse, R137 ;  /* 0x0000008903897220 */ /* 0x040fe40000410000 */
[----:B------:R-:W-:Y:S01]  /*78d0*/  FMUL.FTZ R18, R3, R134 ;  /* 0x0000008603127220 */ /* 0x000fe20000410000 */
[----:B------:R-:W3:Y:S01]  /*78e0*/  SHFL.DOWN PT, R159, R4, 0x4, 0x1f ;  /* 0x08801f00049f7f89 */ /* 0x000ee200000e0000 */
[----:B------:R-:W-:Y:S02]  /*78f0*/  FMUL.FTZ R19, R20, R19 ;  /* 0x0000001314137220 */ /* 0x000fe40000410000 */
[----:B------:R-:W-:-:S02]  /*7900*/  FFMA.FTZ R20, R2, R136, R137 ;  /* 0x0000008802147223 */ /* 0x000fc40000010089 */
[CC--:B------:R-:W-:Y:S02]  /*7910*/  FFMA.FTZ R18, R2.reuse, R21.reuse, -R18 ;  /* 0x0000001502127223 */ /* 0x0c0fe40000010812 */
[----:B------:R-:W-:Y:S02]  /*7920*/  FMUL.FTZ R21, R3, R21 ;  /* 0x0000001503157220 */ /* 0x000fe40000410000 */
[----:B------:R-:W-:Y:S02]  /*7930*/  FFMA.FTZ R19, R129, R20, R19 ;  /* 0x0000001481137223 */ /* 0x000fe40000010013 */
[----:B------:R-:W-:Y:S02]  /*7940*/  FFMA.FTZ R20, R2, R134, R21 ;  /* 0x0000008602147223 */ /* 0x000fe40000010015 */
[----:B0-----:R-:W-:Y:S02]  /*7950*/  @!P0 FADD.FTZ R6, R6, R163 ;  /* 0x000000a306068221 */ /* 0x001fe40000010000 */
[----:B------:R-:W-:-:S02]  /*7960*/  FFMA.FTZ R19, R115, R136, R19 ;  /* 0x0000008873137223 */ /* 0x000fc40000010013 */
        /* <DEDUP_REMOVED lines=11> */
[C---:B------:R-:W-:Y:S02]  /*7a20*/  FFMA.FTZ R20, R2.reuse, R133, -R18 ;  /* 0x0000008502147223 */ /* 0x040fe40000010812 */
[----:B------:R-:W-:Y:S02]  /*7a30*/  FMUL.FTZ R18, R3, R145 ;  /* 0x0000009103127220 */ /* 0x000fe40000410000 */
[----:B------:R-:W-:Y:S02]  /*7a40*/  FADD.FTZ R96, R19, R96 ;  /* 0x0000006013607221 */ /* 0x000fe40000010000 */
[-C--:B------:R-:W-:Y:S02]  /*7a50*/  FFMA.FTZ R19, R2, R23.reuse, -R18 ;  /* 0x0000001702137223 */ /* 0x080fe40000010812 */
[----:B------:R-:W-:Y:S02]  /*7a60*/  FMUL.FTZ R23, R3, R23 ;  /* 0x0000001703177220 */ /* 0x000fe40000410000 */
[----:B------:R-:W-:-:S02]  /*7a70*/  FMUL.FTZ R19, R158, R19 ;  /* 0x000000139e137220 */ /* 0x000fc40000410000 */
[----:B------:R-:W-:Y:S02]  /*7a80*/  FFMA.FTZ R23, R2, R145, R23 ;  /* 0x0000009102177223 */ /* 0x000fe40000010017 */
[----:B0-----:R-:W-:Y:S02]  /*7a90*/  @!P0 FADD.FTZ R6, R6, R115 ;  /* 0x0000007306068221 */ /* 0x001fe40000010000 */
[----:B-1----:R-:W-:Y:S02]  /*7aa0*/  @!P0 FADD.FTZ R5, R5, R22 ;  /* 0x0000001605058221 */ /* 0x002fe40000010000 */
[----:B------:R-:W-:Y:S02]  /*7ab0*/  FMUL.FTZ R18, R3, R147 ;  /* 0x0000009303127220 */ /* 0x000fe40000410000 */
[----:B--2---:R-:W-:Y:S01]  /*7ac0*/  @!P0 FADD.FTZ R7, R7, R106 ;  /* 0x0000006a07078221 */ /* 0x004fe20000010000 */
[----:B------:R-:W0:Y:S01]  /*7ad0*/  SHFL.DOWN PT, R22, R5, 0x10, 0x1f ;  /* 0x0a001f0005167f89 */ /* 0x000e2200000e0000 */
[----:B------:R-:W-:-:S02]  /*7ae0*/  FMUL.FTZ R133, R3, R133 ;  /* 0x0000008503857220 */ /* 0x000fc40000410000 */
[----:B---3--:R-:W-:Y:S01]  /*7af0*/  @!P0 FADD.FTZ R4, R4, R21 ;  /* 0x0000001504048221 */ /* 0x008fe20000010000 */
[----:B------:R-:W-:Y:S01]  /*7b00*/  SHFL.DOWN PT, R106, R7, 0x10, 0x1f ;  /* 0x0a001f00076a7f89 */ /* 0x000fe200000e0000 */
[----:B------:R-:W-:Y:S01]  /*7b10*/  FFMA.FTZ R160, R160, R23, R19 ;  /* 0x00000017a0a07223 */ /* 0x000fe20000010013 */
[----:B------:R-:W-:Y:S01]  /*7b20*/  ISETP.GT.AND P0, PT, R56, 0xf, PT ;  /* 0x0000000f3800780c */ /* 0x000fe20003f04270 */
[C---:B------:R-:W-:Y:S01]  /*7b30*/  FFMA.FTZ R18, R2.reuse, R123, -R18 ;  /* 0x0000007b02127223 */ /* 0x040fe20000010812 */
[----:B------:R-:W1:Y:S01]  /*7b40*/  SHFL.DOWN PT, R23, R6, 0x10, 0x1f ;  /* 0x0a001f0006177f89 */ /* 0x000e6200000e0000 */
[----:B------:R-:W-:Y:S02]  /*7b50*/  FMUL.FTZ R155, R155, R20 ;  /* 0x000000149b9b7220 */ /* 0x000fe40000410000 */
[----:B------:R-:W-:Y:S01]  /*7b60*/  FFMA.FTZ R20, R2, R148, R133 ;  /* 0x0000009402147223 */ /* 0x000fe20000010085 */
[----:B------:R-:W2:Y:S01]  /*7b70*/  SHFL.DOWN PT, R21, R4, 0x10, 0x1f ;  /* 0x0a001f0004157f89 */ /* 0x000ea200000e0000 */
[----:B------:R-:W-:-:S02]  /*7b80*/  FMUL.FTZ R149, R149, R18 ;  /* 0x0000001295957220 */ /* 0x000fc40000410000 */
[----:B------:R-:W-:Y:S02]  /*7b90*/  FMUL.FTZ R18, R3, R141 ;  /* 0x0000008d03127220 */ /* 0x000fe40000410000 */
[----:B------:R-:W-:Y:S02]  /*7ba0*/  FFMA.FTZ R20, R139, R20, R155 ;  /* 0x000000148b147223 */ /* 0x000fe4000001009b */
[----:B------:R-:W-:Y:S02]  /*7bb0*/  FMUL.FTZ R123, R3, R123 ;  /* 0x0000007b037b7220 */ /* 0x000fe40000410000 */
[C---:B------:R-:W-:Y:S02]  /*7bc0*/  FFMA.FTZ R18, R2.reuse, R125, -R18 ;  /* 0x0000007d02127223 */ /* 0x040fe40000010812 */
[----:B------:R-:W-:Y:S02]  /*7bd0*/  FFMA.FTZ R111, R111, R148, R20 ;  /* 0x000000946f6f7223 */ /* 0x000fe40000010014 */
[----:B------:R-:W-:-:S02]  /*7be0*/  FFMA.FTZ R20, R2, R147, R123 ;  /* 0x0000009302147223 */ /* 0x000fc4000001007b */
[----:B------:R-:W-:Y:S02]  /*7bf0*/  FMUL.FTZ R19, R3, R143 ;  /* 0x0000008f03137220 */ /* 0x000fe40000410000 */
[----:B------:R-:W-:Y:S02]  /*7c00*/  FMUL.FTZ R119, R119, R18 ;  /* 0x0000001277777220 */ /* 0x000fe40000410000 */
[----:B------:R-:W-:Y:S02]  /*7c10*/  FMUL.FTZ R18, R3, R151 ;  /* 0x0000009703127220 */ /* 0x000fe40000410000 */
[----:B------:R-:W-:Y:S02]  /*7c20*/  FFMA.FTZ R20, R165, R20, R149 ;  /* 0x00000014a5147223 */ /* 0x000fe40000010095 */
[-C--:B------:R-:W-:Y:S02]  /*7c30*/  FFMA.FTZ R19, R2, R117.reuse, -R19 ;  /* 0x0000007502137223 */ /* 0x080fe40000010813 */
[----:B------:R-:W-:-:S02]  /*7c40*/  FMUL.FTZ R117, R3, R117 ;  /* 0x0000007503757220 */ /* 0x000fc40000410000 */
[C---:B------:R-:W-:Y:S02]  /*7c50*/  FMUL.FTZ R125, R3.reuse, R125 ;  /* 0x0000007d037d7220 */ /* 0x040fe40000410000 */
[-C--:B------:R-:W-:Y:S02]  /*7c60*/  FMUL.FTZ R3, R3, R127.reuse ;  /* 0x0000007f03037220 */ /* 0x080fe40000410000 */
[C---:B------:R-:W-:Y:S02]  /*7c70*/  FFMA.FTZ R18, R2.reuse, R127, -R18 ;  /* 0x0000007f02127223 */ /* 0x040fe40000010812 */
[----:B------:R-:W-:Y:S02]  /*7c80*/  FFMA.FTZ R107, R107, R147, R20 ;  /* 0x000000936b6b7223 */ /* 0x000fe40000010014 */
[C---:B------:R-:W-:Y:S02]  /*7c90*/  FFMA.FTZ R117, R2.reuse, R143, R117 ;  /* 0x0000008f02757223 */ /* 0x040fe40000010075 */
[----:B------:R-:W-:-:S02]  /*7ca0*/  FFMA.FTZ R20, R2, R141, R125 ;  /* 0x0000008d02147223 */ /* 0x000fc4000001007d */
[----:B------:R-:W-:Y:S02]  /*7cb0*/  FMUL.FTZ R19, R118, R19 ;  /* 0x0000001376137220 */ /* 0x000fe40000410000 */
[----:B------:R-:W-:Y:S02]  /*7cc0*/  FFMA.FTZ R2, R2, R151, R3 ;  /* 0x0000009702027223 */ /* 0x000fe40000010003 */
[----:B------:R-:W-:Y:S02]  /*7cd0*/  FMUL.FTZ R18, R121, R18 ;  /* 0x0000001279127220 */ /* 0x000fe40000410000 */
[----:B0-----:R-:W-:Y:S02]  /*7ce0*/  @!P0 FADD.FTZ R5, R5, R22 ;  /* 0x0000001605058221 */ /* 0x001fe40000010000 */
[----:B-1----:R-:W-:Y:S02]  /*7cf0*/  @!P0 FADD.FTZ R6, R6, R23 ;  /* 0x0000001706068221 */ /* 0x002fe40000010000 */
[----:B------:R-:W-:-:S02]  /*7d00*/  @!P0 FADD.FTZ R7, R7, R106 ;  /* 0x0000006a07078221 */ /* 0x000fc40000010000 */
[----:B--2---:R-:W-:Y:S02]  /*7d10*/  @!P0 FADD.FTZ R4, R4, R21 ;  /* 0x0000001504048221 */ /* 0x004fe40000010000 */
        /* <DEDUP_REMOVED lines=28> */
.L_x_11340:
[----:B0-----:R-:W-:Y:S05]  /*7ee0*/  BSYNC B0 ;  /* 0x0000000000007941 */ /* 0x001fea0003800000 */
.L_x_11339:
[----:B------:R-:W-:Y:S02]  /*7ef0*/  IADD3 R88, R88, 0x1, RZ ;  /* 0x0000000158587810 */ /* 0x000fe40007ffe0ff */
[----:B------:R-:W-:-:S02]  /*7f00*/  IADD3 R86, P1, R86, 0x1, RZ ;  /* 0x0000000156567810 */ /* 0x000fc40007f3e0ff */
[----:B------:R-:W-:Y:S02]  /*7f10*/  ISETP.GE.AND P0, PT, R88, c[0x0][0x16c], PT ;  /* 0x00005b0058007a0c */ /* 0x000fe40003f06270 */
[----:B------:R-:W-:-:S11]  /*7f20*/  IADD3.X R81, RZ, R81, RZ, P1, !PT ;  /* 0x00000051ff517210 */ /* 0x000fd60000ffe4ff */
[----:B------:R-:W-:Y:S01]  /*7f30*/  @P0 CALL.REL.NOINC `(.L_x_11294) ;  /* 0x0000001000000944 */ /* 0x000fe20003c00000 */
[----:B------:R-:W-:Y:S05]  /*7f40*/  BRA `(.L_x_11341) ;  /* 0xffffaf3000007947 */ /* 0x000fea000383ffff */
.L_x_11294:
[----:B------:R-:W-:Y:S01]  /*7f50*/  BAR.SYNC.DEFER_BLOCKING 0x0 ;  /* 0x0000000000007b1d */ /* 0x000fe20000010000 */
[----:B------:R-:W-:Y:S01]  /*7f60*/  ISETP.NE.AND P6, PT, R58, RZ, PT ;  /* 0x000000ff3a00720c */ /* 0x000fe20003fc5270 */
[----:B------:R-:W-:Y:S01]  /*7f70*/  IMAD R69, R65, c[0x0][0x2e0], RZ ;  /* 0x0000b80041457a24 */ /* 0x000fe200078e02ff */
[----:B------:R-:W-:Y:S02]  /*7f80*/  F2FP.PACK_AB R99, R99, R104 ;  /* 0x000000686363723e */ /* 0x000fe400000000ff */
[----:B------:R-:W-:Y:S01]  /*7f90*/  F2FP.PACK_AB R97, R97, R102 ;  /* 0x000000666161723e */ /* 0x000fe200000000ff */
[----:B------:R-:W-:Y:S01]  /*7fa0*/  IMAD R69, R66, c[0x0][0x2e4], R69 ;  /* 0x0000b90042457a24 */ /* 0x000fe200078e0245 */
[----:B------:R-:W-:Y:S01]  /*7fb0*/  F2FP.PACK_AB R95, R95, R100 ;  /* 0x000000645f5f723e */ /* 0x000fe200000000ff */
[----:B------:R-:W-:Y:S01]  /*7fc0*/  BSSY B0, `(.L_x_11342) ;  /* 0x0000033000007945 */ /* 0x000fe20003800000 */
[----:B------:R-:W-:Y:S02]  /*7fd0*/  F2FP.PACK_AB R93, R93, R98 ;  /* 0x000000625d5d723e */ /* 0x000fe400000000ff */
[----:B------:R-:W-:-:S02]  /*7fe0*/  PRMT R2, R99, 0x7632, R2 ;  /* 0x0000763263027816 */ /* 0x000fc40000000002 */
[----:B------:R-:W-:Y:S02]  /*7ff0*/  PRMT R3, R97, 0x7632, R3 ;  /* 0x0000763261037816 */ /* 0x000fe40000000003 */
[----:B------:R-:W-:Y:S02]  /*8000*/  PRMT R4, R95, 0x7632, R4 ;  /* 0x000076325f047816 */ /* 0x000fe40000000004 */
[----:B------:R-:W-:Y:S02]  /*8010*/  PRMT R5, R93, 0x7632, R5 ;  /* 0x000076325d057816 */ /* 0x000fe40000000005 */
        /* <DEDUP_REMOVED lines=45> */
.L_x_11343:
[----:B------:R-:W-:Y:S05]  /*82f0*/  BSYNC B0 ;  /* 0x0000000000007941 */ /* 0x000fea0003800000 */
.L_x_11342:
[----:B------:R-:W-:Y:S01]  /*8300*/  ISETP.GE.AND P5, PT, R10, R67, PT ;  /* 0x000000430a00720c */ /* 0x000fe20003fa6270 */
[----:B------:R-:W-:Y:S01]  /*8310*/  BSSY B0, `(.L_x_11344) ;  /* 0x000004b000007945 */ /* 0x000fe20003800000 */
[C---:B------:R-:W-:Y:S02]  /*8320*/  LOP3.LUT R18, R46.reuse, 0x40, RZ, 0xfc, !PT ;  /* 0x000000402e127812 */ /* 0x040fe400078efcff */
[C---:B------:R-:W-:Y:S02]  /*8330*/  LOP3.LUT R20, R46.reuse, 0x60, RZ, 0xfc, !PT ;  /* 0x000000602e147812 */ /* 0x040fe400078efcff */
        /* <DEDUP_REMOVED lines=20> */
[----:B------:R0:W-:Y:S01]  /*8480*/  @!P2 STG.E.U16 [R6.64+-0x100], R25 ;  /* 0xffff00190600a986 */ /* 0x0001e2000c101506 */
[----:B------:R-:W-:Y:S01]  /*8490*/  F2FP.PACK_AB R4, R96, R91 ;  /* 0x0000005b6004723e */ /* 0x000fe200000000ff */
[----:B------:R-:W-:-:S02]  /*84a0*/  FADD.FTZ R87, R90, R87 ;  /* 0x000000575a577221 */ /* 0x000fc40000010000 */
[----:B------:R-:W-:Y:S02]  /*84b0*/  @!P1 STG.E.U16 [R6.64+-0xc0], R27 ;  /* 0xffff401b06009986 */ /* 0x000fe4000c101506 */
[----:B------:R-:W-:Y:S02]  /*84c0*/  FADD.FTZ R92, R87, R92 ;  /* 0x0000005c575c7221 */ /* 0x000fe40000010000 */
[----:B------:R-:W-:Y:S02]  /*84d0*/  @!P0 STG.E.U16 [R6.64+-0x80], R29 ;  /* 0xffff801d06008986 */ /* 0x000fe4000c101506 */
[----:B------:R-:W-:Y:S02]  /*84e0*/  FADD.FTZ R89, R92, R89 ;  /* 0x000000595c597221 */ /* 0x000fe40000010000 */
[----:B------:R1:W-:Y:S01]  /*84f0*/  @!P5 STG.E.U16 [R6.64+-0x40], R31 ;  /* 0xffffc01f0600d986 */ /* 0x0003e2000c101506 */
[----:B0-----:R-:W-:Y:S01]  /*8500*/  PRMT R25, R2, 0x7632, R25 ;  /* 0x0000763202197816 */ /* 0x001fe20000000019 */
[----:B------:R-:W-:-:S02]  /*8510*/  FADD.FTZ R94, R89, R94 ;  /* 0x0000005e595e7221 */ /* 0x000fc40000010000 */
[----:B------:R-:W-:Y:S02]  /*8520*/  BAR.SYNC.DEFER_BLOCKING 0x0 ;  /* 0x0000000000007b1d */ /* 0x000fe40000010000 */
[----:B------:R-:W-:-:S04]  /*8530*/  FADD.FTZ R57, R94, R91 ;  /* 0x0000005b5e397221 */ /* 0x000fc80000010000 */
[----:B------:R-:W-:Y:S01]  /*8540*/  FADD.FTZ R57, R57, R96 ;  /* 0x0000006039397221 */ /* 0x000fe20000010000 */
[----:B-1----:R-:W-:Y:S02]  /*8550*/  PRMT R7, R3, 0x7632, R7 ;  /* 0x0000763203077816 */ /* 0x002fe40000000007 */
        /* <DEDUP_REMOVED lines=38> */
.L_x_11345:
[----:B------:R-:W-:Y:S05]  /*87c0*/  BSYNC B0 ;  /* 0x0000000000007941 */ /* 0x000fea0003800000 */
.L_x_11344:
[----:B------:R-:W-:Y:S01]  /*87d0*/  MOV R3, R29 ;  /* 0x0000001d00037202 */ /* 0x000fe20000000f00 */
[----:B------:R-:W-:Y:S01]  /*87e0*/  IMAD R5, R65, c[0x0][0x300], RZ ;  /* 0x0000c00041057a24 */ /* 0x000fe200078e02ff */
[----:B------:R-:W-:Y:S02]  /*87f0*/  IADD3 R35, P1, R35, -0x1c0, RZ ;  /* 0xfffffe4023237810 */ /* 0x000fe40007f3e0ff */
[-C--:B------:R-:W-:Y:S01]  /*8800*/  ISETP.GE.AND P5, PT, R28, R27.reuse, PT ;  /* 0x0000001b1c00720c */ /* 0x080fe20003fa6270 */
[----:B------:R-:W-:Y:S01]  /*8810*/  IMAD.WIDE.U32 R2, R66, c[0x0][0x300], R2 ;  /* 0x0000c00042027a25 */ /* 0x000fe200078e0002 */
[----:B------:R-:W-:Y:S02]  /*8820*/  IADD3.X R33, R33, -0x1, RZ, P1, !PT ;  /* 0xffffffff21217810 */ /* 0x000fe40000ffe4ff */
[----:B------:R-:W-:Y:S01]  /*8830*/  ISETP.GE.AND P0, PT, R10, R27, PT ;  /* 0x0000001b0a00720c */ /* 0x000fe20003f06270 */
[----:B0-----:R-:W-:Y:S01]  /*8840*/  IMAD R7, R66, c[0x0][0x304], R5 ;  /* 0x0000c10042077a24 */ /* 0x001fe200078e0205 */
[----:B------:R-:W-:-:S02]  /*8850*/  IADD3 R5, P3, R24, R2, RZ ;  /* 0x0000000218057210 */ /* 0x000fc40007f7e0ff */
[----:B------:R-:W-:Y:S02]  /*8860*/  IADD3 R2, P4, R35, c[0x0][0x340], RZ ;  /* 0x0000d00023027a10 */ /* 0x000fe40007f9e0ff */
[----:B------:R-:W-:Y:S02]  /*8870*/  IADD3.X R3, R0, R7, R3, P3, !PT ;  /* 0x0000000700037210 */ /* 0x000fe40001ffe403 */
[----:B------:R-:W-:Y:S02]  /*8880*/  IADD3.X R0, R33, c[0x0][0x344], RZ, P4, !PT ;  /* 0x0000d10021007a10 */ /* 0x000fe400027fe4ff */
[C---:B------:R-:W-:Y:S02]  /*8890*/  LEA R2, P6, R5.reuse, R2, 0x1 ;  /* 0x0000000205027211 */ /* 0x040fe400078c08ff */
        /* <DEDUP_REMOVED lines=25> */
.L_x_11288:
[----:B------:R-:W-:Y:S02]  /*8a30*/  ISETP.NE.U32.AND P0, PT, RZ, c[0x0][0x328], PT ;  /* 0x0000ca00ff007a0c */ /* 0x000fe40003f05070 */
[----:B------:R-:W-:-:S02]  /*8a40*/  ISETP.NE.U32.AND P2, PT, RZ, c[0x0][0x348], PT ;  /* 0x0000d200ff007a0c */ /* 0x000fc40003f45070 */
[----:B------:R-:W-:Y:S02]  /*8a50*/  ISETP.NE.AND.EX P1, PT, RZ, c[0x0][0x32c], PT, P0 ;  /* 0x0000cb00ff007a0c */ /* 0x000fe40003f25300 */
[----:B------:R-:W-:-:S11]  /*8a60*/  ISETP.NE.AND.EX P0, PT, RZ, c[0x0][0x34c], PT, P2 ;  /* 0x0000d300ff007a0c */ /* 0x000fd60003f05320 */
[----:B------:R-:W-:Y:S05]  /*8a70*/  @!P1 BRA `(.L_x_11347) ;  /* 0x0000014000009947 */ /* 0x000fea0003800000 */
[----:B------:R-:W1:Y:S01]  /*8a80*/  SHFL.DOWN P1, R0, R59, 0x1, 0x1f ;  /* 0x08201f003b007f89 */ /* 0x000e620000020000 */
[----:B------:R-:W-:Y:S03]  /*8a90*/  BSSY B0, `(.L_x_11347) ;  /* 0x0000012000007945 */ /* 0x000fe60003800000 */
[----:B------:R-:W2:Y:S01]  /*8aa0*/  S2R R6, SR_LANEID ;  /* 0x0000000000067919 */ /* 0x000ea20000000000 */
        /* <DEDUP_REMOVED lines=16> */
.L_x_11348:
[----:B0-----:R-:W-:Y:S05]  /*8bb0*/  BSYNC B0 ;  /* 0x0000000000007941 */ /* 0x001fea0003800000 */
.L_x_11347:
        /* <DEDUP_REMOVED lines=23> */
.L_x_11350:
[----:B------:R-:W1:Y:S02]  /*8d30*/  S2R R15, SR_TID.X ;  /* 0x00000000000f7919 */ /* 0x000e640000002100 */
.L_x_11351:
[----:B0-----:R-:W-:Y:S05]  /*8d40*/  BSYNC B0 ;  /* 0x0000000000007941 */ /* 0x001fea0003800000 */
.L_x_11349:
[----:B-1----:R-:W-:-:S13]  /*8d50*/  ISETP.GE.AND P0, PT, R15, c[0x0][0x16c], PT ;  /* 0x00005b000f007a0c */ /* 0x002fda0003f06270 */
        /* <DEDUP_REMOVED lines=9> */
.L_x_11352:
        /* <DEDUP_REMOVED lines=28> */
.L_x_11353:
        /* <DEDUP_REMOVED lines=13> */
.L_x_14725:


//--------------------- .text._Z25selective_scan_bwd_kernelI32Selective_Scan_bwd_kernel_traitsILi32ELi8ELb0ELb0ELb1ELb1ELb0EN3c104HalfENS1_7complexIfEEEEv12SSMParamsBwd --------------------------
	.section	.text._Z25selective_scan_bwd_kernelI32Selective_Scan_bwd_kernel_traitsILi32ELi8ELb0ELb0ELb1ELb1ELb0EN3c104HalfENS1_7complexIfEEEEv12SSMParamsBwd,"ax",@progbits
	.sectioninfo	@"SHI_REGISTERS=189"
	.align	128
        .global         _Z25selective_scan_bwd_kernelI32Selective_Scan_bwd_kernel_traitsILi32ELi8ELb0ELb0ELb1ELb1ELb0EN3c104HalfENS1_7complexIfEEEEv12SSMParamsBwd
        .type           _Z25selective_scan_bwd_kernelI32Selective_Scan_bwd_kernel_traitsILi32ELi8ELb0ELb0ELb1ELb1ELb0EN3c104HalfENS1_7complexIfEEEEv12SSMParamsBwd,@function
        .size           _Z25selective_scan_bwd_kernelI32Selective_Scan_bwd_kernel_traitsILi32ELi8ELb0ELb0ELb1ELb1ELb0EN3c104HalfENS1_7complexIfEEEEv12SSMParamsBwd,(.L_x_14726 - _Z25selective_scan_bwd_kernelI32Selective_Scan_bwd_kernel_traitsILi32ELi8ELb0ELb0ELb1ELb1ELb0EN3c104HalfENS1_7complexIfEEEEv12SSMParamsBwd)
        .other          _Z25selective_scan_bwd_kernelI32Selective_Scan_bwd_kernel_traitsILi32ELi8ELb0ELb0ELb1ELb1ELb0EN3c104HalfENS1_7complexIfEEEEv12SSMParamsBwd,@"STO_CUDA_ENTRY STV_DEFAULT"
_Z25selective_scan_bwd_kernelI32Selective_Scan_bwd_kernel_traitsILi32ELi8ELb0ELb0ELb1ELb1ELb0EN3c104HalfENS1_7complexIfEEEEv12SSMParamsBwd:
.text._Z25selective_scan_bwd_kernelI32Selective_Scan_bwd_kernel_traitsILi32ELi8ELb0ELb0ELb1ELb1ELb0EN3c104HalfENS1_7complexIfEEEEv12SSMParamsBwd:
        /* <DEDUP_REMOVED lines=21> */
[----:B--2---:R-:W-:Y:S01]  /*0150*/  SHF.R.S32.HI R91, RZ, 0x1f, R92 ;  /* 0x0000001fff5b7819 */ /* 0x004fe2000001145c */
[----:B------:R2:W5:Y:S01]  /*0160*/  @P1 LDG.E R93, [R4.64] ;  /* 0x00000006045d1981 */ /* 0x000562000c1e1900 */
[----:B------:R-:W-:Y:S01]  /*0170*/  MOV R10, c[0x0][0x174] ;  /* 0x00005d00000a7a02 */ /* 0x000fe20000000f00 */
[----:B------:R-:W-:Y:S01]  /*0180*/  HFMA2.MMA R90, -RZ, RZ, 0, 0 ;  /* 0x00000000ff5a7435 */ /* 0x000fe200000001ff */
[----:B------:R-:W-:Y:S01]  /*0190*/  MOV R87, RZ ;  /* 0x000000ff00577202 */ /* 0x000fe20000000f00 */
[C---:B------:R-:W-:Y:S01]  /*01a0*/  IMAD R9, R91.reuse, c[0x0][0x1e0], RZ ;  /* 0x000078005b097a24 */ /* 0x040fe200078e02ff */
[----:B0-----:R-:W-:Y:S01]  /*01b0*/  IABS R2, R96 ;  /* 0x0000006000027213 */ /* 0x001fe20000000000 */
[----:B------:R-:W-:Y:S01]  /*01c0*/  IMAD R15, R91, c[0x0][0x1b0], RZ ;  /* 0x00006c005b0f7a24 */ /* 0x000fe200078e02ff */
[----:B-1----:R-:W-:Y:S01]  /*01d0*/  HFMA2.MMA R6, -RZ, RZ, 0, 0 ;  /* 0x00000000ff067435 */ /* 0x002fe200000001ff */
[----:B------:R-:W-:-:S02]  /*01e0*/  IMAD R9, R92, c[0x0][0x1e4], R9 ;  /* 0x000079005c097a24 */ /* 0x000fc400078e0209 */
[----:B--2---:R-:W-:Y:S02]  /*01f0*/  IMAD R5, R91, c[0x0][0x1d0], RZ ;  /* 0x000074005b057a24 */ /* 0x004fe400078e02ff */
[----:B------:R-:W-:Y:S01]  /*0200*/  IMAD R17, R92, c[0x0][0x1b4], R15 ;  /* 0x00006d005c117a24 */ /* 0x000fe200078e020f */
[----:B---3--:R-:W-:Y:S01]  /*0210*/  IADD3 R8, RZ, -R7, RZ ;  /* 0x80000007ff087210 */ /* 0x008fe20007ffe0ff */
[----:B------:R-:W-:-:S04]  /*0220*/  IMAD R15, R95, c[0x0][0x1d8], RZ ;  /* 0x000076005f0f7a24 */ /* 0x000fc800078e02ff */
[----:B------:R-:W-:-:S04]  /*0230*/  IMAD R3, R8, R11, RZ ;  /* 0x0000000b08037224 */ /* 0x000fc800078e02ff */
[----:B------:R-:W-:Y:S01]  /*0240*/  IMAD.HI.U32 R7, R7, R3, R6 ;  /* 0x0000000307077227 */ /* 0x000fe200078e0006 */
[----:B------:R-:W-:-:S04]  /*0250*/  LOP3.LUT R6, R96, c[0x0][0x178], RZ, 0x3c, !PT ;  /* 0x00005e0060067a12 */ /* 0x000fc800078e3cff */
[----:B------:R-:W-:Y:S01]  /*0260*/  ISETP.GE.AND P2, PT, R6, RZ, PT ;  /* 0x000000ff0600720c */ /* 0x000fe20003f46270 */
[----:B------:R-:W-:-:S04]  /*0270*/  IMAD.HI.U32 R89, R7, R2, RZ ;  /* 0x0000000207597227 */ /* 0x000fc800078e00ff */
[C---:B------:R-:W-:Y:S01]  /*0280*/  IMAD R7, R92.reuse, c[0x0][0x1d4], R5 ;  /* 0x000075005c077a24 */ /* 0x040fe200078e0205 */
[----:B------:R-:W-:Y:S01]  /*0290*/  IADD3 R0, -R89, RZ, RZ ;  /* 0x000000ff59007210 */ /* 0x000fe20007ffe1ff */
[----:B------:R-:W-:-:S04]  /*02a0*/  IMAD.WIDE.U32 R4, R92, c[0x0][0x1e0], RZ ;  /* 0x000078005c047a25 */ /* 0x000fc800078e00ff */
[----:B------:R-:W-:Y:S01]  /*02b0*/  IMAD R0, R11, R0, R2 ;  /* 0x000000000b007224 */ /* 0x000fe200078e0202 */
[----:B------:R-:W-:Y:S01]  /*02c0*/  IADD3 R5, R5, R9, RZ ;  /* 0x0000000905057210 */ /* 0x000fe20007ffe0ff */
[----:B------:R-:W-:-:S03]  /*02d0*/  IMAD.WIDE.U32 R2, R92, c[0x0][0x1d0], RZ ;  /* 0x000074005c027a25 */ /* 0x000fc600078e00ff */
[----:B------:R-:W-:Y:S01]  /*02e0*/  ISETP.GT.U32.AND P1, PT, R11, R0, PT ;  /* 0x000000000b00720c */ /* 0x000fe20003f24070 */
[----:B------:R-:W-:Y:S01]  /*02f0*/  IMAD R9, R91, c[0x0][0x278], RZ ;  /* 0x00009e005b097a24 */ /* 0x000fe200078e02ff */
[----:B------:R-:W-:Y:S01]  /*0300*/  IADD3 R3, R3, R7, RZ ;  /* 0x0000000703037210 */ /* 0x000fe20007ffe0ff */
[----:B------:R-:W-:-:S04]  /*0310*/  IMAD.WIDE.U32 R6, R92, c[0x0][0x278], RZ ;  /* 0x00009e005c067a25 */ /* 0x000fc800078e00ff */
[----:B------:R-:W-:Y:S02]  /*0320*/  IMAD R13, R92, c[0x0][0x27c], R9 ;  /* 0x00009f005c0d7a24 */ /* 0x000fe400078e0209 */
[----:B------:R-:W-:-:S03]  /*0330*/  IMAD.WIDE.U32 R2, R96, c[0x0][0x1d8], R2 ;  /* 0x0000760060027a25 */ /* 0x000fc600078e0002 */
[----:B------:R-:W-:Y:S01]  /*0340*/  IADD3 R7, R7, R13, RZ ;  /* 0x0000000d07077210 */ /* 0x000fe20007ffe0ff */
[----:B------:R-:W-:Y:S01]  /*0350*/  IMAD.WIDE.U32 R8, R92, c[0x0][0x1b0], RZ ;  /* 0x00006c005c087a25 */ /* 0x000fe200078e00ff */
[-C--:B------:R-:W-:Y:S02]  /*0360*/  @!P1 IADD3 R0, R0, -R11.reuse, RZ ;  /* 0x8000000b00009210 */ /* 0x080fe40007ffe0ff */
[----:B------:R-:W-:Y:S02]  /*0370*/  @!P1 IADD3 R89, R89, 0x1, RZ ;  /* 0x0000000159599810 */ /* 0x000fe40007ffe0ff */
[----:B------:R-:W-:Y:S01]  /*0380*/  ISETP.GE.U32.AND P0, PT, R0, R11, PT ;  /* 0x0000000b0000720c */ /* 0x000fe20003f06070 */
[----:B------:R-:W-:Y:S01]  /*0390*/  IMAD R0, R96, c[0x0][0x1dc], R15 ;  /* 0x0000770060007a24 */ /* 0x000fe200078e020f */
[----:B------:R-:W-:Y:S01]  /*03a0*/  LEA R11, R10, 0xffffff00, 0x8 ;  /* 0xffffff000a0b7811 */ /* 0x000fe200078e40ff */
[----:B------:R-:W-:Y:S01]  /*03b0*/  IMAD R15, R95, c[0x0][0x1e8], RZ ;  /* 0x00007a005f0f7a24 */ /* 0x000fe200078e02ff */
[----:B------:R-:W-:-:S02]  /*03c0*/  ISETP.NE.AND P1, PT, RZ, c[0x0][0x178], PT ;  /* 0x00005e00ff007a0c */ /* 0x000fc40003f25270 */
[----:B------:R-:W-:Y:S01]  /*03d0*/  SHF.R.S32.HI R13, RZ, 0x1f, R11 ;  /* 0x0000001fff0d7819 */ /* 0x000fe2000001140b */
[C---:B------:R-:W-:Y:S01]  /*03e0*/  IMAD R15, R96.reuse, c[0x0][0x1ec], R15 ;  /* 0x00007b00600f7a24 */ /* 0x040fe200078e020f */
[----:B------:R-:W-:Y:S02]  /*03f0*/  IADD3 R85, P3, R11, R2, RZ ;  /* 0x000000020b557210 */ /* 0x000fe40007f7e0ff */
[----:B------:R-:W-:Y:S01]  /*0400*/  IADD3 R9, R9, R17, RZ ;  /* 0x0000001109097210 */ /* 0x000fe20007ffe0ff */
[----:B------:R-:W-:Y:S01]  /*0410*/  IMAD R17, R95, c[0x0][0x280], RZ ;  /* 0x0000a0005f117a24 */ /* 0x000fe200078e02ff */
[----:B------:R-:W-:Y:S01]  /*0420*/  IADD3.X R0, R13, R3, R0, P3, !PT ;  /* 0x000000030d007210 */ /* 0x000fe20001ffe400 */
[----:B------:R-:W-:Y:S01]  /*0430*/  IMAD.WIDE.U32 R2, R96, c[0x0][0x1e8], R4 ;  /* 0x00007a0060027a25 */ /* 0x000fe200078e0004 */
[----:B------:R-:W-:Y:S02]  /*0440*/  @P0 IADD3 R89, R89, 0x1, RZ ;  /* 0x0000000159590810 */ /* 0x000fe40007ffe0ff */
[----:B------:R-:W-:Y:S01]  /*0450*/  ISETP.GE.AND P3, PT, R10, 0x1, PT ;  /* 0x000000010a00780c */ /* 0x000fe20003f66270 */
[----:B------:R-:W-:Y:S01]  /*0460*/  IMAD.WIDE.U32 R4, R96, c[0x0][0x280], R6 ;  /* 0x0000a00060047a25 */ /* 0x000fe200078e0006 */
[----:B------:R-:W-:-:S02]  /*0470*/  IADD3 R83, P0, R11, R2, RZ ;  /* 0x000000020b537210 */ /* 0x000fc40007f1e0ff */
[----:B------:R-:W-:Y:S01]  /*0480*/  @!P2 IADD3 R89, -R89, RZ, RZ ;  /* 0x000000ff5959a210 */ /* 0x000fe20007ffe1ff */
[----:B------:R-:W-:Y:S01]  /*0490*/  IMAD R17, R96, c[0x0][0x284], R17 ;  /* 0x0000a10060117a24 */ /* 0x000fe200078e0211 */
[----:B------:R-:W-:Y:S02]  /*04a0*/  IADD3.X R2, R13, R3, R15, P0, !PT ;  /* 0x000000030d027210 */ /* 0x000fe400007fe40f */
[C---:B------:R-:W-:Y:S02]  /*04b0*/  LEA R84, P0, R85.reuse, c[0x0][0x240], 0x1 ;  /* 0x0000900055547a11 */ /* 0x040fe400078008ff */
[----:B------:R-:W-:Y:S02]  /*04c0*/  @!P1 LOP3.LUT R89, RZ, c[0x0][0x178], RZ, 0x33, !PT ;  /* 0x00005e00ff599a12 */ /* 0x000fe400078e33ff */
[----:B------:R-:W-:Y:S02]  /*04d0*/  LEA.HI.X R85, R85, c[0x0][0x244], R0, 0x1, P0 ;  /* 0x0000910055557a11 */ /* 0x000fe400000f0c00 */
[----:B------:R-:W-:Y:S01]  /*04e0*/  ISETP.NE.U32.AND P0, PT, RZ, c[0x0][0x260], PT ;  /* 0x00009800ff007a0c */ /* 0x000fe20003f05070 */
[----:B------:R-:W-:Y:S01]  /*04f0*/  IMAD.WIDE.U32 R8, R89, c[0x0][0x1c8], R8 ;  /* 0x0000720059087a25 */ /* 0x000fe200078e0008 */
[----:B------:R-:W-:-:S02]  /*0500*/  IADD3 R11, P2, R11, R4, RZ ;  /* 0x000000040b0b7210 */ /* 0x000fc40007f5e0ff */
[----:B------:R-:W-:Y:S02]  /*0510*/  LEA R82, P1, R83, c[0x0][0x248], 0x1 ;  /* 0x0000920053527a11 */ /* 0x000fe400078208ff */
[----:B------:R-:W-:Y:S02]  /*0520*/  ISETP.NE.AND.EX P0, PT, RZ, c[0x0][0x264], PT, P0 ;  /* 0x00009900ff007a0c */ /* 0x000fe40003f05300 */
[----:B------:R-:W-:Y:S02]  /*0530*/  SHF.R.S32.HI R174, RZ, 0x1f, R89 ;  /* 0x0000001fffae7819 */ /* 0x000fe40000011459 */
[----:B------:R-:W-:Y:S02]  /*0540*/  IADD3.X R4, R13, R5, R17, P2, !PT ;  /* 0x000000050d047210 */ /* 0x000fe400017fe411 */
[----:B------:R-:W-:Y:S01]  /*0550*/  LEA.HI.X R83, R83, c[0x0][0x24c], R2, 0x1, P1 ;  /* 0x0000930053537a11 */ /* 0x000fe200008f0c02 */
[----:B------:R-:W-:Y:S01]  /*0560*/  IMAD R0, R174, c[0x0][0x1c8], RZ ;  /* 0x00007200ae007a24 */ /* 0x000fe200078e02ff */
[----:B------:R-:W-:Y:S01]  /*0570*/  ISETP.NE.U32.AND P1, PT, RZ, c[0x0][0x328], PT ;  /* 0x0000ca00ff007a0c */ /* 0x000fe20003f25070 */
[----:B------:R-:W-:Y:S01]  /*0580*/  CS2R R12, SRZ ;  /* 0x00000000000c7805 */ /* 0x000fe2000001ff00 */
        /* <DEDUP_REMOVED lines=12> */
[----:B------:R-:W-:Y:S01]  /*0650*/  CS2R R10, SRZ ;  /* 0x00000000000a7805 */ /* 0x000fe2000001ff00 */
[----:B------:R-:W-:-:S02]  /*0660*/  @P0 MOV R15, 0x10 ;  /* 0x00000010000f0802 */ /* 0x000fc40000000f00 */
[----:B------:R-:W-:Y:S02]  /*0670*/  LEA.HI.X.SX32 R3, R3, R8, 0x1, P5 ;  /* 0x0000000803037211 */ /* 0x000fe400028f0eff */
[----:B------:R-:W-:Y:S01]  /*0680*/  LEA R79, P6, R78, c[0x0][0x230], 0x1 ;  /* 0x00008c004e4f7a11 */ /* 0x000fe200078c08ff */
[----:B------:R-:W-:Y:S01]  /*0690*/  @P0 IMAD.WIDE R14, R0, R15, c[0x0][0x260] ;  /* 0x00009800000e0625 */ /* 0x000fe200078e020f */
[C---:B------:R-:W-:Y:S01]  /*06a0*/  @P1 LEA R12, P4, R96.reuse, c[0x0][0x328], 0x2 ;  /* 0x0000ca00600c1a11 */ /* 0x040fe200078810ff */
[----:B------:R-:W-:Y:S01]  /*06b0*/  @!P0 CS2R R14, SRZ ;  /* 0x00000000000e8805 */ /* 0x000fe2000001ff00 */
[----:B------:R-:W-:Y:S02]  /*06c0*/  @P2 LEA R10, P5, R96, c[0x0][0x348], 0x2 ;  /* 0x0000d200600a2a11 */ /* 0x000fe400078a10ff */
        /* <DEDUP_REMOVED lines=11> */
.L_x_11423:
        /* <DEDUP_REMOVED lines=20> */
[----:B------:R-:W-:Y:S01]  /*08c0*/  LOP3.LUT R28, R74, 0xe0, RZ, 0xfc, !PT ;  /* 0x000000e04a1c7812 */ /* 0x000fe200078efcff */
[----:B------:R0:W4:Y:S01]  /*08d0*/  @!P2 LDG.E.U16 R7, [R2.64+0x80] ;  /* 0x000080060207a981 */ /* 0x000122000c1e1500 */
        /* <DEDUP_REMOVED lines=26> */
[C---:B------:R-:W-:Y:S02]  /*0a80*/  IADD3 R23, R86.reuse, 0xc0, RZ ;  /* 0x000000c056177810 */ /* 0x040fe40007ffe0ff */
[----:B------:R-:W-:-:S02]  /*0a90*/  IADD3 R25, R86, 0xe0, RZ ;  /* 0x000000e056197810 */ /* 0x000fc40007ffe0ff */
[-C--:B------:R-:W-:Y:S02]  /*0aa0*/  LEA.HI.SX32 R3, R3, R86.reuse, 0x1b ;  /* 0x0000005603037211 */ /* 0x080fe400078fdaff */
[-C--:B------:R-:W-:Y:S02]  /*0ab0*/  LEA.HI.SX32 R19, R19, R86.reuse, 0x1b ;  /* 0x0000005613137211 */ /* 0x080fe400078fdaff */
[-C--:B------:R-:W-:Y:S02]  /*0ac0*/  LEA.HI.SX32 R21, R21, R86.reuse, 0x1b ;  /* 0x0000005615157211 */ /* 0x080fe400078fdaff */
[-C--:B------:R-:W-:Y:S02]  /*0ad0*/  LEA.HI.SX32 R23, R23, R86.reuse, 0x1b ;  /* 0x0000005617177211 */ /* 0x080fe400078fdaff */
[----:B------:R-:W-:Y:S02]  /*0ae0*/  LEA.HI.SX32 R25, R25, R86, 0x1b ;  /* 0x0000005619197211 */ /* 0x000fe400078fdaff */
[----:B------:R-:W-:-:S02]  /*0af0*/  SHF.L.U32 R69, R3, 0x1, RZ ;  /* 0x0000000103457819 */ /* 0x000fc400000006ff */
[----:B------:R-:W-:Y:S02]  /*0b00*/  SHF.L.U32 R68, R19, 0x1, RZ ;  /* 0x0000000113447819 */ /* 0x000fe400000006ff */
[----:B------:R-:W-:Y:S02]  /*0b10*/  SHF.L.U32 R67, R21, 0x1, RZ ;  /* 0x0000000115437819 */ /* 0x000fe400000006ff */
[----:B------:R-:W-:Y:S02]  /*0b20*/  SHF.L.U32 R66, R23, 0x1, RZ ;  /* 0x0000000117427819 */ /* 0x000fe400000006ff */
[----:B------:R-:W-:Y:S02]  /*0b30*/  SHF.L.U32 R65, R25, 0x1, RZ ;  /* 0x0000000119417819 */ /* 0x000fe400000006ff */
[-C--:B------:R-:W-:Y:S02]  /*0b40*/  ISETP.GE.AND P6, PT, R74, R73.reuse, PT ;  /* 0x000000494a00720c */ /* 0x080fe40003fc6270 */
[----:B------:R-:W-:-:S02]  /*0b50*/  ISETP.GE.AND P5, PT, R16, R73, PT ;  /* 0x000000491000720c */ /* 0x000fc40003fa6270 */
        /* <DEDUP_REMOVED lines=9> */
[----:B--2---:R-:W-:Y:S04]  /*0bf0*/  STS.U16 [R72], R5 ;  /* 0x0000000548007388 */ /* 0x004fe80000000400 */
[----:B---3--:R0:W-:Y:S04]  /*0c00*/  STS.U16 [R71+0x40], R0 ;  /* 0x0000400047007388 */ /* 0x0081e80000000400 */
[----:B----4-:R-:W-:Y:S01]  /*0c10*/  STS.U16 [R70+0x80], R7 ;  /* 0x0000800746007388 */ /* 0x010fe20000000400 */
[----:B0-----:R-:W-:-:S04]  /*0c20*/  SHF.L.U32 R0, R86, 0x3, RZ ;  /* 0x0000000356007819 */ /* 0x001fc800000006ff */
[----:B------:R-:W-:-:S04]  /*0c30*/  LEA.HI.SX32 R64, R0, R0, 0x1b ;  /* 0x0000000000407211 */ /* 0x000fc800078fdaff */
[----:B------:R-:W-:Y:S01]  /*0c40*/  SHF.L.U32 R64, R64, 0x1, RZ ;  /* 0x0000000140407819 */ /* 0x000fe200000006ff */
        /* <DEDUP_REMOVED lines=13> */
[----:B------:R-:W-:Y:S01]  /*0d20*/  LDS.U16 R55, [R64+0xe] ;  /* 0x00000e0040377984 */ /* 0x000fe20000000400 */
[----:B------:R-:W-:Y:S01]  /*0d30*/  PRMT R5, RZ, 0x7610, R5 ;  /* 0x00007610ff057816 */ /* 0x000fe20000000005 */
[----:B0-----:R-:W-:-:S02]  /*0d40*/  IMAD.WIDE R8, R74, 0x2, R82 ;  /* 0x000000024a087825 */ /* 0x001fc400078e0252 */
[----:B------:R-:W-:Y:S01]  /*0d50*/  BAR.SYNC.DEFER_BLOCKING 0x0 ;  /* 0x0000000000007b1d */ /* 0x000fe20000010000 */
[----:B------:R-:W-:Y:S02]  /*0d60*/  PRMT R7, RZ, 0x7610, R7 ;  /* 0x00007610ff077816 */ /* 0x000fe40000000007 */
[----:B------:R-:W-:Y:S02]  /*0d70*/  PRMT R4, RZ, 0x7610, R4 ;  /* 0x00007610ff047816 */ /* 0x000fe40000000004 */
        /* <DEDUP_REMOVED lines=11> */
[C---:B------:R-:W-:Y:S01]  /*0e30*/  ISETP.GE.AND P5, PT, R74.reuse, R73, PT ;  /* 0x000000494a00720c */ /* 0x040fe20003fa6270 */
[----:B------:R-:W-:Y:S01]  /*0e40*/  IMAD.WIDE R2, R74, 0x2, R80 ;  /* 0x000000024a027825 */ /* 0x000fe200078e0250 */
        /* <DEDUP_REMOVED lines=17> */
[----:B------:R-:W2:Y:S04]  /*0f60*/  LDS.U16 R16, [R64+0x6] ;  /* 0x0000060040107984 */ /* 0x000ea80000000400 */
[----:B------:R-:W1:Y:S04]  /*0f70*/  LDS.U16 R4, [R64+0x8] ;  /* 0x0000080040047984 */ /* 0x000e680000000400 */
[----:B------:R-:W1:Y:S04]  /*0f80*/  LDS.U16 R17, [R64+0xa] ;  /* 0x00000a0040117984 */ /* 0x000e680000000400 */
[----:B------:R-:W1:Y:S04]  /*0f90*/  LDS.U16 R18, [R64+0xc] ;  /* 0x00000c0040127984 */ /* 0x000e680000000400 */
[----:B------:R-:W1:Y:S04]  /*0fa0*/  LDS.U16 R19, [R64+0xe] ;  /* 0x00000e0040137984 */ /* 0x000e680000000400 */
[----:B------:R-:W-:Y:S01]  /*0fb0*/  BAR.SYNC.DEFER_BLOCKING 0x0 ;  /* 0x0000000000007b1d */ /* 0x000fe20000010000 */
[----:B0-----:R-:W-:-:S02]  /*0fc0*/  PRMT R0, RZ, 0x7610, R0 ;  /* 0x00007610ff007816 */ /* 0x001fc40000000000 */
[----:B------:R-:W-:-:S03]  /*0fd0*/  PRMT R21, RZ, 0x7610, R21 ;  /* 0x00007610ff157816 */ /* 0x000fc60000000015 */
[----:B------:R0:W4:Y:S01]  /*0fe0*/  @!P5 LDG.E.U16 R23, [R2.64] ;  /* 0x000000060217d981 */ /* 0x000122000c1e1500 */
[----:B------:R-:W-:Y:S02]  /*0ff0*/  ISETP.NE.AND P5, PT, R20, RZ, PT ;  /* 0x000000ff1400720c */ /* 0x000fe40003fa5270 */
[----:B------:R-:W-:Y:S01]  /*1000*/  PRMT R20, RZ, 0x7610, R20 ;  /* 0x00007610ff147816 */ /* 0x000fe20000000014 */
[----:B------:R0:W4:Y:S04]  /*1010*/  @!P4 LDG.E.U16 R21, [R2.64+0x80] ;  /* 0x000080060215c981 */ /* 0x000128000c1e1500 */
[----:B------:R0:W4:Y:S04]  /*1020*/  @!P2 LDG.E.U16 R25, [R2.64+0x100] ;  /* 0x000100060219a981 */ /* 0x000128000c1e1500 */
[----:B------:R0:W4:Y:S04]  /*1030*/  @!P3 LDG.E.U16 R20, [R2.64+0xc0] ;  /* 0x0000c0060214b981 */ /* 0x000128000c1e1500 */
[----:B------:R0:W4:Y:S04]  /*1040*/  @!P5 LDG.E.U16 R0, [R2.64+0x40] ;  /* 0x000040060200d981 */ /* 0x000128000c1e1500 */
[----:B------:R0:W4:Y:S04]  /*1050*/  @!P1 LDG.E.U16 R22, [R2.64+0x140] ;  /* 0x0001400602169981 */ /* 0x000128000c1e1500 */
[----:B------:R0:W4:Y:S04]  /*1060*/  @!P0 LDG.E.U16 R27, [R2.64+0x180] ;  /* 0x00018006021b8981 */ /* 0x000128000c1e1500 */
[----:B------:R0:W4:Y:S01]  /*1070*/  @!P6 LDG.E.U16 R24, [R2.64+0x1c0] ;  /* 0x0001c0060218e981 */ /* 0x000122000c1e1500 */
[----:B-1----:R-:W-:-:S05]  /*1080*/  HADD2.F32 R58, -RZ, R5.H0_H0 ;  /* 0x20000005ff3a7230 */ /* 0x002fca0000004100 */
[----:B-----5:R-:W-:Y:S01]  /*1090*/  FADD.FTZ R58, R58, R93 ;  /* 0x0000005d3a3a7221 */ /* 0x020fe20000010000 */
[----:B0-----:R-:W-:-:S04]  /*10a0*/  HADD2.F32 R2, -RZ, R63.H0_H0 ;  /* 0x2000003fff027230 */ /* 0x001fc80000004100 */
[----:B------:R-:W-:Y:S01]  /*10b0*/  FSETP.GTU.FTZ.AND P0, PT, R58, 20, PT ;  /* 0x41a000003a00780b */ /* 0x000fe20003f1c000 */
[----:B--2---:R-:W-:Y:S02]  /*10c0*/  HADD2.F32 R6, -RZ, R6.H0_H0 ;  /* 0x20000006ff067230 */ /* 0x004fe40000004100 */
[----:B---3--:R-:W-:Y:S02]  /*10d0*/  HADD2.F32 R54, -RZ, R7.H0_H0 ;  /* 0x20000007ff367230 */ /* 0x008fe40000004100 */
[----:B------:R-:W-:Y:S02]  /*10e0*/  HADD2.F32 R16, -RZ, R16.H0_H0 ;  /* 0x20000010ff107230 */ /* 0x000fe40000004100 */
[----:B------:R-:W-:Y:S02]  /*10f0*/  HADD2.F32 R4, -RZ, R4.H0_H0 ;  /* 0x20000004ff047230 */ /* 0x000fe40000004100 */
[----:B------:R-:W-:Y:S02]  /*1100*/  HADD2.F32 R48, -RZ, R17.H0_H0 ;  /* 0x20000011ff307230 */ /* 0x000fe40000004100 */
[----:B------:R-:W-:Y:S01]  /*1110*/  HADD2.F32 R3, -RZ, R61.H0_H0 ;  /* 0x2000003dff037230 */ /* 0x000fe20000004100 */
[--C-:B------:R-:W-:Y:S01]  /*1120*/  FADD.FTZ R56, R6, R93.reuse ;  /* 0x0000005d06387221 */ /* 0x100fe20000010000 */
[----:B------:R-:W-:Y:S01]  /*1130*/  HADD2.F32 R18, -RZ, R18.H0_H0 ;  /* 0x20000012ff127230 */ /* 0x000fe20000004100 */
[----:B------:R-:W-:-:S02]  /*1140*/  FADD.FTZ R54, R54, R93 ;  /* 0x0000005d36367221 */ /* 0x000fc40000010000 */
[--C-:B------:R-:W-:Y:S02]  /*1150*/  FADD.FTZ R52, R16, R93.reuse ;  /* 0x0000005d10347221 */ /* 0x100fe40000010000 */
[--C-:B------:R-:W-:Y:S02]  /*1160*/  FADD.FTZ R50, R4, R93.reuse ;  /* 0x0000005d04327221 */ /* 0x100fe40000010000 */
[--C-:B------:R-:W-:Y:S01]  /*1170*/  FADD.FTZ R48, R48, R93.reuse ;  /* 0x0000005d30307221 */ /* 0x100fe20000010000 */
[----:B------:R-:W-:Y:S01]  /*1180*/  BSSY B0, `(.L_x_11355) ;  /* 0x000004a000007945 */ /* 0x000fe20003800000 */
[----:B------:R-:W-:Y:S01]  /*1190*/  FSETP.GTU.FTZ.AND P6, PT, R56, 20, PT ;  /* 0x41a000003800780b */ /* 0x000fe20003fdc000 */
[----:B------:R-:W-:Y:S01]  /*11a0*/  HADD2.F32 R5, -RZ, R59.H0_H0 ;  /* 0x2000003bff057230 */ /* 0x000fe20000004100 */
[----:B------:R-:W-:Y:S01]  /*11b0*/  FSETP.GTU.FTZ.AND P4, PT, R54, 20, PT ;  /* 0x41a000003600780b */ /* 0x000fe20003f9c000 */
[----:B------:R-:W-:Y:S01]  /*11c0*/  HADD2.F32 R44, -RZ, R19.H0_H0 ;  /* 0x20000013ff2c7230 */ /* 0x000fe20000004100 */
[----:B------:R-:W-:Y:S01]  /*11d0*/  FSETP.GTU.FTZ.AND P3, PT, R52, 20, PT ;  /* 0x41a000003400780b */ /* 0x000fe20003f7c000 */
[----:B------:R-:W-:Y:S01]  /*11e0*/  FADD.FTZ R46, R18, R93 ;  /* 0x0000005d122e7221 */ /* 0x000fe20000010000 */
[----:B------:R-:W-:-:S02]  /*11f0*/  FSETP.GTU.FTZ.AND P2, PT, R50, 20, PT ;  /* 0x41a000003200780b */ /* 0x000fc40003f5c000 */
[----:B------:R-:W-:Y:S01]  /*1200*/  FSETP.GTU.FTZ.AND P1, PT, R48, 20, PT ;  /* 0x41a000003000780b */ /* 0x000fe20003f3c000 */
[----:B----4-:R-:W-:Y:S04]  /*1210*/  STS.U16 [R72], R23 ;  /* 0x0000001748007388 */ /* 0x010fe80000000400 */
        /* <DEDUP_REMOVED lines=14> */
[----:B------:R1:W4:Y:S04]  /*1300*/  LDS.U16 R42, [R64+0xc] ;  /* 0x00000c00402a7984 */ /* 0x0003280000000400 */
[----:B------:R1:W4:Y:S01]  /*1310*/  LDS.U16 R40, [R64+0xe] ;  /* 0x00000e0040287984 */ /* 0x0003220000000400 */
[----:B0-----:R-:W-:-:S02]  /*1320*/  HADD2.F32 R0, -RZ, R172.H0_H0 ;  /* 0x200000acff007230 */ /* 0x001fc40000004100 */
[----:B-1----:R-:W-:Y:S02]  /*1330*/  HADD2.F32 R53, -RZ, R53.H0_H0 ;  /* 0x20000035ff357230 */ /* 0x002fe40000004100 */
[----:B--2---:R-:W-:-:S03]  /*1340*/  HADD2.F32 R51, -RZ, R51.H0_H0 ;  /* 0x20000033ff337230 */ /* 0x004fc60000004100 */
[----:B------:R-:W-:Y:S01]  /*1350*/  FFMA.FTZ R0, R53, R0, R90 ;  /* 0x0000000035007223 */ /* 0x000fe2000001005a */
[----:B---3--:R-:W-:-:S03]  /*1360*/  HADD2.F32 R49, -RZ, R49.H0_H0 ;  /* 0x20000031ff317230 */ /* 0x008fc60000004100 */
[----:B------:R-:W-:Y:S01]  /*1370*/  FFMA.FTZ R0, R51, R2, R0 ;  /* 0x0000000233007223 */ /* 0x000fe20000010000 */
[----:B------:R-:W-:Y:S02]  /*1380*/  HADD2.F32 R2, -RZ, R62.H0_H0 ;  /* 0x2000003eff027230 */ /* 0x000fe40000004100 */
[----:B----4-:R-:W-:-:S03]  /*1390*/  HADD2.F32 R47, -RZ, R47.H0_H0 ;  /* 0x2000002fff2f7230 */ /* 0x010fc60000004100 */
[----:B------:R-:W-:Y:S01]  /*13a0*/  FFMA.FTZ R0, R49, R2, R0 ;  /* 0x0000000231007223 */ /* 0x000fe20000010000 */
[----:B------:R-:W-:Y:S01]  /*13b0*/  HADD2.F32 R2, -RZ, R60.H0_H0 ;  /* 0x2000003cff027230 */ /* 0x000fe20000004100 */
[----:B------:R-:W-:Y:S01]  /*13c0*/  MOV R20, c[0x0][0x16c] ;  /* 0x00005b0000147a02 */ /* 0x000fe20000000f00 */
[----:B------:R-:W-:Y:S01]  /*13d0*/  HADD2.F32 R45, -RZ, R45.H0_H0 ;  /* 0x2000002dff2d7230 */ /* 0x000fe20000004100 */
[----:B------:R-:W-:Y:S01]  /*13e0*/  FFMA.FTZ R0, R47, R3, R0 ;  /* 0x000000032f007223 */ /* 0x000fe20000010000 */
[----:B------:R-:W-:Y:S01]  /*13f0*/  HADD2.F32 R43, -RZ, R43.H0_H0 ;  /* 0x2000002bff2b7230 */ /* 0x000fe20000004100 */
[----:B------:R-:W-:Y:S02]  /*1400*/  ISETP.GE.AND P5, PT, R20, 0x1, PT ;  /* 0x000000011400780c */ /* 0x000fe40003fa6270 */
[----:B------:R-:W-:Y:S01]  /*1410*/  FFMA.FTZ R4, R45, R2, R0 ;  /* 0x000000022d047223 */ /* 0x000fe20000010000 */
        /* <DEDUP_REMOVED lines=32> */
.L_x_11356:
[----:B------:R-:W-:Y:S05]  /*1620*/  BSYNC B0 ;  /* 0x0000000000007941 */ /* 0x000fea0003800000 */
.L_x_11355:
[----:B------:R-:W-:Y:S01]  /*1630*/  BSSY B0, `(.L_x_11357) ;  /* 0x0000026000007945 */ /* 0x000fe20003800000 */
[----:B------:R-:W-:Y:S01]  /*1640*/  FFMA.FTZ R5, R43, R5, R4 ;  /* 0x000000052b057223 */ /* 0x000fe20000010004 */
        /* <DEDUP_REMOVED lines=36> */
.L_x_11358:
[----:B------:R-:W-:Y:S05]  /*1890*/  BSYNC B0 ;  /* 0x0000000000007941 */ /* 0x000fea0003800000 */
.L_x_11357:
[----:B------:R-:W-:Y:S01]  /*18a0*/  BSSY B0, `(.L_x_11359) ;  /* 0x0000025000007945 */ /* 0x000fe20003800000 */
[----:B------:R-:W-:Y:S01]  /*18b0*/  FSETP.GTU.FTZ.AND P6, PT, R44, 20, PT ;  /* 0x41a000002c00780b */ /* 0x000fe20003fdc000 */
[----:B------:R-:W-:Y:S01]  /*18c0*/  FFMA.FTZ R5, R42, R4, R5 ;  /* 0x000000042a057223 */ /* 0x000fe20000010005 */
[----:B------:R-:W-:Y:S02]  /*18d0*/  HADD2.F32 R90, -RZ, R55.H0_H0 ;  /* 0x20000037ff5a7230 */ /* 0x000fe40000004100 */
        /* <DEDUP_REMOVED lines=33> */
.L_x_11360:
[----:B------:R-:W-:Y:S05]  /*1af0*/  BSYNC B0 ;  /* 0x0000000000007941 */ /* 0x000fea0003800000 */
.L_x_11359:
        /* <DEDUP_REMOVED lines=33> */
.L_x_11362:
[----:B------:R-:W-:Y:S05]  /*1d10*/  BSYNC B0 ;  /* 0x0000000000007941 */ /* 0x000fea0003800000 */
.L_x_11361:
        /* <DEDUP_REMOVED lines=33> */
.L_x_11364:
[----:B------:R-:W-:Y:S05]  /*1f30*/  BSYNC B0 ;  /* 0x0000000000007941 */ /* 0x000fea0003800000 */
.L_x_11363:
        /* <DEDUP_REMOVED lines=33> */
.L_x_11366:
[----:B------:R-:W-:Y:S05]  /*2150*/  BSYNC B0 ;  /* 0x0000000000007941 */ /* 0x000fea0003800000 */
.L_x_11365:
        /* <DEDUP_REMOVED lines=33> */
.L_x_11368:
[----:B------:R-:W-:Y:S05]  /*2370*/  BSYNC B0 ;  /* 0x0000000000007941 */ /* 0x000fea0003800000 */
.L_x_11367:
        /* <DEDUP_REMOVED lines=33> */
.L_x_11370:
[----:B------:R-:W-:Y:S05]  /*2590*/  BSYNC B0 ;  /* 0x0000000000007941 */ /* 0x000fea0003800000 */
.L_x_11369:
[----:B------:R-:W-:Y:S01]  /*25a0*/  BAR.SYNC.DEFER_BLOCKING 0x0 ;  /* 0x0000000000007b1d */ /* 0x000fe20000010000 */
[----:B------:R-:W-:Y:S01]  /*25b0*/  HFMA2.MMA R41, -RZ, RZ, 0, 0 ;  /* 0x00000000ff297435 */ /* 0x000fe200000001ff */
[----:B------:R-:W-:Y:S01]  /*25c0*/  FFMA.FTZ R90, R40, R90, R5 ;  /* 0x0000005a285a7223 */ /* 0x000fe20000010005 */
[----:B------:R-:W-:Y:S01]  /*25d0*/  CS2R R38, SRZ ;  /* 0x0000000000267805 */ /* 0x000fe2000001ff00 */
[----:B------:R-:W-:Y:S01]  /*25e0*/  CS2R R36, SRZ ;  /* 0x0000000000247805 */ /* 0x000fe2000001ff00 */
[----:B------:R-:W-:Y:S01]  /*25f0*/  CS2R R34, SRZ ;  /* 0x0000000000227805 */ /* 0x000fe2000001ff00 */
[----:B------:R-:W-:Y:S01]  /*2600*/  MOV R32, RZ ;  /* 0x000000ff00207202 */ /* 0x000fe20000000f00 */
        /* <DEDUP_REMOVED lines=10> */
[----:B------:R-:W-:Y:S01]  /*26b0*/  CS2R R38, SRZ ;  /* 0x0000000000267805 */ /* 0x000fe2000001ff00 */
[----:B------:R-:W-:Y:S01]  /*26c0*/  MOV R25, RZ ;  /* 0x000000ff00197202 */ /* 0x000fe20000000f00 */
[----:B------:R-:W-:Y:S01]  /*26d0*/  CS2R R36, SRZ ;  /* 0x0000000000247805 */ /* 0x000fe2000001ff00 */
[----:B------:R-:W-:Y:S01]  /*26e0*/  LEA.HI R0, R22, R22, RZ, 0x1 ;  /* 0x0000001616007211 */ /* 0x000fe200078f08ff */
[----:B------:R-:W-:Y:S01]  /*26f0*/  CS2R R34, SRZ ;  /* 0x0000000000227805 */ /* 0x000fe2000001ff00 */
[----:B------:R-:W-:-:S02]  /*2700*/  MOV R41, RZ ;  /* 0x000000ff00297202 */ /* 0x000fc40000000f00 */
[----:B------:R-:W-:Y:S02]  /*2710*/  LOP3.LUT R3, R0, 0xfffffe, RZ, 0xc0, !PT ;  /* 0x00fffffe00037812 */ /* 0x000fe400078ec0ff */
[----:B------:R-:W-:Y:S02]  /*2720*/  MOV R23, RZ ;  /* 0x000000ff00177202 */ /* 0x000fe40000000f00 */
[----:B------:R-:W-:Y:S02]  /*2730*/  IADD3 R22, R22, -R3, RZ ;  /* 0x8000000316167210 */ /* 0x000fe40007ffe0ff */
[----:B------:R-:W-:Y:S02]  /*2740*/  MOV R0, RZ ;  /* 0x000000ff00007202 */ /* 0x000fe40000000f00 */
[----:B------:R-:W-:Y:S02]  /*2750*/  MOV R32, RZ ;  /* 0x000000ff00207202 */ /* 0x000fe40000000f00 */
.L_x_11418:
[----:B------:R-:W-:Y:S02]  /*2760*/  LOP3.LUT R74, R77, 0x1f, R88, 0xf8, !PT ;  /* 0x0000001f4d4a7812 */ /* 0x000fe400078ef858 */
[----:B------:R-:W-:-:S02]  /*2770*/  IADD3 R73, -R75, c[0x0][0x168], RZ ;  /* 0x00005a004b497a10 */ /* 0x000fc40007ffe1ff */
[----:B------:R-:W-:Y:S02]  /*2780*/  IADD3 R6, R77, R74, RZ ;  /* 0x0000004a4d067210 */ /* 0x000fe40007ffe0ff */
[----:B------:R-:W-:Y:S02]  /*2790*/  SHF.R.S32.HI R98, RZ, 0x1f, R25 ;  /* 0x0000001fff627819 */ /* 0x000fe40000011419 */
[----:B------:R-:W-:Y:S02]  /*27a0*/  SHF.L.U32 R108, R73, 0x1, RZ ;  /* 0x00000001496c7819 */ /* 0x000fe400000006ff */
[----:B------:R-:W-:Y:S01]  /*27b0*/  IADD3 R2, R6, 0x20, RZ ;  /* 0x0000002006027810 */ /* 0x000fe20007ffe0ff */
[----:B------:R-:W-:Y:S01]  /*27c0*/  IMAD R16, R98, c[0x0][0x1c0], RZ ;  /* 0x0000700062107a24 */ /* 0x000fe200078e02ff */
[----:B------:R-:W-:Y:S02]  /*27d0*/  IADD3 R3, R6, 0x40, RZ ;  /* 0x0000004006037810 */ /* 0x000fe40007ffe0ff */
[----:B------:R-:W-:Y:S01]  /*27e0*/  SHF.R.S32.HI R7, RZ, 0x1f, R6 ;  /* 0x0000001fff077819 */ /* 0x000fe20000011406 */
[----:B------:R-:W-:Y:S01]  /*27f0*/  IMAD R17, R25, c[0x0][0x1c4], R16 ;  /* 0x0000710019117a24 */ /* 0x000fe200078e0210 */
[----:B------:R-:W-:-:S02]  /*2800*/  ISETP.GE.AND P6, PT, R2, R108, PT ;  /* 0x0000006c0200720c */ /* 0x000fc40003fc6270 */
[-C--:B------:R-:W-:Y:S01]  /*2810*/  ISETP.GE.AND P0, PT, R3, R108.reuse, PT ;  /* 0x0000006c0300720c */ /* 0x080fe20003f06270 */
[----:B------:R-:W-:Y:S01]  /*2820*/  IMAD.WIDE.U32 R2, R25, c[0x0][0x1c0], R6 ;  /* 0x0000700019027a25 */ /* 0x000fe200078e0006 */
[C---:B------:R-:W-:Y:S02]  /*2830*/  IADD3 R4, R6.reuse, 0x60, RZ ;  /* 0x0000006006047810 */ /* 0x040fe40007ffe0ff */
[----:B------:R-:W-:Y:S02]  /*2840*/  IADD3 R5, R6, 0x80, RZ ;  /* 0x0000008006057810 */ /* 0x000fe40007ffe0ff */
[----:B------:R-:W-:Y:S02]  /*2850*/  ISETP.GE.AND P1, PT, R4, R108, PT ;  /* 0x0000006c0400720c */ /* 0x000fe40003f26270 */
[----:B------:R-:W-:Y:S02]  /*2860*/  IADD3 R17, R3, R17, RZ ;  /* 0x0000001103117210 */ /* 0x000fe40007ffe0ff */
[----:B------:R-:W-:-:S02]  /*2870*/  LEA R4, P4, R2, R79, 0x1 ;  /* 0x0000004f02047211 */ /* 0x000fc400078808ff */
[----:B------:R-:W-:Y:S02]  /*2880*/  ISETP.GE.AND P2, PT, R5, R108, PT ;  /* 0x0000006c0500720c */ /* 0x000fe40003f46270 */
[----:B------:R-:W-:Y:S02]  /*2890*/  IADD3 R3, R6, 0xc0, RZ ;  /* 0x000000c006037810 */ /* 0x000fe40007ffe0ff */
[----:B------:R-:W-:Y:S01]  /*28a0*/  LEA.HI.X R5, R2, R78, R17, 0x1, P4 ;  /* 0x0000004e02057211 */ /* 0x000fe200020f0c11 */
[----:B------:R-:W-:Y:S01]  /*28b0*/  IMAD R17, R95, c[0x0][0x180], RZ ;  /* 0x000060005f117a24 */ /* 0x000fe200078e02ff */
[-C--:B------:R-:W-:Y:S02]  /*28c0*/  ISETP.GE.AND P5, PT, R6, R108.reuse, PT ;  /* 0x0000006c0600720c */ /* 0x080fe40003fa6270 */
[----:B------:R-:W-:Y:S01]  /*28d0*/  ISETP.GE.AND P4, PT, R3, R108, PT ;  /* 0x0000006c0300720c */ /* 0x000fe20003f86270 */
[----:B------:R-:W-:Y:S01]  /*28e0*/  IMAD.WIDE.U32 R2, R96, c[0x0][0x180], RZ ;  /* 0x0000600060027a25 */ /* 0x000fe200078e00ff */
[----:B------:R-:W-:-:S02]  /*28f0*/  IADD3 R7, R6, 0xa0, RZ ;  /* 0x000000a006077810 */ /* 0x000fc40007ffe0ff */
[----:B------:R-:W-:Y:S01]  /*2900*/  PRMT R21, RZ, 0x7610, R21 ;  /* 0x00007610ff157816 */ /* 0x000fe20000000015 */
[----:B------:R-:W-:Y:S01]  /*2910*/  IMAD R17, R96, c[0x0][0x184], R17 ;  /* 0x0000610060117a24 */ /* 0x000fe200078e0211 */
[----:B------:R-:W-:Y:S01]  /*2920*/  ISETP.GE.AND P3, PT, R7, R108, PT ;  /* 0x0000006c0700720c */ /* 0x000fe20003f66270 */
[----:B------:R-:W-:Y:S01]  /*2930*/  IMAD R18, R98, c[0x0][0x188], RZ ;  /* 0x0000620062127a24 */ /* 0x000fe200078e02ff */
[----:B------:R-:W-:Y:S02]  /*2940*/  IADD3 R7, R6, 0xe0, RZ ;  /* 0x000000e006077810 */ /* 0x000fe40007ffe0ff */
[----:B------:R-:W-:Y:S01]  /*2950*/  IADD3 R3, R3, R17, RZ ;  /* 0x0000001103037210 */ /* 0x000fe20007ffe0ff */
[----:B------:R0:W2:Y:S01]  /*2960*/  @!P5 LDG.E.U16 R21, [R4.64] ;  /* 0x000000060415d981 */ /* 0x0000a2000c1e1500 */
[----:B------:R-:W-:Y:S02]  /*2970*/  PRMT R97, RZ, 0x7610, R97 ;  /* 0x00007610ff617816 */ /* 0x000fe40000000061 */
[----:B------:R-:W-:-:S02]  /*2980*/  PRMT R20, RZ, 0x7610, R20 ;  /* 0x00007610ff147816 */ /* 0x000fc40000000014 */
[----:B------:R-:W-:Y:S01]  /*2990*/  PRMT R99, RZ, 0x7610, R99 ;  /* 0x00007610ff637816 */ /* 0x000fe20000000063 */
[----:B------:R-:W-:Y:S01]  /*29a0*/  IMAD R17, R25, c[0x0][0x18c], R18 ;  /* 0x0000630019117a24 */ /* 0x000fe200078e0212 */
[-C--:B------:R-:W-:Y:S01]  /*29b0*/  ISETP.GE.AND P5, PT, R7, R108.reuse, PT ;  /* 0x0000006c0700720c */ /* 0x080fe20003fa6270 */
[----:B------:R-:W-:Y:S01]  /*29c0*/  IMAD.WIDE.U32 R2, R25, c[0x0][0x188], R2 ;  /* 0x0000620019027a25 */ /* 0x000fe200078e0002 */
[C---:B------:R-:W-:Y:S01]  /*29d0*/  IADD3 R16, R6.reuse, 0x120, RZ ;  /* 0x0000012006107810 */ /* 0x040fe20007ffe0ff */
[----:B------:R0:W3:Y:S01]  /*29e0*/  @!P0 LDG.E.U16 R97, [R4.64+0x80] ;  /* 0x0000800604618981 */ /* 0x0000e2000c1e1500 */
[----:B------:R-:W-:Y:S02]  /*29f0*/  IADD3 R7, R6, 0x100, RZ ;  /* 0x0000010006077810 */ /* 0x000fe40007ffe0ff */
[----:B------:R-:W-:Y:S01]  /*2a00*/  PRMT R100, RZ, 0x7610, R100 ;  /* 0x00007610ff647816 */ /* 0x000fe20000000064 */
[----:B------:R0:W4:Y:S01]  /*2a10*/  @!P6 LDG.E.U16 R20, [R4.64+0x40] ;  /* 0x000040060414e981 */ /* 0x000122000c1e1500 */
[----:B------:R-:W-:-:S02]  /*2a20*/  ISETP.GE.AND P0, PT, R16, R108, PT ;  /* 0x0000006c1000720c */ /* 0x000fc40003f06270 */
[-C--:B------:R-:W-:Y:S01]  /*2a30*/  ISETP.GE.AND P6, PT, R7, R108.reuse, PT ;  /* 0x0000006c0700720c */ /* 0x080fe20003fc6270 */
[----:B------:R0:W3:Y:S01]  /*2a40*/  @!P2 LDG.E.U16 R99, [R4.64+0x100] ;  /* 0x000100060463a981 */ /* 0x0000e2000c1e1500 */
[----:B------:R-:W-:Y:S02]  /*2a50*/  IADD3 R3, R3, R17, RZ ;  /* 0x0000001103037210 */ /* 0x000fe40007ffe0ff */
[----:B------:R-:W-:Y:S01]  /*2a60*/  LEA R16, P2, R2, c[0x0][0x220], 0x3 ;  /* 0x0000880002107a11 */ /* 0x000fe200078418ff */
[----:B------:R0:W3:Y:S01]  /*2a70*/  @!P1 LDG.E.U16 R100, [R4.64+0xc0] ;  /* 0x0000c00604649981 */ /* 0x0000e2000c1e1500 */
[----:B------:R-:W-:Y:S02]  /*2a80*/  IADD3 R7, R6, 0x140, RZ ;  /* 0x0000014006077810 */ /* 0x000fe40007ffe0ff */
[----:B------:R-:W-:Y:S02]  /*2a90*/  LEA.HI.X R17, R2, c[0x0][0x224], R3, 0x3, P2 ;  /* 0x0000890002117a11 */ /* 0x000fe400010f1c03 */
[----:B------:R-:W-:-:S02]  /*2aa0*/  ISETP.GE.AND P1, PT, R7, R108, PT ;  /* 0x0000006c0700720c */ /* 0x000fc40003f26270 */
[----:B------:R-:W-:Y:S01]  /*2ab0*/  PRMT R105, RZ, 0x7610, R105 ;  /* 0x00007610ff697816 */ /* 0x000fe20000000069 */
[----:B------:R1:W3:Y:S01]  /*2ac0*/  LDG.E.64 R2, [R16.64] ;  /* 0x0000000610027981 */ /* 0x0002e2000c1e1b00 */
        /* <DEDUP_REMOVED lines=8> */
[----:B------:R-:W-:Y:S01]  /*2b50*/  ISETP.GE.AND P0, PT, R7, R108, PT ;  /* 0x0000006c0700720c */ /* 0x000fe20003f06270 */
[----:B------:R0:W3:Y:S01]  /*2b60*/  @!P4 LDG.E.U16 R101, [R4.64+0x180] ;  /* 0x000180060465c981 */ /* 0x0000e2000c1e1500 */
[----:B------:R-:W-:-:S03]  /*2b70*/  IADD3 R7, R6, 0x180, RZ ;  /* 0x0000018006077810 */ /* 0x000fc60007ffe0ff */
[----:B------:R0:W3:Y:S01]  /*2b80*/  @!P5 LDG.E.U16 R104, [R4.64+0x1c0] ;  /* 0x0001c0060468d981 */ /* 0x0000e2000c1e1500 */
[----:B------:R-:W-:-:S03]  /*2b90*/  IADD3 R18, R6, 0x1a0, RZ ;  /* 0x000001a006127810 */ /* 0x000fc60007ffe0ff */
[----:B------:R0:W3:Y:S01]  /*2ba0*/  @!P6 LDG.E.U16 R103, [R4.64+0x200] ;  /* 0x000200060467e981 */ /* 0x0000e2000c1e1500 */
[----:B------:R-:W-:-:S03]  /*2bb0*/  IADD3 R19, R6, 0x1c0, RZ ;  /* 0x000001c006137810 */ /* 0x000fc60007ffe0ff */
[----:B------:R0:W3:Y:S01]  /*2bc0*/  @!P1 LDG.E.U16 R106, [R4.64+0x280] ;  /* 0x00028006046a9981 */ /* 0x0000e2000c1e1500 */
[-C--:B------:R-:W-:Y:S02]  /*2bd0*/  ISETP.GE.AND P1, PT, R7, R108.reuse, PT ;  /* 0x0000006c0700720c */ /* 0x080fe40003f26270 */
[----:B------:R-:W-:Y:S02]  /*2be0*/  IADD3 R6, R6, 0x1e0, RZ ;  /* 0x000001e006067810 */ /* 0x000fe40007ffe0ff */
[-C--:B------:R-:W-:Y:S02]  /*2bf0*/  ISETP.GE.AND P2, PT, R18, R108.reuse, PT ;  /* 0x0000006c1200720c */ /* 0x080fe40003f46270 */
[-C--:B------:R-:W-:Y:S02]  /*2c00*/  ISETP.GE.AND P3, PT, R19, R108.reuse, PT ;  /* 0x0000006c1300720c */ /* 0x080fe40003f66270 */
[----:B-1----:R-:W-:Y:S02]  /*2c10*/  PRMT R16, RZ, 0x7610, R16 ;  /* 0x00007610ff107816 */ /* 0x002fe40000000010 */
[----:B------:R-:W-:-:S02]  /*2c20*/  ISETP.GE.AND P4, PT, R6, R108, PT ;  /* 0x0000006c0600720c */ /* 0x000fc40003f86270 */
        /* <DEDUP_REMOVED lines=15> */
[----:B------:R-:W-:Y:S01]  /*2d20*/  IMAD.WIDE.U32 R6, R25, c[0x0][0x1a0], R6 ;  /* 0x0000680019067a25 */ /* 0x000fe200078e0006 */
[----:B0-----:R-:W-:-:S04]  /*2d30*/  IADD3 R5, R86, 0x100, RZ ;  /* 0x0000010056057810 */ /* 0x001fc80007ffe0ff */
[----:B------:R-:W-:Y:S02]  /*2d40*/  IADD3 R7, R7, R19, RZ ;  /* 0x0000001307077210 */ /* 0x000fe40007ffe0ff */
[----:B------:R-:W-:-:S04]  /*2d50*/  LEA R18, P0, R6, c[0x0][0x228], 0x3 ;  /* 0x00008a0006127a11 */ /* 0x000fc800078018ff */
[----:B------:R-:W-:Y:S02]  /*2d60*/  LEA.HI.X R19, R6, c[0x0][0x22c], R7, 0x3, P0 ;  /* 0x00008b0006137a11 */ /* 0x000fe400000f1c07 */
[----:B------:R-:W-:Y:S02]  /*2d70*/  IADD3 R7, R86, 0x120, RZ ;  /* 0x0000012056077810 */ /* 0x000fe40007ffe0ff */
[----:B------:R-:W-:Y:S02]  /*2d80*/  LOP3.LUT R128, R88, 0x1f, RZ, 0xc0, !PT ;  /* 0x0000001f58807812 */ /* 0x000fe400078ec0ff */
[-C--:B------:R-:W-:Y:S01]  /*2d90*/  LEA.HI.SX32 R5, R5, R86.reuse, 0x1b ;  /* 0x0000005605057211 */ /* 0x080fe200078fdaff */
[----:B------:R-:W5:Y:S01]  /*2da0*/  LDG.E.64 R18, [R18.64] ;  /* 0x0000000612127981 */ /* 0x000f62000c1e1b00 */
[----:B------:R-:W-:Y:S02]  /*2db0*/  LEA.HI.SX32 R7, R7, R86, 0x1b ;  /* 0x0000005607077211 */ /* 0x000fe400078fdaff */
[----:B------:R-:W-:-:S02]  /*2dc0*/  IADD3 R111, R86, 0x140, RZ ;  /* 0x00000140566f7810 */ /* 0x000fc40007ffe0ff */
[----:B------:R-:W-:Y:S02]  /*2dd0*/  ISETP.NE.AND P0, PT, R128, RZ, PT ;  /* 0x000000ff8000720c */ /* 0x000fe40003f05270 */
[----:B------:R-:W-:Y:S02]  /*2de0*/  LEA.HI.SX32 R111, R111, R86, 0x1b ;  /* 0x000000566f6f7211 */ /* 0x000fe400078fdaff */
[----:B------:R-:W-:Y:S02]  /*2df0*/  ISETP.LT.OR P1, PT, R173, 0x2, P0 ;  /* 0x00000002ad00780c */ /* 0x000fe40000721670 */
[----:B------:R-:W-:Y:S02]  /*2e00*/  SHF.L.U32 R111, R111, 0x1, RZ ;  /* 0x000000016f6f7819 */ /* 0x000fe400000006ff */
[----:B------:R-:W-:Y:S01]  /*2e10*/  ISETP.NE.AND P2, PT, R88, RZ, PT ;  /* 0x000000ff5800720c */ /* 0x000fe20003f45270 */
[----:B--2---:R-:W-:Y:S04]  /*2e20*/  STS.U16 [R72], R21 ;  /* 0x0000001548007388 */ /* 0x004fe80000000400 */
[----:B----4-:R0:W-:Y:S04]  /*2e30*/  STS.U16 [R71+0x40], R20 ;  /* 0x0000401447007388 */ /* 0x0101e80000000400 */
[----:B---3--:R-:W-:Y:S04]  /*2e40*/  STS.U16 [R70+0x80], R97 ;  /* 0x0000806146007388 */ /* 0x008fe80000000400 */
[----:B------:R1:W-:Y:S01]  /*2e50*/  STS.U16 [R69+0xc0], R100 ;  /* 0x0000c06445007388 */ /* 0x0003e20000000400 */
[----:B0-----:R-:W-:-:S03]  /*2e60*/  SHF.L.U32 R20, R5, 0x1, RZ ;  /* 0x0000000105147819 */ /* 0x001fc600000006ff */
[----:B------:R-:W-:Y:S01]  /*2e70*/  STS.U16 [R68+0x100], R99 ;  /* 0x0001006344007388 */ /* 0x000fe20000000400 */
[----:B------:R-:W-:Y:S02]  /*2e80*/  FMUL.FTZ R21, R2, 1.4426950216293334961 ;  /* 0x3fb8aa3b02157820 */ /* 0x000fe40000410000 */
[-C--:B------:R-:W-:Y:S01]  /*2e90*/  FMUL.FTZ R4, R3, R58.reuse ;  /* 0x0000003a03047220 */ /* 0x080fe20000410000 */
[----:B-1----:R-:W-:Y:S01]  /*2ea0*/  SHF.L.U32 R100, R7, 0x1, RZ ;  /* 0x0000000107647819 */ /* 0x002fe200000006ff */
[----:B------:R-:W-:Y:S01]  /*2eb0*/  FMUL.FTZ R6, R21, R58 ;  /* 0x0000003a15067220 */ /* 0x000fe20000410000 */
[----:B------:R-:W-:Y:S01]  /*2ec0*/  IADD3 R5, R86, 0x160, RZ ;  /* 0x0000016056057810 */ /* 0x000fe20007ffe0ff */
[----:B------:R-:W-:Y:S01]  /*2ed0*/  FMUL.RZ R4, R4, 0.15915493667125701904 ;  /* 0x3e22f98304047820 */ /* 0x000fe2000040c000 */
[----:B------:R-:W-:Y:S01]  /*2ee0*/  IADD3 R7, R86, 0x180, RZ ;  /* 0x0000018056077810 */ /* 0x000fe20007ffe0ff */
[----:B------:R-:W-:Y:S04]  /*2ef0*/  STS.U16 [R67+0x140], R102 ;  /* 0x0001406643007388 */ /* 0x000fe80000000400 */
[----:B------:R-:W-:Y:S01]  /*2f00*/  STS.U16 [R66+0x180], R101 ;  /* 0x0001806542007388 */ /* 0x000fe20000000400 */
[----:B------:R-:W-:Y:S03]  /*2f10*/  MUFU.EX2 R6, R6 ;  /* 0x0000000600067308 */ /* 0x000fe60000000800 */
[----:B------:R-:W-:Y:S01]  /*2f20*/  STS.U16 [R65+0x1c0], R104 ;  /* 0x0001c06841007388 */ /* 0x000fe20000000400 */
[----:B------:R-:W-:-:S03]  /*2f30*/  LEA.HI.SX32 R5, R5, R86, 0x1b ;  /* 0x0000005605057211 */ /* 0x000fc600078fdaff */
[----:B------:R0:W-:Y:S01]  /*2f40*/  STS.U16 [R20+0x200], R103 ;  /* 0x0002006714007388 */ /* 0x0001e20000000400 */
[----:B------:R-:W-:-:S03]  /*2f50*/  IADD3 R97, R86, 0x1a0, RZ ;  /* 0x000001a056617810 */ /* 0x000fc60007ffe0ff */
[----:B------:R1:W-:Y:S01]  /*2f60*/  STS.U16 [R100+0x240], R105 ;  /* 0x0002406964007388 */ /* 0x0003e20000000400 */
[----:B------:R-:W-:Y:S01]  /*2f70*/  LEA.HI.SX32 R7, R7, R86, 0x1b ;  /* 0x0000005607077211 */ /* 0x000fe200078fdaff */
[----:B0-----:R-:W-:Y:S02]  /*2f80*/  MUFU.SIN R103, R4 ;  /* 0x0000000400677308 */ /* 0x001fe40000000400 */
[----:B------:R0:W-:Y:S01]  /*2f90*/  STS.U16 [R111+0x280], R106 ;  /* 0x0002806a6f007388 */ /* 0x0001e20000000400 */
[----:B------:R-:W-:-:S05]  /*2fa0*/  IADD3 R99, R86, 0x1c0, RZ ;  /* 0x000001c056637810 */ /* 0x000fca0007ffe0ff */
[----:B-1----:R-:W1:Y:S01]  /*2fb0*/  MUFU.COS R105, R4 ;  /* 0x0000000400697308 */ /* 0x002e620000000000 */
[C---:B------:R-:W-:Y:S02]  /*2fc0*/  IADD3 R101, R86.reuse, 0x1e0, RZ ;  /* 0x000001e056657810 */ /* 0x040fe40007ffe0ff */
[----:B0-----:R-:W-:Y:S02]  /*2fd0*/  SHF.L.U32 R111, R5, 0x1, RZ ;  /* 0x00000001056f7819 */ /* 0x001fe400000006ff */
[-C--:B------:R-:W-:Y:S02]  /*2fe0*/  LEA.HI.SX32 R97, R97, R86.reuse, 0x1b ;  /* 0x0000005661617211 */ /* 0x080fe400078fdaff */
[----:B------:R-:W-:Y:S02]  /*2ff0*/  SHF.L.U32 R100, R7, 0x1, RZ ;  /* 0x0000000107647819 */ /* 0x000fe400000006ff */
[----:B------:R-:W-:Y:S02]  /*3000*/  SHF.L.U32 R7, R86, 0x4, RZ ;  /* 0x0000000456077819 */ /* 0x000fe400000006ff */
[-C--:B------:R-:W-:Y:S01]  /*3010*/  LEA.HI.SX32 R99, R99, R86.reuse, 0x1b ;  /* 0x0000005663637211 */ /* 0x080fe200078fdaff */
[----:B------:R0:W-:Y:S01]  /*3020*/  STS.U16 [R111+0x2c0], R16 ;  /* 0x0002c0106f007388 */ /* 0x0001e20000000400 */
[----:B------:R-:W-:-:S02]  /*3030*/  LEA.HI.SX32 R101, R101, R86, 0x1b ;  /* 0x0000005665657211 */ /* 0x000fc400078fdaff */
[----:B------:R-:W-:Y:S02]  /*3040*/  @!P1 IADD3 R20, R173, -0x2, RZ ;  /* 0xfffffffead149810 */ /* 0x000fe40007ffe0ff */
[----:B------:R-:W-:Y:S02]  /*3050*/  SHF.L.U32 R102, R97, 0x1, RZ ;  /* 0x0000000161667819 */ /* 0x000fe400000006ff */
[----:B------:R-:W-:Y:S01]  /*3060*/  LEA R97, R22, R25, 0x8 ;  /* 0x0000001916617211 */ /* 0x000fe200078e40ff */
[----:B------:R2:W-:Y:S01]  /*3070*/  STS.U16 [R100+0x300], R17 ;  /* 0x0003001164007388 */ /* 0x0005e20000000400 */
[----:B------:R-:W-:Y:S02]  /*3080*/  SHF.L.U32 R99, R99, 0x1, RZ ;  /* 0x0000000163637819 */ /* 0x000fe400000006ff */
[----:B0-----:R-:W-:Y:S02]  /*3090*/  LEA.HI.SX32 R16, R7, R7, 0x1b ;  /* 0x0000000707107211 */ /* 0x001fe400078fdaff */
[----:B------:R-:W-:-:S02]  /*30a0*/  @P2 IADD3 R97, R88, 0x200, RZ ;  /* 0x0000020058612810 */ /* 0x000fc40007ffe0ff */
[----:B------:R-:W-:Y:S01]  /*30b0*/  SHF.L.U32 R104, R101, 0x1, RZ ;  /* 0x0000000165687819 */ /* 0x000fe200000006ff */
[----:B------:R-:W-:Y:S01]  /*30c0*/  STS.U16 [R102+0x340], R107 ;  /* 0x0003406b66007388 */ /* 0x000fe20000000400 */
[----:B--2---:R-:W-:Y:S01]  /*30d0*/  @!P1 IMAD R17, R20, c[0x0][0x16c], R25 ;  /* 0x00005b0014119a24 */ /* 0x004fe200078e0219 */
[----:B------:R-:W-:Y:S01]  /*30e0*/  SHF.L.U32 R20, R16, 0x1, RZ ;  /* 0x0000000110147819 */ /* 0x000fe200000006ff */
[C---:B-1----:R-:W-:Y:S01]  /*30f0*/  FMUL.FTZ R4, R6.reuse, R105 ;  /* 0x0000006906047220 */ /* 0x042fe20000410000 */
[----:B------:R-:W-:Y:S01]  /*3100*/  SHF.L.U32 R101, R97, 0x3, RZ ;  /* 0x0000000361657819 */ /* 0x000fe200000006ff */
[----:B------:R-:W-:Y:S01]  /*3110*/  FMUL.FTZ R5, R6, R103 ;  /* 0x0000006706057220 */ /* 0x000fe20000410000 */
[----:B------:R0:W-:Y:S04]  /*3120*/  STS.U16 [R99+0x380], R108 ;  /* 0x0003806c63007388 */ /* 0x0001e80000000400 */
[----:B------:R1:W-:Y:S01]  /*3130*/  STS.U16 [R104+0x3c0], R109 ;  /* 0x0003c06d68007388 */ /* 0x0003e20000000400 */
[----:B------:R-:W-:-:S06]  /*3140*/  NOP ;  /* 0x0000000000007918 */ /* 0x000fcc0000000000 */
[----:B------:R-:W2:Y:S04]  /*3150*/  LDS.U16 R129, [R20] ;  /* 0x0000000014817984 */ /* 0x000ea80000000400 */
        /* <DEDUP_REMOVED lines=14> */
[----:B------:R0:W2:Y:S04]  /*3240*/  LDS.U16 R121, [R20+0x1e] ;  /* 0x00001e0014797984 */ /* 0x0000a80000000400 */
[----:B------:R1:W-:Y:S01]  /*3250*/  STS.64 [R101+0x10b0], R4 ;  /* 0x0010b00465007388 */ /* 0x0003e20000000a00 */
[----:B------:R-:W-:Y:S01]  /*3260*/  CS2R R6, SRZ ;  /* 0x0000000000067805 */ /* 0x000fe2000001ff00 */
[----:B------:R-:W-:-:S02]  /*3270*/  @!P1 IMAD.WIDE R16, R17, 0x10, R14 ;  /* 0x0000001011109825 */ /* 0x000fc400078e020e */
[----:B------:R-:W-:Y:S02]  /*3280*/  BAR.SYNC.DEFER_BLOCKING 0x0 ;  /* 0x0000000000007b1d */ /* 0x000fe40000010000 */
[C---:B------:R-:W-:Y:S02]  /*3290*/  FMUL.FTZ R97, R3.reuse, R56 ;  /* 0x0000003803617220 */ /* 0x040fe40000410000 */
[----:B0-----:R-:W-:Y:S02]  /*32a0*/  FMUL.FTZ R99, R3, R54 ;  /* 0x0000003603637220 */ /* 0x001fe40000410000 */
[----:B------:R-:W-:Y:S02]  /*32b0*/  FMUL.RZ R103, R97, 0.15915493667125701904 ;  /* 0x3e22f98361677820 */ /* 0x000fe4000040c000 */
[----:B------:R-:W-:Y:S02]  /*32c0*/  FMUL.FTZ R97, R21, R56 ;  /* 0x0000003815617220 */ /* 0x000fe40000410000 */
[----:B-1----:R-:W-:-:S02]  /*32d0*/  FMUL.RZ R104, R99, 0.15915493667125701904 ;  /* 0x3e22f98363687820 */ /* 0x002fc4000040c000 */
[----:B------:R-:W-:Y:S02]  /*32e0*/  FMUL.FTZ R20, R3, R50 ;  /* 0x0000003203147220 */ /* 0x000fe40000410000 */
[----:B------:R-:W-:Y:S01]  /*32f0*/  MUFU.SIN R99, R104 ;  /* 0x0000006800637308 */ /* 0x000fe20000000400 */
[----:B------:R0:W5:Y:S07]  /*3300*/  @!P1 LDG.E.64 R6, [R16.64+0x8] ;  /* 0x0000080610069981 */ /* 0x00016e000c1e1b00 */
[----:B------:R1:W-:Y:S01]  /*3310*/  MUFU.COS R101, R104 ;  /* 0x0000006800657308 */ /* 0x0003e20000000000 */
[----:B0-----:R-:W-:-:S02]  /*3320*/  FMUL.FTZ R16, R21, R54 ;  /* 0x0000003615107220 */ /* 0x001fc40000410000 */
[----:B------:R-:W-:-:S05]  /*3330*/  FMUL.FTZ R17, R3, R52 ;  /* 0x0000003403117220 */ /* 0x000fca0000410000 */
[----:B------:R-:W-:Y:S01]  /*3340*/  MUFU.SIN R100, R103 ;  /* 0x0000006700647308 */ /* 0x000fe20000000400 */
[----:B------:R-:W-:Y:S02]  /*3350*/  FMUL.RZ R105, R17, 0.15915493667125701904 ;  /* 0x3e22f98311697820 */ /* 0x000fe4000040c000 */
[----:B------:R-:W-:-:S05]  /*3360*/  FMUL.FTZ R17, R21, R52 ;  /* 0x0000003415117220 */ /* 0x000fca0000410000 */
[----:B------:R-:W0:Y:S01]  /*3370*/  MUFU.EX2 R16, R16 ;  /* 0x0000001000107308 */ /* 0x000e220000000800 */
[----:B------:R-:W-:Y:S02]  /*3380*/  FMUL.RZ R106, R20, 0.15915493667125701904 ;  /* 0x3e22f983146a7820 */ /* 0x000fe4000040c000 */
[----:B------:R-:W-:Y:S02]  /*3390*/  FMUL.FTZ R20, R21, R50 ;  /* 0x0000003215147220 */ /* 0x000fe40000410000 */
[----:B-1----:R-:W-:-:S03]  /*33a0*/  FMUL.FTZ R104, R3, R48 ;  /* 0x0000003003687220 */ /* 0x002fc60000410000 */
[----:B------:R-:W1:Y:S01]  /*33b0*/  MUFU.EX2 R97, R97 ;  /* 0x0000006100617308 */ /* 0x000e620000000800 */
[----:B------:R-:W-:Y:S02]  /*33c0*/  FMUL.RZ R109, R104, 0.15915493667125701904 ;  /* 0x3e22f983686d7820 */ /* 0x000fe4000040c000 */
[----:B------:R-:W-:-:S05]  /*33d0*/  FMUL.FTZ R104, R3, R46 ;  /* 0x0000002e03687220 */ /* 0x000fca0000410000 */
[----:B------:R-:W0:Y:S01]  /*33e0*/  MUFU.COS R102, R103 ;  /* 0x0000006700667308 */ /* 0x000e220000000000 */
[----:B------:R-:W-:-:S07]  /*33f0*/  FMUL.FTZ R107, R21, R46 ;  /* 0x0000002e156b7220 */ /* 0x000fce0000410000 */
[----:B------:R-:W-:Y:S01]  /*3400*/  MUFU.SIN R110, R105 ;  /* 0x00000069006e7308 */ /* 0x000fe20000000400 */
[----:B------:R-:W-:-:S07]  /*3410*/  FMUL.RZ R117, R104, 0.15915493667125701904 ;  /* 0x3e22f98368757820 */ /* 0x000fce000040c000 */
[----:B------:R0:W-:Y:S01]  /*3420*/  MUFU.COS R108, R105 ;  /* 0x00000069006c7308 */ /* 0x0001e20000000000 */
[----:B------:R-:W-:-:S07]  /*3430*/  HADD2.F32 R111, -RZ, R172.H0_H0 ;  /* 0x200000acff6f7230 */ /* 0x000fce0000004100 */
[----:B------:R-:W1:Y:S01]  /*3440*/  MUFU.EX2 R17, R17 ;  /* 0x0000001100117308 */ /* 0x000e620000000800 */
[----:B0-----:R-:W-:-:S07]  /*3450*/  FMUL.FTZ R105, R21, R48 ;  /* 0x0000003015697220 */ /* 0x001fce0000410000 */
[----:B------:R-:W-:Y:S01]  /*3460*/  MUFU.SIN R113, R106 ;  /* 0x0000006a00717308 */ /* 0x000fe20000000400 */
[----:B------:R-:W-:-:S07]  /*3470*/  FMUL.FTZ R104, R16, R99 ;  /* 0x0000006310687220 */ /* 0x000fce0000410000 */
[----:B------:R0:W-:Y:S08]  /*3480*/  MUFU.COS R103, R106 ;  /* 0x0000006a00677308 */ /* 0x0001f00000000000 */
[----:B------:R-:W2:Y:S01]  /*3490*/  MUFU.EX2 R20, R20 ;  /* 0x0000001400147308 */ /* 0x000ea20000000800 */
[----:B0-----:R-:W-:Y:S02]  /*34a0*/  FMUL.FTZ R106, R16, R101 ;  /* 0x00000065106a7220 */ /* 0x001fe40000410000 */
[----:B-1----:R-:W-:-:S02]  /*34b0*/  FMUL.FTZ R100, R97, R100 ;  /* 0x0000006461647220 */ /* 0x002fc40000410000 */
[----:B------:R-:W-:-:S03]  /*34c0*/  FMUL.FTZ R135, R111, R58 ;  /* 0x0000003a6f877220 */ /* 0x000fc60000410000 */
[----:B------:R-:W-:Y:S01]  /*34d0*/  MUFU.EX2 R107, R107 ;  /* 0x0000006b006b7308 */ /* 0x000fe20000000800 */
[----:B------:R-:W-:Y:S02]  /*34e0*/  FMUL.FTZ R102, R97, R102 ;  /* 0x0000006661667220 */ /* 0x000fe40000410000 */
[----:B------:R-:W-:-:S05]  /*34f0*/  FMUL.FTZ R108, R17, R108 ;  /* 0x0000006c116c7220 */ /* 0x000fca0000410000 */
[----:B------:R-:W0:Y:S01]  /*3500*/  MUFU.SIN R16, R117 ;  /* 0x0000007500107308 */ /* 0x000e220000000400 */
[----:B------:R-:W-:Y:S02]  /*3510*/  FMUL.FTZ R110, R17, R110 ;  /* 0x0000006e116e7220 */ /* 0x000fe40000410000 */
[----:B------:R-:W-:-:S05]  /*3520*/  FMUL.FTZ R97, R100, R135 ;  /* 0x0000008764617220 */ /* 0x000fca0000410000 */
[----:B------:R-:W-:Y:S01]  /*3530*/  MUFU.SIN R116, R109 ;  /* 0x0000006d00747308 */ /* 0x000fe20000000400 */
[----:B------:R-:W-:-:S07]  /*3540*/  FMUL.FTZ R17, RZ, R100 ;  /* 0x00000064ff117220 */ /* 0x000fce0000410000 */
[----:B------:R-:W1:Y:S01]  /*3550*/  MUFU.EX2 R105, R105 ;  /* 0x0000006900697308 */ /* 0x000e620000000800 */
[----:B--2---:R-:W-:-:S07]  /*3560*/  FMUL.FTZ R112, R20, R103 ;  /* 0x0000006714707220 */ /* 0x004fce0000410000 */
[----:B------:R-:W2:Y:S01]  /*3570*/  MUFU.COS R118, R117 ;  /* 0x0000007500767308 */ /* 0x000ea20000000000 */
[----:B------:R-:W-:Y:S02]  /*3580*/  FMUL.FTZ R113, R20, R113 ;  /* 0x0000007114717220 */ /* 0x000fe40000410000 */
[----:B------:R-:W-:Y:S02]  /*3590*/  FFMA.FTZ R97, RZ, R102, R97 ;  /* 0x00000066ff617223 */ /* 0x000fe40000010061 */
[----:B------:R-:W-:-:S03]  /*35a0*/  FFMA.FTZ R20, R102, R135, -R17 ;  /* 0x0000008766147223 */ /* 0x000fc60000010811 */
[----:B------:R0:W1:Y:S01]  /*35b0*/  MUFU.COS R114, R109 ;  /* 0x0000006d00727308 */ /* 0x0000620000000000 */
[----:B------:R-:W-:Y:S01]  /*35c0*/  FADD.FTZ R99, RZ, R97 ;  /* 0x00000061ff637221 */ /* 0x000fe20000010000 */
[----:B0-----:R-:W-:Y:S01]  /*35d0*/  HADD2.F32 R109, -RZ, R63.H0_H0 ;  /* 0x2000003fff6d7230 */ /* 0x001fe20000004100 */
[----:B------:R-:W-:-:S04]  /*35e0*/  FMUL.FTZ R117, R107, R16 ;  /* 0x000000106b757220 */ /* 0x000fc80000410000 */
[----:B------:R-:W-:Y:S02]  /*35f0*/  FFMA.FTZ R97, R109, R56, R20 ;  /* 0x000000386d617223 */ /* 0x000fe40000010014 */
[C---:B------:R-:W-:Y:S02]  /*3600*/  FMUL.FTZ R16, R104.reuse, R99 ;  /* 0x0000006368107220 */ /* 0x040fe40000410000 */
[----:B-1----:R-:W-:Y:S02]  /*3610*/  FMUL.FTZ R115, R105, R116 ;  /* 0x0000007469737220 */ /* 0x002fe40000410000 */
[-C--:B------:R-:W-:Y:S02]  /*3620*/  FMUL.FTZ R20, R104, R97.reuse ;  /* 0x0000006168147220 */ /* 0x080fe40000410000 */
[----:B--2---:R-:W-:Y:S01]  /*3630*/  FMUL.FTZ R116, R107, R118 ;  /* 0x000000766b747220 */ /* 0x004fe20000410000 */
[----:B------:R-:W-:Y:S01]  /*3640*/  HADD2.F32 R107, -RZ, R62.H0_H0 ;  /* 0x2000003eff6b7230 */ /* 0x000fe20000004100 */
[----:B------:R-:W-:-:S02]  /*3650*/  FFMA.FTZ R97, R106, R97, -R16 ;  /* 0x000000616a617223 */ /* 0x000fc40000010810 */
[----:B------:R-:W-:Y:S02]  /*3660*/  FFMA.FTZ R20, R106, R99, R20 ;  /* 0x000000636a147223 */ /* 0x000fe40000010014 */
[----:B------:R-:W-:Y:S02]  /*3670*/  FMUL.FTZ R17, R3, R44 ;  /* 0x0000002c03117220 */ /* 0x000fe40000410000 */
[----:B------:R-:W-:Y:S02]  /*3680*/  FMUL.FTZ R16, R4, R100 ;  /* 0x0000006404107220 */ /* 0x000fe40000410000 */
[----:B------:R-:W-:Y:S02]  /*3690*/  FFMA.FTZ R99, R107, R54, R97 ;  /* 0x000000366b637223 */ /* 0x000fe40000010061 */
[----:B------:R-:W-:Y:S02]  /*36a0*/  FADD.FTZ R101, RZ, R20 ;  /* 0x00000014ff657221 */ /* 0x000fe40000010000 */
[----:B------:R-:W-:-:S02]  /*36b0*/  FMUL.RZ R124, R17, 0.15915493667125701904 ;  /* 0x3e22f983117c7820 */ /* 0x000fc4000040c000 */
[C---:B------:R-:W-:Y:S02]  /*36c0*/  FFMA.FTZ R97, R5.reuse, R102, R16 ;  /* 0x0000006605617223 */ /* 0x040fe40000010010 */
[----:B------:R-:W-:Y:S02]  /*36d0*/  FMUL.FTZ R17, R5, R100 ;  /* 0x0000006405117220 */ /* 0x000fe40000410000 */
[C---:B------:R-:W-:Y:S02]  /*36e0*/  FMUL.FTZ R103, R110.reuse, R99 ;  /* 0x000000636e677220 */ /* 0x040fe40000410000 */
[----:B------:R-:W-:Y:S02]  /*36f0*/  FMUL.FTZ R20, R110, R101 ;  /* 0x000000656e147220 */ /* 0x000fe40000410000 */
[----:B------:R-:W-:Y:S02]  /*3700*/  FMUL.FTZ R21, R21, R44 ;  /* 0x0000002c15157220 */ /* 0x000fe40000410000 */
[----:B------:R-:W-:-:S02]  /*3710*/  FMUL.FTZ R16, R104, R97 ;  /* 0x0000006168107220 */ /* 0x000fc40000410000 */
[----:B------:R-:W-:Y:S01]  /*3720*/  FMUL.FTZ R114, R105, R114 ;  /* 0x0000007269727220 */ /* 0x000fe20000410000 */
[----:B------:R-:W-:Y:S01]  /*3730*/  HADD2.F32 R105, -RZ, R61.H0_H0 ;  /* 0x2000003dff697230 */ /* 0x000fe20000004100 */
[----:B------:R-:W-:Y:S02]  /*3740*/  FFMA.FTZ R17, R4, R102, -R17 ;  /* 0x0000006604117223 */ /* 0x000fe40000010811 */
[C---:B------:R-:W-:Y:S02]  /*3750*/  FFMA.FTZ R103, R108.reuse, R101, R103 ;  /* 0x000000656c677223 */ /* 0x040fe40000010067 */
[----:B------:R-:W-:Y:S01]  /*3760*/  FFMA.FTZ R20, R108, R99, -R20 ;  /* 0x000000636c147223 */ /* 0x000fe20000010814 */
[----:B------:R-:W-:Y:S01]  /*3770*/  MUFU.EX2 R21, R21 ;  /* 0x0000001500157308 */ /* 0x000fe20000000800 */
[----:B------:R-:W-:Y:S02]  /*3780*/  FFMA.FTZ R99, R106, R17, -R16 ;  /* 0x000000116a637223 */ /* 0x000fe40000010810 */
[----:B------:R-:W-:-:S02]  /*3790*/  FADD.FTZ R101, RZ, R103 ;  /* 0x00000067ff657221 */ /* 0x000fc40000010000 */
[----:B------:R-:W-:Y:S02]  /*37a0*/  FMUL.FTZ R17, R104, R17 ;  /* 0x0000001168117220 */ /* 0x000fe40000410000 */
[----:B------:R-:W-:Y:S01]  /*37b0*/  FFMA.FTZ R20, R105, R52, R20 ;  /* 0x0000003469147223 */ /* 0x000fe20000010014 */
[----:B------:R-:W0:Y:S01]  /*37c0*/  MUFU.COS R118, R124 ;  /* 0x0000007c00767308 */ /* 0x000e220000000000 */
[----:B------:R-:W-:Y:S02]  /*37d0*/  FMUL.FTZ R119, R113, R101 ;  /* 0x0000006571777220 */ /* 0x000fe40000410000 */
[----:B------:R-:W-:-:S05]  /*37e0*/  FFMA.FTZ R17, R106, R97, R17 ;  /* 0x000000616a117223 */ /* 0x000fca0000010011 */
[----:B------:R-:W1:Y:S01]  /*37f0*/  MUFU.SIN R16, R124 ;  /* 0x0000007c00107308 */ /* 0x000e620000000400 */
[-C--:B------:R-:W-:Y:S02]  /*3800*/  FMUL.FTZ R120, R113, R20.reuse ;  /* 0x0000001471787220 */ /* 0x080fe40000410000 */
[----:B------:R-:W-:Y:S02]  /*3810*/  FMUL.FTZ R97, R110, R99 ;  /* 0x000000636e617220 */ /* 0x000fe40000410000 */
[----:B------:R-:W-:Y:S01]  /*3820*/  FFMA.FTZ R119, R112, R20, -R119 ;  /* 0x0000001470777223 */ /* 0x000fe20000010877 */
[----:B------:R-:W-:Y:S01]  /*3830*/  HADD2.F32 R103, -RZ, R60.H0_H0 ;  /* 0x2000003cff677230 */ /* 0x000fe20000004100 */
[----:B------:R-:W-:Y:S02]  /*3840*/  FMUL.FTZ R20, R110, R17 ;  /* 0x000000116e147220 */ /* 0x000fe40000410000 */
[----:B------:R-:W-:Y:S02]  /*3850*/  FFMA.FTZ R120, R112, R101, R120 ;  /* 0x0000006570787223 */ /* 0x000fe40000010078 */
[----:B------:R-:W-:-:S02]  /*3860*/  FFMA.FTZ R97, R108, R17, R97 ;  /* 0x000000116c617223 */ /* 0x000fc40000010061 */
[----:B------:R-:W-:Y:S02]  /*3870*/  FFMA.FTZ R20, R108, R99, -R20 ;  /* 0x000000636c147223 */ /* 0x000fe40000010814 */
[----:B------:R-:W-:Y:S02]  /*3880*/  FADD.FTZ R120, RZ, R120 ;  /* 0x00000078ff787221 */ /* 0x000fe40000010000 */
[----:B------:R-:W-:Y:S02]  /*3890*/  FMUL.FTZ R17, R113, R97 ;  /* 0x0000006171117220 */ /* 0x000fe40000410000 */
[----:B------:R-:W-:Y:S02]  /*38a0*/  FFMA.FTZ R122, R103, R50, R119 ;  /* 0x00000032677a7223 */ /* 0x000fe40000010077 */
[C---:B0-----:R-:W-:Y:S02]  /*38b0*/  FMUL.FTZ R118, R21.reuse, R118 ;  /* 0x0000007615767220 */ /* 0x041fe40000410000 */
[----:B-1----:R-:W-:-:S02]  /*38c0*/  FMUL.FTZ R119, R21, R16 ;  /* 0x0000001015777220 */ /* 0x002fc40000410000 */
[----:B------:R-:W-:Y:S02]  /*38d0*/  FMUL.FTZ R21, R115, R120 ;  /* 0x0000007873157220 */ /* 0x000fe40000410000 */
[-C--:B------:R-:W-:Y:S02]  /*38e0*/  FFMA.FTZ R17, R112, R20.reuse, -R17 ;  /* 0x0000001470117223 */ /* 0x080fe40000010811 */
[----:B------:R-:W-:Y:S01]  /*38f0*/  FMUL.FTZ R20, R113, R20 ;  /* 0x0000001471147220 */ /* 0x000fe20000410000 */
[----:B------:R-:W-:Y:S01]  /*3900*/  HADD2.F32 R101, -RZ, R59.H0_H0 ;  /* 0x2000003bff657230 */ /* 0x000fe20000004100 */
[----:B------:R-:W-:Y:S02]  /*3910*/  FFMA.FTZ R21, R114, R122, -R21 ;  /* 0x0000007a72157223 */ /* 0x000fe40000010815 */
[----:B------:R-:W-:Y:S02]  /*3920*/  FFMA.FTZ R20, R112, R97, R20 ;  /* 0x0000006170147223 */ /* 0x000fe40000010014 */
[----:B------:R-:W-:-:S02]  /*3930*/  FFMA.FTZ R97, R101, R48, R21 ;  /* 0x0000003065617223 */ /* 0x000fc40000010015 */
[CC--:B------:R-:W-:Y:S02]  /*3940*/  FMUL.FTZ R21, R115.reuse, R17.reuse ;  /* 0x0000001173157220 */ /* 0x0c0fe40000410000 */
[-C--:B------:R-:W-:Y:S02]  /*3950*/  FMUL.FTZ R16, R115, R20.reuse ;  /* 0x0000001473107220 */ /* 0x080fe40000410000 */
[C---:B------:R-:W-:Y:S02]  /*3960*/  FFMA.FTZ R21, R114.reuse, R20, R21 ;  /* 0x0000001472157223 */ /* 0x040fe40000010015 */
[----:B------:R-:W-:Y:S01]  /*3970*/  FFMA.FTZ R16, R114, R17, -R16 ;  /* 0x0000001172107223 */ /* 0x000fe20000010810 */
[----:B------:R-:W-:Y:S01]  /*3980*/  ISETP.NE.AND P1, PT, R88, 0x1f, PT ;  /* 0x0000001f5800780c */ /* 0x000fe20003f25270 */
[C---:B------:R-:W-:Y:S02]  /*3990*/  FMUL.FTZ R17, R117.reuse, R21 ;  /* 0x0000001575117220 */ /* 0x040fe40000410000 */
[----:B------:R-:W-:-:S02]  /*39a0*/  FMUL.FTZ R20, R117, R16 ;  /* 0x0000001075147220 */ /* 0x000fc40000410000 */
[C---:B------:R-:W-:Y:S02]  /*39b0*/  FFMA.FTZ R17, R116.reuse, R16, -R17 ;  /* 0x0000001074117223 */ /* 0x040fe40000010811 */
[----:B------:R-:W-:Y:S02]  /*39c0*/  FFMA.FTZ R20, R116, R21, R20 ;  /* 0x0000001574147223 */ /* 0x000fe40000010014 */
[CC--:B------:R-:W-:Y:S02]  /*39d0*/  FMUL.FTZ R21, R119.reuse, R17.reuse ;  /* 0x0000001177157220 */ /* 0x0c0fe40000410000 */
[----:B------:R-:W-:Y:S02]  /*39e0*/  FMUL.FTZ R151, R119, R20 ;  /* 0x0000001477977220 */ /* 0x000fe40000410000 */
[----:B------:R-:W-:Y:S02]  /*39f0*/  FMUL.FTZ R99, R115, R122 ;  /* 0x0000007a73637220 */ /* 0x000fe40000410000 */
[----:B------:R-:W-:-:S02]  /*3a00*/  FFMA.FTZ R151, R118, R17, -R151 ;  /* 0x0000001176977223 */ /* 0x000fc40000010897 */
[----:B------:R-:W-:Y:S02]  /*3a10*/  FFMA.FTZ R17, R118, R20, R21 ;  /* 0x0000001476117223 */ /* 0x000fe40000010015 */
[----:B------:R0:W1:Y:S01]  /*3a20*/  @P1 LDS.64 R20, [R88.X8+0x20b8] ;  /* 0x0020b80058141984 */ /* 0x0000620000008a00 */
[----:B------:R-:W-:-:S04]  /*3a30*/  FFMA.FTZ R99, R114, R120, R99 ;  /* 0x0000007872637223 */ /* 0x000fc80000010063 */
[----:B------:R-:W-:Y:S01]  /*3a40*/  FADD.FTZ R120, RZ, R99 ;  /* 0x00000063ff787221 */ /* 0x000fe20000010000 */
[----:B------:R-:W-:-:S03]  /*3a50*/  HADD2.F32 R99, -RZ, R57.H0_H0 ;  /* 0x20000039ff637230 */ /* 0x000fc60000004100 */
[CC--:B------:R-:W-:Y:S02]  /*3a60*/  FMUL.FTZ R122, R117.reuse, R120.reuse ;  /* 0x00000078757a7220 */ /* 0x0c0fe40000410000 */
[-C--:B------:R-:W-:Y:S02]  /*3a70*/  FMUL.FTZ R125, R117, R97.reuse ;  /* 0x00000061757d7220 */ /* 0x080fe40000410000 */
[C---:B------:R-:W-:Y:S02]  /*3a80*/  FFMA.FTZ R122, R116.reuse, R97, -R122 ;  /* 0x00000061747a7223 */ /* 0x040fe4000001087a */
[----:B------:R-:W-:Y:S02]  /*3a90*/  FFMA.FTZ R125, R116, R120, R125 ;  /* 0x00000078747d7223 */ /* 0x000fe4000001007d */
[----:B------:R-:W-:Y:S02]  /*3aa0*/  FFMA.FTZ R122, R99, R46, R122 ;  /* 0x0000002e637a7223 */ /* 0x000fe4000001007a */
[----:B------:R-:W-:-:S02]  /*3ab0*/  FADD.FTZ R125, RZ, R125 ;  /* 0x0000007dff7d7221 */ /* 0x000fc40000010000 */
[----:B------:R-:W-:-:S04]  /*3ac0*/  FMUL.FTZ R97, R119, R122 ;  /* 0x0000007a77617220 */ /* 0x000fc80000410000 */
[CC--:B------:R-:W-:Y:S02]  /*3ad0*/  FFMA.FTZ R150, R118.reuse, R125.reuse, R97 ;  /* 0x0000007d76967223 */ /* 0x0c0fe40000010061 */
[----:B------:R-:W-:Y:S01]  /*3ae0*/  FMUL.FTZ R125, R119, R125 ;  /* 0x0000007d777d7220 */ /* 0x000fe20000410000 */
[----:B------:R-:W-:Y:S01]  /*3af0*/  HADD2.F32 R97, -RZ, R55.H0_H0 ;  /* 0x20000037ff617230 */ /* 0x000fe20000004100 */
[----:B------:R-:W-:Y:S02]  /*3b00*/  BSSY B0, `(.L_x_11372) ;  /* 0x000000e000007945 */ /* 0x000fe40003800000 */
[----:B------:R-:W-:Y:S02]  /*3b10*/  FFMA.FTZ R125, R118, R122, -R125 ;  /* 0x0000007a767d7223 */ /* 0x000fe4000001087d */
[----:B------:R-:W-:Y:S02]  /*3b20*/  FADD.FTZ R150, RZ, R150 ;  /* 0x00000096ff967221 */ /* 0x000fe40000010000 */
[----:B------:R-:W-:Y:S01]  /*3b30*/  FFMA.FTZ R152, R97, R44, R125 ;  /* 0x0000002c61987223 */ /* 0x000fe2000001007d */
[----:B------:R-:W-:Y:S05]  /*3b40*/  @P1 BRA `(.L_x_11373) ;  /* 0x0000009000001947 */ /* 0x000fea0003800000 */
[----:B0--34-:R-:W-:Y:S02]  /*3b50*/  ISETP.NE.AND P3, PT, R173, c[0x0][0x174], PT ;  /* 0x00005d00ad007a0c */ /* 0x019fe40003f65270 */
[----:B-1----:R-:W-:-:S11]  /*3b60*/  MOV R20, 0x3f800000 ;  /* 0x3f80000000147802 */ /* 0x002fd60000000f00 */
[----:B------:R-:W-:-:S04]  /*3b70*/  @P3 IADD3 R21, -R76, c[0x0][0x174], RZ ;  /* 0x00005d004c153a10 */ /* 0x000fc80007ffe1ff */
[----:B------:R-:W-:-:S04]  /*3b80*/  @P3 LEA.HI R16, R21, R21, RZ, 0x1 ;  /* 0x0000001515103211 */ /* 0x000fc800078f08ff */
[----:B------:R-:W-:-:S04]  /*3b90*/  @P3 LOP3.LUT R16, R16, 0xfffffe, RZ, 0xc0, !PT ;  /* 0x00fffffe10103812 */ /* 0x000fc800078ec0ff */
[----:B------:R-:W-:Y:S01]  /*3ba0*/  @P3 IADD3 R16, -R16, R21, RZ ;  /* 0x0000001510103210 */ /* 0x000fe20007ffe1ff */
[----:B------:R-:W-:-:S03]  /*3bb0*/  HFMA2.MMA R21, -RZ, RZ, 0, 0 ;  /* 0x00000000ff157435 */ /* 0x000fc600000001ff */
[----:B------:R-:W-:-:S07]  /*3bc0*/  @P3 LEA R16, R16, R25, 0x8 ;  /* 0x0000001910103211 */ /* 0x000fce00078e40ff */
[----:B------:R0:W1:Y:S02]  /*3bd0*/  @P3 LDS.64 R20, [R16.X8+0x10b0] ;  /* 0x0010b00010143984 */ /* 0x0000640000008a00 */
.L_x_11373:
[----:B0--34-:R-:W-:Y:S05]  /*3be0*/  BSYNC B0 ;  /* 0x0000000000007941 */ /* 0x019fea0003800000 */
.L_x_11372:
[----:B------:R-:W0:Y:S01]  /*3bf0*/  SHFL.UP PT, R122, R152, 0x1, RZ ;  /* 0x04200000987a7989 */ /* 0x000e2200000e00ff */
[----:B------:R-:W-:Y:S01]  /*3c00*/  ISETP.GE.AND P3, PT, R86, 0x1, PT ;  /* 0x000000015600780c */ /* 0x000fe20003f66270 */
[----:B------:R-:W-:Y:S01]  /*3c10*/  HADD2.F32 R121, -RZ, R121.H0_H0 ;  /* 0x20000079ff797230 */ /* 0x000fe20000004100 */
[----:B------:R-:W-:Y:S01]  /*3c20*/  IADD3 R159, R76, -c[0x0][0x174], RZ ;  /* 0x80005d004c9f7a10 */ /* 0x000fe20007ffe0ff */
[----:B------:R-:W2:Y:S01]  /*3c30*/  SHFL.UP PT, R124, R150, 0x1, RZ ;  /* 0x04200000967c7989 */ /* 0x000ea200000e00ff */
[----:B------:R-:W-:Y:S01]  /*3c40*/  HADD2.F32 R123, -RZ, R123.H0_H0 ;  /* 0x2000007bff7b7230 */ /* 0x000fe20000004100 */
[C---:B------:R-:W-:Y:S01]  /*3c50*/  ISETP.GT.U32.AND P5, PT, R128.reuse, 0x1d, PT ;  /* 0x0000001d8000780c */ /* 0x040fe20003fa4070 */
[----:B------:R-:W-:Y:S01]  /*3c60*/  HADD2.F32 R131, -RZ, R131.H0_H0 ;  /* 0x20000083ff837230 */ /* 0x000fe20000004100 */
[----:B------:R-:W3:Y:S01]  /*3c70*/  SHFL.UP PT, R16, R151, 0x1, RZ ;  /* 0x0420000097107989 */ /* 0x000ee200000e00ff */
[----:B------:R-:W-:Y:S01]  /*3c80*/  HADD2.F32 R132, -RZ, R132.H0_H0 ;  /* 0x20000084ff847230 */ /* 0x000fe20000004100 */
[----:B------:R-:W-:Y:S01]  /*3c90*/  ISETP.GT.U32.AND P6, PT, R128, 0x1b, PT ;  /* 0x0000001b8000780c */ /* 0x000fe20003fc4070 */
[----:B------:R-:W-:Y:S01]  /*3ca0*/  HADD2.F32 R170, -RZ, R134.H0_H0 ;  /* 0x20000086ffaa7230 */ /* 0x000fe20000004100 */
[----:B------:R-:W4:Y:S01]  /*3cb0*/  SHFL.UP PT, R120, R17, 0x1, RZ ;  /* 0x0420000011787989 */ /* 0x000f2200000e00ff */
[----:B------:R-:W-:Y:S01]  /*3cc0*/  HADD2.F32 R168, -RZ, R133.H0_H0 ;  /* 0x20000085ffa87230 */ /* 0x000fe20000004100 */
[----:B------:R-:W-:Y:S01]  /*3cd0*/  FADD.FTZ R166, R51, R51 ;  /* 0x0000003333a67221 */ /* 0x000fe20000010000 */
[----:B------:R-:W-:Y:S01]  /*3ce0*/  HADD2.F32 R164, -RZ, R130.H0_H0 ;  /* 0x20000082ffa47230 */ /* 0x000fe20000004100 */
[----:B-----5:R-:W-:Y:S01]  /*3cf0*/  SHFL.IDX PT, R7, R7, RZ, 0x1f ;  /* 0x00001fff07077589 */ /* 0x020fe200000e0000 */
[CC--:B------:R-:W-:Y:S01]  /*3d00*/  FMUL.FTZ R134, R18.reuse, R170.reuse ;  /* 0x000000aa12867220 */ /* 0x0c0fe20000410000 */
[----:B------:R-:W-:Y:S01]  /*3d10*/  HADD2.F32 R130, -RZ, R129.H0_H0 ;  /* 0x20000081ff827230 */ /* 0x000fe20000004100 */
[C---:B------:R-:W-:Y:S01]  /*3d20*/  FMUL.FTZ R133, R19.reuse, R170 ;  /* 0x000000aa13857220 */ /* 0x040fe20000410000 */
[----:B------:R-:W-:Y:S01]  /*3d30*/  SHFL.IDX PT, R6, R6, RZ, 0x1f ;  /* 0x00001fff06067589 */ /* 0x000fe200000e0000 */
[----:B------:R-:W-:Y:S01]  /*3d40*/  FMUL.FTZ R129, R19, R164 ;  /* 0x000000a413817220 */ /* 0x000fe20000410000 */
[----:B------:R-:W-:Y:S01]  /*3d50*/  BSSY B0, `(.L_x_11374) ;  /* 0x0000107000007945 */ /* 0x000fe20003800000 */
[----:B------:R-:W-:-:S02]  /*3d60*/  FFMA.FTZ R133, R18, R168, -R133 ;  /* 0x000000a812857223 */ /* 0x000fc40000010885 */
[C---:B0-----:R-:W-:Y:S02]  /*3d70*/  FMUL.FTZ R127, R17.reuse, R122 ;  /* 0x0000007a117f7220 */ /* 0x041fe40000410000 */
[-C--:B--2---:R-:W-:Y:S02]  /*3d80*/  FMUL.FTZ R126, R17, R124.reuse ;  /* 0x0000007c117e7220 */ /* 0x084fe40000410000 */
[----:B------:R-:W-:Y:S02]  /*3d90*/  FFMA.FTZ R145, R151, R124, R127 ;  /* 0x0000007c97917223 */ /* 0x000fe4000001007f */
[----:B---3--:R-:W-:Y:S02]  /*3da0*/  FMUL.FTZ R125, R17, R16 ;  /* 0x00000010117d7220 */ /* 0x008fe40000410000 */
[C---:B------:R-:W-:Y:S02]  /*3db0*/  FFMA.FTZ R127, R151.reuse, R122, -R126 ;  /* 0x0000007a977f7223 */ /* 0x040fe4000001087e */
[----:B----4-:R-:W-:-:S02]  /*3dc0*/  FFMA.FTZ R122, R151, R120, R125 ;  /* 0x00000078977a7223 */ /* 0x010fc4000001007d */
[C---:B------:R-:W-:Y:S02]  /*3dd0*/  FMUL.FTZ R120, R17.reuse, R120 ;  /* 0x0000007811787220 */ /* 0x040fe40000410000 */
[----:B------:R-:W-:Y:S01]  /*3de0*/  @P3 FADD.FTZ R150, R150, R145 ;  /* 0x0000009196963221 */ /* 0x000fe20000010000 */
[----:B------:R-:W-:Y:S01]  /*3df0*/  FSEL R122, R17, R122, !P3 ;  /* 0x0000007a117a7208 */ /* 0x000fe20005800000 */
[----:B------:R-:W-:Y:S02]  /*3e00*/  @P3 FADD.FTZ R152, R152, R127 ;  /* 0x0000007f98983221 */ /* 0x000fe40000010000 */
[----:B------:R-:W-:Y:S01]  /*3e10*/  @P3 FFMA.FTZ R151, R151, R16, -R120 ;  /* 0x0000001097973223 */ /* 0x000fe20000010878 */
        /* <DEDUP_REMOVED lines=13> */
[----:B------:R-:W-:Y:S01]  /*3ef0*/  @P3 FADD.FTZ R152, R152, R125 ;  /* 0x0000007d98983221 */ /* 0x000fe20000010000 */
[----:B------:R-:W-:Y:S01]  /*3f00*/  FSEL R17, R122, R17, !P3 ;  /* 0x000000117a117208 */ /* 0x000fe20005800000 */
        /* <DEDUP_REMOVED lines=8> */
[----:B------:R-:W-:Y:S02]  /*3f90*/  FFMA.FTZ R127, R151, R122, -R127 ;  /* 0x0000007a977f7223 */ /* 0x000fe4000001087f */
[----:B---3--:R-:W-:Y:S02]  /*3fa0*/  FMUL.FTZ R126, R17, R16 ;  /* 0x00000010117e7220 */ /* 0x008fe40000410000 */
[----:B------:R-:W-:Y:S02]  /*3fb0*/  FFMA.FTZ R145, R151, R124, R144 ;  /* 0x0000007c97917223 */ /* 0x000fe40000010090 */
[-C--:B----4-:R-:W-:Y:S02]  /*3fc0*/  FMUL.FTZ R125, R17, R120.reuse ;  /* 0x00000078117d7220 */ /* 0x090fe40000410000 */
[C---:B------:R-:W-:Y:S02]  /*3fd0*/  FFMA.FTZ R126, R151.reuse, R120, R126 ;  /* 0x00000078977e7223 */ /* 0x040fe4000001007e */
[----:B------:R-:W-:Y:S01]  /*3fe0*/  @P3 FFMA.FTZ R151, R151, R16, -R125 ;  /* 0x0000001097973223 */ /* 0x000fe2000001087d */
[----:B------:R-:W-:Y:S01]  /*3ff0*/  MOV R16, c[0x0][0x2b8] ;  /* 0x0000ae0000107a02 */ /* 0x000fe20000000f00 */
[----:B------:R-:W-:Y:S01]  /*4000*/  @P3 FADD.FTZ R152, R152, R127 ;  /* 0x0000007f98983221 */ /* 0x000fe20000010000 */
[----:B------:R-:W-:Y:S01]  /*4010*/  FSEL R126, R17, R126, !P3 ;  /* 0x0000007e117e7208 */ /* 0x000fe20005800000 */
[----:B------:R-:W-:Y:S01]  /*4020*/  @P3 FADD.FTZ R150, R150, R145 ;  /* 0x0000009196963221 */ /* 0x000fe20000010000 */
[----:B------:R-:W0:Y:S01]  /*4030*/  SHFL.UP PT, R120, R151, 0x8, RZ ;  /* 0x0500000097787989 */ /* 0x000e2200000e00ff */
[----:B------:R-:W-:-:S02]  /*4040*/  MOV R17, c[0x0][0x2bc] ;  /* 0x0000af0000117a02 */ /* 0x000fc40000000f00 */
[----:B------:R-:W-:Y:S01]  /*4050*/  ISETP.GE.AND P3, PT, R86, 0x8, PT ;  /* 0x000000085600780c */ /* 0x000fe20003f66270 */
[----:B------:R-:W2:Y:S01]  /*4060*/  SHFL.UP PT, R124, R152, 0x8, RZ ;  /* 0x05000000987c7989 */ /* 0x000ea200000e00ff */
[--C-:B------:R-:W-:Y:S02]  /*4070*/  SHF.R.U32.HI R127, RZ, 0x1, R17.reuse ;  /* 0x00000001ff7f7819 */ /* 0x100fe40000011611 */
[----:B------:R-:W-:Y:S01]  /*4080*/  SHF.R.U64 R16, R16, 0x1, R17 ;  /* 0x0000000110107819 */ /* 0x000fe20000001211 */
[----:B------:R-:W3:Y:S02]  /*4090*/  SHFL.UP PT, R125, R150, 0x8, RZ ;  /* 0x05000000967d7989 */ /* 0x000ee400000e00ff */
[----:B------:R-:W-:Y:S02]  /*40a0*/  IMAD R127, R127, R92, RZ ;  /* 0x0000005c7f7f7224 */ /* 0x000fe400078e02ff */
[----:B------:R-:W4:Y:S02]  /*40b0*/  SHFL.UP PT, R122, R126, 0x8, RZ ;  /* 0x050000007e7a7989 */ /* 0x000f2400000e00ff */
[----:B------:R-:W-:-:S02]  /*40c0*/  IMAD R145, R91, R16, R127 ;  /* 0x000000105b917224 */ /* 0x000fc400078e027f */
[----:B------:R-:W-:-:S05]  /*40d0*/  IMAD.WIDE.U32 R16, R16, R92, RZ ;  /* 0x0000005c10107225 */ /* 0x000fca00078e00ff */
[----:B------:R-:W-:Y:S01]  /*40e0*/  IADD3 R17, R145, R17, RZ ;  /* 0x0000001191117210 */ /* 0x000fe20007ffe0ff */
[----:B0-----:R-:W-:-:S04]  /*40f0*/  FMUL.FTZ R127, R126, R120 ;  /* 0x000000787e7f7220 */ /* 0x001fc80000410000 */
[----:B------:R-:W-:-:S04]  /*4100*/  IMAD.WIDE.U32 R16, R89, c[0x0][0x2c0], R16 ;  /* 0x0000b00059107a25 */ /* 0x000fc800078e0010 */
[----:B--2---:R-:W-:Y:S01]  /*4110*/  FMUL.FTZ R146, R126, R124 ;  /* 0x0000007c7e927220 */ /* 0x004fe20000410000 */
[----:B------:R-:W-:Y:S01]  /*4120*/  LEA R155, P4, R16, c[0x0][0x320], 0x3 ;  /* 0x0000c800109b7a11 */ /* 0x000fe200078818ff */
[CC--:B---3--:R-:W-:Y:S02]  /*4130*/  FMUL.FTZ R144, R126.reuse, R125.reuse ;  /* 0x0000007d7e907220 */ /* 0x0c8fe40000410000 */
[C---:B----4-:R-:W-:Y:S02]  /*4140*/  FFMA.FTZ R145, R151.reuse, R122, R127 ;  /* 0x0000007a97917223 */ /* 0x050fe4000001007f */
[C---:B------:R-:W-:Y:S02]  /*4150*/  FFMA.FTZ R127, R151.reuse, R125, R146 ;  /* 0x0000007d977f7223 */ /* 0x040fe40000010092 */
[----:B------:R-:W-:Y:S01]  /*4160*/  FFMA.FTZ R125, R151, R124, -R144 ;  /* 0x0000007c977d7223 */ /* 0x000fe20000010890 */
[----:B------:R-:W-:Y:S01]  /*4170*/  FSEL R144, R126, R145, !P3 ;  /* 0x000000917e907208 */ /* 0x000fe20005800000 */
[----:B------:R-:W-:-:S02]  /*4180*/  IMAD R124, R174, c[0x0][0x2c0], RZ ;  /* 0x0000b000ae7c7a24 */ /* 0x000fc400078e02ff */
[----:B------:R-:W-:Y:S02]  /*4190*/  FMUL.FTZ R122, R126, R122 ;  /* 0x0000007a7e7a7220 */ /* 0x000fe40000410000 */
[----:B------:R-:W-:Y:S01]  /*41a0*/  IMAD R161, R89, c[0x0][0x2c4], R124 ;  /* 0x0000b10059a17a24 */ /* 0x000fe200078e027c */
[----:B------:R-:W-:Y:S01]  /*41b0*/  SHFL.UP PT, R148, R144, 0x10, RZ ;  /* 0x0600000090947989 */ /* 0x000fe200000e00ff */
[----:B------:R-:W-:Y:S02]  /*41c0*/  @P3 FADD.FTZ R150, R150, R127 ;  /* 0x0000007f96963221 */ /* 0x000fe40000010000 */
[----:B------:R-:W-:Y:S01]  /*41d0*/  FMUL.FTZ R124, R18, R121 ;  /* 0x00000079127c7220 */ /* 0x000fe20000410000 */
[----:B------:R-:W-:Y:S01]  /*41e0*/  IADD3 R161, R161, R17, RZ ;  /* 0x00000011a1a17210 */ /* 0x000fe20007ffe0ff */
[----:B------:R-:W-:Y:S01]  /*41f0*/  @P3 FFMA.FTZ R151, R151, R120, -R122 ;  /* 0x0000007897973223 */ /* 0x000fe2000001087a */
[----:B------:R-:W0:Y:S01]  /*4200*/  SHFL.UP PT, R153, R150, 0x10, RZ ;  /* 0x0600000096997989 */ /* 0x000e2200000e00ff */
[----:B------:R-:W-:Y:S01]  /*4210*/  @P3 FADD.FTZ R152, R152, R125 ;  /* 0x0000007d98983221 */ /* 0x000fe20000010000 */
[----:B------:R-:W-:Y:S01]  /*4220*/  ISETP.GE.AND P3, PT, R86, 0x10, PT ;  /* 0x000000105600780c */ /* 0x000fe20003f66270 */
[C---:B------:R-:W-:Y:S01]  /*4230*/  FMUL.FTZ R126, R19.reuse, R121 ;  /* 0x00000079137e7220 */ /* 0x040fe20000410000 */
[----:B------:R-:W2:Y:S01]  /*4240*/  SHFL.UP PT, R146, R151, 0x10, RZ ;  /* 0x0600000097927989 */ /* 0x000ea200000e00ff */
[----:B------:R-:W-:Y:S01]  /*4250*/  FADD.FTZ R120, R40, R40 ;  /* 0x0000002828787221 */ /* 0x000fe20000010000 */
[----:B------:R-:W-:Y:S01]  /*4260*/  LEA.HI.X R161, R16, c[0x0][0x324], R161, 0x3, P4 ;  /* 0x0000c90010a17a11 */ /* 0x000fe200020f1ca1 */
[----:B------:R-:W-:Y:S01]  /*4270*/  FFMA.FTZ R127, R19, R123, R124 ;  /* 0x0000007b137f7223 */ /* 0x000fe2000001007c */
[----:B------:R-:W3:Y:S01]  /*4280*/  SHFL.UP PT, R149, R152, 0x10, RZ ;  /* 0x0600000098957989 */ /* 0x000ee200000e00ff */
[----:B------:R-:W-:Y:S01]  /*4290*/  FMUL.FTZ R124, R18, R131 ;  /* 0x00000083127c7220 */ /* 0x000fe20000410000 */
[----:B------:R-:W-:Y:S01]  /*42a0*/  ISETP.NE.AND P4, PT, R128, 0x1f, PT ;  /* 0x0000001f8000780c */ /* 0x000fe20003f85270 */
[----:B------:R-:W-:-:S02]  /*42b0*/  FFMA.FTZ R147, R18, R123, -R126 ;  /* 0x0000007b12937223 */ /* 0x000fc4000001087e */
[----:B------:R-:W-:Y:S02]  /*42c0*/  FMUL.FTZ R127, R120, R127 ;  /* 0x0000007f787f7220 */ /* 0x000fe40000410000 */
[----:B------:R-:W-:Y:S02]  /*42d0*/  FADD.FTZ R122, R42, R42 ;  /* 0x0000002a2a7a7221 */ /* 0x000fe40000010000 */
[C---:B------:R-:W-:Y:S02]  /*42e0*/  FFMA.FTZ R145, R19.reuse, R132, R124 ;  /* 0x0000008413917223 */ /* 0x040fe4000001007c */
[----:B------:R-:W-:Y:S02]  /*42f0*/  FMUL.FTZ R126, R120, R147 ;  /* 0x00000093787e7220 */ /* 0x000fe40000410000 */
[----:B------:R-:W-:Y:S02]  /*4300*/  FMUL.FTZ R125, R19, R131 ;  /* 0x00000083137d7220 */ /* 0x000fe40000410000 */
[----:B------:R-:W-:-:S02]  /*4310*/  FMUL.FTZ R147, R118, R127 ;  /* 0x0000007f76937220 */ /* 0x000fc40000410000 */
[----:B------:R-:W-:Y:S02]  /*4320*/  FMUL.FTZ R124, R122, R145 ;  /* 0x000000917a7c7220 */ /* 0x000fe40000410000 */
[----:B------:R-:W-:Y:S02]  /*4330*/  FFMA.FTZ R125, R18, R132, -R125 ;  /* 0x00000084127d7223 */ /* 0x000fe4000001087d */
[C---:B------:R-:W-:Y:S02]  /*4340*/  FMUL.FTZ R145, R119.reuse, R127 ;  /* 0x0000007f77917220 */ /* 0x040fe40000410000 */
[-C--:B------:R-:W-:Y:S02]  /*4350*/  FFMA.FTZ R147, -R119, R126.reuse, -R147 ;  /* 0x0000007e77937223 */ /* 0x080fe40000010993 */
[----:B------:R-:W-:Y:S02]  /*4360*/  FMUL.FTZ R125, R122, R125 ;  /* 0x0000007d7a7d7220 */ /* 0x000fe40000410000 */
[----:B------:R-:W-:-:S02]  /*4370*/  FFMA.FTZ R154, R118, R126, -R145 ;  /* 0x0000007e769a7223 */ /* 0x000fc40000010891 */
[----:B------:R-:W-:Y:S02]  /*4380*/  FADD.FTZ R147, -R124, R147 ;  /* 0x000000937c937221 */ /* 0x000fe40000010100 */
[----:B------:R-:W-:Y:S02]  /*4390*/  FADD.FTZ R154, R125, R154 ;  /* 0x0000009a7d9a7221 */ /* 0x000fe40000010000 */
[C---:B------:R-:W-:Y:S02]  /*43a0*/  FMUL.FTZ R17, R117.reuse, -R147 ;  /* 0x8000009375117220 */ /* 0x040fe40000410000 */
[-C--:B------:R-:W-:Y:S02]  /*43b0*/  FMUL.FTZ R145, R117, -R154.reuse ;  /* 0x8000009a75917220 */ /* 0x080fe40000410000 */
[----:B------:R-:W-:Y:S02]  /*43c0*/  FFMA.FTZ R157, R116, R154, -R17 ;  /* 0x0000009a749d7223 */ /* 0x000fe40000010811 */
[----:B0-----:R-:W-:-:S02]  /*43d0*/  FMUL.FTZ R154, R144, R153 ;  /* 0x00000099909a7220 */ /* 0x001fc40000410000 */
[C---:B--2---:R-:W-:Y:S02]  /*43e0*/  FMUL.FTZ R16, R144.reuse, R146 ;  /* 0x0000009290107220 */ /* 0x044fe40000410000 */
[-C--:B---3--:R-:W-:Y:S02]  /*43f0*/  FMUL.FTZ R156, R144, R149.reuse ;  /* 0x00000095909c7220 */ /* 0x088fe40000410000 */
[C---:B------:R-:W-:Y:S02]  /*4400*/  FFMA.FTZ R149, R151.reuse, R149, -R154 ;  /* 0x0000009597957223 */ /* 0x040fe4000001089a */
[----:B------:R-:W-:Y:S01]  /*4410*/  FFMA.FTZ R154, R116, R147, R145 ;  /* 0x00000093749a7223 */ /* 0x000fe20000010091 */
[----:B------:R-:W-:Y:S01]  /*4420*/  HADD2.F32 R145, -RZ, R143.H0_H0 ;  /* 0x2000008fff917230 */ /* 0x000fe20000004100 */
[C---:B------:R-:W-:Y:S01]  /*4430*/  FFMA.FTZ R17, R151.reuse, R148, R16 ;  /* 0x0000009497117223 */ /* 0x040fe20000010010 */
[----:B------:R-:W-:Y:S01]  /*4440*/  HADD2.F32 R147, -RZ, R142.H0_H0 ;  /* 0x2000008eff937230 */ /* 0x000fe20000004100 */
[----:B------:R-:W-:-:S02]  /*4450*/  FFMA.FTZ R153, R151, R153, R156 ;  /* 0x0000009997997223 */ /* 0x000fc4000001009c */
[----:B------:R-:W-:Y:S02]  /*4460*/  FMUL.FTZ R148, R144, R148 ;  /* 0x0000009490947220 */ /* 0x000fe40000410000 */
[----:B------:R-:W-:Y:S01]  /*4470*/  @P3 FADD.FTZ R150, R150, R153 ;  /* 0x0000009996963221 */ /* 0x000fe20000010000 */
[----:B------:R-:W-:Y:S01]  /*4480*/  FSEL R153, R144, R17, !P3 ;  /* 0x0000001190997208 */ /* 0x000fe20005800000 */
[----:B------:R-:W-:Y:S02]  /*4490*/  FMUL.FTZ R16, R18, R145 ;  /* 0x0000009112107220 */ /* 0x000fe40000410000 */
[----:B------:R-:W-:Y:S01]  /*44a0*/  @P3 FFMA.FTZ R151, R151, R146, -R148 ;  /* 0x0000009297973223 */ /* 0x000fe20000010894 */
[----:B------:R-:W-:Y:S01]  /*44b0*/  HADD2.F32 R148, -RZ, R141.H0_H0 ;  /* 0x2000008dff947230 */ /* 0x000fe20000004100 */
[----:B------:R-:W-:Y:S01]  /*44c0*/  @P3 FADD.FTZ R152, R152, R149 ;  /* 0x0000009598983221 */ /* 0x000fe20000010000 */
[----:B------:R-:W-:Y:S01]  /*44d0*/  HADD2.F32 R149, -RZ, R140.H0_H0 ;  /* 0x2000008cff957230 */ /* 0x000fe20000004100 */
[----:B------:R-:W-:Y:S01]  /*44e0*/  FFMA.FTZ R143, R19, R147, R16 ;  /* 0x00000093138f7223 */ /* 0x000fe20000010010 */
[----:B------:R-:W-:Y:S01]  /*44f0*/  LEA R16, P3, R88, R155, 0x2 ;  /* 0x0000009b58107211 */ /* 0x000fe200078610ff */
[----:B------:R-:W-:Y:S01]  /*4500*/  FADD.FTZ R144, R43, R43 ;  /* 0x0000002b2b907221 */ /* 0x000fe20000010000 */
[----:B------:R0:W2:Y:S01]  /*4510*/  SHFL.UP PT, R155, R153, 0x1, RZ ;  /* 0x04200000999b7989 */ /* 0x0000a200000e00ff */
[----:B------:R-:W-:-:S02]  /*4520*/  FMUL.FTZ R17, R19, R145 ;  /* 0x0000009113117220 */ /* 0x000fc40000410000 */
[----:B------:R-:W-:Y:S01]  /*4530*/  FMUL.FTZ R141, R144, R143 ;  /* 0x0000008f908d7220 */ /* 0x000fe20000410000 */
[----:B------:R-:W3:Y:S01]  /*4540*/  SHFL.UP PT, R151, R151, 0x1, RZ ;  /* 0x0420000097977989 */ /* 0x000ee200000e00ff */
[----:B------:R-:W-:Y:S02]  /*4550*/  FFMA.FTZ R17, R18, R147, -R17 ;  /* 0x0000009312117223 */ /* 0x000fe40000010811 */
[----:B------:R-:W-:Y:S01]  /*4560*/  FADD.FTZ R156, -R141, R154 ;  /* 0x0000009a8d9c7221 */ /* 0x000fe20000010100 */
[----:B------:R-:W4:Y:S01]  /*4570*/  SHFL.UP PT, R152, R152, 0x1, RZ ;  /* 0x0420000098987989 */ /* 0x000f2200000e00ff */
[----:B------:R-:W-:Y:S02]  /*4580*/  FMUL.FTZ R140, R144, R17 ;  /* 0x00000011908c7220 */ /* 0x000fe40000410000 */
[-C--:B------:R-:W-:Y:S01]  /*4590*/  FMUL.FTZ R154, R18, R148.reuse ;  /* 0x00000094129a7220 */ /* 0x080fe20000410000 */
[----:B------:R-:W1:Y:S01]  /*45a0*/  SHFL.UP PT, R150, R150, 0x1, RZ ;  /* 0x0420000096967989 */ /* 0x000e6200000e00ff */
[----:B------:R-:W-:-:S02]  /*45b0*/  FMUL.FTZ R142, R19, R148 ;  /* 0x00000094138e7220 */ /* 0x000fc40000410000 */
[----:B------:R-:W-:Y:S02]  /*45c0*/  FADD.FTZ R157, R140, R157 ;  /* 0x0000009d8c9d7221 */ /* 0x000fe40000010000 */
[----:B------:R-:W-:Y:S02]  /*45d0*/  FMUL.FTZ R17, R115, -R156 ;  /* 0x8000009c73117220 */ /* 0x000fe40000410000 */
[----:B------:R-:W-:Y:S02]  /*45e0*/  FADD.FTZ R146, R45, R45 ;  /* 0x0000002d2d927221 */ /* 0x000fe40000010000 */
[----:B0-----:R-:W-:Y:S02]  /*45f0*/  FFMA.FTZ R153, R19, R149, R154 ;  /* 0x0000009513997223 */ /* 0x001fe4000001009a */
[----:B------:R-:W-:Y:S01]  /*4600*/  FFMA.FTZ R158, R114, R157, -R17 ;  /* 0x0000009d729e7223 */ /* 0x000fe20000010811 */
[----:B------:R-:W-:Y:S01]  /*4610*/  LEA.HI.X R17, R88, R161, RZ, 0x2, P3 ;  /* 0x000000a158117211 */ /* 0x000fe200018f14ff */
[----:B------:R-:W-:Y:S01]  /*4620*/  FFMA.FTZ R143, R18, R149, -R142 ;  /* 0x00000095128f7223 */ /* 0x000fe2000001088e */
[----:B------:R-:W-:Y:S01]  /*4630*/  ISETP.GT.U32.AND P3, PT, R128, 0xf, PT ;  /* 0x0000000f8000780c */ /* 0x000fe20003f64070 */
[----:B------:R-:W-:-:S02]  /*4640*/  FMUL.FTZ R142, R146, R153 ;  /* 0x00000099928e7220 */ /* 0x000fc40000410000 */
[----:B------:R-:W-:Y:S02]  /*4650*/  IMAD R153, R159, -0x200, RZ ;  /* 0xfffffe009f997824 */ /* 0x000fe400078e02ff */
[----:B------:R-:W-:Y:S02]  /*4660*/  FMUL.FTZ R157, R115, -R157 ;  /* 0x8000009d739d7220 */ /* 0x000fe40000410000 */
[----:B------:R-:W-:-:S04]  /*4670*/  IMAD.WIDE R16, R153, 0x4, R16 ;  /* 0x0000000499107825 */ /* 0x000fc800078e0210 */
[----:B------:R-:W-:Y:S02]  /*4680*/  FMUL.FTZ R143, R146, R143 ;  /* 0x0000008f928f7220 */ /* 0x000fe40000410000 */
[----:B--2---:R-:W-:Y:S02]  /*4690*/  FMUL.FTZ R153, R155, R7 ;  /* 0x000000079b997220 */ /* 0x004fe40000410000 */
[----:B------:R-:W-:Y:S01]  /*46a0*/  FFMA.FTZ R157, R114, R156, R157 ;  /* 0x0000009c729d7223 */ /* 0x000fe2000001009d */
[----:B------:R-:W-:Y:S01]  /*46b0*/  HADD2.F32 R156, -RZ, R137.H0_H0 ;  /* 0x20000089ff9c7230 */ /* 0x000fe20000004100 */
[----:B------:R-:W-:Y:S02]  /*46c0*/  FADD.FTZ R158, R143, R158 ;  /* 0x0000009e8f9e7221 */ /* 0x000fe40000010000 */
[-C--:B---3--:R-:W-:Y:S02]  /*46d0*/  FFMA.FTZ R153, R151, R6.reuse, -R153 ;  /* 0x0000000697997223 */ /* 0x088fe40000010899 */
[----:B------:R-:W-:-:S02]  /*46e0*/  FMUL.FTZ R154, R155, R6 ;  /* 0x000000069b9a7220 */ /* 0x000fc40000410000 */
[----:B------:R-:W-:Y:S02]  /*46f0*/  FADD.FTZ R157, -R142, R157 ;  /* 0x0000009d8e9d7221 */ /* 0x000fe40000010100 */
[----:B------:R-:W-:Y:S02]  /*4700*/  FMUL.FTZ R155, R113, -R158 ;  /* 0x8000009e719b7220 */ /* 0x000fe40000410000 */
[----:B----4-:R-:W-:Y:S01]  /*4710*/  @P2 FADD.FTZ R6, R152, R153 ;  /* 0x0000009998062221 */ /* 0x010fe20000010000 */
[----:B------:R-:W-:Y:S01]  /*4720*/  HADD2.F32 R153, -RZ, R139.H0_H0 ;  /* 0x2000008bff997230 */ /* 0x000fe20000004100 */
[----:B------:R-:W-:Y:S01]  /*4730*/  FFMA.FTZ R151, R151, R7, R154 ;  /* 0x0000000797977223 */ /* 0x000fe2000001009a */
[----:B------:R-:W-:Y:S01]  /*4740*/  SHF.L.U64.HI R154, R23, 0x2, R0 ;  /* 0x00000002179a7819 */ /* 0x000fe20000010200 */
[-C--:B------:R-:W-:Y:S02]  /*4750*/  FMUL.FTZ R159, R113, -R157.reuse ;  /* 0x8000009d719f7220 */ /* 0x080fe40000410000 */
[----:B------:R-:W-:Y:S01]  /*4760*/  FFMA.FTZ R157, R112, R157, R155 ;  /* 0x0000009d709d7223 */ /* 0x000fe2000001009b */
[----:B------:R-:W-:Y:S01]  /*4770*/  HADD2.F32 R155, -RZ, R138.H0_H0 ;  /* 0x2000008aff9b7230 */ /* 0x000fe20000004100 */
[----:B-1----:R-:W-:Y:S01]  /*4780*/  @P2 FADD.FTZ R7, R150, R151 ;  /* 0x0000009796072221 */ /* 0x002fe20000010000 */
[----:B------:R-:W-:Y:S01]  /*4790*/  ISETP.GT.U32.AND P2, PT, R128, 0x17, PT ;  /* 0x000000178000780c */ /* 0x000fe20003f44070 */
[----:B------:R-:W-:-:S02]  /*47a0*/  FMUL.FTZ R150, R18, R153 ;  /* 0x0000009912967220 */ /* 0x000fc40000410000 */
[----:B------:R-:W-:Y:S02]  /*47b0*/  FMUL.FTZ R138, R19, R153 ;  /* 0x00000099138a7220 */ /* 0x000fe40000410000 */
[----:B------:R-:W-:Y:S02]  /*47c0*/  FADD.FTZ R152, R47, R47 ;  /* 0x0000002f2f987221 */ /* 0x000fe40000010000 */
[-C--:B------:R-:W-:Y:S02]  /*47d0*/  FFMA.FTZ R151, R19, R155.reuse, R150 ;  /* 0x0000009b13977223 */ /* 0x080fe40000010096 */
[----:B------:R-:W-:Y:S02]  /*47e0*/  FFMA.FTZ R139, R18, R155, -R138 ;  /* 0x0000009b128b7223 */ /* 0x000fe4000001088a */
[----:B------:R-:W-:Y:S02]  /*47f0*/  FMUL.FTZ R138, R152, R151 ;  /* 0x00000097988a7220 */ /* 0x000fe40000410000 */
[----:B------:R-:W-:Y:S01]  /*4800*/  FFMA.FTZ R158, R112, R158, -R159 ;  /* 0x0000009e709e7223 */ /* 0x000fe2000001089f */
[----:B------:R-:W-:Y:S01]  /*4810*/  SHF.L.U32 R159, R23, 0x2, RZ ;  /* 0x00000002179f7819 */ /* 0x000fe200000006ff */
[----:B------:R-:W-:-:S02]  /*4820*/  FMUL.FTZ R139, R152, R139 ;  /* 0x0000008b988b7220 */ /* 0x000fc40000410000 */
[----:B------:R-:W-:Y:S02]  /*4830*/  FADD.FTZ R157, -R138, R157 ;  /* 0x0000009d8a9d7221 */ /* 0x000fe40000010100 */
[----:B------:R-:W-:Y:S01]  /*4840*/  FADD.FTZ R151, R139, R158 ;  /* 0x0000009e8b977221 */ /* 0x000fe20000010000 */
[----:B------:R-:W-:Y:S01]  /*4850*/  HADD2.F32 R158, -RZ, R136.H0_H0 ;  /* 0x20000088ff9e7230 */ /* 0x000fe20000004100 */
[----:B------:R-:W-:Y:S02]  /*4860*/  IMAD R154, R154, c[0x0][0x2d0], RZ ;  /* 0x0000b4009a9a7a24 */ /* 0x000fe400078e02ff */
[C---:B------:R-:W-:Y:S02]  /*4870*/  FMUL.FTZ R128, R110.reuse, -R157 ;  /* 0x8000009d6e807220 */ /* 0x040fe40000410000 */
[----:B------:R-:W-:Y:S02]  /*4880*/  FMUL.FTZ R137, R110, -R151 ;  /* 0x800000976e897220 */ /* 0x000fe40000410000 */
[----:B------:R-:W-:-:S02]  /*4890*/  IMAD R165, R159, c[0x0][0x2d4], R154 ;  /* 0x0000b5009fa57a24 */ /* 0x000fc400078e029a */
[----:B------:R-:W-:-:S04]  /*48a0*/  IMAD.WIDE.U32 R16, R159, c[0x0][0x2d0], R16 ;  /* 0x0000b4009f107a25 */ /* 0x000fc800078e0010 */
[----:B------:R-:W-:Y:S01]  /*48b0*/  FFMA.FTZ R159, R108, R151, -R128 ;  /* 0x000000976c9f7223 */ /* 0x000fe20000010880 */
[----:B------:R-:W-:Y:S01]  /*48c0*/  IADD3 R17, R17, R165, RZ ;  /* 0x000000a511117210 */ /* 0x000fe20007ffe0ff */
[-C--:B------:R-:W-:Y:S02]  /*48d0*/  FMUL.FTZ R128, R18, R156.reuse ;  /* 0x0000009c12807220 */ /* 0x080fe40000410000 */
[----:B------:R-:W-:Y:S02]  /*48e0*/  FFMA.FTZ R161, R108, R157, R137 ;  /* 0x0000009d6ca17223 */ /* 0x000fe40000010089 */
[----:B------:R-:W-:Y:S02]  /*48f0*/  FMUL.FTZ R157, R119, R21 ;  /* 0x00000015779d7220 */ /* 0x000fe40000410000 */
[----:B------:R-:W-:Y:S02]  /*4900*/  FMUL.FTZ R137, R19, R156 ;  /* 0x0000009c13897220 */ /* 0x000fe40000410000 */
[----:B------:R-:W-:-:S02]  /*4910*/  FADD.FTZ R154, R49, R49 ;  /* 0x00000031319a7221 */ /* 0x000fc40000010000 */
[----:B------:R-:W-:Y:S02]  /*4920*/  FFMA.FTZ R151, R19, R158, R128 ;  /* 0x0000009e13977223 */ /* 0x000fe40000010080 */
[-C--:B------:R-:W-:Y:S02]  /*4930*/  FMUL.FTZ R136, R119, -R20.reuse ;  /* 0x8000001477887220 */ /* 0x080fe40000410000 */
[----:B------:R-:W-:Y:S02]  /*4940*/  FFMA.FTZ R157, R118, R20, -R157 ;  /* 0x00000014769d7223 */ /* 0x000fe4000001089d */
[----:B------:R-:W-:Y:S02]  /*4950*/  FFMA.FTZ R137, R18, R158, -R137 ;  /* 0x0000009e12897223 */ /* 0x000fe40000010889 */
[----:B------:R-:W-:Y:S02]  /*4960*/  FMUL.FTZ R128, R154, R151 ;  /* 0x000000979a807220 */ /* 0x000fe40000410000 */
[----:B------:R-:W-:-:S02]  /*4970*/  FFMA.FTZ R150, R118, -R21, R136 ;  /* 0x8000001576967223 */ /* 0x000fc40000010088 */
[C---:B------:R-:W-:Y:S02]  /*4980*/  FMUL.FTZ R151, R117.reuse, -R157 ;  /* 0x8000009d75977220 */ /* 0x040fe40000410000 */
[----:B------:R-:W-:Y:S02]  /*4990*/  FMUL.FTZ R136, R154, R137 ;  /* 0x000000899a887220 */ /* 0x000fe40000410000 */
[-C--:B------:R-:W-:Y:S02]  /*49a0*/  FMUL.FTZ R137, R117, -R150.reuse ;  /* 0x8000009675897220 */ /* 0x080fe40000410000 */
[----:B------:R-:W-:Y:S02]  /*49b0*/  FFMA.FTZ R151, R116, R150, R151 ;  /* 0x0000009674977223 */ /* 0x000fe40000010097 */
[----:B------:R-:W-:Y:S02]  /*49c0*/  FADD.FTZ R161, -R128, R161 ;  /* 0x000000a180a17221 */ /* 0x000fe40000010100 */
[----:B------:R-:W-:-:S02]  /*49d0*/  FFMA.FTZ R137, R116, R157, -R137 ;  /* 0x0000009d74897223 */ /* 0x000fc40000010889 */
[C---:B------:R-:W-:Y:S02]  /*49e0*/  FMUL.FTZ R150, R115.reuse, -R151 ;  /* 0x8000009773967220 */ /* 0x040fe40000410000 */
[----:B------:R-:W-:Y:S02]  /*49f0*/  FADD.FTZ R159, R136, R159 ;  /* 0x0000009f889f7221 */ /* 0x000fe40000010000 */
[----:B------:R-:W-:Y:S02]  /*4a00*/  FMUL.FTZ R160, R104, -R161 ;  /* 0x800000a168a07220 */ /* 0x000fe40000410000 */
[-C--:B------:R-:W-:Y:S02]  /*4a10*/  FMUL.FTZ R157, R115, -R137.reuse ;  /* 0x80000089739d7220 */ /* 0x080fe40000410000 */
[----:B------:R-:W-:Y:S02]  /*4a20*/  FFMA.FTZ R150, R114, R137, -R150 ;  /* 0x0000008972967223 */ /* 0x000fe40000010896 */
[----:B------:R-:W-:-:S02]  /*4a30*/  FMUL.FTZ R162, R104, -R159 ;  /* 0x8000009f68a27220 */ /* 0x000fc40000410000 */
[----:B------:R-:W-:Y:S02]  /*4a40*/  FFMA.FTZ R163, R106, R159, -R160 ;  /* 0x0000009f6aa37223 */ /* 0x000fe400000108a0 */
[----:B------:R-:W-:Y:S02]  /*4a50*/  FFMA.FTZ R157, R114, R151, R157 ;  /* 0x00000097729d7223 */ /* 0x000fe4000001009d */
[C---:B------:R-:W-:Y:S02]  /*4a60*/  FMUL.FTZ R159, R113.reuse, -R150 ;  /* 0x80000096719f7220 */ /* 0x040fe40000410000 */
[-C--:B------:R-:W-:Y:S02]  /*4a70*/  FMUL.FTZ R151, R113, -R157.reuse ;  /* 0x8000009d71977220 */ /* 0x080fe40000410000 */
[----:B------:R-:W-:Y:S02]  /*4a80*/  FFMA.FTZ R137, R19, R168, R134 ;  /* 0x000000a813897223 */ /* 0x000fe40000010086 */
[----:B------:R-:W-:-:S02]  /*4a90*/  FFMA.FTZ R159, R112, R157, R159 ;  /* 0x0000009d709f7223 */ /* 0x000fc4000001009f */
[----:B------:R-:W-:Y:S02]  /*4aa0*/  FFMA.FTZ R151, R112, R150, -R151 ;  /* 0x0000009670977223 */ /* 0x000fe40000010897 */
[----:B------:R-:W-:Y:S02]  /*4ab0*/  FFMA.FTZ R162, R106, R161, R162 ;  /* 0x000000a16aa27223 */ /* 0x000fe400000100a2 */
[----:B------:R-:W-:Y:S02]  /*4ac0*/  FMUL.FTZ R137, R166, R137 ;  /* 0x00000089a6897220 */ /* 0x000fe40000410000 */
[----:B------:R-:W-:Y:S02]  /*4ad0*/  FMUL.FTZ R150, R110, -R159 ;  /* 0x8000009f6e967220 */ /* 0x000fe40000410000 */
[----:B------:R-:W-:Y:S02]  /*4ae0*/  FMUL.FTZ R134, R166, R133 ;  /* 0x00000085a6867220 */ /* 0x000fe40000410000 */
[----:B------:R-:W-:-:S02]  /*4af0*/  FADD.FTZ R161, -R137, R162 ;  /* 0x000000a289a17221 */ /* 0x000fc40000010100 */
[-C--:B------:R-:W-:Y:S02]  /*4b00*/  FFMA.FTZ R133, R108, R151.reuse, -R150 ;  /* 0x000000976c857223 */ /* 0x080fe40000010896 */
[----:B------:R-:W-:Y:S02]  /*4b10*/  FMUL.FTZ R151, R110, -R151 ;  /* 0x800000976e977220 */ /* 0x000fe40000410000 */
[----:B------:R-:W-:Y:S02]  /*4b20*/  FADD.FTZ R163, R134, R163 ;  /* 0x000000a386a37221 */ /* 0x000fe40000010000 */
[----:B------:R-:W-:Y:S02]  /*4b30*/  FMUL.FTZ R150, R100, -R161 ;  /* 0x800000a164967220 */ /* 0x000fe40000410000 */
[----:B------:R-:W-:Y:S02]  /*4b40*/  FFMA.FTZ R151, R108, R159, R151 ;  /* 0x0000009f6c977223 */ /* 0x000fe40000010097 */
[----:B------:R-:W-:-:S02]  /*4b50*/  FMUL.FTZ R157, R104, -R133 ;  /* 0x80000085689d7220 */ /* 0x000fc40000410000 */
[----:B------:R-:W-:Y:S02]  /*4b60*/  FFMA.FTZ R176, R102, R163, -R150 ;  /* 0x000000a366b07223 */ /* 0x000fe40000010896 */
[-C--:B------:R-:W-:Y:S02]  /*4b70*/  FMUL.FTZ R150, R104, -R151.reuse ;  /* 0x8000009768967220 */ /* 0x080fe40000410000 */
[C---:B------:R-:W-:Y:S02]  /*4b80*/  FFMA.FTZ R159, R106.reuse, R151, R157 ;  /* 0x000000976a9f7223 */ /* 0x040fe4000001009d */
[----:B------:R-:W-:Y:S02]  /*4b90*/  FFMA.FTZ R151, R106, R133, -R150 ;  /* 0x000000856a977223 */ /* 0x000fe40000010896 */
[----:B------:R-:W-:Y:S02]  /*4ba0*/  FMUL.FTZ R157, R100, -R159 ;  /* 0x8000009f649d7220 */ /* 0x000fe40000410000 */
[----:B------:R-:W-:-:S02]  /*4bb0*/  FMUL.FTZ R133, R18, R164 ;  /* 0x000000a412857220 */ /* 0x000fc40000410000 */
[-C--:B------:R-:W-:Y:S02]  /*4bc0*/  FFMA.FTZ R157, R102, R151.reuse, -R157 ;  /* 0x00000097669d7223 */ /* 0x080fe4000001089d */
[----:B------:R-:W-:Y:S02]  /*4bd0*/  FMUL.FTZ R151, R100, -R151 ;  /* 0x8000009764977220 */ /* 0x000fe40000410000 */
[----:B------:R-:W-:Y:S02]  /*4be0*/  FADD.FTZ R165, R53, R53 ;  /* 0x0000003535a57221 */ /* 0x000fe40000010000 */
[-C--:B------:R-:W-:Y:S02]  /*4bf0*/  FFMA.FTZ R150, R18, R130.reuse, -R129 ;  /* 0x0000008212967223 */ /* 0x080fe40000010881 */
[----:B------:R-:W-:Y:S02]  /*4c00*/  FMUL.FTZ R163, R100, -R163 ;  /* 0x800000a364a37220 */ /* 0x000fe40000410000 */
[----:B------:R-:W-:-:S02]  /*4c10*/  FFMA.FTZ R160, R19, R130, R133 ;  /* 0x0000008213a07223 */ /* 0x000fc40000010085 */
[C---:B------:R-:W-:Y:S02]  /*4c20*/  FFMA.FTZ R162, R102.reuse, R159, R151 ;  /* 0x0000009f66a27223 */ /* 0x040fe40000010097 */
[C---:B------:R-:W-:Y:S02]  /*4c30*/  FMUL.FTZ R151, R165.reuse, R150 ;  /* 0x00000096a5977220 */ /* 0x040fe40000410000 */
[----:B------:R-:W-:Y:S01]  /*4c40*/  FFMA.FTZ R161, R102, R161, R163 ;  /* 0x000000a166a17223 */ /* 0x000fe200000100a3 */
[----:B------:R0:W1:Y:S01]  /*4c50*/  SHFL.DOWN PT, R133, R162, 0x1, 0x1f ;  /* 0x08201f00a2857f89 */ /* 0x00006200000e0000 */
[----:B------:R-:W-:Y:S02]  /*4c60*/  FMUL.FTZ R150, R165, R160 ;  /* 0x000000a0a5967220 */ /* 0x000fe40000410000 */
[C---:B------:R-:W-:Y:S02]  /*4c70*/  FMUL.FTZ R129, R5.reuse, R7 ;  /* 0x0000000705817220 */ /* 0x040fe40000410000 */
[----:B------:R-:W-:-:S02]  /*4c80*/  FMUL.FTZ R5, R5, R6 ;  /* 0x0000000605057220 */ /* 0x000fc40000410000 */
[----:B------:R-:W-:Y:S02]  /*4c90*/  FADD.FTZ R160, R151, R176 ;  /* 0x000000b097a07221 */ /* 0x000fe40000010000 */
[----:B------:R-:W-:Y:S02]  /*4ca0*/  FADD.FTZ R161, -R150, R161 ;  /* 0x000000a196a17221 */ /* 0x000fe40000010100 */
[C---:B------:R-:W-:Y:S02]  /*4cb0*/  FFMA.FTZ R6, R4.reuse, R6, -R129 ;  /* 0x0000000604067223 */ /* 0x040fe40000010881 */
[----:B------:R-:W-:Y:S01]  /*4cc0*/  FFMA.FTZ R5, R4, R7, R5 ;  /* 0x0000000704057223 */ /* 0x000fe20000010005 */
[----:B------:R0:W2:Y:S04]  /*4cd0*/  SHFL.DOWN PT, R129, R157, 0x1, 0x1f ;  /* 0x08201f009d817f89 */ /* 0x0000a800000e0000 */
[----:B------:R0:W3:Y:S04]  /*4ce0*/  SHFL.DOWN PT, R7, R160, 0x1, 0x1f ;  /* 0x08201f00a0077f89 */ /* 0x0000e800000e0000 */
[----:B------:R0:W4:Y:S01]  /*4cf0*/  SHFL.DOWN PT, R159, R161, 0x1, 0x1f ;  /* 0x08201f00a19f7f89 */ /* 0x00012200000e0000 */
[----:B------:R-:W-:Y:S05]  /*4d00*/  @!P4 BRA `(.L_x_11375) ;  /* 0x000000b00000c947 */ /* 0x000fea0003800000 */
[C---:B-1----:R-:W-:Y:S02]  /*4d10*/  FMUL.FTZ R4, R162.reuse, R133 ;  /* 0x00000085a2047220 */ /* 0x042fe40000410000 */
[----:B----4-:R-:W-:-:S02]  /*4d20*/  FMUL.FTZ R176, R162, R159 ;  /* 0x0000009fa2b07220 */ /* 0x010fc40000410000 */
[C---:B---3--:R-:W-:Y:S02]  /*4d30*/  FMUL.FTZ R178, R162.reuse, R7 ;  /* 0x00000007a2b27220 */ /* 0x048fe40000410000 */
[-C--:B0-2---:R-:W-:Y:S02]  /*4d40*/  FMUL.FTZ R162, R162, R129.reuse ;  /* 0x00000081a2a27220 */ /* 0x085fe40000410000 */
[C---:B------:R-:W-:Y:S02]  /*4d50*/  FFMA.FTZ R4, R157.reuse, R129, -R4 ;  /* 0x000000819d047223 */ /* 0x040fe40000010804 */
[C---:B------:R-:W-:Y:S02]  /*4d60*/  FFMA.FTZ R7, R157.reuse, R7, -R176 ;  /* 0x000000079d077223 */ /* 0x040fe400000108b0 */
[C---:B------:R-:W-:Y:S02]  /*4d70*/  FFMA.FTZ R178, R157.reuse, R159, R178 ;  /* 0x0000009f9db27223 */ /* 0x040fe400000100b2 */
[----:B------:R-:W-:Y:S01]  /*4d80*/  FFMA.FTZ R162, R157, R133, R162 ;  /* 0x000000859da27223 */ /* 0x000fe200000100a2 */
[----:B------:R-:W-:Y:S01]  /*4d90*/  MOV R157, R4 ;  /* 0x00000004009d7202 */ /* 0x000fe20000000f00 */
[----:B------:R-:W-:-:S02]  /*4da0*/  FADD.FTZ R160, R160, R7 ;  /* 0x00000007a0a07221 */ /* 0x000fc40000010000 */
[----:B------:R-:W-:Y:S02]  /*4db0*/  FADD.FTZ R161, R161, R178 ;  /* 0x000000b2a1a17221 */ /* 0x000fe40000010000 */
.L_x_11375:
[----:B------:R-:W-:Y:S05]  /*4dc0*/  BSYNC B0 ;  /* 0x0000000000007941 */ /* 0x000fea0003800000 */
.L_x_11374:
[----:B----4-:R-:W-:Y:S01]  /*4dd0*/  FADD.FTZ R159, R135, R6 ;  /* 0x00000006879f7221 */ /* 0x010fe20000010000 */
[----:B------:R4:W0:Y:S01]  /*4de0*/  SHFL.DOWN PT, R163, R162, 0x2, 0x1f ;  /* 0x08401f00a2a37f89 */ /* 0x00082200000e0000 */
[----:B--2---:R-:W-:Y:S01]  /*4df0*/  FADD.FTZ R129, RZ, R5 ;  /* 0x00000005ff817221 */ /* 0x004fe20000010000 */
[----:B------:R-:W-:Y:S01]  /*4e00*/  BSSY B0, `(.L_x_11376) ;  /* 0x0000012000007945 */ /* 0x000fe20003800000 */
[C---:B-1----:R-:W-:Y:S01]  /*4e10*/  FMUL.FTZ R133, R164.reuse, R159 ;  /* 0x0000009fa4857220 */ /* 0x042fe20000410000 */
[----:B------:R4:W1:Y:S01]  /*4e20*/  SHFL.DOWN PT, R135, R157, 0x2, 0x1f ;  /* 0x08401f009d877f89 */ /* 0x00086200000e0000 */
[----:B---3--:R-:W-:-:S03]  /*4e30*/  FMUL.FTZ R7, R164, R129 ;  /* 0x00000081a4077220 */ /* 0x008fc60000410000 */
[----:B------:R4:W2:Y:S04]  /*4e40*/  SHFL.DOWN PT, R5, R160, 0x2, 0x1f ;  /* 0x08401f00a0057f89 */ /* 0x0008a800000e0000 */
[----:B------:R4:W3:Y:S01]  /*4e50*/  SHFL.DOWN PT, R167, R161, 0x2, 0x1f ;  /* 0x08401f00a1a77f89 */ /* 0x0008e200000e0000 */
[----:B------:R-:W-:Y:S05]  /*4e60*/  @P5 BRA `(.L_x_11377) ;  /* 0x000000b000005947 */ /* 0x000fea0003800000 */
[C---:B0-----:R-:W-:Y:S02]  /*4e70*/  FMUL.FTZ R4, R162.reuse, R163 ;  /* 0x000000a3a2047220 */ /* 0x041fe40000410000 */
[C---:B---3--:R-:W-:Y:S02]  /*4e80*/  FMUL.FTZ R6, R162.reuse, R167 ;  /* 0x000000a7a2067220 */ /* 0x048fe40000410000 */
[C---:B--2---:R-:W-:Y:S02]  /*4e90*/  FMUL.FTZ R164, R162.reuse, R5 ;  /* 0x00000005a2a47220 */ /* 0x044fe40000410000 */
        /* <DEDUP_REMOVED lines=8> */
.L_x_11377:
[----:B------:R-:W-:Y:S05]  /*4f20*/  BSYNC B0 ;  /* 0x0000000000007941 */ /* 0x000fea0003800000 */
.L_x_11376:
[C---:B--2---:R-:W-:Y:S01]  /*4f30*/  FMUL.FTZ R5, R100.reuse, R159 ;  /* 0x0000009f64057220 */ /* 0x044fe20000410000 */
[----:B------:R2:W4:Y:S01]  /*4f40*/  SHFL.DOWN PT, R169, R157, 0x4, 0x1f ;  /* 0x08801f009da97f89 */ /* 0x00052200000e0000 */
[----:B------:R-:W-:Y:S01]  /*4f50*/  FMUL.FTZ R4, R100, R129 ;  /* 0x0000008164047220 */ /* 0x000fe20000410000 */
[----:B------:R-:W-:Y:S01]  /*4f60*/  BSSY B0, `(.L_x_11378) ;  /* 0x0000020000007945 */ /* 0x000fe20003800000 */
[----:B------:R-:W-:Y:S01]  /*4f70*/  FFMA.FTZ R6, R130, R159, -R7 ;  /* 0x0000009f82067223 */ /* 0x000fe20000010807 */
[----:B------:R2:W3:Y:S01]  /*4f80*/  SHFL.DOWN PT, R171, R162, 0x4, 0x1f ;  /* 0x08801f00a2ab7f89 */ /* 0x0004e200000e0000 */
[----:B------:R-:W-:-:S02]  /*4f90*/  FMUL.FTZ R7, R19, R129 ;  /* 0x0000008113077220 */ /* 0x000fc40000410000 */
[-C--:B------:R-:W-:Y:S01]  /*4fa0*/  FFMA.FTZ R5, R102, R129.reuse, R5 ;  /* 0x0000008166057223 */ /* 0x080fe20000010005 */
[----:B------:R2:W1:Y:S01]  /*4fb0*/  SHFL.DOWN PT, R175, R161, 0x4, 0x1f ;  /* 0x08801f00a1af7f89 */ /* 0x00046200000e0000 */
[----:B------:R-:W-:Y:S02]  /*4fc0*/  FMUL.FTZ R176, R18, R129 ;  /* 0x0000008112b07220 */ /* 0x000fe40000410000 */
[----:B------:R-:W-:Y:S02]  /*4fd0*/  FFMA.FTZ R4, R102, R159, -R4 ;  /* 0x0000009f66047223 */ /* 0x000fe40000010804 */
[----:B------:R-:W-:Y:S02]  /*4fe0*/  FFMA.FTZ R130, R130, R129, R133 ;  /* 0x0000008182827223 */ /* 0x000fe40000010085 */
[----:B------:R-:W-:Y:S02]  /*4ff0*/  FFMA.FTZ R164, R18, R159, -R7 ;  /* 0x0000009f12a47223 */ /* 0x000fe40000010807 */
[----:B------:R-:W-:-:S02]  /*5000*/  FADD.FTZ R133, RZ, R5 ;  /* 0x00000005ff857221 */ /* 0x000fc40000010000 */
[----:B------:R-:W-:Y:S01]  /*5010*/  FFMA.FTZ R176, R19, R159, R176 ;  /* 0x0000009f13b07223 */ /* 0x000fe200000100b0 */
[----:B------:R2:W0:Y:S02]  /*5020*/  SHFL.DOWN PT, R5, R160, 0x4, 0x1f ;  /* 0x08801f00a0057f89 */ /* 0x00042400000e0000 */
[----:B0-----:R-:W-:Y:S02]  /*5030*/  FFMA.FTZ R163, R109, R56, R4 ;  /* 0x000000386da37223 */ /* 0x001fe40000010004 */
[C---:B------:R-:W-:Y:S02]  /*5040*/  FFMA.FTZ R7, R165.reuse, R6, RZ ;  /* 0x00000006a5077223 */ /* 0x040fe400000100ff */
[C---:B-1----:R-:W-:Y:S02]  /*5050*/  FFMA.FTZ R135, -R165.reuse, R130, RZ ;  /* 0x00000082a5877223 */ /* 0x042fe400000101ff */
[----:B------:R-:W-:Y:S02]  /*5060*/  FMUL.FTZ R164, R165, R164 ;  /* 0x000000a4a5a47220 */ /* 0x000fe40000410000 */
[----:B---3--:R-:W-:-:S02]  /*5070*/  FMUL.FTZ R167, R170, R133 ;  /* 0x00000085aaa77220 */ /* 0x008fc40000410000 */
[----:B------:R-:W-:Y:S02]  /*5080*/  FFMA.FTZ R165, -R165, R176, -RZ ;  /* 0x000000b0a5a57223 */ /* 0x000fe400000109ff */
[----:B------:R-:W-:Y:S01]  /*5090*/  FMUL.FTZ R170, R170, R163 ;  /* 0x000000a3aaaa7220 */ /* 0x000fe20000410000 */
[----:B------:R-:W-:Y:S05]  /*50a0*/  @P6 BRA `(.L_x_11379) ;  /* 0x000000b000006947 */ /* 0x000fea0003800000 */
[C---:B--2-4-:R-:W-:Y:S02]  /*50b0*/  FMUL.FTZ R4, R162.reuse, R171 ;  /* 0x000000aba2047220 */ /* 0x054fe40000410000 */
        /* <DEDUP_REMOVED lines=9> */
[----:B------:R-:W-:Y:S02]  /*5150*/  FADD.FTZ R161, R161, R130 ;  /* 0x00000082a1a17221 */ /* 0x000fe40000010000 */
.L_x_11379:
[----:B--2-4-:R-:W-:Y:S05]  /*5160*/  BSYNC B0 ;  /* 0x0000000000007941 */ /* 0x014fea0003800000 */
.L_x_11378:
[C---:B------:R-:W-:Y:S01]  /*5170*/  FMUL.FTZ R5, R104.reuse, R163 ;  /* 0x000000a368057220 */ /* 0x040fe20000410000 */
[----:B------:R0:W1:Y:S01]  /*5180*/  SHFL.DOWN PT, R179, R157, 0x8, 0x1f ;  /* 0x09001f009db37f89 */ /* 0x00006200000e0000 */
[----:B------:R-:W-:Y:S01]  /*5190*/  FMUL.FTZ R4, R104, R133 ;  /* 0x0000008568047220 */ /* 0x000fe20000410000 */
[----:B------:R-:W-:Y:S01]  /*51a0*/  BSSY B0, `(.L_x_11380) ;  /* 0x0000028000007945 */ /* 0x000fe20003800000 */
[C---:B------:R-:W-:Y:S01]  /*51b0*/  FFMA.FTZ R167, R168.reuse, R163, -R167 ;  /* 0x000000a3a8a77223 */ /* 0x040fe200000108a7 */
[----:B------:R0:W2:Y:S01]  /*51c0*/  SHFL.DOWN PT, R181, R162, 0x8, 0x1f ;  /* 0x09001f00a2b57f89 */ /* 0x0000a200000e0000 */
[-C--:B------:R-:W-:Y:S01]  /*51d0*/  FFMA.FTZ R170, R168, R133.reuse, R170 ;  /* 0x00000085a8aa7223 */ /* 0x080fe200000100aa */
[----:B------:R-:W-:Y:S01]  /*51e0*/  ISETP.GE.OR P0, PT, R173, c[0x0][0x174], P0 ;  /* 0x00005d00ad007a0c */ /* 0x000fe20000706670 */
[C---:B------:R-:W-:Y:S01]  /*51f0*/  FFMA.FTZ R5, R106.reuse, R133, R5 ;  /* 0x000000856a057223 */ /* 0x040fe20000010005 */
[----:B------:R0:W3:Y:S01]  /*5200*/  SHFL.DOWN PT, R169, R160, 0x8, 0x1f ;  /* 0x09001f00a0a97f89 */ /* 0x0000e200000e0000 */
[----:B------:R-:W-:-:S02]  /*5210*/  FFMA.FTZ R4, R106, R163, -R4 ;  /* 0x000000a36a047223 */ /* 0x000fc40000010804 */
[----:B------:R-:W-:Y:S01]  /*5220*/  FMUL.FTZ R6, R19, R133 ;  /* 0x0000008513067220 */ /* 0x000fe20000410000 */
[----:B------:R0:W4:Y:S01]  /*5230*/  SHFL.DOWN PT, R183, R161, 0x8, 0x1f ;  /* 0x09001f00a1b77f89 */ /* 0x00012200000e0000 */
[C---:B------:R-:W-:Y:S02]  /*5240*/  FFMA.FTZ R171, R166.reuse, R167, R7 ;  /* 0x000000a7a6ab7223 */ /* 0x040fe40000010007 */
[----:B------:R-:W-:Y:S02]  /*5250*/  FFMA.FTZ R175, -R166, R170, R135 ;  /* 0x000000aaa6af7223 */ /* 0x000fe40000010187 */
[----:B------:R-:W-:Y:S02]  /*5260*/  FMUL.FTZ R130, R18, R133 ;  /* 0x0000008512827220 */ /* 0x000fe40000410000 */
[----:B------:R-:W-:Y:S02]  /*5270*/  FADD.FTZ R135, RZ, R5 ;  /* 0x00000005ff877221 */ /* 0x000fe40000010000 */
[----:B------:R-:W-:-:S02]  /*5280*/  FFMA.FTZ R167, R107, R54, R4 ;  /* 0x000000366ba77223 */ /* 0x000fc40000010004 */
[-C--:B------:R-:W-:Y:S02]  /*5290*/  FFMA.FTZ R5, R18, R163.reuse, -R6 ;  /* 0x000000a312057223 */ /* 0x080fe40000010806 */
[----:B------:R-:W-:Y:S02]  /*52a0*/  FFMA.FTZ R7, R19, R163, R130 ;  /* 0x000000a313077223 */ /* 0x000fe40000010082 */
[C---:B------:R-:W-:Y:S02]  /*52b0*/  FMUL.FTZ R4, R156.reuse, R135 ;  /* 0x000000879c047220 */ /* 0x040fe40000410000 */
[----:B------:R-:W-:Y:S02]  /*52c0*/  FMUL.FTZ R6, R156, R167 ;  /* 0x000000a79c067220 */ /* 0x000fe40000410000 */
[C---:B------:R-:W-:Y:S01]  /*52d0*/  FMUL.FTZ R156, R166.reuse, R5 ;  /* 0x00000005a69c7220 */ /* 0x040fe20000410000 */
[----:B------:R-:W-:Y:S01]  /*52e0*/  HFMA2.MMA R5, -RZ, RZ, 0, 0 ;  /* 0x00000000ff057435 */ /* 0x000fe200000001ff */
[----:B------:R-:W-:-:S02]  /*52f0*/  FFMA.FTZ R166, -R166, R7, -RZ ;  /* 0x00000007a6a67223 */ /* 0x000fc400000109ff */
[C---:B------:R-:W-:Y:S01]  /*5300*/  FFMA.FTZ R177, R158.reuse, R167, -R4 ;  /* 0x000000a79eb17223 */ /* 0x040fe20000010804 */
[----:B------:R-:W-:Y:S01]  /*5310*/  MOV R4, 0x3f800000 ;  /* 0x3f80000000047802 */ /* 0x000fe20000000f00 */
[-C--:B------:R-:W-:Y:S02]  /*5320*/  FFMA.FTZ R178, R158, R135.reuse, R6 ;  /* 0x000000879eb27223 */ /* 0x080fe40000010006 */
[----:B------:R-:W-:Y:S01]  /*5330*/  CS2R R6, SRZ ;  /* 0x0000000000067805 */ /* 0x000fe2000001ff00 */
[C---:B------:R-:W-:Y:S02]  /*5340*/  FMUL.FTZ R130, R110.reuse, R135 ;  /* 0x000000876e827220 */ /* 0x040fe40000410000 */
[----:B------:R-:W-:Y:S01]  /*5350*/  FMUL.FTZ R158, R110, R167 ;  /* 0x000000a76e9e7220 */ /* 0x000fe20000410000 */
[----:B------:R-:W-:Y:S05]  /*5360*/  @P2 BRA `(.L_x_11381) ;  /* 0x000000b000002947 */ /* 0x000fea0003800000 */
[C---:B01234-:R-:W-:Y:S02]  /*5370*/  FMUL.FTZ R168, R162.reuse, R181 ;  /* 0x000000b5a2a87220 */ /* 0x05ffe40000410000 */
        /* <DEDUP_REMOVED lines=10> */
.L_x_11381:
[----:B01234-:R-:W-:Y:S05]  /*5420*/  BSYNC B0 ;  /* 0x0000000000007941 */ /* 0x01ffea0003800000 */
.L_x_11380:
[----:B------:R0:W1:Y:S01]  /*5430*/  @!P0 LDS.128 R4, [R25.X16+0x21b0] ;  /* 0x0021b00019048984 */ /* 0x000062000000cc00 */
[C---:B------:R-:W-:Y:S01]  /*5440*/  FFMA.FTZ R168, R108.reuse, R135, R158 ;  /* 0x000000876ca87223 */ /* 0x040fe2000001009e */
[----:B------:R-:W-:Y:S01]  /*5450*/  BSSY B0, `(.L_x_11382) ;  /* 0x0000030000007945 */ /* 0x000fe20003800000 */
[----:B------:R-:W-:Y:S01]  /*5460*/  FFMA.FTZ R158, R108, R167, -R130 ;  /* 0x000000a76c9e7223 */ /* 0x000fe20000010882 */
[----:B------:R0:W2:Y:S01]  /*5470*/  SHFL.DOWN PT, R181, R157, 0x10, 0x1f ;  /* 0x0a001f009db57f89 */ /* 0x0000a200000e0000 */
[----:B------:R-:W-:Y:S02]  /*5480*/  FADD.FTZ R130, RZ, R168 ;  /* 0x000000a8ff827221 */ /* 0x000fe40000010000 */
[----:B------:R-:W-:Y:S01]  /*5490*/  FFMA.FTZ R158, R105, R52, R158 ;  /* 0x00000034699e7223 */ /* 0x000fe2000001009e */
[----:B------:R0:W3:Y:S01]  /*54a0*/  SHFL.DOWN PT, R183, R162, 0x10, 0x1f ;  /* 0x0a001f00a2b77f89 */ /* 0x0000e200000e0000 */
[-C--:B------:R-:W-:Y:S02]  /*54b0*/  FMUL.FTZ R168, R19, R135.reuse ;  /* 0x0000008713a87220 */ /* 0x080fe40000410000 */
[----:B------:R-:W-:Y:S01]  /*54c0*/  FMUL.FTZ R176, R153, R130 ;  /* 0x0000008299b07220 */ /* 0x000fe20000410000 */
[----:B------:R0:W4:Y:S01]  /*54d0*/  SHFL.DOWN PT, R185, R161, 0x10, 0x1f ;  /* 0x0a001f00a1b97f89 */ /* 0x00012200000e0000 */
[----:B------:R-:W-:-:S02]  /*54e0*/  FMUL.FTZ R170, R18, R135 ;  /* 0x0000008712aa7220 */ /* 0x000fc40000410000 */
[----:B------:R-:W-:Y:S02]  /*54f0*/  FFMA.FTZ R171, R154, R177, R171 ;  /* 0x000000b19aab7223 */ /* 0x000fe400000100ab */
[-C--:B------:R-:W-:Y:S02]  /*5500*/  FMUL.FTZ R177, R153, R158.reuse ;  /* 0x0000009e99b17220 */ /* 0x080fe40000410000 */
[-C--:B------:R-:W-:Y:S02]  /*5510*/  FFMA.FTZ R153, R18, R167.reuse, -R168 ;  /* 0x000000a712997223 */ /* 0x080fe400000108a8 */
[----:B------:R-:W-:Y:S02]  /*5520*/  FFMA.FTZ R176, R155, R158, -R176 ;  /* 0x0000009e9bb07223 */ /* 0x000fe400000108b0 */
[----:B------:R-:W-:Y:S02]  /*5530*/  FFMA.FTZ R169, R19, R167, R170 ;  /* 0x000000a713a97223 */ /* 0x000fe400000100aa */
[----:B------:R-:W-:-:S02]  /*5540*/  FFMA.FTZ R177, R155, R130, R177 ;  /* 0x000000829bb17223 */ /* 0x000fc400000100b1 */
[C---:B------:R-:W-:Y:S02]  /*5550*/  FFMA.FTZ R175, -R154.reuse, R178, R175 ;  /* 0x000000b29aaf7223 */ /* 0x040fe400000101af */
[----:B------:R-:W-:Y:S02]  /*5560*/  FMUL.FTZ R155, R154, R153 ;  /* 0x000000999a9b7220 */ /* 0x000fe40000410000 */
[----:B------:R-:W-:Y:S02]  /*5570*/  FFMA.FTZ R179, R152, R176, R171 ;  /* 0x000000b098b37223 */ /* 0x000fe400000100ab */
[----:B------:R-:W-:Y:S02]  /*5580*/  FFMA.FTZ R154, -R154, R169, -RZ ;  /* 0x000000a99a9a7223 */ /* 0x000fe400000109ff */
[-C--:B------:R-:W-:Y:S02]  /*5590*/  FMUL.FTZ R171, R19, R130.reuse ;  /* 0x0000008213ab7220 */ /* 0x080fe40000410000 */
[----:B------:R-:W-:-:S02]  /*55a0*/  FMUL.FTZ R168, R18, R130 ;  /* 0x0000008212a87220 */ /* 0x000fc40000410000 */
[C---:B------:R-:W-:Y:S02]  /*55b0*/  FMUL.FTZ R153, R113.reuse, R130 ;  /* 0x0000008271997220 */ /* 0x040fe40000410000 */
[-C--:B------:R-:W-:Y:S02]  /*55c0*/  FMUL.FTZ R169, R113, R158.reuse ;  /* 0x0000009e71a97220 */ /* 0x080fe40000410000 */
[----:B------:R-:W-:Y:S02]  /*55d0*/  FFMA.FTZ R175, -R152, R177, R175 ;  /* 0x000000b198af7223 */ /* 0x000fe400000101af */
[-C--:B------:R-:W-:Y:S02]  /*55e0*/  FFMA.FTZ R171, R18, R158.reuse, -R171 ;  /* 0x0000009e12ab7223 */ /* 0x080fe400000108ab */
[-C--:B------:R-:W-:Y:S02]  /*55f0*/  FFMA.FTZ R177, R19, R158.reuse, R168 ;  /* 0x0000009e13b17223 */ /* 0x080fe400000100a8 */
[----:B------:R-:W-:-:S02]  /*5600*/  FFMA.FTZ R153, R112, R158, -R153 ;  /* 0x0000009e70997223 */ /* 0x000fc40000010899 */
[----:B------:R-:W-:Y:S02]  /*5610*/  FFMA.FTZ R170, R112, R130, R169 ;  /* 0x0000008270aa7223 */ /* 0x000fe400000100a9 */
[C---:B------:R-:W-:Y:S02]  /*5620*/  FMUL.FTZ R168, R152.reuse, R171 ;  /* 0x000000ab98a87220 */ /* 0x040fe40000410000 */
[----:B------:R-:W-:Y:S01]  /*5630*/  FFMA.FTZ R169, -R152, R177, -RZ ;  /* 0x000000b198a97223 */ /* 0x000fe200000109ff */
[----:B------:R0:W0:Y:S01]  /*5640*/  SHFL.DOWN PT, R171, R160, 0x10, 0x1f ;  /* 0x0a001f00a0ab7f89 */ /* 0x00002200000e0000 */
[----:B------:R-:W-:Y:S02]  /*5650*/  FADD.FTZ R152, RZ, R170 ;  /* 0x000000aaff987221 */ /* 0x000fe40000010000 */
[----:B------:R-:W-:Y:S02]  /*5660*/  FFMA.FTZ R153, R103, R50, R153 ;  /* 0x0000003267997223 */ /* 0x000fe40000010099 */
[----:B------:R-:W-:-:S02]  /*5670*/  FMUL.FTZ R178, R148, R152 ;  /* 0x0000009894b27220 */ /* 0x000fc40000410000 */
[----:B------:R-:W-:Y:S01]  /*5680*/  FMUL.FTZ R177, R148, R153 ;  /* 0x0000009994b17220 */ /* 0x000fe20000410000 */
[----:B------:R-:W-:Y:S05]  /*5690*/  @P3 BRA `(.L_x_11383) ;  /* 0x000000b000003947 */ /* 0x000fea0003800000 */
[C---:B-1234-:R-:W-:Y:S02]  /*56a0*/  FMUL.FTZ R148, R162.reuse, R183 ;  /* 0x000000b7a2947220 */ /* 0x05efe40000410000 */
[C---:B------:R-:W-:Y:S02]  /*56b0*/  FMUL.FTZ R170, R162.reuse, R185 ;  /* 0x000000b9a2aa7220 */ /* 0x040fe40000410000 */
[C---:B0-----:R-:W-:Y:S02]  /*56c0*/  FMUL.FTZ R176, R162.reuse, R171 ;  /* 0x000000aba2b07220 */ /* 0x041fe40000410000 */
        /* <DEDUP_REMOVED lines=8> */
.L_x_11383:
[----:B-1234-:R-:W-:Y:S05]  /*5750*/  BSYNC B0 ;  /* 0x0000000000007941 */ /* 0x01efea0003800000 */
.L_x_11382:
[CC--:B0-----:R-:W-:Y:S01]  /*5760*/  FMUL.FTZ R171, R115.reuse, R153.reuse ;  /* 0x0000009973ab7220 */ /* 0x0c1fe20000410000 */
[----:B------:R-:W-:Y:S01]  /*5770*/  SHFL.DOWN PT, R183, R162, 0x1, 0x1f ;  /* 0x08201f00a2b77f89 */ /* 0x000fe200000e0000 */
[-C--:B------:R-:W-:Y:S01]  /*5780*/  FMUL.FTZ R148, R115, R152.reuse ;  /* 0x0000009873947220 */ /* 0x080fe20000410000 */
[----:B------:R-:W-:Y:S01]  /*5790*/  ISETP.NE.AND P0, PT, R88, RZ, PT ;  /* 0x000000ff5800720c */ /* 0x000fe20003f05270 */
[CC--:B------:R-:W-:Y:S01]  /*57a0*/  FFMA.FTZ R171, R114.reuse, R152.reuse, R171 ;  /* 0x0000009872ab7223 */ /* 0x0c0fe200000100ab */
[----:B------:R-:W-:Y:S01]  /*57b0*/  SHFL.DOWN PT, R182, R157, 0x1, 0x1f ;  /* 0x08201f009db67f89 */ /* 0x000fe200000e0000 */
[----:B------:R-:W-:Y:S01]  /*57c0*/  FFMA.FTZ R177, R149, R152, R177 ;  /* 0x0000009895b17223 */ /* 0x000fe200000100b1 */
[----:B------:R-:W-:Y:S01]  /*57d0*/  BSSY B0, `(.L_x_11384) ;  /* 0x0000100000007945 */ /* 0x000fe20003800000 */
[----:B------:R-:W-:Y:S01]  /*57e0*/  FFMA.FTZ R170, R114, R153, -R148 ;  /* 0x0000009972aa7223 */ /* 0x000fe20000010894 */
[----:B------:R-:W-:Y:S01]  /*57f0*/  SHFL.DOWN PT, R184, R160, 0x1, 0x1f ;  /* 0x08201f00a0b87f89 */ /* 0x000fe200000e0000 */
[----:B------:R-:W-:-:S02]  /*5800*/  FADD.FTZ R148, RZ, R171 ;  /* 0x000000abff947221 */ /* 0x000fc40000010000 */
[C---:B------:R-:W-:Y:S01]  /*5810*/  FFMA.FTZ R175, -R146.reuse, R177, R175 ;  /* 0x000000b192af7223 */ /* 0x040fe200000101af */
[----:B------:R-:W-:Y:S01]  /*5820*/  SHFL.DOWN PT, R185, R161, 0x1, 0x1f ;  /* 0x08201f00a1b97f89 */ /* 0x000fe200000e0000 */
[----:B------:R-:W-:Y:S02]  /*5830*/  FFMA.FTZ R170, R101, R48, R170 ;  /* 0x0000003065aa7223 */ /* 0x000fe400000100aa */
[----:B------:R-:W-:Y:S01]  /*5840*/  FMUL.FTZ R177, R145, R148 ;  /* 0x0000009491b17220 */ /* 0x000fe20000410000 */
[----:B------:R-:W-:Y:S01]  /*5850*/  SHFL.IDX PT, R162, R162, RZ, 0x1f ;  /* 0x00001fffa2a27589 */ /* 0x000fe200000e0000 */
[----:B------:R-:W-:Y:S02]  /*5860*/  FFMA.FTZ R178, R149, R153, -R178 ;  /* 0x0000009995b27223 */ /* 0x000fe400000108b2 */
[----:B------:R-:W-:Y:S01]  /*5870*/  FFMA.FTZ R177, R147, R170, -R177 ;  /* 0x000000aa93b17223 */ /* 0x000fe200000108b1 */
[----:B------:R-:W-:Y:S01]  /*5880*/  SHFL.IDX PT, R157, R157, RZ, 0x1f ;  /* 0x00001fff9d9d7589 */ /* 0x000fe200000e0000 */
[----:B------:R-:W-:-:S02]  /*5890*/  FFMA.FTZ R179, R146, R178, R179 ;  /* 0x000000b292b37223 */ /* 0x000fc400000100b3 */
[CC--:B------:R-:W-:Y:S01]  /*58a0*/  FMUL.FTZ R149, R19.reuse, R152.reuse ;  /* 0x0000009813957220 */ /* 0x0c0fe20000410000 */
[----:B------:R-:W-:Y:S01]  /*58b0*/  SHFL.IDX PT, R161, R161, RZ, 0x1f ;  /* 0x00001fffa1a17589 */ /* 0x000fe200000e0000 */
[C---:B------:R-:W-:Y:S02]  /*58c0*/  FMUL.FTZ R176, R18.reuse, R152 ;  /* 0x0000009812b07220 */ /* 0x040fe40000410000 */
[-C--:B------:R-:W-:Y:S01]  /*58d0*/  FFMA.FTZ R149, R18, R153.reuse, -R149 ;  /* 0x0000009912957223 */ /* 0x080fe20000010895 */
[----:B------:R-:W-:Y:S01]  /*58e0*/  SHFL.IDX PT, R160, R160, RZ, 0x1f ;  /* 0x00001fffa0a07589 */ /* 0x000fe200000e0000 */
[----:B------:R-:W-:Y:S02]  /*58f0*/  FFMA.FTZ R171, R19, R153, R176 ;  /* 0x0000009913ab7223 */ /* 0x000fe400000100b0 */
[----:B------:R-:W-:Y:S01]  /*5900*/  FFMA.FTZ R179, R144, R177, R179 ;  /* 0x000000b190b37223 */ /* 0x000fe200000100b3 */
[----:B------:R-:W-:Y:S01]  /*5910*/  SHFL.IDX PT, R176, R6, RZ, 0x1f ;  /* 0x00001fff06b07589 */ /* 0x000fe200000e0000 */
[----:B------:R-:W-:-:S02]  /*5920*/  FMUL.FTZ R145, R145, R170 ;  /* 0x000000aa91917220 */ /* 0x000fc40000410000 */
[C---:B------:R-:W-:Y:S01]  /*5930*/  FMUL.FTZ R149, R146.reuse, R149 ;  /* 0x0000009592957220 */ /* 0x040fe20000410000 */
[----:B------:R-:W0:Y:S01]  /*5940*/  SHFL.IDX PT, R177, R7, RZ, 0x1f ;  /* 0x00001fff07b17589 */ /* 0x000e2200000e0000 */
[----:B------:R-:W-:Y:S02]  /*5950*/  FFMA.FTZ R171, -R146, R171, -RZ ;  /* 0x000000ab92ab7223 */ /* 0x000fe400000109ff */
[----:B------:R-:W-:Y:S02]  /*5960*/  FFMA.FTZ R146, R147, R148, R145 ;  /* 0x0000009493927223 */ /* 0x000fe40000010091 */
[C---:B------:R-:W-:Y:S02]  /*5970*/  FMUL.FTZ R147, R117.reuse, R170 ;  /* 0x000000aa75937220 */ /* 0x040fe40000410000 */
[----:B------:R-:W-:Y:S02]  /*5980*/  FMUL.FTZ R145, R117, R148 ;  /* 0x0000009475917220 */ /* 0x000fe40000410000 */
[----:B------:R-:W-:-:S02]  /*5990*/  FFMA.FTZ R175, -R144, R146, R175 ;  /* 0x0000009290af7223 */ /* 0x000fc400000101af */
[C---:B------:R-:W-:Y:S02]  /*59a0*/  FFMA.FTZ R147, R116.reuse, R148, R147 ;  /* 0x0000009474937223 */ /* 0x040fe40000010093 */
[----:B------:R-:W-:Y:S02]  /*59b0*/  FFMA.FTZ R146, R116, R170, -R145 ;  /* 0x000000aa74927223 */ /* 0x000fe40000010891 */
[----:B------:R-:W-:Y:S02]  /*59c0*/  FADD.FTZ R145, RZ, R147 ;  /* 0x00000093ff917221 */ /* 0x000fe40000010000 */
[----:B------:R-:W-:Y:S02]  /*59d0*/  FFMA.FTZ R146, R99, R46, R146 ;  /* 0x0000002e63927223 */ /* 0x000fe40000010092 */
[-C--:B------:R-:W-:Y:S02]  /*59e0*/  FMUL.FTZ R147, R19, R148.reuse ;  /* 0x0000009413937220 */ /* 0x080fe40000410000 */
[----:B------:R-:W-:-:S02]  /*59f0*/  FMUL.FTZ R178, R18, R148 ;  /* 0x0000009412b27220 */ /* 0x000fc40000410000 */
[C---:B------:R-:W-:Y:S02]  /*5a00*/  FMUL.FTZ R181, R131.reuse, R145 ;  /* 0x0000009183b57220 */ /* 0x040fe40000410000 */
[----:B------:R-:W-:Y:S02]  /*5a10*/  FMUL.FTZ R180, R131, R146 ;  /* 0x0000009283b47220 */ /* 0x000fe40000410000 */
[-C--:B------:R-:W-:Y:S02]  /*5a20*/  FFMA.FTZ R131, R18, R170.reuse, -R147 ;  /* 0x000000aa12837223 */ /* 0x080fe40000010893 */
[----:B------:R-:W-:Y:S02]  /*5a30*/  FFMA.FTZ R147, R19, R170, R178 ;  /* 0x000000aa13937223 */ /* 0x000fe400000100b2 */
[----:B------:R-:W-:Y:S02]  /*5a40*/  FMUL.FTZ R131, R144, R131 ;  /* 0x0000008390837220 */ /* 0x000fe40000410000 */
[----:B------:R-:W-:-:S02]  /*5a50*/  FFMA.FTZ R181, R132, R146, -R181 ;  /* 0x0000009284b57223 */ /* 0x000fc400000108b5 */
[----:B------:R-:W-:Y:S02]  /*5a60*/  FFMA.FTZ R144, -R144, R147, -RZ ;  /* 0x0000009390907223 */ /* 0x000fe400000109ff */
[----:B------:R-:W-:Y:S02]  /*5a70*/  FFMA.FTZ R180, R132, R145, R180 ;  /* 0x0000009184b47223 */ /* 0x000fe400000100b4 */
[C---:B0-----:R-:W-:Y:S02]  /*5a80*/  @P1 FMUL.FTZ R147, R183.reuse, R177 ;  /* 0x000000b1b7931220 */ /* 0x041fe40000410000 */
[----:B------:R-:W-:Y:S02]  /*5a90*/  @P1 FMUL.FTZ R132, R183, R176 ;  /* 0x000000b0b7841220 */ /* 0x000fe40000410000 */
[----:B------:R-:W-:Y:S02]  /*5aa0*/  FFMA.FTZ R186, R122, R181, R179 ;  /* 0x000000b57aba7223 */ /* 0x000fe400000100b3 */
[----:B------:R-:W-:-:S02]  /*5ab0*/  FMUL.FTZ R179, R19, R145 ;  /* 0x0000009113b37220 */ /* 0x000fc40000410000 */
[C---:B------:R-:W-:Y:S02]  /*5ac0*/  @P1 FFMA.FTZ R147, R182.reuse, R176, -R147 ;  /* 0x000000b0b6931223 */ /* 0x040fe40000010893 */
[----:B------:R-:W-:Y:S02]  /*5ad0*/  @P1 FFMA.FTZ R132, R182, R177, R132 ;  /* 0x000000b1b6841223 */ /* 0x000fe40000010084 */
[C---:B------:R-:W-:Y:S02]  /*5ae0*/  FMUL.FTZ R178, R18.reuse, R145 ;  /* 0x0000009112b27220 */ /* 0x040fe40000410000 */
[----:B------:R-:W-:Y:S02]  /*5af0*/  FFMA.FTZ R179, R18, R146, -R179 ;  /* 0x0000009212b37223 */ /* 0x000fe400000108b3 */
[----:B------:R-:W-:Y:S02]  /*5b00*/  @P1 FADD.FTZ R176, R184, R147 ;  /* 0x00000093b8b01221 */ /* 0x000fe40000010000 */
[----:B------:R-:W-:-:S02]  /*5b10*/  @P1 FADD.FTZ R177, R185, R132 ;  /* 0x00000084b9b11221 */ /* 0x000fc40000010000 */
[----:B------:R-:W-:Y:S02]  /*5b20*/  FFMA.FTZ R181, R19, R146, R178 ;  /* 0x0000009213b57223 */ /* 0x000fe400000100b2 */
[----:B------:R-:W-:Y:S02]  /*5b30*/  FMUL.FTZ R132, R122, R179 ;  /* 0x000000b37a847220 */ /* 0x000fe40000410000 */
[-C--:B------:R-:W-:Y:S02]  /*5b40*/  FMUL.FTZ R178, R176, -R21.reuse ;  /* 0x80000015b0b27220 */ /* 0x080fe40000410000 */
[----:B------:R-:W-:Y:S02]  /*5b50*/  FMUL.FTZ R179, R177, -R21 ;  /* 0x80000015b1b37220 */ /* 0x000fe40000410000 */
[----:B------:R-:W-:Y:S02]  /*5b60*/  FMUL.FTZ R21, R119, R145 ;  /* 0x0000009177157220 */ /* 0x000fe40000410000 */
[----:B------:R-:W-:-:S02]  /*5b70*/  FFMA.FTZ R178, R177, R20, R178 ;  /* 0x00000014b1b27223 */ /* 0x000fc400000100b2 */
[C---:B------:R-:W-:Y:S02]  /*5b80*/  FFMA.FTZ R175, -R122.reuse, R180, R175 ;  /* 0x000000b47aaf7223 */ /* 0x040fe400000101af */
[----:B------:R-:W-:Y:S02]  /*5b90*/  FFMA.FTZ R147, -R122, R181, -RZ ;  /* 0x000000b57a937223 */ /* 0x000fe400000109ff */
[----:B------:R-:W-:Y:S02]  /*5ba0*/  FFMA.FTZ R179, R176, R20, -R179 ;  /* 0x00000014b0b37223 */ /* 0x000fe400000108b3 */
[-C--:B------:R-:W-:Y:S02]  /*5bb0*/  FMUL.FTZ R122, R119, R146.reuse ;  /* 0x00000092777a7220 */ /* 0x080fe40000410000 */
[----:B------:R-:W-:Y:S02]  /*5bc0*/  FFMA.FTZ R21, R118, R146, -R21 ;  /* 0x0000009276157223 */ /* 0x000fe40000010815 */
[----:B------:R-:W-:-:S02]  /*5bd0*/  FADD.FTZ R127, -R127, R178 ;  /* 0x000000b27f7f7221 */ /* 0x000fc40000010100 */
[----:B------:R-:W-:Y:S02]  /*5be0*/  FADD.FTZ R126, R126, R179 ;  /* 0x000000b37e7e7221 */ /* 0x000fe40000010000 */
[----:B------:R-:W-:Y:S02]  /*5bf0*/  FFMA.FTZ R20, R118, R145, R122 ;  /* 0x0000009176147223 */ /* 0x000fe4000001007a */
[----:B------:R-:W-:Y:S02]  /*5c00*/  FFMA.FTZ R122, R97, R44, R21 ;  /* 0x0000002c617a7223 */ /* 0x000fe40000010015 */
[C---:B------:R-:W-:Y:S02]  /*5c10*/  FMUL.FTZ R21, R119.reuse, -R127 ;  /* 0x8000007f77157220 */ /* 0x040fe40000410000 */
[----:B------:R-:W-:Y:S02]  /*5c20*/  FMUL.FTZ R119, R119, -R126 ;  /* 0x8000007e77777220 */ /* 0x000fe40000410000 */
[----:B------:R-:W-:-:S02]  /*5c30*/  FADD.FTZ R20, RZ, R20 ;  /* 0x00000014ff147221 */ /* 0x000fc40000010000 */
        /* <DEDUP_REMOVED lines=8> */
[-C--:B------:R-:W-:Y:S02]  /*5cc0*/  FMUL.FTZ R123, R18, R20.reuse ;  /* 0x00000014127b7220 */ /* 0x080fe40000410000 */
[C---:B------:R-:W-:Y:S02]  /*5cd0*/  FMUL.FTZ R118, R117.reuse, -R21 ;  /* 0x8000001575767220 */ /* 0x040fe40000410000 */
[----:B------:R-:W-:Y:S02]  /*5ce0*/  FMUL.FTZ R117, R117, -R125 ;  /* 0x8000007d75757220 */ /* 0x000fe40000410000 */
[----:B------:R-:W-:-:S02]  /*5cf0*/  FMUL.FTZ R119, R19, R20 ;  /* 0x0000001413777220 */ /* 0x000fc40000410000 */
[-C--:B------:R-:W-:Y:S02]  /*5d00*/  FFMA.FTZ R123, R19, R122.reuse, R123 ;  /* 0x0000007a137b7223 */ /* 0x080fe4000001007b */
[C---:B------:R-:W-:Y:S02]  /*5d10*/  FFMA.FTZ R19, R116.reuse, R125, -R118 ;  /* 0x0000007d74137223 */ /* 0x040fe40000010876 */
[----:B------:R-:W-:Y:S02]  /*5d20*/  FFMA.FTZ R116, R116, R21, R117 ;  /* 0x0000001574747223 */ /* 0x000fe40000010075 */
[----:B------:R-:W-:Y:S02]  /*5d30*/  FADD.FTZ R140, R140, R19 ;  /* 0x000000138c8c7221 */ /* 0x000fe40000010000 */
[----:B------:R-:W-:Y:S02]  /*5d40*/  FADD.FTZ R141, -R141, R116 ;  /* 0x000000748d8d7221 */ /* 0x000fe40000010100 */
[----:B------:R-:W-:-:S02]  /*5d50*/  FFMA.FTZ R119, R18, R122, -R119 ;  /* 0x0000007a12777223 */ /* 0x000fc40000010877 */
[CC--:B------:R-:W-:Y:S02]  /*5d60*/  FMUL.FTZ R116, R115.reuse, -R140.reuse ;  /* 0x8000008c73747220 */ /* 0x0c0fe40000410000 */
[----:B------:R-:W-:Y:S02]  /*5d70*/  FMUL.FTZ R115, R115, -R141 ;  /* 0x8000008d73737220 */ /* 0x000fe40000410000 */
[----:B------:R-:W-:Y:S02]  /*5d80*/  FMUL.FTZ R118, R120, R119 ;  /* 0x0000007778767220 */ /* 0x000fe40000410000 */
[----:B------:R-:W-:Y:S02]  /*5d90*/  FMUL.FTZ R19, R162, R7 ;  /* 0x00000007a2137220 */ /* 0x000fe40000410000 */
[C---:B------:R-:W-:Y:S02]  /*5da0*/  FFMA.FTZ R119, R114.reuse, R141, R116 ;  /* 0x0000008d72777223 */ /* 0x040fe40000010074 */
[----:B------:R-:W-:Y:S01]  /*5db0*/  FFMA.FTZ R116, R114, R140, -R115 ;  /* 0x0000008c72747223 */ /* 0x000fe20000010873 */
[----:B------:R-:W-:Y:S01]  /*5dc0*/  P2R R115, PR, RZ, 0x1 ;  /* 0x00000001ff737803 */ /* 0x000fe20000000000 */
[----:B------:R-:W-:-:S02]  /*5dd0*/  FMUL.FTZ R114, R162, R6 ;  /* 0x00000006a2727220 */ /* 0x000fc40000410000 */
[----:B------:R-:W-:Y:S02]  /*5de0*/  FFMA.FTZ R117, R157, R6, -R19 ;  /* 0x000000069d757223 */ /* 0x000fe40000010813 */
[----:B------:R-:W-:Y:S02]  /*5df0*/  FADD.FTZ R19, -R142, R119 ;  /* 0x000000778e137221 */ /* 0x000fe40000010100 */
[----:B------:R-:W-:Y:S02]  /*5e00*/  FADD.FTZ R143, R143, R116 ;  /* 0x000000748f8f7221 */ /* 0x000fe40000010000 */
[----:B------:R-:W-:Y:S02]  /*5e10*/  FFMA.FTZ R114, R157, R7, R114 ;  /* 0x000000079d727223 */ /* 0x000fe40000010072 */
[C---:B------:R-:W-:Y:S02]  /*5e20*/  FMUL.FTZ R7, R113.reuse, -R19 ;  /* 0x8000001371077220 */ /* 0x040fe40000410000 */
[----:B------:R-:W-:-:S02]  /*5e30*/  FMUL.FTZ R113, R113, -R143 ;  /* 0x8000008f71717220 */ /* 0x000fc40000410000 */
[----:B------:R-:W-:Y:S02]  /*5e40*/  FMUL.FTZ R6, R162, R5 ;  /* 0x00000005a2067220 */ /* 0x000fe40000410000 */
[C---:B------:R-:W-:Y:S02]  /*5e50*/  FFMA.FTZ R113, R112.reuse, R19, R113 ;  /* 0x0000001370717223 */ /* 0x040fe40000010071 */
[----:B------:R-:W-:Y:S01]  /*5e60*/  FFMA.FTZ R116, R112, R143, -R7 ;  /* 0x0000008f70747223 */ /* 0x000fe20000010807 */
[----:B------:R-:W-:Y:S01]  /*5e70*/  SHF.L.U32 R112, R88, 0x4, RZ ;  /* 0x0000000458707819 */ /* 0x000fe200000006ff */
[----:B------:R-:W-:Y:S02]  /*5e80*/  FMUL.FTZ R162, R162, R4 ;  /* 0x00000004a2a27220 */ /* 0x000fe40000410000 */
[----:B------:R-:W-:Y:S02]  /*5e90*/  FADD.FTZ R115, -R138, R113 ;  /* 0x000000718a737221 */ /* 0x000fe40000010100 */
[----:B------:R-:W-:-:S02]  /*5ea0*/  FADD.FTZ R139, R139, R116 ;  /* 0x000000748b8b7221 */ /* 0x000fc40000010000 */
[C---:B------:R-:W-:Y:S02]  /*5eb0*/  FFMA.FTZ R4, R157.reuse, R4, -R6 ;  /* 0x000000049d047223 */ /* 0x040fe40000010806 */
[----:B------:R-:W-:Y:S01]  /*5ec0*/  FFMA.FTZ R5, R157, R5, R162 ;  /* 0x000000059d057223 */ /* 0x000fe200000100a2 */
[----:B------:R-:W-:Y:S01]  /*5ed0*/  LEA.HI.SX32 R157, R112, R112, 0x1b ;  /* 0x00000070709d7211 */ /* 0x000fe200078fdaff */
[----:B------:R-:W-:Y:S02]  /*5ee0*/  FADD.FTZ R7, R161, R114 ;  /* 0x00000072a1077221 */ /* 0x000fe40000010000 */
[C---:B------:R-:W-:Y:S02]  /*5ef0*/  FMUL.FTZ R112, R110.reuse, -R115 ;  /* 0x800000736e707220 */ /* 0x040fe40000410000 */
[----:B------:R-:W-:Y:S02]  /*5f00*/  FMUL.FTZ R114, R110, -R139 ;  /* 0x8000008b6e727220 */ /* 0x000fe40000410000 */
[----:B------:R-:W-:-:S02]  /*5f10*/  FADD.FTZ R6, R160, R117 ;  /* 0x00000075a0067221 */ /* 0x000fc40000010000 */
[C---:B------:R-:W-:Y:S02]  /*5f20*/  FFMA.FTZ R113, R108.reuse, R139, -R112 ;  /* 0x0000008b6c717223 */ /* 0x040fe40000010870 */
[----:B------:R-:W-:Y:S01]  /*5f30*/  FFMA.FTZ R117, R108, R115, R114 ;  /* 0x000000736c757223 */ /* 0x000fe20000010072 */
[----:B------:R0:W-:Y:S01]  /*5f40*/  @!P0 STS.128 [R25.X16+0x21b0], R4 ;  /* 0x0021b00419008388 */ /* 0x0001e2000000cc00 */
[----:B------:R-:W-:Y:S02]  /*5f50*/  FADD.FTZ R113, R136, R113 ;  /* 0x0000007188717221 */ /* 0x000fe40000010000 */
        /* <DEDUP_REMOVED lines=11> */
[C---:B0-----:R-:W-:Y:S02]  /*6010*/  FMUL.FTZ R4, R100.reuse, -R137 ;  /* 0x8000008964047220 */ /* 0x041fe40000410000 */
[----:B------:R-:W-:Y:S01]  /*6020*/  FMUL.FTZ R100, R100, -R119 ;  /* 0x8000007764647220 */ /* 0x000fe20000410000 */
[----:B------:R-:W-:Y:S01]  /*6030*/  STS [R157.X4+0x444], R171 ;  /* 0x000444ab9d007388 */ /* 0x000fe20000004800 */
[----:B------:R-:W-:-:S02]  /*6040*/  FMUL.FTZ R124, R120, R121 ;  /* 0x00000079787c7220 */ /* 0x000fc40000410000 */
[C---:B------:R-:W-:Y:S01]  /*6050*/  FFMA.FTZ R121, R102.reuse, R137, R100 ;  /* 0x0000008966797223 */ /* 0x040fe20000010064 */
[----:B------:R-:W-:Y:S01]  /*6060*/  STS [R157.X4+0x420], R164 ;  /* 0x000420a49d007388 */ /* 0x000fe20000004800 */
[----:B------:R-:W-:Y:S02]  /*6070*/  FFMA.FTZ R4, R102, R119, -R4 ;  /* 0x0000007766047223 */ /* 0x000fe40000010804 */
[----:B------:R-:W-:Y:S01]  /*6080*/  FADD.FTZ R121, -R150, R121 ;  /* 0x0000007996797221 */ /* 0x000fe20000010100 */
[----:B------:R-:W-:Y:S01]  /*6090*/  STS [R157.X4+0x424], R165 ;  /* 0x000424a59d007388 */ /* 0x000fe20000004800 */
[----:B------:R-:W-:Y:S02]  /*60a0*/  FADD.FTZ R151, R151, R4 ;  /* 0x0000000497977221 */ /* 0x000fe40000010000 */
[----:B------:R-:W-:Y:S01]  /*60b0*/  FMUL.FTZ R102, R119, R56 ;  /* 0x0000003877667220 */ /* 0x000fe20000410000 */
[----:B------:R-:W-:Y:S01]  /*60c0*/  STS [R157.X4+0x428], R156 ;  /* 0x0004289c9d007388 */ /* 0x000fe20000004800 */
[----:B------:R-:W-:-:S02]  /*60d0*/  FMUL.FTZ R4, R121, R58 ;  /* 0x0000003a79047220 */ /* 0x000fc40000410000 */
[-C--:B------:R-:W-:Y:S01]  /*60e0*/  FFMA.FTZ R163, R109, -R56.reuse, R163 ;  /* 0x800000386da37223 */ /* 0x080fe200000100a3 */
[----:B------:R-:W-:Y:S01]  /*60f0*/  STS [R157.X4+0x42c], R166 ;  /* 0x00042ca69d007388 */ /* 0x000fe20000004800 */
[----:B------:R-:W-:Y:S02]  /*6100*/  FMUL.FTZ R104, R137, R56 ;  /* 0x0000003889687220 */ /* 0x000fe40000410000 */
[----:B------:R-:W-:Y:S01]  /*6110*/  FMUL.FTZ R100, R151, R58 ;  /* 0x0000003a97647220 */ /* 0x000fe20000410000 */
[----:B------:R-:W-:Y:S01]  /*6120*/  STS [R157.X4+0x434], R154 ;  /* 0x0004349a9d007388 */ /* 0x000fe20000004800 */
[----:B------:R-:W-:Y:S02]  /*6130*/  FMUL.FTZ R7, R133, R102 ;  /* 0x0000006685077220 */ /* 0x000fe40000410000 */
[----:B------:R-:W-:Y:S01]  /*6140*/  FFMA.FTZ R159, R111, -R58, R159 ;  /* 0x8000003a6f9f7223 */ /* 0x000fe2000001009f */
[----:B------:R-:W-:Y:S01]  /*6150*/  STS [R157.X4+0x438], R168 ;  /* 0x000438a89d007388 */ /* 0x000fe20000004800 */
[----:B------:R-:W-:-:S02]  /*6160*/  FMUL.FTZ R5, R129, R4 ;  /* 0x0000000481057220 */ /* 0x000fc40000410000 */
[----:B------:R-:W-:Y:S01]  /*6170*/  FMUL.FTZ R6, R129, R100 ;  /* 0x0000006481067220 */ /* 0x000fe20000410000 */
[----:B------:R-:W-:Y:S01]  /*6180*/  STS [R157.X4+0x43c], R169 ;  /* 0x00043ca99d007388 */ /* 0x000fe20000004800 */
[-C--:B------:R-:W-:Y:S02]  /*6190*/  FFMA.FTZ R7, R163, R104.reuse, -R7 ;  /* 0x00000068a3077223 */ /* 0x080fe40000010807 */
[----:B------:R-:W-:Y:S01]  /*61a0*/  FMUL.FTZ R104, R133, R104 ;  /* 0x0000006885687220 */ /* 0x000fe20000410000 */
[----:B------:R-:W-:Y:S01]  /*61b0*/  STS [R157.X4+0x44c], R144 ;  /* 0x00044c909d007388 */ /* 0x000fe20000004800 */
[----:B------:R-:W-:Y:S02]  /*61c0*/  FFMA.FTZ R5, R159, R100, R5 ;  /* 0x000000649f057223 */ /* 0x000fe40000010005 */
[----:B------:R-:W-:Y:S01]  /*61d0*/  FMUL.FTZ R106, R117, R54 ;  /* 0x00000036756a7220 */ /* 0x000fe20000410000 */
[----:B------:R-:W-:Y:S01]  /*61e0*/  STS [R157.X4+0x450], R132 ;  /* 0x000450849d007388 */ /* 0x000fe20000004800 */
[----:B------:R-:W-:-:S02]  /*61f0*/  FFMA.FTZ R6, R159, R4, -R6 ;  /* 0x000000049f067223 */ /* 0x000fc40000010806 */
[----:B------:R-:W-:Y:S01]  /*6200*/  FFMA.FTZ R4, R163, R102, R104 ;  /* 0x00000066a3047223 */ /* 0x000fe20000010068 */
[----:B------:R-:W-:Y:S01]  /*6210*/  STS [R157.X4+0x458], R118 ;  /* 0x000458769d007388 */ /* 0x000fe20000004800 */
[----:B------:R-:W-:Y:S02]  /*6220*/  FADD.FTZ R5, RZ, R5 ;  /* 0x00000005ff057221 */ /* 0x000fe40000010000 */
[-C--:B------:R-:W-:Y:S02]  /*6230*/  FMUL.FTZ R104, R113, R54.reuse ;  /* 0x0000003671687220 */ /* 0x080fe40000410000 */
[----:B------:R-:W-:Y:S02]  /*6240*/  FFMA.FTZ R167, R107, -R54, R167 ;  /* 0x800000366ba77223 */ /* 0x000fe400000100a7 */
[----:B------:R-:W-:Y:S02]  /*6250*/  FMUL.FTZ R108, R135, R106 ;  /* 0x0000006a876c7220 */ /* 0x000fe40000410000 */
[----:B------:R-:W-:-:S02]  /*6260*/  FADD.FTZ R4, R5, R4 ;  /* 0x0000000405047221 */ /* 0x000fc40000010000 */
[-C--:B------:R-:W-:Y:S02]  /*6270*/  FMUL.FTZ R112, R135, R104.reuse ;  /* 0x0000006887707220 */ /* 0x080fe40000410000 */
[C---:B------:R-:W-:Y:S02]  /*6280*/  FFMA.FTZ R5, R167.reuse, R104, R108 ;  /* 0x00000068a7057223 */ /* 0x040fe4000001006c */
[----:B------:R-:W-:Y:S02]  /*6290*/  FADD.FTZ R6, RZ, R6 ;  /* 0x00000006ff067221 */ /* 0x000fe40000010000 */
[----:B-1----:R-:W-:Y:S02]  /*62a0*/  FFMA.FTZ R131, R167, R106, -R112 ;  /* 0x0000006aa7837223 */ /* 0x002fe40000010870 */
[----:B------:R-:W-:Y:S02]  /*62b0*/  FADD.FTZ R4, R4, R5 ;  /* 0x0000000504047221 */ /* 0x000fe40000010000 */
[----:B------:R-:W-:-:S02]  /*62c0*/  FMUL.FTZ R5, R115, R52 ;  /* 0x0000003473057220 */ /* 0x000fc40000410000 */
[----:B------:R-:W-:Y:S02]  /*62d0*/  FMUL.FTZ R106, R143, R50 ;  /* 0x000000328f6a7220 */ /* 0x000fe40000410000 */
[C---:B------:R-:W-:Y:S02]  /*62e0*/  FMUL.FTZ R177, R120.reuse, R177 ;  /* 0x000000b178b17220 */ /* 0x040fe40000410000 */
[----:B------:R-:W-:Y:S02]  /*62f0*/  FFMA.FTZ R120, -R120, R123, -RZ ;  /* 0x0000007b78787223 */ /* 0x000fe400000109ff */
[----:B------:R-:W-:Y:S02]  /*6300*/  FADD.FTZ R6, R6, R7 ;  /* 0x0000000706067221 */ /* 0x000fe40000010000 */
[-C--:B------:R-:W-:Y:S01]  /*6310*/  FFMA.FTZ R158, R105, -R52.reuse, R158 ;  /* 0x80000034699e7223 */ /* 0x080fe2000001009e */
[----:B------:R0:W-:Y:S01]  /*6320*/  STS [R157.X4+0x45c], R120 ;  /* 0x00045c789d007388 */ /* 0x0001e20000004800 */
[----:B------:R-:W-:-:S02]  /*6330*/  FMUL.FTZ R123, R139, R52 ;  /* 0x000000348b7b7220 */ /* 0x000fc40000410000 */
[-C--:B------:R-:W-:Y:S02]  /*6340*/  FFMA.FTZ R153, R103, -R50.reuse, R153 ;  /* 0x8000003267997223 */ /* 0x080fe40000010099 */
[----:B------:R-:W-:Y:S02]  /*6350*/  FMUL.FTZ R7, R130, R5 ;  /* 0x0000000582077220 */ /* 0x000fe40000410000 */
[----:B------:R-:W-:Y:S02]  /*6360*/  FMUL.FTZ R112, R19, R50 ;  /* 0x0000003213707220 */ /* 0x000fe40000410000 */
[----:B------:R-:W-:Y:S01]  /*6370*/  FMUL.FTZ R114, R152, R106 ;  /* 0x0000006a98727220 */ /* 0x000fe20000410000 */
[----:B0-----:R-:W-:Y:S01]  /*6380*/  IADD3 R157, R88, 0x20, RZ ;  /* 0x00000020589d7810 */ /* 0x001fe20007ffe0ff */
[----:B------:R-:W-:Y:S02]  /*6390*/  FFMA.FTZ R7, R158, R123, R7 ;  /* 0x0000007b9e077223 */ /* 0x000fe40000010007 */
[----:B------:R-:W-:-:S02]  /*63a0*/  FFMA.FTZ R114, R153, R112, -R114 ;  /* 0x0000007099727223 */ /* 0x000fc40000010872 */
[----:B------:R-:W-:Y:S02]  /*63b0*/  FMUL.FTZ R108, R130, R123 ;  /* 0x0000007b826c7220 */ /* 0x000fe40000410000 */
[----:B------:R-:W-:Y:S02]  /*63c0*/  FMUL.FTZ R112, R152, R112 ;  /* 0x0000007098707220 */ /* 0x000fe40000410000 */
[----:B------:R-:W-:Y:S02]  /*63d0*/  FMUL.FTZ R147, R141, R48 ;  /* 0x000000308d937220 */ /* 0x000fe40000410000 */
[----:B------:R-:W-:Y:S02]  /*63e0*/  FADD.FTZ R4, R4, R7 ;  /* 0x0000000704047221 */ /* 0x000fe40000010000 */
[----:B------:R-:W-:Y:S02]  /*63f0*/  FFMA.FTZ R5, R158, R5, -R108 ;  /* 0x000000059e057223 */ /* 0x000fe4000001086c */
[----:B------:R-:W-:-:S02]  /*6400*/  FADD.FTZ R6, R6, R131 ;  /* 0x0000008306067221 */ /* 0x000fc40000010000 */
[----:B------:R-:W-:Y:S02]  /*6410*/  FFMA.FTZ R7, R153, R106, R112 ;  /* 0x0000006a99077223 */ /* 0x000fe40000010070 */
[-C--:B------:R-:W-:Y:S02]  /*6420*/  FMUL.FTZ R131, R140, R48.reuse ;  /* 0x000000308c837220 */ /* 0x080fe40000410000 */
[----:B------:R-:W-:Y:S02]  /*6430*/  FFMA.FTZ R170, R101, -R48, R170 ;  /* 0x8000003065aa7223 */ /* 0x000fe400000100aa */
[----:B------:R-:W-:Y:S02]  /*6440*/  FMUL.FTZ R108, R148, R147 ;  /* 0x00000093946c7220 */ /* 0x000fe40000410000 */
[----:B------:R-:W-:Y:S01]  /*6450*/  FADD.FTZ R110, R175, -R124 ;  /* 0x8000007caf6e7221 */ /* 0x000fe20000010000 */
[----:B------:R-:W-:Y:S01]  /*6460*/  LEA R124, R73, -R88, 0x1 ;  /* 0x80000058497c7211 */ /* 0x000fe200078e08ff */
[----:B------:R-:W-:-:S02]  /*6470*/  FADD.FTZ R4, R4, R7 ;  /* 0x0000000704047221 */ /* 0x000fc40000010000 */
[-C--:B------:R-:W-:Y:S01]  /*6480*/  FMUL.FTZ R112, R148, R131.reuse ;  /* 0x0000008394707220 */ /* 0x080fe20000410000 */
[----:B------:R-:W-:Y:S01]  /*6490*/  ISETP.GE.AND P0, PT, R124, 0x1, PT ;  /* 0x000000017c00780c */ /* 0x000fe20003f06270 */
[----:B------:R-:W-:Y:S01]  /*64a0*/  FADD.FTZ R5, R6, R5 ;  /* 0x0000000506057221 */ /* 0x000fe20000010000 */
[----:B------:R-:W-:Y:S01]  /*64b0*/  ISETP.GE.AND P1, PT, R124, 0x21, PT ;  /* 0x000000217c00780c */ /* 0x000fe20003f26270 */
[C---:B------:R-:W-:Y:S02]  /*64c0*/  FFMA.FTZ R7, R170.reuse, R131, R108 ;  /* 0x00000083aa077223 */ /* 0x040fe4000001006c */
[----:B------:R-:W-:Y:S02]  /*64d0*/  FMUL.FTZ R108, R125, R46 ;  /* 0x0000002e7d6c7220 */ /* 0x000fe40000410000 */
[----:B------:R-:W-:Y:S02]  /*64e0*/  FFMA.FTZ R112, R170, R147, -R112 ;  /* 0x00000093aa707223 */ /* 0x000fe40000010870 */
[----:B------:R-:W-:-:S02]  /*64f0*/  FADD.FTZ R5, R5, R114 ;  /* 0x0000007205057221 */ /* 0x000fc40000010000 */
[----:B------:R-:W-:Y:S02]  /*6500*/  FADD.FTZ R4, R4, R7 ;  /* 0x0000000704047221 */ /* 0x000fe40000010000 */
[-C--:B------:R-:W-:Y:S02]  /*6510*/  FFMA.FTZ R147, R99, -R46.reuse, R146 ;  /* 0x8000002e63937223 */ /* 0x080fe40000010092 */
[----:B------:R-:W-:Y:S02]  /*6520*/  FMUL.FTZ R6, R21, R46 ;  /* 0x0000002e15067220 */ /* 0x000fe40000410000 */
[----:B------:R-:W-:Y:S02]  /*6530*/  FMUL.FTZ R7, R145, R108 ;  /* 0x0000006c91077220 */ /* 0x000fe40000410000 */
[----:B------:R-:W-:Y:S02]  /*6540*/  FMUL.FTZ R149, R126, R44 ;  /* 0x0000002c7e957220 */ /* 0x000fe40000410000 */
[----:B------:R-:W-:-:S02]  /*6550*/  FADD.FTZ R5, R5, R112 ;  /* 0x0000007005057221 */ /* 0x000fc40000010000 */
[----:B------:R-:W-:Y:S02]  /*6560*/  FMUL.FTZ R155, R127, R44 ;  /* 0x0000002c7f9b7220 */ /* 0x000fe40000410000 */
[----:B------:R-:W-:Y:S02]  /*6570*/  FFMA.FTZ R112, R147, R6, -R7 ;  /* 0x0000000693707223 */ /* 0x000fe40000010807 */
[----:B------:R-:W-:Y:S02]  /*6580*/  FFMA.FTZ R122, R97, -R44, R122 ;  /* 0x8000002c617a7223 */ /* 0x000fe4000001007a */
[----:B------:R-:W-:Y:S02]  /*6590*/  FMUL.FTZ R114, R20, R149 ;  /* 0x0000009514727220 */ /* 0x000fe40000410000 */
[----:B------:R-:W-:Y:S02]  /*65a0*/  FMUL.FTZ R6, R145, R6 ;  /* 0x0000000691067220 */ /* 0x000fe40000410000 */
[----:B------:R-:W-:-:S02]  /*65b0*/  FFMA.FTZ R171, R122, R155, -R114 ;  /* 0x0000009b7aab7223 */ /* 0x000fc40000010872 */
[----:B------:R-:W-:Y:S02]  /*65c0*/  FFMA.FTZ R7, R147, R108, R6 ;  /* 0x0000006c93077223 */ /* 0x000fe40000010006 */
[----:B------:R-:W-:Y:S02]  /*65d0*/  FMUL.FTZ R155, R20, R155 ;  /* 0x0000009b149b7220 */ /* 0x000fe40000410000 */
[----:B------:R-:W-:Y:S02]  /*65e0*/  FADD.FTZ R18, R186, R177 ;  /* 0x000000b1ba127221 */ /* 0x000fe40000010000 */
[----:B------:R-:W-:Y:S02]  /*65f0*/  FADD.FTZ R116, R4, R7 ;  /* 0x0000000704747221 */ /* 0x000fe40000010000 */
[----:B------:R-:W-:Y:S02]  /*6600*/  FADD.FTZ R118, R5, R112 ;  /* 0x0000007005767221 */ /* 0x000fe40000010000 */
        /* <DEDUP_REMOVED lines=13> */
[----:B------:R-:W-:Y:S01]  /*66e0*/  IADD3 R4, P0, R5, R88, RZ ;  /* 0x0000005805047210 */ /* 0x000fe20007f1e0ff */
[----:B------:R-:W-:Y:S01]  /*66f0*/  IMAD R114, R92, UR8, RZ ;  /* 0x000000085c727c24 */ /* 0x000fe2000f8e02ff */
[----:B------:R-:W-:Y:S01]  /*6700*/  IADD3 R7, R7, R161, RZ ;  /* 0x000000a107077210 */ /* 0x000fe20007ffe0ff */
[----:B------:R-:W-:Y:S01]  /*6710*/  IMAD R165, R25, c[0x0][0x2d4], R98 ;  /* 0x0000b50019a57a24 */ /* 0x000fe200078e0262 */
[----:B------:R-:W-:Y:S01]  /*6720*/  LEA.HI.X.SX32 R5, R5, RZ, 0x1, P0 ;  /* 0x000000ff05057211 */ /* 0x000fe200000f0eff */
[----:B------:R-:W-:-:S02]  /*6730*/  IMAD R161, R91, UR4, R114 ;  /* 0x000000045ba17c24 */ /* 0x000fc4000f8e0272 */
        /* <DEDUP_REMOVED lines=9> */
.L_x_11385:
[----:B------:R-:W-:Y:S05]  /*67d0*/  BSYNC B0 ;  /* 0x0000000000007941 */ /* 0x000fea0003800000 */
.L_x_11384:
        /* <DEDUP_REMOVED lines=9> */
.L_x_11387:
[----:B------:R-:W-:Y:S05]  /*6870*/  BSYNC B0 ;  /* 0x0000000000007941 */ /* 0x000fea0003800000 */
.L_x_11386:
[----:B------:R-:W-:Y:S01]  /*6880*/  LEA.HI.SX32 R5, R5, R88, 0x1b ;  /* 0x0000005805057211 */ /* 0x000fe200078fdaff */
[----:B------:R-:W-:Y:S01]  /*6890*/  BSSY B0, `(.L_x_11388) ;  /* 0x000000d000007945 */ /* 0x000fe20003800000 */
[----:B------:R-:W-:Y:S02]  /*68a0*/  ISETP.GE.AND P6, PT, R124, 0x41, PT ;  /* 0x000000417c00780c */ /* 0x000fe40003fc6270 */
[----:B------:R-:W-:-:S02]  /*68b0*/  IADD3 R155, R88, 0x80, RZ ;  /* 0x00000080589b7810 */ /* 0x000fc40007ffe0ff */
[----:B------:R-:W1:Y:S01]  /*68c0*/  LDS R5, [R5.X4+0x520] ;  /* 0x0005200005057984 */ /* 0x000e620000004800 */
        /* <DEDUP_REMOVED lines=8> */
[----:B-1----:R1:W-:Y:S02]  /*6950*/  RED.E.ADD.F32.FTZ.RN.STRONG.GPU [R16.64+-0x700], R5 ;  /* 0xfff900051000798e */ /* 0x0023e4000c10e786 */
.L_x_11389:
[----:B------:R-:W-:Y:S05]  /*6960*/  BSYNC B0 ;  /* 0x0000000000007941 */ /* 0x000fea0003800000 */
.L_x_11388:
[----:B------:R-:W2:Y:S01]  /*6970*/  LDS R7, [R7.X4+0x5a0] ;  /* 0x0005a00007077984 */ /* 0x000ea20000004800 */
[----:B------:R-:W-:Y:S01]  /*6980*/  BSSY B0, `(.L_x_11390) ;  /* 0x0000005000007945 */ /* 0x000fe20003800000 */
[----:B-1----:R-:W-:Y:S02]  /*6990*/  IADD3 R5, R88, 0xa0, RZ ;  /* 0x000000a058057810 */ /* 0x002fe40007ffe0ff */
[----:B------:R-:W-:Y:S01]  /*69a0*/  LEA.HI.SX32 R155, R155, R88, 0x1b ;  /* 0x000000589b9b7211 */ /* 0x000fe200078fdaff */
[----:B------:R-:W-:Y:S05]  /*69b0*/  @!P0 BRA `(.L_x_11391) ;  /* 0x0000001000008947 */ /* 0x000fea0003800000 */
[----:B--2---:R1:W-:Y:S02]  /*69c0*/  RED.E.ADD.F32.FTZ.RN.STRONG.GPU [R16.64+-0x680], R7 ;  /* 0xfff980071000798e */ /* 0x0043e4000c10e786 */
.L_x_11391:
[----:B------:R-:W-:Y:S05]  /*69d0*/  BSYNC B0 ;  /* 0x0000000000007941 */ /* 0x000fea0003800000 */
.L_x_11390:
[----:B------:R-:W3:Y:S01]  /*69e0*/  LDS R155, [R155.X4+0x620] ;  /* 0x000620009b9b7984 */ /* 0x000ee20000004800 */
[----:B------:R-:W-:Y:S01]  /*69f0*/  BSSY B0, `(.L_x_11392) ;  /* 0x0000005000007945 */ /* 0x000fe20003800000 */
[----:B-12---:R-:W-:Y:S02]  /*6a00*/  IADD3 R7, R88, 0xc0, RZ ;  /* 0x000000c058077810 */ /* 0x006fe40007ffe0ff */
[----:B------:R-:W-:Y:S01]  /*6a10*/  LEA.HI.SX32 R5, R5, R88, 0x1b ;  /* 0x0000005805057211 */ /* 0x000fe200078fdaff */
[----:B------:R-:W-:Y:S05]  /*6a20*/  @!P1 BRA `(.L_x_11393) ;  /* 0x0000001000009947 */ /* 0x000fea0003800000 */
[----:B---3--:R1:W-:Y:S02]  /*6a30*/  RED.E.ADD.F32.FTZ.RN.STRONG.GPU [R16.64+-0x600], R155 ;  /* 0xfffa009b1000798e */ /* 0x0083e4000c10e786 */
.L_x_11393:
[----:B------:R-:W-:Y:S05]  /*6a40*/  BSYNC B0 ;  /* 0x0000000000007941 */ /* 0x000fea0003800000 */
.L_x_11392:
[----:B------:R-:W2:Y:S01]  /*6a50*/  LDS R5, [R5.X4+0x6a0] ;  /* 0x0006a00005057984 */ /* 0x000ea20000004800 */
[----:B------:R-:W-:Y:S01]  /*6a60*/  BSSY B0, `(.L_x_11394) ;  /* 0x0000005000007945 */ /* 0x000fe20003800000 */
[----:B-1-3--:R-:W-:-:S02]  /*6a70*/  IADD3 R155, R88, 0xe0, RZ ;  /* 0x000000e0589b7810 */ /* 0x00afc40007ffe0ff */
[----:B------:R-:W-:Y:S01]  /*6a80*/  LEA.HI.SX32 R7, R7, R88, 0x1b ;  /* 0x0000005807077211 */ /* 0x000fe200078fdaff */
[----:B------:R-:W-:Y:S05]  /*6a90*/  @!P2 BRA `(.L_x_11395) ;  /* 0x000000100000a947 */ /* 0x000fea0003800000 */
[----:B--2---:R1:W-:Y:S02]  /*6aa0*/  RED.E.ADD.F32.FTZ.RN.STRONG.GPU [R16.64+-0x580], R5 ;  /* 0xfffa80051000798e */ /* 0x0043e4000c10e786 */
.L_x_11395:
[----:B------:R-:W-:Y:S05]  /*6ab0*/  BSYNC B0 ;  /* 0x0000000000007941 */ /* 0x000fea0003800000 */
.L_x_11394:
[----:B------:R-:W3:Y:S01]  /*6ac0*/  LDS R7, [R7.X4+0x720] ;  /* 0x0007200007077984 */ /* 0x000ee20000004800 */
[----:B------:R-:W-:Y:S01]  /*6ad0*/  BSSY B0, `(.L_x_11396) ;  /* 0x0000005000007945 */ /* 0x000fe20003800000 */
[----:B-12---:R-:W-:Y:S02]  /*6ae0*/  IADD3 R5, R88, 0x100, RZ ;  /* 0x0000010058057810 */ /* 0x006fe40007ffe0ff */
[----:B------:R-:W-:Y:S01]  /*6af0*/  LEA.HI.SX32 R155, R155, R88, 0x1b ;  /* 0x000000589b9b7211 */ /* 0x000fe200078fdaff */
[----:B------:R-:W-:Y:S05]  /*6b00*/  @!P3 BRA `(.L_x_11397) ;  /* 0x000000100000b947 */ /* 0x000fea0003800000 */
[----:B---3--:R1:W-:Y:S02]  /*6b10*/  RED.E.ADD.F32.FTZ.RN.STRONG.GPU [R16.64+-0x500], R7 ;  /* 0xfffb00071000798e */ /* 0x0083e4000c10e786 */
.L_x_11397:
[----:B------:R-:W-:Y:S05]  /*6b20*/  BSYNC B0 ;  /* 0x0000000000007941 */ /* 0x000fea0003800000 */
.L_x_11396:
[----:B------:R-:W2:Y:S01]  /*6b30*/  LDS R155, [R155.X4+0x7a0] ;  /* 0x0007a0009b9b7984 */ /* 0x000ea20000004800 */
[----:B------:R-:W-:Y:S01]  /*6b40*/  BSSY B0, `(.L_x_11398) ;  /* 0x0000004000007945 */ /* 0x000fe20003800000 */
[----:B------:R-:W-:Y:S01]  /*6b50*/  LEA.HI.SX32 R5, R5, R88, 0x1b ;  /* 0x0000005805057211 */ /* 0x000fe200078fdaff */
[----:B------:R-:W-:Y:S05]  /*6b60*/  @!P4 BRA `(.L_x_11399) ;  /* 0x000000100000c947 */ /* 0x000fea0003800000 */
[----:B--2---:R2:W-:Y:S02]  /*6b70*/  RED.E.ADD.F32.FTZ.RN.STRONG.GPU [R16.64+-0x480], R155 ;  /* 0xfffb809b1000798e */ /* 0x0045e4000c10e786 */
.L_x_11399:
[----:B------:R-:W-:Y:S05]  /*6b80*/  BSYNC B0 ;  /* 0x0000000000007941 */ /* 0x000fea0003800000 */
.L_x_11398:
[----:B------:R-:W4:Y:S01]  /*6b90*/  LDS R5, [R5.X4+0x820] ;  /* 0x0008200005057984 */ /* 0x000f220000004800 */
[----:B------:R-:W-:Y:S01]  /*6ba0*/  BSSY B0, `(.L_x_11400) ;  /* 0x0000005000007945 */ /* 0x000fe20003800000 */
[----:B-1-3--:R-:W-:-:S02]  /*6bb0*/  IADD3 R7, R88, 0x120, RZ ;  /* 0x0000012058077810 */ /* 0x00afc40007ffe0ff */
[----:B--2---:R-:W-:Y:S01]  /*6bc0*/  IADD3 R155, R88, 0x140, RZ ;  /* 0x00000140589b7810 */ /* 0x004fe20007ffe0ff */
[----:B------:R-:W-:Y:S05]  /*6bd0*/  @!P5 BRA `(.L_x_11401) ;  /* 0x000000100000d947 */ /* 0x000fea0003800000 */
[----:B----4-:R1:W-:Y:S02]  /*6be0*/  RED.E.ADD.F32.FTZ.RN.STRONG.GPU [R16.64+-0x400], R5 ;  /* 0xfffc00051000798e */ /* 0x0103e4000c10e786 */
.L_x_11401:
[----:B------:R-:W-:Y:S05]  /*6bf0*/  BSYNC B0 ;  /* 0x0000000000007941 */ /* 0x000fea0003800000 */
.L_x_11400:
        /* <DEDUP_REMOVED lines=14> */
.L_x_11403:
[----:B------:R-:W-:Y:S05]  /*6ce0*/  BSYNC B0 ;  /* 0x0000000000007941 */ /* 0x000fea0003800000 */
.L_x_11402:
[----:B------:R-:W2:Y:S01]  /*6cf0*/  LDS R155, [R155.X4+0x920] ;  /* 0x000920009b9b7984 */ /* 0x000ea20000004800 */
[----:B------:R-:W-:Y:S01]  /*6d00*/  BSSY B0, `(.L_x_11404) ;  /* 0x0000005000007945 */ /* 0x000fe20003800000 */
[----:B-1----:R-:W-:-:S02]  /*6d10*/  IADD3 R7, R88, 0x180, RZ ;  /* 0x0000018058077810 */ /* 0x002fc40007ffe0ff */
[----:B------:R-:W-:Y:S01]  /*6d20*/  LEA.HI.SX32 R5, R5, R88, 0x1b ;  /* 0x0000005805057211 */ /* 0x000fe200078fdaff */
[----:B------:R-:W-:Y:S05]  /*6d30*/  @!P0 BRA `(.L_x_11405) ;  /* 0x0000001000008947 */ /* 0x000fea0003800000 */
[----:B--2---:R1:W-:Y:S02]  /*6d40*/  RED.E.ADD.F32.FTZ.RN.STRONG.GPU [R16.64+-0x300], R155 ;  /* 0xfffd009b1000798e */ /* 0x0043e4000c10e786 */
.L_x_11405:
[----:B------:R-:W-:Y:S05]  /*6d50*/  BSYNC B0 ;  /* 0x0000000000007941 */ /* 0x000fea0003800000 */
.L_x_11404:
[----:B------:R-:W3:Y:S01]  /*6d60*/  LDS R5, [R5.X4+0x9a0] ;  /* 0x0009a00005057984 */ /* 0x000ee20000004800 */
[----:B------:R-:W-:Y:S01]  /*6d70*/  BSSY B0, `(.L_x_11406) ;  /* 0x0000005000007945 */ /* 0x000fe20003800000 */
[----:B-12---:R-:W-:Y:S02]  /*6d80*/  IADD3 R155, R88, 0x1a0, RZ ;  /* 0x000001a0589b7810 */ /* 0x006fe40007ffe0ff */
[----:B------:R-:W-:Y:S01]  /*6d90*/  LEA.HI.SX32 R7, R7, R88, 0x1b ;  /* 0x0000005807077211 */ /* 0x000fe200078fdaff */
[----:B------:R-:W-:Y:S05]  /*6da0*/  @!P1 BRA `(.L_x_11407) ;  /* 0x0000001000009947 */ /* 0x000fea0003800000 */
[----:B---3--:R1:W-:Y:S02]  /*6db0*/  RED.E.ADD.F32.FTZ.RN.STRONG.GPU [R16.64+-0x280], R5 ;  /* 0xfffd80051000798e */ /* 0x0083e4000c10e786 */
.L_x_11407:
[----:B------:R-:W-:Y:S05]  /*6dc0*/  BSYNC B0 ;  /* 0x0000000000007941 */ /* 0x000fea0003800000 */
.L_x_11406:
[----:B------:R-:W2:Y:S01]  /*6dd0*/  LDS R7, [R7.X4+0xa20] ;  /* 0x000a200007077984 */ /* 0x000ea20000004800 */
[----:B------:R-:W-:Y:S01]  /*6de0*/  BSSY B0, `(.L_x_11408) ;  /* 0x0000005000007945 */ /* 0x000fe20003800000 */
[----:B-1-3--:R-:W-:Y:S02]  /*6df0*/  IADD3 R5, R88, 0x1c0, RZ ;  /* 0x000001c058057810 */ /* 0x00afe40007ffe0ff */
[----:B------:R-:W-:Y:S01]  /*6e00*/  LEA.HI.SX32 R155, R155, R88, 0x1b ;  /* 0x000000589b9b7211 */ /* 0x000fe200078fdaff */
[----:B------:R-:W-:Y:S05]  /*6e10*/  @!P2 BRA `(.L_x_11409) ;  /* 0x000000100000a947 */ /* 0x000fea0003800000 */
[----:B--2---:R1:W-:Y:S02]  /*6e20*/  RED.E.ADD.F32.FTZ.RN.STRONG.GPU [R16.64+-0x200], R7 ;  /* 0xfffe00071000798e */ /* 0x0043e4000c10e786 */
.L_x_11409:
[----:B------:R-:W-:Y:S05]  /*6e30*/  BSYNC B0 ;  /* 0x0000000000007941 */ /* 0x000fea0003800000 */
.L_x_11408:
[----:B------:R-:W3:Y:S01]  /*6e40*/  LDS R155, [R155.X4+0xaa0] ;  /* 0x000aa0009b9b7984 */ /* 0x000ee20000004800 */
[----:B------:R-:W-:Y:S01]  /*6e50*/  BSSY B0, `(.L_x_11410) ;  /* 0x0000005000007945 */ /* 0x000fe20003800000 */
[----:B-12---:R-:W-:-:S02]  /*6e60*/  IADD3 R7, R88, 0x1e0, RZ ;  /* 0x000001e058077810 */ /* 0x006fc40007ffe0ff */
[----:B------:R-:W-:Y:S01]  /*6e70*/  LEA.HI.SX32 R5, R5, R88, 0x1b ;  /* 0x0000005805057211 */ /* 0x000fe200078fdaff */
[----:B------:R-:W-:Y:S05]  /*6e80*/  @!P3 BRA `(.L_x_11411) ;  /* 0x000000100000b947 */ /* 0x000fea0003800000 */
[----:B---3--:R1:W-:Y:S02]  /*6e90*/  RED.E.ADD.F32.FTZ.RN.STRONG.GPU [R16.64+-0x180], R155 ;  /* 0xfffe809b1000798e */ /* 0x0083e4000c10e786 */
.L_x_11411:
[----:B------:R-:W-:Y:S05]  /*6ea0*/  BSYNC B0 ;  /* 0x0000000000007941 */ /* 0x000fea0003800000 */
.L_x_11410:
[----:B------:R-:W2:Y:S01]  /*6eb0*/  LDS R5, [R5.X4+0xb20] ;  /* 0x000b200005057984 */ /* 0x000ea20000004800 */
[----:B------:R-:W-:Y:S01]  /*6ec0*/  BSSY B0, `(.L_x_11412) ;  /* 0x0000004000007945 */ /* 0x000fe20003800000 */
[----:B------:R-:W-:Y:S01]  /*6ed0*/  LEA.HI.SX32 R7, R7, R88, 0x1b ;  /* 0x0000005807077211 */ /* 0x000fe200078fdaff */
[----:B------:R-:W-:Y:S05]  /*6ee0*/  @!P4 BRA `(.L_x_11413) ;  /* 0x000000100000c947 */ /* 0x000fea0003800000 */
[----:B--2---:R2:W-:Y:S02]  /*6ef0*/  RED.E.ADD.F32.FTZ.RN.STRONG.GPU [R16.64+-0x100], R5 ;  /* 0xffff00051000798e */ /* 0x0045e4000c10e786 */
.L_x_11413:
[----:B------:R-:W-:Y:S05]  /*6f00*/  BSYNC B0 ;  /* 0x0000000000007941 */ /* 0x000fea0003800000 */
.L_x_11412:
[----:B------:R-:W4:Y:S01]  /*6f10*/  LDS R7, [R7.X4+0xba0] ;  /* 0x000ba00007077984 */ /* 0x000f220000004800 */
[----:B------:R-:W-:Y:S01]  /*6f20*/  BSSY B0, `(.L_x_11414) ;  /* 0x0000003000007945 */ /* 0x000fe20003800000 */
[----:B------:R-:W-:Y:S05]  /*6f30*/  @!P5 BRA `(.L_x_11415) ;  /* 0x000000100000d947 */ /* 0x000fea0003800000 */
[----:B----4-:R4:W-:Y:S02]  /*6f40*/  RED.E.ADD.F32.FTZ.RN.STRONG.GPU [R16.64+-0x80], R7 ;  /* 0xffff80071000798e */ /* 0x0109e4000c10e786 */
.L_x_11415:
[----:B------:R-:W-:Y:S05]  /*6f50*/  BSYNC B0 ;  /* 0x0000000000007941 */ /* 0x000fea0003800000 */
.L_x_11414:
[----:B012-4-:R-:W0:Y:S01]  /*6f60*/  SHFL.DOWN PT, R16, R112, 0x1, 0x1f ;  /* 0x08201f0070107f89 */ /* 0x017e2200000e0000 */
[----:B------:R-:W-:Y:S01]  /*6f70*/  ISETP.GT.AND P0, PT, R86, 0x1e, PT ;  /* 0x0000001e5600780c */ /* 0x000fe20003f04270 */
[----:B------:R-:W-:Y:S01]  /*6f80*/  BSSY B0, `(.L_x_11416) ;  /* 0x0000087000007945 */ /* 0x000fe20003800000 */
[----:B------:R-:W-:Y:S01]  /*6f90*/  MOV R5, R112 ;  /* 0x0000007000057202 */ /* 0x000fe20000000f00 */
[----:B------:R-:W1:Y:S01]  /*6fa0*/  SHFL.DOWN PT, R114, R110, 0x1, 0x1f ;  /* 0x08201f006e727f89 */ /* 0x000e6200000e0000 */
[----:B------:R-:W-:Y:S01]  /*6fb0*/  MOV R7, R110 ;  /* 0x0000006e00077202 */ /* 0x000fe20000000f00 */
[----:B------:R-:W-:Y:S01]  /*6fc0*/  FADD.FTZ R24, R149, R24 ;  /* 0x0000001895187221 */ /* 0x000fe20000010000 */
[----:B------:R-:W-:Y:S01]  /*6fd0*/  MOV R6, R18 ;  /* 0x0000001200067202 */ /* 0x000fe20000000f00 */
[----:B---3--:R-:W2:Y:S01]  /*6fe0*/  SHFL.DOWN PT, R155, R18, 0x1, 0x1f ;  /* 0x08201f00129b7f89 */ /* 0x008ea200000e0000 */
        /* <DEDUP_REMOVED lines=23> */
[----:B------:R-:W0:Y:S01]  /*7160*/  SHFL.DOWN PT, R18, R5, 0x4, 0x1f ;  /* 0x08801f0005127f89 */ /* 0x000e2200000e0000 */
[----:B--2---:R-:W-:-:S03]  /*7170*/  @!P0 FADD.FTZ R6, R6, R155 ;  /* 0x0000009b06068221 */ /* 0x004fc60000010000 */
[----:B------:R-:W1:Y:S01]  /*7180*/  SHFL.DOWN PT, R98, R7, 0x4, 0x1f ;  /* 0x08801f0007627f89 */ /* 0x000e6200000e0000 */
[----:B---3--:R-:W-:Y:S01]  /*7190*/  @!P0 FADD.FTZ R4, R4, R17 ;  /* 0x0000001104048221 */ /* 0x008fe20000010000 */
[----:B------:R-:W-:Y:S02]  /*71a0*/  ISETP.GT.AND P0, PT, R86, 0x1b, PT ;  /* 0x0000001b5600780c */ /* 0x000fe40003f04270 */
[----:B------:R-:W2:Y:S01]  /*71b0*/  SHFL.DOWN PT, R157, R6, 0x4, 0x1f ;  /* 0x08801f00069d7f89 */ /* 0x000ea200000e0000 */
[-C--:B------:R-:W-:Y:S02]  /*71c0*/  FFMA.FTZ R17, R2, R127.reuse, -R16 ;  /* 0x0000007f02117223 */ /* 0x080fe40000010810 */
[C---:B------:R-:W-:Y:S01]  /*71d0*/  FMUL.FTZ R127, R3.reuse, R127 ;  /* 0x0000007f037f7220 */ /* 0x040fe20000410000 */
[----:B------:R-:W3:Y:S01]  /*71e0*/  SHFL.DOWN PT, R155, R4, 0x4, 0x1f ;  /* 0x08801f00049b7f89 */ /* 0x000ee200000e0000 */
[----:B------:R-:W-:Y:S02]  /*71f0*/  FMUL.FTZ R16, R3, R125 ;  /* 0x0000007d03107220 */ /* 0x000fe40000410000 */
[----:B------:R-:W-:-:S02]  /*7200*/  FMUL.FTZ R17, R20, R17 ;  /* 0x0000001114117220 */ /* 0x000fc40000410000 */
[CC--:B------:R-:W-:Y:S02]  /*7210*/  FFMA.FTZ R127, R2.reuse, R126.reuse, R127 ;  /* 0x0000007e027f7223 */ /* 0x0c0fe4000001007f */
[-C--:B------:R-:W-:Y:S02]  /*7220*/  FFMA.FTZ R16, R2, R21.reuse, -R16 ;  /* 0x0000001502107223 */ /* 0x080fe40000010810 */
[----:B------:R-:W-:Y:S02]  /*7230*/  FMUL.FTZ R21, R3, R21 ;  /* 0x0000001503157220 */ /* 0x000fe40000410000 */
[----:B------:R-:W-:Y:S02]  /*7240*/  FFMA.FTZ R17, R122, R127, R17 ;  /* 0x0000007f7a117223 */ /* 0x000fe40000010011 */
[----:B0-----:R-:W-:Y:S02]  /*7250*/  @!P0 FADD.FTZ R5, R5, R18 ;  /* 0x0000001205058221 */ /* 0x001fe40000010000 */
[----:B------:R-:W-:-:S02]  /*7260*/  FFMA.FTZ R126, R97, R126, R17 ;  /* 0x0000007e617e7223 */ /* 0x000fc40000010011 */
[----:B-1----:R-:W-:Y:S01]  /*7270*/  @!P0 FADD.FTZ R7, R7, R98 ;  /* 0x0000006207078221 */ /* 0x002fe20000010000 */
[----:B------:R-:W0:Y:S01]  /*7280*/  SHFL.DOWN PT, R20, R5, 0x8, 0x1f ;  /* 0x09001f0005147f89 */ /* 0x000e2200000e0000 */
[----:B------:R-:W-:Y:S02]  /*7290*/  FFMA.FTZ R18, R2, R125, R21 ;  /* 0x0000007d02127223 */ /* 0x000fe40000010015 */
        /* <DEDUP_REMOVED lines=8> */
[----:B------:R-:W-:Y:S02]  /*7320*/  FFMA.FTZ R18, R147, R18, R145 ;  /* 0x0000001293127223 */ /* 0x000fe40000010091 */
[----:B------:R-:W-:Y:S02]  /*7330*/  FFMA.FTZ R17, R2, R141, -R16 ;  /* 0x0000008d02117223 */ /* 0x000fe40000010810 */
[C---:B------:R-:W-:Y:S02]  /*7340*/  FMUL.FTZ R16, R3.reuse, R143 ;  /* 0x0000008f03107220 */ /* 0x040fe40000410000 */
[----:B------:R-:W-:Y:S02]  /*7350*/  FMUL.FTZ R148, R148, R17 ;  /* 0x0000001194947220 */ /* 0x000fe40000410000 */
[-C--:B------:R-:W-:Y:S02]  /*7360*/  FFMA.FTZ R17, R2, R19.reuse, -R16 ;  /* 0x0000001302117223 */ /* 0x080fe40000010810 */
[----:B------:R-:W-:-:S02]  /*7370*/  FMUL.FTZ R19, R3, R19 ;  /* 0x0000001303137220 */ /* 0x000fc40000410000 */
[----:B0-----:R-:W-:Y:S02]  /*7380*/  @!P0 FADD.FTZ R5, R5, R20 ;  /* 0x0000001405058221 */ /* 0x001fe40000010000 */
[----:B------:R-:W-:Y:S02]  /*7390*/  FMUL.FTZ R17, R152, R17 ;  /* 0x0000001198117220 */ /* 0x000fe40000410000 */
[----:B------:R-:W-:Y:S01]  /*73a0*/  FFMA.FTZ R16, R2, R143, R19 ;  /* 0x0000008f02107223 */ /* 0x000fe20000010013 */
[----:B------:R-:W0:Y:S01]  /*73b0*/  SHFL.DOWN PT, R20, R5, 0x10, 0x1f ;  /* 0x0a001f0005147f89 */ /* 0x000e2200000e0000 */
[----:B-1----:R-:W-:Y:S02]  /*73c0*/  @!P0 FADD.FTZ R7, R7, R98 ;  /* 0x0000006207078221 */ /* 0x002fe40000010000 */
[----:B--2---:R-:W-:Y:S02]  /*73d0*/  @!P0 FADD.FTZ R6, R6, R97 ;  /* 0x0000006106068221 */ /* 0x004fe40000010000 */
[----:B------:R-:W-:Y:S01]  /*73e0*/  FFMA.FTZ R99, R99, R125, R18 ;  /* 0x0000007d63637223 */ /* 0x000fe20000010012 */
[----:B------:R-:W-:Y:S01]  /*73f0*/  SHFL.DOWN PT, R98, R7, 0x10, 0x1f ;  /* 0x0a001f0007627f89 */ /* 0x000fe200000e0000 */
[----:B---3--:R-:W-:Y:S01]  /*7400*/  @!P0 FADD.FTZ R4, R4, R21 ;  /* 0x0000001504048221 */ /* 0x008fe20000010000 */
[----:B------:R-:W-:Y:S01]  /*7410*/  ISETP.GT.AND P0, PT, R86, 0xf, PT ;  /* 0x0000000f5600780c */ /* 0x000fe20003f04270 */
[----:B------:R-:W-:Y:S01]  /*7420*/  FFMA.FTZ R18, R153, R16, R17 ;  /* 0x0000001099127223 */ /* 0x000fe20000010011 */
[----:B------:R-:W1:Y:S01]  /*7430*/  SHFL.DOWN PT, R21, R6, 0x10, 0x1f ;  /* 0x0a001f0006157f89 */ /* 0x000e6200000e0000 */
[----:B------:R-:W-:-:S02]  /*7440*/  FMUL.FTZ R16, R3, R139 ;  /* 0x0000008b03107220 */ /* 0x000fc40000410000 */
[----:B------:R-:W-:Y:S01]  /*7450*/  FFMA.FTZ R103, R103, R143, R18 ;  /* 0x0000008f67677223 */ /* 0x000fe20000010012 */
[----:B------:R-:W2:Y:S01]  /*7460*/  SHFL.DOWN PT, R19, R4, 0x10, 0x1f ;  /* 0x0a001f0004137f89 */ /* 0x000ea200000e0000 */
[----:B------:R-:W-:Y:S02]  /*7470*/  FFMA.FTZ R17, R2, R115, -R16 ;  /* 0x0000007302117223 */ /* 0x000fe40000010810 */
[C---:B------:R-:W-:Y:S02]  /*7480*/  FMUL.FTZ R16, R3.reuse, R119 ;  /* 0x0000007703107220 */ /* 0x040fe40000410000 */
[----:B------:R-:W-:Y:S02]  /*7490*/  FMUL.FTZ R130, R130, R17 ;  /* 0x0000001182827220 */ /* 0x000fe40000410000 */
[----:B------:R-:W-:Y:S02]  /*74a0*/  FFMA.FTZ R16, R2, R137, -R16 ;  /* 0x0000008902107223 */ /* 0x000fe40000010810 */
[----:B------:R-:W-:-:S02]  /*74b0*/  FMUL.FTZ R17, R3, R113 ;  /* 0x0000007103117220 */ /* 0x000fc40000410000 */
[----:B------:R-:W-:Y:S02]  /*74c0*/  FMUL.FTZ R133, R133, R16 ;  /* 0x0000001085857220 */ /* 0x000fe40000410000 */
[C---:B------:R-:W-:Y:S02]  /*74d0*/  FMUL.FTZ R16, R3.reuse, R151 ;  /* 0x0000009703107220 */ /* 0x040fe40000410000 */
[----:B------:R-:W-:Y:S02]  /*74e0*/  FFMA.FTZ R18, R2, R117, -R17 ;  /* 0x0000007502127223 */ /* 0x000fe40000010811 */
[C---:B------:R-:W-:Y:S02]  /*74f0*/  FMUL.FTZ R141, R3.reuse, R141 ;  /* 0x0000008d038d7220 */ /* 0x040fe40000410000 */
[C---:B------:R-:W-:Y:S02]  /*7500*/  FMUL.FTZ R115, R3.reuse, R115 ;  /* 0x0000007303737220 */ /* 0x040fe40000410000 */
[----:B------:R-:W-:-:S02]  /*7510*/  FMUL.FTZ R117, R3, R117 ;  /* 0x0000007503757220 */ /* 0x000fc40000410000 */
[C---:B------:R-:W-:Y:S02]  /*7520*/  FMUL.FTZ R137, R3.reuse, R137 ;  /* 0x0000008903897220 */ /* 0x040fe40000410000 */
[-C--:B------:R-:W-:Y:S02]  /*7530*/  FMUL.FTZ R3, R3, R121.reuse ;  /* 0x0000007903037220 */ /* 0x080fe40000410000 */
[C---:B------:R-:W-:Y:S02]  /*7540*/  FFMA.FTZ R16, R2.reuse, R121, -R16 ;  /* 0x0000007902107223 */ /* 0x040fe40000010810 */
[----:B------:R-:W-:Y:S02]  /*7550*/  FMUL.FTZ R135, R135, R18 ;  /* 0x0000001287877220 */ /* 0x000fe40000410000 */
[----:B0-----:R-:W-:Y:S02]  /*7560*/  @!P0 FADD.FTZ R5, R5, R20 ;  /* 0x0000001405058221 */ /* 0x001fe40000010000 */
[----:B------:R-:W-:-:S02]  /*7570*/  FFMA.FTZ R141, R2, R140, R141 ;  /* 0x0000008c028d7223 */ /* 0x000fc4000001008d */
[C---:B------:R-:W-:Y:S02]  /*7580*/  FFMA.FTZ R115, R2.reuse, R139, R115 ;  /* 0x0000008b02737223 */ /* 0x040fe40000010073 */
[C---:B------:R-:W-:Y:S02]  /*7590*/  FFMA.FTZ R20, R2.reuse, R113, R117 ;  /* 0x0000007102147223 */ /* 0x040fe40000010075 */
[C---:B------:R-:W-:Y:S02]  /*75a0*/  FFMA.FTZ R18, R2.reuse, R119, R137 ;  /* 0x0000007702127223 */ /* 0x040fe40000010089 */
[----:B------:R-:W-:Y:S02]  /*75b0*/  FFMA.FTZ R2, R2, R151, R3 ;  /* 0x0000009702027223 */ /* 0x000fe40000010003 */
[----:B------:R-:W-:Y:S02]  /*75c0*/  FMUL.FTZ R16, R129, R16 ;  /* 0x0000001081107220 */ /* 0x000fe40000410000 */
[----:B-1----:R-:W-:-:S02]  /*75d0*/  @!P0 FADD.FTZ R6, R6, R21 ;  /* 0x0000001506068221 */ /* 0x002fc40000010000 */
[----:B------:R-:W-:Y:S02]  /*75e0*/  @!P0 FADD.FTZ R7, R7, R98 ;  /* 0x0000006207078221 */ /* 0x000fe40000010000 */
[----:B--2---:R-:W-:Y:S02]  /*75f0*/  @!P0 FADD.FTZ R4, R4, R19 ;  /* 0x0000001304048221 */ /* 0x004fe40000010000 */
[----:B------:R-:W-:Y:S02]  /*7600*/  FFMA.FTZ R141, R170, R141, R148 ;  /* 0x0000008daa8d7223 */ /* 0x000fe40000010094 */
[----:B------:R-:W-:Y:S01]  /*7610*/  FFMA.FTZ R130, R158, R115, R130 ;  /* 0x000000739e827223 */ /* 0x000fe20000010082 */
[----:B------:R0:W-:Y:S01]  /*7620*/  @!P1 STS.128 [0xc70], R4 ;  /* 0x000c7004ff009388 */ /* 0x0001e20000000c00 */
        /* <DEDUP_REMOVED lines=28> */
.L_x_11417:
[----:B0-----:R-:W-:Y:S05]  /*77f0*/  BSYNC B0 ;  /* 0x0000000000007941 */ /* 0x001fea0003800000 */
.L_x_11416:
[----:B------:R-:W-:Y:S02]  /*7800*/  IADD3 R25, R25, 0x1, RZ ;  /* 0x0000000119197810 */ /* 0x000fe40007ffe0ff */
[----:B------:R-:W-:-:S02]  /*7810*/  IADD3 R23, P1, R23, 0x1, RZ ;  /* 0x0000000117177810 */ /* 0x000fc40007f3e0ff */
[----:B------:R-:W-:Y:S02]  /*7820*/  ISETP.GE.AND P0, PT, R25, c[0x0][0x16c], PT ;  /* 0x00005b0019007a0c */ /* 0x000fe40003f06270 */
[----:B------:R-:W-:-:S11]  /*7830*/  IADD3.X R0, RZ, R0, RZ, P1, !PT ;  /* 0x00000000ff007210 */ /* 0x000fd60000ffe4ff */
[----:B------:R-:W-:Y:S01]  /*7840*/  @P0 CALL.REL.NOINC `(.L_x_11371) ;  /* 0x0000001000000944 */ /* 0x000fe20003c00000 */
[----:B------:R-:W-:Y:S05]  /*7850*/  BRA `(.L_x_11418) ;  /* 0xffffaf0000007947 */ /* 0x000fea000383ffff */
.L_x_11371:
[----:B------:R-:W-:Y:S01]  /*7860*/  BAR.SYNC.DEFER_BLOCKING 0x0 ;  /* 0x0000000000007b1d */ /* 0x000fe20000010000 */
[C---:B------:R-:W-:Y:S02]  /*7870*/  ISETP.GE.AND P0, PT, R74.reuse, R73, PT ;  /* 0x000000494a00720c */ /* 0x040fe40003f06270 */
[----:B------:R-:W-:Y:S02]  /*7880*/  PRMT R3, RZ, 0x7610, R3 ;  /* 0x00007610ff037816 */ /* 0x000fe40000000003 */
[C---:B------:R-:W-:Y:S02]  /*7890*/  LOP3.LUT R20, R74.reuse, 0x20, RZ, 0xfc, !PT ;  /* 0x000000204a147812 */ /* 0x040fe400078efcff */
[C---:B------:R-:W-:Y:S02]  /*78a0*/  LOP3.LUT R22, R74.reuse, 0x40, RZ, 0xfc, !PT ;  /* 0x000000404a167812 */ /* 0x040fe400078efcff */
[C---:B------:R-:W-:Y:S02]  /*78b0*/  LOP3.LUT R40, R74.reuse, 0x60, RZ, 0xfc, !PT ;  /* 0x000000604a287812 */ /* 0x040fe400078efcff */
[----:B------:R-:W-:-:S02]  /*78c0*/  LOP3.LUT R42, R74, 0x80, RZ, 0xfc, !PT ;  /* 0x000000804a2a7812 */ /* 0x000fc400078efcff */
[C---:B------:R-:W-:Y:S02]  /*78d0*/  LOP3.LUT R44, R74.reuse, 0xa0, RZ, 0xfc, !PT ;  /* 0x000000a04a2c7812 */ /* 0x040fe400078efcff */
[----:B------:R-:W-:Y:S02]  /*78e0*/  LOP3.LUT R46, R74, 0xc0, RZ, 0xfc, !PT ;  /* 0x000000c04a2e7812 */ /* 0x000fe400078efcff */
[-C--:B------:R-:W-:Y:S02]  /*78f0*/  ISETP.GE.AND P1, PT, R22, R73.reuse, PT ;  /* 0x000000491600720c */ /* 0x080fe40003f26270 */
[----:B------:R-:W-:Y:S02]  /*7900*/  LOP3.LUT R48, R74, 0xe0, RZ, 0xfc, !PT ;  /* 0x000000e04a307812 */ /* 0x000fe400078efcff */
[-C--:B------:R-:W-:Y:S02]  /*7910*/  ISETP.GE.AND P2, PT, R40, R73.reuse, PT ;  /* 0x000000492800720c */ /* 0x080fe40003f46270 */
[----:B------:R-:W-:Y:S01]  /*7920*/  PRMT R0, RZ, 0x7610, R0 ;  /* 0x00007610ff007816 */ /* 0x000fe20000000000 */
[----:B------:R-:W2:Y:S01]  /*7930*/  @!P0 LDG.E.U16 R3, [R8.64] ;  /* 0x0000000608038981 */ /* 0x000ea2000c1e1500 */
[----:B------:R-:W-:-:S02]  /*7940*/  ISETP.GE.AND P0, PT, R20, R73, PT ;  /* 0x000000491400720c */ /* 0x000fc40003f06270 */
[-C--:B------:R-:W-:Y:S02]  /*7950*/  ISETP.GE.AND P3, PT, R42, R73.reuse, PT ;  /* 0x000000492a00720c */ /* 0x080fe40003f66270 */
[-C--:B------:R-:W-:Y:S02]  /*7960*/  ISETP.GE.AND P4, PT, R44, R73.reuse, PT ;  /* 0x000000492c00720c */ /* 0x080fe40003f86270 */
[-C--:B------:R-:W-:Y:S02]  /*7970*/  ISETP.GE.AND P5, PT, R46, R73.reuse, PT ;  /* 0x000000492e00720c */ /* 0x080fe40003fa6270 */
[----:B------:R-:W-:Y:S02]  /*7980*/  ISETP.GE.AND P6, PT, R48, R73, PT ;  /* 0x000000493000720c */ /* 0x000fe40003fc6270 */
[----:B------:R-:W-:Y:S02]  /*7990*/  PRMT R5, RZ, 0x7610, R5 ;  /* 0x00007610ff057816 */ /* 0x000fe40000000005 */
        /* <DEDUP_REMOVED lines=17> */
[----:B------:R-:W-:-:S04]  /*7ab0*/  IMAD R45, R91, c[0x0][0x2d8], RZ ;  /* 0x0000b6005b2d7a24 */ /* 0x000fc800078e02ff */
[----:B------:R-:W-:Y:S01]  /*7ac0*/  IMAD R47, R92, c[0x0][0x2dc], R45 ;  /* 0x0000b7005c2f7a24 */ /* 0x000fe200078e022d */
[----:B------:R-:W-:Y:S01]  /*7ad0*/  IADD3 R49, R76, -c[0x0][0x174], RZ ;  /* 0x80005d004c317a10 */ /* 0x000fe20007ffe0ff */
[----:B------:R-:W-:-:S04]  /*7ae0*/  IMAD R51, R95, c[0x0][0x2e0], RZ ;  /* 0x0000b8005f337a24 */ /* 0x000fc800078e02ff */
[----:B------:R-:W-:Y:S01]  /*7af0*/  IMAD R49, R49, -0x100, RZ ;  /* 0xffffff0031317824 */ /* 0x000fe200078e02ff */
        /* <DEDUP_REMOVED lines=17> */
[----:B------:R-:W2:Y:S04]  /*7c10*/  LDS.U16 R6, [R64+0xe] ;  /* 0x00000e0040067984 */ /* 0x000ea80000000400 */
[----:B------:R-:W-:Y:S01]  /*7c20*/  BAR.SYNC.DEFER_BLOCKING 0x0 ;  /* 0x0000000000007b1d */ /* 0x000fe20000010000 */
[----:B0-----:R-:W-:-:S02]  /*7c30*/  HADD2.F32 R16, -RZ, R16.H0_H0 ;  /* 0x20000010ff107230 */ /* 0x001fc40000004100 */
[----:B-1----:R-:W-:-:S03]  /*7c40*/  HADD2.F32 R8, -RZ, R8.H0_H0 ;  /* 0x20000008ff087230 */ /* 0x002fc60000004100 */
[--C-:B------:R-:W-:Y:S02]  /*7c50*/  FADD.FTZ R16, R16, R93.reuse ;  /* 0x0000005d10107221 */ /* 0x100fe40000010000 */
[----:B------:R-:W-:-:S03]  /*7c60*/  FADD.FTZ R8, R8, R93 ;  /* 0x0000005d08087221 */ /* 0x000fc60000010000 */
[----:B------:R-:W-:Y:S02]  /*7c70*/  FSETP.GTU.FTZ.AND P0, PT, R16, 20, PT ;  /* 0x41a000001000780b */ /* 0x000fe40003f1c000 */
[----:B------:R-:W-:-:S11]  /*7c80*/  FSETP.GTU.FTZ.AND P5, PT, R8, 20, PT ;  /* 0x41a000000800780b */ /* 0x000fd60003fbc000 */
[----:B------:R-:W-:Y:S02]  /*7c90*/  @!P0 FMUL.FTZ R7, R16, -1.4426950216293334961 ;  /* 0xbfb8aa3b10078820 */ /* 0x000fe40000410000 */
[----:B------:R-:W-:-:S04]  /*7ca0*/  @!P5 FMUL.FTZ R8, R8, -1.4426950216293334961 ;  /* 0xbfb8aa3b0808d820 */ /* 0x000fc80000410000 */
[----:B------:R-:W0:Y:S01]  /*7cb0*/  @!P0 MUFU.EX2 R7, R7 ;  /* 0x0000000700078308 */ /* 0x000e220000000800 */
[----:B--2---:R-:W-:-:S07]  /*7cc0*/  HADD2.F32 R16, -RZ, R3.H0_H0 ;  /* 0x20000003ff107230 */ /* 0x004fce0000004100 */
[----:B------:R-:W1:Y:S01]  /*7cd0*/  @!P5 MUFU.EX2 R8, R8 ;  /* 0x000000080008d308 */ /* 0x000e620000000800 */
[----:B------:R-:W-:Y:S01]  /*7ce0*/  FADD.FTZ R3, R16, R93 ;  /* 0x0000005d10037221 */ /* 0x000fe20000010000 */
[----:B---3--:R-:W-:Y:S02]  /*7cf0*/  HADD2.F32 R16, -RZ, R0.H0_H0 ;  /* 0x20000000ff107230 */ /* 0x008fe40000004100 */
[----:B----4-:R-:W-:-:S03]  /*7d00*/  HADD2.F32 R4, -RZ, R4.H0_H0 ;  /* 0x20000004ff047230 */ /* 0x010fc60000004100 */
[--C-:B------:R-:W-:Y:S01]  /*7d10*/  FADD.FTZ R17, R16, R93.reuse ;  /* 0x0000005d10117221 */ /* 0x100fe20000010000 */
[----:B-----5:R-:W-:Y:S01]  /*7d20*/  HADD2.F32 R16, -RZ, R2.H0_H0 ;  /* 0x20000002ff107230 */ /* 0x020fe20000004100 */
[----:B0-----:R-:W-:Y:S02]  /*7d30*/  @!P0 FADD.FTZ R0, R7, 1 ;  /* 0x3f80000007008421 */ /* 0x001fe40000010000 */
[--C-:B------:R-:W-:Y:S01]  /*7d40*/  FADD.FTZ R7, R4, R93.reuse ;  /* 0x0000005d04077221 */ /* 0x100fe20000010000 */
[----:B------:R-:W-:Y:S01]  /*7d50*/  HADD2.F32 R4, -RZ, R5.H0_H0 ;  /* 0x20000005ff047230 */ /* 0x000fe20000004100 */
[----:B------:R-:W0:Y:S01]  /*7d60*/  @!P0 MUFU.RCP R9, R0 ;  /* 0x0000000000098308 */ /* 0x000e220000001000 */
[----:B-1----:R-:W-:Y:S02]  /*7d70*/  @!P5 FADD.FTZ R2, R8, 1 ;  /* 0x3f8000000802d421 */ /* 0x002fe40000010000 */
[--C-:B------:R-:W-:Y:S02]  /*7d80*/  FADD.FTZ R16, R16, R93.reuse ;  /* 0x0000005d10107221 */ /* 0x100fe40000010000 */
[----:B------:R-:W-:-:S03]  /*7d90*/  FADD.FTZ R8, R4, R93 ;  /* 0x0000005d04087221 */ /* 0x000fc60000010000 */
[----:B------:R-:W1:Y:S01]  /*7da0*/  @!P5 MUFU.RCP R2, R2 ;  /* 0x000000020002d308 */ /* 0x000e620000001000 */
[----:B------:R-:W-:Y:S02]  /*7db0*/  FSETP.GTU.FTZ.AND P3, PT, R16, 20, PT ;  /* 0x41a000001000780b */ /* 0x000fe40003f7c000 */
[----:B------:R-:W-:Y:S02]  /*7dc0*/  FSETP.GTU.FTZ.AND P4, PT, R7, 20, PT ;  /* 0x41a000000700780b */ /* 0x000fe40003f9c000 */
[----:B------:R-:W-:Y:S01]  /*7dd0*/  FSETP.GTU.FTZ.AND P6, PT, R8, 20, PT ;  /* 0x41a000000800780b */ /* 0x000fe20003fdc000 */
[----:B------:R-:W-:Y:S01]  /*7de0*/  HADD2.F32 R6, -RZ, R6.H0_H0 ;  /* 0x20000006ff067230 */ /* 0x000fe20000004100 */
[----:B------:R-:W-:Y:S01]  /*7df0*/  FSETP.GTU.FTZ.AND P2, PT, R17, 20, PT ;  /* 0x41a000001100780b */ /* 0x000fe20003f5c000 */
[----:B0-----:R-:W-:Y:S01]  /*7e00*/  @!P0 FMUL.FTZ R32, R32, R9 ;  /* 0x0000000920208220 */ /* 0x001fe20000410000 */
[----:B------:R-:W-:Y:S02]  /*7e10*/  ISETP.NE.AND P0, PT, R88, RZ, PT ;  /* 0x000000ff5800720c */ /* 0x000fe40003f05270 */
[----:B------:R-:W-:-:S02]  /*7e20*/  FADD.FTZ R9, R6, R93 ;  /* 0x0000005d06097221 */ /* 0x000fc40000010000 */
[----:B-1----:R-:W-:Y:S02]  /*7e30*/  @!P5 FMUL.FTZ R35, R35, R2 ;  /* 0x000000022323d220 */ /* 0x002fe40000410000 */
[----:B------:R-:W-:Y:S01]  /*7e40*/  @!P3 FMUL.FTZ R2, R16, -1.4426950216293334961 ;  /* 0xbfb8aa3b1002b820 */ /* 0x000fe20000410000 */
[----:B------:R-:W-:Y:S01]  /*7e50*/  PRMT R16, R28, 0x7632, R16 ;  /* 0x000076321c107816 */ /* 0x000fe20000000010 */
[----:B------:R-:W-:Y:S01]  /*7e60*/  @!P4 FMUL.FTZ R4, R7, -1.4426950216293334961 ;  /* 0xbfb8aa3b0704c820 */ /* 0x000fe20000410000 */
[----:B------:R-:W-:Y:S01]  /*7e70*/  PRMT R7, R30, 0x7632, R7 ;  /* 0x000076321e077816 */ /* 0x000fe20000000007 */
[----:B------:R-:W-:Y:S01]  /*7e80*/  @!P6 FMUL.FTZ R6, R8, -1.4426950216293334961 ;  /* 0xbfb8aa3b0806e820 */ /* 0x000fe20000410000 */
[----:B------:R-:W-:Y:S01]  /*7e90*/  PRMT R8, R26, 0x7632, R8 ;  /* 0x000076321a087816 */ /* 0x000fe20000000008 */
[----:B------:R-:W-:Y:S01]  /*7ea0*/  STS.U16 [R64], R30 ;  /* 0x0000001e40007388 */ /* 0x000fe20000000400 */
[----:B------:R-:W-:-:S03]  /*7eb0*/  @!P2 FMUL.FTZ R0, R17, -1.4426950216293334961 ;  /* 0xbfb8aa3b1100a820 */ /* 0x000fc60000410000 */
        /* <DEDUP_REMOVED lines=18> */
[----:B------:R-:W-:-:S02]  /*7fe0*/  FSETP.GTU.FTZ.AND P1, PT, R3, 20, PT ;  /* 0x41a000000300780b */ /* 0x000fc40003f3c000 */
[----:B------:R-:W-:-:S03]  /*7ff0*/  FSETP.GTU.FTZ.AND P5, PT, R9, 20, PT ;  /* 0x41a000000900780b */ /* 0x000fc60003fbc000 */
[----:B------:R-:W2:Y:S08]  /*8000*/  @!P6 MUFU.EX2 R6, R6 ;  /* 0x000000060006e308 */ /* 0x000eb00000000800 */
[----:B------:R-:W-:Y:S01]  /*8010*/  @!P1 FMUL.FTZ R3, R3, -1.4426950216293334961 ;  /* 0xbfb8aa3b03039820 */ /* 0x000fe20000410000 */
[----:B------:R3:W-:Y:S01]  /*8020*/  @!P4 MUFU.EX2 R5, R4 ;  /* 0x000000040005c308 */ /* 0x0007e20000000800 */
[----:B------:R-:W4:Y:S01]  /*8030*/  LDS R33, [0x210] ;  /* 0x00021000ff217984 */ /* 0x000f220000000800 */
[----:B---3--:R-:W-:-:S06]  /*8040*/  @!P5 FMUL.FTZ R4, R9, -1.4426950216293334961 ;  /* 0xbfb8aa3b0904d820 */ /* 0x008fcc0000410000 */
[----:B------:R-:W3:Y:S08]  /*8050*/  @!P1 MUFU.EX2 R3, R3 ;  /* 0x0000000300039308 */ /* 0x000ef00000000800 */
[----:B0-----:R-:W0:Y:S08]  /*8060*/  @!P5 MUFU.EX2 R7, R4 ;  /* 0x000000040007d308 */ /* 0x001e300000000800 */
[----:B------:R-:W5:Y:S01]  /*8070*/  @!P2 MUFU.EX2 R0, R0 ;  /* 0x000000000000a308 */ /* 0x000f620000000800 */
[----:B--2---:R-:W-:-:S07]  /*8080*/  @!P6 FADD.FTZ R6, R6, 1 ;  /* 0x3f8000000606e421 */ /* 0x004fce0000010000 */
[----:B------:R-:W2:Y:S01]  /*8090*/  @!P3 MUFU.EX2 R2, R2 ;  /* 0x000000020002b308 */ /* 0x000ea20000000800 */
[----:B---3--:R-:W-:Y:S02]  /*80a0*/  @!P1 FADD.FTZ R3, R3, 1 ;  /* 0x3f80000003039421 */ /* 0x008fe40000010000 */
[----:B0-----:R-:W-:-:S05]  /*80b0*/  @!P5 FADD.FTZ R7, R7, 1 ;  /* 0x3f8000000707d421 */ /* 0x001fca0000010000 */
[----:B------:R-:W0:Y:S01]  /*80c0*/  @!P6 MUFU.RCP R45, R6 ;  /* 0x00000006002de308 */ /* 0x000e220000001000 */
[----:B-----5:R-:W-:Y:S02]  /*80d0*/  @!P2 FADD.FTZ R0, R0, 1 ;  /* 0x3f8000000000a421 */ /* 0x020fe40000010000 */
[----:B------:R-:W-:-:S05]  /*80e0*/  @!P4 FADD.FTZ R5, R5, 1 ;  /* 0x3f8000000505c421 */ /* 0x000fca0000010000 */
[----:B------:R3:W5:Y:S01]  /*80f0*/  @!P1 MUFU.RCP R9, R3 ;  /* 0x0000000300099308 */ /* 0x0007620000001000 */
[----:B--2---:R-:W-:-:S07]  /*8100*/  @!P3 FADD.FTZ R4, R2, 1 ;  /* 0x3f8000000204b421 */ /* 0x004fce0000010000 */
[----:B-1----:R-:W1:Y:S01]  /*8110*/  @!P5 MUFU.RCP R16, R7 ;  /* 0x000000070010d308 */ /* 0x002e620000001000 */
[----:B---3--:R-:W-:-:S05]  /*8120*/  IMAD.WIDE.U32 R2, R92, c[0x0][0x2d8], RZ ;  /* 0x0000b6005c027a25 */ /* 0x008fca00078e00ff */
[----:B------:R-:W-:Y:S02]  /*8130*/  IADD3 R3, R3, R47, RZ ;  /* 0x0000002f03037210 */ /* 0x000fe40007ffe0ff */
[----:B------:R-:W2:Y:S01]  /*8140*/  @!P2 MUFU.RCP R0, R0 ;  /* 0x000000000000a308 */ /* 0x000ea20000001000 */
[----:B0-----:R-:W-:Y:S01]  /*8150*/  @!P6 FMUL.FTZ R38, R38, R45 ;  /* 0x0000002d2626e220 */ /* 0x001fe20000410000 */
[----:B----4-:R-:W-:-:S06]  /*8160*/  ISETP.GE.AND P6, PT, R74, R33, PT ;  /* 0x000000214a00720c */ /* 0x010fcc0003fc6270 */
[----:B------:R-:W0:Y:S01]  /*8170*/  @!P4 MUFU.RCP R8, R5 ;  /* 0x000000050008c308 */ /* 0x000e220000001000 */
[----:B------:R-:W-:-:S07]  /*8180*/  IMAD.WIDE.U32 R2, R96, c[0x0][0x2e0], R2 ;  /* 0x0000b80060027a25 */ /* 0x000fce00078e0002 */
[----:B------:R3:W4:Y:S01]  /*8190*/  @!P3 MUFU.RCP R43, R4 ;  /* 0x00000004002bb308 */ /* 0x0007220000001000 */
[----:B-----5:R-:W-:Y:S01]  /*81a0*/  @!P1 FMUL.FTZ R34, R34, R9 ;  /* 0x0000000922229220 */ /* 0x020fe20000410000 */
[----:B------:R-:W-:Y:S01]  /*81b0*/  IADD3 R2, P1, R49, R2, RZ ;  /* 0x0000000231027210 */ /* 0x000fe20007f3e0ff */
[----:B-1----:R-:W-:Y:S01]  /*81c0*/  @!P5 FMUL.FTZ R41, R41, R16 ;  /* 0x000000102929d220 */ /* 0x002fe20000410000 */
[----:B------:R-:W-:Y:S02]  /*81d0*/  SHF.R.S32.HI R18, RZ, 0x1f, R74 ;  /* 0x0000001fff127819 */ /* 0x000fe4000001144a */
[----:B------:R-:W-:Y:S01]  /*81e0*/  LEA R9, P5, R74, c[0x0][0x330], 0x1 ;  /* 0x0000cc004a097a11 */ /* 0x000fe200078a08ff */
[----:B---3--:R-:W-:Y:S01]  /*81f0*/  IMAD R4, R96, c[0x0][0x2e4], R51 ;  /* 0x0000b90060047a24 */ /* 0x008fe200078e0233 */
[----:B------:R-:W-:Y:S01]  /*8200*/  SHF.R.S32.HI R51, RZ, 0x1f, R49 ;  /* 0x0000001fff337819 */ /* 0x000fe20000011431 */
[----:B--2---:R-:W-:Y:S01]  /*8210*/  @!P2 FMUL.FTZ R37, R37, R0 ;  /* 0x000000002525a220 */ /* 0x004fe20000410000 */
[----:B------:R-:W-:Y:S01]  /*8220*/  LEA.HI.X R0, R74, c[0x0][0x334], R18, 0x1, P5 ;  /* 0x0000cd004a007a11 */ /* 0x000fe200028f0c12 */
[----:B0-----:R-:W-:Y:S01]  /*8230*/  @!P4 FMUL.FTZ R39, R39, R8 ;  /* 0x000000082727c220 */ /* 0x001fe20000410000 */
[----:B------:R-:W-:-:S02]  /*8240*/  IADD3.X R3, R51, R4, R3, P1, !PT ;  /* 0x0000000433037210 */ /* 0x000fc40000ffe403 */
[----:B------:R-:W-:Y:S02]  /*8250*/  IADD3 R4, P1, R74, R75, RZ ;  /* 0x0000004b4a047210 */ /* 0x000fe40007f3e0ff */
[----:B------:R-:W-:Y:S01]  /*8260*/  LEA R8, P5, R2, R9, 0x1 ;  /* 0x0000000902087211 */ /* 0x000fe200078a08ff */
[----:B----4-:R-:W-:Y:S01]  /*8270*/  @!P3 FMUL.FTZ R36, R36, R43 ;  /* 0x0000002b2424b220 */ /* 0x010fe20000410000 */
[----:B------:R-:W-:Y:S02]  /*8280*/  LEA.HI.X.SX32 R5, R75, R18, 0x1, P1 ;  /* 0x000000124b057211 */ /* 0x000fe400008f0eff */
[-C--:B------:R-:W-:Y:S02]  /*8290*/  ISETP.GE.AND P4, PT, R22, R33.reuse, PT ;  /* 0x000000211600720c */ /* 0x080fe40003f86270 */
[-C--:B------:R-:W-:Y:S02]  /*82a0*/  ISETP.GE.AND P3, PT, R40, R33.reuse, PT ;  /* 0x000000212800720c */ /* 0x080fe40003f66270 */
[----:B------:R-:W-:-:S02]  /*82b0*/  ISETP.GE.AND P2, PT, R42, R33, PT ;  /* 0x000000212a00720c */ /* 0x000fc40003f46270 */
[----:B------:R-:W-:Y:S02]  /*82c0*/  ISETP.GE.AND P1, PT, R44, R33, PT ;  /* 0x000000212c00720c */ /* 0x000fe40003f26270 */
        /* <DEDUP_REMOVED lines=11> */
.L_x_11420:
[----:B------:R-:W-:Y:S05]  /*8380*/  BSYNC B0 ;  /* 0x0000000000007941 */ /* 0x000fea0003800000 */
.L_x_11419:
[----:B------:R-:W-:Y:S01]  /*8390*/  @!P4 STG.E.U16 [R8.64+-0x180], R21 ;  /* 0xfffe80150800c986 */ /* 0x000fe2000c101506 */
[-C--:B------:R-:W-:Y:S01]  /*83a0*/  ISETP.GE.AND P6, PT, R46, R33.reuse, PT ;  /* 0x000000212e00720c */ /* 0x080fe20003fc6270 */
[----:B------:R-:W-:Y:S01]  /*83b0*/  BSSY B0, `(.L_x_11421) ;  /* 0x0000040000007945 */ /* 0x000fe20003800000 */
[-C--:B------:R-:W-:Y:S01]  /*83c0*/  ISETP.GE.AND P5, PT, R20, R33.reuse, PT ;  /* 0x000000211400720c */ /* 0x080fe20003fa6270 */
[----:B------:R1:W-:Y:S01]  /*83d0*/  @!P3 STG.E.U16 [R8.64+-0x140], R23 ;  /* 0xfffec0170800b986 */ /* 0x0003e2000c101506 */
        /* <DEDUP_REMOVED lines=15> */
[----:B-1----:R-:W-:Y:S01]  /*84d0*/  PRMT R23, R0, 0x7632, R23 ;  /* 0x0000763200177816 */ /* 0x002fe20000000017 */
        /* <DEDUP_REMOVED lines=45> */
.L_x_11422:
[----:B------:R-:W-:Y:S05]  /*87b0*/  BSYNC B0 ;  /* 0x0000000000007941 */ /* 0x000fea0003800000 */
.L_x_11421:
[----:B------:R-:W-:Y:S01]  /*87c0*/  MOV R3, R27 ;  /* 0x0000001b00037202 */ /* 0x000fe20000000f00 */
[----:B------:R-:W-:Y:S01]  /*87d0*/  IMAD R5, R95, c[0x0][0x300], RZ ;  /* 0x0000c0005f057a24 */ /* 0x000fe200078e02ff */
[----:B------:R-:W-:Y:S02]  /*87e0*/  LEA R0, P4, R74, c[0x0][0x340], 0x1 ;  /* 0x0000d0004a007a11 */ /* 0x000fe400078808ff */
[-C--:B------:R-:W-:Y:S01]  /*87f0*/  ISETP.GE.AND P5, PT, R46, R23.reuse, PT ;  /* 0x000000172e00720c */ /* 0x080fe20003fa6270 */
[----:B------:R-:W-:Y:S01]  /*8800*/  IMAD.WIDE.U32 R2, R96, c[0x0][0x300], R2 ;  /* 0x0000c00060027a25 */ /* 0x000fe200078e0002 */
[----:B------:R-:W-:Y:S02]  /*8810*/  LEA.HI.X R4, R74, c[0x0][0x344], R25, 0x1, P4 ;  /* 0x0000d1004a047a11 */ /* 0x000fe400020f0c19 */
[----:B------:R-:W-:Y:S01]  /*8820*/  ISETP.GE.AND P0, PT, R20, R23, PT ;  /* 0x000000171400720c */ /* 0x000fe20003f06270 */
[----:B0-----:R-:W-:Y:S01]  /*8830*/  IMAD R6, R96, c[0x0][0x304], R5 ;  /* 0x0000c10060067a24 */ /* 0x001fe200078e0205 */
[----:B------:R-:W-:-:S02]  /*8840*/  IADD3 R5, P3, R49, R2, RZ ;  /* 0x0000000231057210 */ /* 0x000fc40007f7e0ff */
[-C--:B------:R-:W-:Y:S02]  /*8850*/  ISETP.GE.AND P1, PT, R22, R23.reuse, PT ;  /* 0x000000171600720c */ /* 0x080fe40003f26270 */
        /* <DEDUP_REMOVED lines=26> */
.L_x_11354:
        /* <DEDUP_REMOVED lines=24> */
.L_x_11425:
[----:B0-----:R-:W-:Y:S05]  /*8b80*/  BSYNC B0 ;  /* 0x0000000000007941 */ /* 0x001fea0003800000 */
.L_x_11424:
        /* <DEDUP_REMOVED lines=23> */
.L_x_11427:
[----:B------:R-:W1:Y:S02]  /*8d00*/  S2R R13, SR_TID.X ;  /* 0x00000000000d7919 */ /* 0x000e640000002100 */
.L_x_11428:
[----:B0-----:R-:W-:Y:S05]  /*8d10*/  BSYNC B0 ;  /* 0x0000000000007941 */ /* 0x001fea0003800000 */
.L_x_11426:
        /* <DEDUP_REMOVED lines=10> */
.L_x_11429:
        /* <DEDUP_REMOVED lines=28> */
.L_x_11430:
        /* <DEDUP_REMOVED lines=16> */
.L_x_14726:


//--------------------- .text._Z25selective_scan_bwd_kernelI32Selective_Scan_bwd_kernel_traitsILi32ELi8ELb0ELb0ELb1ELb1ELb1EN3c104HalfENS1_7complexIfEEEEv12SSMParamsBwd --------------------------
	.section	.text._Z25selective_scan_bwd_kernelI32Selective_Scan_bwd_kernel_traitsILi32ELi8ELb0ELb0ELb1ELb1ELb1EN3c104HalfENS1_7complexIfEEEEv12SSMParamsBwd,"ax",@progbits
	.sectioninfo	@"SHI_REGISTERS=204"
	.align	128
        .global         _Z25selective_scan_bwd_kernelI32Selective_Scan_bwd_kernel_traitsILi32ELi8ELb0ELb0ELb1ELb1ELb1EN3c104HalfENS1_7complexIfEEEEv12SSMParamsBwd
        .type           _Z25selective_scan_bwd_kernelI32Selective_Scan_bwd_kernel_traitsILi32ELi8ELb0ELb0ELb1ELb1ELb1EN3c104HalfENS1_7complexIfEEEEv12SSMParamsBwd,@function
        .size           _Z25selective_scan_bwd_kernelI32Selective_Scan_bwd_kernel_traitsILi32ELi8ELb0ELb0ELb1ELb1ELb1EN3c104HalfENS1_7complexIfEEEEv12SSMParamsBwd,(.L_x_14727 - _Z25selective_scan_bwd_kernelI32Selective_Scan_bwd_kernel_traitsILi32ELi8ELb0ELb0ELb1ELb1ELb1EN3c104HalfENS1_7complexIfEEEEv12SSMParamsBwd)
        .other          _Z25selective_scan_bwd_kernelI32Selective_Scan_bwd_kernel_traitsILi32ELi8ELb0ELb0ELb1ELb1ELb1EN3c104HalfENS1_7complexIfEEEEv12SSMParamsBwd,@"STO_CUDA_ENTRY STV_DEFAULT"
_Z25selective_scan_bwd_kernelI32Selective_Scan_bwd_kernel_traitsILi32ELi8ELb0ELb0ELb1ELb1ELb1EN3c104HalfENS1_7complexIfEEEEv12SSMParamsBwd:
.text._Z25selective_scan_bwd_kernelI32Selective_Scan_bwd_kernel_traitsILi32ELi8ELb0ELb0ELb1ELb1ELb1EN3c104HalfENS1_7complexIfEEEEv12SSMParamsBwd:
        /* <DEDUP_REMOVED lines=23> */
[C---:B------:R-:W-:Y:S01]  /*0170*/  IMAD R15, R75.reuse, c[0x0][0x1d8], RZ ;  /* 0x000076004b0f7a24 */ /* 0x040fe200078e02ff */
[----:B------:R-:W-:Y:S01]  /*0180*/  MOV R12, c[0x0][0x174] ;  /* 0x00005d00000c7a02 */ /* 0x000fe20000000f00 */
[----:B------:R-:W-:Y:S01]  /*0190*/  IMAD R19, R75, c[0x0][0x280], RZ ;  /* 0x0000a0004b137a24 */ /* 0x000fe200078e02ff */
[----:B------:R-:W-:Y:S01]  /*01a0*/  HFMA2.MMA R69, -RZ, RZ, 0, 0 ;  /* 0x00000000ff457435 */ /* 0x000fe200000001ff */
[----:B0-----:R-:W-:Y:S01]  /*01b0*/  IABS R2, R76 ;  /* 0x0000004c00027213 */ /* 0x001fe20000000000 */
[----:B------:R-:W-:Y:S01]  /*01c0*/  IMAD R10, R70, c[0x0][0x1b0], RZ ;  /* 0x00006c00460a7a24 */ /* 0x000fe200078e02ff */
[----:B-1----:R-:W-:Y:S01]  /*01d0*/  HFMA2.MMA R6, -RZ, RZ, 0, 0 ;  /* 0x00000000ff067435 */ /* 0x002fe200000001ff */
[----:B------:R-:W-:Y:S01]  /*01e0*/  IMAD R15, R76, c[0x0][0x1dc], R15 ;  /* 0x000077004c0f7a24 */ /* 0x000fe200078e020f */
[----:B------:R-:W-:Y:S01]  /*01f0*/  MOV R67, RZ ;  /* 0x000000ff00437202 */ /* 0x000fe20000000f00 */
[----:B----4-:R-:W-:-:S02]  /*0200*/  IMAD R4, R70, c[0x0][0x1d0], RZ ;  /* 0x0000740046047a24 */ /* 0x010fc400078e02ff */
[----:B------:R-:W-:Y:S01]  /*0210*/  IMAD R17, R73, c[0x0][0x1b4], R10 ;  /* 0x00006d0049117a24 */ /* 0x000fe200078e020a */
[----:B---3--:R-:W-:Y:S01]  /*0220*/  IADD3 R8, RZ, -R7, RZ ;  /* 0x80000007ff087210 */ /* 0x008fe20007ffe0ff */
[----:B------:R-:W-:-:S04]  /*0230*/  IMAD R19, R76, c[0x0][0x284], R19 ;  /* 0x0000a1004c137a24 */ /* 0x000fc800078e0213 */
        /* <DEDUP_REMOVED lines=25> */
[----:B------:R-:W-:Y:S01]  /*03d0*/  IMAD R17, R76, c[0x0][0x1ec], R17 ;  /* 0x00007b004c117a24 */ /* 0x000fe200078e0211 */
[----:B------:R-:W-:Y:S01]  /*03e0*/  ISETP.NE.AND P1, PT, RZ, c[0x0][0x178], PT ;  /* 0x00005e00ff007a0c */ /* 0x000fe20003f25270 */
[----:B------:R-:W-:Y:S01]  /*03f0*/  IMAD R13, R73, c[0x0][0x27c], R0 ;  /* 0x00009f00490d7a24 */ /* 0x000fe200078e0200 */
[----:B------:R-:W-:-:S04]  /*0400*/  IADD3 R64, P3, R11, R2, RZ ;  /* 0x000000020b407210 */ /* 0x000fc80007f7e0ff */
[----:B------:R-:W-:Y:S02]  /*0410*/  IADD3 R7, R7, R13, RZ ;  /* 0x0000000d07077210 */ /* 0x000fe40007ffe0ff */
[----:B------:R-:W-:Y:S02]  /*0420*/  SHF.R.S32.HI R13, RZ, 0x1f, R11 ;  /* 0x0000001fff0d7819 */ /* 0x000fe4000001140b */
        /* <DEDUP_REMOVED lines=10> */
[C---:B------:R-:W-:Y:S01]  /*04d0*/  LEA R65, P0, R64.reuse, c[0x0][0x240], 0x1 ;  /* 0x0000900040417a11 */ /* 0x040fe200078008ff */
[----:B------:R-:W-:Y:S01]  /*04e0*/  IMAD R0, R169, c[0x0][0x1c8], RZ ;  /* 0x00007200a9007a24 */ /* 0x000fe200078e02ff */
[----:B------:R-:W-:Y:S01]  /*04f0*/  IADD3 R11, P2, R11, R4, RZ ;  /* 0x000000040b0b7210 */ /* 0x000fe20007f5e0ff */
[----:B------:R-:W-:Y:S01]  /*0500*/  CS2R R16, SRZ ;  /* 0x0000000000107805 */ /* 0x000fe2000001ff00 */
[----:B------:R-:W-:Y:S02]  /*0510*/  LEA.HI.X R64, R64, c[0x0][0x244], R15, 0x1, P0 ;  /* 0x0000910040407a11 */ /* 0x000fe400000f0c0f */
[----:B------:R-:W-:Y:S01]  /*0520*/  ISETP.NE.U32.AND P0, PT, RZ, c[0x0][0x260], PT ;  /* 0x00009800ff007a0c */ /* 0x000fe20003f05070 */
[----:B------:R-:W-:Y:S01]  /*0530*/  CS2R R14, SRZ ;  /* 0x00000000000e7805 */ /* 0x000fe2000001ff00 */
[----:B------:R-:W-:-:S02]  /*0540*/  LEA R62, P1, R63, c[0x0][0x248], 0x1 ;  /* 0x000092003f3e7a11 */ /* 0x000fc400078208ff */
[----:B------:R-:W-:Y:S02]  /*0550*/  ISETP.NE.AND.EX P0, PT, RZ, c[0x0][0x264], PT, P0 ;  /* 0x00009900ff007a0c */ /* 0x000fe40003f05300 */
[----:B------:R-:W-:Y:S01]  /*0560*/  IADD3.X R60, R13, R5, R19, P2, !PT ;  /* 0x000000050d3c7210 */ /* 0x000fe200017fe413 */
[----:B------:R-:W-:Y:S01]  /*0570*/  IMAD R5, R71, c[0x0][0x1cc], R0 ;  /* 0x0000730047057a24 */ /* 0x000fe200078e0200 */
[----:B------:R-:W-:Y:S02]  /*0580*/  LEA.HI.X R63, R63, c[0x0][0x24c], R2, 0x1, P1 ;  /* 0x000093003f3f7a11 */ /* 0x000fe400008f0c02 */
[----:B------:R-:W-:Y:S02]  /*0590*/  ISETP.NE.U32.AND P1, PT, RZ, c[0x0][0x328], PT ;  /* 0x0000ca00ff007a0c */ /* 0x000fe40003f25070 */
[----:B------:R-:W-:Y:S02]  /*05a0*/  ISETP.NE.U32.AND P2, PT, RZ, c[0x0][0x348], PT ;  /* 0x0000d200ff007a0c */ /* 0x000fe40003f45070 */
[----:B------:R-:W-:-:S02]  /*05b0*/  ISETP.NE.AND.EX P1, PT, RZ, c[0x0][0x32c], PT, P1 ;  /* 0x0000cb00ff007a0c */ /* 0x000fc40003f25310 */
[----:B------:R-:W-:Y:S01]  /*05c0*/  ISETP.NE.AND.EX P2, PT, RZ, c[0x0][0x34c], PT, P2 ;  /* 0x0000d300ff007a0c */ /* 0x000fe20003f45320 */
[----:B------:R-:W-:Y:S01]  /*05d0*/  @P0 IMAD R0, R73, c[0x0][0x164], R76 ;  /* 0x0000590049000a24 */ /* 0x000fe200078e024c */
[C---:B------:R-:W-:Y:S02]  /*05e0*/  ISETP.GE.AND P3, PT, R12.reuse, 0x1, PT ;  /* 0x000000010c00780c */ /* 0x040fe40003f66270 */
[----:B------:R-:W-:Y:S01]  /*05f0*/  LEA R3, R12, 0xfffffe00, 0x9 ;  /* 0xfffffe000c037811 */ /* 0x000fe200078e48ff */
[----:B------:R-:W-:Y:S01]  /*0600*/  @P0 IMAD R0, R0, c[0x0][0x174], RZ ;  /* 0x00005d0000000a24 */ /* 0x000fe200078e02ff */
[----:B------:R-:W-:Y:S02]  /*0610*/  LEA R61, P4, R11, c[0x0][0x308], 0x1 ;  /* 0x0000c2000b3d7a11 */ /* 0x000fe400078808ff */
        /* <DEDUP_REMOVED lines=25> */
.L_x_11505:
[----:B------:R-:W-:Y:S01]  /*07b0*/  IADD3 R167, -R54, c[0x0][0x174], RZ ;  /* 0x00005d0036a77a10 */ /* 0x000fe20007ffe1ff */
[----:B------:R-:W-:Y:S01]  /*07c0*/  BAR.SYNC.DEFER_BLOCKING 0x0 ;  /* 0x0000000000007b1d */ /* 0x000fe20000010000 */
[C---:B------:R-:W-:Y:S02]  /*07d0*/  LOP3.LUT R24, R56.reuse, 0x20, RZ, 0xfc, !PT ;  /* 0x0000002038187812 */ /* 0x040fe400078efcff */
[----:B------:R-:W-:Y:S02]  /*07e0*/  LEA R12, R167, 0xffffff00, 0x8 ;  /* 0xffffff00a70c7811 */ /* 0x000fe400078e40ff */
[----:B------:R-:W-:Y:S02]  /*07f0*/  LOP3.LUT R80, R56, 0x40, RZ, 0xfc, !PT ;  /* 0x0000004038507812 */ /* 0x000fe400078efcff */
        /* <DEDUP_REMOVED lines=49> */
[----:B------:R-:W-:Y:S02]  /*0b10*/  SHF.L.U32 R49, R3, 0x1, RZ ;  /* 0x0000000103317819 */ /* 0x000fe400000006ff */
[----:B------:R-:W-:-:S02]  /*0b20*/  LEA.HI.SX32 R25, R25, R66, 0x1b ;  /* 0x0000004219197211 */ /* 0x000fc400078fdaff */
[----:B------:R-:W-:Y:S02]  /*0b30*/  SHF.L.U32 R48, R11, 0x1, RZ ;  /* 0x000000010b307819 */ /* 0x000fe400000006ff */
[----:B------:R-:W-:Y:S02]  /*0b40*/  SHF.L.U32 R47, R21, 0x1, RZ ;  /* 0x00000001152f7819 */ /* 0x000fe400000006ff */
[----:B------:R-:W-:Y:S02]  /*0b50*/  SHF.L.U32 R46, R23, 0x1, RZ ;  /* 0x00000001172e7819 */ /* 0x000fe400000006ff */
[----:B------:R-:W-:Y:S02]  /*0b60*/  SHF.L.U32 R45, R25, 0x1, RZ ;  /* 0x00000001192d7819 */ /* 0x000fe400000006ff */
[C---:B------:R-:W-:Y:S02]  /*0b70*/  SHF.L.U32 R43, R56.reuse, 0x1, RZ ;  /* 0x00000001382b7819 */ /* 0x040fe400000006ff */
[----:B------:R-:W-:-:S02]  /*0b80*/  ISETP.GE.AND P6, PT, R56, R53, PT ;  /* 0x000000353800720c */ /* 0x000fc40003fc6270 */
[----:B------:R-:W-:Y:S02]  /*0b90*/  SHF.L.U64.HI R44, R56, 0x1, R55 ;  /* 0x00000001382c7819 */ /* 0x000fe40000010237 */
[----:B------:R-:W-:Y:S02]  /*0ba0*/  IADD3 R10, P0, R62, R43, RZ ;  /* 0x0000002b3e0a7210 */ /* 0x000fe40007f1e0ff */
[----:B------:R-:W-:Y:S02]  /*0bb0*/  PRMT R3, RZ, 0x7610, R3 ;  /* 0x00007610ff037816 */ /* 0x000fe40000000003 */
[----:B------:R-:W-:Y:S02]  /*0bc0*/  IADD3.X R11, R63, R44, RZ, P0, !PT ;  /* 0x0000002c3f0b7210 */ /* 0x000fe400007fe4ff */
[-C--:B------:R-:W-:Y:S02]  /*0bd0*/  ISETP.GE.AND P0, PT, R24, R53.reuse, PT ;  /* 0x000000351800720c */ /* 0x080fe40003f06270 */
[----:B------:R-:W-:-:S02]  /*0be0*/  ISETP.GE.AND P2, PT, R82, R53, PT ;  /* 0x000000355200720c */ /* 0x000fc40003f46270 */
[-C--:B------:R-:W-:Y:S02]  /*0bf0*/  ISETP.GE.AND P3, PT, R84, R53.reuse, PT ;  /* 0x000000355400720c */ /* 0x080fe40003f66270 */
[-C--:B------:R-:W-:Y:S02]  /*0c00*/  ISETP.GE.AND P4, PT, R86, R53.reuse, PT ;  /* 0x000000355600720c */ /* 0x080fe40003f86270 */
[----:B------:R-:W-:Y:S02]  /*0c10*/  ISETP.GE.AND P5, PT, R20, R53, PT ;  /* 0x000000351400720c */ /* 0x000fe40003fa6270 */
        /* <DEDUP_REMOVED lines=23> */
[----:B0-----:R-:W-:-:S04]  /*0d90*/  LEA R4, P1, R56, R61, 0x1 ;  /* 0x0000003d38047211 */ /* 0x001fc800078208ff */
[----:B------:R-:W-:Y:S02]  /*0da0*/  LEA.HI.X R5, R56, R60, R55, 0x1, P1 ;  /* 0x0000003c38057211 */ /* 0x000fe400008f0c37 */
[-C--:B------:R-:W-:Y:S02]  /*0db0*/  ISETP.GE.AND P1, PT, R80, R53.reuse, PT ;  /* 0x000000355000720c */ /* 0x080fe40003f26270 */
[----:B------:R-:W-:Y:S02]  /*0dc0*/  PRMT R7, RZ, 0x7610, R7 ;  /* 0x00007610ff077816 */ /* 0x000fe40000000007 */
[----:B-1----:R-:W-:Y:S02]  /*0dd0*/  PRMT R9, RZ, 0x7610, R9 ;  /* 0x00007610ff097816 */ /* 0x002fe40000000009 */
[----:B--2---:R-:W-:Y:S02]  /*0de0*/  PRMT R6, RZ, 0x7610, R6 ;  /* 0x00007610ff067816 */ /* 0x004fe40000000006 */
[----:B---3--:R-:W-:Y:S01]  /*0df0*/  PRMT R13, RZ, 0x7610, R13 ;  /* 0x00007610ff0d7816 */ /* 0x008fe2000000000d */
[----:B------:R-:W2:Y:S01]  /*0e00*/  @!P6 LDG.E.U16 R3, [R10.64] ;  /* 0x000000060a03e981 */ /* 0x000ea2000c1e1500 */
[----:B------:R-:W-:-:S02]  /*0e10*/  ISETP.GE.AND P6, PT, R22, R53, PT ;  /* 0x000000351600720c */ /* 0x000fc40003fc6270 */
        /* <DEDUP_REMOVED lines=8> */
[----:B----4-:R-:W-:-:S02]  /*0ea0*/  P2R R8, PR, RZ, 0x1 ;  /* 0x00000001ff087803 */ /* 0x010fc40000000000 */
        /* <DEDUP_REMOVED lines=20> */
[----:B------:R-:W1:Y:S04]  /*0ff0*/  LDS.U16 R34, [R42+0x6] ;  /* 0x000006002a227984 */ /* 0x000e680000000400 */
[----:B------:R-:W2:Y:S04]  /*1000*/  LDS.U16 R26, [R42+0x8] ;  /* 0x000008002a1a7984 */ /* 0x000ea80000000400 */
[----:B------:R-:W3:Y:S04]  /*1010*/  LDS.U16 R36, [R42+0xa] ;  /* 0x00000a002a247984 */ /* 0x000ee80000000400 */
[----:B------:R-:W2:Y:S04]  /*1020*/  LDS.U16 R85, [R42+0xc] ;  /* 0x00000c002a557984 */ /* 0x000ea80000000400 */
[----:B------:R-:W1:Y:S04]  /*1030*/  LDS.U16 R87, [R42+0xe] ;  /* 0x00000e002a577984 */ /* 0x000e680000000400 */
[----:B------:R-:W-:Y:S01]  /*1040*/  BAR.SYNC.DEFER_BLOCKING 0x0 ;  /* 0x0000000000007b1d */ /* 0x000fe20000010000 */
[----:B0-----:R-:W-:-:S05]  /*1050*/  PRMT R0, RZ, 0x7610, R0 ;  /* 0x00007610ff007816 */ /* 0x001fca0000000000 */
        /* <DEDUP_REMOVED lines=17> */
[----:B------:R-:W-:-:S04]  /*1170*/  IMAD R29, R73, c[0x0][0x204], R78 ;  /* 0x00008100491d7a24 */ /* 0x000fc800078e024e */
[----:B------:R-:W-:Y:S01]  /*1180*/  @!P0 IMAD.WIDE.U32 R8, R73, c[0x0][0x200], R8 ;  /* 0x0000800049088a25 */ /* 0x000fe200078e0008 */
[----:B------:R-:W-:-:S03]  /*1190*/  IADD3 R79, R7, R29, RZ ;  /* 0x0000001d074f7210 */ /* 0x000fc60007ffe0ff */
[----:B------:R-:W-:Y:S01]  /*11a0*/  IMAD.WIDE.U32 R2, R73, c[0x0][0x1f0], RZ ;  /* 0x00007c0049027a25 */ /* 0x000fe200078e00ff */
[----:B------:R-:W-:-:S03]  /*11b0*/  @!P0 IADD3 R9, R29, R9, RZ ;  /* 0x000000091d098210 */ /* 0x000fc60007ffe0ff */
[----:B0-----:R-:W-:Y:S01]  /*11c0*/  @!P0 IMAD.WIDE.U32 R4, R73, c[0x0][0x1f0], R12 ;  /* 0x00007c0049048a25 */ /* 0x001fe200078e000c */
[----:B------:R-:W-:Y:S02]  /*11d0*/  MOV R78, R6 ;  /* 0x00000006004e7202 */ /* 0x000fe40000000f00 */
[----:B------:R-:W-:Y:S01]  /*11e0*/  IADD3 R29, R54, -c[0x0][0x174], RZ ;  /* 0x80005d00361d7a10 */ /* 0x000fe20007ffe0ff */
[----:B------:R-:W-:Y:S01]  /*11f0*/  IMAD R7, R75, c[0x0][0x1f8], RZ ;  /* 0x00007e004b077a24 */ /* 0x000fe200078e02ff */
[----:B------:R-:W-:Y:S02]  /*1200*/  IADD3 R3, R3, R27, RZ ;  /* 0x0000001b03037210 */ /* 0x000fe40007ffe0ff */
[----:B------:R-:W-:Y:S01]  /*1210*/  @!P0 IADD3 R5, R27, R5, RZ ;  /* 0x000000051b058210 */ /* 0x000fe20007ffe0ff */
[----:B------:R-:W-:Y:S02]  /*1220*/  IMAD R27, R75, c[0x0][0x208], RZ ;  /* 0x000082004b1b7a24 */ /* 0x000fe400078e02ff */
[----:B------:R-:W-:-:S02]  /*1230*/  IMAD R29, R29, -0x100, RZ ;  /* 0xffffff001d1d7824 */ /* 0x000fc400078e02ff */
[----:B------:R-:W-:-:S04]  /*1240*/  IMAD.WIDE.U32 R78, R76, c[0x0][0x208], R78 ;  /* 0x000082004c4e7a25 */ /* 0x000fc800078e004e */
[C---:B------:R-:W-:Y:S02]  /*1250*/  IMAD R98, R76.reuse, c[0x0][0x1fc], R7 ;  /* 0x00007f004c627a24 */ /* 0x040fe400078e0207 */
[----:B------:R-:W-:-:S04]  /*1260*/  IMAD.WIDE.U32 R6, R76, c[0x0][0x1f8], R2 ;  /* 0x00007e004c067a25 */ /* 0x000fc800078e0002 */
[----:B------:R-:W-:-:S04]  /*1270*/  @!P0 IMAD.WIDE.U32 R2, R76, c[0x0][0x1f8], R4 ;  /* 0x00007e004c028a25 */ /* 0x000fc800078e0004 */
[C---:B------:R-:W-:Y:S01]  /*1280*/  IMAD R94, R76.reuse, c[0x0][0x20c], R27 ;  /* 0x000083004c5e7a24 */ /* 0x040fe200078e021b */
[----:B------:R-:W-:Y:S01]  /*1290*/  SHF.R.S32.HI R27, RZ, 0x1f, R29 ;  /* 0x0000001fff1b7819 */ /* 0x000fe2000001141d */
[----:B------:R-:W-:Y:S01]  /*12a0*/  @!P0 IMAD.WIDE.U32 R4, R76, c[0x0][0x208], R8 ;  /* 0x000082004c048a25 */ /* 0x000fe200078e0008 */
[----:B------:R-:W-:-:S04]  /*12b0*/  IADD3 R9, P4, R29, R78, RZ ;  /* 0x0000004e1d097210 */ /* 0x000fc80007f9e0ff */
[----:B------:R-:W-:Y:S02]  /*12c0*/  IADD3.X R92, R27, R94, R79, P4, !PT ;  /* 0x0000005e1b5c7210 */ /* 0x000fe400027fe44f */
[----:B------:R-:W-:Y:S02]  /*12d0*/  IADD3 R93, P2, R29, R6, RZ ;  /* 0x000000061d5d7210 */ /* 0x000fe40007f5e0ff */
[C---:B------:R-:W-:Y:S02]  /*12e0*/  @!P0 IADD3 R95, P1, R56.reuse, R2, RZ ;  /* 0x00000002385f8210 */ /* 0x040fe40007f3e0ff */
[----:B------:R-:W-:Y:S02]  /*12f0*/  IADD3.X R96, R27, R98, R7, P2, !PT ;  /* 0x000000621b607210 */ /* 0x000fe400017fe407 */
[----:B------:R-:W-:Y:S02]  /*1300*/  @!P0 IADD3.X R98, R55, R3, R98, P1, !PT ;  /* 0x0000000337628210 */ /* 0x000fe40000ffe462 */
[----:B------:R-:W-:-:S02]  /*1310*/  LEA R2, P1, R56, c[0x0][0x268], 0x1 ;  /* 0x00009a0038027a11 */ /* 0x000fc400078208ff */
[C---:B------:R-:W-:Y:S02]  /*1320*/  @!P0 IADD3 R91, P3, R56.reuse, R4, RZ ;  /* 0x00000004385b8210 */ /* 0x040fe40007f7e0ff */
[C---:B------:R-:W-:Y:S02]  /*1330*/  LEA.HI.X R3, R56.reuse, c[0x0][0x26c], R55, 0x1, P1 ;  /* 0x00009b0038037a11 */ /* 0x040fe400008f0c37 */
[----:B------:R-:W-:Y:S02]  /*1340*/  LEA R4, P2, R56, c[0x0][0x258], 0x1 ;  /* 0x0000960038047a11 */ /* 0x000fe400078408ff */
[----:B------:R-:W-:Y:S02]  /*1350*/  @!P0 LEA R6, P1, R95, c[0x0][0x268], 0x1 ;  /* 0x00009a005f068a11 */ /* 0x000fe400078208ff */
[----:B------:R-:W-:Y:S02]  /*1360*/  @!P0 IADD3.X R94, R55, R5, R94, P3, !PT ;  /* 0x00000005375e8210 */ /* 0x000fe40001ffe45e */
[----:B------:R-:W-:-:S02]  /*1370*/  LEA R4, P4, R9, R4, 0x1 ;  /* 0x0000000409047211 */ /* 0x000fc400078808ff */
[----:B------:R-:W-:Y:S02]  /*1380*/  @!P0 LEA.HI.X R7, R95, c[0x0][0x26c], R98, 0x1, P1 ;  /* 0x00009b005f078a11 */ /* 0x000fe400008f0c62 */
[----:B------:R-:W-:Y:S01]  /*1390*/  @!P0 LEA R8, P3, R91, c[0x0][0x258], 0x1 ;  /* 0x000096005b088a11 */ /* 0x000fe200078608ff */
[----:B-1----:R-:W-:Y:S02]  /*13a0*/  HADD2.F32 R95, -RZ, R34.H0_H0 ;  /* 0x20000022ff5f7230 */ /* 0x002fe40000004100 */
[----:B--2---:R-:W-:Y:S02]  /*13b0*/  HADD2.F32 R97, -RZ, R26.H0_H0 ;  /* 0x2000001aff617230 */ /* 0x004fe40000004100 */
[----:B---3--:R-:W-:Y:S02]  /*13c0*/  HADD2.F32 R99, -RZ, R36.H0_H0 ;  /* 0x20000024ff637230 */ /* 0x008fe40000004100 */
[----:B------:R-:W-:Y:S01]  /*13d0*/  HADD2.F32 R85, -RZ, R85.H0_H0 ;  /* 0x20000055ff557230 */ /* 0x000fe20000004100 */
[----:B------:R-:W-:Y:S04]  /*13e0*/  BSSY B0, `(.L_x_11432) ;  /* 0x0000047000007945 */ /* 0x000fe80003800000 */
[----:B-----5:R-:W-:Y:S01]  /*13f0*/  FADD.FTZ R26, R85, R72 ;  /* 0x00000048551a7221 */ /* 0x020fe20000010000 */
[----:B----4-:R-:W-:Y:S04]  /*1400*/  STS.U16 [R52], R21 ;  /* 0x0000001534007388 */ /* 0x010fe80000000400 */
        /* <DEDUP_REMOVED lines=8> */
[----:B------:R1:W2:Y:S04]  /*1490*/  LDS.U16 R83, [R42] ;  /* 0x000000002a537984 */ /* 0x0002a80000000400 */
[----:B------:R1:W3:Y:S04]  /*14a0*/  LDS.U16 R81, [R42+0x2] ;  /* 0x000002002a517984 */ /* 0x0002e80000000400 */
[----:B------:R1:W4:Y:S04]  /*14b0*/  LDS.U16 R79, [R42+0x4] ;  /* 0x000004002a4f7984 */ /* 0x0003280000000400 */
[----:B------:R1:W1:Y:S04]  /*14c0*/  LDS.U16 R78, [R42+0x6] ;  /* 0x000006002a4e7984 */ /* 0x0002680000000400 */
[----:B------:R0:W1:Y:S04]  /*14d0*/  LDS.U16 R77, [R42+0x8] ;  /* 0x000008002a4d7984 */ /* 0x0000680000000400 */
[----:B------:R0:W1:Y:S04]  /*14e0*/  LDS.U16 R25, [R42+0xa] ;  /* 0x00000a002a197984 */ /* 0x0000680000000400 */
[----:B------:R1:W1:Y:S04]  /*14f0*/  LDS.U16 R23, [R42+0xc] ;  /* 0x00000c002a177984 */ /* 0x0002680000000400 */
[----:B------:R1:W1:Y:S01]  /*1500*/  LDS.U16 R21, [R42+0xe] ;  /* 0x00000e002a157984 */ /* 0x0002620000000400 */
[----:B0-----:R-:W-:Y:S01]  /*1510*/  HADD2.F32 R89, -RZ, R28.H0_H0 ;  /* 0x2000001cff597230 */ /* 0x001fe20000004100 */
[----:B------:R-:W-:-:S04]  /*1520*/  LEA.HI.X R0, R56, c[0x0][0x25c], R55, 0x1, P2 ;  /* 0x0000970038007a11 */ /* 0x000fc800010f0c37 */
[----:B------:R-:W-:Y:S01]  /*1530*/  FADD.FTZ R38, R89, R72 ;  /* 0x0000004859267221 */ /* 0x000fe20000010000 */
[----:B------:R-:W-:-:S04]  /*1540*/  LEA R2, P2, R93, R2, 0x1 ;  /* 0x000000025d027211 */ /* 0x000fc800078408ff */
[----:B------:R-:W-:Y:S02]  /*1550*/  FSETP.GTU.FTZ.AND P1, PT, R38, 20, PT ;  /* 0x41a000002600780b */ /* 0x000fe40003f3c000 */
[----:B------:R-:W-:Y:S02]  /*1560*/  LEA.HI.X R5, R9, R0, R92, 0x1, P4 ;  /* 0x0000000009057211 */ /* 0x000fe400020f0c5c */
[----:B------:R-:W-:Y:S01]  /*1570*/  LEA.HI.X R3, R93, R3, R96, 0x1, P2 ;  /* 0x000000035d037211 */ /* 0x000fe200010f0c60 */
[----:B------:R-:W-:Y:S01]  /*1580*/  HADD2.F32 R93, -RZ, R32.H0_H0 ;  /* 0x20000020ff5d7230 */ /* 0x000fe20000004100 */
[----:B------:R-:W-:Y:S01]  /*1590*/  @!P0 LEA.HI.X R9, R91, c[0x0][0x25c], R94, 0x1, P3 ;  /* 0x000097005b098a11 */ /* 0x000fe200018f0c5e */
[----:B------:R-:W-:Y:S01]  /*15a0*/  HADD2.F32 R91, -RZ, R30.H0_H0 ;  /* 0x2000001eff5b7230 */ /* 0x000fe20000004100 */
[--C-:B------:R-:W-:Y:S02]  /*15b0*/  FADD.FTZ R32, R95, R72.reuse ;  /* 0x000000485f207221 */ /* 0x100fe40000010000 */
[----:B------:R-:W-:-:S02]  /*15c0*/  FADD.FTZ R34, R93, R72 ;  /* 0x000000485d227221 */ /* 0x000fc40000010000 */
[--C-:B------:R-:W-:Y:S02]  /*15d0*/  FADD.FTZ R36, R91, R72.reuse ;  /* 0x000000485b247221 */ /* 0x100fe40000010000 */
[--C-:B------:R-:W-:Y:S02]  /*15e0*/  FADD.FTZ R30, R97, R72.reuse ;  /* 0x00000048611e7221 */ /* 0x100fe40000010000 */
[----:B------:R-:W-:Y:S01]  /*15f0*/  FADD.FTZ R28, R99, R72 ;  /* 0x00000048631c7221 */ /* 0x000fe20000010000 */
[----:B------:R-:W-:Y:S02]  /*1600*/  FSETP.GTU.FTZ.AND P6, PT, R36, 20, PT ;  /* 0x41a000002400780b */ /* 0x000fe40003fdc000 */
[----:B------:R-:W-:Y:S02]  /*1610*/  FSETP.GTU.FTZ.AND P5, PT, R34, 20, PT ;  /* 0x41a000002200780b */ /* 0x000fe40003fbc000 */
[----:B------:R-:W-:Y:S02]  /*1620*/  FSETP.GTU.FTZ.AND P4, PT, R32, 20, PT ;  /* 0x41a000002000780b */ /* 0x000fe40003f9c000 */
[----:B------:R-:W-:-:S02]  /*1630*/  FSETP.GTU.FTZ.AND P3, PT, R30, 20, PT ;  /* 0x41a000001e00780b */ /* 0x000fc40003f7c000 */
[----:B------:R-:W-:Y:S01]  /*1640*/  FSETP.GTU.FTZ.AND P2, PT, R28, 20, PT ;  /* 0x41a000001c00780b */ /* 0x000fe20003f5c000 */
[----:B------:R-:W-:Y:S07]  /*1650*/  @P1 BRA `(.L_x_11433) ;  /* 0x000001f000001947 */ /* 0x000fee0003800000 */
[----:B--234-:R-:W-:Y:S01]  /*1660*/  FMUL.FTZ R38, R38, 1.4426950216293334961 ;  /* 0x3fb8aa3b26267820 */ /* 0x01cfe20000410000 */
[----:B------:R-:W-:Y:S01]  /*1670*/  HFMA2.MMA R89, -RZ, RZ, 1.625, 0 ;  /* 0x3e800000ff597435 */ /* 0x000fe200000001ff */
[----:B-1----:R-:W-:Y:S02]  /*1680*/  MOV R90, 0x3d39bf78 ;  /* 0x3d39bf78005a7802 */ /* 0x002fe40000000f00 */
        /* <DEDUP_REMOVED lines=28> */
.L_x_11433:
[----:B--234-:R-:W-:Y:S05]  /*1850*/  BSYNC B0 ;  /* 0x0000000000007941 */ /* 0x01cfea0003800000 */
.L_x_11432:
        /* <DEDUP_REMOVED lines=8> */
[----:B-1----:R-:W0:Y:S02]  /*18e0*/  MUFU.EX2 R90, R36 ;  /* 0x00000024005a7308 */ /* 0x002e240000000800 */
        /* <DEDUP_REMOVED lines=27> */
.L_x_11435:
[----:B------:R-:W-:Y:S05]  /*1aa0*/  BSYNC B0 ;  /* 0x0000000000007941 */ /* 0x000fea0003800000 */
.L_x_11434:
[----:B------:R-:W-:Y:S01]  /*1ab0*/  BSSY B0, `(.L_x_11436) ;  /* 0x0000023000007945 */ /* 0x000fe20003800000 */
[----:B------:R-:W-:Y:S02]  /*1ac0*/  FSETP.GTU.FTZ.AND P6, PT, R0, 20, PT ;  /* 0x41a000000000780b */ /* 0x000fe40003fdc000 */
[----:B------:R-:W-:Y:S01]  /*1ad0*/  PRMT R89, RZ, 0x7610, R89 ;  /* 0x00007610ff597816 */ /* 0x000fe20000000059 */
        /* <DEDUP_REMOVED lines=32> */
.L_x_11437:
[----:B------:R-:W-:Y:S05]  /*1ce0*/  BSYNC B0 ;  /* 0x0000000000007941 */ /* 0x000fea0003800000 */
.L_x_11436:
[----:B------:R-:W-:Y:S01]  /*1cf0*/  BSSY B0, `(.L_x_11438) ;  /* 0x0000021000007945 */ /* 0x000fe20003800000 */
        /* <DEDUP_REMOVED lines=32> */
.L_x_11439:
[----:B------:R-:W-:Y:S05]  /*1f00*/  BSYNC B0 ;  /* 0x0000000000007941 */ /* 0x000fea0003800000 */
.L_x_11438:
        /* <DEDUP_REMOVED lines=33> */
.L_x_11441:
[----:B------:R-:W-:Y:S05]  /*2120*/  BSYNC B0 ;  /* 0x0000000000007941 */ /* 0x000fea0003800000 */
.L_x_11440:
        /* <DEDUP_REMOVED lines=33> */
.L_x_11443:
[----:B------:R-:W-:Y:S05]  /*2340*/  BSYNC B0 ;  /* 0x0000000000007941 */ /* 0x000fea0003800000 */
.L_x_11442:
        /* <DEDUP_REMOVED lines=33> */
.L_x_11445:
[----:B------:R-:W-:Y:S05]  /*2560*/  BSYNC B0 ;  /* 0x0000000000007941 */ /* 0x000fea0003800000 */
.L_x_11444:
        /* <DEDUP_REMOVED lines=33> */
.L_x_11447:
[----:B------:R-:W-:Y:S05]  /*2780*/  BSYNC B0 ;  /* 0x0000000000007941 */ /* 0x000fea0003800000 */
.L_x_11446:
        /* <DEDUP_REMOVED lines=9> */
[----:B-1----:R-:W-:Y:S02]  /*2820*/  PRMT R90, RZ, 0x7610, R90 ;  /* 0x00007610ff5a7816 */ /* 0x002fe4000000005a */
[----:B------:R-:W-:Y:S01]  /*2830*/  PRMT R87, RZ, 0x7610, R87 ;  /* 0x00007610ff577816 */ /* 0x000fe20000000057 */
[----:B------:R-:W2:Y:S01]  /*2840*/  @!P6 LDG.E.U16 R88, [R2.64+-0x1c0] ;  /* 0xfffe40060258e981 */ /* 0x000ea2000c1e1500 */
[----:B------:R-:W-:-:S03]  /*2850*/  ISETP.GE.AND P6, PT, R22, R53, PT ;  /* 0x000000351600720c */ /* 0x000fc60003fc6270 */
[----:B------:R0:W3:Y:S01]  /*2860*/  @!P0 LDG.E.U16 R89, [R6.64] ;  /* 0x0000000606598981 */ /* 0x0000e2000c1e1500 */
[----:B------:R-:W-:-:S03]  /*2870*/  PRMT R92, RZ, 0x7610, R92 ;  /* 0x00007610ff5c7816 */ /* 0x000fc6000000005c */
[----:B------:R-:W4:Y:S04]  /*2880*/  @!P1 LDG.E.U16 R85, [R2.64+-0x180] ;  /* 0xfffe800602559981 */ /* 0x000f28000c1e1500 */
[----:B------:R-:W5:Y:S01]  /*2890*/  @!P2 LDG.E.U16 R90, [R2.64+-0x140] ;  /* 0xfffec006025aa981 */ /* 0x000f62000c1e1500 */
[----:B0-----:R-:W-:Y:S02]  /*28a0*/  PRMT R6, RZ, 0x7610, R6 ;  /* 0x00007610ff067816 */ /* 0x001fe40000000006 */
[----:B------:R-:W-:Y:S01]  /*28b0*/  PRMT R7, RZ, 0x7610, R7 ;  /* 0x00007610ff077816 */ /* 0x000fe20000000007 */
[----:B------:R-:W5:Y:S04]  /*28c0*/  @!P3 LDG.E.U16 R87, [R2.64+-0x100] ;  /* 0xffff00060257b981 */ /* 0x000f68000c1e1500 */
[----:B------:R-:W5:Y:S04]  /*28d0*/  @!P4 LDG.E.U16 R6, [R2.64+-0xc0] ;  /* 0xffff40060206c981 */ /* 0x000f68000c1e1500 */
[----:B------:R-:W5:Y:S04]  /*28e0*/  @!P5 LDG.E.U16 R7, [R2.64+-0x80] ;  /* 0xffff80060207d981 */ /* 0x000f68000c1e1500 */
[----:B------:R-:W5:Y:S01]  /*28f0*/  @!P6 LDG.E.U16 R92, [R2.64+-0x40] ;  /* 0xffffc006025ce981 */ /* 0x000f62000c1e1500 */
        /* <DEDUP_REMOVED lines=9> */
[----:B-----5:R0:W-:Y:S04]  /*2990*/  STS.U16 [R49+0xc0], R90 ;  /* 0x0000c05a31007388 */ /* 0x0201e80000000400 */
[----:B------:R-:W-:Y:S04]  /*29a0*/  STS.U16 [R48+0x100], R87 ;  /* 0x0001005730007388 */ /* 0x000fe80000000400 */
[----:B------:R-:W-:Y:S04]  /*29b0*/  STS.U16 [R47+0x140], R6 ;  /* 0x000140062f007388 */ /* 0x000fe80000000400 */
[----:B------:R-:W-:Y:S04]  /*29c0*/  STS.U16 [R46+0x180], R7 ;  /* 0x000180072e007388 */ /* 0x000fe80000000400 */
[----:B------:R1:W-:Y:S01]  /*29d0*/  STS.U16 [R45+0x1c0], R92 ;  /* 0x0001c05c2d007388 */ /* 0x0003e20000000400 */
[----:B------:R-:W-:-:S06]  /*29e0*/  NOP ;  /* 0x0000000000007918 */ /* 0x000fcc0000000000 */
[----:B------:R-:W-:Y:S04]  /*29f0*/  LDS.U16 R2, [R42] ;  /* 0x000000002a027984 */ /* 0x000fe80000000400 */
[----:B------:R-:W2:Y:S04]  /*2a00*/  LDS.U16 R3, [R42+0x2] ;  /* 0x000002002a037984 */ /* 0x000ea80000000400 */
[----:B------:R-:W-:Y:S04]  /*2a10*/  LDS.U16 R88, [R42+0x4] ;  /* 0x000004002a587984 */ /* 0x000fe80000000400 */
[----:B------:R-:W-:Y:S04]  /*2a20*/  LDS.U16 R85, [R42+0x6] ;  /* 0x000006002a557984 */ /* 0x000fe80000000400 */
[----:B------:R-:W-:Y:S04]  /*2a30*/  LDS.U16 R89, [R42+0x8] ;  /* 0x000008002a597984 */ /* 0x000fe80000000400 */
[----:B------:R-:W-:Y:S04]  /*2a40*/  LDS.U16 R87, [R42+0xa] ;  /* 0x00000a002a577984 */ /* 0x000fe80000000400 */
[----:B------:R-:W3:Y:S04]  /*2a50*/  LDS.U16 R6, [R42+0xc] ;  /* 0x00000c002a067984 */ /* 0x000ee80000000400 */
[----:B------:R-:W4:Y:S04]  /*2a60*/  LDS.U16 R7, [R42+0xe] ;  /* 0x00000e002a077984 */ /* 0x000f280000000400 */
[----:B------:R-:W-:Y:S01]  /*2a70*/  BAR.SYNC.DEFER_BLOCKING 0x0 ;  /* 0x0000000000007b1d */ /* 0x000fe20000010000 */
[----:B0-----:R-:W-:-:S02]  /*2a80*/  PRMT R90, RZ, 0x7610, R90 ;  /* 0x00007610ff5a7816 */ /* 0x001fc4000000005a */
[----:B-1----:R-:W-:-:S03]  /*2a90*/  PRMT R92, RZ, 0x7610, R92 ;  /* 0x00007610ff5c7816 */ /* 0x002fc6000000005c */
        /* <DEDUP_REMOVED lines=9> */
[----:B--2---:R-:W-:-:S02]  /*2b30*/  HADD2.F32 R99, -RZ, R3.H0_H0 ;  /* 0x20000003ff637230 */ /* 0x004fc40000004100 */
[----:B------:R-:W-:Y:S02]  /*2b40*/  HADD2.F32 R98, -RZ, R2.H0_H0 ;  /* 0x20000002ff627230 */ /* 0x000fe40000004100 */
[----:B---3--:R-:W-:Y:S01]  /*2b50*/  HADD2.F32 R106, -RZ, R6.H0_H0 ;  /* 0x20000006ff6a7230 */ /* 0x008fe20000004100 */
[----:B------:R-:W-:Y:S01]  /*2b60*/  FMUL.FTZ R3, R99, -1.4426950216293334961 ;  /* 0xbfb8aa3b63037820 */ /* 0x000fe20000410000 */
[----:B------:R-:W-:Y:S01]  /*2b70*/  HADD2.F32 R104, -RZ, R87.H0_H0 ;  /* 0x20000057ff687230 */ /* 0x000fe20000004100 */
[----:B------:R-:W-:Y:S02]  /*2b80*/  FMUL.FTZ R2, R98, -1.4426950216293334961 ;  /* 0xbfb8aa3b62027820 */ /* 0x000fe40000410000 */
[----:B0-----:R0:W-:Y:S01]  /*2b90*/  MUFU.EX2 R9, R3 ;  /* 0x0000000300097308 */ /* 0x0011e20000000800 */
[----:B------:R-:W-:-:S07]  /*2ba0*/  HADD2.F32 R101, -RZ, R85.H0_H0 ;  /* 0x20000055ff657230 */ /* 0x000fce0000004100 */
[----:B------:R2:W3:Y:S01]  /*2bb0*/  MUFU.EX2 R8, R2 ;  /* 0x0000000200087308 */ /* 0x0004e20000000800 */
[----:B0-----:R-:W-:Y:S02]  /*2bc0*/  FMUL.FTZ R3, R106, -1.4426950216293334961 ;  /* 0xbfb8aa3b6a037820 */ /* 0x001fe40000410000 */
[----:B-1----:R-:W-:Y:S02]  /*2bd0*/  FMUL.FTZ R4, R101, -1.4426950216293334961 ;  /* 0xbfb8aa3b65047820 */ /* 0x002fe40000410000 */
[----:B--2---:R-:W-:-:S03]  /*2be0*/  FMUL.FTZ R2, R104, -1.4426950216293334961 ;  /* 0xbfb8aa3b68027820 */ /* 0x004fc60000410000 */
[----:B------:R-:W-:Y:S08]  /*2bf0*/  MUFU.EX2 R107, R3 ;  /* 0x00000003006b7308 */ /* 0x000ff00000000800 */
[----:B------:R-:W-:Y:S01]  /*2c00*/  MUFU.EX2 R105, R2 ;  /* 0x0000000200697308 */ /* 0x000fe20000000800 */
[----:B------:R-:W-:-:S07]  /*2c10*/  HADD2.F32 R100, -RZ, R88.H0_H0 ;  /* 0x20000058ff647230 */ /* 0x000fce0000004100 */
[----:B------:R-:W0:Y:S01]  /*2c20*/  MUFU.EX2 R4, R4 ;  /* 0x0000000400047308 */ /* 0x000e220000000800 */
[----:B------:R-:W-:Y:S01]  /*2c30*/  FMUL.FTZ R88, R100, -1.4426950216293334961 ;  /* 0xbfb8aa3b64587820 */ /* 0x000fe20000410000 */
[----:B------:R-:W-:Y:S01]  /*2c40*/  HADD2.F32 R102, -RZ, R89.H0_H0 ;  /* 0x20000059ff667230 */ /* 0x000fe20000004100 */
[----:B---3--:R-:W-:-:S05]  /*2c50*/  FADD.FTZ R8, R8, 1 ;  /* 0x3f80000008087421 */ /* 0x008fca0000010000 */
[----:B------:R-:W1:Y:S01]  /*2c60*/  MUFU.EX2 R88, R88 ;  /* 0x0000005800587308 */ /* 0x000e620000000800 */
[----:B------:R-:W-:Y:S01]  /*2c70*/  FMUL.FTZ R5, R102, -1.4426950216293334961 ;  /* 0xbfb8aa3b66057820 */ /* 0x000fe20000410000 */
[----:B----4-:R-:W-:Y:S01]  /*2c80*/  HADD2.F32 R108, -RZ, R7.H0_H0 ;  /* 0x20000007ff6c7230 */ /* 0x010fe20000004100 */
[----:B0-----:R-:W-:-:S05]  /*2c90*/  FADD.FTZ R85, R4, 1 ;  /* 0x3f80000004557421 */ /* 0x001fca0000010000 */
[----:B------:R-:W-:Y:S01]  /*2ca0*/  MUFU.RCP R87, R8 ;  /* 0x0000000800577308 */ /* 0x000fe20000001000 */
[----:B------:R-:W-:-:S07]  /*2cb0*/  FADD.FTZ R9, R9, 1 ;  /* 0x3f80000009097421 */ /* 0x000fce0000010000 */
[----:B------:R0:W2:Y:S01]  /*2cc0*/  MUFU.EX2 R103, R5 ;  /* 0x0000000500677308 */ /* 0x0000a20000000800 */
[----:B-1----:R-:W-:Y:S02]  /*2cd0*/  FADD.FTZ R88, R88, 1 ;  /* 0x3f80000058587421 */ /* 0x002fe40000010000 */
[----:B0-----:R-:W-:-:S05]  /*2ce0*/  FMUL.FTZ R5, R108, -1.4426950216293334961 ;  /* 0xbfb8aa3b6c057820 */ /* 0x001fca0000410000 */
[----:B------:R-:W-:Y:S08]  /*2cf0*/  MUFU.RCP R89, R88 ;  /* 0x0000005800597308 */ /* 0x000ff00000001000 */
[----:B------:R-:W0:Y:S01]  /*2d00*/  MUFU.EX2 R109, R5 ;  /* 0x00000005006d7308 */ /* 0x000e220000000800 */
[----:B------:R-:W-:Y:S01]  /*2d10*/  HADD2.F32 R83, -RZ, R83.H0_H0 ;  /* 0x20000053ff537230 */ /* 0x000fe20000004100 */
[----:B--2---:R-:W-:Y:S01]  /*2d20*/  FADD.FTZ R103, R103, 1 ;  /* 0x3f80000067677421 */ /* 0x004fe20000010000 */
[----:B------:R-:W-:Y:S01]  /*2d30*/  HADD2.F32 R81, -RZ, R81.H0_H0 ;  /* 0x20000051ff517230 */ /* 0x000fe20000004100 */
[----:B------:R-:W-:-:S04]  /*2d40*/  FADD.FTZ R105, R105, 1 ;  /* 0x3f80000069697421 */ /* 0x000fc80000010000 */
[----:B------:R-:W-:Y:S01]  /*2d50*/  MUFU.RCP R103, R103 ;  /* 0x0000006700677308 */ /* 0x000fe20000001000 */
[----:B------:R-:W-:Y:S02]  /*2d60*/  HADD2.F32 R79, -RZ, R79.H0_H0 ;  /* 0x2000004fff4f7230 */ /* 0x000fe40000004100 */
[----:B------:R-:W-:Y:S01]  /*2d70*/  HADD2.F32 R77, -RZ, R77.H0_H0 ;  /* 0x2000004dff4d7230 */ /* 0x000fe20000004100 */
[----:B------:R-:W-:-:S04]  /*2d80*/  FADD.FTZ R107, R107, 1 ;  /* 0x3f8000006b6b7421 */ /* 0x000fc80000010000 */
[----:B------:R-:W-:Y:S01]  /*2d90*/  MUFU.RCP R105, R105 ;  /* 0x0000006900697308 */ /* 0x000fe20000001000 */
[----:B0-----:R-:W-:Y:S01]  /*2da0*/  FADD.FTZ R110, R109, 1 ;  /* 0x3f8000006d6e7421 */ /* 0x001fe20000010000 */
[----:B------:R-:W-:-:S06]  /*2db0*/  HADD2.F32 R25, -RZ, R25.H0_H0 ;  /* 0x20000019ff197230 */ /* 0x000fcc0000004100 */
[----:B------:R-:W0:Y:S08]  /*2dc0*/  MUFU.RCP R107, R107 ;  /* 0x0000006b006b7308 */ /* 0x000e300000001000 */
[----:B------:R-:W-:Y:S01]  /*2dd0*/  MUFU.RCP R111, R110 ;  /* 0x0000006e006f7308 */ /* 0x000fe20000001000 */
[----:B------:R-:W-:Y:S02]  /*2de0*/  HADD2.F32 R23, -RZ, R23.H0_H0 ;  /* 0x20000017ff177230 */ /* 0x000fe40000004100 */
[----:B------:R-:W-:Y:S01]  /*2df0*/  HADD2.F32 R21, -RZ, R21.H0_H0 ;  /* 0x20000015ff157230 */ /* 0x000fe20000004100 */
[----:B0-----:R-:W-:-:S04]  /*2e00*/  FADD.FTZ R109, -R107, 1 ;  /* 0x3f8000006b6d7421 */ /* 0x001fc80000010100 */
[----:B------:R-:W-:Y:S01]  /*2e10*/  FFMA.FTZ R109, R106, R109, 1 ;  /* 0x3f8000006a6d7423 */ /* 0x000fe2000001006d */
[----:B------:R-:W-:Y:S01]  /*2e20*/  ISETP.NE.AND P6, PT, R68, RZ, PT ;  /* 0x000000ff4400720c */ /* 0x000fe20003fc5270 */
        /* <DEDUP_REMOVED lines=8> */
[----:B------:R-:W-:-:S06]  /*2eb0*/  NOP ;  /* 0x0000000000007918 */ /* 0x000fcc0000000000 */
[----:B------:R-:W2:Y:S04]  /*2ec0*/  LDS.U16 R3, [R42+0x2] ;  /* 0x000002002a037984 */ /* 0x000ea80000000400 */
[----:B------:R-:W3:Y:S04]  /*2ed0*/  LDS.U16 R2, [R42] ;  /* 0x000000002a027984 */ /* 0x000ee80000000400 */
[----:B------:R-:W4:Y:S04]  /*2ee0*/  LDS.U16 R4, [R42+0x4] ;  /* 0x000004002a047984 */ /* 0x000f280000000400 */
[----:B------:R-:W5:Y:S01]  /*2ef0*/  LDS.U16 R6, [R42+0x8] ;  /* 0x000008002a067984 */ /* 0x000f620000000400 */
[----:B0-----:R0:W0:Y:S03]  /*2f00*/  MUFU.RCP R90, R9 ;  /* 0x00000009005a7308 */ /* 0x0010260000001000 */
[----:B------:R-:W4:Y:S04]  /*2f10*/  LDS.U16 R5, [R42+0x6] ;  /* 0x000006002a057984 */ /* 0x000f280000000400 */
[----:B------:R-:W4:Y:S01]  /*2f20*/  LDS.U16 R7, [R42+0xa] ;  /* 0x00000a002a077984 */ /* 0x000f220000000400 */
[----:B-1----:R1:W0:Y:S01]  /*2f30*/  MUFU.RCP R94, R85 ;  /* 0x00000055005e7308 */ /* 0x0022220000001000 */
[----:B--2---:R-:W-:Y:S01]  /*2f40*/  HADD2.F32 R91, -RZ, R3.H0_H0 ;  /* 0x20000003ff5b7230 */ /* 0x004fe20000004100 */
[----:B------:R-:W-:Y:S01]  /*2f50*/  FADD.FTZ R3, -R87, 1 ;  /* 0x3f80000057037421 */ /* 0x000fe20000010100 */
[----:B---3--:R-:W-:-:S02]  /*2f60*/  HADD2.F32 R88, -RZ, R2.H0_H0 ;  /* 0x20000002ff587230 */ /* 0x008fc40000004100 */
[----:B------:R-:W2:Y:S01]  /*2f70*/  LDS.U16 R2, [R42+0xc] ;  /* 0x00000c002a027984 */ /* 0x000ea20000000400 */
[----:B0-----:R-:W-:-:S03]  /*2f80*/  FFMA.FTZ R9, R98, R3, 1 ;  /* 0x3f80000062097423 */ /* 0x001fc60000010003 */
[----:B------:R-:W0:Y:S01]  /*2f90*/  LDS.U16 R3, [R42+0xe] ;  /* 0x00000e002a037984 */ /* 0x000e220000000400 */
[----:B------:R-:W-:Y:S02]  /*2fa0*/  FMUL.FTZ R8, R83, R88 ;  /* 0x0000005853087220 */ /* 0x000fe40000410000 */
[C---:B------:R-:W-:Y:S02]  /*2fb0*/  FADD.FTZ R92, -R90.reuse, 1 ;  /* 0x3f8000005a5c7421 */ /* 0x040fe40000010100 */
[----:B-1----:R-:W-:Y:S02]  /*2fc0*/  FMUL.FTZ R85, R81, R91 ;  /* 0x0000005b51557220 */ /* 0x002fe40000410000 */
[----:B------:R-:W-:Y:S02]  /*2fd0*/  FMUL.FTZ R8, R87, R8 ;  /* 0x0000000857087220 */ /* 0x000fe40000410000 */
[----:B------:R-:W-:Y:S02]  /*2fe0*/  FFMA.FTZ R92, R99, R92, 1 ;  /* 0x3f800000635c7423 */ /* 0x000fe4000001005c */
[----:B------:R-:W-:-:S02]  /*2ff0*/  FMUL.FTZ R85, R90, R85 ;  /* 0x000000555a557220 */ /* 0x000fc40000410000 */
[----:B------:R-:W-:Y:S02]  /*3000*/  FMUL.FTZ R8, R8, R9 ;  /* 0x0000000908087220 */ /* 0x000fe40000410000 */
[----:B------:R-:W-:Y:S01]  /*3010*/  FMUL.FTZ R9, R85, R92 ;  /* 0x0000005c55097220 */ /* 0x000fe20000410000 */
[----:B----4-:R-:W-:Y:S01]  /*3020*/  HADD2.F32 R92, -RZ, R4.H0_H0 ;  /* 0x20000004ff5c7230 */ /* 0x010fe20000004100 */
[----:B------:R-:W-:Y:S01]  /*3030*/  FADD.FTZ R93, -R89, 1 ;  /* 0x3f800000595d7421 */ /* 0x000fe20000010100 */
[----:B-----5:R-:W-:-:S03]  /*3040*/  HADD2.F32 R96, -RZ, R6.H0_H0 ;  /* 0x20000006ff607230 */ /* 0x020fc60000004100 */
[----:B------:R-:W-:Y:S02]  /*3050*/  FMUL.FTZ R4, R79, R92 ;  /* 0x0000005c4f047220 */ /* 0x000fe40000410000 */
[----:B------:R-:W-:Y:S02]  /*3060*/  FADD.FTZ R97, -R103, 1 ;  /* 0x3f80000067617421 */ /* 0x000fe40000010100 */
[----:B------:R-:W-:Y:S02]  /*3070*/  FFMA.FTZ R93, R100, R93, 1 ;  /* 0x3f800000645d7423 */ /* 0x000fe4000001005d */
[----:B------:R-:W-:Y:S02]  /*3080*/  FMUL.FTZ R6, R77, R96 ;  /* 0x000000604d067220 */ /* 0x000fe40000410000 */
[----:B------:R-:W-:Y:S01]  /*3090*/  FMUL.FTZ R4, R89, R4 ;  /* 0x0000000459047220 */ /* 0x000fe20000410000 */
[----:B------:R-:W-:Y:S01]  /*30a0*/  HADD2.F32 R85, -RZ, R78.H0_H0 ;  /* 0x2000004eff557230 */ /* 0x000fe20000004100 */
[----:B------:R-:W-:Y:S01]  /*30b0*/  FFMA.FTZ R97, R102, R97, 1 ;  /* 0x3f80000066617423 */ /* 0x000fe20000010061 */
[----:B------:R-:W-:Y:S01]  /*30c0*/  HADD2.F32 R95, -RZ, R5.H0_H0 ;  /* 0x20000005ff5f7230 */ /* 0x000fe20000004100 */
[----:B------:R-:W-:-:S02]  /*30d0*/  FMUL.FTZ R6, R103, R6 ;  /* 0x0000000667067220 */ /* 0x000fc40000410000 */
[----:B------:R-:W-:Y:S01]  /*30e0*/  FMUL.FTZ R4, R4, R93 ;  /* 0x0000005d04047220 */ /* 0x000fe20000410000 */
[----:B------:R-:W-:Y:S01]  /*30f0*/  HADD2.F32 R93, -RZ, R7.H0_H0 ;  /* 0x20000007ff5d7230 */ /* 0x000fe20000004100 */
[----:B------:R-:W-:Y:S01]  /*3100*/  FMUL.FTZ R6, R6, R97 ;  /* 0x0000006106067220 */ /* 0x000fe20000410000 */
[----:B--2---:R-:W-:Y:S01]  /*3110*/  HADD2.F32 R97, -RZ, R2.H0_H0 ;  /* 0x20000002ff617230 */ /* 0x004fe20000004100 */
[----:B------:R-:W-:Y:S02]  /*3120*/  FADD.FTZ R78, -R94, 1 ;  /* 0x3f8000005e4e7421 */ /* 0x000fe40000010100 */
[----:B------:R-:W-:Y:S02]  /*3130*/  FMUL.FTZ R5, R85, R95 ;  /* 0x0000005f55057220 */ /* 0x000fe40000410000 */
[----:B------:R-:W-:Y:S02]  /*3140*/  FADD.FTZ R7, -R105, 1 ;  /* 0x3f80000069077421 */ /* 0x000fe40000010100 */
[----:B------:R-:W-:Y:S01]  /*3150*/  FMUL.FTZ R2, R25, R93 ;  /* 0x0000005d19027220 */ /* 0x000fe20000410000 */
[----:B0-----:R-:W-:Y:S01]  /*3160*/  HADD2.F32 R110, -RZ, R3.H0_H0 ;  /* 0x20000003ff6e7230 */ /* 0x001fe20000004100 */
[----:B------:R-:W-:-:S02]  /*3170*/  FFMA.FTZ R78, R101, R78, 1 ;  /* 0x3f800000654e7423 */ /* 0x000fc4000001004e */
[----:B------:R-:W-:Y:S02]  /*3180*/  FMUL.FTZ R5, R94, R5 ;  /* 0x000000055e057220 */ /* 0x000fe40000410000 */
[----:B------:R-:W-:Y:S02]  /*3190*/  FFMA.FTZ R7, R104, R7, 1 ;  /* 0x3f80000068077423 */ /* 0x000fe40000010007 */
[----:B------:R-:W-:Y:S02]  /*31a0*/  FMUL.FTZ R2, R105, R2 ;  /* 0x0000000269027220 */ /* 0x000fe40000410000 */
[----:B------:R-:W-:Y:S02]  /*31b0*/  FMUL.FTZ R5, R5, R78 ;  /* 0x0000004e05057220 */ /* 0x000fe40000410000 */
[----:B------:R-:W-:Y:S02]  /*31c0*/  FMUL.FTZ R7, R2, R7 ;  /* 0x0000000702077220 */ /* 0x000fe40000410000 */
[----:B------:R-:W-:-:S02]  /*31d0*/  FMUL.FTZ R78, R23, R97 ;  /* 0x00000061174e7220 */ /* 0x000fc40000410000 */
[----:B------:R-:W-:Y:S02]  /*31e0*/  FADD.FTZ R3, -R111, 1 ;  /* 0x3f8000006f037421 */ /* 0x000fe40000010100 */
[----:B------:R-:W-:Y:S02]  /*31f0*/  FMUL.FTZ R2, R21, R110 ;  /* 0x0000006e15027220 */ /* 0x000fe40000410000 */
        /* <DEDUP_REMOVED lines=13> */
[----:B------:R-:W-:Y:S01]  /*32d0*/  PRMT R9, R3, 0x7632, R9 ;  /* 0x0000763203097816 */ /* 0x000fe20000000009 */
[----:B------:R-:W-:Y:S04]  /*32e0*/  STS.U16 [R42], R8 ;  /* 0x000000082a007388 */ /* 0x000fe80000000400 */
[----:B------:R-:W-:Y:S04]  /*32f0*/  STS.U16 [R42+0x2], R5 ;  /* 0x000002052a007388 */ /* 0x000fe80000000400 */
[----:B------:R0:W-:Y:S04]  /*3300*/  STS.U16 [R42+0x4], R4 ;  /* 0x000004042a007388 */ /* 0x0001e80000000400 */
        /* <DEDUP_REMOVED lines=20> */
[----:B--2---:R-:W-:Y:S01]  /*3450*/  IMAD.WIDE.U32 R2, R73, c[0x0][0x2e8], RZ ;  /* 0x0000ba0049027a25 */ /* 0x004fe200078e00ff */
[----:B------:R-:W-:-:S04]  /*3460*/  LEA R7, P0, R56, c[0x0][0x338], 0x1 ;  /* 0x0000ce0038077a11 */ /* 0x000fc800078008ff */
[----:B------:R-:W-:Y:S01]  /*3470*/  IADD3 R3, R3, R5, RZ ;  /* 0x0000000503037210 */ /* 0x000fe20007ffe0ff */
[----:B---3--:R-:W-:Y:S01]  /*3480*/  IMAD R9, R75, c[0x0][0x2f0], RZ ;  /* 0x0000bc004b097a24 */ /* 0x008fe200078e02ff */
        /* <DEDUP_REMOVED lines=22> */
.L_x_11449:
[----:B------:R-:W-:Y:S05]  /*35f0*/  BSYNC B0 ;  /* 0x0000000000007941 */ /* 0x000fea0003800000 */
.L_x_11448:
[----:B------:R1:W-:Y:S01]  /*3600*/  @!P2 STG.E.U16 [R6.64+-0x180], R115 ;  /* 0xfffe80730600a986 */ /* 0x0003e2000c101506 */
[----:B------:R-:W-:Y:S01]  /*3610*/  ISETP.GE.AND P1, PT, R82, R127, PT ;  /* 0x0000007f5200720c */ /* 0x000fe20003f26270 */
[----:B------:R-:W-:Y:S01]  /*3620*/  FMUL.FTZ R98, R98, R87 ;  /* 0x0000005762627220 */ /* 0x000fe20000410000 */
[-C--:B------:R-:W-:Y:S01]  /*3630*/  ISETP.GE.AND P0, PT, R84, R127.reuse, PT ;  /* 0x0000007f5400720c */ /* 0x080fe20003f06270 */
[----:B------:R-:W-:Y:S01]  /*3640*/  FMUL.FTZ R90, R99, R90 ;  /* 0x0000005a635a7220 */ /* 0x000fe20000410000 */
[----:B------:R-:W-:Y:S01]  /*3650*/  ISETP.GE.AND P3, PT, R86, R127, PT ;  /* 0x0000007f5600720c */ /* 0x000fe20003f66270 */
[----:B------:R-:W-:Y:S01]  /*3660*/  FMUL.FTZ R100, R100, R89 ;  /* 0x0000005964647220 */ /* 0x000fe20000410000 */
[----:B------:R-:W-:Y:S01]  /*3670*/  ISETP.GE.AND P4, PT, R20, R127, PT ;  /* 0x0000007f1400720c */ /* 0x000fe20003f86270 */
[----:B------:R-:W-:Y:S01]  /*3680*/  FMUL.FTZ R102, R102, R103 ;  /* 0x0000006766667220 */ /* 0x000fe20000410000 */
[-C--:B------:R-:W-:Y:S01]  /*3690*/  ISETP.GE.AND P2, PT, R24, R127.reuse, PT ;  /* 0x0000007f1800720c */ /* 0x080fe20003f46270 */
[----:B------:R-:W-:Y:S01]  /*36a0*/  FMUL.FTZ R94, R101, R94 ;  /* 0x0000005e655e7220 */ /* 0x000fe20000410000 */
[----:B------:R-:W-:Y:S01]  /*36b0*/  ISETP.GE.AND P5, PT, R22, R127, PT ;  /* 0x0000007f1600720c */ /* 0x000fe20003fa6270 */
[----:B------:R-:W-:-:S02]  /*36c0*/  FMUL.FTZ R104, R104, R105 ;  /* 0x0000006968687220 */ /* 0x000fc40000410000 */
[----:B------:R1:W-:Y:S01]  /*36d0*/  @!P1 STG.E.U16 [R6.64+-0x140], R117 ;  /* 0xfffec07506009986 */ /* 0x0003e2000c101506 */
[----:B------:R-:W-:Y:S02]  /*36e0*/  FMUL.FTZ R106, R106, R107 ;  /* 0x0000006b6a6a7220 */ /* 0x000fe40000410000 */
[----:B------:R-:W-:Y:S01]  /*36f0*/  FMUL.FTZ R108, R108, R111 ;  /* 0x0000006f6c6c7220 */ /* 0x000fe20000410000 */
[----:B------:R1:W-:Y:S01]  /*3700*/  @!P0 STG.E.U16 [R6.64+-0x100], R119 ;  /* 0xffff007706008986 */ /* 0x0003e2000c101506 */
[----:B------:R-:W-:Y:S01]  /*3710*/  ISETP.NE.U32.AND P0, PT, RZ, c[0x0][0x270], PT ;  /* 0x00009c00ff007a0c */ /* 0x000fe20003f05070 */
[----:B------:R-:W-:Y:S02]  /*3720*/  FMUL.FTZ R78, R83, R98 ;  /* 0x00000062534e7220 */ /* 0x000fe40000410000 */
[----:B------:R1:W-:Y:S01]  /*3730*/  @!P3 STG.E.U16 [R6.64+-0xc0], R121 ;  /* 0xffff40790600b986 */ /* 0x0003e2000c101506 */
[----:B------:R-:W-:Y:S01]  /*3740*/  ISETP.NE.AND.EX P0, PT, RZ, c[0x0][0x274], PT, P0 ;  /* 0x00009d00ff007a0c */ /* 0x000fe20003f05300 */
[----:B------:R-:W-:-:S02]  /*3750*/  FMUL.FTZ R89, R81, R90 ;  /* 0x0000005a51597220 */ /* 0x000fc40000410000 */
[----:B------:R1:W-:Y:S01]  /*3760*/  @!P4 STG.E.U16 [R6.64+-0x80], R123 ;  /* 0xffff807b0600c986 */ /* 0x0003e2000c101506 */
[----:B------:R-:W-:Y:S02]  /*3770*/  FMUL.FTZ R87, R79, R100 ;  /* 0x000000644f577220 */ /* 0x000fe40000410000 */
[----:B------:R-:W-:Y:S01]  /*3780*/  FMUL.FTZ R83, R77, R102 ;  /* 0x000000664d537220 */ /* 0x000fe20000410000 */
[----:B------:R1:W-:Y:S01]  /*3790*/  @!P2 STG.E.U16 [R6.64+-0x1c0], R113 ;  /* 0xfffe40710600a986 */ /* 0x0003e2000c101506 */
[----:B------:R-:W-:Y:S02]  /*37a0*/  FMUL.FTZ R85, R85, R94 ;  /* 0x0000005e55557220 */ /* 0x000fe40000410000 */
[----:B------:R-:W-:Y:S01]  /*37b0*/  FMUL.FTZ R81, R25, R104 ;  /* 0x0000006819517220 */ /* 0x000fe20000410000 */
[----:B------:R1:W-:Y:S01]  /*37c0*/  @!P5 STG.E.U16 [R6.64+-0x40], R125 ;  /* 0xffffc07d0600d986 */ /* 0x0003e2000c101506 */
[----:B------:R-:W-:Y:S02]  /*37d0*/  FMUL.FTZ R79, R23, R106 ;  /* 0x0000006a174f7220 */ /* 0x000fe40000410000 */
[----:B------:R-:W-:Y:S01]  /*37e0*/  FMUL.FTZ R77, R21, R108 ;  /* 0x0000006c154d7220 */ /* 0x000fe20000410000 */
[----:B------:R-:W-:Y:S05]  /*37f0*/  @!P0 BRA `(.L_x_11450) ;  /* 0x0000051000008947 */ /* 0x000fea0003800000 */
[----:B------:R-:W-:Y:S01]  /*3800*/  BAR.SYNC.DEFER_BLOCKING 0x0 ;  /* 0x0000000000007b1d */ /* 0x000fe20000010000 */
[----:B------:R-:W-:Y:S01]  /*3810*/  FMUL.FTZ R88, R98, R88 ;  /* 0x0000005862587220 */ /* 0x000fe20000410000 */
[----:B-1----:R-:W-:Y:S01]  /*3820*/  LEA R7, P0, R56, c[0x0][0x270], 0x1 ;  /* 0x00009c0038077a11 */ /* 0x002fe200078008ff */
        /* <DEDUP_REMOVED lines=16> */
[C---:B------:R-:W-:Y:S02]  /*3930*/  PRMT R3, R93.reuse, 0x7610, R3 ;  /* 0x000076105d037816 */ /* 0x040fe40000000003 */
[----:B0-----:R-:W-:Y:S01]  /*3940*/  PRMT R4, R93, 0x7632, R4 ;  /* 0x000076325d047816 */ /* 0x001fe20000000004 */
[----:B------:R-:W-:Y:S01]  /*3950*/  STS.U16 [R42], R88 ;  /* 0x000000582a007388 */ /* 0x000fe20000000400 */
[C---:B------:R-:W-:Y:S02]  /*3960*/  PRMT R5, R97.reuse, 0x7610, R5 ;  /* 0x0000761061057816 */ /* 0x040fe40000000005 */
[----:B------:R-:W-:Y:S01]  /*3970*/  PRMT R6, R97, 0x7632, R6 ;  /* 0x0000763261067816 */ /* 0x000fe20000000006 */
[----:B------:R-:W-:Y:S04]  /*3980*/  STS.U16 [R42+0x2], R21 ;  /* 0x000002152a007388 */ /* 0x000fe80000000400 */
[----:B------:R-:W-:Y:S04]  /*3990*/  STS.U16 [R42+0x4], R92 ;  /* 0x0000045c2a007388 */ /* 0x000fe80000000400 */
[----:B------:R-:W-:Y:S04]  /*39a0*/  STS.U16 [R42+0x6], R2 ;  /* 0x000006022a007388 */ /* 0x000fe80000000400 */
[----:B------:R0:W-:Y:S04]  /*39b0*/  STS.U16 [R42+0x8], R3 ;  /* 0x000008032a007388 */ /* 0x0001e80000000400 */
[----:B------:R1:W-:Y:S04]  /*39c0*/  STS.U16 [R42+0xa], R4 ;  /* 0x00000a042a007388 */ /* 0x0003e80000000400 */
[----:B------:R2:W-:Y:S01]  /*39d0*/  STS.U16 [R42+0xc], R5 ;  /* 0x00000c052a007388 */ /* 0x0005e20000000400 */
[----:B0-----:R-:W-:-:S03]  /*39e0*/  IMAD.WIDE.U32 R2, R73, c[0x0][0x210], RZ ;  /* 0x0000840049027a25 */ /* 0x001fc600078e00ff */
[----:B------:R0:W-:Y:S01]  /*39f0*/  STS.U16 [R42+0xe], R6 ;  /* 0x00000e062a007388 */ /* 0x0001e20000000400 */
[----:B------:R-:W-:-:S06]  /*3a00*/  NOP ;  /* 0x0000000000007918 */ /* 0x000fcc0000000000 */
[----:B------:R-:W-:Y:S01]  /*3a10*/  LDS.U16 R21, [R52] ;  /* 0x0000000034157984 */ /* 0x000fe20000000400 */
[----:B-1----:R-:W-:-:S03]  /*3a20*/  IMAD R4, R70, c[0x0][0x210], RZ ;  /* 0x0000840046047a24 */ /* 0x002fc600078e02ff */
[----:B------:R-:W-:Y:S01]  /*3a30*/  LDS.U16 R23, [R51+0x40] ;  /* 0x0000400033177984 */ /* 0x000fe20000000400 */
        /* <DEDUP_REMOVED lines=35> */
.L_x_11452:
[----:B------:R-:W-:Y:S05]  /*3c70*/  BSYNC B0 ;  /* 0x0000000000007941 */ /* 0x000fea0003800000 */
.L_x_11451:
        /* <DEDUP_REMOVED lines=9> */
.L_x_11450:
[----:B------:R-:W-:Y:S01]  /*3d10*/  HADD2.F32 R2, -RZ, R166.H0_H0 ;  /* 0x200000a6ff027230 */ /* 0x000fe20000004100 */
[----:B------:R-:W-:Y:S01]  /*3d20*/  BAR.SYNC.DEFER_BLOCKING 0x0 ;  /* 0x0000000000007b1d */ /* 0x000fe20000010000 */
[----:B------:R-:W-:Y:S01]  /*3d30*/  HADD2.F32 R3, -RZ, R41.H0_H0 ;  /* 0x20000029ff037230 */ /* 0x000fe20000004100 */
[----:B------:R-:W-:Y:S01]  /*3d40*/  HFMA2.MMA R101, -RZ, RZ, 0, 0 ;  /* 0x00000000ff657435 */ /* 0x000fe200000001ff */
[----:B0-----:R-:W-:Y:S01]  /*3d50*/  HADD2.F32 R4, -RZ, R40.H0_H0 ;  /* 0x20000028ff047230 */ /* 0x001fe20000004100 */
[C---:B------:R-:W-:Y:S01]  /*3d60*/  FFMA.FTZ R2, R78.reuse, R2, R69 ;  /* 0x000000024e027223 */ /* 0x040fe20000010045 */
[----:B------:R-:W-:Y:S01]  /*3d70*/  HADD2.F32 R69, -RZ, R31.H0_H0 ;  /* 0x2000001fff457230 */ /* 0x000fe20000004100 */
[----:B-1----:R-:W-:Y:S01]  /*3d80*/  HFMA2.MMA R99, -RZ, RZ, 0, 0 ;  /* 0x00000000ff637435 */ /* 0x002fe200000001ff */
[-C--:B------:R-:W-:Y:S01]  /*3d90*/  FMUL.FTZ R109, R78, R74.reuse ;  /* 0x0000004a4e6d7220 */ /* 0x080fe20000410000 */
        /* <DEDUP_REMOVED lines=27> */
[----:B------:R-:W-:Y:S01]  /*3f50*/  IADD3 R82, R167, -0x1, RZ ;  /* 0xffffffffa7527810 */ /* 0x000fe20007ffe0ff */
[----:B------:R-:W-:Y:S01]  /*3f60*/  CS2R R90, SRZ ;  /* 0x00000000005a7805 */ /* 0x000fe2000001ff00 */
[----:B------:R-:W-:Y:S02]  /*3f70*/  MOV R93, RZ ;  /* 0x000000ff005d7202 */ /* 0x000fe40000000f00 */
[----:B------:R-:W-:Y:S02]  /*3f80*/  LEA.HI R2, R82, R82, RZ, 0x1 ;  /* 0x0000005252027211 */ /* 0x000fe400078f08ff */
[----:B------:R-:W-:Y:S02]  /*3f90*/  MOV R101, RZ ;  /* 0x000000ff00657202 */ /* 0x000fe40000000f00 */
[----:B------:R-:W-:Y:S02]  /*3fa0*/  LOP3.LUT R3, R2, 0xfffffe, RZ, 0xc0, !PT ;  /* 0x00fffffe02037812 */ /* 0x000fe400078ec0ff */
[----:B------:R-:W-:-:S02]  /*3fb0*/  MOV R80, RZ ;  /* 0x000000ff00507202 */ /* 0x000fc40000000f00 */
[----:B------:R-:W-:Y:S02]  /*3fc0*/  IADD3 R82, R82, -R3, RZ ;  /* 0x8000000352527210 */ /* 0x000fe40007ffe0ff */
[----:B------:R-:W-:Y:S02]  /*3fd0*/  MOV R99, RZ ;  /* 0x000000ff00637202 */ /* 0x000fe40000000f00 */
[----:B------:R-:W-:Y:S02]  /*3fe0*/  MOV R88, RZ ;  /* 0x000000ff00587202 */ /* 0x000fe40000000f00 */
[----:B------:R-:W-:Y:S02]  /*3ff0*/  MOV R97, RZ ;  /* 0x000000ff00617202 */ /* 0x000fe40000000f00 */
[----:B------:R-:W-:Y:S02]  /*4000*/  MOV R86, RZ ;  /* 0x000000ff00567202 */ /* 0x000fe40000000f00 */
[----:B------:R-:W-:-:S02]  /*4010*/  MOV R95, RZ ;  /* 0x000000ff005f7202 */ /* 0x000fc40000000f00 */
[----:B------:R-:W-:Y:S02]  /*4020*/  MOV R84, RZ ;  /* 0x000000ff00547202 */ /* 0x000fe40000000f00 */
.L_x_11500:
[----:B------:R-:W-:Y:S02]  /*4030*/  IADD3 R53, -R12, c[0x0][0x168], RZ ;  /* 0x00005a000c357a10 */ /* 0x000fe40007ffe1ff */
[----:B------:R-:W-:Y:S02]  /*4040*/  IADD3 R6, R59, R56, RZ ;  /* 0x000000383b067210 */ /* 0x000fe40007ffe0ff */
[----:B------:R-:W-:Y:S02]  /*4050*/  SHF.R.S32.HI R100, RZ, 0x1f, R93 ;  /* 0x0000001fff647819 */ /* 0x000fe4000001145d */
[----:B------:R-:W-:Y:S02]  /*4060*/  SHF.L.U32 R23, R53, 0x1, RZ ;  /* 0x0000000135177819 */ /* 0x000fe400000006ff */
[----:B------:R-:W-:Y:S01]  /*4070*/  IADD3 R2, R6, 0x20, RZ ;  /* 0x0000002006027810 */ /* 0x000fe20007ffe0ff */
[----:B------:R-:W-:Y:S01]  /*4080*/  IMAD R20, R100, c[0x0][0x1c0], RZ ;  /* 0x0000700064147a24 */ /* 0x000fe200078e02ff */
[----:B------:R-:W-:-:S02]  /*4090*/  SHF.R.S32.HI R7, RZ, 0x1f, R6 ;  /* 0x0000001fff077819 */ /* 0x000fc40000011406 */
[-C--:B------:R-:W-:Y:S01]  /*40a0*/  ISETP.GE.AND P2, PT, R2, R23.reuse, PT ;  /* 0x000000170200720c */ /* 0x080fe20003f46270 */
[C---:B------:R-:W-:Y:S01]  /*40b0*/  IMAD R21, R93.reuse, c[0x0][0x1c4], R20 ;  /* 0x000071005d157a24 */ /* 0x040fe200078e0214 */
[C---:B------:R-:W-:Y:S01]  /*40c0*/  IADD3 R4, R6.reuse, 0x40, RZ ;  /* 0x0000004006047810 */ /* 0x040fe20007ffe0ff */
        /* <DEDUP_REMOVED lines=15> */
[-C--:B------:R-:W-:Y:S01]  /*41c0*/  ISETP.GE.AND P3, PT, R3, R23.reuse, PT ;  /* 0x000000170300720c */ /* 0x080fe20003f66270 */
[----:B------:R-:W-:Y:S01]  /*41d0*/  IMAD R21, R76, c[0x0][0x184], R7 ;  /* 0x000061004c157a24 */ /* 0x000fe200078e0207 */
[----:B------:R-:W-:Y:S01]  /*41e0*/  ISETP.GE.AND P0, PT, R2, R23, PT ;  /* 0x000000170200720c */ /* 0x000fe20003f06270 */
[----:B------:R-:W-:Y:S01]  /*41f0*/  IMAD.WIDE.U32 R2, R76, c[0x0][0x180], RZ ;  /* 0x000060004c027a25 */ /* 0x000fe200078e00ff */
[----:B------:R-:W-:-:S03]  /*4200*/  PRMT R24, RZ, 0x7610, R24 ;  /* 0x00007610ff187816 */ /* 0x000fc60000000018 */
[----:B------:R-:W-:Y:S01]  /*4210*/  IMAD R22, R100, c[0x0][0x188], RZ ;  /* 0x0000620064167a24 */ /* 0x000fe200078e02ff */
[----:B------:R-:W-:Y:S02]  /*4220*/  IADD3 R3, R3, R21, RZ ;  /* 0x0000001503037210 */ /* 0x000fe40007ffe0ff */
[----:B------:R-:W-:Y:S01]  /*4230*/  PRMT R111, RZ, 0x7610, R111 ;  /* 0x00007610ff6f7816 */ /* 0x000fe2000000006f */
[C---:B------:R-:W-:Y:S01]  /*4240*/  IMAD R21, R93.reuse, c[0x0][0x18c], R22 ;  /* 0x000063005d157a24 */ /* 0x040fe200078e0216 */
[C---:B------:R-:W-:Y:S01]  /*4250*/  IADD3 R7, R6.reuse, 0xe0, RZ ;  /* 0x000000e006077810 */ /* 0x040fe20007ffe0ff */
[----:B------:R-:W-:Y:S01]  /*4260*/  IMAD.WIDE.U32 R2, R93, c[0x0][0x188], R2 ;  /* 0x000062005d027a25 */ /* 0x000fe200078e0002 */
[----:B------:R-:W-:Y:S01]  /*4270*/  PRMT R102, RZ, 0x7610, R102 ;  /* 0x00007610ff667816 */ /* 0x000fe20000000066 */
[----:B------:R0:W3:Y:S01]  /*4280*/  @!P2 LDG.E.U16 R24, [R4.64+0x40] ;  /* 0x000040060418a981 */ /* 0x0000e2000c1e1500 */
[----:B------:R-:W-:Y:S02]  /*4290*/  IADD3 R20, R6, 0x100, RZ ;  /* 0x0000010006147810 */ /* 0x000fe40007ffe0ff */
[----:B------:R-:W-:Y:S01]  /*42a0*/  PRMT R113, RZ, 0x7610, R113 ;  /* 0x00007610ff717816 */ /* 0x000fe20000000071 */
[----:B------:R0:W4:Y:S01]  /*42b0*/  @!P5 LDG.E.U16 R111, [R4.64+0x80] ;  /* 0x00008006046fd981 */ /* 0x000122000c1e1500 */
[----:B------:R-:W-:-:S02]  /*42c0*/  PRMT R104, RZ, 0x7610, R104 ;  /* 0x00007610ff687816 */ /* 0x000fc40000000068 */
[----:B------:R-:W-:Y:S01]  /*42d0*/  ISETP.GE.AND P2, PT, R7, R23, PT ;  /* 0x000000170700720c */ /* 0x000fe20003f46270 */
[----:B------:R0:W4:Y:S01]  /*42e0*/  @!P4 LDG.E.U16 R102, [R4.64+0xc0] ;  /* 0x0000c0060466c981 */ /* 0x000122000c1e1500 */
[----:B------:R-:W-:Y:S02]  /*42f0*/  IADD3 R7, R6, 0x120, RZ ;  /* 0x0000012006077810 */ /* 0x000fe40007ffe0ff */
[----:B------:R-:W-:Y:S01]  /*4300*/  IADD3 R21, R3, R21, RZ ;  /* 0x0000001503157210 */ /* 0x000fe20007ffe0ff */
[----:B------:R0:W4:Y:S01]  /*4310*/  @!P1 LDG.E.U16 R113, [R4.64+0x100] ;  /* 0x0001000604719981 */ /* 0x000122000c1e1500 */
[----:B------:R-:W-:Y:S02]  /*4320*/  ISETP.GE.AND P5, PT, R20, R23, PT ;  /* 0x000000171400720c */ /* 0x000fe40003fa6270 */
[----:B------:R-:W-:Y:S01]  /*4330*/  IADD3 R3, R6, 0x140, RZ ;  /* 0x0000014006037810 */ /* 0x000fe20007ffe0ff */
[----:B------:R0:W4:Y:S01]  /*4340*/  @!P3 LDG.E.U16 R104, [R4.64+0x140] ;  /* 0x000140060468b981 */ /* 0x000122000c1e1500 */
[----:B------:R-:W-:-:S02]  /*4350*/  LEA R20, P4, R2, c[0x0][0x220], 0x3 ;  /* 0x0000880002147a11 */ /* 0x000fc400078818ff */
[-C--:B------:R-:W-:Y:S02]  /*4360*/  ISETP.GE.AND P1, PT, R7, R23.reuse, PT ;  /* 0x000000170700720c */ /* 0x080fe40003f26270 */
[----:B------:R-:W-:Y:S02]  /*4370*/  ISETP.GE.AND P3, PT, R3, R23, PT ;  /* 0x000000170300720c */ /* 0x000fe40003f66270 */
[----:B------:R-:W-:Y:S02]  /*4380*/  LEA.HI.X R21, R2, c[0x0][0x224], R21, 0x3, P4 ;  /* 0x0000890002157a11 */ /* 0x000fe400020f1c15 */
[----:B------:R-:W-:Y:S02]  /*4390*/  PRMT R115, RZ, 0x7610, R115 ;  /* 0x00007610ff737816 */ /* 0x000fe40000000073 */
[----:B------:R-:W-:Y:S01]  /*43a0*/  PRMT R106, RZ, 0x7610, R106 ;  /* 0x00007610ff6a7816 */ /* 0x000fe2000000006a */
[----:B------:R1:W4:Y:S01]  /*43b0*/  LDG.E.64 R2, [R20.64] ;  /* 0x0000000614027981 */ /* 0x000322000c1e1b00 */
[----:B------:R-:W-:-:S02]  /*43c0*/  PRMT R108, RZ, 0x7610, R108 ;  /* 0x00007610ff6c7816 */ /* 0x000fc4000000006c */
[----:B------:R-:W-:Y:S01]  /*43d0*/  PRMT R110, RZ, 0x7610, R110 ;  /* 0x00007610ff6e7816 */ /* 0x000fe2000000006e */
[----:B------:R0:W4:Y:S01]  /*43e0*/  @!P0 LDG.E.U16 R115, [R4.64+0x180] ;  /* 0x0001800604738981 */ /* 0x000122000c1e1500 */
[----:B------:R-:W-:Y:S02]  /*43f0*/  PRMT R112, RZ, 0x7610, R112 ;  /* 0x00007610ff707816 */ /* 0x000fe40000000070 */
[----:B------:R-:W-:Y:S01]  /*4400*/  IADD3 R7, R6, 0x160, RZ ;  /* 0x0000016006077810 */ /* 0x000fe20007ffe0ff */
[----:B------:R0:W4:Y:S04]  /*4410*/  @!P2 LDG.E.U16 R106, [R4.64+0x1c0] ;  /* 0x0001c006046aa981 */ /* 0x000128000c1e1500 */
[----:B------:R0:W4:Y:S01]  /*4420*/  @!P5 LDG.E.U16 R108, [R4.64+0x200] ;  /* 0x00020006046cd981 */ /* 0x000122000c1e1500 */
[----:B------:R-:W-:-:S03]  /*4430*/  ISETP.GE.AND P0, PT, R7, R23, PT ;  /* 0x000000170700720c */ /* 0x000fc60003f06270 */
[----:B------:R0:W4:Y:S01]  /*4440*/  @!P1 LDG.E.U16 R110, [R4.64+0x240] ;  /* 0x00024006046e9981 */ /* 0x000122000c1e1500 */
[----:B------:R-:W-:-:S03]  /*4450*/  IADD3 R7, R6, 0x180, RZ ;  /* 0x0000018006077810 */ /* 0x000fc60007ffe0ff */
[----:B------:R0:W4:Y:S01]  /*4460*/  @!P3 LDG.E.U16 R112, [R4.64+0x280] ;  /* 0x000280060470b981 */ /* 0x000122000c1e1500 */
[C---:B------:R-:W-:Y:S02]  /*4470*/  IADD3 R22, R6.reuse, 0x1a0, RZ ;  /* 0x000001a006167810 */ /* 0x040fe40007ffe0ff */
[C---:B-1----:R-:W-:Y:S02]  /*4480*/  IADD3 R20, R6.reuse, 0x1c0, RZ ;  /* 0x000001c006147810 */ /* 0x042fe40007ffe0ff */
[----:B------:R-:W-:Y:S02]  /*4490*/  IADD3 R6, R6, 0x1e0, RZ ;  /* 0x000001e006067810 */ /* 0x000fe40007ffe0ff */
[-C--:B------:R-:W-:Y:S02]  /*44a0*/  ISETP.GE.AND P1, PT, R7, R23.reuse, PT ;  /* 0x000000170700720c */ /* 0x080fe40003f26270 */
[-C--:B------:R-:W-:Y:S02]  /*44b0*/  ISETP.GE.AND P2, PT, R22, R23.reuse, PT ;  /* 0x000000171600720c */ /* 0x080fe40003f46270 */
[----:B------:R-:W-:-:S02]  /*44c0*/  ISETP.GE.AND P3, PT, R20, R23, PT ;  /* 0x000000171400720c */ /* 0x000fc40003f66270 */
[----:B------:R-:W-:Y:S02]  /*44d0*/  PRMT R20, RZ, 0x7610, R20 ;  /* 0x00007610ff147816 */ /* 0x000fe40000000014 */
[----:B------:R-:W-:Y:S02]  /*44e0*/  ISETP.GE.AND P4, PT, R6, R23, PT ;  /* 0x000000170600720c */ /* 0x000fe40003f86270 */
        /* <DEDUP_REMOVED lines=18> */
[----:B------:R-:W-:Y:S02]  /*4610*/  LEA R22, P0, R6, c[0x0][0x228], 0x3 ;  /* 0x00008a0006167a11 */ /* 0x000fe400078018ff */
[----:B------:R-:W-:Y:S02]  /*4620*/  IADD3 R119, R66, 0x140, RZ ;  /* 0x0000014042777810 */ /* 0x000fe40007ffe0ff */
[----:B------:R-:W-:Y:S02]  /*4630*/  LEA.HI.X R23, R6, c[0x0][0x22c], R7, 0x3, P0 ;  /* 0x00008b0006177a11 */ /* 0x000fe400000f1c07 */
[----:B------:R-:W-:Y:S02]  /*4640*/  IADD3 R7, R66, 0x120, RZ ;  /* 0x0000012042077810 */ /* 0x000fe40007ffe0ff */
[----:B------:R-:W-:-:S02]  /*4650*/  LEA.HI.SX32 R5, R5, R66, 0x1b ;  /* 0x0000004205057211 */ /* 0x000fc400078fdaff */
[-C--:B------:R-:W-:Y:S01]  /*4660*/  LEA.HI.SX32 R7, R7, R66.reuse, 0x1b ;  /* 0x0000004207077211 */ /* 0x080fe200078fdaff */
[----:B------:R-:W5:Y:S01]  /*4670*/  LDG.E.64 R22, [R22.64] ;  /* 0x0000000616167981 */ /* 0x000f62000c1e1b00 */
[----:B------:R-:W-:Y:S02]  /*4680*/  LEA.HI.SX32 R119, R119, R66, 0x1b ;  /* 0x0000004277777211 */ /* 0x000fe400078fdaff */
[----:B------:R-:W-:Y:S02]  /*4690*/  SHF.L.U32 R121, R5, 0x1, RZ ;  /* 0x0000000105797819 */ /* 0x000fe400000006ff */
[----:B------:R-:W-:Y:S02]  /*46a0*/  SHF.L.U32 R119, R119, 0x1, RZ ;  /* 0x0000000177777819 */ /* 0x000fe400000006ff */
[----:B------:R-:W-:Y:S02]  /*46b0*/  IADD3 R5, R66, 0x160, RZ ;  /* 0x0000016042057810 */ /* 0x000fe40007ffe0ff */
[----:B------:R-:W-:-:S02]  /*46c0*/  ISETP.NE.AND P2, PT, R68, RZ, PT ;  /* 0x000000ff4400720c */ /* 0x000fc40003f45270 */
[----:B------:R-:W-:-:S04]  /*46d0*/  LEA.HI.SX32 R5, R5, R66, 0x1b ;  /* 0x0000004205057211 */ /* 0x000fc800078fdaff */
[----:B------:R-:W-:Y:S02]  /*46e0*/  SHF.L.U32 R123, R5, 0x1, RZ ;  /* 0x00000001057b7819 */ /* 0x000fe400000006ff */
[----:B------:R-:W-:Y:S02]  /*46f0*/  SHF.L.U32 R5, R66, 0x4, RZ ;  /* 0x0000000442057819 */ /* 0x000fe400000006ff */
[----:B------:R-:W-:-:S04]  /*4700*/  ISETP.NE.AND P0, PT, R168, RZ, PT ;  /* 0x000000ffa800720c */ /* 0x000fc80003f05270 */
[----:B------:R-:W-:Y:S01]  /*4710*/  ISETP.LT.OR P1, PT, R167, 0x2, P0 ;  /* 0x00000002a700780c */ /* 0x000fe20000721670 */
[----:B--2---:R-:W-:Y:S04]  /*4720*/  STS.U16 [R52], R25 ;  /* 0x0000001934007388 */ /* 0x004fe80000000400 */
[----:B---3--:R-:W-:Y:S04]  /*4730*/  STS.U16 [R51+0x40], R24 ;  /* 0x0000401833007388 */ /* 0x008fe80000000400 */
[----:B----4-:R-:W-:Y:S04]  /*4740*/  STS.U16 [R50+0x80], R111 ;  /* 0x0000806f32007388 */ /* 0x010fe80000000400 */
[----:B------:R-:W-:Y:S04]  /*4750*/  STS.U16 [R49+0xc0], R102 ;  /* 0x0000c06631007388 */ /* 0x000fe80000000400 */
[----:B------:R0:W-:Y:S04]  /*4760*/  STS.U16 [R48+0x100], R113 ;  /* 0x0001007130007388 */ /* 0x0001e80000000400 */
[----:B------:R-:W-:Y:S01]  /*4770*/  STS.U16 [R47+0x140], R104 ;  /* 0x000140682f007388 */ /* 0x000fe20000000400 */
[----:B0-----:R-:W-:Y:S01]  /*4780*/  SHF.L.U32 R113, R7, 0x1, RZ ;  /* 0x0000000107717819 */ /* 0x001fe200000006ff */
[----:B------:R-:W-:-:S02]  /*4790*/  FMUL.FTZ R25, R2, 1.4426950216293334961 ;  /* 0x3fb8aa3b02197820 */ /* 0x000fc40000410000 */
[-C--:B------:R-:W-:Y:S01]  /*47a0*/  FMUL.FTZ R4, R3, R38.reuse ;  /* 0x0000002603047220 */ /* 0x080fe20000410000 */
[----:B------:R-:W-:Y:S01]  /*47b0*/  STS.U16 [R46+0x180], R115 ;  /* 0x000180732e007388 */ /* 0x000fe20000000400 */
[----:B------:R-:W-:Y:S02]  /*47c0*/  FMUL.FTZ R6, R25, R38 ;  /* 0x0000002619067220 */ /* 0x000fe40000410000 */
[----:B------:R-:W-:Y:S01]  /*47d0*/  FMUL.RZ R4, R4, 0.15915493667125701904 ;  /* 0x3e22f98304047820 */ /* 0x000fe2000040c000 */
[----:B------:R-:W-:Y:S01]  /*47e0*/  STS.U16 [R45+0x1c0], R106 ;  /* 0x0001c06a2d007388 */ /* 0x000fe20000000400 */
[----:B------:R-:W-:Y:S03]  /*47f0*/  MUFU.EX2 R24, R6 ;  /* 0x0000000600187308 */ /* 0x000fe60000000800 */
[----:B------:R0:W-:Y:S04]  /*4800*/  STS.U16 [R121+0x200], R108 ;  /* 0x0002006c79007388 */ /* 0x0001e80000000400 */
[----:B------:R-:W-:Y:S04]  /*4810*/  STS.U16 [R113+0x240], R110 ;  /* 0x0002406e71007388 */ /* 0x000fe80000000400 */
[----:B------:R1:W-:Y:S01]  /*4820*/  STS.U16 [R119+0x280], R112 ;  /* 0x0002807077007388 */ /* 0x0003e20000000400 */
[----:B0-----:R-:W0:Y:S01]  /*4830*/  MUFU.COS R121, R4 ;  /* 0x0000000400797308 */ /* 0x001e220000000000 */
[----:B------:R-:W-:-:S02]  /*4840*/  IADD3 R7, R66, 0x180, RZ ;  /* 0x0000018042077810 */ /* 0x000fc40007ffe0ff */
[----:B------:R-:W-:-:S05]  /*4850*/  IADD3 R111, R66, 0x1a0, RZ ;  /* 0x000001a0426f7810 */ /* 0x000fca0007ffe0ff */
[----:B-1----:R-:W1:Y:S01]  /*4860*/  MUFU.SIN R119, R4 ;  /* 0x0000000400777308 */ /* 0x002e620000000400 */
[C---:B------:R-:W-:Y:S02]  /*4870*/  IADD3 R113, R66.reuse, 0x1c0, RZ ;  /* 0x000001c042717810 */ /* 0x040fe40007ffe0ff */
[----:B------:R-:W-:Y:S02]  /*4880*/  IADD3 R115, R66, 0x1e0, RZ ;  /* 0x000001e042737810 */ /* 0x000fe40007ffe0ff */
[-C--:B------:R-:W-:Y:S02]  /*4890*/  LEA.HI.SX32 R7, R7, R66.reuse, 0x1b ;  /* 0x0000004207077211 */ /* 0x080fe400078fdaff */
[-C--:B------:R-:W-:Y:S02]  /*48a0*/  LEA.HI.SX32 R111, R111, R66.reuse, 0x1b ;  /* 0x000000426f6f7211 */ /* 0x080fe400078fdaff */
[-C--:B------:R-:W-:Y:S01]  /*48b0*/  LEA.HI.SX32 R113, R113, R66.reuse, 0x1b ;  /* 0x0000004271717211 */ /* 0x080fe200078fdaff */
[----:B------:R2:W-:Y:S01]  /*48c0*/  STS.U16 [R123+0x2c0], R20 ;  /* 0x0002c0147b007388 */ /* 0x0005e20000000400 */
[----:B------:R-:W-:-:S02]  /*48d0*/  LEA.HI.SX32 R115, R115, R66, 0x1b ;  /* 0x0000004273737211 */ /* 0x000fc400078fdaff */
[----:B------:R-:W-:Y:S02]  /*48e0*/  SHF.L.U32 R106, R7, 0x1, RZ ;  /* 0x00000001076a7819 */ /* 0x000fe400000006ff */
[----:B------:R-:W-:Y:S02]  /*48f0*/  SHF.L.U32 R111, R111, 0x1, RZ ;  /* 0x000000016f6f7819 */ /* 0x000fe400000006ff */
[----:B------:R-:W-:Y:S02]  /*4900*/  LEA R102, R82, R93, 0x8 ;  /* 0x0000005d52667211 */ /* 0x000fe400078e40ff */
[----:B------:R-:W-:Y:S02]  /*4910*/  SHF.L.U32 R113, R113, 0x1, RZ ;  /* 0x0000000171717819 */ /* 0x000fe400000006ff */
[----:B--2---:R-:W-:Y:S02]  /*4920*/  LEA.HI.SX32 R20, R5, R5, 0x1b ;  /* 0x0000000505147211 */ /* 0x004fe400078fdaff */
[----:B------:R-:W-:Y:S01]  /*4930*/  @P2 IADD3 R102, R68, 0x200, RZ ;  /* 0x0000020044662810 */ /* 0x000fe20007ffe0ff */
[C---:B0-----:R-:W-:Y:S01]  /*4940*/  FMUL.FTZ R6, R24.reuse, R121 ;  /* 0x0000007918067220 */ /* 0x041fe20000410000 */
[----:B------:R-:W-:Y:S01]  /*4950*/  SHF.L.U32 R108, R115, 0x1, RZ ;  /* 0x00000001736c7819 */ /* 0x000fe200000006ff */
[----:B-1----:R-:W-:Y:S01]  /*4960*/  FMUL.FTZ R7, R24, R119 ;  /* 0x0000007718077220 */ /* 0x002fe20000410000 */
[----:B------:R0:W-:Y:S01]  /*4970*/  STS.U16 [R106+0x300], R21 ;  /* 0x000300156a007388 */ /* 0x0001e20000000400 */
[----:B------:R-:W-:-:S03]  /*4980*/  SHF.L.U32 R24, R20, 0x1, RZ ;  /* 0x0000000114187819 */ /* 0x000fc600000006ff */
[----:B------:R-:W-:Y:S04]  /*4990*/  STS.U16 [R111+0x340], R114 ;  /* 0x000340726f007388 */ /* 0x000fe80000000400 */
[----:B------:R-:W-:Y:S01]  /*49a0*/  STS.U16 [R113+0x380], R116 ;  /* 0x0003807471007388 */ /* 0x000fe20000000400 */
[----:B0-----:R-:W-:-:S03]  /*49b0*/  SHF.L.U32 R106, R102, 0x3, RZ ;  /* 0x00000003666a7819 */ /* 0x001fc600000006ff */
[----:B------:R0:W-:Y:S01]  /*49c0*/  STS.U16 [R108+0x3c0], R117 ;  /* 0x0003c0756c007388 */ /* 0x0001e20000000400 */
[----:B------:R-:W-:-:S06]  /*49d0*/  NOP ;  /* 0x0000000000007918 */ /* 0x000fcc0000000000 */
        /* <DEDUP_REMOVED lines=16> */
[----:B------:R1:W-:Y:S01]  /*4ae0*/  STS.64 [R106+0x10b0], R6 ;  /* 0x0010b0066a007388 */ /* 0x0003e20000000a00 */
[----:B------:R-:W-:Y:S01]  /*4af0*/  @!P1 IADD3 R104, R167, -0x2, RZ ;  /* 0xfffffffea7689810 */ /* 0x000fe20007ffe0ff */
[----:B------:R-:W-:Y:S01]  /*4b00*/  FMUL.FTZ R102, R3, R36 ;  /* 0x0000002403667220 */ /* 0x000fe20000410000 */
[----:B------:R-:W-:-:S03]  /*4b10*/  CS2R R4, SRZ ;  /* 0x0000000000047805 */ /* 0x000fc6000001ff00 */
[----:B------:R-:W-:Y:S02]  /*4b20*/  @!P1 IMAD R21, R104, c[0x0][0x16c], R93 ;  /* 0x00005b0068159a24 */ /* 0x000fe400078e025d */
[----:B0-----:R-:W-:Y:S02]  /*4b30*/  FMUL.RZ R108, R102, 0.15915493667125701904 ;  /* 0x3e22f983666c7820 */ /* 0x001fe4000040c000 */
[----:B------:R-:W-:Y:S01]  /*4b40*/  @!P1 IMAD.WIDE R20, R21, 0x10, R18 ;  /* 0x0000001015149825 */ /* 0x000fe200078e0212 */
[----:B------:R-:W-:Y:S03]  /*4b50*/  BAR.SYNC.DEFER_BLOCKING 0x0 ;  /* 0x0000000000007b1d */ /* 0x000fe60000010000 */
[----:B------:R-:W-:Y:S02]  /*4b60*/  FMUL.FTZ R102, R25, R36 ;  /* 0x0000002419667220 */ /* 0x000fe40000410000 */
[----:B------:R-:W-:Y:S01]  /*4b70*/  FMUL.FTZ R104, R3, R34 ;  /* 0x0000002203687220 */ /* 0x000fe20000410000 */
[----:B------:R-:W-:Y:S03]  /*4b80*/  MUFU.SIN R113, R108 ;  /* 0x0000006c00717308 */ /* 0x000fe60000000400 */
[----:B------:R-:W-:-:S05]  /*4b90*/  FMUL.RZ R104, R104, 0.15915493667125701904 ;  /* 0x3e22f98368687820 */ /* 0x000fca000040c000 */
[----:B------:R-:W0:Y:S01]  /*4ba0*/  MUFU.EX2 R102, R102 ;  /* 0x0000006600667308 */ /* 0x000e220000000800 */
[----:B------:R0:W5:Y:S07]  /*4bb0*/  @!P1 LDG.E.64 R4, [R20.64+0x8] ;  /* 0x0000080614049981 */ /* 0x00016e000c1e1b00 */
[----:B------:R-:W-:Y:S01]  /*4bc0*/  MUFU.COS R115, R108 ;  /* 0x0000006c00737308 */ /* 0x000fe20000000000 */
[----:B0-----:R-:W-:Y:S02]  /*4bd0*/  FMUL.FTZ R20, R25, R34 ;  /* 0x0000002219147220 */ /* 0x001fe40000410000 */
[----:B------:R-:W-:-:S05]  /*4be0*/  FMUL.FTZ R21, R3, R32 ;  /* 0x0000002003157220 */ /* 0x000fca0000410000 */
[----:B------:R-:W-:Y:S01]  /*4bf0*/  MUFU.SIN R117, R104 ;  /* 0x0000006800757308 */ /* 0x000fe20000000400 */
[----:B-1----:R-:W-:Y:S02]  /*4c00*/  FMUL.RZ R106, R21, 0.15915493667125701904 ;  /* 0x3e22f983156a7820 */ /* 0x002fe4000040c000 */
[----:B------:R-:W-:-:S05]  /*4c10*/  FMUL.FTZ R21, R25, R32 ;  /* 0x0000002019157220 */ /* 0x000fca0000410000 */
[----:B------:R0:W-:Y:S01]  /*4c20*/  MUFU.COS R119, R104 ;  /* 0x0000006800777308 */ /* 0x0001e20000000000 */
[----:B------:R-:W-:-:S07]  /*4c30*/  FMUL.FTZ R24, R3, R30 ;  /* 0x0000001e03187220 */ /* 0x000fce0000410000 */
[----:B------:R-:W1:Y:S01]  /*4c40*/  MUFU.EX2 R20, R20 ;  /* 0x0000001400147308 */ /* 0x000e620000000800 */
[----:B0-----:R-:W-:Y:S01]  /*4c50*/  FMUL.FTZ R104, R3, R28 ;  /* 0x0000001c03687220 */ /* 0x001fe20000410000 */
[----:B------:R-:W-:Y:S01]  /*4c60*/  HADD2.F32 R111, -RZ, R166.H0_H0 ;  /* 0x200000a6ff6f7230 */ /* 0x000fe20000004100 */
[----:B------:R-:W-:-:S05]  /*4c70*/  FMUL.RZ R108, R24, 0.15915493667125701904 ;  /* 0x3e22f983186c7820 */ /* 0x000fca000040c000 */
[----:B------:R-:W-:Y:S01]  /*4c80*/  MUFU.SIN R112, R106 ;  /* 0x0000006a00707308 */ /* 0x000fe20000000400 */
[----:B------:R-:W-:Y:S02]  /*4c90*/  FMUL.FTZ R24, R25, R30 ;  /* 0x0000001e19187220 */ /* 0x000fe40000410000 */
[----:B------:R-:W-:-:S05]  /*4ca0*/  FMUL.RZ R124, R104, 0.15915493667125701904 ;  /* 0x3e22f983687c7820 */ /* 0x000fca000040c000 */
[----:B------:R0:W-:Y:S01]  /*4cb0*/  MUFU.COS R110, R106 ;  /* 0x0000006a006e7308 */ /* 0x0001e20000000000 */
[----:B------:R-:W-:-:S07]  /*4cc0*/  FMUL.FTZ R104, R3, R26 ;  /* 0x0000001a03687220 */ /* 0x000fce0000410000 */
[----:B------:R-:W2:Y:S01]  /*4cd0*/  MUFU.EX2 R21, R21 ;  /* 0x0000001500157308 */ /* 0x000ea20000000800 */
[----:B0-----:R-:W-:Y:S02]  /*4ce0*/  FMUL.FTZ R106, R102, R113 ;  /* 0x00000071666a7220 */ /* 0x001fe40000410000 */
[----:B------:R-:W-:Y:S02]  /*4cf0*/  FMUL.FTZ R129, R111, R38 ;  /* 0x000000266f817220 */ /* 0x000fe40000410000 */
[----:B------:R-:W-:-:S03]  /*4d00*/  FMUL.RZ R125, R104, 0.15915493667125701904 ;  /* 0x3e22f983687d7820 */ /* 0x000fc6000040c000 */
[----:B------:R-:W-:Y:S01]  /*4d10*/  MUFU.SIN R133, R108 ;  /* 0x0000006c00857308 */ /* 0x000fe20000000400 */
[----:B-1----:R-:W-:Y:S02]  /*4d20*/  FMUL.FTZ R104, R20, R119 ;  /* 0x0000007714687220 */ /* 0x002fe40000410000 */
[----:B------:R-:W-:-:S05]  /*4d30*/  FMUL.FTZ R120, R25, R26 ;  /* 0x0000001a19787220 */ /* 0x000fca0000410000 */
[----:B------:R0:W-:Y:S01]  /*4d40*/  MUFU.COS R135, R108 ;  /* 0x0000006c00877308 */ /* 0x0001e20000000000 */
[----:B------:R-:W-:Y:S01]  /*4d50*/  HADD2.F32 R113, -RZ, R41.H0_H0 ;  /* 0x20000029ff717230 */ /* 0x000fe20000004100 */
[----:B--2---:R-:W-:-:S06]  /*4d60*/  FMUL.FTZ R110, R21, R110 ;  /* 0x0000006e156e7220 */ /* 0x004fcc0000410000 */
[----:B------:R-:W1:Y:S01]  /*4d70*/  MUFU.EX2 R24, R24 ;  /* 0x0000001800187308 */ /* 0x000e620000000800 */
[----:B0-----:R-:W-:Y:S02]  /*4d80*/  FMUL.FTZ R108, R102, R115 ;  /* 0x00000073666c7220 */ /* 0x001fe40000410000 */
[----:B------:R-:W-:Y:S02]  /*4d90*/  FMUL.FTZ R102, R20, R117 ;  /* 0x0000007514667220 */ /* 0x000fe40000410000 */
[-C--:B------:R-:W-:Y:S02]  /*4da0*/  FMUL.FTZ R115, R106, R129.reuse ;  /* 0x000000816a737220 */ /* 0x080fe40000410000 */
[----:B------:R-:W-:Y:S02]  /*4db0*/  FMUL.FTZ R20, RZ, R106 ;  /* 0x0000006aff147220 */ /* 0x000fe40000410000 */
[----:B------:R-:W-:Y:S01]  /*4dc0*/  FFMA.FTZ R115, RZ, R108, R115 ;  /* 0x0000006cff737223 */ /* 0x000fe20000010073 */
[----:B------:R0:W-:Y:S01]  /*4dd0*/  MUFU.EX2 R122, R120 ;  /* 0x00000078007a7308 */ /* 0x0001e20000000800 */
[----:B------:R-:W-:-:S02]  /*4de0*/  FFMA.FTZ R20, R108, R129, -R20 ;  /* 0x000000816c147223 */ /* 0x000fc40000010814 */
[----:B------:R-:W-:Y:S02]  /*4df0*/  FMUL.FTZ R112, R21, R112 ;  /* 0x0000007015707220 */ /* 0x000fe40000410000 */
[----:B------:R-:W-:-:S03]  /*4e00*/  FMUL.FTZ R116, R25, R28 ;  /* 0x0000001c19747220 */ /* 0x000fc60000410000 */
[----:B------:R-:W2:Y:S01]  /*4e10*/  MUFU.COS R21, R125 ;  /* 0x0000007d00157308 */ /* 0x000ea20000000000 */
[----:B------:R-:W-:Y:S02]  /*4e20*/  FADD.FTZ R119, RZ, R115 ;  /* 0x00000073ff777221 */ /* 0x000fe40000010000 */
[----:B------:R-:W-:Y:S02]  /*4e30*/  FFMA.FTZ R115, R113, R36, R20 ;  /* 0x0000002471737223 */ /* 0x000fe40000010014 */
[----:B------:R-:W-:-:S03]  /*4e40*/  FMUL.FTZ R20, R102, R119 ;  /* 0x0000007766147220 */ /* 0x000fc60000410000 */
[----:B------:R-:W2:Y:S01]  /*4e50*/  MUFU.SIN R117, R125 ;  /* 0x0000007d00757308 */ /* 0x000ea20000000400 */
[----:B0-----:R-:W-:Y:S02]  /*4e60*/  FMUL.FTZ R120, R102, R115 ;  /* 0x0000007366787220 */ /* 0x001fe40000410000 */
[----:B-1----:R-:W-:-:S05]  /*4e70*/  FMUL.FTZ R135, R24, R135 ;  /* 0x0000008718877220 */ /* 0x002fca0000410000 */
[----:B------:R-:W-:Y:S01]  /*4e80*/  MUFU.COS R123, R124 ;  /* 0x0000007c007b7308 */ /* 0x000fe20000000000 */
[----:B------:R-:W-:Y:S02]  /*4e90*/  FMUL.FTZ R133, R24, R133 ;  /* 0x0000008518857220 */ /* 0x000fe40000410000 */
[----:B------:R-:W-:-:S05]  /*4ea0*/  FFMA.FTZ R24, R104, R115, -R20 ;  /* 0x0000007368187223 */ /* 0x000fca0000010814 */
[----:B------:R-:W0:Y:S01]  /*4eb0*/  MUFU.EX2 R118, R116 ;  /* 0x0000007400767308 */ /* 0x000e220000000800 */
[----:B------:R-:W-:Y:S01]  /*4ec0*/  FFMA.FTZ R120, R104, R119, R120 ;  /* 0x0000007768787223 */ /* 0x000fe20000010078 */
[----:B------:R-:W-:-:S06]  /*4ed0*/  HADD2.F32 R115, -RZ, R40.H0_H0 ;  /* 0x20000028ff737230 */ /* 0x000fcc0000004100 */
[----:B------:R-:W1:Y:S01]  /*4ee0*/  MUFU.SIN R121, R124 ;  /* 0x0000007c00797308 */ /* 0x000e620000000400 */
[----:B------:R-:W-:Y:S02]  /*4ef0*/  FMUL.FTZ R20, R3, R0 ;  /* 0x0000000003147220 */ /* 0x000fe40000410000 */
[----:B------:R-:W-:Y:S02]  /*4f00*/  FADD.FTZ R119, RZ, R120 ;  /* 0x00000078ff777221 */ /* 0x000fe40000010000 */
[----:B--2---:R-:W-:Y:S02]  /*4f10*/  FMUL.FTZ R120, R122, R21 ;  /* 0x000000157a787220 */ /* 0x004fe40000410000 */
[----:B------:R-:W-:Y:S02]  /*4f20*/  FFMA.FTZ R21, R115, R34, R24 ;  /* 0x0000002273157223 */ /* 0x000fe40000010018 */
[----:B------:R-:W-:Y:S02]  /*4f30*/  FMUL.FTZ R24, R112, R119 ;  /* 0x0000007770187220 */ /* 0x000fe40000410000 */
[----:B------:R-:W-:-:S02]  /*4f40*/  FMUL.RZ R134, R20, 0.15915493667125701904 ;  /* 0x3e22f98314867820 */ /* 0x000fc4000040c000 */
[----:B------:R-:W-:Y:S02]  /*4f50*/  FMUL.FTZ R122, R122, R117 ;  /* 0x000000757a7a7220 */ /* 0x000fe40000410000 */
[----:B------:R-:W-:Y:S02]  /*4f60*/  FMUL.FTZ R20, R6, R106 ;  /* 0x0000006a06147220 */ /* 0x000fe40000410000 */
[----:B------:R-:W-:Y:S02]  /*4f70*/  FMUL.FTZ R117, R112, R21 ;  /* 0x0000001570757220 */ /* 0x000fe40000410000 */
[C---:B0-----:R-:W-:Y:S02]  /*4f80*/  FMUL.FTZ R116, R118.reuse, R123 ;  /* 0x0000007b76747220 */ /* 0x041fe40000410000 */
[----:B-1----:R-:W-:Y:S02]  /*4f90*/  FMUL.FTZ R118, R118, R121 ;  /* 0x0000007976767220 */ /* 0x002fe40000410000 */
[----:B------:R-:W-:-:S02]  /*4fa0*/  FFMA.FTZ R24, R110, R21, -R24 ;  /* 0x000000156e187223 */ /* 0x000fc40000010818 */
[C---:B------:R-:W-:Y:S02]  /*4fb0*/  FMUL.FTZ R21, R7.reuse, R106 ;  /* 0x0000006a07157220 */ /* 0x040fe40000410000 */
[-C--:B------:R-:W-:Y:S02]  /*4fc0*/  FFMA.FTZ R121, R7, R108.reuse, R20 ;  /* 0x0000006c07797223 */ /* 0x080fe40000010014 */
[----:B------:R-:W-:Y:S01]  /*4fd0*/  FFMA.FTZ R119, R110, R119, R117 ;  /* 0x000000776e777223 */ /* 0x000fe20000010075 */
[----:B------:R-:W-:Y:S01]  /*4fe0*/  HADD2.F32 R117, -RZ, R39.H0_H0 ;  /* 0x20000027ff757230 */ /* 0x000fe20000004100 */
[----:B------:R-:W-:Y:S02]  /*4ff0*/  FFMA.FTZ R21, R6, R108, -R21 ;  /* 0x0000006c06157223 */ /* 0x000fe40000010815 */
[----:B------:R-:W-:Y:S02]  /*5000*/  FMUL.FTZ R20, R102, R121 ;  /* 0x0000007966147220 */ /* 0x000fe40000410000 */
[----:B------:R-:W-:-:S02]  /*5010*/  FADD.FTZ R128, RZ, R119 ;  /* 0x00000077ff807221 */ /* 0x000fc40000010000 */
[----:B------:R-:W-:Y:S02]  /*5020*/  FMUL.FTZ R25, R25, R0 ;  /* 0x0000000019197220 */ /* 0x000fe40000410000 */
[-C--:B------:R-:W-:Y:S02]  /*5030*/  FFMA.FTZ R123, R104, R21.reuse, -R20 ;  /* 0x00000015687b7223 */ /* 0x080fe40000010814 */
[----:B------:R-:W-:Y:S02]  /*5040*/  FFMA.FTZ R24, R117, R32, R24 ;  /* 0x0000002075187223 */ /* 0x000fe40000010018 */
[C---:B------:R-:W-:Y:S01]  /*5050*/  FMUL.FTZ R20, R133.reuse, R128 ;  /* 0x0000008085147220 */ /* 0x040fe20000410000 */
[----:B------:R-:W-:Y:S01]  /*5060*/  HADD2.F32 R119, -RZ, R37.H0_H0 ;  /* 0x20000025ff777230 */ /* 0x000fe20000004100 */
[----:B------:R-:W-:Y:S01]  /*5070*/  FMUL.FTZ R21, R102, R21 ;  /* 0x0000001566157220 */ /* 0x000fe20000410000 */
[----:B------:R-:W-:Y:S01]  /*5080*/  MUFU.EX2 R25, R25 ;  /* 0x0000001900197308 */ /* 0x000fe20000000800 */
[----:B------:R-:W-:-:S02]  /*5090*/  FMUL.FTZ R125, R133, R24 ;  /* 0x00000018857d7220 */ /* 0x000fc40000410000 */
[----:B------:R-:W-:Y:S02]  /*50a0*/  FFMA.FTZ R20, R135, R24, -R20 ;  /* 0x0000001887147223 */ /* 0x000fe40000010814 */
[----:B------:R-:W-:-:S03]  /*50b0*/  FFMA.FTZ R21, R104, R121, R21 ;  /* 0x0000007968157223 */ /* 0x000fc60000010015 */
[----:B------:R-:W0:Y:S01]  /*50c0*/  MUFU.COS R124, R134 ;  /* 0x00000086007c7308 */ /* 0x000e220000000000 */
[----:B------:R-:W-:Y:S02]  /*50d0*/  FFMA.FTZ R125, R135, R128, R125 ;  /* 0x00000080877d7223 */ /* 0x000fe4000001007d */
[----:B------:R-:W-:-:S05]  /*50e0*/  FFMA.FTZ R137, R119, R30, R20 ;  /* 0x0000001e77897223 */ /* 0x000fca0000010014 */
[----:B------:R-:W1:Y:S01]  /*50f0*/  MUFU.SIN R126, R134 ;  /* 0x00000086007e7308 */ /* 0x000e620000000400 */
[----:B------:R-:W-:Y:S02]  /*5100*/  FMUL.FTZ R20, R112, R21 ;  /* 0x0000001570147220 */ /* 0x000fe40000410000 */
[----:B------:R-:W-:Y:S02]  /*5110*/  FADD.FTZ R125, RZ, R125 ;  /* 0x0000007dff7d7221 */ /* 0x000fe40000010000 */
[----:B------:R-:W-:Y:S02]  /*5120*/  FMUL.FTZ R121, R118, R137 ;  /* 0x0000008976797220 */ /* 0x000fe40000410000 */
[-C--:B------:R-:W-:Y:S02]  /*5130*/  FMUL.FTZ R24, R112, R123.reuse ;  /* 0x0000007b70187220 */ /* 0x080fe40000410000 */
[----:B------:R-:W-:Y:S02]  /*5140*/  FFMA.FTZ R20, R110, R123, -R20 ;  /* 0x0000007b6e147223 */ /* 0x000fe40000010814 */
[----:B------:R-:W-:-:S02]  /*5150*/  FFMA.FTZ R123, R116, R125, R121 ;  /* 0x0000007d747b7223 */ /* 0x000fc40000010079 */
[----:B------:R-:W-:Y:S01]  /*5160*/  FMUL.FTZ R125, R118, R125 ;  /* 0x0000007d767d7220 */ /* 0x000fe20000410000 */
[----:B------:R-:W-:Y:S01]  /*5170*/  HADD2.F32 R121, -RZ, R35.H0_H0 ;  /* 0x20000023ff797230 */ /* 0x000fe20000004100 */
[C---:B0-----:R-:W-:Y:S02]  /*5180*/  FMUL.FTZ R124, R25.reuse, R124 ;  /* 0x0000007c197c7220 */ /* 0x041fe40000410000 */
[----:B-1----:R-:W-:Y:S02]  /*5190*/  FMUL.FTZ R126, R25, R126 ;  /* 0x0000007e197e7220 */ /* 0x002fe40000410000 */
[----:B------:R-:W-:Y:S02]  /*51a0*/  FFMA.FTZ R24, R110, R21, R24 ;  /* 0x000000156e187223 */ /* 0x000fe40000010018 */
[----:B------:R-:W-:Y:S02]  /*51b0*/  FFMA.FTZ R125, R116, R137, -R125 ;  /* 0x00000089747d7223 */ /* 0x000fe4000001087d */
[----:B------:R-:W-:-:S02]  /*51c0*/  FMUL.FTZ R25, R133, R20 ;  /* 0x0000001485197220 */ /* 0x000fc40000410000 */
[----:B------:R-:W-:Y:S02]  /*51d0*/  FMUL.FTZ R21, R133, R24 ;  /* 0x0000001885157220 */ /* 0x000fe40000410000 */
[----:B------:R-:W-:Y:S02]  /*51e0*/  FFMA.FTZ R125, R121, R28, R125 ;  /* 0x0000001c797d7223 */ /* 0x000fe4000001007d */
[C---:B------:R-:W-:Y:S02]  /*51f0*/  FFMA.FTZ R25, R135.reuse, R24, R25 ;  /* 0x0000001887197223 */ /* 0x040fe40000010019 */
[----:B------:R-:W-:Y:S02]  /*5200*/  FADD.FTZ R123, RZ, R123 ;  /* 0x0000007bff7b7221 */ /* 0x000fe40000010000 */
[----:B------:R-:W-:Y:S02]  /*5210*/  FFMA.FTZ R21, R135, R20, -R21 ;  /* 0x0000001487157223 */ /* 0x000fe40000010815 */
[----:B------:R-:W-:-:S02]  /*5220*/  FMUL.FTZ R134, R122, R125 ;  /* 0x0000007d7a867220 */ /* 0x000fc40000410000 */
[----:B------:R-:W-:Y:S02]  /*5230*/  FMUL.FTZ R20, R118, R25 ;  /* 0x0000001976147220 */ /* 0x000fe40000410000 */
[----:B------:R-:W-:Y:S02]  /*5240*/  FMUL.FTZ R128, R122, R123 ;  /* 0x0000007b7a807220 */ /* 0x000fe40000410000 */
[----:B------:R-:W-:Y:S02]  /*5250*/  FMUL.FTZ R24, R118, R21 ;  /* 0x0000001576187220 */ /* 0x000fe40000410000 */
[----:B------:R-:W-:Y:S01]  /*5260*/  FFMA.FTZ R134, R120, R123, R134 ;  /* 0x0000007b78867223 */ /* 0x000fe20000010086 */
[----:B------:R-:W-:Y:S01]  /*5270*/  HADD2.F32 R123, -RZ, R33.H0_H0 ;  /* 0x20000021ff7b7230 */ /* 0x000fe20000004100 */
[----:B------:R-:W-:Y:S01]  /*5280*/  FFMA.FTZ R21, R116, R21, -R20 ;  /* 0x0000001574157223 */ /* 0x000fe20000010814 */
[----:B------:R-:W-:Y:S01]  /*5290*/  ISETP.NE.AND P1, PT, R68, 0x1f, PT ;  /* 0x0000001f4400780c */ /* 0x000fe20003f25270 */
[----:B------:R-:W-:-:S02]  /*52a0*/  FFMA.FTZ R128, R120, R125, -R128 ;  /* 0x0000007d78807223 */ /* 0x000fc40000010880 */
[----:B------:R-:W-:Y:S02]  /*52b0*/  FFMA.FTZ R25, R116, R25, R24 ;  /* 0x0000001974197223 */ /* 0x000fe40000010018 */
[C---:B------:R-:W-:Y:S02]  /*52c0*/  FMUL.FTZ R24, R122.reuse, R21 ;  /* 0x000000157a187220 */ /* 0x040fe40000410000 */
[----:B------:R-:W-:Y:S02]  /*52d0*/  FFMA.FTZ R139, R123, R26, R128 ;  /* 0x0000001a7b8b7223 */ /* 0x000fe40000010080 */
[-C--:B------:R-:W-:Y:S02]  /*52e0*/  FMUL.FTZ R20, R122, R25.reuse ;  /* 0x000000197a147220 */ /* 0x080fe40000410000 */
[----:B------:R-:W-:Y:S02]  /*52f0*/  FFMA.FTZ R137, R120, R25, R24 ;  /* 0x0000001978897223 */ /* 0x000fe40000010018 */
[----:B------:R-:W-:-:S02]  /*5300*/  FADD.FTZ R141, RZ, R134 ;  /* 0x00000086ff8d7221 */ /* 0x000fc40000010000 */
[----:B------:R-:W-:Y:S02]  /*5310*/  FMUL.FTZ R24, R126, R139 ;  /* 0x0000008b7e187220 */ /* 0x000fe40000410000 */
[----:B------:R-:W-:Y:S02]  /*5320*/  FFMA.FTZ R21, R120, R21, -R20 ;  /* 0x0000001578157223 */ /* 0x000fe40000010814 */
[-C--:B------:R-:W-:Y:S02]  /*5330*/  FMUL.FTZ R20, R126, R141.reuse ;  /* 0x0000008d7e147220 */ /* 0x080fe40000410000 */
[----:B------:R-:W-:Y:S02]  /*5340*/  FFMA.FTZ R141, R124, R141, R24 ;  /* 0x0000008d7c8d7223 */ /* 0x000fe40000010018 */
[----:B------:R0:W1:Y:S01]  /*5350*/  @P1 LDS.64 R24, [R68.X8+0x20b8] ;  /* 0x0020b80044181984 */ /* 0x0000620000008a00 */
[----:B------:R-:W-:Y:S01]  /*5360*/  FMUL.FTZ R152, R126, R137 ;  /* 0x000000897e987220 */ /* 0x000fe20000410000 */
[----:B------:R-:W-:Y:S01]  /*5370*/  HADD2.F32 R125, -RZ, R31.H0_H0 ;  /* 0x2000001fff7d7230 */ /* 0x000fe20000004100 */
[C---:B------:R-:W-:Y:S01]  /*5380*/  FFMA.FTZ R20, R124.reuse, R139, -R20 ;  /* 0x0000008b7c147223 */ /* 0x040fe20000010814 */
[----:B------:R-:W-:Y:S01]  /*5390*/  BSSY B0, `(.L_x_11454) ;  /* 0x000000e000007945 */ /* 0x000fe20003800000 */
[----:B------:R-:W-:-:S02]  /*53a0*/  FFMA.FTZ R152, R124, R21, -R152 ;  /* 0x000000157c987223 */ /* 0x000fc40000010898 */
[----:B------:R-:W-:Y:S02]  /*53b0*/  FMUL.FTZ R21, R126, R21 ;  /* 0x000000157e157220 */ /* 0x000fe40000410000 */
        /* <DEDUP_REMOVED lines=11> */
.L_x_11455:
[----:B0--34-:R-:W-:Y:S05]  /*5470*/  BSYNC B0 ;  /* 0x0000000000007941 */ /* 0x019fea0003800000 */
.L_x_11454:
        /* <DEDUP_REMOVED lines=14> */
[----:B------:R-:W-:Y:S01]  /*5560*/  SHF.R.U32.HI R158, RZ, 0x1, R156 ;  /* 0x00000001ff9e7819 */ /* 0x000fe2000001169c */
[----:B------:R-:W-:Y:S01]  /*5570*/  HADD2.F32 R174, -RZ, R146.H0_H0 ;  /* 0x20000092ffae7230 */ /* 0x000fe20000004100 */
[----:B-1----:R-:W-:Y:S01]  /*5580*/  FMUL.FTZ R146, R126, -R24 ;  /* 0x800000187e927220 */ /* 0x002fe20000410000 */
[----:B------:R-:W-:Y:S01]  /*5590*/  HADD2.F32 R114, -RZ, R114.H0_H0 ;  /* 0x20000072ff727230 */ /* 0x000fe20000004100 */
[----:B------:R-:W-:Y:S01]  /*55a0*/  BSSY B0, `(.L_x_11456) ;  /* 0x0000109000007945 */ /* 0x000fe20003800000 */
[----:B------:R-:W-:-:S02]  /*55b0*/  IMAD R158, R158, R73, RZ ;  /* 0x000000499e9e7224 */ /* 0x000fc400078e02ff */
[----:B0-----:R-:W-:-:S04]  /*55c0*/  FMUL.FTZ R141, R21, R134 ;  /* 0x00000086158d7220 */ /* 0x001fc80000410000 */
[CC--:B--2---:R-:W-:Y:S01]  /*55d0*/  FFMA.FTZ R154, R152.reuse, R137.reuse, R141 ;  /* 0x00000089989a7223 */ /* 0x0c4fe2000001008d */
[----:B------:R-:W-:Y:S01]  /*55e0*/  SHF.R.U64 R141, R143, 0x1, R156 ;  /* 0x000000018f8d7819 */ /* 0x000fe2000000129c */
[C---:B------:R-:W-:Y:S02]  /*55f0*/  FMUL.FTZ R137, R21.reuse, R137 ;  /* 0x0000008915897220 */ /* 0x040fe40000410000 */
[C---:B---3--:R-:W-:Y:S02]  /*5600*/  FMUL.FTZ R139, R21.reuse, R20 ;  /* 0x00000014158b7220 */ /* 0x048fe40000410000 */
[C---:B------:R-:W-:Y:S02]  /*5610*/  FFMA.FTZ R134, R152.reuse, R134, -R137 ;  /* 0x0000008698867223 */ /* 0x040fe40000010889 */
[-C--:B----4-:R-:W-:Y:S02]  /*5620*/  FFMA.FTZ R156, R152, R128.reuse, R139 ;  /* 0x00000080989c7223 */ /* 0x090fe4000001008b */
[----:B------:R-:W-:-:S02]  /*5630*/  FMUL.FTZ R137, R21, R128 ;  /* 0x0000008015897220 */ /* 0x000fc40000410000 */
[----:B------:R-:W-:Y:S01]  /*5640*/  @P3 FADD.FTZ R153, R153, R154 ;  /* 0x0000009a99993221 */ /* 0x000fe20000010000 */
[----:B------:R-:W-:Y:S01]  /*5650*/  FSEL R156, R21, R156, !P3 ;  /* 0x0000009c159c7208 */ /* 0x000fe20005800000 */
[----:B------:R-:W-:Y:S02]  /*5660*/  @P3 FADD.FTZ R151, R151, R134 ;  /* 0x0000008697973221 */ /* 0x000fe40000010000 */
[----:B------:R-:W-:Y:S01]  /*5670*/  @P3 FFMA.FTZ R152, R152, R20, -R137 ;  /* 0x0000001498983223 */ /* 0x000fe20000010889 */
[----:B------:R-:W0:Y:S01]  /*5680*/  SHFL.UP PT, R143, R153, 0x2, RZ ;  /* 0x04400000998f7989 */ /* 0x000e2200000e00ff */
[----:B------:R-:W-:Y:S01]  /*5690*/  IMAD R155, R70, R141, R158 ;  /* 0x0000008d469b7224 */ /* 0x000fe200078e029e */
[----:B------:R-:W-:Y:S01]  /*56a0*/  ISETP.GE.AND P3, PT, R66, 0x2, PT ;  /* 0x000000024200780c */ /* 0x000fe20003f66270 */
[----:B------:R-:W-:Y:S01]  /*56b0*/  IMAD.WIDE.U32 R20, R141, R73, RZ ;  /* 0x000000498d147225 */ /* 0x000fe200078e00ff */
[----:B------:R-:W1:Y:S03]  /*56c0*/  SHFL.UP PT, R137, R152, 0x2, RZ ;  /* 0x0440000098897989 */ /* 0x000e6600000e00ff */
[----:B------:R-:W-:Y:S01]  /*56d0*/  IMAD R128, R169, c[0x0][0x2c0], RZ ;  /* 0x0000b000a9807a24 */ /* 0x000fe200078e02ff */
[----:B------:R-:W2:Y:S01]  /*56e0*/  SHFL.UP PT, R141, R151, 0x2, RZ ;  /* 0x04400000978d7989 */ /* 0x000ea200000e00ff */
[----:B------:R-:W-:-:S02]  /*56f0*/  IADD3 R21, R155, R21, RZ ;  /* 0x000000159b157210 */ /* 0x000fc40007ffe0ff */
[C---:B------:R-:W-:Y:S01]  /*5700*/  IMAD R177, R71.reuse, c[0x0][0x2c4], R128 ;  /* 0x0000b10047b17a24 */ /* 0x040fe200078e0280 */
[----:B------:R-:W3:Y:S02]  /*5710*/  SHFL.UP PT, R139, R156, 0x2, RZ ;  /* 0x044000009c8b7989 */ /* 0x000ee400000e00ff */
[----:B------:R-:W-:-:S05]  /*5720*/  IMAD.WIDE.U32 R20, R71, c[0x0][0x2c0], R20 ;  /* 0x0000b00047147a25 */ /* 0x000fca00078e0014 */
[----:B------:R-:W-:Y:S02]  /*5730*/  IADD3 R177, R177, R21, RZ ;  /* 0x00000015b1b17210 */ /* 0x000fe40007ffe0ff */
[----:B------:R-:W-:Y:S01]  /*5740*/  LEA R175, P4, R20, c[0x0][0x320], 0x3 ;  /* 0x0000c80014af7a11 */ /* 0x000fe200078818ff */
[----:B0-----:R-:W-:-:S03]  /*5750*/  FMUL.FTZ R128, R156, R143 ;  /* 0x0000008f9c807220 */ /* 0x001fc60000410000 */
[----:B------:R-:W-:Y:S01]  /*5760*/  LEA.HI.X R177, R20, c[0x0][0x324], R177, 0x3, P4 ;  /* 0x0000c90014b17a11 */ /* 0x000fe200020f1cb1 */
[C---:B-1----:R-:W-:Y:S02]  /*5770*/  FMUL.FTZ R21, R156.reuse, R137 ;  /* 0x000000899c157220 */ /* 0x042fe40000410000 */
[-C--:B--2---:R-:W-:Y:S02]  /*5780*/  FMUL.FTZ R134, R156, R141.reuse ;  /* 0x0000008d9c867220 */ /* 0x084fe40000410000 */
[----:B------:R-:W-:Y:S02]  /*5790*/  FFMA.FTZ R154, R152, R141, -R128 ;  /* 0x0000008d989a7223 */ /* 0x000fe40000010880 */
[----:B---3--:R-:W-:Y:S02]  /*57a0*/  FMUL.FTZ R20, R156, R139 ;  /* 0x0000008b9c147220 */ /* 0x008fe40000410000 */
[C---:B------:R-:W-:Y:S02]  /*57b0*/  FFMA.FTZ R134, R152.reuse, R143, R134 ;  /* 0x0000008f98867223 */ /* 0x040fe40000010086 */
[----:B------:R-:W-:-:S02]  /*57c0*/  FFMA.FTZ R157, R152, R139, R21 ;  /* 0x0000008b989d7223 */ /* 0x000fc40000010015 */
[----:B------:R-:W-:Y:S02]  /*57d0*/  @P3 FFMA.FTZ R152, R152, R137, -R20 ;  /* 0x0000008998983223 */ /* 0x000fe40000010814 */
[-C--:B-----5:R-:W-:Y:S01]  /*57e0*/  FMUL.FTZ R20, R22, R130.reuse ;  /* 0x0000008216147220 */ /* 0x0a0fe20000410000 */
[----:B------:R-:W-:Y:S01]  /*57f0*/  FSEL R158, R156, R157, !P3 ;  /* 0x0000009d9c9e7208 */ /* 0x000fe20005800000 */
[----:B------:R-:W-:Y:S01]  /*5800*/  FADD.FTZ R128, R77, R77 ;  /* 0x0000004d4d807221 */ /* 0x000fe20000010000 */
[----:B------:R-:W-:Y:S01]  /*5810*/  SHFL.UP PT, R159, R152, 0x4, RZ ;  /* 0x04800000989f7989 */ /* 0x000fe200000e00ff */
[C---:B------:R-:W-:Y:S01]  /*5820*/  FMUL.FTZ R21, R23.reuse, R130 ;  /* 0x0000008217157220 */ /* 0x040fe20000410000 */
[----:B------:R-:W-:Y:S01]  /*5830*/  HADD2.F32 R156, -RZ, R136.H0_H0 ;  /* 0x20000088ff9c7230 */ /* 0x000fe20000004100 */
[----:B------:R-:W-:Y:S01]  /*5840*/  FFMA.FTZ R143, R23, R132, R20 ;  /* 0x00000084178f7223 */ /* 0x000fe20000010014 */
[----:B------:R-:W-:Y:S01]  /*5850*/  SHFL.UP PT, R161, R158, 0x4, RZ ;  /* 0x048000009ea17989 */ /* 0x000fe200000e00ff */
[----:B------:R-:W-:-:S02]  /*5860*/  FMUL.FTZ R20, R22, R140 ;  /* 0x0000008c16147220 */ /* 0x000fc40000410000 */
[----:B------:R-:W-:Y:S02]  /*5870*/  FFMA.FTZ R141, R22, R132, -R21 ;  /* 0x00000084168d7223 */ /* 0x000fe40000010815 */
[C---:B------:R-:W-:Y:S02]  /*5880*/  FMUL.FTZ R143, R128.reuse, R143 ;  /* 0x0000008f808f7220 */ /* 0x040fe40000410000 */
[----:B------:R-:W-:Y:S02]  /*5890*/  @P3 FADD.FTZ R153, R153, R134 ;  /* 0x0000008699993221 */ /* 0x000fe40000010000 */
[----:B------:R-:W-:Y:S02]  /*58a0*/  FADD.FTZ R139, R79, R79 ;  /* 0x0000004f4f8b7221 */ /* 0x000fe40000010000 */
[----:B------:R-:W-:Y:S01]  /*58b0*/  FFMA.FTZ R134, R23, R142, R20 ;  /* 0x0000008e17867223 */ /* 0x000fe20000010014 */
[----:B------:R-:W0:Y:S01]  /*58c0*/  SHFL.UP PT, R165, R153, 0x4, RZ ;  /* 0x0480000099a57989 */ /* 0x000e2200000e00ff */
[----:B------:R-:W-:-:S02]  /*58d0*/  FMUL.FTZ R141, R128, R141 ;  /* 0x0000008d808d7220 */ /* 0x000fc40000410000 */
[----:B------:R-:W-:Y:S02]  /*58e0*/  FMUL.FTZ R137, R124, R143 ;  /* 0x0000008f7c897220 */ /* 0x000fe40000410000 */
[----:B------:R-:W-:Y:S02]  /*58f0*/  FMUL.FTZ R21, R23, R140 ;  /* 0x0000008c17157220 */ /* 0x000fe40000410000 */
[----:B------:R-:W-:Y:S02]  /*5900*/  FMUL.FTZ R134, R139, R134 ;  /* 0x000000868b867220 */ /* 0x000fe40000410000 */
[----:B------:R-:W-:Y:S02]  /*5910*/  FFMA.FTZ R155, -R126, R141, -R137 ;  /* 0x0000008d7e9b7223 */ /* 0x000fe40000010989 */
[----:B------:R-:W-:Y:S02]  /*5920*/  FFMA.FTZ R20, R22, R142, -R21 ;  /* 0x0000008e16147223 */ /* 0x000fe40000010815 */
[----:B------:R-:W-:-:S02]  /*5930*/  FMUL.FTZ R21, R126, R143 ;  /* 0x0000008f7e157220 */ /* 0x000fc40000410000 */
[----:B------:R-:W-:Y:S02]  /*5940*/  @P3 FADD.FTZ R151, R151, R154 ;  /* 0x0000009a97973221 */ /* 0x000fe40000010000 */
[----:B------:R-:W-:Y:S01]  /*5950*/  FADD.FTZ R171, -R134, R155 ;  /* 0x0000009b86ab7221 */ /* 0x000fe20000010100 */
[----:B------:R-:W-:Y:S01]  /*5960*/  HADD2.F32 R155, -RZ, R138.H0_H0 ;  /* 0x2000008aff9b7230 */ /* 0x000fe20000004100 */
[----:B------:R-:W-:Y:S01]  /*5970*/  FMUL.FTZ R137, R139, R20 ;  /* 0x000000148b897220 */ /* 0x000fe20000410000 */
[----:B------:R-:W1:Y:S01]  /*5980*/  SHFL.UP PT, R163, R151, 0x4, RZ ;  /* 0x0480000097a37989 */ /* 0x000e6200000e00ff */
[----:B------:R-:W-:Y:S02]  /*5990*/  FFMA.FTZ R20, R124, R141, -R21 ;  /* 0x0000008d7c147223 */ /* 0x000fe40000010815 */
[----:B------:R-:W-:Y:S02]  /*59a0*/  FMUL.FTZ R138, R122, -R171 ;  /* 0x800000ab7a8a7220 */ /* 0x000fe40000410000 */
[----:B------:R-:W-:-:S02]  /*59b0*/  FADD.FTZ R157, R137, R20 ;  /* 0x00000014899d7221 */ /* 0x000fc40000010000 */
[-C--:B------:R-:W-:Y:S02]  /*59c0*/  FMUL.FTZ R21, R23, R155.reuse ;  /* 0x0000009b17157220 */ /* 0x080fe40000410000 */
[----:B------:R-:W-:Y:S02]  /*59d0*/  FMUL.FTZ R20, R22, R155 ;  /* 0x0000009b16147220 */ /* 0x000fe40000410000 */
[-C--:B------:R-:W-:Y:S02]  /*59e0*/  FFMA.FTZ R173, R120, R157.reuse, -R138 ;  /* 0x0000009d78ad7223 */ /* 0x080fe4000001088a */
[----:B------:R-:W-:Y:S02]  /*59f0*/  FMUL.FTZ R136, R122, -R157 ;  /* 0x8000009d7a887220 */ /* 0x000fe40000410000 */
[----:B------:R-:W-:Y:S02]  /*5a00*/  FADD.FTZ R154, R81, R81 ;  /* 0x00000051519a7221 */ /* 0x000fe40000010000 */
[----:B------:R-:W-:-:S02]  /*5a10*/  FFMA.FTZ R21, R22, R156, -R21 ;  /* 0x0000009c16157223 */ /* 0x000fc40000010815 */
[----:B------:R-:W-:Y:S01]  /*5a20*/  FFMA.FTZ R157, R23, R156, R20 ;  /* 0x0000009c179d7223 */ /* 0x000fe20000010014 */
[----:B------:R-:W-:Y:S01]  /*5a30*/  LEA R20, P3, R68, R175, 0x2 ;  /* 0x000000af44147211 */ /* 0x000fe200078610ff */
[----:B------:R-:W-:Y:S01]  /*5a40*/  FFMA.FTZ R171, R120, R171, R136 ;  /* 0x000000ab78ab7223 */ /* 0x000fe20000010088 */
[----:B------:R-:W-:Y:S01]  /*5a50*/  IADD3 R175, R54, -c[0x0][0x174], RZ ;  /* 0x80005d0036af7a10 */ /* 0x000fe20007ffe0ff */
[----:B------:R-:W-:Y:S01]  /*5a60*/  FMUL.FTZ R138, R154, R21 ;  /* 0x000000159a8a7220 */ /* 0x000fe20000410000 */
[----:B------:R-:W-:Y:S01]  /*5a70*/  LEA.HI.X R21, R68, R177, RZ, 0x2, P3 ;  /* 0x000000b144157211 */ /* 0x000fe200018f14ff */
[----:B------:R-:W-:Y:S01]  /*5a80*/  FMUL.FTZ R136, R154, R157 ;  /* 0x0000009d9a887220 */ /* 0x000fe20000410000 */
[----:B------:R-:W-:Y:S01]  /*5a90*/  ISETP.GE.AND P3, PT, R66, 0x4, PT ;  /* 0x000000044200780c */ /* 0x000fe20003f66270 */
[----:B------:R-:W-:Y:S02]  /*5aa0*/  FADD.FTZ R173, R138, R173 ;  /* 0x000000ad8aad7221 */ /* 0x000fe40000010000 */
[----:B------:R-:W-:-:S02]  /*5ab0*/  FADD.FTZ R171, -R136, R171 ;  /* 0x000000ab88ab7221 */ /* 0x000fc40000010100 */
[C---:B------:R-:W-:Y:S02]  /*5ac0*/  FMUL.FTZ R160, R118.reuse, -R173 ;  /* 0x800000ad76a07220 */ /* 0x040fe40000410000 */
[-C--:B------:R-:W-:Y:S02]  /*5ad0*/  FMUL.FTZ R157, R118, -R171.reuse ;  /* 0x800000ab769d7220 */ /* 0x080fe40000410000 */
[C---:B------:R-:W-:Y:S02]  /*5ae0*/  FFMA.FTZ R170, R116.reuse, R171, R160 ;  /* 0x000000ab74aa7223 */ /* 0x040fe400000100a0 */
[----:B------:R-:W-:Y:S02]  /*5af0*/  FFMA.FTZ R173, R116, R173, -R157 ;  /* 0x000000ad74ad7223 */ /* 0x000fe4000001089d */
[C---:B0-----:R-:W-:Y:S02]  /*5b00*/  FMUL.FTZ R162, R158.reuse, R165 ;  /* 0x000000a59ea27220 */ /* 0x041fe40000410000 */
[----:B------:R-:W-:-:S02]  /*5b10*/  FMUL.FTZ R160, R158, R159 ;  /* 0x0000009f9ea07220 */ /* 0x000fc40000410000 */
[C---:B-1----:R-:W-:Y:S02]  /*5b20*/  FMUL.FTZ R164, R158.reuse, R163 ;  /* 0x000000a39ea47220 */ /* 0x042fe40000410000 */
[----:B------:R-:W-:Y:S02]  /*5b30*/  FMUL.FTZ R157, R158, R161 ;  /* 0x000000a19e9d7220 */ /* 0x000fe40000410000 */
[C---:B------:R-:W-:Y:S02]  /*5b40*/  FFMA.FTZ R162, R152.reuse, R163, -R162 ;  /* 0x000000a398a27223 */ /* 0x040fe400000108a2 */
[C---:B------:R-:W-:Y:S02]  /*5b50*/  FFMA.FTZ R161, R152.reuse, R161, R160 ;  /* 0x000000a198a17223 */ /* 0x040fe400000100a0 */
[C---:B------:R-:W-:Y:S02]  /*5b60*/  FFMA.FTZ R164, R152.reuse, R165, R164 ;  /* 0x000000a598a47223 */ /* 0x040fe400000100a4 */
[----:B------:R-:W-:Y:S01]  /*5b70*/  @P3 FFMA.FTZ R152, R152, R159, -R157 ;  /* 0x0000009f98983223 */ /* 0x000fe2000001089d */
[----:B------:R-:W-:Y:S01]  /*5b80*/  HADD2.F32 R157, -RZ, R150.H0_H0 ;  /* 0x20000096ff9d7230 */ /* 0x000fe20000004100 */
[----:B------:R-:W-:Y:S01]  /*5b90*/  @P3 FADD.FTZ R151, R151, R162 ;  /* 0x000000a297973221 */ /* 0x000fe20000010000 */
[----:B------:R-:W-:Y:S01]  /*5ba0*/  HADD2.F32 R159, -RZ, R149.H0_H0 ;  /* 0x20000095ff9f7230 */ /* 0x000fe20000004100 */
[----:B------:R-:W-:Y:S01]  /*5bb0*/  FSEL R162, R158, R161, !P3 ;  /* 0x000000a19ea27208 */ /* 0x000fe20005800000 */
[----:B------:R-:W-:Y:S01]  /*5bc0*/  FADD.FTZ R158, R83, R83 ;  /* 0x00000053539e7221 */ /* 0x000fe20000010000 */
[----:B------:R-:W-:Y:S01]  /*5bd0*/  HADD2.F32 R161, -RZ, R148.H0_H0 ;  /* 0x20000094ffa17230 */ /* 0x000fe20000004100 */
[----:B------:R-:W-:Y:S01]  /*5be0*/  FMUL.FTZ R149, R23, R157 ;  /* 0x0000009d17957220 */ /* 0x000fe20000410000 */
[----:B------:R-:W-:Y:S01]  /*5bf0*/  SHFL.UP PT, R177, R151, 0x8, RZ ;  /* 0x0500000097b17989 */ /* 0x000fe200000e00ff */
[----:B------:R-:W-:Y:S01]  /*5c00*/  @P3 FADD.FTZ R153, R153, R164 ;  /* 0x000000a499993221 */ /* 0x000fe20000010000 */
[----:B------:R-:W-:Y:S01]  /*5c10*/  SHF.L.U64.HI R164, R91, 0x2, R80 ;  /* 0x000000025ba47819 */ /* 0x000fe20000010250 */
[----:B------:R-:W-:Y:S01]  /*5c20*/  FFMA.FTZ R149, R22, R159, -R149 ;  /* 0x0000009f16957223 */ /* 0x000fe20000010895 */
[----:B------:R-:W-:Y:S01]  /*5c30*/  ISETP.GE.AND P3, PT, R66, 0x8, PT ;  /* 0x000000084200780c */ /* 0x000fe20003f66270 */
[----:B------:R-:W-:Y:S01]  /*5c40*/  FMUL.FTZ R150, R22, R157 ;  /* 0x0000009d16967220 */ /* 0x000fe20000410000 */
[----:B------:R-:W-:Y:S01]  /*5c50*/  SHFL.UP PT, R179, R153, 0x8, RZ ;  /* 0x0500000099b37989 */ /* 0x000fe200000e00ff */
[----:B------:R-:W-:-:S02]  /*5c60*/  FMUL.FTZ R148, R158, R149 ;  /* 0x000000959e947220 */ /* 0x000fc40000410000 */
[----:B------:R-:W-:Y:S02]  /*5c70*/  FFMA.FTZ R163, R23, R159, R150 ;  /* 0x0000009f17a37223 */ /* 0x000fe40000010096 */
[----:B------:R-:W-:Y:S02]  /*5c80*/  IMAD R175, R175, -0x200, RZ ;  /* 0xfffffe00afaf7824 */ /* 0x000fe400078e02ff */
[----:B------:R-:W-:Y:S02]  /*5c90*/  IMAD R172, R164, c[0x0][0x2d0], RZ ;  /* 0x0000b400a4ac7a24 */ /* 0x000fe400078e02ff */
[----:B------:R-:W-:Y:S02]  /*5ca0*/  FADD.FTZ R164, R148, R173 ;  /* 0x000000ad94a47221 */ /* 0x000fe40000010000 */
[----:B------:R-:W0:Y:S01]  /*5cb0*/  SHFL.UP PT, R173, R152, 0x8, RZ ;  /* 0x0500000098ad7989 */ /* 0x000e2200000e00ff */
[----:B------:R-:W-:Y:S01]  /*5cc0*/  FMUL.FTZ R149, R158, R163 ;  /* 0x000000a39e957220 */ /* 0x000fe20000410000 */
[----:B------:R-:W-:Y:S01]  /*5cd0*/  HADD2.F32 R163, -RZ, R147.H0_H0 ;  /* 0x20000093ffa37230 */ /* 0x000fe20000004100 */
[----:B------:R-:W-:-:S02]  /*5ce0*/  IMAD.WIDE R20, R175, 0x4, R20 ;  /* 0x00000004af147825 */ /* 0x000fc400078e0214 */
[----:B------:R-:W1:Y:S02]  /*5cf0*/  SHFL.UP PT, R175, R162, 0x8, RZ ;  /* 0x05000000a2af7989 */ /* 0x000e6400000e00ff */
[-C--:B------:R-:W-:Y:S02]  /*5d00*/  FMUL.FTZ R150, R22, R161.reuse ;  /* 0x000000a116967220 */ /* 0x080fe40000410000 */
[----:B------:R-:W-:Y:S02]  /*5d10*/  FADD.FTZ R170, -R149, R170 ;  /* 0x000000aa95aa7221 */ /* 0x000fe40000010100 */
[----:B------:R-:W-:Y:S02]  /*5d20*/  FMUL.FTZ R165, R133, -R164 ;  /* 0x800000a485a57220 */ /* 0x000fe40000410000 */
[----:B------:R-:W-:Y:S02]  /*5d30*/  FMUL.FTZ R147, R23, R161 ;  /* 0x000000a117937220 */ /* 0x000fe40000410000 */
[----:B------:R-:W-:-:S02]  /*5d40*/  FADD.FTZ R160, R85, R85 ;  /* 0x0000005555a07221 */ /* 0x000fc40000010000 */
[-C--:B------:R-:W-:Y:S02]  /*5d50*/  FFMA.FTZ R171, R23, R163.reuse, R150 ;  /* 0x000000a317ab7223 */ /* 0x080fe40000010096 */
[----:B------:R-:W-:Y:S02]  /*5d60*/  IMAD R183, R181, c[0x0][0x2d4], R172 ;  /* 0x0000b500b5b77a24 */ /* 0x000fe400078e02ac */
[-C--:B------:R-:W-:Y:S02]  /*5d70*/  FFMA.FTZ R172, R135, R170.reuse, R165 ;  /* 0x000000aa87ac7223 */ /* 0x080fe400000100a5 */
[----:B------:R-:W-:Y:S02]  /*5d80*/  FFMA.FTZ R165, R22, R163, -R147 ;  /* 0x000000a316a57223 */ /* 0x000fe40000010893 */
[----:B------:R-:W-:Y:S02]  /*5d90*/  FMUL.FTZ R170, R133, -R170 ;  /* 0x800000aa85aa7220 */ /* 0x000fe40000410000 */
[----:B------:R-:W-:-:S02]  /*5da0*/  FMUL.FTZ R147, R160, R171 ;  /* 0x000000aba0937220 */ /* 0x000fc40000410000 */
[----:B------:R-:W-:-:S04]  /*5db0*/  IMAD.WIDE.U32 R20, R181, c[0x0][0x2d0], R20 ;  /* 0x0000b400b5147a25 */ /* 0x000fc800078e0014 */
[----:B------:R-:W-:Y:S01]  /*5dc0*/  FFMA.FTZ R171, R135, R164, -R170 ;  /* 0x000000a487ab7223 */ /* 0x000fe200000108aa */
[----:B------:R-:W-:Y:S01]  /*5dd0*/  IADD3 R21, R21, R183, RZ ;  /* 0x000000b715157210 */ /* 0x000fe20007ffe0ff */
[----:B------:R-:W-:Y:S02]  /*5de0*/  FMUL.FTZ R150, R160, R165 ;  /* 0x000000a5a0967220 */ /* 0x000fe40000410000 */
[----:B------:R-:W-:Y:S02]  /*5df0*/  FADD.FTZ R181, -R147, R172 ;  /* 0x000000ac93b57221 */ /* 0x000fe40000010100 */
[----:B------:R-:W-:Y:S02]  /*5e00*/  FADD.FTZ R171, R150, R171 ;  /* 0x000000ab96ab7221 */ /* 0x000fe40000010000 */
[C---:B------:R-:W-:Y:S02]  /*5e10*/  FMUL.FTZ R164, R112.reuse, -R181 ;  /* 0x800000b570a47220 */ /* 0x040fe40000410000 */
[----:B------:R-:W-:-:S02]  /*5e20*/  FMUL.FTZ R172, R112, -R171 ;  /* 0x800000ab70ac7220 */ /* 0x000fc40000410000 */
[----:B------:R-:W-:Y:S02]  /*5e30*/  FFMA.FTZ R183, R110, R171, -R164 ;  /* 0x000000ab6eb77223 */ /* 0x000fe400000108a4 */
[C---:B0-----:R-:W-:Y:S02]  /*5e40*/  FMUL.FTZ R164, R162.reuse, R173 ;  /* 0x000000ada2a47220 */ /* 0x041fe40000410000 */
[C---:B------:R-:W-:Y:S02]  /*5e50*/  FMUL.FTZ R165, R162.reuse, R179 ;  /* 0x000000b3a2a57220 */ /* 0x040fe40000410000 */
[----:B------:R-:W-:Y:S02]  /*5e60*/  FMUL.FTZ R170, R162, R177 ;  /* 0x000000b1a2aa7220 */ /* 0x000fe40000410000 */
[-C--:B-1----:R-:W-:Y:S02]  /*5e70*/  FFMA.FTZ R171, R152, R175.reuse, R164 ;  /* 0x000000af98ab7223 */ /* 0x082fe400000100a4 */
[----:B------:R-:W-:-:S02]  /*5e80*/  FMUL.FTZ R175, R162, R175 ;  /* 0x000000afa2af7220 */ /* 0x000fc40000410000 */
[C---:B------:R-:W-:Y:S02]  /*5e90*/  FFMA.FTZ R164, R152.reuse, R177, -R165 ;  /* 0x000000b198a47223 */ /* 0x040fe400000108a5 */
[----:B------:R-:W-:Y:S02]  /*5ea0*/  FFMA.FTZ R170, R152, R179, R170 ;  /* 0x000000b398aa7223 */ /* 0x000fe400000100aa */
[----:B------:R-:W-:Y:S02]  /*5eb0*/  FMUL.FTZ R165, R126, R25 ;  /* 0x000000197ea57220 */ /* 0x000fe40000410000 */
[----:B------:R-:W-:Y:S02]  /*5ec0*/  @P3 FFMA.FTZ R152, R152, R173, -R175 ;  /* 0x000000ad98983223 */ /* 0x000fe400000108af */
[----:B------:R-:W-:Y:S01]  /*5ed0*/  FFMA.FTZ R178, R110, R181, R172 ;  /* 0x000000b56eb27223 */ /* 0x000fe200000100ac */
[----:B------:R-:W-:Y:S01]  /*5ee0*/  HADD2.F32 R172, -RZ, R145.H0_H0 ;  /* 0x20000091ffac7230 */ /* 0x000fe20000004100 */
[----:B------:R-:W-:Y:S01]  /*5ef0*/  @P3 FADD.FTZ R151, R151, R164 ;  /* 0x000000a497973221 */ /* 0x000fe20000010000 */
[----:B------:R-:W-:Y:S01]  /*5f00*/  FSEL R164, R162, R171, !P3 ;  /* 0x000000aba2a47208 */ /* 0x000fe20005800000 */
[----:B------:R-:W-:-:S02]  /*5f10*/  FFMA.FTZ R181, R124, -R25, R146 ;  /* 0x800000197cb57223 */ /* 0x000fc40000010092 */
[----:B------:R-:W-:Y:S01]  /*5f20*/  FFMA.FTZ R179, R124, R24, -R165 ;  /* 0x000000187cb37223 */ /* 0x000fe200000108a5 */
[----:B------:R-:W-:Y:S01]  /*5f30*/  SHFL.UP PT, R175, R151, 0x10, RZ ;  /* 0x0600000097af7989 */ /* 0x000fe200000e00ff */
[----:B------:R-:W-:Y:S01]  /*5f40*/  @P3 FADD.FTZ R153, R153, R170 ;  /* 0x000000aa99993221 */ /* 0x000fe20000010000 */
[----:B------:R-:W-:Y:S01]  /*5f50*/  ISETP.GE.AND P3, PT, R66, 0x10, PT ;  /* 0x000000104200780c */ /* 0x000fe20003f66270 */
[-C--:B------:R-:W-:Y:S01]  /*5f60*/  FMUL.FTZ R146, R22, R174.reuse ;  /* 0x000000ae16927220 */ /* 0x080fe20000410000 */
[----:B------:R-:W0:Y:S01]  /*5f70*/  SHFL.UP PT, R165, R152, 0x10, RZ ;  /* 0x0600000098a57989 */ /* 0x000e2200000e00ff */
[----:B------:R-:W-:Y:S02]  /*5f80*/  FMUL.FTZ R170, R122, -R181 ;  /* 0x800000b57aaa7220 */ /* 0x000fe40000410000 */
[----:B------:R-:W-:Y:S01]  /*5f90*/  FMUL.FTZ R145, R23, R174 ;  /* 0x000000ae17917220 */ /* 0x000fe20000410000 */
[----:B------:R-:W1:Y:S01]  /*5fa0*/  SHFL.UP PT, R173, R164, 0x10, RZ ;  /* 0x06000000a4ad7989 */ /* 0x000e6200000e00ff */
[----:B------:R-:W-:-:S02]  /*5fb0*/  FADD.FTZ R171, R87, R87 ;  /* 0x0000005757ab7221 */ /* 0x000fc40000010000 */
[-C--:B------:R-:W-:Y:S01]  /*5fc0*/  FMUL.FTZ R176, R122, -R179.reuse ;  /* 0x800000b37ab07220 */ /* 0x080fe20000410000 */
[----:B------:R-:W2:Y:S01]  /*5fd0*/  SHFL.UP PT, R177, R153, 0x10, RZ ;  /* 0x0600000099b17989 */ /* 0x000ea200000e00ff */
[-C--:B------:R-:W-:Y:S02]  /*5fe0*/  FFMA.FTZ R162, R23, R172.reuse, R146 ;  /* 0x000000ac17a27223 */ /* 0x080fe40000010092 */
[----:B------:R-:W-:Y:S02]  /*5ff0*/  FFMA.FTZ R179, R120, R179, -R170 ;  /* 0x000000b378b37223 */ /* 0x000fe400000108aa */
[----:B------:R-:W-:Y:S02]  /*6000*/  FFMA.FTZ R146, R22, R172, -R145 ;  /* 0x000000ac16927223 */ /* 0x000fe40000010891 */
[----:B------:R-:W-:Y:S02]  /*6010*/  FFMA.FTZ R181, R120, R181, R176 ;  /* 0x000000b578b57223 */ /* 0x000fe400000100b0 */
[----:B------:R-:W-:-:S02]  /*6020*/  FMUL.FTZ R145, R171, R162 ;  /* 0x000000a2ab917220 */ /* 0x000fc40000410000 */
[C---:B------:R-:W-:Y:S02]  /*6030*/  FMUL.FTZ R170, R118.reuse, -R179 ;  /* 0x800000b376aa7220 */ /* 0x040fe40000410000 */
[-C--:B------:R-:W-:Y:S02]  /*6040*/  FMUL.FTZ R162, R118, -R181.reuse ;  /* 0x800000b576a27220 */ /* 0x080fe40000410000 */
[----:B------:R-:W-:Y:S02]  /*6050*/  FADD.FTZ R185, -R145, R178 ;  /* 0x000000b291b97221 */ /* 0x000fe40000010100 */
[----:B------:R-:W-:Y:S02]  /*6060*/  FMUL.FTZ R146, R171, R146 ;  /* 0x00000092ab927220 */ /* 0x000fe40000410000 */
[C---:B------:R-:W-:Y:S02]  /*6070*/  FFMA.FTZ R178, R116.reuse, R181, R170 ;  /* 0x000000b574b27223 */ /* 0x040fe400000100aa */
[----:B------:R-:W-:-:S02]  /*6080*/  FFMA.FTZ R170, R116, R179, -R162 ;  /* 0x000000b374aa7223 */ /* 0x000fc400000108a2 */
[----:B------:R-:W-:Y:S02]  /*6090*/  FADD.FTZ R183, R146, R183 ;  /* 0x000000b792b77221 */ /* 0x000fe40000010000 */
[----:B------:R-:W-:Y:S02]  /*60a0*/  FMUL.FTZ R162, R133, -R178 ;  /* 0x800000b285a27220 */ /* 0x000fe40000410000 */
[----:B------:R-:W-:Y:S02]  /*60b0*/  FMUL.FTZ R179, R102, -R183 ;  /* 0x800000b766b37220 */ /* 0x000fe40000410000 */
[----:B------:R-:W-:Y:S02]  /*60c0*/  FFMA.FTZ R181, R135, R170, -R162 ;  /* 0x000000aa87b57223 */ /* 0x000fe400000108a2 */
[----:B0-----:R-:W-:Y:S02]  /*60d0*/  FMUL.FTZ R162, R164, R165 ;  /* 0x000000a5a4a27220 */ /* 0x001fe40000410000 */
[----:B------:R-:W-:-:S02]  /*60e0*/  FMUL.FTZ R176, R102, -R185 ;  /* 0x800000b966b07220 */ /* 0x000fc40000410000 */
[----:B------:R-:W-:Y:S02]  /*60f0*/  FFMA.FTZ R185, R104, R185, R179 ;  /* 0x000000b968b97223 */ /* 0x000fe400000100b3 */
[----:B-1----:R-:W-:Y:S02]  /*6100*/  FFMA.FTZ R179, R152, R173, R162 ;  /* 0x000000ad98b37223 */ /* 0x002fe400000100a2 */
[----:B------:R-:W-:Y:S02]  /*6110*/  FFMA.FTZ R183, R104, R183, -R176 ;  /* 0x000000b768b77223 */ /* 0x000fe400000108b0 */
[----:B------:R-:W-:Y:S01]  /*6120*/  FMUL.FTZ R180, R133, -R170 ;  /* 0x800000aa85b47220 */ /* 0x000fe20000410000 */
[C---:B------:R-:W-:Y:S01]  /*6130*/  FSEL R179, R164.reuse, R179, !P3 ;  /* 0x000000b3a4b37208 */ /* 0x040fe20005800000 */
[C---:B--2---:R-:W-:Y:S02]  /*6140*/  FMUL.FTZ R170, R164.reuse, R177 ;  /* 0x000000b1a4aa7220 */ /* 0x044fe40000410000 */
[----:B------:R-:W-:-:S02]  /*6150*/  FMUL.FTZ R176, R164, R175 ;  /* 0x000000afa4b07220 */ /* 0x000fc40000410000 */
[----:B------:R-:W-:Y:S01]  /*6160*/  FMUL.FTZ R173, R164, R173 ;  /* 0x000000ada4ad7220 */ /* 0x000fe20000410000 */
[----:B------:R-:W-:Y:S01]  /*6170*/  SHFL.UP PT, R179, R179, 0x1, RZ ;  /* 0x04200000b3b37989 */ /* 0x000fe200000e00ff */
[C---:B------:R-:W-:Y:S02]  /*6180*/  FFMA.FTZ R170, R152.reuse, R175, -R170 ;  /* 0x000000af98aa7223 */ /* 0x040fe400000108aa */
[C---:B------:R-:W-:Y:S02]  /*6190*/  FFMA.FTZ R176, R152.reuse, R177, R176 ;  /* 0x000000b198b07223 */ /* 0x040fe400000100b0 */
[----:B------:R-:W-:Y:S01]  /*61a0*/  @P3 FFMA.FTZ R152, R152, R165, -R173 ;  /* 0x000000a598983223 */ /* 0x000fe200000108ad */
[----:B------:R0:W1:Y:S01]  /*61b0*/  SHFL.IDX PT, R177, R5, RZ, 0x1f ;  /* 0x00001fff05b17589 */ /* 0x00006200000e0000 */
[----:B------:R-:W-:Y:S01]  /*61c0*/  FFMA.FTZ R175, R135, R178, R180 ;  /* 0x000000b287af7223 */ /* 0x000fe200000100b4 */
[----:B------:R-:W-:Y:S01]  /*61d0*/  HADD2.F32 R178, -RZ, R144.H0_H0 ;  /* 0x20000090ffb27230 */ /* 0x000fe20000004100 */
[----:B------:R-:W-:Y:S01]  /*61e0*/  @P3 FADD.FTZ R153, R153, R176 ;  /* 0x000000b099993221 */ /* 0x000fe20000010000 */
[----:B------:R2:W-:Y:S01]  /*61f0*/  SHFL.IDX PT, R165, R4, RZ, 0x1f ;  /* 0x00001fff04a57589 */ /* 0x0005e200000e0000 */
[----:B------:R-:W-:Y:S01]  /*6200*/  FMUL.FTZ R162, R112, -R175 ;  /* 0x800000af70a27220 */ /* 0x000fe20000410000 */
[----:B------:R-:W-:Y:S01]  /*6210*/  HADD2.F32 R180, -RZ, R131.H0_H0 ;  /* 0x20000083ffb47230 */ /* 0x000fe20000004100 */
[----:B------:R-:W-:Y:S01]  /*6220*/  @P3 FADD.FTZ R151, R151, R170 ;  /* 0x000000aa97973221 */ /* 0x000fe20000010000 */
[----:B------:R-:W3:Y:S01]  /*6230*/  SHFL.UP PT, R152, R152, 0x1, RZ ;  /* 0x0420000098987989 */ /* 0x000ee200000e00ff */
[----:B------:R-:W-:-:S02]  /*6240*/  FMUL.FTZ R131, R23, R178 ;  /* 0x000000b217837220 */ /* 0x000fc40000410000 */
[-C--:B------:R-:W-:Y:S01]  /*6250*/  FFMA.FTZ R173, R110, R181.reuse, -R162 ;  /* 0x000000b56ead7223 */ /* 0x080fe200000108a2 */
[----:B------:R-:W4:Y:S01]  /*6260*/  SHFL.UP PT, R153, R153, 0x1, RZ ;  /* 0x0420000099997989 */ /* 0x000f2200000e00ff */
[----:B------:R-:W-:Y:S02]  /*6270*/  FMUL.FTZ R181, R112, -R181 ;  /* 0x800000b570b57220 */ /* 0x000fe40000410000 */
[----:B------:R-:W-:Y:S01]  /*6280*/  FADD.FTZ R176, R89, R89 ;  /* 0x0000005959b07221 */ /* 0x000fe20000010000 */
[----:B------:R-:W1:Y:S01]  /*6290*/  SHFL.UP PT, R151, R151, 0x1, RZ ;  /* 0x0420000097977989 */ /* 0x000e6200000e00ff */
[C---:B------:R-:W-:Y:S02]  /*62a0*/  FMUL.FTZ R144, R22.reuse, R178 ;  /* 0x000000b216907220 */ /* 0x040fe40000410000 */
[----:B------:R-:W-:Y:S02]  /*62b0*/  FFMA.FTZ R131, R22, R180, -R131 ;  /* 0x000000b416837223 */ /* 0x000fe40000010883 */
[----:B------:R-:W-:-:S02]  /*62c0*/  FFMA.FTZ R181, R110, R175, R181 ;  /* 0x000000af6eb57223 */ /* 0x000fc400000100b5 */
[----:B0-----:R-:W-:Y:S02]  /*62d0*/  FFMA.FTZ R5, R23, R180, R144 ;  /* 0x000000b417057223 */ /* 0x001fe40000010090 */
[----:B------:R-:W-:Y:S02]  /*62e0*/  FMUL.FTZ R162, R176, R131 ;  /* 0x00000083b0a27220 */ /* 0x000fe40000410000 */
[----:B--2---:R-:W-:Y:S02]  /*62f0*/  FMUL.FTZ R4, R102, -R181 ;  /* 0x800000b566047220 */ /* 0x004fe40000410000 */
[----:B------:R-:W-:Y:S02]  /*6300*/  FMUL.FTZ R144, R176, R5 ;  /* 0x00000005b0907220 */ /* 0x000fe40000410000 */
[----:B------:R-:W-:Y:S02]  /*6310*/  FADD.FTZ R183, R162, R183 ;  /* 0x000000b7a2b77221 */ /* 0x000fe40000010000 */
[----:B------:R-:W-:-:S02]  /*6320*/  FMUL.FTZ R5, R102, -R173 ;  /* 0x800000ad66057220 */ /* 0x000fc40000410000 */
[----:B------:R-:W-:Y:S02]  /*6330*/  FFMA.FTZ R173, R104, R173, -R4 ;  /* 0x000000ad68ad7223 */ /* 0x000fe40000010804 */
[----:B------:R-:W-:Y:S02]  /*6340*/  FADD.FTZ R185, -R144, R185 ;  /* 0x000000b990b97221 */ /* 0x000fe40000010100 */
[----:B------:R-:W-:Y:S02]  /*6350*/  FMUL.FTZ R170, R106, -R183 ;  /* 0x800000b76aaa7220 */ /* 0x000fe40000410000 */
[----:B-1----:R-:W-:Y:S02]  /*6360*/  FMUL.FTZ R4, R179, R177 ;  /* 0x000000b1b3047220 */ /* 0x002fe40000410000 */
[----:B------:R-:W-:Y:S02]  /*6370*/  FFMA.FTZ R175, R108, R185, R170 ;  /* 0x000000b96caf7223 */ /* 0x000fe400000100aa */
[----:B---3--:R-:W-:Y:S01]  /*6380*/  FFMA.FTZ R182, R152, R165, -R4 ;  /* 0x000000a598b67223 */ /* 0x008fe20000010804 */
[----:B------:R-:W-:Y:S01]  /*6390*/  HADD2.F32 R4, -RZ, R127.H0_H0 ;  /* 0x2000007fff047230 */ /* 0x000fe20000004100 */
[----:B------:R-:W-:-:S02]  /*63a0*/  FFMA.FTZ R5, R104, R181, R5 ;  /* 0x000000b568057223 */ /* 0x000fc40000010005 */
[C---:B------:R-:W-:Y:S02]  /*63b0*/  FMUL.FTZ R170, R106.reuse, -R173 ;  /* 0x800000ad6aaa7220 */ /* 0x040fe40000410000 */
[----:B------:R-:W-:Y:S02]  /*63c0*/  FMUL.FTZ R179, R179, R165 ;  /* 0x000000a5b3b37220 */ /* 0x000fe40000410000 */
[-C--:B------:R-:W-:Y:S02]  /*63d0*/  FMUL.FTZ R164, R106, -R5.reuse ;  /* 0x800000056aa47220 */ /* 0x080fe40000410000 */
[----:B------:R-:W-:Y:S02]  /*63e0*/  FFMA.FTZ R170, R108, R5, R170 ;  /* 0x000000056caa7223 */ /* 0x000fe400000100aa */
[----:B------:R-:W-:Y:S02]  /*63f0*/  FFMA.FTZ R152, R152, R177, R179 ;  /* 0x000000b198987223 */ /* 0x000fe400000100b3 */
[----:B------:R-:W-:-:S02]  /*6400*/  FMUL.FTZ R5, R23, R4 ;  /* 0x0000000417057220 */ /* 0x000fc40000410000 */
[----:B------:R-:W-:Y:S02]  /*6410*/  FMUL.FTZ R127, R22, R4 ;  /* 0x00000004167f7220 */ /* 0x000fe40000410000 */
[----:B----4-:R-:W-:Y:S02]  /*6420*/  @P2 FADD.FTZ R177, R153, R152 ;  /* 0x0000009899b12221 */ /* 0x010fe40000010000 */
[----:B------:R-:W-:Y:S01]  /*6430*/  @P2 FADD.FTZ R165, R151, R182 ;  /* 0x000000b697a52221 */ /* 0x000fe20000010000 */
[----:B------:R-:W-:Y:S01]  /*6440*/  ISETP.NE.AND P2, PT, R168, 0x1f, PT ;  /* 0x0000001fa800780c */ /* 0x000fe20003f45270 */
[----:B------:R-:W-:Y:S02]  /*6450*/  FADD.FTZ R179, R78, R78 ;  /* 0x0000004e4eb37221 */ /* 0x000fe40000010000 */
[----:B------:R-:W-:Y:S02]  /*6460*/  FFMA.FTZ R152, R22, R114, -R5 ;  /* 0x0000007216987223 */ /* 0x000fe40000010805 */
[----:B------:R-:W-:-:S02]  /*6470*/  FMUL.FTZ R131, R106, -R185 ;  /* 0x800000b96a837220 */ /* 0x000fc40000410000 */
[----:B------:R-:W-:Y:S02]  /*6480*/  FFMA.FTZ R182, R23, R114, R127 ;  /* 0x0000007217b67223 */ /* 0x000fe4000001007f */
[C---:B------:R-:W-:Y:S02]  /*6490*/  FMUL.FTZ R151, R179.reuse, R152 ;  /* 0x00000098b3977220 */ /* 0x040fe40000410000 */
[C---:B------:R-:W-:Y:S02]  /*64a0*/  FFMA.FTZ R184, R108.reuse, R183, -R131 ;  /* 0x000000b76cb87223 */ /* 0x040fe40000010883 */
[----:B------:R-:W-:Y:S02]  /*64b0*/  FMUL.FTZ R152, R179, R182 ;  /* 0x000000b6b3987220 */ /* 0x000fe40000410000 */
[----:B------:R-:W-:Y:S02]  /*64c0*/  FFMA.FTZ R164, R108, R173, -R164 ;  /* 0x000000ad6ca47223 */ /* 0x000fe400000108a4 */
[----:B------:R-:W-:-:S02]  /*64d0*/  FMUL.FTZ R5, R7, R177 ;  /* 0x000000b107057220 */ /* 0x000fc40000410000 */
[-C--:B------:R-:W-:Y:S01]  /*64e0*/  FMUL.FTZ R7, R7, R165.reuse ;  /* 0x000000a507077220 */ /* 0x080fe20000410000 */
[----:B------:R0:W1:Y:S01]  /*64f0*/  SHFL.DOWN PT, R153, R164, 0x1, 0x1f ;  /* 0x08201f00a4997f89 */ /* 0x00006200000e0000 */
        /* <DEDUP_REMOVED lines=8> */
[C---:B----4-:R-:W-:Y:S02]  /*6580*/  FMUL.FTZ R127, R170.reuse, R181 ;  /* 0x000000b5aa7f7220 */ /* 0x050fe40000410000 */
[----:B--2---:R-:W-:-:S02]  /*6590*/  FMUL.FTZ R5, R170, R165 ;  /* 0x000000a5aa057220 */ /* 0x004fc40000410000 */
[-C--:B---3--:R-:W-:Y:S02]  /*65a0*/  FMUL.FTZ R131, R170, R177.reuse ;  /* 0x000000b1aa837220 */ /* 0x088fe40000410000 */
[----:B------:R-:W-:Y:S02]  /*65b0*/  FFMA.FTZ R6, R164, R177, -R127 ;  /* 0x000000b1a4067223 */ /* 0x000fe4000001087f */
[-C--:B-1----:R-:W-:Y:S02]  /*65c0*/  FMUL.FTZ R127, R170, R153.reuse ;  /* 0x00000099aa7f7220 */ /* 0x082fe40000410000 */
[C---:B------:R-:W-:Y:S02]  /*65d0*/  FFMA.FTZ R5, R164.reuse, R153, -R5 ;  /* 0x00000099a4057223 */ /* 0x040fe40000010805 */
[C---:B------:R-:W-:Y:S02]  /*65e0*/  FFMA.FTZ R184, R164.reuse, R181, R131 ;  /* 0x000000b5a4b87223 */ /* 0x040fe40000010083 */
[----:B0-----:R-:W-:Y:S01]  /*65f0*/  FFMA.FTZ R170, R164, R165, R127 ;  /* 0x000000a5a4aa7223 */ /* 0x001fe2000001007f */
[----:B------:R-:W-:Y:S01]  /*6600*/  MOV R164, R5 ;  /* 0x0000000500a47202 */ /* 0x000fe20000000f00 */
[----:B------:R-:W-:-:S02]  /*6610*/  FADD.FTZ R173, R173, R6 ;  /* 0x00000006adad7221 */ /* 0x000fc40000010000 */
[----:B------:R-:W-:Y:S02]  /*6620*/  FADD.FTZ R175, R175, R184 ;  /* 0x000000b8afaf7221 */ /* 0x000fe40000010000 */
.L_x_11457:
[----:B------:R-:W-:Y:S05]  /*6630*/  BSYNC B0 ;  /* 0x0000000000007941 */ /* 0x000fea0003800000 */
.L_x_11456:
[----:B------:R-:W-:Y:S01]  /*6640*/  ISETP.GT.U32.AND P2, PT, R168, 0x1d, PT ;  /* 0x0000001da800780c */ /* 0x000fe20003f44070 */
[----:B--2---:R-:W-:Y:S01]  /*6650*/  FADD.FTZ R165, R129, R182 ;  /* 0x000000b681a57221 */ /* 0x004fe20000010000 */
[----:B---3--:R2:W3:Y:S01]  /*6660*/  SHFL.DOWN PT, R177, R164, 0x2, 0x1f ;  /* 0x08401f00a4b17f89 */ /* 0x0084e200000e0000 */
[----:B------:R-:W-:Y:S01]  /*6670*/  FADD.FTZ R129, RZ, R7 ;  /* 0x00000007ff817221 */ /* 0x000fe20000010000 */
[----:B------:R-:W-:Y:S01]  /*6680*/  BSSY B0, `(.L_x_11458) ;  /* 0x0000012000007945 */ /* 0x000fe20003800000 */
[C---:B-1----:R-:W-:Y:S01]  /*6690*/  FMUL.FTZ R153, R4.reuse, R165 ;  /* 0x000000a504997220 */ /* 0x042fe20000410000 */
[----:B----4-:R2:W1:Y:S01]  /*66a0*/  SHFL.DOWN PT, R181, R170, 0x2, 0x1f ;  /* 0x08401f00aab57f89 */ /* 0x01046200000e0000 */
[----:B------:R-:W-:-:S03]  /*66b0*/  FMUL.FTZ R131, R4, R129 ;  /* 0x0000008104837220 */ /* 0x000fc60000410000 */
[----:B------:R2:W4:Y:S04]  /*66c0*/  SHFL.DOWN PT, R183, R173, 0x2, 0x1f ;  /* 0x08401f00adb77f89 */ /* 0x00052800000e0000 */
[----:B------:R2:W0:Y:S01]  /*66d0*/  SHFL.DOWN PT, R185, R175, 0x2, 0x1f ;  /* 0x08401f00afb97f89 */ /* 0x00042200000e0000 */
[----:B------:R-:W-:Y:S05]  /*66e0*/  @P2 BRA `(.L_x_11459) ;  /* 0x000000b000002947 */ /* 0x000fea0003800000 */
[C---:B0-----:R-:W-:Y:S02]  /*66f0*/  FMUL.FTZ R7, R170.reuse, R185 ;  /* 0x000000b9aa077220 */ /* 0x041fe40000410000 */
[C---:B-1----:R-:W-:Y:S02]  /*6700*/  FMUL.FTZ R5, R170.reuse, R181 ;  /* 0x000000b5aa057220 */ /* 0x042fe40000410000 */
[-C--:B----4-:R-:W-:Y:S02]  /*6710*/  FMUL.FTZ R127, R170, R183.reuse ;  /* 0x000000b7aa7f7220 */ /* 0x090fe40000410000 */
[----:B------:R-:W-:-:S02]  /*6720*/  FFMA.FTZ R4, R164, R183, -R7 ;  /* 0x000000b7a4047223 */ /* 0x000fc40000010807 */
[-C--:B---3--:R-:W-:Y:S02]  /*6730*/  FMUL.FTZ R7, R170, R177.reuse ;  /* 0x000000b1aa077220 */ /* 0x088fe40000410000 */
[C---:B------:R-:W-:Y:S02]  /*6740*/  FFMA.FTZ R5, R164.reuse, R177, -R5 ;  /* 0x000000b1a4057223 */ /* 0x040fe40000010805 */
[C---:B------:R-:W-:Y:S02]  /*6750*/  FFMA.FTZ R6, R164.reuse, R185, R127 ;  /* 0x000000b9a4067223 */ /* 0x040fe4000001007f */
[----:B--2---:R-:W-:Y:S01]  /*6760*/  FFMA.FTZ R170, R164, R181, R7 ;  /* 0x000000b5a4aa7223 */ /* 0x004fe20000010007 */
[----:B------:R-:W-:Y:S01]  /*6770*/  MOV R164, R5 ;  /* 0x0000000500a47202 */ /* 0x000fe20000000f00 */
[----:B------:R-:W-:Y:S02]  /*6780*/  FADD.FTZ R173, R173, R4 ;  /* 0x00000004adad7221 */ /* 0x000fe40000010000 */
[----:B------:R-:W-:-:S02]  /*6790*/  FADD.FTZ R175, R175, R6 ;  /* 0x00000006afaf7221 */ /* 0x000fc40000010000 */
.L_x_11459:
[----:B------:R-:W-:Y:S05]  /*67a0*/  BSYNC B0 ;  /* 0x0000000000007941 */ /* 0x000fea0003800000 */
.L_x_11458:
[----:B------:R-:W-:Y:S01]  /*67b0*/  FMUL.FTZ R5, R106, R165 ;  /* 0x000000a56a057220 */ /* 0x000fe20000410000 */
[----:B------:R-:W-:Y:S01]  /*67c0*/  ISETP.GT.U32.AND P2, PT, R168, 0x1b, PT ;  /* 0x0000001ba800780c */ /* 0x000fe20003f44070 */
[-C--:B------:R-:W-:Y:S01]  /*67d0*/  FMUL.FTZ R4, R106, R129.reuse ;  /* 0x000000816a047220 */ /* 0x080fe20000410000 */
[----:B----4-:R4:W2:Y:S01]  /*67e0*/  SHFL.DOWN PT, R183, R164, 0x4, 0x1f ;  /* 0x08801f00a4b77f89 */ /* 0x0108a200000e0000 */
[C---:B------:R-:W-:Y:S01]  /*67f0*/  FFMA.FTZ R5, R108.reuse, R129, R5 ;  /* 0x000000816c057223 */ /* 0x040fe20000010005 */
[----:B------:R-:W-:Y:S01]  /*6800*/  BSSY B0, `(.L_x_11460) ;  /* 0x0000021000007945 */ /* 0x000fe20003800000 */
[----:B------:R-:W-:Y:S01]  /*6810*/  FFMA.FTZ R4, R108, R165, -R4 ;  /* 0x000000a56c047223 */ /* 0x000fe20000010804 */
[----:B0-----:R4:W0:Y:S01]  /*6820*/  SHFL.DOWN PT, R185, R170, 0x4, 0x1f ;  /* 0x08801f00aab97f89 */ /* 0x00182200000e0000 */
[----:B------:R-:W-:-:S02]  /*6830*/  FMUL.FTZ R7, R23, R129 ;  /* 0x0000008117077220 */ /* 0x000fc40000410000 */
[----:B------:R-:W-:Y:S01]  /*6840*/  FADD.FTZ R127, RZ, R5 ;  /* 0x00000005ff7f7221 */ /* 0x000fe20000010000 */
[----:B------:R4:W3:Y:S01]  /*6850*/  SHFL.DOWN PT, R187, R173, 0x4, 0x1f ;  /* 0x08801f00adbb7f89 */ /* 0x0008e200000e0000 */
[----:B------:R-:W-:Y:S02]  /*6860*/  FMUL.FTZ R184, R22, R129 ;  /* 0x0000008116b87220 */ /* 0x000fe40000410000 */
[----:B---3--:R-:W-:Y:S01]  /*6870*/  FFMA.FTZ R177, R113, R36, R4 ;  /* 0x0000002471b17223 */ /* 0x008fe20000010004 */
[----:B------:R4:W3:Y:S01]  /*6880*/  SHFL.DOWN PT, R189, R175, 0x4, 0x1f ;  /* 0x08801f00afbd7f89 */ /* 0x0008e200000e0000 */
[C---:B------:R-:W-:Y:S02]  /*6890*/  FFMA.FTZ R6, R114.reuse, R165, -R131 ;  /* 0x000000a572067223 */ /* 0x040fe40000010883 */
[----:B------:R-:W-:Y:S02]  /*68a0*/  FFMA.FTZ R114, R114, R129, R153 ;  /* 0x0000008172727223 */ /* 0x000fe40000010099 */
[----:B------:R-:W-:-:S02]  /*68b0*/  FFMA.FTZ R182, R22, R165, -R7 ;  /* 0x000000a516b67223 */ /* 0x000fc40000010807 */
[C---:B------:R-:W-:Y:S02]  /*68c0*/  FMUL.FTZ R4, R178.reuse, R127 ;  /* 0x0000007fb2047220 */ /* 0x040fe40000410000 */
[----:B------:R-:W-:Y:S02]  /*68d0*/  FFMA.FTZ R184, R23, R165, R184 ;  /* 0x000000a517b87223 */ /* 0x000fe400000100b8 */
[----:B------:R-:W-:Y:S02]  /*68e0*/  FMUL.FTZ R5, R178, R177 ;  /* 0x000000b1b2057220 */ /* 0x000fe40000410000 */
[C---:B-1----:R-:W-:Y:S02]  /*68f0*/  FFMA.FTZ R181, -R179.reuse, R114, RZ ;  /* 0x00000072b3b57223 */ /* 0x042fe400000101ff */
[C---:B------:R-:W-:Y:S02]  /*6900*/  FFMA.FTZ R153, R179.reuse, R6, RZ ;  /* 0x00000006b3997223 */ /* 0x040fe400000100ff */
        /* <DEDUP_REMOVED lines=16> */
.L_x_11461:
[----:B0-234-:R-:W-:Y:S05]  /*6a10*/  BSYNC B0 ;  /* 0x0000000000007941 */ /* 0x01dfea0003800000 */
.L_x_11460:
[----:B------:R-:W-:Y:S01]  /*6a20*/  FMUL.FTZ R5, R102, R177 ;  /* 0x000000b166057220 */ /* 0x000fe20000410000 */
[----:B------:R-:W-:Y:S01]  /*6a30*/  ISETP.GT.U32.AND P2, PT, R168, 0x17, PT ;  /* 0x00000017a800780c */ /* 0x000fe20003f44070 */
[-C--:B------:R-:W-:Y:S01]  /*6a40*/  FMUL.FTZ R4, R102, R127.reuse ;  /* 0x0000007f66047220 */ /* 0x080fe20000410000 */
[----:B------:R0:W1:Y:S01]  /*6a50*/  SHFL.DOWN PT, R183, R164, 0x8, 0x1f ;  /* 0x09001f00a4b77f89 */ /* 0x00006200000e0000 */
[C---:B------:R-:W-:Y:S01]  /*6a60*/  FFMA.FTZ R5, R104.reuse, R127, R5 ;  /* 0x0000007f68057223 */ /* 0x040fe20000010005 */
[----:B------:R-:W-:Y:S01]  /*6a70*/  BSSY B0, `(.L_x_11462) ;  /* 0x0000020000007945 */ /* 0x000fe20003800000 */
[----:B------:R-:W-:Y:S01]  /*6a80*/  FFMA.FTZ R4, R104, R177, -R4 ;  /* 0x000000b168047223 */ /* 0x000fe20000010804 */
[----:B------:R0:W2:Y:S01]  /*6a90*/  SHFL.DOWN PT, R185, R170, 0x8, 0x1f ;  /* 0x09001f00aab97f89 */ /* 0x0000a200000e0000 */
[----:B------:R-:W-:Y:S01]  /*6aa0*/  FFMA.FTZ R180, -R176, R180, R181 ;  /* 0x000000b4b0b47223 */ /* 0x000fe200000101b5 */
[----:B------:R-:W-:Y:S01]  /*6ab0*/  ISETP.GE.OR P0, PT, R167, c[0x0][0x174], P0 ;  /* 0x00005d00a7007a0c */ /* 0x000fe20000706670 */
[----:B------:R-:W-:Y:S01]  /*6ac0*/  FMUL.FTZ R6, R23, R127 ;  /* 0x0000007f17067220 */ /* 0x000fe20000410000 */
[----:B------:R0:W3:Y:S01]  /*6ad0*/  SHFL.DOWN PT, R187, R173, 0x8, 0x1f ;  /* 0x09001f00adbb7f89 */ /* 0x0000e200000e0000 */
[----:B------:R-:W-:-:S02]  /*6ae0*/  FADD.FTZ R131, RZ, R5 ;  /* 0x00000005ff837221 */ /* 0x000fc40000010000 */
[C---:B------:R-:W-:Y:S01]  /*6af0*/  FMUL.FTZ R182, R22.reuse, R127 ;  /* 0x0000007f16b67220 */ /* 0x040fe20000410000 */
[----:B------:R0:W4:Y:S01]  /*6b00*/  SHFL.DOWN PT, R189, R175, 0x8, 0x1f ;  /* 0x09001f00afbd7f89 */ /* 0x00012200000e0000 */
[----:B------:R-:W-:Y:S02]  /*6b10*/  FFMA.FTZ R181, R115, R34, R4 ;  /* 0x0000002273b57223 */ /* 0x000fe40000010004 */
[----:B------:R-:W-:Y:S02]  /*6b20*/  FFMA.FTZ R5, R22, R177, -R6 ;  /* 0x000000b116057223 */ /* 0x000fe40000010806 */
[C---:B------:R-:W-:Y:S02]  /*6b30*/  FMUL.FTZ R4, R174.reuse, R131 ;  /* 0x00000083ae047220 */ /* 0x040fe40000410000 */
[----:B------:R-:W-:Y:S02]  /*6b40*/  FFMA.FTZ R7, R23, R177, R182 ;  /* 0x000000b117077223 */ /* 0x000fe400000100b6 */
[----:B------:R-:W-:-:S02]  /*6b50*/  FMUL.FTZ R6, R174, R181 ;  /* 0x000000b5ae067220 */ /* 0x000fc40000410000 */
[C---:B------:R-:W-:Y:S02]  /*6b60*/  FFMA.FTZ R114, R176.reuse, R114, R153 ;  /* 0x00000072b0727223 */ /* 0x040fe40000010099 */
[----:B------:R-:W-:Y:S02]  /*6b70*/  FMUL.FTZ R174, R176, R5 ;  /* 0x00000005b0ae7220 */ /* 0x000fe40000410000 */
[----:B------:R-:W-:Y:S02]  /*6b80*/  FFMA.FTZ R182, R172, R181, -R4 ;  /* 0x000000b5acb67223 */ /* 0x000fe40000010804 */
[----:B------:R-:W-:Y:S02]  /*6b90*/  FFMA.FTZ R176, -R176, R7, -RZ ;  /* 0x00000007b0b07223 */ /* 0x000fe400000109ff */
        /* <DEDUP_REMOVED lines=13> */
.L_x_11463:
[----:B0123--:R-:W-:Y:S05]  /*6c70*/  BSYNC B0 ;  /* 0x0000000000007941 */ /* 0x00ffea0003800000 */
.L_x_11462:
[C---:B------:R-:W-:Y:S01]  /*6c80*/  FFMA.FTZ R183, R171.reuse, R182, R114 ;  /* 0x000000b6abb77223 */ /* 0x040fe20000010072 */
[----:B------:R-:W-:Y:S01]  /*6c90*/  HFMA2.MMA R5, -RZ, RZ, 0, 0 ;  /* 0x00000000ff057435 */ /* 0x000fe200000001ff */
[C---:B------:R-:W-:Y:S01]  /*6ca0*/  FMUL.FTZ R153, R112.reuse, R181 ;  /* 0x000000b570997220 */ /* 0x040fe20000410000 */
[----:B------:R-:W-:Y:S01]  /*6cb0*/  MOV R4, 0x3f800000 ;  /* 0x3f80000000047802 */ /* 0x000fe20000000f00 */
[-C--:B------:R-:W-:Y:S01]  /*6cc0*/  FMUL.FTZ R114, R112, R131.reuse ;  /* 0x0000008370727220 */ /* 0x080fe20000410000 */
[----:B------:R-:W-:Y:S01]  /*6cd0*/  CS2R R6, SRZ ;  /* 0x0000000000067805 */ /* 0x000fe2000001ff00 */
[----:B------:R-:W-:Y:S01]  /*6ce0*/  FFMA.FTZ R185, -R171, R172, R180 ;  /* 0x000000acabb97223 */ /* 0x000fe200000101b4 */
[----:B------:R0:W1:Y:S01]  /*6cf0*/  SHFL.DOWN PT, R195, R164, 0x10, 0x1f ;  /* 0x0a001f00a4c37f89 */ /* 0x00006200000e0000 */
[C---:B------:R-:W-:Y:S01]  /*6d00*/  FFMA.FTZ R153, R110.reuse, R131, R153 ;  /* 0x000000836e997223 */ /* 0x040fe20000010099 */
[----:B------:R-:W-:Y:S01]  /*6d10*/  BSSY B0, `(.L_x_11464) ;  /* 0x000002f000007945 */ /* 0x000fe20003800000 */
[----:B------:R-:W-:Y:S01]  /*6d20*/  FFMA.FTZ R172, R110, R181, -R114 ;  /* 0x000000b56eac7223 */ /* 0x000fe20000010872 */
[----:B------:R0:W2:Y:S01]  /*6d30*/  @!P0 LDS.128 R4, [R93.X16+0x21b0] ;  /* 0x0021b0005d048984 */ /* 0x0000a2000000cc00 */
[----:B------:R-:W-:Y:S01]  /*6d40*/  FMUL.FTZ R180, R23, R131 ;  /* 0x0000008317b47220 */ /* 0x000fe20000410000 */
[----:B------:R-:W-:Y:S01]  /*6d50*/  ISETP.GT.U32.AND P0, PT, R168, 0xf, PT ;  /* 0x0000000fa800780c */ /* 0x000fe20003f04070 */
[----:B------:R-:W-:Y:S01]  /*6d60*/  FADD.FTZ R114, RZ, R153 ;  /* 0x00000099ff727221 */ /* 0x000fe20000010000 */
[----:B------:R0:W3:Y:S01]  /*6d70*/  SHFL.DOWN PT, R197, R170, 0x10, 0x1f ;  /* 0x0a001f00aac57f89 */ /* 0x0000e200000e0000 */
[----:B------:R-:W-:-:S02]  /*6d80*/  FFMA.FTZ R172, R117, R32, R172 ;  /* 0x0000002075ac7223 */ /* 0x000fc400000100ac */
[C---:B------:R-:W-:Y:S01]  /*6d90*/  FFMA.FTZ R180, R22.reuse, R181, -R180 ;  /* 0x000000b516b47223 */ /* 0x040fe200000108b4 */
[----:B------:R0:W4:Y:S01]  /*6da0*/  SHFL.DOWN PT, R199, R173, 0x10, 0x1f ;  /* 0x0a001f00adc77f89 */ /* 0x00012200000e0000 */
[C---:B------:R-:W-:Y:S02]  /*6db0*/  FMUL.FTZ R153, R161.reuse, R114 ;  /* 0x00000072a1997220 */ /* 0x040fe40000410000 */
[----:B------:R-:W-:Y:S01]  /*6dc0*/  FMUL.FTZ R184, R161, R172 ;  /* 0x000000aca1b87220 */ /* 0x000fe20000410000 */
[----:B------:R0:W0:Y:S01]  /*6dd0*/  SHFL.DOWN PT, R201, R175, 0x10, 0x1f ;  /* 0x0a001f00afc97f89 */ /* 0x00002200000e0000 */
[----:B------:R-:W-:Y:S02]  /*6de0*/  FMUL.FTZ R182, R22, R131 ;  /* 0x0000008316b67220 */ /* 0x000fe40000410000 */
[----:B------:R-:W-:Y:S02]  /*6df0*/  FMUL.FTZ R161, R171, R180 ;  /* 0x000000b4aba17220 */ /* 0x000fe40000410000 */
[----:B------:R-:W-:-:S02]  /*6e00*/  FFMA.FTZ R153, R163, R172, -R153 ;  /* 0x000000aca3997223 */ /* 0x000fc40000010899 */
[-C--:B------:R-:W-:Y:S02]  /*6e10*/  FFMA.FTZ R184, R163, R114.reuse, R184 ;  /* 0x00000072a3b87223 */ /* 0x080fe400000100b8 */
[C---:B------:R-:W-:Y:S02]  /*6e20*/  FFMA.FTZ R182, R23.reuse, R181, R182 ;  /* 0x000000b517b67223 */ /* 0x040fe400000100b6 */
[-C--:B------:R-:W-:Y:S02]  /*6e30*/  FMUL.FTZ R163, R23, R114.reuse ;  /* 0x0000007217a37220 */ /* 0x080fe40000410000 */
[----:B------:R-:W-:Y:S02]  /*6e40*/  FMUL.FTZ R180, R22, R114 ;  /* 0x0000007216b47220 */ /* 0x000fe40000410000 */
[----:B------:R-:W-:Y:S02]  /*6e50*/  FFMA.FTZ R191, R160, R153, R183 ;  /* 0x00000099a0bf7223 */ /* 0x000fe400000100b7 */
[----:B------:R-:W-:-:S02]  /*6e60*/  FFMA.FTZ R171, -R171, R182, -RZ ;  /* 0x000000b6abab7223 */ /* 0x000fc400000109ff */
[-C--:B------:R-:W-:Y:S02]  /*6e70*/  FFMA.FTZ R163, R22, R172.reuse, -R163 ;  /* 0x000000ac16a37223 */ /* 0x080fe400000108a3 */
[-C--:B------:R-:W-:Y:S02]  /*6e80*/  FFMA.FTZ R183, R23, R172.reuse, R180 ;  /* 0x000000ac17b77223 */ /* 0x080fe400000100b4 */
[C---:B------:R-:W-:Y:S02]  /*6e90*/  FMUL.FTZ R182, R133.reuse, R172 ;  /* 0x000000ac85b67220 */ /* 0x040fe40000410000 */
[----:B------:R-:W-:Y:S02]  /*6ea0*/  FMUL.FTZ R153, R133, R114 ;  /* 0x0000007285997220 */ /* 0x000fe40000410000 */
[C---:B------:R-:W-:Y:S02]  /*6eb0*/  FFMA.FTZ R193, -R160.reuse, R184, R185 ;  /* 0x000000b8a0c17223 */ /* 0x040fe400000101b9 */
        /* <DEDUP_REMOVED lines=20> */
.L_x_11465:
[----:B01234-:R-:W-:Y:S05]  /*7000*/  BSYNC B0 ;  /* 0x0000000000007941 */ /* 0x01ffea0003800000 */
.L_x_11464:
[CC--:B------:R-:W-:Y:S01]  /*7010*/  FMUL.FTZ R184, R157.reuse, R153.reuse ;  /* 0x000000999db87220 */ /* 0x0c0fe20000410000 */
[----:B------:R-:W-:Y:S01]  /*7020*/  SHFL.DOWN PT, R194, R170, 0x1, 0x1f ;  /* 0x08201f00aac27f89 */ /* 0x000fe200000e0000 */
[----:B------:R-:W-:Y:S01]  /*7030*/  FFMA.FTZ R182, R116, R153, R182 ;  /* 0x0000009974b67223 */ /* 0x000fe200000100b6 */
[----:B------:R-:W-:Y:S01]  /*7040*/  ISETP.NE.AND P0, PT, R68, RZ, PT ;  /* 0x000000ff4400720c */ /* 0x000fe20003f05270 */
[-C--:B------:R-:W-:Y:S01]  /*7050*/  FFMA.FTZ R183, R116, R160.reuse, -R183 ;  /* 0x000000a074b77223 */ /* 0x080fe200000108b7 */
[----:B------:R-:W-:Y:S01]  /*7060*/  SHFL.IDX PT, R185, R6, RZ, 0x1f ;  /* 0x00001fff06b97589 */ /* 0x000fe200000e0000 */
[-C--:B------:R-:W-:Y:S01]  /*7070*/  FMUL.FTZ R186, R157, R160.reuse ;  /* 0x000000a09dba7220 */ /* 0x080fe20000410000 */
[----:B------:R-:W-:Y:S01]  /*7080*/  BSSY B0, `(.L_x_11466) ;  /* 0x00000ff000007945 */ /* 0x000fe20003800000 */
[----:B------:R-:W-:Y:S01]  /*7090*/  FFMA.FTZ R184, R159, R160, -R184 ;  /* 0x000000a09fb87223 */ /* 0x000fe200000108b8 */
[----:B------:R-:W-:Y:S01]  /*70a0*/  SHFL.DOWN PT, R192, R164, 0x1, 0x1f ;  /* 0x08201f00a4c07f89 */ /* 0x000fe200000e0000 */
[----:B------:R-:W-:-:S02]  /*70b0*/  FADD.FTZ R157, RZ, R182 ;  /* 0x000000b6ff9d7221 */ /* 0x000fc40000010000 */
[----:B------:R-:W-:Y:S01]  /*70c0*/  FFMA.FTZ R183, R121, R28, R183 ;  /* 0x0000001c79b77223 */ /* 0x000fe200000100b7 */
[----:B------:R-:W-:Y:S01]  /*70d0*/  SHFL.DOWN PT, R196, R175, 0x1, 0x1f ;  /* 0x08201f00afc47f89 */ /* 0x000fe200000e0000 */
[----:B------:R-:W-:Y:S02]  /*70e0*/  FFMA.FTZ R186, R159, R153, R186 ;  /* 0x000000999fba7223 */ /* 0x000fe400000100ba */
[----:B------:R-:W-:Y:S01]  /*70f0*/  FFMA.FTZ R191, R158, R184, R191 ;  /* 0x000000b89ebf7223 */ /* 0x000fe200000100bf */
[----:B------:R-:W-:Y:S01]  /*7100*/  SHFL.IDX PT, R170, R170, RZ, 0x1f ;  /* 0x00001fffaaaa7589 */ /* 0x000fe200000e0000 */
[C---:B------:R-:W-:Y:S02]  /*7110*/  FMUL.FTZ R159, R155.reuse, R157 ;  /* 0x0000009d9b9f7220 */ /* 0x040fe40000410000 */
[----:B------:R-:W-:Y:S01]  /*7120*/  FMUL.FTZ R184, R155, R183 ;  /* 0x000000b79bb87220 */ /* 0x000fe20000410000 */
[----:B------:R-:W-:Y:S01]  /*7130*/  SHFL.IDX PT, R164, R164, RZ, 0x1f ;  /* 0x00001fffa4a47589 */ /* 0x000fe200000e0000 */
[----:B------:R-:W-:-:S02]  /*7140*/  FMUL.FTZ R155, R23, R153 ;  /* 0x00000099179b7220 */ /* 0x000fc40000410000 */
[C---:B------:R-:W-:Y:S01]  /*7150*/  FFMA.FTZ R182, R156.reuse, R183, -R159 ;  /* 0x000000b79cb67223 */ /* 0x040fe2000001089f */
[----:B------:R-:W-:Y:S01]  /*7160*/  SHFL.IDX PT, R175, R175, RZ, 0x1f ;  /* 0x00001fffafaf7589 */ /* 0x000fe200000e0000 */
[----:B------:R-:W-:Y:S02]  /*7170*/  FFMA.FTZ R184, R156, R157, R184 ;  /* 0x0000009d9cb87223 */ /* 0x000fe400000100b8 */
[----:B------:R-:W-:Y:S02]  /*7180*/  FFMA.FTZ R193, -R158, R186, R193 ;  /* 0x000000ba9ec17223 */ /* 0x000fe400000101c1 */
[C---:B------:R-:W-:Y:S01]  /*7190*/  FMUL.FTZ R156, R22.reuse, R153 ;  /* 0x00000099169c7220 */ /* 0x040fe20000410000 */
[----:B------:R-:W0:Y:S01]  /*71a0*/  SHFL.IDX PT, R186, R7, RZ, 0x1f ;  /* 0x00001fff07ba7589 */ /* 0x000e2200000e0000 */
[-C--:B------:R-:W-:Y:S02]  /*71b0*/  FFMA.FTZ R155, R22, R160.reuse, -R155 ;  /* 0x000000a0169b7223 */ /* 0x080fe4000001089b */
[----:B------:R-:W-:-:S02]  /*71c0*/  FFMA.FTZ R159, R23, R160, R156 ;  /* 0x000000a0179f7223 */ /* 0x000fc4000001009c */
[C---:B------:R-:W-:Y:S02]  /*71d0*/  FMUL.FTZ R156, R158.reuse, R155 ;  /* 0x0000009b9e9c7220 */ /* 0x040fe40000410000 */
[----:B------:R-:W-:Y:S02]  /*71e0*/  FFMA.FTZ R158, -R158, R159, -RZ ;  /* 0x0000009f9e9e7223 */ /* 0x000fe400000109ff */
[----:B------:R-:W-:Y:S02]  /*71f0*/  FFMA.FTZ R188, R154, R182, R191 ;  /* 0x000000b69abc7223 */ /* 0x000fe400000100bf */
[----:B------:R-:W1:Y:S01]  /*7200*/  SHFL.DOWN PT, R191, R173, 0x1, 0x1f ;  /* 0x08201f00adbf7f89 */ /* 0x000e6200000e0000 */
[C---:B------:R-:W-:Y:S02]  /*7210*/  FMUL.FTZ R159, R122.reuse, R183 ;  /* 0x000000b77a9f7220 */ /* 0x040fe40000410000 */
[-C--:B------:R-:W-:Y:S01]  /*7220*/  FMUL.FTZ R155, R122, R157.reuse ;  /* 0x0000009d7a9b7220 */ /* 0x080fe20000410000 */
[----:B------:R-:W2:Y:S01]  /*7230*/  SHFL.IDX PT, R173, R173, RZ, 0x1f ;  /* 0x00001fffadad7589 */ /* 0x000ea200000e0000 */
[----:B------:R-:W-:-:S02]  /*7240*/  FMUL.FTZ R187, R23, R157 ;  /* 0x0000009d17bb7220 */ /* 0x000fc40000410000 */
[C---:B------:R-:W-:Y:S02]  /*7250*/  FFMA.FTZ R182, R120.reuse, R157, R159 ;  /* 0x0000009d78b67223 */ /* 0x040fe4000001009f */
[----:B------:R-:W-:Y:S02]  /*7260*/  FFMA.FTZ R159, R120, R183, -R155 ;  /* 0x000000b7789f7223 */ /* 0x000fe4000001089b */
[C---:B------:R-:W-:Y:S02]  /*7270*/  FMUL.FTZ R190, R22.reuse, R157 ;  /* 0x0000009d16be7220 */ /* 0x040fe40000410000 */
[----:B------:R-:W-:Y:S02]  /*7280*/  FFMA.FTZ R187, R22, R183, -R187 ;  /* 0x000000b716bb7223 */ /* 0x000fe400000108bb */
[----:B------:R-:W-:Y:S02]  /*7290*/  FADD.FTZ R155, RZ, R182 ;  /* 0x000000b6ff9b7221 */ /* 0x000fe40000010000 */
[----:B------:R-:W-:-:S02]  /*72a0*/  FFMA.FTZ R159, R123, R26, R159 ;  /* 0x0000001a7b9f7223 */ /* 0x000fc4000001009f */
[----:B------:R-:W-:Y:S02]  /*72b0*/  FFMA.FTZ R189, R23, R183, R190 ;  /* 0x000000b717bd7223 */ /* 0x000fe400000100be */
[----:B------:R-:W-:Y:S02]  /*72c0*/  FMUL.FTZ R182, R154, R187 ;  /* 0x000000bb9ab67220 */ /* 0x000fe40000410000 */
[----:B------:R-:W-:Y:S02]  /*72d0*/  FMUL.FTZ R187, R140, R155 ;  /* 0x0000009b8cbb7220 */ /* 0x000fe40000410000 */
[----:B------:R-:W-:Y:S02]  /*72e0*/  FFMA.FTZ R184, -R154, R184, R193 ;  /* 0x000000b89ab87223 */ /* 0x000fe400000101c1 */
[----:B------:R-:W-:Y:S02]  /*72f0*/  FMUL.FTZ R190, R140, R159 ;  /* 0x0000009f8cbe7220 */ /* 0x000fe40000410000 */
[----:B------:R-:W-:-:S02]  /*7300*/  FFMA.FTZ R154, -R154, R189, -RZ ;  /* 0x000000bd9a9a7223 */ /* 0x000fc400000109ff */
[-C--:B0-----:R-:W-:Y:S02]  /*7310*/  @P1 FMUL.FTZ R140, R194, R186.reuse ;  /* 0x000000bac28c1220 */ /* 0x081fe40000410000 */
[----:B------:R-:W-:Y:S02]  /*7320*/  FFMA.FTZ R189, R142, R159, -R187 ;  /* 0x0000009f8ebd7223 */ /* 0x000fe400000108bb */
[-C--:B------:R-:W-:Y:S02]  /*7330*/  @P1 FMUL.FTZ R187, R194, R185.reuse ;  /* 0x000000b9c2bb1220 */ /* 0x080fe40000410000 */
[C---:B------:R-:W-:Y:S02]  /*7340*/  @P1 FFMA.FTZ R140, R192.reuse, R185, -R140 ;  /* 0x000000b9c08c1223 */ /* 0x040fe4000001088c */
[----:B------:R-:W-:Y:S02]  /*7350*/  @P1 FFMA.FTZ R187, R192, R186, R187 ;  /* 0x000000bac0bb1223 */ /* 0x000fe400000100bb */
[----:B-1----:R-:W-:-:S02]  /*7360*/  @P1 FADD.FTZ R185, R191, R140 ;  /* 0x0000008cbfb91221 */ /* 0x002fc40000010000 */
[----:B------:R-:W-:Y:S02]  /*7370*/  @P1 FADD.FTZ R186, R196, R187 ;  /* 0x000000bbc4ba1221 */ /* 0x000fe40000010000 */
[-C--:B------:R-:W-:Y:S02]  /*7380*/  FMUL.FTZ R187, R185, -R25.reuse ;  /* 0x80000019b9bb7220 */ /* 0x080fe40000410000 */
[----:B------:R-:W-:Y:S02]  /*7390*/  FMUL.FTZ R25, R186, -R25 ;  /* 0x80000019ba197220 */ /* 0x000fe40000410000 */
[----:B------:R-:W-:Y:S02]  /*73a0*/  FFMA.FTZ R190, R142, R155, R190 ;  /* 0x0000009b8ebe7223 */ /* 0x000fe400000100be */
[----:B------:R-:W-:Y:S02]  /*73b0*/  FFMA.FTZ R194, R139, R189, R188 ;  /* 0x000000bd8bc27223 */ /* 0x000fe400000100bc */
[----:B------:R-:W-:-:S02]  /*73c0*/  FMUL.FTZ R140, R23, R155 ;  /* 0x0000009b178c7220 */ /* 0x000fc40000410000 */
[----:B------:R-:W-:Y:S02]  /*73d0*/  FMUL.FTZ R142, R22, R155 ;  /* 0x0000009b168e7220 */ /* 0x000fe40000410000 */
[-C--:B------:R-:W-:Y:S02]  /*73e0*/  FFMA.FTZ R188, R186, R24.reuse, R187 ;  /* 0x00000018babc7223 */ /* 0x080fe400000100bb */
[----:B------:R-:W-:Y:S02]  /*73f0*/  FFMA.FTZ R186, R185, R24, -R25 ;  /* 0x00000018b9ba7223 */ /* 0x000fe40000010819 */
[-C--:B------:R-:W-:Y:S02]  /*7400*/  FFMA.FTZ R140, R22, R159.reuse, -R140 ;  /* 0x0000009f168c7223 */ /* 0x080fe4000001088c */
[----:B------:R-:W-:Y:S02]  /*7410*/  FFMA.FTZ R142, R23, R159, R142 ;  /* 0x0000009f178e7223 */ /* 0x000fe4000001008e */
[----:B------:R-:W-:-:S02]  /*7420*/  FADD.FTZ R143, -R143, R188 ;  /* 0x000000bc8f8f7221 */ /* 0x000fc40000010100 */
[C---:B------:R-:W-:Y:S02]  /*7430*/  FMUL.FTZ R25, R126.reuse, R159 ;  /* 0x0000009f7e197220 */ /* 0x040fe40000410000 */
[----:B------:R-:W-:Y:S02]  /*7440*/  FADD.FTZ R141, R141, R186 ;  /* 0x000000ba8d8d7221 */ /* 0x000fe40000010000 */
[C---:B------:R-:W-:Y:S02]  /*7450*/  FFMA.FTZ R184, -R139.reuse, R190, R184 ;  /* 0x000000be8bb87223 */ /* 0x040fe400000101b8 */
[C---:B------:R-:W-:Y:S02]  /*7460*/  FMUL.FTZ R140, R139.reuse, R140 ;  /* 0x0000008c8b8c7220 */ /* 0x040fe40000410000 */
[----:B------:R-:W-:Y:S02]  /*7470*/  FFMA.FTZ R142, -R139, R142, -RZ ;  /* 0x0000008e8b8e7223 */ /* 0x000fe400000109ff */
[----:B------:R-:W-:-:S02]  /*7480*/  FMUL.FTZ R24, R126, R155 ;  /* 0x0000009b7e187220 */ /* 0x000fc40000410000 */
[----:B------:R-:W-:Y:S02]  /*7490*/  FMUL.FTZ R139, R126, -R143 ;  /* 0x8000008f7e8b7220 */ /* 0x000fe40000410000 */
[----:B------:R-:W-:Y:S02]  /*74a0*/  FFMA.FTZ R25, R124, R155, R25 ;  /* 0x0000009b7c197223 */ /* 0x000fe40000010019 */
[----:B------:R-:W-:Y:S02]  /*74b0*/  FMUL.FTZ R186, R126, -R141 ;  /* 0x8000008d7eba7220 */ /* 0x000fe40000410000 */
[C---:B------:R-:W-:Y:S02]  /*74c0*/  FFMA.FTZ R24, R124.reuse, R159, -R24 ;  /* 0x0000009f7c187223 */ /* 0x040fe40000010818 */
[----:B------:R-:W-:Y:S02]  /*74d0*/  FFMA.FTZ R126, R124, R141, -R139 ;  /* 0x0000008d7c7e7223 */ /* 0x000fe4000001088b */
[----:B------:R-:W-:-:S02]  /*74e0*/  FADD.FTZ R25, RZ, R25 ;  /* 0x00000019ff197221 */ /* 0x000fc40000010000 */
[----:B------:R-:W-:Y:S02]  /*74f0*/  FFMA.FTZ R139, R124, R143, R186 ;  /* 0x0000008f7c8b7223 */ /* 0x000fe400000100ba */
[----:B------:R-:W-:Y:S02]  /*7500*/  FFMA.FTZ R185, R125, R0, R24 ;  /* 0x000000007db97223 */ /* 0x000fe40000010018 */
[----:B------:R-:W-:Y:S02]  /*7510*/  FMUL.FTZ R24, R130, R25 ;  /* 0x0000001982187220 */ /* 0x000fe40000410000 */
[----:B------:R-:W-:Y:S02]  /*7520*/  FADD.FTZ R139, -R134, R139 ;  /* 0x0000008b868b7221 */ /* 0x000fe40000010100 */
[----:B------:R-:W-:Y:S02]  /*7530*/  FADD.FTZ R137, R137, R126 ;  /* 0x0000007e89897221 */ /* 0x000fe40000010000 */
[----:B------:R-:W-:-:S02]  /*7540*/  FFMA.FTZ R191, R132, R185, -R24 ;  /* 0x000000b984bf7223 */ /* 0x000fc40000010818 */
[C---:B------:R-:W-:Y:S02]  /*7550*/  FMUL.FTZ R24, R122.reuse, -R139 ;  /* 0x8000008b7a187220 */ /* 0x040fe40000410000 */
[----:B------:R-:W-:Y:S02]  /*7560*/  FMUL.FTZ R122, R122, -R137 ;  /* 0x800000897a7a7220 */ /* 0x000fe40000410000 */
[----:B------:R-:W-:Y:S02]  /*7570*/  FMUL.FTZ R126, R22, R25 ;  /* 0x00000019167e7220 */ /* 0x000fe40000410000 */
[C---:B------:R-:W-:Y:S02]  /*7580*/  FFMA.FTZ R187, R120.reuse, R137, -R24 ;  /* 0x0000008978bb7223 */ /* 0x040fe40000010818 */
[----:B------:R-:W-:Y:S02]  /*7590*/  FFMA.FTZ R189, R120, R139, R122 ;  /* 0x0000008b78bd7223 */ /* 0x000fe4000001007a */
[----:B------:R-:W-:-:S02]  /*75a0*/  FMUL.FTZ R124, R23, R25 ;  /* 0x00000019177c7220 */ /* 0x000fc40000410000 */
[----:B------:R-:W-:Y:S02]  /*75b0*/  FFMA.FTZ R197, R23, R185, R126 ;  /* 0x000000b917c57223 */ /* 0x000fe4000001007e */
[----:B------:R-:W-:Y:S02]  /*75c0*/  FADD.FTZ R23, R138, R187 ;  /* 0x000000bb8a177221 */ /* 0x000fe40000010000 */
[----:B------:R-:W-:Y:S02]  /*75d0*/  FADD.FTZ R187, -R136, R189 ;  /* 0x000000bd88bb7221 */ /* 0x000fe40000010100 */
[----:B------:R-:W-:Y:S02]  /*75e0*/  FMUL.FTZ R191, R128, R191 ;  /* 0x000000bf80bf7220 */ /* 0x000fe40000410000 */
[C---:B------:R-:W-:Y:S02]  /*75f0*/  FMUL.FTZ R24, R118.reuse, -R23 ;  /* 0x8000001776187220 */ /* 0x040fe40000410000 */
[----:B------:R-:W-:-:S02]  /*7600*/  FMUL.FTZ R118, R118, -R187 ;  /* 0x800000bb76767220 */ /* 0x000fc40000410000 */
[----:B------:R-:W-:Y:S02]  /*7610*/  FFMA.FTZ R195, R22, R185, -R124 ;  /* 0x000000b916c37223 */ /* 0x000fe4000001087c */
[----:B------:R-:W-:Y:S02]  /*7620*/  FADD.FTZ R22, R194, R191 ;  /* 0x000000bfc2167221 */ /* 0x000fe40000010000 */
[C---:B------:R-:W-:Y:S02]  /*7630*/  FFMA.FTZ R191, R116.reuse, R23, -R118 ;  /* 0x0000001774bf7223 */ /* 0x040fe40000010876 */
[----:B------:R-:W-:Y:S02]  /*7640*/  FFMA.FTZ R24, R116, R187, R24 ;  /* 0x000000bb74187223 */ /* 0x000fe40000010018 */
[----:B------:R-:W-:Y:S02]  /*7650*/  FADD.FTZ R148, R148, R191 ;  /* 0x000000bf94947221 */ /* 0x000fe40000010000 */
[----:B------:R-:W-:-:S02]  /*7660*/  FADD.FTZ R24, -R149, R24 ;  /* 0x0000001895187221 */ /* 0x000fc40000010100 */
[C---:B------:R-:W-:Y:S02]  /*7670*/  FMUL.FTZ R120, R133.reuse, -R148 ;  /* 0x8000009485787220 */ /* 0x040fe40000410000 */
[C---:B------:R-:W-:Y:S02]  /*7680*/  FMUL.FTZ R116, R170.reuse, R6 ;  /* 0x00000006aa747220 */ /* 0x040fe40000410000 */
[-C--:B------:R-:W-:Y:S02]  /*7690*/  FMUL.FTZ R118, R133, -R24.reuse ;  /* 0x8000001885767220 */ /* 0x080fe40000410000 */
[----:B------:R-:W-:Y:S02]  /*76a0*/  FFMA.FTZ R120, R135, R24, R120 ;  /* 0x0000001887787223 */ /* 0x000fe40000010078 */
[-C--:B------:R-:W-:Y:S02]  /*76b0*/  FMUL.FTZ R189, R170, R7.reuse ;  /* 0x00000007aabd7220 */ /* 0x080fe40000410000 */
[----:B------:R-:W-:-:S02]  /*76c0*/  FFMA.FTZ R116, R164, R7, R116 ;  /* 0x00000007a4747223 */ /* 0x000fc40000010074 */
[----:B------:R-:W-:Y:S01]  /*76d0*/  FFMA.FTZ R133, R135, R148, -R118 ;  /* 0x0000009487857223 */ /* 0x000fe20000010876 */
[----:B------:R-:W-:Y:S01]  /*76e0*/  SHF.L.U32 R118, R68, 0x4, RZ ;  /* 0x0000000444767819 */ /* 0x000fe200000006ff */
[C---:B------:R-:W-:Y:S02]  /*76f0*/  FMUL.FTZ R7, R170.reuse, R5 ;  /* 0x00000005aa077220 */ /* 0x040fe40000410000 */
[----:B------:R-:W-:Y:S02]  /*7700*/  FADD.FTZ R147, -R147, R120 ;  /* 0x0000007893937221 */ /* 0x000fe40000010100 */
[-C--:B------:R-:W-:Y:S02]  /*7710*/  FMUL.FTZ R170, R170, R4.reuse ;  /* 0x00000004aaaa7220 */ /* 0x080fe40000410000 */
[----:B------:R-:W-:Y:S02]  /*7720*/  FADD.FTZ R133, R150, R133 ;  /* 0x0000008596857221 */ /* 0x000fe40000010000 */
[----:B------:R-:W-:-:S02]  /*7730*/  FFMA.FTZ R4, R164, R4, -R7 ;  /* 0x00000004a4047223 */ /* 0x000fc40000010807 */
[----:B------:R-:W-:Y:S01]  /*7740*/  FFMA.FTZ R6, R164, R6, -R189 ;  /* 0x00000006a4067223 */ /* 0x000fe200000108bd */
[----:B------:R-:W-:Y:S01]  /*7750*/  LEA.HI.SX32 R189, R118, R118, 0x1b ;  /* 0x0000007676bd7211 */ /* 0x000fe200078fdaff */
        /* <DEDUP_REMOVED lines=9> */
[----:B--2---:R-:W-:Y:S02]  /*77f0*/  FADD.FTZ R6, R173, R6 ;  /* 0x00000006ad067221 */ /* 0x004fe40000010000 */
[----:B------:R-:W-:-:S02]  /*7800*/  FFMA.FTZ R173, R104, R145, R110 ;  /* 0x0000009168ad7223 */ /* 0x000fc4000001006e */
[----:B------:R-:W-:Y:S02]  /*7810*/  FFMA.FTZ R149, R104, R135, -R102 ;  /* 0x0000008768957223 */ /* 0x000fe40000010866 */
[----:B------:R-:W-:Y:S02]  /*7820*/  FFMA.FTZ R5, R164, R5, R170 ;  /* 0x00000005a4057223 */ /* 0x000fe400000100aa */
[----:B------:R-:W-:Y:S02]  /*7830*/  FADD.FTZ R173, -R144, R173 ;  /* 0x000000ad90ad7221 */ /* 0x000fe40000010100 */
[----:B------:R-:W-:Y:S01]  /*7840*/  FADD.FTZ R149, R162, R149 ;  /* 0x00000095a2957221 */ /* 0x000fe20000010000 */
[----:B------:R0:W-:Y:S01]  /*7850*/  @!P0 STS.128 [R93.X16+0x21b0], R4 ;  /* 0x0021b0045d008388 */ /* 0x0001e2000000cc00 */
[-C--:B------:R-:W-:Y:S02]  /*7860*/  FFMA.FTZ R177, R113, -R36.reuse, R177 ;  /* 0x8000002471b17223 */ /* 0x080fe400000100b1 */
[----:B------:R-:W-:Y:S01]  /*7870*/  FMUL.FTZ R104, R149, R36 ;  /* 0x0000002495687220 */ /* 0x000fe20000410000 */
[----:B------:R1:W-:Y:S01]  /*7880*/  STS [R189.X4+0x430], R161 ;  /* 0x000430a1bd007388 */ /* 0x0003e20000004800 */
[----:B------:R-:W-:-:S02]  /*7890*/  FFMA.FTZ R165, R111, -R38, R165 ;  /* 0x800000266fa57223 */ /* 0x000fc400000100a5 */
[----:B------:R-:W-:Y:S01]  /*78a0*/  FFMA.FTZ R181, R115, -R34, R181 ;  /* 0x8000002273b57223 */ /* 0x000fe200000100b5 */
[----:B------:R-:W-:Y:S01]  /*78b0*/  STS [R189.X4+0x434], R171 ;  /* 0x000434abbd007388 */ /* 0x000fe20000004800 */
[----:B------:R-:W-:Y:S02]  /*78c0*/  FFMA.FTZ R172, R117, -R32, R172 ;  /* 0x8000002075ac7223 */ /* 0x000fe400000100ac */
[-C--:B------:R-:W-:Y:S01]  /*78d0*/  FMUL.FTZ R120, R187, R28.reuse ;  /* 0x0000001cbb787220 */ /* 0x080fe20000410000 */
[----:B------:R2:W-:Y:S01]  /*78e0*/  STS [R189.X4+0x438], R163 ;  /* 0x000438a3bd007388 */ /* 0x0005e20000004800 */
[----:B------:R-:W-:Y:S02]  /*78f0*/  FMUL.FTZ R130, R130, R185 ;  /* 0x000000b982827220 */ /* 0x000fe40000410000 */
[----:B------:R-:W-:Y:S01]  /*7900*/  FFMA.FTZ R183, R121, -R28, R183 ;  /* 0x8000001c79b77223 */ /* 0x000fe200000100b7 */
[----:B------:R-:W-:Y:S01]  /*7910*/  STS [R189.X4+0x420], R178 ;  /* 0x000420b2bd007388 */ /* 0x000fe20000004800 */
[----:B0-----:R-:W-:-:S02]  /*7920*/  FMUL.FTZ R4, R106, -R173 ;  /* 0x800000ad6a047220 */ /* 0x001fc40000410000 */
[-C--:B------:R-:W-:Y:S01]  /*7930*/  FMUL.FTZ R106, R106, -R149.reuse ;  /* 0x800000956a6a7220 */ /* 0x080fe20000410000 */
[----:B------:R-:W-:Y:S01]  /*7940*/  STS [R189.X4+0x424], R179 ;  /* 0x000424b3bd007388 */ /* 0x000fe20000004800 */
[C---:B------:R-:W-:Y:S02]  /*7950*/  FFMA.FTZ R4, R108.reuse, R149, -R4 ;  /* 0x000000956c047223 */ /* 0x040fe40000010804 */
[----:B-1----:R-:W-:Y:S01]  /*7960*/  FFMA.FTZ R161, R108, R173, R106 ;  /* 0x000000ad6ca17223 */ /* 0x002fe2000001006a */
[----:B------:R-:W-:Y:S01]  /*7970*/  STS [R189.X4+0x428], R174 ;  /* 0x000428aebd007388 */ /* 0x000fe20000004800 */
[----:B------:R-:W-:Y:S02]  /*7980*/  FADD.FTZ R151, R151, R4 ;  /* 0x0000000497977221 */ /* 0x000fe40000010000 */
[----:B------:R-:W-:Y:S01]  /*7990*/  FADD.FTZ R161, -R152, R161 ;  /* 0x000000a198a17221 */ /* 0x000fe20000010100 */
[----:B------:R-:W-:Y:S01]  /*79a0*/  STS [R189.X4+0x42c], R176 ;  /* 0x00042cb0bd007388 */ /* 0x000fe20000004800 */
[----:B------:R-:W-:-:S02]  /*79b0*/  FMUL.FTZ R106, R173, R36 ;  /* 0x00000024ad6a7220 */ /* 0x000fc40000410000 */
[-C--:B------:R-:W-:Y:S01]  /*79c0*/  FMUL.FTZ R4, R161, R38.reuse ;  /* 0x00000026a1047220 */ /* 0x080fe20000410000 */
[----:B------:R-:W-:Y:S01]  /*79d0*/  STS [R189.X4+0x43c], R180 ;  /* 0x00043cb4bd007388 */ /* 0x000fe20000004800 */
[----:B------:R-:W-:Y:S02]  /*79e0*/  FMUL.FTZ R102, R151, R38 ;  /* 0x0000002697667220 */ /* 0x000fe40000410000 */
[----:B------:R-:W-:Y:S01]  /*79f0*/  FMUL.FTZ R7, R127, R104 ;  /* 0x000000687f077220 */ /* 0x000fe20000410000 */
[----:B------:R-:W-:Y:S01]  /*7a00*/  STS [R189.X4+0x440], R156 ;  /* 0x0004409cbd007388 */ /* 0x000fe20000004800 */
[C---:B------:R-:W-:Y:S02]  /*7a10*/  FMUL.FTZ R5, R129.reuse, R4 ;  /* 0x0000000481057220 */ /* 0x040fe40000410000 */
[----:B------:R-:W-:Y:S01]  /*7a20*/  FMUL.FTZ R6, R129, R102 ;  /* 0x0000006681067220 */ /* 0x000fe20000410000 */
[----:B------:R-:W-:Y:S01]  /*7a30*/  STS [R189.X4+0x444], R158 ;  /* 0x0004449ebd007388 */ /* 0x000fe20000004800 */
[----:B------:R-:W-:-:S02]  /*7a40*/  FFMA.FTZ R7, R177, R106, -R7 ;  /* 0x0000006ab1077223 */ /* 0x000fc40000010807 */
[----:B------:R-:W-:Y:S01]  /*7a50*/  FMUL.FTZ R106, R127, R106 ;  /* 0x0000006a7f6a7220 */ /* 0x000fe20000410000 */
[----:B------:R-:W-:Y:S01]  /*7a60*/  STS [R189.X4+0x448], R182 ;  /* 0x000448b6bd007388 */ /* 0x000fe20000004800 */
[----:B------:R-:W-:Y:S02]  /*7a70*/  FFMA.FTZ R5, R165, R102, R5 ;  /* 0x00000066a5057223 */ /* 0x000fe40000010005 */
[----:B------:R-:W-:Y:S01]  /*7a80*/  FMUL.FTZ R108, R145, R34 ;  /* 0x00000022916c7220 */ /* 0x000fe20000410000 */
        /* <DEDUP_REMOVED lines=8> */
[----:B------:R-:W-:Y:S02]  /*7b10*/  FADD.FTZ R4, R5, R4 ;  /* 0x0000000405047221 */ /* 0x000fe40000010000 */
[-C--:B------:R-:W-:Y:S02]  /*7b20*/  FMUL.FTZ R116, R131, R106.reuse ;  /* 0x0000006a83747220 */ /* 0x080fe40000410000 */
[----:B------:R-:W-:Y:S02]  /*7b30*/  FFMA.FTZ R5, R181, R106, R110 ;  /* 0x0000006ab5057223 */ /* 0x000fe4000001006e */
[----:B------:R-:W-:-:S02]  /*7b40*/  FADD.FTZ R6, RZ, R6 ;  /* 0x00000006ff067221 */ /* 0x000fc40000010000 */
[----:B------:R-:W-:Y:S02]  /*7b50*/  FFMA.FTZ R175, R181, R108, -R116 ;  /* 0x0000006cb5af7223 */ /* 0x000fe40000010874 */
[----:B------:R-:W-:Y:S02]  /*7b60*/  FADD.FTZ R4, R4, R5 ;  /* 0x0000000504047221 */ /* 0x000fe40000010000 */
[----:B------:R-:W-:Y:S02]  /*7b70*/  FMUL.FTZ R5, R147, R32 ;  /* 0x0000002093057220 */ /* 0x000fe40000410000 */
[----:B------:R-:W-:Y:S02]  /*7b80*/  FMUL.FTZ R108, R148, R30 ;  /* 0x0000001e946c7220 */ /* 0x000fe40000410000 */
[----:B------:R-:W-:Y:S02]  /*7b90*/  FADD.FTZ R6, R6, R7 ;  /* 0x0000000706067221 */ /* 0x000fe40000010000 */
[----:B--2---:R-:W-:-:S02]  /*7ba0*/  FMUL.FTZ R163, R133, R32 ;  /* 0x0000002085a37220 */ /* 0x004fc40000410000 */
[-C--:B------:R-:W-:Y:S02]  /*7bb0*/  FFMA.FTZ R171, R119, -R30.reuse, R160 ;  /* 0x8000001e77ab7223 */ /* 0x080fe400000100a0 */
[----:B------:R-:W-:Y:S02]  /*7bc0*/  FMUL.FTZ R7, R114, R5 ;  /* 0x0000000572077220 */ /* 0x000fe40000410000 */
[----:B------:R-:W-:Y:S02]  /*7bd0*/  FMUL.FTZ R116, R24, R30 ;  /* 0x0000001e18747220 */ /* 0x000fe40000410000 */
[----:B------:R-:W-:Y:S02]  /*7be0*/  FMUL.FTZ R118, R153, R108 ;  /* 0x0000006c99767220 */ /* 0x000fe40000410000 */
[----:B------:R-:W-:Y:S02]  /*7bf0*/  FFMA.FTZ R7, R172, R163, R7 ;  /* 0x000000a3ac077223 */ /* 0x000fe40000010007 */
[----:B------:R-:W-:-:S02]  /*7c00*/  FFMA.FTZ R118, R171, R116, -R118 ;  /* 0x00000074ab767223 */ /* 0x000fc40000010876 */
[----:B------:R-:W-:Y:S02]  /*7c10*/  FMUL.FTZ R110, R114, R163 ;  /* 0x000000a3726e7220 */ /* 0x000fe40000410000 */
[----:B------:R-:W-:Y:S02]  /*7c20*/  FMUL.FTZ R116, R153, R116 ;  /* 0x0000007499747220 */ /* 0x000fe40000410000 */
[----:B------:R-:W-:Y:S02]  /*7c30*/  FADD.FTZ R4, R4, R7 ;  /* 0x0000000704047221 */ /* 0x000fe40000010000 */
[----:B------:R-:W-:Y:S02]  /*7c40*/  FFMA.FTZ R5, R172, R5, -R110 ;  /* 0x00000005ac057223 */ /* 0x000fe4000001086e */
[----:B------:R-:W-:Y:S02]  /*7c50*/  FFMA.FTZ R7, R171, R108, R116 ;  /* 0x0000006cab077223 */ /* 0x000fe40000010074 */
[----:B------:R-:W-:Y:S01]  /*7c60*/  FADD.FTZ R6, R6, R175 ;  /* 0x000000af06067221 */ /* 0x000fe20000010000 */
[----:B------:R-:W-:Y:S01]  /*7c70*/  IADD3 R175, R68, 0x20, RZ ;  /* 0x0000002044af7810 */ /* 0x000fe20007ffe0ff */
[----:B------:R-:W-:-:S02]  /*7c80*/  FMUL.FTZ R110, R23, R28 ;  /* 0x0000001c176e7220 */ /* 0x000fc40000410000 */
[----:B------:R-:W-:Y:S02]  /*7c90*/  FMUL.FTZ R116, R157, R120 ;  /* 0x000000789d747220 */ /* 0x000fe40000410000 */
[----:B------:R-:W-:Y:S01]  /*7ca0*/  FFMA.FTZ R193, R132, R25, R130 ;  /* 0x0000001984c17223 */ /* 0x000fe20000010082 */
[----:B------:R-:W-:Y:S01]  /*7cb0*/  LEA R130, R53, -R68, 0x1 ;  /* 0x8000004435827211 */ /* 0x000fe200078e08ff */
[----:B------:R-:W-:Y:S02]  /*7cc0*/  FADD.FTZ R4, R4, R7 ;  /* 0x0000000704047221 */ /* 0x000fe40000010000 */
[-C--:B------:R-:W-:Y:S01]  /*7cd0*/  FMUL.FTZ R122, R157, R110.reuse ;  /* 0x0000006e9d7a7220 */ /* 0x080fe20000410000 */
[----:B------:R-:W-:Y:S01]  /*7ce0*/  ISETP.GE.AND P0, PT, R130, 0x1, PT ;  /* 0x000000018200780c */ /* 0x000fe20003f06270 */
[----:B------:R-:W-:Y:S01]  /*7cf0*/  FADD.FTZ R5, R6, R5 ;  /* 0x0000000506057221 */ /* 0x000fe20000010000 */
[----:B------:R-:W-:Y:S01]  /*7d00*/  ISETP.GE.AND P1, PT, R130, 0x21, PT ;  /* 0x000000218200780c */ /* 0x000fe20003f26270 */
[----:B------:R-:W-:-:S02]  /*7d10*/  FFMA.FTZ R7, R183, R110, R116 ;  /* 0x0000006eb7077223 */ /* 0x000fc40000010074 */
[----:B------:R-:W-:Y:S02]  /*7d20*/  FMUL.FTZ R116, R137, R26 ;  /* 0x0000001a89747220 */ /* 0x000fe40000410000 */
[----:B------:R-:W-:Y:S02]  /*7d30*/  FFMA.FTZ R122, R183, R120, -R122 ;  /* 0x00000078b77a7223 */ /* 0x000fe4000001087a */
[----:B------:R-:W-:Y:S02]  /*7d40*/  FADD.FTZ R5, R5, R118 ;  /* 0x0000007605057221 */ /* 0x000fe40000010000 */
[----:B------:R-:W-:Y:S02]  /*7d50*/  FADD.FTZ R4, R4, R7 ;  /* 0x0000000704047221 */ /* 0x000fe40000010000 */
[-C--:B------:R-:W-:Y:S02]  /*7d60*/  FFMA.FTZ R159, R123, -R26.reuse, R159 ;  /* 0x8000001a7b9f7223 */ /* 0x080fe4000001009f */
[----:B------:R-:W-:-:S02]  /*7d70*/  FMUL.FTZ R6, R139, R26 ;  /* 0x0000001a8b067220 */ /* 0x000fc40000410000 */
[----:B------:R-:W-:Y:S02]  /*7d80*/  FMUL.FTZ R7, R155, R116 ;  /* 0x000000749b077220 */ /* 0x000fe40000410000 */
[----:B------:R-:W-:Y:S02]  /*7d90*/  FMUL.FTZ R118, R141, R0 ;  /* 0x000000008d767220 */ /* 0x000fe40000410000 */
[C---:B------:R-:W-:Y:S02]  /*7da0*/  FMUL.FTZ R195, R128.reuse, R195 ;  /* 0x000000c380c37220 */ /* 0x040fe40000410000 */
[C---:B------:R-:W-:Y:S02]  /*7db0*/  FMUL.FTZ R193, R128.reuse, R193 ;  /* 0x000000c180c17220 */ /* 0x040fe40000410000 */
[----:B------:R-:W-:Y:S01]  /*7dc0*/  FADD.FTZ R5, R5, R122 ;  /* 0x0000007a05057221 */ /* 0x000fe20000010000 */
[----:B------:R0:W-:Y:S01]  /*7dd0*/  STS [R189.X4+0x458], R195 ;  /* 0x000458c3bd007388 */ /* 0x0001e20000004800 */
[----:B------:R-:W-:-:S02]  /*7de0*/  FFMA.FTZ R128, -R128, R197, -RZ ;  /* 0x000000c580807223 */ /* 0x000fc400000109ff */
[----:B------:R-:W-:Y:S02]  /*7df0*/  FMUL.FTZ R122, R143, R0 ;  /* 0x000000008f7a7220 */ /* 0x000fe40000410000 */
[----:B------:R-:W-:Y:S01]  /*7e00*/  FFMA.FTZ R120, R159, R6, -R7 ;  /* 0x000000069f787223 */ /* 0x000fe20000010807 */
[----:B------:R1:W-:Y:S01]  /*7e10*/  STS [R189.X4+0x45c], R128 ;  /* 0x00045c80bd007388 */ /* 0x0003e20000004800 */
[----:B------:R-:W-:Y:S02]  /*7e20*/  FFMA.FTZ R185, R125, -R0, R185 ;  /* 0x800000007db97223 */ /* 0x000fe400000100b9 */
[----:B------:R-:W-:Y:S02]  /*7e30*/  FMUL.FTZ R124, R25, R118 ;  /* 0x00000076197c7220 */ /* 0x000fe40000410000 */
[----:B------:R-:W-:Y:S02]  /*7e40*/  FMUL.FTZ R6, R155, R6 ;  /* 0x000000069b067220 */ /* 0x000fe40000410000 */
[----:B0-----:R-:W-:-:S02]  /*7e50*/  FFMA.FTZ R195, R185, R122, -R124 ;  /* 0x0000007ab9c37223 */ /* 0x001fc4000001087c */
[----:B------:R-:W-:Y:S02]  /*7e60*/  FFMA.FTZ R7, R159, R116, R6 ;  /* 0x000000749f077223 */ /* 0x000fe40000010006 */
[----:B------:R-:W-:Y:S02]  /*7e70*/  FMUL.FTZ R122, R25, R122 ;  /* 0x0000007a197a7220 */ /* 0x000fe40000410000 */
[----:B------:R-:W-:Y:S02]  /*7e80*/  FADD.FTZ R112, R184, -R193 ;  /* 0x800000c1b8707221 */ /* 0x000fe40000010000 */
[----:B------:R-:W-:Y:S02]  /*7e90*/  FADD.FTZ R124, R4, R7 ;  /* 0x00000007047c7221 */ /* 0x000fe40000010000 */
[----:B------:R-:W-:Y:S02]  /*7ea0*/  FADD.FTZ R126, R5, R120 ;  /* 0x00000078057e7221 */ /* 0x000fe40000010000 */
[----:B------:R-:W-:Y:S01]  /*7eb0*/  FFMA.FTZ R193, R185, R118, R122 ;  /* 0x00000076b9c17223 */ /* 0x000fe2000001007a */
[----:B------:R-:W-:Y:S06]  /*7ec0*/  BAR.SYNC.DEFER_BLOCKING 0x0 ;  /* 0x0000000000007b1d */ /* 0x000fec0000010000 */
[----:B------:R-:W-:Y:S05]  /*7ed0*/  @!P0 BRA `(.L_x_11467) ;  /* 0x0000019000008947 */ /* 0x000fea0003800000 */
[-C--:B-1----:R-:W-:Y:S01]  /*7ee0*/  LEA.HI.SX32 R120, R68, R68.reuse, 0x1b ;  /* 0x0000004444787211 */ /* 0x082fe200078fdaff */
        /* <DEDUP_REMOVED lines=24> */
.L_x_11467:
[----:B-1----:R-:W-:Y:S05]  /*8070*/  BSYNC B0 ;  /* 0x0000000000007941 */ /* 0x002fea0003800000 */
.L_x_11466:
        /* <DEDUP_REMOVED lines=9> */
.L_x_11469:
[----:B------:R-:W-:Y:S05]  /*8110*/  BSYNC B0 ;  /* 0x0000000000007941 */ /* 0x000fea0003800000 */
.L_x_11468:
        /* <DEDUP_REMOVED lines=14> */
.L_x_11471:
[----:B------:R-:W-:Y:S05]  /*8200*/  BSYNC B0 ;  /* 0x0000000000007941 */ /* 0x000fea0003800000 */
.L_x_11470:
[----:B------:R-:W1:Y:S01]  /*8210*/  LDS R7, [R7.X4+0x5a0] ;  /* 0x0005a00007077984 */ /* 0x000e620000004800 */
[----:B------:R-:W-:Y:S01]  /*8220*/  BSSY B0, `(.L_x_11472) ;  /* 0x0000005000007945 */ /* 0x000fe20003800000 */
[----:B0-----:R-:W-:Y:S02]  /*8230*/  IADD3 R5, R68, 0xa0, RZ ;  /* 0x000000a044057810 */ /* 0x001fe40007ffe0ff */
[----:B------:R-:W-:Y:S01]  /*8240*/  LEA.HI.SX32 R175, R175, R68, 0x1b ;  /* 0x00000044afaf7211 */ /* 0x000fe200078fdaff */
[----:B------:R-:W-:Y:S05]  /*8250*/  @!P0 BRA `(.L_x_11473) ;  /* 0x0000001000008947 */ /* 0x000fea0003800000 */
[----:B-1----:R0:W-:Y:S02]  /*8260*/  RED.E.ADD.F32.FTZ.RN.STRONG.GPU [R20.64+-0x680], R7 ;  /* 0xfff980071400798e */ /* 0x0021e4000c10e786 */
.L_x_11473:
[----:B------:R-:W-:Y:S05]  /*8270*/  BSYNC B0 ;  /* 0x0000000000007941 */ /* 0x000fea0003800000 */
.L_x_11472:
[----:B------:R-:W2:Y:S01]  /*8280*/  LDS R175, [R175.X4+0x620] ;  /* 0x00062000afaf7984 */ /* 0x000ea20000004800 */
[----:B------:R-:W-:Y:S01]  /*8290*/  BSSY B0, `(.L_x_11474) ;  /* 0x0000005000007945 */ /* 0x000fe20003800000 */
[----:B01----:R-:W-:Y:S02]  /*82a0*/  IADD3 R7, R68, 0xc0, RZ ;  /* 0x000000c044077810 */ /* 0x003fe40007ffe0ff */
[----:B------:R-:W-:Y:S01]  /*82b0*/  LEA.HI.SX32 R5, R5, R68, 0x1b ;  /* 0x0000004405057211 */ /* 0x000fe200078fdaff */
[----:B------:R-:W-:Y:S05]  /*82c0*/  @!P1 BRA `(.L_x_11475) ;  /* 0x0000001000009947 */ /* 0x000fea0003800000 */
[----:B--2---:R0:W-:Y:S02]  /*82d0*/  RED.E.ADD.F32.FTZ.RN.STRONG.GPU [R20.64+-0x600], R175 ;  /* 0xfffa00af1400798e */ /* 0x0041e4000c10e786 */
.L_x_11475:
[----:B------:R-:W-:Y:S05]  /*82e0*/  BSYNC B0 ;  /* 0x0000000000007941 */ /* 0x000fea0003800000 */
.L_x_11474:
[----:B------:R-:W1:Y:S01]  /*82f0*/  LDS R5, [R5.X4+0x6a0] ;  /* 0x0006a00005057984 */ /* 0x000e620000004800 */
[----:B------:R-:W-:Y:S01]  /*8300*/  BSSY B0, `(.L_x_11476) ;  /* 0x0000005000007945 */ /* 0x000fe20003800000 */
[----:B0-2---:R-:W-:-:S02]  /*8310*/  IADD3 R175, R68, 0xe0, RZ ;  /* 0x000000e044af7810 */ /* 0x005fc40007ffe0ff */
[----:B------:R-:W-:Y:S01]  /*8320*/  LEA.HI.SX32 R7, R7, R68, 0x1b ;  /* 0x0000004407077211 */ /* 0x000fe200078fdaff */
[----:B------:R-:W-:Y:S05]  /*8330*/  @!P2 BRA `(.L_x_11477) ;  /* 0x000000100000a947 */ /* 0x000fea0003800000 */
[----:B-1----:R0:W-:Y:S02]  /*8340*/  RED.E.ADD.F32.FTZ.RN.STRONG.GPU [R20.64+-0x580], R5 ;  /* 0xfffa80051400798e */ /* 0x0021e4000c10e786 */
.L_x_11477:
[----:B------:R-:W-:Y:S05]  /*8350*/  BSYNC B0 ;  /* 0x0000000000007941 */ /* 0x000fea0003800000 */
.L_x_11476:
[----:B------:R-:W2:Y:S01]  /*8360*/  LDS R7, [R7.X4+0x720] ;  /* 0x0007200007077984 */ /* 0x000ea20000004800 */
[----:B------:R-:W-:Y:S01]  /*8370*/  BSSY B0, `(.L_x_11478) ;  /* 0x0000005000007945 */ /* 0x000fe20003800000 */
[----:B01----:R-:W-:Y:S02]  /*8380*/  IADD3 R5, R68, 0x100, RZ ;  /* 0x0000010044057810 */ /* 0x003fe40007ffe0ff */
[----:B------:R-:W-:Y:S01]  /*8390*/  LEA.HI.SX32 R175, R175, R68, 0x1b ;  /* 0x00000044afaf7211 */ /* 0x000fe200078fdaff */
[----:B------:R-:W-:Y:S05]  /*83a0*/  @!P3 BRA `(.L_x_11479) ;  /* 0x000000100000b947 */ /* 0x000fea0003800000 */
[----:B--2---:R0:W-:Y:S02]  /*83b0*/  RED.E.ADD.F32.FTZ.RN.STRONG.GPU [R20.64+-0x500], R7 ;  /* 0xfffb00071400798e */ /* 0x0041e4000c10e786 */
.L_x_11479:
[----:B------:R-:W-:Y:S05]  /*83c0*/  BSYNC B0 ;  /* 0x0000000000007941 */ /* 0x000fea0003800000 */
.L_x_11478:
[----:B------:R-:W1:Y:S01]  /*83d0*/  LDS R175, [R175.X4+0x7a0] ;  /* 0x0007a000afaf7984 */ /* 0x000e620000004800 */
[----:B------:R-:W-:Y:S01]  /*83e0*/  BSSY B0, `(.L_x_11480) ;  /* 0x0000004000007945 */ /* 0x000fe20003800000 */
[----:B------:R-:W-:Y:S01]  /*83f0*/  LEA.HI.SX32 R5, R5, R68, 0x1b ;  /* 0x0000004405057211 */ /* 0x000fe200078fdaff */
[----:B------:R-:W-:Y:S05]  /*8400*/  @!P4 BRA `(.L_x_11481) ;  /* 0x000000100000c947 */ /* 0x000fea0003800000 */
[----:B-1----:R1:W-:Y:S02]  /*8410*/  RED.E.ADD.F32.FTZ.RN.STRONG.GPU [R20.64+-0x480], R175 ;  /* 0xfffb80af1400798e */ /* 0x0023e4000c10e786 */
.L_x_11481:
[----:B------:R-:W-:Y:S05]  /*8420*/  BSYNC B0 ;  /* 0x0000000000007941 */ /* 0x000fea0003800000 */
.L_x_11480:
[----:B------:R-:W3:Y:S01]  /*8430*/  LDS R5, [R5.X4+0x820] ;  /* 0x0008200005057984 */ /* 0x000ee20000004800 */
[----:B------:R-:W-:Y:S01]  /*8440*/  BSSY B0, `(.L_x_11482) ;  /* 0x0000005000007945 */ /* 0x000fe20003800000 */
[----:B0-2---:R-:W-:-:S02]  /*8450*/  IADD3 R7, R68, 0x120, RZ ;  /* 0x0000012044077810 */ /* 0x005fc40007ffe0ff */
[----:B-1----:R-:W-:Y:S01]  /*8460*/  IADD3 R175, R68, 0x140, RZ ;  /* 0x0000014044af7810 */ /* 0x002fe20007ffe0ff */
[----:B------:R-:W-:Y:S05]  /*8470*/  @!P5 BRA `(.L_x_11483) ;  /* 0x000000100000d947 */ /* 0x000fea0003800000 */
[----:B---3--:R0:W-:Y:S02]  /*8480*/  RED.E.ADD.F32.FTZ.RN.STRONG.GPU [R20.64+-0x400], R5 ;  /* 0xfffc00051400798e */ /* 0x0081e4000c10e786 */
.L_x_11483:
[----:B------:R-:W-:Y:S05]  /*8490*/  BSYNC B0 ;  /* 0x0000000000007941 */ /* 0x000fea0003800000 */
.L_x_11482:
        /* <DEDUP_REMOVED lines=14> */
.L_x_11485:
[----:B------:R-:W-:Y:S05]  /*8580*/  BSYNC B0 ;  /* 0x0000000000007941 */ /* 0x000fea0003800000 */
.L_x_11484:
[----:B------:R-:W1:Y:S01]  /*8590*/  LDS R175, [R175.X4+0x920] ;  /* 0x00092000afaf7984 */ /* 0x000e620000004800 */
[----:B------:R-:W-:Y:S01]  /*85a0*/  BSSY B0, `(.L_x_11486) ;  /* 0x0000005000007945 */ /* 0x000fe20003800000 */
[----:B0-----:R-:W-:-:S02]  /*85b0*/  IADD3 R7, R68, 0x180, RZ ;  /* 0x0000018044077810 */ /* 0x001fc40007ffe0ff */
[----:B------:R-:W-:Y:S01]  /*85c0*/  LEA.HI.SX32 R5, R5, R68, 0x1b ;  /* 0x0000004405057211 */ /* 0x000fe200078fdaff */
[----:B------:R-:W-:Y:S05]  /*85d0*/  @!P0 BRA `(.L_x_11487) ;  /* 0x0000001000008947 */ /* 0x000fea0003800000 */
[----:B-1----:R0:W-:Y:S02]  /*85e0*/  RED.E.ADD.F32.FTZ.RN.STRONG.GPU [R20.64+-0x300], R175 ;  /* 0xfffd00af1400798e */ /* 0x0021e4000c10e786 */
.L_x_11487:
[----:B------:R-:W-:Y:S05]  /*85f0*/  BSYNC B0 ;  /* 0x0000000000007941 */ /* 0x000fea0003800000 */
.L_x_11486:
[----:B------:R-:W2:Y:S01]  /*8600*/  LDS R5, [R5.X4+0x9a0] ;  /* 0x0009a00005057984 */ /* 0x000ea20000004800 */
[----:B------:R-:W-:Y:S01]  /*8610*/  BSSY B0, `(.L_x_11488) ;  /* 0x0000005000007945 */ /* 0x000fe20003800000 */
[----:B01----:R-:W-:Y:S02]  /*8620*/  IADD3 R175, R68, 0x1a0, RZ ;  /* 0x000001a044af7810 */ /* 0x003fe40007ffe0ff */
[----:B------:R-:W-:Y:S01]  /*8630*/  LEA.HI.SX32 R7, R7, R68, 0x1b ;  /* 0x0000004407077211 */ /* 0x000fe200078fdaff */
[----:B------:R-:W-:Y:S05]  /*8640*/  @!P1 BRA `(.L_x_11489) ;  /* 0x0000001000009947 */ /* 0x000fea0003800000 */
[----:B--2---:R0:W-:Y:S02]  /*8650*/  RED.E.ADD.F32.FTZ.RN.STRONG.GPU [R20.64+-0x280], R5 ;  /* 0xfffd80051400798e */ /* 0x0041e4000c10e786 */
.L_x_11489:
[----:B------:R-:W-:Y:S05]  /*8660*/  BSYNC B0 ;  /* 0x0000000000007941 */ /* 0x000fea0003800000 */
.L_x_11488:
[----:B------:R-:W1:Y:S01]  /*8670*/  LDS R7, [R7.X4+0xa20] ;  /* 0x000a200007077984 */ /* 0x000e620000004800 */
[----:B------:R-:W-:Y:S01]  /*8680*/  BSSY B0, `(.L_x_11490) ;  /* 0x0000005000007945 */ /* 0x000fe20003800000 */
[----:B0-2---:R-:W-:Y:S02]  /*8690*/  IADD3 R5, R68, 0x1c0, RZ ;  /* 0x000001c044057810 */ /* 0x005fe40007ffe0ff */
[----:B------:R-:W-:Y:S01]  /*86a0*/  LEA.HI.SX32 R175, R175, R68, 0x1b ;  /* 0x00000044afaf7211 */ /* 0x000fe200078fdaff */
[----:B------:R-:W-:Y:S05]  /*86b0*/  @!P2 BRA `(.L_x_11491) ;  /* 0x000000100000a947 */ /* 0x000fea0003800000 */
[----:B-1----:R0:W-:Y:S02]  /*86c0*/  RED.E.ADD.F32.FTZ.RN.STRONG.GPU [R20.64+-0x200], R7 ;  /* 0xfffe00071400798e */ /* 0x0021e4000c10e786 */
.L_x_11491:
[----:B------:R-:W-:Y:S05]  /*86d0*/  BSYNC B0 ;  /* 0x0000000000007941 */ /* 0x000fea0003800000 */
.L_x_11490:
[----:B------:R-:W2:Y:S01]  /*86e0*/  LDS R175, [R175.X4+0xaa0] ;  /* 0x000aa000afaf7984 */ /* 0x000ea20000004800 */
[----:B------:R-:W-:Y:S01]  /*86f0*/  BSSY B0, `(.L_x_11492) ;  /* 0x0000005000007945 */ /* 0x000fe20003800000 */
[----:B01----:R-:W-:-:S02]  /*8700*/  IADD3 R7, R68, 0x1e0, RZ ;  /* 0x000001e044077810 */ /* 0x003fc40007ffe0ff */
[----:B------:R-:W-:Y:S01]  /*8710*/  LEA.HI.SX32 R5, R5, R68, 0x1b ;  /* 0x0000004405057211 */ /* 0x000fe200078fdaff */
[----:B------:R-:W-:Y:S05]  /*8720*/  @!P3 BRA `(.L_x_11493) ;  /* 0x000000100000b947 */ /* 0x000fea0003800000 */
[----:B--2---:R0:W-:Y:S02]  /*8730*/  RED.E.ADD.F32.FTZ.RN.STRONG.GPU [R20.64+-0x180], R175 ;  /* 0xfffe80af1400798e */ /* 0x0041e4000c10e786 */
.L_x_11493:
[----:B------:R-:W-:Y:S05]  /*8740*/  BSYNC B0 ;  /* 0x0000000000007941 */ /* 0x000fea0003800000 */
.L_x_11492:
[----:B------:R-:W1:Y:S01]  /*8750*/  LDS R5, [R5.X4+0xb20] ;  /* 0x000b200005057984 */ /* 0x000e620000004800 */
[----:B------:R-:W-:Y:S01]  /*8760*/  BSSY B0, `(.L_x_11494) ;  /* 0x0000004000007945 */ /* 0x000fe20003800000 */
[----:B------:R-:W-:Y:S01]  /*8770*/  LEA.HI.SX32 R7, R7, R68, 0x1b ;  /* 0x0000004407077211 */ /* 0x000fe200078fdaff */
[----:B------:R-:W-:Y:S05]  /*8780*/  @!P4 BRA `(.L_x_11495) ;  /* 0x000000100000c947 */ /* 0x000fea0003800000 */
[----:B-1----:R1:W-:Y:S02]  /*8790*/  RED.E.ADD.F32.FTZ.RN.STRONG.GPU [R20.64+-0x100], R5 ;  /* 0xffff00051400798e */ /* 0x0023e4000c10e786 */
.L_x_11495:
[----:B------:R-:W-:Y:S05]  /*87a0*/  BSYNC B0 ;  /* 0x0000000000007941 */ /* 0x000fea0003800000 */
.L_x_11494:
[----:B------:R-:W3:Y:S01]  /*87b0*/  LDS R7, [R7.X4+0xba0] ;  /* 0x000ba00007077984 */ /* 0x000ee20000004800 */
[----:B------:R-:W-:Y:S01]  /*87c0*/  BSSY B0, `(.L_x_11496) ;  /* 0x0000003000007945 */ /* 0x000fe20003800000 */
[----:B------:R-:W-:Y:S05]  /*87d0*/  @!P5 BRA `(.L_x_11497) ;  /* 0x000000100000d947 */ /* 0x000fea0003800000 */
[----:B---3--:R3:W-:Y:S02]  /*87e0*/  RED.E.ADD.F32.FTZ.RN.STRONG.GPU [R20.64+-0x80], R7 ;  /* 0xffff80071400798e */ /* 0x0087e4000c10e786 */
.L_x_11497:
[----:B------:R-:W-:Y:S05]  /*87f0*/  BSYNC B0 ;  /* 0x0000000000007941 */ /* 0x000fea0003800000 */
.L_x_11496:
[----:B01-3--:R-:W0:Y:S01]  /*8800*/  SHFL.DOWN PT, R20, R120, 0x1, 0x1f ;  /* 0x08201f0078147f89 */ /* 0x00be2200000e0000 */
[----:B------:R-:W-:Y:S01]  /*8810*/  ISETP.GT.AND P0, PT, R66, 0x1e, PT ;  /* 0x0000001e4200780c */ /* 0x000fe20003f04270 */
[----:B------:R-:W-:Y:S01]  /*8820*/  FADD.FTZ R92, R118, R92 ;  /* 0x0000005c765c7221 */ /* 0x000fe20000010000 */
[----:B------:R-:W-:Y:S01]  /*8830*/  MOV R5, R120 ;  /* 0x0000007800057202 */ /* 0x000fe20000000f00 */
[----:B--2---:R-:W1:Y:S01]  /*8840*/  SHFL.DOWN PT, R175, R22, 0x1, 0x1f ;  /* 0x08201f0016af7f89 */ /* 0x004e6200000e0000 */
[----:B------:R-:W-:Y:S01]  /*8850*/  MOV R6, R22 ;  /* 0x0000001600067202 */ /* 0x000fe20000000f00 */
[----:B------:R-:W-:Y:S01]  /*8860*/  BSSY B0, `(.L_x_11498) ;  /* 0x0000083000007945 */ /* 0x000fe20003800000 */
        /* <DEDUP_REMOVED lines=35> */
[C---:B------:R-:W-:Y:S02]  /*8aa0*/  FFMA.FTZ R22, R2.reuse, R141, R143 ;  /* 0x0000008d02167223 */ /* 0x040fe4000001008f */
[----:B------:R-:W-:Y:S02]  /*8ab0*/  FMUL.FTZ R20, R3, R137 ;  /* 0x0000008903147220 */ /* 0x000fe40000410000 */
[----:B------:R-:W-:Y:S02]  /*8ac0*/  FFMA.FTZ R22, R185, R22, R25 ;  /* 0x00000016b9167223 */ /* 0x000fe40000010019 */
[----:B------:R-:W-:Y:S02]  /*8ad0*/  FFMA.FTZ R20, R2, R139, -R20 ;  /* 0x0000008b02147223 */ /* 0x000fe40000010814 */
[----:B------:R-:W-:Y:S02]  /*8ae0*/  FFMA.FTZ R100, R125, R141, R22 ;  /* 0x0000008d7d647223 */ /* 0x000fe40000010016 */
[----:B------:R-:W-:-:S02]  /*8af0*/  FMUL.FTZ R155, R155, R20 ;  /* 0x000000149b9b7220 */ /* 0x000fc40000410000 */
[----:B0-----:R-:W-:Y:S02]  /*8b00*/  @!P0 FADD.FTZ R5, R5, R112 ;  /* 0x0000007005058221 */ /* 0x001fe40000010000 */
[C---:B------:R-:W-:Y:S02]  /*8b10*/  FMUL.FTZ R20, R3.reuse, R23 ;  /* 0x0000001703147220 */ /* 0x040fe40000410000 */
[----:B-1----:R-:W-:Y:S01]  /*8b20*/  @!P0 FADD.FTZ R6, R6, R175 ;  /* 0x000000af06068221 */ /* 0x002fe20000010000 */
[----:B------:R-:W0:Y:S01]  /*8b30*/  SHFL.DOWN PT, R112, R5, 0x8, 0x1f ;  /* 0x09001f0005707f89 */ /* 0x000e2200000e0000 */
[----:B------:R-:W-:Y:S02]  /*8b40*/  FMUL.FTZ R139, R3, R139 ;  /* 0x0000008b038b7220 */ /* 0x000fe40000410000 */
[----:B--2---:R-:W-:Y:S01]  /*8b50*/  @!P0 FADD.FTZ R7, R7, R120 ;  /* 0x0000007807078221 */ /* 0x004fe20000010000 */
[----:B------:R-:W1:Y:S01]  /*8b60*/  SHFL.DOWN PT, R125, R6, 0x8, 0x1f ;  /* 0x09001f00067d7f89 */ /* 0x000e6200000e0000 */
[----:B------:R-:W-:-:S02]  /*8b70*/  FFMA.FTZ R20, R2, R187, -R20 ;  /* 0x000000bb02147223 */ /* 0x000fc40000010814 */
[----:B---3--:R-:W-:Y:S01]  /*8b80*/  @!P0 FADD.FTZ R4, R4, R21 ;  /* 0x0000001504048221 */ /* 0x008fe20000010000 */
[----:B------:R-:W2:Y:S01]  /*8b90*/  SHFL.DOWN PT, R118, R7, 0x8, 0x1f ;  /* 0x09001f0007767f89 */ /* 0x000ea200000e0000 */
[----:B------:R-:W-:Y:S01]  /*8ba0*/  ISETP.GT.AND P0, PT, R66, 0x17, PT ;  /* 0x000000174200780c */ /* 0x000fe20003f04270 */
[C---:B------:R-:W-:Y:S02]  /*8bb0*/  FMUL.FTZ R21, R3.reuse, R148 ;  /* 0x0000009403157220 */ /* 0x040fe40000410000 */
[----:B------:R-:W3:Y:S01]  /*8bc0*/  SHFL.DOWN PT, R25, R4, 0x8, 0x1f ;  /* 0x09001f0004197f89 */ /* 0x000ee200000e0000 */
[----:B------:R-:W-:Y:S02]  /*8bd0*/  FFMA.FTZ R22, R2, R137, R139 ;  /* 0x0000008902167223 */ /* 0x000fe4000001008b */
[----:B------:R-:W-:Y:S02]  /*8be0*/  FMUL.FTZ R187, R3, R187 ;  /* 0x000000bb03bb7220 */ /* 0x000fe40000410000 */
[----:B------:R-:W-:-:S02]  /*8bf0*/  FMUL.FTZ R157, R157, R20 ;  /* 0x000000149d9d7220 */ /* 0x000fc40000410000 */
[----:B------:R-:W-:Y:S02]  /*8c00*/  FADD.FTZ R101, R100, R101 ;  /* 0x0000006564657221 */ /* 0x000fe40000010000 */
[C---:B------:R-:W-:Y:S02]  /*8c10*/  FFMA.FTZ R20, R2.reuse, R24, -R21 ;  /* 0x0000001802147223 */ /* 0x040fe40000010815 */
[----:B------:R-:W-:Y:S02]  /*8c20*/  FFMA.FTZ R100, R159, R22, R155 ;  /* 0x000000169f647223 */ /* 0x000fe4000001009b */
[----:B------:R-:W-:Y:S02]  /*8c30*/  FMUL.FTZ R21, R3, R24 ;  /* 0x0000001803157220 */ /* 0x000fe40000410000 */
[----:B0-----:R-:W-:Y:S02]  /*8c40*/  @!P0 FADD.FTZ R5, R5, R112 ;  /* 0x0000007005058221 */ /* 0x001fe40000010000 */
[----:B------:R-:W-:-:S02]  /*8c50*/  FFMA.FTZ R22, R2, R23, R187 ;  /* 0x0000001702167223 */ /* 0x000fc400000100bb */
[----:B------:R-:W-:Y:S01]  /*8c60*/  FMUL.FTZ R153, R153, R20 ;  /* 0x0000001499997220 */ /* 0x000fe20000410000 */
[----:B------:R-:W0:Y:S01]  /*8c70*/  SHFL.DOWN PT, R24, R5, 0x10, 0x1f ;  /* 0x0a001f0005187f89 */ /* 0x000e2200000e0000 */
[----:B------:R-:W-:Y:S02]  /*8c80*/  FFMA.FTZ R20, R2, R148, R21 ;  /* 0x0000009402147223 */ /* 0x000fe40000010015 */
[----:B------:R-:W-:Y:S02]  /*8c90*/  FFMA.FTZ R22, R183, R22, R157 ;  /* 0x00000016b7167223 */ /* 0x000fe4000001009d */
[----:B-1----:R-:W-:Y:S02]  /*8ca0*/  @!P0 FADD.FTZ R6, R6, R125 ;  /* 0x0000007d06068221 */ /* 0x002fe40000010000 */
[----:B--2---:R-:W-:Y:S02]  /*8cb0*/  @!P0 FADD.FTZ R7, R7, R118 ;  /* 0x0000007607078221 */ /* 0x004fe40000010000 */
[----:B---3--:R-:W-:Y:S01]  /*8cc0*/  @!P0 FADD.FTZ R4, R4, R25 ;  /* 0x0000001904048221 */ /* 0x008fe20000010000 */
[----:B------:R-:W-:Y:S01]  /*8cd0*/  ISETP.GT.AND P0, PT, R66, 0xf, PT ;  /* 0x0000000f4200780c */ /* 0x000fe20003f04270 */
[----:B------:R-:W-:Y:S01]  /*8ce0*/  FFMA.FTZ R153, R171, R20, R153 ;  /* 0x00000014ab997223 */ /* 0x000fe20000010099 */
[----:B------:R-:W1:Y:S01]  /*8cf0*/  SHFL.DOWN PT, R25, R6, 0x10, 0x1f ;  /* 0x0a001f0006197f89 */ /* 0x000e6200000e0000 */
[----:B------:R-:W-:-:S02]  /*8d00*/  FFMA.FTZ R123, R123, R137, R100 ;  /* 0x000000897b7b7223 */ /* 0x000fc40000010064 */
[----:B------:R-:W-:Y:S01]  /*8d10*/  FFMA.FTZ R22, R121, R23, R22 ;  /* 0x0000001779167223 */ /* 0x000fe20000010016 */
[----:B------:R-:W2:Y:S01]  /*8d20*/  SHFL.DOWN PT, R100, R7, 0x10, 0x1f ;  /* 0x0a001f0007647f89 */ /* 0x000ea200000e0000 */
[C---:B------:R-:W-:Y:S02]  /*8d30*/  FMUL.FTZ R20, R3.reuse, R133 ;  /* 0x0000008503147220 */ /* 0x040fe40000410000 */
[----:B------:R-:W-:Y:S01]  /*8d40*/  FADD.FTZ R99, R22, R99 ;  /* 0x0000006316637221 */ /* 0x000fe20000010000 */
[----:B------:R-:W3:Y:S01]  /*8d50*/  SHFL.DOWN PT, R23, R4, 0x10, 0x1f ;  /* 0x0a001f0004177f89 */ /* 0x000ee200000e0000 */
[----:B------:R-:W-:Y:S02]  /*8d60*/  FFMA.FTZ R21, R2, R147, -R20 ;  /* 0x0000009302157223 */ /* 0x000fe40000010814 */
[----:B------:R-:W-:Y:S02]  /*8d70*/  FMUL.FTZ R20, R3, R149 ;  /* 0x0000009503147220 */ /* 0x000fe40000410000 */
[----:B------:R-:W-:-:S02]  /*8d80*/  FMUL.FTZ R114, R114, R21 ;  /* 0x0000001572727220 */ /* 0x000fc40000410000 */
[C---:B------:R-:W-:Y:S02]  /*8d90*/  FFMA.FTZ R20, R2.reuse, R173, -R20 ;  /* 0x000000ad02147223 */ /* 0x040fe40000010814 */
[----:B------:R-:W-:Y:S02]  /*8da0*/  FMUL.FTZ R21, R3, R135 ;  /* 0x0000008703157220 */ /* 0x000fe40000410000 */
[----:B------:R-:W-:Y:S02]  /*8db0*/  FMUL.FTZ R127, R127, R20 ;  /* 0x000000147f7f7220 */ /* 0x000fe40000410000 */
[C---:B------:R-:W-:Y:S02]  /*8dc0*/  FMUL.FTZ R20, R3.reuse, R151 ;  /* 0x0000009703147220 */ /* 0x040fe40000410000 */
[----:B------:R-:W-:Y:S02]  /*8dd0*/  FFMA.FTZ R22, R2, R145, -R21 ;  /* 0x0000009102167223 */ /* 0x000fe40000010815 */
[----:B------:R-:W-:-:S02]  /*8de0*/  FMUL.FTZ R147, R3, R147 ;  /* 0x0000009303937220 */ /* 0x000fc40000410000 */
[C---:B------:R-:W-:Y:S02]  /*8df0*/  FMUL.FTZ R145, R3.reuse, R145 ;  /* 0x0000009103917220 */ /* 0x040fe40000410000 */
[C---:B------:R-:W-:Y:S02]  /*8e00*/  FMUL.FTZ R173, R3.reuse, R173 ;  /* 0x000000ad03ad7220 */ /* 0x040fe40000410000 */
[-C--:B------:R-:W-:Y:S02]  /*8e10*/  FMUL.FTZ R3, R3, R161.reuse ;  /* 0x000000a103037220 */ /* 0x080fe40000410000 */
[----:B------:R-:W-:Y:S02]  /*8e20*/  FFMA.FTZ R20, R2, R161, -R20 ;  /* 0x000000a102147223 */ /* 0x000fe40000010814 */
[----:B------:R-:W-:Y:S02]  /*8e30*/  FMUL.FTZ R131, R131, R22 ;  /* 0x0000001683837220 */ /* 0x000fe40000410000 */
[----:B0-----:R-:W-:-:S02]  /*8e40*/  @!P0 FADD.FTZ R5, R5, R24 ;  /* 0x0000001805058221 */ /* 0x001fc40000010000 */
[C---:B------:R-:W-:Y:S02]  /*8e50*/  FFMA.FTZ R147, R2.reuse, R133, R147 ;  /* 0x0000008502937223 */ /* 0x040fe40000010093 */
[C---:B------:R-:W-:Y:S02]  /*8e60*/  FFMA.FTZ R24, R2.reuse, R135, R145 ;  /* 0x0000008702187223 */ /* 0x040fe40000010091 */
[C---:B------:R-:W-:Y:S02]  /*8e70*/  FFMA.FTZ R22, R2.reuse, R149, R173 ;  /* 0x0000009502167223 */ /* 0x040fe400000100ad */
[----:B------:R-:W-:Y:S02]  /*8e80*/  FFMA.FTZ R2, R2, R151, R3 ;  /* 0x0000009702027223 */ /* 0x000fe40000010003 */
[----:B------:R-:W-:Y:S02]  /*8e90*/  FMUL.FTZ R20, R129, R20 ;  /* 0x0000001481147220 */ /* 0x000fe40000410000 */
[----:B-1----:R-:W-:-:S02]  /*8ea0*/  @!P0 FADD.FTZ R6, R6, R25 ;  /* 0x0000001906068221 */ /* 0x002fc40000010000 */
[----:B--2---:R-:W-:Y:S02]  /*8eb0*/  @!P0 FADD.FTZ R7, R7, R100 ;  /* 0x0000006407078221 */ /* 0x004fe40000010000 */
[----:B---3--:R-:W-:Y:S02]  /*8ec0*/  @!P0 FADD.FTZ R4, R4, R23 ;  /* 0x0000001704048221 */ /* 0x008fe40000010000 */
        /* <DEDUP_REMOVED lines=28> */
.L_x_11499:
[----:B0-----:R-:W-:Y:S05]  /*9090*/  BSYNC B0 ;  /* 0x0000000000007941 */ /* 0x001fea0003800000 */
.L_x_11498:
[----:B------:R-:W-:Y:S02]  /*90a0*/  IADD3 R93, R93, 0x1, RZ ;  /* 0x000000015d5d7810 */ /* 0x000fe40007ffe0ff */
[----:B------:R-:W-:-:S02]  /*90b0*/  IADD3 R91, P1, R91, 0x1, RZ ;  /* 0x000000015b5b7810 */ /* 0x000fc40007f3e0ff */
[----:B------:R-:W-:Y:S02]  /*90c0*/  ISETP.GE.AND P0, PT, R93, c[0x0][0x16c], PT ;  /* 0x00005b005d007a0c */ /* 0x000fe40003f06270 */
[----:B------:R-:W-:-:S11]  /*90d0*/  IADD3.X R80, RZ, R80, RZ, P1, !PT ;  /* 0x00000050ff507210 */ /* 0x000fd60000ffe4ff */
[----:B------:R-:W-:Y:S01]  /*90e0*/  @P0 CALL.REL.NOINC `(.L_x_11453) ;  /* 0x0000001000000944 */ /* 0x000fe20003c00000 */
[----:B------:R-:W-:Y:S05]  /*90f0*/  BRA `(.L_x_11500) ;  /* 0xffffaf3000007947 */ /* 0x000fea000383ffff */
.L_x_11453:
[----:B------:R-:W-:Y:S01]  /*9100*/  BAR.SYNC.DEFER_BLOCKING 0x0 ;  /* 0x0000000000007b1d */ /* 0x000fe20000010000 */
[C---:B------:R-:W-:Y:S02]  /*9110*/  LOP3.LUT R20, R56.reuse, 0x20, RZ, 0xfc, !PT ;  /* 0x0000002038147812 */ /* 0x040fe400078efcff */
[-C--:B------:R-:W-:Y:S02]  /*9120*/  ISETP.GE.AND P1, PT, R56, R53.reuse, PT ;  /* 0x000000353800720c */ /* 0x080fe40003f26270 */
[----:B------:R-:W-:Y:S02]  /*9130*/  ISETP.GE.AND P0, PT, R20, R53, PT ;  /* 0x000000351400720c */ /* 0x000fe40003f06270 */
[C---:B------:R-:W-:Y:S02]  /*9140*/  LOP3.LUT R22, R56.reuse, 0x40, RZ, 0xfc, !PT ;  /* 0x0000004038167812 */ /* 0x040fe400078efcff */
[----:B------:R-:W-:Y:S02]  /*9150*/  PRMT R3, RZ, 0x7610, R3 ;  /* 0x00007610ff037816 */ /* 0x000fe40000000003 */
[----:B------:R-:W-:-:S02]  /*9160*/  LOP3.LUT R24, R56, 0x60, RZ, 0xfc, !PT ;  /* 0x0000006038187812 */ /* 0x000fc400078efcff */
[----:B------:R-:W-:Y:S02]  /*9170*/  PRMT R0, RZ, 0x7610, R0 ;  /* 0x00007610ff007816 */ /* 0x000fe40000000000 */
[C---:B------:R-:W-:Y:S02]  /*9180*/  LOP3.LUT R26, R56.reuse, 0x80, RZ, 0xfc, !PT ;  /* 0x00000080381a7812 */ /* 0x040fe400078efcff */
[C---:B------:R-:W-:Y:S02]  /*9190*/  LOP3.LUT R28, R56.reuse, 0xa0, RZ, 0xfc, !PT ;  /* 0x000000a0381c7812 */ /* 0x040fe400078efcff */
[----:B------:R-:W-:Y:S02]  /*91a0*/  LOP3.LUT R30, R56, 0xc0, RZ, 0xfc, !PT ;  /* 0x000000c0381e7812 */ /* 0x000fe400078efcff */
[-C--:B------:R-:W-:Y:S02]  /*91b0*/  ISETP.GE.AND P5, PT, R22, R53.reuse, PT ;  /* 0x000000351600720c */ /* 0x080fe40003fa6270 */
[----:B------:R-:W-:Y:S01]  /*91c0*/  LOP3.LUT R32, R56, 0xe0, RZ, 0xfc, !PT ;  /* 0x000000e038207812 */ /* 0x000fe200078efcff */
[----:B------:R-:W2:Y:S01]  /*91d0*/  @!P1 LDG.E.U16 R3, [R10.64] ;  /* 0x000000060a039981 */ /* 0x000ea2000c1e1500 */
[----:B------:R-:W-:-:S02]  /*91e0*/  ISETP.GE.AND P4, PT, R24, R53, PT ;  /* 0x000000351800720c */ /* 0x000fc40003f86270 */
[-C--:B------:R-:W-:Y:S01]  /*91f0*/  ISETP.GE.AND P3, PT, R26, R53.reuse, PT ;  /* 0x000000351a00720c */ /* 0x080fe20003f66270 */
[----:B------:R-:W3:Y:S01]  /*9200*/  @!P0 LDG.E.U16 R0, [R10.64+0x40] ;  /* 0x000040060a008981 */ /* 0x000ee2000c1e1500 */
        /* <DEDUP_REMOVED lines=15> */
[----:B------:R-:W-:-:S02]  /*9300*/  ISETP.NE.AND P6, PT, R68, RZ, PT ;  /* 0x000000ff4400720c */ /* 0x000fc40003fc5270 */
[----:B------:R-:W-:Y:S02]  /*9310*/  F2FP.PACK_AB R98, R98, R109 ;  /* 0x0000006d6262723e */ /* 0x000fe400000000ff */
[----:B------:R-:W-:Y:S02]  /*9320*/  F2FP.PACK_AB R96, R96, R107 ;  /* 0x0000006b6060723e */ /* 0x000fe400000000ff */
[----:B------:R-:W-:Y:S02]  /*9330*/  F2FP.PACK_AB R94, R94, R105 ;  /* 0x000000695e5e723e */ /* 0x000fe400000000ff */
[----:B------:R-:W-:Y:S02]  /*9340*/  F2FP.PACK_AB R92, R92, R103 ;  /* 0x000000675c5c723e */ /* 0x000fe400000000ff */
[----:B------:R-:W-:Y:S02]  /*9350*/  PRMT R21, R98, 0x7632, R21 ;  /* 0x0000763262157816 */ /* 0x000fe40000000015 */
[----:B------:R-:W-:-:S02]  /*9360*/  PRMT R25, R94, 0x7632, R25 ;  /* 0x000076325e197816 */ /* 0x000fc40000000019 */
[----:B------:R-:W-:Y:S01]  /*9370*/  PRMT R33, R92, 0x7632, R33 ;  /* 0x000076325c217816 */ /* 0x000fe20000000021 */
        /* <DEDUP_REMOVED lines=17> */
[----:B------:R-:W5:Y:S01]  /*9490*/  LDS.U16 R4, [R42+0xa] ;  /* 0x00000a002a047984 */ /* 0x000f620000000400 */
[----:B0-----:R-:W-:-:S05]  /*94a0*/  HADD2.F32 R5, -RZ, R12.H0_H0 ;  /* 0x2000000cff057230 */ /* 0x001fca0000004100 */
[----:B------:R-:W-:Y:S01]  /*94b0*/  FADD.FTZ R7, R5, R72 ;  /* 0x0000004805077221 */ /* 0x000fe20000010000 */
[----:B-1----:R-:W-:-:S04]  /*94c0*/  HADD2.F32 R5, -RZ, R10.H0_H0 ;  /* 0x2000000aff057230 */ /* 0x002fc80000004100 */
[----:B------:R-:W-:Y:S01]  /*94d0*/  FSETP.GTU.FTZ.AND P0, PT, R7, 20, PT ;  /* 0x41a000000700780b */ /* 0x000fe20003f1c000 */
[--C-:B------:R-:W-:Y:S01]  /*94e0*/  FADD.FTZ R10, R5, R72.reuse ;  /* 0x00000048050a7221 */ /* 0x100fe20000010000 */
[----:B--2---:R-:W-:Y:S02]  /*94f0*/  HADD2.F32 R5, -RZ, R3.H0_H0 ;  /* 0x20000003ff057230 */ /* 0x004fe40000004100 */
[----:B------:R-:W0:Y:S03]  /*9500*/  LDS.U16 R3, [R42+0xc] ;  /* 0x00000c002a037984 */ /* 0x000e260000000400 */
[----:B------:R-:W-:Y:S01]  /*9510*/  FADD.FTZ R12, R5, R72 ;  /* 0x00000048050c7221 */ /* 0x000fe20000010000 */
[----:B------:R-:W-:Y:S01]  /*9520*/  FSETP.GTU.FTZ.AND P5, PT, R10, 20, PT ;  /* 0x41a000000a00780b */ /* 0x000fe20003fbc000 */
[----:B------:R-:W1:Y:S04]  /*9530*/  LDS.U16 R5, [R42+0xe] ;  /* 0x00000e002a057984 */ /* 0x000e680000000400 */
[----:B------:R-:W-:Y:S01]  /*9540*/  @!P0 FMUL.FTZ R6, R7, -1.4426950216293334961 ;  /* 0xbfb8aa3b07068820 */ /* 0x000fe20000410000 */
[----:B------:R-:W-:Y:S01]  /*9550*/  BAR.SYNC.DEFER_BLOCKING 0x0 ;  /* 0x0000000000007b1d */ /* 0x000fe20000010000 */
[----:B------:R-:W-:-:S05]  /*9560*/  FSETP.GTU.FTZ.AND P4, PT, R12, 20, PT ;  /* 0x41a000000c00780b */ /* 0x000fca0003f9c000 */
[----:B------:R-:W2:Y:S01]  /*9570*/  @!P0 MUFU.EX2 R6, R6 ;  /* 0x0000000600068308 */ /* 0x000ea20000000800 */
[----:B---3--:R-:W-:Y:S01]  /*9580*/  HADD2.F32 R11, -RZ, R0.H0_H0 ;  /* 0x20000000ff0b7230 */ /* 0x008fe20000004100 */
[----:B------:R-:W-:-:S06]  /*9590*/  @!P5 FMUL.FTZ R7, R10, -1.4426950216293334961 ;  /* 0xbfb8aa3b0a07d820 */ /* 0x000fcc0000410000 */
[----:B------:R-:W-:Y:S02]  /*95a0*/  @!P4 FMUL.FTZ R10, R12, -1.4426950216293334961 ;  /* 0xbfb8aa3b0c0ac820 */ /* 0x000fe40000410000 */
[----:B------:R-:W-:Y:S01]  /*95b0*/  FADD.FTZ R12, R11, R72 ;  /* 0x000000480b0c7221 */ /* 0x000fe20000010000 */
[----:B----4-:R-:W-:Y:S01]  /*95c0*/  HADD2.F32 R11, -RZ, R2.H0_H0 ;  /* 0x20000002ff0b7230 */ /* 0x010fe20000004100 */
[----:B------:R-:W3:Y:S01]  /*95d0*/  @!P5 MUFU.EX2 R7, R7 ;  /* 0x000000070007d308 */ /* 0x000ee20000000800 */
[----:B--2---:R-:W-:-:S03]  /*95e0*/  @!P0 FADD.FTZ R0, R6, 1 ;  /* 0x3f80000006008421 */ /* 0x004fc60000010000 */
[----:B------:R-:W-:Y:S01]  /*95f0*/  FADD.FTZ R6, R11, R72 ;  /* 0x000000480b067221 */ /* 0x000fe20000010000 */
[----:B-----5:R-:W-:-:S03]  /*9600*/  HADD2.F32 R11, -RZ, R4.H0_H0 ;  /* 0x20000004ff0b7230 */ /* 0x020fc60000004100 */
[----:B------:R-:W2:Y:S01]  /*9610*/  @!P0 MUFU.RCP R13, R0 ;  /* 0x00000000000d8308 */ /* 0x000ea20000001000 */
[----:B------:R-:W-:Y:S01]  /*9620*/  FSETP.GTU.FTZ.AND P3, PT, R12, 20, PT ;  /* 0x41a000000c00780b */ /* 0x000fe20003f7c000 */
[----:B------:R-:W-:-:S05]  /*9630*/  FADD.FTZ R11, R11, R72 ;  /* 0x000000480b0b7221 */ /* 0x000fca0000010000 */
[----:B------:R-:W-:Y:S01]  /*9640*/  FSETP.GTU.FTZ.AND P1, PT, R11, 20, PT ;  /* 0x41a000000b00780b */ /* 0x000fe20003f3c000 */
[----:B---3--:R-:W-:Y:S01]  /*9650*/  @!P5 FADD.FTZ R7, R7, 1 ;  /* 0x3f8000000707d421 */ /* 0x008fe20000010000 */
[----:B0-----:R-:W-:-:S03]  /*9660*/  HADD2.F32 R3, -RZ, R3.H0_H0 ;  /* 0x20000003ff037230 */ /* 0x001fc60000004100 */
[----:B------:R0:W3:Y:S01]  /*9670*/  @!P5 MUFU.RCP R4, R7 ;  /* 0x000000070004d308 */ /* 0x0000e20000001000 */
[----:B------:R-:W-:Y:S01]  /*9680*/  FSETP.GTU.FTZ.AND P2, PT, R6, 20, PT ;  /* 0x41a000000600780b */ /* 0x000fe20003f5c000 */
[----:B------:R-:W-:Y:S01]  /*9690*/  @!P3 FMUL.FTZ R2, R12, -1.4426950216293334961 ;  /* 0xbfb8aa3b0c02b820 */ /* 0x000fe20000410000 */
[----:B------:R-:W-:Y:S01]  /*96a0*/  STS.U16 [R42], R98 ;  /* 0x000000622a007388 */ /* 0x000fe20000000400 */
[----:B------:R-:W-:Y:S01]  /*96b0*/  FADD.FTZ R12, R3, R72 ;  /* 0x00000048030c7221 */ /* 0x000fe20000010000 */
[----:B0-----:R-:W-:Y:S02]  /*96c0*/  PRMT R7, R96, 0x7632, R7 ;  /* 0x0000763260077816 */ /* 0x001fe40000000007 */
[----:B------:R-:W-:Y:S01]  /*96d0*/  STS.U16 [R42+0x2], R21 ;  /* 0x000002152a007388 */ /* 0x000fe20000000400 */
[----:B--2---:R-:W-:Y:S02]  /*96e0*/  @!P0 FMUL.FTZ R84, R84, R13 ;  /* 0x0000000d54548220 */ /* 0x004fe40000410000 */
[----:B------:R-:W-:Y:S01]  /*96f0*/  @!P1 FMUL.FTZ R3, R11, -1.4426950216293334961 ;  /* 0xbfb8aa3b0b039820 */ /* 0x000fe20000410000 */
        /* <DEDUP_REMOVED lines=15> */
[----:B-1----:R-:W-:-:S03]  /*97f0*/  HADD2.F32 R5, -RZ, R5.H0_H0 ;  /* 0x20000005ff057230 */ /* 0x002fc60000004100 */
[----:B------:R-:W-:Y:S04]  /*9800*/  @!P6 STS [0x210], R53 ;  /* 0x00021035ff00e388 */ /* 0x000fe80000000800 */
[----:B------:R-:W-:Y:S01]  /*9810*/  BAR.SYNC.DEFER_BLOCKING 0x0 ;  /* 0x0000000000007b1d */ /* 0x000fe20000010000 */
[----:B------:R-:W-:Y:S02]  /*9820*/  @!P2 FMUL.FTZ R0, R6, -1.4426950216293334961 ;  /* 0xbfb8aa3b0600a820 */ /* 0x000fe40000410000 */
[----:B------:R-:W-:Y:S02]  /*9830*/  FADD.FTZ R6, R5, R72 ;  /* 0x0000004805067221 */ /* 0x000fe40000010000 */
[----:B---3--:R-:W-:-:S03]  /*9840*/  @!P5 FMUL.FTZ R95, R95, R4 ;  /* 0x000000045f5fd220 */ /* 0x008fc60000410000 */
[----:B------:R-:W-:Y:S01]  /*9850*/  FSETP.GTU.FTZ.AND P5, PT, R6, 20, PT ;  /* 0x41a000000600780b */ /* 0x000fe20003fbc000 */
[----:B------:R-:W1:Y:S01]  /*9860*/  @!P4 MUFU.EX2 R10, R10 ;  /* 0x0000000a000ac308 */ /* 0x000e620000000800 */
[----:B------:R-:W-:-:S07]  /*9870*/  FSETP.GTU.FTZ.AND P0, PT, R12, 20, PT ;  /* 0x41a000000c00780b */ /* 0x000fce0003f1c000 */
[----:B------:R-:W2:Y:S04]  /*9880*/  @!P3 MUFU.EX2 R2, R2 ;  /* 0x000000020002b308 */ /* 0x000ea80000000800 */
[----:B------:R-:W-:Y:S01]  /*9890*/  @!P5 FMUL.FTZ R6, R6, -1.4426950216293334961 ;  /* 0xbfb8aa3b0606d820 */ /* 0x000fe20000410000 */
[----:B------:R-:W3:Y:S03]  /*98a0*/  LDS R37, [0x210] ;  /* 0x00021000ff257984 */ /* 0x000ee60000000800 */
[----:B------:R-:W-:Y:S01]  /*98b0*/  @!P1 MUFU.EX2 R3, R3 ;  /* 0x0000000300039308 */ /* 0x000fe20000000800 */
[----:B-1----:R-:W-:Y:S02]  /*98c0*/  @!P4 FADD.FTZ R10, R10, 1 ;  /* 0x3f8000000a0ac421 */ /* 0x002fe40000010000 */
[----:B------:R-:W-:-:S05]  /*98d0*/  @!P0 FMUL.FTZ R4, R12, -1.4426950216293334961 ;  /* 0xbfb8aa3b0c048820 */ /* 0x000fca0000410000 */
[----:B------:R-:W1:Y:S01]  /*98e0*/  @!P5 MUFU.EX2 R6, R6 ;  /* 0x000000060006d308 */ /* 0x000e620000000800 */
[----:B--2---:R-:W-:-:S07]  /*98f0*/  @!P3 FADD.FTZ R2, R2, 1 ;  /* 0x3f8000000202b421 */ /* 0x004fce0000010000 */
[----:B------:R-:W2:Y:S08]  /*9900*/  @!P2 MUFU.EX2 R0, R0 ;  /* 0x000000000000a308 */ /* 0x000eb00000000800 */
[----:B0-----:R0:W-:Y:S01]  /*9910*/  @!P4 MUFU.RCP R7, R10 ;  /* 0x0000000a0007c308 */ /* 0x0011e20000001000 */
[----:B-1----:R-:W-:-:S07]  /*9920*/  @!P5 FADD.FTZ R6, R6, 1 ;  /* 0x3f8000000606d421 */ /* 0x002fce0000010000 */
[----:B------:R1:W4:Y:S01]  /*9930*/  @!P0 MUFU.EX2 R5, R4 ;  /* 0x0000000400058308 */ /* 0x0003220000000800 */
[----:B0-----:R-:W-:-:S04]  /*9940*/  IMAD R10, R70, c[0x0][0x2d8], RZ ;  /* 0x0000b600460a7a24 */ /* 0x001fc800078e02ff */
[----:B------:R-:W-:-:S03]  /*9950*/  IMAD R41, R73, c[0x0][0x2dc], R10 ;  /* 0x0000b70049297a24 */ /* 0x000fc600078e020a */
[----:B------:R0:W-:Y:S01]  /*9960*/  @!P3 MUFU.RCP R12, R2 ;  /* 0x00000002000cb308 */ /* 0x0001e20000001000 */
[----:B-1----:R-:W-:Y:S02]  /*9970*/  @!P1 FADD.FTZ R4, R3, 1 ;  /* 0x3f80000003049421 */ /* 0x002fe40000010000 */
[----:B0-----:R-:W-:-:S05]  /*9980*/  IMAD.WIDE.U32 R2, R73, c[0x0][0x2d8], RZ ;  /* 0x0000b60049027a25 */ /* 0x001fca00078e00ff */
[----:B------:R-:W0:Y:S01]  /*9990*/  @!P5 MUFU.RCP R6, R6 ;  /* 0x000000060006d308 */ /* 0x000e220000001000 */
[----:B------:R-:W-:Y:S01]  /*99a0*/  IADD3 R3, R3, R41, RZ ;  /* 0x0000002903037210 */ /* 0x000fe20007ffe0ff */
[----:B--2---:R-:W-:Y:S02]  /*99b0*/  @!P2 FADD.FTZ R0, R0, 1 ;  /* 0x3f8000000000a421 */ /* 0x004fe40000010000 */
[----:B----4-:R-:W-:Y:S02]  /*99c0*/  @!P0 FADD.FTZ R5, R5, 1 ;  /* 0x3f80000005058421 */ /* 0x010fe40000010000 */
[----:B------:R-:W-:Y:S02]  /*99d0*/  IMAD.WIDE.U32 R2, R76, c[0x0][0x2e0], R2 ;  /* 0x0000b8004c027a25 */ /* 0x000fe400078e0002 */
[----:B------:R1:W2:Y:S02]  /*99e0*/  @!P2 MUFU.RCP R39, R0 ;  /* 0x000000000027a308 */ /* 0x0002a40000001000 */
[----:B------:R-:W-:Y:S01]  /*99f0*/  @!P4 FMUL.FTZ R86, R86, R7 ;  /* 0x000000075656c220 */ /* 0x000fe20000410000 */
[----:B-1----:R-:W-:-:S05]  /*9a00*/  IADD3 R0, P4, R29, R2, RZ ;  /* 0x000000021d007210 */ /* 0x002fca0007f9e0ff */
[----:B------:R-:W1:Y:S01]  /*9a10*/  @!P1 MUFU.RCP R4, R4 ;  /* 0x0000000400049308 */ /* 0x000e620000001000 */
[----:B------:R-:W-:Y:S02]  /*9a20*/  IADD3.X R3, R27, R77, R3, P4, !PT ;  /* 0x0000004d1b037210 */ /* 0x000fe400027fe403 */
[----:B---3--:R-:W-:-:S05]  /*9a30*/  ISETP.GE.AND P4, PT, R56, R37, PT ;  /* 0x000000253800720c */ /* 0x008fca0003f86270 */
[----:B------:R-:W3:Y:S01]  /*9a40*/  @!P0 MUFU.RCP R5, R5 ;  /* 0x0000000500058308 */ /* 0x000ee20000001000 */
[----:B0-----:R-:W-:Y:S01]  /*9a50*/  @!P5 FMUL.FTZ R101, R101, R6 ;  /* 0x000000066565d220 */ /* 0x001fe20000410000 */
[----:B------:R-:W-:-:S04]  /*9a60*/  LEA R7, P5, R56, c[0x0][0x330], 0x1 ;  /* 0x0000cc0038077a11 */ /* 0x000fc800078a08ff */
[----:B------:R-:W-:Y:S02]  /*9a70*/  LEA.HI.X R2, R56, c[0x0][0x334], R55, 0x1, P5 ;  /* 0x0000cd0038027a11 */ /* 0x000fe400028f0c37 */
[----:B------:R-:W-:Y:S01]  /*9a80*/  LEA R6, P5, R0, R7, 0x1 ;  /* 0x0000000700067211 */ /* 0x000fe200078a08ff */
[----:B------:R-:W-:Y:S01]  /*9a90*/  @!P3 FMUL.FTZ R97, R97, R12 ;  /* 0x0000000c6161b220 */ /* 0x000fe20000410000 */
[----:B------:R-:W-:Y:S01]  /*9aa0*/  ISETP.GE.AND P3, PT, R22, R37, PT ;  /* 0x000000251600720c */ /* 0x000fe20003f66270 */
[----:B--2---:R-:W-:Y:S01]  /*9ab0*/  @!P2 FMUL.FTZ R88, R88, R39 ;  /* 0x000000275858a220 */ /* 0x004fe20000410000 */
[-C--:B------:R-:W-:Y:S01]  /*9ac0*/  ISETP.GE.AND P2, PT, R24, R37.reuse, PT ;  /* 0x000000251800720c */ /* 0x080fe20003f46270 */
[----:B-1----:R-:W-:Y:S01]  /*9ad0*/  @!P1 FMUL.FTZ R99, R99, R4 ;  /* 0x0000000463639220 */ /* 0x002fe20000410000 */
[----:B------:R-:W-:Y:S01]  /*9ae0*/  ISETP.GE.AND P1, PT, R26, R37, PT ;  /* 0x000000251a00720c */ /* 0x000fe20003f26270 */
        /* <DEDUP_REMOVED lines=15> */
.L_x_11502:
[----:B------:R-:W-:Y:S05]  /*9be0*/  BSYNC B0 ;  /* 0x0000000000007941 */ /* 0x000fea0003800000 */
.L_x_11501:
        /* <DEDUP_REMOVED lines=66> */
.L_x_11504:
[----:B------:R-:W-:Y:S05]  /*a010*/  BSYNC B0 ;  /* 0x0000000000007941 */ /* 0x000fea0003800000 */
.L_x_11503:
[----:B------:R-:W-:Y:S01]  /*a020*/  MOV R3, R31 ;  /* 0x0000001f00037202 */ /* 0x000fe20000000f00 */
[----:B------:R-:W-:Y:S01]  /*a030*/  IMAD R5, R75, c[0x0][0x300], RZ ;  /* 0x0000c0004b057a24 */ /* 0x000fe200078e02ff */
[----:B------:R-:W-:Y:S02]  /*a040*/  IADD3 R43, P1, R43, -0x1c0, RZ ;  /* 0xfffffe402b2b7810 */ /* 0x000fe40007f3e0ff */
[-C--:B------:R-:W-:Y:S01]  /*a050*/  ISETP.GE.AND P5, PT, R30, R25.reuse, PT ;  /* 0x000000191e00720c */ /* 0x080fe20003fa6270 */
[----:B------:R-:W-:Y:S01]  /*a060*/  IMAD.WIDE.U32 R2, R76, c[0x0][0x300], R2 ;  /* 0x0000c0004c027a25 */ /* 0x000fe200078e0002 */
[----:B------:R-:W-:Y:S02]  /*a070*/  IADD3.X R0, R44, -0x1, RZ, P1, !PT ;  /* 0xffffffff2c007810 */ /* 0x000fe40000ffe4ff */
[----:B------:R-:W-:Y:S01]  /*a080*/  ISETP.GE.AND P0, PT, R20, R25, PT ;  /* 0x000000191400720c */ /* 0x000fe20003f06270 */
[----:B------:R-:W-:Y:S01]  /*a090*/  IMAD R5, R76, c[0x0][0x304], R5 ;  /* 0x0000c1004c057a24 */ /* 0x000fe200078e0205 */
        /* <DEDUP_REMOVED lines=30> */
.L_x_11431:
        /* <DEDUP_REMOVED lines=24> */
.L_x_11507:
[----:B0-----:R-:W-:Y:S05]  /*a400*/  BSYNC B0 ;  /* 0x0000000000007941 */ /* 0x001fea0003800000 */
.L_x_11506:
[----:B------:R-:W-:Y:S01]  /*a410*/  BSSY B0, `(.L_x_11508) ;  /* 0x0000018000007945 */ /* 0x000fe20003800000 */
[----:B------:R-:W-:Y:S05]  /*a420*/  @!P0 BRA `(.L_x_11509) ;  /* 0x0000015000008947 */ /* 0x000fea0003800000 */
[----:B------:R-:W-:Y:S06]  /*a430*/  BAR.SYNC.DEFER_BLOCKING 0x0 ;  /* 0x0000000000007b1d */ /* 0x000fec0000010000 */
[----:B------:R-:W2:Y:S04]  /*a440*/  SHFL.DOWN P0, R0, R67, 0x1, 0x1f ;  /* 0x08201f0043007f89 */ /* 0x000ea80000000000 */
[----:B0-----:R-:W0:Y:S04]  /*a450*/  S2R R6, SR_LANEID ;  /* 0x0000000000067919 */ /* 0x001e280000000000 */
[----:B-1----:R-:W1:Y:S01]  /*a460*/  S2R R13, SR_TID.X ;  /* 0x00000000000d7919 */ /* 0x002e620000002100 */
[----:B--2---:R-:W-:Y:S01]  /*a470*/  @P0 FADD R0, R0, R67 ;  /* 0x0000004300000221 */ /* 0x004fe20000000000 */
        /* <DEDUP_REMOVED lines=13> */
[----:B0-----:R0:W-:Y:S01]  /*a550*/  RED.E.ADD.F32.FTZ.RN.STRONG.GPU [R14.64], R4 ;  /* 0x000000040e00798e */ /* 0x0011e2000c10e786 */
[----:B------:R-:W-:Y:S01]  /*a560*/  HFMA2.MMA R13, -RZ, RZ, 0, 0 ;  /* 0x00000000ff0d7435 */ /* 0x000fe200000001ff */
[----:B------:R-:W-:Y:S05]  /*a570*/  BRA `(.L_x_11510) ;  /* 0x0000001000007947 */ /* 0x000fea0003800000 */
.L_x_11509:
[----:B-1----:R-:W1:Y:S02]  /*a580*/  S2R R13, SR_TID.X ;  /* 0x00000000000d7919 */ /* 0x002e640000002100 */
.L_x_11510:
[----:B0-----:R-:W-:Y:S05]  /*a590*/  BSYNC B0 ;  /* 0x0000000000007941 */ /* 0x001fea0003800000 */
.L_x_11508:
        /* <DEDUP_REMOVED lines=10> */
.L_x_11511:
        /* <DEDUP_REMOVED lines=28> */
.L_x_11512:
        /* <DEDUP_REMOVED lines=16> */
.L_x_14727:


//--------------------- .text._Z25selective_scan_bwd_kernelI32Selective_Scan_bwd_kernel_traitsILi32ELi8ELb0ELb1ELb0ELb0ELb0EN3c104HalfENS1_7complexIfEEEEv12SSMParamsBwd --------------------------
	.section	.text._Z25selective_scan_bwd_kernelI32Selective_Scan_bwd_kernel_traitsILi32ELi8ELb0ELb1ELb0ELb0ELb0EN3c104HalfENS1_7complexIfEEEEv12SSMParamsBwd,"ax",@progbits
	.sectioninfo	@"SHI_REGISTERS=198"
	.align	128
        .global         _Z25selective_scan_bwd_kernelI32Selective_Scan_bwd_kernel_traitsILi32ELi8ELb0ELb1ELb0ELb0ELb0EN3c104HalfENS1_7complexIfEEEEv12SSMParamsBwd
        .type           _Z25selective_scan_bwd_kernelI32Selective_Scan_bwd_kernel_traitsILi32ELi8ELb0ELb1ELb0ELb0ELb0EN3c104HalfENS1_7complexIfEEEEv12SSMParamsBwd,@function
        .size           _Z25selective_scan_bwd_kernelI32Selective_Scan_bwd_kernel_traitsILi32ELi8ELb0ELb1ELb0ELb0ELb0EN3c104HalfENS1_7complexIfEEEEv12SSMParamsBwd,(.L_x_14728 - _Z25selective_scan_bwd_kernelI32Selective_Scan_bwd_kernel_traitsILi32ELi8ELb0ELb1ELb0ELb0ELb0EN3c104HalfENS1_7complexIfEEEEv12SSMParamsBwd)
        .other          _Z25selective_scan_bwd_kernelI32Selective_Scan_bwd_kernel_traitsILi32ELi8ELb0ELb1ELb0ELb0ELb0EN3c104HalfENS1_7complexIfEEEEv12SSMParamsBwd,@"STO_CUDA_ENTRY STV_DEFAULT"
_Z25selective_scan_bwd_kernelI32Selective_Scan_bwd_kernel_traitsILi32ELi8ELb0ELb1ELb0ELb0ELb0EN3c104HalfENS1_7complexIfEEEEv12SSMParamsBwd:
.text._Z25selective_scan_bwd_kernelI32Selective_Scan_bwd_kernel_traitsILi32ELi8ELb0ELb1ELb0ELb0ELb0EN3c104HalfENS1_7complexIfEEEEv12SSMParamsBwd:
        /* <DEDUP_REMOVED lines=77> */
[----:B------:R-:W-:Y:S02]  /*04d0*/  LEA R86, P0, R87, c[0x0][0x240], 0x1 ;  /* 0x0000900057567a11 */ /* 0x000fe400078008ff */
[----:B------:R-:W-:Y:S02]  /*04e0*/  IADD3 R11, P2, R11, R4, RZ ;  /* 0x000000040b0b7210 */ /* 0x000fe40007f5e0ff */
[----:B------:R-:W-:Y:S01]  /*04f0*/  LEA.HI.X R87, R87, c[0x0][0x244], R0, 0x1, P0 ;  /* 0x0000910057577a11 */ /* 0x000fe200000f0c00 */
[----:B------:R-:W-:Y:S01]  /*0500*/  IMAD R0, R178, c[0x0][0x1a8], RZ ;  /* 0x00006a00b2007a24 */ /* 0x000fe200078e02ff */
[----:B------:R-:W-:-:S02]  /*0510*/  ISETP.NE.U32.AND P0, PT, RZ, c[0x0][0x260], PT ;  /* 0x00009800ff007a0c */ /* 0x000fc40003f05070 */
[----:B------:R-:W-:Y:S02]  /*0520*/  LEA R84, P1, R85, c[0x0][0x248], 0x1 ;  /* 0x0000920055547a11 */ /* 0x000fe400078208ff */
        /* <DEDUP_REMOVED lines=9> */
[C---:B------:R-:W-:Y:S02]  /*05c0*/  LEA R3, R12.reuse, 0xfffffe00, 0x9 ;  /* 0xfffffe000c037811 */ /* 0x040fe400078e48ff */
[----:B------:R-:W-:Y:S01]  /*05d0*/  ISETP.GE.AND P3, PT, R12, 0x1, PT ;  /* 0x000000010c00780c */ /* 0x000fe20003f66270 */
[----:B------:R-:W-:Y:S01]  /*05e0*/  @P0 IMAD R0, R0, c[0x0][0x174], RZ ;  /* 0x00005d0000000a24 */ /* 0x000fe200078e02ff */
[----:B------:R-:W-:Y:S02]  /*05f0*/  IADD3 R80, P5, R3, R8, RZ ;  /* 0x0000000803507210 */ /* 0x000fe40007fbe0ff */
[----:B------:R-:W-:Y:S01]  /*0600*/  LEA R82, P4, R11, c[0x0][0x308], 0x1 ;  /* 0x0000c2000b527a11 */ /* 0x000fe200078808ff */
[----:B------:R-:W-:Y:S01]  /*0610*/  @P0 IMAD R0, R0, c[0x0][0x16c], RZ ;  /* 0x00005b0000000a24 */ /* 0x000fe200078e02ff */
[----:B------:R-:W-:-:S02]  /*0620*/  IADD3 R8, R9, R5, RZ ;  /* 0x0000000509087210 */ /* 0x000fc40007ffe0ff */
[----:B------:R-:W-:Y:S02]  /*0630*/  LEA.HI.X R83, R11, c[0x0][0x30c], R4, 0x1, P4 ;  /* 0x0000c3000b537a11 */ /* 0x000fe400020f0c04 */
[----:B------:R-:W-:Y:S01]  /*0640*/  LEA.HI.X.SX32 R3, R3, R8, 0x1, P5 ;  /* 0x0000000803037211 */ /* 0x000fe200028f0eff */
[----:B------:R-:W-:Y:S01]  /*0650*/  CS2R R10, SRZ ;  /* 0x00000000000a7805 */ /* 0x000fe2000001ff00 */
[----:B------:R-:W-:Y:S01]  /*0660*/  CS2R R8, SRZ ;  /* 0x0000000000087805 */ /* 0x000fe2000001ff00 */
[----:B------:R-:W-:Y:S02]  /*0670*/  @P0 MOV R5, 0x10 ;  /* 0x0000001000050802 */ /* 0x000fe40000000f00 */
[----:B------:R-:W-:Y:S02]  /*0680*/  LEA R81, P6, R80, c[0x0][0x228], 0x1 ;  /* 0x00008a0050517a11 */ /* 0x000fe400078c08ff */
[C---:B------:R-:W-:Y:S02]  /*0690*/  @P1 LEA R8, P4, R98.reuse, c[0x0][0x328], 0x2 ;  /* 0x0000ca0062081a11 */ /* 0x040fe400078810ff */
[----:B------:R-:W-:-:S02]  /*06a0*/  @P2 LEA R10, P5, R98, c[0x0][0x348], 0x2 ;  /* 0x0000d200620a2a11 */ /* 0x000fc400078a10ff */
[----:B------:R-:W-:Y:S01]  /*06b0*/  LEA.HI.X R80, R80, c[0x0][0x22c], R3, 0x1, P6 ;  /* 0x00008b0050507a11 */ /* 0x000fe200030f0c03 */
[----:B------:R-:W-:Y:S01]  /*06c0*/  @P0 IMAD.WIDE R2, R0, R5, c[0x0][0x260] ;  /* 0x0000980000020625 */ /* 0x000fe200078e0205 */
[C-C-:B------:R-:W-:Y:S01]  /*06d0*/  @P1 LEA.HI.X R9, R98.reuse, c[0x0][0x32c], R97.reuse, 0x2, P4 ;  /* 0x0000cb0062091a11 */ /* 0x140fe200020f1461 */
[----:B------:R-:W-:Y:S01]  /*06e0*/  @!P0 CS2R R2, SRZ ;  /* 0x0000000000028805 */ /* 0x000fe2000001ff00 */
[----:B------:R-:W-:Y:S01]  /*06f0*/  @P2 LEA.HI.X R11, R98, c[0x0][0x34c], R97, 0x2, P5 ;  /* 0x0000d300620b2a11 */ /* 0x000fe200028f1461 */
[----:B------:R-:W-:Y:S05]  /*0700*/  @!P3 BRA `(.L_x_11513) ;  /* 0x000067e00000b947 */ /* 0x000fea0003800000 */
[----:B------:R-:W0:Y:S01]  /*0710*/  S2R R90, SR_TID.X ;  /* 0x00000000005a7919 */ /* 0x000e220000002100 */
[----:B------:R-:W-:Y:S02]  /*0720*/  MOV R92, RZ ;  /* 0x000000ff005c7202 */ /* 0x000fe40000000f00 */
[----:B------:R-:W-:Y:S01]  /*0730*/  MOV R78, RZ ;  /* 0x000000ff004e7202 */ /* 0x000fe20000000f00 */
[----:B------:R-:W1:Y:S01]  /*0740*/  S2R R88, SR_LANEID ;  /* 0x0000000000587919 */ /* 0x000e620000000000 */
[----:B------:R-:W-:-:S02]  /*0750*/  MOV R89, RZ ;  /* 0x000000ff00597202 */ /* 0x000fc40000000f00 */
[----:B0-----:R-:W-:-:S04]  /*0760*/  SHF.L.U32 R79, R90, 0x3, RZ ;  /* 0x000000035a4f7819 */ /* 0x001fc800000006ff */
[----:B-1----:R-:W-:Y:S02]  /*0770*/  LOP3.LUT R79, R79, 0xffffff00, RZ, 0xc0, !PT ;  /* 0xffffff004f4f7812 */ /* 0x002fe400078ec0ff */
.L_x_11566:
        /* <DEDUP_REMOVED lines=37> */
[----:B------:R-:W-:-:S04]  /*09d0*/  IADD3 R19, R88, 0x20, RZ ;  /* 0x0000002058137810 */ /* 0x000fc80007ffe0ff */
[-C--:B------:R-:W-:Y:S02]  /*09e0*/  LEA.HI.SX32 R19, R19, R88.reuse, 0x1b ;  /* 0x0000005813137211 */ /* 0x080fe400078fdaff */
[C---:B------:R-:W-:Y:S02]  /*09f0*/  IADD3 R21, R88.reuse, 0x40, RZ ;  /* 0x0000004058157810 */ /* 0x040fe40007ffe0ff */
[----:B------:R-:W-:Y:S02]  /*0a00*/  SHF.L.U32 R73, R19, 0x1, RZ ;  /* 0x0000000113497819 */ /* 0x000fe400000006ff */
[CC--:B------:R-:W-:Y:S02]  /*0a10*/  LEA.HI.SX32 R74, R88.reuse, R88.reuse, 0x1b ;  /* 0x00000058584a7211 */ /* 0x0c0fe400078fdaff */
[----:B------:R-:W-:Y:S02]  /*0a20*/  IADD3 R19, R88, 0x60, RZ ;  /* 0x0000006058137810 */ /* 0x000fe40007ffe0ff */
[----:B------:R-:W-:-:S02]  /*0a30*/  LEA.HI.SX32 R21, R21, R88, 0x1b ;  /* 0x0000005815157211 */ /* 0x000fc400078fdaff */
[----:B------:R-:W-:Y:S02]  /*0a40*/  SHF.L.U32 R74, R74, 0x1, RZ ;  /* 0x000000014a4a7819 */ /* 0x000fe400000006ff */
[----:B------:R-:W-:Y:S02]  /*0a50*/  LEA.HI.SX32 R19, R19, R88, 0x1b ;  /* 0x0000005813137211 */ /* 0x000fe400078fdaff */
[----:B------:R-:W-:Y:S02]  /*0a60*/  SHF.L.U32 R72, R21, 0x1, RZ ;  /* 0x0000000115487819 */ /* 0x000fe400000006ff */
[C---:B0-----:R-:W-:Y:S02]  /*0a70*/  IADD3 R5, R88.reuse, 0x80, RZ ;  /* 0x0000008058057810 */ /* 0x041fe40007ffe0ff */
[C---:B------:R-:W-:Y:S02]  /*0a80*/  IADD3 R21, R88.reuse, 0xa0, RZ ;  /* 0x000000a058157810 */ /* 0x040fe40007ffe0ff */
[----:B------:R-:W-:-:S02]  /*0a90*/  IADD3 R23, R88, 0xc0, RZ ;  /* 0x000000c058177810 */ /* 0x000fc40007ffe0ff */
[----:B------:R-:W-:Y:S02]  /*0aa0*/  SHF.L.U32 R71, R19, 0x1, RZ ;  /* 0x0000000113477819 */ /* 0x000fe400000006ff */
[----:B------:R-:W-:Y:S02]  /*0ab0*/  IADD3 R19, R88, 0xe0, RZ ;  /* 0x000000e058137810 */ /* 0x000fe40007ffe0ff */
[-C--:B------:R-:W-:Y:S02]  /*0ac0*/  LEA.HI.SX32 R5, R5, R88.reuse, 0x1b ;  /* 0x0000005805057211 */ /* 0x080fe400078fdaff */
[-C--:B------:R-:W-:Y:S02]  /*0ad0*/  LEA.HI.SX32 R21, R21, R88.reuse, 0x1b ;  /* 0x0000005815157211 */ /* 0x080fe400078fdaff */
[-C--:B------:R-:W-:Y:S02]  /*0ae0*/  LEA.HI.SX32 R23, R23, R88.reuse, 0x1b ;  /* 0x0000005817177211 */ /* 0x080fe400078fdaff */
[----:B------:R-:W-:-:S02]  /*0af0*/  LEA.HI.SX32 R19, R19, R88, 0x1b ;  /* 0x0000005813137211 */ /* 0x000fc400078fdaff */
[----:B------:R-:W-:Y:S02]  /*0b00*/  SHF.L.U32 R70, R5, 0x1, RZ ;  /* 0x0000000105467819 */ /* 0x000fe400000006ff */
[----:B------:R-:W-:Y:S02]  /*0b10*/  SHF.L.U32 R69, R21, 0x1, RZ ;  /* 0x0000000115457819 */ /* 0x000fe400000006ff */
[----:B------:R-:W-:Y:S02]  /*0b20*/  SHF.L.U32 R68, R23, 0x1, RZ ;  /* 0x0000000117447819 */ /* 0x000fe400000006ff */
[----:B------:R-:W-:Y:S02]  /*0b30*/  SHF.L.U32 R67, R19, 0x1, RZ ;  /* 0x0000000113437819 */ /* 0x000fe400000006ff */
[CC--:B------:R-:W-:Y:S01]  /*0b40*/  ISETP.GE.AND P6, PT, R76.reuse, R75.reuse, PT ;  /* 0x0000004b4c00720c */ /* 0x0c0fe20003fc6270 */
[----:B------:R-:W-:Y:S01]  /*0b50*/  IMAD.WIDE R4, R76, 0x2, R84 ;  /* 0x000000024c047825 */ /* 0x000fe200078e0254 */
[----:B------:R-:W-:-:S02]  /*0b60*/  ISETP.GE.AND P5, PT, R16, R75, PT ;  /* 0x0000004b1000720c */ /* 0x000fc40003fa6270 */
[-C--:B------:R-:W-:Y:S02]  /*0b70*/  ISETP.GE.AND P4, PT, R18, R75.reuse, PT ;  /* 0x0000004b1200720c */ /* 0x080fe40003f86270 */
[-C--:B------:R-:W-:Y:S02]  /*0b80*/  ISETP.GE.AND P3, PT, R20, R75.reuse, PT ;  /* 0x0000004b1400720c */ /* 0x080fe40003f66270 */
[-C--:B------:R-:W-:Y:S02]  /*0b90*/  ISETP.GE.AND P2, PT, R22, R75.reuse, PT ;  /* 0x0000004b1600720c */ /* 0x080fe40003f46270 */
[-C--:B------:R-:W-:Y:S02]  /*0ba0*/  ISETP.GE.AND P1, PT, R24, R75.reuse, PT ;  /* 0x0000004b1800720c */ /* 0x080fe40003f26270 */
[----:B------:R-:W-:Y:S01]  /*0bb0*/  ISETP.GE.AND P0, PT, R26, R75, PT ;  /* 0x0000004b1a00720c */ /* 0x000fe20003f06270 */
[----:B--2---:R-:W-:Y:S04]  /*0bc0*/  STS.U16 [R74], R7 ;  /* 0x000000074a007388 */ /* 0x004fe80000000400 */
[----:B---3--:R0:W-:Y:S04]  /*0bd0*/  STS.U16 [R73+0x40], R0 ;  /* 0x0000400049007388 */ /* 0x0081e80000000400 */
[----:B----4-:R1:W-:Y:S01]  /*0be0*/  STS.U16 [R72+0x80], R13 ;  /* 0x0000800d48007388 */ /* 0x0103e20000000400 */
        /* <DEDUP_REMOVED lines=10> */
[----:B------:R-:W4:Y:S04]  /*0c90*/  LDS.U16 R65, [R66+0x2] ;  /* 0x0000020042417984 */ /* 0x000f280000000400 */
        /* <DEDUP_REMOVED lines=9> */
[----:B-1----:R-:W-:Y:S02]  /*0d30*/  PRMT R13, RZ, 0x7610, R13 ;  /* 0x00007610ff0d7816 */ /* 0x002fe4000000000d */
[----:B0-----:R-:W-:Y:S02]  /*0d40*/  PRMT R6, RZ, 0x7610, R6 ;  /* 0x00007610ff067816 */ /* 0x001fe40000000006 */
[----:B--2---:R-:W-:Y:S02]  /*0d50*/  PRMT R15, RZ, 0x7610, R15 ;  /* 0x00007610ff0f7816 */ /* 0x004fe4000000000f */
[----:B---3--:R-:W-:Y:S02]  /*0d60*/  PRMT R12, RZ, 0x7610, R12 ;  /* 0x00007610ff0c7816 */ /* 0x008fe4000000000c */
[----:B----4-:R-:W-:-:S02]  /*0d70*/  PRMT R17, RZ, 0x7610, R17 ;  /* 0x00007610ff117816 */ /* 0x010fc40000000011 */
        /* <DEDUP_REMOVED lines=11> */
[-C--:B------:R-:W-:Y:S02]  /*0e30*/  ISETP.GE.AND P4, PT, R18, R75.reuse, PT ;  /* 0x0000004b1200720c */ /* 0x080fe40003f86270 */
[----:B------:R-:W-:Y:S02]  /*0e40*/  PRMT R18, RZ, 0x7610, R18 ;  /* 0x00007610ff127816 */ /* 0x000fe40000000012 */
[CC--:B------:R-:W-:Y:S01]  /*0e50*/  ISETP.GE.AND P5, PT, R76.reuse, R75.reuse, PT ;  /* 0x0000004b4c00720c */ /* 0x0c0fe20003fa6270 */
        /* <DEDUP_REMOVED lines=40> */
[----:B------:R-:W-:Y:S01]  /*10e0*/  CS2R R56, SRZ ;  /* 0x0000000000387805 */ /* 0x000fe2000001ff00 */
[----:B------:R-:W-:Y:S01]  /*10f0*/  CS2R R54, SRZ ;  /* 0x0000000000367805 */ /* 0x000fe2000001ff00 */
[----:B------:R-:W-:Y:S01]  /*1100*/  CS2R R52, SRZ ;  /* 0x0000000000347805 */ /* 0x000fe2000001ff00 */
[----:B------:R-:W-:Y:S01]  /*1110*/  MOV R51, RZ ;  /* 0x000000ff00337202 */ /* 0x000fe20000000f00 */
[----:B---3--:R-:W-:Y:S04]  /*1120*/  STS.U16 [R74], R17 ;  /* 0x000000114a007388 */ /* 0x008fe80000000400 */
[----:B--2---:R-:W-:Y:S04]  /*1130*/  STS.U16 [R73+0x40], R18 ;  /* 0x0000401249007388 */ /* 0x004fe80000000400 */
[----:B----4-:R-:W-:Y:S04]  /*1140*/  STS.U16 [R72+0x80], R19 ;  /* 0x0000801348007388 */ /* 0x010fe80000000400 */
[----:B------:R-:W-:Y:S04]  /*1150*/  STS.U16 [R71+0xc0], R20 ;  /* 0x0000c01447007388 */ /* 0x000fe80000000400 */
[----:B------:R-:W-:Y:S04]  /*1160*/  STS.U16 [R70+0x100], R21 ;  /* 0x0001001546007388 */ /* 0x000fe80000000400 */
[----:B------:R0:W-:Y:S04]  /*1170*/  STS.U16 [R69+0x140], R22 ;  /* 0x0001401645007388 */ /* 0x0001e80000000400 */
[----:B------:R-:W-:Y:S04]  /*1180*/  STS.U16 [R68+0x180], R23 ;  /* 0x0001801744007388 */ /* 0x000fe80000000400 */
[----:B------:R1:W-:Y:S01]  /*1190*/  STS.U16 [R67+0x1c0], R24 ;  /* 0x0001c01843007388 */ /* 0x0003e20000000400 */
        /* <DEDUP_REMOVED lines=33> */
[----:B------:R-:W-:Y:S02]  /*13b0*/  FFMA.FTZ R4, R31, R17, R4 ;  /* 0x000000111f047223 */ /* 0x000fe40000010004 */
[----:B-----5:R-:W-:-:S02]  /*13c0*/  FMUL.FTZ R50, R25, R96 ;  /* 0x0000006019327220 */ /* 0x020fc40000410000 */
[----:B------:R-:W-:Y:S02]  /*13d0*/  FFMA.FTZ R89, R29, R89, R4 ;  /* 0x000000591d597223 */ /* 0x000fe40000010004 */
[-C--:B------:R-:W-:Y:S02]  /*13e0*/  FMUL.FTZ R49, R23, R96.reuse ;  /* 0x0000006017317220 */ /* 0x080fe40000410000 */
[-C--:B------:R-:W-:Y:S02]  /*13f0*/  FMUL.FTZ R48, R39, R96.reuse ;  /* 0x0000006027307220 */ /* 0x080fe40000410000 */
[-C--:B------:R-:W-:Y:S02]  /*1400*/  FMUL.FTZ R47, R37, R96.reuse ;  /* 0x00000060252f7220 */ /* 0x080fe40000410000 */
[-C--:B------:R-:W-:Y:S02]  /*1410*/  FMUL.FTZ R46, R35, R96.reuse ;  /* 0x00000060232e7220 */ /* 0x080fe40000410000 */
[----:B------:R-:W-:-:S02]  /*1420*/  FMUL.FTZ R45, R33, R96 ;  /* 0x00000060212d7220 */ /* 0x000fc40000410000 */
[-C--:B------:R-:W-:Y:S02]  /*1430*/  FMUL.FTZ R44, R31, R96.reuse ;  /* 0x000000601f2c7220 */ /* 0x080fe40000410000 */
[----:B------:R-:W-:Y:S01]  /*1440*/  FMUL.FTZ R43, R29, R96 ;  /* 0x000000601d2b7220 */ /* 0x000fe20000410000 */
[----:B------:R-:W-:Y:S06]  /*1450*/  BAR.SYNC.DEFER_BLOCKING 0x0 ;  /* 0x0000000000007b1d */ /* 0x000fec0000010000 */
[----:B------:R-:W-:Y:S05]  /*1460*/  @!P0 BRA `(.L_x_11514) ;  /* 0x00004f8000008947 */ /* 0x000fea0003800000 */
[----:B------:R-:W-:Y:S01]  /*1470*/  IADD3 R42, R176, -0x1, RZ ;  /* 0xffffffffb02a7810 */ /* 0x000fe20007ffe0ff */
[----:B------:R-:W-:Y:S01]  /*1480*/  HADD2.F32 R5, -RZ, R0.H0_H0 ;  /* 0x20000000ff057230 */ /* 0x000fe20000004100 */
[----:B------:R-:W-:Y:S01]  /*1490*/  FADD.FTZ R41, R25, R25 ;  /* 0x0000001919297221 */ /* 0x000fe20000010000 */
[----:B------:R-:W-:Y:S01]  /*14a0*/  HADD2.F32 R17, -RZ, R6.H0_H0 ;  /* 0x20000006ff117230 */ /* 0x000fe20000004100 */
[----:B------:R-:W-:Y:S01]  /*14b0*/  LEA.HI R4, R42, R42, RZ, 0x1 ;  /* 0x0000002a2a047211 */ /* 0x000fe200078f08ff */
[----:B------:R-:W-:Y:S01]  /*14c0*/  HADD2.F32 R7, -RZ, R7.H0_H0 ;  /* 0x20000007ff077230 */ /* 0x000fe20000004100 */
[----:B------:R-:W-:Y:S01]  /*14d0*/  FADD.FTZ R40, R23, R23 ;  /* 0x0000001717287221 */ /* 0x000fe20000010000 */
[----:B------:R-:W-:Y:S01]  /*14e0*/  HADD2.F32 R13, -RZ, R13.H0_H0 ;  /* 0x2000000dff0d7230 */ /* 0x000fe20000004100 */
[----:B------:R-:W-:Y:S01]  /*14f0*/  LOP3.LUT R19, R4, 0xfffffe, RZ, 0xc0, !PT ;  /* 0x00fffffe04137812 */ /* 0x000fe200078ec0ff */
[----:B------:R-:W-:Y:S01]  /*1500*/  HADD2.F32 R21, -RZ, R14.H0_H0 ;  /* 0x2000000eff157230 */ /* 0x000fe20000004100 */
[----:B------:R-:W-:Y:S01]  /*1510*/  FADD.FTZ R39, R39, R39 ;  /* 0x0000002727277221 */ /* 0x000fe20000010000 */
[----:B------:R-:W-:Y:S01]  /*1520*/  HADD2.F32 R15, -RZ, R15.H0_H0 ;  /* 0x2000000fff0f7230 */ /* 0x000fe20000004100 */
[----:B------:R-:W-:Y:S01]  /*1530*/  IADD3 R42, R42, -R19, RZ ;  /* 0x800000132a2a7210 */ /* 0x000fe20007ffe0ff */
        /* <DEDUP_REMOVED lines=8> */
[----:B------:R-:W-:Y:S01]  /*15c0*/  MOV R58, RZ ;  /* 0x000000ff003a7202 */ /* 0x000fe20000000f00 */
[----:B------:R-:W-:Y:S01]  /*15d0*/  FADD.FTZ R29, R29, R29 ;  /* 0x0000001d1d1d7221 */ /* 0x000fe20000010000 */
        /* <DEDUP_REMOVED lines=10> */
.L_x_11561:
[----:B------:R-:W-:Y:S02]  /*1680*/  IADD3 R75, -R77, c[0x0][0x168], RZ ;  /* 0x00005a004d4b7a10 */ /* 0x000fe40007ffe1ff */
[----:B------:R-:W-:-:S02]  /*1690*/  IADD3 R4, R79, R76, RZ ;  /* 0x0000004c4f047210 */ /* 0x000fc40007ffe0ff */
[----:B------:R-:W-:Y:S02]  /*16a0*/  SHF.L.U32 R21, R75, 0x1, RZ ;  /* 0x000000014b157819 */ /* 0x000fe400000006ff */
[C---:B------:R-:W-:Y:S02]  /*16b0*/  IADD3 R5, R4.reuse, 0x20, RZ ;  /* 0x0000002004057810 */ /* 0x040fe40007ffe0ff */
[----:B------:R-:W-:Y:S02]  /*16c0*/  SHF.R.S32.HI R100, RZ, 0x1f, R27 ;  /* 0x0000001fff647819 */ /* 0x000fe4000001141b */
[----:B------:R-:W-:Y:S02]  /*16d0*/  ISETP.GE.AND P6, PT, R5, R21, PT ;  /* 0x000000150500720c */ /* 0x000fe40003fc6270 */
[----:B------:R-:W-:Y:S01]  /*16e0*/  IADD3 R6, R4, 0x40, RZ ;  /* 0x0000004004067810 */ /* 0x000fe20007ffe0ff */
[----:B------:R-:W-:Y:S01]  /*16f0*/  IMAD R12, R100, c[0x0][0x1a0], RZ ;  /* 0x00006800640c7a24 */ /* 0x000fe200078e02ff */
[----:B------:R-:W-:-:S02]  /*1700*/  SHF.R.S32.HI R5, RZ, 0x1f, R4 ;  /* 0x0000001fff057819 */ /* 0x000fc40000011404 */
[-C--:B------:R-:W-:Y:S01]  /*1710*/  ISETP.GE.AND P0, PT, R6, R21.reuse, PT ;  /* 0x000000150600720c */ /* 0x080fe20003f06270 */
[C---:B------:R-:W-:Y:S01]  /*1720*/  IMAD R15, R27.reuse, c[0x0][0x1a4], R12 ;  /* 0x000069001b0f7a24 */ /* 0x040fe200078e020c */
[C---:B------:R-:W-:Y:S01]  /*1730*/  IADD3 R6, R4.reuse, 0x60, RZ ;  /* 0x0000006004067810 */ /* 0x040fe20007ffe0ff */
[----:B------:R-:W-:Y:S01]  /*1740*/  IMAD.WIDE.U32 R12, R27, c[0x0][0x1a0], R4 ;  /* 0x000068001b0c7a25 */ /* 0x000fe200078e0004 */
[C---:B------:R-:W-:Y:S02]  /*1750*/  IADD3 R7, R4.reuse, 0x80, RZ ;  /* 0x0000008004077810 */ /* 0x040fe40007ffe0ff */
[----:B------:R-:W-:Y:S02]  /*1760*/  IADD3 R5, R4, 0xa0, RZ ;  /* 0x000000a004057810 */ /* 0x000fe40007ffe0ff */
[-C--:B------:R-:W-:Y:S02]  /*1770*/  ISETP.GE.AND P1, PT, R6, R21.reuse, PT ;  /* 0x000000150600720c */ /* 0x080fe40003f26270 */
[----:B------:R-:W-:-:S02]  /*1780*/  ISETP.GE.AND P2, PT, R7, R21, PT ;  /* 0x000000150700720c */ /* 0x000fc40003f46270 */
[----:B------:R-:W-:Y:S02]  /*1790*/  IADD3 R7, R13, R15, RZ ;  /* 0x0000000f0d077210 */ /* 0x000fe40007ffe0ff */
[----:B------:R-:W-:Y:S02]  /*17a0*/  LEA R6, P4, R12, R81, 0x1 ;  /* 0x000000510c067211 */ /* 0x000fe400078808ff */
[-C--:B------:R-:W-:Y:S01]  /*17b0*/  ISETP.GE.AND P3, PT, R5, R21.reuse, PT ;  /* 0x000000150500720c */ /* 0x080fe20003f66270 */
[----:B------:R-:W-:Y:S01]  /*17c0*/  IMAD R5, R97, c[0x0][0x180], RZ ;  /* 0x0000600061057a24 */ /* 0x000fe200078e02ff */
[----:B------:R-:W-:Y:S02]  /*17d0*/  IADD3 R14, R4, 0xc0, RZ ;  /* 0x000000c0040e7810 */ /* 0x000fe40007ffe0ff */
[----:B------:R-:W-:Y:S01]  /*17e0*/  PRMT R16, RZ, 0x7610, R16 ;  /* 0x00007610ff107816 */ /* 0x000fe20000000010 */
[----:B------:R-:W-:Y:S01]  /*17f0*/  IMAD R15, R98, c[0x0][0x184], R5 ;  /* 0x00006100620f7a24 */ /* 0x000fe200078e0205 */
[----:B------:R-:W-:Y:S01]  /*1800*/  LEA.HI.X R7, R12, R80, R7, 0x1, P4 ;  /* 0x000000500c077211 */ /* 0x000fe200020f0c07 */
[----:B------:R-:W-:Y:S01]  /*1810*/  IMAD.WIDE.U32 R12, R98, c[0x0][0x180], RZ ;  /* 0x00006000620c7a25 */ /* 0x000fe200078e00ff */
[----:B------:R-:W-:-:S02]  /*1820*/  ISETP.GE.AND P4, PT, R14, R21, PT ;  /* 0x000000150e00720c */ /* 0x000fc40003f86270 */
[----:B------:R-:W-:Y:S01]  /*1830*/  IADD3 R14, R4, 0x100, RZ ;  /* 0x00000100040e7810 */ /* 0x000fe20007ffe0ff */
[----:B------:R0:W2:Y:S01]  /*1840*/  @!P6 LDG.E.U16 R16, [R6.64+0x40] ;  /* 0x000040060610e981 */ /* 0x0000a2000c1e1500 */
[----:B------:R-:W-:Y:S02]  /*1850*/  IADD3 R13, R13, R15, RZ ;  /* 0x0000000f0d0d7210 */ /* 0x000fe40007ffe0ff */
[-C--:B------:R-:W-:Y:S01]  /*1860*/  ISETP.GE.AND P6, PT, R14, R21.reuse, PT ;  /* 0x000000150e00720c */ /* 0x080fe20003fc6270 */
[----:B------:R-:W-:Y:S01]  /*1870*/  IMAD R14, R100, c[0x0][0x188], RZ ;  /* 0x00006200640e7a24 */ /* 0x000fe200078e02ff */
[C---:B------:R-:W-:Y:S02]  /*1880*/  ISETP.GE.AND P5, PT, R4.reuse, R21, PT ;  /* 0x000000150400720c */ /* 0x040fe40003fa6270 */
[----:B------:R-:W-:Y:S01]  /*1890*/  PRMT R19, RZ, 0x7610, R19 ;  /* 0x00007610ff137816 */ /* 0x000fe20000000013 */
[C---:B------:R-:W-:Y:S01]  /*18a0*/  IMAD R15, R27.reuse, c[0x0][0x18c], R14 ;  /* 0x000063001b0f7a24 */ /* 0x040fe200078e020e */
[----:B------:R-:W-:Y:S01]  /*18b0*/  PRMT R17, RZ, 0x7610, R17 ;  /* 0x00007610ff117816 */ /* 0x000fe20000000011 */
[----:B------:R-:W-:Y:S01]  /*18c0*/  IMAD.WIDE.U32 R12, R27, c[0x0][0x188], R12 ;  /* 0x000062001b0c7a25 */ /* 0x000fe200078e000c */
[----:B------:R-:W-:-:S02]  /*18d0*/  IADD3 R5, R4, 0xe0, RZ ;  /* 0x000000e004057810 */ /* 0x000fc40007ffe0ff */
[----:B------:R0:W3:Y:S02]  /*18e0*/  @!P0 LDG.E.U16 R19, [R6.64+0x80] ;  /* 0x0000800606138981 */ /* 0x0000e4000c1e1500 */
[----:B------:R-:W-:Y:S02]  /*18f0*/  IADD3 R15, R13, R15, RZ ;  /* 0x0000000f0d0f7210 */ /* 0x000fe40007ffe0ff */
[----:B------:R-:W-:Y:S01]  /*1900*/  LEA R14, P0, R12, c[0x0][0x220], 0x3 ;  /* 0x000088000c0e7a11 */ /* 0x000fe200078018ff */
[----:B------:R0:W4:Y:S01]  /*1910*/  @!P5 LDG.E.U16 R17, [R6.64] ;  /* 0x000000060611d981 */ /* 0x000122000c1e1500 */
[----:B------:R-:W-:Y:S02]  /*1920*/  IADD3 R13, R4, 0x140, RZ ;  /* 0x00000140040d7810 */ /* 0x000fe40007ffe0ff */
[----:B------:R-:W-:Y:S02]  /*1930*/  PRMT R18, RZ, 0x7610, R18 ;  /* 0x00007610ff127816 */ /* 0x000fe40000000012 */
[----:B------:R-:W-:-:S02]  /*1940*/  LEA.HI.X R15, R12, c[0x0][0x224], R15, 0x3, P0 ;  /* 0x000089000c0f7a11 */ /* 0x000fc400000f1c0f */
[-C--:B------:R-:W-:Y:S02]  /*1950*/  ISETP.GE.AND P5, PT, R5, R21.reuse, PT ;  /* 0x000000150500720c */ /* 0x080fe40003fa6270 */
[-C--:B------:R-:W-:Y:S01]  /*1960*/  ISETP.GE.AND P0, PT, R13, R21.reuse, PT ;  /* 0x000000150d00720c */ /* 0x080fe20003f06270 */
[----:B------:R0:W3:Y:S01]  /*1970*/  @!P1 LDG.E.U16 R18, [R6.64+0xc0] ;  /* 0x0000c00606129981 */ /* 0x0000e2000c1e1500 */
[----:B------:R-:W-:Y:S02]  /*1980*/  IADD3 R5, R4, 0x120, RZ ;  /* 0x0000012004057810 */ /* 0x000fe40007ffe0ff */
[----:B------:R-:W-:Y:S01]  /*1990*/  PRMT R23, RZ, 0x7610, R23 ;  /* 0x00007610ff177816 */ /* 0x000fe20000000017 */
[----:B------:R1:W3:Y:S01]  /*19a0*/  LDG.E.64 R12, [R14.64] ;  /* 0x000000060e0c7981 */ /* 0x0002e2000c1e1b00 */
[----:B------:R-:W-:Y:S02]  /*19b0*/  PRMT R22, RZ, 0x7610, R22 ;  /* 0x00007610ff167816 */ /* 0x000fe40000000016 */
[----:B------:R-:W-:-:S02]  /*19c0*/  ISETP.GE.AND P1, PT, R5, R21, PT ;  /* 0x000000150500720c */ /* 0x000fc40003f26270 */
[----:B------:R-:W-:Y:S01]  /*19d0*/  PRMT R99, RZ, 0x7610, R99 ;  /* 0x00007610ff637816 */ /* 0x000fe20000000063 */
[----:B------:R0:W3:Y:S01]  /*19e0*/  @!P2 LDG.E.U16 R23, [R6.64+0x100] ;  /* 0x000100060617a981 */ /* 0x0000e2000c1e1500 */
[----:B------:R-:W-:Y:S02]  /*19f0*/  PRMT R102, RZ, 0x7610, R102 ;  /* 0x00007610ff667816 */ /* 0x000fe40000000066 */
[----:B------:R-:W-:Y:S01]  /*1a00*/  PRMT R104, RZ, 0x7610, R104 ;  /* 0x00007610ff687816 */ /* 0x000fe20000000068 */
[----:B------:R0:W3:Y:S01]  /*1a10*/  @!P3 LDG.E.U16 R22, [R6.64+0x140] ;  /* 0x000140060616b981 */ /* 0x0000e2000c1e1500 */
[----:B------:R-:W-:Y:S02]  /*1a20*/  PRMT R101, RZ, 0x7610, R101 ;  /* 0x00007610ff657816 */ /* 0x000fe40000000065 */
[----:B------:R-:W-:Y:S01]  /*1a30*/  IADD3 R5, R4, 0x160, RZ ;  /* 0x0000016004057810 */ /* 0x000fe20007ffe0ff */
[----:B------:R0:W3:Y:S01]  /*1a40*/  @!P4 LDG.E.U16 R99, [R6.64+0x180] ;  /* 0x000180060663c981 */ /* 0x0000e2000c1e1500 */
[----:B------:R-:W-:-:S03]  /*1a50*/  PRMT R103, RZ, 0x7610, R103 ;  /* 0x00007610ff677816 */ /* 0x000fc60000000067 */
[----:B------:R0:W3:Y:S01]  /*1a60*/  @!P5 LDG.E.U16 R102, [R6.64+0x1c0] ;  /* 0x0001c0060666d981 */ /* 0x0000e2000c1e1500 */
[----:B------:R-:W-:-:S03]  /*1a70*/  IADD3 R20, R4, 0x1a0, RZ ;  /* 0x000001a004147810 */ /* 0x000fc60007ffe0ff */
[----:B------:R0:W3:Y:S01]  /*1a80*/  @!P0 LDG.E.U16 R104, [R6.64+0x280] ;  /* 0x0002800606688981 */ /* 0x0000e2000c1e1500 */
[-C--:B------:R-:W-:Y:S02]  /*1a90*/  ISETP.GE.AND P0, PT, R5, R21.reuse, PT ;  /* 0x000000150500720c */ /* 0x080fe40003f06270 */
[C---:B------:R-:W-:Y:S01]  /*1aa0*/  IADD3 R5, R4.reuse, 0x180, RZ ;  /* 0x0000018004057810 */ /* 0x040fe20007ffe0ff */
[----:B------:R0:W3:Y:S01]  /*1ab0*/  @!P6 LDG.E.U16 R101, [R6.64+0x200] ;  /* 0x000200060665e981 */ /* 0x0000e2000c1e1500 */
[C---:B-1----:R-:W-:Y:S02]  /*1ac0*/  IADD3 R14, R4.reuse, 0x1c0, RZ ;  /* 0x000001c0040e7810 */ /* 0x042fe40007ffe0ff */
[----:B------:R-:W-:Y:S01]  /*1ad0*/  IADD3 R4, R4, 0x1e0, RZ ;  /* 0x000001e004047810 */ /* 0x000fe20007ffe0ff */
[----:B------:R0:W3:Y:S01]  /*1ae0*/  @!P1 LDG.E.U16 R103, [R6.64+0x240] ;  /* 0x0002400606679981 */ /* 0x0000e2000c1e1500 */
        /* <DEDUP_REMOVED lines=25> */
[-C--:B------:R-:W-:Y:S02]  /*1c80*/  LEA.HI.SX32 R5, R5, R88.reuse, 0x1b ;  /* 0x0000005805057211 */ /* 0x080fe400078fdaff */
[C---:B0-----:R-:W-:Y:S02]  /*1c90*/  IADD3 R7, R88.reuse, 0x120, RZ ;  /* 0x0000012058077810 */ /* 0x041fe40007ffe0ff */
[----:B------:R-:W-:Y:S02]  /*1ca0*/  IADD3 R109, R88, 0x140, RZ ;  /* 0x00000140586d7810 */ /* 0x000fe40007ffe0ff */
[-C--:B------:R-:W-:Y:S02]  /*1cb0*/  LEA.HI.SX32 R7, R7, R88.reuse, 0x1b ;  /* 0x0000005807077211 */ /* 0x080fe400078fdaff */
[----:B------:R-:W-:Y:S02]  /*1cc0*/  ISETP.NE.AND P1, PT, R90, RZ, PT ;  /* 0x000000ff5a00720c */ /* 0x000fe40003f25270 */
[----:B------:R-:W-:-:S04]  /*1cd0*/  LEA.HI.SX32 R109, R109, R88, 0x1b ;  /* 0x000000586d6d7211 */ /* 0x000fc800078fdaff */
[----:B------:R-:W-:Y:S02]  /*1ce0*/  SHF.L.U32 R109, R109, 0x1, RZ ;  /* 0x000000016d6d7819 */ /* 0x000fe400000006ff */
[----:B------:R-:W-:-:S04]  /*1cf0*/  ISETP.NE.AND P0, PT, R172, RZ, PT ;  /* 0x000000ffac00720c */ /* 0x000fc80003f05270 */
[----:B------:R-:W-:Y:S01]  /*1d00*/  ISETP.LT.OR P2, PT, R176, 0x2, P0 ;  /* 0x00000002b000780c */ /* 0x000fe20000741670 */
[----:B----4-:R-:W-:Y:S04]  /*1d10*/  STS.U16 [R74], R17 ;  /* 0x000000114a007388 */ /* 0x010fe80000000400 */
[----:B--2---:R0:W-:Y:S04]  /*1d20*/  STS.U16 [R73+0x40], R16 ;  /* 0x0000401049007388 */ /* 0x0041e80000000400 */
[----:B---3--:R-:W-:Y:S04]  /*1d30*/  STS.U16 [R72+0x80], R19 ;  /* 0x0000801348007388 */ /* 0x008fe80000000400 */
[----:B------:R-:W-:Y:S01]  /*1d40*/  STS.U16 [R71+0xc0], R18 ;  /* 0x0000c01247007388 */ /* 0x000fe20000000400 */
[----:B0-----:R-:W-:Y:S01]  /*1d50*/  SHF.L.U32 R16, R5, 0x1, RZ ;  /* 0x0000000105107819 */ /* 0x001fe200000006ff */
[----:B------:R-:W-:-:S02]  /*1d60*/  FMUL.FTZ R121, R12, 1.4426950216293334961 ;  /* 0x3fb8aa3b0c797820 */ /* 0x000fc40000410000 */
[C---:B------:R-:W-:Y:S01]  /*1d70*/  FMUL.FTZ R5, R36.reuse, R13 ;  /* 0x0000000d24057220 */ /* 0x040fe20000410000 */
[----:B------:R-:W-:Y:S01]  /*1d80*/  STS.U16 [R70+0x100], R23 ;  /* 0x0001001746007388 */ /* 0x000fe20000000400 */
[----:B------:R-:W-:-:S03]  /*1d90*/  FMUL.FTZ R4, R36, R121 ;  /* 0x0000007924047220 */ /* 0x000fc60000410000 */
[----:B------:R0:W-:Y:S01]  /*1da0*/  STS.U16 [R69+0x140], R22 ;  /* 0x0001401645007388 */ /* 0x0001e20000000400 */
[----:B------:R1:W-:Y:S03]  /*1db0*/  MUFU.EX2 R6, R4 ;  /* 0x0000000400067308 */ /* 0x0003e60000000800 */
[----:B------:R2:W-:Y:S04]  /*1dc0*/  STS.U16 [R68+0x180], R99 ;  /* 0x0001806344007388 */ /* 0x0005e80000000400 */
[----:B------:R-:W-:Y:S01]  /*1dd0*/  STS.U16 [R67+0x1c0], R102 ;  /* 0x0001c06643007388 */ /* 0x000fe20000000400 */
[----:B0-----:R-:W-:Y:S01]  /*1de0*/  FMUL.RZ R22, R5, 0.15915493667125701904 ;  /* 0x3e22f98305167820 */ /* 0x001fe2000040c000 */
[----:B------:R-:W-:-:S03]  /*1df0*/  SHF.L.U32 R18, R7, 0x1, RZ ;  /* 0x0000000107127819 */ /* 0x000fc600000006ff */
[----:B--2---:R-:W-:Y:S01]  /*1e00*/  MUFU.SIN R99, R22 ;  /* 0x0000001600637308 */ /* 0x004fe20000000400 */
[----:B------:R0:W-:Y:S01]  /*1e10*/  STS.U16 [R16+0x200], R101 ;  /* 0x0002006510007388 */ /* 0x0001e20000000400 */
[C---:B------:R-:W-:Y:S02]  /*1e20*/  IADD3 R5, R88.reuse, 0x160, RZ ;  /* 0x0000016058057810 */ /* 0x040fe40007ffe0ff */
[C---:B------:R-:W-:Y:S02]  /*1e30*/  IADD3 R7, R88.reuse, 0x180, RZ ;  /* 0x0000018058077810 */ /* 0x040fe40007ffe0ff */
[C---:B------:R-:W-:Y:S02]  /*1e40*/  IADD3 R17, R88.reuse, 0x1a0, RZ ;  /* 0x000001a058117810 */ /* 0x040fe40007ffe0ff */
[----:B0-----:R-:W0:Y:S01]  /*1e50*/  MUFU.COS R101, R22 ;  /* 0x0000001600657308 */ /* 0x001e220000000000 */
[C---:B------:R-:W-:Y:S02]  /*1e60*/  IADD3 R19, R88.reuse, 0x1c0, RZ ;  /* 0x000001c058137810 */ /* 0x040fe40007ffe0ff */
[----:B------:R-:W-:-:S02]  /*1e70*/  IADD3 R23, R88, 0x1e0, RZ ;  /* 0x000001e058177810 */ /* 0x000fc40007ffe0ff */
[-C--:B------:R-:W-:Y:S02]  /*1e80*/  LEA.HI.SX32 R5, R5, R88.reuse, 0x1b ;  /* 0x0000005805057211 */ /* 0x080fe400078fdaff */
[-C--:B------:R-:W-:Y:S01]  /*1e90*/  LEA.HI.SX32 R7, R7, R88.reuse, 0x1b ;  /* 0x0000005807077211 */ /* 0x080fe200078fdaff */
[----:B------:R2:W-:Y:S01]  /*1ea0*/  STS.U16 [R18+0x240], R103 ;  /* 0x0002406712007388 */ /* 0x0005e20000000400 */
[-C--:B------:R-:W-:Y:S02]  /*1eb0*/  LEA.HI.SX32 R17, R17, R88.reuse, 0x1b ;  /* 0x0000005811117211 */ /* 0x080fe400078fdaff */
[----:B-1----:R-:W-:Y:S02]  /*1ec0*/  SHF.L.U32 R4, R88, 0x4, RZ ;  /* 0x0000000458047819 */ /* 0x002fe400000006ff */
[-C--:B------:R-:W-:Y:S01]  /*1ed0*/  LEA.HI.SX32 R19, R19, R88.reuse, 0x1b ;  /* 0x0000005813137211 */ /* 0x080fe200078fdaff */
[----:B------:R1:W-:Y:S01]  /*1ee0*/  STS.U16 [R109+0x280], R104 ;  /* 0x000280686d007388 */ /* 0x0003e20000000400 */
[----:B------:R-:W-:-:S02]  /*1ef0*/  LEA.HI.SX32 R23, R23, R88, 0x1b ;  /* 0x0000005817177211 */ /* 0x000fc400078fdaff */
[----:B------:R-:W-:Y:S02]  /*1f00*/  SHF.L.U32 R102, R7, 0x1, RZ ;  /* 0x0000000107667819 */ /* 0x000fe400000006ff */
[----:B--2---:R-:W-:Y:S02]  /*1f10*/  SHF.L.U32 R103, R5, 0x1, RZ ;  /* 0x0000000105677819 */ /* 0x004fe400000006ff */
[----:B------:R-:W-:Y:S02]  /*1f20*/  LEA R5, R42, R27, 0x8 ;  /* 0x0000001b2a057211 */ /* 0x000fe400078e40ff */
[----:B------:R-:W-:Y:S02]  /*1f30*/  LEA.HI.SX32 R4, R4, R4, 0x1b ;  /* 0x0000000404047211 */ /* 0x000fe400078fdaff */
[----:B-1----:R-:W-:Y:S02]  /*1f40*/  SHF.L.U32 R104, R17, 0x1, RZ ;  /* 0x0000000111687819 */ /* 0x002fe400000006ff */
[----:B------:R-:W-:-:S02]  /*1f50*/  SHF.L.U32 R19, R19, 0x1, RZ ;  /* 0x0000000113137819 */ /* 0x000fc400000006ff */
[----:B------:R-:W-:Y:S01]  /*1f60*/  @P1 IADD3 R5, R90, 0x200, RZ ;  /* 0x000002005a051810 */ /* 0x000fe20007ffe0ff */
[----:B------:R-:W-:Y:S01]  /*1f70*/  STS.U16 [R103+0x2c0], R14 ;  /* 0x0002c00e67007388 */ /* 0x000fe20000000400 */
[----:B------:R-:W-:Y:S01]  /*1f80*/  SHF.L.U32 R108, R23, 0x1, RZ ;  /* 0x00000001176c7819 */ /* 0x000fe200000006ff */
[C---:B0-----:R-:W-:Y:S02]  /*1f90*/  FMUL.FTZ R16, R6.reuse, R101 ;  /* 0x0000006506107220 */ /* 0x041fe40000410000 */
[----:B------:R-:W-:Y:S01]  /*1fa0*/  FMUL.FTZ R17, R6, R99 ;  /* 0x0000006306117220 */ /* 0x000fe20000410000 */
[----:B------:R0:W-:Y:S01]  /*1fb0*/  STS.U16 [R102+0x300], R15 ;  /* 0x0003000f66007388 */ /* 0x0001e20000000400 */
[----:B------:R-:W-:-:S03]  /*1fc0*/  SHF.L.U32 R6, R4, 0x1, RZ ;  /* 0x0000000104067819 */ /* 0x000fc600000006ff */
[----:B------:R-:W-:Y:S04]  /*1fd0*/  STS.U16 [R104+0x340], R105 ;  /* 0x0003406968007388 */ /* 0x000fe80000000400 */
[----:B------:R-:W-:Y:S01]  /*1fe0*/  STS.U16 [R19+0x380], R106 ;  /* 0x0003806a13007388 */ /* 0x000fe20000000400 */
[----:B0-----:R-:W-:-:S03]  /*1ff0*/  SHF.L.U32 R15, R5, 0x3, RZ ;  /* 0x00000003050f7819 */ /* 0x001fc600000006ff */
[----:B------:R-:W-:Y:S01]  /*2000*/  STS.U16 [R108+0x3c0], R107 ;  /* 0x0003c06b6c007388 */ /* 0x000fe20000000400 */
[----:B------:R-:W-:-:S06]  /*2010*/  NOP ;  /* 0x0000000000007918 */ /* 0x000fcc0000000000 */
[----:B------:R-:W0:Y:S04]  /*2020*/  LDS.U16 R99, [R6] ;  /* 0x0000000006637984 */ /* 0x000e280000000400 */
[----:B------:R-:W1:Y:S04]  /*2030*/  LDS.U16 R101, [R6+0x2] ;  /* 0x0000020006657984 */ /* 0x000e680000000400 */
[----:B------:R-:W-:Y:S04]  /*2040*/  LDS.U16 R107, [R6+0x4] ;  /* 0x00000400066b7984 */ /* 0x000fe80000000400 */
[----:B------:R-:W2:Y:S04]  /*2050*/  LDS.U16 R109, [R6+0x6] ;  /* 0x00000600066d7984 */ /* 0x000ea80000000400 */
[----:B------:R-:W3:Y:S04]  /*2060*/  LDS.U16 R115, [R6+0x8] ;  /* 0x0000080006737984 */ /* 0x000ee80000000400 */
[----:B------:R-:W4:Y:S04]  /*2070*/  LDS.U16 R113, [R6+0xa] ;  /* 0x00000a0006717984 */ /* 0x000f280000000400 */
        /* <DEDUP_REMOVED lines=10> */
[----:B------:R1:W-:Y:S04]  /*2120*/  STS.64 [R15+0x10b0], R16 ;  /* 0x0010b0100f007388 */ /* 0x0003e80000000a00 */
[----:B------:R-:W5:Y:S01]  /*2130*/  LDG.E.64 R20, [R20.64] ;  /* 0x0000000614147981 */ /* 0x000f62000c1e1b00 */
[----:B------:R-:W-:Y:S01]  /*2140*/  @!P2 IADD3 R18, R176, -0x2, RZ ;  /* 0xfffffffeb012a810 */ /* 0x000fe20007ffe0ff */
[----:B------:R-:W-:-:S04]  /*2150*/  CS2R R22, SRZ ;  /* 0x0000000000167805 */ /* 0x000fc8000001ff00 */
[----:B------:R-:W-:-:S04]  /*2160*/  @!P2 IMAD R7, R18, c[0x0][0x16c], R27 ;  /* 0x00005b001207aa24 */ /* 0x000fc800078e021b */
[----:B------:R-:W-:Y:S01]  /*2170*/  @!P2 IMAD.WIDE R4, R7, 0x10, R2 ;  /* 0x000000100704a825 */ /* 0x000fe200078e0202 */
[----:B------:R-:W-:Y:S03]  /*2180*/  BAR.SYNC.DEFER_BLOCKING 0x0 ;  /* 0x0000000000007b1d */ /* 0x000fe60000010000 */
[-C--:B------:R-:W-:Y:S02]  /*2190*/  FMUL.FTZ R14, R32, R13.reuse ;  /* 0x0000000d200e7220 */ /* 0x080fe40000410000 */
[----:B------:R-:W-:Y:S02]  /*21a0*/  FMUL.FTZ R7, R34, R13 ;  /* 0x0000000d22077220 */ /* 0x000fe40000410000 */
[----:B------:R-:W-:Y:S02]  /*21b0*/  FMUL.RZ R14, R14, 0.15915493667125701904 ;  /* 0x3e22f9830e0e7820 */ /* 0x000fe4000040c000 */
[----:B------:R-:W-:-:S02]  /*21c0*/  FMUL.RZ R18, R7, 0.15915493667125701904 ;  /* 0x3e22f98307127820 */ /* 0x000fc4000040c000 */
[----:B------:R-:W-:Y:S01]  /*21d0*/  FMUL.FTZ R7, R34, R121 ;  /* 0x0000007922077220 */ /* 0x000fe20000410000 */
[----:B-1----:R-:W-:Y:S01]  /*21e0*/  MUFU.SIN R15, R14 ;  /* 0x0000000e000f7308 */ /* 0x002fe20000000400 */
[----:B------:R1:W5:Y:S07]  /*21f0*/  @!P2 LDG.E.64 R22, [R4.64+0x8] ;  /* 0x000008060416a981 */ /* 0x00036e000c1e1b00 */
[----:B------:R-:W-:Y:S01]  /*2200*/  MUFU.COS R19, R14 ;  /* 0x0000000e00137308 */ /* 0x000fe20000000000 */
[----:B-1----:R-:W-:-:S02]  /*2210*/  FMUL.FTZ R5, R30, R13 ;  /* 0x0000000d1e057220 */ /* 0x002fc40000410000 */
[-C--:B------:R-:W-:Y:S02]  /*2220*/  FMUL.FTZ R4, R32, R121.reuse ;  /* 0x0000007920047220 */ /* 0x080fe40000410000 */
[----:B------:R-:W-:Y:S02]  /*2230*/  FMUL.RZ R103, R5, 0.15915493667125701904 ;  /* 0x3e22f98305677820 */ /* 0x000fe4000040c000 */
[----:B------:R-:W-:Y:S02]  /*2240*/  FMUL.FTZ R5, R30, R121 ;  /* 0x000000791e057220 */ /* 0x000fe40000410000 */
[----:B------:R-:W1:Y:S08]  /*2250*/  MUFU.EX2 R4, R4 ;  /* 0x0000000400047308 */ /* 0x000e700000000800 */
[----:B------:R-:W-:Y:S08]  /*2260*/  MUFU.SIN R112, R103 ;  /* 0x0000006700707308 */ /* 0x000ff00000000400 */
[----:B------:R0:W-:Y:S08]  /*2270*/  MUFU.COS R110, R103 ;  /* 0x00000067006e7308 */ /* 0x0001f00000000000 */
[----:B------:R-:W1:Y:S01]  /*2280*/  MUFU.EX2 R5, R5 ;  /* 0x0000000500057308 */ /* 0x000e620000000800 */
[----:B0-----:R-:W-:-:S07]  /*2290*/  FMUL.FTZ R103, R24, R13 ;  /* 0x0000000d18677220 */ /* 0x001fce0000410000 */
[----:B------:R-:W-:Y:S01]  /*22a0*/  MUFU.SIN R104, R18 ;  /* 0x0000001200687308 */ /* 0x000fe20000000400 */
[----:B------:R-:W-:-:S07]  /*22b0*/  FMUL.FTZ R14, R26, R13 ;  /* 0x0000000d1a0e7220 */ /* 0x000fce0000410000 */
[----:B------:R-:W0:Y:S01]  /*22c0*/  MUFU.EX2 R7, R7 ;  /* 0x0000000700077308 */ /* 0x000e220000000800 */
[----:B------:R-:W-:Y:S01]  /*22d0*/  HADD2.F32 R99, -RZ, R99.H0_H0 ;  /* 0x20000063ff637230 */ /* 0x000fe20000004100 */
[----:B------:R-:W-:-:S06]  /*22e0*/  FMUL.FTZ R6, R28, R13 ;  /* 0x0000000d1c067220 */ /* 0x000fcc0000410000 */
[----:B------:R0:W2:Y:S01]  /*22f0*/  MUFU.COS R102, R18 ;  /* 0x0000001200667308 */ /* 0x0000a20000000000 */
[----:B------:R-:W-:Y:S01]  /*2300*/  FMUL.RZ R116, R103, 0.15915493667125701904 ;  /* 0x3e22f98367747820 */ /* 0x000fe2000040c000 */
[----:B------:R-:W-:Y:S01]  /*2310*/  HADD2.F32 R101, -RZ, R101.H0_H0 ;  /* 0x20000065ff657230 */ /* 0x000fe20000004100 */
[----:B------:R-:W-:Y:S01]  /*2320*/  FMUL.RZ R114, R14, 0.15915493667125701904 ;  /* 0x3e22f9830e727820 */ /* 0x000fe2000040c000 */
[----:B------:R-:W-:Y:S01]  /*2330*/  HADD2.F32 R103, -RZ, R174.H0_H0 ;  /* 0x200000aeff677230 */ /* 0x000fe20000004100 */
[C---:B-1----:R-:W-:Y:S02]  /*2340*/  FMUL.FTZ R106, R4.reuse, R19 ;  /* 0x00000013046a7220 */ /* 0x042fe40000410000 */
[----:B------:R-:W-:Y:S02]  /*2350*/  FMUL.FTZ R108, R4, R15 ;  /* 0x0000000f046c7220 */ /* 0x000fe40000410000 */
[----:B0-----:R-:W-:Y:S02]  /*2360*/  FMUL.FTZ R18, R24, R121 ;  /* 0x0000007918127220 */ /* 0x001fe40000410000 */
[----:B------:R-:W-:-:S02]  /*2370*/  FMUL.RZ R105, R6, 0.15915493667125701904 ;  /* 0x3e22f98306697820 */ /* 0x000fc4000040c000 */
[----:B------:R-:W-:Y:S02]  /*2380*/  FMUL.FTZ R4, R36, R99 ;  /* 0x0000006324047220 */ /* 0x000fe40000410000 */
[-C--:B------:R-:W-:Y:S02]  /*2390*/  FMUL.FTZ R6, R28, R121.reuse ;  /* 0x000000791c067220 */ /* 0x080fe40000410000 */
[----:B------:R-:W-:Y:S01]  /*23a0*/  FMUL.FTZ R14, R26, R121 ;  /* 0x000000791a0e7220 */ /* 0x000fe20000410000 */
[----:B------:R-:W-:Y:S01]  /*23b0*/  MUFU.SIN R133, R114 ;  /* 0x0000007200857308 */ /* 0x000fe20000000400 */
[C---:B------:R-:W-:Y:S02]  /*23c0*/  FMUL.FTZ R110, R5.reuse, R110 ;  /* 0x0000006e056e7220 */ /* 0x040fe40000410000 */
[----:B------:R-:W-:Y:S02]  /*23d0*/  FMUL.FTZ R112, R5, R112 ;  /* 0x0000007005707220 */ /* 0x000fe40000410000 */
[----:B------:R-:W-:-:S02]  /*23e0*/  FMUL.FTZ R104, R7, R104 ;  /* 0x0000006807687220 */ /* 0x000fc40000410000 */
[----:B------:R-:W-:Y:S01]  /*23f0*/  FMUL.FTZ R147, R103, R4 ;  /* 0x0000000467937220 */ /* 0x000fe20000410000 */
[----:B------:R0:W-:Y:S01]  /*2400*/  MUFU.COS R139, R114 ;  /* 0x00000072008b7308 */ /* 0x0001e20000000000 */
[----:B--2---:R-:W-:Y:S01]  /*2410*/  FMUL.FTZ R102, R7, R102 ;  /* 0x0000006607667220 */ /* 0x004fe20000410000 */
[----:B------:R-:W-:Y:S01]  /*2420*/  HADD2.F32 R109, -RZ, R109.H0_H0 ;  /* 0x2000006dff6d7230 */ /* 0x000fe20000004100 */
[----:B------:R-:W-:-:S05]  /*2430*/  FMUL.FTZ R15, R104, R147 ;  /* 0x00000093680f7220 */ /* 0x000fca0000410000 */
[----:B------:R-:W-:Y:S01]  /*2440*/  MUFU.EX2 R18, R18 ;  /* 0x0000001200127308 */ /* 0x000fe20000000800 */
[----:B0-----:R-:W-:-:S07]  /*2450*/  FMUL.FTZ R114, R36, R101 ;  /* 0x0000006524727220 */ /* 0x001fce0000410000 */
[----:B------:R-:W0:Y:S01]  /*2460*/  MUFU.COS R5, R116 ;  /* 0x0000007400057308 */ /* 0x000e220000000000 */
[----:B------:R-:W-:Y:S01]  /*2470*/  FMUL.FTZ R149, R103, R114 ;  /* 0x0000007267957220 */ /* 0x000fe20000410000 */
[----:B------:R-:W-:Y:S01]  /*2480*/  HADD2.F32 R107, -RZ, R107.H0_H0 ;  /* 0x2000006bff6b7230 */ /* 0x000fe20000004100 */
[----:B------:R-:W-:-:S05]  /*2490*/  FMUL.FTZ R128, R34, R109 ;  /* 0x0000006d22807220 */ /* 0x000fca0000410000 */
[----:B------:R-:W-:Y:S01]  /*24a0*/  MUFU.SIN R111, R105 ;  /* 0x00000069006f7308 */ /* 0x000fe20000000400 */
[-C--:B------:R-:W-:Y:S02]  /*24b0*/  FMUL.FTZ R4, R104, R149.reuse ;  /* 0x0000009568047220 */ /* 0x080fe40000410000 */
[----:B------:R-:W-:-:S05]  /*24c0*/  FFMA.FTZ R15, R102, R149, R15 ;  /* 0x00000095660f7223 */ /* 0x000fca000001000f */
[----:B------:R1:W-:Y:S08]  /*24d0*/  MUFU.COS R127, R105 ;  /* 0x00000069007f7308 */ /* 0x0003f00000000000 */
[----:B------:R-:W2:Y:S01]  /*24e0*/  MUFU.EX2 R6, R6 ;  /* 0x0000000600067308 */ /* 0x000ea20000000800 */
[----:B-1----:R-:W-:-:S07]  /*24f0*/  HADD2.F32 R105, -RZ, R65.H0_H0 ;  /* 0x20000041ff697230 */ /* 0x002fce0000004100 */
[----:B------:R-:W1:Y:S08]  /*2500*/  MUFU.EX2 R14, R14 ;  /* 0x0000000e000e7308 */ /* 0x000e700000000800 */
[----:B------:R1:W1:Y:S01]  /*2510*/  MUFU.SIN R7, R116 ;  /* 0x0000007400077308 */ /* 0x0002620000000400 */
[----:B------:R-:W-:Y:S02]  /*2520*/  FMUL.FTZ R126, R34, R107 ;  /* 0x0000006b227e7220 */ /* 0x000fe40000410000 */
[----:B------:R-:W-:-:S02]  /*2530*/  FFMA.FTZ R4, R102, R147, -R4 ;  /* 0x0000009366047223 */ /* 0x000fc40000010804 */
[C---:B------:R-:W-:Y:S02]  /*2540*/  FFMA.FTZ R19, R105.reuse, R128, R15 ;  /* 0x0000008069137223 */ /* 0x040fe4000001000f */
[----:B0-----:R-:W-:Y:S02]  /*2550*/  FMUL.FTZ R122, R18, R5 ;  /* 0x00000005127a7220 */ /* 0x001fe40000410000 */
[----:B------:R-:W-:Y:S02]  /*2560*/  FFMA.FTZ R15, R105, R126, R4 ;  /* 0x0000007e690f7223 */ /* 0x000fe40000010004 */
[----:B------:R-:W-:Y:S02]  /*2570*/  FMUL.FTZ R5, R108, R19 ;  /* 0x000000136c057220 */ /* 0x000fe40000410000 */
[----:B------:R-:W-:Y:S02]  /*2580*/  FMUL.FTZ R4, R16, R104 ;  /* 0x0000006810047220 */ /* 0x000fe40000410000 */
[----:B--2---:R-:W-:-:S02]  /*2590*/  FMUL.FTZ R114, R6, R127 ;  /* 0x0000007f06727220 */ /* 0x004fc40000410000 */
[----:B-1----:R-:W-:Y:S02]  /*25a0*/  FMUL.FTZ R116, R6, R111 ;  /* 0x0000006f06747220 */ /* 0x002fe40000410000 */
[C---:B------:R-:W-:Y:S02]  /*25b0*/  FMUL.FTZ R118, R14.reuse, R139 ;  /* 0x0000008b0e767220 */ /* 0x040fe40000410000 */
[----:B------:R-:W-:Y:S02]  /*25c0*/  FMUL.FTZ R120, R14, R133 ;  /* 0x000000850e787220 */ /* 0x000fe40000410000 */
[----:B------:R-:W-:Y:S02]  /*25d0*/  FMUL.FTZ R6, R108, R15 ;  /* 0x0000000f6c067220 */ /* 0x000fe40000410000 */
[----:B------:R-:W-:Y:S02]  /*25e0*/  FMUL.FTZ R124, R18, R7 ;  /* 0x00000007127c7220 */ /* 0x000fe40000410000 */
[----:B------:R-:W-:Y:S01]  /*25f0*/  FFMA.FTZ R14, R106, R15, -R5 ;  /* 0x0000000f6a0e7223 */ /* 0x000fe20000010805 */
[----:B---3--:R-:W-:Y:S01]  /*2600*/  HADD2.F32 R115, -RZ, R115.H0_H0 ;  /* 0x20000073ff737230 */ /* 0x008fe20000004100 */
[----:B------:R-:W-:-:S02]  /*2610*/  FMUL.FTZ R5, R17, R104 ;  /* 0x0000006811057220 */ /* 0x000fc40000410000 */
[-C--:B------:R-:W-:Y:S01]  /*2620*/  FFMA.FTZ R7, R17, R102.reuse, R4 ;  /* 0x0000006611077223 */ /* 0x080fe20000010004 */
[----:B----4-:R-:W-:Y:S01]  /*2630*/  HADD2.F32 R113, -RZ, R113.H0_H0 ;  /* 0x20000071ff717230 */ /* 0x010fe20000004100 */
[----:B------:R-:W-:Y:S01]  /*2640*/  FFMA.FTZ R19, R106, R19, R6 ;  /* 0x000000136a137223 */ /* 0x000fe20000010006 */
[----:B------:R-:W-:Y:S01]  /*2650*/  HADD2.F32 R111, -RZ, R64.H0_H0 ;  /* 0x20000040ff6f7230 */ /* 0x000fe20000004100 */
[----:B------:R-:W-:Y:S02]  /*2660*/  FFMA.FTZ R5, R16, R102, -R5 ;  /* 0x0000006610057223 */ /* 0x000fe40000010805 */
[----:B------:R-:W-:Y:S02]  /*2670*/  FMUL.FTZ R6, R108, R7 ;  /* 0x000000076c067220 */ /* 0x000fe40000410000 */
[----:B------:R-:W-:Y:S02]  /*2680*/  FMUL.FTZ R132, R32, R115 ;  /* 0x0000007320847220 */ /* 0x000fe40000410000 */
[----:B------:R-:W-:-:S02]  /*2690*/  FFMA.FTZ R15, R106, R5, -R6 ;  /* 0x000000056a0f7223 */ /* 0x000fc40000010806 */
[----:B------:R-:W-:Y:S02]  /*26a0*/  FMUL.FTZ R130, R32, R113 ;  /* 0x0000007120827220 */ /* 0x000fe40000410000 */
[----:B------:R-:W-:Y:S02]  /*26b0*/  FMUL.FTZ R5, R108, R5 ;  /* 0x000000056c057220 */ /* 0x000fe40000410000 */
[C---:B------:R-:W-:Y:S02]  /*26c0*/  FFMA.FTZ R127, R111.reuse, R132, R14 ;  /* 0x000000846f7f7223 */ /* 0x040fe4000001000e */
[C---:B------:R-:W-:Y:S01]  /*26d0*/  FMUL.FTZ R4, R0.reuse, R13 ;  /* 0x0000000d00047220 */ /* 0x040fe20000410000 */
[----:B------:R-:W-:Y:S01]  /*26e0*/  HADD2.F32 R117, -RZ, R117.H0_H0 ;  /* 0x20000075ff757230 */ /* 0x000fe20000004100 */
[----:B------:R-:W-:Y:S02]  /*26f0*/  FMUL.FTZ R121, R0, R121 ;  /* 0x0000007900797220 */ /* 0x000fe40000410000 */
[----:B------:R-:W-:-:S02]  /*2700*/  FFMA.FTZ R133, R111, R130, R19 ;  /* 0x000000826f857223 */ /* 0x000fc40000010013 */
[----:B------:R-:W-:Y:S01]  /*2710*/  FFMA.FTZ R19, R106, R7, R5 ;  /* 0x000000076a137223 */ /* 0x000fe20000010005 */
[----:B------:R-:W-:Y:S01]  /*2720*/  HADD2.F32 R119, -RZ, R119.H0_H0 ;  /* 0x20000077ff777230 */ /* 0x000fe20000004100 */
[----:B------:R-:W-:Y:S01]  /*2730*/  FMUL.FTZ R5, R112, R127 ;  /* 0x0000007f70057220 */ /* 0x000fe20000410000 */
[----:B------:R0:W-:Y:S01]  /*2740*/  MUFU.EX2 R136, R121 ;  /* 0x0000007900887308 */ /* 0x0001e20000000800 */
[----:B------:R-:W-:Y:S02]  /*2750*/  FMUL.RZ R18, R4, 0.15915493667125701904 ;  /* 0x3e22f98304127820 */ /* 0x000fe4000040c000 */
[-C--:B------:R-:W-:Y:S02]  /*2760*/  FMUL.FTZ R4, R112, R133.reuse ;  /* 0x0000008570047220 */ /* 0x080fe40000410000 */
[----:B------:R-:W-:Y:S02]  /*2770*/  FFMA.FTZ R133, R110, R133, R5 ;  /* 0x000000856e857223 */ /* 0x000fe40000010005 */
[----:B------:R-:W-:Y:S01]  /*2780*/  FMUL.FTZ R138, R30, R117 ;  /* 0x000000751e8a7220 */ /* 0x000fe20000410000 */
[----:B0-----:R-:W-:Y:S01]  /*2790*/  HADD2.F32 R121, -RZ, R63.H0_H0 ;  /* 0x2000003fff797230 */ /* 0x001fe20000004100 */
[----:B------:R-:W-:Y:S01]  /*27a0*/  FFMA.FTZ R127, R110, R127, -R4 ;  /* 0x0000007f6e7f7223 */ /* 0x000fe20000010804 */
[----:B------:R-:W0:Y:S01]  /*27b0*/  MUFU.COS R7, R18 ;  /* 0x0000001200077308 */ /* 0x000e220000000000 */
[----:B------:R-:W-:-:S02]  /*27c0*/  FMUL.FTZ R140, R30, R119 ;  /* 0x000000771e8c7220 */ /* 0x000fc40000410000 */
[----:B------:R-:W-:Y:S02]  /*27d0*/  FMUL.FTZ R4, R112, R19 ;  /* 0x0000001370047220 */ /* 0x000fe40000410000 */
[----:B------:R-:W-:-:S03]  /*27e0*/  FFMA.FTZ R133, R121, R138, R133 ;  /* 0x0000008a79857223 */ /* 0x000fc60000010085 */
[----:B------:R-:W1:Y:S01]  /*27f0*/  MUFU.SIN R5, R18 ;  /* 0x0000001200057308 */ /* 0x000e620000000400 */
[----:B------:R-:W-:Y:S02]  /*2800*/  FFMA.FTZ R127, R121, R140, R127 ;  /* 0x0000008c797f7223 */ /* 0x000fe4000001007f */
[-C--:B------:R-:W-:Y:S02]  /*2810*/  FMUL.FTZ R6, R112, R15.reuse ;  /* 0x0000000f70067220 */ /* 0x080fe40000410000 */
[----:B------:R-:W-:Y:S01]  /*2820*/  FFMA.FTZ R15, R110, R15, -R4 ;  /* 0x0000000f6e0f7223 */ /* 0x000fe20000010804 */
[----:B------:R-:W-:Y:S01]  /*2830*/  HADD2.F32 R123, -RZ, R123.H0_H0 ;  /* 0x2000007bff7b7230 */ /* 0x000fe20000004100 */
[C---:B------:R-:W-:Y:S02]  /*2840*/  FMUL.FTZ R4, R116.reuse, R133 ;  /* 0x0000008574047220 */ /* 0x040fe40000410000 */
[----:B------:R-:W-:Y:S02]  /*2850*/  FMUL.FTZ R14, R116, R127 ;  /* 0x0000007f740e7220 */ /* 0x000fe40000410000 */
[----:B------:R-:W-:Y:S01]  /*2860*/  FFMA.FTZ R19, R110, R19, R6 ;  /* 0x000000136e137223 */ /* 0x000fe20000010006 */
[----:B------:R-:W-:Y:S01]  /*2870*/  HADD2.F32 R125, -RZ, R125.H0_H0 ;  /* 0x2000007dff7d7230 */ /* 0x000fe20000004100 */
[C---:B------:R-:W-:Y:S01]  /*2880*/  FFMA.FTZ R6, R114.reuse, R127, -R4 ;  /* 0x0000007f72067223 */ /* 0x040fe20000010804 */
[----:B------:R-:W-:Y:S01]  /*2890*/  HADD2.F32 R127, -RZ, R62.H0_H0 ;  /* 0x2000003eff7f7230 */ /* 0x000fe20000004100 */
[----:B------:R-:W-:-:S02]  /*28a0*/  FFMA.FTZ R14, R114, R133, R14 ;  /* 0x00000085720e7223 */ /* 0x000fc4000001000e */
[----:B------:R-:W-:Y:S02]  /*28b0*/  FMUL.FTZ R142, R28, R123 ;  /* 0x0000007b1c8e7220 */ /* 0x000fe40000410000 */
[----:B------:R-:W-:Y:S02]  /*28c0*/  FMUL.FTZ R4, R116, R19 ;  /* 0x0000001374047220 */ /* 0x000fe40000410000 */
[----:B------:R-:W-:Y:S02]  /*28d0*/  FMUL.FTZ R144, R28, R125 ;  /* 0x0000007d1c907220 */ /* 0x000fe40000410000 */
[----:B------:R-:W-:Y:S02]  /*28e0*/  FFMA.FTZ R139, R127, R142, R14 ;  /* 0x0000008e7f8b7223 */ /* 0x000fe4000001000e */
[C---:B0-----:R-:W-:Y:S02]  /*28f0*/  FMUL.FTZ R134, R136.reuse, R7 ;  /* 0x0000000788867220 */ /* 0x041fe40000410000 */
[----:B-1----:R-:W-:Y:S01]  /*2900*/  FMUL.FTZ R136, R136, R5 ;  /* 0x0000000588887220 */ /* 0x002fe20000410000 */
[----:B------:R-:W-:Y:S01]  /*2910*/  HADD2.F32 R129, -RZ, R129.H0_H0 ;  /* 0x20000081ff817230 */ /* 0x000fe20000004100 */
[----:B------:R-:W-:-:S02]  /*2920*/  FFMA.FTZ R5, R114, R15, -R4 ;  /* 0x0000000f72057223 */ /* 0x000fc40000010804 */
        /* <DEDUP_REMOVED lines=8> */
[----:B------:R-:W-:Y:S02]  /*29b0*/  FFMA.FTZ R15, R114, R19, R15 ;  /* 0x00000013720f7223 */ /* 0x000fe4000001000f */
[----:B------:R-:W-:Y:S02]  /*29c0*/  FFMA.FTZ R7, R118, R139, R7 ;  /* 0x0000008b76077223 */ /* 0x000fe40000010007 */
[----:B------:R-:W-:Y:S02]  /*29d0*/  FMUL.FTZ R148, R26, R131 ;  /* 0x000000831a947220 */ /* 0x000fe40000410000 */
[C---:B------:R-:W-:Y:S02]  /*29e0*/  FFMA.FTZ R19, R133.reuse, R146, R4 ;  /* 0x0000009285137223 */ /* 0x040fe40000010004 */
[----:B------:R-:W-:Y:S02]  /*29f0*/  FFMA.FTZ R7, R133, R148, R7 ;  /* 0x0000009485077223 */ /* 0x000fe40000010007 */
[----:B------:R-:W-:Y:S01]  /*2a00*/  FMUL.FTZ R14, R124, R19 ;  /* 0x000000137c0e7220 */ /* 0x000fe20000410000 */
[----:B------:R-:W-:Y:S01]  /*2a10*/  HADD2.F32 R137, -RZ, R137.H0_H0 ;  /* 0x20000089ff897230 */ /* 0x000fe20000004100 */
[----:B------:R-:W-:-:S02]  /*2a20*/  FMUL.FTZ R4, R120, R15 ;  /* 0x0000000f78047220 */ /* 0x000fc40000410000 */
[-C--:B------:R-:W-:Y:S02]  /*2a30*/  FFMA.FTZ R14, R122, R7.reuse, R14 ;  /* 0x000000077a0e7223 */ /* 0x080fe4000001000e */
[----:B------:R-:W-:Y:S01]  /*2a40*/  FMUL.FTZ R7, R124, R7 ;  /* 0x000000077c077220 */ /* 0x000fe20000410000 */
[----:B------:R-:W-:Y:S01]  /*2a50*/  HADD2.F32 R135, -RZ, R135.H0_H0 ;  /* 0x20000087ff877230 */ /* 0x000fe20000004100 */
[-C--:B------:R-:W-:Y:S01]  /*2a60*/  FMUL.FTZ R6, R120, R5.reuse ;  /* 0x0000000578067220 */ /* 0x080fe20000410000 */
[----:B------:R-:W-:Y:S01]  /*2a70*/  HADD2.F32 R139, -RZ, R60.H0_H0 ;  /* 0x2000003cff8b7230 */ /* 0x000fe20000004100 */
[----:B------:R-:W-:Y:S01]  /*2a80*/  FFMA.FTZ R5, R118, R5, -R4 ;  /* 0x0000000576057223 */ /* 0x000fe20000010804 */
[----:B------:R-:W-:Y:S01]  /*2a90*/  ISETP.NE.AND P2, PT, R90, 0x1f, PT ;  /* 0x0000001f5a00780c */ /* 0x000fe20003f45270 */
[----:B------:R-:W-:Y:S02]  /*2aa0*/  FFMA.FTZ R7, R122, R19, -R7 ;  /* 0x000000137a077223 */ /* 0x000fe40000010807 */
[----:B------:R-:W-:-:S02]  /*2ab0*/  FMUL.FTZ R152, R24, R137 ;  /* 0x0000008918987220 */ /* 0x000fc40000410000 */
[----:B------:R-:W-:Y:S02]  /*2ac0*/  FFMA.FTZ R15, R118, R15, R6 ;  /* 0x0000000f760f7223 */ /* 0x000fe40000010006 */
[----:B------:R-:W-:Y:S02]  /*2ad0*/  FMUL.FTZ R150, R24, R135 ;  /* 0x0000008718967220 */ /* 0x000fe40000410000 */
[C---:B------:R-:W-:Y:S02]  /*2ae0*/  FMUL.FTZ R6, R124.reuse, R5 ;  /* 0x000000057c067220 */ /* 0x040fe40000410000 */
[C---:B------:R-:W-:Y:S02]  /*2af0*/  FFMA.FTZ R7, R139.reuse, R152, R7 ;  /* 0x000000988b077223 */ /* 0x040fe40000010007 */
[----:B------:R-:W-:Y:S02]  /*2b00*/  FMUL.FTZ R4, R124, R15 ;  /* 0x0000000f7c047220 */ /* 0x000fe40000410000 */
[----:B------:R-:W-:-:S02]  /*2b10*/  FFMA.FTZ R19, R139, R150, R14 ;  /* 0x000000968b137223 */ /* 0x000fc4000001000e */
[----:B------:R-:W-:Y:S02]  /*2b20*/  FFMA.FTZ R15, R122, R15, R6 ;  /* 0x0000000f7a0f7223 */ /* 0x000fe40000010006 */
[----:B------:R-:W-:Y:S02]  /*2b30*/  FMUL.FTZ R6, R136, R7 ;  /* 0x0000000788067220 */ /* 0x000fe40000410000 */
[----:B------:R-:W-:Y:S02]  /*2b40*/  FFMA.FTZ R5, R122, R5, -R4 ;  /* 0x000000057a057223 */ /* 0x000fe40000010804 */
[-C--:B------:R-:W-:Y:S02]  /*2b50*/  FMUL.FTZ R4, R136, R19.reuse ;  /* 0x0000001388047220 */ /* 0x080fe40000410000 */
[----:B------:R-:W-:Y:S02]  /*2b60*/  FFMA.FTZ R6, R134, R19, R6 ;  /* 0x0000001386067223 */ /* 0x000fe40000010006 */
[----:B------:R0:W1:Y:S01]  /*2b70*/  @P2 LDS.64 R18, [R90.X8+0x20b8] ;  /* 0x0020b8005a122984 */ /* 0x0000620000008a00 */
[----:B------:R-:W-:-:S02]  /*2b80*/  HADD2.F32 R141, -RZ, R141.H0_H0 ;  /* 0x2000008dff8d7230 */ /* 0x000fc40000004100 */
[----:B------:R-:W-:Y:S01]  /*2b90*/  HADD2.F32 R143, -RZ, R143.H0_H0 ;  /* 0x2000008fff8f7230 */ /* 0x000fe20000004100 */
[----:B------:R-:W-:Y:S01]  /*2ba0*/  FMUL.FTZ R151, R136, R15 ;  /* 0x0000000f88977220 */ /* 0x000fe20000410000 */
[----:B------:R-:W-:Y:S01]  /*2bb0*/  HADD2.F32 R145, -RZ, R59.H0_H0 ;  /* 0x2000003bff917230 */ /* 0x000fe20000004100 */
[----:B------:R-:W-:Y:S01]  /*2bc0*/  FFMA.FTZ R4, R134, R7, -R4 ;  /* 0x0000000786047223 */ /* 0x000fe20000010804 */
[----:B------:R-:W-:Y:S01]  /*2bd0*/  BSSY B0, `(.L_x_11515) ;  /* 0x0000011000007945 */ /* 0x000fe20003800000 */
[C---:B------:R-:W-:Y:S02]  /*2be0*/  FMUL.FTZ R154, R0.reuse, R141 ;  /* 0x0000008d009a7220 */ /* 0x040fe40000410000 */
[----:B------:R-:W-:Y:S02]  /*2bf0*/  FMUL.FTZ R156, R0, R143 ;  /* 0x0000008f009c7220 */ /* 0x000fe40000410000 */
[-C--:B------:R-:W-:Y:S02]  /*2c00*/  FFMA.FTZ R151, R134, R5.reuse, -R151 ;  /* 0x0000000586977223 */ /* 0x080fe40000010897 */
[----:B------:R-:W-:-:S02]  /*2c10*/  FMUL.FTZ R5, R136, R5 ;  /* 0x0000000588057220 */ /* 0x000fc40000410000 */
[C---:B------:R-:W-:Y:S02]  /*2c20*/  FFMA.FTZ R153, R145.reuse, R154, R4 ;  /* 0x0000009a91997223 */ /* 0x040fe40000010004 */
[----:B------:R-:W-:Y:S01]  /*2c30*/  FFMA.FTZ R155, R145, R156, R6 ;  /* 0x0000009c919b7223 */ /* 0x000fe20000010006 */
[----:B------:R-:W-:Y:S05]  /*2c40*/  @P2 BRA `(.L_x_11516) ;  /* 0x0000009000002947 */ /* 0x000fea0003800000 */
[----:B0-----:R-:W-:Y:S01]  /*2c50*/  ISETP.NE.AND P3, PT, R176, c[0x0][0x174], PT ;  /* 0x00005d00b0007a0c */ /* 0x001fe20003f65270 */
        /* <DEDUP_REMOVED lines=8> */
.L_x_11516:
[----:B0-----:R-:W-:Y:S05]  /*2ce0*/  BSYNC B0 ;  /* 0x0000000000007941 */ /* 0x001fea0003800000 */
.L_x_11515:
[----:B------:R-:W0:Y:S01]  /*2cf0*/  SHFL.UP PT, R158, R155, 0x1, RZ ;  /* 0x042000009b9e7989 */ /* 0x000e2200000e00ff */
[----:B------:R-:W-:Y:S01]  /*2d00*/  FFMA.FTZ R5, R134, R15, R5 ;  /* 0x0000000f86057223 */ /* 0x000fe20000010005 */
[----:B------:R-:W-:Y:S01]  /*2d10*/  ISETP.GE.AND P3, PT, R88, 0x1, PT ;  /* 0x000000015800780c */ /* 0x000fe20003f66270 */
[----:B-----5:R-:W-:Y:S01]  /*2d20*/  FMUL.FTZ R161, R29, R21 ;  /* 0x000000151da17220 */ /* 0x020fe20000410000 */
[----:B------:R-:W2:Y:S01]  /*2d30*/  SHFL.UP PT, R14, R153, 0x1, RZ ;  /* 0x04200000990e7989 */ /* 0x000ea200000e00ff */
[----:B------:R-:W-:Y:S01]  /*2d40*/  IADD3 R167, R78, -c[0x0][0x174], RZ ;  /* 0x80005d004ea77a10 */ /* 0x000fe20007ffe0ff */
[----:B------:R-:W-:Y:S01]  /*2d50*/  BSSY B0, `(.L_x_11517) ;  /* 0x00000e1000007945 */ /* 0x000fe20003800000 */
[----:B------:R-:W-:Y:S01]  /*2d60*/  ISETP.GE.OR P0, PT, R176, c[0x0][0x174], P0 ;  /* 0x00005d00b0007a0c */ /* 0x000fe20000706670 */
[----:B------:R-:W3:Y:S02]  /*2d70*/  SHFL.UP PT, R4, R151, 0x1, RZ ;  /* 0x0420000097047989 */ /* 0x000ee400000e00ff */
[----:B------:R-:W-:-:S02]  /*2d80*/  IMAD R167, R167, -0x200, RZ ;  /* 0xfffffe00a7a77824 */ /* 0x000fc400078e02ff */
[----:B------:R-:W4:Y:S04]  /*2d90*/  SHFL.UP PT, R6, R5, 0x1, RZ ;  /* 0x0420000005067989 */ /* 0x000f2800000e00ff */
[----:B------:R-:W-:Y:S04]  /*2da0*/  SHFL.IDX PT, R22, R22, RZ, 0x1f ;  /* 0x00001fff16167589 */ /* 0x000fe800000e0000 */
[----:B------:R-:W-:Y:S01]  /*2db0*/  SHFL.IDX PT, R23, R23, RZ, 0x1f ;  /* 0x00001fff17177589 */ /* 0x000fe200000e0000 */
[C---:B0-----:R-:W-:Y:S02]  /*2dc0*/  FMUL.FTZ R7, R5.reuse, R158 ;  /* 0x0000009e05077220 */ /* 0x041fe40000410000 */
[----:B--2---:R-:W-:-:S02]  /*2dd0*/  FMUL.FTZ R15, R5, R14 ;  /* 0x0000000e050f7220 */ /* 0x004fc40000410000 */
[C---:B------:R-:W-:Y:S02]  /*2de0*/  FFMA.FTZ R14, R151.reuse, R14, -R7 ;  /* 0x0000000e970e7223 */ /* 0x040fe40000010807 */
[----:B------:R-:W-:Y:S02]  /*2df0*/  FFMA.FTZ R158, R151, R158, R15 ;  /* 0x0000009e979e7223 */ /* 0x000fe4000001000f */
[----:B---3--:R-:W-:Y:S02]  /*2e00*/  FMUL.FTZ R7, R5, R4 ;  /* 0x0000000405077220 */ /* 0x008fe40000410000 */
[----:B------:R-:W-:Y:S02]  /*2e10*/  @P3 FADD.FTZ R153, R153, R14 ;  /* 0x0000000e99993221 */ /* 0x000fe40000010000 */
[----:B------:R-:W-:Y:S01]  /*2e20*/  @P3 FADD.FTZ R155, R155, R158 ;  /* 0x0000009e9b9b3221 */ /* 0x000fe20000010000 */
[----:B------:R-:W-:Y:S01]  /*2e30*/  MOV R158, c[0x0][0x29c] ;  /* 0x0000a700009e7a02 */ /* 0x000fe20000000f00 */
[-C--:B----4-:R-:W-:Y:S01]  /*2e40*/  FFMA.FTZ R14, R151, R6.reuse, R7 ;  /* 0x00000006970e7223 */ /* 0x090fe20000010007 */
[----:B------:R-:W-:Y:S01]  /*2e50*/  MOV R7, c[0x0][0x298] ;  /* 0x0000a60000077a02 */ /* 0x000fe20000000f00 */
[----:B------:R-:W-:Y:S01]  /*2e60*/  FMUL.FTZ R6, R5, R6 ;  /* 0x0000000605067220 */ /* 0x000fe20000410000 */
[----:B------:R-:W0:Y:S01]  /*2e70*/  SHFL.UP PT, R157, R155, 0x2, RZ ;  /* 0x044000009b9d7989 */ /* 0x000e2200000e00ff */
[----:B------:R-:W-:-:S02]  /*2e80*/  SHF.R.U32.HI R160, RZ, 0x1, R158 ;  /* 0x00000001ffa07819 */ /* 0x000fc4000001169e */
[----:B------:R-:W-:Y:S01]  /*2e90*/  @P3 FFMA.FTZ R151, R151, R4, -R6 ;  /* 0x0000000497973223 */ /* 0x000fe20000010806 */
[----:B------:R-:W2:Y:S01]  /*2ea0*/  SHFL.UP PT, R15, R153, 0x2, RZ ;  /* 0x04400000990f7989 */ /* 0x000ea200000e00ff */
[----:B------:R-:W-:Y:S01]  /*2eb0*/  FSEL R14, R5, R14, !P3 ;  /* 0x0000000e050e7208 */ /* 0x000fe20005800000 */
[----:B------:R-:W-:Y:S01]  /*2ec0*/  IMAD R160, R160, R95, RZ ;  /* 0x0000005fa0a07224 */ /* 0x000fe200078e02ff */
[----:B------:R-:W-:Y:S01]  /*2ed0*/  SHF.R.U64 R4, R7, 0x1, R158 ;  /* 0x0000000107047819 */ /* 0x000fe2000000129e */
[----:B------:R-:W3:Y:S01]  /*2ee0*/  SHFL.UP PT, R6, R151, 0x2, RZ ;  /* 0x0440000097067989 */ /* 0x000ee200000e00ff */
[----:B------:R-:W-:-:S03]  /*2ef0*/  ISETP.GE.AND P3, PT, R88, 0x2, PT ;  /* 0x000000025800780c */ /* 0x000fc60003f66270 */
[----:B------:R-:W4:Y:S01]  /*2f00*/  SHFL.UP PT, R7, R14, 0x2, RZ ;  /* 0x044000000e077989 */ /* 0x000f2200000e00ff */
[----:B------:R-:W-:Y:S02]  /*2f10*/  IMAD R159, R93, R4, R160 ;  /* 0x000000045d9f7224 */ /* 0x000fe400078e02a0 */
[----:B------:R-:W-:-:S04]  /*2f20*/  IMAD.WIDE.U32 R4, R4, R95, RZ ;  /* 0x0000005f04047225 */ /* 0x000fc800078e00ff */
[----:B------:R-:W-:Y:S01]  /*2f30*/  IMAD R160, R178, c[0x0][0x2a0], RZ ;  /* 0x0000a800b2a07a24 */ /* 0x000fe200078e02ff */
[----:B------:R-:W-:-:S03]  /*2f40*/  IADD3 R5, R159, R5, RZ ;  /* 0x000000059f057210 */ /* 0x000fc60007ffe0ff */
[C---:B------:R-:W-:Y:S02]  /*2f50*/  IMAD R165, R91.reuse, c[0x0][0x2a4], R160 ;  /* 0x0000a9005ba57a24 */ /* 0x040fe400078e02a0 */
[----:B0-----:R-:W-:Y:S02]  /*2f60*/  FMUL.FTZ R158, R14, R157 ;  /* 0x0000009d0e9e7220 */ /* 0x001fe40000410000 */
[----:B------:R-:W-:-:S04]  /*2f70*/  IMAD.WIDE.U32 R4, R91, c[0x0][0x2a0], R4 ;  /* 0x0000a8005b047a25 */ /* 0x000fc800078e0004 */
[----:B--2---:R-:W-:Y:S01]  /*2f80*/  FFMA.FTZ R160, R151, R15, -R158 ;  /* 0x0000000f97a07223 */ /* 0x004fe2000001089e */
[----:B------:R-:W-:Y:S01]  /*2f90*/  IADD3 R165, R165, R5, RZ ;  /* 0x00000005a5a57210 */ /* 0x000fe20007ffe0ff */
[----:B---3--:R-:W-:Y:S01]  /*2fa0*/  FMUL.FTZ R158, R14, R6 ;  /* 0x000000060e9e7220 */ /* 0x008fe20000410000 */
[----:B------:R-:W-:Y:S01]  /*2fb0*/  LEA R159, P4, R4, c[0x0][0x318], 0x3 ;  /* 0x0000c600049f7a11 */ /* 0x000fe200078818ff */
[----:B------:R-:W-:Y:S02]  /*2fc0*/  FMUL.FTZ R162, R14, R15 ;  /* 0x0000000f0ea27220 */ /* 0x000fe40000410000 */
[C---:B----4-:R-:W-:Y:S01]  /*2fd0*/  FFMA.FTZ R5, R151.reuse, R7, R158 ;  /* 0x0000000797057223 */ /* 0x050fe2000001009e */
[----:B------:R-:W-:Y:S01]  /*2fe0*/  LEA.HI.X R165, R4, c[0x0][0x31c], R165, 0x3, P4 ;  /* 0x0000c70004a57a11 */ /* 0x000fe200020f1ca5 */
[----:B------:R-:W-:Y:S02]  /*2ff0*/  FFMA.FTZ R162, R151, R157, R162 ;  /* 0x0000009d97a27223 */ /* 0x000fe400000100a2 */
[C---:B------:R-:W-:Y:S01]  /*3000*/  FMUL.FTZ R7, R14.reuse, R7 ;  /* 0x000000070e077220 */ /* 0x040fe20000410000 */
[----:B------:R-:W-:Y:S01]  /*3010*/  FSEL R14, R14, R5, !P3 ;  /* 0x000000050e0e7208 */ /* 0x000fe20005800000 */
[----:B------:R-:W-:-:S02]  /*3020*/  @P3 FADD.FTZ R153, R153, R160 ;  /* 0x000000a099993221 */ /* 0x000fc40000010000 */
[----:B------:R-:W-:Y:S02]  /*3030*/  @P3 FADD.FTZ R155, R155, R162 ;  /* 0x000000a29b9b3221 */ /* 0x000fe40000010000 */
[----:B------:R-:W-:Y:S01]  /*3040*/  @P3 FFMA.FTZ R151, R151, R6, -R7 ;  /* 0x0000000697973223 */ /* 0x000fe20000010807 */
[----:B------:R-:W0:Y:S01]  /*3050*/  SHFL.UP PT, R15, R153, 0x4, RZ ;  /* 0x04800000990f7989 */ /* 0x000e2200000e00ff */
[----:B------:R-:W-:Y:S01]  /*3060*/  LEA R4, P3, R90, R159, 0x2 ;  /* 0x0000009f5a047211 */ /* 0x000fe200078610ff */
[-C--:B------:R-:W-:Y:S02]  /*3070*/  FMUL.FTZ R159, R29, R20.reuse ;  /* 0x000000141d9f7220 */ /* 0x080fe40000410000 */
[----:B------:R-:W2:Y:S01]  /*3080*/  SHFL.UP PT, R160, R155, 0x4, RZ ;  /* 0x048000009ba07989 */ /* 0x000ea200000e00ff */
[-C--:B------:R-:W-:Y:S02]  /*3090*/  FMUL.FTZ R162, R134, R161.reuse ;  /* 0x000000a186a27220 */ /* 0x080fe40000410000 */
[----:B------:R-:W-:Y:S01]  /*30a0*/  FMUL.FTZ R5, R136, R161 ;  /* 0x000000a188057220 */ /* 0x000fe20000410000 */
[----:B------:R-:W3:Y:S01]  /*30b0*/  SHFL.UP PT, R6, R151, 0x4, RZ ;  /* 0x0480000097067989 */ /* 0x000ee200000e00ff */
[----:B------:R-:W-:-:S02]  /*30c0*/  FMUL.FTZ R158, R31, R20 ;  /* 0x000000141f9e7220 */ /* 0x000fc40000410000 */
[----:B------:R-:W-:Y:S01]  /*30d0*/  FMUL.FTZ R157, R31, R21 ;  /* 0x000000151f9d7220 */ /* 0x000fe20000410000 */
[----:B------:R-:W4:Y:S01]  /*30e0*/  SHFL.UP PT, R7, R14, 0x4, RZ ;  /* 0x048000000e077989 */ /* 0x000f2200000e00ff */
[-C--:B------:R-:W-:Y:S02]  /*30f0*/  FFMA.FTZ R162, -R136, R159.reuse, -R162 ;  /* 0x0000009f88a27223 */ /* 0x080fe400000109a2 */
[----:B------:R-:W-:Y:S01]  /*3100*/  FFMA.FTZ R163, R134, R159, -R5 ;  /* 0x0000009f86a37223 */ /* 0x000fe20000010805 */
[----:B------:R-:W-:Y:S01]  /*3110*/  LEA.HI.X R5, R90, R165, RZ, 0x2, P3 ;  /* 0x000000a55a057211 */ /* 0x000fe200018f14ff */
[----:B------:R-:W-:Y:S01]  /*3120*/  FADD.FTZ R165, -R157, R162 ;  /* 0x000000a29da57221 */ /* 0x000fe20000010100 */
[----:B------:R-:W-:Y:S01]  /*3130*/  ISETP.GE.AND P3, PT, R88, 0x4, PT ;  /* 0x000000045800780c */ /* 0x000fe20003f66270 */
[----:B------:R-:W-:Y:S02]  /*3140*/  FADD.FTZ R163, R158, R163 ;  /* 0x000000a39ea37221 */ /* 0x000fe40000010000 */
[----:B------:R-:W-:-:S02]  /*3150*/  FMUL.FTZ R162, R124, -R165 ;  /* 0x800000a57ca27220 */ /* 0x000fc40000410000 */
[----:B------:R-:W-:Y:S02]  /*3160*/  FMUL.FTZ R164, R124, -R163 ;  /* 0x800000a37ca47220 */ /* 0x000fe40000410000 */
[----:B------:R-:W-:-:S04]  /*3170*/  IMAD.WIDE R4, R167, 0x4, R4 ;  /* 0x00000004a7047825 */ /* 0x000fc800078e0204 */
[C---:B------:R-:W-:Y:S02]  /*3180*/  FFMA.FTZ R167, R122.reuse, R163, -R162 ;  /* 0x000000a37aa77223 */ /* 0x040fe400000108a2 */
[----:B------:R-:W-:Y:S02]  /*3190*/  FFMA.FTZ R168, R122, R165, R164 ;  /* 0x000000a57aa87223 */ /* 0x000fe400000100a4 */
[C---:B0-----:R-:W-:Y:S02]  /*31a0*/  FMUL.FTZ R163, R14.reuse, R15 ;  /* 0x0000000f0ea37220 */ /* 0x041fe40000410000 */
[C---:B--2---:R-:W-:Y:S02]  /*31b0*/  FMUL.FTZ R166, R14.reuse, R160 ;  /* 0x000000a00ea67220 */ /* 0x044fe40000410000 */
[C---:B---3--:R-:W-:Y:S02]  /*31c0*/  FMUL.FTZ R164, R14.reuse, R6 ;  /* 0x000000060ea47220 */ /* 0x048fe40000410000 */
[----:B----4-:R-:W-:-:S02]  /*31d0*/  FMUL.FTZ R162, R14, R7 ;  /* 0x000000070ea27220 */ /* 0x010fc40000410000 */
[C---:B------:R-:W-:Y:S02]  /*31e0*/  FFMA.FTZ R160, R151.reuse, R160, R163 ;  /* 0x000000a097a07223 */ /* 0x040fe400000100a3 */
[C---:B------:R-:W-:Y:S01]  /*31f0*/  FFMA.FTZ R166, R151.reuse, R15, -R166 ;  /* 0x0000000f97a67223 */ /* 0x040fe200000108a6 */
[C---:B------:R-:W-:Y:S01]  /*3200*/  SHF.L.U32 R15, R38.reuse, 0x2, RZ ;  /* 0x00000002260f7819 */ /* 0x040fe200000006ff */
[C---:B------:R-:W-:Y:S02]  /*3210*/  FFMA.FTZ R7, R151.reuse, R7, R164 ;  /* 0x0000000797077223 */ /* 0x040fe400000100a4 */
[----:B------:R-:W-:Y:S01]  /*3220*/  @P3 FFMA.FTZ R151, R151, R6, -R162 ;  /* 0x0000000697973223 */ /* 0x000fe200000108a2 */
[----:B------:R-:W-:Y:S01]  /*3230*/  SHF.L.U64.HI R6, R38, 0x2, R25 ;  /* 0x0000000226067819 */ /* 0x000fe20000010219 */
[----:B------:R-:W-:Y:S01]  /*3240*/  @P3 FADD.FTZ R155, R155, R160 ;  /* 0x000000a09b9b3221 */ /* 0x000fe20000010000 */
[----:B------:R-:W-:Y:S01]  /*3250*/  FSEL R7, R14, R7, !P3 ;  /* 0x000000070e077208 */ /* 0x000fe20005800000 */
[----:B------:R-:W-:Y:S01]  /*3260*/  @P3 FADD.FTZ R153, R153, R166 ;  /* 0x000000a699993221 */ /* 0x000fe20000010000 */
[----:B------:R-:W-:Y:S01]  /*3270*/  ISETP.GE.AND P3, PT, R88, 0x8, PT ;  /* 0x000000085800780c */ /* 0x000fe20003f66270 */
[C---:B------:R-:W-:Y:S01]  /*3280*/  FMUL.FTZ R163, R33.reuse, R21 ;  /* 0x0000001521a37220 */ /* 0x040fe20000410000 */
[----:B------:R-:W-:Y:S01]  /*3290*/  SHFL.UP PT, R170, R155, 0x8, RZ ;  /* 0x050000009baa7989 */ /* 0x000fe200000e00ff */
[----:B------:R-:W-:-:S02]  /*32a0*/  FMUL.FTZ R164, R33, R20 ;  /* 0x0000001421a47220 */ /* 0x000fc40000410000 */
[----:B------:R-:W-:Y:S01]  /*32b0*/  IMAD R14, R6, c[0x0][0x2b0], RZ ;  /* 0x0000ac00060e7a24 */ /* 0x000fe200078e02ff */
[----:B------:R-:W-:Y:S01]  /*32c0*/  SHFL.UP PT, R166, R7, 0x8, RZ ;  /* 0x0500000007a67989 */ /* 0x000fe200000e00ff */
[----:B------:R-:W-:Y:S02]  /*32d0*/  FADD.FTZ R165, -R163, R168 ;  /* 0x000000a8a3a57221 */ /* 0x000fe40000010100 */
[----:B------:R-:W-:Y:S01]  /*32e0*/  FADD.FTZ R167, R164, R167 ;  /* 0x000000a7a4a77221 */ /* 0x000fe20000010000 */
[----:B------:R-:W0:Y:S01]  /*32f0*/  SHFL.UP PT, R168, R153, 0x8, RZ ;  /* 0x0500000099a87989 */ /* 0x000e2200000e00ff */
[C---:B------:R-:W-:Y:S02]  /*3300*/  FMUL.FTZ R160, R120.reuse, -R165 ;  /* 0x800000a578a07220 */ /* 0x040fe40000410000 */
[-C--:B------:R-:W-:Y:S01]  /*3310*/  FMUL.FTZ R162, R120, -R167.reuse ;  /* 0x800000a778a27220 */ /* 0x080fe20000410000 */
[----:B------:R-:W2:Y:S01]  /*3320*/  SHFL.UP PT, R6, R151, 0x8, RZ ;  /* 0x0500000097067989 */ /* 0x000ea200000e00ff */
[----:B------:R-:W-:-:S02]  /*3330*/  FFMA.FTZ R167, R118, R167, -R160 ;  /* 0x000000a776a77223 */ /* 0x000fc400000108a0 */
[----:B------:R-:W-:Y:S02]  /*3340*/  FFMA.FTZ R165, R118, R165, R162 ;  /* 0x000000a576a57223 */ /* 0x000fe400000100a2 */
[C---:B------:R-:W-:Y:S02]  /*3350*/  FMUL.FTZ R162, R35.reuse, R21 ;  /* 0x0000001523a27220 */ /* 0x040fe40000410000 */
[----:B------:R-:W-:Y:S02]  /*3360*/  FMUL.FTZ R160, R35, R20 ;  /* 0x0000001423a07220 */ /* 0x000fe40000410000 */
[----:B------:R-:W-:Y:S02]  /*3370*/  FADD.FTZ R165, -R162, R165 ;  /* 0x000000a5a2a57221 */ /* 0x000fe40000010100 */
[----:B------:R-:W-:Y:S02]  /*3380*/  FADD.FTZ R167, R160, R167 ;  /* 0x000000a7a0a77221 */ /* 0x000fe40000010000 */
[----:B------:R-:W-:-:S02]  /*3390*/  IMAD R169, R15, c[0x0][0x2b4], R14 ;  /* 0x0000ad000fa97a24 */ /* 0x000fc400078e020e */
[----:B------:R-:W-:-:S04]  /*33a0*/  IMAD.WIDE.U32 R14, R15, c[0x0][0x2b0], R4 ;  /* 0x0000ac000f0e7a25 */ /* 0x000fc800078e0004 */
[C---:B------:R-:W-:Y:S01]  /*33b0*/  FMUL.FTZ R4, R116.reuse, -R165 ;  /* 0x800000a574047220 */ /* 0x040fe20000410000 */
[----:B------:R-:W-:Y:S01]  /*33c0*/  IADD3 R15, R15, R169, RZ ;  /* 0x000000a90f0f7210 */ /* 0x000fe20007ffe0ff */
[-C--:B------:R-:W-:Y:S02]  /*33d0*/  FMUL.FTZ R5, R116, -R167.reuse ;  /* 0x800000a774057220 */ /* 0x080fe40000410000 */
[C---:B------:R-:W-:Y:S02]  /*33e0*/  FFMA.FTZ R180, R114.reuse, R167, -R4 ;  /* 0x000000a772b47223 */ /* 0x040fe40000010804 */
[----:B------:R-:W-:Y:S02]  /*33f0*/  FFMA.FTZ R169, R114, R165, R5 ;  /* 0x000000a572a97223 */ /* 0x000fe40000010005 */
[C---:B0-----:R-:W-:Y:S02]  /*3400*/  FMUL.FTZ R167, R7.reuse, R168 ;  /* 0x000000a807a77220 */ /* 0x041fe40000410000 */
[----:B------:R-:W-:-:S02]  /*3410*/  FMUL.FTZ R165, R7, R170 ;  /* 0x000000aa07a57220 */ /* 0x000fc40000410000 */
[C---:B--2---:R-:W-:Y:S02]  /*3420*/  FMUL.FTZ R5, R7.reuse, R6 ;  /* 0x0000000607057220 */ /* 0x044fe40000410000 */
[----:B------:R-:W-:Y:S02]  /*3430*/  FMUL.FTZ R4, R7, R166 ;  /* 0x000000a607047220 */ /* 0x000fe40000410000 */
[C---:B------:R-:W-:Y:S02]  /*3440*/  FFMA.FTZ R170, R151.reuse, R170, R167 ;  /* 0x000000aa97aa7223 */ /* 0x040fe400000100a7 */
[C---:B------:R-:W-:Y:S02]  /*3450*/  FFMA.FTZ R168, R151.reuse, R168, -R165 ;  /* 0x000000a897a87223 */ /* 0x040fe400000108a5 */
[C---:B------:R-:W-:Y:S02]  /*3460*/  FFMA.FTZ R166, R151.reuse, R166, R5 ;  /* 0x000000a697a67223 */ /* 0x040fe40000010005 */
[----:B------:R-:W-:-:S02]  /*3470*/  @P3 FFMA.FTZ R151, R151, R6, -R4 ;  /* 0x0000000697973223 */ /* 0x000fc40000010804 */
[C---:B-1----:R-:W-:Y:S01]  /*3480*/  FMUL.FTZ R4, R136.reuse, -R18 ;  /* 0x8000001288047220 */ /* 0x042fe20000410000 */
[----:B------:R-:W-:Y:S01]  /*3490*/  FSEL R7, R7, R166, !P3 ;  /* 0x000000a607077208 */ /* 0x000fe20005800000 */
[-C--:B------:R-:W-:Y:S02]  /*34a0*/  FMUL.FTZ R5, R136, R19.reuse ;  /* 0x0000001388057220 */ /* 0x080fe40000410000 */
[----:B------:R-:W-:Y:S02]  /*34b0*/  FMUL.FTZ R167, R37, R20 ;  /* 0x0000001425a77220 */ /* 0x000fe40000410000 */
[----:B------:R-:W-:Y:S01]  /*34c0*/  @P3 FADD.FTZ R153, R153, R168 ;  /* 0x000000a899993221 */ /* 0x000fe20000010000 */
[----:B------:R-:W-:Y:S01]  /*34d0*/  SHFL.UP PT, R6, R7, 0x10, RZ ;  /* 0x0600000007067989 */ /* 0x000fe200000e00ff */
[C---:B------:R-:W-:Y:S02]  /*34e0*/  FFMA.FTZ R165, R134.reuse, -R19, R4 ;  /* 0x8000001386a57223 */ /* 0x040fe40000010004 */
[----:B------:R-:W-:Y:S01]  /*34f0*/  FMUL.FTZ R168, R37, R21 ;  /* 0x0000001525a87220 */ /* 0x000fe20000410000 */
[----:B------:R-:W0:Y:S01]  /*3500*/  SHFL.UP PT, R4, R151, 0x10, RZ ;  /* 0x0600000097047989 */ /* 0x000e2200000e00ff */
[----:B------:R-:W-:-:S02]  /*3510*/  FFMA.FTZ R5, R134, R18, -R5 ;  /* 0x0000001286057223 */ /* 0x000fc40000010805 */
[----:B------:R-:W-:Y:S02]  /*3520*/  FADD.FTZ R171, R167, R180 ;  /* 0x000000b4a7ab7221 */ /* 0x000fe40000010000 */
[----:B------:R-:W-:Y:S01]  /*3530*/  @P3 FADD.FTZ R155, R155, R170 ;  /* 0x000000aa9b9b3221 */ /* 0x000fe20000010000 */
[----:B------:R-:W-:Y:S01]  /*3540*/  ISETP.GE.AND P3, PT, R88, 0x10, PT ;  /* 0x000000105800780c */ /* 0x000fe20003f66270 */
[----:B------:R-:W-:Y:S01]  /*3550*/  FMUL.FTZ R166, R124, -R165 ;  /* 0x800000a57ca67220 */ /* 0x000fe20000410000 */
[----:B------:R-:W1:Y:S01]  /*3560*/  SHFL.UP PT, R170, R153, 0x10, RZ ;  /* 0x0600000099aa7989 */ /* 0x000e6200000e00ff */
[----:B------:R-:W-:Y:S02]  /*3570*/  FADD.FTZ R173, -R168, R169 ;  /* 0x000000a9a8ad7221 */ /* 0x000fe40000010100 */
[----:B------:R-:W-:Y:S01]  /*3580*/  FMUL.FTZ R169, R124, -R5 ;  /* 0x800000057ca97220 */ /* 0x000fe20000410000 */
[----:B------:R-:W2:Y:S01]  /*3590*/  SHFL.UP PT, R180, R155, 0x10, RZ ;  /* 0x060000009bb47989 */ /* 0x000ea200000e00ff */
[----:B------:R-:W-:-:S02]  /*35a0*/  FMUL.FTZ R177, R112, -R171 ;  /* 0x800000ab70b17220 */ /* 0x000fc40000410000 */
[----:B------:R-:W-:Y:S02]  /*35b0*/  FFMA.FTZ R5, R122, R5, -R166 ;  /* 0x000000057a057223 */ /* 0x000fe400000108a6 */
[----:B------:R-:W-:Y:S02]  /*35c0*/  FMUL.FTZ R175, R112, -R173 ;  /* 0x800000ad70af7220 */ /* 0x000fe40000410000 */
[----:B------:R-:W-:Y:S02]  /*35d0*/  FFMA.FTZ R169, R122, R165, R169 ;  /* 0x000000a57aa97223 */ /* 0x000fe400000100a9 */
[----:B------:R-:W-:Y:S02]  /*35e0*/  FFMA.FTZ R182, R110, R173, R177 ;  /* 0x000000ad6eb67223 */ /* 0x000fe400000100b1 */
[----:B------:R-:W-:Y:S02]  /*35f0*/  FMUL.FTZ R165, R39, R21 ;  /* 0x0000001527a57220 */ /* 0x000fe40000410000 */
[----:B------:R-:W-:-:S02]  /*3600*/  FMUL.FTZ R173, R120, -R5 ;  /* 0x8000000578ad7220 */ /* 0x000fc40000410000 */
[----:B------:R-:W-:Y:S02]  /*3610*/  FFMA.FTZ R175, R110, R171, -R175 ;  /* 0x000000ab6eaf7223 */ /* 0x000fe400000108af */
[----:B------:R-:W-:Y:S02]  /*3620*/  FMUL.FTZ R166, R39, R20 ;  /* 0x0000001427a67220 */ /* 0x000fe40000410000 */
[-C--:B------:R-:W-:Y:S02]  /*3630*/  FMUL.FTZ R171, R120, -R169.reuse ;  /* 0x800000a978ab7220 */ /* 0x080fe40000410000 */
[----:B------:R-:W-:Y:S02]  /*3640*/  FADD.FTZ R177, -R165, R182 ;  /* 0x000000b6a5b17221 */ /* 0x000fe40000010100 */
[----:B------:R-:W-:Y:S02]  /*3650*/  FFMA.FTZ R173, R118, R169, R173 ;  /* 0x000000a976ad7223 */ /* 0x000fe400000100ad */
[----:B------:R-:W-:-:S02]  /*3660*/  FADD.FTZ R175, R166, R175 ;  /* 0x000000afa6af7221 */ /* 0x000fc40000010000 */
[----:B------:R-:W-:Y:S02]  /*3670*/  FFMA.FTZ R171, R118, R5, -R171 ;  /* 0x0000000576ab7223 */ /* 0x000fe400000108ab */
[----:B------:R-:W-:Y:S02]  /*3680*/  FMUL.FTZ R169, R108, -R177 ;  /* 0x800000b16ca97220 */ /* 0x000fe40000410000 */
[----:B------:R-:W-:Y:S02]  /*3690*/  FMUL.FTZ R5, R116, -R173 ;  /* 0x800000ad74057220 */ /* 0x000fe40000410000 */
[-C--:B------:R-:W-:Y:S02]  /*36a0*/  FMUL.FTZ R181, R108, -R175.reuse ;  /* 0x800000af6cb57220 */ /* 0x080fe40000410000 */
[----:B------:R-:W-:Y:S02]  /*36b0*/  FFMA.FTZ R179, R106, R175, -R169 ;  /* 0x000000af6ab37223 */ /* 0x000fe400000108a9 */
[----:B------:R-:W-:-:S02]  /*36c0*/  FFMA.FTZ R175, R114, R171, -R5 ;  /* 0x000000ab72af7223 */ /* 0x000fc40000010805 */
[----:B0-----:R-:W-:Y:S02]  /*36d0*/  FMUL.FTZ R5, R7, R4 ;  /* 0x0000000407057220 */ /* 0x001fe40000410000 */
[----:B------:R-:W-:Y:S02]  /*36e0*/  FFMA.FTZ R184, R106, R177, R181 ;  /* 0x000000b16ab87223 */ /* 0x000fe400000100b5 */
[----:B------:R-:W-:Y:S01]  /*36f0*/  FFMA.FTZ R182, R151, R6, R5 ;  /* 0x0000000697b67223 */ /* 0x000fe20000010005 */
[----:B------:R-:W-:Y:S01]  /*3700*/  HFMA2.MMA R5, -RZ, RZ, 0, 0 ;  /* 0x00000000ff057435 */ /* 0x000fe200000001ff */
[----:B------:R-:W-:Y:S02]  /*3710*/  FMUL.FTZ R177, R116, -R171 ;  /* 0x800000ab74b17220 */ /* 0x000fe40000410000 */
[C---:B-1----:R-:W-:Y:S01]  /*3720*/  FMUL.FTZ R171, R7.reuse, R170 ;  /* 0x000000aa07ab7220 */ /* 0x042fe20000410000 */
[C---:B------:R-:W-:Y:S01]  /*3730*/  FSEL R182, R7.reuse, R182, !P3 ;  /* 0x000000b607b67208 */ /* 0x040fe20005800000 */
[----:B--2---:R-:W-:-:S02]  /*3740*/  FMUL.FTZ R169, R7, R180 ;  /* 0x000000b407a97220 */ /* 0x004fc40000410000 */
[----:B------:R-:W-:Y:S02]  /*3750*/  FMUL.FTZ R6, R7, R6 ;  /* 0x0000000607067220 */ /* 0x000fe40000410000 */
[C---:B------:R-:W-:Y:S01]  /*3760*/  FFMA.FTZ R180, R151.reuse, R180, R171 ;  /* 0x000000b497b47223 */ /* 0x040fe200000100ab */
[----:B------:R-:W0:Y:S01]  /*3770*/  SHFL.UP PT, R182, R182, 0x1, RZ ;  /* 0x04200000b6b67989 */ /* 0x000e2200000e00ff */
[C---:B------:R-:W-:Y:S02]  /*3780*/  FFMA.FTZ R170, R151.reuse, R170, -R169 ;  /* 0x000000aa97aa7223 */ /* 0x040fe400000108a9 */
[----:B------:R-:W-:Y:S01]  /*3790*/  @P3 FFMA.FTZ R151, R151, R4, -R6 ;  /* 0x0000000497973223 */ /* 0x000fe20000010806 */
[----:B------:R-:W-:Y:S01]  /*37a0*/  MOV R4, 0x3f800000 ;  /* 0x3f80000000047802 */ /* 0x000fe20000000f00 */
[----:B------:R-:W-:Y:S01]  /*37b0*/  @P3 FADD.FTZ R155, R155, R180 ;  /* 0x000000b49b9b3221 */ /* 0x000fe20000010000 */
[----:B------:R-:W-:Y:S01]  /*37c0*/  CS2R R6, SRZ ;  /* 0x0000000000067805 */ /* 0x000fe2000001ff00 */
[----:B------:R-:W-:-:S02]  /*37d0*/  @P3 FADD.FTZ R153, R153, R170 ;  /* 0x000000aa99993221 */ /* 0x000fc40000010000 */
[----:B------:R-:W1:Y:S01]  /*37e0*/  SHFL.UP PT, R151, R151, 0x1, RZ ;  /* 0x0420000097977989 */ /* 0x000e6200000e00ff */
[----:B------:R-:W-:Y:S02]  /*37f0*/  FMUL.FTZ R170, R40, R20 ;  /* 0x0000001428aa7220 */ /* 0x000fe40000410000 */
[----:B------:R-:W-:Y:S01]  /*3800*/  FFMA.FTZ R177, R114, R173, R177 ;  /* 0x000000ad72b17223 */ /* 0x000fe200000100b1 */
[----:B------:R-:W2:Y:S01]  /*3810*/  SHFL.UP PT, R155, R155, 0x1, RZ ;  /* 0x042000009b9b7989 */ /* 0x000ea200000e00ff */
[----:B------:R-:W-:Y:S02]  /*3820*/  FMUL.FTZ R169, R40, R21 ;  /* 0x0000001528a97220 */ /* 0x000fe40000410000 */
[----:B------:R-:W-:Y:S01]  /*3830*/  FADD.FTZ R179, R170, R179 ;  /* 0x000000b3aab37221 */ /* 0x000fe20000010000 */
[----:B------:R-:W3:Y:S01]  /*3840*/  SHFL.UP PT, R153, R153, 0x1, RZ ;  /* 0x0420000099997989 */ /* 0x000ee200000e00ff */
[----:B------:R-:W-:Y:S02]  /*3850*/  FMUL.FTZ R171, R112, -R177 ;  /* 0x800000b170ab7220 */ /* 0x000fe40000410000 */
[----:B------:R-:W-:Y:S01]  /*3860*/  FADD.FTZ R181, -R169, R184 ;  /* 0x000000b8a9b57221 */ /* 0x000fe20000010100 */
[----:B------:R4:W4:Y:S01]  /*3870*/  @!P0 LDS.128 R4, [R27.X16+0x21b0] ;  /* 0x0021b0001b048984 */ /* 0x000922000000cc00 */
[----:B------:R-:W-:Y:S01]  /*3880*/  FMUL.FTZ R180, R104, -R179 ;  /* 0x800000b368b47220 */ /* 0x000fe20000410000 */
[----:B------:R-:W-:Y:S01]  /*3890*/  ISETP.NE.AND P0, PT, R172, 0x1f, PT ;  /* 0x0000001fac00780c */ /* 0x000fe20003f05270 */
[----:B------:R-:W-:-:S02]  /*38a0*/  FMUL.FTZ R173, R112, -R175 ;  /* 0x800000af70ad7220 */ /* 0x000fc40000410000 */
[----:B------:R-:W-:Y:S02]  /*38b0*/  FFMA.FTZ R171, R110, R175, -R171 ;  /* 0x000000af6eab7223 */ /* 0x000fe400000108ab */
[-C--:B------:R-:W-:Y:S02]  /*38c0*/  FFMA.FTZ R184, R102, R181.reuse, R180 ;  /* 0x000000b566b87223 */ /* 0x080fe400000100b4 */
[----:B------:R-:W-:Y:S02]  /*38d0*/  FMUL.FTZ R175, R104, -R181 ;  /* 0x800000b568af7220 */ /* 0x000fe40000410000 */
[----:B0-----:R-:W-:Y:S02]  /*38e0*/  FMUL.FTZ R180, R182, R22 ;  /* 0x00000016b6b47220 */ /* 0x001fe40000410000 */
[----:B------:R-:W-:Y:S02]  /*38f0*/  FFMA.FTZ R173, R110, R177, R173 ;  /* 0x000000b16ead7223 */ /* 0x000fe400000100ad */
[----:B------:R-:W-:-:S02]  /*3900*/  FMUL.FTZ R182, R182, R23 ;  /* 0x00000017b6b67220 */ /* 0x000fc40000410000 */
[----:B------:R-:W-:Y:S02]  /*3910*/  FMUL.FTZ R177, R108, -R171 ;  /* 0x800000ab6cb17220 */ /* 0x000fe40000410000 */
[----:B------:R-:W-:Y:S02]  /*3920*/  FFMA.FTZ R179, R102, R179, -R175 ;  /* 0x000000b366b37223 */ /* 0x000fe400000108af */
[C---:B-1----:R-:W-:Y:S02]  /*3930*/  FFMA.FTZ R180, R151.reuse, R23, R180 ;  /* 0x0000001797b47223 */ /* 0x042fe400000100b4 */
[-C--:B------:R-:W-:Y:S02]  /*3940*/  FMUL.FTZ R175, R108, -R173.reuse ;  /* 0x800000ad6caf7220 */ /* 0x080fe40000410000 */
[----:B------:R-:W-:Y:S02]  /*3950*/  FFMA.FTZ R182, R151, R22, -R182 ;  /* 0x0000001697b67223 */ /* 0x000fe400000108b6 */
[----:B------:R-:W-:-:S02]  /*3960*/  FFMA.FTZ R177, R106, R173, R177 ;  /* 0x000000ad6ab17223 */ /* 0x000fc400000100b1 */
[----:B--2---:R-:W-:Y:S02]  /*3970*/  @P1 FADD.FTZ R23, R155, R180 ;  /* 0x000000b49b171221 */ /* 0x004fe40000010000 */
[----:B------:R-:W-:Y:S02]  /*3980*/  FFMA.FTZ R175, R106, R171, -R175 ;  /* 0x000000ab6aaf7223 */ /* 0x000fe400000108af */
[----:B---3--:R-:W-:Y:S02]  /*3990*/  @P1 FADD.FTZ R22, R153, R182 ;  /* 0x000000b699161221 */ /* 0x008fe40000010000 */
[C---:B------:R-:W-:Y:S02]  /*39a0*/  FMUL.FTZ R171, R104.reuse, -R177 ;  /* 0x800000b168ab7220 */ /* 0x040fe40000410000 */
[----:B------:R-:W-:Y:S02]  /*39b0*/  FMUL.FTZ R153, R17, R23 ;  /* 0x0000001711997220 */ /* 0x000fe40000410000 */
[----:B------:R-:W-:-:S02]  /*39c0*/  FMUL.FTZ R173, R104, -R175 ;  /* 0x800000af68ad7220 */ /* 0x000fc40000410000 */
[C---:B------:R-:W-:Y:S02]  /*39d0*/  FMUL.FTZ R20, R41.reuse, R20 ;  /* 0x0000001429147220 */ /* 0x040fe40000410000 */
[----:B------:R-:W-:Y:S02]  /*39e0*/  FMUL.FTZ R21, R41, R21 ;  /* 0x0000001529157220 */ /* 0x000fe40000410000 */
[-C--:B------:R-:W-:Y:S02]  /*39f0*/  FMUL.FTZ R17, R17, R22.reuse ;  /* 0x0000001611117220 */ /* 0x080fe40000410000 */
[----:B------:R-:W-:Y:S02]  /*3a00*/  FFMA.FTZ R151, R102, R175, -R171 ;  /* 0x000000af66977223 */ /* 0x000fe400000108ab */
[----:B------:R-:W-:Y:S02]  /*3a10*/  FFMA.FTZ R22, R16, R22, -R153 ;  /* 0x0000001610167223 */ /* 0x000fe40000010899 */
[----:B------:R-:W-:Y:S01]  /*3a20*/  FFMA.FTZ R171, R102, R177, R173 ;  /* 0x000000b166ab7223 */ /* 0x000fe200000100ad */
[----:B------:R0:W1:Y:S01]  /*3a30*/  SHFL.DOWN PT, R188, R151, 0x1, 0x1f ;  /* 0x08201f0097bc7f89 */ /* 0x00006200000e0000 */
[----:B------:R-:W-:-:S02]  /*3a40*/  FADD.FTZ R153, R20, R179 ;  /* 0x000000b314997221 */ /* 0x000fc40000010000 */
[----:B------:R-:W-:Y:S01]  /*3a50*/  FADD.FTZ R155, -R21, R184 ;  /* 0x000000b8159b7221 */ /* 0x000fe20000010100 */
[----:B------:R0:W2:Y:S01]  /*3a60*/  SHFL.DOWN PT, R190, R171, 0x1, 0x1f ;  /* 0x08201f00abbe7f89 */ /* 0x0000a200000e0000 */
[----:B------:R-:W-:-:S03]  /*3a70*/  FFMA.FTZ R16, R16, R23, R17 ;  /* 0x0000001710107223 */ /* 0x000fc60000010011 */
[----:B------:R0:W3:Y:S04]  /*3a80*/  SHFL.DOWN PT, R184, R153, 0x1, 0x1f ;  /* 0x08201f0099b87f89 */ /* 0x0000e800000e0000 */
[----:B------:R0:W0:Y:S01]  /*3a90*/  SHFL.DOWN PT, R192, R155, 0x1, 0x1f ;  /* 0x08201f009bc07f89 */ /* 0x00002200000e0000 */
[----:B------:R-:W-:Y:S05]  /*3aa0*/  @!P0 BRA `(.L_x_11518) ;  /* 0x000000b000008947 */ /* 0x000fea0003800000 */
[C---:B0---4-:R-:W-:Y:S02]  /*3ab0*/  FMUL.FTZ R182, R171.reuse, R192 ;  /* 0x000000c0abb67220 */ /* 0x051fe40000410000 */
[C---:B--2---:R-:W-:Y:S02]  /*3ac0*/  FMUL.FTZ R180, R171.reuse, R190 ;  /* 0x000000beabb47220 */ /* 0x044fe40000410000 */
[-C--:B---3--:R-:W-:Y:S02]  /*3ad0*/  FMUL.FTZ R186, R171, R184.reuse ;  /* 0x000000b8abba7220 */ /* 0x088fe40000410000 */
[----:B------:R-:W-:-:S02]  /*3ae0*/  FFMA.FTZ R184, R151, R184, -R182 ;  /* 0x000000b897b87223 */ /* 0x000fc400000108b6 */
[-C--:B-1----:R-:W-:Y:S02]  /*3af0*/  FMUL.FTZ R182, R171, R188.reuse ;  /* 0x000000bcabb67220 */ /* 0x082fe40000410000 */
[C---:B------:R-:W-:Y:S02]  /*3b00*/  FFMA.FTZ R180, R151.reuse, R188, -R180 ;  /* 0x000000bc97b47223 */ /* 0x040fe400000108b4 */
[C---:B------:R-:W-:Y:S02]  /*3b10*/  FFMA.FTZ R186, R151.reuse, R192, R186 ;  /* 0x000000c097ba7223 */ /* 0x040fe400000100ba */
[----:B------:R-:W-:Y:S01]  /*3b20*/  FFMA.FTZ R171, R151, R190, R182 ;  /* 0x000000be97ab7223 */ /* 0x000fe200000100b6 */
[----:B------:R-:W-:Y:S01]  /*3b30*/  MOV R151, R180 ;  /* 0x000000b400977202 */ /* 0x000fe20000000f00 */
[----:B------:R-:W-:Y:S02]  /*3b40*/  FADD.FTZ R153, R153, R184 ;  /* 0x000000b899997221 */ /* 0x000fe40000010000 */
[----:B------:R-:W-:-:S02]  /*3b50*/  FADD.FTZ R155, R155, R186 ;  /* 0x000000ba9b9b7221 */ /* 0x000fc40000010000 */
.L_x_11518:
[----:B----4-:R-:W-:Y:S05]  /*3b60*/  BSYNC B0 ;  /* 0x0000000000007941 */ /* 0x010fea0003800000 */
.L_x_11517:
[----:B------:R-:W-:Y:S01]  /*3b70*/  ISETP.GT.U32.AND P0, PT, R172, 0x1d, PT ;  /* 0x0000001dac00780c */ /* 0x000fe20003f04070 */
[----:B------:R-:W-:Y:S01]  /*3b80*/  FADD.FTZ R173, R149, R16 ;  /* 0x0000001095ad7221 */ /* 0x000fe20000010000 */
[----:B---3--:R3:W4:Y:S01]  /*3b90*/  SHFL.DOWN PT, R184, R151, 0x2, 0x1f ;  /* 0x08401f0097b87f89 */ /* 0x00872200000e0000 */
[----:B------:R-:W-:Y:S01]  /*3ba0*/  FADD.FTZ R149, R147, R22 ;  /* 0x0000001693957221 */ /* 0x000fe20000010000 */
[----:B------:R-:W-:Y:S01]  /*3bb0*/  BSSY B0, `(.L_x_11519) ;  /* 0x0000014000007945 */ /* 0x000fe20003800000 */
[C---:B------:R-:W-:Y:S01]  /*3bc0*/  FMUL.FTZ R17, R104.reuse, R173 ;  /* 0x000000ad68117220 */ /* 0x040fe20000410000 */
[----:B------:R3:W2:Y:S01]  /*3bd0*/  SHFL.DOWN PT, R186, R171, 0x2, 0x1f ;  /* 0x08401f00abba7f89 */ /* 0x0006a200000e0000 */
[----:B------:R-:W-:-:S02]  /*3be0*/  FMUL.FTZ R23, R104, R149 ;  /* 0x0000009568177220 */ /* 0x000fc40000410000 */
[C---:B------:R-:W-:Y:S01]  /*3bf0*/  FFMA.FTZ R17, R102.reuse, R149, -R17 ;  /* 0x0000009566117223 */ /* 0x040fe20000010811 */
[----:B------:R3:W1:Y:S01]  /*3c00*/  SHFL.DOWN PT, R180, R153, 0x2, 0x1f ;  /* 0x08401f0099b47f89 */ /* 0x00066200000e0000 */
[----:B------:R-:W-:-:S03]  /*3c10*/  FFMA.FTZ R23, R102, R173, R23 ;  /* 0x000000ad66177223 */ /* 0x000fc60000010017 */
[----:B-1----:R3:W1:Y:S01]  /*3c20*/  SHFL.DOWN PT, R188, R155, 0x2, 0x1f ;  /* 0x08401f009bbc7f89 */ /* 0x00266200000e0000 */
[----:B------:R-:W-:Y:S05]  /*3c30*/  @P0 BRA `(.L_x_11520) ;  /* 0x000000b000000947 */ /* 0x000fea0003800000 */
[C---:B-1----:R-:W-:Y:S02]  /*3c40*/  FMUL.FTZ R22, R171.reuse, R188 ;  /* 0x000000bcab167220 */ /* 0x042fe40000410000 */
[C---:B--2---:R-:W-:Y:S02]  /*3c50*/  FMUL.FTZ R16, R171.reuse, R186 ;  /* 0x000000baab107220 */ /* 0x044fe40000410000 */
[-C--:B------:R-:W-:Y:S02]  /*3c60*/  FMUL.FTZ R182, R171, R180.reuse ;  /* 0x000000b4abb67220 */ /* 0x080fe40000410000 */
[----:B------:R-:W-:Y:S02]  /*3c70*/  FFMA.FTZ R180, R151, R180, -R22 ;  /* 0x000000b497b47223 */ /* 0x000fe40000010816 */
[-C--:B----4-:R-:W-:Y:S02]  /*3c80*/  FMUL.FTZ R22, R171, R184.reuse ;  /* 0x000000b8ab167220 */ /* 0x090fe40000410000 */
[----:B------:R-:W-:-:S02]  /*3c90*/  FFMA.FTZ R16, R151, R184, -R16 ;  /* 0x000000b897107223 */ /* 0x000fc40000010810 */
[C---:B------:R-:W-:Y:S02]  /*3ca0*/  FFMA.FTZ R182, R151.reuse, R188, R182 ;  /* 0x000000bc97b67223 */ /* 0x040fe400000100b6 */
[----:B0--3--:R-:W-:Y:S01]  /*3cb0*/  FFMA.FTZ R171, R151, R186, R22 ;  /* 0x000000ba97ab7223 */ /* 0x009fe20000010016 */
[----:B------:R-:W-:Y:S01]  /*3cc0*/  MOV R151, R16 ;  /* 0x0000001000977202 */ /* 0x000fe20000000f00 */
[----:B------:R-:W-:Y:S02]  /*3cd0*/  FADD.FTZ R153, R153, R180 ;  /* 0x000000b499997221 */ /* 0x000fe40000010000 */
[----:B------:R-:W-:Y:S02]  /*3ce0*/  FADD.FTZ R155, R155, R182 ;  /* 0x000000b69b9b7221 */ /* 0x000fe40000010000 */
.L_x_11520:
[----:B------:R-:W-:Y:S05]  /*3cf0*/  BSYNC B0 ;  /* 0x0000000000007941 */ /* 0x000fea0003800000 */
.L_x_11519:
[----:B------:R-:W-:Y:S01]  /*3d00*/  ISETP.GT.U32.AND P0, PT, R172, 0x1b, PT ;  /* 0x0000001bac00780c */ /* 0x000fe20003f04070 */
[C---:B------:R-:W-:Y:S01]  /*3d10*/  FFMA.FTZ R175, R105.reuse, R126, R17 ;  /* 0x0000007e69af7223 */ /* 0x040fe20000010011 */
[----:B--2---:R2:W3:Y:S01]  /*3d20*/  SHFL.DOWN PT, R190, R151, 0x4, 0x1f ;  /* 0x08801f0097be7f89 */ /* 0x0044e200000e0000 */
[----:B------:R-:W-:Y:S01]  /*3d30*/  FMUL.FTZ R22, R36, R103 ;  /* 0x0000006724167220 */ /* 0x000fe20000410000 */
[----:B------:R-:W-:Y:S01]  /*3d40*/  BSSY B0, `(.L_x_11521) ;  /* 0x000001e000007945 */ /* 0x000fe20003800000 */
[----:B------:R-:W-:Y:S01]  /*3d50*/  FFMA.FTZ R177, R105, R128, R23 ;  /* 0x0000008069b17223 */ /* 0x000fe20000010017 */
[----:B0-----:R2:W0:Y:S01]  /*3d60*/  SHFL.DOWN PT, R192, R171, 0x4, 0x1f ;  /* 0x08801f00abc07f89 */ /* 0x00142200000e0000 */
[----:B------:R-:W-:-:S02]  /*3d70*/  FFMA.FTZ R147, R41, R149, RZ ;  /* 0x0000009529937223 */ /* 0x000fc400000100ff */
[----:B------:R-:W-:Y:S01]  /*3d80*/  FFMA.FTZ R16, R99, -R22, R149 ;  /* 0x8000001663107223 */ /* 0x000fe20000010095 */
[----:B------:R2:W4:Y:S01]  /*3d90*/  SHFL.DOWN PT, R182, R153, 0x4, 0x1f ;  /* 0x08801f0099b67f89 */ /* 0x00052200000e0000 */
[----:B------:R-:W-:Y:S02]  /*3da0*/  FMUL.FTZ R23, R108, R177 ;  /* 0x000000b16c177220 */ /* 0x000fe40000410000 */
[----:B------:R-:W-:Y:S01]  /*3db0*/  FFMA.FTZ R186, R40, R175, R147 ;  /* 0x000000af28ba7223 */ /* 0x000fe20000010093 */
[----:B------:R2:W1:Y:S01]  /*3dc0*/  SHFL.DOWN PT, R194, R155, 0x4, 0x1f ;  /* 0x08801f009bc27f89 */ /* 0x00046200000e0000 */
[----:B------:R-:W-:Y:S02]  /*3dd0*/  FFMA.FTZ R149, R41, -R173, RZ ;  /* 0x800000ad29957223 */ /* 0x000fe400000100ff */
[----:B------:R-:W-:Y:S02]  /*3de0*/  FMUL.FTZ R128, R34, R105 ;  /* 0x0000006922807220 */ /* 0x000fe40000410000 */
[----:B------:R-:W-:-:S02]  /*3df0*/  FMUL.FTZ R147, R108, R175 ;  /* 0x000000af6c937220 */ /* 0x000fc40000410000 */
[----:B------:R-:W-:Y:S02]  /*3e00*/  FFMA.FTZ R17, R101, -R22, R173 ;  /* 0x8000001665117223 */ /* 0x000fe400000100ad */
[----:B------:R-:W-:Y:S02]  /*3e10*/  FFMA.FTZ R126, R106, R175, -R23 ;  /* 0x000000af6a7e7223 */ /* 0x000fe40000010817 */
[-C--:B-1----:R-:W-:Y:S02]  /*3e20*/  FFMA.FTZ R188, R40, -R177.reuse, R149 ;  /* 0x800000b128bc7223 */ /* 0x082fe40000010095 */
[-C--:B------:R-:W-:Y:S02]  /*3e30*/  FFMA.FTZ R22, R107, -R128.reuse, R175 ;  /* 0x800000806b167223 */ /* 0x080fe400000100af */
[----:B------:R-:W-:Y:S02]  /*3e40*/  FFMA.FTZ R23, R109, -R128, R177 ;  /* 0x800000806d177223 */ /* 0x000fe400000100b1 */
[----:B------:R-:W-:Y:S01]  /*3e50*/  FFMA.FTZ R147, R106, R177, R147 ;  /* 0x000000b16a937223 */ /* 0x000fe20000010093 */
[----:B------:R-:W-:Y:S05]  /*3e60*/  @P0 BRA `(.L_x_11522) ;  /* 0x000000b000000947 */ /* 0x000fea0003800000 */
[C---:B0-23--:R-:W-:Y:S02]  /*3e70*/  FMUL.FTZ R180, R171.reuse, R194 ;  /* 0x000000c2abb47220 */ /* 0x04dfe40000410000 */
[----:B------:R-:W-:-:S02]  /*3e80*/  FMUL.FTZ R128, R171, R192 ;  /* 0x000000c0ab807220 */ /* 0x000fc40000410000 */
[-C--:B----4-:R-:W-:Y:S02]  /*3e90*/  FMUL.FTZ R184, R171, R182.reuse ;  /* 0x000000b6abb87220 */ /* 0x090fe40000410000 */
        /* <DEDUP_REMOVED lines=8> */
.L_x_11522:
[----:B0-23--:R-:W-:Y:S05]  /*3f20*/  BSYNC B0 ;  /* 0x0000000000007941 */ /* 0x00dfea0003800000 */
.L_x_11521:
[----:B------:R-:W-:Y:S01]  /*3f30*/  ISETP.GT.U32.AND P0, PT, R172, 0x17, PT ;  /* 0x00000017ac00780c */ /* 0x000fe20003f04070 */
[C---:B------:R-:W-:Y:S01]  /*3f40*/  FFMA.FTZ R175, R111.reuse, R130, R147 ;  /* 0x000000826faf7223 */ /* 0x040fe20000010093 */
[----:B----4-:R0:W1:Y:S01]  /*3f50*/  SHFL.DOWN PT, R184, R151, 0x8, 0x1f ;  /* 0x09001f0097b87f89 */ /* 0x01006200000e0000 */
[----:B------:R-:W-:Y:S01]  /*3f60*/  FFMA.FTZ R173, R111, R132, R126 ;  /* 0x000000846fad7223 */ /* 0x000fe2000001007e */
[----:B------:R-:W-:Y:S01]  /*3f70*/  BSSY B0, `(.L_x_11523) ;  /* 0x0000019000007945 */ /* 0x000fe20003800000 */
[----:B------:R-:W-:Y:S01]  /*3f80*/  FMUL.FTZ R128, R32, R111 ;  /* 0x0000006f20807220 */ /* 0x000fe20000410000 */
[----:B------:R0:W2:Y:S01]  /*3f90*/  SHFL.DOWN PT, R190, R171, 0x8, 0x1f ;  /* 0x09001f00abbe7f89 */ /* 0x0000a200000e0000 */
[C---:B------:R-:W-:Y:S02]  /*3fa0*/  FMUL.FTZ R147, R112.reuse, R175 ;  /* 0x000000af70937220 */ /* 0x040fe40000410000 */
[----:B------:R-:W-:Y:S01]  /*3fb0*/  FMUL.FTZ R149, R112, R173 ;  /* 0x000000ad70957220 */ /* 0x000fe20000410000 */
[----:B------:R0:W3:Y:S01]  /*3fc0*/  SHFL.DOWN PT, R180, R153, 0x8, 0x1f ;  /* 0x09001f0099b47f89 */ /* 0x0000e200000e0000 */
[----:B------:R-:W-:-:S02]  /*3fd0*/  FFMA.FTZ R126, R115, -R128, R173 ;  /* 0x80000080737e7223 */ /* 0x000fc400000100ad */
[C---:B------:R-:W-:Y:S01]  /*3fe0*/  FFMA.FTZ R186, R39.reuse, R173, R186 ;  /* 0x000000ad27ba7223 */ /* 0x040fe200000100ba */
[----:B------:R0:W4:Y:S01]  /*3ff0*/  SHFL.DOWN PT, R192, R155, 0x8, 0x1f ;  /* 0x09001f009bc07f89 */ /* 0x00012200000e0000 */
[----:B------:R-:W-:Y:S02]  /*4000*/  FFMA.FTZ R188, R39, -R175, R188 ;  /* 0x800000af27bc7223 */ /* 0x000fe400000100bc */
[C---:B------:R-:W-:Y:S02]  /*4010*/  FFMA.FTZ R147, R110.reuse, R173, -R147 ;  /* 0x000000ad6e937223 */ /* 0x040fe40000010893 */
[----:B------:R-:W-:Y:S02]  /*4020*/  FFMA.FTZ R128, R113, -R128, R175 ;  /* 0x8000008071807223 */ /* 0x000fe400000100af */
[----:B------:R-:W-:Y:S01]  /*4030*/  FFMA.FTZ R149, R110, R175, R149 ;  /* 0x000000af6e957223 */ /* 0x000fe20000010095 */
[----:B------:R-:W-:Y:S05]  /*4040*/  @P0 BRA `(.L_x_11524) ;  /* 0x000000b000000947 */ /* 0x000fea0003800000 */
[C---:B0---4-:R-:W-:Y:S02]  /*4050*/  FMUL.FTZ R132, R171.reuse, R192 ;  /* 0x000000c0ab847220 */ /* 0x051fe40000410000 */
[----:B--2---:R-:W-:-:S02]  /*4060*/  FMUL.FTZ R130, R171, R190 ;  /* 0x000000beab827220 */ /* 0x004fc40000410000 */
[-C--:B---3--:R-:W-:Y:S02]  /*4070*/  FMUL.FTZ R182, R171, R180.reuse ;  /* 0x000000b4abb67220 */ /* 0x088fe40000410000 */
[----:B------:R-:W-:Y:S02]  /*4080*/  FFMA.FTZ R180, R151, R180, -R132 ;  /* 0x000000b497b47223 */ /* 0x000fe40000010884 */
[-C--:B-1----:R-:W-:Y:S02]  /*4090*/  FMUL.FTZ R132, R171, R184.reuse ;  /* 0x000000b8ab847220 */ /* 0x082fe40000410000 */
[C---:B------:R-:W-:Y:S02]  /*40a0*/  FFMA.FTZ R130, R151.reuse, R184, -R130 ;  /* 0x000000b897827223 */ /* 0x040fe40000010882 */
[C---:B------:R-:W-:Y:S02]  /*40b0*/  FFMA.FTZ R182, R151.reuse, R192, R182 ;  /* 0x000000c097b67223 */ /* 0x040fe400000100b6 */
[----:B------:R-:W-:Y:S01]  /*40c0*/  FFMA.FTZ R171, R151, R190, R132 ;  /* 0x000000be97ab7223 */ /* 0x000fe20000010084 */
[----:B------:R-:W-:Y:S01]  /*40d0*/  MOV R151, R130 ;  /* 0x0000008200977202 */ /* 0x000fe20000000f00 */
[----:B------:R-:W-:-:S02]  /*40e0*/  FADD.FTZ R153, R153, R180 ;  /* 0x000000b499997221 */ /* 0x000fc40000010000 */
[----:B------:R-:W-:Y:S02]  /*40f0*/  FADD.FTZ R155, R155, R182 ;  /* 0x000000b69b9b7221 */ /* 0x000fe40000010000 */
.L_x_11524:
[----:B0-----:R-:W-:Y:S05]  /*4100*/  BSYNC B0 ;  /* 0x0000000000007941 */ /* 0x001fea0003800000 */
.L_x_11523:
[C---:B------:R-:W-:Y:S01]  /*4110*/  FFMA.FTZ R173, R121.reuse, R140, R147 ;  /* 0x0000008c79ad7223 */ /* 0x040fe20000010093 */
[----:B------:R-:W-:Y:S01]  /*4120*/  ISETP.GT.U32.AND P0, PT, R172, 0xf, PT ;  /* 0x0000000fac00780c */ /* 0x000fe20003f04070 */
[----:B------:R-:W-:Y:S01]  /*4130*/  FFMA.FTZ R175, R121, R138, R149 ;  /* 0x0000008a79af7223 */ /* 0x000fe20000010095 */
[----:B---3--:R0:W3:Y:S01]  /*4140*/  SHFL.DOWN PT, R180, R151, 0x10, 0x1f ;  /* 0x0a001f0097b47f89 */ /* 0x0080e200000e0000 */
[----:B------:R-:W-:Y:S01]  /*4150*/  FMUL.FTZ R149, R116, R173 ;  /* 0x000000ad74957220 */ /* 0x000fe20000410000 */
[----:B------:R-:W-:Y:S01]  /*4160*/  BSSY B0, `(.L_x_11525) ;  /* 0x000001a000007945 */ /* 0x000fe20003800000 */
[----:B------:R-:W-:Y:S01]  /*4170*/  FMUL.FTZ R132, R30, R121 ;  /* 0x000000791e847220 */ /* 0x000fe20000410000 */
[----:B------:R0:W4:Y:S01]  /*4180*/  SHFL.DOWN PT, R182, R171, 0x10, 0x1f ;  /* 0x0a001f00abb67f89 */ /* 0x00012200000e0000 */
[-C--:B------:R-:W-:Y:S02]  /*4190*/  FMUL.FTZ R147, R116, R175.reuse ;  /* 0x000000af74937220 */ /* 0x080fe40000410000 */
[----:B------:R-:W-:Y:S01]  /*41a0*/  FFMA.FTZ R149, R114, R175, R149 ;  /* 0x000000af72957223 */ /* 0x000fe20000010095 */
[----:B-1----:R0:W1:Y:S01]  /*41b0*/  SHFL.DOWN PT, R184, R155, 0x10, 0x1f ;  /* 0x0a001f009bb87f89 */ /* 0x00206200000e0000 */
[----:B------:R-:W-:-:S02]  /*41c0*/  FFMA.FTZ R130, R119, -R132, R173 ;  /* 0x8000008477827223 */ /* 0x000fc400000100ad */
[----:B------:R-:W-:Y:S02]  /*41d0*/  FFMA.FTZ R188, R37, -R175, R188 ;  /* 0x800000af25bc7223 */ /* 0x000fe400000100bc */
[----:B------:R-:W-:Y:S02]  /*41e0*/  FFMA.FTZ R132, R117, -R132, R175 ;  /* 0x8000008475847223 */ /* 0x000fe400000100af */
[-C--:B------:R-:W-:Y:S02]  /*41f0*/  FFMA.FTZ R147, R114, R173.reuse, -R147 ;  /* 0x000000ad72937223 */ /* 0x080fe40000010893 */
[----:B------:R-:W-:Y:S02]  /*4200*/  FFMA.FTZ R175, R127, R142, R149 ;  /* 0x0000008e7faf7223 */ /* 0x000fe40000010095 */
[----:B------:R0:W2:Y:S01]  /*4210*/  SHFL.DOWN PT, R142, R153, 0x10, 0x1f ;  /* 0x0a001f00998e7f89 */ /* 0x0000a200000e0000 */
[----:B------:R-:W-:Y:S02]  /*4220*/  FFMA.FTZ R186, R37, R173, R186 ;  /* 0x000000ad25ba7223 */ /* 0x000fe400000100ba */
[----:B------:R-:W-:Y:S01]  /*4230*/  FFMA.FTZ R173, R127, R144, R147 ;  /* 0x000000907fad7223 */ /* 0x000fe20000010093 */
[----:B------:R-:W-:Y:S05]  /*4240*/  @P0 BRA `(.L_x_11526) ;  /* 0x000000b000000947 */ /* 0x000fea0003800000 */
[C---:B-1----:R-:W-:Y:S02]  /*4250*/  FMUL.FTZ R140, R171.reuse, R184 ;  /* 0x000000b8ab8c7220 */ /* 0x042fe40000410000 */
[----:B----4-:R-:W-:-:S02]  /*4260*/  FMUL.FTZ R138, R171, R182 ;  /* 0x000000b6ab8a7220 */ /* 0x010fc40000410000 */
        /* <DEDUP_REMOVED lines=9> */
.L_x_11526:
[----:B------:R-:W-:Y:S05]  /*4300*/  BSYNC B0 ;  /* 0x0000000000007941 */ /* 0x000fea0003800000 */
.L_x_11525:
[C---:B------:R-:W-:Y:S01]  /*4310*/  FMUL.FTZ R149, R120.reuse, R173 ;  /* 0x000000ad78957220 */ /* 0x040fe20000410000 */
[----:B-1----:R-:W-:Y:S01]  /*4320*/  SHFL.DOWN PT, R184, R171, 0x1, 0x1f ;  /* 0x08201f00abb87f89 */ /* 0x002fe200000e0000 */
[-C--:B------:R-:W-:Y:S01]  /*4330*/  FMUL.FTZ R147, R120, R175.reuse ;  /* 0x000000af78937220 */ /* 0x080fe20000410000 */
[----:B------:R-:W-:Y:S01]  /*4340*/  ISETP.NE.AND P0, PT, R90, RZ, PT ;  /* 0x000000ff5a00720c */ /* 0x000fe20003f05270 */
[----:B------:R-:W-:Y:S01]  /*4350*/  FFMA.FTZ R149, R118, R175, R149 ;  /* 0x000000af76957223 */ /* 0x000fe20000010095 */
[----:B------:R-:W1:Y:S01]  /*4360*/  SHFL.IDX PT, R177, R6, RZ, 0x1f ;  /* 0x00001fff06b17589 */ /* 0x000e6200000e0000 */
[----:B------:R-:W-:Y:S01]  /*4370*/  FMUL.FTZ R140, R28, R127 ;  /* 0x0000007f1c8c7220 */ /* 0x000fe20000410000 */
[----:B------:R-:W-:Y:S01]  /*4380*/  BSSY B0, `(.L_x_11527) ;  /* 0x00000ee000007945 */ /* 0x000fe20003800000 */
[----:B------:R-:W-:Y:S01]  /*4390*/  FFMA.FTZ R147, R118, R173, -R147 ;  /* 0x000000ad76937223 */ /* 0x000fe20000010893 */
[----:B------:R-:W5:Y:S01]  /*43a0*/  SHFL.IDX PT, R179, R7, RZ, 0x1f ;  /* 0x00001fff07b37589 */ /* 0x000f6200000e0000 */
[----:B------:R-:W-:-:S02]  /*43b0*/  FFMA.FTZ R183, R133, R148, R149 ;  /* 0x0000009485b77223 */ /* 0x000fc40000010095 */
[----:B------:R-:W-:Y:S01]  /*43c0*/  FFMA.FTZ R138, R125, -R140, R173 ;  /* 0x8000008c7d8a7223 */ /* 0x000fe200000100ad */
[----:B------:R-:W-:Y:S01]  /*43d0*/  SHFL.DOWN PT, R185, R155, 0x1, 0x1f ;  /* 0x08201f009bb97f89 */ /* 0x000fe200000e0000 */
[----:B------:R-:W-:Y:S02]  /*43e0*/  FFMA.FTZ R181, R133, R146, R147 ;  /* 0x0000009285b57223 */ /* 0x000fe40000010093 */
[----:B------:R-:W-:Y:S01]  /*43f0*/  FFMA.FTZ R188, R35, -R175, R188 ;  /* 0x800000af23bc7223 */ /* 0x000fe200000100bc */
[----:B0-----:R-:W-:Y:S01]  /*4400*/  SHFL.IDX PT, R155, R155, RZ, 0x1f ;  /* 0x00001fff9b9b7589 */ /* 0x001fe200000e0000 */
[----:B------:R-:W-:Y:S02]  /*4410*/  FFMA.FTZ R140, R123, -R140, R175 ;  /* 0x8000008c7b8c7223 */ /* 0x000fe400000100af */
[----:B------:R-:W-:Y:S01]  /*4420*/  FFMA.FTZ R186, R35, R173, R186 ;  /* 0x000000ad23ba7223 */ /* 0x000fe200000100ba */
[----:B------:R0:W4:Y:S01]  /*4430*/  SHFL.IDX PT, R175, R171, RZ, 0x1f ;  /* 0x00001fffabaf7589 */ /* 0x00012200000e0000 */
[----:B------:R-:W-:-:S02]  /*4440*/  FMUL.FTZ R144, R26, R133 ;  /* 0x000000851a907220 */ /* 0x000fc40000410000 */
[C---:B------:R-:W-:Y:S01]  /*4450*/  FMUL.FTZ R147, R124.reuse, R183 ;  /* 0x000000b77c937220 */ /* 0x040fe20000410000 */
[----:B------:R-:W-:Y:S01]  /*4460*/  SHFL.IDX PT, R173, R151, RZ, 0x1f ;  /* 0x00001fff97ad7589 */ /* 0x000fe200000e0000 */
[-C--:B------:R-:W-:Y:S02]  /*4470*/  FMUL.FTZ R149, R124, R181.reuse ;  /* 0x000000b57c957220 */ /* 0x080fe40000410000 */
[C---:B------:R-:W-:Y:S01]  /*4480*/  FFMA.FTZ R147, R122.reuse, R181, -R147 ;  /* 0x000000b57a937223 */ /* 0x040fe20000010893 */
[----:B------:R-:W3:Y:S01]  /*4490*/  SHFL.DOWN PT, R151, R151, 0x1, 0x1f ;  /* 0x08201f0097977f89 */ /* 0x000ee200000e0000 */
[----:B--2---:R-:W-:Y:S02]  /*44a0*/  FFMA.FTZ R142, R129, -R144, R181 ;  /* 0x80000090818e7223 */ /* 0x004fe400000100b5 */
[-C--:B------:R-:W-:Y:S02]  /*44b0*/  FFMA.FTZ R188, R33, -R183.reuse, R188 ;  /* 0x800000b721bc7223 */ /* 0x080fe400000100bc */
[----:B------:R-:W-:-:S02]  /*44c0*/  FFMA.FTZ R149, R122, R183, R149 ;  /* 0x000000b77a957223 */ /* 0x000fc40000010095 */
[----:B------:R-:W-:Y:S02]  /*44d0*/  FFMA.FTZ R144, R131, -R144, R183 ;  /* 0x8000009083907223 */ /* 0x000fe400000100b7 */
[----:B------:R-:W2:Y:S01]  /*44e0*/  SHFL.DOWN PT, R183, R153, 0x1, 0x1f ;  /* 0x08201f0099b77f89 */ /* 0x000ea200000e0000 */
[----:B------:R-:W-:Y:S02]  /*44f0*/  FFMA.FTZ R186, R33, R181, R186 ;  /* 0x000000b521ba7223 */ /* 0x000fe400000100ba */
[C---:B0-----:R-:W-:Y:S01]  /*4500*/  FFMA.FTZ R171, R139.reuse, R152, R147 ;  /* 0x000000988bab7223 */ /* 0x041fe20000010093 */
[----:B------:R-:W0:Y:S01]  /*4510*/  SHFL.IDX PT, R153, R153, RZ, 0x1f ;  /* 0x00001fff99997589 */ /* 0x000e2200000e0000 */
[----:B------:R-:W-:Y:S02]  /*4520*/  FFMA.FTZ R181, R139, R150, R149 ;  /* 0x000000968bb57223 */ /* 0x000fe40000010095 */
[C---:B------:R-:W-:Y:S02]  /*4530*/  FMUL.FTZ R149, R136.reuse, R171 ;  /* 0x000000ab88957220 */ /* 0x040fe40000410000 */
[----:B------:R-:W-:-:S02]  /*4540*/  FMUL.FTZ R147, R136, R181 ;  /* 0x000000b588937220 */ /* 0x000fc40000410000 */
[C---:B------:R-:W-:Y:S02]  /*4550*/  FFMA.FTZ R149, R134.reuse, R181, R149 ;  /* 0x000000b586957223 */ /* 0x040fe40000010095 */
[----:B------:R-:W-:Y:S02]  /*4560*/  FFMA.FTZ R148, R134, R171, -R147 ;  /* 0x000000ab86947223 */ /* 0x000fe40000010893 */
[C---:B----4-:R-:W-:Y:S02]  /*4570*/  FFMA.FTZ R182, R145.reuse, R156, R149 ;  /* 0x0000009c91b67223 */ /* 0x050fe40000010095 */
[----:B---3--:R-:W-:Y:S02]  /*4580*/  FFMA.FTZ R180, R145, R154, R148 ;  /* 0x0000009a91b47223 */ /* 0x008fe40000010094 */
[----:B-1----:R-:W-:Y:S02]  /*4590*/  @P2 FMUL.FTZ R156, R184, R177 ;  /* 0x000000b1b89c2220 */ /* 0x002fe40000410000 */
[----:B------:R-:W-:-:S02]  /*45a0*/  FMUL.FTZ R150, R24, R139 ;  /* 0x0000008b18967220 */ /* 0x000fc40000410000 */
[----:B-----5:R-:W-:Y:S02]  /*45b0*/  @P2 FMUL.FTZ R154, R184, R179 ;  /* 0x000000b3b89a2220 */ /* 0x020fe40000410000 */
[----:B------:R-:W-:Y:S02]  /*45c0*/  FMUL.FTZ R148, R175, R7 ;  /* 0x00000007af947220 */ /* 0x000fe40000410000 */
[----:B------:R-:W-:Y:S02]  /*45d0*/  @P2 FFMA.FTZ R156, R151, R179, R156 ;  /* 0x000000b3979c2223 */ /* 0x000fe4000001009c */
[-C--:B------:R-:W-:Y:S02]  /*45e0*/  FFMA.FTZ R146, R137, -R150.reuse, R171 ;  /* 0x8000009689927223 */ /* 0x080fe400000100ab */
[----:B------:R-:W-:Y:S02]  /*45f0*/  FFMA.FTZ R147, R135, -R150, R181 ;  /* 0x8000009687937223 */ /* 0x000fe400000100b5 */
[----:B------:R-:W-:-:S02]  /*4600*/  @P2 FFMA.FTZ R154, R151, R177, -R154 ;  /* 0x000000b1979a2223 */ /* 0x000fc4000001089a */
[-C--:B------:R-:W-:Y:S02]  /*4610*/  FMUL.FTZ R152, R175, R6.reuse ;  /* 0x00000006af987220 */ /* 0x080fe40000410000 */
[----:B------:R-:W-:Y:S02]  /*4620*/  FFMA.FTZ R150, R173, R6, -R148 ;  /* 0x00000006ad967223 */ /* 0x000fe40000010894 */
[----:B------:R-:W-:Y:S02]  /*4630*/  FMUL.FTZ R6, R175, R5 ;  /* 0x00000005af067220 */ /* 0x000fe40000410000 */
[----:B------:R-:W-:Y:S02]  /*4640*/  @P2 FADD.FTZ R179, R185, R156 ;  /* 0x0000009cb9b32221 */ /* 0x000fe40000010000 */
[----:B--2---:R-:W-:Y:S02]  /*4650*/  @P2 FADD.FTZ R177, R183, R154 ;  /* 0x0000009ab7b12221 */ /* 0x004fe40000010000 */
[----:B------:R-:W-:-:S02]  /*4660*/  FMUL.FTZ R148, R175, R4 ;  /* 0x00000004af947220 */ /* 0x000fc40000410000 */
[----:B------:R-:W-:Y:S02]  /*4670*/  FFMA.FTZ R4, R173, R4, -R6 ;  /* 0x00000004ad047223 */ /* 0x000fe40000010806 */
[-C--:B------:R-:W-:Y:S02]  /*4680*/  FMUL.FTZ R6, R179, -R19.reuse ;  /* 0x80000013b3067220 */ /* 0x080fe40000410000 */
[C---:B------:R-:W-:Y:S02]  /*4690*/  FMUL.FTZ R19, R177.reuse, -R19 ;  /* 0x80000013b1137220 */ /* 0x040fe40000410000 */
[-C--:B------:R-:W-:Y:S01]  /*46a0*/  FFMA.FTZ R154, R177, R18.reuse, -R6 ;  /* 0x00000012b19a7223 */ /* 0x080fe20000010806 */
[----:B------:R-:W-:Y:S01]  /*46b0*/  P2R R6, PR, RZ, 0x1 ;  /* 0x00000001ff067803 */ /* 0x000fe20000000000 */
[----:B------:R-:W-:Y:S02]  /*46c0*/  FFMA.FTZ R156, R179, R18, R19 ;  /* 0x00000012b39c7223 */ /* 0x000fe40000010013 */
[----:B------:R-:W-:-:S02]  /*46d0*/  FFMA.FTZ R5, R173, R5, R148 ;  /* 0x00000005ad057223 */ /* 0x000fc40000010094 */
[----:B------:R-:W-:Y:S02]  /*46e0*/  FADD.FTZ R161, -R161, R156 ;  /* 0x0000009ca1a17221 */ /* 0x000fe40000010100 */
[----:B------:R-:W-:Y:S02]  /*46f0*/  FADD.FTZ R159, R159, R154 ;  /* 0x0000009a9f9f7221 */ /* 0x000fe40000010000 */
[----:B------:R-:W-:Y:S02]  /*4700*/  FMUL.FTZ R148, R0, R145 ;  /* 0x0000009100947220 */ /* 0x000fe40000410000 */
[----:B------:R-:W-:Y:S02]  /*4710*/  FFMA.FTZ R188, R31, -R181, R188 ;  /* 0x800000b51fbc7223 */ /* 0x000fe400000100bc */
[----:B------:R-:W-:Y:S02]  /*4720*/  FMUL.FTZ R151, R29, R182 ;  /* 0x000000b61d977220 */ /* 0x000fe40000410000 */
[----:B0-----:R-:W-:Y:S01]  /*4730*/  FADD.FTZ R6, R153, R150 ;  /* 0x0000009699067221 */ /* 0x001fe20000010000 */
[----:B------:R-:W-:Y:S01]  /*4740*/  SHF.L.U32 R153, R90, 0x4, RZ ;  /* 0x000000045a997819 */ /* 0x000fe200000006ff */
[----:B------:R-:W-:-:S02]  /*4750*/  FMUL.FTZ R150, R136, -R161 ;  /* 0x800000a188967220 */ /* 0x000fc40000410000 */
[----:B------:R-:W-:Y:S02]  /*4760*/  FFMA.FTZ R152, R173, R7, R152 ;  /* 0x00000007ad987223 */ /* 0x000fe40000010098 */
[-C--:B------:R-:W-:Y:S02]  /*4770*/  FMUL.FTZ R136, R136, -R159.reuse ;  /* 0x8000009f88887220 */ /* 0x080fe40000410000 */
[-C--:B------:R-:W-:Y:S02]  /*4780*/  FFMA.FTZ R18, R141, -R148.reuse, R180 ;  /* 0x800000948d127223 */ /* 0x080fe400000100b4 */
[----:B------:R-:W-:Y:S02]  /*4790*/  FFMA.FTZ R19, R143, -R148, R182 ;  /* 0x800000948f137223 */ /* 0x000fe400000100b6 */
[----:B------:R-:W-:Y:S02]  /*47a0*/  FADD.FTZ R148, R188, -R151 ;  /* 0x80000097bc947221 */ /* 0x000fe40000010000 */
[----:B------:R-:W-:-:S02]  /*47b0*/  FFMA.FTZ R151, R134, R159, -R150 ;  /* 0x0000009f86977223 */ /* 0x000fc40000010896 */
[----:B------:R-:W-:Y:S02]  /*47c0*/  FADD.FTZ R7, R155, R152 ;  /* 0x000000989b077221 */ /* 0x000fe40000010000 */
[----:B------:R-:W-:Y:S01]  /*47d0*/  FFMA.FTZ R134, R134, R161, R136 ;  /* 0x000000a186867223 */ /* 0x000fe20000010088 */
[----:B------:R-:W-:Y:S01]  /*47e0*/  LEA.HI.SX32 R136, R153, R153, 0x1b ;  /* 0x0000009999887211 */ /* 0x000fe200078fdaff */
[C---:B------:R-:W-:Y:S01]  /*47f0*/  FMUL.FTZ R154, R0.reuse, R161 ;  /* 0x000000a1009a7220 */ /* 0x040fe20000410000 */
[----:B------:R0:W-:Y:S01]  /*4800*/  @!P0 STS.128 [R27.X16+0x21b0], R4 ;  /* 0x0021b0041b008388 */ /* 0x0001e2000000cc00 */
[----:B------:R-:W-:Y:S02]  /*4810*/  FADD.FTZ R157, -R157, R134 ;  /* 0x000000869d9d7221 */ /* 0x000fe40000010100 */
[----:B------:R-:W-:Y:S02]  /*4820*/  FMUL.FTZ R152, R0, R159 ;  /* 0x0000009f00987220 */ /* 0x000fe40000410000 */
[----:B------:R-:W-:-:S02]  /*4830*/  FADD.FTZ R151, R158, R151 ;  /* 0x000000979e977221 */ /* 0x000fc40000010000 */
[----:B------:R-:W-:Y:S02]  /*4840*/  FFMA.FTZ R186, R31, R171, R186 ;  /* 0x000000ab1fba7223 */ /* 0x000fe400000100ba */
[C---:B------:R-:W-:Y:S02]  /*4850*/  FMUL.FTZ R171, R145.reuse, R154 ;  /* 0x0000009a91ab7220 */ /* 0x040fe40000410000 */
[----:B------:R-:W-:Y:S02]  /*4860*/  FMUL.FTZ R153, R145, R152 ;  /* 0x0000009891997220 */ /* 0x000fe40000410000 */
[----:B------:R-:W-:Y:S01]  /*4870*/  FMUL.FTZ R149, R29, R180 ;  /* 0x000000b41d957220 */ /* 0x000fe20000410000 */
[----:B------:R1:W-:Y:S01]  /*4880*/  STS [R136.X4+0x45c], R171 ;  /* 0x00045cab88007388 */ /* 0x0003e20000004800 */
[----:B0-----:R-:W-:Y:S02]  /*4890*/  FMUL.FTZ R5, R19, R154 ;  /* 0x0000009a13057220 */ /* 0x001fe40000410000 */
[----:B------:R-:W-:Y:S01]  /*48a0*/  FMUL.FTZ R4, R124, -R157 ;  /* 0x8000009d7c047220 */ /* 0x000fe20000410000 */
[----:B------:R-:W-:Y:S01]  /*48b0*/  STS [R136.X4+0x458], R153 ;  /* 0x0004589988007388 */ /* 0x000fe20000004800 */
[----:B------:R-:W-:-:S02]  /*48c0*/  FFMA.FTZ R134, R18, R152, R5 ;  /* 0x0000009812867223 */ /* 0x000fc40000010005 */
[----:B------:R-:W-:Y:S02]  /*48d0*/  FMUL.FTZ R5, R124, -R151 ;  /* 0x800000977c057220 */ /* 0x000fe40000410000 */
[----:B------:R-:W-:Y:S02]  /*48e0*/  FMUL.FTZ R7, R19, R152 ;  /* 0x0000009813077220 */ /* 0x000fe40000410000 */
[----:B------:R-:W-:Y:S02]  /*48f0*/  FMUL.FTZ R6, R24, R157 ;  /* 0x0000009d18067220 */ /* 0x000fe40000410000 */
[-C--:B------:R-:W-:Y:S02]  /*4900*/  FFMA.FTZ R155, R122, R151.reuse, -R4 ;  /* 0x000000977a9b7223 */ /* 0x080fe40000010804 */
[----:B------:R-:W-:Y:S02]  /*4910*/  FMUL.FTZ R4, R24, R151 ;  /* 0x0000009718047220 */ /* 0x000fe40000410000 */
[----:B------:R-:W-:-:S02]  /*4920*/  FFMA.FTZ R122, R122, R157, R5 ;  /* 0x0000009d7a7a7223 */ /* 0x000fc40000010005 */
[----:B------:R-:W-:Y:S02]  /*4930*/  FFMA.FTZ R124, R18, R154, -R7 ;  /* 0x0000009a127c7223 */ /* 0x000fe40000010807 */
[C---:B------:R-:W-:Y:S02]  /*4940*/  FMUL.FTZ R5, R147.reuse, R6 ;  /* 0x0000000693057220 */ /* 0x040fe40000410000 */
[-C--:B------:R-:W-:Y:S02]  /*4950*/  FMUL.FTZ R7, R147, R4.reuse ;  /* 0x0000000493077220 */ /* 0x080fe40000410000 */
[----:B------:R-:W-:Y:S02]  /*4960*/  FADD.FTZ R155, R164, R155 ;  /* 0x0000009ba49b7221 */ /* 0x000fe40000010000 */
[----:B-1----:R-:W-:Y:S02]  /*4970*/  FADD.FTZ R171, -R163, R122 ;  /* 0x0000007aa3ab7221 */ /* 0x002fe40000010100 */
[----:B------:R-:W-:-:S02]  /*4980*/  FFMA.FTZ R5, R146, R4, R5 ;  /* 0x0000000492057223 */ /* 0x000fc40000010005 */
[C---:B------:R-:W-:Y:S02]  /*4990*/  FMUL.FTZ R163, R139.reuse, R4 ;  /* 0x000000048ba37220 */ /* 0x040fe40000410000 */
[-C--:B------:R-:W-:Y:S02]  /*49a0*/  FMUL.FTZ R175, R139, R6.reuse ;  /* 0x000000068baf7220 */ /* 0x080fe40000410000 */
[----:B------:R-:W-:Y:S01]  /*49b0*/  FFMA.FTZ R4, R146, R6, -R7 ;  /* 0x0000000692047223 */ /* 0x000fe20000010807 */
[----:B------:R-:W-:Y:S01]  /*49c0*/  STS [R136.X4+0x450], R163 ;  /* 0x000450a388007388 */ /* 0x000fe20000004800 */
[C---:B------:R-:W-:Y:S02]  /*49d0*/  FMUL.FTZ R6, R120.reuse, -R155 ;  /* 0x8000009b78067220 */ /* 0x040fe40000410000 */
[-C--:B------:R-:W-:Y:S01]  /*49e0*/  FMUL.FTZ R120, R120, -R171.reuse ;  /* 0x800000ab78787220 */ /* 0x080fe20000410000 */
[----:B------:R0:W-:Y:S01]  /*49f0*/  STS [R136.X4+0x454], R175 ;  /* 0x000454af88007388 */ /* 0x0001e20000004800 */
[----:B------:R-:W-:-:S02]  /*4a00*/  FFMA.FTZ R177, R118, R171, R6 ;  /* 0x000000ab76b17223 */ /* 0x000fc40000010006 */
[----:B------:R-:W-:Y:S02]  /*4a10*/  FFMA.FTZ R173, R118, R155, -R120 ;  /* 0x0000009b76ad7223 */ /* 0x000fe40000010878 */
[----:B------:R-:W-:Y:S02]  /*4a20*/  FADD.FTZ R177, -R162, R177 ;  /* 0x000000b1a2b17221 */ /* 0x000fe40000010100 */
[----:B------:R-:W-:Y:S02]  /*4a30*/  FADD.FTZ R173, R160, R173 ;  /* 0x000000ada0ad7221 */ /* 0x000fe40000010000 */
[C---:B------:R-:W-:Y:S02]  /*4a40*/  FMUL.FTZ R6, R116.reuse, -R177 ;  /* 0x800000b174067220 */ /* 0x040fe40000410000 */
[-C--:B------:R-:W-:Y:S02]  /*4a50*/  FMUL.FTZ R116, R116, -R173.reuse ;  /* 0x800000ad74747220 */ /* 0x080fe40000410000 */
[----:B------:R-:W-:-:S02]  /*4a60*/  FFMA.FTZ R6, R114, R173, -R6 ;  /* 0x000000ad72067223 */ /* 0x000fc40000010806 */
[----:B0-----:R-:W-:Y:S02]  /*4a70*/  FFMA.FTZ R175, R114, R177, R116 ;  /* 0x000000b172af7223 */ /* 0x001fe40000010074 */
[----:B------:R-:W-:Y:S02]  /*4a80*/  FMUL.FTZ R153, R26, R171 ;  /* 0x000000ab1a997220 */ /* 0x000fe40000410000 */
[----:B------:R-:W-:Y:S02]  /*4a90*/  FADD.FTZ R175, -R168, R175 ;  /* 0x000000afa8af7221 */ /* 0x000fe40000010100 */
[----:B------:R-:W-:Y:S02]  /*4aa0*/  FADD.FTZ R167, R167, R6 ;  /* 0x00000006a7a77221 */ /* 0x000fe40000010000 */
[----:B------:R-:W-:Y:S02]  /*4ab0*/  FMUL.FTZ R7, R26, R155 ;  /* 0x0000009b1a077220 */ /* 0x000fe40000410000 */
[----:B------:R-:W-:-:S02]  /*4ac0*/  FMUL.FTZ R118, R144, R153 ;  /* 0x0000009990767220 */ /* 0x000fc40000410000 */
[C---:B------:R-:W-:Y:S02]  /*4ad0*/  FMUL.FTZ R6, R112.reuse, -R175 ;  /* 0x800000af70067220 */ /* 0x040fe40000410000 */
[----:B------:R-:W-:Y:S02]  /*4ae0*/  FMUL.FTZ R112, R112, -R167 ;  /* 0x800000a770707220 */ /* 0x000fe40000410000 */
[-C--:B------:R-:W-:Y:S02]  /*4af0*/  FMUL.FTZ R122, R144, R7.reuse ;  /* 0x00000007907a7220 */ /* 0x080fe40000410000 */
[-C--:B------:R-:W-:Y:S02]  /*4b00*/  FFMA.FTZ R120, R142, R7.reuse, R118 ;  /* 0x000000078e787223 */ /* 0x080fe40000010076 */
[----:B------:R-:W-:Y:S02]  /*4b10*/  FMUL.FTZ R179, R133, R7 ;  /* 0x0000000785b37220 */ /* 0x000fe40000410000 */
[----:B------:R-:W-:-:S02]  /*4b20*/  FMUL.FTZ R7, R28, R173 ;  /* 0x000000ad1c077220 */ /* 0x000fc40000410000 */
[----:B------:R-:W-:Y:S01]  /*4b30*/  FFMA.FTZ R112, R110, R175, R112 ;  /* 0x000000af6e707223 */ /* 0x000fe20000010070 */
[----:B------:R-:W-:Y:S01]  /*4b40*/  STS [R136.X4+0x448], R179 ;  /* 0x000448b388007388 */ /* 0x000fe20000004800 */
[-C--:B------:R-:W-:Y:S02]  /*4b50*/  FMUL.FTZ R183, R133, R153.reuse ;  /* 0x0000009985b77220 */ /* 0x080fe40000410000 */
[----:B------:R-:W-:Y:S02]  /*4b60*/  FFMA.FTZ R195, R142, R153, -R122 ;  /* 0x000000998ec37223 */ /* 0x000fe4000001087a */
[----:B------:R-:W-:Y:S01]  /*4b70*/  FFMA.FTZ R163, R110, R167, -R6 ;  /* 0x000000a76ea37223 */ /* 0x000fe20000010806 */
[----:B------:R0:W-:Y:S01]  /*4b80*/  STS [R136.X4+0x44c], R183 ;  /* 0x00044cb788007388 */ /* 0x0001e20000004800 */
[----:B------:R-:W-:Y:S02]  /*4b90*/  FMUL.FTZ R153, R28, R177 ;  /* 0x000000b11c997220 */ /* 0x000fe40000410000 */
[----:B------:R-:W-:-:S02]  /*4ba0*/  FMUL.FTZ R6, R140, R7 ;  /* 0x000000078c067220 */ /* 0x000fc40000410000 */
[----:B------:R-:W-:Y:S02]  /*4bb0*/  FADD.FTZ R165, -R165, R112 ;  /* 0x00000070a5a57221 */ /* 0x000fe40000010100 */
[----:B------:R-:W-:Y:S02]  /*4bc0*/  FFMA.FTZ R193, R138, R153, -R6 ;  /* 0x000000998ac17223 */ /* 0x000fe40000010806 */
[----:B------:R-:W-:Y:S02]  /*4bd0*/  FADD.FTZ R163, R166, R163 ;  /* 0x000000a3a6a37221 */ /* 0x000fe40000010000 */
[----:B------:R-:W-:Y:S02]  /*4be0*/  FMUL.FTZ R6, R108, -R165 ;  /* 0x800000a56c067220 */ /* 0x000fe40000410000 */
[-C--:B------:R-:W-:Y:S02]  /*4bf0*/  FMUL.FTZ R114, R140, R153.reuse ;  /* 0x000000998c727220 */ /* 0x080fe40000410000 */
[----:B0-----:R-:W-:-:S02]  /*4c00*/  FMUL.FTZ R183, R127, R153 ;  /* 0x000000997fb77220 */ /* 0x001fc40000410000 */
[----:B------:R-:W-:Y:S02]  /*4c10*/  FMUL.FTZ R179, R30, R175 ;  /* 0x000000af1eb37220 */ /* 0x000fe40000410000 */
[-C--:B------:R-:W-:Y:S01]  /*4c20*/  FMUL.FTZ R108, R108, -R163.reuse ;  /* 0x800000a36c6c7220 */ /* 0x080fe20000410000 */
[----:B------:R-:W-:Y:S01]  /*4c30*/  STS [R136.X4+0x444], R183 ;  /* 0x000444b788007388 */ /* 0x000fe20000004800 */
[----:B------:R-:W-:Y:S02]  /*4c40*/  FFMA.FTZ R153, R106, R163, -R6 ;  /* 0x000000a36a997223 */ /* 0x000fe40000010806 */
[-C--:B------:R-:W-:Y:S02]  /*4c50*/  FFMA.FTZ R118, R138, R7.reuse, R114 ;  /* 0x000000078a767223 */ /* 0x080fe40000010072 */
[----:B------:R-:W-:Y:S02]  /*4c60*/  FMUL.FTZ R181, R127, R7 ;  /* 0x000000077fb57220 */ /* 0x000fe40000410000 */
[----:B------:R-:W-:-:S02]  /*4c70*/  FMUL.FTZ R7, R30, R167 ;  /* 0x000000a71e077220 */ /* 0x000fc40000410000 */
[----:B------:R-:W-:Y:S01]  /*4c80*/  FMUL.FTZ R6, R132, R179 ;  /* 0x000000b384067220 */ /* 0x000fe20000410000 */
[----:B------:R0:W-:Y:S01]  /*4c90*/  STS [R136.X4+0x440], R181 ;  /* 0x000440b588007388 */ /* 0x0001e20000004800 */
[----:B------:R-:W-:Y:S02]  /*4ca0*/  FFMA.FTZ R108, R106, R165, R108 ;  /* 0x000000a56a6c7223 */ /* 0x000fe4000001006c */
[----:B------:R-:W-:Y:S02]  /*4cb0*/  FADD.FTZ R153, R170, R153 ;  /* 0x00000099aa997221 */ /* 0x000fe40000010000 */
[----:B------:R-:W-:Y:S02]  /*4cc0*/  FFMA.FTZ R116, R130, R7, R6 ;  /* 0x0000000782747223 */ /* 0x000fe40000010006 */
[----:B------:R-:W-:Y:S02]  /*4cd0*/  FADD.FTZ R169, -R169, R108 ;  /* 0x0000006ca9a97221 */ /* 0x000fe40000010100 */
[----:B------:R-:W-:-:S02]  /*4ce0*/  FMUL.FTZ R6, R104, -R153 ;  /* 0x8000009968067220 */ /* 0x000fc40000410000 */
[-C--:B------:R-:W-:Y:S02]  /*4cf0*/  FMUL.FTZ R104, R104, -R169.reuse ;  /* 0x800000a968687220 */ /* 0x080fe40000410000 */
[----:B------:R-:W-:Y:S02]  /*4d00*/  FFMA.FTZ R6, R102, R169, R6 ;  /* 0x000000a966067223 */ /* 0x000fe40000010006 */
[-C--:B------:R-:W-:Y:S02]  /*4d10*/  FMUL.FTZ R106, R132, R7.reuse ;  /* 0x00000007846a7220 */ /* 0x080fe40000410000 */
[----:B0-----:R-:W-:Y:S02]  /*4d20*/  FMUL.FTZ R181, R121, R7 ;  /* 0x0000000779b57220 */ /* 0x001fe40000410000 */
[----:B------:R-:W-:Y:S02]  /*4d30*/  FFMA.FTZ R7, R102, R153, -R104 ;  /* 0x0000009966077223 */ /* 0x000fe40000010868 */
[----:B------:R-:W-:Y:S01]  /*4d40*/  FADD.FTZ R21, -R21, R6 ;  /* 0x0000000615157221 */ /* 0x000fe20000010100 */
[----:B------:R0:W-:Y:S01]  /*4d50*/  STS [R136.X4+0x438], R181 ;  /* 0x000438b588007388 */ /* 0x0001e20000004800 */
[----:B------:R-:W-:-:S02]  /*4d60*/  FADD.FTZ R20, R20, R7 ;  /* 0x0000000714147221 */ /* 0x000fc40000010000 */
[----:B------:R-:W-:Y:S02]  /*4d70*/  FMUL.FTZ R102, R36, R21 ;  /* 0x0000001524667220 */ /* 0x000fe40000410000 */
[----:B------:R-:W-:Y:S02]  /*4d80*/  FFMA.FTZ R191, R130, R179, -R106 ;  /* 0x000000b382bf7223 */ /* 0x000fe4000001086a */
[----:B------:R-:W-:Y:S02]  /*4d90*/  FMUL.FTZ R6, R36, R20 ;  /* 0x0000001424067220 */ /* 0x000fe40000410000 */
[----:B------:R-:W-:Y:S02]  /*4da0*/  FMUL.FTZ R106, R34, R169 ;  /* 0x000000a9226a7220 */ /* 0x000fe40000410000 */
[----:B------:R-:W-:Y:S02]  /*4db0*/  FMUL.FTZ R7, R17, R102 ;  /* 0x0000006611077220 */ /* 0x000fe40000410000 */
[----:B------:R-:W-:-:S02]  /*4dc0*/  FMUL.FTZ R183, R121, R179 ;  /* 0x000000b379b77220 */ /* 0x000fc40000410000 */
[----:B------:R-:W-:Y:S02]  /*4dd0*/  FMUL.FTZ R187, R32, R165 ;  /* 0x000000a520bb7220 */ /* 0x000fe40000410000 */
[----:B------:R-:W-:Y:S01]  /*4de0*/  FMUL.FTZ R104, R34, R153 ;  /* 0x0000009922687220 */ /* 0x000fe20000410000 */
[----:B------:R1:W-:Y:S01]  /*4df0*/  STS [R136.X4+0x43c], R183 ;  /* 0x00043cb788007388 */ /* 0x0003e20000004800 */
[----:B0-----:R-:W-:Y:S02]  /*4e00*/  FMUL.FTZ R181, R23, R106 ;  /* 0x0000006a17b57220 */ /* 0x001fe40000410000 */
[-C--:B------:R-:W-:Y:S02]  /*4e10*/  FFMA.FTZ R7, R16, R6.reuse, R7 ;  /* 0x0000000610077223 */ /* 0x080fe40000010007 */
[----:B------:R-:W-:Y:S02]  /*4e20*/  FMUL.FTZ R179, R17, R6 ;  /* 0x0000000611b37220 */ /* 0x000fe40000410000 */
[----:B------:R-:W-:-:S02]  /*4e30*/  FMUL.FTZ R185, R32, R163 ;  /* 0x000000a320b97220 */ /* 0x000fc40000410000 */
[----:B------:R-:W-:Y:S02]  /*4e40*/  FMUL.FTZ R112, R128, R187 ;  /* 0x000000bb80707220 */ /* 0x000fe40000410000 */
[-C--:B------:R-:W-:Y:S02]  /*4e50*/  FFMA.FTZ R108, R22, R104.reuse, R181 ;  /* 0x00000068166c7223 */ /* 0x080fe400000100b5 */
[----:B------:R-:W-:Y:S02]  /*4e60*/  FADD.FTZ R7, RZ, R7 ;  /* 0x00000007ff077221 */ /* 0x000fe40000010000 */
[----:B-1----:R-:W-:Y:S02]  /*4e70*/  FMUL.FTZ R183, R23, R104 ;  /* 0x0000006817b77220 */ /* 0x002fe40000410000 */
[----:B------:R-:W-:Y:S02]  /*4e80*/  FFMA.FTZ R179, R16, R102, -R179 ;  /* 0x0000006610b37223 */ /* 0x000fe400000108b3 */
[----:B------:R-:W-:-:S02]  /*4e90*/  FFMA.FTZ R112, R126, R185, R112 ;  /* 0x000000b97e707223 */ /* 0x000fc40000010070 */
[----:B------:R-:W-:Y:S02]  /*4ea0*/  FADD.FTZ R7, R7, R108 ;  /* 0x0000006c07077221 */ /* 0x000fe40000010000 */
[----:B------:R-:W-:Y:S02]  /*4eb0*/  FFMA.FTZ R110, R22, R106, -R183 ;  /* 0x0000006a166e7223 */ /* 0x000fe400000108b7 */
[----:B------:R-:W-:Y:S02]  /*4ec0*/  FADD.FTZ R179, RZ, R179 ;  /* 0x000000b3ffb37221 */ /* 0x000fe40000010000 */
[----:B------:R-:W-:Y:S02]  /*4ed0*/  FMUL.FTZ R114, R128, R185 ;  /* 0x000000b980727220 */ /* 0x000fe40000410000 */
[----:B------:R-:W-:Y:S02]  /*4ee0*/  FADD.FTZ R7, R7, R112 ;  /* 0x0000007007077221 */ /* 0x000fe40000010000 */
[----:B------:R-:W-:-:S02]  /*4ef0*/  FADD.FTZ R110, R179, R110 ;  /* 0x0000006eb36e7221 */ /* 0x000fc40000010000 */
[----:B------:R-:W-:Y:S02]  /*4f00*/  FFMA.FTZ R179, R126, R187, -R114 ;  /* 0x000000bb7eb37223 */ /* 0x000fe40000010872 */
[----:B------:R-:W-:Y:S01]  /*4f10*/  FMUL.FTZ R183, R105, R106 ;  /* 0x0000006a69b77220 */ /* 0x000fe20000410000 */
[----:B------:R-:W-:Y:S01]  /*4f20*/  LEA R106, R75, -R90, 0x1 ;  /* 0x8000005a4b6a7211 */ /* 0x000fe200078e08ff */
[----:B------:R-:W-:Y:S02]  /*4f30*/  FADD.FTZ R7, R7, R116 ;  /* 0x0000007407077221 */ /* 0x000fe40000010000 */
[----:B------:R-:W-:Y:S01]  /*4f40*/  FADD.FTZ R110, R110, R179 ;  /* 0x000000b36e6e7221 */ /* 0x000fe20000010000 */
[----:B------:R-:W-:Y:S01]  /*4f50*/  ISETP.GE.AND P0, PT, R106, 0x1, PT ;  /* 0x000000016a00780c */ /* 0x000fe20003f06270 */
[----:B------:R-:W-:Y:S01]  /*4f60*/  FADD.FTZ R7, R7, R118 ;  /* 0x0000007607077221 */ /* 0x000fe20000010000 */
[----:B------:R-:W-:Y:S01]  /*4f70*/  STS [R136.X4+0x42c], R183 ;  /* 0x00042cb788007388 */ /* 0x000fe20000004800 */
[----:B------:R-:W-:Y:S01]  /*4f80*/  FADD.FTZ R110, R110, R191 ;  /* 0x000000bf6e6e7221 */ /* 0x000fe20000010000 */
[----:B------:R-:W-:Y:S01]  /*4f90*/  ISETP.GE.AND P1, PT, R106, 0x21, PT ;  /* 0x000000216a00780c */ /* 0x000fe20003f26270 */
[----:B------:R-:W-:-:S02]  /*4fa0*/  FADD.FTZ R120, R7, R120 ;  /* 0x0000007807787221 */ /* 0x000fc40000010000 */
[C---:B------:R-:W-:Y:S02]  /*4fb0*/  FMUL.FTZ R189, R111.reuse, R185 ;  /* 0x000000b96fbd7220 */ /* 0x040fe40000410000 */
[----:B------:R-:W-:Y:S02]  /*4fc0*/  FMUL.FTZ R187, R111, R187 ;  /* 0x000000bb6fbb7220 */ /* 0x000fe40000410000 */
[----:B------:R-:W-:Y:S01]  /*4fd0*/  FMUL.FTZ R181, R105, R104 ;  /* 0x0000006869b57220 */ /* 0x000fe20000410000 */
[----:B------:R-:W-:Y:S01]  /*4fe0*/  STS [R136.X4+0x430], R189 ;  /* 0x000430bd88007388 */ /* 0x000fe20000004800 */
[C---:B------:R-:W-:Y:S02]  /*4ff0*/  FMUL.FTZ R7, R103.reuse, R6 ;  /* 0x0000000667077220 */ /* 0x040fe40000410000 */
[----:B------:R-:W-:Y:S01]  /*5000*/  FMUL.FTZ R179, R103, R102 ;  /* 0x0000006667b37220 */ /* 0x000fe20000410000 */
[----:B------:R0:W-:Y:S01]  /*5010*/  STS [R136.X4+0x434], R187 ;  /* 0x000434bb88007388 */ /* 0x0001e20000004800 */
[----:B------:R-:W-:-:S02]  /*5020*/  FADD.FTZ R110, R110, R193 ;  /* 0x000000c16e6e7221 */ /* 0x000fc40000010000 */
[----:B------:R-:W-:Y:S01]  /*5030*/  FADD.FTZ R149, R186, R149 ;  /* 0x00000095ba957221 */ /* 0x000fe20000010000 */
[----:B------:R1:W-:Y:S01]  /*5040*/  STS [R136.X4+0x428], R181 ;  /* 0x000428b588007388 */ /* 0x0003e20000004800 */
[----:B------:R-:W-:-:S03]  /*5050*/  FADD.FTZ R195, R110, R195 ;  /* 0x000000c36ec37221 */ /* 0x000fc60000010000 */
[----:B------:R2:W-:Y:S01]  /*5060*/  STS [R136.X4+0x420], R7 ;  /* 0x0004200788007388 */ /* 0x0005e20000004800 */
[----:B------:R-:W-:Y:S02]  /*5070*/  FADD.FTZ R195, R195, R4 ;  /* 0x00000004c3c37221 */ /* 0x000fe40000010000 */
[----:B0-----:R-:W-:Y:S01]  /*5080*/  FADD.FTZ R187, R120, R5 ;  /* 0x0000000578bb7221 */ /* 0x001fe20000010000 */
[----:B------:R2:W-:Y:S01]  /*5090*/  STS [R136.X4+0x424], R179 ;  /* 0x000424b388007388 */ /* 0x0005e20000004800 */
[----:B-1----:R-:W-:-:S03]  /*50a0*/  IADD3 R181, R90, 0x20, RZ ;  /* 0x000000205ab57810 */ /* 0x002fc60007ffe0ff */
[----:B------:R-:W-:Y:S06]  /*50b0*/  BAR.SYNC.DEFER_BLOCKING 0x0 ;  /* 0x0000000000007b1d */ /* 0x000fec0000010000 */
[----:B------:R-:W-:Y:S05]  /*50c0*/  @!P0 BRA `(.L_x_11528) ;  /* 0x0000019000008947 */ /* 0x000fea0003800000 */
[-C--:B--2---:R-:W-:Y:S01]  /*50d0*/  LEA.HI.SX32 R102, R90, R90.reuse, 0x1b ;  /* 0x0000005a5a667211 */ /* 0x084fe200078fdaff */
        /* <DEDUP_REMOVED lines=24> */
.L_x_11528:
[----:B--2---:R-:W-:Y:S05]  /*5260*/  BSYNC B0 ;  /* 0x0000000000007941 */ /* 0x004fea0003800000 */
.L_x_11527:
[----:B------:R-:W-:Y:S01]  /*5270*/  LEA.HI.SX32 R181, R181, R90, 0x1b ;  /* 0x0000005ab5b57211 */ /* 0x000fe200078fdaff */
[----:B------:R-:W-:Y:S01]  /*5280*/  BSSY B0, `(.L_x_11529) ;  /* 0x0000008000007945 */ /* 0x000fe20003800000 */
[----:B------:R-:W-:Y:S01]  /*5290*/  FADD.FTZ R134, R187, R134 ;  /* 0x00000086bb867221 */ /* 0x000fe20000010000 */
[C---:B------:R-:W-:Y:S01]  /*52a0*/  IADD3 R5, R90.reuse, 0x40, RZ ;  /* 0x000000405a057810 */ /* 0x040fe20007ffe0ff */
[----:B------:R-:W-:Y:S01]  /*52b0*/  FADD.FTZ R124, R195, R124 ;  /* 0x0000007cc37c7221 */ /* 0x000fe20000010000 */
[----:B0-----:R-:W-:Y:S01]  /*52c0*/  IADD3 R7, R90, 0x60, RZ ;  /* 0x000000605a077810 */ /* 0x001fe20007ffe0ff */
[----:B------:R-:W0:Y:S01]  /*52d0*/  LDS R181, [R181.X4+0x4a0] ;  /* 0x0004a000b5b57984 */ /* 0x000e220000004800 */
[----:B------:R-:W-:Y:S05]  /*52e0*/  @!P1 BRA `(.L_x_11530) ;  /* 0x0000001000009947 */ /* 0x000fea0003800000 */
[----:B0-----:R0:W-:Y:S02]  /*52f0*/  RED.E.ADD.F32.FTZ.RN.STRONG.GPU [R14.64+-0x780], R181 ;  /* 0xfff880b50e00798e */ /* 0x0011e4000c10e786 */
.L_x_11530:
[----:B------:R-:W-:Y:S05]  /*5300*/  BSYNC B0 ;  /* 0x0000000000007941 */ /* 0x000fea0003800000 */
.L_x_11529:
        /* <DEDUP_REMOVED lines=14> */
.L_x_11532:
[----:B------:R-:W-:Y:S05]  /*53f0*/  BSYNC B0 ;  /* 0x0000000000007941 */ /* 0x000fea0003800000 */
.L_x_11531:
[----:B------:R-:W2:Y:S01]  /*5400*/  LDS R7, [R7.X4+0x5a0] ;  /* 0x0005a00007077984 */ /* 0x000ea20000004800 */
[----:B------:R-:W-:Y:S01]  /*5410*/  BSSY B0, `(.L_x_11533) ;  /* 0x0000005000007945 */ /* 0x000fe20003800000 */
[----:B-1----:R-:W-:Y:S02]  /*5420*/  IADD3 R5, R90, 0xa0, RZ ;  /* 0x000000a05a057810 */ /* 0x002fe40007ffe0ff */
[----:B------:R-:W-:Y:S01]  /*5430*/  LEA.HI.SX32 R179, R179, R90, 0x1b ;  /* 0x0000005ab3b37211 */ /* 0x000fe200078fdaff */
[----:B------:R-:W-:Y:S05]  /*5440*/  @!P0 BRA `(.L_x_11534) ;  /* 0x0000001000008947 */ /* 0x000fea0003800000 */
[----:B--2---:R1:W-:Y:S02]  /*5450*/  RED.E.ADD.F32.FTZ.RN.STRONG.GPU [R14.64+-0x680], R7 ;  /* 0xfff980070e00798e */ /* 0x0043e4000c10e786 */
.L_x_11534:
[----:B------:R-:W-:Y:S05]  /*5460*/  BSYNC B0 ;  /* 0x0000000000007941 */ /* 0x000fea0003800000 */
.L_x_11533:
[----:B------:R-:W3:Y:S01]  /*5470*/  LDS R179, [R179.X4+0x620] ;  /* 0x00062000b3b37984 */ /* 0x000ee20000004800 */
[----:B------:R-:W-:Y:S01]  /*5480*/  BSSY B0, `(.L_x_11535) ;  /* 0x0000005000007945 */ /* 0x000fe20003800000 */
[----:B-12---:R-:W-:Y:S02]  /*5490*/  IADD3 R7, R90, 0xc0, RZ ;  /* 0x000000c05a077810 */ /* 0x006fe40007ffe0ff */
[----:B------:R-:W-:Y:S01]  /*54a0*/  LEA.HI.SX32 R5, R5, R90, 0x1b ;  /* 0x0000005a05057211 */ /* 0x000fe200078fdaff */
[----:B------:R-:W-:Y:S05]  /*54b0*/  @!P1 BRA `(.L_x_11536) ;  /* 0x0000001000009947 */ /* 0x000fea0003800000 */
[----:B---3--:R1:W-:Y:S02]  /*54c0*/  RED.E.ADD.F32.FTZ.RN.STRONG.GPU [R14.64+-0x600], R179 ;  /* 0xfffa00b30e00798e */ /* 0x0083e4000c10e786 */
.L_x_11536:
[----:B------:R-:W-:Y:S05]  /*54d0*/  BSYNC B0 ;  /* 0x0000000000007941 */ /* 0x000fea0003800000 */
.L_x_11535:
[----:B------:R-:W2:Y:S01]  /*54e0*/  LDS R5, [R5.X4+0x6a0] ;  /* 0x0006a00005057984 */ /* 0x000ea20000004800 */
[----:B------:R-:W-:Y:S01]  /*54f0*/  BSSY B0, `(.L_x_11537) ;  /* 0x0000005000007945 */ /* 0x000fe20003800000 */
[----:B-1-3--:R-:W-:-:S02]  /*5500*/  IADD3 R179, R90, 0xe0, RZ ;  /* 0x000000e05ab37810 */ /* 0x00afc40007ffe0ff */
[----:B------:R-:W-:Y:S01]  /*5510*/  LEA.HI.SX32 R7, R7, R90, 0x1b ;  /* 0x0000005a07077211 */ /* 0x000fe200078fdaff */
[----:B------:R-:W-:Y:S05]  /*5520*/  @!P2 BRA `(.L_x_11538) ;  /* 0x000000100000a947 */ /* 0x000fea0003800000 */
[----:B--2---:R1:W-:Y:S02]  /*5530*/  RED.E.ADD.F32.FTZ.RN.STRONG.GPU [R14.64+-0x580], R5 ;  /* 0xfffa80050e00798e */ /* 0x0043e4000c10e786 */
.L_x_11538:
[----:B------:R-:W-:Y:S05]  /*5540*/  BSYNC B0 ;  /* 0x0000000000007941 */ /* 0x000fea0003800000 */
.L_x_11537:
[----:B------:R-:W3:Y:S01]  /*5550*/  LDS R7, [R7.X4+0x720] ;  /* 0x0007200007077984 */ /* 0x000ee20000004800 */
[----:B------:R-:W-:Y:S01]  /*5560*/  BSSY B0, `(.L_x_11539) ;  /* 0x0000005000007945 */ /* 0x000fe20003800000 */
[----:B-12---:R-:W-:Y:S02]  /*5570*/  IADD3 R5, R90, 0x100, RZ ;  /* 0x000001005a057810 */ /* 0x006fe40007ffe0ff */
[----:B------:R-:W-:Y:S01]  /*5580*/  LEA.HI.SX32 R179, R179, R90, 0x1b ;  /* 0x0000005ab3b37211 */ /* 0x000fe200078fdaff */
[----:B------:R-:W-:Y:S05]  /*5590*/  @!P3 BRA `(.L_x_11540) ;  /* 0x000000100000b947 */ /* 0x000fea0003800000 */
[----:B---3--:R1:W-:Y:S02]  /*55a0*/  RED.E.ADD.F32.FTZ.RN.STRONG.GPU [R14.64+-0x500], R7 ;  /* 0xfffb00070e00798e */ /* 0x0083e4000c10e786 */
.L_x_11540:
[----:B------:R-:W-:Y:S05]  /*55b0*/  BSYNC B0 ;  /* 0x0000000000007941 */ /* 0x000fea0003800000 */
.L_x_11539:
[----:B------:R-:W2:Y:S01]  /*55c0*/  LDS R179, [R179.X4+0x7a0] ;  /* 0x0007a000b3b37984 */ /* 0x000ea20000004800 */
[----:B------:R-:W-:Y:S01]  /*55d0*/  BSSY B0, `(.L_x_11541) ;  /* 0x0000004000007945 */ /* 0x000fe20003800000 */
[----:B------:R-:W-:Y:S01]  /*55e0*/  LEA.HI.SX32 R5, R5, R90, 0x1b ;  /* 0x0000005a05057211 */ /* 0x000fe200078fdaff */
[----:B------:R-:W-:Y:S05]  /*55f0*/  @!P4 BRA `(.L_x_11542) ;  /* 0x000000100000c947 */ /* 0x000fea0003800000 */
[----:B--2---:R2:W-:Y:S02]  /*5600*/  RED.E.ADD.F32.FTZ.RN.STRONG.GPU [R14.64+-0x480], R179 ;  /* 0xfffb80b30e00798e */ /* 0x0045e4000c10e786 */
.L_x_11542:
[----:B------:R-:W-:Y:S05]  /*5610*/  BSYNC B0 ;  /* 0x0000000000007941 */ /* 0x000fea0003800000 */
.L_x_11541:
[----:B------:R-:W4:Y:S01]  /*5620*/  LDS R5, [R5.X4+0x820] ;  /* 0x0008200005057984 */ /* 0x000f220000004800 */
[----:B------:R-:W-:Y:S01]  /*5630*/  BSSY B0, `(.L_x_11543) ;  /* 0x0000005000007945 */ /* 0x000fe20003800000 */
[----:B-1-3--:R-:W-:-:S02]  /*5640*/  IADD3 R7, R90, 0x120, RZ ;  /* 0x000001205a077810 */ /* 0x00afc40007ffe0ff */
[----:B--2---:R-:W-:Y:S01]  /*5650*/  IADD3 R179, R90, 0x140, RZ ;  /* 0x000001405ab37810 */ /* 0x004fe20007ffe0ff */
[----:B------:R-:W-:Y:S05]  /*5660*/  @!P5 BRA `(.L_x_11544) ;  /* 0x000000100000d947 */ /* 0x000fea0003800000 */
[----:B----4-:R1:W-:Y:S02]  /*5670*/  RED.E.ADD.F32.FTZ.RN.STRONG.GPU [R14.64+-0x400], R5 ;  /* 0xfffc00050e00798e */ /* 0x0103e4000c10e786 */
.L_x_11544:
[----:B------:R-:W-:Y:S05]  /*5680*/  BSYNC B0 ;  /* 0x0000000000007941 */ /* 0x000fea0003800000 */
.L_x_11543:
        /* <DEDUP_REMOVED lines=14> */
.L_x_11546:
[----:B------:R-:W-:Y:S05]  /*5770*/  BSYNC B0 ;  /* 0x0000000000007941 */ /* 0x000fea0003800000 */
.L_x_11545:
[----:B------:R-:W2:Y:S01]  /*5780*/  LDS R179, [R179.X4+0x920] ;  /* 0x00092000b3b37984 */ /* 0x000ea20000004800 */
[----:B------:R-:W-:Y:S01]  /*5790*/  BSSY B0, `(.L_x_11547) ;  /* 0x0000005000007945 */ /* 0x000fe20003800000 */
[----:B-1----:R-:W-:-:S02]  /*57a0*/  IADD3 R7, R90, 0x180, RZ ;  /* 0x000001805a077810 */ /* 0x002fc40007ffe0ff */
[----:B------:R-:W-:Y:S01]  /*57b0*/  LEA.HI.SX32 R5, R5, R90, 0x1b ;  /* 0x0000005a05057211 */ /* 0x000fe200078fdaff */
[----:B------:R-:W-:Y:S05]  /*57c0*/  @!P0 BRA `(.L_x_11548) ;  /* 0x0000001000008947 */ /* 0x000fea0003800000 */
[----:B--2---:R1:W-:Y:S02]  /*57d0*/  RED.E.ADD.F32.FTZ.RN.STRONG.GPU [R14.64+-0x300], R179 ;  /* 0xfffd00b30e00798e */ /* 0x0043e4000c10e786 */
.L_x_11548:
[----:B------:R-:W-:Y:S05]  /*57e0*/  BSYNC B0 ;  /* 0x0000000000007941 */ /* 0x000fea0003800000 */
.L_x_11547:
[----:B------:R-:W3:Y:S01]  /*57f0*/  LDS R5, [R5.X4+0x9a0] ;  /* 0x0009a00005057984 */ /* 0x000ee20000004800 */
[----:B------:R-:W-:Y:S01]  /*5800*/  BSSY B0, `(.L_x_11549) ;  /* 0x0000005000007945 */ /* 0x000fe20003800000 */
[----:B-12---:R-:W-:Y:S02]  /*5810*/  IADD3 R179, R90, 0x1a0, RZ ;  /* 0x000001a05ab37810 */ /* 0x006fe40007ffe0ff */
[----:B------:R-:W-:Y:S01]  /*5820*/  LEA.HI.SX32 R7, R7, R90, 0x1b ;  /* 0x0000005a07077211 */ /* 0x000fe200078fdaff */
[----:B------:R-:W-:Y:S05]  /*5830*/  @!P1 BRA `(.L_x_11550) ;  /* 0x0000001000009947 */ /* 0x000fea0003800000 */
[----:B---3--:R1:W-:Y:S02]  /*5840*/  RED.E.ADD.F32.FTZ.RN.STRONG.GPU [R14.64+-0x280], R5 ;  /* 0xfffd80050e00798e */ /* 0x0083e4000c10e786 */
.L_x_11550:
[----:B------:R-:W-:Y:S05]  /*5850*/  BSYNC B0 ;  /* 0x0000000000007941 */ /* 0x000fea0003800000 */
.L_x_11549:
[----:B------:R-:W2:Y:S01]  /*5860*/  LDS R7, [R7.X4+0xa20] ;  /* 0x000a200007077984 */ /* 0x000ea20000004800 */
[----:B------:R-:W-:Y:S01]  /*5870*/  BSSY B0, `(.L_x_11551) ;  /* 0x0000005000007945 */ /* 0x000fe20003800000 */
[----:B-1-3--:R-:W-:Y:S02]  /*5880*/  IADD3 R5, R90, 0x1c0, RZ ;  /* 0x000001c05a057810 */ /* 0x00afe40007ffe0ff */
[----:B------:R-:W-:Y:S01]  /*5890*/  LEA.HI.SX32 R179, R179, R90, 0x1b ;  /* 0x0000005ab3b37211 */ /* 0x000fe200078fdaff */
[----:B------:R-:W-:Y:S05]  /*58a0*/  @!P2 BRA `(.L_x_11552) ;  /* 0x000000100000a947 */ /* 0x000fea0003800000 */
[----:B--2---:R1:W-:Y:S02]  /*58b0*/  RED.E.ADD.F32.FTZ.RN.STRONG.GPU [R14.64+-0x200], R7 ;  /* 0xfffe00070e00798e */ /* 0x0043e4000c10e786 */
.L_x_11552:
[----:B------:R-:W-:Y:S05]  /*58c0*/  BSYNC B0 ;  /* 0x0000000000007941 */ /* 0x000fea0003800000 */
.L_x_11551:
[----:B------:R-:W3:Y:S01]  /*58d0*/  LDS R179, [R179.X4+0xaa0] ;  /* 0x000aa000b3b37984 */ /* 0x000ee20000004800 */
[----:B------:R-:W-:Y:S01]  /*58e0*/  BSSY B0, `(.L_x_11553) ;  /* 0x0000005000007945 */ /* 0x000fe20003800000 */
[----:B-12---:R-:W-:-:S02]  /*58f0*/  IADD3 R7, R90, 0x1e0, RZ ;  /* 0x000001e05a077810 */ /* 0x006fc40007ffe0ff */
[----:B------:R-:W-:Y:S01]  /*5900*/  LEA.HI.SX32 R5, R5, R90, 0x1b ;  /* 0x0000005a05057211 */ /* 0x000fe200078fdaff */
[----:B------:R-:W-:Y:S05]  /*5910*/  @!P3 BRA `(.L_x_11554) ;  /* 0x000000100000b947 */ /* 0x000fea0003800000 */
[----:B---3--:R1:W-:Y:S02]  /*5920*/  RED.E.ADD.F32.FTZ.RN.STRONG.GPU [R14.64+-0x180], R179 ;  /* 0xfffe80b30e00798e */ /* 0x0083e4000c10e786 */
.L_x_11554:
[----:B------:R-:W-:Y:S05]  /*5930*/  BSYNC B0 ;  /* 0x0000000000007941 */ /* 0x000fea0003800000 */
.L_x_11553:
[----:B------:R-:W2:Y:S01]  /*5940*/  LDS R5, [R5.X4+0xb20] ;  /* 0x000b200005057984 */ /* 0x000ea20000004800 */
[----:B------:R-:W-:Y:S01]  /*5950*/  BSSY B0, `(.L_x_11555) ;  /* 0x0000004000007945 */ /* 0x000fe20003800000 */
[----:B------:R-:W-:Y:S01]  /*5960*/  LEA.HI.SX32 R7, R7, R90, 0x1b ;  /* 0x0000005a07077211 */ /* 0x000fe200078fdaff */
[----:B------:R-:W-:Y:S05]  /*5970*/  @!P4 BRA `(.L_x_11556) ;  /* 0x000000100000c947 */ /* 0x000fea0003800000 */
[----:B--2---:R2:W-:Y:S02]  /*5980*/  RED.E.ADD.F32.FTZ.RN.STRONG.GPU [R14.64+-0x100], R5 ;  /* 0xffff00050e00798e */ /* 0x0045e4000c10e786 */
.L_x_11556:
[----:B------:R-:W-:Y:S05]  /*5990*/  BSYNC B0 ;  /* 0x0000000000007941 */ /* 0x000fea0003800000 */
.L_x_11555:
[----:B------:R-:W4:Y:S01]  /*59a0*/  LDS R7, [R7.X4+0xba0] ;  /* 0x000ba00007077984 */ /* 0x000f220000004800 */
[----:B------:R-:W-:Y:S01]  /*59b0*/  BSSY B0, `(.L_x_11557) ;  /* 0x0000003000007945 */ /* 0x000fe20003800000 */
[----:B------:R-:W-:Y:S05]  /*59c0*/  @!P5 BRA `(.L_x_11558) ;  /* 0x000000100000d947 */ /* 0x000fea0003800000 */
[----:B----4-:R4:W-:Y:S02]  /*59d0*/  RED.E.ADD.F32.FTZ.RN.STRONG.GPU [R14.64+-0x80], R7 ;  /* 0xffff80070e00798e */ /* 0x0109e4000c10e786 */
.L_x_11558:
[----:B------:R-:W-:Y:S05]  /*59e0*/  BSYNC B0 ;  /* 0x0000000000007941 */ /* 0x000fea0003800000 */
.L_x_11557:
[----:B012-4-:R-:W0:Y:S01]  /*59f0*/  SHFL.DOWN PT, R14, R124, 0x1, 0x1f ;  /* 0x08201f007c0e7f89 */ /* 0x017e2200000e0000 */
[----:B------:R-:W-:Y:S01]  /*5a00*/  ISETP.GT.AND P0, PT, R88, 0x1e, PT ;  /* 0x0000001e5800780c */ /* 0x000fe20003f04270 */
[----:B------:R-:W-:Y:S01]  /*5a10*/  BSSY B0, `(.L_x_11559) ;  /* 0x0000097000007945 */ /* 0x000fe20003800000 */
[----:B------:R-:W-:Y:S01]  /*5a20*/  MOV R5, R124 ;  /* 0x0000007c00057202 */ /* 0x000fe20000000f00 */
[----:B---3--:R-:W1:Y:S01]  /*5a30*/  SHFL.DOWN PT, R179, R149, 0x1, 0x1f ;  /* 0x08201f0095b37f89 */ /* 0x008e6200000e0000 */
[----:B------:R-:W-:-:S02]  /*5a40*/  MOV R6, R149 ;  /* 0x0000009500067202 */ /* 0x000fc40000000f00 */
[----:B------:R-:W-:Y:S01]  /*5a50*/  MOV R7, R148 ;  /* 0x0000009400077202 */ /* 0x000fe20000000f00 */
[----:B------:R-:W2:Y:S01]  /*5a60*/  SHFL.DOWN PT, R100, R148, 0x1, 0x1f ;  /* 0x08201f0094647f89 */ /* 0x000ea200000e0000 */
[----:B------:R-:W-:Y:S02]  /*5a70*/  MOV R4, R134 ;  /* 0x0000008600047202 */ /* 0x000fe40000000f00 */
[----:B------:R-:W-:Y:S01]  /*5a80*/  ISETP.NE.AND P1, PT, R88, RZ, PT ;  /* 0x000000ff5800720c */ /* 0x000fe20003f25270 */
[----:B------:R-:W3:Y:S01]  /*5a90*/  SHFL.DOWN PT, R15, R134, 0x1, 0x1f ;  /* 0x08201f00860f7f89 */ /* 0x000ee200000e0000 */
[----:B------:R-:W-:Y:S01]  /*5aa0*/  ISETP.NE.AND P2, PT, R90, RZ, PT ;  /* 0x000000ff5a00720c */ /* 0x000fe20003f45270 */
[----:B0-----:R-:W-:Y:S02]  /*5ab0*/  @!P0 FADD.FTZ R5, R5, R14 ;  /* 0x0000000e05058221 */ /* 0x001fe40000010000 */
[----:B------:R-:W-:Y:S02]  /*5ac0*/  FMUL.FTZ R14, R13, R159 ;  /* 0x0000009f0d0e7220 */ /* 0x000fe40000410000 */
[----:B-1----:R-:W-:-:S02]  /*5ad0*/  @!P0 FADD.FTZ R6, R6, R179 ;  /* 0x000000b306068221 */ /* 0x002fc40000010000 */
[----:B------:R-:W-:Y:S02]  /*5ae0*/  FFMA.FTZ R14, R12, R161, -R14 ;  /* 0x000000a10c0e7223 */ /* 0x000fe4000001080e */
[----:B--2---:R-:W-:Y:S01]  /*5af0*/  @!P0 FADD.FTZ R7, R7, R100 ;  /* 0x0000006407078221 */ /* 0x004fe20000010000 */
[----:B------:R-:W0:Y:S01]  /*5b00*/  SHFL.DOWN PT, R149, R6, 0x2, 0x1f ;  /* 0x08401f0006957f89 */ /* 0x000e2200000e0000 */
[----:B------:R-:W-:Y:S02]  /*5b10*/  FMUL.FTZ R19, R19, R14 ;  /* 0x0000000e13137220 */ /* 0x000fe40000410000 */
[----:B---3--:R-:W-:Y:S01]  /*5b20*/  @!P0 FADD.FTZ R4, R4, R15 ;  /* 0x0000000f04048221 */ /* 0x008fe20000010000 */
[----:B------:R-:W1:Y:S01]  /*5b30*/  SHFL.DOWN PT, R100, R5, 0x2, 0x1f ;  /* 0x08401f0005647f89 */ /* 0x000e6200000e0000 */
[----:B------:R-:W-:Y:S01]  /*5b40*/  ISETP.GT.AND P0, PT, R88, 0x1d, PT ;  /* 0x0000001d5800780c */ /* 0x000fe20003f04270 */
[----:B------:R-:W-:Y:S02]  /*5b50*/  FMUL.FTZ R14, R13, R151 ;  /* 0x000000970d0e7220 */ /* 0x000fe40000410000 */
[----:B------:R-:W2:Y:S04]  /*5b60*/  SHFL.DOWN PT, R102, R7, 0x2, 0x1f ;  /* 0x08401f0007667f89 */ /* 0x000ea800000e0000 */
[----:B------:R-:W3:Y:S06]  /*5b70*/  SHFL.DOWN PT, R15, R4, 0x2, 0x1f ;  /* 0x08401f00040f7f89 */ /* 0x000eec00000e0000 */
[----:B0-----:R-:W-:-:S02]  /*5b80*/  @!P0 FADD.FTZ R6, R6, R149 ;  /* 0x0000009506068221 */ /* 0x001fc40000010000 */
[----:B-1----:R-:W-:-:S03]  /*5b90*/  @!P0 FADD.FTZ R5, R5, R100 ;  /* 0x0000006405058221 */ /* 0x002fc60000010000 */
[----:B------:R-:W-:Y:S01]  /*5ba0*/  SHFL.DOWN PT, R149, R6, 0x4, 0x1f ;  /* 0x08801f0006957f89 */ /* 0x000fe200000e0000 */
[-C--:B------:R-:W-:Y:S02]  /*5bb0*/  FMUL.FTZ R100, R143, R161.reuse ;  /* 0x000000a18f647220 */ /* 0x080fe40000410000 */
[----:B--2---:R-:W-:Y:S02]  /*5bc0*/  @!P0 FADD.FTZ R7, R7, R102 ;  /* 0x0000006607078221 */ /* 0x004fe40000010000 */
[----:B------:R-:W0:Y:S01]  /*5bd0*/  SHFL.DOWN PT, R102, R5, 0x4, 0x1f ;  /* 0x08801f0005667f89 */ /* 0x000e2200000e0000 */
[C---:B------:R-:W-:Y:S02]  /*5be0*/  FMUL.FTZ R161, R13.reuse, R161 ;  /* 0x000000a10da17220 */ /* 0x040fe40000410000 */
[----:B---3--:R-:W-:Y:S01]  /*5bf0*/  @!P0 FADD.FTZ R4, R4, R15 ;  /* 0x0000000f04048221 */ /* 0x008fe20000010000 */
[----:B------:R-:W1:Y:S01]  /*5c00*/  SHFL.DOWN PT, R104, R7, 0x4, 0x1f ;  /* 0x08801f0007687f89 */ /* 0x000e6200000e0000 */
[----:B------:R-:W-:Y:S01]  /*5c10*/  FFMA.FTZ R161, R12, R159, R161 ;  /* 0x0000009f0ca17223 */ /* 0x000fe200000100a1 */
[----:B------:R-:W-:Y:S01]  /*5c20*/  ISETP.GT.AND P0, PT, R88, 0x1b, PT ;  /* 0x0000001b5800780c */ /* 0x000fe20003f04270 */
[----:B------:R-:W-:Y:S01]  /*5c30*/  FMUL.FTZ R15, R13, R157 ;  /* 0x0000009d0d0f7220 */ /* 0x000fe20000410000 */
[----:B------:R-:W2:Y:S01]  /*5c40*/  SHFL.DOWN PT, R143, R4, 0x4, 0x1f ;  /* 0x08801f00048f7f89 */ /* 0x000ea200000e0000 */
[----:B------:R-:W-:-:S02]  /*5c50*/  FFMA.FTZ R19, R18, R161, R19 ;  /* 0x000000a112137223 */ /* 0x000fc40000010013 */
[CC--:B------:R-:W-:Y:S02]  /*5c60*/  FFMA.FTZ R18, R12.reuse, R157.reuse, -R14 ;  /* 0x0000009d0c127223 */ /* 0x0c0fe4000001080e */
[----:B------:R-:W-:Y:S02]  /*5c70*/  FMUL.FTZ R14, R135, R157 ;  /* 0x0000009d870e7220 */ /* 0x000fe40000410000 */
[----:B------:R-:W-:Y:S02]  /*5c80*/  FMUL.FTZ R18, R147, R18 ;  /* 0x0000001293127220 */ /* 0x000fe40000410000 */
[----:B------:R-:W-:Y:S02]  /*5c90*/  FFMA.FTZ R15, R12, R151, R15 ;  /* 0x000000970c0f7223 */ /* 0x000fe4000001000f */
[----:B------:R-:W-:Y:S02]  /*5ca0*/  FFMA.FTZ R100, R141, R159, R100 ;  /* 0x0000009f8d647223 */ /* 0x000fe40000010064 */
[----:B------:R-:W-:-:S02]  /*5cb0*/  FFMA.FTZ R137, R137, R151, R14 ;  /* 0x0000009789897223 */ /* 0x000fc4000001000e */
[----:B------:R-:W-:Y:S02]  /*5cc0*/  FFMA.FTZ R18, R146, R15, R18 ;  /* 0x0000000f92127223 */ /* 0x000fe40000010012 */
[----:B------:R-:W-:Y:S02]  /*5cd0*/  FFMA.FTZ R19, R145, R100, R19 ;  /* 0x0000006491137223 */ /* 0x000fe40000010013 */
[----:B------:R-:W-:Y:S02]  /*5ce0*/  FMUL.FTZ R14, R131, R171 ;  /* 0x000000ab830e7220 */ /* 0x000fe40000410000 */
[----:B------:R-:W-:Y:S02]  /*5cf0*/  FMUL.FTZ R15, R13, R155 ;  /* 0x0000009b0d0f7220 */ /* 0x000fe40000410000 */
[----:B0-----:R-:W-:Y:S02]  /*5d00*/  @!P0 FADD.FTZ R5, R5, R102 ;  /* 0x0000006605058221 */ /* 0x001fe40000010000 */
[----:B------:R-:W-:-:S02]  /*5d10*/  @!P0 FADD.FTZ R6, R6, R149 ;  /* 0x0000009506068221 */ /* 0x000fc40000010000 */
[----:B-1----:R-:W-:Y:S01]  /*5d20*/  @!P0 FADD.FTZ R7, R7, R104 ;  /* 0x0000006807078221 */ /* 0x002fe20000010000 */
[----:B------:R-:W0:Y:S01]  /*5d30*/  SHFL.DOWN PT, R102, R5, 0x8, 0x1f ;  /* 0x09001f0005667f89 */ /* 0x000e2200000e0000 */
[----:B--2---:R-:W-:Y:S01]  /*5d40*/  @!P0 FADD.FTZ R4, R4, R143 ;  /* 0x0000008f04048221 */ /* 0x004fe20000010000 */
[----:B------:R-:W-:Y:S01]  /*5d50*/  ISETP.GT.AND P0, PT, R88, 0x17, PT ;  /* 0x000000175800780c */ /* 0x000fe20003f04270 */
[----:B------:R-:W-:Y:S01]  /*5d60*/  FFMA.FTZ R43, R0, R100, R43 ;  /* 0x00000064002b7223 */ /* 0x000fe2000001002b */
[----:B------:R-:W-:Y:S01]  /*5d70*/  SHFL.DOWN PT, R104, R7, 0x8, 0x1f ;  /* 0x09001f0007687f89 */ /* 0x000fe200000e0000 */
[----:B------:R-:W-:Y:S02]  /*5d80*/  FFMA.FTZ R100, R129, R155, R14 ;  /* 0x0000009b81647223 */ /* 0x000fe4000001000e */
[----:B------:R-:W-:Y:S01]  /*5d90*/  FFMA.FTZ R15, R12, R171, -R15 ;  /* 0x000000ab0c0f7223 */ /* 0x000fe2000001080f */
[----:B------:R-:W1:Y:S01]  /*5da0*/  SHFL.DOWN PT, R129, R6, 0x8, 0x1f ;  /* 0x09001f0006817f89 */ /* 0x000e6200000e0000 */
[----:B------:R-:W-:-:S02]  /*5db0*/  FADD.FTZ R58, R19, R58 ;  /* 0x0000003a133a7221 */ /* 0x000fc40000010000 */
[C---:B------:R-:W-:Y:S01]  /*5dc0*/  FMUL.FTZ R14, R13.reuse, R173 ;  /* 0x000000ad0d0e7220 */ /* 0x040fe20000410000 */
[----:B------:R-:W2:Y:S01]  /*5dd0*/  SHFL.DOWN PT, R19, R4, 0x8, 0x1f ;  /* 0x09001f0004137f89 */ /* 0x000ea200000e0000 */
[----:B------:R-:W-:Y:S02]  /*5de0*/  FMUL.FTZ R144, R144, R15 ;  /* 0x0000000f90907220 */ /* 0x000fe40000410000 */
[-C--:B------:R-:W-:Y:S02]  /*5df0*/  FFMA.FTZ R15, R12, R177.reuse, -R14 ;  /* 0x000000b10c0f7223 */ /* 0x080fe4000001080e */
[----:B------:R-:W-:Y:S02]  /*5e00*/  FMUL.FTZ R14, R13, R177 ;  /* 0x000000b10d0e7220 */ /* 0x000fe40000410000 */
[----:B------:R-:W-:Y:S02]  /*5e10*/  FMUL.FTZ R140, R140, R15 ;  /* 0x0000000f8c8c7220 */ /* 0x000fe40000410000 */
[----:B------:R-:W-:-:S02]  /*5e20*/  FFMA.FTZ R15, R12, R173, R14 ;  /* 0x000000ad0c0f7223 */ /* 0x000fc4000001000e */
[----:B------:R-:W-:Y:S02]  /*5e30*/  FMUL.FTZ R14, R13, R167 ;  /* 0x000000a70d0e7220 */ /* 0x000fe40000410000 */
[----:B------:R-:W-:Y:S02]  /*5e40*/  FFMA.FTZ R140, R138, R15, R140 ;  /* 0x0000000f8a8c7223 */ /* 0x000fe4000001008c */
[-C--:B------:R-:W-:Y:S02]  /*5e50*/  FFMA.FTZ R15, R12, R175.reuse, -R14 ;  /* 0x000000af0c0f7223 */ /* 0x080fe4000001080e */
[-C--:B------:R-:W-:Y:S02]  /*5e60*/  FMUL.FTZ R14, R117, R175.reuse ;  /* 0x000000af750e7220 */ /* 0x080fe40000410000 */
[C---:B------:R-:W-:Y:S02]  /*5e70*/  FMUL.FTZ R175, R13.reuse, R175 ;  /* 0x000000af0daf7220 */ /* 0x040fe40000410000 */
[----:B------:R-:W-:-:S02]  /*5e80*/  FMUL.FTZ R171, R13, R171 ;  /* 0x000000ab0dab7220 */ /* 0x000fc40000410000 */
[----:B------:R-:W-:Y:S02]  /*5e90*/  FMUL.FTZ R15, R132, R15 ;  /* 0x0000000f840f7220 */ /* 0x000fe40000410000 */
[C---:B------:R-:W-:Y:S02]  /*5ea0*/  FFMA.FTZ R175, R12.reuse, R167, R175 ;  /* 0x000000a70caf7223 */ /* 0x040fe400000100af */
[----:B------:R-:W-:Y:S02]  /*5eb0*/  FFMA.FTZ R171, R12, R155, R171 ;  /* 0x0000009b0cab7223 */ /* 0x000fe400000100ab */
[----:B------:R-:W-:Y:S02]  /*5ec0*/  FFMA.FTZ R18, R139, R137, R18 ;  /* 0x000000898b127223 */ /* 0x000fe40000010012 */
[----:B------:R-:W-:Y:S02]  /*5ed0*/  FFMA.FTZ R14, R119, R167, R14 ;  /* 0x000000a7770e7223 */ /* 0x000fe4000001000e */
[----:B------:R-:W-:-:S02]  /*5ee0*/  FFMA.FTZ R15, R130, R175, R15 ;  /* 0x000000af820f7223 */ /* 0x000fc4000001000f */
[----:B------:R-:W-:Y:S02]  /*5ef0*/  FFMA.FTZ R144, R142, R171, R144 ;  /* 0x000000ab8e907223 */ /* 0x000fe40000010090 */
[----:B0-----:R-:W-:Y:S02]  /*5f00*/  @!P0 FADD.FTZ R5, R5, R102 ;  /* 0x0000006605058221 */ /* 0x001fe40000010000 */
[----:B-1----:R-:W-:Y:S02]  /*5f10*/  @!P0 FADD.FTZ R6, R6, R129 ;  /* 0x0000008106068221 */ /* 0x002fe40000010000 */
[----:B------:R-:W-:Y:S02]  /*5f20*/  @!P0 FADD.FTZ R7, R7, R104 ;  /* 0x0000006807078221 */ /* 0x000fe40000010000 */
[----:B--2---:R-:W-:Y:S01]  /*5f30*/  @!P0 FADD.FTZ R4, R4, R19 ;  /* 0x0000001304048221 */ /* 0x004fe20000010000 */
[----:B------:R-:W-:Y:S01]  /*5f40*/  SHFL.DOWN PT, R117, R6, 0x10, 0x1f ;  /* 0x0a001f0006757f89 */ /* 0x000fe200000e0000 */
[----:B------:R-:W-:Y:S01]  /*5f50*/  FADD.FTZ R57, R18, R57 ;  /* 0x0000003912397221 */ /* 0x000fe20000010000 */
[----:B------:R-:W-:Y:S01]  /*5f60*/  ISETP.GT.AND P0, PT, R88, 0xf, PT ;  /* 0x0000000f5800780c */ /* 0x000fe20003f04270 */
[----:B------:R-:W-:Y:S01]  /*5f70*/  FMUL.FTZ R18, R123, R177 ;  /* 0x000000b17b127220 */ /* 0x000fe20000410000 */
[----:B------:R-:W-:Y:S01]  /*5f80*/  SHFL.DOWN PT, R102, R7, 0x10, 0x1f ;  /* 0x0a001f0007667f89 */ /* 0x000fe200000e0000 */
[----:B------:R-:W-:-:S02]  /*5f90*/  FFMA.FTZ R47, R30, R14, R47 ;  /* 0x0000000e1e2f7223 */ /* 0x000fc4000001002f */
[----:B------:R-:W-:Y:S01]  /*5fa0*/  FFMA.FTZ R121, R121, R14, R15 ;  /* 0x0000000e79797223 */ /* 0x000fe2000001000f */
[----:B------:R-:W-:Y:S01]  /*5fb0*/  SHFL.DOWN PT, R19, R4, 0x10, 0x1f ;  /* 0x0a001f0004137f89 */ /* 0x000fe200000e0000 */
[-C--:B------:R-:W-:Y:S02]  /*5fc0*/  FFMA.FTZ R45, R26, R100.reuse, R45 ;  /* 0x000000641a2d7223 */ /* 0x080fe4000001002d */
[----:B------:R-:W-:Y:S02]  /*5fd0*/  FFMA.FTZ R133, R133, R100, R144 ;  /* 0x0000006485857223 */ /* 0x000fe40000010090 */
[----:B------:R-:W-:Y:S01]  /*5fe0*/  FMUL.FTZ R14, R13, R163 ;  /* 0x000000a30d0e7220 */ /* 0x000fe20000410000 */
[----:B------:R-:W0:Y:S01]  /*5ff0*/  SHFL.DOWN PT, R100, R5, 0x10, 0x1f ;  /* 0x0a001f0005647f89 */ /* 0x000e2200000e0000 */
[----:B------:R-:W-:Y:S02]  /*6000*/  FFMA.FTZ R125, R125, R173, R18 ;  /* 0x000000ad7d7d7223 */ /* 0x000fe40000010012 */
[----:B------:R-:W-:-:S02]  /*6010*/  FMUL.FTZ R18, R113, R165 ;  /* 0x000000a571127220 */ /* 0x000fc40000410000 */
[CC--:B------:R-:W-:Y:S02]  /*6020*/  FMUL.FTZ R15, R13.reuse, R165.reuse ;  /* 0x000000a50d0f7220 */ /* 0x0c0fe40000410000 */
[C---:B------:R-:W-:Y:S02]  /*6030*/  FFMA.FTZ R165, R12.reuse, R165, -R14 ;  /* 0x000000a50ca57223 */ /* 0x040fe4000001080e */
[----:B------:R-:W-:Y:S02]  /*6040*/  FMUL.FTZ R14, R13, R153 ;  /* 0x000000990d0e7220 */ /* 0x000fe40000410000 */
[----:B------:R-:W-:Y:S02]  /*6050*/  FFMA.FTZ R115, R115, R163, R18 ;  /* 0x000000a373737223 */ /* 0x000fe40000010012 */
[-C--:B------:R-:W-:Y:S02]  /*6060*/  FFMA.FTZ R14, R12, R169.reuse, -R14 ;  /* 0x000000a90c0e7223 */ /* 0x080fe4000001080e */
[----:B------:R-:W-:-:S02]  /*6070*/  FMUL.FTZ R18, R109, R169 ;  /* 0x000000a96d127220 */ /* 0x000fc40000410000 */
[----:B------:R-:W-:Y:S02]  /*6080*/  FMUL.FTZ R23, R23, R14 ;  /* 0x0000000e17177220 */ /* 0x000fe40000410000 */
[C---:B------:R-:W-:Y:S02]  /*6090*/  FMUL.FTZ R14, R13.reuse, R20 ;  /* 0x000000140d0e7220 */ /* 0x040fe40000410000 */
[C---:B------:R-:W-:Y:S02]  /*60a0*/  FMUL.FTZ R169, R13.reuse, R169 ;  /* 0x000000a90da97220 */ /* 0x040fe40000410000 */
[-C--:B------:R-:W-:Y:S02]  /*60b0*/  FMUL.FTZ R13, R13, R21.reuse ;  /* 0x000000150d0d7220 */ /* 0x080fe40000410000 */
[C---:B------:R-:W-:Y:S02]  /*60c0*/  FFMA.FTZ R14, R12.reuse, R21, -R14 ;  /* 0x000000150c0e7223 */ /* 0x040fe4000001080e */
[----:B------:R-:W-:-:S02]  /*60d0*/  FFMA.FTZ R15, R12, R163, R15 ;  /* 0x000000a30c0f7223 */ /* 0x000fc4000001000f */
[----:B------:R-:W-:Y:S02]  /*60e0*/  FMUL.FTZ R165, R128, R165 ;  /* 0x000000a580a57220 */ /* 0x000fe40000410000 */
[----:B------:R-:W-:Y:S02]  /*60f0*/  FMUL.FTZ R21, R101, R21 ;  /* 0x0000001565157220 */ /* 0x000fe40000410000 */
[C---:B------:R-:W-:Y:S02]  /*6100*/  FFMA.FTZ R169, R12.reuse, R153, R169 ;  /* 0x000000990ca97223 */ /* 0x040fe400000100a9 */
[----:B------:R-:W-:Y:S02]  /*6110*/  FFMA.FTZ R13, R12, R20, R13 ;  /* 0x000000140c0d7223 */ /* 0x000fe4000001000d */
[----:B------:R-:W-:Y:S02]  /*6120*/  FMUL.FTZ R14, R17, R14 ;  /* 0x0000000e110e7220 */ /* 0x000fe40000410000 */
[----:B0-----:R-:W-:-:S02]  /*6130*/  @!P0 FADD.FTZ R5, R5, R100 ;  /* 0x0000006405058221 */ /* 0x001fc40000010000 */
[----:B------:R-:W-:Y:S02]  /*6140*/  @!P0 FADD.FTZ R6, R6, R117 ;  /* 0x0000007506068221 */ /* 0x000fe40000010000 */
[----:B------:R-:W-:Y:S02]  /*6150*/  @!P0 FADD.FTZ R7, R7, R102 ;  /* 0x0000006607078221 */ /* 0x000fe40000010000 */
[----:B------:R-:W-:Y:S02]  /*6160*/  @!P0 FADD.FTZ R4, R4, R19 ;  /* 0x0000001304048221 */ /* 0x000fe40000010000 */
        /* <DEDUP_REMOVED lines=33> */
.L_x_11560:
[----:B0-----:R-:W-:Y:S05]  /*6380*/  BSYNC B0 ;  /* 0x0000000000007941 */ /* 0x001fea0003800000 */
.L_x_11559:
[----:B------:R-:W-:Y:S02]  /*6390*/  IADD3 R27, R27, 0x1, RZ ;  /* 0x000000011b1b7810 */ /* 0x000fe40007ffe0ff */
[----:B------:R-:W-:-:S02]  /*63a0*/  IADD3 R38, P1, R38, 0x1, RZ ;  /* 0x0000000126267810 */ /* 0x000fc40007f3e0ff */
[----:B------:R-:W-:Y:S02]  /*63b0*/  ISETP.GE.AND P0, PT, R27, c[0x0][0x16c], PT ;  /* 0x00005b001b007a0c */ /* 0x000fe40003f06270 */
[----:B------:R-:W-:-:S11]  /*63c0*/  IADD3.X R25, RZ, R25, RZ, P1, !PT ;  /* 0x00000019ff197210 */ /* 0x000fd60000ffe4ff */
[----:B------:R-:W-:Y:S01]  /*63d0*/  @P0 CALL.REL.NOINC `(.L_x_11514) ;  /* 0x0000001000000944 */ /* 0x000fe20003c00000 */
[----:B------:R-:W-:Y:S05]  /*63e0*/  BRA `(.L_x_11561) ;  /* 0xffffb29000007947 */ /* 0x000fea000383ffff */
.L_x_11514:
        /* <DEDUP_REMOVED lines=13> */
[----:B------:R-:W-:Y:S02]  /*64c0*/  IADD3 R37, R78, -c[0x0][0x174], RZ ;  /* 0x80005d004e257a10 */ /* 0x000fe40007ffe0ff */
[----:B------:R-:W-:Y:S02]  /*64d0*/  SHF.R.S32.HI R16, RZ, 0x1f, R76 ;  /* 0x0000001fff107819 */ /* 0x000fe4000001144c */
[C---:B------:R-:W-:Y:S01]  /*64e0*/  LEA R15, P1, R76.reuse, c[0x0][0x330], 0x1 ;  /* 0x0000cc004c0f7a11 */ /* 0x040fe200078208ff */
[----:B------:R-:W-:Y:S01]  /*64f0*/  STS.U16 [R66], R49 ;  /* 0x0000003142007388 */ /* 0x000fe20000000400 */
[----:B------:R-:W-:Y:S01]  /*6500*/  IMAD R37, R37, -0x100, RZ ;  /* 0xffffff0025257824 */ /* 0x000fe200078e02ff */
[----:B------:R-:W-:-:S02]  /*6510*/  LOP3.LUT R18, R76, 0x20, RZ, 0xfc, !PT ;  /* 0x000000204c127812 */ /* 0x000fc400078efcff */
[----:B------:R-:W-:Y:S02]  /*6520*/  STS.U16 [R66+0x2], R33 ;  /* 0x0000022142007388 */ /* 0x000fe40000000400 */
[----:B------:R-:W-:Y:S02]  /*6530*/  SHF.R.S32.HI R39, RZ, 0x1f, R37 ;  /* 0x0000001fff277819 */ /* 0x000fe40000011425 */
        /* <DEDUP_REMOVED lines=10> */
[----:B0-----:R-:W-:-:S03]  /*65e0*/  IMAD.WIDE.U32 R4, R95, c[0x0][0x2d8], RZ ;  /* 0x0000b6005f047a25 */ /* 0x001fc600078e00ff */
[----:B------:R-:W-:Y:S04]  /*65f0*/  LDS.U16 R19, [R73+0x40] ;  /* 0x0000400049137984 */ /* 0x000fe80000000400 */
[----:B------:R-:W-:Y:S01]  /*6600*/  LDS.U16 R21, [R72+0x80] ;  /* 0x0000800048157984 */ /* 0x000fe20000000400 */
[----:B------:R-:W-:-:S03]  /*6610*/  IADD3 R5, R5, R13, RZ ;  /* 0x0000000d05057210 */ /* 0x000fc60007ffe0ff */
[----:B------:R-:W-:Y:S02]  /*6620*/  LDS.U16 R23, [R71+0xc0] ;  /* 0x0000c00047177984 */ /* 0x000fe40000000400 */
[----:B------:R-:W-:Y:S02]  /*6630*/  IMAD.WIDE.U32 R4, R98, c[0x0][0x2e0], R4 ;  /* 0x0000b80062047a25 */ /* 0x000fe400078e0004 */
[----:B------:R-:W-:Y:S03]  /*6640*/  LDS.U16 R25, [R70+0x100] ;  /* 0x0001000046197984 */ /* 0x000fe60000000400 */
[----:B------:R-:W-:Y:S01]  /*6650*/  IADD3 R0, P2, R37, R4, RZ ;  /* 0x0000000425007210 */ /* 0x000fe20007f5e0ff */
[----:B------:R-:W-:Y:S01]  /*6660*/  LDS.U16 R27, [R69+0x140] ;  /* 0x00014000451b7984 */ /* 0x000fe20000000400 */
[----:B------:R-:W-:Y:S02]  /*6670*/  LEA.HI.X R4, R76, c[0x0][0x334], R16, 0x1, P1 ;  /* 0x0000cd004c047a11 */ /* 0x000fe400008f0c10 */
[----:B------:R-:W-:Y:S01]  /*6680*/  IADD3.X R5, R39, R7, R5, P2, !PT ;  /* 0x0000000727057210 */ /* 0x000fe200017fe405 */
[----:B------:R-:W-:Y:S01]  /*6690*/  LDS.U16 R29, [R68+0x180] ;  /* 0x00018000441d7984 */ /* 0x000fe20000000400 */
[----:B------:R-:W-:-:S02]  /*66a0*/  LEA R14, P3, R0, R15, 0x1 ;  /* 0x0000000f000e7211 */ /* 0x000fc400078608ff */
[----:B------:R-:W-:Y:S01]  /*66b0*/  IADD3 R6, P2, R76, R77, RZ ;  /* 0x0000004d4c067210 */ /* 0x000fe20007f5e0ff */
[----:B------:R-:W-:Y:S01]  /*66c0*/  LDS.U16 R31, [R67+0x1c0] ;  /* 0x0001c000431f7984 */ /* 0x000fe20000000400 */
[----:B------:R-:W-:Y:S02]  /*66d0*/  LEA.HI.X R15, R0, R4, R5, 0x1, P3 ;  /* 0x00000004000f7211 */ /* 0x000fe400018f0c05 */
[----:B------:R-:W-:Y:S01]  /*66e0*/  LEA.HI.X.SX32 R7, R77, R16, 0x1, P2 ;  /* 0x000000104d077211 */ /* 0x000fe200010f0eff */
        /* <DEDUP_REMOVED lines=14> */
.L_x_11563:
[----:B------:R-:W-:Y:S05]  /*67d0*/  BSYNC B0 ;  /* 0x0000000000007941 */ /* 0x000fea0003800000 */
.L_x_11562:
        /* <DEDUP_REMOVED lines=19> */
[C---:B------:R-:W-:Y:S01]  /*6910*/  PRMT R33, R0.reuse, 0x7610, R33 ;  /* 0x0000761000217816 */ /* 0x040fe20000000021 */
[----:B------:R1:W-:Y:S01]  /*6920*/  @!P4 STG.E.U16 [R14.64+-0x140], R23 ;  /* 0xfffec0170e00c986 */ /* 0x0003e2000c101506 */
        /* <DEDUP_REMOVED lines=9> */
[----:B------:R-:W-:Y:S01]  /*69c0*/  @!P1 STG.E.U16 [R14.64+-0x80], R29 ;  /* 0xffff801d0e009986 */ /* 0x000fe2000c101506 */
[----:B-1----:R-:W-:Y:S01]  /*69d0*/  PRMT R23, R0, 0x7632, R23 ;  /* 0x0000763200177816 */ /* 0x002fe20000000017 */
[----:B------:R-:W-:Y:S02]  /*69e0*/  FADD.FTZ R55, R54, R55 ;  /* 0x0000003736377221 */ /* 0x000fe40000010000 */
[----:B------:R0:W-:Y:S02]  /*69f0*/  @!P6 STG.E.U16 [R14.64+-0x40], R31 ;  /* 0xffffc01f0e00e986 */ /* 0x0001e4000c101506 */
[----:B------:R-:W-:Y:S02]  /*6a00*/  FADD.FTZ R56, R55, R56 ;  /* 0x0000003837387221 */ /* 0x000fe40000010000 */
[----:B------:R-:W-:Y:S02]  /*6a10*/  BAR.SYNC.DEFER_BLOCKING 0x0 ;  /* 0x0000000000007b1d */ /* 0x000fe40000010000 */
[----:B------:R-:W-:-:S04]  /*6a20*/  FADD.FTZ R57, R56, R57 ;  /* 0x0000003938397221 */ /* 0x000fc80000010000 */
[----:B------:R-:W-:Y:S01]  /*6a30*/  FADD.FTZ R92, R57, R58 ;  /* 0x0000003a395c7221 */ /* 0x000fe20000010000 */
[----:B0-----:R-:W-:Y:S01]  /*6a40*/  PRMT R14, R5, 0x7632, R14 ;  /* 0x00007632050e7816 */ /* 0x001fe2000000000e */
        /* <DEDUP_REMOVED lines=37> */
.L_x_11565:
[----:B------:R-:W-:Y:S05]  /*6ca0*/  BSYNC B0 ;  /* 0x0000000000007941 */ /* 0x000fea0003800000 */
.L_x_11564:
        /* <DEDUP_REMOVED lines=36> */
.L_x_11513:
        /* <DEDUP_REMOVED lines=10> */
[----:B------:R-:W1:Y:S04]  /*6f90*/  SHFL.DOWN P1, R3, R0, 0x2, 0x1f ;  /* 0x08401f0000037f89 */ /* 0x000e680000020000 */
[----:B------:R-:W2:Y:S01]  /*6fa0*/  S2R R6, SR_TID.X ;  /* 0x0000000000067919 */ /* 0x000ea20000002100 */
[----:B-1----:R-:W-:-:S05]  /*6fb0*/  @P1 FADD R3, R0, R3 ;  /* 0x0000000300031221 */ /* 0x002fca0000000000 */
[----:B------:R-:W1:Y:S02]  /*6fc0*/  SHFL.DOWN P1, R2, R3, 0x4, 0x1f ;  /* 0x08801f0003027f89 */ /* 0x000e640000020000 */
[----:B-1----:R-:W-:-:S05]  /*6fd0*/  @P1 FADD R2, R3, R2 ;  /* 0x0000000203021221 */ /* 0x002fca0000000000 */
[----:B0-----:R-:W0:Y:S02]  /*6fe0*/  SHFL.DOWN P1, R5, R2, 0x8, 0x1f ;  /* 0x09001f0002057f89 */ /* 0x001e240000020000 */
        /* <DEDUP_REMOVED lines=8> */
.L_x_11568:
[----:B0-----:R-:W-:Y:S05]  /*7070*/  BSYNC B0 ;  /* 0x0000000000007941 */ /* 0x001fea0003800000 */
.L_x_11567:
        /* <DEDUP_REMOVED lines=23> */
.L_x_11570:
[----:B------:R-:W1:Y:S02]  /*71f0*/  S2R R13, SR_TID.X ;  /* 0x00000000000d7919 */ /* 0x000e640000002100 */
.L_x_11571:
[----:B0-----:R-:W-:Y:S05]  /*7200*/  BSYNC B0 ;  /* 0x0000000000007941 */ /* 0x001fea0003800000 */
.L_x_11569:
        /* <DEDUP_REMOVED lines=10> */
.L_x_11572:
        /* <DEDUP_REMOVED lines=28> */
.L_x_11573:
        /* <DEDUP_REMOVED lines=9> */
.L_x_14728:


//--------------------- .text._Z25selective_scan_bwd_kernelI32Selective_Scan_bwd_kernel_traitsILi32ELi8ELb0ELb1ELb0ELb0ELb1EN3c104HalfENS1_7complexIfEEEEv12SSMParamsBwd --------------------------
	.section	.text._Z25selective_scan_bwd_kernelI32Selective_Scan_bwd_kernel_traitsILi32ELi8ELb0ELb1ELb0ELb0ELb1EN3c104HalfENS1_7complexIfEEEEv12SSMParamsBwd,"ax",@progbits
	.sectioninfo	@"SHI_REGISTERS=208"
	.align	128
        .global         _Z25selective_scan_bwd_kernelI32Selective_Scan_bwd_kernel_traitsILi32ELi8ELb0ELb1ELb0ELb0ELb1EN3c104HalfENS1_7complexIfEEEEv12SSMParamsBwd
        .type           _Z25selective_scan_bwd_kernelI32Selective_Scan_bwd_kernel_traitsILi32ELi8ELb0ELb1ELb0ELb0ELb1EN3c104HalfENS1_7complexIfEEEEv12SSMParamsBwd,@function
        .size           _Z25selective_scan_bwd_kernelI32Selective_Scan_bwd_kernel_traitsILi32ELi8ELb0ELb1ELb0ELb0ELb1EN3c104HalfENS1_7complexIfEEEEv12SSMParamsBwd,(.L_x_14729 - _Z25selective_scan_bwd_kernelI32Selective_Scan_bwd_kernel_traitsILi32ELi8ELb0ELb1ELb0ELb0ELb1EN3c104HalfENS1_7complexIfEEEEv12SSMParamsBwd)
        .other          _Z25selective_scan_bwd_kernelI32Selective_Scan_bwd_kernel_traitsILi32ELi8ELb0ELb1ELb0ELb0ELb1EN3c104HalfENS1_7complexIfEEEEv12SSMParamsBwd,@"STO_CUDA_ENTRY STV_DEFAULT"
_Z25selective_scan_bwd_kernelI32Selective_Scan_bwd_kernel_traitsILi32ELi8ELb0ELb1ELb0ELb0ELb1EN3c104HalfENS1_7complexIfEEEEv12SSMParamsBwd:
.text._Z25selective_scan_bwd_kernelI32Selective_Scan_bwd_kernel_traitsILi32ELi8ELb0ELb1ELb0ELb0ELb1EN3c104HalfENS1_7complexIfEEEEv12SSMParamsBwd:
        /* <DEDUP_REMOVED lines=123> */
.L_x_11632:
        /* <DEDUP_REMOVED lines=67> */
[----:B------:R-:W-:Y:S01]  /*0be0*/  ISETP.GE.AND P0, PT, R2, R47, PT ;  /* 0x0000002f0200720c */ /* 0x000fe20003f06270 */
[----:B--2---:R0:W-:Y:S04]  /*0bf0*/  STS.U16 [R46], R3 ;  /* 0x000000032e007388 */ /* 0x0041e80000000400 */
[----:B---3--:R1:W-:Y:S01]  /*0c00*/  STS.U16 [R45+0x40], R0 ;  /* 0x000040002d007388 */ /* 0x0083e20000000400 */
[----:B0-----:R-:W-:-:S02]  /*0c10*/  IADD3 R3, R60, 0xe0, RZ ;  /* 0x000000e03c037810 */ /* 0x001fc40007ffe0ff */
[----:B-1----:R-:W-:Y:S02]  /*0c20*/  SHF.L.U32 R0, R60, 0x3, RZ ;  /* 0x000000033c007819 */ /* 0x002fe400000006ff */
[----:B------:R-:W-:Y:S02]  /*0c30*/  LEA.HI.SX32 R3, R3, R60, 0x1b ;  /* 0x0000003c03037211 */ /* 0x000fe400078fdaff */
[----:B------:R-:W-:Y:S01]  /*0c40*/  LEA.HI.SX32 R36, R0, R0, 0x1b ;  /* 0x0000000000247211 */ /* 0x000fe200078fdaff */
[----:B----4-:R0:W-:Y:S01]  /*0c50*/  STS.U16 [R44+0x80], R5 ;  /* 0x000080052c007388 */ /* 0x0101e20000000400 */
[----:B------:R-:W-:Y:S02]  /*0c60*/  SHF.L.U32 R38, R3, 0x1, RZ ;  /* 0x0000000103267819 */ /* 0x000fe400000006ff */
        /* <DEDUP_REMOVED lines=18> */
[----:B0-----:R-:W-:Y:S02]  /*0d90*/  PRMT R5, RZ, 0x7610, R5 ;  /* 0x00007610ff057816 */ /* 0x001fe40000000005 */
[----:B-1----:R-:W-:Y:S02]  /*0da0*/  PRMT R26, RZ, 0x7610, R26 ;  /* 0x00007610ff1a7816 */ /* 0x002fe4000000001a */
[----:B--2---:R-:W-:Y:S02]  /*0db0*/  PRMT R7, RZ, 0x7610, R7 ;  /* 0x00007610ff077816 */ /* 0x004fe40000000007 */
[----:B---3--:R-:W-:Y:S02]  /*0dc0*/  PRMT R28, RZ, 0x7610, R28 ;  /* 0x00007610ff1c7816 */ /* 0x008fe4000000001c */
[----:B----4-:R-:W-:-:S02]  /*0dd0*/  PRMT R11, RZ, 0x7610, R11 ;  /* 0x00007610ff0b7816 */ /* 0x010fc4000000000b */
        /* <DEDUP_REMOVED lines=92> */
[----:B------:R-:W-:Y:S02]  /*13a0*/  LEA R74, P2, R50, c[0x0][0x268], 0x1 ;  /* 0x00009a00324a7a11 */ /* 0x000fe400078408ff */
[----:B------:R-:W-:Y:S02]  /*13b0*/  ISETP.GE.AND P6, PT, R6, R47, PT ;  /* 0x0000002f0600720c */ /* 0x000fe40003fc6270 */
[C---:B------:R-:W-:Y:S02]  /*13c0*/  @!P0 IADD3 R86, P3, R50.reuse, R72, RZ ;  /* 0x0000004832568210 */ /* 0x040fe40007f7e0ff */
[----:B------:R-:W-:Y:S02]  /*13d0*/  LEA.HI.X R75, R50, c[0x0][0x26c], R49, 0x1, P2 ;  /* 0x00009b00324b7a11 */ /* 0x000fe400010f0c31 */
[----:B------:R-:W-:-:S02]  /*13e0*/  LEA R74, P2, R87, R74, 0x1 ;  /* 0x0000004a574a7211 */ /* 0x000fc400078408ff */
[----:B------:R-:W-:Y:S02]  /*13f0*/  @!P0 LEA R8, P1, R89, c[0x0][0x268], 0x1 ;  /* 0x00009a0059088a11 */ /* 0x000fe400078208ff */
[----:B------:R-:W-:Y:S02]  /*1400*/  @!P0 IADD3.X R73, R49, R73, R93, P3, !PT ;  /* 0x0000004931498210 */ /* 0x000fe40001ffe45d */
[----:B------:R-:W-:Y:S02]  /*1410*/  @!P0 LEA R72, P3, R86, c[0x0][0x258], 0x1 ;  /* 0x0000960056488a11 */ /* 0x000fe400078608ff */
[----:B------:R-:W-:Y:S02]  /*1420*/  LEA.HI.X R75, R87, R75, R88, 0x1, P2 ;  /* 0x0000004b574b7211 */ /* 0x000fe400010f0c58 */
[----:B------:R-:W-:Y:S02]  /*1430*/  @!P0 LEA.HI.X R9, R89, c[0x0][0x26c], R90, 0x1, P1 ;  /* 0x00009b0059098a11 */ /* 0x000fe400008f0c5a */
[----:B------:R-:W-:-:S02]  /*1440*/  ISETP.GE.AND P1, PT, R18, R47, PT ;  /* 0x0000002f1200720c */ /* 0x000fc40003f26270 */
[----:B------:R-:W-:Y:S02]  /*1450*/  @!P0 LEA.HI.X R73, R86, c[0x0][0x25c], R73, 0x1, P3 ;  /* 0x0000970056498a11 */ /* 0x000fe400018f0c49 */
[-C--:B------:R-:W-:Y:S02]  /*1460*/  ISETP.GE.AND P2, PT, R20, R47.reuse, PT ;  /* 0x0000002f1400720c */ /* 0x080fe40003f46270 */
[-C--:B------:R-:W-:Y:S02]  /*1470*/  ISETP.GE.AND P3, PT, R22, R47.reuse, PT ;  /* 0x0000002f1600720c */ /* 0x080fe40003f66270 */
[----:B------:R-:W-:Y:S02]  /*1480*/  PRMT R87, RZ, 0x7610, R87 ;  /* 0x00007610ff577816 */ /* 0x000fe40000000057 */
[-C--:B------:R-:W-:Y:S02]  /*1490*/  ISETP.GE.AND P4, PT, R24, R47.reuse, PT ;  /* 0x0000002f1800720c */ /* 0x080fe40003f86270 */
[----:B------:R-:W-:-:S02]  /*14a0*/  ISETP.GE.AND P5, PT, R2, R47, PT ;  /* 0x0000002f0200720c */ /* 0x000fc40003fa6270 */
[----:B------:R-:W-:Y:S02]  /*14b0*/  PRMT R86, RZ, 0x7610, R86 ;  /* 0x00007610ff567816 */ /* 0x000fe40000000056 */
[----:B------:R-:W-:Y:S02]  /*14c0*/  PRMT R89, RZ, 0x7610, R89 ;  /* 0x00007610ff597816 */ /* 0x000fe40000000059 */
[----:B------:R-:W-:Y:S01]  /*14d0*/  PRMT R91, RZ, 0x7610, R91 ;  /* 0x00007610ff5b7816 */ /* 0x000fe2000000005b */
[----:B---3--:R-:W-:Y:S04]  /*14e0*/  STS.U16 [R46], R27 ;  /* 0x0000001b2e007388 */ /* 0x008fe80000000400 */
[----:B----4-:R-:W-:Y:S04]  /*14f0*/  STS.U16 [R45+0x40], R80 ;  /* 0x000040502d007388 */ /* 0x010fe80000000400 */
        /* <DEDUP_REMOVED lines=38> */
[----:B------:R-:W-:Y:S04]  /*1760*/  STS.U16 [R43+0xc0], R86 ;  /* 0x0000c0562b007388 */ /* 0x000fe80000000400 */
        /* <DEDUP_REMOVED lines=10> */
[----:B------:R-:W2:Y:S04]  /*1810*/  LDS.U16 R87, [R36+0xa] ;  /* 0x00000a0024577984 */ /* 0x000ea80000000400 */
[----:B------:R-:W3:Y:S04]  /*1820*/  LDS.U16 R8, [R36+0xc] ;  /* 0x00000c0024087984 */ /* 0x000ee80000000400 */
        /* <DEDUP_REMOVED lines=14> */
[----:B------:R-:W-:Y:S02]  /*1910*/  HADD2.F32 R94, -RZ, R74.H0_H0 ;  /* 0x2000004aff5e7230 */ /* 0x000fe40000004100 */
[----:B---3--:R-:W-:Y:S01]  /*1920*/  HADD2.F32 R106, -RZ, R8.H0_H0 ;  /* 0x20000008ff6a7230 */ /* 0x008fe20000004100 */
[----:B------:R-:W-:Y:S01]  /*1930*/  FMUL.FTZ R8, R104, -1.4426950216293334961 ;  /* 0xbfb8aa3b68087820 */ /* 0x000fe20000410000 */
[----:B------:R-:W-:Y:S01]  /*1940*/  HADD2.F32 R84, -RZ, R84.H0_H0 ;  /* 0x20000054ff547230 */ /* 0x000fe20000004100 */
[----:B0-----:R-:W-:Y:S01]  /*1950*/  FMUL.FTZ R72, R94, -1.4426950216293334961 ;  /* 0xbfb8aa3b5e487820 */ /* 0x001fe20000410000 */
[----:B------:R-:W-:Y:S01]  /*1960*/  HADD2.F32 R110, -RZ, R9.H0_H0 ;  /* 0x20000009ff6e7230 */ /* 0x000fe20000004100 */
[----:B------:R-:W-:Y:S02]  /*1970*/  MUFU.EX2 R98, R8 ;  /* 0x0000000800627308 */ /* 0x000fe40000000800 */
[----:B------:R-:W-:-:S06]  /*1980*/  FMUL.FTZ R74, R84, -1.4426950216293334961 ;  /* 0xbfb8aa3b544a7820 */ /* 0x000fcc0000410000 */
[----:B------:R-:W0:Y:S01]  /*1990*/  MUFU.EX2 R72, R72 ;  /* 0x0000004800487308 */ /* 0x000e220000000800 */
[----:B------:R-:W-:Y:S02]  /*19a0*/  HADD2.F32 R99, -RZ, R85.H0_H0 ;  /* 0x20000055ff637230 */ /* 0x000fe40000004100 */
[----:B------:R-:W-:-:S05]  /*19b0*/  HADD2.F32 R101, -RZ, R86.H0_H0 ;  /* 0x20000056ff657230 */ /* 0x000fca0000004100 */
[----:B------:R-:W2:Y:S01]  /*19c0*/  MUFU.EX2 R74, R74 ;  /* 0x0000004a004a7308 */ /* 0x000ea20000000800 */
[----:B------:R-:W-:Y:S01]  /*19d0*/  HADD2.F32 R96, -RZ, R75.H0_H0 ;  /* 0x2000004bff607230 */ /* 0x000fe20000004100 */
[----:B------:R-:W-:Y:S02]  /*19e0*/  FMUL.FTZ R75, R99, -1.4426950216293334961 ;  /* 0xbfb8aa3b634b7820 */ /* 0x000fe40000410000 */
[----:B-1----:R-:W-:Y:S02]  /*19f0*/  FMUL.FTZ R76, R101, -1.4426950216293334961 ;  /* 0xbfb8aa3b654c7820 */ /* 0x002fe40000410000 */
[----:B------:R-:W-:Y:S02]  /*1a00*/  FMUL.FTZ R77, R106, -1.4426950216293334961 ;  /* 0xbfb8aa3b6a4d7820 */ /* 0x000fe40000410000 */
[----:B------:R0:W-:Y:S01]  /*1a10*/  MUFU.EX2 R85, R75 ;  /* 0x0000004b00557308 */ /* 0x0001e20000000800 */
[----:B------:R-:W-:-:S07]  /*1a20*/  FMUL.FTZ R73, R96, -1.4426950216293334961 ;  /* 0xbfb8aa3b60497820 */ /* 0x000fce0000410000 */
[----:B------:R-:W-:Y:S01]  /*1a30*/  MUFU.EX2 R87, R76 ;  /* 0x0000004c00577308 */ /* 0x000fe20000000800 */
[----:B0-----:R-:W-:-:S07]  /*1a40*/  FADD.FTZ R75, R72, 1 ;  /* 0x3f800000484b7421 */ /* 0x001fce0000010000 */
[----:B------:R2:W-:Y:S02]  /*1a50*/  MUFU.EX2 R100, R77 ;  /* 0x0000004d00647308 */ /* 0x0005e40000000800 */
[----:B--2---:R-:W-:-:S06]  /*1a60*/  FADD.FTZ R77, R74, 1 ;  /* 0x3f8000004a4d7421 */ /* 0x004fcc0000010000 */
[----:B------:R-:W-:Y:S08]  /*1a70*/  MUFU.RCP R75, R75 ;  /* 0x0000004b004b7308 */ /* 0x000ff00000001000 */
[----:B------:R-:W0:Y:S01]  /*1a80*/  MUFU.EX2 R73, R73 ;  /* 0x0000004900497308 */ /* 0x000e220000000800 */
[----:B------:R-:W-:-:S07]  /*1a90*/  FMUL.FTZ R102, R110, -1.4426950216293334961 ;  /* 0xbfb8aa3b6e667820 */ /* 0x000fce0000410000 */
[----:B------:R-:W1:Y:S01]  /*1aa0*/  MUFU.EX2 R108, R102 ;  /* 0x00000066006c7308 */ /* 0x000e620000000800 */
[----:B0-----:R-:W-:Y:S02]  /*1ab0*/  FADD.FTZ R76, R73, 1 ;  /* 0x3f800000494c7421 */ /* 0x001fe40000010000 */
[----:B------:R-:W-:Y:S01]  /*1ac0*/  FADD.FTZ R86, R85, 1 ;  /* 0x3f80000055567421 */ /* 0x000fe20000010000 */
[----:B------:R-:W-:Y:S01]  /*1ad0*/  HADD2.F32 R85, -RZ, R78.H0_H0 ;  /* 0x2000004eff557230 */ /* 0x000fe20000004100 */
[----:B------:R-:W-:-:S04]  /*1ae0*/  FADD.FTZ R98, R98, 1 ;  /* 0x3f80000062627421 */ /* 0x000fc80000010000 */
[----:B------:R1:W-:Y:S01]  /*1af0*/  MUFU.RCP R107, R98 ;  /* 0x00000062006b7308 */ /* 0x0003e20000001000 */
[----:B------:R-:W-:Y:S01]  /*1b00*/  FADD.FTZ R100, R100, 1 ;  /* 0x3f80000064647421 */ /* 0x000fe20000010000 */
[----:B------:R-:W-:Y:S01]  /*1b10*/  HADD2.F32 R79, -RZ, R79.H0_H0 ;  /* 0x2000004fff4f7230 */ /* 0x000fe20000004100 */
[----:B-1----:R-:W-:-:S05]  /*1b20*/  FADD.FTZ R98, R108, 1 ;  /* 0x3f8000006c627421 */ /* 0x002fca0000010000 */
[----:B------:R-:W-:Y:S01]  /*1b30*/  MUFU.RCP R86, R86 ;  /* 0x0000005600567308 */ /* 0x000fe20000001000 */
[----:B------:R-:W-:-:S07]  /*1b40*/  HADD2.F32 R81, -RZ, R81.H0_H0 ;  /* 0x20000051ff517230 */ /* 0x000fce0000004100 */
[----:B------:R-:W0:Y:S08]  /*1b50*/  MUFU.RCP R109, R100 ;  /* 0x00000064006d7308 */ /* 0x000e300000001000 */
[----:B------:R-:W-:Y:S01]  /*1b60*/  MUFU.RCP R113, R98 ;  /* 0x0000006200717308 */ /* 0x000fe20000001000 */
[----:B------:R-:W-:Y:S02]  /*1b70*/  HADD2.F32 R71, -RZ, R71.H0_H0 ;  /* 0x20000047ff477230 */ /* 0x000fe40000004100 */
[----:B------:R-:W-:Y:S01]  /*1b80*/  HADD2.F32 R83, -RZ, R83.H0_H0 ;  /* 0x20000053ff537230 */ /* 0x000fe20000004100 */
[----:B0-----:R-:W-:-:S04]  /*1b90*/  FADD.FTZ R111, -R109, 1 ;  /* 0x3f8000006d6f7421 */ /* 0x001fc80000010100 */
[----:B------:R-:W-:Y:S01]  /*1ba0*/  FFMA.FTZ R111, R106, R111, 1 ;  /* 0x3f8000006a6f7423 */ /* 0x000fe2000001006f */
[----:B------:R-:W-:Y:S01]  /*1bb0*/  ISETP.NE.AND P6, PT, R62, RZ, PT ;  /* 0x000000ff3e00720c */ /* 0x000fe20003fc5270 */
[----:B----4-:R-:W-:Y:S04]  /*1bc0*/  STS.U16 [R46], R93 ;  /* 0x0000005d2e007388 */ /* 0x010fe80000000400 */
[----:B------:R0:W-:Y:S04]  /*1bd0*/  STS.U16 [R45+0x40], R88 ;  /* 0x000040582d007388 */ /* 0x0001e80000000400 */
[----:B------:R-:W-:Y:S04]  /*1be0*/  STS.U16 [R44+0x80], R89 ;  /* 0x000080592c007388 */ /* 0x000fe80000000400 */
[----:B------:R-:W-:Y:S04]  /*1bf0*/  STS.U16 [R43+0xc0], R90 ;  /* 0x0000c05a2b007388 */ /* 0x000fe80000000400 */
[----:B------:R1:W-:Y:S04]  /*1c00*/  STS.U16 [R42+0x100], R91 ;  /* 0x0001005b2a007388 */ /* 0x0003e80000000400 */
[----:B------:R-:W-:Y:S04]  /*1c10*/  STS.U16 [R41+0x140], R92 ;  /* 0x0001405c29007388 */ /* 0x000fe80000000400 */
[----:B------:R-:W-:Y:S04]  /*1c20*/  STS.U16 [R40+0x180], R95 ;  /* 0x0001805f28007388 */ /* 0x000fe80000000400 */
[----:B------:R-:W-:Y:S01]  /*1c30*/  STS.U16 [R38+0x1c0], R97 ;  /* 0x0001c06126007388 */ /* 0x000fe20000000400 */
[----:B------:R-:W-:-:S06]  /*1c40*/  NOP ;  /* 0x0000000000007918 */ /* 0x000fcc0000000000 */
[----:B------:R-:W2:Y:S04]  /*1c50*/  LDS.U16 R9, [R36+0x2] ;  /* 0x0000020024097984 */ /* 0x000ea80000000400 */
[----:B------:R-:W3:Y:S04]  /*1c60*/  LDS.U16 R8, [R36] ;  /* 0x0000000024087984 */ /* 0x000ee80000000400 */
[----:B------:R-:W4:Y:S01]  /*1c70*/  LDS.U16 R74, [R36+0x8] ;  /* 0x00000800244a7984 */ /* 0x000f220000000400 */
[----:B0-----:R-:W-:-:S03]  /*1c80*/  FADD.FTZ R88, R87, 1 ;  /* 0x3f80000057587421 */ /* 0x001fc60000010000 */
[----:B------:R-:W0:Y:S01]  /*1c90*/  LDS.U16 R72, [R36+0x4] ;  /* 0x0000040024487984 */ /* 0x000e220000000400 */
[----:B------:R-:W-:-:S03]  /*1ca0*/  HADD2.F32 R87, -RZ, R27.H0_H0 ;  /* 0x2000001bff577230 */ /* 0x000fc60000004100 */
[----:B------:R-:W0:Y:S01]  /*1cb0*/  LDS.U16 R27, [R36+0xa] ;  /* 0x00000a00241b7984 */ /* 0x000e220000000400 */
[----:B------:R2:W-:Y:S03]  /*1cc0*/  MUFU.RCP R93, R77 ;  /* 0x0000004d005d7308 */ /* 0x0005e60000001000 */
[----:B------:R-:W-:Y:S05]  /*1cd0*/  LDS.U16 R73, [R36+0x6] ;  /* 0x0000060024497984 */ /* 0x000fea0000000400 */
[----:B-1----:R1:W1:Y:S01]  /*1ce0*/  MUFU.RCP R91, R76 ;  /* 0x0000004c005b7308 */ /* 0x0022620000001000 */
[----:B--2---:R-:W-:Y:S01]  /*1cf0*/  HADD2.F32 R92, -RZ, R9.H0_H0 ;  /* 0x20000009ff5c7230 */ /* 0x004fe20000004100 */
[----:B------:R-:W-:Y:S01]  /*1d00*/  FADD.FTZ R9, -R75, 1 ;  /* 0x3f8000004b097421 */ /* 0x000fe20000010100 */
[----:B---3--:R-:W-:-:S02]  /*1d10*/  HADD2.F32 R90, -RZ, R8.H0_H0 ;  /* 0x20000008ff5a7230 */ /* 0x008fc40000004100 */
[----:B------:R-:W2:Y:S01]  /*1d20*/  LDS.U16 R8, [R36+0xc] ;  /* 0x00000c0024087984 */ /* 0x000ea20000000400 */
[----:B------:R-:W-:-:S03]  /*1d30*/  FFMA.FTZ R77, R94, R9, 1 ;  /* 0x3f8000005e4d7423 */ /* 0x000fc60000010009 */
[----:B------:R-:W3:Y:S01]  /*1d40*/  LDS.U16 R9, [R36+0xe] ;  /* 0x00000e0024097984 */ /* 0x000ee20000000400 */
[----:B------:R0:W0:Y:S01]  /*1d50*/  MUFU.RCP R102, R88 ;  /* 0x0000005800667308 */ /* 0x0000220000001000 */
[----:B----4-:R-:W-:Y:S01]  /*1d60*/  HADD2.F32 R103, -RZ, R74.H0_H0 ;  /* 0x2000004aff677230 */ /* 0x010fe20000004100 */
[----:B-1----:R-:W-:Y:S02]  /*1d70*/  FMUL.FTZ R76, R85, R90 ;  /* 0x0000005a554c7220 */ /* 0x002fe40000410000 */
[----:B------:R-:W-:Y:S01]  /*1d80*/  FADD.FTZ R89, -R91, 1 ;  /* 0x3f8000005b597421 */ /* 0x000fe20000010100 */
[----:B0-----:R-:W-:Y:S01]  /*1d90*/  HADD2.F32 R88, -RZ, R80.H0_H0 ;  /* 0x20000050ff587230 */ /* 0x001fe20000004100 */
[----:B------:R-:W-:-:S04]  /*1da0*/  FMUL.FTZ R78, R87, R92 ;  /* 0x0000005c574e7220 */ /* 0x000fc80000410000 */
[----:B------:R-:W-:Y:S02]  /*1db0*/  FMUL.FTZ R105, R88, R103 ;  /* 0x0000006758697220 */ /* 0x000fe40000410000 */
[----:B------:R-:W-:Y:S01]  /*1dc0*/  FADD.FTZ R80, -R102, 1 ;  /* 0x3f80000066507421 */ /* 0x000fe20000010100 */
[----:B------:R-:W-:Y:S01]  /*1dd0*/  HADD2.F32 R95, -RZ, R72.H0_H0 ;  /* 0x20000048ff5f7230 */ /* 0x000fe20000004100 */
[----:B------:R-:W-:Y:S02]  /*1de0*/  FMUL.FTZ R76, R75, R76 ;  /* 0x0000004c4b4c7220 */ /* 0x000fe40000410000 */
[----:B------:R-:W-:Y:S02]  /*1df0*/  FFMA.FTZ R89, R96, R89, 1 ;  /* 0x3f80000060597423 */ /* 0x000fe40000010059 */
[----:B------:R-:W-:Y:S02]  /*1e00*/  FMUL.FTZ R78, R91, R78 ;  /* 0x0000004e5b4e7220 */ /* 0x000fe40000410000 */
[----:B------:R-:W-:-:S02]  /*1e10*/  FFMA.FTZ R80, R101, R80, 1 ;  /* 0x3f80000065507423 */ /* 0x000fc40000010050 */
[----:B------:R-:W-:Y:S02]  /*1e20*/  FMUL.FTZ R105, R102, R105 ;  /* 0x0000006966697220 */ /* 0x000fe40000410000 */
[----:B------:R-:W-:Y:S02]  /*1e30*/  FMUL.FTZ R76, R76, R77 ;  /* 0x0000004d4c4c7220 */ /* 0x000fe40000410000 */
[----:B------:R-:W-:Y:S02]  /*1e40*/  FMUL.FTZ R77, R78, R89 ;  /* 0x000000594e4d7220 */ /* 0x000fe40000410000 */
[----:B------:R-:W-:Y:S01]  /*1e50*/  FMUL.FTZ R80, R105, R80 ;  /* 0x0000005069507220 */ /* 0x000fe20000410000 */
[----:B------:R-:W-:Y:S01]  /*1e60*/  HADD2.F32 R105, -RZ, R27.H0_H0 ;  /* 0x2000001bff697230 */ /* 0x000fe20000004100 */
[----:B------:R-:W-:Y:S02]  /*1e70*/  FADD.FTZ R89, -R93, 1 ;  /* 0x3f8000005d597421 */ /* 0x000fe40000010100 */
[----:B------:R-:W-:Y:S01]  /*1e80*/  FMUL.FTZ R72, R79, R95 ;  /* 0x0000005f4f487220 */ /* 0x000fe20000410000 */
[----:B--2---:R-:W-:Y:S01]  /*1e90*/  HADD2.F32 R108, -RZ, R8.H0_H0 ;  /* 0x20000008ff6c7230 */ /* 0x004fe20000004100 */
[----:B------:R-:W-:-:S02]  /*1ea0*/  FFMA.FTZ R89, R84, R89, 1 ;  /* 0x3f80000054597423 */ /* 0x000fc40000010059 */
[----:B------:R-:W-:Y:S02]  /*1eb0*/  FMUL.FTZ R72, R93, R72 ;  /* 0x000000485d487220 */ /* 0x000fe40000410000 */
[----:B------:R-:W-:Y:S02]  /*1ec0*/  FADD.FTZ R27, -R107, 1 ;  /* 0x3f8000006b1b7421 */ /* 0x000fe40000010100 */
[----:B------:R-:W-:Y:S01]  /*1ed0*/  FMUL.FTZ R8, R81, R105 ;  /* 0x0000006951087220 */ /* 0x000fe20000410000 */
[----:B------:R-:W-:Y:S01]  /*1ee0*/  HADD2.F32 R97, -RZ, R73.H0_H0 ;  /* 0x20000049ff617230 */ /* 0x000fe20000004100 */
[----:B------:R-:W-:Y:S01]  /*1ef0*/  FMUL.FTZ R72, R72, R89 ;  /* 0x0000005948487220 */ /* 0x000fe20000410000 */
[----:B------:R-:W-:Y:S01]  /*1f00*/  HADD2.F32 R89, -RZ, R82.H0_H0 ;  /* 0x20000052ff597230 */ /* 0x000fe20000004100 */
[----:B------:R-:W-:Y:S01]  /*1f10*/  FFMA.FTZ R27, R104, R27, 1 ;  /* 0x3f800000681b7423 */ /* 0x000fe2000001001b */
[----:B---3--:R-:W-:Y:S01]  /*1f20*/  HADD2.F32 R112, -RZ, R9.H0_H0 ;  /* 0x20000009ff707230 */ /* 0x008fe20000004100 */
[----:B------:R-:W-:-:S02]  /*1f30*/  FMUL.FTZ R8, R107, R8 ;  /* 0x000000086b087220 */ /* 0x000fc40000410000 */
[----:B------:R-:W-:Y:S02]  /*1f40*/  FADD.FTZ R78, -R86, 1 ;  /* 0x3f800000564e7421 */ /* 0x000fe40000010100 */
[----:B------:R-:W-:Y:S02]  /*1f50*/  FMUL.FTZ R27, R8, R27 ;  /* 0x0000001b081b7220 */ /* 0x000fe40000410000 */
[----:B------:R-:W-:Y:S02]  /*1f60*/  FMUL.FTZ R73, R71, R97 ;  /* 0x0000006147497220 */ /* 0x000fe40000410000 */
[----:B------:R-:W-:Y:S02]  /*1f70*/  FMUL.FTZ R74, R89, R108 ;  /* 0x0000006c594a7220 */ /* 0x000fe40000410000 */
[----:B------:R-:W-:Y:S02]  /*1f80*/  FADD.FTZ R9, -R113, 1 ;  /* 0x3f80000071097421 */ /* 0x000fe40000010100 */
[----:B------:R-:W-:-:S02]  /*1f90*/  FMUL.FTZ R8, R83, R112 ;  /* 0x0000007053087220 */ /* 0x000fc40000410000 */
[----:B------:R-:W-:Y:S02]  /*1fa0*/  FFMA.FTZ R78, R99, R78, 1 ;  /* 0x3f800000634e7423 */ /* 0x000fe4000001004e */
[----:B------:R-:W-:Y:S02]  /*1fb0*/  FMUL.FTZ R73, R86, R73 ;  /* 0x0000004956497220 */ /* 0x000fe40000410000 */
[----:B------:R-:W-:Y:S02]  /*1fc0*/  FMUL.FTZ R74, R109, R74 ;  /* 0x0000004a6d4a7220 */ /* 0x000fe40000410000 */
[----:B------:R-:W-:Y:S02]  /*1fd0*/  FFMA.FTZ R9, R110, R9, 1 ;  /* 0x3f8000006e097423 */ /* 0x000fe40000010009 */
[----:B------:R-:W-:Y:S02]  /*1fe0*/  FMUL.FTZ R8, R113, R8 ;  /* 0x0000000871087220 */ /* 0x000fe40000410000 */
[----:B------:R-:W-:-:S02]  /*1ff0*/  FMUL.FTZ R73, R73, R78 ;  /* 0x0000004e49497220 */ /* 0x000fc40000410000 */
[----:B------:R-:W-:Y:S01]  /*2000*/  FMUL.FTZ R74, R74, R111 ;  /* 0x0000006f4a4a7220 */ /* 0x000fe20000410000 */
[----:B------:R-:W-:Y:S01]  /*2010*/  BAR.SYNC.DEFER_BLOCKING 0x0 ;  /* 0x0000000000007b1d */ /* 0x000fe20000010000 */
[----:B------:R-:W-:Y:S01]  /*2020*/  FMUL.FTZ R9, R8, R9 ;  /* 0x0000000908097220 */ /* 0x000fe20000410000 */
[----:B------:R-:W-:Y:S02]  /*2030*/  F2FP.PACK_AB R76, R77, R76 ;  /* 0x0000004c4d4c723e */ /* 0x000fe400000000ff */
[----:B------:R-:W-:Y:S02]  /*2040*/  F2FP.PACK_AB R72, R73, R72 ;  /* 0x000000484948723e */ /* 0x000fe400000000ff */
[----:B------:R-:W-:Y:S02]  /*2050*/  F2FP.PACK_AB R27, R27, R80 ;  /* 0x000000501b1b723e */ /* 0x000fe400000000ff */
[----:B------:R-:W-:Y:S02]  /*2060*/  F2FP.PACK_AB R9, R9, R74 ;  /* 0x0000004a0909723e */ /* 0x000fe400000000ff */
[----:B------:R-:W-:-:S02]  /*2070*/  PRMT R73, R76, 0x7632, R73 ;  /* 0x000076324c497816 */ /* 0x000fc40000000049 */
[----:B------:R-:W-:Y:S02]  /*2080*/  PRMT R8, R72, 0x7632, R8 ;  /* 0x0000763248087816 */ /* 0x000fe40000000008 */
[C---:B------:R-:W-:Y:S02]  /*2090*/  PRMT R74, R27.reuse, 0x7610, R74 ;  /* 0x000076101b4a7816 */ /* 0x040fe4000000004a */
[----:B------:R-:W-:Y:S02]  /*20a0*/  PRMT R77, R27, 0x7632, R77 ;  /* 0x000076321b4d7816 */ /* 0x000fe4000000004d */
        /* <DEDUP_REMOVED lines=20> */
[----:B------:R-:W3:Y:S01]  /*21f0*/  LDS R127, [0x210] ;  /* 0x00021000ff7f7984 */ /* 0x000ee20000000800 */
[----:B0-----:R-:W-:Y:S01]  /*2200*/  IMAD R72, R64, c[0x0][0x2e8], RZ ;  /* 0x0000ba0040487a24 */ /* 0x001fe200078e02ff */
[----:B-1----:R-:W-:-:S03]  /*2210*/  P2R R8, PR, RZ, 0x40 ;  /* 0x00000040ff087803 */ /* 0x002fc60000000000 */
[----:B--2---:R-:W-:-:S04]  /*2220*/  IMAD.WIDE.U32 R8, R67, c[0x0][0x2e8], RZ ;  /* 0x0000ba0043087a25 */ /* 0x004fc800078e00ff */
        /* <DEDUP_REMOVED lines=11> */
[----:B---3--:R-:W-:Y:S02]  /*22e0*/  ISETP.GE.AND P0, PT, R50, R127, PT ;  /* 0x0000007f3200720c */ /* 0x008fe40003f06270 */
        /* <DEDUP_REMOVED lines=16> */
.L_x_11576:
[----:B------:R-:W-:Y:S05]  /*23f0*/  BSYNC B0 ;  /* 0x0000000000007941 */ /* 0x000fea0003800000 */
.L_x_11575:
[-C--:B------:R-:W-:Y:S01]  /*2400*/  ISETP.GE.AND P0, PT, R20, R127.reuse, PT ;  /* 0x0000007f1400720c */ /* 0x080fe20003f06270 */
[----:B------:R-:W-:Y:S01]  /*2410*/  @!P1 STG.E.U16 [R72.64+-0x180], R115 ;  /* 0xfffe807348009986 */ /* 0x000fe2000c101506 */
[-C--:B------:R-:W-:Y:S01]  /*2420*/  ISETP.GE.AND P4, PT, R22, R127.reuse, PT ;  /* 0x0000007f1600720c */ /* 0x080fe20003f86270 */
[----:B------:R-:W-:Y:S01]  /*2430*/  HADD2.F32 R5, -RZ, R5.H0_H0 ;  /* 0x20000005ff057230 */ /* 0x000fe20000004100 */
        /* <DEDUP_REMOVED lines=26> */
[----:B------:R-:W-:Y:S01]  /*25e0*/  @!P2 STG.E.U16 [R72.64+-0x1c0], R111 ;  /* 0xfffe406f4800a986 */ /* 0x000fe2000c101506 */
[----:B------:R-:W-:-:S02]  /*25f0*/  FADD.FTZ R82, R23, R66 ;  /* 0x0000004217527221 */ /* 0x000fc40000010000 */
[--C-:B------:R-:W-:Y:S01]  /*2600*/  FADD.FTZ R80, R21, R66.reuse ;  /* 0x0000004215507221 */ /* 0x100fe20000010000 */
[----:B------:R0:W-:Y:S01]  /*2610*/  @!P3 STG.E.U16 [R72.64+-0x40], R125 ;  /* 0xffffc07d4800b986 */ /* 0x0001e2000c101506 */
[--C-:B------:R-:W-:Y:S02]  /*2620*/  FADD.FTZ R78, R19, R66.reuse ;  /* 0x00000042134e7221 */ /* 0x100fe40000010000 */
[----:B------:R-:W-:Y:S02]  /*2630*/  FADD.FTZ R76, R7, R66 ;  /* 0x00000042074c7221 */ /* 0x000fe40000010000 */
[----:B------:R-:W-:Y:S02]  /*2640*/  FMUL.FTZ R85, R85, R94 ;  /* 0x0000005e55557220 */ /* 0x000fe40000410000 */
[----:B------:R-:W-:Y:S02]  /*2650*/  FMUL.FTZ R87, R87, R96 ;  /* 0x0000006057577220 */ /* 0x000fe40000410000 */
[----:B------:R-:W-:-:S02]  /*2660*/  FMUL.FTZ R79, R79, R98 ;  /* 0x000000624f4f7220 */ /* 0x000fc40000410000 */
[----:B------:R-:W-:Y:S02]  /*2670*/  FMUL.FTZ R71, R71, R100 ;  /* 0x0000006447477220 */ /* 0x000fe40000410000 */
[----:B0-----:R-:W-:Y:S02]  /*2680*/  FADD.FTZ R72, R3, R66 ;  /* 0x0000004203487221 */ /* 0x001fe40000010000 */
[----:B------:R-:W-:Y:S02]  /*2690*/  FMUL.FTZ R3, R88, R101 ;  /* 0x0000006558037220 */ /* 0x000fe40000410000 */
[----:B------:R-:W-:Y:S02]  /*26a0*/  FMUL.FTZ R5, R81, R104 ;  /* 0x0000006851057220 */ /* 0x000fe40000410000 */
[----:B------:R-:W-:Y:S02]  /*26b0*/  FMUL.FTZ R77, R89, R106 ;  /* 0x0000006a594d7220 */ /* 0x000fe40000410000 */
[----:B------:R-:W-:Y:S01]  /*26c0*/  FMUL.FTZ R75, R83, R110 ;  /* 0x0000006e534b7220 */ /* 0x000fe20000410000 */
[----:B------:R-:W-:Y:S05]  /*26d0*/  @!P0 BRA `(.L_x_11577) ;  /* 0x0000050000008947 */ /* 0x000fea0003800000 */
[----:B------:R-:W-:Y:S01]  /*26e0*/  FMUL.FTZ R90, R94, R90 ;  /* 0x0000005a5e5a7220 */ /* 0x000fe20000410000 */
[----:B------:R-:W-:Y:S01]  /*26f0*/  BAR.SYNC.DEFER_BLOCKING 0x0 ;  /* 0x0000000000007b1d */ /* 0x000fe20000010000 */
[----:B------:R-:W-:-:S02]  /*2700*/  FMUL.FTZ R7, R96, R92 ;  /* 0x0000005c60077220 */ /* 0x000fc40000410000 */
[----:B------:R-:W-:Y:S02]  /*2710*/  FMUL.FTZ R95, R98, R95 ;  /* 0x0000005f625f7220 */ /* 0x000fe40000410000 */
[----:B------:R-:W-:Y:S01]  /*2720*/  FMUL.FTZ R100, R100, R97 ;  /* 0x0000006164647220 */ /* 0x000fe20000410000 */
[----:B------:R-:W-:Y:S01]  /*2730*/  F2FP.PACK_AB R7, R7, R90 ;  /* 0x0000005a0707723e */ /* 0x000fe200000000ff */
[----:B------:R-:W-:Y:S01]  /*2740*/  FMUL.FTZ R101, R101, R103 ;  /* 0x0000006765657220 */ /* 0x000fe20000410000 */
[----:B------:R-:W-:Y:S01]  /*2750*/  LEA R90, P0, R50, c[0x0][0x270], 0x1 ;  /* 0x00009c00325a7a11 */ /* 0x000fe200078008ff */
[----:B------:R-:W-:Y:S01]  /*2760*/  FMUL.FTZ R104, R104, R105 ;  /* 0x0000006968687220 */ /* 0x000fe20000410000 */
[C---:B------:R-:W-:Y:S01]  /*2770*/  PRMT R19, R7.reuse, 0x7610, R19 ;  /* 0x0000761007137816 */ /* 0x040fe20000000013 */
[----:B------:R-:W-:Y:S01]  /*2780*/  FMUL.FTZ R106, R106, R108 ;  /* 0x0000006c6a6a7220 */ /* 0x000fe20000410000 */
[----:B------:R-:W-:Y:S01]  /*2790*/  PRMT R21, R7, 0x7632, R21 ;  /* 0x0000763207157816 */ /* 0x000fe20000000015 */
[----:B------:R-:W-:Y:S01]  /*27a0*/  FMUL.FTZ R7, R110, R112 ;  /* 0x000000706e077220 */ /* 0x000fe20000410000 */
[----:B------:R-:W-:Y:S01]  /*27b0*/  F2FP.PACK_AB R95, R100, R95 ;  /* 0x0000005f645f723e */ /* 0x000fe200000000ff */
[----:B------:R-:W-:Y:S01]  /*27c0*/  BSSY B0, `(.L_x_11578) ;  /* 0x0000038000007945 */ /* 0x000fe20003800000 */
[----:B------:R-:W-:-:S02]  /*27d0*/  F2FP.PACK_AB R101, R104, R101 ;  /* 0x000000656865723e */ /* 0x000fc400000000ff */
[----:B------:R-:W-:Y:S02]  /*27e0*/  F2FP.PACK_AB R7, R7, R106 ;  /* 0x0000006a0707723e */ /* 0x000fe400000000ff */
[----:B------:R-:W-:Y:S02]  /*27f0*/  PRMT R26, R95, 0x7632, R26 ;  /* 0x000076325f1a7816 */ /* 0x000fe4000000001a */
[----:B------:R-:W-:Y:S02]  /*2800*/  PRMT R27, R101, 0x7632, R27 ;  /* 0x00007632651b7816 */ /* 0x000fe4000000001b */
[----:B------:R-:W-:Y:S01]  /*2810*/  PRMT R88, R7, 0x7632, R88 ;  /* 0x0000763207587816 */ /* 0x000fe20000000058 */
[----:B------:R0:W-:Y:S04]  /*2820*/  STS.U16 [R36], R19 ;  /* 0x0000001324007388 */ /* 0x0001e80000000400 */
[----:B------:R-:W-:Y:S04]  /*2830*/  STS.U16 [R36+0x2], R21 ;  /* 0x0000021524007388 */ /* 0x000fe80000000400 */
[----:B------:R-:W-:Y:S01]  /*2840*/  STS.U16 [R36+0x4], R95 ;  /* 0x0000045f24007388 */ /* 0x000fe20000000400 */
[----:B0-----:R-:W-:-:S03]  /*2850*/  LEA.HI.X R19, R50, c[0x0][0x274], R49, 0x1, P0 ;  /* 0x00009d0032137a11 */ /* 0x001fc600000f0c31 */
[----:B------:R-:W-:Y:S04]  /*2860*/  STS.U16 [R36+0x6], R26 ;  /* 0x0000061a24007388 */ /* 0x000fe80000000400 */
[----:B------:R-:W-:Y:S04]  /*2870*/  STS.U16 [R36+0x8], R101 ;  /* 0x0000086524007388 */ /* 0x000fe80000000400 */
[----:B------:R0:W-:Y:S04]  /*2880*/  STS.U16 [R36+0xa], R27 ;  /* 0x00000a1b24007388 */ /* 0x0001e80000000400 */
[----:B------:R-:W-:Y:S04]  /*2890*/  STS.U16 [R36+0xc], R7 ;  /* 0x00000c0724007388 */ /* 0x000fe80000000400 */
[----:B------:R1:W-:Y:S01]  /*28a0*/  STS.U16 [R36+0xe], R88 ;  /* 0x00000e5824007388 */ /* 0x0003e20000000400 */
[----:B------:R-:W-:-:S06]  /*28b0*/  NOP ;  /* 0x0000000000007918 */ /* 0x000fcc0000000000 */
[----:B------:R-:W-:Y:S01]  /*28c0*/  LDS.U16 R21, [R46] ;  /* 0x000000002e157984 */ /* 0x000fe20000000400 */
[----:B0-----:R-:W-:-:S03]  /*28d0*/  IMAD.WIDE.U32 R26, R67, c[0x0][0x210], RZ ;  /* 0x00008400431a7a25 */ /* 0x001fc600078e00ff */
[----:B------:R-:W-:Y:S01]  /*28e0*/  LDS.U16 R23, [R45+0x40] ;  /* 0x000040002d177984 */ /* 0x000fe20000000400 */
[----:B-1----:R-:W-:Y:S02]  /*28f0*/  IMAD R88, R64, c[0x0][0x210], RZ ;  /* 0x0000840040587a24 */ /* 0x002fe400078e02ff */
[----:B------:R-:W-:Y:S01]  /*2900*/  IMAD R7, R69, c[0x0][0x218], RZ ;  /* 0x0000860045077a24 */ /* 0x000fe200078e02ff */
[----:B------:R-:W-:Y:S01]  /*2910*/  LDS.U16 R25, [R44+0x80] ;  /* 0x000080002c197984 */ /* 0x000fe20000000400 */
[----:B------:R-:W-:Y:S02]  /*2920*/  IMAD R95, R67, c[0x0][0x214], R88 ;  /* 0x00008500435f7a24 */ /* 0x000fe400078e0258 */
[----:B------:R-:W-:Y:S01]  /*2930*/  IMAD R97, R70, c[0x0][0x21c], R7 ;  /* 0x0000870046617a24 */ /* 0x000fe200078e0207 */
        /* <DEDUP_REMOVED lines=10> */
[----:B------:R-:W-:Y:S03]  /*29e0*/  @!P6 STS [0x210], R47 ;  /* 0x0002102fff00e388 */ /* 0x000fe60000000800 */
[----:B------:R-:W-:Y:S01]  /*29f0*/  LEA.HI.X R27, R7, R19, R88, 0x1, P0 ;  /* 0x00000013071b7211 */ /* 0x000fe200000f0c58 */
        /* <DEDUP_REMOVED lines=20> */
.L_x_11579:
[----:B------:R-:W-:Y:S05]  /*2b40*/  BSYNC B0 ;  /* 0x0000000000007941 */ /* 0x000fea0003800000 */
.L_x_11578:
        /* <DEDUP_REMOVED lines=9> */
.L_x_11577:
[----:B------:R-:W-:Y:S01]  /*2be0*/  HADD2.F32 R2, -RZ, R180.H0_H0 ;  /* 0x200000b4ff027230 */ /* 0x000fe20000004100 */
[----:B------:R-:W-:Y:S01]  /*2bf0*/  BAR.SYNC.DEFER_BLOCKING 0x0 ;  /* 0x0000000000007b1d */ /* 0x000fe20000010000 */
[----:B------:R-:W-:Y:S01]  /*2c00*/  HADD2.F32 R4, -RZ, R35.H0_H0 ;  /* 0x20000023ff047230 */ /* 0x000fe20000004100 */
[----:B------:R-:W-:Y:S01]  /*2c10*/  HFMA2.MMA R98, -RZ, RZ, 0, 0 ;  /* 0x00000000ff627435 */ /* 0x000fe200000001ff */
[----:B------:R-:W-:Y:S01]  /*2c20*/  HADD2.F32 R6, -RZ, R34.H0_H0 ;  /* 0x20000022ff067230 */ /* 0x000fe20000004100 */
[C---:B------:R-:W-:Y:S01]  /*2c30*/  FFMA.FTZ R2, R85.reuse, R2, R63 ;  /* 0x0000000255027223 */ /* 0x040fe2000001003f */
[----:B------:R-:W-:Y:S01]  /*2c40*/  HADD2.F32 R63, -RZ, R29.H0_H0 ;  /* 0x2000001dff3f7230 */ /* 0x000fe20000004100 */
[----:B------:R-:W-:Y:S01]  /*2c50*/  FMUL.FTZ R106, R85, R68 ;  /* 0x00000044556a7220 */ /* 0x000fe20000410000 */
[----:B------:R-:W-:Y:S01]  /*2c60*/  CS2R R96, SRZ ;  /* 0x0000000000607805 */ /* 0x000fe2000001ff00 */
        /* <DEDUP_REMOVED lines=11> */
[----:B-1----:R-:W-:Y:S01]  /*2d20*/  MOV R91, RZ ;  /* 0x000000ff005b7202 */ /* 0x002fe20000000f00 */
[C---:B------:R-:W-:Y:S01]  /*2d30*/  FFMA.FTZ R2, R3.reuse, R6, R2 ;  /* 0x0000000603027223 */ /* 0x040fe20000010002 */
[----:B------:R-:W-:Y:S01]  /*2d40*/  HADD2.F32 R6, -RZ, R30.H0_H0 ;  /* 0x2000001eff067230 */ /* 0x000fe20000004100 */
[----:B------:R-:W-:-:S02]  /*2d50*/  FMUL.FTZ R102, R3, R68 ;  /* 0x0000004403667220 */ /* 0x000fc40000410000 */
[C---:B------:R-:W-:Y:S01]  /*2d60*/  FFMA.FTZ R2, R5.reuse, R4, R2 ;  /* 0x0000000405027223 */ /* 0x040fe20000010002 */
[----:B------:R-:W-:Y:S01]  /*2d70*/  MOV R4, c[0x0][0x16c] ;  /* 0x00005b0000047a02 */ /* 0x000fe20000000f00 */
[----:B------:R-:W-:Y:S02]  /*2d80*/  FMUL.FTZ R101, R5, R68 ;  /* 0x0000004405657220 */ /* 0x000fe40000410000 */
[C---:B------:R-:W-:Y:S01]  /*2d90*/  FFMA.FTZ R2, R77.reuse, R6, R2 ;  /* 0x000000064d027223 */ /* 0x040fe20000010002 */
[----:B------:R-:W-:Y:S01]  /*2da0*/  ISETP.GE.AND P0, PT, R4, 0x1, PT ;  /* 0x000000010400780c */ /* 0x000fe20003f06270 */
[-C--:B------:R-:W-:Y:S02]  /*2db0*/  FMUL.FTZ R100, R77, R68.reuse ;  /* 0x000000444d647220 */ /* 0x080fe40000410000 */
[C---:B------:R-:W-:Y:S02]  /*2dc0*/  FFMA.FTZ R63, R75.reuse, R63, R2 ;  /* 0x0000003f4b3f7223 */ /* 0x040fe40000010002 */
[----:B------:R-:W-:-:S08]  /*2dd0*/  FMUL.FTZ R99, R75, R68 ;  /* 0x000000444b637220 */ /* 0x000fd00000410000 */
        /* <DEDUP_REMOVED lines=11> */
[----:B------:R-:W-:Y:S01]  /*2e90*/  MOV R88, RZ ;  /* 0x000000ff00587202 */ /* 0x000fe20000000f00 */
[----:B------:R-:W-:Y:S01]  /*2ea0*/  FADD.FTZ R79, R5, R5 ;  /* 0x00000005054f7221 */ /* 0x000fe20000010000 */
[----:B------:R-:W-:Y:S01]  /*2eb0*/  IADD3 R90, R90, -R7, RZ ;  /* 0x800000075a5a7210 */ /* 0x000fe20007ffe0ff */
[----:B------:R-:W-:Y:S01]  /*2ec0*/  FADD.FTZ R77, R77, R77 ;  /* 0x0000004d4d4d7221 */ /* 0x000fe20000010000 */
[----:B------:R-:W-:Y:S01]  /*2ed0*/  MOV R71, RZ ;  /* 0x000000ff00477202 */ /* 0x000fe20000000f00 */
[----:B------:R-:W-:-:S02]  /*2ee0*/  FADD.FTZ R75, R75, R75 ;  /* 0x0000004b4b4b7221 */ /* 0x000fc40000010000 */
.L_x_11627:
[----:B------:R-:W-:Y:S02]  /*2ef0*/  IADD3 R47, -R10, c[0x0][0x168], RZ ;  /* 0x00005a000a2f7a10 */ /* 0x000fe40007ffe1ff */
[----:B------:R-:W-:-:S02]  /*2f00*/  IADD3 R6, R53, R50, RZ ;  /* 0x0000003235067210 */ /* 0x000fc40007ffe0ff */
[----:B------:R-:W-:Y:S02]  /*2f10*/  SHF.R.S32.HI R108, RZ, 0x1f, R73 ;  /* 0x0000001fff6c7819 */ /* 0x000fe40000011449 */
[----:B------:R-:W-:Y:S02]  /*2f20*/  SHF.L.U32 R25, R47, 0x1, RZ ;  /* 0x000000012f197819 */ /* 0x000fe400000006ff */
[----:B------:R-:W-:Y:S01]  /*2f30*/  IADD3 R2, R6, 0x20, RZ ;  /* 0x0000002006027810 */ /* 0x000fe20007ffe0ff */
[----:B0-----:R-:W-:Y:S01]  /*2f40*/  IMAD R18, R108, c[0x0][0x1a0], RZ ;  /* 0x000068006c127a24 */ /* 0x001fe200078e02ff */
[----:B------:R-:W-:Y:S02]  /*2f50*/  SHF.R.S32.HI R7, RZ, 0x1f, R6 ;  /* 0x0000001fff077819 */ /* 0x000fe40000011406 */
[-C--:B------:R-:W-:Y:S01]  /*2f60*/  ISETP.GE.AND P2, PT, R2, R25.reuse, PT ;  /* 0x000000190200720c */ /* 0x080fe20003f46270 */
[C---:B------:R-:W-:Y:S01]  /*2f70*/  IMAD R19, R73.reuse, c[0x0][0x1a4], R18 ;  /* 0x0000690049137a24 */ /* 0x040fe200078e0212 */
[C---:B------:R-:W-:Y:S01]  /*2f80*/  IADD3 R4, R6.reuse, 0x40, RZ ;  /* 0x0000004006047810 */ /* 0x040fe20007ffe0ff */
[----:B------:R-:W-:Y:S01]  /*2f90*/  IMAD.WIDE.U32 R2, R73, c[0x0][0x1a0], R6 ;  /* 0x0000680049027a25 */ /* 0x000fe200078e0006 */
[----:B------:R-:W-:-:S02]  /*2fa0*/  ISETP.GE.AND P0, PT, R6, R25, PT ;  /* 0x000000190600720c */ /* 0x000fc40003f06270 */
[----:B------:R-:W-:Y:S02]  /*2fb0*/  ISETP.GE.AND P5, PT, R4, R25, PT ;  /* 0x000000190400720c */ /* 0x000fe40003fa6270 */
[----:B------:R-:W-:Y:S02]  /*2fc0*/  IADD3 R5, R6, 0x60, RZ ;  /* 0x0000006006057810 */ /* 0x000fe40007ffe0ff */
[----:B------:R-:W-:Y:S02]  /*2fd0*/  IADD3 R18, R3, R19, RZ ;  /* 0x0000001303127210 */ /* 0x000fe40007ffe0ff */
[----:B------:R-:W-:Y:S02]  /*2fe0*/  LEA R4, P3, R2, R52, 0x1 ;  /* 0x0000003402047211 */ /* 0x000fe400078608ff */
[----:B------:R-:W-:Y:S02]  /*2ff0*/  IADD3 R7, R6, 0x80, RZ ;  /* 0x0000008006077810 */ /* 0x000fe40007ffe0ff */
[----:B------:R-:W-:-:S02]  /*3000*/  ISETP.GE.AND P4, PT, R5, R25, PT ;  /* 0x000000190500720c */ /* 0x000fc40003f86270 */
[----:B------:R-:W-:Y:S02]  /*3010*/  PRMT R21, RZ, 0x7610, R21 ;  /* 0x00007610ff157816 */ /* 0x000fe40000000015 */
[----:B------:R-:W-:Y:S02]  /*3020*/  LEA.HI.X R5, R2, R51, R18, 0x1, P3 ;  /* 0x0000003302057211 */ /* 0x000fe400018f0c12 */
[C---:B------:R-:W-:Y:S02]  /*3030*/  IADD3 R3, R6.reuse, 0xa0, RZ ;  /* 0x000000a006037810 */ /* 0x040fe40007ffe0ff */
        /* <DEDUP_REMOVED lines=13> */
[----:B------:R-:W-:Y:S01]  /*3110*/  PRMT R20, RZ, 0x7610, R20 ;  /* 0x00007610ff147816 */ /* 0x000fe20000000014 */
[----:B------:R-:W-:Y:S01]  /*3120*/  IMAD.WIDE.U32 R2, R73, c[0x0][0x188], R2 ;  /* 0x0000620049027a25 */ /* 0x000fe200078e0002 */
[C---:B------:R-:W-:Y:S01]  /*3130*/  IADD3 R18, R6.reuse, 0x100, RZ ;  /* 0x0000010006127810 */ /* 0x040fe20007ffe0ff */
[----:B------:R0:W3:Y:S01]  /*3140*/  @!P5 LDG.E.U16 R23, [R4.64+0x80] ;  /* 0x000080060417d981 */ /* 0x0000e2000c1e1500 */
[----:B------:R-:W-:Y:S02]  /*3150*/  IADD3 R7, R6, 0xe0, RZ ;  /* 0x000000e006077810 */ /* 0x000fe40007ffe0ff */
[----:B------:R-:W-:Y:S01]  /*3160*/  ISETP.GE.AND P5, PT, R18, R25, PT ;  /* 0x000000191200720c */ /* 0x000fe20003fa6270 */
[----:B------:R0:W4:Y:S01]  /*3170*/  @!P4 LDG.E.U16 R22, [R4.64+0xc0] ;  /* 0x0000c0060416c981 */ /* 0x000122000c1e1500 */
[----:B------:R-:W-:-:S02]  /*3180*/  PRMT R27, RZ, 0x7610, R27 ;  /* 0x00007610ff1b7816 */ /* 0x000fc4000000001b */
[----:B------:R-:W-:Y:S01]  /*3190*/  IADD3 R19, R3, R19, RZ ;  /* 0x0000001303137210 */ /* 0x000fe20007ffe0ff */
[----:B------:R0:W3:Y:S01]  /*31a0*/  @!P2 LDG.E.U16 R20, [R4.64+0x40] ;  /* 0x000040060414a981 */ /* 0x0000e2000c1e1500 */
[----:B------:R-:W-:Y:S02]  /*31b0*/  LEA R18, P4, R2, c[0x0][0x220], 0x3 ;  /* 0x0000880002127a11 */ /* 0x000fe400078818ff */
[----:B------:R-:W-:Y:S01]  /*31c0*/  PRMT R26, RZ, 0x7610, R26 ;  /* 0x00007610ff1a7816 */ /* 0x000fe2000000001a */
[----:B------:R0:W4:Y:S01]  /*31d0*/  @!P1 LDG.E.U16 R27, [R4.64+0x100] ;  /* 0x00010006041b9981 */ /* 0x000122000c1e1500 */
[----:B------:R-:W-:Y:S02]  /*31e0*/  ISETP.GE.AND P2, PT, R7, R25, PT ;  /* 0x000000190700720c */ /* 0x000fe40003f46270 */
[C---:B------:R-:W-:Y:S02]  /*31f0*/  IADD3 R7, R6.reuse, 0x120, RZ ;  /* 0x0000012006077810 */ /* 0x040fe40007ffe0ff */
[----:B------:R-:W-:Y:S01]  /*3200*/  IADD3 R3, R6, 0x140, RZ ;  /* 0x0000014006037810 */ /* 0x000fe20007ffe0ff */
[----:B------:R0:W4:Y:S01]  /*3210*/  @!P3 LDG.E.U16 R26, [R4.64+0x140] ;  /* 0x00014006041ab981 */ /* 0x000122000c1e1500 */
[----:B------:R-:W-:-:S02]  /*3220*/  LEA.HI.X R19, R2, c[0x0][0x224], R19, 0x3, P4 ;  /* 0x0000890002137a11 */ /* 0x000fc400020f1c13 */
[-C--:B------:R-:W-:Y:S02]  /*3230*/  ISETP.GE.AND P1, PT, R7, R25.reuse, PT ;  /* 0x000000190700720c */ /* 0x080fe40003f26270 */
[----:B------:R-:W-:Y:S02]  /*3240*/  ISETP.GE.AND P3, PT, R3, R25, PT ;  /* 0x000000190300720c */ /* 0x000fe40003f66270 */
[----:B------:R-:W-:Y:S01]  /*3250*/  PRMT R107, RZ, 0x7610, R107 ;  /* 0x00007610ff6b7816 */ /* 0x000fe2000000006b */
[----:B------:R1:W4:Y:S01]  /*3260*/  LDG.E.64 R2, [R18.64] ;  /* 0x0000000612027981 */ /* 0x000322000c1e1b00 */
[----:B------:R-:W-:Y:S02]  /*3270*/  PRMT R109, RZ, 0x7610, R109 ;  /* 0x00007610ff6d7816 */ /* 0x000fe4000000006d */
[----:B------:R-:W-:Y:S02]  /*3280*/  IADD3 R7, R6, 0x160, RZ ;  /* 0x0000016006077810 */ /* 0x000fe40007ffe0ff */
[----:B------:R-:W-:Y:S01]  /*3290*/  PRMT R111, RZ, 0x7610, R111 ;  /* 0x00007610ff6f7816 */ /* 0x000fe2000000006f */
        /* <DEDUP_REMOVED lines=30> */
[----:B------:R-:W-:Y:S02]  /*3480*/  IADD3 R7, R7, R25, RZ ;  /* 0x0000001907077210 */ /* 0x000fe40007ffe0ff */
[----:B0-----:R-:W-:Y:S01]  /*3490*/  IADD3 R5, R60, 0x100, RZ ;  /* 0x000001003c057810 */ /* 0x001fe20007ffe0ff */
[C---:B------:R-:W-:Y:S02]  /*34a0*/  IMAD R25, R73.reuse, c[0x0][0x1c4], R24 ;  /* 0x0000710049197a24 */ /* 0x040fe400078e0218 */
[----:B------:R-:W-:Y:S01]  /*34b0*/  IMAD.WIDE.U32 R6, R73, c[0x0][0x1c0], R6 ;  /* 0x0000700049067a25 */ /* 0x000fe200078e0006 */
[----:B------:R-:W-:-:S04]  /*34c0*/  LEA.HI.SX32 R5, R5, R60, 0x1b ;  /* 0x0000003c05057211 */ /* 0x000fc800078fdaff */
[----:B------:R-:W-:Y:S02]  /*34d0*/  IADD3 R7, R7, R25, RZ ;  /* 0x0000001907077210 */ /* 0x000fe40007ffe0ff */
[----:B------:R-:W-:-:S04]  /*34e0*/  LEA R24, P0, R6, c[0x0][0x230], 0x3 ;  /* 0x00008c0006187a11 */ /* 0x000fc800078018ff */
[----:B------:R-:W-:Y:S02]  /*34f0*/  LEA.HI.X R25, R6, c[0x0][0x234], R7, 0x3, P0 ;  /* 0x00008d0006197a11 */ /* 0x000fe400000f1c07 */
[C---:B------:R-:W-:Y:S02]  /*3500*/  IADD3 R7, R60.reuse, 0x120, RZ ;  /* 0x000001203c077810 */ /* 0x040fe40007ffe0ff */
[----:B------:R-:W-:Y:S02]  /*3510*/  IADD3 R117, R60, 0x140, RZ ;  /* 0x000001403c757810 */ /* 0x000fe40007ffe0ff */
[-C--:B------:R-:W-:Y:S02]  /*3520*/  LEA.HI.SX32 R7, R7, R60.reuse, 0x1b ;  /* 0x0000003c07077211 */ /* 0x080fe400078fdaff */
[----:B------:R-:W-:Y:S02]  /*3530*/  ISETP.NE.AND P1, PT, R62, RZ, PT ;  /* 0x000000ff3e00720c */ /* 0x000fe40003f25270 */
[----:B------:R-:W-:-:S04]  /*3540*/  LEA.HI.SX32 R117, R117, R60, 0x1b ;  /* 0x0000003c75757211 */ /* 0x000fc800078fdaff */
[----:B------:R-:W-:Y:S02]  /*3550*/  SHF.L.U32 R117, R117, 0x1, RZ ;  /* 0x0000000175757819 */ /* 0x000fe400000006ff */
[----:B------:R-:W-:-:S04]  /*3560*/  ISETP.NE.AND P0, PT, R182, RZ, PT ;  /* 0x000000ffb600720c */ /* 0x000fc80003f05270 */
[----:B------:R-:W-:Y:S01]  /*3570*/  ISETP.LT.OR P2, PT, R181, 0x2, P0 ;  /* 0x00000002b500780c */ /* 0x000fe20000741670 */
[----:B------:R-:W-:Y:S02]  /*3580*/  HADD2.F32 R137, -RZ, R180.H0_H0 ;  /* 0x200000b4ff897230 */ /* 0x000fe40000004100 */
[----:B------:R-:W-:Y:S01]  /*3590*/  HADD2.F32 R135, -RZ, R35.H0_H0 ;  /* 0x20000023ff877230 */ /* 0x000fe20000004100 */
[----:B--2---:R-:W-:Y:S04]  /*35a0*/  STS.U16 [R46], R21 ;  /* 0x000000152e007388 */ /* 0x004fe80000000400 */
[----:B---3--:R-:W-:Y:S04]  /*35b0*/  STS.U16 [R45+0x40], R20 ;  /* 0x000040142d007388 */ /* 0x008fe80000000400 */
[----:B------:R0:W-:Y:S04]  /*35c0*/  STS.U16 [R44+0x80], R23 ;  /* 0x000080172c007388 */ /* 0x0001e80000000400 */
[----:B----4-:R1:W-:Y:S01]  /*35d0*/  STS.U16 [R43+0xc0], R22 ;  /* 0x0000c0162b007388 */ /* 0x0103e20000000400 */
[----:B0-----:R-:W-:Y:S01]  /*35e0*/  SHF.L.U32 R23, R5, 0x1, RZ ;  /* 0x0000000105177819 */ /* 0x001fe200000006ff */
[----:B------:R-:W-:-:S02]  /*35f0*/  FMUL.FTZ R119, R2, 1.4426950216293334961 ;  /* 0x3fb8aa3b02777820 */ /* 0x000fc40000410000 */
[C---:B------:R-:W-:Y:S01]  /*3600*/  FMUL.FTZ R5, R86.reuse, R3 ;  /* 0x0000000356057220 */ /* 0x040fe20000410000 */
[----:B------:R-:W-:Y:S01]  /*3610*/  STS.U16 [R42+0x100], R27 ;  /* 0x0001001b2a007388 */ /* 0x000fe20000000400 */
[----:B------:R-:W-:Y:S02]  /*3620*/  FMUL.FTZ R4, R86, R119 ;  /* 0x0000007756047220 */ /* 0x000fe40000410000 */
[----:B-1----:R-:W-:Y:S01]  /*3630*/  FMUL.RZ R22, R5, 0.15915493667125701904 ;  /* 0x3e22f98305167820 */ /* 0x002fe2000040c000 */
[----:B------:R-:W-:Y:S01]  /*3640*/  STS.U16 [R41+0x140], R26 ;  /* 0x0001401a29007388 */ /* 0x000fe20000000400 */
[----:B------:R0:W-:Y:S03]  /*3650*/  MUFU.EX2 R6, R4 ;  /* 0x0000000400067308 */ /* 0x0001e60000000800 */
[----:B------:R1:W-:Y:S04]  /*3660*/  STS.U16 [R40+0x180], R107 ;  /* 0x0001806b28007388 */ /* 0x0003e80000000400 */
[----:B------:R2:W-:Y:S01]  /*3670*/  STS.U16 [R38+0x1c0], R109 ;  /* 0x0001c06d26007388 */ /* 0x0005e20000000400 */
[----:B------:R-:W-:-:S02]  /*3680*/  SHF.L.U32 R20, R7, 0x1, RZ ;  /* 0x0000000107147819 */ /* 0x000fc400000006ff */
[C---:B------:R-:W-:Y:S01]  /*3690*/  IADD3 R5, R60.reuse, 0x160, RZ ;  /* 0x000001603c057810 */ /* 0x040fe20007ffe0ff */
[----:B-1----:R-:W-:Y:S01]  /*36a0*/  MUFU.SIN R107, R22 ;  /* 0x00000016006b7308 */ /* 0x002fe20000000400 */
[C---:B------:R-:W-:Y:S01]  /*36b0*/  IADD3 R7, R60.reuse, 0x180, RZ ;  /* 0x000001803c077810 */ /* 0x040fe20007ffe0ff */
[----:B------:R1:W-:Y:S01]  /*36c0*/  STS.U16 [R23+0x200], R110 ;  /* 0x0002006e17007388 */ /* 0x0003e20000000400 */
[----:B------:R-:W-:-:S05]  /*36d0*/  IADD3 R21, R60, 0x1a0, RZ ;  /* 0x000001a03c157810 */ /* 0x000fca0007ffe0ff */
[----:B--2---:R-:W2:Y:S01]  /*36e0*/  MUFU.COS R109, R22 ;  /* 0x00000016006d7308 */ /* 0x004ea20000000000 */
[C---:B------:R-:W-:Y:S02]  /*36f0*/  IADD3 R27, R60.reuse, 0x1e0, RZ ;  /* 0x000001e03c1b7810 */ /* 0x040fe40007ffe0ff */
[-C--:B------:R-:W-:Y:S02]  /*3700*/  LEA.HI.SX32 R5, R5, R60.reuse, 0x1b ;  /* 0x0000003c05057211 */ /* 0x080fe400078fdaff */
[C---:B-1----:R-:W-:Y:S02]  /*3710*/  IADD3 R23, R60.reuse, 0x1c0, RZ ;  /* 0x000001c03c177810 */ /* 0x042fe40007ffe0ff */
[-C--:B------:R-:W-:Y:S01]  /*3720*/  LEA.HI.SX32 R7, R7, R60.reuse, 0x1b ;  /* 0x0000003c07077211 */ /* 0x080fe200078fdaff */
[----:B------:R1:W-:Y:S01]  /*3730*/  STS.U16 [R20+0x240], R111 ;  /* 0x0002406f14007388 */ /* 0x0003e20000000400 */
[----:B------:R-:W-:Y:S02]  /*3740*/  LEA.HI.SX32 R21, R21, R60, 0x1b ;  /* 0x0000003c15157211 */ /* 0x000fe400078fdaff */
[----:B0-----:R-:W-:-:S02]  /*3750*/  SHF.L.U32 R4, R60, 0x4, RZ ;  /* 0x000000043c047819 */ /* 0x001fc400000006ff */
[-C--:B------:R-:W-:Y:S01]  /*3760*/  LEA.HI.SX32 R23, R23, R60.reuse, 0x1b ;  /* 0x0000003c17177211 */ /* 0x080fe200078fdaff */
[----:B------:R0:W-:Y:S01]  /*3770*/  STS.U16 [R117+0x280], R112 ;  /* 0x0002807075007388 */ /* 0x0001e20000000400 */
[----:B------:R-:W-:Y:S02]  /*3780*/  LEA.HI.SX32 R27, R27, R60, 0x1b ;  /* 0x0000003c1b1b7211 */ /* 0x000fe400078fdaff */
[----:B------:R-:W-:Y:S02]  /*3790*/  SHF.L.U32 R110, R7, 0x1, RZ ;  /* 0x00000001076e7819 */ /* 0x000fe400000006ff */
[----:B-1----:R-:W-:Y:S02]  /*37a0*/  SHF.L.U32 R111, R5, 0x1, RZ ;  /* 0x00000001056f7819 */ /* 0x002fe400000006ff */
[----:B------:R-:W-:Y:S02]  /*37b0*/  LEA R5, R90, R73, 0x8 ;  /* 0x000000495a057211 */ /* 0x000fe400078e40ff */
[----:B------:R-:W-:-:S02]  /*37c0*/  LEA.HI.SX32 R4, R4, R4, 0x1b ;  /* 0x0000000404047211 */ /* 0x000fc400078fdaff */
[----:B0-----:R-:W-:Y:S02]  /*37d0*/  SHF.L.U32 R112, R21, 0x1, RZ ;  /* 0x0000000115707819 */ /* 0x001fe400000006ff */
[----:B------:R-:W-:Y:S02]  /*37e0*/  SHF.L.U32 R23, R23, 0x1, RZ ;  /* 0x0000000117177819 */ /* 0x000fe400000006ff */
[----:B------:R-:W-:Y:S01]  /*37f0*/  @P1 IADD3 R5, R62, 0x200, RZ ;  /* 0x000002003e051810 */ /* 0x000fe20007ffe0ff */
[----:B------:R-:W-:Y:S01]  /*3800*/  STS.U16 [R111+0x2c0], R18 ;  /* 0x0002c0126f007388 */ /* 0x000fe20000000400 */
[----:B------:R-:W-:Y:S01]  /*3810*/  SHF.L.U32 R116, R27, 0x1, RZ ;  /* 0x000000011b747819 */ /* 0x000fe200000006ff */
[C---:B--2---:R-:W-:Y:S02]  /*3820*/  FMUL.FTZ R20, R6.reuse, R109 ;  /* 0x0000006d06147220 */ /* 0x044fe40000410000 */
        /* <DEDUP_REMOVED lines=12> */
[----:B------:R-:W-:Y:S04]  /*38f0*/  LDS.U16 R125, [R6+0x8] ;  /* 0x00000800067d7984 */ /* 0x000fe80000000400 */
[----:B------:R-:W3:Y:S04]  /*3900*/  LDS.U16 R127, [R6+0xa] ;  /* 0x00000a00067f7984 */ /* 0x000ee80000000400 */
[----:B------:R-:W4:Y:S04]  /*3910*/  LDS.U16 R121, [R6+0xc] ;  /* 0x00000c0006797984 */ /* 0x000f280000000400 */
        /* <DEDUP_REMOVED lines=28> */
[----:B------:R-:W1:Y:S01]  /*3ae0*/  MUFU.EX2 R4, R4 ;  /* 0x0000000400047308 */ /* 0x000e620000000800 */
[----:B------:R-:W-:-:S07]  /*3af0*/  FMUL.FTZ R6, R78, R3 ;  /* 0x000000034e067220 */ /* 0x000fce0000410000 */
[----:B------:R-:W-:Y:S08]  /*3b00*/  MUFU.SIN R120, R114 ;  /* 0x0000007200787308 */ /* 0x000ff00000000400 */
[----:B------:R0:W-:Y:S08]  /*3b10*/  MUFU.COS R118, R114 ;  /* 0x0000007200767308 */ /* 0x0001f00000000000 */
[----:B------:R-:W1:Y:S01]  /*3b20*/  MUFU.EX2 R5, R5 ;  /* 0x0000000500057308 */ /* 0x000e620000000800 */
[----:B------:R-:W-:-:S07]  /*3b30*/  FMUL.RZ R116, R6, 0.15915493667125701904 ;  /* 0x3e22f98306747820 */ /* 0x000fce000040c000 */
[----:B------:R-:W-:Y:S01]  /*3b40*/  MUFU.SIN R110, R22 ;  /* 0x00000016006e7308 */ /* 0x000fe20000000400 */
[----:B0-----:R-:W-:-:S07]  /*3b50*/  FMUL.FTZ R114, R74, R3 ;  /* 0x000000034a727220 */ /* 0x001fce0000410000 */
[----:B------:R-:W0:Y:S01]  /*3b60*/  MUFU.EX2 R7, R7 ;  /* 0x0000000700077308 */ /* 0x000e220000000800 */
[----:B------:R-:W-:Y:S01]  /*3b70*/  FMUL.FTZ R18, R76, R3 ;  /* 0x000000034c127220 */ /* 0x000fe20000410000 */
[----:B------:R-:W-:-:S06]  /*3b80*/  HADD2.F32 R141, -RZ, R141.H0_H0 ;  /* 0x2000008dff8d7230 */ /* 0x000fcc0000004100 */
[----:B------:R0:W2:Y:S01]  /*3b90*/  MUFU.COS R112, R22 ;  /* 0x0000001600707308 */ /* 0x0000a20000000000 */
[----:B------:R-:W-:Y:S01]  /*3ba0*/  FMUL.RZ R124, R114, 0.15915493667125701904 ;  /* 0x3e22f983727c7820 */ /* 0x000fe2000040c000 */
[----:B------:R-:W-:Y:S01]  /*3bb0*/  HADD2.F32 R139, -RZ, R139.H0_H0 ;  /* 0x2000008bff8b7230 */ /* 0x000fe20000004100 */
[----:B------:R-:W-:Y:S02]  /*3bc0*/  FMUL.RZ R122, R18, 0.15915493667125701904 ;  /* 0x3e22f983127a7820 */ /* 0x000fe4000040c000 */
[----:B-1----:R-:W-:-:S03]  /*3bd0*/  FMUL.FTZ R114, R4, R19 ;  /* 0x0000001304727220 */ /* 0x002fc60000410000 */
[----:B------:R-:W-:Y:S01]  /*3be0*/  MUFU.SIN R107, R116 ;  /* 0x00000074006b7308 */ /* 0x000fe20000000400 */
[-C--:B0-----:R-:W-:Y:S02]  /*3bf0*/  FMUL.FTZ R22, R74, R119.reuse ;  /* 0x000000774a167220 */ /* 0x081fe40000410000 */
[-C--:B------:R-:W-:Y:S02]  /*3c00*/  FMUL.FTZ R6, R78, R119.reuse ;  /* 0x000000774e067220 */ /* 0x080fe40000410000 */
[----:B------:R-:W-:-:S03]  /*3c10*/  FMUL.FTZ R18, R76, R119 ;  /* 0x000000774c127220 */ /* 0x000fc60000410000 */
[----:B------:R0:W-:Y:S01]  /*3c20*/  MUFU.COS R113, R116 ;  /* 0x0000007400717308 */ /* 0x0001e20000000000 */
[C---:B------:R-:W-:Y:S02]  /*3c30*/  FMUL.FTZ R118, R5.reuse, R118 ;  /* 0x0000007605767220 */ /* 0x040fe40000410000 */
[----:B------:R-:W-:Y:S02]  /*3c40*/  FMUL.FTZ R120, R5, R120 ;  /* 0x0000007805787220 */ /* 0x000fe40000410000 */
[----:B0-----:R-:W-:Y:S02]  /*3c50*/  FMUL.FTZ R116, R4, R23 ;  /* 0x0000001704747220 */ /* 0x001fe40000410000 */
[----:B------:R-:W-:Y:S01]  /*3c60*/  FMUL.FTZ R4, R86, R141 ;  /* 0x0000008d56047220 */ /* 0x000fe20000410000 */
[----:B------:R-:W-:Y:S01]  /*3c70*/  MUFU.SIN R129, R122 ;  /* 0x0000007a00817308 */ /* 0x000fe20000000400 */
[----:B------:R-:W-:Y:S02]  /*3c80*/  FMUL.FTZ R110, R7, R110 ;  /* 0x0000006e076e7220 */ /* 0x000fe40000410000 */
[----:B------:R-:W-:Y:S01]  /*3c90*/  FMUL.FTZ R155, R137, R4 ;  /* 0x00000004899b7220 */ /* 0x000fe20000410000 */
[----:B--2---:R-:W-:-:S04]  /*3ca0*/  HADD2.F32 R131, -RZ, R131.H0_H0 ;  /* 0x20000083ff837230 */ /* 0x004fc80000004100 */
[----:B------:R0:W-:Y:S01]  /*3cb0*/  MUFU.COS R145, R122 ;  /* 0x0000007a00917308 */ /* 0x0001e20000000000 */
[----:B------:R-:W-:Y:S02]  /*3cc0*/  FMUL.FTZ R112, R7, R112 ;  /* 0x0000007007707220 */ /* 0x000fe40000410000 */
[----:B------:R-:W-:-:S05]  /*3cd0*/  FMUL.FTZ R19, R110, R155 ;  /* 0x0000009b6e137220 */ /* 0x000fca0000410000 */
[----:B------:R-:W-:Y:S01]  /*3ce0*/  MUFU.EX2 R22, R22 ;  /* 0x0000001600167308 */ /* 0x000fe20000000800 */
[----:B0-----:R-:W-:-:S07]  /*3cf0*/  FMUL.FTZ R122, R86, R139 ;  /* 0x0000008b567a7220 */ /* 0x001fce0000410000 */
[----:B------:R-:W0:Y:S01]  /*3d00*/  MUFU.COS R5, R124 ;  /* 0x0000007c00057308 */ /* 0x000e220000000000 */
[----:B------:R-:W-:Y:S01]  /*3d10*/  FMUL.FTZ R157, R137, R122 ;  /* 0x0000007a899d7220 */ /* 0x000fe20000410000 */
[----:B------:R-:W-:Y:S01]  /*3d20*/  HADD2.F32 R133, -RZ, R133.H0_H0 ;  /* 0x20000085ff857230 */ /* 0x000fe20000004100 */
[----:B------:R-:W-:-:S05]  /*3d30*/  FMUL.FTZ R136, R84, R131 ;  /* 0x0000008354887220 */ /* 0x000fca0000410000 */
[----:B------:R-:W1:Y:S01]  /*3d40*/  MUFU.EX2 R6, R6 ;  /* 0x0000000600067308 */ /* 0x000e620000000800 */
[-C--:B------:R-:W-:Y:S02]  /*3d50*/  FMUL.FTZ R4, R110, R157.reuse ;  /* 0x0000009d6e047220 */ /* 0x080fe40000410000 */
[----:B------:R-:W-:-:S05]  /*3d60*/  FFMA.FTZ R19, R112, R157, R19 ;  /* 0x0000009d70137223 */ /* 0x000fca0000010013 */
[----:B------:R-:W2:Y:S08]  /*3d70*/  MUFU.EX2 R18, R18 ;  /* 0x0000001200127308 */ /* 0x000eb00000000800 */
[----:B------:R1:W2:Y:S01]  /*3d80*/  MUFU.SIN R7, R124 ;  /* 0x0000007c00077308 */ /* 0x0002a20000000400 */
[----:B------:R-:W-:Y:S02]  /*3d90*/  FMUL.FTZ R134, R84, R133 ;  /* 0x0000008554867220 */ /* 0x000fe40000410000 */
[----:B------:R-:W-:-:S02]  /*3da0*/  FFMA.FTZ R4, R112, R155, -R4 ;  /* 0x0000009b70047223 */ /* 0x000fc40000010804 */
[C---:B------:R-:W-:Y:S02]  /*3db0*/  FFMA.FTZ R23, R135.reuse, R136, R19 ;  /* 0x0000008887177223 */ /* 0x040fe40000010013 */
[----:B0-----:R-:W-:Y:S02]  /*3dc0*/  FMUL.FTZ R130, R22, R5 ;  /* 0x0000000516827220 */ /* 0x001fe40000410000 */
[----:B------:R-:W-:Y:S02]  /*3dd0*/  FFMA.FTZ R19, R135, R134, R4 ;  /* 0x0000008687137223 */ /* 0x000fe40000010004 */
[----:B------:R-:W-:Y:S02]  /*3de0*/  FMUL.FTZ R5, R114, R23 ;  /* 0x0000001772057220 */ /* 0x000fe40000410000 */
[----:B------:R-:W-:Y:S01]  /*3df0*/  FMUL.FTZ R4, R20, R110 ;  /* 0x0000006e14047220 */ /* 0x000fe20000410000 */
[----:B---3--:R-:W-:Y:S01]  /*3e00*/  HADD2.F32 R127, -RZ, R127.H0_H0 ;  /* 0x2000007fff7f7230 */ /* 0x008fe20000004100 */
[----:B-1----:R-:W-:-:S02]  /*3e10*/  FMUL.FTZ R122, R6, R113 ;  /* 0x00000071067a7220 */ /* 0x002fc40000410000 */
[----:B------:R-:W-:Y:S02]  /*3e20*/  FMUL.FTZ R124, R6, R107 ;  /* 0x0000006b067c7220 */ /* 0x000fe40000410000 */
[C---:B--2---:R-:W-:Y:S02]  /*3e30*/  FMUL.FTZ R126, R18.reuse, R145 ;  /* 0x00000091127e7220 */ /* 0x044fe40000410000 */
[----:B------:R-:W-:Y:S02]  /*3e40*/  FMUL.FTZ R128, R18, R129 ;  /* 0x0000008112807220 */ /* 0x000fe40000410000 */
[----:B------:R-:W-:Y:S02]  /*3e50*/  FMUL.FTZ R6, R114, R19 ;  /* 0x0000001372067220 */ /* 0x000fe40000410000 */
[----:B------:R-:W-:Y:S02]  /*3e60*/  FMUL.FTZ R132, R22, R7 ;  /* 0x0000000716847220 */ /* 0x000fe40000410000 */
[----:B------:R-:W-:Y:S01]  /*3e70*/  FFMA.FTZ R18, R116, R19, -R5 ;  /* 0x0000001374127223 */ /* 0x000fe20000010805 */
[----:B------:R-:W-:Y:S01]  /*3e80*/  HADD2.F32 R125, -RZ, R125.H0_H0 ;  /* 0x2000007dff7d7230 */ /* 0x000fe20000004100 */
[----:B------:R-:W-:-:S02]  /*3e90*/  FMUL.FTZ R5, R21, R110 ;  /* 0x0000006e15057220 */ /* 0x000fc40000410000 */
[-C--:B------:R-:W-:Y:S01]  /*3ea0*/  FFMA.FTZ R7, R21, R112.reuse, R4 ;  /* 0x0000007015077223 */ /* 0x080fe20000010004 */
[----:B------:R-:W-:Y:S01]  /*3eb0*/  HADD2.F32 R129, -RZ, R34.H0_H0 ;  /* 0x20000022ff817230 */ /* 0x000fe20000004100 */
[----:B------:R-:W-:Y:S02]  /*3ec0*/  FFMA.FTZ R23, R116, R23, R6 ;  /* 0x0000001774177223 */ /* 0x000fe40000010006 */
[----:B------:R-:W-:Y:S02]  /*3ed0*/  FFMA.FTZ R5, R20, R112, -R5 ;  /* 0x0000007014057223 */ /* 0x000fe40000010805 */
[----:B------:R-:W-:Y:S02]  /*3ee0*/  FMUL.FTZ R6, R114, R7 ;  /* 0x0000000772067220 */ /* 0x000fe40000410000 */
[C---:B------:R-:W-:Y:S02]  /*3ef0*/  FMUL.FTZ R138, R82.reuse, R127 ;  /* 0x0000007f528a7220 */ /* 0x040fe40000410000 */
[----:B------:R-:W-:-:S02]  /*3f00*/  FMUL.FTZ R140, R82, R125 ;  /* 0x0000007d528c7220 */ /* 0x000fc40000410000 */
[----:B------:R-:W-:Y:S02]  /*3f10*/  FMUL.FTZ R4, R72, R3 ;  /* 0x0000000348047220 */ /* 0x000fe40000410000 */
[-C--:B------:R-:W-:Y:S02]  /*3f20*/  FFMA.FTZ R19, R116, R5.reuse, -R6 ;  /* 0x0000000574137223 */ /* 0x080fe40000010806 */
[C---:B------:R-:W-:Y:S02]  /*3f30*/  FFMA.FTZ R113, R129.reuse, R138, R23 ;  /* 0x0000008a81717223 */ /* 0x040fe40000010017 */
[----:B------:R-:W-:Y:S01]  /*3f40*/  FMUL.FTZ R5, R114, R5 ;  /* 0x0000000572057220 */ /* 0x000fe20000410000 */
[----:B----4-:R-:W-:Y:S01]  /*3f50*/  HADD2.F32 R121, -RZ, R121.H0_H0 ;  /* 0x20000079ff797230 */ /* 0x010fe20000004100 */
[----:B------:R-:W-:Y:S02]  /*3f60*/  FMUL.FTZ R119, R72, R119 ;  /* 0x0000007748777220 */ /* 0x000fe40000410000 */
[----:B------:R-:W-:-:S02]  /*3f70*/  FFMA.FTZ R107, R129, R140, R18 ;  /* 0x0000008c816b7223 */ /* 0x000fc40000010012 */
[----:B------:R-:W-:Y:S02]  /*3f80*/  FMUL.RZ R22, R4, 0.15915493667125701904 ;  /* 0x3e22f98304167820 */ /* 0x000fe4000040c000 */
[----:B------:R-:W-:Y:S01]  /*3f90*/  FMUL.FTZ R4, R120, R113 ;  /* 0x0000007178047220 */ /* 0x000fe20000410000 */
[----:B------:R0:W-:Y:S01]  /*3fa0*/  MUFU.EX2 R144, R119 ;  /* 0x0000007700907308 */ /* 0x0001e20000000800 */
[----:B------:R-:W-:Y:S01]  /*3fb0*/  FFMA.FTZ R23, R116, R7, R5 ;  /* 0x0000000774177223 */ /* 0x000fe20000010005 */
[----:B------:R-:W-:Y:S01]  /*3fc0*/  HADD2.F32 R123, -RZ, R123.H0_H0 ;  /* 0x2000007bff7b7230 */ /* 0x000fe20000004100 */
[-C--:B------:R-:W-:Y:S02]  /*3fd0*/  FMUL.FTZ R5, R120, R107.reuse ;  /* 0x0000006b78057220 */ /* 0x080fe40000410000 */
[----:B------:R-:W-:Y:S02]  /*3fe0*/  FFMA.FTZ R107, R118, R107, -R4 ;  /* 0x0000006b766b7223 */ /* 0x000fe40000010804 */
[----:B------:R-:W-:Y:S01]  /*3ff0*/  FMUL.FTZ R148, R80, R121 ;  /* 0x0000007950947220 */ /* 0x000fe20000410000 */
[----:B0-----:R-:W-:Y:S01]  /*4000*/  HADD2.F32 R119, -RZ, R33.H0_H0 ;  /* 0x20000021ff777230 */ /* 0x001fe20000004100 */
[----:B------:R-:W0:Y:S01]  /*4010*/  MUFU.COS R7, R22 ;  /* 0x0000001600077308 */ /* 0x000e220000000000 */
[----:B------:R-:W-:-:S02]  /*4020*/  FFMA.FTZ R113, R118, R113, R5 ;  /* 0x0000007176717223 */ /* 0x000fc40000010005 */
[----:B------:R-:W-:Y:S02]  /*4030*/  FMUL.FTZ R146, R80, R123 ;  /* 0x0000007b50927220 */ /* 0x000fe40000410000 */
[----:B------:R-:W-:-:S03]  /*4040*/  FFMA.FTZ R107, R119, R148, R107 ;  /* 0x00000094776b7223 */ /* 0x000fc6000001006b */
[----:B------:R-:W1:Y:S01]  /*4050*/  MUFU.SIN R5, R22 ;  /* 0x0000001600057308 */ /* 0x000e620000000400 */
[----:B------:R-:W-:Y:S01]  /*4060*/  FMUL.FTZ R4, R120, R23 ;  /* 0x0000001778047220 */ /* 0x000fe20000410000 */
[----:B------:R-:W-:Y:S01]  /*4070*/  HADD2.F32 R117, -RZ, R117.H0_H0 ;  /* 0x20000075ff757230 */ /* 0x000fe20000004100 */
[----:B------:R-:W-:Y:S02]  /*4080*/  FFMA.FTZ R113, R119, R146, R113 ;  /* 0x0000009277717223 */ /* 0x000fe40000010071 */
[----:B------:R-:W-:Y:S02]  /*4090*/  FMUL.FTZ R18, R124, R107 ;  /* 0x0000006b7c127220 */ /* 0x000fe40000410000 */
[-C--:B------:R-:W-:Y:S02]  /*40a0*/  FMUL.FTZ R6, R120, R19.reuse ;  /* 0x0000001378067220 */ /* 0x080fe40000410000 */
[----:B------:R-:W-:Y:S01]  /*40b0*/  FFMA.FTZ R19, R118, R19, -R4 ;  /* 0x0000001376137223 */ /* 0x000fe20000010804 */
[----:B------:R-:W-:Y:S01]  /*40c0*/  HADD2.F32 R115, -RZ, R115.H0_H0 ;  /* 0x20000073ff737230 */ /* 0x000fe20000004100 */
[----:B------:R-:W-:-:S02]  /*40d0*/  FMUL.FTZ R4, R124, R113 ;  /* 0x000000717c047220 */ /* 0x000fc40000410000 */
[----:B------:R-:W-:Y:S01]  /*40e0*/  FFMA.FTZ R18, R122, R113, R18 ;  /* 0x000000717a127223 */ /* 0x000fe20000010012 */
[----:B------:R-:W-:Y:S01]  /*40f0*/  HADD2.F32 R113, -RZ, R32.H0_H0 ;  /* 0x20000020ff717230 */ /* 0x000fe20000004100 */
[----:B------:R-:W-:Y:S02]  /*4100*/  FFMA.FTZ R23, R118, R23, R6 ;  /* 0x0000001776177223 */ /* 0x000fe40000010006 */
[----:B------:R-:W-:Y:S02]  /*4110*/  FMUL.FTZ R150, R78, R117 ;  /* 0x000000754e967220 */ /* 0x000fe40000410000 */
[----:B------:R-:W-:Y:S02]  /*4120*/  FFMA.FTZ R107, R122, R107, -R4 ;  /* 0x0000006b7a6b7223 */ /* 0x000fe40000010804 */
[----:B0-----:R-:W-:Y:S02]  /*4130*/  FMUL.FTZ R142, R144, R7 ;  /* 0x00000007908e7220 */ /* 0x001fe40000410000 */
[----:B------:R-:W-:-:S02]  /*4140*/  FMUL.FTZ R4, R124, R23 ;  /* 0x000000177c047220 */ /* 0x000fc40000410000 */
[----:B------:R-:W-:Y:S02]  /*4150*/  FMUL.FTZ R152, R78, R115 ;  /* 0x000000734e987220 */ /* 0x000fe40000410000 */
[C---:B------:R-:W-:Y:S02]  /*4160*/  FFMA.FTZ R7, R113.reuse, R150, R18 ;  /* 0x0000009671077223 */ /* 0x040fe40000010012 */
[----:B-1----:R-:W-:Y:S02]  /*4170*/  FMUL.FTZ R144, R144, R5 ;  /* 0x0000000590907220 */ /* 0x002fe40000410000 */
[----:B------:R-:W-:Y:S01]  /*4180*/  FFMA.FTZ R5, R122, R19, -R4 ;  /* 0x000000137a057223 */ /* 0x000fe20000010804 */
[----:B------:R-:W-:Y:S01]  /*4190*/  HADD2.F32 R111, -RZ, R111.H0_H0 ;  /* 0x2000006fff6f7230 */ /* 0x000fe20000004100 */
[----:B------:R-:W-:Y:S02]  /*41a0*/  FFMA.FTZ R107, R113, R152, R107 ;  /* 0x00000098716b7223 */ /* 0x000fe4000001006b */
[C---:B------:R-:W-:Y:S01]  /*41b0*/  FMUL.FTZ R4, R128.reuse, R7 ;  /* 0x0000000780047220 */ /* 0x040fe20000410000 */
[----:B------:R-:W-:Y:S01]  /*41c0*/  HADD2.F32 R109, -RZ, R109.H0_H0 ;  /* 0x2000006dff6d7230 */ /* 0x000fe20000004100 */
[----:B------:R-:W-:-:S02]  /*41d0*/  FMUL.FTZ R6, R128, R107 ;  /* 0x0000006b80067220 */ /* 0x000fc40000410000 */
[----:B------:R-:W-:Y:S01]  /*41e0*/  FFMA.FTZ R4, R126, R107, -R4 ;  /* 0x0000006b7e047223 */ /* 0x000fe20000010804 */
[----:B------:R-:W-:Y:S01]  /*41f0*/  HADD2.F32 R107, -RZ, R31.H0_H0 ;  /* 0x2000001fff6b7230 */ /* 0x000fe20000004100 */
[----:B------:R-:W-:Y:S02]  /*4200*/  FMUL.FTZ R19, R124, R19 ;  /* 0x000000137c137220 */ /* 0x000fe40000410000 */
[----:B------:R-:W-:Y:S02]  /*4210*/  FMUL.FTZ R154, R76, R111 ;  /* 0x0000006f4c9a7220 */ /* 0x000fe40000410000 */
[----:B------:R-:W-:Y:S02]  /*4220*/  FFMA.FTZ R19, R122, R23, R19 ;  /* 0x000000177a137223 */ /* 0x000fe40000010013 */
[----:B------:R-:W-:Y:S02]  /*4230*/  FFMA.FTZ R7, R126, R7, R6 ;  /* 0x000000077e077223 */ /* 0x000fe40000010006 */
[----:B------:R-:W-:-:S02]  /*4240*/  FMUL.FTZ R156, R76, R109 ;  /* 0x0000006d4c9c7220 */ /* 0x000fc40000410000 */
[C---:B------:R-:W-:Y:S02]  /*4250*/  FFMA.FTZ R23, R107.reuse, R154, R4 ;  /* 0x0000009a6b177223 */ /* 0x040fe40000010004 */
[----:B------:R-:W-:Y:S02]  /*4260*/  FFMA.FTZ R7, R107, R156, R7 ;  /* 0x0000009c6b077223 */ /* 0x000fe40000010007 */
[----:B------:R-:W-:Y:S01]  /*4270*/  FMUL.FTZ R18, R132, R23 ;  /* 0x0000001784127220 */ /* 0x000fe20000410000 */
[----:B------:R-:W-:Y:S01]  /*4280*/  HADD2.F32 R147, -RZ, R147.H0_H0 ;  /* 0x20000093ff937230 */ /* 0x000fe20000004100 */
[----:B------:R-:W-:Y:S02]  /*4290*/  FMUL.FTZ R4, R128, R19 ;  /* 0x0000001380047220 */ /* 0x000fe40000410000 */
[-C--:B------:R-:W-:Y:S02]  /*42a0*/  FFMA.FTZ R18, R130, R7.reuse, R18 ;  /* 0x0000000782127223 */ /* 0x080fe40000010012 */
[----:B------:R-:W-:Y:S01]  /*42b0*/  FMUL.FTZ R7, R132, R7 ;  /* 0x0000000784077220 */ /* 0x000fe20000410000 */
[----:B------:R-:W-:Y:S01]  /*42c0*/  HADD2.F32 R143, -RZ, R143.H0_H0 ;  /* 0x2000008fff8f7230 */ /* 0x000fe20000004100 */
[-C--:B------:R-:W-:Y:S01]  /*42d0*/  FMUL.FTZ R6, R128, R5.reuse ;  /* 0x0000000580067220 */ /* 0x080fe20000410000 */
[----:B------:R-:W-:Y:S01]  /*42e0*/  HADD2.F32 R145, -RZ, R30.H0_H0 ;  /* 0x2000001eff917230 */ /* 0x000fe20000004100 */
[----:B------:R-:W-:Y:S01]  /*42f0*/  FFMA.FTZ R5, R126, R5, -R4 ;  /* 0x000000057e057223 */ /* 0x000fe20000010804 */
[----:B------:R-:W-:Y:S01]  /*4300*/  ISETP.NE.AND P2, PT, R62, 0x1f, PT ;  /* 0x0000001f3e00780c */ /* 0x000fe20003f45270 */
        /* <DEDUP_REMOVED lines=8> */
[----:B------:R-:W-:Y:S02]  /*4390*/  FFMA.FTZ R19, R130, R19, R6 ;  /* 0x0000001382137223 */ /* 0x000fe40000010006 */
[----:B------:R-:W-:Y:S02]  /*43a0*/  FMUL.FTZ R6, R144, R7 ;  /* 0x0000000790067220 */ /* 0x000fe40000410000 */
[----:B------:R-:W-:Y:S02]  /*43b0*/  FFMA.FTZ R5, R130, R5, -R4 ;  /* 0x0000000582057223 */ /* 0x000fe40000010804 */
[-C--:B------:R-:W-:Y:S02]  /*43c0*/  FMUL.FTZ R4, R144, R23.reuse ;  /* 0x0000001790047220 */ /* 0x080fe40000410000 */
[----:B------:R-:W-:-:S02]  /*43d0*/  FFMA.FTZ R6, R142, R23, R6 ;  /* 0x000000178e067223 */ /* 0x000fc40000010006 */
[----:B------:R0:W1:Y:S01]  /*43e0*/  @P2 LDS.64 R22, [R62.X8+0x20b8] ;  /* 0x0020b8003e162984 */ /* 0x0000620000008a00 */
[----:B------:R-:W-:Y:S02]  /*43f0*/  HADD2.F32 R149, -RZ, R149.H0_H0 ;  /* 0x20000095ff957230 */ /* 0x000fe40000004100 */
[----:B------:R-:W-:Y:S01]  /*4400*/  HADD2.F32 R153, -RZ, R153.H0_H0 ;  /* 0x20000099ff997230 */ /* 0x000fe20000004100 */
[----:B------:R-:W-:Y:S01]  /*4410*/  FMUL.FTZ R161, R144, R19 ;  /* 0x0000001390a17220 */ /* 0x000fe20000410000 */
[----:B------:R-:W-:Y:S01]  /*4420*/  HADD2.F32 R151, -RZ, R29.H0_H0 ;  /* 0x2000001dff977230 */ /* 0x000fe20000004100 */
[----:B------:R-:W-:Y:S01]  /*4430*/  FFMA.FTZ R4, R142, R7, -R4 ;  /* 0x000000078e047223 */ /* 0x000fe20000010804 */
[----:B------:R-:W-:Y:S01]  /*4440*/  BSSY B0, `(.L_x_11581) ;  /* 0x0000011000007945 */ /* 0x000fe20003800000 */
[C---:B------:R-:W-:Y:S02]  /*4450*/  FMUL.FTZ R162, R72.reuse, R149 ;  /* 0x0000009548a27220 */ /* 0x040fe40000410000 */
[----:B------:R-:W-:-:S02]  /*4460*/  FMUL.FTZ R164, R72, R153 ;  /* 0x0000009948a47220 */ /* 0x000fc40000410000 */
[-C--:B------:R-:W-:Y:S02]  /*4470*/  FFMA.FTZ R161, R142, R5.reuse, -R161 ;  /* 0x000000058ea17223 */ /* 0x080fe400000108a1 */
[----:B------:R-:W-:Y:S02]  /*4480*/  FMUL.FTZ R5, R144, R5 ;  /* 0x0000000590057220 */ /* 0x000fe40000410000 */
        /* <DEDUP_REMOVED lines=12> */
.L_x_11582:
[----:B0-----:R-:W-:Y:S05]  /*4550*/  BSYNC B0 ;  /* 0x0000000000007941 */ /* 0x001fea0003800000 */
.L_x_11581:
        /* <DEDUP_REMOVED lines=11> */
[----:B------:R-:W-:Y:S01]  /*4610*/  SHFL.IDX PT, R26, R26, RZ, 0x1f ;  /* 0x00001fff1a1a7589 */ /* 0x000fe200000e0000 */
[C---:B0-----:R-:W-:Y:S02]  /*4620*/  FMUL.FTZ R7, R5.reuse, R166 ;  /* 0x000000a605077220 */ /* 0x041fe40000410000 */
[-C--:B--2---:R-:W-:Y:S02]  /*4630*/  FMUL.FTZ R19, R5, R18.reuse ;  /* 0x0000001205137220 */ /* 0x084fe40000410000 */
[C---:B------:R-:W-:Y:S02]  /*4640*/  FFMA.FTZ R18, R161.reuse, R18, -R7 ;  /* 0x00000012a1127223 */ /* 0x040fe40000010807 */
[----:B------:R-:W-:-:S02]  /*4650*/  FFMA.FTZ R166, R161, R166, R19 ;  /* 0x000000a6a1a67223 */ /* 0x000fc40000010013 */
        /* <DEDUP_REMOVED lines=15> */
[----:B------:R-:W-:Y:S01]  /*4750*/  IMAD R168, R183, c[0x0][0x2a0], RZ ;  /* 0x0000a800b7a87a24 */ /* 0x000fe200078e02ff */
[----:B------:R-:W-:Y:S02]  /*4760*/  ISETP.GE.AND P3, PT, R60, 0x2, PT ;  /* 0x000000023c00780c */ /* 0x000fe40003f66270 */
[----:B------:R-:W4:Y:S01]  /*4770*/  SHFL.UP PT, R7, R18, 0x2, RZ ;  /* 0x0440000012077989 */ /* 0x000f2200000e00ff */
[----:B------:R-:W-:-:S02]  /*4780*/  IMAD R167, R64, R4, R5 ;  /* 0x0000000440a77224 */ /* 0x000fc400078e0205 */
[----:B------:R-:W-:-:S04]  /*4790*/  IMAD.WIDE.U32 R4, R4, R67, RZ ;  /* 0x0000004304047225 */ /* 0x000fc800078e00ff */
[----:B------:R-:W-:Y:S01]  /*47a0*/  IMAD R173, R65, c[0x0][0x2a4], R168 ;  /* 0x0000a90041ad7a24 */ /* 0x000fe200078e02a8 */
[----:B------:R-:W-:Y:S01]  /*47b0*/  IADD3 R5, R167, R5, RZ ;  /* 0x00000005a7057210 */ /* 0x000fe20007ffe0ff */
[----:B0-----:R-:W-:-:S04]  /*47c0*/  FMUL.FTZ R166, R18, R165 ;  /* 0x000000a512a67220 */ /* 0x001fc80000410000 */
        /* <DEDUP_REMOVED lines=134> */
[----:B------:R1:W2:Y:S01]  /*5030*/  SHFL.IDX PT, R184, R27, RZ, 0x1f ;  /* 0x00001fff1bb87589 */ /* 0x0002a200000e0000 */
[----:B------:R-:W-:-:S02]  /*5040*/  @P3 FADD.FTZ R159, R159, R178 ;  /* 0x000000b29f9f3221 */ /* 0x000fc40000010000 */
[----:B------:R-:W-:Y:S01]  /*5050*/  FFMA.FTZ R185, R122, R185, R188 ;  /* 0x000000b97ab97223 */ /* 0x000fe200000100bc */
[----:B------:R-:W3:Y:S01]  /*5060*/  SHFL.UP PT, R161, R161, 0x1, RZ ;  /* 0x04200000a1a17989 */ /* 0x000ee200000e00ff */
[C---:B------:R-:W-:Y:S02]  /*5070*/  FMUL.FTZ R179, R120.reuse, -R187 ;  /* 0x800000bb78b37220 */ /* 0x040fe40000410000 */
[C---:B------:R-:W-:Y:S01]  /*5080*/  FMUL.FTZ R177, R87.reuse, R25 ;  /* 0x0000001957b17220 */ /* 0x040fe20000410000 */
[----:B------:R-:W4:Y:S01]  /*5090*/  SHFL.UP PT, R163, R163, 0x1, RZ ;  /* 0x04200000a3a37989 */ /* 0x000f2200000e00ff */
[----:B-1----:R-:W-:Y:S02]  /*50a0*/  FMUL.FTZ R27, R120, -R185 ;  /* 0x800000b9781b7220 */ /* 0x002fe40000410000 */
[----:B------:R-:W-:Y:S01]  /*50b0*/  FMUL.FTZ R178, R87, R24 ;  /* 0x0000001857b27220 */ /* 0x000fe20000410000 */
[----:B------:R-:W1:Y:S01]  /*50c0*/  SHFL.UP PT, R159, R159, 0x1, RZ ;  /* 0x042000009f9f7989 */ /* 0x000e6200000e00ff */
[----:B------:R-:W-:-:S02]  /*50d0*/  FFMA.FTZ R187, R118, R187, -R27 ;  /* 0x000000bb76bb7223 */ /* 0x000fc4000001081b */
[----:B------:R-:W-:Y:S01]  /*50e0*/  FFMA.FTZ R179, R118, R185, R179 ;  /* 0x000000b976b37223 */ /* 0x000fe200000100b3 */
[----:B------:R0:W1:Y:S01]  /*50f0*/  @!P0 LDS.128 R4, [R73.X16+0x21b0] ;  /* 0x0021b00049048984 */ /* 0x000062000000cc00 */
[----:B------:R-:W-:Y:S01]  /*5100*/  FADD.FTZ R189, -R177, R190 ;  /* 0x000000beb1bd7221 */ /* 0x000fe20000010100 */
[----:B------:R-:W-:Y:S01]  /*5110*/  ISETP.NE.AND P0, PT, R182, 0x1f, PT ;  /* 0x0000001fb600780c */ /* 0x000fe20003f05270 */
[----:B------:R-:W-:Y:S02]  /*5120*/  FMUL.FTZ R27, R114, -R187 ;  /* 0x800000bb721b7220 */ /* 0x000fe40000410000 */
[----:B------:R-:W-:Y:S02]  /*5130*/  FADD.FTZ R191, R178, R191 ;  /* 0x000000bfb2bf7221 */ /* 0x000fe40000010000 */
[----:B------:R-:W-:Y:S02]  /*5140*/  FMUL.FTZ R185, R114, -R179 ;  /* 0x800000b372b97220 */ /* 0x000fe40000410000 */
[----:B------:R-:W-:-:S02]  /*5150*/  FMUL.FTZ R188, R110, -R189 ;  /* 0x800000bd6ebc7220 */ /* 0x000fc40000410000 */
[----:B------:R-:W-:Y:S02]  /*5160*/  FFMA.FTZ R179, R116, R179, R27 ;  /* 0x000000b374b37223 */ /* 0x000fe4000001001b */
[----:B0-----:R-:W-:Y:S02]  /*5170*/  FMUL.FTZ R27, R186, R26 ;  /* 0x0000001aba1b7220 */ /* 0x001fe40000410000 */
[-C--:B------:R-:W-:Y:S02]  /*5180*/  FMUL.FTZ R190, R110, -R191.reuse ;  /* 0x800000bf6ebe7220 */ /* 0x080fe40000410000 */
[----:B------:R-:W-:Y:S02]  /*5190*/  FFMA.FTZ R191, R112, R191, -R188 ;  /* 0x000000bf70bf7223 */ /* 0x000fe400000108bc */
[----:B--2---:R-:W-:Y:S02]  /*51a0*/  FMUL.FTZ R186, R186, R184 ;  /* 0x000000b8baba7220 */ /* 0x004fe40000410000 */
[----:B------:R-:W-:-:S02]  /*51b0*/  FFMA.FTZ R185, R116, R187, -R185 ;  /* 0x000000bb74b97223 */ /* 0x000fc400000108b9 */
[C---:B---3--:R-:W-:Y:S02]  /*51c0*/  FFMA.FTZ R188, R161.reuse, R184, R27 ;  /* 0x000000b8a1bc7223 */ /* 0x048fe4000001001b */
[----:B------:R-:W-:Y:S02]  /*51d0*/  FFMA.FTZ R186, R161, R26, -R186 ;  /* 0x0000001aa1ba7223 */ /* 0x000fe400000108ba */
[C---:B------:R-:W-:Y:S02]  /*51e0*/  FMUL.FTZ R27, R110.reuse, -R185 ;  /* 0x800000b96e1b7220 */ /* 0x040fe40000410000 */
[----:B----4-:R-:W-:Y:S02]  /*51f0*/  @P1 FADD.FTZ R184, R163, R188 ;  /* 0x000000bca3b81221 */ /* 0x010fe40000010000 */
[----:B------:R-:W-:Y:S02]  /*5200*/  FMUL.FTZ R187, R110, -R179 ;  /* 0x800000b36ebb7220 */ /* 0x000fe40000410000 */
[----:B-1----:R-:W-:-:S02]  /*5210*/  @P1 FADD.FTZ R26, R159, R186 ;  /* 0x000000ba9f1a1221 */ /* 0x002fc40000010000 */
[C---:B------:R-:W-:Y:S02]  /*5220*/  FFMA.FTZ R179, R112.reuse, R179, R27 ;  /* 0x000000b370b37223 */ /* 0x040fe4000001001b */
[----:B------:R-:W-:Y:S02]  /*5230*/  FMUL.FTZ R159, R21, R184 ;  /* 0x000000b8159f7220 */ /* 0x000fe40000410000 */
[----:B------:R-:W-:Y:S01]  /*5240*/  FFMA.FTZ R190, R112, R189, R190 ;  /* 0x000000bd70be7223 */ /* 0x000fe200000100be */
[----:B------:R0:W1:Y:S01]  /*5250*/  SHFL.DOWN PT, R194, R179, 0x1, 0x1f ;  /* 0x08201f00b3c27f89 */ /* 0x00006200000e0000 */
[C---:B------:R-:W-:Y:S02]  /*5260*/  FMUL.FTZ R24, R89.reuse, R24 ;  /* 0x0000001859187220 */ /* 0x040fe40000410000 */
[----:B------:R-:W-:Y:S02]  /*5270*/  FMUL.FTZ R27, R89, R25 ;  /* 0x00000019591b7220 */ /* 0x000fe40000410000 */
[----:B------:R-:W-:-:S02]  /*5280*/  FMUL.FTZ R21, R21, R26 ;  /* 0x0000001a15157220 */ /* 0x000fc40000410000 */
[----:B------:R-:W-:Y:S02]  /*5290*/  FFMA.FTZ R26, R20, R26, -R159 ;  /* 0x0000001a141a7223 */ /* 0x000fe4000001089f */
[----:B------:R-:W-:Y:S02]  /*52a0*/  FFMA.FTZ R161, R112, R185, -R187 ;  /* 0x000000b970a17223 */ /* 0x000fe400000108bb */
[----:B------:R-:W-:Y:S02]  /*52b0*/  FADD.FTZ R159, R24, R191 ;  /* 0x000000bf189f7221 */ /* 0x000fe40000010000 */
[----:B------:R-:W-:Y:S01]  /*52c0*/  FADD.FTZ R163, -R27, R190 ;  /* 0x000000be1ba37221 */ /* 0x000fe20000010100 */
[----:B------:R0:W2:Y:S01]  /*52d0*/  SHFL.DOWN PT, R192, R161, 0x1, 0x1f ;  /* 0x08201f00a1c07f89 */ /* 0x0000a200000e0000 */
[----:B------:R-:W-:-:S03]  /*52e0*/  FFMA.FTZ R20, R20, R184, R21 ;  /* 0x000000b814147223 */ /* 0x000fc60000010015 */
[----:B------:R0:W3:Y:S04]  /*52f0*/  SHFL.DOWN PT, R188, R159, 0x1, 0x1f ;  /* 0x08201f009fbc7f89 */ /* 0x0000e800000e0000 */
[----:B------:R0:W4:Y:S01]  /*5300*/  SHFL.DOWN PT, R196, R163, 0x1, 0x1f ;  /* 0x08201f00a3c47f89 */ /* 0x00012200000e0000 */
[----:B------:R-:W-:Y:S05]  /*5310*/  @!P0 BRA `(.L_x_11584) ;  /* 0x000000b000008947 */ /* 0x000fea0003800000 */
[C---:B----4-:R-:W-:Y:S02]  /*5320*/  FMUL.FTZ R186, R179.reuse, R196 ;  /* 0x000000c4b3ba7220 */ /* 0x050fe40000410000 */
[C---:B-1----:R-:W-:Y:S02]  /*5330*/  FMUL.FTZ R184, R179.reuse, R194 ;  /* 0x000000c2b3b87220 */ /* 0x042fe40000410000 */
[-C--:B---3--:R-:W-:Y:S02]  /*5340*/  FMUL.FTZ R190, R179, R188.reuse ;  /* 0x000000bcb3be7220 */ /* 0x088fe40000410000 */
[----:B------:R-:W-:-:S02]  /*5350*/  FFMA.FTZ R188, R161, R188, -R186 ;  /* 0x000000bca1bc7223 */ /* 0x000fc400000108ba */
[-C--:B--2---:R-:W-:Y:S02]  /*5360*/  FMUL.FTZ R186, R179, R192.reuse ;  /* 0x000000c0b3ba7220 */ /* 0x084fe40000410000 */
[C---:B------:R-:W-:Y:S02]  /*5370*/  FFMA.FTZ R184, R161.reuse, R192, -R184 ;  /* 0x000000c0a1b87223 */ /* 0x040fe400000108b8 */
[C---:B------:R-:W-:Y:S02]  /*5380*/  FFMA.FTZ R190, R161.reuse, R196, R190 ;  /* 0x000000c4a1be7223 */ /* 0x040fe400000100be */
[----:B0-----:R-:W-:Y:S01]  /*5390*/  FFMA.FTZ R179, R161, R194, R186 ;  /* 0x000000c2a1b37223 */ /* 0x001fe200000100ba */
[----:B------:R-:W-:Y:S01]  /*53a0*/  MOV R161, R184 ;  /* 0x000000b800a17202 */ /* 0x000fe20000000f00 */
[----:B------:R-:W-:Y:S02]  /*53b0*/  FADD.FTZ R159, R159, R188 ;  /* 0x000000bc9f9f7221 */ /* 0x000fe40000010000 */
[----:B------:R-:W-:-:S02]  /*53c0*/  FADD.FTZ R163, R163, R190 ;  /* 0x000000bea3a37221 */ /* 0x000fc40000010000 */
.L_x_11584:
[----:B------:R-:W-:Y:S05]  /*53d0*/  BSYNC B0 ;  /* 0x0000000000007941 */ /* 0x000fea0003800000 */
.L_x_11583:
[----:B------:R-:W-:Y:S01]  /*53e0*/  ISETP.GT.U32.AND P0, PT, R182, 0x1d, PT ;  /* 0x0000001db600780c */ /* 0x000fe20003f04070 */
[----:B------:R-:W-:Y:S01]  /*53f0*/  FADD.FTZ R157, R157, R20 ;  /* 0x000000149d9d7221 */ /* 0x000fe20000010000 */
[----:B---3--:R3:W0:Y:S01]  /*5400*/  SHFL.DOWN PT, R188, R161, 0x2, 0x1f ;  /* 0x08401f00a1bc7f89 */ /* 0x00862200000e0000 */
[----:B------:R-:W-:Y:S01]  /*5410*/  FADD.FTZ R155, R155, R26 ;  /* 0x0000001a9b9b7221 */ /* 0x000fe20000010000 */
[----:B------:R-:W-:Y:S01]  /*5420*/  BSSY B0, `(.L_x_11585) ;  /* 0x0000014000007945 */ /* 0x000fe20003800000 */
[C---:B------:R-:W-:Y:S01]  /*5430*/  FMUL.FTZ R21, R110.reuse, R157 ;  /* 0x0000009d6e157220 */ /* 0x040fe20000410000 */
[----:B------:R3:W4:Y:S01]  /*5440*/  SHFL.DOWN PT, R190, R179, 0x2, 0x1f ;  /* 0x08401f00b3be7f89 */ /* 0x00072200000e0000 */
[----:B------:R-:W-:-:S02]  /*5450*/  FMUL.FTZ R25, R110, R155 ;  /* 0x0000009b6e197220 */ /* 0x000fc40000410000 */
[C---:B------:R-:W-:Y:S01]  /*5460*/  FFMA.FTZ R21, R112.reuse, R155, -R21 ;  /* 0x0000009b70157223 */ /* 0x040fe20000010815 */
[----:B------:R3:W2:Y:S01]  /*5470*/  SHFL.DOWN PT, R184, R159, 0x2, 0x1f ;  /* 0x08401f009fb87f89 */ /* 0x0006a200000e0000 */
[----:B------:R-:W-:-:S03]  /*5480*/  FFMA.FTZ R25, R112, R157, R25 ;  /* 0x0000009d70197223 */ /* 0x000fc60000010019 */
[----:B--2---:R3:W2:Y:S01]  /*5490*/  SHFL.DOWN PT, R192, R163, 0x2, 0x1f ;  /* 0x08401f00a3c07f89 */ /* 0x0046a200000e0000 */
[----:B------:R-:W-:Y:S05]  /*54a0*/  @P0 BRA `(.L_x_11586) ;  /* 0x000000b000000947 */ /* 0x000fea0003800000 */
[C---:B--2---:R-:W-:Y:S02]  /*54b0*/  FMUL.FTZ R26, R179.reuse, R192 ;  /* 0x000000c0b31a7220 */ /* 0x044fe40000410000 */
[C---:B----4-:R-:W-:Y:S02]  /*54c0*/  FMUL.FTZ R20, R179.reuse, R190 ;  /* 0x000000beb3147220 */ /* 0x050fe40000410000 */
[-C--:B------:R-:W-:Y:S02]  /*54d0*/  FMUL.FTZ R186, R179, R184.reuse ;  /* 0x000000b8b3ba7220 */ /* 0x080fe40000410000 */
[----:B------:R-:W-:Y:S02]  /*54e0*/  FFMA.FTZ R184, R161, R184, -R26 ;  /* 0x000000b8a1b87223 */ /* 0x000fe4000001081a */
[-C--:B0-----:R-:W-:Y:S02]  /*54f0*/  FMUL.FTZ R26, R179, R188.reuse ;  /* 0x000000bcb31a7220 */ /* 0x081fe40000410000 */
[----:B------:R-:W-:-:S02]  /*5500*/  FFMA.FTZ R20, R161, R188, -R20 ;  /* 0x000000bca1147223 */ /* 0x000fc40000010814 */
[C---:B------:R-:W-:Y:S02]  /*5510*/  FFMA.FTZ R186, R161.reuse, R192, R186 ;  /* 0x000000c0a1ba7223 */ /* 0x040fe400000100ba */
[----:B---3--:R-:W-:Y:S01]  /*5520*/  FFMA.FTZ R179, R161, R190, R26 ;  /* 0x000000bea1b37223 */ /* 0x008fe2000001001a */
[----:B------:R-:W-:Y:S01]  /*5530*/  MOV R161, R20 ;  /* 0x0000001400a17202 */ /* 0x000fe20000000f00 */
[----:B------:R-:W-:Y:S02]  /*5540*/  FADD.FTZ R159, R159, R184 ;  /* 0x000000b89f9f7221 */ /* 0x000fe40000010000 */
[----:B------:R-:W-:Y:S02]  /*5550*/  FADD.FTZ R163, R163, R186 ;  /* 0x000000baa3a37221 */ /* 0x000fe40000010000 */
.L_x_11586:
[----:B------:R-:W-:Y:S05]  /*5560*/  BSYNC B0 ;  /* 0x0000000000007941 */ /* 0x000fea0003800000 */
.L_x_11585:
[----:B------:R-:W-:Y:S01]  /*5570*/  ISETP.GT.U32.AND P0, PT, R182, 0x1b, PT ;  /* 0x0000001bb600780c */ /* 0x000fe20003f04070 */
[C---:B------:R-:W-:Y:S01]  /*5580*/  FFMA.FTZ R185, R135.reuse, R134, R21 ;  /* 0x0000008687b97223 */ /* 0x040fe20000010015 */
[----:B-1----:R1:W3:Y:S01]  /*5590*/  SHFL.DOWN PT, R194, R161, 0x4, 0x1f ;  /* 0x08801f00a1c27f89 */ /* 0x0022e200000e0000 */
[----:B------:R-:W-:Y:S01]  /*55a0*/  FMUL.FTZ R134, R86, R137 ;  /* 0x0000008956867220 */ /* 0x000fe20000410000 */
[----:B------:R-:W-:Y:S01]  /*55b0*/  BSSY B0, `(.L_x_11587) ;  /* 0x000001e000007945 */ /* 0x000fe20003800000 */
[----:B------:R-:W-:Y:S01]  /*55c0*/  FFMA.FTZ R187, R135, R136, R25 ;  /* 0x0000008887bb7223 */ /* 0x000fe20000010019 */
[----:B----4-:R1:W4:Y:S01]  /*55d0*/  SHFL.DOWN PT, R196, R179, 0x4, 0x1f ;  /* 0x08801f00b3c47f89 */ /* 0x01032200000e0000 */
[----:B------:R-:W-:-:S02]  /*55e0*/  FFMA.FTZ R20, R141, -R134, R155 ;  /* 0x800000868d147223 */ /* 0x000fc4000001009b */
[----:B------:R-:W-:Y:S01]  /*55f0*/  FFMA.FTZ R21, R139, -R134, R157 ;  /* 0x800000868b157223 */ /* 0x000fe2000001009d */
[----:B------:R1:W2:Y:S01]  /*5600*/  SHFL.DOWN PT, R186, R159, 0x4, 0x1f ;  /* 0x08801f009fba7f89 */ /* 0x0002a200000e0000 */
[C---:B------:R-:W-:Y:S02]  /*5610*/  FFMA.FTZ R134, R89.reuse, -R157, RZ ;  /* 0x8000009d59867223 */ /* 0x040fe400000100ff */
[----:B------:R-:W-:Y:S01]  /*5620*/  FFMA.FTZ R26, R89, R155, RZ ;  /* 0x0000009b591a7223 */ /* 0x000fe200000100ff */
[----:B------:R1:W0:Y:S01]  /*5630*/  SHFL.DOWN PT, R198, R163, 0x4, 0x1f ;  /* 0x08801f00a3c67f89 */ /* 0x00022200000e0000 */
[----:B------:R-:W-:Y:S02]  /*5640*/  FMUL.FTZ R25, R114, R187 ;  /* 0x000000bb72197220 */ /* 0x000fe40000410000 */
[----:B------:R-:W-:Y:S02]  /*5650*/  FMUL.FTZ R136, R84, R135 ;  /* 0x0000008754887220 */ /* 0x000fe40000410000 */
[----:B------:R-:W-:-:S02]  /*5660*/  FMUL.FTZ R155, R114, R185 ;  /* 0x000000b9729b7220 */ /* 0x000fc40000410000 */
[C---:B--2---:R-:W-:Y:S02]  /*5670*/  FFMA.FTZ R192, R87.reuse, -R187, R134 ;  /* 0x800000bb57c07223 */ /* 0x044fe40000010086 */
[-C--:B------:R-:W-:Y:S02]  /*5680*/  FFMA.FTZ R190, R87, R185.reuse, R26 ;  /* 0x000000b957be7223 */ /* 0x080fe4000001001a */
[C---:B------:R-:W-:Y:S02]  /*5690*/  FFMA.FTZ R134, R116.reuse, R185, -R25 ;  /* 0x000000b974867223 */ /* 0x040fe40000010819 */
[-C--:B------:R-:W-:Y:S02]  /*56a0*/  FFMA.FTZ R25, R133, -R136.reuse, R185 ;  /* 0x8000008885197223 */ /* 0x080fe400000100b9 */
[----:B------:R-:W-:Y:S02]  /*56b0*/  FFMA.FTZ R26, R131, -R136, R187 ;  /* 0x80000088831a7223 */ /* 0x000fe400000100bb */
[----:B------:R-:W-:Y:S01]  /*56c0*/  FFMA.FTZ R155, R116, R187, R155 ;  /* 0x000000bb749b7223 */ /* 0x000fe2000001009b */
[----:B------:R-:W-:Y:S05]  /*56d0*/  @P0 BRA `(.L_x_11588) ;  /* 0x000000b000000947 */ /* 0x000fea0003800000 */
[C---:B01-34-:R-:W-:Y:S02]  /*56e0*/  FMUL.FTZ R184, R179.reuse, R198 ;  /* 0x000000c6b3b87220 */ /* 0x05bfe40000410000 */
        /* <DEDUP_REMOVED lines=10> */
.L_x_11588:
[----:B-1-34-:R-:W-:Y:S05]  /*5790*/  BSYNC B0 ;  /* 0x0000000000007941 */ /* 0x01afea0003800000 */
.L_x_11587:
[----:B------:R-:W-:Y:S01]  /*57a0*/  ISETP.GT.U32.AND P0, PT, R182, 0x17, PT ;  /* 0x00000017b600780c */ /* 0x000fe20003f04070 */
[C---:B------:R-:W-:Y:S01]  /*57b0*/  FFMA.FTZ R187, R129.reuse, R138, R155 ;  /* 0x0000008a81bb7223 */ /* 0x040fe2000001009b */
[----:B0-----:R0:W1:Y:S01]  /*57c0*/  SHFL.DOWN PT, R188, R161, 0x8, 0x1f ;  /* 0x09001f00a1bc7f89 */ /* 0x00106200000e0000 */
        /* <DEDUP_REMOVED lines=26> */
.L_x_11590:
[----:B0-----:R-:W-:Y:S05]  /*5970*/  BSYNC B0 ;  /* 0x0000000000007941 */ /* 0x001fea0003800000 */
.L_x_11589:
        /* <DEDUP_REMOVED lines=31> */
.L_x_11592:
[----:B------:R-:W-:Y:S05]  /*5b70*/  BSYNC B0 ;  /* 0x0000000000007941 */ /* 0x000fea0003800000 */
.L_x_11591:
[C---:B------:R-:W-:Y:S01]  /*5b80*/  FMUL.FTZ R157, R128.reuse, R185 ;  /* 0x000000b9809d7220 */ /* 0x040fe20000410000 */
[----:B------:R-:W-:Y:S01]  /*5b90*/  SHFL.DOWN PT, R193, R179, 0x1, 0x1f ;  /* 0x08201f00b3c17f89 */ /* 0x000fe200000e0000 */
[-C--:B------:R-:W-:Y:S01]  /*5ba0*/  FMUL.FTZ R155, R128, R187.reuse ;  /* 0x000000bb809b7220 */ /* 0x080fe20000410000 */
[----:B------:R-:W-:Y:S01]  /*5bb0*/  ISETP.NE.AND P0, PT, R62, RZ, PT ;  /* 0x000000ff3e00720c */ /* 0x000fe20003f05270 */
[----:B------:R-:W-:Y:S01]  /*5bc0*/  FFMA.FTZ R157, R126, R187, R157 ;  /* 0x000000bb7e9d7223 */ /* 0x000fe2000001009d */
[----:B----4-:R-:W4:Y:S01]  /*5bd0*/  SHFL.IDX PT, R186, R6, RZ, 0x1f ;  /* 0x00001fff06ba7589 */ /* 0x010f2200000e0000 */
[----:B------:R-:W-:Y:S01]  /*5be0*/  FMUL.FTZ R148, R78, R113 ;  /* 0x000000714e947220 */ /* 0x000fe20000410000 */
[----:B------:R-:W-:Y:S01]  /*5bf0*/  BSSY B0, `(.L_x_11593) ;  /* 0x00000ed000007945 */ /* 0x000fe20003800000 */
[----:B------:R-:W-:Y:S01]  /*5c00*/  FFMA.FTZ R155, R126, R185, -R155 ;  /* 0x000000b97e9b7223 */ /* 0x000fe2000001089b */
[----:B-1----:R-:W-:Y:S01]  /*5c10*/  SHFL.DOWN PT, R188, R161, 0x1, 0x1f ;  /* 0x08201f00a1bc7f89 */ /* 0x002fe200000e0000 */
[----:B------:R-:W-:-:S02]  /*5c20*/  FFMA.FTZ R191, R107, R156, R157 ;  /* 0x0000009c6bbf7223 */ /* 0x000fc4000001009d */
[----:B------:R-:W-:Y:S01]  /*5c30*/  FFMA.FTZ R146, R115, -R148, R185 ;  /* 0x8000009473927223 */ /* 0x000fe200000100b9 */
[----:B---3--:R1:W-:Y:S01]  /*5c40*/  SHFL.IDX PT, R184, R161, RZ, 0x1f ;  /* 0x00001fffa1b87589 */ /* 0x0083e200000e0000 */
[----:B------:R-:W-:Y:S02]  /*5c50*/  FFMA.FTZ R189, R107, R154, R155 ;  /* 0x0000009a6bbd7223 */ /* 0x000fe4000001009b */
[----:B------:R-:W-:Y:S02]  /*5c60*/  FFMA.FTZ R192, R81, -R187, R192 ;  /* 0x800000bb51c07223 */ /* 0x000fe400000100c0 */
[----:B------:R-:W-:Y:S02]  /*5c70*/  FFMA.FTZ R148, R117, -R148, R187 ;  /* 0x8000009475947223 */ /* 0x000fe400000100bb */
[----:B------:R-:W-:Y:S01]  /*5c80*/  FMUL.FTZ R155, R132, R191 ;  /* 0x000000bf849b7220 */ /* 0x000fe20000410000 */
[----:B------:R-:W3:Y:S01]  /*5c90*/  SHFL.IDX PT, R187, R7, RZ, 0x1f ;  /* 0x00001fff07bb7589 */ /* 0x000ee200000e0000 */
[----:B------:R-:W-:-:S02]  /*5ca0*/  FFMA.FTZ R190, R81, R185, R190 ;  /* 0x000000b951be7223 */ /* 0x000fc400000100be */
[----:B------:R-:W-:Y:S01]  /*5cb0*/  FMUL.FTZ R152, R76, R107 ;  /* 0x0000006b4c987220 */ /* 0x000fe20000410000 */
[----:B------:R5:W0:Y:S01]  /*5cc0*/  SHFL.IDX PT, R185, R179, RZ, 0x1f ;  /* 0x00001fffb3b97589 */ /* 0x000a2200000e0000 */
[-C--:B------:R-:W-:Y:S02]  /*5cd0*/  FFMA.FTZ R155, R130, R189.reuse, -R155 ;  /* 0x000000bd829b7223 */ /* 0x080fe4000001089b */
[-C--:B------:R-:W-:Y:S02]  /*5ce0*/  FMUL.FTZ R157, R132, R189.reuse ;  /* 0x000000bd849d7220 */ /* 0x080fe40000410000 */
[----:B------:R-:W-:Y:S02]  /*5cf0*/  FFMA.FTZ R190, R79, R189, R190 ;  /* 0x000000bd4fbe7223 */ /* 0x000fe400000100be */
[----:B--2---:R-:W-:Y:S02]  /*5d00*/  FFMA.FTZ R150, R111, -R152, R189 ;  /* 0x800000986f967223 */ /* 0x004fe400000100bd */
[----:B01----:R-:W-:Y:S01]  /*5d10*/  FFMA.FTZ R161, R145, R160, R155 ;  /* 0x000000a091a17223 */ /* 0x003fe2000001009b */
[----:B------:R-:W0:Y:S01]  /*5d20*/  SHFL.DOWN PT, R189, R163, 0x1, 0x1f ;  /* 0x08201f00a3bd7f89 */ /* 0x000e2200000e0000 */
[----:B------:R-:W-:-:S02]  /*5d30*/  FFMA.FTZ R157, R130, R191, R157 ;  /* 0x000000bf829d7223 */ /* 0x000fc4000001009d */
[----:B------:R-:W-:Y:S01]  /*5d40*/  FFMA.FTZ R190, R77, R161, R190 ;  /* 0x000000a14dbe7223 */ /* 0x000fe200000100be */
[----:B------:R-:W1:Y:S01]  /*5d50*/  SHFL.DOWN PT, R160, R159, 0x1, 0x1f ;  /* 0x08201f009fa07f89 */ /* 0x000e6200000e0000 */
[----:B-----5:R-:W-:Y:S02]  /*5d60*/  FFMA.FTZ R179, R145, R158, R157 ;  /* 0x0000009e91b37223 */ /* 0x020fe4000001009d */
[----:B------:R-:W-:Y:S01]  /*5d70*/  FMUL.FTZ R158, R74, R145 ;  /* 0x000000914a9e7220 */ /* 0x000fe20000410000 */
[----:B------:R-:W2:Y:S01]  /*5d80*/  SHFL.IDX PT, R159, R159, RZ, 0x1f ;  /* 0x00001fff9f9f7589 */ /* 0x000ea200000e0000 */
[C---:B------:R-:W-:Y:S02]  /*5d90*/  FMUL.FTZ R155, R144.reuse, R179 ;  /* 0x000000b3909b7220 */ /* 0x040fe40000410000 */
[-C--:B------:R-:W-:Y:S01]  /*5da0*/  FMUL.FTZ R157, R144, R161.reuse ;  /* 0x000000a1909d7220 */ /* 0x080fe20000410000 */
[----:B------:R-:W5:Y:S01]  /*5db0*/  SHFL.IDX PT, R163, R163, RZ, 0x1f ;  /* 0x00001fffa3a37589 */ /* 0x000f6200000e0000 */
[----:B------:R-:W-:-:S02]  /*5dc0*/  FFMA.FTZ R156, R142, R161, -R155 ;  /* 0x000000a18e9c7223 */ /* 0x000fc4000001089b */
[-C--:B------:R-:W-:Y:S02]  /*5dd0*/  FFMA.FTZ R154, R147, -R158.reuse, R161 ;  /* 0x8000009e939a7223 */ /* 0x080fe400000100a1 */
[----:B------:R-:W-:Y:S02]  /*5de0*/  FFMA.FTZ R155, R143, -R158, R179 ;  /* 0x8000009e8f9b7223 */ /* 0x000fe400000100b3 */
[----:B----4-:R-:W-:Y:S02]  /*5df0*/  @P2 FMUL.FTZ R158, R193, R186 ;  /* 0x000000bac19e2220 */ /* 0x010fe40000410000 */
[----:B------:R-:W-:Y:S02]  /*5e00*/  FFMA.FTZ R157, R142, R179, R157 ;  /* 0x000000b38e9d7223 */ /* 0x000fe4000001009d */
[----:B------:R-:W-:Y:S02]  /*5e10*/  FFMA.FTZ R162, R151, R162, R156 ;  /* 0x000000a297a27223 */ /* 0x000fe4000001009c */
[----:B---3--:R-:W-:-:S02]  /*5e20*/  @P2 FMUL.FTZ R161, R193, R187 ;  /* 0x000000bbc1a12220 */ /* 0x008fc40000410000 */
[----:B------:R-:W-:Y:S02]  /*5e30*/  FMUL.FTZ R156, R185, R6 ;  /* 0x00000006b99c7220 */ /* 0x000fe40000410000 */
[C---:B------:R-:W-:Y:S02]  /*5e40*/  @P2 FFMA.FTZ R158, R188.reuse, R187, R158 ;  /* 0x000000bbbc9e2223 */ /* 0x040fe4000001009e */
[----:B------:R-:W-:Y:S02]  /*5e50*/  FFMA.FTZ R164, R151, R164, R157 ;  /* 0x000000a497a47223 */ /* 0x000fe4000001009d */
[----:B------:R-:W-:Y:S02]  /*5e60*/  @P2 FFMA.FTZ R161, R188, R186, -R161 ;  /* 0x000000babca12223 */ /* 0x000fe400000108a1 */
[-C--:B------:R-:W-:Y:S02]  /*5e70*/  FMUL.FTZ R157, R185, R7.reuse ;  /* 0x00000007b99d7220 */ /* 0x080fe40000410000 */
[----:B------:R-:W-:-:S02]  /*5e80*/  FFMA.FTZ R156, R184, R7, R156 ;  /* 0x00000007b89c7223 */ /* 0x000fc4000001009c */
[----:B------:R-:W-:Y:S02]  /*5e90*/  FMUL.FTZ R7, R185, R5 ;  /* 0x00000005b9077220 */ /* 0x000fe40000410000 */
[----:B0-----:R-:W-:Y:S02]  /*5ea0*/  @P2 FADD.FTZ R187, R189, R158 ;  /* 0x0000009ebdbb2221 */ /* 0x001fe40000010000 */
[----:B-1----:R-:W-:Y:S02]  /*5eb0*/  @P2 FADD.FTZ R186, R160, R161 ;  /* 0x000000a1a0ba2221 */ /* 0x002fe40000010000 */
[-C--:B------:R-:W-:Y:S02]  /*5ec0*/  FMUL.FTZ R185, R185, R4.reuse ;  /* 0x00000004b9b97220 */ /* 0x080fe40000410000 */
[----:B------:R-:W-:Y:S02]  /*5ed0*/  FFMA.FTZ R4, R184, R4, -R7 ;  /* 0x00000004b8047223 */ /* 0x000fe40000010807 */
[----:B------:R-:W-:-:S02]  /*5ee0*/  FMUL.FTZ R7, R187, -R23 ;  /* 0x80000017bb077220 */ /* 0x000fc40000410000 */
[C---:B------:R-:W-:Y:S02]  /*5ef0*/  FMUL.FTZ R23, R186.reuse, -R23 ;  /* 0x80000017ba177220 */ /* 0x040fe40000410000 */
[-C--:B------:R-:W-:Y:S02]  /*5f00*/  FFMA.FTZ R186, R186, R22.reuse, -R7 ;  /* 0x00000016baba7223 */ /* 0x080fe40000010807 */
[----:B------:R-:W-:Y:S02]  /*5f10*/  FFMA.FTZ R158, R187, R22, R23 ;  /* 0x00000016bb9e7223 */ /* 0x000fe40000010017 */
[----:B------:R-:W-:Y:S02]  /*5f20*/  FADD.FTZ R167, R167, R186 ;  /* 0x000000baa7a77221 */ /* 0x000fe40000010000 */
[----:B------:R-:W-:Y:S02]  /*5f30*/  FADD.FTZ R169, -R169, R158 ;  /* 0x0000009ea9a97221 */ /* 0x000fe40000010100 */
[----:B------:R-:W-:-:S02]  /*5f40*/  FFMA.FTZ R6, R184, R6, -R157 ;  /* 0x00000006b8067223 */ /* 0x000fc4000001089d */
[C---:B------:R-:W-:Y:S02]  /*5f50*/  FMUL.FTZ R158, R144.reuse, -R169 ;  /* 0x800000a9909e7220 */ /* 0x040fe40000410000 */
[----:B------:R-:W-:Y:S02]  /*5f60*/  FMUL.FTZ R144, R144, -R167 ;  /* 0x800000a790907220 */ /* 0x000fe40000410000 */
[----:B------:R-:W-:Y:S02]  /*5f70*/  FMUL.FTZ R160, R72, R151 ;  /* 0x0000009748a07220 */ /* 0x000fe40000410000 */
[----:B------:R-:W-:Y:S02]  /*5f80*/  FFMA.FTZ R192, R79, -R191, R192 ;  /* 0x800000bf4fc07223 */ /* 0x000fe400000100c0 */
[----:B--2---:R-:W-:Y:S02]  /*5f90*/  FADD.FTZ R6, R159, R6 ;  /* 0x000000069f067221 */ /* 0x004fe40000010000 */
[----:B------:R-:W-:-:S02]  /*5fa0*/  FFMA.FTZ R159, R142, R167, -R158 ;  /* 0x000000a78e9f7223 */ /* 0x000fc4000001089e */
[----:B------:R-:W-:Y:S02]  /*5fb0*/  FFMA.FTZ R5, R184, R5, R185 ;  /* 0x00000005b8057223 */ /* 0x000fe400000100b9 */
[----:B-----5:R-:W-:Y:S02]  /*5fc0*/  FADD.FTZ R7, R163, R156 ;  /* 0x0000009ca3077221 */ /* 0x020fe40000010000 */
[----:B------:R-:W-:Y:S02]  /*5fd0*/  FFMA.FTZ R142, R142, R169, R144 ;  /* 0x000000a98e8e7223 */ /* 0x000fe40000010090 */
[----:B------:R-:W-:Y:S01]  /*5fe0*/  FMUL.FTZ R157, R75, R162 ;  /* 0x000000a24b9d7220 */ /* 0x000fe20000410000 */
[----:B------:R0:W-:Y:S01]  /*5ff0*/  @!P0 STS.128 [R73.X16+0x21b0], R4 ;  /* 0x0021b00449008388 */ /* 0x0001e2000000cc00 */
[----:B------:R-:W-:Y:S02]  /*6000*/  FFMA.FTZ R22, R149, -R160, R162 ;  /* 0x800000a095167223 */ /* 0x000fe400000100a2 */
[----:B------:R-:W-:-:S02]  /*6010*/  FFMA.FTZ R192, R77, -R179, R192 ;  /* 0x800000b34dc07223 */ /* 0x000fc400000100c0 */
[----:B------:R-:W-:Y:S02]  /*6020*/  FFMA.FTZ R23, R153, -R160, R164 ;  /* 0x800000a099177223 */ /* 0x000fe400000100a4 */
[----:B------:R-:W-:Y:S02]  /*6030*/  FMUL.FTZ R161, R75, R164 ;  /* 0x000000a44ba17220 */ /* 0x000fe40000410000 */
[----:B------:R-:W-:Y:S02]  /*6040*/  FMUL.FTZ R162, R72, R169 ;  /* 0x000000a948a27220 */ /* 0x000fe40000410000 */
[----:B------:R-:W-:Y:S02]  /*6050*/  FADD.FTZ R165, -R165, R142 ;  /* 0x0000008ea5a57221 */ /* 0x000fe40000010100 */
[----:B------:R-:W-:Y:S01]  /*6060*/  FADD.FTZ R156, R192, -R161 ;  /* 0x800000a1c09c7221 */ /* 0x000fe20000010000 */
[----:B------:R-:W-:Y:S01]  /*6070*/  SHF.L.U32 R161, R62, 0x4, RZ ;  /* 0x000000043ea17819 */ /* 0x000fe200000006ff */
[----:B------:R-:W-:-:S02]  /*6080*/  FMUL.FTZ R160, R72, R167 ;  /* 0x000000a748a07220 */ /* 0x000fc40000410000 */
[----:B0-----:R-:W-:Y:S01]  /*6090*/  FMUL.FTZ R5, R23, R162 ;  /* 0x000000a217057220 */ /* 0x001fe20000410000 */
[----:B------:R-:W-:Y:S01]  /*60a0*/  LEA.HI.SX32 R144, R161, R161, 0x1b ;  /* 0x000000a1a1907211 */ /* 0x000fe200078fdaff */
[----:B------:R-:W-:Y:S02]  /*60b0*/  FADD.FTZ R159, R166, R159 ;  /* 0x0000009fa69f7221 */ /* 0x000fe40000010000 */
[----:B------:R-:W-:Y:S02]  /*60c0*/  FMUL.FTZ R4, R132, -R165 ;  /* 0x800000a584047220 */ /* 0x000fe40000410000 */
[-C--:B------:R-:W-:Y:S02]  /*60d0*/  FFMA.FTZ R142, R22, R160.reuse, R5 ;  /* 0x000000a0168e7223 */ /* 0x080fe40000010005 */
[----:B------:R-:W-:Y:S02]  /*60e0*/  FMUL.FTZ R5, R132, -R159 ;  /* 0x8000009f84057220 */ /* 0x000fe40000410000 */
[----:B------:R-:W-:-:S02]  /*60f0*/  FMUL.FTZ R7, R23, R160 ;  /* 0x000000a017077220 */ /* 0x000fc40000410000 */
[----:B------:R-:W-:Y:S02]  /*6100*/  FMUL.FTZ R6, R74, R165 ;  /* 0x000000a54a067220 */ /* 0x000fe40000410000 */
[-C--:B------:R-:W-:Y:S02]  /*6110*/  FFMA.FTZ R161, R130, R159.reuse, -R4 ;  /* 0x0000009f82a17223 */ /* 0x080fe40000010804 */
[----:B------:R-:W-:Y:S02]  /*6120*/  FMUL.FTZ R4, R74, R159 ;  /* 0x0000009f4a047220 */ /* 0x000fe40000410000 */
[----:B------:R-:W-:Y:S02]  /*6130*/  FFMA.FTZ R130, R130, R165, R5 ;  /* 0x000000a582827223 */ /* 0x000fe40000010005 */
[----:B------:R-:W-:Y:S02]  /*6140*/  FFMA.FTZ R132, R22, R162, -R7 ;  /* 0x000000a216847223 */ /* 0x000fe40000010807 */
[----:B------:R-:W-:-:S02]  /*6150*/  FMUL.FTZ R5, R155, R6 ;  /* 0x000000069b057220 */ /* 0x000fc40000410000 */
[-C--:B------:R-:W-:Y:S02]  /*6160*/  FMUL.FTZ R7, R155, R4.reuse ;  /* 0x000000049b077220 */ /* 0x080fe40000410000 */
[----:B------:R-:W-:Y:S02]  /*6170*/  FADD.FTZ R161, R172, R161 ;  /* 0x000000a1aca17221 */ /* 0x000fe40000010000 */
[----:B------:R-:W-:Y:S02]  /*6180*/  FADD.FTZ R171, -R171, R130 ;  /* 0x00000082abab7221 */ /* 0x000fe40000010100 */
[-C--:B------:R-:W-:Y:S02]  /*6190*/  FFMA.FTZ R5, R154, R4.reuse, R5 ;  /* 0x000000049a057223 */ /* 0x080fe40000010005 */
[----:B------:R-:W-:Y:S02]  /*61a0*/  FMUL.FTZ R187, R145, R4 ;  /* 0x0000000491bb7220 */ /* 0x000fe40000410000 */
[----:B------:R-:W-:-:S02]  /*61b0*/  FMUL.FTZ R179, R151, R162 ;  /* 0x000000a297b37220 */ /* 0x000fc40000410000 */
[-C--:B------:R-:W-:Y:S01]  /*61c0*/  FMUL.FTZ R189, R145, R6.reuse ;  /* 0x0000000691bd7220 */ /* 0x080fe20000410000 */
[----:B------:R-:W-:Y:S01]  /*61d0*/  STS [R144.X4+0x450], R187 ;  /* 0x000450bb90007388 */ /* 0x000fe20000004800 */
[----:B------:R-:W-:Y:S02]  /*61e0*/  FFMA.FTZ R4, R154, R6, -R7 ;  /* 0x000000069a047223 */ /* 0x000fe40000010807 */
[C---:B------:R-:W-:Y:S01]  /*61f0*/  FMUL.FTZ R6, R128.reuse, -R161 ;  /* 0x800000a180067220 */ /* 0x040fe20000410000 */
[----:B------:R0:W-:Y:S01]  /*6200*/  STS [R144.X4+0x45c], R179 ;  /* 0x00045cb390007388 */ /* 0x0001e20000004800 */
[-C--:B------:R-:W-:Y:S02]  /*6210*/  FMUL.FTZ R128, R128, -R171.reuse ;  /* 0x800000ab80807220 */ /* 0x080fe40000410000 */
[----:B------:R-:W-:Y:S01]  /*6220*/  FFMA.FTZ R185, R126, R171, R6 ;  /* 0x000000ab7eb97223 */ /* 0x000fe20000010006 */
[----:B------:R-:W-:Y:S01]  /*6230*/  STS [R144.X4+0x454], R189 ;  /* 0x000454bd90007388 */ /* 0x000fe20000004800 */
[----:B------:R-:W-:-:S02]  /*6240*/  FMUL.FTZ R163, R151, R160 ;  /* 0x000000a097a37220 */ /* 0x000fc40000410000 */
[----:B------:R-:W-:Y:S02]  /*6250*/  FADD.FTZ R185, -R170, R185 ;  /* 0x000000b9aab97221 */ /* 0x000fe40000010100 */
[----:B------:R-:W-:Y:S01]  /*6260*/  FFMA.FTZ R152, R109, -R152, R191 ;  /* 0x800000986d987223 */ /* 0x000fe200000100bf */
[----:B------:R1:W-:Y:S01]  /*6270*/  STS [R144.X4+0x458], R163 ;  /* 0x000458a390007388 */ /* 0x0003e20000004800 */
[----:B0-----:R-:W-:Y:S02]  /*6280*/  FFMA.FTZ R179, R126, R161, -R128 ;  /* 0x000000a17eb37223 */ /* 0x001fe40000010880 */
[----:B------:R-:W-:Y:S02]  /*6290*/  FMUL.FTZ R6, R124, -R185 ;  /* 0x800000b97c067220 */ /* 0x000fe40000410000 */
[----:B------:R-:W-:Y:S02]  /*62a0*/  FADD.FTZ R179, R168, R179 ;  /* 0x000000b3a8b37221 */ /* 0x000fe40000010000 */
[----:B------:R-:W-:-:S02]  /*62b0*/  FMUL.FTZ R7, R76, R161 ;  /* 0x000000a14c077220 */ /* 0x000fc40000410000 */
[-C--:B------:R-:W-:Y:S02]  /*62c0*/  FMUL.FTZ R124, R124, -R179.reuse ;  /* 0x800000b37c7c7220 */ /* 0x080fe40000410000 */
[C---:B------:R-:W-:Y:S02]  /*62d0*/  FFMA.FTZ R6, R122.reuse, R179, -R6 ;  /* 0x000000b37a067223 */ /* 0x040fe40000010806 */
[----:B------:R-:W-:Y:S02]  /*62e0*/  FFMA.FTZ R187, R122, R185, R124 ;  /* 0x000000b97abb7223 */ /* 0x000fe4000001007c */
[----:B-1----:R-:W-:Y:S02]  /*62f0*/  FMUL.FTZ R163, R76, R171 ;  /* 0x000000ab4ca37220 */ /* 0x002fe40000410000 */
[----:B------:R-:W-:Y:S02]  /*6300*/  FADD.FTZ R187, -R176, R187 ;  /* 0x000000bbb0bb7221 */ /* 0x000fe40000010100 */
[----:B------:R-:W-:-:S02]  /*6310*/  FADD.FTZ R189, R175, R6 ;  /* 0x00000006afbd7221 */ /* 0x000fc40000010000 */
[----:B------:R-:W-:Y:S02]  /*6320*/  FMUL.FTZ R126, R152, R163 ;  /* 0x000000a3987e7220 */ /* 0x000fe40000410000 */
[C---:B------:R-:W-:Y:S02]  /*6330*/  FMUL.FTZ R6, R120.reuse, -R187 ;  /* 0x800000bb78067220 */ /* 0x040fe40000410000 */
[----:B------:R-:W-:Y:S02]  /*6340*/  FMUL.FTZ R120, R120, -R189 ;  /* 0x800000bd78787220 */ /* 0x000fe40000410000 */
[-C--:B------:R-:W-:Y:S02]  /*6350*/  FMUL.FTZ R130, R152, R7.reuse ;  /* 0x0000000798827220 */ /* 0x080fe40000410000 */
[-C--:B------:R-:W-:Y:S02]  /*6360*/  FFMA.FTZ R128, R150, R7.reuse, R126 ;  /* 0x0000000796807223 */ /* 0x080fe4000001007e */
[----:B------:R-:W-:-:S02]  /*6370*/  FMUL.FTZ R191, R107, R7 ;  /* 0x000000076bbf7220 */ /* 0x000fc40000410000 */
[----:B------:R-:W-:Y:S02]  /*6380*/  FMUL.FTZ R7, R78, R179 ;  /* 0x000000b34e077220 */ /* 0x000fe40000410000 */
[----:B------:R-:W-:Y:S01]  /*6390*/  FFMA.FTZ R120, R118, R187, R120 ;  /* 0x000000bb76787223 */ /* 0x000fe20000010078 */
[----:B------:R-:W-:Y:S01]  /*63a0*/  STS [R144.X4+0x448], R191 ;  /* 0x000448bf90007388 */ /* 0x000fe20000004800 */
[-C--:B------:R-:W-:Y:S02]  /*63b0*/  FMUL.FTZ R195, R107, R163.reuse ;  /* 0x000000a36bc37220 */ /* 0x080fe40000410000 */
[----:B------:R-:W-:Y:S02]  /*63c0*/  FFMA.FTZ R205, R150, R163, -R130 ;  /* 0x000000a396cd7223 */ /* 0x000fe40000010882 */
[----:B------:R-:W-:Y:S01]  /*63d0*/  FFMA.FTZ R175, R118, R189, -R6 ;  /* 0x000000bd76af7223 */ /* 0x000fe20000010806 */
[----:B------:R0:W-:Y:S01]  /*63e0*/  STS [R144.X4+0x44c], R195 ;  /* 0x00044cc390007388 */ /* 0x0001e20000004800 */
[----:B------:R-:W-:-:S02]  /*63f0*/  FMUL.FTZ R163, R78, R185 ;  /* 0x000000b94ea37220 */ /* 0x000fc40000410000 */
[----:B------:R-:W-:Y:S02]  /*6400*/  FMUL.FTZ R6, R148, R7 ;  /* 0x0000000794067220 */ /* 0x000fe40000410000 */
[----:B------:R-:W-:Y:S02]  /*6410*/  FADD.FTZ R173, -R173, R120 ;  /* 0x00000078adad7221 */ /* 0x000fe40000010100 */
[----:B------:R-:W-:Y:S02]  /*6420*/  FFMA.FTZ R203, R146, R163, -R6 ;  /* 0x000000a392cb7223 */ /* 0x000fe40000010806 */
[----:B------:R-:W-:Y:S02]  /*6430*/  FADD.FTZ R175, R174, R175 ;  /* 0x000000afaeaf7221 */ /* 0x000fe40000010000 */
[----:B------:R-:W-:Y:S02]  /*6440*/  FMUL.FTZ R6, R114, -R173 ;  /* 0x800000ad72067220 */ /* 0x000fe40000410000 */
[----:B------:R-:W-:-:S02]  /*6450*/  FMUL.FTZ R122, R148, R163 ;  /* 0x000000a3947a7220 */ /* 0x000fc40000410000 */
[C---:B0-----:R-:W-:Y:S02]  /*6460*/  FMUL.FTZ R195, R113.reuse, R163 ;  /* 0x000000a371c37220 */ /* 0x041fe40000410000 */
[----:B------:R-:W-:Y:S02]  /*6470*/  FMUL.FTZ R191, R80, R187 ;  /* 0x000000bb50bf7220 */ /* 0x000fe40000410000 */
[-C--:B------:R-:W-:Y:S01]  /*6480*/  FMUL.FTZ R114, R114, -R175.reuse ;  /* 0x800000af72727220 */ /* 0x080fe20000410000 */
[----:B------:R0:W-:Y:S01]  /*6490*/  STS [R144.X4+0x444], R195 ;  /* 0x000444c390007388 */ /* 0x0001e20000004800 */
[----:B------:R-:W-:Y:S02]  /*64a0*/  FFMA.FTZ R163, R116, R175, -R6 ;  /* 0x000000af74a37223 */ /* 0x000fe40000010806 */
[-C--:B------:R-:W-:Y:S02]  /*64b0*/  FFMA.FTZ R126, R146, R7.reuse, R122 ;  /* 0x00000007927e7223 */ /* 0x080fe4000001007a */
[----:B------:R-:W-:-:S02]  /*64c0*/  FMUL.FTZ R193, R113, R7 ;  /* 0x0000000771c17220 */ /* 0x000fc40000410000 */
[----:B------:R-:W-:Y:S02]  /*64d0*/  FMUL.FTZ R7, R80, R189 ;  /* 0x000000bd50077220 */ /* 0x000fe40000410000 */
[----:B------:R-:W-:Y:S01]  /*64e0*/  FMUL.FTZ R6, R140, R191 ;  /* 0x000000bf8c067220 */ /* 0x000fe20000410000 */
[----:B------:R1:W-:Y:S01]  /*64f0*/  STS [R144.X4+0x440], R193 ;  /* 0x000440c190007388 */ /* 0x0003e20000004800 */
[----:B------:R-:W-:Y:S02]  /*6500*/  FFMA.FTZ R114, R116, R173, R114 ;  /* 0x000000ad74727223 */ /* 0x000fe40000010072 */
[----:B------:R-:W-:Y:S02]  /*6510*/  FADD.FTZ R163, R178, R163 ;  /* 0x000000a3b2a37221 */ /* 0x000fe40000010000 */
[----:B------:R-:W-:Y:S02]  /*6520*/  FFMA.FTZ R124, R138, R7, R6 ;  /* 0x000000078a7c7223 */ /* 0x000fe40000010006 */
[----:B------:R-:W-:-:S02]  /*6530*/  FADD.FTZ R177, -R177, R114 ;  /* 0x00000072b1b17221 */ /* 0x000fc40000010100 */
[C---:B------:R-:W-:Y:S02]  /*6540*/  FMUL.FTZ R6, R110.reuse, -R163 ;  /* 0x800000a36e067220 */ /* 0x040fe40000410000 */
[-C--:B------:R-:W-:Y:S02]  /*6550*/  FMUL.FTZ R110, R110, -R177.reuse ;  /* 0x800000b16e6e7220 */ /* 0x080fe40000410000 */
[----:B------:R-:W-:Y:S02]  /*6560*/  FFMA.FTZ R6, R112, R177, R6 ;  /* 0x000000b170067223 */ /* 0x000fe40000010006 */
[-C--:B------:R-:W-:Y:S02]  /*6570*/  FMUL.FTZ R114, R140, R7.reuse ;  /* 0x000000078c727220 */ /* 0x080fe40000410000 */
[----:B------:R-:W-:Y:S02]  /*6580*/  FMUL.FTZ R197, R119, R7 ;  /* 0x0000000777c57220 */ /* 0x000fe40000410000 */
[----:B------:R-:W-:-:S02]  /*6590*/  FFMA.FTZ R7, R112, R163, -R110 ;  /* 0x000000a370077223 */ /* 0x000fc4000001086e */
[----:B------:R-:W-:Y:S01]  /*65a0*/  FADD.FTZ R27, -R27, R6 ;  /* 0x000000061b1b7221 */ /* 0x000fe20000010100 */
[----:B------:R2:W-:Y:S01]  /*65b0*/  STS [R144.X4+0x438], R197 ;  /* 0x000438c590007388 */ /* 0x0005e20000004800 */
[----:B------:R-:W-:Y:S02]  /*65c0*/  FADD.FTZ R24, R24, R7 ;  /* 0x0000000718187221 */ /* 0x000fe40000010000 */
[----:B------:R-:W-:Y:S02]  /*65d0*/  FMUL.FTZ R110, R86, R27 ;  /* 0x0000001b566e7220 */ /* 0x000fe40000410000 */
[----:B------:R-:W-:Y:S02]  /*65e0*/  FFMA.FTZ R201, R138, R191, -R114 ;  /* 0x000000bf8ac97223 */ /* 0x000fe40000010872 */
[----:B------:R-:W-:Y:S02]  /*65f0*/  FMUL.FTZ R6, R86, R24 ;  /* 0x0000001856067220 */ /* 0x000fe40000410000 */
[----:B------:R-:W-:-:S02]  /*6600*/  FMUL.FTZ R114, R84, R177 ;  /* 0x000000b154727220 */ /* 0x000fc40000410000 */
[----:B------:R-:W-:Y:S02]  /*6610*/  FMUL.FTZ R7, R21, R110 ;  /* 0x0000006e15077220 */ /* 0x000fe40000410000 */
[----:B------:R-:W-:Y:S02]  /*6620*/  FMUL.FTZ R199, R119, R191 ;  /* 0x000000bf77c77220 */ /* 0x000fe40000410000 */
[----:B0-----:R-:W-:Y:S02]  /*6630*/  FMUL.FTZ R195, R82, R173 ;  /* 0x000000ad52c37220 */ /* 0x001fe40000410000 */
[----:B------:R-:W-:Y:S01]  /*6640*/  FMUL.FTZ R112, R84, R163 ;  /* 0x000000a354707220 */ /* 0x000fe20000410000 */
[----:B------:R0:W-:Y:S01]  /*6650*/  STS [R144.X4+0x43c], R199 ;  /* 0x00043cc790007388 */ /* 0x0001e20000004800 */
[----:B------:R-:W-:Y:S02]  /*6660*/  FMUL.FTZ R116, R26, R114 ;  /* 0x000000721a747220 */ /* 0x000fe40000410000 */
[----:B------:R-:W-:-:S02]  /*6670*/  FFMA.FTZ R7, R20, R6, R7 ;  /* 0x0000000614077223 */ /* 0x000fc40000010007 */
[----:B------:R-:W-:Y:S02]  /*6680*/  FMUL.FTZ R191, R21, R6 ;  /* 0x0000000615bf7220 */ /* 0x000fe40000410000 */
[----:B-1----:R-:W-:Y:S02]  /*6690*/  FMUL.FTZ R193, R82, R175 ;  /* 0x000000af52c17220 */ /* 0x002fe40000410000 */
[----:B------:R-:W-:Y:S02]  /*66a0*/  FMUL.FTZ R120, R136, R195 ;  /* 0x000000c388787220 */ /* 0x000fe40000410000 */
[-C--:B------:R-:W-:Y:S02]  /*66b0*/  FFMA.FTZ R116, R25, R112.reuse, R116 ;  /* 0x0000007019747223 */ /* 0x080fe40000010074 */
[----:B------:R-:W-:Y:S02]  /*66c0*/  FADD.FTZ R7, RZ, R7 ;  /* 0x00000007ff077221 */ /* 0x000fe40000010000 */
[----:B------:R-:W-:-:S02]  /*66d0*/  FMUL.FTZ R118, R26, R112 ;  /* 0x000000701a767220 */ /* 0x000fc40000410000 */
[----:B------:R-:W-:Y:S02]  /*66e0*/  FFMA.FTZ R191, R20, R110, -R191 ;  /* 0x0000006e14bf7223 */ /* 0x000fe400000108bf */
[-C--:B------:R-:W-:Y:S02]  /*66f0*/  FFMA.FTZ R120, R134, R193.reuse, R120 ;  /* 0x000000c186787223 */ /* 0x080fe40000010078 */
[----:B------:R-:W-:Y:S02]  /*6700*/  FADD.FTZ R7, R7, R116 ;  /* 0x0000007407077221 */ /* 0x000fe40000010000 */
[----:B------:R-:W-:Y:S02]  /*6710*/  FFMA.FTZ R118, R25, R114, -R118 ;  /* 0x0000007219767223 */ /* 0x000fe40000010876 */
[----:B------:R-:W-:Y:S02]  /*6720*/  FADD.FTZ R191, RZ, R191 ;  /* 0x000000bfffbf7221 */ /* 0x000fe40000010000 */
[----:B------:R-:W-:-:S02]  /*6730*/  FMUL.FTZ R122, R136, R193 ;  /* 0x000000c1887a7220 */ /* 0x000fc40000410000 */
[----:B------:R-:W-:Y:S02]  /*6740*/  FADD.FTZ R7, R7, R120 ;  /* 0x0000007807077221 */ /* 0x000fe40000010000 */
[----:B--2---:R-:W-:Y:S02]  /*6750*/  FMUL.FTZ R197, R129, R193 ;  /* 0x000000c181c57220 */ /* 0x004fe40000410000 */
[----:B------:R-:W-:Y:S02]  /*6760*/  FADD.FTZ R118, R191, R118 ;  /* 0x00000076bf767221 */ /* 0x000fe40000010000 */
[----:B------:R-:W-:Y:S01]  /*6770*/  FFMA.FTZ R191, R134, R195, -R122 ;  /* 0x000000c386bf7223 */ /* 0x000fe2000001087a */
[----:B------:R-:W-:Y:S01]  /*6780*/  STS [R144.X4+0x430], R197 ;  /* 0x000430c590007388 */ /* 0x000fe20000004800 */
[----:B------:R-:W-:Y:S01]  /*6790*/  FMUL.FTZ R193, R135, R112 ;  /* 0x0000007087c17220 */ /* 0x000fe20000410000 */
[----:B------:R-:W-:Y:S01]  /*67a0*/  LEA R112, R47, -R62, 0x1 ;  /* 0x8000003e2f707211 */ /* 0x000fe200078e08ff */
[----:B------:R-:W-:-:S02]  /*67b0*/  FADD.FTZ R7, R7, R124 ;  /* 0x0000007c07077221 */ /* 0x000fc40000010000 */
[----:B------:R-:W-:Y:S01]  /*67c0*/  FADD.FTZ R118, R118, R191 ;  /* 0x000000bf76767221 */ /* 0x000fe20000010000 */
[----:B------:R-:W-:Y:S01]  /*67d0*/  ISETP.GE.AND P0, PT, R112, 0x1, PT ;  /* 0x000000017000780c */ /* 0x000fe20003f06270 */
[----:B------:R-:W-:Y:S01]  /*67e0*/  FADD.FTZ R7, R7, R126 ;  /* 0x0000007e07077221 */ /* 0x000fe20000010000 */
[----:B------:R1:W-:Y:S01]  /*67f0*/  STS [R144.X4+0x428], R193 ;  /* 0x000428c190007388 */ /* 0x0003e20000004800 */
[----:B------:R-:W-:Y:S01]  /*6800*/  FADD.FTZ R118, R118, R201 ;  /* 0x000000c976767221 */ /* 0x000fe20000010000 */
[----:B------:R-:W-:Y:S01]  /*6810*/  ISETP.GE.AND P1, PT, R112, 0x21, PT ;  /* 0x000000217000780c */ /* 0x000fe20003f26270 */
[----:B0-----:R-:W-:Y:S02]  /*6820*/  FMUL.FTZ R199, R129, R195 ;  /* 0x000000c381c77220 */ /* 0x001fe40000410000 */
[----:B------:R-:W-:Y:S02]  /*6830*/  FADD.FTZ R128, R7, R128 ;  /* 0x0000008007807221 */ /* 0x000fe40000010000 */
[----:B------:R-:W-:Y:S01]  /*6840*/  FMUL.FTZ R195, R135, R114 ;  /* 0x0000007287c37220 */ /* 0x000fe20000410000 */
[----:B------:R0:W-:Y:S01]  /*6850*/  STS [R144.X4+0x434], R199 ;  /* 0x000434c790007388 */ /* 0x0001e20000004800 */
[C---:B------:R-:W-:Y:S01]  /*6860*/  FMUL.FTZ R7, R137.reuse, R6 ;  /* 0x0000000689077220 */ /* 0x040fe20000410000 */
[----:B-1----:R-:W-:Y:S01]  /*6870*/  IADD3 R193, R62, 0x20, RZ ;  /* 0x000000203ec17810 */ /* 0x002fe20007ffe0ff */
[----:B------:R-:W-:Y:S01]  /*6880*/  FMUL.FTZ R191, R137, R110 ;  /* 0x0000006e89bf7220 */ /* 0x000fe20000410000 */
[----:B------:R1:W-:Y:S01]  /*6890*/  STS [R144.X4+0x42c], R195 ;  /* 0x00042cc390007388 */ /* 0x0003e20000004800 */
[----:B------:R-:W-:-:S02]  /*68a0*/  FADD.FTZ R118, R118, R203 ;  /* 0x000000cb76767221 */ /* 0x000fc40000010000 */
[----:B------:R-:W-:Y:S01]  /*68b0*/  FADD.FTZ R157, R190, R157 ;  /* 0x0000009dbe9d7221 */ /* 0x000fe20000010000 */
[----:B------:R1:W-:Y:S01]  /*68c0*/  STS [R144.X4+0x420], R7 ;  /* 0x0004200790007388 */ /* 0x0003e20000004800 */
[----:B------:R-:W-:Y:S02]  /*68d0*/  FADD.FTZ R205, R118, R205 ;  /* 0x000000cd76cd7221 */ /* 0x000fe40000010000 */
[----:B0-----:R-:W-:Y:S01]  /*68e0*/  FADD.FTZ R199, R128, R5 ;  /* 0x0000000580c77221 */ /* 0x001fe20000010000 */
[----:B------:R1:W-:Y:S01]  /*68f0*/  STS [R144.X4+0x424], R191 ;  /* 0x000424bf90007388 */ /* 0x0003e20000004800 */
[----:B------:R-:W-:-:S03]  /*6900*/  FADD.FTZ R205, R205, R4 ;  /* 0x00000004cdcd7221 */ /* 0x000fc60000010000 */
        /* <DEDUP_REMOVED lines=27> */
.L_x_11594:
[----:B-1----:R-:W-:Y:S05]  /*6ac0*/  BSYNC B0 ;  /* 0x0000000000007941 */ /* 0x002fea0003800000 */
.L_x_11593:
        /* <DEDUP_REMOVED lines=9> */
.L_x_11596:
[----:B------:R-:W-:Y:S05]  /*6b60*/  BSYNC B0 ;  /* 0x0000000000007941 */ /* 0x000fea0003800000 */
.L_x_11595:
        /* <DEDUP_REMOVED lines=14> */
.L_x_11598:
[----:B------:R-:W-:Y:S05]  /*6c50*/  BSYNC B0 ;  /* 0x0000000000007941 */ /* 0x000fea0003800000 */
.L_x_11597:
[----:B------:R-:W2:Y:S01]  /*6c60*/  LDS R7, [R7.X4+0x5a0] ;  /* 0x0005a00007077984 */ /* 0x000ea20000004800 */
[----:B------:R-:W-:Y:S01]  /*6c70*/  BSSY B0, `(.L_x_11599) ;  /* 0x0000005000007945 */ /* 0x000fe20003800000 */
[----:B-1----:R-:W-:Y:S02]  /*6c80*/  IADD3 R5, R62, 0xa0, RZ ;  /* 0x000000a03e057810 */ /* 0x002fe40007ffe0ff */
[----:B------:R-:W-:Y:S01]  /*6c90*/  LEA.HI.SX32 R191, R191, R62, 0x1b ;  /* 0x0000003ebfbf7211 */ /* 0x000fe200078fdaff */
[----:B------:R-:W-:Y:S05]  /*6ca0*/  @!P0 BRA `(.L_x_11600) ;  /* 0x0000001000008947 */ /* 0x000fea0003800000 */
[----:B--2---:R1:W-:Y:S02]  /*6cb0*/  RED.E.ADD.F32.FTZ.RN.STRONG.GPU [R18.64+-0x680], R7 ;  /* 0xfff980071200798e */ /* 0x0043e4000c10e786 */
.L_x_11600:
[----:B------:R-:W-:Y:S05]  /*6cc0*/  BSYNC B0 ;  /* 0x0000000000007941 */ /* 0x000fea0003800000 */
.L_x_11599:
[----:B------:R-:W3:Y:S01]  /*6cd0*/  LDS R191, [R191.X4+0x620] ;  /* 0x00062000bfbf7984 */ /* 0x000ee20000004800 */
[----:B------:R-:W-:Y:S01]  /*6ce0*/  BSSY B0, `(.L_x_11601) ;  /* 0x0000005000007945 */ /* 0x000fe20003800000 */
[----:B-12---:R-:W-:Y:S02]  /*6cf0*/  IADD3 R7, R62, 0xc0, RZ ;  /* 0x000000c03e077810 */ /* 0x006fe40007ffe0ff */
[----:B------:R-:W-:Y:S01]  /*6d00*/  LEA.HI.SX32 R5, R5, R62, 0x1b ;  /* 0x0000003e05057211 */ /* 0x000fe200078fdaff */
[----:B------:R-:W-:Y:S05]  /*6d10*/  @!P1 BRA `(.L_x_11602) ;  /* 0x0000001000009947 */ /* 0x000fea0003800000 */
[----:B---3--:R1:W-:Y:S02]  /*6d20*/  RED.E.ADD.F32.FTZ.RN.STRONG.GPU [R18.64+-0x600], R191 ;  /* 0xfffa00bf1200798e */ /* 0x0083e4000c10e786 */
.L_x_11602:
[----:B------:R-:W-:Y:S05]  /*6d30*/  BSYNC B0 ;  /* 0x0000000000007941 */ /* 0x000fea0003800000 */
.L_x_11601:
[----:B------:R-:W2:Y:S01]  /*6d40*/  LDS R5, [R5.X4+0x6a0] ;  /* 0x0006a00005057984 */ /* 0x000ea20000004800 */
[----:B------:R-:W-:Y:S01]  /*6d50*/  BSSY B0, `(.L_x_11603) ;  /* 0x0000005000007945 */ /* 0x000fe20003800000 */
[----:B-1-3--:R-:W-:-:S02]  /*6d60*/  IADD3 R191, R62, 0xe0, RZ ;  /* 0x000000e03ebf7810 */ /* 0x00afc40007ffe0ff */
[----:B------:R-:W-:Y:S01]  /*6d70*/  LEA.HI.SX32 R7, R7, R62, 0x1b ;  /* 0x0000003e07077211 */ /* 0x000fe200078fdaff */
[----:B------:R-:W-:Y:S05]  /*6d80*/  @!P2 BRA `(.L_x_11604) ;  /* 0x000000100000a947 */ /* 0x000fea0003800000 */
[----:B--2---:R1:W-:Y:S02]  /*6d90*/  RED.E.ADD.F32.FTZ.RN.STRONG.GPU [R18.64+-0x580], R5 ;  /* 0xfffa80051200798e */ /* 0x0043e4000c10e786 */
.L_x_11604:
[----:B------:R-:W-:Y:S05]  /*6da0*/  BSYNC B0 ;  /* 0x0000000000007941 */ /* 0x000fea0003800000 */
.L_x_11603:
[----:B------:R-:W3:Y:S01]  /*6db0*/  LDS R7, [R7.X4+0x720] ;  /* 0x0007200007077984 */ /* 0x000ee20000004800 */
[----:B------:R-:W-:Y:S01]  /*6dc0*/  BSSY B0, `(.L_x_11605) ;  /* 0x0000005000007945 */ /* 0x000fe20003800000 */
[----:B-12---:R-:W-:Y:S02]  /*6dd0*/  IADD3 R5, R62, 0x100, RZ ;  /* 0x000001003e057810 */ /* 0x006fe40007ffe0ff */
[----:B------:R-:W-:Y:S01]  /*6de0*/  LEA.HI.SX32 R191, R191, R62, 0x1b ;  /* 0x0000003ebfbf7211 */ /* 0x000fe200078fdaff */
[----:B------:R-:W-:Y:S05]  /*6df0*/  @!P3 BRA `(.L_x_11606) ;  /* 0x000000100000b947 */ /* 0x000fea0003800000 */
[----:B---3--:R1:W-:Y:S02]  /*6e00*/  RED.E.ADD.F32.FTZ.RN.STRONG.GPU [R18.64+-0x500], R7 ;  /* 0xfffb00071200798e */ /* 0x0083e4000c10e786 */
.L_x_11606:
[----:B------:R-:W-:Y:S05]  /*6e10*/  BSYNC B0 ;  /* 0x0000000000007941 */ /* 0x000fea0003800000 */
.L_x_11605:
[----:B------:R-:W2:Y:S01]  /*6e20*/  LDS R191, [R191.X4+0x7a0] ;  /* 0x0007a000bfbf7984 */ /* 0x000ea20000004800 */
[----:B------:R-:W-:Y:S01]  /*6e30*/  BSSY B0, `(.L_x_11607) ;  /* 0x0000004000007945 */ /* 0x000fe20003800000 */
[----:B------:R-:W-:Y:S01]  /*6e40*/  LEA.HI.SX32 R5, R5, R62, 0x1b ;  /* 0x0000003e05057211 */ /* 0x000fe200078fdaff */
[----:B------:R-:W-:Y:S05]  /*6e50*/  @!P4 BRA `(.L_x_11608) ;  /* 0x000000100000c947 */ /* 0x000fea0003800000 */
[----:B--2---:R2:W-:Y:S02]  /*6e60*/  RED.E.ADD.F32.FTZ.RN.STRONG.GPU [R18.64+-0x480], R191 ;  /* 0xfffb80bf1200798e */ /* 0x0045e4000c10e786 */
.L_x_11608:
[----:B------:R-:W-:Y:S05]  /*6e70*/  BSYNC B0 ;  /* 0x0000000000007941 */ /* 0x000fea0003800000 */
.L_x_11607:
[----:B------:R-:W4:Y:S01]  /*6e80*/  LDS R5, [R5.X4+0x820] ;  /* 0x0008200005057984 */ /* 0x000f220000004800 */
[----:B------:R-:W-:Y:S01]  /*6e90*/  BSSY B0, `(.L_x_11609) ;  /* 0x0000005000007945 */ /* 0x000fe20003800000 */
[----:B-1-3--:R-:W-:-:S02]  /*6ea0*/  IADD3 R7, R62, 0x120, RZ ;  /* 0x000001203e077810 */ /* 0x00afc40007ffe0ff */
[----:B--2---:R-:W-:Y:S01]  /*6eb0*/  IADD3 R191, R62, 0x140, RZ ;  /* 0x000001403ebf7810 */ /* 0x004fe20007ffe0ff */
[----:B------:R-:W-:Y:S05]  /*6ec0*/  @!P5 BRA `(.L_x_11610) ;  /* 0x000000100000d947 */ /* 0x000fea0003800000 */
[----:B----4-:R1:W-:Y:S02]  /*6ed0*/  RED.E.ADD.F32.FTZ.RN.STRONG.GPU [R18.64+-0x400], R5 ;  /* 0xfffc00051200798e */ /* 0x0103e4000c10e786 */
.L_x_11610:
[----:B------:R-:W-:Y:S05]  /*6ee0*/  BSYNC B0 ;  /* 0x0000000000007941 */ /* 0x000fea0003800000 */
.L_x_11609:
        /* <DEDUP_REMOVED lines=14> */
.L_x_11612:
[----:B------:R-:W-:Y:S05]  /*6fd0*/  BSYNC B0 ;  /* 0x0000000000007941 */ /* 0x000fea0003800000 */
.L_x_11611:
[----:B------:R-:W2:Y:S01]  /*6fe0*/  LDS R191, [R191.X4+0x920] ;  /* 0x00092000bfbf7984 */ /* 0x000ea20000004800 */
[----:B------:R-:W-:Y:S01]  /*6ff0*/  BSSY B0, `(.L_x_11613) ;  /* 0x0000005000007945 */ /* 0x000fe20003800000 */
[----:B-1----:R-:W-:-:S02]  /*7000*/  IADD3 R7, R62, 0x180, RZ ;  /* 0x000001803e077810 */ /* 0x002fc40007ffe0ff */
[----:B------:R-:W-:Y:S01]  /*7010*/  LEA.HI.SX32 R5, R5, R62, 0x1b ;  /* 0x0000003e05057211 */ /* 0x000fe200078fdaff */
[----:B------:R-:W-:Y:S05]  /*7020*/  @!P0 BRA `(.L_x_11614) ;  /* 0x0000001000008947 */ /* 0x000fea0003800000 */
[----:B--2---:R1:W-:Y:S02]  /*7030*/  RED.E.ADD.F32.FTZ.RN.STRONG.GPU [R18.64+-0x300], R191 ;  /* 0xfffd00bf1200798e */ /* 0x0043e4000c10e786 */
.L_x_11614:
[----:B------:R-:W-:Y:S05]  /*7040*/  BSYNC B0 ;  /* 0x0000000000007941 */ /* 0x000fea0003800000 */
.L_x_11613:
[----:B------:R-:W3:Y:S01]  /*7050*/  LDS R5, [R5.X4+0x9a0] ;  /* 0x0009a00005057984 */ /* 0x000ee20000004800 */
[----:B------:R-:W-:Y:S01]  /*7060*/  BSSY B0, `(.L_x_11615) ;  /* 0x0000005000007945 */ /* 0x000fe20003800000 */
[----:B-12---:R-:W-:Y:S02]  /*7070*/  IADD3 R191, R62, 0x1a0, RZ ;  /* 0x000001a03ebf7810 */ /* 0x006fe40007ffe0ff */
[----:B------:R-:W-:Y:S01]  /*7080*/  LEA.HI.SX32 R7, R7, R62, 0x1b ;  /* 0x0000003e07077211 */ /* 0x000fe200078fdaff */
[----:B------:R-:W-:Y:S05]  /*7090*/  @!P1 BRA `(.L_x_11616) ;  /* 0x0000001000009947 */ /* 0x000fea0003800000 */
[----:B---3--:R1:W-:Y:S02]  /*70a0*/  RED.E.ADD.F32.FTZ.RN.STRONG.GPU [R18.64+-0x280], R5 ;  /* 0xfffd80051200798e */ /* 0x0083e4000c10e786 */
.L_x_11616:
[----:B------:R-:W-:Y:S05]  /*70b0*/  BSYNC B0 ;  /* 0x0000000000007941 */ /* 0x000fea0003800000 */
.L_x_11615:
[----:B------:R-:W2:Y:S01]  /*70c0*/  LDS R7, [R7.X4+0xa20] ;  /* 0x000a200007077984 */ /* 0x000ea20000004800 */
[----:B------:R-:W-:Y:S01]  /*70d0*/  BSSY B0, `(.L_x_11617) ;  /* 0x0000005000007945 */ /* 0x000fe20003800000 */
[----:B-1-3--:R-:W-:Y:S02]  /*70e0*/  IADD3 R5, R62, 0x1c0, RZ ;  /* 0x000001c03e057810 */ /* 0x00afe40007ffe0ff */
[----:B------:R-:W-:Y:S01]  /*70f0*/  LEA.HI.SX32 R191, R191, R62, 0x1b ;  /* 0x0000003ebfbf7211 */ /* 0x000fe200078fdaff */
[----:B------:R-:W-:Y:S05]  /*7100*/  @!P2 BRA `(.L_x_11618) ;  /* 0x000000100000a947 */ /* 0x000fea0003800000 */
[----:B--2---:R1:W-:Y:S02]  /*7110*/  RED.E.ADD.F32.FTZ.RN.STRONG.GPU [R18.64+-0x200], R7 ;  /* 0xfffe00071200798e */ /* 0x0043e4000c10e786 */
.L_x_11618:
[----:B------:R-:W-:Y:S05]  /*7120*/  BSYNC B0 ;  /* 0x0000000000007941 */ /* 0x000fea0003800000 */
.L_x_11617:
[----:B------:R-:W3:Y:S01]  /*7130*/  LDS R191, [R191.X4+0xaa0] ;  /* 0x000aa000bfbf7984 */ /* 0x000ee20000004800 */
[----:B------:R-:W-:Y:S01]  /*7140*/  BSSY B0, `(.L_x_11619) ;  /* 0x0000005000007945 */ /* 0x000fe20003800000 */
[----:B-12---:R-:W-:-:S02]  /*7150*/  IADD3 R7, R62, 0x1e0, RZ ;  /* 0x000001e03e077810 */ /* 0x006fc40007ffe0ff */
[----:B------:R-:W-:Y:S01]  /*7160*/  LEA.HI.SX32 R5, R5, R62, 0x1b ;  /* 0x0000003e05057211 */ /* 0x000fe200078fdaff */
[----:B------:R-:W-:Y:S05]  /*7170*/  @!P3 BRA `(.L_x_11620) ;  /* 0x000000100000b947 */ /* 0x000fea0003800000 */
[----:B---3--:R1:W-:Y:S02]  /*7180*/  RED.E.ADD.F32.FTZ.RN.STRONG.GPU [R18.64+-0x180], R191 ;  /* 0xfffe80bf1200798e */ /* 0x0083e4000c10e786 */
.L_x_11620:
[----:B------:R-:W-:Y:S05]  /*7190*/  BSYNC B0 ;  /* 0x0000000000007941 */ /* 0x000fea0003800000 */
.L_x_11619:
[----:B------:R-:W2:Y:S01]  /*71a0*/  LDS R5, [R5.X4+0xb20] ;  /* 0x000b200005057984 */ /* 0x000ea20000004800 */
[----:B------:R-:W-:Y:S01]  /*71b0*/  BSSY B0, `(.L_x_11621) ;  /* 0x0000004000007945 */ /* 0x000fe20003800000 */
[----:B------:R-:W-:Y:S01]  /*71c0*/  LEA.HI.SX32 R7, R7, R62, 0x1b ;  /* 0x0000003e07077211 */ /* 0x000fe200078fdaff */
[----:B------:R-:W-:Y:S05]  /*71d0*/  @!P4 BRA `(.L_x_11622) ;  /* 0x000000100000c947 */ /* 0x000fea0003800000 */
[----:B--2---:R2:W-:Y:S02]  /*71e0*/  RED.E.ADD.F32.FTZ.RN.STRONG.GPU [R18.64+-0x100], R5 ;  /* 0xffff00051200798e */ /* 0x0045e4000c10e786 */
.L_x_11622:
[----:B------:R-:W-:Y:S05]  /*71f0*/  BSYNC B0 ;  /* 0x0000000000007941 */ /* 0x000fea0003800000 */
.L_x_11621:
[----:B------:R-:W4:Y:S01]  /*7200*/  LDS R7, [R7.X4+0xba0] ;  /* 0x000ba00007077984 */ /* 0x000f220000004800 */
[----:B------:R-:W-:Y:S01]  /*7210*/  BSSY B0, `(.L_x_11623) ;  /* 0x0000003000007945 */ /* 0x000fe20003800000 */
[----:B------:R-:W-:Y:S05]  /*7220*/  @!P5 BRA `(.L_x_11624) ;  /* 0x000000100000d947 */ /* 0x000fea0003800000 */
[----:B----4-:R4:W-:Y:S02]  /*7230*/  RED.E.ADD.F32.FTZ.RN.STRONG.GPU [R18.64+-0x80], R7 ;  /* 0xffff80071200798e */ /* 0x0109e4000c10e786 */
.L_x_11624:
[----:B------:R-:W-:Y:S05]  /*7240*/  BSYNC B0 ;  /* 0x0000000000007941 */ /* 0x000fea0003800000 */
.L_x_11623:
        /* <DEDUP_REMOVED lines=31> */
[----:B------:R-:W-:Y:S02]  /*7440*/  FMUL.FTZ R169, R3, R169 ;  /* 0x000000a903a97220 */ /* 0x000fe40000410000 */
[----:B---3--:R-:W-:Y:S01]  /*7450*/  @!P0 FADD.FTZ R4, R4, R19 ;  /* 0x0000001304048221 */ /* 0x008fe20000010000 */
[----:B------:R-:W1:Y:S01]  /*7460*/  SHFL.DOWN PT, R112, R7, 0x4, 0x1f ;  /* 0x08801f0007707f89 */ /* 0x000e6200000e0000 */
[----:B------:R-:W-:Y:S01]  /*7470*/  ISETP.GT.AND P0, PT, R60, 0x1b, PT ;  /* 0x0000001b3c00780c */ /* 0x000fe20003f04270 */
[----:B------:R-:W-:-:S02]  /*7480*/  FFMA.FTZ R169, R2, R167, R169 ;  /* 0x000000a702a97223 */ /* 0x000fc400000100a9 */
[----:B------:R-:W2:Y:S01]  /*7490*/  SHFL.DOWN PT, R153, R4, 0x4, 0x1f ;  /* 0x08801f0004997f89 */ /* 0x000ea200000e0000 */
[----:B------:R-:W-:Y:S02]  /*74a0*/  FMUL.FTZ R19, R3, R165 ;  /* 0x000000a503137220 */ /* 0x000fe40000410000 */
[----:B------:R-:W-:Y:S02]  /*74b0*/  FFMA.FTZ R23, R22, R169, R23 ;  /* 0x000000a916177223 */ /* 0x000fe40000010017 */
[----:B------:R-:W-:Y:S02]  /*74c0*/  FFMA.FTZ R22, R2, R165, -R18 ;  /* 0x000000a502167223 */ /* 0x000fe40000010812 */
[----:B------:R-:W-:Y:S02]  /*74d0*/  FFMA.FTZ R108, R149, R167, R108 ;  /* 0x000000a7956c7223 */ /* 0x000fe4000001006c */
[----:B------:R-:W-:Y:S02]  /*74e0*/  FMUL.FTZ R18, R143, R165 ;  /* 0x000000a58f127220 */ /* 0x000fe40000410000 */
[----:B------:R-:W-:-:S02]  /*74f0*/  FMUL.FTZ R22, R155, R22 ;  /* 0x000000169b167220 */ /* 0x000fc40000410000 */
[-C--:B------:R-:W-:Y:S02]  /*7500*/  FFMA.FTZ R19, R2, R159.reuse, R19 ;  /* 0x0000009f02137223 */ /* 0x080fe40000010013 */
[----:B------:R-:W-:Y:S02]  /*7510*/  FFMA.FTZ R23, R151, R108, R23 ;  /* 0x0000006c97177223 */ /* 0x000fe40000010017 */
[----:B0-----:R-:W-:Y:S02]  /*7520*/  @!P0 FADD.FTZ R5, R5, R110 ;  /* 0x0000006e05058221 */ /* 0x001fe40000010000 */
[----:B------:R-:W-:Y:S02]  /*7530*/  @!P0 FADD.FTZ R6, R6, R157 ;  /* 0x0000009d06068221 */ /* 0x000fe40000010000 */
[----:B-1----:R-:W-:Y:S01]  /*7540*/  @!P0 FADD.FTZ R7, R7, R112 ;  /* 0x0000007007078221 */ /* 0x002fe20000010000 */
[----:B------:R-:W0:Y:S01]  /*7550*/  SHFL.DOWN PT, R110, R5, 0x8, 0x1f ;  /* 0x09001f00056e7f89 */ /* 0x000e2200000e0000 */
[----:B------:R-:W-:-:S02]  /*7560*/  FFMA.FTZ R147, R147, R159, R18 ;  /* 0x0000009f93937223 */ /* 0x000fc40000010012 */
[----:B--2---:R-:W-:Y:S01]  /*7570*/  @!P0 FADD.FTZ R4, R4, R153 ;  /* 0x0000009904048221 */ /* 0x004fe20000010000 */
[----:B------:R-:W-:Y:S01]  /*7580*/  SHFL.DOWN PT, R112, R7, 0x8, 0x1f ;  /* 0x09001f0007707f89 */ /* 0x000fe200000e0000 */
[----:B------:R-:W-:Y:S01]  /*7590*/  FFMA.FTZ R22, R154, R19, R22 ;  /* 0x000000139a167223 */ /* 0x000fe20000010016 */
[----:B------:R-:W-:Y:S01]  /*75a0*/  ISETP.GT.AND P0, PT, R60, 0x17, PT ;  /* 0x000000173c00780c */ /* 0x000fe20003f04270 */
[----:B------:R-:W-:Y:S02]  /*75b0*/  FMUL.FTZ R18, R109, R171 ;  /* 0x000000ab6d127220 */ /* 0x000fe40000410000 */
[-C--:B------:R-:W-:Y:S01]  /*75c0*/  FMUL.FTZ R19, R3, R161.reuse ;  /* 0x000000a103137220 */ /* 0x080fe20000410000 */
[----:B------:R-:W1:Y:S01]  /*75d0*/  SHFL.DOWN PT, R109, R6, 0x8, 0x1f ;  /* 0x09001f00066d7f89 */ /* 0x000e6200000e0000 */
[----:B------:R-:W-:Y:S02]  /*75e0*/  FADD.FTZ R98, R23, R98 ;  /* 0x0000006217627221 */ /* 0x000fe40000010000 */
[----:B------:R-:W-:Y:S01]  /*75f0*/  FFMA.FTZ R99, R72, R108, R99 ;  /* 0x0000006c48637223 */ /* 0x000fe20000010063 */
[----:B------:R-:W2:Y:S01]  /*7600*/  SHFL.DOWN PT, R23, R4, 0x8, 0x1f ;  /* 0x09001f0004177f89 */ /* 0x000ea200000e0000 */
[----:B------:R-:W-:-:S02]  /*7610*/  FFMA.FTZ R108, R111, R161, R18 ;  /* 0x000000a16f6c7223 */ /* 0x000fc40000010012 */
[----:B------:R-:W-:Y:S02]  /*7620*/  FFMA.FTZ R19, R2, R171, -R19 ;  /* 0x000000ab02137223 */ /* 0x000fe40000010813 */
[C---:B------:R-:W-:Y:S02]  /*7630*/  FMUL.FTZ R18, R3.reuse, R179 ;  /* 0x000000b303127220 */ /* 0x040fe40000410000 */
[----:B------:R-:W-:Y:S02]  /*7640*/  FMUL.FTZ R152, R152, R19 ;  /* 0x0000001398987220 */ /* 0x000fe40000410000 */
[-C--:B------:R-:W-:Y:S02]  /*7650*/  FFMA.FTZ R19, R2, R185.reuse, -R18 ;  /* 0x000000b902137223 */ /* 0x080fe40000010812 */
[----:B------:R-:W-:Y:S02]  /*7660*/  FMUL.FTZ R18, R3, R185 ;  /* 0x000000b903127220 */ /* 0x000fe40000410000 */
[----:B------:R-:W-:-:S02]  /*7670*/  FMUL.FTZ R148, R148, R19 ;  /* 0x0000001394947220 */ /* 0x000fc40000410000 */
[----:B------:R-:W-:Y:S02]  /*7680*/  FFMA.FTZ R19, R2, R179, R18 ;  /* 0x000000b302137223 */ /* 0x000fe40000010012 */
[C---:B------:R-:W-:Y:S02]  /*7690*/  FMUL.FTZ R18, R3.reuse, R189 ;  /* 0x000000bd03127220 */ /* 0x040fe40000410000 */
[----:B------:R-:W-:Y:S02]  /*76a0*/  FMUL.FTZ R171, R3, R171 ;  /* 0x000000ab03ab7220 */ /* 0x000fe40000410000 */
[----:B------:R-:W-:Y:S02]  /*76b0*/  FFMA.FTZ R148, R146, R19, R148 ;  /* 0x0000001392947223 */ /* 0x000fe40000010094 */
[-C--:B------:R-:W-:Y:S02]  /*76c0*/  FFMA.FTZ R19, R2, R187.reuse, -R18 ;  /* 0x000000bb02137223 */ /* 0x080fe40000010812 */
[----:B------:R-:W-:-:S02]  /*76d0*/  FMUL.FTZ R18, R123, R187 ;  /* 0x000000bb7b127220 */ /* 0x000fc40000410000 */
[----:B------:R-:W-:Y:S02]  /*76e0*/  FMUL.FTZ R187, R3, R187 ;  /* 0x000000bb03bb7220 */ /* 0x000fe40000410000 */
[----:B------:R-:W-:Y:S02]  /*76f0*/  FFMA.FTZ R171, R2, R161, R171 ;  /* 0x000000a102ab7223 */ /* 0x000fe400000100ab */
[----:B------:R-:W-:Y:S02]  /*7700*/  FMUL.FTZ R19, R140, R19 ;  /* 0x000000138c137220 */ /* 0x000fe40000410000 */
[----:B------:R-:W-:Y:S02]  /*7710*/  FFMA.FTZ R187, R2, R189, R187 ;  /* 0x000000bd02bb7223 */ /* 0x000fe400000100bb */
[----:B------:R-:W-:Y:S02]  /*7720*/  FFMA.FTZ R152, R150, R171, R152 ;  /* 0x000000ab96987223 */ /* 0x000fe40000010098 */
[----:B0-----:R-:W-:-:S02]  /*7730*/  @!P0 FADD.FTZ R5, R5, R110 ;  /* 0x0000006e05058221 */ /* 0x001fc40000010000 */
[----:B-1----:R-:W-:Y:S02]  /*7740*/  @!P0 FADD.FTZ R6, R6, R109 ;  /* 0x0000006d06068221 */ /* 0x002fe40000010000 */
[----:B------:R-:W-:Y:S02]  /*7750*/  @!P0 FADD.FTZ R7, R7, R112 ;  /* 0x0000007007078221 */ /* 0x000fe40000010000 */
[----:B--2---:R-:W-:Y:S01]  /*7760*/  @!P0 FADD.FTZ R4, R4, R23 ;  /* 0x0000001704048221 */ /* 0x004fe20000010000 */
[----:B------:R-:W-:Y:S01]  /*7770*/  SHFL.DOWN PT, R109, R6, 0x10, 0x1f ;  /* 0x0a001f00066d7f89 */ /* 0x000fe200000e0000 */
[----:B------:R-:W-:Y:S01]  /*7780*/  FFMA.FTZ R22, R145, R147, R22 ;  /* 0x0000009391167223 */ /* 0x000fe20000010016 */
[----:B------:R-:W-:Y:S01]  /*7790*/  ISETP.GT.AND P0, PT, R60, 0xf, PT ;  /* 0x0000000f3c00780c */ /* 0x000fe20003f04270 */
[----:B------:R-:W-:Y:S01]  /*77a0*/  FFMA.FTZ R18, R121, R189, R18 ;  /* 0x000000bd79127223 */ /* 0x000fe20000010012 */
[----:B------:R-:W-:Y:S01]  /*77b0*/  SHFL.DOWN PT, R110, R7, 0x10, 0x1f ;  /* 0x0a001f00076e7f89 */ /* 0x000fe200000e0000 */
[----:B------:R-:W-:-:S02]  /*77c0*/  FFMA.FTZ R19, R138, R187, R19 ;  /* 0x000000bb8a137223 */ /* 0x000fc40000010013 */
[-C--:B------:R-:W-:Y:S01]  /*77d0*/  FFMA.FTZ R101, R76, R108.reuse, R101 ;  /* 0x0000006c4c657223 */ /* 0x080fe20000010065 */
[----:B------:R-:W-:Y:S01]  /*77e0*/  SHFL.DOWN PT, R23, R4, 0x10, 0x1f ;  /* 0x0a001f0004177f89 */ /* 0x000fe200000e0000 */
[----:B------:R-:W-:Y:S02]  /*77f0*/  FFMA.FTZ R107, R107, R108, R152 ;  /* 0x0000006c6b6b7223 */ /* 0x000fe40000010098 */
[----:B------:R-:W-:Y:S01]  /*7800*/  FADD.FTZ R97, R22, R97 ;  /* 0x0000006116617221 */ /* 0x000fe20000010000 */
[----:B------:R-:W0:Y:S01]  /*7810*/  SHFL.DOWN PT, R108, R5, 0x10, 0x1f ;  /* 0x0a001f00056c7f89 */ /* 0x000e2200000e0000 */
[----:B------:R-:W-:Y:S02]  /*7820*/  FMUL.FTZ R22, R117, R185 ;  /* 0x000000b975167220 */ /* 0x000fe40000410000 */
[-C--:B------:R-:W-:Y:S02]  /*7830*/  FFMA.FTZ R103, R80, R18.reuse, R103 ;  /* 0x0000001250677223 */ /* 0x080fe40000010067 */
[----:B------:R-:W-:-:S02]  /*7840*/  FFMA.FTZ R119, R119, R18, R19 ;  /* 0x0000001277777223 */ /* 0x000fc40000010013 */
[----:B------:R-:W-:Y:S02]  /*7850*/  FMUL.FTZ R18, R3, R175 ;  /* 0x000000af03127220 */ /* 0x000fe40000410000 */
[----:B------:R-:W-:Y:S02]  /*7860*/  FFMA.FTZ R115, R115, R179, R22 ;  /* 0x000000b373737223 */ /* 0x000fe40000010016 */
[-C--:B------:R-:W-:Y:S02]  /*7870*/  FMUL.FTZ R22, R127, R173.reuse ;  /* 0x000000ad7f167220 */ /* 0x080fe40000410000 */
[CC--:B------:R-:W-:Y:S02]  /*7880*/  FMUL.FTZ R19, R3.reuse, R173.reuse ;  /* 0x000000ad03137220 */ /* 0x0c0fe40000410000 */
[----:B------:R-:W-:Y:S02]  /*7890*/  FFMA.FTZ R173, R2, R173, -R18 ;  /* 0x000000ad02ad7223 */ /* 0x000fe40000010812 */
[----:B------:R-:W-:-:S02]  /*78a0*/  FMUL.FTZ R18, R3, R163 ;  /* 0x000000a303127220 */ /* 0x000fc40000410000 */
[-C--:B------:R-:W-:Y:S02]  /*78b0*/  FFMA.FTZ R125, R125, R175.reuse, R22 ;  /* 0x000000af7d7d7223 */ /* 0x080fe40000010016 */
[C---:B------:R-:W-:Y:S02]  /*78c0*/  FFMA.FTZ R175, R2.reuse, R175, R19 ;  /* 0x000000af02af7223 */ /* 0x040fe40000010013 */
[-C--:B------:R-:W-:Y:S02]  /*78d0*/  FFMA.FTZ R19, R2, R177.reuse, -R18 ;  /* 0x000000b102137223 */ /* 0x080fe40000010812 */
[----:B------:R-:W-:Y:S02]  /*78e0*/  FMUL.FTZ R18, R3, R24 ;  /* 0x0000001803127220 */ /* 0x000fe40000410000 */
[-C--:B------:R-:W-:Y:S02]  /*78f0*/  FMUL.FTZ R22, R131, R177.reuse ;  /* 0x000000b183167220 */ /* 0x080fe40000410000 */
[----:B------:R-:W-:-:S02]  /*7900*/  FMUL.FTZ R177, R3, R177 ;  /* 0x000000b103b17220 */ /* 0x000fc40000410000 */
[-C--:B------:R-:W-:Y:S02]  /*7910*/  FMUL.FTZ R3, R3, R27.reuse ;  /* 0x0000001b03037220 */ /* 0x080fe40000410000 */
[----:B------:R-:W-:Y:S02]  /*7920*/  FFMA.FTZ R18, R2, R27, -R18 ;  /* 0x0000001b02127223 */ /* 0x000fe40000010812 */
[----:B------:R-:W-:Y:S02]  /*7930*/  FMUL.FTZ R19, R26, R19 ;  /* 0x000000131a137220 */ /* 0x000fe40000410000 */
[----:B------:R-:W-:Y:S02]  /*7940*/  FMUL.FTZ R173, R136, R173 ;  /* 0x000000ad88ad7220 */ /* 0x000fe40000410000 */
[----:B------:R-:W-:Y:S02]  /*7950*/  FMUL.FTZ R27, R139, R27 ;  /* 0x0000001b8b1b7220 */ /* 0x000fe40000410000 */
[----:B------:R-:W-:-:S02]  /*7960*/  FFMA.FTZ R26, R2, R163, R177 ;  /* 0x000000a3021a7223 */ /* 0x000fc400000100b1 */
        /* <DEDUP_REMOVED lines=39> */
.L_x_11626:
[----:B0-----:R-:W-:Y:S05]  /*7be0*/  BSYNC B0 ;  /* 0x0000000000007941 */ /* 0x001fea0003800000 */
.L_x_11625:
[----:B------:R-:W-:Y:S02]  /*7bf0*/  IADD3 R73, R73, 0x1, RZ ;  /* 0x0000000149497810 */ /* 0x000fe40007ffe0ff */
[----:B------:R-:W-:-:S02]  /*7c00*/  IADD3 R88, P1, R88, 0x1, RZ ;  /* 0x0000000158587810 */ /* 0x000fc40007f3e0ff */
[----:B------:R-:W-:Y:S02]  /*7c10*/  ISETP.GE.AND P0, PT, R73, c[0x0][0x16c], PT ;  /* 0x00005b0049007a0c */ /* 0x000fe40003f06270 */
[----:B------:R-:W-:-:S11]  /*7c20*/  IADD3.X R71, RZ, R71, RZ, P1, !PT ;  /* 0x00000047ff477210 */ /* 0x000fd60000ffe4ff */
[----:B------:R-:W-:Y:S01]  /*7c30*/  @P0 CALL.REL.NOINC `(.L_x_11580) ;  /* 0x0000001000000944 */ /* 0x000fe20003c00000 */
[----:B------:R-:W-:Y:S05]  /*7c40*/  BRA `(.L_x_11627) ;  /* 0xffffb2a000007947 */ /* 0x000fea000383ffff */
.L_x_11580:
        /* <DEDUP_REMOVED lines=9> */
[----:B0-----:R-:W-:-:S02]  /*7ce0*/  PRMT R18, R105, 0x7632, R18 ;  /* 0x0000763269127816 */ /* 0x001fc40000000012 */
        /* <DEDUP_REMOVED lines=17> */
[----:B-1----:R-:W-:-:S03]  /*7e00*/  IMAD R4, R64, c[0x0][0x2d8], RZ ;  /* 0x0000b60040047a24 */ /* 0x002fc600078e02ff */
[----:B------:R-:W-:Y:S01]  /*7e10*/  LDS.U16 R21, [R44+0x80] ;  /* 0x000080002c157984 */ /* 0x000fe20000000400 */
[----:B------:R-:W-:Y:S01]  /*7e20*/  IMAD R5, R67, c[0x0][0x2dc], R4 ;  /* 0x0000b70043057a24 */ /* 0x000fe200078e0204 */
        /* <DEDUP_REMOVED lines=28> */
.L_x_11629:
[----:B------:R-:W-:Y:S05]  /*7ff0*/  BSYNC B0 ;  /* 0x0000000000007941 */ /* 0x000fea0003800000 */
.L_x_11628:
        /* <DEDUP_REMOVED lines=76> */
.L_x_11631:
[----:B------:R-:W-:Y:S05]  /*84c0*/  BSYNC B0 ;  /* 0x0000000000007941 */ /* 0x000fea0003800000 */
.L_x_11630:
        /* <DEDUP_REMOVED lines=38> */
.L_x_11574:
        /* <DEDUP_REMOVED lines=24> */
.L_x_11634:
[----:B0-----:R-:W-:Y:S05]  /*88b0*/  BSYNC B0 ;  /* 0x0000000000007941 */ /* 0x001fea0003800000 */
.L_x_11633:
        /* <DEDUP_REMOVED lines=23> */
.L_x_11636:
[----:B------:R-:W1:Y:S02]  /*8a30*/  S2R R15, SR_TID.X ;  /* 0x00000000000f7919 */ /* 0x000e640000002100 */
.L_x_11637:
[----:B0-----:R-:W-:Y:S05]  /*8a40*/  BSYNC B0 ;  /* 0x0000000000007941 */ /* 0x001fea0003800000 */
.L_x_11635:
        /* <DEDUP_REMOVED lines=10> */
.L_x_11638:
        /* <DEDUP_REMOVED lines=28> */
.L_x_11639:
        /* <DEDUP_REMOVED lines=13> */
.L_x_14729:


//--------------------- .text._Z25selective_scan_bwd_kernelI32Selective_Scan_bwd_kernel_traitsILi32ELi8ELb0ELb1ELb0ELb1ELb0EN3c104HalfENS1_7complexIfEEEEv12SSMParamsBwd --------------------------
	.section	.text._Z25selective_scan_bwd_kernelI32Selective_Scan_bwd_kernel_traitsILi32ELi8ELb0ELb1ELb0ELb1ELb0EN3c104HalfENS1_7complexIfEEEEv12SSMParamsBwd,"ax",@progbits
	.sectioninfo	@"SHI_REGISTERS=190"
	.align	128
        .global         _Z25selective_scan_bwd_kernelI32Selective_Scan_bwd_kernel_traitsILi32ELi8ELb0ELb1ELb0ELb1ELb0EN3c104HalfENS1_7complexIfEEEEv12SSMParamsBwd
        .type           _Z25selective_scan_bwd_kernelI32Selective_Scan_bwd_kernel_traitsILi32ELi8ELb0ELb1ELb0ELb1ELb0EN3c104HalfENS1_7complexIfEEEEv12SSMParamsBwd,@function
        .size           _Z25selective_scan_bwd_kernelI32Selective_Scan_bwd_kernel_traitsILi32ELi8ELb0ELb1ELb0ELb1ELb0EN3c104HalfENS1_7complexIfEEEEv12SSMParamsBwd,(.L_x_14730 - _Z25selective_scan_bwd_kernelI32Selective_Scan_bwd_kernel_traitsILi32ELi8ELb0ELb1ELb0ELb1ELb0EN3c104HalfENS1_7complexIfEEEEv12SSMParamsBwd)
        .other          _Z25selective_scan_bwd_kernelI32Selective_Scan_bwd_kernel_traitsILi32ELi8ELb0ELb1ELb0ELb1ELb0EN3c104HalfENS1_7complexIfEEEEv12SSMParamsBwd,@"STO_CUDA_ENTRY STV_DEFAULT"
_Z25selective_scan_bwd_kernelI32Selective_Scan_bwd_kernel_traitsILi32ELi8ELb0ELb1ELb0ELb1ELb0EN3c104HalfENS1_7complexIfEEEEv12SSMParamsBwd:
.text._Z25selective_scan_bwd_kernelI32Selective_Scan_bwd_kernel_traitsILi32ELi8ELb0ELb1ELb0ELb1ELb0EN3c104HalfENS1_7complexIfEEEEv12SSMParamsBwd:
        /* <DEDUP_REMOVED lines=100> */
[----:B------:R-:W-:Y:S02]  /*0640*/  LEA.HI.X R71, R11, c[0x0][0x30c], R4, 0x1, P4 ;  /* 0x0000c3000b477a11 */ /* 0x000fe400020f0c04 */
[----:B------:R-:W-:Y:S01]  /*0650*/  CS2R R10, SRZ ;  /* 0x00000000000a7805 */ /* 0x000fe2000001ff00 */
[----:B------:R-:W-:Y:S02]  /*0660*/  @P0 MOV R15, 0x10 ;  /* 0x00000010000f0802 */ /* 0x000fe40000000f00 */
[----:B------:R-:W-:Y:S02]  /*0670*/  LEA.HI.X.SX32 R3, R3, R8, 0x1, P5 ;  /* 0x0000000803037211 */ /* 0x000fe400028f0eff */
[----:B------:R-:W-:Y:S01]  /*0680*/  LEA R69, P6, R68, c[0x0][0x228], 0x1 ;  /* 0x00008a0044457a11 */ /* 0x000fe200078c08ff */
[----:B------:R-:W-:Y:S01]  /*0690*/  @P0 IMAD.WIDE R14, R0, R15, c[0x0][0x260] ;  /* 0x00009800000e0625 */ /* 0x000fe200078e020f */
[C---:B------:R-:W-:Y:S01]  /*06a0*/  @P1 LEA R12, P4, R86.reuse, c[0x0][0x328], 0x2 ;  /* 0x0000ca00560c1a11 */ /* 0x040fe200078810ff */
[----:B------:R-:W-:Y:S01]  /*06b0*/  @!P0 CS2R R14, SRZ ;  /* 0x00000000000e8805 */ /* 0x000fe2000001ff00 */
        /* <DEDUP_REMOVED lines=12> */
.L_x_11709:
        /* <DEDUP_REMOVED lines=125> */
[----:B------:R-:W2:Y:S04]  /*0f50*/  LDS.U16 R7, [R54+0x4] ;  /* 0x0000040036077984 */ /* 0x000ea80000000400 */
        /* <DEDUP_REMOVED lines=17> */
[----:B------:R1:W4:Y:S02]  /*1070*/  @!P6 LDG.E.U16 R24, [R2.64+0x1c0] ;  /* 0x0001c0060218e981 */ /* 0x000324000c1e1500 */
[----:B-1----:R-:W-:-:S02]  /*1080*/  HADD2.F32 R2, -RZ, R172.H0_H0 ;  /* 0x200000acff027230 */ /* 0x002fc40000004100 */
[----:B--2---:R-:W-:-:S05]  /*1090*/  HADD2.F32 R5, -RZ, R5.H0_H0 ;  /* 0x20000005ff057230 */ /* 0x004fca0000004100 */
[----:B-----5:R-:W-:-:S05]  /*10a0*/  FADD.FTZ R46, R5, R82 ;  /* 0x00000052052e7221 */ /* 0x020fca0000010000 */
[----:B------:R-:W-:Y:S01]  /*10b0*/  FSETP.GTU.FTZ.AND P0, PT, R46, 20, PT ;  /* 0x41a000002e00780b */ /* 0x000fe20003f1c000 */
[----:B---3--:R-:W-:Y:S02]  /*10c0*/  HADD2.F32 R45, -RZ, R6.H0_H0 ;  /* 0x20000006ff2d7230 */ /* 0x008fe40000004100 */
[----:B------:R-:W-:Y:S02]  /*10d0*/  HADD2.F32 R7, -RZ, R7.H0_H0 ;  /* 0x20000007ff077230 */ /* 0x000fe40000004100 */
[----:B------:R-:W-:Y:S02]  /*10e0*/  HADD2.F32 R43, -RZ, R16.H0_H0 ;  /* 0x20000010ff2b7230 */ /* 0x000fe40000004100 */
[----:B------:R-:W-:Y:S01]  /*10f0*/  HADD2.F32 R17, -RZ, R17.H0_H0 ;  /* 0x20000011ff117230 */ /* 0x000fe20000004100 */
[--C-:B------:R-:W-:Y:S02]  /*1100*/  FADD.FTZ R45, R45, R82.reuse ;  /* 0x000000522d2d7221 */ /* 0x100fe40000010000 */
[----:B------:R-:W-:-:S02]  /*1110*/  FADD.FTZ R44, R7, R82 ;  /* 0x00000052072c7221 */ /* 0x000fc40000010000 */
[--C-:B------:R-:W-:Y:S02]  /*1120*/  FADD.FTZ R43, R43, R82.reuse ;  /* 0x000000522b2b7221 */ /* 0x100fe40000010000 */
[----:B------:R-:W-:Y:S01]  /*1130*/  FADD.FTZ R41, R17, R82 ;  /* 0x0000005211297221 */ /* 0x000fe20000010000 */
[----:B------:R-:W-:Y:S01]  /*1140*/  BSSY B0, `(.L_x_11641) ;  /* 0x000004e000007945 */ /* 0x000fe20003800000 */
[----:B------:R-:W-:Y:S01]  /*1150*/  FSETP.GTU.FTZ.AND P6, PT, R45, 20, PT ;  /* 0x41a000002d00780b */ /* 0x000fe20003fdc000 */
[----:B------:R-:W-:Y:S01]  /*1160*/  HADD2.F32 R6, -RZ, R49.H0_H0 ;  /* 0x20000031ff067230 */ /* 0x000fe20000004100 */
[----:B------:R-:W-:Y:S01]  /*1170*/  FSETP.GTU.FTZ.AND P4, PT, R44, 20, PT ;  /* 0x41a000002c00780b */ /* 0x000fe20003f9c000 */
[----:B------:R-:W-:Y:S01]  /*1180*/  HADD2.F32 R19, -RZ, R19.H0_H0 ;  /* 0x20000013ff137230 */ /* 0x000fe20000004100 */
[----:B------:R-:W-:Y:S02]  /*1190*/  FSETP.GTU.FTZ.AND P3, PT, R43, 20, PT ;  /* 0x41a000002b00780b */ /* 0x000fe40003f7c000 */
[----:B------:R-:W-:Y:S01]  /*11a0*/  FSETP.GTU.FTZ.AND P1, PT, R41, 20, PT ;  /* 0x41a000002900780b */ /* 0x000fe20003f3c000 */
[----:B----4-:R-:W-:Y:S04]  /*11b0*/  STS.U16 [R62], R23 ;  /* 0x000000173e007388 */ /* 0x010fe80000000400 */
        /* <DEDUP_REMOVED lines=11> */
[----:B------:R-:W4:Y:S01]  /*1270*/  LDS.U16 R91, [R54+0x6] ;  /* 0x00000600365b7984 */ /* 0x000f220000000400 */
[----:B0-----:R-:W-:-:S03]  /*1280*/  HADD2.F32 R21, -RZ, R53.H0_H0 ;  /* 0x20000035ff157230 */ /* 0x001fc60000004100 */
[----:B------:R-:W0:Y:S04]  /*1290*/  LDS.U16 R0, [R54+0x8] ;  /* 0x0000080036007984 */ /* 0x000e280000000400 */
[----:B------:R-:W-:Y:S01]  /*12a0*/  LDS.U16 R97, [R54+0xc] ;  /* 0x00000c0036617984 */ /* 0x000fe20000000400 */
[----:B-1----:R-:W-:Y:S02]  /*12b0*/  HADD2.F32 R87, -RZ, R87.H0_H0 ;  /* 0x20000057ff577230 */ /* 0x002fe40000004100 */
[----:B--2---:R-:W-:-:S03]  /*12c0*/  HADD2.F32 R89, -RZ, R89.H0_H0 ;  /* 0x20000059ff597230 */ /* 0x004fc60000004100 */
[----:B------:R-:W-:Y:S02]  /*12d0*/  FFMA.FTZ R20, R87, R2, R79 ;  /* 0x0000000257147223 */ /* 0x000fe4000001004f */
[----:B------:R-:W1:Y:S02]  /*12e0*/  LDS.U16 R2, [R54+0xa] ;  /* 0x00000a0036027984 */ /* 0x000e640000000400 */
[----:B------:R-:W-:Y:S02]  /*12f0*/  FFMA.FTZ R22, R89, R21, R20 ;  /* 0x0000001559167223 */ /* 0x000fe40000010014 */
[----:B------:R2:W2:Y:S01]  /*1300*/  LDS.U16 R20, [R54+0xe] ;  /* 0x00000e0036147984 */ /* 0x0004a20000000400 */
[----:B------:R-:W-:Y:S02]  /*1310*/  HADD2.F32 R21, -RZ, R52.H0_H0 ;  /* 0x20000034ff157230 */ /* 0x000fe40000004100 */
[----:B---3--:R-:W-:Y:S01]  /*1320*/  HADD2.F32 R3, -RZ, R3.H0_H0 ;  /* 0x20000003ff037230 */ /* 0x008fe20000004100 */
[----:B------:R-:W-:Y:S01]  /*1330*/  MOV R24, c[0x0][0x16c] ;  /* 0x00005b0000187a02 */ /* 0x000fe20000000f00 */
[----:B------:R-:W-:-:S02]  /*1340*/  HADD2.F32 R23, -RZ, R51.H0_H0 ;  /* 0x20000033ff177230 */ /* 0x000fc40000004100 */
[----:B----4-:R-:W-:Y:S01]  /*1350*/  HADD2.F32 R91, -RZ, R91.H0_H0 ;  /* 0x2000005bff5b7230 */ /* 0x010fe20000004100 */
[----:B------:R-:W-:Y:S01]  /*1360*/  FFMA.FTZ R22, R3, R21, R22 ;  /* 0x0000001503167223 */ /* 0x000fe20000010016 */
[----:B------:R-:W-:Y:S01]  /*1370*/  HADD2.F32 R21, -RZ, R4.H0_H0 ;  /* 0x20000004ff157230 */ /* 0x000fe20000004100 */
[----:B------:R-:W-:Y:S01]  /*1380*/  ISETP.GE.AND P5, PT, R24, 0x1, PT ;  /* 0x000000011800780c */ /* 0x000fe20003fa6270 */
[----:B------:R-:W-:Y:S01]  /*1390*/  HADD2.F32 R24, -RZ, R50.H0_H0 ;  /* 0x20000032ff187230 */ /* 0x000fe20000004100 */
[----:B------:R-:W-:Y:S01]  /*13a0*/  FFMA.FTZ R22, R91, R23, R22 ;  /* 0x000000175b167223 */ /* 0x000fe20000010016 */
[----:B------:R-:W-:Y:S01]  /*13b0*/  HADD2.F32 R23, -RZ, R18.H0_H0 ;  /* 0x20000012ff177230 */ /* 0x000fe20000004100 */
[----:B------:R-:W-:Y:S01]  /*13c0*/  FADD.FTZ R42, R21, R82 ;  /* 0x00000052152a7221 */ /* 0x000fe20000010000 */
[----:B0-----:R-:W-:-:S03]  /*13d0*/  HADD2.F32 R5, -RZ, R0.H0_H0 ;  /* 0x20000000ff057230 */ /* 0x001fc60000004100 */
[----:B------:R-:W-:Y:S01]  /*13e0*/  FADD.FTZ R40, R23, R82 ;  /* 0x0000005217287221 */ /* 0x000fe20000010000 */
[----:B------:R-:W-:Y:S01]  /*13f0*/  FSETP.GTU.FTZ.AND P2, PT, R42, 20, PT ;  /* 0x41a000002a00780b */ /* 0x000fe20003f5c000 */
[----:B------:R-:W-:Y:S01]  /*1400*/  FFMA.FTZ R22, R5, R24, R22 ;  /* 0x0000001805167223 */ /* 0x000fe20000010016 */
[----:B-1----:R-:W-:Y:S01]  /*1410*/  HADD2.F32 R7, -RZ, R2.H0_H0 ;  /* 0x20000002ff077230 */ /* 0x002fe20000004100 */
        /* <DEDUP_REMOVED lines=32> */
.L_x_11642:
[----:B------:R-:W-:Y:S05]  /*1620*/  BSYNC B0 ;  /* 0x0000000000007941 */ /* 0x000fea0003800000 */
.L_x_11641:
[----:B------:R-:W-:Y:S01]  /*1630*/  BSSY B0, `(.L_x_11643) ;  /* 0x0000026000007945 */ /* 0x000fe20003800000 */
[----:B------:R-:W-:Y:S01]  /*1640*/  FSETP.GTU.FTZ.AND P0, PT, R40, 20, PT ;  /* 0x41a000002800780b */ /* 0x000fe20003f1c000 */
[----:B------:R-:W-:Y:S01]  /*1650*/  FFMA.FTZ R6, R7, R6, R22 ;  /* 0x0000000607067223 */ /* 0x000fe20000010016 */
        /* <DEDUP_REMOVED lines=35> */
.L_x_11644:
[----:B------:R-:W-:Y:S05]  /*1890*/  BSYNC B0 ;  /* 0x0000000000007941 */ /* 0x000fea0003800000 */
.L_x_11643:
[----:B------:R-:W-:Y:S01]  /*18a0*/  BSSY B0, `(.L_x_11645) ;  /* 0x0000025000007945 */ /* 0x000fe20003800000 */
[----:B------:R-:W-:Y:S01]  /*18b0*/  FSETP.GTU.FTZ.AND P6, PT, R38, 20, PT ;  /* 0x41a000002600780b */ /* 0x000fe20003fdc000 */
[----:B------:R-:W-:Y:S01]  /*18c0*/  FFMA.FTZ R6, R97, R16, R6 ;  /* 0x0000001061067223 */ /* 0x000fe20000010006 */
[----:B------:R-:W-:Y:S02]  /*18d0*/  HADD2.F32 R79, -RZ, R47.H0_H0 ;  /* 0x2000002fff4f7230 */ /* 0x000fe40000004100 */
[----:B--2---:R-:W-:Y:S01]  /*18e0*/  HADD2.F32 R19, -RZ, R20.H0_H0 ;  /* 0x20000014ff137230 */ /* 0x004fe20000004100 */
        /* <DEDUP_REMOVED lines=32> */
.L_x_11646:
[----:B------:R-:W-:Y:S05]  /*1af0*/  BSYNC B0 ;  /* 0x0000000000007941 */ /* 0x000fea0003800000 */
.L_x_11645:
        /* <DEDUP_REMOVED lines=33> */
.L_x_11648:
[----:B------:R-:W-:Y:S05]  /*1d10*/  BSYNC B0 ;  /* 0x0000000000007941 */ /* 0x000fea0003800000 */
.L_x_11647:
        /* <DEDUP_REMOVED lines=33> */
.L_x_11650:
[----:B------:R-:W-:Y:S05]  /*1f30*/  BSYNC B0 ;  /* 0x0000000000007941 */ /* 0x000fea0003800000 */
.L_x_11649:
        /* <DEDUP_REMOVED lines=33> */
.L_x_11652:
[----:B------:R-:W-:Y:S05]  /*2150*/  BSYNC B0 ;  /* 0x0000000000007941 */ /* 0x000fea0003800000 */
.L_x_11651:
        /* <DEDUP_REMOVED lines=33> */
.L_x_11654:
[----:B------:R-:W-:Y:S05]  /*2370*/  BSYNC B0 ;  /* 0x0000000000007941 */ /* 0x000fea0003800000 */
.L_x_11653:
        /* <DEDUP_REMOVED lines=33> */
.L_x_11656:
[----:B------:R-:W-:Y:S05]  /*2590*/  BSYNC B0 ;  /* 0x0000000000007941 */ /* 0x000fea0003800000 */
.L_x_11655:
        /* <DEDUP_REMOVED lines=17> */
[----:B------:R-:W-:Y:S01]  /*26b0*/  FADD.FTZ R87, R87, R87 ;  /* 0x0000005757577221 */ /* 0x000fe20000010000 */
[----:B------:R-:W-:Y:S01]  /*26c0*/  CS2R R94, SRZ ;  /* 0x00000000005e7805 */ /* 0x000fe2000001ff00 */
        /* <DEDUP_REMOVED lines=11> */
[----:B------:R-:W-:Y:S01]  /*2780*/  CS2R R36, SRZ ;  /* 0x0000000000247805 */ /* 0x000fe2000001ff00 */
[----:B------:R-:W-:Y:S01]  /*2790*/  FADD.FTZ R96, R19, R19 ;  /* 0x0000001313607221 */ /* 0x000fe20000010000 */
[----:B------:R-:W-:Y:S01]  /*27a0*/  CS2R R34, SRZ ;  /* 0x0000000000227805 */ /* 0x000fe2000001ff00 */
[----:B------:R-:W-:Y:S01]  /*27b0*/  CS2R R32, SRZ ;  /* 0x0000000000207805 */ /* 0x000fe2000001ff00 */
[----:B------:R-:W-:-:S02]  /*27c0*/  MOV R30, RZ ;  /* 0x000000ff001e7202 */ /* 0x000fc40000000f00 */
.L_x_11704:
        /* <DEDUP_REMOVED lines=18> */
[-C--:B------:R-:W-:Y:S02]  /*28f0*/  ISETP.GE.AND P2, PT, R5, R106.reuse, PT ;  /* 0x0000006a0500720c */ /* 0x080fe40003f46270 */
[C---:B------:R-:W-:Y:S02]  /*2900*/  ISETP.GE.AND P5, PT, R6.reuse, R106, PT ;  /* 0x0000006a0600720c */ /* 0x040fe40003fa6270 */
[----:B------:R-:W-:Y:S02]  /*2910*/  IADD3 R3, R6, 0xc0, RZ ;  /* 0x000000c006037810 */ /* 0x000fe40007ffe0ff */
[----:B------:R-:W-:Y:S01]  /*2920*/  LEA.HI.X R5, R2, R68, R17, 0x1, P4 ;  /* 0x0000004402057211 */ /* 0x000fe200020f0c11 */
[----:B------:R-:W-:Y:S01]  /*2930*/  IMAD R17, R85, c[0x0][0x180], RZ ;  /* 0x0000600055117a24 */ /* 0x000fe200078e02ff */
        /* <DEDUP_REMOVED lines=23> */
[----:B------:R0:W4:Y:S01]  /*2ab0*/  @!P2 LDG.E.U16 R99, [R4.64+0x100] ;  /* 0x000100060463a981 */ /* 0x000122000c1e1500 */
[----:B------:R-:W-:Y:S02]  /*2ac0*/  IADD3 R7, R6, 0x140, RZ ;  /* 0x0000014006077810 */ /* 0x000fe40007ffe0ff */
[----:B------:R-:W-:Y:S01]  /*2ad0*/  IADD3 R3, R3, R17, RZ ;  /* 0x0000001103037210 */ /* 0x000fe20007ffe0ff */
[----:B------:R0:W4:Y:S01]  /*2ae0*/  @!P1 LDG.E.U16 R20, [R4.64+0xc0] ;  /* 0x0000c00604149981 */ /* 0x000122000c1e1500 */
[C---:B------:R-:W-:Y:S02]  /*2af0*/  LEA R16, P2, R2.reuse, c[0x0][0x220], 0x3 ;  /* 0x0000880002107a11 */ /* 0x040fe400078418ff */
[----:B------:R-:W-:Y:S02]  /*2b00*/  ISETP.GE.AND P1, PT, R7, R106, PT ;  /* 0x0000006a0700720c */ /* 0x000fe40003f26270 */
[----:B------:R-:W-:-:S02]  /*2b10*/  LEA.HI.X R17, R2, c[0x0][0x224], R3, 0x3, P2 ;  /* 0x0000890002117a11 */ /* 0x000fc400010f1c03 */
[----:B------:R-:W-:Y:S02]  /*2b20*/  PRMT R104, RZ, 0x7610, R104 ;  /* 0x00007610ff687816 */ /* 0x000fe40000000068 */
[C---:B------:R-:W-:Y:S01]  /*2b30*/  IADD3 R7, R6.reuse, 0x160, RZ ;  /* 0x0000016006077810 */ /* 0x040fe20007ffe0ff */
[----:B------:R1:W4:Y:S01]  /*2b40*/  LDG.E.64 R2, [R16.64] ;  /* 0x0000000610027981 */ /* 0x000322000c1e1b00 */
[----:B------:R-:W-:Y:S02]  /*2b50*/  PRMT R100, RZ, 0x7610, R100 ;  /* 0x00007610ff647816 */ /* 0x000fe40000000064 */
[----:B------:R-:W-:Y:S01]  /*2b60*/  PRMT R105, RZ, 0x7610, R105 ;  /* 0x00007610ff697816 */ /* 0x000fe20000000069 */
[----:B------:R0:W4:Y:S01]  /*2b70*/  @!P0 LDG.E.U16 R104, [R4.64+0x240] ;  /* 0x0002400604688981 */ /* 0x000122000c1e1500 */
[----:B------:R-:W-:Y:S02]  /*2b80*/  PRMT R101, RZ, 0x7610, R101 ;  /* 0x00007610ff657816 */ /* 0x000fe40000000065 */
[----:B------:R-:W-:Y:S01]  /*2b90*/  ISETP.GE.AND P0, PT, R7, R106, PT ;  /* 0x0000006a0700720c */ /* 0x000fe20003f06270 */
[----:B------:R0:W4:Y:S01]  /*2ba0*/  @!P3 LDG.E.U16 R100, [R4.64+0x140] ;  /* 0x000140060464b981 */ /* 0x000122000c1e1500 */
[----:B------:R-:W-:-:S02]  /*2bb0*/  IADD3 R7, R6, 0x180, RZ ;  /* 0x0000018006077810 */ /* 0x000fc40007ffe0ff */
[C---:B------:R-:W-:Y:S01]  /*2bc0*/  IADD3 R22, R6.reuse, 0x1a0, RZ ;  /* 0x000001a006167810 */ /* 0x040fe20007ffe0ff */
[----:B------:R0:W4:Y:S01]  /*2bd0*/  @!P1 LDG.E.U16 R105, [R4.64+0x280] ;  /* 0x0002800604699981 */ /* 0x000122000c1e1500 */
[C---:B------:R-:W-:Y:S02]  /*2be0*/  IADD3 R23, R6.reuse, 0x1c0, RZ ;  /* 0x000001c006177810 */ /* 0x040fe40007ffe0ff */
[----:B------:R-:W-:Y:S01]  /*2bf0*/  PRMT R102, RZ, 0x7610, R102 ;  /* 0x00007610ff667816 */ /* 0x000fe20000000066 */
[----:B------:R0:W4:Y:S01]  /*2c00*/  @!P4 LDG.E.U16 R101, [R4.64+0x180] ;  /* 0x000180060465c981 */ /* 0x000122000c1e1500 */
[----:B------:R-:W-:Y:S02]  /*2c10*/  IADD3 R6, R6, 0x1e0, RZ ;  /* 0x000001e006067810 */ /* 0x000fe40007ffe0ff */
[----:B------:R-:W-:Y:S02]  /*2c20*/  PRMT R103, RZ, 0x7610, R103 ;  /* 0x00007610ff677816 */ /* 0x000fe40000000067 */
[-C--:B------:R-:W-:Y:S01]  /*2c30*/  ISETP.GE.AND P1, PT, R7, R106.reuse, PT ;  /* 0x0000006a0700720c */ /* 0x080fe20003f26270 */
[----:B------:R0:W4:Y:S01]  /*2c40*/  @!P5 LDG.E.U16 R102, [R4.64+0x1c0] ;  /* 0x0001c0060466d981 */ /* 0x000122000c1e1500 */
[----:B------:R-:W-:-:S02]  /*2c50*/  ISETP.GE.AND P2, PT, R22, R106, PT ;  /* 0x0000006a1600720c */ /* 0x000fc40003f46270 */
[-C--:B------:R-:W-:Y:S01]  /*2c60*/  ISETP.GE.AND P3, PT, R23, R106.reuse, PT ;  /* 0x0000006a1700720c */ /* 0x080fe20003f66270 */
[----:B------:R0:W4:Y:S01]  /*2c70*/  @!P6 LDG.E.U16 R103, [R4.64+0x200] ;  /* 0x000200060467e981 */ /* 0x000122000c1e1500 */
[----:B------:R-:W-:Y:S02]  /*2c80*/  ISETP.GE.AND P4, PT, R6, R106, PT ;  /* 0x0000006a0600720c */ /* 0x000fe40003f86270 */
[----:B------:R-:W-:Y:S02]  /*2c90*/  PRMT R106, RZ, 0x7610, R106 ;  /* 0x00007610ff6a7816 */ /* 0x000fe4000000006a */
[----:B------:R-:W-:Y:S02]  /*2ca0*/  PRMT R107, RZ, 0x7610, R107 ;  /* 0x00007610ff6b7816 */ /* 0x000fe4000000006b */
        /* <DEDUP_REMOVED lines=8> */
[----:B-1----:R-:W-:-:S02]  /*2d30*/  IMAD R17, R85, c[0x0][0x1b8], RZ ;  /* 0x00006e0055117a24 */ /* 0x002fc400078e02ff */
[----:B------:R-:W-:-:S04]  /*2d40*/  IMAD.WIDE.U32 R6, R86, c[0x0][0x1b8], RZ ;  /* 0x00006e0056067a25 */ /* 0x000fc800078e00ff */
[----:B------:R-:W-:Y:S02]  /*2d50*/  IMAD R17, R86, c[0x0][0x1bc], R17 ;  /* 0x00006f0056117a24 */ /* 0x000fe400078e0211 */
[----:B------:R-:W-:-:S03]  /*2d60*/  IMAD R16, R118, c[0x0][0x1c0], RZ ;  /* 0x0000700076107a24 */ /* 0x000fc600078e02ff */
[----:B------:R-:W-:Y:S01]  /*2d70*/  IADD3 R7, R7, R17, RZ ;  /* 0x0000001107077210 */ /* 0x000fe20007ffe0ff */
[----:B------:R-:W-:-:S04]  /*2d80*/  IMAD R17, R95, c[0x0][0x1c4], R16 ;  /* 0x000071005f117a24 */ /* 0x000fc800078e0210 */
[----:B------:R-:W-:Y:S01]  /*2d90*/  IMAD.WIDE.U32 R6, R95, c[0x0][0x1c0], R6 ;  /* 0x000070005f067a25 */ /* 0x000fe200078e0006 */
[----:B------:R-:W-:-:S04]  /*2da0*/  LOP3.LUT R131, R78, 0x1f, RZ, 0xc0, !PT ;  /* 0x0000001f4e837812 */ /* 0x000fc800078ec0ff */
[----:B------:R-:W-:Y:S02]  /*2db0*/  IADD3 R7, R7, R17, RZ ;  /* 0x0000001107077210 */ /* 0x000fe40007ffe0ff */
[----:B------:R-:W-:Y:S02]  /*2dc0*/  LEA R22, P0, R6, c[0x0][0x230], 0x3 ;  /* 0x00008c0006167a11 */ /* 0x000fe400078018ff */
[----:B0-----:R-:W-:Y:S02]  /*2dd0*/  IADD3 R5, R76, 0x100, RZ ;  /* 0x000001004c057810 */ /* 0x001fe40007ffe0ff */
[----:B------:R-:W-:Y:S02]  /*2de0*/  LEA.HI.X R23, R6, c[0x0][0x234], R7, 0x3, P0 ;  /* 0x00008d0006177a11 */ /* 0x000fe400000f1c07 */
[C---:B------:R-:W-:Y:S02]  /*2df0*/  IADD3 R7, R76.reuse, 0x120, RZ ;  /* 0x000001204c077810 */ /* 0x040fe40007ffe0ff */
[----:B------:R-:W-:-:S02]  /*2e00*/  IADD3 R17, R76, 0x140, RZ ;  /* 0x000001404c117810 */ /* 0x000fc40007ffe0ff */
[----:B------:R-:W-:Y:S02]  /*2e10*/  ISETP.NE.AND P0, PT, R131, RZ, PT ;  /* 0x000000ff8300720c */ /* 0x000fe40003f05270 */
[-C--:B------:R-:W-:Y:S02]  /*2e20*/  LEA.HI.SX32 R5, R5, R76.reuse, 0x1b ;  /* 0x0000004c05057211 */ /* 0x080fe400078fdaff */
[-C--:B------:R-:W-:Y:S02]  /*2e30*/  LEA.HI.SX32 R7, R7, R76.reuse, 0x1b ;  /* 0x0000004c07077211 */ /* 0x080fe400078fdaff */
[----:B------:R-:W-:Y:S02]  /*2e40*/  LEA.HI.SX32 R17, R17, R76, 0x1b ;  /* 0x0000004c11117211 */ /* 0x000fe400078fdaff */
[----:B------:R-:W-:Y:S02]  /*2e50*/  ISETP.LT.OR P1, PT, R173, 0x2, P0 ;  /* 0x00000002ad00780c */ /* 0x000fe40000721670 */
[----:B------:R-:W-:-:S02]  /*2e60*/  SHF.L.U32 R16, R5, 0x1, RZ ;  /* 0x0000000105107819 */ /* 0x000fc400000006ff */
[----:B------:R-:W-:Y:S02]  /*2e70*/  SHF.L.U32 R113, R7, 0x1, RZ ;  /* 0x0000000107717819 */ /* 0x000fe400000006ff */
[----:B------:R-:W-:Y:S02]  /*2e80*/  IADD3 R5, R76, 0x160, RZ ;  /* 0x000001604c057810 */ /* 0x000fe40007ffe0ff */
[----:B------:R-:W-:Y:S02]  /*2e90*/  ISETP.NE.AND P2, PT, R78, RZ, PT ;  /* 0x000000ff4e00720c */ /* 0x000fe40003f45270 */
[C---:B------:R-:W-:Y:S02]  /*2ea0*/  IADD3 R7, R76.reuse, 0x180, RZ ;  /* 0x000001804c077810 */ /* 0x040fe40007ffe0ff */
[-C--:B------:R-:W-:Y:S02]  /*2eb0*/  LEA.HI.SX32 R5, R5, R76.reuse, 0x1b ;  /* 0x0000004c05057211 */ /* 0x080fe400078fdaff */
[----:B------:R-:W-:Y:S01]  /*2ec0*/  LEA.HI.SX32 R7, R7, R76, 0x1b ;  /* 0x0000004c07077211 */ /* 0x000fe200078fdaff */
[----:B--2---:R0:W-:Y:S04]  /*2ed0*/  STS.U16 [R62], R19 ;  /* 0x000000133e007388 */ /* 0x0041e80000000400 */
[----:B---3--:R1:W-:Y:S04]  /*2ee0*/  STS.U16 [R61+0x40], R18 ;  /* 0x000040123d007388 */ /* 0x0083e80000000400 */
[----:B----4-:R2:W-:Y:S01]  /*2ef0*/  STS.U16 [R60+0x80], R21 ;  /* 0x000080153c007388 */ /* 0x0105e20000000400 */
[----:B0-----:R-:W-:-:S03]  /*2f00*/  IADD3 R19, R76, 0x1c0, RZ ;  /* 0x000001c04c137810 */ /* 0x001fc60007ffe0ff */
[----:B------:R-:W-:Y:S01]  /*2f10*/  STS.U16 [R59+0xc0], R20 ;  /* 0x0000c0143b007388 */ /* 0x000fe20000000400 */
[----:B-1----:R-:W-:Y:S01]  /*2f20*/  SHF.L.U32 R18, R17, 0x1, RZ ;  /* 0x0000000111127819 */ /* 0x002fe200000006ff */
[----:B------:R-:W-:Y:S02]  /*2f30*/  FMUL.FTZ R111, R2, 1.4426950216293334961 ;  /* 0x3fb8aa3b026f7820 */ /* 0x000fe40000410000 */
[-C--:B------:R-:W-:Y:S02]  /*2f40*/  FMUL.FTZ R6, R3, R46.reuse ;  /* 0x0000002e03067220 */ /* 0x080fe40000410000 */
[----:B------:R-:W-:Y:S01]  /*2f50*/  FMUL.FTZ R4, R111, R46 ;  /* 0x0000002e6f047220 */ /* 0x000fe20000410000 */
[----:B------:R0:W-:Y:S01]  /*2f60*/  STS.U16 [R58+0x100], R99 ;  /* 0x000100633a007388 */ /* 0x0001e20000000400 */
[----:B------:R-:W-:Y:S01]  /*2f70*/  FMUL.RZ R6, R6, 0.15915493667125701904 ;  /* 0x3e22f98306067820 */ /* 0x000fe2000040c000 */
[C---:B------:R-:W-:Y:S02]  /*2f80*/  IADD3 R17, R76.reuse, 0x1a0, RZ ;  /* 0x000001a04c117810 */ /* 0x040fe40007ffe0ff */
[----:B------:R-:W-:Y:S01]  /*2f90*/  STS.U16 [R57+0x140], R100 ;  /* 0x0001406439007388 */ /* 0x000fe20000000400 */
[----:B------:R-:W-:Y:S01]  /*2fa0*/  MUFU.EX2 R4, R4 ;  /* 0x0000000400047308 */ /* 0x000fe20000000800 */
[----:B--2---:R-:W-:-:S02]  /*2fb0*/  IADD3 R21, R76, 0x1e0, RZ ;  /* 0x000001e04c157810 */ /* 0x004fc40007ffe0ff */
[----:B------:R1:W-:Y:S05]  /*2fc0*/  STS.U16 [R56+0x180], R101 ;  /* 0x0001806538007388 */ /* 0x0003ea0000000400 */
[----:B0-----:R-:W-:Y:S01]  /*2fd0*/  MUFU.SIN R99, R6 ;  /* 0x0000000600637308 */ /* 0x001fe20000000400 */
[-C--:B------:R-:W-:Y:S02]  /*2fe0*/  LEA.HI.SX32 R17, R17, R76.reuse, 0x1b ;  /* 0x0000004c11117211 */ /* 0x080fe400078fdaff */
[-C--:B------:R-:W-:Y:S01]  /*2ff0*/  LEA.HI.SX32 R19, R19, R76.reuse, 0x1b ;  /* 0x0000004c13137211 */ /* 0x080fe200078fdaff */
[----:B------:R-:W-:Y:S04]  /*3000*/  STS.U16 [R55+0x1c0], R102 ;  /* 0x0001c06637007388 */ /* 0x000fe80000000400 */
[----:B-1----:R0:W1:Y:S01]  /*3010*/  MUFU.COS R101, R6 ;  /* 0x0000000600657308 */ /* 0x0020620000000000 */
[----:B------:R2:W-:Y:S01]  /*3020*/  STS.U16 [R16+0x200], R103 ;  /* 0x0002006710007388 */ /* 0x0005e20000000400 */
[----:B------:R-:W-:-:S02]  /*3030*/  LEA.HI.SX32 R21, R21, R76, 0x1b ;  /* 0x0000004c15157211 */ /* 0x000fc400078fdaff */
[----:B------:R-:W-:Y:S01]  /*3040*/  SHF.L.U32 R20, R7, 0x1, RZ ;  /* 0x0000000107147819 */ /* 0x000fe200000006ff */
[----:B------:R-:W-:Y:S01]  /*3050*/  STS.U16 [R113+0x240], R104 ;  /* 0x0002406871007388 */ /* 0x000fe20000000400 */
[----:B------:R-:W-:-:S03]  /*3060*/  SHF.L.U32 R100, R19, 0x1, RZ ;  /* 0x0000000113647819 */ /* 0x000fc600000006ff */
[----:B------:R3:W-:Y:S01]  /*3070*/  STS.U16 [R18+0x280], R105 ;  /* 0x0002806912007388 */ /* 0x0007e20000000400 */
[----:B--2---:R-:W-:Y:S02]  /*3080*/  SHF.L.U32 R103, R5, 0x1, RZ ;  /* 0x0000000105677819 */ /* 0x004fe400000006ff */
[----:B------:R-:W-:Y:S02]  /*3090*/  SHF.L.U32 R5, R76, 0x4, RZ ;  /* 0x000000044c057819 */ /* 0x000fe400000006ff */
[----:B------:R-:W-:Y:S01]  /*30a0*/  SHF.L.U32 R21, R21, 0x1, RZ ;  /* 0x0000000115157819 */ /* 0x000fe200000006ff */
[----:B------:R-:W-:Y:S01]  /*30b0*/  STS.U16 [R103+0x2c0], R106 ;  /* 0x0002c06a67007388 */ /* 0x000fe20000000400 */
[----:B---3--:R-:W-:Y:S02]  /*30c0*/  SHF.L.U32 R105, R17, 0x1, RZ ;  /* 0x0000000111697819 */ /* 0x008fe400000006ff */
[----:B------:R-:W-:Y:S01]  /*30d0*/  @!P1 IADD3 R18, R173, -0x2, RZ ;  /* 0xfffffffead129810 */ /* 0x000fe20007ffe0ff */
[----:B------:R-:W-:Y:S01]  /*30e0*/  STS.U16 [R20+0x300], R107 ;  /* 0x0003006b14007388 */ /* 0x000fe20000000400 */
[----:B------:R-:W-:-:S02]  /*30f0*/  LEA R7, R88, R95, 0x8 ;  /* 0x0000005f58077211 */ /* 0x000fc400078e40ff */
[----:B0-----:R-:W-:Y:S01]  /*3100*/  LEA.HI.SX32 R6, R5, R5, 0x1b ;  /* 0x0000000505067211 */ /* 0x001fe200078fdaff */
[----:B------:R-:W-:Y:S01]  /*3110*/  STS.U16 [R105+0x340], R108 ;  /* 0x0003406c69007388 */ /* 0x000fe20000000400 */
[----:B------:R-:W-:Y:S01]  /*3120*/  @P2 IADD3 R7, R78, 0x200, RZ ;  /* 0x000002004e072810 */ /* 0x000fe20007ffe0ff */
[----:B------:R-:W-:Y:S01]  /*3130*/  @!P1 IMAD R19, R18, c[0x0][0x16c], R95 ;  /* 0x00005b0012139a24 */ /* 0x000fe200078e025f */
[----:B------:R-:W-:Y:S01]  /*3140*/  SHF.L.U32 R18, R6, 0x1, RZ ;  /* 0x0000000106127819 */ /* 0x000fe200000006ff */
[----:B------:R-:W-:Y:S01]  /*3150*/  STS.U16 [R100+0x380], R109 ;  /* 0x0003806d64007388 */ /* 0x000fe20000000400 */
[C---:B-1----:R-:W-:Y:S02]  /*3160*/  FMUL.FTZ R16, R4.reuse, R101 ;  /* 0x0000006504107220 */ /* 0x042fe40000410000 */
[----:B------:R-:W-:Y:S01]  /*3170*/  FMUL.FTZ R17, R4, R99 ;  /* 0x0000006304117220 */ /* 0x000fe20000410000 */
[----:B------:R0:W-:Y:S01]  /*3180*/  STS.U16 [R21+0x3c0], R110 ;  /* 0x0003c06e15007388 */ /* 0x0001e20000000400 */
[----:B------:R-:W-:-:S06]  /*3190*/  NOP ;  /* 0x0000000000007918 */ /* 0x000fcc0000000000 */
[----:B------:R-:W-:Y:S01]  /*31a0*/  LDS.U16 R99, [R18] ;  /* 0x0000000012637984 */ /* 0x000fe20000000400 */
[----:B0-----:R-:W-:-:S03]  /*31b0*/  SHF.L.U32 R21, R7, 0x3, RZ ;  /* 0x0000000307157819 */ /* 0x001fc600000006ff */
[----:B------:R-:W0:Y:S04]  /*31c0*/  LDS.U16 R101, [R18+0x2] ;  /* 0x0000020012657984 */ /* 0x000e280000000400 */
[----:B------:R-:W1:Y:S04]  /*31d0*/  LDS.U16 R104, [R18+0x4] ;  /* 0x0000040012687984 */ /* 0x000e680000000400 */
        /* <DEDUP_REMOVED lines=13> */
[----:B------:R0:W-:Y:S04]  /*32b0*/  STS.64 [R21+0x10b0], R16 ;  /* 0x0010b01015007388 */ /* 0x0001e80000000a00 */
[----:B------:R-:W5:Y:S01]  /*32c0*/  LDG.E.64 R22, [R22.64] ;  /* 0x0000000616167981 */ /* 0x000f62000c1e1b00 */
[----:B------:R-:W-:Y:S01]  /*32d0*/  CS2R R4, SRZ ;  /* 0x0000000000047805 */ /* 0x000fe2000001ff00 */
[----:B------:R-:W-:-:S02]  /*32e0*/  @!P1 IMAD.WIDE R6, R19, 0x10, R14 ;  /* 0x0000001013069825 */ /* 0x000fc400078e020e */
[----:B------:R-:W-:Y:S02]  /*32f0*/  BAR.SYNC.DEFER_BLOCKING 0x0 ;  /* 0x0000000000007b1d */ /* 0x000fe40000010000 */
[CC--:B------:R-:W-:Y:S02]  /*3300*/  FMUL.FTZ R19, R3.reuse, R45.reuse ;  /* 0x0000002d03137220 */ /* 0x0c0fe40000410000 */
[----:B------:R-:W-:Y:S02]  /*3310*/  FMUL.FTZ R20, R3, R44 ;  /* 0x0000002c03147220 */ /* 0x000fe40000410000 */
[----:B------:R-:W-:Y:S02]  /*3320*/  FMUL.RZ R100, R19, 0.15915493667125701904 ;  /* 0x3e22f98313647820 */ /* 0x000fe4000040c000 */
[----:B------:R-:W-:Y:S02]  /*3330*/  FMUL.FTZ R19, R111, R45 ;  /* 0x0000002d6f137220 */ /* 0x000fe40000410000 */
[----:B------:R-:W-:Y:S01]  /*3340*/  FMUL.RZ R106, R20, 0.15915493667125701904 ;  /* 0x3e22f983146a7820 */ /* 0x000fe2000040c000 */
[----:B------:R-:W-:Y:S01]  /*3350*/  MUFU.SIN R120, R100 ;  /* 0x0000006400787308 */ /* 0x000fe20000000400 */
[----:B------:R0:W5:Y:S07]  /*3360*/  @!P1 LDG.E.64 R4, [R6.64+0x8] ;  /* 0x0000080606049981 */ /* 0x00016e000c1e1b00 */
[----:B------:R0:W-:Y:S02]  /*3370*/  MUFU.COS R122, R100 ;  /* 0x00000064007a7308 */ /* 0x0001e40000000000 */
[----:B0-----:R-:W-:-:S02]  /*3380*/  FMUL.FTZ R7, R3, R43 ;  /* 0x0000002b03077220 */ /* 0x001fc40000410000 */
[----:B------:R-:W-:Y:S02]  /*3390*/  FMUL.FTZ R6, R111, R44 ;  /* 0x0000002c6f067220 */ /* 0x000fe40000410000 */
[----:B------:R-:W-:Y:S02]  /*33a0*/  FMUL.RZ R112, R7, 0.15915493667125701904 ;  /* 0x3e22f98307707820 */ /* 0x000fe4000040c000 */
[----:B------:R-:W-:Y:S01]  /*33b0*/  FMUL.FTZ R7, R111, R43 ;  /* 0x0000002b6f077220 */ /* 0x000fe20000410000 */
[----:B------:R-:W0:Y:S01]  /*33c0*/  MUFU.EX2 R19, R19 ;  /* 0x0000001300137308 */ /* 0x000e220000000800 */
[----:B------:R-:W-:-:S07]  /*33d0*/  FMUL.FTZ R20, R3, R42 ;  /* 0x0000002a03147220 */ /* 0x000fce0000410000 */
[----:B------:R-:W-:Y:S01]  /*33e0*/  MUFU.COS R103, R106 ;  /* 0x0000006a00677308 */ /* 0x000fe20000000000 */
[----:B------:R-:W-:-:S07]  /*33f0*/  FMUL.RZ R124, R20, 0.15915493667125701904 ;  /* 0x3e22f983147c7820 */ /* 0x000fce000040c000 */
[----:B------:R-:W-:Y:S08]  /*3400*/  MUFU.EX2 R6, R6 ;  /* 0x0000000600067308 */ /* 0x000ff00000000800 */
[----:B------:R-:W-:Y:S08]  /*3410*/  MUFU.SIN R18, R112 ;  /* 0x0000007000127308 */ /* 0x000ff00000000400 */
[----:B------:R-:W1:Y:S01]  /*3420*/  MUFU.EX2 R7, R7 ;  /* 0x0000000700077308 */ /* 0x000e620000000800 */
[----:B------:R-:W-:-:S07]  /*3430*/  FMUL.FTZ R100, R3, R41 ;  /* 0x0000002903647220 */ /* 0x000fce0000410000 */
[----:B------:R-:W1:Y:S01]  /*3440*/  MUFU.SIN R21, R106 ;  /* 0x0000006a00157308 */ /* 0x000e620000000400 */
[----:B------:R-:W-:Y:S01]  /*3450*/  FMUL.RZ R126, R100, 0.15915493667125701904 ;  /* 0x3e22f983647e7820 */ /* 0x000fe2000040c000 */
[----:B------:R-:W-:Y:S01]  /*3460*/  HADD2.F32 R101, -RZ, R101.H0_H0 ;  /* 0x20000065ff657230 */ /* 0x000fe20000004100 */
[----:B0-----:R-:W-:Y:S01]  /*3470*/  FMUL.FTZ R122, R19, R122 ;  /* 0x0000007a137a7220 */ /* 0x001fe20000410000 */
[----:B------:R-:W-:-:S04]  /*3480*/  HADD2.F32 R99, -RZ, R99.H0_H0 ;  /* 0x20000063ff637230 */ /* 0x000fc80000004100 */
[----:B------:R-:W-:Y:S01]  /*3490*/  MUFU.SIN R107, R124 ;  /* 0x0000007c006b7308 */ /* 0x000fe20000000400 */
[----:B------:R-:W-:Y:S02]  /*34a0*/  FMUL.FTZ R120, R19, R120 ;  /* 0x0000007813787220 */ /* 0x000fe40000410000 */
[----:B------:R-:W-:-:S05]  /*34b0*/  FMUL.FTZ R20, R111, R42 ;  /* 0x0000002a6f147220 */ /* 0x000fca0000410000 */
[----:B------:R0:W-:Y:S01]  /*34c0*/  MUFU.COS R117, R124 ;  /* 0x0000007c00757308 */ /* 0x0001e20000000000 */
[----:B-1----:R-:W-:Y:S02]  /*34d0*/  FMUL.FTZ R129, R7, R18 ;  /* 0x0000001207817220 */ /* 0x002fe40000410000 */
[----:B0-----:R-:W-:-:S05]  /*34e0*/  FMUL.FTZ R124, R3, R38 ;  /* 0x00000026037c7220 */ /* 0x001fca0000410000 */
[----:B------:R0:W1:Y:S01]  /*34f0*/  MUFU.COS R128, R112 ;  /* 0x0000007000807308 */ /* 0x0000620000000000 */
[----:B------:R-:W-:Y:S02]  /*3500*/  FMUL.RZ R19, R124, 0.15915493667125701904 ;  /* 0x3e22f9837c137820 */ /* 0x000fe4000040c000 */
[----:B------:R-:W-:Y:S01]  /*3510*/  FMUL.FTZ R124, R6, R103 ;  /* 0x00000067067c7220 */ /* 0x000fe20000410000 */
[----:B------:R-:W-:Y:S01]  /*3520*/  HADD2.F32 R103, -RZ, R172.H0_H0 ;  /* 0x200000acff677230 */ /* 0x000fe20000004100 */
[----:B------:R-:W-:-:S03]  /*3530*/  FMUL.FTZ R18, R101, R46 ;  /* 0x0000002e65127220 */ /* 0x000fc60000410000 */
[----:B------:R-:W-:Y:S01]  /*3540*/  MUFU.SIN R125, R126 ;  /* 0x0000007e007d7308 */ /* 0x000fe20000000400 */
[----:B------:R-:W-:Y:S02]  /*3550*/  FMUL.FTZ R100, R111, R41 ;  /* 0x000000296f647220 */ /* 0x000fe40000410000 */
[----:B------:R-:W-:-:S05]  /*3560*/  FMUL.FTZ R141, R103, R18 ;  /* 0x00000012678d7220 */ /* 0x000fca0000410000 */
[----:B------:R1:W-:Y:S01]  /*3570*/  MUFU.COS R133, R126 ;  /* 0x0000007e00857308 */ /* 0x0003e20000000000 */
[----:B0-----:R-:W-:Y:S01]  /*3580*/  FMUL.FTZ R112, R111, R38 ;  /* 0x000000266f707220 */ /* 0x001fe20000410000 */
[----:B------:R-:W-:Y:S01]  /*3590*/  HADD2.F32 R104, -RZ, R104.H0_H0 ;  /* 0x20000068ff687230 */ /* 0x000fe20000004100 */
[----:B-1----:R-:W-:Y:S02]  /*35a0*/  FMUL.FTZ R126, R6, R21 ;  /* 0x00000015067e7220 */ /* 0x002fe40000410000 */
[----:B------:R-:W-:-:S03]  /*35b0*/  FMUL.FTZ R6, R99, R46 ;  /* 0x0000002e63067220 */ /* 0x000fc60000410000 */
[----:B------:R-:W0:Y:S01]  /*35c0*/  MUFU.EX2 R20, R20 ;  /* 0x0000001400147308 */ /* 0x000e220000000800 */
[----:B------:R-:W-:Y:S01]  /*35d0*/  FMUL.FTZ R139, R103, R6 ;  /* 0x00000006678b7220 */ /* 0x000fe20000410000 */
[----:B--2---:R-:W-:Y:S01]  /*35e0*/  HADD2.F32 R102, -RZ, R102.H0_H0 ;  /* 0x20000066ff667230 */ /* 0x004fe20000004100 */
[----:B------:R-:W-:Y:S02]  /*35f0*/  FMUL.FTZ R6, R120, R141 ;  /* 0x0000008d78067220 */ /* 0x000fe40000410000 */
[----:B------:R-:W-:-:S03]  /*3600*/  FMUL.FTZ R106, R111, R40 ;  /* 0x000000286f6a7220 */ /* 0x000fc60000410000 */
[----:B------:R1:W-:Y:S01]  /*3610*/  MUFU.EX2 R134, R100 ;  /* 0x0000006400867308 */ /* 0x0003e20000000800 */
[----:B------:R-:W-:Y:S02]  /*3620*/  FMUL.FTZ R18, R120, R139 ;  /* 0x0000008b78127220 */ /* 0x000fe40000410000 */
[----:B------:R-:W-:Y:S02]  /*3630*/  FMUL.FTZ R111, R3, R40 ;  /* 0x00000028036f7220 */ /* 0x000fe40000410000 */
[----:B------:R-:W-:Y:S02]  /*3640*/  FMUL.FTZ R128, R7, R128 ;  /* 0x0000008007807220 */ /* 0x000fe40000410000 */
[----:B------:R-:W-:Y:S01]  /*3650*/  FMUL.FTZ R145, R104, R45 ;  /* 0x0000002d68917220 */ /* 0x000fe20000410000 */
[----:B-1----:R-:W-:Y:S01]  /*3660*/  HADD2.F32 R100, -RZ, R53.H0_H0 ;  /* 0x20000035ff647230 */ /* 0x002fe20000004100 */
[----:B------:R-:W-:Y:S01]  /*3670*/  FFMA.FTZ R6, R122, R139, -R6 ;  /* 0x0000008b7a067223 */ /* 0x000fe20000010806 */
[----:B------:R-:W-:Y:S01]  /*3680*/  MUFU.EX2 R112, R112 ;  /* 0x0000007000707308 */ /* 0x000fe20000000800 */
[----:B------:R-:W-:-:S02]  /*3690*/  FMUL.FTZ R143, R102, R45 ;  /* 0x0000002d668f7220 */ /* 0x000fc40000410000 */
[----:B------:R-:W-:Y:S02]  /*36a0*/  FFMA.FTZ R18, R122, R141, R18 ;  /* 0x0000008d7a127223 */ /* 0x000fe40000010012 */
[----:B------:R-:W-:-:S03]  /*36b0*/  FMUL.RZ R132, R111, 0.15915493667125701904 ;  /* 0x3e22f9836f847820 */ /* 0x000fc6000040c000 */
[----:B------:R-:W1:Y:S01]  /*36c0*/  MUFU.SIN R7, R19 ;  /* 0x0000001300077308 */ /* 0x000e620000000400 */
[----:B------:R-:W-:Y:S01]  /*36d0*/  FFMA.FTZ R21, R100, R143, R18 ;  /* 0x0000008f64157223 */ /* 0x000fe20000010012 */
[----:B---3--:R-:W-:Y:S01]  /*36e0*/  HADD2.F32 R105, -RZ, R105.H0_H0 ;  /* 0x20000069ff697230 */ /* 0x008fe20000004100 */
[----:B0-----:R-:W-:-:S05]  /*36f0*/  FMUL.FTZ R130, R20, R117 ;  /* 0x0000007514827220 */ /* 0x001fca0000410000 */
[----:B------:R0:W-:Y:S01]  /*3700*/  MUFU.COS R137, R19 ;  /* 0x0000001300897308 */ /* 0x0001e20000000000 */
[----:B------:R-:W-:Y:S01]  /*3710*/  HADD2.F32 R109, -RZ, R109.H0_H0 ;  /* 0x2000006dff6d7230 */ /* 0x000fe20000004100 */
[----:B0-----:R-:W-:-:S06]  /*3720*/  FFMA.FTZ R19, R100, R145, R6 ;  /* 0x0000009164137223 */ /* 0x001fcc0000010006 */
[----:B------:R-:W-:Y:S01]  /*3730*/  MUFU.EX2 R106, R106 ;  /* 0x0000006a006a7308 */ /* 0x000fe20000000800 */
[----:B------:R-:W-:-:S07]  /*3740*/  FMUL.FTZ R6, R126, R21 ;  /* 0x000000157e067220 */ /* 0x000fce0000410000 */
[----:B------:R-:W-:Y:S01]  /*3750*/  MUFU.SIN R111, R132 ;  /* 0x00000084006f7308 */ /* 0x000fe20000000400 */
[----:B------:R-:W-:-:S07]  /*3760*/  FMUL.FTZ R140, R105, R44 ;  /* 0x0000002c698c7220 */ /* 0x000fce0000410000 */
[----:B------:R0:W2:Y:S01]  /*3770*/  MUFU.COS R135, R132 ;  /* 0x0000008400877308 */ /* 0x0000a20000000000 */
[----:B------:R-:W-:Y:S02]  /*3780*/  FFMA.FTZ R18, R124, R19, -R6 ;  /* 0x000000137c127223 */ /* 0x000fe40000010806 */
[----:B0-----:R-:W-:Y:S02]  /*3790*/  FMUL.FTZ R132, R20, R107 ;  /* 0x0000006b14847220 */ /* 0x001fe40000410000 */
[----:B------:R-:W-:Y:S01]  /*37a0*/  FMUL.FTZ R20, R126, R19 ;  /* 0x000000137e147220 */ /* 0x000fe20000410000 */
[----:B------:R-:W-:Y:S01]  /*37b0*/  HADD2.F32 R107, -RZ, R52.H0_H0 ;  /* 0x20000034ff6b7230 */ /* 0x000fe20000004100 */
[----:B------:R-:W-:Y:S02]  /*37c0*/  FMUL.FTZ R6, R16, R120 ;  /* 0x0000007810067220 */ /* 0x000fe40000410000 */
[----:B------:R-:W-:Y:S02]  /*37d0*/  FFMA.FTZ R20, R124, R21, R20 ;  /* 0x000000157c147223 */ /* 0x000fe40000010014 */
[----:B------:R-:W-:-:S02]  /*37e0*/  FMUL.FTZ R142, R109, R44 ;  /* 0x0000002c6d8e7220 */ /* 0x000fc40000410000 */
[----:B------:R-:W-:Y:S02]  /*37f0*/  FFMA.FTZ R20, R107, R140, R20 ;  /* 0x0000008c6b147223 */ /* 0x000fe40000010014 */
[----:B-1----:R-:W-:Y:S01]  /*3800*/  FMUL.FTZ R138, R112, R7 ;  /* 0x00000007708a7220 */ /* 0x002fe20000410000 */
[----:B----4-:R-:W-:Y:S01]  /*3810*/  HADD2.F32 R108, -RZ, R108.H0_H0 ;  /* 0x2000006cff6c7230 */ /* 0x010fe20000004100 */
[C---:B------:R-:W-:Y:S02]  /*3820*/  FMUL.FTZ R7, R17.reuse, R120 ;  /* 0x0000007811077220 */ /* 0x040fe40000410000 */
[----:B------:R-:W-:Y:S02]  /*3830*/  FFMA.FTZ R19, R17, R122, R6 ;  /* 0x0000007a11137223 */ /* 0x000fe40000010006 */
[----:B------:R-:W-:Y:S02]  /*3840*/  FFMA.FTZ R18, R107, R142, R18 ;  /* 0x0000008e6b127223 */ /* 0x000fe40000010012 */
[----:B------:R-:W-:Y:S01]  /*3850*/  FMUL.FTZ R21, R129, R20 ;  /* 0x0000001481157220 */ /* 0x000fe20000410000 */
[----:B------:R-:W-:Y:S01]  /*3860*/  HADD2.F32 R110, -RZ, R110.H0_H0 ;  /* 0x2000006eff6e7230 */ /* 0x000fe20000004100 */
[----:B--2---:R-:W-:-:S02]  /*3870*/  FMUL.FTZ R135, R106, R135 ;  /* 0x000000876a877220 */ /* 0x004fc40000410000 */
[----:B------:R-:W-:Y:S01]  /*3880*/  FMUL.FTZ R136, R106, R111 ;  /* 0x0000006f6a887220 */ /* 0x000fe20000410000 */
[----:B------:R-:W-:Y:S01]  /*3890*/  HADD2.F32 R106, -RZ, R51.H0_H0 ;  /* 0x20000033ff6a7230 */ /* 0x000fe20000004100 */
[----:B------:R-:W-:Y:S02]  /*38a0*/  FFMA.FTZ R7, R16, R122, -R7 ;  /* 0x0000007a10077223 */ /* 0x000fe40000010807 */
        /* <DEDUP_REMOVED lines=20> */
[C---:B------:R-:W-:Y:S02]  /*39f0*/  FMUL.FTZ R133, R134.reuse, R133 ;  /* 0x0000008586857220 */ /* 0x040fe40000410000 */
[----:B------:R-:W-:Y:S02]  /*3a00*/  FMUL.FTZ R6, R129, R6 ;  /* 0x0000000681067220 */ /* 0x000fe40000410000 */
[----:B------:R-:W-:Y:S02]  /*3a10*/  FMUL.FTZ R134, R134, R125 ;  /* 0x0000007d86867220 */ /* 0x000fe40000410000 */
[----:B------:R-:W-:Y:S02]  /*3a20*/  FFMA.FTZ R117, R130, R21, -R117 ;  /* 0x0000001582757223 */ /* 0x000fe40000010875 */
        /* <DEDUP_REMOVED lines=9> */
[----:B------:R-:W-:-:S02]  /*3ac0*/  FMUL.FTZ R6, R132, R7 ;  /* 0x0000000784067220 */ /* 0x000fc40000410000 */
[CC--:B------:R-:W-:Y:S02]  /*3ad0*/  FFMA.FTZ R20, R133.reuse, R117.reuse, -R20 ;  /* 0x0000007585147223 */ /* 0x0c0fe40000010814 */
[----:B------:R-:W-:Y:S02]  /*3ae0*/  FMUL.FTZ R117, R134, R117 ;  /* 0x0000007586757220 */ /* 0x000fe40000410000 */
[----:B------:R-:W-:Y:S02]  /*3af0*/  FMUL.FTZ R151, R114, R41 ;  /* 0x0000002972977220 */ /* 0x000fe40000410000 */
[-C--:B------:R-:W-:Y:S02]  /*3b00*/  FFMA.FTZ R6, R130, R19.reuse, -R6 ;  /* 0x0000001382067223 */ /* 0x080fe40000010806 */
[----:B------:R-:W-:Y:S02]  /*3b10*/  FMUL.FTZ R19, R132, R19 ;  /* 0x0000001384137220 */ /* 0x000fe40000410000 */
[----:B------:R-:W-:-:S02]  /*3b20*/  FFMA.FTZ R18, R133, R18, R117 ;  /* 0x0000001285127223 */ /* 0x000fc40000010075 */
[----:B------:R-:W-:Y:S02]  /*3b30*/  FMUL.FTZ R153, R116, R41 ;  /* 0x0000002974997220 */ /* 0x000fe40000410000 */
[----:B------:R-:W-:Y:S02]  /*3b40*/  FFMA.FTZ R20, R112, R151, R20 ;  /* 0x0000009770147223 */ /* 0x000fe40000010014 */
[----:B------:R-:W-:Y:S02]  /*3b50*/  FFMA.FTZ R19, R130, R7, R19 ;  /* 0x0000000782137223 */ /* 0x000fe40000010013 */
[----:B------:R-:W-:Y:S02]  /*3b60*/  FFMA.FTZ R7, R112, R153, R18 ;  /* 0x0000009970077223 */ /* 0x000fe40000010012 */
[----:B------:R-:W-:Y:S01]  /*3b70*/  FMUL.FTZ R148, R136, R20 ;  /* 0x0000001488947220 */ /* 0x000fe20000410000 */
[----:B------:R-:W-:Y:S01]  /*3b80*/  HADD2.F32 R121, -RZ, R121.H0_H0 ;  /* 0x20000079ff797230 */ /* 0x000fe20000004100 */
[----:B------:R-:W-:Y:S01]  /*3b90*/  FMUL.FTZ R18, R134, R6 ;  /* 0x0000000686127220 */ /* 0x000fe20000410000 */
[----:B------:R-:W-:Y:S01]  /*3ba0*/  HADD2.F32 R119, -RZ, R119.H0_H0 ;  /* 0x20000077ff777230 */ /* 0x000fe20000004100 */
[----:B------:R-:W-:-:S02]  /*3bb0*/  FFMA.FTZ R21, R135, R7, R148 ;  /* 0x0000000787157223 */ /* 0x000fc40000010094 */
[----:B------:R-:W-:Y:S01]  /*3bc0*/  FMUL.FTZ R7, R136, R7 ;  /* 0x0000000788077220 */ /* 0x000fe20000410000 */
[----:B------:R-:W-:Y:S01]  /*3bd0*/  HADD2.F32 R117, -RZ, R48.H0_H0 ;  /* 0x20000030ff757230 */ /* 0x000fe20000004100 */
[-C--:B------:R-:W-:Y:S02]  /*3be0*/  FFMA.FTZ R18, R133, R19.reuse, R18 ;  /* 0x0000001385127223 */ /* 0x080fe40000010012 */
[----:B------:R-:W-:Y:S02]  /*3bf0*/  FMUL.FTZ R148, R121, R40 ;  /* 0x0000002879947220 */ /* 0x000fe40000410000 */
[----:B------:R-:W-:Y:S02]  /*3c00*/  FMUL.FTZ R19, R134, R19 ;  /* 0x0000001386137220 */ /* 0x000fe40000410000 */
[----:B------:R-:W-:Y:S02]  /*3c10*/  FFMA.FTZ R7, R135, R20, -R7 ;  /* 0x0000001487077223 */ /* 0x000fe40000010807 */
[----:B------:R-:W-:-:S02]  /*3c20*/  FMUL.FTZ R150, R119, R40 ;  /* 0x0000002877967220 */ /* 0x000fc40000410000 */
[----:B------:R-:W-:Y:S02]  /*3c30*/  FFMA.FTZ R21, R117, R148, R21 ;  /* 0x0000009475157223 */ /* 0x000fe40000010015 */
[----:B------:R-:W-:Y:S02]  /*3c40*/  FFMA.FTZ R19, R133, R6, -R19 ;  /* 0x0000000685137223 */ /* 0x000fe40000010813 */
[----:B------:R-:W-:Y:S01]  /*3c50*/  FFMA.FTZ R20, R117, R150, R7 ;  /* 0x0000009675147223 */ /* 0x000fe20000010007 */
[----:B------:R-:W-:Y:S01]  /*3c60*/  ISETP.NE.AND P1, PT, R78, 0x1f, PT ;  /* 0x0000001f4e00780c */ /* 0x000fe20003f25270 */
[----:B------:R-:W-:Y:S01]  /*3c70*/  FMUL.FTZ R6, R136, R18 ;  /* 0x0000001288067220 */ /* 0x000fe20000410000 */
[----:B------:R-:W-:Y:S01]  /*3c80*/  HADD2.F32 R123, -RZ, R123.H0_H0 ;  /* 0x2000007bff7b7230 */ /* 0x000fe20000004100 */
[----:B------:R-:W-:Y:S01]  /*3c90*/  FMUL.FTZ R125, R138, R21 ;  /* 0x000000158a7d7220 */ /* 0x000fe20000410000 */
[----:B------:R-:W-:Y:S01]  /*3ca0*/  HADD2.F32 R127, -RZ, R127.H0_H0 ;  /* 0x2000007fff7f7230 */ /* 0x000fe20000004100 */
[----:B------:R-:W-:-:S02]  /*3cb0*/  FMUL.FTZ R7, R136, R19 ;  /* 0x0000001388077220 */ /* 0x000fc40000410000 */
[CC--:B------:R-:W-:Y:S02]  /*3cc0*/  FMUL.FTZ R152, R138.reuse, R20.reuse ;  /* 0x000000148a987220 */ /* 0x0c0fe40000410000 */
[----:B------:R-:W-:Y:S02]  /*3cd0*/  FFMA.FTZ R6, R135, R19, -R6 ;  /* 0x0000001387067223 */ /* 0x000fe40000010806 */
[----:B------:R-:W-:Y:S01]  /*3ce0*/  FFMA.FTZ R20, R137, R20, -R125 ;  /* 0x0000001489147223 */ /* 0x000fe2000001087d */
[----:B------:R-:W-:Y:S01]  /*3cf0*/  HADD2.F32 R125, -RZ, R47.H0_H0 ;  /* 0x2000002fff7d7230 */ /* 0x000fe20000004100 */
[----:B------:R-:W-:Y:S02]  /*3d00*/  FFMA.FTZ R7, R135, R18, R7 ;  /* 0x0000001287077223 */ /* 0x000fe40000010007 */
[----:B------:R-:W-:Y:S02]  /*3d10*/  FFMA.FTZ R19, R137, R21, R152 ;  /* 0x0000001589137223 */ /* 0x000fe40000010098 */
[----:B------:R-:W-:-:S02]  /*3d20*/  FMUL.FTZ R18, R138, R6 ;  /* 0x000000068a127220 */ /* 0x000fc40000410000 */
[-C--:B------:R-:W-:Y:S02]  /*3d30*/  FMUL.FTZ R152, R123, R38.reuse ;  /* 0x000000267b987220 */ /* 0x080fe40000410000 */
[----:B------:R-:W-:Y:S02]  /*3d40*/  FMUL.FTZ R154, R127, R38 ;  /* 0x000000267f9a7220 */ /* 0x000fe40000410000 */
[-C--:B------:R-:W-:Y:S02]  /*3d50*/  FMUL.FTZ R21, R138, R7.reuse ;  /* 0x000000078a157220 */ /* 0x080fe40000410000 */
[----:B------:R-:W-:Y:S02]  /*3d60*/  FFMA.FTZ R161, R125, R152, R20 ;  /* 0x000000987da17223 */ /* 0x000fe40000010014 */
[----:B------:R-:W-:Y:S02]  /*3d70*/  FFMA.FTZ R7, R137, R7, R18 ;  /* 0x0000000789077223 */ /* 0x000fe40000010012 */
[----:B------:R-:W-:-:S02]  /*3d80*/  FFMA.FTZ R20, R125, R154, R19 ;  /* 0x0000009a7d147223 */ /* 0x000fc40000010013 */
[----:B------:R0:W1:Y:S01]  /*3d90*/  @P1 LDS.64 R18, [R78.X8+0x20b8] ;  /* 0x0020b8004e121984 */ /* 0x0000620000008a00 */
[----:B------:R-:W-:Y:S01]  /*3da0*/  BSSY B0, `(.L_x_11658) ;  /* 0x000000c000007945 */ /* 0x000fe20003800000 */
[----:B------:R-:W-:Y:S01]  /*3db0*/  FFMA.FTZ R21, R137, R6, -R21 ;  /* 0x0000000689157223 */ /* 0x000fe20000010815 */
[----:B------:R-:W-:Y:S05]  /*3dc0*/  @P1 BRA `(.L_x_11659) ;  /* 0x0000009000001947 */ /* 0x000fea0003800000 */
[----:B------:R-:W-:Y:S02]  /*3dd0*/  ISETP.NE.AND P3, PT, R173, c[0x0][0x174], PT ;  /* 0x00005d00ad007a0c */ /* 0x000fe40003f65270 */
        /* <DEDUP_REMOVED lines=8> */
.L_x_11659:
[----:B------:R-:W-:Y:S05]  /*3e60*/  BSYNC B0 ;  /* 0x0000000000007941 */ /* 0x000fea0003800000 */
.L_x_11658:
[----:B------:R-:W3:Y:S01]  /*3e70*/  SHFL.UP PT, R160, R20, 0x1, RZ ;  /* 0x0420000014a07989 */ /* 0x000ee200000e00ff */
[----:B------:R-:W-:Y:S01]  /*3e80*/  ISETP.GE.AND P3, PT, R76, 0x1, PT ;  /* 0x000000014c00780c */ /* 0x000fe20003f66270 */
[----:B------:R-:W-:Y:S01]  /*3e90*/  BSSY B0, `(.L_x_11660) ;  /* 0x00000ea000007945 */ /* 0x000fe20003800000 */
[----:B------:R-:W-:Y:S01]  /*3ea0*/  SHF.L.U64.HI R170, R94, 0x2, R93 ;  /* 0x000000025eaa7819 */ /* 0x000fe2000001025d */
[----:B------:R-:W4:Y:S01]  /*3eb0*/  SHFL.UP PT, R158, R161, 0x1, RZ ;  /* 0x04200000a19e7989 */ /* 0x000f2200000e00ff */
[C---:B------:R-:W-:Y:S02]  /*3ec0*/  ISETP.NE.AND P6, PT, R131.reuse, 0x1f, PT ;  /* 0x0000001f8300780c */ /* 0x040fe40003fc5270 */
[----:B------:R-:W-:Y:S01]  /*3ed0*/  ISETP.GT.U32.AND P5, PT, R131, 0xf, PT ;  /* 0x0000000f8300780c */ /* 0x000fe20003fa4070 */
[----:B-1----:R-:W1:Y:S01]  /*3ee0*/  SHFL.UP PT, R6, R21, 0x1, RZ ;  /* 0x0420000015067989 */ /* 0x002e6200000e00ff */
[----:B------:R-:W-:Y:S01]  /*3ef0*/  IMAD R170, R170, c[0x0][0x2b0], RZ ;  /* 0x0000ac00aaaa7a24 */ /* 0x000fe200078e02ff */
[----:B------:R-:W-:-:S02]  /*3f00*/  ISETP.GE.OR P0, PT, R173, c[0x0][0x174], P0 ;  /* 0x00005d00ad007a0c */ /* 0x000fc40000706670 */
[----:B------:R-:W0:Y:S04]  /*3f10*/  SHFL.UP PT, R156, R7, 0x1, RZ ;  /* 0x04200000079c7989 */ /* 0x000e2800000e00ff */
[----:B-----5:R-:W-:Y:S04]  /*3f20*/  SHFL.IDX PT, R168, R5, RZ, 0x1f ;  /* 0x00001fff05a87589 */ /* 0x020fe800000e0000 */
[----:B------:R-:W-:Y:S01]  /*3f30*/  SHFL.IDX PT, R169, R4, RZ, 0x1f ;  /* 0x00001fff04a97589 */ /* 0x000fe200000e0000 */
[C---:B---3--:R-:W-:Y:S02]  /*3f40*/  FMUL.FTZ R157, R7.reuse, R160 ;  /* 0x000000a0079d7220 */ /* 0x048fe40000410000 */
[----:B----4-:R-:W-:-:S02]  /*3f50*/  FMUL.FTZ R159, R7, R158 ;  /* 0x0000009e079f7220 */ /* 0x010fc40000410000 */
[----:B------:R-:W-:Y:S02]  /*3f60*/  FFMA.FTZ R158, R21, R158, -R157 ;  /* 0x0000009e159e7223 */ /* 0x000fe4000001089d */
[----:B-1----:R-:W-:Y:S02]  /*3f70*/  FMUL.FTZ R155, R7, R6 ;  /* 0x00000006079b7220 */ /* 0x002fe40000410000 */
[C---:B------:R-:W-:Y:S02]  /*3f80*/  FFMA.FTZ R159, R21.reuse, R160, R159 ;  /* 0x000000a0159f7223 */ /* 0x040fe4000001009f */
[-C--:B0-----:R-:W-:Y:S02]  /*3f90*/  FFMA.FTZ R160, R21, R156.reuse, R155 ;  /* 0x0000009c15a07223 */ /* 0x081fe4000001009b */
[C---:B------:R-:W-:Y:S02]  /*3fa0*/  FMUL.FTZ R156, R7.reuse, R156 ;  /* 0x0000009c079c7220 */ /* 0x040fe40000410000 */
[----:B------:R-:W-:Y:S01]  /*3fb0*/  @P3 FADD.FTZ R20, R20, R159 ;  /* 0x0000009f14143221 */ /* 0x000fe20000010000 */
[----:B------:R-:W-:Y:S01]  /*3fc0*/  FSEL R160, R7, R160, !P3 ;  /* 0x000000a007a07208 */ /* 0x000fe20005800000 */
[----:B------:R-:W-:-:S02]  /*3fd0*/  @P3 FADD.FTZ R161, R161, R158 ;  /* 0x0000009ea1a13221 */ /* 0x000fc40000010000 */
[----:B------:R-:W-:Y:S01]  /*3fe0*/  @P3 FFMA.FTZ R21, R21, R6, -R156 ;  /* 0x0000000615153223 */ /* 0x000fe2000001089c */
[----:B------:R-:W-:Y:S01]  /*3ff0*/  ISETP.GE.AND P3, PT, R76, 0x2, PT ;  /* 0x000000024c00780c */ /* 0x000fe20003f66270 */
[----:B------:R-:W0:Y:S04]  /*4000*/  SHFL.UP PT, R156, R20, 0x2, RZ ;  /* 0x04400000149c7989 */ /* 0x000e2800000e00ff */
[----:B------:R-:W1:Y:S04]  /*4010*/  SHFL.UP PT, R155, R161, 0x2, RZ ;  /* 0x04400000a19b7989 */ /* 0x000e6800000e00ff */
[----:B------:R-:W3:Y:S04]  /*4020*/  SHFL.UP PT, R6, R21, 0x2, RZ ;  /* 0x0440000015067989 */ /* 0x000ee800000e00ff */
[----:B------:R-:W4:Y:S01]  /*4030*/  SHFL.UP PT, R7, R160, 0x2, RZ ;  /* 0x04400000a0077989 */ /* 0x000f2200000e00ff */
[----:B0-----:R-:W-:-:S02]  /*4040*/  FMUL.FTZ R162, R160, R156 ;  /* 0x0000009ca0a27220 */ /* 0x001fc40000410000 */
[CC--:B-1----:R-:W-:Y:S02]  /*4050*/  FMUL.FTZ R159, R160.reuse, R155.reuse ;  /* 0x0000009ba09f7220 */ /* 0x0c2fe40000410000 */
[C---:B------:R-:W-:Y:S02]  /*4060*/  FFMA.FTZ R162, R21.reuse, R155, -R162 ;  /* 0x0000009b15a27223 */ /* 0x040fe400000108a2 */
[C---:B---3--:R-:W-:Y:S02]  /*4070*/  FMUL.FTZ R158, R160.reuse, R6 ;  /* 0x00000006a09e7220 */ /* 0x048fe40000410000 */
[C---:B------:R-:W-:Y:S02]  /*4080*/  FFMA.FTZ R159, R21.reuse, R156, R159 ;  /* 0x0000009c159f7223 */ /* 0x040fe4000001009f */
[-C--:B----4-:R-:W-:Y:S02]  /*4090*/  FMUL.FTZ R157, R160, R7.reuse ;  /* 0x00000007a09d7220 */ /* 0x090fe40000410000 */
[----:B------:R-:W-:-:S02]  /*40a0*/  FFMA.FTZ R7, R21, R7, R158 ;  /* 0x0000000715077223 */ /* 0x000fc4000001009e */
[----:B------:R-:W-:Y:S02]  /*40b0*/  @P3 FFMA.FTZ R21, R21, R6, -R157 ;  /* 0x0000000615153223 */ /* 0x000fe4000001089d */
[----:B------:R-:W-:Y:S01]  /*40c0*/  @P3 FADD.FTZ R161, R161, R162 ;  /* 0x000000a2a1a13221 */ /* 0x000fe20000010000 */
        /* <DEDUP_REMOVED lines=15> */
[----:B------:R-:W-:Y:S01]  /*41c0*/  @P3 FFMA.FTZ R21, R21, R6, -R156 ;  /* 0x0000000615153223 */ /* 0x000fe2000001089c */
[----:B------:R-:W-:Y:S01]  /*41d0*/  MOV R157, c[0x0][0x298] ;  /* 0x0000a600009d7a02 */ /* 0x000fe20000000f00 */
[----:B------:R-:W-:-:S02]  /*41e0*/  @P3 FADD.FTZ R20, R20, R159 ;  /* 0x0000009f14143221 */ /* 0x000fc40000010000 */
[----:B------:R-:W-:Y:S01]  /*41f0*/  @P3 FADD.FTZ R161, R161, R158 ;  /* 0x0000009ea1a13221 */ /* 0x000fe20000010000 */
[----:B------:R-:W0:Y:S01]  /*4200*/  SHFL.UP PT, R6, R21, 0x8, RZ ;  /* 0x0500000015067989 */ /* 0x000e2200000e00ff */
[----:B------:R-:W-:Y:S02]  /*4210*/  ISETP.GE.AND P3, PT, R76, 0x8, PT ;  /* 0x000000084c00780c */ /* 0x000fe40003f66270 */
[----:B------:R-:W-:Y:S01]  /*4220*/  MOV R158, c[0x0][0x29c] ;  /* 0x0000a700009e7a02 */ /* 0x000fe20000000f00 */
[----:B------:R-:W1:Y:S03]  /*4230*/  SHFL.UP PT, R156, R20, 0x8, RZ ;  /* 0x05000000149c7989 */ /* 0x000e6600000e00ff */
[--C-:B------:R-:W-:Y:S01]  /*4240*/  SHF.R.U64 R163, R157, 0x1, R158.reuse ;  /* 0x000000019da37819 */ /* 0x100fe2000000129e */
[----:B------:R-:W3:Y:S01]  /*4250*/  SHFL.UP PT, R155, R161, 0x8, RZ ;  /* 0x05000000a19b7989 */ /* 0x000ee200000e00ff */
[----:B------:R-:W-:-:S03]  /*4260*/  SHF.R.U32.HI R164, RZ, 0x1, R158 ;  /* 0x00000001ffa47819 */ /* 0x000fc6000001169e */
[----:B------:R-:W4:Y:S02]  /*4270*/  SHFL.UP PT, R7, R162, 0x8, RZ ;  /* 0x05000000a2077989 */ /* 0x000f2400000e00ff */
[----:B------:R-:W-:Y:S02]  /*4280*/  IMAD R164, R164, R83, RZ ;  /* 0x00000053a4a47224 */ /* 0x000fe400078e02ff */
[C---:B0-----:R-:W-:Y:S02]  /*4290*/  FMUL.FTZ R158, R162.reuse, R6 ;  /* 0x00000006a29e7220 */ /* 0x041fe40000410000 */
[C---:B-1----:R-:W-:Y:S02]  /*42a0*/  FMUL.FTZ R160, R162.reuse, R156 ;  /* 0x0000009ca2a07220 */ /* 0x042fe40000410000 */
[-C--:B---3--:R-:W-:Y:S02]  /*42b0*/  FMUL.FTZ R159, R162, R155.reuse ;  /* 0x0000009ba29f7220 */ /* 0x088fe40000410000 */
[----:B------:R-:W-:-:S02]  /*42c0*/  FFMA.FTZ R160, R21, R155, -R160 ;  /* 0x0000009b15a07223 */ /* 0x000fc400000108a0 */
[CC--:B----4-:R-:W-:Y:S02]  /*42d0*/  FMUL.FTZ R157, R162.reuse, R7.reuse ;  /* 0x00000007a29d7220 */ /* 0x0d0fe40000410000 */
[C---:B------:R-:W-:Y:S02]  /*42e0*/  FFMA.FTZ R7, R21.reuse, R7, R158 ;  /* 0x0000000715077223 */ /* 0x040fe4000001009e */
[C---:B------:R-:W-:Y:S02]  /*42f0*/  FFMA.FTZ R159, R21.reuse, R156, R159 ;  /* 0x0000009c159f7223 */ /* 0x040fe4000001009f */
[----:B------:R-:W-:Y:S01]  /*4300*/  @P3 FFMA.FTZ R21, R21, R6, -R157 ;  /* 0x0000000615153223 */ /* 0x000fe2000001089d */
[----:B------:R-:W-:Y:S01]  /*4310*/  FSEL R162, R162, R7, !P3 ;  /* 0x00000007a2a27208 */ /* 0x000fe20005800000 */
[----:B------:R-:W-:Y:S02]  /*4320*/  @P3 FADD.FTZ R20, R20, R159 ;  /* 0x0000009f14143221 */ /* 0x000fe40000010000 */
[----:B------:R-:W-:Y:S01]  /*4330*/  @P3 FADD.FTZ R161, R161, R160 ;  /* 0x000000a0a1a13221 */ /* 0x000fe20000010000 */
[----:B------:R-:W0:Y:S01]  /*4340*/  SHFL.UP PT, R155, R21, 0x10, RZ ;  /* 0x06000000159b7989 */ /* 0x000e2200000e00ff */
[----:B------:R-:W-:Y:S01]  /*4350*/  IMAD R159, R80, R163, R164 ;  /* 0x000000a3509f7224 */ /* 0x000fe200078e02a4 */
[----:B------:R-:W-:Y:S01]  /*4360*/  ISETP.GE.AND P3, PT, R76, 0x10, PT ;  /* 0x000000104c00780c */ /* 0x000fe20003f66270 */
[----:B------:R-:W-:Y:S01]  /*4370*/  IMAD.WIDE.U32 R6, R163, R83, RZ ;  /* 0x00000053a3067225 */ /* 0x000fe200078e00ff */
[----:B------:R-:W1:Y:S01]  /*4380*/  SHFL.UP PT, R156, R162, 0x10, RZ ;  /* 0x06000000a29c7989 */ /* 0x000e6200000e00ff */
[----:B------:R-:W-:-:S02]  /*4390*/  IADD3 R163, R66, -c[0x0][0x174], RZ ;  /* 0x80005d0042a37a10 */ /* 0x000fc40007ffe0ff */
[----:B------:R-:W-:Y:S01]  /*43a0*/  IMAD R160, R174, c[0x0][0x2a0], RZ ;  /* 0x0000a800aea07a24 */ /* 0x000fe200078e02ff */
[----:B------:R-:W3:Y:S01]  /*43b0*/  SHFL.UP PT, R158, R20, 0x10, RZ ;  /* 0x06000000149e7989 */ /* 0x000ee200000e00ff */
[----:B------:R-:W-:Y:S01]  /*43c0*/  IADD3 R7, R159, R7, RZ ;  /* 0x000000079f077210 */ /* 0x000fe20007ffe0ff */
[----:B------:R-:W-:Y:S02]  /*43d0*/  IMAD R163, R163, -0x200, RZ ;  /* 0xfffffe00a3a37824 */ /* 0x000fe400078e02ff */
[----:B------:R-:W4:Y:S01]  /*43e0*/  SHFL.UP PT, R157, R161, 0x10, RZ ;  /* 0x06000000a19d7989 */ /* 0x000f2200000e00ff */
[C---:B------:R-:W-:Y:S02]  /*43f0*/  IMAD R167, R81.reuse, c[0x0][0x2a4], R160 ;  /* 0x0000a90051a77a24 */ /* 0x040fe400078e02a0 */
[----:B------:R-:W-:-:S05]  /*4400*/  IMAD.WIDE.U32 R6, R81, c[0x0][0x2a0], R6 ;  /* 0x0000a80051067a25 */ /* 0x000fca00078e0006 */
[----:B------:R-:W-:Y:S02]  /*4410*/  IADD3 R167, R167, R7, RZ ;  /* 0x00000007a7a77210 */ /* 0x000fe40007ffe0ff */
[----:B------:R-:W-:Y:S01]  /*4420*/  LEA R165, P4, R6, c[0x0][0x318], 0x3 ;  /* 0x0000c60006a57a11 */ /* 0x000fe200078818ff */
[----:B0-----:R-:W-:-:S03]  /*4430*/  FMUL.FTZ R7, R162, R155 ;  /* 0x0000009ba2077220 */ /* 0x001fc60000410000 */
[----:B------:R-:W-:Y:S01]  /*4440*/  LEA.HI.X R167, R6, c[0x0][0x31c], R167, 0x3, P4 ;  /* 0x0000c70006a77a11 */ /* 0x000fe200020f1ca7 */
[-C--:B-1----:R-:W-:Y:S01]  /*4450*/  FFMA.FTZ R7, R21, R156.reuse, R7 ;  /* 0x0000009c15077223 */ /* 0x082fe20000010007 */
[----:B------:R-:W-:Y:S01]  /*4460*/  ISETP.GT.U32.AND P4, PT, R131, 0x17, PT ;  /* 0x000000178300780c */ /* 0x000fe20003f84070 */
[C---:B------:R-:W-:Y:S02]  /*4470*/  FMUL.FTZ R6, R162.reuse, R156 ;  /* 0x0000009ca2067220 */ /* 0x040fe40000410000 */
[C---:B---3--:R-:W-:Y:S02]  /*4480*/  FMUL.FTZ R160, R162.reuse, R158 ;  /* 0x0000009ea2a07220 */ /* 0x048fe40000410000 */
[----:B------:R-:W-:Y:S02]  /*4490*/  FMUL.FTZ R156, R97, R23 ;  /* 0x00000017619c7220 */ /* 0x000fe40000410000 */
[C---:B----4-:R-:W-:Y:S01]  /*44a0*/  FMUL.FTZ R159, R162.reuse, R157 ;  /* 0x0000009da29f7220 */ /* 0x050fe20000410000 */
[----:B------:R-:W-:Y:S01]  /*44b0*/  FSEL R162, R162, R7, !P3 ;  /* 0x00000007a2a27208 */ /* 0x000fe20005800000 */
[----:B------:R-:W-:-:S02]  /*44c0*/  FFMA.FTZ R160, R21, R157, -R160 ;  /* 0x0000009d15a07223 */ /* 0x000fc400000108a0 */
[C---:B------:R-:W-:Y:S02]  /*44d0*/  FFMA.FTZ R159, R21.reuse, R158, R159 ;  /* 0x0000009e159f7223 */ /* 0x040fe4000001009f */
[----:B------:R-:W-:Y:S01]  /*44e0*/  @P3 FFMA.FTZ R21, R21, R155, -R6 ;  /* 0x0000009b15153223 */ /* 0x000fe20000010806 */
[----:B------:R-:W0:Y:S01]  /*44f0*/  SHFL.UP PT, R162, R162, 0x1, RZ ;  /* 0x04200000a2a27989 */ /* 0x000e2200000e00ff */
[----:B------:R-:W-:Y:S02]  /*4500*/  @P3 FADD.FTZ R161, R161, R160 ;  /* 0x000000a0a1a13221 */ /* 0x000fe40000010000 */
[C---:B------:R-:W-:Y:S01]  /*4510*/  FMUL.FTZ R160, R96.reuse, R23 ;  /* 0x0000001760a07220 */ /* 0x040fe20000410000 */
[----:B------:R-:W1:Y:S01]  /*4520*/  SHFL.UP PT, R4, R21, 0x1, RZ ;  /* 0x0420000015047989 */ /* 0x000e6200000e00ff */
[----:B------:R-:W-:Y:S02]  /*4530*/  FMUL.FTZ R158, R96, R22 ;  /* 0x00000016609e7220 */ /* 0x000fe40000410000 */
[-C--:B------:R-:W-:Y:S01]  /*4540*/  FMUL.FTZ R7, R138, R160.reuse ;  /* 0x000000a08a077220 */ /* 0x080fe20000410000 */
[----:B------:R-:W3:Y:S01]  /*4550*/  SHFL.UP PT, R161, R161, 0x1, RZ ;  /* 0x04200000a1a17989 */ /* 0x000ee200000e00ff */
[----:B------:R-:W-:-:S02]  /*4560*/  FMUL.FTZ R157, R137, R160 ;  /* 0x000000a0899d7220 */ /* 0x000fc40000410000 */
[----:B------:R-:W-:Y:S01]  /*4570*/  @P3 FADD.FTZ R20, R20, R159 ;  /* 0x0000009f14143221 */ /* 0x000fe20000010000 */
[C---:B------:R-:W-:Y:S01]  /*4580*/  LEA R6, P3, R78.reuse, R165, 0x2 ;  /* 0x000000a54e067211 */ /* 0x040fe200078610ff */
[----:B------:R-:W-:Y:S02]  /*4590*/  FMUL.FTZ R155, R97, R22 ;  /* 0x00000016619b7220 */ /* 0x000fe40000410000 */
[-C--:B------:R-:W-:Y:S01]  /*45a0*/  FFMA.FTZ R164, R137, R158.reuse, -R7 ;  /* 0x0000009e89a47223 */ /* 0x080fe20000010807 */
[----:B------:R-:W-:Y:S01]  /*45b0*/  LEA.HI.X R7, R78, R167, RZ, 0x2, P3 ;  /* 0x000000a74e077211 */ /* 0x000fe200018f14ff */
[----:B------:R-:W-:Y:S01]  /*45c0*/  FFMA.FTZ R157, -R138, R158, -R157 ;  /* 0x0000009e8a9d7223 */ /* 0x000fe2000001099d */
[----:B------:R4:W2:Y:S01]  /*45d0*/  SHFL.UP PT, R5, R20, 0x1, RZ ;  /* 0x0420000014057989 */ /* 0x0008a200000e00ff */
[----:B------:R-:W-:Y:S01]  /*45e0*/  FADD.FTZ R164, R155, R164 ;  /* 0x000000a49ba47221 */ /* 0x000fe20000010000 */
[----:B------:R-:W-:Y:S01]  /*45f0*/  ISETP.GT.U32.AND P3, PT, R131, 0x1b, PT ;  /* 0x0000001b8300780c */ /* 0x000fe20003f64070 */
[----:B------:R-:W-:-:S02]  /*4600*/  FADD.FTZ R157, -R156, R157 ;  /* 0x0000009d9c9d7221 */ /* 0x000fc40000010100 */
[C---:B------:R-:W-:Y:S02]  /*4610*/  FMUL.FTZ R166, R136.reuse, -R164 ;  /* 0x800000a488a67220 */ /* 0x040fe40000410000 */
[----:B------:R-:W-:Y:S02]  /*4620*/  FMUL.FTZ R159, R136, -R157 ;  /* 0x8000009d889f7220 */ /* 0x000fe40000410000 */
[----:B------:R-:W-:Y:S01]  /*4630*/  IMAD.WIDE R6, R163, 0x4, R6 ;  /* 0x00000004a3067825 */ /* 0x000fe200078e0206 */
[----:B------:R-:W-:-:S03]  /*4640*/  SHF.L.U32 R163, R94, 0x2, RZ ;  /* 0x000000025ea37819 */ /* 0x000fc600000006ff */
[C---:B------:R-:W-:Y:S02]  /*4650*/  FFMA.FTZ R166, R135.reuse, R157, R166 ;  /* 0x0000009d87a67223 */ /* 0x040fe400000100a6 */
[----:B------:R-:W-:Y:S02]  /*4660*/  FFMA.FTZ R164, R135, R164, -R159 ;  /* 0x000000a487a47223 */ /* 0x000fe4000001089f */
[C---:B------:R-:W-:Y:S02]  /*4670*/  FMUL.FTZ R157, R98.reuse, R23 ;  /* 0x00000017629d7220 */ /* 0x040fe40000410000 */
[----:B------:R-:W-:Y:S02]  /*4680*/  FMUL.FTZ R159, R98, R22 ;  /* 0x00000016629f7220 */ /* 0x000fe40000410000 */
[----:B----4-:R-:W-:-:S04]  /*4690*/  IMAD.WIDE.U32 R20, R163, c[0x0][0x2b0], R6 ;  /* 0x0000ac00a3147a25 */ /* 0x010fc800078e0006 */
[C---:B0-----:R-:W-:Y:S02]  /*46a0*/  FMUL.FTZ R6, R162.reuse, R168 ;  /* 0x000000a8a2067220 */ /* 0x041fe40000410000 */
[----:B------:R-:W-:Y:S02]  /*46b0*/  FADD.FTZ R166, -R157, R166 ;  /* 0x000000a69da67221 */ /* 0x000fe40000010100 */
[----:B------:R-:W-:Y:S02]  /*46c0*/  FADD.FTZ R164, R159, R164 ;  /* 0x000000a49fa47221 */ /* 0x000fe40000010000 */
[-C--:B------:R-:W-:Y:S02]  /*46d0*/  FMUL.FTZ R7, R162, R169.reuse ;  /* 0x000000a9a2077220 */ /* 0x080fe40000410000 */
[----:B-1----:R-:W-:Y:S02]  /*46e0*/  FFMA.FTZ R6, R4, R169, -R6 ;  /* 0x000000a904067223 */ /* 0x002fe40000010806 */
[----:B------:R-:W-:-:S02]  /*46f0*/  IMAD R165, R163, c[0x0][0x2b4], R170 ;  /* 0x0000ad00a3a57a24 */ /* 0x000fc400078e02aa */
[C---:B------:R-:W-:Y:S02]  /*4700*/  FMUL.FTZ R162, R134.reuse, -R166 ;  /* 0x800000a686a27220 */ /* 0x040fe40000410000 */
[----:B------:R-:W-:Y:S01]  /*4710*/  FMUL.FTZ R163, R134, -R164 ;  /* 0x800000a486a37220 */ /* 0x000fe20000410000 */
[----:B------:R-:W-:Y:S01]  /*4720*/  IADD3 R21, R21, R165, RZ ;  /* 0x000000a515157210 */ /* 0x000fe20007ffe0ff */
[----:B------:R-:W-:Y:S02]  /*4730*/  FFMA.FTZ R4, R4, R168, R7 ;  /* 0x000000a804047223 */ /* 0x000fe40000010007 */
[----:B---3--:R-:W-:Y:S02]  /*4740*/  @P2 FADD.FTZ R169, R161, R6 ;  /* 0x00000006a1a92221 */ /* 0x008fe40000010000 */
[----:B------:R-:W-:Y:S02]  /*4750*/  FFMA.FTZ R164, R133, R164, -R162 ;  /* 0x000000a485a47223 */ /* 0x000fe400000108a2 */
[----:B------:R-:W-:-:S02]  /*4760*/  FMUL.FTZ R161, R92, R22 ;  /* 0x000000165ca17220 */ /* 0x000fc40000410000 */
[----:B------:R-:W-:Y:S02]  /*4770*/  FFMA.FTZ R163, R133, R166, R163 ;  /* 0x000000a685a37223 */ /* 0x000fe400000100a3 */
[----:B------:R-:W-:Y:S02]  /*4780*/  FMUL.FTZ R162, R92, R23 ;  /* 0x000000175ca27220 */ /* 0x000fe40000410000 */
[----:B--2---:R-:W-:Y:S01]  /*4790*/  @P2 FADD.FTZ R168, R5, R4 ;  /* 0x0000000405a82221 */ /* 0x004fe20000010000 */
[----:B------:R-:W-:Y:S01]  /*47a0*/  ISETP.GT.U32.AND P2, PT, R131, 0x1d, PT ;  /* 0x0000001d8300780c */ /* 0x000fe20003f44070 */
[----:B------:R-:W-:Y:S02]  /*47b0*/  FADD.FTZ R5, R161, R164 ;  /* 0x000000a4a1057221 */ /* 0x000fe40000010000 */
[----:B------:R-:W-:Y:S02]  /*47c0*/  FADD.FTZ R163, -R162, R163 ;  /* 0x000000a3a2a37221 */ /* 0x000fe40000010100 */
[----:B------:R-:W-:-:S02]  /*47d0*/  FMUL.FTZ R4, R138, R19 ;  /* 0x000000138a047220 */ /* 0x000fc40000410000 */
[C---:B------:R-:W-:Y:S02]  /*47e0*/  FMUL.FTZ R131, R132.reuse, -R5 ;  /* 0x8000000584837220 */ /* 0x040fe40000410000 */
[-C--:B------:R-:W-:Y:S02]  /*47f0*/  FMUL.FTZ R7, R132, -R163.reuse ;  /* 0x800000a384077220 */ /* 0x080fe40000410000 */
[-C--:B------:R-:W-:Y:S02]  /*4800*/  FMUL.FTZ R6, R138, -R18.reuse ;  /* 0x800000128a067220 */ /* 0x080fe40000410000 */
[----:B------:R-:W-:Y:S02]  /*4810*/  FFMA.FTZ R4, R137, R18, -R4 ;  /* 0x0000001289047223 */ /* 0x000fe40000010804 */
[C---:B------:R-:W-:Y:S02]  /*4820*/  FFMA.FTZ R166, R130.reuse, R163, R131 ;  /* 0x000000a382a67223 */ /* 0x040fe40000010083 */
[----:B------:R-:W-:-:S02]  /*4830*/  FFMA.FTZ R164, R130, R5, -R7 ;  /* 0x0000000582a47223 */ /* 0x000fc40000010807 */
[----:B------:R-:W-:Y:S02]  /*4840*/  FFMA.FTZ R6, R137, -R19, R6 ;  /* 0x8000001389067223 */ /* 0x000fe40000010006 */
[C---:B------:R-:W-:Y:S02]  /*4850*/  FMUL.FTZ R131, R91.reuse, R22 ;  /* 0x000000165b837220 */ /* 0x040fe40000410000 */
[C---:B------:R-:W-:Y:S02]  /*4860*/  FMUL.FTZ R7, R136.reuse, -R4 ;  /* 0x8000000488077220 */ /* 0x040fe40000410000 */
[----:B------:R-:W-:Y:S02]  /*4870*/  FMUL.FTZ R163, R91, R23 ;  /* 0x000000175ba37220 */ /* 0x000fe40000410000 */
[----:B------:R-:W-:Y:S02]  /*4880*/  FMUL.FTZ R5, R136, -R6 ;  /* 0x8000000688057220 */ /* 0x000fe40000410000 */
[----:B------:R-:W-:-:S02]  /*4890*/  FADD.FTZ R164, R131, R164 ;  /* 0x000000a483a47221 */ /* 0x000fc40000010000 */
[----:B------:R-:W-:Y:S02]  /*48a0*/  FFMA.FTZ R7, R135, R6, R7 ;  /* 0x0000000687077223 */ /* 0x000fe40000010007 */
[----:B------:R-:W-:Y:S02]  /*48b0*/  FADD.FTZ R166, -R163, R166 ;  /* 0x000000a6a3a67221 */ /* 0x000fe40000010100 */
[----:B------:R-:W-:Y:S02]  /*48c0*/  FFMA.FTZ R5, R135, R4, -R5 ;  /* 0x0000000487057223 */ /* 0x000fe40000010805 */
[C---:B------:R-:W-:Y:S02]  /*48d0*/  FMUL.FTZ R167, R129.reuse, -R164 ;  /* 0x800000a481a77220 */ /* 0x040fe40000410000 */
[----:B------:R-:W-:Y:S02]  /*48e0*/  FMUL.FTZ R4, R134, -R7 ;  /* 0x8000000786047220 */ /* 0x000fe40000410000 */
[----:B------:R-:W-:-:S02]  /*48f0*/  FMUL.FTZ R165, R129, -R166 ;  /* 0x800000a681a57220 */ /* 0x000fc40000410000 */
[----:B------:R-:W-:Y:S02]  /*4900*/  FFMA.FTZ R175, R128, R166, R167 ;  /* 0x000000a680af7223 */ /* 0x000fe400000100a7 */
[-C--:B------:R-:W-:Y:S02]  /*4910*/  FMUL.FTZ R6, R134, -R5.reuse ;  /* 0x8000000586067220 */ /* 0x080fe40000410000 */
[C---:B------:R-:W-:Y:S01]  /*4920*/  FFMA.FTZ R167, R133.reuse, R5, -R4 ;  /* 0x0000000585a77223 */ /* 0x040fe20000010804 */
[----:B------:R-:W-:Y:S01]  /*4930*/  HFMA2.MMA R5, -RZ, RZ, 0, 0 ;  /* 0x00000000ff057435 */ /* 0x000fe200000001ff */
[----:B------:R-:W-:Y:S01]  /*4940*/  FFMA.FTZ R176, R128, R164, -R165 ;  /* 0x000000a480b07223 */ /* 0x000fe200000108a5 */
[----:B------:R-:W-:Y:S01]  /*4950*/  MOV R4, 0x3f800000 ;  /* 0x3f80000000047802 */ /* 0x000fe20000000f00 */
[----:B------:R-:W-:Y:S02]  /*4960*/  FMUL.FTZ R164, R90, R23 ;  /* 0x000000175aa47220 */ /* 0x000fe40000410000 */
[----:B------:R-:W-:-:S02]  /*4970*/  FFMA.FTZ R171, R133, R7, R6 ;  /* 0x0000000785ab7223 */ /* 0x000fc40000010006 */
[----:B------:R-:W-:Y:S01]  /*4980*/  CS2R R6, SRZ ;  /* 0x0000000000067805 */ /* 0x000fe2000001ff00 */
[----:B------:R-:W-:Y:S02]  /*4990*/  FMUL.FTZ R165, R90, R22 ;  /* 0x000000165aa57220 */ /* 0x000fe40000410000 */
[----:B------:R-:W-:Y:S02]  /*49a0*/  FADD.FTZ R177, -R164, R175 ;  /* 0x000000afa4b17221 */ /* 0x000fe40000010100 */
[C---:B------:R-:W-:Y:S01]  /*49b0*/  FMUL.FTZ R170, R132.reuse, -R167 ;  /* 0x800000a784aa7220 */ /* 0x040fe20000410000 */
[----:B------:R0:W1:Y:S01]  /*49c0*/  @!P0 LDS.128 R4, [R95.X16+0x21b0] ;  /* 0x0021b0005f048984 */ /* 0x000062000000cc00 */
[----:B------:R-:W-:Y:S02]  /*49d0*/  FMUL.FTZ R166, R132, -R171 ;  /* 0x800000ab84a67220 */ /* 0x000fe40000410000 */
[----:B------:R-:W-:Y:S02]  /*49e0*/  FADD.FTZ R175, R165, R176 ;  /* 0x000000b0a5af7221 */ /* 0x000fe40000010000 */
[----:B------:R-:W-:-:S02]  /*49f0*/  FMUL.FTZ R176, R126, -R177 ;  /* 0x800000b17eb07220 */ /* 0x000fc40000410000 */
[C---:B------:R-:W-:Y:S02]  /*4a00*/  FFMA.FTZ R170, R130.reuse, R171, R170 ;  /* 0x000000ab82aa7223 */ /* 0x040fe400000100aa */
[----:B------:R-:W-:Y:S02]  /*4a10*/  FFMA.FTZ R167, R130, R167, -R166 ;  /* 0x000000a782a77223 */ /* 0x000fe400000108a6 */
[-C--:B------:R-:W-:Y:S02]  /*4a20*/  FMUL.FTZ R166, R126, -R175.reuse ;  /* 0x800000af7ea67220 */ /* 0x080fe40000410000 */
[----:B------:R-:W-:Y:S02]  /*4a30*/  FFMA.FTZ R178, R124, R175, -R176 ;  /* 0x000000af7cb27223 */ /* 0x000fe400000108b0 */
[C---:B------:R-:W-:Y:S02]  /*4a40*/  FMUL.FTZ R171, R129.reuse, -R170 ;  /* 0x800000aa81ab7220 */ /* 0x040fe40000410000 */
[----:B------:R-:W-:-:S02]  /*4a50*/  FMUL.FTZ R175, R129, -R167 ;  /* 0x800000a781af7220 */ /* 0x000fc40000410000 */
[----:B------:R-:W-:Y:S02]  /*4a60*/  FFMA.FTZ R177, R124, R177, R166 ;  /* 0x000000b17cb17223 */ /* 0x000fe400000100a6 */
[C---:B------:R-:W-:Y:S02]  /*4a70*/  FMUL.FTZ R166, R89.reuse, R23 ;  /* 0x0000001759a67220 */ /* 0x040fe40000410000 */
[C---:B------:R-:W-:Y:S02]  /*4a80*/  FFMA.FTZ R171, R128.reuse, R167, -R171 ;  /* 0x000000a780ab7223 */ /* 0x040fe400000108ab */
[----:B------:R-:W-:Y:S02]  /*4a90*/  FFMA.FTZ R175, R128, R170, R175 ;  /* 0x000000aa80af7223 */ /* 0x000fe400000100af */
[----:B------:R-:W-:Y:S02]  /*4aa0*/  FMUL.FTZ R167, R89, R22 ;  /* 0x0000001659a77220 */ /* 0x000fe40000410000 */
[----:B------:R-:W-:-:S02]  /*4ab0*/  FADD.FTZ R181, -R166, R177 ;  /* 0x000000b1a6b57221 */ /* 0x000fc40000010100 */
[C---:B------:R-:W-:Y:S02]  /*4ac0*/  FMUL.FTZ R176, R126.reuse, -R171 ;  /* 0x800000ab7eb07220 */ /* 0x040fe40000410000 */
[----:B------:R-:W-:Y:S02]  /*4ad0*/  FMUL.FTZ R170, R126, -R175 ;  /* 0x800000af7eaa7220 */ /* 0x000fe40000410000 */
[----:B------:R-:W-:Y:S02]  /*4ae0*/  FADD.FTZ R179, R167, R178 ;  /* 0x000000b2a7b37221 */ /* 0x000fe40000010000 */
[----:B------:R-:W-:Y:S02]  /*4af0*/  FMUL.FTZ R178, R120, -R181 ;  /* 0x800000b578b27220 */ /* 0x000fe40000410000 */
[C---:B------:R-:W-:Y:S02]  /*4b00*/  FFMA.FTZ R177, R124.reuse, R175, R176 ;  /* 0x000000af7cb17223 */ /* 0x040fe400000100b0 */
[----:B------:R-:W-:-:S02]  /*4b10*/  FFMA.FTZ R171, R124, R171, -R170 ;  /* 0x000000ab7cab7223 */ /* 0x000fc400000108aa */
[-C--:B------:R-:W-:Y:S02]  /*4b20*/  FMUL.FTZ R175, R120, -R179.reuse ;  /* 0x800000b378af7220 */ /* 0x080fe40000410000 */
[----:B------:R-:W-:Y:S02]  /*4b30*/  FFMA.FTZ R179, R122, R179, -R178 ;  /* 0x000000b37ab37223 */ /* 0x000fe400000108b2 */
[C---:B------:R-:W-:Y:S02]  /*4b40*/  FMUL.FTZ R170, R120.reuse, -R177 ;  /* 0x800000b178aa7220 */ /* 0x040fe40000410000 */
[----:B------:R-:W-:Y:S02]  /*4b50*/  FMUL.FTZ R176, R120, -R171 ;  /* 0x800000ab78b07220 */ /* 0x000fe40000410000 */
[----:B------:R-:W-:Y:S02]  /*4b60*/  FFMA.FTZ R178, R122, R181, R175 ;  /* 0x000000b57ab27223 */ /* 0x000fe400000100af */
[----:B------:R-:W-:-:S02]  /*4b70*/  FMUL.FTZ R175, R17, R168 ;  /* 0x000000a811af7220 */ /* 0x000fc40000410000 */
[----:B------:R-:W-:Y:S02]  /*4b80*/  FMUL.FTZ R17, R17, R169 ;  /* 0x000000a911117220 */ /* 0x000fe40000410000 */
[C---:B------:R-:W-:Y:S02]  /*4b90*/  FFMA.FTZ R170, R122.reuse, R171, -R170 ;  /* 0x000000ab7aaa7223 */ /* 0x040fe400000108aa */
[C---:B------:R-:W-:Y:S02]  /*4ba0*/  FMUL.FTZ R22, R87.reuse, R22 ;  /* 0x0000001657167220 */ /* 0x040fe40000410000 */
[----:B------:R-:W-:Y:S02]  /*4bb0*/  FMUL.FTZ R23, R87, R23 ;  /* 0x0000001757177220 */ /* 0x000fe40000410000 */
[----:B------:R-:W-:Y:S02]  /*4bc0*/  FFMA.FTZ R171, R122, R177, R176 ;  /* 0x000000b17aab7223 */ /* 0x000fe400000100b0 */
[----:B------:R-:W-:-:S02]  /*4bd0*/  FFMA.FTZ R176, R16, R169, -R175 ;  /* 0x000000a910b07223 */ /* 0x000fc400000108af */
[----:B------:R-:W-:Y:S02]  /*4be0*/  FFMA.FTZ R16, R16, R168, R17 ;  /* 0x000000a810107223 */ /* 0x000fe40000010011 */
[----:B------:R-:W-:Y:S02]  /*4bf0*/  FADD.FTZ R168, R22, R179 ;  /* 0x000000b316a87221 */ /* 0x000fe40000010000 */
[----:B------:R-:W-:Y:S02]  /*4c00*/  FADD.FTZ R169, -R23, R178 ;  /* 0x000000b217a97221 */ /* 0x000fe40000010100 */
[----:B------:R-:W-:Y:S01]  /*4c10*/  FADD.FTZ R180, R139, R176 ;  /* 0x000000b08bb47221 */ /* 0x000fe20000010000 */
[----:B------:R0:W2:Y:S01]  /*4c20*/  SHFL.DOWN PT, R178, R171, 0x1, 0x1f ;  /* 0x08201f00abb27f89 */ /* 0x0000a200000e0000 */
[----:B------:R-:W-:-:S03]  /*4c30*/  FADD.FTZ R179, R141, R16 ;  /* 0x000000108db37221 */ /* 0x000fc60000010000 */
[----:B------:R0:W3:Y:S04]  /*4c40*/  SHFL.DOWN PT, R176, R170, 0x1, 0x1f ;  /* 0x08201f00aab07f89 */ /* 0x0000e800000e0000 */
[----:B------:R0:W4:Y:S04]  /*4c50*/  SHFL.DOWN PT, R16, R168, 0x1, 0x1f ;  /* 0x08201f00a8107f89 */ /* 0x00012800000e0000 */
[----:B------:R0:W0:Y:S01]  /*4c60*/  SHFL.DOWN PT, R182, R169, 0x1, 0x1f ;  /* 0x08201f00a9b67f89 */ /* 0x00002200000e0000 */
[----:B------:R-:W-:Y:S05]  /*4c70*/  @!P6 BRA `(.L_x_11661) ;  /* 0x000000b00000e947 */ /* 0x000fea0003800000 */
[C---:B01----:R-:W-:Y:S02]  /*4c80*/  FMUL.FTZ R139, R171.reuse, R182 ;  /* 0x000000b6ab8b7220 */ /* 0x043fe40000410000 */
[----:B--2---:R-:W-:-:S02]  /*4c90*/  FMUL.FTZ R17, R171, R178 ;  /* 0x000000b2ab117220 */ /* 0x004fc40000410000 */
[CC--:B----4-:R-:W-:Y:S02]  /*4ca0*/  FMUL.FTZ R141, R171.reuse, R16.reuse ;  /* 0x00000010ab8d7220 */ /* 0x0d0fe40000410000 */
[C---:B------:R-:W-:Y:S02]  /*4cb0*/  FFMA.FTZ R139, R170.reuse, R16, -R139 ;  /* 0x00000010aa8b7223 */ /* 0x040fe4000001088b */
[-C--:B---3--:R-:W-:Y:S02]  /*4cc0*/  FMUL.FTZ R171, R171, R176.reuse ;  /* 0x000000b0abab7220 */ /* 0x088fe40000410000 */
[C---:B------:R-:W-:Y:S02]  /*4cd0*/  FFMA.FTZ R17, R170.reuse, R176, -R17 ;  /* 0x000000b0aa117223 */ /* 0x040fe40000010811 */
[C---:B------:R-:W-:Y:S02]  /*4ce0*/  FFMA.FTZ R16, R170.reuse, R182, R141 ;  /* 0x000000b6aa107223 */ /* 0x040fe4000001008d */
[----:B------:R-:W-:Y:S01]  /*4cf0*/  FFMA.FTZ R171, R170, R178, R171 ;  /* 0x000000b2aaab7223 */ /* 0x000fe200000100ab */
[----:B------:R-:W-:Y:S01]  /*4d00*/  MOV R170, R17 ;  /* 0x0000001100aa7202 */ /* 0x000fe20000000f00 */
[----:B------:R-:W-:-:S02]  /*4d10*/  FADD.FTZ R168, R168, R139 ;  /* 0x0000008ba8a87221 */ /* 0x000fc40000010000 */
[----:B------:R-:W-:Y:S02]  /*4d20*/  FADD.FTZ R169, R169, R16 ;  /* 0x00000010a9a97221 */ /* 0x000fe40000010000 */
.L_x_11661:
[----:B-1----:R-:W-:Y:S05]  /*4d30*/  BSYNC B0 ;  /* 0x0000000000007941 */ /* 0x002fea0003800000 */
.L_x_11660:
[CC--:B------:R-:W-:Y:S01]  /*4d40*/  FMUL.FTZ R17, R120.reuse, R179.reuse ;  /* 0x000000b378117220 */ /* 0x0c0fe20000410000 */
[----:B---3--:R1:W3:Y:S01]  /*4d50*/  SHFL.DOWN PT, R176, R170, 0x2, 0x1f ;  /* 0x08401f00aab07f89 */ /* 0x0082e200000e0000 */
[-C--:B------:R-:W-:Y:S01]  /*4d60*/  FMUL.FTZ R139, R120, R180.reuse ;  /* 0x000000b4788b7220 */ /* 0x080fe20000410000 */
[----:B------:R-:W-:Y:S01]  /*4d70*/  BSSY B0, `(.L_x_11662) ;  /* 0x0000012000007945 */ /* 0x000fe20003800000 */
[C---:B------:R-:W-:Y:S01]  /*4d80*/  FFMA.FTZ R17, R122.reuse, R180, -R17 ;  /* 0x000000b47a117223 */ /* 0x040fe20000010811 */
[----:B--2---:R1:W2:Y:S01]  /*4d90*/  SHFL.DOWN PT, R178, R171, 0x2, 0x1f ;  /* 0x08401f00abb27f89 */ /* 0x0042a200000e0000 */
[----:B------:R-:W-:-:S03]  /*4da0*/  FFMA.FTZ R139, R122, R179, R139 ;  /* 0x000000b37a8b7223 */ /* 0x000fc6000001008b */
[----:B----4-:R1:W4:Y:S04]  /*4db0*/  SHFL.DOWN PT, R16, R168, 0x2, 0x1f ;  /* 0x08401f00a8107f89 */ /* 0x01032800000e0000 */
[----:B0-----:R1:W0:Y:S01]  /*4dc0*/  SHFL.DOWN PT, R182, R169, 0x2, 0x1f ;  /* 0x08401f00a9b67f89 */ /* 0x00122200000e0000 */
[----:B------:R-:W-:Y:S05]  /*4dd0*/  @P2 BRA `(.L_x_11663) ;  /* 0x000000b000002947 */ /* 0x000fea0003800000 */
[C---:B0-----:R-:W-:Y:S02]  /*4de0*/  FMUL.FTZ R175, R171.reuse, R182 ;  /* 0x000000b6abaf7220 */ /* 0x041fe40000410000 */
[C---:B--2---:R-:W-:Y:S02]  /*4df0*/  FMUL.FTZ R141, R171.reuse, R178 ;  /* 0x000000b2ab8d7220 */ /* 0x044fe40000410000 */
[-C--:B----4-:R-:W-:Y:S02]  /*4e00*/  FMUL.FTZ R177, R171, R16.reuse ;  /* 0x00000010abb17220 */ /* 0x090fe40000410000 */
[----:B------:R-:W-:-:S02]  /*4e10*/  FFMA.FTZ R175, R170, R16, -R175 ;  /* 0x00000010aaaf7223 */ /* 0x000fc400000108af */
[-C--:B-1-3--:R-:W-:Y:S02]  /*4e20*/  FMUL.FTZ R171, R171, R176.reuse ;  /* 0x000000b0abab7220 */ /* 0x08afe40000410000 */
[C---:B------:R-:W-:Y:S02]  /*4e30*/  FFMA.FTZ R141, R170.reuse, R176, -R141 ;  /* 0x000000b0aa8d7223 */ /* 0x040fe4000001088d */
[C---:B------:R-:W-:Y:S02]  /*4e40*/  FFMA.FTZ R16, R170.reuse, R182, R177 ;  /* 0x000000b6aa107223 */ /* 0x040fe400000100b1 */
[----:B------:R-:W-:Y:S01]  /*4e50*/  FFMA.FTZ R171, R170, R178, R171 ;  /* 0x000000b2aaab7223 */ /* 0x000fe200000100ab */
[----:B------:R-:W-:Y:S01]  /*4e60*/  MOV R170, R141 ;  /* 0x0000008d00aa7202 */ /* 0x000fe20000000f00 */
[----:B------:R-:W-:Y:S02]  /*4e70*/  FADD.FTZ R168, R168, R175 ;  /* 0x000000afa8a87221 */ /* 0x000fe40000010000 */
[----:B------:R-:W-:-:S02]  /*4e80*/  FADD.FTZ R169, R169, R16 ;  /* 0x00000010a9a97221 */ /* 0x000fc40000010000 */
.L_x_11663:
[----:B------:R-:W-:Y:S05]  /*4e90*/  BSYNC B0 ;  /* 0x0000000000007941 */ /* 0x000fea0003800000 */
.L_x_11662:
[C---:B------:R-:W-:Y:S01]  /*4ea0*/  FFMA.FTZ R181, R100.reuse, R145, R17 ;  /* 0x0000009164b57223 */ /* 0x040fe20000010011 */
[----:B------:R-:W-:Y:S01]  /*4eb0*/  BSSY B0, `(.L_x_11664) ;  /* 0x0000022000007945 */ /* 0x000fe20003800000 */
[----:B------:R-:W-:-:S02]  /*4ec0*/  FFMA.FTZ R183, R100, R143, R139 ;  /* 0x0000008f64b77223 */ /* 0x000fc4000001008b */
[----:B--2---:R-:W-:Y:S02]  /*4ed0*/  FMUL.FTZ R178, R103, R46 ;  /* 0x0000002e67b27220 */ /* 0x004fe40000410000 */
[C---:B------:R-:W-:Y:S02]  /*4ee0*/  FMUL.FTZ R139, R126.reuse, R183 ;  /* 0x000000b77e8b7220 */ /* 0x040fe40000410000 */
[----:B------:R-:W-:Y:S02]  /*4ef0*/  FMUL.FTZ R141, R126, R181 ;  /* 0x000000b57e8d7220 */ /* 0x000fe40000410000 */
[-C--:B----4-:R-:W-:Y:S02]  /*4f00*/  FFMA.FTZ R16, R99, -R178.reuse, R180 ;  /* 0x800000b263107223 */ /* 0x090fe400000100b4 */
[----:B------:R-:W-:Y:S02]  /*4f10*/  FFMA.FTZ R17, R101, -R178, R179 ;  /* 0x800000b265117223 */ /* 0x000fe400000100b3 */
[----:B---3--:R-:W-:-:S02]  /*4f20*/  FFMA.FTZ R176, R87, R180, RZ ;  /* 0x000000b457b07223 */ /* 0x008fc400000100ff */
[----:B------:R-:W-:Y:S01]  /*4f30*/  FFMA.FTZ R178, R87, -R179, RZ ;  /* 0x800000b357b27223 */ /* 0x000fe200000100ff */
[----:B------:R2:W3:Y:S01]  /*4f40*/  SHFL.DOWN PT, R180, R169, 0x4, 0x1f ;  /* 0x08801f00a9b47f89 */ /* 0x0004e200000e0000 */
[C---:B------:R-:W-:Y:S02]  /*4f50*/  FFMA.FTZ R143, R124.reuse, R181, -R139 ;  /* 0x000000b57c8f7223 */ /* 0x040fe4000001088b */
[----:B------:R-:W-:Y:S02]  /*4f60*/  FFMA.FTZ R145, R124, R183, R141 ;  /* 0x000000b77c917223 */ /* 0x000fe4000001008d */
[C---:B------:R-:W-:Y:S02]  /*4f70*/  FFMA.FTZ R177, R89.reuse, R181, R176 ;  /* 0x000000b559b17223 */ /* 0x040fe400000100b0 */
[----:B------:R-:W-:Y:S02]  /*4f80*/  FMUL.FTZ R175, R100, R45 ;  /* 0x0000002d64af7220 */ /* 0x000fe40000410000 */
[----:B------:R-:W-:-:S02]  /*4f90*/  FFMA.FTZ R179, R89, -R183, R178 ;  /* 0x800000b759b37223 */ /* 0x000fc400000100b2 */
[C---:B------:R-:W-:Y:S01]  /*4fa0*/  FFMA.FTZ R176, R107.reuse, R142, R143 ;  /* 0x0000008e6bb07223 */ /* 0x040fe2000001008f */
[----:B------:R2:W4:Y:S01]  /*4fb0*/  SHFL.DOWN PT, R178, R171, 0x4, 0x1f ;  /* 0x08801f00abb27f89 */ /* 0x00052200000e0000 */
[----:B0-----:R-:W-:Y:S02]  /*4fc0*/  FFMA.FTZ R182, R107, R140, R145 ;  /* 0x0000008c6bb67223 */ /* 0x001fe40000010091 */
[-C--:B------:R-:W-:Y:S01]  /*4fd0*/  FFMA.FTZ R139, R104, -R175.reuse, R181 ;  /* 0x800000af688b7223 */ /* 0x080fe200000100b5 */
[----:B------:R2:W0:Y:S01]  /*4fe0*/  SHFL.DOWN PT, R142, R170, 0x4, 0x1f ;  /* 0x08801f00aa8e7f89 */ /* 0x00042200000e0000 */
[----:B------:R-:W-:-:S03]  /*4ff0*/  FFMA.FTZ R141, R102, -R175, R183 ;  /* 0x800000af668d7223 */ /* 0x000fc600000100b7 */
[----:B------:R2:W1:Y:S01]  /*5000*/  SHFL.DOWN PT, R140, R168, 0x4, 0x1f ;  /* 0x08801f00a88c7f89 */ /* 0x00046200000e0000 */
[----:B------:R-:W-:Y:S05]  /*5010*/  @P3 BRA `(.L_x_11665) ;  /* 0x000000b000003947 */ /* 0x000fea0003800000 */
[C---:B---3--:R-:W-:Y:S02]  /*5020*/  FMUL.FTZ R145, R171.reuse, R180 ;  /* 0x000000b4ab917220 */ /* 0x048fe40000410000 */
[C---:B----4-:R-:W-:Y:S02]  /*5030*/  FMUL.FTZ R143, R171.reuse, R178 ;  /* 0x000000b2ab8f7220 */ /* 0x050fe40000410000 */
[CC--:B-1----:R-:W-:Y:S02]  /*5040*/  FMUL.FTZ R175, R171.reuse, R140.reuse ;  /* 0x0000008cabaf7220 */ /* 0x0c2fe40000410000 */
[C---:B------:R-:W-:Y:S02]  /*5050*/  FFMA.FTZ R145, R170.reuse, R140, -R145 ;  /* 0x0000008caa917223 */ /* 0x040fe40000010891 */
[-C--:B0-2---:R-:W-:Y:S02]  /*5060*/  FMUL.FTZ R171, R171, R142.reuse ;  /* 0x0000008eabab7220 */ /* 0x085fe40000410000 */
[----:B------:R-:W-:-:S02]  /*5070*/  FFMA.FTZ R143, R170, R142, -R143 ;  /* 0x0000008eaa8f7223 */ /* 0x000fc4000001088f */
[C---:B------:R-:W-:Y:S02]  /*5080*/  FFMA.FTZ R140, R170.reuse, R180, R175 ;  /* 0x000000b4aa8c7223 */ /* 0x040fe400000100af */
[----:B------:R-:W-:Y:S01]  /*5090*/  FFMA.FTZ R171, R170, R178, R171 ;  /* 0x000000b2aaab7223 */ /* 0x000fe200000100ab */
[----:B------:R-:W-:Y:S01]  /*50a0*/  MOV R170, R143 ;  /* 0x0000008f00aa7202 */ /* 0x000fe20000000f00 */
[----:B------:R-:W-:Y:S02]  /*50b0*/  FADD.FTZ R168, R168, R145 ;  /* 0x00000091a8a87221 */ /* 0x000fe40000010000 */
[----:B------:R-:W-:Y:S02]  /*50c0*/  FADD.FTZ R169, R169, R140 ;  /* 0x0000008ca9a97221 */ /* 0x000fe40000010000 */
.L_x_11665:
[----:B------:R-:W-:Y:S05]  /*50d0*/  BSYNC B0 ;  /* 0x0000000000007941 */ /* 0x000fea0003800000 */
.L_x_11664:
[----:B0-----:R-:W-:Y:S01]  /*50e0*/  FMUL.FTZ R142, R107, R44 ;  /* 0x0000002c6b8e7220 */ /* 0x001fe20000410000 */
[----:B------:R0:W2:Y:S01]  /*50f0*/  SHFL.DOWN PT, R184, R171, 0x8, 0x1f ;  /* 0x09001f00abb87f89 */ /* 0x0000a200000e0000 */
[C---:B------:R-:W-:Y:S01]  /*5100*/  FMUL.FTZ R143, R129.reuse, R182 ;  /* 0x000000b6818f7220 */ /* 0x040fe20000410000 */
[----:B------:R-:W-:Y:S01]  /*5110*/  BSSY B0, `(.L_x_11666) ;  /* 0x0000019000007945 */ /* 0x000fe20003800000 */
[----:B------:R-:W-:Y:S01]  /*5120*/  FMUL.FTZ R145, R129, R176 ;  /* 0x000000b081917220 */ /* 0x000fe20000410000 */
[----:B------:R0:W4:Y:S01]  /*5130*/  SHFL.DOWN PT, R186, R169, 0x8, 0x1f ;  /* 0x09001f00a9ba7f89 */ /* 0x00012200000e0000 */
[----:B-1----:R-:W-:-:S02]  /*5140*/  FFMA.FTZ R140, R109, -R142, R176 ;  /* 0x8000008e6d8c7223 */ /* 0x002fc400000100b0 */
[C---:B----4-:R-:W-:Y:S02]  /*5150*/  FFMA.FTZ R178, R90.reuse, R176, R177 ;  /* 0x000000b05ab27223 */ /* 0x050fe400000100b1 */
[----:B---3--:R-:W-:Y:S02]  /*5160*/  FFMA.FTZ R180, R90, -R182, R179 ;  /* 0x800000b65ab47223 */ /* 0x008fe400000100b3 */
[C---:B------:R-:W-:Y:S02]  /*5170*/  FFMA.FTZ R143, R128.reuse, R176, -R143 ;  /* 0x000000b0808f7223 */ /* 0x040fe4000001088f */
[----:B------:R-:W-:Y:S01]  /*5180*/  FFMA.FTZ R145, R128, R182, R145 ;  /* 0x000000b680917223 */ /* 0x000fe20000010091 */
[----:B------:R0:W1:Y:S01]  /*5190*/  SHFL.DOWN PT, R176, R168, 0x8, 0x1f ;  /* 0x09001f00a8b07f89 */ /* 0x00006200000e0000 */
[----:B------:R-:W-:Y:S02]  /*51a0*/  FFMA.FTZ R142, R105, -R142, R182 ;  /* 0x8000008e698e7223 */ /* 0x000fe400000100b6 */
[C---:B------:R-:W-:Y:S01]  /*51b0*/  FFMA.FTZ R181, R106.reuse, R147, R143 ;  /* 0x000000936ab57223 */ /* 0x040fe2000001008f */
[----:B------:R0:W3:Y:S01]  /*51c0*/  SHFL.DOWN PT, R182, R170, 0x8, 0x1f ;  /* 0x09001f00aab67f89 */ /* 0x0000e200000e0000 */
[----:B------:R-:W-:Y:S01]  /*51d0*/  FFMA.FTZ R183, R106, R149, R145 ;  /* 0x000000956ab77223 */ /* 0x000fe20000010091 */
[----:B------:R-:W-:Y:S05]  /*51e0*/  @P4 BRA `(.L_x_11667) ;  /* 0x000000b000004947 */ /* 0x000fea0003800000 */
[C---:B------:R-:W-:Y:S02]  /*51f0*/  FMUL.FTZ R145, R171.reuse, R186 ;  /* 0x000000baab917220 */ /* 0x040fe40000410000 */
[----:B--2---:R-:W-:-:S02]  /*5200*/  FMUL.FTZ R143, R171, R184 ;  /* 0x000000b8ab8f7220 */ /* 0x004fc40000410000 */
[CC--:B-1----:R-:W-:Y:S02]  /*5210*/  FMUL.FTZ R147, R171.reuse, R176.reuse ;  /* 0x000000b0ab937220 */ /* 0x0c2fe40000410000 */
[C---:B------:R-:W-:Y:S02]  /*5220*/  FFMA.FTZ R145, R170.reuse, R176, -R145 ;  /* 0x000000b0aa917223 */ /* 0x040fe40000010891 */
[-C--:B0--3--:R-:W-:Y:S02]  /*5230*/  FMUL.FTZ R171, R171, R182.reuse ;  /* 0x000000b6abab7220 */ /* 0x089fe40000410000 */
[C---:B------:R-:W-:Y:S02]  /*5240*/  FFMA.FTZ R143, R170.reuse, R182, -R143 ;  /* 0x000000b6aa8f7223 */ /* 0x040fe4000001088f */
[C---:B------:R-:W-:Y:S02]  /*5250*/  FFMA.FTZ R176, R170.reuse, R186, R147 ;  /* 0x000000baaab07223 */ /* 0x040fe40000010093 */
[----:B------:R-:W-:Y:S01]  /*5260*/  FFMA.FTZ R171, R170, R184, R171 ;  /* 0x000000b8aaab7223 */ /* 0x000fe200000100ab */
[----:B------:R-:W-:Y:S01]  /*5270*/  MOV R170, R143 ;  /* 0x0000008f00aa7202 */ /* 0x000fe20000000f00 */
[----:B------:R-:W-:-:S02]  /*5280*/  FADD.FTZ R168, R168, R145 ;  /* 0x00000091a8a87221 */ /* 0x000fc40000010000 */
[----:B------:R-:W-:Y:S02]  /*5290*/  FADD.FTZ R169, R169, R176 ;  /* 0x000000b0a9a97221 */ /* 0x000fe40000010000 */
.L_x_11667:
[----:B------:R-:W-:Y:S05]  /*52a0*/  BSYNC B0 ;  /* 0x0000000000007941 */ /* 0x000fea0003800000 */
.L_x_11666:
[C---:B------:R-:W-:Y:S01]  /*52b0*/  FMUL.FTZ R143, R132.reuse, R183 ;  /* 0x000000b7848f7220 */ /* 0x040fe20000410000 */
[----:B-1----:R1:W4:Y:S01]  /*52c0*/  SHFL.DOWN PT, R176, R171, 0x10, 0x1f ;  /* 0x0a001f00abb07f89 */ /* 0x00232200000e0000 */
[-C--:B------:R-:W-:Y:S01]  /*52d0*/  FMUL.FTZ R145, R132, R181.reuse ;  /* 0x000000b584917220 */ /* 0x080fe20000410000 */
[----:B------:R-:W-:Y:S01]  /*52e0*/  BSSY B0, `(.L_x_11668) ;  /* 0x0000019000007945 */ /* 0x000fe20003800000 */
[C---:B------:R-:W-:Y:S02]  /*52f0*/  FFMA.FTZ R147, R130.reuse, R181, -R143 ;  /* 0x000000b582937223 */ /* 0x040fe4000001088f */
[----:B------:R-:W-:Y:S02]  /*5300*/  FFMA.FTZ R149, R130, R183, R145 ;  /* 0x000000b782957223 */ /* 0x000fe40000010091 */
[----:B------:R-:W-:Y:S02]  /*5310*/  FMUL.FTZ R175, R106, R43 ;  /* 0x0000002b6aaf7220 */ /* 0x000fe40000410000 */
[----:B------:R-:W-:-:S02]  /*5320*/  FFMA.FTZ R177, R91, R181, R178 ;  /* 0x000000b55bb17223 */ /* 0x000fc400000100b2 */
[C---:B------:R-:W-:Y:S01]  /*5330*/  FFMA.FTZ R185, R111.reuse, R146, R147 ;  /* 0x000000926fb97223 */ /* 0x040fe20000010093 */
[----:B------:R1:W0:Y:S01]  /*5340*/  SHFL.DOWN PT, R178, R169, 0x10, 0x1f ;  /* 0x0a001f00a9b27f89 */ /* 0x00022200000e0000 */
[----:B------:R-:W-:Y:S02]  /*5350*/  FFMA.FTZ R187, R111, R144, R149 ;  /* 0x000000906fbb7223 */ /* 0x000fe40000010095 */
[----:B------:R-:W-:Y:S01]  /*5360*/  FFMA.FTZ R179, R91, -R183, R180 ;  /* 0x800000b75bb37223 */ /* 0x000fe200000100b4 */
[----:B------:R1:W3:Y:S01]  /*5370*/  SHFL.DOWN PT, R146, R170, 0x10, 0x1f ;  /* 0x0a001f00aa927f89 */ /* 0x0002e200000e0000 */
[-C--:B------:R-:W-:Y:S02]  /*5380*/  FFMA.FTZ R143, R108, -R175.reuse, R181 ;  /* 0x800000af6c8f7223 */ /* 0x080fe400000100b5 */
[----:B------:R-:W-:Y:S01]  /*5390*/  FFMA.FTZ R145, R110, -R175, R183 ;  /* 0x800000af6e917223 */ /* 0x000fe200000100b7 */
[----:B------:R1:W2:Y:S01]  /*53a0*/  SHFL.DOWN PT, R144, R168, 0x10, 0x1f ;  /* 0x0a001f00a8907f89 */ /* 0x0002a200000e0000 */
[----:B------:R-:W-:Y:S05]  /*53b0*/  @P5 BRA `(.L_x_11669) ;  /* 0x000000b000005947 */ /* 0x000fea0003800000 */
[C---:B0-----:R-:W-:Y:S02]  /*53c0*/  FMUL.FTZ R149, R171.reuse, R178 ;  /* 0x000000b2ab957220 */ /* 0x041fe40000410000 */
[----:B----4-:R-:W-:-:S02]  /*53d0*/  FMUL.FTZ R147, R171, R176 ;  /* 0x000000b0ab937220 */ /* 0x010fc40000410000 */
[CC--:B--2---:R-:W-:Y:S02]  /*53e0*/  FMUL.FTZ R175, R171.reuse, R144.reuse ;  /* 0x00000090abaf7220 */ /* 0x0c4fe40000410000 */
        /* <DEDUP_REMOVED lines=8> */
.L_x_11669:
[----:B------:R-:W-:Y:S05]  /*5470*/  BSYNC B0 ;  /* 0x0000000000007941 */ /* 0x000fea0003800000 */
.L_x_11668:
[C---:B--2---:R-:W-:Y:S01]  /*5480*/  FMUL.FTZ R144, R134.reuse, R187 ;  /* 0x000000bb86907220 */ /* 0x044fe20000410000 */
[----:B------:R-:W-:Y:S01]  /*5490*/  SHFL.IDX PT, R180, R7, RZ, 0x1f ;  /* 0x00001fff07b47589 */ /* 0x000fe200000e0000 */
[-C--:B---3--:R-:W-:Y:S01]  /*54a0*/  FMUL.FTZ R146, R134, R185.reuse ;  /* 0x000000b986927220 */ /* 0x088fe20000410000 */
[----:B------:R-:W-:Y:S01]  /*54b0*/  ISETP.NE.AND P0, PT, R78, RZ, PT ;  /* 0x000000ff4e00720c */ /* 0x000fe20003f05270 */
[C---:B------:R-:W-:Y:S01]  /*54c0*/  FFMA.FTZ R147, R133.reuse, R185, -R144 ;  /* 0x000000b985937223 */ /* 0x040fe20000010890 */
[----:B------:R-:W-:Y:S01]  /*54d0*/  SHFL.IDX PT, R175, R170, RZ, 0x1f ;  /* 0x00001fffaaaf7589 */ /* 0x000fe200000e0000 */
[----:B------:R-:W-:Y:S01]  /*54e0*/  FFMA.FTZ R149, R133, R187, R146 ;  /* 0x000000bb85957223 */ /* 0x000fe20000010092 */
[----:B------:R-:W-:Y:S01]  /*54f0*/  BSSY B0, `(.L_x_11670) ;  /* 0x00000ee000007945 */ /* 0x000fe20003800000 */
[----:B------:R-:W-:Y:S02]  /*5500*/  FFMA.FTZ R147, R112, R151, R147 ;  /* 0x0000009770937223 */ /* 0x000fe40000010093 */
[----:B----4-:R-:W-:-:S02]  /*5510*/  FMUL.FTZ R176, R111, R42 ;  /* 0x0000002a6fb07220 */ /* 0x010fc40000410000 */
[----:B------:R-:W-:Y:S02]  /*5520*/  FFMA.FTZ R183, R92, -R187, R179 ;  /* 0x800000bb5cb77223 */ /* 0x000fe400000100b3 */
[----:B------:R-:W-:Y:S01]  /*5530*/  FFMA.FTZ R153, R112, R153, R149 ;  /* 0x0000009970997223 */ /* 0x000fe20000010095 */
[----:B------:R-:W-:Y:S01]  /*5540*/  SHFL.IDX PT, R179, R6, RZ, 0x1f ;  /* 0x00001fff06b37589 */ /* 0x000fe200000e0000 */
[----:B0-----:R-:W-:Y:S02]  /*5550*/  FMUL.FTZ R178, R136, R147 ;  /* 0x0000009388b27220 */ /* 0x001fe40000410000 */
[----:B------:R-:W-:Y:S02]  /*5560*/  FFMA.FTZ R181, R92, R185, R177 ;  /* 0x000000b95cb57223 */ /* 0x000fe400000100b1 */
[-C--:B------:R-:W-:Y:S01]  /*5570*/  FFMA.FTZ R144, R115, -R176.reuse, R185 ;  /* 0x800000b073907223 */ /* 0x080fe200000100b9 */
[----:B------:R-:W-:Y:S01]  /*5580*/  SHFL.IDX PT, R177, R171, RZ, 0x1f ;  /* 0x00001fffabb17589 */ /* 0x000fe200000e0000 */
[----:B------:R-:W-:-:S02]  /*5590*/  FFMA.FTZ R146, R113, -R176, R187 ;  /* 0x800000b071927223 */ /* 0x000fc400000100bb */
[CC--:B------:R-:W-:Y:S01]  /*55a0*/  FFMA.FTZ R178, R135.reuse, R153.reuse, R178 ;  /* 0x0000009987b27223 */ /* 0x0c0fe200000100b2 */
[----:B------:R0:W2:Y:S01]  /*55b0*/  SHFL.DOWN PT, R185, R171, 0x1, 0x1f ;  /* 0x08201f00abb97f89 */ /* 0x0000a200000e0000 */
[-C--:B------:R-:W-:Y:S02]  /*55c0*/  FMUL.FTZ R176, R136, R153.reuse ;  /* 0x0000009988b07220 */ /* 0x080fe40000410000 */
[C---:B------:R-:W-:Y:S01]  /*55d0*/  FFMA.FTZ R184, R98.reuse, -R153, R183 ;  /* 0x8000009962b87223 */ /* 0x040fe200000100b7 */
[----:B------:R-:W-:Y:S01]  /*55e0*/  SHFL.DOWN PT, R187, R168, 0x1, 0x1f ;  /* 0x08201f00a8bb7f89 */ /* 0x000fe200000e0000 */
[-C--:B------:R-:W-:Y:S02]  /*55f0*/  FFMA.FTZ R182, R98, R147.reuse, R181 ;  /* 0x0000009362b67223 */ /* 0x080fe400000100b5 */
[----:B------:R-:W-:Y:S01]  /*5600*/  FFMA.FTZ R176, R135, R147, -R176 ;  /* 0x0000009387b07223 */ /* 0x000fe200000108b0 */
[----:B------:R3:W4:Y:S01]  /*5610*/  SHFL.DOWN PT, R183, R170, 0x1, 0x1f ;  /* 0x08201f00aab77f89 */ /* 0x00072200000e0000 */
[----:B------:R-:W-:-:S02]  /*5620*/  FFMA.FTZ R181, R117, R148, R178 ;  /* 0x0000009475b57223 */ /* 0x000fc400000100b2 */
[----:B01----:R-:W-:Y:S01]  /*5630*/  FFMA.FTZ R171, R117, R150, R176 ;  /* 0x0000009675ab7223 */ /* 0x003fe200000100b0 */
[----:B------:R-:W0:Y:S01]  /*5640*/  SHFL.DOWN PT, R178, R169, 0x1, 0x1f ;  /* 0x08201f00a9b27f89 */ /* 0x000e2200000e0000 */
[----:B------:R-:W-:Y:S02]  /*5650*/  FMUL.FTZ R149, R112, R41 ;  /* 0x0000002970957220 */ /* 0x000fe40000410000 */
[----:B------:R-:W-:Y:S01]  /*5660*/  FMUL.FTZ R150, R138, R171 ;  /* 0x000000ab8a967220 */ /* 0x000fe20000410000 */
[----:B------:R-:W1:Y:S01]  /*5670*/  SHFL.IDX PT, R169, R169, RZ, 0x1f ;  /* 0x00001fffa9a97589 */ /* 0x000e6200000e0000 */
[----:B------:R-:W-:Y:S02]  /*5680*/  FFMA.FTZ R147, R114, -R149, R147 ;  /* 0x8000009572937223 */ /* 0x000fe40000010093 */
[----:B------:R-:W-:Y:S01]  /*5690*/  FMUL.FTZ R148, R138, R181 ;  /* 0x000000b58a947220 */ /* 0x000fe20000410000 */
[----:B------:R-:W5:Y:S01]  /*56a0*/  SHFL.IDX PT, R168, R168, RZ, 0x1f ;  /* 0x00001fffa8a87589 */ /* 0x000f6200000e0000 */
[----:B------:R-:W-:-:S02]  /*56b0*/  FFMA.FTZ R149, R116, -R149, R153 ;  /* 0x8000009574957223 */ /* 0x000fc40000010099 */
[----:B------:R-:W-:Y:S02]  /*56c0*/  FMUL.FTZ R176, R117, R40 ;  /* 0x0000002875b07220 */ /* 0x000fe40000410000 */
[C---:B------:R-:W-:Y:S02]  /*56d0*/  FFMA.FTZ R153, R137.reuse, R181, R150 ;  /* 0x000000b589997223 */ /* 0x040fe40000010096 */
[----:B------:R-:W-:Y:S02]  /*56e0*/  FFMA.FTZ R151, R137, R171, -R148 ;  /* 0x000000ab89977223 */ /* 0x000fe40000010894 */
[----:B------:R-:W-:Y:S02]  /*56f0*/  FFMA.FTZ R184, R97, -R181, R184 ;  /* 0x800000b561b87223 */ /* 0x000fe400000100b8 */
[----:B------:R-:W-:Y:S02]  /*5700*/  FFMA.FTZ R150, R121, -R176, R181 ;  /* 0x800000b079967223 */ /* 0x000fe400000100b5 */
[----:B------:R-:W-:-:S02]  /*5710*/  FFMA.FTZ R181, R125, R154, R153 ;  /* 0x0000009a7db57223 */ /* 0x000fc40000010099 */
[----:B------:R-:W-:Y:S02]  /*5720*/  FFMA.FTZ R182, R97, R171, R182 ;  /* 0x000000ab61b67223 */ /* 0x000fe400000100b6 */
[----:B------:R-:W-:Y:S02]  /*5730*/  FFMA.FTZ R148, R119, -R176, R171 ;  /* 0x800000b077947223 */ /* 0x000fe400000100ab */
[----:B--2---:R-:W-:Y:S02]  /*5740*/  @P1 FMUL.FTZ R153, R185, R179 ;  /* 0x000000b3b9991220 */ /* 0x004fe40000410000 */
[----:B------:R-:W-:Y:S02]  /*5750*/  FFMA.FTZ R171, R125, R152, R151 ;  /* 0x000000987dab7223 */ /* 0x000fe40000010097 */
[----:B---3--:R-:W-:Y:S02]  /*5760*/  @P1 FMUL.FTZ R170, R185, R180 ;  /* 0x000000b4b9aa1220 */ /* 0x008fe40000410000 */
[----:B------:R-:W-:-:S02]  /*5770*/  FMUL.FTZ R151, R177, R7 ;  /* 0x00000007b1977220 */ /* 0x000fc40000410000 */
[----:B----4-:R-:W-:Y:S02]  /*5780*/  @P1 FFMA.FTZ R153, R183, R180, R153 ;  /* 0x000000b4b7991223 */ /* 0x010fe40000010099 */
[-C--:B------:R-:W-:Y:S02]  /*5790*/  FMUL.FTZ R152, R177, R6.reuse ;  /* 0x00000006b1987220 */ /* 0x080fe40000410000 */
[----:B------:R-:W-:Y:S02]  /*57a0*/  @P1 FFMA.FTZ R170, R183, R179, -R170 ;  /* 0x000000b3b7aa1223 */ /* 0x000fe400000108aa */
[----:B------:R-:W-:Y:S02]  /*57b0*/  FFMA.FTZ R151, R175, R6, -R151 ;  /* 0x00000006af977223 */ /* 0x000fe40000010897 */
[----:B------:R-:W-:Y:S02]  /*57c0*/  FMUL.FTZ R6, R177, R5 ;  /* 0x00000005b1067220 */ /* 0x000fe40000410000 */
[----:B0-----:R-:W-:-:S02]  /*57d0*/  @P1 FADD.FTZ R180, R178, R153 ;  /* 0x00000099b2b41221 */ /* 0x001fc40000010000 */
[----:B------:R-:W-:Y:S02]  /*57e0*/  FFMA.FTZ R154, R175, R7, R152 ;  /* 0x00000007af9a7223 */ /* 0x000fe40000010098 */
[----:B------:R-:W-:Y:S02]  /*57f0*/  @P1 FADD.FTZ R179, R187, R170 ;  /* 0x000000aabbb31221 */ /* 0x000fe40000010000 */
[-C--:B------:R-:W-:Y:S02]  /*5800*/  FMUL.FTZ R152, R177, R4.reuse ;  /* 0x00000004b1987220 */ /* 0x080fe40000410000 */
[----:B------:R-:W-:Y:S02]  /*5810*/  FFMA.FTZ R4, R175, R4, -R6 ;  /* 0x00000004af047223 */ /* 0x000fe40000010806 */
[-C--:B------:R-:W-:Y:S02]  /*5820*/  FMUL.FTZ R6, R180, -R19.reuse ;  /* 0x80000013b4067220 */ /* 0x080fe40000410000 */
[----:B------:R-:W-:-:S02]  /*5830*/  FMUL.FTZ R19, R179, -R19 ;  /* 0x80000013b3137220 */ /* 0x000fc40000410000 */
[-C--:B------:R-:W-:Y:S01]  /*5840*/  FFMA.FTZ R179, R179, R18.reuse, -R6 ;  /* 0x00000012b3b37223 */ /* 0x080fe20000010806 */
[----:B------:R-:W-:Y:S01]  /*5850*/  P2R R6, PR, RZ, 0x1 ;  /* 0x00000001ff067803 */ /* 0x000fe20000000000 */
[----:B------:R-:W-:Y:S02]  /*5860*/  FFMA.FTZ R153, R180, R18, R19 ;  /* 0x00000012b4997223 */ /* 0x000fe40000010013 */
[----:B------:R-:W-:Y:S02]  /*5870*/  FADD.FTZ R158, R158, R179 ;  /* 0x000000b39e9e7221 */ /* 0x000fe40000010000 */
[----:B------:R-:W-:Y:S02]  /*5880*/  FADD.FTZ R160, -R160, R153 ;  /* 0x00000099a0a07221 */ /* 0x000fe40000010100 */
[----:B-1----:R-:W-:Y:S01]  /*5890*/  FADD.FTZ R7, R169, R154 ;  /* 0x0000009aa9077221 */ /* 0x002fe20000010000 */
[----:B------:R-:W-:Y:S01]  /*58a0*/  SHF.L.U32 R169, R78, 0x4, RZ ;  /* 0x000000044ea97819 */ /* 0x000fe200000006ff */
[----:B------:R-:W-:-:S02]  /*58b0*/  FMUL.FTZ R153, R138, -R160 ;  /* 0x800000a08a997220 */ /* 0x000fc40000410000 */
[-C--:B------:R-:W-:Y:S02]  /*58c0*/  FMUL.FTZ R138, R138, -R158.reuse ;  /* 0x8000009e8a8a7220 */ /* 0x080fe40000410000 */
[C---:B------:R-:W-:Y:S02]  /*58d0*/  FFMA.FTZ R154, R137.reuse, R158, -R153 ;  /* 0x0000009e899a7223 */ /* 0x040fe40000010899 */
[----:B------:R-:W-:Y:S01]  /*58e0*/  FFMA.FTZ R137, R137, R160, R138 ;  /* 0x000000a089897223 */ /* 0x000fe2000001008a */
[----:B------:R-:W-:Y:S01]  /*58f0*/  LEA.HI.SX32 R138, R169, R169, 0x1b ;  /* 0x000000a9a98a7211 */ /* 0x000fe200078fdaff */
[----:B------:R-:W-:Y:S02]  /*5900*/  FFMA.FTZ R5, R175, R5, R152 ;  /* 0x00000005af057223 */ /* 0x000fe40000010098 */
[----:B-----5:R-:W-:Y:S02]  /*5910*/  FADD.FTZ R6, R168, R151 ;  /* 0x00000097a8067221 */ /* 0x020fe40000010000 */
[----:B------:R-:W-:-:S02]  /*5920*/  FADD.FTZ R156, -R156, R137 ;  /* 0x000000899c9c7221 */ /* 0x000fc40000010100 */
[----:B------:R-:W-:Y:S01]  /*5930*/  FADD.FTZ R155, R155, R154 ;  /* 0x0000009a9b9b7221 */ /* 0x000fe20000010000 */
[----:B------:R0:W-:Y:S01]  /*5940*/  @!P0 STS.128 [R95.X16+0x21b0], R4 ;  /* 0x0021b0045f008388 */ /* 0x0001e2000000cc00 */
[-C--:B------:R-:W-:Y:S02]  /*5950*/  FMUL.FTZ R152, R125, R38.reuse ;  /* 0x000000267d987220 */ /* 0x080fe40000410000 */
[----:B------:R-:W-:Y:S02]  /*5960*/  FMUL.FTZ R168, R158, R38 ;  /* 0x000000269ea87220 */ /* 0x000fe40000410000 */
[-C--:B------:R-:W-:Y:S02]  /*5970*/  FFMA.FTZ R19, R127, -R152.reuse, R181 ;  /* 0x800000987f137223 */ /* 0x080fe400000100b5 */
[----:B------:R-:W-:Y:S02]  /*5980*/  FFMA.FTZ R18, R123, -R152, R171 ;  /* 0x800000987b127223 */ /* 0x000fe400000100ab */
[----:B------:R-:W-:-:S02]  /*5990*/  FMUL.FTZ R170, R160, R38 ;  /* 0x00000026a0aa7220 */ /* 0x000fc40000410000 */
[----:B------:R-:W-:Y:S02]  /*59a0*/  FMUL.FTZ R153, R156, R40 ;  /* 0x000000289c997220 */ /* 0x000fe40000410000 */
[----:B------:R-:W-:Y:S02]  /*59b0*/  FMUL.FTZ R137, R19, R170 ;  /* 0x000000aa13897220 */ /* 0x000fe40000410000 */
[----:B------:R-:W-:Y:S02]  /*59c0*/  FMUL.FTZ R169, R125, R168 ;  /* 0x000000a87da97220 */ /* 0x000fe40000410000 */
[C---:B0-----:R-:W-:Y:S02]  /*59d0*/  FMUL.FTZ R4, R136.reuse, -R156 ;  /* 0x8000009c88047220 */ /* 0x041fe40000410000 */
[-C--:B------:R-:W-:Y:S01]  /*59e0*/  FMUL.FTZ R5, R136, -R155.reuse ;  /* 0x8000009b88057220 */ /* 0x080fe20000410000 */
[----:B------:R0:W-:Y:S01]  /*59f0*/  STS [R138.X4+0x458], R169 ;  /* 0x000458a98a007388 */ /* 0x0001e20000004800 */
[----:B------:R-:W-:-:S02]  /*5a00*/  FFMA.FTZ R4, R135, R155, -R4 ;  /* 0x0000009b87047223 */ /* 0x000fc40000010804 */
[----:B------:R-:W-:Y:S02]  /*5a10*/  FFMA.FTZ R6, R135, R156, R5 ;  /* 0x0000009c87067223 */ /* 0x000fe40000010005 */
[----:B------:R-:W-:Y:S02]  /*5a20*/  FMUL.FTZ R7, R19, R168 ;  /* 0x000000a813077220 */ /* 0x000fe40000410000 */
[----:B------:R-:W-:Y:S02]  /*5a30*/  FADD.FTZ R159, R159, R4 ;  /* 0x000000049f9f7221 */ /* 0x000fe40000010000 */
[----:B------:R-:W-:Y:S02]  /*5a40*/  FADD.FTZ R157, -R157, R6 ;  /* 0x000000069d9d7221 */ /* 0x000fe40000010100 */
[----:B------:R-:W-:Y:S02]  /*5a50*/  FFMA.FTZ R136, R18, R170, -R7 ;  /* 0x000000aa12887223 */ /* 0x000fe40000010807 */
[----:B------:R-:W-:-:S02]  /*5a60*/  FMUL.FTZ R7, R155, R40 ;  /* 0x000000289b077220 */ /* 0x000fc40000410000 */
[----:B------:R-:W-:Y:S02]  /*5a70*/  FMUL.FTZ R5, R150, R153 ;  /* 0x0000009996057220 */ /* 0x000fe40000410000 */
[C---:B------:R-:W-:Y:S02]  /*5a80*/  FMUL.FTZ R6, R134.reuse, -R159 ;  /* 0x8000009f86067220 */ /* 0x040fe40000410000 */
[----:B------:R-:W-:Y:S02]  /*5a90*/  FMUL.FTZ R134, R134, -R157 ;  /* 0x8000009d86867220 */ /* 0x000fe40000410000 */
[-C--:B------:R-:W-:Y:S02]  /*5aa0*/  FMUL.FTZ R4, R150, R7.reuse ;  /* 0x0000000796047220 */ /* 0x080fe40000410000 */
[-C--:B------:R-:W-:Y:S02]  /*5ab0*/  FFMA.FTZ R5, R148, R7.reuse, R5 ;  /* 0x0000000794057223 */ /* 0x080fe40000010005 */
[----:B------:R-:W-:-:S02]  /*5ac0*/  FMUL.FTZ R135, R117, R7 ;  /* 0x0000000775877220 */ /* 0x000fc40000410000 */
[C---:B------:R-:W-:Y:S02]  /*5ad0*/  FFMA.FTZ R7, R133.reuse, R157, R6 ;  /* 0x0000009d85077223 */ /* 0x040fe40000010006 */
[----:B------:R-:W-:Y:S01]  /*5ae0*/  FFMA.FTZ R134, R133, R159, -R134 ;  /* 0x0000009f85867223 */ /* 0x000fe20000010886 */
[----:B------:R-:W-:Y:S01]  /*5af0*/  STS [R138.X4+0x450], R135 ;  /* 0x000450878a007388 */ /* 0x000fe20000004800 */
        /* <DEDUP_REMOVED lines=8> */
[----:B------:R-:W-:Y:S02]  /*5b80*/  FFMA.FTZ R137, R18, R168, R137 ;  /* 0x000000a812897223 */ /* 0x000fe40000010089 */
[----:B------:R-:W-:-:S02]  /*5b90*/  FMUL.FTZ R168, R157, R41 ;  /* 0x000000299da87220 */ /* 0x000fc40000410000 */
[C---:B------:R-:W-:Y:S02]  /*5ba0*/  FMUL.FTZ R6, R129.reuse, -R163 ;  /* 0x800000a381067220 */ /* 0x040fe40000410000 */
[----:B------:R-:W-:Y:S02]  /*5bb0*/  FMUL.FTZ R129, R129, -R131 ;  /* 0x8000008381817220 */ /* 0x000fe40000410000 */
[----:B------:R-:W-:Y:S02]  /*5bc0*/  FMUL.FTZ R154, R159, R41 ;  /* 0x000000299f9a7220 */ /* 0x000fe40000410000 */
[----:B------:R-:W-:Y:S02]  /*5bd0*/  FMUL.FTZ R7, R149, R168 ;  /* 0x000000a895077220 */ /* 0x000fe40000410000 */
[----:B0-----:R-:W-:Y:S02]  /*5be0*/  FMUL.FTZ R169, R117, R153 ;  /* 0x0000009975a97220 */ /* 0x001fe40000410000 */
[----:B------:R-:W-:-:S02]  /*5bf0*/  FFMA.FTZ R129, R128, R163, R129 ;  /* 0x000000a380817223 */ /* 0x000fc40000010081 */
[----:B------:R-:W-:Y:S01]  /*5c00*/  FFMA.FTZ R6, R128, R131, -R6 ;  /* 0x0000008380067223 */ /* 0x000fe20000010806 */
[----:B------:R0:W-:Y:S01]  /*5c10*/  STS [R138.X4+0x454], R169 ;  /* 0x000454a98a007388 */ /* 0x0001e20000004800 */
[----:B------:R-:W-:Y:S02]  /*5c20*/  FFMA.FTZ R162, R147, R154, R7 ;  /* 0x0000009a93a27223 */ /* 0x000fe40000010007 */
[----:B------:R-:W-:Y:S02]  /*5c30*/  FMUL.FTZ R7, R161, R42 ;  /* 0x0000002aa1077220 */ /* 0x000fe40000410000 */
[----:B------:R-:W-:Y:S02]  /*5c40*/  FADD.FTZ R129, -R164, R129 ;  /* 0x00000081a4817221 */ /* 0x000fe40000010100 */
[----:B------:R-:W-:Y:S02]  /*5c50*/  FADD.FTZ R165, R165, R6 ;  /* 0x00000006a5a57221 */ /* 0x000fe40000010000 */
[----:B------:R-:W-:-:S02]  /*5c60*/  FMUL.FTZ R181, R96, R181 ;  /* 0x000000b560b57220 */ /* 0x000fc40000410000 */
[----:B0-----:R-:W-:Y:S02]  /*5c70*/  FMUL.FTZ R169, R112, R168 ;  /* 0x000000a870a97220 */ /* 0x001fe40000410000 */
[----:B------:R-:W-:Y:S02]  /*5c80*/  FMUL.FTZ R135, R133, R42 ;  /* 0x0000002a85877220 */ /* 0x000fe40000410000 */
[----:B------:R-:W-:Y:S01]  /*5c90*/  FMUL.FTZ R128, R146, R7 ;  /* 0x0000000792807220 */ /* 0x000fe20000410000 */
[----:B------:R0:W-:Y:S01]  /*5ca0*/  STS [R138.X4+0x44c], R169 ;  /* 0x00044ca98a007388 */ /* 0x0001e20000004800 */
[C---:B------:R-:W-:Y:S02]  /*5cb0*/  FMUL.FTZ R6, R126.reuse, -R129 ;  /* 0x800000817e067220 */ /* 0x040fe40000410000 */
[----:B------:R-:W-:Y:S02]  /*5cc0*/  FMUL.FTZ R126, R126, -R165 ;  /* 0x800000a57e7e7220 */ /* 0x000fe40000410000 */
[----:B------:R-:W-:-:S02]  /*5cd0*/  FADD.FTZ R151, R184, -R181 ;  /* 0x800000b5b8977221 */ /* 0x000fc40000010000 */
[-C--:B------:R-:W-:Y:S02]  /*5ce0*/  FMUL.FTZ R130, R146, R135.reuse ;  /* 0x0000008792827220 */ /* 0x080fe40000410000 */
[-C--:B------:R-:W-:Y:S02]  /*5cf0*/  FFMA.FTZ R181, R144, R135.reuse, -R128 ;  /* 0x0000008790b57223 */ /* 0x080fe40000010880 */
[----:B0-----:R-:W-:Y:S02]  /*5d00*/  FMUL.FTZ R169, R111, R135 ;  /* 0x000000876fa97220 */ /* 0x001fe40000410000 */
[C---:B------:R-:W-:Y:S02]  /*5d10*/  FFMA.FTZ R6, R124.reuse, R165, -R6 ;  /* 0x000000a57c067223 */ /* 0x040fe40000010806 */
[----:B------:R-:W-:Y:S01]  /*5d20*/  FFMA.FTZ R135, R124, R129, R126 ;  /* 0x000000817c877223 */ /* 0x000fe2000001007e */
[----:B------:R-:W-:Y:S01]  /*5d30*/  STS [R138.X4+0x444], R169 ;  /* 0x000444a98a007388 */ /* 0x000fe20000004800 */
[----:B------:R-:W-:-:S02]  /*5d40*/  FMUL.FTZ R124, R131, R43 ;  /* 0x0000002b837c7220 */ /* 0x000fc40000410000 */
[----:B------:R-:W-:Y:S02]  /*5d50*/  FADD.FTZ R167, R167, R6 ;  /* 0x00000006a7a77221 */ /* 0x000fe40000010000 */
[----:B------:R-:W-:Y:S02]  /*5d60*/  FFMA.FTZ R4, R148, R153, -R4 ;  /* 0x0000009994047223 */ /* 0x000fe40000010804 */
[----:B------:R-:W-:Y:S02]  /*5d70*/  FMUL.FTZ R128, R163, R43 ;  /* 0x0000002ba3807220 */ /* 0x000fe40000410000 */
[----:B------:R-:W-:Y:S02]  /*5d80*/  FMUL.FTZ R6, R145, R124 ;  /* 0x0000007c91067220 */ /* 0x000fe40000410000 */
[----:B------:R-:W-:Y:S02]  /*5d90*/  FMUL.FTZ R153, R112, R154 ;  /* 0x0000009a70997220 */ /* 0x000fe40000410000 */
[----:B------:R-:W-:-:S02]  /*5da0*/  FFMA.FTZ R179, R143, R128, -R6 ;  /* 0x000000808fb37223 */ /* 0x000fc40000010806 */
[----:B------:R-:W-:Y:S01]  /*5db0*/  FADD.FTZ R135, -R166, R135 ;  /* 0x00000087a6877221 */ /* 0x000fe20000010100 */
[----:B------:R0:W-:Y:S01]  /*5dc0*/  STS [R138.X4+0x448], R153 ;  /* 0x000448998a007388 */ /* 0x0001e20000004800 */
[----:B------:R-:W-:Y:S02]  /*5dd0*/  FMUL.FTZ R6, R120, -R167 ;  /* 0x800000a778067220 */ /* 0x000fe40000410000 */
[----:B------:R-:W-:Y:S02]  /*5de0*/  FMUL.FTZ R134, R149, R154 ;  /* 0x0000009a95867220 */ /* 0x000fe40000410000 */
[----:B------:R-:W-:Y:S02]  /*5df0*/  FFMA.FTZ R154, R144, R7, R130 ;  /* 0x00000007909a7223 */ /* 0x000fe40000010082 */
[-C--:B------:R-:W-:Y:S02]  /*5e00*/  FMUL.FTZ R120, R120, -R135.reuse ;  /* 0x8000008778787220 */ /* 0x080fe40000410000 */
[----:B------:R-:W-:-:S02]  /*5e10*/  FFMA.FTZ R6, R122, R135, R6 ;  /* 0x000000877a067223 */ /* 0x000fc40000010006 */
[----:B0-----:R-:W-:Y:S02]  /*5e20*/  FMUL.FTZ R153, R111, R7 ;  /* 0x000000076f997220 */ /* 0x001fe40000410000 */
[----:B------:R-:W-:Y:S02]  /*5e30*/  FMUL.FTZ R7, R145, R128 ;  /* 0x0000008091077220 */ /* 0x000fe40000410000 */
[----:B------:R-:W-:Y:S01]  /*5e40*/  FFMA.FTZ R183, R147, R168, -R134 ;  /* 0x000000a893b77223 */ /* 0x000fe20000010886 */
[----:B------:R0:W-:Y:S01]  /*5e50*/  STS [R138.X4+0x440], R153 ;  /* 0x000440998a007388 */ /* 0x0001e20000004800 */
[----:B------:R-:W-:Y:S02]  /*5e60*/  FFMA.FTZ R134, R143, R124, R7 ;  /* 0x0000007c8f867223 */ /* 0x000fe40000010007 */
[----:B------:R-:W-:Y:S02]  /*5e70*/  FFMA.FTZ R7, R122, R167, -R120 ;  /* 0x000000a77a077223 */ /* 0x000fe40000010878 */
[----:B------:R-:W-:-:S02]  /*5e80*/  FADD.FTZ R23, -R23, R6 ;  /* 0x0000000617177221 */ /* 0x000fc40000010100 */
[----:B------:R-:W-:Y:S02]  /*5e90*/  FADD.FTZ R22, R22, R7 ;  /* 0x0000000716167221 */ /* 0x000fe40000010000 */
[----:B------:R-:W-:Y:S02]  /*5ea0*/  FMUL.FTZ R120, R23, R46 ;  /* 0x0000002e17787220 */ /* 0x000fe40000410000 */
[----:B------:R-:W-:Y:S02]  /*5eb0*/  FMUL.FTZ R175, R96, R171 ;  /* 0x000000ab60af7220 */ /* 0x000fe40000410000 */
[----:B------:R-:W-:Y:S02]  /*5ec0*/  FMUL.FTZ R171, R125, R170 ;  /* 0x000000aa7dab7220 */ /* 0x000fe40000410000 */
[----:B0-----:R-:W-:Y:S02]  /*5ed0*/  FMUL.FTZ R153, R106, R124 ;  /* 0x0000007c6a997220 */ /* 0x001fe40000410000 */
[----:B------:R-:W-:Y:S01]  /*5ee0*/  FMUL.FTZ R6, R22, R46 ;  /* 0x0000002e16067220 */ /* 0x000fe20000410000 */
[----:B------:R0:W-:Y:S01]  /*5ef0*/  STS [R138.X4+0x45c], R171 ;  /* 0x00045cab8a007388 */ /* 0x0001e20000004800 */
[----:B------:R-:W-:-:S02]  /*5f00*/  FMUL.FTZ R124, R135, R45 ;  /* 0x0000002d877c7220 */ /* 0x000fc40000410000 */
[----:B------:R-:W-:Y:S01]  /*5f10*/  FMUL.FTZ R7, R17, R120 ;  /* 0x0000007811077220 */ /* 0x000fe20000410000 */
[----:B------:R1:W-:Y:S01]  /*5f20*/  STS [R138.X4+0x438], R153 ;  /* 0x000438998a007388 */ /* 0x0003e20000004800 */
[----:B------:R-:W-:Y:S02]  /*5f30*/  FMUL.FTZ R122, R167, R45 ;  /* 0x0000002da77a7220 */ /* 0x000fe40000410000 */
[----:B------:R-:W-:Y:S02]  /*5f40*/  FMUL.FTZ R126, R141, R124 ;  /* 0x0000007c8d7e7220 */ /* 0x000fe40000410000 */
[----:B------:R-:W-:Y:S02]  /*5f50*/  FFMA.FTZ R7, R16, R6, R7 ;  /* 0x0000000610077223 */ /* 0x000fe40000010007 */
[----:B0-----:R-:W-:Y:S02]  /*5f60*/  FMUL.FTZ R171, R129, R44 ;  /* 0x0000002c81ab7220 */ /* 0x001fe40000410000 */
[----:B------:R-:W-:-:S02]  /*5f70*/  FADD.FTZ R152, R182, R175 ;  /* 0x000000afb6987221 */ /* 0x000fc40000010000 */
[----:B-1----:R-:W-:Y:S02]  /*5f80*/  FMUL.FTZ R153, R17, R6 ;  /* 0x0000000611997220 */ /* 0x002fe40000410000 */
[----:B------:R-:W-:Y:S02]  /*5f90*/  FMUL.FTZ R175, R106, R128 ;  /* 0x000000806aaf7220 */ /* 0x000fe40000410000 */
[----:B------:R-:W-:Y:S02]  /*5fa0*/  FMUL.FTZ R169, R165, R44 ;  /* 0x0000002ca5a97220 */ /* 0x000fe40000410000 */
[----:B------:R-:W-:Y:S01]  /*5fb0*/  FMUL.FTZ R130, R142, R171 ;  /* 0x000000ab8e827220 */ /* 0x000fe20000410000 */
[----:B------:R0:W-:Y:S01]  /*5fc0*/  STS [R138.X4+0x43c], R175 ;  /* 0x00043caf8a007388 */ /* 0x0001e20000004800 */
[----:B------:R-:W-:Y:S02]  /*5fd0*/  FFMA.FTZ R126, R139, R122, R126 ;  /* 0x0000007a8b7e7223 */ /* 0x000fe4000001007e */
[----:B------:R-:W-:-:S02]  /*5fe0*/  FADD.FTZ R7, RZ, R7 ;  /* 0x00000007ff077221 */ /* 0x000fc40000010000 */
[----:B------:R-:W-:Y:S02]  /*5ff0*/  FMUL.FTZ R128, R141, R122 ;  /* 0x0000007a8d807220 */ /* 0x000fe40000410000 */
[----:B------:R-:W-:Y:S02]  /*6000*/  FFMA.FTZ R153, R16, R120, -R153 ;  /* 0x0000007810997223 */ /* 0x000fe40000010899 */
[----:B------:R-:W-:Y:S02]  /*6010*/  FFMA.FTZ R130, R140, R169, R130 ;  /* 0x000000a98c827223 */ /* 0x000fe40000010082 */
[----:B------:R-:W-:Y:S02]  /*6020*/  FADD.FTZ R7, R7, R126 ;  /* 0x0000007e07077221 */ /* 0x000fe40000010000 */
[----:B------:R-:W-:Y:S02]  /*6030*/  FFMA.FTZ R128, R139, R124, -R128 ;  /* 0x0000007c8b807223 */ /* 0x000fe40000010880 */
[----:B------:R-:W-:-:S02]  /*6040*/  FADD.FTZ R153, RZ, R153 ;  /* 0x00000099ff997221 */ /* 0x000fc40000010000 */
[-C--:B------:R-:W-:Y:S02]  /*6050*/  FMUL.FTZ R132, R142, R169.reuse ;  /* 0x000000a98e847220 */ /* 0x080fe40000410000 */
[----:B------:R-:W-:Y:S02]  /*6060*/  FADD.FTZ R7, R7, R130 ;  /* 0x0000008207077221 */ /* 0x000fe40000010000 */
[----:B0-----:R-:W-:Y:S02]  /*6070*/  FMUL.FTZ R175, R107, R169 ;  /* 0x000000a96baf7220 */ /* 0x001fe40000410000 */
        /* <DEDUP_REMOVED lines=12> */
[----:B------:R-:W-:Y:S02]  /*6140*/  FMUL.FTZ R177, R107, R171 ;  /* 0x000000ab6bb17220 */ /* 0x000fe40000410000 */
[----:B------:R-:W-:Y:S02]  /*6150*/  FADD.FTZ R162, R7, R162 ;  /* 0x000000a207a27221 */ /* 0x000fe40000010000 */
[----:B------:R-:W-:Y:S01]  /*6160*/  FMUL.FTZ R171, R100, R124 ;  /* 0x0000007c64ab7220 */ /* 0x000fe20000410000 */
[----:B------:R1:W-:Y:S01]  /*6170*/  STS [R138.X4+0x434], R177 ;  /* 0x000434b18a007388 */ /* 0x0003e20000004800 */
[C---:B------:R-:W-:Y:S01]  /*6180*/  FMUL.FTZ R7, R103.reuse, R6 ;  /* 0x0000000667077220 */ /* 0x040fe20000410000 */
[----:B0-----:R-:W-:Y:S01]  /*6190*/  IADD3 R169, R78, 0x20, RZ ;  /* 0x000000204ea97810 */ /* 0x001fe20007ffe0ff */
[----:B------:R-:W-:Y:S01]  /*61a0*/  FMUL.FTZ R153, R103, R120 ;  /* 0x0000007867997220 */ /* 0x000fe20000410000 */
[----:B------:R1:W-:Y:S01]  /*61b0*/  STS [R138.X4+0x42c], R171 ;  /* 0x00042cab8a007388 */ /* 0x0003e20000004800 */
[----:B------:R-:W-:-:S02]  /*61c0*/  FADD.FTZ R128, R128, R181 ;  /* 0x000000b580807221 */ /* 0x000fc40000010000 */
[----:B------:R-:W-:Y:S01]  /*61d0*/  FADD.FTZ R162, R162, R5 ;  /* 0x00000005a2a27221 */ /* 0x000fe20000010000 */
[----:B------:R1:W-:Y:S01]  /*61e0*/  STS [R138.X4+0x420], R7 ;  /* 0x000420078a007388 */ /* 0x0003e20000004800 */
[----:B------:R-:W-:-:S03]  /*61f0*/  FADD.FTZ R183, R128, R183 ;  /* 0x000000b780b77221 */ /* 0x000fc60000010000 */
        /* <DEDUP_REMOVED lines=29> */
.L_x_11671:
[----:B-1----:R-:W-:Y:S05]  /*63d0*/  BSYNC B0 ;  /* 0x0000000000007941 */ /* 0x002fea0003800000 */
.L_x_11670:
        /* <DEDUP_REMOVED lines=9> */
.L_x_11673:
[----:B------:R-:W-:Y:S05]  /*6470*/  BSYNC B0 ;  /* 0x0000000000007941 */ /* 0x000fea0003800000 */
.L_x_11672:
        /* <DEDUP_REMOVED lines=14> */
.L_x_11675:
[----:B------:R-:W-:Y:S05]  /*6560*/  BSYNC B0 ;  /* 0x0000000000007941 */ /* 0x000fea0003800000 */
.L_x_11674:
[----:B------:R-:W2:Y:S01]  /*6570*/  LDS R7, [R7.X4+0x5a0] ;  /* 0x0005a00007077984 */ /* 0x000ea20000004800 */
[----:B------:R-:W-:Y:S01]  /*6580*/  BSSY B0, `(.L_x_11676) ;  /* 0x0000005000007945 */ /* 0x000fe20003800000 */
[----:B-1----:R-:W-:Y:S02]  /*6590*/  IADD3 R5, R78, 0xa0, RZ ;  /* 0x000000a04e057810 */ /* 0x002fe40007ffe0ff */
[----:B------:R-:W-:Y:S01]  /*65a0*/  LEA.HI.SX32 R137, R137, R78, 0x1b ;  /* 0x0000004e89897211 */ /* 0x000fe200078fdaff */
[----:B------:R-:W-:Y:S05]  /*65b0*/  @!P0 BRA `(.L_x_11677) ;  /* 0x0000001000008947 */ /* 0x000fea0003800000 */
[----:B--2---:R1:W-:Y:S02]  /*65c0*/  RED.E.ADD.F32.FTZ.RN.STRONG.GPU [R20.64+-0x680], R7 ;  /* 0xfff980071400798e */ /* 0x0043e4000c10e786 */
.L_x_11677:
[----:B------:R-:W-:Y:S05]  /*65d0*/  BSYNC B0 ;  /* 0x0000000000007941 */ /* 0x000fea0003800000 */
.L_x_11676:
[----:B------:R-:W3:Y:S01]  /*65e0*/  LDS R137, [R137.X4+0x620] ;  /* 0x0006200089897984 */ /* 0x000ee20000004800 */
[----:B------:R-:W-:Y:S01]  /*65f0*/  BSSY B0, `(.L_x_11678) ;  /* 0x0000005000007945 */ /* 0x000fe20003800000 */
[----:B-12---:R-:W-:Y:S02]  /*6600*/  IADD3 R7, R78, 0xc0, RZ ;  /* 0x000000c04e077810 */ /* 0x006fe40007ffe0ff */
[----:B------:R-:W-:Y:S01]  /*6610*/  LEA.HI.SX32 R5, R5, R78, 0x1b ;  /* 0x0000004e05057211 */ /* 0x000fe200078fdaff */
[----:B------:R-:W-:Y:S05]  /*6620*/  @!P1 BRA `(.L_x_11679) ;  /* 0x0000001000009947 */ /* 0x000fea0003800000 */
[----:B---3--:R1:W-:Y:S02]  /*6630*/  RED.E.ADD.F32.FTZ.RN.STRONG.GPU [R20.64+-0x600], R137 ;  /* 0xfffa00891400798e */ /* 0x0083e4000c10e786 */
.L_x_11679:
[----:B------:R-:W-:Y:S05]  /*6640*/  BSYNC B0 ;  /* 0x0000000000007941 */ /* 0x000fea0003800000 */
.L_x_11678:
[----:B------:R-:W2:Y:S01]  /*6650*/  LDS R5, [R5.X4+0x6a0] ;  /* 0x0006a00005057984 */ /* 0x000ea20000004800 */
[----:B------:R-:W-:Y:S01]  /*6660*/  BSSY B0, `(.L_x_11680) ;  /* 0x0000005000007945 */ /* 0x000fe20003800000 */
[----:B-1-3--:R-:W-:-:S02]  /*6670*/  IADD3 R137, R78, 0xe0, RZ ;  /* 0x000000e04e897810 */ /* 0x00afc40007ffe0ff */
[----:B------:R-:W-:Y:S01]  /*6680*/  LEA.HI.SX32 R7, R7, R78, 0x1b ;  /* 0x0000004e07077211 */ /* 0x000fe200078fdaff */
[----:B------:R-:W-:Y:S05]  /*6690*/  @!P2 BRA `(.L_x_11681) ;  /* 0x000000100000a947 */ /* 0x000fea0003800000 */
[----:B--2---:R1:W-:Y:S02]  /*66a0*/  RED.E.ADD.F32.FTZ.RN.STRONG.GPU [R20.64+-0x580], R5 ;  /* 0xfffa80051400798e */ /* 0x0043e4000c10e786 */
.L_x_11681:
[----:B------:R-:W-:Y:S05]  /*66b0*/  BSYNC B0 ;  /* 0x0000000000007941 */ /* 0x000fea0003800000 */
.L_x_11680:
[----:B------:R-:W3:Y:S01]  /*66c0*/  LDS R7, [R7.X4+0x720] ;  /* 0x0007200007077984 */ /* 0x000ee20000004800 */
[----:B------:R-:W-:Y:S01]  /*66d0*/  BSSY B0, `(.L_x_11682) ;  /* 0x0000005000007945 */ /* 0x000fe20003800000 */
[----:B-12---:R-:W-:Y:S02]  /*66e0*/  IADD3 R5, R78, 0x100, RZ ;  /* 0x000001004e057810 */ /* 0x006fe40007ffe0ff */
[----:B------:R-:W-:Y:S01]  /*66f0*/  LEA.HI.SX32 R137, R137, R78, 0x1b ;  /* 0x0000004e89897211 */ /* 0x000fe200078fdaff */
[----:B------:R-:W-:Y:S05]  /*6700*/  @!P3 BRA `(.L_x_11683) ;  /* 0x000000100000b947 */ /* 0x000fea0003800000 */
[----:B---3--:R1:W-:Y:S02]  /*6710*/  RED.E.ADD.F32.FTZ.RN.STRONG.GPU [R20.64+-0x500], R7 ;  /* 0xfffb00071400798e */ /* 0x0083e4000c10e786 */
.L_x_11683:
[----:B------:R-:W-:Y:S05]  /*6720*/  BSYNC B0 ;  /* 0x0000000000007941 */ /* 0x000fea0003800000 */
.L_x_11682:
[----:B------:R-:W2:Y:S01]  /*6730*/  LDS R137, [R137.X4+0x7a0] ;  /* 0x0007a00089897984 */ /* 0x000ea20000004800 */
[----:B------:R-:W-:Y:S01]  /*6740*/  BSSY B0, `(.L_x_11684) ;  /* 0x0000004000007945 */ /* 0x000fe20003800000 */
[----:B------:R-:W-:Y:S01]  /*6750*/  LEA.HI.SX32 R5, R5, R78, 0x1b ;  /* 0x0000004e05057211 */ /* 0x000fe200078fdaff */
[----:B------:R-:W-:Y:S05]  /*6760*/  @!P4 BRA `(.L_x_11685) ;  /* 0x000000100000c947 */ /* 0x000fea0003800000 */
[----:B--2---:R2:W-:Y:S02]  /*6770*/  RED.E.ADD.F32.FTZ.RN.STRONG.GPU [R20.64+-0x480], R137 ;  /* 0xfffb80891400798e */ /* 0x0045e4000c10e786 */
.L_x_11685:
[----:B------:R-:W-:Y:S05]  /*6780*/  BSYNC B0 ;  /* 0x0000000000007941 */ /* 0x000fea0003800000 */
.L_x_11684:
[----:B------:R-:W4:Y:S01]  /*6790*/  LDS R5, [R5.X4+0x820] ;  /* 0x0008200005057984 */ /* 0x000f220000004800 */
[----:B------:R-:W-:Y:S01]  /*67a0*/  BSSY B0, `(.L_x_11686) ;  /* 0x0000005000007945 */ /* 0x000fe20003800000 */
[----:B-1-3--:R-:W-:-:S02]  /*67b0*/  IADD3 R7, R78, 0x120, RZ ;  /* 0x000001204e077810 */ /* 0x00afc40007ffe0ff */
[----:B--2---:R-:W-:Y:S01]  /*67c0*/  IADD3 R137, R78, 0x140, RZ ;  /* 0x000001404e897810 */ /* 0x004fe20007ffe0ff */
[----:B------:R-:W-:Y:S05]  /*67d0*/  @!P5 BRA `(.L_x_11687) ;  /* 0x000000100000d947 */ /* 0x000fea0003800000 */
[----:B----4-:R1:W-:Y:S02]  /*67e0*/  RED.E.ADD.F32.FTZ.RN.STRONG.GPU [R20.64+-0x400], R5 ;  /* 0xfffc00051400798e */ /* 0x0103e4000c10e786 */
.L_x_11687:
[----:B------:R-:W-:Y:S05]  /*67f0*/  BSYNC B0 ;  /* 0x0000000000007941 */ /* 0x000fea0003800000 */
.L_x_11686:
        /* <DEDUP_REMOVED lines=14> */
.L_x_11689:
[----:B------:R-:W-:Y:S05]  /*68e0*/  BSYNC B0 ;  /* 0x0000000000007941 */ /* 0x000fea0003800000 */
.L_x_11688:
[----:B------:R-:W2:Y:S01]  /*68f0*/  LDS R137, [R137.X4+0x920] ;  /* 0x0009200089897984 */ /* 0x000ea20000004800 */
[----:B------:R-:W-:Y:S01]  /*6900*/  BSSY B0, `(.L_x_11690) ;  /* 0x0000005000007945 */ /* 0x000fe20003800000 */
[----:B-1----:R-:W-:-:S02]  /*6910*/  IADD3 R7, R78, 0x180, RZ ;  /* 0x000001804e077810 */ /* 0x002fc40007ffe0ff */
[----:B------:R-:W-:Y:S01]  /*6920*/  LEA.HI.SX32 R5, R5, R78, 0x1b ;  /* 0x0000004e05057211 */ /* 0x000fe200078fdaff */
[----:B------:R-:W-:Y:S05]  /*6930*/  @!P0 BRA `(.L_x_11691) ;  /* 0x0000001000008947 */ /* 0x000fea0003800000 */
[----:B--2---:R1:W-:Y:S02]  /*6940*/  RED.E.ADD.F32.FTZ.RN.STRONG.GPU [R20.64+-0x300], R137 ;  /* 0xfffd00891400798e */ /* 0x0043e4000c10e786 */
.L_x_11691:
[----:B------:R-:W-:Y:S05]  /*6950*/  BSYNC B0 ;  /* 0x0000000000007941 */ /* 0x000fea0003800000 */
.L_x_11690:
[----:B------:R-:W3:Y:S01]  /*6960*/  LDS R5, [R5.X4+0x9a0] ;  /* 0x0009a00005057984 */ /* 0x000ee20000004800 */
[----:B------:R-:W-:Y:S01]  /*6970*/  BSSY B0, `(.L_x_11692) ;  /* 0x0000005000007945 */ /* 0x000fe20003800000 */
[----:B-12---:R-:W-:Y:S02]  /*6980*/  IADD3 R137, R78, 0x1a0, RZ ;  /* 0x000001a04e897810 */ /* 0x006fe40007ffe0ff */
[----:B------:R-:W-:Y:S01]  /*6990*/  LEA.HI.SX32 R7, R7, R78, 0x1b ;  /* 0x0000004e07077211 */ /* 0x000fe200078fdaff */
[----:B------:R-:W-:Y:S05]  /*69a0*/  @!P1 BRA `(.L_x_11693) ;  /* 0x0000001000009947 */ /* 0x000fea0003800000 */
[----:B---3--:R1:W-:Y:S02]  /*69b0*/  RED.E.ADD.F32.FTZ.RN.STRONG.GPU [R20.64+-0x280], R5 ;  /* 0xfffd80051400798e */ /* 0x0083e4000c10e786 */
.L_x_11693:
[----:B------:R-:W-:Y:S05]  /*69c0*/  BSYNC B0 ;  /* 0x0000000000007941 */ /* 0x000fea0003800000 */
.L_x_11692:
[----:B------:R-:W2:Y:S01]  /*69d0*/  LDS R7, [R7.X4+0xa20] ;  /* 0x000a200007077984 */ /* 0x000ea20000004800 */
[----:B------:R-:W-:Y:S01]  /*69e0*/  BSSY B0, `(.L_x_11694) ;  /* 0x0000005000007945 */ /* 0x000fe20003800000 */
[----:B-1-3--:R-:W-:Y:S02]  /*69f0*/  IADD3 R5, R78, 0x1c0, RZ ;  /* 0x000001c04e057810 */ /* 0x00afe40007ffe0ff */
[----:B------:R-:W-:Y:S01]  /*6a00*/  LEA.HI.SX32 R137, R137, R78, 0x1b ;  /* 0x0000004e89897211 */ /* 0x000fe200078fdaff */
[----:B------:R-:W-:Y:S05]  /*6a10*/  @!P2 BRA `(.L_x_11695) ;  /* 0x000000100000a947 */ /* 0x000fea0003800000 */
[----:B--2---:R1:W-:Y:S02]  /*6a20*/  RED.E.ADD.F32.FTZ.RN.STRONG.GPU [R20.64+-0x200], R7 ;  /* 0xfffe00071400798e */ /* 0x0043e4000c10e786 */
.L_x_11695:
[----:B------:R-:W-:Y:S05]  /*6a30*/  BSYNC B0 ;  /* 0x0000000000007941 */ /* 0x000fea0003800000 */
.L_x_11694:
[----:B------:R-:W3:Y:S01]  /*6a40*/  LDS R137, [R137.X4+0xaa0] ;  /* 0x000aa00089897984 */ /* 0x000ee20000004800 */
[----:B------:R-:W-:Y:S01]  /*6a50*/  BSSY B0, `(.L_x_11696) ;  /* 0x0000005000007945 */ /* 0x000fe20003800000 */
[----:B-12---:R-:W-:-:S02]  /*6a60*/  IADD3 R7, R78, 0x1e0, RZ ;  /* 0x000001e04e077810 */ /* 0x006fc40007ffe0ff */
[----:B------:R-:W-:Y:S01]  /*6a70*/  LEA.HI.SX32 R5, R5, R78, 0x1b ;  /* 0x0000004e05057211 */ /* 0x000fe200078fdaff */
[----:B------:R-:W-:Y:S05]  /*6a80*/  @!P3 BRA `(.L_x_11697) ;  /* 0x000000100000b947 */ /* 0x000fea0003800000 */
[----:B---3--:R1:W-:Y:S02]  /*6a90*/  RED.E.ADD.F32.FTZ.RN.STRONG.GPU [R20.64+-0x180], R137 ;  /* 0xfffe80891400798e */ /* 0x0083e4000c10e786 */
.L_x_11697:
[----:B------:R-:W-:Y:S05]  /*6aa0*/  BSYNC B0 ;  /* 0x0000000000007941 */ /* 0x000fea0003800000 */
.L_x_11696:
[----:B------:R-:W2:Y:S01]  /*6ab0*/  LDS R5, [R5.X4+0xb20] ;  /* 0x000b200005057984 */ /* 0x000ea20000004800 */
[----:B------:R-:W-:Y:S01]  /*6ac0*/  BSSY B0, `(.L_x_11698) ;  /* 0x0000004000007945 */ /* 0x000fe20003800000 */
[----:B------:R-:W-:Y:S01]  /*6ad0*/  LEA.HI.SX32 R7, R7, R78, 0x1b ;  /* 0x0000004e07077211 */ /* 0x000fe200078fdaff */
[----:B------:R-:W-:Y:S05]  /*6ae0*/  @!P4 BRA `(.L_x_11699) ;  /* 0x000000100000c947 */ /* 0x000fea0003800000 */
[----:B--2---:R2:W-:Y:S02]  /*6af0*/  RED.E.ADD.F32.FTZ.RN.STRONG.GPU [R20.64+-0x100], R5 ;  /* 0xffff00051400798e */ /* 0x0045e4000c10e786 */
.L_x_11699:
[----:B------:R-:W-:Y:S05]  /*6b00*/  BSYNC B0 ;  /* 0x0000000000007941 */ /* 0x000fea0003800000 */
.L_x_11698:
[----:B------:R-:W4:Y:S01]  /*6b10*/  LDS R7, [R7.X4+0xba0] ;  /* 0x000ba00007077984 */ /* 0x000f220000004800 */
[----:B------:R-:W-:Y:S01]  /*6b20*/  BSSY B0, `(.L_x_11700) ;  /* 0x0000003000007945 */ /* 0x000fe20003800000 */
[----:B------:R-:W-:Y:S05]  /*6b30*/  @!P5 BRA `(.L_x_11701) ;  /* 0x000000100000d947 */ /* 0x000fea0003800000 */
[----:B----4-:R4:W-:Y:S02]  /*6b40*/  RED.E.ADD.F32.FTZ.RN.STRONG.GPU [R20.64+-0x80], R7 ;  /* 0xffff80071400798e */ /* 0x0109e4000c10e786 */
.L_x_11701:
[----:B------:R-:W-:Y:S05]  /*6b50*/  BSYNC B0 ;  /* 0x0000000000007941 */ /* 0x000fea0003800000 */
.L_x_11700:
[----:B012-4-:R-:W0:Y:S01]  /*6b60*/  SHFL.DOWN PT, R20, R136, 0x1, 0x1f ;  /* 0x08201f0088147f89 */ /* 0x017e2200000e0000 */
[----:B------:R-:W-:Y:S01]  /*6b70*/  ISETP.GT.AND P0, PT, R76, 0x1e, PT ;  /* 0x0000001e4c00780c */ /* 0x000fe20003f04270 */
[----:B------:R-:W-:Y:S01]  /*6b80*/  FMUL.FTZ R127, R127, R160 ;  /* 0x000000a07f7f7220 */ /* 0x000fe20000410000 */
[----:B------:R-:W-:Y:S01]  /*6b90*/  MOV R5, R136 ;  /* 0x0000008800057202 */ /* 0x000fe20000000f00 */
[----:B---3--:R-:W1:Y:S01]  /*6ba0*/  SHFL.DOWN PT, R137, R152, 0x1, 0x1f ;  /* 0x08201f0098897f89 */ /* 0x008e6200000e0000 */
[----:B------:R-:W-:Y:S01]  /*6bb0*/  MOV R6, R152 ;  /* 0x0000009800067202 */ /* 0x000fe20000000f00 */
[----:B------:R-:W-:Y:S01]  /*6bc0*/  FFMA.FTZ R127, R123, R158, R127 ;  /* 0x0000009e7b7f7223 */ /* 0x000fe2000001007f */
[----:B------:R-:W-:Y:S01]  /*6bd0*/  MOV R7, R151 ;  /* 0x0000009700077202 */ /* 0x000fe20000000f00 */
[----:B------:R-:W2:Y:S01]  /*6be0*/  SHFL.DOWN PT, R120, R151, 0x1, 0x1f ;  /* 0x08201f0097787f89 */ /* 0x000ea200000e0000 */
[----:B------:R-:W-:Y:S01]  /*6bf0*/  MOV R4, R118 ;  /* 0x0000007600047202 */ /* 0x000fe20000000f00 */
[----:B------:R-:W-:Y:S01]  /*6c00*/  FMUL.FTZ R116, R116, R157 ;  /* 0x0000009d74747220 */ /* 0x000fe20000410000 */
[----:B------:R-:W-:Y:S01]  /*6c10*/  ISETP.NE.AND P1, PT, R76, RZ, PT ;  /* 0x000000ff4c00720c */ /* 0x000fe20003f25270 */
[----:B------:R-:W3:Y:S01]  /*6c20*/  SHFL.DOWN PT, R21, R118, 0x1, 0x1f ;  /* 0x08201f0076157f89 */ /* 0x000ee200000e0000 */
[----:B------:R-:W-:Y:S01]  /*6c30*/  FMUL.FTZ R110, R110, R163 ;  /* 0x000000a36e6e7220 */ /* 0x000fe20000410000 */
[----:B------:R-:W-:Y:S01]  /*6c40*/  ISETP.NE.AND P2, PT, R78, RZ, PT ;  /* 0x000000ff4e00720c */ /* 0x000fe20003f45270 */
[----:B------:R-:W-:Y:S01]  /*6c50*/  FMUL.FTZ R102, R102, R135 ;  /* 0x0000008766667220 */ /* 0x000fe20000410000 */
[----:B------:R-:W-:Y:S01]  /*6c60*/  BSSY B0, `(.L_x_11702) ;  /* 0x0000089000007945 */ /* 0x000fe20003800000 */
[----:B------:R-:W-:-:S02]  /*6c70*/  FFMA.FTZ R0, R127, R38, R0 ;  /* 0x000000267f007223 */ /* 0x000fc40000010000 */
[----:B0-----:R-:W-:Y:S02]  /*6c80*/  @!P0 FADD.FTZ R5, R5, R20 ;  /* 0x0000001405058221 */ /* 0x001fe40000010000 */
[----:B-1----:R-:W-:Y:S02]  /*6c90*/  @!P0 FADD.FTZ R6, R6, R137 ;  /* 0x0000008906068221 */ /* 0x002fe40000010000 */
[----:B--2---:R-:W-:-:S03]  /*6ca0*/  @!P0 FADD.FTZ R7, R7, R120 ;  /* 0x0000007807078221 */ /* 0x004fc60000010000 */
[----:B------:R-:W0:Y:S01]  /*6cb0*/  SHFL.DOWN PT, R151, R6, 0x2, 0x1f ;  /* 0x08401f0006977f89 */ /* 0x000e2200000e0000 */
[----:B---3--:R-:W-:-:S03]  /*6cc0*/  @!P0 FADD.FTZ R4, R4, R21 ;  /* 0x0000001504048221 */ /* 0x008fc60000010000 */
[----:B------:R-:W1:Y:S01]  /*6cd0*/  SHFL.DOWN PT, R120, R5, 0x2, 0x1f ;  /* 0x08401f0005787f89 */ /* 0x000e6200000e0000 */
[----:B------:R-:W-:Y:S01]  /*6ce0*/  ISETP.GT.AND P0, PT, R76, 0x1d, PT ;  /* 0x0000001d4c00780c */ /* 0x000fe20003f04270 */
[----:B------:R-:W-:Y:S02]  /*6cf0*/  FMUL.FTZ R21, R3, R158 ;  /* 0x0000009e03157220 */ /* 0x000fe40000410000 */
[----:B------:R-:W2:Y:S02]  /*6d00*/  SHFL.DOWN PT, R118, R7, 0x2, 0x1f ;  /* 0x08401f0007767f89 */ /* 0x000ea400000e0000 */
[----:B------:R-:W-:Y:S02]  /*6d10*/  FFMA.FTZ R20, R2, R160, -R21 ;  /* 0x000000a002147223 */ /* 0x000fe40000010815 */
[----:B------:R-:W3:Y:S02]  /*6d20*/  SHFL.DOWN PT, R137, R4, 0x2, 0x1f ;  /* 0x08401f0004897f89 */ /* 0x000ee400000e0000 */
[----:B------:R-:W-:-:S02]  /*6d30*/  FMUL.FTZ R20, R19, R20 ;  /* 0x0000001413147220 */ /* 0x000fc40000410000 */
[----:B------:R-:W-:-:S04]  /*6d40*/  FMUL.FTZ R19, R3, R160 ;  /* 0x000000a003137220 */ /* 0x000fc80000410000 */
[----:B------:R-:W-:Y:S02]  /*6d50*/  FFMA.FTZ R21, R2, R158, R19 ;  /* 0x0000009e02157223 */ /* 0x000fe40000010013 */
[----:B------:R-:W-:Y:S02]  /*6d60*/  FMUL.FTZ R19, R3, R155 ;  /* 0x0000009b03137220 */ /* 0x000fe40000410000 */
[----:B0-----:R-:W-:Y:S02]  /*6d70*/  @!P0 FADD.FTZ R6, R6, R151 ;  /* 0x0000009706068221 */ /* 0x001fe40000010000 */
[----:B------:R-:W-:Y:S02]  /*6d80*/  FFMA.FTZ R20, R18, R21, R20 ;  /* 0x0000001512147223 */ /* 0x000fe40000010014 */
[----:B-1----:R-:W-:Y:S01]  /*6d90*/  @!P0 FADD.FTZ R5, R5, R120 ;  /* 0x0000007805058221 */ /* 0x002fe20000010000 */
[----:B------:R-:W0:Y:S01]  /*6da0*/  SHFL.DOWN PT, R151, R6, 0x4, 0x1f ;  /* 0x08801f0006977f89 */ /* 0x000e2200000e0000 */
[----:B------:R-:W-:-:S02]  /*6db0*/  FFMA.FTZ R19, R2, R156, -R19 ;  /* 0x0000009c02137223 */ /* 0x000fc40000010813 */
[----:B--2---:R-:W-:Y:S02]  /*6dc0*/  @!P0 FADD.FTZ R7, R7, R118 ;  /* 0x0000007607078221 */ /* 0x004fe40000010000 */
[----:B------:R-:W1:Y:S01]  /*6dd0*/  SHFL.DOWN PT, R118, R5, 0x4, 0x1f ;  /* 0x08801f0005767f89 */ /* 0x000e6200000e0000 */
[-C--:B------:R-:W-:Y:S02]  /*6de0*/  FMUL.FTZ R18, R3, R156.reuse ;  /* 0x0000009c03127220 */ /* 0x080fe40000410000 */
[----:B---3--:R-:W-:Y:S01]  /*6df0*/  @!P0 FADD.FTZ R4, R4, R137 ;  /* 0x0000008904048221 */ /* 0x008fe20000010000 */
        /* <DEDUP_REMOVED lines=9> */
[----:B------:R-:W-:Y:S02]  /*6e90*/  FMUL.FTZ R18, R3, R159 ;  /* 0x0000009f03127220 */ /* 0x000fe40000410000 */
[----:B0-----:R-:W-:-:S02]  /*6ea0*/  @!P0 FADD.FTZ R6, R6, R151 ;  /* 0x0000009706068221 */ /* 0x001fc40000010000 */
[----:B------:R-:W-:Y:S02]  /*6eb0*/  FADD.FTZ R39, R20, R39 ;  /* 0x0000002714277221 */ /* 0x000fe40000010000 */
[----:B-1----:R-:W-:Y:S01]  /*6ec0*/  @!P0 FADD.FTZ R5, R5, R118 ;  /* 0x0000007605058221 */ /* 0x002fe20000010000 */
[----:B------:R-:W-:Y:S01]  /*6ed0*/  SHFL.DOWN PT, R119, R6, 0x8, 0x1f ;  /* 0x09001f0006777f89 */ /* 0x000fe200000e0000 */
[----:B------:R-:W-:Y:S02]  /*6ee0*/  FFMA.FTZ R19, R117, R156, R19 ;  /* 0x0000009c75137223 */ /* 0x000fe40000010013 */
[----:B--2---:R-:W-:Y:S02]  /*6ef0*/  @!P0 FADD.FTZ R7, R7, R120 ;  /* 0x0000007807078221 */ /* 0x004fe40000010000 */
[----:B------:R-:W-:Y:S02]  /*6f00*/  FFMA.FTZ R21, R114, R159, R116 ;  /* 0x0000009f72157223 */ /* 0x000fe40000010074 */
[----:B---3--:R-:W-:Y:S01]  /*6f10*/  @!P0 FADD.FTZ R4, R4, R137 ;  /* 0x0000008904048221 */ /* 0x008fe20000010000 */
[----:B------:R-:W0:Y:S01]  /*6f20*/  SHFL.DOWN PT, R116, R5, 0x8, 0x1f ;  /* 0x09001f0005747f89 */ /* 0x000e2200000e0000 */
[----:B------:R-:W-:Y:S01]  /*6f30*/  FFMA.FTZ R20, R2, R157, -R18 ;  /* 0x0000009d02147223 */ /* 0x000fe20000010812 */
[----:B------:R-:W-:Y:S01]  /*6f40*/  ISETP.GT.AND P0, PT, R76, 0x17, PT ;  /* 0x000000174c00780c */ /* 0x000fe20003f04270 */
[----:B------:R-:W-:Y:S01]  /*6f50*/  FMUL.FTZ R18, R3, R161 ;  /* 0x000000a103127220 */ /* 0x000fe20000410000 */
[----:B------:R-:W1:Y:S01]  /*6f60*/  SHFL.DOWN PT, R118, R7, 0x8, 0x1f ;  /* 0x09001f0007767f89 */ /* 0x000e6200000e0000 */
[----:B------:R-:W-:-:S02]  /*6f70*/  FADD.FTZ R36, R19, R36 ;  /* 0x0000002413247221 */ /* 0x000fc40000010000 */
[-C--:B------:R-:W-:Y:S01]  /*6f80*/  FFMA.FTZ R19, R2, R133.reuse, -R18 ;  /* 0x0000008502137223 */ /* 0x080fe20000010812 */
[----:B------:R-:W2:Y:S01]  /*6f90*/  SHFL.DOWN PT, R117, R4, 0x8, 0x1f ;  /* 0x09001f0004757f89 */ /* 0x000ea200000e0000 */
[C---:B------:R-:W-:Y:S02]  /*6fa0*/  FMUL.FTZ R18, R3.reuse, R133 ;  /* 0x0000008503127220 */ /* 0x040fe40000410000 */
[----:B------:R-:W-:Y:S02]  /*6fb0*/  FMUL.FTZ R146, R146, R19 ;  /* 0x0000001392927220 */ /* 0x000fe40000410000 */
[----:B------:R-:W-:Y:S02]  /*6fc0*/  FFMA.FTZ R19, R2, R161, R18 ;  /* 0x000000a102137223 */ /* 0x000fe40000010012 */
[C---:B------:R-:W-:Y:S02]  /*6fd0*/  FMUL.FTZ R18, R3.reuse, R131 ;  /* 0x0000008303127220 */ /* 0x040fe40000410000 */
[----:B------:R-:W-:-:S02]  /*6fe0*/  FMUL.FTZ R157, R3, R157 ;  /* 0x0000009d039d7220 */ /* 0x000fc40000410000 */
[CC--:B------:R-:W-:Y:S02]  /*6ff0*/  FFMA.FTZ R18, R2.reuse, R163.reuse, -R18 ;  /* 0x000000a302127223 */ /* 0x0c0fe40000010812 */
        /* <DEDUP_REMOVED lines=11> */
[----:B0-----:R-:W-:Y:S02]  /*70b0*/  @!P0 FADD.FTZ R5, R5, R116 ;  /* 0x0000007405058221 */ /* 0x001fe40000010000 */
[----:B------:R-:W-:Y:S02]  /*70c0*/  @!P0 FADD.FTZ R6, R6, R119 ;  /* 0x0000007706068221 */ /* 0x000fe40000010000 */
[----:B-1----:R-:W-:Y:S02]  /*70d0*/  @!P0 FADD.FTZ R7, R7, R118 ;  /* 0x0000007607078221 */ /* 0x002fe40000010000 */
[----:B--2---:R-:W-:Y:S01]  /*70e0*/  @!P0 FADD.FTZ R4, R4, R117 ;  /* 0x0000007504048221 */ /* 0x004fe20000010000 */
[----:B------:R-:W-:Y:S01]  /*70f0*/  ISETP.GT.AND P0, PT, R76, 0xf, PT ;  /* 0x0000000f4c00780c */ /* 0x000fe20003f04270 */
[----:B------:R-:W-:Y:S01]  /*7100*/  FFMA.FTZ R19, R111, R20, R19 ;  /* 0x000000146f137223 */ /* 0x000fe20000010013 */
[----:B------:R-:W-:Y:S01]  /*7110*/  SHFL.DOWN PT, R116, R7, 0x10, 0x1f ;  /* 0x0a001f0007747f89 */ /* 0x000fe200000e0000 */
[----:B------:R-:W-:-:S02]  /*7120*/  FFMA.FTZ R108, R106, R131, R18 ;  /* 0x000000836a6c7223 */ /* 0x000fc40000010012 */
[----:B------:R-:W-:Y:S01]  /*7130*/  FFMA.FTZ R24, R21, R41, R24 ;  /* 0x0000002915187223 */ /* 0x000fe20000010018 */
[----:B------:R-:W-:Y:S01]  /*7140*/  SHFL.DOWN PT, R111, R6, 0x10, 0x1f ;  /* 0x0a001f00066f7f89 */ /* 0x000fe200000e0000 */
[----:B------:R-:W-:Y:S02]  /*7150*/  FFMA.FTZ R114, R112, R21, R114 ;  /* 0x0000001570727223 */ /* 0x000fe40000010072 */
[----:B------:R-:W-:Y:S01]  /*7160*/  FMUL.FTZ R18, R3, R165 ;  /* 0x000000a503127220 */ /* 0x000fe20000410000 */
[----:B------:R-:W0:Y:S01]  /*7170*/  SHFL.DOWN PT, R112, R5, 0x10, 0x1f ;  /* 0x0a001f0005707f89 */ /* 0x000e2200000e0000 */
[----:B------:R-:W-:Y:S02]  /*7180*/  FFMA.FTZ R27, R20, R42, R27 ;  /* 0x0000002a141b7223 */ /* 0x000fe4000001001b */
[----:B------:R-:W-:Y:S01]  /*7190*/  FADD.FTZ R34, R19, R34 ;  /* 0x0000002213227221 */ /* 0x000fe20000010000 */
[----:B------:R-:W1:Y:S01]  /*71a0*/  SHFL.DOWN PT, R21, R4, 0x10, 0x1f ;  /* 0x0a001f0004157f89 */ /* 0x000e6200000e0000 */
        /* <DEDUP_REMOVED lines=9> */
[-C--:B------:R-:W-:Y:S02]  /*7240*/  FMUL.FTZ R3, R3, R23.reuse ;  /* 0x0000001703037220 */ /* 0x080fe40000410000 */
[C---:B------:R-:W-:Y:S02]  /*7250*/  FFMA.FTZ R18, R2.reuse, R23, -R18 ;  /* 0x0000001702127223 */ /* 0x040fe40000010812 */
[----:B------:R-:W-:Y:S02]  /*7260*/  FFMA.FTZ R19, R2, R165, R19 ;  /* 0x000000a502137223 */ /* 0x000fe40000010013 */
[----:B------:R-:W-:-:S02]  /*7270*/  FMUL.FTZ R129, R142, R129 ;  /* 0x000000818e817220 */ /* 0x000fc40000410000 */
[----:B------:R-:W-:Y:S02]  /*7280*/  FMUL.FTZ R23, R101, R23 ;  /* 0x0000001765177220 */ /* 0x000fe40000410000 */
[C---:B------:R-:W-:Y:S02]  /*7290*/  FFMA.FTZ R20, R2.reuse, R167, R135 ;  /* 0x000000a702147223 */ /* 0x040fe40000010087 */
[----:B------:R-:W-:Y:S02]  /*72a0*/  FFMA.FTZ R3, R2, R22, R3 ;  /* 0x0000001602037223 */ /* 0x000fe40000010003 */
[----:B------:R-:W-:Y:S02]  /*72b0*/  FMUL.FTZ R18, R17, R18 ;  /* 0x0000001211127220 */ /* 0x000fe40000410000 */
[----:B0-----:R-:W-:Y:S02]  /*72c0*/  @!P0 FADD.FTZ R5, R5, R112 ;  /* 0x0000007005058221 */ /* 0x001fe40000010000 */
[----:B------:R-:W-:-:S02]  /*72d0*/  @!P0 FADD.FTZ R6, R6, R111 ;  /* 0x0000006f06068221 */ /* 0x000fc40000010000 */
[----:B------:R-:W-:Y:S02]  /*72e0*/  @!P0 FADD.FTZ R7, R7, R116 ;  /* 0x0000007407078221 */ /* 0x000fe40000010000 */
[----:B-1----:R-:W-:Y:S02]  /*72f0*/  @!P0 FADD.FTZ R4, R4, R21 ;  /* 0x0000001504048221 */ /* 0x002fe40000010000 */
        /* <DEDUP_REMOVED lines=31> */
.L_x_11703:
[----:B0-----:R-:W-:Y:S05]  /*74f0*/  BSYNC B0 ;  /* 0x0000000000007941 */ /* 0x001fea0003800000 */
.L_x_11702:
[----:B------:R-:W-:Y:S02]  /*7500*/  IADD3 R95, R95, 0x1, RZ ;  /* 0x000000015f5f7810 */ /* 0x000fe40007ffe0ff */
[----:B------:R-:W-:-:S02]  /*7510*/  IADD3 R94, P1, R94, 0x1, RZ ;  /* 0x000000015e5e7810 */ /* 0x000fc40007f3e0ff */
[----:B------:R-:W-:Y:S02]  /*7520*/  ISETP.GE.AND P0, PT, R95, c[0x0][0x16c], PT ;  /* 0x00005b005f007a0c */ /* 0x000fe40003f06270 */
[----:B------:R-:W-:-:S11]  /*7530*/  IADD3.X R93, RZ, R93, RZ, P1, !PT ;  /* 0x0000005dff5d7210 */ /* 0x000fd60000ffe4ff */
[----:B------:R-:W-:Y:S01]  /*7540*/  @P0 CALL.REL.NOINC `(.L_x_11657) ;  /* 0x0000001000000944 */ /* 0x000fe20003c00000 */
[----:B------:R-:W-:Y:S05]  /*7550*/  BRA `(.L_x_11704) ;  /* 0xffffb27000007947 */ /* 0x000fea000383ffff */
.L_x_11657:
        /* <DEDUP_REMOVED lines=36> */
[----:B------:R-:W-:Y:S02]  /*77a0*/  PRMT R27, R24, 0x7632, R27 ;  /* 0x00007632181b7816 */ /* 0x000fe4000000001b */
        /* <DEDUP_REMOVED lines=21> */
[--C-:B------:R-:W-:Y:S02]  /*7900*/  FADD.FTZ R9, R9, R82.reuse ;  /* 0x0000005209097221 */ /* 0x100fe40000010000 */
[----:B------:R-:W-:Y:S02]  /*7910*/  FADD.FTZ R7, R5, R82 ;  /* 0x0000005205077221 */ /* 0x000fe40000010000 */
[----:B------:R-:W0:Y:S01]  /*7920*/  LDS.U16 R5, [R54+0xa] ;  /* 0x00000a0036057984 */ /* 0x000e220000000400 */
[----:B------:R-:W-:Y:S02]  /*7930*/  FSETP.GTU.FTZ.AND P0, PT, R9, 20, PT ;  /* 0x41a000000900780b */ /* 0x000fe40003f1c000 */
[----:B------:R-:W-:-:S11]  /*7940*/  FSETP.GTU.FTZ.AND P5, PT, R7, 20, PT ;  /* 0x41a000000700780b */ /* 0x000fd60003fbc000 */
[----:B------:R-:W-:Y:S02]  /*7950*/  @!P0 FMUL.FTZ R8, R9, -1.4426950216293334961 ;  /* 0xbfb8aa3b09088820 */ /* 0x000fe40000410000 */
[----:B------:R-:W-:Y:S01]  /*7960*/  @!P5 FMUL.FTZ R9, R7, -1.4426950216293334961 ;  /* 0xbfb8aa3b0709d820 */ /* 0x000fe20000410000 */
[----:B--2---:R-:W-:Y:S01]  /*7970*/  HADD2.F32 R3, -RZ, R3.H0_H0 ;  /* 0x20000003ff037230 */ /* 0x004fe20000004100 */
[----:B------:R-:W1:Y:S02]  /*7980*/  LDS.U16 R7, [R54+0xe] ;  /* 0x00000e0036077984 */ /* 0x000e640000000400 */
[----:B------:R-:W2:Y:S08]  /*7990*/  @!P0 MUFU.EX2 R8, R8 ;  /* 0x0000000800088308 */ /* 0x000eb00000000800 */
[----:B------:R-:W4:Y:S01]  /*79a0*/  @!P5 MUFU.EX2 R9, R9 ;  /* 0x000000090009d308 */ /* 0x000f220000000800 */
[----:B------:R-:W-:Y:S01]  /*79b0*/  FADD.FTZ R16, R3, R82 ;  /* 0x0000005203107221 */ /* 0x000fe20000010000 */
[----:B---3--:R-:W-:Y:S01]  /*79c0*/  HADD2.F32 R3, -RZ, R2.H0_H0 ;  /* 0x20000002ff037230 */ /* 0x008fe20000004100 */
[----:B------:R-:W-:Y:S01]  /*79d0*/  BAR.SYNC.DEFER_BLOCKING 0x0 ;  /* 0x0000000000007b1d */ /* 0x000fe20000010000 */
[----:B--2---:R-:W-:-:S03]  /*79e0*/  @!P0 FADD.FTZ R2, R8, 1 ;  /* 0x3f80000008028421 */ /* 0x004fc60000010000 */
[----:B------:R-:W-:Y:S01]  /*79f0*/  FADD.FTZ R18, R3, R82 ;  /* 0x0000005203127221 */ /* 0x000fe20000010000 */
[----:B0-----:R-:W-:Y:S01]  /*7a00*/  HADD2.F32 R5, -RZ, R5.H0_H0 ;  /* 0x20000005ff057230 */ /* 0x001fe20000004100 */
[----:B------:R-:W0:Y:S01]  /*7a10*/  @!P0 MUFU.RCP R19, R2 ;  /* 0x0000000200138308 */ /* 0x000e220000001000 */
[----:B----4-:R-:W-:-:S03]  /*7a20*/  @!P5 FADD.FTZ R3, R9, 1 ;  /* 0x3f8000000903d421 */ /* 0x010fc60000010000 */
[----:B------:R-:W-:Y:S01]  /*7a30*/  FADD.FTZ R9, R5, R82 ;  /* 0x0000005205097221 */ /* 0x000fe20000010000 */
[----:B------:R-:W-:-:S03]  /*7a40*/  HADD2.F32 R17, -RZ, R4.H0_H0 ;  /* 0x20000004ff117230 */ /* 0x000fc60000004100 */
[----:B------:R-:W2:Y:S01]  /*7a50*/  @!P5 MUFU.RCP R8, R3 ;  /* 0x000000030008d308 */ /* 0x000ea20000001000 */
[----:B------:R-:W-:Y:S02]  /*7a60*/  FSETP.GTU.FTZ.AND P1, PT, R16, 20, PT ;  /* 0x41a000001000780b */ /* 0x000fe40003f3c000 */
[----:B------:R-:W-:Y:S01]  /*7a70*/  FSETP.GTU.FTZ.AND P4, PT, R9, 20, PT ;  /* 0x41a000000900780b */ /* 0x000fe20003f9c000 */
[----:B------:R-:W-:Y:S01]  /*7a80*/  FADD.FTZ R17, R17, R82 ;  /* 0x0000005211117221 */ /* 0x000fe20000010000 */
[----:B------:R-:W-:Y:S01]  /*7a90*/  HADD2.F32 R5, -RZ, R6.H0_H0 ;  /* 0x20000006ff057230 */ /* 0x000fe20000004100 */
[----:B0-----:R-:W-:-:S03]  /*7aa0*/  @!P0 FMUL.FTZ R30, R30, R19 ;  /* 0x000000131e1e8220 */ /* 0x001fc60000410000 */
[----:B------:R-:W-:Y:S02]  /*7ab0*/  FSETP.GTU.FTZ.AND P3, PT, R17, 20, PT ;  /* 0x41a000001100780b */ /* 0x000fe40003f7c000 */
[----:B------:R-:W-:Y:S01]  /*7ac0*/  ISETP.NE.AND P0, PT, R78, RZ, PT ;  /* 0x000000ff4e00720c */ /* 0x000fe20003f05270 */
[----:B------:R-:W-:Y:S02]  /*7ad0*/  FADD.FTZ R6, R5, R82 ;  /* 0x0000005205067221 */ /* 0x000fe40000010000 */
[----:B------:R-:W-:Y:S01]  /*7ae0*/  @!P1 FMUL.FTZ R4, R16, -1.4426950216293334961 ;  /* 0xbfb8aa3b10049820 */ /* 0x000fe20000410000 */
[----:B------:R-:W-:Y:S01]  /*7af0*/  PRMT R16, R25, 0x7632, R16 ;  /* 0x0000763219107816 */ /* 0x000fe20000000010 */
[----:B--2---:R-:W-:Y:S01]  /*7b00*/  @!P5 FMUL.FTZ R33, R33, R8 ;  /* 0x000000082121d220 */ /* 0x004fe20000410000 */
[----:B------:R-:W-:Y:S01]  /*7b10*/  PRMT R8, R28, 0x7632, R8 ;  /* 0x000076321c087816 */ /* 0x000fe20000000008 */
[----:B------:R-:W-:Y:S01]  /*7b20*/  @!P4 FMUL.FTZ R5, R9, -1.4426950216293334961 ;  /* 0xbfb8aa3b0905c820 */ /* 0x000fe20000410000 */
[----:B------:R-:W-:Y:S01]  /*7b30*/  PRMT R9, R26, 0x7632, R9 ;  /* 0x000076321a097816 */ /* 0x000fe20000000009 */
[----:B------:R-:W-:Y:S02]  /*7b40*/  STS.U16 [R54], R28 ;  /* 0x0000001c36007388 */ /* 0x000fe40000000400 */
[----:B------:R-:W-:-:S02]  /*7b50*/  @!P3 FMUL.FTZ R3, R17, -1.4426950216293334961 ;  /* 0xbfb8aa3b1103b820 */ /* 0x000fc40000410000 */
        /* <DEDUP_REMOVED lines=18> */
[----:B-1----:R-:W-:Y:S01]  /*7c80*/  HADD2.F32 R7, -RZ, R7.H0_H0 ;  /* 0x20000007ff077230 */ /* 0x002fe20000004100 */
[----:B------:R-:W-:-:S04]  /*7c90*/  FSETP.GTU.FTZ.AND P6, PT, R6, 20, PT ;  /* 0x41a000000600780b */ /* 0x000fc80003fdc000 */
[----:B------:R-:W-:Y:S01]  /*7ca0*/  FADD.FTZ R7, R7, R82 ;  /* 0x0000005207077221 */ /* 0x000fe20000010000 */
[----:B------:R-:W-:-:S04]  /*7cb0*/  FSETP.GTU.FTZ.AND P2, PT, R18, 20, PT ;  /* 0x41a000001200780b */ /* 0x000fc80003f5c000 */
[----:B------:R-:W-:-:S04]  /*7cc0*/  FSETP.GTU.FTZ.AND P5, PT, R7, 20, PT ;  /* 0x41a000000700780b */ /* 0x000fc80003fbc000 */
[----:B------:R-:W-:Y:S01]  /*7cd0*/  @!P6 FMUL.FTZ R6, R6, -1.4426950216293334961 ;  /* 0xbfb8aa3b0606e820 */ /* 0x000fe20000410000 */
[----:B------:R-:W-:Y:S04]  /*7ce0*/  @!P3 MUFU.EX2 R3, R3 ;  /* 0x000000030003b308 */ /* 0x000fe80000000800 */
[----:B------:R-:W-:Y:S01]  /*7cf0*/  @!P2 FMUL.FTZ R2, R18, -1.4426950216293334961 ;  /* 0xbfb8aa3b1202a820 */ /* 0x000fe20000410000 */
[----:B------:R-:W1:Y:S03]  /*7d00*/  LDS R41, [0x210] ;  /* 0x00021000ff297984 */ /* 0x000e660000000800 */
[----:B------:R-:W2:Y:S01]  /*7d10*/  @!P6 MUFU.EX2 R6, R6 ;  /* 0x000000060006e308 */ /* 0x000ea20000000800 */
[----:B------:R-:W-:-:S07]  /*7d20*/  @!P5 FMUL.FTZ R0, R7, -1.4426950216293334961 ;  /* 0xbfb8aa3b0700d820 */ /* 0x000fce0000410000 */
[----:B------:R-:W3:Y:S08]  /*7d30*/  @!P1 MUFU.EX2 R4, R4 ;  /* 0x0000000400049308 */ /* 0x000ef00000000800 */
[----:B------:R-:W4:Y:S08]  /*7d40*/  @!P2 MUFU.EX2 R2, R2 ;  /* 0x000000020002a308 */ /* 0x000f300000000800 */
[----:B------:R5:W0:Y:S01]  /*7d50*/  @!P5 MUFU.EX2 R7, R0 ;  /* 0x000000000007d308 */ /* 0x000a220000000800 */
[----:B--2---:R-:W-:-:S07]  /*7d60*/  @!P6 FADD.FTZ R6, R6, 1 ;  /* 0x3f8000000606e421 */ /* 0x004fce0000010000 */
[----:B------:R-:W2:Y:S01]  /*7d70*/  @!P4 MUFU.EX2 R5, R5 ;  /* 0x000000050005c308 */ /* 0x000ea20000000800 */
[----:B-----5:R-:W-:Y:S02]  /*7d80*/  @!P3 FADD.FTZ R0, R3, 1 ;  /* 0x3f8000000300b421 */ /* 0x020fe40000010000 */
[----:B---3--:R-:W-:Y:S02]  /*7d90*/  @!P1 FADD.FTZ R4, R4, 1 ;  /* 0x3f80000004049421 */ /* 0x008fe40000010000 */
[----:B----4-:R-:W-:-:S03]  /*7da0*/  @!P2 FADD.FTZ R2, R2, 1 ;  /* 0x3f8000000202a421 */ /* 0x010fc60000010000 */
[----:B------:R-:W3:Y:S01]  /*7db0*/  @!P6 MUFU.RCP R45, R6 ;  /* 0x00000006002de308 */ /* 0x000ee20000001000 */
[----:B0-----:R-:W-:Y:S02]  /*7dc0*/  @!P5 FADD.FTZ R7, R7, 1 ;  /* 0x3f8000000707d421 */ /* 0x001fe40000010000 */
[----:B------:R-:W-:-:S05]  /*7dd0*/  IMAD R16, R80, c[0x0][0x2d8], RZ ;  /* 0x0000b60050107a24 */ /* 0x000fca00078e02ff */
[----:B------:R-:W0:Y:S01]  /*7de0*/  @!P1 MUFU.RCP R9, R4 ;  /* 0x0000000400099308 */ /* 0x000e220000001000 */
[----:B--2---:R-:W-:Y:S02]  /*7df0*/  @!P4 FADD.FTZ R5, R5, 1 ;  /* 0x3f8000000505c421 */ /* 0x004fe40000010000 */
[----:B------:R-:W-:-:S05]  /*7e00*/  IMAD R47, R83, c[0x0][0x2dc], R16 ;  /* 0x0000b700532f7a24 */ /* 0x000fca00078e0210 */
[----:B------:R-:W-:Y:S08]  /*7e10*/  @!P3 MUFU.RCP R43, R0 ;  /* 0x00000000002bb308 */ /* 0x000ff00000001000 */
[----:B------:R2:W-:Y:S08]  /*7e20*/  @!P2 MUFU.RCP R8, R2 ;  /* 0x000000020008a308 */ /* 0x0005f00000001000 */
[----:B------:R-:W4:Y:S01]  /*7e30*/  @!P5 MUFU.RCP R0, R7 ;  /* 0x000000070000d308 */ /* 0x000f220000001000 */
[----:B--2---:R-:W-:-:S05]  /*7e40*/  IMAD.WIDE.U32 R2, R83, c[0x0][0x2d8], RZ ;  /* 0x0000b60053027a25 */ /* 0x004fca00078e00ff */
[----:B------:R-:W-:Y:S02]  /*7e50*/  IADD3 R3, R3, R47, RZ ;  /* 0x0000002f03037210 */ /* 0x000fe40007ffe0ff */
[----:B------:R2:W5:Y:S01]  /*7e60*/  @!P4 MUFU.RCP R4, R5 ;  /* 0x000000050004c308 */ /* 0x0005620000001000 */
[----:B---3--:R-:W-:Y:S01]  /*7e70*/  @!P6 FMUL.FTZ R36, R36, R45 ;  /* 0x0000002d2424e220 */ /* 0x008fe20000410000 */
[----:B-1----:R-:W-:Y:S01]  /*7e80*/  ISETP.GE.AND P6, PT, R64, R41, PT ;  /* 0x000000294000720c */ /* 0x002fe20003fc6270 */
[----:B------:R-:W-:Y:S01]  /*7e90*/  IMAD.WIDE.U32 R2, R86, c[0x0][0x2e0], R2 ;  /* 0x0000b80056027a25 */ /* 0x000fe200078e0002 */
[----:B------:R-:W-:-:S03]  /*7ea0*/  SHF.R.S32.HI R16, RZ, 0x1f, R64 ;  /* 0x0000001fff107819 */ /* 0x000fc60000011440 */
[----:B0-----:R-:W-:Y:S01]  /*7eb0*/  @!P1 FMUL.FTZ R32, R32, R9 ;  /* 0x0000000920209220 */ /* 0x001fe20000410000 */
[----:B------:R-:W-:Y:S01]  /*7ec0*/  IADD3 R2, P1, R49, R2, RZ ;  /* 0x0000000231027210 */ /* 0x000fe20007f3e0ff */
[----:B--2---:R-:W-:Y:S01]  /*7ed0*/  IMAD R5, R86, c[0x0][0x2e4], R51 ;  /* 0x0000b90056057a24 */ /* 0x004fe200078e0233 */
[----:B------:R-:W-:Y:S01]  /*7ee0*/  SHF.R.S32.HI R51, RZ, 0x1f, R49 ;  /* 0x0000001fff337819 */ /* 0x000fe20000011431 */
[----:B----4-:R-:W-:Y:S01]  /*7ef0*/  @!P5 FMUL.FTZ R39, R39, R0 ;  /* 0x000000002727d220 */ /* 0x010fe20000410000 */
[C---:B------:R-:W-:Y:S01]  /*7f00*/  LEA R9, P5, R64.reuse, c[0x0][0x330], 0x1 ;  /* 0x0000cc0040097a11 */ /* 0x040fe200078a08ff */
[----:B------:R-:W-:Y:S01]  /*7f10*/  @!P2 FMUL.FTZ R35, R35, R8 ;  /* 0x000000082323a220 */ /* 0x000fe20000410000 */
[----:B------:R-:W-:Y:S01]  /*7f20*/  IADD3.X R3, R51, R5, R3, P1, !PT ;  /* 0x0000000533037210 */ /* 0x000fe20000ffe403 */
[----:B-----5:R-:W-:Y:S01]  /*7f30*/  @!P4 FMUL.FTZ R37, R37, R4 ;  /* 0x000000042525c220 */ /* 0x020fe20000410000 */
[C---:B------:R-:W-:Y:S02]  /*7f40*/  IADD3 R4, P1, R64.reuse, R65, RZ ;  /* 0x0000004140047210 */ /* 0x040fe40007f3e0ff */
[----:B------:R-:W-:-:S02]  /*7f50*/  LEA.HI.X R0, R64, c[0x0][0x334], R16, 0x1, P5 ;  /* 0x0000cd0040007a11 */ /* 0x000fc400028f0c10 */
[----:B------:R-:W-:Y:S01]  /*7f60*/  LEA R8, P5, R2, R9, 0x1 ;  /* 0x0000000902087211 */ /* 0x000fe200078a08ff */
[----:B------:R-:W-:Y:S01]  /*7f70*/  @!P3 FMUL.FTZ R34, R34, R43 ;  /* 0x0000002b2222b220 */ /* 0x000fe20000410000 */
[----:B------:R-:W-:Y:S02]  /*7f80*/  LEA.HI.X.SX32 R5, R65, R16, 0x1, P1 ;  /* 0x0000001041057211 */ /* 0x000fe400008f0eff */
        /* <DEDUP_REMOVED lines=15> */
.L_x_11706:
[----:B------:R-:W-:Y:S05]  /*8080*/  BSYNC B0 ;  /* 0x0000000000007941 */ /* 0x000fea0003800000 */
.L_x_11705:
        /* <DEDUP_REMOVED lines=11> */
[----:B------:R0:W-:Y:S01]  /*8140*/  @!P1 STG.E.U16 [R8.64+-0xc0], R27 ;  /* 0xffff401b08009986 */ /* 0x0001e2000c101506 */
        /* <DEDUP_REMOVED lines=9> */
[----:B------:R1:W-:Y:S01]  /*81e0*/  @!P4 STG.E.U16 [R8.64+-0x40], R31 ;  /* 0xffffc01f0800c986 */ /* 0x0003e2000c101506 */
[----:B0-----:R-:W-:Y:S01]  /*81f0*/  PRMT R27, R2, 0x7632, R27 ;  /* 0x00007632021b7816 */ /* 0x001fe2000000001b */
[----:B------:R-:W-:Y:S02]  /*8200*/  FADD.FTZ R34, R35, R34 ;  /* 0x0000002223227221 */ /* 0x000fe40000010000 */
[----:B------:R-:W-:Y:S02]  /*8210*/  BAR.SYNC.DEFER_BLOCKING 0x0 ;  /* 0x0000000000007b1d */ /* 0x000fe40000010000 */
[----:B------:R-:W-:-:S04]  /*8220*/  FADD.FTZ R37, R34, R37 ;  /* 0x0000002522257221 */ /* 0x000fc80000010000 */
[----:B------:R-:W-:Y:S01]  /*8230*/  FADD.FTZ R36, R37, R36 ;  /* 0x0000002425247221 */ /* 0x000fe20000010000 */
[----:B-1----:R-:W-:-:S03]  /*8240*/  PRMT R8, R3, 0x7632, R8 ;  /* 0x0000763203087816 */ /* 0x002fc60000000008 */
        /* <DEDUP_REMOVED lines=38> */
.L_x_11708:
[----:B------:R-:W-:Y:S05]  /*84b0*/  BSYNC B0 ;  /* 0x0000000000007941 */ /* 0x000fea0003800000 */
.L_x_11707:
        /* <DEDUP_REMOVED lines=36> */
.L_x_11640:
        /* <DEDUP_REMOVED lines=24> */
.L_x_11711:
[----:B0-----:R-:W-:Y:S05]  /*8880*/  BSYNC B0 ;  /* 0x0000000000007941 */ /* 0x001fea0003800000 */
.L_x_11710:
        /* <DEDUP_REMOVED lines=23> */
.L_x_11713:
[----:B------:R-:W1:Y:S02]  /*8a00*/  S2R R13, SR_TID.X ;  /* 0x00000000000d7919 */ /* 0x000e640000002100 */
.L_x_11714:
[----:B0-----:R-:W-:Y:S05]  /*8a10*/  BSYNC B0 ;  /* 0x0000000000007941 */ /* 0x001fea0003800000 */
.L_x_11712:
        /* <DEDUP_REMOVED lines=10> */
.L_x_11715:
        /* <DEDUP_REMOVED lines=28> */
.L_x_11716:
        /* <DEDUP_REMOVED lines=16> */
.L_x_14730:


//--------------------- .text._Z25selective_scan_bwd_kernelI32Selective_Scan_bwd_kernel_traitsILi32ELi8ELb0ELb1ELb0ELb1ELb1EN3c104HalfENS1_7complexIfEEEEv12SSMParamsBwd --------------------------
	.section	.text._Z25selective_scan_bwd_kernelI32Selective_Scan_bwd_kernel_traitsILi32ELi8ELb0ELb1ELb0ELb1ELb1EN3c104HalfENS1_7complexIfEEEEv12SSMParamsBwd,"ax",@progbits
	.sectioninfo	@"SHI_REGISTERS=210"
	.align	128
        .global         _Z25selective_scan_bwd_kernelI32Selective_Scan_bwd_kernel_traitsILi32ELi8ELb0ELb1ELb0ELb1ELb1EN3c104HalfENS1_7complexIfEEEEv12SSMParamsBwd
        .type           _Z25selective_scan_bwd_kernelI32Selective_Scan_bwd_kernel_traitsILi32ELi8ELb0ELb1ELb0ELb1ELb1EN3c104HalfENS1_7complexIfEEEEv12SSMParamsBwd,@function
        .size           _Z25selective_scan_bwd_kernelI32Selective_Scan_bwd_kernel_traitsILi32ELi8ELb0ELb1ELb0ELb1ELb1EN3c104HalfENS1_7complexIfEEEEv12SSMParamsBwd,(.L_x_14731 - _Z25selective_scan_bwd_kernelI32Selective_Scan_bwd_kernel_traitsILi32ELi8ELb0ELb1ELb0ELb1ELb1EN3c104HalfENS1_7complexIfEEEEv12SSMParamsBwd)
        .other          _Z25selective_scan_bwd_kernelI32Selective_Scan_bwd_kernel_traitsILi32ELi8ELb0ELb1ELb0ELb1ELb1EN3c104HalfENS1_7complexIfEEEEv12SSMParamsBwd,@"STO_CUDA_ENTRY STV_DEFAULT"
_Z25selective_scan_bwd_kernelI32Selective_Scan_bwd_kernel_traitsILi32ELi8ELb0ELb1ELb0ELb1ELb1EN3c104HalfENS1_7complexIfEEEEv12SSMParamsBwd:
.text._Z25selective_scan_bwd_kernelI32Selective_Scan_bwd_kernel_traitsILi32ELi8ELb0ELb1ELb0ELb1ELb1EN3c104HalfENS1_7complexIfEEEEv12SSMParamsBwd:
        /* <DEDUP_REMOVED lines=123> */
.L_x_11791:
[----:B------:R-:W-:Y:S01]  /*07b0*/  IADD3 R182, -R58, c[0x0][0x174], RZ ;  /* 0x00005d003ab67a10 */ /* 0x000fe20007ffe1ff */
[----:B------:R-:W-:Y:S01]  /*07c0*/  BAR.SYNC.DEFER_BLOCKING 0x0 ;  /* 0x0000000000007b1d */ /* 0x000fe20000010000 */
[----:B------:R-:W-:Y:S02]  /*07d0*/  LOP3.LUT R24, R60, 0x20, RZ, 0xfc, !PT ;  /* 0x000000203c187812 */ /* 0x000fe400078efcff */
        /* <DEDUP_REMOVED lines=130> */
[----:B------:R-:W2:Y:S04]  /*1000*/  LDS.U16 R30, [R46+0x8] ;  /* 0x000008002e1e7984 */ /* 0x000ea80000000400 */
[----:B------:R-:W3:Y:S04]  /*1010*/  LDS.U16 R40, [R46+0xa] ;  /* 0x00000a002e287984 */ /* 0x000ee80000000400 */
[----:B------:R-:W4:Y:S04]  /*1020*/  LDS.U16 R88, [R46+0xc] ;  /* 0x00000c002e587984 */ /* 0x000f280000000400 */
        /* <DEDUP_REMOVED lines=43> */
[----:B------:R-:W-:Y:S02]  /*12e0*/  @!P0 IADD3.X R94, R59, R5, R27, P3, !PT ;  /* 0x000000053b5e8210 */ /* 0x000fe40001ffe41b */
[----:B------:R-:W-:Y:S02]  /*12f0*/  IADD3 R95, P2, R33, R6, RZ ;  /* 0x00000006215f7210 */ /* 0x000fe40007f5e0ff */
[----:B------:R-:W-:Y:S02]  /*1300*/  @!P0 IADD3 R97, P1, R60, R2, RZ ;  /* 0x000000023c618210 */ /* 0x000fe40007f3e0ff */
[----:B------:R-:W-:Y:S01]  /*1310*/  IADD3.X R96, R31, R98, R7, P2, !PT ;  /* 0x000000621f607210 */ /* 0x000fe200017fe407 */
[----:B-1----:R-:W-:Y:S01]  /*1320*/  HADD2.F32 R87, -RZ, R32.H0_H0 ;  /* 0x20000020ff577230 */ /* 0x002fe20000004100 */
[----:B------:R-:W-:-:S02]  /*1330*/  @!P0 IADD3.X R98, R59, R3, R98, P1, !PT ;  /* 0x000000033b628210 */ /* 0x000fc40000ffe462 */
[C---:B------:R-:W-:Y:S02]  /*1340*/  LEA R2, P1, R60.reuse, c[0x0][0x268], 0x1 ;  /* 0x00009a003c027a11 */ /* 0x040fe400078208ff */
[C---:B------:R-:W-:Y:S02]  /*1350*/  LEA R4, P2, R60.reuse, c[0x0][0x258], 0x1 ;  /* 0x000096003c047a11 */ /* 0x040fe400078408ff */
[----:B------:R-:W-:Y:S02]  /*1360*/  LEA.HI.X R3, R60, c[0x0][0x26c], R59, 0x1, P1 ;  /* 0x00009b003c037a11 */ /* 0x000fe400008f0c3b */
[----:B------:R-:W-:Y:S02]  /*1370*/  @!P0 LEA R6, P1, R97, c[0x0][0x268], 0x1 ;  /* 0x00009a0061068a11 */ /* 0x000fe400078208ff */
[----:B------:R-:W-:Y:S02]  /*1380*/  LEA R4, P4, R9, R4, 0x1 ;  /* 0x0000000409047211 */ /* 0x000fe400078808ff */
[----:B------:R-:W-:-:S02]  /*1390*/  @!P0 LEA.HI.X R7, R97, c[0x0][0x26c], R98, 0x1, P1 ;  /* 0x00009b0061078a11 */ /* 0x000fc400008f0c62 */
[----:B------:R-:W-:Y:S01]  /*13a0*/  @!P0 LEA R8, P3, R93, c[0x0][0x258], 0x1 ;  /* 0x000096005d088a11 */ /* 0x000fe200078608ff */
[----:B--2---:R-:W-:Y:S02]  /*13b0*/  HADD2.F32 R97, -RZ, R30.H0_H0 ;  /* 0x2000001eff617230 */ /* 0x004fe40000004100 */
[----:B---3--:R-:W-:Y:S01]  /*13c0*/  HADD2.F32 R99, -RZ, R40.H0_H0 ;  /* 0x20000028ff637230 */ /* 0x008fe20000004100 */
[----:B------:R-:W-:Y:S04]  /*13d0*/  BSSY B0, `(.L_x_11718) ;  /* 0x0000048000007945 */ /* 0x000fe80003800000 */
[----:B-----5:R-:W-:Y:S01]  /*13e0*/  FADD.FTZ R32, R99, R76 ;  /* 0x0000004c63207221 */ /* 0x020fe20000010000 */
[----:B----4-:R-:W-:Y:S04]  /*13f0*/  STS.U16 [R56], R21 ;  /* 0x0000001538007388 */ /* 0x010fe80000000400 */
        /* <DEDUP_REMOVED lines=16> */
[----:B0-----:R-:W-:Y:S01]  /*1500*/  FADD.FTZ R42, R87, R76 ;  /* 0x0000004c572a7221 */ /* 0x001fe20000010000 */
[----:B------:R-:W-:-:S02]  /*1510*/  LEA.HI.X R0, R60, c[0x0][0x25c], R59, 0x1, P2 ;  /* 0x000097003c007a11 */ /* 0x000fc400010f0c3b */
[----:B------:R-:W-:Y:S02]  /*1520*/  LEA R2, P2, R95, R2, 0x1 ;  /* 0x000000025f027211 */ /* 0x000fe400078408ff */
[----:B------:R-:W-:Y:S02]  /*1530*/  FSETP.GTU.FTZ.AND P1, PT, R42, 20, PT ;  /* 0x41a000002a00780b */ /* 0x000fe40003f3c000 */
[----:B------:R-:W-:Y:S01]  /*1540*/  LEA.HI.X R5, R9, R0, R86, 0x1, P4 ;  /* 0x0000000009057211 */ /* 0x000fe200020f0c56 */
[----:B-1----:R-:W-:Y:S01]  /*1550*/  HADD2.F32 R91, -RZ, R34.H0_H0 ;  /* 0x20000022ff5b7230 */ /* 0x002fe20000004100 */
[----:B------:R-:W-:Y:S01]  /*1560*/  LEA.HI.X R3, R95, R3, R96, 0x1, P2 ;  /* 0x000000035f037211 */ /* 0x000fe200010f0c60 */
[----:B------:R-:W-:Y:S01]  /*1570*/  HADD2.F32 R95, -RZ, R38.H0_H0 ;  /* 0x20000026ff5f7230 */ /* 0x000fe20000004100 */
[----:B------:R-:W-:Y:S01]  /*1580*/  @!P0 LEA.HI.X R9, R93, c[0x0][0x25c], R94, 0x1, P3 ;  /* 0x000097005d098a11 */ /* 0x000fe200018f0c5e */
[----:B------:R-:W-:Y:S01]  /*1590*/  HADD2.F32 R93, -RZ, R36.H0_H0 ;  /* 0x20000024ff5d7230 */ /* 0x000fe20000004100 */
[--C-:B------:R-:W-:Y:S01]  /*15a0*/  FADD.FTZ R40, R91, R76.reuse ;  /* 0x0000004c5b287221 */ /* 0x100fe20000010000 */
[----:B------:R-:W-:Y:S01]  /*15b0*/  HADD2.F32 R87, -RZ, R88.H0_H0 ;  /* 0x20000058ff577230 */ /* 0x000fe20000004100 */
[----:B------:R-:W-:-:S02]  /*15c0*/  FADD.FTZ R36, R95, R76 ;  /* 0x0000004c5f247221 */ /* 0x000fc40000010000 */
[--C-:B------:R-:W-:Y:S02]  /*15d0*/  FADD.FTZ R38, R93, R76.reuse ;  /* 0x0000004c5d267221 */ /* 0x100fe40000010000 */
[--C-:B------:R-:W-:Y:S01]  /*15e0*/  FADD.FTZ R34, R97, R76.reuse ;  /* 0x0000004c61227221 */ /* 0x100fe20000010000 */
[----:B------:R-:W-:Y:S01]  /*15f0*/  FSETP.GTU.FTZ.AND P6, PT, R40, 20, PT ;  /* 0x41a000002800780b */ /* 0x000fe20003fdc000 */
[----:B------:R-:W-:Y:S01]  /*1600*/  FADD.FTZ R30, R87, R76 ;  /* 0x0000004c571e7221 */ /* 0x000fe20000010000 */
[----:B------:R-:W-:Y:S02]  /*1610*/  FSETP.GTU.FTZ.AND P5, PT, R38, 20, PT ;  /* 0x41a000002600780b */ /* 0x000fe40003fbc000 */
[----:B------:R-:W-:Y:S02]  /*1620*/  FSETP.GTU.FTZ.AND P4, PT, R36, 20, PT ;  /* 0x41a000002400780b */ /* 0x000fe40003f9c000 */
[----:B------:R-:W-:Y:S02]  /*1630*/  FSETP.GTU.FTZ.AND P3, PT, R34, 20, PT ;  /* 0x41a000002200780b */ /* 0x000fe40003f7c000 */
[----:B------:R-:W-:Y:S01]  /*1640*/  FSETP.GTU.FTZ.AND P2, PT, R32, 20, PT ;  /* 0x41a000002000780b */ /* 0x000fe20003f5c000 */
[----:B------:R-:W-:Y:S07]  /*1650*/  @P1 BRA `(.L_x_11719) ;  /* 0x000001f000001947 */ /* 0x000fee0003800000 */
[----:B---34-:R-:W-:Y:S01]  /*1660*/  FMUL.FTZ R42, R42, 1.4426950216293334961 ;  /* 0x3fb8aa3b2a2a7820 */ /* 0x018fe20000410000 */
        /* <DEDUP_REMOVED lines=30> */
.L_x_11719:
[----:B---34-:R-:W-:Y:S05]  /*1850*/  BSYNC B0 ;  /* 0x0000000000007941 */ /* 0x018fea0003800000 */
.L_x_11718:
        /* <DEDUP_REMOVED lines=36> */
.L_x_11721:
[----:B------:R-:W-:Y:S05]  /*1aa0*/  BSYNC B0 ;  /* 0x0000000000007941 */ /* 0x000fea0003800000 */
.L_x_11720:
        /* <DEDUP_REMOVED lines=35> */
.L_x_11723:
[----:B------:R-:W-:Y:S05]  /*1ce0*/  BSYNC B0 ;  /* 0x0000000000007941 */ /* 0x000fea0003800000 */
.L_x_11722:
        /* <DEDUP_REMOVED lines=33> */
.L_x_11725:
[----:B------:R-:W-:Y:S05]  /*1f00*/  BSYNC B0 ;  /* 0x0000000000007941 */ /* 0x000fea0003800000 */
.L_x_11724:
        /* <DEDUP_REMOVED lines=33> */
.L_x_11727:
[----:B------:R-:W-:Y:S05]  /*2120*/  BSYNC B0 ;  /* 0x0000000000007941 */ /* 0x000fea0003800000 */
.L_x_11726:
        /* <DEDUP_REMOVED lines=33> */
.L_x_11729:
[----:B------:R-:W-:Y:S05]  /*2340*/  BSYNC B0 ;  /* 0x0000000000007941 */ /* 0x000fea0003800000 */
.L_x_11728:
        /* <DEDUP_REMOVED lines=33> */
.L_x_11731:
[----:B------:R-:W-:Y:S05]  /*2560*/  BSYNC B0 ;  /* 0x0000000000007941 */ /* 0x000fea0003800000 */
.L_x_11730:
        /* <DEDUP_REMOVED lines=33> */
.L_x_11733:
[----:B------:R-:W-:Y:S05]  /*2780*/  BSYNC B0 ;  /* 0x0000000000007941 */ /* 0x000fea0003800000 */
.L_x_11732:
        /* <DEDUP_REMOVED lines=41> */
[----:B------:R-:W-:Y:S04]  /*2a20*/  LDS.U16 R87, [R46+0x6] ;  /* 0x000006002e577984 */ /* 0x000fe80000000400 */
[----:B------:R-:W-:Y:S04]  /*2a30*/  LDS.U16 R88, [R46+0x8] ;  /* 0x000008002e587984 */ /* 0x000fe80000000400 */
[----:B------:R-:W-:Y:S04]  /*2a40*/  LDS.U16 R89, [R46+0xa] ;  /* 0x00000a002e597984 */ /* 0x000fe80000000400 */
[----:B------:R-:W2:Y:S04]  /*2a50*/  LDS.U16 R6, [R46+0xc] ;  /* 0x00000c002e067984 */ /* 0x000ea80000000400 */
[----:B------:R-:W3:Y:S04]  /*2a60*/  LDS.U16 R7, [R46+0xe] ;  /* 0x00000e002e077984 */ /* 0x000ee80000000400 */
        /* <DEDUP_REMOVED lines=13> */
[----:B------:R-:W-:Y:S02]  /*2b40*/  HADD2.F32 R98, -RZ, R2.H0_H0 ;  /* 0x20000002ff627230 */ /* 0x000fe40000004100 */
[----:B--2---:R-:W-:Y:S01]  /*2b50*/  HADD2.F32 R106, -RZ, R6.H0_H0 ;  /* 0x20000006ff6a7230 */ /* 0x004fe20000004100 */
[----:B------:R-:W-:Y:S01]  /*2b60*/  FMUL.FTZ R3, R99, -1.4426950216293334961 ;  /* 0xbfb8aa3b63037820 */ /* 0x000fe20000410000 */
[----:B------:R-:W-:Y:S01]  /*2b70*/  HADD2.F32 R104, -RZ, R89.H0_H0 ;  /* 0x20000059ff687230 */ /* 0x000fe20000004100 */
[----:B------:R-:W-:Y:S02]  /*2b80*/  FMUL.FTZ R2, R98, -1.4426950216293334961 ;  /* 0xbfb8aa3b62027820 */ /* 0x000fe40000410000 */
[----:B0-----:R0:W-:Y:S08]  /*2b90*/  MUFU.EX2 R9, R3 ;  /* 0x0000000300097308 */ /* 0x0011f00000000800 */
[----:B------:R1:W2:Y:S01]  /*2ba0*/  MUFU.EX2 R8, R2 ;  /* 0x0000000200087308 */ /* 0x0002a20000000800 */
[----:B0-----:R-:W-:-:S02]  /*2bb0*/  FMUL.FTZ R3, R106, -1.4426950216293334961 ;  /* 0xbfb8aa3b6a037820 */ /* 0x001fc40000410000 */
[----:B-1----:R-:W-:-:S05]  /*2bc0*/  FMUL.FTZ R2, R104, -1.4426950216293334961 ;  /* 0xbfb8aa3b68027820 */ /* 0x002fca0000410000 */
[----:B------:R-:W-:Y:S08]  /*2bd0*/  MUFU.EX2 R107, R3 ;  /* 0x00000003006b7308 */ /* 0x000ff00000000800 */
[----:B------:R-:W-:Y:S01]  /*2be0*/  MUFU.EX2 R105, R2 ;  /* 0x0000000200697308 */ /* 0x000fe20000000800 */
[----:B------:R-:W-:Y:S02]  /*2bf0*/  HADD2.F32 R101, -RZ, R87.H0_H0 ;  /* 0x20000057ff657230 */ /* 0x000fe40000004100 */
[----:B------:R-:W-:-:S02]  /*2c00*/  HADD2.F32 R102, -RZ, R88.H0_H0 ;  /* 0x20000058ff667230 */ /* 0x000fc40000004100 */
[----:B------:R-:W-:Y:S01]  /*2c10*/  HADD2.F32 R100, -RZ, R86.H0_H0 ;  /* 0x20000056ff647230 */ /* 0x000fe20000004100 */
[----:B-----5:R-:W-:Y:S01]  /*2c20*/  FMUL.FTZ R4, R101, -1.4426950216293334961 ;  /* 0xbfb8aa3b65047820 */ /* 0x020fe20000410000 */
[----:B---3--:R-:W-:Y:S01]  /*2c30*/  HADD2.F32 R109, -RZ, R7.H0_H0 ;  /* 0x20000007ff6d7230 */ /* 0x008fe20000004100 */
[----:B------:R-:W-:Y:S02]  /*2c40*/  FMUL.FTZ R5, R102, -1.4426950216293334961 ;  /* 0xbfb8aa3b66057820 */ /* 0x000fe40000410000 */
[----:B------:R-:W-:Y:S02]  /*2c50*/  FMUL.FTZ R86, R100, -1.4426950216293334961 ;  /* 0xbfb8aa3b64567820 */ /* 0x000fe40000410000 */
[----:B------:R0:W-:Y:S01]  /*2c60*/  MUFU.EX2 R103, R5 ;  /* 0x0000000500677308 */ /* 0x0001e20000000800 */
[----:B--2---:R-:W-:-:S07]  /*2c70*/  FADD.FTZ R8, R8, 1 ;  /* 0x3f80000008087421 */ /* 0x004fce0000010000 */
[----:B------:R-:W1:Y:S01]  /*2c80*/  MUFU.EX2 R4, R4 ;  /* 0x0000000400047308 */ /* 0x000e620000000800 */
[----:B0-----:R-:W-:-:S07]  /*2c90*/  FMUL.FTZ R5, R109, -1.4426950216293334961 ;  /* 0xbfb8aa3b6d057820 */ /* 0x001fce0000410000 */
[----:B------:R-:W0:Y:S08]  /*2ca0*/  MUFU.EX2 R86, R86 ;  /* 0x0000005600567308 */ /* 0x000e300000000800 */
[----:B------:R-:W2:Y:S08]  /*2cb0*/  MUFU.EX2 R108, R5 ;  /* 0x00000005006c7308 */ /* 0x000eb00000000800 */
[----:B------:R-:W3:Y:S01]  /*2cc0*/  MUFU.RCP R87, R8 ;  /* 0x0000000800577308 */ /* 0x000ee20000001000 */
[----:B-1----:R-:W-:-:S02]  /*2cd0*/  FADD.FTZ R89, R4, 1 ;  /* 0x3f80000004597421 */ /* 0x002fc40000010000 */
[----:B0-----:R-:W-:Y:S02]  /*2ce0*/  FADD.FTZ R86, R86, 1 ;  /* 0x3f80000056567421 */ /* 0x001fe40000010000 */
[----:B------:R-:W-:-:S04]  /*2cf0*/  FADD.FTZ R9, R9, 1 ;  /* 0x3f80000009097421 */ /* 0x000fc80000010000 */
[----:B------:R-:W0:Y:S01]  /*2d00*/  MUFU.RCP R88, R9 ;  /* 0x0000000900587308 */ /* 0x000e220000001000 */
[----:B------:R-:W-:Y:S02]  /*2d10*/  FADD.FTZ R103, R103, 1 ;  /* 0x3f80000067677421 */ /* 0x000fe40000010000 */
[----:B------:R-:W-:-:S05]  /*2d20*/  FADD.FTZ R105, R105, 1 ;  /* 0x3f80000069697421 */ /* 0x000fca0000010000 */
[----:B------:R-:W-:Y:S01]  /*2d30*/  MUFU.RCP R103, R103 ;  /* 0x0000006700677308 */ /* 0x000fe20000001000 */
[----:B------:R-:W-:Y:S02]  /*2d40*/  HADD2.F32 R83, -RZ, R83.H0_H0 ;  /* 0x20000053ff537230 */ /* 0x000fe40000004100 */
[----:B------:R-:W-:Y:S02]  /*2d50*/  HADD2.F32 R29, -RZ, R29.H0_H0 ;  /* 0x2000001dff1d7230 */ /* 0x000fe40000004100 */
[----:B------:R-:W-:-:S03]  /*2d60*/  HADD2.F32 R27, -RZ, R27.H0_H0 ;  /* 0x2000001bff1b7230 */ /* 0x000fc60000004100 */
[----:B------:R-:W-:Y:S01]  /*2d70*/  MUFU.RCP R105, R105 ;  /* 0x0000006900697308 */ /* 0x000fe20000001000 */
[----:B------:R-:W-:Y:S01]  /*2d80*/  HADD2.F32 R85, -RZ, R85.H0_H0 ;  /* 0x20000055ff557230 */ /* 0x000fe20000004100 */
[----:B------:R-:W-:Y:S02]  /*2d90*/  FADD.FTZ R107, R107, 1 ;  /* 0x3f8000006b6b7421 */ /* 0x000fe40000010000 */
[----:B--2---:R-:W-:Y:S01]  /*2da0*/  FADD.FTZ R110, R108, 1 ;  /* 0x3f8000006c6e7421 */ /* 0x004fe20000010000 */
[----:B------:R-:W-:-:S03]  /*2db0*/  HADD2.F32 R81, -RZ, R81.H0_H0 ;  /* 0x20000051ff517230 */ /* 0x000fc60000004100 */
[----:B------:R-:W-:Y:S01]  /*2dc0*/  MUFU.RCP R107, R107 ;  /* 0x0000006b006b7308 */ /* 0x000fe20000001000 */
[----:B------:R-:W-:-:S07]  /*2dd0*/  HADD2.F32 R25, -RZ, R25.H0_H0 ;  /* 0x20000019ff197230 */ /* 0x000fce0000004100 */
[----:B------:R-:W-:Y:S01]  /*2de0*/  MUFU.RCP R110, R110 ;  /* 0x0000006e006e7308 */ /* 0x000fe20000001000 */
[----:B------:R-:W-:Y:S02]  /*2df0*/  HADD2.F32 R23, -RZ, R23.H0_H0 ;  /* 0x20000017ff177230 */ /* 0x000fe40000004100 */
[----:B------:R-:W-:Y:S01]  /*2e00*/  HADD2.F32 R21, -RZ, R21.H0_H0 ;  /* 0x20000015ff157230 */ /* 0x000fe20000004100 */
[----:B------:R-:W-:Y:S01]  /*2e10*/  ISETP.NE.AND P6, PT, R72, RZ, PT ;  /* 0x000000ff4800720c */ /* 0x000fe20003fc5270 */
[----:B----4-:R-:W-:Y:S04]  /*2e20*/  STS.U16 [R56], R93 ;  /* 0x0000005d38007388 */ /* 0x010fe80000000400 */
        /* <DEDUP_REMOVED lines=8> */
[----:B------:R-:W2:Y:S04]  /*2eb0*/  LDS.U16 R3, [R46+0x2] ;  /* 0x000002002e037984 */ /* 0x000ea80000000400 */
[----:B------:R-:W4:Y:S04]  /*2ec0*/  LDS.U16 R2, [R46] ;  /* 0x000000002e027984 */ /* 0x000f280000000400 */
[----:B------:R-:W5:Y:S04]  /*2ed0*/  LDS.U16 R5, [R46+0x6] ;  /* 0x000006002e057984 */ /* 0x000f680000000400 */
[----:B------:R-:W0:Y:S01]  /*2ee0*/  LDS.U16 R6, [R46+0x8] ;  /* 0x000008002e067984 */ /* 0x000e220000000400 */
[----:B-1----:R2:W1:Y:S03]  /*2ef0*/  MUFU.RCP R92, R89 ;  /* 0x00000059005c7308 */ /* 0x0024660000001000 */
[----:B------:R-:W1:Y:S04]  /*2f00*/  LDS.U16 R4, [R46+0x4] ;  /* 0x000004002e047984 */ /* 0x000e680000000400 */
[----:B------:R-:W1:Y:S01]  /*2f10*/  LDS.U16 R7, [R46+0xa] ;  /* 0x00000a002e077984 */ /* 0x000e620000000400 */
[----:B------:R4:W0:Y:S01]  /*2f20*/  MUFU.RCP R93, R86 ;  /* 0x00000056005d7308 */ /* 0x0008220000001000 */
[----:B--2---:R-:W-:Y:S01]  /*2f30*/  HADD2.F32 R89, -RZ, R3.H0_H0 ;  /* 0x20000003ff597230 */ /* 0x004fe20000004100 */
[----:B---3--:R-:W-:Y:S01]  /*2f40*/  FADD.FTZ R3, -R87, 1 ;  /* 0x3f80000057037421 */ /* 0x008fe20000010100 */
[----:B----4-:R-:W-:-:S02]  /*2f50*/  HADD2.F32 R86, -RZ, R2.H0_H0 ;  /* 0x20000002ff567230 */ /* 0x010fc40000004100 */
[----:B------:R-:W2:Y:S01]  /*2f60*/  LDS.U16 R2, [R46+0xc] ;  /* 0x00000c002e027984 */ /* 0x000ea20000000400 */
[----:B------:R-:W-:-:S03]  /*2f70*/  FFMA.FTZ R9, R98, R3, 1 ;  /* 0x3f80000062097423 */ /* 0x000fc60000010003 */
[----:B------:R-:W3:Y:S01]  /*2f80*/  LDS.U16 R3, [R46+0xe] ;  /* 0x00000e002e037984 */ /* 0x000ee20000000400 */
[----:B-----5:R-:W-:Y:S01]  /*2f90*/  HADD2.F32 R94, -RZ, R5.H0_H0 ;  /* 0x20000005ff5e7230 */ /* 0x020fe20000004100 */
[----:B0-----:R-:W-:Y:S01]  /*2fa0*/  FADD.FTZ R90, -R88, 1 ;  /* 0x3f800000585a7421 */ /* 0x001fe20000010100 */
[----:B------:R-:W-:Y:S01]  /*2fb0*/  HADD2.F32 R95, -RZ, R6.H0_H0 ;  /* 0x20000006ff5f7230 */ /* 0x000fe20000004100 */
[----:B------:R-:W-:Y:S02]  /*2fc0*/  FMUL.FTZ R91, R83, R89 ;  /* 0x00000059535b7220 */ /* 0x000fe40000410000 */
[----:B-1----:R-:W-:Y:S02]  /*2fd0*/  FADD.FTZ R96, -R92, 1 ;  /* 0x3f8000005c607421 */ /* 0x002fe40000010100 */
[----:B------:R-:W-:Y:S02]  /*2fe0*/  FMUL.FTZ R5, R29, R94 ;  /* 0x0000005e1d057220 */ /* 0x000fe40000410000 */
[----:B------:R-:W-:-:S02]  /*2ff0*/  FFMA.FTZ R90, R99, R90, 1 ;  /* 0x3f800000635a7423 */ /* 0x000fc4000001005a */
[----:B------:R-:W-:Y:S02]  /*3000*/  FMUL.FTZ R91, R88, R91 ;  /* 0x0000005b585b7220 */ /* 0x000fe40000410000 */
[----:B------:R-:W-:Y:S02]  /*3010*/  FADD.FTZ R97, -R103, 1 ;  /* 0x3f80000067617421 */ /* 0x000fe40000010100 */
[----:B------:R-:W-:Y:S02]  /*3020*/  FFMA.FTZ R96, R101, R96, 1 ;  /* 0x3f80000065607423 */ /* 0x000fe40000010060 */
[----:B------:R-:W-:Y:S02]  /*3030*/  FMUL.FTZ R6, R27, R95 ;  /* 0x0000005f1b067220 */ /* 0x000fe40000410000 */
[----:B------:R-:W-:Y:S02]  /*3040*/  FMUL.FTZ R5, R92, R5 ;  /* 0x000000055c057220 */ /* 0x000fe40000410000 */
[----:B------:R-:W-:-:S02]  /*3050*/  FMUL.FTZ R8, R85, R86 ;  /* 0x0000005655087220 */ /* 0x000fc40000410000 */
[----:B------:R-:W-:Y:S01]  /*3060*/  FMUL.FTZ R91, R91, R90 ;  /* 0x0000005a5b5b7220 */ /* 0x000fe20000410000 */
[----:B------:R-:W-:Y:S01]  /*3070*/  HADD2.F32 R90, -RZ, R4.H0_H0 ;  /* 0x20000004ff5a7230 */ /* 0x000fe20000004100 */
[----:B------:R-:W-:Y:S02]  /*3080*/  FFMA.FTZ R97, R102, R97, 1 ;  /* 0x3f80000066617423 */ /* 0x000fe40000010061 */
[----:B------:R-:W-:Y:S02]  /*3090*/  FMUL.FTZ R6, R103, R6 ;  /* 0x0000000667067220 */ /* 0x000fe40000410000 */
[----:B------:R-:W-:Y:S01]  /*30a0*/  FMUL.FTZ R5, R5, R96 ;  /* 0x0000006005057220 */ /* 0x000fe20000410000 */
[----:B------:R-:W-:Y:S01]  /*30b0*/  HADD2.F32 R96, -RZ, R7.H0_H0 ;  /* 0x20000007ff607230 */ /* 0x000fe20000004100 */
[----:B------:R-:W-:Y:S02]  /*30c0*/  FMUL.FTZ R8, R87, R8 ;  /* 0x0000000857087220 */ /* 0x000fe40000410000 */
[----:B------:R-:W-:-:S02]  /*30d0*/  FMUL.FTZ R6, R6, R97 ;  /* 0x0000006106067220 */ /* 0x000fc40000410000 */
[----:B------:R-:W-:Y:S01]  /*30e0*/  FMUL.FTZ R8, R8, R9 ;  /* 0x0000000908087220 */ /* 0x000fe20000410000 */
[----:B--2---:R-:W-:Y:S01]  /*30f0*/  HADD2.F32 R97, -RZ, R2.H0_H0 ;  /* 0x20000002ff617230 */ /* 0x004fe20000004100 */
[----:B------:R-:W-:Y:S02]  /*3100*/  FADD.FTZ R9, -R93, 1 ;  /* 0x3f8000005d097421 */ /* 0x000fe40000010100 */
[----:B------:R-:W-:Y:S02]  /*3110*/  FMUL.FTZ R4, R81, R90 ;  /* 0x0000005a51047220 */ /* 0x000fe40000410000 */
[----:B------:R-:W-:Y:S02]  /*3120*/  FADD.FTZ R7, -R105, 1 ;  /* 0x3f80000069077421 */ /* 0x000fe40000010100 */
[----:B------:R-:W-:Y:S01]  /*3130*/  FMUL.FTZ R2, R25, R96 ;  /* 0x0000006019027220 */ /* 0x000fe20000410000 */
[----:B---3--:R-:W-:Y:S01]  /*3140*/  HADD2.F32 R111, -RZ, R3.H0_H0 ;  /* 0x20000003ff6f7230 */ /* 0x008fe20000004100 */
[----:B------:R-:W-:-:S02]  /*3150*/  FFMA.FTZ R9, R100, R9, 1 ;  /* 0x3f80000064097423 */ /* 0x000fc40000010009 */
[----:B------:R-:W-:Y:S02]  /*3160*/  FMUL.FTZ R4, R93, R4 ;  /* 0x000000045d047220 */ /* 0x000fe40000410000 */
[----:B------:R-:W-:Y:S02]  /*3170*/  FFMA.FTZ R7, R104, R7, 1 ;  /* 0x3f80000068077423 */ /* 0x000fe40000010007 */
[----:B------:R-:W-:Y:S02]  /*3180*/  FMUL.FTZ R2, R105, R2 ;  /* 0x0000000269027220 */ /* 0x000fe40000410000 */
[----:B------:R-:W-:Y:S02]  /*3190*/  FMUL.FTZ R4, R4, R9 ;  /* 0x0000000904047220 */ /* 0x000fe40000410000 */
[----:B------:R-:W-:Y:S02]  /*31a0*/  FMUL.FTZ R7, R2, R7 ;  /* 0x0000000702077220 */ /* 0x000fe40000410000 */
[----:B------:R-:W-:-:S02]  /*31b0*/  FADD.FTZ R9, -R107, 1 ;  /* 0x3f8000006b097421 */ /* 0x000fc40000010100 */
[----:B------:R-:W-:Y:S02]  /*31c0*/  FMUL.FTZ R108, R23, R97 ;  /* 0x00000061176c7220 */ /* 0x000fe40000410000 */
[----:B------:R-:W-:Y:S02]  /*31d0*/  FADD.FTZ R2, -R110, 1 ;  /* 0x3f8000006e027421 */ /* 0x000fe40000010100 */
[----:B------:R-:W-:Y:S02]  /*31e0*/  FMUL.FTZ R3, R21, R111 ;  /* 0x0000006f15037220 */ /* 0x000fe40000410000 */
[----:B------:R-:W-:Y:S02]  /*31f0*/  FFMA.FTZ R9, R106, R9, 1 ;  /* 0x3f8000006a097423 */ /* 0x000fe40000010009 */
[----:B------:R-:W-:Y:S02]  /*3200*/  FMUL.FTZ R108, R107, R108 ;  /* 0x0000006c6b6c7220 */ /* 0x000fe40000410000 */
[----:B------:R-:W-:-:S02]  /*3210*/  FFMA.FTZ R2, R109, R2, 1 ;  /* 0x3f8000006d027423 */ /* 0x000fc40000010002 */
        /* <DEDUP_REMOVED lines=38> */
[----:B--2---:R-:W-:Y:S01]  /*3480*/  IMAD R9, R79, c[0x0][0x2f0], RZ ;  /* 0x0000bc004f097a24 */ /* 0x004fe200078e02ff */
        /* <DEDUP_REMOVED lines=22> */
.L_x_11735:
[----:B------:R-:W-:Y:S05]  /*35f0*/  BSYNC B0 ;  /* 0x0000000000007941 */ /* 0x000fea0003800000 */
.L_x_11734:
        /* <DEDUP_REMOVED lines=47> */
[----:B0-----:R-:W-:-:S02]  /*38f0*/  PRMT R4, R3, 0x7632, R4 ;  /* 0x0000763203047816 */ /* 0x001fc40000000004 */
[----:B------:R-:W-:Y:S01]  /*3900*/  F2FP.PACK_AB R97, R110, R97 ;  /* 0x000000616e61723e */ /* 0x000fe200000000ff */
[----:B------:R-:W-:Y:S01]  /*3910*/  IMAD R105, R80, c[0x0][0x21c], R105 ;  /* 0x0000870050697a24 */ /* 0x000fe200078e0269 */
[C---:B------:R-:W-:Y:S02]  /*3920*/  PRMT R5, R95.reuse, 0x7610, R5 ;  /* 0x000076105f057816 */ /* 0x040fe40000000005 */
[----:B-1----:R-:W-:Y:S01]  /*3930*/  PRMT R6, R95, 0x7632, R6 ;  /* 0x000076325f067816 */ /* 0x002fe20000000006 */
[----:B------:R-:W-:Y:S01]  /*3940*/  STS.U16 [R46], R86 ;  /* 0x000000562e007388 */ /* 0x000fe20000000400 */
[C---:B------:R-:W-:Y:S02]  /*3950*/  PRMT R7, R97.reuse, 0x7610, R7 ;  /* 0x0000761061077816 */ /* 0x040fe40000000007 */
[----:B------:R-:W-:Y:S01]  /*3960*/  PRMT R88, R97, 0x7632, R88 ;  /* 0x0000763261587816 */ /* 0x000fe20000000058 */
[----:B------:R-:W-:Y:S04]  /*3970*/  STS.U16 [R46+0x2], R2 ;  /* 0x000002022e007388 */ /* 0x000fe80000000400 */
[----:B------:R0:W-:Y:S04]  /*3980*/  STS.U16 [R46+0x4], R3 ;  /* 0x000004032e007388 */ /* 0x0001e80000000400 */
[----:B------:R1:W-:Y:S04]  /*3990*/  STS.U16 [R46+0x6], R4 ;  /* 0x000006042e007388 */ /* 0x0003e80000000400 */
[----:B------:R2:W-:Y:S01]  /*39a0*/  STS.U16 [R46+0x8], R5 ;  /* 0x000008052e007388 */ /* 0x0005e20000000400 */
[----:B0-----:R-:W-:-:S03]  /*39b0*/  IMAD.WIDE.U32 R2, R77, c[0x0][0x210], RZ ;  /* 0x000084004d027a25 */ /* 0x001fc600078e00ff */
[----:B------:R-:W-:Y:S01]  /*39c0*/  STS.U16 [R46+0xa], R6 ;  /* 0x00000a062e007388 */ /* 0x000fe20000000400 */
[----:B-1----:R-:W-:-:S03]  /*39d0*/  IMAD R4, R74, c[0x0][0x210], RZ ;  /* 0x000084004a047a24 */ /* 0x002fc600078e02ff */
[----:B------:R0:W-:Y:S01]  /*39e0*/  STS.U16 [R46+0xc], R7 ;  /* 0x00000c072e007388 */ /* 0x0001e20000000400 */
[----:B--2---:R-:W-:-:S03]  /*39f0*/  IMAD R5, R77, c[0x0][0x214], R4 ;  /* 0x000085004d057a24 */ /* 0x004fc600078e0204 */
[----:B------:R-:W-:Y:S01]  /*3a00*/  STS.U16 [R46+0xe], R88 ;  /* 0x00000e582e007388 */ /* 0x000fe20000000400 */
[----:B------:R-:W-:-:S06]  /*3a10*/  NOP ;  /* 0x0000000000007918 */ /* 0x000fcc0000000000 */
[----:B------:R-:W-:Y:S01]  /*3a20*/  LDS.U16 R87, [R56] ;  /* 0x0000000038577984 */ /* 0x000fe20000000400 */
[----:B------:R-:W-:Y:S02]  /*3a30*/  IADD3 R3, R3, R5, RZ ;  /* 0x0000000503037210 */ /* 0x000fe40007ffe0ff */
[----:B0-----:R-:W-:Y:S01]  /*3a40*/  LEA R7, P0, R60, c[0x0][0x270], 0x1 ;  /* 0x00009c003c077a11 */ /* 0x001fe200078008ff */
[----:B------:R-:W-:Y:S02]  /*3a50*/  LDS.U16 R89, [R55+0x40] ;  /* 0x0000400037597984 */ /* 0x000fe40000000400 */
[----:B------:R-:W-:Y:S01]  /*3a60*/  IMAD.WIDE.U32 R2, R80, c[0x0][0x218], R2 ;  /* 0x0000860050027a25 */ /* 0x000fe200078e0002 */
[----:B------:R-:W-:Y:S01]  /*3a70*/  LEA.HI.X R4, R60, c[0x0][0x274], R59, 0x1, P0 ;  /* 0x00009d003c047a11 */ /* 0x000fe200000f0c3b */
        /* <DEDUP_REMOVED lines=31> */
.L_x_11738:
[----:B------:R-:W-:Y:S05]  /*3c70*/  BSYNC B0 ;  /* 0x0000000000007941 */ /* 0x000fea0003800000 */
.L_x_11737:
        /* <DEDUP_REMOVED lines=9> */
.L_x_11736:
[----:B------:R-:W-:Y:S01]  /*3d10*/  HADD2.F32 R2, -RZ, R181.H0_H0 ;  /* 0x200000b5ff027230 */ /* 0x000fe20000004100 */
[----:B------:R-:W-:Y:S01]  /*3d20*/  BAR.SYNC.DEFER_BLOCKING 0x0 ;  /* 0x0000000000007b1d */ /* 0x000fe20000010000 */
[----:B------:R-:W-:Y:S01]  /*3d30*/  HADD2.F32 R3, -RZ, R45.H0_H0 ;  /* 0x2000002dff037230 */ /* 0x000fe20000004100 */
[----:B------:R-:W-:Y:S01]  /*3d40*/  HFMA2.MMA R100, -RZ, RZ, 0, 0 ;  /* 0x00000000ff647435 */ /* 0x000fe200000001ff */
[----:B0-----:R-:W-:Y:S01]  /*3d50*/  HADD2.F32 R4, -RZ, R44.H0_H0 ;  /* 0x2000002cff047230 */ /* 0x001fe20000004100 */
[C---:B------:R-:W-:Y:S01]  /*3d60*/  FFMA.FTZ R2, R85.reuse, R2, R73 ;  /* 0x0000000255027223 */ /* 0x040fe20000010049 */
[----:B------:R-:W-:Y:S01]  /*3d70*/  HADD2.F32 R73, -RZ, R35.H0_H0 ;  /* 0x20000023ff497230 */ /* 0x000fe20000004100 */
[-C--:B------:R-:W-:Y:S01]  /*3d80*/  FMUL.FTZ R108, R85, R78.reuse ;  /* 0x0000004e556c7220 */ /* 0x080fe20000410000 */
[----:B-1----:R-:W-:Y:S01]  /*3d90*/  CS2R R98, SRZ ;  /* 0x0000000000627805 */ /* 0x002fe2000001ff00 */
[C---:B------:R-:W-:Y:S01]  /*3da0*/  FFMA.FTZ R2, R83.reuse, R3, R2 ;  /* 0x0000000353027223 */ /* 0x040fe20000010002 */
[----:B------:R-:W-:Y:S01]  /*3db0*/  HADD2.F32 R3, -RZ, R43.H0_H0 ;  /* 0x2000002bff037230 */ /* 0x000fe20000004100 */
[----:B------:R-:W-:Y:S01]  /*3dc0*/  FMUL.FTZ R107, R83, R78 ;  /* 0x0000004e536b7220 */ /* 0x000fe20000410000 */
[----:B------:R-:W-:Y:S01]  /*3dd0*/  CS2R R96, SRZ ;  /* 0x0000000000607805 */ /* 0x000fe2000001ff00 */
[C---:B------:R-:W-:Y:S01]  /*3de0*/  FFMA.FTZ R2, R81.reuse, R4, R2 ;  /* 0x0000000451027223 */ /* 0x040fe20000010002 */
[----:B------:R-:W-:Y:S01]  /*3df0*/  HADD2.F32 R4, -RZ, R41.H0_H0 ;  /* 0x20000029ff047230 */ /* 0x000fe20000004100 */
[-C--:B------:R-:W-:Y:S01]  /*3e00*/  FMUL.FTZ R106, R81, R78.reuse ;  /* 0x0000004e516a7220 */ /* 0x080fe20000410000 */
[----:B------:R-:W-:Y:S01]  /*3e10*/  CS2R R94, SRZ ;  /* 0x00000000005e7805 */ /* 0x000fe2000001ff00 */
[C---:B------:R-:W-:Y:S01]  /*3e20*/  FFMA.FTZ R2, R29.reuse, R3, R2 ;  /* 0x000000031d027223 */ /* 0x040fe20000010002 */
[----:B------:R-:W-:Y:S01]  /*3e30*/  HADD2.F32 R3, -RZ, R39.H0_H0 ;  /* 0x20000027ff037230 */ /* 0x000fe20000004100 */
[----:B------:R-:W-:Y:S01]  /*3e40*/  FMUL.FTZ R105, R29, R78 ;  /* 0x0000004e1d697220 */ /* 0x000fe20000410000 */
[----:B------:R-:W-:Y:S01]  /*3e50*/  MOV R93, RZ ;  /* 0x000000ff005d7202 */ /* 0x000fe20000000f00 */
[C---:B------:R-:W-:Y:S01]  /*3e60*/  FFMA.FTZ R2, R27.reuse, R4, R2 ;  /* 0x000000041b027223 */ /* 0x040fe20000010002 */
[----:B------:R-:W-:Y:S01]  /*3e70*/  HADD2.F32 R4, -RZ, R37.H0_H0 ;  /* 0x20000025ff047230 */ /* 0x000fe20000004100 */
[----:B------:R-:W-:-:S02]  /*3e80*/  FMUL.FTZ R104, R27, R78 ;  /* 0x0000004e1b687220 */ /* 0x000fc40000410000 */
[C---:B------:R-:W-:Y:S01]  /*3e90*/  FFMA.FTZ R2, R25.reuse, R3, R2 ;  /* 0x0000000319027223 */ /* 0x040fe20000010002 */
[----:B------:R-:W-:Y:S01]  /*3ea0*/  MOV R3, c[0x0][0x16c] ;  /* 0x00005b0000037a02 */ /* 0x000fe20000000f00 */
[----:B------:R-:W-:Y:S02]  /*3eb0*/  FMUL.FTZ R103, R25, R78 ;  /* 0x0000004e19677220 */ /* 0x000fe40000410000 */
[----:B------:R-:W-:Y:S01]  /*3ec0*/  FFMA.FTZ R2, R23, R4, R2 ;  /* 0x0000000417027223 */ /* 0x000fe20000010002 */
        /* <DEDUP_REMOVED lines=24> */
.L_x_11786:
[----:B------:R-:W-:Y:S02]  /*4050*/  IADD3 R57, -R12, c[0x0][0x168], RZ ;  /* 0x00005a000c397a10 */ /* 0x000fe40007ffe1ff */
[----:B------:R-:W-:-:S02]  /*4060*/  IADD3 R6, R63, R60, RZ ;  /* 0x0000003c3f067210 */ /* 0x000fc40007ffe0ff */
[----:B------:R-:W-:Y:S02]  /*4070*/  SHF.R.S32.HI R110, RZ, 0x1f, R83 ;  /* 0x0000001fff6e7819 */ /* 0x000fe40000011453 */
[----:B------:R-:W-:Y:S02]  /*4080*/  SHF.L.U32 R27, R57, 0x1, RZ ;  /* 0x00000001391b7819 */ /* 0x000fe400000006ff */
[----:B------:R-:W-:Y:S01]  /*4090*/  IADD3 R2, R6, 0x20, RZ ;  /* 0x0000002006027810 */ /* 0x000fe20007ffe0ff */
[----:B------:R-:W-:Y:S01]  /*40a0*/  IMAD R20, R110, c[0x0][0x1a0], RZ ;  /* 0x000068006e147a24 */ /* 0x000fe200078e02ff */
        /* <DEDUP_REMOVED lines=102> */
[----:B---3--:R0:W-:Y:S04]  /*4710*/  STS.U16 [R55+0x40], R22 ;  /* 0x0000401637007388 */ /* 0x0081e80000000400 */
[----:B------:R-:W-:Y:S04]  /*4720*/  STS.U16 [R54+0x80], R25 ;  /* 0x0000801936007388 */ /* 0x000fe80000000400 */
[----:B----4-:R-:W-:Y:S01]  /*4730*/  STS.U16 [R53+0xc0], R24 ;  /* 0x0000c01835007388 */ /* 0x010fe20000000400 */
[----:B0-----:R-:W-:-:S03]  /*4740*/  SHF.L.U32 R22, R5, 0x1, RZ ;  /* 0x0000000105167819 */ /* 0x001fc600000006ff */
[----:B------:R-:W-:Y:S04]  /*4750*/  STS.U16 [R52+0x100], R29 ;  /* 0x0001001d34007388 */ /* 0x000fe80000000400 */
[----:B------:R0:W-:Y:S01]  /*4760*/  STS.U16 [R51+0x140], R28 ;  /* 0x0001401c33007388 */ /* 0x0001e20000000400 */
[----:B------:R-:W-:Y:S02]  /*4770*/  FMUL.FTZ R121, R2, 1.4426950216293334961 ;  /* 0x3fb8aa3b02797820 */ /* 0x000fe40000410000 */
[-C--:B------:R-:W-:Y:S02]  /*4780*/  FMUL.FTZ R5, R3, R42.reuse ;  /* 0x0000002a03057220 */ /* 0x080fe40000410000 */
[----:B------:R-:W-:Y:S01]  /*4790*/  FMUL.FTZ R4, R121, R42 ;  /* 0x0000002a79047220 */ /* 0x000fe20000410000 */
[----:B------:R1:W-:Y:S01]  /*47a0*/  STS.U16 [R50+0x180], R109 ;  /* 0x0001806d32007388 */ /* 0x0003e20000000400 */
[----:B0-----:R-:W-:-:S03]  /*47b0*/  FMUL.RZ R28, R5, 0.15915493667125701904 ;  /* 0x3e22f983051c7820 */ /* 0x001fc6000040c000 */
[----:B------:R-:W-:Y:S01]  /*47c0*/  STS.U16 [R49+0x1c0], R112 ;  /* 0x0001c07031007388 */ /* 0x000fe20000000400 */
[----:B------:R0:W-:Y:S03]  /*47d0*/  MUFU.EX2 R6, R4 ;  /* 0x0000000400067308 */ /* 0x0001e60000000800 */
[----:B------:R2:W-:Y:S01]  /*47e0*/  STS.U16 [R22+0x200], R111 ;  /* 0x0002006f16007388 */ /* 0x0005e20000000400 */
[----:B------:R-:W-:-:S04]  /*47f0*/  SHF.L.U32 R24, R7, 0x1, RZ ;  /* 0x0000000107187819 */ /* 0x000fc800000006ff */
[----:B-1----:R-:W-:Y:S01]  /*4800*/  MUFU.SIN R109, R28 ;  /* 0x0000001c006d7308 */ /* 0x002fe20000000400 */
[C---:B------:R-:W-:Y:S02]  /*4810*/  IADD3 R5, R70.reuse, 0x160, RZ ;  /* 0x0000016046057810 */ /* 0x040fe40007ffe0ff */
[----:B------:R-:W-:-:S05]  /*4820*/  IADD3 R7, R70, 0x180, RZ ;  /* 0x0000018046077810 */ /* 0x000fca0007ffe0ff */
[----:B--2---:R-:W1:Y:S01]  /*4830*/  MUFU.COS R111, R28 ;  /* 0x0000001c006f7308 */ /* 0x004e620000000000 */
[C---:B------:R-:W-:Y:S02]  /*4840*/  IADD3 R23, R70.reuse, 0x1a0, RZ ;  /* 0x000001a046177810 */ /* 0x040fe40007ffe0ff */
[C---:B------:R-:W-:Y:S02]  /*4850*/  IADD3 R25, R70.reuse, 0x1c0, RZ ;  /* 0x000001c046197810 */ /* 0x040fe40007ffe0ff */
[----:B------:R-:W-:Y:S02]  /*4860*/  IADD3 R29, R70, 0x1e0, RZ ;  /* 0x000001e0461d7810 */ /* 0x000fe40007ffe0ff */
[-C--:B------:R-:W-:Y:S02]  /*4870*/  LEA.HI.SX32 R5, R5, R70.reuse, 0x1b ;  /* 0x0000004605057211 */ /* 0x080fe400078fdaff */
[-C--:B------:R-:W-:Y:S01]  /*4880*/  LEA.HI.SX32 R7, R7, R70.reuse, 0x1b ;  /* 0x0000004607077211 */ /* 0x080fe200078fdaff */
[----:B------:R2:W-:Y:S01]  /*4890*/  STS.U16 [R24+0x240], R113 ;  /* 0x0002407118007388 */ /* 0x0005e20000000400 */
[----:B------:R-:W-:-:S02]  /*48a0*/  LEA.HI.SX32 R23, R23, R70, 0x1b ;  /* 0x0000004617177211 */ /* 0x000fc400078fdaff */
[----:B0-----:R-:W-:Y:S02]  /*48b0*/  SHF.L.U32 R4, R70, 0x4, RZ ;  /* 0x0000000446047819 */ /* 0x001fe400000006ff */
[-C--:B------:R-:W-:Y:S01]  /*48c0*/  LEA.HI.SX32 R25, R25, R70.reuse, 0x1b ;  /* 0x0000004619197211 */ /* 0x080fe200078fdaff */
[----:B------:R0:W-:Y:S01]  /*48d0*/  STS.U16 [R119+0x280], R114 ;  /* 0x0002807277007388 */ /* 0x0001e20000000400 */
[----:B------:R-:W-:Y:S02]  /*48e0*/  LEA.HI.SX32 R29, R29, R70, 0x1b ;  /* 0x000000461d1d7211 */ /* 0x000fe400078fdaff */
[----:B------:R-:W-:Y:S02]  /*48f0*/  SHF.L.U32 R112, R7, 0x1, RZ ;  /* 0x0000000107707819 */ /* 0x000fe400000006ff */
[----:B--2---:R-:W-:Y:S02]  /*4900*/  SHF.L.U32 R113, R5, 0x1, RZ ;  /* 0x0000000105717819 */ /* 0x004fe400000006ff */
[----:B------:R-:W-:-:S02]  /*4910*/  LEA R5, R90, R83, 0x8 ;  /* 0x000000535a057211 */ /* 0x000fc400078e40ff */
[----:B------:R-:W-:Y:S02]  /*4920*/  LEA.HI.SX32 R4, R4, R4, 0x1b ;  /* 0x0000000404047211 */ /* 0x000fe400078fdaff */
[----:B0-----:R-:W-:Y:S02]  /*4930*/  SHF.L.U32 R114, R23, 0x1, RZ ;  /* 0x0000000117727819 */ /* 0x001fe400000006ff */
[----:B------:R-:W-:Y:S02]  /*4940*/  SHF.L.U32 R23, R25, 0x1, RZ ;  /* 0x0000000119177819 */ /* 0x000fe400000006ff */
[----:B------:R-:W-:Y:S01]  /*4950*/  @P1 IADD3 R5, R72, 0x200, RZ ;  /* 0x0000020048051810 */ /* 0x000fe20007ffe0ff */
[----:B------:R-:W-:Y:S01]  /*4960*/  STS.U16 [R113+0x2c0], R20 ;  /* 0x0002c01471007388 */ /* 0x000fe20000000400 */
[----:B------:R-:W-:Y:S01]  /*4970*/  SHF.L.U32 R118, R29, 0x1, RZ ;  /* 0x000000011d767819 */ /* 0x000fe200000006ff */
[C---:B-1----:R-:W-:Y:S02]  /*4980*/  FMUL.FTZ R24, R6.reuse, R111 ;  /* 0x0000006f06187220 */ /* 0x042fe40000410000 */
        /* <DEDUP_REMOVED lines=31> */
[C---:B------:R-:W-:Y:S02]  /*4b80*/  FMUL.FTZ R20, R3.reuse, R38 ;  /* 0x0000002603147220 */ /* 0x040fe40000410000 */
        /* <DEDUP_REMOVED lines=8> */
[----:B------:R-:W-:Y:S02]  /*4c10*/  FMUL.FTZ R4, R121, R38 ;  /* 0x0000002679047220 */ /* 0x000fe40000410000 */
        /* <DEDUP_REMOVED lines=19> */
[C---:B0-----:R-:W-:Y:S02]  /*4d50*/  FMUL.FTZ R22, R121.reuse, R30 ;  /* 0x0000001e79167220 */ /* 0x041fe40000410000 */
[C---:B------:R-:W-:Y:S02]  /*4d60*/  FMUL.FTZ R6, R121.reuse, R34 ;  /* 0x0000002279067220 */ /* 0x040fe40000410000 */
        /* <DEDUP_REMOVED lines=46> */
[-C--:B------:R-:W-:Y:S02]  /*5050*/  FMUL.FTZ R140, R129, R38.reuse ;  /* 0x00000026818c7220 */ /* 0x080fe40000410000 */
[----:B------:R-:W-:-:S02]  /*5060*/  FMUL.FTZ R142, R127, R38 ;  /* 0x000000267f8e7220 */ /* 0x000fc40000410000 */
[----:B------:R-:W-:Y:S02]  /*5070*/  FMUL.FTZ R4, R3, R0 ;  /* 0x0000000003047220 */ /* 0x000fe40000410000 */
[-C--:B------:R-:W-:Y:S02]  /*5080*/  FFMA.FTZ R21, R118, R5.reuse, -R6 ;  /* 0x0000000576157223 */ /* 0x080fe40000010806 */
[----:B------:R-:W-:Y:S02]  /*5090*/  FFMA.FTZ R115, R131, R140, R23 ;  /* 0x0000008c83737223 */ /* 0x000fe40000010017 */
        /* <DEDUP_REMOVED lines=10> */
[C---:B------:R-:W-:Y:S02]  /*5140*/  FFMA.FTZ R109, R120.reuse, R109, -R4 ;  /* 0x0000006d786d7223 */ /* 0x040fe40000010804 */
        /* <DEDUP_REMOVED lines=34> */
[-C--:B------:R-:W-:Y:S02]  /*5370*/  FMUL.FTZ R156, R113, R32.reuse ;  /* 0x00000020719c7220 */ /* 0x080fe40000410000 */
        /* <DEDUP_REMOVED lines=16> */
[-C--:B------:R-:W-:Y:S02]  /*5480*/  FMUL.FTZ R162, R149, R30.reuse ;  /* 0x0000001e95a27220 */ /* 0x080fe40000410000 */
        /* <DEDUP_REMOVED lines=18> */
[-C--:B------:R-:W-:Y:S02]  /*55b0*/  FMUL.FTZ R164, R151, R0.reuse ;  /* 0x0000000097a47220 */ /* 0x080fe40000410000 */
        /* <DEDUP_REMOVED lines=15> */
.L_x_11741:
[----:B0-----:R-:W-:Y:S05]  /*56b0*/  BSYNC B0 ;  /* 0x0000000000007941 */ /* 0x001fea0003800000 */
.L_x_11740:
        /* <DEDUP_REMOVED lines=126> */
[----:B------:R-:W-:Y:S02]  /*5ea0*/  FFMA.FTZ R175, R144, -R23, R4 ;  /* 0x8000001790af7223 */ /* 0x000fe40000010004 */
        /* <DEDUP_REMOVED lines=78> */
[C---:B------:R-:W-:Y:S02]  /*6390*/  FMUL.FTZ R161, R25.reuse, R186 ;  /* 0x000000ba19a17220 */ /* 0x040fe40000410000 */
        /* <DEDUP_REMOVED lines=25> */
.L_x_11743:
[----:B------:R-:W-:Y:S05]  /*6530*/  BSYNC B0 ;  /* 0x0000000000007941 */ /* 0x000fea0003800000 */
.L_x_11742:
        /* <DEDUP_REMOVED lines=24> */
.L_x_11745:
[----:B------:R-:W-:Y:S05]  /*66c0*/  BSYNC B0 ;  /* 0x0000000000007941 */ /* 0x000fea0003800000 */
.L_x_11744:
[----:B------:R-:W-:Y:S01]  /*66d0*/  ISETP.GT.U32.AND P0, PT, R183, 0x1b, PT ;  /* 0x0000001bb700780c */ /* 0x000fe20003f04070 */
[----:B------:R-:W-:Y:S01]  /*66e0*/  FFMA.FTZ R187, R137, R136, R25 ;  /* 0x0000008889bb7223 */ /* 0x000fe20000010019 */
        /* <DEDUP_REMOVED lines=11> */
[C---:B------:R-:W-:Y:S02]  /*67a0*/  FMUL.FTZ R27, R116.reuse, R189 ;  /* 0x000000bd741b7220 */ /* 0x040fe40000410000 */
        /* <DEDUP_REMOVED lines=20> */
.L_x_11747:
[----:B-1-34-:R-:W-:Y:S05]  /*68f0*/  BSYNC B0 ;  /* 0x0000000000007941 */ /* 0x01afea0003800000 */
.L_x_11746:
[----:B------:R-:W-:Y:S01]  /*6900*/  ISETP.GT.U32.AND P0, PT, R183, 0x17, PT ;  /* 0x00000017b700780c */ /* 0x000fe20003f04070 */
[C---:B------:R-:W-:Y:S01]  /*6910*/  FFMA.FTZ R193, R131.reuse, R140, R157 ;  /* 0x0000008c83c17223 */ /* 0x040fe2000001009d */
[----:B0-----:R0:W1:Y:S01]  /*6920*/  SHFL.DOWN PT, R190, R163, 0x8, 0x1f ;  /* 0x09001f00a3be7f89 */ /* 0x00106200000e0000 */
[C---:B------:R-:W-:Y:S01]  /*6930*/  FFMA.FTZ R191, R131.reuse, R142, R136 ;  /* 0x0000008e83bf7223 */ /* 0x040fe20000010088 */
[----:B------:R-:W-:Y:S01]  /*6940*/  BSSY B0, `(.L_x_11748) ;  /* 0x0000019000007945 */ /* 0x000fe20003800000 */
[----:B------:R-:W-:Y:S01]  /*6950*/  FMUL.FTZ R138, R131, R38 ;  /* 0x00000026838a7220 */ /* 0x000fe20000410000 */
[----:B------:R0:W2:Y:S01]  /*6960*/  SHFL.DOWN PT, R186, R161, 0x8, 0x1f ;  /* 0x09001f00a1ba7f89 */ /* 0x0000a200000e0000 */
[C---:B------:R-:W-:Y:S02]  /*6970*/  FMUL.FTZ R157, R122.reuse, R193 ;  /* 0x000000c17a9d7220 */ /* 0x040fe40000410000 */
[C---:B------:R-:W-:Y:S02]  /*6980*/  FFMA.FTZ R187, R89.reuse, R191, R192 ;  /* 0x000000bf59bb7223 */ /* 0x040fe400000100c0 */
[----:B------:R-:W-:Y:S01]  /*6990*/  FFMA.FTZ R189, R89, -R193, R194 ;  /* 0x800000c159bd7223 */ /* 0x000fe200000100c2 */
[----:B------:R0:W3:Y:S01]  /*69a0*/  SHFL.DOWN PT, R192, R185, 0x8, 0x1f ;  /* 0x09001f00b9c07f89 */ /* 0x0000e200000e0000 */
[----:B------:R-:W-:-:S02]  /*69b0*/  FMUL.FTZ R159, R122, R191 ;  /* 0x000000bf7a9f7220 */ /* 0x000fc40000410000 */
[-C--:B------:R-:W-:Y:S01]  /*69c0*/  FFMA.FTZ R136, R127, -R138.reuse, R191 ;  /* 0x8000008a7f887223 */ /* 0x080fe200000100bf */
[----:B------:R0:W4:Y:S01]  /*69d0*/  SHFL.DOWN PT, R194, R165, 0x8, 0x1f ;  /* 0x09001f00a5c27f89 */ /* 0x00012200000e0000 */
[C---:B------:R-:W-:Y:S02]  /*69e0*/  FFMA.FTZ R157, R120.reuse, R191, -R157 ;  /* 0x000000bf789d7223 */ /* 0x040fe4000001089d */
[----:B------:R-:W-:Y:S02]  /*69f0*/  FFMA.FTZ R138, R129, -R138, R193 ;  /* 0x8000008a818a7223 */ /* 0x000fe400000100c1 */
[----:B------:R-:W-:Y:S01]  /*6a00*/  FFMA.FTZ R159, R120, R193, R159 ;  /* 0x000000c1789f7223 */ /* 0x000fe2000001009f */
[----:B------:R-:W-:Y:S05]  /*6a10*/  @P0 BRA `(.L_x_11749) ;  /* 0x000000b000000947 */ /* 0x000fea0003800000 */
[C---:B----4-:R-:W-:Y:S02]  /*6a20*/  FMUL.FTZ R142, R185.reuse, R194 ;  /* 0x000000c2b98e7220 */ /* 0x050fe40000410000 */
[C---:B---3--:R-:W-:Y:S02]  /*6a30*/  FMUL.FTZ R140, R185.reuse, R192 ;  /* 0x000000c0b98c7220 */ /* 0x048fe40000410000 */
[----:B--2---:R-:W-:-:S02]  /*6a40*/  FMUL.FTZ R188, R185, R186 ;  /* 0x000000bab9bc7220 */ /* 0x004fc40000410000 */
        /* <DEDUP_REMOVED lines=8> */
.L_x_11749:
[----:B------:R-:W-:Y:S05]  /*6ad0*/  BSYNC B0 ;  /* 0x0000000000007941 */ /* 0x000fea0003800000 */
.L_x_11748:
[----:B------:R-:W-:Y:S01]  /*6ae0*/  FFMA.FTZ R191, R121, R150, R157 ;  /* 0x0000009679bf7223 */ /* 0x000fe2000001009d */
[----:B------:R-:W-:Y:S01]  /*6af0*/  ISETP.GT.U32.AND P0, PT, R183, 0xf, PT ;  /* 0x0000000fb700780c */ /* 0x000fe20003f04070 */
[C---:B------:R-:W-:Y:S01]  /*6b00*/  FFMA.FTZ R193, R121.reuse, R148, R159 ;  /* 0x0000009479c17223 */ /* 0x040fe2000001009f */
[----:B-1----:R1:W0:Y:S01]  /*6b10*/  SHFL.DOWN PT, R190, R163, 0x10, 0x1f ;  /* 0x0a001f00a3be7f89 */ /* 0x00222200000e0000 */
[C---:B------:R-:W-:Y:S01]  /*6b20*/  FMUL.FTZ R159, R126.reuse, R191 ;  /* 0x000000bf7e9f7220 */ /* 0x040fe20000410000 */
[----:B------:R-:W-:Y:S01]  /*6b30*/  BSSY B0, `(.L_x_11750) ;  /* 0x000001a000007945 */ /* 0x000fe20003800000 */
[-C--:B------:R-:W-:Y:S01]  /*6b40*/  FMUL.FTZ R157, R126, R193.reuse ;  /* 0x000000c17e9d7220 */ /* 0x080fe20000410000 */
[----:B---3--:R1:W3:Y:S01]  /*6b50*/  SHFL.DOWN PT, R192, R185, 0x10, 0x1f ;  /* 0x0a001f00b9c07f89 */ /* 0x0082e200000e0000 */
[-C--:B------:R-:W-:Y:S02]  /*6b60*/  FFMA.FTZ R159, R124, R193.reuse, R159 ;  /* 0x000000c17c9f7223 */ /* 0x080fe4000001009f */
[----:B------:R-:W-:Y:S01]  /*6b70*/  FMUL.FTZ R142, R121, R36 ;  /* 0x00000024798e7220 */ /* 0x000fe20000410000 */
[----:B----4-:R1:W4:Y:S01]  /*6b80*/  SHFL.DOWN PT, R194, R165, 0x10, 0x1f ;  /* 0x0a001f00a5c27f89 */ /* 0x01032200000e0000 */
[----:B------:R-:W-:-:S02]  /*6b90*/  FFMA.FTZ R188, R88, -R193, R189 ;  /* 0x800000c158bc7223 */ /* 0x000fc400000100bd */
[-C--:B------:R-:W-:Y:S02]  /*6ba0*/  FFMA.FTZ R157, R124, R191.reuse, -R157 ;  /* 0x000000bf7c9d7223 */ /* 0x080fe4000001089d */
[----:B------:R-:W-:Y:S02]  /*6bb0*/  FFMA.FTZ R189, R115, R152, R159 ;  /* 0x0000009873bd7223 */ /* 0x000fe4000001009f */
[----:B------:R1:W2:Y:S02]  /*6bc0*/  SHFL.DOWN PT, R152, R161, 0x10, 0x1f ;  /* 0x0a001f00a1987f89 */ /* 0x0002a400000e0000 */
[----:B--2---:R-:W-:Y:S02]  /*6bd0*/  FFMA.FTZ R186, R88, R191, R187 ;  /* 0x000000bf58ba7223 */ /* 0x004fe400000100bb */
[-C--:B------:R-:W-:Y:S02]  /*6be0*/  FFMA.FTZ R140, R123, -R142.reuse, R191 ;  /* 0x8000008e7b8c7223 */ /* 0x080fe400000100bf */
[----:B------:R-:W-:-:S02]  /*6bf0*/  FFMA.FTZ R142, R125, -R142, R193 ;  /* 0x8000008e7d8e7223 */ /* 0x000fc400000100c1 */
[----:B------:R-:W-:Y:S01]  /*6c00*/  FFMA.FTZ R187, R115, R154, R157 ;  /* 0x0000009a73bb7223 */ /* 0x000fe2000001009d */
[----:B------:R-:W-:Y:S05]  /*6c10*/  @P0 BRA `(.L_x_11751) ;  /* 0x000000b000000947 */ /* 0x000fea0003800000 */
[C---:B-1--4-:R-:W-:Y:S02]  /*6c20*/  FMUL.FTZ R150, R185.reuse, R194 ;  /* 0x000000c2b9967220 */ /* 0x052fe40000410000 */
[C---:B---3--:R-:W-:Y:S02]  /*6c30*/  FMUL.FTZ R148, R185.reuse, R192 ;  /* 0x000000c0b9947220 */ /* 0x048fe40000410000 */
[-C--:B------:R-:W-:Y:S02]  /*6c40*/  FMUL.FTZ R154, R185, R152.reuse ;  /* 0x00000098b99a7220 */ /* 0x080fe40000410000 */
[----:B------:R-:W-:Y:S02]  /*6c50*/  FFMA.FTZ R152, R163, R152, -R150 ;  /* 0x00000098a3987223 */ /* 0x000fe40000010896 */
[-C--:B0-----:R-:W-:Y:S02]  /*6c60*/  FMUL.FTZ R150, R185, R190.reuse ;  /* 0x000000beb9967220 */ /* 0x081fe40000410000 */
[----:B------:R-:W-:-:S02]  /*6c70*/  FFMA.FTZ R148, R163, R190, -R148 ;  /* 0x000000bea3947223 */ /* 0x000fc40000010894 */
[C---:B------:R-:W-:Y:S02]  /*6c80*/  FFMA.FTZ R154, R163.reuse, R194, R154 ;  /* 0x000000c2a39a7223 */ /* 0x040fe4000001009a */
[----:B------:R-:W-:Y:S01]  /*6c90*/  FFMA.FTZ R185, R163, R192, R150 ;  /* 0x000000c0a3b97223 */ /* 0x000fe20000010096 */
[----:B------:R-:W-:Y:S01]  /*6ca0*/  MOV R163, R148 ;  /* 0x0000009400a37202 */ /* 0x000fe20000000f00 */
[----:B------:R-:W-:Y:S02]  /*6cb0*/  FADD.FTZ R161, R161, R152 ;  /* 0x00000098a1a17221 */ /* 0x000fe40000010000 */
[----:B------:R-:W-:Y:S02]  /*6cc0*/  FADD.FTZ R165, R165, R154 ;  /* 0x0000009aa5a57221 */ /* 0x000fe40000010000 */
.L_x_11751:
[----:B-1----:R-:W-:Y:S05]  /*6cd0*/  BSYNC B0 ;  /* 0x0000000000007941 */ /* 0x002fea0003800000 */
.L_x_11750:
[C---:B------:R-:W-:Y:S01]  /*6ce0*/  FMUL.FTZ R159, R130.reuse, R187 ;  /* 0x000000bb829f7220 */ /* 0x040fe20000410000 */
[----:B---3--:R-:W-:Y:S01]  /*6cf0*/  SHFL.DOWN PT, R192, R185, 0x1, 0x1f ;  /* 0x08201f00b9c07f89 */ /* 0x008fe200000e0000 */
[-C--:B------:R-:W-:Y:S01]  /*6d00*/  FMUL.FTZ R157, R130, R189.reuse ;  /* 0x000000bd829d7220 */ /* 0x080fe20000410000 */
[----:B------:R-:W-:Y:S01]  /*6d10*/  ISETP.NE.AND P0, PT, R72, RZ, PT ;  /* 0x000000ff4800720c */ /* 0x000fe20003f05270 */
[C---:B------:R-:W-:Y:S01]  /*6d20*/  FFMA.FTZ R159, R128.reuse, R189, R159 ;  /* 0x000000bd809f7223 */ /* 0x040fe2000001009f */
[----:B0-----:R-:W-:Y:S01]  /*6d30*/  SHFL.DOWN PT, R190, R163, 0x1, 0x1f ;  /* 0x08201f00a3be7f89 */ /* 0x001fe200000e0000 */
[----:B------:R-:W-:Y:S01]  /*6d40*/  FMUL.FTZ R150, R115, R34 ;  /* 0x0000002273967220 */ /* 0x000fe20000410000 */
[----:B------:R-:W-:Y:S01]  /*6d50*/  BSSY B0, `(.L_x_11752) ;  /* 0x00000ed000007945 */ /* 0x000fe20003800000 */
[----:B------:R-:W-:-:S02]  /*6d60*/  FFMA.FTZ R157, R128, R187, -R157 ;  /* 0x000000bb809d7223 */ /* 0x000fc4000001089d */
[----:B------:R-:W-:Y:S02]  /*6d70*/  FFMA.FTZ R197, R109, R158, R159 ;  /* 0x0000009e6dc57223 */ /* 0x000fe4000001009f */
[----:B------:R-:W-:Y:S02]  /*6d80*/  FFMA.FTZ R193, R87, -R189, R188 ;  /* 0x800000bd57c17223 */ /* 0x000fe400000100bc */
[----:B------:R-:W-:Y:S01]  /*6d90*/  FFMA.FTZ R148, R117, -R150, R187 ;  /* 0x8000009675947223 */ /* 0x000fe200000100bb */
[----:B------:R-:W0:Y:S01]  /*6da0*/  SHFL.IDX PT, R188, R6, RZ, 0x1f ;  /* 0x00001fff06bc7589 */ /* 0x000e2200000e0000 */
[----:B------:R-:W-:Y:S02]  /*6db0*/  FFMA.FTZ R195, R109, R156, R157 ;  /* 0x0000009c6dc37223 */ /* 0x000fe4000001009d */
[----:B------:R-:W-:Y:S02]  /*6dc0*/  FFMA.FTZ R150, R119, -R150, R189 ;  /* 0x8000009677967223 */ /* 0x000fe400000100bd */
[----:B------:R-:W-:Y:S01]  /*6dd0*/  FMUL.FTZ R157, R134, R197 ;  /* 0x000000c5869d7220 */ /* 0x000fe20000410000 */
[----:B------:R-:W1:Y:S01]  /*6de0*/  SHFL.IDX PT, R189, R7, RZ, 0x1f ;  /* 0x00001fff07bd7589 */ /* 0x000e6200000e0000 */
[----:B------:R-:W-:-:S02]  /*6df0*/  FFMA.FTZ R191, R87, R187, R186 ;  /* 0x000000bb57bf7223 */ /* 0x000fc400000100ba */
[-C--:B------:R-:W-:Y:S01]  /*6e00*/  FFMA.FTZ R157, R132, R195.reuse, -R157 ;  /* 0x000000c3849d7223 */ /* 0x080fe2000001089d */
[----:B------:R2:W3:Y:S01]  /*6e10*/  SHFL.IDX PT, R187, R185, RZ, 0x1f ;  /* 0x00001fffb9bb7589 */ /* 0x0004e200000e0000 */
[----:B------:R-:W-:Y:S02]  /*6e20*/  FMUL.FTZ R159, R134, R195 ;  /* 0x000000c3869f7220 */ /* 0x000fe40000410000 */
[-C--:B------:R-:W-:Y:S01]  /*6e30*/  FFMA.FTZ R158, R86, -R197.reuse, R193 ;  /* 0x800000c5569e7223 */ /* 0x080fe200000100c1 */
[----:B------:R5:W4:Y:S01]  /*6e40*/  SHFL.IDX PT, R186, R163, RZ, 0x1f ;  /* 0x00001fffa3ba7589 */ /* 0x000b2200000e0000 */
[----:B------:R-:W-:Y:S02]  /*6e50*/  FFMA.FTZ R159, R132, R197, R159 ;  /* 0x000000c5849f7223 */ /* 0x000fe4000001009f */
[----:B------:R-:W-:Y:S01]  /*6e60*/  FMUL.FTZ R154, R109, R32 ;  /* 0x000000206d9a7220 */ /* 0x000fe20000410000 */
[----:B------:R-:W0:Y:S01]  /*6e70*/  SHFL.DOWN PT, R193, R165, 0x1, 0x1f ;  /* 0x08201f00a5c17f89 */ /* 0x000e2200000e0000 */
[----:B--2---:R-:W-:-:S02]  /*6e80*/  FFMA.FTZ R185, R147, R160, R159 ;  /* 0x000000a093b97223 */ /* 0x004fc4000001009f */
[----:B------:R-:W-:Y:S01]  /*6e90*/  FFMA.FTZ R156, R86, R195, R191 ;  /* 0x000000c3569c7223 */ /* 0x000fe200000100bf */
[----:B------:R-:W-:Y:S01]  /*6ea0*/  SHFL.IDX PT, R165, R165, RZ, 0x1f ;  /* 0x00001fffa5a57589 */ /* 0x000fe200000e0000 */
[----:B-----5:R-:W-:Y:S02]  /*6eb0*/  FFMA.FTZ R163, R147, R162, R157 ;  /* 0x000000a293a37223 */ /* 0x020fe4000001009d */
[C---:B------:R-:W-:Y:S01]  /*6ec0*/  FMUL.FTZ R157, R146.reuse, R185 ;  /* 0x000000b9929d7220 */ /* 0x040fe20000410000 */
[----:B------:R-:W2:Y:S01]  /*6ed0*/  SHFL.DOWN PT, R162, R161, 0x1, 0x1f ;  /* 0x08201f00a1a27f89 */ /* 0x000ea200000e0000 */
[----:B------:R-:W-:Y:S02]  /*6ee0*/  FFMA.FTZ R152, R113, -R154, R195 ;  /* 0x8000009a71987223 */ /* 0x000fe400000100c3 */
[----:B------:R-:W-:Y:S01]  /*6ef0*/  FMUL.FTZ R160, R147, R30 ;  /* 0x0000001e93a07220 */ /* 0x000fe20000410000 */
[----:B------:R-:W5:Y:S01]  /*6f00*/  SHFL.IDX PT, R161, R161, RZ, 0x1f ;  /* 0x00001fffa1a17589 */ /* 0x000f6200000e0000 */
[----:B------:R-:W-:-:S02]  /*6f10*/  FMUL.FTZ R159, R146, R163 ;  /* 0x000000a3929f7220 */ /* 0x000fc40000410000 */
[C---:B------:R-:W-:Y:S02]  /*6f20*/  FFMA.FTZ R195, R85.reuse, -R185, R158 ;  /* 0x800000b955c37223 */ /* 0x040fe4000001009e */
[CC--:B------:R-:W-:Y:S02]  /*6f30*/  FFMA.FTZ R158, R144.reuse, R163.reuse, -R157 ;  /* 0x000000a3909e7223 */ /* 0x0c0fe4000001089d */
[----:B----4-:R-:W-:Y:S02]  /*6f40*/  FFMA.FTZ R194, R85, R163, R156 ;  /* 0x000000a355c27223 */ /* 0x010fe4000001009c */
[-C--:B------:R-:W-:Y:S02]  /*6f50*/  FFMA.FTZ R156, R149, -R160.reuse, R163 ;  /* 0x800000a0959c7223 */ /* 0x080fe400000100a3 */
[----:B------:R-:W-:Y:S02]  /*6f60*/  FFMA.FTZ R157, R145, -R160, R185 ;  /* 0x800000a0919d7223 */ /* 0x000fe400000100b9 */
[----:B------:R-:W-:-:S02]  /*6f70*/  FFMA.FTZ R159, R144, R185, R159 ;  /* 0x000000b9909f7223 */ /* 0x000fc4000001009f */
[C---:B0-----:R-:W-:Y:S02]  /*6f80*/  @P2 FMUL.FTZ R160, R192.reuse, R188 ;  /* 0x000000bcc0a02220 */ /* 0x041fe40000410000 */
[----:B------:R-:W-:Y:S02]  /*6f90*/  FFMA.FTZ R185, R153, R164, R158 ;  /* 0x000000a499b97223 */ /* 0x000fe4000001009e */
[-C--:B-1----:R-:W-:Y:S02]  /*6fa0*/  @P2 FMUL.FTZ R163, R192, R189.reuse ;  /* 0x000000bdc0a32220 */ /* 0x082fe40000410000 */
[----:B---3--:R-:W-:Y:S02]  /*6fb0*/  FMUL.FTZ R158, R187, R6 ;  /* 0x00000006bb9e7220 */ /* 0x008fe40000410000 */
[----:B------:R-:W-:Y:S02]  /*6fc0*/  @P2 FFMA.FTZ R160, R190, R189, R160 ;  /* 0x000000bdbea02223 */ /* 0x000fe400000100a0 */
[----:B------:R-:W-:-:S02]  /*6fd0*/  FFMA.FTZ R191, R153, R166, R159 ;  /* 0x000000a699bf7223 */ /* 0x000fc4000001009f */
[----:B------:R-:W-:Y:S02]  /*6fe0*/  @P2 FFMA.FTZ R163, R190, R188, -R163 ;  /* 0x000000bcbea32223 */ /* 0x000fe400000108a3 */
[CC--:B------:R-:W-:Y:S02]  /*6ff0*/  FMUL.FTZ R159, R187.reuse, R7.reuse ;  /* 0x00000007bb9f7220 */ /* 0x0c0fe40000410000 */
[----:B------:R-:W-:Y:S02]  /*7000*/  FFMA.FTZ R158, R186, R7, R158 ;  /* 0x00000007ba9e7223 */ /* 0x000fe4000001009e */
[----:B------:R-:W-:Y:S02]  /*7010*/  FMUL.FTZ R7, R187, R5 ;  /* 0x00000005bb077220 */ /* 0x000fe40000410000 */
[----:B------:R-:W-:Y:S02]  /*7020*/  @P2 FADD.FTZ R189, R193, R160 ;  /* 0x000000a0c1bd2221 */ /* 0x000fe40000010000 */
[----:B--2---:R-:W-:Y:S01]  /*7030*/  @P2 FADD.FTZ R188, R162, R163 ;  /* 0x000000a3a2bc2221 */ /* 0x004fe20000010000 */
[----:B------:R-:W-:Y:S01]  /*7040*/  SHF.L.U32 R163, R72, 0x4, RZ ;  /* 0x0000000448a37819 */ /* 0x000fe200000006ff */
[----:B------:R-:W-:-:S02]  /*7050*/  FMUL.FTZ R187, R187, R4 ;  /* 0x00000004bbbb7220 */ /* 0x000fc40000410000 */
[----:B------:R-:W-:Y:S02]  /*7060*/  FFMA.FTZ R4, R186, R4, -R7 ;  /* 0x00000004ba047223 */ /* 0x000fe40000010807 */
[CC--:B------:R-:W-:Y:S02]  /*7070*/  FMUL.FTZ R7, R189.reuse, -R23.reuse ;  /* 0x80000017bd077220 */ /* 0x0c0fe40000410000 */
[C---:B------:R-:W-:Y:S02]  /*7080*/  FMUL.FTZ R23, R188.reuse, -R23 ;  /* 0x80000017bc177220 */ /* 0x040fe40000410000 */
[-C--:B------:R-:W-:Y:S02]  /*7090*/  FFMA.FTZ R188, R188, R22.reuse, -R7 ;  /* 0x00000016bcbc7223 */ /* 0x080fe40000010807 */
[----:B------:R-:W-:Y:S02]  /*70a0*/  FFMA.FTZ R160, R189, R22, R23 ;  /* 0x00000016bda07223 */ /* 0x000fe40000010017 */
[----:B------:R-:W-:-:S02]  /*70b0*/  FADD.FTZ R169, R169, R188 ;  /* 0x000000bca9a97221 */ /* 0x000fc40000010000 */
[----:B------:R-:W-:Y:S02]  /*70c0*/  FADD.FTZ R171, -R171, R160 ;  /* 0x000000a0abab7221 */ /* 0x000fe40000010100 */
[----:B------:R-:W-:Y:S02]  /*70d0*/  FFMA.FTZ R6, R186, R6, -R159 ;  /* 0x00000006ba067223 */ /* 0x000fe4000001089f */
[C---:B------:R-:W-:Y:S02]  /*70e0*/  FMUL.FTZ R160, R146.reuse, -R171 ;  /* 0x800000ab92a07220 */ /* 0x040fe40000410000 */
[----:B------:R-:W-:Y:S02]  /*70f0*/  FMUL.FTZ R162, R153, R0 ;  /* 0x0000000099a27220 */ /* 0x000fe40000410000 */
[----:B------:R-:W-:Y:S02]  /*7100*/  FMUL.FTZ R146, R146, -R169 ;  /* 0x800000a992927220 */ /* 0x000fe40000410000 */
[----:B-----5:R-:W-:-:S02]  /*7110*/  FADD.FTZ R6, R161, R6 ;  /* 0x00000006a1067221 */ /* 0x020fc40000010000 */
[----:B------:R-:W-:Y:S02]  /*7120*/  FFMA.FTZ R161, R144, R169, -R160 ;  /* 0x000000a990a17223 */ /* 0x000fe400000108a0 */
[----:B------:R-:W-:Y:S02]  /*7130*/  FFMA.FTZ R5, R186, R5, R187 ;  /* 0x00000005ba057223 */ /* 0x000fe400000100bb */
[-C--:B------:R-:W-:Y:S02]  /*7140*/  FFMA.FTZ R22, R151, -R162.reuse, R185 ;  /* 0x800000a297167223 */ /* 0x080fe400000100b9 */
[----:B------:R-:W-:Y:S02]  /*7150*/  FFMA.FTZ R23, R155, -R162, R191 ;  /* 0x800000a29b177223 */ /* 0x000fe400000100bf */
[----:B------:R-:W-:Y:S02]  /*7160*/  FADD.FTZ R7, R165, R158 ;  /* 0x0000009ea5077221 */ /* 0x000fe40000010000 */
[----:B------:R-:W-:Y:S01]  /*7170*/  FFMA.FTZ R144, R144, R171, R146 ;  /* 0x000000ab90907223 */ /* 0x000fe20000010092 */
[----:B------:R-:W-:Y:S01]  /*7180*/  LEA.HI.SX32 R146, R163, R163, 0x1b ;  /* 0x000000a3a3927211 */ /* 0x000fe200078fdaff */
[----:B------:R-:W-:Y:S01]  /*7190*/  FMUL.FTZ R162, R84, R191 ;  /* 0x000000bf54a27220 */ /* 0x000fe20000410000 */
[----:B------:R0:W-:Y:S01]  /*71a0*/  @!P0 STS.128 [R83.X16+0x21b0], R4 ;  /* 0x0021b00453008388 */ /* 0x0001e2000000cc00 */
[----:B------:R-:W-:-:S02]  /*71b0*/  FMUL.FTZ R164, R171, R0 ;  /* 0x00000000aba47220 */ /* 0x000fc40000410000 */
[----:B------:R-:W-:Y:S02]  /*71c0*/  FADD.FTZ R167, -R167, R144 ;  /* 0x00000090a7a77221 */ /* 0x000fe40000010100 */
[----:B------:R-:W-:Y:S02]  /*71d0*/  FADD.FTZ R158, R195, -R162 ;  /* 0x800000a2c39e7221 */ /* 0x000fe40000010000 */
[----:B------:R-:W-:Y:S02]  /*71e0*/  FMUL.FTZ R162, R169, R0 ;  /* 0x00000000a9a27220 */ /* 0x000fe40000410000 */
[----:B------:R-:W-:Y:S02]  /*71f0*/  FADD.FTZ R161, R168, R161 ;  /* 0x000000a1a8a17221 */ /* 0x000fe40000010000 */
[----:B------:R-:W-:Y:S02]  /*7200*/  FMUL.FTZ R159, R84, R185 ;  /* 0x000000b9549f7220 */ /* 0x000fe40000410000 */
[----:B------:R-:W-:-:S02]  /*7210*/  FMUL.FTZ R185, R153, R164 ;  /* 0x000000a499b97220 */ /* 0x000fc40000410000 */
[----:B------:R-:W-:Y:S02]  /*7220*/  FMUL.FTZ R165, R153, R162 ;  /* 0x000000a299a57220 */ /* 0x000fe40000410000 */
[C---:B0-----:R-:W-:Y:S01]  /*7230*/  FMUL.FTZ R5, R23.reuse, R164 ;  /* 0x000000a417057220 */ /* 0x041fe20000410000 */
[----:B------:R0:W-:Y:S01]  /*7240*/  STS [R146.X4+0x45c], R185 ;  /* 0x00045cb992007388 */ /* 0x0001e20000004800 */
[----:B------:R-:W-:Y:S02]  /*7250*/  FMUL.FTZ R4, R134, -R167 ;  /* 0x800000a786047220 */ /* 0x000fe40000410000 */
[-C--:B------:R-:W-:Y:S01]  /*7260*/  FFMA.FTZ R144, R22, R162.reuse, R5 ;  /* 0x000000a216907223 */ /* 0x080fe20000010005 */
[----:B------:R-:W-:Y:S01]  /*7270*/  STS [R146.X4+0x458], R165 ;  /* 0x000458a592007388 */ /* 0x000fe20000004800 */
[----:B------:R-:W-:Y:S02]  /*7280*/  FMUL.FTZ R5, R134, -R161 ;  /* 0x800000a186057220 */ /* 0x000fe40000410000 */
[----:B------:R-:W-:-:S02]  /*7290*/  FMUL.FTZ R7, R23, R162 ;  /* 0x000000a217077220 */ /* 0x000fc40000410000 */
[-C--:B------:R-:W-:Y:S02]  /*72a0*/  FMUL.FTZ R6, R167, R30.reuse ;  /* 0x0000001ea7067220 */ /* 0x080fe40000410000 */
[C---:B------:R-:W-:Y:S02]  /*72b0*/  FFMA.FTZ R163, R132.reuse, R161, -R4 ;  /* 0x000000a184a37223 */ /* 0x040fe40000010804 */
        /* <DEDUP_REMOVED lines=8> */
[C---:B------:R-:W-:Y:S02]  /*7340*/  FMUL.FTZ R189, R147.reuse, R4 ;  /* 0x0000000493bd7220 */ /* 0x040fe40000410000 */
[----:B------:R-:W-:-:S02]  /*7350*/  FMUL.FTZ R191, R147, R6 ;  /* 0x0000000693bf7220 */ /* 0x000fc40000410000 */
[----:B------:R-:W-:Y:S01]  /*7360*/  FFMA.FTZ R4, R156, R6, -R7 ;  /* 0x000000069c047223 */ /* 0x000fe20000010807 */
[----:B------:R1:W-:Y:S01]  /*7370*/  STS [R146.X4+0x450], R189 ;  /* 0x000450bd92007388 */ /* 0x0003e20000004800 */
[C---:B------:R-:W-:Y:S02]  /*7380*/  FMUL.FTZ R6, R130.reuse, -R163 ;  /* 0x800000a382067220 */ /* 0x040fe40000410000 */
[-C--:B------:R-:W-:Y:S01]  /*7390*/  FMUL.FTZ R130, R130, -R173.reuse ;  /* 0x800000ad82827220 */ /* 0x080fe20000410000 */
[----:B------:R2:W-:Y:S01]  /*73a0*/  STS [R146.X4+0x454], R191 ;  /* 0x000454bf92007388 */ /* 0x0005e20000004800 */
[C---:B0-----:R-:W-:Y:S02]  /*73b0*/  FFMA.FTZ R185, R128.reuse, R173, R6 ;  /* 0x000000ad80b97223 */ /* 0x041fe40000010006 */
[----:B------:R-:W-:Y:S02]  /*73c0*/  FFMA.FTZ R187, R128, R163, -R130 ;  /* 0x000000a380bb7223 */ /* 0x000fe40000010882 */
[----:B------:R-:W-:-:S02]  /*73d0*/  FADD.FTZ R185, -R172, R185 ;  /* 0x000000b9acb97221 */ /* 0x000fc40000010100 */
[----:B------:R-:W-:Y:S02]  /*73e0*/  FADD.FTZ R187, R170, R187 ;  /* 0x000000bbaabb7221 */ /* 0x000fe40000010000 */
[C---:B------:R-:W-:Y:S02]  /*73f0*/  FMUL.FTZ R6, R126.reuse, -R185 ;  /* 0x800000b97e067220 */ /* 0x040fe40000410000 */
[-C--:B------:R-:W-:Y:S02]  /*7400*/  FMUL.FTZ R126, R126, -R187.reuse ;  /* 0x800000bb7e7e7220 */ /* 0x080fe40000410000 */
[C---:B------:R-:W-:Y:S02]  /*7410*/  FFMA.FTZ R6, R124.reuse, R187, -R6 ;  /* 0x000000bb7c067223 */ /* 0x040fe40000010806 */
[----:B-1----:R-:W-:Y:S02]  /*7420*/  FFMA.FTZ R189, R124, R185, R126 ;  /* 0x000000b97cbd7223 */ /* 0x002fe4000001007e */
[----:B------:R-:W-:-:S02]  /*7430*/  FFMA.FTZ R154, R111, -R154, R197 ;  /* 0x8000009a6f9a7223 */ /* 0x000fc400000100c5 */
[-C--:B------:R-:W-:Y:S02]  /*7440*/  FMUL.FTZ R165, R173, R32.reuse ;  /* 0x00000020ada57220 */ /* 0x080fe40000410000 */
[----:B------:R-:W-:Y:S02]  /*7450*/  FADD.FTZ R189, -R178, R189 ;  /* 0x000000bdb2bd7221 */ /* 0x000fe40000010100 */
[----:B--2---:R-:W-:Y:S02]  /*7460*/  FADD.FTZ R191, R177, R6 ;  /* 0x00000006b1bf7221 */ /* 0x004fe40000010000 */
[----:B------:R-:W-:Y:S02]  /*7470*/  FMUL.FTZ R7, R163, R32 ;  /* 0x00000020a3077220 */ /* 0x000fe40000410000 */
[----:B------:R-:W-:Y:S02]  /*7480*/  FMUL.FTZ R128, R154, R165 ;  /* 0x000000a59a807220 */ /* 0x000fe40000410000 */
[----:B------:R-:W-:-:S02]  /*7490*/  FMUL.FTZ R6, R122, -R189 ;  /* 0x800000bd7a067220 */ /* 0x000fc40000410000 */
[----:B------:R-:W-:Y:S02]  /*74a0*/  FMUL.FTZ R122, R122, -R191 ;  /* 0x800000bf7a7a7220 */ /* 0x000fe40000410000 */
[-C--:B------:R-:W-:Y:S02]  /*74b0*/  FMUL.FTZ R132, R154, R7.reuse ;  /* 0x000000079a847220 */ /* 0x080fe40000410000 */
[-C--:B------:R-:W-:Y:S02]  /*74c0*/  FFMA.FTZ R130, R152, R7.reuse, R128 ;  /* 0x0000000798827223 */ /* 0x080fe40000010080 */
[----:B------:R-:W-:Y:S02]  /*74d0*/  FMUL.FTZ R193, R109, R7 ;  /* 0x000000076dc17220 */ /* 0x000fe40000410000 */
[----:B------:R-:W-:Y:S02]  /*74e0*/  FMUL.FTZ R7, R187, R34 ;  /* 0x00000022bb077220 */ /* 0x000fe40000410000 */
[----:B------:R-:W-:Y:S01]  /*74f0*/  FFMA.FTZ R122, R120, R189, R122 ;  /* 0x000000bd787a7223 */ /* 0x000fe2000001007a */
[----:B------:R-:W-:Y:S01]  /*7500*/  STS [R146.X4+0x448], R193 ;  /* 0x000448c192007388 */ /* 0x000fe20000004800 */
[----:B------:R-:W-:-:S02]  /*7510*/  FMUL.FTZ R197, R109, R165 ;  /* 0x000000a56dc57220 */ /* 0x000fc40000410000 */
[----:B------:R-:W-:Y:S02]  /*7520*/  FFMA.FTZ R207, R152, R165, -R132 ;  /* 0x000000a598cf7223 */ /* 0x000fe40000010884 */
[----:B------:R-:W-:Y:S01]  /*7530*/  FFMA.FTZ R177, R120, R191, -R6 ;  /* 0x000000bf78b17223 */ /* 0x000fe20000010806 */
[----:B------:R0:W-:Y:S01]  /*7540*/  STS [R146.X4+0x44c], R197 ;  /* 0x00044cc592007388 */ /* 0x0001e20000004800 */
[----:B------:R-:W-:Y:S02]  /*7550*/  FMUL.FTZ R165, R185, R34 ;  /* 0x00000022b9a57220 */ /* 0x000fe40000410000 */
[----:B------:R-:W-:Y:S02]  /*7560*/  FMUL.FTZ R6, R150, R7 ;  /* 0x0000000796067220 */ /* 0x000fe40000410000 */
[----:B------:R-:W-:Y:S02]  /*7570*/  FADD.FTZ R175, -R175, R122 ;  /* 0x0000007aafaf7221 */ /* 0x000fe40000010100 */
[----:B------:R-:W-:-:S02]  /*7580*/  FFMA.FTZ R205, R148, R165, -R6 ;  /* 0x000000a594cd7223 */ /* 0x000fc40000010806 */
[----:B------:R-:W-:Y:S02]  /*7590*/  FADD.FTZ R177, R176, R177 ;  /* 0x000000b1b0b17221 */ /* 0x000fe40000010000 */
[----:B------:R-:W-:Y:S02]  /*75a0*/  FMUL.FTZ R6, R116, -R175 ;  /* 0x800000af74067220 */ /* 0x000fe40000410000 */
[-C--:B------:R-:W-:Y:S02]  /*75b0*/  FMUL.FTZ R124, R150, R165.reuse ;  /* 0x000000a5967c7220 */ /* 0x080fe40000410000 */
[----:B0-----:R-:W-:Y:S02]  /*75c0*/  FMUL.FTZ R197, R115, R165 ;  /* 0x000000a573c57220 */ /* 0x001fe40000410000 */
[----:B------:R-:W-:Y:S02]  /*75d0*/  FMUL.FTZ R193, R189, R36 ;  /* 0x00000024bdc17220 */ /* 0x000fe40000410000 */
[-C--:B------:R-:W-:Y:S01]  /*75e0*/  FMUL.FTZ R116, R116, -R177.reuse ;  /* 0x800000b174747220 */ /* 0x080fe20000410000 */
[----:B------:R0:W-:Y:S01]  /*75f0*/  STS [R146.X4+0x444], R197 ;  /* 0x000444c592007388 */ /* 0x0001e20000004800 */
[----:B------:R-:W-:-:S02]  /*7600*/  FFMA.FTZ R165, R118, R177, -R6 ;  /* 0x000000b176a57223 */ /* 0x000fc40000010806 */
[-C--:B------:R-:W-:Y:S02]  /*7610*/  FFMA.FTZ R128, R148, R7.reuse, R124 ;  /* 0x0000000794807223 */ /* 0x080fe4000001007c */
[----:B------:R-:W-:Y:S02]  /*7620*/  FMUL.FTZ R195, R115, R7 ;  /* 0x0000000773c37220 */ /* 0x000fe40000410000 */
[----:B------:R-:W-:Y:S02]  /*7630*/  FMUL.FTZ R7, R191, R36 ;  /* 0x00000024bf077220 */ /* 0x000fe40000410000 */
[----:B------:R-:W-:Y:S01]  /*7640*/  FMUL.FTZ R6, R142, R193 ;  /* 0x000000c18e067220 */ /* 0x000fe20000410000 */
[----:B------:R1:W-:Y:S01]  /*7650*/  STS [R146.X4+0x440], R195 ;  /* 0x000440c392007388 */ /* 0x0003e20000004800 */
[----:B------:R-:W-:Y:S02]  /*7660*/  FFMA.FTZ R116, R118, R175, R116 ;  /* 0x000000af76747223 */ /* 0x000fe40000010074 */
[----:B------:R-:W-:-:S02]  /*7670*/  FADD.FTZ R165, R180, R165 ;  /* 0x000000a5b4a57221 */ /* 0x000fc40000010000 */
        /* <DEDUP_REMOVED lines=10> */
[----:B------:R-:W-:Y:S02]  /*7720*/  FADD.FTZ R26, R26, R7 ;  /* 0x000000071a1a7221 */ /* 0x000fe40000010000 */
[----:B------:R-:W-:Y:S02]  /*7730*/  FMUL.FTZ R112, R29, R42 ;  /* 0x0000002a1d707220 */ /* 0x000fe40000410000 */
[----:B------:R-:W-:-:S02]  /*7740*/  FFMA.FTZ R203, R140, R193, -R116 ;  /* 0x000000c18ccb7223 */ /* 0x000fc40000010874 */
[----:B------:R-:W-:Y:S02]  /*7750*/  FMUL.FTZ R6, R26, R42 ;  /* 0x0000002a1a067220 */ /* 0x000fe40000410000 */
[----:B------:R-:W-:Y:S02]  /*7760*/  FMUL.FTZ R116, R179, R40 ;  /* 0x00000028b3747220 */ /* 0x000fe40000410000 */
[----:B------:R-:W-:Y:S02]  /*7770*/  FMUL.FTZ R7, R25, R112 ;  /* 0x0000007019077220 */ /* 0x000fe40000410000 */
[----:B------:R-:W-:Y:S02]  /*7780*/  FMUL.FTZ R201, R121, R193 ;  /* 0x000000c179c97220 */ /* 0x000fe40000410000 */
[----:B0-----:R-:W-:Y:S02]  /*7790*/  FMUL.FTZ R197, R175, R38 ;  /* 0x00000026afc57220 */ /* 0x001fe40000410000 */
[----:B------:R-:W-:Y:S01]  /*77a0*/  FMUL.FTZ R114, R165, R40 ;  /* 0x00000028a5727220 */ /* 0x000fe20000410000 */
[----:B------:R0:W-:Y:S01]  /*77b0*/  STS [R146.X4+0x43c], R201 ;  /* 0x00043cc992007388 */ /* 0x0001e20000004800 */
[----:B------:R-:W-:-:S02]  /*77c0*/  FMUL.FTZ R118, R28, R116 ;  /* 0x000000741c767220 */ /* 0x000fc40000410000 */
[-C--:B------:R-:W-:Y:S02]  /*77d0*/  FFMA.FTZ R7, R24, R6.reuse, R7 ;  /* 0x0000000618077223 */ /* 0x080fe40000010007 */
[----:B------:R-:W-:Y:S02]  /*77e0*/  FMUL.FTZ R193, R25, R6 ;  /* 0x0000000619c17220 */ /* 0x000fe40000410000 */
[----:B-1----:R-:W-:Y:S02]  /*77f0*/  FMUL.FTZ R195, R177, R38 ;  /* 0x00000026b1c37220 */ /* 0x002fe40000410000 */
[----:B------:R-:W-:Y:S02]  /*7800*/  FMUL.FTZ R122, R138, R197 ;  /* 0x000000c58a7a7220 */ /* 0x000fe40000410000 */
        /* <DEDUP_REMOVED lines=65> */
.L_x_11753:
[----:B-1----:R-:W-:Y:S05]  /*7c20*/  BSYNC B0 ;  /* 0x0000000000007941 */ /* 0x002fea0003800000 */
.L_x_11752:
        /* <DEDUP_REMOVED lines=9> */
.L_x_11755:
[----:B------:R-:W-:Y:S05]  /*7cc0*/  BSYNC B0 ;  /* 0x0000000000007941 */ /* 0x000fea0003800000 */
.L_x_11754:
        /* <DEDUP_REMOVED lines=14> */
.L_x_11757:
[----:B------:R-:W-:Y:S05]  /*7db0*/  BSYNC B0 ;  /* 0x0000000000007941 */ /* 0x000fea0003800000 */
.L_x_11756:
[----:B------:R-:W2:Y:S01]  /*7dc0*/  LDS R7, [R7.X4+0x5a0] ;  /* 0x0005a00007077984 */ /* 0x000ea20000004800 */
[----:B------:R-:W-:Y:S01]  /*7dd0*/  BSSY B0, `(.L_x_11758) ;  /* 0x0000005000007945 */ /* 0x000fe20003800000 */
[----:B-1----:R-:W-:Y:S02]  /*7de0*/  IADD3 R5, R72, 0xa0, RZ ;  /* 0x000000a048057810 */ /* 0x002fe40007ffe0ff */
[----:B------:R-:W-:Y:S01]  /*7df0*/  LEA.HI.SX32 R193, R193, R72, 0x1b ;  /* 0x00000048c1c17211 */ /* 0x000fe200078fdaff */
[----:B------:R-:W-:Y:S05]  /*7e00*/  @!P0 BRA `(.L_x_11759) ;  /* 0x0000001000008947 */ /* 0x000fea0003800000 */
[----:B--2---:R1:W-:Y:S02]  /*7e10*/  RED.E.ADD.F32.FTZ.RN.STRONG.GPU [R20.64+-0x680], R7 ;  /* 0xfff980071400798e */ /* 0x0043e4000c10e786 */
.L_x_11759:
[----:B------:R-:W-:Y:S05]  /*7e20*/  BSYNC B0 ;  /* 0x0000000000007941 */ /* 0x000fea0003800000 */
.L_x_11758:
[----:B------:R-:W3:Y:S01]  /*7e30*/  LDS R193, [R193.X4+0x620] ;  /* 0x00062000c1c17984 */ /* 0x000ee20000004800 */
[----:B------:R-:W-:Y:S01]  /*7e40*/  BSSY B0, `(.L_x_11760) ;  /* 0x0000005000007945 */ /* 0x000fe20003800000 */
[----:B-12---:R-:W-:Y:S02]  /*7e50*/  IADD3 R7, R72, 0xc0, RZ ;  /* 0x000000c048077810 */ /* 0x006fe40007ffe0ff */
[----:B------:R-:W-:Y:S01]  /*7e60*/  LEA.HI.SX32 R5, R5, R72, 0x1b ;  /* 0x0000004805057211 */ /* 0x000fe200078fdaff */
[----:B------:R-:W-:Y:S05]  /*7e70*/  @!P1 BRA `(.L_x_11761) ;  /* 0x0000001000009947 */ /* 0x000fea0003800000 */
[----:B---3--:R1:W-:Y:S02]  /*7e80*/  RED.E.ADD.F32.FTZ.RN.STRONG.GPU [R20.64+-0x600], R193 ;  /* 0xfffa00c11400798e */ /* 0x0083e4000c10e786 */
.L_x_11761:
[----:B------:R-:W-:Y:S05]  /*7e90*/  BSYNC B0 ;  /* 0x0000000000007941 */ /* 0x000fea0003800000 */
.L_x_11760:
[----:B------:R-:W2:Y:S01]  /*7ea0*/  LDS R5, [R5.X4+0x6a0] ;  /* 0x0006a00005057984 */ /* 0x000ea20000004800 */
[----:B------:R-:W-:Y:S01]  /*7eb0*/  BSSY B0, `(.L_x_11762) ;  /* 0x0000005000007945 */ /* 0x000fe20003800000 */
[----:B-1-3--:R-:W-:-:S02]  /*7ec0*/  IADD3 R193, R72, 0xe0, RZ ;  /* 0x000000e048c17810 */ /* 0x00afc40007ffe0ff */
[----:B------:R-:W-:Y:S01]  /*7ed0*/  LEA.HI.SX32 R7, R7, R72, 0x1b ;  /* 0x0000004807077211 */ /* 0x000fe200078fdaff */
[----:B------:R-:W-:Y:S05]  /*7ee0*/  @!P2 BRA `(.L_x_11763) ;  /* 0x000000100000a947 */ /* 0x000fea0003800000 */
[----:B--2---:R1:W-:Y:S02]  /*7ef0*/  RED.E.ADD.F32.FTZ.RN.STRONG.GPU [R20.64+-0x580], R5 ;  /* 0xfffa80051400798e */ /* 0x0043e4000c10e786 */
.L_x_11763:
[----:B------:R-:W-:Y:S05]  /*7f00*/  BSYNC B0 ;  /* 0x0000000000007941 */ /* 0x000fea0003800000 */
.L_x_11762:
[----:B------:R-:W3:Y:S01]  /*7f10*/  LDS R7, [R7.X4+0x720] ;  /* 0x0007200007077984 */ /* 0x000ee20000004800 */
[----:B------:R-:W-:Y:S01]  /*7f20*/  BSSY B0, `(.L_x_11764) ;  /* 0x0000005000007945 */ /* 0x000fe20003800000 */
[----:B-12---:R-:W-:Y:S02]  /*7f30*/  IADD3 R5, R72, 0x100, RZ ;  /* 0x0000010048057810 */ /* 0x006fe40007ffe0ff */
[----:B------:R-:W-:Y:S01]  /*7f40*/  LEA.HI.SX32 R193, R193, R72, 0x1b ;  /* 0x00000048c1c17211 */ /* 0x000fe200078fdaff */
[----:B------:R-:W-:Y:S05]  /*7f50*/  @!P3 BRA `(.L_x_11765) ;  /* 0x000000100000b947 */ /* 0x000fea0003800000 */
[----:B---3--:R1:W-:Y:S02]  /*7f60*/  RED.E.ADD.F32.FTZ.RN.STRONG.GPU [R20.64+-0x500], R7 ;  /* 0xfffb00071400798e */ /* 0x0083e4000c10e786 */
.L_x_11765:
[----:B------:R-:W-:Y:S05]  /*7f70*/  BSYNC B0 ;  /* 0x0000000000007941 */ /* 0x000fea0003800000 */
.L_x_11764:
[----:B------:R-:W2:Y:S01]  /*7f80*/  LDS R193, [R193.X4+0x7a0] ;  /* 0x0007a000c1c17984 */ /* 0x000ea20000004800 */
[----:B------:R-:W-:Y:S01]  /*7f90*/  BSSY B0, `(.L_x_11766) ;  /* 0x0000004000007945 */ /* 0x000fe20003800000 */
[----:B------:R-:W-:Y:S01]  /*7fa0*/  LEA.HI.SX32 R5, R5, R72, 0x1b ;  /* 0x0000004805057211 */ /* 0x000fe200078fdaff */
[----:B------:R-:W-:Y:S05]  /*7fb0*/  @!P4 BRA `(.L_x_11767) ;  /* 0x000000100000c947 */ /* 0x000fea0003800000 */
[----:B--2---:R2:W-:Y:S02]  /*7fc0*/  RED.E.ADD.F32.FTZ.RN.STRONG.GPU [R20.64+-0x480], R193 ;  /* 0xfffb80c11400798e */ /* 0x0045e4000c10e786 */
.L_x_11767:
[----:B------:R-:W-:Y:S05]  /*7fd0*/  BSYNC B0 ;  /* 0x0000000000007941 */ /* 0x000fea0003800000 */
.L_x_11766:
[----:B------:R-:W4:Y:S01]  /*7fe0*/  LDS R5, [R5.X4+0x820] ;  /* 0x0008200005057984 */ /* 0x000f220000004800 */
[----:B------:R-:W-:Y:S01]  /*7ff0*/  BSSY B0, `(.L_x_11768) ;  /* 0x0000005000007945 */ /* 0x000fe20003800000 */
[----:B-1-3--:R-:W-:-:S02]  /*8000*/  IADD3 R7, R72, 0x120, RZ ;  /* 0x0000012048077810 */ /* 0x00afc40007ffe0ff */
[----:B--2---:R-:W-:Y:S01]  /*8010*/  IADD3 R193, R72, 0x140, RZ ;  /* 0x0000014048c17810 */ /* 0x004fe20007ffe0ff */
[----:B------:R-:W-:Y:S05]  /*8020*/  @!P5 BRA `(.L_x_11769) ;  /* 0x000000100000d947 */ /* 0x000fea0003800000 */
[----:B----4-:R1:W-:Y:S02]  /*8030*/  RED.E.ADD.F32.FTZ.RN.STRONG.GPU [R20.64+-0x400], R5 ;  /* 0xfffc00051400798e */ /* 0x0103e4000c10e786 */
.L_x_11769:
[----:B------:R-:W-:Y:S05]  /*8040*/  BSYNC B0 ;  /* 0x0000000000007941 */ /* 0x000fea0003800000 */
.L_x_11768:
        /* <DEDUP_REMOVED lines=14> */
.L_x_11771:
[----:B------:R-:W-:Y:S05]  /*8130*/  BSYNC B0 ;  /* 0x0000000000007941 */ /* 0x000fea0003800000 */
.L_x_11770:
[----:B------:R-:W2:Y:S01]  /*8140*/  LDS R193, [R193.X4+0x920] ;  /* 0x00092000c1c17984 */ /* 0x000ea20000004800 */
[----:B------:R-:W-:Y:S01]  /*8150*/  BSSY B0, `(.L_x_11772) ;  /* 0x0000005000007945 */ /* 0x000fe20003800000 */
[----:B-1----:R-:W-:-:S02]  /*8160*/  IADD3 R7, R72, 0x180, RZ ;  /* 0x0000018048077810 */ /* 0x002fc40007ffe0ff */
[----:B------:R-:W-:Y:S01]  /*8170*/  LEA.HI.SX32 R5, R5, R72, 0x1b ;  /* 0x0000004805057211 */ /* 0x000fe200078fdaff */
[----:B------:R-:W-:Y:S05]  /*8180*/  @!P0 BRA `(.L_x_11773) ;  /* 0x0000001000008947 */ /* 0x000fea0003800000 */
[----:B--2---:R1:W-:Y:S02]  /*8190*/  RED.E.ADD.F32.FTZ.RN.STRONG.GPU [R20.64+-0x300], R193 ;  /* 0xfffd00c11400798e */ /* 0x0043e4000c10e786 */
.L_x_11773:
[----:B------:R-:W-:Y:S05]  /*81a0*/  BSYNC B0 ;  /* 0x0000000000007941 */ /* 0x000fea0003800000 */
.L_x_11772:
[----:B------:R-:W3:Y:S01]  /*81b0*/  LDS R5, [R5.X4+0x9a0] ;  /* 0x0009a00005057984 */ /* 0x000ee20000004800 */
[----:B------:R-:W-:Y:S01]  /*81c0*/  BSSY B0, `(.L_x_11774) ;  /* 0x0000005000007945 */ /* 0x000fe20003800000 */
[----:B-12---:R-:W-:Y:S02]  /*81d0*/  IADD3 R193, R72, 0x1a0, RZ ;  /* 0x000001a048c17810 */ /* 0x006fe40007ffe0ff */
[----:B------:R-:W-:Y:S01]  /*81e0*/  LEA.HI.SX32 R7, R7, R72, 0x1b ;  /* 0x0000004807077211 */ /* 0x000fe200078fdaff */
[----:B------:R-:W-:Y:S05]  /*81f0*/  @!P1 BRA `(.L_x_11775) ;  /* 0x0000001000009947 */ /* 0x000fea0003800000 */
[----:B---3--:R1:W-:Y:S02]  /*8200*/  RED.E.ADD.F32.FTZ.RN.STRONG.GPU [R20.64+-0x280], R5 ;  /* 0xfffd80051400798e */ /* 0x0083e4000c10e786 */
.L_x_11775:
[----:B------:R-:W-:Y:S05]  /*8210*/  BSYNC B0 ;  /* 0x0000000000007941 */ /* 0x000fea0003800000 */
.L_x_11774:
[----:B------:R-:W2:Y:S01]  /*8220*/  LDS R7, [R7.X4+0xa20] ;  /* 0x000a200007077984 */ /* 0x000ea20000004800 */
[----:B------:R-:W-:Y:S01]  /*8230*/  BSSY B0, `(.L_x_11776) ;  /* 0x0000005000007945 */ /* 0x000fe20003800000 */
[----:B-1-3--:R-:W-:Y:S02]  /*8240*/  IADD3 R5, R72, 0x1c0, RZ ;  /* 0x000001c048057810 */ /* 0x00afe40007ffe0ff */
[----:B------:R-:W-:Y:S01]  /*8250*/  LEA.HI.SX32 R193, R193, R72, 0x1b ;  /* 0x00000048c1c17211 */ /* 0x000fe200078fdaff */
[----:B------:R-:W-:Y:S05]  /*8260*/  @!P2 BRA `(.L_x_11777) ;  /* 0x000000100000a947 */ /* 0x000fea0003800000 */
[----:B--2---:R1:W-:Y:S02]  /*8270*/  RED.E.ADD.F32.FTZ.RN.STRONG.GPU [R20.64+-0x200], R7 ;  /* 0xfffe00071400798e */ /* 0x0043e4000c10e786 */
.L_x_11777:
[----:B------:R-:W-:Y:S05]  /*8280*/  BSYNC B0 ;  /* 0x0000000000007941 */ /* 0x000fea0003800000 */
.L_x_11776:
[----:B------:R-:W3:Y:S01]  /*8290*/  LDS R193, [R193.X4+0xaa0] ;  /* 0x000aa000c1c17984 */ /* 0x000ee20000004800 */
[----:B------:R-:W-:Y:S01]  /*82a0*/  BSSY B0, `(.L_x_11778) ;  /* 0x0000005000007945 */ /* 0x000fe20003800000 */
[----:B-12---:R-:W-:-:S02]  /*82b0*/  IADD3 R7, R72, 0x1e0, RZ ;  /* 0x000001e048077810 */ /* 0x006fc40007ffe0ff */
[----:B------:R-:W-:Y:S01]  /*82c0*/  LEA.HI.SX32 R5, R5, R72, 0x1b ;  /* 0x0000004805057211 */ /* 0x000fe200078fdaff */
[----:B------:R-:W-:Y:S05]  /*82d0*/  @!P3 BRA `(.L_x_11779) ;  /* 0x000000100000b947 */ /* 0x000fea0003800000 */
[----:B---3--:R1:W-:Y:S02]  /*82e0*/  RED.E.ADD.F32.FTZ.RN.STRONG.GPU [R20.64+-0x180], R193 ;  /* 0xfffe80c11400798e */ /* 0x0083e4000c10e786 */
.L_x_11779:
[----:B------:R-:W-:Y:S05]  /*82f0*/  BSYNC B0 ;  /* 0x0000000000007941 */ /* 0x000fea0003800000 */
.L_x_11778:
[----:B------:R-:W2:Y:S01]  /*8300*/  LDS R5, [R5.X4+0xb20] ;  /* 0x000b200005057984 */ /* 0x000ea20000004800 */
[----:B------:R-:W-:Y:S01]  /*8310*/  BSSY B0, `(.L_x_11780) ;  /* 0x0000004000007945 */ /* 0x000fe20003800000 */
[----:B------:R-:W-:Y:S01]  /*8320*/  LEA.HI.SX32 R7, R7, R72, 0x1b ;  /* 0x0000004807077211 */ /* 0x000fe200078fdaff */
[----:B------:R-:W-:Y:S05]  /*8330*/  @!P4 BRA `(.L_x_11781) ;  /* 0x000000100000c947 */ /* 0x000fea0003800000 */
[----:B--2---:R2:W-:Y:S02]  /*8340*/  RED.E.ADD.F32.FTZ.RN.STRONG.GPU [R20.64+-0x100], R5 ;  /* 0xffff00051400798e */ /* 0x0045e4000c10e786 */
.L_x_11781:
[----:B------:R-:W-:Y:S05]  /*8350*/  BSYNC B0 ;  /* 0x0000000000007941 */ /* 0x000fea0003800000 */
.L_x_11780:
[----:B------:R-:W4:Y:S01]  /*8360*/  LDS R7, [R7.X4+0xba0] ;  /* 0x000ba00007077984 */ /* 0x000f220000004800 */
[----:B------:R-:W-:Y:S01]  /*8370*/  BSSY B0, `(.L_x_11782) ;  /* 0x0000003000007945 */ /* 0x000fe20003800000 */
[----:B------:R-:W-:Y:S05]  /*8380*/  @!P5 BRA `(.L_x_11783) ;  /* 0x000000100000d947 */ /* 0x000fea0003800000 */
[----:B----4-:R4:W-:Y:S02]  /*8390*/  RED.E.ADD.F32.FTZ.RN.STRONG.GPU [R20.64+-0x80], R7 ;  /* 0xffff80071400798e */ /* 0x0109e4000c10e786 */
.L_x_11783:
[----:B------:R-:W-:Y:S05]  /*83a0*/  BSYNC B0 ;  /* 0x0000000000007941 */ /* 0x000fea0003800000 */
.L_x_11782:
        /* <DEDUP_REMOVED lines=88> */
[----:B------:R-:W-:Y:S01]  /*8930*/  FFMA.FTZ R103, R110, R32, R103 ;  /* 0x000000206e677223 */ /* 0x000fe20000010067 */
[----:B------:R-:W-:Y:S01]  /*8940*/  SHFL.DOWN PT, R23, R4, 0x10, 0x1f ;  /* 0x0a001f0004177f89 */ /* 0x000fe200000e0000 */
[----:B------:R-:W-:Y:S02]  /*8950*/  FFMA.FTZ R109, R109, R110, R154 ;  /* 0x0000006e6d6d7223 */ /* 0x000fe4000001009a */
[----:B------:R-:W-:Y:S01]  /*8960*/  FADD.FTZ R99, R22, R99 ;  /* 0x0000006316637221 */ /* 0x000fe20000010000 */
[----:B------:R-:W0:Y:S01]  /*8970*/  SHFL.DOWN PT, R110, R5, 0x10, 0x1f ;  /* 0x0a001f00056e7f89 */ /* 0x000e2200000e0000 */
[----:B------:R-:W-:Y:S02]  /*8980*/  FMUL.FTZ R22, R119, R185 ;  /* 0x000000b977167220 */ /* 0x000fe40000410000 */
[----:B------:R-:W-:Y:S02]  /*8990*/  FFMA.FTZ R105, R20, R36, R105 ;  /* 0x0000002414697223 */ /* 0x000fe40000010069 */
        /* <DEDUP_REMOVED lines=58> */
.L_x_11785:
[----:B0-----:R-:W-:Y:S05]  /*8d40*/  BSYNC B0 ;  /* 0x0000000000007941 */ /* 0x001fea0003800000 */
.L_x_11784:
[----:B------:R-:W-:Y:S02]  /*8d50*/  IADD3 R83, R83, 0x1, RZ ;  /* 0x0000000153537810 */ /* 0x000fe40007ffe0ff */
[----:B------:R-:W-:-:S02]  /*8d60*/  IADD3 R82, P1, R82, 0x1, RZ ;  /* 0x0000000152527810 */ /* 0x000fc40007f3e0ff */
[----:B------:R-:W-:Y:S02]  /*8d70*/  ISETP.GE.AND P0, PT, R83, c[0x0][0x16c], PT ;  /* 0x00005b0053007a0c */ /* 0x000fe40003f06270 */
[----:B------:R-:W-:-:S11]  /*8d80*/  IADD3.X R81, RZ, R81, RZ, P1, !PT ;  /* 0x00000051ff517210 */ /* 0x000fd60000ffe4ff */
[----:B------:R-:W-:Y:S01]  /*8d90*/  @P0 CALL.REL.NOINC `(.L_x_11739) ;  /* 0x0000001000000944 */ /* 0x000fe20003c00000 */
[----:B------:R-:W-:Y:S05]  /*8da0*/  BRA `(.L_x_11786) ;  /* 0xffffb2a000007947 */ /* 0x000fea000383ffff */
.L_x_11739:
        /* <DEDUP_REMOVED lines=57> */
[----:B0-----:R-:W-:-:S05]  /*9140*/  HADD2.F32 R5, -RZ, R12.H0_H0 ;  /* 0x2000000cff057230 */ /* 0x001fca0000004100 */
[----:B------:R-:W-:Y:S01]  /*9150*/  FADD.FTZ R7, R5, R76 ;  /* 0x0000004c05077221 */ /* 0x000fe20000010000 */
[----:B-1----:R-:W-:-:S04]  /*9160*/  HADD2.F32 R5, -RZ, R10.H0_H0 ;  /* 0x2000000aff057230 */ /* 0x002fc80000004100 */
[----:B------:R-:W-:Y:S01]  /*9170*/  FSETP.GTU.FTZ.AND P0, PT, R7, 20, PT ;  /* 0x41a000000700780b */ /* 0x000fe20003f1c000 */
[--C-:B------:R-:W-:Y:S01]  /*9180*/  FADD.FTZ R10, R5, R76.reuse ;  /* 0x0000004c050a7221 */ /* 0x100fe20000010000 */
[----:B--2---:R-:W-:Y:S02]  /*9190*/  HADD2.F32 R5, -RZ, R3.H0_H0 ;  /* 0x20000003ff057230 */ /* 0x004fe40000004100 */
[----:B------:R-:W0:Y:S02]  /*91a0*/  LDS.U16 R3, [R46+0xc] ;  /* 0x00000c002e037984 */ /* 0x000e240000000400 */
[----:B------:R-:W-:Y:S01]  /*91b0*/  FSETP.GTU.FTZ.AND P5, PT, R10, 20, PT ;  /* 0x41a000000a00780b */ /* 0x000fe20003fbc000 */
[----:B------:R-:W-:Y:S01]  /*91c0*/  FADD.FTZ R12, R5, R76 ;  /* 0x0000004c050c7221 */ /* 0x000fe20000010000 */
[----:B---3--:R-:W-:Y:S01]  /*91d0*/  HADD2.F32 R11, -RZ, R0.H0_H0 ;  /* 0x20000000ff0b7230 */ /* 0x008fe20000004100 */
[----:B------:R-:W1:Y:S04]  /*91e0*/  LDS.U16 R5, [R46+0xe] ;  /* 0x00000e002e057984 */ /* 0x000e680000000400 */
[----:B------:R-:W-:Y:S01]  /*91f0*/  @!P0 FMUL.FTZ R6, R7, -1.4426950216293334961 ;  /* 0xbfb8aa3b07068820 */ /* 0x000fe20000410000 */
[----:B------:R-:W-:Y:S01]  /*9200*/  BAR.SYNC.DEFER_BLOCKING 0x0 ;  /* 0x0000000000007b1d */ /* 0x000fe20000010000 */
[----:B------:R-:W-:-:S05]  /*9210*/  FSETP.GTU.FTZ.AND P4, PT, R12, 20, PT ;  /* 0x41a000000c00780b */ /* 0x000fca0003f9c000 */
[----:B------:R-:W2:Y:S01]  /*9220*/  @!P0 MUFU.EX2 R6, R6 ;  /* 0x0000000600068308 */ /* 0x000ea20000000800 */
[----:B------:R-:W-:-:S07]  /*9230*/  @!P5 FMUL.FTZ R7, R10, -1.4426950216293334961 ;  /* 0xbfb8aa3b0a07d820 */ /* 0x000fce0000410000 */
[----:B------:R-:W-:Y:S01]  /*9240*/  @!P4 FMUL.FTZ R10, R12, -1.4426950216293334961 ;  /* 0xbfb8aa3b0c0ac820 */ /* 0x000fe20000410000 */
[----:B------:R-:W3:Y:S01]  /*9250*/  @!P5 MUFU.EX2 R7, R7 ;  /* 0x000000070007d308 */ /* 0x000ee20000000800 */
[----:B------:R-:W-:Y:S02]  /*9260*/  FADD.FTZ R12, R11, R76 ;  /* 0x0000004c0b0c7221 */ /* 0x000fe40000010000 */
[----:B--2---:R-:W-:-:S03]  /*9270*/  @!P0 FADD.FTZ R0, R6, 1 ;  /* 0x3f80000006008421 */ /* 0x004fc60000010000 */
[----:B------:R-:W-:Y:S02]  /*9280*/  FSETP.GTU.FTZ.AND P3, PT, R12, 20, PT ;  /* 0x41a000000c00780b */ /* 0x000fe40003f7c000 */
[----:B------:R-:W2:Y:S01]  /*9290*/  @!P0 MUFU.RCP R13, R0 ;  /* 0x00000000000d8308 */ /* 0x000ea20000001000 */
[----:B----4-:R-:W-:Y:S02]  /*92a0*/  HADD2.F32 R11, -RZ, R2.H0_H0 ;  /* 0x20000002ff0b7230 */ /* 0x010fe40000004100 */
[----:B0-----:R-:W-:Y:S01]  /*92b0*/  HADD2.F32 R3, -RZ, R3.H0_H0 ;  /* 0x20000003ff037230 */ /* 0x001fe20000004100 */
[----:B---3--:R-:W-:Y:S02]  /*92c0*/  @!P5 FADD.FTZ R7, R7, 1 ;  /* 0x3f8000000707d421 */ /* 0x008fe40000010000 */
[----:B------:R-:W-:Y:S01]  /*92d0*/  FADD.FTZ R6, R11, R76 ;  /* 0x0000004c0b067221 */ /* 0x000fe20000010000 */
[----:B------:R-:W-:-:S04]  /*92e0*/  HADD2.F32 R11, -RZ, R4.H0_H0 ;  /* 0x20000004ff0b7230 */ /* 0x000fc80000004100 */
[----:B------:R-:W-:Y:S01]  /*92f0*/  @!P3 FMUL.FTZ R2, R12, -1.4426950216293334961 ;  /* 0xbfb8aa3b0c02b820 */ /* 0x000fe20000410000 */
[----:B------:R0:W3:Y:S01]  /*9300*/  @!P5 MUFU.RCP R4, R7 ;  /* 0x000000070004d308 */ /* 0x0000e20000001000 */
[----:B------:R-:W-:Y:S02]  /*9310*/  FADD.FTZ R12, R3, R76 ;  /* 0x0000004c030c7221 */ /* 0x000fe40000010000 */
[----:B--2---:R-:W-:-:S03]  /*9320*/  @!P0 FMUL.FTZ R94, R94, R13 ;  /* 0x0000000d5e5e8220 */ /* 0x004fc60000410000 */
[----:B------:R-:W-:Y:S01]  /*9330*/  FSETP.GTU.FTZ.AND P0, PT, R12, 20, PT ;  /* 0x41a000000c00780b */ /* 0x000fe20003f1c000 */
[----:B------:R-:W-:-:S05]  /*9340*/  FADD.FTZ R11, R11, R76 ;  /* 0x0000004c0b0b7221 */ /* 0x000fca0000010000 */
[----:B------:R-:W-:Y:S02]  /*9350*/  FSETP.GTU.FTZ.AND P1, PT, R11, 20, PT ;  /* 0x41a000000b00780b */ /* 0x000fe40003f3c000 */
[----:B0-----:R-:W-:Y:S01]  /*9360*/  PRMT R7, R105, 0x7632, R7 ;  /* 0x0000763269077816 */ /* 0x001fe20000000007 */
[----:B---3--:R-:W-:-:S04]  /*9370*/  @!P5 FMUL.FTZ R93, R93, R4 ;  /* 0x000000045d5dd220 */ /* 0x008fc80000410000 */
[----:B------:R-:W-:Y:S01]  /*9380*/  @!P0 FMUL.FTZ R4, R12, -1.4426950216293334961 ;  /* 0xbfb8aa3b0c048820 */ /* 0x000fe20000410000 */
[----:B------:R-:W-:Y:S01]  /*9390*/  PRMT R12, R103, 0x7632, R12 ;  /* 0x00007632670c7816 */ /* 0x000fe2000000000c */
[----:B------:R-:W-:Y:S01]  /*93a0*/  STS.U16 [R46], R107 ;  /* 0x0000006b2e007388 */ /* 0x000fe20000000400 */
[----:B------:R-:W-:-:S03]  /*93b0*/  FSETP.GTU.FTZ.AND P2, PT, R6, 20, PT ;  /* 0x41a000000600780b */ /* 0x000fc60003f5c000 */
[----:B------:R-:W-:Y:S01]  /*93c0*/  STS.U16 [R46+0x2], R23 ;  /* 0x000002172e007388 */ /* 0x000fe20000000400 */
[----:B------:R-:W-:-:S03]  /*93d0*/  @!P1 FMUL.FTZ R3, R11, -1.4426950216293334961 ;  /* 0xbfb8aa3b0b039820 */ /* 0x000fc60000410000 */
[----:B------:R-:W-:Y:S04]  /*93e0*/  STS.U16 [R46+0x4], R105 ;  /* 0x000004692e007388 */ /* 0x000fe80000000400 */
        /* <DEDUP_REMOVED lines=17> */
[----:B------:R-:W-:-:S04]  /*9500*/  @!P2 FMUL.FTZ R0, R6, -1.4426950216293334961 ;  /* 0xbfb8aa3b0600a820 */ /* 0x000fc80000410000 */
[----:B------:R-:W-:-:S05]  /*9510*/  FADD.FTZ R6, R5, R76 ;  /* 0x0000004c05067221 */ /* 0x000fca0000010000 */
[C---:B------:R-:W-:Y:S01]  /*9520*/  FSETP.GTU.FTZ.AND P5, PT, R6.reuse, 20, PT ;  /* 0x41a000000600780b */ /* 0x040fe20003fbc000 */
[----:B------:R-:W1:Y:S08]  /*9530*/  @!P4 MUFU.EX2 R10, R10 ;  /* 0x0000000a000ac308 */ /* 0x000e700000000800 */
[----:B------:R-:W2:Y:S01]  /*9540*/  @!P3 MUFU.EX2 R2, R2 ;  /* 0x000000020002b308 */ /* 0x000ea20000000800 */
[----:B------:R-:W3:Y:S03]  /*9550*/  LDS R37, [0x210] ;  /* 0x00021000ff257984 */ /* 0x000ee60000000800 */
[----:B------:R-:W-:-:S04]  /*9560*/  @!P5 FMUL.FTZ R6, R6, -1.4426950216293334961 ;  /* 0xbfb8aa3b0606d820 */ /* 0x000fc80000410000 */
[----:B------:R-:W-:Y:S01]  /*9570*/  @!P1 MUFU.EX2 R3, R3 ;  /* 0x0000000300039308 */ /* 0x000fe20000000800 */
[----:B-1----:R-:W-:-:S07]  /*9580*/  @!P4 FADD.FTZ R10, R10, 1 ;  /* 0x3f8000000a0ac421 */ /* 0x002fce0000010000 */
[----:B------:R-:W1:Y:S01]  /*9590*/  @!P5 MUFU.EX2 R6, R6 ;  /* 0x000000060006d308 */ /* 0x000e620000000800 */
[----:B--2---:R-:W-:Y:S02]  /*95a0*/  @!P3 FADD.FTZ R2, R2, 1 ;  /* 0x3f8000000202b421 */ /* 0x004fe40000010000 */
[----:B0-----:R-:W-:-:S05]  /*95b0*/  IMAD R12, R74, c[0x0][0x2d8], RZ ;  /* 0x0000b6004a0c7a24 */ /* 0x001fca00078e02ff */
[----:B------:R-:W0:Y:S01]  /*95c0*/  @!P2 MUFU.EX2 R0, R0 ;  /* 0x000000000000a308 */ /* 0x000e220000000800 */
[----:B------:R-:W-:-:S07]  /*95d0*/  IMAD R43, R77, c[0x0][0x2dc], R12 ;  /* 0x0000b7004d2b7a24 */ /* 0x000fce00078e020c */
[----:B------:R2:W4:Y:S01]  /*95e0*/  @!P0 MUFU.EX2 R5, R4 ;  /* 0x0000000400058308 */ /* 0x0005220000000800 */
[----:B-1----:R-:W-:-:S07]  /*95f0*/  @!P5 FADD.FTZ R6, R6, 1 ;  /* 0x3f8000000606d421 */ /* 0x002fce0000010000 */
[----:B------:R-:W1:Y:S01]  /*9600*/  @!P4 MUFU.RCP R10, R10 ;  /* 0x0000000a000ac308 */ /* 0x000e620000001000 */
[----:B--2---:R-:W-:-:S07]  /*9610*/  @!P1 FADD.FTZ R4, R3, 1 ;  /* 0x3f80000003049421 */ /* 0x004fce0000010000 */
[----:B------:R2:W5:Y:S01]  /*9620*/  @!P3 MUFU.RCP R7, R2 ;  /* 0x000000020007b308 */ /* 0x0005620000001000 */
[----:B0-----:R-:W-:Y:S02]  /*9630*/  @!P2 FADD.FTZ R0, R0, 1 ;  /* 0x3f8000000000a421 */ /* 0x001fe40000010000 */
[----:B--2---:R-:W-:-:S05]  /*9640*/  IMAD.WIDE.U32 R2, R77, c[0x0][0x2d8], RZ ;  /* 0x0000b6004d027a25 */ /* 0x004fca00078e00ff */
[----:B------:R-:W0:Y:S01]  /*9650*/  @!P5 MUFU.RCP R41, R6 ;  /* 0x000000060029d308 */ /* 0x000e220000001000 */
[----:B------:R-:W-:Y:S01]  /*9660*/  IADD3 R3, R3, R43, RZ ;  /* 0x0000002b03037210 */ /* 0x000fe20007ffe0ff */
[----:B----4-:R-:W-:-:S04]  /*9670*/  @!P0 FADD.FTZ R5, R5, 1 ;  /* 0x3f80000005058421 */ /* 0x010fc80000010000 */
[----:B------:R-:W-:Y:S02]  /*9680*/  IMAD.WIDE.U32 R2, R80, c[0x0][0x2e0], R2 ;  /* 0x0000b80050027a25 */ /* 0x000fe400078e0002 */
[----:B------:R-:W2:Y:S02]  /*9690*/  @!P2 MUFU.RCP R0, R0 ;  /* 0x000000000000a308 */ /* 0x000ea40000001000 */
[----:B-1----:R-:W-:Y:S01]  /*96a0*/  @!P4 FMUL.FTZ R95, R95, R10 ;  /* 0x0000000a5f5fc220 */ /* 0x002fe20000410000 */
[----:B------:R-:W-:-:S05]  /*96b0*/  IADD3 R2, P4, R33, R2, RZ ;  /* 0x0000000221027210 */ /* 0x000fca0007f9e0ff */
[----:B------:R-:W1:Y:S01]  /*96c0*/  @!P1 MUFU.RCP R39, R4 ;  /* 0x0000000400279308 */ /* 0x000e620000001000 */
[----:B------:R-:W-:Y:S02]  /*96d0*/  IADD3.X R3, R31, R45, R3, P4, !PT ;  /* 0x0000002d1f037210 */ /* 0x000fe400027fe403 */
[----:B---3--:R-:W-:-:S05]  /*96e0*/  ISETP.GE.AND P4, PT, R60, R37, PT ;  /* 0x000000253c00720c */ /* 0x008fca0003f86270 */
[----:B------:R-:W3:Y:S01]  /*96f0*/  @!P0 MUFU.RCP R12, R5 ;  /* 0x00000005000c8308 */ /* 0x000ee20000001000 */
[----:B-----5:R-:W-:Y:S02]  /*9700*/  @!P3 FMUL.FTZ R96, R96, R7 ;  /* 0x000000076060b220 */ /* 0x020fe40000410000 */
[----:B0-----:R-:W-:Y:S01]  /*9710*/  @!P5 FMUL.FTZ R100, R100, R41 ;  /* 0x000000296464d220 */ /* 0x001fe20000410000 */
[----:B------:R-:W-:Y:S01]  /*9720*/  LEA R7, P5, R60, c[0x0][0x330], 0x1 ;  /* 0x0000cc003c077a11 */ /* 0x000fe200078a08ff */
[----:B--2---:R-:W-:-:S03]  /*9730*/  @!P2 FMUL.FTZ R97, R97, R0 ;  /* 0x000000006161a220 */ /* 0x004fc60000410000 */
[----:B------:R-:W-:Y:S02]  /*9740*/  LEA.HI.X R0, R60, c[0x0][0x334], R59, 0x1, P5 ;  /* 0x0000cd003c007a11 */ /* 0x000fe400028f0c3b */
[----:B------:R-:W-:Y:S01]  /*9750*/  LEA R6, P5, R2, R7, 0x1 ;  /* 0x0000000702067211 */ /* 0x000fe200078a08ff */
[----:B-1----:R-:W-:Y:S01]  /*9760*/  @!P1 FMUL.FTZ R98, R98, R39 ;  /* 0x0000002762629220 */ /* 0x002fe20000410000 */
[-C--:B------:R-:W-:Y:S02]  /*9770*/  ISETP.GE.AND P3, PT, R22, R37.reuse, PT ;  /* 0x000000251600720c */ /* 0x080fe40003f66270 */
[-C--:B------:R-:W-:Y:S01]  /*9780*/  ISETP.GE.AND P2, PT, R24, R37.reuse, PT ;  /* 0x000000251800720c */ /* 0x080fe20003f46270 */
[----:B---3--:R-:W-:Y:S01]  /*9790*/  @!P0 FMUL.FTZ R99, R99, R12 ;  /* 0x0000000c63638220 */ /* 0x008fe20000410000 */
[-C--:B------:R-:W-:Y:S02]  /*97a0*/  ISETP.GE.AND P1, PT, R26, R37.reuse, PT ;  /* 0x000000251a00720c */ /* 0x080fe40003f26270 */
        /* <DEDUP_REMOVED lines=14> */
.L_x_11788:
[----:B------:R-:W-:Y:S05]  /*9890*/  BSYNC B0 ;  /* 0x0000000000007941 */ /* 0x000fea0003800000 */
.L_x_11787:
        /* <DEDUP_REMOVED lines=66> */
.L_x_11790:
[----:B------:R-:W-:Y:S05]  /*9cc0*/  BSYNC B0 ;  /* 0x0000000000007941 */ /* 0x000fea0003800000 */
.L_x_11789:
        /* <DEDUP_REMOVED lines=38> */
.L_x_11717:
        /* <DEDUP_REMOVED lines=24> */
.L_x_11793:
[----:B0-----:R-:W-:Y:S05]  /*a0b0*/  BSYNC B0 ;  /* 0x0000000000007941 */ /* 0x001fea0003800000 */
.L_x_11792:
        /* <DEDUP_REMOVED lines=23> */
.L_x_11795:
[----:B-1----:R-:W1:Y:S02]  /*a230*/  S2R R13, SR_TID.X ;  /* 0x00000000000d7919 */ /* 0x002e640000002100 */
.L_x_11796:
[----:B0-----:R-:W-:Y:S05]  /*a240*/  BSYNC B0 ;  /* 0x0000000000007941 */ /* 0x001fea0003800000 */
.L_x_11794:
        /* <DEDUP_REMOVED lines=10> */
.L_x_11797:
        /* <DEDUP_REMOVED lines=28> */
.L_x_11798:
        /* <DEDUP_REMOVED lines=13> */
.L_x_14731:


//--------------------- .text._Z25selective_scan_bwd_kernelI32Selective_Scan_bwd_kernel_traitsILi32ELi8ELb0ELb1ELb1ELb0ELb0EN3c104HalfENS1_7complexIfEEEEv12SSMParamsBwd --------------------------
	.section	.text._Z25selective_scan_bwd_kernelI32Selective_Scan_bwd_kernel_traitsILi32ELi8ELb0ELb1ELb1ELb0ELb0EN3c104HalfENS1_7complexIfEEEEv12SSMParamsBwd,"ax",@progbits
	.sectioninfo	@"SHI_REGISTERS=228"
	.align	128
        .global         _Z25selective_scan_bwd_kernelI32Selective_Scan_bwd_kernel_traitsILi32ELi8ELb0ELb1ELb1ELb0ELb0EN3c104HalfENS1_7complexIfEEEEv12SSMParamsBwd
        .type           _Z25selective_scan_bwd_kernelI32Selective_Scan_bwd_kernel_traitsILi32ELi8ELb0ELb1ELb1ELb0ELb0EN3c104HalfENS1_7complexIfEEEEv12SSMParamsBwd,@function
        .size           _Z25selective_scan_bwd_kernelI32Selective_Scan_bwd_kernel_traitsILi32ELi8ELb0ELb1ELb1ELb0ELb0EN3c104HalfENS1_7complexIfEEEEv12SSMParamsBwd,(.L_x_14732 - _Z25selective_scan_bwd_kernelI32Selective_Scan_bwd_kernel_traitsILi32ELi8ELb0ELb1ELb1ELb0ELb0EN3c104HalfENS1_7complexIfEEEEv12SSMParamsBwd)
        .other          _Z25selective_scan_bwd_kernelI32Selective_Scan_bwd_kernel_traitsILi32ELi8ELb0ELb1ELb1ELb0ELb0EN3c104HalfENS1_7complexIfEEEEv12SSMParamsBwd,@"STO_CUDA_ENTRY STV_DEFAULT"
_Z25selective_scan_bwd_kernelI32Selective_Scan_bwd_kernel_traitsILi32ELi8ELb0ELb1ELb1ELb0ELb0EN3c104HalfENS1_7complexIfEEEEv12SSMParamsBwd:
.text._Z25selective_scan_bwd_kernelI32Selective_Scan_bwd_kernel_traitsILi32ELi8ELb0ELb1ELb1ELb0ELb0EN3c104HalfENS1_7complexIfEEEEv12SSMParamsBwd:
[----:B------:R-:W-:Y:S02]  /*0000*/  MOV R1, c[0x0][0x28] ;  /* 0x00000a0000017a02 */ /* 0x000fe40000000f00 */
[----:B------:R-:W-:Y:S01]  /*0010*/  IABS R19, c[0x0][0x178] ;  /* 0x00005e0000137a13 */ /* 0x000fe20000000000 */
[----:B------:R-:W0:Y:S01]  /*0020*/  S2R R28, SR_CTAID.Y ;  /* 0x00000000001c7919 */ /* 0x000e220000002600 */
[----:B------:R-:W-:Y:S01]  /*0030*/  ISETP.NE.U32.AND P0, PT, RZ, c[0x0][0x238], PT ;  /* 0x00008e00ff007a0c */ /* 0x000fe20003f05070 */
[----:B------:R-:W-:Y:S01]  /*0040*/  CS2R R30, SRZ ;  /* 0x00000000001e7805 */ /* 0x000fe2000001ff00 */
[----:B------:R-:W1:Y:S01]  /*0050*/  I2F.RP R0, R19 ;  /* 0x0000001300007306 */ /* 0x000e620000209400 */
[----:B------:R-:W-:Y:S01]  /*0060*/  ISETP.NE.U32.AND P1, PT, RZ, c[0x0][0x250], PT ;  /* 0x00009400ff007a0c */ /* 0x000fe20003f25070 */
[----:B------:R-:W-:Y:S01]  /*0070*/  ULDC.64 UR10, c[0x0][0x118] ;  /* 0x00004600000a7ab9 */ /* 0x000fe20000000a00 */
[----:B------:R-:W-:Y:S01]  /*0080*/  ISETP.NE.AND.EX P0, PT, RZ, c[0x0][0x23c], PT, P0 ;  /* 0x00008f00ff007a0c */ /* 0x000fe20003f05300 */
[----:B------:R-:W2:Y:S01]  /*0090*/  S2R R33, SR_CTAID.X ;  /* 0x0000000000217919 */ /* 0x000ea20000002500 */
[----:B------:R-:W-:-:S03]  /*00a0*/  ISETP.NE.AND.EX P1, PT, RZ, c[0x0][0x254], PT, P1 ;  /* 0x00009500ff007a0c */ /* 0x000fc60003f25310 */
[----:B-1----:R-:W1:Y:S01]  /*00b0*/  MUFU.RCP R0, R0 ;  /* 0x0000000000007308 */ /* 0x002e620000001000 */
[----:B0-----:R-:W-:-:S07]  /*00c0*/  SHF.R.S32.HI R29, RZ, 0x1f, R28 ;  /* 0x0000001fff1d7819 */ /* 0x001fce000001141c */
[C---:B------:R-:W-:Y:S02]  /*00d0*/  @P0 LEA R2, P2, R28.reuse, c[0x0][0x238], 0x2 ;  /* 0x00008e001c020a11 */ /* 0x040fe400078410ff */
        /* <DEDUP_REMOVED lines=9> */
[----:B------:R-:W-:Y:S01]  /*0170*/  ISETP.NE.AND P0, PT, RZ, c[0x0][0x178], PT ;  /* 0x00005e00ff007a0c */ /* 0x000fe20003f05270 */
[----:B------:R-:W-:Y:S01]  /*0180*/  HFMA2.MMA R34, -RZ, RZ, 0, 0 ;  /* 0x00000000ff227435 */ /* 0x000fe200000001ff */
[----:B------:R-:W-:Y:S01]  /*0190*/  MOV R36, RZ ;  /* 0x000000ff00247202 */ /* 0x000fe20000000f00 */
[C---:B------:R-:W-:Y:S01]  /*01a0*/  IMAD R0, R32.reuse, c[0x0][0x1d0], RZ ;  /* 0x0000740020007a24 */ /* 0x040fe200078e02ff */
[----:B-1----:R-:W-:Y:S01]  /*01b0*/  HFMA2.MMA R6, -RZ, RZ, 0, 0 ;  /* 0x00000000ff067435 */ /* 0x002fe200000001ff */
[----:B------:R-:W-:Y:S01]  /*01c0*/  IMAD R10, R32, c[0x0][0x278], RZ ;  /* 0x00009e00200a7a24 */ /* 0x000fe200078e02ff */
[----:B----4-:R-:W-:Y:S01]  /*01d0*/  IABS R4, R28 ;  /* 0x0000001c00047213 */ /* 0x010fe20000000000 */
[----:B------:R-:W-:-:S02]  /*01e0*/  IMAD R5, R33, c[0x0][0x1d4], R0 ;  /* 0x0000750021057a24 */ /* 0x000fc400078e0200 */
[C---:B------:R-:W-:Y:S01]  /*01f0*/  IMAD R12, R32.reuse, c[0x0][0x190], RZ ;  /* 0x00006400200c7a24 */ /* 0x040fe200078e02ff */
[----:B---3--:R-:W-:Y:S01]  /*0200*/  IADD3 R8, RZ, -R7, RZ ;  /* 0x80000007ff087210 */ /* 0x008fe20007ffe0ff */
[----:B------:R-:W-:Y:S02]  /*0210*/  IMAD R14, R32, c[0x0][0x1b0], RZ ;  /* 0x00006c00200e7a24 */ /* 0x000fe400078e02ff */
[C---:B------:R-:W-:Y:S02]  /*0220*/  IMAD R13, R33.reuse, c[0x0][0x27c], R10 ;  /* 0x00009f00210d7a24 */ /* 0x040fe400078e020a */
[----:B0-----:R-:W-:Y:S02]  /*0230*/  IMAD R3, R8, R19, RZ ;  /* 0x0000001308037224 */ /* 0x001fe400078e02ff */
[----:B------:R-:W-:Y:S01]  /*0240*/  IMAD R15, R33, c[0x0][0x194], R12 ;  /* 0x00006500210f7a24 */ /* 0x000fe200078e020c */
[----:B------:R-:W-:Y:S01]  /*0250*/  MOV R12, c[0x0][0x174] ;  /* 0x00005d00000c7a02 */ /* 0x000fe20000000f00 */
[----:B------:R-:W-:Y:S01]  /*0260*/  IMAD.HI.U32 R7, R7, R3, R6 ;  /* 0x0000000307077227 */ /* 0x000fe200078e0006 */
[----:B------:R-:W-:-:S03]  /*0270*/  LOP3.LUT R6, R28, c[0x0][0x178], RZ, 0x3c, !PT ;  /* 0x00005e001c067a12 */ /* 0x000fc600078e3cff */
[----:B------:R-:W-:Y:S01]  /*0280*/  IMAD.WIDE.U32 R2, R33, c[0x0][0x1d0], RZ ;  /* 0x0000740021027a25 */ /* 0x000fe200078e00ff */
[----:B------:R-:W-:-:S03]  /*0290*/  ISETP.GE.AND P3, PT, R6, RZ, PT ;  /* 0x000000ff0600720c */ /* 0x000fc60003f66270 */
[----:B------:R-:W-:Y:S01]  /*02a0*/  IMAD.HI.U32 R35, R7, R4, RZ ;  /* 0x0000000407237227 */ /* 0x000fe200078e00ff */
[----:B------:R-:W-:-:S03]  /*02b0*/  IADD3 R3, R3, R5, RZ ;  /* 0x0000000503037210 */ /* 0x000fc60007ffe0ff */
[----:B------:R-:W-:Y:S01]  /*02c0*/  IMAD R6, R32, c[0x0][0x1e0], RZ ;  /* 0x0000780020067a24 */ /* 0x000fe200078e02ff */
[----:B------:R-:W-:Y:S01]  /*02d0*/  IADD3 R0, -R35, RZ, RZ ;  /* 0x000000ff23007210 */ /* 0x000fe20007ffe1ff */
[----:B------:R-:W-:-:S04]  /*02e0*/  IMAD.WIDE.U32 R10, R33, c[0x0][0x1b0], RZ ;  /* 0x00006c00210a7a25 */ /* 0x000fc800078e00ff */
[----:B------:R-:W-:Y:S02]  /*02f0*/  IMAD R0, R19, R0, R4 ;  /* 0x0000000013007224 */ /* 0x000fe400078e0204 */
[----:B------:R-:W-:-:S03]  /*0300*/  IMAD.WIDE.U32 R4, R33, c[0x0][0x1e0], RZ ;  /* 0x0000780021047a25 */ /* 0x000fc600078e00ff */
[----:B------:R-:W-:Y:S01]  /*0310*/  ISETP.GT.U32.AND P2, PT, R19, R0, PT ;  /* 0x000000001300720c */ /* 0x000fe20003f44070 */
[C---:B------:R-:W-:Y:S02]  /*0320*/  IMAD R9, R33.reuse, c[0x0][0x1e4], R6 ;  /* 0x0000790021097a24 */ /* 0x040fe400078e0206 */
[----:B------:R-:W-:-:S03]  /*0330*/  IMAD.WIDE.U32 R6, R33, c[0x0][0x278], RZ ;  /* 0x00009e0021067a25 */ /* 0x000fc600078e00ff */
[----:B------:R-:W-:Y:S01]  /*0340*/  IADD3 R5, R5, R9, RZ ;  /* 0x0000000905057210 */ /* 0x000fe20007ffe0ff */
[----:B------:R-:W-:Y:S01]  /*0350*/  IMAD R17, R33, c[0x0][0x1b4], R14 ;  /* 0x00006d0021117a24 */ /* 0x000fe200078e020e */
[----:B------:R-:W-:Y:S01]  /*0360*/  IADD3 R7, R7, R13, RZ ;  /* 0x0000000d07077210 */ /* 0x000fe20007ffe0ff */
[----:B------:R-:W-:Y:S01]  /*0370*/  IMAD.WIDE.U32 R8, R33, c[0x0][0x190], RZ ;  /* 0x0000640021087a25 */ /* 0x000fe200078e00ff */
[----:B------:R-:W-:Y:S02]  /*0380*/  LEA R13, R12, 0xffffff00, 0x8 ;  /* 0xffffff000c0d7811 */ /* 0x000fe400078e40ff */
[----:B------:R-:W-:Y:S01]  /*0390*/  IADD3 R11, R11, R17, RZ ;  /* 0x000000110b0b7210 */ /* 0x000fe20007ffe0ff */
[----:B------:R-:W-:Y:S01]  /*03a0*/  IMAD.WIDE.U32 R4, R28, c[0x0][0x1e8], R4 ;  /* 0x00007a001c047a25 */ /* 0x000fe200078e0004 */
[-C--:B------:R-:W-:Y:S02]  /*03b0*/  @!P2 IADD3 R0, R0, -R19.reuse, RZ ;  /* 0x800000130000a210 */ /* 0x080fe40007ffe0ff */
[----:B------:R-:W-:Y:S01]  /*03c0*/  @!P2 IADD3 R35, R35, 0x1, RZ ;  /* 0x000000012323a810 */ /* 0x000fe20007ffe0ff */
[C---:B------:R-:W-:Y:S01]  /*03d0*/  IMAD R17, R29.reuse, c[0x0][0x1d8], RZ ;  /* 0x000076001d117a24 */ /* 0x040fe200078e02ff */
[----:B------:R-:W-:Y:S01]  /*03e0*/  ISETP.GE.U32.AND P1, PT, R0, R19, PT ;  /* 0x000000130000720c */ /* 0x000fe20003f26070 */
[----:B------:R-:W-:Y:S01]  /*03f0*/  IMAD R19, R29, c[0x0][0x1e8], RZ ;  /* 0x00007a001d137a24 */ /* 0x000fe200078e02ff */
[----:B------:R-:W-:Y:S01]  /*0400*/  IADD3 R9, R9, R15, RZ ;  /* 0x0000000f09097210 */ /* 0x000fe20007ffe0ff */
[----:B------:R-:W-:Y:S01]  /*0410*/  IMAD.WIDE.U32 R2, R28, c[0x0][0x1d8], R2 ;  /* 0x000076001c027a25 */ /* 0x000fe200078e0002 */
[----:B------:R-:W-:-:S02]  /*0420*/  SHF.R.S32.HI R15, RZ, 0x1f, R13 ;  /* 0x0000001fff0f7819 */ /* 0x000fc4000001140d */
[----:B------:R-:W-:Y:S01]  /*0430*/  IADD3 R43, P2, R13, R4, RZ ;  /* 0x000000040d2b7210 */ /* 0x000fe20007f5e0ff */
[C---:B------:R-:W-:Y:S02]  /*0440*/  IMAD R19, R28.reuse, c[0x0][0x1ec], R19 ;  /* 0x00007b001c137a24 */ /* 0x040fe400078e0213 */
[C---:B------:R-:W-:Y:S02]  /*0450*/  IMAD R17, R28.reuse, c[0x0][0x1dc], R17 ;  /* 0x000077001c117a24 */ /* 0x040fe400078e0211 */
[C---:B------:R-:W-:Y:S01]  /*0460*/  IMAD.WIDE.U32 R6, R28.reuse, c[0x0][0x280], R6 ;  /* 0x0000a0001c067a25 */ /* 0x040fe200078e0006 */
[----:B------:R-:W-:Y:S02]  /*0470*/  IADD3.X R4, R15, R5, R19, P2, !PT ;  /* 0x000000050f047210 */ /* 0x000fe400017fe413 */
[----:B------:R-:W-:Y:S01]  /*0480*/  @P1 IADD3 R35, R35, 0x1, RZ ;  /* 0x0000000123231810 */ /* 0x000fe20007ffe0ff */
[----:B------:R-:W-:Y:S01]  /*0490*/  IMAD R21, R28, c[0x0][0x284], R21 ;  /* 0x0000a1001c157a24 */ /* 0x000fe200078e0215 */
[----:B------:R-:W-:-:S02]  /*04a0*/  IADD3 R41, P1, R13, R2, RZ ;  /* 0x000000020d297210 */ /* 0x000fc40007f3e0ff */
[----:B------:R-:W-:Y:S02]  /*04b0*/  @!P3 IADD3 R35, -R35, RZ, RZ ;  /* 0x000000ff2323b210 */ /* 0x000fe40007ffe1ff */
[----:B------:R-:W-:Y:S02]  /*04c0*/  @!P0 LOP3.LUT R35, RZ, c[0x0][0x178], RZ, 0x33, !PT ;  /* 0x00005e00ff238a12 */ /* 0x000fe400078e33ff */
[----:B------:R-:W-:Y:S02]  /*04d0*/  LEA R42, P0, R43, c[0x0][0x248], 0x1 ;  /* 0x000092002b2a7a11 */ /* 0x000fe400078008ff */
[----:B------:R-:W-:Y:S01]  /*04e0*/  IADD3.X R2, R15, R3, R17, P1, !PT ;  /* 0x000000030f027210 */ /* 0x000fe20000ffe411 */
[----:B------:R-:W-:Y:S01]  /*04f0*/  IMAD.WIDE.U32 R8, R35, c[0x0][0x1a8], R8 ;  /* 0x00006a0023087a25 */ /* 0x000fe200078e0008 */
[----:B------:R-:W-:Y:S02]  /*0500*/  LEA R40, P1, R41, c[0x0][0x240], 0x1 ;  /* 0x0000900029287a11 */ /* 0x000fe400078208ff */
[----:B------:R-:W-:Y:S01]  /*0510*/  SHF.R.S32.HI R162, RZ, 0x1f, R35 ;  /* 0x0000001fffa27819 */ /* 0x000fe20000011423 */
[----:B------:R-:W-:Y:S01]  /*0520*/  IMAD.WIDE.U32 R10, R35, c[0x0][0x1c8], R10 ;  /* 0x00007200230a7a25 */ /* 0x000fe200078e000a */
[----:B------:R-:W-:-:S02]  /*0530*/  LEA.HI.X R43, R43, c[0x0][0x24c], R4, 0x1, P0 ;  /* 0x000093002b2b7a11 */ /* 0x000fc400000f0c04 */
[----:B------:R-:W-:Y:S01]  /*0540*/  IADD3 R13, P4, R13, R6, RZ ;  /* 0x000000060d0d7210 */ /* 0x000fe20007f9e0ff */
[C---:B------:R-:W-:Y:S01]  /*0550*/  IMAD R0, R162.reuse, c[0x0][0x1a8], RZ ;  /* 0x00006a00a2007a24 */ /* 0x040fe200078e02ff */
[----:B------:R-:W-:Y:S02]  /*0560*/  ISETP.NE.U32.AND P0, PT, RZ, c[0x0][0x260], PT ;  /* 0x00009800ff007a0c */ /* 0x000fe40003f05070 */
[----:B------:R-:W-:Y:S01]  /*0570*/  LEA.HI.X R41, R41, c[0x0][0x244], R2, 0x1, P1 ;  /* 0x0000910029297a11 */ /* 0x000fe200008f0c02 */
[----:B------:R-:W-:Y:S01]  /*0580*/  IMAD R2, R162, c[0x0][0x1c8], RZ ;  /* 0x00007200a2027a24 */ /* 0x000fe200078e02ff */
[----:B------:R-:W-:Y:S01]  /*0590*/  IADD3.X R6, R15, R7, R21, P4, !PT ;  /* 0x000000070f067210 */ /* 0x000fe200027fe415 */
[----:B------:R-:W-:Y:S01]  /*05a0*/  IMAD R5, R35, c[0x0][0x1ac], R0 ;  /* 0x00006b0023057a24 */ /* 0x000fe200078e0200 */
[----:B------:R-:W-:Y:S01]  /*05b0*/  LEA R44, P2, R13, c[0x0][0x308], 0x1 ;  /* 0x0000c2000d2c7a11 */ /* 0x000fe200078408ff */
[----:B------:R-:W-:Y:S01]  /*05c0*/  IMAD R7, R35, c[0x0][0x1cc], R2 ;  /* 0x0000730023077a24 */ /* 0x000fe200078e0202 */
[----:B------:R-:W-:-:S02]  /*05d0*/  ISETP.NE.AND.EX P0, PT, RZ, c[0x0][0x264], PT, P0 ;  /* 0x00009900ff007a0c */ /* 0x000fc40003f05300 */
[----:B------:R-:W-:Y:S02]  /*05e0*/  LEA R3, R12, 0xfffffe00, 0x9 ;  /* 0xfffffe000c037811 */ /* 0x000fe400078e48ff */
[----:B------:R-:W-:Y:S02]  /*05f0*/  LEA.HI.X R45, R13, c[0x0][0x30c], R6, 0x1, P2 ;  /* 0x0000c3000d2d7a11 */ /* 0x000fe400010f0c06 */
[----:B------:R-:W-:Y:S02]  /*0600*/  ISETP.NE.U32.AND P1, PT, RZ, c[0x0][0x328], PT ;  /* 0x0000ca00ff007a0c */ /* 0x000fe40003f25070 */
[----:B------:R-:W-:Y:S02]  /*0610*/  ISETP.NE.U32.AND P2, PT, RZ, c[0x0][0x348], PT ;  /* 0x0000d200ff007a0c */ /* 0x000fe40003f45070 */
[----:B------:R-:W-:Y:S02]  /*0620*/  IADD3 R46, P5, R3, R8, RZ ;  /* 0x00000008032e7210 */ /* 0x000fe40007fbe0ff */
[----:B------:R-:W-:-:S02]  /*0630*/  SHF.R.S32.HI R0, RZ, 0x1f, R3 ;  /* 0x0000001fff007819 */ /* 0x000fc40000011403 */
[----:B------:R-:W-:Y:S02]  /*0640*/  IADD3 R5, R9, R5, RZ ;  /* 0x0000000509057210 */ /* 0x000fe40007ffe0ff */
[----:B------:R-:W-:Y:S01]  /*0650*/  IADD3 R3, P4, R3, R10, RZ ;  /* 0x0000000a03037210 */ /* 0x000fe20007f9e0ff */
[----:B------:R-:W-:Y:S01]  /*0660*/  CS2R R8, SRZ ;  /* 0x0000000000087805 */ /* 0x000fe2000001ff00 */
[----:B------:R-:W-:Y:S02]  /*0670*/  IADD3 R7, R11, R7, RZ ;  /* 0x000000070b077210 */ /* 0x000fe40007ffe0ff */
[----:B------:R-:W-:Y:S01]  /*0680*/  ISETP.NE.AND.EX P1, PT, RZ, c[0x0][0x32c], PT, P1 ;  /* 0x0000cb00ff007a0c */ /* 0x000fe20003f25310 */
[----:B------:R-:W-:Y:S01]  /*0690*/  CS2R R10, SRZ ;  /* 0x00000000000a7805 */ /* 0x000fe2000001ff00 */
[----:B------:R-:W-:Y:S02]  /*06a0*/  ISETP.NE.AND.EX P2, PT, RZ, c[0x0][0x34c], PT, P2 ;  /* 0x0000d300ff007a0c */ /* 0x000fe40003f45320 */
[----:B------:R-:W-:-:S02]  /*06b0*/  ISETP.GE.AND P3, PT, R12, 0x1, PT ;  /* 0x000000010c00780c */ /* 0x000fc40003f66270 */
[C---:B------:R-:W-:Y:S02]  /*06c0*/  IADD3.X R5, R0.reuse, R5, RZ, P5, !PT ;  /* 0x0000000500057210 */ /* 0x040fe40002ffe4ff */
[----:B------:R-:W-:Y:S01]  /*06d0*/  IADD3.X R48, R0, R7, RZ, P4, !PT ;  /* 0x0000000700307210 */ /* 0x000fe200027fe4ff */
[----:B------:R-:W-:Y:S01]  /*06e0*/  @P0 IMAD R0, R33, c[0x0][0x164], R28 ;  /* 0x0000590021000a24 */ /* 0x000fe200078e021c */
[----:B------:R-:W-:Y:S02]  /*06f0*/  LEA R39, P5, R46, c[0x0][0x228], 0x1 ;  /* 0x00008a002e277a11 */ /* 0x000fe400078a08ff */
[----:B------:R-:W-:Y:S01]  /*0700*/  @P0 MOV R13, 0x10 ;  /* 0x00000010000d0802 */ /* 0x000fe20000000f00 */
[----:B------:R-:W-:Y:S01]  /*0710*/  @P0 IMAD R0, R0, c[0x0][0x174], RZ ;  /* 0x00005d0000000a24 */ /* 0x000fe200078e02ff */
[----:B------:R-:W-:Y:S02]  /*0720*/  LEA.HI.X R46, R46, c[0x0][0x22c], R5, 0x1, P5 ;  /* 0x00008b002e2e7a11 */ /* 0x000fe400028f0c05 */
[----:B------:R-:W-:Y:S01]  /*0730*/  LEA R47, P6, R3, c[0x0][0x230], 0x1 ;  /* 0x00008c00032f7a11 */ /* 0x000fe200078c08ff */
[----:B------:R-:W-:Y:S01]  /*0740*/  @P0 IMAD R0, R0, c[0x0][0x16c], RZ ;  /* 0x00005b0000000a24 */ /* 0x000fe200078e02ff */
[----:B------:R-:W-:-:S02]  /*0750*/  @P1 LEA R10, P4, R28, c[0x0][0x328], 0x2 ;  /* 0x0000ca001c0a1a11 */ /* 0x000fc400078810ff */
[----:B------:R-:W-:Y:S01]  /*0760*/  @P2 LEA R8, P5, R28, c[0x0][0x348], 0x2 ;  /* 0x0000d2001c082a11 */ /* 0x000fe200078a10ff */
[----:B------:R-:W-:Y:S01]  /*0770*/  @P0 IMAD.WIDE R12, R0, R13, c[0x0][0x260] ;  /* 0x00009800000c0625 */ /* 0x000fe200078e020d */
[----:B------:R-:W-:Y:S01]  /*0780*/  LEA.HI.X R48, R3, c[0x0][0x234], R48, 0x1, P6 ;  /* 0x00008d0003307a11 */ /* 0x000fe200030f0c30 */
[----:B------:R-:W-:Y:S01]  /*0790*/  @!P0 CS2R R12, SRZ ;  /* 0x00000000000c8805 */ /* 0x000fe2000001ff00 */
        /* <DEDUP_REMOVED lines=10> */
.L_x_11852:
[----:B------:R-:W-:Y:S01]  /*0840*/  IADD3 R164, -R49, c[0x0][0x174], RZ ;  /* 0x00005d0031a47a10 */ /* 0x000fe20007ffe1ff */
[----:B------:R-:W-:Y:S01]  /*0850*/  BAR.SYNC.DEFER_BLOCKING 0x0 ;  /* 0x0000000000007b1d */ /* 0x000fe20000010000 */
[----:B------:R-:W-:Y:S02]  /*0860*/  LOP3.LUT R52, R50, 0x1f, R37, 0xf8, !PT ;  /* 0x0000001f32347812 */ /* 0x000fe400078ef825 */
[----:B---3--:R-:W-:Y:S02]  /*0870*/  LEA R51, R164, 0xffffff00, 0x8 ;  /* 0xffffff00a4337811 */ /* 0x008fe400078e40ff */
[C---:B------:R-:W-:Y:S01]  /*0880*/  LOP3.LUT R14, R52.reuse, 0x20, RZ, 0xfc, !PT ;  /* 0x00000020340e7812 */ /* 0x040fe200078efcff */
        /* <DEDUP_REMOVED lines=10> */
[----:B0-2---:R0:W2:Y:S01]  /*0930*/  @!P0 LDG.E.U16 R5, [R2.64] ;  /* 0x0000000a02058981 */ /* 0x0050a2000c1e1500 */
        /* <DEDUP_REMOVED lines=25> */
[----:B------:R-:W-:Y:S02]  /*0ad0*/  IADD3 R21, R38, 0x60, RZ ;  /* 0x0000006026157810 */ /* 0x000fe40007ffe0ff */
[-C--:B------:R-:W-:Y:S02]  /*0ae0*/  LEA.HI.SX32 R23, R23, R38.reuse, 0x1b ;  /* 0x0000002617177211 */ /* 0x080fe400078fdaff */
[----:B------:R-:W-:-:S02]  /*0af0*/  LEA.HI.SX32 R21, R21, R38, 0x1b ;  /* 0x0000002615157211 */ /* 0x000fc400078fdaff */
[C---:B------:R-:W-:Y:S02]  /*0b00*/  LEA.HI.SX32 R54, R38.reuse, R38, 0x1b ;  /* 0x0000002626367211 */ /* 0x040fe400078fdaff */
[----:B------:R-:W-:Y:S02]  /*0b10*/  SHF.L.U32 R26, R23, 0x1, RZ ;  /* 0x00000001171a7819 */ /* 0x000fe400000006ff */
[C---:B0-----:R-:W-:Y:S02]  /*0b20*/  IADD3 R3, R38.reuse, 0x80, RZ ;  /* 0x0000008026037810 */ /* 0x041fe40007ffe0ff */
[C---:B------:R-:W-:Y:S02]  /*0b30*/  IADD3 R55, R38.reuse, 0xc0, RZ ;  /* 0x000000c026377810 */ /* 0x040fe40007ffe0ff */
[----:B------:R-:W-:Y:S02]  /*0b40*/  IADD3 R23, R38, 0xa0, RZ ;  /* 0x000000a026177810 */ /* 0x000fe40007ffe0ff */
[----:B------:R-:W-:-:S02]  /*0b50*/  SHF.L.U32 R25, R21, 0x1, RZ ;  /* 0x0000000115197819 */ /* 0x000fc400000006ff */
[----:B------:R-:W-:Y:S02]  /*0b60*/  IADD3 R21, R38, 0xe0, RZ ;  /* 0x000000e026157810 */ /* 0x000fe40007ffe0ff */
[----:B------:R-:W-:Y:S02]  /*0b70*/  SHF.L.U32 R54, R54, 0x1, RZ ;  /* 0x0000000136367819 */ /* 0x000fe400000006ff */
[-C--:B------:R-:W-:Y:S02]  /*0b80*/  LEA.HI.SX32 R3, R3, R38.reuse, 0x1b ;  /* 0x0000002603037211 */ /* 0x080fe400078fdaff */
[-C--:B------:R-:W-:Y:S02]  /*0b90*/  LEA.HI.SX32 R55, R55, R38.reuse, 0x1b ;  /* 0x0000002637377211 */ /* 0x080fe400078fdaff */
[----:B------:R-:W-:Y:S02]  /*0ba0*/  LEA.HI.SX32 R23, R23, R38, 0x1b ;  /* 0x0000002617177211 */ /* 0x000fe400078fdaff */
[----:B------:R-:W-:-:S02]  /*0bb0*/  SHF.L.U32 R2, R38, 0x3, RZ ;  /* 0x0000000326027819 */ /* 0x000fc400000006ff */
[----:B------:R-:W-:Y:S02]  /*0bc0*/  LEA.HI.SX32 R21, R21, R38, 0x1b ;  /* 0x0000002615157211 */ /* 0x000fe400078fdaff */
[----:B------:R-:W-:Y:S02]  /*0bd0*/  SHF.L.U32 R24, R3, 0x1, RZ ;  /* 0x0000000103187819 */ /* 0x000fe400000006ff */
[----:B------:R-:W-:Y:S02]  /*0be0*/  SHF.L.U32 R22, R55, 0x1, RZ ;  /* 0x0000000137167819 */ /* 0x000fe400000006ff */
[----:B------:R-:W-:Y:S02]  /*0bf0*/  SHF.L.U32 R23, R23, 0x1, RZ ;  /* 0x0000000117177819 */ /* 0x000fe400000006ff */
[----:B------:R-:W-:-:S04]  /*0c00*/  LEA.HI.SX32 R55, R2, R2, 0x1b ;  /* 0x0000000202377211 */ /* 0x000fc800078fdaff */
        /* <DEDUP_REMOVED lines=9> */
[----:B------:R-:W-:Y:S01]  /*0ca0*/  PRMT R70, RZ, 0x7610, R70 ;  /* 0x00007610ff467816 */ /* 0x000fe20000000046 */
[----:B--2---:R-:W-:Y:S04]  /*0cb0*/  STS.U16 [R54], R5 ;  /* 0x0000000536007388 */ /* 0x004fe80000000400 */
[----:B---3--:R0:W-:Y:S04]  /*0cc0*/  STS.U16 [R27+0x40], R0 ;  /* 0x000040001b007388 */ /* 0x0081e80000000400 */
[----:B----4-:R-:W-:Y:S01]  /*0cd0*/  STS.U16 [R26+0x80], R7 ;  /* 0x000080071a007388 */ /* 0x010fe20000000400 */
[----:B0-----:R-:W-:-:S03]  /*0ce0*/  SHF.L.U32 R0, R21, 0x1, RZ ;  /* 0x0000000115007819 */ /* 0x001fc600000006ff */
[----:B------:R0:W-:Y:S04]  /*0cf0*/  STS.U16 [R25+0xc0], R4 ;  /* 0x0000c00419007388 */ /* 0x0001e80000000400 */
[----:B------:R-:W-:Y:S04]  /*0d00*/  STS.U16 [R24+0x100], R15 ;  /* 0x0001000f18007388 */ /* 0x000fe80000000400 */
[----:B-1----:R1:W-:Y:S04]  /*0d10*/  STS.U16 [R23+0x140], R6 ;  /* 0x0001400617007388 */ /* 0x0023e80000000400 */
[----:B------:R2:W-:Y:S04]  /*0d20*/  STS.U16 [R22+0x180], R17 ;  /* 0x0001801116007388 */ /* 0x0005e80000000400 */
[----:B------:R3:W-:Y:S01]  /*0d30*/  STS.U16 [R0+0x1c0], R19 ;  /* 0x0001c01300007388 */ /* 0x0007e20000000400 */
[----:B------:R-:W-:-:S06]  /*0d40*/  NOP ;  /* 0x0000000000007918 */ /* 0x000fcc0000000000 */
[----:B------:R-:W4:Y:S04]  /*0d50*/  LDS.U16 R165, [R55] ;  /* 0x0000000037a57984 */ /* 0x000f280000000400 */
        /* <DEDUP_REMOVED lines=10> */
[----:B------:R-:W-:Y:S02]  /*0e00*/  PRMT R7, RZ, 0x7610, R7 ;  /* 0x00007610ff077816 */ /* 0x000fe40000000007 */
[----:B-1----:R-:W-:Y:S02]  /*0e10*/  PRMT R6, RZ, 0x7610, R6 ;  /* 0x00007610ff067816 */ /* 0x002fe40000000006 */
[----:B------:R-:W-:Y:S02]  /*0e20*/  PRMT R15, RZ, 0x7610, R15 ;  /* 0x00007610ff0f7816 */ /* 0x000fe4000000000f */
[----:B--2---:R-:W-:Y:S02]  /*0e30*/  PRMT R17, RZ, 0x7610, R17 ;  /* 0x00007610ff117816 */ /* 0x004fe40000000011 */
[----:B---3--:R-:W-:Y:S01]  /*0e40*/  PRMT R19, RZ, 0x7610, R19 ;  /* 0x00007610ff137816 */ /* 0x008fe20000000013 */
        /* <DEDUP_REMOVED lines=11> */
[-C--:B------:R-:W-:Y:S02]  /*0f00*/  ISETP.GE.AND P3, PT, R18, R53.reuse, PT ;  /* 0x000000351200720c */ /* 0x080fe40003f66270 */
[----:B------:R-:W-:Y:S02]  /*0f10*/  PRMT R18, RZ, 0x7610, R18 ;  /* 0x00007610ff127816 */ /* 0x000fe40000000012 */
[CC--:B------:R-:W-:Y:S01]  /*0f20*/  ISETP.GE.AND P5, PT, R52.reuse, R53.reuse, PT ;  /* 0x000000353400720c */ /* 0x0c0fe20003fa6270 */
[----:B0-----:R-:W-:Y:S01]  /*0f30*/  IMAD.WIDE R2, R52, 0x2, R44 ;  /* 0x0000000234027825 */ /* 0x001fe200078e022c */
        /* <DEDUP_REMOVED lines=37> */
[----:B------:R-:W-:Y:S01]  /*1190*/  CS2R R68, SRZ ;  /* 0x0000000000447805 */ /* 0x000fe2000001ff00 */
[----:B------:R-:W-:-:S02]  /*11a0*/  MOV R70, RZ ;  /* 0x000000ff00467202 */ /* 0x000fc40000000f00 */
[----:B---3--:R-:W-:Y:S04]  /*11b0*/  STS.U16 [R54], R19 ;  /* 0x0000001336007388 */ /* 0x008fe80000000400 */
[----:B--2---:R-:W-:Y:S04]  /*11c0*/  STS.U16 [R27+0x40], R18 ;  /* 0x000040121b007388 */ /* 0x004fe80000000400 */
[----:B----4-:R-:W-:Y:S04]  /*11d0*/  STS.U16 [R26+0x80], R21 ;  /* 0x000080151a007388 */ /* 0x010fe80000000400 */
[----:B------:R-:W-:Y:S04]  /*11e0*/  STS.U16 [R25+0xc0], R20 ;  /* 0x0000c01419007388 */ /* 0x000fe80000000400 */
[----:B------:R-:W-:Y:S04]  /*11f0*/  STS.U16 [R24+0x100], R63 ;  /* 0x0001003f18007388 */ /* 0x000fe80000000400 */
[----:B------:R0:W-:Y:S04]  /*1200*/  STS.U16 [R23+0x140], R64 ;  /* 0x0001404017007388 */ /* 0x0001e80000000400 */
[----:B------:R1:W-:Y:S04]  /*1210*/  STS.U16 [R22+0x180], R65 ;  /* 0x0001804116007388 */ /* 0x0003e80000000400 */
        /* <DEDUP_REMOVED lines=8> */
[----:B------:R-:W4:Y:S04]  /*12a0*/  LDS.U16 R21, [R55+0xc] ;  /* 0x00000c0037157984 */ /* 0x000f280000000400 */
[----:B------:R-:W4:Y:S01]  /*12b0*/  LDS.U16 R63, [R55+0xe] ;  /* 0x00000e00373f7984 */ /* 0x000f220000000400 */
[----:B0-----:R-:W-:-:S02]  /*12c0*/  HADD2.F32 R64, -RZ, R165.H0_H0 ;  /* 0x200000a5ff407230 */ /* 0x001fc40000004100 */
        /* <DEDUP_REMOVED lines=15> */
[----:B------:R-:W-:Y:S01]  /*13c0*/  ISETP.GE.AND P0, PT, R20, 0x1, PT ;  /* 0x000000011400780c */ /* 0x000fe20003f06270 */
        /* <DEDUP_REMOVED lines=8> */
[----:B------:R-:W-:Y:S01]  /*1450*/  HFMA2.MMA R63, -RZ, RZ, 0, 0 ;  /* 0x00000000ff3f7435 */ /* 0x000fe200000001ff */
[----:B------:R-:W-:Y:S01]  /*1460*/  CS2R R64, SRZ ;  /* 0x0000000000407805 */ /* 0x000fe2000001ff00 */
[----:B------:R-:W-:Y:S01]  /*1470*/  CS2R R66, SRZ ;  /* 0x0000000000427805 */ /* 0x000fe2000001ff00 */
[----:B------:R-:W-:-:S02]  /*1480*/  FFMA.FTZ R34, R89, R34, R2 ;  /* 0x0000002259227223 */ /* 0x000fc40000010002 */
[-C--:B-----5:R-:W-:Y:S02]  /*1490*/  FMUL.FTZ R71, R81, R30.reuse ;  /* 0x0000001e51477220 */ /* 0x0a0fe40000410000 */
        /* <DEDUP_REMOVED lines=28> */
[----:B------:R-:W-:Y:S01]  /*1660*/  CS2R R88, SRZ ;  /* 0x0000000000587805 */ /* 0x000fe2000001ff00 */
[----:B------:R-:W-:Y:S01]  /*1670*/  FADD.FTZ R84, R19, R19 ;  /* 0x0000001313547221 */ /* 0x000fe20000010000 */
[----:B------:R-:W-:Y:S01]  /*1680*/  MOV R63, RZ ;  /* 0x000000ff003f7202 */ /* 0x000fe20000000f00 */
[----:B------:R-:W-:Y:S01]  /*1690*/  FADD.FTZ R86, R21, R21 ;  /* 0x0000001515567221 */ /* 0x000fe20000010000 */
        /* <DEDUP_REMOVED lines=9> */
.L_x_11847:
[----:B------:R-:W-:Y:S02]  /*1730*/  SHF.R.S32.HI R123, RZ, 0x1f, R88 ;  /* 0x0000001fff7b7819 */ /* 0x000fe40000011458 */
[----:B------:R-:W-:Y:S02]  /*1740*/  IADD3 R2, R50, R52, RZ ;  /* 0x0000003432027210 */ /* 0x000fe40007ffe0ff */
[----:B------:R-:W-:Y:S01]  /*1750*/  IADD3 R53, -R51, c[0x0][0x168], RZ ;  /* 0x00005a0033357a10 */ /* 0x000fe20007ffe1ff */
[----:B------:R-:W-:Y:S01]  /*1760*/  IMAD R5, R123, c[0x0][0x1a0], RZ ;  /* 0x000068007b057a24 */ /* 0x000fe200078e02ff */
[--C-:B------:R-:W-:Y:S02]  /*1770*/  SHF.R.S32.HI R3, RZ, 0x1f, R2.reuse ;  /* 0x0000001fff037819 */ /* 0x100fe40000011402 */
[----:B------:R-:W-:Y:S01]  /*1780*/  SHF.L.U32 R131, R53, 0x1, RZ ;  /* 0x0000000135837819 */ /* 0x000fe200000006ff */
[----:B------:R-:W-:Y:S01]  /*1790*/  IMAD R7, R88, c[0x0][0x1a4], R5 ;  /* 0x0000690058077a24 */ /* 0x000fe200078e0205 */
[----:B------:R-:W-:Y:S01]  /*17a0*/  IADD3 R111, R2, 0x20, RZ ;  /* 0x00000020026f7810 */ /* 0x000fe20007ffe0ff */
[----:B------:R-:W-:Y:S01]  /*17b0*/  IMAD.WIDE.U32 R4, R88, c[0x0][0x1a0], R2 ;  /* 0x0000680058047a25 */ /* 0x000fe200078e0002 */
[----:B------:R-:W-:-:S02]  /*17c0*/  IADD3 R112, R2, 0x40, RZ ;  /* 0x0000004002707810 */ /* 0x000fc40007ffe0ff */
[----:B------:R-:W-:Y:S02]  /*17d0*/  IADD3 R113, R2, 0x60, RZ ;  /* 0x0000006002717810 */ /* 0x000fe40007ffe0ff */
[----:B------:R-:W-:Y:S02]  /*17e0*/  IADD3 R5, R5, R7, RZ ;  /* 0x0000000705057210 */ /* 0x000fe40007ffe0ff */
[----:B------:R-:W-:Y:S02]  /*17f0*/  LEA R6, P0, R4, R39, 0x1 ;  /* 0x0000002704067211 */ /* 0x000fe400078008ff */
[-C--:B------:R-:W-:Y:S02]  /*1800*/  ISETP.GE.AND P1, PT, R112, R131.reuse, PT ;  /* 0x000000837000720c */ /* 0x080fe40003f26270 */
[----:B------:R-:W-:Y:S02]  /*1810*/  LEA.HI.X R7, R4, R46, R5, 0x1, P0 ;  /* 0x0000002e04077211 */ /* 0x000fe400000f0c05 */
[----:B------:R-:W-:-:S02]  /*1820*/  ISETP.GE.AND P0, PT, R111, R131, PT ;  /* 0x000000836f00720c */ /* 0x000fc40003f06270 */
[-C--:B------:R-:W-:Y:S02]  /*1830*/  ISETP.GE.AND P2, PT, R113, R131.reuse, PT ;  /* 0x000000837100720c */ /* 0x080fe40003f46270 */
[C---:B------:R-:W-:Y:S02]  /*1840*/  ISETP.GE.AND P6, PT, R2.reuse, R131, PT ;  /* 0x000000830200720c */ /* 0x040fe40003fc6270 */
[----:B------:R-:W-:Y:S02]  /*1850*/  PRMT R18, RZ, 0x7610, R18 ;  /* 0x00007610ff127816 */ /* 0x000fe40000000012 */
[----:B------:R-:W-:Y:S02]  /*1860*/  PRMT R21, RZ, 0x7610, R21 ;  /* 0x00007610ff157816 */ /* 0x000fe40000000015 */
[----:B------:R-:W-:Y:S02]  /*1870*/  PRMT R20, RZ, 0x7610, R20 ;  /* 0x00007610ff147816 */ /* 0x000fe40000000014 */
[C---:B------:R-:W-:Y:S01]  /*1880*/  IADD3 R118, R2.reuse, 0x100, RZ ;  /* 0x0000010002767810 */ /* 0x040fe20007ffe0ff */
[----:B0-2---:R0:W2:Y:S01]  /*1890*/  @!P0 LDG.E.U16 R18, [R6.64+0x40] ;  /* 0x0000400a06128981 */ /* 0x0050a2000c1e1500 */
[----:B------:R-:W-:-:S02]  /*18a0*/  IADD3 R119, R2, 0x120, RZ ;  /* 0x0000012002777810 */ /* 0x000fc40007ffe0ff */
[C---:B------:R-:W-:Y:S01]  /*18b0*/  IADD3 R114, R2.reuse, 0x80, RZ ;  /* 0x0000008002727810 */ /* 0x040fe20007ffe0ff */
[----:B------:R0:W3:Y:S01]  /*18c0*/  @!P1 LDG.E.U16 R21, [R6.64+0x80] ;  /* 0x0000800a06159981 */ /* 0x0000e2000c1e1500 */
[C---:B------:R-:W-:Y:S02]  /*18d0*/  IADD3 R120, R2.reuse, 0x140, RZ ;  /* 0x0000014002787810 */ /* 0x040fe40007ffe0ff */
[----:B------:R-:W-:Y:S01]  /*18e0*/  PRMT R19, RZ, 0x7610, R19 ;  /* 0x00007610ff137816 */ /* 0x000fe20000000013 */
[----:B------:R0:W4:Y:S01]  /*18f0*/  @!P2 LDG.E.U16 R20, [R6.64+0xc0] ;  /* 0x0000c00a0614a981 */ /* 0x000122000c1e1500 */
[----:B------:R-:W-:Y:S02]  /*1900*/  IADD3 R115, R2, 0xa0, RZ ;  /* 0x000000a002737810 */ /* 0x000fe40007ffe0ff */
[-C--:B------:R-:W-:Y:S02]  /*1910*/  ISETP.GE.AND P0, PT, R118, R131.reuse, PT ;  /* 0x000000837600720c */ /* 0x080fe40003f06270 */
[----:B------:R-:W-:Y:S01]  /*1920*/  IADD3 R116, R2, 0xc0, RZ ;  /* 0x000000c002747810 */ /* 0x000fe20007ffe0ff */
[----:B------:R0:W2:Y:S01]  /*1930*/  @!P6 LDG.E.U16 R19, [R6.64] ;  /* 0x0000000a0613e981 */ /* 0x0000a2000c1e1500 */
[----:B------:R-:W-:-:S02]  /*1940*/  ISETP.GE.AND P1, PT, R119, R131, PT ;  /* 0x000000837700720c */ /* 0x000fc40003f26270 */
[----:B------:R-:W-:Y:S02]  /*1950*/  IADD3 R117, R2, 0xe0, RZ ;  /* 0x000000e002757810 */ /* 0x000fe40007ffe0ff */
        /* <DEDUP_REMOVED lines=9> */
[----:B------:R0:W4:Y:S01]  /*19f0*/  @!P0 LDG.E.U16 R102, [R6.64+0x200] ;  /* 0x0002000a06668981 */ /* 0x000122000c1e1500 */
[----:B------:R-:W-:Y:S02]  /*1a00*/  PRMT R100, RZ, 0x7610, R100 ;  /* 0x00007610ff647816 */ /* 0x000fe40000000064 */
[C---:B------:R-:W-:Y:S01]  /*1a10*/  IADD3 R121, R2.reuse, 0x160, RZ ;  /* 0x0000016002797810 */ /* 0x040fe20007ffe0ff */
[----:B------:R0:W4:Y:S01]  /*1a20*/  @!P1 LDG.E.U16 R104, [R6.64+0x240] ;  /* 0x0002400a06689981 */ /* 0x000122000c1e1500 */
[----:B------:R-:W-:-:S02]  /*1a30*/  IADD3 R122, R2, 0x180, RZ ;  /* 0x00000180027a7810 */ /* 0x000fc40007ffe0ff */
[----:B------:R-:W-:Y:S01]  /*1a40*/  PRMT R101, RZ, 0x7610, R101 ;  /* 0x00007610ff657816 */ /* 0x000fe20000000065 */
[----:B------:R0:W4:Y:S01]  /*1a50*/  @!P3 LDG.E.U16 R99, [R6.64+0x100] ;  /* 0x0001000a0663b981 */ /* 0x000122000c1e1500 */
[C---:B------:R-:W-:Y:S02]  /*1a60*/  IADD3 R124, R2.reuse, 0x1a0, RZ ;  /* 0x000001a0027c7810 */ /* 0x040fe40007ffe0ff */
[----:B------:R-:W-:Y:S01]  /*1a70*/  PRMT R103, RZ, 0x7610, R103 ;  /* 0x00007610ff677816 */ /* 0x000fe20000000067 */
[----:B------:R0:W4:Y:S01]  /*1a80*/  @!P2 LDG.E.U16 R105, [R6.64+0x280] ;  /* 0x0002800a0669a981 */ /* 0x000122000c1e1500 */
[C---:B------:R-:W-:Y:S02]  /*1a90*/  IADD3 R125, R2.reuse, 0x1c0, RZ ;  /* 0x000001c0027d7810 */ /* 0x040fe40007ffe0ff */
[----:B------:R-:W-:Y:S01]  /*1aa0*/  IADD3 R126, R2, 0x1e0, RZ ;  /* 0x000001e0027e7810 */ /* 0x000fe20007ffe0ff */
[----:B------:R0:W4:Y:S01]  /*1ab0*/  @!P4 LDG.E.U16 R100, [R6.64+0x140] ;  /* 0x0001400a0664c981 */ /* 0x000122000c1e1500 */
[----:B------:R-:W-:-:S02]  /*1ac0*/  ISETP.GE.AND P0, PT, R121, R131, PT ;  /* 0x000000837900720c */ /* 0x000fc40003f06270 */
[-C--:B------:R-:W-:Y:S01]  /*1ad0*/  ISETP.GE.AND P1, PT, R122, R131.reuse, PT ;  /* 0x000000837a00720c */ /* 0x080fe20003f26270 */
[----:B------:R0:W4:Y:S01]  /*1ae0*/  @!P5 LDG.E.U16 R101, [R6.64+0x180] ;  /* 0x0001800a0665d981 */ /* 0x000122000c1e1500 */
[-C--:B------:R-:W-:Y:S02]  /*1af0*/  ISETP.GE.AND P2, PT, R124, R131.reuse, PT ;  /* 0x000000837c00720c */ /* 0x080fe40003f46270 */
[-C--:B------:R-:W-:Y:S01]  /*1b00*/  ISETP.GE.AND P3, PT, R125, R131.reuse, PT ;  /* 0x000000837d00720c */ /* 0x080fe20003f66270 */
[----:B------:R0:W4:Y:S01]  /*1b10*/  @!P6 LDG.E.U16 R103, [R6.64+0x1c0] ;  /* 0x0001c00a0667e981 */ /* 0x000122000c1e1500 */
        /* <DEDUP_REMOVED lines=15> */
[C---:B------:R-:W-:Y:S02]  /*1c10*/  IMAD R15, R123.reuse, c[0x0][0x1c0], RZ ;  /* 0x000070007b0f7a24 */ /* 0x040fe400078e02ff */
[----:B------:R-:W-:Y:S02]  /*1c20*/  IMAD R17, R123, c[0x0][0x188], RZ ;  /* 0x000062007b117a24 */ /* 0x000fe400078e02ff */
[C---:B------:R-:W-:Y:S02]  /*1c30*/  IMAD R129, R88.reuse, c[0x0][0x1c4], R15 ;  /* 0x0000710058817a24 */ /* 0x040fe400078e020f */
[----:B------:R-:W-:-:S04]  /*1c40*/  IMAD.WIDE.U32 R14, R88, c[0x0][0x1c0], R2 ;  /* 0x00007000580e7a25 */ /* 0x000fc800078e0002 */
[C---:B------:R-:W-:Y:S01]  /*1c50*/  IMAD R127, R88.reuse, c[0x0][0x18c], R17 ;  /* 0x00006300587f7a24 */ /* 0x040fe200078e0211 */
[----:B------:R-:W-:Y:S01]  /*1c60*/  IADD3 R3, R15, R129, RZ ;  /* 0x000000810f037210 */ /* 0x000fe20007ffe0ff */
[----:B------:R-:W-:Y:S01]  /*1c70*/  IMAD.WIDE.U32 R16, R88, c[0x0][0x188], R4 ;  /* 0x0000620058107a25 */ /* 0x000fe200078e0004 */
[----:B------:R-:W-:-:S04]  /*1c80*/  LEA R4, P3, R14, R47, 0x1 ;  /* 0x0000002f0e047211 */ /* 0x000fc800078608ff */
[----:B------:R-:W-:Y:S02]  /*1c90*/  LEA.HI.X R5, R14, R48, R3, 0x1, P3 ;  /* 0x000000300e057211 */ /* 0x000fe400018f0c03 */
[----:B0-----:R-:W-:Y:S02]  /*1ca0*/  IADD3 R7, R17, R127, RZ ;  /* 0x0000007f11077210 */ /* 0x001fe40007ffe0ff */
[C---:B------:R-:W-:Y:S02]  /*1cb0*/  IADD3 R3, R38.reuse, 0x100, RZ ;  /* 0x0000010026037810 */ /* 0x040fe40007ffe0ff */
[C---:B------:R-:W-:Y:S02]  /*1cc0*/  IADD3 R17, R38.reuse, 0x140, RZ ;  /* 0x0000014026117810 */ /* 0x040fe40007ffe0ff */
[----:B------:R-:W-:Y:S02]  /*1cd0*/  IADD3 R15, R38, 0x120, RZ ;  /* 0x00000120260f7810 */ /* 0x000fe40007ffe0ff */
[----:B------:R-:W-:-:S02]  /*1ce0*/  LEA.HI.SX32 R3, R3, R38, 0x1b ;  /* 0x0000002603037211 */ /* 0x000fc400078fdaff */
[-C--:B------:R-:W-:Y:S02]  /*1cf0*/  LEA.HI.SX32 R17, R17, R38.reuse, 0x1b ;  /* 0x0000002611117211 */ /* 0x080fe400078fdaff */
[----:B------:R-:W-:Y:S02]  /*1d00*/  ISETP.GE.AND P0, PT, R2, R131, PT ;  /* 0x000000830200720c */ /* 0x000fe40003f06270 */
[----:B------:R-:W-:Y:S02]  /*1d10*/  LEA.HI.SX32 R2, R15, R38, 0x1b ;  /* 0x000000260f027211 */ /* 0x000fe400078fdaff */
[----:B------:R-:W-:Y:S02]  /*1d20*/  SHF.L.U32 R15, R3, 0x1, RZ ;  /* 0x00000001030f7819 */ /* 0x000fe400000006ff */
[----:B------:R-:W-:Y:S02]  /*1d30*/  SHF.L.U32 R14, R17, 0x1, RZ ;  /* 0x00000001110e7819 */ /* 0x000fe400000006ff */
[----:B------:R-:W-:-:S02]  /*1d40*/  IADD3 R3, R38, 0x160, RZ ;  /* 0x0000016026037810 */ /* 0x000fc40007ffe0ff */
[----:B------:R-:W-:Y:S02]  /*1d50*/  IADD3 R17, R38, 0x180, RZ ;  /* 0x0000018026117810 */ /* 0x000fe40007ffe0ff */
[-C--:B------:R-:W-:Y:S02]  /*1d60*/  LEA.HI.SX32 R3, R3, R38.reuse, 0x1b ;  /* 0x0000002603037211 */ /* 0x080fe400078fdaff */
[----:B------:R-:W-:Y:S02]  /*1d70*/  LEA.HI.SX32 R17, R17, R38, 0x1b ;  /* 0x0000002611117211 */ /* 0x000fe400078fdaff */
[----:B------:R-:W-:-:S04]  /*1d80*/  LEA R6, P2, R16, c[0x0][0x220], 0x3 ;  /* 0x0000880010067a11 */ /* 0x000fc800078418ff */
[----:B------:R-:W-:Y:S02]  /*1d90*/  LEA.HI.X R7, R16, c[0x0][0x224], R7, 0x3, P2 ;  /* 0x0000890010077a11 */ /* 0x000fe400010f1c07 */
        /* <DEDUP_REMOVED lines=12> */
[----:B--2---:R0:W-:Y:S04]  /*1e60*/  STS.U16 [R54], R19 ;  /* 0x0000001336007388 */ /* 0x0041e80000000400 */
[----:B------:R-:W-:Y:S04]  /*1e70*/  STS.U16 [R27+0x40], R18 ;  /* 0x000040121b007388 */ /* 0x000fe80000000400 */
[----:B-1-3--:R1:W-:Y:S04]  /*1e80*/  STS.U16 [R26+0x80], R21 ;  /* 0x000080151a007388 */ /* 0x00a3e80000000400 */
[----:B----4-:R2:W-:Y:S01]  /*1e90*/  STS.U16 [R25+0xc0], R20 ;  /* 0x0000c01419007388 */ /* 0x0105e20000000400 */
[----:B0-----:R-:W-:-:S02]  /*1ea0*/  SHF.L.U32 R19, R2, 0x1, RZ ;  /* 0x0000000102137819 */ /* 0x001fc400000006ff */
[C---:B-1----:R-:W-:Y:S02]  /*1eb0*/  IADD3 R21, R38.reuse, 0x1a0, RZ ;  /* 0x000001a026157810 */ /* 0x042fe40007ffe0ff */
[C---:B--2---:R-:W-:Y:S01]  /*1ec0*/  IADD3 R25, R38.reuse, 0x1e0, RZ ;  /* 0x000001e026197810 */ /* 0x044fe20007ffe0ff */
[----:B------:R-:W-:Y:S03]  /*1ed0*/  STS.U16 [R24+0x100], R99 ;  /* 0x0001006318007388 */ /* 0x000fe60000000400 */
[----:B------:R-:W-:Y:S01]  /*1ee0*/  LEA.HI.SX32 R25, R25, R38, 0x1b ;  /* 0x0000002619197211 */ /* 0x000fe200078fdaff */
[----:B------:R0:W-:Y:S04]  /*1ef0*/  STS.U16 [R23+0x140], R100 ;  /* 0x0001406417007388 */ /* 0x0001e80000000400 */
[----:B------:R-:W-:Y:S04]  /*1f00*/  STS.U16 [R22+0x180], R101 ;  /* 0x0001806516007388 */ /* 0x000fe80000000400 */
[----:B------:R1:W-:Y:S01]  /*1f10*/  STS.U16 [R0+0x1c0], R103 ;  /* 0x0001c06700007388 */ /* 0x0003e20000000400 */
[----:B0-----:R-:W-:-:S03]  /*1f20*/  IADD3 R23, R38, 0x1c0, RZ ;  /* 0x000001c026177810 */ /* 0x001fc60007ffe0ff */
[----:B------:R-:W-:Y:S01]  /*1f30*/  STS.U16 [R15+0x200], R102 ;  /* 0x000200660f007388 */ /* 0x000fe20000000400 */
[-C--:B------:R-:W-:Y:S02]  /*1f40*/  LEA.HI.SX32 R23, R23, R38.reuse, 0x1b ;  /* 0x0000002617177211 */ /* 0x080fe400078fdaff */
[----:B-1----:R-:W-:Y:S02]  /*1f50*/  LEA.HI.SX32 R0, R21, R38, 0x1b ;  /* 0x0000002615007211 */ /* 0x002fe400078fdaff */
[----:B------:R-:W-:Y:S01]  /*1f60*/  SHF.L.U32 R21, R3, 0x1, RZ ;  /* 0x0000000103157819 */ /* 0x000fe200000006ff */
[----:B------:R-:W-:Y:S01]  /*1f70*/  STS.U16 [R19+0x240], R104 ;  /* 0x0002406813007388 */ /* 0x000fe20000000400 */
[----:B------:R-:W-:Y:S02]  /*1f80*/  SHF.L.U32 R18, R17, 0x1, RZ ;  /* 0x0000000111127819 */ /* 0x000fe400000006ff */
[----:B------:R-:W-:Y:S01]  /*1f90*/  SHF.L.U32 R103, R0, 0x1, RZ ;  /* 0x0000000100677819 */ /* 0x000fe200000006ff */
[----:B------:R0:W-:Y:S01]  /*1fa0*/  STS.U16 [R14+0x280], R105 ;  /* 0x000280690e007388 */ /* 0x0001e20000000400 */
[----:B------:R-:W-:-:S02]  /*1fb0*/  SHF.L.U32 R20, R23, 0x1, RZ ;  /* 0x0000000117147819 */ /* 0x000fc400000006ff */
[----:B------:R-:W-:Y:S01]  /*1fc0*/  PRMT R17, RZ, 0x7610, R17 ;  /* 0x00007610ff117816 */ /* 0x000fe20000000011 */
[----:B------:R-:W-:Y:S04]  /*1fd0*/  STS.U16 [R21+0x2c0], R106 ;  /* 0x0002c06a15007388 */ /* 0x000fe80000000400 */
[----:B------:R-:W-:Y:S01]  /*1fe0*/  STS.U16 [R18+0x300], R107 ;  /* 0x0003006b12007388 */ /* 0x000fe20000000400 */
[----:B0-----:R-:W-:-:S03]  /*1ff0*/  SHF.L.U32 R105, R25, 0x1, RZ ;  /* 0x0000000119697819 */ /* 0x001fc600000006ff */
[----:B------:R-:W-:Y:S04]  /*2000*/  STS.U16 [R103+0x340], R108 ;  /* 0x0003406c67007388 */ /* 0x000fe80000000400 */
[----:B------:R-:W-:Y:S04]  /*2010*/  STS.U16 [R20+0x380], R109 ;  /* 0x0003806d14007388 */ /* 0x000fe80000000400 */
[----:B------:R0:W-:Y:S04]  /*2020*/  STS.U16 [R105+0x3c0], R110 ;  /* 0x0003c06e69007388 */ /* 0x0001e80000000400 */
[----:B------:R1:W2:Y:S01]  /*2030*/  LDG.E.64 R2, [R6.64] ;  /* 0x0000000a06027981 */ /* 0x0002a2000c1e1b00 */
[----:B------:R-:W-:-:S06]  /*2040*/  NOP ;  /* 0x0000000000007918 */ /* 0x000fcc0000000000 */
[----:B------:R3:W4:Y:S01]  /*2050*/  @!P0 LDG.E.U16 R17, [R4.64] ;  /* 0x0000000a04118981 */ /* 0x000722000c1e1500 */
[-C--:B------:R-:W-:Y:S02]  /*2060*/  ISETP.GE.AND P0, PT, R112, R131.reuse, PT ;  /* 0x000000837000720c */ /* 0x080fe40003f06270 */
[----:B------:R-:W-:Y:S01]  /*2070*/  PRMT R23, RZ, 0x7610, R23 ;  /* 0x00007610ff177816 */ /* 0x000fe20000000017 */
[----:B------:R3:W4:Y:S01]  /*2080*/  @!P1 LDG.E.U16 R16, [R4.64+0x40] ;  /* 0x0000400a04109981 */ /* 0x000722000c1e1500 */
[----:B------:R-:W-:Y:S02]  /*2090*/  ISETP.GE.AND P1, PT, R118, R131, PT ;  /* 0x000000837600720c */ /* 0x000fe40003f26270 */
[----:B-1----:R-:W-:Y:S01]  /*20a0*/  PRMT R6, RZ, 0x7610, R6 ;  /* 0x00007610ff067816 */ /* 0x002fe20000000006 */
[----:B------:R3:W4:Y:S01]  /*20b0*/  @!P3 LDG.E.U16 R113, [R4.64+0x180] ;  /* 0x0001800a0471b981 */ /* 0x000722000c1e1500 */
[----:B------:R-:W-:Y:S02]  /*20c0*/  PRMT R7, RZ, 0x7610, R7 ;  /* 0x00007610ff077816 */ /* 0x000fe40000000007 */
[----:B0-----:R-:W-:-:S02]  /*20d0*/  PRMT R110, RZ, 0x7610, R110 ;  /* 0x00007610ff6e7816 */ /* 0x001fc4000000006e */
[----:B------:R3:W4:Y:S04]  /*20e0*/  @!P4 LDG.E.U16 R6, [R4.64+0xc0] ;  /* 0x0000c00a0406c981 */ /* 0x000728000c1e1500 */
[----:B------:R3:W4:Y:S01]  /*20f0*/  @!P0 LDG.E.U16 R23, [R4.64+0x80] ;  /* 0x0000800a04178981 */ /* 0x000722000c1e1500 */
[-C--:B------:R-:W-:Y:S02]  /*2100*/  ISETP.GE.AND P0, PT, R119, R131.reuse, PT ;  /* 0x000000837700720c */ /* 0x080fe40003f06270 */
[----:B------:R-:W-:Y:S01]  /*2110*/  PRMT R119, RZ, 0x7610, R119 ;  /* 0x00007610ff777816 */ /* 0x000fe20000000077 */
[----:B------:R3:W4:Y:S01]  /*2120*/  @!P6 LDG.E.U16 R7, [R4.64+0x100] ;  /* 0x0001000a0407e981 */ /* 0x000722000c1e1500 */
[-C--:B------:R-:W-:Y:S02]  /*2130*/  ISETP.GE.AND P4, PT, R120, R131.reuse, PT ;  /* 0x000000837800720c */ /* 0x080fe40003f86270 */
[-C--:B------:R-:W-:Y:S01]  /*2140*/  ISETP.GE.AND P6, PT, R121, R131.reuse, PT ;  /* 0x000000837900720c */ /* 0x080fe20003fc6270 */
[----:B------:R3:W4:Y:S01]  /*2150*/  @!P5 LDG.E.U16 R110, [R4.64+0x140] ;  /* 0x0001400a046ed981 */ /* 0x000722000c1e1500 */
[----:B------:R-:W-:-:S02]  /*2160*/  ISETP.GE.AND P5, PT, R122, R131, PT ;  /* 0x000000837a00720c */ /* 0x000fc40003fa6270 */
[-C--:B------:R-:W-:Y:S01]  /*2170*/  ISETP.GE.AND P3, PT, R124, R131.reuse, PT ;  /* 0x000000837c00720c */ /* 0x080fe20003f66270 */
[----:B------:R3:W4:Y:S01]  /*2180*/  @!P2 LDG.E.U16 R119, [R4.64+0x1c0] ;  /* 0x0001c00a0477a981 */ /* 0x000722000c1e1500 */
[----:B------:R-:W-:-:S03]  /*2190*/  ISETP.GE.AND P2, PT, R125, R131, PT ;  /* 0x000000837d00720c */ /* 0x000fc60003f46270 */
[----:B------:R3:W4:Y:S01]  /*21a0*/  @!P1 LDG.E.U16 R114, [R4.64+0x200] ;  /* 0x0002000a04729981 */ /* 0x000722000c1e1500 */
        /* <DEDUP_REMOVED lines=10> */
[----:B------:R3:W4:Y:S04]  /*2250*/  @!P2 LDG.E.U16 R129, [R4.64+0x380] ;  /* 0x0003800a0481a981 */ /* 0x000728000c1e1500 */
[----:B------:R3:W4:Y:S01]  /*2260*/  @!P1 LDG.E.U16 R128, [R4.64+0x3c0] ;  /* 0x0003c00a04809981 */ /* 0x000722000c1e1500 */
[----:B------:R-:W-:-:S02]  /*2270*/  SHF.L.U32 R0, R38, 0x4, RZ ;  /* 0x0000000426007819 */ /* 0x000fc400000006ff */
[----:B------:R-:W-:Y:S02]  /*2280*/  IADD3 R25, R38, 0x20, RZ ;  /* 0x0000002026197810 */ /* 0x000fe40007ffe0ff */
[----:B------:R-:W-:Y:S02]  /*2290*/  LEA.HI.SX32 R0, R0, R0, 0x1b ;  /* 0x0000000000007211 */ /* 0x000fe400078fdaff */
[C---:B------:R-:W-:Y:S02]  /*22a0*/  LEA.HI.SX32 R54, R38.reuse, R38, 0x1b ;  /* 0x0000002626367211 */ /* 0x040fe400078fdaff */
[----:B---3--:R-:W-:Y:S02]  /*22b0*/  IADD3 R5, R38, 0x80, RZ ;  /* 0x0000008026057810 */ /* 0x008fe40007ffe0ff */
[----:B------:R-:W-:Y:S02]  /*22c0*/  SHF.L.U32 R100, R0, 0x1, RZ ;  /* 0x0000000100647819 */ /* 0x000fe400000006ff */
[----:B------:R-:W-:-:S02]  /*22d0*/  IADD3 R27, R38, 0x40, RZ ;  /* 0x00000040261b7810 */ /* 0x000fc40007ffe0ff */
[-C--:B------:R-:W-:Y:S01]  /*22e0*/  LEA.HI.SX32 R0, R25, R38.reuse, 0x1b ;  /* 0x0000002619007211 */ /* 0x080fe200078fdaff */
[----:B------:R-:W0:Y:S01]  /*22f0*/  LDS.U16 R109, [R100] ;  /* 0x00000000646d7984 */ /* 0x000e220000000400 */
[-C--:B------:R-:W-:Y:S02]  /*2300*/  LEA.HI.SX32 R5, R5, R38.reuse, 0x1b ;  /* 0x0000002605057211 */ /* 0x080fe400078fdaff */
[----:B------:R-:W-:Y:S01]  /*2310*/  SHF.L.U32 R54, R54, 0x1, RZ ;  /* 0x0000000136367819 */ /* 0x000fe200000006ff */
[----:B------:R-:W1:Y:S01]  /*2320*/  LDS.U16 R107, [R100+0x2] ;  /* 0x00000200646b7984 */ /* 0x000e620000000400 */
[----:B------:R-:W-:Y:S02]  /*2330*/  LEA.HI.SX32 R26, R27, R38, 0x1b ;  /* 0x000000261b1a7211 */ /* 0x000fe400078fdaff */
[----:B------:R-:W-:Y:S01]  /*2340*/  IADD3 R25, R38, 0x60, RZ ;  /* 0x0000006026197810 */ /* 0x000fe20007ffe0ff */
[----:B------:R-:W-:Y:S01]  /*2350*/  LDS.U16 R108, [R100+0x4] ;  /* 0x00000400646c7984 */ /* 0x000fe20000000400 */
[----:B------:R-:W-:-:S02]  /*2360*/  SHF.L.U32 R27, R0, 0x1, RZ ;  /* 0x00000001001b7819 */ /* 0x000fc400000006ff */
[----:B------:R-:W-:Y:S01]  /*2370*/  SHF.L.U32 R24, R5, 0x1, RZ ;  /* 0x0000000105187819 */ /* 0x000fe200000006ff */
[----:B------:R-:W3:Y:S01]  /*2380*/  LDS.U16 R106, [R100+0x6] ;  /* 0x00000600646a7984 */ /* 0x000ee20000000400 */
[C---:B------:R-:W-:Y:S02]  /*2390*/  IADD3 R135, R38.reuse, 0xa0, RZ ;  /* 0x000000a026877810 */ /* 0x040fe40007ffe0ff */
[----:B------:R-:W-:Y:S01]  /*23a0*/  IADD3 R133, R38, 0xc0, RZ ;  /* 0x000000c026857810 */ /* 0x000fe20007ffe0ff */
[----:B------:R-:W0:Y:S01]  /*23b0*/  LDS.U16 R99, [R100+0x8] ;  /* 0x0000080064637984 */ /* 0x000e220000000400 */
[----:B------:R-:W-:Y:S02]  /*23c0*/  LEA.HI.SX32 R25, R25, R38, 0x1b ;  /* 0x0000002619197211 */ /* 0x000fe400078fdaff */
[----:B------:R-:W-:Y:S01]  /*23d0*/  SHF.L.U32 R26, R26, 0x1, RZ ;  /* 0x000000011a1a7819 */ /* 0x000fe200000006ff */
[----:B------:R-:W0:Y:S01]  /*23e0*/  LDS.U16 R101, [R100+0xa] ;  /* 0x00000a0064657984 */ /* 0x000e220000000400 */
[----:B------:R-:W-:-:S03]  /*23f0*/  IADD3 R131, R38, 0xe0, RZ ;  /* 0x000000e026837810 */ /* 0x000fc60007ffe0ff */
[----:B------:R-:W-:Y:S01]  /*2400*/  LDS.U16 R102, [R100+0xc] ;  /* 0x00000c0064667984 */ /* 0x000fe20000000400 */
[----:B------:R-:W-:-:S03]  /*2410*/  LEA.HI.SX32 R135, R135, R38, 0x1b ;  /* 0x0000002687877211 */ /* 0x000fc600078fdaff */
[----:B------:R-:W0:Y:S01]  /*2420*/  LDS.U16 R104, [R100+0xe] ;  /* 0x00000e0064687984 */ /* 0x000e220000000400 */
[----:B------:R-:W-:-:S03]  /*2430*/  ISETP.NE.AND P1, PT, R37, RZ, PT ;  /* 0x000000ff2500720c */ /* 0x000fc60003f25270 */
[----:B------:R-:W-:Y:S04]  /*2440*/  LDS.U16 R115, [R100+0x10] ;  /* 0x0000100064737984 */ /* 0x000fe80000000400 */
[----:B------:R-:W1:Y:S04]  /*2450*/  LDS.U16 R111, [R100+0x12] ;  /* 0x00001200646f7984 */ /* 0x000e680000000400 */
[----:B------:R-:W2:Y:S04]  /*2460*/  LDS.U16 R112, [R100+0x14] ;  /* 0x0000140064707984 */ /* 0x000ea80000000400 */
[----:B------:R-:W2:Y:S04]  /*2470*/  LDS.U16 R116, [R100+0x16] ;  /* 0x0000160064747984 */ /* 0x000ea80000000400 */
[----:B------:R-:W-:Y:S04]  /*2480*/  LDS.U16 R121, [R100+0x18] ;  /* 0x0000180064797984 */ /* 0x000fe80000000400 */
[----:B------:R-:W2:Y:S04]  /*2490*/  LDS.U16 R117, [R100+0x1a] ;  /* 0x00001a0064757984 */ /* 0x000ea80000000400 */
[----:B------:R-:W2:Y:S04]  /*24a0*/  LDS.U16 R118, [R100+0x1c] ;  /* 0x00001c0064767984 */ /* 0x000ea80000000400 */
[----:B------:R-:W2:Y:S01]  /*24b0*/  LDS.U16 R122, [R100+0x1e] ;  /* 0x00001e00647a7984 */ /* 0x000ea20000000400 */
[----:B------:R-:W-:-:S02]  /*24c0*/  LEA.HI.SX32 R133, R133, R38, 0x1b ;  /* 0x0000002685857211 */ /* 0x000fc400078fdaff */
[----:B------:R-:W-:Y:S02]  /*24d0*/  SHF.L.U32 R25, R25, 0x1, RZ ;  /* 0x0000000119197819 */ /* 0x000fe400000006ff */
[----:B------:R-:W-:Y:S02]  /*24e0*/  LEA.HI.SX32 R131, R131, R38, 0x1b ;  /* 0x0000002683837211 */ /* 0x000fe400078fdaff */
[----:B------:R-:W-:Y:S02]  /*24f0*/  SHF.L.U32 R22, R133, 0x1, RZ ;  /* 0x0000000185167819 */ /* 0x000fe400000006ff */
[----:B------:R-:W-:-:S04]  /*2500*/  ISETP.NE.AND P0, PT, R166, RZ, PT ;  /* 0x000000ffa600720c */ /* 0x000fc80003f05270 */
[----:B------:R-:W-:Y:S01]  /*2510*/  ISETP.LT.OR P2, PT, R164, 0x2, P0 ;  /* 0x00000002a400780c */ /* 0x000fe20000741670 */
[----:B0-----:R-:W-:Y:S02]  /*2520*/  HADD2.F32 R109, -RZ, R109.H0_H0 ;  /* 0x2000006dff6d7230 */ /* 0x001fe40000004100 */
[----:B-1----:R-:W-:-:S03]  /*2530*/  HADD2.F32 R107, -RZ, R107.H0_H0 ;  /* 0x2000006bff6b7230 */ /* 0x002fc60000004100 */
[C---:B------:R-:W-:Y:S02]  /*2540*/  FMUL.FTZ R148, R92.reuse, R109 ;  /* 0x0000006d5c947220 */ /* 0x040fe40000410000 */
[----:B------:R-:W-:Y:S01]  /*2550*/  FMUL.FTZ R144, R92, R107 ;  /* 0x0000006b5c907220 */ /* 0x000fe20000410000 */
[----:B---3--:R-:W-:Y:S02]  /*2560*/  HADD2.F32 R106, -RZ, R106.H0_H0 ;  /* 0x2000006aff6a7230 */ /* 0x008fe40000004100 */
[----:B------:R-:W-:-:S03]  /*2570*/  HADD2.F32 R108, -RZ, R108.H0_H0 ;  /* 0x2000006cff6c7230 */ /* 0x000fc60000004100 */
[C---:B------:R-:W-:Y:S02]  /*2580*/  FMUL.FTZ R147, R91.reuse, R106 ;  /* 0x0000006a5b937220 */ /* 0x040fe40000410000 */
[----:B------:R-:W-:Y:S01]  /*2590*/  FMUL.FTZ R145, R91, R108 ;  /* 0x0000006c5b917220 */ /* 0x000fe20000410000 */
[----:B------:R-:W-:Y:S02]  /*25a0*/  HADD2.F32 R99, -RZ, R99.H0_H0 ;  /* 0x20000063ff637230 */ /* 0x000fe40000004100 */
[----:B------:R-:W-:-:S03]  /*25b0*/  HADD2.F32 R101, -RZ, R101.H0_H0 ;  /* 0x20000065ff657230 */ /* 0x000fc60000004100 */
[C---:B------:R-:W-:Y:S02]  /*25c0*/  FMUL.FTZ R154, R94.reuse, R99 ;  /* 0x000000635e9a7220 */ /* 0x040fe40000410000 */
[----:B------:R-:W-:Y:S01]  /*25d0*/  FMUL.FTZ R158, R94, R101 ;  /* 0x000000655e9e7220 */ /* 0x000fe20000410000 */
[----:B------:R-:W-:Y:S02]  /*25e0*/  HADD2.F32 R104, -RZ, R104.H0_H0 ;  /* 0x20000068ff687230 */ /* 0x000fe40000004100 */
[----:B------:R-:W-:Y:S01]  /*25f0*/  HADD2.F32 R102, -RZ, R102.H0_H0 ;  /* 0x20000066ff667230 */ /* 0x000fe20000004100 */
[----:B--2---:R-:W-:Y:S02]  /*2600*/  FMUL.FTZ R151, R2, 1.4426950216293334961 ;  /* 0x3fb8aa3b02977820 */ /* 0x004fe40000410000 */
[C---:B------:R-:W-:Y:S02]  /*2610*/  FMUL.FTZ R4, R92.reuse, R3 ;  /* 0x000000035c047220 */ /* 0x040fe40000410000 */
[----:B------:R-:W-:-:S02]  /*2620*/  FMUL.FTZ R0, R92, R151 ;  /* 0x000000975c007220 */ /* 0x000fc40000410000 */
[----:B------:R-:W-:Y:S01]  /*2630*/  FMUL.RZ R5, R4, 0.15915493667125701904 ;  /* 0x3e22f98304057820 */ /* 0x000fe2000040c000 */
[----:B----4-:R0:W-:Y:S04]  /*2640*/  STS.U16 [R54+0x420], R17 ;  /* 0x0004201136007388 */ /* 0x0101e80000000400 */
[----:B------:R1:W-:Y:S01]  /*2650*/  STS.U16 [R27+0x460], R16 ;  /* 0x000460101b007388 */ /* 0x0003e20000000400 */
[----:B------:R-:W-:Y:S08]  /*2660*/  MUFU.SIN R4, R5 ;  /* 0x0000000500047308 */ /* 0x000ff00000000400 */
[----:B0-----:R0:W-:Y:S01]  /*2670*/  MUFU.EX2 R17, R0 ;  /* 0x0000000000117308 */ /* 0x0011e20000000800 */
[----:B------:R2:W-:Y:S07]  /*2680*/  STS.U16 [R26+0x4a0], R23 ;  /* 0x0004a0171a007388 */ /* 0x0005ee0000000400 */
[----:B-1----:R1:W3:Y:S01]  /*2690*/  MUFU.COS R16, R5 ;  /* 0x0000000500107308 */ /* 0x0022e20000000000 */
[----:B0-----:R-:W-:Y:S01]  /*26a0*/  SHF.L.U32 R0, R131, 0x1, RZ ;  /* 0x0000000183007819 */ /* 0x001fe200000006ff */
[----:B------:R-:W-:Y:S01]  /*26b0*/  STS.U16 [R25+0x4e0], R6 ;  /* 0x0004e00619007388 */ /* 0x000fe20000000400 */
[----:B--2---:R-:W-:-:S03]  /*26c0*/  SHF.L.U32 R23, R135, 0x1, RZ ;  /* 0x0000000187177819 */ /* 0x004fc600000006ff */
[----:B------:R-:W-:Y:S04]  /*26d0*/  STS.U16 [R24+0x520], R7 ;  /* 0x0005200718007388 */ /* 0x000fe80000000400 */
[----:B------:R-:W-:Y:S01]  /*26e0*/  STS.U16 [R23+0x560], R110 ;  /* 0x0005606e17007388 */ /* 0x000fe20000000400 */
[----:B-1----:R-:W-:-:S03]  /*26f0*/  LEA R5, R79, R88, 0x8 ;  /* 0x000000584f057211 */ /* 0x002fc600078e40ff */
[----:B------:R-:W-:Y:S01]  /*2700*/  STS.U16 [R22+0x5a0], R113 ;  /* 0x0005a07116007388 */ /* 0x000fe20000000400 */
[----:B------:R-:W-:-:S03]  /*2710*/  @P1 IADD3 R5, R37, 0x200, RZ ;  /* 0x0000020025051810 */ /* 0x000fc60007ffe0ff */
[----:B------:R-:W-:Y:S04]  /*2720*/  STS.U16 [R0+0x5e0], R119 ;  /* 0x0005e07700007388 */ /* 0x000fe80000000400 */
[----:B------:R-:W-:Y:S01]  /*2730*/  STS.U16 [R15+0x620], R114 ;  /* 0x000620720f007388 */ /* 0x000fe20000000400 */
[----:B---3--:R-:W-:-:S03]  /*2740*/  FMUL.FTZ R16, R17, R16 ;  /* 0x0000001011107220 */ /* 0x008fc60000410000 */
[----:B------:R0:W-:Y:S01]  /*2750*/  STS.U16 [R19+0x660], R120 ;  /* 0x0006607813007388 */ /* 0x0001e20000000400 */
[----:B------:R-:W-:-:S03]  /*2760*/  FMUL.FTZ R17, R17, R4 ;  /* 0x0000000411117220 */ /* 0x000fc60000410000 */
[----:B------:R1:W-:Y:S04]  /*2770*/  STS.U16 [R14+0x6a0], R125 ;  /* 0x0006a07d0e007388 */ /* 0x0003e80000000400 */
[----:B------:R-:W-:Y:S01]  /*2780*/  STS.U16 [R21+0x6e0], R124 ;  /* 0x0006e07c15007388 */ /* 0x000fe20000000400 */
[----:B0-----:R-:W-:-:S03]  /*2790*/  SHF.L.U32 R19, R5, 0x3, RZ ;  /* 0x0000000305137819 */ /* 0x001fc600000006ff */
[----:B------:R0:W-:Y:S04]  /*27a0*/  STS.U16 [R18+0x720], R127 ;  /* 0x0007207f12007388 */ /* 0x0001e80000000400 */
[----:B------:R2:W-:Y:S04]  /*27b0*/  STS.U16 [R103+0x760], R126 ;  /* 0x0007607e67007388 */ /* 0x0005e80000000400 */
[----:B------:R-:W-:Y:S04]  /*27c0*/  STS.U16 [R20+0x7a0], R129 ;  /* 0x0007a08114007388 */ /* 0x000fe80000000400 */
[----:B------:R3:W-:Y:S01]  /*27d0*/  STS.U16 [R105+0x7e0], R128 ;  /* 0x0007e08069007388 */ /* 0x0007e20000000400 */
[----:B------:R-:W-:-:S06]  /*27e0*/  NOP ;  /* 0x0000000000007918 */ /* 0x000fcc0000000000 */
        /* <DEDUP_REMOVED lines=11> */
[----:B------:R-:W3:Y:S04]  /*28a0*/  LDS.U16 R152, [R100+0x436] ;  /* 0x0004360064987984 */ /* 0x000ee80000000400 */
[----:B------:R-:W4:Y:S04]  /*28b0*/  LDS.U16 R159, [R100+0x438] ;  /* 0x00043800649f7984 */ /* 0x000f280000000400 */
[----:B------:R-:W4:Y:S04]  /*28c0*/  LDS.U16 R20, [R100+0x43a] ;  /* 0x00043a0064147984 */ /* 0x000f280000000400 */
[----:B------:R-:W4:Y:S04]  /*28d0*/  LDS.U16 R21, [R100+0x43c] ;  /* 0x00043c0064157984 */ /* 0x000f280000000400 */
[----:B------:R-:W4:Y:S04]  /*28e0*/  LDS.U16 R160, [R100+0x43e] ;  /* 0x00043e0064a07984 */ /* 0x000f280000000400 */
[----:B------:R0:W-:Y:S01]  /*28f0*/  STS.64 [R19+0x1d10], R16 ;  /* 0x001d101013007388 */ /* 0x0001e20000000a00 */
[----:B------:R-:W-:-:S05]  /*2900*/  @!P2 IADD3 R7, R164, -0x2, RZ ;  /* 0xfffffffea407a810 */ /* 0x000fca0007ffe0ff */
[----:B------:R-:W-:Y:S02]  /*2910*/  @!P2 IMAD R15, R7, c[0x0][0x16c], R88 ;  /* 0x00005b00070faa24 */ /* 0x000fe400078e0258 */
[----:B------:R-:W-:Y:S02]  /*2920*/  CS2R R6, SRZ ;  /* 0x0000000000067805 */ /* 0x000fe4000001ff00 */
[----:B------:R-:W-:Y:S01]  /*2930*/  @!P2 IMAD.WIDE R4, R15, 0x10, R12 ;  /* 0x000000100f04a825 */ /* 0x000fe200078e020c */
[----:B------:R-:W-:Y:S03]  /*2940*/  BAR.SYNC.DEFER_BLOCKING 0x0 ;  /* 0x0000000000007b1d */ /* 0x000fe60000010000 */
[-C--:B-1----:R-:W-:Y:S02]  /*2950*/  FMUL.FTZ R14, R91, R3.reuse ;  /* 0x000000035b0e7220 */ /* 0x082fe40000410000 */
[----:B0-----:R-:W-:-:S02]  /*2960*/  FMUL.FTZ R18, R94, R3 ;  /* 0x000000035e127220 */ /* 0x001fc40000410000 */
[----:B--2---:R-:W-:Y:S02]  /*2970*/  FMUL.RZ R103, R14, 0.15915493667125701904 ;  /* 0x3e22f9830e677820 */ /* 0x004fe4000040c000 */
[-C--:B------:R-:W-:Y:S02]  /*2980*/  FMUL.FTZ R14, R91, R151.reuse ;  /* 0x000000975b0e7220 */ /* 0x080fe40000410000 */
[----:B---3--:R-:W-:Y:S01]  /*2990*/  FMUL.RZ R105, R18, 0.15915493667125701904 ;  /* 0x3e22f98312697820 */ /* 0x008fe2000040c000 */
[----:B------:R-:W-:Y:S01]  /*29a0*/  MUFU.SIN R131, R103 ;  /* 0x0000006700837308 */ /* 0x000fe20000000400 */
[----:B------:R0:W5:Y:S07]  /*29b0*/  @!P2 LDG.E.64 R6, [R4.64+0x8] ;  /* 0x0000080a0406a981 */ /* 0x00016e000c1e1b00 */
[----:B------:R-:W-:Y:S01]  /*29c0*/  MUFU.SIN R133, R105 ;  /* 0x0000006900857308 */ /* 0x000fe20000000400 */
[----:B0-----:R-:W-:-:S02]  /*29d0*/  FMUL.FTZ R4, R94, R151 ;  /* 0x000000975e047220 */ /* 0x001fc40000410000 */
[----:B------:R-:W-:-:S05]  /*29e0*/  FMUL.FTZ R5, R93, R3 ;  /* 0x000000035d057220 */ /* 0x000fca0000410000 */
[----:B------:R0:W-:Y:S01]  /*29f0*/  MUFU.COS R19, R105 ;  /* 0x0000006900137308 */ /* 0x0001e20000000000 */
[----:B------:R-:W-:Y:S02]  /*2a00*/  FMUL.RZ R110, R5, 0.15915493667125701904 ;  /* 0x3e22f983056e7820 */ /* 0x000fe4000040c000 */
[----:B------:R-:W-:-:S05]  /*2a10*/  FMUL.FTZ R5, R93, R151 ;  /* 0x000000975d057220 */ /* 0x000fca0000410000 */
[----:B------:R-:W1:Y:S01]  /*2a20*/  MUFU.EX2 R4, R4 ;  /* 0x0000000400047308 */ /* 0x000e620000000800 */
[----:B0-----:R-:W-:-:S07]  /*2a30*/  FMUL.FTZ R105, R95, R3 ;  /* 0x000000035f697220 */ /* 0x001fce0000410000 */
[----:B------:R-:W0:Y:S01]  /*2a40*/  MUFU.EX2 R14, R14 ;  /* 0x0000000e000e7308 */ /* 0x000e220000000800 */
[----:B------:R-:W-:Y:S02]  /*2a50*/  FMUL.RZ R125, R105, 0.15915493667125701904 ;  /* 0x3e22f983697d7820 */ /* 0x000fe4000040c000 */
[----:B------:R-:W-:-:S05]  /*2a60*/  FMUL.FTZ R105, R95, R151 ;  /* 0x000000975f697220 */ /* 0x000fca0000410000 */
[----:B------:R2:W3:Y:S01]  /*2a70*/  MUFU.COS R15, R103 ;  /* 0x00000067000f7308 */ /* 0x0004e20000000000 */
[----:B------:R-:W-:-:S07]  /*2a80*/  FMUL.FTZ R120, R98, R3 ;  /* 0x0000000362787220 */ /* 0x000fce0000410000 */
[----:B------:R-:W-:Y:S01]  /*2a90*/  MUFU.SIN R18, R110 ;  /* 0x0000006e00127308 */ /* 0x000fe20000000400 */
[----:B--2---:R-:W-:Y:S02]  /*2aa0*/  FMUL.FTZ R103, R96, R3 ;  /* 0x0000000360677220 */ /* 0x004fe40000410000 */
[----:B------:R-:W-:-:S05]  /*2ab0*/  FMUL.RZ R120, R120, 0.15915493667125701904 ;  /* 0x3e22f98378787820 */ /* 0x000fca000040c000 */
[----:B------:R2:W-:Y:S08]  /*2ac0*/  MUFU.COS R100, R110 ;  /* 0x0000006e00647308 */ /* 0x0005f00000000000 */
[----:B------:R-:W0:Y:S01]  /*2ad0*/  MUFU.EX2 R5, R5 ;  /* 0x0000000500057308 */ /* 0x000e220000000800 */
[----:B--2---:R-:W-:Y:S02]  /*2ae0*/  FMUL.FTZ R110, R98, R151 ;  /* 0x00000097626e7220 */ /* 0x004fe40000410000 */
[----:B------:R-:W-:-:S05]  /*2af0*/  FMUL.RZ R124, R103, 0.15915493667125701904 ;  /* 0x3e22f983677c7820 */ /* 0x000fca000040c000 */
[----:B------:R2:W-:Y:S01]  /*2b00*/  MUFU.EX2 R132, R105 ;  /* 0x0000006900847308 */ /* 0x0005e20000000800 */
[C---:B-1----:R-:W-:Y:S02]  /*2b10*/  FMUL.FTZ R128, R4.reuse, R19 ;  /* 0x0000001304807220 */ /* 0x042fe40000410000 */
[----:B------:R-:W-:Y:S01]  /*2b20*/  FMUL.FTZ R133, R4, R133 ;  /* 0x0000008504857220 */ /* 0x000fe20000410000 */
[----:B--2---:R-:W-:-:S04]  /*2b30*/  HADD2.F32 R105, -RZ, R165.H0_H0 ;  /* 0x200000a5ff697230 */ /* 0x004fc80000004100 */
[----:B------:R1:W-:Y:S01]  /*2b40*/  MUFU.EX2 R135, R110 ;  /* 0x0000006e00877308 */ /* 0x0003e20000000800 */
[----:B------:R-:W-:Y:S02]  /*2b50*/  FMUL.FTZ R103, R96, R151 ;  /* 0x0000009760677220 */ /* 0x000fe40000410000 */
[----:B0-----:R-:W-:Y:S02]  /*2b60*/  FMUL.FTZ R131, R14, R131 ;  /* 0x000000830e837220 */ /* 0x001fe40000410000 */
[----:B------:R-:W-:-:S03]  /*2b70*/  FMUL.FTZ R148, R105, R148 ;  /* 0x0000009469947220 */ /* 0x000fc60000410000 */
[----:B------:R-:W0:Y:S01]  /*2b80*/  MUFU.COS R134, R120 ;  /* 0x0000007800867308 */ /* 0x000e220000000000 */
[----:B---3--:R-:W-:Y:S02]  /*2b90*/  FMUL.FTZ R130, R14, R15 ;  /* 0x0000000f0e827220 */ /* 0x008fe40000410000 */
[----:B------:R-:W-:-:S05]  /*2ba0*/  FMUL.FTZ R144, R105, R144 ;  /* 0x0000009069907220 */ /* 0x000fca0000410000 */
[----:B------:R-:W2:Y:S01]  /*2bb0*/  MUFU.SIN R4, R120 ;  /* 0x0000007800047308 */ /* 0x000ea20000000400 */
[----:B------:R-:W-:Y:S01]  /*2bc0*/  FMUL.FTZ R15, R131, R148 ;  /* 0x00000094830f7220 */ /* 0x000fe20000410000 */
[----:B-1----:R-:W-:Y:S01]  /*2bd0*/  HADD2.F32 R110, -RZ, R56.H0_H0 ;  /* 0x20000038ff6e7230 */ /* 0x002fe20000004100 */
[C---:B------:R-:W-:Y:S02]  /*2be0*/  FMUL.FTZ R127, R5.reuse, R100 ;  /* 0x00000064057f7220 */ /* 0x040fe40000410000 */
[----:B------:R-:W-:-:S03]  /*2bf0*/  FMUL.FTZ R129, R5, R18 ;  /* 0x0000001205817220 */ /* 0x000fc60000410000 */
[----:B------:R-:W-:Y:S01]  /*2c00*/  MUFU.SIN R126, R124 ;  /* 0x0000007c007e7308 */ /* 0x000fe20000000400 */
[-C--:B------:R-:W-:Y:S02]  /*2c10*/  FMUL.FTZ R5, R131, R144.reuse ;  /* 0x0000009083057220 */ /* 0x080fe40000410000 */
[----:B------:R-:W-:-:S05]  /*2c20*/  FFMA.FTZ R15, R130, R144, R15 ;  /* 0x00000090820f7223 */ /* 0x000fca000001000f */
[----:B------:R-:W-:Y:S01]  /*2c30*/  MUFU.COS R114, R124 ;  /* 0x0000007c00727308 */ /* 0x000fe20000000000 */
[----:B------:R-:W-:-:S07]  /*2c40*/  FFMA.FTZ R5, R130, R148, -R5 ;  /* 0x0000009482057223 */ /* 0x000fce0000010805 */
[----:B------:R-:W1:Y:S01]  /*2c50*/  MUFU.EX2 R103, R103 ;  /* 0x0000006700677308 */ /* 0x000e620000000800 */
[----:B------:R-:W-:Y:S02]  /*2c60*/  FFMA.FTZ R15, R110, R147, R15 ;  /* 0x000000936e0f7223 */ /* 0x000fe4000001000f */
[----:B0-----:R-:W-:-:S05]  /*2c70*/  FMUL.FTZ R134, R135, R134 ;  /* 0x0000008687867220 */ /* 0x001fca0000410000 */
[----:B------:R-:W0:Y:S01]  /*2c80*/  MUFU.COS R119, R125 ;  /* 0x0000007d00777308 */ /* 0x000e220000000000 */
[----:B------:R-:W-:Y:S02]  /*2c90*/  FFMA.FTZ R5, R110, R145, R5 ;  /* 0x000000916e057223 */ /* 0x000fe40000010005 */
[----:B------:R-:W-:Y:S02]  /*2ca0*/  FMUL.FTZ R14, R133, R15 ;  /* 0x0000000f850e7220 */ /* 0x000fe40000410000 */
[----:B--2---:R-:W-:Y:S02]  /*2cb0*/  FMUL.FTZ R135, R135, R4 ;  /* 0x0000000487877220 */ /* 0x004fe40000410000 */
[----:B------:R-:W-:Y:S01]  /*2cc0*/  FMUL.FTZ R4, R16, R131 ;  /* 0x0000008310047220 */ /* 0x000fe20000410000 */
[----:B------:R1:W2:Y:S01]  /*2cd0*/  MUFU.SIN R113, R125 ;  /* 0x0000007d00717308 */ /* 0x0002a20000000400 */
[-C--:B------:R-:W-:Y:S02]  /*2ce0*/  FMUL.FTZ R18, R133, R5.reuse ;  /* 0x0000000585127220 */ /* 0x080fe40000410000 */
[----:B------:R-:W-:-:S02]  /*2cf0*/  FFMA.FTZ R19, R128, R5, -R14 ;  /* 0x0000000580137223 */ /* 0x000fc4000001080e */
[C---:B------:R-:W-:Y:S02]  /*2d00*/  FMUL.FTZ R5, R17.reuse, R131 ;  /* 0x0000008311057220 */ /* 0x040fe40000410000 */
[----:B------:R-:W-:Y:S02]  /*2d10*/  FFMA.FTZ R14, R17, R130, R4 ;  /* 0x00000082110e7223 */ /* 0x000fe40000010004 */
[C---:B-1----:R-:W-:Y:S02]  /*2d20*/  FMUL.FTZ R125, R103.reuse, R114 ;  /* 0x00000072677d7220 */ /* 0x042fe40000410000 */
[----:B------:R-:W-:Y:S01]  /*2d30*/  FMUL.FTZ R126, R103, R126 ;  /* 0x0000007e677e7220 */ /* 0x000fe20000410000 */
[----:B------:R-:W-:Y:S01]  /*2d40*/  HADD2.F32 R103, -RZ, R57.H0_H0 ;  /* 0x20000039ff677230 */ /* 0x000fe20000004100 */
[----:B------:R-:W-:Y:S02]  /*2d50*/  FMUL.FTZ R4, R97, R3 ;  /* 0x0000000361047220 */ /* 0x000fe40000410000 */
[----:B------:R-:W-:-:S02]  /*2d60*/  FFMA.FTZ R100, R128, R15, R18 ;  /* 0x0000000f80647223 */ /* 0x000fc40000010012 */
[----:B------:R-:W-:Y:S02]  /*2d70*/  FFMA.FTZ R5, R16, R130, -R5 ;  /* 0x0000008210057223 */ /* 0x000fe40000010805 */
[----:B------:R-:W-:Y:S02]  /*2d80*/  FMUL.FTZ R15, R133, R14 ;  /* 0x0000000e850f7220 */ /* 0x000fe40000410000 */
[----:B0-----:R-:W-:Y:S02]  /*2d90*/  FMUL.FTZ R124, R132, R119 ;  /* 0x00000077847c7220 */ /* 0x001fe40000410000 */
[----:B------:R-:W-:Y:S02]  /*2da0*/  FMUL.RZ R119, R4, 0.15915493667125701904 ;  /* 0x3e22f98304777820 */ /* 0x000fe4000040c000 */
[----:B------:R-:W-:Y:S02]  /*2db0*/  FFMA.FTZ R4, R103, R154, R19 ;  /* 0x0000009a67047223 */ /* 0x000fe40000010013 */
[----:B------:R-:W-:-:S02]  /*2dc0*/  FFMA.FTZ R18, R128, R5, -R15 ;  /* 0x0000000580127223 */ /* 0x000fc4000001080f */
[----:B------:R-:W-:Y:S02]  /*2dd0*/  FMUL.FTZ R5, R133, R5 ;  /* 0x0000000585057220 */ /* 0x000fe40000410000 */
[----:B------:R-:W-:Y:S02]  /*2de0*/  FFMA.FTZ R100, R103, R158, R100 ;  /* 0x0000009e67647223 */ /* 0x000fe40000010064 */
[----:B------:R-:W-:Y:S02]  /*2df0*/  FMUL.FTZ R19, R129, R4 ;  /* 0x0000000481137220 */ /* 0x000fe40000410000 */
[----:B------:R-:W-:Y:S02]  /*2e00*/  FFMA.FTZ R114, R128, R14, R5 ;  /* 0x0000000e80727223 */ /* 0x000fe40000010005 */
[----:B------:R-:W-:Y:S02]  /*2e10*/  FMUL.FTZ R151, R97, R151 ;  /* 0x0000009761977220 */ /* 0x000fe40000410000 */
[----:B------:R-:W-:-:S02]  /*2e20*/  FMUL.FTZ R5, R129, R100 ;  /* 0x0000006481057220 */ /* 0x000fc40000410000 */
[----:B------:R-:W-:Y:S01]  /*2e30*/  FFMA.FTZ R19, R127, R100, R19 ;  /* 0x000000647f137223 */ /* 0x000fe20000010013 */
[----:B------:R-:W-:Y:S01]  /*2e40*/  HADD2.F32 R100, -RZ, R58.H0_H0 ;  /* 0x2000003aff647230 */ /* 0x000fe20000004100 */
[----:B------:R-:W-:Y:S01]  /*2e50*/  FMUL.FTZ R163, R93, R104 ;  /* 0x000000685da37220 */ /* 0x000fe20000410000 */
[----:B------:R-:W-:Y:S01]  /*2e60*/  MUFU.EX2 R155, R151 ;  /* 0x00000097009b7308 */ /* 0x000fe20000000800 */
[----:B------:R-:W-:Y:S02]  /*2e70*/  FFMA.FTZ R15, R127, R4, -R5 ;  /* 0x000000047f0f7223 */ /* 0x000fe40000010805 */
[----:B------:R-:W-:Y:S02]  /*2e80*/  FMUL.FTZ R161, R93, R102 ;  /* 0x000000665da17220 */ /* 0x000fe40000410000 */
[----:B--2---:R-:W-:-:S03]  /*2e90*/  FMUL.FTZ R132, R132, R113 ;  /* 0x0000007184847220 */ /* 0x004fc60000410000 */
[----:B------:R-:W0:Y:S01]  /*2ea0*/  MUFU.COS R14, R119 ;  /* 0x00000077000e7308 */ /* 0x000e220000000000 */
[C---:B------:R-:W-:Y:S02]  /*2eb0*/  FFMA.FTZ R113, R100.reuse, R163, R19 ;  /* 0x000000a364717223 */ /* 0x040fe40000010013 */
[----:B------:R-:W-:Y:S02]  /*2ec0*/  FFMA.FTZ R19, R100, R161, R15 ;  /* 0x000000a164137223 */ /* 0x000fe4000001000f */
[C---:B------:R-:W-:Y:S01]  /*2ed0*/  FMUL.FTZ R5, R129.reuse, R114 ;  /* 0x0000007281057220 */ /* 0x040fe20000410000 */
[----:B------:R-:W-:Y:S01]  /*2ee0*/  HADD2.F32 R111, -RZ, R111.H0_H0 ;  /* 0x2000006fff6f7230 */ /* 0x000fe20000004100 */
[C---:B------:R-:W-:Y:S01]  /*2ef0*/  FMUL.FTZ R120, R126.reuse, R19 ;  /* 0x000000137e787220 */ /* 0x040fe20000410000 */
[----:B------:R1:W2:Y:S01]  /*2f00*/  MUFU.SIN R4, R119 ;  /* 0x0000007700047308 */ /* 0x0002a20000000400 */
        /* <DEDUP_REMOVED lines=8> */
[----:B0-----:R-:W-:Y:S02]  /*2f90*/  FMUL.FTZ R151, R155, R14 ;  /* 0x0000000e9b977220 */ /* 0x001fe40000410000 */
[----:B------:R-:W-:Y:S02]  /*2fa0*/  FMUL.FTZ R14, R126, R15 ;  /* 0x0000000f7e0e7220 */ /* 0x000fe40000410000 */
[----:B------:R-:W-:-:S02]  /*2fb0*/  FFMA.FTZ R18, R125, R19, -R18 ;  /* 0x000000137d127223 */ /* 0x000fc40000010812 */
[----:B------:R-:W-:Y:S02]  /*2fc0*/  FMUL.FTZ R168, R96, R115 ;  /* 0x0000007360a87220 */ /* 0x000fe40000410000 */
[----:B------:R-:W-:Y:S01]  /*2fd0*/  FFMA.FTZ R153, R113, R170, R120 ;  /* 0x000000aa71997223 */ /* 0x000fe20000010078 */
[----:B------:R-:W-:Y:S01]  /*2fe0*/  HADD2.F32 R112, -RZ, R112.H0_H0 ;  /* 0x20000070ff707230 */ /* 0x000fe20000004100 */
[----:B------:R-:W-:Y:S02]  /*2ff0*/  FFMA.FTZ R19, R125, R5, -R14 ;  /* 0x000000057d137223 */ /* 0x000fe4000001080e */
[----:B-1----:R-:W-:Y:S02]  /*3000*/  FFMA.FTZ R119, R113, R168, R18 ;  /* 0x000000a871777223 */ /* 0x002fe40000010012 */
[----:B------:R-:W-:Y:S01]  /*3010*/  FMUL.FTZ R14, R132, R153 ;  /* 0x00000099840e7220 */ /* 0x000fe20000410000 */
[----:B------:R-:W-:Y:S01]  /*3020*/  HADD2.F32 R116, -RZ, R116.H0_H0 ;  /* 0x20000074ff747230 */ /* 0x000fe20000004100 */
[----:B--2---:R-:W-:Y:S01]  /*3030*/  FMUL.FTZ R155, R155, R4 ;  /* 0x000000049b9b7220 */ /* 0x004fe20000410000 */
[----:B------:R-:W-:Y:S01]  /*3040*/  HADD2.F32 R114, -RZ, R60.H0_H0 ;  /* 0x2000003cff727230 */ /* 0x000fe20000004100 */
[----:B------:R-:W-:-:S02]  /*3050*/  FMUL.FTZ R4, R126, R5 ;  /* 0x000000057e047220 */ /* 0x000fc40000410000 */
[-C--:B------:R-:W-:Y:S02]  /*3060*/  FFMA.FTZ R14, R124, R119.reuse, -R14 ;  /* 0x000000777c0e7223 */ /* 0x080fe4000001080e */
[----:B------:R-:W-:Y:S02]  /*3070*/  FMUL.FTZ R119, R132, R119 ;  /* 0x0000007784777220 */ /* 0x000fe40000410000 */
[----:B------:R-:W-:Y:S02]  /*3080*/  FMUL.FTZ R167, R95, R112 ;  /* 0x000000705fa77220 */ /* 0x000fe40000410000 */
[----:B------:R-:W-:Y:S02]  /*3090*/  FFMA.FTZ R15, R125, R15, R4 ;  /* 0x0000000f7d0f7223 */ /* 0x000fe40000010004 */
[----:B------:R-:W-:Y:S02]  /*30a0*/  FFMA.FTZ R119, R124, R153, R119 ;  /* 0x000000997c777223 */ /* 0x000fe40000010077 */
[----:B------:R-:W-:-:S02]  /*30b0*/  FMUL.FTZ R169, R95, R116 ;  /* 0x000000745fa97220 */ /* 0x000fc40000410000 */
[----:B------:R-:W-:Y:S02]  /*30c0*/  FFMA.FTZ R14, R114, R167, R14 ;  /* 0x000000a7720e7223 */ /* 0x000fe4000001000e */
[C---:B------:R-:W-:Y:S02]  /*30d0*/  FMUL.FTZ R4, R132.reuse, R15 ;  /* 0x0000000f84047220 */ /* 0x040fe40000410000 */
[----:B------:R-:W-:Y:S01]  /*30e0*/  FMUL.FTZ R5, R132, R19 ;  /* 0x0000001384057220 */ /* 0x000fe20000410000 */
[----:B------:R-:W-:Y:S01]  /*30f0*/  HADD2.F32 R117, -RZ, R117.H0_H0 ;  /* 0x20000075ff757230 */ /* 0x000fe20000004100 */
[----:B------:R-:W-:Y:S02]  /*3100*/  FFMA.FTZ R119, R114, R169, R119 ;  /* 0x000000a972777223 */ /* 0x000fe40000010077 */
[----:B------:R-:W-:Y:S02]  /*3110*/  FMUL.FTZ R18, R135, R14 ;  /* 0x0000000e87127220 */ /* 0x000fe40000410000 */
[----:B------:R-:W-:-:S02]  /*3120*/  FFMA.FTZ R4, R124, R19, -R4 ;  /* 0x000000137c047223 */ /* 0x000fc40000010804 */
[----:B------:R-:W-:Y:S01]  /*3130*/  FFMA.FTZ R5, R124, R15, R5 ;  /* 0x0000000f7c057223 */ /* 0x000fe20000010005 */
[----:B------:R-:W-:Y:S01]  /*3140*/  HADD2.F32 R121, -RZ, R121.H0_H0 ;  /* 0x20000079ff797230 */ /* 0x000fe20000004100 */
[-C--:B------:R-:W-:Y:S02]  /*3150*/  FFMA.FTZ R19, R134, R119.reuse, R18 ;  /* 0x0000007786137223 */ /* 0x080fe40000010012 */
[C---:B------:R-:W-:Y:S01]  /*3160*/  FMUL.FTZ R15, R135.reuse, R119 ;  /* 0x00000077870f7220 */ /* 0x040fe20000410000 */
[----:B------:R-:W-:Y:S01]  /*3170*/  HADD2.F32 R119, -RZ, R61.H0_H0 ;  /* 0x2000003dff777230 */ /* 0x000fe20000004100 */
[----:B------:R-:W-:Y:S02]  /*3180*/  FMUL.FTZ R172, R98, R117 ;  /* 0x0000007562ac7220 */ /* 0x000fe40000410000 */
[----:B------:R-:W-:Y:S02]  /*3190*/  FFMA.FTZ R18, R134, R14, -R15 ;  /* 0x0000000e86127223 */ /* 0x000fe4000001080f */
[----:B------:R-:W-:-:S02]  /*31a0*/  FMUL.FTZ R15, R135, R5 ;  /* 0x00000005870f7220 */ /* 0x000fc40000410000 */
[----:B------:R-:W-:Y:S02]  /*31b0*/  FMUL.FTZ R156, R98, R121 ;  /* 0x00000079629c7220 */ /* 0x000fe40000410000 */
[----:B------:R-:W-:Y:S01]  /*31c0*/  FFMA.FTZ R174, R119, R172, R19 ;  /* 0x000000ac77ae7223 */ /* 0x000fe20000010013 */
[----:B------:R-:W-:Y:S01]  /*31d0*/  ISETP.NE.AND P2, PT, R37, 0x1f, PT ;  /* 0x0000001f2500780c */ /* 0x000fe20003f45270 */
[-C--:B------:R-:W-:Y:S02]  /*31e0*/  FMUL.FTZ R14, R135, R4.reuse ;  /* 0x00000004870e7220 */ /* 0x080fe40000410000 */
[----:B------:R-:W-:Y:S01]  /*31f0*/  FFMA.FTZ R4, R134, R4, -R15 ;  /* 0x0000000486047223 */ /* 0x000fe2000001080f */
[----:B------:R-:W-:Y:S01]  /*3200*/  HADD2.F32 R118, -RZ, R118.H0_H0 ;  /* 0x20000076ff767230 */ /* 0x000fe20000004100 */
[----:B------:R-:W-:Y:S02]  /*3210*/  FFMA.FTZ R120, R119, R156, R18 ;  /* 0x0000009c77787223 */ /* 0x000fe40000010012 */
[----:B------:R-:W-:-:S02]  /*3220*/  FMUL.FTZ R15, R155, R174 ;  /* 0x000000ae9b0f7220 */ /* 0x000fc40000410000 */
[----:B------:R-:W-:Y:S02]  /*3230*/  FFMA.FTZ R18, R134, R5, R14 ;  /* 0x0000000586127223 */ /* 0x000fe4000001000e */
[-C--:B------:R-:W-:Y:S02]  /*3240*/  FMUL.FTZ R5, R155, R120.reuse ;  /* 0x000000789b057220 */ /* 0x080fe40000410000 */
[----:B------:R-:W-:Y:S01]  /*3250*/  FFMA.FTZ R15, R151, R120, -R15 ;  /* 0x00000078970f7223 */ /* 0x000fe2000001080f */
[----:B------:R-:W-:Y:S01]  /*3260*/  HADD2.F32 R120, -RZ, R62.H0_H0 ;  /* 0x2000003eff787230 */ /* 0x000fe20000004100 */
[----:B------:R-:W-:-:S04]  /*3270*/  FMUL.FTZ R157, R97, R118 ;  /* 0x00000076619d7220 */ /* 0x000fc80000410000 */
[----:B------:R-:W-:Y:S02]  /*3280*/  FFMA.FTZ R171, R120, R157, R15 ;  /* 0x0000009d78ab7223 */ /* 0x000fe4000001000f */
[----:B------:R0:W1:Y:S01]  /*3290*/  @P2 LDS.64 R14, [R37.X8+0x2d18] ;  /* 0x002d1800250e2984 */ /* 0x0000620000008a00 */
[----:B------:R-:W-:Y:S01]  /*32a0*/  HADD2.F32 R122, -RZ, R122.H0_H0 ;  /* 0x2000007aff7a7230 */ /* 0x000fe20000004100 */
[----:B------:R-:W-:Y:S01]  /*32b0*/  FFMA.FTZ R5, R151, R174, R5 ;  /* 0x000000ae97057223 */ /* 0x000fe20000010005 */
[----:B------:R-:W-:Y:S01]  /*32c0*/  BSSY B0, `(.L_x_11801) ;  /* 0x0000010000007945 */ /* 0x000fe20003800000 */
[----:B------:R-:W-:Y:S02]  /*32d0*/  FMUL.FTZ R173, R155, R18 ;  /* 0x000000129bad7220 */ /* 0x000fe40000410000 */
[----:B------:R-:W-:Y:S02]  /*32e0*/  FMUL.FTZ R153, R97, R122 ;  /* 0x0000007a61997220 */ /* 0x000fe40000410000 */
[----:B------:R-:W-:-:S02]  /*32f0*/  FFMA.FTZ R173, R151, R4, -R173 ;  /* 0x0000000497ad7223 */ /* 0x000fc400000108ad */
[----:B------:R-:W-:Y:S02]  /*3300*/  FMUL.FTZ R19, R155, R4 ;  /* 0x000000049b137220 */ /* 0x000fe40000410000 */
[----:B------:R-:W-:Y:S01]  /*3310*/  FFMA.FTZ R174, R120, R153, R5 ;  /* 0x0000009978ae7223 */ /* 0x000fe20000010005 */
[----:B------:R-:W-:Y:S05]  /*3320*/  @P2 BRA `(.L_x_11802) ;  /* 0x0000009000002947 */ /* 0x000fea0003800000 */
[----:B0---4-:R-:W-:Y:S01]  /*3330*/  ISETP.NE.AND P3, PT, R164, c[0x0][0x174], PT ;  /* 0x00005d00a4007a0c */ /* 0x011fe20003f65270 */
        /* <DEDUP_REMOVED lines=8> */
.L_x_11802:
[----:B0---4-:R-:W-:Y:S05]  /*33c0*/  BSYNC B0 ;  /* 0x0000000000007941 */ /* 0x011fea0003800000 */
.L_x_11801:
        /* <DEDUP_REMOVED lines=9> */
[----:B------:R-:W-:Y:S01]  /*3460*/  MOV R182, c[0x0][0x2bc] ;  /* 0x0000af0000b67a02 */ /* 0x000fe20000000f00 */
[----:B------:R-:W-:Y:S01]  /*3470*/  HADD2.F32 R150, -RZ, R150.H0_H0 ;  /* 0x20000096ff967230 */ /* 0x000fe20000004100 */
[--C-:B------:R-:W-:Y:S01]  /*3480*/  SHF.R.U64 R177, R177, 0x1, R180.reuse ;  /* 0x00000001b1b17819 */ /* 0x100fe200000012b4 */
[----:B------:R-:W4:Y:S01]  /*3490*/  SHFL.UP PT, R18, R19, 0x1, RZ ;  /* 0x0420000013127989 */ /* 0x000f2200000e00ff */
[----:B------:R-:W-:Y:S01]  /*34a0*/  SHF.R.U32.HI R180, RZ, 0x1, R180 ;  /* 0x00000001ffb47819 */ /* 0x000fe200000116b4 */
[----:B------:R-:W-:Y:S01]  /*34b0*/  FMUL.FTZ R152, R85, R152 ;  /* 0x0000009855987220 */ /* 0x000fe20000410000 */
[----:B------:R-:W-:Y:S01]  /*34c0*/  HADD2.F32 R149, -RZ, R149.H0_H0 ;  /* 0x20000095ff957230 */ /* 0x000fe20000004100 */
[----:B------:R-:W-:Y:S01]  /*34d0*/  ISETP.GE.OR P0, PT, R164, c[0x0][0x174], P0 ;  /* 0x00005d00a4007a0c */ /* 0x000fe20000706670 */
[----:B------:R-:W-:Y:S01]  /*34e0*/  HADD2.F32 R142, -RZ, R142.H0_H0 ;  /* 0x2000008eff8e7230 */ /* 0x000fe20000004100 */
[----:B------:R-:W-:Y:S01]  /*34f0*/  IMAD R180, R180, R33, RZ ;  /* 0x00000021b4b47224 */ /* 0x000fe200078e02ff */
[----:B------:R-:W-:Y:S01]  /*3500*/  HADD2.F32 R141, -RZ, R141.H0_H0 ;  /* 0x2000008dff8d7230 */ /* 0x000fe20000004100 */
[----:B------:R-:W-:Y:S01]  /*3510*/  BSSY B0, `(.L_x_11803) ;  /* 0x00000f6000007945 */ /* 0x000fe20003800000 */
[----:B------:R-:W-:Y:S01]  /*3520*/  HADD2.F32 R138, -RZ, R138.H0_H0 ;  /* 0x2000008aff8a7230 */ /* 0x000fe20000004100 */
[----:B------:R-:W-:-:S02]  /*3530*/  IMAD R181, R32, R177, R180 ;  /* 0x000000b120b57224 */ /* 0x000fc400078e02b4 */
[C---:B0-----:R-:W-:Y:S02]  /*3540*/  FMUL.FTZ R5, R19.reuse, R178 ;  /* 0x000000b213057220 */ /* 0x041fe40000410000 */
[----:B------:R-:W-:Y:S02]  /*3550*/  IMAD R180, R162, c[0x0][0x2a0], RZ ;  /* 0x0000a800a2b47a24 */ /* 0x000fe400078e02ff */
[-C--:B--2---:R-:W-:Y:S02]  /*3560*/  FMUL.FTZ R175, R19, R176.reuse ;  /* 0x000000b013af7220 */ /* 0x084fe40000410000 */
[----:B------:R-:W-:Y:S02]  /*3570*/  FFMA.FTZ R176, R173, R176, -R5 ;  /* 0x000000b0adb07223 */ /* 0x000fe40000010805 */
[----:B---3--:R-:W-:Y:S02]  /*3580*/  FMUL.FTZ R5, R19, R4 ;  /* 0x0000000413057220 */ /* 0x008fe40000410000 */
[----:B------:R-:W-:-:S02]  /*3590*/  FFMA.FTZ R175, R173, R178, R175 ;  /* 0x000000b2adaf7223 */ /* 0x000fc400000100af */
[-C--:B----4-:R-:W-:Y:S01]  /*35a0*/  FFMA.FTZ R178, R173, R18.reuse, R5 ;  /* 0x00000012adb27223 */ /* 0x090fe20000010005 */
[----:B------:R-:W-:Y:S01]  /*35b0*/  MOV R5, c[0x0][0x2b8] ;  /* 0x0000ae0000057a02 */ /* 0x000fe20000000f00 */
[----:B------:R-:W-:Y:S02]  /*35c0*/  FMUL.FTZ R18, R19, R18 ;  /* 0x0000001213127220 */ /* 0x000fe40000410000 */
[----:B------:R-:W-:Y:S01]  /*35d0*/  @P3 FADD.FTZ R171, R171, R176 ;  /* 0x000000b0abab3221 */ /* 0x000fe20000010000 */
[----:B------:R-:W-:Y:S01]  /*35e0*/  FSEL R178, R19, R178, !P3 ;  /* 0x000000b213b27208 */ /* 0x000fe20005800000 */
[----:B------:R-:W-:Y:S01]  /*35f0*/  @P3 FADD.FTZ R174, R174, R175 ;  /* 0x000000afaeae3221 */ /* 0x000fe20000010000 */
[----:B------:R-:W-:Y:S01]  /*3600*/  SHF.R.U64 R5, R5, 0x1, R182 ;  /* 0x0000000105057819 */ /* 0x000fe200000012b6 */
[----:B------:R-:W-:Y:S01]  /*3610*/  @P3 FFMA.FTZ R173, R173, R4, -R18 ;  /* 0x00000004adad3223 */ /* 0x000fe20000010812 */
[----:B------:R-:W-:Y:S01]  /*3620*/  SHF.R.U32.HI R182, RZ, 0x1, R182 ;  /* 0x00000001ffb67819 */ /* 0x000fe200000116b6 */
[----:B------:R-:W-:Y:S01]  /*3630*/  IMAD.WIDE.U32 R18, R177, R33, RZ ;  /* 0x00000021b1127225 */ /* 0x000fe200078e00ff */
[----:B------:R-:W0:Y:S01]  /*3640*/  SHFL.UP PT, R179, R174, 0x2, RZ ;  /* 0x04400000aeb37989 */ /* 0x000e2200000e00ff */
[----:B------:R-:W-:-:S02]  /*3650*/  ISETP.GE.AND P3, PT, R38, 0x2, PT ;  /* 0x000000022600780c */ /* 0x000fc40003f66270 */
[----:B------:R-:W-:Y:S01]  /*3660*/  IMAD R182, R182, R33, RZ ;  /* 0x00000021b6b67224 */ /* 0x000fe200078e02ff */
[----:B------:R-:W2:Y:S01]  /*3670*/  SHFL.UP PT, R177, R171, 0x2, RZ ;  /* 0x04400000abb17989 */ /* 0x000ea200000e00ff */
[----:B------:R-:W-:Y:S01]  /*3680*/  IADD3 R19, R181, R19, RZ ;  /* 0x00000013b5137210 */ /* 0x000fe20007ffe0ff */
[----:B------:R-:W-:Y:S02]  /*3690*/  IMAD R181, R35, c[0x0][0x2a4], R180 ;  /* 0x0000a90023b57a24 */ /* 0x000fe400078e02b4 */
[----:B------:R-:W3:Y:S01]  /*36a0*/  SHFL.UP PT, R175, R173, 0x2, RZ ;  /* 0x04400000adaf7989 */ /* 0x000ee200000e00ff */
[----:B------:R-:W-:Y:S02]  /*36b0*/  IMAD R183, R32, R5, R182 ;  /* 0x0000000520b77224 */ /* 0x000fe400078e02b6 */
[----:B------:R-:W-:Y:S01]  /*36c0*/  IMAD.WIDE.U32 R4, R5, R33, RZ ;  /* 0x0000002105047225 */ /* 0x000fe200078e00ff */
[----:B------:R-:W4:Y:S03]  /*36d0*/  SHFL.UP PT, R176, R178, 0x2, RZ ;  /* 0x04400000b2b07989 */ /* 0x000f2600000e00ff */
[----:B------:R-:W-:Y:S01]  /*36e0*/  IMAD.WIDE.U32 R18, R35, c[0x0][0x2a0], R18 ;  /* 0x0000a80023127a25 */ /* 0x000fe200078e0012 */
[----:B------:R-:W-:-:S03]  /*36f0*/  IADD3 R5, R183, R5, RZ ;  /* 0x00000005b7057210 */ /* 0x000fc60007ffe0ff */
[----:B------:R-:W-:Y:S01]  /*3700*/  IMAD R182, R162, c[0x0][0x2c0], RZ ;  /* 0x0000b000a2b67a24 */ /* 0x000fe200078e02ff */
[----:B------:R-:W-:Y:S01]  /*3710*/  IADD3 R19, R181, R19, RZ ;  /* 0x00000013b5137210 */ /* 0x000fe20007ffe0ff */
[----:B------:R-:W-:Y:S01]  /*3720*/  IMAD.WIDE.U32 R4, R35, c[0x0][0x2c0], R4 ;  /* 0x0000b00023047a25 */ /* 0x000fe200078e0004 */
[----:B------:R-:W-:-:S03]  /*3730*/  LEA R181, P4, R18, c[0x0][0x318], 0x3 ;  /* 0x0000c60012b57a11 */ /* 0x000fc600078818ff */
[----:B------:R-:W-:Y:S01]  /*3740*/  IMAD R183, R35, c[0x0][0x2c4], R182 ;  /* 0x0000b10023b77a24 */ /* 0x000fe200078e02b6 */
[----:B------:R-:W-:Y:S01]  /*3750*/  LEA.HI.X R186, R18, c[0x0][0x31c], R19, 0x3, P4 ;  /* 0x0000c70012ba7a11 */ /* 0x000fe200020f1c13 */
[C---:B0-----:R-:W-:Y:S02]  /*3760*/  FMUL.FTZ R180, R178.reuse, R179 ;  /* 0x000000b3b2b47220 */ /* 0x041fe40000410000 */
[----:B--2---:R-:W-:Y:S01]  /*3770*/  FMUL.FTZ R182, R178, R177 ;  /* 0x000000b1b2b67220 */ /* 0x004fe20000410000 */
[----:B------:R-:W-:Y:S01]  /*3780*/  IADD3 R19, R183, R5, RZ ;  /* 0x00000005b7137210 */ /* 0x000fe20007ffe0ff */
[C---:B------:R-:W-:Y:S01]  /*3790*/  FFMA.FTZ R180, R173.reuse, R177, -R180 ;  /* 0x000000b1adb47223 */ /* 0x040fe200000108b4 */
[----:B------:R-:W-:Y:S01]  /*37a0*/  LEA R183, P4, R4, c[0x0][0x320], 0x3 ;  /* 0x0000c80004b77a11 */ /* 0x000fe200078818ff */
[----:B------:R-:W-:Y:S01]  /*37b0*/  FFMA.FTZ R179, R173, R179, R182 ;  /* 0x000000b3adb37223 */ /* 0x000fe200000100b6 */
[----:B------:R-:W-:Y:S01]  /*37c0*/  SHF.L.U32 R182, R37, 0x2, RZ ;  /* 0x0000000225b67819 */ /* 0x000fe200000006ff */
[----:B---3--:R-:W-:Y:S01]  /*37d0*/  FMUL.FTZ R5, R178, R175 ;  /* 0x000000afb2057220 */ /* 0x008fe20000410000 */
[----:B------:R-:W-:Y:S01]  /*37e0*/  LEA.HI.X R184, R4, c[0x0][0x324], R19, 0x3, P4 ;  /* 0x0000c90004b87a11 */ /* 0x000fe200020f1c13 */
[----:B----4-:R-:W-:-:S02]  /*37f0*/  FMUL.FTZ R18, R178, R176 ;  /* 0x000000b0b2127220 */ /* 0x010fc40000410000 */
[----:B------:R-:W-:Y:S02]  /*3800*/  @P3 FADD.FTZ R174, R174, R179 ;  /* 0x000000b3aeae3221 */ /* 0x000fe40000010000 */
[C---:B------:R-:W-:Y:S02]  /*3810*/  FFMA.FTZ R5, R173.reuse, R176, R5 ;  /* 0x000000b0ad057223 */ /* 0x040fe40000010005 */
[----:B------:R-:W-:Y:S02]  /*3820*/  @P3 FFMA.FTZ R173, R173, R175, -R18 ;  /* 0x000000afadad3223 */ /* 0x000fe40000010812 */
[----:B------:R-:W-:Y:S01]  /*3830*/  @P3 FADD.FTZ R171, R171, R180 ;  /* 0x000000b4abab3221 */ /* 0x000fe20000010000 */
[----:B------:R-:W-:Y:S01]  /*3840*/  FSEL R4, R178, R5, !P3 ;  /* 0x00000005b2047208 */ /* 0x000fe20005800000 */
[----:B------:R-:W0:Y:S01]  /*3850*/  SHFL.UP PT, R180, R174, 0x4, RZ ;  /* 0x04800000aeb47989 */ /* 0x000e2200000e00ff */
[----:B------:R-:W-:Y:S01]  /*3860*/  HADD2.F32 R178, -RZ, R21.H0_H0 ;  /* 0x20000015ffb27230 */ /* 0x000fe20000004100 */
[C---:B------:R-:W-:Y:S01]  /*3870*/  FMUL.FTZ R176, R87.reuse, R160 ;  /* 0x000000a057b07220 */ /* 0x040fe20000410000 */
[----:B------:R-:W-:Y:S01]  /*3880*/  HADD2.F32 R5, -RZ, R159.H0_H0 ;  /* 0x2000009fff057230 */ /* 0x000fe20000004100 */
[----:B------:R-:W2:Y:S01]  /*3890*/  SHFL.UP PT, R175, R173, 0x4, RZ ;  /* 0x04800000adaf7989 */ /* 0x000ea200000e00ff */
[----:B------:R-:W-:Y:S01]  /*38a0*/  HADD2.F32 R159, -RZ, R20.H0_H0 ;  /* 0x20000014ff9f7230 */ /* 0x000fe20000004100 */
[----:B------:R-:W-:Y:S01]  /*38b0*/  FMUL.FTZ R178, R87, R178 ;  /* 0x000000b257b27220 */ /* 0x000fe20000410000 */
[----:B------:R-:W-:Y:S01]  /*38c0*/  SHF.R.U32.HI R21, RZ, 0x1e, R37 ;  /* 0x0000001eff157819 */ /* 0x000fe20000011625 */
[----:B------:R-:W3:Y:S01]  /*38d0*/  SHFL.UP PT, R179, R171, 0x4, RZ ;  /* 0x04800000abb37989 */ /* 0x000ee200000e00ff */
[----:B------:R-:W-:-:S02]  /*38e0*/  FMUL.FTZ R19, R151, R176 ;  /* 0x000000b097137220 */ /* 0x000fc40000410000 */
[C---:B------:R-:W-:Y:S01]  /*38f0*/  FMUL.FTZ R18, R155.reuse, R176 ;  /* 0x000000b09b127220 */ /* 0x040fe20000410000 */
[----:B------:R-:W4:Y:S01]  /*3900*/  SHFL.UP PT, R177, R4, 0x4, RZ ;  /* 0x0480000004b17989 */ /* 0x000f2200000e00ff */
[C---:B------:R-:W-:Y:S02]  /*3910*/  FMUL.FTZ R159, R86.reuse, R159 ;  /* 0x0000009f569f7220 */ /* 0x040fe40000410000 */
[-C--:B------:R-:W-:Y:S02]  /*3920*/  FFMA.FTZ R20, -R155, R178.reuse, -R19 ;  /* 0x000000b29b147223 */ /* 0x080fe40000010913 */
[----:B------:R-:W-:Y:S02]  /*3930*/  FMUL.FTZ R160, R86, R5 ;  /* 0x0000000556a07220 */ /* 0x000fe40000410000 */
[----:B------:R-:W-:Y:S01]  /*3940*/  FFMA.FTZ R5, R151, R178, -R18 ;  /* 0x000000b297057223 */ /* 0x000fe20000010812 */
[C---:B------:R-:W-:Y:S01]  /*3950*/  IADD3 R18, P3, R182.reuse, R181, RZ ;  /* 0x000000b5b6127210 */ /* 0x040fe20007f7e0ff */
[----:B------:R-:W-:Y:S01]  /*3960*/  FADD.FTZ R181, -R159, R20 ;  /* 0x000000149fb57221 */ /* 0x000fe20000010100 */
[----:B------:R-:W-:Y:S01]  /*3970*/  IADD3 R20, P4, R182, R183, RZ ;  /* 0x000000b7b6147210 */ /* 0x000fe20007f9e0ff */
[----:B------:R-:W-:Y:S01]  /*3980*/  FADD.FTZ R5, R160, R5 ;  /* 0x00000005a0057221 */ /* 0x000fe20000010000 */
[----:B------:R-:W-:Y:S01]  /*3990*/  IADD3.X R19, R21, R186, RZ, P3, !PT ;  /* 0x000000ba15137210 */ /* 0x000fe20001ffe4ff */
[C---:B------:R-:W-:Y:S01]  /*39a0*/  FMUL.FTZ R182, R135.reuse, -R181 ;  /* 0x800000b587b67220 */ /* 0x040fe20000410000 */
[----:B------:R-:W-:Y:S01]  /*39b0*/  ISETP.GE.AND P3, PT, R38, 0x4, PT ;  /* 0x000000042600780c */ /* 0x000fe20003f66270 */
[----:B------:R-:W-:Y:S01]  /*39c0*/  FMUL.FTZ R183, R135, -R5 ;  /* 0x8000000587b77220 */ /* 0x000fe20000410000 */
[----:B------:R-:W-:Y:S01]  /*39d0*/  IADD3.X R21, R21, R184, RZ, P4, !PT ;  /* 0x000000b815157210 */ /* 0x000fe200027fe4ff */
[----:B0-----:R-:W-:-:S02]  /*39e0*/  FMUL.FTZ R184, R4, R180 ;  /* 0x000000b404b87220 */ /* 0x001fc40000410000 */
[----:B------:R-:W-:Y:S02]  /*39f0*/  FFMA.FTZ R186, R134, R5, -R182 ;  /* 0x0000000586ba7223 */ /* 0x000fe400000108b6 */
[C---:B--2---:R-:W-:Y:S02]  /*3a00*/  FMUL.FTZ R182, R4.reuse, R175 ;  /* 0x000000af04b67220 */ /* 0x044fe40000410000 */
[CC--:B---3--:R-:W-:Y:S02]  /*3a10*/  FFMA.FTZ R184, R173.reuse, R179.reuse, -R184 ;  /* 0x000000b3adb87223 */ /* 0x0c8fe400000108b8 */
[C---:B------:R-:W-:Y:S02]  /*3a20*/  FMUL.FTZ R179, R4.reuse, R179 ;  /* 0x000000b304b37220 */ /* 0x040fe40000410000 */
[CC--:B----4-:R-:W-:Y:S02]  /*3a30*/  FFMA.FTZ R5, R173.reuse, R177.reuse, R182 ;  /* 0x000000b1ad057223 */ /* 0x0d0fe400000100b6 */
[C---:B------:R-:W-:Y:S01]  /*3a40*/  FMUL.FTZ R182, R4.reuse, R177 ;  /* 0x000000b104b67220 */ /* 0x040fe20000410000 */
[----:B------:R-:W-:Y:S01]  /*3a50*/  HADD2.F32 R177, -RZ, R146.H0_H0 ;  /* 0x20000092ffb17230 */ /* 0x000fe20000004100 */
[----:B------:R-:W-:Y:S01]  /*3a60*/  FFMA.FTZ R179, R173, R180, R179 ;  /* 0x000000b4adb37223 */ /* 0x000fe200000100b3 */
[----:B------:R-:W-:Y:S01]  /*3a70*/  FSEL R5, R4, R5, !P3 ;  /* 0x0000000504057208 */ /* 0x000fe20005800000 */
[----:B------:R-:W-:-:S02]  /*3a80*/  @P3 FADD.FTZ R171, R171, R184 ;  /* 0x000000b8abab3221 */ /* 0x000fc40000010000 */
[----:B------:R-:W-:Y:S02]  /*3a90*/  @P3 FFMA.FTZ R173, R173, R175, -R182 ;  /* 0x000000afadad3223 */ /* 0x000fe400000108b6 */
[----:B------:R-:W-:Y:S01]  /*3aa0*/  @P3 FADD.FTZ R174, R174, R179 ;  /* 0x000000b3aeae3221 */ /* 0x000fe20000010000 */
[----:B------:R-:W0:Y:S01]  /*3ab0*/  SHFL.UP PT, R180, R171, 0x8, RZ ;  /* 0x05000000abb47989 */ /* 0x000e2200000e00ff */
[----:B------:R-:W-:Y:S01]  /*3ac0*/  FFMA.FTZ R183, R134, R181, R183 ;  /* 0x000000b586b77223 */ /* 0x000fe200000100b7 */
[----:B------:R-:W-:Y:S01]  /*3ad0*/  ISETP.GE.AND P3, PT, R38, 0x8, PT ;  /* 0x000000082600780c */ /* 0x000fe20003f66270 */
[----:B------:R-:W-:Y:S01]  /*3ae0*/  FMUL.FTZ R175, R85, R150 ;  /* 0x0000009655af7220 */ /* 0x000fe20000410000 */
[----:B------:R-:W2:Y:S01]  /*3af0*/  SHFL.UP PT, R4, R173, 0x8, RZ ;  /* 0x05000000ad047989 */ /* 0x000ea200000e00ff */
[----:B------:R-:W-:Y:S02]  /*3b00*/  FADD.FTZ R183, -R152, R183 ;  /* 0x000000b798b77221 */ /* 0x000fe40000010100 */
[----:B------:R-:W-:Y:S01]  /*3b10*/  FADD.FTZ R179, R175, R186 ;  /* 0x000000baafb37221 */ /* 0x000fe20000010000 */
[----:B------:R-:W3:Y:S01]  /*3b20*/  SHFL.UP PT, R182, R174, 0x8, RZ ;  /* 0x05000000aeb67989 */ /* 0x000ee200000e00ff */
[----:B------:R-:W-:-:S02]  /*3b30*/  FMUL.FTZ R181, R132, -R183 ;  /* 0x800000b784b57220 */ /* 0x000fc40000410000 */
[-C--:B------:R-:W-:Y:S01]  /*3b40*/  FMUL.FTZ R184, R132, -R179.reuse ;  /* 0x800000b384b87220 */ /* 0x080fe20000410000 */
[----:B------:R-:W4:Y:S01]  /*3b50*/  SHFL.UP PT, R150, R5, 0x8, RZ ;  /* 0x0500000005967989 */ /* 0x000f2200000e00ff */
[C---:B------:R-:W-:Y:S01]  /*3b60*/  FFMA.FTZ R146, R124.reuse, R179, -R181 ;  /* 0x000000b37c927223 */ /* 0x040fe200000108b5 */
[----:B------:R-:W-:Y:S01]  /*3b70*/  IADD3 R181, R49, -c[0x0][0x174], RZ ;  /* 0x80005d0031b57a10 */ /* 0x000fe20007ffe0ff */
[----:B------:R-:W-:Y:S02]  /*3b80*/  FFMA.FTZ R184, R124, R183, R184 ;  /* 0x000000b77cb87223 */ /* 0x000fe400000100b8 */
[C---:B------:R-:W-:Y:S02]  /*3b90*/  FMUL.FTZ R179, R84.reuse, R149 ;  /* 0x0000009554b37220 */ /* 0x040fe40000410000 */
[----:B------:R-:W-:Y:S02]  /*3ba0*/  FMUL.FTZ R177, R84, R177 ;  /* 0x000000b154b17220 */ /* 0x000fe40000410000 */
[----:B------:R-:W-:-:S02]  /*3bb0*/  FADD.FTZ R184, -R179, R184 ;  /* 0x000000b8b3b87221 */ /* 0x000fc40000010100 */
[----:B------:R-:W-:Y:S02]  /*3bc0*/  IMAD R183, R181, -0x200, RZ ;  /* 0xfffffe00b5b77824 */ /* 0x000fe400078e02ff */
[----:B------:R-:W-:Y:S02]  /*3bd0*/  FADD.FTZ R146, R177, R146 ;  /* 0x00000092b1927221 */ /* 0x000fe40000010000 */
[C---:B------:R-:W-:Y:S02]  /*3be0*/  FMUL.FTZ R149, R126.reuse, -R184 ;  /* 0x800000b87e957220 */ /* 0x040fe40000410000 */
[----:B------:R-:W-:Y:S02]  /*3bf0*/  FMUL.FTZ R181, R126, -R146 ;  /* 0x800000927eb57220 */ /* 0x000fe40000410000 */
[----:B------:R-:W-:-:S04]  /*3c00*/  IMAD.WIDE R18, R183, 0x4, R18 ;  /* 0x00000004b7127825 */ /* 0x000fc800078e0212 */
[----:B------:R-:W-:-:S04]  /*3c10*/  IMAD.WIDE R20, R183, 0x4, R20 ;  /* 0x00000004b7147825 */ /* 0x000fc800078e0214 */
[----:B0-----:R-:W-:Y:S02]  /*3c20*/  FMUL.FTZ R183, R5, R180 ;  /* 0x000000b405b77220 */ /* 0x001fe40000410000 */
[----:B------:R-:W-:Y:S02]  /*3c30*/  FFMA.FTZ R186, R125, R146, -R149 ;  /* 0x000000927dba7223 */ /* 0x000fe40000010895 */
[----:B--2---:R-:W-:Y:S02]  /*3c40*/  FMUL.FTZ R149, R5, R4 ;  /* 0x0000000405957220 */ /* 0x004fe40000410000 */
[----:B------:R-:W-:Y:S02]  /*3c50*/  FFMA.FTZ R185, R125, R184, R181 ;  /* 0x000000b87db97223 */ /* 0x000fe400000100b5 */
[-C--:B---3--:R-:W-:Y:S02]  /*3c60*/  FMUL.FTZ R181, R5, R182.reuse ;  /* 0x000000b605b57220 */ /* 0x088fe40000410000 */
[----:B------:R-:W-:Y:S01]  /*3c70*/  FFMA.FTZ R183, R173, R182, R183 ;  /* 0x000000b6adb77223 */ /* 0x000fe200000100b7 */
[----:B------:R-:W-:Y:S01]  /*3c80*/  HADD2.F32 R182, -RZ, R143.H0_H0 ;  /* 0x2000008fffb67230 */ /* 0x000fe20000004100 */
[----:B----4-:R-:W-:-:S02]  /*3c90*/  FMUL.FTZ R146, R5, R150 ;  /* 0x0000009605927220 */ /* 0x010fc40000410000 */
[C---:B------:R-:W-:Y:S02]  /*3ca0*/  FFMA.FTZ R150, R173.reuse, R150, R149 ;  /* 0x00000096ad967223 */ /* 0x040fe40000010095 */
[----:B------:R-:W-:Y:S02]  /*3cb0*/  FFMA.FTZ R180, R173, R180, -R181 ;  /* 0x000000b4adb47223 */ /* 0x000fe400000108b5 */
[----:B------:R-:W-:Y:S01]  /*3cc0*/  FMUL.FTZ R182, R83, R182 ;  /* 0x000000b653b67220 */ /* 0x000fe20000410000 */
[----:B------:R-:W-:Y:S01]  /*3cd0*/  FSEL R150, R5, R150, !P3 ;  /* 0x0000009605967208 */ /* 0x000fe20005800000 */
[----:B------:R-:W-:Y:S01]  /*3ce0*/  HADD2.F32 R5, -RZ, R140.H0_H0 ;  /* 0x2000008cff057230 */ /* 0x000fe20000004100 */
[----:B------:R-:W-:Y:S02]  /*3cf0*/  @P3 FFMA.FTZ R173, R173, R4, -R146 ;  /* 0x00000004adad3223 */ /* 0x000fe40000010892 */
[----:B------:R-:W-:Y:S02]  /*3d00*/  @P3 FADD.FTZ R171, R171, R180 ;  /* 0x000000b4abab3221 */ /* 0x000fe40000010000 */
[----:B-1----:R-:W-:-:S02]  /*3d10*/  FMUL.FTZ R140, R155, -R14 ;  /* 0x8000000e9b8c7220 */ /* 0x002fc40000410000 */
[----:B------:R-:W-:Y:S01]  /*3d20*/  @P3 FADD.FTZ R174, R174, R183 ;  /* 0x000000b7aeae3221 */ /* 0x000fe20000010000 */
[----:B------:R-:W-:Y:S01]  /*3d30*/  ISETP.GE.AND P3, PT, R38, 0x10, PT ;  /* 0x000000102600780c */ /* 0x000fe20003f66270 */
[----:B------:R-:W-:Y:S02]  /*3d40*/  FADD.FTZ R180, -R182, R185 ;  /* 0x000000b9b6b47221 */ /* 0x000fe40000010100 */
[-C--:B------:R-:W-:Y:S01]  /*3d50*/  FMUL.FTZ R4, R155, R15.reuse ;  /* 0x0000000f9b047220 */ /* 0x080fe20000410000 */
[----:B------:R-:W-:Y:S01]  /*3d60*/  SHFL.UP PT, R143, R174, 0x10, RZ ;  /* 0x06000000ae8f7989 */ /* 0x000fe200000e00ff */
[----:B------:R-:W-:Y:S02]  /*3d70*/  FMUL.FTZ R183, R83, R142 ;  /* 0x0000008e53b77220 */ /* 0x000fe40000410000 */
[----:B------:R-:W-:Y:S01]  /*3d80*/  FFMA.FTZ R149, R151, -R15, R140 ;  /* 0x8000000f97957223 */ /* 0x000fe2000001008c */
[----:B------:R-:W-:Y:S01]  /*3d90*/  SHFL.UP PT, R142, R171, 0x10, RZ ;  /* 0x06000000ab8e7989 */ /* 0x000fe200000e00ff */
[----:B------:R-:W-:-:S02]  /*3da0*/  FMUL.FTZ R140, R129, -R180 ;  /* 0x800000b4818c7220 */ /* 0x000fc40000410000 */
[----:B------:R-:W-:Y:S02]  /*3db0*/  FADD.FTZ R186, R183, R186 ;  /* 0x000000bab7ba7221 */ /* 0x000fe40000010000 */
[----:B------:R-:W-:Y:S02]  /*3dc0*/  FFMA.FTZ R146, R151, R14, -R4 ;  /* 0x0000000e97927223 */ /* 0x000fe40000010804 */
[----:B------:R-:W0:Y:S01]  /*3dd0*/  SHFL.UP PT, R4, R173, 0x10, RZ ;  /* 0x06000000ad047989 */ /* 0x000e2200000e00ff */
[-C--:B------:R-:W-:Y:S02]  /*3de0*/  FFMA.FTZ R188, R127, R186.reuse, -R140 ;  /* 0x000000ba7fbc7223 */ /* 0x080fe4000001088c */
[----:B------:R-:W-:Y:S01]  /*3df0*/  FMUL.FTZ R186, R129, -R186 ;  /* 0x800000ba81ba7220 */ /* 0x000fe20000410000 */
[----:B------:R-:W1:Y:S01]  /*3e00*/  SHFL.UP PT, R140, R150, 0x10, RZ ;  /* 0x06000000968c7989 */ /* 0x000e6200000e00ff */
[----:B------:R-:W-:Y:S02]  /*3e10*/  FMUL.FTZ R181, R135, -R149 ;  /* 0x8000009587b57220 */ /* 0x000fe40000410000 */
[----:B------:R-:W-:-:S02]  /*3e20*/  FFMA.FTZ R185, R127, R180, R186 ;  /* 0x000000b47fb97223 */ /* 0x000fc400000100ba */
[----:B------:R-:W-:Y:S02]  /*3e30*/  FMUL.FTZ R180, R82, R5 ;  /* 0x0000000552b47220 */ /* 0x000fe40000410000 */
[-C--:B------:R-:W-:Y:S02]  /*3e40*/  FMUL.FTZ R184, R135, -R146.reuse ;  /* 0x8000009287b87220 */ /* 0x080fe40000410000 */
[C---:B------:R-:W-:Y:S02]  /*3e50*/  FFMA.FTZ R5, R134.reuse, R146, -R181 ;  /* 0x0000009286057223 */ /* 0x040fe400000108b5 */
[----:B------:R-:W-:Y:S02]  /*3e60*/  FFMA.FTZ R149, R134, R149, R184 ;  /* 0x0000009586957223 */ /* 0x000fe400000100b8 */
[----:B------:R-:W-:Y:S02]  /*3e70*/  FMUL.FTZ R146, R132, -R5 ;  /* 0x8000000584927220 */ /* 0x000fe40000410000 */
[----:B------:R-:W-:-:S02]  /*3e80*/  FMUL.FTZ R181, R82, R141 ;  /* 0x0000008d52b57220 */ /* 0x000fc40000410000 */
[-C--:B------:R-:W-:Y:S02]  /*3e90*/  FMUL.FTZ R141, R132, -R149.reuse ;  /* 0x80000095848d7220 */ /* 0x080fe40000410000 */
[C---:B------:R-:W-:Y:S02]  /*3ea0*/  FFMA.FTZ R146, R124.reuse, R149, R146 ;  /* 0x000000957c927223 */ /* 0x040fe40000010092 */
[----:B------:R-:W-:Y:S02]  /*3eb0*/  FFMA.FTZ R141, R124, R5, -R141 ;  /* 0x000000057c8d7223 */ /* 0x000fe4000001088d */
[----:B------:R-:W-:Y:S02]  /*3ec0*/  FMUL.FTZ R184, R126, -R146 ;  /* 0x800000927eb87220 */ /* 0x000fe40000410000 */
[----:B0-----:R-:W-:Y:S02]  /*3ed0*/  FMUL.FTZ R5, R150, R4 ;  /* 0x0000000496057220 */ /* 0x001fe40000410000 */
[----:B------:R-:W-:-:S02]  /*3ee0*/  FMUL.FTZ R149, R126, -R141 ;  /* 0x8000008d7e957220 */ /* 0x000fc40000410000 */
[----:B------:R-:W-:Y:S02]  /*3ef0*/  FFMA.FTZ R184, R125, R141, -R184 ;  /* 0x0000008d7db87223 */ /* 0x000fe400000108b8 */
[----:B-1----:R-:W-:Y:S02]  /*3f00*/  FFMA.FTZ R141, R173, R140, R5 ;  /* 0x0000008cad8d7223 */ /* 0x002fe40000010005 */
[----:B------:R-:W-:Y:S02]  /*3f10*/  FFMA.FTZ R186, R125, R146, R149 ;  /* 0x000000927dba7223 */ /* 0x000fe40000010095 */
[C---:B------:R-:W-:Y:S01]  /*3f20*/  FMUL.FTZ R5, R150.reuse, R143 ;  /* 0x0000008f96057220 */ /* 0x040fe20000410000 */
[C---:B------:R-:W-:Y:S01]  /*3f30*/  FSEL R141, R150.reuse, R141, !P3 ;  /* 0x0000008d968d7208 */ /* 0x040fe20005800000 */
[C---:B------:R-:W-:Y:S01]  /*3f40*/  FMUL.FTZ R146, R150.reuse, R142 ;  /* 0x0000008e96927220 */ /* 0x040fe20000410000 */
[----:B-----5:R-:W-:Y:S01]  /*3f50*/  SHFL.IDX PT, R149, R7, RZ, 0x1f ;  /* 0x00001fff07957589 */ /* 0x020fe200000e0000 */
[----:B------:R-:W-:-:S02]  /*3f60*/  FMUL.FTZ R140, R150, R140 ;  /* 0x0000008c968c7220 */ /* 0x000fc40000410000 */
[C---:B------:R-:W-:Y:S01]  /*3f70*/  FFMA.FTZ R142, R173.reuse, R142, -R5 ;  /* 0x0000008ead8e7223 */ /* 0x040fe20000010805 */
[----:B------:R-:W-:Y:S01]  /*3f80*/  SHFL.UP PT, R141, R141, 0x1, RZ ;  /* 0x042000008d8d7989 */ /* 0x000fe200000e00ff */
[C---:B------:R-:W-:Y:S01]  /*3f90*/  FFMA.FTZ R143, R173.reuse, R143, R146 ;  /* 0x0000008fad8f7223 */ /* 0x040fe20000010092 */
[----:B------:R-:W-:Y:S01]  /*3fa0*/  HFMA2.MMA R5, -RZ, RZ, 0, 0 ;  /* 0x00000000ff057435 */ /* 0x000fe200000001ff */
[----:B------:R-:W-:Y:S01]  /*3fb0*/  @P3 FFMA.FTZ R173, R173, R4, -R140 ;  /* 0x00000004adad3223 */ /* 0x000fe2000001088c */
[----:B------:R0:W1:Y:S01]  /*3fc0*/  SHFL.IDX PT, R146, R6, RZ, 0x1f ;  /* 0x00001fff06927589 */ /* 0x00006200000e0000 */
[----:B------:R-:W-:Y:S01]  /*3fd0*/  @P3 FADD.FTZ R174, R174, R143 ;  /* 0x0000008faeae3221 */ /* 0x000fe20000010000 */
[----:B------:R-:W-:Y:S01]  /*3fe0*/  MOV R4, 0x3f800000 ;  /* 0x3f80000000047802 */ /* 0x000fe20000000f00 */
[----:B------:R-:W-:Y:S02]  /*3ff0*/  @P3 FADD.FTZ R171, R171, R142 ;  /* 0x0000008eabab3221 */ /* 0x000fe40000010000 */
[----:B------:R2:W3:Y:S01]  /*4000*/  SHFL.UP PT, R142, R173, 0x1, RZ ;  /* 0x04200000ad8e7989 */ /* 0x0004e200000e00ff */
[----:B------:R-:W-:-:S02]  /*4010*/  FADD.FTZ R185, -R180, R185 ;  /* 0x000000b9b4b97221 */ /* 0x000fc40000010100 */
[----:B------:R-:W-:Y:S01]  /*4020*/  FMUL.FTZ R140, R129, -R184 ;  /* 0x800000b8818c7220 */ /* 0x000fe20000410000 */
[----:B------:R4:W4:Y:S01]  /*4030*/  SHFL.UP PT, R143, R174, 0x1, RZ ;  /* 0x04200000ae8f7989 */ /* 0x00092200000e00ff */
[----:B------:R-:W-:Y:S01]  /*4040*/  FADD.FTZ R188, R181, R188 ;  /* 0x000000bcb5bc7221 */ /* 0x000fe20000010000 */
[----:B0-----:R-:W-:Y:S01]  /*4050*/  CS2R R6, SRZ ;  /* 0x0000000000067805 */ /* 0x001fe2000001ff00 */
[----:B------:R-:W-:Y:S01]  /*4060*/  FMUL.FTZ R187, R133, -R185 ;  /* 0x800000b985bb7220 */ /* 0x000fe20000410000 */
[----:B------:R-:W0:Y:S01]  /*4070*/  SHFL.UP PT, R171, R171, 0x1, RZ ;  /* 0x04200000abab7989 */ /* 0x000e2200000e00ff */
[-C--:B------:R-:W-:Y:S01]  /*4080*/  FFMA.FTZ R150, R127, R186.reuse, R140 ;  /* 0x000000ba7f967223 */ /* 0x080fe2000001008c */
[----:B------:R-:W-:Y:S01]  /*4090*/  HADD2.F32 R140, -RZ, R139.H0_H0 ;  /* 0x2000008bff8c7230 */ /* 0x000fe20000004100 */
[----:B------:R-:W-:Y:S01]  /*40a0*/  FMUL.FTZ R186, R129, -R186 ;  /* 0x800000ba81ba7220 */ /* 0x000fe20000410000 */
[----:B------:R0:W0:Y:S01]  /*40b0*/  @!P0 LDS.128 R4, [R88.X16+0x2e10] ;  /* 0x002e100058048984 */ /* 0x000022000000cc00 */
[----:B--2---:R-:W-:Y:S01]  /*40c0*/  FMUL.FTZ R173, R81, R138 ;  /* 0x0000008a51ad7220 */ /* 0x004fe20000410000 */
[----:B------:R-:W-:Y:S01]  /*40d0*/  ISETP.NE.AND P0, PT, R166, 0x1f, PT ;  /* 0x0000001fa600780c */ /* 0x000fe20003f05270 */
[----:B------:R-:W-:-:S02]  /*40e0*/  FFMA.FTZ R187, R128, R188, -R187 ;  /* 0x000000bc80bb7223 */ /* 0x000fc400000108bb */
[----:B------:R-:W-:Y:S02]  /*40f0*/  FMUL.FTZ R188, R133, -R188 ;  /* 0x800000bc85bc7220 */ /* 0x000fe40000410000 */
[C---:B-1----:R-:W-:Y:S02]  /*4100*/  FMUL.FTZ R138, R141.reuse, R146 ;  /* 0x000000928d8a7220 */ /* 0x042fe40000410000 */
[-C--:B------:R-:W-:Y:S02]  /*4110*/  FMUL.FTZ R141, R141, R149.reuse ;  /* 0x000000958d8d7220 */ /* 0x080fe40000410000 */
[----:B------:R-:W-:Y:S02]  /*4120*/  FFMA.FTZ R186, R127, R184, -R186 ;  /* 0x000000b87fba7223 */ /* 0x000fe400000108ba */
[----:B------:R-:W-:Y:S02]  /*4130*/  FMUL.FTZ R139, R133, -R150 ;  /* 0x80000096858b7220 */ /* 0x000fe40000410000 */
[----:B---3--:R-:W-:-:S02]  /*4140*/  FFMA.FTZ R138, R142, R149, R138 ;  /* 0x000000958e8a7223 */ /* 0x008fc4000001008a */
[----:B----4-:R-:W-:Y:S02]  /*4150*/  FMUL.FTZ R174, R81, R140 ;  /* 0x0000008c51ae7220 */ /* 0x010fe40000410000 */
[----:B------:R-:W-:Y:S02]  /*4160*/  FFMA.FTZ R142, R142, R146, -R141 ;  /* 0x000000928e8e7223 */ /* 0x000fe4000001088d */
[C---:B------:R-:W-:Y:S02]  /*4170*/  FFMA.FTZ R188, R128.reuse, R185, R188 ;  /* 0x000000b980bc7223 */ /* 0x040fe400000100bc */
[-C--:B------:R-:W-:Y:S02]  /*4180*/  FFMA.FTZ R140, R128, R186.reuse, -R139 ;  /* 0x000000ba808c7223 */ /* 0x080fe4000001088b */
[----:B------:R-:W-:Y:S02]  /*4190*/  FMUL.FTZ R139, R133, -R186 ;  /* 0x800000ba858b7220 */ /* 0x000fe40000410000 */
[----:B------:R-:W-:-:S02]  /*41a0*/  @P1 FADD.FTZ R149, R143, R138 ;  /* 0x0000008a8f951221 */ /* 0x000fc40000010000 */
[----:B0-----:R-:W-:Y:S01]  /*41b0*/  @P1 FADD.FTZ R146, R171, R142 ;  /* 0x0000008eab921221 */ /* 0x001fe20000010000 */
[----:B------:R-:W-:Y:S01]  /*41c0*/  HADD2.F32 R171, -RZ, R137.H0_H0 ;  /* 0x20000089ffab7230 */ /* 0x000fe20000004100 */
[----:B------:R-:W-:Y:S02]  /*41d0*/  FADD.FTZ R188, -R173, R188 ;  /* 0x000000bcadbc7221 */ /* 0x000fe40000010100 */
[----:B------:R-:W-:Y:S02]  /*41e0*/  FFMA.FTZ R150, R128, R150, R139 ;  /* 0x0000009680967223 */ /* 0x000fe4000001008b */
[C---:B------:R-:W-:Y:S02]  /*41f0*/  FMUL.FTZ R139, R17.reuse, R149 ;  /* 0x00000095118b7220 */ /* 0x040fe40000410000 */
[----:B------:R-:W-:Y:S02]  /*4200*/  FMUL.FTZ R17, R17, R146 ;  /* 0x0000009211117220 */ /* 0x000fe40000410000 */
[----:B------:R-:W-:-:S02]  /*4210*/  FADD.FTZ R187, R174, R187 ;  /* 0x000000bbaebb7221 */ /* 0x000fc40000010000 */
[C---:B------:R-:W-:Y:S02]  /*4220*/  FMUL.FTZ R184, R131.reuse, -R188 ;  /* 0x800000bc83b87220 */ /* 0x040fe40000410000 */
[C---:B------:R-:W-:Y:S02]  /*4230*/  FMUL.FTZ R141, R131.reuse, -R150 ;  /* 0x80000096838d7220 */ /* 0x040fe40000410000 */
[----:B------:R-:W-:Y:S01]  /*4240*/  FFMA.FTZ R149, R16, R149, R17 ;  /* 0x0000009510957223 */ /* 0x000fe20000010011 */
[----:B------:R-:W-:Y:S01]  /*4250*/  HADD2.F32 R17, -RZ, R136.H0_H0 ;  /* 0x20000088ff117230 */ /* 0x000fe20000004100 */
[-C--:B------:R-:W-:Y:S02]  /*4260*/  FFMA.FTZ R138, R130, R187.reuse, -R184 ;  /* 0x000000bb828a7223 */ /* 0x080fe400000108b8 */
[----:B------:R-:W-:Y:S02]  /*4270*/  FMUL.FTZ R187, R131, -R187 ;  /* 0x800000bb83bb7220 */ /* 0x000fe40000410000 */
[----:B------:R-:W-:-:S02]  /*4280*/  FFMA.FTZ R139, R16, R146, -R139 ;  /* 0x00000092108b7223 */ /* 0x000fc4000001088b */
[CC--:B------:R-:W-:Y:S02]  /*4290*/  FFMA.FTZ R146, R130.reuse, R140.reuse, -R141 ;  /* 0x0000008c82927223 */ /* 0x0c0fe4000001088d */
[----:B------:R-:W-:Y:S02]  /*42a0*/  FMUL.FTZ R141, R131, -R140 ;  /* 0x8000008c838d7220 */ /* 0x000fe40000410000 */
[----:B------:R-:W-:Y:S01]  /*42b0*/  FFMA.FTZ R187, R130, R188, R187 ;  /* 0x000000bc82bb7223 */ /* 0x000fe200000100bb */
[----:B------:R0:W1:Y:S01]  /*42c0*/  SHFL.DOWN PT, R189, R146, 0x1, 0x1f ;  /* 0x08201f0092bd7f89 */ /* 0x00006200000e0000 */
[C---:B------:R-:W-:Y:S02]  /*42d0*/  FMUL.FTZ R171, R80.reuse, R171 ;  /* 0x000000ab50ab7220 */ /* 0x040fe40000410000 */
[----:B------:R-:W-:Y:S02]  /*42e0*/  FMUL.FTZ R184, R80, R17 ;  /* 0x0000001150b87220 */ /* 0x000fe40000410000 */
[----:B------:R-:W-:-:S02]  /*42f0*/  FFMA.FTZ R186, R130, R150, R141 ;  /* 0x0000009682ba7223 */ /* 0x000fc4000001008d */
[----:B------:R-:W-:Y:S02]  /*4300*/  FADD.FTZ R136, R148, R139 ;  /* 0x0000008b94887221 */ /* 0x000fe40000010000 */
[----:B------:R-:W-:Y:S02]  /*4310*/  FADD.FTZ R137, R144, R149 ;  /* 0x0000009590897221 */ /* 0x000fe40000010000 */
[----:B------:R-:W-:Y:S02]  /*4320*/  FADD.FTZ R150, R171, R138 ;  /* 0x0000008aab967221 */ /* 0x000fe40000010000 */
[----:B------:R-:W-:Y:S02]  /*4330*/  FADD.FTZ R185, -R184, R187 ;  /* 0x000000bbb8b97221 */ /* 0x000fe40000010100 */
[C---:B------:R-:W-:Y:S01]  /*4340*/  FMUL.FTZ R17, R131.reuse, R137 ;  /* 0x0000008983117220 */ /* 0x040fe20000410000 */
[----:B------:R0:W2:Y:S01]  /*4350*/  SHFL.DOWN PT, R187, R186, 0x1, 0x1f ;  /* 0x08201f00babb7f89 */ /* 0x0000a200000e0000 */
[----:B------:R-:W-:-:S02]  /*4360*/  FMUL.FTZ R16, R131, R136 ;  /* 0x0000008883107220 */ /* 0x000fc40000410000 */
[C---:B------:R-:W-:Y:S01]  /*4370*/  FFMA.FTZ R17, R130.reuse, R136, -R17 ;  /* 0x0000008882117223 */ /* 0x040fe20000010811 */
[----:B------:R0:W3:Y:S01]  /*4380*/  SHFL.DOWN PT, R143, R150, 0x1, 0x1f ;  /* 0x08201f00968f7f89 */ /* 0x0000e200000e0000 */
[----:B------:R-:W-:-:S03]  /*4390*/  FFMA.FTZ R16, R130, R137, R16 ;  /* 0x0000008982107223 */ /* 0x000fc60000010010 */
[----:B------:R0:W4:Y:S01]  /*43a0*/  SHFL.DOWN PT, R191, R185, 0x1, 0x1f ;  /* 0x08201f00b9bf7f89 */ /* 0x00012200000e0000 */
[----:B------:R-:W-:Y:S05]  /*43b0*/  @!P0 BRA `(.L_x_11804) ;  /* 0x000000b000008947 */ /* 0x000fea0003800000 */
[C---:B-1--4-:R-:W-:Y:S02]  /*43c0*/  FMUL.FTZ R141, R186.reuse, R191 ;  /* 0x000000bfba8d7220 */ /* 0x052fe40000410000 */
[C---:B--2---:R-:W-:Y:S02]  /*43d0*/  FMUL.FTZ R139, R186.reuse, R187 ;  /* 0x000000bbba8b7220 */ /* 0x044fe40000410000 */
[-C--:B---3--:R-:W-:Y:S02]  /*43e0*/  FMUL.FTZ R149, R186, R143.reuse ;  /* 0x0000008fba957220 */ /* 0x088fe40000410000 */
[----:B------:R-:W-:Y:S02]  /*43f0*/  FFMA.FTZ R143, R146, R143, -R141 ;  /* 0x0000008f928f7223 */ /* 0x000fe4000001088d */
[-C--:B------:R-:W-:Y:S02]  /*4400*/  FMUL.FTZ R141, R186, R189.reuse ;  /* 0x000000bdba8d7220 */ /* 0x080fe40000410000 */
[----:B------:R-:W-:-:S02]  /*4410*/  FFMA.FTZ R139, R146, R189, -R139 ;  /* 0x000000bd928b7223 */ /* 0x000fc4000001088b */
[C---:B------:R-:W-:Y:S02]  /*4420*/  FFMA.FTZ R138, R146.reuse, R191, R149 ;  /* 0x000000bf928a7223 */ /* 0x040fe40000010095 */
[----:B0-----:R-:W-:Y:S01]  /*4430*/  FFMA.FTZ R186, R146, R187, R141 ;  /* 0x000000bb92ba7223 */ /* 0x001fe2000001008d */
[----:B------:R-:W-:Y:S01]  /*4440*/  MOV R146, R139 ;  /* 0x0000008b00927202 */ /* 0x000fe20000000f00 */
[----:B------:R-:W-:Y:S02]  /*4450*/  FADD.FTZ R150, R150, R143 ;  /* 0x0000008f96967221 */ /* 0x000fe40000010000 */
[----:B------:R-:W-:Y:S02]  /*4460*/  FADD.FTZ R185, R185, R138 ;  /* 0x0000008ab9b97221 */ /* 0x000fe40000010000 */
.L_x_11804:
[----:B-1----:R-:W-:Y:S05]  /*4470*/  BSYNC B0 ;  /* 0x0000000000007941 */ /* 0x002fea0003800000 */
.L_x_11803:
[----:B------:R-:W-:Y:S01]  /*4480*/  ISETP.GT.U32.AND P0, PT, R166, 0x1d, PT ;  /* 0x0000001da600780c */ /* 0x000fe20003f04070 */
[C---:B------:R-:W-:Y:S01]  /*4490*/  FFMA.FTZ R138, R110.reuse, R147, R16 ;  /* 0x000000936e8a7223 */ /* 0x040fe20000010010 */
[----:B------:R1:W0:Y:S01]  /*44a0*/  SHFL.DOWN PT, R149, R146, 0x2, 0x1f ;  /* 0x08401f0092957f89 */ /* 0x00022200000e0000 */
[----:B------:R-:W-:Y:S01]  /*44b0*/  FFMA.FTZ R139, R110, R145, R17 ;  /* 0x000000916e8b7223 */ /* 0x000fe20000010011 */
[----:B------:R-:W-:Y:S01]  /*44c0*/  BSSY B0, `(.L_x_11805) ;  /* 0x0000014000007945 */ /* 0x000fe20003800000 */
[C---:B------:R-:W-:Y:S01]  /*44d0*/  FMUL.FTZ R16, R133.reuse, R138 ;  /* 0x0000008a85107220 */ /* 0x040fe20000410000 */
[----:B--2---:R1:W2:Y:S01]  /*44e0*/  SHFL.DOWN PT, R187, R186, 0x2, 0x1f ;  /* 0x08401f00babb7f89 */ /* 0x0042a200000e0000 */
[----:B------:R-:W-:-:S02]  /*44f0*/  FMUL.FTZ R17, R133, R139 ;  /* 0x0000008b85117220 */ /* 0x000fc40000410000 */
[C---:B------:R-:W-:Y:S01]  /*4500*/  FFMA.FTZ R16, R128.reuse, R139, -R16 ;  /* 0x0000008b80107223 */ /* 0x040fe20000010810 */
[----:B------:R1:W4:Y:S01]  /*4510*/  SHFL.DOWN PT, R145, R150, 0x2, 0x1f ;  /* 0x08401f0096917f89 */ /* 0x00032200000e0000 */
[----:B------:R-:W-:-:S03]  /*4520*/  FFMA.FTZ R17, R128, R138, R17 ;  /* 0x0000008a80117223 */ /* 0x000fc60000010011 */
[----:B------:R1:W3:Y:S01]  /*4530*/  SHFL.DOWN PT, R189, R185, 0x2, 0x1f ;  /* 0x08401f00b9bd7f89 */ /* 0x0002e200000e0000 */
[----:B------:R-:W-:Y:S05]  /*4540*/  @P0 BRA `(.L_x_11806) ;  /* 0x000000b000000947 */ /* 0x000fea0003800000 */
[C---:B---3--:R-:W-:Y:S02]  /*4550*/  FMUL.FTZ R143, R186.reuse, R189 ;  /* 0x000000bdba8f7220 */ /* 0x048fe40000410000 */
[C---:B--2---:R-:W-:Y:S02]  /*4560*/  FMUL.FTZ R141, R186.reuse, R187 ;  /* 0x000000bbba8d7220 */ /* 0x044fe40000410000 */
[-C--:B----4-:R-:W-:Y:S02]  /*4570*/  FMUL.FTZ R147, R186, R145.reuse ;  /* 0x00000091ba937220 */ /* 0x090fe40000410000 */
[----:B------:R-:W-:Y:S02]  /*4580*/  FFMA.FTZ R145, R146, R145, -R143 ;  /* 0x0000009192917223 */ /* 0x000fe4000001088f */
[-C--:B0-----:R-:W-:Y:S02]  /*4590*/  FMUL.FTZ R143, R186, R149.reuse ;  /* 0x00000095ba8f7220 */ /* 0x081fe40000410000 */
[----:B------:R-:W-:-:S02]  /*45a0*/  FFMA.FTZ R141, R146, R149, -R141 ;  /* 0x00000095928d7223 */ /* 0x000fc4000001088d */
[C---:B------:R-:W-:Y:S02]  /*45b0*/  FFMA.FTZ R140, R146.reuse, R189, R147 ;  /* 0x000000bd928c7223 */ /* 0x040fe40000010093 */
[----:B-1----:R-:W-:Y:S01]  /*45c0*/  FFMA.FTZ R186, R146, R187, R143 ;  /* 0x000000bb92ba7223 */ /* 0x002fe2000001008f */
[----:B------:R-:W-:Y:S01]  /*45d0*/  MOV R146, R141 ;  /* 0x0000008d00927202 */ /* 0x000fe20000000f00 */
[----:B------:R-:W-:Y:S02]  /*45e0*/  FADD.FTZ R150, R150, R145 ;  /* 0x0000009196967221 */ /* 0x000fe40000010000 */
[----:B------:R-:W-:Y:S02]  /*45f0*/  FADD.FTZ R185, R185, R140 ;  /* 0x0000008cb9b97221 */ /* 0x000fe40000010000 */
.L_x_11806:
[----:B------:R-:W-:Y:S05]  /*4600*/  BSYNC B0 ;  /* 0x0000000000007941 */ /* 0x000fea0003800000 */
.L_x_11805:
[----:B------:R-:W-:Y:S01]  /*4610*/  ISETP.GT.U32.AND P0, PT, R166, 0x1b, PT ;  /* 0x0000001ba600780c */ /* 0x000fe20003f04070 */
[C---:B------:R-:W-:Y:S01]  /*4620*/  FFMA.FTZ R140, R103.reuse, R158, R17 ;  /* 0x0000009e678c7223 */ /* 0x040fe20000010011 */
[----:B0-----:R0:W1:Y:S01]  /*4630*/  SHFL.DOWN PT, R149, R146, 0x4, 0x1f ;  /* 0x08801f0092957f89 */ /* 0x00106200000e0000 */
[----:B------:R-:W-:Y:S01]  /*4640*/  FFMA.FTZ R142, R103, R154, R16 ;  /* 0x0000009a678e7223 */ /* 0x000fe20000010010 */
[----:B------:R-:W-:Y:S01]  /*4650*/  BSSY B0, `(.L_x_11807) ;  /* 0x0000014000007945 */ /* 0x000fe20003800000 */
[C---:B------:R-:W-:Y:S01]  /*4660*/  FMUL.FTZ R16, R129.reuse, R140 ;  /* 0x0000008c81107220 */ /* 0x040fe20000410000 */
[----:B--2---:R0:W2:Y:S01]  /*4670*/  SHFL.DOWN PT, R187, R186, 0x4, 0x1f ;  /* 0x08801f00babb7f89 */ /* 0x0040a200000e0000 */
[----:B------:R-:W-:-:S02]  /*4680*/  FMUL.FTZ R17, R129, R142 ;  /* 0x0000008e81117220 */ /* 0x000fc40000410000 */
[C---:B------:R-:W-:Y:S01]  /*4690*/  FFMA.FTZ R16, R127.reuse, R142, -R16 ;  /* 0x0000008e7f107223 */ /* 0x040fe20000010810 */
[----:B----4-:R0:W4:Y:S01]  /*46a0*/  SHFL.DOWN PT, R145, R150, 0x4, 0x1f ;  /* 0x08801f0096917f89 */ /* 0x01012200000e0000 */
[----:B------:R-:W-:-:S03]  /*46b0*/  FFMA.FTZ R17, R127, R140, R17 ;  /* 0x0000008c7f117223 */ /* 0x000fc60000010011 */
[----:B---3--:R0:W3:Y:S01]  /*46c0*/  SHFL.DOWN PT, R189, R185, 0x4, 0x1f ;  /* 0x08801f00b9bd7f89 */ /* 0x0080e200000e0000 */
[----:B------:R-:W-:Y:S05]  /*46d0*/  @P0 BRA `(.L_x_11808) ;  /* 0x000000b000000947 */ /* 0x000fea0003800000 */
[C---:B---3--:R-:W-:Y:S02]  /*46e0*/  FMUL.FTZ R143, R186.reuse, R189 ;  /* 0x000000bdba8f7220 */ /* 0x048fe40000410000 */
[C---:B--2---:R-:W-:Y:S02]  /*46f0*/  FMUL.FTZ R141, R186.reuse, R187 ;  /* 0x000000bbba8d7220 */ /* 0x044fe40000410000 */
[-C--:B----4-:R-:W-:Y:S02]  /*4700*/  FMUL.FTZ R147, R186, R145.reuse ;  /* 0x00000091ba937220 */ /* 0x090fe40000410000 */
[----:B------:R-:W-:Y:S02]  /*4710*/  FFMA.FTZ R145, R146, R145, -R143 ;  /* 0x0000009192917223 */ /* 0x000fe4000001088f */
[-C--:B-1----:R-:W-:Y:S02]  /*4720*/  FMUL.FTZ R143, R186, R149.reuse ;  /* 0x00000095ba8f7220 */ /* 0x082fe40000410000 */
[----:B------:R-:W-:-:S02]  /*4730*/  FFMA.FTZ R141, R146, R149, -R141 ;  /* 0x00000095928d7223 */ /* 0x000fc4000001088d */
[C---:B------:R-:W-:Y:S02]  /*4740*/  FFMA.FTZ R144, R146.reuse, R189, R147 ;  /* 0x000000bd92907223 */ /* 0x040fe40000010093 */
[----:B0-----:R-:W-:Y:S01]  /*4750*/  FFMA.FTZ R186, R146, R187, R143 ;  /* 0x000000bb92ba7223 */ /* 0x001fe2000001008f */
[----:B------:R-:W-:Y:S01]  /*4760*/  MOV R146, R141 ;  /* 0x0000008d00927202 */ /* 0x000fe20000000f00 */
[----:B------:R-:W-:Y:S02]  /*4770*/  FADD.FTZ R150, R150, R145 ;  /* 0x0000009196967221 */ /* 0x000fe40000010000 */
[----:B------:R-:W-:Y:S02]  /*4780*/  FADD.FTZ R185, R185, R144 ;  /* 0x00000090b9b97221 */ /* 0x000fe40000010000 */
.L_x_11808:
[----:B------:R-:W-:Y:S05]  /*4790*/  BSYNC B0 ;  /* 0x0000000000007941 */ /* 0x000fea0003800000 */
.L_x_11807:
[----:B------:R-:W-:Y:S01]  /*47a0*/  ISETP.GT.U32.AND P0, PT, R166, 0x17, PT ;  /* 0x00000017a600780c */ /* 0x000fe20003f04070 */
[C---:B------:R-:W-:Y:S01]  /*47b0*/  FFMA.FTZ R141, R100.reuse, R163, R17 ;  /* 0x000000a3648d7223 */ /* 0x040fe20000010011 */
[----:B------:R0:W4:Y:S01]  /*47c0*/  SHFL.DOWN PT, R147, R150, 0x8, 0x1f ;  /* 0x09001f0096937f89 */ /* 0x00012200000e0000 */
[----:B------:R-:W-:Y:S01]  /*47d0*/  FFMA.FTZ R143, R100, R161, R16 ;  /* 0x000000a1648f7223 */ /* 0x000fe20000010010 */
[----:B------:R-:W-:Y:S01]  /*47e0*/  BSSY B0, `(.L_x_11809) ;  /* 0x0000014000007945 */ /* 0x000fe20003800000 */
[C---:B------:R-:W-:Y:S01]  /*47f0*/  FMUL.FTZ R16, R126.reuse, R141 ;  /* 0x0000008d7e107220 */ /* 0x040fe20000410000 */
[----:B------:R0:W3:Y:S01]  /*4800*/  SHFL.DOWN PT, R161, R146, 0x8, 0x1f ;  /* 0x09001f0092a17f89 */ /* 0x0000e200000e0000 */
[----:B------:R-:W-:-:S02]  /*4810*/  FMUL.FTZ R144, R126, R143 ;  /* 0x0000008f7e907220 */ /* 0x000fc40000410000 */
[C---:B------:R-:W-:Y:S01]  /*4820*/  FFMA.FTZ R16, R125.reuse, R143, -R16 ;  /* 0x0000008f7d107223 */ /* 0x040fe20000010810 */
[----:B------:R0:W2:Y:S01]  /*4830*/  SHFL.DOWN PT, R163, R186, 0x8, 0x1f ;  /* 0x09001f00baa37f89 */ /* 0x0000a200000e0000 */
[----:B------:R-:W-:-:S03]  /*4840*/  FFMA.FTZ R144, R125, R141, R144 ;  /* 0x0000008d7d907223 */ /* 0x000fc60000010090 */
[----:B--2---:R0:W2:Y:S01]  /*4850*/  SHFL.DOWN PT, R187, R185, 0x8, 0x1f ;  /* 0x09001f00b9bb7f89 */ /* 0x0040a200000e0000 */
[----:B------:R-:W-:Y:S05]  /*4860*/  @P0 BRA `(.L_x_11810) ;  /* 0x000000b000000947 */ /* 0x000fea0003800000 */
[C---:B--2-4-:R-:W-:Y:S02]  /*4870*/  FMUL.FTZ R145, R186.reuse, R187 ;  /* 0x000000bbba917220 */ /* 0x054fe40000410000 */
[C---:B------:R-:W-:Y:S02]  /*4880*/  FMUL.FTZ R17, R186.reuse, R163 ;  /* 0x000000a3ba117220 */ /* 0x040fe40000410000 */
[-C--:B-1----:R-:W-:Y:S02]  /*4890*/  FMUL.FTZ R149, R186, R147.reuse ;  /* 0x00000093ba957220 */ /* 0x082fe40000410000 */
[----:B------:R-:W-:Y:S02]  /*48a0*/  FFMA.FTZ R147, R146, R147, -R145 ;  /* 0x0000009392937223 */ /* 0x000fe40000010891 */
[-C--:B---3--:R-:W-:Y:S02]  /*48b0*/  FMUL.FTZ R145, R186, R161.reuse ;  /* 0x000000a1ba917220 */ /* 0x088fe40000410000 */
[----:B------:R-:W-:-:S02]  /*48c0*/  FFMA.FTZ R17, R146, R161, -R17 ;  /* 0x000000a192117223 */ /* 0x000fc40000010811 */
[C---:B------:R-:W-:Y:S02]  /*48d0*/  FFMA.FTZ R148, R146.reuse, R187, R149 ;  /* 0x000000bb92947223 */ /* 0x040fe40000010095 */
[----:B0-----:R-:W-:Y:S01]  /*48e0*/  FFMA.FTZ R186, R146, R163, R145 ;  /* 0x000000a392ba7223 */ /* 0x001fe20000010091 */
[----:B------:R-:W-:Y:S01]  /*48f0*/  MOV R146, R17 ;  /* 0x0000001100927202 */ /* 0x000fe20000000f00 */
[----:B------:R-:W-:Y:S02]  /*4900*/  FADD.FTZ R150, R150, R147 ;  /* 0x0000009396967221 */ /* 0x000fe40000010000 */
[----:B------:R-:W-:Y:S02]  /*4910*/  FADD.FTZ R185, R185, R148 ;  /* 0x00000094b9b97221 */ /* 0x000fe40000010000 */
.L_x_11810:
[----:B------:R-:W-:Y:S05]  /*4920*/  BSYNC B0 ;  /* 0x0000000000007941 */ /* 0x000fea0003800000 */
.L_x_11809:
[----:B------:R-:W-:Y:S01]  /*4930*/  ISETP.GT.U32.AND P0, PT, R166, 0xf, PT ;  /* 0x0000000fa600780c */ /* 0x000fe20003f04070 */
[C---:B----4-:R-:W-:Y:S01]  /*4940*/  FFMA.FTZ R145, R113.reuse, R170, R144 ;  /* 0x000000aa71917223 */ /* 0x050fe20000010090 */
[----:B---3--:R3:W4:Y:S01]  /*4950*/  SHFL.DOWN PT, R189, R146, 0x10, 0x1f ;  /* 0x0a001f0092bd7f89 */ /* 0x00872200000e0000 */
[----:B------:R-:W-:Y:S01]  /*4960*/  FFMA.FTZ R147, R113, R168, R16 ;  /* 0x000000a871937223 */ /* 0x000fe20000010010 */
[----:B------:R-:W-:Y:S01]  /*4970*/  BSSY B0, `(.L_x_11811) ;  /* 0x0000013000007945 */ /* 0x000fe20003800000 */
[C---:B------:R-:W-:Y:S01]  /*4980*/  FMUL.FTZ R16, R132.reuse, R145 ;  /* 0x0000009184107220 */ /* 0x040fe20000410000 */
[----:B------:R3:W0:Y:S01]  /*4990*/  SHFL.DOWN PT, R191, R186, 0x10, 0x1f ;  /* 0x0a001f00babf7f89 */ /* 0x00062200000e0000 */
[----:B------:R-:W-:-:S02]  /*49a0*/  FMUL.FTZ R17, R132, R147 ;  /* 0x0000009384117220 */ /* 0x000fc40000410000 */
[----:B------:R-:W-:Y:S01]  /*49b0*/  FFMA.FTZ R16, R124, R147, -R16 ;  /* 0x000000937c107223 */ /* 0x000fe20000010810 */
[----:B------:R3:W2:Y:S04]  /*49c0*/  SHFL.DOWN PT, R163, R150, 0x10, 0x1f ;  /* 0x0a001f0096a37f89 */ /* 0x0006a800000e0000 */
[----:B------:R3:W1:Y:S01]  /*49d0*/  SHFL.DOWN PT, R193, R185, 0x10, 0x1f ;  /* 0x0a001f00b9c17f89 */ /* 0x00066200000e0000 */
[----:B------:R-:W-:Y:S05]  /*49e0*/  @P0 BRA `(.L_x_11812) ;  /* 0x000000b000000947 */ /* 0x000fea0003800000 */
[C---:B-1----:R-:W-:Y:S02]  /*49f0*/  FMUL.FTZ R161, R186.reuse, R193 ;  /* 0x000000c1baa17220 */ /* 0x042fe40000410000 */
[C---:B0-----:R-:W-:Y:S02]  /*4a00*/  FMUL.FTZ R149, R186.reuse, R191 ;  /* 0x000000bfba957220 */ /* 0x041fe40000410000 */
[----:B--2---:R-:W-:-:S02]  /*4a10*/  FMUL.FTZ R187, R186, R163 ;  /* 0x000000a3babb7220 */ /* 0x004fc40000410000 */
[----:B------:R-:W-:Y:S02]  /*4a20*/  FFMA.FTZ R163, R146, R163, -R161 ;  /* 0x000000a392a37223 */ /* 0x000fe400000108a1 */
[-C--:B----4-:R-:W-:Y:S02]  /*4a30*/  FMUL.FTZ R161, R186, R189.reuse ;  /* 0x000000bdbaa17220 */ /* 0x090fe40000410000 */
[C---:B------:R-:W-:Y:S02]  /*4a40*/  FFMA.FTZ R149, R146.reuse, R189, -R149 ;  /* 0x000000bd92957223 */ /* 0x040fe40000010895 */
[C---:B------:R-:W-:Y:S02]  /*4a50*/  FFMA.FTZ R144, R146.reuse, R193, R187 ;  /* 0x000000c192907223 */ /* 0x040fe400000100bb */
[----:B---3--:R-:W-:Y:S01]  /*4a60*/  FFMA.FTZ R186, R146, R191, R161 ;  /* 0x000000bf92ba7223 */ /* 0x008fe200000100a1 */
[----:B------:R-:W-:Y:S01]  /*4a70*/  MOV R146, R149 ;  /* 0x0000009500927202 */ /* 0x000fe20000000f00 */
[----:B------:R-:W-:-:S02]  /*4a80*/  FADD.FTZ R150, R150, R163 ;  /* 0x000000a396967221 */ /* 0x000fc40000010000 */
[----:B------:R-:W-:Y:S02]  /*4a90*/  FADD.FTZ R185, R185, R144 ;  /* 0x00000090b9b97221 */ /* 0x000fe40000010000 */
.L_x_11812:
[----:B------:R-:W-:Y:S05]  /*4aa0*/  BSYNC B0 ;  /* 0x0000000000007941 */ /* 0x000fea0003800000 */
.L_x_11811:
[----:B------:R-:W-:Y:S01]  /*4ab0*/  SHFL.DOWN PT, R170, R186, 0x1, 0x1f ;  /* 0x08201f00baaa7f89 */ /* 0x000fe200000e0000 */
[----:B------:R-:W-:Y:S01]  /*4ac0*/  FFMA.FTZ R17, R124, R145, R17 ;  /* 0x000000917c117223 */ /* 0x000fe20000010011 */
[----:B------:R-:W-:Y:S01]  /*4ad0*/  ISETP.NE.AND P0, PT, R37, RZ, PT ;  /* 0x000000ff2500720c */ /* 0x000fe20003f05270 */
[C---:B------:R-:W-:Y:S01]  /*4ae0*/  FFMA.FTZ R148, R114.reuse, R167, R16 ;  /* 0x000000a772947223 */ /* 0x040fe20000010010 */
[----:B--2---:R-:W2:Y:S01]  /*4af0*/  SHFL.IDX PT, R163, R7, RZ, 0x1f ;  /* 0x00001fff07a37589 */ /* 0x004ea200000e0000 */
[C---:B------:R-:W-:Y:S01]  /*4b00*/  SHF.L.U64.HI R16, R89.reuse, 0x2, R90 ;  /* 0x0000000259107819 */ /* 0x040fe2000001025a */
[----:B-1----:R-:W-:Y:S01]  /*4b10*/  FFMA.FTZ R149, R114, R169, R17 ;  /* 0x000000a972957223 */ /* 0x002fe20000010011 */
[----:B------:R-:W-:Y:S01]  /*4b20*/  SHF.L.U32 R167, R89, 0x2, RZ ;  /* 0x0000000259a77819 */ /* 0x000fe200000006ff */
[----:B------:R-:W1:Y:S01]  /*4b30*/  SHFL.IDX PT, R158, R6, RZ, 0x1f ;  /* 0x00001fff069e7589 */ /* 0x000e6200000e0000 */
[C---:B------:R-:W-:Y:S01]  /*4b40*/  IADD3 R192, R37.reuse, 0x140, RZ ;  /* 0x0000014025c07810 */ /* 0x040fe20007ffe0ff */
[C---:B------:R-:W-:Y:S01]  /*4b50*/  IMAD R144, R16.reuse, c[0x0][0x2b0], RZ ;  /* 0x0000ac0010907a24 */ /* 0x040fe200078e02ff */
[----:B------:R-:W-:Y:S01]  /*4b60*/  IADD3 R194, R37, 0x160, RZ ;  /* 0x0000016025c27810 */ /* 0x000fe20007ffe0ff */
[----:B------:R-:W5:Y:S01]  /*4b70*/  SHFL.DOWN PT, R168, R146, 0x1, 0x1f ;  /* 0x08201f0092a87f89 */ /* 0x000f6200000e0000 */
[----:B------:R-:W-:Y:S01]  /*4b80*/  FMUL.FTZ R161, R135, R149 ;  /* 0x0000009587a17220 */ /* 0x000fe20000410000 */
[----:B------:R-:W-:Y:S01]  /*4b90*/  IADD3 R196, R37, 0x180, RZ ;  /* 0x0000018025c47810 */ /* 0x000fe20007ffe0ff */
[----:B------:R-:W-:Y:S01]  /*4ba0*/  IMAD R16, R16, c[0x0][0x2d0], RZ ;  /* 0x0000b40010107a24 */ /* 0x000fe200078e02ff */
[----:B------:R-:W3:Y:S01]  /*4bb0*/  SHFL.DOWN PT, R188, R150, 0x1, 0x1f ;  /* 0x08201f0096bc7f89 */ /* 0x000ee200000e0000 */
[----:B------:R-:W-:Y:S01]  /*4bc0*/  IMAD R169, R167, c[0x0][0x2b4], R144 ;  /* 0x0000ad00a7a97a24 */ /* 0x000fe200078e0290 */
[----:B------:R-:W-:Y:S01]  /*4bd0*/  IADD3 R198, R37, 0x1a0, RZ ;  /* 0x000001a025c67810 */ /* 0x000fe20007ffe0ff */
[-C--:B------:R-:W-:Y:S01]  /*4be0*/  FFMA.FTZ R161, R134, R148.reuse, -R161 ;  /* 0x0000009486a17223 */ /* 0x080fe200000108a1 */
[----:B----4-:R-:W4:Y:S01]  /*4bf0*/  SHFL.DOWN PT, R189, R185, 0x1, 0x1f ;  /* 0x08201f00b9bd7f89 */ /* 0x010f2200000e0000 */
[----:B------:R-:W-:Y:S01]  /*4c00*/  IMAD R187, R167, c[0x0][0x2d4], R16 ;  /* 0x0000b500a7bb7a24 */ /* 0x000fe200078e0210 */
[----:B------:R-:W-:Y:S01]  /*4c10*/  IADD3 R200, R37, 0x1c0, RZ ;  /* 0x000001c025c87810 */ /* 0x000fe20007ffe0ff */
[----:B------:R-:W-:Y:S01]  /*4c20*/  FMUL.FTZ R144, R135, R148 ;  /* 0x0000009487907220 */ /* 0x000fe20000410000 */
[----:B0--3--:R-:W0:Y:S01]  /*4c30*/  SHFL.IDX PT, R186, R186, RZ, 0x1f ;  /* 0x00001fffbaba7589 */ /* 0x009e2200000e0000 */
[----:B------:R-:W-:Y:S01]  /*4c40*/  IMAD.WIDE.U32 R16, R167, c[0x0][0x2b0], R18 ;  /* 0x0000ac00a7107a25 */ /* 0x000fe200078e0012 */
[----:B------:R-:W-:Y:S01]  /*4c50*/  IADD3 R202, R37, 0x1e0, RZ ;  /* 0x000001e025ca7810 */ /* 0x000fe20007ffe0ff */
[----:B------:R-:W-:Y:S01]  /*4c60*/  BSSY B0, `(.L_x_11813) ;  /* 0x0000147000007945 */ /* 0x000fe20003800000 */
[----:B------:R3:W0:Y:S01]  /*4c70*/  SHFL.IDX PT, R154, R146, RZ, 0x1f ;  /* 0x00001fff929a7589 */ /* 0x00062200000e0000 */
[----:B------:R-:W-:Y:S01]  /*4c80*/  IMAD.WIDE.U32 R18, R167, c[0x0][0x2d0], R20 ;  /* 0x0000b400a7127a25 */ /* 0x000fe200078e0014 */
[----:B------:R-:W-:-:S02]  /*4c90*/  IADD3 R17, R17, R169, RZ ;  /* 0x000000a911117210 */ /* 0x000fc40007ffe0ff */
[----:B------:R-:W0:Y:S01]  /*4ca0*/  SHFL.IDX PT, R185, R185, RZ, 0x1f ;  /* 0x00001fffb9b97589 */ /* 0x000e2200000e0000 */
[----:B------:R-:W-:Y:S01]  /*4cb0*/  FFMA.FTZ R21, R119, R156, R161 ;  /* 0x0000009c77157223 */ /* 0x000fe200000100a1 */
[----:B------:R-:W-:Y:S01]  /*4cc0*/  IADD3 R19, R19, R187, RZ ;  /* 0x000000bb13137210 */ /* 0x000fe20007ffe0ff */
[----:B------:R-:W-:Y:S02]  /*4cd0*/  FFMA.FTZ R144, R134, R149, R144 ;  /* 0x0000009586907223 */ /* 0x000fe40000010090 */
[C---:B--2---:R-:W-:Y:S02]  /*4ce0*/  @P2 FMUL.FTZ R161, R170.reuse, R163 ;  /* 0x000000a3aaa12220 */ /* 0x044fe40000410000 */
[----:B-1----:R-:W-:Y:S02]  /*4cf0*/  @P2 FMUL.FTZ R156, R170, R158 ;  /* 0x0000009eaa9c2220 */ /* 0x002fe40000410000 */
[----:B------:R-:W-:Y:S02]  /*4d00*/  FFMA.FTZ R20, R119, R172, R144 ;  /* 0x000000ac77147223 */ /* 0x000fe40000010090 */
[----:B-----5:R-:W-:-:S02]  /*4d10*/  @P2 FFMA.FTZ R161, R168, R158, -R161 ;  /* 0x0000009ea8a12223 */ /* 0x020fc400000108a1 */
[----:B------:R-:W-:Y:S02]  /*4d20*/  @P2 FFMA.FTZ R156, R168, R163, R156 ;  /* 0x000000a3a89c2223 */ /* 0x000fe4000001009c */
[----:B------:R-:W-:Y:S02]  /*4d30*/  FMUL.FTZ R144, R155, R20 ;  /* 0x000000149b907220 */ /* 0x000fe40000410000 */
[----:B------:R-:W-:Y:S02]  /*4d40*/  @P2 FADD.FTZ R158, R188, R161 ;  /* 0x000000a1bc9e2221 */ /* 0x000fe40000010000 */
[----:B----4-:R-:W-:Y:S02]  /*4d50*/  @P2 FADD.FTZ R163, R189, R156 ;  /* 0x0000009cbda32221 */ /* 0x010fe40000010000 */
[----:B------:R-:W-:Y:S01]  /*4d60*/  FFMA.FTZ R144, R151, R21, -R144 ;  /* 0x0000001597907223 */ /* 0x000fe20000010890 */
[----:B------:R1:W2:Y:S01]  /*4d70*/  SHFL.IDX PT, R156, R150, RZ, 0x1f ;  /* 0x00001fff969c7589 */ /* 0x0002a200000e0000 */
[----:B---3--:R-:W-:-:S02]  /*4d80*/  FMUL.FTZ R146, R158, -R15 ;  /* 0x8000000f9e927220 */ /* 0x008fc40000410000 */
[C---:B------:R-:W-:Y:S02]  /*4d90*/  FMUL.FTZ R161, R163.reuse, -R15 ;  /* 0x8000000fa3a17220 */ /* 0x040fe40000410000 */
[----:B------:R-:W-:Y:S02]  /*4da0*/  FFMA.FTZ R157, R120, R157, R144 ;  /* 0x0000009d789d7223 */ /* 0x000fe40000010090 */
[----:B------:R-:W-:Y:S02]  /*4db0*/  FFMA.FTZ R167, R163, R14, R146 ;  /* 0x0000000ea3a77223 */ /* 0x000fe40000010092 */
[----:B0-----:R-:W-:Y:S02]  /*4dc0*/  FMUL.FTZ R144, R186, R6 ;  /* 0x00000006ba907220 */ /* 0x001fe40000410000 */
[----:B------:R-:W-:Y:S02]  /*4dd0*/  FFMA.FTZ R163, R158, R14, -R161 ;  /* 0x0000000e9ea37223 */ /* 0x000fe400000108a1 */
[----:B------:R-:W-:-:S02]  /*4de0*/  FFMA.FTZ R14, R154, R7, R144 ;  /* 0x000000079a0e7223 */ /* 0x000fc40000010090 */
[----:B------:R-:W-:Y:S02]  /*4df0*/  FADD.FTZ R146, R178, R163 ;  /* 0x000000a3b2927221 */ /* 0x000fe40000010000 */
[----:B------:R-:W-:Y:S02]  /*4e00*/  FADD.FTZ R144, -R176, R167 ;  /* 0x000000a7b0907221 */ /* 0x000fe40000010100 */
[----:B------:R-:W-:Y:S02]  /*4e10*/  FMUL.FTZ R15, R186, R7 ;  /* 0x00000007ba0f7220 */ /* 0x000fe40000410000 */
[C---:B------:R-:W-:Y:S02]  /*4e20*/  FMUL.FTZ R158, R155.reuse, -R146 ;  /* 0x800000929b9e7220 */ /* 0x040fe40000410000 */
[----:B-1----:R-:W-:Y:S02]  /*4e30*/  FMUL.FTZ R150, R155, -R144 ;  /* 0x800000909b967220 */ /* 0x002fe40000410000 */
[----:B------:R-:W-:-:S02]  /*4e40*/  FFMA.FTZ R161, R154, R6, -R15 ;  /* 0x000000069aa17223 */ /* 0x000fc4000001080f */
[----:B------:R-:W-:Y:S02]  /*4e50*/  FMUL.FTZ R6, R155, R21 ;  /* 0x000000159b067220 */ /* 0x000fe40000410000 */
[C---:B------:R-:W-:Y:S02]  /*4e60*/  FFMA.FTZ R158, R151.reuse, R144, R158 ;  /* 0x00000090979e7223 */ /* 0x040fe4000001009e */
[C---:B------:R-:W-:Y:S02]  /*4e70*/  FMUL.FTZ R7, R186.reuse, R5 ;  /* 0x00000005ba077220 */ /* 0x040fe40000410000 */
[C---:B------:R-:W-:Y:S02]  /*4e80*/  FFMA.FTZ R155, R151.reuse, R146, -R150 ;  /* 0x00000092979b7223 */ /* 0x040fe40000010896 */
[----:B------:R-:W-:Y:S02]  /*4e90*/  FMUL.FTZ R186, R186, R4 ;  /* 0x00000004baba7220 */ /* 0x000fe40000410000 */
[----:B------:R-:W-:-:S02]  /*4ea0*/  FFMA.FTZ R15, R151, R20, R6 ;  /* 0x00000014970f7223 */ /* 0x000fc40000010006 */
[----:B------:R-:W-:Y:S02]  /*4eb0*/  FADD.FTZ R151, -R159, R158 ;  /* 0x0000009e9f977221 */ /* 0x000fe40000010100 */
[----:B------:R-:W-:Y:S02]  /*4ec0*/  FADD.FTZ R150, R160, R155 ;  /* 0x0000009ba0967221 */ /* 0x000fe40000010000 */
[C---:B------:R-:W-:Y:S02]  /*4ed0*/  FFMA.FTZ R4, R154.reuse, R4, -R7 ;  /* 0x000000049a047223 */ /* 0x040fe40000010807 */
[----:B------:R-:W-:Y:S01]  /*4ee0*/  FFMA.FTZ R5, R154, R5, R186 ;  /* 0x000000059a057223 */ /* 0x000fe200000100ba */
[----:B------:R-:W-:Y:S01]  /*4ef0*/  SHF.L.U32 R154, R37, 0x4, RZ ;  /* 0x00000004259a7819 */ /* 0x000fe200000006ff */
[----:B------:R-:W-:Y:S02]  /*4f00*/  FMUL.FTZ R155, R135, -R151 ;  /* 0x80000097879b7220 */ /* 0x000fe40000410000 */
[----:B------:R-:W-:Y:S01]  /*4f10*/  FADD.FTZ R7, R185, R14 ;  /* 0x0000000eb9077221 */ /* 0x000fe20000010000 */
[----:B------:R-:W-:Y:S01]  /*4f20*/  P2R R14, PR, RZ, 0x1 ;  /* 0x00000001ff0e7803 */ /* 0x000fe20000000000 */
[----:B------:R-:W-:Y:S01]  /*4f30*/  FMUL.FTZ R135, R135, -R150 ;  /* 0x8000009687877220 */ /* 0x000fe20000410000 */
[----:B------:R-:W-:Y:S01]  /*4f40*/  LEA.HI.SX32 R14, R154, R154, 0x1b ;  /* 0x0000009a9a0e7211 */ /* 0x000fe200078fdaff */
[----:B------:R-:W-:-:S02]  /*4f50*/  FFMA.FTZ R154, R134, R150, -R155 ;  /* 0x00000096869a7223 */ /* 0x000fc4000001089b */
[----:B------:R-:W-:Y:S02]  /*4f60*/  FFMA.FTZ R15, R120, R153, R15 ;  /* 0x00000099780f7223 */ /* 0x000fe4000001000f */
[----:B------:R-:W-:Y:S02]  /*4f70*/  FFMA.FTZ R153, R134, R151, R135 ;  /* 0x0000009786997223 */ /* 0x000fe40000010087 */
[----:B------:R-:W-:Y:S02]  /*4f80*/  FADD.FTZ R135, R175, R154 ;  /* 0x0000009aaf877221 */ /* 0x000fe40000010000 */
[----:B------:R-:W-:Y:S02]  /*4f90*/  FADD.FTZ R153, -R152, R153 ;  /* 0x0000009998997221 */ /* 0x000fe40000010100 */
[C---:B------:R-:W-:Y:S02]  /*4fa0*/  FMUL.FTZ R152, R132.reuse, -R135 ;  /* 0x8000008784987220 */ /* 0x040fe40000410000 */
[----:B------:R-:W-:-:S02]  /*4fb0*/  FMUL.FTZ R134, R132, -R153 ;  /* 0x8000009984867220 */ /* 0x000fc40000410000 */
[C---:B------:R-:W-:Y:S02]  /*4fc0*/  FFMA.FTZ R152, R124.reuse, R153, R152 ;  /* 0x000000997c987223 */ /* 0x040fe40000010098 */
[----:B------:R-:W-:Y:S02]  /*4fd0*/  FFMA.FTZ R134, R124, R135, -R134 ;  /* 0x000000877c867223 */ /* 0x000fe40000010886 */
[----:B--2---:R-:W-:Y:S02]  /*4fe0*/  FADD.FTZ R6, R156, R161 ;  /* 0x000000a19c067221 */ /* 0x004fe40000010000 */
[----:B------:R-:W-:Y:S02]  /*4ff0*/  FADD.FTZ R179, -R179, R152 ;  /* 0x00000098b3b37221 */ /* 0x000fe40000010100 */
[----:B------:R-:W-:Y:S01]  /*5000*/  FADD.FTZ R177, R177, R134 ;  /* 0x00000086b1b17221 */ /* 0x000fe20000010000 */
[----:B------:R0:W-:Y:S01]  /*5010*/  @!P0 STS.128 [R88.X16+0x2e10], R4 ;  /* 0x002e100458008388 */ /* 0x0001e2000000cc00 */
[----:B------:R-:W-:-:S02]  /*5020*/  FMUL.FTZ R159, R97, R146 ;  /* 0x00000092619f7220 */ /* 0x000fc40000410000 */
[C---:B------:R-:W-:Y:S02]  /*5030*/  FMUL.FTZ R154, R97.reuse, R120 ;  /* 0x00000078619a7220 */ /* 0x040fe40000410000 */
[----:B------:R-:W-:Y:S02]  /*5040*/  FMUL.FTZ R134, R98, R119 ;  /* 0x0000007762867220 */ /* 0x000fe40000410000 */
[----:B------:R-:W-:Y:S02]  /*5050*/  FMUL.FTZ R161, R120, R159 ;  /* 0x0000009f78a17220 */ /* 0x000fe40000410000 */
[----:B------:R-:W-:Y:S02]  /*5060*/  FMUL.FTZ R155, R97, R144 ;  /* 0x00000090619b7220 */ /* 0x000fe40000410000 */
[----:B------:R-:W-:Y:S01]  /*5070*/  FFMA.FTZ R132, R122, -R154, R15 ;  /* 0x8000009a7a847223 */ /* 0x000fe2000001000f */
[----:B------:R1:W-:Y:S01]  /*5080*/  STS [R14.X4+0x878], R161 ;  /* 0x000878a10e007388 */ /* 0x0003e20000004800 */
[----:B------:R-:W-:-:S02]  /*5090*/  FMUL.FTZ R152, R98, R151 ;  /* 0x0000009762987220 */ /* 0x000fc40000410000 */
[----:B------:R-:W-:Y:S02]  /*50a0*/  FFMA.FTZ R124, R118, -R154, R157 ;  /* 0x8000009a767c7223 */ /* 0x000fe4000001009d */
[C---:B0-----:R-:W-:Y:S02]  /*50b0*/  FMUL.FTZ R4, R126.reuse, -R179 ;  /* 0x800000b37e047220 */ /* 0x041fe40000410000 */
[-C--:B------:R-:W-:Y:S02]  /*50c0*/  FMUL.FTZ R126, R126, -R177.reuse ;  /* 0x800000b17e7e7220 */ /* 0x080fe40000410000 */
[C---:B------:R-:W-:Y:S02]  /*50d0*/  FFMA.FTZ R4, R125.reuse, R177, -R4 ;  /* 0x000000b17d047223 */ /* 0x040fe40000010804 */
[----:B------:R-:W-:Y:S02]  /*50e0*/  FFMA.FTZ R5, R125, R179, R126 ;  /* 0x000000b37d057223 */ /* 0x000fe4000001007e */
[----:B------:R-:W-:-:S02]  /*50f0*/  FADD.FTZ R126, R183, R4 ;  /* 0x00000004b77e7221 */ /* 0x000fc40000010000 */
[----:B------:R-:W-:Y:S02]  /*5100*/  FADD.FTZ R182, -R182, R5 ;  /* 0x00000005b6b67221 */ /* 0x000fe40000010100 */
[----:B------:R-:W-:Y:S02]  /*5110*/  FFMA.FTZ R125, R117, -R134, R20 ;  /* 0x80000086757d7223 */ /* 0x000fe40000010014 */
[C---:B-1----:R-:W-:Y:S02]  /*5120*/  FMUL.FTZ R161, R132.reuse, R155 ;  /* 0x0000009b84a17220 */ /* 0x042fe40000410000 */
[----:B------:R-:W-:Y:S02]  /*5130*/  FMUL.FTZ R160, R132, R159 ;  /* 0x0000009f84a07220 */ /* 0x000fe40000410000 */
[----:B------:R-:W-:Y:S02]  /*5140*/  FMUL.FTZ R5, R129, -R182 ;  /* 0x800000b681057220 */ /* 0x000fe40000410000 */
[----:B------:R-:W-:-:S02]  /*5150*/  FMUL.FTZ R6, R98, R150 ;  /* 0x0000009662067220 */ /* 0x000fc40000410000 */
[----:B------:R-:W-:Y:S02]  /*5160*/  FFMA.FTZ R134, R121, -R134, R21 ;  /* 0x8000008679867223 */ /* 0x000fe40000010015 */
[----:B------:R-:W-:Y:S02]  /*5170*/  FMUL.FTZ R7, R125, R152 ;  /* 0x000000987d077220 */ /* 0x000fe40000410000 */
[----:B------:R-:W-:Y:S02]  /*5180*/  FMUL.FTZ R129, R129, -R126 ;  /* 0x8000007e81817220 */ /* 0x000fe40000410000 */
[----:B------:R-:W-:Y:S02]  /*5190*/  FMUL.FTZ R163, R120, R155 ;  /* 0x0000009b78a37220 */ /* 0x000fe40000410000 */
[C---:B------:R-:W-:Y:S02]  /*51a0*/  FFMA.FTZ R161, R124.reuse, R159, R161 ;  /* 0x0000009f7ca17223 */ /* 0x040fe400000100a1 */
[----:B------:R-:W-:Y:S01]  /*51b0*/  FFMA.FTZ R160, R124, R155, -R160 ;  /* 0x0000009b7ca07223 */ /* 0x000fe200000108a0 */
[----:B------:R0:W-:Y:S01]  /*51c0*/  STS [R14.X4+0x87c], R163 ;  /* 0x00087ca30e007388 */ /* 0x0001e20000004800 */
[----:B------:R-:W-:-:S02]  /*51d0*/  FMUL.FTZ R155, R125, R6 ;  /* 0x000000067d9b7220 */ /* 0x000fc40000410000 */
[-C--:B------:R-:W-:Y:S02]  /*51e0*/  FFMA.FTZ R4, R134, R6.reuse, R7 ;  /* 0x0000000686047223 */ /* 0x080fe40000010007 */
[----:B------:R-:W-:Y:S02]  /*51f0*/  FMUL.FTZ R159, R119, R6 ;  /* 0x00000006779f7220 */ /* 0x000fe40000410000 */
[C---:B------:R-:W-:Y:S02]  /*5200*/  FFMA.FTZ R129, R127.reuse, R182, R129 ;  /* 0x000000b67f817223 */ /* 0x040fe40000010081 */
[----:B------:R-:W-:Y:S01]  /*5210*/  FFMA.FTZ R6, R127, R126, -R5 ;  /* 0x0000007e7f067223 */ /* 0x000fe20000010805 */
[----:B------:R1:W-:Y:S01]  /*5220*/  STS [R14.X4+0x870], R159 ;  /* 0x0008709f0e007388 */ /* 0x0003e20000004800 */
[----:B------:R-:W-:Y:S02]  /*5230*/  FADD.FTZ R180, -R180, R129 ;  /* 0x00000081b4b47221 */ /* 0x000fe40000010100 */
[----:B------:R-:W-:-:S02]  /*5240*/  FADD.FTZ R181, R181, R6 ;  /* 0x00000006b5b57221 */ /* 0x000fc40000010000 */
[C---:B------:R-:W-:Y:S02]  /*5250*/  FMUL.FTZ R6, R133.reuse, -R180 ;  /* 0x800000b485067220 */ /* 0x040fe40000410000 */
[-C--:B------:R-:W-:Y:S02]  /*5260*/  FMUL.FTZ R133, R133, -R181.reuse ;  /* 0x800000b585857220 */ /* 0x080fe40000410000 */
[----:B------:R-:W-:Y:S02]  /*5270*/  FMUL.FTZ R129, R95, R114 ;  /* 0x000000725f817220 */ /* 0x000fe40000410000 */
[C---:B------:R-:W-:Y:S02]  /*5280*/  FFMA.FTZ R7, R128.reuse, R181, -R6 ;  /* 0x000000b580077223 */ /* 0x040fe40000010806 */
[----:B------:R-:W-:Y:S02]  /*5290*/  FFMA.FTZ R6, R128, R180, R133 ;  /* 0x000000b480067223 */ /* 0x000fe40000010085 */
[----:B------:R-:W-:-:S02]  /*52a0*/  FFMA.FTZ R127, R116, -R129, R149 ;  /* 0x80000081747f7223 */ /* 0x000fc40000010095 */
[----:B------:R-:W-:Y:S02]  /*52b0*/  FFMA.FTZ R128, R112, -R129, R148 ;  /* 0x8000008170807223 */ /* 0x000fe40000010094 */
[----:B------:R-:W-:Y:S02]  /*52c0*/  FMUL.FTZ R129, R95, R135 ;  /* 0x000000875f817220 */ /* 0x000fe40000410000 */
[----:B------:R-:W-:Y:S02]  /*52d0*/  FADD.FTZ R173, -R173, R6 ;  /* 0x00000006adad7221 */ /* 0x000fe40000010100 */
[----:B------:R-:W-:Y:S02]  /*52e0*/  FFMA.FTZ R5, R134, R152, -R155 ;  /* 0x0000009886057223 */ /* 0x000fe4000001089b */
[----:B------:R-:W-:Y:S02]  /*52f0*/  FMUL.FTZ R155, R95, R153 ;  /* 0x000000995f9b7220 */ /* 0x000fe40000410000 */
[----:B------:R-:W-:-:S02]  /*5300*/  FADD.FTZ R174, R174, R7 ;  /* 0x00000007aeae7221 */ /* 0x000fc40000010000 */
[----:B------:R-:W-:Y:S02]  /*5310*/  FMUL.FTZ R6, R127, R129 ;  /* 0x000000817f067220 */ /* 0x000fe40000410000 */
[C---:B------:R-:W-:Y:S02]  /*5320*/  FMUL.FTZ R7, R131.reuse, -R173 ;  /* 0x800000ad83077220 */ /* 0x040fe40000410000 */
[-C--:B------:R-:W-:Y:S02]  /*5330*/  FMUL.FTZ R131, R131, -R174.reuse ;  /* 0x800000ae83837220 */ /* 0x080fe40000410000 */
[----:B------:R-:W-:Y:S02]  /*5340*/  FFMA.FTZ R190, R128, R155, -R6 ;  /* 0x0000009b80be7223 */ /* 0x000fe40000010806 */
[----:B------:R-:W-:Y:S02]  /*5350*/  FFMA.FTZ R6, R130, R174, -R7 ;  /* 0x000000ae82067223 */ /* 0x000fe40000010807 */
[----:B0-----:R-:W-:-:S02]  /*5360*/  FMUL.FTZ R163, R119, R152 ;  /* 0x0000009877a37220 */ /* 0x001fc40000410000 */
[----:B------:R-:W-:Y:S02]  /*5370*/  FMUL.FTZ R152, R96, R113 ;  /* 0x0000007160987220 */ /* 0x000fe40000410000 */
[----:B------:R-:W-:Y:S01]  /*5380*/  FFMA.FTZ R131, R130, R173, R131 ;  /* 0x000000ad82837223 */ /* 0x000fe20000010083 */
[----:B------:R0:W-:Y:S01]  /*5390*/  STS [R14.X4+0x874], R163 ;  /* 0x000874a30e007388 */ /* 0x0001e20000004800 */
[----:B------:R-:W-:Y:S02]  /*53a0*/  FMUL.FTZ R133, R127, R155 ;  /* 0x0000009b7f857220 */ /* 0x000fe40000410000 */
[----:B------:R-:W-:Y:S02]  /*53b0*/  FADD.FTZ R171, R171, R6 ;  /* 0x00000006abab7221 */ /* 0x000fe40000010000 */
[----:B------:R-:W-:Y:S02]  /*53c0*/  FMUL.FTZ R6, R92, R105 ;  /* 0x000000695c067220 */ /* 0x000fe40000410000 */
[----:B------:R-:W-:-:S02]  /*53d0*/  FFMA.FTZ R154, R111, -R152, R145 ;  /* 0x800000986f9a7223 */ /* 0x000fc40000010091 */
[----:B------:R-:W-:Y:S02]  /*53e0*/  FMUL.FTZ R158, R96, R179 ;  /* 0x000000b3609e7220 */ /* 0x000fe40000410000 */
[----:B------:R-:W-:Y:S02]  /*53f0*/  FADD.FTZ R184, -R184, R131 ;  /* 0x00000083b8b87221 */ /* 0x000fe40000010100 */
[-C--:B------:R-:W-:Y:S02]  /*5400*/  FFMA.FTZ R191, R128, R129.reuse, R133 ;  /* 0x0000008180bf7223 */ /* 0x080fe40000010085 */
[C---:B-1----:R-:W-:Y:S02]  /*5410*/  FMUL.FTZ R159, R114.reuse, R129 ;  /* 0x00000081729f7220 */ /* 0x042fe40000410000 */
[----:B0-----:R-:W-:Y:S02]  /*5420*/  FMUL.FTZ R163, R114, R155 ;  /* 0x0000009b72a37220 */ /* 0x001fe40000410000 */
[-C--:B------:R-:W-:Y:S01]  /*5430*/  FFMA.FTZ R129, R109, -R6.reuse, R136 ;  /* 0x800000066d817223 */ /* 0x080fe20000010088 */
[----:B------:R0:W-:Y:S01]  /*5440*/  STS [R14.X4+0x868], R159 ;  /* 0x0008689f0e007388 */ /* 0x0001e20000004800 */
[----:B------:R-:W-:-:S02]  /*5450*/  FFMA.FTZ R131, R107, -R6, R137 ;  /* 0x800000066b837223 */ /* 0x000fc40000010089 */
[----:B------:R-:W-:Y:S01]  /*5460*/  FMUL.FTZ R133, R91, R110 ;  /* 0x0000006e5b857220 */ /* 0x000fe20000410000 */
[----:B------:R1:W-:Y:S01]  /*5470*/  STS [R14.X4+0x86c], R163 ;  /* 0x00086ca30e007388 */ /* 0x0003e20000004800 */
[----:B------:R-:W-:Y:S02]  /*5480*/  FMUL.FTZ R156, R96, R177 ;  /* 0x000000b1609c7220 */ /* 0x000fe40000410000 */
[----:B------:R-:W-:Y:S02]  /*5490*/  FFMA.FTZ R155, R115, -R152, R147 ;  /* 0x80000098739b7223 */ /* 0x000fe40000010093 */
[----:B------:R-:W-:Y:S02]  /*54a0*/  FMUL.FTZ R6, R154, R158 ;  /* 0x0000009e9a067220 */ /* 0x000fe40000410000 */
[----:B------:R-:W-:Y:S02]  /*54b0*/  FMUL.FTZ R168, R92, R184 ;  /* 0x000000b85ca87220 */ /* 0x000fe40000410000 */
[----:B------:R-:W-:-:S02]  /*54c0*/  FFMA.FTZ R130, R108, -R133, R139 ;  /* 0x800000856c827223 */ /* 0x000fc4000001008b */
[-C--:B0-----:R-:W-:Y:S02]  /*54d0*/  FMUL.FTZ R159, R154, R156.reuse ;  /* 0x0000009c9a9f7220 */ /* 0x081fe40000410000 */
[----:B------:R-:W-:Y:S02]  /*54e0*/  FFMA.FTZ R189, R155, R156, R6 ;  /* 0x0000009c9bbd7223 */ /* 0x000fe40000010006 */
[----:B------:R-:W-:Y:S02]  /*54f0*/  FFMA.FTZ R133, R106, -R133, R138 ;  /* 0x800000856a857223 */ /* 0x000fe4000001008a */
[----:B------:R-:W-:Y:S02]  /*5500*/  FMUL.FTZ R167, R91, R173 ;  /* 0x000000ad5ba77220 */ /* 0x000fe40000410000 */
[----:B------:R-:W-:Y:S02]  /*5510*/  FMUL.FTZ R6, R92, R171 ;  /* 0x000000ab5c067220 */ /* 0x000fe40000410000 */
[----:B------:R-:W-:-:S02]  /*5520*/  FMUL.FTZ R7, R131, R168 ;  /* 0x000000a883077220 */ /* 0x000fc40000410000 */
[----:B------:R-:W-:Y:S02]  /*5530*/  FFMA.FTZ R188, R155, R158, -R159 ;  /* 0x0000009e9bbc7223 */ /* 0x000fe4000001089f */
[----:B-1----:R-:W-:Y:S02]  /*5540*/  FMUL.FTZ R163, R91, R174 ;  /* 0x000000ae5ba37220 */ /* 0x002fe40000410000 */
[----:B------:R-:W-:Y:S02]  /*5550*/  FMUL.FTZ R152, R133, R167 ;  /* 0x000000a785987220 */ /* 0x000fe40000410000 */
[----:B------:R-:W-:Y:S02]  /*5560*/  FFMA.FTZ R7, R129, R6, R7 ;  /* 0x0000000681077223 */ /* 0x000fe40000010007 */
[----:B------:R-:W-:Y:S02]  /*5570*/  FMUL.FTZ R159, R93, R100 ;  /* 0x000000645d9f7220 */ /* 0x000fe40000410000 */
[----:B------:R-:W-:-:S02]  /*5580*/  FMUL.FTZ R183, R113, R158 ;  /* 0x0000009e71b77220 */ /* 0x000fc40000410000 */
[----:B------:R-:W-:Y:S02]  /*5590*/  FFMA.FTZ R152, R130, R163, R152 ;  /* 0x000000a382987223 */ /* 0x000fe40000010098 */
[----:B------:R-:W-:Y:S01]  /*55a0*/  FADD.FTZ R7, RZ, R7 ;  /* 0x00000007ff077221 */ /* 0x000fe20000010000 */
[----:B------:R-:W-:Y:S01]  /*55b0*/  STS [R14.X4+0x864], R183 ;  /* 0x000864b70e007388 */ /* 0x000fe20000004800 */
[----:B------:R-:W-:Y:S02]  /*55c0*/  FFMA.FTZ R158, R104, -R159, R141 ;  /* 0x8000009f689e7223 */ /* 0x000fe4000001008d */
[----:B------:R-:W-:Y:S02]  /*55d0*/  FMUL.FTZ R185, R93, R182 ;  /* 0x000000b65db97220 */ /* 0x000fe40000410000 */
[----:B------:R-:W-:Y:S02]  /*55e0*/  FMUL.FTZ R175, R113, R156 ;  /* 0x0000009c71af7220 */ /* 0x000fe40000410000 */
[----:B------:R-:W-:-:S02]  /*55f0*/  FADD.FTZ R172, R7, R152 ;  /* 0x0000009807ac7221 */ /* 0x000fc40000010000 */
[----:B------:R-:W-:Y:S01]  /*5600*/  FMUL.FTZ R156, R94, R103 ;  /* 0x000000675e9c7220 */ /* 0x000fe20000410000 */
[----:B------:R0:W-:Y:S01]  /*5610*/  STS [R14.X4+0x860], R175 ;  /* 0x000860af0e007388 */ /* 0x0001e20000004800 */
[----:B------:R-:W-:Y:S02]  /*5620*/  FFMA.FTZ R159, R102, -R159, R143 ;  /* 0x8000009f669f7223 */ /* 0x000fe4000001008f */
[----:B------:R-:W-:Y:S02]  /*5630*/  FMUL.FTZ R169, R93, R126 ;  /* 0x0000007e5da97220 */ /* 0x000fe40000410000 */
[----:B------:R-:W-:Y:S02]  /*5640*/  FMUL.FTZ R170, R158, R185 ;  /* 0x000000b99eaa7220 */ /* 0x000fe40000410000 */
[----:B------:R-:W-:Y:S02]  /*5650*/  FMUL.FTZ R7, R131, R6 ;  /* 0x0000000683077220 */ /* 0x000fe40000410000 */
[----:B------:R-:W-:-:S02]  /*5660*/  FFMA.FTZ R152, R99, -R156, R142 ;  /* 0x8000009c63987223 */ /* 0x000fc4000001008e */
[-C--:B------:R-:W-:Y:S02]  /*5670*/  FMUL.FTZ R176, R158, R169.reuse ;  /* 0x000000a99eb07220 */ /* 0x080fe40000410000 */
[-C--:B------:R-:W-:Y:S02]  /*5680*/  FFMA.FTZ R178, R159, R169.reuse, R170 ;  /* 0x000000a99fb27223 */ /* 0x080fe400000100aa */
[----:B------:R-:W-:Y:S02]  /*5690*/  FMUL.FTZ R187, R100, R169 ;  /* 0x000000a964bb7220 */ /* 0x000fe40000410000 */
[----:B------:R-:W-:Y:S02]  /*56a0*/  FFMA.FTZ R156, R101, -R156, R140 ;  /* 0x8000009c659c7223 */ /* 0x000fe4000001008c */
[----:B------:R-:W-:Y:S01]  /*56b0*/  FMUL.FTZ R169, R133, R163 ;  /* 0x000000a385a97220 */ /* 0x000fe20000410000 */
[----:B------:R1:W-:Y:S01]  /*56c0*/  STS [R14.X4+0x858], R187 ;  /* 0x000858bb0e007388 */ /* 0x0003e20000004800 */
[----:B------:R-:W-:-:S02]  /*56d0*/  FFMA.FTZ R7, R129, R168, -R7 ;  /* 0x000000a881077223 */ /* 0x000fc40000010807 */
[C---:B0-----:R-:W-:Y:S02]  /*56e0*/  FMUL.FTZ R175, R94.reuse, R181 ;  /* 0x000000b55eaf7220 */ /* 0x041fe40000410000 */
[----:B------:R-:W-:Y:S02]  /*56f0*/  FFMA.FTZ R186, R159, R185, -R176 ;  /* 0x000000b99fba7223 */ /* 0x000fe400000108b0 */
[----:B------:R-:W-:Y:S02]  /*5700*/  FMUL.FTZ R183, R94, R180 ;  /* 0x000000b45eb77220 */ /* 0x000fe40000410000 */
[----:B------:R-:W-:Y:S01]  /*5710*/  FFMA.FTZ R170, R130, R167, -R169 ;  /* 0x000000a782aa7223 */ /* 0x000fe200000108a9 */
[----:B-1----:R-:W-:Y:S01]  /*5720*/  LEA.HI.SX32 R187, R198, R37, 0x1b ;  /* 0x00000025c6bb7211 */ /* 0x002fe200078fdaff */
[----:B------:R-:W-:Y:S02]  /*5730*/  FADD.FTZ R7, RZ, R7 ;  /* 0x00000007ff077221 */ /* 0x000fe40000010000 */
[----:B------:R-:W-:-:S02]  /*5740*/  FMUL.FTZ R176, R156, R175 ;  /* 0x000000af9cb07220 */ /* 0x000fc40000410000 */
[----:B------:R-:W-:Y:S01]  /*5750*/  FADD.FTZ R7, R7, R170 ;  /* 0x000000aa07077221 */ /* 0x000fe20000010000 */
[----:B------:R-:W-:Y:S01]  /*5760*/  IADD3 R170, R37, 0x80, RZ ;  /* 0x0000008025aa7810 */ /* 0x000fe20007ffe0ff */
[-C--:B------:R-:W-:Y:S02]  /*5770*/  FFMA.FTZ R176, R152, R183.reuse, -R176 ;  /* 0x000000b798b07223 */ /* 0x080fe400000108b0 */
[----:B------:R-:W-:Y:S02]  /*5780*/  FMUL.FTZ R169, R156, R183 ;  /* 0x000000b79ca97220 */ /* 0x000fe40000410000 */
[----:B------:R-:W-:Y:S01]  /*5790*/  FADD.FTZ R7, R7, R176 ;  /* 0x000000b007077221 */ /* 0x000fe20000010000 */
[----:B------:R-:W-:Y:S01]  /*57a0*/  IADD3 R176, R37, 0xc0, RZ ;  /* 0x000000c025b07810 */ /* 0x000fe20007ffe0ff */
[----:B------:R-:W-:Y:S02]  /*57b0*/  FFMA.FTZ R169, R152, R175, R169 ;  /* 0x000000af98a97223 */ /* 0x000fe400000100a9 */
[----:B------:R-:W-:Y:S01]  /*57c0*/  FADD.FTZ R7, R7, R186 ;  /* 0x000000ba07077221 */ /* 0x000fe20000010000 */
[C---:B------:R-:W-:Y:S01]  /*57d0*/  IADD3 R186, R37.reuse, 0x100, RZ ;  /* 0x0000010025ba7810 */ /* 0x040fe20007ffe0ff */
[----:B------:R-:W-:Y:S01]  /*57e0*/  FADD.FTZ R169, R172, R169 ;  /* 0x000000a9aca97221 */ /* 0x000fe20000010000 */
[----:B------:R-:W-:Y:S01]  /*57f0*/  IADD3 R172, R37, 0xa0, RZ ;  /* 0x000000a025ac7810 */ /* 0x000fe20007ffe0ff */
[----:B------:R-:W-:Y:S01]  /*5800*/  FADD.FTZ R7, R7, R188 ;  /* 0x000000bc07077221 */ /* 0x000fe20000010000 */
[----:B------:R-:W-:Y:S01]  /*5810*/  IADD3 R188, R37, 0x120, RZ ;  /* 0x0000012025bc7810 */ /* 0x000fe20007ffe0ff */
[----:B------:R-:W-:-:S02]  /*5820*/  FADD.FTZ R178, R169, R178 ;  /* 0x000000b2a9b27221 */ /* 0x000fc40000010000 */
[----:B------:R-:W-:Y:S02]  /*5830*/  FMUL.FTZ R169, R110, R163 ;  /* 0x000000a36ea97220 */ /* 0x000fe40000410000 */
[----:B------:R-:W-:Y:S02]  /*5840*/  FADD.FTZ R190, R7, R190 ;  /* 0x000000be07be7221 */ /* 0x000fe40000010000 */
[----:B------:R-:W-:Y:S01]  /*5850*/  FMUL.FTZ R185, R100, R185 ;  /* 0x000000b964b97220 */ /* 0x000fe20000410000 */
[----:B------:R0:W-:Y:S01]  /*5860*/  STS [R14.X4+0x848], R169 ;  /* 0x000848a90e007388 */ /* 0x0001e20000004800 */
[C---:B------:R-:W-:Y:S02]  /*5870*/  FMUL.FTZ R175, R103.reuse, R175 ;  /* 0x000000af67af7220 */ /* 0x040fe40000410000 */
[----:B------:R-:W-:Y:S01]  /*5880*/  FMUL.FTZ R183, R103, R183 ;  /* 0x000000b767b77220 */ /* 0x000fe20000410000 */
[----:B------:R-:W-:Y:S01]  /*5890*/  STS [R14.X4+0x85c], R185 ;  /* 0x00085cb90e007388 */ /* 0x000fe20000004800 */
[----:B------:R-:W-:-:S02]  /*58a0*/  FMUL.FTZ R167, R110, R167 ;  /* 0x000000a76ea77220 */ /* 0x000fc40000410000 */
[C---:B------:R-:W-:Y:S01]  /*58b0*/  FMUL.FTZ R7, R105.reuse, R6 ;  /* 0x0000000669077220 */ /* 0x040fe20000410000 */
[----:B------:R-:W-:Y:S01]  /*58c0*/  STS [R14.X4+0x850], R175 ;  /* 0x000850af0e007388 */ /* 0x000fe20000004800 */
[----:B------:R-:W-:Y:S01]  /*58d0*/  FMUL.FTZ R163, R105, R168 ;  /* 0x000000a869a37220 */ /* 0x000fe20000410000 */
[C---:B------:R-:W-:Y:S01]  /*58e0*/  IADD3 R6, R37.reuse, 0x40, RZ ;  /* 0x0000004025067810 */ /* 0x040fe20007ffe0ff */
[----:B------:R-:W-:Y:S01]  /*58f0*/  FADD.FTZ R178, R178, R189 ;  /* 0x000000bdb2b27221 */ /* 0x000fe20000010000 */
[----:B------:R-:W-:Y:S01]  /*5900*/  STS [R14.X4+0x854], R183 ;  /* 0x000854b70e007388 */ /* 0x000fe20000004800 */
[----:B------:R-:W-:Y:S01]  /*5910*/  FADD.FTZ R5, R190, R5 ;  /* 0x00000005be057221 */ /* 0x000fe20000010000 */
[C---:B------:R-:W-:Y:S01]  /*5920*/  IADD3 R168, R37.reuse, 0x60, RZ ;  /* 0x0000006025a87810 */ /* 0x040fe20007ffe0ff */
[----:B------:R-:W-:Y:S01]  /*5930*/  FADD.FTZ R191, R178, R191 ;  /* 0x000000bfb2bf7221 */ /* 0x000fe20000010000 */
[----:B------:R-:W-:Y:S01]  /*5940*/  STS [R14.X4+0x84c], R167 ;  /* 0x00084ca70e007388 */ /* 0x000fe20000004800 */
[----:B------:R-:W-:Y:S01]  /*5950*/  IADD3 R178, R37, 0xe0, RZ ;  /* 0x000000e025b27810 */ /* 0x000fe20007ffe0ff */
[----:B------:R-:W-:Y:S01]  /*5960*/  FMUL.FTZ R221, R80, R136 ;  /* 0x0000008850dd7220 */ /* 0x000fe20000410000 */
[-C--:B0-----:R-:W-:Y:S01]  /*5970*/  LEA.HI.SX32 R169, R170, R37.reuse, 0x1b ;  /* 0x00000025aaa97211 */ /* 0x081fe200078fdaff */
[----:B------:R0:W-:Y:S01]  /*5980*/  STS [R14.X4+0x840], R7 ;  /* 0x000840070e007388 */ /* 0x0001e20000004800 */
[----:B------:R-:W-:Y:S01]  /*5990*/  FADD.FTZ R4, R191, R4 ;  /* 0x00000004bf047221 */ /* 0x000fe20000010000 */
[----:B------:R-:W-:Y:S01]  /*59a0*/  LEA.HI.SX32 R170, R172, R37, 0x1b ;  /* 0x00000025acaa7211 */ /* 0x000fe200078fdaff */
[----:B------:R-:W-:Y:S01]  /*59b0*/  FADD.FTZ R160, R5, R160 ;  /* 0x000000a005a07221 */ /* 0x000fe20000010000 */
[----:B------:R1:W-:Y:S01]  /*59c0*/  STS [R14.X4+0x844], R163 ;  /* 0x000844a30e007388 */ /* 0x0003e20000004800 */
[----:B------:R-:W-:Y:S01]  /*59d0*/  FADD.FTZ R161, R4, R161 ;  /* 0x000000a104a17221 */ /* 0x000fe20000010000 */
[----:B------:R-:W-:Y:S01]  /*59e0*/  IADD3 R4, R37, 0x20, RZ ;  /* 0x0000002025047810 */ /* 0x000fe20007ffe0ff */
[----:B------:R-:W-:Y:S01]  /*59f0*/  FFMA.FTZ R5, -R80, R137, -RZ ;  /* 0x0000008950057223 */ /* 0x000fe200000109ff */
[----:B------:R-:W-:Y:S01]  /*5a00*/  BAR.SYNC.DEFER_BLOCKING 0x0 ;  /* 0x0000000000007b1d */ /* 0x000fe20000010000 */
[----:B------:R-:W-:Y:S01]  /*5a10*/  LEA R136, R53, -R37, 0x1 ;  /* 0x8000002535887211 */ /* 0x000fe200078e08ff */
[C---:B------:R-:W-:Y:S01]  /*5a20*/  FMUL.FTZ R223, R81.reuse, R139 ;  /* 0x0000008b51df7220 */ /* 0x040fe20000410000 */
[-C--:B------:R-:W-:Y:S01]  /*5a30*/  LEA.HI.SX32 R172, R176, R37.reuse, 0x1b ;  /* 0x00000025b0ac7211 */ /* 0x080fe200078fdaff */
[----:B0-----:R-:W-:Y:S01]  /*5a40*/  FFMA.FTZ R7, -R81, R138, -RZ ;  /* 0x0000008a51077223 */ /* 0x001fe200000109ff */
[-C--:B------:R-:W-:Y:S01]  /*5a50*/  LEA.HI.SX32 R175, R178, R37.reuse, 0x1b ;  /* 0x00000025b2af7211 */ /* 0x080fe200078fdaff */
[----:B------:R-:W-:Y:S01]  /*5a60*/  FMUL.FTZ R225, R82, R142 ;  /* 0x0000008e52e17220 */ /* 0x000fe20000410000 */
[-C--:B------:R-:W-:Y:S01]  /*5a70*/  LEA.HI.SX32 R176, R186, R37.reuse, 0x1b ;  /* 0x00000025bab07211 */ /* 0x080fe200078fdaff */
[----:B------:R-:W-:Y:S01]  /*5a80*/  FFMA.FTZ R139, -R82, R140, -RZ ;  /* 0x0000008c528b7223 */ /* 0x000fe200000109ff */
[----:B------:R-:W-:Y:S01]  /*5a90*/  LEA.HI.SX32 R178, R188, R37, 0x1b ;  /* 0x00000025bcb27211 */ /* 0x000fe200078fdaff */
[----:B------:R-:W-:Y:S01]  /*5aa0*/  FMUL.FTZ R143, R83, R143 ;  /* 0x0000008f538f7220 */ /* 0x000fe20000410000 */
[----:B------:R-:W-:Y:S01]  /*5ab0*/  LEA.HI.SX32 R190, R37, R37, 0x1b ;  /* 0x0000002525be7211 */ /* 0x000fe200078fdaff */
[----:B------:R-:W-:Y:S01]  /*5ac0*/  FFMA.FTZ R141, -R83, R141, -RZ ;  /* 0x0000008d538d7223 */ /* 0x000fe200000109ff */
[----:B-1----:R-:W-:Y:S01]  /*5ad0*/  LEA.HI.SX32 R163, R4, R37, 0x1b ;  /* 0x0000002504a37211 */ /* 0x002fe200078fdaff */
[----:B------:R-:W-:Y:S01]  /*5ae0*/  FMUL.FTZ R147, R84, R147 ;  /* 0x0000009354937220 */ /* 0x000fe20000410000 */
[----:B------:R-:W-:Y:S01]  /*5af0*/  LEA.HI.SX32 R167, R6, R37, 0x1b ;  /* 0x0000002506a77211 */ /* 0x000fe200078fdaff */
[----:B------:R-:W-:Y:S01]  /*5b00*/  FFMA.FTZ R145, -R84, R145, -RZ ;  /* 0x0000009154917223 */ /* 0x000fe200000109ff */
[----:B------:R-:W-:Y:S01]  /*5b10*/  LEA.HI.SX32 R168, R168, R37, 0x1b ;  /* 0x00000025a8a87211 */ /* 0x000fe200078fdaff */
[----:B------:R-:W-:Y:S01]  /*5b20*/  FFMA.FTZ R149, -R85, R149, -RZ ;  /* 0x0000009555957223 */ /* 0x000fe200000109ff */
[----:B------:R-:W-:Y:S01]  /*5b30*/  LEA.HI.SX32 R183, R192, R37, 0x1b ;  /* 0x00000025c0b77211 */ /* 0x000fe200078fdaff */
[----:B------:R-:W-:Y:S01]  /*5b40*/  FMUL.FTZ R21, R86, R21 ;  /* 0x0000001556157220 */ /* 0x000fe20000410000 */
[----:B------:R-:W-:Y:S01]  /*5b50*/  LEA.HI.SX32 R185, R194, R37, 0x1b ;  /* 0x00000025c2b97211 */ /* 0x000fe200078fdaff */
[C---:B------:R-:W-:Y:S01]  /*5b60*/  FMUL.FTZ R157, R87.reuse, R157 ;  /* 0x0000009d579d7220 */ /* 0x040fe20000410000 */
[-C--:B------:R-:W-:Y:S01]  /*5b70*/  LEA.HI.SX32 R186, R196, R37.reuse, 0x1b ;  /* 0x00000025c4ba7211 */ /* 0x080fe200078fdaff */
[----:B------:R-:W0:Y:S01]  /*5b80*/  LDS R219, [R190.X4+0x840] ;  /* 0x00084000bedb7984 */ /* 0x000e220000004800 */
[----:B------:R-:W-:Y:S01]  /*5b90*/  LEA.HI.SX32 R188, R200, R37, 0x1b ;  /* 0x00000025c8bc7211 */ /* 0x000fe200078fdaff */
[----:B------:R-:W-:Y:S01]  /*5ba0*/  FFMA.FTZ R15, -R87, R15, -RZ ;  /* 0x0000000f570f7223 */ /* 0x000fe200000109ff */
[----:B------:R-:W-:Y:S01]  /*5bb0*/  LEA.HI.SX32 R189, R202, R37, 0x1b ;  /* 0x00000025cabd7211 */ /* 0x000fe200078fdaff */
[----:B------:R-:W1:Y:S01]  /*5bc0*/  LDS R217, [R163.X4+0x8c0] ;  /* 0x0008c000a3d97984 */ /* 0x000e620000004800 */
[----:B------:R-:W-:-:S02]  /*5bd0*/  ISETP.GE.AND P1, PT, R136, 0x1, PT ;  /* 0x000000018800780c */ /* 0x000fc40003f26270 */
[----:B------:R-:W-:Y:S01]  /*5be0*/  ISETP.GE.AND P0, PT, R136, 0x21, PT ;  /* 0x000000218800780c */ /* 0x000fe20003f06270 */
        /* <DEDUP_REMOVED lines=34> */
[----:B01234-:R-:W0:Y:S01]  /*5e10*/  LDS R139, [R190.X4+0x1080] ;  /* 0x00108000be8b7984 */ /* 0x01fe220000004800 */
[C---:B------:R-:W-:Y:S01]  /*5e20*/  IMAD R4, R162.reuse, c[0x0][0x2a0], RZ ;  /* 0x0000a800a2047a24 */ /* 0x040fe200078e02ff */
[----:B------:R-:W-:Y:S01]  /*5e30*/  ULDC.64 UR6, c[0x0][0x298] ;  /* 0x0000a60000067ab9 */ /* 0x000fe20000000a00 */
[----:B------:R-:W-:Y:S01]  /*5e40*/  IMAD R6, R162, c[0x0][0x2c0], RZ ;  /* 0x0000b000a2067a24 */ /* 0x000fe200078e02ff */
[----:B------:R-:W-:Y:S01]  /*5e50*/  USHF.R.U64 UR5, UR6, 0x1, UR7 ;  /* 0x0000000106057899 */ /* 0x000fe20008001207 */
[C---:B------:R-:W-:Y:S01]  /*5e60*/  IMAD.WIDE.U32 R14, R35.reuse, c[0x0][0x2a0], RZ ;  /* 0x0000a800230e7a25 */ /* 0x040fe200078e00ff */
[----:B------:R-:W-:Y:S01]  /*5e70*/  ULDC.64 UR8, c[0x0][0x2b8] ;  /* 0x0000ae0000087ab9 */ /* 0x000fe20000000a00 */
[----:B------:R-:W-:Y:S01]  /*5e80*/  LEA R20, R164, 0xfffffe00, 0x9 ;  /* 0xfffffe00a4147811 */ /* 0x000fe200078e48ff */
[----:B------:R-:W-:Y:S01]  /*5e90*/  USHF.R.U32.HI UR6, URZ, 0x1, UR7 ;  /* 0x000000013f067899 */ /* 0x000fe20008011607 */
[C---:B------:R-:W-:Y:S01]  /*5ea0*/  IMAD R7, R35.reuse, c[0x0][0x2a4], R4 ;  /* 0x0000a90023077a24 */ /* 0x040fe200078e0204 */
[----:B------:R-:W-:Y:S01]  /*5eb0*/  USHF.R.U32.HI UR7, URZ, 0x1, UR9 ;  /* 0x000000013f077899 */ /* 0x000fe20008011609 */
[----:B------:R-:W-:Y:S01]  /*5ec0*/  IMAD.WIDE.U32 R4, R35, c[0x0][0x2c0], RZ ;  /* 0x0000b00023047a25 */ /* 0x000fe200078e00ff */
[----:B------:R-:W-:-:S02]  /*5ed0*/  USHF.R.U64 UR4, UR8, 0x1, UR9 ;  /* 0x0000000108047899 */ /* 0x000fc40008001209 */
[----:B------:R-:W-:Y:S01]  /*5ee0*/  IADD3 R15, R15, R7, RZ ;  /* 0x000000070f0f7210 */ /* 0x000fe20007ffe0ff */
[----:B------:R-:W-:Y:S01]  /*5ef0*/  IMAD R21, R35, c[0x0][0x2c4], R6 ;  /* 0x0000b10023157a24 */ /* 0x000fe200078e0206 */
[----:B------:R-:W-:Y:S01]  /*5f00*/  IADD3 R6, P1, R20, R37, RZ ;  /* 0x0000002514067210 */ /* 0x000fe20007f3e0ff */
[----:B------:R-:W-:Y:S02]  /*5f10*/  IMAD R7, R123, c[0x0][0x2b0], RZ ;  /* 0x0000ac007b077a24 */ /* 0x000fe400078e02ff */
[----:B------:R-:W-:Y:S01]  /*5f20*/  IMAD R141, R33, UR7, RZ ;  /* 0x00000007218d7c24 */ /* 0x000fe2000f8e02ff */
[----:B------:R-:W-:Y:S01]  /*5f30*/  IADD3 R5, R5, R21, RZ ;  /* 0x0000001505057210 */ /* 0x000fe20007ffe0ff */
[----:B------:R-:W-:Y:S02]  /*5f40*/  IMAD R21, R33, UR6, RZ ;  /* 0x0000000621157c24 */ /* 0x000fe4000f8e02ff */
[----:B------:R-:W-:Y:S02]  /*5f50*/  IMAD R145, R123, c[0x0][0x2d0], RZ ;  /* 0x0000b4007b917a24 */ /* 0x000fe400078e02ff */
[----:B------:R-:W-:Y:S01]  /*5f60*/  IMAD R143, R88, c[0x0][0x2b4], R7 ;  /* 0x0000ad00588f7a24 */ /* 0x000fe200078e0207 */
[----:B------:R-:W-:Y:S01]  /*5f70*/  LEA.HI.X.SX32 R7, R20, RZ, 0x1, P1 ;  /* 0x000000ff14077211 */ /* 0x000fe200008f0eff */
[----:B------:R-:W-:-:S02]  /*5f80*/  IMAD R123, R32, UR5, R21 ;  /* 0x00000005207b7c24 */ /* 0x000fc4000f8e0215 */
[----:B------:R-:W-:-:S04]  /*5f90*/  IMAD.WIDE.U32 R14, R33, UR5, R14 ;  /* 0x00000005210e7c25 */ /* 0x000fc8000f8e000e */
[----:B------:R-:W-:Y:S01]  /*5fa0*/  IMAD R141, R32, UR4, R141 ;  /* 0x00000004208d7c24 */ /* 0x000fe2000f8e028d */
[----:B------:R-:W-:Y:S01]  /*5fb0*/  IADD3 R15, R15, R123, RZ ;  /* 0x0000007b0f0f7210 */ /* 0x000fe20007ffe0ff */
[----:B------:R-:W-:-:S04]  /*5fc0*/  IMAD.WIDE.U32 R20, R33, UR4, R4 ;  /* 0x0000000421147c25 */ /* 0x000fc8000f8e0004 */
[----:B------:R-:W-:Y:S01]  /*5fd0*/  IMAD.WIDE.U32 R4, R88, c[0x0][0x2b0], R6 ;  /* 0x0000ac0058047a25 */ /* 0x000fe200078e0006 */
[----:B------:R-:W-:Y:S02]  /*5fe0*/  IADD3 R123, R21, R141, RZ ;  /* 0x0000008d157b7210 */ /* 0x000fe40007ffe0ff */
[----:B------:R-:W-:Y:S01]  /*5ff0*/  LEA R141, P1, R14, c[0x0][0x318], 0x3 ;  /* 0x0000c6000e8d7a11 */ /* 0x000fe200078218ff */
[----:B------:R-:W-:Y:S01]  /*6000*/  IMAD R145, R88, c[0x0][0x2d4], R145 ;  /* 0x0000b50058917a24 */ /* 0x000fe200078e0291 */
[----:B------:R-:W-:Y:S01]  /*6010*/  LEA R21, P2, R20, c[0x0][0x320], 0x3 ;  /* 0x0000c80014157a11 */ /* 0x000fe200078418ff */
[----:B------:R-:W-:Y:S01]  /*6020*/  IMAD.WIDE.U32 R6, R88, c[0x0][0x2d0], R6 ;  /* 0x0000b40058067a25 */ /* 0x000fe200078e0006 */
[----:B------:R-:W-:Y:S02]  /*6030*/  LEA.HI.X R138, R14, c[0x0][0x31c], R15, 0x3, P1 ;  /* 0x0000c7000e8a7a11 */ /* 0x000fe400008f1c0f */
[----:B------:R-:W-:Y:S02]  /*6040*/  LEA.HI.X R123, R20, c[0x0][0x324], R123, 0x3, P2 ;  /* 0x0000c900147b7a11 */ /* 0x000fe400010f1c7b */
[----:B------:R-:W-:-:S02]  /*6050*/  IADD3 R15, R5, R143, RZ ;  /* 0x0000008f050f7210 */ /* 0x000fc40007ffe0ff */
[----:B------:R-:W-:Y:S02]  /*6060*/  LEA R14, P1, R4, R141, 0x2 ;  /* 0x0000008d040e7211 */ /* 0x000fe400078210ff */
[----:B------:R-:W-:Y:S02]  /*6070*/  IADD3 R5, R7, R145, RZ ;  /* 0x0000009107057210 */ /* 0x000fe40007ffe0ff */
[----:B------:R-:W-:Y:S02]  /*6080*/  LEA R20, P2, R6, R21, 0x2 ;  /* 0x0000001506147211 */ /* 0x000fe400078410ff */
[----:B------:R-:W-:Y:S02]  /*6090*/  LEA.HI.X R15, R4, R138, R15, 0x2, P1 ;  /* 0x0000008a040f7211 */ /* 0x000fe400008f140f */
[----:B------:R-:W-:-:S03]  /*60a0*/  LEA.HI.X R21, R6, R123, R5, 0x2, P2 ;  /* 0x0000007b06157211 */ /* 0x000fc600010f1405 */
[----:B------:R1:W-:Y:S04]  /*60b0*/  RED.E.ADD.F32.FTZ.RN.STRONG.GPU [R14.64], R219 ;  /* 0x000000db0e00798e */ /* 0x0003e8000c10e78a */
[----:B0-----:R1:W-:Y:S02]  /*60c0*/  RED.E.ADD.F32.FTZ.RN.STRONG.GPU [R20.64], R139 ;  /* 0x0000008b1400798e */ /* 0x0013e4000c10e78a */
.L_x_11814:
[----:B01234-:R-:W-:Y:S05]  /*60d0*/  BSYNC B0 ;  /* 0x0000000000007941 */ /* 0x01ffea0003800000 */
.L_x_11813:
[----:B------:R-:W0:Y:S01]  /*60e0*/  LDS R163, [R163.X4+0x1100] ;  /* 0x00110000a3a37984 */ /* 0x000e220000004800 */
[----:B------:R-:W-:Y:S01]  /*60f0*/  BSSY B0, `(.L_x_11815) ;  /* 0x0000004000007945 */ /* 0x000fe20003800000 */
[----:B------:R-:W-:Y:S05]  /*6100*/  @!P0 BRA `(.L_x_11816) ;  /* 0x0000002000008947 */ /* 0x000fea0003800000 */
[----:B------:R1:W-:Y:S04]  /*6110*/  RED.E.ADD.F32.FTZ.RN.STRONG.GPU [R16.64+-0x780], R217 ;  /* 0xfff880d91000798e */ /* 0x0003e8000c10e78a */
[----:B0-----:R1:W-:Y:S02]  /*6120*/  RED.E.ADD.F32.FTZ.RN.STRONG.GPU [R18.64+-0x780], R163 ;  /* 0xfff880a31200798e */ /* 0x0013e4000c10e78a */
.L_x_11816:
[----:B------:R-:W-:Y:S05]  /*6130*/  BSYNC B0 ;  /* 0x0000000000007941 */ /* 0x000fea0003800000 */
.L_x_11815:
        /* <DEDUP_REMOVED lines=12> */
.L_x_11818:
[----:B------:R-:W-:Y:S05]  /*6200*/  BSYNC B0 ;  /* 0x0000000000007941 */ /* 0x000fea0003800000 */
.L_x_11817:
[----:B------:R4:W1:Y:S01]  /*6210*/  LDS R5, [R168.X4+0x1200] ;  /* 0x00120000a8057984 */ /* 0x0008620000004800 */
[----:B------:R-:W-:Y:S01]  /*6220*/  BSSY B0, `(.L_x_11819) ;  /* 0x0000004000007945 */ /* 0x000fe20003800000 */
[----:B------:R-:W-:Y:S05]  /*6230*/  @!P0 BRA `(.L_x_11820) ;  /* 0x0000002000008947 */ /* 0x000fea0003800000 */
[----:B------:R3:W-:Y:S04]  /*6240*/  RED.E.ADD.F32.FTZ.RN.STRONG.GPU [R16.64+-0x680], R213 ;  /* 0xfff980d51000798e */ /* 0x0007e8000c10e78a */
[----:B-1----:R3:W-:Y:S02]  /*6250*/  RED.E.ADD.F32.FTZ.RN.STRONG.GPU [R18.64+-0x680], R5 ;  /* 0xfff980051200798e */ /* 0x0027e4000c10e78a */
.L_x_11820:
[----:B------:R-:W-:Y:S05]  /*6260*/  BSYNC B0 ;  /* 0x0000000000007941 */ /* 0x000fea0003800000 */
.L_x_11819:
[----:B------:R-:W3:Y:S01]  /*6270*/  LDS R169, [R169.X4+0x1280] ;  /* 0x00128000a9a97984 */ /* 0x000ee20000004800 */
[----:B------:R-:W-:Y:S01]  /*6280*/  BSSY B0, `(.L_x_11821) ;  /* 0x0000004000007945 */ /* 0x000fe20003800000 */
[----:B------:R-:W-:Y:S05]  /*6290*/  @!P1 BRA `(.L_x_11822) ;  /* 0x0000002000009947 */ /* 0x000fea0003800000 */
[----:B------:R4:W-:Y:S04]  /*62a0*/  RED.E.ADD.F32.FTZ.RN.STRONG.GPU [R16.64+-0x600], R211 ;  /* 0xfffa00d31000798e */ /* 0x0009e8000c10e78a */
[----:B---3--:R4:W-:Y:S02]  /*62b0*/  RED.E.ADD.F32.FTZ.RN.STRONG.GPU [R18.64+-0x600], R169 ;  /* 0xfffa00a91200798e */ /* 0x0089e4000c10e78a */
.L_x_11822:
[----:B------:R-:W-:Y:S05]  /*62c0*/  BSYNC B0 ;  /* 0x0000000000007941 */ /* 0x000fea0003800000 */
.L_x_11821:
[----:B-1-3--:R1:W3:Y:S01]  /*62d0*/  LDS R5, [R170.X4+0x1300] ;  /* 0x00130000aa057984 */ /* 0x00a2e20000004800 */
[----:B------:R-:W-:Y:S01]  /*62e0*/  BSSY B0, `(.L_x_11823) ;  /* 0x0000004000007945 */ /* 0x000fe20003800000 */
[----:B------:R-:W-:Y:S05]  /*62f0*/  @!P2 BRA `(.L_x_11824) ;  /* 0x000000200000a947 */ /* 0x000fea0003800000 */
[----:B------:R1:W-:Y:S04]  /*6300*/  RED.E.ADD.F32.FTZ.RN.STRONG.GPU [R16.64+-0x580], R209 ;  /* 0xfffa80d11000798e */ /* 0x0003e8000c10e78a */
[----:B---3--:R1:W-:Y:S02]  /*6310*/  RED.E.ADD.F32.FTZ.RN.STRONG.GPU [R18.64+-0x580], R5 ;  /* 0xfffa80051200798e */ /* 0x0083e4000c10e78a */
.L_x_11824:
[----:B------:R-:W-:Y:S05]  /*6320*/  BSYNC B0 ;  /* 0x0000000000007941 */ /* 0x000fea0003800000 */
.L_x_11823:
[----:B-1-3--:R1:W3:Y:S01]  /*6330*/  LDS R5, [R172.X4+0x1380] ;  /* 0x00138000ac057984 */ /* 0x00a2e20000004800 */
[----:B------:R-:W-:Y:S01]  /*6340*/  BSSY B0, `(.L_x_11825) ;  /* 0x0000004000007945 */ /* 0x000fe20003800000 */
[----:B------:R-:W-:Y:S05]  /*6350*/  @!P3 BRA `(.L_x_11826) ;  /* 0x000000200000b947 */ /* 0x000fea0003800000 */
[----:B------:R1:W-:Y:S04]  /*6360*/  RED.E.ADD.F32.FTZ.RN.STRONG.GPU [R16.64+-0x500], R207 ;  /* 0xfffb00cf1000798e */ /* 0x0003e8000c10e78a */
[----:B---3--:R1:W-:Y:S02]  /*6370*/  RED.E.ADD.F32.FTZ.RN.STRONG.GPU [R18.64+-0x500], R5 ;  /* 0xfffb00051200798e */ /* 0x0083e4000c10e78a */
.L_x_11826:
[----:B------:R-:W-:Y:S05]  /*6380*/  BSYNC B0 ;  /* 0x0000000000007941 */ /* 0x000fea0003800000 */
.L_x_11825:
[----:B------:R-:W1:Y:S01]  /*6390*/  LDS R175, [R175.X4+0x1400] ;  /* 0x00140000afaf7984 */ /* 0x000e620000004800 */
[----:B------:R-:W-:Y:S01]  /*63a0*/  BSSY B0, `(.L_x_11827) ;  /* 0x0000004000007945 */ /* 0x000fe20003800000 */
[----:B------:R-:W-:Y:S05]  /*63b0*/  @!P4 BRA `(.L_x_11828) ;  /* 0x000000200000c947 */ /* 0x000fea0003800000 */
[----:B------:R4:W-:Y:S04]  /*63c0*/  RED.E.ADD.F32.FTZ.RN.STRONG.GPU [R16.64+-0x480], R205 ;  /* 0xfffb80cd1000798e */ /* 0x0009e8000c10e78a */
[----:B-1----:R4:W-:Y:S02]  /*63d0*/  RED.E.ADD.F32.FTZ.RN.STRONG.GPU [R18.64+-0x480], R175 ;  /* 0xfffb80af1200798e */ /* 0x0029e4000c10e78a */
.L_x_11828:
[----:B------:R-:W-:Y:S05]  /*63e0*/  BSYNC B0 ;  /* 0x0000000000007941 */ /* 0x000fea0003800000 */
.L_x_11827:
[----:B-1-3--:R1:W3:Y:S01]  /*63f0*/  LDS R5, [R176.X4+0x1480] ;  /* 0x00148000b0057984 */ /* 0x00a2e20000004800 */
[----:B------:R-:W-:Y:S01]  /*6400*/  BSSY B0, `(.L_x_11829) ;  /* 0x0000004000007945 */ /* 0x000fe20003800000 */
[----:B------:R-:W-:Y:S05]  /*6410*/  @!P5 BRA `(.L_x_11830) ;  /* 0x000000200000d947 */ /* 0x000fea0003800000 */
[----:B------:R1:W-:Y:S04]  /*6420*/  RED.E.ADD.F32.FTZ.RN.STRONG.GPU [R16.64+-0x400], R203 ;  /* 0xfffc00cb1000798e */ /* 0x0003e8000c10e78a */
[----:B---3--:R1:W-:Y:S02]  /*6430*/  RED.E.ADD.F32.FTZ.RN.STRONG.GPU [R18.64+-0x400], R5 ;  /* 0xfffc00051200798e */ /* 0x0083e4000c10e78a */
.L_x_11830:
[----:B------:R-:W-:Y:S05]  /*6440*/  BSYNC B0 ;  /* 0x0000000000007941 */ /* 0x000fea0003800000 */
.L_x_11829:
        /* <DEDUP_REMOVED lines=12> */
.L_x_11832:
[----:B-1----:R-:W-:Y:S05]  /*6510*/  BSYNC B0 ;  /* 0x0000000000007941 */ /* 0x002fea0003800000 */
.L_x_11831:
[----:B------:R-:W1:Y:S01]  /*6520*/  LDS R183, [R183.X4+0x1580] ;  /* 0x00158000b7b77984 */ /* 0x000e620000004800 */
[----:B------:R-:W-:Y:S01]  /*6530*/  BSSY B0, `(.L_x_11833) ;  /* 0x0000004000007945 */ /* 0x000fe20003800000 */
[----:B------:R-:W-:Y:S05]  /*6540*/  @!P0 BRA `(.L_x_11834) ;  /* 0x0000002000008947 */ /* 0x000fea0003800000 */
[----:B------:R4:W-:Y:S04]  /*6550*/  RED.E.ADD.F32.FTZ.RN.STRONG.GPU [R16.64+-0x300], R199 ;  /* 0xfffd00c71000798e */ /* 0x0009e8000c10e78a */
[----:B-1----:R4:W-:Y:S02]  /*6560*/  RED.E.ADD.F32.FTZ.RN.STRONG.GPU [R18.64+-0x300], R183 ;  /* 0xfffd00b71200798e */ /* 0x0029e4000c10e78a */
.L_x_11834:
[----:B------:R-:W-:Y:S05]  /*6570*/  BSYNC B0 ;  /* 0x0000000000007941 */ /* 0x000fea0003800000 */
.L_x_11833:
[----:B------:R-:W4:Y:S01]  /*6580*/  LDS R185, [R185.X4+0x1600] ;  /* 0x00160000b9b97984 */ /* 0x000f220000004800 */
[----:B------:R-:W-:Y:S01]  /*6590*/  BSSY B0, `(.L_x_11835) ;  /* 0x0000004000007945 */ /* 0x000fe20003800000 */
[----:B------:R-:W-:Y:S05]  /*65a0*/  @!P1 BRA `(.L_x_11836) ;  /* 0x0000002000009947 */ /* 0x000fea0003800000 */
[----:B------:R4:W-:Y:S04]  /*65b0*/  RED.E.ADD.F32.FTZ.RN.STRONG.GPU [R16.64+-0x280], R197 ;  /* 0xfffd80c51000798e */ /* 0x0009e8000c10e78a */
[----:B----4-:R4:W-:Y:S02]  /*65c0*/  RED.E.ADD.F32.FTZ.RN.STRONG.GPU [R18.64+-0x280], R185 ;  /* 0xfffd80b91200798e */ /* 0x0109e4000c10e78a */
.L_x_11836:
[----:B------:R-:W-:Y:S05]  /*65d0*/  BSYNC B0 ;  /* 0x0000000000007941 */ /* 0x000fea0003800000 */
.L_x_11835:
[----:B---3--:R3:W4:Y:S01]  /*65e0*/  LDS R5, [R186.X4+0x1680] ;  /* 0x00168000ba057984 */ /* 0x0087220000004800 */
[----:B------:R-:W-:Y:S01]  /*65f0*/  BSSY B0, `(.L_x_11837) ;  /* 0x0000004000007945 */ /* 0x000fe20003800000 */
[----:B------:R-:W-:Y:S05]  /*6600*/  @!P2 BRA `(.L_x_11838) ;  /* 0x000000200000a947 */ /* 0x000fea0003800000 */
[----:B------:R3:W-:Y:S04]  /*6610*/  RED.E.ADD.F32.FTZ.RN.STRONG.GPU [R16.64+-0x200], R195 ;  /* 0xfffe00c31000798e */ /* 0x0007e8000c10e78a */
[----:B----4-:R3:W-:Y:S02]  /*6620*/  RED.E.ADD.F32.FTZ.RN.STRONG.GPU [R18.64+-0x200], R5 ;  /* 0xfffe00051200798e */ /* 0x0107e4000c10e78a */
.L_x_11838:
[----:B------:R-:W-:Y:S05]  /*6630*/  BSYNC B0 ;  /* 0x0000000000007941 */ /* 0x000fea0003800000 */
.L_x_11837:
[----:B------:R-:W3:Y:S01]  /*6640*/  LDS R187, [R187.X4+0x1700] ;  /* 0x00170000bbbb7984 */ /* 0x000ee20000004800 */
[----:B------:R-:W-:Y:S01]  /*6650*/  BSSY B0, `(.L_x_11839) ;  /* 0x0000004000007945 */ /* 0x000fe20003800000 */
[----:B------:R-:W-:Y:S05]  /*6660*/  @!P3 BRA `(.L_x_11840) ;  /* 0x000000200000b947 */ /* 0x000fea0003800000 */
[----:B------:R4:W-:Y:S04]  /*6670*/  RED.E.ADD.F32.FTZ.RN.STRONG.GPU [R16.64+-0x180], R193 ;  /* 0xfffe80c11000798e */ /* 0x0009e8000c10e78a */
[----:B---3--:R4:W-:Y:S02]  /*6680*/  RED.E.ADD.F32.FTZ.RN.STRONG.GPU [R18.64+-0x180], R187 ;  /* 0xfffe80bb1200798e */ /* 0x0089e4000c10e78a */
.L_x_11840:
[----:B------:R-:W-:Y:S05]  /*6690*/  BSYNC B0 ;  /* 0x0000000000007941 */ /* 0x000fea0003800000 */
.L_x_11839:
[----:B---34-:R3:W4:Y:S01]  /*66a0*/  LDS R5, [R188.X4+0x1780] ;  /* 0x00178000bc057984 */ /* 0x0187220000004800 */
[----:B------:R-:W-:Y:S01]  /*66b0*/  BSSY B0, `(.L_x_11841) ;  /* 0x0000004000007945 */ /* 0x000fe20003800000 */
[----:B------:R-:W-:Y:S05]  /*66c0*/  @!P4 BRA `(.L_x_11842) ;  /* 0x000000200000c947 */ /* 0x000fea0003800000 */
[----:B------:R3:W-:Y:S04]  /*66d0*/  RED.E.ADD.F32.FTZ.RN.STRONG.GPU [R16.64+-0x100], R191 ;  /* 0xffff00bf1000798e */ /* 0x0007e8000c10e78a */
[----:B----4-:R3:W-:Y:S02]  /*66e0*/  RED.E.ADD.F32.FTZ.RN.STRONG.GPU [R18.64+-0x100], R5 ;  /* 0xffff00051200798e */ /* 0x0107e4000c10e78a */
.L_x_11842:
[----:B------:R-:W-:Y:S05]  /*66f0*/  BSYNC B0 ;  /* 0x0000000000007941 */ /* 0x000fea0003800000 */
.L_x_11841:
[----:B------:R-:W3:Y:S01]  /*6700*/  LDS R189, [R189.X4+0x1800] ;  /* 0x00180000bdbd7984 */ /* 0x000ee20000004800 */
[----:B------:R-:W-:Y:S01]  /*6710*/  BSSY B0, `(.L_x_11843) ;  /* 0x0000004000007945 */ /* 0x000fe20003800000 */
[----:B------:R-:W-:Y:S05]  /*6720*/  @!P5 BRA `(.L_x_11844) ;  /* 0x000000200000d947 */ /* 0x000fea0003800000 */
[----:B------:R4:W-:Y:S04]  /*6730*/  RED.E.ADD.F32.FTZ.RN.STRONG.GPU [R16.64+-0x80], R137 ;  /* 0xffff80891000798e */ /* 0x0009e8000c10e78a */
[----:B---3--:R4:W-:Y:S02]  /*6740*/  RED.E.ADD.F32.FTZ.RN.STRONG.GPU [R18.64+-0x80], R189 ;  /* 0xffff80bd1200798e */ /* 0x0089e4000c10e78a */
.L_x_11844:
[----:B------:R-:W-:Y:S05]  /*6750*/  BSYNC B0 ;  /* 0x0000000000007941 */ /* 0x000fea0003800000 */
.L_x_11843:
[----:B------:R-:W5:Y:S01]  /*6760*/  SHFL.DOWN PT, R4, R161, 0x1, 0x1f ;  /* 0x08201f00a1047f89 */ /* 0x000f6200000e0000 */
[C---:B------:R-:W-:Y:S01]  /*6770*/  ISETP.GT.AND P0, PT, R38.reuse, 0x1e, PT ;  /* 0x0000001e2600780c */ /* 0x040fe20003f04270 */
[----:B------:R-:W-:Y:S01]  /*6780*/  FMUL.FTZ R7, R3, R144 ;  /* 0x0000009003077220 */ /* 0x000fe20000410000 */
[----:B------:R-:W-:Y:S01]  /*6790*/  ISETP.NE.AND P1, PT, R38, RZ, PT ;  /* 0x000000ff2600720c */ /* 0x000fe20003f25270 */
[----:B---34-:R-:W3:Y:S01]  /*67a0*/  SHFL.DOWN PT, R5, R160, 0x1, 0x1f ;  /* 0x08201f00a0057f89 */ /* 0x018ee200000e0000 */
[----:B------:R-:W-:Y:S01]  /*67b0*/  FMUL.FTZ R117, R117, R151 ;  /* 0x0000009775757220 */ /* 0x000fe20000410000 */
[----:B------:R-:W-:Y:S01]  /*67c0*/  ISETP.NE.AND P2, PT, R37, RZ, PT ;  /* 0x000000ff2500720c */ /* 0x000fe20003f45270 */
[----:B------:R-:W-:Y:S01]  /*67d0*/  FFMA.FTZ R7, R2, R146, R7 ;  /* 0x0000009202077223 */ /* 0x000fe20000010007 */
[----:B------:R-:W-:Y:S01]  /*67e0*/  BSSY B0, `(.L_x_11845) ;  /* 0x0000077000007945 */ /* 0x000fe20003800000 */
[----:B------:R-:W-:-:S02]  /*67f0*/  FFMA.FTZ R6, R121, R150, R117 ;  /* 0x0000009679067223 */ /* 0x000fc40000010075 */
[----:B------:R-:W-:Y:S02]  /*6800*/  FMUL.FTZ R116, R116, R153 ;  /* 0x0000009974747220 */ /* 0x000fe40000410000 */
[----:B------:R-:W-:Y:S02]  /*6810*/  FFMA.FTZ R77, R98, R6, R77 ;  /* 0x00000006624d7223 */ /* 0x000fe4000001004d */
[----:B-----5:R-:W-:Y:S02]  /*6820*/  @!P0 FADD.FTZ R161, R161, R4 ;  /* 0x00000004a1a18221 */ /* 0x020fe40000010000 */
[----:B---3--:R-:W-:-:S03]  /*6830*/  @!P0 FADD.FTZ R160, R160, R5 ;  /* 0x00000005a0a08221 */ /* 0x008fc60000010000 */
[----:B------:R-:W3:Y:S01]  /*6840*/  SHFL.DOWN PT, R4, R161, 0x2, 0x1f ;  /* 0x08401f00a1047f89 */ /* 0x000ee200000e0000 */
[----:B------:R-:W-:-:S03]  /*6850*/  ISETP.GT.AND P0, PT, R38, 0x1d, PT ;  /* 0x0000001d2600780c */ /* 0x000fc60003f04270 */
[----:B------:R-:W4:Y:S10]  /*6860*/  SHFL.DOWN PT, R5, R160, 0x2, 0x1f ;  /* 0x08401f00a0057f89 */ /* 0x000f3400000e0000 */
[----:B---3--:R-:W-:-:S02]  /*6870*/  @!P0 FADD.FTZ R161, R161, R4 ;  /* 0x00000004a1a18221 */ /* 0x008fc40000010000 */
[C---:B------:R-:W-:Y:S02]  /*6880*/  FMUL.FTZ R4, R3.reuse, R150 ;  /* 0x0000009603047220 */ /* 0x040fe40000410000 */
[----:B----4-:R-:W-:Y:S01]  /*6890*/  @!P0 FADD.FTZ R160, R160, R5 ;  /* 0x00000005a0a08221 */ /* 0x010fe20000010000 */
[----:B------:R-:W3:Y:S01]  /*68a0*/  SHFL.DOWN PT, R14, R161, 0x4, 0x1f ;  /* 0x08801f00a10e7f89 */ /* 0x000ee200000e0000 */
[----:B------:R-:W-:Y:S01]  /*68b0*/  ISETP.GT.AND P0, PT, R38, 0x1b, PT ;  /* 0x0000001b2600780c */ /* 0x000fe20003f04270 */
[----:B------:R-:W-:Y:S02]  /*68c0*/  FMUL.FTZ R5, R3, R146 ;  /* 0x0000009203057220 */ /* 0x000fe40000410000 */
[----:B------:R-:W4:Y:S01]  /*68d0*/  SHFL.DOWN PT, R17, R160, 0x4, 0x1f ;  /* 0x08801f00a0117f89 */ /* 0x000f2200000e0000 */
[C---:B------:R-:W-:Y:S02]  /*68e0*/  FFMA.FTZ R4, R2.reuse, R151, -R4 ;  /* 0x0000009702047223 */ /* 0x040fe40000010804 */
[----:B------:R-:W-:-:S02]  /*68f0*/  FFMA.FTZ R15, R2, R144, -R5 ;  /* 0x00000090020f7223 */ /* 0x000fc40000010805 */
[----:B------:R-:W-:Y:S02]  /*6900*/  FMUL.FTZ R5, R122, R144 ;  /* 0x000000907a057220 */ /* 0x000fe40000410000 */
[----:B------:R-:W-:Y:S02]  /*6910*/  FMUL.FTZ R15, R132, R15 ;  /* 0x0000000f840f7220 */ /* 0x000fe40000410000 */
[----:B------:R-:W-:Y:S02]  /*6920*/  FMUL.FTZ R151, R3, R151 ;  /* 0x0000009703977220 */ /* 0x000fe40000410000 */
[----:B------:R-:W-:Y:S02]  /*6930*/  FFMA.FTZ R5, R118, R146, R5 ;  /* 0x0000009276057223 */ /* 0x000fe40000010005 */
[----:B------:R-:W-:Y:S02]  /*6940*/  FFMA.FTZ R7, R124, R7, R15 ;  /* 0x000000077c077223 */ /* 0x000fe4000001000f */
[----:B------:R-:W-:-:S02]  /*6950*/  FFMA.FTZ R151, R2, R150, R151 ;  /* 0x0000009602977223 */ /* 0x000fc40000010097 */
[----:B------:R-:W-:Y:S02]  /*6960*/  FMUL.FTZ R4, R125, R4 ;  /* 0x000000047d047220 */ /* 0x000fe40000410000 */
[-C--:B------:R-:W-:Y:S02]  /*6970*/  FFMA.FTZ R78, R97, R5.reuse, R78 ;  /* 0x00000005614e7223 */ /* 0x080fe4000001004e */
[----:B---3--:R-:W-:Y:S02]  /*6980*/  @!P0 FADD.FTZ R161, R161, R14 ;  /* 0x0000000ea1a18221 */ /* 0x008fe40000010000 */
[----:B------:R-:W-:Y:S02]  /*6990*/  FFMA.FTZ R120, R120, R5, R7 ;  /* 0x0000000578787223 */ /* 0x000fe40000010007 */
[----:B----4-:R-:W-:Y:S01]  /*69a0*/  @!P0 FADD.FTZ R160, R160, R17 ;  /* 0x00000011a0a08221 */ /* 0x010fe20000010000 */
[----:B------:R-:W3:Y:S01]  /*69b0*/  SHFL.DOWN PT, R14, R161, 0x8, 0x1f ;  /* 0x09001f00a10e7f89 */ /* 0x000ee200000e0000 */
[----:B------:R-:W-:Y:S01]  /*69c0*/  FFMA.FTZ R151, R134, R151, R4 ;  /* 0x0000009786977223 */ /* 0x000fe20000010004 */
[----:B------:R-:W-:Y:S01]  /*69d0*/  ISETP.GT.AND P0, PT, R38, 0x17, PT ;  /* 0x000000172600780c */ /* 0x000fe20003f04270 */
[C---:B------:R-:W-:Y:S01]  /*69e0*/  FMUL.FTZ R5, R3.reuse, R135 ;  /* 0x0000008703057220 */ /* 0x040fe20000410000 */
[----:B------:R-:W4:Y:S01]  /*69f0*/  SHFL.DOWN PT, R17, R160, 0x8, 0x1f ;  /* 0x09001f00a0117f89 */ /* 0x000f2200000e0000 */
[----:B------:R-:W-:-:S02]  /*6a00*/  FMUL.FTZ R4, R3, R153 ;  /* 0x0000009903047220 */ /* 0x000fc40000410000 */
[----:B------:R-:W-:Y:S02]  /*6a10*/  FFMA.FTZ R151, R119, R6, R151 ;  /* 0x0000000677977223 */ /* 0x000fe40000010097 */
[----:B------:R-:W-:Y:S02]  /*6a20*/  FFMA.FTZ R15, R112, R135, R116 ;  /* 0x00000087700f7223 */ /* 0x000fe40000010074 */
[C---:B------:R-:W-:Y:S02]  /*6a30*/  FFMA.FTZ R6, R2.reuse, R153, -R5 ;  /* 0x0000009902067223 */ /* 0x040fe40000010805 */
[----:B------:R-:W-:Y:S02]  /*6a40*/  FFMA.FTZ R135, R2, R135, R4 ;  /* 0x0000008702877223 */ /* 0x000fe40000010004 */
[----:B------:R-:W-:Y:S02]  /*6a50*/  FMUL.FTZ R4, R3, R177 ;  /* 0x000000b103047220 */ /* 0x000fe40000410000 */
        /* <DEDUP_REMOVED lines=8> */
[----:B------:R-:W-:Y:S02]  /*6ae0*/  FMUL.FTZ R7, R3, R126 ;  /* 0x0000007e03077220 */ /* 0x000fe40000410000 */
[----:B---3--:R-:W-:Y:S02]  /*6af0*/  @!P0 FADD.FTZ R161, R161, R14 ;  /* 0x0000000ea1a18221 */ /* 0x008fe40000010000 */
[----:B----4-:R-:W-:Y:S01]  /*6b00*/  @!P0 FADD.FTZ R160, R160, R17 ;  /* 0x00000011a0a08221 */ /* 0x010fe20000010000 */
[----:B------:R-:W-:Y:S01]  /*6b10*/  ISETP.GT.AND P0, PT, R38, 0xf, PT ;  /* 0x0000000f2600780c */ /* 0x000fe20003f04270 */
[-C--:B------:R-:W-:Y:S01]  /*6b20*/  FFMA.FTZ R76, R95, R15.reuse, R76 ;  /* 0x0000000f5f4c7223 */ /* 0x080fe2000001004c */
[----:B------:R-:W3:Y:S01]  /*6b30*/  SHFL.DOWN PT, R14, R161, 0x10, 0x1f ;  /* 0x0a001f00a10e7f89 */ /* 0x000ee200000e0000 */
[----:B------:R-:W-:-:S02]  /*6b40*/  FFMA.FTZ R114, R114, R15, R135 ;  /* 0x0000000f72727223 */ /* 0x000fc40000010087 */
[----:B------:R-:W-:Y:S01]  /*6b50*/  FFMA.FTZ R4, R115, R177, R4 ;  /* 0x000000b173047223 */ /* 0x000fe20000010004 */
[----:B------:R-:W4:Y:S01]  /*6b60*/  SHFL.DOWN PT, R17, R160, 0x10, 0x1f ;  /* 0x0a001f00a0117f89 */ /* 0x000f2200000e0000 */
[-C--:B------:R-:W-:Y:S02]  /*6b70*/  FFMA.FTZ R15, R2, R182.reuse, -R7 ;  /* 0x000000b6020f7223 */ /* 0x080fe40000010807 */
[----:B------:R-:W-:Y:S02]  /*6b80*/  FMUL.FTZ R7, R3, R182 ;  /* 0x000000b603077220 */ /* 0x000fe40000410000 */
[-C--:B------:R-:W-:Y:S02]  /*6b90*/  FFMA.FTZ R75, R96, R4.reuse, R75 ;  /* 0x00000004604b7223 */ /* 0x080fe4000001004b */
[----:B------:R-:W-:Y:S02]  /*6ba0*/  FFMA.FTZ R113, R113, R4, R6 ;  /* 0x0000000471717223 */ /* 0x000fe40000010006 */
[----:B------:R-:W-:-:S02]  /*6bb0*/  FMUL.FTZ R158, R158, R15 ;  /* 0x0000000f9e9e7220 */ /* 0x000fc40000410000 */
[----:B------:R-:W-:Y:S02]  /*6bc0*/  FFMA.FTZ R4, R2, R126, R7 ;  /* 0x0000007e02047223 */ /* 0x000fe40000010007 */
[----:B------:R-:W-:Y:S02]  /*6bd0*/  FMUL.FTZ R5, R104, R182 ;  /* 0x000000b668057220 */ /* 0x000fe40000410000 */
[----:B------:R-:W-:Y:S02]  /*6be0*/  FMUL.FTZ R7, R3, R181 ;  /* 0x000000b503077220 */ /* 0x000fe40000410000 */
[----:B------:R-:W-:Y:S02]  /*6bf0*/  FFMA.FTZ R158, R159, R4, R158 ;  /* 0x000000049f9e7223 */ /* 0x000fe4000001009e */
[----:B------:R-:W-:Y:S02]  /*6c00*/  FFMA.FTZ R15, R102, R126, R5 ;  /* 0x0000007e660f7223 */ /* 0x000fe40000010005 */
[----:B------:R-:W-:-:S02]  /*6c10*/  FMUL.FTZ R4, R101, R180 ;  /* 0x000000b465047220 */ /* 0x000fc40000410000 */
[-C--:B------:R-:W-:Y:S02]  /*6c20*/  FMUL.FTZ R5, R3, R180.reuse ;  /* 0x000000b403057220 */ /* 0x080fe40000410000 */
[C---:B------:R-:W-:Y:S02]  /*6c30*/  FFMA.FTZ R7, R2.reuse, R180, -R7 ;  /* 0x000000b402077223 */ /* 0x040fe40000010807 */
[-C--:B------:R-:W-:Y:S02]  /*6c40*/  FFMA.FTZ R6, R99, R181.reuse, R4 ;  /* 0x000000b563067223 */ /* 0x080fe40000010004 */
[----:B------:R-:W-:Y:S02]  /*6c50*/  FFMA.FTZ R5, R2, R181, R5 ;  /* 0x000000b502057223 */ /* 0x000fe40000010005 */
[----:B------:R-:W-:Y:S02]  /*6c60*/  FMUL.FTZ R4, R3, R174 ;  /* 0x000000ae03047220 */ /* 0x000fe40000410000 */
[----:B------:R-:W-:-:S02]  /*6c70*/  FMUL.FTZ R7, R156, R7 ;  /* 0x000000079c077220 */ /* 0x000fc40000410000 */
[----:B------:R-:W-:Y:S02]  /*6c80*/  FFMA.FTZ R4, R2, R173, -R4 ;  /* 0x000000ad02047223 */ /* 0x000fe40000010804 */
[----:B------:R-:W-:Y:S02]  /*6c90*/  FFMA.FTZ R152, R152, R5, R7 ;  /* 0x0000000598987223 */ /* 0x000fe40000010007 */
[----:B------:R-:W-:Y:S02]  /*6ca0*/  FMUL.FTZ R5, R3, R171 ;  /* 0x000000ab03057220 */ /* 0x000fe40000410000 */
[-C--:B------:R-:W-:Y:S02]  /*6cb0*/  FMUL.FTZ R7, R106, R173.reuse ;  /* 0x000000ad6a077220 */ /* 0x080fe40000410000 */
[----:B------:R-:W-:Y:S02]  /*6cc0*/  FMUL.FTZ R133, R133, R4 ;  /* 0x0000000485857220 */ /* 0x000fe40000410000 */
[----:B------:R-:W-:-:S02]  /*6cd0*/  FMUL.FTZ R173, R3, R173 ;  /* 0x000000ad03ad7220 */ /* 0x000fc40000410000 */
[-C--:B------:R-:W-:Y:S02]  /*6ce0*/  FMUL.FTZ R3, R3, R184.reuse ;  /* 0x000000b803037220 */ /* 0x080fe40000410000 */
[----:B------:R-:W-:Y:S02]  /*6cf0*/  FFMA.FTZ R4, R2, R184, -R5 ;  /* 0x000000b802047223 */ /* 0x000fe40000010805 */
[----:B---3--:R-:W-:Y:S02]  /*6d00*/  @!P0 FADD.FTZ R161, R161, R14 ;  /* 0x0000000ea1a18221 */ /* 0x008fe40000010000 */
[----:B----4-:R-:W-:Y:S02]  /*6d10*/  @!P0 FADD.FTZ R160, R160, R17 ;  /* 0x00000011a0a08221 */ /* 0x010fe40000010000 */
[----:B------:R-:W-:Y:S01]  /*6d20*/  FFMA.FTZ R173, R2, R174, R173 ;  /* 0x000000ae02ad7223 */ /* 0x000fe200000100ad */
[----:B------:R-:W-:Y:S01]  /*6d30*/  MOV R14, R161 ;  /* 0x000000a1000e7202 */ /* 0x000fe20000000f00 */
[----:B------:R-:W-:-:S02]  /*6d40*/  FMUL.FTZ R184, R107, R184 ;  /* 0x000000b86bb87220 */ /* 0x000fc40000410000 */
[----:B------:R-:W-:Y:S02]  /*6d50*/  FFMA.FTZ R2, R2, R171, R3 ;  /* 0x000000ab02027223 */ /* 0x000fe40000010003 */
[----:B------:R-:W-:Y:S02]  /*6d60*/  FMUL.FTZ R4, R131, R4 ;  /* 0x0000000483047220 */ /* 0x000fe40000410000 */
[-C--:B------:R-:W-:Y:S02]  /*6d70*/  FFMA.FTZ R74, R93, R15.reuse, R74 ;  /* 0x0000000f5d4a7223 */ /* 0x080fe4000001004a */
[----:B------:R-:W-:Y:S01]  /*6d80*/  FFMA.FTZ R158, R100, R15, R158 ;  /* 0x0000000f649e7223 */ /* 0x000fe2000001009e */
[----:B------:R-:W-:Y:S01]  /*6d90*/  MOV R15, R160 ;  /* 0x000000a0000f7202 */ /* 0x000fe20000000f00 */
[----:B------:R-:W-:Y:S02]  /*6da0*/  FFMA.FTZ R7, R108, R174, R7 ;  /* 0x000000ae6c077223 */ /* 0x000fe40000010007 */
[----:B------:R-:W-:-:S02]  /*6db0*/  FFMA.FTZ R133, R130, R173, R133 ;  /* 0x000000ad82857223 */ /* 0x000fc40000010085 */
[----:B------:R-:W-:Y:S01]  /*6dc0*/  FFMA.FTZ R184, R109, R171, R184 ;  /* 0x000000ab6db87223 */ /* 0x000fe200000100b8 */
[----:B------:R3:W-:Y:S01]  /*6dd0*/  @!P1 STS.64 [0x18c8], R14 ;  /* 0x0018c80eff009388 */ /* 0x0007e20000000a00 */
        /* <DEDUP_REMOVED lines=17> */
[----:B---3--:R-:W-:Y:S02]  /*6ef0*/  ISETP.NE.AND P0, PT, R164, c[0x0][0x174], PT ;  /* 0x00005d00a4007a0c */ /* 0x008fe40003f05270 */
[----:B------:R-:W-:-:S11]  /*6f00*/  SHF.L.U32 R4, R88, 0x3, RZ ;  /* 0x0000000358047819 */ /* 0x000fd600000006ff */
[----:B------:R-:W3:Y:S02]  /*6f10*/  @P0 LDS.64 R2, [R4+0x3e10] ;  /* 0x003e100004020984 */ /* 0x000ee40000000a00 */
[----:B---3--:R-:W-:Y:S02]  /*6f20*/  @P0 FADD.FTZ R15, R15, R3 ;  /* 0x000000030f0f0221 */ /* 0x008fe40000010000 */
[----:B------:R-:W-:-:S05]  /*6f30*/  @P0 FADD.FTZ R14, R14, R2 ;  /* 0x000000020e0e0221 */ /* 0x000fca0000010000 */
[----:B------:R3:W-:Y:S02]  /*6f40*/  STS.64 [R4+0x3e10], R14 ;  /* 0x003e100e04007388 */ /* 0x0007e40000000a00 */
.L_x_11846:
[----:B---3--:R-:W-:Y:S05]  /*6f50*/  BSYNC B0 ;  /* 0x0000000000007941 */ /* 0x008fea0003800000 */
.L_x_11845:
[----:B------:R-:W-:Y:S02]  /*6f60*/  IADD3 R88, R88, 0x1, RZ ;  /* 0x0000000158587810 */ /* 0x000fe40007ffe0ff */
[----:B------:R-:W-:Y:S02]  /*6f70*/  IADD3 R89, P1, R89, 0x1, RZ ;  /* 0x0000000159597810 */ /* 0x000fe40007f3e0ff */
[----:B------:R-:W-:Y:S02]  /*6f80*/  ISETP.GE.AND P0, PT, R88, c[0x0][0x16c], PT ;  /* 0x00005b0058007a0c */ /* 0x000fe40003f06270 */
[----:B------:R-:W-:-:S11]  /*6f90*/  IADD3.X R90, RZ, R90, RZ, P1, !PT ;  /* 0x0000005aff5a7210 */ /* 0x000fd60000ffe4ff */
[----:B------:R-:W-:Y:S01]  /*6fa0*/  @P0 CALL.REL.NOINC `(.L_x_11800) ;  /* 0x0000001000000944 */ /* 0x000fe20003c00000 */
[----:B------:R-:W-:Y:S05]  /*6fb0*/  BRA `(.L_x_11847) ;  /* 0xffffa77000007947 */ /* 0x000fea000383ffff */
.L_x_11800:
        /* <DEDUP_REMOVED lines=20> */
[----:B---3--:R-:W-:-:S03]  /*7100*/  IMAD.WIDE.U32 R2, R33, c[0x0][0x2d8], RZ ;  /* 0x0000b60021027a25 */ /* 0x008fc600078e00ff */
[----:B------:R3:W-:Y:S04]  /*7110*/  STS.U16 [R55+0xc], R77 ;  /* 0x00000c4d37007388 */ /* 0x0007e80000000400 */
[----:B------:R5:W-:Y:S01]  /*7120*/  STS.U16 [R55+0xe], R5 ;  /* 0x00000e0537007388 */ /* 0x000be20000000400 */
[----:B------:R-:W-:-:S06]  /*7130*/  NOP ;  /* 0x0000000000007918 */ /* 0x000fcc0000000000 */
[----:B------:R-:W-:Y:S01]  /*7140*/  LDS.U16 R17, [R54] ;  /* 0x0000000036117984 */ /* 0x000fe20000000400 */
[----:B----4-:R-:W-:Y:S01]  /*7150*/  IMAD R4, R32, c[0x0][0x2d8], RZ ;  /* 0x0000b60020047a24 */ /* 0x010fe200078e02ff */
[----:B---3--:R-:W-:Y:S01]  /*7160*/  IADD3 R77, R49, -c[0x0][0x174], RZ ;  /* 0x80005d00314d7a10 */ /* 0x008fe20007ffe0ff */
[----:B-----5:R-:W-:Y:S01]  /*7170*/  IMAD R5, R29, c[0x0][0x2e0], RZ ;  /* 0x0000b8001d057a24 */ /* 0x020fe200078e02ff */
[----:B------:R-:W-:Y:S01]  /*7180*/  LDS.U16 R19, [R27+0x40] ;  /* 0x000040001b137984 */ /* 0x000fe20000000400 */
[----:B------:R-:W-:Y:S02]  /*7190*/  IMAD R7, R33, c[0x0][0x2dc], R4 ;  /* 0x0000b70021077a24 */ /* 0x000fe400078e0204 */
[----:B------:R-:W-:Y:S01]  /*71a0*/  IMAD R4, R28, c[0x0][0x2e4], R5 ;  /* 0x0000b9001c047a24 */ /* 0x000fe200078e0205 */
[----:B------:R-:W-:Y:S01]  /*71b0*/  LDS.U16 R21, [R26+0x80] ;  /* 0x000080001a157984 */ /* 0x000fe20000000400 */
[----:B------:R-:W-:Y:S01]  /*71c0*/  LEA.HI.X R5, R52, c[0x0][0x334], R16, 0x1, P1 ;  /* 0x0000cd0034057a11 */ /* 0x000fe200008f0c10 */
[----:B------:R-:W-:Y:S01]  /*71d0*/  IMAD R77, R77, -0x100, RZ ;  /* 0xffffff004d4d7824 */ /* 0x000fe200078e02ff */
[----:B------:R-:W-:Y:S01]  /*71e0*/  IADD3 R3, R3, R7, RZ ;  /* 0x0000000703037210 */ /* 0x000fe20007ffe0ff */
[----:B------:R-:W-:Y:S03]  /*71f0*/  LDS.U16 R57, [R25+0xc0] ;  /* 0x0000c00019397984 */ /* 0x000fe60000000400 */
[----:B------:R-:W-:Y:S01]  /*7200*/  SHF.R.S32.HI R79, RZ, 0x1f, R77 ;  /* 0x0000001fff4f7819 */ /* 0x000fe2000001144d */
[----:B------:R-:W-:Y:S01]  /*7210*/  LDS.U16 R59, [R24+0x100] ;  /* 0x00010000183b7984 */ /* 0x000fe20000000400 */
[----:B------:R-:W-:-:S03]  /*7220*/  IMAD.WIDE.U32 R2, R28, c[0x0][0x2e0], R2 ;  /* 0x0000b8001c027a25 */ /* 0x000fc600078e0002 */
[----:B------:R-:W-:Y:S02]  /*7230*/  LDS.U16 R61, [R23+0x140] ;  /* 0x00014000173d7984 */ /* 0x000fe40000000400 */
[----:B------:R-:W-:Y:S02]  /*7240*/  IADD3 R2, P2, R77, R2, RZ ;  /* 0x000000024d027210 */ /* 0x000fe40007f5e0ff */
[----:B------:R-:W-:Y:S02]  /*7250*/  LDS.U16 R71, [R22+0x180] ;  /* 0x0001800016477984 */ /* 0x000fe40000000400 */
[----:B------:R-:W-:Y:S02]  /*7260*/  IADD3.X R3, R79, R4, R3, P2, !PT ;  /* 0x000000044f037210 */ /* 0x000fe400017fe403 */
[----:B------:R-:W-:Y:S01]  /*7270*/  LDS.U16 R73, [R0+0x1c0] ;  /* 0x0001c00000497984 */ /* 0x000fe20000000400 */
[----:B------:R-:W-:Y:S02]  /*7280*/  LEA R14, P3, R2, R15, 0x1 ;  /* 0x0000000f020e7211 */ /* 0x000fe400078608ff */
[----:B------:R-:W-:Y:S01]  /*7290*/  IADD3 R4, P2, R52, R51, RZ ;  /* 0x0000003334047210 */ /* 0x000fe20007f5e0ff */
[----:B------:R-:W-:Y:S01]  /*72a0*/  @!P0 STS [0x210], R53 ;  /* 0x00021035ff008388 */ /* 0x000fe20000000800 */
[----:B------:R-:W-:-:S02]  /*72b0*/  LEA.HI.X R15, R2, R5, R3, 0x1, P3 ;  /* 0x00000005020f7211 */ /* 0x000fc400018f0c03 */
[----:B------:R-:W-:Y:S01]  /*72c0*/  LEA.HI.X.SX32 R5, R51, R16, 0x1, P2 ;  /* 0x0000001033057211 */ /* 0x000fe200010f0eff */
[----:B------:R-:W-:Y:S06]  /*72d0*/  BAR.SYNC.DEFER_BLOCKING 0x0 ;  /* 0x0000000000007b1d */ /* 0x000fec0000010000 */
[----:B------:R-:W3:Y:S02]  /*72e0*/  LDS R75, [0x210] ;  /* 0x00021000ff4b7984 */ /* 0x000ee40000000800 */
[----:B---3--:R-:W-:-:S13]  /*72f0*/  ISETP.GE.AND P1, PT, R52, R75, PT ;  /* 0x0000004b3400720c */ /* 0x008fda0003f26270 */
        /* <DEDUP_REMOVED lines=10> */
.L_x_11849:
[----:B------:R-:W-:Y:S05]  /*73a0*/  BSYNC B0 ;  /* 0x0000000000007941 */ /* 0x000fea0003800000 */
.L_x_11848:
        /* <DEDUP_REMOVED lines=17> */
[----:B------:R4:W-:Y:S01]  /*74c0*/  @!P5 STG.E.U16 [R14.64+-0x180], R21 ;  /* 0xfffe80150e00d986 */ /* 0x0009e2000c10150a */
[----:B------:R-:W-:Y:S01]  /*74d0*/  F2FP.PACK_AB R3, R67, R68 ;  /* 0x000000444303723e */ /* 0x000fe200000000ff */
[----:B------:R-:W-:Y:S01]  /*74e0*/  FADD.FTZ R69, R36, R69 ;  /* 0x0000004524457221 */ /* 0x000fe20000010000 */
[C---:B---3--:R-:W-:Y:S01]  /*74f0*/  PRMT R7, R2.reuse, 0x7610, R7 ;  /* 0x0000761002077816 */ /* 0x048fe20000000007 */
        /* <DEDUP_REMOVED lines=9> */
[----:B----4-:R-:W-:Y:S01]  /*7590*/  PRMT R21, R3, 0x7632, R21 ;  /* 0x0000763203157816 */ /* 0x010fe20000000015 */
[----:B------:R-:W-:-:S02]  /*75a0*/  FADD.FTZ R66, R67, R66 ;  /* 0x0000004243427221 */ /* 0x000fc40000010000 */
[----:B------:R-:W-:Y:S02]  /*75b0*/  @!P1 STG.E.U16 [R14.64+-0x80], R71 ;  /* 0xffff80470e009986 */ /* 0x000fe4000c10150a */
[----:B------:R-:W-:Y:S02]  /*75c0*/  FADD.FTZ R65, R66, R65 ;  /* 0x0000004142417221 */ /* 0x000fe40000010000 */
[----:B------:R3:W-:Y:S02]  /*75d0*/  @!P6 STG.E.U16 [R14.64+-0x40], R73 ;  /* 0xffffc0490e00e986 */ /* 0x0007e4000c10150a */
[----:B------:R-:W-:Y:S02]  /*75e0*/  FADD.FTZ R36, R65, R64 ;  /* 0x0000004041247221 */ /* 0x000fe40000010000 */
[----:B------:R-:W-:Y:S02]  /*75f0*/  BAR.SYNC.DEFER_BLOCKING 0x0 ;  /* 0x0000000000007b1d */ /* 0x000fe40000010000 */
[----:B------:R-:W-:Y:S01]  /*7600*/  FADD.FTZ R36, R36, R63 ;  /* 0x0000003f24247221 */ /* 0x000fe20000010000 */
[----:B---3--:R-:W-:-:S03]  /*7610*/  PRMT R14, R6, 0x7632, R14 ;  /* 0x00007632060e7816 */ /* 0x008fc6000000000e */
[----:B------:R-:W-:Y:S04]  /*7620*/  STS.U16 [R55], R7 ;  /* 0x0000000737007388 */ /* 0x000fe80000000400 */
[----:B------:R-:W-:Y:S04]  /*7630*/  STS.U16 [R55+0x2], R17 ;  /* 0x0000021137007388 */ /* 0x000fe80000000400 */
[----:B------:R-:W-:Y:S04]  /*7640*/  STS.U16 [R55+0x4], R3 ;  /* 0x0000040337007388 */ /* 0x000fe80000000400 */
[----:B------:R-:W-:Y:S04]  /*7650*/  STS.U16 [R55+0x6], R21 ;  /* 0x0000061537007388 */ /* 0x000fe80000000400 */
[----:B------:R3:W-:Y:S04]  /*7660*/  STS.U16 [R55+0x8], R2 ;  /* 0x0000080237007388 */ /* 0x0007e80000000400 */
[----:B------:R-:W-:Y:S04]  /*7670*/  STS.U16 [R55+0xa], R51 ;  /* 0x00000a3337007388 */ /* 0x000fe80000000400 */
[----:B------:R4:W-:Y:S01]  /*7680*/  STS.U16 [R55+0xc], R6 ;  /* 0x00000c0637007388 */ /* 0x0009e20000000400 */
[----:B---3--:R-:W-:-:S03]  /*7690*/  IMAD.WIDE.U32 R2, R33, c[0x0][0x2f8], RZ ;  /* 0x0000be0021027a25 */ /* 0x008fc600078e00ff */
[----:B------:R-:W-:Y:S01]  /*76a0*/  STS.U16 [R55+0xe], R14 ;  /* 0x00000e0e37007388 */ /* 0x000fe20000000400 */
[----:B------:R-:W-:-:S06]  /*76b0*/  NOP ;  /* 0x0000000000007918 */ /* 0x000fcc0000000000 */
[----:B------:R-:W-:Y:S01]  /*76c0*/  LDS.U16 R15, [R54] ;  /* 0x00000000360f7984 */ /* 0x000fe20000000400 */
[----:B----4-:R-:W-:-:S03]  /*76d0*/  IMAD R6, R32, c[0x0][0x2f8], RZ ;  /* 0x0000be0020067a24 */ /* 0x010fc600078e02ff */
        /* <DEDUP_REMOVED lines=11> */
[----:B------:R-:W3:Y:S02]  /*7790*/  LDS R55, [0x210] ;  /* 0x00021000ff377984 */ /* 0x000ee40000000800 */
[----:B---3--:R-:W-:-:S02]  /*77a0*/  ISETP.GE.AND P0, PT, R52, R55, PT ;  /* 0x000000373400720c */ /* 0x008fc40003f06270 */
        /* <DEDUP_REMOVED lines=12> */
.L_x_11851:
[----:B------:R-:W-:Y:S05]  /*7870*/  BSYNC B0 ;  /* 0x0000000000007941 */ /* 0x000fea0003800000 */
.L_x_11850:
[----:B------:R-:W-:Y:S01]  /*7880*/  MOV R3, R57 ;  /* 0x0000003900037202 */ /* 0x000fe20000000f00 */
[----:B------:R-:W-:Y:S01]  /*7890*/  IMAD R5, R29, c[0x0][0x300], RZ ;  /* 0x0000c0001d057a24 */ /* 0x000fe200078e02ff */
[----:B------:R-:W-:Y:S02]  /*78a0*/  LEA R0, P4, R52, c[0x0][0x340], 0x1 ;  /* 0x0000d00034007a11 */ /* 0x000fe400078808ff */
[-C--:B------:R-:W-:Y:S01]  /*78b0*/  ISETP.GE.AND P0, PT, R18, R55.reuse, PT ;  /* 0x000000371200720c */ /* 0x080fe20003f06270 */
[----:B------:R-:W-:Y:S01]  /*78c0*/  IMAD.WIDE.U32 R2, R28, c[0x0][0x300], R2 ;  /* 0x0000c0001c027a25 */ /* 0x000fe200078e0002 */
[----:B------:R-:W-:Y:S02]  /*78d0*/  LEA.HI.X R4, R52, c[0x0][0x344], R53, 0x1, P4 ;  /* 0x0000d10034047a11 */ /* 0x000fe400020f0c35 */
[----:B------:R-:W-:Y:S01]  /*78e0*/  ISETP.GE.AND P1, PT, R20, R55, PT ;  /* 0x000000371400720c */ /* 0x000fe20003f26270 */
[----:B---3--:R-:W-:Y:S01]  /*78f0*/  IMAD R6, R28, c[0x0][0x304], R5 ;  /* 0x0000c1001c067a24 */ /* 0x008fe200078e0205 */
        /* <DEDUP_REMOVED lines=8> */
[----:B------:R3:W-:Y:S01]  /*7980*/  @!P0 STG.E.U16 [R2.64], R27 ;  /* 0x0000001b02008986 */ /* 0x0007e2000c10150a */
[----:B------:R-:W-:Y:S02]  /*7990*/  ISETP.GE.AND P5, PT, R62, R55, PT ;  /* 0x000000373e00720c */ /* 0x000fe40003fa6270 */
[----:B------:R-:W-:Y:S01]  /*79a0*/  ISETP.GT.AND P0, PT, R164, 0x1, PT ;  /* 0x00000001a400780c */ /* 0x000fe20003f04270 */
[----:B------:R3:W-:Y:S01]  /*79b0*/  @!P1 STG.E.U16 [R2.64+0x40], R17 ;  /* 0x0000401102009986 */ /* 0x0007e2000c10150a */
[----:B------:R-:W-:Y:S02]  /*79c0*/  IADD3 R39, P1, R39, -0x400, RZ ;  /* 0xfffffc0027277810 */ /* 0x000fe40007f3e0ff */
[----:B------:R-:W-:Y:S01]  /*79d0*/  IADD3 R49, R49, 0x1, RZ ;  /* 0x0000000131317810 */ /* 0x000fe20007ffe0ff */
[----:B------:R3:W-:Y:S01]  /*79e0*/  @!P2 STG.E.U16 [R2.64+0x80], R25 ;  /* 0x000080190200a986 */ /* 0x0007e2000c10150a */
[----:B------:R-:W-:-:S02]  /*79f0*/  IADD3 R47, P2, R47, -0x400, RZ ;  /* 0xfffffc002f2f7810 */ /* 0x000fc40007f5e0ff */
[----:B------:R-:W-:Y:S01]  /*7a00*/  IADD3.X R46, R46, -0x1, RZ, P1, !PT ;  /* 0xffffffff2e2e7810 */ /* 0x000fe20000ffe4ff */
        /* <DEDUP_REMOVED lines=13> */
.L_x_11799:
[----:B------:R-:W-:Y:S02]  /*7ae0*/  ISETP.NE.U32.AND P0, PT, RZ, c[0x0][0x328], PT ;  /* 0x0000ca00ff007a0c */ /* 0x000fe40003f05070 */
[----:B------:R-:W-:-:S02]  /*7af0*/  ISETP.NE.U32.AND P2, PT, RZ, c[0x0][0x348], PT ;  /* 0x0000d200ff007a0c */ /* 0x000fc40003f45070 */
[----:B------:R-:W-:Y:S02]  /*7b00*/  ISETP.NE.AND.EX P1, PT, RZ, c[0x0][0x32c], PT, P0 ;  /* 0x0000cb00ff007a0c */ /* 0x000fe40003f25300 */
[----:B------:R-:W-:-:S11]  /*7b10*/  ISETP.NE.AND.EX P0, PT, RZ, c[0x0][0x34c], PT, P2 ;  /* 0x0000d300ff007a0c */ /* 0x000fd60003f05320 */
[----:B------:R-:W-:Y:S05]  /*7b20*/  @!P1 BRA `(.L_x_11853) ;  /* 0x0000014000009947 */ /* 0x000fea0003800000 */
[----:B---3--:R-:W3:Y:S01]  /*7b30*/  SHFL.DOWN P1, R3, R34, 0x1, 0x1f ;  /* 0x08201f0022037f89 */ /* 0x008ee20000020000 */
[----:B------:R-:W-:Y:S03]  /*7b40*/  BSSY B0, `(.L_x_11853) ;  /* 0x0000012000007945 */ /* 0x000fe60003800000 */
[----:B------:R-:W4:Y:S01]  /*7b50*/  S2R R4, SR_LANEID ;  /* 0x0000000000047919 */ /* 0x000f220000000000 */
[----:B---3--:R-:W-:Y:S01]  /*7b60*/  @P1 FADD R3, R3, R34 ;  /* 0x0000002203031221 */ /* 0x008fe20000000000 */
[----:B----4-:R-:W-:-:S04]  /*7b70*/  ISETP.NE.AND P2, PT, R4, RZ, PT ;  /* 0x000000ff0400720c */ /* 0x010fc80003f45270 */
[----:B------:R-:W3:Y:S04]  /*7b80*/  SHFL.DOWN P1, R0, R3, 0x2, 0x1f ;  /* 0x08401f0003007f89 */ /* 0x000ee80000020000 */
[----:B------:R-:W4:Y:S01]  /*7b90*/  S2R R4, SR_TID.X ;  /* 0x0000000000047919 */ /* 0x000f220000002100 */
[----:B---3--:R-:W-:-:S05]  /*7ba0*/  @P1 FADD R0, R3, R0 ;  /* 0x0000000003001221 */ /* 0x008fca0000000000 */
[----:B------:R-:W3:Y:S02]  /*7bb0*/  SHFL.DOWN P1, R5, R0, 0x4, 0x1f ;  /* 0x08801f0000057f89 */ /* 0x000ee40000020000 */
[----:B---3--:R-:W-:-:S05]  /*7bc0*/  @P1 FADD R5, R0, R5 ;  /* 0x0000000500051221 */ /* 0x008fca0000000000 */
[----:B------:R-:W3:Y:S02]  /*7bd0*/  SHFL.DOWN P1, R2, R5, 0x8, 0x1f ;  /* 0x09001f0005027f89 */ /* 0x000ee40000020000 */
[----:B---3--:R-:W-:-:S05]  /*7be0*/  @P1 FADD R2, R5, R2 ;  /* 0x0000000205021221 */ /* 0x008fca0000000000 */
[----:B------:R-:W3:Y:S02]  /*7bf0*/  SHFL.DOWN P1, R7, R2, 0x10, 0x1f ;  /* 0x0a001f0002077f89 */ /* 0x000ee40000020000 */
[----:B---3--:R-:W-:Y:S01]  /*7c00*/  @P1 FADD R7, R2, R7 ;  /* 0x0000000702071221 */ /* 0x008fe20000000000 */
[----:B----4-:R-:W-:-:S04]  /*7c10*/  ISETP.NE.AND P1, PT, R4, RZ, PT ;  /* 0x000000ff0400720c */ /* 0x010fc80003f25270 */
[----:B------:R3:W-:Y:S04]  /*7c20*/  @!P2 STS [0x18c4], R7 ;  /* 0x0018c407ff00a388 */ /* 0x0007e80000000800 */
[----:B------:R-:W-:Y:S06]  /*7c30*/  BAR.SYNC.DEFER_BLOCKING 0x0 ;  /* 0x0000000000007b1d */ /* 0x000fec0000010000 */
[----:B------:R-:W-:Y:S05]  /*7c40*/  @P1 BRA `(.L_x_11854) ;  /* 0x0000001000001947 */ /* 0x000fea0003800000 */
[----:B---3--:R3:W-:Y:S02]  /*7c50*/  RED.E.ADD.F32.FTZ.RN.STRONG.GPU [R10.64], R7 ;  /* 0x000000070a00798e */ /* 0x0087e4000c10e78a */
.L_x_11854:
[----:B---3--:R-:W-:Y:S05]  /*7c60*/  BSYNC B0 ;  /* 0x0000000000007941 */ /* 0x008fea0003800000 */
.L_x_11853:
[----:B------:R-:W-:Y:S01]  /*7c70*/  BSSY B0, `(.L_x_11855) ;  /* 0x0000018000007945 */ /* 0x000fe20003800000 */
[----:B------:R-:W-:Y:S05]  /*7c80*/  @!P0 BRA `(.L_x_11856) ;  /* 0x0000015000008947 */ /* 0x000fea0003800000 */
[----:B------:R-:W-:Y:S06]  /*7c90*/  BAR.SYNC.DEFER_BLOCKING 0x0 ;  /* 0x0000000000007b1d */ /* 0x000fec0000010000 */
[----:B---3--:R-:W3:Y:S04]  /*7ca0*/  SHFL.DOWN P0, R3, R36, 0x1, 0x1f ;  /* 0x08201f0024037f89 */ /* 0x008ee80000000000 */
[----:B------:R-:W4:Y:S04]  /*7cb0*/  S2R R4, SR_LANEID ;  /* 0x0000000000047919 */ /* 0x000f280000000000 */
[----:B------:R-:W2:Y:S01]  /*7cc0*/  S2R R11, SR_TID.X ;  /* 0x00000000000b7919 */ /* 0x000ea20000002100 */
        /* <DEDUP_REMOVED lines=10> */
[----:B--2---:R-:W-:-:S04]  /*7d70*/  ISETP.NE.AND P0, PT, R11, RZ, PT ;  /* 0x000000ff0b00720c */ /* 0x004fc80003f05270 */
[----:B------:R2:W-:Y:S04]  /*7d80*/  @!P1 STS [0x18c4], R7 ;  /* 0x0018c407ff009388 */ /* 0x0005e80000000800 */
[----:B------:R-:W-:Y:S06]  /*7d90*/  BAR.SYNC.DEFER_BLOCKING 0x0 ;  /* 0x0000000000007b1d */ /* 0x000fec0000010000 */
[----:B------:R-:W-:Y:S05]  /*7da0*/  @P0 BRA `(.L_x_11857) ;  /* 0x0000004000000947 */ /* 0x000fea0003800000 */
[----:B--2---:R2:W-:Y:S01]  /*7db0*/  RED.E.ADD.F32.FTZ.RN.STRONG.GPU [R8.64], R7 ;  /* 0x000000070800798e */ /* 0x0045e2000c10e78a */
[----:B------:R-:W-:Y:S01]  /*7dc0*/  HFMA2.MMA R11, -RZ, RZ, 0, 0 ;  /* 0x00000000ff0b7435 */ /* 0x000fe200000001ff */
[----:B------:R-:W-:Y:S05]  /*7dd0*/  BRA `(.L_x_11857) ;  /* 0x0000001000007947 */ /* 0x000fea0003800000 */
.L_x_11856:
[----:B------:R-:W4:Y:S02]  /*7de0*/  S2R R11, SR_TID.X ;  /* 0x00000000000b7919 */ /* 0x000f240000002100 */
.L_x_11857:
[----:B--2---:R-:W-:Y:S05]  /*7df0*/  BSYNC B0 ;  /* 0x0000000000007941 */ /* 0x004fea0003800000 */
.L_x_11855:
[----:B----4-:R-:W-:-:S13]  /*7e00*/  ISETP.GE.AND P0, PT, R11, c[0x0][0x16c], PT ;  /* 0x00005b000b007a0c */ /* 0x010fda0003f06270 */
[----:B------:R-:W-:Y:S05]  /*7e10*/  @P0 EXIT ;  /* 0x000000000000094d */ /* 0x000fea0003800000 */
[----:B------:R-:W-:Y:S02]  /*7e20*/  IMAD R29, R29, c[0x0][0x288], RZ ;  /* 0x0000a2001d1d7a24 */ /* 0x000fe400078e02ff */
[----:B------:R-:W-:-:S04]  /*7e30*/  IMAD.WIDE.U32 R4, R28, c[0x0][0x288], RZ ;  /* 0x0000a2001c047a25 */ /* 0x000fc800078e00ff */
[----:B------:R-:W-:-:S05]  /*7e40*/  IMAD R13, R28, c[0x0][0x28c], R29 ;  /* 0x0000a3001c0d7a24 */ /* 0x000fca00078e021d */
[----:B------:R-:W-:Y:S02]  /*7e50*/  IADD3 R13, R5, R13, RZ ;  /* 0x0000000d050d7210 */ /* 0x000fe40007ffe0ff */
.L_x_11858:
[----:B--2---:R2:W4:Y:S01]  /*7e60*/  LDS.64 R8, [R11.X8+0x3e10] ;  /* 0x003e10000b087984 */ /* 0x0045220000008a00 */
[----:B------:R-:W-:Y:S01]  /*7e70*/  SHF.R.S32.HI R0, RZ, 0x1f, R11 ;  /* 0x0000001fff007819 */ /* 0x000fe2000001140b */
[----:B------:R-:W-:Y:S01]  /*7e80*/  YIELD ;  /* 0x0000000000007946 */ /* 0x000fe20003800000 */
[----:B---3--:R-:W-:Y:S02]  /*7e90*/  MOV R2, R4 ;  /* 0x0000000400027202 */ /* 0x008fe40000000f00 */
[----:B------:R-:W-:Y:S01]  /*7ea0*/  MOV R3, R13 ;  /* 0x0000000d00037202 */ /* 0x000fe20000000f00 */
[----:B------:R-:W-:-:S04]  /*7eb0*/  IMAD R0, R0, c[0x0][0x290], RZ ;  /* 0x0000a40000007a24 */ /* 0x000fc800078e02ff */
[----:B------:R-:W-:-:S04]  /*7ec0*/  IMAD.WIDE.U32 R6, R11, c[0x0][0x290], R2 ;  /* 0x0000a4000b067a25 */ /* 0x000fc800078e0002 */
[C---:B------:R-:W-:Y:S01]  /*7ed0*/  IMAD R3, R11.reuse, c[0x0][0x294], R0 ;  /* 0x0000a5000b037a24 */ /* 0x040fe200078e0200 */
[----:B------:R-:W-:Y:S02]  /*7ee0*/  LEA R2, P0, R6, c[0x0][0x310], 0x3 ;  /* 0x0000c40006027a11 */ /* 0x000fe400078018ff */
[----:B--2---:R-:W-:Y:S02]  /*7ef0*/  IADD3 R11, R11, c[0x0][0x0], RZ ;  /* 0x000000000b0b7a10 */ /* 0x004fe40007ffe0ff */
[----:B------:R-:W-:-:S04]  /*7f00*/  IADD3 R3, R7, R3, RZ ;  /* 0x0000000307037210 */ /* 0x000fc80007ffe0ff */
[----:B------:R-:W-:Y:S02]  /*7f10*/  LEA.HI.X R3, R6, c[0x0][0x314], R3, 0x3, P0 ;  /* 0x0000c50006037a11 */ /* 0x000fe400000f1c03 */
[----:B------:R-:W-:-:S03]  /*7f20*/  ISETP.GE.AND P0, PT, R11, c[0x0][0x16c], PT ;  /* 0x00005b000b007a0c */ /* 0x000fc60003f06270 */
[----:B----4-:R2:W-:Y:S04]  /*7f30*/  RED.E.ADD.F32.FTZ.RN.STRONG.GPU [R2.64], R8 ;  /* 0x000000080200798e */ /* 0x0105e8000c10e78a */
[----:B------:R2:W-:Y:S06]  /*7f40*/  RED.E.ADD.F32.FTZ.RN.STRONG.GPU [R2.64+0x4], R9 ;  /* 0x000004090200798e */ /* 0x0005ec000c10e78a */
[----:B------:R-:W-:Y:S05]  /*7f50*/  @!P0 BRA `(.L_x_11858) ;  /* 0xffffff0000008947 */ /* 0x000fea000383ffff */
[----:B------:R-:W-:Y:S05]  /*7f60*/  EXIT ;  /* 0x000000000000794d */ /* 0x000fea0003800000 */
.L_x_11859:
        /* <DEDUP_REMOVED lines=9> */
.L_x_14732:


//--------------------- .text._Z25selective_scan_bwd_kernelI32Selective_Scan_bwd_kernel_traitsILi32ELi8ELb0ELb1ELb1ELb0ELb1EN3c104HalfENS1_7complexIfEEEEv12SSMParamsBwd --------------------------
	.section	.text._Z25selective_scan_bwd_kernelI32Selective_Scan_bwd_kernel_traitsILi32ELi8ELb0ELb1ELb1ELb0ELb1EN3c104HalfENS1_7complexIfEEEEv12SSMParamsBwd,"ax",@progbits
	.sectioninfo	@"SHI_REGISTERS=244"
	.align	128
        .global         _Z25selective_scan_bwd_kernelI32Selective_Scan_bwd_kernel_traitsILi32ELi8ELb0ELb1ELb1ELb0ELb1EN3c104HalfENS1_7complexIfEEEEv12SSMParamsBwd
        .type           _Z25selective_scan_bwd_kernelI32Selective_Scan_bwd_kernel_traitsILi32ELi8ELb0ELb1ELb1ELb0ELb1EN3c104HalfENS1_7complexIfEEEEv12SSMParamsBwd,@function
        .size           _Z25selective_scan_bwd_kernelI32Selective_Scan_bwd_kernel_traitsILi32ELi8ELb0ELb1ELb1ELb0ELb1EN3c104HalfENS1_7complexIfEEEEv12SSMParamsBwd,(.L_x_14733 - _Z25selective_scan_bwd_kernelI32Selective_Scan_bwd_kernel_traitsILi32ELi8ELb0ELb1ELb1ELb0ELb1EN3c104HalfENS1_7complexIfEEEEv12SSMParamsBwd)
        .other          _Z25selective_scan_bwd_kernelI32Selective_Scan_bwd_kernel_traitsILi32ELi8ELb0ELb1ELb1ELb0ELb1EN3c104HalfENS1_7complexIfEEEEv12SSMParamsBwd,@"STO_CUDA_ENTRY STV_DEFAULT"
_Z25selective_scan_bwd_kernelI32Selective_Scan_bwd_kernel_traitsILi32ELi8ELb0ELb1ELb1ELb0ELb1EN3c104HalfENS1_7complexIfEEEEv12SSMParamsBwd:
.text._Z25selective_scan_bwd_kernelI32Selective_Scan_bwd_kernel_traitsILi32ELi8ELb0ELb1ELb1ELb0ELb1EN3c104HalfENS1_7complexIfEEEEv12SSMParamsBwd:
[----:B------:R-:W-:Y:S02]  /*0000*/  MOV R1, c[0x0][0x28] ;  /* 0x00000a0000017a02 */ /* 0x000fe40000000f00 */
[----:B------:R-:W-:Y:S01]  /*0010*/  IABS R19, c[0x0][0x178] ;  /* 0x00005e0000137a13 */ /* 0x000fe20000000000 */
[----:B------:R-:W0:Y:S01]  /*0020*/  S2R R0, SR_CTAID.Y ;  /* 0x0000000000007919 */ /* 0x000e220000002600 */
[----:B------:R-:W-:Y:S01]  /*0030*/  ISETP.NE.U32.AND P0, PT, RZ, c[0x0][0x238], PT ;  /* 0x00008e00ff007a0c */ /* 0x000fe20003f05070 */
[----:B------:R-:W-:Y:S01]  /*0040*/  HFMA2.MMA R26, -RZ, RZ, 0, 0 ;  /* 0x00000000ff1a7435 */ /* 0x000fe200000001ff */
[----:B------:R-:W1:Y:S01]  /*0050*/  I2F.RP R8, R19 ;  /* 0x0000001300087306 */ /* 0x000e620000209400 */
[----:B------:R-:W-:Y:S01]  /*0060*/  ISETP.NE.U32.AND P1, PT, RZ, c[0x0][0x250], PT ;  /* 0x00009400ff007a0c */ /* 0x000fe20003f25070 */
[----:B------:R-:W-:Y:S01]  /*0070*/  ULDC.64 UR10, c[0x0][0x118] ;  /* 0x00004600000a7ab9 */ /* 0x000fe20000000a00 */
[----:B------:R-:W-:Y:S01]  /*0080*/  ISETP.NE.AND.EX P0, PT, RZ, c[0x0][0x23c], PT, P0 ;  /* 0x00008f00ff007a0c */ /* 0x000fe20003f05300 */
[----:B------:R-:W2:Y:S01]  /*0090*/  S2R R29, SR_CTAID.X ;  /* 0x00000000001d7919 */ /* 0x000ea20000002500 */
[----:B------:R-:W-:Y:S02]  /*00a0*/  ISETP.NE.AND.EX P1, PT, RZ, c[0x0][0x254], PT, P1 ;  /* 0x00009500ff007a0c */ /* 0x000fe40003f25310 */
[----:B------:R-:W-:Y:S01]  /*00b0*/  MOV R28, RZ ;  /* 0x000000ff001c7202 */ /* 0x000fe20000000f00 */
        /* <DEDUP_REMOVED lines=11> */
[----:B------:R-:W-:Y:S01]  /*0170*/  IABS R12, R0 ;  /* 0x00000000000c7213 */ /* 0x000fe20000000000 */
[----:B------:R-:W-:Y:S01]  /*0180*/  IMAD R21, R27, c[0x0][0x280], RZ ;  /* 0x0000a0001b157a24 */ /* 0x000fe200078e02ff */
[----:B------:R-:W-:Y:S01]  /*0190*/  ISETP.NE.AND P0, PT, RZ, c[0x0][0x178], PT ;  /* 0x00005e00ff007a0c */ /* 0x000fe20003f05270 */
[C---:B------:R-:W-:Y:S01]  /*01a0*/  IMAD R14, R30.reuse, c[0x0][0x190], RZ ;  /* 0x000064001e0e7a24 */ /* 0x040fe200078e02ff */
[----:B------:R-:W-:Y:S01]  /*01b0*/  CS2R R32, SRZ ;  /* 0x0000000000207805 */ /* 0x000fe2000001ff00 */
[C---:B------:R-:W-:Y:S01]  /*01c0*/  IMAD R16, R30.reuse, c[0x0][0x1b0], RZ ;  /* 0x00006c001e107a24 */ /* 0x040fe200078e02ff */
[----:B-1----:R-:W-:Y:S01]  /*01d0*/  HFMA2.MMA R6, -RZ, RZ, 0, 0 ;  /* 0x00000000ff067435 */ /* 0x002fe200000001ff */
[----:B------:R-:W-:Y:S01]  /*01e0*/  IMAD R15, R29, c[0x0][0x194], R14 ;  /* 0x000065001d0f7a24 */ /* 0x000fe200078e020e */
[----:B------:R-:W-:Y:S01]  /*01f0*/  MOV R14, c[0x0][0x174] ;  /* 0x00005d00000e7a02 */ /* 0x000fe20000000f00 */
[----:B--2---:R-:W-:-:S02]  /*0200*/  IMAD R4, R30, c[0x0][0x1d0], RZ ;  /* 0x000074001e047a24 */ /* 0x004fc400078e02ff */
[C---:B------:R-:W-:Y:S01]  /*0210*/  IMAD R17, R29.reuse, c[0x0][0x1b4], R16 ;  /* 0x00006d001d117a24 */ /* 0x040fe200078e0210 */
[----:B---3--:R-:W-:Y:S01]  /*0220*/  IADD3 R10, RZ, -R7, RZ ;  /* 0x80000007ff0a7210 */ /* 0x008fe20007ffe0ff */
[----:B------:R-:W-:Y:S02]  /*0230*/  IMAD R5, R29, c[0x0][0x1d4], R4 ;  /* 0x000075001d057a24 */ /* 0x000fe400078e0204 */
[----:B------:R-:W-:Y:S02]  /*0240*/  IMAD R21, R0, c[0x0][0x284], R21 ;  /* 0x0000a10000157a24 */ /* 0x000fe400078e0215 */
[----:B0-----:R-:W-:Y:S02]  /*0250*/  IMAD R3, R10, R19, RZ ;  /* 0x000000130a037224 */ /* 0x001fe400078e02ff */
[----:B------:R-:W-:Y:S02]  /*0260*/  IMAD R10, R30, c[0x0][0x278], RZ ;  /* 0x00009e001e0a7a24 */ /* 0x000fe400078e02ff */
        /* <DEDUP_REMOVED lines=8> */
[C---:B------:R-:W-:Y:S02]  /*02f0*/  IMAD R13, R29.reuse, c[0x0][0x27c], R10 ;  /* 0x00009f001d0d7a24 */ /* 0x040fe400078e020a */
[----:B------:R-:W-:Y:S02]  /*0300*/  IMAD R9, R29, c[0x0][0x1e4], R6 ;  /* 0x000079001d097a24 */ /* 0x000fe400078e0206 */
[----:B------:R-:W-:Y:S02]  /*0310*/  IMAD R12, R19, R4, R12 ;  /* 0x00000004130c7224 */ /* 0x000fe400078e020c */
[----:B------:R-:W-:-:S03]  /*0320*/  IMAD.WIDE.U32 R4, R29, c[0x0][0x1e0], RZ ;  /* 0x000078001d047a25 */ /* 0x000fc600078e00ff */
[----:B------:R-:W-:Y:S01]  /*0330*/  ISETP.GT.U32.AND P2, PT, R19, R12, PT ;  /* 0x0000000c1300720c */ /* 0x000fe20003f44070 */
[----:B------:R-:W-:Y:S01]  /*0340*/  IMAD.WIDE.U32 R6, R29, c[0x0][0x278], RZ ;  /* 0x00009e001d067a25 */ /* 0x000fe200078e00ff */
[----:B------:R-:W-:-:S03]  /*0350*/  IADD3 R5, R5, R9, RZ ;  /* 0x0000000905057210 */ /* 0x000fc60007ffe0ff */
[----:B------:R-:W-:Y:S01]  /*0360*/  IMAD.WIDE.U32 R10, R29, c[0x0][0x1b0], RZ ;  /* 0x00006c001d0a7a25 */ /* 0x000fe200078e00ff */
[----:B------:R-:W-:Y:S02]  /*0370*/  IADD3 R7, R7, R13, RZ ;  /* 0x0000000d07077210 */ /* 0x000fe40007ffe0ff */
[----:B------:R-:W-:Y:S01]  /*0380*/  LEA R13, R14, 0xffffff00, 0x8 ;  /* 0xffffff000e0d7811 */ /* 0x000fe200078e40ff */
[----:B------:R-:W-:Y:S01]  /*0390*/  IMAD.WIDE.U32 R8, R29, c[0x0][0x190], RZ ;  /* 0x000064001d087a25 */ /* 0x000fe200078e00ff */
[----:B------:R-:W-:-:S03]  /*03a0*/  IADD3 R11, R11, R17, RZ ;  /* 0x000000110b0b7210 */ /* 0x000fc60007ffe0ff */
[-C--:B------:R-:W-:Y:S01]  /*03b0*/  @!P2 IADD3 R12, R12, -R19.reuse, RZ ;  /* 0x800000130c0ca210 */ /* 0x080fe20007ffe0ff */
[----:B------:R-:W-:Y:S01]  /*03c0*/  IMAD.WIDE.U32 R4, R0, c[0x0][0x1e8], R4 ;  /* 0x00007a0000047a25 */ /* 0x000fe200078e0004 */
[----:B------:R-:W-:Y:S02]  /*03d0*/  @!P2 IADD3 R31, R31, 0x1, RZ ;  /* 0x000000011f1fa810 */ /* 0x000fe40007ffe0ff */
[----:B------:R-:W-:Y:S01]  /*03e0*/  ISETP.GE.U32.AND P1, PT, R12, R19, PT ;  /* 0x000000130c00720c */ /* 0x000fe20003f26070 */
[----:B------:R-:W-:Y:S01]  /*03f0*/  IMAD R19, R27, c[0x0][0x1e8], RZ ;  /* 0x00007a001b137a24 */ /* 0x000fe200078e02ff */
[----:B------:R-:W-:Y:S01]  /*0400*/  IADD3 R9, R9, R15, RZ ;  /* 0x0000000f09097210 */ /* 0x000fe20007ffe0ff */
[----:B------:R-:W-:Y:S01]  /*0410*/  IMAD R17, R27, c[0x0][0x1d8], RZ ;  /* 0x000076001b117a24 */ /* 0x000fe200078e02ff */
[----:B------:R-:W-:Y:S01]  /*0420*/  SHF.R.S32.HI R15, RZ, 0x1f, R13 ;  /* 0x0000001fff0f7819 */ /* 0x000fe2000001140d */
[----:B------:R-:W-:Y:S01]  /*0430*/  IMAD.WIDE.U32 R2, R0, c[0x0][0x1d8], R2 ;  /* 0x0000760000027a25 */ /* 0x000fe200078e0002 */
[----:B------:R-:W-:-:S03]  /*0440*/  IADD3 R39, P2, R13, R4, RZ ;  /* 0x000000040d277210 */ /* 0x000fc60007f5e0ff */
[C---:B------:R-:W-:Y:S02]  /*0450*/  IMAD R19, R0.reuse, c[0x0][0x1ec], R19 ;  /* 0x00007b0000137a24 */ /* 0x040fe400078e0213 */
[C---:B------:R-:W-:Y:S02]  /*0460*/  IMAD R17, R0.reuse, c[0x0][0x1dc], R17 ;  /* 0x0000770000117a24 */ /* 0x040fe400078e0211 */
[----:B------:R-:W-:Y:S01]  /*0470*/  @P1 IADD3 R31, R31, 0x1, RZ ;  /* 0x000000011f1f1810 */ /* 0x000fe20007ffe0ff */
[----:B------:R-:W-:Y:S01]  /*0480*/  IMAD.WIDE.U32 R6, R0, c[0x0][0x280], R6 ;  /* 0x0000a00000067a25 */ /* 0x000fe200078e0006 */
[----:B------:R-:W-:Y:S02]  /*0490*/  IADD3 R37, P1, R13, R2, RZ ;  /* 0x000000020d257210 */ /* 0x000fe40007f3e0ff */
[----:B------:R-:W-:Y:S02]  /*04a0*/  @!P3 IADD3 R31, -R31, RZ, RZ ;  /* 0x000000ff1f1fb210 */ /* 0x000fe40007ffe1ff */
[----:B------:R-:W-:-:S02]  /*04b0*/  @!P0 LOP3.LUT R31, RZ, c[0x0][0x178], RZ, 0x33, !PT ;  /* 0x00005e00ff1f8a12 */ /* 0x000fc400078e33ff */
[----:B------:R-:W-:Y:S02]  /*04c0*/  IADD3.X R4, R15, R5, R19, P2, !PT ;  /* 0x000000050f047210 */ /* 0x000fe400017fe413 */
[----:B------:R-:W-:Y:S01]  /*04d0*/  LEA R38, P0, R39, c[0x0][0x248], 0x1 ;  /* 0x0000920027267a11 */ /* 0x000fe200078008ff */
[----:B------:R-:W-:Y:S01]  /*04e0*/  IMAD.WIDE.U32 R8, R31, c[0x0][0x1a8], R8 ;  /* 0x00006a001f087a25 */ /* 0x000fe200078e0008 */
[----:B------:R-:W-:Y:S02]  /*04f0*/  IADD3.X R2, R15, R3, R17, P1, !PT ;  /* 0x000000030f027210 */ /* 0x000fe40000ffe411 */
[----:B------:R-:W-:Y:S01]  /*0500*/  LEA R35, P1, R37, c[0x0][0x240], 0x1 ;  /* 0x0000900025237a11 */ /* 0x000fe200078208ff */
[----:B------:R-:W-:Y:S01]  /*0510*/  IMAD.WIDE.U32 R10, R31, c[0x0][0x1c8], R10 ;  /* 0x000072001f0a7a25 */ /* 0x000fe200078e000a */
[----:B------:R-:W-:Y:S02]  /*0520*/  SHF.R.S32.HI R164, RZ, 0x1f, R31 ;  /* 0x0000001fffa47819 */ /* 0x000fe4000001141f */
        /* <DEDUP_REMOVED lines=13> */
[----:B------:R-:W-:Y:S01]  /*0600*/  ISETP.NE.U32.AND P1, PT, RZ, c[0x0][0x328], PT ;  /* 0x0000ca00ff007a0c */ /* 0x000fe20003f25070 */
[----:B------:R-:W-:Y:S01]  /*0610*/  CS2R R12, SRZ ;  /* 0x00000000000c7805 */ /* 0x000fe2000001ff00 */
[----:B------:R-:W-:Y:S02]  /*0620*/  ISETP.NE.U32.AND P2, PT, RZ, c[0x0][0x348], PT ;  /* 0x0000d200ff007a0c */ /* 0x000fe40003f45070 */
[----:B------:R-:W-:Y:S02]  /*0630*/  IADD3 R43, P5, R3, R8, RZ ;  /* 0x00000008032b7210 */ /* 0x000fe40007fbe0ff */
[----:B------:R-:W-:-:S02]  /*0640*/  SHF.R.S32.HI R2, RZ, 0x1f, R3 ;  /* 0x0000001fff027819 */ /* 0x000fc40000011403 */
[----:B------:R-:W-:Y:S02]  /*0650*/  IADD3 R5, R9, R5, RZ ;  /* 0x0000000509057210 */ /* 0x000fe40007ffe0ff */
[----:B------:R-:W-:Y:S02]  /*0660*/  IADD3 R3, P4, R3, R10, RZ ;  /* 0x0000000a03037210 */ /* 0x000fe40007f9e0ff */
[----:B------:R-:W-:Y:S02]  /*0670*/  IADD3 R7, R11, R7, RZ ;  /* 0x000000070b077210 */ /* 0x000fe40007ffe0ff */
[----:B------:R-:W-:Y:S02]  /*0680*/  ISETP.NE.AND.EX P1, PT, RZ, c[0x0][0x32c], PT, P1 ;  /* 0x0000cb00ff007a0c */ /* 0x000fe40003f25310 */
[----:B------:R-:W-:Y:S02]  /*0690*/  ISETP.NE.AND.EX P2, PT, RZ, c[0x0][0x34c], PT, P2 ;  /* 0x0000d300ff007a0c */ /* 0x000fe40003f45320 */
[----:B------:R-:W-:-:S02]  /*06a0*/  ISETP.GE.AND P3, PT, R14, 0x1, PT ;  /* 0x000000010e00780c */ /* 0x000fc40003f66270 */
[C---:B------:R-:W-:Y:S01]  /*06b0*/  IADD3.X R4, R2.reuse, R5, RZ, P5, !PT ;  /* 0x0000000502047210 */ /* 0x040fe20002ffe4ff */
[----:B------:R-:W-:Y:S01]  /*06c0*/  CS2R R14, SRZ ;  /* 0x00000000000e7805 */ /* 0x000fe2000001ff00 */
[----:B------:R-:W-:Y:S01]  /*06d0*/  IADD3.X R46, R2, R7, RZ, P4, !PT ;  /* 0x00000007022e7210 */ /* 0x000fe200027fe4ff */
[----:B------:R-:W-:Y:S01]  /*06e0*/  @P0 IMAD R2, R29, c[0x0][0x164], R0 ;  /* 0x000059001d020a24 */ /* 0x000fe200078e0200 */
[C---:B------:R-:W-:Y:S02]  /*06f0*/  LEA R42, P5, R43.reuse, c[0x0][0x228], 0x1 ;  /* 0x00008a002b2a7a11 */ /* 0x040fe400078a08ff */
        /* <DEDUP_REMOVED lines=14> */
[----:B------:R-:W-:Y:S01]  /*07e0*/  CS2R R32, SRZ ;  /* 0x0000000000207805 */ /* 0x000fe2000001ff00 */
[----:B------:R-:W-:Y:S02]  /*07f0*/  MOV R47, RZ ;  /* 0x000000ff002f7202 */ /* 0x000fe40000000f00 */
[----:B------:R-:W1:Y:S01]  /*0800*/  S2R R36, SR_LANEID ;  /* 0x0000000000247919 */ /* 0x000e620000000000 */
[----:B0-----:R-:W-:-:S02]  /*0810*/  SHF.L.U32 R45, R34, 0x3, RZ ;  /* 0x00000003222d7819 */ /* 0x001fc400000006ff */
[----:B------:R-:W-:Y:S02]  /*0820*/  LOP3.LUT R166, R34, 0x1f, RZ, 0xc0, !PT ;  /* 0x0000001f22a67812 */ /* 0x000fe400078ec0ff */
[----:B------:R-:W-:-:S04]  /*0830*/  LOP3.LUT R45, R45, 0xffffff00, RZ, 0xc0, !PT ;  /* 0xffffff002d2d7812 */ /* 0x000fc800078ec0ff */
[----:B------:R-:W-:-:S04]  /*0840*/  LOP3.LUT R48, R45, 0x1f, R34, 0xf8, !PT ;  /* 0x0000001f2d307812 */ /* 0x000fc800078ef822 */
[----:B-1----:R-:W-:Y:S02]  /*0850*/  SHF.R.S32.HI R49, RZ, 0x1f, R48 ;  /* 0x0000001fff317819 */ /* 0x002fe40000011430 */
.L_x_11918:
[----:B------:R-:W-:Y:S01]  /*0860*/  IADD3 R168, -R47, c[0x0][0x174], RZ ;  /* 0x00005d002fa87a10 */ /* 0x000fe20007ffe1ff */
[----:B------:R-:W-:Y:S01]  /*0870*/  BAR.SYNC.DEFER_BLOCKING 0x0 ;  /* 0x0000000000007b1d */ /* 0x000fe20000010000 */
[----:B0-----:R-:W-:Y:S02]  /*0880*/  LOP3.LUT R6, R48, 0x20, RZ, 0xfc, !PT ;  /* 0x0000002030067812 */ /* 0x001fe400078efcff */
[----:B------:R-:W-:Y:S02]  /*0890*/  LEA R10, R168, 0xffffff00, 0x8 ;  /* 0xffffff00a80a7811 */ /* 0x000fe400078e40ff */
[----:B------:R-:W-:Y:S02]  /*08a0*/  LOP3.LUT R18, R48, 0x40, RZ, 0xfc, !PT ;  /* 0x0000004030127812 */ /* 0x000fe400078efcff */
[----:B------:R-:W-:Y:S02]  /*08b0*/  IADD3 R51, -R10, c[0x0][0x168], RZ ;  /* 0x00005a000a337a10 */ /* 0x000fe40007ffe1ff */
[----:B------:R-:W-:-:S02]  /*08c0*/  LEA R8, P3, R48, R35, 0x1 ;  /* 0x0000002330087211 */ /* 0x000fc400078608ff */
[-C--:B------:R-:W-:Y:S02]  /*08d0*/  ISETP.GE.AND P0, PT, R48, R51.reuse, PT ;  /* 0x000000333000720c */ /* 0x080fe40003f06270 */
[-C--:B------:R-:W-:Y:S02]  /*08e0*/  ISETP.GE.AND P1, PT, R6, R51.reuse, PT ;  /* 0x000000330600720c */ /* 0x080fe40003f26270 */
[----:B------:R-:W-:Y:S02]  /*08f0*/  ISETP.GE.AND P2, PT, R18, R51, PT ;  /* 0x000000331200720c */ /* 0x000fe40003f46270 */
[----:B--2---:R-:W-:Y:S02]  /*0900*/  PRMT R3, RZ, 0x7610, R3 ;  /* 0x00007610ff037816 */ /* 0x004fe40000000003 */
[----:B------:R-:W-:Y:S02]  /*0910*/  LEA.HI.X R9, R48, R37, R49, 0x1, P3 ;  /* 0x0000002530097211 */ /* 0x000fe400018f0c31 */
[----:B------:R-:W-:-:S02]  /*0920*/  PRMT R56, RZ, 0x7610, R56 ;  /* 0x00007610ff387816 */ /* 0x000fc40000000038 */
[----:B------:R-:W-:Y:S01]  /*0930*/  PRMT R5, RZ, 0x7610, R5 ;  /* 0x00007610ff057816 */ /* 0x000fe20000000005 */
        /* <DEDUP_REMOVED lines=8> */
[----:B------:R-:W-:Y:S02]  /*09c0*/  LOP3.LUT R4, R48, 0xe0, RZ, 0xfc, !PT ;  /* 0x000000e030047812 */ /* 0x000fe400078efcff */
        /* <DEDUP_REMOVED lines=14> */
[----:B------:R-:W-:-:S02]  /*0ab0*/  LEA.HI.SX32 R54, R36, R36, 0x1b ;  /* 0x0000002424367211 */ /* 0x000fc400078fdaff */
[----:B------:R-:W-:Y:S02]  /*0ac0*/  IADD3 R21, R36, 0x20, RZ ;  /* 0x0000002024157810 */ /* 0x000fe40007ffe0ff */
[----:B------:R-:W-:Y:S02]  /*0ad0*/  SHF.L.U32 R54, R54, 0x1, RZ ;  /* 0x0000000136367819 */ /* 0x000fe400000006ff */
[----:B------:R-:W-:Y:S02]  /*0ae0*/  IADD3 R23, R36, 0x40, RZ ;  /* 0x0000004024177810 */ /* 0x000fe40007ffe0ff */
[-C--:B------:R-:W-:Y:S02]  /*0af0*/  LEA.HI.SX32 R21, R21, R36.reuse, 0x1b ;  /* 0x0000002415157211 */ /* 0x080fe400078fdaff */
[----:B------:R-:W-:Y:S02]  /*0b00*/  LEA.HI.SX32 R23, R23, R36, 0x1b ;  /* 0x0000002417177211 */ /* 0x000fe400078fdaff */
        /* <DEDUP_REMOVED lines=13> */
[C---:B------:R-:W-:Y:S02]  /*0be0*/  SHF.L.U32 R57, R48.reuse, 0x1, RZ ;  /* 0x0000000130397819 */ /* 0x040fe400000006ff */
[C---:B------:R-:W-:Y:S02]  /*0bf0*/  ISETP.GE.AND P6, PT, R48.reuse, R51, PT ;  /* 0x000000333000720c */ /* 0x040fe40003fc6270 */
[----:B------:R-:W-:Y:S02]  /*0c00*/  SHF.L.U64.HI R58, R48, 0x1, R49 ;  /* 0x00000001303a7819 */ /* 0x000fe40000010231 */
[----:B------:R-:W-:Y:S02]  /*0c10*/  IADD3 R8, P0, R38, R57, RZ ;  /* 0x0000003926087210 */ /* 0x000fe40007f1e0ff */
[----:B------:R-:W-:Y:S02]  /*0c20*/  ISETP.GE.AND P5, PT, R6, R51, PT ;  /* 0x000000330600720c */ /* 0x000fe40003fa6270 */
[----:B------:R-:W-:-:S02]  /*0c30*/  IADD3.X R9, R39, R58, RZ, P0, !PT ;  /* 0x0000003a27097210 */ /* 0x000fc400007fe4ff */
[-C--:B------:R-:W-:Y:S02]  /*0c40*/  ISETP.GE.AND P4, PT, R18, R51.reuse, PT ;  /* 0x000000331200720c */ /* 0x080fe40003f86270 */
[-C--:B------:R-:W-:Y:S02]  /*0c50*/  ISETP.GE.AND P3, PT, R20, R51.reuse, PT ;  /* 0x000000331400720c */ /* 0x080fe40003f66270 */
[-C--:B------:R-:W-:Y:S02]  /*0c60*/  ISETP.GE.AND P2, PT, R22, R51.reuse, PT ;  /* 0x000000331600720c */ /* 0x080fe40003f46270 */
[-C--:B------:R-:W-:Y:S02]  /*0c70*/  ISETP.GE.AND P1, PT, R24, R51.reuse, PT ;  /* 0x000000331800720c */ /* 0x080fe40003f26270 */
[----:B------:R-:W-:Y:S02]  /*0c80*/  ISETP.GE.AND P0, PT, R2, R51, PT ;  /* 0x000000330200720c */ /* 0x000fe40003f06270 */
[----:B------:R-:W-:-:S02]  /*0c90*/  PRMT R68, RZ, 0x7610, R68 ;  /* 0x00007610ff447816 */ /* 0x000fc40000000044 */
[----:B------:R-:W-:Y:S02]  /*0ca0*/  PRMT R72, RZ, 0x7610, R72 ;  /* 0x00007610ff487816 */ /* 0x000fe40000000048 */
[----:B------:R-:W-:Y:S01]  /*0cb0*/  PRMT R74, RZ, 0x7610, R74 ;  /* 0x00007610ff4a7816 */ /* 0x000fe2000000004a */
[----:B--2---:R0:W-:Y:S02]  /*0cc0*/  STS.U16 [R54], R3 ;  /* 0x0000000336007388 */ /* 0x0041e40000000400 */
[----:B0-----:R-:W-:-:S04]  /*0cd0*/  IADD3 R3, R36, 0xe0, RZ ;  /* 0x000000e024037810 */ /* 0x001fc80007ffe0ff */
[----:B------:R-:W-:Y:S01]  /*0ce0*/  LEA.HI.SX32 R3, R3, R36, 0x1b ;  /* 0x0000002403037211 */ /* 0x000fe200078fdaff */
[----:B---3--:R0:W-:Y:S03]  /*0cf0*/  STS.U16 [R53+0x40], R56 ;  /* 0x0000403835007388 */ /* 0x0081e60000000400 */
[----:B------:R-:W-:Y:S02]  /*0d00*/  SHF.L.U32 R70, R3, 0x1, RZ ;  /* 0x0000000103467819 */ /* 0x000fe400000006ff */
[----:B------:R-:W-:Y:S01]  /*0d10*/  SHF.L.U32 R3, R36, 0x3, RZ ;  /* 0x0000000324037819 */ /* 0x000fe200000006ff */
[----:B-1--4-:R1:W-:Y:S03]  /*0d20*/  STS.U16 [R50+0x80], R5 ;  /* 0x0000800532007388 */ /* 0x0123e60000000400 */
[----:B------:R-:W-:-:S02]  /*0d30*/  LEA.HI.SX32 R59, R3, R3, 0x1b ;  /* 0x00000003033b7211 */ /* 0x000fc400078fdaff */
[----:B0-----:R-:W-:Y:S01]  /*0d40*/  SHF.L.U32 R56, R21, 0x1, RZ ;  /* 0x0000000115387819 */ /* 0x001fe200000006ff */
[----:B------:R0:W-:Y:S01]  /*0d50*/  STS.U16 [R52+0xc0], R7 ;  /* 0x0000c00734007388 */ /* 0x0001e20000000400 */
[----:B------:R-:W-:-:S03]  /*0d60*/  SHF.L.U32 R59, R59, 0x1, RZ ;  /* 0x000000013b3b7819 */ /* 0x000fc600000006ff */
        /* <DEDUP_REMOVED lines=15> */
[----:B------:R-:W-:Y:S02]  /*0e60*/  PRMT R3, RZ, 0x7610, R3 ;  /* 0x00007610ff037816 */ /* 0x000fe40000000003 */
[----:B0-----:R-:W-:Y:S02]  /*0e70*/  PRMT R7, RZ, 0x7610, R7 ;  /* 0x00007610ff077816 */ /* 0x001fe40000000007 */
[----:B--2---:R-:W-:Y:S02]  /*0e80*/  PRMT R11, RZ, 0x7610, R11 ;  /* 0x00007610ff0b7816 */ /* 0x004fe4000000000b */
[----:B---3--:R-:W-:Y:S01]  /*0e90*/  PRMT R19, RZ, 0x7610, R19 ;  /* 0x00007610ff137816 */ /* 0x008fe20000000013 */
        /* <DEDUP_REMOVED lines=60> */
[----:B--2---:R-:W-:Y:S01]  /*1260*/  @!P0 MOV R76, R10 ;  /* 0x0000000a004c8202 */ /* 0x004fe20000000f00 */
[----:B------:R-:W-:Y:S01]  /*1270*/  @!P0 IMAD.WIDE.U32 R72, R29, c[0x0][0x1f0], R10 ;  /* 0x00007c001d488a25 */ /* 0x000fe200078e000a */
[----:B------:R-:W-:Y:S02]  /*1280*/  @!P0 MOV R77, R11 ;  /* 0x0000000b004d8202 */ /* 0x000fe40000000f00 */
[----:B------:R-:W-:Y:S01]  /*1290*/  IADD3 R9, R9, R67, RZ ;  /* 0x0000004309097210 */ /* 0x000fe20007ffe0ff */
[----:B-1----:R-:W-:Y:S01]  /*12a0*/  IMAD.WIDE.U32 R74, R29, c[0x0][0x200], RZ ;  /* 0x000080001d4a7a25 */ /* 0x002fe200078e00ff */
[----:B------:R-:W-:Y:S02]  /*12b0*/  @!P0 IADD3 R73, R67, R73, RZ ;  /* 0x0000004943498210 */ /* 0x000fe40007ffe0ff */
[----:B------:R-:W-:Y:S01]  /*12c0*/  IADD3 R67, R47, -c[0x0][0x174], RZ ;  /* 0x80005d002f437a10 */ /* 0x000fe20007ffe0ff */
[----:B------:R-:W-:Y:S01]  /*12d0*/  @!P0 IMAD.WIDE.U32 R76, R29, c[0x0][0x200], R76 ;  /* 0x000080001d4c8a25 */ /* 0x000fe200078e004c */
[----:B------:R-:W-:-:S02]  /*12e0*/  IADD3 R79, R75, R91, RZ ;  /* 0x0000005b4b4f7210 */ /* 0x000fc40007ffe0ff */
[----:B------:R-:W-:Y:S01]  /*12f0*/  MOV R78, R74 ;  /* 0x0000004a004e7202 */ /* 0x000fe20000000f00 */
[----:B------:R-:W-:Y:S01]  /*1300*/  IMAD R67, R67, -0x100, RZ ;  /* 0xffffff0043437824 */ /* 0x000fe200078e02ff */
[----:B------:R-:W-:Y:S01]  /*1310*/  @!P0 IADD3 R77, R91, R77, RZ ;  /* 0x0000004d5b4d8210 */ /* 0x000fe20007ffe0ff */
[----:B------:R-:W-:Y:S02]  /*1320*/  IMAD R91, R27, c[0x0][0x1f8], RZ ;  /* 0x00007e001b5b7a24 */ /* 0x000fe400078e02ff */
[----:B------:R-:W-:Y:S01]  /*1330*/  IMAD.WIDE.U32 R74, R0, c[0x0][0x1f8], R8 ;  /* 0x00007e00004a7a25 */ /* 0x000fe200078e0008 */
[----:B------:R-:W-:-:S03]  /*1340*/  SHF.R.S32.HI R68, RZ, 0x1f, R67 ;  /* 0x0000001fff447819 */ /* 0x000fc60000011443 */
[C---:B------:R-:W-:Y:S01]  /*1350*/  IMAD R93, R0.reuse, c[0x0][0x1fc], R91 ;  /* 0x00007f00005d7a24 */ /* 0x040fe200078e025b */
[----:B------:R-:W-:Y:S01]  /*1360*/  IADD3 R88, P1, R67, R74, RZ ;  /* 0x0000004a43587210 */ /* 0x000fe20007f3e0ff */
[----:B------:R-:W-:-:S04]  /*1370*/  @!P0 IMAD.WIDE.U32 R8, R0, c[0x0][0x1f8], R72 ;  /* 0x00007e0000088a25 */ /* 0x000fc800078e0048 */
[----:B------:R-:W-:Y:S02]  /*1380*/  IMAD R95, R27, c[0x0][0x208], RZ ;  /* 0x000082001b5f7a24 */ /* 0x000fe400078e02ff */
[----:B------:R-:W-:Y:S01]  /*1390*/  IMAD.WIDE.U32 R78, R0, c[0x0][0x208], R78 ;  /* 0x00008200004e7a25 */ /* 0x000fe200078e004e */
[----:B------:R-:W-:Y:S02]  /*13a0*/  IADD3.X R75, R68, R93, R75, P1, !PT ;  /* 0x0000005d444b7210 */ /* 0x000fe40000ffe44b */
[----:B------:R-:W-:Y:S01]  /*13b0*/  @!P0 IADD3 R92, P1, R48, R8, RZ ;  /* 0x00000008305c8210 */ /* 0x000fe20007f3e0ff */
[C---:B------:R-:W-:Y:S01]  /*13c0*/  IMAD R95, R0.reuse, c[0x0][0x20c], R95 ;  /* 0x00008300005f7a24 */ /* 0x040fe200078e025f */
[----:B------:R-:W-:Y:S01]  /*13d0*/  IADD3 R78, P2, R67, R78, RZ ;  /* 0x0000004e434e7210 */ /* 0x000fe20007f5e0ff */
[----:B------:R-:W-:Y:S01]  /*13e0*/  @!P0 IMAD.WIDE.U32 R72, R0, c[0x0][0x208], R76 ;  /* 0x0000820000488a25 */ /* 0x000fe200078e004c */
[----:B------:R-:W-:Y:S02]  /*13f0*/  LEA R77, P4, R48, c[0x0][0x258], 0x1 ;  /* 0x00009600304d7a11 */ /* 0x000fe400078808ff */
[----:B------:R-:W-:-:S02]  /*1400*/  @!P0 IADD3.X R93, R49, R9, R93, P1, !PT ;  /* 0x00000009315d8210 */ /* 0x000fc40000ffe45d */
[----:B------:R-:W-:Y:S02]  /*1410*/  IADD3.X R79, R68, R95, R79, P2, !PT ;  /* 0x0000005f444f7210 */ /* 0x000fe400017fe44f */
[----:B------:R-:W-:Y:S02]  /*1420*/  LEA.HI.X R9, R48, c[0x0][0x25c], R49, 0x1, P4 ;  /* 0x0000970030097a11 */ /* 0x000fe400020f0c31 */
        /* <DEDUP_REMOVED lines=77> */
[----:B------:R-:W-:Y:S02]  /*1900*/  PRMT R91, RZ, 0x7610, R91 ;  /* 0x00007610ff5b7816 */ /* 0x000fe4000000005b */
[----:B------:R-:W-:Y:S01]  /*1910*/  PRMT R93, RZ, 0x7610, R93 ;  /* 0x00007610ff5d7816 */ /* 0x000fe2000000005d */
        /* <DEDUP_REMOVED lines=11> */
[----:B---3--:R-:W-:Y:S01]  /*19d0*/  HADD2.F32 R110, -RZ, R8.H0_H0 ;  /* 0x20000008ff6e7230 */ /* 0x008fe20000004100 */
[----:B0-----:R-:W-:Y:S02]  /*19e0*/  FMUL.FTZ R72, R98, -1.4426950216293334961 ;  /* 0xbfb8aa3b62487820 */ /* 0x001fe40000410000 */
[----:B------:R-:W-:Y:S01]  /*19f0*/  FMUL.FTZ R8, R108, -1.4426950216293334961 ;  /* 0xbfb8aa3b6c087820 */ /* 0x000fe20000410000 */
[----:B------:R-:W-:Y:S01]  /*1a00*/  HADD2.F32 R99, -RZ, R75.H0_H0 ;  /* 0x2000004bff637230 */ /* 0x000fe20000004100 */
[----:B------:R0:W1:Y:S04]  /*1a10*/  MUFU.EX2 R73, R72 ;  /* 0x0000004800497308 */ /* 0x0000680000000800 */
[----:B------:R-:W-:-:S04]  /*1a20*/  FMUL.FTZ R74, R99, -1.4426950216293334961 ;  /* 0xbfb8aa3b634a7820 */ /* 0x000fc80000410000 */
[----:B------:R-:W-:Y:S01]  /*1a30*/  MUFU.EX2 R103, R8 ;  /* 0x0000000800677308 */ /* 0x000fe20000000800 */
[----:B0-----:R-:W-:-:S07]  /*1a40*/  FMUL.FTZ R72, R110, -1.4426950216293334961 ;  /* 0xbfb8aa3b6e487820 */ /* 0x001fce0000410000 */
[----:B------:R-:W-:Y:S01]  /*1a50*/  MUFU.EX2 R106, R72 ;  /* 0x00000048006a7308 */ /* 0x000fe20000000800 */
[----:B------:R-:W-:-:S07]  /*1a60*/  HADD2.F32 R100, -RZ, R86.H0_H0 ;  /* 0x20000056ff647230 */ /* 0x000fce0000004100 */
[----:B------:R-:W0:Y:S01]  /*1a70*/  MUFU.EX2 R74, R74 ;  /* 0x0000004a004a7308 */ /* 0x000e220000000800 */
[----:B------:R-:W-:Y:S01]  /*1a80*/  HADD2.F32 R102, -RZ, R87.H0_H0 ;  /* 0x20000057ff667230 */ /* 0x000fe20000004100 */
[----:B------:R-:W-:Y:S01]  /*1a90*/  FMUL.FTZ R75, R100, -1.4426950216293334961 ;  /* 0xbfb8aa3b644b7820 */ /* 0x000fe20000410000 */
[----:B------:R-:W-:-:S03]  /*1aa0*/  HADD2.F32 R104, -RZ, R89.H0_H0 ;  /* 0x20000059ff687230 */ /* 0x000fc60000004100 */
[----:B------:R-:W-:Y:S02]  /*1ab0*/  FMUL.FTZ R76, R102, -1.4426950216293334961 ;  /* 0xbfb8aa3b664c7820 */ /* 0x000fe40000410000 */
[----:B------:R1:W2:Y:S01]  /*1ac0*/  MUFU.EX2 R87, R75 ;  /* 0x0000004b00577308 */ /* 0x0002a20000000800 */
[----:B------:R-:W-:-:S07]  /*1ad0*/  FMUL.FTZ R77, R104, -1.4426950216293334961 ;  /* 0xbfb8aa3b684d7820 */ /* 0x000fce0000410000 */
[----:B------:R0:W-:Y:S01]  /*1ae0*/  MUFU.EX2 R89, R76 ;  /* 0x0000004c00597308 */ /* 0x0001e20000000800 */
[----:B-1----:R-:W-:Y:S02]  /*1af0*/  FADD.FTZ R75, R73, 1 ;  /* 0x3f800000494b7421 */ /* 0x002fe40000010000 */
[----:B0-----:R-:W-:-:S05]  /*1b00*/  FADD.FTZ R76, R74, 1 ;  /* 0x3f8000004a4c7421 */ /* 0x001fca0000010000 */
[----:B------:R-:W0:Y:S01]  /*1b10*/  MUFU.RCP R86, R76 ;  /* 0x0000004c00567308 */ /* 0x000e220000001000 */
[----:B------:R-:W-:Y:S01]  /*1b20*/  HADD2.F32 R113, -RZ, R88.H0_H0 ;  /* 0x20000058ff717230 */ /* 0x000fe20000004100 */
[----:B--2---:R-:W-:-:S06]  /*1b30*/  FADD.FTZ R88, R87, 1 ;  /* 0x3f80000057587421 */ /* 0x004fcc0000010000 */
[----:B------:R-:W1:Y:S01]  /*1b40*/  MUFU.EX2 R90, R77 ;  /* 0x0000004d005a7308 */ /* 0x000e620000000800 */
[----:B------:R-:W-:-:S07]  /*1b50*/  HADD2.F32 R87, -RZ, R78.H0_H0 ;  /* 0x2000004eff577230 */ /* 0x000fce0000004100 */
[----:B------:R-:W-:Y:S01]  /*1b60*/  MUFU.RCP R77, R75 ;  /* 0x0000004b004d7308 */ /* 0x000fe20000001000 */
[----:B0-----:R-:W-:Y:S02]  /*1b70*/  FADD.FTZ R76, -R86, 1 ;  /* 0x3f800000564c7421 */ /* 0x001fe40000010100 */
[----:B------:R-:W-:Y:S02]  /*1b80*/  FMUL.FTZ R105, R113, -1.4426950216293334961 ;  /* 0xbfb8aa3b71697820 */ /* 0x000fe40000410000 */
[----:B------:R-:W-:Y:S02]  /*1b90*/  FFMA.FTZ R78, R99, R76, 1 ;  /* 0x3f800000634e7423 */ /* 0x000fe4000001004c */
[----:B-1----:R-:W-:Y:S01]  /*1ba0*/  FADD.FTZ R90, R90, 1 ;  /* 0x3f8000005a5a7421 */ /* 0x002fe20000010000 */
[----:B------:R-:W-:Y:S08]  /*1bb0*/  MUFU.EX2 R112, R105 ;  /* 0x0000006900707308 */ /* 0x000ff00000000800 */
[----:B------:R0:W1:Y:S01]  /*1bc0*/  MUFU.RCP R105, R90 ;  /* 0x0000005a00697308 */ /* 0x0000620000001000 */
[----:B------:R-:W-:Y:S01]  /*1bd0*/  FADD.FTZ R89, R89, 1 ;  /* 0x3f80000059597421 */ /* 0x000fe20000010000 */
[----:B------:R-:W-:Y:S01]  /*1be0*/  HADD2.F32 R83, -RZ, R83.H0_H0 ;  /* 0x20000053ff537230 */ /* 0x000fe20000004100 */
[----:B------:R-:W-:-:S05]  /*1bf0*/  FADD.FTZ R103, R103, 1 ;  /* 0x3f80000067677421 */ /* 0x000fca0000010000 */
[----:B------:R2:W3:Y:S01]  /*1c00*/  MUFU.RCP R101, R88 ;  /* 0x0000005800657308 */ /* 0x0004e20000001000 */
[----:B0-----:R-:W-:Y:S01]  /*1c10*/  FADD.FTZ R90, R106, 1 ;  /* 0x3f8000006a5a7421 */ /* 0x001fe20000010000 */
[----:B------:R-:W-:-:S06]  /*1c20*/  HADD2.F32 R79, -RZ, R79.H0_H0 ;  /* 0x2000004fff4f7230 */ /* 0x000fcc0000004100 */
[----:B------:R-:W-:Y:S01]  /*1c30*/  MUFU.RCP R109, R103 ;  /* 0x00000067006d7308 */ /* 0x000fe20000001000 */
[----:B--2---:R-:W-:Y:S01]  /*1c40*/  HADD2.F32 R88, -RZ, R80.H0_H0 ;  /* 0x20000050ff587230 */ /* 0x004fe20000004100 */
[----:B-1----:R-:W-:-:S04]  /*1c50*/  FADD.FTZ R107, -R105, 1 ;  /* 0x3f800000696b7421 */ /* 0x002fc80000010100 */
[----:B------:R-:W-:Y:S02]  /*1c60*/  FFMA.FTZ R107, R104, R107, 1 ;  /* 0x3f800000686b7423 */ /* 0x000fe4000001006b */
[----:B------:R0:W-:Y:S01]  /*1c70*/  MUFU.RCP R111, R90 ;  /* 0x0000005a006f7308 */ /* 0x0001e20000001000 */
[----:B------:R-:W-:Y:S02]  /*1c80*/  HADD2.F32 R81, -RZ, R81.H0_H0 ;  /* 0x20000051ff517230 */ /* 0x000fe40000004100 */
[----:B------:R-:W-:Y:S02]  /*1c90*/  HADD2.F32 R85, -RZ, R85.H0_H0 ;  /* 0x20000055ff557230 */ /* 0x000fe40000004100 */
[----:B0-----:R-:W-:Y:S01]  /*1ca0*/  HADD2.F32 R90, -RZ, R84.H0_H0 ;  /* 0x20000054ff5a7230 */ /* 0x001fe20000004100 */
[----:B------:R-:W-:Y:S01]  /*1cb0*/  ISETP.NE.AND P6, PT, R34, RZ, PT ;  /* 0x000000ff2200720c */ /* 0x000fe20003fc5270 */
[----:B----4-:R-:W-:Y:S04]  /*1cc0*/  STS.U16 [R54], R95 ;  /* 0x0000005f36007388 */ /* 0x010fe80000000400 */
        /* <DEDUP_REMOVED lines=11> */
[----:B------:R-:W4:Y:S04]  /*1d80*/  LDS.U16 R9, [R59+0x4] ;  /* 0x000004003b097984 */ /* 0x000f280000000400 */
[----:B------:R-:W3:Y:S04]  /*1d90*/  LDS.U16 R73, [R59+0x6] ;  /* 0x000006003b497984 */ /* 0x000ee80000000400 */
[----:B------:R-:W3:Y:S01]  /*1da0*/  LDS.U16 R75, [R59+0xa] ;  /* 0x00000a003b4b7984 */ /* 0x000ee20000000400 */
[----:B0-----:R-:W-:-:S03]  /*1db0*/  HADD2.F32 R91, -RZ, R8.H0_H0 ;  /* 0x20000008ff5b7230 */ /* 0x001fc60000004100 */
[----:B------:R-:W0:Y:S01]  /*1dc0*/  LDS.U16 R8, [R59+0xc] ;  /* 0x00000c003b087984 */ /* 0x000e220000000400 */
[----:B-1----:R-:W-:Y:S01]  /*1dd0*/  HADD2.F32 R93, -RZ, R72.H0_H0 ;  /* 0x20000048ff5d7230 */ /* 0x002fe20000004100 */
[----:B------:R-:W-:-:S04]  /*1de0*/  FMUL.FTZ R72, R87, R91 ;  /* 0x0000005b57487220 */ /* 0x000fc80000410000 */
[----:B------:R-:W-:Y:S02]  /*1df0*/  FMUL.FTZ R76, R77, R72 ;  /* 0x000000484d4c7220 */ /* 0x000fe40000410000 */
[----:B------:R-:W1:Y:S01]  /*1e00*/  LDS.U16 R72, [R59+0xe] ;  /* 0x00000e003b487984 */ /* 0x000e620000000400 */
[----:B--2---:R-:W-:Y:S01]  /*1e10*/  HADD2.F32 R106, -RZ, R74.H0_H0 ;  /* 0x2000004aff6a7230 */ /* 0x004fe20000004100 */
[----:B------:R2:W0:Y:S01]  /*1e20*/  MUFU.RCP R97, R89 ;  /* 0x0000005900617308 */ /* 0x0004220000001000 */
[----:B------:R-:W-:-:S03]  /*1e30*/  FADD.FTZ R92, R112, 1 ;  /* 0x3f800000705c7421 */ /* 0x000fc60000010000 */
[----:B------:R-:W-:Y:S01]  /*1e40*/  FMUL.FTZ R80, R83, R106 ;  /* 0x0000006a53507220 */ /* 0x000fe20000410000 */
[----:B----4-:R-:W-:Y:S01]  /*1e50*/  HADD2.F32 R94, -RZ, R9.H0_H0 ;  /* 0x20000009ff5e7230 */ /* 0x010fe20000004100 */
[----:B--2---:R-:W-:Y:S02]  /*1e60*/  FADD.FTZ R89, -R77, 1 ;  /* 0x3f8000004d597421 */ /* 0x004fe40000010100 */
[----:B------:R-:W-:Y:S02]  /*1e70*/  FMUL.FTZ R80, R105, R80 ;  /* 0x0000005069507220 */ /* 0x000fe40000410000 */
[----:B------:R-:W-:Y:S02]  /*1e80*/  FFMA.FTZ R89, R98, R89, 1 ;  /* 0x3f80000062597423 */ /* 0x000fe40000010059 */
[----:B------:R-:W-:Y:S01]  /*1e90*/  FMUL.FTZ R95, R79, R93 ;  /* 0x0000005d4f5f7220 */ /* 0x000fe20000410000 */
[----:B------:R-:W2:Y:S01]  /*1ea0*/  MUFU.RCP R114, R92 ;  /* 0x0000005c00727308 */ /* 0x000ea20000001000 */
[----:B------:R-:W-:Y:S01]  /*1eb0*/  FMUL.FTZ R76, R76, R89 ;  /* 0x000000594c4c7220 */ /* 0x000fe20000410000 */
[----:B---3--:R-:W-:Y:S01]  /*1ec0*/  HADD2.F32 R96, -RZ, R73.H0_H0 ;  /* 0x20000049ff607230 */ /* 0x008fe20000004100 */
[----:B------:R-:W-:Y:S01]  /*1ed0*/  FMUL.FTZ R80, R80, R107 ;  /* 0x0000006b50507220 */ /* 0x000fe20000410000 */
[----:B------:R-:W-:Y:S01]  /*1ee0*/  HADD2.F32 R107, -RZ, R75.H0_H0 ;  /* 0x2000004bff6b7230 */ /* 0x000fe20000004100 */
[----:B------:R-:W-:-:S02]  /*1ef0*/  FMUL.FTZ R95, R86, R95 ;  /* 0x0000005f565f7220 */ /* 0x000fc40000410000 */
[----:B------:R-:W-:Y:S02]  /*1f00*/  FADD.FTZ R89, -R101, 1 ;  /* 0x3f80000065597421 */ /* 0x000fe40000010100 */
[----:B------:R-:W-:Y:S02]  /*1f10*/  FMUL.FTZ R74, R88, R94 ;  /* 0x0000005e584a7220 */ /* 0x000fe40000410000 */
[----:B------:R-:W-:Y:S02]  /*1f20*/  FMUL.FTZ R95, R95, R78 ;  /* 0x0000004e5f5f7220 */ /* 0x000fe40000410000 */
[----:B------:R-:W-:Y:S01]  /*1f30*/  FFMA.FTZ R89, R100, R89, 1 ;  /* 0x3f80000064597423 */ /* 0x000fe20000010059 */
[----:B0-----:R-:W-:Y:S01]  /*1f40*/  HADD2.F32 R112, -RZ, R8.H0_H0 ;  /* 0x20000008ff707230 */ /* 0x001fe20000004100 */
[----:B------:R-:W-:Y:S02]  /*1f50*/  FMUL.FTZ R74, R101, R74 ;  /* 0x0000004a654a7220 */ /* 0x000fe40000410000 */
[----:B------:R-:W-:-:S02]  /*1f60*/  FADD.FTZ R103, -R97, 1 ;  /* 0x3f80000061677421 */ /* 0x000fc40000010100 */
[----:B------:R-:W-:Y:S02]  /*1f70*/  FMUL.FTZ R78, R81, R96 ;  /* 0x00000060514e7220 */ /* 0x000fe40000410000 */
[----:B------:R-:W-:Y:S02]  /*1f80*/  FADD.FTZ R9, -R109, 1 ;  /* 0x3f8000006d097421 */ /* 0x000fe40000010100 */
[----:B------:R-:W-:Y:S01]  /*1f90*/  FMUL.FTZ R8, R85, R107 ;  /* 0x0000006b55087220 */ /* 0x000fe20000410000 */
[----:B-1----:R-:W-:Y:S01]  /*1fa0*/  HADD2.F32 R115, -RZ, R72.H0_H0 ;  /* 0x20000048ff737230 */ /* 0x002fe20000004100 */
[----:B------:R-:W-:Y:S01]  /*1fb0*/  FMUL.FTZ R74, R74, R89 ;  /* 0x000000594a4a7220 */ /* 0x000fe20000410000 */
[----:B------:R-:W-:Y:S01]  /*1fc0*/  HADD2.F32 R89, -RZ, R82.H0_H0 ;  /* 0x20000052ff597230 */ /* 0x000fe20000004100 */
[----:B------:R-:W-:Y:S02]  /*1fd0*/  FFMA.FTZ R103, R102, R103, 1 ;  /* 0x3f80000066677423 */ /* 0x000fe40000010067 */
[----:B------:R-:W-:-:S02]  /*1fe0*/  FMUL.FTZ R78, R97, R78 ;  /* 0x0000004e614e7220 */ /* 0x000fc40000410000 */
[----:B------:R-:W-:Y:S02]  /*1ff0*/  FFMA.FTZ R9, R108, R9, 1 ;  /* 0x3f8000006c097423 */ /* 0x000fe40000010009 */
[----:B------:R-:W-:Y:S02]  /*2000*/  FMUL.FTZ R8, R109, R8 ;  /* 0x000000086d087220 */ /* 0x000fe40000410000 */
[----:B------:R-:W-:Y:S02]  /*2010*/  FMUL.FTZ R103, R78, R103 ;  /* 0x000000674e677220 */ /* 0x000fe40000410000 */
[----:B------:R-:W-:Y:S02]  /*2020*/  FMUL.FTZ R9, R8, R9 ;  /* 0x0000000908097220 */ /* 0x000fe40000410000 */
[----:B------:R-:W-:Y:S02]  /*2030*/  FADD.FTZ R73, -R111, 1 ;  /* 0x3f8000006f497421 */ /* 0x000fe40000010100 */
[----:B------:R-:W-:-:S02]  /*2040*/  FMUL.FTZ R78, R89, R112 ;  /* 0x00000070594e7220 */ /* 0x000fc40000410000 */
[----:B--2---:R-:W-:Y:S02]  /*2050*/  FADD.FTZ R8, -R114, 1 ;  /* 0x3f80000072087421 */ /* 0x004fe40000010100 */
[----:B------:R-:W-:Y:S02]  /*2060*/  FMUL.FTZ R75, R90, R115 ;  /* 0x000000735a4b7220 */ /* 0x000fe40000410000 */
[----:B------:R-:W-:Y:S02]  /*2070*/  FFMA.FTZ R73, R110, R73, 1 ;  /* 0x3f8000006e497423 */ /* 0x000fe40000010049 */
[----:B------:R-:W-:Y:S02]  /*2080*/  FMUL.FTZ R78, R111, R78 ;  /* 0x0000004e6f4e7220 */ /* 0x000fe40000410000 */
[----:B------:R-:W-:Y:S02]  /*2090*/  FFMA.FTZ R8, R113, R8, 1 ;  /* 0x3f80000071087423 */ /* 0x000fe40000010008 */
[----:B------:R-:W-:-:S02]  /*20a0*/  FMUL.FTZ R75, R114, R75 ;  /* 0x0000004b724b7220 */ /* 0x000fc40000410000 */
[----:B------:R-:W-:Y:S02]  /*20b0*/  FMUL.FTZ R73, R78, R73 ;  /* 0x000000494e497220 */ /* 0x000fe40000410000 */
[----:B------:R-:W-:Y:S01]  /*20c0*/  FMUL.FTZ R8, R75, R8 ;  /* 0x000000084b087220 */ /* 0x000fe20000410000 */
[----:B------:R-:W-:Y:S01]  /*20d0*/  F2FP.PACK_AB R76, R95, R76 ;  /* 0x0000004c5f4c723e */ /* 0x000fe200000000ff */
[----:B------:R-:W-:Y:S01]  /*20e0*/  BAR.SYNC.DEFER_BLOCKING 0x0 ;  /* 0x0000000000007b1d */ /* 0x000fe20000010000 */
[----:B------:R-:W-:Y:S02]  /*20f0*/  F2FP.PACK_AB R74, R103, R74 ;  /* 0x0000004a674a723e */ /* 0x000fe400000000ff */
[----:B------:R-:W-:Y:S02]  /*2100*/  F2FP.PACK_AB R9, R9, R80 ;  /* 0x000000500909723e */ /* 0x000fe400000000ff */
[----:B------:R-:W-:Y:S02]  /*2110*/  F2FP.PACK_AB R8, R8, R73 ;  /* 0x000000490808723e */ /* 0x000fe400000000ff */
[----:B------:R-:W-:-:S02]  /*2120*/  PRMT R72, R76, 0x7632, R72 ;  /* 0x000076324c487816 */ /* 0x000fc40000000048 */
[----:B------:R-:W-:Y:S02]  /*2130*/  PRMT R73, R74, 0x7632, R73 ;  /* 0x000076324a497816 */ /* 0x000fe40000000049 */
[----:B------:R-:W-:Y:S02]  /*2140*/  PRMT R75, R9, 0x7632, R75 ;  /* 0x00007632094b7816 */ /* 0x000fe4000000004b */
[----:B------:R-:W-:Y:S01]  /*2150*/  PRMT R78, R8, 0x7632, R78 ;  /* 0x00007632084e7816 */ /* 0x000fe2000000004e */
[----:B------:R-:W-:Y:S04]  /*2160*/  STS.U16 [R59], R76 ;  /* 0x0000004c3b007388 */ /* 0x000fe80000000400 */
[----:B------:R0:W-:Y:S04]  /*2170*/  STS.U16 [R59+0x2], R72 ;  /* 0x000002483b007388 */ /* 0x0001e80000000400 */
        /* <DEDUP_REMOVED lines=33> */
[----:B------:R-:W-:Y:S01]  /*2390*/  LEA R72, P3, R73, R72, 0x1 ;  /* 0x0000004849487211 */ /* 0x000fe200078608ff */
        /* <DEDUP_REMOVED lines=15> */
.L_x_11862:
[----:B------:R-:W-:Y:S05]  /*2490*/  BSYNC B0 ;  /* 0x0000000000007941 */ /* 0x000fea0003800000 */
.L_x_11861:
[-C--:B------:R-:W-:Y:S01]  /*24a0*/  ISETP.GE.AND P0, PT, R20, R129.reuse, PT ;  /* 0x000000811400720c */ /* 0x080fe20003f06270 */
[----:B------:R-:W-:Y:S01]  /*24b0*/  @!P1 STG.E.U16 [R72.64+-0x180], R117 ;  /* 0xfffe807548009986 */ /* 0x000fe2000c10150a */
[-C--:B------:R-:W-:Y:S01]  /*24c0*/  ISETP.GE.AND P4, PT, R22, R129.reuse, PT ;  /* 0x000000811600720c */ /* 0x080fe20003f86270 */
[----:B------:R-:W-:Y:S01]  /*24d0*/  HADD2.F32 R21, -RZ, R21.H0_H0 ;  /* 0x20000015ff157230 */ /* 0x000fe20000004100 */
        /* <DEDUP_REMOVED lines=31> */
[----:B0-----:R-:W-:Y:S02]  /*26d0*/  FADD.FTZ R76, R7, R28 ;  /* 0x0000001c074c7221 */ /* 0x001fe40000010000 */
[----:B------:R-:W-:Y:S02]  /*26e0*/  FMUL.FTZ R87, R87, R98 ;  /* 0x0000006257577220 */ /* 0x000fe40000410000 */
[----:B------:R-:W-:Y:S02]  /*26f0*/  FMUL.FTZ R79, R79, R92 ;  /* 0x0000005c4f4f7220 */ /* 0x000fe40000410000 */
[----:B------:R-:W-:-:S02]  /*2700*/  FMUL.FTZ R81, R81, R102 ;  /* 0x0000006651517220 */ /* 0x000fc40000410000 */
        /* <DEDUP_REMOVED lines=29> */
[----:B------:R0:W-:Y:S04]  /*28e0*/  STS.U16 [R59+0x2], R19 ;  /* 0x000002133b007388 */ /* 0x0001e80000000400 */
[----:B------:R1:W-:Y:S04]  /*28f0*/  STS.U16 [R59+0x4], R7 ;  /* 0x000004073b007388 */ /* 0x0003e80000000400 */
[----:B------:R-:W-:Y:S01]  /*2900*/  STS.U16 [R59+0x6], R85 ;  /* 0x000006553b007388 */ /* 0x000fe20000000400 */
[----:B0-----:R-:W-:-:S03]  /*2910*/  LEA.HI.X R19, R48, c[0x0][0x274], R49, 0x1, P0 ;  /* 0x00009d0030137a11 */ /* 0x001fc600000f0c31 */
[----:B------:R-:W-:Y:S01]  /*2920*/  STS.U16 [R59+0x8], R104 ;  /* 0x000008683b007388 */ /* 0x000fe20000000400 */
[----:B-1----:R-:W-:-:S03]  /*2930*/  IMAD R7, R27, c[0x0][0x218], RZ ;  /* 0x000086001b077a24 */ /* 0x002fc600078e02ff */
[----:B------:R-:W-:Y:S01]  /*2940*/  STS.U16 [R59+0xa], R88 ;  /* 0x00000a583b007388 */ /* 0x000fe20000000400 */
[----:B------:R-:W-:-:S03]  /*2950*/  IMAD R99, R0, c[0x0][0x21c], R7 ;  /* 0x0000870000637a24 */ /* 0x000fc600078e0207 */
[----:B------:R-:W-:Y:S04]  /*2960*/  STS.U16 [R59+0xc], R110 ;  /* 0x00000c6e3b007388 */ /* 0x000fe80000000400 */
        /* <DEDUP_REMOVED lines=38> */
.L_x_11865:
[----:B------:R-:W-:Y:S05]  /*2bd0*/  BSYNC B0 ;  /* 0x0000000000007941 */ /* 0x000fea0003800000 */
.L_x_11864:
        /* <DEDUP_REMOVED lines=9> */
.L_x_11863:
        /* <DEDUP_REMOVED lines=16> */
[----:B-1----:R-:W-:Y:S01]  /*2d70*/  CS2R R92, SRZ ;  /* 0x00000000005c7805 */ /* 0x002fe2000001ff00 */
        /* <DEDUP_REMOVED lines=12> */
[----:B------:R-:W-:Y:S02]  /*2e40*/  FMUL.FTZ R100, R77, R26 ;  /* 0x0000001a4d647220 */ /* 0x000fe40000410000 */
        /* <DEDUP_REMOVED lines=19> */
.L_x_11913:
[----:B------:R-:W-:Y:S02]  /*2f80*/  SHF.R.S32.HI R107, RZ, 0x1f, R73 ;  /* 0x0000001fff6b7819 */ /* 0x000fe40000011449 */
[----:B------:R-:W-:-:S02]  /*2f90*/  IADD3 R2, R45, R48, RZ ;  /* 0x000000302d027210 */ /* 0x000fc40007ffe0ff */
[----:B------:R-:W-:Y:S01]  /*2fa0*/  IADD3 R51, -R10, c[0x0][0x168], RZ ;  /* 0x00005a000a337a10 */ /* 0x000fe20007ffe1ff */
[----:B------:R-:W-:Y:S01]  /*2fb0*/  IMAD R4, R107, c[0x0][0x1a0], RZ ;  /* 0x000068006b047a24 */ /* 0x000fe200078e02ff */
[----:B------:R-:W-:Y:S02]  /*2fc0*/  SHF.R.S32.HI R3, RZ, 0x1f, R2 ;  /* 0x0000001fff037819 */ /* 0x000fe40000011402 */
[----:B------:R-:W-:Y:S01]  /*2fd0*/  SHF.L.U32 R137, R51, 0x1, RZ ;  /* 0x0000000133897819 */ /* 0x000fe200000006ff */
[C---:B------:R-:W-:Y:S01]  /*2fe0*/  IMAD R7, R73.reuse, c[0x0][0x1a4], R4 ;  /* 0x0000690049077a24 */ /* 0x040fe200078e0204 */
[C---:B------:R-:W-:Y:S01]  /*2ff0*/  IADD3 R121, R2.reuse, 0x80, RZ ;  /* 0x0000008002797810 */ /* 0x040fe20007ffe0ff */
[----:B------:R-:W-:Y:S01]  /*3000*/  IMAD.WIDE.U32 R4, R73, c[0x0][0x1a0], R2 ;  /* 0x0000680049047a25 */ /* 0x000fe200078e0002 */
[C---:B------:R-:W-:Y:S02]  /*3010*/  IADD3 R20, R2.reuse, 0x20, RZ ;  /* 0x0000002002147810 */ /* 0x040fe40007ffe0ff */
[----:B------:R-:W-:-:S02]  /*3020*/  IADD3 R120, R2, 0x60, RZ ;  /* 0x0000006002787810 */ /* 0x000fc40007ffe0ff */
[-C--:B------:R-:W-:Y:S02]  /*3030*/  ISETP.GE.AND P1, PT, R121, R137.reuse, PT ;  /* 0x000000897900720c */ /* 0x080fe40003f26270 */
[-C--:B------:R-:W-:Y:S02]  /*3040*/  ISETP.GE.AND P2, PT, R20, R137.reuse, PT ;  /* 0x000000891400720c */ /* 0x080fe40003f46270 */
[-C--:B------:R-:W-:Y:S02]  /*3050*/  ISETP.GE.AND P3, PT, R2, R137.reuse, PT ;  /* 0x000000890200720c */ /* 0x080fe40003f66270 */
[----:B------:R-:W-:Y:S02]  /*3060*/  ISETP.GE.AND P4, PT, R120, R137, PT ;  /* 0x000000897800720c */ /* 0x000fe40003f86270 */
[----:B------:R-:W-:Y:S02]  /*3070*/  IADD3 R5, R5, R7, RZ ;  /* 0x0000000705057210 */ /* 0x000fe40007ffe0ff */
[----:B------:R-:W-:-:S02]  /*3080*/  LEA R6, P0, R4, R42, 0x1 ;  /* 0x0000002a04067211 */ /* 0x000fc400078008ff */
[----:B------:R-:W-:Y:S02]  /*3090*/  IADD3 R21, R2, 0x40, RZ ;  /* 0x0000004002157810 */ /* 0x000fe40007ffe0ff */
[----:B------:R-:W-:Y:S02]  /*30a0*/  PRMT R111, RZ, 0x7610, R111 ;  /* 0x00007610ff6f7816 */ /* 0x000fe4000000006f */
[----:B------:R-:W-:Y:S02]  /*30b0*/  LEA.HI.X R7, R4, R43, R5, 0x1, P0 ;  /* 0x0000002b04077211 */ /* 0x000fe400000f0c05 */
[----:B------:R-:W-:Y:S02]  /*30c0*/  PRMT R22, RZ, 0x7610, R22 ;  /* 0x00007610ff167816 */ /* 0x000fe40000000016 */
[----:B0-----:R-:W-:Y:S01]  /*30d0*/  PRMT R23, RZ, 0x7610, R23 ;  /* 0x00007610ff177816 */ /* 0x001fe20000000017 */
[----:B------:R0:W2:Y:S01]  /*30e0*/  @!P1 LDG.E.U16 R111, [R6.64+0x100] ;  /* 0x0001000a066f9981 */ /* 0x0000a2000c1e1500 */
[----:B------:R-:W-:-:S02]  /*30f0*/  IADD3 R122, R2, 0xa0, RZ ;  /* 0x000000a0027a7810 */ /* 0x000fc40007ffe0ff */
[----:B------:R-:W-:Y:S01]  /*3100*/  PRMT R109, RZ, 0x7610, R109 ;  /* 0x00007610ff6d7816 */ /* 0x000fe2000000006d */
[----:B------:R0:W3:Y:S01]  /*3110*/  @!P2 LDG.E.U16 R22, [R6.64+0x40] ;  /* 0x0000400a0616a981 */ /* 0x0000e2000c1e1500 */
[----:B------:R-:W-:Y:S02]  /*3120*/  ISETP.GE.AND P5, PT, R21, R137, PT ;  /* 0x000000891500720c */ /* 0x000fe40003fa6270 */
[C---:B------:R-:W-:Y:S01]  /*3130*/  IADD3 R127, R2.reuse, 0x140, RZ ;  /* 0x00000140027f7810 */ /* 0x040fe20007ffe0ff */
[----:B------:R0:W4:Y:S01]  /*3140*/  @!P3 LDG.E.U16 R23, [R6.64] ;  /* 0x0000000a0617b981 */ /* 0x000122000c1e1500 */
[C---:B------:R-:W-:Y:S02]  /*3150*/  IADD3 R124, R2.reuse, 0xe0, RZ ;  /* 0x000000e0027c7810 */ /* 0x040fe40007ffe0ff */
[C---:B------:R-:W-:Y:S01]  /*3160*/  IADD3 R123, R2.reuse, 0xc0, RZ ;  /* 0x000000c0027b7810 */ /* 0x040fe20007ffe0ff */
[----:B------:R0:W2:Y:S01]  /*3170*/  @!P4 LDG.E.U16 R109, [R6.64+0xc0] ;  /* 0x0000c00a066dc981 */ /* 0x0000a2000c1e1500 */
[----:B------:R-:W-:-:S02]  /*3180*/  IADD3 R126, R2, 0x120, RZ ;  /* 0x00000120027e7810 */ /* 0x000fc40007ffe0ff */
[-C--:B------:R-:W-:Y:S02]  /*3190*/  ISETP.GE.AND P0, PT, R122, R137.reuse, PT ;  /* 0x000000897a00720c */ /* 0x080fe40003f06270 */
[-C--:B------:R-:W-:Y:S02]  /*31a0*/  ISETP.GE.AND P1, PT, R127, R137.reuse, PT ;  /* 0x000000897f00720c */ /* 0x080fe40003f26270 */
[-C--:B------:R-:W-:Y:S02]  /*31b0*/  ISETP.GE.AND P2, PT, R124, R137.reuse, PT ;  /* 0x000000897c00720c */ /* 0x080fe40003f46270 */
[-C--:B------:R-:W-:Y:S02]  /*31c0*/  ISETP.GE.AND P3, PT, R123, R137.reuse, PT ;  /* 0x000000897b00720c */ /* 0x080fe40003f66270 */
[----:B------:R-:W-:Y:S02]  /*31d0*/  PRMT R25, RZ, 0x7610, R25 ;  /* 0x00007610ff197816 */ /* 0x000fe40000000019 */
[----:B------:R-:W-:-:S02]  /*31e0*/  ISETP.GE.AND P4, PT, R126, R137, PT ;  /* 0x000000897e00720c */ /* 0x000fc40003f86270 */
[----:B------:R-:W-:Y:S02]  /*31f0*/  PRMT R24, RZ, 0x7610, R24 ;  /* 0x00007610ff187816 */ /* 0x000fe40000000018 */
[C---:B------:R-:W-:Y:S01]  /*3200*/  IADD3 R125, R2.reuse, 0x100, RZ ;  /* 0x00000100027d7810 */ /* 0x040fe20007ffe0ff */
[----:B------:R0:W2:Y:S01]  /*3210*/  @!P5 LDG.E.U16 R25, [R6.64+0x80] ;  /* 0x0000800a0619d981 */ /* 0x0000a2000c1e1500 */
[----:B------:R-:W-:Y:S02]  /*3220*/  PRMT R114, RZ, 0x7610, R114 ;  /* 0x00007610ff727816 */ /* 0x000fe40000000072 */
[----:B------:R-:W-:Y:S01]  /*3230*/  PRMT R113, RZ, 0x7610, R113 ;  /* 0x00007610ff717816 */ /* 0x000fe20000000071 */
[----:B------:R0:W2:Y:S01]  /*3240*/  @!P0 LDG.E.U16 R24, [R6.64+0x140] ;  /* 0x0001400a06188981 */ /* 0x0000a2000c1e1500 */
[----:B------:R-:W-:Y:S02]  /*3250*/  PRMT R108, RZ, 0x7610, R108 ;  /* 0x00007610ff6c7816 */ /* 0x000fe4000000006c */
[----:B------:R-:W-:Y:S01]  /*3260*/  IADD3 R128, R2, 0x160, RZ ;  /* 0x0000016002807810 */ /* 0x000fe20007ffe0ff */
[----:B------:R0:W2:Y:S01]  /*3270*/  @!P1 LDG.E.U16 R114, [R6.64+0x280] ;  /* 0x0002800a06729981 */ /* 0x0000a2000c1e1500 */
[----:B------:R-:W-:-:S02]  /*3280*/  ISETP.GE.AND P5, PT, R125, R137, PT ;  /* 0x000000897d00720c */ /* 0x000fc40003fa6270 */
[----:B------:R-:W-:Y:S01]  /*3290*/  PRMT R112, RZ, 0x7610, R112 ;  /* 0x00007610ff707816 */ /* 0x000fe20000000070 */
[----:B------:R0:W2:Y:S01]  /*32a0*/  @!P2 LDG.E.U16 R113, [R6.64+0x1c0] ;  /* 0x0001c00a0671a981 */ /* 0x0000a2000c1e1500 */
[C---:B------:R-:W-:Y:S02]  /*32b0*/  IADD3 R129, R2.reuse, 0x180, RZ ;  /* 0x0000018002817810 */ /* 0x040fe40007ffe0ff */
[C---:B------:R-:W-:Y:S01]  /*32c0*/  IADD3 R130, R2.reuse, 0x1a0, RZ ;  /* 0x000001a002827810 */ /* 0x040fe20007ffe0ff */
[----:B------:R0:W2:Y:S01]  /*32d0*/  @!P3 LDG.E.U16 R108, [R6.64+0x180] ;  /* 0x0001800a066cb981 */ /* 0x0000a2000c1e1500 */
[C---:B------:R-:W-:Y:S02]  /*32e0*/  IADD3 R131, R2.reuse, 0x1c0, RZ ;  /* 0x000001c002837810 */ /* 0x040fe40007ffe0ff */
[----:B------:R-:W-:Y:S01]  /*32f0*/  IADD3 R132, R2, 0x1e0, RZ ;  /* 0x000001e002847810 */ /* 0x000fe20007ffe0ff */
[----:B------:R0:W2:Y:S01]  /*3300*/  @!P4 LDG.E.U16 R112, [R6.64+0x240] ;  /* 0x0002400a0670c981 */ /* 0x0000a2000c1e1500 */
[----:B------:R-:W-:-:S02]  /*3310*/  ISETP.GE.AND P0, PT, R128, R137, PT ;  /* 0x000000898000720c */ /* 0x000fc40003f06270 */
[-C--:B------:R-:W-:Y:S02]  /*3320*/  ISETP.GE.AND P1, PT, R129, R137.reuse, PT ;  /* 0x000000898100720c */ /* 0x080fe40003f26270 */
[-C--:B------:R-:W-:Y:S02]  /*3330*/  ISETP.GE.AND P2, PT, R130, R137.reuse, PT ;  /* 0x000000898200720c */ /* 0x080fe40003f46270 */
[-C--:B------:R-:W-:Y:S02]  /*3340*/  ISETP.GE.AND P3, PT, R131, R137.reuse, PT ;  /* 0x000000898300720c */ /* 0x080fe40003f66270 */
[----:B------:R-:W-:Y:S02]  /*3350*/  PRMT R110, RZ, 0x7610, R110 ;  /* 0x00007610ff6e7816 */ /* 0x000fe4000000006e */
[----:B------:R-:W-:Y:S02]  /*3360*/  ISETP.GE.AND P4, PT, R132, R137, PT ;  /* 0x000000898400720c */ /* 0x000fe40003f86270 */
[----:B------:R-:W-:-:S02]  /*3370*/  PRMT R115, RZ, 0x7610, R115 ;  /* 0x00007610ff737816 */ /* 0x000fc40000000073 */
        /* <DEDUP_REMOVED lines=10> */
[----:B------:R-:W-:-:S02]  /*3420*/  IMAD R5, R27, c[0x0][0x180], RZ ;  /* 0x000060001b057a24 */ /* 0x000fc400078e02ff */
[----:B------:R-:W-:-:S04]  /*3430*/  IMAD.WIDE.U32 R18, R0, c[0x0][0x180], RZ ;  /* 0x0000600000127a25 */ /* 0x000fc800078e00ff */
[----:B------:R-:W-:Y:S02]  /*3440*/  IMAD R5, R0, c[0x0][0x184], R5 ;  /* 0x0000610000057a24 */ /* 0x000fe400078e0205 */
[C---:B------:R-:W-:Y:S02]  /*3450*/  IMAD R4, R107.reuse, c[0x0][0x1c0], RZ ;  /* 0x000070006b047a24 */ /* 0x040fe400078e02ff */
[----:B------:R-:W-:Y:S01]  /*3460*/  IMAD R134, R107, c[0x0][0x188], RZ ;  /* 0x000062006b867a24 */ /* 0x000fe200078e02ff */
[----:B------:R-:W-:Y:S01]  /*3470*/  IADD3 R19, R19, R5, RZ ;  /* 0x0000000513137210 */ /* 0x000fe20007ffe0ff */
[C---:B------:R-:W-:Y:S02]  /*3480*/  IMAD R135, R73.reuse, c[0x0][0x1c4], R4 ;  /* 0x0000710049877a24 */ /* 0x040fe400078e0204 */
[----:B------:R-:W-:-:S04]  /*3490*/  IMAD.WIDE.U32 R4, R73, c[0x0][0x1c0], R2 ;  /* 0x0000700049047a25 */ /* 0x000fc800078e0002 */
[C---:B------:R-:W-:Y:S02]  /*34a0*/  IMAD R133, R73.reuse, c[0x0][0x18c], R134 ;  /* 0x0000630049857a24 */ /* 0x040fe400078e0286 */
[----:B0-----:R-:W-:Y:S01]  /*34b0*/  IMAD.WIDE.U32 R6, R73, c[0x0][0x188], R18 ;  /* 0x0000620049067a25 */ /* 0x001fe200078e0012 */
[----:B------:R-:W-:Y:S02]  /*34c0*/  IADD3 R3, R5, R135, RZ ;  /* 0x0000008705037210 */ /* 0x000fe40007ffe0ff */
[----:B------:R-:W-:Y:S02]  /*34d0*/  LEA R18, P4, R4, R44, 0x1 ;  /* 0x0000002c04127211 */ /* 0x000fe400078808ff */
[----:B------:R-:W-:Y:S02]  /*34e0*/  ISETP.GE.AND P2, PT, R20, R137, PT ;  /* 0x000000891400720c */ /* 0x000fe40003f46270 */
[----:B------:R-:W-:Y:S02]  /*34f0*/  IADD3 R5, R7, R133, RZ ;  /* 0x0000008507057210 */ /* 0x000fe40007ffe0ff */
[----:B------:R-:W-:-:S02]  /*3500*/  LEA R20, P1, R6, c[0x0][0x220], 0x3 ;  /* 0x0000880006147a11 */ /* 0x000fc400078218ff */
[----:B------:R-:W-:Y:S02]  /*3510*/  LEA.HI.X R19, R4, R46, R3, 0x1, P4 ;  /* 0x0000002e04137211 */ /* 0x000fe400020f0c03 */
[----:B------:R-:W-:Y:S02]  /*3520*/  IADD3 R3, R36, 0x100, RZ ;  /* 0x0000010024037810 */ /* 0x000fe40007ffe0ff */
[----:B------:R-:W-:Y:S02]  /*3530*/  ISETP.GE.AND P3, PT, R21, R137, PT ;  /* 0x000000891500720c */ /* 0x000fe40003f66270 */
[----:B------:R-:W-:Y:S02]  /*3540*/  LEA.HI.X R21, R6, c[0x0][0x224], R5, 0x3, P1 ;  /* 0x0000890006157a11 */ /* 0x000fe400008f1c05 */
[----:B------:R-:W-:Y:S02]  /*3550*/  IADD3 R5, R36, 0x120, RZ ;  /* 0x0000012024057810 */ /* 0x000fe40007ffe0ff */
[----:B------:R-:W-:-:S02]  /*3560*/  LEA.HI.SX32 R3, R3, R36, 0x1b ;  /* 0x0000002403037211 */ /* 0x000fc400078fdaff */
[----:B------:R-:W-:Y:S02]  /*3570*/  ISETP.GE.AND P0, PT, R2, R137, PT ;  /* 0x000000890200720c */ /* 0x000fe40003f06270 */
[-C--:B------:R-:W-:Y:S02]  /*3580*/  LEA.HI.SX32 R2, R5, R36.reuse, 0x1b ;  /* 0x0000002405027211 */ /* 0x080fe400078fdaff */
[C---:B------:R-:W-:Y:S02]  /*3590*/  IADD3 R7, R36.reuse, 0x140, RZ ;  /* 0x0000014024077810 */ /* 0x040fe40007ffe0ff */
[----:B------:R-:W-:Y:S02]  /*35a0*/  SHF.L.U32 R5, R3, 0x1, RZ ;  /* 0x0000000103057819 */ /* 0x000fe400000006ff */
[----:B------:R-:W-:Y:S02]  /*35b0*/  IADD3 R3, R36, 0x160, RZ ;  /* 0x0000016024037810 */ /* 0x000fe40007ffe0ff */
[----:B------:R-:W-:-:S02]  /*35c0*/  LEA.HI.SX32 R4, R7, R36, 0x1b ;  /* 0x0000002407047211 */ /* 0x000fc400078fdaff */
[----:B------:R-:W-:Y:S02]  /*35d0*/  LEA.HI.SX32 R3, R3, R36, 0x1b ;  /* 0x0000002403037211 */ /* 0x000fe400078fdaff */
[----:B------:R-:W-:Y:S02]  /*35e0*/  SHF.L.U32 R7, R2, 0x1, RZ ;  /* 0x0000000102077819 */ /* 0x000fe400000006ff */
[-C--:B------:R-:W-:Y:S02]  /*35f0*/  ISETP.GE.AND P4, PT, R120, R137.reuse, PT ;  /* 0x000000897800720c */ /* 0x080fe40003f86270 */
[-C--:B------:R-:W-:Y:S02]  /*3600*/  ISETP.GE.AND P5, PT, R121, R137.reuse, PT ;  /* 0x000000897900720c */ /* 0x080fe40003fa6270 */
[----:B------:R-:W-:Y:S02]  /*3610*/  ISETP.GE.AND P1, PT, R123, R137, PT ;  /* 0x000000897b00720c */ /* 0x000fe40003f26270 */
[----:B------:R-:W-:-:S02]  /*3620*/  PRMT R120, RZ, 0x7610, R120 ;  /* 0x00007610ff787816 */ /* 0x000fc40000000078 */
[----:B------:R-:W-:Y:S01]  /*3630*/  PRMT R143, RZ, 0x7610, R143 ;  /* 0x00007610ff8f7816 */ /* 0x000fe2000000008f */
[----:B----4-:R-:W-:Y:S04]  /*3640*/  STS.U16 [R54], R23 ;  /* 0x0000001736007388 */ /* 0x010fe80000000400 */
[----:B---3--:R0:W-:Y:S02]  /*3650*/  STS.U16 [R53+0x40], R22 ;  /* 0x0000401635007388 */ /* 0x0081e40000000400 */
[C---:B0-----:R-:W-:Y:S02]  /*3660*/  IADD3 R53, R36.reuse, 0x1a0, RZ ;  /* 0x000001a024357810 */ /* 0x041fe40007ffe0ff */
[----:B--2---:R0:W-:Y:S04]  /*3670*/  STS.U16 [R50+0x80], R25 ;  /* 0x0000801932007388 */ /* 0x0041e80000000400 */
[----:B-1----:R1:W-:Y:S04]  /*3680*/  STS.U16 [R52+0xc0], R109 ;  /* 0x0000c06d34007388 */ /* 0x0023e80000000400 */
[----:B------:R-:W-:Y:S01]  /*3690*/  STS.U16 [R56+0x100], R111 ;  /* 0x0001006f38007388 */ /* 0x000fe20000000400 */
[----:B0-----:R-:W-:-:S03]  /*36a0*/  IADD3 R25, R36, 0x180, RZ ;  /* 0x0000018024197810 */ /* 0x001fc60007ffe0ff */
[----:B------:R0:W-:Y:S01]  /*36b0*/  STS.U16 [R55+0x140], R24 ;  /* 0x0001401837007388 */ /* 0x0001e20000000400 */
[C---:B-1----:R-:W-:Y:S02]  /*36c0*/  IADD3 R109, R36.reuse, 0x1e0, RZ ;  /* 0x000001e0246d7810 */ /* 0x042fe40007ffe0ff */
[-C--:B------:R-:W-:Y:S02]  /*36d0*/  LEA.HI.SX32 R25, R25, R36.reuse, 0x1b ;  /* 0x0000002419197211 */ /* 0x080fe400078fdaff */
[-C--:B------:R-:W-:Y:S02]  /*36e0*/  LEA.HI.SX32 R53, R53, R36.reuse, 0x1b ;  /* 0x0000002435357211 */ /* 0x080fe400078fdaff */
[----:B0-----:R-:W-:Y:S01]  /*36f0*/  IADD3 R55, R36, 0x1c0, RZ ;  /* 0x000001c024377810 */ /* 0x001fe20007ffe0ff */
[----:B------:R-:W-:Y:S01]  /*3700*/  STS.U16 [R69+0x180], R108 ;  /* 0x0001806c45007388 */ /* 0x000fe20000000400 */
[----:B------:R-:W-:Y:S02]  /*3710*/  SHF.L.U32 R23, R4, 0x1, RZ ;  /* 0x0000000104177819 */ /* 0x000fe400000006ff */
[-C--:B------:R-:W-:Y:S01]  /*3720*/  LEA.HI.SX32 R55, R55, R36.reuse, 0x1b ;  /* 0x0000002437377211 */ /* 0x080fe200078fdaff */
[----:B------:R0:W-:Y:S01]  /*3730*/  STS.U16 [R70+0x1c0], R113 ;  /* 0x0001c07146007388 */ /* 0x0001e20000000400 */
[----:B------:R-:W-:-:S02]  /*3740*/  LEA.HI.SX32 R2, R109, R36, 0x1b ;  /* 0x000000246d027211 */ /* 0x000fc400078fdaff */
[----:B------:R-:W-:Y:S02]  /*3750*/  SHF.L.U32 R4, R3, 0x1, RZ ;  /* 0x0000000103047819 */ /* 0x000fe400000006ff */
[----:B------:R-:W-:Y:S02]  /*3760*/  SHF.L.U32 R25, R25, 0x1, RZ ;  /* 0x0000000119197819 */ /* 0x000fe400000006ff */
[----:B------:R-:W-:Y:S01]  /*3770*/  SHF.L.U32 R22, R53, 0x1, RZ ;  /* 0x0000000135167819 */ /* 0x000fe200000006ff */
[----:B------:R-:W-:Y:S01]  /*3780*/  STS.U16 [R5+0x200], R110 ;  /* 0x0002006e05007388 */ /* 0x000fe20000000400 */
[----:B------:R-:W-:Y:S02]  /*3790*/  SHF.L.U32 R109, R55, 0x1, RZ ;  /* 0x00000001376d7819 */ /* 0x000fe400000006ff */
[----:B------:R-:W-:Y:S01]  /*37a0*/  SHF.L.U32 R24, R2, 0x1, RZ ;  /* 0x0000000102187819 */ /* 0x000fe200000006ff */
[----:B------:R-:W-:Y:S01]  /*37b0*/  STS.U16 [R7+0x240], R112 ;  /* 0x0002407007007388 */ /* 0x000fe20000000400 */
[----:B------:R-:W-:-:S03]  /*37c0*/  PRMT R55, RZ, 0x7610, R55 ;  /* 0x00007610ff377816 */ /* 0x000fc60000000037 */
[----:B------:R-:W-:Y:S01]  /*37d0*/  STS.U16 [R23+0x280], R114 ;  /* 0x0002807217007388 */ /* 0x000fe20000000400 */
[----:B0-----:R-:W-:-:S03]  /*37e0*/  PRMT R70, RZ, 0x7610, R70 ;  /* 0x00007610ff467816 */ /* 0x001fc60000000046 */
[----:B------:R-:W-:Y:S01]  /*37f0*/  STS.U16 [R4+0x2c0], R115 ;  /* 0x0002c07304007388 */ /* 0x000fe20000000400 */
[----:B------:R-:W-:-:S03]  /*3800*/  PRMT R69, RZ, 0x7610, R69 ;  /* 0x00007610ff457816 */ /* 0x000fc60000000045 */
[----:B------:R-:W-:Y:S04]  /*3810*/  STS.U16 [R25+0x300], R116 ;  /* 0x0003007419007388 */ /* 0x000fe80000000400 */
[----:B------:R-:W-:Y:S04]  /*3820*/  STS.U16 [R22+0x340], R117 ;  /* 0x0003407516007388 */ /* 0x000fe80000000400 */
[----:B------:R-:W-:Y:S04]  /*3830*/  STS.U16 [R109+0x380], R118 ;  /* 0x000380766d007388 */ /* 0x000fe80000000400 */
[----:B------:R0:W2:Y:S04]  /*3840*/  LDG.E.64 R2, [R20.64] ;  /* 0x0000000a14027981 */ /* 0x0000a8000c1e1b00 */
[----:B------:R1:W-:Y:S01]  /*3850*/  STS.U16 [R24+0x3c0], R119 ;  /* 0x0003c07718007388 */ /* 0x0003e20000000400 */
[----:B------:R-:W-:-:S06]  /*3860*/  NOP ;  /* 0x0000000000007918 */ /* 0x000fcc0000000000 */
[----:B0-----:R-:W-:Y:S01]  /*3870*/  PRMT R21, RZ, 0x7610, R21 ;  /* 0x00007610ff157816 */ /* 0x001fe20000000015 */
[----:B------:R0:W3:Y:S01]  /*3880*/  @!P0 LDG.E.U16 R55, [R18.64] ;  /* 0x0000000a12378981 */ /* 0x0000e2000c1e1500 */
[----:B------:R-:W-:-:S03]  /*3890*/  ISETP.GE.AND P0, PT, R122, R137, PT ;  /* 0x000000897a00720c */ /* 0x000fc60003f06270 */
[----:B------:R0:W4:Y:S01]  /*38a0*/  @!P2 LDG.E.U16 R70, [R18.64+0x40] ;  /* 0x0000400a1246a981 */ /* 0x000122000c1e1500 */
[----:B------:R-:W-:-:S03]  /*38b0*/  ISETP.GE.AND P2, PT, R124, R137, PT ;  /* 0x000000897c00720c */ /* 0x000fc60003f46270 */
[----:B------:R0:W4:Y:S01]  /*38c0*/  @!P3 LDG.E.U16 R69, [R18.64+0x80] ;  /* 0x0000800a1245b981 */ /* 0x000122000c1e1500 */
[----:B------:R-:W-:-:S03]  /*38d0*/  ISETP.GE.AND P3, PT, R125, R137, PT ;  /* 0x000000897d00720c */ /* 0x000fc60003f66270 */
[----:B------:R0:W4:Y:S01]  /*38e0*/  @!P4 LDG.E.U16 R21, [R18.64+0xc0] ;  /* 0x0000c00a1215c981 */ /* 0x000122000c1e1500 */
[----:B------:R-:W-:Y:S02]  /*38f0*/  ISETP.GE.AND P4, PT, R126, R137, PT ;  /* 0x000000897e00720c */ /* 0x000fe40003f86270 */
[----:B-1----:R-:W-:Y:S02]  /*3900*/  PRMT R119, RZ, 0x7610, R119 ;  /* 0x00007610ff777816 */ /* 0x002fe40000000077 */
[----:B------:R-:W-:Y:S02]  /*3910*/  PRMT R20, RZ, 0x7610, R20 ;  /* 0x00007610ff147816 */ /* 0x000fe40000000014 */
[----:B------:R-:W-:Y:S02]  /*3920*/  PRMT R110, RZ, 0x7610, R110 ;  /* 0x00007610ff6e7816 */ /* 0x000fe4000000006e */
[----:B------:R-:W-:Y:S01]  /*3930*/  PRMT R125, RZ, 0x7610, R125 ;  /* 0x00007610ff7d7816 */ /* 0x000fe2000000007d */
[----:B------:R0:W4:Y:S01]  /*3940*/  @!P5 LDG.E.U16 R119, [R18.64+0x100] ;  /* 0x0001000a1277d981 */ /* 0x000122000c1e1500 */
[----:B------:R-:W-:-:S02]  /*3950*/  PRMT R112, RZ, 0x7610, R112 ;  /* 0x00007610ff707816 */ /* 0x000fc40000000070 */
[----:B------:R-:W-:Y:S01]  /*3960*/  PRMT R114, RZ, 0x7610, R114 ;  /* 0x00007610ff727816 */ /* 0x000fe20000000072 */
[----:B------:R0:W4:Y:S01]  /*3970*/  @!P0 LDG.E.U16 R20, [R18.64+0x140] ;  /* 0x0001400a12148981 */ /* 0x000122000c1e1500 */
[-C--:B------:R-:W-:Y:S02]  /*3980*/  ISETP.GE.AND P5, PT, R127, R137.reuse, PT ;  /* 0x000000897f00720c */ /* 0x080fe40003fa6270 */
[-C--:B------:R-:W-:Y:S01]  /*3990*/  ISETP.GE.AND P0, PT, R128, R137.reuse, PT ;  /* 0x000000898000720c */ /* 0x080fe20003f06270 */
        /* <DEDUP_REMOVED lines=8> */
[----:B------:R-:W-:Y:S02]  /*3a20*/  PRMT R116, RZ, 0x7610, R116 ;  /* 0x00007610ff747816 */ /* 0x000fe40000000074 */
[----:B------:R-:W-:Y:S02]  /*3a30*/  PRMT R127, RZ, 0x7610, R127 ;  /* 0x00007610ff7f7816 */ /* 0x000fe4000000007f */
        /* <DEDUP_REMOVED lines=11> */
[----:B------:R-:W-:Y:S02]  /*3af0*/  IADD3 R53, R36, 0x40, RZ ;  /* 0x0000004024357810 */ /* 0x000fe40007ffe0ff */
[----:B------:R-:W-:Y:S02]  /*3b00*/  SHF.L.U32 R108, R6, 0x1, RZ ;  /* 0x00000001066c7819 */ /* 0x000fe400000006ff */
[----:B------:R-:W-:Y:S02]  /*3b10*/  LEA.HI.SX32 R6, R149, R36, 0x1b ;  /* 0x0000002495067211 */ /* 0x000fe400078fdaff */
[C---:B0-----:R-:W-:Y:S01]  /*3b20*/  IADD3 R19, R36.reuse, 0x80, RZ ;  /* 0x0000008024137810 */ /* 0x041fe20007ffe0ff */
[----:B------:R-:W-:Y:S01]  /*3b30*/  LDS.U16 R131, [R108] ;  /* 0x000000006c837984 */ /* 0x000fe20000000400 */
[----:B------:R-:W-:-:S02]  /*3b40*/  IADD3 R149, R36, 0x60, RZ ;  /* 0x0000006024957810 */ /* 0x000fc40007ffe0ff */
[-C--:B------:R-:W-:Y:S01]  /*3b50*/  LEA.HI.SX32 R54, R36, R36.reuse, 0x1b ;  /* 0x0000002424367211 */ /* 0x080fe200078fdaff */
[----:B------:R-:W0:Y:S01]  /*3b60*/  LDS.U16 R129, [R108+0x2] ;  /* 0x000002006c817984 */ /* 0x000e220000000400 */
[-C--:B------:R-:W-:Y:S02]  /*3b70*/  LEA.HI.SX32 R50, R53, R36.reuse, 0x1b ;  /* 0x0000002435327211 */ /* 0x080fe400078fdaff */
[-C--:B------:R-:W-:Y:S01]  /*3b80*/  LEA.HI.SX32 R56, R19, R36.reuse, 0x1b ;  /* 0x0000002413387211 */ /* 0x080fe200078fdaff */
[----:B------:R-:W1:Y:S01]  /*3b90*/  LDS.U16 R123, [R108+0x4] ;  /* 0x000004006c7b7984 */ /* 0x000e620000000400 */
[----:B------:R-:W-:Y:S02]  /*3ba0*/  LEA.HI.SX32 R149, R149, R36, 0x1b ;  /* 0x0000002495957211 */ /* 0x000fe400078fdaff */
[----:B------:R-:W-:Y:S01]  /*3bb0*/  SHF.L.U32 R54, R54, 0x1, RZ ;  /* 0x0000000136367819 */ /* 0x000fe200000006ff */
[----:B------:R-:W0:Y:S01]  /*3bc0*/  LDS.U16 R121, [R108+0x6] ;  /* 0x000006006c797984 */ /* 0x000e220000000400 */
[----:B------:R-:W-:-:S02]  /*3bd0*/  SHF.L.U32 R53, R6, 0x1, RZ ;  /* 0x0000000106357819 */ /* 0x000fc400000006ff */
[----:B------:R-:W-:Y:S01]  /*3be0*/  SHF.L.U32 R50, R50, 0x1, RZ ;  /* 0x0000000132327819 */ /* 0x000fe200000006ff */
[----:B------:R-:W-:Y:S01]  /*3bf0*/  LDS.U16 R115, [R108+0x8] ;  /* 0x000008006c737984 */ /* 0x000fe20000000400 */
[----:B------:R-:W-:Y:S02]  /*3c00*/  SHF.L.U32 R52, R149, 0x1, RZ ;  /* 0x0000000195347819 */ /* 0x000fe400000006ff */
[----:B------:R-:W-:Y:S01]  /*3c10*/  ISETP.NE.AND P0, PT, R166, RZ, PT ;  /* 0x000000ffa600720c */ /* 0x000fe20003f05270 */
[----:B------:R-:W0:Y:S01]  /*3c20*/  LDS.U16 R117, [R108+0xa] ;  /* 0x00000a006c757984 */ /* 0x000e220000000400 */
[C---:B------:R-:W-:Y:S02]  /*3c30*/  IADD3 R149, R36.reuse, 0xa0, RZ ;  /* 0x000000a024957810 */ /* 0x040fe40007ffe0ff */
[----:B------:R-:W-:Y:S01]  /*3c40*/  IADD3 R155, R36, 0xc0, RZ ;  /* 0x000000c0249b7810 */ /* 0x000fe20007ffe0ff */
[----:B------:R-:W0:Y:S01]  /*3c50*/  LDS.U16 R111, [R108+0xc] ;  /* 0x00000c006c6f7984 */ /* 0x000e220000000400 */
[----:B------:R-:W-:-:S03]  /*3c60*/  ISETP.LT.OR P2, PT, R168, 0x2, P0 ;  /* 0x00000002a800780c */ /* 0x000fc60000741670 */
[----:B------:R-:W0:Y:S04]  /*3c70*/  LDS.U16 R113, [R108+0xe] ;  /* 0x00000e006c717984 */ /* 0x000e280000000400 */
[----:B------:R-:W-:Y:S04]  /*3c80*/  LDS.U16 R135, [R108+0x10] ;  /* 0x000010006c877984 */ /* 0x000fe80000000400 */
[----:B------:R-:W2:Y:S04]  /*3c90*/  LDS.U16 R133, [R108+0x12] ;  /* 0x000012006c857984 */ /* 0x000ea80000000400 */
[----:B------:R-:W2:Y:S04]  /*3ca0*/  LDS.U16 R139, [R108+0x14] ;  /* 0x000014006c8b7984 */ /* 0x000ea80000000400 */
[----:B------:R-:W2:Y:S04]  /*3cb0*/  LDS.U16 R141, [R108+0x16] ;  /* 0x000016006c8d7984 */ /* 0x000ea80000000400 */
[----:B------:R-:W-:Y:S04]  /*3cc0*/  LDS.U16 R147, [R108+0x18] ;  /* 0x000018006c937984 */ /* 0x000fe80000000400 */
[----:B------:R-:W2:Y:S04]  /*3cd0*/  LDS.U16 R145, [R108+0x1a] ;  /* 0x00001a006c917984 */ /* 0x000ea80000000400 */
[----:B------:R-:W-:Y:S04]  /*3ce0*/  LDS.U16 R151, [R108+0x1c] ;  /* 0x00001c006c977984 */ /* 0x000fe80000000400 */
[----:B------:R-:W2:Y:S01]  /*3cf0*/  LDS.U16 R153, [R108+0x1e] ;  /* 0x00001e006c997984 */ /* 0x000ea20000000400 */
[----:B------:R-:W-:-:S02]  /*3d00*/  LEA.HI.SX32 R122, R149, R36, 0x1b ;  /* 0x00000024957a7211 */ /* 0x000fc400078fdaff */
[----:B------:R-:W-:Y:S02]  /*3d10*/  ISETP.NE.AND P1, PT, R34, RZ, PT ;  /* 0x000000ff2200720c */ /* 0x000fe40003f25270 */
[----:B------:R-:W-:Y:S02]  /*3d20*/  LEA.HI.SX32 R155, R155, R36, 0x1b ;  /* 0x000000249b9b7211 */ /* 0x000fe400078fdaff */
[----:B------:R-:W-:Y:S01]  /*3d30*/  SHF.L.U32 R56, R56, 0x1, RZ ;  /* 0x0000000138387819 */ /* 0x000fe200000006ff */
[----:B0-----:R-:W-:Y:S02]  /*3d40*/  HADD2.F32 R129, -RZ, R129.H0_H0 ;  /* 0x20000081ff817230 */ /* 0x001fe40000004100 */
[----:B------:R-:W-:Y:S02]  /*3d50*/  HADD2.F32 R131, -RZ, R131.H0_H0 ;  /* 0x20000083ff837230 */ /* 0x000fe40000004100 */
[----:B-1----:R-:W-:Y:S02]  /*3d60*/  HADD2.F32 R123, -RZ, R123.H0_H0 ;  /* 0x2000007bff7b7230 */ /* 0x002fe40000004100 */
[----:B------:R-:W-:-:S03]  /*3d70*/  HADD2.F32 R121, -RZ, R121.H0_H0 ;  /* 0x20000079ff797230 */ /* 0x000fc60000004100 */
[C---:B------:R-:W-:Y:S02]  /*3d80*/  FMUL.FTZ R144, R84.reuse, R123 ;  /* 0x0000007b54907220 */ /* 0x040fe40000410000 */
[----:B------:R-:W-:Y:S01]  /*3d90*/  FMUL.FTZ R142, R84, R121 ;  /* 0x00000079548e7220 */ /* 0x000fe20000410000 */
[----:B------:R-:W-:Y:S02]  /*3da0*/  HADD2.F32 R117, -RZ, R117.H0_H0 ;  /* 0x20000075ff757230 */ /* 0x000fe40000004100 */
[----:B------:R-:W-:-:S03]  /*3db0*/  HADD2.F32 R115, -RZ, R115.H0_H0 ;  /* 0x20000073ff737230 */ /* 0x000fc60000004100 */
[C---:B------:R-:W-:Y:S02]  /*3dc0*/  FMUL.FTZ R176, R82.reuse, R117 ;  /* 0x0000007552b07220 */ /* 0x040fe40000410000 */
[----:B------:R-:W-:Y:S01]  /*3dd0*/  FMUL.FTZ R148, R82, R115 ;  /* 0x0000007352947220 */ /* 0x000fe20000410000 */
[----:B------:R-:W-:Y:S01]  /*3de0*/  HADD2.F32 R111, -RZ, R111.H0_H0 ;  /* 0x2000006fff6f7230 */ /* 0x000fe20000004100 */
[----:B--2---:R-:W-:Y:S02]  /*3df0*/  FMUL.FTZ R19, R2, 1.4426950216293334961 ;  /* 0x3fb8aa3b02137820 */ /* 0x004fe40000410000 */
[C---:B------:R-:W-:Y:S02]  /*3e00*/  FMUL.FTZ R18, R86.reuse, R3 ;  /* 0x0000000356127220 */ /* 0x040fe40000410000 */
[----:B------:R-:W-:Y:S02]  /*3e10*/  FMUL.FTZ R6, R86, R19 ;  /* 0x0000001356067220 */ /* 0x000fe40000410000 */
[----:B------:R-:W-:Y:S01]  /*3e20*/  FMUL.RZ R18, R18, 0.15915493667125701904 ;  /* 0x3e22f98312127820 */ /* 0x000fe2000040c000 */
[----:B---3--:R0:W-:Y:S03]  /*3e30*/  STS.U16 [R54+0x420], R55 ;  /* 0x0004203736007388 */ /* 0x0081e60000000400 */
[----:B------:R-:W-:Y:S01]  /*3e40*/  MUFU.EX2 R6, R6 ;  /* 0x0000000600067308 */ /* 0x000fe20000000800 */
[----:B----4-:R1:W-:Y:S04]  /*3e50*/  STS.U16 [R53+0x460], R70 ;  /* 0x0004604635007388 */ /* 0x0103e80000000400 */
[----:B------:R2:W-:Y:S01]  /*3e60*/  STS.U16 [R50+0x4a0], R69 ;  /* 0x0004a04532007388 */ /* 0x0005e20000000400 */
[----:B0-----:R-:W-:-:S02]  /*3e70*/  IADD3 R55, R36, 0xe0, RZ ;  /* 0x000000e024377810 */ /* 0x001fc40007ffe0ff */
[----:B------:R-:W0:Y:S01]  /*3e80*/  MUFU.COS R149, R18 ;  /* 0x0000001200957308 */ /* 0x000e220000000000 */
[----:B------:R3:W-:Y:S01]  /*3e90*/  STS.U16 [R52+0x4e0], R21 ;  /* 0x0004e01534007388 */ /* 0x0007e20000000400 */
[----:B-1----:R-:W-:Y:S02]  /*3ea0*/  LEA.HI.SX32 R70, R55, R36, 0x1b ;  /* 0x0000002437467211 */ /* 0x002fe400078fdaff */
[----:B------:R-:W-:Y:S02]  /*3eb0*/  SHF.L.U32 R55, R122, 0x1, RZ ;  /* 0x000000017a377819 */ /* 0x000fe400000006ff */
[----:B--2---:R-:W-:Y:S02]  /*3ec0*/  SHF.L.U32 R69, R155, 0x1, RZ ;  /* 0x000000019b457819 */ /* 0x004fe400000006ff */
[----:B---3--:R1:W2:Y:S01]  /*3ed0*/  MUFU.SIN R21, R18 ;  /* 0x0000001200157308 */ /* 0x0082a20000000400 */
[----:B------:R-:W-:Y:S01]  /*3ee0*/  SHF.L.U32 R70, R70, 0x1, RZ ;  /* 0x0000000146467819 */ /* 0x000fe200000006ff */
[----:B------:R-:W-:Y:S04]  /*3ef0*/  STS.U16 [R56+0x520], R119 ;  /* 0x0005207738007388 */ /* 0x000fe80000000400 */
[----:B------:R-:W-:Y:S04]  /*3f00*/  STS.U16 [R55+0x560], R20 ;  /* 0x0005601437007388 */ /* 0x000fe80000000400 */
[----:B------:R3:W-:Y:S01]  /*3f10*/  STS.U16 [R69+0x5a0], R110 ;  /* 0x0005a06e45007388 */ /* 0x0007e20000000400 */
[----:B-1----:R-:W-:-:S03]  /*3f20*/  LEA R18, R90, R73, 0x8 ;  /* 0x000000495a127211 */ /* 0x002fc600078e40ff */
[----:B------:R-:W-:Y:S01]  /*3f30*/  STS.U16 [R70+0x5e0], R125 ;  /* 0x0005e07d46007388 */ /* 0x000fe20000000400 */
[----:B------:R-:W-:-:S03]  /*3f40*/  @P1 IADD3 R18, R34, 0x200, RZ ;  /* 0x0000020022121810 */ /* 0x000fc60007ffe0ff */
[----:B------:R1:W-:Y:S01]  /*3f50*/  STS.U16 [R5+0x620], R112 ;  /* 0x0006207005007388 */ /* 0x0003e20000000400 */
[----:B---3--:R-:W-:-:S03]  /*3f60*/  @!P2 IADD3 R110, R168, -0x2, RZ ;  /* 0xfffffffea86ea810 */ /* 0x008fc60007ffe0ff */
[----:B------:R3:W-:Y:S01]  /*3f70*/  STS.U16 [R7+0x660], R114 ;  /* 0x0006607207007388 */ /* 0x0007e20000000400 */
[C---:B0-----:R-:W-:Y:S02]  /*3f80*/  FMUL.FTZ R20, R6.reuse, R149 ;  /* 0x0000009506147220 */ /* 0x041fe40000410000 */
[----:B--2---:R-:W-:Y:S02]  /*3f90*/  FMUL.FTZ R21, R6, R21 ;  /* 0x0000001506157220 */ /* 0x004fe40000410000 */
[----:B-1----:R-:W-:Y:S01]  /*3fa0*/  @!P2 IMAD R5, R110, c[0x0][0x16c], R73 ;  /* 0x00005b006e05aa24 */ /* 0x002fe200078e0249 */
[----:B------:R-:W-:Y:S01]  /*3fb0*/  STS.U16 [R23+0x6a0], R116 ;  /* 0x0006a07417007388 */ /* 0x000fe20000000400 */
[----:B------:R-:W-:-:S03]  /*3fc0*/  SHF.L.U32 R110, R18, 0x3, RZ ;  /* 0x00000003126e7819 */ /* 0x000fc600000006ff */
[----:B------:R0:W-:Y:S04]  /*3fd0*/  STS.U16 [R4+0x6e0], R127 ;  /* 0x0006e07f04007388 */ /* 0x0001e80000000400 */
[----:B------:R-:W-:Y:S04]  /*3fe0*/  STS.U16 [R25+0x720], R118 ;  /* 0x0007207619007388 */ /* 0x000fe80000000400 */
[----:B------:R1:W-:Y:S04]  /*3ff0*/  STS.U16 [R22+0x760], R137 ;  /* 0x0007608916007388 */ /* 0x0003e80000000400 */
[----:B------:R-:W-:Y:S04]  /*4000*/  STS.U16 [R109+0x7a0], R120 ;  /* 0x0007a0786d007388 */ /* 0x000fe80000000400 */
[----:B------:R-:W-:Y:S01]  /*4010*/  STS.U16 [R24+0x7e0], R143 ;  /* 0x0007e08f18007388 */ /* 0x000fe20000000400 */
[----:B------:R-:W-:-:S06]  /*4020*/  NOP ;  /* 0x0000000000007918 */ /* 0x000fcc0000000000 */
[----:B------:R-:W2:Y:S04]  /*4030*/  LDS.U16 R140, [R108+0x420] ;  /* 0x000420006c8c7984 */ /* 0x000ea80000000400 */
        /* <DEDUP_REMOVED lines=8> */
[----:B------:R-:W2:Y:S04]  /*40c0*/  LDS.U16 R167, [R108+0x432] ;  /* 0x000432006ca77984 */ /* 0x000ea80000000400 */
[----:B------:R-:W2:Y:S04]  /*40d0*/  LDS.U16 R169, [R108+0x434] ;  /* 0x000434006ca97984 */ /* 0x000ea80000000400 */
[----:B------:R-:W2:Y:S04]  /*40e0*/  LDS.U16 R171, [R108+0x436] ;  /* 0x000436006cab7984 */ /* 0x000ea80000000400 */
[----:B------:R-:W2:Y:S04]  /*40f0*/  LDS.U16 R173, [R108+0x438] ;  /* 0x000438006cad7984 */ /* 0x000ea80000000400 */
[----:B------:R-:W2:Y:S04]  /*4100*/  LDS.U16 R24, [R108+0x43a] ;  /* 0x00043a006c187984 */ /* 0x000ea80000000400 */
[----:B------:R-:W2:Y:S04]  /*4110*/  LDS.U16 R25, [R108+0x43c] ;  /* 0x00043c006c197984 */ /* 0x000ea80000000400 */
[----:B------:R1:W2:Y:S04]  /*4120*/  LDS.U16 R175, [R108+0x43e] ;  /* 0x00043e006caf7984 */ /* 0x0002a80000000400 */
[----:B------:R2:W-:Y:S01]  /*4130*/  STS.64 [R110+0x1d10], R20 ;  /* 0x001d10146e007388 */ /* 0x0005e20000000a00 */
[----:B---3--:R-:W-:Y:S01]  /*4140*/  CS2R R6, SRZ ;  /* 0x0000000000067805 */ /* 0x008fe2000001ff00 */
[----:B0-----:R-:W-:-:S02]  /*4150*/  @!P2 IMAD.WIDE R4, R5, 0x10, R16 ;  /* 0x000000100504a825 */ /* 0x001fc400078e0210 */
[----:B------:R-:W-:Y:S02]  /*4160*/  BAR.SYNC.DEFER_BLOCKING 0x0 ;  /* 0x0000000000007b1d */ /* 0x000fe40000010000 */
[-C--:B------:R-:W-:Y:S02]  /*4170*/  FMUL.FTZ R18, R84, R3.reuse ;  /* 0x0000000354127220 */ /* 0x080fe40000410000 */
[----:B-1----:R-:W-:Y:S02]  /*4180*/  FMUL.FTZ R22, R82, R3 ;  /* 0x0000000352167220 */ /* 0x002fe40000410000 */
[----:B------:R-:W-:Y:S02]  /*4190*/  FMUL.RZ R112, R18, 0.15915493667125701904 ;  /* 0x3e22f98312707820 */ /* 0x000fe4000040c000 */
[----:B------:R-:W-:Y:S02]  /*41a0*/  FMUL.FTZ R18, R84, R19 ;  /* 0x0000001354127220 */ /* 0x000fe40000410000 */
[----:B------:R-:W-:Y:S01]  /*41b0*/  FMUL.RZ R108, R22, 0.15915493667125701904 ;  /* 0x3e22f983166c7820 */ /* 0x000fe2000040c000 */
[----:B------:R-:W-:Y:S01]  /*41c0*/  MUFU.SIN R23, R112 ;  /* 0x0000007000177308 */ /* 0x000fe20000000400 */
[----:B------:R0:W5:Y:S07]  /*41d0*/  @!P2 LDG.E.64 R6, [R4.64+0x8] ;  /* 0x0000080a0406a981 */ /* 0x00016e000c1e1b00 */
[----:B------:R-:W-:Y:S01]  /*41e0*/  MUFU.COS R109, R112 ;  /* 0x00000070006d7308 */ /* 0x000fe20000000000 */
[----:B0-----:R-:W-:-:S02]  /*41f0*/  FMUL.FTZ R5, R80, R3 ;  /* 0x0000000350057220 */ /* 0x001fc40000410000 */
[----:B------:R-:W-:-:S05]  /*4200*/  FMUL.FTZ R4, R82, R19 ;  /* 0x0000001352047220 */ /* 0x000fca0000410000 */
[----:B------:R-:W0:Y:S01]  /*4210*/  MUFU.EX2 R18, R18 ;  /* 0x0000001200127308 */ /* 0x000e220000000800 */
[----:B--2---:R-:W-:Y:S02]  /*4220*/  FMUL.RZ R110, R5, 0.15915493667125701904 ;  /* 0x3e22f983056e7820 */ /* 0x004fe4000040c000 */
[----:B------:R-:W-:-:S05]  /*4230*/  FMUL.FTZ R5, R80, R19 ;  /* 0x0000001350057220 */ /* 0x000fca0000410000 */
[----:B------:R-:W-:Y:S01]  /*4240*/  MUFU.SIN R119, R108 ;  /* 0x0000006c00777308 */ /* 0x000fe20000000400 */
[----:B------:R-:W-:-:S07]  /*4250*/  FMUL.FTZ R22, R78, R3 ;  /* 0x000000034e167220 */ /* 0x000fce0000410000 */
[----:B------:R-:W-:Y:S08]  /*4260*/  MUFU.COS R125, R108 ;  /* 0x0000006c007d7308 */ /* 0x000ff00000000000 */
[----:B------:R-:W1:Y:S08]  /*4270*/  MUFU.EX2 R4, R4 ;  /* 0x0000000400047308 */ /* 0x000e700000000800 */
[----:B------:R-:W-:Y:S08]  /*4280*/  MUFU.SIN R112, R110 ;  /* 0x0000006e00707308 */ /* 0x000ff00000000400 */
[----:B------:R2:W-:Y:S08]  /*4290*/  MUFU.COS R114, R110 ;  /* 0x0000006e00727308 */ /* 0x0005f00000000000 */
[----:B------:R-:W3:Y:S01]  /*42a0*/  MUFU.EX2 R5, R5 ;  /* 0x0000000500057308 */ /* 0x000ee20000000800 */
[----:B------:R-:W-:-:S02]  /*42b0*/  FMUL.RZ R118, R22, 0.15915493667125701904 ;  /* 0x3e22f98316767820 */ /* 0x000fc4000040c000 */
[----:B------:R-:W-:Y:S01]  /*42c0*/  FMUL.FTZ R116, R74, R3 ;  /* 0x000000034a747220 */ /* 0x000fe20000410000 */
[----:B------:R-:W-:Y:S01]  /*42d0*/  HADD2.F32 R127, -RZ, R170.H0_H0 ;  /* 0x200000aaff7f7230 */ /* 0x000fe20000004100 */
[C---:B0-----:R-:W-:Y:S02]  /*42e0*/  FMUL.FTZ R122, R18.reuse, R109 ;  /* 0x0000006d127a7220 */ /* 0x041fe40000410000 */
[----:B------:R-:W-:Y:S01]  /*42f0*/  FMUL.FTZ R120, R18, R23 ;  /* 0x0000001712787220 */ /* 0x000fe20000410000 */
[----:B------:R-:W-:Y:S01]  /*4300*/  MUFU.SIN R137, R118 ;  /* 0x0000007600897308 */ /* 0x000fe20000000400 */
[----:B------:R-:W-:Y:S02]  /*4310*/  FMUL.FTZ R18, R86, R129 ;  /* 0x0000008156127220 */ /* 0x000fe40000410000 */
[----:B------:R-:W-:Y:S02]  /*4320*/  FMUL.FTZ R22, R78, R19 ;  /* 0x000000134e167220 */ /* 0x000fe40000410000 */
[----:B------:R-:W-:-:S02]  /*4330*/  FMUL.RZ R130, R116, 0.15915493667125701904 ;  /* 0x3e22f98374827820 */ /* 0x000fc4000040c000 */
[----:B--2---:R-:W-:Y:S01]  /*4340*/  FMUL.FTZ R110, R74, R19 ;  /* 0x000000134a6e7220 */ /* 0x004fe20000410000 */
[----:B------:R0:W-:Y:S01]  /*4350*/  MUFU.COS R143, R118 ;  /* 0x00000076008f7308 */ /* 0x0001e20000000000 */
[C---:B-1----:R-:W-:Y:S02]  /*4360*/  FMUL.FTZ R116, R4.reuse, R119 ;  /* 0x0000007704747220 */ /* 0x042fe40000410000 */
[----:B------:R-:W-:Y:S02]  /*4370*/  FMUL.FTZ R161, R127, R18 ;  /* 0x000000127fa17220 */ /* 0x000fe40000410000 */
[C---:B---3--:R-:W-:Y:S02]  /*4380*/  FMUL.FTZ R114, R5.reuse, R114 ;  /* 0x0000007205727220 */ /* 0x048fe40000410000 */
[----:B0-----:R-:W-:Y:S02]  /*4390*/  FMUL.FTZ R118, R4, R125 ;  /* 0x0000007d04767220 */ /* 0x001fe40000410000 */
[----:B------:R-:W-:Y:S01]  /*43a0*/  FMUL.FTZ R4, R86, R131 ;  /* 0x0000008356047220 */ /* 0x000fe20000410000 */
[----:B------:R-:W-:Y:S01]  /*43b0*/  MUFU.EX2 R128, R110 ;  /* 0x0000006e00807308 */ /* 0x000fe20000000800 */
[----:B------:R-:W-:-:S02]  /*43c0*/  FMUL.FTZ R112, R5, R112 ;  /* 0x0000007005707220 */ /* 0x000fc40000410000 */
[----:B------:R-:W-:Y:S02]  /*43d0*/  FMUL.FTZ R163, R127, R4 ;  /* 0x000000047fa37220 */ /* 0x000fe40000410000 */
[----:B------:R-:W-:-:S03]  /*43e0*/  FMUL.FTZ R4, R120, R161 ;  /* 0x000000a178047220 */ /* 0x000fc60000410000 */
[----:B------:R-:W0:Y:S01]  /*43f0*/  MUFU.COS R5, R130 ;  /* 0x0000008200057308 */ /* 0x000e220000000000 */
[----:B------:R-:W-:Y:S01]  /*4400*/  HADD2.F32 R125, -RZ, R60.H0_H0 ;  /* 0x2000003cff7d7230 */ /* 0x000fe20000004100 */
[----:B------:R-:W-:-:S06]  /*4410*/  FMUL.FTZ R18, R120, R163 ;  /* 0x000000a378127220 */ /* 0x000fcc0000410000 */
[----:B------:R-:W1:Y:S01]  /*4420*/  MUFU.EX2 R22, R22 ;  /* 0x0000001600167308 */ /* 0x000e620000000800 */
[----:B------:R-:W-:Y:S02]  /*4430*/  FFMA.FTZ R4, R122, R163, -R4 ;  /* 0x000000a37a047223 */ /* 0x000fe40000010804 */
[----:B------:R-:W-:-:S05]  /*4440*/  FMUL.FTZ R108, R76, R3 ;  /* 0x000000034c6c7220 */ /* 0x000fca0000410000 */
[----:B------:R0:W2:Y:S01]  /*4450*/  MUFU.SIN R23, R130 ;  /* 0x0000008200177308 */ /* 0x0000a20000000400 */
[----:B------:R-:W-:Y:S02]  /*4460*/  FFMA.FTZ R18, R122, R161, R18 ;  /* 0x000000a17a127223 */ /* 0x000fe40000010012 */
[C---:B------:R-:W-:Y:S02]  /*4470*/  FFMA.FTZ R109, R125.reuse, R144, R4 ;  /* 0x000000907d6d7223 */ /* 0x040fe40000010004 */
[----:B------:R-:W-:Y:S02]  /*4480*/  FMUL.RZ R124, R108, 0.15915493667125701904 ;  /* 0x3e22f9836c7c7820 */ /* 0x000fe4000040c000 */
[----:B------:R-:W-:Y:S02]  /*4490*/  FMUL.FTZ R108, R76, R19 ;  /* 0x000000134c6c7220 */ /* 0x000fe40000410000 */
[----:B------:R-:W-:Y:S02]  /*44a0*/  FFMA.FTZ R119, R125, R142, R18 ;  /* 0x0000008e7d777223 */ /* 0x000fe40000010012 */
[----:B------:R-:W-:Y:S01]  /*44b0*/  FMUL.FTZ R18, R116, R109 ;  /* 0x0000006d74127220 */ /* 0x000fe20000410000 */
[----:B------:R3:W-:Y:S01]  /*44c0*/  MUFU.EX2 R126, R108 ;  /* 0x0000006c007e7308 */ /* 0x0007e20000000800 */
[----:B0-----:R-:W-:-:S02]  /*44d0*/  FMUL.FTZ R130, R128, R5 ;  /* 0x0000000580827220 */ /* 0x001fc40000410000 */
[----:B-1----:R-:W-:Y:S02]  /*44e0*/  FMUL.FTZ R110, R22, R143 ;  /* 0x0000008f166e7220 */ /* 0x002fe40000410000 */
[----:B------:R-:W-:Y:S02]  /*44f0*/  FMUL.FTZ R5, R116, R119 ;  /* 0x0000007774057220 */ /* 0x000fe40000410000 */
[----:B------:R-:W-:Y:S02]  /*4500*/  FMUL.FTZ R4, R20, R120 ;  /* 0x0000007814047220 */ /* 0x000fe40000410000 */
[----:B---3--:R-:W-:Y:S02]  /*4510*/  FMUL.FTZ R108, R22, R137 ;  /* 0x00000089166c7220 */ /* 0x008fe40000410000 */
[----:B------:R-:W-:Y:S01]  /*4520*/  FFMA.FTZ R22, R118, R119, R18 ;  /* 0x0000007776167223 */ /* 0x000fe20000010012 */
[----:B------:R-:W-:Y:S01]  /*4530*/  HADD2.F32 R119, -RZ, R61.H0_H0 ;  /* 0x2000003dff777230 */ /* 0x000fe20000004100 */
[----:B--2---:R-:W-:Y:S01]  /*4540*/  FMUL.FTZ R128, R128, R23 ;  /* 0x0000001780807220 */ /* 0x004fe20000410000 */
[----:B------:R-:W0:Y:S01]  /*4550*/  MUFU.COS R155, R124 ;  /* 0x0000007c009b7308 */ /* 0x000e220000000000 */
[----:B------:R-:W-:-:S02]  /*4560*/  FFMA.FTZ R109, R118, R109, -R5 ;  /* 0x0000006d766d7223 */ /* 0x000fc40000010805 */
[C---:B------:R-:W-:Y:S02]  /*4570*/  FMUL.FTZ R5, R21.reuse, R120 ;  /* 0x0000007815057220 */ /* 0x040fe40000410000 */
[----:B------:R-:W-:Y:S02]  /*4580*/  FFMA.FTZ R23, R21, R122, R4 ;  /* 0x0000007a15177223 */ /* 0x000fe40000010004 */
[----:B------:R-:W-:Y:S01]  /*4590*/  FMUL.FTZ R4, R72, R3 ;  /* 0x0000000348047220 */ /* 0x000fe20000410000 */
[----:B------:R0:W1:Y:S01]  /*45a0*/  MUFU.SIN R149, R124 ;  /* 0x0000007c00957308 */ /* 0x0000620000000400 */
[----:B------:R-:W-:Y:S02]  /*45b0*/  FFMA.FTZ R143, R119, R176, R22 ;  /* 0x000000b0778f7223 */ /* 0x000fe40000010016 */
[----:B------:R-:W-:Y:S02]  /*45c0*/  FFMA.FTZ R5, R20, R122, -R5 ;  /* 0x0000007a14057223 */ /* 0x000fe40000010805 */
[----:B------:R-:W-:-:S02]  /*45d0*/  FMUL.FTZ R18, R116, R23 ;  /* 0x0000001774127220 */ /* 0x000fc40000410000 */
[----:B------:R-:W-:Y:S02]  /*45e0*/  FMUL.RZ R132, R4, 0.15915493667125701904 ;  /* 0x3e22f98304847820 */ /* 0x000fe4000040c000 */
[----:B------:R-:W-:Y:S02]  /*45f0*/  FFMA.FTZ R109, R119, R148, R109 ;  /* 0x00000094776d7223 */ /* 0x000fe4000001006d */
[----:B------:R-:W-:Y:S01]  /*4600*/  FMUL.FTZ R4, R112, R143 ;  /* 0x0000008f70047220 */ /* 0x000fe20000410000 */
[----:B------:R-:W-:Y:S01]  /*4610*/  HADD2.F32 R113, -RZ, R113.H0_H0 ;  /* 0x20000071ff717230 */ /* 0x000fe20000004100 */
[----:B------:R-:W-:Y:S02]  /*4620*/  FMUL.FTZ R19, R72, R19 ;  /* 0x0000001348137220 */ /* 0x000fe40000410000 */
[-C--:B------:R-:W-:Y:S02]  /*4630*/  FFMA.FTZ R137, R118, R5.reuse, -R18 ;  /* 0x0000000576897223 */ /* 0x080fe40000010812 */
[----:B------:R-:W-:-:S02]  /*4640*/  FMUL.FTZ R5, R116, R5 ;  /* 0x0000000574057220 */ /* 0x000fc40000410000 */
[-C--:B------:R-:W-:Y:S02]  /*4650*/  FMUL.FTZ R22, R112, R109.reuse ;  /* 0x0000006d70167220 */ /* 0x080fe40000410000 */
[----:B------:R-:W-:Y:S01]  /*4660*/  FFMA.FTZ R18, R114, R109, -R4 ;  /* 0x0000006d72127223 */ /* 0x000fe20000010804 */
[----:B------:R-:W-:Y:S01]  /*4670*/  HADD2.F32 R109, -RZ, R62.H0_H0 ;  /* 0x2000003eff6d7230 */ /* 0x000fe20000004100 */
[----:B------:R-:W-:Y:S01]  /*4680*/  FMUL.FTZ R152, R80, R111 ;  /* 0x0000006f50987220 */ /* 0x000fe20000410000 */
[----:B------:R-:W-:Y:S01]  /*4690*/  MUFU.EX2 R19, R19 ;  /* 0x0000001300137308 */ /* 0x000fe20000000800 */
[----:B------:R-:W-:Y:S02]  /*46a0*/  FFMA.FTZ R5, R118, R23, R5 ;  /* 0x0000001776057223 */ /* 0x000fe40000010005 */
[----:B------:R-:W-:Y:S02]  /*46b0*/  FFMA.FTZ R22, R114, R143, R22 ;  /* 0x0000008f72167223 */ /* 0x000fe40000010016 */
[----:B------:R-:W-:-:S03]  /*46c0*/  FMUL.FTZ R180, R80, R113 ;  /* 0x0000007150b47220 */ /* 0x000fc60000410000 */
[----:B------:R-:W2:Y:S01]  /*46d0*/  MUFU.COS R136, R132 ;  /* 0x0000008400887308 */ /* 0x000ea20000000000 */
[C---:B0-----:R-:W-:Y:S02]  /*46e0*/  FMUL.FTZ R124, R126.reuse, R155 ;  /* 0x0000009b7e7c7220 */ /* 0x041fe40000410000 */
[----:B------:R-:W-:Y:S02]  /*46f0*/  FFMA.FTZ R143, R109, R152, R18 ;  /* 0x000000986d8f7223 */ /* 0x000fe40000010012 */
[----:B-1----:R-:W-:-:S03]  /*4700*/  FMUL.FTZ R126, R126, R149 ;  /* 0x000000957e7e7220 */ /* 0x002fc60000410000 */
[----:B------:R-:W0:Y:S01]  /*4710*/  MUFU.SIN R134, R132 ;  /* 0x0000008400867308 */ /* 0x000e220000000400 */
[C---:B------:R-:W-:Y:S01]  /*4720*/  FMUL.FTZ R4, R112.reuse, R5 ;  /* 0x0000000570047220 */ /* 0x040fe20000410000 */
[----:B------:R-:W-:Y:S01]  /*4730*/  HADD2.F32 R133, -RZ, R133.H0_H0 ;  /* 0x20000085ff857230 */ /* 0x000fe20000004100 */
[----:B------:R-:W-:Y:S02]  /*4740*/  FFMA.FTZ R149, R109, R180, R22 ;  /* 0x000000b46d957223 */ /* 0x000fe40000010016 */
[----:B------:R-:W-:Y:S02]  /*4750*/  FMUL.FTZ R18, R112, R137 ;  /* 0x0000008970127220 */ /* 0x000fe40000410000 */
[----:B------:R-:W-:Y:S02]  /*4760*/  FMUL.FTZ R22, R108, R143 ;  /* 0x0000008f6c167220 */ /* 0x000fe40000410000 */
[----:B------:R-:W-:Y:S01]  /*4770*/  FFMA.FTZ R23, R114, R137, -R4 ;  /* 0x0000008972177223 */ /* 0x000fe20000010804 */
[----:B------:R-:W-:Y:S01]  /*4780*/  HADD2.F32 R135, -RZ, R135.H0_H0 ;  /* 0x20000087ff877230 */ /* 0x000fe20000004100 */
[----:B------:R-:W-:Y:S01]  /*4790*/  FMUL.FTZ R4, R108, R149 ;  /* 0x000000956c047220 */ /* 0x000fe20000410000 */
[----:B------:R-:W-:Y:S01]  /*47a0*/  HADD2.F32 R137, -RZ, R63.H0_H0 ;  /* 0x2000003fff897230 */ /* 0x000fe20000004100 */
[----:B------:R-:W-:-:S02]  /*47b0*/  FFMA.FTZ R5, R114, R5, R18 ;  /* 0x0000000572057223 */ /* 0x000fc40000010012 */
[----:B------:R-:W-:Y:S02]  /*47c0*/  FFMA.FTZ R22, R110, R149, R22 ;  /* 0x000000956e167223 */ /* 0x000fe40000010016 */
[----:B------:R-:W-:Y:S02]  /*47d0*/  FMUL.FTZ R178, R78, R133 ;  /* 0x000000854eb27220 */ /* 0x000fe40000410000 */
[----:B------:R-:W-:Y:S02]  /*47e0*/  FFMA.FTZ R143, R110, R143, -R4 ;  /* 0x0000008f6e8f7223 */ /* 0x000fe40000010804 */
[----:B------:R-:W-:Y:S02]  /*47f0*/  FMUL.FTZ R4, R108, R5 ;  /* 0x000000056c047220 */ /* 0x000fe40000410000 */
[----:B------:R-:W-:Y:S02]  /*4800*/  FMUL.FTZ R156, R78, R135 ;  /* 0x000000874e9c7220 */ /* 0x000fe40000410000 */
[----:B------:R-:W-:-:S02]  /*4810*/  FFMA.FTZ R149, R137, R178, R22 ;  /* 0x000000b289957223 */ /* 0x000fc40000010016 */
[C---:B--2---:R-:W-:Y:S02]  /*4820*/  FMUL.FTZ R136, R19.reuse, R136 ;  /* 0x0000008813887220 */ /* 0x044fe40000410000 */
[----:B0-----:R-:W-:Y:S02]  /*4830*/  FMUL.FTZ R134, R19, R134 ;  /* 0x0000008613867220 */ /* 0x001fe40000410000 */
        /* <DEDUP_REMOVED lines=14> */
[----:B------:R-:W-:Y:S02]  /*4920*/  FMUL.FTZ R4, R126, R23 ;  /* 0x000000177e047220 */ /* 0x000fe40000410000 */
[----:B------:R-:W-:Y:S01]  /*4930*/  FFMA.FTZ R149, R143, R160, R18 ;  /* 0x000000a08f957223 */ /* 0x000fe20000010012 */
[----:B------:R-:W-:Y:S01]  /*4940*/  HADD2.F32 R145, -RZ, R145.H0_H0 ;  /* 0x20000091ff917230 */ /* 0x000fe20000004100 */
[----:B------:R-:W-:Y:S01]  /*4950*/  FMUL.FTZ R18, R128, R155 ;  /* 0x0000009b80127220 */ /* 0x000fe20000410000 */
[----:B------:R-:W-:Y:S01]  /*4960*/  HADD2.F32 R147, -RZ, R147.H0_H0 ;  /* 0x20000093ff937230 */ /* 0x000fe20000004100 */
[-C--:B------:R-:W-:Y:S02]  /*4970*/  FMUL.FTZ R5, R126, R19.reuse ;  /* 0x000000137e057220 */ /* 0x080fe40000410000 */
[----:B------:R-:W-:-:S02]  /*4980*/  FFMA.FTZ R19, R124, R19, -R4 ;  /* 0x000000137c137223 */ /* 0x000fc40000010804 */
[-C--:B------:R-:W-:Y:S02]  /*4990*/  FFMA.FTZ R18, R130, R149.reuse, R18 ;  /* 0x0000009582127223 */ /* 0x080fe40000010012 */
[----:B------:R-:W-:Y:S01]  /*49a0*/  FMUL.FTZ R4, R128, R149 ;  /* 0x0000009580047220 */ /* 0x000fe20000410000 */
[----:B------:R-:W-:Y:S01]  /*49b0*/  HADD2.F32 R149, -RZ, R65.H0_H0 ;  /* 0x20000041ff957230 */ /* 0x000fe20000004100 */
[----:B------:R-:W-:Y:S02]  /*49c0*/  FFMA.FTZ R5, R124, R23, R5 ;  /* 0x000000177c057223 */ /* 0x000fe40000010005 */
[----:B------:R-:W-:Y:S02]  /*49d0*/  FMUL.FTZ R174, R74, R145 ;  /* 0x000000914aae7220 */ /* 0x000fe40000410000 */
[----:B------:R-:W-:Y:S02]  /*49e0*/  FFMA.FTZ R155, R130, R155, -R4 ;  /* 0x0000009b829b7223 */ /* 0x000fe40000010804 */
[----:B------:R-:W-:-:S02]  /*49f0*/  FMUL.FTZ R172, R74, R147 ;  /* 0x000000934aac7220 */ /* 0x000fc40000410000 */
[C---:B------:R-:W-:Y:S02]  /*4a00*/  FMUL.FTZ R4, R128.reuse, R5 ;  /* 0x0000000580047220 */ /* 0x040fe40000410000 */
[C---:B------:R-:W-:Y:S02]  /*4a10*/  FFMA.FTZ R23, R149.reuse, R174, R18 ;  /* 0x000000ae95177223 */ /* 0x040fe40000010012 */
[-C--:B------:R-:W-:Y:S01]  /*4a20*/  FMUL.FTZ R18, R128, R19.reuse ;  /* 0x0000001380127220 */ /* 0x080fe20000410000 */
[----:B------:R-:W-:Y:S01]  /*4a30*/  ISETP.NE.AND P2, PT, R34, 0x1f, PT ;  /* 0x0000001f2200780c */ /* 0x000fe20003f45270 */
[----:B------:R-:W-:Y:S02]  /*4a40*/  FFMA.FTZ R155, R149, R172, R155 ;  /* 0x000000ac959b7223 */ /* 0x000fe4000001009b */
[----:B------:R-:W-:Y:S01]  /*4a50*/  FFMA.FTZ R19, R130, R19, -R4 ;  /* 0x0000001382137223 */ /* 0x000fe20000010804 */
[----:B------:R-:W-:Y:S01]  /*4a60*/  HADD2.F32 R153, -RZ, R153.H0_H0 ;  /* 0x20000099ff997230 */ /* 0x000fe20000004100 */
[----:B------:R-:W-:-:S02]  /*4a70*/  FMUL.FTZ R4, R134, R23 ;  /* 0x0000001786047220 */ /* 0x000fc40000410000 */
[----:B------:R-:W-:Y:S02]  /*4a80*/  FFMA.FTZ R5, R130, R5, R18 ;  /* 0x0000000582057223 */ /* 0x000fe40000010012 */
[-C--:B------:R-:W-:Y:S02]  /*4a90*/  FMUL.FTZ R18, R134, R155.reuse ;  /* 0x0000009b86127220 */ /* 0x080fe40000410000 */
[C---:B------:R-:W-:Y:S01]  /*4aa0*/  FFMA.FTZ R4, R136.reuse, R155, -R4 ;  /* 0x0000009b88047223 */ /* 0x040fe20000010804 */
[----:B------:R-:W-:Y:S01]  /*4ab0*/  HADD2.F32 R155, -RZ, R66.H0_H0 ;  /* 0x20000042ff9b7230 */ /* 0x000fe20000004100 */
[----:B------:R-:W-:Y:S02]  /*4ac0*/  FFMA.FTZ R18, R136, R23, R18 ;  /* 0x0000001788127223 */ /* 0x000fe40000010012 */
[----:B------:R-:W-:Y:S02]  /*4ad0*/  FMUL.FTZ R179, R134, R5 ;  /* 0x0000000586b37220 */ /* 0x000fe40000410000 */
[----:B------:R-:W-:-:S02]  /*4ae0*/  FMUL.FTZ R132, R72, R153 ;  /* 0x0000009948847220 */ /* 0x000fc40000410000 */
[-C--:B------:R-:W-:Y:S02]  /*4af0*/  FFMA.FTZ R179, R136, R19.reuse, -R179 ;  /* 0x0000001388b37223 */ /* 0x080fe400000108b3 */
[----:B------:R-:W-:Y:S02]  /*4b00*/  FMUL.FTZ R22, R134, R19 ;  /* 0x0000001386167220 */ /* 0x000fe40000410000 */
[----:B------:R-:W-:Y:S02]  /*4b10*/  FFMA.FTZ R181, R155, R132, R18 ;  /* 0x000000849bb57223 */ /* 0x000fe40000010012 */
[----:B------:R0:W1:Y:S01]  /*4b20*/  @P2 LDS.64 R18, [R34.X8+0x2d18] ;  /* 0x002d180022122984 */ /* 0x0000620000008a00 */
[----:B------:R-:W-:Y:S01]  /*4b30*/  HADD2.F32 R151, -RZ, R151.H0_H0 ;  /* 0x20000097ff977230 */ /* 0x000fe20000004100 */
[----:B------:R-:W-:Y:S04]  /*4b40*/  BSSY B0, `(.L_x_11867) ;  /* 0x000000d000007945 */ /* 0x000fe80003800000 */
[----:B------:R-:W-:-:S04]  /*4b50*/  FMUL.FTZ R162, R72, R151 ;  /* 0x0000009748a27220 */ /* 0x000fc80000410000 */
[----:B------:R-:W-:Y:S01]  /*4b60*/  FFMA.FTZ R177, R155, R162, R4 ;  /* 0x000000a29bb17223 */ /* 0x000fe20000010004 */
[----:B------:R-:W-:Y:S05]  /*4b70*/  @P2 BRA `(.L_x_11868) ;  /* 0x0000009000002947 */ /* 0x000fea0003800000 */
[----:B0---4-:R-:W-:Y:S02]  /*4b80*/  ISETP.NE.AND P3, PT, R168, c[0x0][0x174], PT ;  /* 0x00005d00a8007a0c */ /* 0x011fe40003f65270 */
        /* <DEDUP_REMOVED lines=8> */
.L_x_11868:
[----:B0---4-:R-:W-:Y:S05]  /*4c10*/  BSYNC B0 ;  /* 0x0000000000007941 */ /* 0x011fea0003800000 */
.L_x_11867:
[----:B------:R-:W0:Y:S01]  /*4c20*/  SHFL.UP PT, R183, R181, 0x1, RZ ;  /* 0x04200000b5b77989 */ /* 0x000e2200000e00ff */
[----:B------:R-:W-:Y:S01]  /*4c30*/  FFMA.FTZ R22, R136, R5, R22 ;  /* 0x0000000588167223 */ /* 0x000fe20000010016 */
[----:B------:R-:W-:Y:S01]  /*4c40*/  ISETP.GE.AND P3, PT, R36, 0x1, PT ;  /* 0x000000012400780c */ /* 0x000fe20003f66270 */
[C---:B------:R-:W-:Y:S01]  /*4c50*/  IMAD R192, R164.reuse, c[0x0][0x2a0], RZ ;  /* 0x0000a800a4c07a24 */ /* 0x040fe200078e02ff */
[----:B------:R-:W2:Y:S01]  /*4c60*/  SHFL.UP PT, R23, R177, 0x1, RZ ;  /* 0x04200000b1177989 */ /* 0x000ea200000e00ff */
[----:B------:R-:W-:Y:S01]  /*4c70*/  MOV R187, c[0x0][0x2b8] ;  /* 0x0000ae0000bb7a02 */ /* 0x000fe20000000f00 */
[----:B------:R-:W-:Y:S01]  /*4c80*/  IMAD R194, R164, c[0x0][0x2c0], RZ ;  /* 0x0000b000a4c27a24 */ /* 0x000fe200078e02ff */
[----:B------:R-:W-:Y:S01]  /*4c90*/  MOV R190, c[0x0][0x2bc] ;  /* 0x0000af0000be7a02 */ /* 0x000fe20000000f00 */
[----:B------:R-:W3:Y:S01]  /*4ca0*/  SHFL.UP PT, R4, R179, 0x1, RZ ;  /* 0x04200000b3047989 */ /* 0x000ee200000e00ff */
[----:B------:R-:W-:Y:S01]  /*4cb0*/  MOV R185, c[0x0][0x298] ;  /* 0x0000a60000b97a02 */ /* 0x000fe20000000f00 */
[----:B------:R-:W-:Y:S01]  /*4cc0*/  HADD2.F32 R24, -RZ, R24.H0_H0 ;  /* 0x20000018ff187230 */ /* 0x000fe20000004100 */
[--C-:B------:R-:W-:Y:S01]  /*4cd0*/  SHF.R.U64 R189, R187, 0x1, R190.reuse ;  /* 0x00000001bbbd7819 */ /* 0x100fe200000012be */
[----:B------:R-:W4:Y:S01]  /*4ce0*/  SHFL.UP PT, R5, R22, 0x1, RZ ;  /* 0x0420000016057989 */ /* 0x000f2200000e00ff */
[----:B------:R-:W-:Y:S01]  /*4cf0*/  SHF.R.U32.HI R190, RZ, 0x1, R190 ;  /* 0x00000001ffbe7819 */ /* 0x000fe200000116be */
[----:B------:R-:W-:Y:S01]  /*4d00*/  HADD2.F32 R158, -RZ, R158.H0_H0 ;  /* 0x2000009eff9e7230 */ /* 0x000fe20000004100 */
[----:B------:R-:W-:Y:S01]  /*4d10*/  ISETP.GE.OR P0, PT, R168, c[0x0][0x174], P0 ;  /* 0x00005d00a8007a0c */ /* 0x000fe20000706670 */
[----:B------:R-:W-:Y:S01]  /*4d20*/  HADD2.F32 R154, -RZ, R154.H0_H0 ;  /* 0x2000009aff9a7230 */ /* 0x000fe20000004100 */
[----:B------:R-:W-:Y:S01]  /*4d30*/  BSSY B0, `(.L_x_11869) ;  /* 0x00000f9000007945 */ /* 0x000fe20003800000 */
[----:B------:R-:W-:-:S02]  /*4d40*/  HADD2.F32 R146, -RZ, R146.H0_H0 ;  /* 0x20000092ff927230 */ /* 0x000fc40000004100 */
[----:B------:R-:W-:Y:S01]  /*4d50*/  HADD2.F32 R150, -RZ, R150.H0_H0 ;  /* 0x20000096ff967230 */ /* 0x000fe20000004100 */
[C---:B0-----:R-:W-:Y:S02]  /*4d60*/  FMUL.FTZ R184, R22.reuse, R183 ;  /* 0x000000b716b87220 */ /* 0x041fe40000410000 */
[CC--:B--2---:R-:W-:Y:S02]  /*4d70*/  FMUL.FTZ R188, R22.reuse, R23.reuse ;  /* 0x0000001716bc7220 */ /* 0x0c4fe40000410000 */
[C---:B------:R-:W-:Y:S02]  /*4d80*/  FFMA.FTZ R186, R179.reuse, R23, -R184 ;  /* 0x00000017b3ba7223 */ /* 0x040fe400000108b8 */
[C---:B---3--:R-:W-:Y:S02]  /*4d90*/  FMUL.FTZ R184, R22.reuse, R4 ;  /* 0x0000000416b87220 */ /* 0x048fe40000410000 */
[C---:B------:R-:W-:Y:S02]  /*4da0*/  FFMA.FTZ R188, R179.reuse, R183, R188 ;  /* 0x000000b7b3bc7223 */ /* 0x040fe400000100bc */
[-C--:B----4-:R-:W-:Y:S01]  /*4db0*/  FFMA.FTZ R23, R179, R5.reuse, R184 ;  /* 0x00000005b3177223 */ /* 0x090fe200000100b8 */
[----:B------:R-:W-:Y:S01]  /*4dc0*/  MOV R184, c[0x0][0x29c] ;  /* 0x0000a70000b87a02 */ /* 0x000fe20000000f00 */
[----:B------:R-:W-:-:S02]  /*4dd0*/  FMUL.FTZ R5, R22, R5 ;  /* 0x0000000516057220 */ /* 0x000fc40000410000 */
[----:B------:R-:W-:Y:S01]  /*4de0*/  @P3 FADD.FTZ R181, R181, R188 ;  /* 0x000000bcb5b53221 */ /* 0x000fe20000010000 */
[--C-:B------:R-:W-:Y:S01]  /*4df0*/  SHF.R.U64 R185, R185, 0x1, R184.reuse ;  /* 0x00000001b9b97819 */ /* 0x100fe200000012b8 */
[----:B------:R-:W-:Y:S01]  /*4e00*/  @P3 FFMA.FTZ R179, R179, R4, -R5 ;  /* 0x00000004b3b33223 */ /* 0x000fe20000010805 */
[----:B------:R-:W-:Y:S01]  /*4e10*/  SHF.R.U32.HI R184, RZ, 0x1, R184 ;  /* 0x00000001ffb87819 */ /* 0x000fe200000116b8 */
[----:B------:R-:W-:Y:S01]  /*4e20*/  @P3 FADD.FTZ R177, R177, R186 ;  /* 0x000000bab1b13221 */ /* 0x000fe20000010000 */
[----:B------:R-:W-:Y:S01]  /*4e30*/  FSEL R183, R22, R23, !P3 ;  /* 0x0000001716b77208 */ /* 0x000fe20005800000 */
[-C--:B------:R-:W-:Y:S01]  /*4e40*/  IMAD R4, R190, R29.reuse, RZ ;  /* 0x0000001dbe047224 */ /* 0x080fe200078e02ff */
[----:B------:R-:W-:Y:S01]  /*4e50*/  ISETP.GE.AND P3, PT, R36, 0x2, PT ;  /* 0x000000022400780c */ /* 0x000fe20003f66270 */
[----:B------:R-:W0:Y:S01]  /*4e60*/  SHFL.UP PT, R190, R181, 0x2, RZ ;  /* 0x04400000b5be7989 */ /* 0x000e2200000e00ff */
[-C--:B------:R-:W-:Y:S02]  /*4e70*/  IMAD R184, R184, R29.reuse, RZ ;  /* 0x0000001db8b87224 */ /* 0x080fe400078e02ff */
[----:B------:R-:W-:Y:S01]  /*4e80*/  IMAD.WIDE.U32 R22, R185, R29, RZ ;  /* 0x0000001db9167225 */ /* 0x000fe200078e00ff */
[----:B------:R-:W2:Y:S03]  /*4e90*/  SHFL.UP PT, R188, R177, 0x2, RZ ;  /* 0x04400000b1bc7989 */ /* 0x000ea600000e00ff */
[C---:B------:R-:W-:Y:S01]  /*4ea0*/  IMAD R187, R30.reuse, R185, R184 ;  /* 0x000000b91ebb7224 */ /* 0x040fe200078e02b8 */
[----:B------:R-:W3:Y:S01]  /*4eb0*/  SHFL.UP PT, R186, R183, 0x2, RZ ;  /* 0x04400000b7ba7989 */ /* 0x000ee200000e00ff */
[----:B------:R-:W-:-:S02]  /*4ec0*/  IMAD R185, R30, R189, R4 ;  /* 0x000000bd1eb97224 */ /* 0x000fc400078e0204 */
[----:B------:R-:W-:Y:S01]  /*4ed0*/  IMAD.WIDE.U32 R4, R189, R29, RZ ;  /* 0x0000001dbd047225 */ /* 0x000fe200078e00ff */
[----:B------:R-:W4:Y:S01]  /*4ee0*/  SHFL.UP PT, R184, R179, 0x2, RZ ;  /* 0x04400000b3b87989 */ /* 0x000f2200000e00ff */
[----:B------:R-:W-:Y:S02]  /*4ef0*/  IADD3 R23, R187, R23, RZ ;  /* 0x00000017bb177210 */ /* 0x000fe40007ffe0ff */
[----:B------:R-:W-:Y:S01]  /*4f00*/  IMAD R187, R31, c[0x0][0x2c4], R194 ;  /* 0x0000b1001fbb7a24 */ /* 0x000fe200078e02c2 */
[----:B------:R-:W-:Y:S01]  /*4f10*/  IADD3 R5, R185, R5, RZ ;  /* 0x00000005b9057210 */ /* 0x000fe20007ffe0ff */
[C---:B------:R-:W-:Y:S02]  /*4f20*/  IMAD R185, R31.reuse, c[0x0][0x2a4], R192 ;  /* 0x0000a9001fb97a24 */ /* 0x040fe400078e02c0 */
[----:B------:R-:W-:-:S04]  /*4f30*/  IMAD.WIDE.U32 R22, R31, c[0x0][0x2a0], R22 ;  /* 0x0000a8001f167a25 */ /* 0x000fc800078e0016 */
[----:B------:R-:W-:Y:S01]  /*4f40*/  IMAD.WIDE.U32 R4, R31, c[0x0][0x2c0], R4 ;  /* 0x0000b0001f047a25 */ /* 0x000fe200078e0004 */
[----:B------:R-:W-:Y:S02]  /*4f50*/  IADD3 R185, R185, R23, RZ ;  /* 0x00000017b9b97210 */ /* 0x000fe40007ffe0ff */
[----:B------:R-:W-:Y:S01]  /*4f60*/  LEA R198, P4, R22, c[0x0][0x318], 0x3 ;  /* 0x0000c60016c67a11 */ /* 0x000fe200078818ff */
[----:B0-----:R-:W-:-:S03]  /*4f70*/  FMUL.FTZ R23, R183, R190 ;  /* 0x000000beb7177220 */ /* 0x001fc60000410000 */
[----:B------:R-:W-:Y:S01]  /*4f80*/  LEA.HI.X R200, R22, c[0x0][0x31c], R185, 0x3, P4 ;  /* 0x0000c70016c87a11 */ /* 0x000fe200020f1cb9 */
[-C--:B--2---:R-:W-:Y:S01]  /*4f90*/  FFMA.FTZ R192, R179, R188.reuse, -R23 ;  /* 0x000000bcb3c07223 */ /* 0x084fe20000010817 */
[----:B------:R-:W-:Y:S01]  /*4fa0*/  IADD3 R185, R187, R5, RZ ;  /* 0x00000005bbb97210 */ /* 0x000fe20007ffe0ff */
[C---:B------:R-:W-:Y:S01]  /*4fb0*/  FMUL.FTZ R188, R183.reuse, R188 ;  /* 0x000000bcb7bc7220 */ /* 0x040fe20000410000 */
[----:B------:R-:W-:Y:S01]  /*4fc0*/  LEA R194, P4, R4, c[0x0][0x320], 0x3 ;  /* 0x0000c80004c27a11 */ /* 0x000fe200078818ff */
[----:B---3--:R-:W-:Y:S01]  /*4fd0*/  FMUL.FTZ R5, R183, R186 ;  /* 0x000000bab7057220 */ /* 0x008fe20000410000 */
[----:B------:R-:W-:Y:S01]  /*4fe0*/  SHF.L.U32 R187, R34, 0x2, RZ ;  /* 0x0000000222bb7819 */ /* 0x000fe200000006ff */
[----:B------:R-:W-:Y:S01]  /*4ff0*/  FFMA.FTZ R188, R179, R190, R188 ;  /* 0x000000beb3bc7223 */ /* 0x000fe200000100bc */
[----:B------:R-:W-:Y:S01]  /*5000*/  LEA.HI.X R196, R4, c[0x0][0x324], R185, 0x3, P4 ;  /* 0x0000c90004c47a11 */ /* 0x000fe200020f1cb9 */
[----:B----4-:R-:W-:Y:S01]  /*5010*/  FMUL.FTZ R22, R183, R184 ;  /* 0x000000b8b7167220 */ /* 0x010fe20000410000 */
[----:B------:R-:W-:Y:S01]  /*5020*/  HADD2.F32 R4, -RZ, R173.H0_H0 ;  /* 0x200000adff047230 */ /* 0x000fe20000004100 */
[----:B------:R-:W-:-:S02]  /*5030*/  @P3 FADD.FTZ R181, R181, R188 ;  /* 0x000000bcb5b53221 */ /* 0x000fc40000010000 */
[C---:B------:R-:W-:Y:S02]  /*5040*/  FFMA.FTZ R22, R179.reuse, R186, R22 ;  /* 0x000000bab3167223 */ /* 0x040fe40000010016 */
[----:B------:R-:W-:Y:S01]  /*5050*/  @P3 FFMA.FTZ R179, R179, R184, -R5 ;  /* 0x000000b8b3b33223 */ /* 0x000fe20000010805 */
[----:B------:R-:W-:Y:S01]  /*5060*/  HADD2.F32 R184, -RZ, R175.H0_H0 ;  /* 0x200000afffb87230 */ /* 0x000fe20000004100 */
[----:B------:R-:W-:Y:S01]  /*5070*/  @P3 FADD.FTZ R177, R177, R192 ;  /* 0x000000c0b1b13221 */ /* 0x000fe20000010000 */
[----:B------:R-:W-:Y:S01]  /*5080*/  FSEL R5, R183, R22, !P3 ;  /* 0x00000016b7057208 */ /* 0x000fe20005800000 */
[----:B------:R-:W0:Y:S01]  /*5090*/  SHFL.UP PT, R192, R181, 0x4, RZ ;  /* 0x04800000b5c07989 */ /* 0x000e2200000e00ff */
[----:B------:R-:W-:Y:S01]  /*50a0*/  HADD2.F32 R22, -RZ, R25.H0_H0 ;  /* 0x20000019ff167230 */ /* 0x000fe20000004100 */
[----:B------:R-:W-:Y:S01]  /*50b0*/  FMUL.FTZ R183, R75, R184 ;  /* 0x000000b84bb77220 */ /* 0x000fe20000410000 */
[----:B------:R-:W-:Y:S01]  /*50c0*/  SHF.R.U32.HI R25, RZ, 0x1e, R34 ;  /* 0x0000001eff197819 */ /* 0x000fe20000011622 */
[----:B------:R-:W2:Y:S01]  /*50d0*/  SHFL.UP PT, R186, R179, 0x4, RZ ;  /* 0x04800000b3ba7989 */ /* 0x000ea200000e00ff */
[----:B------:R-:W-:-:S02]  /*50e0*/  FMUL.FTZ R173, R77, R24 ;  /* 0x000000184dad7220 */ /* 0x000fc40000410000 */
[----:B------:R-:W-:Y:S01]  /*50f0*/  FMUL.FTZ R185, R75, R22 ;  /* 0x000000164bb97220 */ /* 0x000fe20000410000 */
[----:B------:R-:W3:Y:S01]  /*5100*/  SHFL.UP PT, R190, R177, 0x4, RZ ;  /* 0x04800000b1be7989 */ /* 0x000ee200000e00ff */
[-C--:B------:R-:W-:Y:S02]  /*5110*/  FMUL.FTZ R23, R136, R183.reuse ;  /* 0x000000b788177220 */ /* 0x080fe40000410000 */
[C---:B------:R-:W-:Y:S01]  /*5120*/  FMUL.FTZ R22, R134.reuse, R183 ;  /* 0x000000b786167220 */ /* 0x040fe20000410000 */
[----:B------:R-:W4:Y:S01]  /*5130*/  SHFL.UP PT, R188, R5, 0x4, RZ ;  /* 0x0480000005bc7989 */ /* 0x000f2200000e00ff */
[-C--:B------:R-:W-:Y:S02]  /*5140*/  FFMA.FTZ R24, -R134, R185.reuse, -R23 ;  /* 0x000000b986187223 */ /* 0x080fe40000010917 */
[----:B------:R-:W-:Y:S02]  /*5150*/  FMUL.FTZ R175, R77, R4 ;  /* 0x000000044daf7220 */ /* 0x000fe40000410000 */
[----:B------:R-:W-:Y:S01]  /*5160*/  FFMA.FTZ R4, R136, R185, -R22 ;  /* 0x000000b988047223 */ /* 0x000fe20000010816 */
[----:B------:R-:W-:Y:S01]  /*5170*/  IADD3 R22, P3, R187, R198, RZ ;  /* 0x000000c6bb167210 */ /* 0x000fe20007f7e0ff */
[----:B------:R-:W-:Y:S01]  /*5180*/  FADD.FTZ R189, -R173, R24 ;  /* 0x00000018adbd7221 */ /* 0x000fe20000010100 */
[----:B------:R-:W-:Y:S01]  /*5190*/  IADD3 R24, P4, R187, R194, RZ ;  /* 0x000000c2bb187210 */ /* 0x000fe20007f9e0ff */
[----:B------:R-:W-:Y:S01]  /*51a0*/  FADD.FTZ R187, R175, R4 ;  /* 0x00000004afbb7221 */ /* 0x000fe20000010000 */
[C---:B------:R-:W-:Y:S01]  /*51b0*/  IADD3.X R23, R25.reuse, R200, RZ, P3, !PT ;  /* 0x000000c819177210 */ /* 0x040fe20001ffe4ff */
[----:B------:R-:W-:Y:S01]  /*51c0*/  FMUL.FTZ R4, R128, -R189 ;  /* 0x800000bd80047220 */ /* 0x000fe20000410000 */
[----:B------:R-:W-:Y:S01]  /*51d0*/  ISETP.GE.AND P3, PT, R36, 0x4, PT ;  /* 0x000000042400780c */ /* 0x000fe20003f66270 */
[-C--:B------:R-:W-:Y:S01]  /*51e0*/  FMUL.FTZ R184, R128, -R187.reuse ;  /* 0x800000bb80b87220 */ /* 0x080fe20000410000 */
[----:B------:R-:W-:Y:S01]  /*51f0*/  IADD3.X R25, R25, R196, RZ, P4, !PT ;  /* 0x000000c419197210 */ /* 0x000fe200027fe4ff */
[----:B------:R-:W-:-:S02]  /*5200*/  FFMA.FTZ R198, R130, R187, -R4 ;  /* 0x000000bb82c67223 */ /* 0x000fc40000010804 */
[C---:B0-----:R-:W-:Y:S02]  /*5210*/  FMUL.FTZ R187, R5.reuse, R192 ;  /* 0x000000c005bb7220 */ /* 0x041fe40000410000 */
[----:B--2---:R-:W-:Y:S02]  /*5220*/  FMUL.FTZ R4, R5, R186 ;  /* 0x000000ba05047220 */ /* 0x004fe40000410000 */
[-C--:B---3--:R-:W-:Y:S02]  /*5230*/  FFMA.FTZ R194, R179, R190.reuse, -R187 ;  /* 0x000000beb3c27223 */ /* 0x088fe400000108bb */
[----:B------:R-:W-:Y:S02]  /*5240*/  FMUL.FTZ R190, R5, R190 ;  /* 0x000000be05be7220 */ /* 0x000fe40000410000 */
[-C--:B----4-:R-:W-:Y:S01]  /*5250*/  FFMA.FTZ R196, R179, R188.reuse, R4 ;  /* 0x000000bcb3c47223 */ /* 0x090fe20000010004 */
[----:B------:R-:W-:Y:S01]  /*5260*/  HADD2.F32 R4, -RZ, R169.H0_H0 ;  /* 0x200000a9ff047230 */ /* 0x000fe20000004100 */
[----:B------:R-:W-:-:S02]  /*5270*/  FMUL.FTZ R188, R5, R188 ;  /* 0x000000bc05bc7220 */ /* 0x000fc40000410000 */
[----:B------:R-:W-:Y:S01]  /*5280*/  FFMA.FTZ R190, R179, R192, R190 ;  /* 0x000000c0b3be7223 */ /* 0x000fe200000100be */
[----:B------:R-:W-:Y:S01]  /*5290*/  FSEL R196, R5, R196, !P3 ;  /* 0x000000c405c47208 */ /* 0x000fe20005800000 */
[----:B------:R-:W-:Y:S01]  /*52a0*/  FFMA.FTZ R200, R130, R189, R184 ;  /* 0x000000bd82c87223 */ /* 0x000fe200000100b8 */
[----:B------:R-:W-:Y:S01]  /*52b0*/  HADD2.F32 R184, -RZ, R171.H0_H0 ;  /* 0x200000abffb87230 */ /* 0x000fe20000004100 */
[----:B------:R-:W-:Y:S01]  /*52c0*/  @P3 FFMA.FTZ R179, R179, R186, -R188 ;  /* 0x000000bab3b33223 */ /* 0x000fe200000108bc */
[----:B------:R-:W-:Y:S01]  /*52d0*/  HADD2.F32 R186, -RZ, R167.H0_H0 ;  /* 0x200000a7ffba7230 */ /* 0x000fe20000004100 */
[----:B------:R-:W-:Y:S01]  /*52e0*/  @P3 FADD.FTZ R177, R177, R194 ;  /* 0x000000c2b1b13221 */ /* 0x000fe20000010000 */
[----:B------:R-:W-:Y:S01]  /*52f0*/  SHFL.UP PT, R5, R196, 0x8, RZ ;  /* 0x05000000c4057989 */ /* 0x000fe200000e00ff */
[----:B------:R-:W-:Y:S01]  /*5300*/  @P3 FADD.FTZ R181, R181, R190 ;  /* 0x000000beb5b53221 */ /* 0x000fe20000010000 */
[----:B------:R-:W-:Y:S01]  /*5310*/  ISETP.GE.AND P3, PT, R36, 0x8, PT ;  /* 0x000000082400780c */ /* 0x000fe20003f66270 */
[C---:B------:R-:W-:Y:S01]  /*5320*/  FMUL.FTZ R169, R79.reuse, R184 ;  /* 0x000000b84fa97220 */ /* 0x040fe20000410000 */
[----:B------:R-:W0:Y:S01]  /*5330*/  SHFL.UP PT, R187, R177, 0x8, RZ ;  /* 0x05000000b1bb7989 */ /* 0x000e2200000e00ff */
[----:B------:R-:W-:Y:S01]  /*5340*/  FMUL.FTZ R171, R79, R4 ;  /* 0x000000044fab7220 */ /* 0x000fe20000410000 */
[----:B------:R-:W-:Y:S01]  /*5350*/  HADD2.F32 R184, -RZ, R165.H0_H0 ;  /* 0x200000a5ffb87230 */ /* 0x000fe20000004100 */
[----:B------:R-:W-:Y:S01]  /*5360*/  FADD.FTZ R191, -R169, R200 ;  /* 0x000000c8a9bf7221 */ /* 0x000fe20000010100 */
[----:B------:R-:W2:Y:S01]  /*5370*/  SHFL.UP PT, R4, R179, 0x8, RZ ;  /* 0x05000000b3047989 */ /* 0x000ea200000e00ff */
[----:B------:R-:W-:Y:S01]  /*5380*/  FADD.FTZ R189, R171, R198 ;  /* 0x000000c6abbd7221 */ /* 0x000fe20000010000 */
[----:B------:R-:W-:Y:S01]  /*5390*/  IADD3 R165, R47, -c[0x0][0x174], RZ ;  /* 0x80005d002fa57a10 */ /* 0x000fe20007ffe0ff */
[C---:B------:R-:W-:Y:S01]  /*53a0*/  FMUL.FTZ R190, R126.reuse, -R191 ;  /* 0x800000bf7ebe7220 */ /* 0x040fe20000410000 */
[----:B------:R-:W3:Y:S01]  /*53b0*/  SHFL.UP PT, R188, R181, 0x8, RZ ;  /* 0x05000000b5bc7989 */ /* 0x000ee200000e00ff */
[----:B------:R-:W-:-:S02]  /*53c0*/  FMUL.FTZ R167, R126, -R189 ;  /* 0x800000bd7ea77220 */ /* 0x000fc40000410000 */
[C---:B------:R-:W-:Y:S02]  /*53d0*/  FFMA.FTZ R189, R124.reuse, R189, -R190 ;  /* 0x000000bd7cbd7223 */ /* 0x040fe400000108be */
[C---:B------:R-:W-:Y:S02]  /*53e0*/  FMUL.FTZ R184, R81.reuse, R184 ;  /* 0x000000b851b87220 */ /* 0x040fe40000410000 */
[----:B------:R-:W-:Y:S02]  /*53f0*/  FFMA.FTZ R167, R124, R191, R167 ;  /* 0x000000bf7ca77223 */ /* 0x000fe400000100a7 */
[----:B------:R-:W-:Y:S02]  /*5400*/  FMUL.FTZ R186, R81, R186 ;  /* 0x000000ba51ba7220 */ /* 0x000fe40000410000 */
[----:B------:R-:W-:Y:S02]  /*5410*/  FADD.FTZ R189, R184, R189 ;  /* 0x000000bdb8bd7221 */ /* 0x000fe40000010000 */
[----:B------:R-:W-:-:S02]  /*5420*/  FADD.FTZ R167, -R186, R167 ;  /* 0x000000a7baa77221 */ /* 0x000fc40000010100 */
[----:B------:R-:W-:Y:S02]  /*5430*/  IMAD R191, R165, -0x200, RZ ;  /* 0xfffffe00a5bf7824 */ /* 0x000fe400078e02ff */
[C---:B------:R-:W-:Y:S02]  /*5440*/  FMUL.FTZ R190, R108.reuse, -R189 ;  /* 0x800000bd6cbe7220 */ /* 0x040fe40000410000 */
[----:B------:R-:W-:Y:S02]  /*5450*/  FMUL.FTZ R165, R108, -R167 ;  /* 0x800000a76ca57220 */ /* 0x000fe40000410000 */
[----:B------:R-:W-:-:S04]  /*5460*/  IMAD.WIDE R22, R191, 0x4, R22 ;  /* 0x00000004bf167825 */ /* 0x000fc800078e0216 */
[----:B------:R-:W-:-:S04]  /*5470*/  IMAD.WIDE R24, R191, 0x4, R24 ;  /* 0x00000004bf187825 */ /* 0x000fc800078e0218 */
[C---:B------:R-:W-:Y:S02]  /*5480*/  FFMA.FTZ R194, R110.reuse, R167, R190 ;  /* 0x000000a76ec27223 */ /* 0x040fe400000100be */
[----:B------:R-:W-:Y:S02]  /*5490*/  FFMA.FTZ R191, R110, R189, -R165 ;  /* 0x000000bd6ebf7223 */ /* 0x000fe400000108a5 */
[C---:B0-----:R-:W-:Y:S02]  /*54a0*/  FMUL.FTZ R167, R196.reuse, R187 ;  /* 0x000000bbc4a77220 */ /* 0x041fe40000410000 */
[C---:B--2---:R-:W-:Y:S02]  /*54b0*/  FMUL.FTZ R190, R196.reuse, R4 ;  /* 0x00000004c4be7220 */ /* 0x044fe40000410000 */
[C---:B---3--:R-:W-:Y:S02]  /*54c0*/  FMUL.FTZ R192, R196.reuse, R188 ;  /* 0x000000bcc4c07220 */ /* 0x048fe40000410000 */
[----:B------:R-:W-:-:S02]  /*54d0*/  FMUL.FTZ R165, R196, R5 ;  /* 0x00000005c4a57220 */ /* 0x000fc40000410000 */
[C---:B------:R-:W-:Y:S02]  /*54e0*/  FFMA.FTZ R188, R179.reuse, R188, R167 ;  /* 0x000000bcb3bc7223 */ /* 0x040fe400000100a7 */
[C---:B------:R-:W-:Y:S02]  /*54f0*/  FFMA.FTZ R5, R179.reuse, R5, R190 ;  /* 0x00000005b3057223 */ /* 0x040fe400000100be */
[C---:B------:R-:W-:Y:S02]  /*5500*/  FFMA.FTZ R192, R179.reuse, R187, -R192 ;  /* 0x000000bbb3c07223 */ /* 0x040fe400000108c0 */
[----:B------:R-:W-:Y:S01]  /*5510*/  @P3 FFMA.FTZ R179, R179, R4, -R165 ;  /* 0x00000004b3b33223 */ /* 0x000fe200000108a5 */
[----:B------:R-:W-:Y:S01]  /*5520*/  HADD2.F32 R4, -RZ, R159.H0_H0 ;  /* 0x2000009fff047230 */ /* 0x000fe20000004100 */
[----:B------:R-:W-:Y:S01]  /*5530*/  FMUL.FTZ R190, R83, R158 ;  /* 0x0000009e53be7220 */ /* 0x000fe20000410000 */
[----:B------:R-:W-:Y:S01]  /*5540*/  FSEL R5, R196, R5, !P3 ;  /* 0x00000005c4057208 */ /* 0x000fe20005800000 */
[----:B------:R-:W-:Y:S01]  /*5550*/  @P3 FADD.FTZ R181, R181, R188 ;  /* 0x000000bcb5b53221 */ /* 0x000fe20000010000 */
[----:B------:R-:W-:Y:S01]  /*5560*/  HADD2.F32 R188, -RZ, R157.H0_H0 ;  /* 0x2000009dffbc7230 */ /* 0x000fe20000004100 */
[----:B------:R-:W-:-:S02]  /*5570*/  FMUL.FTZ R189, R83, R4 ;  /* 0x0000000453bd7220 */ /* 0x000fc40000410000 */
[----:B-1----:R-:W-:Y:S02]  /*5580*/  FMUL.FTZ R4, R134, -R18 ;  /* 0x8000001286047220 */ /* 0x002fe40000410000 */
[----:B------:R-:W-:Y:S02]  /*5590*/  FADD.FTZ R187, -R189, R194 ;  /* 0x000000c2bdbb7221 */ /* 0x000fe40000010100 */
[----:B------:R-:W-:Y:S01]  /*55a0*/  FFMA.FTZ R159, R136, -R19, R4 ;  /* 0x80000013889f7223 */ /* 0x000fe20000010004 */
[----:B------:R-:W-:Y:S01]  /*55b0*/  SHFL.UP PT, R194, R181, 0x10, RZ ;  /* 0x06000000b5c27989 */ /* 0x000fe200000e00ff */
[----:B------:R-:W-:Y:S02]  /*55c0*/  FMUL.FTZ R158, R112, -R187 ;  /* 0x800000bb709e7220 */ /* 0x000fe40000410000 */
[----:B------:R-:W-:Y:S01]  /*55d0*/  FADD.FTZ R191, R190, R191 ;  /* 0x000000bfbebf7221 */ /* 0x000fe20000010000 */
[----:B------:R-:W0:Y:S01]  /*55e0*/  SHFL.UP PT, R4, R179, 0x10, RZ ;  /* 0x06000000b3047989 */ /* 0x000e2200000e00ff */
[----:B------:R-:W-:-:S02]  /*55f0*/  FMUL.FTZ R157, R134, R19 ;  /* 0x00000013869d7220 */ /* 0x000fc40000410000 */
[-C--:B------:R-:W-:Y:S02]  /*5600*/  FFMA.FTZ R193, R114, R191.reuse, -R158 ;  /* 0x000000bf72c17223 */ /* 0x080fe4000001089e */
[----:B------:R-:W-:Y:S01]  /*5610*/  @P3 FADD.FTZ R177, R177, R192 ;  /* 0x000000c0b1b13221 */ /* 0x000fe20000010000 */
[----:B------:R-:W1:Y:S01]  /*5620*/  SHFL.UP PT, R158, R5, 0x10, RZ ;  /* 0x06000000059e7989 */ /* 0x000e6200000e00ff */
[----:B------:R-:W-:Y:S01]  /*5630*/  FFMA.FTZ R157, R136, R18, -R157 ;  /* 0x00000012889d7223 */ /* 0x000fe2000001089d */
[----:B------:R-:W-:Y:S01]  /*5640*/  ISETP.GE.AND P3, PT, R36, 0x10, PT ;  /* 0x000000102400780c */ /* 0x000fe20003f66270 */
[----:B------:R-:W-:Y:S01]  /*5650*/  FMUL.FTZ R191, R112, -R191 ;  /* 0x800000bf70bf7220 */ /* 0x000fe20000410000 */
[----:B------:R-:W2:Y:S01]  /*5660*/  SHFL.UP PT, R192, R177, 0x10, RZ ;  /* 0x06000000b1c07989 */ /* 0x000ea200000e00ff */
[C---:B------:R-:W-:Y:S02]  /*5670*/  FMUL.FTZ R167, R128.reuse, -R157 ;  /* 0x8000009d80a77220 */ /* 0x040fe40000410000 */
[----:B------:R-:W-:-:S02]  /*5680*/  FMUL.FTZ R165, R128, -R159 ;  /* 0x8000009f80a57220 */ /* 0x000fc40000410000 */
[----:B------:R-:W-:Y:S02]  /*5690*/  FFMA.FTZ R167, R130, R159, R167 ;  /* 0x0000009f82a77223 */ /* 0x000fe400000100a7 */
[----:B------:R-:W-:Y:S02]  /*56a0*/  FFMA.FTZ R196, R114, R187, R191 ;  /* 0x000000bb72c47223 */ /* 0x000fe400000100bf */
[----:B------:R-:W-:Y:S02]  /*56b0*/  FMUL.FTZ R187, R85, R154 ;  /* 0x0000009a55bb7220 */ /* 0x000fe40000410000 */
[----:B------:R-:W-:Y:S02]  /*56c0*/  FFMA.FTZ R165, R130, R157, -R165 ;  /* 0x0000009d82a57223 */ /* 0x000fe400000108a5 */
[C---:B------:R-:W-:Y:S02]  /*56d0*/  FMUL.FTZ R154, R126.reuse, -R167 ;  /* 0x800000a77e9a7220 */ /* 0x040fe40000410000 */
[----:B------:R-:W-:-:S02]  /*56e0*/  FMUL.FTZ R157, R126, -R165 ;  /* 0x800000a57e9d7220 */ /* 0x000fc40000410000 */
[----:B------:R-:W-:Y:S02]  /*56f0*/  FMUL.FTZ R188, R85, R188 ;  /* 0x000000bc55bc7220 */ /* 0x000fe40000410000 */
[----:B------:R-:W-:Y:S02]  /*5700*/  FADD.FTZ R195, -R187, R196 ;  /* 0x000000c4bbc37221 */ /* 0x000fe40000010100 */
[----:B------:R-:W-:Y:S02]  /*5710*/  FFMA.FTZ R165, R124, R165, -R154 ;  /* 0x000000a57ca57223 */ /* 0x000fe4000001089a */
[----:B0-----:R-:W-:Y:S02]  /*5720*/  FMUL.FTZ R154, R5, R4 ;  /* 0x00000004059a7220 */ /* 0x001fe40000410000 */
[----:B------:R-:W-:Y:S02]  /*5730*/  FADD.FTZ R193, R188, R193 ;  /* 0x000000c1bcc17221 */ /* 0x000fe40000010000 */
[----:B------:R-:W-:-:S02]  /*5740*/  FMUL.FTZ R159, R116, -R195 ;  /* 0x800000c3749f7220 */ /* 0x000fc40000410000 */
[----:B------:R-:W-:Y:S02]  /*5750*/  FFMA.FTZ R157, R124, R167, R157 ;  /* 0x000000a77c9d7223 */ /* 0x000fe4000001009d */
[----:B------:R-:W-:Y:S02]  /*5760*/  FMUL.FTZ R191, R108, -R165 ;  /* 0x800000a56cbf7220 */ /* 0x000fe40000410000 */
[----:B-1----:R-:W-:Y:S02]  /*5770*/  FFMA.FTZ R196, R179, R158, R154 ;  /* 0x0000009eb3c47223 */ /* 0x002fe4000001009a */
[----:B------:R-:W-:Y:S02]  /*5780*/  FFMA.FTZ R198, R118, R193, -R159 ;  /* 0x000000c176c67223 */ /* 0x000fe4000001089f */
[-C--:B------:R-:W-:Y:S01]  /*5790*/  FMUL.FTZ R159, R108, -R157.reuse ;  /* 0x8000009d6c9f7220 */ /* 0x080fe20000410000 */
[----:B------:R-:W-:Y:S01]  /*57a0*/  FSEL R196, R5, R196, !P3 ;  /* 0x000000c405c47208 */ /* 0x000fe20005800000 */
[----:B------:R-:W-:-:S02]  /*57b0*/  FFMA.FTZ R191, R110, R157, R191 ;  /* 0x0000009d6ebf7223 */ /* 0x000fc400000100bf */
[C---:B------:R-:W-:Y:S02]  /*57c0*/  FMUL.FTZ R154, R5.reuse, R194 ;  /* 0x000000c2059a7220 */ /* 0x040fe40000410000 */
[C---:B--2---:R-:W-:Y:S01]  /*57d0*/  FMUL.FTZ R157, R5.reuse, R192 ;  /* 0x000000c0059d7220 */ /* 0x044fe20000410000 */
[----:B------:R-:W-:Y:S01]  /*57e0*/  SHFL.UP PT, R196, R196, 0x1, RZ ;  /* 0x04200000c4c47989 */ /* 0x000fe200000e00ff */
[----:B------:R-:W-:Y:S01]  /*57f0*/  FMUL.FTZ R158, R5, R158 ;  /* 0x0000009e059e7220 */ /* 0x000fe20000410000 */
[----:B------:R-:W-:Y:S01]  /*5800*/  HFMA2.MMA R5, -RZ, RZ, 0, 0 ;  /* 0x00000000ff057435 */ /* 0x000fe200000001ff */
[C---:B------:R-:W-:Y:S02]  /*5810*/  FFMA.FTZ R154, R179.reuse, R192, -R154 ;  /* 0x000000c0b39a7223 */ /* 0x040fe4000001089a */
[----:B------:R-:W-:Y:S02]  /*5820*/  FFMA.FTZ R194, R179, R194, R157 ;  /* 0x000000c2b3c27223 */ /* 0x000fe4000001009d */
[----:B------:R-:W-:-:S02]  /*5830*/  FFMA.FTZ R167, R110, R165, -R159 ;  /* 0x000000a56ea77223 */ /* 0x000fc4000001089f */
[----:B------:R-:W-:Y:S01]  /*5840*/  @P3 FFMA.FTZ R179, R179, R4, -R158 ;  /* 0x00000004b3b33223 */ /* 0x000fe2000001089e */
[----:B-----5:R-:W0:Y:S01]  /*5850*/  SHFL.IDX PT, R159, R6, RZ, 0x1f ;  /* 0x00001fff069f7589 */ /* 0x020e2200000e0000 */
[----:B------:R-:W-:Y:S01]  /*5860*/  @P3 FADD.FTZ R181, R181, R194 ;  /* 0x000000c2b5b53221 */ /* 0x000fe20000010000 */
[----:B------:R-:W-:Y:S01]  /*5870*/  MOV R4, 0x3f800000 ;  /* 0x3f80000000047802 */ /* 0x000fe20000000f00 */
[----:B------:R-:W-:Y:S01]  /*5880*/  @P3 FADD.FTZ R177, R177, R154 ;  /* 0x0000009ab1b13221 */ /* 0x000fe20000010000 */
[----:B------:R1:W2:Y:S01]  /*5890*/  SHFL.IDX PT, R165, R7, RZ, 0x1f ;  /* 0x00001fff07a57589 */ /* 0x0002a200000e0000 */
[----:B------:R-:W-:Y:S02]  /*58a0*/  FMUL.FTZ R193, R116, -R193 ;  /* 0x800000c174c17220 */ /* 0x000fe40000410000 */
[----:B------:R-:W-:Y:S01]  /*58b0*/  FMUL.FTZ R158, R112, -R167 ;  /* 0x800000a7709e7220 */ /* 0x000fe20000410000 */
[----:B------:R3:W4:Y:S01]  /*58c0*/  SHFL.UP PT, R154, R179, 0x1, RZ ;  /* 0x04200000b39a7989 */ /* 0x00072200000e00ff */
[----:B------:R-:W-:-:S02]  /*58d0*/  FFMA.FTZ R200, R118, R195, R193 ;  /* 0x000000c376c87223 */ /* 0x000fc400000100c1 */
[-C--:B------:R-:W-:Y:S01]  /*58e0*/  FFMA.FTZ R193, R114, R191.reuse, R158 ;  /* 0x000000bf72c17223 */ /* 0x080fe2000001009e */
[----:B------:R3:W4:Y:S01]  /*58f0*/  SHFL.UP PT, R157, R181, 0x1, RZ ;  /* 0x04200000b59d7989 */ /* 0x00072200000e00ff */
[----:B------:R-:W-:Y:S01]  /*5900*/  FMUL.FTZ R191, R112, -R191 ;  /* 0x800000bf70bf7220 */ /* 0x000fe20000410000 */
[----:B-1----:R-:W-:Y:S01]  /*5910*/  CS2R R6, SRZ ;  /* 0x0000000000067805 */ /* 0x002fe2000001ff00 */
[----:B------:R-:W-:Y:S01]  /*5920*/  FMUL.FTZ R158, R116, -R193 ;  /* 0x800000c1749e7220 */ /* 0x000fe20000410000 */
[----:B------:R-:W1:Y:S01]  /*5930*/  SHFL.UP PT, R177, R177, 0x1, RZ ;  /* 0x04200000b1b17989 */ /* 0x000e6200000e00ff */
[----:B------:R-:W-:Y:S02]  /*5940*/  FFMA.FTZ R191, R114, R167, -R191 ;  /* 0x000000a772bf7223 */ /* 0x000fe400000108bf */
[C---:B---3--:R-:W-:Y:S01]  /*5950*/  FMUL.FTZ R179, R87.reuse, R150 ;  /* 0x0000009657b37220 */ /* 0x048fe20000410000 */
[----:B------:R3:W3:Y:S01]  /*5960*/  @!P0 LDS.128 R4, [R73.X16+0x2e10] ;  /* 0x002e100049048984 */ /* 0x0006e2000000cc00 */
[----:B------:R-:W-:Y:S01]  /*5970*/  FMUL.FTZ R181, R87, R146 ;  /* 0x0000009257b57220 */ /* 0x000fe20000410000 */
[----:B------:R-:W-:Y:S01]  /*5980*/  ISETP.NE.AND P0, PT, R166, 0x1f, PT ;  /* 0x0000001fa600780c */ /* 0x000fe20003f05270 */
[----:B------:R-:W-:-:S02]  /*5990*/  FFMA.FTZ R167, R118, R191, -R158 ;  /* 0x000000bf76a77223 */ /* 0x000fc4000001089e */
[----:B0-----:R-:W-:Y:S02]  /*59a0*/  FMUL.FTZ R146, R196, R159 ;  /* 0x0000009fc4927220 */ /* 0x001fe40000410000 */
[----:B------:R-:W-:Y:S02]  /*59b0*/  FMUL.FTZ R191, R116, -R191 ;  /* 0x800000bf74bf7220 */ /* 0x000fe40000410000 */
[-C--:B--2---:R-:W-:Y:S02]  /*59c0*/  FMUL.FTZ R196, R196, R165.reuse ;  /* 0x000000a5c4c47220 */ /* 0x084fe40000410000 */
[----:B------:R-:W-:Y:S02]  /*59d0*/  FADD.FTZ R197, -R181, R200 ;  /* 0x000000c8b5c57221 */ /* 0x000fe40000010100 */
[C---:B----4-:R-:W-:Y:S02]  /*59e0*/  FFMA.FTZ R146, R154.reuse, R165, R146 ;  /* 0x000000a59a927223 */ /* 0x050fe40000010092 */
[----:B------:R-:W-:-:S02]  /*59f0*/  FFMA.FTZ R196, R154, R159, -R196 ;  /* 0x0000009f9ac47223 */ /* 0x000fc400000108c4 */
[----:B------:R-:W-:Y:S02]  /*5a00*/  @P1 FADD.FTZ R165, R157, R146 ;  /* 0x000000929da51221 */ /* 0x000fe40000010000 */
[----:B------:R-:W-:Y:S02]  /*5a10*/  FFMA.FTZ R191, R118, R193, R191 ;  /* 0x000000c176bf7223 */ /* 0x000fe400000100bf */
[----:B-1----:R-:W-:Y:S02]  /*5a20*/  @P1 FADD.FTZ R159, R177, R196 ;  /* 0x000000c4b19f1221 */ /* 0x002fe40000010000 */
[----:B------:R-:W-:Y:S02]  /*5a30*/  FADD.FTZ R195, R179, R198 ;  /* 0x000000c6b3c37221 */ /* 0x000fe40000010000 */
[----:B------:R-:W-:Y:S02]  /*5a40*/  FMUL.FTZ R150, R120, -R197 ;  /* 0x800000c578967220 */ /* 0x000fe40000410000 */
[----:B------:R-:W-:-:S02]  /*5a50*/  FMUL.FTZ R146, R21, R165 ;  /* 0x000000a515927220 */ /* 0x000fc40000410000 */
[----:B------:R-:W-:Y:S02]  /*5a60*/  FMUL.FTZ R157, R120, -R191 ;  /* 0x800000bf789d7220 */ /* 0x000fe40000410000 */
[----:B------:R-:W-:Y:S02]  /*5a70*/  FMUL.FTZ R21, R21, R159 ;  /* 0x0000009f15157220 */ /* 0x000fe40000410000 */
[----:B------:R-:W-:Y:S02]  /*5a80*/  FFMA.FTZ R158, R122, R195, -R150 ;  /* 0x000000c37a9e7223 */ /* 0x000fe40000010896 */
[----:B------:R-:W-:Y:S01]  /*5a90*/  FFMA.FTZ R150, R20, R159, -R146 ;  /* 0x0000009f14967223 */ /* 0x000fe20000010892 */
[----:B------:R-:W-:Y:S01]  /*5aa0*/  HADD2.F32 R146, -RZ, R138.H0_H0 ;  /* 0x2000008aff927230 */ /* 0x000fe20000004100 */
[----:B------:R-:W-:Y:S02]  /*5ab0*/  FFMA.FTZ R157, R122, R167, -R157 ;  /* 0x000000a77a9d7223 */ /* 0x000fe4000001089d */
[----:B------:R-:W-:Y:S01]  /*5ac0*/  FFMA.FTZ R154, R20, R165, R21 ;  /* 0x000000a5149a7223 */ /* 0x000fe20000010015 */
[----:B------:R-:W-:Y:S01]  /*5ad0*/  HADD2.F32 R20, -RZ, R140.H0_H0 ;  /* 0x2000008cff147230 */ /* 0x000fe20000004100 */
[C---:B------:R-:W-:Y:S01]  /*5ae0*/  FMUL.FTZ R167, R120.reuse, -R167 ;  /* 0x800000a778a77220 */ /* 0x040fe20000410000 */
[----:B------:R0:W1:Y:S01]  /*5af0*/  SHFL.DOWN PT, R194, R157, 0x1, 0x1f ;  /* 0x08201f009dc27f89 */ /* 0x00006200000e0000 */
[----:B------:R-:W-:-:S02]  /*5b00*/  FMUL.FTZ R195, R120, -R195 ;  /* 0x800000c378c37220 */ /* 0x000fc40000410000 */
[C---:B------:R-:W-:Y:S02]  /*5b10*/  FFMA.FTZ R165, R122.reuse, R191, R167 ;  /* 0x000000bf7aa57223 */ /* 0x040fe400000100a7 */
[----:B------:R-:W-:Y:S02]  /*5b20*/  FFMA.FTZ R192, R122, R197, R195 ;  /* 0x000000c57ac07223 */ /* 0x000fe400000100c3 */
[C---:B------:R-:W-:Y:S02]  /*5b30*/  FMUL.FTZ R191, R89.reuse, R20 ;  /* 0x0000001459bf7220 */ /* 0x040fe40000410000 */
[----:B------:R-:W-:Y:S02]  /*5b40*/  FMUL.FTZ R177, R89, R146 ;  /* 0x0000009259b17220 */ /* 0x000fe40000410000 */
[----:B------:R-:W-:Y:S02]  /*5b50*/  FADD.FTZ R140, R161, R154 ;  /* 0x0000009aa18c7221 */ /* 0x000fe40000010000 */
[----:B------:R-:W-:-:S02]  /*5b60*/  FADD.FTZ R138, R163, R150 ;  /* 0x00000096a38a7221 */ /* 0x000fc40000010000 */
[----:B------:R-:W-:Y:S02]  /*5b70*/  FADD.FTZ R159, R191, R158 ;  /* 0x0000009ebf9f7221 */ /* 0x000fe40000010000 */
[----:B------:R-:W-:Y:S01]  /*5b80*/  FADD.FTZ R161, -R177, R192 ;  /* 0x000000c0b1a17221 */ /* 0x000fe20000010100 */
[----:B------:R0:W2:Y:S01]  /*5b90*/  SHFL.DOWN PT, R158, R165, 0x1, 0x1f ;  /* 0x08201f00a59e7f89 */ /* 0x0000a200000e0000 */
[C---:B------:R-:W-:Y:S02]  /*5ba0*/  FMUL.FTZ R21, R120.reuse, R140 ;  /* 0x0000008c78157220 */ /* 0x040fe40000410000 */
[-C--:B------:R-:W-:Y:S01]  /*5bb0*/  FMUL.FTZ R163, R120, R138.reuse ;  /* 0x0000008a78a37220 */ /* 0x080fe20000410000 */
[----:B------:R0:W4:Y:S01]  /*5bc0*/  SHFL.DOWN PT, R150, R159, 0x1, 0x1f ;  /* 0x08201f009f967f89 */ /* 0x00012200000e0000 */
[C---:B------:R-:W-:Y:S02]  /*5bd0*/  FFMA.FTZ R21, R122.reuse, R138, -R21 ;  /* 0x0000008a7a157223 */ /* 0x040fe40000010815 */
[----:B------:R-:W-:Y:S01]  /*5be0*/  FFMA.FTZ R163, R122, R140, R163 ;  /* 0x0000008c7aa37223 */ /* 0x000fe200000100a3 */
[----:B------:R0:W0:Y:S01]  /*5bf0*/  SHFL.DOWN PT, R192, R161, 0x1, 0x1f ;  /* 0x08201f00a1c07f89 */ /* 0x00002200000e0000 */
[----:B------:R-:W-:Y:S05]  /*5c00*/  @!P0 BRA `(.L_x_11870) ;  /* 0x000000b000008947 */ /* 0x000fea0003800000 */
[C---:B01-3--:R-:W-:Y:S02]  /*5c10*/  FMUL.FTZ R146, R165.reuse, R192 ;  /* 0x000000c0a5927220 */ /* 0x04bfe40000410000 */
[----:B--2---:R-:W-:-:S02]  /*5c20*/  FMUL.FTZ R20, R165, R158 ;  /* 0x0000009ea5147220 */ /* 0x004fc40000410000 */
        /* <DEDUP_REMOVED lines=9> */
.L_x_11870:
[----:B-1-3--:R-:W-:Y:S05]  /*5cc0*/  BSYNC B0 ;  /* 0x0000000000007941 */ /* 0x00afea0003800000 */
.L_x_11869:
[----:B------:R-:W-:Y:S01]  /*5cd0*/  ISETP.GT.U32.AND P0, PT, R166, 0x1d, PT ;  /* 0x0000001da600780c */ /* 0x000fe20003f04070 */
[C---:B------:R-:W-:Y:S01]  /*5ce0*/  FFMA.FTZ R142, R125.reuse, R142, R163 ;  /* 0x0000008e7d8e7223 */ /* 0x040fe200000100a3 */
[----:B0-----:R0:W1:Y:S01]  /*5cf0*/  SHFL.DOWN PT, R192, R157, 0x2, 0x1f ;  /* 0x08401f009dc07f89 */ /* 0x00106200000e0000 */
[----:B------:R-:W-:Y:S01]  /*5d00*/  FFMA.FTZ R144, R125, R144, R21 ;  /* 0x000000907d907223 */ /* 0x000fe20000010015 */
[----:B------:R-:W-:Y:S01]  /*5d10*/  BSSY B0, `(.L_x_11871) ;  /* 0x0000014000007945 */ /* 0x000fe20003800000 */
[C---:B------:R-:W-:Y:S01]  /*5d20*/  FMUL.FTZ R21, R116.reuse, R142 ;  /* 0x0000008e74157220 */ /* 0x040fe20000410000 */
[----:B------:R0:W3:Y:S01]  /*5d30*/  SHFL.DOWN PT, R194, R165, 0x2, 0x1f ;  /* 0x08401f00a5c27f89 */ /* 0x0000e200000e0000 */
[-C--:B------:R-:W-:Y:S02]  /*5d40*/  FMUL.FTZ R163, R116, R144.reuse ;  /* 0x0000009074a37220 */ /* 0x080fe40000410000 */
[C---:B------:R-:W-:Y:S01]  /*5d50*/  FFMA.FTZ R21, R118.reuse, R144, -R21 ;  /* 0x0000009076157223 */ /* 0x040fe20000010815 */
[----:B------:R0:W4:Y:S01]  /*5d60*/  SHFL.DOWN PT, R154, R159, 0x2, 0x1f ;  /* 0x08401f009f9a7f89 */ /* 0x00012200000e0000 */
[----:B------:R-:W-:-:S03]  /*5d70*/  FFMA.FTZ R146, R118, R142, R163 ;  /* 0x0000008e76927223 */ /* 0x000fc600000100a3 */
[----:B------:R0:W2:Y:S01]  /*5d80*/  SHFL.DOWN PT, R196, R161, 0x2, 0x1f ;  /* 0x08401f00a1c47f89 */ /* 0x0000a200000e0000 */
[----:B------:R-:W-:Y:S05]  /*5d90*/  @P0 BRA `(.L_x_11872) ;  /* 0x000000b000000947 */ /* 0x000fea0003800000 */
[C---:B--2-4-:R-:W-:Y:S02]  /*5da0*/  FMUL.FTZ R150, R165.reuse, R196 ;  /* 0x000000c4a5967220 */ /* 0x054fe40000410000 */
[C---:B---3--:R-:W-:Y:S02]  /*5db0*/  FMUL.FTZ R20, R165.reuse, R194 ;  /* 0x000000c2a5147220 */ /* 0x048fe40000410000 */
[-C--:B------:R-:W-:Y:S02]  /*5dc0*/  FMUL.FTZ R158, R165, R154.reuse ;  /* 0x0000009aa59e7220 */ /* 0x080fe40000410000 */
        /* <DEDUP_REMOVED lines=8> */
.L_x_11872:
[----:B------:R-:W-:Y:S05]  /*5e50*/  BSYNC B0 ;  /* 0x0000000000007941 */ /* 0x000fea0003800000 */
.L_x_11871:
[----:B------:R-:W-:Y:S01]  /*5e60*/  ISETP.GT.U32.AND P0, PT, R166, 0x1b, PT ;  /* 0x0000001ba600780c */ /* 0x000fe20003f04070 */
[C---:B------:R-:W-:Y:S01]  /*5e70*/  FFMA.FTZ R146, R119.reuse, R176, R146 ;  /* 0x000000b077927223 */ /* 0x040fe20000010092 */
[----:B-1----:R1:W0:Y:S01]  /*5e80*/  SHFL.DOWN PT, R192, R157, 0x4, 0x1f ;  /* 0x08801f009dc07f89 */ /* 0x00222200000e0000 */
[----:B------:R-:W-:Y:S01]  /*5e90*/  FFMA.FTZ R148, R119, R148, R21 ;  /* 0x0000009477947223 */ /* 0x000fe20000010015 */
[----:B------:R-:W-:Y:S01]  /*5ea0*/  BSSY B0, `(.L_x_11873) ;  /* 0x0000014000007945 */ /* 0x000fe20003800000 */
[C---:B------:R-:W-:Y:S01]  /*5eb0*/  FMUL.FTZ R21, R112.reuse, R146 ;  /* 0x0000009270157220 */ /* 0x040fe20000410000 */
[----:B---3--:R1:W3:Y:S01]  /*5ec0*/  SHFL.DOWN PT, R194, R165, 0x4, 0x1f ;  /* 0x08801f00a5c27f89 */ /* 0x0082e200000e0000 */
[----:B------:R-:W-:-:S02]  /*5ed0*/  FMUL.FTZ R163, R112, R148 ;  /* 0x0000009470a37220 */ /* 0x000fc40000410000 */
[C---:B------:R-:W-:Y:S01]  /*5ee0*/  FFMA.FTZ R21, R114.reuse, R148, -R21 ;  /* 0x0000009472157223 */ /* 0x040fe20000010815 */
[----:B--2---:R1:W2:Y:S01]  /*5ef0*/  SHFL.DOWN PT, R158, R159, 0x4, 0x1f ;  /* 0x08801f009f9e7f89 */ /* 0x0042a200000e0000 */
[----:B----4-:R-:W-:-:S03]  /*5f00*/  FFMA.FTZ R150, R114, R146, R163 ;  /* 0x0000009272967223 */ /* 0x010fc600000100a3 */
[----:B------:R1:W4:Y:S01]  /*5f10*/  SHFL.DOWN PT, R196, R161, 0x4, 0x1f ;  /* 0x08801f00a1c47f89 */ /* 0x00032200000e0000 */
[----:B------:R-:W-:Y:S05]  /*5f20*/  @P0 BRA `(.L_x_11874) ;  /* 0x000000b000000947 */ /* 0x000fea0003800000 */
[C---:B----4-:R-:W-:Y:S02]  /*5f30*/  FMUL.FTZ R154, R165.reuse, R196 ;  /* 0x000000c4a59a7220 */ /* 0x050fe40000410000 */
[C---:B---3--:R-:W-:Y:S02]  /*5f40*/  FMUL.FTZ R20, R165.reuse, R194 ;  /* 0x000000c2a5147220 */ /* 0x048fe40000410000 */
[-C--:B--2---:R-:W-:Y:S02]  /*5f50*/  FMUL.FTZ R176, R165, R158.reuse ;  /* 0x0000009ea5b07220 */ /* 0x084fe40000410000 */
        /* <DEDUP_REMOVED lines=8> */
.L_x_11874:
[----:B------:R-:W-:Y:S05]  /*5fe0*/  BSYNC B0 ;  /* 0x0000000000007941 */ /* 0x000fea0003800000 */
.L_x_11873:
[----:B------:R-:W-:Y:S01]  /*5ff0*/  ISETP.GT.U32.AND P0, PT, R166, 0x17, PT ;  /* 0x00000017a600780c */ /* 0x000fe20003f04070 */
[C---:B------:R-:W-:Y:S01]  /*6000*/  FFMA.FTZ R150, R109.reuse, R180, R150 ;  /* 0x000000b46d967223 */ /* 0x040fe20000010096 */
[----:B0-----:R0:W1:Y:S01]  /*6010*/  SHFL.DOWN PT, R192, R157, 0x8, 0x1f ;  /* 0x09001f009dc07f89 */ /* 0x00106200000e0000 */
[----:B------:R-:W-:Y:S01]  /*6020*/  FFMA.FTZ R152, R109, R152, R21 ;  /* 0x000000986d987223 */ /* 0x000fe20000010015 */
[----:B------:R-:W-:Y:S01]  /*6030*/  BSSY B0, `(.L_x_11875) ;  /* 0x0000014000007945 */ /* 0x000fe20003800000 */
[C---:B------:R-:W-:Y:S01]  /*6040*/  FMUL.FTZ R21, R108.reuse, R150 ;  /* 0x000000966c157220 */ /* 0x040fe20000410000 */
[----:B---3--:R0:W3:Y:S01]  /*6050*/  SHFL.DOWN PT, R194, R165, 0x8, 0x1f ;  /* 0x09001f00a5c27f89 */ /* 0x0080e200000e0000 */
[----:B------:R-:W-:-:S02]  /*6060*/  FMUL.FTZ R163, R108, R152 ;  /* 0x000000986ca37220 */ /* 0x000fc40000410000 */
[C---:B------:R-:W-:Y:S01]  /*6070*/  FFMA.FTZ R21, R110.reuse, R152, -R21 ;  /* 0x000000986e157223 */ /* 0x040fe20000010815 */
[----:B------:R0:W4:Y:S01]  /*6080*/  SHFL.DOWN PT, R176, R159, 0x8, 0x1f ;  /* 0x09001f009fb07f89 */ /* 0x00012200000e0000 */
[----:B------:R-:W-:-:S03]  /*6090*/  FFMA.FTZ R154, R110, R150, R163 ;  /* 0x000000966e9a7223 */ /* 0x000fc600000100a3 */
[----:B----4-:R0:W4:Y:S01]  /*60a0*/  SHFL.DOWN PT, R196, R161, 0x8, 0x1f ;  /* 0x09001f00a1c47f89 */ /* 0x01012200000e0000 */
        /* <DEDUP_REMOVED lines=12> */
.L_x_11876:
[----:B------:R-:W-:Y:S05]  /*6170*/  BSYNC B0 ;  /* 0x0000000000007941 */ /* 0x000fea0003800000 */
.L_x_11875:
[----:B------:R-:W-:Y:S01]  /*6180*/  ISETP.GT.U32.AND P0, PT, R166, 0xf, PT ;  /* 0x0000000fa600780c */ /* 0x000fe20003f04070 */
[C---:B------:R-:W-:Y:S01]  /*6190*/  FFMA.FTZ R154, R137.reuse, R178, R154 ;  /* 0x000000b2899a7223 */ /* 0x040fe2000001009a */
[----:B------:R0:W4:Y:S01]  /*61a0*/  SHFL.DOWN PT, R180, R157, 0x10, 0x1f ;  /* 0x0a001f009db47f89 */ /* 0x00012200000e0000 */
[----:B------:R-:W-:Y:S01]  /*61b0*/  FFMA.FTZ R156, R137, R156, R21 ;  /* 0x0000009c899c7223 */ /* 0x000fe20000010015 */
[----:B------:R-:W-:Y:S01]  /*61c0*/  BSSY B0, `(.L_x_11877) ;  /* 0x0000013000007945 */ /* 0x000fe20003800000 */
[C---:B------:R-:W-:Y:S01]  /*61d0*/  FMUL.FTZ R21, R126.reuse, R154 ;  /* 0x0000009a7e157220 */ /* 0x040fe20000410000 */
[----:B-1----:R0:W1:Y:S01]  /*61e0*/  SHFL.DOWN PT, R192, R165, 0x10, 0x1f ;  /* 0x0a001f00a5c07f89 */ /* 0x00206200000e0000 */
[----:B------:R-:W-:-:S02]  /*61f0*/  FMUL.FTZ R163, R126, R156 ;  /* 0x0000009c7ea37220 */ /* 0x000fc40000410000 */
[----:B------:R-:W-:Y:S01]  /*6200*/  FFMA.FTZ R21, R124, R156, -R21 ;  /* 0x0000009c7c157223 */ /* 0x000fe20000010815 */
[----:B------:R0:W3:Y:S04]  /*6210*/  SHFL.DOWN PT, R176, R159, 0x10, 0x1f ;  /* 0x0a001f009fb07f89 */ /* 0x0000e800000e0000 */
[----:B---3--:R0:W3:Y:S01]  /*6220*/  SHFL.DOWN PT, R194, R161, 0x10, 0x1f ;  /* 0x0a001f00a1c27f89 */ /* 0x0080e200000e0000 */
[----:B------:R-:W-:Y:S05]  /*6230*/  @P0 BRA `(.L_x_11878) ;  /* 0x000000b000000947 */ /* 0x000fea0003800000 */
[C---:B--23--:R-:W-:Y:S02]  /*6240*/  FMUL.FTZ R158, R165.reuse, R194 ;  /* 0x000000c2a59e7220 */ /* 0x04cfe40000410000 */
[C---:B-1----:R-:W-:Y:S02]  /*6250*/  FMUL.FTZ R20, R165.reuse, R192 ;  /* 0x000000c0a5147220 */ /* 0x042fe40000410000 */
[----:B------:R-:W-:-:S02]  /*6260*/  FMUL.FTZ R178, R165, R176 ;  /* 0x000000b0a5b27220 */ /* 0x000fc40000410000 */
[----:B------:R-:W-:Y:S02]  /*6270*/  FFMA.FTZ R176, R157, R176, -R158 ;  /* 0x000000b09db07223 */ /* 0x000fe4000001089e */
[-C--:B----4-:R-:W-:Y:S02]  /*6280*/  FMUL.FTZ R158, R165, R180.reuse ;  /* 0x000000b4a59e7220 */ /* 0x090fe40000410000 */
[C---:B------:R-:W-:Y:S02]  /*6290*/  FFMA.FTZ R20, R157.reuse, R180, -R20 ;  /* 0x000000b49d147223 */ /* 0x040fe40000010814 */
[C---:B------:R-:W-:Y:S02]  /*62a0*/  FFMA.FTZ R178, R157.reuse, R194, R178 ;  /* 0x000000c29db27223 */ /* 0x040fe400000100b2 */
[----:B0-----:R-:W-:Y:S01]  /*62b0*/  FFMA.FTZ R165, R157, R192, R158 ;  /* 0x000000c09da57223 */ /* 0x001fe2000001009e */
[----:B------:R-:W-:Y:S01]  /*62c0*/  MOV R157, R20 ;  /* 0x00000014009d7202 */ /* 0x000fe20000000f00 */
[----:B------:R-:W-:-:S02]  /*62d0*/  FADD.FTZ R159, R159, R176 ;  /* 0x000000b09f9f7221 */ /* 0x000fc40000010000 */
[----:B------:R-:W-:Y:S02]  /*62e0*/  FADD.FTZ R161, R161, R178 ;  /* 0x000000b2a1a17221 */ /* 0x000fe40000010000 */
.L_x_11878:
[----:B------:R-:W-:Y:S05]  /*62f0*/  BSYNC B0 ;  /* 0x0000000000007941 */ /* 0x000fea0003800000 */
.L_x_11877:
[----:B------:R-:W-:Y:S01]  /*6300*/  SHFL.DOWN PT, R199, R165, 0x1, 0x1f ;  /* 0x08201f00a5c77f89 */ /* 0x000fe200000e0000 */
[C---:B--2---:R-:W-:Y:S01]  /*6310*/  FFMA.FTZ R158, R143.reuse, R182, R21 ;  /* 0x000000b68f9e7223 */ /* 0x044fe20000010015 */
[----:B------:R-:W-:Y:S01]  /*6320*/  SHF.L.U64.HI R20, R88, 0x2, R71 ;  /* 0x0000000258147819 */ /* 0x000fe20000010247 */
[----:B------:R-:W-:Y:S01]  /*6330*/  FFMA.FTZ R163, R124, R154, R163 ;  /* 0x0000009a7ca37223 */ /* 0x000fe200000100a3 */
[----:B----4-:R-:W2:Y:S01]  /*6340*/  SHFL.IDX PT, R180, R7, RZ, 0x1f ;  /* 0x00001fff07b47589 */ /* 0x010ea200000e0000 */
[----:B------:R-:W-:Y:S01]  /*6350*/  SHF.L.U32 R193, R88, 0x2, RZ ;  /* 0x0000000258c17819 */ /* 0x000fe200000006ff */
[----:B------:R-:W-:Y:S01]  /*6360*/  FMUL.FTZ R167, R128, R158 ;  /* 0x0000009e80a77220 */ /* 0x000fe20000410000 */
[----:B------:R-:W-:Y:S01]  /*6370*/  ISETP.NE.AND P0, PT, R34, RZ, PT ;  /* 0x000000ff2200720c */ /* 0x000fe20003f05270 */
[----:B------:R-:W4:Y:S01]  /*6380*/  SHFL.IDX PT, R178, R6, RZ, 0x1f ;  /* 0x00001fff06b27589 */ /* 0x000f2200000e0000 */
[----:B------:R-:W-:Y:S01]  /*6390*/  IMAD R176, R20, c[0x0][0x2b0], RZ ;  /* 0x0000ac0014b07a24 */ /* 0x000fe200078e02ff */
[----:B------:R-:W-:Y:S01]  /*63a0*/  LEA.HI.SX32 R200, R34, R34, 0x1b ;  /* 0x0000002222c87211 */ /* 0x000fe200078fdaff */
[----:B------:R-:W-:Y:S01]  /*63b0*/  FFMA.FTZ R160, R143, R160, R163 ;  /* 0x000000a08fa07223 */ /* 0x000fe200000100a3 */
[----:B------:R-:W5:Y:S01]  /*63c0*/  SHFL.DOWN PT, R182, R157, 0x1, 0x1f ;  /* 0x08201f009db67f89 */ /* 0x000f6200000e0000 */
[----:B------:R-:W-:Y:S01]  /*63d0*/  IMAD R20, R20, c[0x0][0x2d0], RZ ;  /* 0x0000b40014147a24 */ /* 0x000fe200078e02ff */
[----:B------:R-:W-:Y:S01]  /*63e0*/  BSSY B0, `(.L_x_11879) ;  /* 0x0000153000007945 */ /* 0x000fe20003800000 */
[----:B------:R-:W-:Y:S01]  /*63f0*/  IMAD R195, R193, c[0x0][0x2b4], R176 ;  /* 0x0000ad00c1c37a24 */ /* 0x000fe200078e02b0 */
[----:B-1----:R-:W1:Y:S01]  /*6400*/  SHFL.DOWN PT, R192, R159, 0x1, 0x1f ;  /* 0x08201f009fc07f89 */ /* 0x002e6200000e0000 */
[----:B------:R-:W-:-:S02]  /*6410*/  FMUL.FTZ R163, R128, R160 ;  /* 0x000000a080a37220 */ /* 0x000fc40000410000 */
[----:B------:R-:W-:Y:S01]  /*6420*/  FFMA.FTZ R167, R130, R160, R167 ;  /* 0x000000a082a77223 */ /* 0x000fe200000100a7 */
[----:B---3--:R-:W3:Y:S01]  /*6430*/  SHFL.DOWN PT, R194, R161, 0x1, 0x1f ;  /* 0x08201f00a1c27f89 */ /* 0x008ee200000e0000 */
[C---:B------:R-:W-:Y:S02]  /*6440*/  IMAD R197, R193.reuse, c[0x0][0x2d4], R20 ;  /* 0x0000b500c1c57a24 */ /* 0x040fe400078e0214 */
[C---:B------:R-:W-:Y:S01]  /*6450*/  IMAD.WIDE.U32 R20, R193.reuse, c[0x0][0x2b0], R22 ;  /* 0x0000ac00c1147a25 */ /* 0x040fe200078e0016 */
[----:B0-----:R-:W0:Y:S03]  /*6460*/  SHFL.IDX PT, R165, R165, RZ, 0x1f ;  /* 0x00001fffa5a57589 */ /* 0x001e2600000e0000 */
[----:B------:R-:W-:Y:S01]  /*6470*/  IMAD.WIDE.U32 R22, R193, c[0x0][0x2d0], R24 ;  /* 0x0000b400c1167a25 */ /* 0x000fe200078e0018 */
[----:B------:R0:W0:Y:S01]  /*6480*/  SHFL.IDX PT, R176, R157, RZ, 0x1f ;  /* 0x00001fff9db07589 */ /* 0x00002200000e0000 */
[----:B------:R-:W-:-:S02]  /*6490*/  IADD3 R21, R21, R195, RZ ;  /* 0x000000c315157210 */ /* 0x000fc40007ffe0ff */
[----:B------:R-:W-:Y:S01]  /*64a0*/  FFMA.FTZ R163, R130, R158, -R163 ;  /* 0x0000009e82a37223 */ /* 0x000fe200000108a3 */
[----:B------:R-:W-:Y:S01]  /*64b0*/  IADD3 R23, R23, R197, RZ ;  /* 0x000000c517177210 */ /* 0x000fe20007ffe0ff */
[----:B------:R-:W-:Y:S02]  /*64c0*/  FFMA.FTZ R24, R149, R174, R167 ;  /* 0x000000ae95187223 */ /* 0x000fe400000100a7 */
[C---:B--2---:R-:W-:Y:S02]  /*64d0*/  @P2 FMUL.FTZ R167, R199.reuse, R180 ;  /* 0x000000b4c7a72220 */ /* 0x044fe40000410000 */
[----:B----4-:R-:W-:Y:S02]  /*64e0*/  @P2 FMUL.FTZ R193, R199, R178 ;  /* 0x000000b2c7c12220 */ /* 0x010fe40000410000 */
[----:B------:R-:W-:Y:S02]  /*64f0*/  FFMA.FTZ R25, R149, R172, R163 ;  /* 0x000000ac95197223 */ /* 0x000fe400000100a3 */
[----:B------:R-:W-:Y:S01]  /*6500*/  FMUL.FTZ R163, R134, R24 ;  /* 0x0000001886a37220 */ /* 0x000fe20000410000 */
[----:B------:R-:W-:Y:S01]  /*6510*/  SHFL.IDX PT, R172, R161, RZ, 0x1f ;  /* 0x00001fffa1ac7589 */ /* 0x000fe200000e0000 */
[----:B-----5:R-:W-:-:S02]  /*6520*/  @P2 FFMA.FTZ R167, R182, R178, -R167 ;  /* 0x000000b2b6a72223 */ /* 0x020fc400000108a7 */
[----:B------:R-:W-:Y:S02]  /*6530*/  @P2 FFMA.FTZ R193, R182, R180, R193 ;  /* 0x000000b4b6c12223 */ /* 0x000fe400000100c1 */
[----:B------:R-:W-:Y:S02]  /*6540*/  FFMA.FTZ R163, R136, R25, -R163 ;  /* 0x0000001988a37223 */ /* 0x000fe400000108a3 */
[----:B-1----:R-:W-:Y:S02]  /*6550*/  @P2 FADD.FTZ R178, R192, R167 ;  /* 0x000000a7c0b22221 */ /* 0x002fe40000010000 */
[----:B---3--:R-:W-:Y:S01]  /*6560*/  @P2 FADD.FTZ R180, R194, R193 ;  /* 0x000000c1c2b42221 */ /* 0x008fe20000010000 */
[----:B------:R1:W2:Y:S01]  /*6570*/  SHFL.IDX PT, R167, R159, RZ, 0x1f ;  /* 0x00001fff9fa77589 */ /* 0x0002a200000e0000 */
[----:B------:R-:W-:Y:S02]  /*6580*/  FFMA.FTZ R162, R155, R162, R163 ;  /* 0x000000a29ba27223 */ /* 0x000fe400000100a3 */
[----:B------:R-:W-:-:S02]  /*6590*/  FMUL.FTZ R193, R178, -R19 ;  /* 0x80000013b2c17220 */ /* 0x000fc40000410000 */
[C---:B------:R-:W-:Y:S02]  /*65a0*/  FMUL.FTZ R163, R180.reuse, -R19 ;  /* 0x80000013b4a37220 */ /* 0x040fe40000410000 */
[----:B0-----:R-:W-:Y:S02]  /*65b0*/  FMUL.FTZ R157, R165, R6 ;  /* 0x00000006a59d7220 */ /* 0x001fe40000410000 */
[-C--:B------:R-:W-:Y:S02]  /*65c0*/  FFMA.FTZ R180, R180, R18.reuse, R193 ;  /* 0x00000012b4b47223 */ /* 0x080fe400000100c1 */
[----:B------:R-:W-:Y:S02]  /*65d0*/  FFMA.FTZ R18, R178, R18, -R163 ;  /* 0x00000012b2127223 */ /* 0x000fe400000108a3 */
[----:B------:R-:W-:Y:S02]  /*65e0*/  FFMA.FTZ R193, R176, R7, R157 ;  /* 0x00000007b0c17223 */ /* 0x000fe4000001009d */
[----:B------:R-:W-:-:S02]  /*65f0*/  FADD.FTZ R157, -R183, R180 ;  /* 0x000000b4b79d7221 */ /* 0x000fc40000010100 */
[----:B-1----:R-:W-:Y:S02]  /*6600*/  FADD.FTZ R159, R185, R18 ;  /* 0x00000012b99f7221 */ /* 0x002fe40000010000 */
[C---:B------:R-:W-:Y:S02]  /*6610*/  FMUL.FTZ R19, R165.reuse, R7 ;  /* 0x00000007a5137220 */ /* 0x040fe40000410000 */
[C---:B------:R-:W-:Y:S02]  /*6620*/  FMUL.FTZ R7, R134.reuse, R25 ;  /* 0x0000001986077220 */ /* 0x040fe40000410000 */
[C---:B------:R-:W-:Y:S02]  /*6630*/  FMUL.FTZ R18, R134.reuse, -R157 ;  /* 0x8000009d86127220 */ /* 0x040fe40000410000 */
[----:B------:R-:W-:Y:S02]  /*6640*/  FMUL.FTZ R134, R134, -R159 ;  /* 0x8000009f86867220 */ /* 0x000fe40000410000 */
[----:B------:R-:W-:-:S02]  /*6650*/  FMUL.FTZ R161, R165, R5 ;  /* 0x00000005a5a17220 */ /* 0x000fc40000410000 */
[C---:B------:R-:W-:Y:S02]  /*6660*/  FFMA.FTZ R134, R136.reuse, R157, R134 ;  /* 0x0000009d88867223 */ /* 0x040fe40000010086 */
[----:B------:R-:W-:Y:S02]  /*6670*/  FFMA.FTZ R18, R136, R159, -R18 ;  /* 0x0000009f88127223 */ /* 0x000fe40000010812 */
[-C--:B------:R-:W-:Y:S02]  /*6680*/  FMUL.FTZ R165, R165, R4.reuse ;  /* 0x00000004a5a57220 */ /* 0x080fe40000410000 */
[----:B------:R-:W-:Y:S02]  /*6690*/  FFMA.FTZ R4, R176, R4, -R161 ;  /* 0x00000004b0047223 */ /* 0x000fe400000108a1 */
[----:B------:R-:W-:Y:S02]  /*66a0*/  FADD.FTZ R163, -R173, R134 ;  /* 0x00000086ada37221 */ /* 0x000fe40000010100 */
[----:B------:R-:W-:Y:S01]  /*66b0*/  FADD.FTZ R161, R175, R18 ;  /* 0x00000012afa17221 */ /* 0x000fe20000010000 */
[----:B------:R-:W-:Y:S01]  /*66c0*/  SHF.L.U32 R18, R34, 0x4, RZ ;  /* 0x0000000422127819 */ /* 0x000fe200000006ff */
[----:B------:R-:W-:-:S02]  /*66d0*/  FMUL.FTZ R134, R128, -R163 ;  /* 0x800000a380867220 */ /* 0x000fc40000410000 */
[-C--:B------:R-:W-:Y:S01]  /*66e0*/  FMUL.FTZ R128, R128, -R161.reuse ;  /* 0x800000a180807220 */ /* 0x080fe20000410000 */
[----:B------:R-:W-:Y:S01]  /*66f0*/  LEA.HI.SX32 R18, R18, R18, 0x1b ;  /* 0x0000001212127211 */ /* 0x000fe200078fdaff */
[----:B------:R-:W-:Y:S02]  /*6700*/  FFMA.FTZ R6, R176, R6, -R19 ;  /* 0x00000006b0067223 */ /* 0x000fe40000010813 */
[C---:B------:R-:W-:Y:S02]  /*6710*/  FFMA.FTZ R134, R130.reuse, R161, -R134 ;  /* 0x000000a182867223 */ /* 0x040fe40000010886 */
[----:B------:R-:W-:Y:S02]  /*6720*/  FFMA.FTZ R128, R130, R163, R128 ;  /* 0x000000a382807223 */ /* 0x000fe40000010080 */
[----:B------:R-:W-:Y:S02]  /*6730*/  FFMA.FTZ R5, R176, R5, R165 ;  /* 0x00000005b0057223 */ /* 0x000fe400000100a5 */
[----:B------:R-:W-:-:S02]  /*6740*/  FFMA.FTZ R19, R136, R24, R7 ;  /* 0x0000001888137223 */ /* 0x000fc40000010007 */
[----:B--2---:R-:W-:Y:S02]  /*6750*/  FADD.FTZ R6, R167, R6 ;  /* 0x00000006a7067221 */ /* 0x004fe40000010000 */
[----:B------:R-:W-:Y:S02]  /*6760*/  FADD.FTZ R165, R171, R134 ;  /* 0x00000086aba57221 */ /* 0x000fe40000010000 */
[----:B------:R-:W-:Y:S02]  /*6770*/  FADD.FTZ R167, -R169, R128 ;  /* 0x00000080a9a77221 */ /* 0x000fe40000010100 */
[----:B------:R-:W-:Y:S02]  /*6780*/  FFMA.FTZ R132, R155, R132, R19 ;  /* 0x000000849b847223 */ /* 0x000fe40000010013 */
[C---:B------:R-:W-:Y:S02]  /*6790*/  FMUL.FTZ R128, R126.reuse, -R165 ;  /* 0x800000a57e807220 */ /* 0x040fe40000410000 */
[----:B------:R-:W-:-:S02]  /*67a0*/  FMUL.FTZ R19, R126, -R167 ;  /* 0x800000a77e137220 */ /* 0x000fc40000410000 */
[----:B------:R-:W-:Y:S02]  /*67b0*/  FMUL.FTZ R130, R72, R155 ;  /* 0x0000009b48827220 */ /* 0x000fe40000410000 */
[C---:B------:R-:W-:Y:S02]  /*67c0*/  FFMA.FTZ R169, R124.reuse, R167, R128 ;  /* 0x000000a77ca97223 */ /* 0x040fe40000010080 */
[----:B------:R-:W-:Y:S02]  /*67d0*/  FFMA.FTZ R19, R124, R165, -R19 ;  /* 0x000000a57c137223 */ /* 0x000fe40000010813 */
[----:B------:R-:W-:Y:S02]  /*67e0*/  FADD.FTZ R7, R172, R193 ;  /* 0x000000c1ac077221 */ /* 0x000fe40000010000 */
[----:B------:R-:W-:Y:S02]  /*67f0*/  FMUL.FTZ R175, R72, R157 ;  /* 0x0000009d48af7220 */ /* 0x000fe40000410000 */
[----:B------:R-:W-:Y:S01]  /*6800*/  FFMA.FTZ R126, R153, -R130, R132 ;  /* 0x80000082997e7223 */ /* 0x000fe20000010084 */
[----:B------:R0:W-:Y:S01]  /*6810*/  @!P0 STS.128 [R73.X16+0x2e10], R4 ;  /* 0x002e100449008388 */ /* 0x0001e2000000cc00 */
[----:B------:R-:W-:-:S02]  /*6820*/  FADD.FTZ R169, -R186, R169 ;  /* 0x000000a9baa97221 */ /* 0x000fc40000010100 */
[----:B------:R-:W-:Y:S02]  /*6830*/  FADD.FTZ R171, R184, R19 ;  /* 0x00000013b8ab7221 */ /* 0x000fe40000010000 */
[----:B------:R-:W-:Y:S02]  /*6840*/  FMUL.FTZ R173, R72, R159 ;  /* 0x0000009f48ad7220 */ /* 0x000fe40000410000 */
[----:B------:R-:W-:Y:S02]  /*6850*/  FFMA.FTZ R124, R151, -R130, R162 ;  /* 0x80000082977c7223 */ /* 0x000fe400000100a2 */
[----:B------:R-:W-:Y:S02]  /*6860*/  FMUL.FTZ R178, R126, R175 ;  /* 0x000000af7eb27220 */ /* 0x000fe40000410000 */
[-C--:B------:R-:W-:Y:S02]  /*6870*/  FMUL.FTZ R183, R155, R173.reuse ;  /* 0x000000ad9bb77220 */ /* 0x080fe40000410000 */
[----:B------:R-:W-:-:S02]  /*6880*/  FFMA.FTZ R178, R124, R173, R178 ;  /* 0x000000ad7cb27223 */ /* 0x000fc400000100b2 */
[----:B------:R-:W-:Y:S01]  /*6890*/  FMUL.FTZ R176, R126, R173 ;  /* 0x000000ad7eb07220 */ /* 0x000fe20000410000 */
[----:B------:R1:W-:Y:S01]  /*68a0*/  STS [R18.X4+0x878], R183 ;  /* 0x000878b712007388 */ /* 0x0003e20000004800 */
[C---:B0-----:R-:W-:Y:S02]  /*68b0*/  FMUL.FTZ R4, R108.reuse, -R169 ;  /* 0x800000a96c047220 */ /* 0x041fe40000410000 */
        /* <DEDUP_REMOVED lines=8> */
[----:B------:R-:W-:Y:S02]  /*6940*/  FFMA.FTZ R108, R145, -R4, R24 ;  /* 0x80000004916c7223 */ /* 0x000fe40000010018 */
[----:B------:R-:W-:-:S02]  /*6950*/  FMUL.FTZ R7, R74, R161 ;  /* 0x000000a14a077220 */ /* 0x000fc40000410000 */
[-C--:B------:R-:W-:Y:S02]  /*6960*/  FMUL.FTZ R185, R155, R175.reuse ;  /* 0x000000af9bb97220 */ /* 0x080fe40000410000 */
[----:B------:R-:W-:Y:S02]  /*6970*/  FFMA.FTZ R176, R124, R175, -R176 ;  /* 0x000000af7cb07223 */ /* 0x000fe400000108b0 */
[C---:B------:R-:W-:Y:S01]  /*6980*/  FFMA.FTZ R112, R114.reuse, R189, R112 ;  /* 0x000000bd72707223 */ /* 0x040fe20000010070 */
[----:B------:R-:W-:Y:S01]  /*6990*/  STS [R18.X4+0x87c], R185 ;  /* 0x00087cb912007388 */ /* 0x000fe20000004800 */
[----:B------:R-:W-:Y:S02]  /*69a0*/  FFMA.FTZ R175, R114, R173, -R5 ;  /* 0x000000ad72af7223 */ /* 0x000fe40000010805 */
[----:B------:R-:W-:Y:S02]  /*69b0*/  FMUL.FTZ R19, R74, R163 ;  /* 0x000000a34a137220 */ /* 0x000fe40000410000 */
[----:B------:R-:W-:-:S02]  /*69c0*/  FFMA.FTZ R110, R147, -R4, R25 ;  /* 0x80000004936e7223 */ /* 0x000fc40000010019 */
[----:B------:R-:W-:Y:S02]  /*69d0*/  FMUL.FTZ R6, R108, R7 ;  /* 0x000000076c067220 */ /* 0x000fe40000410000 */
[----:B------:R-:W-:Y:S02]  /*69e0*/  FADD.FTZ R187, -R187, R112 ;  /* 0x00000070bbbb7221 */ /* 0x000fe40000010100 */
[----:B------:R-:W-:Y:S02]  /*69f0*/  FADD.FTZ R175, R188, R175 ;  /* 0x000000afbcaf7221 */ /* 0x000fe40000010000 */
[----:B------:R-:W-:Y:S02]  /*6a00*/  FFMA.FTZ R5, R110, R19, -R6 ;  /* 0x000000136e057223 */ /* 0x000fe40000010806 */
[C---:B------:R-:W-:Y:S02]  /*6a10*/  FMUL.FTZ R6, R116.reuse, -R187 ;  /* 0x800000bb74067220 */ /* 0x040fe40000410000 */
[----:B------:R-:W-:-:S02]  /*6a20*/  FMUL.FTZ R116, R116, -R175 ;  /* 0x800000af74747220 */ /* 0x000fc40000410000 */
[----:B------:R-:W-:Y:S02]  /*6a30*/  FMUL.FTZ R4, R108, R19 ;  /* 0x000000136c047220 */ /* 0x000fe40000410000 */
[C---:B------:R-:W-:Y:S02]  /*6a40*/  FFMA.FTZ R116, R118.reuse, R187, R116 ;  /* 0x000000bb76747223 */ /* 0x040fe40000010074 */
[----:B------:R-:W-:Y:S02]  /*6a50*/  FFMA.FTZ R6, R118, R175, -R6 ;  /* 0x000000af76067223 */ /* 0x000fe40000010806 */
[----:B------:R-:W-:Y:S02]  /*6a60*/  FADD.FTZ R181, -R181, R116 ;  /* 0x00000074b5b57221 */ /* 0x000fe40000010100 */
[-C--:B------:R-:W-:Y:S02]  /*6a70*/  FFMA.FTZ R4, R110, R7.reuse, R4 ;  /* 0x000000076e047223 */ /* 0x080fe40000010004 */
[----:B------:R-:W-:-:S02]  /*6a80*/  FMUL.FTZ R7, R149, R7 ;  /* 0x0000000795077220 */ /* 0x000fc40000410000 */
[----:B------:R-:W-:Y:S02]  /*6a90*/  FADD.FTZ R179, R179, R6 ;  /* 0x00000006b3b37221 */ /* 0x000fe40000010000 */
[----:B------:R-:W-:Y:S01]  /*6aa0*/  FMUL.FTZ R114, R76, R143 ;  /* 0x0000008f4c727220 */ /* 0x000fe20000410000 */
[----:B------:R0:W-:Y:S01]  /*6ab0*/  STS [R18.X4+0x870], R7 ;  /* 0x0008700712007388 */ /* 0x0001e20000004800 */
[C---:B------:R-:W-:Y:S02]  /*6ac0*/  FMUL.FTZ R6, R120.reuse, -R181 ;  /* 0x800000b578067220 */ /* 0x040fe40000410000 */
[----:B-1----:R-:W-:Y:S02]  /*6ad0*/  FMUL.FTZ R183, R149, R19 ;  /* 0x0000001395b77220 */ /* 0x002fe40000410000 */
[----:B------:R-:W-:Y:S02]  /*6ae0*/  FMUL.FTZ R120, R120, -R179 ;  /* 0x800000b378787220 */ /* 0x000fe40000410000 */
[----:B------:R-:W-:Y:S01]  /*6af0*/  FFMA.FTZ R112, R141, -R114, R160 ;  /* 0x800000728d707223 */ /* 0x000fe200000100a0 */
[----:B------:R1:W-:Y:S01]  /*6b00*/  STS [R18.X4+0x874], R183 ;  /* 0x000874b712007388 */ /* 0x0003e20000004800 */
[----:B------:R-:W-:-:S02]  /*6b10*/  FMUL.FTZ R19, R76, R167 ;  /* 0x000000a74c137220 */ /* 0x000fc40000410000 */
[----:B0-----:R-:W-:Y:S02]  /*6b20*/  FMUL.FTZ R7, R76, R165 ;  /* 0x000000a54c077220 */ /* 0x001fe40000410000 */
[----:B------:R-:W-:Y:S02]  /*6b30*/  FFMA.FTZ R6, R122, R179, -R6 ;  /* 0x000000b37a067223 */ /* 0x000fe40000010806 */
[----:B------:R-:W-:Y:S02]  /*6b40*/  FMUL.FTZ R130, R78, R137 ;  /* 0x000000894e827220 */ /* 0x000fe40000410000 */
[----:B------:R-:W-:Y:S02]  /*6b50*/  FFMA.FTZ R120, R122, R181, R120 ;  /* 0x000000b57a787223 */ /* 0x000fe40000010078 */
[----:B------:R-:W-:Y:S02]  /*6b60*/  FFMA.FTZ R114, R139, -R114, R158 ;  /* 0x800000728b727223 */ /* 0x000fe4000001009e */
[----:B------:R-:W-:-:S02]  /*6b70*/  FMUL.FTZ R118, R112, R19 ;  /* 0x0000001370767220 */ /* 0x000fc40000410000 */
[----:B------:R-:W-:Y:S02]  /*6b80*/  FMUL.FTZ R116, R112, R7 ;  /* 0x0000000770747220 */ /* 0x000fe40000410000 */
[----:B-1----:R-:W-:Y:S02]  /*6b90*/  FMUL.FTZ R183, R143, R19 ;  /* 0x000000138fb77220 */ /* 0x002fe40000410000 */
[----:B------:R-:W-:Y:S02]  /*6ba0*/  FADD.FTZ R191, R191, R6 ;  /* 0x00000006bfbf7221 */ /* 0x000fe40000010000 */
[----:B------:R-:W-:Y:S01]  /*6bb0*/  FMUL.FTZ R6, R86, R127 ;  /* 0x0000007f56067220 */ /* 0x000fe20000410000 */
[----:B------:R0:W-:Y:S01]  /*6bc0*/  STS [R18.X4+0x86c], R183 ;  /* 0x00086cb712007388 */ /* 0x0001e20000004800 */
[----:B------:R-:W-:Y:S02]  /*6bd0*/  FFMA.FTZ R128, R133, -R130, R154 ;  /* 0x8000008285807223 */ /* 0x000fe4000001009a */
[----:B------:R-:W-:-:S02]  /*6be0*/  FMUL.FTZ R193, R78, R169 ;  /* 0x000000a94ec17220 */ /* 0x000fc40000410000 */
[----:B------:R-:W-:Y:S02]  /*6bf0*/  FADD.FTZ R177, -R177, R120 ;  /* 0x00000078b1b17221 */ /* 0x000fe40000010100 */
[C---:B------:R-:W-:Y:S02]  /*6c00*/  FFMA.FTZ R213, R114.reuse, R7, R118 ;  /* 0x0000000772d57223 */ /* 0x040fe40000010076 */
[----:B------:R-:W-:Y:S02]  /*6c10*/  FFMA.FTZ R215, R114, R19, -R116 ;  /* 0x0000001372d77223 */ /* 0x000fe40000010874 */
[----:B------:R-:W-:Y:S02]  /*6c20*/  FMUL.FTZ R7, R143, R7 ;  /* 0x000000078f077220 */ /* 0x000fe40000410000 */
[-C--:B------:R-:W-:Y:S02]  /*6c30*/  FFMA.FTZ R116, R131, -R6.reuse, R138 ;  /* 0x8000000683747223 */ /* 0x080fe4000001008a */
[----:B------:R-:W-:Y:S01]  /*6c40*/  FFMA.FTZ R120, R129, -R6, R140 ;  /* 0x8000000681787223 */ /* 0x000fe2000001008c */
[----:B------:R1:W-:Y:S01]  /*6c50*/  STS [R18.X4+0x868], R7 ;  /* 0x0008680712007388 */ /* 0x0003e20000004800 */
[----:B------:R-:W-:-:S02]  /*6c60*/  FMUL.FTZ R122, R84, R125 ;  /* 0x0000007d547a7220 */ /* 0x000fc40000410000 */
[----:B0-----:R-:W-:Y:S02]  /*6c70*/  FMUL.FTZ R183, R78, R171 ;  /* 0x000000ab4eb77220 */ /* 0x001fe40000410000 */
[----:B------:R-:W-:Y:S02]  /*6c80*/  FFMA.FTZ R130, R135, -R130, R156 ;  /* 0x8000008287827223 */ /* 0x000fe4000001009c */
[----:B------:R-:W-:Y:S02]  /*6c90*/  FMUL.FTZ R6, R128, R193 ;  /* 0x000000c180067220 */ /* 0x000fe40000410000 */
[----:B------:R-:W-:Y:S02]  /*6ca0*/  FMUL.FTZ R19, R86, R177 ;  /* 0x000000b156137220 */ /* 0x000fe40000410000 */
[----:B------:R-:W-:Y:S02]  /*6cb0*/  FFMA.FTZ R118, R123, -R122, R144 ;  /* 0x8000007a7b767223 */ /* 0x000fe40000010090 */
[----:B------:R-:W-:-:S02]  /*6cc0*/  FFMA.FTZ R209, R130, R183, R6 ;  /* 0x000000b782d17223 */ /* 0x000fc40000010006 */
[----:B------:R-:W-:Y:S02]  /*6cd0*/  FFMA.FTZ R122, R121, -R122, R142 ;  /* 0x8000007a797a7223 */ /* 0x000fe4000001008e */
[----:B------:R-:W-:Y:S02]  /*6ce0*/  FMUL.FTZ R185, R84, R181 ;  /* 0x000000b554b97220 */ /* 0x000fe40000410000 */
[----:B-1----:R-:W-:Y:S02]  /*6cf0*/  FMUL.FTZ R7, R86, R191 ;  /* 0x000000bf56077220 */ /* 0x002fe40000410000 */
[----:B------:R-:W-:Y:S02]  /*6d00*/  FMUL.FTZ R6, R120, R19 ;  /* 0x0000001378067220 */ /* 0x000fe40000410000 */
[-C--:B------:R-:W-:Y:S02]  /*6d10*/  FMUL.FTZ R136, R128, R183.reuse ;  /* 0x000000b780887220 */ /* 0x080fe40000410000 */
[----:B------:R-:W-:-:S02]  /*6d20*/  FMUL.FTZ R195, R137, R183 ;  /* 0x000000b789c37220 */ /* 0x000fc40000410000 */
[----:B------:R-:W-:Y:S02]  /*6d30*/  FMUL.FTZ R183, R84, R179 ;  /* 0x000000b354b77220 */ /* 0x000fe40000410000 */
[----:B------:R-:W-:Y:S01]  /*6d40*/  FMUL.FTZ R134, R122, R185 ;  /* 0x000000b97a867220 */ /* 0x000fe20000410000 */
[----:B------:R0:W-:Y:S01]  /*6d50*/  STS [R18.X4+0x860], R195 ;  /* 0x000860c312007388 */ /* 0x0001e20000004800 */
[----:B------:R-:W-:Y:S02]  /*6d60*/  FFMA.FTZ R6, R116, R7, R6 ;  /* 0x0000000774067223 */ /* 0x000fe40000010006 */
[----:B------:R-:W-:Y:S02]  /*6d70*/  FMUL.FTZ R174, R80, R109 ;  /* 0x0000006d50ae7220 */ /* 0x000fe40000410000 */
[-C--:B------:R-:W-:Y:S02]  /*6d80*/  FFMA.FTZ R211, R130, R193.reuse, -R136 ;  /* 0x000000c182d37223 */ /* 0x080fe40000010888 */
[----:B------:R-:W-:-:S02]  /*6d90*/  FMUL.FTZ R197, R137, R193 ;  /* 0x000000c189c57220 */ /* 0x000fc40000410000 */
[----:B------:R-:W-:Y:S02]  /*6da0*/  FFMA.FTZ R193, R118, R183, R134 ;  /* 0x000000b776c17223 */ /* 0x000fe40000010086 */
[----:B------:R-:W-:Y:S01]  /*6db0*/  FADD.FTZ R6, RZ, R6 ;  /* 0x00000006ff067221 */ /* 0x000fe20000010000 */
[----:B------:R1:W-:Y:S01]  /*6dc0*/  STS [R18.X4+0x864], R197 ;  /* 0x000864c512007388 */ /* 0x0003e20000004800 */
[-C--:B------:R-:W-:Y:S02]  /*6dd0*/  FFMA.FTZ R172, R113, -R174.reuse, R150 ;  /* 0x800000ae71ac7223 */ /* 0x080fe40000010096 */
[----:B------:R-:W-:Y:S02]  /*6de0*/  FMUL.FTZ R199, R80, R189 ;  /* 0x000000bd50c77220 */ /* 0x000fe40000410000 */
[----:B------:R-:W-:Y:S02]  /*6df0*/  FADD.FTZ R182, R6, R193 ;  /* 0x000000c106b67221 */ /* 0x000fe40000010000 */
[----:B------:R-:W-:-:S02]  /*6e00*/  FFMA.FTZ R174, R111, -R174, R152 ;  /* 0x800000ae6fae7223 */ /* 0x000fc40000010098 */
[----:B------:R-:W-:Y:S02]  /*6e10*/  FMUL.FTZ R193, R80, R173 ;  /* 0x000000ad50c17220 */ /* 0x000fe40000410000 */
[----:B------:R-:W-:Y:S02]  /*6e20*/  FMUL.FTZ R6, R172, R199 ;  /* 0x000000c7ac067220 */ /* 0x000fe40000410000 */
[----:B------:R-:W-:Y:S02]  /*6e30*/  FMUL.FTZ R136, R82, R119 ;  /* 0x0000007752887220 */ /* 0x000fe40000410000 */
[-C--:B------:R-:W-:Y:S02]  /*6e40*/  FMUL.FTZ R180, R172, R193.reuse ;  /* 0x000000c1acb47220 */ /* 0x080fe40000410000 */
[----:B------:R-:W-:Y:S02]  /*6e50*/  FFMA.FTZ R201, R174, R193, R6 ;  /* 0x000000c1aec97223 */ /* 0x000fe40000010006 */
[----:B------:R-:W-:-:S02]  /*6e60*/  FMUL.FTZ R6, R120, R7 ;  /* 0x0000000778067220 */ /* 0x000fc40000410000 */
[-C--:B------:R-:W-:Y:S02]  /*6e70*/  FFMA.FTZ R134, R115, -R136.reuse, R148 ;  /* 0x8000008873867223 */ /* 0x080fe40000010094 */
[----:B------:R-:W-:Y:S02]  /*6e80*/  FFMA.FTZ R203, R174, R199, -R180 ;  /* 0x000000c7aecb7223 */ /* 0x000fe400000108b4 */
[----:B------:R-:W-:Y:S02]  /*6e90*/  FFMA.FTZ R136, R117, -R136, R146 ;  /* 0x8000008875887223 */ /* 0x000fe40000010092 */
[----:B------:R-:W-:Y:S02]  /*6ea0*/  FMUL.FTZ R180, R122, R183 ;  /* 0x000000b77ab47220 */ /* 0x000fe40000410000 */
[----:B------:R-:W-:Y:S02]  /*6eb0*/  FFMA.FTZ R6, R116, R19, -R6 ;  /* 0x0000001374067223 */ /* 0x000fe40000010806 */
[----:B0-----:R-:W-:-:S02]  /*6ec0*/  FMUL.FTZ R195, R82, R175 ;  /* 0x000000af52c37220 */ /* 0x001fc40000410000 */
[----:B------:R-:W-:Y:S02]  /*6ed0*/  FMUL.FTZ R205, R109, R193 ;  /* 0x000000c16dcd7220 */ /* 0x000fe40000410000 */
[----:B-1----:R-:W-:Y:S02]  /*6ee0*/  FMUL.FTZ R197, R82, R187 ;  /* 0x000000bb52c57220 */ /* 0x002fe40000410000 */
[----:B------:R-:W-:Y:S01]  /*6ef0*/  FFMA.FTZ R193, R118, R185, -R180 ;  /* 0x000000b976c17223 */ /* 0x000fe200000108b4 */
[----:B------:R0:W-:Y:S01]  /*6f00*/  STS [R18.X4+0x858], R205 ;  /* 0x000858cd12007388 */ /* 0x0001e20000004800 */
[----:B------:R-:W-:Y:S02]  /*6f10*/  FADD.FTZ R6, RZ, R6 ;  /* 0x00000006ff067221 */ /* 0x000fe40000010000 */
[C---:B------:R-:W-:Y:S02]  /*6f20*/  FMUL.FTZ R184, R136.reuse, R195 ;  /* 0x000000c388b87220 */ /* 0x040fe40000410000 */
[----:B------:R-:W-:-:S02]  /*6f30*/  FMUL.FTZ R180, R136, R197 ;  /* 0x000000c588b47220 */ /* 0x000fc40000410000 */
[----:B------:R-:W-:Y:S02]  /*6f40*/  FMUL.FTZ R207, R109, R199 ;  /* 0x000000c76dcf7220 */ /* 0x000fe40000410000 */
[----:B------:R-:W-:Y:S01]  /*6f50*/  FADD.FTZ R6, R6, R193 ;  /* 0x000000c106067221 */ /* 0x000fe20000010000 */
[----:B0-----:R-:W-:Y:S01]  /*6f60*/  IADD3 R205, R34, 0x180, RZ ;  /* 0x0000018022cd7810 */ /* 0x001fe20007ffe0ff */
[C---:B------:R-:W-:Y:S01]  /*6f70*/  FFMA.FTZ R199, R134.reuse, R197, -R184 ;  /* 0x000000c586c77223 */ /* 0x040fe200000108b8 */
[----:B------:R0:W-:Y:S01]  /*6f80*/  STS [R18.X4+0x85c], R207 ;  /* 0x00085ccf12007388 */ /* 0x0001e20000004800 */
[-C--:B------:R-:W-:Y:S02]  /*6f90*/  FFMA.FTZ R193, R134, R195.reuse, R180 ;  /* 0x000000c386c17223 */ /* 0x080fe400000100b4 */
[----:B------:R-:W-:Y:S01]  /*6fa0*/  FADD.FTZ R6, R6, R199 ;  /* 0x000000c706067221 */ /* 0x000fe20000010000 */
[----:B------:R-:W-:Y:S01]  /*6fb0*/  IADD3 R199, R34, 0xe0, RZ ;  /* 0x000000e022c77810 */ /* 0x000fe20007ffe0ff */
[----:B------:R-:W-:-:S02]  /*6fc0*/  FMUL.FTZ R195, R119, R195 ;  /* 0x000000c377c37220 */ /* 0x000fc40000410000 */
[----:B------:R-:W-:Y:S01]  /*6fd0*/  FMUL.FTZ R197, R119, R197 ;  /* 0x000000c577c57220 */ /* 0x000fe20000410000 */
[-C--:B------:R-:W-:Y:S01]  /*6fe0*/  LEA.HI.SX32 R188, R199, R34.reuse, 0x1b ;  /* 0x00000022c7bc7211 */ /* 0x080fe200078fdaff */
[C---:B------:R-:W-:Y:S01]  /*6ff0*/  FMUL.FTZ R183, R125.reuse, R183 ;  /* 0x000000b77db77220 */ /* 0x040fe20000410000 */
[----:B------:R1:W-:Y:S01]  /*7000*/  STS [R18.X4+0x850], R195 ;  /* 0x000850c312007388 */ /* 0x0003e20000004800 */
[----:B------:R-:W-:Y:S01]  /*7010*/  FMUL.FTZ R185, R125, R185 ;  /* 0x000000b97db97220 */ /* 0x000fe20000410000 */
[----:B0-----:R-:W-:Y:S01]  /*7020*/  IADD3 R207, R34, 0x1a0, RZ ;  /* 0x000001a022cf7810 */ /* 0x001fe20007ffe0ff */
[C---:B------:R-:W-:Y:S01]  /*7030*/  FMUL.FTZ R7, R127.reuse, R7 ;  /* 0x000000077f077220 */ /* 0x040fe20000410000 */
[----:B------:R-:W-:Y:S01]  /*7040*/  STS [R18.X4+0x854], R197 ;  /* 0x000854c512007388 */ /* 0x000fe20000004800 */
[----:B------:R-:W-:Y:S01]  /*7050*/  FMUL.FTZ R19, R127, R19 ;  /* 0x000000137f137220 */ /* 0x000fe20000410000 */
[----:B------:R-:W-:Y:S01]  /*7060*/  LEA.HI.SX32 R196, R207, R34, 0x1b ;  /* 0x00000022cfc47211 */ /* 0x000fe200078fdaff */
[----:B------:R-:W-:Y:S01]  /*7070*/  FADD.FTZ R6, R6, R203 ;  /* 0x000000cb06067221 */ /* 0x000fe20000010000 */
[----:B------:R0:W-:Y:S01]  /*7080*/  STS [R18.X4+0x848], R183 ;  /* 0x000848b712007388 */ /* 0x0001e20000004800 */
[----:B------:R-:W-:Y:S01]  /*7090*/  FADD.FTZ R182, R182, R193 ;  /* 0x000000c1b6b67221 */ /* 0x000fe20000010000 */
[----:B------:R-:W-:Y:S01]  /*70a0*/  IADD3 R193, R34, 0x60, RZ ;  /* 0x0000006022c17810 */ /* 0x000fe20007ffe0ff */
[----:B------:R-:W-:Y:S01]  /*70b0*/  FADD.FTZ R6, R6, R211 ;  /* 0x000000d306067221 */ /* 0x000fe20000010000 */
[----:B------:R2:W-:Y:S01]  /*70c0*/  STS [R18.X4+0x84c], R185 ;  /* 0x00084cb912007388 */ /* 0x0005e20000004800 */
[----:B------:R-:W-:Y:S01]  /*70d0*/  FADD.FTZ R182, R182, R201 ;  /* 0x000000c9b6b67221 */ /* 0x000fe20000010000 */
[----:B-1----:R-:W-:Y:S01]  /*70e0*/  IADD3 R195, R34, 0x80, RZ ;  /* 0x0000008022c37810 */ /* 0x002fe20007ffe0ff */
[----:B------:R-:W-:Y:S01]  /*70f0*/  FADD.FTZ R6, R6, R215 ;  /* 0x000000d706067221 */ /* 0x000fe20000010000 */
[----:B------:R1:W-:Y:S01]  /*7100*/  STS [R18.X4+0x840], R7 ;  /* 0x0008400712007388 */ /* 0x0003e20000004800 */
[----:B------:R-:W-:Y:S01]  /*7110*/  FADD.FTZ R182, R182, R209 ;  /* 0x000000d1b6b67221 */ /* 0x000fe20000010000 */
[----:B0-----:R-:W-:Y:S01]  /*7120*/  IADD3 R183, R34, 0x40, RZ ;  /* 0x0000004022b77810 */ /* 0x001fe20007ffe0ff */
[----:B------:R-:W-:Y:S01]  /*7130*/  FADD.FTZ R5, R6, R5 ;  /* 0x0000000506057221 */ /* 0x000fe20000010000 */
[----:B------:R0:W-:Y:S01]  /*7140*/  STS [R18.X4+0x844], R19 ;  /* 0x0008441312007388 */ /* 0x0001e20000004800 */
[----:B------:R-:W-:Y:S01]  /*7150*/  FADD.FTZ R213, R182, R213 ;  /* 0x000000d5b6d57221 */ /* 0x000fe20000010000 */
[C---:B------:R-:W-:Y:S01]  /*7160*/  IADD3 R197, R34.reuse, 0xc0, RZ ;  /* 0x000000c022c57810 */ /* 0x040fe20007ffe0ff */
[----:B------:R-:W-:Y:S01]  /*7170*/  FADD.FTZ R176, R5, R176 ;  /* 0x000000b005b07221 */ /* 0x000fe20000010000 */
[----:B------:R-:W-:Y:S01]  /*7180*/  BAR.SYNC.DEFER_BLOCKING 0x0 ;  /* 0x0000000000007b1d */ /* 0x000fe20000010000 */
[C---:B------:R-:W-:Y:S01]  /*7190*/  IADD3 R5, R34.reuse, 0x20, RZ ;  /* 0x0000002022057810 */ /* 0x040fe20007ffe0ff */
[----:B------:R-:W-:Y:S01]  /*71a0*/  FMUL.FTZ R231, R89, R138 ;  /* 0x0000008a59e77220 */ /* 0x000fe20000410000 */
[C---:B--2---:R-:W-:Y:S01]  /*71b0*/  IADD3 R185, R34.reuse, 0xa0, RZ ;  /* 0x000000a022b97810 */ /* 0x044fe20007ffe0ff */
[----:B------:R-:W-:Y:S01]  /*71c0*/  FADD.FTZ R213, R213, R4 ;  /* 0x00000004d5d57221 */ /* 0x000fe20000010000 */
[C---:B-1----:R-:W-:Y:S01]  /*71d0*/  IADD3 R7, R34.reuse, 0x100, RZ ;  /* 0x0000010022077810 */ /* 0x042fe20007ffe0ff */
[----:B------:R-:W-:Y:S01]  /*71e0*/  FMUL.FTZ R233, R87, R144 ;  /* 0x0000009057e97220 */ /* 0x000fe20000410000 */
[C---:B0-----:R-:W-:Y:S01]  /*71f0*/  IADD3 R19, R34.reuse, 0x120, RZ ;  /* 0x0000012022137810 */ /* 0x041fe20007ffe0ff */
[----:B------:R-:W-:Y:S01]  /*7200*/  FMUL.FTZ R235, R85, R148 ;  /* 0x0000009455eb7220 */ /* 0x000fe20000410000 */
[C---:B------:R-:W-:Y:S01]  /*7210*/  IADD3 R201, R34.reuse, 0x140, RZ ;  /* 0x0000014022c97810 */ /* 0x040fe20007ffe0ff */
[----:B------:R-:W-:Y:S01]  /*7220*/  FADD.FTZ R178, R213, R178 ;  /* 0x000000b2d5b27221 */ /* 0x000fe20000010000 */
[C---:B------:R-:W-:Y:S01]  /*7230*/  IADD3 R203, R34.reuse, 0x160, RZ ;  /* 0x0000016022cb7810 */ /* 0x040fe20007ffe0ff */
[----:B------:R-:W-:Y:S01]  /*7240*/  FMUL.FTZ R237, R83, R152 ;  /* 0x0000009853ed7220 */ /* 0x000fe20000410000 */
[C---:B------:R-:W-:Y:S01]  /*7250*/  IADD3 R209, R34.reuse, 0x1c0, RZ ;  /* 0x000001c022d17810 */ /* 0x040fe20007ffe0ff */
[----:B------:R-:W-:Y:S01]  /*7260*/  FMUL.FTZ R239, R81, R156 ;  /* 0x0000009c51ef7220 */ /* 0x000fe20000410000 */
[----:B------:R-:W-:Y:S01]  /*7270*/  IADD3 R211, R34, 0x1e0, RZ ;  /* 0x000001e022d37810 */ /* 0x000fe20007ffe0ff */
[----:B------:R-:W-:Y:S01]  /*7280*/  FMUL.FTZ R241, R79, R158 ;  /* 0x0000009e4ff17220 */ /* 0x000fe20000410000 */
[----:B------:R-:W-:-:S02]  /*7290*/  LEA.HI.SX32 R182, R183, R34, 0x1b ;  /* 0x00000022b7b67211 */ /* 0x000fc400078fdaff */
[-C--:B------:R-:W-:Y:S02]  /*72a0*/  LEA R138, R51, -R34.reuse, 0x1 ;  /* 0x80000022338a7211 */ /* 0x080fe400078e08ff */
[-C--:B------:R-:W-:Y:S02]  /*72b0*/  LEA.HI.SX32 R183, R193, R34.reuse, 0x1b ;  /* 0x00000022c1b77211 */ /* 0x080fe400078fdaff */
[-C--:B------:R-:W-:Y:S01]  /*72c0*/  LEA.HI.SX32 R184, R195, R34.reuse, 0x1b ;  /* 0x00000022c3b87211 */ /* 0x080fe200078fdaff */
[----:B------:R-:W0:Y:S01]  /*72d0*/  LDS R229, [R200.X4+0x840] ;  /* 0x00084000c8e57984 */ /* 0x000e220000004800 */
[-C--:B------:R-:W-:Y:S02]  /*72e0*/  LEA.HI.SX32 R186, R197, R34.reuse, 0x1b ;  /* 0x00000022c5ba7211 */ /* 0x080fe400078fdaff */
[----:B------:R-:W-:Y:S01]  /*72f0*/  LEA.HI.SX32 R180, R5, R34, 0x1b ;  /* 0x0000002205b47211 */ /* 0x000fe200078fdaff */
[----:B------:R-:W-:Y:S01]  /*7300*/  FFMA.FTZ R5, -R89, R140, -RZ ;  /* 0x0000008c59057223 */ /* 0x000fe200000109ff */
[-C--:B------:R-:W-:Y:S01]  /*7310*/  LEA.HI.SX32 R185, R185, R34.reuse, 0x1b ;  /* 0x00000022b9b97211 */ /* 0x080fe200078fdaff */
[----:B------:R-:W1:Y:S01]  /*7320*/  LDS R225, [R182.X4+0x940] ;  /* 0x00094000b6e17984 */ /* 0x000e620000004800 */
[----:B------:R-:W-:Y:S01]  /*7330*/  LEA.HI.SX32 R190, R7, R34, 0x1b ;  /* 0x0000002207be7211 */ /* 0x000fe200078fdaff */
[----:B------:R-:W-:Y:S01]  /*7340*/  FFMA.FTZ R7, -R87, R142, -RZ ;  /* 0x0000008e57077223 */ /* 0x000fe200000109ff */
[----:B------:R-:W-:Y:S01]  /*7350*/  LEA.HI.SX32 R192, R19, R34, 0x1b ;  /* 0x0000002213c07211 */ /* 0x000fe200078fdaff */
[----:B------:R-:W-:Y:S01]  /*7360*/  FFMA.FTZ R19, -R85, R146, -RZ ;  /* 0x0000009255137223 */ /* 0x000fe200000109ff */
[-C--:B------:R-:W-:Y:S01]  /*7370*/  LEA.HI.SX32 R193, R201, R34.reuse, 0x1b ;  /* 0x00000022c9c17211 */ /* 0x080fe200078fdaff */
[----:B------:R-:W2:Y:S01]  /*7380*/  LDS R227, [R180.X4+0x8c0] ;  /* 0x0008c000b4e37984 */ /* 0x000ea20000004800 */
[----:B------:R-:W-:-:S02]  /*7390*/  LEA.HI.SX32 R194, R203, R34, 0x1b ;  /* 0x00000022cbc27211 */ /* 0x000fc400078fdaff */
[-C--:B------:R-:W-:Y:S01]  /*73a0*/  LEA.HI.SX32 R195, R205, R34.reuse, 0x1b ;  /* 0x00000022cdc37211 */ /* 0x080fe200078fdaff */
[----:B------:R-:W3:Y:S01]  /*73b0*/  LDS R223, [R183.X4+0x9c0] ;  /* 0x0009c000b7df7984 */ /* 0x000ee20000004800 */
[-C--:B------:R-:W-:Y:S02]  /*73c0*/  LEA.HI.SX32 R197, R209, R34.reuse, 0x1b ;  /* 0x00000022d1c57211 */ /* 0x080fe400078fdaff */
[----:B------:R-:W-:Y:S01]  /*73d0*/  LEA.HI.SX32 R198, R211, R34, 0x1b ;  /* 0x00000022d3c67211 */ /* 0x000fe200078fdaff */
[----:B------:R-:W4:Y:S01]  /*73e0*/  LDS R221, [R184.X4+0xa40] ;  /* 0x000a4000b8dd7984 */ /* 0x000f220000004800 */
[C---:B------:R-:W-:Y:S02]  /*73f0*/  ISETP.GE.AND P1, PT, R138.reuse, 0x1, PT ;  /* 0x000000018a00780c */ /* 0x040fe40003f26270 */
[----:B------:R-:W-:Y:S01]  /*7400*/  ISETP.GE.AND P0, PT, R138, 0x21, PT ;  /* 0x000000218a00780c */ /* 0x000fe20003f06270 */
        /* <DEDUP_REMOVED lines=16> */
[----:B------:R-:W-:Y:S02]  /*7510*/  FFMA.FTZ R25, -R75, R132, -RZ ;  /* 0x000000844b197223 */ /* 0x000fe400000109ff */
[----:B-1----:R-:W-:Y:S01]  /*7520*/  FFMA.FTZ R231, -R83, R150, -RZ ;  /* 0x0000009653e77223 */ /* 0x002fe200000109ff */
        /* <DEDUP_REMOVED lines=18> */
[----:B01-34-:R-:W0:Y:S01]  /*7650*/  LDS R231, [R200.X4+0x1080] ;  /* 0x00108000c8e77984 */ /* 0x01be220000004800 */
[C---:B------:R-:W-:Y:S01]  /*7660*/  IMAD R4, R164.reuse, c[0x0][0x2a0], RZ ;  /* 0x0000a800a4047a24 */ /* 0x040fe200078e02ff */
[----:B------:R-:W-:Y:S01]  /*7670*/  ULDC.64 UR6, c[0x0][0x298] ;  /* 0x0000a60000067ab9 */ /* 0x000fe20000000a00 */
[----:B------:R-:W-:Y:S01]  /*7680*/  IMAD R6, R164, c[0x0][0x2c0], RZ ;  /* 0x0000b000a4067a24 */ /* 0x000fe200078e02ff */
[----:B------:R-:W-:Y:S01]  /*7690*/  USHF.R.U64 UR5, UR6, 0x1, UR7 ;  /* 0x0000000106057899 */ /* 0x000fe20008001207 */
[----:B------:R-:W-:Y:S01]  /*76a0*/  IMAD.WIDE.U32 R18, R31, c[0x0][0x2a0], RZ ;  /* 0x0000a8001f127a25 */ /* 0x000fe200078e00ff */
[----:B------:R-:W-:-:S02]  /*76b0*/  ULDC.64 UR8, c[0x0][0x2b8] ;  /* 0x0000ae0000087ab9 */ /* 0x000fc40000000a00 */
[----:B------:R-:W-:Y:S01]  /*76c0*/  USHF.R.U32.HI UR6, URZ, 0x1, UR7 ;  /* 0x000000013f067899 */ /* 0x000fe20008011607 */
[C---:B------:R-:W-:Y:S01]  /*76d0*/  IMAD R7, R31.reuse, c[0x0][0x2a4], R4 ;  /* 0x0000a9001f077a24 */ /* 0x040fe200078e0204 */
[----:B------:R-:W-:Y:S01]  /*76e0*/  USHF.R.U32.HI UR7, URZ, 0x1, UR9 ;  /* 0x000000013f077899 */ /* 0x000fe20008011609 */
[----:B------:R-:W-:Y:S01]  /*76f0*/  IMAD.WIDE.U32 R4, R31, c[0x0][0x2c0], RZ ;  /* 0x0000b0001f047a25 */ /* 0x000fe200078e00ff */
[----:B------:R-:W-:Y:S02]  /*7700*/  USHF.R.U64 UR4, UR8, 0x1, UR9 ;  /* 0x0000000108047899 */ /* 0x000fe40008001209 */
[----:B------:R-:W-:Y:S01]  /*7710*/  IADD3 R19, R19, R7, RZ ;  /* 0x0000000713137210 */ /* 0x000fe20007ffe0ff */
[----:B------:R-:W-:Y:S01]  /*7720*/  IMAD R25, R31, c[0x0][0x2c4], R6 ;  /* 0x0000b1001f197a24 */ /* 0x000fe200078e0206 */
[----:B------:R-:W-:Y:S01]  /*7730*/  LEA R7, R168, 0xfffffe00, 0x9 ;  /* 0xfffffe00a8077811 */ /* 0x000fe200078e48ff */
[----:B------:R-:W-:Y:S02]  /*7740*/  IMAD R24, R107, c[0x0][0x2b0], RZ ;  /* 0x0000ac006b187a24 */ /* 0x000fe400078e02ff */
[----:B------:R-:W-:Y:S01]  /*7750*/  IMAD R233, R29, UR7, RZ ;  /* 0x000000071de97c24 */ /* 0x000fe2000f8e02ff */
[----:B------:R-:W-:Y:S01]  /*7760*/  IADD3 R5, R5, R25, RZ ;  /* 0x0000001905057210 */ /* 0x000fe20007ffe0ff */
[----:B------:R-:W-:Y:S01]  /*7770*/  IMAD R25, R29, UR6, RZ ;  /* 0x000000061d197c24 */ /* 0x000fe2000f8e02ff */
[----:B------:R-:W-:Y:S01]  /*7780*/  IADD3 R6, P1, R7, R34, RZ ;  /* 0x0000002207067210 */ /* 0x000fe20007f3e0ff */
[----:B------:R-:W-:-:S02]  /*7790*/  IMAD R132, R107, c[0x0][0x2d0], RZ ;  /* 0x0000b4006b847a24 */ /* 0x000fc400078e02ff */
[----:B------:R-:W-:Y:S01]  /*77a0*/  IMAD R235, R73, c[0x0][0x2b4], R24 ;  /* 0x0000ad0049eb7a24 */ /* 0x000fe200078e0218 */
[----:B------:R-:W-:Y:S01]  /*77b0*/  LEA.HI.X.SX32 R7, R7, RZ, 0x1, P1 ;  /* 0x000000ff07077211 */ /* 0x000fe200008f0eff */
[----:B------:R-:W-:Y:S02]  /*77c0*/  IMAD R107, R30, UR5, R25 ;  /* 0x000000051e6b7c24 */ /* 0x000fe4000f8e0219 */
[----:B------:R-:W-:-:S04]  /*77d0*/  IMAD.WIDE.U32 R18, R29, UR5, R18 ;  /* 0x000000051d127c25 */ /* 0x000fc8000f8e0012 */
[----:B------:R-:W-:Y:S01]  /*77e0*/  IMAD R233, R30, UR4, R233 ;  /* 0x000000041ee97c24 */ /* 0x000fe2000f8e02e9 */
[----:B------:R-:W-:Y:S01]  /*77f0*/  IADD3 R19, R19, R107, RZ ;  /* 0x0000006b13137210 */ /* 0x000fe20007ffe0ff */
[----:B------:R-:W-:-:S04]  /*7800*/  IMAD.WIDE.U32 R24, R29, UR4, R4 ;  /* 0x000000041d187c25 */ /* 0x000fc8000f8e0004 */
[----:B------:R-:W-:Y:S01]  /*7810*/  IMAD.WIDE.U32 R4, R73, c[0x0][0x2b0], R6 ;  /* 0x0000ac0049047a25 */ /* 0x000fe200078e0006 */
[----:B------:R-:W-:Y:S02]  /*7820*/  IADD3 R107, R25, R233, RZ ;  /* 0x000000e9196b7210 */ /* 0x000fe40007ffe0ff */
[----:B------:R-:W-:Y:S01]  /*7830*/  LEA R233, P1, R18, c[0x0][0x318], 0x3 ;  /* 0x0000c60012e97a11 */ /* 0x000fe200078218ff */
[C---:B------:R-:W-:Y:S01]  /*7840*/  IMAD R237, R73.reuse, c[0x0][0x2d4], R132 ;  /* 0x0000b50049ed7a24 */ /* 0x040fe200078e0284 */
        /* <DEDUP_REMOVED lines=12> */
.L_x_11880:
[----:B01-34-:R-:W-:Y:S05]  /*7910*/  BSYNC B0 ;  /* 0x0000000000007941 */ /* 0x01bfea0003800000 */
.L_x_11879:
[----:B------:R0:W1:Y:S01]  /*7920*/  LDS R5, [R180.X4+0x1100] ;  /* 0x00110000b4057984 */ /* 0x0000620000004800 */
[----:B------:R-:W-:Y:S01]  /*7930*/  BSSY B0, `(.L_x_11881) ;  /* 0x0000004000007945 */ /* 0x000fe20003800000 */
[----:B------:R-:W-:Y:S05]  /*7940*/  @!P0 BRA `(.L_x_11882) ;  /* 0x0000002000008947 */ /* 0x000fea0003800000 */
[----:B------:R2:W-:Y:S04]  /*7950*/  RED.E.ADD.F32.FTZ.RN.STRONG.GPU [R20.64+-0x780], R227 ;  /* 0xfff880e31400798e */ /* 0x0005e8000c10e78a */
[----:B-1----:R2:W-:Y:S02]  /*7960*/  RED.E.ADD.F32.FTZ.RN.STRONG.GPU [R22.64+-0x780], R5 ;  /* 0xfff880051600798e */ /* 0x0025e4000c10e78a */
.L_x_11882:
[----:B------:R-:W-:Y:S05]  /*7970*/  BSYNC B0 ;  /* 0x0000000000007941 */ /* 0x000fea0003800000 */
.L_x_11881:
        /* <DEDUP_REMOVED lines=12> */
.L_x_11884:
[----:B-1----:R-:W-:Y:S05]  /*7a40*/  BSYNC B0 ;  /* 0x0000000000007941 */ /* 0x002fea0003800000 */
.L_x_11883:
[----:B------:R-:W1:Y:S01]  /*7a50*/  LDS R183, [R183.X4+0x1200] ;  /* 0x00120000b7b77984 */ /* 0x000e620000004800 */
[----:B------:R-:W-:Y:S01]  /*7a60*/  BSSY B0, `(.L_x_11885) ;  /* 0x0000004000007945 */ /* 0x000fe20003800000 */
[----:B------:R-:W-:Y:S05]  /*7a70*/  @!P0 BRA `(.L_x_11886) ;  /* 0x0000002000008947 */ /* 0x000fea0003800000 */
[----:B------:R3:W-:Y:S04]  /*7a80*/  RED.E.ADD.F32.FTZ.RN.STRONG.GPU [R20.64+-0x680], R223 ;  /* 0xfff980df1400798e */ /* 0x0007e8000c10e78a */
[----:B-1----:R3:W-:Y:S02]  /*7a90*/  RED.E.ADD.F32.FTZ.RN.STRONG.GPU [R22.64+-0x680], R183 ;  /* 0xfff980b71600798e */ /* 0x0027e4000c10e78a */
.L_x_11886:
[----:B------:R-:W-:Y:S05]  /*7aa0*/  BSYNC B0 ;  /* 0x0000000000007941 */ /* 0x000fea0003800000 */
.L_x_11885:
[----:B--2---:R2:W4:Y:S01]  /*7ab0*/  LDS R5, [R184.X4+0x1280] ;  /* 0x00128000b8057984 */ /* 0x0045220000004800 */
[----:B------:R-:W-:Y:S01]  /*7ac0*/  BSSY B0, `(.L_x_11887) ;  /* 0x0000004000007945 */ /* 0x000fe20003800000 */
[----:B------:R-:W-:Y:S05]  /*7ad0*/  @!P1 BRA `(.L_x_11888) ;  /* 0x0000002000009947 */ /* 0x000fea0003800000 */
[----:B------:R0:W-:Y:S04]  /*7ae0*/  RED.E.ADD.F32.FTZ.RN.STRONG.GPU [R20.64+-0x600], R221 ;  /* 0xfffa00dd1400798e */ /* 0x0001e8000c10e78a */
[----:B----4-:R0:W-:Y:S02]  /*7af0*/  RED.E.ADD.F32.FTZ.RN.STRONG.GPU [R22.64+-0x600], R5 ;  /* 0xfffa00051600798e */ /* 0x0101e4000c10e78a */
.L_x_11888:
[----:B------:R-:W-:Y:S05]  /*7b00*/  BSYNC B0 ;  /* 0x0000000000007941 */ /* 0x000fea0003800000 */
.L_x_11887:
[----:B------:R-:W0:Y:S01]  /*7b10*/  LDS R185, [R185.X4+0x1300] ;  /* 0x00130000b9b97984 */ /* 0x000e220000004800 */
[----:B------:R-:W-:Y:S01]  /*7b20*/  BSSY B0, `(.L_x_11889) ;  /* 0x0000004000007945 */ /* 0x000fe20003800000 */
[----:B------:R-:W-:Y:S05]  /*7b30*/  @!P2 BRA `(.L_x_11890) ;  /* 0x000000200000a947 */ /* 0x000fea0003800000 */
[----:B------:R2:W-:Y:S04]  /*7b40*/  RED.E.ADD.F32.FTZ.RN.STRONG.GPU [R20.64+-0x580], R219 ;  /* 0xfffa80db1400798e */ /* 0x0005e8000c10e78a */
[----:B0-----:R2:W-:Y:S02]  /*7b50*/  RED.E.ADD.F32.FTZ.RN.STRONG.GPU [R22.64+-0x580], R185 ;  /* 0xfffa80b91600798e */ /* 0x0015e4000c10e78a */
.L_x_11890:
[----:B------:R-:W-:Y:S05]  /*7b60*/  BSYNC B0 ;  /* 0x0000000000007941 */ /* 0x000fea0003800000 */
.L_x_11889:
[----:B0---4-:R0:W4:Y:S01]  /*7b70*/  LDS R5, [R186.X4+0x1380] ;  /* 0x00138000ba057984 */ /* 0x0111220000004800 */
[----:B------:R-:W-:Y:S01]  /*7b80*/  BSSY B0, `(.L_x_11891) ;  /* 0x0000004000007945 */ /* 0x000fe20003800000 */
[----:B------:R-:W-:Y:S05]  /*7b90*/  @!P3 BRA `(.L_x_11892) ;  /* 0x000000200000b947 */ /* 0x000fea0003800000 */
[----:B------:R0:W-:Y:S04]  /*7ba0*/  RED.E.ADD.F32.FTZ.RN.STRONG.GPU [R20.64+-0x500], R217 ;  /* 0xfffb00d91400798e */ /* 0x0001e8000c10e78a */
[----:B----4-:R0:W-:Y:S02]  /*7bb0*/  RED.E.ADD.F32.FTZ.RN.STRONG.GPU [R22.64+-0x500], R5 ;  /* 0xfffb00051600798e */ /* 0x0101e4000c10e78a */
.L_x_11892:
[----:B------:R-:W-:Y:S05]  /*7bc0*/  BSYNC B0 ;  /* 0x0000000000007941 */ /* 0x000fea0003800000 */
.L_x_11891:
[----:B0---4-:R0:W4:Y:S01]  /*7bd0*/  LDS R5, [R188.X4+0x1400] ;  /* 0x00140000bc057984 */ /* 0x0111220000004800 */
[----:B------:R-:W-:Y:S01]  /*7be0*/  BSSY B0, `(.L_x_11893) ;  /* 0x0000004000007945 */ /* 0x000fe20003800000 */
[----:B------:R-:W-:Y:S05]  /*7bf0*/  @!P4 BRA `(.L_x_11894) ;  /* 0x000000200000c947 */ /* 0x000fea0003800000 */
[----:B------:R0:W-:Y:S04]  /*7c00*/  RED.E.ADD.F32.FTZ.RN.STRONG.GPU [R20.64+-0x480], R215 ;  /* 0xfffb80d71400798e */ /* 0x0001e8000c10e78a */
[----:B----4-:R0:W-:Y:S02]  /*7c10*/  RED.E.ADD.F32.FTZ.RN.STRONG.GPU [R22.64+-0x480], R5 ;  /* 0xfffb80051600798e */ /* 0x0101e4000c10e78a */
.L_x_11894:
[----:B------:R-:W-:Y:S05]  /*7c20*/  BSYNC B0 ;  /* 0x0000000000007941 */ /* 0x000fea0003800000 */
.L_x_11893:
[----:B0---4-:R0:W4:Y:S01]  /*7c30*/  LDS R5, [R190.X4+0x1480] ;  /* 0x00148000be057984 */ /* 0x0111220000004800 */
[----:B------:R-:W-:Y:S01]  /*7c40*/  BSSY B0, `(.L_x_11895) ;  /* 0x0000004000007945 */ /* 0x000fe20003800000 */
[----:B------:R-:W-:Y:S05]  /*7c50*/  @!P5 BRA `(.L_x_11896) ;  /* 0x000000200000d947 */ /* 0x000fea0003800000 */
[----:B------:R0:W-:Y:S04]  /*7c60*/  RED.E.ADD.F32.FTZ.RN.STRONG.GPU [R20.64+-0x400], R213 ;  /* 0xfffc00d51400798e */ /* 0x0001e8000c10e78a */
[----:B----4-:R0:W-:Y:S02]  /*7c70*/  RED.E.ADD.F32.FTZ.RN.STRONG.GPU [R22.64+-0x400], R5 ;  /* 0xfffc00051600798e */ /* 0x0101e4000c10e78a */
.L_x_11896:
[----:B------:R-:W-:Y:S05]  /*7c80*/  BSYNC B0 ;  /* 0x0000000000007941 */ /* 0x000fea0003800000 */
.L_x_11895:
[----:B0---4-:R0:W4:Y:S01]  /*7c90*/  LDS R5, [R192.X4+0x1500] ;  /* 0x00150000c0057984 */ /* 0x0111220000004800 */
        /* <DEDUP_REMOVED lines=10> */
[----:B----4-:R0:W-:Y:S02]  /*7d40*/  RED.E.ADD.F32.FTZ.RN.STRONG.GPU [R22.64+-0x380], R5 ;  /* 0xfffc80051600798e */ /* 0x0101e4000c10e78a */
.L_x_11898:
[----:B0-----:R-:W-:Y:S05]  /*7d50*/  BSYNC B0 ;  /* 0x0000000000007941 */ /* 0x001fea0003800000 */
.L_x_11897:
[----:B------:R-:W0:Y:S01]  /*7d60*/  LDS R193, [R193.X4+0x1580] ;  /* 0x00158000c1c17984 */ /* 0x000e220000004800 */
[----:B------:R-:W-:Y:S01]  /*7d70*/  BSSY B0, `(.L_x_11899) ;  /* 0x0000004000007945 */ /* 0x000fe20003800000 */
[----:B------:R-:W-:Y:S05]  /*7d80*/  @!P0 BRA `(.L_x_11900) ;  /* 0x0000002000008947 */ /* 0x000fea0003800000 */
[----:B------:R2:W-:Y:S04]  /*7d90*/  RED.E.ADD.F32.FTZ.RN.STRONG.GPU [R20.64+-0x300], R209 ;  /* 0xfffd00d11400798e */ /* 0x0005e8000c10e78a */
[----:B0-----:R2:W-:Y:S02]  /*7da0*/  RED.E.ADD.F32.FTZ.RN.STRONG.GPU [R22.64+-0x300], R193 ;  /* 0xfffd00c11600798e */ /* 0x0015e4000c10e78a */
.L_x_11900:
[----:B------:R-:W-:Y:S05]  /*7db0*/  BSYNC B0 ;  /* 0x0000000000007941 */ /* 0x000fea0003800000 */
.L_x_11899:
[----:B----4-:R4:W2:Y:S01]  /*7dc0*/  LDS R5, [R194.X4+0x1600] ;  /* 0x00160000c2057984 */ /* 0x0108a20000004800 */
[----:B------:R-:W-:Y:S01]  /*7dd0*/  BSSY B0, `(.L_x_11901) ;  /* 0x0000004000007945 */ /* 0x000fe20003800000 */
[----:B------:R-:W-:Y:S05]  /*7de0*/  @!P1 BRA `(.L_x_11902) ;  /* 0x0000002000009947 */ /* 0x000fea0003800000 */
[----:B------:R3:W-:Y:S04]  /*7df0*/  RED.E.ADD.F32.FTZ.RN.STRONG.GPU [R20.64+-0x280], R207 ;  /* 0xfffd80cf1400798e */ /* 0x0007e8000c10e78a */
[----:B--2---:R3:W-:Y:S02]  /*7e00*/  RED.E.ADD.F32.FTZ.RN.STRONG.GPU [R22.64+-0x280], R5 ;  /* 0xfffd80051600798e */ /* 0x0047e4000c10e78a */
.L_x_11902:
[----:B------:R-:W-:Y:S05]  /*7e10*/  BSYNC B0 ;  /* 0x0000000000007941 */ /* 0x000fea0003800000 */
.L_x_11901:
[----:B------:R-:W3:Y:S01]  /*7e20*/  LDS R195, [R195.X4+0x1680] ;  /* 0x00168000c3c37984 */ /* 0x000ee20000004800 */
[----:B------:R-:W-:Y:S01]  /*7e30*/  BSSY B0, `(.L_x_11903) ;  /* 0x0000004000007945 */ /* 0x000fe20003800000 */
[----:B------:R-:W-:Y:S05]  /*7e40*/  @!P2 BRA `(.L_x_11904) ;  /* 0x000000200000a947 */ /* 0x000fea0003800000 */
[----:B------:R4:W-:Y:S04]  /*7e50*/  RED.E.ADD.F32.FTZ.RN.STRONG.GPU [R20.64+-0x200], R205 ;  /* 0xfffe00cd1400798e */ /* 0x0009e8000c10e78a */
[----:B---3--:R4:W-:Y:S02]  /*7e60*/  RED.E.ADD.F32.FTZ.RN.STRONG.GPU [R22.64+-0x200], R195 ;  /* 0xfffe00c31600798e */ /* 0x0089e4000c10e78a */
.L_x_11904:
[----:B------:R-:W-:Y:S05]  /*7e70*/  BSYNC B0 ;  /* 0x0000000000007941 */ /* 0x000fea0003800000 */
.L_x_11903:
[----:B--23--:R2:W3:Y:S01]  /*7e80*/  LDS R5, [R196.X4+0x1700] ;  /* 0x00170000c4057984 */ /* 0x00c4e20000004800 */
[----:B------:R-:W-:Y:S01]  /*7e90*/  BSSY B0, `(.L_x_11905) ;  /* 0x0000004000007945 */ /* 0x000fe20003800000 */
[----:B------:R-:W-:Y:S05]  /*7ea0*/  @!P3 BRA `(.L_x_11906) ;  /* 0x000000200000b947 */ /* 0x000fea0003800000 */
[----:B------:R2:W-:Y:S04]  /*7eb0*/  RED.E.ADD.F32.FTZ.RN.STRONG.GPU [R20.64+-0x180], R203 ;  /* 0xfffe80cb1400798e */ /* 0x0005e8000c10e78a */
[----:B---3--:R2:W-:Y:S02]  /*7ec0*/  RED.E.ADD.F32.FTZ.RN.STRONG.GPU [R22.64+-0x180], R5 ;  /* 0xfffe80051600798e */ /* 0x0085e4000c10e78a */
.L_x_11906:
[----:B------:R-:W-:Y:S05]  /*7ed0*/  BSYNC B0 ;  /* 0x0000000000007941 */ /* 0x000fea0003800000 */
.L_x_11905:
[----:B------:R-:W2:Y:S01]  /*7ee0*/  LDS R197, [R197.X4+0x1780] ;  /* 0x00178000c5c57984 */ /* 0x000ea20000004800 */
[----:B------:R-:W-:Y:S01]  /*7ef0*/  BSSY B0, `(.L_x_11907) ;  /* 0x0000004000007945 */ /* 0x000fe20003800000 */
[----:B------:R-:W-:Y:S05]  /*7f00*/  @!P4 BRA `(.L_x_11908) ;  /* 0x000000200000c947 */ /* 0x000fea0003800000 */
[----:B------:R4:W-:Y:S04]  /*7f10*/  RED.E.ADD.F32.FTZ.RN.STRONG.GPU [R20.64+-0x100], R201 ;  /* 0xffff00c91400798e */ /* 0x0009e8000c10e78a */
[----:B--2---:R4:W-:Y:S02]  /*7f20*/  RED.E.ADD.F32.FTZ.RN.STRONG.GPU [R22.64+-0x100], R197 ;  /* 0xffff00c51600798e */ /* 0x0049e4000c10e78a */
.L_x_11908:
[----:B------:R-:W-:Y:S05]  /*7f30*/  BSYNC B0 ;  /* 0x0000000000007941 */ /* 0x000fea0003800000 */
.L_x_11907:
[----:B--23--:R2:W3:Y:S01]  /*7f40*/  LDS R5, [R198.X4+0x1800] ;  /* 0x00180000c6057984 */ /* 0x00c4e20000004800 */
[----:B------:R-:W-:Y:S01]  /*7f50*/  BSSY B0, `(.L_x_11909) ;  /* 0x0000004000007945 */ /* 0x000fe20003800000 */
[----:B------:R-:W-:Y:S05]  /*7f60*/  @!P5 BRA `(.L_x_11910) ;  /* 0x000000200000d947 */ /* 0x000fea0003800000 */
[----:B------:R2:W-:Y:S04]  /*7f70*/  RED.E.ADD.F32.FTZ.RN.STRONG.GPU [R20.64+-0x80], R199 ;  /* 0xffff80c71400798e */ /* 0x0005e8000c10e78a */
[----:B---3--:R2:W-:Y:S02]  /*7f80*/  RED.E.ADD.F32.FTZ.RN.STRONG.GPU [R22.64+-0x80], R5 ;  /* 0xffff80051600798e */ /* 0x0085e4000c10e78a */
.L_x_11910:
[----:B------:R-:W-:Y:S05]  /*7f90*/  BSYNC B0 ;  /* 0x0000000000007941 */ /* 0x000fea0003800000 */
.L_x_11909:
[----:B--23--:R-:W2:Y:S01]  /*7fa0*/  SHFL.DOWN PT, R5, R178, 0x1, 0x1f ;  /* 0x08201f00b2057f89 */ /* 0x00cea200000e0000 */
[C---:B------:R-:W-:Y:S01]  /*7fb0*/  ISETP.GT.AND P0, PT, R36.reuse, 0x1e, PT ;  /* 0x0000001e2400780c */ /* 0x040fe20003f04270 */
[----:B------:R-:W-:Y:S01]  /*7fc0*/  FMUL.FTZ R4, R3, R159 ;  /* 0x0000009f03047220 */ /* 0x000fe20000410000 */
[----:B------:R-:W-:Y:S01]  /*7fd0*/  ISETP.NE.AND P1, PT, R36, RZ, PT ;  /* 0x000000ff2400720c */ /* 0x000fe20003f25270 */
[----:B------:R-:W3:Y:S01]  /*7fe0*/  SHFL.DOWN PT, R7, R176, 0x1, 0x1f ;  /* 0x08201f00b0077f89 */ /* 0x000ee200000e0000 */
[----:B------:R-:W-:Y:S01]  /*7ff0*/  ISETP.NE.AND P2, PT, R34, RZ, PT ;  /* 0x000000ff2200720c */ /* 0x000fe20003f45270 */
[----:B------:R-:W-:Y:S08]  /*8000*/  BSSY B0, `(.L_x_11911) ;  /* 0x0000079000007945 */ /* 0x000ff00003800000 */
[----:B--2---:R-:W-:-:S02]  /*8010*/  @!P0 FADD.FTZ R178, R178, R5 ;  /* 0x00000005b2b28221 */ /* 0x004fc40000010000 */
[----:B---3--:R-:W-:-:S03]  /*8020*/  @!P0 FADD.FTZ R176, R176, R7 ;  /* 0x00000007b0b08221 */ /* 0x008fc60000010000 */
[----:B------:R-:W2:Y:S01]  /*8030*/  SHFL.DOWN PT, R5, R178, 0x2, 0x1f ;  /* 0x08401f00b2057f89 */ /* 0x000ea200000e0000 */
[----:B------:R-:W-:-:S03]  /*8040*/  ISETP.GT.AND P0, PT, R36, 0x1d, PT ;  /* 0x0000001d2400780c */ /* 0x000fc60003f04270 */
[----:B------:R-:W3:Y:S10]  /*8050*/  SHFL.DOWN PT, R7, R176, 0x2, 0x1f ;  /* 0x08401f00b0077f89 */ /* 0x000ef400000e0000 */
[----:B--2---:R-:W-:-:S02]  /*8060*/  @!P0 FADD.FTZ R178, R178, R5 ;  /* 0x00000005b2b28221 */ /* 0x004fc40000010000 */
[-C--:B------:R-:W-:Y:S02]  /*8070*/  FMUL.FTZ R5, R3, R157.reuse ;  /* 0x0000009d03057220 */ /* 0x080fe40000410000 */
[----:B---3--:R-:W-:Y:S01]  /*8080*/  @!P0 FADD.FTZ R176, R176, R7 ;  /* 0x00000007b0b08221 */ /* 0x008fe20000010000 */
[----:B------:R-:W2:Y:S01]  /*8090*/  SHFL.DOWN PT, R19, R178, 0x4, 0x1f ;  /* 0x08801f00b2137f89 */ /* 0x000ea200000e0000 */
[----:B------:R-:W-:Y:S01]  /*80a0*/  ISETP.GT.AND P0, PT, R36, 0x1b, PT ;  /* 0x0000001b2400780c */ /* 0x000fe20003f04270 */
[-C--:B------:R-:W-:Y:S02]  /*80b0*/  FFMA.FTZ R7, R2, R157.reuse, -R4 ;  /* 0x0000009d02077223 */ /* 0x080fe40000010804 */
[----:B----4-:R-:W3:Y:S01]  /*80c0*/  SHFL.DOWN PT, R21, R176, 0x4, 0x1f ;  /* 0x08801f00b0157f89 */ /* 0x010ee200000e0000 */
[----:B------:R-:W-:Y:S02]  /*80d0*/  FMUL.FTZ R4, R153, R157 ;  /* 0x0000009d99047220 */ /* 0x000fe40000410000 */
[----:B------:R-:W-:-:S02]  /*80e0*/  FMUL.FTZ R126, R126, R7 ;  /* 0x000000077e7e7220 */ /* 0x000fc40000410000 */
[C---:B------:R-:W-:Y:S02]  /*80f0*/  FFMA.FTZ R7, R2.reuse, R159, R5 ;  /* 0x0000009f02077223 */ /* 0x040fe40000010005 */
[----:B------:R-:W-:Y:S02]  /*8100*/  FMUL.FTZ R5, R3, R161 ;  /* 0x000000a103057220 */ /* 0x000fe40000410000 */
[----:B------:R-:W-:Y:S02]  /*8110*/  FFMA.FTZ R6, R151, R159, R4 ;  /* 0x0000009f97067223 */ /* 0x000fe40000010004 */
[-C--:B------:R-:W-:Y:S02]  /*8120*/  FMUL.FTZ R4, R145, R163.reuse ;  /* 0x000000a391047220 */ /* 0x080fe40000410000 */
[-C--:B------:R-:W-:Y:S02]  /*8130*/  FFMA.FTZ R5, R2, R163.reuse, -R5 ;  /* 0x000000a302057223 */ /* 0x080fe40000010805 */
[----:B------:R-:W-:-:S02]  /*8140*/  FMUL.FTZ R163, R3, R163 ;  /* 0x000000a303a37220 */ /* 0x000fc40000410000 */
[----:B------:R-:W-:Y:S02]  /*8150*/  FFMA.FTZ R7, R124, R7, R126 ;  /* 0x000000077c077223 */ /* 0x000fe4000001007e */
[----:B------:R-:W-:Y:S02]  /*8160*/  FFMA.FTZ R163, R2, R161, R163 ;  /* 0x000000a102a37223 */ /* 0x000fe400000100a3 */
[----:B--2---:R-:W-:Y:S02]  /*8170*/  @!P0 FADD.FTZ R178, R178, R19 ;  /* 0x00000013b2b28221 */ /* 0x004fe40000010000 */
[----:B------:R-:W-:Y:S02]  /*8180*/  FMUL.FTZ R5, R108, R5 ;  /* 0x000000056c057220 */ /* 0x000fe40000410000 */
[----:B---3--:R-:W-:Y:S01]  /*8190*/  @!P0 FADD.FTZ R176, R176, R21 ;  /* 0x00000015b0b08221 */ /* 0x008fe20000010000 */
[----:B------:R-:W2:Y:S01]  /*81a0*/  SHFL.DOWN PT, R19, R178, 0x8, 0x1f ;  /* 0x09001f00b2137f89 */ /* 0x000ea200000e0000 */
[-C--:B------:R-:W-:Y:S01]  /*81b0*/  FFMA.FTZ R99, R72, R6.reuse, R99 ;  /* 0x0000000648637223 */ /* 0x080fe20000010063 */
[----:B------:R-:W-:Y:S01]  /*81c0*/  ISETP.GT.AND P0, PT, R36, 0x17, PT ;  /* 0x000000172400780c */ /* 0x000fe20003f04270 */
[----:B------:R-:W-:Y:S01]  /*81d0*/  FFMA.FTZ R7, R155, R6, R7 ;  /* 0x000000069b077223 */ /* 0x000fe20000010007 */
[----:B------:R-:W3:Y:S01]  /*81e0*/  SHFL.DOWN PT, R21, R176, 0x8, 0x1f ;  /* 0x09001f00b0157f89 */ /* 0x000ee200000e0000 */
[----:B------:R-:W-:-:S02]  /*81f0*/  FFMA.FTZ R147, R147, R161, R4 ;  /* 0x000000a193937223 */ /* 0x000fc40000010004 */
[----:B------:R-:W-:Y:S02]  /*8200*/  FMUL.FTZ R6, R3, R165 ;  /* 0x000000a503067220 */ /* 0x000fe40000410000 */
[----:B------:R-:W-:Y:S02]  /*8210*/  FMUL.FTZ R4, R141, R167 ;  /* 0x000000a78d047220 */ /* 0x000fe40000410000 */
[----:B------:R-:W-:Y:S02]  /*8220*/  FFMA.FTZ R110, R110, R163, R5 ;  /* 0x000000a36e6e7223 */ /* 0x000fe40000010005 */
[-C--:B------:R-:W-:Y:S02]  /*8230*/  FMUL.FTZ R5, R3, R167.reuse ;  /* 0x000000a703057220 */ /* 0x080fe40000410000 */
[----:B------:R-:W-:Y:S02]  /*8240*/  FFMA.FTZ R167, R2, R167, -R6 ;  /* 0x000000a702a77223 */ /* 0x000fe40000010806 */
[----:B------:R-:W-:-:S02]  /*8250*/  FFMA.FTZ R6, R139, R165, R4 ;  /* 0x000000a58b067223 */ /* 0x000fc40000010004 */
[----:B------:R-:W-:Y:S02]  /*8260*/  FMUL.FTZ R4, R3, R171 ;  /* 0x000000ab03047220 */ /* 0x000fe40000410000 */
[----:B------:R-:W-:Y:S02]  /*8270*/  FADD.FTZ R98, R7, R98 ;  /* 0x0000006207627221 */ /* 0x000fe40000010000 */
[C---:B------:R-:W-:Y:S02]  /*8280*/  FFMA.FTZ R165, R2.reuse, R165, R5 ;  /* 0x000000a502a57223 */ /* 0x040fe40000010005 */
[-C--:B------:R-:W-:Y:S02]  /*8290*/  FFMA.FTZ R7, R2, R169.reuse, -R4 ;  /* 0x000000a902077223 */ /* 0x080fe40000010804 */
[----:B------:R-:W-:Y:S02]  /*82a0*/  FMUL.FTZ R5, R3, R169 ;  /* 0x000000a903057220 */ /* 0x000fe40000410000 */
[----:B------:R-:W-:-:S02]  /*82b0*/  FMUL.FTZ R7, R128, R7 ;  /* 0x0000000780077220 */ /* 0x000fc40000410000 */
[----:B------:R-:W-:Y:S02]  /*82c0*/  FFMA.FTZ R5, R2, R171, R5 ;  /* 0x000000ab02057223 */ /* 0x000fe40000010005 */
[----:B--2---:R-:W-:Y:S02]  /*82d0*/  @!P0 FADD.FTZ R178, R178, R19 ;  /* 0x00000013b2b28221 */ /* 0x004fe40000010000 */
[----:B---3--:R-:W-:Y:S01]  /*82e0*/  @!P0 FADD.FTZ R176, R176, R21 ;  /* 0x00000015b0b08221 */ /* 0x008fe20000010000 */
[----:B------:R-:W-:Y:S01]  /*82f0*/  ISETP.GT.AND P0, PT, R36, 0xf, PT ;  /* 0x0000000f2400780c */ /* 0x000fe20003f04270 */
[----:B------:R-:W-:Y:S02]  /*8300*/  FFMA.FTZ R130, R130, R5, R7 ;  /* 0x0000000582827223 */ /* 0x000fe40000010007 */
[----:B------:R-:W2:Y:S01]  /*8310*/  SHFL.DOWN PT, R7, R178, 0x10, 0x1f ;  /* 0x0a001f00b2077f89 */ /* 0x000ea200000e0000 */
[----:B------:R-:W-:Y:S02]  /*8320*/  FMUL.FTZ R4, R133, R169 ;  /* 0x000000a985047220 */ /* 0x000fe40000410000 */
[----:B------:R-:W-:Y:S01]  /*8330*/  FMUL.FTZ R5, R3, R173 ;  /* 0x000000ad03057220 */ /* 0x000fe20000410000 */
[----:B------:R-:W3:Y:S01]  /*8340*/  SHFL.DOWN PT, R19, R176, 0x10, 0x1f ;  /* 0x0a001f00b0137f89 */ /* 0x000ee200000e0000 */
[----:B------:R-:W-:-:S02]  /*8350*/  FMUL.FTZ R167, R112, R167 ;  /* 0x000000a770a77220 */ /* 0x000fc40000410000 */
[----:B------:R-:W-:Y:S02]  /*8360*/  FFMA.FTZ R135, R135, R171, R4 ;  /* 0x000000ab87877223 */ /* 0x000fe40000010004 */
[-C--:B------:R-:W-:Y:S02]  /*8370*/  FMUL.FTZ R4, R113, R189.reuse ;  /* 0x000000bd71047220 */ /* 0x080fe40000410000 */
[-C--:B------:R-:W-:Y:S02]  /*8380*/  FFMA.FTZ R5, R2, R189.reuse, -R5 ;  /* 0x000000bd02057223 */ /* 0x080fe40000010805 */
[----:B------:R-:W-:Y:S02]  /*8390*/  FMUL.FTZ R189, R3, R189 ;  /* 0x000000bd03bd7220 */ /* 0x000fe40000410000 */
[----:B------:R-:W-:Y:S02]  /*83a0*/  FFMA.FTZ R165, R114, R165, R167 ;  /* 0x000000a572a57223 */ /* 0x000fe400000100a7 */
[----:B------:R-:W-:-:S02]  /*83b0*/  FMUL.FTZ R5, R172, R5 ;  /* 0x00000005ac057220 */ /* 0x000fc40000410000 */
[-C--:B------:R-:W-:Y:S02]  /*83c0*/  FFMA.FTZ R189, R2, R173.reuse, R189 ;  /* 0x000000ad02bd7223 */ /* 0x080fe400000100bd */
[----:B------:R-:W-:Y:S02]  /*83d0*/  FFMA.FTZ R18, R111, R173, R4 ;  /* 0x000000ad6f127223 */ /* 0x000fe40000010004 */
[----:B------:R-:W-:Y:S02]  /*83e0*/  FMUL.FTZ R4, R117, R187 ;  /* 0x000000bb75047220 */ /* 0x000fe40000410000 */
[-C--:B------:R-:W-:Y:S02]  /*83f0*/  FFMA.FTZ R101, R76, R6.reuse, R101 ;  /* 0x000000064c657223 */ /* 0x080fe40000010065 */
[----:B------:R-:W-:Y:S02]  /*8400*/  FFMA.FTZ R165, R143, R6, R165 ;  /* 0x000000068fa57223 */ /* 0x000fe400000100a5 */
[----:B------:R-:W-:-:S02]  /*8410*/  FMUL.FTZ R6, R3, R175 ;  /* 0x000000af03067220 */ /* 0x000fc40000410000 */
[----:B------:R-:W-:Y:S02]  /*8420*/  FFMA.FTZ R189, R174, R189, R5 ;  /* 0x000000bdaebd7223 */ /* 0x000fe40000010005 */
[----:B------:R-:W-:Y:S02]  /*8430*/  FMUL.FTZ R5, R3, R187 ;  /* 0x000000bb03057220 */ /* 0x000fe40000410000 */
[----:B------:R-:W-:Y:S02]  /*8440*/  FFMA.FTZ R115, R115, R175, R4 ;  /* 0x000000af73737223 */ /* 0x000fe40000010004 */
[C---:B------:R-:W-:Y:S02]  /*8450*/  FMUL.FTZ R4, R3.reuse, R179 ;  /* 0x000000b303047220 */ /* 0x040fe40000410000 */
[----:B------:R-:W-:Y:S02]  /*8460*/  FFMA.FTZ R187, R2, R187, -R6 ;  /* 0x000000bb02bb7223 */ /* 0x000fe40000010806 */
[----:B------:R-:W-:-:S02]  /*8470*/  FMUL.FTZ R6, R3, R191 ;  /* 0x000000bf03067220 */ /* 0x000fc40000410000 */
[-C--:B------:R-:W-:Y:S02]  /*8480*/  FFMA.FTZ R103, R80, R18.reuse, R103 ;  /* 0x0000001250677223 */ /* 0x080fe40000010067 */
[----:B------:R-:W-:Y:S02]  /*8490*/  FFMA.FTZ R189, R109, R18, R189 ;  /* 0x000000126dbd7223 */ /* 0x000fe400000100bd */
[C---:B------:R-:W-:Y:S02]  /*84a0*/  FFMA.FTZ R175, R2.reuse, R175, R5 ;  /* 0x000000af02af7223 */ /* 0x040fe40000010005 */
[-C--:B------:R-:W-:Y:S02]  /*84b0*/  FFMA.FTZ R5, R2, R181.reuse, -R4 ;  /* 0x000000b502057223 */ /* 0x080fe40000010804 */
[----:B------:R-:W-:Y:S02]  /*84c0*/  FMUL.FTZ R18, R121, R181 ;  /* 0x000000b579127220 */ /* 0x000fe40000410000 */
[----:B--2---:R-:W-:-:S02]  /*84d0*/  @!P0 FADD.FTZ R178, R178, R7 ;  /* 0x00000007b2b28221 */ /* 0x004fc40000010000 */
[C---:B------:R-:W-:Y:S02]  /*84e0*/  FMUL.FTZ R181, R3.reuse, R181 ;  /* 0x000000b503b57220 */ /* 0x040fe40000410000 */
[-C--:B------:R-:W-:Y:S01]  /*84f0*/  FMUL.FTZ R3, R3, R177.reuse ;  /* 0x000000b103037220 */ /* 0x080fe20000410000 */
[----:B------:R-:W-:Y:S01]  /*8500*/  MOV R4, R178 ;  /* 0x000000b200047202 */ /* 0x000fe20000000f00 */
[----:B------:R-:W-:Y:S02]  /*8510*/  FFMA.FTZ R7, R2, R177, -R6 ;  /* 0x000000b102077223 */ /* 0x000fe40000010806 */
[----:B---3--:R-:W-:Y:S02]  /*8520*/  @!P0 FADD.FTZ R176, R176, R19 ;  /* 0x00000013b0b08221 */ /* 0x008fe40000010000 */
[----:B------:R-:W-:Y:S02]  /*8530*/  FMUL.FTZ R187, R136, R187 ;  /* 0x000000bb88bb7220 */ /* 0x000fe40000410000 */
[----:B------:R-:W-:Y:S01]  /*8540*/  FMUL.FTZ R122, R122, R5 ;  /* 0x000000057a7a7220 */ /* 0x000fe20000410000 */
[----:B------:R-:W-:Y:S01]  /*8550*/  MOV R5, R176 ;  /* 0x000000b000057202 */ /* 0x000fe20000000f00 */
[----:B------:R-:W-:-:S02]  /*8560*/  FMUL.FTZ R6, R129, R177 ;  /* 0x000000b181067220 */ /* 0x000fc40000410000 */
[C---:B------:R-:W-:Y:S02]  /*8570*/  FFMA.FTZ R181, R2.reuse, R179, R181 ;  /* 0x000000b302b57223 */ /* 0x040fe400000100b5 */
[----:B------:R-:W-:Y:S01]  /*8580*/  FFMA.FTZ R3, R2, R191, R3 ;  /* 0x000000bf02037223 */ /* 0x000fe20000010003 */
[----:B------:R2:W-:Y:S01]  /*8590*/  @!P1 STS.64 [0x18c8], R4 ;  /* 0x0018c804ff009388 */ /* 0x0005e20000000a00 */
[----:B------:R-:W-:Y:S02]  /*85a0*/  FMUL.FTZ R7, R120, R7 ;  /* 0x0000000778077220 */ /* 0x000fe40000410000 */
        /* <DEDUP_REMOVED lines=24> */
[----:B--2---:R-:W-:Y:S02]  /*8730*/  ISETP.NE.AND P0, PT, R168, c[0x0][0x174], PT ;  /* 0x00005d00a8007a0c */ /* 0x004fe40003f05270 */
[----:B------:R-:W-:-:S11]  /*8740*/  SHF.L.U32 R6, R73, 0x3, RZ ;  /* 0x0000000349067819 */ /* 0x000fd600000006ff */
[----:B------:R-:W2:Y:S02]  /*8750*/  @P0 LDS.64 R2, [R6+0x3e10] ;  /* 0x003e100006020984 */ /* 0x000ea40000000a00 */
[----:B--2---:R-:W-:Y:S02]  /*8760*/  @P0 FADD.FTZ R5, R5, R3 ;  /* 0x0000000305050221 */ /* 0x004fe40000010000 */
[----:B------:R-:W-:-:S05]  /*8770*/  @P0 FADD.FTZ R4, R4, R2 ;  /* 0x0000000204040221 */ /* 0x000fca0000010000 */
[----:B------:R2:W-:Y:S02]  /*8780*/  STS.64 [R6+0x3e10], R4 ;  /* 0x003e100406007388 */ /* 0x0005e40000000a00 */
.L_x_11912:
[----:B--2---:R-:W-:Y:S05]  /*8790*/  BSYNC B0 ;  /* 0x0000000000007941 */ /* 0x004fea0003800000 */
.L_x_11911:
[----:B------:R-:W-:Y:S02]  /*87a0*/  IADD3 R73, R73, 0x1, RZ ;  /* 0x0000000149497810 */ /* 0x000fe40007ffe0ff */
[----:B------:R-:W-:Y:S02]  /*87b0*/  IADD3 R88, P1, R88, 0x1, RZ ;  /* 0x0000000158587810 */ /* 0x000fe40007f3e0ff */
[----:B------:R-:W-:Y:S02]  /*87c0*/  ISETP.GE.AND P0, PT, R73, c[0x0][0x16c], PT ;  /* 0x00005b0049007a0c */ /* 0x000fe40003f06270 */
[----:B------:R-:W-:-:S11]  /*87d0*/  IADD3.X R71, RZ, R71, RZ, P1, !PT ;  /* 0x00000047ff477210 */ /* 0x000fd60000ffe4ff */
[----:B------:R-:W-:Y:S01]  /*87e0*/  @P0 CALL.REL.NOINC `(.L_x_11866) ;  /* 0x0000001000000944 */ /* 0x000fe20003c00000 */
[----:B------:R-:W-:Y:S05]  /*87f0*/  BRA `(.L_x_11913) ;  /* 0xffffa78000007947 */ /* 0x000fea000383ffff */
.L_x_11866:
        /* <DEDUP_REMOVED lines=21> */
[----:B--2---:R-:W-:-:S03]  /*8950*/  IMAD.WIDE.U32 R2, R29, c[0x0][0x2d8], RZ ;  /* 0x0000b6001d027a25 */ /* 0x004fc600078e00ff */
[----:B------:R-:W-:Y:S04]  /*8960*/  STS.U16 [R59+0xc], R99 ;  /* 0x00000c633b007388 */ /* 0x000fe80000000400 */
[----:B------:R2:W-:Y:S01]  /*8970*/  STS.U16 [R59+0xe], R5 ;  /* 0x00000e053b007388 */ /* 0x0005e20000000400 */
[----:B------:R-:W-:-:S06]  /*8980*/  NOP ;  /* 0x0000000000007918 */ /* 0x000fcc0000000000 */
[----:B------:R-:W-:Y:S01]  /*8990*/  LDS.U16 R11, [R54] ;  /* 0x00000000360b7984 */ /* 0x000fe20000000400 */
[----:B---3--:R-:W-:-:S03]  /*89a0*/  IMAD R4, R30, c[0x0][0x2d8], RZ ;  /* 0x0000b6001e047a24 */ /* 0x008fc600078e02ff */
[----:B0-----:R-:W-:Y:S01]  /*89b0*/  LDS.U16 R19, [R53+0x40] ;  /* 0x0000400035137984 */ /* 0x001fe20000000400 */
        /* <DEDUP_REMOVED lines=30> */
.L_x_11915:
[----:B------:R-:W-:Y:S05]  /*8ba0*/  BSYNC B0 ;  /* 0x0000000000007941 */ /* 0x000fea0003800000 */
.L_x_11914:
        /* <DEDUP_REMOVED lines=37> */
[----:B--2---:R-:W-:Y:S02]  /*8e00*/  PRMT R7, R3, 0x7632, R7 ;  /* 0x0000763203077816 */ /* 0x004fe40000000007 */
        /* <DEDUP_REMOVED lines=12> */
[----:B--2---:R-:W-:-:S03]  /*8ed0*/  IMAD R4, R30, c[0x0][0x2f8], RZ ;  /* 0x0000be001e047a24 */ /* 0x004fc600078e02ff */
[----:B------:R-:W-:Y:S01]  /*8ee0*/  LDS.U16 R53, [R53+0x40] ;  /* 0x0000400035357984 */ /* 0x000fe20000000400 */
[----:B------:R-:W-:-:S03]  /*8ef0*/  IMAD R7, R29, c[0x0][0x2fc], R4 ;  /* 0x0000bf001d077a24 */ /* 0x000fc600078e0204 */
        /* <DEDUP_REMOVED lines=8> */
[----:B0-----:R-:W-:-:S05]  /*8f80*/  IADD3 R51, R3, R7, RZ ;  /* 0x0000000703337210 */ /* 0x001fca0007ffe0ff */
        /* <DEDUP_REMOVED lines=14> */
.L_x_11917:
[----:B------:R-:W-:Y:S05]  /*9070*/  BSYNC B0 ;  /* 0x0000000000007941 */ /* 0x000fea0003800000 */
.L_x_11916:
        /* <DEDUP_REMOVED lines=17> */
[----:B------:R2:W-:Y:S01]  /*9190*/  @!P0 STG.E.U16 [R2.64], R53 ;  /* 0x0000003502008986 */ /* 0x0005e2000c10150a */
[-C--:B------:R-:W-:Y:S02]  /*91a0*/  ISETP.GE.AND P4, PT, R24, R59.reuse, PT ;  /* 0x0000003b1800720c */ /* 0x080fe40003f86270 */
[----:B------:R-:W-:Y:S01]  /*91b0*/  ISETP.GE.AND P5, PT, R60, R59, PT ;  /* 0x0000003b3c00720c */ /* 0x000fe20003fa6270 */
[----:B------:R2:W-:Y:S01]  /*91c0*/  @!P1 STG.E.U16 [R2.64+0x40], R19 ;  /* 0x0000401302009986 */ /* 0x0005e2000c10150a */
[----:B------:R-:W-:Y:S02]  /*91d0*/  ISETP.GT.AND P0, PT, R168, 0x1, PT ;  /* 0x00000001a800780c */ /* 0x000fe40003f04270 */
[----:B------:R-:W-:Y:S01]  /*91e0*/  IADD3 R42, P1, R42, -0x400, RZ ;  /* 0xfffffc002a2a7810 */ /* 0x000fe20007f3e0ff */
[----:B------:R2:W-:Y:S01]  /*91f0*/  @!P2 STG.E.U16 [R2.64+0x80], R21 ;  /* 0x000080150200a986 */ /* 0x0005e2000c10150a */
[----:B------:R-:W-:-:S02]  /*9200*/  IADD3 R44, P2, R44, -0x400, RZ ;  /* 0xfffffc002c2c7810 */ /* 0x000fc40007f5e0ff */
[----:B------:R-:W-:Y:S01]  /*9210*/  IADD3 R47, R47, 0x1, RZ ;  /* 0x000000012f2f7810 */ /* 0x000fe20007ffe0ff */
[----:B------:R2:W-:Y:S01]  /*9220*/  @!P6 STG.E.U16 [R2.64+0x180], R25 ;  /* 0x000180190200e986 */ /* 0x0005e2000c10150a */
[----:B------:R-:W-:Y:S02]  /*9230*/  IADD3.X R43, R43, -0x1, RZ, P1, !PT ;  /* 0xffffffff2b2b7810 */ /* 0x000fe40000ffe4ff */
[----:B------:R-:W-:Y:S01]  /*9240*/  IADD3.X R46, R46, -0x1, RZ, P2, !PT ;  /* 0xffffffff2e2e7810 */ /* 0x000fe200017fe4ff */
        /* <DEDUP_REMOVED lines=11> */
.L_x_11860:
[----:B------:R-:W-:Y:S02]  /*9300*/  ISETP.NE.U32.AND P0, PT, RZ, c[0x0][0x328], PT ;  /* 0x0000ca00ff007a0c */ /* 0x000fe40003f05070 */
[----:B------:R-:W-:-:S02]  /*9310*/  ISETP.NE.U32.AND P2, PT, RZ, c[0x0][0x348], PT ;  /* 0x0000d200ff007a0c */ /* 0x000fc40003f45070 */
[----:B------:R-:W-:Y:S02]  /*9320*/  ISETP.NE.AND.EX P1, PT, RZ, c[0x0][0x32c], PT, P0 ;  /* 0x0000cb00ff007a0c */ /* 0x000fe40003f25300 */
[----:B------:R-:W-:-:S11]  /*9330*/  ISETP.NE.AND.EX P0, PT, RZ, c[0x0][0x34c], PT, P2 ;  /* 0x0000d300ff007a0c */ /* 0x000fd60003f05320 */
[----:B------:R-:W-:Y:S05]  /*9340*/  @!P1 BRA `(.L_x_11919) ;  /* 0x0000014000009947 */ /* 0x000fea0003800000 */
[----:B--2---:R-:W2:Y:S01]  /*9350*/  SHFL.DOWN P1, R3, R32, 0x1, 0x1f ;  /* 0x08201f0020037f89 */ /* 0x004ea20000020000 */
[----:B------:R-:W-:Y:S03]  /*9360*/  BSSY B0, `(.L_x_11919) ;  /* 0x0000012000007945 */ /* 0x000fe60003800000 */
[----:B0-----:R-:W0:Y:S01]  /*9370*/  S2R R6, SR_LANEID ;  /* 0x0000000000067919 */ /* 0x001e220000000000 */
[----:B--2---:R-:W-:Y:S01]  /*9380*/  @P1 FADD R3, R3, R32 ;  /* 0x0000002003031221 */ /* 0x004fe20000000000 */
[----:B0-----:R-:W-:-:S04]  /*9390*/  ISETP.NE.AND P2, PT, R6, RZ, PT ;  /* 0x000000ff0600720c */ /* 0x001fc80003f45270 */
        /* <DEDUP_REMOVED lines=14> */
.L_x_11920:
[----:B0-----:R-:W-:Y:S05]  /*9480*/  BSYNC B0 ;  /* 0x0000000000007941 */ /* 0x001fea0003800000 */
.L_x_11919:
[----:B------:R-:W-:Y:S01]  /*9490*/  BSSY B0, `(.L_x_11921) ;  /* 0x0000018000007945 */ /* 0x000fe20003800000 */
[----:B------:R-:W-:Y:S05]  /*94a0*/  @!P0 BRA `(.L_x_11922) ;  /* 0x0000015000008947 */ /* 0x000fea0003800000 */
[----:B------:R-:W-:Y:S06]  /*94b0*/  BAR.SYNC.DEFER_BLOCKING 0x0 ;  /* 0x0000000000007b1d */ /* 0x000fec0000010000 */
[----:B--2---:R-:W2:Y:S04]  /*94c0*/  SHFL.DOWN P0, R2, R33, 0x1, 0x1f ;  /* 0x08201f0021027f89 */ /* 0x004ea80000000000 */
[----:B0-----:R-:W0:Y:S04]  /*94d0*/  S2R R7, SR_LANEID ;  /* 0x0000000000077919 */ /* 0x001e280000000000 */
[----:B------:R-:W3:Y:S01]  /*94e0*/  S2R R9, SR_TID.X ;  /* 0x0000000000097919 */ /* 0x000ee20000002100 */
        /* <DEDUP_REMOVED lines=17> */
.L_x_11922:
[----:B------:R-:W3:Y:S02]  /*9600*/  S2R R9, SR_TID.X ;  /* 0x0000000000097919 */ /* 0x000ee40000002100 */
.L_x_11923:
[----:B0-----:R-:W-:Y:S05]  /*9610*/  BSYNC B0 ;  /* 0x0000000000007941 */ /* 0x001fea0003800000 */
.L_x_11921:
[----:B---3--:R-:W-:-:S13]  /*9620*/  ISETP.GE.AND P0, PT, R9, c[0x0][0x16c], PT ;  /* 0x00005b0009007a0c */ /* 0x008fda0003f06270 */
[----:B------:R-:W-:Y:S05]  /*9630*/  @P0 EXIT ;  /* 0x000000000000094d */ /* 0x000fea0003800000 */
[----:B------:R-:W-:Y:S02]  /*9640*/  IMAD R27, R27, c[0x0][0x288], RZ ;  /* 0x0000a2001b1b7a24 */ /* 0x000fe400078e02ff */
[----:B------:R-:W-:-:S04]  /*9650*/  IMAD.WIDE.U32 R4, R0, c[0x0][0x288], RZ ;  /* 0x0000a20000047a25 */ /* 0x000fc800078e00ff */
[----:B------:R-:W-:-:S05]  /*9660*/  IMAD R13, R0, c[0x0][0x28c], R27 ;  /* 0x0000a300000d7a24 */ /* 0x000fca00078e021b */
[----:B------:R-:W-:Y:S02]  /*9670*/  IADD3 R13, R5, R13, RZ ;  /* 0x0000000d050d7210 */ /* 0x000fe40007ffe0ff */
.L_x_11924:
[----:B0-----:R0:W3:Y:S01]  /*9680*/  LDS.64 R10, [R9.X8+0x3e10] ;  /* 0x003e1000090a7984 */ /* 0x0010e20000008a00 */
[----:B------:R-:W-:Y:S01]  /*9690*/  SHF.R.S32.HI R0, RZ, 0x1f, R9 ;  /* 0x0000001fff007819 */ /* 0x000fe20000011409 */
[----:B------:R-:W-:Y:S01]  /*96a0*/  YIELD ;  /* 0x0000000000007946 */ /* 0x000fe20003800000 */
[----:B--2---:R-:W-:Y:S02]  /*96b0*/  MOV R2, R4 ;  /* 0x0000000400027202 */ /* 0x004fe40000000f00 */
[----:B------:R-:W-:Y:S01]  /*96c0*/  MOV R3, R13 ;  /* 0x0000000d00037202 */ /* 0x000fe20000000f00 */
[----:B------:R-:W-:-:S04]  /*96d0*/  IMAD R0, R0, c[0x0][0x290], RZ ;  /* 0x0000a40000007a24 */ /* 0x000fc800078e02ff */
[----:B------:R-:W-:-:S04]  /*96e0*/  IMAD.WIDE.U32 R6, R9, c[0x0][0x290], R2 ;  /* 0x0000a40009067a25 */ /* 0x000fc800078e0002 */
[C---:B------:R-:W-:Y:S01]  /*96f0*/  IMAD R3, R9.reuse, c[0x0][0x294], R0 ;  /* 0x0000a50009037a24 */ /* 0x040fe200078e0200 */
[----:B------:R-:W-:Y:S02]  /*9700*/  LEA R2, P0, R6, c[0x0][0x310], 0x3 ;  /* 0x0000c40006027a11 */ /* 0x000fe400078018ff */
[----:B0-----:R-:W-:Y:S02]  /*9710*/  IADD3 R9, R9, c[0x0][0x0], RZ ;  /* 0x0000000009097a10 */ /* 0x001fe40007ffe0ff */
[----:B------:R-:W-:-:S04]  /*9720*/  IADD3 R3, R7, R3, RZ ;  /* 0x0000000307037210 */ /* 0x000fc80007ffe0ff */
[----:B------:R-:W-:Y:S02]  /*9730*/  LEA.HI.X R3, R6, c[0x0][0x314], R3, 0x3, P0 ;  /* 0x0000c50006037a11 */ /* 0x000fe400000f1c03 */
[----:B------:R-:W-:-:S03]  /*9740*/  ISETP.GE.AND P0, PT, R9, c[0x0][0x16c], PT ;  /* 0x00005b0009007a0c */ /* 0x000fc60003f06270 */
[----:B---3--:R0:W-:Y:S04]  /*9750*/  RED.E.ADD.F32.FTZ.RN.STRONG.GPU [R2.64], R10 ;  /* 0x0000000a0200798e */ /* 0x0081e8000c10e78a */
[----:B------:R0:W-:Y:S06]  /*9760*/  RED.E.ADD.F32.FTZ.RN.STRONG.GPU [R2.64+0x4], R11 ;  /* 0x0000040b0200798e */ /* 0x0001ec000c10e78a */
[----:B------:R-:W-:Y:S05]  /*9770*/  @!P0 BRA `(.L_x_11924) ;  /* 0xffffff0000008947 */ /* 0x000fea000383ffff */
[----:B------:R-:W-:Y:S05]  /*9780*/  EXIT ;  /* 0x000000000000794d */ /* 0x000fea0003800000 */
.L_x_11925:
        /* <DEDUP_REMOVED lines=15> */
.L_x_14733:


//--------------------- .text._Z25selective_scan_bwd_kernelI32Selective_Scan_bwd_kernel_traitsILi32ELi8ELb0ELb1ELb1ELb1ELb0EN3c104HalfENS1_7complexIfEEEEv12SSMParamsBwd --------------------------
	.section	.text._Z25selective_scan_bwd_kernelI32Selective_Scan_bwd_kernel_traitsILi32ELi8ELb0ELb1ELb1ELb1ELb0EN3c104HalfENS1_7complexIfEEEEv12SSMParamsBwd,"ax",@progbits
	.sectioninfo	@"SHI_REGISTERS=230"
	.align	128
        .global         _Z25selective_scan_bwd_kernelI32Selective_Scan_bwd_kernel_traitsILi32ELi8ELb0ELb1ELb1ELb1ELb0EN3c104HalfENS1_7complexIfEEEEv12SSMParamsBwd
        .type           _Z25selective_scan_bwd_kernelI32Selective_Scan_bwd_kernel_traitsILi32ELi8ELb0ELb1ELb1ELb1ELb0EN3c104HalfENS1_7complexIfEEEEv12SSMParamsBwd,@function
        .size           _Z25selective_scan_bwd_kernelI32Selective_Scan_bwd_kernel_traitsILi32ELi8ELb0ELb1ELb1ELb1ELb0EN3c104HalfENS1_7complexIfEEEEv12SSMParamsBwd,(.L_x_14734 - _Z25selective_scan_bwd_kernelI32Selective_Scan_bwd_kernel_traitsILi32ELi8ELb0ELb1ELb1ELb1ELb0EN3c104HalfENS1_7complexIfEEEEv12SSMParamsBwd)
        .other          _Z25selective_scan_bwd_kernelI32Selective_Scan_bwd_kernel_traitsILi32ELi8ELb0ELb1ELb1ELb1ELb0EN3c104HalfENS1_7complexIfEEEEv12SSMParamsBwd,@"STO_CUDA_ENTRY STV_DEFAULT"
_Z25selective_scan_bwd_kernelI32Selective_Scan_bwd_kernel_traitsILi32ELi8ELb0ELb1ELb1ELb1ELb0EN3c104HalfENS1_7complexIfEEEEv12SSMParamsBwd:
.text._Z25selective_scan_bwd_kernelI32Selective_Scan_bwd_kernel_traitsILi32ELi8ELb0ELb1ELb1ELb1ELb0EN3c104HalfENS1_7complexIfEEEEv12SSMParamsBwd:
        /* <DEDUP_REMOVED lines=101> */
[----:B------:R-:W-:Y:S02]  /*0650*/  IADD3 R3, P4, R3, R10, RZ ;  /* 0x0000000a03037210 */ /* 0x000fe40007f9e0ff */
[----:B------:R-:W-:Y:S02]  /*0660*/  IADD3 R7, R11, R7, RZ ;  /* 0x000000070b077210 */ /* 0x000fe40007ffe0ff */
[----:B------:R-:W-:Y:S01]  /*0670*/  ISETP.NE.AND.EX P1, PT, RZ, c[0x0][0x32c], PT, P1 ;  /* 0x0000cb00ff007a0c */ /* 0x000fe20003f25310 */
[----:B------:R-:W-:Y:S01]  /*0680*/  CS2R R10, SRZ ;  /* 0x00000000000a7805 */ /* 0x000fe2000001ff00 */
[----:B------:R-:W-:Y:S02]  /*0690*/  ISETP.NE.AND.EX P2, PT, RZ, c[0x0][0x34c], PT, P2 ;  /* 0x0000d300ff007a0c */ /* 0x000fe40003f45320 */
[----:B------:R-:W-:-:S02]  /*06a0*/  ISETP.GE.AND P3, PT, R12, 0x1, PT ;  /* 0x000000010c00780c */ /* 0x000fc40003f66270 */
[C---:B------:R-:W-:Y:S01]  /*06b0*/  IADD3.X R5, R0.reuse, R5, RZ, P5, !PT ;  /* 0x0000000500057210 */ /* 0x040fe20002ffe4ff */
[----:B------:R-:W-:Y:S01]  /*06c0*/  CS2R R12, SRZ ;  /* 0x00000000000c7805 */ /* 0x000fe2000001ff00 */
        /* <DEDUP_REMOVED lines=23> */
.L_x_11995:
        /* <DEDUP_REMOVED lines=52> */
[----:B------:R-:W-:Y:S02]  /*0b80*/  ISETP.GE.AND P0, PT, R24, R55, PT ;  /* 0x000000371800720c */ /* 0x000fe40003f06270 */
        /* <DEDUP_REMOVED lines=21> */
[----:B0-----:R-:W-:-:S02]  /*0ce0*/  LEA.HI.SX32 R0, R27, R40, 0x1b ;  /* 0x000000281b007211 */ /* 0x001fc400078fdaff */
[----:B------:R-:W-:Y:S02]  /*0cf0*/  SHF.L.U32 R27, R3, 0x1, RZ ;  /* 0x00000001031b7819 */ /* 0x000fe400000006ff */
[----:B------:R-:W-:-:S03]  /*0d00*/  SHF.L.U32 R0, R0, 0x1, RZ ;  /* 0x0000000100007819 */ /* 0x000fc600000006ff */
        /* <DEDUP_REMOVED lines=19> */
[----:B-1----:R-:W-:Y:S01]  /*0e40*/  PRMT R17, RZ, 0x7610, R17 ;  /* 0x00007610ff117816 */ /* 0x002fe20000000011 */
        /* <DEDUP_REMOVED lines=27> */
[----:B------:R-:W2:Y:S04]  /*1000*/  LDS.U16 R7, [R57+0x4] ;  /* 0x0000040039077984 */ /* 0x000ea80000000400 */
[----:B------:R-:W3:Y:S04]  /*1010*/  LDS.U16 R16, [R57+0x6] ;  /* 0x0000060039107984 */ /* 0x000ee80000000400 */
[----:B------:R-:W2:Y:S04]  /*1020*/  LDS.U16 R4, [R57+0x8] ;  /* 0x0000080039047984 */ /* 0x000ea80000000400 */
[----:B------:R-:W1:Y:S04]  /*1030*/  LDS.U16 R18, [R57+0xa] ;  /* 0x00000a0039127984 */ /* 0x000e680000000400 */
[----:B------:R-:W1:Y:S04]  /*1040*/  LDS.U16 R19, [R57+0xc] ;  /* 0x00000c0039137984 */ /* 0x000e680000000400 */
[----:B------:R-:W1:Y:S04]  /*1050*/  LDS.U16 R20, [R57+0xe] ;  /* 0x00000e0039147984 */ /* 0x000e680000000400 */
        /* <DEDUP_REMOVED lines=14> */
[----:B-1----:R-:W-:-:S02]  /*1140*/  HADD2.F32 R6, -RZ, R6.H0_H0 ;  /* 0x20000006ff067230 */ /* 0x002fc40000004100 */
[----:B--2---:R-:W-:Y:S02]  /*1150*/  HADD2.F32 R70, -RZ, R7.H0_H0 ;  /* 0x20000007ff467230 */ /* 0x004fe40000004100 */
[----:B---3--:R-:W-:Y:S02]  /*1160*/  HADD2.F32 R16, -RZ, R16.H0_H0 ;  /* 0x20000010ff107230 */ /* 0x008fe40000004100 */
[----:B------:R-:W-:Y:S02]  /*1170*/  HADD2.F32 R4, -RZ, R4.H0_H0 ;  /* 0x20000004ff047230 */ /* 0x000fe40000004100 */
[----:B------:R-:W-:Y:S01]  /*1180*/  HADD2.F32 R18, -RZ, R18.H0_H0 ;  /* 0x20000012ff127230 */ /* 0x000fe20000004100 */
[--C-:B-----5:R-:W-:Y:S01]  /*1190*/  FADD.FTZ R70, R70, R33.reuse ;  /* 0x0000002146467221 */ /* 0x120fe20000010000 */
[----:B------:R-:W-:Y:S01]  /*11a0*/  HADD2.F32 R78, -RZ, R19.H0_H0 ;  /* 0x20000013ff4e7230 */ /* 0x000fe20000004100 */
[--C-:B------:R-:W-:Y:S02]  /*11b0*/  FADD.FTZ R72, R16, R33.reuse ;  /* 0x0000002110487221 */ /* 0x100fe40000010000 */
[----:B------:R-:W-:-:S02]  /*11c0*/  FADD.FTZ R74, R4, R33 ;  /* 0x00000021044a7221 */ /* 0x000fc40000010000 */
        /* <DEDUP_REMOVED lines=8> */
[----:B------:R-:W-:Y:S01]  /*1250*/  FSETP.GTU.FTZ.AND P1, PT, R76, 20, PT ;  /* 0x41a000004c00780b */ /* 0x000fe20003f3c000 */
[----:B----4-:R-:W-:Y:S04]  /*1260*/  STS.U16 [R56], R65 ;  /* 0x0000004138007388 */ /* 0x010fe80000000400 */
        /* <DEDUP_REMOVED lines=11> */
[----:B------:R-:W4:Y:S01]  /*1320*/  LDS.U16 R93, [R57+0x6] ;  /* 0x00000600395d7984 */ /* 0x000f220000000400 */
[----:B0-----:R-:W-:-:S03]  /*1330*/  HADD2.F32 R17, -RZ, R168.H0_H0 ;  /* 0x200000a8ff117230 */ /* 0x001fc60000004100 */
[----:B------:R-:W0:Y:S01]  /*1340*/  LDS.U16 R2, [R57+0x8] ;  /* 0x0000080039027984 */ /* 0x000e220000000400 */
[----:B-1----:R-:W-:-:S03]  /*1350*/  HADD2.F32 R21, -RZ, R58.H0_H0 ;  /* 0x2000003aff157230 */ /* 0x002fc60000004100 */
[----:B------:R-:W-:Y:S01]  /*1360*/  LDS.U16 R99, [R57+0xc] ;  /* 0x00000c0039637984 */ /* 0x000fe20000000400 */
[----:B--2---:R-:W-:Y:S02]  /*1370*/  HADD2.F32 R89, -RZ, R89.H0_H0 ;  /* 0x20000059ff597230 */ /* 0x004fe40000004100 */
[----:B---3--:R-:W-:-:S03]  /*1380*/  HADD2.F32 R91, -RZ, R91.H0_H0 ;  /* 0x2000005bff5b7230 */ /* 0x008fc60000004100 */
[----:B------:R-:W-:Y:S02]  /*1390*/  FFMA.FTZ R36, R89, R17, R36 ;  /* 0x0000001159247223 */ /* 0x000fe40000010024 */
[----:B------:R-:W1:Y:S02]  /*13a0*/  LDS.U16 R17, [R57+0xa] ;  /* 0x00000a0039117984 */ /* 0x000e640000000400 */
[----:B------:R-:W-:Y:S02]  /*13b0*/  FFMA.FTZ R36, R91, R21, R36 ;  /* 0x000000155b247223 */ /* 0x000fe40000010024 */
[----:B------:R2:W3:Y:S01]  /*13c0*/  LDS.U16 R21, [R57+0xe] ;  /* 0x00000e0039157984 */ /* 0x0004e20000000400 */
[----:B------:R-:W-:-:S05]  /*13d0*/  HADD2.F32 R66, -RZ, R5.H0_H0 ;  /* 0x20000005ff427230 */ /* 0x000fca0000004100 */
[--C-:B------:R-:W-:Y:S01]  /*13e0*/  FADD.FTZ R66, R66, R33.reuse ;  /* 0x0000002142427221 */ /* 0x100fe20000010000 */
[----:B------:R-:W-:Y:S02]  /*13f0*/  HADD2.F32 R22, -RZ, R59.H0_H0 ;  /* 0x2000003bff167230 */ /* 0x000fe40000004100 */
[----:B----4-:R-:W-:Y:S02]  /*1400*/  HADD2.F32 R3, -RZ, R3.H0_H0 ;  /* 0x20000003ff037230 */ /* 0x010fe40000004100 */
[----:B------:R-:W-:Y:S01]  /*1410*/  FSETP.GTU.FTZ.AND P0, PT, R66, 20, PT ;  /* 0x41a000004200780b */ /* 0x000fe20003f1c000 */
[----:B------:R-:W-:Y:S02]  /*1420*/  HADD2.F32 R23, -RZ, R60.H0_H0 ;  /* 0x2000003cff177230 */ /* 0x000fe40000004100 */
[----:B------:R-:W-:Y:S01]  /*1430*/  HADD2.F32 R93, -RZ, R93.H0_H0 ;  /* 0x2000005dff5d7230 */ /* 0x000fe20000004100 */
[----:B------:R-:W-:Y:S01]  /*1440*/  FFMA.FTZ R22, R3, R22, R36 ;  /* 0x0000001603167223 */ /* 0x000fe20000010024 */
[----:B0-----:R-:W-:Y:S01]  /*1450*/  HADD2.F32 R5, -RZ, R2.H0_H0 ;  /* 0x20000002ff057230 */ /* 0x001fe20000004100 */
[----:B------:R-:W-:-:S02]  /*1460*/  FADD.FTZ R68, R6, R33 ;  /* 0x0000002106447221 */ /* 0x000fc40000010000 */
[----:B------:R-:W-:Y:S01]  /*1470*/  FFMA.FTZ R22, R93, R23, R22 ;  /* 0x000000175d167223 */ /* 0x000fe20000010016 */
[----:B------:R-:W-:Y:S01]  /*1480*/  HADD2.F32 R23, -RZ, R61.H0_H0 ;  /* 0x2000003dff177230 */ /* 0x000fe20000004100 */
[----:B------:R-:W-:Y:S02]  /*1490*/  MOV R65, c[0x0][0x16c] ;  /* 0x00005b0000417a02 */ /* 0x000fe40000000f00 */
[----:B------:R-:W-:Y:S02]  /*14a0*/  FSETP.GTU.FTZ.AND P6, PT, R68, 20, PT ;  /* 0x41a000004400780b */ /* 0x000fe40003fdc000 */
[----:B------:R-:W-:Y:S01]  /*14b0*/  ISETP.GE.AND P5, PT, R65, 0x1, PT ;  /* 0x000000014100780c */ /* 0x000fe20003fa6270 */
[----:B------:R-:W-:Y:S01]  /*14c0*/  FFMA.FTZ R22, R5, R23, R22 ;  /* 0x0000001705167223 */ /* 0x000fe20000010016 */
[----:B-1----:R-:W-:Y:S01]  /*14d0*/  HADD2.F32 R7, -RZ, R17.H0_H0 ;  /* 0x20000011ff077230 */ /* 0x002fe20000004100 */
[----:B------:R-:W-:Y:S05]  /*14e0*/  @P0 BRA `(.L_x_11928) ;  /* 0x000001f000000947 */ /* 0x000fea0003800000 */
[----:B--2---:R-:W-:Y:S01]  /*14f0*/  FMUL.FTZ R66, R66, 1.4426950216293334961 ;  /* 0x3fb8aa3b42427820 */ /* 0x004fe20000410000 */
        /* <DEDUP_REMOVED lines=30> */
.L_x_11928:
[----:B--2---:R-:W-:Y:S05]  /*16e0*/  BSYNC B0 ;  /* 0x0000000000007941 */ /* 0x004fea0003800000 */
.L_x_11927:
        /* <DEDUP_REMOVED lines=38> */
.L_x_11930:
[----:B------:R-:W-:Y:S05]  /*1950*/  BSYNC B0 ;  /* 0x0000000000007941 */ /* 0x000fea0003800000 */
.L_x_11929:
[----:B------:R-:W-:Y:S01]  /*1960*/  BSSY B0, `(.L_x_11931) ;  /* 0x0000025000007945 */ /* 0x000fe20003800000 */
[----:B------:R-:W-:Y:S01]  /*1970*/  FSETP.GTU.FTZ.AND P6, PT, R80, 20, PT ;  /* 0x41a000005000780b */ /* 0x000fe20003fdc000 */
[----:B------:R-:W-:Y:S01]  /*1980*/  FFMA.FTZ R16, R99, R18, R16 ;  /* 0x0000001263107223 */ /* 0x000fe20000010010 */
[----:B------:R-:W-:Y:S02]  /*1990*/  HADD2.F32 R36, -RZ, R64.H0_H0 ;  /* 0x20000040ff247230 */ /* 0x000fe40000004100 */
        /* <DEDUP_REMOVED lines=33> */
.L_x_11932:
[----:B------:R-:W-:Y:S05]  /*1bb0*/  BSYNC B0 ;  /* 0x0000000000007941 */ /* 0x000fea0003800000 */
.L_x_11931:
        /* <DEDUP_REMOVED lines=33> */
.L_x_11934:
[----:B------:R-:W-:Y:S05]  /*1dd0*/  BSYNC B0 ;  /* 0x0000000000007941 */ /* 0x000fea0003800000 */
.L_x_11933:
        /* <DEDUP_REMOVED lines=33> */
.L_x_11936:
[----:B------:R-:W-:Y:S05]  /*1ff0*/  BSYNC B0 ;  /* 0x0000000000007941 */ /* 0x000fea0003800000 */
.L_x_11935:
        /* <DEDUP_REMOVED lines=33> */
.L_x_11938:
[----:B------:R-:W-:Y:S05]  /*2210*/  BSYNC B0 ;  /* 0x0000000000007941 */ /* 0x000fea0003800000 */
.L_x_11937:
        /* <DEDUP_REMOVED lines=33> */
.L_x_11940:
[----:B------:R-:W-:Y:S05]  /*2430*/  BSYNC B0 ;  /* 0x0000000000007941 */ /* 0x000fea0003800000 */
.L_x_11939:
        /* <DEDUP_REMOVED lines=33> */
.L_x_11942:
[----:B------:R-:W-:Y:S05]  /*2650*/  BSYNC B0 ;  /* 0x0000000000007941 */ /* 0x000fea0003800000 */
.L_x_11941:
[----:B------:R-:W-:Y:S01]  /*2660*/  BAR.SYNC.DEFER_BLOCKING 0x0 ;  /* 0x0000000000007b1d */ /* 0x000fe20000010000 */
[----:B------:R-:W-:Y:S01]  /*2670*/  HFMA2.MMA R65, -RZ, RZ, 0, 0 ;  /* 0x00000000ff417435 */ /* 0x000fe200000001ff */
[----:B------:R-:W-:Y:S01]  /*2680*/  FFMA.FTZ R36, R21, R36, R16 ;  /* 0x0000002415247223 */ /* 0x000fe20000010010 */
        /* <DEDUP_REMOVED lines=31> */
[----:B------:R-:W-:Y:S01]  /*2880*/  FADD.FTZ R98, R21, R21 ;  /* 0x0000001515627221 */ /* 0x000fe20000010000 */
[----:B------:R-:W-:-:S02]  /*2890*/  MOV R67, RZ ;  /* 0x000000ff00437202 */ /* 0x000fc40000000f00 */
[----:B------:R-:W-:Y:S02]  /*28a0*/  MOV R84, RZ ;  /* 0x000000ff00547202 */ /* 0x000fe40000000f00 */
[----:B------:R-:W-:Y:S02]  /*28b0*/  MOV R69, RZ ;  /* 0x000000ff00457202 */ /* 0x000fe40000000f00 */
[----:B------:R-:W-:Y:S02]  /*28c0*/  MOV R86, RZ ;  /* 0x000000ff00567202 */ /* 0x000fe40000000f00 */
[----:B------:R-:W-:Y:S02]  /*28d0*/  MOV R71, RZ ;  /* 0x000000ff00477202 */ /* 0x000fe40000000f00 */
[----:B------:R-:W-:Y:S02]  /*28e0*/  MOV R73, RZ ;  /* 0x000000ff00497202 */ /* 0x000fe40000000f00 */
.L_x_11990:
[----:B------:R-:W-:Y:S02]  /*28f0*/  LOP3.LUT R54, R52, 0x1f, R39, 0xf8, !PT ;  /* 0x0000001f34367812 */ /* 0x000fe400078ef827 */
[----:B------:R-:W-:-:S02]  /*2900*/  SHF.R.S32.HI R102, RZ, 0x1f, R97 ;  /* 0x0000001fff667819 */ /* 0x000fc40000011461 */
[----:B------:R-:W-:Y:S02]  /*2910*/  IADD3 R2, R52, R54, RZ ;  /* 0x0000003634027210 */ /* 0x000fe40007ffe0ff */
[----:B------:R-:W-:Y:S01]  /*2920*/  IADD3 R55, -R53, c[0x0][0x168], RZ ;  /* 0x00005a0035377a10 */ /* 0x000fe20007ffe1ff */
[----:B------:R-:W-:Y:S01]  /*2930*/  IMAD R4, R102, c[0x0][0x1a0], RZ ;  /* 0x0000680066047a24 */ /* 0x000fe200078e02ff */
[----:B------:R-:W-:Y:S02]  /*2940*/  SHF.R.S32.HI R3, RZ, 0x1f, R2 ;  /* 0x0000001fff037819 */ /* 0x000fe40000011402 */
[----:B------:R-:W-:Y:S01]  /*2950*/  SHF.L.U32 R133, R55, 0x1, RZ ;  /* 0x0000000137857819 */ /* 0x000fe200000006ff */
[C---:B------:R-:W-:Y:S01]  /*2960*/  IMAD R7, R97.reuse, c[0x0][0x1a4], R4 ;  /* 0x0000690061077a24 */ /* 0x040fe200078e0204 */
[C---:B------:R-:W-:Y:S01]  /*2970*/  IADD3 R114, R2.reuse, 0x20, RZ ;  /* 0x0000002002727810 */ /* 0x040fe20007ffe0ff */
[----:B------:R-:W-:Y:S01]  /*2980*/  IMAD.WIDE.U32 R4, R97, c[0x0][0x1a0], R2 ;  /* 0x0000680061047a25 */ /* 0x000fe200078e0002 */
[----:B------:R-:W-:-:S02]  /*2990*/  IADD3 R115, R2, 0x40, RZ ;  /* 0x0000004002737810 */ /* 0x000fc40007ffe0ff */
[----:B------:R-:W-:Y:S02]  /*29a0*/  IADD3 R116, R2, 0x60, RZ ;  /* 0x0000006002747810 */ /* 0x000fe40007ffe0ff */
[----:B------:R-:W-:Y:S02]  /*29b0*/  IADD3 R5, R5, R7, RZ ;  /* 0x0000000705057210 */ /* 0x000fe40007ffe0ff */
[C---:B------:R-:W-:Y:S02]  /*29c0*/  LEA R6, P0, R4.reuse, R41, 0x1 ;  /* 0x0000002904067211 */ /* 0x040fe400078008ff */
        /* <DEDUP_REMOVED lines=9> */
[----:B--2---:R0:W2:Y:S01]  /*2a60*/  @!P0 LDG.E.U16 R20, [R6.64+0x40] ;  /* 0x0000400a06148981 */ /* 0x0040a2000c1e1500 */
[----:B------:R-:W-:-:S02]  /*2a70*/  IADD3 R122, R2, 0x120, RZ ;  /* 0x00000120027a7810 */ /* 0x000fc40007ffe0ff */
[C---:B------:R-:W-:Y:S01]  /*2a80*/  IADD3 R117, R2.reuse, 0x80, RZ ;  /* 0x0000008002757810 */ /* 0x040fe20007ffe0ff */
[----:B---3--:R0:W3:Y:S01]  /*2a90*/  @!P1 LDG.E.U16 R23, [R6.64+0x80] ;  /* 0x0000800a06179981 */ /* 0x0080e2000c1e1500 */
[C---:B------:R-:W-:Y:S02]  /*2aa0*/  IADD3 R123, R2.reuse, 0x140, RZ ;  /* 0x00000140027b7810 */ /* 0x040fe40007ffe0ff */
[----:B------:R-:W-:Y:S01]  /*2ab0*/  PRMT R21, RZ, 0x7610, R21 ;  /* 0x00007610ff157816 */ /* 0x000fe20000000015 */
[----:B------:R0:W4:Y:S01]  /*2ac0*/  @!P2 LDG.E.U16 R22, [R6.64+0xc0] ;  /* 0x0000c00a0616a981 */ /* 0x000122000c1e1500 */
[C---:B------:R-:W-:Y:S02]  /*2ad0*/  IADD3 R118, R2.reuse, 0xa0, RZ ;  /* 0x000000a002767810 */ /* 0x040fe40007ffe0ff */
        /* <DEDUP_REMOVED lines=47> */
[C---:B------:R-:W-:Y:S02]  /*2dd0*/  IMAD R16, R102.reuse, c[0x0][0x188], RZ ;  /* 0x0000620066107a24 */ /* 0x040fe400078e02ff */
[----:B------:R-:W-:Y:S01]  /*2de0*/  IMAD R18, R102, c[0x0][0x1c0], RZ ;  /* 0x0000700066127a24 */ /* 0x000fe200078e02ff */
[----:B------:R-:W-:Y:S01]  /*2df0*/  IADD3 R5, R5, R17, RZ ;  /* 0x0000001105057210 */ /* 0x000fe20007ffe0ff */
[C---:B------:R-:W-:Y:S02]  /*2e00*/  IMAD R129, R97.reuse, c[0x0][0x18c], R16 ;  /* 0x0000630061817a24 */ /* 0x040fe400078e0210 */
[C---:B------:R-:W-:Y:S02]  /*2e10*/  IMAD R131, R97.reuse, c[0x0][0x1c4], R18 ;  /* 0x0000710061837a24 */ /* 0x040fe400078e0212 */
[----:B------:R-:W-:-:S04]  /*2e20*/  IMAD.WIDE.U32 R16, R97, c[0x0][0x1c0], R2 ;  /* 0x0000700061107a25 */ /* 0x000fc800078e0002 */
[----:B------:R-:W-:Y:S01]  /*2e30*/  IMAD.WIDE.U32 R18, R97, c[0x0][0x188], R4 ;  /* 0x0000620061127a25 */ /* 0x000fe200078e0004 */
[----:B------:R-:W-:Y:S02]  /*2e40*/  IADD3 R3, R17, R131, RZ ;  /* 0x0000008311037210 */ /* 0x000fe40007ffe0ff */
[C---:B------:R-:W-:Y:S02]  /*2e50*/  LEA R4, P2, R16.reuse, R49, 0x1 ;  /* 0x0000003110047211 */ /* 0x040fe400078408ff */
[----:B0-----:R-:W-:Y:S02]  /*2e60*/  IADD3 R7, R19, R129, RZ ;  /* 0x0000008113077210 */ /* 0x001fe40007ffe0ff */
[----:B------:R-:W-:Y:S02]  /*2e70*/  LEA.HI.X R5, R16, R50, R3, 0x1, P2 ;  /* 0x0000003210057211 */ /* 0x000fe400010f0c03 */
[C---:B------:R-:W-:Y:S02]  /*2e80*/  IADD3 R3, R40.reuse, 0x100, RZ ;  /* 0x0000010028037810 */ /* 0x040fe40007ffe0ff */
[----:B------:R-:W-:-:S02]  /*2e90*/  IADD3 R19, R40, 0x140, RZ ;  /* 0x0000014028137810 */ /* 0x000fc40007ffe0ff */
[----:B------:R-:W-:Y:S02]  /*2ea0*/  IADD3 R17, R40, 0x120, RZ ;  /* 0x0000012028117810 */ /* 0x000fe40007ffe0ff */
[-C--:B------:R-:W-:Y:S02]  /*2eb0*/  LEA.HI.SX32 R3, R3, R40.reuse, 0x1b ;  /* 0x0000002803037211 */ /* 0x080fe400078fdaff */
[-C--:B------:R-:W-:Y:S02]  /*2ec0*/  LEA.HI.SX32 R19, R19, R40.reuse, 0x1b ;  /* 0x0000002813137211 */ /* 0x080fe400078fdaff */
[----:B------:R-:W-:Y:S02]  /*2ed0*/  ISETP.GE.AND P0, PT, R2, R133, PT ;  /* 0x000000850200720c */ /* 0x000fe40003f06270 */
[----:B------:R-:W-:Y:S02]  /*2ee0*/  LEA.HI.SX32 R2, R17, R40, 0x1b ;  /* 0x0000002811027211 */ /* 0x000fe400078fdaff */
[----:B------:R-:W-:-:S02]  /*2ef0*/  SHF.L.U32 R17, R3, 0x1, RZ ;  /* 0x0000000103117819 */ /* 0x000fc400000006ff */
[----:B------:R-:W-:Y:S02]  /*2f00*/  IADD3 R3, R40, 0x160, RZ ;  /* 0x0000016028037810 */ /* 0x000fe40007ffe0ff */
[----:B------:R-:W-:Y:S02]  /*2f10*/  SHF.L.U32 R16, R2, 0x1, RZ ;  /* 0x0000000102107819 */ /* 0x000fe400000006ff */
[----:B------:R-:W-:Y:S02]  /*2f20*/  LEA.HI.SX32 R3, R3, R40, 0x1b ;  /* 0x0000002803037211 */ /* 0x000fe400078fdaff */
[----:B------:R-:W-:Y:S02]  /*2f30*/  LEA R6, P1, R18, c[0x0][0x220], 0x3 ;  /* 0x0000880012067a11 */ /* 0x000fe400078218ff */
[----:B------:R-:W-:Y:S02]  /*2f40*/  ISETP.GE.AND P3, PT, R114, R133, PT ;  /* 0x000000857200720c */ /* 0x000fe40003f66270 */
[----:B------:R-:W-:-:S02]  /*2f50*/  LEA.HI.X R7, R18, c[0x0][0x224], R7, 0x3, P1 ;  /* 0x0000890012077a11 */ /* 0x000fc400008f1c07 */
[----:B------:R-:W-:Y:S02]  /*2f60*/  PRMT R18, RZ, 0x7610, R18 ;  /* 0x00007610ff127816 */ /* 0x000fe40000000012 */
        /* <DEDUP_REMOVED lines=10> */
[----:B--2---:R0:W-:Y:S04]  /*3010*/  STS.U16 [R56], R21 ;  /* 0x0000001538007388 */ /* 0x0041e80000000400 */
[----:B------:R-:W-:Y:S04]  /*3020*/  STS.U16 [R29+0x40], R20 ;  /* 0x000040141d007388 */ /* 0x000fe80000000400 */
[----:B---3--:R1:W-:Y:S01]  /*3030*/  STS.U16 [R28+0x80], R23 ;  /* 0x000080171c007388 */ /* 0x0083e20000000400 */
[----:B0-----:R-:W-:-:S03]  /*3040*/  SHF.L.U32 R21, R19, 0x1, RZ ;  /* 0x0000000113157819 */ /* 0x001fc600000006ff */
[----:B----4-:R0:W-:Y:S01]  /*3050*/  STS.U16 [R27+0xc0], R22 ;  /* 0x0000c0161b007388 */ /* 0x0101e20000000400 */
[C---:B------:R-:W-:Y:S02]  /*3060*/  IADD3 R19, R40.reuse, 0x180, RZ ;  /* 0x0000018028137810 */ /* 0x040fe40007ffe0ff */
[C---:B-1----:R-:W-:Y:S02]  /*3070*/  IADD3 R23, R40.reuse, 0x1a0, RZ ;  /* 0x000001a028177810 */ /* 0x042fe40007ffe0ff */
[-C--:B------:R-:W-:Y:S02]  /*3080*/  LEA.HI.SX32 R19, R19, R40.reuse, 0x1b ;  /* 0x0000002813137211 */ /* 0x080fe400078fdaff */
[----:B0-----:R-:W-:Y:S01]  /*3090*/  IADD3 R27, R40, 0x1e0, RZ ;  /* 0x000001e0281b7810 */ /* 0x001fe20007ffe0ff */
[----:B------:R-:W-:Y:S03]  /*30a0*/  STS.U16 [R26+0x100], R101 ;  /* 0x000100651a007388 */ /* 0x000fe60000000400 */
[----:B------:R-:W-:Y:S01]  /*30b0*/  LEA.HI.SX32 R27, R27, R40, 0x1b ;  /* 0x000000281b1b7211 */ /* 0x000fe200078fdaff */
[----:B------:R0:W-:Y:S04]  /*30c0*/  STS.U16 [R25+0x140], R104 ;  /* 0x0001406819007388 */ /* 0x0001e80000000400 */
[----:B------:R-:W-:Y:S01]  /*30d0*/  STS.U16 [R24+0x180], R103 ;  /* 0x0001806718007388 */ /* 0x000fe20000000400 */
[----:B------:R-:W-:-:S03]  /*30e0*/  SHF.L.U32 R20, R3, 0x1, RZ ;  /* 0x0000000103147819 */ /* 0x000fc600000006ff */
[----:B------:R1:W-:Y:S01]  /*30f0*/  STS.U16 [R0+0x1c0], R105 ;  /* 0x0001c06900007388 */ /* 0x0003e20000000400 */
[----:B0-----:R-:W-:Y:S02]  /*3100*/  IADD3 R25, R40, 0x1c0, RZ ;  /* 0x000001c028197810 */ /* 0x001fe40007ffe0ff */
[----:B------:R-:W-:Y:S01]  /*3110*/  SHF.L.U32 R104, R27, 0x1, RZ ;  /* 0x000000011b687819 */ /* 0x000fe200000006ff */
[----:B------:R0:W2:Y:S01]  /*3120*/  LDG.E.64 R2, [R6.64] ;  /* 0x0000000a06027981 */ /* 0x0000a2000c1e1b00 */
[-C--:B------:R-:W-:Y:S02]  /*3130*/  LEA.HI.SX32 R25, R25, R40.reuse, 0x1b ;  /* 0x0000002819197211 */ /* 0x080fe400078fdaff */
[----:B-1----:R-:W-:Y:S01]  /*3140*/  LEA.HI.SX32 R0, R23, R40, 0x1b ;  /* 0x0000002817007211 */ /* 0x002fe200078fdaff */
[----:B------:R-:W-:Y:S01]  /*3150*/  STS.U16 [R17+0x200], R106 ;  /* 0x0002006a11007388 */ /* 0x000fe20000000400 */
[----:B------:R-:W-:Y:S02]  /*3160*/  SHF.L.U32 R23, R19, 0x1, RZ ;  /* 0x0000000113177819 */ /* 0x000fe400000006ff */
[----:B------:R-:W-:Y:S01]  /*3170*/  SHF.L.U32 R22, R0, 0x1, RZ ;  /* 0x0000000100167819 */ /* 0x000fe200000006ff */
[----:B------:R-:W-:Y:S01]  /*3180*/  STS.U16 [R16+0x240], R107 ;  /* 0x0002406b10007388 */ /* 0x000fe20000000400 */
[----:B------:R-:W-:-:S02]  /*3190*/  SHF.L.U32 R101, R25, 0x1, RZ ;  /* 0x0000000119657819 */ /* 0x000fc400000006ff */
[----:B------:R-:W-:Y:S01]  /*31a0*/  PRMT R19, RZ, 0x7610, R19 ;  /* 0x00007610ff137816 */ /* 0x000fe20000000013 */
[----:B------:R1:W-:Y:S04]  /*31b0*/  STS.U16 [R21+0x280], R108 ;  /* 0x0002806c15007388 */ /* 0x0003e80000000400 */
[----:B------:R-:W-:Y:S04]  /*31c0*/  STS.U16 [R20+0x2c0], R109 ;  /* 0x0002c06d14007388 */ /* 0x000fe80000000400 */
[----:B------:R-:W-:Y:S04]  /*31d0*/  STS.U16 [R23+0x300], R110 ;  /* 0x0003006e17007388 */ /* 0x000fe80000000400 */
[----:B------:R3:W-:Y:S04]  /*31e0*/  STS.U16 [R22+0x340], R111 ;  /* 0x0003406f16007388 */ /* 0x0007e80000000400 */
[----:B------:R4:W-:Y:S04]  /*31f0*/  STS.U16 [R101+0x380], R112 ;  /* 0x0003807065007388 */ /* 0x0009e80000000400 */
[----:B------:R-:W-:Y:S01]  /*3200*/  STS.U16 [R104+0x3c0], R113 ;  /* 0x0003c07168007388 */ /* 0x000fe20000000400 */
[----:B------:R-:W-:-:S06]  /*3210*/  NOP ;  /* 0x0000000000007918 */ /* 0x000fcc0000000000 */
[----:B------:R1:W2:Y:S01]  /*3220*/  @!P0 LDG.E.U16 R19, [R4.64] ;  /* 0x0000000a04138981 */ /* 0x0002a2000c1e1500 */
[----:B------:R-:W-:-:S03]  /*3230*/  ISETP.GE.AND P0, PT, R118, R133, PT ;  /* 0x000000857600720c */ /* 0x000fc60003f06270 */
[----:B------:R3:W2:Y:S01]  /*3240*/  @!P3 LDG.E.U16 R18, [R4.64+0x40] ;  /* 0x0000400a0412b981 */ /* 0x0006a2000c1e1500 */
[----:B------:R-:W-:Y:S02]  /*3250*/  ISETP.GE.AND P3, PT, R121, R133, PT ;  /* 0x000000857900720c */ /* 0x000fe40003f66270 */
[----:B------:R-:W-:Y:S02]  /*3260*/  PRMT R25, RZ, 0x7610, R25 ;  /* 0x00007610ff197816 */ /* 0x000fe40000000019 */
[----:B0-----:R-:W-:Y:S02]  /*3270*/  PRMT R6, RZ, 0x7610, R6 ;  /* 0x00007610ff067816 */ /* 0x001fe40000000006 */
[----:B------:R-:W-:Y:S02]  /*3280*/  PRMT R7, RZ, 0x7610, R7 ;  /* 0x00007610ff077816 */ /* 0x000fe40000000007 */
[----:B-1----:R-:W-:Y:S01]  /*3290*/  PRMT R108, RZ, 0x7610, R108 ;  /* 0x00007610ff6c7816 */ /* 0x002fe2000000006c */
[----:B------:R0:W2:Y:S01]  /*32a0*/  @!P4 LDG.E.U16 R25, [R4.64+0x80] ;  /* 0x0000800a0419c981 */ /* 0x0000a2000c1e1500 */
[----:B------:R-:W-:-:S02]  /*32b0*/  PRMT R107, RZ, 0x7610, R107 ;  /* 0x00007610ff6b7816 */ /* 0x000fc4000000006b */
[----:B---3--:R-:W-:Y:S01]  /*32c0*/  PRMT R111, RZ, 0x7610, R111 ;  /* 0x00007610ff6f7816 */ /* 0x008fe2000000006f */
[----:B------:R0:W3:Y:S01]  /*32d0*/  @!P6 LDG.E.U16 R6, [R4.64+0xc0] ;  /* 0x0000c00a0406e981 */ /* 0x0000e2000c1e1500 */
[----:B------:R-:W-:Y:S02]  /*32e0*/  PRMT R110, RZ, 0x7610, R110 ;  /* 0x00007610ff6e7816 */ /* 0x000fe4000000006e */
[-C--:B------:R-:W-:Y:S01]  /*32f0*/  ISETP.GE.AND P4, PT, R122, R133.reuse, PT ;  /* 0x000000857a00720c */ /* 0x080fe20003f86270 */
[----:B------:R0:W3:Y:S01]  /*3300*/  @!P5 LDG.E.U16 R7, [R4.64+0x100] ;  /* 0x0001000a0407d981 */ /* 0x0000e2000c1e1500 */
[-C--:B------:R-:W-:Y:S02]  /*3310*/  ISETP.GE.AND P6, PT, R123, R133.reuse, PT ;  /* 0x000000857b00720c */ /* 0x080fe40003fc6270 */
[-C--:B------:R-:W-:Y:S01]  /*3320*/  ISETP.GE.AND P5, PT, R124, R133.reuse, PT ;  /* 0x000000857c00720c */ /* 0x080fe20003fa6270 */
[----:B------:R0:W3:Y:S01]  /*3330*/  @!P0 LDG.E.U16 R108, [R4.64+0x140] ;  /* 0x0001400a046c8981 */ /* 0x0000e2000c1e1500 */
[----:B------:R-:W-:-:S03]  /*3340*/  ISETP.GE.AND P0, PT, R125, R133, PT ;  /* 0x000000857d00720c */ /* 0x000fc60003f06270 */
[----:B------:R0:W3:Y:S01]  /*3350*/  @!P1 LDG.E.U16 R107, [R4.64+0x180] ;  /* 0x0001800a046b9981 */ /* 0x0000e2000c1e1500 */
[----:B------:R-:W-:-:S03]  /*3360*/  ISETP.GE.AND P1, PT, R126, R133, PT ;  /* 0x000000857e00720c */ /* 0x000fc60003f26270 */
[----:B------:R0:W3:Y:S01]  /*3370*/  @!P2 LDG.E.U16 R111, [R4.64+0x1c0] ;  /* 0x0001c00a046fa981 */ /* 0x0000e2000c1e1500 */
[----:B------:R-:W-:-:S03]  /*3380*/  ISETP.GE.AND P2, PT, R127, R133, PT ;  /* 0x000000857f00720c */ /* 0x000fc60003f46270 */
[----:B------:R0:W3:Y:S01]  /*3390*/  @!P3 LDG.E.U16 R110, [R4.64+0x200] ;  /* 0x0002000a046eb981 */ /* 0x0000e2000c1e1500 */
[----:B------:R-:W-:Y:S02]  /*33a0*/  ISETP.GE.AND P3, PT, R128, R133, PT ;  /* 0x000000858000720c */ /* 0x000fe40003f66270 */
[----:B----4-:R-:W-:Y:S01]  /*33b0*/  PRMT R112, RZ, 0x7610, R112 ;  /* 0x00007610ff707816 */ /* 0x010fe20000000070 */
[----:B------:R0:W4:Y:S01]  /*33c0*/  @!P4 LDG.E.U16 R119, [R4.64+0x240] ;  /* 0x0002400a0477c981 */ /* 0x000122000c1e1500 */
[----:B------:R-:W-:-:S03]  /*33d0*/  PRMT R121, RZ, 0x7610, R121 ;  /* 0x00007610ff797816 */ /* 0x000fc60000000079 */
[----:B------:R0:W4:Y:S04]  /*33e0*/  @!P0 LDG.E.U16 R114, [R4.64+0x300] ;  /* 0x0003000a04728981 */ /* 0x000128000c1e1500 */
[----:B------:R0:W4:Y:S04]  /*33f0*/  @!P6 LDG.E.U16 R112, [R4.64+0x280] ;  /* 0x0002800a0470e981 */ /* 0x000128000c1e1500 */
[----:B------:R0:W4:Y:S04]  /*3400*/  @!P5 LDG.E.U16 R121, [R4.64+0x2c0] ;  /* 0x0002c00a0479d981 */ /* 0x000128000c1e1500 */
[----:B------:R0:W4:Y:S04]  /*3410*/  @!P1 LDG.E.U16 R129, [R4.64+0x340] ;  /* 0x0003400a04819981 */ /* 0x000128000c1e1500 */
[----:B------:R0:W4:Y:S04]  /*3420*/  @!P2 LDG.E.U16 R116, [R4.64+0x380] ;  /* 0x0003800a0474a981 */ /* 0x000128000c1e1500 */
[----:B------:R0:W4:Y:S01]  /*3430*/  @!P3 LDG.E.U16 R135, [R4.64+0x3c0] ;  /* 0x0003c00a0487b981 */ /* 0x000122000c1e1500 */
[----:B------:R-:W-:-:S02]  /*3440*/  IADD3 R145, R40, 0x20, RZ ;  /* 0x0000002028917810 */ /* 0x000fc40007ffe0ff */
[C---:B------:R-:W-:Y:S02]  /*3450*/  SHF.L.U32 R0, R40.reuse, 0x4, RZ ;  /* 0x0000000428007819 */ /* 0x040fe400000006ff */
[----:B------:R-:W-:Y:S02]  /*3460*/  IADD3 R29, R40, 0x40, RZ ;  /* 0x00000040281d7810 */ /* 0x000fe40007ffe0ff */
[----:B------:R-:W-:Y:S02]  /*3470*/  LEA.HI.SX32 R145, R145, R40, 0x1b ;  /* 0x0000002891917211 */ /* 0x000fe400078fdaff */
[----:B------:R-:W-:Y:S02]  /*3480*/  LEA.HI.SX32 R0, R0, R0, 0x1b ;  /* 0x0000000000007211 */ /* 0x000fe400078fdaff */
[C---:B0-----:R-:W-:Y:S02]  /*3490*/  IADD3 R5, R40.reuse, 0x80, RZ ;  /* 0x0000008028057810 */ /* 0x041fe40007ffe0ff */
[----:B------:R-:W-:-:S02]  /*34a0*/  LEA.HI.SX32 R56, R40, R40, 0x1b ;  /* 0x0000002828387211 */ /* 0x000fc400078fdaff */
[-C--:B------:R-:W-:Y:S02]  /*34b0*/  LEA.HI.SX32 R28, R29, R40.reuse, 0x1b ;  /* 0x000000281d1c7211 */ /* 0x080fe400078fdaff */
[----:B------:R-:W-:Y:S02]  /*34c0*/  SHF.L.U32 R29, R145, 0x1, RZ ;  /* 0x00000001911d7819 */ /* 0x000fe400000006ff */
[----:B------:R-:W-:Y:S02]  /*34d0*/  LEA.HI.SX32 R5, R5, R40, 0x1b ;  /* 0x0000002805057211 */ /* 0x000fe400078fdaff */
[----:B------:R-:W-:Y:S02]  /*34e0*/  SHF.L.U32 R106, R0, 0x1, RZ ;  /* 0x00000001006a7819 */ /* 0x000fe400000006ff */
[----:B------:R-:W-:Y:S02]  /*34f0*/  SHF.L.U32 R56, R56, 0x1, RZ ;  /* 0x0000000138387819 */ /* 0x000fe400000006ff */
[----:B------:R-:W-:Y:S01]  /*3500*/  IADD3 R27, R40, 0x60, RZ ;  /* 0x00000060281b7810 */ /* 0x000fe20007ffe0ff */
[----:B------:R-:W-:Y:S01]  /*3510*/  LDS.U16 R125, [R106] ;  /* 0x000000006a7d7984 */ /* 0x000fe20000000400 */
[----:B------:R-:W-:-:S02]  /*3520*/  SHF.L.U32 R26, R5, 0x1, RZ ;  /* 0x00000001051a7819 */ /* 0x000fc400000006ff */
[C---:B------:R-:W-:Y:S01]  /*3530*/  IADD3 R153, R40.reuse, 0xa0, RZ ;  /* 0x000000a028997810 */ /* 0x040fe20007ffe0ff */
[----:B------:R-:W0:Y:S01]  /*3540*/  LDS.U16 R123, [R106+0x2] ;  /* 0x000002006a7b7984 */ /* 0x000e220000000400 */
[----:B------:R-:W-:Y:S02]  /*3550*/  IADD3 R151, R40, 0xc0, RZ ;  /* 0x000000c028977810 */ /* 0x000fe40007ffe0ff */
[-C--:B------:R-:W-:Y:S01]  /*3560*/  LEA.HI.SX32 R27, R27, R40.reuse, 0x1b ;  /* 0x000000281b1b7211 */ /* 0x080fe200078fdaff */
[----:B------:R-:W1:Y:S01]  /*3570*/  LDS.U16 R115, [R106+0x4] ;  /* 0x000004006a737984 */ /* 0x000e620000000400 */
[----:B------:R-:W-:Y:S02]  /*3580*/  SHF.L.U32 R28, R28, 0x1, RZ ;  /* 0x000000011c1c7819 */ /* 0x000fe400000006ff */
[----:B------:R-:W-:Y:S01]  /*3590*/  IADD3 R149, R40, 0xe0, RZ ;  /* 0x000000e028957810 */ /* 0x000fe20007ffe0ff */
[----:B------:R-:W0:Y:S01]  /*35a0*/  LDS.U16 R117, [R106+0x6] ;  /* 0x000006006a757984 */ /* 0x000e220000000400 */
[----:B------:R-:W-:-:S03]  /*35b0*/  LEA.HI.SX32 R153, R153, R40, 0x1b ;  /* 0x0000002899997211 */ /* 0x000fc600078fdaff */
[----:B------:R-:W-:Y:S01]  /*35c0*/  LDS.U16 R109, [R106+0x8] ;  /* 0x000008006a6d7984 */ /* 0x000fe20000000400 */
[----:B------:R-:W-:-:S03]  /*35d0*/  ISETP.NE.AND P2, PT, R39, RZ, PT ;  /* 0x000000ff2700720c */ /* 0x000fc60003f45270 */
[----:B------:R-:W0:Y:S04]  /*35e0*/  LDS.U16 R113, [R106+0xa] ;  /* 0x00000a006a717984 */ /* 0x000e280000000400 */
[----:B------:R-:W0:Y:S04]  /*35f0*/  LDS.U16 R105, [R106+0xc] ;  /* 0x00000c006a697984 */ /* 0x000e280000000400 */
[----:B------:R-:W0:Y:S04]  /*3600*/  LDS.U16 R103, [R106+0xe] ;  /* 0x00000e006a677984 */ /* 0x000e280000000400 */
[----:B------:R-:W-:Y:S04]  /*3610*/  LDS.U16 R131, [R106+0x10] ;  /* 0x000010006a837984 */ /* 0x000fe80000000400 */
[----:B------:R-:W0:Y:S04]  /*3620*/  LDS.U16 R127, [R106+0x12] ;  /* 0x000012006a7f7984 */ /* 0x000e280000000400 */
[----:B------:R-:W1:Y:S04]  /*3630*/  LDS.U16 R133, [R106+0x14] ;  /* 0x000014006a857984 */ /* 0x000e680000000400 */
[----:B------:R-:W2:Y:S04]  /*3640*/  LDS.U16 R137, [R106+0x16] ;  /* 0x000016006a897984 */ /* 0x000ea80000000400 */
[----:B------:R-:W-:Y:S04]  /*3650*/  LDS.U16 R139, [R106+0x18] ;  /* 0x000018006a8b7984 */ /* 0x000fe80000000400 */
[----:B------:R-:W2:Y:S04]  /*3660*/  LDS.U16 R141, [R106+0x1a] ;  /* 0x00001a006a8d7984 */ /* 0x000ea80000000400 */
[----:B------:R-:W-:Y:S04]  /*3670*/  LDS.U16 R143, [R106+0x1c] ;  /* 0x00001c006a8f7984 */ /* 0x000fe80000000400 */
[----:B------:R-:W2:Y:S01]  /*3680*/  LDS.U16 R147, [R106+0x1e] ;  /* 0x00001e006a937984 */ /* 0x000ea20000000400 */
[----:B------:R-:W-:-:S02]  /*3690*/  LEA.HI.SX32 R151, R151, R40, 0x1b ;  /* 0x0000002897977211 */ /* 0x000fc400078fdaff */
[----:B------:R-:W-:Y:S02]  /*36a0*/  SHF.L.U32 R27, R27, 0x1, RZ ;  /* 0x000000011b1b7819 */ /* 0x000fe400000006ff */
[----:B------:R-:W-:Y:S02]  /*36b0*/  LEA.HI.SX32 R149, R149, R40, 0x1b ;  /* 0x0000002895957211 */ /* 0x000fe400078fdaff */
[----:B------:R-:W-:Y:S02]  /*36c0*/  SHF.L.U32 R24, R151, 0x1, RZ ;  /* 0x0000000197187819 */ /* 0x000fe400000006ff */
[----:B------:R-:W-:-:S04]  /*36d0*/  LOP3.LUT R128, R39, 0x1f, RZ, 0xc0, !PT ;  /* 0x0000001f27807812 */ /* 0x000fc800078ec0ff */
[----:B------:R-:W-:-:S04]  /*36e0*/  ISETP.NE.AND P0, PT, R128, RZ, PT ;  /* 0x000000ff8000720c */ /* 0x000fc80003f05270 */
[----:B------:R-:W-:Y:S01]  /*36f0*/  ISETP.LT.OR P1, PT, R167, 0x2, P0 ;  /* 0x00000002a700780c */ /* 0x000fe20000721670 */
[----:B0-----:R-:W-:Y:S02]  /*3700*/  HADD2.F32 R123, -RZ, R123.H0_H0 ;  /* 0x2000007bff7b7230 */ /* 0x001fe40000004100 */
[----:B------:R-:W-:Y:S02]  /*3710*/  HADD2.F32 R125, -RZ, R125.H0_H0 ;  /* 0x2000007dff7d7230 */ /* 0x000fe40000004100 */
[----:B-1----:R-:W-:Y:S01]  /*3720*/  HADD2.F32 R115, -RZ, R115.H0_H0 ;  /* 0x20000073ff737230 */ /* 0x002fe20000004100 */
[----:B--2---:R-:W-:Y:S02]  /*3730*/  FMUL.FTZ R145, R2, 1.4426950216293334961 ;  /* 0x3fb8aa3b02917820 */ /* 0x004fe40000410000 */
[-C--:B------:R-:W-:Y:S02]  /*3740*/  FMUL.FTZ R4, R3, R66.reuse ;  /* 0x0000004203047220 */ /* 0x080fe40000410000 */
[----:B------:R-:W-:-:S02]  /*3750*/  FMUL.FTZ R0, R145, R66 ;  /* 0x0000004291007220 */ /* 0x000fc40000410000 */
[----:B------:R-:W-:-:S04]  /*3760*/  FMUL.RZ R5, R4, 0.15915493667125701904 ;  /* 0x3e22f98304057820 */ /* 0x000fc8000040c000 */
[----:B------:R-:W-:Y:S01]  /*3770*/  MUFU.SIN R4, R5 ;  /* 0x0000000500047308 */ /* 0x000fe20000000400 */
[----:B------:R0:W-:Y:S04]  /*3780*/  STS.U16 [R56+0x420], R19 ;  /* 0x0004201338007388 */ /* 0x0001e80000000400 */
[----:B------:R1:W-:Y:S03]  /*3790*/  STS.U16 [R29+0x460], R18 ;  /* 0x000460121d007388 */ /* 0x0003e60000000400 */
[----:B0-----:R0:W-:Y:S01]  /*37a0*/  MUFU.EX2 R19, R0 ;  /* 0x0000000000137308 */ /* 0x0011e20000000800 */
[----:B------:R2:W-:Y:S07]  /*37b0*/  STS.U16 [R28+0x4a0], R25 ;  /* 0x0004a0191c007388 */ /* 0x0005ee0000000400 */
[----:B-1----:R-:W1:Y:S01]  /*37c0*/  MUFU.COS R18, R5 ;  /* 0x0000000500127308 */ /* 0x002e620000000000 */
[----:B0-----:R-:W-:Y:S01]  /*37d0*/  SHF.L.U32 R0, R149, 0x1, RZ ;  /* 0x0000000195007819 */ /* 0x001fe200000006ff */
[----:B---3--:R0:W-:Y:S01]  /*37e0*/  STS.U16 [R27+0x4e0], R6 ;  /* 0x0004e0061b007388 */ /* 0x0081e20000000400 */
[----:B--2---:R-:W-:-:S03]  /*37f0*/  SHF.L.U32 R25, R153, 0x1, RZ ;  /* 0x0000000199197819 */ /* 0x004fc600000006ff */
[----:B------:R-:W-:Y:S04]  /*3800*/  STS.U16 [R26+0x520], R7 ;  /* 0x000520071a007388 */ /* 0x000fe80000000400 */
[----:B------:R-:W-:Y:S01]  /*3810*/  STS.U16 [R25+0x560], R108 ;  /* 0x0005606c19007388 */ /* 0x000fe20000000400 */
[----:B0-----:R-:W-:-:S03]  /*3820*/  LEA R6, R90, R97, 0x8 ;  /* 0x000000615a067211 */ /* 0x001fc600078e40ff */
[----:B------:R0:W-:Y:S01]  /*3830*/  STS.U16 [R24+0x5a0], R107 ;  /* 0x0005a06b18007388 */ /* 0x0001e20000000400 */
[----:B------:R-:W-:-:S03]  /*3840*/  @P2 IADD3 R6, R39, 0x200, RZ ;  /* 0x0000020027062810 */ /* 0x000fc60007ffe0ff */
[----:B------:R-:W-:Y:S04]  /*3850*/  STS.U16 [R0+0x5e0], R111 ;  /* 0x0005e06f00007388 */ /* 0x000fe80000000400 */
[----:B------:R-:W-:Y:S01]  /*3860*/  STS.U16 [R17+0x620], R110 ;  /* 0x0006206e11007388 */ /* 0x000fe20000000400 */
[----:B-1----:R-:W-:-:S03]  /*3870*/  FMUL.FTZ R18, R19, R18 ;  /* 0x0000001213127220 */ /* 0x002fc60000410000 */
[----:B----4-:R1:W-:Y:S01]  /*3880*/  STS.U16 [R16+0x660], R119 ;  /* 0x0006607710007388 */ /* 0x0103e20000000400 */
[----:B------:R-:W-:Y:S01]  /*3890*/  FMUL.FTZ R19, R19, R4 ;  /* 0x0000000413137220 */ /* 0x000fe20000410000 */
[----:B0-----:R-:W-:Y:S02]  /*38a0*/  SHF.L.U32 R107, R6, 0x3, RZ ;  /* 0x00000003066b7819 */ /* 0x001fe400000006ff */
        /* <DEDUP_REMOVED lines=17> */
[----:B------:R-:W2:Y:S04]  /*39c0*/  LDS.U16 R153, [R106+0x434] ;  /* 0x000434006a997984 */ /* 0x000ea80000000400 */
[----:B------:R-:W2:Y:S04]  /*39d0*/  LDS.U16 R155, [R106+0x436] ;  /* 0x000436006a9b7984 */ /* 0x000ea80000000400 */
[----:B------:R-:W2:Y:S04]  /*39e0*/  LDS.U16 R169, [R106+0x438] ;  /* 0x000438006aa97984 */ /* 0x000ea80000000400 */
[----:B------:R-:W2:Y:S04]  /*39f0*/  LDS.U16 R159, [R106+0x43a] ;  /* 0x00043a006a9f7984 */ /* 0x000ea80000000400 */
[----:B------:R-:W2:Y:S04]  /*3a00*/  LDS.U16 R165, [R106+0x43c] ;  /* 0x00043c006aa57984 */ /* 0x000ea80000000400 */
[----:B------:R0:W2:Y:S04]  /*3a10*/  LDS.U16 R171, [R106+0x43e] ;  /* 0x00043e006aab7984 */ /* 0x0000a80000000400 */
[----:B------:R0:W-:Y:S01]  /*3a20*/  STS.64 [R107+0x1d10], R18 ;  /* 0x001d10126b007388 */ /* 0x0001e20000000a00 */
[----:B------:R-:W-:Y:S01]  /*3a30*/  @!P1 IADD3 R108, R167, -0x2, RZ ;  /* 0xfffffffea76c9810 */ /* 0x000fe20007ffe0ff */
[----:B------:R-:W-:-:S04]  /*3a40*/  CS2R R4, SRZ ;  /* 0x0000000000047805 */ /* 0x000fc8000001ff00 */
[----:B------:R-:W-:Y:S02]  /*3a50*/  @!P1 IMAD R7, R108, c[0x0][0x16c], R97 ;  /* 0x00005b006c079a24 */ /* 0x000fe400078e0261 */
[----:B-1----:R-:W-:Y:S02]  /*3a60*/  FMUL.FTZ R16, R3, R68 ;  /* 0x0000004403107220 */ /* 0x002fe40000410000 */
[----:B------:R-:W-:Y:S01]  /*3a70*/  @!P1 IMAD.WIDE R6, R7, 0x10, R14 ;  /* 0x0000001007069825 */ /* 0x000fe200078e020e */
[----:B------:R-:W-:Y:S03]  /*3a80*/  BAR.SYNC.DEFER_BLOCKING 0x0 ;  /* 0x0000000000007b1d */ /* 0x000fe60000010000 */
[----:B0-----:R-:W-:Y:S02]  /*3a90*/  FMUL.RZ R104, R16, 0.15915493667125701904 ;  /* 0x3e22f98310687820 */ /* 0x001fe4000040c000 */
[----:B------:R-:W-:-:S02]  /*3aa0*/  FMUL.FTZ R20, R3, R70 ;  /* 0x0000004603147220 */ /* 0x000fc40000410000 */
[----:B------:R-:W-:Y:S02]  /*3ab0*/  FMUL.FTZ R16, R145, R68 ;  /* 0x0000004491107220 */ /* 0x000fe40000410000 */
[----:B------:R-:W-:Y:S01]  /*3ac0*/  FMUL.RZ R106, R20, 0.15915493667125701904 ;  /* 0x3e22f983146a7820 */ /* 0x000fe2000040c000 */
[----:B------:R-:W-:Y:S01]  /*3ad0*/  MUFU.SIN R17, R104 ;  /* 0x0000006800117308 */ /* 0x000fe20000000400 */
[----:B------:R-:W-:-:S07]  /*3ae0*/  FMUL.FTZ R20, R3, R74 ;  /* 0x0000004a03147220 */ /* 0x000fce0000410000 */
[----:B------:R0:W-:Y:S01]  /*3af0*/  MUFU.COS R21, R104 ;  /* 0x0000006800157308 */ /* 0x0001e20000000000 */
[----:B------:R1:W5:Y:S07]  /*3b00*/  @!P1 LDG.E.64 R4, [R6.64+0x8] ;  /* 0x0000080a06049981 */ /* 0x00036e000c1e1b00 */
[----:B------:R-:W0:Y:S01]  /*3b10*/  MUFU.EX2 R16, R16 ;  /* 0x0000001000107308 */ /* 0x000e220000000800 */
[----:B-1----:R-:W-:Y:S02]  /*3b20*/  FMUL.FTZ R6, R145, R70 ;  /* 0x0000004691067220 */ /* 0x002fe40000410000 */
[----:B------:R-:W-:-:S05]  /*3b30*/  FMUL.FTZ R7, R3, R72 ;  /* 0x0000004803077220 */ /* 0x000fca0000410000 */
[----:B------:R-:W-:Y:S01]  /*3b40*/  MUFU.SIN R101, R106 ;  /* 0x0000006a00657308 */ /* 0x000fe20000000400 */
[----:B------:R-:W-:Y:S02]  /*3b50*/  FMUL.RZ R110, R20, 0.15915493667125701904 ;  /* 0x3e22f983146e7820 */ /* 0x000fe4000040c000 */
[----:B------:R-:W-:-:S05]  /*3b60*/  FMUL.RZ R108, R7, 0.15915493667125701904 ;  /* 0x3e22f983076c7820 */ /* 0x000fca000040c000 */
[----:B------:R-:W-:Y:S01]  /*3b70*/  MUFU.COS R107, R106 ;  /* 0x0000006a006b7308 */ /* 0x000fe20000000000 */
[----:B------:R-:W-:-:S07]  /*3b80*/  FMUL.FTZ R20, R145, R74 ;  /* 0x0000004a91147220 */ /* 0x000fce0000410000 */
[----:B------:R-:W1:Y:S01]  /*3b90*/  MUFU.EX2 R6, R6 ;  /* 0x0000000600067308 */ /* 0x000e620000000800 */
[----:B------:R-:W-:Y:S02]  /*3ba0*/  FMUL.FTZ R7, R145, R72 ;  /* 0x0000004891077220 */ /* 0x000fe40000410000 */
[----:B0-----:R-:W-:-:S05]  /*3bb0*/  FMUL.FTZ R104, R3, R76 ;  /* 0x0000004c03687220 */ /* 0x001fca0000410000 */
[----:B------:R-:W-:Y:S01]  /*3bc0*/  MUFU.SIN R112, R108 ;  /* 0x0000006c00707308 */ /* 0x000fe20000000400 */
[----:B------:R-:W-:-:S07]  /*3bd0*/  FMUL.RZ R116, R104, 0.15915493667125701904 ;  /* 0x3e22f98368747820 */ /* 0x000fce000040c000 */
[----:B------:R0:W-:Y:S01]  /*3be0*/  MUFU.COS R114, R108 ;  /* 0x0000006c00727308 */ /* 0x0001e20000000000 */
[----:B------:R-:W-:Y:S02]  /*3bf0*/  FMUL.FTZ R104, R145, R76 ;  /* 0x0000004c91687220 */ /* 0x000fe40000410000 */
[----:B0-----:R-:W-:-:S05]  /*3c00*/  FMUL.FTZ R108, R3, R78 ;  /* 0x0000004e036c7220 */ /* 0x001fca0000410000 */
[----:B------:R-:W-:Y:S01]  /*3c10*/  MUFU.COS R119, R110 ;  /* 0x0000006e00777308 */ /* 0x000fe20000000000 */
[----:B------:R-:W-:Y:S02]  /*3c20*/  FMUL.RZ R121, R108, 0.15915493667125701904 ;  /* 0x3e22f9836c797820 */ /* 0x000fe4000040c000 */
[----:B------:R-:W-:-:S05]  /*3c30*/  FMUL.FTZ R106, R145, R78 ;  /* 0x0000004e916a7220 */ /* 0x000fca0000410000 */
[----:B------:R-:W-:Y:S01]  /*3c40*/  MUFU.EX2 R20, R20 ;  /* 0x0000001400147308 */ /* 0x000fe20000000800 */
[C---:B------:R-:W-:Y:S02]  /*3c50*/  FMUL.FTZ R122, R16.reuse, R21 ;  /* 0x00000015107a7220 */ /* 0x040fe40000410000 */
[----:B------:R-:W-:-:S05]  /*3c60*/  FMUL.FTZ R120, R16, R17 ;  /* 0x0000001110787220 */ /* 0x000fca0000410000 */
[----:B------:R-:W0:Y:S01]  /*3c70*/  MUFU.EX2 R7, R7 ;  /* 0x0000000700077308 */ /* 0x000e220000000800 */
[----:B-1----:R-:W-:Y:S02]  /*3c80*/  FMUL.FTZ R118, R6, R107 ;  /* 0x0000006b06767220 */ /* 0x002fe40000410000 */
[----:B------:R-:W-:-:S05]  /*3c90*/  FMUL.FTZ R16, R123, R66 ;  /* 0x000000427b107220 */ /* 0x000fca0000410000 */
[----:B------:R1:W0:Y:S01]  /*3ca0*/  MUFU.SIN R111, R110 ;  /* 0x0000006e006f7308 */ /* 0x0002220000000400 */
[----:B------:R-:W-:-:S07]  /*3cb0*/  FMUL.FTZ R108, R3, R80 ;  /* 0x00000050036c7220 */ /* 0x000fce0000410000 */
[----:B------:R-:W-:Y:S01]  /*3cc0*/  MUFU.COS R161, R121 ;  /* 0x0000007900a17308 */ /* 0x000fe20000000000 */
[----:B-1----:R-:W-:-:S07]  /*3cd0*/  FMUL.FTZ R110, R145, R80 ;  /* 0x00000050916e7220 */ /* 0x002fce0000410000 */
[----:B------:R1:W-:Y:S08]  /*3ce0*/  MUFU.SIN R145, R121 ;  /* 0x0000007900917308 */ /* 0x0003f00000000400 */
[----:B------:R-:W-:Y:S01]  /*3cf0*/  MUFU.SIN R129, R116 ;  /* 0x0000007400817308 */ /* 0x000fe20000000400 */
[----:B-1----:R-:W-:-:S07]  /*3d00*/  HADD2.F32 R121, -RZ, R168.H0_H0 ;  /* 0x200000a8ff797230 */ /* 0x002fce0000004100 */
[----:B------:R1:W-:Y:S01]  /*3d10*/  MUFU.COS R135, R116 ;  /* 0x0000007400877308 */ /* 0x0003e20000000000 */
[----:B------:R-:W-:Y:S02]  /*3d20*/  FMUL.FTZ R157, R121, R16 ;  /* 0x00000010799d7220 */ /* 0x000fe40000410000 */
[----:B-1----:R-:W-:Y:S02]  /*3d30*/  FMUL.FTZ R116, R6, R101 ;  /* 0x0000006506747220 */ /* 0x002fe40000410000 */
[----:B------:R-:W-:Y:S01]  /*3d40*/  FMUL.FTZ R6, R125, R66 ;  /* 0x000000427d067220 */ /* 0x000fe20000410000 */
[----:B------:R-:W-:-:S03]  /*3d50*/  HADD2.F32 R117, -RZ, R117.H0_H0 ;  /* 0x20000075ff757230 */ /* 0x000fc60000004100 */
[----:B------:R-:W-:Y:S01]  /*3d60*/  FMUL.FTZ R151, R121, R6 ;  /* 0x0000000679977220 */ /* 0x000fe20000410000 */
[----:B------:R1:W-:Y:S01]  /*3d70*/  MUFU.EX2 R140, R110 ;  /* 0x0000006e008c7308 */ /* 0x0003e20000000800 */
[----:B------:R-:W-:Y:S02]  /*3d80*/  FMUL.FTZ R6, R120, R157 ;  /* 0x0000009d78067220 */ /* 0x000fe40000410000 */
[----:B------:R-:W-:Y:S02]  /*3d90*/  FMUL.RZ R17, R108, 0.15915493667125701904 ;  /* 0x3e22f9836c117820 */ /* 0x000fe4000040c000 */
[----:B------:R-:W-:Y:S02]  /*3da0*/  FMUL.FTZ R16, R120, R151 ;  /* 0x0000009778107220 */ /* 0x000fe40000410000 */
[C---:B0-----:R-:W-:Y:S02]  /*3db0*/  FMUL.FTZ R114, R7.reuse, R114 ;  /* 0x0000007207727220 */ /* 0x041fe40000410000 */
[----:B-1----:R-:W-:Y:S01]  /*3dc0*/  FMUL.FTZ R110, R20, R119 ;  /* 0x00000077146e7220 */ /* 0x002fe20000410000 */
[----:B------:R-:W-:Y:S01]  /*3dd0*/  HADD2.F32 R119, -RZ, R58.H0_H0 ;  /* 0x2000003aff777230 */ /* 0x000fe20000004100 */
[----:B------:R-:W0:Y:S01]  /*3de0*/  MUFU.EX2 R124, R106 ;  /* 0x0000006a007c7308 */ /* 0x000e220000000800 */
[----:B------:R-:W-:-:S02]  /*3df0*/  FMUL.FTZ R112, R7, R112 ;  /* 0x0000007007707220 */ /* 0x000fc40000410000 */
[-C--:B------:R-:W-:Y:S02]  /*3e00*/  FMUL.FTZ R160, R115, R68.reuse ;  /* 0x0000004473a07220 */ /* 0x080fe40000410000 */
[C---:B------:R-:W-:Y:S02]  /*3e10*/  FFMA.FTZ R6, R122.reuse, R151, -R6 ;  /* 0x000000977a067223 */ /* 0x040fe40000010806 */
[----:B------:R-:W-:Y:S01]  /*3e20*/  FMUL.FTZ R152, R117, R68 ;  /* 0x0000004475987220 */ /* 0x000fe20000410000 */
[----:B------:R-:W1:Y:S01]  /*3e30*/  MUFU.SIN R7, R17 ;  /* 0x0000001100077308 */ /* 0x000e620000000400 */
[----:B------:R-:W-:Y:S01]  /*3e40*/  FFMA.FTZ R16, R122, R157, R16 ;  /* 0x0000009d7a107223 */ /* 0x000fe20000010010 */
[----:B------:R-:W-:Y:S01]  /*3e50*/  HADD2.F32 R113, -RZ, R113.H0_H0 ;  /* 0x20000071ff717230 */ /* 0x000fe20000004100 */
[----:B------:R-:W-:Y:S02]  /*3e60*/  FMUL.FTZ R108, R20, R111 ;  /* 0x0000006f146c7220 */ /* 0x000fe40000410000 */
[----:B------:R-:W-:-:S03]  /*3e70*/  FFMA.FTZ R21, R119, R152, R16 ;  /* 0x0000009877157223 */ /* 0x000fc60000010010 */
[----:B------:R0:W-:Y:S01]  /*3e80*/  MUFU.COS R163, R17 ;  /* 0x0000001100a37308 */ /* 0x0001e20000000000 */
[----:B------:R-:W-:Y:S01]  /*3e90*/  HADD2.F32 R109, -RZ, R109.H0_H0 ;  /* 0x2000006dff6d7230 */ /* 0x000fe20000004100 */
[----:B0-----:R-:W-:-:S06]  /*3ea0*/  FFMA.FTZ R17, R119, R160, R6 ;  /* 0x000000a077117223 */ /* 0x001fcc0000010006 */
[----:B------:R-:W0:Y:S01]  /*3eb0*/  MUFU.EX2 R104, R104 ;  /* 0x0000006800687308 */ /* 0x000e220000000800 */
[C---:B------:R-:W-:Y:S02]  /*3ec0*/  FMUL.FTZ R6, R116.reuse, R21 ;  /* 0x0000001574067220 */ /* 0x040fe40000410000 */
[----:B------:R-:W-:Y:S01]  /*3ed0*/  FMUL.FTZ R20, R116, R17 ;  /* 0x0000001174147220 */ /* 0x000fe20000410000 */
[----:B------:R-:W-:Y:S01]  /*3ee0*/  HADD2.F32 R111, -RZ, R59.H0_H0 ;  /* 0x2000003bff6f7230 */ /* 0x000fe20000004100 */
[----:B------:R-:W-:Y:S02]  /*3ef0*/  FMUL.FTZ R170, R113, R70 ;  /* 0x0000004671aa7220 */ /* 0x000fe40000410000 */
[C---:B------:R-:W-:Y:S02]  /*3f00*/  FFMA.FTZ R20, R118.reuse, R21, R20 ;  /* 0x0000001576147223 */ /* 0x040fe40000010014 */
[----:B------:R-:W-:Y:S02]  /*3f10*/  FFMA.FTZ R16, R118, R17, -R6 ;  /* 0x0000001176107223 */ /* 0x000fe40000010806 */
[----:B------:R-:W-:-:S02]  /*3f20*/  FMUL.FTZ R6, R18, R120 ;  /* 0x0000007812067220 */ /* 0x000fc40000410000 */
[----:B------:R-:W-:Y:S02]  /*3f30*/  FMUL.FTZ R164, R109, R70 ;  /* 0x000000466da47220 */ /* 0x000fe40000410000 */
[----:B------:R-:W-:Y:S02]  /*3f40*/  FMUL.FTZ R126, R124, R161 ;  /* 0x000000a17c7e7220 */ /* 0x000fe40000410000 */
[----:B------:R-:W-:Y:S02]  /*3f50*/  FFMA.FTZ R101, R111, R170, R20 ;  /* 0x000000aa6f657223 */ /* 0x000fe40000010014 */
[----:B-1----:R-:W-:Y:S01]  /*3f60*/  FMUL.FTZ R161, R140, R7 ;  /* 0x000000078ca17220 */ /* 0x002fe20000410000 */
[----:B------:R-:W-:Y:S01]  /*3f70*/  HADD2.F32 R105, -RZ, R105.H0_H0 ;  /* 0x20000069ff697230 */ /* 0x000fe20000004100 */
[C---:B------:R-:W-:Y:S02]  /*3f80*/  FMUL.FTZ R7, R19.reuse, R120 ;  /* 0x0000007813077220 */ /* 0x040fe40000410000 */
[----:B------:R-:W-:-:S02]  /*3f90*/  FFMA.FTZ R17, R19, R122, R6 ;  /* 0x0000007a13117223 */ /* 0x000fc40000010006 */
[----:B------:R-:W-:Y:S02]  /*3fa0*/  FFMA.FTZ R21, R111, R164, R16 ;  /* 0x000000a46f157223 */ /* 0x000fe40000010010 */
[----:B------:R-:W-:Y:S01]  /*3fb0*/  FMUL.FTZ R16, R112, R101 ;  /* 0x0000006570107220 */ /* 0x000fe20000410000 */
[----:B------:R-:W-:Y:S01]  /*3fc0*/  HADD2.F32 R107, -RZ, R60.H0_H0 ;  /* 0x2000003cff6b7230 */ /* 0x000fe20000004100 */
[----:B------:R-:W-:Y:S01]  /*3fd0*/  FFMA.FTZ R7, R18, R122, -R7 ;  /* 0x0000007a12077223 */ /* 0x000fe20000010807 */
[----:B------:R-:W-:Y:S01]  /*3fe0*/  HADD2.F32 R103, -RZ, R103.H0_H0 ;  /* 0x20000067ff677230 */ /* 0x000fe20000004100 */
[----:B------:R-:W-:Y:S02]  /*3ff0*/  FMUL.FTZ R6, R116, R17 ;  /* 0x0000001174067220 */ /* 0x000fe40000410000 */
[-C--:B------:R-:W-:Y:S02]  /*4000*/  FFMA.FTZ R16, R114, R21.reuse, -R16 ;  /* 0x0000001572107223 */ /* 0x080fe40000010810 */
[----:B------:R-:W-:-:S02]  /*4010*/  FMUL.FTZ R20, R112, R21 ;  /* 0x0000001570147220 */ /* 0x000fc40000410000 */
[----:B------:R-:W-:Y:S02]  /*4020*/  FMUL.FTZ R162, R105, R72 ;  /* 0x0000004869a27220 */ /* 0x000fe40000410000 */
[----:B0-----:R-:W-:Y:S02]  /*4030*/  FMUL.FTZ R106, R104, R135 ;  /* 0x00000087686a7220 */ /* 0x001fe40000410000 */
[----:B------:R-:W-:Y:S02]  /*4040*/  FFMA.FTZ R21, R118, R7, -R6 ;  /* 0x0000000776157223 */ /* 0x000fe40000010806 */
[----:B------:R-:W-:Y:S02]  /*4050*/  FMUL.FTZ R104, R104, R129 ;  /* 0x0000008168687220 */ /* 0x000fe40000410000 */
[----:B------:R-:W-:Y:S02]  /*4060*/  FMUL.FTZ R7, R116, R7 ;  /* 0x0000000774077220 */ /* 0x000fe40000410000 */
[----:B------:R-:W-:-:S02]  /*4070*/  FFMA.FTZ R20, R114, R101, R20 ;  /* 0x0000006572147223 */ /* 0x000fc40000010014 */
[----:B------:R-:W-:Y:S02]  /*4080*/  FMUL.FTZ R154, R103, R72 ;  /* 0x00000048679a7220 */ /* 0x000fe40000410000 */
[C---:B------:R-:W-:Y:S02]  /*4090*/  FFMA.FTZ R129, R107.reuse, R162, R16 ;  /* 0x000000a26b817223 */ /* 0x040fe40000010010 */
[----:B------:R-:W-:Y:S01]  /*40a0*/  FFMA.FTZ R7, R118, R17, R7 ;  /* 0x0000001176077223 */ /* 0x000fe20000010007 */
        /* <DEDUP_REMOVED lines=8> */
[-C--:B------:R-:W-:Y:S02]  /*4130*/  FMUL.FTZ R172, R127, R74.reuse ;  /* 0x0000004a7fac7220 */ /* 0x080fe40000410000 */
[-C--:B------:R-:W-:Y:S02]  /*4140*/  FFMA.FTZ R17, R114, R21.reuse, -R6 ;  /* 0x0000001572117223 */ /* 0x080fe40000010806 */
        /* <DEDUP_REMOVED lines=14> */
[----:B------:R-:W-:Y:S02]  /*4230*/  FFMA.FTZ R7, R110, R17, -R6 ;  /* 0x000000116e077223 */ /* 0x000fe40000010806 */
[----:B------:R-:W-:Y:S02]  /*4240*/  FMUL.FTZ R124, R124, R145 ;  /* 0x000000917c7c7220 */ /* 0x000fe40000410000 */
[----:B------:R-:W-:Y:S02]  /*4250*/  FMUL.FTZ R17, R108, R17 ;  /* 0x000000116c117220 */ /* 0x000fe40000410000 */
[----:B------:R-:W-:-:S02]  /*4260*/  FFMA.FTZ R20, R106, R135, R20 ;  /* 0x000000876a147223 */ /* 0x000fc40000010014 */
[----:B------:R-:W-:Y:S02]  /*4270*/  FMUL.FTZ R158, R137, R76 ;  /* 0x0000004c899e7220 */ /* 0x000fe40000410000 */
[C---:B------:R-:W-:Y:S02]  /*4280*/  FFMA.FTZ R145, R129.reuse, R174, R16 ;  /* 0x000000ae81917223 */ /* 0x040fe40000010010 */
        /* <DEDUP_REMOVED lines=11> */
[-C--:B------:R-:W-:Y:S02]  /*4340*/  FMUL.FTZ R150, R141, R78.reuse ;  /* 0x0000004e8d967220 */ /* 0x080fe40000410000 */
[----:B------:R-:W-:Y:S02]  /*4350*/  FFMA.FTZ R16, R126, R145, -R16 ;  /* 0x000000917e107223 */ /* 0x000fe40000010810 */
[----:B------:R-:W-:-:S02]  /*4360*/  FMUL.FTZ R144, R139, R78 ;  /* 0x0000004e8b907220 */ /* 0x000fc40000410000 */
[----:B------:R-:W-:Y:S02]  /*4370*/  FMUL.FTZ R163, R140, R163 ;  /* 0x000000a38ca37220 */ /* 0x000fe40000410000 */
[----:B------:R-:W-:Y:S02]  /*4380*/  FFMA.FTZ R17, R106, R7, -R17 ;  /* 0x000000076a117223 */ /* 0x000fe40000010811 */
[----:B------:R-:W-:Y:S02]  /*4390*/  FFMA.FTZ R140, R135, R150, R20 ;  /* 0x00000096878c7223 */ /* 0x000fe40000010014 */
[C---:B------:R-:W-:Y:S01]  /*43a0*/  FMUL.FTZ R6, R124.reuse, R21 ;  /* 0x000000157c067220 */ /* 0x040fe20000410000 */
[----:B------:R-:W-:Y:S01]  /*43b0*/  ISETP.NE.AND P1, PT, R39, 0x1f, PT ;  /* 0x0000001f2700780c */ /* 0x000fe20003f25270 */
[----:B------:R-:W-:Y:S01]  /*43c0*/  FFMA.FTZ R20, R135, R144, R16 ;  /* 0x0000009087147223 */ /* 0x000fe20000010010 */
[----:B------:R-:W-:Y:S01]  /*43d0*/  HADD2.F32 R147, -RZ, R147.H0_H0 ;  /* 0x20000093ff937230 */ /* 0x000fe20000004100 */
[----:B------:R-:W-:-:S02]  /*43e0*/  FMUL.FTZ R7, R124, R17 ;  /* 0x000000117c077220 */ /* 0x000fc40000410000 */
[C---:B------:R-:W-:Y:S02]  /*43f0*/  FMUL.FTZ R145, R161.reuse, R140 ;  /* 0x0000008ca1917220 */ /* 0x040fe40000410000 */
[C---:B------:R-:W-:Y:S02]  /*4400*/  FFMA.FTZ R6, R126.reuse, R17, -R6 ;  /* 0x000000117e067223 */ /* 0x040fe40000010806 */
[-C--:B------:R-:W-:Y:S02]  /*4410*/  FMUL.FTZ R17, R161, R20.reuse ;  /* 0x00000014a1117220 */ /* 0x080fe40000410000 */
[C---:B------:R-:W-:Y:S01]  /*4420*/  FFMA.FTZ R20, R163.reuse, R20, -R145 ;  /* 0x00000014a3147223 */ /* 0x040fe20000010891 */
[----:B------:R-:W-:Y:S01]  /*4430*/  HADD2.F32 R145, -RZ, R64.H0_H0 ;  /* 0x20000040ff917230 */ /* 0x000fe20000004100 */
[----:B------:R-:W-:Y:S02]  /*4440*/  FFMA.FTZ R16, R126, R21, R7 ;  /* 0x000000157e107223 */ /* 0x000fe40000010007 */
[----:B------:R-:W-:-:S02]  /*4450*/  FFMA.FTZ R17, R163, R140, R17 ;  /* 0x0000008ca3117223 */ /* 0x000fc40000010011 */
[----:B------:R-:W-:Y:S02]  /*4460*/  FMUL.FTZ R7, R161, R6 ;  /* 0x00000006a1077220 */ /* 0x000fe40000410000 */
[----:B------:R-:W-:Y:S02]  /*4470*/  FMUL.FTZ R146, R147, R80 ;  /* 0x0000005093927220 */ /* 0x000fe40000410000 */
[-C--:B------:R-:W-:Y:S02]  /*4480*/  FMUL.FTZ R173, R161, R16.reuse ;  /* 0x00000010a1ad7220 */ /* 0x080fe40000410000 */
[----:B------:R-:W-:Y:S02]  /*4490*/  FFMA.FTZ R7, R163, R16, R7 ;  /* 0x00000010a3077223 */ /* 0x000fe40000010007 */
[----:B------:R-:W-:Y:S02]  /*44a0*/  FFMA.FTZ R176, R145, R146, R17 ;  /* 0x0000009291b07223 */ /* 0x000fe40000010011 */
[----:B------:R0:W1:Y:S01]  /*44b0*/  @P1 LDS.64 R16, [R39.X8+0x2d18] ;  /* 0x002d180027101984 */ /* 0x0000620000008a00 */
[----:B------:R-:W-:Y:S01]  /*44c0*/  HADD2.F32 R143, -RZ, R143.H0_H0 ;  /* 0x2000008fff8f7230 */ /* 0x000fe20000004100 */
[----:B------:R-:W-:Y:S04]  /*44d0*/  BSSY B0, `(.L_x_11944) ;  /* 0x000000e000007945 */ /* 0x000fe80003800000 */
[----:B------:R-:W-:-:S02]  /*44e0*/  FMUL.FTZ R140, R143, R80 ;  /* 0x000000508f8c7220 */ /* 0x000fc40000410000 */
[----:B------:R-:W-:Y:S02]  /*44f0*/  FFMA.FTZ R173, R163, R6, -R173 ;  /* 0x00000006a3ad7223 */ /* 0x000fe400000108ad */
[----:B------:R-:W-:Y:S01]  /*4500*/  FFMA.FTZ R175, R145, R140, R20 ;  /* 0x0000008c91af7223 */ /* 0x000fe20000010014 */
[----:B------:R-:W-:Y:S05]  /*4510*/  @P1 BRA `(.L_x_11945) ;  /* 0x0000009000001947 */ /* 0x000fea0003800000 */
[----:B0-234-:R-:W-:Y:S02]  /*4520*/  ISETP.NE.AND P3, PT, R167, c[0x0][0x174], PT ;  /* 0x00005d00a7007a0c */ /* 0x01dfe40003f65270 */
        /* <DEDUP_REMOVED lines=8> */
.L_x_11945:
[----:B0-234-:R-:W-:Y:S05]  /*45b0*/  BSYNC B0 ;  /* 0x0000000000007941 */ /* 0x01dfea0003800000 */
.L_x_11944:
[----:B------:R-:W0:Y:S01]  /*45c0*/  SHFL.UP PT, R178, R175, 0x1, RZ ;  /* 0x04200000afb27989 */ /* 0x000e2200000e00ff */
[----:B------:R-:W-:Y:S01]  /*45d0*/  ISETP.GE.AND P3, PT, R40, 0x1, PT ;  /* 0x000000012800780c */ /* 0x000fe20003f66270 */
[----:B------:R-:W-:Y:S01]  /*45e0*/  IMAD R188, R166, c[0x0][0x2c0], RZ ;  /* 0x0000b000a6bc7a24 */ /* 0x000fe200078e02ff */
[----:B------:R-:W-:Y:S01]  /*45f0*/  MOV R184, c[0x0][0x2bc] ;  /* 0x0000af0000b87a02 */ /* 0x000fe20000000f00 */
[----:B------:R-:W2:Y:S01]  /*4600*/  SHFL.UP PT, R6, R173, 0x1, RZ ;  /* 0x04200000ad067989 */ /* 0x000ea200000e00ff */
[----:B------:R-:W-:Y:S01]  /*4610*/  HADD2.F32 R171, -RZ, R171.H0_H0 ;  /* 0x200000abffab7230 */ /* 0x000fe20000004100 */
[C---:B------:R-:W-:Y:S01]  /*4620*/  ISETP.NE.AND P6, PT, R128.reuse, 0x1f, PT ;  /* 0x0000001f8000780c */ /* 0x040fe20003fc5270 */
[----:B------:R-:W-:Y:S01]  /*4630*/  HADD2.F32 R165, -RZ, R165.H0_H0 ;  /* 0x200000a5ffa57230 */ /* 0x000fe20000004100 */
[----:B------:R-:W3:Y:S01]  /*4640*/  SHFL.UP PT, R180, R176, 0x1, RZ ;  /* 0x04200000b0b47989 */ /* 0x000ee200000e00ff */
[----:B------:R-:W-:Y:S01]  /*4650*/  SHF.R.U32.HI R186, RZ, 0x1, R184 ;  /* 0x00000001ffba7819 */ /* 0x000fe200000116b8 */
[----:B------:R-:W-:Y:S01]  /*4660*/  HADD2.F32 R155, -RZ, R155.H0_H0 ;  /* 0x2000009bff9b7230 */ /* 0x000fe20000004100 */
[----:B------:R-:W-:Y:S01]  /*4670*/  ISETP.GT.U32.AND P5, PT, R128, 0xf, PT ;  /* 0x0000000f8000780c */ /* 0x000fe20003fa4070 */
[----:B------:R-:W4:Y:S01]  /*4680*/  SHFL.UP PT, R20, R7, 0x1, RZ ;  /* 0x0420000007147989 */ /* 0x000f2200000e00ff */
[----:B------:R-:W-:Y:S01]  /*4690*/  HADD2.F32 R153, -RZ, R153.H0_H0 ;  /* 0x20000099ff997230 */ /* 0x000fe20000004100 */
[----:B------:R-:W-:Y:S01]  /*46a0*/  IMAD R183, R186, R35, RZ ;  /* 0x00000023bab77224 */ /* 0x000fe200078e02ff */
[----:B------:R-:W-:Y:S01]  /*46b0*/  HADD2.F32 R23, -RZ, R23.H0_H0 ;  /* 0x20000017ff177230 */ /* 0x000fe20000004100 */
[----:B------:R-:W-:Y:S01]  /*46c0*/  IMAD R186, R166, c[0x0][0x2a0], RZ ;  /* 0x0000a800a6ba7a24 */ /* 0x000fe200078e02ff */
[----:B-----5:R-:W-:Y:S01]  /*46d0*/  SHFL.IDX PT, R5, R5, RZ, 0x1f ;  /* 0x00001fff05057589 */ /* 0x020fe200000e0000 */
[----:B------:R-:W-:Y:S01]  /*46e0*/  HADD2.F32 R132, -RZ, R132.H0_H0 ;  /* 0x20000084ff847230 */ /* 0x000fe20000004100 */
[----:B------:R-:W-:Y:S01]  /*46f0*/  ISETP.GE.OR P0, PT, R167, c[0x0][0x174], P0 ;  /* 0x00005d00a7007a0c */ /* 0x000fe20000706670 */
[----:B------:R-:W-:Y:S01]  /*4700*/  HADD2.F32 R130, -RZ, R130.H0_H0 ;  /* 0x20000082ff827230 */ /* 0x000fe20000004100 */
[----:B------:R-:W-:Y:S01]  /*4710*/  BSSY B0, `(.L_x_11946) ;  /* 0x0000102000007945 */ /* 0x000fe20003800000 */
[----:B------:R-:W-:Y:S01]  /*4720*/  HADD2.F32 R138, -RZ, R138.H0_H0 ;  /* 0x2000008aff8a7230 */ /* 0x000fe20000004100 */
[C---:B0-----:R-:W-:Y:S01]  /*4730*/  FMUL.FTZ R179, R7.reuse, R178 ;  /* 0x000000b207b37220 */ /* 0x041fe20000410000 */
[----:B------:R-:W-:Y:S01]  /*4740*/  HADD2.F32 R136, -RZ, R136.H0_H0 ;  /* 0x20000088ff887230 */ /* 0x000fe20000004100 */
[----:B--2---:R-:W-:-:S02]  /*4750*/  FMUL.FTZ R21, R7, R6 ;  /* 0x0000000607157220 */ /* 0x004fc40000410000 */
        /* <DEDUP_REMOVED lines=17> */
[CC--:B---3--:R-:W-:Y:S02]  /*4870*/  FMUL.FTZ R178, R180.reuse, R6.reuse ;  /* 0x00000006b4b27220 */ /* 0x0c8fe40000410000 */
[C---:B------:R-:W-:Y:S02]  /*4880*/  FFMA.FTZ R21, R173.reuse, R21, R182 ;  /* 0x00000015ad157223 */ /* 0x040fe400000100b6 */
[-C--:B----4-:R-:W-:Y:S02]  /*4890*/  FMUL.FTZ R177, R180, R7.reuse ;  /* 0x00000007b4b17220 */ /* 0x090fe40000410000 */
[C---:B------:R-:W-:Y:S02]  /*48a0*/  FFMA.FTZ R7, R173.reuse, R7, R178 ;  /* 0x00000007ad077223 */ /* 0x040fe400000100b2 */
[----:B------:R-:W-:-:S02]  /*48b0*/  @P3 FFMA.FTZ R173, R173, R6, -R177 ;  /* 0x00000006adad3223 */ /* 0x000fc400000108b1 */
[----:B------:R-:W-:Y:S01]  /*48c0*/  @P3 FADD.FTZ R175, R175, R20 ;  /* 0x00000014afaf3221 */ /* 0x000fe20000010000 */
        /* <DEDUP_REMOVED lines=11> */
[-C--:B----4-:R-:W-:Y:S01]  /*4980*/  FFMA.FTZ R182, R173, R20.reuse, R21 ;  /* 0x00000014adb67223 */ /* 0x090fe20000010015 */
[----:B------:R-:W-:Y:S01]  /*4990*/  MOV R21, c[0x0][0x2b8] ;  /* 0x0000ae0000157a02 */ /* 0x000fe20000000f00 */
[----:B------:R-:W-:Y:S02]  /*49a0*/  FMUL.FTZ R20, R7, R20 ;  /* 0x0000001407147220 */ /* 0x000fe40000410000 */
[----:B------:R-:W-:Y:S01]  /*49b0*/  FFMA.FTZ R178, R173, R178, -R177 ;  /* 0x000000b2adb27223 */ /* 0x000fe200000108b1 */
[----:B------:R-:W-:Y:S01]  /*49c0*/  FSEL R182, R7, R182, !P3 ;  /* 0x000000b607b67208 */ /* 0x000fe20005800000 */
[----:B------:R-:W-:Y:S01]  /*49d0*/  @P3 FADD.FTZ R176, R176, R179 ;  /* 0x000000b3b0b03221 */ /* 0x000fe20000010000 */
[----:B------:R-:W-:Y:S01]  /*49e0*/  MOV R7, c[0x0][0x29c] ;  /* 0x0000a70000077a02 */ /* 0x000fe20000000f00 */
[----:B------:R-:W-:Y:S01]  /*49f0*/  @P3 FFMA.FTZ R173, R173, R6, -R20 ;  /* 0x00000006adad3223 */ /* 0x000fe20000010814 */
[----:B------:R-:W-:Y:S01]  /*4a00*/  MOV R6, c[0x0][0x298] ;  /* 0x0000a60000067a02 */ /* 0x000fe20000000f00 */
[----:B------:R-:W-:Y:S01]  /*4a10*/  @P3 FADD.FTZ R175, R175, R178 ;  /* 0x000000b2afaf3221 */ /* 0x000fe20000010000 */
[----:B------:R-:W0:Y:S01]  /*4a20*/  SHFL.UP PT, R180, R176, 0x8, RZ ;  /* 0x05000000b0b47989 */ /* 0x000e2200000e00ff */
[----:B------:R-:W-:-:S02]  /*4a30*/  SHF.R.U32.HI R20, RZ, 0x1, R7 ;  /* 0x00000001ff147819 */ /* 0x000fc40000011607 */
[----:B------:R-:W-:Y:S01]  /*4a40*/  SHF.R.U64 R6, R6, 0x1, R7 ;  /* 0x0000000106067819 */ /* 0x000fe20000001207 */
[----:B------:R-:W2:Y:S01]  /*4a50*/  SHFL.UP PT, R177, R173, 0x8, RZ ;  /* 0x05000000adb17989 */ /* 0x000ea200000e00ff */
[----:B------:R-:W-:Y:S01]  /*4a60*/  SHF.R.U64 R184, R21, 0x1, R184 ;  /* 0x0000000115b87819 */ /* 0x000fe200000012b8 */
[-C--:B------:R-:W-:Y:S01]  /*4a70*/  IMAD R7, R20, R35.reuse, RZ ;  /* 0x0000002314077224 */ /* 0x080fe200078e02ff */
[----:B------:R-:W-:Y:S01]  /*4a80*/  ISETP.GE.AND P3, PT, R40, 0x8, PT ;  /* 0x000000082800780c */ /* 0x000fe20003f66270 */
[----:B------:R-:W3:Y:S01]  /*4a90*/  SHFL.UP PT, R179, R175, 0x8, RZ ;  /* 0x05000000afb37989 */ /* 0x000ee200000e00ff */
[----:B------:R-:W-:-:S03]  /*4aa0*/  IMAD.WIDE.U32 R20, R6, R35, RZ ;  /* 0x0000002306147225 */ /* 0x000fc600078e00ff */
[----:B------:R-:W4:Y:S01]  /*4ab0*/  SHFL.UP PT, R178, R182, 0x8, RZ ;  /* 0x05000000b6b27989 */ /* 0x000f2200000e00ff */
[C---:B------:R-:W-:Y:S02]  /*4ac0*/  IMAD R181, R34.reuse, R6, R7 ;  /* 0x0000000622b57224 */ /* 0x040fe400078e0207 */
[----:B------:R-:W-:Y:S02]  /*4ad0*/  IMAD R183, R34, R184, R183 ;  /* 0x000000b822b77224 */ /* 0x000fe400078e02b7 */
[----:B------:R-:W-:Y:S01]  /*4ae0*/  IMAD.WIDE.U32 R6, R184, R35, RZ ;  /* 0x00000023b8067225 */ /* 0x000fe200078e00ff */
[----:B------:R-:W-:-:S04]  /*4af0*/  IADD3 R21, R181, R21, RZ ;  /* 0x00000015b5157210 */ /* 0x000fc80007ffe0ff */
[----:B------:R-:W-:Y:S01]  /*4b00*/  IADD3 R7, R183, R7, RZ ;  /* 0x00000007b7077210 */ /* 0x000fe20007ffe0ff */
[----:B------:R-:W-:-:S04]  /*4b10*/  IMAD.WIDE.U32 R20, R37, c[0x0][0x2a0], R20 ;  /* 0x0000a80025147a25 */ /* 0x000fc800078e0014 */
[C---:B0-----:R-:W-:Y:S02]  /*4b20*/  FMUL.FTZ R184, R182.reuse, R180 ;  /* 0x000000b4b6b87220 */ /* 0x041fe40000410000 */
[C---:B--2---:R-:W-:Y:S02]  /*4b30*/  FMUL.FTZ R181, R182.reuse, R177 ;  /* 0x000000b1b6b57220 */ /* 0x044fe40000410000 */
[----:B------:R-:W-:Y:S02]  /*4b40*/  IMAD R183, R37, c[0x0][0x2c4], R188 ;  /* 0x0000b10025b77a24 */ /* 0x000fe400078e02bc */
[CC--:B---3--:R-:W-:Y:S02]  /*4b50*/  FFMA.FTZ R184, R173.reuse, R179.reuse, -R184 ;  /* 0x000000b3adb87223 */ /* 0x0c8fe400000108b8 */
[----:B------:R-:W-:Y:S02]  /*4b60*/  FMUL.FTZ R179, R182, R179 ;  /* 0x000000b3b6b37220 */ /* 0x000fe40000410000 */
[----:B----4-:R-:W-:-:S02]  /*4b70*/  FFMA.FTZ R181, R173, R178, R181 ;  /* 0x000000b2adb57223 */ /* 0x010fc400000100b5 */
[C---:B------:R-:W-:Y:S02]  /*4b80*/  FMUL.FTZ R178, R182.reuse, R178 ;  /* 0x000000b2b6b27220 */ /* 0x040fe40000410000 */
[C---:B------:R-:W-:Y:S01]  /*4b90*/  FFMA.FTZ R179, R173.reuse, R180, R179 ;  /* 0x000000b4adb37223 */ /* 0x040fe200000100b3 */
[----:B------:R-:W-:Y:S01]  /*4ba0*/  FSEL R181, R182, R181, !P3 ;  /* 0x000000b5b6b57208 */ /* 0x000fe20005800000 */
[----:B------:R-:W-:Y:S01]  /*4bb0*/  @P3 FFMA.FTZ R173, R173, R177, -R178 ;  /* 0x000000b1adad3223 */ /* 0x000fe200000108b2 */
[----:B------:R-:W-:Y:S01]  /*4bc0*/  HADD2.F32 R182, -RZ, R169.H0_H0 ;  /* 0x200000a9ffb67230 */ /* 0x000fe20000004100 */
[----:B------:R-:W-:Y:S02]  /*4bd0*/  IMAD R177, R37, c[0x0][0x2a4], R186 ;  /* 0x0000a90025b17a24 */ /* 0x000fe400078e02ba */
[----:B------:R-:W-:Y:S01]  /*4be0*/  @P3 FADD.FTZ R176, R176, R179 ;  /* 0x000000b3b0b03221 */ /* 0x000fe20000010000 */
[----:B------:R-:W0:Y:S01]  /*4bf0*/  SHFL.UP PT, R186, R173, 0x10, RZ ;  /* 0x06000000adba7989 */ /* 0x000e2200000e00ff */
[----:B------:R-:W-:Y:S01]  /*4c00*/  @P3 FADD.FTZ R175, R175, R184 ;  /* 0x000000b8afaf3221 */ /* 0x000fe20000010000 */
[----:B------:R-:W-:Y:S01]  /*4c10*/  HADD2.F32 R184, -RZ, R159.H0_H0 ;  /* 0x2000009fffb87230 */ /* 0x000fe20000004100 */
[----:B------:R-:W-:Y:S01]  /*4c20*/  FMUL.FTZ R178, R98, R171 ;  /* 0x000000ab62b27220 */ /* 0x000fe20000410000 */
[----:B------:R-:W2:Y:S01]  /*4c30*/  SHFL.UP PT, R192, R176, 0x10, RZ ;  /* 0x06000000b0c07989 */ /* 0x000ea200000e00ff */
[----:B------:R-:W-:Y:S01]  /*4c40*/  IMAD.WIDE.U32 R6, R37, c[0x0][0x2c0], R6 ;  /* 0x0000b00025067a25 */ /* 0x000fe200078e0006 */
[----:B------:R-:W-:-:S02]  /*4c50*/  IADD3 R179, R177, R21, RZ ;  /* 0x00000015b1b37210 */ /* 0x000fc40007ffe0ff */
[----:B------:R-:W3:Y:S01]  /*4c60*/  SHFL.UP PT, R188, R181, 0x10, RZ ;  /* 0x06000000b5bc7989 */ /* 0x000ee200000e00ff */
[----:B------:R-:W-:Y:S01]  /*4c70*/  FMUL.FTZ R180, R98, R165 ;  /* 0x000000a562b47220 */ /* 0x000fe20000410000 */
[----:B------:R-:W-:Y:S01]  /*4c80*/  IADD3 R177, R183, R7, RZ ;  /* 0x00000007b7b17210 */ /* 0x000fe20007ffe0ff */
[----:B------:R-:W-:Y:S01]  /*4c90*/  FMUL.FTZ R21, R163, R178 ;  /* 0x000000b2a3157220 */ /* 0x000fe20000410000 */
[----:B------:R-:W4:Y:S01]  /*4ca0*/  SHFL.UP PT, R190, R175, 0x10, RZ ;  /* 0x06000000afbe7989 */ /* 0x000f2200000e00ff */
[----:B------:R-:W-:Y:S01]  /*4cb0*/  FMUL.FTZ R165, R99, R184 ;  /* 0x000000b863a57220 */ /* 0x000fe20000410000 */
[----:B------:R-:W-:Y:S01]  /*4cc0*/  LEA R194, P4, R6, c[0x0][0x320], 0x3 ;  /* 0x0000c80006c27a11 */ /* 0x000fe200078818ff */
[C---:B------:R-:W-:Y:S01]  /*4cd0*/  FMUL.FTZ R7, R161.reuse, R178 ;  /* 0x000000b2a1077220 */ /* 0x040fe20000410000 */
[----:B------:R-:W-:Y:S01]  /*4ce0*/  LEA R198, P3, R20, c[0x0][0x318], 0x3 ;  /* 0x0000c60014c67a11 */ /* 0x000fe200078618ff */
[----:B------:R-:W-:Y:S01]  /*4cf0*/  FFMA.FTZ R184, -R161, R180, -R21 ;  /* 0x000000b4a1b87223 */ /* 0x000fe20000010915 */
[----:B------:R-:W-:Y:S01]  /*4d00*/  LEA.HI.X R196, R6, c[0x0][0x324], R177, 0x3, P4 ;  /* 0x0000c90006c47a11 */ /* 0x000fe200020f1cb1 */
[----:B------:R-:W-:Y:S01]  /*4d10*/  FMUL.FTZ R169, R99, R182 ;  /* 0x000000b663a97220 */ /* 0x000fe20000410000 */
[----:B------:R-:W-:Y:S01]  /*4d20*/  LEA.HI.X R200, R20, c[0x0][0x31c], R179, 0x3, P3 ;  /* 0x0000c70014c87a11 */ /* 0x000fe200018f1cb3 */
[----:B------:R-:W-:Y:S01]  /*4d30*/  FFMA.FTZ R182, R163, R180, -R7 ;  /* 0x000000b4a3b67223 */ /* 0x000fe20000010807 */
[----:B------:R-:W-:Y:S01]  /*4d40*/  ISETP.GE.AND P3, PT, R40, 0x10, PT ;  /* 0x000000102800780c */ /* 0x000fe20003f66270 */
[----:B------:R-:W-:Y:S01]  /*4d50*/  FADD.FTZ R159, -R165, R184 ;  /* 0x000000b8a59f7221 */ /* 0x000fe20000010100 */
[----:B------:R-:W-:Y:S01]  /*4d60*/  SHF.L.U32 R183, R39, 0x2, RZ ;  /* 0x0000000227b77819 */ /* 0x000fe200000006ff */
[----:B------:R-:W-:-:S02]  /*4d70*/  FADD.FTZ R21, R169, R182 ;  /* 0x000000b6a9157221 */ /* 0x000fc40000010000 */
[C---:B------:R-:W-:Y:S02]  /*4d80*/  FMUL.FTZ R6, R124.reuse, -R159 ;  /* 0x8000009f7c067220 */ /* 0x040fe40000410000 */
[-C--:B------:R-:W-:Y:S02]  /*4d90*/  FMUL.FTZ R20, R124, -R21.reuse ;  /* 0x800000157c147220 */ /* 0x080fe40000410000 */
[----:B------:R-:W-:Y:S02]  /*4da0*/  FFMA.FTZ R182, R126, R21, -R6 ;  /* 0x000000157eb67223 */ /* 0x000fe40000010806 */
[C---:B0-----:R-:W-:Y:S02]  /*4db0*/  FMUL.FTZ R6, R181.reuse, R186 ;  /* 0x000000bab5067220 */ /* 0x041fe40000410000 */
[----:B--2---:R-:W-:Y:S02]  /*4dc0*/  FMUL.FTZ R7, R181, R192 ;  /* 0x000000c0b5077220 */ /* 0x004fe40000410000 */
[----:B---3--:R-:W-:-:S02]  /*4dd0*/  FFMA.FTZ R6, R173, R188, R6 ;  /* 0x000000bcad067223 */ /* 0x008fc40000010006 */
[----:B------:R-:W-:Y:S02]  /*4de0*/  FFMA.FTZ R184, R126, R159, R20 ;  /* 0x0000009f7eb87223 */ /* 0x000fe40000010014 */
[----:B----4-:R-:W-:Y:S01]  /*4df0*/  FFMA.FTZ R20, R173, R190, -R7 ;  /* 0x000000bead147223 */ /* 0x010fe20000010807 */
[C---:B------:R-:W-:Y:S01]  /*4e00*/  FSEL R6, R181.reuse, R6, !P3 ;  /* 0x00000006b5067208 */ /* 0x040fe20005800000 */
[C---:B------:R-:W-:Y:S02]  /*4e10*/  FMUL.FTZ R190, R181.reuse, R190 ;  /* 0x000000beb5be7220 */ /* 0x040fe40000410000 */
[----:B------:R-:W-:Y:S02]  /*4e20*/  FMUL.FTZ R188, R181, R188 ;  /* 0x000000bcb5bc7220 */ /* 0x000fe40000410000 */
[----:B------:R-:W-:Y:S01]  /*4e30*/  FMUL.FTZ R171, R100, R155 ;  /* 0x0000009b64ab7220 */ /* 0x000fe20000410000 */
[----:B------:R-:W0:Y:S01]  /*4e40*/  SHFL.UP PT, R6, R6, 0x1, RZ ;  /* 0x0420000006067989 */ /* 0x000e2200000e00ff */
[----:B------:R-:W-:-:S02]  /*4e50*/  FFMA.FTZ R7, R173, R192, R190 ;  /* 0x000000c0ad077223 */ /* 0x000fc400000100be */
[----:B------:R-:W-:Y:S02]  /*4e60*/  @P3 FFMA.FTZ R173, R173, R186, -R188 ;  /* 0x000000baadad3223 */ /* 0x000fe400000108bc */
[----:B------:R-:W-:Y:S02]  /*4e70*/  FMUL.FTZ R177, R100, R153 ;  /* 0x0000009964b17220 */ /* 0x000fe40000410000 */
[----:B------:R-:W-:Y:S01]  /*4e80*/  FADD.FTZ R159, -R171, R184 ;  /* 0x000000b8ab9f7221 */ /* 0x000fe20000010100 */
[----:B------:R2:W3:Y:S01]  /*4e90*/  SHFL.IDX PT, R153, R4, RZ, 0x1f ;  /* 0x00001fff04997589 */ /* 0x0004e200000e0000 */
[----:B------:R-:W-:Y:S02]  /*4ea0*/  @P3 FADD.FTZ R175, R175, R20 ;  /* 0x00000014afaf3221 */ /* 0x000fe40000010000 */
[----:B------:R-:W-:Y:S02]  /*4eb0*/  FADD.FTZ R21, R177, R182 ;  /* 0x000000b6b1157221 */ /* 0x000fe40000010000 */
[----:B------:R-:W-:Y:S01]  /*4ec0*/  FMUL.FTZ R20, R104, -R159 ;  /* 0x8000009f68147220 */ /* 0x000fe20000410000 */
[----:B------:R4:W1:Y:S01]  /*4ed0*/  SHFL.UP PT, R182, R173, 0x1, RZ ;  /* 0x04200000adb67989 */ /* 0x00086200000e00ff */
[----:B------:R-:W-:Y:S01]  /*4ee0*/  @P3 FADD.FTZ R176, R176, R7 ;  /* 0x00000007b0b03221 */ /* 0x000fe20000010000 */
[----:B------:R-:W-:Y:S01]  /*4ef0*/  HADD2.F32 R7, -RZ, R22.H0_H0 ;  /* 0x20000016ff077230 */ /* 0x000fe20000004100 */
[-C--:B------:R-:W-:Y:S01]  /*4f00*/  FFMA.FTZ R184, R106, R21.reuse, -R20 ;  /* 0x000000156ab87223 */ /* 0x080fe20000010814 */
[----:B------:R-:W1:Y:S01]  /*4f10*/  SHFL.UP PT, R175, R175, 0x1, RZ ;  /* 0x04200000afaf7989 */ /* 0x000e6200000e00ff */
[----:B------:R-:W-:Y:S01]  /*4f20*/  FMUL.FTZ R21, R104, -R21 ;  /* 0x8000001568157220 */ /* 0x000fe20000410000 */
[C---:B------:R-:W-:Y:S01]  /*4f30*/  IADD3 R20, P3, R183.reuse, R198, RZ ;  /* 0x000000c6b7147210 */ /* 0x040fe20007f7e0ff */
[----:B------:R-:W-:Y:S01]  /*4f40*/  FMUL.FTZ R179, R94, R23 ;  /* 0x000000175eb37220 */ /* 0x000fe20000410000 */
[----:B------:R0:W1:Y:S01]  /*4f50*/  SHFL.UP PT, R155, R176, 0x1, RZ ;  /* 0x04200000b09b7989 */ /* 0x00006200000e00ff */
[----:B--2---:R-:W-:Y:S01]  /*4f60*/  FFMA.FTZ R4, R106, R159, R21 ;  /* 0x0000009f6a047223 */ /* 0x004fe20000010015 */
[----:B------:R-:W-:Y:S01]  /*4f70*/  IADD3 R22, P4, R183, R194, RZ ;  /* 0x000000c2b7167210 */ /* 0x000fe20007f9e0ff */
[----:B----4-:R-:W-:Y:S01]  /*4f80*/  FMUL.FTZ R173, R94, R7 ;  /* 0x000000075ead7220 */ /* 0x010fe20000410000 */
[----:B------:R-:W-:Y:S01]  /*4f90*/  SHF.R.U32.HI R23, RZ, 0x1e, R39 ;  /* 0x0000001eff177819 */ /* 0x000fe20000011627 */
[----:B------:R-:W-:-:S02]  /*4fa0*/  FADD.FTZ R181, -R179, R4 ;  /* 0x00000004b3b57221 */ /* 0x000fc40000010100 */
[----:B------:R-:W-:Y:S01]  /*4fb0*/  FADD.FTZ R159, R173, R184 ;  /* 0x000000b8ad9f7221 */ /* 0x000fe20000010000 */
[C---:B------:R-:W-:Y:S01]  /*4fc0*/  IADD3.X R21, R23.reuse, R200, RZ, P3, !PT ;  /* 0x000000c817157210 */ /* 0x040fe20001ffe4ff */
[----:B0-----:R-:W-:Y:S01]  /*4fd0*/  FMUL.FTZ R176, R108, -R181 ;  /* 0x800000b56cb07220 */ /* 0x001fe20000410000 */
[----:B------:R-:W-:Y:S01]  /*4fe0*/  IADD3.X R23, R23, R196, RZ, P4, !PT ;  /* 0x000000c417177210 */ /* 0x000fe200027fe4ff */
[----:B------:R-:W-:Y:S01]  /*4ff0*/  FMUL.FTZ R4, R6, R5 ;  /* 0x0000000506047220 */ /* 0x000fe20000410000 */
[----:B------:R-:W-:Y:S01]  /*5000*/  ISETP.GT.U32.AND P3, PT, R128, 0x1b, PT ;  /* 0x0000001b8000780c */ /* 0x000fe20003f64070 */
[----:B------:R-:W-:Y:S01]  /*5010*/  FFMA.FTZ R183, R110, R159, -R176 ;  /* 0x0000009f6eb77223 */ /* 0x000fe200000108b0 */
[----:B------:R-:W-:Y:S01]  /*5020*/  HADD2.F32 R176, -RZ, R148.H0_H0 ;  /* 0x20000094ffb07230 */ /* 0x000fe20000004100 */
[-C--:B---3--:R-:W-:Y:S01]  /*5030*/  FMUL.FTZ R7, R6, R153.reuse ;  /* 0x0000009906077220 */ /* 0x088fe20000410000 */
[----:B------:R-:W-:Y:S01]  /*5040*/  ISETP.GT.U32.AND P4, PT, R128, 0x17, PT ;  /* 0x000000178000780c */ /* 0x000fe20003f84070 */
[----:B-1----:R-:W-:Y:S01]  /*5050*/  FFMA.FTZ R6, R182, R153, -R4 ;  /* 0x00000099b6067223 */ /* 0x002fe20000010804 */
[----:B------:R-:W-:Y:S01]  /*5060*/  HADD2.F32 R4, -RZ, R149.H0_H0 ;  /* 0x20000095ff047230 */ /* 0x000fe20000004100 */
[----:B------:R-:W-:-:S02]  /*5070*/  FMUL.FTZ R159, R108, -R159 ;  /* 0x8000009f6c9f7220 */ /* 0x000fc40000410000 */
[C---:B------:R-:W-:Y:S02]  /*5080*/  FMUL.FTZ R176, R93.reuse, R176 ;  /* 0x000000b05db07220 */ /* 0x040fe40000410000 */
[----:B------:R-:W-:Y:S01]  /*5090*/  FFMA.FTZ R159, R110, R181, R159 ;  /* 0x000000b56e9f7223 */ /* 0x000fe2000001009f */
[----:B------:R-:W-:Y:S01]  /*50a0*/  HADD2.F32 R181, -RZ, R134.H0_H0 ;  /* 0x20000086ffb57230 */ /* 0x000fe20000004100 */
[----:B------:R-:W-:Y:S02]  /*50b0*/  FMUL.FTZ R148, R93, R4 ;  /* 0x000000045d947220 */ /* 0x000fe40000410000 */
[----:B------:R-:W-:Y:S02]  /*50c0*/  FADD.FTZ R183, R176, R183 ;  /* 0x000000b7b0b77221 */ /* 0x000fe40000010000 */
[----:B------:R-:W-:Y:S01]  /*50d0*/  @P2 FADD.FTZ R153, R175, R6 ;  /* 0x00000006af992221 */ /* 0x000fe20000010000 */
[----:B------:R-:W-:Y:S01]  /*50e0*/  HADD2.F32 R175, -RZ, R142.H0_H0 ;  /* 0x2000008effaf7230 */ /* 0x000fe20000004100 */
[----:B------:R-:W-:-:S02]  /*50f0*/  FADD.FTZ R159, -R148, R159 ;  /* 0x0000009f949f7221 */ /* 0x000fc40000010100 */
[----:B------:R-:W-:Y:S02]  /*5100*/  FMUL.FTZ R6, R112, -R183 ;  /* 0x800000b770067220 */ /* 0x000fe40000410000 */
[----:B------:R-:W-:Y:S01]  /*5110*/  FFMA.FTZ R182, R182, R5, R7 ;  /* 0x00000005b6b67223 */ /* 0x000fe20000010007 */
[----:B------:R-:W-:Y:S01]  /*5120*/  IADD3 R7, R51, -c[0x0][0x174], RZ ;  /* 0x80005d0033077a10 */ /* 0x000fe20007ffe0ff */
[-C--:B------:R-:W-:Y:S02]  /*5130*/  FMUL.FTZ R4, R112, -R159.reuse ;  /* 0x8000009f70047220 */ /* 0x080fe40000410000 */
[----:B------:R-:W-:Y:S02]  /*5140*/  FFMA.FTZ R6, R114, R159, R6 ;  /* 0x0000009f72067223 */ /* 0x000fe40000010006 */
[----:B------:R-:W-:Y:S02]  /*5150*/  FMUL.FTZ R175, R92, R175 ;  /* 0x000000af5caf7220 */ /* 0x000fe40000410000 */
[----:B------:R-:W-:Y:S01]  /*5160*/  @P2 FADD.FTZ R5, R155, R182 ;  /* 0x000000b69b052221 */ /* 0x000fe20000010000 */
[----:B------:R-:W-:Y:S01]  /*5170*/  ISETP.GT.U32.AND P2, PT, R128, 0x1d, PT ;  /* 0x0000001d8000780c */ /* 0x000fe20003f44070 */
[----:B------:R-:W-:-:S02]  /*5180*/  IMAD R7, R7, -0x200, RZ ;  /* 0xfffffe0007077824 */ /* 0x000fc400078e02ff */
[----:B------:R-:W-:Y:S02]  /*5190*/  FFMA.FTZ R4, R114, R183, -R4 ;  /* 0x000000b772047223 */ /* 0x000fe40000010804 */
[----:B------:R-:W-:Y:S02]  /*51a0*/  FMUL.FTZ R181, R92, R181 ;  /* 0x000000b55cb57220 */ /* 0x000fe40000410000 */
[----:B------:R-:W-:Y:S02]  /*51b0*/  FADD.FTZ R155, -R175, R6 ;  /* 0x00000006af9b7221 */ /* 0x000fe40000010100 */
[----:B------:R-:W-:Y:S02]  /*51c0*/  FMUL.FTZ R6, R161, -R16 ;  /* 0x80000010a1067220 */ /* 0x000fe40000410000 */
[----:B------:R-:W-:-:S04]  /*51d0*/  IMAD.WIDE R20, R7, 0x4, R20 ;  /* 0x0000000407147825 */ /* 0x000fc800078e0214 */
[----:B------:R-:W-:-:S04]  /*51e0*/  IMAD.WIDE R22, R7, 0x4, R22 ;  /* 0x0000000407167825 */ /* 0x000fc800078e0216 */
[----:B------:R-:W-:Y:S02]  /*51f0*/  FADD.FTZ R7, R181, R4 ;  /* 0x00000004b5077221 */ /* 0x000fe40000010000 */
[----:B------:R-:W-:Y:S02]  /*5200*/  FMUL.FTZ R128, R116, -R155 ;  /* 0x8000009b74807220 */ /* 0x000fe40000410000 */
[-C--:B------:R-:W-:Y:S02]  /*5210*/  FMUL.FTZ R4, R161, R17.reuse ;  /* 0x00000011a1047220 */ /* 0x080fe40000410000 */
[----:B------:R-:W-:Y:S02]  /*5220*/  FFMA.FTZ R149, R163, -R17, R6 ;  /* 0x80000011a3957223 */ /* 0x000fe40000010006 */
[-C--:B------:R-:W-:Y:S02]  /*5230*/  FFMA.FTZ R128, R118, R7.reuse, -R128 ;  /* 0x0000000776807223 */ /* 0x080fe40000010880 */
[----:B------:R-:W-:-:S02]  /*5240*/  FMUL.FTZ R6, R116, -R7 ;  /* 0x8000000774067220 */ /* 0x000fc40000410000 */
[----:B------:R-:W-:Y:S02]  /*5250*/  FFMA.FTZ R7, R163, R16, -R4 ;  /* 0x00000010a3077223 */ /* 0x000fe40000010804 */
[----:B------:R-:W-:Y:S02]  /*5260*/  FMUL.FTZ R4, R124, -R149 ;  /* 0x800000957c047220 */ /* 0x000fe40000410000 */
[----:B------:R-:W-:Y:S02]  /*5270*/  FFMA.FTZ R155, R118, R155, R6 ;  /* 0x0000009b769b7223 */ /* 0x000fe40000010006 */
[-C--:B------:R-:W-:Y:S02]  /*5280*/  FMUL.FTZ R6, R124, -R7.reuse ;  /* 0x800000077c067220 */ /* 0x080fe40000410000 */
[----:B------:R-:W-:Y:S02]  /*5290*/  FFMA.FTZ R7, R126, R7, -R4 ;  /* 0x000000077e077223 */ /* 0x000fe40000010804 */
[----:B------:R-:W-:-:S02]  /*52a0*/  FMUL.FTZ R182, R91, R132 ;  /* 0x000000845bb67220 */ /* 0x000fc40000410000 */
[----:B------:R-:W-:Y:S02]  /*52b0*/  FFMA.FTZ R149, R126, R149, R6 ;  /* 0x000000957e957223 */ /* 0x000fe40000010006 */
[----:B------:R-:W-:Y:S02]  /*52c0*/  FMUL.FTZ R6, R104, -R7 ;  /* 0x8000000768067220 */ /* 0x000fe40000410000 */
[----:B------:R-:W-:Y:S02]  /*52d0*/  FMUL.FTZ R183, R91, R130 ;  /* 0x000000825bb77220 */ /* 0x000fe40000410000 */
[----:B------:R-:W-:Y:S02]  /*52e0*/  FADD.FTZ R159, -R182, R155 ;  /* 0x0000009bb69f7221 */ /* 0x000fe40000010100 */
[-C--:B------:R-:W-:Y:S02]  /*52f0*/  FMUL.FTZ R4, R104, -R149.reuse ;  /* 0x8000009568047220 */ /* 0x080fe40000410000 */
[----:B------:R-:W-:-:S02]  /*5300*/  FFMA.FTZ R149, R106, R149, R6 ;  /* 0x000000956a957223 */ /* 0x000fc40000010006 */
[----:B------:R-:W-:Y:S02]  /*5310*/  FADD.FTZ R155, R183, R128 ;  /* 0x00000080b79b7221 */ /* 0x000fe40000010000 */
[----:B------:R-:W-:Y:S02]  /*5320*/  FMUL.FTZ R6, R120, -R159 ;  /* 0x8000009f78067220 */ /* 0x000fe40000410000 */
[----:B------:R-:W-:Y:S02]  /*5330*/  FFMA.FTZ R7, R106, R7, -R4 ;  /* 0x000000076a077223 */ /* 0x000fe40000010804 */
[----:B------:R-:W-:Y:S02]  /*5340*/  FMUL.FTZ R4, R108, -R149 ;  /* 0x800000956c047220 */ /* 0x000fe40000410000 */
[-C--:B------:R-:W-:Y:S02]  /*5350*/  FMUL.FTZ R128, R120, -R155.reuse ;  /* 0x8000009b78807220 */ /* 0x080fe40000410000 */
[----:B------:R-:W-:-:S02]  /*5360*/  FFMA.FTZ R185, R122, R155, -R6 ;  /* 0x0000009b7ab97223 */ /* 0x000fc40000010806 */
[----:B------:R-:W-:Y:S02]  /*5370*/  FFMA.FTZ R155, R110, R7, -R4 ;  /* 0x000000076e9b7223 */ /* 0x000fe40000010804 */
[C---:B------:R-:W-:Y:S02]  /*5380*/  FMUL.FTZ R4, R19.reuse, R153 ;  /* 0x0000009913047220 */ /* 0x040fe40000410000 */
[----:B------:R-:W-:Y:S02]  /*5390*/  FFMA.FTZ R159, R122, R159, R128 ;  /* 0x0000009f7a9f7223 */ /* 0x000fe40000010080 */
[----:B------:R-:W-:Y:S02]  /*53a0*/  FMUL.FTZ R6, R108, -R7 ;  /* 0x800000076c067220 */ /* 0x000fe40000410000 */
[-C--:B------:R-:W-:Y:S02]  /*53b0*/  FMUL.FTZ R19, R19, R5.reuse ;  /* 0x0000000513137220 */ /* 0x080fe40000410000 */
[----:B------:R-:W-:Y:S01]  /*53c0*/  FFMA.FTZ R128, R18, R5, R4 ;  /* 0x0000000512807223 */ /* 0x000fe20000010004 */
[----:B------:R-:W-:Y:S01]  /*53d0*/  HFMA2.MMA R5, -RZ, RZ, 0, 0 ;  /* 0x00000000ff057435 */ /* 0x000fe200000001ff */
[----:B------:R-:W-:Y:S01]  /*53e0*/  FFMA.FTZ R149, R110, R149, R6 ;  /* 0x000000956e957223 */ /* 0x000fe20000010006 */
[----:B------:R-:W-:Y:S01]  /*53f0*/  MOV R4, 0x3f800000 ;  /* 0x3f80000000047802 */ /* 0x000fe20000000f00 */
[----:B------:R-:W-:Y:S01]  /*5400*/  CS2R R6, SRZ ;  /* 0x0000000000067805 */ /* 0x000fe2000001ff00 */
[----:B------:R-:W-:-:S02]  /*5410*/  FFMA.FTZ R130, R18, R153, -R19 ;  /* 0x0000009912827223 */ /* 0x000fc40000010813 */
[----:B------:R-:W-:Y:S02]  /*5420*/  FMUL.FTZ R132, R112, -R149 ;  /* 0x8000009570847220 */ /* 0x000fe40000410000 */
[----:B------:R-:W-:Y:S02]  /*5430*/  FADD.FTZ R128, R157, R128 ;  /* 0x000000809d807221 */ /* 0x000fe40000010000 */
[----:B------:R0:W1:Y:S01]  /*5440*/  @!P0 LDS.128 R4, [R97.X16+0x2e10] ;  /* 0x002e100061048984 */ /* 0x000062000000cc00 */
[-C--:B------:R-:W-:Y:S02]  /*5450*/  FFMA.FTZ R153, R114, R155.reuse, -R132 ;  /* 0x0000009b72997223 */ /* 0x080fe40000010884 */
[----:B------:R-:W-:Y:S02]  /*5460*/  FMUL.FTZ R155, R112, -R155 ;  /* 0x8000009b709b7220 */ /* 0x000fe40000410000 */
[----:B------:R-:W-:Y:S02]  /*5470*/  FADD.FTZ R130, R151, R130 ;  /* 0x0000008297827221 */ /* 0x000fe40000010000 */
[----:B------:R-:W-:-:S02]  /*5480*/  FFMA.FTZ R155, R114, R149, R155 ;  /* 0x00000095729b7223 */ /* 0x000fc4000001009b */
[C---:B------:R-:W-:Y:S02]  /*5490*/  FMUL.FTZ R19, R120.reuse, R128 ;  /* 0x0000008078137220 */ /* 0x040fe40000410000 */
[-C--:B------:R-:W-:Y:S02]  /*54a0*/  FMUL.FTZ R149, R120, R130.reuse ;  /* 0x0000008278957220 */ /* 0x080fe40000410000 */
[----:B------:R-:W-:Y:S02]  /*54b0*/  FMUL.FTZ R132, R116, -R153 ;  /* 0x8000009974847220 */ /* 0x000fe40000410000 */
[C---:B------:R-:W-:Y:S02]  /*54c0*/  FFMA.FTZ R19, R122.reuse, R130, -R19 ;  /* 0x000000827a137223 */ /* 0x040fe40000010813 */
[----:B------:R-:W-:Y:S02]  /*54d0*/  FFMA.FTZ R134, R122, R128, R149 ;  /* 0x000000807a867223 */ /* 0x000fe40000010095 */
[----:B------:R-:W-:-:S02]  /*54e0*/  FMUL.FTZ R18, R116, -R155 ;  /* 0x8000009b74127220 */ /* 0x000fc40000410000 */
[C---:B------:R-:W-:Y:S02]  /*54f0*/  FFMA.FTZ R155, R118.reuse, R155, R132 ;  /* 0x0000009b769b7223 */ /* 0x040fe40000010084 */
[C---:B------:R-:W-:Y:S02]  /*5500*/  FFMA.FTZ R132, R119.reuse, R160, R19 ;  /* 0x000000a077847223 */ /* 0x040fe40000010013 */
[----:B------:R-:W-:Y:S02]  /*5510*/  FFMA.FTZ R134, R119, R152, R134 ;  /* 0x0000009877867223 */ /* 0x000fe40000010086 */
[----:B------:R-:W-:Y:S02]  /*5520*/  FFMA.FTZ R153, R118, R153, -R18 ;  /* 0x0000009976997223 */ /* 0x000fe40000010812 */
[----:B------:R-:W-:Y:S02]  /*5530*/  FMUL.FTZ R142, R120, -R155 ;  /* 0x8000009b788e7220 */ /* 0x000fe40000410000 */
[----:B------:R-:W-:-:S02]  /*5540*/  FMUL.FTZ R149, R116, R132 ;  /* 0x0000008474957220 */ /* 0x000fc40000410000 */
[-C--:B------:R-:W-:Y:S02]  /*5550*/  FMUL.FTZ R19, R116, R134.reuse ;  /* 0x0000008674137220 */ /* 0x080fe40000410000 */
[-C--:B------:R-:W-:Y:S02]  /*5560*/  FFMA.FTZ R142, R122, R153.reuse, -R142 ;  /* 0x000000997a8e7223 */ /* 0x080fe4000001088e */
[C---:B------:R-:W-:Y:S02]  /*5570*/  FFMA.FTZ R149, R118.reuse, R134, R149 ;  /* 0x0000008676957223 */ /* 0x040fe40000010095 */
[----:B------:R-:W-:Y:S02]  /*5580*/  FFMA.FTZ R19, R118, R132, -R19 ;  /* 0x0000008476137223 */ /* 0x000fe40000010813 */
[----:B------:R-:W-:Y:S02]  /*5590*/  FMUL.FTZ R153, R120, -R153 ;  /* 0x8000009978997220 */ /* 0x000fe40000410000 */
[----:B------:R-:W-:-:S02]  /*55a0*/  FMUL.FTZ R152, R89, R138 ;  /* 0x0000008a59987220 */ /* 0x000fc40000410000 */
[----:B------:R-:W-:Y:S02]  /*55b0*/  FMUL.FTZ R160, R89, R136 ;  /* 0x0000008859a07220 */ /* 0x000fe40000410000 */
[C---:B------:R-:W-:Y:S02]  /*55c0*/  FFMA.FTZ R149, R111.reuse, R170, R149 ;  /* 0x000000aa6f957223 */ /* 0x040fe40000010095 */
[----:B------:R-:W-:Y:S02]  /*55d0*/  FFMA.FTZ R151, R111, R164, R19 ;  /* 0x000000a46f977223 */ /* 0x000fe40000010013 */
[----:B------:R-:W-:Y:S02]  /*55e0*/  FFMA.FTZ R184, R122, R155, R153 ;  /* 0x0000009b7ab87223 */ /* 0x000fe40000010099 */
[----:B------:R-:W-:Y:S02]  /*55f0*/  FADD.FTZ R170, R152, R185 ;  /* 0x000000b998aa7221 */ /* 0x000fe40000010000 */
[----:B------:R-:W-:Y:S01]  /*5600*/  FADD.FTZ R164, -R160, R159 ;  /* 0x0000009fa0a47221 */ /* 0x000fe20000010100 */
[----:B------:R0:W2:Y:S01]  /*5610*/  SHFL.DOWN PT, R185, R184, 0x1, 0x1f ;  /* 0x08201f00b8b97f89 */ /* 0x0000a200000e0000 */
[----:B------:R-:W-:-:S03]  /*5620*/  FMUL.FTZ R18, R112, R149 ;  /* 0x0000009570127220 */ /* 0x000fc60000410000 */
[----:B------:R0:W3:Y:S01]  /*5630*/  SHFL.DOWN PT, R159, R142, 0x1, 0x1f ;  /* 0x08201f008e9f7f89 */ /* 0x0000e200000e0000 */
[----:B------:R-:W-:-:S03]  /*5640*/  FFMA.FTZ R18, R114, R151, -R18 ;  /* 0x0000009772127223 */ /* 0x000fc60000010812 */
[----:B------:R0:W4:Y:S04]  /*5650*/  SHFL.DOWN PT, R155, R170, 0x1, 0x1f ;  /* 0x08201f00aa9b7f89 */ /* 0x00012800000e0000 */
[----:B------:R0:W0:Y:S01]  /*5660*/  SHFL.DOWN PT, R187, R164, 0x1, 0x1f ;  /* 0x08201f00a4bb7f89 */ /* 0x00002200000e0000 */
[----:B------:R-:W-:Y:S05]  /*5670*/  @!P6 BRA `(.L_x_11947) ;  /* 0x000000b00000e947 */ /* 0x000fea0003800000 */
[C---:B01----:R-:W-:Y:S02]  /*5680*/  FMUL.FTZ R153, R184.reuse, R187 ;  /* 0x000000bbb8997220 */ /* 0x043fe40000410000 */
[C---:B--2---:R-:W-:Y:S02]  /*5690*/  FMUL.FTZ R19, R184.reuse, R185 ;  /* 0x000000b9b8137220 */ /* 0x044fe40000410000 */
[-C--:B----4-:R-:W-:Y:S02]  /*56a0*/  FMUL.FTZ R157, R184, R155.reuse ;  /* 0x0000009bb89d7220 */ /* 0x090fe40000410000 */
[----:B------:R-:W-:-:S02]  /*56b0*/  FFMA.FTZ R155, R142, R155, -R153 ;  /* 0x0000009b8e9b7223 */ /* 0x000fc40000010899 */
[-C--:B---3--:R-:W-:Y:S02]  /*56c0*/  FMUL.FTZ R153, R184, R159.reuse ;  /* 0x0000009fb8997220 */ /* 0x088fe40000410000 */
[C---:B------:R-:W-:Y:S02]  /*56d0*/  FFMA.FTZ R19, R142.reuse, R159, -R19 ;  /* 0x0000009f8e137223 */ /* 0x040fe40000010813 */
[C---:B------:R-:W-:Y:S02]  /*56e0*/  FFMA.FTZ R157, R142.reuse, R187, R157 ;  /* 0x000000bb8e9d7223 */ /* 0x040fe4000001009d */
[----:B------:R-:W-:Y:S01]  /*56f0*/  FFMA.FTZ R184, R142, R185, R153 ;  /* 0x000000b98eb87223 */ /* 0x000fe20000010099 */
[----:B------:R-:W-:Y:S01]  /*5700*/  MOV R142, R19 ;  /* 0x00000013008e7202 */ /* 0x000fe20000000f00 */
[----:B------:R-:W-:Y:S02]  /*5710*/  FADD.FTZ R170, R170, R155 ;  /* 0x0000009baaaa7221 */ /* 0x000fe40000010000 */
[----:B------:R-:W-:-:S02]  /*5720*/  FADD.FTZ R164, R164, R157 ;  /* 0x0000009da4a47221 */ /* 0x000fc40000010000 */
.L_x_11947:
[----:B-1----:R-:W-:Y:S05]  /*5730*/  BSYNC B0 ;  /* 0x0000000000007941 */ /* 0x002fea0003800000 */
.L_x_11946:
[----:B------:R-:W-:Y:S01]  /*5740*/  FFMA.FTZ R136, R107, R162, R18 ;  /* 0x000000a26b887223 */ /* 0x000fe20000010012 */
[----:B---3--:R1:W3:Y:S01]  /*5750*/  SHFL.DOWN PT, R159, R142, 0x2, 0x1f ;  /* 0x08401f008e9f7f89 */ /* 0x0082e200000e0000 */
[----:B------:R-:W-:Y:S01]  /*5760*/  FMUL.FTZ R18, R112, R151 ;  /* 0x0000009770127220 */ /* 0x000fe20000410000 */
[----:B------:R-:W-:Y:S02]  /*5770*/  BSSY B0, `(.L_x_11948) ;  /* 0x0000011000007945 */ /* 0x000fe40003800000 */
        /* <DEDUP_REMOVED lines=16> */
.L_x_11949:
[----:B------:R-:W-:Y:S05]  /*5880*/  BSYNC B0 ;  /* 0x0000000000007941 */ /* 0x000fea0003800000 */
.L_x_11948:
[----:B------:R-:W-:Y:S01]  /*5890*/  FFMA.FTZ R138, R107, R154, R18 ;  /* 0x0000009a6b8a7223 */ /* 0x000fe20000010012 */
[----:B--2---:R2:W1:Y:S01]  /*58a0*/  SHFL.DOWN PT, R185, R142, 0x4, 0x1f ;  /* 0x08801f008eb97f89 */ /* 0x00446200000e0000 */
[----:B------:R-:W-:Y:S01]  /*58b0*/  FMUL.FTZ R19, R108, R136 ;  /* 0x000000886c137220 */ /* 0x000fe20000410000 */
[----:B------:R-:W-:Y:S02]  /*58c0*/  BSSY B0, `(.L_x_11950) ;  /* 0x0000011000007945 */ /* 0x000fe40003800000 */
[----:B0-----:R2:W0:Y:S01]  /*58d0*/  SHFL.DOWN PT, R187, R184, 0x4, 0x1f ;  /* 0x08801f00b8bb7f89 */ /* 0x00142200000e0000 */
[----:B------:R-:W-:-:S03]  /*58e0*/  FFMA.FTZ R19, R110, R138, R19 ;  /* 0x0000008a6e137223 */ /* 0x000fc60000010013 */
[----:B------:R2:W4:Y:S04]  /*58f0*/  SHFL.DOWN PT, R157, R170, 0x4, 0x1f ;  /* 0x08801f00aa9d7f89 */ /* 0x00052800000e0000 */
[----:B------:R2:W3:Y:S01]  /*5900*/  SHFL.DOWN PT, R189, R164, 0x4, 0x1f ;  /* 0x08801f00a4bd7f89 */ /* 0x0004e200000e0000 */
[----:B------:R-:W-:Y:S05]  /*5910*/  @P3 BRA `(.L_x_11951) ;  /* 0x000000b000003947 */ /* 0x000fea0003800000 */
[C---:B---34-:R-:W-:Y:S02]  /*5920*/  FMUL.FTZ R155, R184.reuse, R189 ;  /* 0x000000bdb89b7220 */ /* 0x058fe40000410000 */
[C---:B0-----:R-:W-:Y:S02]  /*5930*/  FMUL.FTZ R153, R184.reuse, R187 ;  /* 0x000000bbb8997220 */ /* 0x041fe40000410000 */
[-C--:B------:R-:W-:Y:S02]  /*5940*/  FMUL.FTZ R159, R184, R157.reuse ;  /* 0x0000009db89f7220 */ /* 0x080fe40000410000 */
[----:B------:R-:W-:-:S02]  /*5950*/  FFMA.FTZ R157, R142, R157, -R155 ;  /* 0x0000009d8e9d7223 */ /* 0x000fc4000001089b */
[-C--:B-1----:R-:W-:Y:S02]  /*5960*/  FMUL.FTZ R155, R184, R185.reuse ;  /* 0x000000b9b89b7220 */ /* 0x082fe40000410000 */
[C---:B------:R-:W-:Y:S02]  /*5970*/  FFMA.FTZ R153, R142.reuse, R185, -R153 ;  /* 0x000000b98e997223 */ /* 0x040fe40000010899 */
[C---:B------:R-:W-:Y:S02]  /*5980*/  FFMA.FTZ R159, R142.reuse, R189, R159 ;  /* 0x000000bd8e9f7223 */ /* 0x040fe4000001009f */
[----:B--2---:R-:W-:Y:S01]  /*5990*/  FFMA.FTZ R184, R142, R187, R155 ;  /* 0x000000bb8eb87223 */ /* 0x004fe2000001009b */
[----:B------:R-:W-:Y:S01]  /*59a0*/  MOV R142, R153 ;  /* 0x00000099008e7202 */ /* 0x000fe20000000f00 */
[----:B------:R-:W-:Y:S02]  /*59b0*/  FADD.FTZ R170, R170, R157 ;  /* 0x0000009daaaa7221 */ /* 0x000fe40000010000 */
[----:B------:R-:W-:-:S02]  /*59c0*/  FADD.FTZ R164, R164, R159 ;  /* 0x0000009fa4a47221 */ /* 0x000fc40000010000 */
.L_x_11951:
[----:B------:R-:W-:Y:S05]  /*59d0*/  BSYNC B0 ;  /* 0x0000000000007941 */ /* 0x000fea0003800000 */
.L_x_11950:
[----:B------:R-:W-:Y:S01]  /*59e0*/  FFMA.FTZ R153, R101, R172, R19 ;  /* 0x000000ac65997223 */ /* 0x000fe20000010013 */
[----:B0-----:R0:W2:Y:S01]  /*59f0*/  SHFL.DOWN PT, R187, R142, 0x8, 0x1f ;  /* 0x09001f008ebb7f89 */ /* 0x0010a200000e0000 */
[----:B------:R-:W-:Y:S01]  /*5a00*/  FMUL.FTZ R19, R108, R138 ;  /* 0x0000008a6c137220 */ /* 0x000fe20000410000 */
[----:B------:R-:W-:Y:S02]  /*5a10*/  BSSY B0, `(.L_x_11952) ;  /* 0x0000011000007945 */ /* 0x000fe40003800000 */
[----:B---3--:R0:W3:Y:S01]  /*5a20*/  SHFL.DOWN PT, R189, R184, 0x8, 0x1f ;  /* 0x09001f00b8bd7f89 */ /* 0x0080e200000e0000 */
[----:B------:R-:W-:-:S03]  /*5a30*/  FFMA.FTZ R19, R110, R136, -R19 ;  /* 0x000000886e137223 */ /* 0x000fc60000010813 */
[----:B------:R0:W4:Y:S04]  /*5a40*/  SHFL.DOWN PT, R159, R170, 0x8, 0x1f ;  /* 0x09001f00aa9f7f89 */ /* 0x00012800000e0000 */
[----:B------:R0:W1:Y:S01]  /*5a50*/  SHFL.DOWN PT, R191, R164, 0x8, 0x1f ;  /* 0x09001f00a4bf7f89 */ /* 0x00006200000e0000 */
[----:B------:R-:W-:Y:S05]  /*5a60*/  @P4 BRA `(.L_x_11953) ;  /* 0x000000b000004947 */ /* 0x000fea0003800000 */
[C---:B-1--4-:R-:W-:Y:S02]  /*5a70*/  FMUL.FTZ R157, R184.reuse, R191 ;  /* 0x000000bfb89d7220 */ /* 0x052fe40000410000 */
[C---:B---3--:R-:W-:Y:S02]  /*5a80*/  FMUL.FTZ R155, R184.reuse, R189 ;  /* 0x000000bdb89b7220 */ /* 0x048fe40000410000 */
[-C--:B------:R-:W-:Y:S02]  /*5a90*/  FMUL.FTZ R185, R184, R159.reuse ;  /* 0x0000009fb8b97220 */ /* 0x080fe40000410000 */
        /* <DEDUP_REMOVED lines=8> */
.L_x_11953:
[----:B------:R-:W-:Y:S05]  /*5b20*/  BSYNC B0 ;  /* 0x0000000000007941 */ /* 0x000fea0003800000 */
.L_x_11952:
[----:B----4-:R-:W-:Y:S01]  /*5b30*/  FFMA.FTZ R155, R101, R156, R19 ;  /* 0x0000009c659b7223 */ /* 0x010fe20000010013 */
[----:B---3--:R3:W4:Y:S01]  /*5b40*/  SHFL.DOWN PT, R189, R142, 0x10, 0x1f ;  /* 0x0a001f008ebd7f89 */ /* 0x00872200000e0000 */
[C---:B------:R-:W-:Y:S01]  /*5b50*/  FMUL.FTZ R18, R104.reuse, R153 ;  /* 0x0000009968127220 */ /* 0x040fe20000410000 */
[----:B------:R-:W-:Y:S01]  /*5b60*/  BSSY B0, `(.L_x_11954) ;  /* 0x0000012000007945 */ /* 0x000fe20003800000 */
[-C--:B------:R-:W-:Y:S01]  /*5b70*/  FMUL.FTZ R19, R104, R155.reuse ;  /* 0x0000009b68137220 */ /* 0x080fe20000410000 */
[----:B-1----:R3:W1:Y:S01]  /*5b80*/  SHFL.DOWN PT, R191, R184, 0x10, 0x1f ;  /* 0x0a001f00b8bf7f89 */ /* 0x00266200000e0000 */
[----:B------:R-:W-:-:S03]  /*5b90*/  FFMA.FTZ R18, R106, R155, -R18 ;  /* 0x0000009b6a127223 */ /* 0x000fc60000010812 */
[----:B------:R3:W0:Y:S04]  /*5ba0*/  SHFL.DOWN PT, R185, R170, 0x10, 0x1f ;  /* 0x0a001f00aab97f89 */ /* 0x00062800000e0000 */
[----:B------:R3:W2:Y:S01]  /*5bb0*/  SHFL.DOWN PT, R193, R164, 0x10, 0x1f ;  /* 0x0a001f00a4c17f89 */ /* 0x0006a200000e0000 */
[----:B------:R-:W-:Y:S05]  /*5bc0*/  @P5 BRA `(.L_x_11955) ;  /* 0x000000b000005947 */ /* 0x000fea0003800000 */
[C---:B--2---:R-:W-:Y:S02]  /*5bd0*/  FMUL.FTZ R159, R184.reuse, R193 ;  /* 0x000000c1b89f7220 */ /* 0x044fe40000410000 */
[C---:B-1----:R-:W-:Y:S02]  /*5be0*/  FMUL.FTZ R157, R184.reuse, R191 ;  /* 0x000000bfb89d7220 */ /* 0x042fe40000410000 */
[-C--:B0-----:R-:W-:Y:S02]  /*5bf0*/  FMUL.FTZ R187, R184, R185.reuse ;  /* 0x000000b9b8bb7220 */ /* 0x081fe40000410000 */
[----:B------:R-:W-:-:S02]  /*5c00*/  FFMA.FTZ R185, R142, R185, -R159 ;  /* 0x000000b98eb97223 */ /* 0x000fc4000001089f */
[-C--:B----4-:R-:W-:Y:S02]  /*5c10*/  FMUL.FTZ R159, R184, R189.reuse ;  /* 0x000000bdb89f7220 */ /* 0x090fe40000410000 */
[C---:B------:R-:W-:Y:S02]  /*5c20*/  FFMA.FTZ R157, R142.reuse, R189, -R157 ;  /* 0x000000bd8e9d7223 */ /* 0x040fe4000001089d */
[C---:B------:R-:W-:Y:S02]  /*5c30*/  FFMA.FTZ R187, R142.reuse, R193, R187 ;  /* 0x000000c18ebb7223 */ /* 0x040fe400000100bb */
[----:B---3--:R-:W-:Y:S01]  /*5c40*/  FFMA.FTZ R184, R142, R191, R159 ;  /* 0x000000bf8eb87223 */ /* 0x008fe2000001009f */
[----:B------:R-:W-:Y:S01]  /*5c50*/  MOV R142, R157 ;  /* 0x0000009d008e7202 */ /* 0x000fe20000000f00 */
[----:B------:R-:W-:Y:S02]  /*5c60*/  FADD.FTZ R170, R170, R185 ;  /* 0x000000b9aaaa7221 */ /* 0x000fe40000010000 */
[----:B------:R-:W-:-:S02]  /*5c70*/  FADD.FTZ R164, R164, R187 ;  /* 0x000000bba4a47221 */ /* 0x000fc40000010000 */
.L_x_11955:
[----:B------:R-:W-:Y:S05]  /*5c80*/  BSYNC B0 ;  /* 0x0000000000007941 */ /* 0x000fea0003800000 */
.L_x_11954:
[----:B-1----:R-:W-:Y:S01]  /*5c90*/  SHFL.DOWN PT, R191, R184, 0x1, 0x1f ;  /* 0x08201f00b8bf7f89 */ /* 0x002fe200000e0000 */
[----:B------:R-:W-:Y:S01]  /*5ca0*/  FFMA.FTZ R157, R129, R174, R18 ;  /* 0x000000ae819d7223 */ /* 0x000fe20000010012 */
[----:B------:R-:W-:Y:S01]  /*5cb0*/  SHF.L.U64.HI R18, R96, 0x2, R95 ;  /* 0x0000000260127819 */ /* 0x000fe2000001025f */
[----:B------:R-:W-:Y:S01]  /*5cc0*/  FFMA.FTZ R19, R106, R153, R19 ;  /* 0x000000996a137223 */ /* 0x000fe20000010013 */
[----:B------:R-:W1:Y:S01]  /*5cd0*/  SHFL.IDX PT, R172, R7, RZ, 0x1f ;  /* 0x00001fff07ac7589 */ /* 0x000e6200000e0000 */
[----:B0-----:R-:W-:Y:S01]  /*5ce0*/  SHF.L.U32 R185, R96, 0x2, RZ ;  /* 0x0000000260b97819 */ /* 0x001fe200000006ff */
[----:B------:R-:W-:Y:S01]  /*5cf0*/  FMUL.FTZ R156, R124, R157 ;  /* 0x0000009d7c9c7220 */ /* 0x000fe20000410000 */
[C---:B------:R-:W-:Y:S01]  /*5d00*/  ISETP.NE.AND P0, PT, R39.reuse, RZ, PT ;  /* 0x000000ff2700720c */ /* 0x040fe20003f05270 */
[----:B------:R-:W0:Y:S01]  /*5d10*/  SHFL.IDX PT, R162, R6, RZ, 0x1f ;  /* 0x00001fff06a27589 */ /* 0x000e2200000e0000 */
[C---:B------:R-:W-:Y:S01]  /*5d20*/  IMAD R154, R18.reuse, c[0x0][0x2b0], RZ ;  /* 0x0000ac00129a7a24 */ /* 0x040fe200078e02ff */
[----:B------:R-:W-:Y:S01]  /*5d30*/  IADD3 R190, R39, 0x1c0, RZ ;  /* 0x000001c027be7810 */ /* 0x000fe20007ffe0ff */
[----:B------:R-:W-:Y:S01]  /*5d40*/  IMAD R18, R18, c[0x0][0x2d0], RZ ;  /* 0x0000b40012127a24 */ /* 0x000fe200078e02ff */
[----:B------:R-:W5:Y:S01]  /*5d50*/  SHFL.DOWN PT, R174, R142, 0x1, 0x1f ;  /* 0x08201f008eae7f89 */ /* 0x000f6200000e0000 */
[----:B------:R-:W-:Y:S01]  /*5d60*/  FFMA.FTZ R159, R129, R158, R19 ;  /* 0x0000009e819f7223 */ /* 0x000fe20000010013 */
[----:B------:R-:W-:Y:S01]  /*5d70*/  IADD3 R194, R39, 0x1e0, RZ ;  /* 0x000001e027c27810 */ /* 0x000fe20007ffe0ff */
[C---:B----4-:R-:W-:Y:S01]  /*5d80*/  IMAD R189, R185.reuse, c[0x0][0x2d4], R18 ;  /* 0x0000b500b9bd7a24 */ /* 0x050fe200078e0212 */
[----:B------:R-:W4:Y:S01]  /*5d90*/  SHFL.DOWN PT, R186, R170, 0x1, 0x1f ;  /* 0x08201f00aaba7f89 */ /* 0x000f2200000e0000 */
[----:B--2---:R-:W-:Y:S01]  /*5da0*/  IMAD R187, R185, c[0x0][0x2b4], R154 ;  /* 0x0000ad00b9bb7a24 */ /* 0x004fe200078e029a */
[-C--:B------:R-:W-:Y:S01]  /*5db0*/  LEA.HI.SX32 R192, R39, R39.reuse, 0x1b ;  /* 0x0000002727c07211 */ /* 0x080fe200078fdaff */
[----:B------:R-:W-:Y:S01]  /*5dc0*/  IMAD.WIDE.U32 R18, R185, c[0x0][0x2b0], R20 ;  /* 0x0000ac00b9127a25 */ /* 0x000fe200078e0014 */
[----:B------:R-:W2:Y:S01]  /*5dd0*/  SHFL.DOWN PT, R188, R164, 0x1, 0x1f ;  /* 0x08201f00a4bc7f89 */ /* 0x000ea200000e0000 */
[----:B------:R-:W-:Y:S01]  /*5de0*/  LEA.HI.SX32 R190, R190, R39, 0x1b ;  /* 0x00000027bebe7211 */ /* 0x000fe200078fdaff */
[----:B------:R-:W-:Y:S01]  /*5df0*/  BSSY B0, `(.L_x_11956) ;  /* 0x000014c000007945 */ /* 0x000fe20003800000 */
[-C--:B------:R-:W-:Y:S01]  /*5e00*/  FMUL.FTZ R154, R124, R159.reuse ;  /* 0x0000009f7c9a7220 */ /* 0x080fe20000410000 */
[----:B---3--:R-:W3:Y:S01]  /*5e10*/  SHFL.IDX PT, R184, R184, RZ, 0x1f ;  /* 0x00001fffb8b87589 */ /* 0x008ee200000e0000 */
[C---:B------:R-:W-:Y:S01]  /*5e20*/  FFMA.FTZ R156, R126.reuse, R159, R156 ;  /* 0x0000009f7e9c7223 */ /* 0x040fe2000001009c */
[----:B------:R-:W-:Y:S01]  /*5e30*/  IADD3 R19, R19, R187, RZ ;  /* 0x000000bb13137210 */ /* 0x000fe20007ffe0ff */
[----:B------:R-:W-:Y:S01]  /*5e40*/  IMAD.WIDE.U32 R20, R185, c[0x0][0x2d0], R22 ;  /* 0x0000b400b9147a25 */ /* 0x000fe200078e0016 */
[----:B------:R-:W3:Y:S03]  /*5e50*/  SHFL.IDX PT, R158, R142, RZ, 0x1f ;  /* 0x00001fff8e9e7589 */ /* 0x000ee600000e0000 */
[----:B-1----:R-:W-:Y:S01]  /*5e60*/  @P1 FMUL.FTZ R185, R191, R172 ;  /* 0x000000acbfb91220 */ /* 0x002fe20000410000 */
[----:B------:R-:W-:Y:S01]  /*5e70*/  IADD3 R21, R21, R189, RZ ;  /* 0x000000bd15157210 */ /* 0x000fe20007ffe0ff */
[----:B0-----:R-:W-:Y:S01]  /*5e80*/  @P1 FMUL.FTZ R187, R191, R162 ;  /* 0x000000a2bfbb1220 */ /* 0x001fe20000410000 */
[----:B------:R-:W0:Y:S01]  /*5e90*/  SHFL.IDX PT, R170, R170, RZ, 0x1f ;  /* 0x00001fffaaaa7589 */ /* 0x000e2200000e0000 */
[----:B------:R-:W-:-:S02]  /*5ea0*/  FFMA.FTZ R154, R126, R157, -R154 ;  /* 0x0000009d7e9a7223 */ /* 0x000fc4000001089a */
[----:B------:R-:W-:Y:S01]  /*5eb0*/  FFMA.FTZ R22, R135, R150, R156 ;  /* 0x0000009687167223 */ /* 0x000fe2000001009c */
[----:B------:R-:W1:Y:S01]  /*5ec0*/  SHFL.IDX PT, R164, R164, RZ, 0x1f ;  /* 0x00001fffa4a47589 */ /* 0x000e6200000e0000 */
[C---:B-----5:R-:W-:Y:S01]  /*5ed0*/  @P1 FFMA.FTZ R185, R174.reuse, R162, -R185 ;  /* 0x000000a2aeb91223 */ /* 0x060fe200000108b9 */
[----:B------:R-:W-:Y:S01]  /*5ee0*/  P2R R150, PR, RZ, 0x1 ;  /* 0x00000001ff967803 */ /* 0x000fe20000000000 */
[----:B------:R-:W-:Y:S01]  /*5ef0*/  @P1 FFMA.FTZ R187, R174, R172, R187 ;  /* 0x000000acaebb1223 */ /* 0x000fe200000100bb */
[----:B------:R-:W-:Y:S01]  /*5f00*/  IADD3 R174, R39, 0x80, RZ ;  /* 0x0000008027ae7810 */ /* 0x000fe20007ffe0ff */
[----:B------:R-:W-:Y:S02]  /*5f10*/  FFMA.FTZ R144, R135, R144, R154 ;  /* 0x0000009087907223 */ /* 0x000fe4000001009a */
[----:B------:R-:W-:Y:S01]  /*5f20*/  FMUL.FTZ R23, R161, R22 ;  /* 0x00000016a1177220 */ /* 0x000fe20000410000 */
[-C--:B------:R-:W-:Y:S01]  /*5f30*/  LEA.HI.SX32 R174, R174, R39.reuse, 0x1b ;  /* 0x00000027aeae7211 */ /* 0x080fe200078fdaff */
[----:B----4-:R-:W-:Y:S01]  /*5f40*/  @P1 FADD.FTZ R162, R186, R185 ;  /* 0x000000b9baa21221 */ /* 0x010fe20000010000 */
[C---:B------:R-:W-:Y:S01]  /*5f50*/  IADD3 R186, R39.reuse, 0x140, RZ ;  /* 0x0000014027ba7810 */ /* 0x040fe20007ffe0ff */
[----:B--2---:R-:W-:Y:S01]  /*5f60*/  @P1 FADD.FTZ R172, R188, R187 ;  /* 0x000000bbbcac1221 */ /* 0x004fe20000010000 */
[----:B------:R-:W-:Y:S01]  /*5f70*/  IADD3 R188, R39, 0x180, RZ ;  /* 0x0000018027bc7810 */ /* 0x000fe20007ffe0ff */
[----:B------:R-:W-:Y:S01]  /*5f80*/  FFMA.FTZ R23, R163, R144, -R23 ;  /* 0x00000090a3177223 */ /* 0x000fe20000010817 */
[----:B------:R-:W-:Y:S01]  /*5f90*/  LEA.HI.SX32 R186, R186, R39, 0x1b ;  /* 0x00000027baba7211 */ /* 0x000fe200078fdaff */
[----:B------:R-:W-:Y:S01]  /*5fa0*/  FMUL.FTZ R187, R162, -R17 ;  /* 0x80000011a2bb7220 */ /* 0x000fe20000410000 */
[----:B------:R-:W-:Y:S01]  /*5fb0*/  LEA.HI.SX32 R188, R188, R39, 0x1b ;  /* 0x00000027bcbc7211 */ /* 0x000fe200078fdaff */
[----:B------:R-:W-:-:S02]  /*5fc0*/  FMUL.FTZ R185, R172, -R17 ;  /* 0x80000011acb97220 */ /* 0x000fc40000410000 */
[----:B------:R-:W-:Y:S02]  /*5fd0*/  FFMA.FTZ R23, R145, R140, R23 ;  /* 0x0000008c91177223 */ /* 0x000fe40000010017 */
[----:B---3--:R-:W-:Y:S02]  /*5fe0*/  FMUL.FTZ R140, R184, R6 ;  /* 0x00000006b88c7220 */ /* 0x008fe40000410000 */
[-C--:B------:R-:W-:Y:S02]  /*5ff0*/  FFMA.FTZ R191, R172, R16.reuse, R187 ;  /* 0x00000010acbf7223 */ /* 0x080fe400000100bb */
[----:B------:R-:W-:Y:S02]  /*6000*/  FFMA.FTZ R189, R162, R16, -R185 ;  /* 0x00000010a2bd7223 */ /* 0x000fe400000108b9 */
[-C--:B------:R-:W-:Y:S02]  /*6010*/  FMUL.FTZ R17, R184, R7.reuse ;  /* 0x00000007b8117220 */ /* 0x080fe40000410000 */
[----:B------:R-:W-:-:S02]  /*6020*/  FFMA.FTZ R187, R158, R7, R140 ;  /* 0x000000079ebb7223 */ /* 0x000fc4000001008c */
[----:B------:R-:W-:Y:S01]  /*6030*/  FADD.FTZ R140, -R178, R191 ;  /* 0x000000bfb28c7221 */ /* 0x000fe20000010100 */
[C---:B------:R-:W-:Y:S01]  /*6040*/  IADD3 R178, R39.reuse, 0xc0, RZ ;  /* 0x000000c027b27810 */ /* 0x040fe20007ffe0ff */
[----:B------:R-:W-:Y:S01]  /*6050*/  FADD.FTZ R142, R180, R189 ;  /* 0x000000bdb48e7221 */ /* 0x000fe20000010000 */
[----:B------:R-:W-:Y:S01]  /*6060*/  IADD3 R180, R39, 0xe0, RZ ;  /* 0x000000e027b47810 */ /* 0x000fe20007ffe0ff */
[----:B------:R-:W-:Y:S01]  /*6070*/  FFMA.FTZ R185, R158, R6, -R17 ;  /* 0x000000069eb97223 */ /* 0x000fe20000010811 */
[-C--:B------:R-:W-:Y:S01]  /*6080*/  LEA.HI.SX32 R178, R178, R39.reuse, 0x1b ;  /* 0x00000027b2b27211 */ /* 0x080fe200078fdaff */
[C---:B------:R-:W-:Y:S01]  /*6090*/  FMUL.FTZ R6, R161.reuse, R144 ;  /* 0x00000090a1067220 */ /* 0x040fe20000410000 */
[----:B------:R-:W-:Y:S01]  /*60a0*/  LEA.HI.SX32 R180, R180, R39, 0x1b ;  /* 0x00000027b4b47211 */ /* 0x000fe200078fdaff */
[C---:B------:R-:W-:Y:S02]  /*60b0*/  FMUL.FTZ R16, R161.reuse, -R140 ;  /* 0x8000008ca1107220 */ /* 0x040fe40000410000 */
[----:B------:R-:W-:-:S02]  /*60c0*/  FMUL.FTZ R161, R161, -R142 ;  /* 0x8000008ea1a17220 */ /* 0x000fc40000410000 */
[C---:B------:R-:W-:Y:S02]  /*60d0*/  FFMA.FTZ R17, R163.reuse, R22, R6 ;  /* 0x00000016a3117223 */ /* 0x040fe40000010006 */
[C---:B------:R-:W-:Y:S02]  /*60e0*/  FFMA.FTZ R6, R163.reuse, R140, R161 ;  /* 0x0000008ca3067223 */ /* 0x040fe400000100a1 */
[----:B------:R-:W-:Y:S02]  /*60f0*/  FFMA.FTZ R16, R163, R142, -R16 ;  /* 0x0000008ea3107223 */ /* 0x000fe40000010810 */
[----:B------:R-:W-:Y:S02]  /*6100*/  FADD.FTZ R163, -R165, R6 ;  /* 0x00000006a5a37221 */ /* 0x000fe40000010100 */
[----:B------:R-:W-:Y:S01]  /*6110*/  FADD.FTZ R161, R169, R16 ;  /* 0x00000010a9a17221 */ /* 0x000fe20000010000 */
[----:B------:R-:W-:Y:S01]  /*6120*/  SHF.L.U32 R16, R39, 0x4, RZ ;  /* 0x0000000427107819 */ /* 0x000fe200000006ff */
[----:B------:R-:W-:-:S02]  /*6130*/  FMUL.FTZ R150, R124, -R163 ;  /* 0x800000a37c967220 */ /* 0x000fc40000410000 */
[-C--:B------:R-:W-:Y:S01]  /*6140*/  FMUL.FTZ R124, R124, -R161.reuse ;  /* 0x800000a17c7c7220 */ /* 0x080fe20000410000 */
[----:B------:R-:W-:Y:S01]  /*6150*/  LEA.HI.SX32 R16, R16, R16, 0x1b ;  /* 0x0000001010107211 */ /* 0x000fe200078fdaff */
[C---:B------:R-:W-:Y:S02]  /*6160*/  FFMA.FTZ R150, R126.reuse, R161, -R150 ;  /* 0x000000a17e967223 */ /* 0x040fe40000010896 */
[----:B------:R-:W-:Y:S02]  /*6170*/  FFMA.FTZ R124, R126, R163, R124 ;  /* 0x000000a37e7c7223 */ /* 0x000fe4000001007c */
[----:B------:R-:W-:Y:S02]  /*6180*/  FADD.FTZ R165, R177, R150 ;  /* 0x00000096b1a57221 */ /* 0x000fe40000010000 */
[----:B------:R-:W-:Y:S02]  /*6190*/  FADD.FTZ R171, -R171, R124 ;  /* 0x0000007cabab7221 */ /* 0x000fe40000010100 */
[----:B------:R-:W-:-:S02]  /*61a0*/  FFMA.FTZ R146, R145, R146, R17 ;  /* 0x0000009291927223 */ /* 0x000fc40000010011 */
[----:B------:R-:W-:Y:S02]  /*61b0*/  FMUL.FTZ R124, R104, -R165 ;  /* 0x800000a5687c7220 */ /* 0x000fe40000410000 */
[----:B------:R-:W-:Y:S02]  /*61c0*/  FMUL.FTZ R7, R184, R5 ;  /* 0x00000005b8077220 */ /* 0x000fe40000410000 */
[-C--:B------:R-:W-:Y:S02]  /*61d0*/  FMUL.FTZ R17, R104, -R171.reuse ;  /* 0x800000ab68117220 */ /* 0x080fe40000410000 */
[----:B------:R-:W-:Y:S02]  /*61e0*/  FMUL.FTZ R184, R184, R4 ;  /* 0x00000004b8b87220 */ /* 0x000fe40000410000 */
[----:B------:R-:W-:Y:S02]  /*61f0*/  FMUL.FTZ R150, R145, R80 ;  /* 0x0000005091967220 */ /* 0x000fe40000410000 */
[----:B------:R-:W-:-:S02]  /*6200*/  FFMA.FTZ R126, R106, R171, R124 ;  /* 0x000000ab6a7e7223 */ /* 0x000fc4000001007c */
[----:B------:R-:W-:Y:S02]  /*6210*/  FFMA.FTZ R4, R158, R4, -R7 ;  /* 0x000000049e047223 */ /* 0x000fe40000010807 */
[----:B------:R-:W-:Y:S02]  /*6220*/  FFMA.FTZ R124, R106, R165, -R17 ;  /* 0x000000a56a7c7223 */ /* 0x000fe40000010811 */
[----:B------:R-:W-:Y:S01]  /*6230*/  FFMA.FTZ R5, R158, R5, R184 ;  /* 0x000000059e057223 */ /* 0x000fe200000100b8 */
[----:B------:R-:W-:Y:S01]  /*6240*/  IADD3 R184, R39, 0x120, RZ ;  /* 0x0000012027b87810 */ /* 0x000fe20007ffe0ff */
[----:B0-----:R-:W-:Y:S02]  /*6250*/  FADD.FTZ R6, R170, R185 ;  /* 0x000000b9aa067221 */ /* 0x001fe40000010000 */
[----:B-1----:R-:W-:Y:S01]  /*6260*/  FADD.FTZ R7, R164, R187 ;  /* 0x000000bba4077221 */ /* 0x002fe20000010000 */
[----:B------:R-:W-:Y:S01]  /*6270*/  LEA.HI.SX32 R184, R184, R39, 0x1b ;  /* 0x00000027b8b87211 */ /* 0x000fe200078fdaff */
[----:B------:R-:W-:-:S02]  /*6280*/  FMUL.FTZ R169, R142, R80 ;  /* 0x000000508ea97220 */ /* 0x000fc40000410000 */
[----:B------:R-:W-:Y:S01]  /*6290*/  FFMA.FTZ R104, R147, -R150, R146 ;  /* 0x8000009693687223 */ /* 0x000fe20000010092 */
[----:B------:R0:W-:Y:S01]  /*62a0*/  @!P0 STS.128 [R97.X16+0x2e10], R4 ;  /* 0x002e100461008388 */ /* 0x0001e2000000cc00 */
[----:B------:R-:W-:Y:S02]  /*62b0*/  FADD.FTZ R179, -R179, R126 ;  /* 0x0000007eb3b37221 */ /* 0x000fe40000010100 */
[----:B------:R-:W-:Y:S02]  /*62c0*/  FMUL.FTZ R177, R140, R80 ;  /* 0x000000508cb17220 */ /* 0x000fe40000410000 */
[----:B------:R-:W-:Y:S02]  /*62d0*/  FADD.FTZ R173, R173, R124 ;  /* 0x0000007cadad7221 */ /* 0x000fe40000010000 */
[----:B------:R-:W-:Y:S02]  /*62e0*/  FFMA.FTZ R106, R143, -R150, R23 ;  /* 0x800000968f6a7223 */ /* 0x000fe40000010017 */
[----:B------:R-:W-:-:S02]  /*62f0*/  FMUL.FTZ R158, R104, R169 ;  /* 0x000000a9689e7220 */ /* 0x000fc40000410000 */
[-C--:B------:R-:W-:Y:S02]  /*6300*/  FMUL.FTZ R162, R104, R177.reuse ;  /* 0x000000b168a27220 */ /* 0x080fe40000410000 */
[CC--:B------:R-:W-:Y:S02]  /*6310*/  FMUL.FTZ R187, R145.reuse, R177.reuse ;  /* 0x000000b191bb7220 */ /* 0x0c0fe40000410000 */
[----:B------:R-:W-:Y:S02]  /*6320*/  FFMA.FTZ R158, R106, R177, -R158 ;  /* 0x000000b16a9e7223 */ /* 0x000fe4000001089e */
[C---:B0-----:R-:W-:Y:S01]  /*6330*/  FMUL.FTZ R4, R108.reuse, -R179 ;  /* 0x800000b36c047220 */ /* 0x041fe20000410000 */
[----:B------:R-:W-:Y:S01]  /*6340*/  STS [R16.X4+0x87c], R187 ;  /* 0x00087cbb10007388 */ /* 0x000fe20000004800 */
[----:B------:R-:W-:Y:S02]  /*6350*/  FMUL.FTZ R108, R108, -R173 ;  /* 0x800000ad6c6c7220 */ /* 0x000fe40000410000 */
[----:B------:R-:W-:-:S02]  /*6360*/  FMUL.FTZ R185, R145, R169 ;  /* 0x000000a991b97220 */ /* 0x000fc40000410000 */
[----:B------:R-:W-:Y:S02]  /*6370*/  FFMA.FTZ R162, R106, R169, R162 ;  /* 0x000000a96aa27223 */ /* 0x000fe400000100a2 */
[C---:B------:R-:W-:Y:S01]  /*6380*/  FFMA.FTZ R177, R110.reuse, R179, R108 ;  /* 0x000000b36eb17223 */ /* 0x040fe2000001006c */
[----:B------:R0:W-:Y:S01]  /*6390*/  STS [R16.X4+0x878], R185 ;  /* 0x000878b910007388 */ /* 0x0001e20000004800 */
[----:B------:R-:W-:Y:S02]  /*63a0*/  FFMA.FTZ R169, R110, R173, -R4 ;  /* 0x000000ad6ea97223 */ /* 0x000fe40000010804 */
[----:B------:R-:W-:Y:S02]  /*63b0*/  FADD.FTZ R177, -R148, R177 ;  /* 0x000000b194b17221 */ /* 0x000fe40000010100 */
[----:B------:R-:W-:Y:S01]  /*63c0*/  FADD.FTZ R169, R176, R169 ;  /* 0x000000a9b0a97221 */ /* 0x000fe20000010000 */
[----:B------:R-:W-:Y:S01]  /*63d0*/  IADD3 R176, R39, 0xa0, RZ ;  /* 0x000000a027b07810 */ /* 0x000fe20007ffe0ff */
[----:B------:R-:W-:-:S02]  /*63e0*/  FMUL.FTZ R5, R112, -R177 ;  /* 0x800000b170057220 */ /* 0x000fc40000410000 */
[----:B------:R-:W-:Y:S01]  /*63f0*/  FMUL.FTZ R112, R112, -R169 ;  /* 0x800000a970707220 */ /* 0x000fe20000410000 */
[----:B------:R-:W-:Y:S01]  /*6400*/  LEA.HI.SX32 R176, R176, R39, 0x1b ;  /* 0x00000027b0b07211 */ /* 0x000fe200078fdaff */
[----:B------:R-:W-:Y:S02]  /*6410*/  FMUL.FTZ R4, R135, R78 ;  /* 0x0000004e87047220 */ /* 0x000fe40000410000 */
[C---:B------:R-:W-:Y:S02]  /*6420*/  FFMA.FTZ R112, R114.reuse, R177, R112 ;  /* 0x000000b172707223 */ /* 0x040fe40000010070 */
[----:B------:R-:W-:Y:S02]  /*6430*/  FFMA.FTZ R6, R114, R169, -R5 ;  /* 0x000000a972067223 */ /* 0x000fe40000010805 */
[----:B------:R-:W-:Y:S02]  /*6440*/  FFMA.FTZ R108, R141, -R4, R22 ;  /* 0x800000048d6c7223 */ /* 0x000fe40000010016 */
[----:B------:R-:W-:-:S02]  /*6450*/  FMUL.FTZ R17, R163, R78 ;  /* 0x0000004ea3117220 */ /* 0x000fc40000410000 */
[----:B------:R-:W-:Y:S02]  /*6460*/  FADD.FTZ R175, -R175, R112 ;  /* 0x00000070afaf7221 */ /* 0x000fe40000010100 */
[----:B------:R-:W-:Y:S02]  /*6470*/  FFMA.FTZ R110, R139, -R4, R144 ;  /* 0x800000048b6e7223 */ /* 0x000fe40000010090 */
[----:B------:R-:W-:Y:S02]  /*6480*/  FADD.FTZ R181, R181, R6 ;  /* 0x00000006b5b57221 */ /* 0x000fe40000010000 */
        /* <DEDUP_REMOVED lines=8> */
[C---:B0-----:R-:W-:Y:S01]  /*6510*/  FFMA.FTZ R185, R118.reuse, R175, R116 ;  /* 0x000000af76b97223 */ /* 0x041fe20000010074 */
[----:B------:R0:W-:Y:S01]  /*6520*/  STS [R16.X4+0x870], R7 ;  /* 0x0008700710007388 */ /* 0x0001e20000004800 */
[----:B------:R-:W-:-:S02]  /*6530*/  FFMA.FTZ R6, R118, R181, -R6 ;  /* 0x000000b576067223 */ /* 0x000fc40000010806 */
[----:B------:R-:W-:Y:S02]  /*6540*/  FFMA.FTZ R112, R137, -R114, R159 ;  /* 0x8000007289707223 */ /* 0x000fe4000001009f */
[----:B------:R-:W-:Y:S01]  /*6550*/  FADD.FTZ R185, -R182, R185 ;  /* 0x000000b9b6b97221 */ /* 0x000fe20000010100 */
[----:B------:R-:W-:Y:S01]  /*6560*/  IADD3 R182, R39, 0x100, RZ ;  /* 0x0000010027b67810 */ /* 0x000fe20007ffe0ff */
[----:B------:R-:W-:Y:S02]  /*6570*/  FADD.FTZ R183, R183, R6 ;  /* 0x00000006b7b77221 */ /* 0x000fe40000010000 */
[----:B------:R-:W-:Y:S01]  /*6580*/  FFMA.FTZ R5, R110, R17, -R124 ;  /* 0x000000116e057223 */ /* 0x000fe2000001087c */
[----:B------:R-:W-:Y:S01]  /*6590*/  LEA.HI.SX32 R182, R182, R39, 0x1b ;  /* 0x00000027b6b67211 */ /* 0x000fe200078fdaff */
[----:B0-----:R-:W-:Y:S02]  /*65a0*/  FMUL.FTZ R7, R165, R76 ;  /* 0x0000004ca5077220 */ /* 0x001fe40000410000 */
[----:B------:R-:W-:-:S02]  /*65b0*/  FMUL.FTZ R187, R135, R17 ;  /* 0x0000001187bb7220 */ /* 0x000fc40000410000 */
[----:B------:R-:W-:Y:S02]  /*65c0*/  FMUL.FTZ R17, R171, R76 ;  /* 0x0000004cab117220 */ /* 0x000fe40000410000 */
[----:B------:R-:W-:Y:S01]  /*65d0*/  FFMA.FTZ R114, R133, -R114, R157 ;  /* 0x8000007285727223 */ /* 0x000fe2000001009d */
[----:B------:R0:W-:Y:S01]  /*65e0*/  STS [R16.X4+0x874], R187 ;  /* 0x000874bb10007388 */ /* 0x0001e20000004800 */
[----:B------:R-:W-:Y:S02]  /*65f0*/  FMUL.FTZ R118, R112, R7 ;  /* 0x0000000770767220 */ /* 0x000fe40000410000 */
[C---:B------:R-:W-:Y:S02]  /*6600*/  FMUL.FTZ R6, R120.reuse, -R185 ;  /* 0x800000b978067220 */ /* 0x040fe40000410000 */
[----:B------:R-:W-:Y:S02]  /*6610*/  FMUL.FTZ R120, R120, -R183 ;  /* 0x800000b778787220 */ /* 0x000fe40000410000 */
[----:B------:R-:W-:-:S02]  /*6620*/  FMUL.FTZ R116, R112, R17 ;  /* 0x0000001170747220 */ /* 0x000fc40000410000 */
[-C--:B------:R-:W-:Y:S02]  /*6630*/  FMUL.FTZ R189, R129, R17.reuse ;  /* 0x0000001181bd7220 */ /* 0x080fe40000410000 */
[----:B------:R-:W-:Y:S02]  /*6640*/  FFMA.FTZ R213, R114, R17, -R118 ;  /* 0x0000001172d57223 */ /* 0x000fe40000010876 */
[----:B------:R-:W-:Y:S01]  /*6650*/  FMUL.FTZ R126, R101, R74 ;  /* 0x0000004a657e7220 */ /* 0x000fe20000410000 */
[----:B------:R-:W-:Y:S01]  /*6660*/  STS [R16.X4+0x86c], R189 ;  /* 0x00086cbd10007388 */ /* 0x000fe20000004800 */
[----:B------:R-:W-:Y:S02]  /*6670*/  FFMA.FTZ R17, R122, R185, R120 ;  /* 0x000000b97a117223 */ /* 0x000fe40000010078 */
[-C--:B0-----:R-:W-:Y:S02]  /*6680*/  FMUL.FTZ R187, R129, R7.reuse ;  /* 0x0000000781bb7220 */ /* 0x081fe40000410000 */
[----:B------:R-:W-:-:S02]  /*6690*/  FFMA.FTZ R211, R114, R7, R116 ;  /* 0x0000000772d37223 */ /* 0x000fc40000010074 */
[----:B------:R-:W-:Y:S01]  /*66a0*/  FMUL.FTZ R120, R121, R66 ;  /* 0x0000004279787220 */ /* 0x000fe20000410000 */
[----:B------:R0:W-:Y:S01]  /*66b0*/  STS [R16.X4+0x868], R187 ;  /* 0x000868bb10007388 */ /* 0x0001e20000004800 */
[----:B------:R-:W-:Y:S02]  /*66c0*/  FFMA.FTZ R124, R127, -R126, R153 ;  /* 0x8000007e7f7c7223 */ /* 0x000fe40000010099 */
[----:B------:R-:W-:Y:S02]  /*66d0*/  FMUL.FTZ R191, R179, R74 ;  /* 0x0000004ab3bf7220 */ /* 0x000fe40000410000 */
[----:B------:R-:W-:Y:S02]  /*66e0*/  FFMA.FTZ R7, R122, R183, -R6 ;  /* 0x000000b77a077223 */ /* 0x000fe40000010806 */
[----:B------:R-:W-:Y:S02]  /*66f0*/  FADD.FTZ R160, -R160, R17 ;  /* 0x00000011a0a07221 */ /* 0x000fe40000010100 */
[----:B------:R-:W-:-:S02]  /*6700*/  FMUL.FTZ R122, R119, R68 ;  /* 0x00000044777a7220 */ /* 0x000fc40000410000 */
[----:B------:R-:W-:Y:S02]  /*6710*/  FFMA.FTZ R116, R125, -R120, R130 ;  /* 0x800000787d747223 */ /* 0x000fe40000010082 */
[----:B0-----:R-:W-:Y:S02]  /*6720*/  FMUL.FTZ R187, R173, R74 ;  /* 0x0000004aadbb7220 */ /* 0x001fe40000410000 */
[----:B------:R-:W-:Y:S02]  /*6730*/  FFMA.FTZ R126, R131, -R126, R155 ;  /* 0x8000007e837e7223 */ /* 0x000fe4000001009b */
[----:B------:R-:W-:Y:S02]  /*6740*/  FMUL.FTZ R6, R124, R191 ;  /* 0x000000bf7c067220 */ /* 0x000fe40000410000 */
[----:B------:R-:W-:Y:S02]  /*6750*/  FADD.FTZ R152, R152, R7 ;  /* 0x0000000798987221 */ /* 0x000fe40000010000 */
[----:B------:R-:W-:-:S02]  /*6760*/  FFMA.FTZ R120, R123, -R120, R128 ;  /* 0x800000787b787223 */ /* 0x000fc40000010080 */
[----:B------:R-:W-:Y:S02]  /*6770*/  FMUL.FTZ R17, R160, R66 ;  /* 0x00000042a0117220 */ /* 0x000fe40000410000 */
[-C--:B------:R-:W-:Y:S02]  /*6780*/  FFMA.FTZ R118, R115, -R122.reuse, R132 ;  /* 0x8000007a73767223 */ /* 0x080fe40000010084 */
[----:B------:R-:W-:Y:S02]  /*6790*/  FFMA.FTZ R207, R126, R187, R6 ;  /* 0x000000bb7ecf7223 */ /* 0x000fe40000010006 */
[----:B------:R-:W-:Y:S02]  /*67a0*/  FFMA.FTZ R122, R117, -R122, R134 ;  /* 0x8000007a757a7223 */ /* 0x000fe40000010086 */
[----:B------:R-:W-:Y:S02]  /*67b0*/  FMUL.FTZ R189, R185, R68 ;  /* 0x00000044b9bd7220 */ /* 0x000fe40000410000 */
[----:B------:R-:W-:-:S02]  /*67c0*/  FMUL.FTZ R7, R152, R66 ;  /* 0x0000004298077220 */ /* 0x000fc40000410000 */
[----:B------:R-:W-:Y:S02]  /*67d0*/  FMUL.FTZ R6, R120, R17 ;  /* 0x0000001178067220 */ /* 0x000fe40000410000 */
[-C--:B------:R-:W-:Y:S02]  /*67e0*/  FMUL.FTZ R150, R124, R187.reuse ;  /* 0x000000bb7c967220 */ /* 0x080fe40000410000 */
[----:B------:R-:W-:Y:S02]  /*67f0*/  FMUL.FTZ R193, R101, R187 ;  /* 0x000000bb65c17220 */ /* 0x000fe40000410000 */
[----:B------:R-:W-:Y:S02]  /*6800*/  FMUL.FTZ R187, R183, R68 ;  /* 0x00000044b7bb7220 */ /* 0x000fe40000410000 */
[----:B------:R-:W-:Y:S01]  /*6810*/  FMUL.FTZ R148, R122, R189 ;  /* 0x000000bd7a947220 */ /* 0x000fe20000410000 */
[----:B------:R0:W-:Y:S01]  /*6820*/  STS [R16.X4+0x860], R193 ;  /* 0x000860c110007388 */ /* 0x0001e20000004800 */
[----:B------:R-:W-:-:S02]  /*6830*/  FFMA.FTZ R6, R116, R7, R6 ;  /* 0x0000000774067223 */ /* 0x000fc40000010006 */
[----:B------:R-:W-:Y:S02]  /*6840*/  FMUL.FTZ R156, R107, R72 ;  /* 0x000000486b9c7220 */ /* 0x000fe40000410000 */
[-C--:B------:R-:W-:Y:S02]  /*6850*/  FFMA.FTZ R209, R126, R191.reuse, -R150 ;  /* 0x000000bf7ed17223 */ /* 0x080fe40000010896 */
[----:B------:R-:W-:Y:S02]  /*6860*/  FMUL.FTZ R195, R101, R191 ;  /* 0x000000bf65c37220 */ /* 0x000fe40000410000 */
[----:B------:R-:W-:Y:S02]  /*6870*/  FFMA.FTZ R191, R118, R187, R148 ;  /* 0x000000bb76bf7223 */ /* 0x000fe40000010094 */
[----:B------:R-:W-:Y:S01]  /*6880*/  FADD.FTZ R6, RZ, R6 ;  /* 0x00000006ff067221 */ /* 0x000fe20000010000 */
[----:B------:R1:W-:Y:S01]  /*6890*/  STS [R16.X4+0x864], R195 ;  /* 0x000864c310007388 */ /* 0x0003e20000004800 */
[----:B------:R-:W-:-:S02]  /*68a0*/  FFMA.FTZ R154, R103, -R156, R138 ;  /* 0x8000009c679a7223 */ /* 0x000fc4000001008a */
[----:B------:R-:W-:Y:S02]  /*68b0*/  FMUL.FTZ R197, R177, R72 ;  /* 0x00000048b1c57220 */ /* 0x000fe40000410000 */
[----:B------:R-:W-:Y:S02]  /*68c0*/  FADD.FTZ R170, R6, R191 ;  /* 0x000000bf06aa7221 */ /* 0x000fe40000010000 */
[----:B------:R-:W-:Y:S02]  /*68d0*/  FFMA.FTZ R156, R105, -R156, R136 ;  /* 0x8000009c699c7223 */ /* 0x000fe40000010088 */
[----:B------:R-:W-:Y:S02]  /*68e0*/  FMUL.FTZ R191, R169, R72 ;  /* 0x00000048a9bf7220 */ /* 0x000fe40000410000 */
[----:B------:R-:W-:Y:S02]  /*68f0*/  FMUL.FTZ R6, R154, R197 ;  /* 0x000000c59a067220 */ /* 0x000fe40000410000 */
[----:B------:R-:W-:-:S02]  /*6900*/  FMUL.FTZ R150, R111, R70 ;  /* 0x000000466f967220 */ /* 0x000fc40000410000 */
[-C--:B------:R-:W-:Y:S02]  /*6910*/  FMUL.FTZ R164, R154, R191.reuse ;  /* 0x000000bf9aa47220 */ /* 0x080fe40000410000 */
[----:B------:R-:W-:Y:S02]  /*6920*/  FFMA.FTZ R199, R156, R191, R6 ;  /* 0x000000bf9cc77223 */ /* 0x000fe40000010006 */
[----:B------:R-:W-:Y:S02]  /*6930*/  FMUL.FTZ R6, R120, R7 ;  /* 0x0000000778067220 */ /* 0x000fe40000410000 */
[-C--:B------:R-:W-:Y:S02]  /*6940*/  FFMA.FTZ R148, R109, -R150.reuse, R151 ;  /* 0x800000966d947223 */ /* 0x080fe40000010097 */
[----:B------:R-:W-:Y:S02]  /*6950*/  FFMA.FTZ R201, R156, R197, -R164 ;  /* 0x000000c59cc97223 */ /* 0x000fe400000108a4 */
[----:B------:R-:W-:-:S02]  /*6960*/  FFMA.FTZ R150, R113, -R150, R149 ;  /* 0x8000009671967223 */ /* 0x000fc40000010095 */
[----:B------:R-:W-:Y:S02]  /*6970*/  FMUL.FTZ R164, R122, R187 ;  /* 0x000000bb7aa47220 */ /* 0x000fe40000410000 */
[----:B------:R-:W-:Y:S02]  /*6980*/  FFMA.FTZ R6, R116, R17, -R6 ;  /* 0x0000001174067223 */ /* 0x000fe40000010806 */
[-C--:B0-----:R-:W-:Y:S02]  /*6990*/  FMUL.FTZ R193, R181, R70.reuse ;  /* 0x00000046b5c17220 */ /* 0x081fe40000410000 */
[----:B------:R-:W-:Y:S02]  /*69a0*/  FMUL.FTZ R203, R107, R191 ;  /* 0x000000bf6bcb7220 */ /* 0x000fe40000410000 */
[----:B-1----:R-:W-:Y:S02]  /*69b0*/  FMUL.FTZ R195, R175, R70 ;  /* 0x00000046afc37220 */ /* 0x002fe40000410000 */
[----:B------:R-:W-:Y:S01]  /*69c0*/  FFMA.FTZ R191, R118, R189, -R164 ;  /* 0x000000bd76bf7223 */ /* 0x000fe200000108a4 */
[----:B------:R-:W-:Y:S01]  /*69d0*/  STS [R16.X4+0x858], R203 ;  /* 0x000858cb10007388 */ /* 0x000fe20000004800 */
[----:B------:R-:W-:-:S02]  /*69e0*/  FADD.FTZ R6, RZ, R6 ;  /* 0x00000006ff067221 */ /* 0x000fc40000010000 */
[C---:B------:R-:W-:Y:S02]  /*69f0*/  FMUL.FTZ R172, R150.reuse, R193 ;  /* 0x000000c196ac7220 */ /* 0x040fe40000410000 */
[----:B------:R-:W-:Y:S02]  /*6a00*/  FMUL.FTZ R164, R150, R195 ;  /* 0x000000c396a47220 */ /* 0x000fe40000410000 */
[----:B------:R-:W-:Y:S02]  /*6a10*/  FMUL.FTZ R205, R107, R197 ;  /* 0x000000c56bcd7220 */ /* 0x000fe40000410000 */
[----:B------:R-:W-:Y:S02]  /*6a20*/  FADD.FTZ R6, R6, R191 ;  /* 0x000000bf06067221 */ /* 0x000fe40000010000 */
[C---:B------:R-:W-:Y:S01]  /*6a30*/  FFMA.FTZ R197, R148.reuse, R195, -R172 ;  /* 0x000000c394c57223 */ /* 0x040fe200000108ac */
[----:B------:R-:W-:Y:S01]  /*6a40*/  STS [R16.X4+0x85c], R205 ;  /* 0x00085ccd10007388 */ /* 0x000fe20000004800 */
[-C--:B------:R-:W-:Y:S01]  /*6a50*/  FFMA.FTZ R191, R148, R193.reuse, R164 ;  /* 0x000000c194bf7223 */ /* 0x080fe200000100a4 */
[C---:B------:R-:W-:Y:S01]  /*6a60*/  IADD3 R164, R39.reuse, 0x20, RZ ;  /* 0x0000002027a47810 */ /* 0x040fe20007ffe0ff */
[----:B------:R-:W-:Y:S01]  /*6a70*/  FADD.FTZ R6, R6, R197 ;  /* 0x000000c506067221 */ /* 0x000fe20000010000 */
[----:B------:R-:W-:Y:S01]  /*6a80*/  IADD3 R172, R39, 0x60, RZ ;  /* 0x0000006027ac7810 */ /* 0x000fe20007ffe0ff */
[C---:B------:R-:W-:Y:S01]  /*6a90*/  FMUL.FTZ R193, R111.reuse, R193 ;  /* 0x000000c16fc17220 */ /* 0x040fe20000410000 */
[----:B------:R-:W-:Y:S01]  /*6aa0*/  LEA.HI.SX32 R164, R164, R39, 0x1b ;  /* 0x00000027a4a47211 */ /* 0x000fe200078fdaff */
[----:B------:R-:W-:Y:S01]  /*6ab0*/  FMUL.FTZ R195, R111, R195 ;  /* 0x000000c36fc37220 */ /* 0x000fe20000410000 */
[----:B------:R-:W-:Y:S01]  /*6ac0*/  LEA.HI.SX32 R172, R172, R39, 0x1b ;  /* 0x00000027acac7211 */ /* 0x000fe200078fdaff */
[C---:B------:R-:W-:Y:S01]  /*6ad0*/  FMUL.FTZ R187, R119.reuse, R187 ;  /* 0x000000bb77bb7220 */ /* 0x040fe20000410000 */
[----:B------:R-:W-:Y:S01]  /*6ae0*/  STS [R16.X4+0x850], R193 ;  /* 0x000850c110007388 */ /* 0x000fe20000004800 */
[----:B------:R-:W-:-:S02]  /*6af0*/  FMUL.FTZ R189, R119, R189 ;  /* 0x000000bd77bd7220 */ /* 0x000fc40000410000 */
[C---:B------:R-:W-:Y:S01]  /*6b00*/  FMUL.FTZ R7, R121.reuse, R7 ;  /* 0x0000000779077220 */ /* 0x040fe20000410000 */
[----:B------:R-:W-:Y:S01]  /*6b10*/  STS [R16.X4+0x854], R195 ;  /* 0x000854c310007388 */ /* 0x000fe20000004800 */
[----:B------:R-:W-:Y:S02]  /*6b20*/  FMUL.FTZ R17, R121, R17 ;  /* 0x0000001179117220 */ /* 0x000fe40000410000 */
[----:B------:R-:W-:Y:S01]  /*6b30*/  FADD.FTZ R170, R170, R191 ;  /* 0x000000bfaaaa7221 */ /* 0x000fe20000010000 */
[----:B------:R-:W-:Y:S01]  /*6b40*/  STS [R16.X4+0x848], R187 ;  /* 0x000848bb10007388 */ /* 0x000fe20000004800 */
[----:B------:R-:W-:Y:S01]  /*6b50*/  FADD.FTZ R6, R6, R201 ;  /* 0x000000c906067221 */ /* 0x000fe20000010000 */
[----:B------:R-:W-:Y:S01]  /*6b60*/  LEA.HI.SX32 R191, R194, R39, 0x1b ;  /* 0x00000027c2bf7211 */ /* 0x000fe200078fdaff */
[----:B------:R-:W-:Y:S01]  /*6b70*/  FADD.FTZ R170, R170, R199 ;  /* 0x000000c7aaaa7221 */ /* 0x000fe20000010000 */
[----:B------:R-:W-:Y:S01]  /*6b80*/  STS [R16.X4+0x84c], R189 ;  /* 0x00084cbd10007388 */ /* 0x000fe20000004800 */
[----:B------:R-:W-:-:S02]  /*6b90*/  FADD.FTZ R6, R6, R209 ;  /* 0x000000d106067221 */ /* 0x000fc40000010000 */
[----:B------:R-:W-:Y:S01]  /*6ba0*/  FADD.FTZ R170, R170, R207 ;  /* 0x000000cfaaaa7221 */ /* 0x000fe20000010000 */
[----:B------:R0:W-:Y:S01]  /*6bb0*/  STS [R16.X4+0x840], R7 ;  /* 0x0008400710007388 */ /* 0x0001e20000004800 */
[----:B------:R-:W-:Y:S02]  /*6bc0*/  FADD.FTZ R6, R6, R213 ;  /* 0x000000d506067221 */ /* 0x000fe40000010000 */
        /* <DEDUP_REMOVED lines=8> */
[----:B------:R-:W-:Y:S01]  /*6c50*/  FFMA.FTZ R5, -R89, R128, -RZ ;  /* 0x0000008059057223 */ /* 0x000fe200000109ff */
[----:B------:R-:W-:Y:S01]  /*6c60*/  IADD3 R6, R39, 0x1a0, RZ ;  /* 0x000001a027067810 */ /* 0x000fe20007ffe0ff */
[----:B0-----:R-:W-:Y:S01]  /*6c70*/  FFMA.FTZ R7, -R91, R134, -RZ ;  /* 0x000000865b077223 */ /* 0x001fe200000109ff */
[-C--:B------:R-:W-:Y:S01]  /*6c80*/  LEA R128, R55, -R39.reuse, 0x1 ;  /* 0x8000002737807211 */ /* 0x080fe200078e08ff */
[----:B-1----:R-:W-:Y:S01]  /*6c90*/  FMUL.FTZ R17, R89, R130 ;  /* 0x0000008259117220 */ /* 0x002fe20000410000 */
[----:B------:R-:W-:Y:S01]  /*6ca0*/  LEA.HI.SX32 R170, R170, R39, 0x1b ;  /* 0x00000027aaaa7211 */ /* 0x000fe200078fdaff */
[----:B------:R-:W-:Y:S01]  /*6cb0*/  FFMA.FTZ R149, -R92, R149, -RZ ;  /* 0x000000955c957223 */ /* 0x000fe200000109ff */
[-C--:B------:R-:W-:Y:S01]  /*6cc0*/  LEA.HI.SX32 R187, R4, R39.reuse, 0x1b ;  /* 0x0000002704bb7211 */ /* 0x080fe200078fdaff */
[----:B------:R-:W-:Y:S01]  /*6cd0*/  FADD.FTZ R162, R211, R162 ;  /* 0x000000a2d3a27221 */ /* 0x000fe20000010000 */
[----:B------:R-:W-:Y:S01]  /*6ce0*/  LEA.HI.SX32 R189, R6, R39, 0x1b ;  /* 0x0000002706bd7211 */ /* 0x000fe200078fdaff */
[----:B------:R-:W-:Y:S01]  /*6cf0*/  FMUL.FTZ R225, R91, R132 ;  /* 0x000000845be17220 */ /* 0x000fe20000410000 */
[----:B------:R-:W-:Y:S01]  /*6d00*/  ISETP.GE.AND P1, PT, R128, 0x1, PT ;  /* 0x000000018000780c */ /* 0x000fe20003f26270 */
[----:B------:R-:W-:Y:S01]  /*6d10*/  FMUL.FTZ R151, R92, R151 ;  /* 0x000000975c977220 */ /* 0x000fe20000410000 */
[----:B------:R-:W-:Y:S01]  /*6d20*/  ISETP.GE.AND P0, PT, R128, 0x21, PT ;  /* 0x000000218000780c */ /* 0x000fe20003f06270 */
[----:B------:R-:W-:-:S02]  /*6d30*/  FMUL.FTZ R227, R93, R136 ;  /* 0x000000885de37220 */ /* 0x000fc40000410000 */
[C---:B------:R-:W-:Y:S02]  /*6d40*/  FMUL.FTZ R155, R94.reuse, R155 ;  /* 0x0000009b5e9b7220 */ /* 0x040fe40000410000 */
[----:B------:R-:W-:Y:S02]  /*6d50*/  FFMA.FTZ R153, -R94, R153, -RZ ;  /* 0x000000995e997223 */ /* 0x000fe400000109ff */
[C---:B------:R-:W-:Y:S01]  /*6d60*/  FMUL.FTZ R157, R100.reuse, R157 ;  /* 0x0000009d649d7220 */ /* 0x040fe20000410000 */
[----:B------:R-:W0:Y:S01]  /*6d70*/  LDS R223, [R192.X4+0x840] ;  /* 0x00084000c0df7984 */ /* 0x000e220000004800 */
[----:B------:R-:W-:Y:S02]  /*6d80*/  FFMA.FTZ R159, -R100, R159, -RZ ;  /* 0x0000009f649f7223 */ /* 0x000fe400000109ff */
[----:B------:R-:W-:Y:S01]  /*6d90*/  FMUL.FTZ R23, R98, R23 ;  /* 0x0000001762177220 */ /* 0x000fe20000410000 */
        /* <DEDUP_REMOVED lines=24> */
[----:B-----5:R-:W-:-:S03]  /*6f20*/  FMUL.FTZ R149, R99, R144 ;  /* 0x0000009063957220 */ /* 0x020fc60000410000 */
        /* <DEDUP_REMOVED lines=17> */
[C---:B------:R-:W-:Y:S01]  /*7040*/  IMAD R7, R37.reuse, c[0x0][0x2a4], R4 ;  /* 0x0000a90025077a24 */ /* 0x040fe200078e0204 */
[----:B------:R-:W-:Y:S01]  /*7050*/  ULDC.64 UR8, c[0x0][0x2b8] ;  /* 0x0000ae0000087ab9 */ /* 0x000fe20000000a00 */
[----:B------:R-:W-:Y:S01]  /*7060*/  IMAD.WIDE.U32 R16, R37, c[0x0][0x2a0], RZ ;  /* 0x0000a80025107a25 */ /* 0x000fe200078e00ff */
[----:B------:R-:W-:Y:S01]  /*7070*/  USHF.R.U32.HI UR6, URZ, 0x1, UR7 ;  /* 0x000000013f067899 */ /* 0x000fe20008011607 */
[----:B------:R-:W-:Y:S01]  /*7080*/  LEA R22, R167, 0xfffffe00, 0x9 ;  /* 0xfffffe00a7167811 */ /* 0x000fe200078e48ff */
[----:B------:R-:W-:Y:S01]  /*7090*/  USHF.R.U32.HI UR7, URZ, 0x1, UR9 ;  /* 0x000000013f077899 */ /* 0x000fe20008011609 */
[----:B------:R-:W-:Y:S01]  /*70a0*/  IMAD.WIDE.U32 R4, R37, c[0x0][0x2c0], RZ ;  /* 0x0000b00025047a25 */ /* 0x000fe200078e00ff */
[----:B------:R-:W-:Y:S01]  /*70b0*/  IADD3 R17, R17, R7, RZ ;  /* 0x0000000711117210 */ /* 0x000fe20007ffe0ff */
[----:B------:R-:W-:-:S02]  /*70c0*/  USHF.R.U64 UR4, UR8, 0x1, UR9 ;  /* 0x0000000108047899 */ /* 0x000fc40008001209 */
[----:B------:R-:W-:Y:S01]  /*70d0*/  IMAD R23, R37, c[0x0][0x2c4], R6 ;  /* 0x0000b10025177a24 */ /* 0x000fe200078e0206 */
[C---:B------:R-:W-:Y:S01]  /*70e0*/  IADD3 R6, P1, R22.reuse, R39, RZ ;  /* 0x0000002716067210 */ /* 0x040fe20007f3e0ff */
[C---:B------:R-:W-:Y:S02]  /*70f0*/  IMAD R151, R35.reuse, UR7, RZ ;  /* 0x0000000723977c24 */ /* 0x040fe4000f8e02ff */
[----:B------:R-:W-:Y:S01]  /*7100*/  IMAD.WIDE.U32 R16, R35, UR5, R16 ;  /* 0x0000000523107c25 */ /* 0x000fe2000f8e0010 */
[----:B------:R-:W-:Y:S02]  /*7110*/  IADD3 R5, R5, R23, RZ ;  /* 0x0000001705057210 */ /* 0x000fe40007ffe0ff */
[----:B------:R-:W-:Y:S01]  /*7120*/  LEA.HI.X.SX32 R7, R22, RZ, 0x1, P1 ;  /* 0x000000ff16077211 */ /* 0x000fe200008f0eff */
[----:B------:R-:W-:Y:S02]  /*7130*/  IMAD R23, R35, UR6, RZ ;  /* 0x0000000623177c24 */ /* 0x000fe4000f8e02ff */
[----:B------:R-:W-:-:S02]  /*7140*/  IMAD R151, R34, UR4, R151 ;  /* 0x0000000422977c24 */ /* 0x000fc4000f8e0297 */
[----:B------:R-:W-:Y:S02]  /*7150*/  IMAD R153, R34, UR5, R23 ;  /* 0x0000000522997c24 */ /* 0x000fe4000f8e0217 */
[----:B------:R-:W-:-:S03]  /*7160*/  IMAD.WIDE.U32 R22, R35, UR4, R4 ;  /* 0x0000000423167c25 */ /* 0x000fc6000f8e0004 */
[----:B------:R-:W-:Y:S01]  /*7170*/  IADD3 R153, R17, R153, RZ ;  /* 0x0000009911997210 */ /* 0x000fe20007ffe0ff */
[C---:B------:R-:W-:Y:S01]  /*7180*/  IMAD R130, R102.reuse, c[0x0][0x2b0], RZ ;  /* 0x0000ac0066827a24 */ /* 0x040fe200078e02ff */
[----:B------:R-:W-:Y:S01]  /*7190*/  IADD3 R17, R23, R151, RZ ;  /* 0x0000009717117210 */ /* 0x000fe20007ffe0ff */
[----:B------:R-:W-:Y:S01]  /*71a0*/  IMAD R102, R102, c[0x0][0x2d0], RZ ;  /* 0x0000b40066667a24 */ /* 0x000fe200078e02ff */
[----:B------:R-:W-:Y:S01]  /*71b0*/  LEA R151, P1, R16, c[0x0][0x318], 0x3 ;  /* 0x0000c60010977a11 */ /* 0x000fe200078218ff */
[C---:B------:R-:W-:Y:S01]  /*71c0*/  IMAD R155, R97.reuse, c[0x0][0x2b4], R130 ;  /* 0x0000ad00619b7a24 */ /* 0x040fe200078e0282 */
[----:B------:R-:W-:Y:S01]  /*71d0*/  LEA R23, P2, R22, c[0x0][0x320], 0x3 ;  /* 0x0000c80016177a11 */ /* 0x000fe200078418ff */
[----:B------:R-:W-:Y:S01]  /*71e0*/  IMAD.WIDE.U32 R4, R97, c[0x0][0x2b0], R6 ;  /* 0x0000ac0061047a25 */ /* 0x000fe200078e0006 */
[----:B------:R-:W-:-:S03]  /*71f0*/  LEA.HI.X R130, R16, c[0x0][0x31c], R153, 0x3, P1 ;  /* 0x0000c70010827a11 */ /* 0x000fc600008f1c99 */
[C---:B------:R-:W-:Y:S01]  /*7200*/  IMAD R157, R97.reuse, c[0x0][0x2d4], R102 ;  /* 0x0000b500619d7a24 */ /* 0x040fe200078e0266 */
[----:B------:R-:W-:Y:S01]  /*7210*/  LEA.HI.X R102, R22, c[0x0][0x324], R17, 0x3, P2 ;  /* 0x0000c90016667a11 */ /* 0x000fe200010f1c11 */
[----:B------:R-:W-:Y:S01]  /*7220*/  IMAD.WIDE.U32 R6, R97, c[0x0][0x2d0], R6 ;  /* 0x0000b40061067a25 */ /* 0x000fe200078e0006 */
[----:B------:R-:W-:Y:S02]  /*7230*/  IADD3 R17, R5, R155, RZ ;  /* 0x0000009b05117210 */ /* 0x000fe40007ffe0ff */
[----:B------:R-:W-:Y:S02]  /*7240*/  LEA R16, P1, R4, R151, 0x2 ;  /* 0x0000009704107211 */ /* 0x000fe400078210ff */
[----:B------:R-:W-:Y:S02]  /*7250*/  IADD3 R5, R7, R157, RZ ;  /* 0x0000009d07057210 */ /* 0x000fe40007ffe0ff */
[----:B------:R-:W-:Y:S02]  /*7260*/  LEA R22, P2, R6, R23, 0x2 ;  /* 0x0000001706167211 */ /* 0x000fe400078410ff */
[----:B------:R-:W-:-:S02]  /*7270*/  LEA.HI.X R17, R4, R130, R17, 0x2, P1 ;  /* 0x0000008204117211 */ /* 0x000fc400008f1411 */
[----:B------:R-:W-:-:S03]  /*7280*/  LEA.HI.X R23, R6, R102, R5, 0x2, P2 ;  /* 0x0000006606177211 */ /* 0x000fc600010f1405 */
[----:B------:R1:W-:Y:S04]  /*7290*/  RED.E.ADD.F32.FTZ.RN.STRONG.GPU [R16.64], R223 ;  /* 0x000000df1000798e */ /* 0x0003e8000c10e78a */
[----:B0-----:R1:W-:Y:S02]  /*72a0*/  RED.E.ADD.F32.FTZ.RN.STRONG.GPU [R22.64], R149 ;  /* 0x000000951600798e */ /* 0x0013e4000c10e78a */
.L_x_11957:
[----:B01-34-:R-:W-:Y:S05]  /*72b0*/  BSYNC B0 ;  /* 0x0000000000007941 */ /* 0x01bfea0003800000 */
.L_x_11956:
[----:B------:R0:W1:Y:S01]  /*72c0*/  LDS R5, [R164.X4+0x1100] ;  /* 0x00110000a4057984 */ /* 0x0000620000004800 */
[----:B------:R-:W-:Y:S01]  /*72d0*/  BSSY B0, `(.L_x_11958) ;  /* 0x0000004000007945 */ /* 0x000fe20003800000 */
[----:B------:R-:W-:Y:S05]  /*72e0*/  @!P0 BRA `(.L_x_11959) ;  /* 0x0000002000008947 */ /* 0x000fea0003800000 */
[----:B------:R2:W-:Y:S04]  /*72f0*/  RED.E.ADD.F32.FTZ.RN.STRONG.GPU [R18.64+-0x780], R221 ;  /* 0xfff880dd1200798e */ /* 0x0005e8000c10e78a */
[----:B-1----:R2:W-:Y:S02]  /*7300*/  RED.E.ADD.F32.FTZ.RN.STRONG.GPU [R20.64+-0x780], R5 ;  /* 0xfff880051400798e */ /* 0x0025e4000c10e78a */
.L_x_11959:
[----:B------:R-:W-:Y:S05]  /*7310*/  BSYNC B0 ;  /* 0x0000000000007941 */ /* 0x000fea0003800000 */
.L_x_11958:
        /* <DEDUP_REMOVED lines=12> */
.L_x_11961:
[----:B-1----:R-:W-:Y:S05]  /*73e0*/  BSYNC B0 ;  /* 0x0000000000007941 */ /* 0x002fea0003800000 */
.L_x_11960:
[----:B--2---:R1:W2:Y:S01]  /*73f0*/  LDS R5, [R172.X4+0x1200] ;  /* 0x00120000ac057984 */ /* 0x0042a20000004800 */
[----:B------:R-:W-:Y:S01]  /*7400*/  BSSY B0, `(.L_x_11962) ;  /* 0x0000004000007945 */ /* 0x000fe20003800000 */
[----:B------:R-:W-:Y:S05]  /*7410*/  @!P0 BRA `(.L_x_11963) ;  /* 0x0000002000008947 */ /* 0x000fea0003800000 */
[----:B------:R3:W-:Y:S04]  /*7420*/  RED.E.ADD.F32.FTZ.RN.STRONG.GPU [R18.64+-0x680], R217 ;  /* 0xfff980d91200798e */ /* 0x0007e8000c10e78a */
[----:B--2---:R3:W-:Y:S02]  /*7430*/  RED.E.ADD.F32.FTZ.RN.STRONG.GPU [R20.64+-0x680], R5 ;  /* 0xfff980051400798e */ /* 0x0047e4000c10e78a */
.L_x_11963:
[----:B------:R-:W-:Y:S05]  /*7440*/  BSYNC B0 ;  /* 0x0000000000007941 */ /* 0x000fea0003800000 */
.L_x_11962:
[----:B--23--:R2:W3:Y:S01]  /*7450*/  LDS R5, [R174.X4+0x1280] ;  /* 0x00128000ae057984 */ /* 0x00c4e20000004800 */
[----:B------:R-:W-:Y:S01]  /*7460*/  BSSY B0, `(.L_x_11964) ;  /* 0x0000004000007945 */ /* 0x000fe20003800000 */
[----:B------:R-:W-:Y:S05]  /*7470*/  @!P1 BRA `(.L_x_11965) ;  /* 0x0000002000009947 */ /* 0x000fea0003800000 */
[----:B------:R4:W-:Y:S04]  /*7480*/  RED.E.ADD.F32.FTZ.RN.STRONG.GPU [R18.64+-0x600], R215 ;  /* 0xfffa00d71200798e */ /* 0x0009e8000c10e78a */
[----:B---3--:R4:W-:Y:S02]  /*7490*/  RED.E.ADD.F32.FTZ.RN.STRONG.GPU [R20.64+-0x600], R5 ;  /* 0xfffa00051400798e */ /* 0x0089e4000c10e78a */
.L_x_11965:
[----:B------:R-:W-:Y:S05]  /*74a0*/  BSYNC B0 ;  /* 0x0000000000007941 */ /* 0x000fea0003800000 */
.L_x_11964:
[----:B---34-:R3:W4:Y:S01]  /*74b0*/  LDS R5, [R176.X4+0x1300] ;  /* 0x00130000b0057984 */ /* 0x0187220000004800 */
[----:B------:R-:W-:Y:S01]  /*74c0*/  BSSY B0, `(.L_x_11966) ;  /* 0x0000004000007945 */ /* 0x000fe20003800000 */
[----:B------:R-:W-:Y:S05]  /*74d0*/  @!P2 BRA `(.L_x_11967) ;  /* 0x000000200000a947 */ /* 0x000fea0003800000 */
[----:B------:R0:W-:Y:S04]  /*74e0*/  RED.E.ADD.F32.FTZ.RN.STRONG.GPU [R18.64+-0x580], R213 ;  /* 0xfffa80d51200798e */ /* 0x0001e8000c10e78a */
[----:B----4-:R0:W-:Y:S02]  /*74f0*/  RED.E.ADD.F32.FTZ.RN.STRONG.GPU [R20.64+-0x580], R5 ;  /* 0xfffa80051400798e */ /* 0x0101e4000c10e78a */
.L_x_11967:
[----:B------:R-:W-:Y:S05]  /*7500*/  BSYNC B0 ;  /* 0x0000000000007941 */ /* 0x000fea0003800000 */
.L_x_11966:
[----:B0---4-:R0:W4:Y:S01]  /*7510*/  LDS R5, [R178.X4+0x1380] ;  /* 0x00138000b2057984 */ /* 0x0111220000004800 */
[----:B------:R-:W-:Y:S01]  /*7520*/  BSSY B0, `(.L_x_11968) ;  /* 0x0000004000007945 */ /* 0x000fe20003800000 */
[----:B------:R-:W-:Y:S05]  /*7530*/  @!P3 BRA `(.L_x_11969) ;  /* 0x000000200000b947 */ /* 0x000fea0003800000 */
[----:B------:R0:W-:Y:S04]  /*7540*/  RED.E.ADD.F32.FTZ.RN.STRONG.GPU [R18.64+-0x500], R211 ;  /* 0xfffb00d31200798e */ /* 0x0001e8000c10e78a */
[----:B----4-:R0:W-:Y:S02]  /*7550*/  RED.E.ADD.F32.FTZ.RN.STRONG.GPU [R20.64+-0x500], R5 ;  /* 0xfffb00051400798e */ /* 0x0101e4000c10e78a */
.L_x_11969:
[----:B------:R-:W-:Y:S05]  /*7560*/  BSYNC B0 ;  /* 0x0000000000007941 */ /* 0x000fea0003800000 */
.L_x_11968:
[----:B0---4-:R0:W4:Y:S01]  /*7570*/  LDS R5, [R180.X4+0x1400] ;  /* 0x00140000b4057984 */ /* 0x0111220000004800 */
[----:B------:R-:W-:Y:S01]  /*7580*/  BSSY B0, `(.L_x_11970) ;  /* 0x0000004000007945 */ /* 0x000fe20003800000 */
[----:B------:R-:W-:Y:S05]  /*7590*/  @!P4 BRA `(.L_x_11971) ;  /* 0x000000200000c947 */ /* 0x000fea0003800000 */
[----:B------:R0:W-:Y:S04]  /*75a0*/  RED.E.ADD.F32.FTZ.RN.STRONG.GPU [R18.64+-0x480], R209 ;  /* 0xfffb80d11200798e */ /* 0x0001e8000c10e78a */
[----:B----4-:R0:W-:Y:S02]  /*75b0*/  RED.E.ADD.F32.FTZ.RN.STRONG.GPU [R20.64+-0x480], R5 ;  /* 0xfffb80051400798e */ /* 0x0101e4000c10e78a */
.L_x_11971:
[----:B------:R-:W-:Y:S05]  /*75c0*/  BSYNC B0 ;  /* 0x0000000000007941 */ /* 0x000fea0003800000 */
.L_x_11970:
[----:B0---4-:R0:W4:Y:S01]  /*75d0*/  LDS R5, [R182.X4+0x1480] ;  /* 0x00148000b6057984 */ /* 0x0111220000004800 */
[----:B------:R-:W-:Y:S01]  /*75e0*/  BSSY B0, `(.L_x_11972) ;  /* 0x0000004000007945 */ /* 0x000fe20003800000 */
[----:B------:R-:W-:Y:S05]  /*75f0*/  @!P5 BRA `(.L_x_11973) ;  /* 0x000000200000d947 */ /* 0x000fea0003800000 */
[----:B------:R0:W-:Y:S04]  /*7600*/  RED.E.ADD.F32.FTZ.RN.STRONG.GPU [R18.64+-0x400], R207 ;  /* 0xfffc00cf1200798e */ /* 0x0001e8000c10e78a */
[----:B----4-:R0:W-:Y:S02]  /*7610*/  RED.E.ADD.F32.FTZ.RN.STRONG.GPU [R20.64+-0x400], R5 ;  /* 0xfffc00051400798e */ /* 0x0101e4000c10e78a */
.L_x_11973:
[----:B------:R-:W-:Y:S05]  /*7620*/  BSYNC B0 ;  /* 0x0000000000007941 */ /* 0x000fea0003800000 */
.L_x_11972:
        /* <DEDUP_REMOVED lines=12> */
.L_x_11975:
[----:B0-----:R-:W-:Y:S05]  /*76f0*/  BSYNC B0 ;  /* 0x0000000000007941 */ /* 0x001fea0003800000 */
.L_x_11974:
[----:B----4-:R0:W4:Y:S01]  /*7700*/  LDS R5, [R186.X4+0x1580] ;  /* 0x00158000ba057984 */ /* 0x0101220000004800 */
[----:B------:R-:W-:Y:S01]  /*7710*/  BSSY B0, `(.L_x_11976) ;  /* 0x0000004000007945 */ /* 0x000fe20003800000 */
[----:B------:R-:W-:Y:S05]  /*7720*/  @!P0 BRA `(.L_x_11977) ;  /* 0x0000002000008947 */ /* 0x000fea0003800000 */
[----:B------:R0:W-:Y:S04]  /*7730*/  RED.E.ADD.F32.FTZ.RN.STRONG.GPU [R18.64+-0x300], R203 ;  /* 0xfffd00cb1200798e */ /* 0x0001e8000c10e78a */
[----:B----4-:R0:W-:Y:S02]  /*7740*/  RED.E.ADD.F32.FTZ.RN.STRONG.GPU [R20.64+-0x300], R5 ;  /* 0xfffd00051400798e */ /* 0x0101e4000c10e78a */
.L_x_11977:
[----:B------:R-:W-:Y:S05]  /*7750*/  BSYNC B0 ;  /* 0x0000000000007941 */ /* 0x000fea0003800000 */
.L_x_11976:
[----:B------:R-:W0:Y:S01]  /*7760*/  LDS R187, [R187.X4+0x1600] ;  /* 0x00160000bbbb7984 */ /* 0x000e220000004800 */
[----:B------:R-:W-:Y:S01]  /*7770*/  BSSY B0, `(.L_x_11978) ;  /* 0x0000004000007945 */ /* 0x000fe20003800000 */
[----:B------:R-:W-:Y:S05]  /*7780*/  @!P1 BRA `(.L_x_11979) ;  /* 0x0000002000009947 */ /* 0x000fea0003800000 */
[----:B------:R1:W-:Y:S04]  /*7790*/  RED.E.ADD.F32.FTZ.RN.STRONG.GPU [R18.64+-0x280], R201 ;  /* 0xfffd80c91200798e */ /* 0x0003e8000c10e78a */
[----:B0-----:R1:W-:Y:S02]  /*77a0*/  RED.E.ADD.F32.FTZ.RN.STRONG.GPU [R20.64+-0x280], R187 ;  /* 0xfffd80bb1400798e */ /* 0x0013e4000c10e78a */
.L_x_11979:
[----:B------:R-:W-:Y:S05]  /*77b0*/  BSYNC B0 ;  /* 0x0000000000007941 */ /* 0x000fea0003800000 */
.L_x_11978:
[----:B0---4-:R0:W4:Y:S01]  /*77c0*/  LDS R5, [R188.X4+0x1680] ;  /* 0x00168000bc057984 */ /* 0x0111220000004800 */
[----:B------:R-:W-:Y:S01]  /*77d0*/  BSSY B0, `(.L_x_11980) ;  /* 0x0000004000007945 */ /* 0x000fe20003800000 */
[----:B------:R-:W-:Y:S05]  /*77e0*/  @!P2 BRA `(.L_x_11981) ;  /* 0x000000200000a947 */ /* 0x000fea0003800000 */
[----:B------:R0:W-:Y:S04]  /*77f0*/  RED.E.ADD.F32.FTZ.RN.STRONG.GPU [R18.64+-0x200], R199 ;  /* 0xfffe00c71200798e */ /* 0x0001e8000c10e78a */
[----:B----4-:R0:W-:Y:S02]  /*7800*/  RED.E.ADD.F32.FTZ.RN.STRONG.GPU [R20.64+-0x200], R5 ;  /* 0xfffe00051400798e */ /* 0x0101e4000c10e78a */
.L_x_11981:
[----:B------:R-:W-:Y:S05]  /*7810*/  BSYNC B0 ;  /* 0x0000000000007941 */ /* 0x000fea0003800000 */
.L_x_11980:
[----:B------:R-:W0:Y:S01]  /*7820*/  LDS R189, [R189.X4+0x1700] ;  /* 0x00170000bdbd7984 */ /* 0x000e220000004800 */
[----:B------:R-:W-:Y:S01]  /*7830*/  BSSY B0, `(.L_x_11982) ;  /* 0x0000004000007945 */ /* 0x000fe20003800000 */
[----:B------:R-:W-:Y:S05]  /*7840*/  @!P3 BRA `(.L_x_11983) ;  /* 0x000000200000b947 */ /* 0x000fea0003800000 */
[----:B------:R1:W-:Y:S04]  /*7850*/  RED.E.ADD.F32.FTZ.RN.STRONG.GPU [R18.64+-0x180], R197 ;  /* 0xfffe80c51200798e */ /* 0x0003e8000c10e78a */
[----:B0-----:R1:W-:Y:S02]  /*7860*/  RED.E.ADD.F32.FTZ.RN.STRONG.GPU [R20.64+-0x180], R189 ;  /* 0xfffe80bd1400798e */ /* 0x0013e4000c10e78a */
.L_x_11983:
[----:B------:R-:W-:Y:S05]  /*7870*/  BSYNC B0 ;  /* 0x0000000000007941 */ /* 0x000fea0003800000 */
.L_x_11982:
[----:B0---4-:R0:W4:Y:S01]  /*7880*/  LDS R5, [R190.X4+0x1780] ;  /* 0x00178000be057984 */ /* 0x0111220000004800 */
[----:B------:R-:W-:Y:S01]  /*7890*/  BSSY B0, `(.L_x_11984) ;  /* 0x0000004000007945 */ /* 0x000fe20003800000 */
[----:B------:R-:W-:Y:S05]  /*78a0*/  @!P4 BRA `(.L_x_11985) ;  /* 0x000000200000c947 */ /* 0x000fea0003800000 */
[----:B------:R0:W-:Y:S04]  /*78b0*/  RED.E.ADD.F32.FTZ.RN.STRONG.GPU [R18.64+-0x100], R195 ;  /* 0xffff00c31200798e */ /* 0x0001e8000c10e78a */
[----:B----4-:R0:W-:Y:S02]  /*78c0*/  RED.E.ADD.F32.FTZ.RN.STRONG.GPU [R20.64+-0x100], R5 ;  /* 0xffff00051400798e */ /* 0x0101e4000c10e78a */
.L_x_11985:
[----:B------:R-:W-:Y:S05]  /*78d0*/  BSYNC B0 ;  /* 0x0000000000007941 */ /* 0x000fea0003800000 */
.L_x_11984:
[----:B------:R-:W0:Y:S01]  /*78e0*/  LDS R191, [R191.X4+0x1800] ;  /* 0x00180000bfbf7984 */ /* 0x000e220000004800 */
[----:B------:R-:W-:Y:S01]  /*78f0*/  BSSY B0, `(.L_x_11986) ;  /* 0x0000004000007945 */ /* 0x000fe20003800000 */
[----:B------:R-:W-:Y:S05]  /*7900*/  @!P5 BRA `(.L_x_11987) ;  /* 0x000000200000d947 */ /* 0x000fea0003800000 */
[----:B------:R1:W-:Y:S04]  /*7910*/  RED.E.ADD.F32.FTZ.RN.STRONG.GPU [R18.64+-0x80], R193 ;  /* 0xffff80c11200798e */ /* 0x0003e8000c10e78a */
[----:B0-----:R1:W-:Y:S02]  /*7920*/  RED.E.ADD.F32.FTZ.RN.STRONG.GPU [R20.64+-0x80], R191 ;  /* 0xffff80bf1400798e */ /* 0x0013e4000c10e78a */
.L_x_11987:
[----:B------:R-:W-:Y:S05]  /*7930*/  BSYNC B0 ;  /* 0x0000000000007941 */ /* 0x000fea0003800000 */
.L_x_11986:
[----:B------:R-:W5:Y:S01]  /*7940*/  SHFL.DOWN PT, R7, R158, 0x1, 0x1f ;  /* 0x08201f009e077f89 */ /* 0x000f6200000e0000 */
[C---:B------:R-:W-:Y:S01]  /*7950*/  ISETP.GT.AND P0, PT, R40.reuse, 0x1e, PT ;  /* 0x0000001e2800780c */ /* 0x040fe20003f04270 */
[----:B------:R-:W-:Y:S01]  /*7960*/  FMUL.FTZ R4, R141, R163 ;  /* 0x000000a38d047220 */ /* 0x000fe20000410000 */
[----:B------:R-:W-:Y:S01]  /*7970*/  ISETP.NE.AND P1, PT, R40, RZ, PT ;  /* 0x000000ff2800720c */ /* 0x000fe20003f25270 */
[----:B0---4-:R-:W0:Y:S01]  /*7980*/  SHFL.DOWN PT, R5, R162, 0x1, 0x1f ;  /* 0x08201f00a2057f89 */ /* 0x011e2200000e0000 */
[----:B------:R-:W-:Y:S01]  /*7990*/  FMUL.FTZ R6, R3, R165 ;  /* 0x000000a503067220 */ /* 0x000fe20000410000 */
[----:B------:R-:W-:Y:S01]  /*79a0*/  ISETP.NE.AND P2, PT, R39, RZ, PT ;  /* 0x000000ff2700720c */ /* 0x000fe20003f45270 */
[----:B------:R-:W-:Y:S01]  /*79b0*/  FFMA.FTZ R16, R139, R161, R4 ;  /* 0x000000a18b107223 */ /* 0x000fe20000010004 */
[----:B------:R-:W-:Y:S01]  /*79c0*/  BSSY B0, `(.L_x_11988) ;  /* 0x0000076000007945 */ /* 0x000fe20003800000 */
[----:B------:R-:W-:-:S02]  /*79d0*/  FMUL.FTZ R4, R137, R171 ;  /* 0x000000ab89047220 */ /* 0x000fc40000410000 */
[----:B------:R-:W-:Y:S02]  /*79e0*/  FFMA.FTZ R87, R16, R78, R87 ;  /* 0x0000004e10577223 */ /* 0x000fe40000010057 */
[----:B------:R-:W-:Y:S02]  /*79f0*/  FMUL.FTZ R123, R123, R160 ;  /* 0x000000a07b7b7220 */ /* 0x000fe40000410000 */
[----:B-----5:R-:W-:Y:S02]  /*7a00*/  @!P0 FADD.FTZ R158, R158, R7 ;  /* 0x000000079e9e8221 */ /* 0x020fe40000010000 */
[----:B0-----:R-:W-:-:S03]  /*7a10*/  @!P0 FADD.FTZ R162, R162, R5 ;  /* 0x00000005a2a28221 */ /* 0x001fc60000010000 */
[----:B------:R-:W0:Y:S01]  /*7a20*/  SHFL.DOWN PT, R7, R158, 0x2, 0x1f ;  /* 0x08401f009e077f89 */ /* 0x000e2200000e0000 */
[----:B------:R-:W-:-:S03]  /*7a30*/  ISETP.GT.AND P0, PT, R40, 0x1d, PT ;  /* 0x0000001d2800780c */ /* 0x000fc60003f04270 */
[----:B------:R-:W4:Y:S10]  /*7a40*/  SHFL.DOWN PT, R5, R162, 0x2, 0x1f ;  /* 0x08401f00a2057f89 */ /* 0x000f3400000e0000 */
[----:B0-----:R-:W-:-:S02]  /*7a50*/  @!P0 FADD.FTZ R158, R158, R7 ;  /* 0x000000079e9e8221 */ /* 0x001fc40000010000 */
[----:B----4-:R-:W-:-:S03]  /*7a60*/  @!P0 FADD.FTZ R162, R162, R5 ;  /* 0x00000005a2a28221 */ /* 0x010fc60000010000 */
[----:B-1----:R-:W0:Y:S01]  /*7a70*/  SHFL.DOWN PT, R19, R158, 0x4, 0x1f ;  /* 0x08801f009e137f89 */ /* 0x002e2200000e0000 */
[C---:B------:R-:W-:Y:S01]  /*7a80*/  FMUL.FTZ R5, R3.reuse, R142 ;  /* 0x0000008e03057220 */ /* 0x040fe20000410000 */
[----:B------:R-:W-:Y:S02]  /*7a90*/  ISETP.GT.AND P0, PT, R40, 0x1b, PT ;  /* 0x0000001b2800780c */ /* 0x000fe40003f04270 */
[----:B------:R-:W1:Y:S01]  /*7aa0*/  SHFL.DOWN PT, R17, R162, 0x4, 0x1f ;  /* 0x08801f00a2117f89 */ /* 0x000e6200000e0000 */
[-C--:B------:R-:W-:Y:S02]  /*7ab0*/  FFMA.FTZ R7, R2, R140.reuse, -R5 ;  /* 0x0000008c02077223 */ /* 0x080fe40000010805 */
[----:B------:R-:W-:Y:S02]  /*7ac0*/  FMUL.FTZ R5, R3, R140 ;  /* 0x0000008c03057220 */ /* 0x000fe40000410000 */
[----:B------:R-:W-:Y:S02]  /*7ad0*/  FMUL.FTZ R104, R104, R7 ;  /* 0x0000000768687220 */ /* 0x000fe40000410000 */
[----:B------:R-:W-:-:S02]  /*7ae0*/  FFMA.FTZ R7, R2, R142, R5 ;  /* 0x0000008e02077223 */ /* 0x000fc40000010005 */
[C---:B------:R-:W-:Y:S02]  /*7af0*/  FMUL.FTZ R5, R3.reuse, R161 ;  /* 0x000000a103057220 */ /* 0x040fe40000410000 */
[----:B------:R-:W-:Y:S02]  /*7b00*/  FFMA.FTZ R104, R106, R7, R104 ;  /* 0x000000076a687223 */ /* 0x000fe40000010068 */
[-C--:B------:R-:W-:Y:S02]  /*7b10*/  FFMA.FTZ R5, R2, R163.reuse, -R5 ;  /* 0x000000a302057223 */ /* 0x080fe40000010805 */
[----:B------:R-:W-:Y:S02]  /*7b20*/  FMUL.FTZ R163, R3, R163 ;  /* 0x000000a303a37220 */ /* 0x000fe40000410000 */
[----:B------:R-:W-:Y:S02]  /*7b30*/  FMUL.FTZ R5, R108, R5 ;  /* 0x000000056c057220 */ /* 0x000fe40000410000 */
[----:B------:R-:W-:-:S02]  /*7b40*/  FFMA.FTZ R163, R2, R161, R163 ;  /* 0x000000a102a37223 */ /* 0x000fc400000100a3 */
[----:B0-----:R-:W-:Y:S02]  /*7b50*/  @!P0 FADD.FTZ R158, R158, R19 ;  /* 0x000000139e9e8221 */ /* 0x001fe40000010000 */
[----:B------:R-:W-:Y:S02]  /*7b60*/  FFMA.FTZ R163, R110, R163, R5 ;  /* 0x000000a36ea37223 */ /* 0x000fe40000010005 */
[----:B-1----:R-:W-:Y:S01]  /*7b70*/  @!P0 FADD.FTZ R162, R162, R17 ;  /* 0x00000011a2a28221 */ /* 0x002fe20000010000 */
[----:B------:R-:W0:Y:S01]  /*7b80*/  SHFL.DOWN PT, R19, R158, 0x8, 0x1f ;  /* 0x09001f009e137f89 */ /* 0x000e2200000e0000 */
[----:B------:R-:W-:Y:S01]  /*7b90*/  FFMA.FTZ R163, R135, R16, R163 ;  /* 0x0000001087a37223 */ /* 0x000fe200000100a3 */
[----:B------:R-:W-:Y:S01]  /*7ba0*/  ISETP.GT.AND P0, PT, R40, 0x17, PT ;  /* 0x000000172800780c */ /* 0x000fe20003f04270 */
[----:B------:R-:W-:Y:S01]  /*7bb0*/  FMUL.FTZ R5, R3, R171 ;  /* 0x000000ab03057220 */ /* 0x000fe20000410000 */
[----:B------:R-:W1:Y:S01]  /*7bc0*/  SHFL.DOWN PT, R17, R162, 0x8, 0x1f ;  /* 0x09001f00a2117f89 */ /* 0x000e6200000e0000 */
[----:B------:R-:W-:-:S02]  /*7bd0*/  FFMA.FTZ R16, R133, R165, R4 ;  /* 0x000000a585107223 */ /* 0x000fc40000010004 */
[C---:B------:R-:W-:Y:S02]  /*7be0*/  FMUL.FTZ R4, R3.reuse, R173 ;  /* 0x000000ad03047220 */ /* 0x040fe40000410000 */
[C---:B------:R-:W-:Y:S02]  /*7bf0*/  FFMA.FTZ R165, R2.reuse, R165, R5 ;  /* 0x000000a502a57223 */ /* 0x040fe40000010005 */
[CC--:B------:R-:W-:Y:S02]  /*7c00*/  FFMA.FTZ R7, R2.reuse, R179.reuse, -R4 ;  /* 0x000000b302077223 */ /* 0x0c0fe40000010804 */
[----:B------:R-:W-:Y:S02]  /*7c10*/  FMUL.FTZ R5, R3, R179 ;  /* 0x000000b303057220 */ /* 0x000fe40000410000 */
[----:B------:R-:W-:Y:S02]  /*7c20*/  FFMA.FTZ R171, R2, R171, -R6 ;  /* 0x000000ab02ab7223 */ /* 0x000fe40000010806 */
[----:B------:R-:W-:-:S02]  /*7c30*/  FMUL.FTZ R7, R124, R7 ;  /* 0x000000077c077220 */ /* 0x000fc40000410000 */
[----:B------:R-:W-:Y:S02]  /*7c40*/  FFMA.FTZ R5, R2, R173, R5 ;  /* 0x000000ad02057223 */ /* 0x000fe40000010005 */
[----:B------:R-:W-:Y:S02]  /*7c50*/  FMUL.FTZ R171, R112, R171 ;  /* 0x000000ab70ab7220 */ /* 0x000fe40000410000 */
[----:B------:R-:W-:Y:S02]  /*7c60*/  FMUL.FTZ R4, R127, R179 ;  /* 0x000000b37f047220 */ /* 0x000fe40000410000 */
[----:B------:R-:W-:Y:S02]  /*7c70*/  FFMA.FTZ R7, R126, R5, R7 ;  /* 0x000000057e077223 */ /* 0x000fe40000010007 */
[----:B------:R-:W-:Y:S02]  /*7c80*/  FMUL.FTZ R5, R3, R169 ;  /* 0x000000a903057220 */ /* 0x000fe40000410000 */
[----:B------:R-:W-:-:S02]  /*7c90*/  FFMA.FTZ R165, R114, R165, R171 ;  /* 0x000000a572a57223 */ /* 0x000fc400000100ab */
[----:B------:R-:W-:Y:S02]  /*7ca0*/  FFMA.FTZ R6, R131, R173, R4 ;  /* 0x000000ad83067223 */ /* 0x000fe40000010004 */
[----:B0-----:R-:W-:Y:S02]  /*7cb0*/  @!P0 FADD.FTZ R158, R158, R19 ;  /* 0x000000139e9e8221 */ /* 0x001fe40000010000 */
[-C--:B------:R-:W-:Y:S02]  /*7cc0*/  FMUL.FTZ R4, R103, R177.reuse ;  /* 0x000000b167047220 */ /* 0x080fe40000410000 */
[-C--:B------:R-:W-:Y:S01]  /*7cd0*/  FFMA.FTZ R5, R2, R177.reuse, -R5 ;  /* 0x000000b102057223 */ /* 0x080fe20000010805 */
[----:B------:R-:W0:Y:S01]  /*7ce0*/  SHFL.DOWN PT, R19, R158, 0x10, 0x1f ;  /* 0x0a001f009e137f89 */ /* 0x000e2200000e0000 */
[----:B------:R-:W-:Y:S02]  /*7cf0*/  FFMA.FTZ R85, R16, R76, R85 ;  /* 0x0000004c10557223 */ /* 0x000fe40000010055 */
[----:B------:R-:W-:-:S02]  /*7d00*/  FMUL.FTZ R177, R3, R177 ;  /* 0x000000b103b17220 */ /* 0x000fc40000410000 */
[----:B------:R-:W-:Y:S02]  /*7d10*/  FFMA.FTZ R16, R129, R16, R165 ;  /* 0x0000001081107223 */ /* 0x000fe400000100a5 */
[----:B-1----:R-:W-:Y:S01]  /*7d20*/  @!P0 FADD.FTZ R162, R162, R17 ;  /* 0x00000011a2a28221 */ /* 0x002fe20000010000 */
[----:B------:R-:W-:Y:S01]  /*7d30*/  ISETP.GT.AND P0, PT, R40, 0xf, PT ;  /* 0x0000000f2800780c */ /* 0x000fe20003f04270 */
[----:B------:R-:W-:Y:S02]  /*7d40*/  FMUL.FTZ R5, R154, R5 ;  /* 0x000000059a057220 */ /* 0x000fe40000410000 */
[----:B------:R-:W-:Y:S01]  /*7d50*/  FFMA.FTZ R177, R2, R169, R177 ;  /* 0x000000a902b17223 */ /* 0x000fe200000100b1 */
[----:B------:R-:W1:Y:S01]  /*7d60*/  SHFL.DOWN PT, R17, R162, 0x10, 0x1f ;  /* 0x0a001f00a2117f89 */ /* 0x000e6200000e0000 */
[----:B------:R-:W-:Y:S02]  /*7d70*/  FFMA.FTZ R83, R6, R74, R83 ;  /* 0x0000004a06537223 */ /* 0x000fe40000010053 */
[----:B------:R-:W-:-:S02]  /*7d80*/  FFMA.FTZ R7, R101, R6, R7 ;  /* 0x0000000665077223 */ /* 0x000fc40000010007 */
[----:B------:R-:W-:Y:S02]  /*7d90*/  FADD.FTZ R67, R16, R67 ;  /* 0x0000004310437221 */ /* 0x000fe40000010000 */
[----:B------:R-:W-:Y:S02]  /*7da0*/  FFMA.FTZ R16, R105, R169, R4 ;  /* 0x000000a969107223 */ /* 0x000fe40000010004 */
[----:B------:R-:W-:Y:S02]  /*7db0*/  FMUL.FTZ R6, R3, R181 ;  /* 0x000000b503067220 */ /* 0x000fe40000410000 */
[----:B------:R-:W-:Y:S02]  /*7dc0*/  FMUL.FTZ R4, R113, R175 ;  /* 0x000000af71047220 */ /* 0x000fe40000410000 */
[----:B------:R-:W-:Y:S02]  /*7dd0*/  FFMA.FTZ R177, R156, R177, R5 ;  /* 0x000000b19cb17223 */ /* 0x000fe40000010005 */
[----:B------:R-:W-:-:S02]  /*7de0*/  FMUL.FTZ R5, R3, R175 ;  /* 0x000000af03057220 */ /* 0x000fc40000410000 */
[C---:B------:R-:W-:Y:S02]  /*7df0*/  FFMA.FTZ R175, R2.reuse, R175, -R6 ;  /* 0x000000af02af7223 */ /* 0x040fe40000010806 */
[----:B------:R-:W-:Y:S02]  /*7e00*/  FFMA.FTZ R6, R109, R181, R4 ;  /* 0x000000b56d067223 */ /* 0x000fe40000010004 */
[----:B------:R-:W-:Y:S02]  /*7e10*/  FMUL.FTZ R4, R3, R183 ;  /* 0x000000b703047220 */ /* 0x000fe40000410000 */
[C---:B------:R-:W-:Y:S02]  /*7e20*/  FFMA.FTZ R181, R2.reuse, R181, R5 ;  /* 0x000000b502b57223 */ /* 0x040fe40000010005 */
[-C--:B------:R-:W-:Y:S02]  /*7e30*/  FFMA.FTZ R5, R2, R185.reuse, -R4 ;  /* 0x000000b902057223 */ /* 0x080fe40000010804 */
[----:B------:R-:W-:-:S02]  /*7e40*/  FMUL.FTZ R4, R117, R185 ;  /* 0x000000b975047220 */ /* 0x000fc40000410000 */
[----:B------:R-:W-:Y:S02]  /*7e50*/  FMUL.FTZ R122, R122, R5 ;  /* 0x000000057a7a7220 */ /* 0x000fe40000410000 */
[C---:B------:R-:W-:Y:S02]  /*7e60*/  FMUL.FTZ R5, R3.reuse, R152 ;  /* 0x0000009803057220 */ /* 0x040fe40000410000 */
[C---:B------:R-:W-:Y:S02]  /*7e70*/  FMUL.FTZ R185, R3.reuse, R185 ;  /* 0x000000b903b97220 */ /* 0x040fe40000410000 */
[-C--:B------:R-:W-:Y:S02]  /*7e80*/  FMUL.FTZ R3, R3, R160.reuse ;  /* 0x000000a003037220 */ /* 0x080fe40000410000 */
[----:B------:R-:W-:Y:S02]  /*7e90*/  FFMA.FTZ R5, R2, R160, -R5 ;  /* 0x000000a002057223 */ /* 0x000fe40000010805 */
[----:B0-----:R-:W-:-:S02]  /*7ea0*/  @!P0 FADD.FTZ R158, R158, R19 ;  /* 0x000000139e9e8221 */ /* 0x001fc40000010000 */
[----:B------:R-:W-:Y:S02]  /*7eb0*/  FMUL.FTZ R140, R147, R140 ;  /* 0x0000008c938c7220 */ /* 0x000fe40000410000 */
[----:B------:R-:W-:Y:S02]  /*7ec0*/  FMUL.FTZ R175, R150, R175 ;  /* 0x000000af96af7220 */ /* 0x000fe40000410000 */
[C---:B------:R-:W-:Y:S02]  /*7ed0*/  FFMA.FTZ R185, R2.reuse, R183, R185 ;  /* 0x000000b702b97223 */ /* 0x040fe400000100b9 */
[----:B------:R-:W-:Y:S02]  /*7ee0*/  FFMA.FTZ R3, R2, R152, R3 ;  /* 0x0000009802037223 */ /* 0x000fe40000010003 */
[----:B------:R-:W-:Y:S02]  /*7ef0*/  FMUL.FTZ R5, R120, R5 ;  /* 0x0000000578057220 */ /* 0x000fe40000410000 */
[----:B------:R-:W-:Y:S01]  /*7f00*/  FADD.FTZ R82, R163, R82 ;  /* 0x00000052a3527221 */ /* 0x000fe20000010000 */
[----:B------:R-:W-:Y:S01]  /*7f10*/  MOV R163, R158 ;  /* 0x0000009e00a37202 */ /* 0x000fe20000000f00 */
[----:B-1----:R-:W-:-:S02]  /*7f20*/  @!P0 FADD.FTZ R162, R162, R17 ;  /* 0x00000011a2a28221 */ /* 0x002fc40000010000 */
[----:B------:R-:W-:Y:S02]  /*7f30*/  FFMA.FTZ R143, R143, R142, R140 ;  /* 0x0000008e8f8f7223 */ /* 0x000fe4000001008c */
[----:B------:R-:W-:Y:S01]  /*7f40*/  FFMA.FTZ R175, R148, R181, R175 ;  /* 0x000000b594af7223 */ /* 0x000fe200000100af */
[----:B------:R0:W-:Y:S01]  /*7f50*/  @!P1 STS.64 [0x18c8], R162 ;  /* 0x0018c8a2ff009388 */ /* 0x0001e20000000a00 */
        /* <DEDUP_REMOVED lines=24> */
[----:B------:R-:W0:Y:S02]  /*80e0*/  @P0 LDS.64 R2, [R4+0x3e10] ;  /* 0x003e100004020984 */ /* 0x000e240000000a00 */
[----:B0-----:R-:W-:Y:S02]  /*80f0*/  @P0 FADD.FTZ R163, R163, R3 ;  /* 0x00000003a3a30221 */ /* 0x001fe40000010000 */
[----:B------:R-:W-:-:S05]  /*8100*/  @P0 FADD.FTZ R162, R162, R2 ;  /* 0x00000002a2a20221 */ /* 0x000fca0000010000 */
[----:B------:R0:W-:Y:S02]  /*8110*/  STS.64 [R4+0x3e10], R162 ;  /* 0x003e10a204007388 */ /* 0x0001e40000000a00 */
.L_x_11989:
[----:B0-----:R-:W-:Y:S05]  /*8120*/  BSYNC B0 ;  /* 0x0000000000007941 */ /* 0x001fea0003800000 */
.L_x_11988:
[----:B------:R-:W-:Y:S02]  /*8130*/  IADD3 R97, R97, 0x1, RZ ;  /* 0x0000000161617810 */ /* 0x000fe40007ffe0ff */
[----:B------:R-:W-:Y:S02]  /*8140*/  IADD3 R96, P1, R96, 0x1, RZ ;  /* 0x0000000160607810 */ /* 0x000fe40007f3e0ff */
[----:B------:R-:W-:Y:S02]  /*8150*/  ISETP.GE.AND P0, PT, R97, c[0x0][0x16c], PT ;  /* 0x00005b0061007a0c */ /* 0x000fe40003f06270 */
[----:B------:R-:W-:-:S11]  /*8160*/  IADD3.X R95, RZ, R95, RZ, P1, !PT ;  /* 0x0000005fff5f7210 */ /* 0x000fd60000ffe4ff */
[----:B------:R-:W-:Y:S01]  /*8170*/  @P0 CALL.REL.NOINC `(.L_x_11943) ;  /* 0x0000001000000944 */ /* 0x000fe20003c00000 */
[----:B------:R-:W-:Y:S05]  /*8180*/  BRA `(.L_x_11990) ;  /* 0xffffa76000007947 */ /* 0x000fea000383ffff */
.L_x_11943:
        /* <DEDUP_REMOVED lines=13> */
[----:B------:R-:W4:Y:S01]  /*8260*/  @!P0 LDG.E.U16 R3, [R8.64] ;  /* 0x0000000a08038981 */ /* 0x000f22000c1e1500 */
[----:B------:R-:W-:-:S02]  /*8270*/  ISETP.GE.AND P0, PT, R20, R55, PT ;  /* 0x000000371400720c */ /* 0x000fc40003f06270 */
[-C--:B------:R-:W-:Y:S02]  /*8280*/  ISETP.GE.AND P3, PT, R60, R55.reuse, PT ;  /* 0x000000373c00720c */ /* 0x080fe40003f66270 */
[-C--:B------:R-:W-:Y:S02]  /*8290*/  ISETP.GE.AND P4, PT, R62, R55.reuse, PT ;  /* 0x000000373e00720c */ /* 0x080fe40003f86270 */
[-C--:B------:R-:W-:Y:S02]  /*82a0*/  ISETP.GE.AND P5, PT, R64, R55.reuse, PT ;  /* 0x000000374000720c */ /* 0x080fe40003fa6270 */
[----:B------:R-:W-:Y:S02]  /*82b0*/  ISETP.GE.AND P6, PT, R66, R55, PT ;  /* 0x000000374200720c */ /* 0x000fe40003fc6270 */
[----:B------:R-:W-:Y:S02]  /*82c0*/  PRMT R5, RZ, 0x7610, R5 ;  /* 0x00007610ff057816 */ /* 0x000fe40000000005 */
[----:B------:R-:W-:Y:S01]  /*82d0*/  PRMT R4, RZ, 0x7610, R4 ;  /* 0x00007610ff047816 */ /* 0x000fe20000000004 */
[----:B------:R-:W5:Y:S01]  /*82e0*/  @!P0 LDG.E.U16 R2, [R8.64+0x40] ;  /* 0x0000400a08028981 */ /* 0x000f62000c1e1500 */
[----:B------:R-:W-:-:S02]  /*82f0*/  PRMT R7, RZ, 0x7610, R7 ;  /* 0x00007610ff077816 */ /* 0x000fc40000000007 */
[----:B------:R-:W-:Y:S01]  /*8300*/  PRMT R6, RZ, 0x7610, R6 ;  /* 0x00007610ff067816 */ /* 0x000fe20000000006 */
[----:B--2---:R-:W2:Y:S01]  /*8310*/  @!P1 LDG.E.U16 R5, [R8.64+0x80] ;  /* 0x0000800a08059981 */ /* 0x004ea2000c1e1500 */
[----:B------:R-:W-:Y:S02]  /*8320*/  PRMT R17, RZ, 0x7610, R17 ;  /* 0x00007610ff117816 */ /* 0x000fe40000000011 */
[----:B------:R-:W-:Y:S01]  /*8330*/  PRMT R19, RZ, 0x7610, R19 ;  /* 0x00007610ff137816 */ /* 0x000fe20000000013 */
[----:B---3--:R-:W3:Y:S04]  /*8340*/  @!P2 LDG.E.U16 R4, [R8.64+0xc0] ;  /* 0x0000c00a0804a981 */ /* 0x008ee8000c1e1500 */
[----:B------:R-:W3:Y:S04]  /*8350*/  @!P3 LDG.E.U16 R7, [R8.64+0x100] ;  /* 0x0001000a0807b981 */ /* 0x000ee8000c1e1500 */
[----:B------:R-:W3:Y:S04]  /*8360*/  @!P4 LDG.E.U16 R6, [R8.64+0x140] ;  /* 0x0001400a0806c981 */ /* 0x000ee8000c1e1500 */
[----:B------:R-:W3:Y:S04]  /*8370*/  @!P5 LDG.E.U16 R17, [R8.64+0x180] ;  /* 0x0001800a0811d981 */ /* 0x000ee8000c1e1500 */
[----:B------:R-:W3:Y:S01]  /*8380*/  @!P6 LDG.E.U16 R19, [R8.64+0x1c0] ;  /* 0x0001c00a0813e981 */ /* 0x000ee2000c1e1500 */
[----:B------:R-:W-:-:S02]  /*8390*/  F2FP.PACK_AB R75, R77, R75 ;  /* 0x0000004b4d4b723e */ /* 0x000fc400000000ff */
[----:B------:R-:W-:Y:S02]  /*83a0*/  F2FP.PACK_AB R79, R81, R79 ;  /* 0x0000004f514f723e */ /* 0x000fe400000000ff */
[----:B------:R-:W-:Y:S02]  /*83b0*/  F2FP.PACK_AB R83, R85, R83 ;  /* 0x000000535553723e */ /* 0x000fe400000000ff */
[----:B------:R-:W-:-:S04]  /*83c0*/  F2FP.PACK_AB R87, R88, R87 ;  /* 0x000000575857723e */ /* 0x000fc800000000ff */
[----:B------:R-:W-:Y:S02]  /*83d0*/  PRMT R61, R87, 0x7632, R61 ;  /* 0x00007632573d7816 */ /* 0x000fe4000000003d */
[----:B------:R-:W-:-:S05]  /*83e0*/  IADD3 R81, R51, -c[0x0][0x174], RZ ;  /* 0x80005d0033517a10 */ /* 0x000fca0007ffe0ff */
[----:B------:R-:W-:Y:S01]  /*83f0*/  IMAD R81, R81, -0x100, RZ ;  /* 0xffffff0051517824 */ /* 0x000fe200078e02ff */
[----:B------:R-:W-:Y:S01]  /*8400*/  BSSY B0, `(.L_x_11991) ;  /* 0x000008b000007945 */ /* 0x000fe20003800000 */
[----:B----4-:R-:W-:Y:S04]  /*8410*/  STS.U16 [R56], R3 ;  /* 0x0000000338007388 */ /* 0x010fe80000000400 */
[----:B-----5:R-:W-:Y:S04]  /*8420*/  STS.U16 [R29+0x40], R2 ;  /* 0x000040021d007388 */ /* 0x020fe80000000400 */
[----:B--2---:R-:W-:Y:S04]  /*8430*/  STS.U16 [R28+0x80], R5 ;  /* 0x000080051c007388 */ /* 0x004fe80000000400 */
[----:B---3--:R-:W-:Y:S04]  /*8440*/  STS.U16 [R27+0xc0], R4 ;  /* 0x0000c0041b007388 */ /* 0x008fe80000000400 */
        /* <DEDUP_REMOVED lines=26> */
[----:B---3--:R-:W-:-:S04]  /*85f0*/  HADD2.F32 R16, -RZ, R2.H0_H0 ;  /* 0x20000002ff107230 */ /* 0x008fc80000004100 */
[----:B------:R-:W-:Y:S01]  /*8600*/  FSETP.GTU.FTZ.AND P1, PT, R17, 20, PT ;  /* 0x41a000001100780b */ /* 0x000fe20003f3c000 */
[----:B0-----:R-:W-:Y:S01]  /*8610*/  @!P0 FADD.FTZ R2, R8, 1 ;  /* 0x3f80000008028421 */ /* 0x001fe20000010000 */
[----:B----4-:R-:W-:-:S03]  /*8620*/  HADD2.F32 R8, -RZ, R5.H0_H0 ;  /* 0x20000005ff087230 */ /* 0x010fc60000004100 */
[----:B------:R-:W0:Y:S01]  /*8630*/  @!P0 MUFU.RCP R18, R2 ;  /* 0x0000000200128308 */ /* 0x000e220000001000 */
[----:B-----5:R-:W-:Y:S01]  /*8640*/  HADD2.F32 R4, -RZ, R4.H0_H0 ;  /* 0x20000004ff047230 */ /* 0x020fe20000004100 */
[--C-:B------:R-:W-:Y:S02]  /*8650*/  FADD.FTZ R8, R8, R33.reuse ;  /* 0x0000002108087221 */ /* 0x100fe40000010000 */
[----:B-1----:R-:W-:Y:S01]  /*8660*/  @!P5 FADD.FTZ R3, R9, 1 ;  /* 0x3f8000000903d421 */ /* 0x002fe20000010000 */
[----:B------:R-:W-:Y:S01]  /*8670*/  HADD2.F32 R6, -RZ, R6.H0_H0 ;  /* 0x20000006ff067230 */ /* 0x000fe20000004100 */
[--C-:B------:R-:W-:Y:S02]  /*8680*/  FADD.FTZ R19, R16, R33.reuse ;  /* 0x0000002110137221 */ /* 0x100fe40000010000 */
[----:B------:R-:W1:Y:S01]  /*8690*/  @!P5 MUFU.RCP R16, R3 ;  /* 0x000000030010d308 */ /* 0x000e620000001000 */
[----:B------:R-:W-:Y:S01]  /*86a0*/  FADD.FTZ R9, R4, R33 ;  /* 0x0000002104097221 */ /* 0x000fe20000010000 */
[----:B------:R-:W-:Y:S01]  /*86b0*/  FSETP.GTU.FTZ.AND P4, PT, R8, 20, PT ;  /* 0x41a000000800780b */ /* 0x000fe20003f9c000 */
[----:B------:R-:W-:-:S02]  /*86c0*/  @!P1 FMUL.FTZ R4, R17, -1.4426950216293334961 ;  /* 0xbfb8aa3b11049820 */ /* 0x000fc40000410000 */
[----:B------:R-:W-:Y:S01]  /*86d0*/  FADD.FTZ R17, R6, R33 ;  /* 0x0000002106117221 */ /* 0x000fe20000010000 */
[----:B------:R-:W-:Y:S01]  /*86e0*/  FSETP.GTU.FTZ.AND P2, PT, R19, 20, PT ;  /* 0x41a000001300780b */ /* 0x000fe20003f5c000 */
[----:B0-----:R-:W-:-:S03]  /*86f0*/  @!P0 FMUL.FTZ R73, R73, R18 ;  /* 0x0000001249498220 */ /* 0x001fc60000410000 */
[----:B------:R-:W-:Y:S02]  /*8700*/  FSETP.GTU.FTZ.AND P6, PT, R17, 20, PT ;  /* 0x41a000001100780b */ /* 0x000fe40003fdc000 */
[----:B------:R-:W-:Y:S02]  /*8710*/  ISETP.NE.AND P0, PT, R39, RZ, PT ;  /* 0x000000ff2700720c */ /* 0x000fe40003f05270 */
[----:B------:R-:W-:Y:S01]  /*8720*/  PRMT R18, R83, 0x7632, R18 ;  /* 0x0000763253127816 */ /* 0x000fe20000000012 */
[----:B------:R-:W-:Y:S01]  /*8730*/  @!P4 FMUL.FTZ R5, R8, -1.4426950216293334961 ;  /* 0xbfb8aa3b0805c820 */ /* 0x000fe20000410000 */
[----:B------:R-:W-:Y:S01]  /*8740*/  PRMT R8, R75, 0x7632, R8 ;  /* 0x000076324b087816 */ /* 0x000fe20000000008 */
[----:B-1----:R-:W-:Y:S01]  /*8750*/  @!P5 FMUL.FTZ R71, R71, R16 ;  /* 0x000000104747d220 */ /* 0x002fe20000410000 */
[----:B------:R-:W-:Y:S01]  /*8760*/  PRMT R16, R79, 0x7632, R16 ;  /* 0x000076324f107816 */ /* 0x000fe20000000010 */
[----:B------:R-:W-:Y:S01]  /*8770*/  HADD2.F32 R6, -RZ, R7.H0_H0 ;  /* 0x20000007ff067230 */ /* 0x000fe20000004100 */
[----:B------:R-:W-:Y:S01]  /*8780*/  FSETP.GTU.FTZ.AND P3, PT, R9, 20, PT ;  /* 0x41a000000900780b */ /* 0x000fe20003f7c000 */
[----:B------:R-:W-:Y:S01]  /*8790*/  STS.U16 [R57], R75 ;  /* 0x0000004b39007388 */ /* 0x000fe20000000400 */
[----:B------:R-:W-:-:S02]  /*87a0*/  @!P2 FMUL.FTZ R2, R19, -1.4426950216293334961 ;  /* 0xbfb8aa3b1302a820 */ /* 0x000fc40000410000 */
[----:B------:R-:W-:Y:S01]  /*87b0*/  @!P6 FMUL.FTZ R7, R17, -1.4426950216293334961 ;  /* 0xbfb8aa3b1107e820 */ /* 0x000fe20000410000 */
        /* <DEDUP_REMOVED lines=18> */
[----:B------:R-:W-:-:S02]  /*88e0*/  @!P3 FMUL.FTZ R3, R9, -1.4426950216293334961 ;  /* 0xbfb8aa3b0903b820 */ /* 0x000fc40000410000 */
[----:B------:R-:W-:-:S05]  /*88f0*/  FADD.FTZ R9, R6, R33 ;  /* 0x0000002106097221 */ /* 0x000fca0000010000 */
[C---:B------:R-:W-:Y:S01]  /*8900*/  FSETP.GTU.FTZ.AND P5, PT, R9.reuse, 20, PT ;  /* 0x41a000000900780b */ /* 0x040fe20003fbc000 */
[----:B------:R-:W2:Y:S08]  /*8910*/  @!P6 MUFU.EX2 R7, R7 ;  /* 0x000000070007e308 */ /* 0x000eb00000000800 */
[----:B------:R3:W-:Y:S01]  /*8920*/  @!P4 MUFU.EX2 R6, R5 ;  /* 0x000000050006c308 */ /* 0x0007e20000000800 */
[----:B------:R-:W4:Y:S03]  /*8930*/  LDS R77, [0x210] ;  /* 0x00021000ff4d7984 */ /* 0x000f260000000800 */
[----:B---3--:R-:W-:-:S04]  /*8940*/  @!P5 FMUL.FTZ R5, R9, -1.4426950216293334961 ;  /* 0xbfb8aa3b0905d820 */ /* 0x008fc80000410000 */
        /* <DEDUP_REMOVED lines=11> */
[----:B--2---:R-:W-:Y:S02]  /*8a00*/  @!P3 FADD.FTZ R5, R3, 1 ;  /* 0x3f8000000305b421 */ /* 0x004fe40000010000 */
[----:B---3--:R-:W-:-:S05]  /*8a10*/  IMAD R4, R34, c[0x0][0x2d8], RZ ;  /* 0x0000b60022047a24 */ /* 0x008fca00078e02ff */
[----:B-1----:R1:W2:Y:S01]  /*8a20*/  @!P2 MUFU.RCP R16, R2 ;  /* 0x000000020010a308 */ /* 0x0022a20000001000 */
[----:B------:R-:W-:-:S07]  /*8a30*/  IMAD R79, R35, c[0x0][0x2dc], R4 ;  /* 0x0000b700234f7a24 */ /* 0x000fce00078e0204 */
[----:B------:R-:W3:Y:S01]  /*8a40*/  @!P5 MUFU.RCP R8, R8 ;  /* 0x000000080008d308 */ /* 0x000ee20000001000 */
[----:B-1----:R-:W-:-:S05]  /*8a50*/  IMAD.WIDE.U32 R2, R35, c[0x0][0x2d8], RZ ;  /* 0x0000b60023027a25 */ /* 0x002fca00078e00ff */
[----:B------:R-:W-:Y:S02]  /*8a60*/  IADD3 R3, R3, R79, RZ ;  /* 0x0000004f03037210 */ /* 0x000fe40007ffe0ff */
[----:B------:R-:W1:Y:S01]  /*8a70*/  @!P4 MUFU.RCP R6, R6 ;  /* 0x000000060006c308 */ /* 0x000e620000001000 */
[----:B0-----:R-:W-:Y:S01]  /*8a80*/  @!P6 FMUL.FTZ R82, R82, R7 ;  /* 0x000000075252e220 */ /* 0x001fe20000410000 */
[----:B----4-:R-:W-:Y:S01]  /*8a90*/  ISETP.GE.AND P6, PT, R54, R77, PT ;  /* 0x0000004d3600720c */ /* 0x010fe20003fc6270 */
[----:B------:R-:W-:Y:S02]  /*8aa0*/  IMAD R83, R31, c[0x0][0x2e0], RZ ;  /* 0x0000b8001f537a24 */ /* 0x000fe400078e02ff */
[----:B------:R-:W-:-:S03]  /*8ab0*/  IMAD.WIDE.U32 R2, R30, c[0x0][0x2e0], R2 ;  /* 0x0000b8001e027a25 */ /* 0x000fc600078e0002 */
[----:B------:R-:W0:Y:S01]  /*8ac0*/  @!P3 MUFU.RCP R5, R5 ;  /* 0x000000050005b308 */ /* 0x000e220000001000 */
[----:B-----5:R-:W-:Y:S01]  /*8ad0*/  @!P1 FMUL.FTZ R86, R86, R9 ;  /* 0x0000000956569220 */ /* 0x020fe20000410000 */
[----:B------:R-:W-:Y:S01]  /*8ae0*/  IADD3 R2, P1, R81, R2, RZ ;  /* 0x0000000251027210 */ /* 0x000fe20007f3e0ff */
[----:B------:R-:W-:Y:S01]  /*8af0*/  IMAD R4, R30, c[0x0][0x2e4], R83 ;  /* 0x0000b9001e047a24 */ /* 0x000fe200078e0253 */
[----:B------:R-:W-:Y:S01]  /*8b00*/  SHF.R.S32.HI R83, RZ, 0x1f, R81 ;  /* 0x0000001fff537819 */ /* 0x000fe20000011451 */
[----:B--2---:R-:W-:Y:S01]  /*8b10*/  @!P2 FMUL.FTZ R69, R69, R16 ;  /* 0x000000104545a220 */ /* 0x004fe20000410000 */
[----:B------:R-:W-:Y:S01]  /*8b20*/  SHF.R.S32.HI R16, RZ, 0x1f, R54 ;  /* 0x0000001fff107819 */ /* 0x000fe20000011436 */
[----:B---3--:R-:W-:Y:S01]  /*8b30*/  @!P5 FMUL.FTZ R65, R65, R8 ;  /* 0x000000084141d220 */ /* 0x008fe20000410000 */
[----:B------:R-:W-:Y:S01]  /*8b40*/  LEA R9, P5, R54, c[0x0][0x330], 0x1 ;  /* 0x0000cc0036097a11 */ /* 0x000fe200078a08ff */
[----:B-1----:R-:W-:Y:S01]  /*8b50*/  @!P4 FMUL.FTZ R67, R67, R6 ;  /* 0x000000064343c220 */ /* 0x002fe20000410000 */
[----:B------:R-:W-:-:S02]  /*8b60*/  IADD3.X R3, R83, R4, R3, P1, !PT ;  /* 0x0000000453037210 */ /* 0x000fc40000ffe403 */
[C---:B------:R-:W-:Y:S02]  /*8b70*/  IADD3 R4, P1, R54.reuse, R53, RZ ;  /* 0x0000003536047210 */ /* 0x040fe40007f3e0ff */
[----:B------:R-:W-:Y:S02]  /*8b80*/  LEA.HI.X R6, R54, c[0x0][0x334], R16, 0x1, P5 ;  /* 0x0000cd0036067a11 */ /* 0x000fe400028f0c10 */
[----:B------:R-:W-:Y:S01]  /*8b90*/  LEA R8, P5, R2, R9, 0x1 ;  /* 0x0000000902087211 */ /* 0x000fe200078a08ff */
[----:B0-----:R-:W-:Y:S01]  /*8ba0*/  @!P3 FMUL.FTZ R84, R84, R5 ;  /* 0x000000055454b220 */ /* 0x001fe20000410000 */
[----:B------:R-:W-:Y:S02]  /*8bb0*/  LEA.HI.X.SX32 R5, R53, R16, 0x1, P1 ;  /* 0x0000001035057211 */ /* 0x000fe400008f0eff */
[-C--:B------:R-:W-:Y:S02]  /*8bc0*/  ISETP.GE.AND P4, PT, R22, R77.reuse, PT ;  /* 0x0000004d1600720c */ /* 0x080fe40003f86270 */
[----:B------:R-:W-:-:S02]  /*8bd0*/  ISETP.GE.AND P3, PT, R58, R77, PT ;  /* 0x0000004d3a00720c */ /* 0x000fc40003f66270 */
[-C--:B------:R-:W-:Y:S02]  /*8be0*/  ISETP.GE.AND P2, PT, R60, R77.reuse, PT ;  /* 0x0000004d3c00720c */ /* 0x080fe40003f46270 */
        /* <DEDUP_REMOVED lines=12> */
.L_x_11992:
[----:B------:R-:W-:Y:S05]  /*8cb0*/  BSYNC B0 ;  /* 0x0000000000007941 */ /* 0x000fea0003800000 */
.L_x_11991:
[----:B------:R-:W-:Y:S01]  /*8cc0*/  @!P4 STG.E.U16 [R8.64+-0x180], R21 ;  /* 0xfffe80150800c986 */ /* 0x000fe2000c10150a */
[-C--:B------:R-:W-:Y:S01]  /*8cd0*/  ISETP.GE.AND P6, PT, R64, R77.reuse, PT ;  /* 0x0000004d4000720c */ /* 0x080fe20003fc6270 */
[----:B------:R-:W-:Y:S01]  /*8ce0*/  FADD.FTZ R38, R73, R38 ;  /* 0x0000002649267221 */ /* 0x000fe20000010000 */
[-C--:B------:R-:W-:Y:S01]  /*8cf0*/  ISETP.GE.AND P5, PT, R20, R77.reuse, PT ;  /* 0x0000004d1400720c */ /* 0x080fe20003fa6270 */
[----:B------:R1:W-:Y:S01]  /*8d00*/  @!P3 STG.E.U16 [R8.64+-0x140], R23 ;  /* 0xfffec0170800b986 */ /* 0x0003e2000c10150a */
        /* <DEDUP_REMOVED lines=61> */
.L_x_11994:
[----:B------:R-:W-:Y:S05]  /*90e0*/  BSYNC B0 ;  /* 0x0000000000007941 */ /* 0x000fea0003800000 */
.L_x_11993:
        /* <DEDUP_REMOVED lines=38> */
.L_x_11926:
        /* <DEDUP_REMOVED lines=24> */
.L_x_11997:
[----:B0-----:R-:W-:Y:S05]  /*94d0*/  BSYNC B0 ;  /* 0x0000000000007941 */ /* 0x001fea0003800000 */
.L_x_11996:
        /* <DEDUP_REMOVED lines=23> */
.L_x_11999:
[----:B------:R-:W1:Y:S02]  /*9650*/  S2R R9, SR_TID.X ;  /* 0x0000000000097919 */ /* 0x000e640000002100 */
.L_x_12000:
[----:B0-----:R-:W-:Y:S05]  /*9660*/  BSYNC B0 ;  /* 0x0000000000007941 */ /* 0x001fea0003800000 */
.L_x_11998:
[----:B-1----:R-:W-:-:S13]  /*9670*/  ISETP.GE.AND P0, PT, R9, c[0x0][0x16c], PT ;  /* 0x00005b0009007a0c */ /* 0x002fda0003f06270 */
[----:B------:R-:W-:Y:S05]  /*9680*/  @P0 EXIT ;  /* 0x000000000000094d */ /* 0x000fea0003800000 */
[----:B------:R-:W-:Y:S02]  /*9690*/  IMAD R31, R31, c[0x0][0x288], RZ ;  /* 0x0000a2001f1f7a24 */ /* 0x000fe400078e02ff */
[----:B------:R-:W-:-:S04]  /*96a0*/  IMAD.WIDE.U32 R4, R30, c[0x0][0x288], RZ ;  /* 0x0000a2001e047a25 */ /* 0x000fc800078e00ff */
[----:B------:R-:W-:-:S05]  /*96b0*/  IMAD R13, R30, c[0x0][0x28c], R31 ;  /* 0x0000a3001e0d7a24 */ /* 0x000fca00078e021f */
[----:B------:R-:W-:Y:S02]  /*96c0*/  IADD3 R13, R5, R13, RZ ;  /* 0x0000000d050d7210 */ /* 0x000fe40007ffe0ff */
.L_x_12001:
[----:B0-----:R0:W1:Y:S01]  /*96d0*/  LDS.64 R10, [R9.X8+0x3e10] ;  /* 0x003e1000090a7984 */ /* 0x0010620000008a00 */
        /* <DEDUP_REMOVED lines=12> */
[----:B-1----:R0:W-:Y:S04]  /*97a0*/  RED.E.ADD.F32.FTZ.RN.STRONG.GPU [R2.64], R10 ;  /* 0x0000000a0200798e */ /* 0x0021e8000c10e78a */
[----:B------:R0:W-:Y:S06]  /*97b0*/  RED.E.ADD.F32.FTZ.RN.STRONG.GPU [R2.64+0x4], R11 ;  /* 0x0000040b0200798e */ /* 0x0001ec000c10e78a */
[----:B------:R-:W-:Y:S05]  /*97c0*/  @!P0 BRA `(.L_x_12001) ;  /* 0xffffff0000008947 */ /* 0x000fea000383ffff */
[----:B------:R-:W-:Y:S05]  /*97d0*/  EXIT ;  /* 0x000000000000794d */ /* 0x000fea0003800000 */
.L_x_12002:
        /* <DEDUP_REMOVED lines=10> */
.L_x_14734:


//--------------------- .text._Z25selective_scan_bwd_kernelI32Selective_Scan_bwd_kernel_traitsILi32ELi8ELb0ELb1ELb1ELb1ELb1EN3c104HalfENS1_7complexIfEEEEv12SSMParamsBwd --------------------------
	.section	.text._Z25selective_scan_bwd_kernelI32Selective_Scan_bwd_kernel_traitsILi32ELi8ELb0ELb1ELb1ELb1ELb1EN3c104HalfENS1_7complexIfEEEEv12SSMParamsBwd,"ax",@progbits
	.sectioninfo	@"SHI_REGISTERS=246"
	.align	128
        .global         _Z25selective_scan_bwd_kernelI32Selective_Scan_bwd_kernel_traitsILi32ELi8ELb0ELb1ELb1ELb1ELb1EN3c104HalfENS1_7complexIfEEEEv12SSMParamsBwd
        .type           _Z25selective_scan_bwd_kernelI32Selective_Scan_bwd_kernel_traitsILi32ELi8ELb0ELb1ELb1ELb1ELb1EN3c104HalfENS1_7complexIfEEEEv12SSMParamsBwd,@function
        .size           _Z25selective_scan_bwd_kernelI32Selective_Scan_bwd_kernel_traitsILi32ELi8ELb0ELb1ELb1ELb1ELb1EN3c104HalfENS1_7complexIfEEEEv12SSMParamsBwd,(.L_x_14735 - _Z25selective_scan_bwd_kernelI32Selective_Scan_bwd_kernel_traitsILi32ELi8ELb0ELb1ELb1ELb1ELb1EN3c104HalfENS1_7complexIfEEEEv12SSMParamsBwd)
        .other          _Z25selective_scan_bwd_kernelI32Selective_Scan_bwd_kernel_traitsILi32ELi8ELb0ELb1ELb1ELb1ELb1EN3c104HalfENS1_7complexIfEEEEv12SSMParamsBwd,@"STO_CUDA_ENTRY STV_DEFAULT"
_Z25selective_scan_bwd_kernelI32Selective_Scan_bwd_kernel_traitsILi32ELi8ELb0ELb1ELb1ELb1ELb1EN3c104HalfENS1_7complexIfEEEEv12SSMParamsBwd:
.text._Z25selective_scan_bwd_kernelI32Selective_Scan_bwd_kernel_traitsILi32ELi8ELb0ELb1ELb1ELb1ELb1EN3c104HalfENS1_7complexIfEEEEv12SSMParamsBwd:
        /* <DEDUP_REMOVED lines=25> */
[----:B------:R-:W-:-:S02]  /*0190*/  CS2R R64, SRZ ;  /* 0x0000000000407805 */ /* 0x000fc4000001ff00 */
[C---:B------:R-:W-:Y:S01]  /*01a0*/  IMAD R0, R66.reuse, c[0x0][0x1d0], RZ ;  /* 0x0000740042007a24 */ /* 0x040fe200078e02ff */
[----:B-1----:R-:W-:Y:S01]  /*01b0*/  HFMA2.MMA R6, -RZ, RZ, 0, 0 ;  /* 0x00000000ff067435 */ /* 0x002fe200000001ff */
[C---:B------:R-:W-:Y:S01]  /*01c0*/  IMAD R10, R66.reuse, c[0x0][0x278], RZ ;  /* 0x00009e00420a7a24 */ /* 0x040fe200078e02ff */
[----:B----4-:R-:W-:Y:S01]  /*01d0*/  IABS R4, R72 ;  /* 0x0000004800047213 */ /* 0x010fe20000000000 */
[C---:B------:R-:W-:Y:S02]  /*01e0*/  IMAD R5, R69.reuse, c[0x0][0x1d4], R0 ;  /* 0x0000750045057a24 */ /* 0x040fe400078e0200 */
[C---:B------:R-:W-:Y:S01]  /*01f0*/  IMAD R12, R66.reuse, c[0x0][0x190], RZ ;  /* 0x00006400420c7a24 */ /* 0x040fe200078e02ff */
[----:B---3--:R-:W-:Y:S01]  /*0200*/  IADD3 R8, RZ, -R7, RZ ;  /* 0x80000007ff087210 */ /* 0x008fe20007ffe0ff */
[----:B------:R-:W-:Y:S02]  /*0210*/  IMAD R13, R69, c[0x0][0x27c], R10 ;  /* 0x00009f00450d7a24 */ /* 0x000fe400078e020a */
[----:B------:R-:W-:-:S02]  /*0220*/  IMAD R14, R66, c[0x0][0x1b0], RZ ;  /* 0x00006c00420e7a24 */ /* 0x000fc400078e02ff */
        /* <DEDUP_REMOVED lines=18> */
[----:B------:R-:W-:Y:S01]  /*0350*/  IMAD.WIDE.U32 R8, R69, c[0x0][0x190], RZ ;  /* 0x0000640045087a25 */ /* 0x000fe200078e00ff */
[----:B------:R-:W-:Y:S02]  /*0360*/  IADD3 R7, R7, R13, RZ ;  /* 0x0000000d07077210 */ /* 0x000fe40007ffe0ff */
[----:B------:R-:W-:Y:S01]  /*0370*/  LEA R13, R12, 0xffffff00, 0x8 ;  /* 0xffffff000c0d7811 */ /* 0x000fe200078e40ff */
[----:B------:R-:W-:Y:S01]  /*0380*/  IMAD R17, R69, c[0x0][0x1b4], R14 ;  /* 0x00006d0045117a24 */ /* 0x000fe200078e020e */
[----:B------:R-:W-:Y:S01]  /*0390*/  IADD3 R9, R9, R15, RZ ;  /* 0x0000000f09097210 */ /* 0x000fe20007ffe0ff */
[----:B------:R-:W-:Y:S01]  /*03a0*/  IMAD.WIDE.U32 R4, R72, c[0x0][0x1e8], R4 ;  /* 0x00007a0048047a25 */ /* 0x000fe200078e0004 */
[-C--:B------:R-:W-:Y:S02]  /*03b0*/  @!P2 IADD3 R0, R0, -R19.reuse, RZ ;  /* 0x800000130000a210 */ /* 0x080fe40007ffe0ff */
[----:B------:R-:W-:Y:S01]  /*03c0*/  @!P2 IADD3 R67, R67, 0x1, RZ ;  /* 0x000000014343a810 */ /* 0x000fe20007ffe0ff */
[----:B------:R-:W-:Y:S01]  /*03d0*/  IMAD.WIDE.U32 R2, R72, c[0x0][0x1d8], R2 ;  /* 0x0000760048027a25 */ /* 0x000fe200078e0002 */
[----:B------:R-:W-:-:S02]  /*03e0*/  ISETP.GE.U32.AND P1, PT, R0, R19, PT ;  /* 0x000000130000720c */ /* 0x000fc40003f26070 */
[----:B------:R-:W-:Y:S01]  /*03f0*/  IADD3 R11, R11, R17, RZ ;  /* 0x000000110b0b7210 */ /* 0x000fe20007ffe0ff */
[C---:B------:R-:W-:Y:S01]  /*0400*/  IMAD R19, R71.reuse, c[0x0][0x1e8], RZ ;  /* 0x00007a0047137a24 */ /* 0x040fe200078e02ff */
[----:B------:R-:W-:Y:S01]  /*0410*/  SHF.R.S32.HI R15, RZ, 0x1f, R13 ;  /* 0x0000001fff0f7819 */ /* 0x000fe2000001140d */
[----:B------:R-:W-:Y:S01]  /*0420*/  IMAD R17, R71, c[0x0][0x1d8], RZ ;  /* 0x0000760047117a24 */ /* 0x000fe200078e02ff */
[----:B------:R-:W-:Y:S01]  /*0430*/  IADD3 R59, P2, R13, R4, RZ ;  /* 0x000000040d3b7210 */ /* 0x000fe20007f5e0ff */
[C---:B------:R-:W-:Y:S02]  /*0440*/  IMAD R19, R72.reuse, c[0x0][0x1ec], R19 ;  /* 0x00007b0048137a24 */ /* 0x040fe400078e0213 */
[----:B------:R-:W-:-:S03]  /*0450*/  IMAD.WIDE.U32 R6, R72, c[0x0][0x280], R6 ;  /* 0x0000a00048067a25 */ /* 0x000fc600078e0006 */
[----:B------:R-:W-:Y:S01]  /*0460*/  IADD3.X R4, R15, R5, R19, P2, !PT ;  /* 0x000000050f047210 */ /* 0x000fe200017fe413 */
[C---:B------:R-:W-:Y:S01]  /*0470*/  IMAD R17, R72.reuse, c[0x0][0x1dc], R17 ;  /* 0x0000770048117a24 */ /* 0x040fe200078e0211 */
[----:B------:R-:W-:Y:S01]  /*0480*/  @P1 IADD3 R67, R67, 0x1, RZ ;  /* 0x0000000143431810 */ /* 0x000fe20007ffe0ff */
[----:B------:R-:W-:Y:S01]  /*0490*/  IMAD R21, R72, c[0x0][0x284], R21 ;  /* 0x0000a10048157a24 */ /* 0x000fe200078e0215 */
[----:B------:R-:W-:Y:S02]  /*04a0*/  IADD3 R60, P1, R13, R2, RZ ;  /* 0x000000020d3c7210 */ /* 0x000fe40007f3e0ff */
[----:B------:R-:W-:Y:S02]  /*04b0*/  @!P3 IADD3 R67, -R67, RZ, RZ ;  /* 0x000000ff4343b210 */ /* 0x000fe40007ffe1ff */
[----:B------:R-:W-:Y:S02]  /*04c0*/  @!P0 LOP3.LUT R67, RZ, c[0x0][0x178], RZ, 0x33, !PT ;  /* 0x00005e00ff438a12 */ /* 0x000fe400078e33ff */
[----:B------:R-:W-:-:S02]  /*04d0*/  LEA R58, P0, R59, c[0x0][0x248], 0x1 ;  /* 0x000092003b3a7a11 */ /* 0x000fc400078008ff */
[----:B------:R-:W-:Y:S01]  /*04e0*/  SHF.R.S32.HI R172, RZ, 0x1f, R67 ;  /* 0x0000001fffac7819 */ /* 0x000fe20000011443 */
[----:B------:R-:W-:Y:S01]  /*04f0*/  IMAD.WIDE.U32 R8, R67, c[0x0][0x1a8], R8 ;  /* 0x00006a0043087a25 */ /* 0x000fe200078e0008 */
[----:B------:R-:W-:Y:S02]  /*0500*/  LEA.HI.X R59, R59, c[0x0][0x24c], R4, 0x1, P0 ;  /* 0x000093003b3b7a11 */ /* 0x000fe400000f0c04 */
[----:B------:R-:W-:Y:S01]  /*0510*/  IADD3 R13, P4, R13, R6, RZ ;  /* 0x000000060d0d7210 */ /* 0x000fe20007f9e0ff */
[C---:B------:R-:W-:Y:S01]  /*0520*/  IMAD R0, R172.reuse, c[0x0][0x1a8], RZ ;  /* 0x00006a00ac007a24 */ /* 0x040fe200078e02ff */
[----:B------:R-:W-:Y:S01]  /*0530*/  ISETP.NE.U32.AND P0, PT, RZ, c[0x0][0x260], PT ;  /* 0x00009800ff007a0c */ /* 0x000fe20003f05070 */
[----:B------:R-:W-:Y:S01]  /*0540*/  IMAD R2, R172, c[0x0][0x1c8], RZ ;  /* 0x00007200ac027a24 */ /* 0x000fe200078e02ff */
[----:B------:R-:W-:Y:S01]  /*0550*/  IADD3.X R3, R15, R3, R17, P1, !PT ;  /* 0x000000030f037210 */ /* 0x000fe20000ffe411 */
[C---:B------:R-:W-:Y:S01]  /*0560*/  IMAD R5, R67.reuse, c[0x0][0x1ac], R0 ;  /* 0x00006b0043057a24 */ /* 0x040fe200078e0200 */
[C---:B------:R-:W-:Y:S01]  /*0570*/  LEA R63, P1, R60.reuse, c[0x0][0x240], 0x1 ;  /* 0x000090003c3f7a11 */ /* 0x040fe200078208ff */
[----:B------:R-:W-:Y:S01]  /*0580*/  IMAD.WIDE.U32 R10, R67, c[0x0][0x1c8], R10 ;  /* 0x00007200430a7a25 */ /* 0x000fe200078e000a */
[----:B------:R-:W-:Y:S01]  /*0590*/  IADD3.X R56, R15, R7, R21, P4, !PT ;  /* 0x000000070f387210 */ /* 0x000fe200027fe415 */
[----:B------:R-:W-:Y:S01]  /*05a0*/  CS2R R16, SRZ ;  /* 0x0000000000107805 */ /* 0x000fe2000001ff00 */
[----:B------:R-:W-:Y:S01]  /*05b0*/  LEA R57, P2, R13, c[0x0][0x308], 0x1 ;  /* 0x0000c2000d397a11 */ /* 0x000fe200078408ff */
[----:B------:R-:W-:Y:S01]  /*05c0*/  IMAD R7, R67, c[0x0][0x1cc], R2 ;  /* 0x0000730043077a24 */ /* 0x000fe200078e0202 */
[----:B------:R-:W-:Y:S01]  /*05d0*/  ISETP.NE.AND.EX P0, PT, RZ, c[0x0][0x264], PT, P0 ;  /* 0x00009900ff007a0c */ /* 0x000fe20003f05300 */
[----:B------:R-:W-:Y:S01]  /*05e0*/  CS2R R14, SRZ ;  /* 0x00000000000e7805 */ /* 0x000fe2000001ff00 */
[----:B------:R-:W-:-:S02]  /*05f0*/  LEA.HI.X R60, R60, c[0x0][0x244], R3, 0x1, P1 ;  /* 0x000091003c3c7a11 */ /* 0x000fc400008f0c03 */
        /* <DEDUP_REMOVED lines=38> */
.L_x_12077:
        /* <DEDUP_REMOVED lines=13> */
[----:B------:R-:W-:Y:S02]  /*0930*/  PRMT R7, RZ, 0x7610, R7 ;  /* 0x00007610ff077816 */ /* 0x000fe40000000007 */
[C---:B------:R-:W-:Y:S01]  /*0940*/  LOP3.LUT R90, R50.reuse, 0x60, RZ, 0xfc, !PT ;  /* 0x00000060325a7812 */ /* 0x040fe200078efcff */
[----:B0-----:R0:W2:Y:S01]  /*0950*/  @!P0 LDG.E.U16 R5, [R2.64] ;  /* 0x0000000a02058981 */ /* 0x0010a2000c1e1500 */
        /* <DEDUP_REMOVED lines=117> */
[----:B------:R-:W2:Y:S04]  /*10b0*/  LDS.U16 R81, [R36+0x6] ;  /* 0x0000060024517984 */ /* 0x000ea80000000400 */
[----:B------:R-:W3:Y:S04]  /*10c0*/  LDS.U16 R82, [R36+0x8] ;  /* 0x0000080024527984 */ /* 0x000ee80000000400 */
[----:B------:R-:W2:Y:S04]  /*10d0*/  LDS.U16 R83, [R36+0xa] ;  /* 0x00000a0024537984 */ /* 0x000ea80000000400 */
[----:B------:R-:W0:Y:S04]  /*10e0*/  LDS.U16 R85, [R36+0xc] ;  /* 0x00000c0024557984 */ /* 0x000e280000000400 */
        /* <DEDUP_REMOVED lines=13> */
[----:B0-----:R-:W-:Y:S01]  /*11c0*/  SHF.R.S32.HI R13, RZ, 0x1f, R12 ;  /* 0x0000001fff0d7819 */ /* 0x001fe2000001140c */
[----:B-1----:R-:W-:-:S02]  /*11d0*/  IMAD R0, R66, c[0x0][0x1f0], RZ ;  /* 0x00007c0042007a24 */ /* 0x002fc400078e02ff */
[C---:B------:R-:W-:Y:S02]  /*11e0*/  IMAD R73, R69.reuse, c[0x0][0x204], R8 ;  /* 0x0000810045497a24 */ /* 0x040fe400078e0208 */
[----:B------:R-:W-:-:S06]  /*11f0*/  IMAD.WIDE.U32 R6, R69, c[0x0][0x200], RZ ;  /* 0x0000800045067a25 */ /* 0x000fcc00078e00ff */
[----:B------:R-:W-:Y:S02]  /*1200*/  @!P0 MOV R8, R12 ;  /* 0x0000000c00088202 */ /* 0x000fe40000000f00 */
[----:B------:R-:W-:Y:S01]  /*1210*/  @!P0 MOV R9, R13 ;  /* 0x0000000d00098202 */ /* 0x000fe20000000f00 */
[----:B------:R-:W-:-:S04]  /*1220*/  IMAD.WIDE.U32 R2, R69, c[0x0][0x1f0], RZ ;  /* 0x00007c0045027a25 */ /* 0x000fc800078e00ff */
[C---:B------:R-:W-:Y:S02]  /*1230*/  IMAD R27, R69.reuse, c[0x0][0x1f4], R0 ;  /* 0x00007d00451b7a24 */ /* 0x040fe400078e0200 */
[----:B--2---:R-:W-:Y:S01]  /*1240*/  @!P0 IMAD.WIDE.U32 R4, R69, c[0x0][0x1f0], R12 ;  /* 0x00007c0045048a25 */ /* 0x004fe200078e000c */
[----:B------:R-:W-:-:S03]  /*1250*/  IADD3 R75, R7, R73, RZ ;  /* 0x00000049074b7210 */ /* 0x000fc60007ffe0ff */
[----:B------:R-:W-:Y:S01]  /*1260*/  @!P0 IMAD.WIDE.U32 R8, R69, c[0x0][0x200], R8 ;  /* 0x0000800045088a25 */ /* 0x000fe200078e0008 */
[----:B------:R-:W-:Y:S02]  /*1270*/  IADD3 R3, R3, R27, RZ ;  /* 0x0000001b03037210 */ /* 0x000fe40007ffe0ff */
[----:B------:R-:W-:Y:S01]  /*1280*/  @!P0 IADD3 R5, R27, R5, RZ ;  /* 0x000000051b058210 */ /* 0x000fe20007ffe0ff */
[----:B------:R-:W-:Y:S01]  /*1290*/  IMAD R7, R71, c[0x0][0x1f8], RZ ;  /* 0x00007e0047077a24 */ /* 0x000fe200078e02ff */
[----:B------:R-:W-:Y:S02]  /*12a0*/  MOV R74, R6 ;  /* 0x00000006004a7202 */ /* 0x000fe40000000f00 */
        /* <DEDUP_REMOVED lines=8> */
[----:B------:R-:W-:Y:S01]  /*1330*/  @!P0 IMAD.WIDE.U32 R4, R72, c[0x0][0x208], R8 ;  /* 0x0000820048048a25 */ /* 0x000fe200078e0008 */
[----:B------:R-:W-:Y:S02]  /*1340*/  SHF.R.S32.HI R0, RZ, 0x1f, R28 ;  /* 0x0000001fff007819 */ /* 0x000fe4000001141c */
[----:B------:R-:W-:Y:S01]  /*1350*/  IADD3 R93, P2, R28, R6, RZ ;  /* 0x000000061c5d7210 */ /* 0x000fe20007f5e0ff */
        /* <DEDUP_REMOVED lines=11> */
[C---:B------:R-:W-:Y:S02]  /*1410*/  LEA R4, P4, R9.reuse, R4, 0x1 ;  /* 0x0000000409047211 */ /* 0x040fe400078808ff */
[----:B------:R-:W-:Y:S02]  /*1420*/  LEA.HI.X R3, R50, c[0x0][0x26c], R49, 0x1, P1 ;  /* 0x00009b0032037a11 */ /* 0x000fe400008f0c31 */
[----:B------:R-:W-:Y:S02]  /*1430*/  LEA.HI.X R5, R9, R5, R74, 0x1, P4 ;  /* 0x0000000509057211 */ /* 0x000fe400020f0c4a */
[----:B------:R-:W-:Y:S02]  /*1440*/  @!P0 LEA R6, P1, R95, c[0x0][0x268], 0x1 ;  /* 0x00009a005f068a11 */ /* 0x000fe400078208ff */
[----:B------:R-:W-:Y:S02]  /*1450*/  LEA R2, P2, R93, R2, 0x1 ;  /* 0x000000025d027211 */ /* 0x000fe400078408ff */
[----:B------:R-:W-:-:S02]  /*1460*/  @!P0 LEA.HI.X R7, R95, c[0x0][0x26c], R102, 0x1, P1 ;  /* 0x00009b005f078a11 */ /* 0x000fc400008f0c66 */
[----:B------:R-:W-:Y:S01]  /*1470*/  @!P0 LEA R8, P3, R91, c[0x0][0x258], 0x1 ;  /* 0x000096005b088a11 */ /* 0x000fe200078608ff */
[----:B------:R-:W-:Y:S01]  /*1480*/  HADD2.F32 R81, -RZ, R81.H0_H0 ;  /* 0x20000051ff517230 */ /* 0x000fe20000004100 */
[----:B------:R-:W-:Y:S01]  /*1490*/  LEA.HI.X R3, R93, R3, R100, 0x1, P2 ;  /* 0x000000035d037211 */ /* 0x000fe200010f0c64 */
[----:B------:R-:W-:Y:S01]  /*14a0*/  HADD2.F32 R93, -RZ, R80.H0_H0 ;  /* 0x20000050ff5d7230 */ /* 0x000fe20000004100 */
[----:B------:R-:W-:Y:S01]  /*14b0*/  @!P0 LEA.HI.X R9, R91, c[0x0][0x25c], R98, 0x1, P3 ;  /* 0x000097005b098a11 */ /* 0x000fe200018f0c62 */
[----:B------:R-:W-:Y:S02]  /*14c0*/  HADD2.F32 R91, -RZ, R78.H0_H0 ;  /* 0x2000004eff5b7230 */ /* 0x000fe40000004100 */
[----:B---3--:R-:W-:Y:S02]  /*14d0*/  HADD2.F32 R95, -RZ, R82.H0_H0 ;  /* 0x20000052ff5f7230 */ /* 0x008fe40000004100 */
[----:B------:R-:W-:Y:S01]  /*14e0*/  HADD2.F32 R83, -RZ, R83.H0_H0 ;  /* 0x20000053ff537230 */ /* 0x000fe20000004100 */
[--C-:B-----5:R-:W-:Y:S01]  /*14f0*/  FADD.FTZ R78, R93, R68.reuse ;  /* 0x000000445d4e7221 */ /* 0x120fe20000010000 */
[----:B------:R-:W-:Y:S01]  /*1500*/  HADD2.F32 R85, -RZ, R85.H0_H0 ;  /* 0x20000055ff557230 */ /* 0x000fe20000004100 */
[----:B------:R-:W-:-:S02]  /*1510*/  FADD.FTZ R80, R81, R68 ;  /* 0x0000004451507221 */ /* 0x000fc40000010000 */
[----:B------:R-:W-:Y:S01]  /*1520*/  FADD.FTZ R82, R95, R68 ;  /* 0x000000445f527221 */ /* 0x000fe20000010000 */
[----:B------:R-:W-:Y:S01]  /*1530*/  BSSY B0, `(.L_x_12004) ;  /* 0x000003d000007945 */ /* 0x000fe20003800000 */
        /* <DEDUP_REMOVED lines=20> */
[----:B0-----:R-:W-:-:S05]  /*1680*/  HADD2.F32 R89, -RZ, R76.H0_H0 ;  /* 0x2000004cff597230 */ /* 0x001fca0000004100 */
[----:B------:R-:W-:-:S05]  /*1690*/  FADD.FTZ R74, R89, R68 ;  /* 0x00000044594a7221 */ /* 0x000fca0000010000 */
[----:B------:R-:W-:Y:S01]  /*16a0*/  FSETP.GTU.FTZ.AND P1, PT, R74, 20, PT ;  /* 0x41a000004a00780b */ /* 0x000fe20003f3c000 */
[--C-:B------:R-:W-:Y:S02]  /*16b0*/  FADD.FTZ R76, R91, R68.reuse ;  /* 0x000000445b4c7221 */ /* 0x100fe40000010000 */
[--C-:B------:R-:W-:Y:S02]  /*16c0*/  FADD.FTZ R84, R83, R68.reuse ;  /* 0x0000004453547221 */ /* 0x100fe40000010000 */
[----:B------:R-:W-:Y:S01]  /*16d0*/  FADD.FTZ R86, R85, R68 ;  /* 0x0000004455567221 */ /* 0x000fe20000010000 */
[----:B------:R-:W-:Y:S02]  /*16e0*/  FSETP.GTU.FTZ.AND P6, PT, R76, 20, PT ;  /* 0x41a000004c00780b */ /* 0x000fe40003fdc000 */
[----:B------:R-:W-:-:S05]  /*16f0*/  FSETP.GTU.FTZ.AND P2, PT, R84, 20, PT ;  /* 0x41a000005400780b */ /* 0x000fca0003f5c000 */
[----:B------:R-:W-:Y:S05]  /*1700*/  @P1 BRA `(.L_x_12005) ;  /* 0x000001f000001947 */ /* 0x000fea0003800000 */
        /* <DEDUP_REMOVED lines=31> */
.L_x_12005:
[----:B--234-:R-:W-:Y:S05]  /*1900*/  BSYNC B0 ;  /* 0x0000000000007941 */ /* 0x01cfea0003800000 */
.L_x_12004:
[----:B------:R-:W-:Y:S01]  /*1910*/  HADD2.F32 R87, -RZ, R87.H0_H0 ;  /* 0x20000057ff577230 */ /* 0x000fe20000004100 */
[----:B------:R-:W-:Y:S01]  /*1920*/  BSSY B0, `(.L_x_12006) ;  /* 0x0000023000007945 */ /* 0x000fe20003800000 */
[----:B------:R-:W-:-:S03]  /*1930*/  FSETP.GTU.FTZ.AND P1, PT, R86, 20, PT ;  /* 0x41a000005600780b */ /* 0x000fc60003f3c000 */
[----:B------:R-:W-:Y:S01]  /*1940*/  FADD.FTZ R88, R87, R68 ;  /* 0x0000004457587221 */ /* 0x000fe20000010000 */
[----:B------:R-:W-:Y:S05]  /*1950*/  @P6 BRA `(.L_x_12007) ;  /* 0x000001f000006947 */ /* 0x000fea0003800000 */
[----:B------:R-:W-:Y:S01]  /*1960*/  FMUL.FTZ R76, R76, 1.4426950216293334961 ;  /* 0x3fb8aa3b4c4c7820 */ /* 0x000fe20000410000 */
[----:B-1----:R-:W-:Y:S01]  /*1970*/  HFMA2.MMA R96, -RZ, RZ, 1.625, 0 ;  /* 0x3e800000ff607435 */ /* 0x002fe200000001ff */
        /* <DEDUP_REMOVED lines=29> */
.L_x_12007:
[----:B------:R-:W-:Y:S05]  /*1b50*/  BSYNC B0 ;  /* 0x0000000000007941 */ /* 0x000fea0003800000 */
.L_x_12006:
[----:B------:R-:W-:Y:S01]  /*1b60*/  BSSY B0, `(.L_x_12008) ;  /* 0x0000023000007945 */ /* 0x000fe20003800000 */
[----:B------:R-:W-:Y:S02]  /*1b70*/  FSETP.GTU.FTZ.AND P6, PT, R88, 20, PT ;  /* 0x41a000005800780b */ /* 0x000fe40003fdc000 */
[----:B------:R-:W-:Y:S01]  /*1b80*/  PRMT R87, RZ, 0x7610, R87 ;  /* 0x00007610ff577816 */ /* 0x000fe20000000057 */
        /* <DEDUP_REMOVED lines=32> */
.L_x_12009:
[----:B------:R-:W-:Y:S05]  /*1d90*/  BSYNC B0 ;  /* 0x0000000000007941 */ /* 0x000fea0003800000 */
.L_x_12008:
[----:B------:R-:W-:Y:S01]  /*1da0*/  BSSY B0, `(.L_x_12010) ;  /* 0x0000021000007945 */ /* 0x000fe20003800000 */
        /* <DEDUP_REMOVED lines=32> */
.L_x_12011:
[----:B------:R-:W-:Y:S05]  /*1fb0*/  BSYNC B0 ;  /* 0x0000000000007941 */ /* 0x000fea0003800000 */
.L_x_12010:
        /* <DEDUP_REMOVED lines=33> */
.L_x_12013:
[----:B------:R-:W-:Y:S05]  /*21d0*/  BSYNC B0 ;  /* 0x0000000000007941 */ /* 0x000fea0003800000 */
.L_x_12012:
        /* <DEDUP_REMOVED lines=33> */
.L_x_12015:
[----:B------:R-:W-:Y:S05]  /*23f0*/  BSYNC B0 ;  /* 0x0000000000007941 */ /* 0x000fea0003800000 */
.L_x_12014:
        /* <DEDUP_REMOVED lines=33> */
.L_x_12017:
[----:B------:R-:W-:Y:S05]  /*2610*/  BSYNC B0 ;  /* 0x0000000000007941 */ /* 0x000fea0003800000 */
.L_x_12016:
        /* <DEDUP_REMOVED lines=33> */
.L_x_12019:
[----:B------:R-:W-:Y:S05]  /*2830*/  BSYNC B0 ;  /* 0x0000000000007941 */ /* 0x000fea0003800000 */
.L_x_12018:
[----:B------:R-:W-:Y:S01]  /*2840*/  BAR.SYNC.DEFER_BLOCKING 0x0 ;  /* 0x0000000000007b1d */ /* 0x000fe20000010000 */
[-C--:B------:R-:W-:Y:S02]  /*2850*/  ISETP.GE.AND P6, PT, R24, R47.reuse, PT ;  /* 0x0000002f1800720c */ /* 0x080fe40003fc6270 */
[----:B-1----:R-:W-:Y:S02]  /*2860*/  PRMT R96, RZ, 0x7610, R96 ;  /* 0x00007610ff607816 */ /* 0x002fe40000000060 */
        /* <DEDUP_REMOVED lines=24> */
[----:B------:R-:W-:Y:S01]  /*29f0*/  PRMT R102, RZ, 0x7610, R102 ;  /* 0x00007610ff667816 */ /* 0x000fe20000000066 */
[----:B---3--:R-:W-:Y:S04]  /*2a00*/  STS.U16 [R46], R87 ;  /* 0x000000572e007388 */ /* 0x008fe80000000400 */
[----:B--2---:R0:W-:Y:S04]  /*2a10*/  STS.U16 [R45+0x40], R96 ;  /* 0x000040602d007388 */ /* 0x0041e80000000400 */
        /* <DEDUP_REMOVED lines=11> */
[----:B------:R-:W3:Y:S04]  /*2ad0*/  LDS.U16 R87, [R36+0x8] ;  /* 0x0000080024577984 */ /* 0x000ee80000000400 */
[----:B------:R-:W4:Y:S04]  /*2ae0*/  LDS.U16 R83, [R36+0xa] ;  /* 0x00000a0024537984 */ /* 0x000f280000000400 */
[----:B------:R-:W5:Y:S04]  /*2af0*/  LDS.U16 R6, [R36+0xc] ;  /* 0x00000c0024067984 */ /* 0x000f680000000400 */
[----:B------:R-:W3:Y:S04]  /*2b00*/  LDS.U16 R7, [R36+0xe] ;  /* 0x00000e0024077984 */ /* 0x000ee80000000400 */
[----:B------:R-:W-:Y:S01]  /*2b10*/  BAR.SYNC.DEFER_BLOCKING 0x0 ;  /* 0x0000000000007b1d */ /* 0x000fe20000010000 */
[----:B0-----:R-:W-:-:S02]  /*2b20*/  PRMT R96, RZ, 0x7610, R96 ;  /* 0x00007610ff607816 */ /* 0x001fc40000000060 */
[----:B-1----:R-:W-:Y:S02]  /*2b30*/  PRMT R98, RZ, 0x7610, R98 ;  /* 0x00007610ff627816 */ /* 0x002fe40000000062 */
[----:B--2---:R-:W-:Y:S01]  /*2b40*/  PRMT R100, RZ, 0x7610, R100 ;  /* 0x00007610ff647816 */ /* 0x004fe20000000064 */
[----:B------:R0:W2:Y:S01]  /*2b50*/  @!P0 LDG.E.U16 R89, [R8.64] ;  /* 0x0000000a08598981 */ /* 0x0000a2000c1e1500 */
[----:B------:R-:W-:-:S03]  /*2b60*/  ISETP.GE.AND P0, PT, R24, R47, PT ;  /* 0x0000002f1800720c */ /* 0x000fc60003f06270 */
[----:B------:R1:W2:Y:S04]  /*2b70*/  @!P1 LDG.E.U16 R91, [R4.64+-0x180] ;  /* 0xfffe800a045b9981 */ /* 0x0002a8000c1e1500 */
[----:B------:R1:W2:Y:S04]  /*2b80*/  @!P2 LDG.E.U16 R98, [R4.64+-0x140] ;  /* 0xfffec00a0462a981 */ /* 0x0002a8000c1e1500 */
[----:B------:R1:W2:Y:S04]  /*2b90*/  @!P3 LDG.E.U16 R93, [R4.64+-0x100] ;  /* 0xffff000a045db981 */ /* 0x0002a8000c1e1500 */
[----:B------:R1:W2:Y:S04]  /*2ba0*/  @!P0 LDG.E.U16 R96, [R4.64+-0x1c0] ;  /* 0xfffe400a04608981 */ /* 0x0002a8000c1e1500 */
[----:B------:R1:W2:Y:S04]  /*2bb0*/  @!P4 LDG.E.U16 R100, [R4.64+-0xc0] ;  /* 0xffff400a0464c981 */ /* 0x0002a8000c1e1500 */
[----:B------:R1:W2:Y:S04]  /*2bc0*/  @!P5 LDG.E.U16 R95, [R4.64+-0x80] ;  /* 0xffff800a045fd981 */ /* 0x0002a8000c1e1500 */
[----:B------:R1:W2:Y:S01]  /*2bd0*/  @!P6 LDG.E.U16 R102, [R4.64+-0x40] ;  /* 0xffffc00a0466e981 */ /* 0x0002a2000c1e1500 */
[----:B---3--:R-:W-:-:S02]  /*2be0*/  HADD2.F32 R103, -RZ, R87.H0_H0 ;  /* 0x20000057ff677230 */ /* 0x008fc40000004100 */
[----:B------:R-:W-:Y:S02]  /*2bf0*/  HADD2.F32 R2, -RZ, R2.H0_H0 ;  /* 0x20000002ff027230 */ /* 0x000fe40000004100 */
[----:B------:R-:W-:Y:S01]  /*2c00*/  HADD2.F32 R101, -RZ, R81.H0_H0 ;  /* 0x20000051ff657230 */ /* 0x000fe20000004100 */
[----:B-1----:R-:W-:Y:S01]  /*2c10*/  FMUL.FTZ R5, R103, -1.4426950216293334961 ;  /* 0xbfb8aa3b67057820 */ /* 0x002fe20000410000 */
[----:B----4-:R-:W-:Y:S01]  /*2c20*/  HADD2.F32 R105, -RZ, R83.H0_H0 ;  /* 0x20000053ff697230 */ /* 0x010fe20000004100 */
[----:B0-----:R-:W-:Y:S02]  /*2c30*/  FMUL.FTZ R8, R2, -1.4426950216293334961 ;  /* 0xbfb8aa3b02087820 */ /* 0x001fe40000410000 */
[----:B------:R-:W-:Y:S01]  /*2c40*/  MUFU.EX2 R83, R5 ;  /* 0x0000000500537308 */ /* 0x000fe20000000800 */
[----:B------:R-:W-:Y:S01]  /*2c50*/  FMUL.FTZ R4, R101, -1.4426950216293334961 ;  /* 0xbfb8aa3b65047820 */ /* 0x000fe20000410000 */
[----:B------:R-:W-:-:S06]  /*2c60*/  HADD2.F32 R3, -RZ, R3.H0_H0 ;  /* 0x20000003ff037230 */ /* 0x000fcc0000004100 */
[----:B------:R-:W0:Y:S01]  /*2c70*/  MUFU.EX2 R8, R8 ;  /* 0x0000000800087308 */ /* 0x000e220000000800 */
[----:B------:R-:W-:Y:S01]  /*2c80*/  FMUL.FTZ R9, R3, -1.4426950216293334961 ;  /* 0xbfb8aa3b03097820 */ /* 0x000fe20000410000 */
[----:B-----5:R-:W-:-:S06]  /*2c90*/  HADD2.F32 R107, -RZ, R6.H0_H0 ;  /* 0x20000006ff6b7230 */ /* 0x020fcc0000004100 */
[----:B------:R-:W1:Y:S01]  /*2ca0*/  MUFU.EX2 R87, R4 ;  /* 0x0000000400577308 */ /* 0x000e620000000800 */
[----:B------:R-:W-:-:S07]  /*2cb0*/  HADD2.F32 R99, -RZ, R85.H0_H0 ;  /* 0x20000055ff637230 */ /* 0x000fce0000004100 */
[----:B------:R3:W4:Y:S01]  /*2cc0*/  MUFU.EX2 R85, R9 ;  /* 0x0000000900557308 */ /* 0x0007220000000800 */
[----:B------:R-:W-:Y:S01]  /*2cd0*/  HADD2.F32 R113, -RZ, R7.H0_H0 ;  /* 0x20000007ff717230 */ /* 0x000fe20000004100 */
[----:B---3--:R-:W-:-:S06]  /*2ce0*/  FMUL.FTZ R9, R107, -1.4426950216293334961 ;  /* 0xbfb8aa3b6b097820 */ /* 0x008fcc0000410000 */
[----:B------:R0:W-:Y:S01]  /*2cf0*/  MUFU.EX2 R109, R9 ;  /* 0x00000009006d7308 */ /* 0x0001e20000000800 */
[----:B------:R-:W-:Y:S02]  /*2d00*/  FMUL.FTZ R7, R113, -1.4426950216293334961 ;  /* 0xbfb8aa3b71077820 */ /* 0x000fe40000410000 */
[----:B0-----:R-:W-:-:S05]  /*2d10*/  FADD.FTZ R9, R8, 1 ;  /* 0x3f80000008097421 */ /* 0x001fca0000010000 */
[----:B------:R-:W-:Y:S01]  /*2d20*/  MUFU.RCP R81, R9 ;  /* 0x0000000900517308 */ /* 0x000fe20000001000 */
[----:B-1----:R-:W-:-:S07]  /*2d30*/  FADD.FTZ R87, R87, 1 ;  /* 0x3f80000057577421 */ /* 0x002fce0000010000 */
[----:B------:R-:W-:Y:S01]  /*2d40*/  MUFU.EX2 R111, R7 ;  /* 0x00000007006f7308 */ /* 0x000fe20000000800 */
[----:B------:R-:W-:Y:S02]  /*2d50*/  FMUL.FTZ R97, R99, -1.4426950216293334961 ;  /* 0xbfb8aa3b63617820 */ /* 0x000fe40000410000 */
[----:B------:R-:W-:Y:S02]  /*2d60*/  FMUL.FTZ R6, R105, -1.4426950216293334961 ;  /* 0xbfb8aa3b69067820 */ /* 0x000fe40000410000 */
[----:B----4-:R-:W-:-:S03]  /*2d70*/  FADD.FTZ R85, R85, 1 ;  /* 0x3f80000055557421 */ /* 0x010fc60000010000 */
[----:B------:R-:W0:Y:S08]  /*2d80*/  MUFU.EX2 R97, R97 ;  /* 0x0000006100617308 */ /* 0x000e300000000800 */
[----:B------:R-:W1:Y:S01]  /*2d90*/  MUFU.EX2 R106, R6 ;  /* 0x00000006006a7308 */ /* 0x000e620000000800 */
[----:B------:R-:W-:Y:S01]  /*2da0*/  HADD2.F32 R27, -RZ, R27.H0_H0 ;  /* 0x2000001bff1b7230 */ /* 0x000fe20000004100 */
[----:B0-----:R-:W-:-:S06]  /*2db0*/  FADD.FTZ R97, R97, 1 ;  /* 0x3f80000061617421 */ /* 0x001fcc0000010000 */
[----:B------:R-:W-:Y:S01]  /*2dc0*/  MUFU.RCP R104, R97 ;  /* 0x0000006100687308 */ /* 0x000fe20000001000 */
[----:B------:R-:W-:Y:S01]  /*2dd0*/  FADD.FTZ R109, R109, 1 ;  /* 0x3f8000006d6d7421 */ /* 0x000fe20000010000 */
[----:B------:R-:W-:Y:S01]  /*2de0*/  HADD2.F32 R77, -RZ, R77.H0_H0 ;  /* 0x2000004dff4d7230 */ /* 0x000fe20000004100 */
[----:B-1----:R-:W-:Y:S01]  /*2df0*/  FADD.FTZ R106, R106, 1 ;  /* 0x3f8000006a6a7421 */ /* 0x002fe20000010000 */
[----:B------:R-:W-:-:S04]  /*2e00*/  HADD2.F32 R73, -RZ, R73.H0_H0 ;  /* 0x20000049ff497230 */ /* 0x000fc80000004100 */
[----:B------:R-:W-:Y:S01]  /*2e10*/  MUFU.RCP R112, R106 ;  /* 0x0000006a00707308 */ /* 0x000fe20000001000 */
[----:B------:R-:W-:-:S07]  /*2e20*/  HADD2.F32 R79, -RZ, R79.H0_H0 ;  /* 0x2000004fff4f7230 */ /* 0x000fce0000004100 */
[----:B------:R-:W-:Y:S01]  /*2e30*/  MUFU.RCP R114, R109 ;  /* 0x0000006d00727308 */ /* 0x000fe20000001000 */
[----:B------:R-:W-:Y:S02]  /*2e40*/  HADD2.F32 R75, -RZ, R75.H0_H0 ;  /* 0x2000004bff4b7230 */ /* 0x000fe40000004100 */
[----:B------:R-:W-:Y:S02]  /*2e50*/  HADD2.F32 R25, -RZ, R25.H0_H0 ;  /* 0x20000019ff197230 */ /* 0x000fe40000004100 */
[----:B------:R-:W-:Y:S02]  /*2e60*/  HADD2.F32 R23, -RZ, R23.H0_H0 ;  /* 0x20000017ff177230 */ /* 0x000fe40000004100 */
[----:B------:R-:W-:Y:S01]  /*2e70*/  HADD2.F32 R21, -RZ, R21.H0_H0 ;  /* 0x20000015ff157230 */ /* 0x000fe20000004100 */
[----:B------:R-:W-:Y:S01]  /*2e80*/  ISETP.NE.AND P6, PT, R62, RZ, PT ;  /* 0x000000ff3e00720c */ /* 0x000fe20003fc5270 */
[----:B--2---:R-:W-:Y:S04]  /*2e90*/  STS.U16 [R46], R89 ;  /* 0x000000592e007388 */ /* 0x004fe80000000400 */
        /* <DEDUP_REMOVED lines=8> */
[----:B------:R-:W1:Y:S04]  /*2f20*/  LDS.U16 R5, [R36+0x2] ;  /* 0x0000020024057984 */ /* 0x000e680000000400 */
[----:B------:R-:W2:Y:S04]  /*2f30*/  LDS.U16 R4, [R36] ;  /* 0x0000000024047984 */ /* 0x000ea80000000400 */
[----:B------:R-:W3:Y:S04]  /*2f40*/  LDS.U16 R8, [R36+0x8] ;  /* 0x0000080024087984 */ /* 0x000ee80000000400 */
[----:B------:R-:W4:Y:S01]  /*2f50*/  LDS.U16 R7, [R36+0x6] ;  /* 0x0000060024077984 */ /* 0x000f220000000400 */
[----:B0-----:R1:W-:Y:S01]  /*2f60*/  MUFU.RCP R102, R87 ;  /* 0x0000005700667308 */ /* 0x0013e20000001000 */
[----:B------:R-:W-:-:S02]  /*2f70*/  FADD.FTZ R89, R83, 1 ;  /* 0x3f80000053597421 */ /* 0x000fc40000010000 */
[----:B------:R-:W0:Y:S04]  /*2f80*/  LDS.U16 R6, [R36+0x4] ;  /* 0x0000040024067984 */ /* 0x000e280000000400 */
[----:B------:R-:W5:Y:S01]  /*2f90*/  LDS.U16 R9, [R36+0xa] ;  /* 0x00000a0024097984 */ /* 0x000f620000000400 */
[----:B------:R1:W-:Y:S08]  /*2fa0*/  MUFU.RCP R98, R85 ;  /* 0x0000005500627308 */ /* 0x0003f00000001000 */
[----:B------:R-:W3:Y:S01]  /*2fb0*/  MUFU.RCP R108, R89 ;  /* 0x00000059006c7308 */ /* 0x000ee20000001000 */
[----:B-1----:R-:W-:Y:S01]  /*2fc0*/  HADD2.F32 R87, -RZ, R5.H0_H0 ;  /* 0x20000005ff577230 */ /* 0x002fe20000004100 */
[----:B------:R-:W-:Y:S01]  /*2fd0*/  FADD.FTZ R5, -R81, 1 ;  /* 0x3f80000051057421 */ /* 0x000fe20000010100 */
[----:B--2---:R-:W-:-:S03]  /*2fe0*/  HADD2.F32 R83, -RZ, R4.H0_H0 ;  /* 0x20000004ff537230 */ /* 0x004fc60000004100 */
[----:B------:R-:W-:Y:S01]  /*2ff0*/  FFMA.FTZ R85, R2, R5, 1 ;  /* 0x3f80000002557423 */ /* 0x000fe20000010005 */
[----:B------:R-:W1:Y:S04]  /*3000*/  LDS.U16 R4, [R36+0xc] ;  /* 0x00000c0024047984 */ /* 0x000e680000000400 */
[----:B------:R-:W2:Y:S01]  /*3010*/  LDS.U16 R5, [R36+0xe] ;  /* 0x00000e0024057984 */ /* 0x000ea20000000400 */
[----:B---3--:R-:W-:Y:S01]  /*3020*/  HADD2.F32 R95, -RZ, R8.H0_H0 ;  /* 0x20000008ff5f7230 */ /* 0x008fe20000004100 */
[----:B------:R-:W-:-:S04]  /*3030*/  FADD.FTZ R110, -R108, 1 ;  /* 0x3f8000006c6e7421 */ /* 0x000fc80000010100 */
[----:B------:R-:W-:Y:S02]  /*3040*/  FMUL.FTZ R97, R27, R95 ;  /* 0x0000005f1b617220 */ /* 0x000fe40000410000 */
[----:B------:R-:W-:Y:S02]  /*3050*/  FFMA.FTZ R110, R103, R110, 1 ;  /* 0x3f800000676e7423 */ /* 0x000fe4000001006e */
[----:B------:R-:W-:Y:S01]  /*3060*/  FMUL.FTZ R97, R108, R97 ;  /* 0x000000616c617220 */ /* 0x000fe20000410000 */
[----:B----4-:R-:W-:Y:S01]  /*3070*/  HADD2.F32 R91, -RZ, R7.H0_H0 ;  /* 0x20000007ff5b7230 */ /* 0x010fe20000004100 */
[----:B------:R-:W-:Y:S02]  /*3080*/  FADD.FTZ R8, R111, 1 ;  /* 0x3f8000006f087421 */ /* 0x000fe40000010000 */
[----:B------:R-:W-:Y:S02]  /*3090*/  FMUL.FTZ R97, R97, R110 ;  /* 0x0000006e61617220 */ /* 0x000fe40000410000 */
[----:B------:R-:W3:Y:S01]  /*30a0*/  MUFU.RCP R110, R8 ;  /* 0x00000008006e7308 */ /* 0x000ee20000001000 */
        /* <DEDUP_REMOVED lines=10> */
[----:B0-----:R-:W-:Y:S01]  /*3150*/  HADD2.F32 R89, -RZ, R6.H0_H0 ;  /* 0x20000006ff597230 */ /* 0x001fe20000004100 */
[----:B------:R-:W-:Y:S01]  /*3160*/  FMUL.FTZ R106, R93, R106 ;  /* 0x0000006a5d6a7220 */ /* 0x000fe20000410000 */
[----:B-----5:R-:W-:Y:S01]  /*3170*/  HADD2.F32 R93, -RZ, R9.H0_H0 ;  /* 0x20000009ff5d7230 */ /* 0x020fe20000004100 */
[----:B------:R-:W-:Y:S01]  /*3180*/  FMUL.FTZ R96, R81, R96 ;  /* 0x0000006051607220 */ /* 0x000fe20000410000 */
[----:B-1----:R-:W-:Y:S02]  /*3190*/  HADD2.F32 R109, -RZ, R4.H0_H0 ;  /* 0x20000004ff6d7230 */ /* 0x002fe40000004100 */
[----:B--2---:R-:W-:Y:S01]  /*31a0*/  HADD2.F32 R115, -RZ, R5.H0_H0 ;  /* 0x20000005ff737230 */ /* 0x004fe20000004100 */
[----:B------:R-:W-:-:S02]  /*31b0*/  FMUL.FTZ R85, R96, R85 ;  /* 0x0000005560557220 */ /* 0x000fc40000410000 */
[----:B------:R-:W-:Y:S02]  /*31c0*/  FADD.FTZ R96, -R104, 1 ;  /* 0x3f80000068607421 */ /* 0x000fe40000010100 */
[----:B------:R-:W-:Y:S02]  /*31d0*/  FMUL.FTZ R7, R75, R89 ;  /* 0x000000594b077220 */ /* 0x000fe40000410000 */
[----:B------:R-:W-:Y:S02]  /*31e0*/  FADD.FTZ R6, -R112, 1 ;  /* 0x3f80000070067421 */ /* 0x000fe40000010100 */
[----:B------:R-:W-:Y:S02]  /*31f0*/  FMUL.FTZ R9, R25, R93 ;  /* 0x0000005d19097220 */ /* 0x000fe40000410000 */
[----:B------:R-:W-:Y:S02]  /*3200*/  FADD.FTZ R4, -R114, 1 ;  /* 0x3f80000072047421 */ /* 0x000fe40000010100 */
[----:B------:R-:W-:-:S02]  /*3210*/  FMUL.FTZ R111, R23, R109 ;  /* 0x0000006d176f7220 */ /* 0x000fc40000410000 */
[----:B---3--:R-:W-:Y:S02]  /*3220*/  FADD.FTZ R8, -R110, 1 ;  /* 0x3f8000006e087421 */ /* 0x008fe40000010100 */
[----:B------:R-:W-:Y:S02]  /*3230*/  FMUL.FTZ R5, R21, R115 ;  /* 0x0000007315057220 */ /* 0x000fe40000410000 */
[----:B------:R-:W-:Y:S02]  /*3240*/  FFMA.FTZ R96, R99, R96, 1 ;  /* 0x3f80000063607423 */ /* 0x000fe40000010060 */
        /* <DEDUP_REMOVED lines=21> */
[----:B------:R-:W-:Y:S04]  /*33a0*/  STS.U16 [R36+0x2], R9 ;  /* 0x0000020924007388 */ /* 0x000fe80000000400 */
[----:B------:R-:W-:Y:S04]  /*33b0*/  STS.U16 [R36+0x4], R7 ;  /* 0x0000040724007388 */ /* 0x000fe80000000400 */
        /* <DEDUP_REMOVED lines=29> */
[C---:B--2---:R-:W-:Y:S01]  /*3590*/  LEA R96, P1, R4.reuse, R97, 0x1 ;  /* 0x0000006104607211 */ /* 0x044fe200078208ff */
        /* <DEDUP_REMOVED lines=16> */
.L_x_12021:
[----:B------:R-:W-:Y:S05]  /*36a0*/  BSYNC B0 ;  /* 0x0000000000007941 */ /* 0x000fea0003800000 */
.L_x_12020:
[----:B------:R1:W-:Y:S01]  /*36b0*/  @!P2 STG.E.U16 [R96.64+-0x180], R117 ;  /* 0xfffe80756000a986 */ /* 0x0003e2000c10150a */
[----:B------:R-:W-:Y:S01]  /*36c0*/  ISETP.GE.AND P1, PT, R90, R129, PT ;  /* 0x000000815a00720c */ /* 0x000fe20003f26270 */
[----:B------:R-:W-:Y:S01]  /*36d0*/  FMUL.FTZ R2, R2, R81 ;  /* 0x0000005102027220 */ /* 0x000fe20000410000 */
[-C--:B------:R-:W-:Y:S01]  /*36e0*/  ISETP.GE.AND P0, PT, R92, R129.reuse, PT ;  /* 0x000000815c00720c */ /* 0x080fe20003f06270 */
[----:B------:R-:W-:Y:S01]  /*36f0*/  FMUL.FTZ R98, R3, R98 ;  /* 0x0000006203627220 */ /* 0x000fe20000410000 */
[-C--:B------:R-:W-:Y:S01]  /*3700*/  ISETP.GE.AND P3, PT, R94, R129.reuse, PT ;  /* 0x000000815e00720c */ /* 0x080fe20003f66270 */
[----:B------:R-:W-:Y:S01]  /*3710*/  FMUL.FTZ R104, R99, R104 ;  /* 0x0000006863687220 */ /* 0x000fe20000410000 */
[-C--:B------:R-:W-:Y:S01]  /*3720*/  ISETP.GE.AND P4, PT, R22, R129.reuse, PT ;  /* 0x000000811600720c */ /* 0x080fe20003f86270 */
        /* <DEDUP_REMOVED lines=26> */
[----:B0-----:R-:W-:Y:S01]  /*38d0*/  LEA R7, P0, R50, c[0x0][0x270], 0x1 ;  /* 0x00009c0032077a11 */ /* 0x001fe200078008ff */
        /* <DEDUP_REMOVED lines=20> */
[----:B------:R-:W-:Y:S04]  /*3a20*/  STS.U16 [R36+0x4], R89 ;  /* 0x0000045924007388 */ /* 0x000fe80000000400 */
[----:B------:R2:W-:Y:S01]  /*3a30*/  STS.U16 [R36+0x6], R4 ;  /* 0x0000060424007388 */ /* 0x0005e20000000400 */
[----:B0-----:R-:W-:-:S03]  /*3a40*/  IMAD.WIDE.U32 R2, R69, c[0x0][0x210], RZ ;  /* 0x0000840045027a25 */ /* 0x001fc600078e00ff */
[----:B------:R-:W-:Y:S04]  /*3a50*/  STS.U16 [R36+0x8], R95 ;  /* 0x0000085f24007388 */ /* 0x000fe80000000400 */
[----:B------:R0:W-:Y:S01]  /*3a60*/  STS.U16 [R36+0xa], R5 ;  /* 0x00000a0524007388 */ /* 0x0001e20000000400 */
[----:B--2---:R-:W-:-:S03]  /*3a70*/  IMAD R4, R66, c[0x0][0x210], RZ ;  /* 0x0000840042047a24 */ /* 0x004fc600078e02ff */
[----:B------:R-:W-:Y:S04]  /*3a80*/  STS.U16 [R36+0xc], R109 ;  /* 0x00000c6d24007388 */ /* 0x000fe80000000400 */
[----:B------:R2:W-:Y:S01]  /*3a90*/  STS.U16 [R36+0xe], R6 ;  /* 0x00000e0624007388 */ /* 0x0005e20000000400 */
[----:B------:R-:W-:-:S06]  /*3aa0*/  NOP ;  /* 0x0000000000007918 */ /* 0x000fcc0000000000 */
[----:B------:R-:W-:Y:S01]  /*3ab0*/  LDS.U16 R81, [R46] ;  /* 0x000000002e517984 */ /* 0x000fe20000000400 */
        /* <DEDUP_REMOVED lines=11> */
[C---:B--2---:R-:W-:Y:S01]  /*3b70*/  LEA R6, P0, R2.reuse, R7, 0x1 ;  /* 0x0000000702067211 */ /* 0x044fe200078008ff */
[----:B------:R-:W-:Y:S03]  /*3b80*/  LDS.U16 R93, [R40+0x180] ;  /* 0x00018000285d7984 */ /* 0x000fe60000000400 */
[----:B------:R-:W-:Y:S01]  /*3b90*/  LEA.HI.X R7, R2, R4, R3, 0x1, P0 ;  /* 0x0000000402077211 */ /* 0x000fe200000f0c03 */
[----:B------:R-:W-:Y:S04]  /*3ba0*/  LDS.U16 R95, [R39+0x1c0] ;  /* 0x0001c000275f7984 */ /* 0x000fe80000000400 */
[----:B------:R-:W-:Y:S04]  /*3bb0*/  @!P6 STS [0x210], R47 ;  /* 0x0002102fff00e388 */ /* 0x000fe80000000800 */
[----:B------:R-:W-:Y:S06]  /*3bc0*/  BAR.SYNC.DEFER_BLOCKING 0x0 ;  /* 0x0000000000007b1d */ /* 0x000fec0000010000 */
[----:B-1----:R-:W0:Y:S02]  /*3bd0*/  LDS R97, [0x210] ;  /* 0x00021000ff617984 */ /* 0x002e240000000800 */
        /* <DEDUP_REMOVED lines=18> */
.L_x_12024:
[----:B------:R-:W-:Y:S05]  /*3d00*/  BSYNC B0 ;  /* 0x0000000000007941 */ /* 0x000fea0003800000 */
.L_x_12023:
        /* <DEDUP_REMOVED lines=9> */
.L_x_12022:
        /* <DEDUP_REMOVED lines=8> */
[----:B------:R-:W-:Y:S01]  /*3e20*/  CS2R R98, SRZ ;  /* 0x0000000000627805 */ /* 0x000fe2000001ff00 */
[C---:B------:R-:W-:Y:S01]  /*3e30*/  FFMA.FTZ R2, R77.reuse, R3, R2 ;  /* 0x000000034d027223 */ /* 0x040fe20000010002 */
[----:B------:R-:W-:Y:S01]  /*3e40*/  HADD2.F32 R3, -RZ, R33.H0_H0 ;  /* 0x20000021ff037230 */ /* 0x000fe20000004100 */
[----:B------:R-:W-:Y:S01]  /*3e50*/  FMUL.FTZ R107, R77, R70 ;  /* 0x000000464d6b7220 */ /* 0x000fe20000410000 */
[----:B-1----:R-:W-:Y:S01]  /*3e60*/  CS2R R96, SRZ ;  /* 0x0000000000607805 */ /* 0x002fe2000001ff00 */
        /* <DEDUP_REMOVED lines=36> */
[----:B------:R-:W-:Y:S01]  /*40b0*/  CS2R R98, SRZ ;  /* 0x0000000000627805 */ /* 0x000fe2000001ff00 */
[----:B------:R-:W-:Y:S01]  /*40c0*/  CS2R R96, SRZ ;  /* 0x0000000000607805 */ /* 0x000fe2000001ff00 */
[----:B------:R-:W-:Y:S01]  /*40d0*/  CS2R R94, SRZ ;  /* 0x00000000005e7805 */ /* 0x000fe2000001ff00 */
[----:B------:R-:W-:-:S02]  /*40e0*/  MOV R93, RZ ;  /* 0x000000ff005d7202 */ /* 0x000fc40000000f00 */
.L_x_12072:
        /* <DEDUP_REMOVED lines=21> */
[----:B------:R-:W-:Y:S01]  /*4240*/  PRMT R25, RZ, 0x7610, R25 ;  /* 0x00007610ff197816 */ /* 0x000fe20000000019 */
[----:B0-----:R0:W2:Y:S01]  /*4250*/  @!P1 LDG.E.U16 R111, [R6.64+0x100] ;  /* 0x0001000a066f9981 */ /* 0x0010a2000c1e1500 */
[----:B------:R-:W-:-:S02]  /*4260*/  IADD3 R124, R2, 0xa0, RZ ;  /* 0x000000a0027c7810 */ /* 0x000fc40007ffe0ff */
[----:B------:R-:W-:Y:S01]  /*4270*/  PRMT R26, RZ, 0x7610, R26 ;  /* 0x00007610ff1a7816 */ /* 0x000fe2000000001a */
[----:B---3--:R0:W3:Y:S01]  /*4280*/  @!P2 LDG.E.U16 R24, [R6.64+0x40] ;  /* 0x0000400a0618a981 */ /* 0x0080e2000c1e1500 */
        /* <DEDUP_REMOVED lines=58> */
[----:B------:R-:W-:Y:S02]  /*4630*/  ISETP.GE.AND P2, PT, R22, R139, PT ;  /* 0x0000008b1600720c */ /* 0x000fe40003f46270 */
[----:B------:R-:W-:Y:S02]  /*4640*/  IADD3 R3, R5, R137, RZ ;  /* 0x0000008905037210 */ /* 0x000fe40007ffe0ff */
[----:B------:R-:W-:Y:S02]  /*4650*/  IADD3 R5, R7, R135, RZ ;  /* 0x0000008707057210 */ /* 0x000fe40007ffe0ff */
[----:B------:R-:W-:Y:S02]  /*4660*/  LEA R22, P1, R6, c[0x0][0x220], 0x3 ;  /* 0x0000880006167a11 */ /* 0x000fe400078218ff */
[----:B------:R-:W-:-:S02]  /*4670*/  ISETP.GE.AND P3, PT, R23, R139, PT ;  /* 0x0000008b1700720c */ /* 0x000fc40003f66270 */
[----:B------:R-:W-:Y:S02]  /*4680*/  ISETP.GE.AND P0, PT, R2, R139, PT ;  /* 0x0000008b0200720c */ /* 0x000fe40003f06270 */
[----:B------:R-:W-:Y:S02]  /*4690*/  LEA.HI.X R23, R6, c[0x0][0x224], R5, 0x3, P1 ;  /* 0x0000890006177a11 */ /* 0x000fe400008f1c05 */
[C---:B------:R-:W-:Y:S02]  /*46a0*/  IADD3 R2, R61.reuse, 0x100, RZ ;  /* 0x000001003d027810 */ /* 0x040fe40007ffe0ff */
[----:B------:R-:W-:Y:S02]  /*46b0*/  IADD3 R6, R61, 0x140, RZ ;  /* 0x000001403d067810 */ /* 0x000fe40007ffe0ff */
[----:B------:R-:W-:Y:S02]  /*46c0*/  LEA R20, P4, R4, R52, 0x1 ;  /* 0x0000003404147211 */ /* 0x000fe400078808ff */
[----:B------:R-:W-:-:S02]  /*46d0*/  LEA.HI.SX32 R2, R2, R61, 0x1b ;  /* 0x0000003d02027211 */ /* 0x000fc400078fdaff */
[----:B------:R-:W-:Y:S02]  /*46e0*/  LEA.HI.SX32 R6, R6, R61, 0x1b ;  /* 0x0000003d06067211 */ /* 0x000fe400078fdaff */
[----:B------:R-:W-:Y:S02]  /*46f0*/  LEA.HI.X R21, R4, R51, R3, 0x1, P4 ;  /* 0x0000003304157211 */ /* 0x000fe400020f0c03 */
[C---:B------:R-:W-:Y:S02]  /*4700*/  IADD3 R4, R61.reuse, 0x120, RZ ;  /* 0x000001203d047810 */ /* 0x040fe40007ffe0ff */
[----:B------:R-:W-:Y:S02]  /*4710*/  SHF.L.U32 R5, R2, 0x1, RZ ;  /* 0x0000000102057819 */ /* 0x000fe400000006ff */
[----:B------:R-:W-:Y:S02]  /*4720*/  SHF.L.U32 R7, R6, 0x1, RZ ;  /* 0x0000000106077819 */ /* 0x000fe400000006ff */
[----:B------:R-:W-:-:S02]  /*4730*/  IADD3 R2, R61, 0x160, RZ ;  /* 0x000001603d027810 */ /* 0x000fc40007ffe0ff */
[----:B------:R-:W-:Y:S02]  /*4740*/  IADD3 R6, R61, 0x180, RZ ;  /* 0x000001803d067810 */ /* 0x000fe40007ffe0ff */
[-C--:B------:R-:W-:Y:S02]  /*4750*/  LEA.HI.SX32 R4, R4, R61.reuse, 0x1b ;  /* 0x0000003d04047211 */ /* 0x080fe400078fdaff */
[-C--:B------:R-:W-:Y:S02]  /*4760*/  LEA.HI.SX32 R2, R2, R61.reuse, 0x1b ;  /* 0x0000003d02027211 */ /* 0x080fe400078fdaff */
[----:B------:R-:W-:Y:S02]  /*4770*/  LEA.HI.SX32 R3, R6, R61, 0x1b ;  /* 0x0000003d06037211 */ /* 0x000fe400078fdaff */
[----:B------:R-:W-:Y:S02]  /*4780*/  SHF.L.U32 R4, R4, 0x1, RZ ;  /* 0x0000000104047819 */ /* 0x000fe400000006ff */
[----:B------:R-:W-:-:S02]  /*4790*/  SHF.L.U32 R6, R2, 0x1, RZ ;  /* 0x0000000102067819 */ /* 0x000fc400000006ff */
[-C--:B------:R-:W-:Y:S02]  /*47a0*/  ISETP.GE.AND P4, PT, R122, R139.reuse, PT ;  /* 0x0000008b7a00720c */ /* 0x080fe40003f86270 */
[-C--:B------:R-:W-:Y:S02]  /*47b0*/  ISETP.GE.AND P5, PT, R123, R139.reuse, PT ;  /* 0x0000008b7b00720c */ /* 0x080fe40003fa6270 */
[----:B------:R-:W-:Y:S02]  /*47c0*/  ISETP.GE.AND P1, PT, R125, R139, PT ;  /* 0x0000008b7d00720c */ /* 0x000fe40003f26270 */
[----:B------:R-:W-:Y:S02]  /*47d0*/  PRMT R123, RZ, 0x7610, R123 ;  /* 0x00007610ff7b7816 */ /* 0x000fe4000000007b */
[----:B------:R-:W-:Y:S01]  /*47e0*/  PRMT R122, RZ, 0x7610, R122 ;  /* 0x00007610ff7a7816 */ /* 0x000fe2000000007a */
[----:B----4-:R-:W-:Y:S04]  /*47f0*/  STS.U16 [R46], R25 ;  /* 0x000000192e007388 */ /* 0x010fe80000000400 */
[----:B---3--:R0:W-:Y:S02]  /*4800*/  STS.U16 [R45+0x40], R24 ;  /* 0x000040182d007388 */ /* 0x0081e40000000400 */
[----:B0-----:R-:W-:-:S02]  /*4810*/  IADD3 R24, R61, 0x1a0, RZ ;  /* 0x000001a03d187810 */ /* 0x001fc40007ffe0ff */
[----:B--2---:R-:W-:Y:S04]  /*4820*/  STS.U16 [R44+0x80], R27 ;  /* 0x0000801b2c007388 */ /* 0x004fe80000000400 */
[----:B------:R0:W-:Y:S01]  /*4830*/  STS.U16 [R43+0xc0], R26 ;  /* 0x0000c01a2b007388 */ /* 0x0001e20000000400 */
[----:B------:R-:W-:-:S03]  /*4840*/  LEA.HI.SX32 R24, R24, R61, 0x1b ;  /* 0x0000003d18187211 */ /* 0x000fc600078fdaff */
[----:B------:R1:W-:Y:S01]  /*4850*/  STS.U16 [R42+0x100], R111 ;  /* 0x0001006f2a007388 */ /* 0x0003e20000000400 */
[----:B0-----:R-:W-:-:S03]  /*4860*/  IADD3 R26, R61, 0x1c0, RZ ;  /* 0x000001c03d1a7810 */ /* 0x001fc60007ffe0ff */
[----:B------:R-:W-:Y:S01]  /*4870*/  STS.U16 [R41+0x140], R110 ;  /* 0x0001406e29007388 */ /* 0x000fe20000000400 */
[----:B-1----:R-:W-:-:S03]  /*4880*/  IADD3 R42, R61, 0x1e0, RZ ;  /* 0x000001e03d2a7810 */ /* 0x002fc60007ffe0ff */
[----:B------:R-:W-:Y:S01]  /*4890*/  STS.U16 [R40+0x180], R113 ;  /* 0x0001807128007388 */ /* 0x000fe20000000400 */
[-C--:B------:R-:W-:Y:S02]  /*48a0*/  LEA.HI.SX32 R26, R26, R61.reuse, 0x1b ;  /* 0x0000003d1a1a7211 */ /* 0x080fe400078fdaff */
[----:B------:R-:W-:Y:S01]  /*48b0*/  LEA.HI.SX32 R42, R42, R61, 0x1b ;  /* 0x0000003d2a2a7211 */ /* 0x000fe200078fdaff */
[----:B------:R0:W-:Y:S01]  /*48c0*/  STS.U16 [R39+0x1c0], R112 ;  /* 0x0001c07027007388 */ /* 0x0001e20000000400 */
[----:B------:R-:W-:Y:S02]  /*48d0*/  SHF.L.U32 R25, R3, 0x1, RZ ;  /* 0x0000000103197819 */ /* 0x000fe400000006ff */
[----:B------:R-:W-:Y:S01]  /*48e0*/  SHF.L.U32 R24, R24, 0x1, RZ ;  /* 0x0000000118187819 */ /* 0x000fe200000006ff */
[----:B------:R1:W2:Y:S01]  /*48f0*/  LDG.E.64 R2, [R22.64] ;  /* 0x0000000a16027981 */ /* 0x0002a2000c1e1b00 */
[----:B------:R-:W-:Y:S02]  /*4900*/  SHF.L.U32 R27, R26, 0x1, RZ ;  /* 0x000000011a1b7819 */ /* 0x000fe400000006ff */
[----:B------:R-:W-:-:S02]  /*4910*/  SHF.L.U32 R26, R42, 0x1, RZ ;  /* 0x000000012a1a7819 */ /* 0x000fc400000006ff */
[----:B0-----:R-:W-:Y:S01]  /*4920*/  PRMT R39, RZ, 0x7610, R39 ;  /* 0x00007610ff277816 */ /* 0x001fe20000000027 */
[----:B------:R0:W-:Y:S04]  /*4930*/  STS.U16 [R5+0x200], R114 ;  /* 0x0002007205007388 */ /* 0x0001e80000000400 */
[----:B------:R3:W-:Y:S01]  /*4940*/  STS.U16 [R4+0x240], R115 ;  /* 0x0002407304007388 */ /* 0x0007e20000000400 */
[----:B------:R-:W-:-:S03]  /*4950*/  PRMT R40, RZ, 0x7610, R40 ;  /* 0x00007610ff287816 */ /* 0x000fc60000000028 */
[----:B------:R4:W-:Y:S01]  /*4960*/  STS.U16 [R7+0x280], R116 ;  /* 0x0002807407007388 */ /* 0x0009e20000000400 */
[----:B------:R-:W-:-:S03]  /*4970*/  PRMT R41, RZ, 0x7610, R41 ;  /* 0x00007610ff297816 */ /* 0x000fc60000000029 */
[----:B------:R-:W-:Y:S01]  /*4980*/  STS.U16 [R6+0x2c0], R117 ;  /* 0x0002c07506007388 */ /* 0x000fe20000000400 */
[----:B------:R-:W-:-:S03]  /*4990*/  PRMT R112, RZ, 0x7610, R112 ;  /* 0x00007610ff707816 */ /* 0x000fc60000000070 */
[----:B------:R0:W-:Y:S04]  /*49a0*/  STS.U16 [R25+0x300], R118 ;  /* 0x0003007619007388 */ /* 0x0001e80000000400 */
[----:B------:R-:W-:Y:S04]  /*49b0*/  STS.U16 [R24+0x340], R119 ;  /* 0x0003407718007388 */ /* 0x000fe80000000400 */
[----:B------:R0:W-:Y:S04]  /*49c0*/  STS.U16 [R27+0x380], R120 ;  /* 0x000380781b007388 */ /* 0x0001e80000000400 */
[----:B------:R-:W-:Y:S01]  /*49d0*/  STS.U16 [R26+0x3c0], R121 ;  /* 0x0003c0791a007388 */ /* 0x000fe20000000400 */
[----:B------:R-:W-:-:S06]  /*49e0*/  NOP ;  /* 0x0000000000007918 */ /* 0x000fcc0000000000 */
[----:B------:R0:W2:Y:S01]  /*49f0*/  @!P0 LDG.E.U16 R39, [R20.64] ;  /* 0x0000000a14278981 */ /* 0x0000a2000c1e1500 */
[----:B------:R-:W-:-:S03]  /*4a00*/  ISETP.GE.AND P0, PT, R124, R139, PT ;  /* 0x0000008b7c00720c */ /* 0x000fc60003f06270 */
[----:B------:R0:W2:Y:S01]  /*4a10*/  @!P2 LDG.E.U16 R40, [R20.64+0x40] ;  /* 0x0000400a1428a981 */ /* 0x0000a2000c1e1500 */
[----:B------:R-:W-:-:S03]  /*4a20*/  ISETP.GE.AND P2, PT, R126, R139, PT ;  /* 0x0000008b7e00720c */ /* 0x000fc60003f46270 */
[----:B------:R3:W2:Y:S01]  /*4a30*/  @!P3 LDG.E.U16 R41, [R20.64+0x80] ;  /* 0x0000800a1429b981 */ /* 0x0006a2000c1e1500 */
[----:B------:R-:W-:-:S03]  /*4a40*/  ISETP.GE.AND P3, PT, R127, R139, PT ;  /* 0x0000008b7f00720c */ /* 0x000fc60003f66270 */
[----:B------:R4:W2:Y:S01]  /*4a50*/  @!P4 LDG.E.U16 R112, [R20.64+0xc0] ;  /* 0x0000c00a1470c981 */ /* 0x0008a2000c1e1500 */
[----:B------:R-:W-:Y:S02]  /*4a60*/  ISETP.GE.AND P4, PT, R128, R139, PT ;  /* 0x0000008b8000720c */ /* 0x000fe40003f86270 */
[----:B-1----:R-:W-:Y:S02]  /*4a70*/  PRMT R23, RZ, 0x7610, R23 ;  /* 0x00007610ff177816 */ /* 0x002fe40000000017 */
[----:B0-----:R-:W-:Y:S02]  /*4a80*/  PRMT R114, RZ, 0x7610, R114 ;  /* 0x00007610ff727816 */ /* 0x001fe40000000072 */
[----:B---3--:R-:W-:Y:S02]  /*4a90*/  PRMT R115, RZ, 0x7610, R115 ;  /* 0x00007610ff737816 */ /* 0x008fe40000000073 */
[----:B----4-:R-:W-:Y:S01]  /*4aa0*/  PRMT R116, RZ, 0x7610, R116 ;  /* 0x00007610ff747816 */ /* 0x010fe20000000074 */
[----:B------:R0:W3:Y:S01]  /*4ab0*/  @!P5 LDG.E.U16 R23, [R20.64+0x100] ;  /* 0x0001000a1417d981 */ /* 0x0000e2000c1e1500 */
        /* <DEDUP_REMOVED lines=13> */
[----:B------:R-:W-:Y:S01]  /*4b90*/  PRMT R120, RZ, 0x7610, R120 ;  /* 0x00007610ff787816 */ /* 0x000fe20000000078 */
[----:B------:R0:W4:Y:S01]  /*4ba0*/  @!P0 LDG.E.U16 R123, [R20.64+0x2c0] ;  /* 0x0002c00a147b8981 */ /* 0x000122000c1e1500 */
        /* <DEDUP_REMOVED lines=8> */
[----:B------:R-:W-:-:S04]  /*4c30*/  SHF.L.U32 R22, R61, 0x4, RZ ;  /* 0x000000043d167819 */ /* 0x000fc800000006ff */
[----:B------:R-:W-:-:S04]  /*4c40*/  LEA.HI.SX32 R22, R22, R22, 0x1b ;  /* 0x0000001616167211 */ /* 0x000fc800078fdaff */
[----:B------:R-:W-:Y:S02]  /*4c50*/  SHF.L.U32 R110, R22, 0x1, RZ ;  /* 0x00000001166e7819 */ /* 0x000fe400000006ff */
[C---:B------:R-:W-:Y:S02]  /*4c60*/  IADD3 R22, R61.reuse, 0x20, RZ ;  /* 0x000000203d167810 */ /* 0x040fe40007ffe0ff */
[C---:B------:R-:W-:Y:S01]  /*4c70*/  IADD3 R42, R61.reuse, 0x40, RZ ;  /* 0x000000403d2a7810 */ /* 0x040fe20007ffe0ff */
[----:B------:R-:W1:Y:S01]  /*4c80*/  LDS.U16 R111, [R110] ;  /* 0x000000006e6f7984 */ /* 0x000e620000000400 */
[-C--:B------:R-:W-:Y:S02]  /*4c90*/  LEA.HI.SX32 R45, R22, R61.reuse, 0x1b ;  /* 0x0000003d162d7211 */ /* 0x080fe400078fdaff */
[C---:B------:R-:W-:Y:S01]  /*4ca0*/  IADD3 R22, R61.reuse, 0x60, RZ ;  /* 0x000000603d167810 */ /* 0x040fe20007ffe0ff */
[----:B------:R-:W1:Y:S01]  /*4cb0*/  LDS.U16 R113, [R110+0x2] ;  /* 0x000002006e717984 */ /* 0x000e620000000400 */
[----:B------:R-:W-:-:S02]  /*4cc0*/  LEA.HI.SX32 R46, R61, R61, 0x1b ;  /* 0x0000003d3d2e7211 */ /* 0x000fc400078fdaff */
[----:B0-----:R-:W-:Y:S01]  /*4cd0*/  IADD3 R20, R61, 0x80, RZ ;  /* 0x000000803d147810 */ /* 0x001fe20007ffe0ff */
[----:B------:R-:W-:Y:S01]  /*4ce0*/  LDS.U16 R119, [R110+0x4] ;  /* 0x000004006e777984 */ /* 0x000fe20000000400 */
[-C--:B------:R-:W-:Y:S02]  /*4cf0*/  LEA.HI.SX32 R22, R22, R61.reuse, 0x1b ;  /* 0x0000003d16167211 */ /* 0x080fe400078fdaff */
[-C--:B------:R-:W-:Y:S01]  /*4d00*/  LEA.HI.SX32 R44, R42, R61.reuse, 0x1b ;  /* 0x0000003d2a2c7211 */ /* 0x080fe200078fdaff */
[----:B------:R-:W0:Y:S01]  /*4d10*/  LDS.U16 R121, [R110+0x6] ;  /* 0x000006006e797984 */ /* 0x000e220000000400 */
[----:B------:R-:W-:Y:S02]  /*4d20*/  SHF.L.U32 R46, R46, 0x1, RZ ;  /* 0x000000012e2e7819 */ /* 0x000fe400000006ff */
[----:B------:R-:W-:Y:S01]  /*4d30*/  LEA.HI.SX32 R42, R20, R61, 0x1b ;  /* 0x0000003d142a7211 */ /* 0x000fe200078fdaff */
[----:B------:R-:W-:Y:S01]  /*4d40*/  LDS.U16 R127, [R110+0x8] ;  /* 0x000008006e7f7984 */ /* 0x000fe20000000400 */
[----:B------:R-:W-:-:S02]  /*4d50*/  SHF.L.U32 R45, R45, 0x1, RZ ;  /* 0x000000012d2d7819 */ /* 0x000fc400000006ff */
[----:B------:R-:W-:Y:S01]  /*4d60*/  SHF.L.U32 R43, R22, 0x1, RZ ;  /* 0x00000001162b7819 */ /* 0x000fe200000006ff */
[----:B------:R-:W0:Y:S01]  /*4d70*/  LDS.U16 R125, [R110+0xa] ;  /* 0x00000a006e7d7984 */ /* 0x000e220000000400 */
[----:B------:R-:W-:Y:S02]  /*4d80*/  SHF.L.U32 R44, R44, 0x1, RZ ;  /* 0x000000012c2c7819 */ /* 0x000fe400000006ff */
[----:B------:R-:W-:Y:S01]  /*4d90*/  SHF.L.U32 R42, R42, 0x1, RZ ;  /* 0x000000012a2a7819 */ /* 0x000fe200000006ff */
[----:B------:R-:W0:Y:S01]  /*4da0*/  LDS.U16 R131, [R110+0xc] ;  /* 0x00000c006e837984 */ /* 0x000e220000000400 */
[----:B------:R-:W-:-:S03]  /*4db0*/  IADD3 R128, R61, 0xa0, RZ ;  /* 0x000000a03d807810 */ /* 0x000fc60007ffe0ff */
[----:B------:R-:W0:Y:S01]  /*4dc0*/  LDS.U16 R129, [R110+0xe] ;  /* 0x00000e006e817984 */ /* 0x000e220000000400 */
[----:B------:R-:W-:-:S03]  /*4dd0*/  IADD3 R126, R61, 0xc0, RZ ;  /* 0x000000c03d7e7810 */ /* 0x000fc60007ffe0ff */
[----:B------:R-:W-:Y:S04]  /*4de0*/  LDS.U16 R137, [R110+0x10] ;  /* 0x000010006e897984 */ /* 0x000fe80000000400 */
[----:B------:R-:W0:Y:S04]  /*4df0*/  LDS.U16 R135, [R110+0x12] ;  /* 0x000012006e877984 */ /* 0x000e280000000400 */
        /* <DEDUP_REMOVED lines=9> */
[----:B------:R-:W-:-:S04]  /*4e90*/  ISETP.NE.AND P0, PT, R170, RZ, PT ;  /* 0x000000ffaa00720c */ /* 0x000fc80003f05270 */
[----:B------:R-:W-:Y:S01]  /*4ea0*/  ISETP.LT.OR P2, PT, R168, 0x2, P0 ;  /* 0x00000002a800780c */ /* 0x000fe20000741670 */
[----:B-1----:R-:W-:Y:S02]  /*4eb0*/  HADD2.F32 R111, -RZ, R111.H0_H0 ;  /* 0x2000006fff6f7230 */ /* 0x002fe40000004100 */
[----:B------:R-:W-:Y:S02]  /*4ec0*/  HADD2.F32 R113, -RZ, R113.H0_H0 ;  /* 0x20000071ff717230 */ /* 0x000fe40000004100 */
[----:B0-----:R-:W-:Y:S02]  /*4ed0*/  HADD2.F32 R121, -RZ, R121.H0_H0 ;  /* 0x20000079ff797230 */ /* 0x001fe40000004100 */
[----:B------:R-:W-:-:S03]  /*4ee0*/  HADD2.F32 R119, -RZ, R119.H0_H0 ;  /* 0x20000077ff777230 */ /* 0x000fc60000004100 */
[----:B------:R-:W-:Y:S02]  /*4ef0*/  FMUL.FTZ R144, R121, R76 ;  /* 0x0000004c79907220 */ /* 0x000fe40000410000 */
[----:B--2---:R-:W-:Y:S02]  /*4f00*/  FMUL.FTZ R21, R2, 1.4426950216293334961 ;  /* 0x3fb8aa3b02157820 */ /* 0x004fe40000410000 */
[-C--:B------:R-:W-:Y:S02]  /*4f10*/  FMUL.FTZ R22, R3, R74.reuse ;  /* 0x0000004a03167220 */ /* 0x080fe40000410000 */
[----:B------:R-:W-:Y:S02]  /*4f20*/  FMUL.FTZ R20, R21, R74 ;  /* 0x0000004a15147220 */ /* 0x000fe40000410000 */
[----:B------:R-:W-:-:S04]  /*4f30*/  FMUL.RZ R22, R22, 0.15915493667125701904 ;  /* 0x3e22f98316167820 */ /* 0x000fc8000040c000 */
[----:B------:R-:W-:Y:S08]  /*4f40*/  MUFU.EX2 R20, R20 ;  /* 0x0000001400147308 */ /* 0x000ff00000000800 */
[----:B------:R-:W0:Y:S01]  /*4f50*/  MUFU.COS R145, R22 ;  /* 0x0000001600917308 */ /* 0x000e220000000000 */
[----:B------:R-:W-:Y:S04]  /*4f60*/  STS.U16 [R46+0x420], R39 ;  /* 0x000420272e007388 */ /* 0x000fe80000000400 */
[----:B------:R1:W-:Y:S04]  /*4f70*/  STS.U16 [R45+0x460], R40 ;  /* 0x000460282d007388 */ /* 0x0003e80000000400 */
[----:B------:R2:W-:Y:S04]  /*4f80*/  STS.U16 [R44+0x4a0], R41 ;  /* 0x0004a0292c007388 */ /* 0x0005e80000000400 */
[----:B------:R-:W-:Y:S01]  /*4f90*/  STS.U16 [R43+0x4e0], R112 ;  /* 0x0004e0702b007388 */ /* 0x000fe20000000400 */
[----:B-1----:R-:W-:-:S04]  /*4fa0*/  IADD3 R40, R61, 0xe0, RZ ;  /* 0x000000e03d287810 */ /* 0x002fc80007ffe0ff */
[----:B------:R-:W-:Y:S01]  /*4fb0*/  LEA.HI.SX32 R39, R40, R61, 0x1b ;  /* 0x0000003d28277211 */ /* 0x000fe200078fdaff */
[----:B---3--:R1:W-:Y:S01]  /*4fc0*/  STS.U16 [R42+0x520], R23 ;  /* 0x000520172a007388 */ /* 0x0083e20000000400 */
[----:B--2---:R-:W-:Y:S02]  /*4fd0*/  SHF.L.U32 R41, R128, 0x1, RZ ;  /* 0x0000000180297819 */ /* 0x004fe400000006ff */
[----:B------:R-:W-:Y:S02]  /*4fe0*/  SHF.L.U32 R40, R126, 0x1, RZ ;  /* 0x000000017e287819 */ /* 0x000fe400000006ff */
[----:B------:R-:W-:Y:S01]  /*4ff0*/  SHF.L.U32 R39, R39, 0x1, RZ ;  /* 0x0000000127277819 */ /* 0x000fe200000006ff */
[----:B-1----:R0:W1:Y:S01]  /*5000*/  MUFU.SIN R23, R22 ;  /* 0x0000001600177308 */ /* 0x0020620000000400 */
[----:B----4-:R2:W-:Y:S01]  /*5010*/  STS.U16 [R41+0x560], R114 ;  /* 0x0005607229007388 */ /* 0x0105e20000000400 */
[----:B------:R-:W-:-:S03]  /*5020*/  LEA R112, R92, R75, 0x8 ;  /* 0x0000004b5c707211 */ /* 0x000fc600078e40ff */
[----:B------:R-:W-:Y:S01]  /*5030*/  STS.U16 [R40+0x5a0], R115 ;  /* 0x0005a07328007388 */ /* 0x000fe20000000400 */
[----:B------:R-:W-:-:S03]  /*5040*/  @P1 IADD3 R112, R62, 0x200, RZ ;  /* 0x000002003e701810 */ /* 0x000fc60007ffe0ff */
[----:B------:R-:W-:Y:S04]  /*5050*/  STS.U16 [R39+0x5e0], R116 ;  /* 0x0005e07427007388 */ /* 0x000fe80000000400 */
[----:B------:R-:W-:Y:S04]  /*5060*/  STS.U16 [R5+0x620], R118 ;  /* 0x0006207605007388 */ /* 0x000fe80000000400 */
[----:B------:R-:W-:Y:S01]  /*5070*/  STS.U16 [R4+0x660], R117 ;  /* 0x0006607504007388 */ /* 0x000fe20000000400 */
[----:B0-----:R-:W-:Y:S01]  /*5080*/  FMUL.FTZ R22, R20, R145 ;  /* 0x0000009114167220 */ /* 0x001fe20000410000 */
[----:B------:R-:W-:-:S02]  /*5090*/  SHF.L.U32 R112, R112, 0x3, RZ ;  /* 0x0000000370707819 */ /* 0x000fc400000006ff */
[----:B------:R-:W-:Y:S01]  /*50a0*/  STS.U16 [R7+0x6a0], R120 ;  /* 0x0006a07807007388 */ /* 0x000fe20000000400 */
[----:B-1----:R-:W-:-:S03]  /*50b0*/  FMUL.FTZ R23, R20, R23 ;  /* 0x0000001714177220 */ /* 0x002fc60000410000 */
[----:B------:R0:W-:Y:S04]  /*50c0*/  STS.U16 [R6+0x6e0], R123 ;  /* 0x0006e07b06007388 */ /* 0x0001e80000000400 */
[----:B------:R-:W-:Y:S04]  /*50d0*/  STS.U16 [R25+0x720], R122 ;  /* 0x0007207a19007388 */ /* 0x000fe80000000400 */
[----:B------:R1:W-:Y:S04]  /*50e0*/  STS.U16 [R24+0x760], R133 ;  /* 0x0007608518007388 */ /* 0x0003e80000000400 */
        /* <DEDUP_REMOVED lines=14> */
[----:B------:R-:W3:Y:S04]  /*51d0*/  LDS.U16 R179, [R110+0x436] ;  /* 0x000436006eb37984 */ /* 0x000ee80000000400 */
[----:B------:R-:W3:Y:S04]  /*51e0*/  LDS.U16 R180, [R110+0x438] ;  /* 0x000438006eb47984 */ /* 0x000ee80000000400 */
[----:B------:R-:W3:Y:S04]  /*51f0*/  LDS.U16 R26, [R110+0x43a] ;  /* 0x00043a006e1a7984 */ /* 0x000ee80000000400 */
[----:B------:R-:W3:Y:S04]  /*5200*/  LDS.U16 R27, [R110+0x43c] ;  /* 0x00043c006e1b7984 */ /* 0x000ee80000000400 */
[----:B------:R1:W3:Y:S04]  /*5210*/  LDS.U16 R181, [R110+0x43e] ;  /* 0x00043e006eb57984 */ /* 0x0002e80000000400 */
[----:B------:R1:W-:Y:S01]  /*5220*/  STS.64 [R112+0x1d10], R22 ;  /* 0x001d101670007388 */ /* 0x0003e20000000a00 */
[----:B--2---:R-:W-:Y:S01]  /*5230*/  @!P2 IADD3 R114, R168, -0x2, RZ ;  /* 0xfffffffea872a810 */ /* 0x004fe20007ffe0ff */
[----:B0-----:R-:W-:-:S04]  /*5240*/  CS2R R6, SRZ ;  /* 0x0000000000067805 */ /* 0x001fc8000001ff00 */
[----:B------:R-:W-:Y:S02]  /*5250*/  @!P2 IMAD R5, R114, c[0x0][0x16c], R75 ;  /* 0x00005b007205aa24 */ /* 0x000fe400078e024b */
[----:B------:R-:W-:Y:S02]  /*5260*/  FMUL.FTZ R20, R3, R76 ;  /* 0x0000004c03147220 */ /* 0x000fe40000410000 */
[----:B------:R-:W-:Y:S01]  /*5270*/  @!P2 IMAD.WIDE R4, R5, 0x10, R18 ;  /* 0x000000100504a825 */ /* 0x000fe200078e0212 */
[----:B------:R-:W-:Y:S03]  /*5280*/  BAR.SYNC.DEFER_BLOCKING 0x0 ;  /* 0x0000000000007b1d */ /* 0x000fe60000010000 */
[----:B------:R-:W-:Y:S02]  /*5290*/  FMUL.RZ R114, R20, 0.15915493667125701904 ;  /* 0x3e22f98314727820 */ /* 0x000fe4000040c000 */
[----:B-1----:R-:W-:-:S02]  /*52a0*/  FMUL.FTZ R24, R3, R78 ;  /* 0x0000004e03187220 */ /* 0x002fc40000410000 */
[----:B------:R-:W-:Y:S02]  /*52b0*/  FMUL.FTZ R20, R21, R76 ;  /* 0x0000004c15147220 */ /* 0x000fe40000410000 */
[----:B------:R-:W-:Y:S01]  /*52c0*/  FMUL.RZ R110, R24, 0.15915493667125701904 ;  /* 0x3e22f983186e7820 */ /* 0x000fe2000040c000 */
[----:B------:R-:W-:Y:S01]  /*52d0*/  MUFU.COS R115, R114 ;  /* 0x0000007200737308 */ /* 0x000fe20000000000 */
[----:B------:R0:W5:Y:S07]  /*52e0*/  @!P2 LDG.E.64 R6, [R4.64+0x8] ;  /* 0x0000080a0406a981 */ /* 0x00016e000c1e1b00 */
[----:B------:R-:W1:Y:S01]  /*52f0*/  MUFU.EX2 R20, R20 ;  /* 0x0000001400147308 */ /* 0x000e620000000800 */
[----:B0-----:R-:W-:-:S02]  /*5300*/  FMUL.FTZ R5, R3, R80 ;  /* 0x0000005003057220 */ /* 0x001fc40000410000 */
[----:B------:R-:W-:Y:S02]  /*5310*/  FMUL.FTZ R4, R21, R78 ;  /* 0x0000004e15047220 */ /* 0x000fe40000410000 */
[----:B------:R-:W-:Y:S02]  /*5320*/  FMUL.RZ R112, R5, 0.15915493667125701904 ;  /* 0x3e22f98305707820 */ /* 0x000fe4000040c000 */
[----:B------:R-:W-:Y:S01]  /*5330*/  FMUL.FTZ R5, R21, R80 ;  /* 0x0000005015057220 */ /* 0x000fe20000410000 */
[----:B------:R-:W-:Y:S01]  /*5340*/  MUFU.SIN R117, R110 ;  /* 0x0000006e00757308 */ /* 0x000fe20000000400 */
[----:B------:R-:W-:-:S07]  /*5350*/  FMUL.FTZ R24, R3, R82 ;  /* 0x0000005203187220 */ /* 0x000fce0000410000 */
[----:B------:R-:W-:Y:S08]  /*5360*/  MUFU.COS R123, R110 ;  /* 0x0000006e007b7308 */ /* 0x000ff00000000000 */
[----:B------:R-:W0:Y:S01]  /*5370*/  MUFU.EX2 R4, R4 ;  /* 0x0000000400047308 */ /* 0x000e220000000800 */
[----:B------:R-:W-:-:S07]  /*5380*/  FMUL.RZ R120, R24, 0.15915493667125701904 ;  /* 0x3e22f98318787820 */ /* 0x000fce000040c000 */
[----:B------:R-:W2:Y:S01]  /*5390*/  MUFU.SIN R25, R114 ;  /* 0x0000007200197308 */ /* 0x000ea20000000400 */
[----:B------:R-:W-:-:S07]  /*53a0*/  FMUL.FTZ R24, R21, R82 ;  /* 0x0000005215187220 */ /* 0x000fce0000410000 */
[----:B------:R-:W-:Y:S08]  /*53b0*/  MUFU.SIN R114, R112 ;  /* 0x0000007000727308 */ /* 0x000ff00000000400 */
[----:B------:R0:W-:Y:S08]  /*53c0*/  MUFU.COS R116, R112 ;  /* 0x0000007000747308 */ /* 0x0001f00000000000 */
[----:B------:R-:W3:Y:S01]  /*53d0*/  MUFU.EX2 R5, R5 ;  /* 0x0000000500057308 */ /* 0x000ee20000000800 */
[----:B------:R-:W-:-:S02]  /*53e0*/  FMUL.FTZ R118, R3, R86 ;  /* 0x0000005603767220 */ /* 0x000fc40000410000 */
[----:B-1----:R-:W-:Y:S01]  /*53f0*/  FMUL.FTZ R124, R20, R115 ;  /* 0x00000073147c7220 */ /* 0x002fe20000410000 */
[----:B------:R-:W-:Y:S01]  /*5400*/  HADD2.F32 R115, -RZ, R166.H0_H0 ;  /* 0x200000a6ff737230 */ /* 0x000fe20000004100 */
[----:B------:R-:W-:Y:S02]  /*5410*/  FMUL.RZ R132, R118, 0.15915493667125701904 ;  /* 0x3e22f98376847820 */ /* 0x000fe4000040c000 */
[----:B0-----:R-:W-:Y:S01]  /*5420*/  FMUL.FTZ R112, R21, R86 ;  /* 0x0000005615707220 */ /* 0x001fe20000410000 */
[----:B------:R-:W-:Y:S01]  /*5430*/  MUFU.SIN R133, R120 ;  /* 0x0000007800857308 */ /* 0x000fe20000000400 */
[----:B------:R-:W-:Y:S02]  /*5440*/  FMUL.FTZ R118, R4, R117 ;  /* 0x0000007504767220 */ /* 0x000fe40000410000 */
[----:B--2---:R-:W-:-:S05]  /*5450*/  FMUL.FTZ R122, R20, R25 ;  /* 0x00000019147a7220 */ /* 0x004fca0000410000 */
[----:B------:R0:W-:Y:S01]  /*5460*/  MUFU.COS R139, R120 ;  /* 0x00000078008b7308 */ /* 0x0001e20000000000 */
[C---:B---3--:R-:W-:Y:S02]  /*5470*/  FMUL.FTZ R116, R5.reuse, R116 ;  /* 0x0000007405747220 */ /* 0x048fe40000410000 */
[----:B------:R-:W-:Y:S02]  /*5480*/  FMUL.FTZ R114, R5, R114 ;  /* 0x0000007205727220 */ /* 0x000fe40000410000 */
[----:B------:R-:W-:-:S03]  /*5490*/  FMUL.FTZ R20, R113, R74 ;  /* 0x0000004a71147220 */ /* 0x000fc60000410000 */
[----:B------:R-:W-:Y:S01]  /*54a0*/  MUFU.EX2 R24, R24 ;  /* 0x0000001800187308 */ /* 0x000fe20000000800 */
[----:B0-----:R-:W-:Y:S02]  /*54b0*/  FMUL.FTZ R120, R4, R123 ;  /* 0x0000007b04787220 */ /* 0x001fe40000410000 */
[----:B------:R-:W-:Y:S02]  /*54c0*/  FMUL.FTZ R4, R111, R74 ;  /* 0x0000004a6f047220 */ /* 0x000fe40000410000 */
[----:B------:R-:W-:Y:S02]  /*54d0*/  FMUL.FTZ R110, R3, R84 ;  /* 0x00000054036e7220 */ /* 0x000fe40000410000 */
[C---:B------:R-:W-:Y:S01]  /*54e0*/  FMUL.FTZ R173, R115.reuse, R4 ;  /* 0x0000000473ad7220 */ /* 0x040fe20000410000 */
[----:B------:R-:W-:Y:S01]  /*54f0*/  MUFU.EX2 R130, R112 ;  /* 0x0000007000827308 */ /* 0x000fe20000000800 */
[----:B------:R-:W-:Y:S02]  /*5500*/  FMUL.FTZ R171, R115, R20 ;  /* 0x0000001473ab7220 */ /* 0x000fe40000410000 */
[----:B------:R-:W-:-:S05]  /*5510*/  FMUL.RZ R126, R110, 0.15915493667125701904 ;  /* 0x3e22f9836e7e7820 */ /* 0x000fca000040c000 */
[----:B------:R-:W0:Y:S01]  /*5520*/  MUFU.COS R5, R132 ;  /* 0x0000008400057308 */ /* 0x000e220000000000 */
[----:B------:R-:W-:Y:S02]  /*5530*/  FMUL.FTZ R110, R21, R84 ;  /* 0x00000054156e7220 */ /* 0x000fe40000410000 */
[C---:B------:R-:W-:Y:S01]  /*5540*/  FMUL.FTZ R20, R122.reuse, R173 ;  /* 0x000000ad7a147220 */ /* 0x040fe20000410000 */
[----:B------:R-:W-:Y:S01]  /*5550*/  HADD2.F32 R117, -RZ, R35.H0_H0 ;  /* 0x20000023ff757230 */ /* 0x000fe20000004100 */
[-C--:B------:R-:W-:Y:S02]  /*5560*/  FMUL.FTZ R4, R122, R171.reuse ;  /* 0x000000ab7a047220 */ /* 0x080fe40000410000 */
[C---:B------:R-:W-:Y:S01]  /*5570*/  FFMA.FTZ R20, R124.reuse, R171, R20 ;  /* 0x000000ab7c147223 */ /* 0x040fe20000010014 */
[----:B------:R0:W1:Y:S01]  /*5580*/  MUFU.SIN R25, R132 ;  /* 0x0000008400197308 */ /* 0x0000620000000400 */
[----:B------:R-:W-:Y:S02]  /*5590*/  FMUL.FTZ R146, R119, R76 ;  /* 0x0000004c77927220 */ /* 0x000fe40000410000 */
[----:B------:R-:W-:-:S05]  /*55a0*/  FFMA.FTZ R4, R124, R173, -R4 ;  /* 0x000000ad7c047223 */ /* 0x000fca0000010804 */
[----:B------:R-:W-:Y:S01]  /*55b0*/  MUFU.COS R151, R126 ;  /* 0x0000007e00977308 */ /* 0x000fe20000000000 */
[----:B------:R-:W-:-:S07]  /*55c0*/  FFMA.FTZ R123, R117, R146, R4 ;  /* 0x00000092757b7223 */ /* 0x000fce0000010004 */
[----:B------:R2:W3:Y:S01]  /*55d0*/  MUFU.EX2 R128, R110 ;  /* 0x0000006e00807308 */ /* 0x0004e20000000800 */
[----:B0-----:R-:W-:-:S07]  /*55e0*/  FMUL.FTZ R132, R130, R5 ;  /* 0x0000000582847220 */ /* 0x001fce0000410000 */
[----:B------:R3:W0:Y:S01]  /*55f0*/  MUFU.SIN R145, R126 ;  /* 0x0000007e00917308 */ /* 0x0006220000000400 */
[----:B--2---:R-:W-:Y:S02]  /*5600*/  FMUL.FTZ R110, R24, R133 ;  /* 0x00000085186e7220 */ /* 0x004fe40000410000 */
[----:B------:R-:W-:Y:S01]  /*5610*/  FFMA.FTZ R133, R117, R144, R20 ;  /* 0x0000009075857223 */ /* 0x000fe20000010014 */
[----:B------:R-:W-:Y:S01]  /*5620*/  HADD2.F32 R125, -RZ, R125.H0_H0 ;  /* 0x2000007dff7d7230 */ /* 0x000fe20000004100 */
[C---:B------:R-:W-:Y:S02]  /*5630*/  FMUL.FTZ R20, R118.reuse, R123 ;  /* 0x0000007b76147220 */ /* 0x040fe40000410000 */
[----:B------:R-:W-:Y:S02]  /*5640*/  FMUL.FTZ R5, R118, R133 ;  /* 0x0000008576057220 */ /* 0x000fe40000410000 */
[----:B------:R-:W-:Y:S01]  /*5650*/  FMUL.FTZ R112, R24, R139 ;  /* 0x0000008b18707220 */ /* 0x000fe20000410000 */
[----:B------:R-:W-:Y:S01]  /*5660*/  HADD2.F32 R127, -RZ, R127.H0_H0 ;  /* 0x2000007fff7f7230 */ /* 0x000fe20000004100 */
[----:B------:R-:W-:-:S02]  /*5670*/  FMUL.FTZ R4, R22, R122 ;  /* 0x0000007a16047220 */ /* 0x000fc40000410000 */
[C---:B------:R-:W-:Y:S01]  /*5680*/  FFMA.FTZ R24, R120.reuse, R123, -R5 ;  /* 0x0000007b78187223 */ /* 0x040fe20000010805 */
[----:B------:R-:W-:Y:S01]  /*5690*/  HADD2.F32 R123, -RZ, R34.H0_H0 ;  /* 0x20000022ff7b7230 */ /* 0x000fe20000004100 */
[----:B------:R-:W-:Y:S02]  /*56a0*/  FFMA.FTZ R133, R120, R133, R20 ;  /* 0x0000008578857223 */ /* 0x000fe40000010014 */
[----:B------:R-:W-:Y:S02]  /*56b0*/  FMUL.FTZ R148, R125, R78 ;  /* 0x0000004e7d947220 */ /* 0x000fe40000410000 */
[----:B-1----:R-:W-:Y:S02]  /*56c0*/  FMUL.FTZ R130, R130, R25 ;  /* 0x0000001982827220 */ /* 0x002fe40000410000 */
[----:B---3--:R-:W-:Y:S02]  /*56d0*/  FMUL.FTZ R126, R128, R151 ;  /* 0x00000097807e7220 */ /* 0x008fe40000410000 */
[----:B------:R-:W-:-:S02]  /*56e0*/  FMUL.FTZ R5, R23, R122 ;  /* 0x0000007a17057220 */ /* 0x000fc40000410000 */
[----:B------:R-:W-:Y:S02]  /*56f0*/  FFMA.FTZ R25, R23, R124, R4 ;  /* 0x0000007c17197223 */ /* 0x000fe40000010004 */
[----:B0-----:R-:W-:Y:S02]  /*5700*/  FMUL.FTZ R128, R128, R145 ;  /* 0x0000009180807220 */ /* 0x001fe40000410000 */
[----:B------:R-:W-:Y:S02]  /*5710*/  FMUL.FTZ R4, R3, R88 ;  /* 0x0000005803047220 */ /* 0x000fe40000410000 */
[----:B------:R-:W-:Y:S02]  /*5720*/  FMUL.FTZ R150, R127, R78 ;  /* 0x0000004e7f967220 */ /* 0x000fe40000410000 */
[----:B------:R-:W-:Y:S02]  /*5730*/  FFMA.FTZ R145, R123, R148, R133 ;  /* 0x000000947b917223 */ /* 0x000fe40000010085 */
[----:B------:R-:W-:-:S02]  /*5740*/  FFMA.FTZ R5, R22, R124, -R5 ;  /* 0x0000007c16057223 */ /* 0x000fc40000010805 */
[----:B------:R-:W-:Y:S02]  /*5750*/  FMUL.FTZ R20, R118, R25 ;  /* 0x0000001976147220 */ /* 0x000fe40000410000 */
[----:B------:R-:W-:Y:S01]  /*5760*/  FMUL.RZ R134, R4, 0.15915493667125701904 ;  /* 0x3e22f98304867820 */ /* 0x000fe2000040c000 */
[----:B------:R-:W-:Y:S01]  /*5770*/  HADD2.F32 R131, -RZ, R131.H0_H0 ;  /* 0x20000083ff837230 */ /* 0x000fe20000004100 */
[----:B------:R-:W-:Y:S02]  /*5780*/  FFMA.FTZ R133, R123, R150, R24 ;  /* 0x000000967b857223 */ /* 0x000fe40000010018 */
[----:B------:R-:W-:Y:S01]  /*5790*/  FMUL.FTZ R4, R114, R145 ;  /* 0x0000009172047220 */ /* 0x000fe20000410000 */
[----:B------:R-:W-:Y:S01]  /*57a0*/  HADD2.F32 R129, -RZ, R129.H0_H0 ;  /* 0x20000081ff817230 */ /* 0x000fe20000004100 */
[----:B------:R-:W-:Y:S02]  /*57b0*/  FMUL.FTZ R21, R21, R88 ;  /* 0x0000005815157220 */ /* 0x000fe40000410000 */
[----:B------:R-:W-:-:S02]  /*57c0*/  FFMA.FTZ R139, R120, R5, -R20 ;  /* 0x00000005788b7223 */ /* 0x000fc40000010814 */
[----:B------:R-:W-:Y:S02]  /*57d0*/  FMUL.FTZ R5, R118, R5 ;  /* 0x0000000576057220 */ /* 0x000fe40000410000 */
[-C--:B------:R-:W-:Y:S02]  /*57e0*/  FMUL.FTZ R24, R114, R133.reuse ;  /* 0x0000008572187220 */ /* 0x080fe40000410000 */
[----:B------:R-:W-:Y:S01]  /*57f0*/  FFMA.FTZ R20, R116, R133, -R4 ;  /* 0x0000008574147223 */ /* 0x000fe20000010804 */
[----:B------:R-:W-:Y:S01]  /*5800*/  HADD2.F32 R133, -RZ, R33.H0_H0 ;  /* 0x20000021ff857230 */ /* 0x000fe20000004100 */
[----:B------:R-:W-:Y:S01]  /*5810*/  FMUL.FTZ R154, R131, R80 ;  /* 0x00000050839a7220 */ /* 0x000fe20000410000 */
[----:B------:R-:W-:Y:S01]  /*5820*/  MUFU.EX2 R21, R21 ;  /* 0x0000001500157308 */ /* 0x000fe20000000800 */
[----:B------:R-:W-:Y:S02]  /*5830*/  FFMA.FTZ R5, R120, R25, R5 ;  /* 0x0000001978057223 */ /* 0x000fe40000010005 */
[----:B------:R-:W-:-:S02]  /*5840*/  FFMA.FTZ R24, R116, R145, R24 ;  /* 0x0000009174187223 */ /* 0x000fc40000010018 */
[----:B------:R-:W-:-:S03]  /*5850*/  FMUL.FTZ R152, R129, R80 ;  /* 0x0000005081987220 */ /* 0x000fc60000410000 */
[----:B------:R-:W0:Y:S01]  /*5860*/  MUFU.COS R138, R134 ;  /* 0x00000086008a7308 */ /* 0x000e220000000000 */
[----:B------:R-:W-:Y:S02]  /*5870*/  FFMA.FTZ R145, R133, R154, R20 ;  /* 0x0000009a85917223 */ /* 0x000fe40000010014 */
[----:B------:R-:W-:-:S05]  /*5880*/  FMUL.FTZ R4, R114, R5 ;  /* 0x0000000572047220 */ /* 0x000fca0000410000 */
[----:B------:R-:W1:Y:S01]  /*5890*/  MUFU.SIN R136, R134 ;  /* 0x0000008600887308 */ /* 0x000e620000000400 */
[----:B------:R-:W-:Y:S01]  /*58a0*/  FFMA.FTZ R151, R133, R152, R24 ;  /* 0x0000009885977223 */ /* 0x000fe20000010018 */
[----:B------:R-:W-:Y:S01]  /*58b0*/  HADD2.F32 R135, -RZ, R135.H0_H0 ;  /* 0x20000087ff877230 */ /* 0x000fe20000004100 */
[----:B------:R-:W-:Y:S02]  /*58c0*/  FMUL.FTZ R20, R114, R139 ;  /* 0x0000008b72147220 */ /* 0x000fe40000410000 */
[----:B------:R-:W-:Y:S02]  /*58d0*/  FMUL.FTZ R24, R110, R145 ;  /* 0x000000916e187220 */ /* 0x000fe40000410000 */
[----:B------:R-:W-:Y:S01]  /*58e0*/  FFMA.FTZ R25, R116, R139, -R4 ;  /* 0x0000008b74197223 */ /* 0x000fe20000010804 */
[----:B------:R-:W-:Y:S01]  /*58f0*/  HADD2.F32 R137, -RZ, R137.H0_H0 ;  /* 0x20000089ff897230 */ /* 0x000fe20000004100 */
[----:B------:R-:W-:Y:S01]  /*5900*/  FMUL.FTZ R4, R110, R151 ;  /* 0x000000976e047220 */ /* 0x000fe20000410000 */
[----:B------:R-:W-:Y:S01]  /*5910*/  HADD2.F32 R139, -RZ, R32.H0_H0 ;  /* 0x20000020ff8b7230 */ /* 0x000fe20000004100 */
[----:B------:R-:W-:-:S02]  /*5920*/  FFMA.FTZ R5, R116, R5, R20 ;  /* 0x0000000574057223 */ /* 0x000fc40000010014 */
[C---:B------:R-:W-:Y:S02]  /*5930*/  FFMA.FTZ R24, R112.reuse, R151, R24 ;  /* 0x0000009770187223 */ /* 0x040fe40000010018 */
[-C--:B------:R-:W-:Y:S02]  /*5940*/  FMUL.FTZ R156, R135, R82.reuse ;  /* 0x00000052879c7220 */ /* 0x080fe40000410000 */
[----:B------:R-:W-:Y:S02]  /*5950*/  FFMA.FTZ R145, R112, R145, -R4 ;  /* 0x0000009170917223 */ /* 0x000fe40000010804 */
[----:B------:R-:W-:Y:S02]  /*5960*/  FMUL.FTZ R4, R110, R5 ;  /* 0x000000056e047220 */ /* 0x000fe40000410000 */
[----:B------:R-:W-:Y:S02]  /*5970*/  FMUL.FTZ R158, R137, R82 ;  /* 0x00000052899e7220 */ /* 0x000fe40000410000 */
[----:B------:R-:W-:-:S02]  /*5980*/  FFMA.FTZ R151, R139, R156, R24 ;  /* 0x0000009c8b977223 */ /* 0x000fc40000010018 */
[C---:B0-----:R-:W-:Y:S02]  /*5990*/  FMUL.FTZ R138, R21.reuse, R138 ;  /* 0x0000008a158a7220 */ /* 0x041fe40000410000 */
        /* <DEDUP_REMOVED lines=26> */
[-C--:B------:R-:W-:Y:S02]  /*5b40*/  FMUL.FTZ R176, R147, R86.reuse ;  /* 0x0000005693b07220 */ /* 0x080fe40000410000 */
        /* <DEDUP_REMOVED lines=35> */
.L_x_12027:
[----:B0---4-:R-:W-:Y:S05]  /*5d80*/  BSYNC B0 ;  /* 0x0000000000007941 */ /* 0x011fea0003800000 */
.L_x_12026:
        /* <DEDUP_REMOVED lines=9> */
[----:B------:R-:W-:Y:S01]  /*5e20*/  SHF.R.U32.HI R190, RZ, 0x1, R191 ;  /* 0x00000001ffbe7819 */ /* 0x000fe200000116bf */
[----:B------:R-:W-:Y:S01]  /*5e30*/  HADD2.F32 R26, -RZ, R26.H0_H0 ;  /* 0x2000001aff1a7230 */ /* 0x000fe20000004100 */
[----:B------:R-:W-:Y:S01]  /*5e40*/  IADD3 R195, R48, -c[0x0][0x174], RZ ;  /* 0x80005d0030c37a10 */ /* 0x000fe20007ffe0ff */
[----:B------:R-:W4:Y:S01]  /*5e50*/  SHFL.UP PT, R5, R24, 0x1, RZ ;  /* 0x0420000018057989 */ /* 0x000f2200000e00ff */
[----:B------:R-:W-:Y:S01]  /*5e60*/  ISETP.GE.OR P0, PT, R168, c[0x0][0x174], P0 ;  /* 0x00005d00a8007a0c */ /* 0x000fe20000706670 */
[----:B------:R-:W-:Y:S02]  /*5e70*/  BSSY B0, `(.L_x_12028) ;  /* 0x00000fc000007945 */ /* 0x000fe40003800000 */
[----:B------:R-:W-:-:S02]  /*5e80*/  IMAD R195, R195, -0x200, RZ ;  /* 0xfffffe00c3c37824 */ /* 0x000fc400078e02ff */
[C---:B0-----:R-:W-:Y:S02]  /*5e90*/  FMUL.FTZ R186, R24.reuse, R185 ;  /* 0x000000b918ba7220 */ /* 0x041fe40000410000 */
[CC--:B--2---:R-:W-:Y:S02]  /*5ea0*/  FMUL.FTZ R188, R24.reuse, R25.reuse ;  /* 0x0000001918bc7220 */ /* 0x0c4fe40000410000 */
[C---:B------:R-:W-:Y:S02]  /*5eb0*/  FFMA.FTZ R25, R183.reuse, R25, -R186 ;  /* 0x00000019b7197223 */ /* 0x040fe400000108ba */
[-C--:B---3--:R-:W-:Y:S02]  /*5ec0*/  FMUL.FTZ R186, R24, R4.reuse ;  /* 0x0000000418ba7220 */ /* 0x088fe40000410000 */
[C---:B------:R-:W-:Y:S01]  /*5ed0*/  FFMA.FTZ R185, R183.reuse, R185, R188 ;  /* 0x000000b9b7b97223 */ /* 0x040fe200000100bc */
[----:B------:R-:W-:Y:S01]  /*5ee0*/  MOV R188, c[0x0][0x298] ;  /* 0x0000a60000bc7a02 */ /* 0x000fe20000000f00 */
[CC--:B----4-:R-:W-:Y:S01]  /*5ef0*/  FFMA.FTZ R187, R183.reuse, R5.reuse, R186 ;  /* 0x00000005b7bb7223 */ /* 0x0d0fe200000100ba */
[----:B------:R-:W-:Y:S01]  /*5f00*/  MOV R186, c[0x0][0x2b8] ;  /* 0x0000ae0000ba7a02 */ /* 0x000fe20000000f00 */
[----:B------:R-:W-:Y:S01]  /*5f10*/  @P3 FADD.FTZ R184, R184, R185 ;  /* 0x000000b9b8b83221 */ /* 0x000fe20000010000 */
[----:B------:R-:W-:Y:S01]  /*5f20*/  SHF.R.U64 R188, R188, 0x1, R189 ;  /* 0x00000001bcbc7819 */ /* 0x000fe200000012bd */
[C---:B------:R-:W-:Y:S01]  /*5f30*/  FMUL.FTZ R5, R24.reuse, R5 ;  /* 0x0000000518057220 */ /* 0x040fe20000410000 */
[----:B------:R-:W-:Y:S01]  /*5f40*/  FSEL R187, R24, R187, !P3 ;  /* 0x000000bb18bb7208 */ /* 0x000fe20005800000 */
[----:B------:R-:W-:Y:S01]  /*5f50*/  @P3 FADD.FTZ R182, R182, R25 ;  /* 0x00000019b6b63221 */ /* 0x000fe20000010000 */
[----:B------:R-:W-:Y:S01]  /*5f60*/  SHF.R.U32.HI R24, RZ, 0x1, R189 ;  /* 0x00000001ff187819 */ /* 0x000fe200000116bd */
[----:B------:R-:W0:Y:S01]  /*5f70*/  SHFL.UP PT, R192, R184, 0x2, RZ ;  /* 0x04400000b8c07989 */ /* 0x000e2200000e00ff */
[----:B------:R-:W-:Y:S01]  /*5f80*/  @P3 FFMA.FTZ R183, R183, R4, -R5 ;  /* 0x00000004b7b73223 */ /* 0x000fe20000010805 */
[----:B------:R-:W-:Y:S01]  /*5f90*/  SHF.R.U64 R186, R186, 0x1, R191 ;  /* 0x00000001baba7819 */ /* 0x000fe200000012bf */
[-C--:B------:R-:W-:Y:S01]  /*5fa0*/  IMAD R189, R190, R69.reuse, RZ ;  /* 0x00000045bebd7224 */ /* 0x080fe200078e02ff */
[----:B------:R-:W-:Y:S01]  /*5fb0*/  ISETP.GE.AND P3, PT, R61, 0x2, PT ;  /* 0x000000023d00780c */ /* 0x000fe20003f66270 */
[-C--:B------:R-:W-:Y:S01]  /*5fc0*/  IMAD R5, R24, R69.reuse, RZ ;  /* 0x0000004518057224 */ /* 0x080fe200078e02ff */
[----:B------:R-:W2:Y:S01]  /*5fd0*/  SHFL.UP PT, R190, R182, 0x2, RZ ;  /* 0x04400000b6be7989 */ /* 0x000ea200000e00ff */
[----:B------:R-:W-:-:S04]  /*5fe0*/  IMAD.WIDE.U32 R24, R188, R69, RZ ;  /* 0x00000045bc187225 */ /* 0x000fc800078e00ff */
[C---:B------:R-:W-:Y:S02]  /*5ff0*/  IMAD R185, R66.reuse, R188, R5 ;  /* 0x000000bc42b97224 */ /* 0x040fe400078e0205 */
[----:B------:R-:W-:Y:S01]  /*6000*/  IMAD R189, R66, R186, R189 ;  /* 0x000000ba42bd7224 */ /* 0x000fe200078e02bd */
[----:B------:R-:W3:Y:S01]  /*6010*/  SHFL.UP PT, R188, R187, 0x2, RZ ;  /* 0x04400000bbbc7989 */ /* 0x000ee200000e00ff */
[----:B------:R-:W-:Y:S01]  /*6020*/  IMAD.WIDE.U32 R4, R186, R69, RZ ;  /* 0x00000045ba047225 */ /* 0x000fe200078e00ff */
[----:B------:R-:W-:Y:S02]  /*6030*/  IADD3 R25, R185, R25, RZ ;  /* 0x00000019b9197210 */ /* 0x000fe40007ffe0ff */
[----:B------:R-:W4:Y:S01]  /*6040*/  SHFL.UP PT, R186, R183, 0x2, RZ ;  /* 0x04400000b7ba7989 */ /* 0x000f2200000e00ff */
[----:B------:R-:W-:Y:S01]  /*6050*/  IMAD R185, R67, c[0x0][0x2a4], R194 ;  /* 0x0000a90043b97a24 */ /* 0x000fe200078e02c2 */
[----:B------:R-:W-:Y:S01]  /*6060*/  IADD3 R5, R189, R5, RZ ;  /* 0x00000005bd057210 */ /* 0x000fe20007ffe0ff */
[----:B------:R-:W-:-:S04]  /*6070*/  IMAD.WIDE.U32 R24, R67, c[0x0][0x2a0], R24 ;  /* 0x0000a80043187a25 */ /* 0x000fc800078e0018 */
[----:B------:R-:W-:Y:S01]  /*6080*/  IMAD R191, R67, c[0x0][0x2c4], R196 ;  /* 0x0000b10043bf7a24 */ /* 0x000fe200078e02c4 */
[----:B------:R-:W-:Y:S01]  /*6090*/  IADD3 R185, R185, R25, RZ ;  /* 0x00000019b9b97210 */ /* 0x000fe20007ffe0ff */
[----:B0-----:R-:W-:Y:S01]  /*60a0*/  FMUL.FTZ R25, R187, R192 ;  /* 0x000000c0bb197220 */ /* 0x001fe20000410000 */
[----:B------:R-:W-:Y:S01]  /*60b0*/  LEA R193, P4, R24, c[0x0][0x318], 0x3 ;  /* 0x0000c60018c17a11 */ /* 0x000fe200078818ff */
[----:B------:R-:W-:-:S03]  /*60c0*/  IMAD.WIDE.U32 R4, R67, c[0x0][0x2c0], R4 ;  /* 0x0000b00043047a25 */ /* 0x000fc600078e0004 */
[----:B------:R-:W-:Y:S01]  /*60d0*/  LEA.HI.X R198, R24, c[0x0][0x31c], R185, 0x3, P4 ;  /* 0x0000c70018c67a11 */ /* 0x000fe200020f1cb9 */
[-C--:B--2---:R-:W-:Y:S01]  /*60e0*/  FFMA.FTZ R25, R183, R190.reuse, -R25 ;  /* 0x000000beb7197223 */ /* 0x084fe20000010819 */
[----:B------:R-:W-:Y:S01]  /*60f0*/  IADD3 R191, R191, R5, RZ ;  /* 0x00000005bfbf7210 */ /* 0x000fe20007ffe0ff */
[----:B------:R-:W-:Y:S01]  /*6100*/  FMUL.FTZ R190, R187, R190 ;  /* 0x000000bebbbe7220 */ /* 0x000fe20000410000 */
[----:B------:R-:W-:Y:S01]  /*6110*/  LEA R189, P4, R4, c[0x0][0x320], 0x3 ;  /* 0x0000c80004bd7a11 */ /* 0x000fe200078818ff */
[----:B------:R-:W-:Y:S02]  /*6120*/  @P3 FADD.FTZ R182, R182, R25 ;  /* 0x00000019b6b63221 */ /* 0x000fe40000010000 */
[----:B------:R-:W-:Y:S01]  /*6130*/  FFMA.FTZ R185, R183, R192, R190 ;  /* 0x000000c0b7b97223 */ /* 0x000fe200000100be */
[----:B------:R-:W-:Y:S01]  /*6140*/  LEA.HI.X R196, R4, c[0x0][0x324], R191, 0x3, P4 ;  /* 0x0000c90004c47a11 */ /* 0x000fe200020f1cbf */
[C---:B---3--:R-:W-:Y:S01]  /*6150*/  FMUL.FTZ R5, R187.reuse, R188 ;  /* 0x000000bcbb057220 */ /* 0x048fe20000410000 */
[----:B------:R-:W-:Y:S01]  /*6160*/  HADD2.F32 R4, -RZ, R180.H0_H0 ;  /* 0x200000b4ff047230 */ /* 0x000fe20000004100 */
[----:B----4-:R-:W-:Y:S01]  /*6170*/  FMUL.FTZ R24, R187, R186 ;  /* 0x000000babb187220 */ /* 0x010fe20000410000 */
[----:B------:R-:W-:Y:S01]  /*6180*/  HADD2.F32 R180, -RZ, R181.H0_H0 ;  /* 0x200000b5ffb47230 */ /* 0x000fe20000004100 */
[----:B------:R-:W-:Y:S01]  /*6190*/  @P3 FADD.FTZ R184, R184, R185 ;  /* 0x000000b9b8b83221 */ /* 0x000fe20000010000 */
[----:B------:R-:W-:Y:S01]  /*61a0*/  SHFL.UP PT, R192, R182, 0x4, RZ ;  /* 0x04800000b6c07989 */ /* 0x000fe200000e00ff */
[----:B------:R-:W-:-:S02]  /*61b0*/  FFMA.FTZ R24, R183, R188, R24 ;  /* 0x000000bcb7187223 */ /* 0x000fc40000010018 */
[----:B------:R-:W-:Y:S01]  /*61c0*/  @P3 FFMA.FTZ R183, R183, R186, -R5 ;  /* 0x000000bab7b73223 */ /* 0x000fe20000010805 */
[----:B------:R-:W0:Y:S01]  /*61d0*/  SHFL.UP PT, R194, R184, 0x4, RZ ;  /* 0x04800000b8c27989 */ /* 0x000e2200000e00ff */
[----:B------:R-:W-:Y:S01]  /*61e0*/  FMUL.FTZ R185, R77, R180 ;  /* 0x000000b44db97220 */ /* 0x000fe20000410000 */
[----:B------:R-:W-:Y:S01]  /*61f0*/  FSEL R5, R187, R24, !P3 ;  /* 0x00000018bb057208 */ /* 0x000fe20005800000 */
[----:B------:R-:W-:Y:S01]  /*6200*/  HADD2.F32 R24, -RZ, R27.H0_H0 ;  /* 0x2000001bff187230 */ /* 0x000fe20000004100 */
[----:B------:R-:W2:Y:S01]  /*6210*/  SHFL.UP PT, R188, R183, 0x4, RZ ;  /* 0x04800000b7bc7989 */ /* 0x000ea200000e00ff */
[----:B------:R-:W-:Y:S01]  /*6220*/  FMUL.FTZ R25, R138, R185 ;  /* 0x000000b98a197220 */ /* 0x000fe20000410000 */
[----:B------:R-:W-:Y:S01]  /*6230*/  SHF.L.U32 R186, R62, 0x2, RZ ;  /* 0x000000023eba7819 */ /* 0x000fe200000006ff */
[----:B------:R-:W-:Y:S01]  /*6240*/  FMUL.FTZ R180, R79, R26 ;  /* 0x0000001a4fb47220 */ /* 0x000fe20000410000 */
[----:B------:R-:W3:Y:S01]  /*6250*/  SHFL.UP PT, R190, R5, 0x4, RZ ;  /* 0x0480000005be7989 */ /* 0x000ee200000e00ff */
[----:B------:R-:W-:Y:S01]  /*6260*/  FMUL.FTZ R187, R77, R24 ;  /* 0x000000184dbb7220 */ /* 0x000fe20000410000 */
[----:B------:R-:W-:Y:S01]  /*6270*/  IADD3 R26, P4, R186, R189, RZ ;  /* 0x000000bdba1a7210 */ /* 0x000fe20007f9e0ff */
[C---:B------:R-:W-:Y:S01]  /*6280*/  FMUL.FTZ R24, R136.reuse, R185 ;  /* 0x000000b988187220 */ /* 0x040fe20000410000 */
[----:B------:R-:W-:Y:S01]  /*6290*/  SHF.R.U32.HI R27, RZ, 0x1e, R62 ;  /* 0x0000001eff1b7819 */ /* 0x000fe2000001163e */
[----:B------:R-:W-:-:S02]  /*62a0*/  FFMA.FTZ R25, -R136, R187, -R25 ;  /* 0x000000bb88197223 */ /* 0x000fc40000010919 */
[----:B------:R-:W-:Y:S02]  /*62b0*/  FMUL.FTZ R181, R79, R4 ;  /* 0x000000044fb57220 */ /* 0x000fe40000410000 */
[----:B------:R-:W-:Y:S01]  /*62c0*/  FFMA.FTZ R4, R138, R187, -R24 ;  /* 0x000000bb8a047223 */ /* 0x000fe20000010818 */
[----:B------:R-:W-:Y:S01]  /*62d0*/  IADD3 R24, P3, R186, R193, RZ ;  /* 0x000000c1ba187210 */ /* 0x000fe20007f7e0ff */
[----:B------:R-:W-:Y:S02]  /*62e0*/  FADD.FTZ R191, -R180, R25 ;  /* 0x00000019b4bf7221 */ /* 0x000fe40000010100 */
[----:B------:R-:W-:Y:S01]  /*62f0*/  FADD.FTZ R189, R181, R4 ;  /* 0x00000004b5bd7221 */ /* 0x000fe20000010000 */
[----:B------:R-:W-:Y:S01]  /*6300*/  IADD3.X R25, R27, R198, RZ, P3, !PT ;  /* 0x000000c61b197210 */ /* 0x000fe20001ffe4ff */
[C---:B------:R-:W-:Y:S01]  /*6310*/  FMUL.FTZ R4, R130.reuse, -R191 ;  /* 0x800000bf82047220 */ /* 0x040fe20000410000 */
[----:B------:R-:W-:Y:S01]  /*6320*/  ISETP.GE.AND P3, PT, R61, 0x4, PT ;  /* 0x000000043d00780c */ /* 0x000fe20003f66270 */
[-C--:B------:R-:W-:Y:S01]  /*6330*/  FMUL.FTZ R186, R130, -R189.reuse ;  /* 0x800000bd82ba7220 */ /* 0x080fe20000410000 */
[----:B------:R-:W-:Y:S01]  /*6340*/  IADD3.X R27, R27, R196, RZ, P4, !PT ;  /* 0x000000c41b1b7210 */ /* 0x000fe200027fe4ff */
[----:B------:R-:W-:-:S02]  /*6350*/  FFMA.FTZ R198, R132, R189, -R4 ;  /* 0x000000bd84c67223 */ /* 0x000fc40000010804 */
[C---:B0-----:R-:W-:Y:S02]  /*6360*/  FMUL.FTZ R189, R5.reuse, R194 ;  /* 0x000000c205bd7220 */ /* 0x041fe40000410000 */
[----:B--2---:R-:W-:Y:S02]  /*6370*/  FMUL.FTZ R4, R5, R188 ;  /* 0x000000bc05047220 */ /* 0x004fe40000410000 */
[-C--:B------:R-:W-:Y:S02]  /*6380*/  FFMA.FTZ R189, R183, R192.reuse, -R189 ;  /* 0x000000c0b7bd7223 */ /* 0x080fe400000108bd */
[----:B------:R-:W-:Y:S02]  /*6390*/  FMUL.FTZ R192, R5, R192 ;  /* 0x000000c005c07220 */ /* 0x000fe40000410000 */
[----:B------:R-:W-:Y:S01]  /*63a0*/  FFMA.FTZ R193, R132, R191, R186 ;  /* 0x000000bf84c17223 */ /* 0x000fe200000100ba */
[----:B------:R-:W-:Y:S01]  /*63b0*/  HADD2.F32 R186, -RZ, R179.H0_H0 ;  /* 0x200000b3ffba7230 */ /* 0x000fe20000004100 */
[-C--:B---3--:R-:W-:Y:S01]  /*63c0*/  FFMA.FTZ R196, R183, R190.reuse, R4 ;  /* 0x000000beb7c47223 */ /* 0x088fe20000010004 */
[----:B------:R-:W-:Y:S01]  /*63d0*/  HADD2.F32 R4, -RZ, R178.H0_H0 ;  /* 0x200000b2ff047230 */ /* 0x000fe20000004100 */
[----:B------:R-:W-:-:S02]  /*63e0*/  FMUL.FTZ R190, R5, R190 ;  /* 0x000000be05be7220 */ /* 0x000fc40000410000 */
[----:B------:R-:W-:Y:S01]  /*63f0*/  FFMA.FTZ R191, R183, R194, R192 ;  /* 0x000000c2b7bf7223 */ /* 0x000fe200000100c0 */
[----:B------:R-:W-:Y:S01]  /*6400*/  FSEL R196, R5, R196, !P3 ;  /* 0x000000c405c47208 */ /* 0x000fe20005800000 */
[----:B------:R-:W-:Y:S02]  /*6410*/  @P3 FFMA.FTZ R183, R183, R188, -R190 ;  /* 0x000000bcb7b73223 */ /* 0x000fe400000108be */
[----:B------:R-:W-:Y:S02]  /*6420*/  @P3 FADD.FTZ R182, R182, R189 ;  /* 0x000000bdb6b63221 */ /* 0x000fe40000010000 */
[----:B------:R-:W-:Y:S01]  /*6430*/  @P3 FADD.FTZ R184, R184, R191 ;  /* 0x000000bfb8b83221 */ /* 0x000fe20000010000 */
[----:B------:R-:W-:Y:S01]  /*6440*/  SHFL.UP PT, R5, R183, 0x8, RZ ;  /* 0x05000000b7057989 */ /* 0x000fe200000e00ff */
[C---:B------:R-:W-:Y:S01]  /*6450*/  FMUL.FTZ R179, R81.reuse, R4 ;  /* 0x0000000451b37220 */ /* 0x040fe20000410000 */
[----:B------:R-:W-:Y:S01]  /*6460*/  HADD2.F32 R4, -RZ, R175.H0_H0 ;  /* 0x200000afff047230 */ /* 0x000fe20000004100 */
[----:B------:R-:W-:Y:S01]  /*6470*/  FMUL.FTZ R178, R81, R186 ;  /* 0x000000ba51b27220 */ /* 0x000fe20000410000 */
[----:B------:R-:W0:Y:S01]  /*6480*/  SHFL.UP PT, R189, R182, 0x8, RZ ;  /* 0x05000000b6bd7989 */ /* 0x000e2200000e00ff */
[----:B------:R-:W-:Y:S01]  /*6490*/  FADD.FTZ R191, R179, R198 ;  /* 0x000000c6b3bf7221 */ /* 0x000fe20000010000 */
[----:B------:R-:W-:Y:S01]  /*64a0*/  HADD2.F32 R186, -RZ, R177.H0_H0 ;  /* 0x200000b1ffba7230 */ /* 0x000fe20000004100 */
[----:B------:R-:W-:Y:S01]  /*64b0*/  FADD.FTZ R193, -R178, R193 ;  /* 0x000000c1b2c17221 */ /* 0x000fe20000010100 */
[----:B------:R-:W2:Y:S01]  /*64c0*/  SHFL.UP PT, R190, R184, 0x8, RZ ;  /* 0x05000000b8be7989 */ /* 0x000ea200000e00ff */
[C---:B------:R-:W-:Y:S01]  /*64d0*/  FMUL.FTZ R177, R128.reuse, -R191 ;  /* 0x800000bf80b17220 */ /* 0x040fe20000410000 */
[----:B------:R-:W-:Y:S01]  /*64e0*/  ISETP.GE.AND P3, PT, R61, 0x8, PT ;  /* 0x000000083d00780c */ /* 0x000fe20003f66270 */
[-C--:B------:R-:W-:Y:S01]  /*64f0*/  FMUL.FTZ R192, R128, -R193.reuse ;  /* 0x800000c180c07220 */ /* 0x080fe20000410000 */
[----:B------:R-:W3:Y:S01]  /*6500*/  SHFL.UP PT, R188, R196, 0x8, RZ ;  /* 0x05000000c4bc7989 */ /* 0x000ee200000e00ff */
[----:B------:R-:W-:-:S02]  /*6510*/  FFMA.FTZ R194, R126, R193, R177 ;  /* 0x000000c17ec27223 */ /* 0x000fc400000100b1 */
[----:B------:R-:W-:Y:S02]  /*6520*/  FFMA.FTZ R192, R126, R191, -R192 ;  /* 0x000000bf7ec07223 */ /* 0x000fe400000108c0 */
[C---:B------:R-:W-:Y:S02]  /*6530*/  FMUL.FTZ R177, R83.reuse, R186 ;  /* 0x000000ba53b17220 */ /* 0x040fe40000410000 */
[----:B------:R-:W-:Y:S02]  /*6540*/  FMUL.FTZ R175, R83, R4 ;  /* 0x0000000453af7220 */ /* 0x000fe40000410000 */
[----:B------:R-:W-:Y:S02]  /*6550*/  FADD.FTZ R193, -R177, R194 ;  /* 0x000000c2b1c17221 */ /* 0x000fe40000010100 */
[----:B------:R-:W-:Y:S02]  /*6560*/  FADD.FTZ R191, R175, R192 ;  /* 0x000000c0afbf7221 */ /* 0x000fe40000010000 */
[----:B------:R-:W-:-:S02]  /*6570*/  FMUL.FTZ R4, R110, -R193 ;  /* 0x800000c16e047220 */ /* 0x000fc40000410000 */
[----:B------:R-:W-:Y:S02]  /*6580*/  FMUL.FTZ R186, R110, -R191 ;  /* 0x800000bf6eba7220 */ /* 0x000fe40000410000 */
[----:B------:R-:W-:-:S04]  /*6590*/  IMAD.WIDE R24, R195, 0x4, R24 ;  /* 0x00000004c3187825 */ /* 0x000fc800078e0218 */
[----:B------:R-:W-:-:S04]  /*65a0*/  IMAD.WIDE R26, R195, 0x4, R26 ;  /* 0x00000004c31a7825 */ /* 0x000fc800078e021a */
[C---:B------:R-:W-:Y:S02]  /*65b0*/  FFMA.FTZ R195, R112.reuse, R191, -R4 ;  /* 0x000000bf70c37223 */ /* 0x040fe40000010804 */
[----:B------:R-:W-:Y:S02]  /*65c0*/  FFMA.FTZ R194, R112, R193, R186 ;  /* 0x000000c170c27223 */ /* 0x000fe400000100ba */
[C---:B0-----:R-:W-:Y:S02]  /*65d0*/  FMUL.FTZ R191, R196.reuse, R189 ;  /* 0x000000bdc4bf7220 */ /* 0x041fe40000410000 */
[C---:B------:R-:W-:Y:S02]  /*65e0*/  FMUL.FTZ R186, R196.reuse, R5 ;  /* 0x00000005c4ba7220 */ /* 0x040fe40000410000 */
[C---:B--2---:R-:W-:Y:S02]  /*65f0*/  FMUL.FTZ R192, R196.reuse, R190 ;  /* 0x000000bec4c07220 */ /* 0x044fe40000410000 */
[----:B---3--:R-:W-:-:S02]  /*6600*/  FMUL.FTZ R4, R196, R188 ;  /* 0x000000bcc4047220 */ /* 0x008fc40000410000 */
[C---:B------:R-:W-:Y:S01]  /*6610*/  FFMA.FTZ R191, R183.reuse, R190, R191 ;  /* 0x000000beb7bf7223 */ /* 0x040fe200000100bf */
[----:B------:R-:W-:Y:S01]  /*6620*/  HADD2.F32 R190, -RZ, R167.H0_H0 ;  /* 0x200000a7ffbe7230 */ /* 0x000fe20000004100 */
[C---:B------:R-:W-:Y:S01]  /*6630*/  FFMA.FTZ R193, R183.reuse, R188, R186 ;  /* 0x000000bcb7c17223 */ /* 0x040fe200000100ba */
[----:B------:R-:W-:Y:S01]  /*6640*/  HADD2.F32 R188, -RZ, R163.H0_H0 ;  /* 0x200000a3ffbc7230 */ /* 0x000fe20000004100 */
[C---:B------:R-:W-:Y:S01]  /*6650*/  FFMA.FTZ R189, R183.reuse, R189, -R192 ;  /* 0x000000bdb7bd7223 */ /* 0x040fe200000108c0 */
[----:B------:R-:W-:Y:S01]  /*6660*/  HADD2.F32 R186, -RZ, R165.H0_H0 ;  /* 0x200000a5ffba7230 */ /* 0x000fe20000004100 */
[----:B------:R-:W-:Y:S01]  /*6670*/  @P3 FFMA.FTZ R183, R183, R5, -R4 ;  /* 0x00000005b7b73223 */ /* 0x000fe20000010804 */
[----:B------:R-:W-:Y:S01]  /*6680*/  HADD2.F32 R4, -RZ, R169.H0_H0 ;  /* 0x200000a9ff047230 */ /* 0x000fe20000004100 */
[----:B------:R-:W-:Y:S01]  /*6690*/  @P3 FADD.FTZ R182, R182, R189 ;  /* 0x000000bdb6b63221 */ /* 0x000fe20000010000 */
[----:B------:R-:W-:Y:S01]  /*66a0*/  FSEL R193, R196, R193, !P3 ;  /* 0x000000c1c4c17208 */ /* 0x000fe20005800000 */
[----:B------:R-:W-:-:S02]  /*66b0*/  FMUL.FTZ R190, R85, R190 ;  /* 0x000000be55be7220 */ /* 0x000fc40000410000 */
[----:B------:R-:W-:Y:S02]  /*66c0*/  FMUL.FTZ R189, R85, R4 ;  /* 0x0000000455bd7220 */ /* 0x000fe40000410000 */
[-C--:B-1----:R-:W-:Y:S01]  /*66d0*/  FMUL.FTZ R4, R136, -R20.reuse ;  /* 0x8000001488047220 */ /* 0x082fe20000410000 */
[----:B------:R-:W-:Y:S01]  /*66e0*/  SHFL.UP PT, R192, R193, 0x10, RZ ;  /* 0x06000000c1c07989 */ /* 0x000fe200000e00ff */
[----:B------:R-:W-:Y:S02]  /*66f0*/  FADD.FTZ R169, -R189, R194 ;  /* 0x000000c2bda97221 */ /* 0x000fe40000010100 */
[-C--:B------:R-:W-:Y:S01]  /*6700*/  FFMA.FTZ R163, R138, -R21.reuse, R4 ;  /* 0x800000158aa37223 */ /* 0x080fe20000010004 */
[----:B------:R-:W-:Y:S01]  /*6710*/  SHFL.UP PT, R194, R182, 0x10, RZ ;  /* 0x06000000b6c27989 */ /* 0x000fe200000e00ff */
[----:B------:R-:W-:Y:S02]  /*6720*/  FMUL.FTZ R5, R136, R21 ;  /* 0x0000001588057220 */ /* 0x000fe40000410000 */
[----:B------:R-:W-:Y:S01]  /*6730*/  @P3 FADD.FTZ R184, R184, R191 ;  /* 0x000000bfb8b83221 */ /* 0x000fe20000010000 */
[----:B------:R-:W0:Y:S01]  /*6740*/  SHFL.UP PT, R4, R183, 0x10, RZ ;  /* 0x06000000b7047989 */ /* 0x000e2200000e00ff */
[----:B------:R-:W-:Y:S01]  /*6750*/  FADD.FTZ R195, R190, R195 ;  /* 0x000000c3bec37221 */ /* 0x000fe20000010000 */
[----:B------:R-:W-:Y:S01]  /*6760*/  ISETP.GE.AND P3, PT, R61, 0x10, PT ;  /* 0x000000103d00780c */ /* 0x000fe20003f66270 */
[----:B------:R-:W-:Y:S01]  /*6770*/  FMUL.FTZ R167, R114, -R169 ;  /* 0x800000a972a77220 */ /* 0x000fe20000410000 */
[----:B------:R-:W1:Y:S01]  /*6780*/  SHFL.UP PT, R196, R184, 0x10, RZ ;  /* 0x06000000b8c47989 */ /* 0x000e6200000e00ff */
[----:B------:R-:W-:-:S02]  /*6790*/  FFMA.FTZ R5, R138, R20, -R5 ;  /* 0x000000148a057223 */ /* 0x000fc40000010805 */
[-C--:B------:R-:W-:Y:S02]  /*67a0*/  FFMA.FTZ R191, R116, R195.reuse, -R167 ;  /* 0x000000c374bf7223 */ /* 0x080fe400000108a7 */
[----:B------:R-:W-:Y:S02]  /*67b0*/  FMUL.FTZ R195, R114, -R195 ;  /* 0x800000c372c37220 */ /* 0x000fe40000410000 */
[C---:B------:R-:W-:Y:S02]  /*67c0*/  FMUL.FTZ R167, R130.reuse, -R5 ;  /* 0x8000000582a77220 */ /* 0x040fe40000410000 */
[----:B------:R-:W-:Y:S02]  /*67d0*/  FMUL.FTZ R165, R130, -R163 ;  /* 0x800000a382a57220 */ /* 0x000fe40000410000 */
[----:B------:R-:W-:Y:S02]  /*67e0*/  FFMA.FTZ R195, R116, R169, R195 ;  /* 0x000000a974c37223 */ /* 0x000fe400000100c3 */
[----:B------:R-:W-:-:S02]  /*67f0*/  FMUL.FTZ R188, R87, R188 ;  /* 0x000000bc57bc7220 */ /* 0x000fc40000410000 */
[C---:B------:R-:W-:Y:S02]  /*6800*/  FFMA.FTZ R167, R132.reuse, R163, R167 ;  /* 0x000000a384a77223 */ /* 0x040fe400000100a7 */
[----:B------:R-:W-:Y:S02]  /*6810*/  FFMA.FTZ R165, R132, R5, -R165 ;  /* 0x0000000584a57223 */ /* 0x000fe400000108a5 */
[----:B------:R-:W-:Y:S02]  /*6820*/  FMUL.FTZ R186, R87, R186 ;  /* 0x000000ba57ba7220 */ /* 0x000fe40000410000 */
[----:B------:R-:W-:Y:S02]  /*6830*/  FADD.FTZ R195, -R188, R195 ;  /* 0x000000c3bcc37221 */ /* 0x000fe40000010100 */
[C---:B------:R-:W-:Y:S02]  /*6840*/  FMUL.FTZ R5, R128.reuse, -R167 ;  /* 0x800000a780057220 */ /* 0x040fe40000410000 */
[----:B------:R-:W-:-:S02]  /*6850*/  FMUL.FTZ R163, R128, -R165 ;  /* 0x800000a580a37220 */ /* 0x000fc40000410000 */
[----:B------:R-:W-:Y:S02]  /*6860*/  FADD.FTZ R191, R186, R191 ;  /* 0x000000bfbabf7221 */ /* 0x000fe40000010000 */
[----:B------:R-:W-:Y:S02]  /*6870*/  FMUL.FTZ R169, R118, -R195 ;  /* 0x800000c376a97220 */ /* 0x000fe40000410000 */
[----:B------:R-:W-:Y:S02]  /*6880*/  FFMA.FTZ R165, R126, R165, -R5 ;  /* 0x000000a57ea57223 */ /* 0x000fe40000010805 */
[----:B0-----:R-:W-:Y:S02]  /*6890*/  FMUL.FTZ R5, R193, R4 ;  /* 0x00000004c1057220 */ /* 0x001fe40000410000 */
[-C--:B------:R-:W-:Y:S02]  /*68a0*/  FFMA.FTZ R200, R120, R191.reuse, -R169 ;  /* 0x000000bf78c87223 */ /* 0x080fe400000108a9 */
[----:B------:R-:W-:-:S02]  /*68b0*/  FMUL.FTZ R191, R118, -R191 ;  /* 0x800000bf76bf7220 */ /* 0x000fc40000410000 */
[----:B------:R-:W-:Y:S02]  /*68c0*/  FFMA.FTZ R163, R126, R167, R163 ;  /* 0x000000a77ea37223 */ /* 0x000fe400000100a3 */
[----:B------:R-:W-:Y:S02]  /*68d0*/  FMUL.FTZ R169, R110, -R165 ;  /* 0x800000a56ea97220 */ /* 0x000fe40000410000 */
[----:B------:R-:W-:Y:S02]  /*68e0*/  FFMA.FTZ R198, R183, R192, R5 ;  /* 0x000000c0b7c67223 */ /* 0x000fe40000010005 */
[----:B------:R-:W-:Y:S02]  /*68f0*/  FFMA.FTZ R197, R120, R195, R191 ;  /* 0x000000c378c57223 */ /* 0x000fe400000100bf */
[-C--:B------:R-:W-:Y:S01]  /*6900*/  FMUL.FTZ R167, R110, -R163.reuse ;  /* 0x800000a36ea77220 */ /* 0x080fe20000410000 */
[----:B------:R-:W-:Y:S01]  /*6910*/  FSEL R198, R193, R198, !P3 ;  /* 0x000000c6c1c67208 */ /* 0x000fe20005800000 */
[----:B------:R-:W-:-:S02]  /*6920*/  FFMA.FTZ R195, R112, R163, R169 ;  /* 0x000000a370c37223 */ /* 0x000fc400000100a9 */
[C---:B-1----:R-:W-:Y:S01]  /*6930*/  FMUL.FTZ R5, R193.reuse, R196 ;  /* 0x000000c4c1057220 */ /* 0x042fe20000410000 */
[----:B-----5:R-:W-:Y:S01]  /*6940*/  SHFL.IDX PT, R169, R7, RZ, 0x1f ;  /* 0x00001fff07a97589 */ /* 0x020fe200000e0000 */
[C---:B------:R-:W-:Y:S02]  /*6950*/  FMUL.FTZ R163, R193.reuse, R194 ;  /* 0x000000c2c1a37220 */ /* 0x040fe40000410000 */
[----:B------:R-:W-:Y:S01]  /*6960*/  FMUL.FTZ R192, R193, R192 ;  /* 0x000000c0c1c07220 */ /* 0x000fe20000410000 */
[----:B------:R-:W-:Y:S01]  /*6970*/  SHFL.UP PT, R198, R198, 0x1, RZ ;  /* 0x04200000c6c67989 */ /* 0x000fe200000e00ff */
[C---:B------:R-:W-:Y:S01]  /*6980*/  FFMA.FTZ R5, R183.reuse, R194, -R5 ;  /* 0x000000c2b7057223 */ /* 0x040fe20000010805 */
[----:B------:R-:W-:Y:S01]  /*6990*/  HADD2.F32 R194, -RZ, R159.H0_H0 ;  /* 0x2000009fffc27230 */ /* 0x000fe20000004100 */
[----:B------:R-:W-:Y:S02]  /*69a0*/  FFMA.FTZ R163, R183, R196, R163 ;  /* 0x000000c4b7a37223 */ /* 0x000fe400000100a3 */
[----:B------:R-:W-:-:S02]  /*69b0*/  FFMA.FTZ R191, R112, R165, -R167 ;  /* 0x000000a570bf7223 */ /* 0x000fc400000108a7 */
[----:B------:R-:W-:Y:S01]  /*69c0*/  @P3 FFMA.FTZ R183, R183, R4, -R192 ;  /* 0x00000004b7b73223 */ /* 0x000fe200000108c0 */
[----:B------:R0:W1:Y:S01]  /*69d0*/  SHFL.IDX PT, R167, R6, RZ, 0x1f ;  /* 0x00001fff06a77589 */ /* 0x00006200000e0000 */
[----:B------:R-:W-:Y:S01]  /*69e0*/  @P3 FADD.FTZ R184, R184, R163 ;  /* 0x000000a3b8b83221 */ /* 0x000fe20000010000 */
[----:B------:R-:W-:Y:S01]  /*69f0*/  MOV R4, 0x3f800000 ;  /* 0x3f80000000047802 */ /* 0x000fe20000000f00 */
[----:B------:R-:W-:Y:S01]  /*6a00*/  @P3 FADD.FTZ R182, R182, R5 ;  /* 0x00000005b6b63221 */ /* 0x000fe20000010000 */
[----:B------:R2:W3:Y:S01]  /*6a10*/  SHFL.UP PT, R163, R183, 0x1, RZ ;  /* 0x04200000b7a37989 */ /* 0x0004e200000e00ff */
[----:B------:R-:W-:Y:S01]  /*6a20*/  FMUL.FTZ R192, R114, -R191 ;  /* 0x800000bf72c07220 */ /* 0x000fe20000410000 */
[----:B------:R-:W-:Y:S02]  /*6a30*/  HFMA2.MMA R5, -RZ, RZ, 0, 0 ;  /* 0x00000000ff057435 */ /* 0x000fe400000001ff */
[----:B------:R4:W3:Y:S01]  /*6a40*/  SHFL.UP PT, R165, R184, 0x1, RZ ;  /* 0x04200000b8a57989 */ /* 0x0008e200000e00ff */
[-C--:B------:R-:W-:Y:S01]  /*6a50*/  FFMA.FTZ R193, R116, R195.reuse, R192 ;  /* 0x000000c374c17223 */ /* 0x080fe200000100c0 */
[----:B------:R-:W-:Y:S01]  /*6a60*/  HADD2.F32 R192, -RZ, R161.H0_H0 ;  /* 0x200000a1ffc07230 */ /* 0x000fe20000004100 */
[----:B------:R-:W-:Y:S01]  /*6a70*/  FMUL.FTZ R195, R114, -R195 ;  /* 0x800000c372c37220 */ /* 0x000fe20000410000 */
[----:B------:R-:W3:Y:S01]  /*6a80*/  SHFL.UP PT, R182, R182, 0x1, RZ ;  /* 0x04200000b6b67989 */ /* 0x000ee200000e00ff */
[----:B------:R-:W-:Y:S01]  /*6a90*/  FMUL.FTZ R159, R118, -R193 ;  /* 0x800000c1769f7220 */ /* 0x000fe20000410000 */
[----:B0-----:R-:W-:Y:S01]  /*6aa0*/  CS2R R6, SRZ ;  /* 0x0000000000067805 */ /* 0x001fe2000001ff00 */
[----:B--2---:R-:W-:-:S02]  /*6ab0*/  FMUL.FTZ R183, R89, R192 ;  /* 0x000000c059b77220 */ /* 0x004fc40000410000 */
[----:B----4-:R-:W-:Y:S02]  /*6ac0*/  FMUL.FTZ R184, R89, R194 ;  /* 0x000000c259b87220 */ /* 0x010fe40000410000 */
[----:B------:R-:W-:Y:S01]  /*6ad0*/  FFMA.FTZ R195, R116, R191, -R195 ;  /* 0x000000bf74c37223 */ /* 0x000fe200000108c3 */
[----:B------:R0:W2:Y:S01]  /*6ae0*/  @!P0 LDS.128 R4, [R75.X16+0x2e10] ;  /* 0x002e10004b048984 */ /* 0x0000a2000000cc00 */
[----:B------:R-:W-:Y:S01]  /*6af0*/  FADD.FTZ R197, -R184, R197 ;  /* 0x000000c5b8c57221 */ /* 0x000fe20000010100 */
[----:B------:R-:W-:Y:S01]  /*6b00*/  ISETP.NE.AND P0, PT, R170, 0x1f, PT ;  /* 0x0000001faa00780c */ /* 0x000fe20003f05270 */
[----:B------:R-:W-:Y:S02]  /*6b10*/  FFMA.FTZ R161, R120, R195, -R159 ;  /* 0x000000c378a17223 */ /* 0x000fe4000001089f */
[C---:B-1----:R-:W-:Y:S02]  /*6b20*/  FMUL.FTZ R192, R198.reuse, R167 ;  /* 0x000000a7c6c07220 */ /* 0x042fe40000410000 */
[----:B------:R-:W-:-:S02]  /*6b30*/  FMUL.FTZ R198, R198, R169 ;  /* 0x000000a9c6c67220 */ /* 0x000fc40000410000 */
[C---:B---3--:R-:W-:Y:S02]  /*6b40*/  FFMA.FTZ R192, R163.reuse, R169, R192 ;  /* 0x000000a9a3c07223 */ /* 0x048fe400000100c0 */
[----:B------:R-:W-:Y:S02]  /*6b50*/  FFMA.FTZ R163, R163, R167, -R198 ;  /* 0x000000a7a3a37223 */ /* 0x000fe400000108c6 */
[----:B------:R-:W-:Y:S02]  /*6b60*/  FADD.FTZ R159, R183, R200 ;  /* 0x000000c8b79f7221 */ /* 0x000fe40000010000 */
[----:B------:R-:W-:Y:S02]  /*6b70*/  FMUL.FTZ R191, R122, -R197 ;  /* 0x800000c57abf7220 */ /* 0x000fe40000410000 */
[----:B------:R-:W-:Y:S02]  /*6b80*/  @P1 FADD.FTZ R169, R165, R192 ;  /* 0x000000c0a5a91221 */ /* 0x000fe40000010000 */
[----:B------:R-:W-:-:S02]  /*6b90*/  FMUL.FTZ R195, R118, -R195 ;  /* 0x800000c376c37220 */ /* 0x000fc40000410000 */
[----:B------:R-:W-:Y:S01]  /*6ba0*/  @P1 FADD.FTZ R167, R182, R163 ;  /* 0x000000a3b6a71221 */ /* 0x000fe20000010000 */
[----:B------:R-:W-:Y:S01]  /*6bb0*/  HADD2.F32 R182, -RZ, R140.H0_H0 ;  /* 0x2000008cffb67230 */ /* 0x000fe20000004100 */
[-C--:B------:R-:W-:Y:S02]  /*6bc0*/  FFMA.FTZ R196, R124, R159.reuse, -R191 ;  /* 0x0000009f7cc47223 */ /* 0x080fe400000108bf */
[----:B------:R-:W-:Y:S02]  /*6bd0*/  FMUL.FTZ R165, R122, -R159 ;  /* 0x8000009f7aa57220 */ /* 0x000fe40000410000 */
[C---:B------:R-:W-:Y:S02]  /*6be0*/  FMUL.FTZ R159, R23.reuse, R169 ;  /* 0x000000a9179f7220 */ /* 0x040fe40000410000 */
[----:B------:R-:W-:Y:S02]  /*6bf0*/  FFMA.FTZ R195, R120, R193, R195 ;  /* 0x000000c178c37223 */ /* 0x000fe400000100c3 */
[----:B------:R-:W-:-:S02]  /*6c00*/  FMUL.FTZ R23, R23, R167 ;  /* 0x000000a717177220 */ /* 0x000fc40000410000 */
[----:B------:R-:W-:Y:S02]  /*6c10*/  FMUL.FTZ R163, R122, -R195 ;  /* 0x800000c37aa37220 */ /* 0x000fe40000410000 */
[C---:B------:R-:W-:Y:S02]  /*6c20*/  FFMA.FTZ R192, R22.reuse, R167, -R159 ;  /* 0x000000a716c07223 */ /* 0x040fe4000001089f */
[----:B------:R-:W-:Y:S01]  /*6c30*/  FFMA.FTZ R194, R22, R169, R23 ;  /* 0x000000a916c27223 */ /* 0x000fe20000010017 */
[----:B------:R-:W-:Y:S01]  /*6c40*/  HADD2.F32 R22, -RZ, R142.H0_H0 ;  /* 0x2000008eff167230 */ /* 0x000fe20000004100 */
[-C--:B------:R-:W-:Y:S02]  /*6c50*/  FFMA.FTZ R159, R124, R161.reuse, -R163 ;  /* 0x000000a17c9f7223 */ /* 0x080fe400000108a3 */
[----:B------:R-:W-:Y:S02]  /*6c60*/  FMUL.FTZ R161, R122, -R161 ;  /* 0x800000a17aa17220 */ /* 0x000fe40000410000 */
[----:B------:R-:W-:Y:S01]  /*6c70*/  FFMA.FTZ R197, R124, R197, R165 ;  /* 0x000000c57cc57223 */ /* 0x000fe200000100a5 */
[----:B------:R0:W1:Y:S01]  /*6c80*/  SHFL.DOWN PT, R198, R159, 0x1, 0x1f ;  /* 0x08201f009fc67f89 */ /* 0x00006200000e0000 */
[----:B------:R-:W-:-:S02]  /*6c90*/  FMUL.FTZ R191, R91, R22 ;  /* 0x000000165bbf7220 */ /* 0x000fc40000410000 */
[----:B------:R-:W-:Y:S02]  /*6ca0*/  FMUL.FTZ R182, R91, R182 ;  /* 0x000000b65bb67220 */ /* 0x000fe40000410000 */
[----:B------:R-:W-:Y:S02]  /*6cb0*/  FFMA.FTZ R165, R124, R195, R161 ;  /* 0x000000c37ca57223 */ /* 0x000fe400000100a1 */
[----:B------:R-:W-:Y:S02]  /*6cc0*/  FADD.FTZ R140, R173, R192 ;  /* 0x000000c0ad8c7221 */ /* 0x000fe40000010000 */
[----:B------:R-:W-:Y:S01]  /*6cd0*/  FADD.FTZ R142, R171, R194 ;  /* 0x000000c2ab8e7221 */ /* 0x000fe20000010000 */
[----:B------:R0:W3:Y:S01]  /*6ce0*/  SHFL.DOWN PT, R200, R165, 0x1, 0x1f ;  /* 0x08201f00a5c87f89 */ /* 0x0000e200000e0000 */
[----:B------:R-:W-:Y:S02]  /*6cf0*/  FADD.FTZ R161, R191, R196 ;  /* 0x000000c4bfa17221 */ /* 0x000fe40000010000 */
[----:B------:R-:W-:-:S02]  /*6d00*/  FADD.FTZ R163, -R182, R197 ;  /* 0x000000c5b6a37221 */ /* 0x000fc40000010100 */
[C---:B------:R-:W-:Y:S01]  /*6d10*/  FMUL.FTZ R23, R122.reuse, R142 ;  /* 0x0000008e7a177220 */ /* 0x040fe20000410000 */
[----:B------:R0:W4:Y:S01]  /*6d20*/  SHFL.DOWN PT, R194, R161, 0x1, 0x1f ;  /* 0x08201f00a1c27f89 */ /* 0x00012200000e0000 */
[-C--:B------:R-:W-:Y:S02]  /*6d30*/  FMUL.FTZ R167, R122, R140.reuse ;  /* 0x0000008c7aa77220 */ /* 0x080fe40000410000 */
[C---:B------:R-:W-:Y:S01]  /*6d40*/  FFMA.FTZ R23, R124.reuse, R140, -R23 ;  /* 0x0000008c7c177223 */ /* 0x040fe20000010817 */
[----:B------:R0:W0:Y:S01]  /*6d50*/  SHFL.DOWN PT, R202, R163, 0x1, 0x1f ;  /* 0x08201f00a3ca7f89 */ /* 0x00002200000e0000 */
[----:B------:R-:W-:Y:S01]  /*6d60*/  FFMA.FTZ R167, R124, R142, R167 ;  /* 0x0000008e7ca77223 */ /* 0x000fe200000100a7 */
[----:B------:R-:W-:Y:S05]  /*6d70*/  @!P0 BRA `(.L_x_12029) ;  /* 0x000000b000008947 */ /* 0x000fea0003800000 */
[C---:B0-2---:R-:W-:Y:S02]  /*6d80*/  FMUL.FTZ R192, R165.reuse, R202 ;  /* 0x000000caa5c07220 */ /* 0x045fe40000410000 */
[C---:B---3--:R-:W-:Y:S02]  /*6d90*/  FMUL.FTZ R22, R165.reuse, R200 ;  /* 0x000000c8a5167220 */ /* 0x048fe40000410000 */
[----:B----4-:R-:W-:-:S02]  /*6da0*/  FMUL.FTZ R196, R165, R194 ;  /* 0x000000c2a5c47220 */ /* 0x010fc40000410000 */
        /* <DEDUP_REMOVED lines=8> */
.L_x_12029:
[----:B--2---:R-:W-:Y:S05]  /*6e30*/  BSYNC B0 ;  /* 0x0000000000007941 */ /* 0x004fea0003800000 */
.L_x_12028:
[----:B------:R-:W-:Y:S01]  /*6e40*/  ISETP.GT.U32.AND P0, PT, R170, 0x1d, PT ;  /* 0x0000001daa00780c */ /* 0x000fe20003f04070 */
[C---:B------:R-:W-:Y:S01]  /*6e50*/  FFMA.FTZ R144, R117.reuse, R144, R167 ;  /* 0x0000009075907223 */ /* 0x040fe200000100a7 */
[----:B-1----:R1:W2:Y:S01]  /*6e60*/  SHFL.DOWN PT, R198, R159, 0x2, 0x1f ;  /* 0x08401f009fc67f89 */ /* 0x0022a200000e0000 */
[----:B------:R-:W-:Y:S01]  /*6e70*/  FFMA.FTZ R146, R117, R146, R23 ;  /* 0x0000009275927223 */ /* 0x000fe20000010017 */
[----:B------:R-:W-:Y:S01]  /*6e80*/  BSSY B0, `(.L_x_12030) ;  /* 0x0000014000007945 */ /* 0x000fe20003800000 */
[C---:B------:R-:W-:Y:S01]  /*6e90*/  FMUL.FTZ R23, R118.reuse, R144 ;  /* 0x0000009076177220 */ /* 0x040fe20000410000 */
[----:B---3--:R1:W3:Y:S01]  /*6ea0*/  SHFL.DOWN PT, R200, R165, 0x2, 0x1f ;  /* 0x08401f00a5c87f89 */ /* 0x0082e200000e0000 */
[-C--:B------:R-:W-:Y:S02]  /*6eb0*/  FMUL.FTZ R167, R118, R146.reuse ;  /* 0x0000009276a77220 */ /* 0x080fe40000410000 */
[C---:B------:R-:W-:Y:S01]  /*6ec0*/  FFMA.FTZ R23, R120.reuse, R146, -R23 ;  /* 0x0000009278177223 */ /* 0x040fe20000010817 */
[----:B----4-:R1:W4:Y:S01]  /*6ed0*/  SHFL.DOWN PT, R194, R161, 0x2, 0x1f ;  /* 0x08401f00a1c27f89 */ /* 0x01032200000e0000 */
[----:B------:R-:W-:-:S03]  /*6ee0*/  FFMA.FTZ R167, R120, R144, R167 ;  /* 0x0000009078a77223 */ /* 0x000fc600000100a7 */
[----:B0-----:R1:W0:Y:S01]  /*6ef0*/  SHFL.DOWN PT, R202, R163, 0x2, 0x1f ;  /* 0x08401f00a3ca7f89 */ /* 0x00122200000e0000 */
[----:B------:R-:W-:Y:S05]  /*6f00*/  @P0 BRA `(.L_x_12031) ;  /* 0x000000b000000947 */ /* 0x000fea0003800000 */
[C---:B0-----:R-:W-:Y:S02]  /*6f10*/  FMUL.FTZ R192, R165.reuse, R202 ;  /* 0x000000caa5c07220 */ /* 0x041fe40000410000 */
[C---:B---3--:R-:W-:Y:S02]  /*6f20*/  FMUL.FTZ R22, R165.reuse, R200 ;  /* 0x000000c8a5167220 */ /* 0x048fe40000410000 */
[-C--:B----4-:R-:W-:Y:S02]  /*6f30*/  FMUL.FTZ R196, R165, R194.reuse ;  /* 0x000000c2a5c47220 */ /* 0x090fe40000410000 */
[----:B------:R-:W-:Y:S02]  /*6f40*/  FFMA.FTZ R194, R159, R194, -R192 ;  /* 0x000000c29fc27223 */ /* 0x000fe400000108c0 */
[-C--:B--2---:R-:W-:Y:S02]  /*6f50*/  FMUL.FTZ R192, R165, R198.reuse ;  /* 0x000000c6a5c07220 */ /* 0x084fe40000410000 */
[----:B------:R-:W-:-:S02]  /*6f60*/  FFMA.FTZ R22, R159, R198, -R22 ;  /* 0x000000c69f167223 */ /* 0x000fc40000010816 */
[C---:B------:R-:W-:Y:S02]  /*6f70*/  FFMA.FTZ R196, R159.reuse, R202, R196 ;  /* 0x000000ca9fc47223 */ /* 0x040fe400000100c4 */
[----:B-1----:R-:W-:Y:S01]  /*6f80*/  FFMA.FTZ R165, R159, R200, R192 ;  /* 0x000000c89fa57223 */ /* 0x002fe200000100c0 */
[----:B------:R-:W-:Y:S01]  /*6f90*/  MOV R159, R22 ;  /* 0x00000016009f7202 */ /* 0x000fe20000000f00 */
[----:B------:R-:W-:Y:S02]  /*6fa0*/  FADD.FTZ R161, R161, R194 ;  /* 0x000000c2a1a17221 */ /* 0x000fe40000010000 */
[----:B------:R-:W-:Y:S02]  /*6fb0*/  FADD.FTZ R163, R163, R196 ;  /* 0x000000c4a3a37221 */ /* 0x000fe40000010000 */
.L_x_12031:
[----:B------:R-:W-:Y:S05]  /*6fc0*/  BSYNC B0 ;  /* 0x0000000000007941 */ /* 0x000fea0003800000 */
.L_x_12030:
[----:B------:R-:W-:Y:S01]  /*6fd0*/  ISETP.GT.U32.AND P0, PT, R170, 0x1b, PT ;  /* 0x0000001baa00780c */ /* 0x000fe20003f04070 */
[C---:B------:R-:W-:Y:S01]  /*6fe0*/  FFMA.FTZ R148, R123.reuse, R148, R167 ;  /* 0x000000947b947223 */ /* 0x040fe200000100a7 */
[----:B--2---:R2:W1:Y:S01]  /*6ff0*/  SHFL.DOWN PT, R198, R159, 0x4, 0x1f ;  /* 0x08801f009fc67f89 */ /* 0x00446200000e0000 */
[----:B------:R-:W-:Y:S01]  /*7000*/  FFMA.FTZ R150, R123, R150, R23 ;  /* 0x000000967b967223 */ /* 0x000fe20000010017 */
[----:B------:R-:W-:Y:S01]  /*7010*/  BSSY B0, `(.L_x_12032) ;  /* 0x0000014000007945 */ /* 0x000fe20003800000 */
[C---:B------:R-:W-:Y:S01]  /*7020*/  FMUL.FTZ R23, R114.reuse, R148 ;  /* 0x0000009472177220 */ /* 0x040fe20000410000 */
[----:B---3--:R2:W3:Y:S01]  /*7030*/  SHFL.DOWN PT, R200, R165, 0x4, 0x1f ;  /* 0x08801f00a5c87f89 */ /* 0x0084e200000e0000 */
[----:B------:R-:W-:-:S02]  /*7040*/  FMUL.FTZ R167, R114, R150 ;  /* 0x0000009672a77220 */ /* 0x000fc40000410000 */
        /* <DEDUP_REMOVED lines=9> */
[-C--:B-1----:R-:W-:Y:S02]  /*70e0*/  FMUL.FTZ R192, R165, R198.reuse ;  /* 0x000000c6a5c07220 */ /* 0x082fe40000410000 */
[----:B------:R-:W-:-:S02]  /*70f0*/  FFMA.FTZ R22, R159, R198, -R22 ;  /* 0x000000c69f167223 */ /* 0x000fc40000010816 */
[C---:B------:R-:W-:Y:S02]  /*7100*/  FFMA.FTZ R196, R159.reuse, R202, R196 ;  /* 0x000000ca9fc47223 */ /* 0x040fe400000100c4 */
[----:B--2---:R-:W-:Y:S01]  /*7110*/  FFMA.FTZ R165, R159, R200, R192 ;  /* 0x000000c89fa57223 */ /* 0x004fe200000100c0 */
[----:B------:R-:W-:Y:S01]  /*7120*/  MOV R159, R22 ;  /* 0x00000016009f7202 */ /* 0x000fe20000000f00 */
[----:B------:R-:W-:Y:S02]  /*7130*/  FADD.FTZ R161, R161, R194 ;  /* 0x000000c2a1a17221 */ /* 0x000fe40000010000 */
[----:B------:R-:W-:Y:S02]  /*7140*/  FADD.FTZ R163, R163, R196 ;  /* 0x000000c4a3a37221 */ /* 0x000fe40000010000 */
.L_x_12033:
[----:B------:R-:W-:Y:S05]  /*7150*/  BSYNC B0 ;  /* 0x0000000000007941 */ /* 0x000fea0003800000 */
.L_x_12032:
[----:B------:R-:W-:Y:S01]  /*7160*/  ISETP.GT.U32.AND P0, PT, R170, 0x17, PT ;  /* 0x00000017aa00780c */ /* 0x000fe20003f04070 */
[C---:B------:R-:W-:Y:S01]  /*7170*/  FFMA.FTZ R152, R133.reuse, R152, R167 ;  /* 0x0000009885987223 */ /* 0x040fe200000100a7 */
[----:B-1----:R1:W2:Y:S01]  /*7180*/  SHFL.DOWN PT, R198, R159, 0x8, 0x1f ;  /* 0x09001f009fc67f89 */ /* 0x0022a200000e0000 */
        /* <DEDUP_REMOVED lines=21> */
.L_x_12035:
[----:B------:R-:W-:Y:S05]  /*72e0*/  BSYNC B0 ;  /* 0x0000000000007941 */ /* 0x000fea0003800000 */
.L_x_12034:
        /* <DEDUP_REMOVED lines=8> */
[----:B------:R-:W-:Y:S01]  /*7370*/  FFMA.FTZ R23, R126, R158, -R23 ;  /* 0x0000009e7e177223 */ /* 0x000fe20000010817 */
[----:B----4-:R2:W4:Y:S04]  /*7380*/  SHFL.DOWN PT, R194, R161, 0x10, 0x1f ;  /* 0x0a001f00a1c27f89 */ /* 0x01052800000e0000 */
[----:B0-----:R2:W0:Y:S01]  /*7390*/  SHFL.DOWN PT, R202, R163, 0x10, 0x1f ;  /* 0x0a001f00a3ca7f89 */ /* 0x00142200000e0000 */
[----:B------:R-:W-:Y:S05]  /*73a0*/  @P0 BRA `(.L_x_12037) ;  /* 0x000000b000000947 */ /* 0x000fea0003800000 */
[C---:B0-----:R-:W-:Y:S02]  /*73b0*/  FMUL.FTZ R192, R165.reuse, R202 ;  /* 0x000000caa5c07220 */ /* 0x041fe40000410000 */
[C---:B---3--:R-:W-:Y:S02]  /*73c0*/  FMUL.FTZ R22, R165.reuse, R200 ;  /* 0x000000c8a5167220 */ /* 0x048fe40000410000 */
[----:B----4-:R-:W-:-:S02]  /*73d0*/  FMUL.FTZ R196, R165, R194 ;  /* 0x000000c2a5c47220 */ /* 0x010fc40000410000 */
[----:B------:R-:W-:Y:S02]  /*73e0*/  FFMA.FTZ R194, R159, R194, -R192 ;  /* 0x000000c29fc27223 */ /* 0x000fe400000108c0 */
[-C--:B-1----:R-:W-:Y:S02]  /*73f0*/  FMUL.FTZ R192, R165, R198.reuse ;  /* 0x000000c6a5c07220 */ /* 0x082fe40000410000 */
[C---:B------:R-:W-:Y:S02]  /*7400*/  FFMA.FTZ R22, R159.reuse, R198, -R22 ;  /* 0x000000c69f167223 */ /* 0x040fe40000010816 */
[C---:B------:R-:W-:Y:S02]  /*7410*/  FFMA.FTZ R196, R159.reuse, R202, R196 ;  /* 0x000000ca9fc47223 */ /* 0x040fe400000100c4 */
[----:B--2---:R-:W-:Y:S01]  /*7420*/  FFMA.FTZ R165, R159, R200, R192 ;  /* 0x000000c89fa57223 */ /* 0x004fe200000100c0 */
[----:B------:R-:W-:Y:S01]  /*7430*/  MOV R159, R22 ;  /* 0x00000016009f7202 */ /* 0x000fe20000000f00 */
[----:B------:R-:W-:-:S02]  /*7440*/  FADD.FTZ R161, R161, R194 ;  /* 0x000000c2a1a17221 */ /* 0x000fc40000010000 */
[----:B------:R-:W-:Y:S02]  /*7450*/  FADD.FTZ R163, R163, R196 ;  /* 0x000000c4a3a37221 */ /* 0x000fe40000010000 */
.L_x_12037:
[----:B------:R-:W-:Y:S05]  /*7460*/  BSYNC B0 ;  /* 0x0000000000007941 */ /* 0x000fea0003800000 */
.L_x_12036:
[C---:B------:R-:W-:Y:S01]  /*7470*/  SHF.L.U64.HI R22, R90.reuse, 0x2, R73 ;  /* 0x000000025a167819 */ /* 0x040fe20000010249 */
[----:B------:R-:W-:Y:S01]  /*7480*/  SHFL.DOWN PT, R197, R165, 0x1, 0x1f ;  /* 0x08201f00a5c57f89 */ /* 0x000fe200000e0000 */
[----:B------:R-:W-:Y:S01]  /*7490*/  SHF.L.U32 R171, R90, 0x2, RZ ;  /* 0x000000025aab7819 */ /* 0x000fe200000006ff */
[----:B------:R-:W-:Y:S01]  /*74a0*/  FFMA.FTZ R167, R126, R156, R167 ;  /* 0x0000009c7ea77223 */ /* 0x000fe200000100a7 */
[----:B------:R-:W-:Y:S01]  /*74b0*/  ISETP.NE.AND P0, PT, R62, RZ, PT ;  /* 0x000000ff3e00720c */ /* 0x000fe20003f05270 */
[----:B------:R-:W5:Y:S01]  /*74c0*/  SHFL.IDX PT, R192, R7, RZ, 0x1f ;  /* 0x00001fff07c07589 */ /* 0x000f6200000e0000 */
[----:B----4-:R-:W-:Y:S01]  /*74d0*/  IMAD R194, R22, c[0x0][0x2b0], RZ ;  /* 0x0000ac0016c27a24 */ /* 0x010fe200078e02ff */
[----:B0-----:R-:W-:Y:S01]  /*74e0*/  LEA.HI.SX32 R202, R62, R62, 0x1b ;  /* 0x0000003e3eca7211 */ /* 0x001fe200078fdaff */
[----:B------:R-:W-:Y:S01]  /*74f0*/  FFMA.FTZ R162, R145, R162, R167 ;  /* 0x000000a291a27223 */ /* 0x000fe200000100a7 */
[----:B------:R-:W0:Y:S01]  /*7500*/  SHFL.IDX PT, R173, R6, RZ, 0x1f ;  /* 0x00001fff06ad7589 */ /* 0x000e2200000e0000 */
[----:B------:R-:W-:Y:S01]  /*7510*/  IMAD R193, R171, c[0x0][0x2b4], R194 ;  /* 0x0000ad00abc17a24 */ /* 0x000fe200078e02c2 */
[----:B------:R-:W-:Y:S01]  /*7520*/  BSSY B0, `(.L_x_12038) ;  /* 0x0000156000007945 */ /* 0x000fe20003800000 */
[----:B------:R-:W-:Y:S01]  /*7530*/  FFMA.FTZ R160, R145, R160, R23 ;  /* 0x000000a091a07223 */ /* 0x000fe20000010017 */
[----:B------:R-:W4:Y:S01]  /*7540*/  SHFL.DOWN PT, R196, R159, 0x1, 0x1f ;  /* 0x08201f009fc47f89 */ /* 0x000f2200000e0000 */
[----:B------:R-:W-:-:S02]  /*7550*/  FMUL.FTZ R167, R130, R162 ;  /* 0x000000a282a77220 */ /* 0x000fc40000410000 */
[----:B------:R-:W-:Y:S01]  /*7560*/  IMAD R22, R22, c[0x0][0x2d0], RZ ;  /* 0x0000b40016167a24 */ /* 0x000fe200078e02ff */
[----:B------:R-:W2:Y:S01]  /*7570*/  SHFL.DOWN PT, R199, R161, 0x1, 0x1f ;  /* 0x08201f00a1c77f89 */ /* 0x000ea200000e0000 */
[-C--:B------:R-:W-:Y:S02]  /*7580*/  FMUL.FTZ R169, R130, R160.reuse ;  /* 0x000000a082a97220 */ /* 0x080fe40000410000 */
[C---:B------:R-:W-:Y:S01]  /*7590*/  FFMA.FTZ R167, R132.reuse, R160, -R167 ;  /* 0x000000a084a77223 */ /* 0x040fe200000108a7 */
[----:B------:R-:W3:Y:S01]  /*75a0*/  SHFL.DOWN PT, R194, R163, 0x1, 0x1f ;  /* 0x08201f00a3c27f89 */ /* 0x000ee200000e0000 */
[C---:B------:R-:W-:Y:S02]  /*75b0*/  IMAD R195, R171.reuse, c[0x0][0x2d4], R22 ;  /* 0x0000b500abc37a24 */ /* 0x040fe400078e0216 */
[----:B------:R-:W-:Y:S01]  /*75c0*/  FFMA.FTZ R169, R132, R162, R169 ;  /* 0x000000a284a97223 */ /* 0x000fe200000100a9 */
[----:B-12---:R-:W1:Y:S01]  /*75d0*/  SHFL.IDX PT, R165, R165, RZ, 0x1f ;  /* 0x00001fffa5a57589 */ /* 0x006e6200000e0000 */
[----:B------:R-:W-:-:S04]  /*75e0*/  IMAD.WIDE.U32 R22, R171, c[0x0][0x2b0], R24 ;  /* 0x0000ac00ab167a25 */ /* 0x000fc800078e0018 */
[----:B------:R-:W-:Y:S01]  /*75f0*/  IMAD.WIDE.U32 R24, R171, c[0x0][0x2d0], R26 ;  /* 0x0000b400ab187a25 */ /* 0x000fe200078e001a */
[----:B------:R-:W-:Y:S01]  /*7600*/  IADD3 R23, R23, R193, RZ ;  /* 0x000000c117177210 */ /* 0x000fe20007ffe0ff */
[----:B------:R2:W1:Y:S02]  /*7610*/  SHFL.IDX PT, R171, R159, RZ, 0x1f ;  /* 0x00001fff9fab7589 */ /* 0x00046400000e0000 */
[----:B------:R-:W-:Y:S01]  /*7620*/  FFMA.FTZ R27, R151, R174, R167 ;  /* 0x000000ae971b7223 */ /* 0x000fe200000100a7 */
[----:B------:R-:W-:Y:S01]  /*7630*/  IADD3 R25, R25, R195, RZ ;  /* 0x000000c319197210 */ /* 0x000fe20007ffe0ff */
[----:B------:R-:W-:Y:S02]  /*7640*/  FFMA.FTZ R26, R151, R176, R169 ;  /* 0x000000b0971a7223 */ /* 0x000fe400000100a9 */
[C---:B-----5:R-:W-:Y:S02]  /*7650*/  @P2 FMUL.FTZ R174, R197.reuse, R192 ;  /* 0x000000c0c5ae2220 */ /* 0x060fe40000410000 */
[----:B0-----:R-:W-:-:S02]  /*7660*/  @P2 FMUL.FTZ R169, R197, R173 ;  /* 0x000000adc5a92220 */ /* 0x001fc40000410000 */
[C---:B----4-:R-:W-:Y:S02]  /*7670*/  @P2 FFMA.FTZ R174, R196.reuse, R173, -R174 ;  /* 0x000000adc4ae2223 */ /* 0x050fe400000108ae */
[----:B------:R-:W-:Y:S02]  /*7680*/  @P2 FFMA.FTZ R169, R196, R192, R169 ;  /* 0x000000c0c4a92223 */ /* 0x000fe400000100a9 */
[----:B------:R-:W-:Y:S02]  /*7690*/  @P2 FADD.FTZ R173, R199, R174 ;  /* 0x000000aec7ad2221 */ /* 0x000fe40000010000 */
[----:B---3--:R-:W-:Y:S02]  /*76a0*/  @P2 FADD.FTZ R192, R194, R169 ;  /* 0x000000a9c2c02221 */ /* 0x008fe40000010000 */
[----:B------:R-:W-:Y:S01]  /*76b0*/  FMUL.FTZ R167, R136, R26 ;  /* 0x0000001a88a77220 */ /* 0x000fe20000410000 */
[----:B------:R0:W3:Y:S01]  /*76c0*/  SHFL.IDX PT, R169, R163, RZ, 0x1f ;  /* 0x00001fffa3a97589 */ /* 0x0000e200000e0000 */
[----:B------:R-:W-:-:S02]  /*76d0*/  FMUL.FTZ R193, R173, -R21 ;  /* 0x80000015adc17220 */ /* 0x000fc40000410000 */
[----:B--2---:R-:W-:Y:S02]  /*76e0*/  FMUL.FTZ R159, R192, -R21 ;  /* 0x80000015c09f7220 */ /* 0x004fe40000410000 */
[----:B------:R-:W-:Y:S02]  /*76f0*/  FFMA.FTZ R167, R138, R27, -R167 ;  /* 0x0000001b8aa77223 */ /* 0x000fe400000108a7 */
[-C--:B------:R-:W-:Y:S02]  /*7700*/  FFMA.FTZ R192, R192, R20.reuse, R193 ;  /* 0x00000014c0c07223 */ /* 0x080fe400000100c1 */
[----:B------:R-:W-:Y:S02]  /*7710*/  FFMA.FTZ R20, R173, R20, -R159 ;  /* 0x00000014ad147223 */ /* 0x000fe4000001089f */
[----:B------:R-:W-:Y:S02]  /*7720*/  FFMA.FTZ R164, R157, R164, R167 ;  /* 0x000000a49da47223 */ /* 0x000fe400000100a7 */
[----:B------:R2:W4:Y:S01]  /*7730*/  SHFL.IDX PT, R167, R161, RZ, 0x1f ;  /* 0x00001fffa1a77589 */ /* 0x00052200000e0000 */
[----:B------:R-:W-:-:S02]  /*7740*/  FADD.FTZ R159, -R185, R192 ;  /* 0x000000c0b99f7221 */ /* 0x000fc40000010100 */
[C---:B-1----:R-:W-:Y:S02]  /*7750*/  FMUL.FTZ R21, R165.reuse, R7 ;  /* 0x00000007a5157220 */ /* 0x042fe40000410000 */
[-C--:B------:R-:W-:Y:S02]  /*7760*/  FMUL.FTZ R176, R165, R6.reuse ;  /* 0x00000006a5b07220 */ /* 0x080fe40000410000 */
[C---:B0-----:R-:W-:Y:S02]  /*7770*/  FMUL.FTZ R163, R136.reuse, -R159 ;  /* 0x8000009f88a37220 */ /* 0x041fe40000410000 */
[----:B--2---:R-:W-:Y:S02]  /*7780*/  FADD.FTZ R161, R187, R20 ;  /* 0x00000014bba17221 */ /* 0x004fe40000010000 */
[----:B------:R-:W-:Y:S02]  /*7790*/  FFMA.FTZ R174, R171, R6, -R21 ;  /* 0x00000006abae7223 */ /* 0x000fe40000010815 */
[----:B------:R-:W-:-:S02]  /*77a0*/  FMUL.FTZ R173, R136, -R161 ;  /* 0x800000a188ad7220 */ /* 0x000fc40000410000 */
[----:B------:R-:W-:Y:S02]  /*77b0*/  FFMA.FTZ R176, R171, R7, R176 ;  /* 0x00000007abb07223 */ /* 0x000fe400000100b0 */
[C---:B------:R-:W-:Y:S02]  /*77c0*/  FMUL.FTZ R6, R165.reuse, R5 ;  /* 0x00000005a5067220 */ /* 0x040fe40000410000 */
[----:B------:R-:W-:Y:S02]  /*77d0*/  FMUL.FTZ R20, R165, R4 ;  /* 0x00000004a5147220 */ /* 0x000fe40000410000 */
[----:B------:R-:W-:Y:S02]  /*77e0*/  FMUL.FTZ R7, R136, R27 ;  /* 0x0000001b88077220 */ /* 0x000fe40000410000 */
[C---:B------:R-:W-:Y:S02]  /*77f0*/  FFMA.FTZ R165, R138.reuse, R159, R173 ;  /* 0x0000009f8aa57223 */ /* 0x040fe400000100ad */
[----:B------:R-:W-:-:S02]  /*7800*/  FFMA.FTZ R136, R138, R161, -R163 ;  /* 0x000000a18a887223 */ /* 0x000fc400000108a3 */
[----:B------:R-:W-:Y:S02]  /*7810*/  FADD.FTZ R165, -R180, R165 ;  /* 0x000000a5b4a57221 */ /* 0x000fe40000010100 */
[----:B------:R-:W-:Y:S02]  /*7820*/  FADD.FTZ R163, R181, R136 ;  /* 0x00000088b5a37221 */ /* 0x000fe40000010000 */
[C---:B------:R-:W-:Y:S02]  /*7830*/  FMUL.FTZ R136, R130.reuse, -R165 ;  /* 0x800000a582887220 */ /* 0x040fe40000410000 */
[----:B------:R-:W-:Y:S02]  /*7840*/  FMUL.FTZ R130, R130, -R163 ;  /* 0x800000a382827220 */ /* 0x000fe40000410000 */
[----:B------:R-:W-:Y:S02]  /*7850*/  FFMA.FTZ R21, R138, R26, R7 ;  /* 0x0000001a8a157223 */ /* 0x000fe40000010007 */
[----:B---3--:R-:W-:-:S02]  /*7860*/  FADD.FTZ R7, R169, R176 ;  /* 0x000000b0a9077221 */ /* 0x008fc40000010000 */
[C---:B------:R-:W-:Y:S02]  /*7870*/  FFMA.FTZ R136, R132.reuse, R163, -R136 ;  /* 0x000000a384887223 */ /* 0x040fe40000010888 */
[----:B------:R-:W-:Y:S02]  /*7880*/  FFMA.FTZ R169, R132, R165, R130 ;  /* 0x000000a584a97223 */ /* 0x000fe40000010082 */
[----:B------:R-:W-:Y:S02]  /*7890*/  FFMA.FTZ R4, R171, R4, -R6 ;  /* 0x00000004ab047223 */ /* 0x000fe40000010806 */
[----:B----4-:R-:W-:Y:S02]  /*78a0*/  FADD.FTZ R6, R167, R174 ;  /* 0x000000aea7067221 */ /* 0x010fe40000010000 */
[----:B------:R-:W-:Y:S02]  /*78b0*/  FADD.FTZ R167, R179, R136 ;  /* 0x00000088b3a77221 */ /* 0x000fe40000010000 */
[----:B------:R-:W-:-:S02]  /*78c0*/  FADD.FTZ R169, -R178, R169 ;  /* 0x000000a9b2a97221 */ /* 0x000fc40000010100 */
[----:B------:R-:W-:Y:S01]  /*78d0*/  FFMA.FTZ R5, R171, R5, R20 ;  /* 0x00000005ab057223 */ /* 0x000fe20000010014 */
[----:B------:R-:W-:Y:S01]  /*78e0*/  SHF.L.U32 R20, R62, 0x4, RZ ;  /* 0x000000043e147819 */ /* 0x000fe200000006ff */
[----:B------:R-:W-:Y:S02]  /*78f0*/  FMUL.FTZ R181, R161, R88 ;  /* 0x00000058a1b57220 */ /* 0x000fe40000410000 */
[C---:B------:R-:W-:Y:S01]  /*7900*/  FFMA.FTZ R134, R157.reuse, R134, R21 ;  /* 0x000000869d867223 */ /* 0x040fe20000010015 */
[----:B------:R-:W-:Y:S01]  /*7910*/  LEA.HI.SX32 R20, R20, R20, 0x1b ;  /* 0x0000001414147211 */ /* 0x000fe200078fdaff */
[C---:B------:R-:W-:Y:S01]  /*7920*/  FMUL.FTZ R130, R128.reuse, -R167 ;  /* 0x800000a780827220 */ /* 0x040fe20000410000 */
[----:B------:R0:W-:Y:S01]  /*7930*/  @!P0 STS.128 [R75.X16+0x2e10], R4 ;  /* 0x002e10044b008388 */ /* 0x0001e2000000cc00 */
[----:B------:R-:W-:Y:S02]  /*7940*/  FMUL.FTZ R21, R128, -R169 ;  /* 0x800000a980157220 */ /* 0x000fe40000410000 */
[----:B------:R-:W-:-:S02]  /*7950*/  FMUL.FTZ R173, R157, R181 ;  /* 0x000000b59dad7220 */ /* 0x000fc40000410000 */
[C---:B------:R-:W-:Y:S02]  /*7960*/  FFMA.FTZ R132, R126.reuse, R169, R130 ;  /* 0x000000a97e847223 */ /* 0x040fe40000010082 */
[----:B------:R-:W-:Y:S01]  /*7970*/  FFMA.FTZ R130, R126, R167, -R21 ;  /* 0x000000a77e827223 */ /* 0x000fe20000010815 */
[----:B------:R1:W-:Y:S01]  /*7980*/  STS [R20.X4+0x878], R173 ;  /* 0x000878ad14007388 */ /* 0x0003e20000004800 */
[----:B------:R-:W-:Y:S02]  /*7990*/  FADD.FTZ R171, -R177, R132 ;  /* 0x00000084b1ab7221 */ /* 0x000fe40000010100 */
[-C--:B------:R-:W-:Y:S02]  /*79a0*/  FMUL.FTZ R136, R157, R88.reuse ;  /* 0x000000589d887220 */ /* 0x080fe40000410000 */
[----:B------:R-:W-:Y:S02]  /*79b0*/  FMUL.FTZ R179, R159, R88 ;  /* 0x000000589fb37220 */ /* 0x000fe40000410000 */
[----:B------:R-:W-:-:S02]  /*79c0*/  FFMA.FTZ R128, R155, -R136, R134 ;  /* 0x800000889b807223 */ /* 0x000fc40000010086 */
[C---:B0-----:R-:W-:Y:S02]  /*79d0*/  FMUL.FTZ R4, R110.reuse, -R171 ;  /* 0x800000ab6e047220 */ /* 0x041fe40000410000 */
[----:B-1----:R-:W-:Y:S02]  /*79e0*/  FADD.FTZ R173, R175, R130 ;  /* 0x00000082afad7221 */ /* 0x002fe40000010000 */
[----:B------:R-:W-:Y:S02]  /*79f0*/  FFMA.FTZ R126, R153, -R136, R164 ;  /* 0x80000088997e7223 */ /* 0x000fe400000100a4 */
[-C--:B------:R-:W-:Y:S02]  /*7a00*/  FMUL.FTZ R110, R110, -R173.reuse ;  /* 0x800000ad6e6e7220 */ /* 0x080fe40000410000 */
[C---:B------:R-:W-:Y:S02]  /*7a10*/  FFMA.FTZ R175, R112.reuse, R173, -R4 ;  /* 0x000000ad70af7223 */ /* 0x040fe40000010804 */
[----:B------:R-:W-:-:S02]  /*7a20*/  FFMA.FTZ R112, R112, R171, R110 ;  /* 0x000000ab70707223 */ /* 0x000fc4000001006e */
[----:B------:R-:W-:Y:S02]  /*7a30*/  FADD.FTZ R175, R190, R175 ;  /* 0x000000afbeaf7221 */ /* 0x000fe40000010000 */
[----:B------:R-:W-:Y:S02]  /*7a40*/  FADD.FTZ R189, -R189, R112 ;  /* 0x00000070bdbd7221 */ /* 0x000fe40000010100 */
[----:B------:R-:W-:Y:S02]  /*7a50*/  FMUL.FTZ R4, R151, R86 ;  /* 0x0000005697047220 */ /* 0x000fe40000410000 */
[----:B------:R-:W-:Y:S02]  /*7a60*/  FMUL.FTZ R5, R114, -R189 ;  /* 0x800000bd72057220 */ /* 0x000fe40000410000 */
[----:B------:R-:W-:Y:S02]  /*7a70*/  FMUL.FTZ R178, R128, R181 ;  /* 0x000000b580b27220 */ /* 0x000fe40000410000 */
[----:B------:R-:W-:-:S02]  /*7a80*/  FMUL.FTZ R114, R114, -R175 ;  /* 0x800000af72727220 */ /* 0x000fc40000410000 */
[----:B------:R-:W-:Y:S02]  /*7a90*/  FFMA.FTZ R110, R147, -R4, R26 ;  /* 0x80000004936e7223 */ /* 0x000fe4000001001a */
[----:B------:R-:W-:Y:S02]  /*7aa0*/  FMUL.FTZ R7, R163, R86 ;  /* 0x00000056a3077220 */ /* 0x000fe40000410000 */
[-C--:B------:R-:W-:Y:S02]  /*7ab0*/  FMUL.FTZ R185, R157, R179.reuse ;  /* 0x000000b39db97220 */ /* 0x080fe40000410000 */
[-C--:B------:R-:W-:Y:S02]  /*7ac0*/  FMUL.FTZ R180, R128, R179.reuse ;  /* 0x000000b380b47220 */ /* 0x080fe40000410000 */
[----:B------:R-:W-:Y:S01]  /*7ad0*/  FFMA.FTZ R178, R126, R179, -R178 ;  /* 0x000000b37eb27223 */ /* 0x000fe200000108b2 */
[----:B------:R0:W-:Y:S01]  /*7ae0*/  STS [R20.X4+0x87c], R185 ;  /* 0x00087cb914007388 */ /* 0x0001e20000004800 */
[----:B------:R-:W-:-:S02]  /*7af0*/  FFMA.FTZ R177, R116, R189, R114 ;  /* 0x000000bd74b17223 */ /* 0x000fc40000010072 */
[----:B------:R-:W-:Y:S02]  /*7b00*/  FFMA.FTZ R179, R116, R175, -R5 ;  /* 0x000000af74b37223 */ /* 0x000fe40000010805 */
[----:B------:R-:W-:Y:S02]  /*7b10*/  FMUL.FTZ R21, R165, R86 ;  /* 0x00000056a5157220 */ /* 0x000fe40000410000 */
[----:B------:R-:W-:Y:S02]  /*7b20*/  FFMA.FTZ R112, R149, -R4, R27 ;  /* 0x8000000495707223 */ /* 0x000fe4000001001b */
[----:B------:R-:W-:Y:S02]  /*7b30*/  FMUL.FTZ R6, R110, R7 ;  /* 0x000000076e067220 */ /* 0x000fe40000410000 */
[----:B------:R-:W-:Y:S02]  /*7b40*/  FADD.FTZ R177, -R188, R177 ;  /* 0x000000b1bcb17221 */ /* 0x000fe40000010100 */
[----:B------:R-:W-:-:S02]  /*7b50*/  FADD.FTZ R179, R186, R179 ;  /* 0x000000b3bab37221 */ /* 0x000fc40000010000 */
[----:B------:R-:W-:Y:S02]  /*7b60*/  FFMA.FTZ R5, R112, R21, -R6 ;  /* 0x0000001570057223 */ /* 0x000fe40000010806 */
[C---:B------:R-:W-:Y:S02]  /*7b70*/  FMUL.FTZ R6, R118.reuse, -R177 ;  /* 0x800000b176067220 */ /* 0x040fe40000410000 */
[----:B------:R-:W-:Y:S02]  /*7b80*/  FMUL.FTZ R118, R118, -R179 ;  /* 0x800000b376767220 */ /* 0x000fe40000410000 */
[----:B------:R-:W-:Y:S02]  /*7b90*/  FMUL.FTZ R4, R110, R21 ;  /* 0x000000156e047220 */ /* 0x000fe40000410000 */
[----:B------:R-:W-:Y:S02]  /*7ba0*/  FFMA.FTZ R180, R126, R181, R180 ;  /* 0x000000b57eb47223 */ /* 0x000fe400000100b4 */
[----:B------:R-:W-:-:S02]  /*7bb0*/  FMUL.FTZ R116, R145, R84 ;  /* 0x0000005491747220 */ /* 0x000fc40000410000 */
[----:B------:R-:W-:Y:S02]  /*7bc0*/  FFMA.FTZ R181, R120, R177, R118 ;  /* 0x000000b178b57223 */ /* 0x000fe40000010076 */
[----:B------:R-:W-:Y:S02]  /*7bd0*/  FFMA.FTZ R4, R112, R7, R4 ;  /* 0x0000000770047223 */ /* 0x000fe40000010004 */
[----:B------:R-:W-:Y:S02]  /*7be0*/  FFMA.FTZ R6, R120, R179, -R6 ;  /* 0x000000b378067223 */ /* 0x000fe40000010806 */
[C---:B------:R-:W-:Y:S02]  /*7bf0*/  FMUL.FTZ R7, R151.reuse, R7 ;  /* 0x0000000797077220 */ /* 0x040fe40000410000 */
[----:B0-----:R-:W-:Y:S02]  /*7c00*/  FMUL.FTZ R185, R151, R21 ;  /* 0x0000001597b97220 */ /* 0x001fe40000410000 */
[----:B------:R-:W-:Y:S01]  /*7c10*/  FFMA.FTZ R114, R143, -R116, R162 ;  /* 0x800000748f727223 */ /* 0x000fe200000100a2 */
[----:B------:R0:W-:Y:S01]  /*7c20*/  STS [R20.X4+0x870], R7 ;  /* 0x0008700714007388 */ /* 0x0001e20000004800 */
[----:B------:R-:W-:-:S02]  /*7c30*/  FMUL.FTZ R21, R169, R84 ;  /* 0x00000054a9157220 */ /* 0x000fc40000410000 */
[----:B------:R-:W-:Y:S01]  /*7c40*/  FADD.FTZ R181, -R184, R181 ;  /* 0x000000b5b8b57221 */ /* 0x000fe20000010100 */
[----:B------:R1:W-:Y:S01]  /*7c50*/  STS [R20.X4+0x874], R185 ;  /* 0x000874b914007388 */ /* 0x0003e20000004800 */
[----:B------:R-:W-:Y:S02]  /*7c60*/  FADD.FTZ R183, R183, R6 ;  /* 0x00000006b7b77221 */ /* 0x000fe40000010000 */
[----:B------:R-:W-:Y:S02]  /*7c70*/  FFMA.FTZ R116, R141, -R116, R160 ;  /* 0x800000748d747223 */ /* 0x000fe400000100a0 */
[----:B------:R-:W-:Y:S02]  /*7c80*/  FMUL.FTZ R118, R114, R21 ;  /* 0x0000001572767220 */ /* 0x000fe40000410000 */
[----:B0-----:R-:W-:Y:S02]  /*7c90*/  FMUL.FTZ R7, R167, R84 ;  /* 0x00000054a7077220 */ /* 0x001fe40000410000 */
[----:B------:R-:W-:-:S02]  /*7ca0*/  FMUL.FTZ R6, R122, -R181 ;  /* 0x800000b57a067220 */ /* 0x000fc40000410000 */
[----:B------:R-:W-:Y:S02]  /*7cb0*/  FMUL.FTZ R122, R122, -R183 ;  /* 0x800000b77a7a7220 */ /* 0x000fe40000410000 */
[-C--:B------:R-:W-:Y:S02]  /*7cc0*/  FMUL.FTZ R120, R114, R7.reuse ;  /* 0x0000000772787220 */ /* 0x080fe40000410000 */
[-C--:B------:R-:W-:Y:S02]  /*7cd0*/  FFMA.FTZ R213, R116, R7.reuse, R118 ;  /* 0x0000000774d57223 */ /* 0x080fe40000010076 */
[----:B-1----:R-:W-:Y:S02]  /*7ce0*/  FMUL.FTZ R185, R145, R7 ;  /* 0x0000000791b97220 */ /* 0x002fe40000410000 */
[----:B------:R-:W-:Y:S02]  /*7cf0*/  FMUL.FTZ R132, R139, R82 ;  /* 0x000000528b847220 */ /* 0x000fe40000410000 */
[C---:B------:R-:W-:Y:S01]  /*7d00*/  FFMA.FTZ R7, R124.reuse, R181, R122 ;  /* 0x000000b57c077223 */ /* 0x040fe2000001007a */
[----:B------:R0:W-:Y:S01]  /*7d10*/  STS [R20.X4+0x868], R185 ;  /* 0x000868b914007388 */ /* 0x0001e20000004800 */
[----:B------:R-:W-:-:S02]  /*7d20*/  FFMA.FTZ R6, R124, R183, -R6 ;  /* 0x000000b77c067223 */ /* 0x000fc40000010806 */
[----:B------:R-:W-:Y:S02]  /*7d30*/  FMUL.FTZ R122, R115, R74 ;  /* 0x0000004a737a7220 */ /* 0x000fe40000410000 */
[----:B------:R-:W-:Y:S02]  /*7d40*/  FFMA.FTZ R130, R135, -R132, R156 ;  /* 0x8000008487827223 */ /* 0x000fe4000001009c */
[----:B------:R-:W-:Y:S02]  /*7d50*/  FMUL.FTZ R193, R171, R82 ;  /* 0x00000052abc17220 */ /* 0x000fe40000410000 */
[----:B------:R-:W-:Y:S02]  /*7d60*/  FADD.FTZ R182, -R182, R7 ;  /* 0x00000007b6b67221 */ /* 0x000fe40000010100 */
[----:B------:R-:W-:Y:S02]  /*7d70*/  FMUL.FTZ R187, R145, R21 ;  /* 0x0000001591bb7220 */ /* 0x000fe40000410000 */
[----:B------:R-:W-:-:S02]  /*7d80*/  FADD.FTZ R191, R191, R6 ;  /* 0x00000006bfbf7221 */ /* 0x000fc40000010000 */
[----:B------:R-:W-:Y:S01]  /*7d90*/  FFMA.FTZ R215, R116, R21, -R120 ;  /* 0x0000001574d77223 */ /* 0x000fe20000010878 */
[----:B------:R1:W-:Y:S01]  /*7da0*/  STS [R20.X4+0x86c], R187 ;  /* 0x00086cbb14007388 */ /* 0x0003e20000004800 */
[----:B------:R-:W-:Y:S02]  /*7db0*/  FMUL.FTZ R124, R117, R76 ;  /* 0x0000004c757c7220 */ /* 0x000fe40000410000 */
[----:B------:R-:W-:Y:S02]  /*7dc0*/  FFMA.FTZ R118, R111, -R122, R140 ;  /* 0x8000007a6f767223 */ /* 0x000fe4000001008c */
[----:B0-----:R-:W-:Y:S02]  /*7dd0*/  FMUL.FTZ R185, R173, R82 ;  /* 0x00000052adb97220 */ /* 0x001fe40000410000 */
[----:B------:R-:W-:Y:S02]  /*7de0*/  FFMA.FTZ R132, R137, -R132, R158 ;  /* 0x8000008489847223 */ /* 0x000fe4000001009e */
[----:B------:R-:W-:-:S02]  /*7df0*/  FMUL.FTZ R6, R130, R193 ;  /* 0x000000c182067220 */ /* 0x000fc40000410000 */
[----:B------:R-:W-:Y:S02]  /*7e00*/  FFMA.FTZ R122, R113, -R122, R142 ;  /* 0x8000007a717a7223 */ /* 0x000fe4000001008e */
[----:B------:R-:W-:Y:S02]  /*7e10*/  FMUL.FTZ R21, R182, R74 ;  /* 0x0000004ab6157220 */ /* 0x000fe40000410000 */
[-C--:B------:R-:W-:Y:S02]  /*7e20*/  FFMA.FTZ R120, R119, -R124.reuse, R146 ;  /* 0x8000007c77787223 */ /* 0x080fe40000010092 */
[----:B------:R-:W-:Y:S02]  /*7e30*/  FFMA.FTZ R209, R132, R185, R6 ;  /* 0x000000b984d17223 */ /* 0x000fe40000010006 */
[----:B------:R-:W-:Y:S02]  /*7e40*/  FFMA.FTZ R124, R121, -R124, R144 ;  /* 0x8000007c797c7223 */ /* 0x000fe40000010090 */
[----:B-1----:R-:W-:-:S02]  /*7e50*/  FMUL.FTZ R187, R181, R76 ;  /* 0x0000004cb5bb7220 */ /* 0x002fc40000410000 */
[----:B------:R-:W-:Y:S02]  /*7e60*/  FMUL.FTZ R7, R191, R74 ;  /* 0x0000004abf077220 */ /* 0x000fe40000410000 */
[----:B------:R-:W-:Y:S02]  /*7e70*/  FMUL.FTZ R6, R122, R21 ;  /* 0x000000157a067220 */ /* 0x000fe40000410000 */
[-C--:B------:R-:W-:Y:S02]  /*7e80*/  FMUL.FTZ R138, R130, R185.reuse ;  /* 0x000000b9828a7220 */ /* 0x080fe40000410000 */
[----:B------:R-:W-:Y:S02]  /*7e90*/  FMUL.FTZ R195, R139, R185 ;  /* 0x000000b98bc37220 */ /* 0x000fe40000410000 */
[----:B------:R-:W-:Y:S02]  /*7ea0*/  FMUL.FTZ R185, R183, R76 ;  /* 0x0000004cb7b97220 */ /* 0x000fe40000410000 */
[----:B------:R-:W-:Y:S01]  /*7eb0*/  FMUL.FTZ R136, R124, R187 ;  /* 0x000000bb7c887220 */ /* 0x000fe20000410000 */
[----:B------:R-:W-:Y:S01]  /*7ec0*/  STS [R20.X4+0x860], R195 ;  /* 0x000860c314007388 */ /* 0x000fe20000004800 */
        /* <DEDUP_REMOVED lines=12> */
[C---:B------:R-:W-:Y:S02]  /*7f90*/  FMUL.FTZ R6, R174.reuse, R199 ;  /* 0x000000c7ae067220 */ /* 0x040fe40000410000 */
[----:B------:R-:W-:-:S02]  /*7fa0*/  FMUL.FTZ R184, R174, R193 ;  /* 0x000000c1aeb87220 */ /* 0x000fc40000410000 */
[----:B------:R-:W-:Y:S02]  /*7fb0*/  FFMA.FTZ R201, R176, R193, R6 ;  /* 0x000000c1b0c97223 */ /* 0x000fe40000010006 */
[----:B------:R-:W-:Y:S02]  /*7fc0*/  FMUL.FTZ R138, R123, R78 ;  /* 0x0000004e7b8a7220 */ /* 0x000fe40000410000 */
[----:B------:R-:W-:Y:S02]  /*7fd0*/  FMUL.FTZ R6, R122, R7 ;  /* 0x000000077a067220 */ /* 0x000fe40000410000 */
[----:B------:R-:W-:Y:S02]  /*7fe0*/  FFMA.FTZ R203, R176, R199, -R184 ;  /* 0x000000c7b0cb7223 */ /* 0x000fe400000108b8 */
[----:B------:R-:W-:Y:S02]  /*7ff0*/  FFMA.FTZ R136, R127, -R138, R150 ;  /* 0x8000008a7f887223 */ /* 0x000fe40000010096 */
[----:B------:R-:W-:-:S02]  /*8000*/  FMUL.FTZ R184, R124, R185 ;  /* 0x000000b97cb87220 */ /* 0x000fc40000410000 */
[----:B------:R-:W-:Y:S02]  /*8010*/  FFMA.FTZ R6, R118, R21, -R6 ;  /* 0x0000001576067223 */ /* 0x000fe40000010806 */
[----:B------:R-:W-:Y:S02]  /*8020*/  FFMA.FTZ R138, R125, -R138, R148 ;  /* 0x8000008a7d8a7223 */ /* 0x000fe40000010094 */
[-C--:B0-----:R-:W-:Y:S02]  /*8030*/  FMUL.FTZ R197, R177, R78.reuse ;  /* 0x0000004eb1c57220 */ /* 0x081fe40000410000 */
[----:B------:R-:W-:Y:S02]  /*8040*/  FMUL.FTZ R195, R179, R78 ;  /* 0x0000004eb3c37220 */ /* 0x000fe40000410000 */
[----:B------:R-:W-:Y:S02]  /*8050*/  FMUL.FTZ R205, R133, R193 ;  /* 0x000000c185cd7220 */ /* 0x000fe40000410000 */
[----:B------:R-:W-:-:S02]  /*8060*/  FFMA.FTZ R193, R120, R187, -R184 ;  /* 0x000000bb78c17223 */ /* 0x000fc400000108b8 */
[----:B------:R-:W-:Y:S01]  /*8070*/  FADD.FTZ R6, RZ, R6 ;  /* 0x00000006ff067221 */ /* 0x000fe20000010000 */
[----:B------:R0:W-:Y:S01]  /*8080*/  STS [R20.X4+0x858], R205 ;  /* 0x000858cd14007388 */ /* 0x0001e20000004800 */
[C---:B------:R-:W-:Y:S02]  /*8090*/  FMUL.FTZ R184, R138.reuse, R197 ;  /* 0x000000c58ab87220 */ /* 0x040fe40000410000 */
[----:B------:R-:W-:Y:S02]  /*80a0*/  FMUL.FTZ R188, R138, R195 ;  /* 0x000000c38abc7220 */ /* 0x000fe40000410000 */
[----:B------:R-:W-:Y:S02]  /*80b0*/  FMUL.FTZ R207, R133, R199 ;  /* 0x000000c785cf7220 */ /* 0x000fe40000410000 */
[----:B------:R-:W-:Y:S02]  /*80c0*/  FADD.FTZ R6, R6, R193 ;  /* 0x000000c106067221 */ /* 0x000fe40000010000 */
[C---:B------:R-:W-:Y:S01]  /*80d0*/  FFMA.FTZ R193, R136.reuse, R195, R184 ;  /* 0x000000c388c17223 */ /* 0x040fe200000100b8 */
[----:B------:R1:W-:Y:S01]  /*80e0*/  STS [R20.X4+0x85c], R207 ;  /* 0x00085ccf14007388 */ /* 0x0003e20000004800 */
[----:B------:R-:W-:Y:S01]  /*80f0*/  FFMA.FTZ R199, R136, R197, -R188 ;  /* 0x000000c588c77223 */ /* 0x000fe200000108bc */
[----:B0-----:R-:W-:Y:S01]  /*8100*/  IADD3 R205, R62, 0x160, RZ ;  /* 0x000001603ecd7810 */ /* 0x001fe20007ffe0ff */
[----:B------:R-:W-:Y:S01]  /*8110*/  FADD.FTZ R186, R186, R193 ;  /* 0x000000c1baba7221 */ /* 0x000fe20000010000 */
[----:B------:R-:W-:Y:S01]  /*8120*/  IADD3 R193, R62, 0x60, RZ ;  /* 0x000000603ec17810 */ /* 0x000fe20007ffe0ff */
[----:B------:R-:W-:Y:S01]  /*8130*/  FADD.FTZ R6, R6, R199 ;  /* 0x000000c706067221 */ /* 0x000fe20000010000 */
[C---:B------:R-:W-:Y:S01]  /*8140*/  IADD3 R199, R62.reuse, 0xc0, RZ ;  /* 0x000000c03ec77810 */ /* 0x040fe20007ffe0ff */
[----:B------:R-:W-:Y:S01]  /*8150*/  FMUL.FTZ R195, R123, R195 ;  /* 0x000000c37bc37220 */ /* 0x000fe20000410000 */
[-C--:B------:R-:W-:Y:S01]  /*8160*/  LEA.HI.SX32 R196, R205, R62.reuse, 0x1b ;  /* 0x0000003ecdc47211 */ /* 0x080fe200078fdaff */
[----:B------:R-:W-:Y:S01]  /*8170*/  FMUL.FTZ R197, R123, R197 ;  /* 0x000000c57bc57220 */ /* 0x000fe20000410000 */
[----:B-1----:R-:W-:Y:S01]  /*8180*/  IADD3 R207, R62, 0x180, RZ ;  /* 0x000001803ecf7810 */ /* 0x002fe20007ffe0ff */
[C---:B------:R-:W-:Y:S01]  /*8190*/  FMUL.FTZ R185, R117.reuse, R185 ;  /* 0x000000b975b97220 */ /* 0x040fe20000410000 */
[----:B------:R0:W-:Y:S01]  /*81a0*/  STS [R20.X4+0x850], R195 ;  /* 0x000850c314007388 */ /* 0x0001e20000004800 */
[----:B------:R-:W-:Y:S01]  /*81b0*/  FMUL.FTZ R187, R117, R187 ;  /* 0x000000bb75bb7220 */ /* 0x000fe20000410000 */
[----:B------:R-:W-:Y:S01]  /*81c0*/  LEA.HI.SX32 R190, R199, R62, 0x1b ;  /* 0x0000003ec7be7211 */ /* 0x000fe200078fdaff */
[C---:B------:R-:W-:Y:S01]  /*81d0*/  FMUL.FTZ R7, R115.reuse, R7 ;  /* 0x0000000773077220 */ /* 0x040fe20000410000 */
[----:B------:R1:W-:Y:S01]  /*81e0*/  STS [R20.X4+0x854], R197 ;  /* 0x000854c514007388 */ /* 0x0003e20000004800 */
[----:B------:R-:W-:-:S02]  /*81f0*/  FMUL.FTZ R21, R115, R21 ;  /* 0x0000001573157220 */ /* 0x000fc40000410000 */
[----:B------:R-:W-:Y:S01]  /*8200*/  FADD.FTZ R186, R186, R201 ;  /* 0x000000c9baba7221 */ /* 0x000fe20000010000 */
[----:B------:R2:W-:Y:S01]  /*8210*/  STS [R20.X4+0x848], R185 ;  /* 0x000848b914007388 */ /* 0x0005e20000004800 */
[----:B------:R-:W-:Y:S01]  /*8220*/  FADD.FTZ R6, R6, R203 ;  /* 0x000000cb06067221 */ /* 0x000fe20000010000 */
[----:B0-----:R-:W-:Y:S01]  /*8230*/  IADD3 R195, R62, 0x80, RZ ;  /* 0x000000803ec37810 */ /* 0x001fe20007ffe0ff */
[----:B------:R-:W-:Y:S01]  /*8240*/  FADD.FTZ R186, R186, R209 ;  /* 0x000000d1baba7221 */ /* 0x000fe20000010000 */
[----:B------:R-:W-:Y:S01]  /*8250*/  STS [R20.X4+0x84c], R187 ;  /* 0x00084cbb14007388 */ /* 0x000fe20000004800 */
[----:B------:R-:W-:Y:S01]  /*8260*/  FADD.FTZ R6, R6, R211 ;  /* 0x000000d306067221 */ /* 0x000fe20000010000 */
[----:B-1----:R-:W-:Y:S01]  /*8270*/  IADD3 R197, R62, 0xa0, RZ ;  /* 0x000000a03ec57810 */ /* 0x002fe20007ffe0ff */
[----:B------:R-:W-:Y:S01]  /*8280*/  FADD.FTZ R213, R186, R213 ;  /* 0x000000d5bad57221 */ /* 0x000fe20000010000 */
[----:B------:R0:W-:Y:S01]  /*8290*/  STS [R20.X4+0x840], R7 ;  /* 0x0008400714007388 */ /* 0x0001e20000004800 */
[----:B------:R-:W-:Y:S01]  /*82a0*/  FADD.FTZ R6, R6, R215 ;  /* 0x000000d706067221 */ /* 0x000fe20000010000 */
[----:B--2---:R-:W-:Y:S01]  /*82b0*/  IADD3 R185, R62, 0x40, RZ ;  /* 0x000000403eb97810 */ /* 0x004fe20007ffe0ff */
[----:B------:R-:W-:Y:S01]  /*82c0*/  FADD.FTZ R213, R213, R4 ;  /* 0x00000004d5d57221 */ /* 0x000fe20000010000 */
[----:B------:R1:W-:Y:S01]  /*82d0*/  STS [R20.X4+0x844], R21 ;  /* 0x0008441514007388 */ /* 0x0003e20000004800 */
[----:B------:R-:W-:Y:S01]  /*82e0*/  FADD.FTZ R5, R6, R5 ;  /* 0x0000000506057221 */ /* 0x000fe20000010000 */
[C---:B------:R-:W-:Y:S01]  /*82f0*/  IADD3 R201, R62.reuse, 0xe0, RZ ;  /* 0x000000e03ec97810 */ /* 0x040fe20007ffe0ff */
[----:B------:R-:W-:Y:S01]  /*8300*/  FADD.FTZ R180, R213, R180 ;  /* 0x000000b4d5b47221 */ /* 0x000fe20000010000 */
[----:B------:R-:W-:Y:S01]  /*8310*/  BAR.SYNC.DEFER_BLOCKING 0x0 ;  /* 0x0000000000007b1d */ /* 0x000fe20000010000 */
[----:B------:R-:W-:Y:S01]  /*8320*/  FADD.FTZ R178, R5, R178 ;  /* 0x000000b205b27221 */ /* 0x000fe20000010000 */
[C---:B------:R-:W-:Y:S01]  /*8330*/  IADD3 R5, R62.reuse, 0x20, RZ ;  /* 0x000000203e057810 */ /* 0x040fe20007ffe0ff */
[----:B------:R-:W-:Y:S01]  /*8340*/  FMUL.FTZ R233, R91, R140 ;  /* 0x0000008c5be97220 */ /* 0x000fe20000410000 */
[C---:B0-----:R-:W-:Y:S01]  /*8350*/  IADD3 R7, R62.reuse, 0x100, RZ ;  /* 0x000001003e077810 */ /* 0x041fe20007ffe0ff */
[----:B------:R-:W-:Y:S01]  /*8360*/  FMUL.FTZ R235, R89, R146 ;  /* 0x0000009259eb7220 */ /* 0x000fe20000410000 */
[C---:B-1----:R-:W-:Y:S01]  /*8370*/  IADD3 R21, R62.reuse, 0x120, RZ ;  /* 0x000001203e157810 */ /* 0x042fe20007ffe0ff */
[----:B------:R-:W-:Y:S01]  /*8380*/  FMUL.FTZ R237, R87, R150 ;  /* 0x0000009657ed7220 */ /* 0x000fe20000410000 */
[C---:B------:R-:W-:Y:S01]  /*8390*/  IADD3 R203, R62.reuse, 0x140, RZ ;  /* 0x000001403ecb7810 */ /* 0x040fe20007ffe0ff */
[----:B------:R-:W-:Y:S01]  /*83a0*/  FMUL.FTZ R239, R85, R154 ;  /* 0x0000009a55ef7220 */ /* 0x000fe20000410000 */
[C---:B------:R-:W-:Y:S01]  /*83b0*/  IADD3 R209, R62.reuse, 0x1a0, RZ ;  /* 0x000001a03ed17810 */ /* 0x040fe20007ffe0ff */
[----:B------:R-:W-:Y:S01]  /*83c0*/  FMUL.FTZ R241, R83, R158 ;  /* 0x0000009e53f17220 */ /* 0x000fe20000410000 */
[C---:B------:R-:W-:Y:S01]  /*83d0*/  IADD3 R211, R62.reuse, 0x1c0, RZ ;  /* 0x000001c03ed37810 */ /* 0x040fe20007ffe0ff */
[----:B------:R-:W-:Y:S01]  /*83e0*/  FMUL.FTZ R243, R81, R160 ;  /* 0x000000a051f37220 */ /* 0x000fe20000410000 */
[----:B------:R-:W-:-:S02]  /*83f0*/  IADD3 R213, R62, 0x1e0, RZ ;  /* 0x000001e03ed57810 */ /* 0x000fc40007ffe0ff */
[-C--:B------:R-:W-:Y:S02]  /*8400*/  LEA R140, R47, -R62.reuse, 0x1 ;  /* 0x8000003e2f8c7211 */ /* 0x080fe400078e08ff */
[-C--:B------:R-:W-:Y:S02]  /*8410*/  LEA.HI.SX32 R186, R193, R62.reuse, 0x1b ;  /* 0x0000003ec1ba7211 */ /* 0x080fe400078fdaff */
[-C--:B------:R-:W-:Y:S02]  /*8420*/  LEA.HI.SX32 R187, R195, R62.reuse, 0x1b ;  /* 0x0000003ec3bb7211 */ /* 0x080fe400078fdaff */
[-C--:B------:R-:W-:Y:S02]  /*8430*/  LEA.HI.SX32 R188, R197, R62.reuse, 0x1b ;  /* 0x0000003ec5bc7211 */ /* 0x080fe400078fdaff */
[----:B------:R-:W-:Y:S01]  /*8440*/  LEA.HI.SX32 R184, R5, R62, 0x1b ;  /* 0x0000003e05b87211 */ /* 0x000fe200078fdaff */
[----:B------:R-:W-:Y:S01]  /*8450*/  FFMA.FTZ R5, -R91, R142, -RZ ;  /* 0x0000008e5b057223 */ /* 0x000fe200000109ff */
[-C--:B------:R-:W-:Y:S01]  /*8460*/  LEA.HI.SX32 R185, R185, R62.reuse, 0x1b ;  /* 0x0000003eb9b97211 */ /* 0x080fe200078fdaff */
[----:B------:R-:W0:Y:S01]  /*8470*/  LDS R231, [R202.X4+0x840] ;  /* 0x00084000cae77984 */ /* 0x000e220000004800 */
[----:B------:R-:W-:-:S02]  /*8480*/  LEA.HI.SX32 R192, R201, R62, 0x1b ;  /* 0x0000003ec9c07211 */ /* 0x000fc400078fdaff */
[----:B------:R-:W-:Y:S01]  /*8490*/  LEA.HI.SX32 R193, R7, R62, 0x1b ;  /* 0x0000003e07c17211 */ /* 0x000fe200078fdaff */
[----:B------:R-:W-:Y:S01]  /*84a0*/  FFMA.FTZ R7, -R89, R144, -RZ ;  /* 0x0000009059077223 */ /* 0x000fe200000109ff */
[----:B------:R-:W-:Y:S01]  /*84b0*/  LEA.HI.SX32 R194, R21, R62, 0x1b ;  /* 0x0000003e15c27211 */ /* 0x000fe200078fdaff */
[----:B------:R-:W-:Y:S01]  /*84c0*/  FFMA.FTZ R21, -R87, R148, -RZ ;  /* 0x0000009457157223 */ /* 0x000fe200000109ff */
[-C--:B------:R-:W-:Y:S01]  /*84d0*/  LEA.HI.SX32 R195, R203, R62.reuse, 0x1b ;  /* 0x0000003ecbc37211 */ /* 0x080fe200078fdaff */
[----:B------:R-:W1:Y:S01]  /*84e0*/  LDS R229, [R184.X4+0x8c0] ;  /* 0x0008c000b8e57984 */ /* 0x000e620000004800 */
[-C--:B------:R-:W-:Y:S02]  /*84f0*/  LEA.HI.SX32 R197, R207, R62.reuse, 0x1b ;  /* 0x0000003ecfc57211 */ /* 0x080fe400078fdaff */
[-C--:B------:R-:W-:Y:S01]  /*8500*/  LEA.HI.SX32 R198, R209, R62.reuse, 0x1b ;  /* 0x0000003ed1c67211 */ /* 0x080fe200078fdaff */
[----:B------:R-:W2:Y:S01]  /*8510*/  LDS R227, [R185.X4+0x940] ;  /* 0x00094000b9e37984 */ /* 0x000ea20000004800 */
[----:B------:R-:W-:-:S02]  /*8520*/  LEA.HI.SX32 R199, R211, R62, 0x1b ;  /* 0x0000003ed3c77211 */ /* 0x000fc400078fdaff */
[----:B------:R-:W-:Y:S01]  /*8530*/  LEA.HI.SX32 R200, R213, R62, 0x1b ;  /* 0x0000003ed5c87211 */ /* 0x000fe200078fdaff */
[----:B------:R-:W3:Y:S01]  /*8540*/  LDS R225, [R186.X4+0x9c0] ;  /* 0x0009c000bae17984 */ /* 0x000ee20000004800 */
[C---:B------:R-:W-:Y:S02]  /*8550*/  ISETP.GE.AND P1, PT, R140.reuse, 0x1, PT ;  /* 0x000000018c00780c */ /* 0x040fe40003f26270 */
[----:B------:R-:W-:Y:S01]  /*8560*/  ISETP.GE.AND P0, PT, R140, 0x21, PT ;  /* 0x000000218c00780c */ /* 0x000fe20003f06270 */
        /* <DEDUP_REMOVED lines=81> */
.L_x_12039:
[----:B01-34-:R-:W-:Y:S05]  /*8a80*/  BSYNC B0 ;  /* 0x0000000000007941 */ /* 0x01bfea0003800000 */
.L_x_12038:
[----:B------:R0:W1:Y:S01]  /*8a90*/  LDS R5, [R184.X4+0x1100] ;  /* 0x00110000b8057984 */ /* 0x0000620000004800 */
[----:B------:R-:W-:Y:S01]  /*8aa0*/  BSSY B0, `(.L_x_12040) ;  /* 0x0000004000007945 */ /* 0x000fe20003800000 */
[----:B------:R-:W-:Y:S05]  /*8ab0*/  @!P0 BRA `(.L_x_12041) ;  /* 0x0000002000008947 */ /* 0x000fea0003800000 */
[----:B------:R2:W-:Y:S04]  /*8ac0*/  RED.E.ADD.F32.FTZ.RN.STRONG.GPU [R22.64+-0x780], R229 ;  /* 0xfff880e51600798e */ /* 0x0005e8000c10e78a */
[----:B-1----:R2:W-:Y:S02]  /*8ad0*/  RED.E.ADD.F32.FTZ.RN.STRONG.GPU [R24.64+-0x780], R5 ;  /* 0xfff880051800798e */ /* 0x0025e4000c10e78a */
.L_x_12041:
[----:B------:R-:W-:Y:S05]  /*8ae0*/  BSYNC B0 ;  /* 0x0000000000007941 */ /* 0x000fea0003800000 */
.L_x_12040:
        /* <DEDUP_REMOVED lines=12> */
.L_x_12043:
[----:B------:R-:W-:Y:S05]  /*8bb0*/  BSYNC B0 ;  /* 0x0000000000007941 */ /* 0x000fea0003800000 */
.L_x_12042:
[----:B-12---:R1:W2:Y:S01]  /*8bc0*/  LDS R5, [R186.X4+0x1200] ;  /* 0x00120000ba057984 */ /* 0x0062a20000004800 */
[----:B------:R-:W-:Y:S01]  /*8bd0*/  BSSY B0, `(.L_x_12044) ;  /* 0x0000004000007945 */ /* 0x000fe20003800000 */
[----:B------:R-:W-:Y:S05]  /*8be0*/  @!P0 BRA `(.L_x_12045) ;  /* 0x0000002000008947 */ /* 0x000fea0003800000 */
[----:B------:R0:W-:Y:S04]  /*8bf0*/  RED.E.ADD.F32.FTZ.RN.STRONG.GPU [R22.64+-0x680], R225 ;  /* 0xfff980e11600798e */ /* 0x0001e8000c10e78a */
[----:B--2---:R0:W-:Y:S02]  /*8c00*/  RED.E.ADD.F32.FTZ.RN.STRONG.GPU [R24.64+-0x680], R5 ;  /* 0xfff980051800798e */ /* 0x0041e4000c10e78a */
.L_x_12045:
[----:B------:R-:W-:Y:S05]  /*8c10*/  BSYNC B0 ;  /* 0x0000000000007941 */ /* 0x000fea0003800000 */
.L_x_12044:
[----:B------:R-:W0:Y:S01]  /*8c20*/  LDS R187, [R187.X4+0x1280] ;  /* 0x00128000bbbb7984 */ /* 0x000e220000004800 */
[----:B------:R-:W-:Y:S01]  /*8c30*/  BSSY B0, `(.L_x_12046) ;  /* 0x0000004000007945 */ /* 0x000fe20003800000 */
[----:B------:R-:W-:Y:S05]  /*8c40*/  @!P1 BRA `(.L_x_12047) ;  /* 0x0000002000009947 */ /* 0x000fea0003800000 */
[----:B------:R1:W-:Y:S04]  /*8c50*/  RED.E.ADD.F32.FTZ.RN.STRONG.GPU [R22.64+-0x600], R223 ;  /* 0xfffa00df1600798e */ /* 0x0003e8000c10e78a */
[----:B0-----:R1:W-:Y:S02]  /*8c60*/  RED.E.ADD.F32.FTZ.RN.STRONG.GPU [R24.64+-0x600], R187 ;  /* 0xfffa00bb1800798e */ /* 0x0013e4000c10e78a */
.L_x_12047:
[----:B------:R-:W-:Y:S05]  /*8c70*/  BSYNC B0 ;  /* 0x0000000000007941 */ /* 0x000fea0003800000 */
.L_x_12046:
[----:B0-2---:R0:W2:Y:S01]  /*8c80*/  LDS R5, [R188.X4+0x1300] ;  /* 0x00130000bc057984 */ /* 0x0050a20000004800 */
[----:B------:R-:W-:Y:S01]  /*8c90*/  BSSY B0, `(.L_x_12048) ;  /* 0x0000004000007945 */ /* 0x000fe20003800000 */
[----:B------:R-:W-:Y:S05]  /*8ca0*/  @!P2 BRA `(.L_x_12049) ;  /* 0x000000200000a947 */ /* 0x000fea0003800000 */
[----:B------:R0:W-:Y:S04]  /*8cb0*/  RED.E.ADD.F32.FTZ.RN.STRONG.GPU [R22.64+-0x580], R221 ;  /* 0xfffa80dd1600798e */ /* 0x0001e8000c10e78a */
[----:B--2---:R0:W-:Y:S02]  /*8cc0*/  RED.E.ADD.F32.FTZ.RN.STRONG.GPU [R24.64+-0x580], R5 ;  /* 0xfffa80051800798e */ /* 0x0041e4000c10e78a */
.L_x_12049:
[----:B------:R-:W-:Y:S05]  /*8cd0*/  BSYNC B0 ;  /* 0x0000000000007941 */ /* 0x000fea0003800000 */
.L_x_12048:
[----:B0-2---:R0:W2:Y:S01]  /*8ce0*/  LDS R5, [R190.X4+0x1380] ;  /* 0x00138000be057984 */ /* 0x0050a20000004800 */
[----:B------:R-:W-:Y:S01]  /*8cf0*/  BSSY B0, `(.L_x_12050) ;  /* 0x0000004000007945 */ /* 0x000fe20003800000 */
[----:B------:R-:W-:Y:S05]  /*8d00*/  @!P3 BRA `(.L_x_12051) ;  /* 0x000000200000b947 */ /* 0x000fea0003800000 */
[----:B------:R0:W-:Y:S04]  /*8d10*/  RED.E.ADD.F32.FTZ.RN.STRONG.GPU [R22.64+-0x500], R219 ;  /* 0xfffb00db1600798e */ /* 0x0001e8000c10e78a */
[----:B--2---:R0:W-:Y:S02]  /*8d20*/  RED.E.ADD.F32.FTZ.RN.STRONG.GPU [R24.64+-0x500], R5 ;  /* 0xfffb00051800798e */ /* 0x0041e4000c10e78a */
.L_x_12051:
[----:B------:R-:W-:Y:S05]  /*8d30*/  BSYNC B0 ;  /* 0x0000000000007941 */ /* 0x000fea0003800000 */
.L_x_12050:
[----:B0-2---:R0:W2:Y:S01]  /*8d40*/  LDS R5, [R192.X4+0x1400] ;  /* 0x00140000c0057984 */ /* 0x0050a20000004800 */
[----:B------:R-:W-:Y:S01]  /*8d50*/  BSSY B0, `(.L_x_12052) ;  /* 0x0000004000007945 */ /* 0x000fe20003800000 */
[----:B------:R-:W-:Y:S05]  /*8d60*/  @!P4 BRA `(.L_x_12053) ;  /* 0x000000200000c947 */ /* 0x000fea0003800000 */
[----:B------:R0:W-:Y:S04]  /*8d70*/  RED.E.ADD.F32.FTZ.RN.STRONG.GPU [R22.64+-0x480], R217 ;  /* 0xfffb80d91600798e */ /* 0x0001e8000c10e78a */
[----:B--2---:R0:W-:Y:S02]  /*8d80*/  RED.E.ADD.F32.FTZ.RN.STRONG.GPU [R24.64+-0x480], R5 ;  /* 0xfffb80051800798e */ /* 0x0041e4000c10e78a */
.L_x_12053:
[----:B------:R-:W-:Y:S05]  /*8d90*/  BSYNC B0 ;  /* 0x0000000000007941 */ /* 0x000fea0003800000 */
.L_x_12052:
[----:B------:R-:W0:Y:S01]  /*8da0*/  LDS R193, [R193.X4+0x1480] ;  /* 0x00148000c1c17984 */ /* 0x000e220000004800 */
[----:B------:R-:W-:Y:S01]  /*8db0*/  BSSY B0, `(.L_x_12054) ;  /* 0x0000004000007945 */ /* 0x000fe20003800000 */
[----:B------:R-:W-:Y:S05]  /*8dc0*/  @!P5 BRA `(.L_x_12055) ;  /* 0x000000200000d947 */ /* 0x000fea0003800000 */
[----:B------:R1:W-:Y:S04]  /*8dd0*/  RED.E.ADD.F32.FTZ.RN.STRONG.GPU [R22.64+-0x400], R215 ;  /* 0xfffc00d71600798e */ /* 0x0003e8000c10e78a */
[----:B0-----:R1:W-:Y:S02]  /*8de0*/  RED.E.ADD.F32.FTZ.RN.STRONG.GPU [R24.64+-0x400], R193 ;  /* 0xfffc00c11800798e */ /* 0x0013e4000c10e78a */
.L_x_12055:
[----:B------:R-:W-:Y:S05]  /*8df0*/  BSYNC B0 ;  /* 0x0000000000007941 */ /* 0x000fea0003800000 */
.L_x_12054:
        /* <DEDUP_REMOVED lines=12> */
.L_x_12057:
[----:B0-----:R-:W-:Y:S05]  /*8ec0*/  BSYNC B0 ;  /* 0x0000000000007941 */ /* 0x001fea0003800000 */
.L_x_12056:
[----:B------:R-:W0:Y:S01]  /*8ed0*/  LDS R195, [R195.X4+0x1580] ;  /* 0x00158000c3c37984 */ /* 0x000e220000004800 */
[----:B------:R-:W-:Y:S01]  /*8ee0*/  BSSY B0, `(.L_x_12058) ;  /* 0x0000004000007945 */ /* 0x000fe20003800000 */
[----:B------:R-:W-:Y:S05]  /*8ef0*/  @!P0 BRA `(.L_x_12059) ;  /* 0x0000002000008947 */ /* 0x000fea0003800000 */
[----:B------:R1:W-:Y:S04]  /*8f00*/  RED.E.ADD.F32.FTZ.RN.STRONG.GPU [R22.64+-0x300], R211 ;  /* 0xfffd00d31600798e */ /* 0x0003e8000c10e78a */
[----:B0-----:R1:W-:Y:S02]  /*8f10*/  RED.E.ADD.F32.FTZ.RN.STRONG.GPU [R24.64+-0x300], R195 ;  /* 0xfffd00c31800798e */ /* 0x0013e4000c10e78a */
.L_x_12059:
[----:B------:R-:W-:Y:S05]  /*8f20*/  BSYNC B0 ;  /* 0x0000000000007941 */ /* 0x000fea0003800000 */
.L_x_12058:
[----:B--2---:R2:W1:Y:S01]  /*8f30*/  LDS R5, [R196.X4+0x1600] ;  /* 0x00160000c4057984 */ /* 0x0044620000004800 */
[----:B------:R-:W-:Y:S01]  /*8f40*/  BSSY B0, `(.L_x_12060) ;  /* 0x0000004000007945 */ /* 0x000fe20003800000 */
[----:B------:R-:W-:Y:S05]  /*8f50*/  @!P1 BRA `(.L_x_12061) ;  /* 0x0000002000009947 */ /* 0x000fea0003800000 */
[----:B------:R2:W-:Y:S04]  /*8f60*/  RED.E.ADD.F32.FTZ.RN.STRONG.GPU [R22.64+-0x280], R209 ;  /* 0xfffd80d11600798e */ /* 0x0005e8000c10e78a */
[----:B-1----:R2:W-:Y:S02]  /*8f70*/  RED.E.ADD.F32.FTZ.RN.STRONG.GPU [R24.64+-0x280], R5 ;  /* 0xfffd80051800798e */ /* 0x0025e4000c10e78a */
.L_x_12061:
[----:B------:R-:W-:Y:S05]  /*8f80*/  BSYNC B0 ;  /* 0x0000000000007941 */ /* 0x000fea0003800000 */
.L_x_12060:
[----:B------:R-:W2:Y:S01]  /*8f90*/  LDS R197, [R197.X4+0x1680] ;  /* 0x00168000c5c57984 */ /* 0x000ea20000004800 */
[----:B------:R-:W-:Y:S01]  /*8fa0*/  BSSY B0, `(.L_x_12062) ;  /* 0x0000004000007945 */ /* 0x000fe20003800000 */
[----:B------:R-:W-:Y:S05]  /*8fb0*/  @!P2 BRA `(.L_x_12063) ;  /* 0x000000200000a947 */ /* 0x000fea0003800000 */
[----:B------:R4:W-:Y:S04]  /*8fc0*/  RED.E.ADD.F32.FTZ.RN.STRONG.GPU [R22.64+-0x200], R207 ;  /* 0xfffe00cf1600798e */ /* 0x0009e8000c10e78a */
[----:B--2---:R4:W-:Y:S02]  /*8fd0*/  RED.E.ADD.F32.FTZ.RN.STRONG.GPU [R24.64+-0x200], R197 ;  /* 0xfffe00c51800798e */ /* 0x0049e4000c10e78a */
.L_x_12063:
[----:B------:R-:W-:Y:S05]  /*8fe0*/  BSYNC B0 ;  /* 0x0000000000007941 */ /* 0x000fea0003800000 */
.L_x_12062:
[----:B-12---:R1:W2:Y:S01]  /*8ff0*/  LDS R5, [R198.X4+0x1700] ;  /* 0x00170000c6057984 */ /* 0x0062a20000004800 */
[----:B------:R-:W-:Y:S01]  /*9000*/  BSSY B0, `(.L_x_12064) ;  /* 0x0000004000007945 */ /* 0x000fe20003800000 */
[----:B------:R-:W-:Y:S05]  /*9010*/  @!P3 BRA `(.L_x_12065) ;  /* 0x000000200000b947 */ /* 0x000fea0003800000 */
[----:B------:R1:W-:Y:S04]  /*9020*/  RED.E.ADD.F32.FTZ.RN.STRONG.GPU [R22.64+-0x180], R205 ;  /* 0xfffe80cd1600798e */ /* 0x0003e8000c10e78a */
[----:B--2---:R1:W-:Y:S02]  /*9030*/  RED.E.ADD.F32.FTZ.RN.STRONG.GPU [R24.64+-0x180], R5 ;  /* 0xfffe80051800798e */ /* 0x0043e4000c10e78a */
.L_x_12065:
[----:B------:R-:W-:Y:S05]  /*9040*/  BSYNC B0 ;  /* 0x0000000000007941 */ /* 0x000fea0003800000 */
.L_x_12064:
[----:B------:R-:W1:Y:S01]  /*9050*/  LDS R199, [R199.X4+0x1780] ;  /* 0x00178000c7c77984 */ /* 0x000e620000004800 */
[----:B------:R-:W-:Y:S01]  /*9060*/  BSSY B0, `(.L_x_12066) ;  /* 0x0000004000007945 */ /* 0x000fe20003800000 */
[----:B------:R-:W-:Y:S05]  /*9070*/  @!P4 BRA `(.L_x_12067) ;  /* 0x000000200000c947 */ /* 0x000fea0003800000 */
[----:B------:R4:W-:Y:S04]  /*9080*/  RED.E.ADD.F32.FTZ.RN.STRONG.GPU [R22.64+-0x100], R203 ;  /* 0xffff00cb1600798e */ /* 0x0009e8000c10e78a */
[----:B-1----:R4:W-:Y:S02]  /*9090*/  RED.E.ADD.F32.FTZ.RN.STRONG.GPU [R24.64+-0x100], R199 ;  /* 0xffff00c71800798e */ /* 0x0029e4000c10e78a */
.L_x_12067:
[----:B------:R-:W-:Y:S05]  /*90a0*/  BSYNC B0 ;  /* 0x0000000000007941 */ /* 0x000fea0003800000 */
.L_x_12066:
[----:B-12---:R1:W2:Y:S01]  /*90b0*/  LDS R5, [R200.X4+0x1800] ;  /* 0x00180000c8057984 */ /* 0x0062a20000004800 */
[----:B------:R-:W-:Y:S01]  /*90c0*/  BSSY B0, `(.L_x_12068) ;  /* 0x0000004000007945 */ /* 0x000fe20003800000 */
[----:B------:R-:W-:Y:S05]  /*90d0*/  @!P5 BRA `(.L_x_12069) ;  /* 0x000000200000d947 */ /* 0x000fea0003800000 */
[----:B------:R1:W-:Y:S04]  /*90e0*/  RED.E.ADD.F32.FTZ.RN.STRONG.GPU [R22.64+-0x80], R201 ;  /* 0xffff80c91600798e */ /* 0x0003e8000c10e78a */
[----:B--2---:R1:W-:Y:S02]  /*90f0*/  RED.E.ADD.F32.FTZ.RN.STRONG.GPU [R24.64+-0x80], R5 ;  /* 0xffff80051800798e */ /* 0x0043e4000c10e78a */
.L_x_12069:
[----:B------:R-:W-:Y:S05]  /*9100*/  BSYNC B0 ;  /* 0x0000000000007941 */ /* 0x000fea0003800000 */
.L_x_12068:
[----:B-12---:R-:W1:Y:S01]  /*9110*/  SHFL.DOWN PT, R5, R180, 0x1, 0x1f ;  /* 0x08201f00b4057f89 */ /* 0x006e6200000e0000 */
[----:B------:R-:W-:Y:S01]  /*9120*/  ISETP.GT.AND P0, PT, R61, 0x1e, PT ;  /* 0x0000001e3d00780c */ /* 0x000fe20003f04270 */
[----:B------:R-:W-:Y:S01]  /*9130*/  FMUL.FTZ R4, R3, R161 ;  /* 0x000000a103047220 */ /* 0x000fe20000410000 */
[----:B------:R-:W-:Y:S01]  /*9140*/  ISETP.NE.AND P1, PT, R61, RZ, PT ;  /* 0x000000ff3d00720c */ /* 0x000fe20003f25270 */
[----:B------:R-:W2:Y:S01]  /*9150*/  SHFL.DOWN PT, R7, R178, 0x1, 0x1f ;  /* 0x08201f00b2077f89 */ /* 0x000ea200000e0000 */
[----:B------:R-:W-:Y:S01]  /*9160*/  ISETP.NE.AND P2, PT, R62, RZ, PT ;  /* 0x000000ff3e00720c */ /* 0x000fe20003f45270 */
[----:B------:R-:W-:Y:S08]  /*9170*/  BSSY B0, `(.L_x_12070) ;  /* 0x0000079000007945 */ /* 0x000ff00003800000 */
[----:B-1----:R-:W-:-:S02]  /*9180*/  @!P0 FADD.FTZ R180, R180, R5 ;  /* 0x00000005b4b48221 */ /* 0x002fc40000010000 */
[----:B--2---:R-:W-:-:S03]  /*9190*/  @!P0 FADD.FTZ R178, R178, R7 ;  /* 0x00000007b2b28221 */ /* 0x004fc60000010000 */
[----:B------:R-:W1:Y:S01]  /*91a0*/  SHFL.DOWN PT, R5, R180, 0x2, 0x1f ;  /* 0x08401f00b4057f89 */ /* 0x000e6200000e0000 */
[----:B------:R-:W-:-:S03]  /*91b0*/  ISETP.GT.AND P0, PT, R61, 0x1d, PT ;  /* 0x0000001d3d00780c */ /* 0x000fc60003f04270 */
[----:B------:R-:W2:Y:S10]  /*91c0*/  SHFL.DOWN PT, R7, R178, 0x2, 0x1f ;  /* 0x08401f00b2077f89 */ /* 0x000eb400000e0000 */
[----:B-1----:R-:W-:-:S02]  /*91d0*/  @!P0 FADD.FTZ R180, R180, R5 ;  /* 0x00000005b4b48221 */ /* 0x002fc40000010000 */
[-C--:B------:R-:W-:Y:S02]  /*91e0*/  FMUL.FTZ R5, R3, R159.reuse ;  /* 0x0000009f03057220 */ /* 0x080fe40000410000 */
[----:B--2---:R-:W-:Y:S01]  /*91f0*/  @!P0 FADD.FTZ R178, R178, R7 ;  /* 0x00000007b2b28221 */ /* 0x004fe20000010000 */
[----:B------:R-:W1:Y:S01]  /*9200*/  SHFL.DOWN PT, R21, R180, 0x4, 0x1f ;  /* 0x08801f00b4157f89 */ /* 0x000e6200000e0000 */
[----:B------:R-:W-:Y:S01]  /*9210*/  ISETP.GT.AND P0, PT, R61, 0x1b, PT ;  /* 0x0000001b3d00780c */ /* 0x000fe20003f04270 */
[-C--:B------:R-:W-:Y:S02]  /*9220*/  FFMA.FTZ R7, R2, R159.reuse, -R4 ;  /* 0x0000009f02077223 */ /* 0x080fe40000010804 */
[----:B----4-:R-:W2:Y:S01]  /*9230*/  SHFL.DOWN PT, R23, R178, 0x4, 0x1f ;  /* 0x08801f00b2177f89 */ /* 0x010ea200000e0000 */
        /* <DEDUP_REMOVED lines=10> */
[----:B-1----:R-:W-:Y:S02]  /*92e0*/  @!P0 FADD.FTZ R180, R180, R21 ;  /* 0x00000015b4b48221 */ /* 0x002fe40000010000 */
[----:B------:R-:W-:Y:S02]  /*92f0*/  FMUL.FTZ R5, R110, R5 ;  /* 0x000000056e057220 */ /* 0x000fe40000410000 */
[----:B--2---:R-:W-:Y:S01]  /*9300*/  @!P0 FADD.FTZ R178, R178, R23 ;  /* 0x00000017b2b28221 */ /* 0x004fe20000010000 */
[----:B------:R-:W1:Y:S01]  /*9310*/  SHFL.DOWN PT, R21, R180, 0x8, 0x1f ;  /* 0x09001f00b4157f89 */ /* 0x000e6200000e0000 */
[----:B------:R-:W-:Y:S01]  /*9320*/  FFMA.FTZ R101, R6, R88, R101 ;  /* 0x0000005806657223 */ /* 0x000fe20000010065 */
[----:B------:R-:W-:Y:S01]  /*9330*/  ISETP.GT.AND P0, PT, R61, 0x17, PT ;  /* 0x000000173d00780c */ /* 0x000fe20003f04270 */
[----:B------:R-:W-:Y:S01]  /*9340*/  FFMA.FTZ R7, R157, R6, R7 ;  /* 0x000000069d077223 */ /* 0x000fe20000010007 */
[----:B------:R-:W2:Y:S01]  /*9350*/  SHFL.DOWN PT, R23, R178, 0x8, 0x1f ;  /* 0x09001f00b2177f89 */ /* 0x000ea200000e0000 */
        /* <DEDUP_REMOVED lines=14> */
[----:B-1----:R-:W-:Y:S02]  /*9440*/  @!P0 FADD.FTZ R180, R180, R21 ;  /* 0x00000015b4b48221 */ /* 0x002fe40000010000 */
[----:B------:R-:W-:Y:S02]  /*9450*/  FFMA.FTZ R132, R132, R5, R7 ;  /* 0x0000000584847223 */ /* 0x000fe40000010007 */
[----:B--2---:R-:W-:Y:S01]  /*9460*/  @!P0 FADD.FTZ R178, R178, R23 ;  /* 0x00000017b2b28221 */ /* 0x004fe20000010000 */
[----:B------:R-:W1:Y:S01]  /*9470*/  SHFL.DOWN PT, R7, R180, 0x10, 0x1f ;  /* 0x0a001f00b4077f89 */ /* 0x000e6200000e0000 */
[----:B------:R-:W-:Y:S01]  /*9480*/  FMUL.FTZ R4, R135, R171 ;  /* 0x000000ab87047220 */ /* 0x000fe20000410000 */
[----:B------:R-:W-:Y:S01]  /*9490*/  ISETP.GT.AND P0, PT, R61, 0xf, PT ;  /* 0x0000000f3d00780c */ /* 0x000fe20003f04270 */
[----:B------:R-:W-:Y:S01]  /*94a0*/  FMUL.FTZ R5, R3, R175 ;  /* 0x000000af03057220 */ /* 0x000fe20000410000 */
[----:B------:R-:W2:Y:S01]  /*94b0*/  SHFL.DOWN PT, R21, R178, 0x10, 0x1f ;  /* 0x0a001f00b2157f89 */ /* 0x000ea200000e0000 */
[----:B------:R-:W-:-:S02]  /*94c0*/  FFMA.FTZ R137, R137, R173, R4 ;  /* 0x000000ad89897223 */ /* 0x000fc40000010004 */
[-C--:B------:R-:W-:Y:S02]  /*94d0*/  FMUL.FTZ R4, R129, R189.reuse ;  /* 0x000000bd81047220 */ /* 0x080fe40000410000 */
[----:B------:R-:W-:Y:S02]  /*94e0*/  FFMA.FTZ R5, R2, R189, -R5 ;  /* 0x000000bd02057223 */ /* 0x000fe40000010805 */
[----:B------:R-:W-:Y:S02]  /*94f0*/  FMUL.FTZ R169, R114, R169 ;  /* 0x000000a972a97220 */ /* 0x000fe40000410000 */
[----:B------:R-:W-:Y:S02]  /*9500*/  FMUL.FTZ R189, R3, R189 ;  /* 0x000000bd03bd7220 */ /* 0x000fe40000410000 */
[----:B------:R-:W-:Y:S02]  /*9510*/  FFMA.FTZ R167, R116, R167, R169 ;  /* 0x000000a774a77223 */ /* 0x000fe400000100a9 */
[----:B------:R-:W-:-:S02]  /*9520*/  FMUL.FTZ R5, R174, R5 ;  /* 0x00000005ae057220 */ /* 0x000fc40000410000 */
[-C--:B------:R-:W-:Y:S02]  /*9530*/  FFMA.FTZ R189, R2, R175.reuse, R189 ;  /* 0x000000af02bd7223 */ /* 0x080fe400000100bd */
[----:B------:R-:W-:Y:S02]  /*9540*/  FFMA.FTZ R20, R131, R175, R4 ;  /* 0x000000af83147223 */ /* 0x000fe40000010004 */
[----:B------:R-:W-:Y:S02]  /*9550*/  FMUL.FTZ R4, R125, R177 ;  /* 0x000000b17d047220 */ /* 0x000fe40000410000 */
[----:B------:R-:W-:Y:S02]  /*9560*/  FFMA.FTZ R103, R6, R84, R103 ;  /* 0x0000005406677223 */ /* 0x000fe40000010067 */
[----:B------:R-:W-:Y:S02]  /*9570*/  FFMA.FTZ R167, R145, R6, R167 ;  /* 0x0000000691a77223 */ /* 0x000fe400000100a7 */
[----:B------:R-:W-:-:S02]  /*9580*/  FFMA.FTZ R189, R176, R189, R5 ;  /* 0x000000bdb0bd7223 */ /* 0x000fc40000010005 */
[C---:B------:R-:W-:Y:S02]  /*9590*/  FMUL.FTZ R6, R3.reuse, R179 ;  /* 0x000000b303067220 */ /* 0x040fe40000410000 */
[----:B------:R-:W-:Y:S02]  /*95a0*/  FMUL.FTZ R5, R3, R177 ;  /* 0x000000b103057220 */ /* 0x000fe40000410000 */
[----:B------:R-:W-:Y:S02]  /*95b0*/  FFMA.FTZ R127, R127, R179, R4 ;  /* 0x000000b37f7f7223 */ /* 0x000fe40000010004 */
[C---:B------:R-:W-:Y:S02]  /*95c0*/  FMUL.FTZ R4, R3.reuse, R183 ;  /* 0x000000b703047220 */ /* 0x040fe40000410000 */
[----:B-1----:R-:W-:Y:S02]  /*95d0*/  @!P0 FADD.FTZ R180, R180, R7 ;  /* 0x00000007b4b48221 */ /* 0x002fe40000010000 */
[----:B------:R-:W-:-:S02]  /*95e0*/  FMUL.FTZ R7, R3, R191 ;  /* 0x000000bf03077220 */ /* 0x000fc40000410000 */
[C---:B------:R-:W-:Y:S02]  /*95f0*/  FFMA.FTZ R177, R2.reuse, R177, -R6 ;  /* 0x000000b102b17223 */ /* 0x040fe40000010806 */
[C---:B------:R-:W-:Y:S02]  /*9600*/  FFMA.FTZ R179, R2.reuse, R179, R5 ;  /* 0x000000b302b37223 */ /* 0x040fe40000010005 */
[-C--:B------:R-:W-:Y:S01]  /*9610*/  FFMA.FTZ R5, R2, R181.reuse, -R4 ;  /* 0x000000b502057223 */ /* 0x080fe20000010804 */
[----:B------:R-:W-:Y:S01]  /*9620*/  MOV R4, R180 ;  /* 0x000000b400047202 */ /* 0x000fe20000000f00 */
[-C--:B------:R-:W-:Y:S02]  /*9630*/  FMUL.FTZ R6, R121, R181.reuse ;  /* 0x000000b579067220 */ /* 0x080fe40000410000 */
[C---:B------:R-:W-:Y:S02]  /*9640*/  FMUL.FTZ R181, R3.reuse, R181 ;  /* 0x000000b503b57220 */ /* 0x040fe40000410000 */
[----:B------:R-:W-:-:S02]  /*9650*/  FMUL.FTZ R3, R3, R182 ;  /* 0x000000b603037220 */ /* 0x000fc40000410000 */
[----:B------:R-:W-:Y:S02]  /*9660*/  FFMA.FTZ R7, R2, R182, -R7 ;  /* 0x000000b602077223 */ /* 0x000fe40000010807 */
[----:B--2---:R-:W-:Y:S02]  /*9670*/  @!P0 FADD.FTZ R178, R178, R21 ;  /* 0x00000015b2b28221 */ /* 0x004fe40000010000 */
[----:B------:R-:W-:Y:S02]  /*9680*/  FMUL.FTZ R177, R138, R177 ;  /* 0x000000b18ab17220 */ /* 0x000fe40000410000 */
[----:B------:R-:W-:Y:S01]  /*9690*/  FMUL.FTZ R124, R124, R5 ;  /* 0x000000057c7c7220 */ /* 0x000fe20000410000 */
[----:B------:R-:W-:Y:S01]  /*96a0*/  MOV R5, R178 ;  /* 0x000000b200057202 */ /* 0x000fe20000000f00 */
[----:B------:R-:W-:Y:S02]  /*96b0*/  FMUL.FTZ R182, R113, R182 ;  /* 0x000000b671b67220 */ /* 0x000fe40000410000 */
[----:B------:R-:W-:-:S02]  /*96c0*/  FFMA.FTZ R181, R2, R183, R181 ;  /* 0x000000b702b57223 */ /* 0x000fc400000100b5 */
[----:B------:R-:W-:Y:S01]  /*96d0*/  FFMA.FTZ R3, R2, R191, R3 ;  /* 0x000000bf02037223 */ /* 0x000fe20000010003 */
[----:B------:R1:W-:Y:S01]  /*96e0*/  @!P1 STS.64 [0x18c8], R4 ;  /* 0x0018c804ff009388 */ /* 0x0003e20000000a00 */
        /* <DEDUP_REMOVED lines=27> */
[----:B-1----:R-:W-:Y:S02]  /*98a0*/  ISETP.NE.AND P0, PT, R168, c[0x0][0x174], PT ;  /* 0x00005d00a8007a0c */ /* 0x002fe40003f05270 */
[----:B------:R-:W-:-:S11]  /*98b0*/  SHF.L.U32 R6, R75, 0x3, RZ ;  /* 0x000000034b067819 */ /* 0x000fd600000006ff */
[----:B------:R-:W1:Y:S02]  /*98c0*/  @P0 LDS.64 R2, [R6+0x3e10] ;  /* 0x003e100006020984 */ /* 0x000e640000000a00 */
[----:B-1----:R-:W-:Y:S02]  /*98d0*/  @P0 FADD.FTZ R5, R5, R3 ;  /* 0x0000000305050221 */ /* 0x002fe40000010000 */
[----:B------:R-:W-:-:S05]  /*98e0*/  @P0 FADD.FTZ R4, R4, R2 ;  /* 0x0000000204040221 */ /* 0x000fca0000010000 */
[----:B------:R1:W-:Y:S02]  /*98f0*/  STS.64 [R6+0x3e10], R4 ;  /* 0x003e100406007388 */ /* 0x0003e40000000a00 */
.L_x_12071:
[----:B-1----:R-:W-:Y:S05]  /*9900*/  BSYNC B0 ;  /* 0x0000000000007941 */ /* 0x002fea0003800000 */
.L_x_12070:
[----:B------:R-:W-:Y:S02]  /*9910*/  IADD3 R75, R75, 0x1, RZ ;  /* 0x000000014b4b7810 */ /* 0x000fe40007ffe0ff */
[----:B------:R-:W-:Y:S02]  /*9920*/  IADD3 R90, P1, R90, 0x1, RZ ;  /* 0x000000015a5a7810 */ /* 0x000fe40007f3e0ff */
[----:B------:R-:W-:Y:S02]  /*9930*/  ISETP.GE.AND P0, PT, R75, c[0x0][0x16c], PT ;  /* 0x00005b004b007a0c */ /* 0x000fe40003f06270 */
[----:B------:R-:W-:-:S11]  /*9940*/  IADD3.X R73, RZ, R73, RZ, P1, !PT ;  /* 0x00000049ff497210 */ /* 0x000fd60000ffe4ff */
[----:B------:R-:W-:Y:S01]  /*9950*/  @P0 CALL.REL.NOINC `(.L_x_12025) ;  /* 0x0000001000000944 */ /* 0x000fe20003c00000 */
[----:B------:R-:W-:Y:S05]  /*9960*/  BRA `(.L_x_12072) ;  /* 0xffffa78000007947 */ /* 0x000fea000383ffff */
.L_x_12025:
        /* <DEDUP_REMOVED lines=16> */
[----:B------:R-:W4:Y:S01]  /*9a70*/  @!P0 LDG.E.U16 R2, [R10.64+0x40] ;  /* 0x0000400a0a028981 */ /* 0x000f22000c1e1500 */
        /* <DEDUP_REMOVED lines=10> */
[----:B---3--:R-:W3:Y:S04]  /*9b20*/  @!P4 LDG.E.U16 R4, [R10.64+0xc0] ;  /* 0x0000c00a0a04c981 */ /* 0x008ee8000c1e1500 */
[----:B------:R-:W3:Y:S04]  /*9b30*/  @!P3 LDG.E.U16 R7, [R10.64+0x100] ;  /* 0x0001000a0a07b981 */ /* 0x000ee8000c1e1500 */
[----:B------:R-:W3:Y:S04]  /*9b40*/  @!P2 LDG.E.U16 R6, [R10.64+0x140] ;  /* 0x0001400a0a06a981 */ /* 0x000ee8000c1e1500 */
[----:B------:R-:W3:Y:S04]  /*9b50*/  @!P1 LDG.E.U16 R13, [R10.64+0x180] ;  /* 0x0001800a0a0d9981 */ /* 0x000ee8000c1e1500 */
[----:B------:R-:W3:Y:S01]  /*9b60*/  @!P0 LDG.E.U16 R12, [R10.64+0x1c0] ;  /* 0x0001c00a0a0c8981 */ /* 0x000ee2000c1e1500 */
[----:B------:R-:W-:-:S02]  /*9b70*/  ISETP.NE.AND P6, PT, R62, RZ, PT ;  /* 0x000000ff3e00720c */ /* 0x000fc40003fc5270 */
[----:B------:R-:W-:Y:S02]  /*9b80*/  F2FP.PACK_AB R107, R107, R108 ;  /* 0x0000006c6b6b723e */ /* 0x000fe400000000ff */
[----:B------:R-:W-:Y:S02]  /*9b90*/  F2FP.PACK_AB R105, R105, R106 ;  /* 0x0000006a6969723e */ /* 0x000fe400000000ff */
[----:B------:R-:W-:Y:S02]  /*9ba0*/  F2FP.PACK_AB R103, R103, R104 ;  /* 0x000000686767723e */ /* 0x000fe400000000ff */
[----:B------:R-:W-:-:S04]  /*9bb0*/  F2FP.PACK_AB R101, R101, R102 ;  /* 0x000000666565723e */ /* 0x000fc800000000ff */
[----:B------:R-:W-:Y:S01]  /*9bc0*/  PRMT R31, R101, 0x7632, R31 ;  /* 0x00007632651f7816 */ /* 0x000fe2000000001f */
[----:B------:R-:W-:-:S04]  /*9bd0*/  IMAD R75, R71, c[0x0][0x2e0], RZ ;  /* 0x0000b800474b7a24 */ /* 0x000fc800078e02ff */
[----:B------:R-:W-:Y:S01]  /*9be0*/  IMAD R75, R72, c[0x0][0x2e4], R75 ;  /* 0x0000b900484b7a24 */ /* 0x000fe200078e024b */
[----:B------:R-:W-:Y:S01]  /*9bf0*/  BSSY B0, `(.L_x_12073) ;  /* 0x0000086000007945 */ /* 0x000fe20003800000 */
[----:B--2---:R-:W-:Y:S04]  /*9c00*/  STS.U16 [R46], R3 ;  /* 0x000000032e007388 */ /* 0x004fe80000000400 */
[----:B----4-:R-:W-:Y:S04]  /*9c10*/  STS.U16 [R45+0x40], R2 ;  /* 0x000040022d007388 */ /* 0x010fe80000000400 */
[----:B-----5:R-:W-:Y:S04]  /*9c20*/  STS.U16 [R44+0x80], R5 ;  /* 0x000080052c007388 */ /* 0x020fe80000000400 */
[----:B---3--:R-:W-:Y:S04]  /*9c30*/  STS.U16 [R43+0xc0], R4 ;  /* 0x0000c0042b007388 */ /* 0x008fe80000000400 */
        /* <DEDUP_REMOVED lines=10> */
[----:B------:R-:W-:Y:S01]  /*9ce0*/  LDS.U16 R6, [R36+0xe] ;  /* 0x00000e0024067984 */ /* 0x000fe20000000400 */
[----:B-1----:R-:W-:-:S02]  /*9cf0*/  HADD2.F32 R5, -RZ, R20.H0_H0 ;  /* 0x20000014ff057230 */ /* 0x002fc40000004100 */
[----:B--2---:R-:W-:-:S03]  /*9d00*/  HADD2.F32 R7, -RZ, R10.H0_H0 ;  /* 0x2000000aff077230 */ /* 0x004fc60000004100 */
[--C-:B------:R-:W-:Y:S02]  /*9d10*/  FADD.FTZ R11, R5, R68.reuse ;  /* 0x00000044050b7221 */ /* 0x100fe40000010000 */
[----:B------:R-:W1:Y:S01]  /*9d20*/  LDS.U16 R5, [R36+0xa] ;  /* 0x00000a0024057984 */ /* 0x000e620000000400 */
[--C-:B------:R-:W-:Y:S02]  /*9d30*/  FADD.FTZ R10, R7, R68.reuse ;  /* 0x00000044070a7221 */ /* 0x100fe40000010000 */
[----:B------:R-:W-:Y:S01]  /*9d40*/  FSETP.GTU.FTZ.AND P0, PT, R11, 20, PT ;  /* 0x41a000000b00780b */ /* 0x000fe20003f1c000 */
[----:B---3--:R-:W-:Y:S02]  /*9d50*/  HADD2.F32 R7, -RZ, R3.H0_H0 ;  /* 0x20000003ff077230 */ /* 0x008fe40000004100 */
[----:B------:R-:W2:Y:S04]  /*9d60*/  LDS.U16 R3, [R36+0xc] ;  /* 0x00000c0024037984 */ /* 0x000ea80000000400 */
[----:B------:R-:W-:Y:S01]  /*9d70*/  BAR.SYNC.DEFER_BLOCKING 0x0 ;  /* 0x0000000000007b1d */ /* 0x000fe20000010000 */
[----:B------:R-:W-:Y:S01]  /*9d80*/  FSETP.GTU.FTZ.AND P5, PT, R10, 20, PT ;  /* 0x41a000000a00780b */ /* 0x000fe20003fbc000 */
[----:B------:R-:W-:-:S04]  /*9d90*/  FADD.FTZ R12, R7, R68 ;  /* 0x00000044070c7221 */ /* 0x000fc80000010000 */
[----:B------:R-:W-:Y:S01]  /*9da0*/  @!P0 FMUL.FTZ R7, R11, -1.4426950216293334961 ;  /* 0xbfb8aa3b0b078820 */ /* 0x000fe20000410000 */
[----:B------:R-:W-:-:S05]  /*9db0*/  FSETP.GTU.FTZ.AND P4, PT, R12, 20, PT ;  /* 0x41a000000c00780b */ /* 0x000fca0003f9c000 */
[----:B------:R-:W3:Y:S02]  /*9dc0*/  @!P0 MUFU.EX2 R7, R7 ;  /* 0x0000000700078308 */ /* 0x000ee40000000800 */
[----:B------:R-:W-:Y:S01]  /*9dd0*/  @!P5 FMUL.FTZ R10, R10, -1.4426950216293334961 ;  /* 0xbfb8aa3b0a0ad820 */ /* 0x000fe20000410000 */
[----:B----4-:R-:W-:-:S05]  /*9de0*/  HADD2.F32 R13, -RZ, R2.H0_H0 ;  /* 0x20000002ff0d7230 */ /* 0x010fca0000004100 */
[----:B------:R-:W4:Y:S01]  /*9df0*/  @!P5 MUFU.EX2 R10, R10 ;  /* 0x0000000a000ad308 */ /* 0x000f220000000800 */
[----:B------:R-:W-:Y:S02]  /*9e00*/  @!P4 FMUL.FTZ R11, R12, -1.4426950216293334961 ;  /* 0xbfb8aa3b0c0bc820 */ /* 0x000fe40000410000 */
[----:B------:R-:W-:Y:S01]  /*9e10*/  FADD.FTZ R12, R13, R68 ;  /* 0x000000440d0c7221 */ /* 0x000fe20000010000 */
[----:B-----5:R-:W-:Y:S01]  /*9e20*/  HADD2.F32 R13, -RZ, R4.H0_H0 ;  /* 0x20000004ff0d7230 */ /* 0x020fe20000004100 */
[----:B---3--:R-:W-:-:S03]  /*9e30*/  @!P0 FADD.FTZ R2, R7, 1 ;  /* 0x3f80000007028421 */ /* 0x008fc60000010000 */
[----:B------:R-:W-:Y:S01]  /*9e40*/  FSETP.GTU.FTZ.AND P3, PT, R12, 20, PT ;  /* 0x41a000000c00780b */ /* 0x000fe20003f7c000 */
[----:B-1----:R-:W-:Y:S01]  /*9e50*/  HADD2.F32 R5, -RZ, R5.H0_H0 ;  /* 0x20000005ff057230 */ /* 0x002fe20000004100 */
[----:B------:R-:W1:Y:S01]  /*9e60*/  @!P0 MUFU.RCP R4, R2 ;  /* 0x0000000200048308 */ /* 0x000e620000001000 */
[----:B----4-:R-:W-:-:S03]  /*9e70*/  @!P5 FADD.FTZ R10, R10, 1 ;  /* 0x3f8000000a0ad421 */ /* 0x010fc60000010000 */
[----:B------:R-:W-:Y:S01]  /*9e80*/  FADD.FTZ R20, R5, R68 ;  /* 0x0000004405147221 */ /* 0x000fe20000010000 */
[----:B--2---:R-:W-:-:S03]  /*9e90*/  HADD2.F32 R5, -RZ, R3.H0_H0 ;  /* 0x20000003ff057230 */ /* 0x004fc60000004100 */
[----:B------:R2:W3:Y:S01]  /*9ea0*/  @!P5 MUFU.RCP R7, R10 ;  /* 0x0000000a0007d308 */ /* 0x0004e20000001000 */
[--C-:B------:R-:W-:Y:S02]  /*9eb0*/  FADD.FTZ R13, R13, R68.reuse ;  /* 0x000000440d0d7221 */ /* 0x100fe40000010000 */
[----:B------:R-:W-:Y:S02]  /*9ec0*/  @!P3 FMUL.FTZ R3, R12, -1.4426950216293334961 ;  /* 0xbfb8aa3b0c03b820 */ /* 0x000fe40000410000 */
[--C-:B------:R-:W-:Y:S01]  /*9ed0*/  FADD.FTZ R12, R5, R68.reuse ;  /* 0x00000044050c7221 */ /* 0x100fe20000010000 */
[----:B------:R-:W-:Y:S01]  /*9ee0*/  HADD2.F32 R5, -RZ, R6.H0_H0 ;  /* 0x20000006ff057230 */ /* 0x000fe20000004100 */
[----:B------:R-:W-:Y:S01]  /*9ef0*/  FSETP.GTU.FTZ.AND P2, PT, R13, 20, PT ;  /* 0x41a000000d00780b */ /* 0x000fe20003f5c000 */
[----:B------:R-:W4:Y:S01]  /*9f00*/  @!P4 MUFU.EX2 R11, R11 ;  /* 0x0000000b000bc308 */ /* 0x000f220000000800 */
[----:B-1----:R-:W-:Y:S01]  /*9f10*/  @!P0 FMUL.FTZ R93, R93, R4 ;  /* 0x000000045d5d8220 */ /* 0x002fe20000410000 */
[----:B------:R-:W-:Y:S01]  /*9f20*/  FSETP.GTU.FTZ.AND P1, PT, R20, 20, PT ;  /* 0x41a000001400780b */ /* 0x000fe20003f3c000 */
[----:B--2---:R-:W-:Y:S01]  /*9f30*/  FADD.FTZ R10, R5, R68 ;  /* 0x00000044050a7221 */ /* 0x004fe20000010000 */
[----:B------:R-:W-:Y:S01]  /*9f40*/  FSETP.GTU.FTZ.AND P0, PT, R12, 20, PT ;  /* 0x41a000000c00780b */ /* 0x000fe20003f1c000 */
[----:B---3--:R-:W-:-:S03]  /*9f50*/  @!P5 FMUL.FTZ R94, R94, R7 ;  /* 0x000000075e5ed220 */ /* 0x008fc60000410000 */
[----:B------:R-:W-:-:S04]  /*9f60*/  FSETP.GTU.FTZ.AND P5, PT, R10, 20, PT ;  /* 0x41a000000a00780b */ /* 0x000fc80003fbc000 */
[----:B------:R-:W-:Y:S01]  /*9f70*/  @!P2 FMUL.FTZ R2, R13, -1.4426950216293334961 ;  /* 0xbfb8aa3b0d02a820 */ /* 0x000fe20000410000 */
[----:B------:R-:W-:Y:S02]  /*9f80*/  PRMT R13, R107, 0x7632, R13 ;  /* 0x000076326b0d7816 */ /* 0x000fe4000000000d */
[----:B------:R-:W-:Y:S01]  /*9f90*/  @!P1 FMUL.FTZ R4, R20, -1.4426950216293334961 ;  /* 0xbfb8aa3b14049820 */ /* 0x000fe20000410000 */
[----:B------:R-:W-:Y:S01]  /*9fa0*/  PRMT R20, R103, 0x7632, R20 ;  /* 0x0000763267147816 */ /* 0x000fe20000000014 */
[----:B------:R-:W-:Y:S01]  /*9fb0*/  @!P0 FMUL.FTZ R6, R12, -1.4426950216293334961 ;  /* 0xbfb8aa3b0c068820 */ /* 0x000fe20000410000 */
[----:B------:R-:W-:Y:S01]  /*9fc0*/  PRMT R12, R105, 0x7632, R12 ;  /* 0x00007632690c7816 */ /* 0x000fe2000000000c */
[----:B----4-:R-:W-:Y:S01]  /*9fd0*/  @!P4 FADD.FTZ R11, R11, 1 ;  /* 0x3f8000000b0bc421 */ /* 0x010fe20000010000 */
[----:B------:R1:W-:Y:S01]  /*9fe0*/  @!P1 MUFU.EX2 R5, R4 ;  /* 0x0000000400059308 */ /* 0x0003e20000000800 */
[----:B------:R-:W-:Y:S04]  /*9ff0*/  STS.U16 [R36], R107 ;  /* 0x0000006b24007388 */ /* 0x000fe80000000400 */
[----:B------:R-:W-:Y:S04]  /*a000*/  STS.U16 [R36+0x2], R13 ;  /* 0x0000020d24007388 */ /* 0x000fe80000000400 */
[----:B------:R-:W-:Y:S01]  /*a010*/  STS.U16 [R36+0x4], R105 ;  /* 0x0000046924007388 */ /* 0x000fe20000000400 */
[----:B-1----:R-:W-:-:S02]  /*a020*/  @!P5 FMUL.FTZ R4, R10, -1.4426950216293334961 ;  /* 0xbfb8aa3b0a04d820 */ /* 0x002fc40000410000 */
[----:B------:R1:W-:Y:S01]  /*a030*/  @!P4 MUFU.RCP R10, R11 ;  /* 0x0000000b000ac308 */ /* 0x0003e20000001000 */
        /* <DEDUP_REMOVED lines=13> */
[----:B-1----:R-:W-:Y:S04]  /*a110*/  LDS.U16 R11, [R39+0x1c0] ;  /* 0x0001c000270b7984 */ /* 0x002fe80000000400 */
[----:B------:R-:W-:Y:S04]  /*a120*/  @!P6 STS [0x210], R47 ;  /* 0x0002102fff00e388 */ /* 0x000fe80000000800 */
[----:B------:R-:W-:Y:S06]  /*a130*/  BAR.SYNC.DEFER_BLOCKING 0x0 ;  /* 0x0000000000007b1d */ /* 0x000fec0000010000 */
[----:B------:R-:W1:Y:S08]  /*a140*/  @!P3 MUFU.EX2 R3, R3 ;  /* 0x000000030003b308 */ /* 0x000e700000000800 */
[----:B------:R-:W3:Y:S01]  /*a150*/  @!P2 MUFU.EX2 R2, R2 ;  /* 0x000000020002a308 */ /* 0x000ee20000000800 */
[----:B------:R-:W4:Y:S07]  /*a160*/  LDS R33, [0x210] ;  /* 0x00021000ff217984 */ /* 0x000f2e0000000800 */
[----:B------:R3:W5:Y:S01]  /*a170*/  @!P5 MUFU.EX2 R7, R4 ;  /* 0x000000040007d308 */ /* 0x0007620000000800 */
[----:B-1----:R-:W-:-:S02]  /*a180*/  @!P3 FADD.FTZ R3, R3, 1 ;  /* 0x3f8000000303b421 */ /* 0x002fc40000010000 */
[----:B--2---:R-:W-:-:S05]  /*a190*/  IMAD R12, R66, c[0x0][0x2d8], RZ ;  /* 0x0000b600420c7a24 */ /* 0x004fca00078e02ff */
[----:B------:R-:W1:Y:S01]  /*a1a0*/  @!P0 MUFU.EX2 R6, R6 ;  /* 0x0000000600068308 */ /* 0x000e620000000800 */
[----:B---3--:R-:W-:Y:S02]  /*a1b0*/  @!P2 FADD.FTZ R4, R2, 1 ;  /* 0x3f8000000204a421 */ /* 0x008fe40000010000 */
[----:B------:R-:W-:-:S05]  /*a1c0*/  IMAD R73, R69, c[0x0][0x2dc], R12 ;  /* 0x0000b70045497a24 */ /* 0x000fca00078e020c */
[----:B------:R2:W-:Y:S01]  /*a1d0*/  @!P3 MUFU.RCP R35, R3 ;  /* 0x000000030023b308 */ /* 0x0005e20000001000 */
[----:B-----5:R-:W-:Y:S02]  /*a1e0*/  @!P5 FADD.FTZ R7, R7, 1 ;  /* 0x3f8000000707d421 */ /* 0x020fe40000010000 */
[----:B--2---:R-:W-:-:S05]  /*a1f0*/  IMAD.WIDE.U32 R2, R69, c[0x0][0x2d8], RZ ;  /* 0x0000b60045027a25 */ /* 0x004fca00078e00ff */
[----:B------:R-:W2:Y:S01]  /*a200*/  @!P5 MUFU.RCP R7, R7 ;  /* 0x000000070007d308 */ /* 0x000ea20000001000 */
[----:B------:R-:W-:Y:S01]  /*a210*/  IADD3 R3, R3, R73, RZ ;  /* 0x0000004903037210 */ /* 0x000fe20007ffe0ff */
[----:B-1----:R-:W-:Y:S02]  /*a220*/  @!P0 FADD.FTZ R6, R6, 1 ;  /* 0x3f80000006068421 */ /* 0x002fe40000010000 */
[----:B------:R-:W-:Y:S02]  /*a230*/  @!P1 FADD.FTZ R5, R5, 1 ;  /* 0x3f80000005059421 */ /* 0x000fe40000010000 */
[----:B------:R-:W-:Y:S02]  /*a240*/  IMAD.WIDE.U32 R2, R72, c[0x0][0x2e0], R2 ;  /* 0x0000b80048027a25 */ /* 0x000fe400078e0002 */
[----:B------:R-:W1:Y:S02]  /*a250*/  @!P2 MUFU.RCP R4, R4 ;  /* 0x000000040004a308 */ /* 0x000e640000001000 */
[----:B------:R-:W-:Y:S01]  /*a260*/  @!P4 FMUL.FTZ R95, R95, R10 ;  /* 0x0000000a5f5fc220 */ /* 0x000fe20000410000 */
[----:B------:R-:W-:-:S05]  /*a270*/  IADD3 R2, P4, R28, R2, RZ ;  /* 0x000000021c027210 */ /* 0x000fca0007f9e0ff */
[----:B------:R-:W3:Y:S01]  /*a280*/  @!P0 MUFU.RCP R6, R6 ;  /* 0x0000000600068308 */ /* 0x000ee20000001000 */
[----:B------:R-:W-:Y:S02]  /*a290*/  IADD3.X R3, R0, R75, R3, P4, !PT ;  /* 0x0000004b00037210 */ /* 0x000fe400027fe403 */
[----:B----4-:R-:W-:-:S05]  /*a2a0*/  ISETP.GE.AND P4, PT, R50, R33, PT ;  /* 0x000000213200720c */ /* 0x010fca0003f86270 */
[----:B------:R-:W4:Y:S01]  /*a2b0*/  @!P1 MUFU.RCP R5, R5 ;  /* 0x0000000500059308 */ /* 0x000f220000001000 */
[----:B--2---:R-:W-:Y:S01]  /*a2c0*/  @!P5 FMUL.FTZ R100, R100, R7 ;  /* 0x000000076464d220 */ /* 0x004fe20000410000 */
[----:B------:R-:W-:Y:S01]  /*a2d0*/  LEA R7, P5, R50, c[0x0][0x330], 0x1 ;  /* 0x0000cc0032077a11 */ /* 0x000fe200078a08ff */
[----:B-1----:R-:W-:-:S03]  /*a2e0*/  @!P2 FMUL.FTZ R97, R97, R4 ;  /* 0x000000046161a220 */ /* 0x002fc60000410000 */
[----:B------:R-:W-:Y:S01]  /*a2f0*/  LEA.HI.X R4, R50, c[0x0][0x334], R49, 0x1, P5 ;  /* 0x0000cd0032047a11 */ /* 0x000fe200028f0c31 */
[----:B---3--:R-:W-:Y:S01]  /*a300*/  @!P0 FMUL.FTZ R99, R99, R6 ;  /* 0x0000000663638220 */ /* 0x008fe20000410000 */
[----:B------:R-:W-:Y:S01]  /*a310*/  LEA R6, P5, R2, R7, 0x1 ;  /* 0x0000000702067211 */ /* 0x000fe200078a08ff */
[----:B------:R-:W-:Y:S01]  /*a320*/  @!P3 FMUL.FTZ R96, R96, R35 ;  /* 0x000000236060b220 */ /* 0x000fe20000410000 */
[-C--:B------:R-:W-:Y:S02]  /*a330*/  ISETP.GE.AND P3, PT, R24, R33.reuse, PT ;  /* 0x000000211800720c */ /* 0x080fe40003f66270 */
[-C--:B------:R-:W-:Y:S02]  /*a340*/  ISETP.GE.AND P2, PT, R26, R33.reuse, PT ;  /* 0x000000211a00720c */ /* 0x080fe40003f46270 */
[----:B------:R-:W-:Y:S01]  /*a350*/  ISETP.GE.AND P0, PT, R32, R33, PT ;  /* 0x000000212000720c */ /* 0x000fe20003f06270 */
[----:B----4-:R-:W-:Y:S01]  /*a360*/  @!P1 FMUL.FTZ R98, R98, R5 ;  /* 0x0000000562629220 */ /* 0x010fe20000410000 */
        /* <DEDUP_REMOVED lines=14> */
.L_x_12074:
[----:B------:R-:W-:Y:S05]  /*a450*/  BSYNC B0 ;  /* 0x0000000000007941 */ /* 0x000fea0003800000 */
.L_x_12073:
        /* <DEDUP_REMOVED lines=10> */
[C---:B-1----:R-:W-:Y:S01]  /*a500*/  PRMT R5, R2.reuse, 0x7610, R5 ;  /* 0x0000761002057816 */ /* 0x042fe20000000005 */
        /* <DEDUP_REMOVED lines=15> */
[----:B-1----:R-:W-:Y:S02]  /*a600*/  PRMT R7, R3, 0x7632, R7 ;  /* 0x0000763203077816 */ /* 0x002fe40000000007 */
        /* <DEDUP_REMOVED lines=9> */
[----:B-1----:R-:W-:-:S03]  /*a6a0*/  IMAD.WIDE.U32 R2, R69, c[0x0][0x2f8], RZ ;  /* 0x0000be0045027a25 */ /* 0x002fc600078e00ff */
[----:B------:R-:W-:Y:S01]  /*a6b0*/  STS.U16 [R36+0xe], R6 ;  /* 0x00000e0624007388 */ /* 0x000fe20000000400 */
[----:B------:R-:W-:-:S06]  /*a6c0*/  NOP ;  /* 0x0000000000007918 */ /* 0x000fcc0000000000 */
[----:B------:R-:W-:Y:S01]  /*a6d0*/  LDS.U16 R11, [R46] ;  /* 0x000000002e0b7984 */ /* 0x000fe20000000400 */
[----:B--2---:R-:W-:-:S03]  /*a6e0*/  IMAD R4, R66, c[0x0][0x2f8], RZ ;  /* 0x0000be0042047a24 */ /* 0x004fc600078e02ff */
        /* <DEDUP_REMOVED lines=25> */
.L_x_12076:
[----:B------:R-:W-:Y:S05]  /*a880*/  BSYNC B0 ;  /* 0x0000000000007941 */ /* 0x000fea0003800000 */
.L_x_12075:
[----:B------:R-:W-:Y:S01]  /*a890*/  MOV R3, R27 ;  /* 0x0000001b00037202 */ /* 0x000fe20000000f00 */
[----:B------:R-:W-:Y:S01]  /*a8a0*/  IMAD R5, R71, c[0x0][0x300], RZ ;  /* 0x0000c00047057a24 */ /* 0x000fe200078e02ff */
[----:B------:R-:W-:Y:S02]  /*a8b0*/  IADD3 R37, P1, R37, -0x1c0, RZ ;  /* 0xfffffe4025257810 */ /* 0x000fe40007f3e0ff */
[-C--:B------:R-:W-:Y:S01]  /*a8c0*/  ISETP.GE.AND P0, PT, R22, R25.reuse, PT ;  /* 0x000000191600720c */ /* 0x080fe20003f06270 */
[----:B------:R-:W-:Y:S01]  /*a8d0*/  IMAD.WIDE.U32 R2, R72, c[0x0][0x300], R2 ;  /* 0x0000c00048027a25 */ /* 0x000fe200078e0002 */
[----:B------:R-:W-:Y:S02]  /*a8e0*/  IADD3.X R38, R38, -0x1, RZ, P1, !PT ;  /* 0xffffffff26267810 */ /* 0x000fe40000ffe4ff */
[----:B------:R-:W-:Y:S01]  /*a8f0*/  ISETP.GE.AND P1, PT, R24, R25, PT ;  /* 0x000000191800720c */ /* 0x000fe20003f26270 */
[----:B-1----:R-:W-:Y:S01]  /*a900*/  IMAD R7, R72, c[0x0][0x304], R5 ;  /* 0x0000c10048077a24 */ /* 0x002fe200078e0205 */
        /* <DEDUP_REMOVED lines=32> */
.L_x_12003:
[----:B------:R-:W-:Y:S02]  /*ab10*/  ISETP.NE.U32.AND P0, PT, RZ, c[0x0][0x328], PT ;  /* 0x0000ca00ff007a0c */ /* 0x000fe40003f05070 */
[----:B------:R-:W-:-:S02]  /*ab20*/  ISETP.NE.U32.AND P2, PT, RZ, c[0x0][0x348], PT ;  /* 0x0000d200ff007a0c */ /* 0x000fc40003f45070 */
[----:B------:R-:W-:Y:S02]  /*ab30*/  ISETP.NE.AND.EX P1, PT, RZ, c[0x0][0x32c], PT, P0 ;  /* 0x0000cb00ff007a0c */ /* 0x000fe40003f25300 */
[----:B------:R-:W-:-:S11]  /*ab40*/  ISETP.NE.AND.EX P0, PT, RZ, c[0x0][0x34c], PT, P2 ;  /* 0x0000d300ff007a0c */ /* 0x000fd60003f05320 */
[----:B------:R-:W-:Y:S05]  /*ab50*/  @!P1 BRA `(.L_x_12078) ;  /* 0x0000014000009947 */ /* 0x000fea0003800000 */
[----:B------:R-:W2:Y:S01]  /*ab60*/  SHFL.DOWN P1, R0, R65, 0x1, 0x1f ;  /* 0x08201f0041007f89 */ /* 0x000ea20000020000 */
[----:B------:R-:W-:Y:S03]  /*ab70*/  BSSY B0, `(.L_x_12078) ;  /* 0x0000012000007945 */ /* 0x000fe60003800000 */
[----:B------:R-:W3:Y:S01]  /*ab80*/  S2R R6, SR_LANEID ;  /* 0x0000000000067919 */ /* 0x000ee20000000000 */
[----:B--2---:R-:W-:Y:S01]  /*ab90*/  @P1 FADD R0, R0, R65 ;  /* 0x0000004100001221 */ /* 0x004fe20000000000 */
[----:B---3--:R-:W-:-:S04]  /*aba0*/  ISETP.NE.AND P2, PT, R6, RZ, PT ;  /* 0x000000ff0600720c */ /* 0x008fc80003f45270 */
[----:B-1----:R-:W1:Y:S04]  /*abb0*/  SHFL.DOWN P1, R3, R0, 0x2, 0x1f ;  /* 0x08401f0000037f89 */ /* 0x002e680000020000 */
[----:B------:R-:W2:Y:S01]  /*abc0*/  S2R R6, SR_TID.X ;  /* 0x0000000000067919 */ /* 0x000ea20000002100 */
[----:B-1----:R-:W-:-:S05]  /*abd0*/  @P1 FADD R3, R0, R3 ;  /* 0x0000000300031221 */ /* 0x002fca0000000000 */
[----:B------:R-:W1:Y:S02]  /*abe0*/  SHFL.DOWN P1, R2, R3, 0x4, 0x1f ;  /* 0x08801f0003027f89 */ /* 0x000e640000020000 */
[----:B-1----:R-:W-:-:S05]  /*abf0*/  @P1 FADD R2, R3, R2 ;  /* 0x0000000203021221 */ /* 0x002fca0000000000 */
[----:B------:R-:W1:Y:S02]  /*ac00*/  SHFL.DOWN P1, R5, R2, 0x8, 0x1f ;  /* 0x09001f0002057f89 */ /* 0x000e640000020000 */
[----:B-1----:R-:W-:-:S05]  /*ac10*/  @P1 FADD R5, R2, R5 ;  /* 0x0000000502051221 */ /* 0x002fca0000000000 */
[----:B------:R-:W1:Y:S02]  /*ac20*/  SHFL.DOWN P1, R4, R5, 0x10, 0x1f ;  /* 0x0a001f0005047f89 */ /* 0x000e640000020000 */
[----:B-1----:R-:W-:Y:S01]  /*ac30*/  @P1 FADD R4, R5, R4 ;  /* 0x0000000405041221 */ /* 0x002fe20000000000 */
[----:B--2---:R-:W-:-:S04]  /*ac40*/  ISETP.NE.AND P1, PT, R6, RZ, PT ;  /* 0x000000ff0600720c */ /* 0x004fc80003f25270 */
[----:B------:R1:W-:Y:S04]  /*ac50*/  @!P2 STS [0x18c4], R4 ;  /* 0x0018c404ff00a388 */ /* 0x0003e80000000800 */
[----:B------:R-:W-:Y:S06]  /*ac60*/  BAR.SYNC.DEFER_BLOCKING 0x0 ;  /* 0x0000000000007b1d */ /* 0x000fec0000010000 */
[----:B------:R-:W-:Y:S05]  /*ac70*/  @P1 BRA `(.L_x_12079) ;  /* 0x0000001000001947 */ /* 0x000fea0003800000 */
[----:B-1----:R1:W-:Y:S02]  /*ac80*/  RED.E.ADD.F32.FTZ.RN.STRONG.GPU [R16.64], R4 ;  /* 0x000000041000798e */ /* 0x0023e4000c10e78a */
.L_x_12079:
[----:B-1----:R-:W-:Y:S05]  /*ac90*/  BSYNC B0 ;  /* 0x0000000000007941 */ /* 0x002fea0003800000 */
.L_x_12078:
        /* <DEDUP_REMOVED lines=16> */
[----:B---3--:R-:W-:-:S04]  /*ada0*/  ISETP.NE.AND P0, PT, R9, RZ, PT ;  /* 0x000000ff0900720c */ /* 0x008fc80003f05270 */
[----:B------:R1:W-:Y:S04]  /*adb0*/  @!P1 STS [0x18c4], R7 ;  /* 0x0018c407ff009388 */ /* 0x0003e80000000800 */
[----:B------:R-:W-:Y:S06]  /*adc0*/  BAR.SYNC.DEFER_BLOCKING 0x0 ;  /* 0x0000000000007b1d */ /* 0x000fec0000010000 */
[----:B------:R-:W-:Y:S05]  /*add0*/  @P0 BRA `(.L_x_12082) ;  /* 0x0000004000000947 */ /* 0x000fea0003800000 */
[----:B-1----:R1:W-:Y:S01]  /*ade0*/  RED.E.ADD.F32.FTZ.RN.STRONG.GPU [R14.64], R7 ;  /* 0x000000070e00798e */ /* 0x0023e2000c10e78a */
[----:B------:R-:W-:Y:S01]  /*adf0*/  HFMA2.MMA R9, -RZ, RZ, 0, 0 ;  /* 0x00000000ff097435 */ /* 0x000fe200000001ff */
[----:B------:R-:W-:Y:S05]  /*ae00*/  BRA `(.L_x_12082) ;  /* 0x0000001000007947 */ /* 0x000fea0003800000 */
.L_x_12081:
[----:B------:R-:W2:Y:S02]  /*ae10*/  S2R R9, SR_TID.X ;  /* 0x0000000000097919 */ /* 0x000ea40000002100 */
.L_x_12082:
[----:B-1----:R-:W-:Y:S05]  /*ae20*/  BSYNC B0 ;  /* 0x0000000000007941 */ /* 0x002fea0003800000 */
.L_x_12080:
[----:B--2---:R-:W-:-:S13]  /*ae30*/  ISETP.GE.AND P0, PT, R9, c[0x0][0x16c], PT ;  /* 0x00005b0009007a0c */ /* 0x004fda0003f06270 */
[----:B------:R-:W-:Y:S05]  /*ae40*/  @P0 EXIT ;  /* 0x000000000000094d */ /* 0x000fea0003800000 */
[----:B------:R-:W-:Y:S02]  /*ae50*/  IMAD R71, R71, c[0x0][0x288], RZ ;  /* 0x0000a20047477a24 */ /* 0x000fe400078e02ff */
[----:B------:R-:W-:-:S04]  /*ae60*/  IMAD.WIDE.U32 R4, R72, c[0x0][0x288], RZ ;  /* 0x0000a20048047a25 */ /* 0x000fc800078e00ff */
[----:B------:R-:W-:-:S05]  /*ae70*/  IMAD R13, R72, c[0x0][0x28c], R71 ;  /* 0x0000a300480d7a24 */ /* 0x000fca00078e0247 */
[----:B------:R-:W-:Y:S02]  /*ae80*/  IADD3 R13, R5, R13, RZ ;  /* 0x0000000d050d7210 */ /* 0x000fe40007ffe0ff */
.L_x_12083:
[----:B-1----:R1:W2:Y:S01]  /*ae90*/  LDS.64 R10, [R9.X8+0x3e10] ;  /* 0x003e1000090a7984 */ /* 0x0022a20000008a00 */
        /* <DEDUP_REMOVED lines=8> */
[----:B-1----:R-:W-:Y:S02]  /*af20*/  IADD3 R9, R9, c[0x0][0x0], RZ ;  /* 0x0000000009097a10 */ /* 0x002fe40007ffe0ff */
[----:B------:R-:W-:-:S04]  /*af30*/  IADD3 R3, R7, R3, RZ ;  /* 0x0000000307037210 */ /* 0x000fc80007ffe0ff */
[----:B------:R-:W-:Y:S02]  /*af40*/  LEA.HI.X R3, R6, c[0x0][0x314], R3, 0x3, P0 ;  /* 0x0000c50006037a11 */ /* 0x000fe400000f1c03 */
[----:B------:R-:W-:-:S03]  /*af50*/  ISETP.GE.AND P0, PT, R9, c[0x0][0x16c], PT ;  /* 0x00005b0009007a0c */ /* 0x000fc60003f06270 */
[----:B--2---:R1:W-:Y:S04]  /*af60*/  RED.E.ADD.F32.FTZ.RN.STRONG.GPU [R2.64], R10 ;  /* 0x0000000a0200798e */ /* 0x0043e8000c10e78a */
[----:B------:R1:W-:Y:S06]  /*af70*/  RED.E.ADD.F32.FTZ.RN.STRONG.GPU [R2.64+0x4], R11 ;  /* 0x0000040b0200798e */ /* 0x0003ec000c10e78a */
[----:B------:R-:W-:Y:S05]  /*af80*/  @!P0 BRA `(.L_x_12083) ;  /* 0xffffff0000008947 */ /* 0x000fea000383ffff */
[----:B------:R-:W-:Y:S05]  /*af90*/  EXIT ;  /* 0x000000000000794d */ /* 0x000fea0003800000 */
.L_x_12084:
        /* <DEDUP_REMOVED lines=14> */
.L_x_14735:


//--------------------- .text._Z25selective_scan_bwd_kernelI32Selective_Scan_bwd_kernel_traitsILi32ELi8ELb1ELb0ELb0ELb0ELb0EN3c104HalfENS1_7complexIfEEEEv12SSMParamsBwd --------------------------
	.section	.text._Z25selective_scan_bwd_kernelI32Selective_Scan_bwd_kernel_traitsILi32ELi8ELb1ELb0ELb0ELb0ELb0EN3c104HalfENS1_7complexIfEEEEv12SSMParamsBwd,"ax",@progbits
	.sectioninfo	@"SHI_REGISTERS=144"
	.align	128
        .global         _Z25selective_scan_bwd_kernelI32Selective_Scan_bwd_kernel_traitsILi32ELi8ELb1ELb0ELb0ELb0ELb0EN3c104HalfENS1_7complexIfEEEEv12SSMParamsBwd
        .type           _Z25selective_scan_bwd_kernelI32Selective_Scan_bwd_kernel_traitsILi32ELi8ELb1ELb0ELb0ELb0ELb0EN3c104HalfENS1_7complexIfEEEEv12SSMParamsBwd,@function
        .size           _Z25selective_scan_bwd_kernelI32Selective_Scan_bwd_kernel_traitsILi32ELi8ELb1ELb0ELb0ELb0ELb0EN3c104HalfENS1_7complexIfEEEEv12SSMParamsBwd,(.L_x_14736 - _Z25selective_scan_bwd_kernelI32Selective_Scan_bwd_kernel_traitsILi32ELi8ELb1ELb0ELb0ELb0ELb0EN3c104HalfENS1_7complexIfEEEEv12SSMParamsBwd)
        .other          _Z25selective_scan_bwd_kernelI32Selective_Scan_bwd_kernel_traitsILi32ELi8ELb1ELb0ELb0ELb0ELb0EN3c104HalfENS1_7complexIfEEEEv12SSMParamsBwd,@"STO_CUDA_ENTRY STV_DEFAULT"
_Z25selective_scan_bwd_kernelI32Selective_Scan_bwd_kernel_traitsILi32ELi8ELb1ELb0ELb0ELb0ELb0EN3c104HalfENS1_7complexIfEEEEv12SSMParamsBwd:
.text._Z25selective_scan_bwd_kernelI32Selective_Scan_bwd_kernel_traitsILi32ELi8ELb1ELb0ELb0ELb0ELb0EN3c104HalfENS1_7complexIfEEEEv12SSMParamsBwd:
        /* <DEDUP_REMOVED lines=10> */
[----:B-1----:R-:W-:-:S03]  /*00a0*/  SHF.R.S32.HI R38, RZ, 0x1f, R39 ;  /* 0x0000001fff267819 */ /* 0x002fc60000011427 */
[----:B------:R-:W-:-:S04]  /*00b0*/  IMAD R0, R34, c[0x0][0x1d0], RZ ;  /* 0x0000740022007a24 */ /* 0x000fc800078e02ff */
[C---:B------:R-:W-:Y:S01]  /*00c0*/  @P0 LEA R6, P2, R39.reuse, c[0x0][0x238], 0x2 ;  /* 0x00008e0027060a11 */ /* 0x040fe200078410ff */
[C---:B------:R-:W-:Y:S01]  /*00d0*/  IMAD R10, R34.reuse, c[0x0][0x1e0], RZ ;  /* 0x00007800220a7a24 */ /* 0x040fe200078e02ff */
[----:B------:R-:W-:Y:S01]  /*00e0*/  @P1 LEA R8, P3, R39, c[0x0][0x250], 0x2 ;  /* 0x0000940027081a11 */ /* 0x000fe200078610ff */
[----:B------:R-:W-:Y:S01]  /*00f0*/  IMAD.WIDE.U32 R2, R35, c[0x0][0x1d0], RZ ;  /* 0x0000740023027a25 */ /* 0x000fe200078e00ff */
        /* <DEDUP_REMOVED lines=9> */
[C---:B------:R-:W-:Y:S01]  /*0190*/  IMAD R0, R38.reuse, c[0x0][0x1d8], RZ ;  /* 0x0000760026007a24 */ /* 0x040fe200078e02ff */
[----:B------:R-:W-:Y:S01]  /*01a0*/  IADD3 R5, R5, R13, RZ ;  /* 0x0000000d05057210 */ /* 0x000fe20007ffe0ff */
[C---:B------:R-:W-:Y:S01]  /*01b0*/  IMAD R10, R38.reuse, c[0x0][0x280], RZ ;  /* 0x0000a000260a7a24 */ /* 0x040fe200078e02ff */
[----:B------:R-:W-:Y:S01]  /*01c0*/  ISETP.NE.U32.AND P0, PT, RZ, c[0x0][0x260], PT ;  /* 0x00009800ff007a0c */ /* 0x000fe20003f05070 */
[C---:B0-----:R-:W-:Y:S01]  /*01d0*/  IMAD.WIDE.U32 R6, R35.reuse, c[0x0][0x278], RZ ;  /* 0x00009e0023067a25 */ /* 0x041fe200078e00ff */
[----:B------:R-:W-:Y:S01]  /*01e0*/  CS2R R16, SRZ ;  /* 0x0000000000107805 */ /* 0x000fe2000001ff00 */
[----:B------:R-:W-:Y:S01]  /*01f0*/  CS2R R32, SRZ ;  /* 0x0000000000207805 */ /* 0x000fe2000001ff00 */
[----:B------:R-:W-:Y:S01]  /*0200*/  ISETP.NE.AND.EX P0, PT, RZ, c[0x0][0x264], PT, P0 ;  /* 0x00009900ff007a0c */ /* 0x000fe20003f05300 */
[----:B-1----:R-:W-:Y:S01]  /*0210*/  IMAD R9, R35, c[0x0][0x27c], R12 ;  /* 0x00009f0023097a24 */ /* 0x002fe200078e020c */
[----:B------:R-:W-:Y:S01]  /*0220*/  MOV R12, c[0x0][0x174] ;  /* 0x00005d00000c7a02 */ /* 0x000fe20000000f00 */
[----:B------:R-:W-:-:S02]  /*0230*/  IMAD R8, R38, c[0x0][0x1e8], RZ ;  /* 0x00007a0026087a24 */ /* 0x000fc400078e02ff */
[----:B------:R-:W-:Y:S01]  /*0240*/  IMAD.WIDE.U32 R2, R39, c[0x0][0x1d8], R2 ;  /* 0x0000760027027a25 */ /* 0x000fe200078e0002 */
[----:B------:R-:W-:Y:S02]  /*0250*/  IADD3 R7, R7, R9, RZ ;  /* 0x0000000907077210 */ /* 0x000fe40007ffe0ff */
[C---:B------:R-:W-:Y:S01]  /*0260*/  LEA R9, R12.reuse, 0xffffff00, 0x8 ;  /* 0xffffff000c097811 */ /* 0x040fe200078e40ff */
[C---:B------:R-:W-:Y:S01]  /*0270*/  IMAD.WIDE.U32 R4, R39.reuse, c[0x0][0x1e8], R4 ;  /* 0x00007a0027047a25 */ /* 0x040fe200078e0004 */
[----:B------:R-:W-:Y:S02]  /*0280*/  ISETP.GE.AND P3, PT, R12, 0x1, PT ;  /* 0x000000010c00780c */ /* 0x000fe40003f66270 */
[----:B------:R-:W-:Y:S01]  /*0290*/  SHF.R.S32.HI R11, RZ, 0x1f, R9 ;  /* 0x0000001fff0b7819 */ /* 0x000fe20000011409 */
[----:B------:R-:W-:Y:S01]  /*02a0*/  IMAD R0, R39, c[0x0][0x1dc], R0 ;  /* 0x0000770027007a24 */ /* 0x000fe200078e0200 */
[----:B------:R-:W-:Y:S01]  /*02b0*/  IADD3 R29, P1, R9, R2, RZ ;  /* 0x00000002091d7210 */ /* 0x000fe20007f3e0ff */
[----:B------:R-:W-:Y:S01]  /*02c0*/  IMAD R8, R39, c[0x0][0x1ec], R8 ;  /* 0x00007b0027087a24 */ /* 0x000fe200078e0208 */
[----:B------:R-:W-:Y:S01]  /*02d0*/  IADD3 R27, P2, R9, R4, RZ ;  /* 0x00000004091b7210 */ /* 0x000fe20007f5e0ff */
[----:B------:R-:W-:Y:S01]  /*02e0*/  IMAD.WIDE.U32 R6, R39, c[0x0][0x280], R6 ;  /* 0x0000a00027067a25 */ /* 0x000fe200078e0006 */
[----:B------:R-:W-:-:S02]  /*02f0*/  IADD3.X R2, R11, R3, R0, P1, !PT ;  /* 0x000000030b027210 */ /* 0x000fc40000ffe400 */
[----:B------:R-:W-:Y:S01]  /*0300*/  IADD3.X R4, R11, R5, R8, P2, !PT ;  /* 0x000000050b047210 */ /* 0x000fe200017fe408 */
[----:B------:R-:W-:Y:S01]  /*0310*/  IMAD R10, R39, c[0x0][0x284], R10 ;  /* 0x0000a100270a7a24 */ /* 0x000fe200078e020a */
[----:B------:R-:W-:Y:S01]  /*0320*/  ISETP.NE.U32.AND P1, PT, RZ, c[0x0][0x328], PT ;  /* 0x0000ca00ff007a0c */ /* 0x000fe20003f25070 */
[----:B------:R-:W-:Y:S01]  /*0330*/  @P0 IMAD R0, R35, c[0x0][0x164], R39 ;  /* 0x0000590023000a24 */ /* 0x000fe200078e0227 */
[----:B------:R-:W-:Y:S02]  /*0340*/  ISETP.NE.U32.AND P2, PT, RZ, c[0x0][0x348], PT ;  /* 0x0000d200ff007a0c */ /* 0x000fe40003f45070 */
[----:B------:R-:W-:Y:S01]  /*0350*/  ISETP.NE.AND.EX P1, PT, RZ, c[0x0][0x32c], PT, P1 ;  /* 0x0000cb00ff007a0c */ /* 0x000fe20003f25310 */
[----:B------:R-:W-:Y:S01]  /*0360*/  @P0 IMAD R0, R0, c[0x0][0x174], RZ ;  /* 0x00005d0000000a24 */ /* 0x000fe200078e02ff */
[----:B------:R-:W-:Y:S02]  /*0370*/  ISETP.NE.AND.EX P2, PT, RZ, c[0x0][0x34c], PT, P2 ;  /* 0x0000d300ff007a0c */ /* 0x000fe40003f45320 */
[----:B------:R-:W-:Y:S01]  /*0380*/  IADD3 R9, P4, R9, R6, RZ ;  /* 0x0000000609097210 */ /* 0x000fe20007f9e0ff */
[----:B------:R-:W-:Y:S01]  /*0390*/  @P0 IMAD R0, R0, c[0x0][0x16c], RZ ;  /* 0x00005b0000000a24 */ /* 0x000fe200078e02ff */
[----:B------:R-:W-:-:S02]  /*03a0*/  LEA R26, P5, R27, c[0x0][0x248], 0x1 ;  /* 0x000092001b1a7a11 */ /* 0x000fc400078a08ff */
[----:B------:R-:W-:Y:S02]  /*03b0*/  IADD3.X R6, R11, R7, R10, P4, !PT ;  /* 0x000000070b067210 */ /* 0x000fe400027fe40a */
[C---:B------:R-:W-:Y:S02]  /*03c0*/  LEA R28, P4, R29.reuse, c[0x0][0x240], 0x1 ;  /* 0x000090001d1c7a11 */ /* 0x040fe400078808ff */
[----:B------:R-:W-:Y:S02]  /*03d0*/  @P0 MOV R19, 0x10 ;  /* 0x0000001000130802 */ /* 0x000fe40000000f00 */
[----:B------:R-:W-:Y:S02]  /*03e0*/  LEA.HI.X R29, R29, c[0x0][0x244], R2, 0x1, P4 ;  /* 0x000091001d1d7a11 */ /* 0x000fe400020f0c02 */
[----:B------:R-:W-:Y:S01]  /*03f0*/  CS2R R2, SRZ ;  /* 0x0000000000027805 */ /* 0x000fe2000001ff00 */
[----:B------:R-:W-:Y:S01]  /*0400*/  LEA.HI.X R27, R27, c[0x0][0x24c], R4, 0x1, P5 ;  /* 0x000093001b1b7a11 */ /* 0x000fe200028f0c04 */
[----:B------:R-:W-:Y:S01]  /*0410*/  @P0 IMAD.WIDE R18, R0, R19, c[0x0][0x260] ;  /* 0x0000980000120625 */ /* 0x000fe200078e0213 */
[----:B------:R-:W-:Y:S01]  /*0420*/  LEA R24, P6, R9, c[0x0][0x308], 0x1 ;  /* 0x0000c20009187a11 */ /* 0x000fe200078c08ff */
[----:B------:R-:W-:Y:S01]  /*0430*/  @!P0 CS2R R18, SRZ ;  /* 0x0000000000128805 */ /* 0x000fe2000001ff00 */
[----:B------:R-:W-:-:S02]  /*0440*/  @P1 LEA R16, P4, R39, c[0x0][0x328], 0x2 ;  /* 0x0000ca0027101a11 */ /* 0x000fc400078810ff */
[----:B------:R-:W-:Y:S02]  /*0450*/  @P2 LEA R2, P5, R39, c[0x0][0x348], 0x2 ;  /* 0x0000d20027022a11 */ /* 0x000fe400078a10ff */
[----:B------:R-:W-:Y:S02]  /*0460*/  LEA.HI.X R25, R9, c[0x0][0x30c], R6, 0x1, P6 ;  /* 0x0000c30009197a11 */ /* 0x000fe400030f0c06 */
[C-C-:B------:R-:W-:Y:S02]  /*0470*/  @P1 LEA.HI.X R17, R39.reuse, c[0x0][0x32c], R38.reuse, 0x2, P4 ;  /* 0x0000cb0027111a11 */ /* 0x140fe400020f1426 */
[----:B------:R-:W-:Y:S01]  /*0480*/  @P2 LEA.HI.X R3, R39, c[0x0][0x34c], R38, 0x2, P5 ;  /* 0x0000d30027032a11 */ /* 0x000fe200028f1426 */
[----:B------:R-:W-:Y:S05]  /*0490*/  @!P3 BRA `(.L_x_12085) ;  /* 0x00003e900000b947 */ /* 0x000fea0003800000 */
[----:B------:R-:W0:Y:S01]  /*04a0*/  S2R R31, SR_TID.X ;  /* 0x00000000001f7919 */ /* 0x000e220000002100 */
[----:B------:R-:W-:Y:S01]  /*04b0*/  MOV R0, c[0x0][0x174] ;  /* 0x00005d0000007a02 */ /* 0x000fe20000000f00 */
[----:B------:R-:W-:Y:S02]  /*04c0*/  CS2R R32, SRZ ;  /* 0x0000000000207805 */ /* 0x000fe4000001ff00 */
[----:B------:R-:W1:Y:S04]  /*04d0*/  S2R R30, SR_LANEID ;  /* 0x00000000001e7919 */ /* 0x000e680000000000 */
.L_x_12102:
[----:B------:R-:W-:Y:S01]  /*04e0*/  BAR.SYNC.DEFER_BLOCKING 0x0 ;  /* 0x0000000000007b1d */ /* 0x000fe20000010000 */
[----:B0-----:R-:W-:-:S05]  /*04f0*/  IMAD.WIDE R8, R31, 0x10, R28 ;  /* 0x000000101f087825 */ /* 0x001fca00078e021c */
[----:B------:R-:W2:Y:S01]  /*0500*/  LDG.E.128 R12, [R8.64] ;  /* 0x00000006080c7981 */ /* 0x000ea2000c1e1d00 */
[----:B------:R-:W-:-:S03]  /*0510*/  IMAD.WIDE R20, R31, 0x10, R26 ;  /* 0x000000101f147825 */ /* 0x000fc600078e021a */
[----:B-12---:R-:W-:Y:S01]  /*0520*/  STS.128 [R30.X16], R12 ;  /* 0x0000000c1e007388 */ /* 0x006fe2000000cc00 */
[----:B------:R-:W-:-:S06]  /*0530*/  NOP ;  /* 0x0000000000007918 */ /* 0x000fcc0000000000 */
[----:B------:R-:W0:Y:S04]  /*0540*/  LDS.128 R4, [R30.X16] ;  /* 0x000000001e047984 */ /* 0x000e28000000cc00 */
[----:B------:R-:W-:Y:S06]  /*0550*/  BAR.SYNC.DEFER_BLOCKING 0x0 ;  /* 0x0000000000007b1d */ /* 0x000fec0000010000 */
[----:B------:R-:W2:Y:S01]  /*0560*/  LDG.E.128 R40, [R20.64] ;  /* 0x0000000614287981 */ /* 0x000ea2000c1e1d00 */
[----:B------:R-:W-:-:S03]  /*0570*/  IMAD.WIDE R22, R31, 0x10, R24 ;  /* 0x000000101f167825 */ /* 0x000fc600078e0218 */
[----:B--2---:R-:W-:Y:S01]  /*0580*/  STS.128 [R30.X16], R40 ;  /* 0x000000281e007388 */ /* 0x004fe2000000cc00 */
[----:B------:R-:W-:-:S06]  /*0590*/  NOP ;  /* 0x0000000000007918 */ /* 0x000fcc0000000000 */
[----:B------:R-:W-:Y:S04]  /*05a0*/  LDS.128 R8, [R30.X16] ;  /* 0x000000001e087984 */ /* 0x000fe8000000cc00 */
[----:B------:R-:W-:Y:S06]  /*05b0*/  BAR.SYNC.DEFER_BLOCKING 0x0 ;  /* 0x0000000000007b1d */ /* 0x000fec0000010000 */
[----:B------:R1:W2:Y:S01]  /*05c0*/  LDG.E.128 R44, [R22.64] ;  /* 0x00000006162c7981 */ /* 0x0002a2000c1e1d00 */
[--C-:B0-----:R-:W-:Y:S01]  /*05d0*/  HADD2.F32 R21, -RZ, R4.reuse.H0_H0 ;  /* 0x20000004ff157230 */ /* 0x101fe20000004100 */
[----:B------:R-:W-:Y:S01]  /*05e0*/  CS2R R54, SRZ ;  /* 0x0000000000367805 */ /* 0x000fe2000001ff00 */
[----:B------:R-:W-:Y:S01]  /*05f0*/  HADD2.F32 R48, -RZ, R4.H1_H1 ;  /* 0x30000004ff307230 */ /* 0x000fe20000004100 */
[----:B------:R-:W-:Y:S01]  /*0600*/  CS2R R52, SRZ ;  /* 0x0000000000347805 */ /* 0x000fe2000001ff00 */
[----:B------:R-:W-:Y:S01]  /*0610*/  CS2R R50, SRZ ;  /* 0x0000000000327805 */ /* 0x000fe2000001ff00 */
[----:B-1----:R-:W-:Y:S01]  /*0620*/  HADD2.F32 R23, -RZ, R5.H1_H1 ;  /* 0x30000005ff177230 */ /* 0x002fe20000004100 */
[----:B--2---:R-:W-:Y:S01]  /*0630*/  STS.128 [R30.X16], R44 ;  /* 0x0000002c1e007388 */ /* 0x004fe2000000cc00 */
[----:B------:R-:W-:-:S06]  /*0640*/  NOP ;  /* 0x0000000000007918 */ /* 0x000fcc0000000000 */
[----:B------:R-:W0:Y:S02]  /*0650*/  LDS.128 R12, [R30.X16] ;  /* 0x000000001e0c7984 */ /* 0x000e24000000cc00 */
[--C-:B0-----:R-:W-:Y:S02]  /*0660*/  HADD2.F32 R20, -RZ, R12.reuse.H0_H0 ;  /* 0x2000000cff147230 */ /* 0x101fe40000004100 */
[----:B------:R-:W-:Y:S02]  /*0670*/  HADD2.F32 R80, -RZ, R12.H1_H1 ;  /* 0x3000000cff507230 */ /* 0x000fe40000004100 */
[----:B------:R-:W-:Y:S01]  /*0680*/  HADD2.F32 R12, -RZ, R5.H0_H0 ;  /* 0x20000005ff0c7230 */ /* 0x000fe20000004100 */
[C---:B------:R-:W-:Y:S01]  /*0690*/  FFMA.FTZ R21, R20.reuse, R21, R33 ;  /* 0x0000001514157223 */ /* 0x040fe20000010021 */
[--C-:B------:R-:W-:Y:S01]  /*06a0*/  HADD2.F32 R56, -RZ, R13.reuse.H0_H0 ;  /* 0x2000000dff387230 */ /* 0x100fe20000004100 */
[-C--:B-----5:R-:W-:Y:S01]  /*06b0*/  FMUL.FTZ R47, R20, R37.reuse ;  /* 0x00000025142f7220 */ /* 0x0a0fe20000410000 */
[----:B------:R-:W-:Y:S01]  /*06c0*/  HADD2.F32 R78, -RZ, R13.H1_H1 ;  /* 0x3000000dff4e7230 */ /* 0x000fe20000004100 */
[----:B------:R-:W-:Y:S01]  /*06d0*/  FFMA.FTZ R21, R80, R48, R21 ;  /* 0x0000003050157223 */ /* 0x000fe20000010015 */
[--C-:B------:R-:W-:Y:S01]  /*06e0*/  HADD2.F32 R58, -RZ, R15.reuse.H0_H0 ;  /* 0x2000000fff3a7230 */ /* 0x100fe20000004100 */
[----:B------:R-:W-:Y:S01]  /*06f0*/  CS2R R48, SRZ ;  /* 0x0000000000307805 */ /* 0x000fe2000001ff00 */
[----:B------:R-:W-:Y:S01]  /*0700*/  HADD2.F32 R74, -RZ, R15.H1_H1 ;  /* 0x3000000fff4a7230 */ /* 0x000fe20000004100 */
[----:B------:R-:W-:Y:S01]  /*0710*/  FFMA.FTZ R21, R56, R12, R21 ;  /* 0x0000000c38157223 */ /* 0x000fe20000010015 */
[----:B------:R-:W-:Y:S01]  /*0720*/  MOV R15, c[0x0][0x16c] ;  /* 0x00005b00000f7a02 */ /* 0x000fe20000000f00 */
[----:B------:R-:W-:Y:S01]  /*0730*/  HADD2.F32 R12, -RZ, R6.H0_H0 ;  /* 0x20000006ff0c7230 */ /* 0x000fe20000004100 */
[----:B------:R-:W-:Y:S01]  /*0740*/  FMUL.FTZ R46, R80, R37 ;  /* 0x00000025502e7220 */ /* 0x000fe20000410000 */
[----:B------:R-:W-:Y:S01]  /*0750*/  HADD2.F32 R22, -RZ, R14.H0_H0 ;  /* 0x2000000eff167230 */ /* 0x000fe20000004100 */
[----:B------:R-:W-:Y:S01]  /*0760*/  FFMA.FTZ R21, R78, R23, R21 ;  /* 0x000000174e157223 */ /* 0x000fe20000010015 */
[----:B------:R-:W-:Y:S01]  /*0770*/  ISETP.GE.AND P0, PT, R15, 0x1, PT ;  /* 0x000000010f00780c */ /* 0x000fe20003f06270 */
[----:B------:R-:W-:Y:S01]  /*0780*/  HADD2.F32 R13, -RZ, R6.H1_H1 ;  /* 0x30000006ff0d7230 */ /* 0x000fe20000004100 */
[-C--:B------:R-:W-:Y:S01]  /*0790*/  FMUL.FTZ R45, R56, R37.reuse ;  /* 0x00000025382d7220 */ /* 0x080fe20000410000 */
[----:B------:R-:W-:Y:S01]  /*07a0*/  HADD2.F32 R14, -RZ, R14.H1_H1 ;  /* 0x3000000eff0e7230 */ /* 0x000fe20000004100 */
[----:B------:R-:W-:Y:S01]  /*07b0*/  FFMA.FTZ R21, R22, R12, R21 ;  /* 0x0000000c16157223 */ /* 0x000fe20000010015 */
[--C-:B------:R-:W-:Y:S01]  /*07c0*/  HADD2.F32 R12, -RZ, R7.reuse.H0_H0 ;  /* 0x20000007ff0c7230 */ /* 0x100fe20000004100 */
[----:B------:R-:W-:Y:S01]  /*07d0*/  FMUL.FTZ R44, R78, R37 ;  /* 0x000000254e2c7220 */ /* 0x000fe20000410000 */
[----:B------:R-:W-:Y:S01]  /*07e0*/  HADD2.F32 R33, -RZ, R7.H1_H1 ;  /* 0x30000007ff217230 */ /* 0x000fe20000004100 */
[----:B------:R-:W-:-:S02]  /*07f0*/  FFMA.FTZ R13, R14, R13, R21 ;  /* 0x0000000d0e0d7223 */ /* 0x000fc40000010015 */
[-C--:B------:R-:W-:Y:S02]  /*0800*/  FMUL.FTZ R43, R22, R37.reuse ;  /* 0x00000025162b7220 */ /* 0x080fe40000410000 */
[----:B------:R-:W-:Y:S02]  /*0810*/  FFMA.FTZ R13, R58, R12, R13 ;  /* 0x0000000c3a0d7223 */ /* 0x000fe4000001000d */
[----:B------:R-:W-:Y:S02]  /*0820*/  FMUL.FTZ R42, R14, R37 ;  /* 0x000000250e2a7220 */ /* 0x000fe40000410000 */
[----:B------:R-:W-:Y:S02]  /*0830*/  FFMA.FTZ R33, R74, R33, R13 ;  /* 0x000000214a217223 */ /* 0x000fe4000001000d */
[-C--:B------:R-:W-:Y:S02]  /*0840*/  FMUL.FTZ R41, R58, R37.reuse ;  /* 0x000000253a297220 */ /* 0x080fe40000410000 */
[----:B------:R-:W-:Y:S01]  /*0850*/  FMUL.FTZ R40, R74, R37 ;  /* 0x000000254a287220 */ /* 0x000fe20000410000 */
[----:B------:R-:W-:Y:S06]  /*0860*/  BAR.SYNC.DEFER_BLOCKING 0x0 ;  /* 0x0000000000007b1d */ /* 0x000fec0000010000 */
[----:B------:R-:W-:Y:S05]  /*0870*/  @!P0 BRA `(.L_x_12086) ;  /* 0x000036e000008947 */ /* 0x000fea0003800000 */
[----:B------:R-:W-:Y:S01]  /*0880*/  IADD3 R49, R0, -0x2, RZ ;  /* 0xfffffffe00317810 */ /* 0x000fe20007ffe0ff */
[----:B------:R-:W-:Y:S01]  /*0890*/  IMAD R50, R38, c[0x0][0x180], RZ ;  /* 0x0000600026327a24 */ /* 0x000fe200078e02ff */
[----:B------:R-:W-:Y:S01]  /*08a0*/  IADD3 R48, R0, -0x1, RZ ;  /* 0xffffffff00307810 */ /* 0x000fe20007ffe0ff */
[C---:B------:R-:W-:Y:S01]  /*08b0*/  IMAD R52, R38.reuse, c[0x0][0x198], RZ ;  /* 0x0000660026347a24 */ /* 0x040fe200078e02ff */
[--C-:B------:R-:W-:Y:S01]  /*08c0*/  HADD2.F32 R15, -RZ, R8.reuse.H0_H0 ;  /* 0x20000008ff0f7230 */ /* 0x100fe20000004100 */
[----:B------:R-:W-:Y:S01]  /*08d0*/  IMAD R54, R38, c[0x0][0x1b8], RZ ;  /* 0x00006e0026367a24 */ /* 0x000fe200078e02ff */
[----:B------:R-:W-:Y:S01]  /*08e0*/  HADD2.F32 R71, -RZ, R8.H1_H1 ;  /* 0x30000008ff477230 */ /* 0x000fe20000004100 */
[----:B------:R-:W-:Y:S01]  /*08f0*/  IMAD R83, R49, c[0x0][0x16c], RZ ;  /* 0x00005b0031537a24 */ /* 0x000fe200078e02ff */
[----:B------:R-:W-:Y:S01]  /*0900*/  LEA.HI R49, R48, R48, RZ, 0x1 ;  /* 0x0000003030317211 */ /* 0x000fe200078f08ff */
[--C-:B------:R-:W-:Y:S01]  /*0910*/  HADD2.F32 R21, -RZ, R9.reuse.H0_H0 ;  /* 0x20000009ff157230 */ /* 0x100fe20000004100 */
[----:B------:R-:W-:Y:S01]  /*0920*/  IMAD.WIDE.U32 R12, R39, c[0x0][0x1b8], RZ ;  /* 0x00006e00270c7a25 */ /* 0x000fe200078e00ff */
[----:B------:R-:W-:Y:S01]  /*0930*/  HADD2.F32 R69, -RZ, R9.H1_H1 ;  /* 0x30000009ff457230 */ /* 0x000fe20000004100 */
[----:B------:R-:W-:Y:S01]  /*0940*/  LOP3.LUT R49, R49, 0xfffffe, RZ, 0xc0, !PT ;  /* 0x00fffffe31317812 */ /* 0x000fe200078ec0ff */
[--C-:B------:R-:W-:Y:S01]  /*0950*/  HADD2.F32 R23, -RZ, R10.reuse.H0_H0 ;  /* 0x2000000aff177230 */ /* 0x100fe20000004100 */
[C---:B------:R-:W-:Y:S01]  /*0960*/  IMAD.WIDE.U32 R8, R39.reuse, c[0x0][0x180], RZ ;  /* 0x0000600027087a25 */ /* 0x040fe200078e00ff */
[----:B------:R-:W-:Y:S01]  /*0970*/  HADD2.F32 R67, -RZ, R10.H1_H1 ;  /* 0x3000000aff437230 */ /* 0x000fe20000004100 */
[----:B------:R-:W-:Y:S01]  /*0980*/  LEA R84, P2, R12, c[0x0][0x230], 0x3 ;  /* 0x00008c000c547a11 */ /* 0x000fe200078418ff */
[--C-:B------:R-:W-:Y:S01]  /*0990*/  HADD2.F32 R57, -RZ, R11.reuse.H0_H0 ;  /* 0x2000000bff397230 */ /* 0x100fe20000004100 */
[C---:B------:R-:W-:Y:S01]  /*09a0*/  IMAD R89, R39.reuse, c[0x0][0x184], R50 ;  /* 0x0000610027597a24 */ /* 0x040fe200078e0232 */
[----:B------:R-:W-:Y:S01]  /*09b0*/  HADD2.F32 R65, -RZ, R11.H1_H1 ;  /* 0x3000000bff417230 */ /* 0x000fe20000004100 */
[----:B------:R-:W-:Y:S01]  /*09c0*/  IMAD.WIDE.U32 R10, R39, c[0x0][0x198], RZ ;  /* 0x00006600270a7a25 */ /* 0x000fe200078e00ff */
[----:B------:R-:W-:Y:S01]  /*09d0*/  LEA R88, P0, R8, c[0x0][0x220], 0x3 ;  /* 0x0000880008587a11 */ /* 0x000fe200078018ff */
[----:B------:R-:W-:Y:S01]  /*09e0*/  HFMA2.MMA R131, -RZ, RZ, 0, 0 ;  /* 0x00000000ff837435 */ /* 0x000fe200000001ff */
[----:B------:R-:W-:Y:S01]  /*09f0*/  IADD3 R89, R9, R89, RZ ;  /* 0x0000005909597210 */ /* 0x000fe20007ffe0ff */
[C---:B------:R-:W-:Y:S01]  /*0a00*/  IMAD R87, R39.reuse, c[0x0][0x19c], R52 ;  /* 0x0000670027577a24 */ /* 0x040fe200078e0234 */
[----:B------:R-:W-:Y:S01]  /*0a10*/  LEA R86, P1, R10, c[0x0][0x228], 0x3 ;  /* 0x00008a000a567a11 */ /* 0x000fe200078218ff */
[----:B------:R-:W-:Y:S01]  /*0a20*/  IMAD R85, R39, c[0x0][0x1bc], R54 ;  /* 0x00006f0027557a24 */ /* 0x000fe200078e0236 */
[----:B------:R-:W-:Y:S01]  /*0a30*/  IADD3 R64, R48, -R49, RZ ;  /* 0x8000003130407210 */ /* 0x000fe20007ffe0ff */
[----:B------:R-:W-:Y:S01]  /*0a40*/  IMAD.WIDE R82, R83, 0x10, R18 ;  /* 0x0000001053527825 */ /* 0x000fe200078e0212 */
[----:B------:R-:W-:Y:S01]  /*0a50*/  IADD3 R87, R11, R87, RZ ;  /* 0x000000570b577210 */ /* 0x000fe20007ffe0ff */
[----:B------:R-:W-:Y:S01]  /*0a60*/  CS2R R54, SRZ ;  /* 0x0000000000367805 */ /* 0x000fe2000001ff00 */
[----:B------:R-:W-:Y:S01]  /*0a70*/  IADD3 R85, R13, R85, RZ ;  /* 0x000000550d557210 */ /* 0x000fe20007ffe0ff */
        /* <DEDUP_REMOVED lines=15> */
[----:B------:R-:W-:Y:S01]  /*0b70*/  SHF.L.U32 R64, R64, 0x8, RZ ;  /* 0x0000000840407819 */ /* 0x000fe200000006ff */
        /* <DEDUP_REMOVED lines=9> */
.L_x_12101:
[----:B------:R-:W2:Y:S01]  /*0c10*/  LDG.E.64 R20, [R88.64] ;  /* 0x0000000658147981 */ /* 0x000ea2000c1e1b00 */
[C---:B------:R-:W-:Y:S01]  /*0c20*/  ISETP.NE.AND P1, PT, R31.reuse, RZ, PT ;  /* 0x000000ff1f00720c */ /* 0x040fe20003f25270 */
[----:B------:R-:W-:Y:S01]  /*0c30*/  CS2R R12, SRZ ;  /* 0x00000000000c7805 */ /* 0x000fe2000001ff00 */
[----:B------:R-:W-:-:S02]  /*0c40*/  IADD3 R11, R31, 0x200, RZ ;  /* 0x000002001f0b7810 */ /* 0x000fc40007ffe0ff */
[----:B------:R-:W-:Y:S02]  /*0c50*/  LOP3.LUT P0, RZ, R31, 0x1f, RZ, 0xc0, !PT ;  /* 0x0000001f1fff7812 */ /* 0x000fe4000780c0ff */
[----:B------:R-:W-:Y:S02]  /*0c60*/  SEL R23, R64, R11, !P1 ;  /* 0x0000000b40177207 */ /* 0x000fe40004800000 */
[----:B------:R-:W-:Y:S01]  /*0c70*/  ISETP.LT.OR P2, PT, R0, 0x2, P0 ;  /* 0x000000020000780c */ /* 0x000fe20000741670 */
[----:B------:R-:W-:Y:S01]  /*0c80*/  BSSY B0, `(.L_x_12087) ;  /* 0x00000a1000007945 */ /* 0x000fe20003800000 */
[----:B--2---:R-:W-:Y:S02]  /*0c90*/  FMUL.FTZ R22, R20, 1.4426950216293334961 ;  /* 0x3fb8aa3b14167820 */ /* 0x004fe40000410000 */
[C---:B------:R-:W-:Y:S02]  /*0ca0*/  FMUL.FTZ R9, R72.reuse, R21 ;  /* 0x0000001548097220 */ /* 0x040fe40000410000 */
[----:B------:R-:W-:-:S02]  /*0cb0*/  FMUL.FTZ R8, R72, R22 ;  /* 0x0000001648087220 */ /* 0x000fc40000410000 */
[----:B------:R-:W-:-:S04]  /*0cc0*/  FMUL.RZ R10, R9, 0.15915493667125701904 ;  /* 0x3e22f983090a7820 */ /* 0x000fc8000040c000 */
[----:B------:R-:W-:Y:S08]  /*0cd0*/  MUFU.EX2 R8, R8 ;  /* 0x0000000800087308 */ /* 0x000ff00000000800 */
[----:B------:R-:W0:Y:S08]  /*0ce0*/  MUFU.COS R9, R10 ;  /* 0x0000000a00097308 */ /* 0x000e300000000000 */
[----:B------:R1:W2:Y:S01]  /*0cf0*/  MUFU.SIN R15, R10 ;  /* 0x0000000a000f7308 */ /* 0x0002a20000000400 */
[----:B------:R-:W-:-:S04]  /*0d00*/  FMUL.FTZ R56, R71, R21 ;  /* 0x0000001547387220 */ /* 0x000fc80000410000 */
[----:B------:R-:W-:Y:S02]  /*0d10*/  FMUL.RZ R59, R56, 0.15915493667125701904 ;  /* 0x3e22f983383b7820 */ /* 0x000fe4000040c000 */
[----:B0-----:R-:W-:Y:S02]  /*0d20*/  FMUL.FTZ R14, R8, R9 ;  /* 0x00000009080e7220 */ /* 0x001fe40000410000 */
[----:B------:R-:W-:Y:S01]  /*0d30*/  MUFU.SIN R56, R59 ;  /* 0x0000003b00387308 */ /* 0x000fe20000000400 */
[----:B------:R-:W-:Y:S01]  /*0d40*/  FMUL.FTZ R57, R70, R21 ;  /* 0x0000001546397220 */ /* 0x000fe20000410000 */
[----:B-1----:R0:W5:Y:S01]  /*0d50*/  LDG.E.64 R10, [R86.64] ;  /* 0x00000006560a7981 */ /* 0x002162000c1e1b00 */
[----:B--2---:R-:W-:-:S05]  /*0d60*/  FMUL.FTZ R15, R8, R15 ;  /* 0x0000000f080f7220 */ /* 0x004fca0000410000 */
[----:B------:R1:W-:Y:S01]  /*0d70*/  MUFU.COS R104, R59 ;  /* 0x0000003b00687308 */ /* 0x0003e20000000000 */
[----:B------:R-:W-:Y:S01]  /*0d80*/  FMUL.RZ R60, R57, 0.15915493667125701904 ;  /* 0x3e22f983393c7820 */ /* 0x000fe2000040c000 */
[----:B------:R0:W5:Y:S04]  /*0d90*/  LDG.E.64 R8, [R84.64] ;  /* 0x0000000654087981 */ /* 0x000168000c1e1b00 */
[----:B------:R2:W-:Y:S01]  /*0da0*/  STS.64 [R23.X8+0x670], R14 ;  /* 0x0006700e17007388 */ /* 0x0005e20000008a00 */
[-C--:B-1----:R-:W-:Y:S02]  /*0db0*/  FMUL.FTZ R59, R68, R21.reuse ;  /* 0x00000015443b7220 */ /* 0x082fe40000410000 */
[-C--:B------:R-:W-:Y:S02]  /*0dc0*/  FMUL.FTZ R61, R67, R21.reuse ;  /* 0x00000015433d7220 */ /* 0x080fe40000410000 */
[----:B------:R-:W-:-:S02]  /*0dd0*/  FMUL.FTZ R58, R69, R21 ;  /* 0x00000015453a7220 */ /* 0x000fc40000410000 */
[-C--:B------:R-:W-:Y:S01]  /*0de0*/  FMUL.FTZ R57, R70, R22.reuse ;  /* 0x0000001646397220 */ /* 0x080fe20000410000 */
[----:B------:R-:W-:Y:S01]  /*0df0*/  MUFU.SIN R108, R60 ;  /* 0x0000003c006c7308 */ /* 0x000fe20000000400 */
[-C--:B--2---:R-:W-:Y:S01]  /*0e00*/  FMUL.FTZ R23, R71, R22.reuse ;  /* 0x0000001647177220 */ /* 0x084fe20000410000 */
[----:B------:R-:W-:Y:S01]  /*0e10*/  BAR.SYNC.DEFER_BLOCKING 0x0 ;  /* 0x0000000000007b1d */ /* 0x000fe20000010000 */
[----:B------:R-:W-:Y:S02]  /*0e20*/  FMUL.RZ R92, R59, 0.15915493667125701904 ;  /* 0x3e22f9833b5c7820 */ /* 0x000fe4000040c000 */
[----:B------:R-:W-:-:S03]  /*0e30*/  FMUL.FTZ R59, R68, R22 ;  /* 0x00000016443b7220 */ /* 0x000fc60000410000 */
[----:B------:R-:W1:Y:S01]  /*0e40*/  MUFU.EX2 R23, R23 ;  /* 0x0000001700177308 */ /* 0x000e620000000800 */
[----:B------:R-:W-:Y:S02]  /*0e50*/  FMUL.RZ R95, R61, 0.15915493667125701904 ;  /* 0x3e22f9833d5f7820 */ /* 0x000fe4000040c000 */
[----:B------:R-:W-:Y:S02]  /*0e60*/  FMUL.RZ R62, R58, 0.15915493667125701904 ;  /* 0x3e22f9833a3e7820 */ /* 0x000fe4000040c000 */
[----:B------:R-:W-:-:S03]  /*0e70*/  FMUL.FTZ R61, R67, R22 ;  /* 0x00000016433d7220 */ /* 0x000fc60000410000 */
[----:B------:R-:W-:Y:S01]  /*0e80*/  MUFU.COS R106, R60 ;  /* 0x0000003c006a7308 */ /* 0x000fe20000000000 */
[----:B------:R-:W-:-:S07]  /*0e90*/  FMUL.FTZ R63, R66, R21 ;  /* 0x00000015423f7220 */ /* 0x000fce0000410000 */
[----:B------:R-:W-:Y:S01]  /*0ea0*/  MUFU.SIN R110, R92 ;  /* 0x0000005c006e7308 */ /* 0x000fe20000000400 */
[----:B------:R-:W-:Y:S01]  /*0eb0*/  FMUL.FTZ R91, R66, R22 ;  /* 0x00000016425b7220 */ /* 0x000fe20000410000 */
[----:B------:R0:W5:Y:S06]  /*0ec0*/  @!P2 LDG.E.64 R12, [R82.64+0x8] ;  /* 0x00000806520ca981 */ /* 0x00016c000c1e1b00 */
[----:B------:R2:W-:Y:S08]  /*0ed0*/  MUFU.COS R60, R92 ;  /* 0x0000005c003c7308 */ /* 0x0005f00000000000 */
[----:B------:R-:W3:Y:S01]  /*0ee0*/  MUFU.EX2 R59, R59 ;  /* 0x0000003b003b7308 */ /* 0x000ee20000000800 */
[----:B--2---:R-:W-:Y:S01]  /*0ef0*/  FMUL.RZ R92, R63, 0.15915493667125701904 ;  /* 0x3e22f9833f5c7820 */ /* 0x004fe2000040c000 */
[----:B------:R-:W-:-:S06]  /*0f00*/  HADD2.F32 R63, -RZ, R4.H0_H0 ;  /* 0x20000004ff3f7230 */ /* 0x000fcc0000004100 */
[----:B------:R-:W2:Y:S01]  /*0f10*/  MUFU.EX2 R57, R57 ;  /* 0x0000003900397308 */ /* 0x000ea20000000800 */
[----:B------:R-:W-:-:S07]  /*0f20*/  FMUL.FTZ R58, R69, R22 ;  /* 0x00000016453a7220 */ /* 0x000fce0000410000 */
[----:B------:R-:W-:Y:S01]  /*0f30*/  MUFU.SIN R111, R62 ;  /* 0x0000003e006f7308 */ /* 0x000fe20000000400 */
[----:B-1----:R-:W-:-:S07]  /*0f40*/  FMUL.FTZ R104, R23, R104 ;  /* 0x0000006817687220 */ /* 0x002fce0000410000 */
[----:B------:R-:W-:Y:S01]  /*0f50*/  MUFU.COS R109, R62 ;  /* 0x0000003e006d7308 */ /* 0x000fe20000000000 */
[----:B------:R-:W-:-:S07]  /*0f60*/  FMUL.FTZ R105, R23, R56 ;  /* 0x0000003817697220 */ /* 0x000fce0000410000 */
[----:B------:R-:W-:Y:S08]  /*0f70*/  MUFU.SIN R62, R95 ;  /* 0x0000005f003e7308 */ /* 0x000ff00000000400 */
[----:B------:R-:W1:Y:S01]  /*0f80*/  MUFU.EX2 R61, R61 ;  /* 0x0000003d003d7308 */ /* 0x000e620000000800 */
[----:B------:R-:W-:Y:S02]  /*0f90*/  FMUL.FTZ R112, R72, R63 ;  /* 0x0000003f48707220 */ /* 0x000fe40000410000 */
[----:B---3--:R-:W-:-:S05]  /*0fa0*/  FMUL.FTZ R107, R59, R60 ;  /* 0x0000003c3b6b7220 */ /* 0x008fca0000410000 */
[----:B------:R-:W-:Y:S01]  /*0fb0*/  MUFU.EX2 R94, R91 ;  /* 0x0000005b005e7308 */ /* 0x000fe20000000800 */
[----:B------:R-:W-:-:S07]  /*0fc0*/  FMUL.FTZ R110, R59, R110 ;  /* 0x0000006e3b6e7220 */ /* 0x000fce0000410000 */
[----:B------:R-:W3:Y:S01]  /*0fd0*/  MUFU.COS R93, R92 ;  /* 0x0000005c005d7308 */ /* 0x000ee20000000000 */
[----:B------:R-:W-:-:S07]  /*0fe0*/  FMUL.FTZ R59, R105, R112 ;  /* 0x00000070693b7220 */ /* 0x000fce0000410000 */
[----:B------:R-:W4:Y:S01]  /*0ff0*/  MUFU.SIN R23, R92 ;  /* 0x0000005c00177308 */ /* 0x000f220000000400 */
[C---:B--2---:R-:W-:Y:S02]  /*1000*/  FMUL.FTZ R106, R57.reuse, R106 ;  /* 0x0000006a396a7220 */ /* 0x044fe40000410000 */
[----:B------:R-:W-:-:S05]  /*1010*/  FMUL.FTZ R108, R57, R108 ;  /* 0x0000006c396c7220 */ /* 0x000fca0000410000 */
[----:B------:R-:W2:Y:S01]  /*1020*/  MUFU.EX2 R58, R58 ;  /* 0x0000003a003a7308 */ /* 0x000ea20000000800 */
[----:B------:R-:W-:-:S07]  /*1030*/  FMUL.FTZ R57, RZ, R105 ;  /* 0x00000069ff397220 */ /* 0x000fce0000410000 */
[----:B------:R-:W0:Y:S01]  /*1040*/  MUFU.COS R90, R95 ;  /* 0x0000005f005a7308 */ /* 0x000e220000000000 */
[----:B-1----:R-:W-:Y:S01]  /*1050*/  FMUL.FTZ R99, R61, R62 ;  /* 0x0000003e3d637220 */ /* 0x002fe20000410000 */
[----:B------:R-:W-:Y:S01]  /*1060*/  HADD2.F32 R62, -RZ, R4.H1_H1 ;  /* 0x30000004ff3e7230 */ /* 0x000fe20000004100 */
[----:B------:R-:W-:Y:S02]  /*1070*/  FFMA.FTZ R59, RZ, R104, R59 ;  /* 0x00000068ff3b7223 */ /* 0x000fe4000001003b */
[----:B------:R-:W-:Y:S02]  /*1080*/  FFMA.FTZ R57, R104, R112, -R57 ;  /* 0x0000007068397223 */ /* 0x000fe40000010839 */
[----:B------:R-:W-:Y:S02]  /*1090*/  FADD.FTZ R59, RZ, R59 ;  /* 0x0000003bff3b7221 */ /* 0x000fe40000010000 */
[----:B------:R-:W-:Y:S02]  /*10a0*/  FFMA.FTZ R57, R71, R62, R57 ;  /* 0x0000003e47397223 */ /* 0x000fe40000010039 */
[----:B---3--:R-:W-:-:S02]  /*10b0*/  FMUL.FTZ R91, R94, R93 ;  /* 0x0000005d5e5b7220 */ /* 0x008fc40000410000 */
[----:B----4-:R-:W-:Y:S02]  /*10c0*/  FMUL.FTZ R94, R94, R23 ;  /* 0x000000175e5e7220 */ /* 0x010fe40000410000 */
[----:B------:R-:W-:Y:S02]  /*10d0*/  FMUL.FTZ R23, R108, R59 ;  /* 0x0000003b6c177220 */ /* 0x000fe40000410000 */
[C---:B--2---:R-:W-:Y:S02]  /*10e0*/  FMUL.FTZ R109, R58.reuse, R109 ;  /* 0x0000006d3a6d7220 */ /* 0x044fe40000410000 */
[----:B------:R-:W-:Y:S02]  /*10f0*/  FMUL.FTZ R111, R58, R111 ;  /* 0x0000006f3a6f7220 */ /* 0x000fe40000410000 */
[----:B0-----:R-:W-:Y:S01]  /*1100*/  FMUL.FTZ R90, R61, R90 ;  /* 0x0000005a3d5a7220 */ /* 0x001fe20000410000 */
[----:B------:R-:W-:Y:S01]  /*1110*/  HADD2.F32 R61, -RZ, R5.H0_H0 ;  /* 0x20000005ff3d7230 */ /* 0x000fe20000004100 */
[----:B------:R-:W-:-:S02]  /*1120*/  FMUL.FTZ R58, R108, R57 ;  /* 0x000000396c3a7220 */ /* 0x000fc40000410000 */
[C---:B------:R-:W-:Y:S02]  /*1130*/  FFMA.FTZ R23, R106.reuse, R57, -R23 ;  /* 0x000000396a177223 */ /* 0x040fe40000010817 */
[----:B------:R-:W-:Y:S02]  /*1140*/  FMUL.FTZ R56, R65, R21 ;  /* 0x0000001541387220 */ /* 0x000fe40000410000 */
[----:B------:R-:W-:Y:S02]  /*1150*/  FFMA.FTZ R58, R106, R59, R58 ;  /* 0x0000003b6a3a7223 */ /* 0x000fe4000001003a */
[----:B------:R-:W-:Y:S02]  /*1160*/  FFMA.FTZ R60, R70, R61, R23 ;  /* 0x0000003d463c7223 */ /* 0x000fe40000010017 */
[----:B------:R-:W-:Y:S02]  /*1170*/  FMUL.RZ R97, R56, 0.15915493667125701904 ;  /* 0x3e22f98338617820 */ /* 0x000fe4000040c000 */
[----:B------:R-:W-:-:S02]  /*1180*/  FMUL.FTZ R56, R14, R105 ;  /* 0x000000690e387220 */ /* 0x000fc40000410000 */
[----:B------:R-:W-:Y:S02]  /*1190*/  FADD.FTZ R58, RZ, R58 ;  /* 0x0000003aff3a7221 */ /* 0x000fe40000010000 */
[----:B------:R-:W-:Y:S02]  /*11a0*/  FMUL.FTZ R23, R15, R105 ;  /* 0x000000690f177220 */ /* 0x000fe40000410000 */
[----:B------:R-:W-:Y:S02]  /*11b0*/  FMUL.FTZ R92, R111, R60 ;  /* 0x0000003c6f5c7220 */ /* 0x000fe40000410000 */
[----:B------:R-:W-:Y:S02]  /*11c0*/  FFMA.FTZ R57, R15, R104, R56 ;  /* 0x000000680f397223 */ /* 0x000fe40000010038 */
[----:B------:R-:W-:Y:S02]  /*11d0*/  FMUL.FTZ R59, R111, R58 ;  /* 0x0000003a6f3b7220 */ /* 0x000fe40000410000 */
[----:B------:R-:W-:-:S02]  /*11e0*/  FFMA.FTZ R23, R14, R104, -R23 ;  /* 0x000000680e177223 */ /* 0x000fc40000010817 */
[----:B------:R-:W-:Y:S02]  /*11f0*/  FFMA.FTZ R92, R109, R58, R92 ;  /* 0x0000003a6d5c7223 */ /* 0x000fe4000001005c */
[----:B------:R-:W-:Y:S02]  /*1200*/  FMUL.FTZ R22, R65, R22 ;  /* 0x0000001641167220 */ /* 0x000fe40000410000 */
[C---:B------:R-:W-:Y:S02]  /*1210*/  FMUL.FTZ R56, R108.reuse, R57 ;  /* 0x000000396c387220 */ /* 0x040fe40000410000 */
[----:B------:R-:W-:Y:S01]  /*1220*/  FFMA.FTZ R59, R109, R60, -R59 ;  /* 0x0000003c6d3b7223 */ /* 0x000fe2000001083b */
[----:B------:R-:W-:Y:S01]  /*1230*/  HADD2.F32 R60, -RZ, R5.H1_H1 ;  /* 0x30000005ff3c7230 */ /* 0x000fe20000004100 */
[----:B------:R-:W-:Y:S02]  /*1240*/  FADD.FTZ R93, RZ, R92 ;  /* 0x0000005cff5d7221 */ /* 0x000fe40000010000 */
[-C--:B------:R-:W-:Y:S01]  /*1250*/  FMUL.FTZ R58, R108, R23.reuse ;  /* 0x000000176c3a7220 */ /* 0x080fe20000410000 */
[----:B------:R-:W-:Y:S01]  /*1260*/  MUFU.EX2 R22, R22 ;  /* 0x0000001600167308 */ /* 0x000fe20000000800 */
[----:B------:R-:W-:-:S02]  /*1270*/  FFMA.FTZ R56, R106, R23, -R56 ;  /* 0x000000176a387223 */ /* 0x000fc40000010838 */
[----:B------:R-:W-:Y:S02]  /*1280*/  FFMA.FTZ R92, R69, R60, R59 ;  /* 0x0000003c455c7223 */ /* 0x000fe4000001003b */
[----:B------:R-:W-:Y:S02]  /*1290*/  FMUL.FTZ R96, R110, R93 ;  /* 0x0000005d6e607220 */ /* 0x000fe40000410000 */
[----:B------:R-:W-:Y:S01]  /*12a0*/  FFMA.FTZ R58, R106, R57, R58 ;  /* 0x000000396a3a7223 */ /* 0x000fe2000001003a */
[----:B------:R-:W0:Y:S01]  /*12b0*/  MUFU.SIN R23, R97 ;  /* 0x0000006100177308 */ /* 0x000e220000000400 */
[----:B------:R-:W-:Y:S01]  /*12c0*/  HADD2.F32 R59, -RZ, R6.H0_H0 ;  /* 0x20000006ff3b7230 */ /* 0x000fe20000004100 */
[-C--:B------:R-:W-:Y:S02]  /*12d0*/  FMUL.FTZ R98, R110, R92.reuse ;  /* 0x0000005c6e627220 */ /* 0x080fe40000410000 */
[----:B------:R-:W-:-:S04]  /*12e0*/  FFMA.FTZ R96, R107, R92, -R96 ;  /* 0x0000005c6b607223 */ /* 0x000fc80000010860 */
[----:B------:R-:W1:Y:S01]  /*12f0*/  MUFU.COS R95, R97 ;  /* 0x00000061005f7308 */ /* 0x000e620000000000 */
[C---:B------:R-:W-:Y:S02]  /*1300*/  FMUL.FTZ R57, R111.reuse, R58 ;  /* 0x0000003a6f397220 */ /* 0x040fe40000410000 */
[-C--:B------:R-:W-:Y:S02]  /*1310*/  FMUL.FTZ R92, R111, R56.reuse ;  /* 0x000000386f5c7220 */ /* 0x080fe40000410000 */
[----:B------:R-:W-:Y:S02]  /*1320*/  FFMA.FTZ R98, R107, R93, R98 ;  /* 0x0000005d6b627223 */ /* 0x000fe40000010062 */
[----:B------:R-:W-:Y:S02]  /*1330*/  FFMA.FTZ R96, R68, R59, R96 ;  /* 0x0000003b44607223 */ /* 0x000fe40000010060 */
[C---:B------:R-:W-:Y:S02]  /*1340*/  FFMA.FTZ R57, R109.reuse, R56, -R57 ;  /* 0x000000386d397223 */ /* 0x040fe40000010839 */
[----:B------:R-:W-:-:S02]  /*1350*/  FFMA.FTZ R56, R109, R58, R92 ;  /* 0x0000003a6d387223 */ /* 0x000fc4000001005c */
[----:B------:R-:W-:Y:S02]  /*1360*/  FADD.FTZ R98, RZ, R98 ;  /* 0x00000062ff627221 */ /* 0x000fe40000010000 */
[----:B------:R-:W-:Y:S02]  /*1370*/  FMUL.FTZ R93, R99, R96 ;  /* 0x00000060635d7220 */ /* 0x000fe40000410000 */
[----:B------:R-:W-:Y:S02]  /*1380*/  FMUL.FTZ R58, R110, R56 ;  /* 0x000000386e3a7220 */ /* 0x000fe40000410000 */
[C---:B0-----:R-:W-:Y:S02]  /*1390*/  FMUL.FTZ R92, R22.reuse, R23 ;  /* 0x00000017165c7220 */ /* 0x041fe40000410000 */
[----:B-1----:R-:W-:Y:S02]  /*13a0*/  FMUL.FTZ R95, R22, R95 ;  /* 0x0000005f165f7220 */ /* 0x002fe40000410000 */
[----:B------:R-:W-:-:S02]  /*13b0*/  FFMA.FTZ R93, R90, R98, R93 ;  /* 0x000000625a5d7223 */ /* 0x000fc4000001005d */
[----:B------:R-:W-:Y:S02]  /*13c0*/  FMUL.FTZ R23, R99, R98 ;  /* 0x0000006263177220 */ /* 0x000fe40000410000 */
[CC--:B------:R-:W-:Y:S01]  /*13d0*/  FFMA.FTZ R22, R107.reuse, R57.reuse, -R58 ;  /* 0x000000396b167223 */ /* 0x0c0fe2000001083a */
[----:B------:R-:W-:Y:S01]  /*13e0*/  HADD2.F32 R58, -RZ, R6.H1_H1 ;  /* 0x30000006ff3a7230 */ /* 0x000fe20000004100 */
[----:B------:R-:W-:Y:S02]  /*13f0*/  FMUL.FTZ R57, R110, R57 ;  /* 0x000000396e397220 */ /* 0x000fe40000410000 */
[----:B------:R-:W-:Y:S02]  /*1400*/  FFMA.FTZ R23, R90, R96, -R23 ;  /* 0x000000605a177223 */ /* 0x000fe40000010817 */
[----:B------:R-:W-:Y:S02]  /*1410*/  FADD.FTZ R97, RZ, R93 ;  /* 0x0000005dff617221 */ /* 0x000fe40000010000 */
[----:B------:R-:W-:-:S02]  /*1420*/  FFMA.FTZ R56, R107, R56, R57 ;  /* 0x000000386b387223 */ /* 0x000fc40000010039 */
[----:B------:R-:W-:Y:S02]  /*1430*/  FFMA.FTZ R96, R67, R58, R23 ;  /* 0x0000003a43607223 */ /* 0x000fe40000010017 */
[C---:B------:R-:W-:Y:S01]  /*1440*/  FMUL.FTZ R98, R94.reuse, R97 ;  /* 0x000000615e627220 */ /* 0x040fe20000410000 */
[----:B------:R-:W-:Y:S01]  /*1450*/  HADD2.F32 R57, -RZ, R7.H0_H0 ;  /* 0x20000007ff397230 */ /* 0x000fe20000004100 */
[C---:B------:R-:W-:Y:S02]  /*1460*/  FMUL.FTZ R23, R99.reuse, R56 ;  /* 0x0000003863177220 */ /* 0x040fe40000410000 */
[----:B------:R-:W-:Y:S02]  /*1470*/  FMUL.FTZ R93, R99, R22 ;  /* 0x00000016635d7220 */ /* 0x000fe40000410000 */
[-C--:B------:R-:W-:Y:S02]  /*1480*/  FMUL.FTZ R100, R94, R96.reuse ;  /* 0x000000605e647220 */ /* 0x080fe40000410000 */
[----:B------:R-:W-:-:S02]  /*1490*/  FFMA.FTZ R98, R91, R96, -R98 ;  /* 0x000000605b627223 */ /* 0x000fc40000010862 */
[C---:B------:R-:W-:Y:S02]  /*14a0*/  FFMA.FTZ R23, R90.reuse, R22, -R23 ;  /* 0x000000165a177223 */ /* 0x040fe40000010817 */
[----:B------:R-:W-:Y:S02]  /*14b0*/  FFMA.FTZ R93, R90, R56, R93 ;  /* 0x000000385a5d7223 */ /* 0x000fe4000001005d */
[----:B------:R-:W-:Y:S02]  /*14c0*/  FFMA.FTZ R100, R91, R97, R100 ;  /* 0x000000615b647223 */ /* 0x000fe40000010064 */
[----:B------:R-:W-:Y:S01]  /*14d0*/  FFMA.FTZ R98, R66, R57, R98 ;  /* 0x0000003942627223 */ /* 0x000fe20000010062 */
[----:B------:R-:W-:Y:S01]  /*14e0*/  ISETP.NE.AND P2, PT, R31, 0x1f, PT ;  /* 0x0000001f1f00780c */ /* 0x000fe20003f45270 */
[C---:B------:R-:W-:Y:S02]  /*14f0*/  FMUL.FTZ R56, R94.reuse, R23 ;  /* 0x000000175e387220 */ /* 0x040fe40000410000 */
[----:B------:R-:W-:-:S02]  /*1500*/  FMUL.FTZ R22, R94, R93 ;  /* 0x0000005d5e167220 */ /* 0x000fc40000410000 */
[----:B------:R-:W-:Y:S02]  /*1510*/  FADD.FTZ R100, RZ, R100 ;  /* 0x00000064ff647221 */ /* 0x000fe40000010000 */
[C---:B------:R-:W-:Y:S02]  /*1520*/  FMUL.FTZ R96, R92.reuse, R98 ;  /* 0x000000625c607220 */ /* 0x040fe40000410000 */
[C---:B------:R-:W-:Y:S02]  /*1530*/  FFMA.FTZ R93, R91.reuse, R93, R56 ;  /* 0x0000005d5b5d7223 */ /* 0x040fe40000010038 */
[----:B------:R-:W-:Y:S02]  /*1540*/  FFMA.FTZ R22, R91, R23, -R22 ;  /* 0x000000175b167223 */ /* 0x000fe40000010816 */
[-C--:B------:R-:W-:Y:S02]  /*1550*/  FFMA.FTZ R23, R95, R100.reuse, R96 ;  /* 0x000000645f177223 */ /* 0x080fe40000010060 */
[----:B------:R-:W-:-:S02]  /*1560*/  FMUL.FTZ R100, R92, R100 ;  /* 0x000000645c647220 */ /* 0x000fc40000410000 */
[CC--:B------:R-:W-:Y:S02]  /*1570*/  FMUL.FTZ R101, R92.reuse, R93.reuse ;  /* 0x0000005d5c657220 */ /* 0x0c0fe40000410000 */
[C---:B------:R-:W-:Y:S02]  /*1580*/  FFMA.FTZ R98, R95.reuse, R98, -R100 ;  /* 0x000000625f627223 */ /* 0x040fe40000010864 */
[-C--:B------:R-:W-:Y:S02]  /*1590*/  FMUL.FTZ R96, R92, R22.reuse ;  /* 0x000000165c607220 */ /* 0x080fe40000410000 */
[C---:B------:R-:W-:Y:S02]  /*15a0*/  FFMA.FTZ R101, R95.reuse, R22, -R101 ;  /* 0x000000165f657223 */ /* 0x040fe40000010865 */
[----:B------:R-:W-:Y:S02]  /*15b0*/  FADD.FTZ R100, RZ, R23 ;  /* 0x00000017ff647221 */ /* 0x000fe40000010000 */
[----:B------:R0:W1:Y:S01]  /*15c0*/  @P2 LDS.64 R22, [R31.X8+0x1678] ;  /* 0x001678001f162984 */ /* 0x0000620000008a00 */
[----:B------:R-:W-:Y:S01]  /*15d0*/  HADD2.F32 R56, -RZ, R7.H1_H1 ;  /* 0x30000007ff387230 */ /* 0x000fe20000004100 */
[----:B------:R-:W-:-:S04]  /*15e0*/  FFMA.FTZ R93, R95, R93, R96 ;  /* 0x0000005d5f5d7223 */ /* 0x000fc80000010060 */
[----:B------:R-:W-:Y:S01]  /*15f0*/  FFMA.FTZ R102, R65, R56, R98 ;  /* 0x0000003841667223 */ /* 0x000fe20000010062 */
[----:B------:R-:W-:Y:S05]  /*1600*/  @P2 BRA `(.L_x_12088) ;  /* 0x0000008000002947 */ /* 0x000fea0003800000 */
[----:B------:R-:W-:-:S13]  /*1610*/  ISETP.NE.AND P3, PT, R0, c[0x0][0x174], PT ;  /* 0x00005d0000007a0c */ /* 0x000fda0003f65270 */
[----:B-1----:R-:W-:-:S04]  /*1620*/  @P3 LEA.HI R22, R0, R0, RZ, 0x1 ;  /* 0x0000000000163211 */ /* 0x002fc800078f08ff */
[----:B------:R-:W-:Y:S02]  /*1630*/  @P3 LOP3.LUT R23, R22, 0x1ffffe, RZ, 0xc0, !PT ;  /* 0x001ffffe16173812 */ /* 0x000fe400078ec0ff */
[----:B------:R-:W-:Y:S02]  /*1640*/  MOV R22, 0x3f800000 ;  /* 0x3f80000000167802 */ /* 0x000fe40000000f00 */
[----:B------:R-:W-:Y:S01]  /*1650*/  @P3 IADD3 R96, -R23, R0, RZ ;  /* 0x0000000017603210 */ /* 0x000fe20007ffe1ff */
[----:B------:R-:W-:-:S03]  /*1660*/  HFMA2.MMA R23, -RZ, RZ, 0, 0 ;  /* 0x00000000ff177435 */ /* 0x000fc600000001ff */
[----:B------:R-:W-:-:S07]  /*1670*/  @P3 LEA R96, R96, R73, 0xb ;  /* 0x0000004960603211 */ /* 0x000fce00078e58ff */
[----:B------:R1:W2:Y:S02]  /*1680*/  @P3 LDS.64 R22, [R96+0x670] ;  /* 0x0006700060163984 */ /* 0x0002a40000000a00 */
.L_x_12088:
[----:B------:R-:W-:Y:S05]  /*1690*/  BSYNC B0 ;  /* 0x0000000000007941 */ /* 0x000fea0003800000 */
.L_x_12087:
[----:B------:R-:W3:Y:S01]  /*16a0*/  SHFL.UP PT, R116, R100, 0x1, RZ ;  /* 0x0420000064747989 */ /* 0x000ee200000e00ff */
[----:B------:R-:W-:Y:S01]  /*16b0*/  ISETP.GE.AND P3, PT, R30, 0x1, PT ;  /* 0x000000011e00780c */ /* 0x000fe20003f66270 */
[----:B------:R-:W-:Y:S01]  /*16c0*/  BSSY B0, `(.L_x_12089) ;  /* 0x00000ca000007945 */ /* 0x000fe20003800000 */
[----:B------:R-:W-:Y:S01]  /*16d0*/  ISETP.GE.OR P0, PT, R0, c[0x0][0x174], P0 ;  /* 0x00005d0000007a0c */ /* 0x000fe20000706670 */
[----:B------:R-:W4:Y:S04]  /*16e0*/  SHFL.UP PT, R114, R102, 0x1, RZ ;  /* 0x0420000066727989 */ /* 0x000f2800000e00ff */
[----:B-1----:R-:W1:Y:S04]  /*16f0*/  SHFL.UP PT, R96, R101, 0x1, RZ ;  /* 0x0420000065607989 */ /* 0x002e6800000e00ff */
[----:B------:R-:W0:Y:S04]  /*1700*/  SHFL.UP PT, R98, R93, 0x1, RZ ;  /* 0x042000005d627989 */ /* 0x000e2800000e00ff */
[----:B-----5:R-:W-:Y:S04]  /*1710*/  SHFL.IDX PT, R12, R12, RZ, 0x1f ;  /* 0x00001fff0c0c7589 */ /* 0x020fe800000e0000 */
[----:B------:R-:W-:Y:S01]  /*1720*/  SHFL.IDX PT, R13, R13, RZ, 0x1f ;  /* 0x00001fff0d0d7589 */ /* 0x000fe200000e0000 */
[----:B---3--:R-:W-:-:S02]  /*1730*/  FMUL.FTZ R103, R93, R116 ;  /* 0x000000745d677220 */ /* 0x008fc40000410000 */
[-C--:B----4-:R-:W-:Y:S02]  /*1740*/  FMUL.FTZ R113, R93, R114.reuse ;  /* 0x000000725d717220 */ /* 0x090fe40000410000 */
[----:B------:R-:W-:Y:S02]  /*1750*/  FFMA.FTZ R103, R101, R114, -R103 ;  /* 0x0000007265677223 */ /* 0x000fe40000010867 */
[----:B-1----:R-:W-:Y:S02]  /*1760*/  FMUL.FTZ R97, R93, R96 ;  /* 0x000000605d617220 */ /* 0x002fe40000410000 */
[C---:B------:R-:W-:Y:S02]  /*1770*/  FFMA.FTZ R113, R101.reuse, R116, R113 ;  /* 0x0000007465717223 */ /* 0x040fe40000010071 */
[----:B0-----:R-:W-:Y:S02]  /*1780*/  FFMA.FTZ R114, R101, R98, R97 ;  /* 0x0000006265727223 */ /* 0x001fe40000010061 */
[----:B------:R-:W-:-:S02]  /*1790*/  @P3 FADD.FTZ R102, R102, R103 ;  /* 0x0000006766663221 */ /* 0x000fc40000010000 */
[C---:B------:R-:W-:Y:S01]  /*17a0*/  FMUL.FTZ R98, R93.reuse, R98 ;  /* 0x000000625d627220 */ /* 0x040fe20000410000 */
[----:B------:R-:W-:Y:S01]  /*17b0*/  FSEL R114, R93, R114, !P3 ;  /* 0x000000725d727208 */ /* 0x000fe20005800000 */
[----:B------:R-:W-:Y:S01]  /*17c0*/  @P3 FADD.FTZ R100, R100, R113 ;  /* 0x0000007164643221 */ /* 0x000fe20000010000 */
        /* <DEDUP_REMOVED lines=8> */
[C---:B------:R-:W-:Y:S02]  /*1850*/  FFMA.FTZ R113, R101.reuse, R98, R113 ;  /* 0x0000006265717223 */ /* 0x040fe40000010071 */
[C---:B---3--:R-:W-:Y:S02]  /*1860*/  FMUL.FTZ R103, R114.reuse, R93 ;  /* 0x0000005d72677220 */ /* 0x048fe40000410000 */
[----:B------:R-:W-:Y:S02]  /*1870*/  FFMA.FTZ R97, R101, R97, -R118 ;  /* 0x0000006165617223 */ /* 0x000fe40000010876 */
[----:B----4-:R-:W-:Y:S02]  /*1880*/  FMUL.FTZ R116, R114, R96 ;  /* 0x0000006072747220 */ /* 0x010fe40000410000 */
[----:B------:R-:W-:-:S02]  /*1890*/  @P3 FADD.FTZ R100, R100, R113 ;  /* 0x0000007164643221 */ /* 0x000fc40000010000 */
        /* <DEDUP_REMOVED lines=9> */
[----:B0-----:R-:W-:-:S02]  /*1930*/  FMUL.FTZ R97, R103, R116 ;  /* 0x0000007467617220 */ /* 0x001fc40000410000 */
[C---:B-1----:R-:W-:Y:S02]  /*1940*/  FMUL.FTZ R93, R103.reuse, R96 ;  /* 0x00000060675d7220 */ /* 0x042fe40000410000 */
[-C--:B---3--:R-:W-:Y:S02]  /*1950*/  FMUL.FTZ R113, R103, R114.reuse ;  /* 0x0000007267717220 */ /* 0x088fe40000410000 */
[C---:B------:R-:W-:Y:S02]  /*1960*/  FFMA.FTZ R97, R101.reuse, R114, -R97 ;  /* 0x0000007265617223 */ /* 0x040fe40000010861 */
[-C--:B----4-:R-:W-:Y:S02]  /*1970*/  FFMA.FTZ R118, R101, R98.reuse, R93 ;  /* 0x0000006265767223 */ /* 0x090fe4000001005d */
[----:B------:R-:W-:Y:S02]  /*1980*/  FMUL.FTZ R98, R103, R98 ;  /* 0x0000006267627220 */ /* 0x000fe40000410000 */
[----:B------:R-:W-:Y:S01]  /*1990*/  FFMA.FTZ R113, R101, R116, R113 ;  /* 0x0000007465717223 */ /* 0x000fe20000010071 */
[----:B------:R-:W-:Y:S01]  /*19a0*/  FSEL R118, R103, R118, !P3 ;  /* 0x0000007667767208 */ /* 0x000fe20005800000 */
[----:B------:R-:W-:-:S02]  /*19b0*/  @P3 FADD.FTZ R102, R102, R97 ;  /* 0x0000006166663221 */ /* 0x000fc40000010000 */
[----:B------:R-:W-:Y:S02]  /*19c0*/  @P3 FFMA.FTZ R101, R101, R96, -R98 ;  /* 0x0000006065653223 */ /* 0x000fe40000010862 */
[----:B------:R-:W-:Y:S01]  /*19d0*/  @P3 FADD.FTZ R100, R100, R113 ;  /* 0x0000007164643221 */ /* 0x000fe20000010000 */
[----:B------:R-:W0:Y:S01]  /*19e0*/  SHFL.UP PT, R98, R102, 0x8, RZ ;  /* 0x0500000066627989 */ /* 0x000e2200000e00ff */
[----:B------:R-:W-:Y:S01]  /*19f0*/  ISETP.GE.AND P3, PT, R30, 0x8, PT ;  /* 0x000000081e00780c */ /* 0x000fe20003f66270 */
[CC--:B------:R-:W-:Y:S02]  /*1a00*/  FMUL.FTZ R114, R11.reuse, R8.reuse ;  /* 0x000000080b727220 */ /* 0x0c0fe40000410000 */
[----:B------:R-:W1:Y:S01]  /*1a10*/  SHFL.UP PT, R96, R101, 0x8, RZ ;  /* 0x0500000065607989 */ /* 0x000e6200000e00ff */
[-C--:B------:R-:W-:Y:S02]  /*1a20*/  FMUL.FTZ R93, R11, R9.reuse ;  /* 0x000000090b5d7220 */ /* 0x080fe40000410000 */
[C---:B------:R-:W-:Y:S01]  /*1a30*/  FFMA.FTZ R114, R10.reuse, R9, R114 ;  /* 0x000000090a727223 */ /* 0x040fe20000010072 */
[----:B------:R-:W3:Y:S01]  /*1a40*/  SHFL.UP PT, R103, R100, 0x8, RZ ;  /* 0x0500000064677989 */ /* 0x000ee200000e00ff */
[----:B------:R-:W-:-:S02]  /*1a50*/  FFMA.FTZ R116, R10, R8, -R93 ;  /* 0x000000080a747223 */ /* 0x000fc4000001085d */
[C---:B------:R-:W-:Y:S01]  /*1a60*/  FMUL.FTZ R125, R75.reuse, R114 ;  /* 0x000000724b7d7220 */ /* 0x040fe20000410000 */
[----:B------:R-:W4:Y:S01]  /*1a70*/  SHFL.UP PT, R97, R118, 0x8, RZ ;  /* 0x0500000076617989 */ /* 0x000f2200000e00ff */
[-C--:B------:R-:W-:Y:S02]  /*1a80*/  FMUL.FTZ R113, R74, R116.reuse ;  /* 0x000000744a717220 */ /* 0x080fe40000410000 */
[----:B------:R-:W-:Y:S02]  /*1a90*/  FMUL.FTZ R124, R75, R116 ;  /* 0x000000744b7c7220 */ /* 0x000fe40000410000 */
[-C--:B------:R-:W-:Y:S02]  /*1aa0*/  FMUL.FTZ R115, R76, R114.reuse ;  /* 0x000000724c737220 */ /* 0x080fe40000410000 */
[C---:B------:R-:W-:Y:S02]  /*1ab0*/  FMUL.FTZ R126, R77.reuse, R114 ;  /* 0x000000724d7e7220 */ /* 0x040fe40000410000 */
[----:B------:R-:W-:-:S02]  /*1ac0*/  FMUL.FTZ R127, R77, R116 ;  /* 0x000000744d7f7220 */ /* 0x000fc40000410000 */
[----:B------:R-:W-:Y:S02]  /*1ad0*/  FMUL.FTZ R121, R78, R114 ;  /* 0x000000724e797220 */ /* 0x000fe40000410000 */
[C---:B0-----:R-:W-:Y:S02]  /*1ae0*/  FMUL.FTZ R120, R118.reuse, R98 ;  /* 0x0000006276787220 */ /* 0x041fe40000410000 */
[----:B------:R-:W-:Y:S02]  /*1af0*/  FMUL.FTZ R123, R79, R116 ;  /* 0x000000744f7b7220 */ /* 0x000fe40000410000 */
[C---:B-1----:R-:W-:Y:S02]  /*1b00*/  FMUL.FTZ R10, R118.reuse, R96 ;  /* 0x00000060760a7220 */ /* 0x042fe40000410000 */
[-C--:B---3--:R-:W-:Y:S02]  /*1b10*/  FMUL.FTZ R9, R118, R103.reuse ;  /* 0x0000006776097220 */ /* 0x088fe40000410000 */
[----:B------:R-:W-:-:S02]  /*1b20*/  FFMA.FTZ R11, R101, R103, R120 ;  /* 0x00000067650b7223 */ /* 0x000fc40000010078 */
[-C--:B----4-:R-:W-:Y:S02]  /*1b30*/  FMUL.FTZ R8, R118, R97.reuse ;  /* 0x0000006176087220 */ /* 0x090fe40000410000 */
[----:B------:R-:W-:Y:S02]  /*1b40*/  FMUL.FTZ R103, R74, R114 ;  /* 0x000000724a677220 */ /* 0x000fe40000410000 */
[C---:B------:R-:W-:Y:S02]  /*1b50*/  FFMA.FTZ R97, R101.reuse, R97, R10 ;  /* 0x0000006165617223 */ /* 0x040fe4000001000a */
[C---:B------:R-:W-:Y:S02]  /*1b60*/  FFMA.FTZ R9, R101.reuse, R98, -R9 ;  /* 0x0000006265097223 */ /* 0x040fe40000010809 */
[----:B------:R-:W-:Y:S01]  /*1b70*/  @P3 FFMA.FTZ R101, R101, R96, -R8 ;  /* 0x0000006065653223 */ /* 0x000fe20000010808 */
[----:B------:R-:W-:Y:S01]  /*1b80*/  FSEL R97, R118, R97, !P3 ;  /* 0x0000006176617208 */ /* 0x000fe20005800000 */
[----:B------:R-:W-:-:S02]  /*1b90*/  FMUL.FTZ R8, R92, R103 ;  /* 0x000000675c087220 */ /* 0x000fc40000410000 */
[----:B------:R-:W-:Y:S02]  /*1ba0*/  @P3 FADD.FTZ R100, R100, R11 ;  /* 0x0000000b64643221 */ /* 0x000fe40000010000 */
[C---:B------:R-:W-:Y:S02]  /*1bb0*/  FMUL.FTZ R10, R95.reuse, R103 ;  /* 0x000000675f0a7220 */ /* 0x040fe40000410000 */
[----:B------:R-:W-:Y:S01]  /*1bc0*/  @P3 FADD.FTZ R102, R102, R9 ;  /* 0x0000000966663221 */ /* 0x000fe20000010000 */
[----:B------:R-:W-:Y:S01]  /*1bd0*/  SHFL.UP PT, R98, R100, 0x10, RZ ;  /* 0x0600000064627989 */ /* 0x000fe200000e00ff */
[-C--:B------:R-:W-:Y:S01]  /*1be0*/  FFMA.FTZ R9, R95, R113.reuse, -R8 ;  /* 0x000000715f097223 */ /* 0x080fe20000010808 */
[----:B------:R-:W-:Y:S01]  /*1bf0*/  ISETP.GE.AND P3, PT, R30, 0x10, PT ;  /* 0x000000101e00780c */ /* 0x000fe20003f66270 */
[----:B------:R-:W-:Y:S01]  /*1c00*/  FFMA.FTZ R118, -R92, R113, -R10 ;  /* 0x000000715c767223 */ /* 0x000fe2000001090a */
[----:B------:R-:W0:Y:S01]  /*1c10*/  SHFL.UP PT, R8, R101, 0x10, RZ ;  /* 0x0600000065087989 */ /* 0x000e2200000e00ff */
[----:B------:R-:W-:-:S02]  /*1c20*/  FADD.FTZ R9, R124, R9 ;  /* 0x000000097c097221 */ /* 0x000fc40000010000 */
[----:B------:R-:W-:Y:S01]  /*1c30*/  FADD.FTZ R118, -R125, R118 ;  /* 0x000000767d767221 */ /* 0x000fe20000010100 */
[----:B------:R-:W1:Y:S01]  /*1c40*/  SHFL.UP PT, R96, R102, 0x10, RZ ;  /* 0x0600000066607989 */ /* 0x000e6200000e00ff */
[CC--:B------:R-:W-:Y:S02]  /*1c50*/  FMUL.FTZ R11, R94.reuse, -R9.reuse ;  /* 0x800000095e0b7220 */ /* 0x0c0fe40000410000 */
[-C--:B------:R-:W-:Y:S01]  /*1c60*/  FMUL.FTZ R120, R94, -R118.reuse ;  /* 0x800000765e787220 */ /* 0x080fe20000410000 */
[----:B------:R-:W3:Y:S01]  /*1c70*/  SHFL.UP PT, R10, R97, 0x10, RZ ;  /* 0x06000000610a7989 */ /* 0x000ee200000e00ff */
[C---:B------:R-:W-:Y:S02]  /*1c80*/  FFMA.FTZ R118, R91.reuse, R118, R11 ;  /* 0x000000765b767223 */ /* 0x040fe4000001000b */
[----:B------:R-:W-:Y:S02]  /*1c90*/  FFMA.FTZ R9, R91, R9, -R120 ;  /* 0x000000095b097223 */ /* 0x000fe40000010878 */
[----:B------:R-:W-:-:S02]  /*1ca0*/  FMUL.FTZ R120, R76, R116 ;  /* 0x000000744c787220 */ /* 0x000fc40000410000 */
[----:B------:R-:W-:Y:S02]  /*1cb0*/  FADD.FTZ R118, -R115, R118 ;  /* 0x0000007673767221 */ /* 0x000fe40000010100 */
[----:B------:R-:W-:Y:S02]  /*1cc0*/  FADD.FTZ R11, R120, R9 ;  /* 0x00000009780b7221 */ /* 0x000fe40000010000 */
[C---:B------:R-:W-:Y:S02]  /*1cd0*/  FMUL.FTZ R9, R99.reuse, -R118 ;  /* 0x8000007663097220 */ /* 0x040fe40000410000 */
[-C--:B------:R-:W-:Y:S02]  /*1ce0*/  FMUL.FTZ R117, R99, -R11.reuse ;  /* 0x8000000b63757220 */ /* 0x080fe40000410000 */
[----:B------:R-:W-:Y:S02]  /*1cf0*/  FFMA.FTZ R122, R90, R11, -R9 ;  /* 0x0000000b5a7a7223 */ /* 0x000fe40000010809 */
[----:B0-----:R-:W-:-:S02]  /*1d00*/  FMUL.FTZ R9, R97, R8 ;  /* 0x0000000861097220 */ /* 0x001fc40000410000 */
[C---:B------:R-:W-:Y:S02]  /*1d10*/  FMUL.FTZ R11, R97.reuse, R98 ;  /* 0x00000062610b7220 */ /* 0x040fe40000410000 */
[-C--:B-1----:R-:W-:Y:S02]  /*1d20*/  FMUL.FTZ R93, R97, R96.reuse ;  /* 0x00000060615d7220 */ /* 0x082fe40000410000 */
[C---:B------:R-:W-:Y:S02]  /*1d30*/  FFMA.FTZ R11, R101.reuse, R96, -R11 ;  /* 0x00000060650b7223 */ /* 0x040fe4000001080b */
[-C--:B---3--:R-:W-:Y:S01]  /*1d40*/  FFMA.FTZ R128, R101, R10.reuse, R9 ;  /* 0x0000000a65807223 */ /* 0x088fe20000010009 */
[----:B------:R-:W-:Y:S01]  /*1d50*/  HFMA2.MMA R9, -RZ, RZ, 0, 0 ;  /* 0x00000000ff097435 */ /* 0x000fe200000001ff */
[C---:B------:R-:W-:Y:S02]  /*1d60*/  FMUL.FTZ R10, R97.reuse, R10 ;  /* 0x0000000a610a7220 */ /* 0x040fe40000410000 */
[----:B------:R-:W-:Y:S01]  /*1d70*/  FFMA.FTZ R117, R90, R118, R117 ;  /* 0x000000765a757223 */ /* 0x000fe20000010075 */
[----:B------:R-:W-:Y:S01]  /*1d80*/  FSEL R128, R97, R128, !P3 ;  /* 0x0000008061807208 */ /* 0x000fe20005800000 */
[----:B------:R-:W-:-:S02]  /*1d90*/  FFMA.FTZ R93, R101, R98, R93 ;  /* 0x00000062655d7223 */ /* 0x000fc4000001005d */
[----:B------:R-:W-:Y:S01]  /*1da0*/  @P3 FFMA.FTZ R101, R101, R8, -R10 ;  /* 0x0000000865653223 */ /* 0x000fe2000001080a */
[----:B------:R-:W-:Y:S01]  /*1db0*/  MOV R8, 0x3f800000 ;  /* 0x3f80000000087802 */ /* 0x000fe20000000f00 */
[----:B------:R-:W-:Y:S01]  /*1dc0*/  @P3 FADD.FTZ R102, R102, R11 ;  /* 0x0000000b66663221 */ /* 0x000fe20000010000 */
[----:B------:R-:W0:Y:S01]  /*1dd0*/  SHFL.UP PT, R128, R128, 0x1, RZ ;  /* 0x0420000080807989 */ /* 0x000e2200000e00ff */
[----:B------:R-:W-:Y:S01]  /*1de0*/  CS2R R10, SRZ ;  /* 0x00000000000a7805 */ /* 0x000fe2000001ff00 */
[----:B------:R-:W-:Y:S02]  /*1df0*/  FADD.FTZ R117, -R126, R117 ;  /* 0x000000757e757221 */ /* 0x000fe40000010100 */
[----:B------:R-:W-:Y:S01]  /*1e00*/  @P3 FADD.FTZ R100, R100, R93 ;  /* 0x0000005d64643221 */ /* 0x000fe20000010000 */
[----:B------:R-:W-:Y:S01]  /*1e10*/  LOP3.LUT R93, R31, 0x1f, RZ, 0xc0, !PT ;  /* 0x0000001f1f5d7812 */ /* 0x000fe200078ec0ff */
[----:B------:R-:W-:Y:S01]  /*1e20*/  FADD.FTZ R122, R127, R122 ;  /* 0x0000007a7f7a7221 */ /* 0x000fe20000010000 */
[----:B------:R-:W1:Y:S01]  /*1e30*/  @!P0 LDS.128 R8, [UR4+0x1770] ;  /* 0x00177004ff088984 */ /* 0x000e620008000c00 */
[CC--:B------:R-:W-:Y:S01]  /*1e40*/  FMUL.FTZ R96, R110.reuse, -R117.reuse ;  /* 0x800000756e607220 */ /* 0x0c0fe20000410000 */
[C---:B------:R-:W-:Y:S01]  /*1e50*/  ISETP.NE.AND P6, PT, R93.reuse, 0x1f, PT ;  /* 0x0000001f5d00780c */ /* 0x040fe20003fc5270 */
[-C--:B------:R-:W-:Y:S01]  /*1e60*/  FMUL.FTZ R98, R110, -R122.reuse ;  /* 0x8000007a6e627220 */ /* 0x080fe20000410000 */
[----:B------:R-:W-:Y:S01]  /*1e70*/  ISETP.GT.U32.AND P5, PT, R93, 0x1d, PT ;  /* 0x0000001d5d00780c */ /* 0x000fe20003fa4070 */
[----:B------:R-:W-:Y:S01]  /*1e80*/  FFMA.FTZ R119, R107, R122, -R96 ;  /* 0x0000007a6b777223 */ /* 0x000fe20000010860 */
[C---:B------:R-:W-:Y:S01]  /*1e90*/  ISETP.GT.U32.AND P4, PT, R93.reuse, 0x1b, PT ;  /* 0x0000001b5d00780c */ /* 0x040fe20003f84070 */
[C---:B--2---:R-:W-:Y:S01]  /*1ea0*/  FMUL.FTZ R96, R92.reuse, -R22 ;  /* 0x800000165c607220 */ /* 0x044fe20000410000 */
[----:B------:R-:W-:Y:S01]  /*1eb0*/  ISETP.GT.U32.AND P3, PT, R93, 0x17, PT ;  /* 0x000000175d00780c */ /* 0x000fe20003f64070 */
[----:B------:R-:W-:Y:S01]  /*1ec0*/  FFMA.FTZ R98, R107, R117, R98 ;  /* 0x000000756b627223 */ /* 0x000fe20000010062 */
[----:B------:R-:W-:Y:S01]  /*1ed0*/  ISETP.GT.U32.AND P0, PT, R93, 0xf, PT ;  /* 0x0000000f5d00780c */ /* 0x000fe20003f04070 */
[----:B------:R-:W-:-:S02]  /*1ee0*/  FMUL.FTZ R93, R92, R23 ;  /* 0x000000175c5d7220 */ /* 0x000fc40000410000 */
[C---:B------:R-:W-:Y:S02]  /*1ef0*/  FFMA.FTZ R96, R95.reuse, -R23, R96 ;  /* 0x800000175f607223 */ /* 0x040fe40000010060 */
[----:B------:R-:W-:Y:S02]  /*1f00*/  FFMA.FTZ R93, R95, R22, -R93 ;  /* 0x000000165f5d7223 */ /* 0x000fe4000001085d */
[----:B------:R-:W-:Y:S02]  /*1f10*/  FMUL.FTZ R122, R78, R116 ;  /* 0x000000744e7a7220 */ /* 0x000fe40000410000 */
[C---:B------:R-:W-:Y:S02]  /*1f20*/  FMUL.FTZ R97, R94.reuse, -R93 ;  /* 0x8000005d5e617220 */ /* 0x040fe40000410000 */
[----:B------:R-:W-:Y:S02]  /*1f30*/  FADD.FTZ R130, -R121, R98 ;  /* 0x0000006279827221 */ /* 0x000fe40000010100 */
[----:B------:R-:W-:-:S02]  /*1f40*/  FMUL.FTZ R98, R94, -R96 ;  /* 0x800000605e627220 */ /* 0x000fc40000410000 */
[----:B------:R-:W-:Y:S02]  /*1f50*/  FADD.FTZ R118, R122, R119 ;  /* 0x000000777a767221 */ /* 0x000fe40000010000 */
[----:B------:R-:W-:Y:S02]  /*1f60*/  FFMA.FTZ R97, R91, R96, R97 ;  /* 0x000000605b617223 */ /* 0x000fe40000010061 */
[----:B------:R-:W-:Y:S02]  /*1f70*/  FMUL.FTZ R96, R111, -R130 ;  /* 0x800000826f607220 */ /* 0x000fe40000410000 */
[----:B------:R-:W-:Y:S02]  /*1f80*/  FFMA.FTZ R98, R91, R93, -R98 ;  /* 0x0000005d5b627223 */ /* 0x000fe40000010862 */
[----:B------:R-:W-:Y:S02]  /*1f90*/  FMUL.FTZ R117, R111, -R118 ;  /* 0x800000766f757220 */ /* 0x000fe40000410000 */
[----:B------:R-:W-:-:S02]  /*1fa0*/  FMUL.FTZ R93, R99, -R97 ;  /* 0x80000061635d7220 */ /* 0x000fc40000410000 */
[----:B------:R-:W-:Y:S02]  /*1fb0*/  FFMA.FTZ R118, R109, R118, -R96 ;  /* 0x000000766d767223 */ /* 0x000fe40000010860 */
[-C--:B------:R-:W-:Y:S02]  /*1fc0*/  FMUL.FTZ R96, R99, -R98.reuse ;  /* 0x8000006263607220 */ /* 0x080fe40000410000 */
[C---:B------:R-:W-:Y:S02]  /*1fd0*/  FFMA.FTZ R93, R90.reuse, R98, -R93 ;  /* 0x000000625a5d7223 */ /* 0x040fe4000001085d */
[----:B------:R-:W-:Y:S02]  /*1fe0*/  FFMA.FTZ R130, R109, R130, R117 ;  /* 0x000000826d827223 */ /* 0x000fe40000010075 */
[----:B------:R-:W-:Y:S02]  /*1ff0*/  FMUL.FTZ R119, R79, R114 ;  /* 0x000000724f777220 */ /* 0x000fe40000410000 */
[----:B------:R-:W-:-:S02]  /*2000*/  FFMA.FTZ R96, R90, R97, R96 ;  /* 0x000000615a607223 */ /* 0x000fc40000010060 */
[C---:B------:R-:W-:Y:S02]  /*2010*/  FMUL.FTZ R97, R110.reuse, -R93 ;  /* 0x8000005d6e617220 */ /* 0x040fe40000410000 */
[----:B------:R-:W-:Y:S02]  /*2020*/  FADD.FTZ R129, -R119, R130 ;  /* 0x0000008277817221 */ /* 0x000fe40000010100 */
[-C--:B------:R-:W-:Y:S02]  /*2030*/  FMUL.FTZ R98, R110, -R96.reuse ;  /* 0x800000606e627220 */ /* 0x080fe40000410000 */
[----:B------:R-:W-:Y:S02]  /*2040*/  FADD.FTZ R117, R123, R118 ;  /* 0x000000767b757221 */ /* 0x000fe40000010000 */
[----:B------:R-:W-:Y:S02]  /*2050*/  FFMA.FTZ R96, R107, R96, R97 ;  /* 0x000000606b607223 */ /* 0x000fe40000010061 */
[----:B------:R-:W-:-:S02]  /*2060*/  FMUL.FTZ R97, R108, -R129 ;  /* 0x800000816c617220 */ /* 0x000fc40000410000 */
[----:B------:R-:W-:Y:S02]  /*2070*/  FFMA.FTZ R98, R107, R93, -R98 ;  /* 0x0000005d6b627223 */ /* 0x000fe40000010862 */
[-C--:B------:R-:W-:Y:S02]  /*2080*/  FMUL.FTZ R118, R108, -R117.reuse ;  /* 0x800000756c767220 */ /* 0x080fe40000410000 */
[C---:B------:R-:W-:Y:S02]  /*2090*/  FMUL.FTZ R93, R111.reuse, -R96 ;  /* 0x800000606f5d7220 */ /* 0x040fe40000410000 */
[C---:B------:R-:W-:Y:S02]  /*20a0*/  FFMA.FTZ R130, R106.reuse, R117, -R97 ;  /* 0x000000756a827223 */ /* 0x040fe40000010861 */
[----:B------:R-:W-:Y:S02]  /*20b0*/  FMUL.FTZ R97, R111, -R98 ;  /* 0x800000626f617220 */ /* 0x000fe40000410000 */
[----:B------:R-:W-:-:S02]  /*20c0*/  FFMA.FTZ R129, R106, R129, R118 ;  /* 0x000000816a817223 */ /* 0x000fc40000010076 */
[C---:B------:R-:W-:Y:S02]  /*20d0*/  FFMA.FTZ R93, R109.reuse, R98, -R93 ;  /* 0x000000626d5d7223 */ /* 0x040fe4000001085d */
[C---:B------:R-:W-:Y:S02]  /*20e0*/  FMUL.FTZ R118, R80.reuse, R114 ;  /* 0x0000007250767220 */ /* 0x040fe40000410000 */
[----:B------:R-:W-:Y:S02]  /*20f0*/  FFMA.FTZ R97, R109, R96, R97 ;  /* 0x000000606d617223 */ /* 0x000fe40000010061 */
[----:B------:R-:W-:Y:S02]  /*2100*/  FMUL.FTZ R117, R80, R116 ;  /* 0x0000007450757220 */ /* 0x000fe40000410000 */
        /* <DEDUP_REMOVED lines=8> */
[C---:B------:R-:W-:Y:S02]  /*2190*/  FMUL.FTZ R96, R105.reuse, -R98 ;  /* 0x8000006269607220 */ /* 0x040fe40000410000 */
[C---:B------:R-:W-:Y:S02]  /*21a0*/  FFMA.FTZ R133, R104.reuse, R130, -R97 ;  /* 0x0000008268857223 */ /* 0x040fe40000010861 */
[----:B------:R-:W-:Y:S01]  /*21b0*/  FMUL.FTZ R97, R105, -R93 ;  /* 0x8000005d69617220 */ /* 0x000fe20000410000 */
[----:B------:R2:W3:Y:S01]  /*21c0*/  SHFL.UP PT, R130, R100, 0x1, RZ ;  /* 0x0420000064827989 */ /* 0x0004e200000e00ff */
[----:B------:R-:W-:Y:S02]  /*21d0*/  FFMA.FTZ R129, R104, R129, R132 ;  /* 0x0000008168817223 */ /* 0x000fe40000010084 */
[C---:B------:R-:W-:Y:S01]  /*21e0*/  FMUL.FTZ R116, R81.reuse, R116 ;  /* 0x0000007451747220 */ /* 0x040fe20000410000 */
[----:B------:R2:W4:Y:S01]  /*21f0*/  SHFL.UP PT, R132, R101, 0x1, RZ ;  /* 0x0420000065847989 */ /* 0x00052200000e00ff */
[----:B------:R-:W-:-:S02]  /*2200*/  FMUL.FTZ R114, R81, R114 ;  /* 0x0000007251727220 */ /* 0x000fc40000410000 */
[C---:B------:R-:W-:Y:S02]  /*2210*/  FFMA.FTZ R93, R104.reuse, R93, -R96 ;  /* 0x0000005d685d7223 */ /* 0x040fe40000010860 */
[----:B------:R-:W-:Y:S02]  /*2220*/  FFMA.FTZ R96, R104, R98, R97 ;  /* 0x0000006268607223 */ /* 0x000fe40000010061 */
[----:B------:R-:W-:Y:S02]  /*2230*/  FADD.FTZ R97, R116, R133 ;  /* 0x0000008574617221 */ /* 0x000fe40000010000 */
[----:B------:R-:W-:Y:S01]  /*2240*/  FADD.FTZ R98, -R114, R129 ;  /* 0x0000008172627221 */ /* 0x000fe20000010100 */
[----:B------:R2:W0:Y:S04]  /*2250*/  SHFL.DOWN PT, R133, R93, 0x1, 0x1f ;  /* 0x08201f005d857f89 */ /* 0x00042800000e0000 */
[----:B------:R2:W0:Y:S04]  /*2260*/  SHFL.DOWN PT, R135, R96, 0x1, 0x1f ;  /* 0x08201f0060877f89 */ /* 0x00042800000e0000 */
[----:B------:R2:W0:Y:S04]  /*2270*/  SHFL.DOWN PT, R137, R97, 0x1, 0x1f ;  /* 0x08201f0061897f89 */ /* 0x00042800000e0000 */
[----:B------:R2:W0:Y:S04]  /*2280*/  SHFL.DOWN PT, R139, R98, 0x1, 0x1f ;  /* 0x08201f00628b7f89 */ /* 0x00042800000e0000 */
[----:B------:R2:W0:Y:S01]  /*2290*/  SHFL.UP PT, R129, R102, 0x1, RZ ;  /* 0x0420000066817989 */ /* 0x00042200000e00ff */
[----:B------:R-:W-:Y:S05]  /*22a0*/  @!P6 BRA `(.L_x_12090) ;  /* 0x000000b00000e947 */ /* 0x000fea0003800000 */
        /* <DEDUP_REMOVED lines=11> */
.L_x_12090:
[----:B-1-34-:R-:W-:Y:S05]  /*2360*/  BSYNC B0 ;  /* 0x0000000000007941 */ /* 0x01afea0003800000 */
.L_x_12089:
[----:B0-----:R0:W1:Y:S01]  /*2370*/  SHFL.DOWN PT, R133, R93, 0x2, 0x1f ;  /* 0x08401f005d857f89 */ /* 0x00106200000e0000 */
[----:B------:R-:W-:Y:S03]  /*2380*/  BSSY B0, `(.L_x_12091) ;  /* 0x0000010000007945 */ /* 0x000fe60003800000 */
[----:B------:R0:W3:Y:S04]  /*2390*/  SHFL.DOWN PT, R135, R96, 0x2, 0x1f ;  /* 0x08401f0060877f89 */ /* 0x0000e800000e0000 */
[----:B--2---:R0:W2:Y:S04]  /*23a0*/  SHFL.DOWN PT, R101, R97, 0x2, 0x1f ;  /* 0x08401f0061657f89 */ /* 0x0040a800000e0000 */
[----:B------:R0:W4:Y:S01]  /*23b0*/  SHFL.DOWN PT, R137, R98, 0x2, 0x1f ;  /* 0x08401f0062897f89 */ /* 0x00012200000e0000 */
[----:B------:R-:W-:Y:S05]  /*23c0*/  @P5 BRA `(.L_x_12092) ;  /* 0x000000b000005947 */ /* 0x000fea0003800000 */
[C---:B----4-:R-:W-:Y:S02]  /*23d0*/  FMUL.FTZ R102, R96.reuse, R137 ;  /* 0x0000008960667220 */ /* 0x050fe40000410000 */
[----:B---3--:R-:W-:-:S02]  /*23e0*/  FMUL.FTZ R100, R96, R135 ;  /* 0x0000008760647220 */ /* 0x008fc40000410000 */
[CC--:B--2---:R-:W-:Y:S02]  /*23f0*/  FMUL.FTZ R134, R96.reuse, R101.reuse ;  /* 0x0000006560867220 */ /* 0x0c4fe40000410000 */
        /* <DEDUP_REMOVED lines=8> */
.L_x_12092:
[----:B------:R-:W-:Y:S05]  /*2480*/  BSYNC B0 ;  /* 0x0000000000007941 */ /* 0x000fea0003800000 */
.L_x_12091:
[----:B-1----:R1:W0:Y:S01]  /*2490*/  SHFL.DOWN PT, R133, R93, 0x4, 0x1f ;  /* 0x08801f005d857f89 */ /* 0x00222200000e0000 */
[----:B------:R-:W-:Y:S03]  /*24a0*/  BSSY B0, `(.L_x_12093) ;  /* 0x0000010000007945 */ /* 0x000fe60003800000 */
[----:B---3--:R1:W3:Y:S04]  /*24b0*/  SHFL.DOWN PT, R135, R96, 0x4, 0x1f ;  /* 0x08801f0060877f89 */ /* 0x0082e800000e0000 */
[----:B--2---:R1:W2:Y:S04]  /*24c0*/  SHFL.DOWN PT, R101, R97, 0x4, 0x1f ;  /* 0x08801f0061657f89 */ /* 0x0042a800000e0000 */
[----:B----4-:R1:W4:Y:S01]  /*24d0*/  SHFL.DOWN PT, R137, R98, 0x4, 0x1f ;  /* 0x08801f0062897f89 */ /* 0x01032200000e0000 */
        /* <DEDUP_REMOVED lines=12> */
.L_x_12094:
[----:B------:R-:W-:Y:S05]  /*25a0*/  BSYNC B0 ;  /* 0x0000000000007941 */ /* 0x000fea0003800000 */
.L_x_12093:
[----:B0-----:R0:W1:Y:S01]  /*25b0*/  SHFL.DOWN PT, R133, R93, 0x8, 0x1f ;  /* 0x09001f005d857f89 */ /* 0x00106200000e0000 */
        /* <DEDUP_REMOVED lines=16> */
.L_x_12096:
[----:B------:R-:W-:Y:S05]  /*26c0*/  BSYNC B0 ;  /* 0x0000000000007941 */ /* 0x000fea0003800000 */
.L_x_12095:
        /* <DEDUP_REMOVED lines=17> */
.L_x_12098:
[----:B------:R-:W-:Y:S05]  /*27e0*/  BSYNC B0 ;  /* 0x0000000000007941 */ /* 0x000fea0003800000 */
.L_x_12097:
[----:B------:R-:W-:Y:S01]  /*27f0*/  SHFL.DOWN PT, R102, R96, 0x1, 0x1f ;  /* 0x08201f0060667f89 */ /* 0x000fe200000e0000 */
[----:B------:R-:W-:Y:S01]  /*2800*/  ISETP.GT.AND P0, PT, R30, 0x1e, PT ;  /* 0x0000001e1e00780c */ /* 0x000fe20003f04270 */
[----:B------:R-:W-:Y:S02]  /*2810*/  BSSY B0, `(.L_x_12099) ;  /* 0x000015f000007945 */ /* 0x000fe40003800000 */
[----:B--2---:R-:W2:Y:S04]  /*2820*/  SHFL.IDX PT, R101, R11, RZ, 0x1f ;  /* 0x00001fff0b657589 */ /* 0x004ea800000e0000 */
[----:B------:R-:W5:Y:S04]  /*2830*/  SHFL.IDX PT, R100, R10, RZ, 0x1f ;  /* 0x00001fff0a647589 */ /* 0x000f6800000e0000 */
[----:B------:R-:W1:Y:S04]  /*2840*/  SHFL.DOWN PT, R134, R93, 0x1, 0x1f ;  /* 0x08201f005d867f89 */ /* 0x000e6800000e0000 */
[----:B------:R-:W4:Y:S04]  /*2850*/  SHFL.DOWN PT, R136, R97, 0x1, 0x1f ;  /* 0x08201f0061887f89 */ /* 0x000f2800000e0000 */
[----:B---3--:R-:W3:Y:S04]  /*2860*/  SHFL.DOWN PT, R135, R98, 0x1, 0x1f ;  /* 0x08201f0062877f89 */ /* 0x008ee800000e0000 */
[----:B01----:R-:W0:Y:S01]  /*2870*/  SHFL.IDX PT, R96, R96, RZ, 0x1f ;  /* 0x00001fff60607589 */ /* 0x003e2200000e0000 */
[----:B--2---:R-:W-:-:S03]  /*2880*/  @P2 FMUL.FTZ R133, R102, R101 ;  /* 0x0000006566852220 */ /* 0x004fc60000410000 */
[----:B------:R-:W1:Y:S01]  /*2890*/  SHFL.IDX PT, R93, R93, RZ, 0x1f ;  /* 0x00001fff5d5d7589 */ /* 0x000e6200000e0000 */
        /* <DEDUP_REMOVED lines=48> */
[-C--:B------:R-:W-:Y:S02]  /*2ba0*/  FMUL.FTZ R13, R105, R112.reuse ;  /* 0x00000070690d7220 */ /* 0x080fe40000410000 */
        /* <DEDUP_REMOVED lines=42> */
[----:B------:R-:W-:Y:S02]  /*2e50*/  FFMA.FTZ R107, R81, R12, RZ ;  /* 0x0000000c516b7223 */ /* 0x000fe400000100ff */
[----:B------:R-:W-:Y:S02]  /*2e60*/  FFMA.FTZ R104, -R72, R63, R12 ;  /* 0x0000003f48687223 */ /* 0x000fe4000001010c */
[----:B------:R-:W-:Y:S02]  /*2e70*/  FADD.FTZ R106, RZ, R106 ;  /* 0x0000006aff6a7221 */ /* 0x000fe40000010000 */
[----:B------:R-:W-:Y:S02]  /*2e80*/  FFMA.FTZ R12, R68, R59, R15 ;  /* 0x0000003b440c7223 */ /* 0x000fe4000001000f */
[----:B------:R-:W-:-:S02]  /*2e90*/  FMUL.FTZ R125, R72, R105 ;  /* 0x00000069487d7220 */ /* 0x000fc40000410000 */
[C---:B------:R-:W-:Y:S02]  /*2ea0*/  FMUL.FTZ R15, R99.reuse, R106 ;  /* 0x0000006a630f7220 */ /* 0x040fe40000410000 */
[----:B------:R-:W-:Y:S02]  /*2eb0*/  FMUL.FTZ R111, R99, R12 ;  /* 0x0000000c636f7220 */ /* 0x000fe40000410000 */
[----:B------:R-:W-:Y:S02]  /*2ec0*/  FMUL.FTZ R128, R71, R118 ;  /* 0x0000007647807220 */ /* 0x000fe40000410000 */
[----:B------:R-:W-:Y:S02]  /*2ed0*/  FMUL.FTZ R99, R72, R116 ;  /* 0x0000007448637220 */ /* 0x000fe40000410000 */
[----:B------:R-:W-:Y:S02]  /*2ee0*/  FMUL.FTZ R110, R112, R125 ;  /* 0x0000007d706e7220 */ /* 0x000fe40000410000 */
[----:B------:R-:W-:-:S02]  /*2ef0*/  FFMA.FTZ R126, R80, R127, R107 ;  /* 0x0000007f507e7223 */ /* 0x000fc4000001006b */
[C---:B------:R-:W-:Y:S02]  /*2f00*/  FFMA.FTZ R107, -R71.reuse, R62, R127 ;  /* 0x0000003e476b7223 */ /* 0x040fe4000001017f */
[----:B------:R-:W-:Y:S02]  /*2f10*/  FMUL.FTZ R108, R71, R117 ;  /* 0x00000075476c7220 */ /* 0x000fe40000410000 */
[----:B------:R-:W-:Y:S02]  /*2f20*/  FMUL.FTZ R114, R121, R128 ;  /* 0x0000008079727220 */ /* 0x000fe40000410000 */
[----:B------:R-:W-:Y:S02]  /*2f30*/  FFMA.FTZ R110, R104, R99, R110 ;  /* 0x00000063686e7223 */ /* 0x000fe4000001006e */
[----:B------:R-:W-:Y:S02]  /*2f40*/  FFMA.FTZ R127, R107, R108, R114 ;  /* 0x0000006c6b7f7223 */ /* 0x000fe40000010072 */
[----:B------:R-:W-:-:S02]  /*2f50*/  FADD.FTZ R110, RZ, R110 ;  /* 0x0000006eff6e7221 */ /* 0x000fc40000010000 */
[C---:B------:R-:W-:Y:S02]  /*2f60*/  FFMA.FTZ R111, R90.reuse, R106, R111 ;  /* 0x0000006a5a6f7223 */ /* 0x040fe4000001006f */
[----:B------:R-:W-:Y:S02]  /*2f70*/  FFMA.FTZ R15, R90, R12, -R15 ;  /* 0x0000000c5a0f7223 */ /* 0x000fe4000001080f */
[----:B------:R-:W-:Y:S02]  /*2f80*/  FMUL.FTZ R129, R121, R108 ;  /* 0x0000006c79817220 */ /* 0x000fe40000410000 */
[----:B------:R-:W-:Y:S02]  /*2f90*/  FMUL.FTZ R114, R112, R99 ;  /* 0x0000006370727220 */ /* 0x000fe40000410000 */
[----:B------:R-:W-:Y:S02]  /*2fa0*/  FADD.FTZ R110, R110, R127 ;  /* 0x0000007f6e6e7221 */ /* 0x000fe40000010000 */
[----:B------:R-:W-:-:S02]  /*2fb0*/  FADD.FTZ R111, RZ, R111 ;  /* 0x0000006fff6f7221 */ /* 0x000fc40000010000 */
[----:B------:R-:W-:Y:S02]  /*2fc0*/  FMUL.FTZ R127, R70, R119 ;  /* 0x00000077467f7220 */ /* 0x000fe40000410000 */
[----:B------:R-:W-:Y:S02]  /*2fd0*/  FFMA.FTZ R15, R67, R58, R15 ;  /* 0x0000003a430f7223 */ /* 0x000fe4000001000f */
[----:B------:R-:W-:Y:S02]  /*2fe0*/  FFMA.FTZ R129, R107, R128, -R129 ;  /* 0x000000806b817223 */ /* 0x000fe40000010881 */
[----:B------:R-:W-:Y:S02]  /*2ff0*/  FFMA.FTZ R114, R104, R125, -R114 ;  /* 0x0000007d68727223 */ /* 0x000fe40000010872 */
[----:B------:R-:W-:Y:S02]  /*3000*/  FFMA.FTZ R126, R79, R14, R126 ;  /* 0x0000000e4f7e7223 */ /* 0x000fe4000001007e */
[----:B------:R-:W-:-:S02]  /*3010*/  FFMA.FTZ R90, -R70, R61, R14 ;  /* 0x0000003d465a7223 */ /* 0x000fc4000001010e */
[----:B------:R-:W-:Y:S02]  /*3020*/  FMUL.FTZ R14, R94, R111 ;  /* 0x0000006f5e0e7220 */ /* 0x000fe40000410000 */
[----:B------:R-:W-:Y:S02]  /*3030*/  FMUL.FTZ R125, R70, R123 ;  /* 0x0000007b467d7220 */ /* 0x000fe40000410000 */
[----:B------:R-:W-:Y:S02]  /*3040*/  FMUL.FTZ R128, R124, R127 ;  /* 0x0000007f7c807220 */ /* 0x000fe40000410000 */
[----:B------:R-:W-:Y:S02]  /*3050*/  FMUL.FTZ R94, R94, R15 ;  /* 0x0000000f5e5e7220 */ /* 0x000fe40000410000 */
[----:B------:R-:W-:Y:S02]  /*3060*/  FFMA.FTZ R133, R90, R125, R128 ;  /* 0x0000007d5a857223 */ /* 0x000fe40000010080 */
[----:B------:R-:W-:-:S02]  /*3070*/  FFMA.FTZ R94, R91, R111, R94 ;  /* 0x0000006f5b5e7223 */ /* 0x000fc4000001005e */
[----:B------:R-:W-:Y:S02]  /*3080*/  FFMA.FTZ R14, R91, R15, -R14 ;  /* 0x0000000f5b0e7223 */ /* 0x000fe4000001080e */
[----:B------:R-:W-:Y:S02]  /*3090*/  FADD.FTZ R133, R110, R133 ;  /* 0x000000856e857221 */ /* 0x000fe40000010000 */
[----:B------:R-:W-:Y:S02]  /*30a0*/  FADD.FTZ R110, RZ, R94 ;  /* 0x0000005eff6e7221 */ /* 0x000fe40000010000 */
[----:B------:R-:W-:Y:S02]  /*30b0*/  FFMA.FTZ R139, R66, R57, R14 ;  /* 0x00000039428b7223 */ /* 0x000fe4000001000e */
[----:B------:R-:W-:Y:S02]  /*30c0*/  FMUL.FTZ R130, R124, R125 ;  /* 0x0000007d7c827220 */ /* 0x000fe40000410000 */
[----:B------:R-:W-:-:S02]  /*30d0*/  FMUL.FTZ R14, R92, R110 ;  /* 0x0000006e5c0e7220 */ /* 0x000fc40000410000 */
[----:B------:R-:W-:Y:S02]  /*30e0*/  FADD.FTZ R114, RZ, R114 ;  /* 0x00000072ff727221 */ /* 0x000fe40000010000 */
[----:B------:R-:W-:Y:S02]  /*30f0*/  FMUL.FTZ R92, R92, R139 ;  /* 0x0000008b5c5c7220 */ /* 0x000fe40000410000 */
[C---:B------:R-:W-:Y:S02]  /*3100*/  FMUL.FTZ R128, R69.reuse, R120 ;  /* 0x0000007845807220 */ /* 0x040fe40000410000 */
[----:B------:R-:W-:Y:S02]  /*3110*/  FFMA.FTZ R127, R90, R127, -R130 ;  /* 0x0000007f5a7f7223 */ /* 0x000fe40000010882 */
[----:B------:R-:W-:Y:S02]  /*3120*/  FMUL.FTZ R94, R69, R122 ;  /* 0x0000007a455e7220 */ /* 0x000fe40000410000 */
[----:B------:R-:W-:-:S02]  /*3130*/  FADD.FTZ R114, R114, R129 ;  /* 0x0000008172727221 */ /* 0x000fc40000010000 */
[----:B------:R-:W-:Y:S02]  /*3140*/  FFMA.FTZ R126, R78, R13, R126 ;  /* 0x0000000d4e7e7223 */ /* 0x000fe4000001007e */
[----:B------:R-:W-:Y:S02]  /*3150*/  FFMA.FTZ R130, R95, R110, R92 ;  /* 0x0000006e5f827223 */ /* 0x000fe4000001005c */
[----:B------:R-:W-:Y:S02]  /*3160*/  FFMA.FTZ R91, -R69, R60, R13 ;  /* 0x0000003c455b7223 */ /* 0x000fe4000001010d */
[----:B------:R-:W-:Y:S02]  /*3170*/  FMUL.FTZ R92, R68, R113 ;  /* 0x00000071445c7220 */ /* 0x000fe40000410000 */
[C---:B------:R-:W-:Y:S02]  /*3180*/  FMUL.FTZ R13, R109.reuse, R128 ;  /* 0x000000806d0d7220 */ /* 0x040fe40000410000 */
[----:B------:R-:W-:-:S02]  /*3190*/  FMUL.FTZ R129, R109, R94 ;  /* 0x0000005e6d817220 */ /* 0x000fc40000410000 */
[----:B------:R-:W-:Y:S02]  /*31a0*/  FFMA.FTZ R14, R95, R139, -R14 ;  /* 0x0000008b5f0e7223 */ /* 0x000fe4000001080e */
[----:B------:R-:W-:Y:S02]  /*31b0*/  FADD.FTZ R114, R114, R127 ;  /* 0x0000007f72727221 */ /* 0x000fe40000010000 */
[----:B------:R-:W-:Y:S02]  /*31c0*/  FFMA.FTZ R126, R77, R12, R126 ;  /* 0x0000000c4d7e7223 */ /* 0x000fe4000001007e */
[C---:B------:R-:W-:Y:S02]  /*31d0*/  FFMA.FTZ R95, -R68.reuse, R59, R12 ;  /* 0x0000003b445f7223 */ /* 0x040fe4000001010c */
[----:B------:R-:W-:Y:S02]  /*31e0*/  FMUL.FTZ R12, R68, R115 ;  /* 0x00000073440c7220 */ /* 0x000fe40000410000 */
[----:B------:R-:W-:-:S02]  /*31f0*/  FMUL.FTZ R127, R106, R92 ;  /* 0x0000005c6a7f7220 */ /* 0x000fc40000410000 */
[C---:B------:R-:W-:Y:S02]  /*3200*/  FFMA.FTZ R132, R91.reuse, R94, R13 ;  /* 0x0000005e5b847223 */ /* 0x040fe4000001000d */
[----:B------:R-:W-:Y:S02]  /*3210*/  FFMA.FTZ R129, R91, R128, -R129 ;  /* 0x000000805b817223 */ /* 0x000fe40000010881 */
[----:B------:R-:W-:Y:S02]  /*3220*/  FFMA.FTZ R128, R76, R15, R126 ;  /* 0x0000000f4c807223 */ /* 0x000fe4000001007e */
[-C--:B------:R-:W-:Y:S02]  /*3230*/  FFMA.FTZ R126, R95, R12.reuse, -R127 ;  /* 0x0000000c5f7e7223 */ /* 0x080fe4000001087f */
[----:B------:R-:W-:Y:S02]  /*3240*/  FADD.FTZ R132, R133, R132 ;  /* 0x0000008485847221 */ /* 0x000fe40000010000 */
[----:B------:R-:W-:-:S02]  /*3250*/  FMUL.FTZ R12, R106, R12 ;  /* 0x0000000c6a0c7220 */ /* 0x000fc40000410000 */
[C---:B------:R-:W-:Y:S02]  /*3260*/  FMUL.FTZ R133, R67.reuse, R102 ;  /* 0x0000006643857220 */ /* 0x040fe40000410000 */
[----:B------:R-:W-:Y:S02]  /*3270*/  FADD.FTZ R129, R114, R129 ;  /* 0x0000008172817221 */ /* 0x000fe40000010000 */
[----:B------:R-:W-:Y:S02]  /*3280*/  FFMA.FTZ R114, -R67, R58, R15 ;  /* 0x0000003a43727223 */ /* 0x000fe4000001010f */
[----:B------:R-:W-:Y:S02]  /*3290*/  FFMA.FTZ R13, R81, -R112, RZ ;  /* 0x80000070510d7223 */ /* 0x000fe400000100ff */
[----:B------:R-:W-:Y:S02]  /*32a0*/  FFMA.FTZ R15, R95, R92, R12 ;  /* 0x0000005c5f0f7223 */ /* 0x000fe4000001000c */
[----:B------:R-:W-:-:S02]  /*32b0*/  FMUL.FTZ R127, R67, R103 ;  /* 0x00000067437f7220 */ /* 0x000fc40000410000 */
[C---:B------:R-:W-:Y:S02]  /*32c0*/  FMUL.FTZ R12, R111.reuse, R133 ;  /* 0x000000856f0c7220 */ /* 0x040fe40000410000 */
[----:B------:R-:W-:Y:S02]  /*32d0*/  FFMA.FTZ R13, R80, -R121, R13 ;  /* 0x80000079500d7223 */ /* 0x000fe4000001000d */
[----:B------:R-:W-:Y:S02]  /*32e0*/  FADD.FTZ R15, R132, R15 ;  /* 0x0000000f840f7221 */ /* 0x000fe40000010000 */
[-C--:B------:R-:W-:Y:S02]  /*32f0*/  FFMA.FTZ R132, R114, R127.reuse, R12 ;  /* 0x0000007f72847223 */ /* 0x080fe4000001000c */
[----:B------:R-:W-:Y:S02]  /*3300*/  FMUL.FTZ R134, R111, R127 ;  /* 0x0000007f6f867220 */ /* 0x000fe40000410000 */
[----:B------:R-:W-:-:S02]  /*3310*/  FADD.FTZ R12, R129, R126 ;  /* 0x0000007e810c7221 */ /* 0x000fc40000010000 */
[----:B------:R-:W-:Y:S02]  /*3320*/  FMUL.FTZ R129, R66, R23 ;  /* 0x0000001742817220 */ /* 0x000fe40000410000 */
[----:B------:R-:W-:Y:S02]  /*3330*/  FFMA.FTZ R13, R79, -R124, R13 ;  /* 0x8000007c4f0d7223 */ /* 0x000fe4000001000d */
[----:B------:R-:W-:Y:S02]  /*3340*/  FFMA.FTZ R137, R75, R139, R128 ;  /* 0x0000008b4b897223 */ /* 0x000fe40000010080 */
[----:B------:R-:W-:Y:S02]  /*3350*/  FFMA.FTZ R135, R114, R133, -R134 ;  /* 0x0000008572877223 */ /* 0x000fe40000010886 */
[----:B------:R-:W-:Y:S02]  /*3360*/  FFMA.FTZ R126, -R66, R57, R139 ;  /* 0x00000039427e7223 */ /* 0x000fe4000001018b */
[----:B------:R-:W-:-:S02]  /*3370*/  FFMA.FTZ R128, R65, R56, R14 ;  /* 0x0000003841807223 */ /* 0x000fc4000001000e */
[----:B------:R-:W-:Y:S02]  /*3380*/  FADD.FTZ R130, RZ, R130 ;  /* 0x00000082ff827221 */ /* 0x000fe40000010000 */
[----:B------:R-:W-:Y:S02]  /*3390*/  FMUL.FTZ R139, R66, R101 ;  /* 0x00000065428b7220 */ /* 0x000fe40000410000 */
[----:B------:R-:W-:Y:S02]  /*33a0*/  FMUL.FTZ R14, R110, R129 ;  /* 0x000000816e0e7220 */ /* 0x000fe40000410000 */
[----:B------:R-:W-:Y:S02]  /*33b0*/  FMUL.FTZ R133, R65, R22 ;  /* 0x0000001641857220 */ /* 0x000fe40000410000 */
[----:B------:R-:W-:Y:S02]  /*33c0*/  FFMA.FTZ R13, R78, -R109, R13 ;  /* 0x8000006d4e0d7223 */ /* 0x000fe4000001000d */
[----:B------:R-:W-:-:S02]  /*33d0*/  FADD.FTZ R15, R15, R132 ;  /* 0x000000840f0f7221 */ /* 0x000fc40000010000 */
[----:B------:R-:W-:Y:S02]  /*33e0*/  FFMA.FTZ R132, R74, R128, R137 ;  /* 0x000000804a847223 */ /* 0x000fe40000010089 */
[C---:B------:R-:W-:Y:S02]  /*33f0*/  FMUL.FTZ R141, R65.reuse, R100 ;  /* 0x00000064418d7220 */ /* 0x040fe40000410000 */
[----:B------:R-:W-:Y:S02]  /*3400*/  FFMA.FTZ R137, R126, R139, -R14 ;  /* 0x0000008b7e897223 */ /* 0x000fe4000001080e */
[----:B------:R-:W-:Y:S02]  /*3410*/  FFMA.FTZ R128, -R65, R56, R128 ;  /* 0x0000003841807223 */ /* 0x000fe40000010180 */
[----:B------:R-:W-:Y:S02]  /*3420*/  FMUL.FTZ R134, R130, R133 ;  /* 0x0000008582867220 */ /* 0x000fe40000410000 */
[----:B------:R-:W-:-:S02]  /*3430*/  FFMA.FTZ R13, R77, -R106, R13 ;  /* 0x8000006a4d0d7223 */ /* 0x000fc4000001000d */
[----:B------:R-:W-:Y:S02]  /*3440*/  FMUL.FTZ R139, R110, R139 ;  /* 0x0000008b6e8b7220 */ /* 0x000fe40000410000 */
[----:B------:R-:W-:Y:S02]  /*3450*/  FADD.FTZ R12, R12, R135 ;  /* 0x000000870c0c7221 */ /* 0x000fe40000010000 */
[----:B------:R-:W-:Y:S02]  /*3460*/  FFMA.FTZ R135, R128, R141, -R134 ;  /* 0x0000008d80877223 */ /* 0x000fe40000010886 */
[----:B------:R-:W-:Y:S02]  /*3470*/  FFMA.FTZ R14, R126, R129, R139 ;  /* 0x000000817e0e7223 */ /* 0x000fe4000001008b */
[----:B------:R-:W-:Y:S01]  /*3480*/  FFMA.FTZ R13, R76, -R111, R13 ;  /* 0x8000006f4c0d7223 */ /* 0x000fe2000001000d */
[----:B------:R0:W2:Y:S01]  /*3490*/  SHFL.DOWN PT, R139, R132, 0x1, 0x1f ;  /* 0x08201f00848b7f89 */ /* 0x0000a200000e0000 */
        /* <DEDUP_REMOVED lines=8> */
[----:B------:R3:W4:Y:S01]  /*3520*/  SHFL.DOWN PT, R138, R134, 0x1, 0x1f ;  /* 0x08201f00868a7f89 */ /* 0x00072200000e0000 */
[----:B------:R-:W-:Y:S01]  /*3530*/  MOV R14, R132 ;  /* 0x00000084000e7202 */ /* 0x000fe20000000f00 */
[----:B0-----:R-:W-:Y:S01]  /*3540*/  FMUL.FTZ R132, R96, R11 ;  /* 0x0000000b60847220 */ /* 0x001fe20000410000 */
[----:B------:R-:W-:Y:S01]  /*3550*/  MOV R15, R134 ;  /* 0x00000086000f7202 */ /* 0x000fe20000000f00 */
[----:B------:R-:W0:Y:S01]  /*3560*/  SHFL.DOWN PT, R136, R135, 0x1, 0x1f ;  /* 0x08201f0087887f89 */ /* 0x000e2200000e0000 */
[----:B------:R-:W-:Y:S01]  /*3570*/  MOV R13, R135 ;  /* 0x00000087000d7202 */ /* 0x000fe20000000f00 */
[----:B-1----:R-:W-:Y:S01]  /*3580*/  FFMA.FTZ R132, R93, R10, -R132 ;  /* 0x0000000a5d847223 */ /* 0x002fe20000010884 */
[----:B------:R-:W-:Y:S01]  /*3590*/  MOV R12, R141 ;  /* 0x0000008d000c7202 */ /* 0x000fe20000000f00 */
[----:B------:R-:W1:Y:S01]  /*35a0*/  SHFL.DOWN PT, R137, R141, 0x1, 0x1f ;  /* 0x08201f008d897f89 */ /* 0x000e6200000e0000 */
[----:B--2---:R-:W-:-:S02]  /*35b0*/  @!P0 FADD.FTZ R14, R14, R139 ;  /* 0x0000008b0e0e8221 */ /* 0x004fc40000010000 */
[C---:B---3--:R-:W-:Y:S02]  /*35c0*/  FMUL.FTZ R134, R96.reuse, R10 ;  /* 0x0000000a60867220 */ /* 0x048fe40000410000 */
[C---:B------:R-:W-:Y:S02]  /*35d0*/  FMUL.FTZ R10, R96.reuse, R9 ;  /* 0x00000009600a7220 */ /* 0x040fe40000410000 */
[C---:B------:R-:W-:Y:S02]  /*35e0*/  FFMA.FTZ R11, R93.reuse, R11, R134 ;  /* 0x0000000b5d0b7223 */ /* 0x040fe40000010086 */
[-C--:B------:R-:W-:Y:S02]  /*35f0*/  FMUL.FTZ R96, R96, R8.reuse ;  /* 0x0000000860607220 */ /* 0x080fe40000410000 */
[C---:B------:R-:W-:Y:S02]  /*3600*/  FFMA.FTZ R8, R93.reuse, R8, -R10 ;  /* 0x000000085d087223 */ /* 0x040fe4000001080a */
[----:B------:R-:W-:-:S02]  /*3610*/  FFMA.FTZ R9, R93, R9, R96 ;  /* 0x000000095d097223 */ /* 0x000fc40000010060 */
[----:B------:R-:W-:Y:S02]  /*3620*/  FMUL.FTZ R93, R21, R100 ;  /* 0x00000064155d7220 */ /* 0x000fe40000410000 */
[----:B----4-:R-:W-:Y:S02]  /*3630*/  @!P0 FADD.FTZ R15, R15, R138 ;  /* 0x0000008a0f0f8221 */ /* 0x010fe40000010000 */
[----:B------:R-:W-:Y:S02]  /*3640*/  FADD.FTZ R10, R97, R132 ;  /* 0x00000084610a7221 */ /* 0x000fe40000010000 */
[----:B0-----:R-:W-:Y:S01]  /*3650*/  @!P0 FADD.FTZ R13, R13, R136 ;  /* 0x000000880d0d8221 */ /* 0x001fe20000010000 */
[----:B------:R-:W0:Y:S01]  /*3660*/  SHFL.DOWN PT, R138, R15, 0x2, 0x1f ;  /* 0x08401f000f8a7f89 */ /* 0x000e2200000e0000 */
[----:B------:R-:W-:Y:S02]  /*3670*/  FFMA.FTZ R97, R20, R22, R93 ;  /* 0x0000001614617223 */ /* 0x000fe4000001005d */
[----:B-1----:R-:W-:Y:S01]  /*3680*/  @!P0 FADD.FTZ R12, R12, R137 ;  /* 0x000000890c0c8221 */ /* 0x002fe20000010000 */
[----:B------:R-:W1:Y:S01]  /*3690*/  SHFL.DOWN PT, R136, R13, 0x2, 0x1f ;  /* 0x08401f000d887f89 */ /* 0x000e6200000e0000 */
[----:B------:R-:W-:Y:S01]  /*36a0*/  ISETP.GT.AND P0, PT, R30, 0x1d, PT ;  /* 0x0000001d1e00780c */ /* 0x000fe20003f04270 */
[----:B------:R-:W-:-:S02]  /*36b0*/  FADD.FTZ R11, R98, R11 ;  /* 0x0000000b620b7221 */ /* 0x000fc40000010000 */
[----:B------:R-:W2:Y:S01]  /*36c0*/  SHFL.DOWN PT, R137, R14, 0x2, 0x1f ;  /* 0x08401f000e897f89 */ /* 0x000ea200000e0000 */
[----:B------:R-:W-:Y:S02]  /*36d0*/  FADD.FTZ R40, R133, R40 ;  /* 0x0000002885287221 */ /* 0x000fe40000010000 */
[----:B------:R-:W-:Y:S01]  /*36e0*/  FMUL.FTZ R93, R21, R23 ;  /* 0x00000017155d7220 */ /* 0x000fe20000410000 */
[----:B------:R-:W3:Y:S01]  /*36f0*/  SHFL.DOWN PT, R135, R12, 0x2, 0x1f ;  /* 0x08401f000c877f89 */ /* 0x000ee200000e0000 */
[----:B------:R-:W-:Y:S02]  /*3700*/  FADD.FTZ R41, R129, R41 ;  /* 0x0000002981297221 */ /* 0x000fe40000010000 */
[-C--:B------:R-:W-:Y:S01]  /*3710*/  FFMA.FTZ R93, R20, R101.reuse, -R93 ;  /* 0x00000065145d7223 */ /* 0x080fe2000001085d */
[----:B------:R4:W-:Y:S01]  /*3720*/  @!P2 STS.128 [UR4+0x1770], R8 ;  /* 0x00177008ff00a988 */ /* 0x0009e20008000c04 */
[----:B------:R-:W-:Y:S02]  /*3730*/  FMUL.FTZ R101, R21, R101 ;  /* 0x0000006515657220 */ /* 0x000fe40000410000 */
[----:B------:R-:W-:-:S02]  /*3740*/  FMUL.FTZ R93, R110, R93 ;  /* 0x0000005d6e5d7220 */ /* 0x000fc40000410000 */
[----:B------:R-:W-:Y:S02]  /*3750*/  FFMA.FTZ R101, R20, R23, R101 ;  /* 0x0000001714657223 */ /* 0x000fe40000010065 */
[----:B------:R-:W-:Y:S02]  /*3760*/  FADD.FTZ R42, R127, R42 ;  /* 0x0000002a7f2a7221 */ /* 0x000fe40000010000 */
[----:B0-----:R-:W-:Y:S02]  /*3770*/  @!P0 FADD.FTZ R15, R15, R138 ;  /* 0x0000008a0f0f8221 */ /* 0x001fe40000010000 */
[----:B------:R-:W-:Y:S02]  /*3780*/  FFMA.FTZ R126, R126, R101, R93 ;  /* 0x000000657e7e7223 */ /* 0x000fe4000001005d */
[----:B-1----:R-:W-:Y:S02]  /*3790*/  @!P0 FADD.FTZ R13, R13, R136 ;  /* 0x000000880d0d8221 */ /* 0x002fe40000010000 */
[----:B------:R-:W0:Y:S01]  /*37a0*/  SHFL.DOWN PT, R136, R15, 0x4, 0x1f ;  /* 0x08801f000f887f89 */ /* 0x000e2200000e0000 */
[----:B--2---:R-:W-:-:S02]  /*37b0*/  @!P0 FADD.FTZ R14, R14, R137 ;  /* 0x000000890e0e8221 */ /* 0x004fc40000010000 */
[C---:B----4-:R-:W-:Y:S01]  /*37c0*/  FMUL.FTZ R9, R21.reuse, R103 ;  /* 0x0000006715097220 */ /* 0x050fe20000410000 */
[----:B------:R-:W1:Y:S01]  /*37d0*/  SHFL.DOWN PT, R134, R13, 0x4, 0x1f ;  /* 0x08801f000d867f89 */ /* 0x000e6200000e0000 */
[----:B---3--:R-:W-:Y:S01]  /*37e0*/  @!P0 FADD.FTZ R12, R12, R135 ;  /* 0x000000870c0c8221 */ /* 0x008fe20000010000 */
[----:B------:R-:W-:Y:S01]  /*37f0*/  ISETP.GT.AND P0, PT, R30, 0x1b, PT ;  /* 0x0000001b1e00780c */ /* 0x000fe20003f04270 */
[C---:B------:R-:W-:Y:S01]  /*3800*/  FMUL.FTZ R135, R21.reuse, R22 ;  /* 0x0000001615877220 */ /* 0x040fe20000410000 */
[----:B------:R-:W2:Y:S01]  /*3810*/  SHFL.DOWN PT, R139, R14, 0x4, 0x1f ;  /* 0x08801f000e8b7f89 */ /* 0x000ea200000e0000 */
[C---:B------:R-:W-:Y:S02]  /*3820*/  FFMA.FTZ R10, R20.reuse, R102, -R9 ;  /* 0x00000066140a7223 */ /* 0x040fe40000010809 */
[----:B------:R-:W-:Y:S01]  /*3830*/  FFMA.FTZ R135, R20, R100, -R135 ;  /* 0x0000006414877223 */ /* 0x000fe20000010887 */
[----:B------:R-:W3:Y:S01]  /*3840*/  SHFL.DOWN PT, R137, R12, 0x4, 0x1f ;  /* 0x08801f000c897f89 */ /* 0x000ee200000e0000 */
[----:B------:R-:W-:-:S02]  /*3850*/  FMUL.FTZ R102, R21, R102 ;  /* 0x0000006615667220 */ /* 0x000fc40000410000 */
[----:B------:R-:W-:Y:S02]  /*3860*/  FMUL.FTZ R135, R130, R135 ;  /* 0x0000008782877220 */ /* 0x000fe40000410000 */
[----:B------:R-:W-:Y:S02]  /*3870*/  FMUL.FTZ R8, R21, R113 ;  /* 0x0000007115087220 */ /* 0x000fe40000410000 */
[----:B------:R-:W-:Y:S02]  /*3880*/  FFMA.FTZ R97, R128, R97, R135 ;  /* 0x0000006180617223 */ /* 0x000fe40000010087 */
[----:B------:R-:W-:Y:S02]  /*3890*/  FMUL.FTZ R10, R111, R10 ;  /* 0x0000000a6f0a7220 */ /* 0x000fe40000410000 */
[----:B------:R-:W-:Y:S02]  /*38a0*/  FFMA.FTZ R22, R56, R22, R97 ;  /* 0x0000001638167223 */ /* 0x000fe40000010061 */
[----:B0-----:R-:W-:-:S02]  /*38b0*/  @!P0 FADD.FTZ R15, R15, R136 ;  /* 0x000000880f0f8221 */ /* 0x001fc40000010000 */
[C---:B------:R-:W-:Y:S02]  /*38c0*/  FFMA.FTZ R11, R20.reuse, R103, R102 ;  /* 0x00000067140b7223 */ /* 0x040fe40000010066 */
        /* <DEDUP_REMOVED lines=12> */
[----:B------:R-:W-:Y:S02]  /*3990*/  FFMA.FTZ R8, R20, R113, R115 ;  /* 0x0000007114087223 */ /* 0x000fe40000010073 */
[----:B------:R-:W-:Y:S02]  /*39a0*/  FFMA.FTZ R58, R58, R103, R10 ;  /* 0x000000673a3a7223 */ /* 0x000fe4000001000a */
[----:B------:R-:W-:Y:S02]  /*39b0*/  FFMA.FTZ R10, R95, R8, R9 ;  /* 0x000000085f0a7223 */ /* 0x000fe40000010009 */
[----:B------:R-:W-:Y:S02]  /*39c0*/  FFMA.FTZ R23, R57, R23, R126 ;  /* 0x0000001739177223 */ /* 0x000fe4000001007e */
[----:B------:R-:W-:-:S02]  /*39d0*/  FMUL.FTZ R9, R21, R122 ;  /* 0x0000007a15097220 */ /* 0x000fc40000410000 */
[----:B0-----:R-:W-:Y:S02]  /*39e0*/  @!P0 FADD.FTZ R15, R15, R96 ;  /* 0x000000600f0f8221 */ /* 0x001fe40000010000 */
[-C--:B------:R-:W-:Y:S02]  /*39f0*/  FFMA.FTZ R8, R20, R120.reuse, -R9 ;  /* 0x0000007814087223 */ /* 0x080fe40000010809 */
[----:B-1----:R-:W-:Y:S02]  /*3a00*/  @!P0 FADD.FTZ R13, R13, R56 ;  /* 0x000000380d0d8221 */ /* 0x002fe40000010000 */
[----:B------:R-:W-:Y:S01]  /*3a10*/  FADD.FTZ R55, R22, R55 ;  /* 0x0000003716377221 */ /* 0x000fe20000010000 */
[----:B------:R-:W-:Y:S01]  /*3a20*/  SHFL.DOWN PT, R56, R15, 0x10, 0x1f ;  /* 0x0a001f000f387f89 */ /* 0x000fe200000e0000 */
[----:B--2---:R-:W-:Y:S02]  /*3a30*/  @!P0 FADD.FTZ R14, R14, R133 ;  /* 0x000000850e0e8221 */ /* 0x004fe40000010000 */
[----:B------:R-:W-:Y:S01]  /*3a40*/  FADD.FTZ R54, R23, R54 ;  /* 0x0000003617367221 */ /* 0x000fe20000010000 */
[----:B------:R-:W-:Y:S01]  /*3a50*/  SHFL.DOWN PT, R22, R13, 0x10, 0x1f ;  /* 0x0a001f000d167f89 */ /* 0x000fe200000e0000 */
[----:B---3--:R-:W-:Y:S01]  /*3a60*/  @!P0 FADD.FTZ R12, R12, R97 ;  /* 0x000000610c0c8221 */ /* 0x008fe20000010000 */
[----:B------:R-:W-:Y:S01]  /*3a70*/  ISETP.GT.AND P0, PT, R30, 0xf, PT ;  /* 0x0000000f1e00780c */ /* 0x000fe20003f04270 */
[----:B------:R-:W-:Y:S01]  /*3a80*/  FMUL.FTZ R9, R21, R120 ;  /* 0x0000007815097220 */ /* 0x000fe20000410000 */
[----:B------:R-:W0:Y:S01]  /*3a90*/  SHFL.DOWN PT, R57, R14, 0x10, 0x1f ;  /* 0x0a001f000e397f89 */ /* 0x000e2200000e0000 */
[----:B------:R-:W-:-:S02]  /*3aa0*/  FFMA.FTZ R59, R59, R113, R10 ;  /* 0x000000713b3b7223 */ /* 0x000fc4000001000a */
[----:B------:R-:W-:Y:S01]  /*3ab0*/  FMUL.FTZ R109, R109, R8 ;  /* 0x000000086d6d7220 */ /* 0x000fe20000410000 */
[----:B------:R-:W1:Y:S01]  /*3ac0*/  SHFL.DOWN PT, R23, R12, 0x10, 0x1f ;  /* 0x0a001f000c177f89 */ /* 0x000e6200000e0000 */
[C---:B------:R-:W-:Y:S02]  /*3ad0*/  FFMA.FTZ R10, R20.reuse, R122, R9 ;  /* 0x0000007a140a7223 */ /* 0x040fe40000010009 */
[C---:B------:R-:W-:Y:S02]  /*3ae0*/  FMUL.FTZ R8, R21.reuse, R123 ;  /* 0x0000007b15087220 */ /* 0x040fe40000410000 */
[----:B------:R-:W-:Y:S02]  /*3af0*/  FMUL.FTZ R9, R21, R117 ;  /* 0x0000007515097220 */ /* 0x000fe40000410000 */
[C---:B------:R-:W-:Y:S02]  /*3b00*/  FFMA.FTZ R11, R20.reuse, R119, -R8 ;  /* 0x00000077140b7223 */ /* 0x040fe40000010808 */
[----:B------:R-:W-:-:S02]  /*3b10*/  FFMA.FTZ R8, R20, R118, -R9 ;  /* 0x0000007614087223 */ /* 0x000fc40000010809 */
[----:B------:R-:W-:Y:S02]  /*3b20*/  FMUL.FTZ R119, R21, R119 ;  /* 0x0000007715777220 */ /* 0x000fe40000410000 */
[----:B------:R-:W-:Y:S02]  /*3b30*/  FMUL.FTZ R121, R121, R8 ;  /* 0x0000000879797220 */ /* 0x000fe40000410000 */
[C---:B------:R-:W-:Y:S02]  /*3b40*/  FMUL.FTZ R8, R21.reuse, R116 ;  /* 0x0000007415087220 */ /* 0x040fe40000410000 */
[C---:B------:R-:W-:Y:S02]  /*3b50*/  FMUL.FTZ R118, R21.reuse, R118 ;  /* 0x0000007615767220 */ /* 0x040fe40000410000 */
[-C--:B------:R-:W-:Y:S02]  /*3b60*/  FMUL.FTZ R21, R21, R105.reuse ;  /* 0x0000006915157220 */ /* 0x080fe40000410000 */
[----:B------:R-:W-:-:S02]  /*3b70*/  FFMA.FTZ R105, R20, R105, -R8 ;  /* 0x0000006914697223 */ /* 0x000fc40000010808 */
[----:B------:R-:W-:Y:S02]  /*3b80*/  FMUL.FTZ R11, R124, R11 ;  /* 0x0000000b7c0b7220 */ /* 0x000fe40000410000 */
[C---:B------:R-:W-:Y:S02]  /*3b90*/  FFMA.FTZ R119, R20.reuse, R123, R119 ;  /* 0x0000007b14777223 */ /* 0x040fe40000010077 */
[C---:B------:R-:W-:Y:S02]  /*3ba0*/  FFMA.FTZ R118, R20.reuse, R117, R118 ;  /* 0x0000007514767223 */ /* 0x040fe40000010076 */
[----:B------:R-:W-:Y:S02]  /*3bb0*/  FFMA.FTZ R21, R20, R116, R21 ;  /* 0x0000007414157223 */ /* 0x000fe40000010015 */
[----:B------:R-:W-:Y:S02]  /*3bc0*/  FMUL.FTZ R105, R112, R105 ;  /* 0x0000006970697220 */ /* 0x000fe40000410000 */
[----:B0-----:R-:W-:-:S02]  /*3bd0*/  @!P0 FADD.FTZ R14, R14, R57 ;  /* 0x000000390e0e8221 */ /* 0x001fc40000010000 */
        /* <DEDUP_REMOVED lines=34> */
.L_x_12100:
[----:B0-----:R-:W-:Y:S05]  /*3e00*/  BSYNC B0 ;  /* 0x0000000000007941 */ /* 0x001fea0003800000 */
.L_x_12099:
        /* <DEDUP_REMOVED lines=21> */
.L_x_12086:
[----:B------:R-:W-:Y:S01]  /*3f60*/  BAR.SYNC.DEFER_BLOCKING 0x0 ;  /* 0x0000000000007b1d */ /* 0x000fe20000010000 */
[----:B------:R-:W-:Y:S01]  /*3f70*/  F2FP.PACK_AB R23, R40, R41 ;  /* 0x000000292817723e */ /* 0x000fe200000000ff */
[----:B------:R-:W-:Y:S01]  /*3f80*/  IMAD R4, R34, c[0x0][0x2d8], RZ ;  /* 0x0000b60022047a24 */ /* 0x000fe200078e02ff */
[----:B------:R-:W-:Y:S01]  /*3f90*/  F2FP.PACK_AB R22, R42, R43 ;  /* 0x0000002b2a16723e */ /* 0x000fe200000000ff */
[----:B------:R-:W-:Y:S01]  /*3fa0*/  IMAD R6, R38, c[0x0][0x2e0], RZ ;  /* 0x0000b80026067a24 */ /* 0x000fe200078e02ff */
[----:B------:R-:W-:Y:S01]  /*3fb0*/  F2FP.PACK_AB R21, R44, R45 ;  /* 0x0000002d2c15723e */ /* 0x000fe200000000ff */
[----:B------:R-:W-:Y:S01]  /*3fc0*/  IMAD R7, R35, c[0x0][0x2dc], R4 ;  /* 0x0000b70023077a24 */ /* 0x000fe200078e0204 */
[----:B------:R-:W-:Y:S01]  /*3fd0*/  F2FP.PACK_AB R20, R46, R47 ;  /* 0x0000002f2e14723e */ /* 0x000fe200000000ff */
[----:B------:R-:W-:Y:S01]  /*3fe0*/  IMAD R40, R34, c[0x0][0x2f8], RZ ;  /* 0x0000be0022287a24 */ /* 0x000fe200078e02ff */
[----:B------:R-:W-:-:S02]  /*3ff0*/  IADD3 R42, R0, -0x1, RZ ;  /* 0xffffffff002a7810 */ /* 0x000fc40007ffe0ff */
[----:B------:R-:W-:Y:S01]  /*4000*/  IADD3 R24, P1, R24, -0x200, RZ ;  /* 0xfffffe0018187810 */ /* 0x000fe20007f3e0ff */
[----:B------:R-:W-:Y:S01]  /*4010*/  IMAD R41, R35, c[0x0][0x2fc], R40 ;  /* 0x0000bf0023297a24 */ /* 0x000fe200078e0228 */
[----:B------:R-:W-:Y:S01]  /*4020*/  SHF.L.U32 R14, R42, 0x8, RZ ;  /* 0x000000082a0e7819 */ /* 0x000fe200000006ff */
[----:B------:R-:W-:Y:S01]  /*4030*/  IMAD R40, R38, c[0x0][0x300], RZ ;  /* 0x0000c00026287a24 */ /* 0x000fe200078e02ff */
[----:B------:R-:W-:Y:S02]  /*4040*/  IADD3 R28, P2, R28, -0x200, RZ ;  /* 0xfffffe001c1c7810 */ /* 0x000fe40007f5e0ff */
[--C-:B------:R-:W-:Y:S02]  /*4050*/  SHF.R.S32.HI R15, RZ, 0x1f, R14.reuse ;  /* 0x0000001fff0f7819 */ /* 0x100fe4000001140e */
[----:B------:R-:W-:Y:S02]  /*4060*/  IADD3 R26, P3, R26, -0x200, RZ ;  /* 0xfffffe001a1a7810 */ /* 0x000fe40007f7e0ff */
[----:B------:R-:W-:Y:S01]  /*4070*/  IADD3.X R25, R25, -0x1, RZ, P1, !PT ;  /* 0xffffffff19197810 */ /* 0x000fe20000ffe4ff */
[----:B------:R-:W-:Y:S01]  /*4080*/  IMAD.WIDE.U32 R4, R35, c[0x0][0x2d8], R14 ;  /* 0x0000b60023047a25 */ /* 0x000fe200078e000e */
[----:B------:R-:W-:Y:S01]  /*4090*/  IADD3.X R29, R29, -0x1, RZ, P2, !PT ;  /* 0xffffffff1d1d7810 */ /* 0x000fe200017fe4ff */
[----:B------:R0:W-:Y:S01]  /*40a0*/  STS.128 [R30.X16], R20 ;  /* 0x000000141e007388 */ /* 0x0001e2000000cc00 */
[----:B------:R-:W-:-:S06]  /*40b0*/  NOP ;  /* 0x0000000000007918 */ /* 0x000fcc0000000000 */
[----:B------:R-:W1:Y:S01]  /*40c0*/  LDS.128 R8, [R30.X16] ;  /* 0x000000001e087984 */ /* 0x000e62000000cc00 */
[----:B------:R-:W-:Y:S01]  /*40d0*/  IADD3 R5, R5, R7, RZ ;  /* 0x0000000705057210 */ /* 0x000fe20007ffe0ff */
[----:B------:R-:W-:Y:S01]  /*40e0*/  IMAD R7, R39, c[0x0][0x2e4], R6 ;  /* 0x0000b90027077a24 */ /* 0x000fe200078e0206 */
[----:B------:R-:W-:Y:S01]  /*40f0*/  IADD3.X R27, R27, -0x1, RZ, P3, !PT ;  /* 0xffffffff1b1b7810 */ /* 0x000fe20001ffe4ff */
[----:B------:R-:W-:-:S04]  /*4100*/  IMAD.WIDE.U32 R14, R35, c[0x0][0x2f8], R14 ;  /* 0x0000be00230e7a25 */ /* 0x000fc800078e000e */
[----:B------:R-:W-:Y:S01]  /*4110*/  IMAD.WIDE.U32 R4, R39, c[0x0][0x2e0], R4 ;  /* 0x0000b80027047a25 */ /* 0x000fe200078e0004 */
[----:B0-----:R-:W-:Y:S02]  /*4120*/  F2FP.PACK_AB R23, R55, R54 ;  /* 0x000000363717723e */ /* 0x001fe400000000ff */
[----:B------:R-:W-:Y:S02]  /*4130*/  F2FP.PACK_AB R22, R53, R52 ;  /* 0x000000343516723e */ /* 0x000fe400000000ff */
[----:B------:R-:W-:Y:S02]  /*4140*/  IADD3 R5, R5, R7, RZ ;  /* 0x0000000705057210 */ /* 0x000fe40007ffe0ff */
[C---:B------:R-:W-:Y:S02]  /*4150*/  LEA R12, P0, R4.reuse, c[0x0][0x330], 0x1 ;  /* 0x0000cc00040c7a11 */ /* 0x040fe400078008ff */
[----:B------:R-:W-:Y:S02]  /*4160*/  F2FP.PACK_AB R21, R51, R50 ;  /* 0x000000323315723e */ /* 0x000fe400000000ff */
[----:B------:R-:W-:-:S02]  /*4170*/  LEA.HI.X R13, R4, c[0x0][0x334], R5, 0x1, P0 ;  /* 0x0000cd00040d7a11 */ /* 0x000fc400000f0c05 */
[----:B------:R-:W-:Y:S01]  /*4180*/  F2FP.PACK_AB R20, R48, R49 ;  /* 0x000000313014723e */ /* 0x000fe200000000ff */
[----:B------:R-:W-:Y:S01]  /*4190*/  FADD.FTZ R49, R32, R49 ;  /* 0x0000003120317221 */ /* 0x000fe20000010000 */
[----:B------:R-:W-:Y:S01]  /*41a0*/  IADD3 R15, R15, R41, RZ ;  /* 0x000000290f0f7210 */ /* 0x000fe20007ffe0ff */
[----:B------:R-:W-:-:S04]  /*41b0*/  IMAD.WIDE R12, R31, 0x10, R12 ;  /* 0x000000101f0c7825 */ /* 0x000fc800078e020c */
[----:B------:R-:W-:-:S04]  /*41c0*/  FADD.FTZ R49, R49, R48 ;  /* 0x0000003031317221 */ /* 0x000fc80000010000 */
[----:B------:R-:W-:-:S04]  /*41d0*/  FADD.FTZ R50, R49, R50 ;  /* 0x0000003231327221 */ /* 0x000fc80000010000 */
[----:B------:R-:W-:Y:S01]  /*41e0*/  FADD.FTZ R51, R50, R51 ;  /* 0x0000003332337221 */ /* 0x000fe20000010000 */
[----:B-1----:R0:W-:Y:S03]  /*41f0*/  STG.E.128 [R12.64], R8 ;  /* 0x000000080c007986 */ /* 0x0021e6000c101d06 */
[----:B------:R-:W-:Y:S01]  /*4200*/  FADD.FTZ R52, R51, R52 ;  /* 0x0000003433347221 */ /* 0x000fe20000010000 */
[----:B------:R-:W-:Y:S03]  /*4210*/  BAR.SYNC.DEFER_BLOCKING 0x0 ;  /* 0x0000000000007b1d */ /* 0x000fe60000010000 */
[----:B------:R-:W-:-:S04]  /*4220*/  FADD.FTZ R53, R52, R53 ;  /* 0x0000003534357221 */ /* 0x000fc80000010000 */
[----:B------:R-:W-:-:S04]  /*4230*/  FADD.FTZ R32, R53, R54 ;  /* 0x0000003635207221 */ /* 0x000fc80000010000 */
[----:B------:R-:W-:Y:S02]  /*4240*/  FADD.FTZ R32, R32, R55 ;  /* 0x0000003720207221 */ /* 0x000fe40000010000 */
[C---:B0-----:R-:W-:Y:S02]  /*4250*/  IMAD R11, R39.reuse, c[0x0][0x304], R40 ;  /* 0x0000c100270b7a24 */ /* 0x041fe400078e0228 */
[----:B------:R-:W-:-:S05]  /*4260*/  IMAD.WIDE.U32 R8, R39, c[0x0][0x300], R14 ;  /* 0x0000c00027087a25 */ /* 0x000fca00078e000e */
[----:B------:R-:W-:Y:S02]  /*4270*/  IADD3 R9, R9, R11, RZ ;  /* 0x0000000b09097210 */ /* 0x000fe40007ffe0ff */
[----:B------:R-:W-:Y:S01]  /*4280*/  LEA R10, P0, R8, c[0x0][0x340], 0x1 ;  /* 0x0000d000080a7a11 */ /* 0x000fe200078008ff */
[----:B------:R-:W-:Y:S01]  /*4290*/  STS.128 [R30.X16], R20 ;  /* 0x000000141e007388 */ /* 0x000fe2000000cc00 */
[----:B------:R-:W-:-:S06]  /*42a0*/  NOP ;  /* 0x0000000000007918 */ /* 0x000fcc0000000000 */
[----:B------:R-:W0:Y:S01]  /*42b0*/  LDS.128 R4, [R30.X16] ;  /* 0x000000001e047984 */ /* 0x000e22000000cc00 */
[----:B------:R-:W-:Y:S02]  /*42c0*/  LEA.HI.X R11, R8, c[0x0][0x344], R9, 0x1, P0 ;  /* 0x0000d100080b7a11 */ /* 0x000fe400000f0c09 */
[----:B------:R-:W-:Y:S02]  /*42d0*/  ISETP.GT.AND P0, PT, R0, 0x1, PT ;  /* 0x000000010000780c */ /* 0x000fe40003f04270 */
[----:B------:R-:W-:Y:S01]  /*42e0*/  MOV R0, R42 ;  /* 0x0000002a00007202 */ /* 0x000fe20000000f00 */
[----:B------:R-:W-:-:S05]  /*42f0*/  IMAD.WIDE R8, R31, 0x10, R10 ;  /* 0x000000101f087825 */ /* 0x000fca00078e020a */
[----:B0-----:R0:W-:Y:S05]  /*4300*/  STG.E.128 [R8.64], R4 ;  /* 0x0000000408007986 */ /* 0x0011ea000c101d06 */
[----:B------:R-:W-:Y:S01]  /*4310*/  @!P0 CALL.REL.NOINC `(.L_x_12085) ;  /* 0x0000001000008944 */ /* 0x000fe20003c00000 */
[----:B------:R-:W-:Y:S05]  /*4320*/  BRA `(.L_x_12102) ;  /* 0xffffc1b000007947 */ /* 0x000fea000383ffff */
.L_x_12085:
[----:B------:R-:W-:Y:S02]  /*4330*/  ISETP.NE.U32.AND P0, PT, RZ, c[0x0][0x328], PT ;  /* 0x0000ca00ff007a0c */ /* 0x000fe40003f05070 */
[----:B------:R-:W-:Y:S02]  /*4340*/  ISETP.NE.U32.AND P2, PT, RZ, c[0x0][0x348], PT ;  /* 0x0000d200ff007a0c */ /* 0x000fe40003f45070 */
[----:B------:R-:W-:Y:S02]  /*4350*/  ISETP.NE.AND.EX P1, PT, RZ, c[0x0][0x32c], PT, P0 ;  /* 0x0000cb00ff007a0c */ /* 0x000fe40003f25300 */
[----:B------:R-:W-:-:S11]  /*4360*/  ISETP.NE.AND.EX P0, PT, RZ, c[0x0][0x34c], PT, P2 ;  /* 0x0000d300ff007a0c */ /* 0x000fd60003f05320 */
[----:B------:R-:W-:Y:S05]  /*4370*/  @!P1 BRA `(.L_x_12103) ;  /* 0x0000014000009947 */ /* 0x000fea0003800000 */
[----:B------:R-:W1:Y:S01]  /*4380*/  SHFL.DOWN P1, R0, R33, 0x1, 0x1f ;  /* 0x08201f0021007f89 */ /* 0x000e620000020000 */
        /* <DEDUP_REMOVED lines=18> */
.L_x_12104:
[----:B0-----:R-:W-:Y:S05]  /*44b0*/  BSYNC B0 ;  /* 0x0000000000007941 */ /* 0x001fea0003800000 */
.L_x_12103:
        /* <DEDUP_REMOVED lines=23> */
.L_x_12106:
[----:B------:R-:W1:Y:S02]  /*4630*/  S2R R21, SR_TID.X ;  /* 0x0000000000157919 */ /* 0x000e640000002100 */
.L_x_12107:
[----:B0-----:R-:W-:Y:S05]  /*4640*/  BSYNC B0 ;  /* 0x0000000000007941 */ /* 0x001fea0003800000 */
.L_x_12105:
        /* <DEDUP_REMOVED lines=15> */
[C---:B------:R-:W-:Y:S02]  /*4740*/  IMAD R31, R39.reuse, c[0x0][0x2cc], R2 ;  /* 0x0000b300271f7a24 */ /* 0x040fe400078e0202 */
[----:B------:R-:W-:Y:S01]  /*4750*/  IMAD R29, R39, c[0x0][0x28c], R38 ;  /* 0x0000a300271d7a24 */ /* 0x000fe200078e0226 */
[----:B------:R-:W-:Y:S01]  /*4760*/  IADD3 R33, R7, R33, RZ ;  /* 0x0000002107217210 */ /* 0x000fe20007ffe0ff */
[----:B------:R-:W-:Y:S01]  /*4770*/  IMAD.WIDE.U32 R10, R39, c[0x0][0x288], RZ ;  /* 0x0000a200270a7a25 */ /* 0x000fe200078e00ff */
[----:B------:R-:W-:Y:S02]  /*4780*/  IADD3 R39, R17, R3, RZ ;  /* 0x0000000311277210 */ /* 0x000fe40007ffe0ff */
[----:B------:R-:W-:-:S02]  /*4790*/  IADD3 R31, R9, R31, RZ ;  /* 0x0000001f091f7210 */ /* 0x000fc40007ffe0ff */
[----:B------:R-:W-:Y:S02]  /*47a0*/  IADD3 R29, R11, R29, RZ ;  /* 0x0000001d0b1d7210 */ /* 0x000fe40007ffe0ff */
.L_x_12108:
        /* <DEDUP_REMOVED lines=28> */
[C---:B-----5:R-:W-:Y:S01]  /*4970*/  IMAD R37, R21.reuse, c[0x0][0x1a4], R28 ;  /* 0x0000690015257a24 */ /* 0x060fe200078e021c */
        /* <DEDUP_REMOVED lines=35> */
.L_x_12109:
        /* <DEDUP_REMOVED lines=13> */
.L_x_14736:


//--------------------- .text._Z25selective_scan_bwd_kernelI32Selective_Scan_bwd_kernel_traitsILi32ELi8ELb1ELb0ELb0ELb0ELb1EN3c104HalfENS1_7complexIfEEEEv12SSMParamsBwd --------------------------
	.section	.text._Z25selective_scan_bwd_kernelI32Selective_Scan_bwd_kernel_traitsILi32ELi8ELb1ELb0ELb0ELb0ELb1EN3c104HalfENS1_7complexIfEEEEv12SSMParamsBwd,"ax",@progbits
	.sectioninfo	@"SHI_REGISTERS=152"
	.align	128
        .global         _Z25selective_scan_bwd_kernelI32Selective_Scan_bwd_kernel_traitsILi32ELi8ELb1ELb0ELb0ELb0ELb1EN3c104HalfENS1_7complexIfEEEEv12SSMParamsBwd
        .type           _Z25selective_scan_bwd_kernelI32Selective_Scan_bwd_kernel_traitsILi32ELi8ELb1ELb0ELb0ELb0ELb1EN3c104HalfENS1_7complexIfEEEEv12SSMParamsBwd,@function
        .size           _Z25selective_scan_bwd_kernelI32Selective_Scan_bwd_kernel_traitsILi32ELi8ELb1ELb0ELb0ELb0ELb1EN3c104HalfENS1_7complexIfEEEEv12SSMParamsBwd,(.L_x_14737 - _Z25selective_scan_bwd_kernelI32Selective_Scan_bwd_kernel_traitsILi32ELi8ELb1ELb0ELb0ELb0ELb1EN3c104HalfENS1_7complexIfEEEEv12SSMParamsBwd)
        .other          _Z25selective_scan_bwd_kernelI32Selective_Scan_bwd_kernel_traitsILi32ELi8ELb1ELb0ELb0ELb0ELb1EN3c104HalfENS1_7complexIfEEEEv12SSMParamsBwd,@"STO_CUDA_ENTRY STV_DEFAULT"
_Z25selective_scan_bwd_kernelI32Selective_Scan_bwd_kernel_traitsILi32ELi8ELb1ELb0ELb0ELb0ELb1EN3c104HalfENS1_7complexIfEEEEv12SSMParamsBwd:
.text._Z25selective_scan_bwd_kernelI32Selective_Scan_bwd_kernel_traitsILi32ELi8ELb1ELb0ELb0ELb0ELb1EN3c104HalfENS1_7complexIfEEEEv12SSMParamsBwd:
        /* <DEDUP_REMOVED lines=62> */
[----:B------:R-:W-:Y:S01]  /*03e0*/  LEA R30, P4, R31, c[0x0][0x240], 0x1 ;  /* 0x000090001f1e7a11 */ /* 0x000fe200078808ff */
[----:B------:R-:W-:Y:S01]  /*03f0*/  CS2R R16, SRZ ;  /* 0x0000000000107805 */ /* 0x000fe2000001ff00 */
[----:B------:R-:W-:-:S02]  /*0400*/  @P0 MOV R21, 0x10 ;  /* 0x0000001000150802 */ /* 0x000fc40000000f00 */
[----:B------:R-:W-:Y:S02]  /*0410*/  LEA.HI.X R31, R31, c[0x0][0x244], R2, 0x1, P4 ;  /* 0x000091001f1f7a11 */ /* 0x000fe400020f0c02 */
[----:B------:R-:W-:Y:S01]  /*0420*/  LEA.HI.X R29, R29, c[0x0][0x24c], R4, 0x1, P5 ;  /* 0x000093001d1d7a11 */ /* 0x000fe200028f0c04 */
[----:B------:R-:W-:Y:S01]  /*0430*/  @P0 IMAD.WIDE R20, R0, R21, c[0x0][0x260] ;  /* 0x0000980000140625 */ /* 0x000fe200078e0215 */
[C---:B------:R-:W-:Y:S01]  /*0440*/  LEA R26, P6, R9.reuse, c[0x0][0x308], 0x1 ;  /* 0x0000c200091a7a11 */ /* 0x040fe200078c08ff */
[----:B------:R-:W-:Y:S01]  /*0450*/  @!P0 CS2R R20, SRZ ;  /* 0x0000000000148805 */ /* 0x000fe2000001ff00 */
[C---:B------:R-:W-:Y:S02]  /*0460*/  @P1 LEA R18, P4, R40.reuse, c[0x0][0x328], 0x2 ;  /* 0x0000ca0028121a11 */ /* 0x040fe400078810ff */
[----:B------:R-:W-:Y:S02]  /*0470*/  @P2 LEA R16, P5, R40, c[0x0][0x348], 0x2 ;  /* 0x0000d20028102a11 */ /* 0x000fe400078a10ff */
[----:B------:R-:W-:-:S02]  /*0480*/  LEA.HI.X R27, R9, c[0x0][0x30c], R6, 0x1, P6 ;  /* 0x0000c300091b7a11 */ /* 0x000fc400030f0c06 */
[C-C-:B------:R-:W-:Y:S02]  /*0490*/  @P1 LEA.HI.X R19, R40.reuse, c[0x0][0x32c], R39.reuse, 0x2, P4 ;  /* 0x0000cb0028131a11 */ /* 0x140fe400020f1427 */
[----:B------:R-:W-:Y:S01]  /*04a0*/  @P2 LEA.HI.X R17, R40, c[0x0][0x34c], R39, 0x2, P5 ;  /* 0x0000d30028112a11 */ /* 0x000fe200028f1427 */
[----:B------:R-:W-:Y:S05]  /*04b0*/  @!P3 BRA `(.L_x_12110) ;  /* 0x00004a700000b947 */ /* 0x000fea0003800000 */
[----:B------:R-:W0:Y:S01]  /*04c0*/  S2R R33, SR_TID.X ;  /* 0x0000000000217919 */ /* 0x000e220000002100 */
[----:B------:R-:W-:Y:S02]  /*04d0*/  MOV R0, c[0x0][0x174] ;  /* 0x00005d0000007a02 */ /* 0x000fe40000000f00 */
[----:B------:R-:W-:Y:S01]  /*04e0*/  MOV R34, RZ ;  /* 0x000000ff00227202 */ /* 0x000fe20000000f00 */
[----:B------:R-:W1:Y:S01]  /*04f0*/  S2R R32, SR_LANEID ;  /* 0x0000000000207919 */ /* 0x000e620000000000 */
[----:B------:R-:W-:-:S03]  /*0500*/  MOV R41, RZ ;  /* 0x000000ff00297202 */ /* 0x000fc60000000f00 */
.L_x_12128:
[----:B------:R-:W-:Y:S01]  /*0510*/  BAR.SYNC.DEFER_BLOCKING 0x0 ;  /* 0x0000000000007b1d */ /* 0x000fe20000010000 */
[----:B0-----:R-:W-:-:S05]  /*0520*/  IMAD.WIDE R2, R33, 0x10, R30 ;  /* 0x0000001021027825 */ /* 0x001fca00078e021e */
[----:B--2---:R-:W2:Y:S01]  /*0530*/  LDG.E.128 R44, [R2.64] ;  /* 0x00000006022c7981 */ /* 0x004ea2000c1e1d00 */
[----:B------:R-:W-:-:S03]  /*0540*/  IMAD.WIDE R12, R33, 0x10, R28 ;  /* 0x00000010210c7825 */ /* 0x000fc600078e021c */
[----:B-12---:R-:W-:Y:S01]  /*0550*/  STS.128 [R32.X16], R44 ;  /* 0x0000002c20007388 */ /* 0x006fe2000000cc00 */
[----:B------:R-:W-:-:S06]  /*0560*/  NOP ;  /* 0x0000000000007918 */ /* 0x000fcc0000000000 */
[----:B------:R-:W0:Y:S04]  /*0570*/  LDS.128 R4, [R32.X16] ;  /* 0x0000000020047984 */ /* 0x000e28000000cc00 */
[----:B------:R-:W-:Y:S06]  /*0580*/  BAR.SYNC.DEFER_BLOCKING 0x0 ;  /* 0x0000000000007b1d */ /* 0x000fec0000010000 */
[----:B------:R-:W2:Y:S01]  /*0590*/  LDG.E.128 R48, [R12.64] ;  /* 0x000000060c307981 */ /* 0x000ea2000c1e1d00 */
[----:B------:R-:W-:-:S03]  /*05a0*/  IMAD.WIDE R14, R33, 0x10, R26 ;  /* 0x00000010210e7825 */ /* 0x000fc600078e021a */
[----:B--2---:R1:W-:Y:S01]  /*05b0*/  STS.128 [R32.X16], R48 ;  /* 0x0000003020007388 */ /* 0x0043e2000000cc00 */
[----:B------:R-:W-:-:S06]  /*05c0*/  NOP ;  /* 0x0000000000007918 */ /* 0x000fcc0000000000 */
[----:B------:R-:W-:Y:S04]  /*05d0*/  LDS.128 R8, [R32.X16] ;  /* 0x0000000020087984 */ /* 0x000fe8000000cc00 */
[----:B------:R-:W-:Y:S06]  /*05e0*/  BAR.SYNC.DEFER_BLOCKING 0x0 ;  /* 0x0000000000007b1d */ /* 0x000fec0000010000 */
[----:B------:R2:W3:Y:S01]  /*05f0*/  LDG.E.128 R52, [R14.64] ;  /* 0x000000060e347981 */ /* 0x0004e2000c1e1d00 */
[----:B------:R-:W-:Y:S01]  /*0600*/  LEA R2, R0, 0xffffff00, 0x8 ;  /* 0xffffff0000027811 */ /* 0x000fe200078e40ff */
[----:B------:R-:W-:-:S02]  /*0610*/  IMAD R22, R35, c[0x0][0x1f0], RZ ;  /* 0x00007c0023167a24 */ /* 0x000fc400078e02ff */
[----:B------:R-:W-:Y:S01]  /*0620*/  IMAD R25, R39, c[0x0][0x1f8], RZ ;  /* 0x00007e0027197a24 */ /* 0x000fe200078e02ff */
[----:B------:R-:W-:Y:S01]  /*0630*/  SHF.R.S32.HI R3, RZ, 0x1f, R2 ;  /* 0x0000001fff037819 */ /* 0x000fe20000011402 */
[C---:B------:R-:W-:Y:S02]  /*0640*/  IMAD R23, R37.reuse, c[0x0][0x1f4], R22 ;  /* 0x00007d0025177a24 */ /* 0x040fe400078e0216 */
[----:B------:R-:W-:Y:S02]  /*0650*/  IMAD R25, R40, c[0x0][0x1fc], R25 ;  /* 0x00007f0028197a24 */ /* 0x000fe400078e0219 */
[----:B------:R-:W-:-:S05]  /*0660*/  IMAD.WIDE.U32 R12, R37, c[0x0][0x1f0], R2 ;  /* 0x00007c00250c7a25 */ /* 0x000fca00078e0002 */
[----:B------:R-:W-:-:S05]  /*0670*/  IADD3 R13, R13, R23, RZ ;  /* 0x000000170d0d7210 */ /* 0x000fca0007ffe0ff */
[----:B------:R-:W-:-:S05]  /*0680*/  IMAD.WIDE.U32 R12, R40, c[0x0][0x1f8], R12 ;  /* 0x00007e00280c7a25 */ /* 0x000fca00078e000c */
[----:B------:R-:W-:Y:S02]  /*0690*/  IADD3 R13, R13, R25, RZ ;  /* 0x000000190d0d7210 */ /* 0x000fe40007ffe0ff */
[----:B--2---:R-:W-:-:S04]  /*06a0*/  LEA R14, P0, R12, c[0x0][0x268], 0x1 ;  /* 0x00009a000c0e7a11 */ /* 0x004fc800078008ff */
[----:B------:R-:W-:-:S05]  /*06b0*/  LEA.HI.X R15, R12, c[0x0][0x26c], R13, 0x1, P0 ;  /* 0x00009b000c0f7a11 */ /* 0x000fca00000f0c0d */
[----:B------:R-:W-:Y:S01]  /*06c0*/  IMAD.WIDE R12, R33, 0x10, R14 ;  /* 0x00000010210c7825 */ /* 0x000fe200078e020e */
[----:B---3--:R-:W-:Y:S01]  /*06d0*/  STS.128 [R32.X16], R52 ;  /* 0x0000003420007388 */ /* 0x008fe2000000cc00 */
[----:B------:R-:W-:-:S06]  /*06e0*/  NOP ;  /* 0x0000000000007918 */ /* 0x000fcc0000000000 */
[----:B------:R-:W2:Y:S04]  /*06f0*/  LDS.128 R44, [R32.X16] ;  /* 0x00000000202c7984 */ /* 0x000ea8000000cc00 */
[----:B------:R-:W-:Y:S06]  /*0700*/  BAR.SYNC.DEFER_BLOCKING 0x0 ;  /* 0x0000000000007b1d */ /* 0x000fec0000010000 */
[----:B------:R-:W3:Y:S01]  /*0710*/  LDG.E.128 R56, [R12.64] ;  /* 0x000000060c387981 */ /* 0x000ee2000c1e1d00 */
[----:B------:R-:W-:-:S02]  /*0720*/  IMAD R14, R35, c[0x0][0x200], RZ ;  /* 0x00008000230e7a24 */ /* 0x000fc400078e02ff */
[----:B------:R-:W-:Y:S02]  /*0730*/  IMAD R25, R39, c[0x0][0x208], RZ ;  /* 0x0000820027197a24 */ /* 0x000fe400078e02ff */
[C---:B------:R-:W-:Y:S02]  /*0740*/  IMAD R23, R37.reuse, c[0x0][0x204], R14 ;  /* 0x0000810025177a24 */ /* 0x040fe400078e020e */
[----:B------:R-:W-:-:S04]  /*0750*/  IMAD.WIDE.U32 R14, R37, c[0x0][0x200], R2 ;  /* 0x00008000250e7a25 */ /* 0x000fc800078e0002 */
[----:B------:R-:W-:Y:S01]  /*0760*/  IMAD R25, R40, c[0x0][0x20c], R25 ;  /* 0x0000830028197a24 */ /* 0x000fe200078e0219 */
[----:B------:R-:W-:-:S05]  /*0770*/  IADD3 R15, R15, R23, RZ ;  /* 0x000000170f0f7210 */ /* 0x000fca0007ffe0ff */
[----:B------:R-:W-:-:S05]  /*0780*/  IMAD.WIDE.U32 R14, R40, c[0x0][0x208], R14 ;  /* 0x00008200280e7a25 */ /* 0x000fca00078e000e */
[----:B------:R-:W-:Y:S02]  /*0790*/  IADD3 R15, R15, R25, RZ ;  /* 0x000000190f0f7210 */ /* 0x000fe40007ffe0ff */
[----:B-1----:R-:W-:-:S04]  /*07a0*/  LEA R48, P0, R14, c[0x0][0x258], 0x1 ;  /* 0x000096000e307a11 */ /* 0x002fc800078008ff */
[----:B------:R-:W-:-:S05]  /*07b0*/  LEA.HI.X R49, R14, c[0x0][0x25c], R15, 0x1, P0 ;  /* 0x000097000e317a11 */ /* 0x000fca00000f0c0f */
[----:B------:R-:W-:Y:S01]  /*07c0*/  IMAD.WIDE R48, R33, 0x10, R48 ;  /* 0x0000001021307825 */ /* 0x000fe200078e0230 */
[----:B---3--:R-:W-:Y:S01]  /*07d0*/  STS.128 [R32.X16], R56 ;  /* 0x0000003820007388 */ /* 0x008fe2000000cc00 */
[----:B------:R-:W-:-:S06]  /*07e0*/  NOP ;  /* 0x0000000000007918 */ /* 0x000fcc0000000000 */
[----:B------:R-:W1:Y:S04]  /*07f0*/  LDS.128 R12, [R32.X16] ;  /* 0x00000000200c7984 */ /* 0x000e68000000cc00 */
[----:B------:R-:W-:Y:S06]  /*0800*/  BAR.SYNC.DEFER_BLOCKING 0x0 ;  /* 0x0000000000007b1d */ /* 0x000fec0000010000 */
[----:B------:R-:W3:Y:S01]  /*0810*/  LDG.E.128 R48, [R48.64] ;  /* 0x0000000630307981 */ /* 0x000ee2000c1e1d00 */
[----:B0-----:R-:W-:Y:S01]  /*0820*/  HADD2.F32 R72, -RZ, R4.H0_H0 ;  /* 0x20000004ff487230 */ /* 0x001fe20000004100 */
[----:B------:R-:W-:Y:S01]  /*0830*/  IMAD R79, R39, c[0x0][0x2f0], RZ ;  /* 0x0000bc00274f7a24 */ /* 0x000fe200078e02ff */
[----:B--2---:R-:W-:Y:S01]  /*0840*/  HADD2.F32 R73, -RZ, R45.H1_H1 ;  /* 0x3000002dff497230 */ /* 0x004fe20000004100 */
[----:B------:R-:W-:Y:S01]  /*0850*/  ISETP.NE.U32.AND P0, PT, RZ, c[0x0][0x270], PT ;  /* 0x00009c00ff007a0c */ /* 0x000fe20003f05070 */
[----:B------:R-:W-:Y:S01]  /*0860*/  HADD2.F32 R75, -RZ, R46.H1_H1 ;  /* 0x3000002eff4b7230 */ /* 0x000fe20000004100 */
[----:B------:R-:W-:Y:S01]  /*0870*/  IMAD R79, R40, c[0x0][0x2f4], R79 ;  /* 0x0000bd00284f7a24 */ /* 0x000fe200078e024f */
[--C-:B------:R-:W-:Y:S01]  /*0880*/  HADD2.F32 R81, -RZ, R11.reuse.H0_H0 ;  /* 0x2000000bff517230 */ /* 0x100fe20000004100 */
[----:B------:R-:W-:Y:S01]  /*0890*/  ISETP.NE.AND.EX P0, PT, RZ, c[0x0][0x274], PT, P0 ;  /* 0x00009d00ff007a0c */ /* 0x000fe20003f05300 */
[----:B------:R-:W-:-:S02]  /*08a0*/  HADD2.F32 R83, -RZ, R11.H1_H1 ;  /* 0x3000000bff537230 */ /* 0x000fc40000004100 */
        /* <DEDUP_REMOVED lines=11> */
[----:B------:R-:W-:Y:S01]  /*0960*/  HADD2.F32 R23, -RZ, R15.H0_H0 ;  /* 0x2000000fff177230 */ /* 0x000fe20000004100 */
[----:B------:R-:W-:-:S02]  /*0970*/  FMUL.FTZ R14, R65, -1.4426950216293334961 ;  /* 0xbfb8aa3b410e7820 */ /* 0x000fc40000410000 */
[----:B------:R-:W-:Y:S02]  /*0980*/  FMUL.FTZ R55, R42, -1.4426950216293334961 ;  /* 0xbfb8aa3b2a377820 */ /* 0x000fe40000410000 */
[----:B------:R-:W-:Y:S01]  /*0990*/  FMUL.FTZ R56, R23, -1.4426950216293334961 ;  /* 0xbfb8aa3b17387820 */ /* 0x000fe20000410000 */
[----:B------:R1:W2:Y:S08]  /*09a0*/  MUFU.EX2 R25, R22 ;  /* 0x0000001600197308 */ /* 0x0002b00000000800 */
[----:B------:R0:W4:Y:S01]  /*09b0*/  MUFU.EX2 R54, R24 ;  /* 0x0000001800367308 */ /* 0x0001220000000800 */
[----:B-1----:R-:W-:-:S05]  /*09c0*/  HADD2.F32 R22, -RZ, R15.H1_H1 ;  /* 0x3000000fff167230 */ /* 0x002fca0000004100 */
[----:B------:R-:W-:Y:S02]  /*09d0*/  FMUL.FTZ R59, R22, -1.4426950216293334961 ;  /* 0xbfb8aa3b163b7820 */ /* 0x000fe40000410000 */
[----:B------:R-:W1:Y:S01]  /*09e0*/  MUFU.EX2 R43, R13 ;  /* 0x0000000d002b7308 */ /* 0x000e620000000800 */
[----:B0-----:R-:W-:Y:S02]  /*09f0*/  FADD.FTZ R24, R12, 1 ;  /* 0x3f8000000c187421 */ /* 0x001fe40000010000 */
[----:B--2---:R-:W-:-:S05]  /*0a00*/  FADD.FTZ R25, R25, 1 ;  /* 0x3f80000019197421 */ /* 0x004fca0000010000 */
[----:B------:R-:W-:Y:S01]  /*0a10*/  MUFU.EX2 R58, R14 ;  /* 0x0000000e003a7308 */ /* 0x000fe20000000800 */
[----:B----4-:R-:W-:-:S07]  /*0a20*/  FADD.FTZ R54, R54, 1 ;  /* 0x3f80000036367421 */ /* 0x010fce0000010000 */
[----:B------:R-:W-:Y:S01]  /*0a30*/  MUFU.RCP R57, R24 ;  /* 0x0000001800397308 */ /* 0x000fe20000001000 */
[----:B-1----:R-:W-:-:S07]  /*0a40*/  FADD.FTZ R43, R43, 1 ;  /* 0x3f8000002b2b7421 */ /* 0x002fce0000010000 */
[----:B------:R0:W1:Y:S08]  /*0a50*/  MUFU.EX2 R68, R55 ;  /* 0x0000003700447308 */ /* 0x0000700000000800 */
[----:B------:R2:W4:Y:S01]  /*0a60*/  MUFU.EX2 R70, R56 ;  /* 0x0000003800467308 */ /* 0x0005220000000800 */
[--C-:B0-----:R-:W-:Y:S02]  /*0a70*/  HADD2.F32 R55, -RZ, R44.reuse.H0_H0 ;  /* 0x2000002cff377230 */ /* 0x101fe40000004100 */
[----:B------:R-:W-:-:S05]  /*0a80*/  HADD2.F32 R44, -RZ, R44.H1_H1 ;  /* 0x3000002cff2c7230 */ /* 0x000fca0000004100 */
[----:B------:R0:W4:Y:S01]  /*0a90*/  MUFU.RCP R60, R25 ;  /* 0x00000019003c7308 */ /* 0x0001220000001000 */
[----:B-1----:R-:W-:Y:S01]  /*0aa0*/  FADD.FTZ R68, R68, 1 ;  /* 0x3f80000044447421 */ /* 0x002fe20000010000 */
[----:B--2---:R-:W-:Y:S01]  /*0ab0*/  HADD2.F32 R56, -RZ, R45.H0_H0 ;  /* 0x2000002dff387230 */ /* 0x004fe20000004100 */
[----:B------:R-:W-:Y:S01]  /*0ac0*/  FADD.FTZ R45, R58, 1 ;  /* 0x3f8000003a2d7421 */ /* 0x000fe20000010000 */
[----:B------:R-:W-:-:S04]  /*0ad0*/  HADD2.F32 R58, -RZ, R46.H0_H0 ;  /* 0x2000002eff3a7230 */ /* 0x000fc80000004100 */
[----:B------:R1:W2:Y:S01]  /*0ae0*/  MUFU.EX2 R71, R59 ;  /* 0x0000003b00477308 */ /* 0x0002a20000000800 */
[----:B0-----:R-:W-:Y:S02]  /*0af0*/  FMUL.FTZ R25, R52, R57 ;  /* 0x0000003934197220 */ /* 0x001fe40000410000 */
[----:B----4-:R-:W-:Y:S02]  /*0b00*/  FADD.FTZ R70, R70, 1 ;  /* 0x3f80000046467421 */ /* 0x010fe40000010000 */
[----:B------:R-:W-:-:S03]  /*0b10*/  FMUL.FTZ R67, R55, R25 ;  /* 0x0000001937437220 */ /* 0x000fc60000410000 */
[----:B------:R0:W4:Y:S01]  /*0b20*/  MUFU.RCP R62, R43 ;  /* 0x0000002b003e7308 */ /* 0x0001220000001000 */
[----:B------:R-:W-:Y:S01]  /*0b30*/  FFMA.FTZ R72, R67, R72, R41 ;  /* 0x0000004843487223 */ /* 0x000fe20000010029 */
[--C-:B-1----:R-:W-:Y:S01]  /*0b40*/  HADD2.F32 R59, -RZ, R47.reuse.H0_H0 ;  /* 0x2000002fff3b7230 */ /* 0x102fe20000004100 */
[----:B------:R-:W-:Y:S02]  /*0b50*/  FADD.FTZ R41, -R57, 1 ;  /* 0x3f80000039297421 */ /* 0x000fe40000010100 */
[----:B------:R-:W-:Y:S02]  /*0b60*/  FADD.FTZ R46, -R60, 1 ;  /* 0x3f8000003c2e7421 */ /* 0x000fe40000010100 */
[----:B------:R-:W-:Y:S01]  /*0b70*/  FFMA.FTZ R41, R52, R41, 1 ;  /* 0x3f80000034297423 */ /* 0x000fe20000010029 */
[----:B------:R1:W1:Y:S01]  /*0b80*/  MUFU.RCP R64, R54 ;  /* 0x0000003600407308 */ /* 0x0002620000001000 */
[----:B--2---:R-:W-:Y:S01]  /*0b90*/  FADD.FTZ R71, R71, 1 ;  /* 0x3f80000047477421 */ /* 0x004fe20000010000 */
[----:B0-----:R-:W-:Y:S01]  /*0ba0*/  HADD2.F32 R43, -RZ, R47.H1_H1 ;  /* 0x3000002fff2b7230 */ /* 0x001fe20000004100 */
[C---:B------:R-:W-:Y:S01]  /*0bb0*/  FMUL.FTZ R24, R53.reuse, R60 ;  /* 0x0000003c35187220 */ /* 0x040fe20000410000 */
[----:B------:R-:W-:Y:S01]  /*0bc0*/  HADD2.F32 R47, -RZ, R4.H1_H1 ;  /* 0x30000004ff2f7230 */ /* 0x000fe20000004100 */
[----:B------:R-:W-:-:S02]  /*0bd0*/  FFMA.FTZ R46, R53, R46, 1 ;  /* 0x3f800000352e7423 */ /* 0x000fc4000001002e */
[----:B------:R-:W-:Y:S01]  /*0be0*/  FMUL.FTZ R69, R44, R24 ;  /* 0x000000182c457220 */ /* 0x000fe20000410000 */
[----:B------:R0:W2:Y:S03]  /*0bf0*/  MUFU.RCP R77, R68 ;  /* 0x00000044004d7308 */ /* 0x0000a60000001000 */
[----:B------:R-:W-:-:S05]  /*0c00*/  FFMA.FTZ R72, R69, R47, R72 ;  /* 0x0000002f45487223 */ /* 0x000fca0000010048 */
[----:B------:R-:W0:Y:S08]  /*0c10*/  MUFU.RCP R70, R70 ;  /* 0x0000004600467308 */ /* 0x000e300000001000 */
[----:B------:R0:W-:Y:S01]  /*0c20*/  MUFU.RCP R66, R45 ;  /* 0x0000002d00427308 */ /* 0x0001e20000001000 */
[----:B---3--:R-:W-:Y:S01]  /*0c30*/  STS.128 [R32.X16], R48 ;  /* 0x0000003020007388 */ /* 0x008fe2000000cc00 */
[----:B------:R-:W-:-:S06]  /*0c40*/  NOP ;  /* 0x0000000000007918 */ /* 0x000fcc0000000000 */
[----:B------:R-:W3:Y:S02]  /*0c50*/  LDS.128 R12, [R32.X16] ;  /* 0x00000000200c7984 */ /* 0x000ee4000000cc00 */
[--C-:B---3--:R-:W-:Y:S02]  /*0c60*/  HADD2.F32 R52, -RZ, R12.reuse.H0_H0 ;  /* 0x2000000cff347230 */ /* 0x108fe40000004100 */
[----:B------:R-:W-:Y:S02]  /*0c70*/  HADD2.F32 R49, -RZ, R12.H1_H1 ;  /* 0x3000000cff317230 */ /* 0x000fe40000004100 */
[--C-:B------:R-:W-:Y:S01]  /*0c80*/  HADD2.F32 R51, -RZ, R13.reuse.H0_H0 ;  /* 0x2000000dff337230 */ /* 0x100fe20000004100 */
[----:B------:R-:W-:Y:S01]  /*0c90*/  FMUL.FTZ R12, R55, R52 ;  /* 0x00000034370c7220 */ /* 0x000fe20000410000 */
[----:B------:R-:W-:Y:S01]  /*0ca0*/  HADD2.F32 R48, -RZ, R13.H1_H1 ;  /* 0x3000000dff307230 */ /* 0x000fe20000004100 */
[----:B------:R-:W3:Y:S01]  /*0cb0*/  MUFU.RCP R55, R71 ;  /* 0x0000004700377308 */ /* 0x000ee20000001000 */
[--C-:B------:R-:W-:Y:S01]  /*0cc0*/  HADD2.F32 R53, -RZ, R14.reuse.H0_H0 ;  /* 0x2000000eff357230 */ /* 0x100fe20000004100 */
[----:B------:R-:W-:Y:S01]  /*0cd0*/  FMUL.FTZ R13, R44, R49 ;  /* 0x000000312c0d7220 */ /* 0x000fe20000410000 */
[----:B------:R-:W-:Y:S01]  /*0ce0*/  HADD2.F32 R50, -RZ, R14.H1_H1 ;  /* 0x3000000eff327230 */ /* 0x000fe20000004100 */
[----:B----4-:R-:W-:Y:S01]  /*0cf0*/  FADD.FTZ R14, -R62, 1 ;  /* 0x3f8000003e0e7421 */ /* 0x010fe20000010100 */
[--C-:B-1----:R-:W-:Y:S01]  /*0d00*/  HADD2.F32 R54, -RZ, R15.reuse.H0_H0 ;  /* 0x2000000fff367230 */ /* 0x102fe20000004100 */
[----:B------:R-:W-:Y:S01]  /*0d10*/  FMUL.FTZ R13, R60, R13 ;  /* 0x0000000d3c0d7220 */ /* 0x000fe20000410000 */
[----:B0-----:R-:W-:Y:S01]  /*0d20*/  HADD2.F32 R68, -RZ, R15.H1_H1 ;  /* 0x3000000fff447230 */ /* 0x001fe20000004100 */
[----:B------:R-:W-:-:S02]  /*0d30*/  FMUL.FTZ R15, R56, R51 ;  /* 0x00000033380f7220 */ /* 0x000fc40000410000 */
[----:B------:R-:W-:Y:S02]  /*0d40*/  FFMA.FTZ R14, R61, R14, 1 ;  /* 0x3f8000003d0e7423 */ /* 0x000fe4000001000e */
[----:B------:R-:W-:Y:S02]  /*0d50*/  FMUL.FTZ R15, R62, R15 ;  /* 0x0000000f3e0f7220 */ /* 0x000fe40000410000 */
[----:B------:R-:W-:Y:S02]  /*0d60*/  FADD.FTZ R44, -R64, 1 ;  /* 0x3f800000402c7421 */ /* 0x000fe40000010100 */
[----:B------:R-:W-:Y:S02]  /*0d70*/  FMUL.FTZ R45, R73, R48 ;  /* 0x00000030492d7220 */ /* 0x000fe40000410000 */
[----:B------:R-:W-:Y:S02]  /*0d80*/  FMUL.FTZ R12, R57, R12 ;  /* 0x0000000c390c7220 */ /* 0x000fe40000410000 */
[----:B------:R-:W-:-:S02]  /*0d90*/  FMUL.FTZ R13, R13, R46 ;  /* 0x0000002e0d0d7220 */ /* 0x000fc40000410000 */
[----:B------:R-:W-:Y:S02]  /*0da0*/  FMUL.FTZ R14, R15, R14 ;  /* 0x0000000e0f0e7220 */ /* 0x000fe40000410000 */
[----:B------:R-:W-:Y:S02]  /*0db0*/  FFMA.FTZ R44, R63, R44, 1 ;  /* 0x3f8000003f2c7423 */ /* 0x000fe4000001002c */
[----:B------:R-:W-:Y:S02]  /*0dc0*/  FMUL.FTZ R45, R64, R45 ;  /* 0x0000002d402d7220 */ /* 0x000fe40000410000 */
[----:B--2---:R-:W-:Y:S02]  /*0dd0*/  FADD.FTZ R15, -R77, 1 ;  /* 0x3f8000004d0f7421 */ /* 0x004fe40000010100 */
[----:B------:R-:W-:Y:S02]  /*0de0*/  FADD.FTZ R46, -R70, 1 ;  /* 0x3f800000462e7421 */ /* 0x000fe40000010100 */
[----:B---3--:R-:W-:-:S02]  /*0df0*/  FADD.FTZ R47, -R55, 1 ;  /* 0x3f800000372f7421 */ /* 0x008fc40000010100 */
[----:B------:R-:W-:Y:S02]  /*0e00*/  FMUL.FTZ R12, R12, R41 ;  /* 0x000000290c0c7220 */ /* 0x000fe40000410000 */
[----:B------:R-:W-:Y:S02]  /*0e10*/  FMUL.FTZ R61, R61, R62 ;  /* 0x0000003e3d3d7220 */ /* 0x000fe40000410000 */
[----:B------:R-:W-:Y:S02]  /*0e20*/  FMUL.FTZ R45, R45, R44 ;  /* 0x0000002c2d2d7220 */ /* 0x000fe40000410000 */
[----:B------:R-:W-:Y:S02]  /*0e30*/  FFMA.FTZ R41, R42, R15, 1 ;  /* 0x3f8000002a297423 */ /* 0x000fe4000001000f */
[----:B------:R-:W-:Y:S01]  /*0e40*/  FFMA.FTZ R60, R23, R46, 1 ;  /* 0x3f800000173c7423 */ /* 0x000fe2000001002e */
[----:B------:R-:W-:Y:S01]  /*0e50*/  F2FP.PACK_AB R45, R45, R14 ;  /* 0x0000000e2d2d723e */ /* 0x000fe200000000ff */
[----:B------:R-:W-:-:S02]  /*0e60*/  FFMA.FTZ R57, R22, R47, 1 ;  /* 0x3f80000016397423 */ /* 0x000fc4000001002f */
[----:B------:R-:W-:Y:S02]  /*0e70*/  FADD.FTZ R44, -R66, 1 ;  /* 0x3f800000422c7421 */ /* 0x000fe40000010100 */
[----:B------:R-:W-:Y:S02]  /*0e80*/  FMUL.FTZ R15, R58, R53 ;  /* 0x000000353a0f7220 */ /* 0x000fe40000410000 */
[----:B------:R-:W-:Y:S02]  /*0e90*/  FMUL.FTZ R46, R75, R50 ;  /* 0x000000324b2e7220 */ /* 0x000fe40000410000 */
        /* <DEDUP_REMOVED lines=10> */
[--C-:B------:R-:W-:Y:S01]  /*0f40*/  HADD2.F32 R12, -RZ, R5.reuse.H0_H0 ;  /* 0x20000005ff0c7230 */ /* 0x100fe20000004100 */
[----:B------:R-:W-:Y:S01]  /*0f50*/  FMUL.FTZ R47, R47, R60 ;  /* 0x0000003c2f2f7220 */ /* 0x000fe20000410000 */
[----:B------:R-:W-:Y:S01]  /*0f60*/  HADD2.F32 R41, -RZ, R5.H1_H1 ;  /* 0x30000005ff297230 */ /* 0x000fe20000004100 */
[----:B------:R-:W-:Y:S01]  /*0f70*/  FMUL.FTZ R62, R62, R57 ;  /* 0x000000393e3e7220 */ /* 0x000fe20000410000 */
[----:B------:R-:W-:Y:S01]  /*0f80*/  F2FP.PACK_AB R46, R46, R15 ;  /* 0x0000000f2e2e723e */ /* 0x000fe200000000ff */
[----:B------:R-:W-:-:S02]  /*0f90*/  IMAD R14, R35, c[0x0][0x2e8], RZ ;  /* 0x0000ba00230e7a24 */ /* 0x000fc400078e02ff */
[----:B------:R-:W-:Y:S01]  /*0fa0*/  FMUL.FTZ R71, R56, R61 ;  /* 0x0000003d38477220 */ /* 0x000fe20000410000 */
[----:B------:R-:W-:Y:S01]  /*0fb0*/  F2FP.PACK_AB R47, R62, R47 ;  /* 0x0000002f3e2f723e */ /* 0x000fe200000000ff */
[----:B------:R-:W-:Y:S01]  /*0fc0*/  BAR.SYNC.DEFER_BLOCKING 0x0 ;  /* 0x0000000000007b1d */ /* 0x000fe20000010000 */
[C---:B------:R-:W-:Y:S02]  /*0fd0*/  IMAD R13, R37.reuse, c[0x0][0x2ec], R14 ;  /* 0x0000bb00250d7a24 */ /* 0x040fe400078e020e */
[----:B------:R-:W-:-:S04]  /*0fe0*/  IMAD.WIDE.U32 R56, R37, c[0x0][0x2e8], R2 ;  /* 0x0000ba0025387a25 */ /* 0x000fc800078e0002 */
[----:B------:R-:W-:Y:S01]  /*0ff0*/  FFMA.FTZ R72, R71, R12, R72 ;  /* 0x0000000c47487223 */ /* 0x000fe20000010048 */
[----:B------:R-:W-:Y:S01]  /*1000*/  IADD3 R57, R57, R13, RZ ;  /* 0x0000000d39397210 */ /* 0x000fe20007ffe0ff */
[----:B------:R-:W-:Y:S02]  /*1010*/  FMUL.FTZ R63, R63, R64 ;  /* 0x000000403f3f7220 */ /* 0x000fe40000410000 */
[----:B------:R-:W-:Y:S02]  /*1020*/  FMUL.FTZ R65, R65, R66 ;  /* 0x0000004241417220 */ /* 0x000fe40000410000 */
[----:B------:R-:W-:Y:S02]  /*1030*/  FMUL.FTZ R73, R73, R63 ;  /* 0x0000003f49497220 */ /* 0x000fe40000410000 */
[----:B------:R-:W-:Y:S02]  /*1040*/  FMUL.FTZ R91, R58, R65 ;  /* 0x000000413a5b7220 */ /* 0x000fe40000410000 */
[----:B------:R-:W-:Y:S01]  /*1050*/  FFMA.FTZ R72, R73, R41, R72 ;  /* 0x0000002949487223 */ /* 0x000fe20000010048 */
[----:B------:R-:W-:Y:S01]  /*1060*/  HADD2.F32 R41, -RZ, R6.H0_H0 ;  /* 0x20000006ff297230 */ /* 0x000fe20000004100 */
[----:B------:R-:W-:Y:S01]  /*1070*/  FMUL.FTZ R42, R42, R77 ;  /* 0x0000004d2a2a7220 */ /* 0x000fe20000410000 */
[----:B------:R-:W-:Y:S01]  /*1080*/  HADD2.F32 R77, -RZ, R9.H1_H1 ;  /* 0x30000009ff4d7230 */ /* 0x000fe20000004100 */
[----:B------:R-:W-:-:S02]  /*1090*/  FMUL.FTZ R70, R23, R70 ;  /* 0x0000004617467220 */ /* 0x000fc40000410000 */
[----:B------:R-:W-:Y:S01]  /*10a0*/  FFMA.FTZ R72, R91, R41, R72 ;  /* 0x000000295b487223 */ /* 0x000fe20000010048 */
[----:B------:R0:W-:Y:S01]  /*10b0*/  STS.128 [R32.X16], R44 ;  /* 0x0000002c20007388 */ /* 0x0001e2000000cc00 */
[----:B------:R-:W-:-:S06]  /*10c0*/  NOP ;  /* 0x0000000000007918 */ /* 0x000fcc0000000000 */
[----:B------:R-:W1:Y:S01]  /*10d0*/  LDS.128 R12, [R32.X16] ;  /* 0x00000000200c7984 */ /* 0x000e62000000cc00 */
[----:B------:R-:W-:Y:S01]  /*10e0*/  HADD2.F32 R41, -RZ, R6.H1_H1 ;  /* 0x30000006ff297230 */ /* 0x000fe20000004100 */
[----:B------:R-:W-:Y:S02]  /*10f0*/  FMUL.FTZ R75, R75, R42 ;  /* 0x0000002a4b4b7220 */ /* 0x000fe40000410000 */
[----:B------:R-:W-:Y:S02]  /*1100*/  FMUL.FTZ R23, R59, R70 ;  /* 0x000000463b177220 */ /* 0x000fe40000410000 */
[----:B------:R-:W-:Y:S01]  /*1110*/  FFMA.FTZ R72, R75, R41, R72 ;  /* 0x000000294b487223 */ /* 0x000fe20000010048 */
[----:B------:R-:W-:Y:S01]  /*1120*/  HADD2.F32 R41, -RZ, R7.H0_H0 ;  /* 0x20000007ff297230 */ /* 0x000fe20000004100 */
[----:B------:R-:W-:Y:S01]  /*1130*/  FMUL.FTZ R22, R22, R55 ;  /* 0x0000003716167220 */ /* 0x000fe20000410000 */
[----:B0-----:R-:W-:Y:S01]  /*1140*/  MOV R46, c[0x0][0x16c] ;  /* 0x00005b00002e7a02 */ /* 0x001fe20000000f00 */
[----:B------:R-:W-:Y:S01]  /*1150*/  IMAD.WIDE.U32 R44, R40, c[0x0][0x2f0], R56 ;  /* 0x0000bc00282c7a25 */ /* 0x000fe200078e0038 */
[----:B------:R-:W-:-:S02]  /*1160*/  HADD2.F32 R55, -RZ, R8.H1_H1 ;  /* 0x30000008ff377230 */ /* 0x000fc40000004100 */
[----:B------:R-:W-:Y:S01]  /*1170*/  ISETP.GE.AND P1, PT, R46, 0x1, PT ;  /* 0x000000012e00780c */ /* 0x000fe20003f26270 */
[----:B------:R-:W-:Y:S01]  /*1180*/  FFMA.FTZ R72, R23, R41, R72 ;  /* 0x0000002917487223 */ /* 0x000fe20000010048 */
[----:B------:R-:W-:Y:S01]  /*1190*/  IADD3 R45, R45, R79, RZ ;  /* 0x0000004f2d2d7210 */ /* 0x000fe20007ffe0ff */
[----:B------:R-:W-:Y:S01]  /*11a0*/  HADD2.F32 R41, -RZ, R7.H1_H1 ;  /* 0x30000007ff297230 */ /* 0x000fe20000004100 */
[C---:B------:R-:W-:Y:S01]  /*11b0*/  LEA R46, P2, R44.reuse, c[0x0][0x338], 0x1 ;  /* 0x0000ce002c2e7a11 */ /* 0x040fe200078408ff */
[----:B------:R-:W-:Y:S01]  /*11c0*/  FMUL.FTZ R85, R43, R22 ;  /* 0x000000162b557220 */ /* 0x000fe20000410000 */
[----:B------:R-:W-:Y:S02]  /*11d0*/  HADD2.F32 R57, -RZ, R9.H0_H0 ;  /* 0x20000009ff397230 */ /* 0x000fe40000004100 */
[----:B------:R-:W-:Y:S01]  /*11e0*/  LEA.HI.X R47, R44, c[0x0][0x33c], R45, 0x1, P2 ;  /* 0x0000cf002c2f7a11 */ /* 0x000fe200010f0c2d */
[--C-:B------:R-:W-:Y:S01]  /*11f0*/  HADD2.F32 R79, -RZ, R10.reuse.H0_H0 ;  /* 0x2000000aff4f7230 */ /* 0x100fe20000004100 */
[----:B------:R-:W-:Y:S01]  /*1200*/  FFMA.FTZ R41, R85, R41, R72 ;  /* 0x0000002955297223 */ /* 0x000fe20000010048 */
[----:B------:R-:W-:-:S02]  /*1210*/  HADD2.F32 R43, -RZ, R10.H1_H1 ;  /* 0x3000000aff2b7230 */ /* 0x000fc40000004100 */
[----:B------:R-:W-:Y:S01]  /*1220*/  IMAD.WIDE R44, R33, 0x10, R46 ;  /* 0x00000010212c7825 */ /* 0x000fe200078e022e */
[----:B------:R-:W-:-:S04]  /*1230*/  HADD2.F32 R47, -RZ, R8.H0_H0 ;  /* 0x20000008ff2f7230 */ /* 0x000fc80000004100 */
[----:B-1----:R0:W-:Y:S01]  /*1240*/  STG.E.128 [R44.64], R12 ;  /* 0x0000000c2c007986 */ /* 0x0021e2000c101d06 */
[----:B------:R-:W-:Y:S05]  /*1250*/  @!P0 BRA `(.L_x_12111) ;  /* 0x000001c000008947 */ /* 0x000fea0003800000 */
[----:B------:R-:W-:Y:S01]  /*1260*/  BAR.SYNC.DEFER_BLOCKING 0x0 ;  /* 0x0000000000007b1d */ /* 0x000fe20000010000 */
[----:B0-----:R-:W-:Y:S02]  /*1270*/  FMUL.FTZ R12, R25, R52 ;  /* 0x00000034190c7220 */ /* 0x001fe40000410000 */
[----:B------:R-:W-:Y:S02]  /*1280*/  FMUL.FTZ R13, R61, R51 ;  /* 0x000000333d0d7220 */ /* 0x000fe40000410000 */
[----:B------:R-:W-:Y:S02]  /*1290*/  FMUL.FTZ R14, R65, R53 ;  /* 0x00000035410e7220 */ /* 0x000fe40000410000 */
[----:B------:R-:W-:Y:S02]  /*12a0*/  FMUL.FTZ R15, R70, R54 ;  /* 0x00000036460f7220 */ /* 0x000fe40000410000 */
[----:B------:R-:W-:-:S02]  /*12b0*/  FMUL.FTZ R22, R22, R68 ;  /* 0x0000004416167220 */ /* 0x000fc40000410000 */
[----:B------:R-:W-:Y:S02]  /*12c0*/  FMUL.FTZ R9, R42, R50 ;  /* 0x000000322a097220 */ /* 0x000fe40000410000 */
[----:B------:R-:W-:Y:S01]  /*12d0*/  FMUL.FTZ R48, R63, R48 ;  /* 0x000000303f307220 */ /* 0x000fe20000410000 */
[----:B------:R-:W-:Y:S01]  /*12e0*/  F2FP.PACK_AB R15, R22, R15 ;  /* 0x0000000f160f723e */ /* 0x000fe200000000ff */
[----:B------:R-:W-:Y:S01]  /*12f0*/  FMUL.FTZ R49, R24, R49 ;  /* 0x0000003118317220 */ /* 0x000fe20000410000 */
[----:B------:R-:W-:Y:S01]  /*1300*/  F2FP.PACK_AB R14, R9, R14 ;  /* 0x0000000e090e723e */ /* 0x000fe200000000ff */
[----:B------:R-:W-:Y:S01]  /*1310*/  IMAD R22, R35, c[0x0][0x210], RZ ;  /* 0x0000840023167a24 */ /* 0x000fe200078e02ff */
[----:B------:R-:W-:Y:S01]  /*1320*/  F2FP.PACK_AB R13, R48, R13 ;  /* 0x0000000d300d723e */ /* 0x000fe200000000ff */
[----:B------:R-:W-:Y:S01]  /*1330*/  IMAD.WIDE.U32 R24, R37, c[0x0][0x210], R2 ;  /* 0x0000840025187a25 */ /* 0x000fe200078e0002 */
[----:B------:R-:W-:-:S03]  /*1340*/  F2FP.PACK_AB R12, R49, R12 ;  /* 0x0000000c310c723e */ /* 0x000fc600000000ff */
[----:B------:R-:W-:Y:S02]  /*1350*/  IMAD R45, R37, c[0x0][0x214], R22 ;  /* 0x00008500252d7a24 */ /* 0x000fe400078e0216 */
[----:B------:R0:W-:Y:S01]  /*1360*/  STS.128 [R32.X16], R12 ;  /* 0x0000000c20007388 */ /* 0x0001e2000000cc00 */
[----:B------:R-:W-:-:S06]  /*1370*/  NOP ;  /* 0x0000000000007918 */ /* 0x000fcc0000000000 */
[----:B------:R-:W1:Y:S01]  /*1380*/  LDS.128 R8, [R32.X16] ;  /* 0x0000000020087984 */ /* 0x000e62000000cc00 */
[----:B------:R-:W-:Y:S01]  /*1390*/  IADD3 R25, R25, R45, RZ ;  /* 0x0000002d19197210 */ /* 0x000fe20007ffe0ff */
[----:B------:R-:W-:-:S04]  /*13a0*/  IMAD R49, R39, c[0x0][0x218], RZ ;  /* 0x0000860027317a24 */ /* 0x000fc800078e02ff */
[C---:B------:R-:W-:Y:S02]  /*13b0*/  IMAD R49, R40.reuse, c[0x0][0x21c], R49 ;  /* 0x0000870028317a24 */ /* 0x040fe400078e0231 */
[----:B------:R-:W-:-:S05]  /*13c0*/  IMAD.WIDE.U32 R24, R40, c[0x0][0x218], R24 ;  /* 0x0000860028187a25 */ /* 0x000fca00078e0018 */
[----:B0-----:R-:W-:Y:S02]  /*13d0*/  IADD3 R13, R25, R49, RZ ;  /* 0x00000031190d7210 */ /* 0x001fe40007ffe0ff */
[----:B------:R-:W-:-:S04]  /*13e0*/  LEA R12, P0, R24, c[0x0][0x270], 0x1 ;  /* 0x00009c00180c7a11 */ /* 0x000fc800078008ff */
[----:B------:R-:W-:-:S05]  /*13f0*/  LEA.HI.X R13, R24, c[0x0][0x274], R13, 0x1, P0 ;  /* 0x00009d00180d7a11 */ /* 0x000fca00000f0c0d */
[----:B------:R-:W-:-:S05]  /*1400*/  IMAD.WIDE R12, R33, 0x10, R12 ;  /* 0x00000010210c7825 */ /* 0x000fca00078e020c */
[----:B-1----:R0:W-:Y:S02]  /*1410*/  STG.E.128 [R12.64], R8 ;  /* 0x000000080c007986 */ /* 0x0021e4000c101d06 */
.L_x_12111:
[----:B------:R-:W-:Y:S01]  /*1420*/  BAR.SYNC.DEFER_BLOCKING 0x0 ;  /* 0x0000000000007b1d */ /* 0x000fe20000010000 */
[----:B------:R-:W-:Y:S01]  /*1430*/  HFMA2.MMA R80, -RZ, RZ, 0, 0 ;  /* 0x00000000ff507435 */ /* 0x000fe200000001ff */
[--C-:B-----5:R-:W-:Y:S01]  /*1440*/  FADD.FTZ R70, R55, R36.reuse ;  /* 0x0000002437467221 */ /* 0x120fe20000010000 */
[----:B------:R-:W-:Y:S01]  /*1450*/  HFMA2.MMA R78, -RZ, RZ, 0, 0 ;  /* 0x00000000ff4e7435 */ /* 0x000fe200000001ff */
[--C-:B------:R-:W-:Y:S01]  /*1460*/  FADD.FTZ R68, R57, R36.reuse ;  /* 0x0000002439447221 */ /* 0x100fe20000010000 */
        /* <DEDUP_REMOVED lines=21> */
[C---:B------:R-:W-:Y:S01]  /*15c0*/  IMAD R43, R39.reuse, c[0x0][0x198], RZ ;  /* 0x00006600272b7a24 */ /* 0x040fe200078e02ff */
[C---:B0-----:R-:W-:Y:S01]  /*15d0*/  IADD3 R15, R0.reuse, -0x2, RZ ;  /* 0xfffffffe000f7810 */ /* 0x041fe20007ffe0ff */
[C---:B------:R-:W-:Y:S01]  /*15e0*/  IMAD R25, R39.reuse, c[0x0][0x180], RZ ;  /* 0x0000600027197a24 */ /* 0x040fe200078e02ff */
[----:B------:R-:W-:Y:S01]  /*15f0*/  IADD3 R14, R0, -0x1, RZ ;  /* 0xffffffff000e7810 */ /* 0x000fe20007ffe0ff */
[----:B------:R-:W-:Y:S01]  /*1600*/  IMAD R47, R40, c[0x0][0x19c], R43 ;  /* 0x00006700282f7a24 */ /* 0x000fe200078e022b */
[----:B------:R-:W-:Y:S01]  /*1610*/  MOV R132, RZ ;  /* 0x000000ff00847202 */ /* 0x000fe20000000f00 */
[----:B------:R-:W-:Y:S01]  /*1620*/  IMAD R45, R39, c[0x0][0x1b8], RZ ;  /* 0x00006e00272d7a24 */ /* 0x000fe200078e02ff */
[----:B------:R-:W-:Y:S01]  /*1630*/  MOV R80, RZ ;  /* 0x000000ff00507202 */ /* 0x000fe20000000f00 */
[----:B------:R-:W-:Y:S01]  /*1640*/  IMAD R43, R15, c[0x0][0x16c], RZ ;  /* 0x00005b000f2b7a24 */ /* 0x000fe200078e02ff */
[----:B------:R-:W-:Y:S01]  /*1650*/  LEA.HI R15, R14, R14, RZ, 0x1 ;  /* 0x0000000e0e0f7211 */ /* 0x000fe200078f08ff */
[C---:B------:R-:W-:Y:S01]  /*1660*/  IMAD.WIDE.U32 R8, R40.reuse, c[0x0][0x180], RZ ;  /* 0x0000600028087a25 */ /* 0x040fe200078e00ff */
[----:B------:R-:W-:Y:S01]  /*1670*/  MOV R84, RZ ;  /* 0x000000ff00547202 */ /* 0x000fe20000000f00 */
[----:B------:R-:W-:Y:S01]  /*1680*/  UMOV UR4, URZ ;  /* 0x0000003f00047c82 */ /* 0x000fe20008000000 */
[----:B------:R-:W-:Y:S01]  /*1690*/  LOP3.LUT R15, R15, 0xfffffe, RZ, 0xc0, !PT ;  /* 0x00fffffe0f0f7812 */ /* 0x000fe200078ec0ff */
[----:B------:R-:W-:Y:S01]  /*16a0*/  IMAD.WIDE.U32 R10, R40, c[0x0][0x198], RZ ;  /* 0x00006600280a7a25 */ /* 0x000fe200078e00ff */
[----:B------:R-:W-:-:S02]  /*16b0*/  LEA R48, P0, R8, c[0x0][0x220], 0x3 ;  /* 0x0000880008307a11 */ /* 0x000fc400078018ff */
[----:B------:R-:W-:Y:S01]  /*16c0*/  IADD3 R15, R14, -R15, RZ ;  /* 0x8000000f0e0f7210 */ /* 0x000fe20007ffe0ff */
[----:B------:R-:W-:Y:S01]  /*16d0*/  IMAD.WIDE.U32 R12, R40, c[0x0][0x1b8], RZ ;  /* 0x00006e00280c7a25 */ /* 0x000fe200078e00ff */
[----:B------:R-:W-:Y:S02]  /*16e0*/  LEA R46, P1, R10, c[0x0][0x228], 0x3 ;  /* 0x00008a000a2e7a11 */ /* 0x000fe400078218ff */
[----:B------:R-:W-:Y:S01]  /*16f0*/  IADD3 R47, R11, R47, RZ ;  /* 0x0000002f0b2f7210 */ /* 0x000fe20007ffe0ff */
[----:B------:R-:W-:Y:S01]  /*1700*/  IMAD R25, R40, c[0x0][0x184], R25 ;  /* 0x0000610028197a24 */ /* 0x000fe200078e0219 */
[----:B------:R-:W-:Y:S01]  /*1710*/  LEA R44, P2, R12, c[0x0][0x230], 0x3 ;  /* 0x00008c000c2c7a11 */ /* 0x000fe200078418ff */
[----:B------:R-:W-:Y:S01]  /*1720*/  IMAD R45, R40, c[0x0][0x1bc], R45 ;  /* 0x00006f00282d7a24 */ /* 0x000fe200078e022d */
[----:B------:R-:W-:Y:S01]  /*1730*/  LEA.HI.X R47, R10, c[0x0][0x22c], R47, 0x3, P1 ;  /* 0x00008b000a2f7a11 */ /* 0x000fe200008f1c2f */
[----:B------:R-:W-:Y:S01]  /*1740*/  IMAD.WIDE R42, R43, 0x10, R20 ;  /* 0x000000102b2a7825 */ /* 0x000fe200078e0214 */
[----:B------:R-:W-:-:S02]  /*1750*/  IADD3 R49, R9, R25, RZ ;  /* 0x0000001909317210 */ /* 0x000fc40007ffe0ff */
[----:B------:R-:W-:Y:S01]  /*1760*/  IADD3 R45, R13, R45, RZ ;  /* 0x0000002d0d2d7210 */ /* 0x000fe20007ffe0ff */
[----:B------:R-:W-:Y:S01]  /*1770*/  FADD.FTZ R67, R67, R67 ;  /* 0x0000004343437221 */ /* 0x000fe20000010000 */
[----:B------:R-:W-:Y:S01]  /*1780*/  LEA.HI.X R49, R8, c[0x0][0x224], R49, 0x3, P0 ;  /* 0x0000890008317a11 */ /* 0x000fe200000f1c31 */
[----:B------:R-:W-:Y:S01]  /*1790*/  FADD.FTZ R69, R69, R69 ;  /* 0x0000004545457221 */ /* 0x000fe20000010000 */
[----:B------:R-:W-:Y:S01]  /*17a0*/  LEA.HI.X R45, R12, c[0x0][0x234], R45, 0x3, P2 ;  /* 0x00008d000c2d7a11 */ /* 0x000fe200010f1c2d */
[----:B------:R-:W-:Y:S01]  /*17b0*/  FADD.FTZ R71, R71, R71 ;  /* 0x0000004747477221 */ /* 0x000fe20000010000 */
[----:B------:R-:W-:Y:S01]  /*17c0*/  SHF.L.U32 R82, R15, 0x8, RZ ;  /* 0x000000080f527819 */ /* 0x000fe200000006ff */
[----:B------:R-:W-:Y:S02]  /*17d0*/  FADD.FTZ R73, R73, R73 ;  /* 0x0000004949497221 */ /* 0x000fe40000010000 */
[----:B------:R-:W-:Y:S02]  /*17e0*/  FADD.FTZ R91, R91, R91 ;  /* 0x0000005b5b5b7221 */ /* 0x000fe40000010000 */
[----:B------:R-:W-:-:S02]  /*17f0*/  FADD.FTZ R90, R75, R75 ;  /* 0x0000004b4b5a7221 */ /* 0x000fc40000010000 */
[----:B------:R-:W-:Y:S02]  /*1800*/  FADD.FTZ R88, R23, R23 ;  /* 0x0000001717587221 */ /* 0x000fe40000010000 */
[----:B------:R-:W-:Y:S02]  /*1810*/  FADD.FTZ R86, R85, R85 ;  /* 0x0000005555567221 */ /* 0x000fe40000010000 */
.L_x_12127:
[----:B--2---:R-:W2:Y:S01]  /*1820*/  LDG.E.64 R22, [R48.64] ;  /* 0x0000000630167981 */ /* 0x004ea2000c1e1b00 */
[C---:B------:R-:W-:Y:S02]  /*1830*/  ISETP.NE.AND P1, PT, R33.reuse, RZ, PT ;  /* 0x000000ff2100720c */ /* 0x040fe40003f25270 */
[C---:B------:R-:W-:Y:S01]  /*1840*/  IADD3 R11, R33.reuse, 0x200, RZ ;  /* 0x00000200210b7810 */ /* 0x040fe20007ffe0ff */
[----:B------:R-:W-:Y:S01]  /*1850*/  CS2R R12, SRZ ;  /* 0x00000000000c7805 */ /* 0x000fe2000001ff00 */
[----:B------:R-:W-:Y:S02]  /*1860*/  LOP3.LUT P0, RZ, R33, 0x1f, RZ, 0xc0, !PT ;  /* 0x0000001f21ff7812 */ /* 0x000fe4000780c0ff */
[----:B------:R-:W-:Y:S01]  /*1870*/  SEL R24, R82, R11, !P1 ;  /* 0x0000000b52187207 */ /* 0x000fe20004800000 */
[----:B------:R-:W-:Y:S01]  /*1880*/  HADD2.F32 R89, -RZ, R4.H0_H0 ;  /* 0x20000004ff597230 */ /* 0x000fe20000004100 */
[----:B------:R-:W-:-:S04]  /*1890*/  ISETP.LT.OR P2, PT, R0, 0x2, P0 ;  /* 0x000000020000780c */ /* 0x000fc80000741670 */
[----:B------:R-:W-:Y:S01]  /*18a0*/  FMUL.FTZ R106, R72, R89 ;  /* 0x00000059486a7220 */ /* 0x000fe20000410000 */
        /* <DEDUP_REMOVED lines=13> */
[-C--:B------:R-:W-:Y:S01]  /*1980*/  FMUL.FTZ R75, R68, R23.reuse ;  /* 0x00000017444b7220 */ /* 0x080fe20000410000 */
[----:B------:R-:W-:Y:S01]  /*1990*/  MUFU.SIN R115, R79 ;  /* 0x0000004f00737308 */ /* 0x000fe20000000400 */
[----:B------:R-:W-:Y:S01]  /*19a0*/  FMUL.FTZ R77, R66, R23 ;  /* 0x00000017424d7220 */ /* 0x000fe20000410000 */
[----:B------:R1:W-:Y:S01]  /*19b0*/  STS.64 [R24.X8+0x670], R14 ;  /* 0x0006700e18007388 */ /* 0x0003e20000008a00 */
[----:B------:R-:W-:-:S02]  /*19c0*/  FMUL.RZ R81, R75, 0.15915493667125701904 ;  /* 0x3e22f9834b517820 */ /* 0x000fc4000040c000 */
[-C--:B------:R-:W-:Y:S01]  /*19d0*/  FMUL.FTZ R75, R68, R25.reuse ;  /* 0x00000019444b7220 */ /* 0x080fe20000410000 */
[----:B------:R0:W5:Y:S02]  /*19e0*/  LDG.E.64 R8, [R44.64] ;  /* 0x000000062c087981 */ /* 0x000164000c1e1b00 */
[----:B------:R2:W-:Y:S01]  /*19f0*/  MUFU.COS R113, R79 ;  /* 0x0000004f00717308 */ /* 0x0005e20000000000 */
[----:B------:R-:W-:Y:S01]  /*1a00*/  FMUL.RZ R83, R77, 0.15915493667125701904 ;  /* 0x3e22f9834d537820 */ /* 0x000fe2000040c000 */
[----:B------:R-:W-:Y:S01]  /*1a10*/  BAR.SYNC.DEFER_BLOCKING 0x0 ;  /* 0x0000000000007b1d */ /* 0x000fe20000010000 */
[----:B-1----:R-:W-:Y:S02]  /*1a20*/  FMUL.FTZ R24, R70, R25 ;  /* 0x0000001946187220 */ /* 0x002fe40000410000 */
[----:B--2---:R-:W-:-:S04]  /*1a30*/  FMUL.FTZ R79, R64, R23 ;  /* 0x00000017404f7220 */ /* 0x004fc80000410000 */
[----:B------:R-:W1:Y:S01]  /*1a40*/  MUFU.EX2 R24, R24 ;  /* 0x0000001800187308 */ /* 0x000e620000000800 */
[-C--:B------:R-:W-:Y:S02]  /*1a50*/  FMUL.FTZ R77, R66, R25.reuse ;  /* 0x00000019424d7220 */ /* 0x080fe40000410000 */
[----:B------:R-:W-:Y:S02]  /*1a60*/  FMUL.RZ R87, R79, 0.15915493667125701904 ;  /* 0x3e22f9834f577820 */ /* 0x000fe4000040c000 */
[----:B------:R-:W-:-:S03]  /*1a70*/  FMUL.FTZ R79, R64, R25 ;  /* 0x00000019404f7220 */ /* 0x000fc60000410000 */
[----:B------:R-:W-:Y:S01]  /*1a80*/  MUFU.SIN R114, R81 ;  /* 0x0000005100727308 */ /* 0x000fe20000000400 */
[----:B------:R-:W-:-:S07]  /*1a90*/  FMUL.FTZ R85, R60, R23 ;  /* 0x000000173c557220 */ /* 0x000fce0000410000 */
[----:B------:R2:W-:Y:S01]  /*1aa0*/  MUFU.COS R112, R81 ;  /* 0x0000005100707308 */ /* 0x0005e20000000000 */
[----:B------:R-:W-:Y:S01]  /*1ab0*/  FMUL.RZ R85, R85, 0.15915493667125701904 ;  /* 0x3e22f98355557820 */ /* 0x000fe2000040c000 */
[----:B------:R0:W5:Y:S06]  /*1ac0*/  @!P2 LDG.E.64 R12, [R42.64+0x8] ;  /* 0x000008062a0ca981 */ /* 0x00016c000c1e1b00 */
[----:B------:R-:W3:Y:S01]  /*1ad0*/  MUFU.EX2 R75, R75 ;  /* 0x0000004b004b7308 */ /* 0x000ee20000000800 */
[----:B--2---:R-:W-:-:S04]  /*1ae0*/  FMUL.FTZ R81, R62, R23 ;  /* 0x000000173e517220 */ /* 0x004fc80000410000 */
[----:B------:R-:W-:-:S03]  /*1af0*/  FMUL.RZ R93, R81, 0.15915493667125701904 ;  /* 0x3e22f983515d7820 */ /* 0x000fc6000040c000 */
[----:B------:R-:W-:Y:S01]  /*1b00*/  MUFU.SIN R118, R83 ;  /* 0x0000005300767308 */ /* 0x000fe20000000400 */
[----:B------:R-:W-:-:S07]  /*1b10*/  FMUL.FTZ R81, R62, R25 ;  /* 0x000000193e517220 */ /* 0x000fce0000410000 */
[----:B------:R2:W-:Y:S01]  /*1b20*/  MUFU.COS R116, R83 ;  /* 0x0000005300747308 */ /* 0x0005e20000000000 */
[----:B-1----:R-:W-:-:S07]  /*1b30*/  FMUL.FTZ R113, R24, R113 ;  /* 0x0000007118717220 */ /* 0x002fce0000410000 */
[----:B------:R-:W1:Y:S01]  /*1b40*/  MUFU.EX2 R77, R77 ;  /* 0x0000004d004d7308 */ /* 0x000e620000000800 */
[----:B--2---:R-:W-:Y:S02]  /*1b50*/  FMUL.FTZ R83, R60, R25 ;  /* 0x000000193c537220 */ /* 0x004fe40000410000 */
[----:B------:R-:W-:-:S05]  /*1b60*/  FMUL.FTZ R115, R24, R115 ;  /* 0x0000007318737220 */ /* 0x000fca0000410000 */
[----:B------:R-:W-:Y:S08]  /*1b70*/  MUFU.SIN R110, R87 ;  /* 0x00000057006e7308 */ /* 0x000ff00000000400 */
[----:B------:R2:W-:Y:S08]  /*1b80*/  MUFU.COS R108, R87 ;  /* 0x00000057006c7308 */ /* 0x0005f00000000000 */
[----:B------:R-:W4:Y:S01]  /*1b90*/  MUFU.EX2 R79, R79 ;  /* 0x0000004f004f7308 */ /* 0x000f220000000800 */
[----:B---3--:R-:W-:-:S02]  /*1ba0*/  FMUL.FTZ R112, R75, R112 ;  /* 0x000000704b707220 */ /* 0x008fc40000410000 */
[----:B------:R-:W-:-:S05]  /*1bb0*/  FMUL.FTZ R114, R75, R114 ;  /* 0x000000724b727220 */ /* 0x000fca0000410000 */
[----:B------:R-:W-:Y:S01]  /*1bc0*/  MUFU.EX2 R83, R83 ;  /* 0x0000005300537308 */ /* 0x000fe20000000800 */
[----:B------:R-:W-:-:S07]  /*1bd0*/  FMUL.FTZ R98, R115, R106 ;  /* 0x0000006a73627220 */ /* 0x000fce0000410000 */
[----:B------:R-:W3:Y:S01]  /*1be0*/  MUFU.SIN R24, R85 ;  /* 0x0000005500187308 */ /* 0x000ee20000000400 */
[----:B------:R-:W-:-:S07]  /*1bf0*/  FMUL.FTZ R75, RZ, R115 ;  /* 0x00000073ff4b7220 */ /* 0x000fce0000410000 */
[----:B------:R-:W-:Y:S08]  /*1c00*/  MUFU.SIN R96, R93 ;  /* 0x0000005d00607308 */ /* 0x000ff00000000400 */
[----:B------:R-:W-:Y:S08]  /*1c10*/  MUFU.COS R92, R93 ;  /* 0x0000005d005c7308 */ /* 0x000ff00000000000 */
[----:B------:R-:W0:Y:S01]  /*1c20*/  MUFU.EX2 R81, R81 ;  /* 0x0000005100517308 */ /* 0x000e220000000800 */
[C---:B-1----:R-:W-:Y:S01]  /*1c30*/  FMUL.FTZ R116, R77.reuse, R116 ;  /* 0x000000744d747220 */ /* 0x042fe20000410000 */
[----:B--2---:R-:W-:Y:S01]  /*1c40*/  HADD2.F32 R87, -RZ, R4.H1_H1 ;  /* 0x30000004ff577230 */ /* 0x004fe20000004100 */
[----:B------:R-:W-:-:S02]  /*1c50*/  FMUL.FTZ R118, R77, R118 ;  /* 0x000000764d767220 */ /* 0x000fc40000410000 */
[----:B------:R-:W-:-:S03]  /*1c60*/  FFMA.FTZ R98, RZ, R113, R98 ;  /* 0x00000071ff627223 */ /* 0x000fc60000010062 */
[----:B------:R1:W2:Y:S01]  /*1c70*/  MUFU.COS R94, R85 ;  /* 0x00000055005e7308 */ /* 0x0002a20000000000 */
[----:B------:R-:W-:Y:S02]  /*1c80*/  FFMA.FTZ R77, R113, R106, -R75 ;  /* 0x0000006a714d7223 */ /* 0x000fe4000001084b */
[C---:B----4-:R-:W-:Y:S02]  /*1c90*/  FMUL.FTZ R108, R79.reuse, R108 ;  /* 0x0000006c4f6c7220 */ /* 0x050fe40000410000 */
[----:B------:R-:W-:Y:S02]  /*1ca0*/  FMUL.FTZ R110, R79, R110 ;  /* 0x0000006e4f6e7220 */ /* 0x000fe40000410000 */
[----:B------:R-:W-:Y:S02]  /*1cb0*/  FADD.FTZ R79, RZ, R98 ;  /* 0x00000062ff4f7221 */ /* 0x000fe40000010000 */
[----:B------:R-:W-:Y:S02]  /*1cc0*/  FFMA.FTZ R77, R70, R87, R77 ;  /* 0x00000057464d7223 */ /* 0x000fe4000001004d */
[----:B---3--:R-:W-:-:S02]  /*1cd0*/  FMUL.FTZ R97, R83, R24 ;  /* 0x0000001853617220 */ /* 0x008fc40000410000 */
[C---:B0-----:R-:W-:Y:S02]  /*1ce0*/  FMUL.FTZ R92, R81.reuse, R92 ;  /* 0x0000005c515c7220 */ /* 0x041fe40000410000 */
[----:B------:R-:W-:Y:S02]  /*1cf0*/  FMUL.FTZ R96, R81, R96 ;  /* 0x0000006051607220 */ /* 0x000fe40000410000 */
[C---:B------:R-:W-:Y:S02]  /*1d00*/  FMUL.FTZ R24, R114.reuse, R79 ;  /* 0x0000004f72187220 */ /* 0x040fe40000410000 */
[-C--:B------:R-:W-:Y:S01]  /*1d10*/  FMUL.FTZ R81, R114, R77.reuse ;  /* 0x0000004d72517220 */ /* 0x080fe20000410000 */
[----:B-1----:R-:W-:Y:S01]  /*1d20*/  HADD2.F32 R85, -RZ, R5.H0_H0 ;  /* 0x20000005ff557230 */ /* 0x002fe20000004100 */
[C---:B------:R-:W-:Y:S02]  /*1d30*/  FFMA.FTZ R24, R112.reuse, R77, -R24 ;  /* 0x0000004d70187223 */ /* 0x040fe40000010818 */
[----:B------:R-:W-:-:S02]  /*1d40*/  FFMA.FTZ R81, R112, R79, R81 ;  /* 0x0000004f70517223 */ /* 0x000fc40000010051 */
[----:B--2---:R-:W-:Y:S02]  /*1d50*/  FMUL.FTZ R93, R83, R94 ;  /* 0x0000005e535d7220 */ /* 0x004fe40000410000 */
[----:B------:R-:W-:Y:S02]  /*1d60*/  FMUL.FTZ R94, R14, R115 ;  /* 0x000000730e5e7220 */ /* 0x000fe40000410000 */
[----:B------:R-:W-:Y:S02]  /*1d70*/  FFMA.FTZ R79, R68, R85, R24 ;  /* 0x00000055444f7223 */ /* 0x000fe40000010018 */
[----:B------:R-:W-:Y:S02]  /*1d80*/  FADD.FTZ R81, RZ, R81 ;  /* 0x00000051ff517221 */ /* 0x000fe40000010000 */
[----:B------:R-:W-:Y:S02]  /*1d90*/  FFMA.FTZ R77, R15, R113, R94 ;  /* 0x000000710f4d7223 */ /* 0x000fe4000001005e */
[----:B------:R-:W-:-:S02]  /*1da0*/  FMUL.FTZ R94, R118, R79 ;  /* 0x0000004f765e7220 */ /* 0x000fc40000410000 */
[----:B------:R-:W-:Y:S02]  /*1db0*/  FMUL.FTZ R75, R58, R23 ;  /* 0x000000173a4b7220 */ /* 0x000fe40000410000 */
[----:B------:R-:W-:Y:S02]  /*1dc0*/  FMUL.FTZ R83, R118, R81 ;  /* 0x0000005176537220 */ /* 0x000fe40000410000 */
[----:B------:R-:W-:Y:S02]  /*1dd0*/  FMUL.FTZ R24, R15, R115 ;  /* 0x000000730f187220 */ /* 0x000fe40000410000 */
[C---:B------:R-:W-:Y:S02]  /*1de0*/  FFMA.FTZ R94, R116.reuse, R81, R94 ;  /* 0x00000051745e7223 */ /* 0x040fe4000001005e */
[----:B------:R-:W-:Y:S02]  /*1df0*/  FMUL.RZ R101, R75, 0.15915493667125701904 ;  /* 0x3e22f9834b657820 */ /* 0x000fe4000040c000 */
[----:B------:R-:W-:Y:S01]  /*1e00*/  FFMA.FTZ R81, R116, R79, -R83 ;  /* 0x0000004f74517223 */ /* 0x000fe20000010853 */
[----:B------:R-:W-:Y:S01]  /*1e10*/  HADD2.F32 R83, -RZ, R5.H1_H1 ;  /* 0x30000005ff537230 */ /* 0x000fe20000004100 */
[----:B------:R-:W-:-:S02]  /*1e20*/  FFMA.FTZ R75, R14, R113, -R24 ;  /* 0x000000710e4b7223 */ /* 0x000fc40000010818 */
[----:B------:R-:W-:Y:S02]  /*1e30*/  FMUL.FTZ R25, R58, R25 ;  /* 0x000000193a197220 */ /* 0x000fe40000410000 */
[----:B------:R-:W-:Y:S02]  /*1e40*/  FMUL.FTZ R24, R114, R77 ;  /* 0x0000004d72187220 */ /* 0x000fe40000410000 */
[----:B------:R-:W-:Y:S02]  /*1e50*/  FADD.FTZ R99, RZ, R94 ;  /* 0x0000005eff637221 */ /* 0x000fe40000010000 */
[----:B------:R-:W-:Y:S02]  /*1e60*/  FFMA.FTZ R79, R112, R75, -R24 ;  /* 0x0000004b704f7223 */ /* 0x000fe40000010818 */
[----:B------:R-:W-:Y:S01]  /*1e70*/  FFMA.FTZ R95, R66, R83, R81 ;  /* 0x00000053425f7223 */ /* 0x000fe20000010051 */
[----:B------:R-:W-:Y:S01]  /*1e80*/  MUFU.EX2 R25, R25 ;  /* 0x0000001900197308 */ /* 0x000fe20000000800 */
[----:B------:R-:W-:-:S02]  /*1e90*/  FMUL.FTZ R24, R110, R99 ;  /* 0x000000636e187220 */ /* 0x000fc40000410000 */
[----:B------:R-:W-:Y:S01]  /*1ea0*/  FMUL.FTZ R75, R114, R75 ;  /* 0x0000004b724b7220 */ /* 0x000fe20000410000 */
[----:B------:R-:W-:Y:S01]  /*1eb0*/  HADD2.F32 R81, -RZ, R6.H0_H0 ;  /* 0x20000006ff517230 */ /* 0x000fe20000004100 */
[----:B------:R-:W-:-:S03]  /*1ec0*/  FMUL.FTZ R100, R110, R95 ;  /* 0x0000005f6e647220 */ /* 0x000fc60000410000 */
[----:B------:R-:W0:Y:S01]  /*1ed0*/  MUFU.COS R98, R101 ;  /* 0x0000006500627308 */ /* 0x000e220000000000 */
[----:B------:R-:W-:Y:S02]  /*1ee0*/  FFMA.FTZ R95, R108, R95, -R24 ;  /* 0x0000005f6c5f7223 */ /* 0x000fe40000010818 */
[----:B------:R-:W-:-:S05]  /*1ef0*/  FFMA.FTZ R75, R112, R77, R75 ;  /* 0x0000004d704b7223 */ /* 0x000fca000001004b */
[----:B------:R-:W1:Y:S01]  /*1f00*/  MUFU.SIN R94, R101 ;  /* 0x00000065005e7308 */ /* 0x000e620000000400 */
[----:B------:R-:W-:Y:S02]  /*1f10*/  FMUL.FTZ R77, R118, R79 ;  /* 0x0000004f764d7220 */ /* 0x000fe40000410000 */
[----:B------:R-:W-:Y:S02]  /*1f20*/  FFMA.FTZ R100, R108, R99, R100 ;  /* 0x000000636c647223 */ /* 0x000fe40000010064 */
[----:B------:R-:W-:Y:S02]  /*1f30*/  FFMA.FTZ R95, R64, R81, R95 ;  /* 0x00000051405f7223 */ /* 0x000fe4000001005f */
[-C--:B------:R-:W-:Y:S02]  /*1f40*/  FMUL.FTZ R24, R118, R75.reuse ;  /* 0x0000004b76187220 */ /* 0x080fe40000410000 */
[----:B------:R-:W-:Y:S02]  /*1f50*/  FFMA.FTZ R77, R116, R75, R77 ;  /* 0x0000004b744d7223 */ /* 0x000fe4000001004d */
[----:B------:R-:W-:-:S02]  /*1f60*/  FADD.FTZ R75, RZ, R100 ;  /* 0x00000064ff4b7221 */ /* 0x000fc40000010000 */
[----:B------:R-:W-:Y:S02]  /*1f70*/  FMUL.FTZ R99, R96, R95 ;  /* 0x0000005f60637220 */ /* 0x000fe40000410000 */
[----:B------:R-:W-:Y:S02]  /*1f80*/  FFMA.FTZ R79, R116, R79, -R24 ;  /* 0x0000004f744f7223 */ /* 0x000fe40000010818 */
[----:B------:R-:W-:Y:S02]  /*1f90*/  FMUL.FTZ R24, R110, R77 ;  /* 0x0000004d6e187220 */ /* 0x000fe40000410000 */
[----:B------:R-:W-:Y:S02]  /*1fa0*/  FFMA.FTZ R99, R92, R75, R99 ;  /* 0x0000004b5c637223 */ /* 0x000fe40000010063 */
[C---:B0-----:R-:W-:Y:S02]  /*1fb0*/  FMUL.FTZ R98, R25.reuse, R98 ;  /* 0x0000006219627220 */ /* 0x041fe40000410000 */
[----:B-1----:R-:W-:-:S02]  /*1fc0*/  FMUL.FTZ R94, R25, R94 ;  /* 0x0000005e195e7220 */ /* 0x002fc40000410000 */
[----:B------:R-:W-:Y:S02]  /*1fd0*/  FMUL.FTZ R75, R96, R75 ;  /* 0x0000004b604b7220 */ /* 0x000fe40000410000 */
[-C--:B------:R-:W-:Y:S02]  /*1fe0*/  FFMA.FTZ R25, R108, R79.reuse, -R24 ;  /* 0x0000004f6c197223 */ /* 0x080fe40000010818 */
[----:B------:R-:W-:Y:S01]  /*1ff0*/  FMUL.FTZ R24, R110, R79 ;  /* 0x0000004f6e187220 */ /* 0x000fe20000410000 */
[----:B------:R-:W-:Y:S01]  /*2000*/  HADD2.F32 R79, -RZ, R6.H1_H1 ;  /* 0x30000006ff4f7230 */ /* 0x000fe20000004100 */
[----:B------:R-:W-:Y:S02]  /*2010*/  FFMA.FTZ R95, R92, R95, -R75 ;  /* 0x0000005f5c5f7223 */ /* 0x000fe4000001084b */
[----:B------:R-:W-:Y:S02]  /*2020*/  FADD.FTZ R102, RZ, R99 ;  /* 0x00000063ff667221 */ /* 0x000fe40000010000 */
[----:B------:R-:W-:-:S02]  /*2030*/  FFMA.FTZ R75, R108, R77, R24 ;  /* 0x0000004d6c4b7223 */ /* 0x000fc40000010018 */
[----:B------:R-:W-:Y:S02]  /*2040*/  FFMA.FTZ R100, R62, R79, R95 ;  /* 0x0000004f3e647223 */ /* 0x000fe4000001005f */
[C---:B------:R-:W-:Y:S02]  /*2050*/  FMUL.FTZ R99, R97.reuse, R102 ;  /* 0x0000006661637220 */ /* 0x040fe40000410000 */
[C---:B------:R-:W-:Y:S01]  /*2060*/  FMUL.FTZ R95, R96.reuse, R25 ;  /* 0x00000019605f7220 */ /* 0x040fe20000410000 */
[----:B------:R-:W-:Y:S01]  /*2070*/  HADD2.F32 R77, -RZ, R7.H0_H0 ;  /* 0x20000007ff4d7230 */ /* 0x000fe20000004100 */
[----:B------:R-:W-:Y:S02]  /*2080*/  FMUL.FTZ R24, R96, R75 ;  /* 0x0000004b60187220 */ /* 0x000fe40000410000 */
[-C--:B------:R-:W-:Y:S02]  /*2090*/  FMUL.FTZ R101, R97, R100.reuse ;  /* 0x0000006461657220 */ /* 0x080fe40000410000 */
[----:B------:R-:W-:-:S02]  /*20a0*/  FFMA.FTZ R99, R93, R100, -R99 ;  /* 0x000000645d637223 */ /* 0x000fc40000010863 */
[C---:B------:R-:W-:Y:S02]  /*20b0*/  FFMA.FTZ R100, R92.reuse, R75, R95 ;  /* 0x0000004b5c647223 */ /* 0x040fe4000001005f */
[----:B------:R-:W-:Y:S02]  /*20c0*/  FFMA.FTZ R24, R92, R25, -R24 ;  /* 0x000000195c187223 */ /* 0x000fe40000010818 */
[----:B------:R-:W-:Y:S02]  /*20d0*/  FFMA.FTZ R101, R93, R102, R101 ;  /* 0x000000665d657223 */ /* 0x000fe40000010065 */
[----:B------:R-:W-:Y:S01]  /*20e0*/  FFMA.FTZ R99, R60, R77, R99 ;  /* 0x0000004d3c637223 */ /* 0x000fe20000010063 */
[----:B------:R-:W-:Y:S01]  /*20f0*/  ISETP.NE.AND P2, PT, R33, 0x1f, PT ;  /* 0x0000001f2100780c */ /* 0x000fe20003f45270 */
[C---:B------:R-:W-:Y:S02]  /*2100*/  FMUL.FTZ R25, R97.reuse, R100 ;  /* 0x0000006461197220 */ /* 0x040fe40000410000 */
[----:B------:R-:W-:-:S02]  /*2110*/  FMUL.FTZ R75, R97, R24 ;  /* 0x00000018614b7220 */ /* 0x000fc40000410000 */
[----:B------:R-:W-:Y:S02]  /*2120*/  FADD.FTZ R101, RZ, R101 ;  /* 0x00000065ff657221 */ /* 0x000fe40000010000 */
[----:B------:R-:W-:Y:S02]  /*2130*/  FMUL.FTZ R102, R94, R99 ;  /* 0x000000635e667220 */ /* 0x000fe40000410000 */
[C---:B------:R-:W-:Y:S02]  /*2140*/  FFMA.FTZ R25, R93.reuse, R24, -R25 ;  /* 0x000000185d197223 */ /* 0x040fe40000010819 */
[----:B------:R-:W-:Y:S02]  /*2150*/  FFMA.FTZ R95, R93, R100, R75 ;  /* 0x000000645d5f7223 */ /* 0x000fe4000001004b */
[-C--:B------:R-:W-:Y:S02]  /*2160*/  FFMA.FTZ R102, R98, R101.reuse, R102 ;  /* 0x0000006562667223 */ /* 0x080fe40000010066 */
[----:B------:R-:W-:-:S02]  /*2170*/  FMUL.FTZ R101, R94, R101 ;  /* 0x000000655e657220 */ /* 0x000fc40000410000 */
[C---:B------:R-:W-:Y:S02]  /*2180*/  FMUL.FTZ R24, R94.reuse, R25 ;  /* 0x000000195e187220 */ /* 0x040fe40000410000 */
[----:B------:R-:W-:Y:S02]  /*2190*/  FMUL.FTZ R103, R94, R95 ;  /* 0x0000005f5e677220 */ /* 0x000fe40000410000 */
[C---:B------:R-:W-:Y:S02]  /*21a0*/  FFMA.FTZ R101, R98.reuse, R99, -R101 ;  /* 0x0000006362657223 */ /* 0x040fe40000010865 */
[C---:B------:R-:W-:Y:S02]  /*21b0*/  FFMA.FTZ R103, R98.reuse, R25, -R103 ;  /* 0x0000001962677223 */ /* 0x040fe40000010867 */
[----:B------:R-:W-:Y:S02]  /*21c0*/  FFMA.FTZ R99, R98, R95, R24 ;  /* 0x0000005f62637223 */ /* 0x000fe40000010018 */
[----:B------:R0:W1:Y:S01]  /*21d0*/  @P2 LDS.64 R24, [R33.X8+0x1678] ;  /* 0x0016780021182984 */ /* 0x0000620000008a00 */
[----:B------:R-:W-:Y:S01]  /*21e0*/  HADD2.F32 R75, -RZ, R7.H1_H1 ;  /* 0x30000007ff4b7230 */ /* 0x000fe20000004100 */
[----:B------:R-:W-:-:S04]  /*21f0*/  FADD.FTZ R102, RZ, R102 ;  /* 0x00000066ff667221 */ /* 0x000fc80000010000 */
        /* <DEDUP_REMOVED lines=10> */
.L_x_12114:
[----:B------:R-:W-:Y:S05]  /*22a0*/  BSYNC B0 ;  /* 0x0000000000007941 */ /* 0x000fea0003800000 */
.L_x_12113:
[----:B------:R-:W3:Y:S01]  /*22b0*/  SHFL.UP PT, R122, R104, 0x1, RZ ;  /* 0x04200000687a7989 */ /* 0x000ee200000e00ff */
[----:B------:R-:W-:Y:S01]  /*22c0*/  ISETP.GE.AND P3, PT, R32, 0x1, PT ;  /* 0x000000012000780c */ /* 0x000fe20003f66270 */
[----:B-----5:R-:W-:Y:S01]  /*22d0*/  FMUL.FTZ R128, R11, R8 ;  /* 0x000000080b807220 */ /* 0x020fe20000410000 */
[----:B------:R-:W-:Y:S01]  /*22e0*/  ISETP.GE.OR P0, PT, R0, c[0x0][0x174], P0 ;  /* 0x00005d0000007a0c */ /* 0x000fe20000706670 */
[----:B------:R-:W4:Y:S01]  /*22f0*/  SHFL.UP PT, R124, R102, 0x1, RZ ;  /* 0x04200000667c7989 */ /* 0x000f2200000e00ff */
[----:B------:R-:W-:Y:S01]  /*2300*/  BSSY B0, `(.L_x_12115) ;  /* 0x00000c7000007945 */ /* 0x000fe20003800000 */
[----:B------:R-:W-:Y:S02]  /*2310*/  FFMA.FTZ R128, R10, R9, R128 ;  /* 0x000000090a807223 */ /* 0x000fe40000010080 */
[----:B------:R-:W0:Y:S02]  /*2320*/  SHFL.UP PT, R100, R103, 0x1, RZ ;  /* 0x0420000067647989 */ /* 0x000e2400000e00ff */
[----:B------:R-:W-:-:S02]  /*2330*/  FMUL.FTZ R127, R88, R128 ;  /* 0x00000080587f7220 */ /* 0x000fc40000410000 */
[----:B------:R-:W2:Y:S01]  /*2340*/  SHFL.UP PT, R120, R99, 0x1, RZ ;  /* 0x0420000063787989 */ /* 0x000ea200000e00ff */
[-C--:B------:R-:W-:Y:S02]  /*2350*/  FMUL.FTZ R109, R90, R128.reuse ;  /* 0x000000805a6d7220 */ /* 0x080fe40000410000 */
[-C--:B------:R-:W-:Y:S01]  /*2360*/  FMUL.FTZ R129, R91, R128.reuse ;  /* 0x000000805b817220 */ /* 0x080fe20000410000 */
[----:B------:R-:W-:Y:S01]  /*2370*/  SHFL.IDX PT, R12, R12, RZ, 0x1f ;  /* 0x00001fff0c0c7589 */ /* 0x000fe200000e0000 */
[----:B------:R-:W-:-:S03]  /*2380*/  FMUL.FTZ R125, R73, R128 ;  /* 0x00000080497d7220 */ /* 0x000fc60000410000 */
[----:B------:R-:W-:Y:S01]  /*2390*/  SHFL.IDX PT, R13, R13, RZ, 0x1f ;  /* 0x00001fff0d0d7589 */ /* 0x000fe200000e0000 */
[C---:B---3--:R-:W-:Y:S02]  /*23a0*/  FMUL.FTZ R105, R99.reuse, R122 ;  /* 0x0000007a63697220 */ /* 0x048fe40000410000 */
[-C--:B----4-:R-:W-:Y:S02]  /*23b0*/  FMUL.FTZ R101, R99, R124.reuse ;  /* 0x0000007c63657220 */ /* 0x090fe40000410000 */
[----:B------:R-:W-:Y:S02]  /*23c0*/  FFMA.FTZ R105, R103, R124, R105 ;  /* 0x0000007c67697223 */ /* 0x000fe40000010069 */
[----:B01----:R-:W-:Y:S02]  /*23d0*/  FMUL.FTZ R95, R99, R100 ;  /* 0x00000064635f7220 */ /* 0x003fe40000410000 */
[C---:B------:R-:W-:Y:S02]  /*23e0*/  FFMA.FTZ R101, R103.reuse, R122, -R101 ;  /* 0x0000007a67657223 */ /* 0x040fe40000010865 */
[----:B--2---:R-:W-:-:S02]  /*23f0*/  FFMA.FTZ R122, R103, R120, R95 ;  /* 0x00000078677a7223 */ /* 0x004fc4000001005f */
[C---:B------:R-:W-:Y:S02]  /*2400*/  FMUL.FTZ R120, R99.reuse, R120 ;  /* 0x0000007863787220 */ /* 0x040fe40000410000 */
[----:B------:R-:W-:Y:S01]  /*2410*/  @P3 FADD.FTZ R102, R102, R105 ;  /* 0x0000006966663221 */ /* 0x000fe20000010000 */
[----:B------:R-:W-:Y:S01]  /*2420*/  FSEL R122, R99, R122, !P3 ;  /* 0x0000007a637a7208 */ /* 0x000fe20005800000 */
        /* <DEDUP_REMOVED lines=15> */
[----:B------:R-:W-:Y:S01]  /*2520*/  @P3 FADD.FTZ R102, R102, R101 ;  /* 0x0000006566663221 */ /* 0x000fe20000010000 */
[----:B------:R-:W-:Y:S01]  /*2530*/  FSEL R99, R122, R99, !P3 ;  /* 0x000000637a637208 */ /* 0x000fe20005800000 */
        /* <DEDUP_REMOVED lines=8> */
[----:B------:R-:W-:Y:S02]  /*25c0*/  FFMA.FTZ R105, R103, R124, R105 ;  /* 0x0000007c67697223 */ /* 0x000fe40000010069 */
[----:B--2---:R-:W-:Y:S02]  /*25d0*/  FMUL.FTZ R95, R99, R100 ;  /* 0x00000064635f7220 */ /* 0x004fe40000410000 */
[C---:B------:R-:W-:Y:S02]  /*25e0*/  FFMA.FTZ R101, R103.reuse, R122, -R101 ;  /* 0x0000007a67657223 */ /* 0x040fe40000010865 */
[-C--:B---3--:R-:W-:Y:S02]  /*25f0*/  FFMA.FTZ R126, R103, R120.reuse, R95 ;  /* 0x00000078677e7223 */ /* 0x088fe4000001005f */
[C---:B------:R-:W-:Y:S02]  /*2600*/  FMUL.FTZ R120, R99.reuse, R120 ;  /* 0x0000007863787220 */ /* 0x040fe40000410000 */
[----:B------:R-:W-:Y:S01]  /*2610*/  @P3 FADD.FTZ R102, R102, R105 ;  /* 0x0000006966663221 */ /* 0x000fe20000010000 */
[----:B------:R-:W-:Y:S01]  /*2620*/  FSEL R126, R99, R126, !P3 ;  /* 0x0000007e637e7208 */ /* 0x000fe20005800000 */
[----:B------:R-:W-:-:S02]  /*2630*/  @P3 FADD.FTZ R104, R104, R101 ;  /* 0x0000006568683221 */ /* 0x000fc40000010000 */
[----:B------:R-:W-:Y:S01]  /*2640*/  @P3 FFMA.FTZ R103, R103, R100, -R120 ;  /* 0x0000006467673223 */ /* 0x000fe20000010878 */
[----:B------:R-:W0:Y:S01]  /*2650*/  SHFL.UP PT, R107, R102, 0x8, RZ ;  /* 0x05000000666b7989 */ /* 0x000e2200000e00ff */
[----:B------:R-:W-:Y:S01]  /*2660*/  ISETP.GE.AND P3, PT, R32, 0x8, PT ;  /* 0x000000082000780c */ /* 0x000fe20003f66270 */
[----:B------:R-:W-:Y:S02]  /*2670*/  FMUL.FTZ R95, R11, R9 ;  /* 0x000000090b5f7220 */ /* 0x000fe40000410000 */
[----:B------:R-:W1:Y:S02]  /*2680*/  SHFL.UP PT, R105, R104, 0x8, RZ ;  /* 0x0500000068697989 */ /* 0x000e6400000e00ff */
[----:B------:R-:W-:Y:S02]  /*2690*/  FFMA.FTZ R100, R10, R8, -R95 ;  /* 0x000000080a647223 */ /* 0x000fe4000001085f */
[----:B------:R-:W2:Y:S02]  /*26a0*/  SHFL.UP PT, R99, R103, 0x8, RZ ;  /* 0x0500000067637989 */ /* 0x000ea400000e00ff */
[----:B------:R-:W-:-:S02]  /*26b0*/  FMUL.FTZ R111, R90, R100 ;  /* 0x000000645a6f7220 */ /* 0x000fc40000410000 */
[----:B------:R-:W3:Y:S01]  /*26c0*/  SHFL.UP PT, R101, R126, 0x8, RZ ;  /* 0x050000007e657989 */ /* 0x000ee200000e00ff */
[----:B------:R-:W-:Y:S02]  /*26d0*/  FMUL.FTZ R123, R73, R100 ;  /* 0x00000064497b7220 */ /* 0x000fe40000410000 */
[C---:B0-----:R-:W-:Y:S02]  /*26e0*/  FMUL.FTZ R120, R126.reuse, R107 ;  /* 0x0000006b7e787220 */ /* 0x041fe40000410000 */
[CC--:B-1----:R-:W-:Y:S02]  /*26f0*/  FMUL.FTZ R122, R126.reuse, R105.reuse ;  /* 0x000000697e7a7220 */ /* 0x0c2fe40000410000 */
[C---:B------:R-:W-:Y:S02]  /*2700*/  FFMA.FTZ R9, R103.reuse, R105, -R120 ;  /* 0x0000006967097223 */ /* 0x040fe40000010878 */
[----:B--2---:R-:W-:Y:S02]  /*2710*/  FMUL.FTZ R10, R126, R99 ;  /* 0x000000637e0a7220 */ /* 0x004fe40000410000 */
[----:B------:R-:W-:-:S02]  /*2720*/  FFMA.FTZ R107, R103, R107, R122 ;  /* 0x0000006b676b7223 */ /* 0x000fc4000001007a */
[-C--:B---3--:R-:W-:Y:S02]  /*2730*/  FMUL.FTZ R8, R126, R101.reuse ;  /* 0x000000657e087220 */ /* 0x088fe40000410000 */
[----:B------:R-:W-:Y:S02]  /*2740*/  FMUL.FTZ R105, R86, R128 ;  /* 0x0000008056697220 */ /* 0x000fe40000410000 */
[C---:B------:R-:W-:Y:S02]  /*2750*/  FFMA.FTZ R101, R103.reuse, R101, R10 ;  /* 0x0000006567657223 */ /* 0x040fe4000001000a */
[----:B------:R-:W-:Y:S02]  /*2760*/  @P3 FFMA.FTZ R103, R103, R99, -R8 ;  /* 0x0000006367673223 */ /* 0x000fe40000010808 */
[----:B------:R-:W-:Y:S01]  /*2770*/  @P3 FADD.FTZ R102, R102, R107 ;  /* 0x0000006b66663221 */ /* 0x000fe20000010000 */
[----:B------:R-:W-:Y:S01]  /*2780*/  FSEL R101, R126, R101, !P3 ;  /* 0x000000657e657208 */ /* 0x000fe20005800000 */
[----:B------:R-:W-:-:S02]  /*2790*/  FMUL.FTZ R8, R94, R105 ;  /* 0x000000695e087220 */ /* 0x000fc40000410000 */
[-C--:B------:R-:W-:Y:S01]  /*27a0*/  FMUL.FTZ R107, R86, R100.reuse ;  /* 0x00000064566b7220 */ /* 0x080fe20000410000 */
[----:B------:R-:W0:Y:S01]  /*27b0*/  SHFL.UP PT, R122, R102, 0x10, RZ ;  /* 0x06000000667a7989 */ /* 0x000e2200000e00ff */
[----:B------:R-:W-:Y:S01]  /*27c0*/  @P3 FADD.FTZ R104, R104, R9 ;  /* 0x0000000968683221 */ /* 0x000fe20000010000 */
[----:B------:R-:W-:Y:S01]  /*27d0*/  ISETP.GE.AND P3, PT, R32, 0x10, PT ;  /* 0x000000102000780c */ /* 0x000fe20003f66270 */
[----:B------:R-:W-:Y:S02]  /*27e0*/  FMUL.FTZ R10, R98, R105 ;  /* 0x00000069620a7220 */ /* 0x000fe40000410000 */
[----:B------:R-:W-:Y:S01]  /*27f0*/  FMUL.FTZ R126, R88, R100 ;  /* 0x00000064587e7220 */ /* 0x000fe20000410000 */
[----:B------:R-:W-:Y:S01]  /*2800*/  SHFL.UP PT, R120, R104, 0x10, RZ ;  /* 0x0600000068787989 */ /* 0x000fe200000e00ff */
[-C--:B------:R-:W-:Y:S02]  /*2810*/  FFMA.FTZ R9, R98, R107.reuse, -R8 ;  /* 0x0000006b62097223 */ /* 0x080fe40000010808 */
[----:B------:R-:W-:Y:S01]  /*2820*/  FFMA.FTZ R124, -R94, R107, -R10 ;  /* 0x0000006b5e7c7223 */ /* 0x000fe2000001090a */
[----:B------:R-:W1:Y:S01]  /*2830*/  SHFL.UP PT, R8, R103, 0x10, RZ ;  /* 0x0600000067087989 */ /* 0x000e6200000e00ff */
[----:B------:R-:W-:-:S02]  /*2840*/  FADD.FTZ R130, R126, R9 ;  /* 0x000000097e827221 */ /* 0x000fc40000010000 */
[----:B------:R-:W-:Y:S01]  /*2850*/  FADD.FTZ R124, -R127, R124 ;  /* 0x0000007c7f7c7221 */ /* 0x000fe20000010100 */
[----:B------:R-:W2:Y:S01]  /*2860*/  SHFL.UP PT, R10, R101, 0x10, RZ ;  /* 0x06000000650a7989 */ /* 0x000ea200000e00ff */
        /* <DEDUP_REMOVED lines=9> */
[C---:B0-----:R-:W-:Y:S02]  /*2900*/  FMUL.FTZ R11, R101.reuse, R122 ;  /* 0x0000007a650b7220 */ /* 0x041fe40000410000 */
[----:B-1----:R-:W-:-:S02]  /*2910*/  FMUL.FTZ R9, R101, R8 ;  /* 0x0000000865097220 */ /* 0x002fc40000410000 */
[----:B------:R-:W-:Y:S02]  /*2920*/  FMUL.FTZ R95, R101, R120 ;  /* 0x00000078655f7220 */ /* 0x000fe40000410000 */
[-C--:B--2---:R-:W-:Y:S01]  /*2930*/  FFMA.FTZ R124, R103, R10.reuse, R9 ;  /* 0x0000000a677c7223 */ /* 0x084fe20000010009 */
[----:B------:R-:W-:Y:S01]  /*2940*/  HFMA2.MMA R9, -RZ, RZ, 0, 0 ;  /* 0x00000000ff097435 */ /* 0x000fe200000001ff */
[----:B------:R-:W-:Y:S02]  /*2950*/  FMUL.FTZ R10, R101, R10 ;  /* 0x0000000a650a7220 */ /* 0x000fe40000410000 */
[----:B------:R-:W-:Y:S01]  /*2960*/  FFMA.FTZ R11, R103, R120, -R11 ;  /* 0x00000078670b7223 */ /* 0x000fe2000001080b */
[----:B------:R-:W-:Y:S01]  /*2970*/  FSEL R131, R101, R124, !P3 ;  /* 0x0000007c65837208 */ /* 0x000fe20005800000 */
[----:B------:R-:W-:Y:S02]  /*2980*/  FMUL.FTZ R130, R91, R100 ;  /* 0x000000645b827220 */ /* 0x000fe40000410000 */
[----:B------:R-:W-:-:S02]  /*2990*/  FFMA.FTZ R95, R103, R122, R95 ;  /* 0x0000007a675f7223 */ /* 0x000fc4000001005f */
[----:B------:R-:W-:Y:S01]  /*29a0*/  @P3 FFMA.FTZ R103, R103, R8, -R10 ;  /* 0x0000000867673223 */ /* 0x000fe2000001080a */
[----:B------:R-:W-:Y:S01]  /*29b0*/  MOV R8, 0x3f800000 ;  /* 0x3f80000000087802 */ /* 0x000fe20000000f00 */
[----:B------:R-:W-:Y:S01]  /*29c0*/  @P3 FADD.FTZ R104, R104, R11 ;  /* 0x0000000b68683221 */ /* 0x000fe20000010000 */
[----:B------:R-:W0:Y:S01]  /*29d0*/  SHFL.UP PT, R131, R131, 0x1, RZ ;  /* 0x0420000083837989 */ /* 0x000e2200000e00ff */
[----:B------:R-:W-:Y:S01]  /*29e0*/  CS2R R10, SRZ ;  /* 0x00000000000a7805 */ /* 0x000fe2000001ff00 */
[----:B------:R-:W-:Y:S02]  /*29f0*/  FFMA.FTZ R120, R92, R99, R119 ;  /* 0x000000635c787223 */ /* 0x000fe40000010077 */
[----:B------:R-:W-:Y:S01]  /*2a00*/  FADD.FTZ R117, R130, R117 ;  /* 0x0000007582757221 */ /* 0x000fe20000010000 */
[----:B------:R-:W1:Y:S01]  /*2a10*/  SHFL.UP PT, R104, R104, 0x1, RZ ;  /* 0x0420000068687989 */ /* 0x000e6200000e00ff */
[----:B------:R-:W-:Y:S01]  /*2a20*/  @P3 FADD.FTZ R102, R102, R95 ;  /* 0x0000005f66663221 */ /* 0x000fe20000010000 */
[----:B------:R-:W-:Y:S01]  /*2a30*/  LOP3.LUT R95, R33, 0x1f, RZ, 0xc0, !PT ;  /* 0x0000001f215f7812 */ /* 0x000fe200078ec0ff */
[----:B------:R-:W-:Y:S01]  /*2a40*/  FADD.FTZ R99, -R129, R120 ;  /* 0x0000007881637221 */ /* 0x000fe20000010100 */
[----:B------:R-:W2:Y:S01]  /*2a50*/  @!P0 LDS.128 R8, [UR4+0x1770] ;  /* 0x00177004ff088984 */ /* 0x000ea20008000c00 */
[C---:B------:R-:W-:Y:S01]  /*2a60*/  FMUL.FTZ R119, R110.reuse, -R117 ;  /* 0x800000756e777220 */ /* 0x040fe20000410000 */
[C---:B------:R-:W-:Y:S01]  /*2a70*/  ISETP.NE.AND P6, PT, R95.reuse, 0x1f, PT ;  /* 0x0000001f5f00780c */ /* 0x040fe20003fc5270 */
[-C--:B------:R-:W-:Y:S01]  /*2a80*/  FMUL.FTZ R101, R110, -R99.reuse ;  /* 0x800000636e657220 */ /* 0x080fe20000410000 */
[C---:B------:R-:W-:Y:S01]  /*2a90*/  ISETP.GT.U32.AND P5, PT, R95.reuse, 0x1d, PT ;  /* 0x0000001d5f00780c */ /* 0x040fe20003fa4070 */
[----:B------:R-:W-:Y:S01]  /*2aa0*/  FFMA.FTZ R134, R108, R99, R119 ;  /* 0x000000636c867223 */ /* 0x000fe20000010077 */
[C---:B------:R-:W-:Y:S01]  /*2ab0*/  ISETP.GT.U32.AND P4, PT, R95.reuse, 0x1b, PT ;  /* 0x0000001b5f00780c */ /* 0x040fe20003f84070 */
[----:B------:R-:W-:Y:S01]  /*2ac0*/  FMUL.FTZ R99, R94, -R24 ;  /* 0x800000185e637220 */ /* 0x000fe20000410000 */
[C---:B------:R-:W-:Y:S01]  /*2ad0*/  ISETP.GT.U32.AND P3, PT, R95.reuse, 0x17, PT ;  /* 0x000000175f00780c */ /* 0x040fe20003f64070 */
[----:B------:R-:W-:Y:S01]  /*2ae0*/  FFMA.FTZ R124, R108, R117, -R101 ;  /* 0x000000756c7c7223 */ /* 0x000fe20000010865 */
[----:B------:R-:W-:Y:S01]  /*2af0*/  ISETP.GT.U32.AND P0, PT, R95, 0xf, PT ;  /* 0x0000000f5f00780c */ /* 0x000fe20003f04070 */
[----:B------:R-:W-:-:S02]  /*2b00*/  FMUL.FTZ R95, R94, R25 ;  /* 0x000000195e5f7220 */ /* 0x000fc40000410000 */
[C---:B------:R-:W-:Y:S02]  /*2b10*/  FFMA.FTZ R122, R98.reuse, -R25, R99 ;  /* 0x80000019627a7223 */ /* 0x040fe40000010063 */
[----:B------:R-:W-:Y:S02]  /*2b20*/  FFMA.FTZ R120, R98, R24, -R95 ;  /* 0x0000001862787223 */ /* 0x000fe4000001085f */
[----:B------:R-:W-:Y:S02]  /*2b30*/  FADD.FTZ R119, -R125, R134 ;  /* 0x000000867d777221 */ /* 0x000fe40000010100 */
[C---:B------:R-:W-:Y:S02]  /*2b40*/  FMUL.FTZ R99, R97.reuse, -R120 ;  /* 0x8000007861637220 */ /* 0x040fe40000410000 */
[----:B------:R-:W-:Y:S02]  /*2b50*/  FMUL.FTZ R95, R97, -R122 ;  /* 0x8000007a615f7220 */ /* 0x000fe40000410000 */
[----:B------:R-:W-:-:S02]  /*2b60*/  FADD.FTZ R117, R123, R124 ;  /* 0x0000007c7b757221 */ /* 0x000fc40000010000 */
[C---:B------:R-:W-:Y:S02]  /*2b70*/  FFMA.FTZ R99, R93.reuse, R122, R99 ;  /* 0x0000007a5d637223 */ /* 0x040fe40000010063 */
[C---:B------:R-:W-:Y:S02]  /*2b80*/  FMUL.FTZ R121, R118.reuse, -R119 ;  /* 0x8000007776797220 */ /* 0x040fe40000410000 */
[----:B------:R-:W-:Y:S02]  /*2b90*/  FFMA.FTZ R95, R93, R120, -R95 ;  /* 0x000000785d5f7223 */ /* 0x000fe4000001085f */
[----:B------:R-:W-:Y:S02]  /*2ba0*/  FMUL.FTZ R122, R118, -R117 ;  /* 0x80000075767a7220 */ /* 0x000fe40000410000 */
[----:B------:R-:W-:Y:S02]  /*2bb0*/  FMUL.FTZ R101, R96, -R99 ;  /* 0x8000006360657220 */ /* 0x000fe40000410000 */
[----:B------:R-:W-:-:S02]  /*2bc0*/  FFMA.FTZ R121, R116, R117, -R121 ;  /* 0x0000007574797223 */ /* 0x000fc40000010879 */
[----:B------:R-:W-:Y:S02]  /*2bd0*/  FMUL.FTZ R117, R96, -R95 ;  /* 0x8000005f60757220 */ /* 0x000fe40000410000 */
[----:B------:R-:W-:Y:S02]  /*2be0*/  FFMA.FTZ R119, R116, R119, R122 ;  /* 0x0000007774777223 */ /* 0x000fe4000001007a */
[C---:B------:R-:W-:Y:S02]  /*2bf0*/  FFMA.FTZ R101, R92.reuse, R95, -R101 ;  /* 0x0000005f5c657223 */ /* 0x040fe40000010865 */
[C---:B------:R-:W-:Y:S02]  /*2c00*/  FMUL.FTZ R122, R71.reuse, R128 ;  /* 0x00000080477a7220 */ /* 0x040fe40000410000 */
[----:B------:R-:W-:Y:S02]  /*2c10*/  FFMA.FTZ R117, R92, R99, R117 ;  /* 0x000000635c757223 */ /* 0x000fe40000010075 */
[----:B------:R-:W-:-:S02]  /*2c20*/  FMUL.FTZ R124, R71, R100 ;  /* 0x00000064477c7220 */ /* 0x000fc40000410000 */
[----:B------:R-:W-:Y:S02]  /*2c30*/  FMUL.FTZ R99, R110, -R101 ;  /* 0x800000656e637220 */ /* 0x000fe40000410000 */
[----:B------:R-:W-:Y:S02]  /*2c40*/  FADD.FTZ R119, -R122, R119 ;  /* 0x000000777a777221 */ /* 0x000fe40000010100 */
[-C--:B------:R-:W-:Y:S02]  /*2c50*/  FMUL.FTZ R95, R110, -R117.reuse ;  /* 0x800000756e5f7220 */ /* 0x080fe40000410000 */
[----:B------:R-:W-:Y:S02]  /*2c60*/  FADD.FTZ R121, R124, R121 ;  /* 0x000000797c797221 */ /* 0x000fe40000010000 */
[----:B------:R-:W-:Y:S02]  /*2c70*/  FFMA.FTZ R99, R108, R117, R99 ;  /* 0x000000756c637223 */ /* 0x000fe40000010063 */
[----:B------:R-:W-:-:S02]  /*2c80*/  FMUL.FTZ R117, R114, -R119 ;  /* 0x8000007772757220 */ /* 0x000fc40000410000 */
[----:B------:R-:W-:Y:S02]  /*2c90*/  FFMA.FTZ R95, R108, R101, -R95 ;  /* 0x000000656c5f7223 */ /* 0x000fe4000001085f */
[----:B------:R-:W-:Y:S02]  /*2ca0*/  FMUL.FTZ R120, R114, -R121 ;  /* 0x8000007972787220 */ /* 0x000fe40000410000 */
[----:B------:R-:W-:Y:S02]  /*2cb0*/  FMUL.FTZ R101, R118, -R99 ;  /* 0x8000006376657220 */ /* 0x000fe40000410000 */
[----:B------:R-:W-:Y:S02]  /*2cc0*/  FFMA.FTZ R133, R112, R121, -R117 ;  /* 0x0000007970857223 */ /* 0x000fe40000010875 */
[----:B------:R-:W-:Y:S02]  /*2cd0*/  FMUL.FTZ R117, R118, -R95 ;  /* 0x8000005f76757220 */ /* 0x000fe40000410000 */
[----:B------:R-:W-:-:S02]  /*2ce0*/  FFMA.FTZ R134, R112, R119, R120 ;  /* 0x0000007770867223 */ /* 0x000fc40000010078 */
[C---:B------:R-:W-:Y:S02]  /*2cf0*/  FFMA.FTZ R101, R116.reuse, R95, -R101 ;  /* 0x0000005f74657223 */ /* 0x040fe40000010865 */
[C---:B------:R-:W-:Y:S02]  /*2d00*/  FMUL.FTZ R121, R69.reuse, R128 ;  /* 0x0000008045797220 */ /* 0x040fe40000410000 */
[----:B------:R-:W-:Y:S02]  /*2d10*/  FMUL.FTZ R120, R69, R100 ;  /* 0x0000006445787220 */ /* 0x000fe40000410000 */
[----:B------:R-:W-:Y:S02]  /*2d20*/  FFMA.FTZ R117, R116, R99, R117 ;  /* 0x0000006374757223 */ /* 0x000fe40000010075 */
[----:B------:R-:W-:Y:S02]  /*2d30*/  FMUL.FTZ R99, R114, -R101 ;  /* 0x8000006572637220 */ /* 0x000fe40000410000 */
[----:B------:R-:W-:-:S02]  /*2d40*/  FADD.FTZ R140, -R121, R134 ;  /* 0x00000086798c7221 */ /* 0x000fc40000010100 */
[----:B------:R-:W-:Y:S02]  /*2d50*/  FADD.FTZ R138, R120, R133 ;  /* 0x00000085788a7221 */ /* 0x000fe40000010000 */
[-C--:B------:R-:W-:Y:S01]  /*2d60*/  FMUL.FTZ R95, R114, -R117.reuse ;  /* 0x80000075725f7220 */ /* 0x080fe20000410000 */
[----:B------:R3:W4:Y:S01]  /*2d70*/  SHFL.UP PT, R133, R103, 0x1, RZ ;  /* 0x0420000067857989 */ /* 0x00072200000e00ff */
[C---:B------:R-:W-:Y:S02]  /*2d80*/  FFMA.FTZ R136, R112.reuse, R117, R99 ;  /* 0x0000007570887223 */ /* 0x040fe40000010063 */
[C---:B------:R-:W-:Y:S02]  /*2d90*/  FMUL.FTZ R99, R115.reuse, -R140 ;  /* 0x8000008c73637220 */ /* 0x040fe40000410000 */
[----:B------:R-:W-:Y:S02]  /*2da0*/  FMUL.FTZ R117, R115, -R138 ;  /* 0x8000008a73757220 */ /* 0x000fe40000410000 */
[----:B------:R-:W-:-:S02]  /*2db0*/  FFMA.FTZ R134, R112, R101, -R95 ;  /* 0x0000006570867223 */ /* 0x000fc4000001085f */
[C---:B------:R-:W-:Y:S02]  /*2dc0*/  FFMA.FTZ R138, R113.reuse, R138, -R99 ;  /* 0x0000008a718a7223 */ /* 0x040fe40000010863 */
[----:B------:R-:W-:Y:S02]  /*2dd0*/  FFMA.FTZ R140, R113, R140, R117 ;  /* 0x0000008c718c7223 */ /* 0x000fe40000010075 */
[C---:B------:R-:W-:Y:S02]  /*2de0*/  FMUL.FTZ R95, R115.reuse, -R136 ;  /* 0x80000088735f7220 */ /* 0x040fe40000410000 */
[----:B------:R-:W-:Y:S02]  /*2df0*/  FMUL.FTZ R99, R115, -R134 ;  /* 0x8000008673637220 */ /* 0x000fe40000410000 */
[C---:B------:R-:W-:Y:S02]  /*2e00*/  FMUL.FTZ R119, R67.reuse, R100 ;  /* 0x0000006443777220 */ /* 0x040fe40000410000 */
[----:B------:R-:W-:-:S02]  /*2e10*/  FMUL.FTZ R117, R67, R128 ;  /* 0x0000008043757220 */ /* 0x000fc40000410000 */
[C---:B------:R-:W-:Y:S01]  /*2e20*/  FFMA.FTZ R95, R113.reuse, R134, -R95 ;  /* 0x00000086715f7223 */ /* 0x040fe2000001085f */
[----:B------:R3:W0:Y:S01]  /*2e30*/  SHFL.UP PT, R128, R102, 0x1, RZ ;  /* 0x0420000066807989 */ /* 0x00062200000e00ff */
[----:B------:R-:W-:Y:S02]  /*2e40*/  FFMA.FTZ R99, R113, R136, R99 ;  /* 0x0000008871637223 */ /* 0x000fe40000010063 */
[----:B------:R-:W-:Y:S02]  /*2e50*/  FADD.FTZ R100, R119, R138 ;  /* 0x0000008a77647221 */ /* 0x000fe40000010000 */
[----:B------:R-:W-:Y:S01]  /*2e60*/  FADD.FTZ R101, -R117, R140 ;  /* 0x0000008c75657221 */ /* 0x000fe20000010100 */
[----:B------:R3:W0:Y:S04]  /*2e70*/  SHFL.DOWN PT, R138, R95, 0x1, 0x1f ;  /* 0x08201f005f8a7f89 */ /* 0x00062800000e0000 */
[----:B------:R3:W0:Y:S04]  /*2e80*/  SHFL.DOWN PT, R140, R99, 0x1, 0x1f ;  /* 0x08201f00638c7f89 */ /* 0x00062800000e0000 */
[----:B------:R3:W0:Y:S04]  /*2e90*/  SHFL.DOWN PT, R142, R100, 0x1, 0x1f ;  /* 0x08201f00648e7f89 */ /* 0x00062800000e0000 */
[----:B------:R3:W0:Y:S01]  /*2ea0*/  SHFL.DOWN PT, R144, R101, 0x1, 0x1f ;  /* 0x08201f0065907f89 */ /* 0x00062200000e0000 */
[----:B------:R-:W-:Y:S05]  /*2eb0*/  @!P6 BRA `(.L_x_12116) ;  /* 0x000000b00000e947 */ /* 0x000fea0003800000 */
[C---:B012-4-:R-:W-:Y:S02]  /*2ec0*/  FMUL.FTZ R134, R99.reuse, R144 ;  /* 0x0000009063867220 */ /* 0x057fe40000410000 */
[----:B---3--:R-:W-:-:S02]  /*2ed0*/  FMUL.FTZ R102, R99, R140 ;  /* 0x0000008c63667220 */ /* 0x008fc40000410000 */
        /* <DEDUP_REMOVED lines=9> */
.L_x_12116:
[----:B-12-4-:R-:W-:Y:S05]  /*2f70*/  BSYNC B0 ;  /* 0x0000000000007941 */ /* 0x016fea0003800000 */
.L_x_12115:
[----:B0-----:R0:W1:Y:S01]  /*2f80*/  SHFL.DOWN PT, R138, R95, 0x2, 0x1f ;  /* 0x08401f005f8a7f89 */ /* 0x00106200000e0000 */
[----:B------:R-:W-:Y:S03]  /*2f90*/  BSSY B0, `(.L_x_12117) ;  /* 0x0000010000007945 */ /* 0x000fe60003800000 */
[----:B------:R0:W2:Y:S04]  /*2fa0*/  SHFL.DOWN PT, R140, R99, 0x2, 0x1f ;  /* 0x08401f00638c7f89 */ /* 0x0000a800000e0000 */
[----:B------:R0:W4:Y:S04]  /*2fb0*/  SHFL.DOWN PT, R142, R100, 0x2, 0x1f ;  /* 0x08401f00648e7f89 */ /* 0x00012800000e0000 */
[----:B------:R0:W3:Y:S01]  /*2fc0*/  SHFL.DOWN PT, R144, R101, 0x2, 0x1f ;  /* 0x08401f0065907f89 */ /* 0x0000e200000e0000 */
[----:B------:R-:W-:Y:S05]  /*2fd0*/  @P5 BRA `(.L_x_12118) ;  /* 0x000000b000005947 */ /* 0x000fea0003800000 */
[C---:B---3--:R-:W-:Y:S02]  /*2fe0*/  FMUL.FTZ R134, R99.reuse, R144 ;  /* 0x0000009063867220 */ /* 0x048fe40000410000 */
[----:B--2---:R-:W-:-:S02]  /*2ff0*/  FMUL.FTZ R102, R99, R140 ;  /* 0x0000008c63667220 */ /* 0x004fc40000410000 */
[-C--:B----4-:R-:W-:Y:S02]  /*3000*/  FMUL.FTZ R136, R99, R142.reuse ;  /* 0x0000008e63887220 */ /* 0x090fe40000410000 */
        /* <DEDUP_REMOVED lines=8> */
.L_x_12118:
[----:B------:R-:W-:Y:S05]  /*3090*/  BSYNC B0 ;  /* 0x0000000000007941 */ /* 0x000fea0003800000 */
.L_x_12117:
[----:B-1----:R1:W0:Y:S01]  /*30a0*/  SHFL.DOWN PT, R138, R95, 0x4, 0x1f ;  /* 0x08801f005f8a7f89 */ /* 0x00222200000e0000 */
[----:B------:R-:W-:Y:S03]  /*30b0*/  BSSY B0, `(.L_x_12119) ;  /* 0x0000010000007945 */ /* 0x000fe60003800000 */
[----:B--2---:R1:W2:Y:S04]  /*30c0*/  SHFL.DOWN PT, R140, R99, 0x4, 0x1f ;  /* 0x08801f00638c7f89 */ /* 0x0042a800000e0000 */
[----:B----4-:R1:W4:Y:S04]  /*30d0*/  SHFL.DOWN PT, R142, R100, 0x4, 0x1f ;  /* 0x08801f00648e7f89 */ /* 0x01032800000e0000 */
[----:B---3--:R1:W3:Y:S01]  /*30e0*/  SHFL.DOWN PT, R144, R101, 0x4, 0x1f ;  /* 0x08801f0065907f89 */ /* 0x0082e200000e0000 */
[----:B------:R-:W-:Y:S05]  /*30f0*/  @P4 BRA `(.L_x_12120) ;  /* 0x000000b000004947 */ /* 0x000fea0003800000 */
[C---:B---3--:R-:W-:Y:S02]  /*3100*/  FMUL.FTZ R134, R99.reuse, R144 ;  /* 0x0000009063867220 */ /* 0x048fe40000410000 */
[----:B--2---:R-:W-:-:S02]  /*3110*/  FMUL.FTZ R102, R99, R140 ;  /* 0x0000008c63667220 */ /* 0x004fc40000410000 */
[-C--:B----4-:R-:W-:Y:S02]  /*3120*/  FMUL.FTZ R136, R99, R142.reuse ;  /* 0x0000008e63887220 */ /* 0x090fe40000410000 */
[----:B------:R-:W-:Y:S02]  /*3130*/  FFMA.FTZ R103, R95, R142, -R134 ;  /* 0x0000008e5f677223 */ /* 0x000fe40000010886 */
[-C--:B0-----:R-:W-:Y:S02]  /*3140*/  FMUL.FTZ R134, R99, R138.reuse ;  /* 0x0000008a63867220 */ /* 0x081fe40000410000 */
[C---:B------:R-:W-:Y:S02]  /*3150*/  FFMA.FTZ R102, R95.reuse, R138, -R102 ;  /* 0x0000008a5f667223 */ /* 0x040fe40000010866 */
[C---:B------:R-:W-:Y:S02]  /*3160*/  FFMA.FTZ R136, R95.reuse, R144, R136 ;  /* 0x000000905f887223 */ /* 0x040fe40000010088 */
[----:B-1----:R-:W-:Y:S01]  /*3170*/  FFMA.FTZ R99, R95, R140, R134 ;  /* 0x0000008c5f637223 */ /* 0x002fe20000010086 */
[----:B------:R-:W-:Y:S01]  /*3180*/  MOV R95, R102 ;  /* 0x00000066005f7202 */ /* 0x000fe20000000f00 */
[----:B------:R-:W-:-:S02]  /*3190*/  FADD.FTZ R100, R100, R103 ;  /* 0x0000006764647221 */ /* 0x000fc40000010000 */
[----:B------:R-:W-:Y:S02]  /*31a0*/  FADD.FTZ R101, R101, R136 ;  /* 0x0000008865657221 */ /* 0x000fe40000010000 */
.L_x_12120:
[----:B------:R-:W-:Y:S05]  /*31b0*/  BSYNC B0 ;  /* 0x0000000000007941 */ /* 0x000fea0003800000 */
.L_x_12119:
[----:B0-----:R0:W1:Y:S01]  /*31c0*/  SHFL.DOWN PT, R138, R95, 0x8, 0x1f ;  /* 0x09001f005f8a7f89 */ /* 0x00106200000e0000 */
        /* <DEDUP_REMOVED lines=16> */
.L_x_12122:
[----:B------:R-:W-:Y:S05]  /*32d0*/  BSYNC B0 ;  /* 0x0000000000007941 */ /* 0x000fea0003800000 */
.L_x_12121:
        /* <DEDUP_REMOVED lines=17> */
.L_x_12124:
[----:B------:R-:W-:Y:S05]  /*33f0*/  BSYNC B0 ;  /* 0x0000000000007941 */ /* 0x000fea0003800000 */
.L_x_12123:
[----:B------:R-:W-:Y:S01]  /*3400*/  SHFL.DOWN PT, R134, R99, 0x1, 0x1f ;  /* 0x08201f0063867f89 */ /* 0x000fe200000e0000 */
[----:B------:R-:W-:Y:S01]  /*3410*/  ISETP.GT.AND P0, PT, R32, 0x1e, PT ;  /* 0x0000001e2000780c */ /* 0x000fe20003f04270 */
[----:B------:R-:W-:Y:S02]  /*3420*/  BSSY B0, `(.L_x_12125) ;  /* 0x000015f000007945 */ /* 0x000fe40003800000 */
[----:B------:R-:W5:Y:S04]  /*3430*/  SHFL.IDX PT, R103, R11, RZ, 0x1f ;  /* 0x00001fff0b677589 */ /* 0x000f6800000e0000 */
[----:B------:R-:W1:Y:S04]  /*3440*/  SHFL.IDX PT, R102, R10, RZ, 0x1f ;  /* 0x00001fff0a667589 */ /* 0x000e6800000e0000 */
[----:B------:R-:W4:Y:S04]  /*3450*/  SHFL.DOWN PT, R136, R95, 0x1, 0x1f ;  /* 0x08201f005f887f89 */ /* 0x000f2800000e0000 */
[----:B0-----:R-:W0:Y:S04]  /*3460*/  SHFL.DOWN PT, R138, R100, 0x1, 0x1f ;  /* 0x08201f00648a7f89 */ /* 0x001e2800000e0000 */
[----:B------:R-:W3:Y:S04]  /*3470*/  SHFL.DOWN PT, R137, R101, 0x1, 0x1f ;  /* 0x08201f0065897f89 */ /* 0x000ee800000e0000 */
[----:B-1----:R-:W-:Y:S01]  /*3480*/  SHFL.IDX PT, R99, R99, RZ, 0x1f ;  /* 0x00001fff63637589 */ /* 0x002fe200000e0000 */
[----:B-----5:R-:W-:-:S03]  /*3490*/  @P2 FMUL.FTZ R135, R134, R103 ;  /* 0x0000006786872220 */ /* 0x020fc60000410000 */
[----:B------:R-:W-:Y:S01]  /*34a0*/  SHFL.IDX PT, R95, R95, RZ, 0x1f ;  /* 0x00001fff5f5f7589 */ /* 0x000fe200000e0000 */
[----:B------:R-:W-:-:S03]  /*34b0*/  @P2 FMUL.FTZ R134, R134, R102 ;  /* 0x0000006686862220 */ /* 0x000fc60000410000 */
[----:B------:R-:W-:Y:S01]  /*34c0*/  SHFL.IDX PT, R100, R100, RZ, 0x1f ;  /* 0x00001fff64647589 */ /* 0x000fe200000e0000 */
[----:B----4-:R-:W-:-:S03]  /*34d0*/  @P2 FFMA.FTZ R135, R136, R102, -R135 ;  /* 0x0000006688872223 */ /* 0x010fc60000010887 */
[----:B------:R-:W-:Y:S01]  /*34e0*/  SHFL.IDX PT, R101, R101, RZ, 0x1f ;  /* 0x00001fff65657589 */ /* 0x000fe200000e0000 */
[----:B------:R-:W-:Y:S02]  /*34f0*/  @P2 FFMA.FTZ R134, R136, R103, R134 ;  /* 0x0000006788862223 */ /* 0x000fe40000010086 */
[----:B0-----:R-:W-:Y:S02]  /*3500*/  @P2 FADD.FTZ R102, R138, R135 ;  /* 0x000000878a662221 */ /* 0x001fe40000010000 */
        /* <DEDUP_REMOVED lines=15> */
[C---:B------:R-:W-:Y:S02]  /*3600*/  FMUL.FTZ R126, R131.reuse, R12 ;  /* 0x0000000c837e7220 */ /* 0x040fe40000410000 */
[----:B------:R-:W-:-:S02]  /*3610*/  FMUL.FTZ R131, R131, R13 ;  /* 0x0000000d83837220 */ /* 0x000fc40000410000 */
[-C--:B------:R-:W-:Y:S02]  /*3620*/  FMUL.FTZ R105, R97, -R102.reuse ;  /* 0x8000006661697220 */ /* 0x080fe40000410000 */
[----:B------:R-:W-:Y:S02]  /*3630*/  FFMA.FTZ R136, R93, R102, R107 ;  /* 0x000000665d887223 */ /* 0x000fe4000001006b */
[C---:B------:R-:W-:Y:S02]  /*3640*/  FFMA.FTZ R127, R133.reuse, R13, R126 ;  /* 0x0000000d857f7223 */ /* 0x040fe4000001007e */
[----:B------:R-:W-:Y:S02]  /*3650*/  FFMA.FTZ R131, R133, R12, -R131 ;  /* 0x0000000c85837223 */ /* 0x000fe40000010883 */
[----:B------:R-:W-:Y:S02]  /*3660*/  FFMA.FTZ R134, R93, R24, -R105 ;  /* 0x000000185d867223 */ /* 0x000fe40000010869 */
[----:B------:R-:W-:-:S02]  /*3670*/  FADD.FTZ R105, -R109, R136 ;  /* 0x000000886d697221 */ /* 0x000fc40000010100 */
[----:B------:R-:W-:Y:S02]  /*3680*/  @P1 FADD.FTZ R13, R128, R127 ;  /* 0x0000007f800d1221 */ /* 0x000fe40000010000 */
[----:B------:R-:W-:Y:S01]  /*3690*/  @P1 FADD.FTZ R12, R104, R131 ;  /* 0x00000083680c1221 */ /* 0x000fe20000010000 */
[----:B------:R-:W-:Y:S01]  /*36a0*/  ISETP.NE.AND P1, PT, R32, RZ, PT ;  /* 0x000000ff2000720c */ /* 0x000fe20003f25270 */
        /* <DEDUP_REMOVED lines=34> */
[----:B------:R-:W-:Y:S02]  /*38d0*/  FFMA.FTZ R13, R68, R85, R13 ;  /* 0x00000055440d7223 */ /* 0x000fe4000001000d */
[----:B------:R-:W-:Y:S02]  /*38e0*/  FADD.FTZ R131, RZ, R14 ;  /* 0x0000000eff837221 */ /* 0x000fe40000010000 */
        /* <DEDUP_REMOVED lines=10> */
[----:B------:R-:W-:Y:S02]  /*3990*/  FADD.FTZ R121, RZ, R14 ;  /* 0x0000000eff797221 */ /* 0x000fe40000010000 */
[----:B------:R-:W-:Y:S02]  /*39a0*/  FFMA.FTZ R15, R66, R83, R15 ;  /* 0x00000053420f7223 */ /* 0x000fe4000001000f */
[----:B------:R-:W-:Y:S02]  /*39b0*/  FADD.FTZ R120, R120, R133 ;  /* 0x0000008578787221 */ /* 0x000fe40000010000 */
[C---:B------:R-:W-:Y:S02]  /*39c0*/  FMUL.FTZ R14, R110.reuse, R121 ;  /* 0x000000796e0e7220 */ /* 0x040fe40000410000 */
[----:B------:R-:W-:Y:S02]  /*39d0*/  FMUL.FTZ R110, R110, R15 ;  /* 0x0000000f6e6e7220 */ /* 0x000fe40000410000 */
[----:B------:R-:W-:-:S02]  /*39e0*/  FMUL.FTZ R114, R115, -R112 ;  /* 0x8000007073727220 */ /* 0x000fc40000410000 */
[-C--:B------:R-:W-:Y:S02]  /*39f0*/  FMUL.FTZ R115, R115, -R120.reuse ;  /* 0x8000007873737220 */ /* 0x080fe40000410000 */
[C---:B------:R-:W-:Y:S02]  /*3a00*/  FFMA.FTZ R110, R108.reuse, R121, R110 ;  /* 0x000000796c6e7223 */ /* 0x040fe4000001006e */
[C---:B------:R-:W-:Y:S02]  /*3a10*/  FFMA.FTZ R114, R113.reuse, R120, -R114 ;  /* 0x0000007871727223 */ /* 0x040fe40000010872 */
[----:B------:R-:W-:Y:S02]  /*3a20*/  FFMA.FTZ R14, R108, R15, -R14 ;  /* 0x0000000f6c0e7223 */ /* 0x000fe4000001080e */
[----:B------:R-:W-:Y:S02]  /*3a30*/  FFMA.FTZ R116, R113, R112, R115 ;  /* 0x0000007071747223 */ /* 0x000fe40000010073 */
[----:B------:R-:W-:-:S02]  /*3a40*/  FADD.FTZ R113, RZ, R110 ;  /* 0x0000006eff717221 */ /* 0x000fc40000010000 */
[----:B------:R-:W-:Y:S02]  /*3a50*/  FADD.FTZ R119, R119, R114 ;  /* 0x0000007277777221 */ /* 0x000fe40000010000 */
[----:B------:R-:W-:Y:S02]  /*3a60*/  FFMA.FTZ R135, R64, R81, R14 ;  /* 0x0000005140877223 */ /* 0x000fe4000001000e */
[----:B------:R-:W-:Y:S02]  /*3a70*/  FFMA.FTZ R114, R67, R12, RZ ;  /* 0x0000000c43727223 */ /* 0x000fe400000100ff */
[----:B------:R-:W-:Y:S02]  /*3a80*/  FFMA.FTZ R108, -R72, R89, R12 ;  /* 0x00000059486c7223 */ /* 0x000fe4000001010c */
[----:B------:R-:W-:Y:S02]  /*3a90*/  FMUL.FTZ R118, R70, R112 ;  /* 0x0000007046767220 */ /* 0x000fe40000410000 */
[----:B------:R-:W-:-:S02]  /*3aa0*/  FADD.FTZ R117, -R117, R116 ;  /* 0x0000007475757221 */ /* 0x000fc40000010100 */
[C---:B------:R-:W-:Y:S02]  /*3ab0*/  FMUL.FTZ R12, R96.reuse, R113 ;  /* 0x00000071600c7220 */ /* 0x040fe40000410000 */
[----:B------:R-:W-:Y:S02]  /*3ac0*/  FMUL.FTZ R96, R96, R135 ;  /* 0x0000008760607220 */ /* 0x000fe40000410000 */
[----:B------:R-:W-:Y:S02]  /*3ad0*/  FFMA.FTZ R116, R69, R137, R114 ;  /* 0x0000008945747223 */ /* 0x000fe40000010072 */
[C---:B------:R-:W-:Y:S02]  /*3ae0*/  FFMA.FTZ R110, -R70.reuse, R87, R137 ;  /* 0x00000057466e7223 */ /* 0x040fe40000010189 */
[----:B------:R-:W-:Y:S02]  /*3af0*/  FMUL.FTZ R133, R70, R120 ;  /* 0x0000007846857220 */ /* 0x000fe40000410000 */
[----:B------:R-:W-:-:S02]  /*3b00*/  FMUL.FTZ R114, R125, R118 ;  /* 0x000000767d727220 */ /* 0x000fc40000410000 */
[C---:B------:R-:W-:Y:S02]  /*3b10*/  FMUL.FTZ R137, R72.reuse, R117 ;  /* 0x0000007548897220 */ /* 0x040fe40000410000 */
[----:B------:R-:W-:Y:S02]  /*3b20*/  FMUL.FTZ R115, R72, R119 ;  /* 0x0000007748737220 */ /* 0x000fe40000410000 */
[C---:B------:R-:W-:Y:S02]  /*3b30*/  FFMA.FTZ R12, R92.reuse, R135, -R12 ;  /* 0x000000875c0c7223 */ /* 0x040fe4000001080c */
[----:B------:R-:W-:Y:S02]  /*3b40*/  FFMA.FTZ R92, R92, R113, R96 ;  /* 0x000000715c5c7223 */ /* 0x000fe40000010060 */
[----:B------:R-:W-:Y:S02]  /*3b50*/  FFMA.FTZ R139, R110, R133, R114 ;  /* 0x000000856e8b7223 */ /* 0x000fe40000010072 */
[----:B------:R-:W-:-:S02]  /*3b60*/  FMUL.FTZ R14, R106, R137 ;  /* 0x000000896a0e7220 */ /* 0x000fc40000410000 */
[----:B------:R-:W-:Y:S02]  /*3b70*/  FMUL.FTZ R114, R106, R115 ;  /* 0x000000736a727220 */ /* 0x000fe40000410000 */
[----:B------:R-:W-:Y:S02]  /*3b80*/  FADD.FTZ R92, RZ, R92 ;  /* 0x0000005cff5c7221 */ /* 0x000fe40000010000 */
[----:B------:R-:W-:Y:S02]  /*3b90*/  FFMA.FTZ R12, R62, R79, R12 ;  /* 0x0000004f3e0c7223 */ /* 0x000fe4000001000c */
[C---:B------:R-:W-:Y:S02]  /*3ba0*/  FFMA.FTZ R14, R108.reuse, R115, R14 ;  /* 0x000000736c0e7223 */ /* 0x040fe4000001000e */
[----:B------:R-:W-:Y:S02]  /*3bb0*/  FMUL.FTZ R141, R125, R133 ;  /* 0x000000857d8d7220 */ /* 0x000fe40000410000 */
[----:B------:R-:W-:-:S02]  /*3bc0*/  FFMA.FTZ R137, R108, R137, -R114 ;  /* 0x000000896c897223 */ /* 0x000fc40000010872 */
[----:B------:R-:W-:Y:S02]  /*3bd0*/  FFMA.FTZ R116, R71, R13, R116 ;  /* 0x0000000d47747223 */ /* 0x000fe40000010074 */
[C---:B------:R-:W-:Y:S02]  /*3be0*/  FFMA.FTZ R96, -R68.reuse, R85, R13 ;  /* 0x0000005544607223 */ /* 0x040fe4000001010d */
[C---:B------:R-:W-:Y:S02]  /*3bf0*/  FMUL.FTZ R13, R97.reuse, R92 ;  /* 0x0000005c610d7220 */ /* 0x040fe40000410000 */
[----:B------:R-:W-:Y:S02]  /*3c00*/  FMUL.FTZ R114, R68, R127 ;  /* 0x0000007f44727220 */ /* 0x000fe40000410000 */
[----:B------:R-:W-:Y:S02]  /*3c10*/  FMUL.FTZ R97, R97, R12 ;  /* 0x0000000c61617220 */ /* 0x000fe40000410000 */
[----:B------:R-:W-:-:S02]  /*3c20*/  FADD.FTZ R14, RZ, R14 ;  /* 0x0000000eff0e7221 */ /* 0x000fc40000010000 */
[----:B------:R-:W-:Y:S02]  /*3c30*/  FFMA.FTZ R118, R110, R118, -R141 ;  /* 0x000000766e767223 */ /* 0x000fe4000001088d */
[----:B------:R-:W-:Y:S02]  /*3c40*/  FMUL.FTZ R122, R68, R129 ;  /* 0x00000081447a7220 */ /* 0x000fe40000410000 */
[----:B------:R-:W-:Y:S02]  /*3c50*/  FMUL.FTZ R141, R131, R114 ;  /* 0x00000072838d7220 */ /* 0x000fe40000410000 */
[C---:B------:R-:W-:Y:S02]  /*3c60*/  FFMA.FTZ R97, R93.reuse, R92, R97 ;  /* 0x0000005c5d617223 */ /* 0x040fe40000010061 */
[----:B------:R-:W-:Y:S02]  /*3c70*/  FFMA.FTZ R13, R93, R12, -R13 ;  /* 0x0000000c5d0d7223 */ /* 0x000fe4000001080d */
[----:B------:R-:W-:-:S02]  /*3c80*/  FADD.FTZ R14, R14, R139 ;  /* 0x0000008b0e0e7221 */ /* 0x000fc40000010000 */
[-C--:B------:R-:W-:Y:S02]  /*3c90*/  FMUL.FTZ R139, R131, R122.reuse ;  /* 0x0000007a838b7220 */ /* 0x080fe40000410000 */
[----:B------:R-:W-:Y:S02]  /*3ca0*/  FFMA.FTZ R141, R96, R122, -R141 ;  /* 0x0000007a608d7223 */ /* 0x000fe4000001088d */
[----:B------:R-:W-:Y:S02]  /*3cb0*/  FFMA.FTZ R122, R73, R15, R116 ;  /* 0x0000000f497a7223 */ /* 0x000fe40000010074 */
[C---:B------:R-:W-:Y:S02]  /*3cc0*/  FFMA.FTZ R93, -R66.reuse, R83, R15 ;  /* 0x00000053425d7223 */ /* 0x040fe4000001010f */
[----:B------:R-:W-:Y:S02]  /*3cd0*/  FADD.FTZ R97, RZ, R97 ;  /* 0x00000061ff617221 */ /* 0x000fe40000010000 */
[----:B------:R-:W-:-:S02]  /*3ce0*/  FMUL.FTZ R124, R66, R111 ;  /* 0x0000006f427c7220 */ /* 0x000fc40000410000 */
[----:B------:R-:W-:Y:S02]  /*3cf0*/  FFMA.FTZ R15, R60, R77, R13 ;  /* 0x0000004d3c0f7223 */ /* 0x000fe4000001000d */
[----:B------:R-:W-:Y:S02]  /*3d00*/  FADD.FTZ R137, RZ, R137 ;  /* 0x00000089ff897221 */ /* 0x000fe40000010000 */
[----:B------:R-:W-:Y:S02]  /*3d10*/  FMUL.FTZ R116, R66, R123 ;  /* 0x0000007b42747220 */ /* 0x000fe40000410000 */
[----:B------:R-:W-:Y:S02]  /*3d20*/  FFMA.FTZ R139, R96, R114, R139 ;  /* 0x00000072608b7223 */ /* 0x000fe4000001008b */
[----:B------:R-:W-:Y:S02]  /*3d30*/  FMUL.FTZ R13, R94, R97 ;  /* 0x000000615e0d7220 */ /* 0x000fe40000410000 */
[----:B------:R-:W-:-:S02]  /*3d40*/  FMUL.FTZ R126, R121, R124 ;  /* 0x0000007c797e7220 */ /* 0x000fc40000410000 */
[----:B------:R-:W-:Y:S02]  /*3d50*/  FMUL.FTZ R94, R94, R15 ;  /* 0x0000000f5e5e7220 */ /* 0x000fe40000410000 */
[----:B------:R-:W-:Y:S02]  /*3d60*/  FADD.FTZ R118, R137, R118 ;  /* 0x0000007689767221 */ /* 0x000fe40000010000 */
[-C--:B------:R-:W-:Y:S02]  /*3d70*/  FMUL.FTZ R128, R121, R116.reuse ;  /* 0x0000007479807220 */ /* 0x080fe40000410000 */
[----:B------:R-:W-:Y:S02]  /*3d80*/  FADD.FTZ R14, R14, R139 ;  /* 0x0000008b0e0e7221 */ /* 0x000fe40000010000 */
[----:B------:R-:W-:Y:S02]  /*3d90*/  FFMA.FTZ R137, R93, R116, R126 ;  /* 0x000000745d897223 */ /* 0x000fe4000001007e */
[----:B------:R-:W-:-:S02]  /*3da0*/  FFMA.FTZ R126, R98, R97, R94 ;  /* 0x00000061627e7223 */ /* 0x000fc4000001005e */
[----:B------:R-:W-:Y:S02]  /*3db0*/  FMUL.FTZ R94, R64, R104 ;  /* 0x00000068405e7220 */ /* 0x000fe40000410000 */
[----:B------:R-:W-:Y:S02]  /*3dc0*/  FFMA.FTZ R139, R93, R124, -R128 ;  /* 0x0000007c5d8b7223 */ /* 0x000fe40000010880 */
[----:B------:R-:W-:Y:S02]  /*3dd0*/  FADD.FTZ R124, R14, R137 ;  /* 0x000000890e7c7221 */ /* 0x000fe40000010000 */
[----:B------:R-:W-:Y:S02]  /*3de0*/  FFMA.FTZ R13, R98, R15, -R13 ;  /* 0x0000000f620d7223 */ /* 0x000fe4000001080d */
[----:B------:R-:W-:Y:S02]  /*3df0*/  FFMA.FTZ R137, R91, R135, R122 ;  /* 0x000000875b897223 */ /* 0x000fe4000001007a */
[----:B------:R-:W-:-:S02]  /*3e00*/  FFMA.FTZ R135, -R64, R81, R135 ;  /* 0x0000005140877223 */ /* 0x000fc40000010187 */
[----:B------:R-:W-:Y:S02]  /*3e10*/  FMUL.FTZ R98, R64, R109 ;  /* 0x0000006d40627220 */ /* 0x000fe40000410000 */
[----:B------:R-:W-:Y:S02]  /*3e20*/  FMUL.FTZ R122, R113, R94 ;  /* 0x0000005e717a7220 */ /* 0x000fe40000410000 */
[----:B------:R-:W-:Y:S02]  /*3e30*/  FADD.FTZ R118, R118, R141 ;  /* 0x0000008d76767221 */ /* 0x000fe40000010000 */
[----:B------:R-:W-:Y:S02]  /*3e40*/  FFMA.FTZ R14, R67, -R106, RZ ;  /* 0x8000006a430e7223 */ /* 0x000fe400000100ff */
[-C--:B------:R-:W-:Y:S02]  /*3e50*/  FFMA.FTZ R141, R135, R98.reuse, -R122 ;  /* 0x00000062878d7223 */ /* 0x080fe4000001087a */
[----:B------:R-:W-:-:S02]  /*3e60*/  FMUL.FTZ R122, R113, R98 ;  /* 0x00000062717a7220 */ /* 0x000fc40000410000 */
[----:B------:R-:W-:Y:S02]  /*3e70*/  FFMA.FTZ R128, R90, R12, R137 ;  /* 0x0000000c5a807223 */ /* 0x000fe40000010089 */
[C---:B------:R-:W-:Y:S02]  /*3e80*/  FMUL.FTZ R143, R62.reuse, R105 ;  /* 0x000000693e8f7220 */ /* 0x040fe40000410000 */
[----:B------:R-:W-:Y:S02]  /*3e90*/  FFMA.FTZ R14, R69, -R125, R14 ;  /* 0x8000007d450e7223 */ /* 0x000fe4000001000e */
[----:B------:R-:W-:Y:S02]  /*3ea0*/  FMUL.FTZ R137, R62, R107 ;  /* 0x0000006b3e897220 */ /* 0x000fe40000410000 */
[----:B------:R-:W-:Y:S02]  /*3eb0*/  FADD.FTZ R118, R118, R139 ;  /* 0x0000008b76767221 */ /* 0x000fe40000010000 */
[----:B------:R-:W-:-:S02]  /*3ec0*/  FFMA.FTZ R98, -R62, R79, R12 ;  /* 0x0000004f3e627223 */ /* 0x000fc4000001010c */
[----:B------:R-:W-:Y:S02]  /*3ed0*/  FFMA.FTZ R139, R135, R94, R122 ;  /* 0x0000005e878b7223 */ /* 0x000fe4000001007a */
[C---:B------:R-:W-:Y:S02]  /*3ee0*/  FMUL.FTZ R12, R92.reuse, R143 ;  /* 0x0000008f5c0c7220 */ /* 0x040fe40000410000 */
[----:B------:R-:W-:Y:S02]  /*3ef0*/  FFMA.FTZ R14, R71, -R131, R14 ;  /* 0x80000083470e7223 */ /* 0x000fe4000001000e */
[-C--:B------:R-:W-:Y:S02]  /*3f00*/  FMUL.FTZ R122, R92, R137.reuse ;  /* 0x000000895c7a7220 */ /* 0x080fe40000410000 */
[----:B------:R-:W-:Y:S02]  /*3f10*/  FADD.FTZ R124, R124, R139 ;  /* 0x0000008b7c7c7221 */ /* 0x000fe40000010000 */
[----:B------:R-:W-:-:S02]  /*3f20*/  FFMA.FTZ R139, R98, R137, R12 ;  /* 0x00000089628b7223 */ /* 0x000fc4000001000c */
[----:B------:R-:W-:Y:S02]  /*3f30*/  FFMA.FTZ R14, R73, -R121, R14 ;  /* 0x80000079490e7223 */ /* 0x000fe4000001000e */
[----:B------:R-:W-:Y:S02]  /*3f40*/  FFMA.FTZ R143, R98, R143, -R122 ;  /* 0x0000008f628f7223 */ /* 0x000fe4000001087a */
[----:B------:R-:W-:Y:S02]  /*3f50*/  FMUL.FTZ R122, R60, R24 ;  /* 0x000000183c7a7220 */ /* 0x000fe40000410000 */
[----:B------:R-:W-:Y:S02]  /*3f60*/  FADD.FTZ R12, R118, R141 ;  /* 0x0000008d760c7221 */ /* 0x000fe40000010000 */
[----:B------:R-:W-:Y:S02]  /*3f70*/  FADD.FTZ R130, R124, R139 ;  /* 0x0000008b7c827221 */ /* 0x000fe40000010000 */
[----:B------:R-:W-:-:S02]  /*3f80*/  FFMA.FTZ R141, R91, -R113, R14 ;  /* 0x800000715b8d7223 */ /* 0x000fc4000001000e */
[----:B------:R-:W-:Y:S02]  /*3f90*/  FFMA.FTZ R124, R58, R75, R13 ;  /* 0x0000004b3a7c7223 */ /* 0x000fe4000001000d */
[----:B------:R-:W-:Y:S02]  /*3fa0*/  FFMA.FTZ R145, R88, R15, R128 ;  /* 0x0000000f58917223 */ /* 0x000fe40000010080 */
[C---:B------:R-:W-:Y:S02]  /*3fb0*/  FFMA.FTZ R118, -R60.reuse, R77, R15 ;  /* 0x0000004d3c767223 */ /* 0x040fe4000001010f */
[----:B------:R-:W-:Y:S02]  /*3fc0*/  FMUL.FTZ R13, R60, R102 ;  /* 0x000000663c0d7220 */ /* 0x000fe40000410000 */
[----:B------:R-:W-:Y:S02]  /*3fd0*/  FMUL.FTZ R14, R97, R122 ;  /* 0x0000007a610e7220 */ /* 0x000fe40000410000 */
[----:B------:R-:W-:-:S02]  /*3fe0*/  FADD.FTZ R126, RZ, R126 ;  /* 0x0000007eff7e7221 */ /* 0x000fc40000010000 */
[----:B------:R-:W-:Y:S02]  /*3ff0*/  FMUL.FTZ R139, R58, R25 ;  /* 0x000000193a8b7220 */ /* 0x000fe40000410000 */
[----:B------:R-:W-:Y:S02]  /*4000*/  FFMA.FTZ R145, R86, R124, R145 ;  /* 0x0000007c56917223 */ /* 0x000fe40000010091 */
[----:B------:R-:W-:Y:S02]  /*4010*/  FFMA.FTZ R15, R118, R13, -R14 ;  /* 0x0000000d760f7223 */ /* 0x000fe4000001080e */
[C---:B------:R-:W-:Y:S01]  /*4020*/  FMUL.FTZ R147, R58.reuse, R103 ;  /* 0x000000673a937220 */ /* 0x040fe20000410000 */
[----:B------:R-:W0:Y:S01]  /*4030*/  SHFL.DOWN PT, R149, R145, 0x1, 0x1f ;  /* 0x08201f0091957f89 */ /* 0x000e2200000e0000 */
[----:B------:R-:W-:Y:S02]  /*4040*/  FFMA.FTZ R124, -R58, R75, R124 ;  /* 0x0000004b3a7c7223 */ /* 0x000fe4000001017c */
[----:B------:R-:W-:-:S02]  /*4050*/  FMUL.FTZ R14, R126, R139 ;  /* 0x0000008b7e0e7220 */ /* 0x000fc40000410000 */
[----:B------:R-:W-:Y:S02]  /*4060*/  FMUL.FTZ R13, R97, R13 ;  /* 0x0000000d610d7220 */ /* 0x000fe40000410000 */
[----:B------:R-:W-:Y:S02]  /*4070*/  FADD.FTZ R12, R12, R143 ;  /* 0x0000008f0c0c7221 */ /* 0x000fe40000010000 */
[-C--:B------:R-:W-:Y:S02]  /*4080*/  FFMA.FTZ R143, R124, R147.reuse, -R14 ;  /* 0x000000937c8f7223 */ /* 0x080fe4000001080e */
[----:B------:R-:W-:Y:S02]  /*4090*/  FFMA.FTZ R13, R118, R122, R13 ;  /* 0x0000007a760d7223 */ /* 0x000fe4000001000d */
        /* <DEDUP_REMOVED lines=11> */
[----:B------:R-:W-:Y:S01]  /*4150*/  FADD.FTZ R50, R139, R50 ;  /* 0x000000328b327221 */ /* 0x000fe20000010000 */
[----:B------:R-:W-:Y:S01]  /*4160*/  MOV R15, R141 ;  /* 0x0000008d000f7202 */ /* 0x000fe20000000f00 */
[----:B------:R-:W3:Y:S01]  /*4170*/  SHFL.DOWN PT, R130, R143, 0x1, 0x1f ;  /* 0x08201f008f827f89 */ /* 0x000ee200000e0000 */
[----:B------:R-:W-:Y:S01]  /*4180*/  MOV R13, R143 ;  /* 0x0000008f000d7202 */ /* 0x000fe20000000f00 */
[----:B0-----:R-:W-:Y:S01]  /*4190*/  @!P0 FADD.FTZ R14, R14, R149 ;  /* 0x000000950e0e8221 */ /* 0x001fe20000010000 */
[----:B------:R-:W-:Y:S01]  /*41a0*/  MOV R12, R128 ;  /* 0x00000080000c7202 */ /* 0x000fe20000000f00 */
[----:B------:R0:W4:Y:S01]  /*41b0*/  SHFL.DOWN PT, R147, R128, 0x1, 0x1f ;  /* 0x08201f0080937f89 */ /* 0x00012200000e0000 */
[----:B------:R-:W-:-:S02]  /*41c0*/  FADD.FTZ R51, R122, R51 ;  /* 0x000000337a337221 */ /* 0x000fc40000010000 */
[----:B------:R-:W-:Y:S01]  /*41d0*/  FADD.FTZ R52, R137, R52 ;  /* 0x0000003489347221 */ /* 0x000fe20000010000 */
[----:B------:R-:W5:Y:S01]  /*41e0*/  SHFL.DOWN PT, R145, R14, 0x2, 0x1f ;  /* 0x08401f000e917f89 */ /* 0x000f6200000e0000 */
[----:B------:R-:W-:Y:S02]  /*41f0*/  FADD.FTZ R53, R94, R53 ;  /* 0x000000355e357221 */ /* 0x000fe40000010000 */
[----:B------:R-:W-:Y:S02]  /*4200*/  FADD.FTZ R54, R116, R54 ;  /* 0x0000003674367221 */ /* 0x000fe40000010000 */
[----:B0-----:R-:W-:Y:S02]  /*4210*/  FMUL.FTZ R128, R99, R11 ;  /* 0x0000000b63807220 */ /* 0x001fe40000410000 */
[----:B------:R-:W-:Y:S02]  /*4220*/  FADD.FTZ R55, R114, R55 ;  /* 0x0000003772377221 */ /* 0x000fe40000010000 */
[----:B------:R-:W-:-:S02]  /*4230*/  FFMA.FTZ R141, R95, R10, -R128 ;  /* 0x0000000a5f8d7223 */ /* 0x000fc40000010880 */
[----:B------:R-:W-:Y:S02]  /*4240*/  FMUL.FTZ R128, R99, R8 ;  /* 0x0000000863807220 */ /* 0x000fe40000410000 */
[----:B-1----:R-:W-:Y:S02]  /*4250*/  @!P0 FADD.FTZ R15, R15, R134 ;  /* 0x000000860f0f8221 */ /* 0x002fe40000010000 */
[----:B------:R-:W-:Y:S02]  /*4260*/  FADD.FTZ R56, R133, R56 ;  /* 0x0000003885387221 */ /* 0x000fe40000010000 */
[----:B---3--:R-:W-:Y:S01]  /*4270*/  @!P0 FADD.FTZ R13, R13, R130 ;  /* 0x000000820d0d8221 */ /* 0x008fe20000010000 */
[----:B------:R-:W0:Y:S01]  /*4280*/  SHFL.DOWN PT, R136, R15, 0x2, 0x1f ;  /* 0x08401f000f887f89 */ /* 0x000e2200000e0000 */
[C---:B------:R-:W-:Y:S02]  /*4290*/  FMUL.FTZ R130, R99.reuse, R10 ;  /* 0x0000000a63827220 */ /* 0x040fe40000410000 */
[----:B----4-:R-:W-:Y:S01]  /*42a0*/  @!P0 FADD.FTZ R12, R12, R147 ;  /* 0x000000930c0c8221 */ /* 0x010fe20000010000 */
[----:B------:R-:W1:Y:S01]  /*42b0*/  SHFL.DOWN PT, R134, R13, 0x2, 0x1f ;  /* 0x08401f000d867f89 */ /* 0x000e6200000e0000 */
[----:B------:R-:W-:Y:S01]  /*42c0*/  ISETP.GT.AND P0, PT, R32, 0x1d, PT ;  /* 0x0000001d2000780c */ /* 0x000fe20003f04270 */
[----:B------:R-:W-:-:S02]  /*42d0*/  FMUL.FTZ R10, R99, R9 ;  /* 0x00000009630a7220 */ /* 0x000fc40000410000 */
[----:B------:R-:W3:Y:S01]  /*42e0*/  SHFL.DOWN PT, R143, R12, 0x2, 0x1f ;  /* 0x08401f000c8f7f89 */ /* 0x000ee200000e0000 */
[----:B------:R-:W-:Y:S02]  /*42f0*/  FFMA.FTZ R130, R95, R11, R130 ;  /* 0x0000000b5f827223 */ /* 0x000fe40000010082 */
[----:B------:R-:W-:Y:S02]  /*4300*/  FMUL.FTZ R11, R23, R25 ;  /* 0x00000019170b7220 */ /* 0x000fe40000410000 */
[----:B------:R-:W-:Y:S02]  /*4310*/  FFMA.FTZ R8, R95, R8, -R10 ;  /* 0x000000085f087223 */ /* 0x000fe4000001080a */
[-C--:B------:R-:W-:Y:S02]  /*4320*/  FFMA.FTZ R11, R22, R103.reuse, -R11 ;  /* 0x00000067160b7223 */ /* 0x080fe4000001080b */
[----:B------:R-:W-:Y:S02]  /*4330*/  FMUL.FTZ R103, R23, R103 ;  /* 0x0000006717677220 */ /* 0x000fe40000410000 */
[----:B-----5:R-:W-:-:S02]  /*4340*/  @!P0 FADD.FTZ R14, R14, R145 ;  /* 0x000000910e0e8221 */ /* 0x020fc40000010000 */
[----:B------:R-:W-:Y:S02]  /*4350*/  FMUL.FTZ R126, R126, R11 ;  /* 0x0000000b7e7e7220 */ /* 0x000fe40000410000 */
[----:B------:R-:W-:Y:S02]  /*4360*/  FFMA.FTZ R103, R22, R25, R103 ;  /* 0x0000001916677223 */ /* 0x000fe40000010067 */
[----:B0-----:R-:W-:Y:S02]  /*4370*/  @!P0 FADD.FTZ R15, R15, R136 ;  /* 0x000000880f0f8221 */ /* 0x001fe40000010000 */
[----:B------:R-:W-:Y:S02]  /*4380*/  FFMA.FTZ R9, R95, R9, R128 ;  /* 0x000000095f097223 */ /* 0x000fe40000010080 */
[----:B-1----:R-:W-:Y:S01]  /*4390*/  @!P0 FADD.FTZ R13, R13, R134 ;  /* 0x000000860d0d8221 */ /* 0x002fe20000010000 */
[----:B------:R-:W0:Y:S01]  /*43a0*/  SHFL.DOWN PT, R136, R15, 0x4, 0x1f ;  /* 0x08801f000f887f89 */ /* 0x000e2200000e0000 */
[----:B------:R-:W-:-:S02]  /*43b0*/  FADD.FTZ R10, R100, R141 ;  /* 0x0000008d640a7221 */ /* 0x000fc40000010000 */
[----:B---3--:R-:W-:Y:S01]  /*43c0*/  @!P0 FADD.FTZ R12, R12, R143 ;  /* 0x0000008f0c0c8221 */ /* 0x008fe20000010000 */
[----:B------:R-:W1:Y:S01]  /*43d0*/  SHFL.DOWN PT, R134, R13, 0x4, 0x1f ;  /* 0x08801f000d867f89 */ /* 0x000e6200000e0000 */
[----:B------:R-:W-:Y:S01]  /*43e0*/  ISETP.GT.AND P0, PT, R32, 0x1b, PT ;  /* 0x0000001b2000780c */ /* 0x000fe20003f04270 */
[----:B------:R-:W-:Y:S02]  /*43f0*/  FADD.FTZ R11, R101, R130 ;  /* 0x00000082650b7221 */ /* 0x000fe40000010000 */
[----:B------:R-:W3:Y:S01]  /*4400*/  SHFL.DOWN PT, R143, R14, 0x4, 0x1f ;  /* 0x08801f000e8f7f89 */ /* 0x000ee200000e0000 */
[----:B------:R-:W-:Y:S02]  /*4410*/  FMUL.FTZ R95, R23, R24 ;  /* 0x00000018175f7220 */ /* 0x000fe40000410000 */
[----:B------:R-:W-:Y:S01]  /*4420*/  FFMA.FTZ R126, R124, R103, R126 ;  /* 0x000000677c7e7223 */ /* 0x000fe2000001007e */
[----:B------:R-:W4:Y:S01]  /*4430*/  SHFL.DOWN PT, R99, R12, 0x4, 0x1f ;  /* 0x08801f000c637f89 */ /* 0x000f2200000e0000 */
[----:B------:R-:W-:-:S02]  /*4440*/  FFMA.FTZ R100, R22, R102, -R95 ;  /* 0x0000006616647223 */ /* 0x000fc4000001085f */
[----:B------:R-:W-:Y:S01]  /*4450*/  FFMA.FTZ R75, R75, R25, R126 ;  /* 0x000000194b4b7223 */ /* 0x000fe2000001007e */
[----:B------:R5:W-:Y:S01]  /*4460*/  @!P2 STS.128 [UR4+0x1770], R8 ;  /* 0x00177008ff00a988 */ /* 0x000be20008000c04 */
[----:B------:R-:W-:Y:S02]  /*4470*/  FMUL.FTZ R25, R23, R102 ;  /* 0x0000006617197220 */ /* 0x000fe40000410000 */
[----:B------:R-:W-:Y:S02]  /*4480*/  FMUL.FTZ R100, R97, R100 ;  /* 0x0000006461647220 */ /* 0x000fe40000410000 */
[----:B------:R-:W-:Y:S02]  /*4490*/  FFMA.FTZ R25, R22, R24, R25 ;  /* 0x0000001816197223 */ /* 0x000fe40000010019 */
[----:B------:R-:W-:Y:S02]  /*44a0*/  FADD.FTZ R80, R75, R80 ;  /* 0x000000504b507221 */ /* 0x000fe40000010000 */
[----:B0-----:R-:W-:-:S02]  /*44b0*/  @!P0 FADD.FTZ R15, R15, R136 ;  /* 0x000000880f0f8221 */ /* 0x001fc40000010000 */
[----:B------:R-:W-:Y:S02]  /*44c0*/  FFMA.FTZ R25, R118, R25, R100 ;  /* 0x0000001976197223 */ /* 0x000fe40000010064 */
[----:B-1----:R-:W-:Y:S01]  /*44d0*/  @!P0 FADD.FTZ R13, R13, R134 ;  /* 0x000000860d0d8221 */ /* 0x002fe20000010000 */
[----:B------:R-:W0:Y:S01]  /*44e0*/  SHFL.DOWN PT, R102, R15, 0x8, 0x1f ;  /* 0x09001f000f667f89 */ /* 0x000e2200000e0000 */
[C---:B-----5:R-:W-:Y:S02]  /*44f0*/  FMUL.FTZ R8, R23.reuse, R107 ;  /* 0x0000006b17087220 */ /* 0x060fe40000410000 */
[----:B---3--:R-:W-:Y:S01]  /*4500*/  @!P0 FADD.FTZ R14, R14, R143 ;  /* 0x0000008f0e0e8221 */ /* 0x008fe20000010000 */
[----:B------:R-:W-:Y:S01]  /*4510*/  SHFL.DOWN PT, R10, R13, 0x8, 0x1f ;  /* 0x09001f000d0a7f89 */ /* 0x000fe200000e0000 */
[-C--:B------:R-:W-:Y:S02]  /*4520*/  FFMA.FTZ R9, R22, R105.reuse, -R8 ;  /* 0x0000006916097223 */ /* 0x080fe40000010808 */
[----:B----4-:R-:W-:Y:S01]  /*4530*/  @!P0 FADD.FTZ R12, R12, R99 ;  /* 0x000000630c0c8221 */ /* 0x010fe20000010000 */
[----:B------:R-:W1:Y:S01]  /*4540*/  SHFL.DOWN PT, R95, R14, 0x8, 0x1f ;  /* 0x09001f000e5f7f89 */ /* 0x000e6200000e0000 */
[C---:B------:R-:W-:Y:S01]  /*4550*/  FMUL.FTZ R8, R23.reuse, R104 ;  /* 0x0000006817087220 */ /* 0x040fe20000410000 */
[----:B------:R-:W-:Y:S01]  /*4560*/  ISETP.GT.AND P0, PT, R32, 0x17, PT ;  /* 0x000000172000780c */ /* 0x000fe20003f04270 */
[----:B------:R-:W-:Y:S01]  /*4570*/  FMUL.FTZ R105, R23, R105 ;  /* 0x0000006917697220 */ /* 0x000fe20000410000 */
[----:B------:R-:W3:Y:S01]  /*4580*/  SHFL.DOWN PT, R11, R12, 0x8, 0x1f ;  /* 0x09001f000c0b7f89 */ /* 0x000ee200000e0000 */
[----:B------:R-:W-:-:S02]  /*4590*/  FFMA.FTZ R8, R22, R109, -R8 ;  /* 0x0000006d16087223 */ /* 0x000fc40000010808 */
[----:B------:R-:W-:Y:S02]  /*45a0*/  FMUL.FTZ R109, R23, R109 ;  /* 0x0000006d176d7220 */ /* 0x000fe40000410000 */
[----:B------:R-:W-:Y:S02]  /*45b0*/  FMUL.FTZ R113, R113, R8 ;  /* 0x0000000871717220 */ /* 0x000fe40000410000 */
[----:B------:R-:W-:Y:S02]  /*45c0*/  FFMA.FTZ R8, R22, R104, R109 ;  /* 0x0000006816087223 */ /* 0x000fe4000001006d */
[----:B------:R-:W-:Y:S02]  /*45d0*/  FMUL.FTZ R9, R92, R9 ;  /* 0x000000095c097220 */ /* 0x000fe40000410000 */
[----:B------:R-:W-:Y:S02]  /*45e0*/  FFMA.FTZ R105, R22, R107, R105 ;  /* 0x0000006b16697223 */ /* 0x000fe40000010069 */
[----:B------:R-:W-:-:S02]  /*45f0*/  FFMA.FTZ R113, R135, R8, R113 ;  /* 0x0000000887717223 */ /* 0x000fc40000010071 */
[----:B------:R-:W-:Y:S02]  /*4600*/  FMUL.FTZ R8, R23, R123 ;  /* 0x0000007b17087220 */ /* 0x000fe40000410000 */
[----:B------:R-:W-:Y:S02]  /*4610*/  FFMA.FTZ R98, R98, R105, R9 ;  /* 0x0000006962627223 */ /* 0x000fe40000010009 */
[----:B0-----:R-:W-:Y:S02]  /*4620*/  @!P0 FADD.FTZ R15, R15, R102 ;  /* 0x000000660f0f8221 */ /* 0x001fe40000010000 */
[----:B-1----:R-:W-:Y:S02]  /*4630*/  @!P0 FADD.FTZ R14, R14, R95 ;  /* 0x0000005f0e0e8221 */ /* 0x002fe40000010000 */
[----:B------:R-:W-:Y:S02]  /*4640*/  @!P0 FADD.FTZ R13, R13, R10 ;  /* 0x0000000a0d0d8221 */ /* 0x000fe40000010000 */
[----:B---3--:R-:W-:Y:S01]  /*4650*/  @!P0 FADD.FTZ R12, R12, R11 ;  /* 0x0000000b0c0c8221 */ /* 0x008fe20000010000 */
[----:B------:R-:W-:Y:S01]  /*4660*/  ISETP.GT.AND P0, PT, R32, 0xf, PT ;  /* 0x0000000f2000780c */ /* 0x000fe20003f04270 */
[-C--:B------:R-:W-:Y:S01]  /*4670*/  FFMA.FTZ R8, R22, R111.reuse, -R8 ;  /* 0x0000006f16087223 */ /* 0x080fe20000010808 */
[----:B------:R-:W-:Y:S01]  /*4680*/  SHFL.DOWN PT, R92, R13, 0x10, 0x1f ;  /* 0x0a001f000d5c7f89 */ /* 0x000fe200000e0000 */
[----:B------:R-:W-:-:S02]  /*4690*/  FMUL.FTZ R111, R23, R111 ;  /* 0x0000006f176f7220 */ /* 0x000fc40000410000 */
[----:B------:R-:W-:Y:S01]  /*46a0*/  FFMA.FTZ R24, R77, R24, R25 ;  /* 0x000000184d187223 */ /* 0x000fe20000010019 */
[----:B------:R-:W-:Y:S01]  /*46b0*/  SHFL.DOWN PT, R11, R12, 0x10, 0x1f ;  /* 0x0a001f000c0b7f89 */ /* 0x000fe200000e0000 */
[----:B------:R-:W-:Y:S02]  /*46c0*/  FFMA.FTZ R79, R79, R107, R98 ;  /* 0x0000006b4f4f7223 */ /* 0x000fe40000010062 */
[----:B------:R-:W-:Y:S01]  /*46d0*/  FMUL.FTZ R121, R121, R8 ;  /* 0x0000000879797220 */ /* 0x000fe20000410000 */
[----:B------:R-:W0:Y:S01]  /*46e0*/  SHFL.DOWN PT, R25, R14, 0x10, 0x1f ;  /* 0x0a001f000e197f89 */ /* 0x000e2200000e0000 */
[----:B------:R-:W-:Y:S02]  /*46f0*/  FFMA.FTZ R10, R22, R123, R111 ;  /* 0x0000007b160a7223 */ /* 0x000fe4000001006f */
[C---:B------:R-:W-:Y:S01]  /*4700*/  FMUL.FTZ R8, R23.reuse, R127 ;  /* 0x0000007f17087220 */ /* 0x040fe20000410000 */
[----:B------:R-:W1:Y:S01]  /*4710*/  SHFL.DOWN PT, R98, R15, 0x10, 0x1f ;  /* 0x0a001f000f627f89 */ /* 0x000e6200000e0000 */
[----:B------:R-:W-:-:S02]  /*4720*/  FMUL.FTZ R9, R23, R120 ;  /* 0x0000007817097220 */ /* 0x000fc40000410000 */
[----:B------:R-:W-:Y:S02]  /*4730*/  FADD.FTZ R65, R24, R65 ;  /* 0x0000004118417221 */ /* 0x000fe40000010000 */
[----:B------:R-:W-:Y:S02]  /*4740*/  FFMA.FTZ R24, R93, R10, R121 ;  /* 0x0000000a5d187223 */ /* 0x000fe40000010079 */
[CC--:B------:R-:W-:Y:S02]  /*4750*/  FFMA.FTZ R10, R22.reuse, R129.reuse, -R8 ;  /* 0x00000081160a7223 */ /* 0x0c0fe40000010808 */
[----:B------:R-:W-:Y:S02]  /*4760*/  FFMA.FTZ R8, R22, R112, -R9 ;  /* 0x0000007016087223 */ /* 0x000fe40000010809 */
[----:B------:R-:W-:Y:S02]  /*4770*/  FMUL.FTZ R129, R23, R129 ;  /* 0x0000008117817220 */ /* 0x000fe40000410000 */
[----:B------:R-:W-:-:S02]  /*4780*/  FMUL.FTZ R125, R125, R8 ;  /* 0x000000087d7d7220 */ /* 0x000fc40000410000 */
[C---:B------:R-:W-:Y:S02]  /*4790*/  FMUL.FTZ R8, R23.reuse, R119 ;  /* 0x0000007717087220 */ /* 0x040fe40000410000 */
[C---:B------:R-:W-:Y:S02]  /*47a0*/  FMUL.FTZ R9, R23.reuse, R112 ;  /* 0x0000007017097220 */ /* 0x040fe40000410000 */
[-C--:B------:R-:W-:Y:S02]  /*47b0*/  FMUL.FTZ R23, R23, R117.reuse ;  /* 0x0000007517177220 */ /* 0x080fe40000410000 */
[C---:B------:R-:W-:Y:S02]  /*47c0*/  FFMA.FTZ R117, R22.reuse, R117, -R8 ;  /* 0x0000007516757223 */ /* 0x040fe40000010808 */
[----:B------:R-:W-:Y:S02]  /*47d0*/  FMUL.FTZ R10, R131, R10 ;  /* 0x0000000a830a7220 */ /* 0x000fe40000410000 */
[----:B------:R-:W-:-:S02]  /*47e0*/  FFMA.FTZ R129, R22, R127, R129 ;  /* 0x0000007f16817223 */ /* 0x000fc40000010081 */
[C---:B------:R-:W-:Y:S02]  /*47f0*/  FFMA.FTZ R9, R22.reuse, R120, R9 ;  /* 0x0000007816097223 */ /* 0x040fe40000010009 */
[----:B------:R-:W-:Y:S02]  /*4800*/  FFMA.FTZ R23, R22, R119, R23 ;  /* 0x0000007716177223 */ /* 0x000fe40000010017 */
[----:B------:R-:W-:Y:S02]  /*4810*/  FMUL.FTZ R117, R106, R117 ;  /* 0x000000756a757220 */ /* 0x000fe40000410000 */
[----:B0-----:R-:W-:Y:S02]  /*4820*/  @!P0 FADD.FTZ R14, R14, R25 ;  /* 0x000000190e0e8221 */ /* 0x001fe40000010000 */
[----:B-1----:R-:W-:Y:S02]  /*4830*/  @!P0 FADD.FTZ R15, R15, R98 ;  /* 0x000000620f0f8221 */ /* 0x002fe40000010000 */
[----:B------:R-:W-:-:S02]  /*4840*/  @!P0 FADD.FTZ R13, R13, R92 ;  /* 0x0000005c0d0d8221 */ /* 0x000fc40000010000 */
[----:B------:R-:W-:Y:S02]  /*4850*/  @!P0 FADD.FTZ R12, R12, R11 ;  /* 0x0000000b0c0c8221 */ /* 0x000fe40000010000 */
        /* <DEDUP_REMOVED lines=27> */
.L_x_12126:
[----:B0-----:R-:W-:Y:S05]  /*4a10*/  BSYNC B0 ;  /* 0x0000000000007941 */ /* 0x001fea0003800000 */
.L_x_12125:
        /* <DEDUP_REMOVED lines=21> */
.L_x_12112:
        /* <DEDUP_REMOVED lines=8> */
[----:B------:R-:W-:Y:S01]  /*4bf0*/  IMAD R7, R40, c[0x0][0x2e4], R7 ;  /* 0x0000b90028077a24 */ /* 0x000fe200078e0207 */
[----:B0-----:R-:W-:Y:S01]  /*4c00*/  MOV R12, R2 ;  /* 0x00000002000c7202 */ /* 0x001fe20000000f00 */
[----:B------:R-:W-:Y:S01]  /*4c10*/  IMAD R14, R35, c[0x0][0x2f8], RZ ;  /* 0x0000be00230e7a24 */ /* 0x000fe200078e02ff */
[----:B------:R-:W-:-:S02]  /*4c20*/  MOV R13, R3 ;  /* 0x00000003000d7202 */ /* 0x000fc40000000f00 */
[----:B------:R-:W-:Y:S01]  /*4c30*/  F2FP.PACK_AB R47, R80, R65 ;  /* 0x00000041502f723e */ /* 0x000fe200000000ff */
[C---:B------:R-:W-:Y:S01]  /*4c40*/  IMAD R15, R37.reuse, c[0x0][0x2fc], R14 ;  /* 0x0000bf00250f7a24 */ /* 0x040fe200078e020e */
[----:B------:R-:W-:Y:S01]  /*4c50*/  F2FP.PACK_AB R46, R78, R63 ;  /* 0x0000003f4e2e723e */ /* 0x000fe200000000ff */
[C-C-:B------:R-:W-:Y:S01]  /*4c60*/  IMAD.WIDE.U32 R2, R37.reuse, c[0x0][0x2d8], R12.reuse ;  /* 0x0000b60025027a25 */ /* 0x140fe200078e000c */
[----:B------:R-:W-:Y:S02]  /*4c70*/  F2FP.PACK_AB R45, R76, R61 ;  /* 0x0000003d4c2d723e */ /* 0x000fe400000000ff */
[----:B------:R-:W-:Y:S01]  /*4c80*/  F2FP.PACK_AB R44, R74, R59 ;  /* 0x0000003b4a2c723e */ /* 0x000fe200000000ff */
[----:B------:R-:W-:Y:S01]  /*4c90*/  IMAD.WIDE.U32 R12, R37, c[0x0][0x2f8], R12 ;  /* 0x0000be00250c7a25 */ /* 0x000fe200078e000c */
[----:B------:R-:W-:Y:S02]  /*4ca0*/  IADD3 R3, R3, R5, RZ ;  /* 0x0000000503037210 */ /* 0x000fe40007ffe0ff */
[----:B------:R-:W-:Y:S01]  /*4cb0*/  IADD3 R28, P1, R28, -0x200, RZ ;  /* 0xfffffe001c1c7810 */ /* 0x000fe20007f3e0ff */
[----:B------:R-:W-:Y:S01]  /*4cc0*/  STS.128 [R32.X16], R48 ;  /* 0x0000003020007388 */ /* 0x000fe2000000cc00 */
[----:B------:R-:W-:-:S06]  /*4cd0*/  NOP ;  /* 0x0000000000007918 */ /* 0x000fcc0000000000 */
[----:B------:R-:W0:Y:S01]  /*4ce0*/  LDS.128 R8, [R32.X16] ;  /* 0x0000000020087984 */ /* 0x000e22000000cc00 */
[----:B------:R-:W-:Y:S01]  /*4cf0*/  IMAD.WIDE.U32 R2, R40, c[0x0][0x2e0], R2 ;  /* 0x0000b80028027a25 */ /* 0x000fe200078e0002 */
[----:B------:R-:W-:Y:S02]  /*4d00*/  IADD3 R13, R13, R15, RZ ;  /* 0x0000000f0d0d7210 */ /* 0x000fe40007ffe0ff */
[----:B------:R-:W-:Y:S01]  /*4d10*/  IADD3 R30, P2, R30, -0x200, RZ ;  /* 0xfffffe001e1e7810 */ /* 0x000fe20007f5e0ff */
[----:B------:R-:W-:Y:S01]  /*4d20*/  IMAD R15, R39, c[0x0][0x300], RZ ;  /* 0x0000c000270f7a24 */ /* 0x000fe200078e02ff */
[----:B------:R-:W-:Y:S01]  /*4d30*/  IADD3 R3, R3, R7, RZ ;  /* 0x0000000703037210 */ /* 0x000fe20007ffe0ff */
[----:B------:R-:W-:Y:S01]  /*4d40*/  FADD.FTZ R59, R34, R59 ;  /* 0x0000003b223b7221 */ /* 0x000fe20000010000 */
[----:B------:R-:W-:Y:S01]  /*4d50*/  LEA R4, P0, R2, c[0x0][0x330], 0x1 ;  /* 0x0000cc0002047a11 */ /* 0x000fe200078008ff */
[----:B------:R-:W-:Y:S01]  /*4d60*/  IMAD R15, R40, c[0x0][0x304], R15 ;  /* 0x0000c100280f7a24 */ /* 0x000fe200078e020f */
[----:B------:R-:W-:Y:S01]  /*4d70*/  IADD3 R26, P3, R26, -0x200, RZ ;  /* 0xfffffe001a1a7810 */ /* 0x000fe20007f7e0ff */
[----:B------:R-:W-:Y:S01]  /*4d80*/  FADD.FTZ R74, R59, R74 ;  /* 0x0000004a3b4a7221 */ /* 0x000fe20000010000 */
[----:B------:R-:W-:-:S02]  /*4d90*/  LEA.HI.X R5, R2, c[0x0][0x334], R3, 0x1, P0 ;  /* 0x0000cd0002057a11 */ /* 0x000fc400000f0c03 */
[----:B------:R-:W-:Y:S01]  /*4da0*/  IADD3.X R29, R29, -0x1, RZ, P1, !PT ;  /* 0xffffffff1d1d7810 */ /* 0x000fe20000ffe4ff */
[----:B------:R-:W-:Y:S01]  /*4db0*/  FADD.FTZ R61, R74, R61 ;  /* 0x0000003d4a3d7221 */ /* 0x000fe20000010000 */
[----:B------:R-:W-:Y:S01]  /*4dc0*/  IADD3.X R31, R31, -0x1, RZ, P2, !PT ;  /* 0xffffffff1f1f7810 */ /* 0x000fe200017fe4ff */
[----:B------:R-:W-:Y:S01]  /*4dd0*/  IMAD.WIDE R2, R33, 0x10, R4 ;  /* 0x0000001021027825 */ /* 0x000fe200078e0204 */
[----:B------:R-:W-:-:S03]  /*4de0*/  IADD3.X R27, R27, -0x1, RZ, P3, !PT ;  /* 0xffffffff1b1b7810 */ /* 0x000fc60001ffe4ff */
[----:B------:R-:W-:-:S04]  /*4df0*/  FADD.FTZ R76, R61, R76 ;  /* 0x0000004c3d4c7221 */ /* 0x000fc80000010000 */
[----:B------:R-:W-:-:S04]  /*4e00*/  FADD.FTZ R63, R76, R63 ;  /* 0x0000003f4c3f7221 */ /* 0x000fc80000010000 */
[----:B------:R-:W-:-:S04]  /*4e10*/  FADD.FTZ R78, R63, R78 ;  /* 0x0000004e3f4e7221 */ /* 0x000fc80000010000 */
[----:B------:R-:W-:-:S04]  /*4e20*/  FADD.FTZ R65, R78, R65 ;  /* 0x000000414e417221 */ /* 0x000fc80000010000 */
[----:B------:R-:W-:Y:S01]  /*4e30*/  FADD.FTZ R34, R65, R80 ;  /* 0x0000005041227221 */ /* 0x000fe20000010000 */
[----:B0-----:R0:W-:Y:S04]  /*4e40*/  STG.E.128 [R2.64], R8 ;  /* 0x0000000802007986 */ /* 0x0011e8000c101d06 */
[----:B------:R-:W-:Y:S01]  /*4e50*/  BAR.SYNC.DEFER_BLOCKING 0x0 ;  /* 0x0000000000007b1d */ /* 0x000fe20000010000 */
[----:B0-----:R-:W-:-:S05]  /*4e60*/  IMAD.WIDE.U32 R2, R40, c[0x0][0x300], R12 ;  /* 0x0000c00028027a25 */ /* 0x001fca00078e000c */
[----:B------:R-:W-:Y:S02]  /*4e70*/  IADD3 R3, R3, R15, RZ ;  /* 0x0000000f03037210 */ /* 0x000fe40007ffe0ff */
[----:B------:R-:W-:Y:S01]  /*4e80*/  LEA R8, P0, R2, c[0x0][0x340], 0x1 ;  /* 0x0000d00002087a11 */ /* 0x000fe200078008ff */
[----:B------:R-:W-:Y:S01]  /*4e90*/  STS.128 [R32.X16], R44 ;  /* 0x0000002c20007388 */ /* 0x000fe2000000cc00 */
[----:B------:R-:W-:-:S06]  /*4ea0*/  NOP ;  /* 0x0000000000007918 */ /* 0x000fcc0000000000 */
[----:B------:R-:W0:Y:S01]  /*4eb0*/  LDS.128 R4, [R32.X16] ;  /* 0x0000000020047984 */ /* 0x000e22000000cc00 */
[----:B------:R-:W-:Y:S02]  /*4ec0*/  LEA.HI.X R9, R2, c[0x0][0x344], R3, 0x1, P0 ;  /* 0x0000d10002097a11 */ /* 0x000fe400000f0c03 */
[C---:B------:R-:W-:Y:S02]  /*4ed0*/  ISETP.GT.AND P0, PT, R0.reuse, 0x1, PT ;  /* 0x000000010000780c */ /* 0x040fe40003f04270 */
[----:B------:R-:W-:Y:S01]  /*4ee0*/  IADD3 R0, R0, -0x1, RZ ;  /* 0xffffffff00007810 */ /* 0x000fe20007ffe0ff */
[----:B------:R-:W-:-:S05]  /*4ef0*/  IMAD.WIDE R2, R33, 0x10, R8 ;  /* 0x0000001021027825 */ /* 0x000fca00078e0208 */
[----:B0-----:R0:W-:Y:S05]  /*4f00*/  STG.E.128 [R2.64], R4 ;  /* 0x0000000402007986 */ /* 0x0011ea000c101d06 */
[----:B------:R-:W-:Y:S01]  /*4f10*/  @!P0 CALL.REL.NOINC `(.L_x_12110) ;  /* 0x0000001000008944 */ /* 0x000fe20003c00000 */
[----:B------:R-:W-:Y:S05]  /*4f20*/  BRA `(.L_x_12128) ;  /* 0xffffb5e000007947 */ /* 0x000fea000383ffff */
.L_x_12110:
        /* <DEDUP_REMOVED lines=24> */
.L_x_12130:
[----:B0-----:R-:W-:Y:S05]  /*50b0*/  BSYNC B0 ;  /* 0x0000000000007941 */ /* 0x001fea0003800000 */
.L_x_12129:
[----:B------:R-:W-:Y:S01]  /*50c0*/  BSSY B0, `(.L_x_12131) ;  /* 0x0000018000007945 */ /* 0x000fe20003800000 */
[----:B------:R-:W-:Y:S05]  /*50d0*/  @!P0 BRA `(.L_x_12132) ;  /* 0x0000015000008947 */ /* 0x000fea0003800000 */
[----:B------:R-:W-:Y:S06]  /*50e0*/  BAR.SYNC.DEFER_BLOCKING 0x0 ;  /* 0x0000000000007b1d */ /* 0x000fec0000010000 */
[----:B0-----:R-:W0:Y:S04]  /*50f0*/  SHFL.DOWN P0, R3, R34, 0x1, 0x1f ;  /* 0x08201f0022037f89 */ /* 0x001e280000000000 */
        /* <DEDUP_REMOVED lines=19> */
.L_x_12132:
[----:B------:R-:W1:Y:S02]  /*5230*/  S2R R19, SR_TID.X ;  /* 0x0000000000137919 */ /* 0x000e640000002100 */
.L_x_12133:
[----:B0-----:R-:W-:Y:S05]  /*5240*/  BSYNC B0 ;  /* 0x0000000000007941 */ /* 0x001fea0003800000 */
.L_x_12131:
        /* <DEDUP_REMOVED lines=22> */
.L_x_12134:
        /* <DEDUP_REMOVED lines=64> */
.L_x_12135:
        /* <DEDUP_REMOVED lines=13> */
.L_x_14737:


//--------------------- .text._Z25selective_scan_bwd_kernelI32Selective_Scan_bwd_kernel_traitsILi32ELi8ELb1ELb0ELb0ELb1ELb0EN3c104HalfENS1_7complexIfEEEEv12SSMParamsBwd --------------------------
	.section	.text._Z25selective_scan_bwd_kernelI32Selective_Scan_bwd_kernel_traitsILi32ELi8ELb1ELb0ELb0ELb1ELb0EN3c104HalfENS1_7complexIfEEEEv12SSMParamsBwd,"ax",@progbits
	.sectioninfo	@"SHI_REGISTERS=146"
	.align	128
        .global         _Z25selective_scan_bwd_kernelI32Selective_Scan_bwd_kernel_traitsILi32ELi8ELb1ELb0ELb0ELb1ELb0EN3c104HalfENS1_7complexIfEEEEv12SSMParamsBwd
        .type           _Z25selective_scan_bwd_kernelI32Selective_Scan_bwd_kernel_traitsILi32ELi8ELb1ELb0ELb0ELb1ELb0EN3c104HalfENS1_7complexIfEEEEv12SSMParamsBwd,@function
        .size           _Z25selective_scan_bwd_kernelI32Selective_Scan_bwd_kernel_traitsILi32ELi8ELb1ELb0ELb0ELb1ELb0EN3c104HalfENS1_7complexIfEEEEv12SSMParamsBwd,(.L_x_14738 - _Z25selective_scan_bwd_kernelI32Selective_Scan_bwd_kernel_traitsILi32ELi8ELb1ELb0ELb0ELb1ELb0EN3c104HalfENS1_7complexIfEEEEv12SSMParamsBwd)
        .other          _Z25selective_scan_bwd_kernelI32Selective_Scan_bwd_kernel_traitsILi32ELi8ELb1ELb0ELb0ELb1ELb0EN3c104HalfENS1_7complexIfEEEEv12SSMParamsBwd,@"STO_CUDA_ENTRY STV_DEFAULT"
_Z25selective_scan_bwd_kernelI32Selective_Scan_bwd_kernel_traitsILi32ELi8ELb1ELb0ELb0ELb1ELb0EN3c104HalfENS1_7complexIfEEEEv12SSMParamsBwd:
.text._Z25selective_scan_bwd_kernelI32Selective_Scan_bwd_kernel_traitsILi32ELi8ELb1ELb0ELb0ELb1ELb0EN3c104HalfENS1_7complexIfEEEEv12SSMParamsBwd:
        /* <DEDUP_REMOVED lines=13> */
[C---:B------:R-:W-:Y:S02]  /*00d0*/  @P0 LEA R6, P2, R0.reuse, c[0x0][0x238], 0x2 ;  /* 0x00008e0000060a11 */ /* 0x040fe400078410ff */
[----:B------:R-:W-:Y:S01]  /*00e0*/  @P1 LEA R8, P3, R0, c[0x0][0x250], 0x2 ;  /* 0x0000940000081a11 */ /* 0x000fe200078610ff */
[----:B------:R-:W-:Y:S01]  /*00f0*/  IMAD R10, R30, c[0x0][0x1e0], RZ ;  /* 0x000078001e0a7a24 */ /* 0x000fe200078e02ff */
[C-C-:B------:R-:W-:Y:S01]  /*0100*/  @P0 LEA.HI.X R7, R0.reuse, c[0x0][0x23c], R27.reuse, 0x2, P2 ;  /* 0x00008f0000070a11 */ /* 0x140fe200010f141b */
[----:B------:R-:W-:Y:S01]  /*0110*/  IMAD.WIDE.U32 R2, R29, c[0x0][0x1d0], RZ ;  /* 0x000074001d027a25 */ /* 0x000fe200078e00ff */
[----:B------:R-:W-:-:S03]  /*0120*/  @P1 LEA.HI.X R9, R0, c[0x0][0x254], R27, 0x2, P3 ;  /* 0x0000950000091a11 */ /* 0x000fc600018f141b */
[C---:B------:R-:W-:Y:S01]  /*0130*/  IMAD R11, R29.reuse, c[0x0][0x1d4], R4 ;  /* 0x000075001d0b7a24 */ /* 0x040fe200078e0204 */
[----:B------:R0:W5:Y:S01]  /*0140*/  @P0 LDG.E R26, [R6.64] ;  /* 0x00000006061a0981 */ /* 0x000162000c1e1900 */
[----:B------:R-:W-:Y:S02]  /*0150*/  IMAD R12, R30, c[0x0][0x278], RZ ;  /* 0x00009e001e0c7a24 */ /* 0x000fe400078e02ff */
[----:B------:R-:W-:Y:S01]  /*0160*/  IMAD.WIDE.U32 R4, R29, c[0x0][0x1e0], RZ ;  /* 0x000078001d047a25 */ /* 0x000fe200078e00ff */
[----:B------:R1:W5:Y:S01]  /*0170*/  @P1 LDG.E R28, [R8.64] ;  /* 0x00000006081c1981 */ /* 0x000362000c1e1900 */
[----:B------:R-:W-:Y:S01]  /*0180*/  IADD3 R3, R3, R11, RZ ;  /* 0x0000000b03037210 */ /* 0x000fe20007ffe0ff */
[----:B------:R-:W-:Y:S01]  /*0190*/  CS2R R18, SRZ ;  /* 0x0000000000127805 */ /* 0x000fe2000001ff00 */
[----:B------:R-:W-:Y:S01]  /*01a0*/  IMAD R13, R29, c[0x0][0x1e4], R10 ;  /* 0x000079001d0d7a24 */ /* 0x000fe200078e020a */
[----:B------:R-:W-:Y:S01]  /*01b0*/  ISETP.NE.U32.AND P0, PT, RZ, c[0x0][0x260], PT ;  /* 0x00009800ff007a0c */ /* 0x000fe20003f05070 */
[----:B------:R-:W-:Y:S01]  /*01c0*/  IMAD R15, R27, c[0x0][0x1e8], RZ ;  /* 0x00007a001b0f7a24 */ /* 0x000fe200078e02ff */
[----:B------:R-:W-:Y:S01]  /*01d0*/  HFMA2.MMA R31, -RZ, RZ, 0, 0 ;  /* 0x00000000ff1f7435 */ /* 0x000fe200000001ff */
[----:B0-----:R-:W-:Y:S01]  /*01e0*/  IMAD.WIDE.U32 R6, R29, c[0x0][0x278], RZ ;  /* 0x00009e001d067a25 */ /* 0x001fe200078e00ff */
[----:B------:R-:W-:-:S02]  /*01f0*/  IADD3 R5, R5, R13, RZ ;  /* 0x0000000d05057210 */ /* 0x000fc40007ffe0ff */
[----:B-1----:R-:W-:Y:S01]  /*0200*/  MOV R8, c[0x0][0x174] ;  /* 0x00005d0000087a02 */ /* 0x002fe20000000f00 */
[----:B------:R-:W-:Y:S01]  /*0210*/  IMAD R9, R29, c[0x0][0x27c], R12 ;  /* 0x00009f001d097a24 */ /* 0x000fe200078e020c */
[----:B------:R-:W-:Y:S01]  /*0220*/  ISETP.NE.AND.EX P0, PT, RZ, c[0x0][0x264], PT, P0 ;  /* 0x00009900ff007a0c */ /* 0x000fe20003f05300 */
[----:B------:R-:W-:Y:S01]  /*0230*/  IMAD.WIDE.U32 R2, R0, c[0x0][0x1d8], R2 ;  /* 0x0000760000027a25 */ /* 0x000fe200078e0002 */
[C---:B------:R-:W-:Y:S02]  /*0240*/  ISETP.GE.AND P3, PT, R8.reuse, 0x1, PT ;  /* 0x000000010800780c */ /* 0x040fe40003f66270 */
[----:B------:R-:W-:Y:S01]  /*0250*/  IADD3 R7, R7, R9, RZ ;  /* 0x0000000907077210 */ /* 0x000fe20007ffe0ff */
[----:B------:R-:W-:Y:S01]  /*0260*/  IMAD R13, R27, c[0x0][0x1d8], RZ ;  /* 0x000076001b0d7a24 */ /* 0x000fe200078e02ff */
[----:B------:R-:W-:Y:S01]  /*0270*/  LEA R9, R8, 0xffffff00, 0x8 ;  /* 0xffffff0008097811 */ /* 0x000fe200078e40ff */
[----:B------:R-:W-:Y:S01]  /*0280*/  IMAD.WIDE.U32 R4, R0, c[0x0][0x1e8], R4 ;  /* 0x00007a0000047a25 */ /* 0x000fe200078e0004 */
[----:B------:R-:W-:-:S02]  /*0290*/  MOV R32, RZ ;  /* 0x000000ff00207202 */ /* 0x000fc40000000f00 */
[C---:B------:R-:W-:Y:S01]  /*02a0*/  IADD3 R37, P1, R9.reuse, R2, RZ ;  /* 0x0000000209257210 */ /* 0x040fe20007f3e0ff */
[C---:B------:R-:W-:Y:S01]  /*02b0*/  IMAD R13, R0.reuse, c[0x0][0x1dc], R13 ;  /* 0x00007700000d7a24 */ /* 0x040fe200078e020d */
[----:B------:R-:W-:Y:S01]  /*02c0*/  SHF.R.S32.HI R11, RZ, 0x1f, R9 ;  /* 0x0000001fff0b7819 */ /* 0x000fe20000011409 */
[C---:B------:R-:W-:Y:S01]  /*02d0*/  IMAD R15, R0.reuse, c[0x0][0x1ec], R15 ;  /* 0x00007b00000f7a24 */ /* 0x040fe200078e020f */
[----:B------:R-:W-:Y:S01]  /*02e0*/  IADD3 R2, P2, R9, R4, RZ ;  /* 0x0000000409027210 */ /* 0x000fe20007f5e0ff */
[----:B------:R-:W-:Y:S01]  /*02f0*/  IMAD R17, R27, c[0x0][0x280], RZ ;  /* 0x0000a0001b117a24 */ /* 0x000fe200078e02ff */
[C---:B------:R-:W-:Y:S01]  /*0300*/  IADD3.X R4, R11.reuse, R3, R13, P1, !PT ;  /* 0x000000030b047210 */ /* 0x040fe20000ffe40d */
[C---:B------:R-:W-:Y:S01]  /*0310*/  IMAD.WIDE.U32 R6, R0.reuse, c[0x0][0x280], R6 ;  /* 0x0000a00000067a25 */ /* 0x040fe200078e0006 */
[----:B------:R-:W-:Y:S02]  /*0320*/  IADD3.X R5, R11, R5, R15, P2, !PT ;  /* 0x000000050b057210 */ /* 0x000fe400017fe40f */
[----:B------:R-:W-:Y:S01]  /*0330*/  ISETP.NE.U32.AND P1, PT, RZ, c[0x0][0x328], PT ;  /* 0x0000ca00ff007a0c */ /* 0x000fe20003f25070 */
[----:B------:R-:W-:Y:S01]  /*0340*/  IMAD R17, R0, c[0x0][0x284], R17 ;  /* 0x0000a10000117a24 */ /* 0x000fe200078e0211 */
[----:B------:R-:W-:-:S02]  /*0350*/  ISETP.NE.U32.AND P2, PT, RZ, c[0x0][0x348], PT ;  /* 0x0000d200ff007a0c */ /* 0x000fc40003f45070 */
[----:B------:R-:W-:Y:S02]  /*0360*/  IADD3 R9, P4, R9, R6, RZ ;  /* 0x0000000609097210 */ /* 0x000fe40007f9e0ff */
[C---:B------:R-:W-:Y:S02]  /*0370*/  LEA R3, P5, R2.reuse, c[0x0][0x248], 0x1 ;  /* 0x0000920002037a11 */ /* 0x040fe400078a08ff */
[----:B------:R-:W-:Y:S02]  /*0380*/  ISETP.NE.AND.EX P1, PT, RZ, c[0x0][0x32c], PT, P1 ;  /* 0x0000cb00ff007a0c */ /* 0x000fe40003f25310 */
[----:B------:R-:W-:Y:S02]  /*0390*/  ISETP.NE.AND.EX P2, PT, RZ, c[0x0][0x34c], PT, P2 ;  /* 0x0000d300ff007a0c */ /* 0x000fe40003f45320 */
[----:B------:R-:W-:Y:S02]  /*03a0*/  IADD3.X R6, R11, R7, R17, P4, !PT ;  /* 0x000000070b067210 */ /* 0x000fe400027fe411 */
[----:B------:R-:W-:Y:S01]  /*03b0*/  LEA.HI.X R7, R2, c[0x0][0x24c], R5, 0x1, P5 ;  /* 0x0000930002077a11 */ /* 0x000fe200028f0c05 */
[----:B------:R-:W-:Y:S01]  /*03c0*/  @P0 IMAD R2, R29, c[0x0][0x164], R0 ;  /* 0x000059001d020a24 */ /* 0x000fe200078e0200 */
[C---:B------:R-:W-:Y:S01]  /*03d0*/  LEA R36, P4, R37.reuse, c[0x0][0x240], 0x1 ;  /* 0x0000900025247a11 */ /* 0x040fe200078808ff */
[----:B------:R-:W-:Y:S01]  /*03e0*/  CS2R R16, SRZ ;  /* 0x0000000000107805 */ /* 0x000fe2000001ff00 */
[----:B------:R-:W-:Y:S01]  /*03f0*/  @P0 MOV R21, 0x10 ;  /* 0x0000001000150802 */ /* 0x000fe20000000f00 */
[----:B------:R-:W-:Y:S01]  /*0400*/  @P0 IMAD R2, R2, c[0x0][0x174], RZ ;  /* 0x00005d0002020a24 */ /* 0x000fe200078e02ff */
[----:B------:R-:W-:-:S02]  /*0410*/  LEA.HI.X R37, R37, c[0x0][0x244], R4, 0x1, P4 ;  /* 0x0000910025257a11 */ /* 0x000fc400020f0c04 */
[C---:B------:R-:W-:Y:S01]  /*0420*/  LEA R38, P6, R9.reuse, c[0x0][0x308], 0x1 ;  /* 0x0000c20009267a11 */ /* 0x040fe200078c08ff */
[----:B------:R-:W-:Y:S01]  /*0430*/  @P0 IMAD R2, R2, c[0x0][0x16c], RZ ;  /* 0x00005b0002020a24 */ /* 0x000fe200078e02ff */
[C---:B------:R-:W-:Y:S02]  /*0440*/  @P1 LEA R18, P4, R0.reuse, c[0x0][0x328], 0x2 ;  /* 0x0000ca0000121a11 */ /* 0x040fe400078810ff */
        /* <DEDUP_REMOVED lines=8> */
[----:B------:R-:W-:-:S02]  /*04d0*/  MOV R6, R3 ;  /* 0x0000000300067202 */ /* 0x000fc40000000f00 */
[----:B------:R-:W-:Y:S01]  /*04e0*/  MOV R35, c[0x0][0x174] ;  /* 0x00005d0000237a02 */ /* 0x000fe20000000f00 */
[----:B------:R-:W1:Y:S01]  /*04f0*/  S2R R34, SR_LANEID ;  /* 0x0000000000227919 */ /* 0x000e620000000000 */
[----:B------:R-:W-:Y:S02]  /*0500*/  MOV R32, RZ ;  /* 0x000000ff00207202 */ /* 0x000fe40000000f00 */
[----:B------:R-:W-:Y:S02]  /*0510*/  MOV R31, RZ ;  /* 0x000000ff001f7202 */ /* 0x000fe40000000f00 */
.L_x_12169:
[----:B------:R-:W-:Y:S01]  /*0520*/  BAR.SYNC.DEFER_BLOCKING 0x0 ;  /* 0x0000000000007b1d */ /* 0x000fe20000010000 */
[----:B0-----:R-:W-:-:S05]  /*0530*/  IMAD.WIDE R2, R33, 0x10, R36 ;  /* 0x0000001021027825 */ /* 0x001fca00078e0224 */
[----:B------:R0:W2:Y:S02]  /*0540*/  LDG.E.128 R8, [R2.64] ;  /* 0x0000000602087981 */ /* 0x0000a4000c1e1d00 */
[----:B0-----:R-:W-:Y:S02]  /*0550*/  MOV R2, R6 ;  /* 0x0000000600027202 */ /* 0x001fe40000000f00 */
[----:B------:R-:W-:-:S05]  /*0560*/  MOV R3, R7 ;  /* 0x0000000700037202 */ /* 0x000fca0000000f00 */
[----:B------:R-:W-:Y:S01]  /*0570*/  IMAD.WIDE R22, R33, 0x10, R2 ;  /* 0x0000001021167825 */ /* 0x000fe200078e0202 */
        /* <DEDUP_REMOVED lines=8> */
[----:B------:R-:W1:Y:S04]  /*0600*/  LDS.128 R12, [R34.X16] ;  /* 0x00000000220c7984 */ /* 0x000e68000000cc00 */
[----:B------:R-:W-:Y:S06]  /*0610*/  BAR.SYNC.DEFER_BLOCKING 0x0 ;  /* 0x0000000000007b1d */ /* 0x000fec0000010000 */
[----:B------:R2:W3:Y:S01]  /*0620*/  LDG.E.128 R44, [R24.64] ;  /* 0x00000006182c7981 */ /* 0x0004e2000c1e1d00 */
[--C-:B0-----:R-:W-:Y:S01]  /*0630*/  HADD2.F32 R22, -RZ, R4.reuse.H0_H0 ;  /* 0x20000004ff167230 */ /* 0x101fe20000004100 */
[----:B------:R-:W-:Y:S01]  /*0640*/  BSSY B0, `(.L_x_12137) ;  /* 0x0000048000007945 */ /* 0x000fe20003800000 */
[----:B------:R-:W-:-:S02]  /*0650*/  HADD2.F32 R23, -RZ, R4.H1_H1 ;  /* 0x30000004ff177230 */ /* 0x000fc40000004100 */
[----:B--2---:R-:W-:Y:S02]  /*0660*/  HADD2.F32 R24, -RZ, R5.H1_H1 ;  /* 0x30000005ff187230 */ /* 0x004fe40000004100 */
[----:B-1----:R-:W-:Y:S02]  /*0670*/  HADD2.F32 R25, -RZ, R12.H1_H1 ;  /* 0x3000000cff197230 */ /* 0x002fe40000004100 */
[--C-:B------:R-:W-:Y:S02]  /*0680*/  HADD2.F32 R41, -RZ, R14.reuse.H0_H0 ;  /* 0x2000000eff297230 */ /* 0x100fe40000004100 */
[----:B------:R-:W-:Y:S01]  /*0690*/  HADD2.F32 R43, -RZ, R14.H1_H1 ;  /* 0x3000000eff2b7230 */ /* 0x000fe20000004100 */
[--C-:B-----5:R-:W-:Y:S01]  /*06a0*/  FADD.FTZ R48, R25, R28.reuse ;  /* 0x0000001c19307221 */ /* 0x120fe20000010000 */
[----:B------:R-:W-:Y:S01]  /*06b0*/  HADD2.F32 R14, -RZ, R6.H0_H0 ;  /* 0x20000006ff0e7230 */ /* 0x000fe20000004100 */
[--C-:B------:R-:W-:Y:S02]  /*06c0*/  FADD.FTZ R42, R41, R28.reuse ;  /* 0x0000001c292a7221 */ /* 0x100fe40000010000 */
[----:B------:R-:W-:Y:S01]  /*06d0*/  FADD.FTZ R40, R43, R28 ;  /* 0x0000001c2b287221 */ /* 0x000fe20000010000 */
[----:B------:R-:W-:-:S02]  /*06e0*/  FSETP.GTU.FTZ.AND P6, PT, R48, 20, PT ;  /* 0x41a000003000780b */ /* 0x000fc40003fdc000 */
[----:B------:R-:W-:Y:S02]  /*06f0*/  FSETP.GTU.FTZ.AND P2, PT, R42, 20, PT ;  /* 0x41a000002a00780b */ /* 0x000fe40003f5c000 */
[----:B------:R-:W-:Y:S01]  /*0700*/  FSETP.GTU.FTZ.AND P1, PT, R40, 20, PT ;  /* 0x41a000002800780b */ /* 0x000fe20003f3c000 */
[----:B---3--:R0:W-:Y:S01]  /*0710*/  STS.128 [R34.X16], R44 ;  /* 0x0000002c22007388 */ /* 0x0081e2000000cc00 */
[----:B------:R-:W-:-:S06]  /*0720*/  NOP ;  /* 0x0000000000007918 */ /* 0x000fcc0000000000 */
[----:B------:R-:W1:Y:S01]  /*0730*/  LDS.128 R8, [R34.X16] ;  /* 0x0000000022087984 */ /* 0x000e62000000cc00 */
[--C-:B0-----:R-:W-:Y:S02]  /*0740*/  HADD2.F32 R45, -RZ, R15.reuse.H0_H0 ;  /* 0x2000000fff2d7230 */ /* 0x101fe40000004100 */
[----:B------:R-:W-:-:S03]  /*0750*/  HADD2.F32 R15, -RZ, R15.H1_H1 ;  /* 0x3000000fff0f7230 */ /* 0x000fc60000004100 */
[----:B------:R-:W-:Y:S01]  /*0760*/  FADD.FTZ R54, R45, R28 ;  /* 0x0000001c2d367221 */ /* 0x000fe20000010000 */
[--C-:B-1----:R-:W-:Y:S02]  /*0770*/  HADD2.F32 R65, -RZ, R8.reuse.H0_H0 ;  /* 0x20000008ff417230 */ /* 0x102fe40000004100 */
[----:B------:R-:W-:Y:S02]  /*0780*/  HADD2.F32 R67, -RZ, R8.H1_H1 ;  /* 0x30000008ff437230 */ /* 0x000fe40000004100 */
[----:B------:R-:W-:Y:S01]  /*0790*/  HADD2.F32 R8, -RZ, R5.H0_H0 ;  /* 0x20000005ff087230 */ /* 0x000fe20000004100 */
[----:B------:R-:W-:Y:S01]  /*07a0*/  FFMA.FTZ R22, R65, R22, R31 ;  /* 0x0000001641167223 */ /* 0x000fe2000001001f */
[----:B------:R-:W-:Y:S01]  /*07b0*/  MOV R31, c[0x0][0x16c] ;  /* 0x00005b00001f7a02 */ /* 0x000fe20000000f00 */
[----:B------:R-:W-:Y:S02]  /*07c0*/  HADD2.F32 R69, -RZ, R9.H0_H0 ;  /* 0x20000009ff457230 */ /* 0x000fe40000004100 */
[----:B------:R-:W-:Y:S01]  /*07d0*/  FFMA.FTZ R22, R67, R23, R22 ;  /* 0x0000001743167223 */ /* 0x000fe20000010016 */
[----:B------:R-:W-:Y:S01]  /*07e0*/  HADD2.F32 R23, -RZ, R12.H0_H0 ;  /* 0x2000000cff177230 */ /* 0x000fe20000004100 */
[----:B------:R-:W-:Y:S01]  /*07f0*/  ISETP.GE.AND P5, PT, R31, 0x1, PT ;  /* 0x000000011f00780c */ /* 0x000fe20003fa6270 */
[--C-:B------:R-:W-:Y:S01]  /*0800*/  HADD2.F32 R31, -RZ, R13.reuse.H0_H0 ;  /* 0x2000000dff1f7230 */ /* 0x100fe20000004100 */
[----:B------:R-:W-:Y:S01]  /*0810*/  FFMA.FTZ R8, R69, R8, R22 ;  /* 0x0000000845087223 */ /* 0x000fe20000010016 */
[----:B------:R-:W-:Y:S01]  /*0820*/  HADD2.F32 R13, -RZ, R13.H1_H1 ;  /* 0x3000000dff0d7230 */ /* 0x000fe20000004100 */
[--C-:B------:R-:W-:Y:S01]  /*0830*/  FADD.FTZ R50, R23, R28.reuse ;  /* 0x0000001c17327221 */ /* 0x100fe20000010000 */
[----:B------:R-:W-:Y:S01]  /*0840*/  HADD2.F32 R9, -RZ, R9.H1_H1 ;  /* 0x30000009ff097230 */ /* 0x000fe20000004100 */
[--C-:B------:R-:W-:Y:S01]  /*0850*/  FADD.FTZ R46, R31, R28.reuse ;  /* 0x0000001c1f2e7221 */ /* 0x100fe20000010000 */
[----:B------:R-:W-:Y:S01]  /*0860*/  HADD2.F32 R73, -RZ, R10.H0_H0 ;  /* 0x2000000aff497230 */ /* 0x000fe20000004100 */
[----:B------:R-:W-:Y:S01]  /*0870*/  FADD.FTZ R44, R13, R28 ;  /* 0x0000001c0d2c7221 */ /* 0x000fe20000010000 */
[----:B------:R-:W-:Y:S01]  /*0880*/  FSETP.GTU.FTZ.AND P0, PT, R50, 20, PT ;  /* 0x41a000003200780b */ /* 0x000fe20003f1c000 */
[----:B------:R-:W-:Y:S01]  /*0890*/  FFMA.FTZ R24, R9, R24, R8 ;  /* 0x0000001809187223 */ /* 0x000fe20000010008 */
[----:B------:R-:W-:-:S02]  /*08a0*/  FSETP.GTU.FTZ.AND P4, PT, R46, 20, PT ;  /* 0x41a000002e00780b */ /* 0x000fc40003f9c000 */
[----:B------:R-:W-:-:S09]  /*08b0*/  FSETP.GTU.FTZ.AND P3, PT, R44, 20, PT ;  /* 0x41a000002c00780b */ /* 0x000fd20003f7c000 */
        /* <DEDUP_REMOVED lines=32> */
.L_x_12138:
[----:B------:R-:W-:Y:S05]  /*0ac0*/  BSYNC B0 ;  /* 0x0000000000007941 */ /* 0x000fea0003800000 */
.L_x_12137:
        /* <DEDUP_REMOVED lines=39> */
.L_x_12140:
[----:B------:R-:W-:Y:S05]  /*0d40*/  BSYNC B0 ;  /* 0x0000000000007941 */ /* 0x000fea0003800000 */
.L_x_12139:
[--C-:B------:R-:W-:Y:S01]  /*0d50*/  HADD2.F32 R77, -RZ, R11.reuse.H0_H0 ;  /* 0x2000000bff4d7230 */ /* 0x100fe20000004100 */
[----:B------:R-:W-:Y:S01]  /*0d60*/  FFMA.FTZ R14, R75, R22, R14 ;  /* 0x000000164b0e7223 */ /* 0x000fe2000001000e */
[----:B------:R-:W-:Y:S01]  /*0d70*/  BSSY B0, `(.L_x_12141) ;  /* 0x0000025000007945 */ /* 0x000fe20003800000 */
[----:B------:R-:W-:Y:S01]  /*0d80*/  FSETP.GTU.FTZ.AND P6, PT, R52, 20, PT ;  /* 0x41a000003400780b */ /* 0x000fe20003fdc000 */
[----:B------:R-:W-:Y:S01]  /*0d90*/  HADD2.F32 R11, -RZ, R11.H1_H1 ;  /* 0x3000000bff0b7230 */ /* 0x000fe20000004100 */
[----:B------:R-:W-:Y:S01]  /*0da0*/  FFMA.FTZ R31, R77, R31, R14 ;  /* 0x0000001f4d1f7223 */ /* 0x000fe2000001000e */
[----:B------:R-:W-:Y:S01]  /*0db0*/  HADD2.F32 R8, -RZ, R7.H1_H1 ;  /* 0x30000007ff087230 */ /* 0x000fe20000004100 */
        /* <DEDUP_REMOVED lines=32> */
.L_x_12142:
[----:B------:R-:W-:Y:S05]  /*0fc0*/  BSYNC B0 ;  /* 0x0000000000007941 */ /* 0x000fea0003800000 */
.L_x_12141:
        /* <DEDUP_REMOVED lines=33> */
.L_x_12144:
[----:B------:R-:W-:Y:S05]  /*11e0*/  BSYNC B0 ;  /* 0x0000000000007941 */ /* 0x000fea0003800000 */
.L_x_12143:
        /* <DEDUP_REMOVED lines=33> */
.L_x_12146:
[----:B------:R-:W-:Y:S05]  /*1400*/  BSYNC B0 ;  /* 0x0000000000007941 */ /* 0x000fea0003800000 */
.L_x_12145:
        /* <DEDUP_REMOVED lines=33> */
.L_x_12148:
[----:B------:R-:W-:Y:S05]  /*1620*/  BSYNC B0 ;  /* 0x0000000000007941 */ /* 0x000fea0003800000 */
.L_x_12147:
        /* <DEDUP_REMOVED lines=33> */
.L_x_12150:
[----:B------:R-:W-:Y:S05]  /*1840*/  BSYNC B0 ;  /* 0x0000000000007941 */ /* 0x000fea0003800000 */
.L_x_12149:
        /* <DEDUP_REMOVED lines=33> */
.L_x_12152:
[----:B------:R-:W-:Y:S05]  /*1a60*/  BSYNC B0 ;  /* 0x0000000000007941 */ /* 0x000fea0003800000 */
.L_x_12151:
        /* <DEDUP_REMOVED lines=51> */
[----:B------:R-:W-:Y:S01]  /*1da0*/  MOV R56, R12 ;  /* 0x0000000c00387202 */ /* 0x000fe20000000f00 */
[----:B------:R-:W-:Y:S01]  /*1db0*/  FADD.FTZ R71, R9, R9 ;  /* 0x0000000909477221 */ /* 0x000fe20000010000 */
[----:B------:R-:W-:Y:S01]  /*1dc0*/  MOV R41, R13 ;  /* 0x0000000d00297202 */ /* 0x000fe20000000f00 */
[----:B------:R-:W-:Y:S01]  /*1dd0*/  FADD.FTZ R73, R73, R73 ;  /* 0x0000004949497221 */ /* 0x000fe20000010000 */
[----:B------:R-:W-:Y:S01]  /*1de0*/  SHF.L.U32 R80, R15, 0x8, RZ ;  /* 0x000000080f507819 */ /* 0x000fe200000006ff */
[----:B------:R-:W-:-:S02]  /*1df0*/  FADD.FTZ R75, R75, R75 ;  /* 0x0000004b4b4b7221 */ /* 0x000fc40000010000 */
[----:B------:R-:W-:Y:S02]  /*1e00*/  FADD.FTZ R77, R77, R77 ;  /* 0x0000004d4d4d7221 */ /* 0x000fe40000010000 */
[----:B------:R-:W-:Y:S02]  /*1e10*/  FADD.FTZ R84, R11, R11 ;  /* 0x0000000b0b547221 */ /* 0x000fe40000010000 */
.L_x_12168:
[----:B------:R-:W-:Y:S02]  /*1e20*/  MOV R8, R62 ;  /* 0x0000003e00087202 */ /* 0x000fe40000000f00 */
[----:B------:R-:W-:-:S05]  /*1e30*/  MOV R9, R47 ;  /* 0x0000002f00097202 */ /* 0x000fca0000000f00 */
[----:B------:R0:W2:Y:S01]  /*1e40*/  LDG.E.64 R22, [R8.64] ;  /* 0x0000000608167981 */ /* 0x0000a2000c1e1b00 */
[C---:B------:R-:W-:Y:S01]  /*1e50*/  ISETP.NE.AND P1, PT, R33.reuse, RZ, PT ;  /* 0x000000ff2100720c */ /* 0x040fe20003f25270 */
[----:B------:R-:W-:Y:S01]  /*1e60*/  CS2R R14, SRZ ;  /* 0x00000000000e7805 */ /* 0x000fe2000001ff00 */
[C---:B------:R-:W-:Y:S02]  /*1e70*/  IADD3 R13, R33.reuse, 0x200, RZ ;  /* 0x00000200210d7810 */ /* 0x040fe40007ffe0ff */
[----:B------:R-:W-:Y:S02]  /*1e80*/  LOP3.LUT P0, RZ, R33, 0x1f, RZ, 0xc0, !PT ;  /* 0x0000001f21ff7812 */ /* 0x000fe4000780c0ff */
[----:B------:R-:W-:Y:S02]  /*1e90*/  SEL R13, R80, R13, !P1 ;  /* 0x0000000d500d7207 */ /* 0x000fe40004800000 */
[----:B------:R-:W-:Y:S02]  /*1ea0*/  ISETP.LT.OR P2, PT, R35, 0x2, P0 ;  /* 0x000000022300780c */ /* 0x000fe40000741670 */
[----:B0-----:R-:W-:-:S02]  /*1eb0*/  MOV R8, R58 ;  /* 0x0000003a00087202 */ /* 0x001fc40000000f00 */
[----:B------:R-:W-:-:S06]  /*1ec0*/  MOV R9, R43 ;  /* 0x0000002b00097202 */ /* 0x000fcc0000000f00 */
[----:B------:R-:W5:Y:S01]  /*1ed0*/  LDG.E.64 R8, [R8.64] ;  /* 0x0000000608087981 */ /* 0x000f62000c1e1b00 */
[----:B------:R-:W-:Y:S01]  /*1ee0*/  BSSY B0, `(.L_x_12154) ;  /* 0x00000a4000007945 */ /* 0x000fe20003800000 */
[----:B--2---:R-:W-:Y:S02]  /*1ef0*/  FMUL.FTZ R79, R22, 1.4426950216293334961 ;  /* 0x3fb8aa3b164f7820 */ /* 0x004fe40000410000 */
[-C--:B------:R-:W-:Y:S02]  /*1f00*/  FMUL.FTZ R11, R23, R50.reuse ;  /* 0x00000032170b7220 */ /* 0x080fe40000410000 */
[----:B------:R-:W-:Y:S02]  /*1f10*/  FMUL.FTZ R10, R79, R50 ;  /* 0x000000324f0a7220 */ /* 0x000fe40000410000 */
[----:B------:R-:W-:-:S04]  /*1f20*/  FMUL.RZ R12, R11, 0.15915493667125701904 ;  /* 0x3e22f9830b0c7820 */ /* 0x000fc8000040c000 */
[----:B------:R-:W-:Y:S08]  /*1f30*/  MUFU.EX2 R10, R10 ;  /* 0x0000000a000a7308 */ /* 0x000ff00000000800 */
[----:B------:R-:W0:Y:S08]  /*1f40*/  MUFU.COS R11, R12 ;  /* 0x0000000c000b7308 */ /* 0x000e300000000000 */
[----:B------:R-:W1:Y:S01]  /*1f50*/  MUFU.SIN R25, R12 ;  /* 0x0000000c00197308 */ /* 0x000e620000000400 */
[C---:B0-----:R-:W-:Y:S01]  /*1f60*/  FMUL.FTZ R24, R10.reuse, R11 ;  /* 0x0000000b0a187220 */ /* 0x041fe20000410000 */
[----:B------:R-:W-:Y:S01]  /*1f70*/  MOV R11, R45 ;  /* 0x0000002d000b7202 */ /* 0x000fe20000000f00 */
[----:B-1----:R-:W-:Y:S01]  /*1f80*/  FMUL.FTZ R25, R10, R25 ;  /* 0x000000190a197220 */ /* 0x002fe20000410000 */
[----:B------:R-:W-:-:S04]  /*1f90*/  MOV R10, R60 ;  /* 0x0000003c000a7202 */ /* 0x000fc80000000f00 */
[----:B------:R0:W-:Y:S04]  /*1fa0*/  STS.64 [R13.X8+0x670], R24 ;  /* 0x000670180d007388 */ /* 0x0001e80000008a00 */
[----:B------:R-:W5:Y:S01]  /*1fb0*/  LDG.E.64 R10, [R10.64] ;  /* 0x000000060a0a7981 */ /* 0x000f62000c1e1b00 */
[----:B------:R-:W-:Y:S01]  /*1fc0*/  @!P2 MOV R12, R56 ;  /* 0x00000038000ca202 */ /* 0x000fe20000000f00 */
[C---:B------:R-:W-:Y:S02]  /*1fd0*/  FMUL.FTZ R81, R23.reuse, R48 ;  /* 0x0000003017517220 */ /* 0x040fe40000410000 */
[----:B------:R-:W-:Y:S01]  /*1fe0*/  FMUL.FTZ R83, R23, R46 ;  /* 0x0000002e17537220 */ /* 0x000fe20000410000 */
[----:B0-----:R-:W-:Y:S01]  /*1ff0*/  @!P2 MOV R13, R41 ;  /* 0x00000029000da202 */ /* 0x001fe20000000f00 */
[----:B------:R-:W-:Y:S01]  /*2000*/  BAR.SYNC.DEFER_BLOCKING 0x0 ;  /* 0x0000000000007b1d */ /* 0x000fe20000010000 */
[----:B------:R-:W-:-:S02]  /*2010*/  FMUL.RZ R86, R81, 0.15915493667125701904 ;  /* 0x3e22f98351567820 */ /* 0x000fc4000040c000 */
[----:B------:R-:W-:Y:S02]  /*2020*/  FMUL.FTZ R81, R79, R48 ;  /* 0x000000304f517220 */ /* 0x000fe40000410000 */
[----:B------:R-:W-:Y:S01]  /*2030*/  FMUL.RZ R89, R83, 0.15915493667125701904 ;  /* 0x3e22f98353597820 */ /* 0x000fe2000040c000 */
[----:B------:R-:W-:Y:S01]  /*2040*/  MUFU.SIN R106, R86 ;  /* 0x00000056006a7308 */ /* 0x000fe20000000400 */
[----:B------:R-:W-:-:S07]  /*2050*/  FMUL.FTZ R87, R23, R42 ;  /* 0x0000002a17577220 */ /* 0x000fce0000410000 */
[----:B------:R-:W-:Y:S01]  /*2060*/  MUFU.SIN R83, R89 ;  /* 0x0000005900537308 */ /* 0x000fe20000000400 */
[----:B------:R0:W5:Y:S07]  /*2070*/  @!P2 LDG.E.64 R14, [R12.64+0x8] ;  /* 0x000008060c0ea981 */ /* 0x00016e000c1e1b00 */
[----:B------:R1:W-:Y:S01]  /*2080*/  MUFU.COS R85, R89 ;  /* 0x0000005900557308 */ /* 0x0003e20000000000 */
[----:B0-----:R-:W-:Y:S02]  /*2090*/  FMUL.FTZ R12, R79, R46 ;  /* 0x0000002e4f0c7220 */ /* 0x001fe40000410000 */
[----:B------:R-:W-:-:S05]  /*20a0*/  FMUL.FTZ R13, R23, R44 ;  /* 0x0000002c170d7220 */ /* 0x000fca0000410000 */
[----:B------:R-:W-:Y:S01]  /*20b0*/  MUFU.EX2 R81, R81 ;  /* 0x0000005100517308 */ /* 0x000fe20000000800 */
[----:B------:R-:W-:Y:S02]  /*20c0*/  FMUL.RZ R91, R13, 0.15915493667125701904 ;  /* 0x3e22f9830d5b7820 */ /* 0x000fe4000040c000 */
[----:B------:R-:W-:-:S05]  /*20d0*/  FMUL.FTZ R13, R79, R44 ;  /* 0x0000002c4f0d7220 */ /* 0x000fca0000410000 */
[----:B------:R-:W0:Y:S01]  /*20e0*/  MUFU.EX2 R12, R12 ;  /* 0x0000000c000c7308 */ /* 0x000e220000000800 */
[C---:B-1----:R-:W-:Y:S02]  /*20f0*/  FMUL.FTZ R89, R23.reuse, R40 ;  /* 0x0000002817597220 */ /* 0x042fe40000410000 */
[----:B------:R-:W-:-:S05]  /*2100*/  FMUL.FTZ R93, R23, R54 ;  /* 0x00000036175d7220 */ /* 0x000fca0000410000 */
[----:B------:R-:W1:Y:S01]  /*2110*/  MUFU.COS R104, R86 ;  /* 0x0000005600687308 */ /* 0x000e620000000000 */
[----:B------:R-:W-:Y:S02]  /*2120*/  FMUL.RZ R97, R89, 0.15915493667125701904 ;  /* 0x3e22f98359617820 */ /* 0x000fe4000040c000 */
[----:B------:R-:W-:-:S05]  /*2130*/  FMUL.FTZ R89, R79, R40 ;  /* 0x000000284f597220 */ /* 0x000fca0000410000 */
[----:B------:R-:W-:Y:S01]  /*2140*/  MUFU.SIN R86, R91 ;  /* 0x0000005b00567308 */ /* 0x000fe20000000400 */
[----:B------:R-:W-:Y:S02]  /*2150*/  FMUL.RZ R95, R87, 0.15915493667125701904 ;  /* 0x3e22f983575f7820 */ /* 0x000fe4000040c000 */
[----:B------:R-:W-:-:S05]  /*2160*/  FMUL.RZ R98, R93, 0.15915493667125701904 ;  /* 0x3e22f9835d627820 */ /* 0x000fca000040c000 */
[----:B------:R2:W-:Y:S01]  /*2170*/  MUFU.COS R88, R91 ;  /* 0x0000005b00587308 */ /* 0x0005e20000000000 */
[----:B------:R-:W-:-:S07]  /*2180*/  HADD2.F32 R93, -RZ, R4.H0_H0 ;  /* 0x20000004ff5d7230 */ /* 0x000fce0000004100 */
[----:B------:R-:W3:Y:S01]  /*2190*/  MUFU.EX2 R13, R13 ;  /* 0x0000000d000d7308 */ /* 0x000ee20000000800 */
[----:B--2---:R-:W-:Y:S02]  /*21a0*/  FMUL.FTZ R91, R79, R54 ;  /* 0x000000364f5b7220 */ /* 0x004fe40000410000 */
[C---:B0-----:R-:W-:Y:S02]  /*21b0*/  FMUL.FTZ R108, R12.reuse, R85 ;  /* 0x000000550c6c7220 */ /* 0x041fe40000410000 */
[----:B------:R-:W-:-:S03]  /*21c0*/  FMUL.FTZ R110, R12, R83 ;  /* 0x000000530c6e7220 */ /* 0x000fc60000410000 */
[----:B------:R-:W-:Y:S01]  /*21d0*/  MUFU.SIN R112, R95 ;  /* 0x0000005f00707308 */ /* 0x000fe20000000400 */
[----:B------:R-:W-:Y:S02]  /*21e0*/  FMUL.FTZ R106, R81, R106 ;  /* 0x0000006a516a7220 */ /* 0x000fe40000410000 */
[----:B------:R-:W-:Y:S02]  /*21f0*/  FMUL.FTZ R115, R93, R50 ;  /* 0x000000325d737220 */ /* 0x000fe40000410000 */
[----:B------:R-:W-:-:S03]  /*2200*/  FMUL.FTZ R87, R79, R42 ;  /* 0x0000002a4f577220 */ /* 0x000fc60000410000 */
[----:B------:R-:W-:Y:S01]  /*2210*/  MUFU.COS R90, R95 ;  /* 0x0000005f005a7308 */ /* 0x000fe20000000000 */
[----:B-1----:R-:W-:-:S07]  /*2220*/  FMUL.FTZ R104, R81, R104 ;  /* 0x0000006851687220 */ /* 0x002fce0000410000 */
[----:B------:R-:W-:Y:S01]  /*2230*/  MUFU.COS R94, R97 ;  /* 0x00000061005e7308 */ /* 0x000fe20000000000 */
[----:B------:R-:W-:-:S07]  /*2240*/  FMUL.FTZ R81, R106, R115 ;  /* 0x000000736a517220 */ /* 0x000fce0000410000 */
[----:B------:R-:W0:Y:S01]  /*2250*/  MUFU.EX2 R89, R89 ;  /* 0x0000005900597308 */ /* 0x000e220000000800 */
[----:B---3--:R-:W-:-:S07]  /*2260*/  FMUL.FTZ R111, R13, R88 ;  /* 0x000000580d6f7220 */ /* 0x008fce0000410000 */
[----:B------:R1:W-:Y:S01]  /*2270*/  MUFU.EX2 R95, R91 ;  /* 0x0000005b005f7308 */ /* 0x0003e20000000800 */
[----:B------:R-:W-:-:S07]  /*2280*/  FMUL.FTZ R113, R13, R86 ;  /* 0x000000560d717220 */ /* 0x000fce0000410000 */
[----:B------:R-:W2:Y:S01]  /*2290*/  MUFU.SIN R12, R98 ;  /* 0x00000062000c7308 */ /* 0x000ea20000000400 */
[----:B------:R-:W-:-:S07]  /*22a0*/  FMUL.FTZ R13, RZ, R106 ;  /* 0x0000006aff0d7220 */ /* 0x000fce0000410000 */
[----:B------:R-:W3:Y:S01]  /*22b0*/  MUFU.SIN R92, R97 ;  /* 0x00000061005c7308 */ /* 0x000ee20000000400 */
[----:B------:R-:W-:Y:S01]  /*22c0*/  FFMA.FTZ R83, RZ, R104, R81 ;  /* 0x00000068ff537223 */ /* 0x000fe20000010051 */
[----:B-1----:R-:W-:Y:S01]  /*22d0*/  HADD2.F32 R91, -RZ, R4.H1_H1 ;  /* 0x30000004ff5b7230 */ /* 0x002fe20000004100 */
[----:B------:R-:W-:-:S05]  /*22e0*/  FFMA.FTZ R81, R104, R115, -R13 ;  /* 0x0000007368517223 */ /* 0x000fca000001080d */
[----:B------:R-:W1:Y:S01]  /*22f0*/  MUFU.EX2 R87, R87 ;  /* 0x0000005700577308 */ /* 0x000e620000000800 */
[----:B------:R-:W-:Y:S02]  /*2300*/  FADD.FTZ R83, RZ, R83 ;  /* 0x00000053ff537221 */ /* 0x000fe40000010000 */
[----:B0-----:R-:W-:Y:S02]  /*2310*/  FMUL.FTZ R86, R89, R94 ;  /* 0x0000005e59567220 */ /* 0x001fe40000410000 */
[----:B------:R-:W-:Y:S02]  /*2320*/  FFMA.FTZ R81, R91, R48, R81 ;  /* 0x000000305b517223 */ /* 0x000fe40000010051 */
[----:B------:R-:W-:Y:S01]  /*2330*/  FMUL.FTZ R13, R23, R52 ;  /* 0x00000034170d7220 */ /* 0x000fe20000410000 */
[----:B------:R-:W0:Y:S01]  /*2340*/  MUFU.COS R96, R98 ;  /* 0x0000006200607308 */ /* 0x000e220000000000 */
[----:B--2---:R-:W-:Y:S02]  /*2350*/  FMUL.FTZ R94, R95, R12 ;  /* 0x0000000c5f5e7220 */ /* 0x004fe40000410000 */
[----:B------:R-:W-:-:S02]  /*2360*/  FMUL.FTZ R12, R110, R83 ;  /* 0x000000536e0c7220 */ /* 0x000fc40000410000 */
[----:B---3--:R-:W-:Y:S01]  /*2370*/  FMUL.FTZ R99, R89, R92 ;  /* 0x0000005c59637220 */ /* 0x008fe20000410000 */
[----:B------:R-:W-:Y:S01]  /*2380*/  HADD2.F32 R89, -RZ, R5.H0_H0 ;  /* 0x20000005ff597230 */ /* 0x000fe20000004100 */
[-C--:B------:R-:W-:Y:S02]  /*2390*/  FMUL.FTZ R85, R110, R81.reuse ;  /* 0x000000516e557220 */ /* 0x080fe40000410000 */
[----:B------:R-:W-:Y:S02]  /*23a0*/  FMUL.RZ R97, R13, 0.15915493667125701904 ;  /* 0x3e22f9830d617820 */ /* 0x000fe4000040c000 */
[C---:B------:R-:W-:Y:S02]  /*23b0*/  FFMA.FTZ R13, R108.reuse, R81, -R12 ;  /* 0x000000516c0d7223 */ /* 0x040fe4000001080c */
[----:B------:R-:W-:Y:S02]  /*23c0*/  FFMA.FTZ R85, R108, R83, R85 ;  /* 0x000000536c557223 */ /* 0x000fe40000010055 */
[----:B-1----:R-:W-:-:S02]  /*23d0*/  FMUL.FTZ R109, R87, R90 ;  /* 0x0000005a576d7220 */ /* 0x002fc40000410000 */
[----:B------:R-:W-:Y:S02]  /*23e0*/  FFMA.FTZ R90, R89, R46, R13 ;  /* 0x0000002e595a7223 */ /* 0x000fe4000001000d */
[----:B------:R-:W-:Y:S02]  /*23f0*/  FMUL.FTZ R81, R24, R106 ;  /* 0x0000006a18517220 */ /* 0x000fe40000410000 */
[----:B------:R-:W-:Y:S02]  /*2400*/  FADD.FTZ R92, RZ, R85 ;  /* 0x00000055ff5c7221 */ /* 0x000fe40000010000 */
[----:B------:R-:W-:Y:S02]  /*2410*/  FMUL.FTZ R112, R87, R112 ;  /* 0x0000007057707220 */ /* 0x000fe40000410000 */
[----:B------:R-:W-:Y:S02]  /*2420*/  FMUL.FTZ R87, R113, R90 ;  /* 0x0000005a71577220 */ /* 0x000fe40000410000 */
[----:B------:R-:W-:-:S02]  /*2430*/  FMUL.FTZ R13, R25, R106 ;  /* 0x0000006a190d7220 */ /* 0x000fc40000410000 */
[----:B------:R-:W-:Y:S02]  /*2440*/  FFMA.FTZ R81, R25, R104, R81 ;  /* 0x0000006819517223 */ /* 0x000fe40000010051 */
[----:B------:R-:W-:Y:S02]  /*2450*/  FMUL.FTZ R85, R113, R92 ;  /* 0x0000005c71557220 */ /* 0x000fe40000410000 */
[----:B------:R-:W-:Y:S02]  /*2460*/  FMUL.FTZ R79, R79, R52 ;  /* 0x000000344f4f7220 */ /* 0x000fe40000410000 */
[----:B0-----:R-:W-:Y:S02]  /*2470*/  FMUL.FTZ R88, R95, R96 ;  /* 0x000000605f587220 */ /* 0x001fe40000410000 */
[----:B------:R-:W-:Y:S01]  /*2480*/  FFMA.FTZ R95, R111, R92, R87 ;  /* 0x0000005c6f5f7223 */ /* 0x000fe20000010057 */
[----:B------:R-:W-:Y:S01]  /*2490*/  HADD2.F32 R87, -RZ, R5.H1_H1 ;  /* 0x30000005ff577230 */ /* 0x000fe20000004100 */
[----:B------:R-:W-:-:S02]  /*24a0*/  FFMA.FTZ R13, R24, R104, -R13 ;  /* 0x00000068180d7223 */ /* 0x000fc4000001080d */
[----:B------:R-:W-:Y:S02]  /*24b0*/  FMUL.FTZ R83, R110, R81 ;  /* 0x000000516e537220 */ /* 0x000fe40000410000 */
[----:B------:R-:W-:Y:S01]  /*24c0*/  FFMA.FTZ R85, R111, R90, -R85 ;  /* 0x0000005a6f557223 */ /* 0x000fe20000010855 */
[----:B------:R-:W-:Y:S01]  /*24d0*/  MUFU.EX2 R79, R79 ;  /* 0x0000004f004f7308 */ /* 0x000fe20000000800 */
[----:B------:R-:W-:Y:S02]  /*24e0*/  FADD.FTZ R95, RZ, R95 ;  /* 0x0000005fff5f7221 */ /* 0x000fe40000010000 */
[----:B------:R-:W-:Y:S02]  /*24f0*/  FFMA.FTZ R92, R108, R13, -R83 ;  /* 0x0000000d6c5c7223 */ /* 0x000fe40000010853 */
[----:B------:R-:W-:-:S03]  /*2500*/  FFMA.FTZ R83, R87, R44, R85 ;  /* 0x0000002c57537223 */ /* 0x000fc60000010055 */
[----:B------:R-:W0:Y:S01]  /*2510*/  MUFU.COS R12, R97 ;  /* 0x00000061000c7308 */ /* 0x000e220000000000 */
[----:B------:R-:W-:Y:S02]  /*2520*/  FMUL.FTZ R13, R110, R13 ;  /* 0x0000000d6e0d7220 */ /* 0x000fe40000410000 */
[----:B------:R-:W-:-:S05]  /*2530*/  FMUL.FTZ R98, R112, R95 ;  /* 0x0000005f70627220 */ /* 0x000fca0000410000 */
[----:B------:R-:W1:Y:S01]  /*2540*/  MUFU.SIN R90, R97 ;  /* 0x00000061005a7308 */ /* 0x000e620000000400 */
[----:B------:R-:W-:Y:S01]  /*2550*/  FMUL.FTZ R100, R112, R83 ;  /* 0x0000005370647220 */ /* 0x000fe20000410000 */
[----:B------:R-:W-:Y:S01]  /*2560*/  HADD2.F32 R85, -RZ, R6.H0_H0 ;  /* 0x20000006ff557230 */ /* 0x000fe20000004100 */
[----:B------:R-:W-:Y:S02]  /*2570*/  FFMA.FTZ R96, R108, R81, R13 ;  /* 0x000000516c607223 */ /* 0x000fe4000001000d */
[C---:B------:R-:W-:Y:S02]  /*2580*/  FFMA.FTZ R98, R109.reuse, R83, -R98 ;  /* 0x000000536d627223 */ /* 0x040fe40000010862 */
[----:B------:R-:W-:Y:S02]  /*2590*/  FFMA.FTZ R100, R109, R95, R100 ;  /* 0x0000005f6d647223 */ /* 0x000fe40000010064 */
[C---:B------:R-:W-:Y:S02]  /*25a0*/  FMUL.FTZ R81, R113.reuse, R92 ;  /* 0x0000005c71517220 */ /* 0x040fe40000410000 */
[----:B------:R-:W-:-:S02]  /*25b0*/  FMUL.FTZ R13, R113, R96 ;  /* 0x00000060710d7220 */ /* 0x000fc40000410000 */
[----:B------:R-:W-:Y:S02]  /*25c0*/  FFMA.FTZ R98, R85, R42, R98 ;  /* 0x0000002a55627223 */ /* 0x000fe40000010062 */
[----:B------:R-:W-:Y:S02]  /*25d0*/  FADD.FTZ R100, RZ, R100 ;  /* 0x00000064ff647221 */ /* 0x000fe40000010000 */
[C---:B------:R-:W-:Y:S02]  /*25e0*/  FFMA.FTZ R81, R111.reuse, R96, R81 ;  /* 0x000000606f517223 */ /* 0x040fe40000010051 */
[----:B------:R-:W-:Y:S02]  /*25f0*/  FFMA.FTZ R13, R111, R92, -R13 ;  /* 0x0000005c6f0d7223 */ /* 0x000fe4000001080d */
[----:B------:R-:W-:Y:S02]  /*2600*/  FMUL.FTZ R83, R99, R98 ;  /* 0x0000006263537220 */ /* 0x000fe40000410000 */
[----:B0-----:R-:W-:-:S02]  /*2610*/  FMUL.FTZ R95, R79, R12 ;  /* 0x0000000c4f5f7220 */ /* 0x001fc40000410000 */
[----:B-1----:R-:W-:Y:S02]  /*2620*/  FMUL.FTZ R90, R79, R90 ;  /* 0x0000005a4f5a7220 */ /* 0x002fe40000410000 */
[-C--:B------:R-:W-:Y:S02]  /*2630*/  FMUL.FTZ R79, R99, R100.reuse ;  /* 0x00000064634f7220 */ /* 0x080fe40000410000 */
[----:B------:R-:W-:Y:S02]  /*2640*/  FMUL.FTZ R12, R112, R81 ;  /* 0x00000051700c7220 */ /* 0x000fe40000410000 */
[----:B------:R-:W-:Y:S01]  /*2650*/  FFMA.FTZ R96, R86, R100, R83 ;  /* 0x0000006456607223 */ /* 0x000fe20000010053 */
[----:B------:R-:W-:Y:S01]  /*2660*/  HADD2.F32 R83, -RZ, R6.H1_H1 ;  /* 0x30000006ff537230 */ /* 0x000fe20000004100 */
[----:B------:R-:W-:Y:S02]  /*2670*/  FMUL.FTZ R92, R112, R13 ;  /* 0x0000000d705c7220 */ /* 0x000fe40000410000 */
[----:B------:R-:W-:-:S02]  /*2680*/  FFMA.FTZ R79, R86, R98, -R79 ;  /* 0x00000062564f7223 */ /* 0x000fc4000001084f */
[C---:B------:R-:W-:Y:S02]  /*2690*/  FFMA.FTZ R12, R109.reuse, R13, -R12 ;  /* 0x0000000d6d0c7223 */ /* 0x040fe4000001080c */
[----:B------:R-:W-:Y:S02]  /*26a0*/  FFMA.FTZ R92, R109, R81, R92 ;  /* 0x000000516d5c7223 */ /* 0x000fe4000001005c */
[----:B------:R-:W-:Y:S02]  /*26b0*/  FFMA.FTZ R97, R83, R40, R79 ;  /* 0x0000002853617223 */ /* 0x000fe4000001004f */
[C---:B------:R-:W-:Y:S02]  /*26c0*/  FMUL.FTZ R79, R99.reuse, R12 ;  /* 0x0000000c634f7220 */ /* 0x040fe40000410000 */
[-C--:B------:R-:W-:Y:S02]  /*26d0*/  FMUL.FTZ R13, R99, R92.reuse ;  /* 0x0000005c630d7220 */ /* 0x080fe40000410000 */
[----:B------:R-:W-:-:S02]  /*26e0*/  FFMA.FTZ R79, R86, R92, R79 ;  /* 0x0000005c564f7223 */ /* 0x000fc4000001004f */
[----:B------:R-:W-:Y:S01]  /*26f0*/  FFMA.FTZ R13, R86, R12, -R13 ;  /* 0x0000000c560d7223 */ /* 0x000fe2000001080d */
[----:B------:R-:W-:Y:S01]  /*2700*/  ISETP.NE.AND P2, PT, R33, 0x1f, PT ;  /* 0x0000001f2100780c */ /* 0x000fe20003f45270 */
[C---:B------:R-:W-:Y:S02]  /*2710*/  FMUL.FTZ R12, R94.reuse, R79 ;  /* 0x0000004f5e0c7220 */ /* 0x040fe40000410000 */
[C---:B------:R-:W-:Y:S02]  /*2720*/  FMUL.FTZ R92, R94.reuse, R13 ;  /* 0x0000000d5e5c7220 */ /* 0x040fe40000410000 */
[----:B------:R-:W-:Y:S02]  /*2730*/  FADD.FTZ R101, RZ, R96 ;  /* 0x00000060ff657221 */ /* 0x000fe40000010000 */
[----:B------:R-:W-:Y:S02]  /*2740*/  FMUL.FTZ R98, R94, R97 ;  /* 0x000000615e627220 */ /* 0x000fe40000410000 */
[----:B------:R-:W-:-:S02]  /*2750*/  FFMA.FTZ R12, R88, R13, -R12 ;  /* 0x0000000d580c7223 */ /* 0x000fc4000001080c */
[----:B------:R-:W-:Y:S02]  /*2760*/  FFMA.FTZ R92, R88, R79, R92 ;  /* 0x0000004f585c7223 */ /* 0x000fe4000001005c */
[-C--:B------:R-:W-:Y:S02]  /*2770*/  FMUL.FTZ R96, R94, R101.reuse ;  /* 0x000000655e607220 */ /* 0x080fe40000410000 */
[----:B------:R-:W-:Y:S02]  /*2780*/  FFMA.FTZ R98, R88, R101, R98 ;  /* 0x0000006558627223 */ /* 0x000fe40000010062 */
[C---:B------:R-:W-:Y:S02]  /*2790*/  FMUL.FTZ R13, R90.reuse, R12 ;  /* 0x0000000c5a0d7220 */ /* 0x040fe40000410000 */
[-C--:B------:R-:W-:Y:S02]  /*27a0*/  FMUL.FTZ R101, R90, R92.reuse ;  /* 0x0000005c5a657220 */ /* 0x080fe40000410000 */
[----:B------:R-:W-:-:S02]  /*27b0*/  FFMA.FTZ R92, R95, R92, R13 ;  /* 0x0000005c5f5c7223 */ /* 0x000fc4000001000d */
[----:B------:R-:W-:Y:S02]  /*27c0*/  FFMA.FTZ R101, R95, R12, -R101 ;  /* 0x0000000c5f657223 */ /* 0x000fe40000010865 */
[----:B------:R0:W1:Y:S01]  /*27d0*/  @P2 LDS.64 R12, [R33.X8+0x1678] ;  /* 0x00167800210c2984 */ /* 0x0000620000008a00 */
[----:B------:R-:W-:Y:S01]  /*27e0*/  HADD2.F32 R81, -RZ, R7.H0_H0 ;  /* 0x20000007ff517230 */ /* 0x000fe20000004100 */
[----:B------:R-:W-:-:S04]  /*27f0*/  FFMA.FTZ R96, R88, R97, -R96 ;  /* 0x0000006158607223 */ /* 0x000fc80000010860 */
[----:B------:R-:W-:Y:S02]  /*2800*/  FFMA.FTZ R96, R81, R54, R96 ;  /* 0x0000003651607223 */ /* 0x000fe40000010060 */
[----:B------:R-:W-:Y:S02]  /*2810*/  FADD.FTZ R98, RZ, R98 ;  /* 0x00000062ff627221 */ /* 0x000fe40000010000 */
[----:B------:R-:W-:-:S04]  /*2820*/  FMUL.FTZ R97, R90, R96 ;  /* 0x000000605a617220 */ /* 0x000fc80000410000 */
[-C--:B------:R-:W-:Y:S02]  /*2830*/  FFMA.FTZ R97, R95, R98.reuse, R97 ;  /* 0x000000625f617223 */ /* 0x080fe40000010061 */
[----:B------:R-:W-:Y:S01]  /*2840*/  FMUL.FTZ R98, R90, R98 ;  /* 0x000000625a627220 */ /* 0x000fe20000410000 */
[----:B------:R-:W-:-:S03]  /*2850*/  HADD2.F32 R79, -RZ, R7.H1_H1 ;  /* 0x30000007ff4f7230 */ /* 0x000fc60000004100 */
[----:B------:R-:W-:Y:S02]  /*2860*/  FFMA.FTZ R98, R95, R96, -R98 ;  /* 0x000000605f627223 */ /* 0x000fe40000010862 */
[----:B------:R-:W-:Y:S02]  /*2870*/  FADD.FTZ R100, RZ, R97 ;  /* 0x00000061ff647221 */ /* 0x000fe40000010000 */
[----:B------:R-:W-:Y:S01]  /*2880*/  FFMA.FTZ R102, R79, R52, R98 ;  /* 0x000000344f667223 */ /* 0x000fe20000010062 */
[----:B------:R-:W-:Y:S05]  /*2890*/  @P2 BRA `(.L_x_12155) ;  /* 0x0000008000002947 */ /* 0x000fea0003800000 */
[----:B0-----:R-:W-:Y:S01]  /*28a0*/  ISETP.NE.AND P3, PT, R35, c[0x0][0x174], PT ;  /* 0x00005d0023007a0c */ /* 0x001fe20003f65270 */
[----:B-1----:R-:W-:-:S12]  /*28b0*/  HFMA2.MMA R13, -RZ, RZ, 0, 0 ;  /* 0x00000000ff0d7435 */ /* 0x002fd800000001ff */
[----:B------:R-:W-:-:S04]  /*28c0*/  @P3 LEA.HI R12, R35, R35, RZ, 0x1 ;  /* 0x00000023230c3211 */ /* 0x000fc800078f08ff */
[----:B------:R-:W-:-:S04]  /*28d0*/  @P3 LOP3.LUT R12, R12, 0x1ffffe, RZ, 0xc0, !PT ;  /* 0x001ffffe0c0c3812 */ /* 0x000fc800078ec0ff */
[----:B------:R-:W-:Y:S02]  /*28e0*/  @P3 IADD3 R97, -R12, R35, RZ ;  /* 0x000000230c613210 */ /* 0x000fe40007ffe1ff */
[----:B------:R-:W-:Y:S02]  /*28f0*/  MOV R12, 0x3f800000 ;  /* 0x3f800000000c7802 */ /* 0x000fe40000000f00 */
[----:B------:R-:W-:-:S05]  /*2900*/  @P3 LEA R97, R97, R82, 0xb ;  /* 0x0000005261613211 */ /* 0x000fca00078e58ff */
[----:B------:R0:W1:Y:S02]  /*2910*/  @P3 LDS.64 R12, [R97+0x670] ;  /* 0x00067000610c3984 */ /* 0x0000640000000a00 */
.L_x_12155:
[----:B0-----:R-:W-:Y:S05]  /*2920*/  BSYNC B0 ;  /* 0x0000000000007941 */ /* 0x001fea0003800000 */
.L_x_12154:
[----:B------:R-:W0:Y:S01]  /*2930*/  SHFL.UP PT, R103, R100, 0x1, RZ ;  /* 0x0420000064677989 */ /* 0x000e2200000e00ff */
[----:B------:R-:W-:Y:S01]  /*2940*/  ISETP.GE.AND P3, PT, R34, 0x1, PT ;  /* 0x000000012200780c */ /* 0x000fe20003f66270 */
[----:B------:R-:W-:Y:S01]  /*2950*/  BSSY B0, `(.L_x_12156) ;  /* 0x00000ca000007945 */ /* 0x000fe20003800000 */
[----:B------:R-:W-:Y:S01]  /*2960*/  ISETP.GE.OR P0, PT, R35, c[0x0][0x174], P0 ;  /* 0x00005d0023007a0c */ /* 0x000fe20000706670 */
[----:B------:R-:W2:Y:S04]  /*2970*/  SHFL.UP PT, R98, R102, 0x1, RZ ;  /* 0x0420000066627989 */ /* 0x000ea800000e00ff */
[----:B------:R-:W3:Y:S04]  /*2980*/  SHFL.UP PT, R96, R101, 0x1, RZ ;  /* 0x0420000065607989 */ /* 0x000ee800000e00ff */
[----:B------:R-:W4:Y:S04]  /*2990*/  SHFL.UP PT, R97, R92, 0x1, RZ ;  /* 0x042000005c617989 */ /* 0x000f2800000e00ff */
[----:B-----5:R-:W-:Y:S04]  /*29a0*/  SHFL.IDX PT, R14, R14, RZ, 0x1f ;  /* 0x00001fff0e0e7589 */ /* 0x020fe800000e0000 */
[----:B------:R-:W-:Y:S01]  /*29b0*/  SHFL.IDX PT, R15, R15, RZ, 0x1f ;  /* 0x00001fff0f0f7589 */ /* 0x000fe200000e0000 */
[----:B0-----:R-:W-:-:S02]  /*29c0*/  FMUL.FTZ R105, R92, R103 ;  /* 0x000000675c697220 */ /* 0x001fc40000410000 */
[CC--:B--2---:R-:W-:Y:S02]  /*29d0*/  FMUL.FTZ R116, R92.reuse, R98.reuse ;  /* 0x000000625c747220 */ /* 0x0c4fe40000410000 */
[C---:B------:R-:W-:Y:S02]  /*29e0*/  FFMA.FTZ R105, R101.reuse, R98, -R105 ;  /* 0x0000006265697223 */ /* 0x040fe40000010869 */
[C---:B---3--:R-:W-:Y:S02]  /*29f0*/  FMUL.FTZ R114, R92.reuse, R96 ;  /* 0x000000605c727220 */ /* 0x048fe40000410000 */
[C---:B------:R-:W-:Y:S02]  /*2a00*/  FFMA.FTZ R103, R101.reuse, R103, R116 ;  /* 0x0000006765677223 */ /* 0x040fe40000010074 */
[-C--:B----4-:R-:W-:Y:S02]  /*2a10*/  FFMA.FTZ R107, R101, R97.reuse, R114 ;  /* 0x00000061656b7223 */ /* 0x090fe40000010072 */
[----:B------:R-:W-:-:S02]  /*2a20*/  FMUL.FTZ R97, R92, R97 ;  /* 0x000000615c617220 */ /* 0x000fc40000410000 */
        /* <DEDUP_REMOVED lines=36> */
[----:B------:R-:W0:Y:S01]  /*2c70*/  SHFL.UP PT, R92, R101, 0x8, RZ ;  /* 0x05000000655c7989 */ /* 0x000e2200000e00ff */
[----:B------:R-:W-:Y:S01]  /*2c80*/  ISETP.GE.AND P3, PT, R34, 0x8, PT ;  /* 0x000000082200780c */ /* 0x000fe20003f66270 */
[CC--:B------:R-:W-:Y:S02]  /*2c90*/  FMUL.FTZ R114, R11.reuse, R8.reuse ;  /* 0x000000080b727220 */ /* 0x0c0fe40000410000 */
[----:B------:R-:W2:Y:S01]  /*2ca0*/  SHFL.UP PT, R98, R102, 0x8, RZ ;  /* 0x0500000066627989 */ /* 0x000ea200000e00ff */
[-C--:B------:R-:W-:Y:S02]  /*2cb0*/  FMUL.FTZ R97, R11, R9.reuse ;  /* 0x000000090b617220 */ /* 0x080fe40000410000 */
[C---:B------:R-:W-:Y:S01]  /*2cc0*/  FFMA.FTZ R114, R10.reuse, R9, R114 ;  /* 0x000000090a727223 */ /* 0x040fe20000010072 */
[----:B------:R-:W3:Y:S01]  /*2cd0*/  SHFL.UP PT, R118, R100, 0x8, RZ ;  /* 0x0500000064767989 */ /* 0x000ee200000e00ff */
[----:B------:R-:W-:-:S02]  /*2ce0*/  FFMA.FTZ R116, R10, R8, -R97 ;  /* 0x000000080a747223 */ /* 0x000fc40000010861 */
[C---:B------:R-:W-:Y:S01]  /*2cf0*/  FMUL.FTZ R103, R84.reuse, R114 ;  /* 0x0000007254677220 */ /* 0x040fe20000410000 */
[----:B------:R-:W4:Y:S01]  /*2d00*/  SHFL.UP PT, R96, R107, 0x8, RZ ;  /* 0x050000006b607989 */ /* 0x000f2200000e00ff */
[-C--:B------:R-:W-:Y:S02]  /*2d10*/  FMUL.FTZ R105, R84, R116.reuse ;  /* 0x0000007454697220 */ /* 0x080fe40000410000 */
[C---:B------:R-:W-:Y:S02]  /*2d20*/  FMUL.FTZ R124, R77.reuse, R116 ;  /* 0x000000744d7c7220 */ /* 0x040fe40000410000 */
[----:B------:R-:W-:Y:S02]  /*2d30*/  FMUL.FTZ R125, R77, R114 ;  /* 0x000000724d7d7220 */ /* 0x000fe40000410000 */
[----:B------:R-:W-:Y:S02]  /*2d40*/  FMUL.FTZ R120, R75, R116 ;  /* 0x000000744b787220 */ /* 0x000fe40000410000 */
[----:B------:R-:W-:-:S02]  /*2d50*/  FMUL.FTZ R126, R73, R114 ;  /* 0x00000072497e7220 */ /* 0x000fc40000410000 */
[----:B------:R-:W-:Y:S02]  /*2d60*/  FMUL.FTZ R127, R73, R116 ;  /* 0x00000074497f7220 */ /* 0x000fe40000410000 */
[----:B0-----:R-:W-:Y:S02]  /*2d70*/  FMUL.FTZ R9, R107, R92 ;  /* 0x0000005c6b097220 */ /* 0x001fe40000410000 */
[----:B------:R-:W-:Y:S02]  /*2d80*/  FMUL.FTZ R121, R71, R114 ;  /* 0x0000007247797220 */ /* 0x000fe40000410000 */
[C---:B--2---:R-:W-:Y:S02]  /*2d90*/  FMUL.FTZ R11, R107.reuse, R98 ;  /* 0x000000626b0b7220 */ /* 0x044fe40000410000 */
[-C--:B---3--:R-:W-:Y:S02]  /*2da0*/  FMUL.FTZ R10, R107, R118.reuse ;  /* 0x000000766b0a7220 */ /* 0x088fe40000410000 */
[----:B------:R-:W-:-:S02]  /*2db0*/  FFMA.FTZ R11, R101, R118, R11 ;  /* 0x00000076650b7223 */ /* 0x000fc4000001000b */
[-C--:B----4-:R-:W-:Y:S02]  /*2dc0*/  FMUL.FTZ R8, R107, R96.reuse ;  /* 0x000000606b087220 */ /* 0x090fe40000410000 */
[C---:B------:R-:W-:Y:S02]  /*2dd0*/  FFMA.FTZ R96, R101.reuse, R96, R9 ;  /* 0x0000006065607223 */ /* 0x040fe40000010009 */
[C---:B------:R-:W-:Y:S02]  /*2de0*/  FFMA.FTZ R9, R101.reuse, R98, -R10 ;  /* 0x0000006265097223 */ /* 0x040fe4000001080a */
[----:B------:R-:W-:Y:S01]  /*2df0*/  @P3 FFMA.FTZ R101, R101, R92, -R8 ;  /* 0x0000005c65653223 */ /* 0x000fe20000010808 */
[----:B------:R-:W-:Y:S01]  /*2e00*/  FSEL R96, R107, R96, !P3 ;  /* 0x000000606b607208 */ /* 0x000fe20005800000 */
[----:B------:R-:W-:Y:S02]  /*2e10*/  FMUL.FTZ R8, R90, R103 ;  /* 0x000000675a087220 */ /* 0x000fe40000410000 */
[----:B------:R-:W-:-:S02]  /*2e20*/  @P3 FADD.FTZ R102, R102, R9 ;  /* 0x0000000966663221 */ /* 0x000fc40000010000 */
[C---:B------:R-:W-:Y:S02]  /*2e30*/  FMUL.FTZ R10, R95.reuse, R103 ;  /* 0x000000675f0a7220 */ /* 0x040fe40000410000 */
[-C--:B------:R-:W-:Y:S02]  /*2e40*/  FFMA.FTZ R9, R95, R105.reuse, -R8 ;  /* 0x000000695f097223 */ /* 0x080fe40000010808 */
[----:B------:R-:W-:Y:S01]  /*2e50*/  @P3 FADD.FTZ R100, R100, R11 ;  /* 0x0000000b64643221 */ /* 0x000fe20000010000 */
[----:B------:R-:W0:Y:S01]  /*2e60*/  SHFL.UP PT, R8, R101, 0x10, RZ ;  /* 0x0600000065087989 */ /* 0x000e2200000e00ff */
[----:B------:R-:W-:Y:S01]  /*2e70*/  FFMA.FTZ R92, -R90, R105, -R10 ;  /* 0x000000695a5c7223 */ /* 0x000fe2000001090a */
[----:B------:R-:W-:Y:S01]  /*2e80*/  ISETP.GE.AND P3, PT, R34, 0x10, PT ;  /* 0x000000102200780c */ /* 0x000fe20003f66270 */
[----:B------:R-:W-:Y:S01]  /*2e90*/  FADD.FTZ R97, R124, R9 ;  /* 0x000000097c617221 */ /* 0x000fe20000010000 */
[----:B------:R-:W2:Y:S01]  /*2ea0*/  SHFL.UP PT, R11, R100, 0x10, RZ ;  /* 0x06000000640b7989 */ /* 0x000ea200000e00ff */
[----:B------:R-:W-:-:S02]  /*2eb0*/  FADD.FTZ R107, -R125, R92 ;  /* 0x0000005c7d6b7221 */ /* 0x000fc40000010100 */
[C---:B------:R-:W-:Y:S01]  /*2ec0*/  FMUL.FTZ R98, R94.reuse, -R97 ;  /* 0x800000615e627220 */ /* 0x040fe20000410000 */
[----:B------:R-:W3:Y:S01]  /*2ed0*/  SHFL.UP PT, R10, R102, 0x10, RZ ;  /* 0x06000000660a7989 */ /* 0x000ee200000e00ff */
[-C--:B------:R-:W-:Y:S02]  /*2ee0*/  FMUL.FTZ R92, R94, -R107.reuse ;  /* 0x8000006b5e5c7220 */ /* 0x080fe40000410000 */
[C---:B------:R-:W-:Y:S01]  /*2ef0*/  FFMA.FTZ R98, R88.reuse, R107, R98 ;  /* 0x0000006b58627223 */ /* 0x040fe20000010062 */
[----:B------:R-:W4:Y:S01]  /*2f00*/  SHFL.UP PT, R9, R96, 0x10, RZ ;  /* 0x0600000060097989 */ /* 0x000f2200000e00ff */
[----:B------:R-:W-:Y:S02]  /*2f10*/  FMUL.FTZ R107, R75, R114 ;  /* 0x000000724b6b7220 */ /* 0x000fe40000410000 */
[----:B------:R-:W-:Y:S02]  /*2f20*/  FFMA.FTZ R97, R88, R97, -R92 ;  /* 0x0000006158617223 */ /* 0x000fe4000001085c */
[----:B------:R-:W-:-:S02]  /*2f30*/  FADD.FTZ R118, -R107, R98 ;  /* 0x000000626b767221 */ /* 0x000fc40000010100 */
[----:B------:R-:W-:Y:S02]  /*2f40*/  FADD.FTZ R97, R120, R97 ;  /* 0x0000006178617221 */ /* 0x000fe40000010000 */
[C---:B------:R-:W-:Y:S02]  /*2f50*/  FMUL.FTZ R92, R99.reuse, -R118 ;  /* 0x80000076635c7220 */ /* 0x040fe40000410000 */
[-C--:B------:R-:W-:Y:S02]  /*2f60*/  FMUL.FTZ R119, R99, -R97.reuse ;  /* 0x8000006163777220 */ /* 0x080fe40000410000 */
[----:B------:R-:W-:Y:S02]  /*2f70*/  FFMA.FTZ R122, R86, R97, -R92 ;  /* 0x00000061567a7223 */ /* 0x000fe4000001085c */
[C---:B0-----:R-:W-:Y:S02]  /*2f80*/  FMUL.FTZ R92, R96.reuse, R8 ;  /* 0x00000008605c7220 */ /* 0x041fe40000410000 */
[----:B--2---:R-:W-:-:S02]  /*2f90*/  FMUL.FTZ R97, R96, R11 ;  /* 0x0000000b60617220 */ /* 0x004fc40000410000 */
[----:B------:R-:W-:Y:S02]  /*2fa0*/  FFMA.FTZ R119, R86, R118, R119 ;  /* 0x0000007656777223 */ /* 0x000fe40000010077 */
[CC--:B---3--:R-:W-:Y:S02]  /*2fb0*/  FMUL.FTZ R98, R96.reuse, R10.reuse ;  /* 0x0000000a60627220 */ /* 0x0c8fe40000410000 */
[C---:B------:R-:W-:Y:S02]  /*2fc0*/  FFMA.FTZ R97, R101.reuse, R10, -R97 ;  /* 0x0000000a65617223 */ /* 0x040fe40000010861 */
[-C--:B----4-:R-:W-:Y:S01]  /*2fd0*/  FFMA.FTZ R117, R101, R9.reuse, R92 ;  /* 0x0000000965757223 */ /* 0x090fe2000001005c */
[----:B------:R-:W-:Y:S01]  /*2fe0*/  LOP3.LUT R92, R33, 0x1f, RZ, 0xc0, !PT ;  /* 0x0000001f215c7812 */ /* 0x000fe200078ec0ff */
[C---:B------:R-:W-:Y:S02]  /*2ff0*/  FMUL.FTZ R9, R96.reuse, R9 ;  /* 0x0000000960097220 */ /* 0x040fe40000410000 */
[C---:B------:R-:W-:Y:S01]  /*3000*/  FFMA.FTZ R11, R101.reuse, R11, R98 ;  /* 0x0000000b650b7223 */ /* 0x040fe20000010062 */
[----:B------:R-:W-:Y:S01]  /*3010*/  FSEL R128, R96, R117, !P3 ;  /* 0x0000007560807208 */ /* 0x000fe20005800000 */
[----:B------:R-:W-:Y:S01]  /*3020*/  @P3 FFMA.FTZ R101, R101, R8, -R9 ;  /* 0x0000000865653223 */ /* 0x000fe20000010809 */
[----:B------:R-:W-:Y:S01]  /*3030*/  HFMA2.MMA R9, -RZ, RZ, 0, 0 ;  /* 0x00000000ff097435 */ /* 0x000fe200000001ff */
[----:B------:R-:W-:Y:S01]  /*3040*/  @P3 FADD.FTZ R100, R100, R11 ;  /* 0x0000000b64643221 */ /* 0x000fe20000010000 */
[----:B------:R-:W-:Y:S01]  /*3050*/  MOV R8, 0x3f800000 ;  /* 0x3f80000000087802 */ /* 0x000fe20000000f00 */
[----:B------:R-:W-:Y:S01]  /*3060*/  CS2R R10, SRZ ;  /* 0x00000000000a7805 */ /* 0x000fe2000001ff00 */
[----:B------:R-:W-:Y:S01]  /*3070*/  FADD.FTZ R119, -R126, R119 ;  /* 0x000000777e777221 */ /* 0x000fe20000010100 */
[C---:B------:R-:W-:Y:S01]  /*3080*/  ISETP.NE.AND P6, PT, R92.reuse, 0x1f, PT ;  /* 0x0000001f5c00780c */ /* 0x040fe20003fc5270 */
[----:B------:R-:W-:Y:S01]  /*3090*/  FADD.FTZ R122, R127, R122 ;  /* 0x0000007a7f7a7221 */ /* 0x000fe20000010000 */
[----:B------:R-:W-:Y:S01]  /*30a0*/  ISETP.GT.U32.AND P5, PT, R92, 0x1d, PT ;  /* 0x0000001d5c00780c */ /* 0x000fe20003fa4070 */
[----:B------:R-:W-:Y:S01]  /*30b0*/  FMUL.FTZ R96, R112, -R119 ;  /* 0x8000007770607220 */ /* 0x000fe20000410000 */
[----:B------:R-:W-:Y:S01]  /*30c0*/  ISETP.GT.U32.AND P4, PT, R92, 0x1b, PT ;  /* 0x0000001b5c00780c */ /* 0x000fe20003f84070 */
[----:B------:R-:W-:Y:S01]  /*30d0*/  @P3 FADD.FTZ R102, R102, R97 ;  /* 0x0000006166663221 */ /* 0x000fe20000010000 */
[----:B------:R-:W0:Y:S01]  /*30e0*/  @!P0 LDS.128 R8, [UR4+0x1770] ;  /* 0x00177004ff088984 */ /* 0x000e220008000c00 */
[----:B------:R-:W-:Y:S01]  /*30f0*/  ISETP.GT.U32.AND P3, PT, R92, 0x17, PT ;  /* 0x000000175c00780c */ /* 0x000fe20003f64070 */
[-C--:B------:R-:W-:Y:S01]  /*3100*/  FMUL.FTZ R98, R112, -R122.reuse ;  /* 0x8000007a70627220 */ /* 0x080fe20000410000 */
[----:B------:R-:W-:Y:S01]  /*3110*/  ISETP.GT.U32.AND P0, PT, R92, 0xf, PT ;  /* 0x0000000f5c00780c */ /* 0x000fe20003f04070 */
[----:B-1----:R-:W-:Y:S01]  /*3120*/  FMUL.FTZ R92, R90, R13 ;  /* 0x0000000d5a5c7220 */ /* 0x002fe20000410000 */
[----:B------:R1:W2:Y:S01]  /*3130*/  SHFL.UP PT, R132, R101, 0x1, RZ ;  /* 0x0420000065847989 */ /* 0x0002a200000e00ff */
[----:B------:R-:W-:-:S02]  /*3140*/  FFMA.FTZ R123, R109, R122, -R96 ;  /* 0x0000007a6d7b7223 */ /* 0x000fc40000010860 */
[-C--:B------:R-:W-:Y:S01]  /*3150*/  FMUL.FTZ R96, R90, -R12.reuse ;  /* 0x8000000c5a607220 */ /* 0x080fe20000410000 */
[----:B------:R-:W3:Y:S01]  /*3160*/  SHFL.UP PT, R128, R128, 0x1, RZ ;  /* 0x0420000080807989 */ /* 0x000ee200000e00ff */
[----:B------:R-:W-:Y:S02]  /*3170*/  FFMA.FTZ R97, R95, R12, -R92 ;  /* 0x0000000c5f617223 */ /* 0x000fe4000001085c */
[----:B------:R-:W-:Y:S02]  /*3180*/  FFMA.FTZ R98, R109, R119, R98 ;  /* 0x000000776d627223 */ /* 0x000fe40000010062 */
[----:B------:R-:W-:Y:S02]  /*3190*/  FFMA.FTZ R117, R95, -R13, R96 ;  /* 0x8000000d5f757223 */ /* 0x000fe40000010060 */
[----:B------:R-:W-:Y:S02]  /*31a0*/  FMUL.FTZ R122, R71, R116 ;  /* 0x00000074477a7220 */ /* 0x000fe40000410000 */
[----:B------:R-:W-:-:S02]  /*31b0*/  FMUL.FTZ R96, R94, -R97 ;  /* 0x800000615e607220 */ /* 0x000fc40000410000 */
[----:B------:R-:W-:Y:S02]  /*31c0*/  FADD.FTZ R118, -R121, R98 ;  /* 0x0000006279767221 */ /* 0x000fe40000010100 */
[-C--:B------:R-:W-:Y:S02]  /*31d0*/  FMUL.FTZ R92, R94, -R117.reuse ;  /* 0x800000755e5c7220 */ /* 0x080fe40000410000 */
[----:B------:R-:W-:Y:S02]  /*31e0*/  FADD.FTZ R98, R122, R123 ;  /* 0x0000007b7a627221 */ /* 0x000fe40000010000 */
[C---:B------:R-:W-:Y:S02]  /*31f0*/  FFMA.FTZ R96, R88.reuse, R117, R96 ;  /* 0x0000007558607223 */ /* 0x040fe40000010060 */
[----:B------:R-:W-:Y:S02]  /*3200*/  FMUL.FTZ R117, R113, -R118 ;  /* 0x8000007671757220 */ /* 0x000fe40000410000 */
[----:B------:R-:W-:-:S02]  /*3210*/  FFMA.FTZ R92, R88, R97, -R92 ;  /* 0x00000061585c7223 */ /* 0x000fc4000001085c */
[----:B------:R-:W-:Y:S02]  /*3220*/  FMUL.FTZ R119, R113, -R98 ;  /* 0x8000006271777220 */ /* 0x000fe40000410000 */
[----:B------:R-:W-:Y:S02]  /*3230*/  FMUL.FTZ R97, R99, -R96 ;  /* 0x8000006063617220 */ /* 0x000fe40000410000 */
[----:B------:R-:W-:Y:S02]  /*3240*/  FFMA.FTZ R98, R111, R98, -R117 ;  /* 0x000000626f627223 */ /* 0x000fe40000010875 */
[----:B------:R-:W-:Y:S02]  /*3250*/  FMUL.FTZ R117, R99, -R92 ;  /* 0x8000005c63757220 */ /* 0x000fe40000410000 */
[----:B------:R-:W-:Y:S02]  /*3260*/  FFMA.FTZ R118, R111, R118, R119 ;  /* 0x000000766f767223 */ /* 0x000fe40000010077 */
[----:B------:R-:W-:-:S02]  /*3270*/  FFMA.FTZ R97, R86, R92, -R97 ;  /* 0x0000005c56617223 */ /* 0x000fc40000010861 */
[C---:B------:R-:W-:Y:S02]  /*3280*/  FMUL.FTZ R119, R69.reuse, R114 ;  /* 0x0000007245777220 */ /* 0x040fe40000410000 */
[----:B------:R-:W-:Y:S02]  /*3290*/  FFMA.FTZ R117, R86, R96, R117 ;  /* 0x0000006056757223 */ /* 0x000fe40000010075 */
[----:B------:R-:W-:Y:S02]  /*32a0*/  FMUL.FTZ R123, R69, R116 ;  /* 0x00000074457b7220 */ /* 0x000fe40000410000 */
[C---:B------:R-:W-:Y:S02]  /*32b0*/  FMUL.FTZ R96, R112.reuse, -R97 ;  /* 0x8000006170607220 */ /* 0x040fe40000410000 */
[----:B------:R-:W-:Y:S02]  /*32c0*/  FADD.FTZ R133, -R119, R118 ;  /* 0x0000007677857221 */ /* 0x000fe40000010100 */
[----:B------:R-:W-:-:S02]  /*32d0*/  FMUL.FTZ R92, R112, -R117 ;  /* 0x80000075705c7220 */ /* 0x000fc40000410000 */
[----:B------:R-:W-:Y:S02]  /*32e0*/  FADD.FTZ R129, R123, R98 ;  /* 0x000000627b817221 */ /* 0x000fe40000010000 */
[C---:B------:R-:W-:Y:S02]  /*32f0*/  FFMA.FTZ R96, R109.reuse, R117, R96 ;  /* 0x000000756d607223 */ /* 0x040fe40000010060 */
[C---:B------:R-:W-:Y:S02]  /*3300*/  FMUL.FTZ R98, R110.reuse, -R133 ;  /* 0x800000856e627220 */ /* 0x040fe40000410000 */
[----:B------:R-:W-:Y:S02]  /*3310*/  FFMA.FTZ R92, R109, R97, -R92 ;  /* 0x000000616d5c7223 */ /* 0x000fe4000001085c */
[----:B------:R-:W-:Y:S02]  /*3320*/  FMUL.FTZ R97, R113, -R96 ;  /* 0x8000006071617220 */ /* 0x000fe40000410000 */
[----:B------:R-:W-:-:S02]  /*3330*/  FMUL.FTZ R117, R110, -R129 ;  /* 0x800000816e757220 */ /* 0x000fc40000410000 */
[C---:B------:R-:W-:Y:S02]  /*3340*/  FFMA.FTZ R130, R108.reuse, R129, -R98 ;  /* 0x000000816c827223 */ /* 0x040fe40000010862 */
[-C--:B------:R-:W-:Y:S02]  /*3350*/  FMUL.FTZ R98, R113, -R92.reuse ;  /* 0x8000005c71627220 */ /* 0x080fe40000410000 */
[----:B------:R-:W-:Y:S02]  /*3360*/  FFMA.FTZ R97, R111, R92, -R97 ;  /* 0x0000005c6f617223 */ /* 0x000fe40000010861 */
[----:B------:R-:W-:Y:S02]  /*3370*/  FFMA.FTZ R133, R108, R133, R117 ;  /* 0x000000856c857223 */ /* 0x000fe40000010075 */
[C---:B------:R-:W-:Y:S02]  /*3380*/  FMUL.FTZ R118, R67.reuse, R114 ;  /* 0x0000007243767220 */ /* 0x040fe40000410000 */
[----:B------:R-:W-:-:S02]  /*3390*/  FMUL.FTZ R117, R67, R116 ;  /* 0x0000007443757220 */ /* 0x000fc40000410000 */
[----:B------:R-:W-:Y:S02]  /*33a0*/  FFMA.FTZ R129, R111, R96, R98 ;  /* 0x000000606f817223 */ /* 0x000fe40000010062 */
[----:B------:R-:W-:Y:S02]  /*33b0*/  FMUL.FTZ R96, R110, -R97 ;  /* 0x800000616e607220 */ /* 0x000fe40000410000 */
[----:B------:R-:W-:Y:S02]  /*33c0*/  FADD.FTZ R135, -R118, R133 ;  /* 0x0000008576877221 */ /* 0x000fe40000010100 */
[----:B------:R-:W-:Y:S02]  /*33d0*/  FADD.FTZ R133, R117, R130 ;  /* 0x0000008275857221 */ /* 0x000fe40000010000 */
[-C--:B------:R-:W-:Y:S01]  /*33e0*/  FMUL.FTZ R92, R110, -R129.reuse ;  /* 0x800000816e5c7220 */ /* 0x080fe20000410000 */
[----:B------:R1:W4:Y:S01]  /*33f0*/  SHFL.UP PT, R130, R100, 0x1, RZ ;  /* 0x0420000064827989 */ /* 0x00032200000e00ff */
[----:B------:R-:W-:-:S02]  /*3400*/  FFMA.FTZ R129, R108, R129, R96 ;  /* 0x000000816c817223 */ /* 0x000fc40000010060 */
[C---:B------:R-:W-:Y:S02]  /*3410*/  FMUL.FTZ R96, R106.reuse, -R135 ;  /* 0x800000876a607220 */ /* 0x040fe40000410000 */
[----:B------:R-:W-:Y:S02]  /*3420*/  FMUL.FTZ R98, R106, -R133 ;  /* 0x800000856a627220 */ /* 0x000fe40000410000 */
[----:B------:R-:W-:Y:S02]  /*3430*/  FFMA.FTZ R97, R108, R97, -R92 ;  /* 0x000000616c617223 */ /* 0x000fe4000001085c */
[----:B------:R-:W-:Y:S02]  /*3440*/  FMUL.FTZ R92, R106, -R129 ;  /* 0x800000816a5c7220 */ /* 0x000fe40000410000 */
[C---:B------:R-:W-:Y:S02]  /*3450*/  FFMA.FTZ R133, R104.reuse, R133, -R96 ;  /* 0x0000008568857223 */ /* 0x040fe40000010860 */
[----:B------:R-:W-:-:S02]  /*3460*/  FFMA.FTZ R135, R104, R135, R98 ;  /* 0x0000008768877223 */ /* 0x000fc40000010062 */
[-C--:B------:R-:W-:Y:S02]  /*3470*/  FMUL.FTZ R96, R106, -R97.reuse ;  /* 0x800000616a607220 */ /* 0x080fe40000410000 */
[C---:B------:R-:W-:Y:S02]  /*3480*/  FMUL.FTZ R116, R65.reuse, R116 ;  /* 0x0000007441747220 */ /* 0x040fe40000410000 */
[----:B------:R-:W-:Y:S02]  /*3490*/  FMUL.FTZ R114, R65, R114 ;  /* 0x0000007241727220 */ /* 0x000fe40000410000 */
[C---:B------:R-:W-:Y:S02]  /*34a0*/  FFMA.FTZ R92, R104.reuse, R97, -R92 ;  /* 0x00000061685c7223 */ /* 0x040fe4000001085c */
[----:B------:R-:W-:Y:S02]  /*34b0*/  FFMA.FTZ R96, R104, R129, R96 ;  /* 0x0000008168607223 */ /* 0x000fe40000010060 */
[----:B------:R-:W-:Y:S01]  /*34c0*/  FADD.FTZ R97, R116, R133 ;  /* 0x0000008574617221 */ /* 0x000fe20000010000 */
[----:B------:R1:W0:Y:S01]  /*34d0*/  SHFL.DOWN PT, R137, R92, 0x1, 0x1f ;  /* 0x08201f005c897f89 */ /* 0x00022200000e0000 */
[----:B------:R-:W-:-:S03]  /*34e0*/  FADD.FTZ R98, -R114, R135 ;  /* 0x0000008772627221 */ /* 0x000fc60000010100 */
[----:B------:R1:W0:Y:S04]  /*34f0*/  SHFL.DOWN PT, R139, R96, 0x1, 0x1f ;  /* 0x08201f00608b7f89 */ /* 0x00022800000e0000 */
[----:B------:R1:W0:Y:S04]  /*3500*/  SHFL.DOWN PT, R141, R97, 0x1, 0x1f ;  /* 0x08201f00618d7f89 */ /* 0x00022800000e0000 */
[----:B------:R1:W0:Y:S04]  /*3510*/  SHFL.DOWN PT, R143, R98, 0x1, 0x1f ;  /* 0x08201f00628f7f89 */ /* 0x00022800000e0000 */
[----:B------:R1:W0:Y:S01]  /*3520*/  SHFL.UP PT, R129, R102, 0x1, RZ ;  /* 0x0420000066817989 */ /* 0x00022200000e00ff */
[----:B------:R-:W-:Y:S05]  /*3530*/  @!P6 BRA `(.L_x_12157) ;  /* 0x000000b00000e947 */ /* 0x000fea0003800000 */
[C---:B0-234-:R-:W-:Y:S02]  /*3540*/  FMUL.FTZ R133, R96.reuse, R143 ;  /* 0x0000008f60857220 */ /* 0x05dfe40000410000 */
[----:B-1----:R-:W-:-:S02]  /*3550*/  FMUL.FTZ R101, R96, R139 ;  /* 0x0000008b60657220 */ /* 0x002fc40000410000 */
        /* <DEDUP_REMOVED lines=9> */
.L_x_12157:
[----:B--234-:R-:W-:Y:S05]  /*35f0*/  BSYNC B0 ;  /* 0x0000000000007941 */ /* 0x01cfea0003800000 */
.L_x_12156:
[----:B0-----:R0:W2:Y:S01]  /*3600*/  SHFL.DOWN PT, R137, R92, 0x2, 0x1f ;  /* 0x08401f005c897f89 */ /* 0x0010a200000e0000 */
[----:B------:R-:W-:Y:S03]  /*3610*/  BSSY B0, `(.L_x_12158) ;  /* 0x0000010000007945 */ /* 0x000fe60003800000 */
[----:B------:R0:W3:Y:S04]  /*3620*/  SHFL.DOWN PT, R139, R96, 0x2, 0x1f ;  /* 0x08401f00608b7f89 */ /* 0x0000e800000e0000 */
[----:B------:R0:W4:Y:S04]  /*3630*/  SHFL.DOWN PT, R141, R97, 0x2, 0x1f ;  /* 0x08401f00618d7f89 */ /* 0x00012800000e0000 */
[----:B------:R0:W1:Y:S01]  /*3640*/  SHFL.DOWN PT, R143, R98, 0x2, 0x1f ;  /* 0x08401f00628f7f89 */ /* 0x00006200000e0000 */
[----:B------:R-:W-:Y:S05]  /*3650*/  @P5 BRA `(.L_x_12159) ;  /* 0x000000b000005947 */ /* 0x000fea0003800000 */
[C---:B-1----:R-:W-:Y:S02]  /*3660*/  FMUL.FTZ R133, R96.reuse, R143 ;  /* 0x0000008f60857220 */ /* 0x042fe40000410000 */
[----:B---3--:R-:W-:-:S02]  /*3670*/  FMUL.FTZ R101, R96, R139 ;  /* 0x0000008b60657220 */ /* 0x008fc40000410000 */
[-C--:B----4-:R-:W-:Y:S02]  /*3680*/  FMUL.FTZ R135, R96, R141.reuse ;  /* 0x0000008d60877220 */ /* 0x090fe40000410000 */
[----:B------:R-:W-:Y:S02]  /*3690*/  FFMA.FTZ R100, R92, R141, -R133 ;  /* 0x0000008d5c647223 */ /* 0x000fe40000010885 */
[-C--:B--2---:R-:W-:Y:S02]  /*36a0*/  FMUL.FTZ R133, R96, R137.reuse ;  /* 0x0000008960857220 */ /* 0x084fe40000410000 */
[C---:B------:R-:W-:Y:S02]  /*36b0*/  FFMA.FTZ R101, R92.reuse, R137, -R101 ;  /* 0x000000895c657223 */ /* 0x040fe40000010865 */
[C---:B------:R-:W-:Y:S02]  /*36c0*/  FFMA.FTZ R135, R92.reuse, R143, R135 ;  /* 0x0000008f5c877223 */ /* 0x040fe40000010087 */
[----:B0-----:R-:W-:Y:S01]  /*36d0*/  FFMA.FTZ R96, R92, R139, R133 ;  /* 0x0000008b5c607223 */ /* 0x001fe20000010085 */
[----:B------:R-:W-:Y:S01]  /*36e0*/  MOV R92, R101 ;  /* 0x00000065005c7202 */ /* 0x000fe20000000f00 */
[----:B------:R-:W-:-:S02]  /*36f0*/  FADD.FTZ R97, R97, R100 ;  /* 0x0000006461617221 */ /* 0x000fc40000010000 */
[----:B------:R-:W-:Y:S02]  /*3700*/  FADD.FTZ R98, R98, R135 ;  /* 0x0000008762627221 */ /* 0x000fe40000010000 */
.L_x_12159:
[----:B------:R-:W-:Y:S05]  /*3710*/  BSYNC B0 ;  /* 0x0000000000007941 */ /* 0x000fea0003800000 */
.L_x_12158:
[----:B--2---:R2:W0:Y:S01]  /*3720*/  SHFL.DOWN PT, R137, R92, 0x4, 0x1f ;  /* 0x08801f005c897f89 */ /* 0x00442200000e0000 */
[----:B------:R-:W-:Y:S03]  /*3730*/  BSSY B0, `(.L_x_12160) ;  /* 0x0000010000007945 */ /* 0x000fe60003800000 */
[----:B---3--:R2:W3:Y:S04]  /*3740*/  SHFL.DOWN PT, R139, R96, 0x4, 0x1f ;  /* 0x08801f00608b7f89 */ /* 0x0084e800000e0000 */
[----:B----4-:R2:W4:Y:S04]  /*3750*/  SHFL.DOWN PT, R141, R97, 0x4, 0x1f ;  /* 0x08801f00618d7f89 */ /* 0x01052800000e0000 */
[----:B-1----:R2:W1:Y:S01]  /*3760*/  SHFL.DOWN PT, R143, R98, 0x4, 0x1f ;  /* 0x08801f00628f7f89 */ /* 0x00246200000e0000 */
[----:B------:R-:W-:Y:S05]  /*3770*/  @P4 BRA `(.L_x_12161) ;  /* 0x000000b000004947 */ /* 0x000fea0003800000 */
[C---:B-1----:R-:W-:Y:S02]  /*3780*/  FMUL.FTZ R133, R96.reuse, R143 ;  /* 0x0000008f60857220 */ /* 0x042fe40000410000 */
[----:B---3--:R-:W-:-:S02]  /*3790*/  FMUL.FTZ R101, R96, R139 ;  /* 0x0000008b60657220 */ /* 0x008fc40000410000 */
[-C--:B----4-:R-:W-:Y:S02]  /*37a0*/  FMUL.FTZ R135, R96, R141.reuse ;  /* 0x0000008d60877220 */ /* 0x090fe40000410000 */
[----:B------:R-:W-:Y:S02]  /*37b0*/  FFMA.FTZ R100, R92, R141, -R133 ;  /* 0x0000008d5c647223 */ /* 0x000fe40000010885 */
[-C--:B0-----:R-:W-:Y:S02]  /*37c0*/  FMUL.FTZ R133, R96, R137.reuse ;  /* 0x0000008960857220 */ /* 0x081fe40000410000 */
[C---:B------:R-:W-:Y:S02]  /*37d0*/  FFMA.FTZ R101, R92.reuse, R137, -R101 ;  /* 0x000000895c657223 */ /* 0x040fe40000010865 */
[C---:B------:R-:W-:Y:S02]  /*37e0*/  FFMA.FTZ R135, R92.reuse, R143, R135 ;  /* 0x0000008f5c877223 */ /* 0x040fe40000010087 */
[----:B--2---:R-:W-:Y:S01]  /*37f0*/  FFMA.FTZ R96, R92, R139, R133 ;  /* 0x0000008b5c607223 */ /* 0x004fe20000010085 */
[----:B------:R-:W-:Y:S01]  /*3800*/  MOV R92, R101 ;  /* 0x00000065005c7202 */ /* 0x000fe20000000f00 */
[----:B------:R-:W-:-:S02]  /*3810*/  FADD.FTZ R97, R97, R100 ;  /* 0x0000006461617221 */ /* 0x000fc40000010000 */
[----:B------:R-:W-:Y:S02]  /*3820*/  FADD.FTZ R98, R98, R135 ;  /* 0x0000008762627221 */ /* 0x000fe40000010000 */
.L_x_12161:
[----:B------:R-:W-:Y:S05]  /*3830*/  BSYNC B0 ;  /* 0x0000000000007941 */ /* 0x000fea0003800000 */
.L_x_12160:
[----:B0-----:R0:W2:Y:S01]  /*3840*/  SHFL.DOWN PT, R137, R92, 0x8, 0x1f ;  /* 0x09001f005c897f89 */ /* 0x0010a200000e0000 */
        /* <DEDUP_REMOVED lines=16> */
.L_x_12163:
[----:B------:R-:W-:Y:S05]  /*3950*/  BSYNC B0 ;  /* 0x0000000000007941 */ /* 0x000fea0003800000 */
.L_x_12162:
        /* <DEDUP_REMOVED lines=17> */
.L_x_12165:
[----:B------:R-:W-:Y:S05]  /*3a70*/  BSYNC B0 ;  /* 0x0000000000007941 */ /* 0x000fea0003800000 */
.L_x_12164:
[----:B------:R-:W-:Y:S01]  /*3a80*/  SHFL.DOWN PT, R102, R96, 0x1, 0x1f ;  /* 0x08201f0060667f89 */ /* 0x000fe200000e0000 */
[----:B------:R-:W-:Y:S01]  /*3a90*/  ISETP.GT.AND P0, PT, R34, 0x1e, PT ;  /* 0x0000001e2200780c */ /* 0x000fe20003f04270 */
[----:B------:R-:W-:Y:S02]  /*3aa0*/  BSSY B0, `(.L_x_12166) ;  /* 0x000015f000007945 */ /* 0x000fe40003800000 */
[----:B------:R-:W5:Y:S04]  /*3ab0*/  SHFL.IDX PT, R101, R11, RZ, 0x1f ;  /* 0x00001fff0b657589 */ /* 0x000f6800000e0000 */
[----:B------:R-:W2:Y:S04]  /*3ac0*/  SHFL.IDX PT, R100, R10, RZ, 0x1f ;  /* 0x00001fff0a647589 */ /* 0x000ea800000e0000 */
[----:B------:R-:W4:Y:S04]  /*3ad0*/  SHFL.DOWN PT, R134, R92, 0x1, 0x1f ;  /* 0x08201f005c867f89 */ /* 0x000f2800000e0000 */
[----:B------:R-:W3:Y:S04]  /*3ae0*/  SHFL.DOWN PT, R136, R97, 0x1, 0x1f ;  /* 0x08201f0061887f89 */ /* 0x000ee800000e0000 */
[----:B------:R-:W1:Y:S04]  /*3af0*/  SHFL.DOWN PT, R135, R98, 0x1, 0x1f ;  /* 0x08201f0062877f89 */ /* 0x000e6800000e0000 */
[----:B0-2---:R-:W-:Y:S01]  /*3b00*/  SHFL.IDX PT, R96, R96, RZ, 0x1f ;  /* 0x00001fff60607589 */ /* 0x005fe200000e0000 */
[----:B-----5:R-:W-:-:S03]  /*3b10*/  @P2 FMUL.FTZ R133, R102, R101 ;  /* 0x0000006566852220 */ /* 0x020fc60000410000 */
[----:B------:R-:W-:Y:S01]  /*3b20*/  SHFL.IDX PT, R92, R92, RZ, 0x1f ;  /* 0x00001fff5c5c7589 */ /* 0x000fe200000e0000 */
[----:B------:R-:W-:-:S03]  /*3b30*/  @P2 FMUL.FTZ R102, R102, R100 ;  /* 0x0000006466662220 */ /* 0x000fc60000410000 */
[----:B------:R-:W-:Y:S01]  /*3b40*/  SHFL.IDX PT, R97, R97, RZ, 0x1f ;  /* 0x00001fff61617589 */ /* 0x000fe200000e0000 */
[----:B----4-:R-:W-:-:S03]  /*3b50*/  @P2 FFMA.FTZ R133, R134, R100, -R133 ;  /* 0x0000006486852223 */ /* 0x010fc60000010885 */
[----:B------:R-:W-:Y:S01]  /*3b60*/  SHFL.IDX PT, R98, R98, RZ, 0x1f ;  /* 0x00001fff62627589 */ /* 0x000fe200000e0000 */
[----:B------:R-:W-:Y:S02]  /*3b70*/  @P2 FFMA.FTZ R102, R134, R101, R102 ;  /* 0x0000006586662223 */ /* 0x000fe40000010066 */
[----:B---3--:R-:W-:Y:S02]  /*3b80*/  @P2 FADD.FTZ R100, R136, R133 ;  /* 0x0000008588642221 */ /* 0x008fe40000010000 */
[----:B-1----:R-:W-:Y:S01]  /*3b90*/  @P2 FADD.FTZ R101, R135, R102 ;  /* 0x0000006687652221 */ /* 0x002fe20000010000 */
        /* <DEDUP_REMOVED lines=83> */
[----:B------:R-:W-:Y:S02]  /*40d0*/  FADD.FTZ R116, R116, R113 ;  /* 0x0000007174747221 */ /* 0x000fe40000010000 */
[----:B------:R-:W-:Y:S02]  /*40e0*/  FFMA.FTZ R110, R65, R13, RZ ;  /* 0x0000000d416e7223 */ /* 0x000fe400000100ff */
[----:B------:R-:W-:Y:S02]  /*40f0*/  FADD.FTZ R106, RZ, R106 ;  /* 0x0000006aff6a7221 */ /* 0x000fe40000010000 */
[----:B------:R-:W-:Y:S02]  /*4100*/  FFMA.FTZ R114, R85, R42, R15 ;  /* 0x0000002a55727223 */ /* 0x000fe4000001000f */
[----:B------:R-:W-:Y:S02]  /*4110*/  FMUL.FTZ R113, R109, R50 ;  /* 0x000000326d717220 */ /* 0x000fe40000410000 */
[----:B------:R-:W-:-:S02]  /*4120*/  FMUL.FTZ R128, R111, R48 ;  /* 0x000000306f807220 */ /* 0x000fc40000410000 */
[----:B------:R-:W-:Y:S02]  /*4130*/  FFMA.FTZ R104, R93, -R50, R13 ;  /* 0x800000325d687223 */ /* 0x000fe4000001000d */
[----:B------:R-:W-:Y:S02]  /*4140*/  FFMA.FTZ R127, R67, R129, R110 ;  /* 0x00000081437f7223 */ /* 0x000fe4000001006e */
[C---:B------:R-:W-:Y:S02]  /*4150*/  FMUL.FTZ R13, R99.reuse, R106 ;  /* 0x0000006a630d7220 */ /* 0x040fe40000410000 */
[----:B------:R-:W-:Y:S02]  /*4160*/  FMUL.FTZ R15, R99, R114 ;  /* 0x00000072630f7220 */ /* 0x000fe40000410000 */
[----:B------:R-:W-:Y:S02]  /*4170*/  FFMA.FTZ R110, R91, -R48, R129 ;  /* 0x800000305b6e7223 */ /* 0x000fe40000010081 */
[----:B------:R-:W-:-:S02]  /*4180*/  FMUL.FTZ R99, R116, R50 ;  /* 0x0000003274637220 */ /* 0x000fc40000410000 */
[----:B------:R-:W-:Y:S02]  /*4190*/  FMUL.FTZ R118, R115, R113 ;  /* 0x0000007173767220 */ /* 0x000fe40000410000 */
[----:B------:R-:W-:Y:S02]  /*41a0*/  FMUL.FTZ R112, R117, R48 ;  /* 0x0000003075707220 */ /* 0x000fe40000410000 */
[----:B------:R-:W-:Y:S02]  /*41b0*/  FMUL.FTZ R125, R121, R128 ;  /* 0x00000080797d7220 */ /* 0x000fe40000410000 */
[-C--:B------:R-:W-:Y:S02]  /*41c0*/  FFMA.FTZ R118, R104, R99.reuse, R118 ;  /* 0x0000006368767223 */ /* 0x080fe40000010076 */
[----:B------:R-:W-:Y:S02]  /*41d0*/  FFMA.FTZ R129, R110, R112, R125 ;  /* 0x000000706e817223 */ /* 0x000fe4000001007d */
[----:B------:R-:W-:-:S02]  /*41e0*/  FMUL.FTZ R125, R115, R99 ;  /* 0x00000063737d7220 */ /* 0x000fc40000410000 */
[C---:B------:R-:W-:Y:S02]  /*41f0*/  FFMA.FTZ R15, R86.reuse, R106, R15 ;  /* 0x0000006a560f7223 */ /* 0x040fe4000001000f */
[----:B------:R-:W-:Y:S02]  /*4200*/  FFMA.FTZ R13, R86, R114, -R13 ;  /* 0x00000072560d7223 */ /* 0x000fe4000001080d */
[----:B------:R-:W-:Y:S02]  /*4210*/  FADD.FTZ R126, RZ, R118 ;  /* 0x00000076ff7e7221 */ /* 0x000fe40000010000 */
[----:B------:R-:W-:Y:S02]  /*4220*/  FFMA.FTZ R118, R104, R113, -R125 ;  /* 0x0000007168767223 */ /* 0x000fe4000001087d */
[----:B------:R-:W-:Y:S02]  /*4230*/  FADD.FTZ R113, RZ, R15 ;  /* 0x0000000fff717221 */ /* 0x000fe40000010000 */
[----:B------:R-:W-:-:S02]  /*4240*/  FFMA.FTZ R13, R83, R40, R13 ;  /* 0x00000028530d7223 */ /* 0x000fc4000001000d */
[----:B------:R-:W-:Y:S02]  /*4250*/  FFMA.FTZ R127, R69, R12, R127 ;  /* 0x0000000c457f7223 */ /* 0x000fe4000001007f */
[----:B------:R-:W-:Y:S02]  /*4260*/  FFMA.FTZ R86, R89, -R46, R12 ;  /* 0x8000002e59567223 */ /* 0x000fe4000001000c */
[C---:B------:R-:W-:Y:S02]  /*4270*/  FMUL.FTZ R12, R94.reuse, R113 ;  /* 0x000000715e0c7220 */ /* 0x040fe40000410000 */
[----:B------:R-:W-:Y:S02]  /*4280*/  FMUL.FTZ R94, R94, R13 ;  /* 0x0000000d5e5e7220 */ /* 0x000fe40000410000 */
[----:B------:R-:W-:Y:S02]  /*4290*/  FMUL.FTZ R133, R121, R112 ;  /* 0x0000007079857220 */ /* 0x000fe40000410000 */
[----:B------:R-:W-:-:S02]  /*42a0*/  FMUL.FTZ R15, R119, R46 ;  /* 0x0000002e770f7220 */ /* 0x000fc40000410000 */
[----:B------:R-:W-:Y:S02]  /*42b0*/  FFMA.FTZ R94, R88, R113, R94 ;  /* 0x00000071585e7223 */ /* 0x000fe4000001005e */
[----:B------:R-:W-:Y:S02]  /*42c0*/  FFMA.FTZ R133, R110, R128, -R133 ;  /* 0x000000806e857223 */ /* 0x000fe40000010885 */
[----:B------:R-:W-:Y:S02]  /*42d0*/  FFMA.FTZ R12, R88, R13, -R12 ;  /* 0x0000000d580c7223 */ /* 0x000fe4000001080c */
[----:B------:R-:W-:Y:S02]  /*42e0*/  FMUL.FTZ R125, R123, R46 ;  /* 0x0000002e7b7d7220 */ /* 0x000fe40000410000 */
[----:B------:R-:W-:Y:S02]  /*42f0*/  FMUL.FTZ R128, R124, R15 ;  /* 0x0000000f7c807220 */ /* 0x000fe40000410000 */
[----:B------:R-:W-:-:S02]  /*4300*/  FADD.FTZ R94, RZ, R94 ;  /* 0x0000005eff5e7221 */ /* 0x000fc40000010000 */
[----:B------:R-:W-:Y:S02]  /*4310*/  FADD.FTZ R126, R126, R129 ;  /* 0x000000817e7e7221 */ /* 0x000fe40000010000 */
[----:B------:R-:W-:Y:S02]  /*4320*/  FFMA.FTZ R137, R81, R54, R12 ;  /* 0x0000003651897223 */ /* 0x000fe4000001000c */
[-C--:B------:R-:W-:Y:S02]  /*4330*/  FFMA.FTZ R129, R86, R125.reuse, R128 ;  /* 0x0000007d56817223 */ /* 0x080fe40000010080 */
[----:B------:R-:W-:Y:S02]  /*4340*/  FMUL.FTZ R130, R124, R125 ;  /* 0x0000007d7c827220 */ /* 0x000fe40000410000 */
[----:B------:R-:W-:Y:S02]  /*4350*/  FFMA.FTZ R128, R71, R14, R127 ;  /* 0x0000000e47807223 */ /* 0x000fe4000001007f */
[----:B------:R-:W-:-:S02]  /*4360*/  FADD.FTZ R118, RZ, R118 ;  /* 0x00000076ff767221 */ /* 0x000fc40000010000 */
[----:B------:R-:W-:Y:S02]  /*4370*/  FMUL.FTZ R127, R122, R44 ;  /* 0x0000002c7a7f7220 */ /* 0x000fe40000410000 */
[C---:B------:R-:W-:Y:S02]  /*4380*/  FMUL.FTZ R12, R90.reuse, R94 ;  /* 0x0000005e5a0c7220 */ /* 0x040fe40000410000 */
[----:B------:R-:W-:Y:S02]  /*4390*/  FMUL.FTZ R90, R90, R137 ;  /* 0x000000895a5a7220 */ /* 0x000fe40000410000 */
[----:B------:R-:W-:Y:S02]  /*43a0*/  FFMA.FTZ R15, R86, R15, -R130 ;  /* 0x0000000f560f7223 */ /* 0x000fe40000010882 */
[----:B------:R-:W-:Y:S02]  /*43b0*/  FADD.FTZ R126, R126, R129 ;  /* 0x000000817e7e7221 */ /* 0x000fe40000010000 */
[----:B------:R-:W-:-:S02]  /*43c0*/  FADD.FTZ R118, R118, R133 ;  /* 0x0000008576767221 */ /* 0x000fc40000010000 */
[-C--:B------:R-:W-:Y:S02]  /*43d0*/  FFMA.FTZ R88, R87, -R44.reuse, R14 ;  /* 0x8000002c57587223 */ /* 0x080fe4000001000e */
[----:B------:R-:W-:Y:S02]  /*43e0*/  FMUL.FTZ R129, R120, R44 ;  /* 0x0000002c78817220 */ /* 0x000fe40000410000 */
[----:B------:R-:W-:Y:S02]  /*43f0*/  FMUL.FTZ R130, R108, R127 ;  /* 0x0000007f6c827220 */ /* 0x000fe40000410000 */
[C---:B------:R-:W-:Y:S02]  /*4400*/  FFMA.FTZ R12, R95.reuse, R137, -R12 ;  /* 0x000000895f0c7223 */ /* 0x040fe4000001080c */
[----:B------:R-:W-:Y:S02]  /*4410*/  FFMA.FTZ R135, R95, R94, R90 ;  /* 0x0000005e5f877223 */ /* 0x000fe4000001005a */
[----:B------:R-:W-:-:S02]  /*4420*/  FMUL.FTZ R95, R24, R42 ;  /* 0x0000002a185f7220 */ /* 0x000fc40000410000 */
[-C--:B------:R-:W-:Y:S02]  /*4430*/  FFMA.FTZ R130, R88, R129.reuse, -R130 ;  /* 0x0000008158827223 */ /* 0x080fe40000010882 */
[----:B------:R-:W-:Y:S02]  /*4440*/  FADD.FTZ R15, R118, R15 ;  /* 0x0000000f760f7221 */ /* 0x000fe40000010000 */
[----:B------:R-:W-:Y:S02]  /*4450*/  FMUL.FTZ R14, R108, R129 ;  /* 0x000000816c0e7220 */ /* 0x000fe40000410000 */
[----:B------:R-:W-:Y:S02]  /*4460*/  FFMA.FTZ R128, R73, R114, R128 ;  /* 0x0000007249807223 */ /* 0x000fe40000010080 */
[-C--:B------:R-:W-:Y:S02]  /*4470*/  FFMA.FTZ R114, R85, -R42.reuse, R114 ;  /* 0x8000002a55727223 */ /* 0x080fe40000010072 */
[----:B------:R-:W-:-:S02]  /*4480*/  FMUL.FTZ R129, R25, R42 ;  /* 0x0000002a19817220 */ /* 0x000fc40000410000 */
[----:B------:R-:W-:Y:S02]  /*4490*/  FMUL.FTZ R90, R106, R95 ;  /* 0x0000005f6a5a7220 */ /* 0x000fe40000410000 */
[----:B------:R-:W-:Y:S02]  /*44a0*/  FADD.FTZ R15, R15, R130 ;  /* 0x000000820f0f7221 */ /* 0x000fe40000010000 */
[----:B------:R-:W-:Y:S02]  /*44b0*/  FFMA.FTZ R130, R75, R13, R128 ;  /* 0x0000000d4b827223 */ /* 0x000fe40000010080 */
[----:B------:R-:W-:Y:S02]  /*44c0*/  FFMA.FTZ R128, R114, R129, -R90 ;  /* 0x0000008172807223 */ /* 0x000fe4000001085a */
[----:B------:R-:W-:Y:S02]  /*44d0*/  FFMA.FTZ R133, R88, R127, R14 ;  /* 0x0000007f58857223 */ /* 0x000fe4000001000e */
[----:B------:R-:W-:-:S02]  /*44e0*/  FMUL.FTZ R129, R106, R129 ;  /* 0x000000816a817220 */ /* 0x000fc40000410000 */
[-C--:B------:R-:W-:Y:S02]  /*44f0*/  FMUL.FTZ R132, R107, R40.reuse ;  /* 0x000000286b847220 */ /* 0x080fe40000410000 */
[-C--:B------:R-:W-:Y:S02]  /*4500*/  FFMA.FTZ R90, R83, -R40.reuse, R13 ;  /* 0x80000028535a7223 */ /* 0x080fe4000001000d */
[----:B------:R-:W-:Y:S02]  /*4510*/  FADD.FTZ R126, R126, R133 ;  /* 0x000000857e7e7221 */ /* 0x000fe40000010000 */
[----:B------:R-:W-:Y:S02]  /*4520*/  FFMA.FTZ R14, R65, -R115, RZ ;  /* 0x80000073410e7223 */ /* 0x000fe400000100ff */
[----:B------:R-:W-:Y:S02]  /*4530*/  FMUL.FTZ R118, R102, R40 ;  /* 0x0000002866767220 */ /* 0x000fe40000410000 */
[----:B------:R-:W-:-:S02]  /*4540*/  FFMA.FTZ R129, R114, R95, R129 ;  /* 0x0000005f72817223 */ /* 0x000fc40000010081 */
[----:B------:R-:W-:Y:S02]  /*4550*/  FMUL.FTZ R13, R113, R132 ;  /* 0x00000084710d7220 */ /* 0x000fe40000410000 */
[----:B------:R-:W-:Y:S02]  /*4560*/  FFMA.FTZ R14, R67, -R121, R14 ;  /* 0x80000079430e7223 */ /* 0x000fe4000001000e */
[-C--:B------:R-:W-:Y:S02]  /*4570*/  FMUL.FTZ R133, R113, R118.reuse ;  /* 0x0000007671857220 */ /* 0x080fe40000410000 */
[----:B------:R-:W-:Y:S02]  /*4580*/  FADD.FTZ R126, R126, R129 ;  /* 0x000000817e7e7221 */ /* 0x000fe40000010000 */
[----:B------:R-:W-:Y:S02]  /*4590*/  FFMA.FTZ R13, R90, R118, R13 ;  /* 0x000000765a0d7223 */ /* 0x000fe4000001000d */
[----:B------:R-:W-:-:S02]  /*45a0*/  FMUL.FTZ R129, R103, R54 ;  /* 0x0000003667817220 */ /* 0x000fc40000410000 */
[----:B------:R-:W-:Y:S02]  /*45b0*/  FFMA.FTZ R14, R69, -R124, R14 ;  /* 0x8000007c450e7223 */ /* 0x000fe4000001000e */
[----:B------:R-:W-:Y:S02]  /*45c0*/  FFMA.FTZ R132, R90, R132, -R133 ;  /* 0x000000845a847223 */ /* 0x000fe40000010885 */
[----:B------:R-:W-:Y:S02]  /*45d0*/  FADD.FTZ R13, R126, R13 ;  /* 0x0000000d7e0d7221 */ /* 0x000fe40000010000 */
[----:B------:R-:W-:Y:S02]  /*45e0*/  FFMA.FTZ R133, R77, R137, R130 ;  /* 0x000000894d857223 */ /* 0x000fe40000010082 */
[----:B------:R-:W-:Y:S02]  /*45f0*/  FFMA.FTZ R126, R81, -R54, R137 ;  /* 0x80000036517e7223 */ /* 0x000fe40000010089 */
[----:B------:R-:W-:-:S02]  /*4600*/  FFMA.FTZ R138, R79, R52, R12 ;  /* 0x000000344f8a7223 */ /* 0x000fc4000001000c */
[----:B------:R-:W-:Y:S02]  /*4610*/  FADD.FTZ R15, R15, R128 ;  /* 0x000000800f0f7221 */ /* 0x000fe40000010000 */
[----:B------:R-:W-:Y:S02]  /*4620*/  FMUL.FTZ R137, R105, R54 ;  /* 0x0000003669897220 */ /* 0x000fe40000410000 */
[----:B------:R-:W-:Y:S02]  /*4630*/  FMUL.FTZ R12, R94, R129 ;  /* 0x000000815e0c7220 */ /* 0x000fe40000410000 */
[----:B------:R-:W-:Y:S02]  /*4640*/  FADD.FTZ R135, RZ, R135 ;  /* 0x00000087ff877221 */ /* 0x000fe40000010000 */
[----:B------:R-:W-:Y:S02]  /*4650*/  FMUL.FTZ R128, R100, R52 ;  /* 0x0000003464807220 */ /* 0x000fe40000410000 */
[----:B------:R-:W-:-:S02]  /*4660*/  FFMA.FTZ R14, R71, -R108, R14 ;  /* 0x8000006c470e7223 */ /* 0x000fc4000001000e */
[----:B------:R-:W-:Y:S02]  /*4670*/  FFMA.FTZ R134, R84, R138, R133 ;  /* 0x0000008a54867223 */ /* 0x000fe40000010085 */
[-C--:B------:R-:W-:Y:S02]  /*4680*/  FFMA.FTZ R130, R126, R137.reuse, -R12 ;  /* 0x000000897e827223 */ /* 0x080fe4000001080c */
[-C--:B------:R-:W-:Y:S01]  /*4690*/  FFMA.FTZ R133, R79, -R52.reuse, R138 ;  /* 0x800000344f857223 */ /* 0x080fe2000001008a */
[----:B------:R-:W0:Y:S01]  /*46a0*/  SHFL.DOWN PT, R139, R134, 0x1, 0x1f ;  /* 0x08201f00868b7f89 */ /* 0x000e2200000e0000 */
[----:B------:R-:W-:Y:S02]  /*46b0*/  FMUL.FTZ R136, R101, R52 ;  /* 0x0000003465887220 */ /* 0x000fe40000410000 */
[----:B------:R-:W-:Y:S02]  /*46c0*/  FMUL.FTZ R137, R94, R137 ;  /* 0x000000895e897220 */ /* 0x000fe40000410000 */
[----:B------:R-:W-:-:S02]  /*46d0*/  FMUL.FTZ R138, R135, R128 ;  /* 0x00000080878a7220 */ /* 0x000fc40000410000 */
[----:B------:R-:W-:Y:S02]  /*46e0*/  FFMA.FTZ R14, R73, -R106, R14 ;  /* 0x8000006a490e7223 */ /* 0x000fe4000001000e */
[----:B------:R-:W-:Y:S02]  /*46f0*/  FFMA.FTZ R12, R126, R129, R137 ;  /* 0x000000817e0c7223 */ /* 0x000fe40000010089 */
[-C--:B------:R-:W-:Y:S02]  /*4700*/  FFMA.FTZ R138, R133, R136.reuse, -R138 ;  /* 0x00000088858a7223 */ /* 0x080fe4000001088a */
[----:B------:R-:W-:Y:S02]  /*4710*/  FADD.FTZ R15, R15, R132 ;  /* 0x000000840f0f7221 */ /* 0x000fe40000010000 */
[----:B------:R-:W-:Y:S02]  /*4720*/  FFMA.FTZ R14, R75, -R113, R14 ;  /* 0x800000714b0e7223 */ /* 0x000fe4000001000e */
[----:B------:R-:W-:-:S02]  /*4730*/  FMUL.FTZ R136, R135, R136 ;  /* 0x0000008887887220 */ /* 0x000fc40000410000 */
[----:B------:R-:W-:Y:S02]  /*4740*/  FADD.FTZ R12, R13, R12 ;  /* 0x0000000c0d0c7221 */ /* 0x000fe40000010000 */
[----:B------:R-:W-:Y:S02]  /*4750*/  FFMA.FTZ R14, R77, -R94, R14 ;  /* 0x8000005e4d0e7223 */ /* 0x000fe4000001000e */
[----:B------:R-:W-:Y:S02]  /*4760*/  FADD.FTZ R15, R15, R130 ;  /* 0x000000820f0f7221 */ /* 0x000fe40000010000 */
[----:B------:R-:W-:Y:S02]  /*4770*/  FFMA.FTZ R13, R133, R128, R136 ;  /* 0x00000080850d7223 */ /* 0x000fe40000010088 */
[----:B------:R-:W-:Y:S01]  /*4780*/  FFMA.FTZ R130, R84, -R135, R14 ;  /* 0x8000008754827223 */ /* 0x000fe2000001000e */
[----:B------:R-:W-:Y:S01]  /*4790*/  MOV R14, R134 ;  /* 0x00000086000e7202 */ /* 0x000fe20000000f00 */
[----:B------:R-:W-:-:S02]  /*47a0*/  FADD.FTZ R138, R15, R138 ;  /* 0x0000008a0f8a7221 */ /* 0x000fc40000010000 */
[----:B------:R-:W-:Y:S01]  /*47b0*/  FADD.FTZ R132, R12, R13 ;  /* 0x0000000d0c847221 */ /* 0x000fe20000010000 */
[----:B------:R1:W2:Y:S01]  /*47c0*/  SHFL.DOWN PT, R140, R130, 0x1, 0x1f ;  /* 0x08201f00828c7f89 */ /* 0x0002a200000e0000 */
[----:B------:R-:W-:Y:S01]  /*47d0*/  MOV R15, R130 ;  /* 0x00000082000f7202 */ /* 0x000fe20000000f00 */
[----:B0-----:R-:W-:Y:S01]  /*47e0*/  @!P0 FADD.FTZ R14, R14, R139 ;  /* 0x0000008b0e0e8221 */ /* 0x001fe20000010000 */
[----:B------:R-:W-:Y:S01]  /*47f0*/  MOV R13, R138 ;  /* 0x0000008a000d7202 */ /* 0x000fe20000000f00 */
[----:B------:R-:W0:Y:S01]  /*4800*/  SHFL.DOWN PT, R136, R138, 0x1, 0x1f ;  /* 0x08201f008a887f89 */ /* 0x000e2200000e0000 */
[----:B------:R-:W-:Y:S01]  /*4810*/  MOV R12, R132 ;  /* 0x00000084000c7202 */ /* 0x000fe20000000f00 */
[----:B------:R-:W-:Y:S02]  /*4820*/  FADD.FTZ R49, R128, R49 ;  /* 0x0000003180317221 */ /* 0x000fe40000010000 */
[----:B------:R-:W3:Y:S01]  /*4830*/  SHFL.DOWN PT, R137, R132, 0x1, 0x1f ;  /* 0x08201f0084897f89 */ /* 0x000ee200000e0000 */
[----:B-1----:R-:W-:-:S02]  /*4840*/  FMUL.FTZ R130, R96, R10 ;  /* 0x0000000a60827220 */ /* 0x002fc40000410000 */
[----:B------:R-:W-:Y:S01]  /*4850*/  FADD.FTZ R64, R129, R64 ;  /* 0x0000004081407221 */ /* 0x000fe20000010000 */
[----:B------:R-:W1:Y:S01]  /*4860*/  SHFL.DOWN PT, R141, R14, 0x2, 0x1f ;  /* 0x08401f000e8d7f89 */ /* 0x000e6200000e0000 */
[----:B------:R-:W-:Y:S02]  /*4870*/  FADD.FTZ R51, R118, R51 ;  /* 0x0000003376337221 */ /* 0x000fe40000010000 */
[----:B------:R-:W-:Y:S02]  /*4880*/  FADD.FTZ R66, R95, R66 ;  /* 0x000000425f427221 */ /* 0x000fe40000010000 */
[----:B------:R-:W-:Y:S02]  /*4890*/  FADD.FTZ R53, R127, R53 ;  /* 0x000000357f357221 */ /* 0x000fe40000010000 */
[----:B------:R-:W-:Y:S02]  /*48a0*/  FADD.FTZ R68, R125, R68 ;  /* 0x000000447d447221 */ /* 0x000fe40000010000 */
[----:B------:R-:W-:-:S02]  /*48b0*/  FADD.FTZ R55, R112, R55 ;  /* 0x0000003770377221 */ /* 0x000fc40000010000 */
[----:B------:R-:W-:Y:S02]  /*48c0*/  FADD.FTZ R70, R99, R70 ;  /* 0x0000004663467221 */ /* 0x000fe40000010000 */
[----:B--2---:R-:W-:Y:S02]  /*48d0*/  @!P0 FADD.FTZ R15, R15, R140 ;  /* 0x0000008c0f0f8221 */ /* 0x004fe40000010000 */
[----:B0-----:R-:W-:-:S03]  /*48e0*/  @!P0 FADD.FTZ R13, R13, R136 ;  /* 0x000000880d0d8221 */ /* 0x001fc60000010000 */
[----:B------:R-:W0:Y:S01]  /*48f0*/  SHFL.DOWN PT, R134, R15, 0x2, 0x1f ;  /* 0x08401f000f867f89 */ /* 0x000e2200000e0000 */
[----:B---3--:R-:W-:Y:S01]  /*4900*/  @!P0 FADD.FTZ R12, R12, R137 ;  /* 0x000000890c0c8221 */ /* 0x008fe20000010000 */
[----:B------:R-:W-:Y:S02]  /*4910*/  ISETP.GT.AND P0, PT, R34, 0x1d, PT ;  /* 0x0000001d2200780c */ /* 0x000fe40003f04270 */
[----:B------:R-:W2:Y:S01]  /*4920*/  SHFL.DOWN PT, R132, R13, 0x2, 0x1f ;  /* 0x08401f000d847f89 */ /* 0x000ea200000e0000 */
[----:B------:R-:W-:-:S03]  /*4930*/  FMUL.FTZ R137, R96, R11 ;  /* 0x0000000b60897220 */ /* 0x000fc60000410000 */
[----:B------:R-:W3:Y:S01]  /*4940*/  SHFL.DOWN PT, R139, R12, 0x2, 0x1f ;  /* 0x08401f000c8b7f89 */ /* 0x000ee200000e0000 */
[C---:B------:R-:W-:Y:S02]  /*4950*/  FFMA.FTZ R10, R92.reuse, R10, -R137 ;  /* 0x0000000a5c0a7223 */ /* 0x040fe40000010889 */
[----:B------:R-:W-:Y:S02]  /*4960*/  FFMA.FTZ R137, R92, R11, R130 ;  /* 0x0000000b5c897223 */ /* 0x000fe40000010082 */
[C---:B------:R-:W-:Y:S02]  /*4970*/  FMUL.FTZ R11, R96.reuse, R9 ;  /* 0x00000009600b7220 */ /* 0x040fe40000410000 */
[----:B------:R-:W-:Y:S02]  /*4980*/  FMUL.FTZ R96, R96, R8 ;  /* 0x0000000860607220 */ /* 0x000fe40000410000 */
[----:B-1----:R-:W-:Y:S02]  /*4990*/  @!P0 FADD.FTZ R14, R14, R141 ;  /* 0x0000008d0e0e8221 */ /* 0x002fe40000010000 */
[----:B------:R-:W-:-:S02]  /*49a0*/  FMUL.FTZ R130, R23, R100 ;  /* 0x0000006417827220 */ /* 0x000fc40000410000 */
[C---:B------:R-:W-:Y:S01]  /*49b0*/  FFMA.FTZ R8, R92.reuse, R8, -R11 ;  /* 0x000000085c087223 */ /* 0x040fe2000001080b */
[----:B------:R-:W1:Y:S01]  /*49c0*/  SHFL.DOWN PT, R141, R14, 0x4, 0x1f ;  /* 0x08801f000e8d7f89 */ /* 0x000e6200000e0000 */
[----:B------:R-:W-:Y:S02]  /*49d0*/  FFMA.FTZ R9, R92, R9, R96 ;  /* 0x000000095c097223 */ /* 0x000fe40000010060 */
[----:B0-----:R-:W-:Y:S02]  /*49e0*/  @!P0 FADD.FTZ R15, R15, R134 ;  /* 0x000000860f0f8221 */ /* 0x001fe40000010000 */
[----:B------:R-:W-:Y:S02]  /*49f0*/  FMUL.FTZ R92, R23, R103 ;  /* 0x00000067175c7220 */ /* 0x000fe40000410000 */
[----:B--2---:R-:W-:Y:S01]  /*4a00*/  @!P0 FADD.FTZ R13, R13, R132 ;  /* 0x000000840d0d8221 */ /* 0x004fe20000010000 */
[----:B------:R-:W0:Y:S01]  /*4a10*/  SHFL.DOWN PT, R134, R15, 0x4, 0x1f ;  /* 0x08801f000f867f89 */ /* 0x000e2200000e0000 */
[----:B------:R-:W-:-:S02]  /*4a20*/  FFMA.FTZ R130, R22, R101, -R130 ;  /* 0x0000006516827223 */ /* 0x000fc40000010882 */
[----:B---3--:R-:W-:Y:S01]  /*4a30*/  @!P0 FADD.FTZ R12, R12, R139 ;  /* 0x0000008b0c0c8221 */ /* 0x008fe20000010000 */
[----:B------:R-:W2:Y:S01]  /*4a40*/  SHFL.DOWN PT, R132, R13, 0x4, 0x1f ;  /* 0x08801f000d847f89 */ /* 0x000ea200000e0000 */
[----:B------:R-:W-:Y:S01]  /*4a50*/  ISETP.GT.AND P0, PT, R34, 0x1b, PT ;  /* 0x0000001b2200780c */ /* 0x000fe20003f04270 */
[----:B------:R-:W-:Y:S02]  /*4a60*/  FMUL.FTZ R101, R23, R101 ;  /* 0x0000006517657220 */ /* 0x000fe40000410000 */
[----:B------:R-:W3:Y:S01]  /*4a70*/  SHFL.DOWN PT, R139, R12, 0x4, 0x1f ;  /* 0x08801f000c8b7f89 */ /* 0x000ee200000e0000 */
[----:B------:R-:W-:Y:S02]  /*4a80*/  FADD.FTZ R10, R97, R10 ;  /* 0x0000000a610a7221 */ /* 0x000fe40000010000 */
[----:B------:R-:W-:Y:S02]  /*4a90*/  FADD.FTZ R11, R98, R137 ;  /* 0x00000089620b7221 */ /* 0x000fe40000010000 */
[----:B------:R-:W-:-:S02]  /*4aa0*/  FFMA.FTZ R97, R22, R105, -R92 ;  /* 0x0000006916617223 */ /* 0x000fc4000001085c */
[----:B------:R-:W-:Y:S01]  /*4ab0*/  FFMA.FTZ R96, R22, R100, R101 ;  /* 0x0000006416607223 */ /* 0x000fe20000010065 */
[----:B------:R4:W-:Y:S01]  /*4ac0*/  @!P2 STS.128 [UR4+0x1770], R8 ;  /* 0x00177008ff00a988 */ /* 0x0009e20008000c04 */
[----:B------:R-:W-:Y:S02]  /*4ad0*/  FMUL.FTZ R97, R94, R97 ;  /* 0x000000615e617220 */ /* 0x000fe40000410000 */
[----:B-1----:R-:W-:Y:S02]  /*4ae0*/  @!P0 FADD.FTZ R14, R14, R141 ;  /* 0x0000008d0e0e8221 */ /* 0x002fe40000010000 */
[----:B------:R-:W-:Y:S02]  /*4af0*/  FMUL.FTZ R130, R135, R130 ;  /* 0x0000008287827220 */ /* 0x000fe40000410000 */
[----:B------:R-:W-:Y:S01]  /*4b00*/  FMUL.FTZ R105, R23, R105 ;  /* 0x0000006917697220 */ /* 0x000fe20000410000 */
[----:B------:R-:W1:Y:S01]  /*4b10*/  SHFL.DOWN PT, R101, R14, 0x8, 0x1f ;  /* 0x09001f000e657f89 */ /* 0x000e6200000e0000 */
[----:B0-----:R-:W-:-:S02]  /*4b20*/  @!P0 FADD.FTZ R15, R15, R134 ;  /* 0x000000860f0f8221 */ /* 0x001fc40000010000 */
[----:B------:R-:W-:Y:S02]  /*4b30*/  FFMA.FTZ R96, R133, R96, R130 ;  /* 0x0000006085607223 */ /* 0x000fe40000010082 */
[----:B--2---:R-:W-:Y:S01]  /*4b40*/  @!P0 FADD.FTZ R13, R13, R132 ;  /* 0x000000840d0d8221 */ /* 0x004fe20000010000 */
[----:B------:R-:W0:Y:S01]  /*4b50*/  SHFL.DOWN PT, R94, R15, 0x8, 0x1f ;  /* 0x09001f000f5e7f89 */ /* 0x000e2200000e0000 */
[C---:B----4-:R-:W-:Y:S02]  /*4b60*/  FMUL.FTZ R8, R23.reuse, R102 ;  /* 0x0000006617087220 */ /* 0x050fe40000410000 */
[----:B---3--:R-:W-:Y:S01]  /*4b70*/  @!P0 FADD.FTZ R12, R12, R139 ;  /* 0x0000008b0c0c8221 */ /* 0x008fe20000010000 */
[----:B------:R-:W2:Y:S01]  /*4b80*/  SHFL.DOWN PT, R92, R13, 0x8, 0x1f ;  /* 0x09001f000d5c7f89 */ /* 0x000ea200000e0000 */
[----:B------:R-:W-:Y:S01]  /*4b90*/  ISETP.GT.AND P0, PT, R34, 0x17, PT ;  /* 0x000000172200780c */ /* 0x000fe20003f04270 */
[-C--:B------:R-:W-:Y:S02]  /*4ba0*/  FFMA.FTZ R10, R22, R107.reuse, -R8 ;  /* 0x0000006b160a7223 */ /* 0x080fe40000010808 */
[----:B------:R-:W3:Y:S01]  /*4bb0*/  SHFL.DOWN PT, R11, R12, 0x8, 0x1f ;  /* 0x09001f000c0b7f89 */ /* 0x000ee200000e0000 */
[----:B------:R-:W-:-:S02]  /*4bc0*/  FMUL.FTZ R107, R23, R107 ;  /* 0x0000006b176b7220 */ /* 0x000fc40000410000 */
[----:B------:R-:W-:Y:S02]  /*4bd0*/  FMUL.FTZ R8, R23, R24 ;  /* 0x0000001817087220 */ /* 0x000fe40000410000 */
[----:B------:R-:W-:Y:S02]  /*4be0*/  FMUL.FTZ R10, R113, R10 ;  /* 0x0000000a710a7220 */ /* 0x000fe40000410000 */
[C---:B------:R-:W-:Y:S02]  /*4bf0*/  FFMA.FTZ R107, R22.reuse, R102, R107 ;  /* 0x00000066166b7223 */ /* 0x040fe4000001006b */
[C---:B------:R-:W-:Y:S02]  /*4c00*/  FFMA.FTZ R105, R22.reuse, R103, R105 ;  /* 0x0000006716697223 */ /* 0x040fe40000010069 */
[-C--:B------:R-:W-:Y:S02]  /*4c10*/  FFMA.FTZ R9, R22, R25.reuse, -R8 ;  /* 0x0000001916097223 */ /* 0x080fe40000010808 */
[----:B------:R-:W-:-:S02]  /*4c20*/  FMUL.FTZ R25, R23, R25 ;  /* 0x0000001917197220 */ /* 0x000fc40000410000 */
[----:B------:R-:W-:Y:S02]  /*4c30*/  FFMA.FTZ R79, R79, R100, R96 ;  /* 0x000000644f4f7223 */ /* 0x000fe40000010060 */
[----:B------:R-:W-:Y:S02]  /*4c40*/  FFMA.FTZ R10, R90, R107, R10 ;  /* 0x0000006b5a0a7223 */ /* 0x000fe4000001000a */
[----:B------:R-:W-:Y:S02]  /*4c50*/  FFMA.FTZ R126, R126, R105, R97 ;  /* 0x000000697e7e7223 */ /* 0x000fe40000010061 */
[----:B-1----:R-:W-:Y:S02]  /*4c60*/  @!P0 FADD.FTZ R14, R14, R101 ;  /* 0x000000650e0e8221 */ /* 0x002fe40000010000 */
[----:B0-----:R-:W-:Y:S02]  /*4c70*/  @!P0 FADD.FTZ R15, R15, R94 ;  /* 0x0000005e0f0f8221 */ /* 0x001fe40000010000 */
[----:B--2---:R-:W-:-:S02]  /*4c80*/  @!P0 FADD.FTZ R13, R13, R92 ;  /* 0x0000005c0d0d8221 */ /* 0x004fc40000010000 */
[----:B---3--:R-:W-:Y:S01]  /*4c90*/  @!P0 FADD.FTZ R12, R12, R11 ;  /* 0x0000000b0c0c8221 */ /* 0x008fe20000010000 */
[----:B------:R-:W-:Y:S01]  /*4ca0*/  SHFL.DOWN PT, R90, R15, 0x10, 0x1f ;  /* 0x0a001f000f5a7f89 */ /* 0x000fe200000e0000 */
[----:B------:R-:W-:Y:S01]  /*4cb0*/  FMUL.FTZ R9, R106, R9 ;  /* 0x000000096a097220 */ /* 0x000fe20000410000 */
[----:B------:R-:W-:Y:S01]  /*4cc0*/  ISETP.GT.AND P0, PT, R34, 0xf, PT ;  /* 0x0000000f2200780c */ /* 0x000fe20003f04270 */
[----:B------:R-:W-:Y:S02]  /*4cd0*/  FFMA.FTZ R25, R22, R24, R25 ;  /* 0x0000001816197223 */ /* 0x000fe40000010019 */
[----:B------:R-:W-:Y:S02]  /*4ce0*/  FADD.FTZ R78, R79, R78 ;  /* 0x0000004e4f4e7221 */ /* 0x000fe40000010000 */
[----:B------:R-:W-:Y:S01]  /*4cf0*/  FFMA.FTZ R126, R81, R103, R126 ;  /* 0x00000067517e7223 */ /* 0x000fe2000001007e */
[----:B------:R-:W-:Y:S01]  /*4d00*/  SHFL.DOWN PT, R79, R12, 0x10, 0x1f ;  /* 0x0a001f000c4f7f89 */ /* 0x000fe200000e0000 */
[----:B------:R-:W-:-:S02]  /*4d10*/  FFMA.FTZ R83, R83, R102, R10 ;  /* 0x0000006653537223 */ /* 0x000fc4000001000a */
[----:B------:R-:W-:Y:S01]  /*4d20*/  FFMA.FTZ R25, R114, R25, R9 ;  /* 0x0000001972197223 */ /* 0x000fe20000010009 */
[----:B------:R-:W0:Y:S01]  /*4d30*/  SHFL.DOWN PT, R81, R14, 0x10, 0x1f ;  /* 0x0a001f000e517f89 */ /* 0x000e2200000e0000 */
[C---:B------:R-:W-:Y:S02]  /*4d40*/  FMUL.FTZ R9, R23.reuse, R122 ;  /* 0x0000007a17097220 */ /* 0x040fe40000410000 */
[C---:B------:R-:W-:Y:S01]  /*4d50*/  FMUL.FTZ R8, R23.reuse, R117 ;  /* 0x0000007517087220 */ /* 0x040fe20000410000 */
[----:B------:R-:W1:Y:S01]  /*4d60*/  SHFL.DOWN PT, R10, R13, 0x10, 0x1f ;  /* 0x0a001f000d0a7f89 */ /* 0x000e6200000e0000 */
[CC--:B------:R-:W-:Y:S02]  /*4d70*/  FFMA.FTZ R11, R22.reuse, R120.reuse, -R9 ;  /* 0x00000078160b7223 */ /* 0x0c0fe40000010809 */
[----:B------:R-:W-:Y:S02]  /*4d80*/  FMUL.FTZ R9, R23, R120 ;  /* 0x0000007817097220 */ /* 0x000fe40000410000 */
[----:B------:R-:W-:-:S02]  /*4d90*/  FFMA.FTZ R8, R22, R111, -R8 ;  /* 0x0000006f16087223 */ /* 0x000fc40000010808 */
[----:B------:R-:W-:Y:S02]  /*4da0*/  FMUL.FTZ R108, R108, R11 ;  /* 0x0000000b6c6c7220 */ /* 0x000fe40000410000 */
[C---:B------:R-:W-:Y:S02]  /*4db0*/  FFMA.FTZ R11, R22.reuse, R122, R9 ;  /* 0x0000007a160b7223 */ /* 0x040fe40000010009 */
[----:B------:R-:W-:Y:S02]  /*4dc0*/  FMUL.FTZ R9, R23, R123 ;  /* 0x0000007b17097220 */ /* 0x000fe40000410000 */
[----:B------:R-:W-:Y:S02]  /*4dd0*/  FMUL.FTZ R121, R121, R8 ;  /* 0x0000000879797220 */ /* 0x000fe40000410000 */
[----:B------:R-:W-:Y:S02]  /*4de0*/  FMUL.FTZ R8, R23, R116 ;  /* 0x0000007417087220 */ /* 0x000fe40000410000 */
[----:B------:R-:W-:-:S02]  /*4df0*/  FFMA.FTZ R9, R22, R119, -R9 ;  /* 0x0000007716097223 */ /* 0x000fc40000010809 */
[C---:B------:R-:W-:Y:S02]  /*4e00*/  FMUL.FTZ R119, R23.reuse, R119 ;  /* 0x0000007717777220 */ /* 0x040fe40000410000 */
[C---:B------:R-:W-:Y:S02]  /*4e10*/  FMUL.FTZ R111, R23.reuse, R111 ;  /* 0x0000006f176f7220 */ /* 0x040fe40000410000 */
[-C--:B------:R-:W-:Y:S02]  /*4e20*/  FMUL.FTZ R23, R23, R109.reuse ;  /* 0x0000006d17177220 */ /* 0x080fe40000410000 */
[----:B------:R-:W-:Y:S02]  /*4e30*/  FFMA.FTZ R8, R22, R109, -R8 ;  /* 0x0000006d16087223 */ /* 0x000fe40000010808 */
        /* <DEDUP_REMOVED lines=37> */
.L_x_12167:
[----:B0-----:R-:W-:Y:S05]  /*5090*/  BSYNC B0 ;  /* 0x0000000000007941 */ /* 0x001fea0003800000 */
.L_x_12166:
        /* <DEDUP_REMOVED lines=21> */
.L_x_12153:
[----:B------:R-:W-:Y:S01]  /*51f0*/  BAR.SYNC.DEFER_BLOCKING 0x0 ;  /* 0x0000000000007b1d */ /* 0x000fe20000010000 */
[----:B------:R-:W-:-:S06]  /*5200*/  IMAD.WIDE R8, R33, 0x10, R2 ;  /* 0x0000001021087825 */ /* 0x000fcc00078e0202 */
[----:B------:R-:W2:Y:S01]  /*5210*/  LDG.E.128 R8, [R8.64] ;  /* 0x0000000608087981 */ /* 0x000ea2000c1e1d00 */
[----:B------:R-:W-:Y:S02]  /*5220*/  F2FP.PACK_AB R67, R49, R64 ;  /* 0x000000403143723e */ /* 0x000fe400000000ff */
[----:B------:R-:W-:Y:S02]  /*5230*/  F2FP.PACK_AB R66, R51, R66 ;  /* 0x000000423342723e */ /* 0x000fe400000000ff */
[----:B------:R-:W-:Y:S02]  /*5240*/  F2FP.PACK_AB R65, R53, R68 ;  /* 0x000000443541723e */ /* 0x000fe400000000ff */
[----:B------:R-:W-:Y:S02]  /*5250*/  F2FP.PACK_AB R64, R55, R70 ;  /* 0x000000463740723e */ /* 0x000fe400000000ff */
[----:B------:R-:W-:Y:S01]  /*5260*/  IADD3 R44, R35, -0x1, RZ ;  /* 0xffffffff232c7810 */ /* 0x000fe20007ffe0ff */
[----:B--2---:R-:W-:Y:S01]  /*5270*/  STS.128 [R34.X16], R8 ;  /* 0x0000000822007388 */ /* 0x004fe2000000cc00 */
[----:B------:R-:W-:-:S06]  /*5280*/  NOP ;  /* 0x0000000000007918 */ /* 0x000fcc0000000000 */
[----:B------:R-:W0:Y:S04]  /*5290*/  LDS.128 R4, [R34.X16] ;  /* 0x0000000022047984 */ /* 0x000e28000000cc00 */
[----:B------:R-:W-:Y:S06]  /*52a0*/  BAR.SYNC.DEFER_BLOCKING 0x0 ;  /* 0x0000000000007b1d */ /* 0x000fec0000010000 */
[----:B------:R-:W-:Y:S01]  /*52b0*/  STS.128 [R34.X16], R64 ;  /* 0x0000004022007388 */ /* 0x000fe2000000cc00 */
[----:B0-----:R-:W-:-:S02]  /*52c0*/  HADD2.F32 R13, -RZ, R4.H0_H0 ;  /* 0x20000004ff0d7230 */ /* 0x001fc40000004100 */
[--C-:B------:R-:W-:Y:S02]  /*52d0*/  HADD2.F32 R9, -RZ, R5.reuse.H0_H0 ;  /* 0x20000005ff097230 */ /* 0x100fe40000004100 */
[----:B------:R-:W-:Y:S01]  /*52e0*/  HADD2.F32 R5, -RZ, R5.H1_H1 ;  /* 0x30000005ff057230 */ /* 0x000fe20000004100 */
[--C-:B------:R-:W-:Y:S01]  /*52f0*/  FADD.FTZ R12, R13, R28.reuse ;  /* 0x0000001c0d0c7221 */ /* 0x100fe20000010000 */
[----:B------:R-:W-:Y:S01]  /*5300*/  HADD2.F32 R13, -RZ, R4.H1_H1 ;  /* 0x30000004ff0d7230 */ /* 0x000fe20000004100 */
[--C-:B------:R-:W-:Y:S01]  /*5310*/  FADD.FTZ R10, R9, R28.reuse ;  /* 0x0000001c090a7221 */ /* 0x100fe20000010000 */
[--C-:B------:R-:W-:Y:S02]  /*5320*/  HADD2.F32 R9, -RZ, R6.reuse.H0_H0 ;  /* 0x20000006ff097230 */ /* 0x100fe40000004100 */
[----:B------:R-:W-:Y:S01]  /*5330*/  FSETP.GTU.FTZ.AND P6, PT, R12, 20, PT ;  /* 0x41a000000c00780b */ /* 0x000fe20003fdc000 */
[--C-:B------:R-:W-:Y:S01]  /*5340*/  FADD.FTZ R13, R13, R28.reuse ;  /* 0x0000001c0d0d7221 */ /* 0x100fe20000010000 */
[----:B------:R-:W-:Y:S01]  /*5350*/  FSETP.GTU.FTZ.AND P1, PT, R10, 20, PT ;  /* 0x41a000000a00780b */ /* 0x000fe20003f3c000 */
[----:B------:R-:W-:Y:S01]  /*5360*/  FADD.FTZ R14, R9, R28 ;  /* 0x0000001c090e7221 */ /* 0x000fe20000010000 */
[----:B------:R-:W-:-:S02]  /*5370*/  HADD2.F32 R9, -RZ, R6.H1_H1 ;  /* 0x30000006ff097230 */ /* 0x000fc40000004100 */
[----:B------:R-:W-:Y:S01]  /*5380*/  FSETP.GTU.FTZ.AND P0, PT, R13, 20, PT ;  /* 0x41a000000d00780b */ /* 0x000fe20003f1c000 */
[--C-:B------:R-:W-:Y:S01]  /*5390*/  HADD2.F32 R11, -RZ, R7.reuse.H0_H0 ;  /* 0x20000007ff0b7230 */ /* 0x100fe20000004100 */
[----:B------:R-:W-:Y:S01]  /*53a0*/  FSETP.GTU.FTZ.AND P3, PT, R14, 20, PT ;  /* 0x41a000000e00780b */ /* 0x000fe20003f7c000 */
[--C-:B------:R-:W-:Y:S01]  /*53b0*/  FADD.FTZ R9, R9, R28.reuse ;  /* 0x0000001c09097221 */ /* 0x100fe20000010000 */
[----:B------:R-:W-:Y:S02]  /*53c0*/  HADD2.F32 R7, -RZ, R7.H1_H1 ;  /* 0x30000007ff077230 */ /* 0x000fe40000004100 */
[----:B------:R-:W-:Y:S02]  /*53d0*/  FADD.FTZ R11, R11, R28 ;  /* 0x0000001c0b0b7221 */ /* 0x000fe40000010000 */
[----:B------:R-:W-:Y:S01]  /*53e0*/  @!P6 FMUL.FTZ R4, R12, -1.4426950216293334961 ;  /* 0xbfb8aa3b0c04e820 */ /* 0x000fe20000410000 */
[----:B------:R-:W-:Y:S02]  /*53f0*/  FSETP.GTU.FTZ.AND P4, PT, R9, 20, PT ;  /* 0x41a000000900780b */ /* 0x000fe40003f9c000 */
[----:B------:R-:W-:-:S02]  /*5400*/  FSETP.GTU.FTZ.AND P5, PT, R11, 20, PT ;  /* 0x41a000000b00780b */ /* 0x000fc40003fbc000 */
[----:B------:R-:W-:Y:S01]  /*5410*/  @!P0 FMUL.FTZ R8, R13, -1.4426950216293334961 ;  /* 0xbfb8aa3b0d088820 */ /* 0x000fe20000410000 */
[----:B------:R-:W0:Y:S01]  /*5420*/  @!P6 MUFU.EX2 R4, R4 ;  /* 0x000000040004e308 */ /* 0x000e220000000800 */
[----:B------:R-:W-:-:S05]  /*5430*/  FADD.FTZ R13, R5, R28 ;  /* 0x0000001c050d7221 */ /* 0x000fca0000010000 */
[----:B------:R-:W-:Y:S02]  /*5440*/  FSETP.GTU.FTZ.AND P2, PT, R13, 20, PT ;  /* 0x41a000000d00780b */ /* 0x000fe40003f5c000 */
[----:B------:R-:W1:Y:S02]  /*5450*/  @!P0 MUFU.EX2 R8, R8 ;  /* 0x0000000800088308 */ /* 0x000e640000000800 */
[----:B------:R-:W-:Y:S02]  /*5460*/  @!P5 FMUL.FTZ R11, R11, -1.4426950216293334961 ;  /* 0xbfb8aa3b0b0bd820 */ /* 0x000fe40000410000 */
[----:B0-----:R-:W-:Y:S02]  /*5470*/  @!P6 FADD.FTZ R5, R4, 1 ;  /* 0x3f8000000405e421 */ /* 0x001fe40000010000 */
[----:B------:R-:W-:Y:S02]  /*5480*/  @!P1 FMUL.FTZ R4, R10, -1.4426950216293334961 ;  /* 0xbfb8aa3b0a049820 */ /* 0x000fe40000410000 */
[----:B------:R0:W2:Y:S03]  /*5490*/  @!P6 MUFU.RCP R12, R5 ;  /* 0x00000005000ce308 */ /* 0x0000a60000001000 */
[----:B------:R-:W-:-:S02]  /*54a0*/  @!P2 FMUL.FTZ R6, R13, -1.4426950216293334961 ;  /* 0xbfb8aa3b0d06a820 */ /* 0x000fc40000410000 */
[----:B------:R-:W-:Y:S02]  /*54b0*/  FADD.FTZ R13, R7, R28 ;  /* 0x0000001c070d7221 */ /* 0x000fe40000010000 */
[----:B------:R-:W-:Y:S02]  /*54c0*/  @!P4 FMUL.FTZ R7, R9, -1.4426950216293334961 ;  /* 0xbfb8aa3b0907c820 */ /* 0x000fe40000410000 */
[----:B-1----:R-:W-:Y:S01]  /*54d0*/  @!P0 FADD.FTZ R8, R8, 1 ;  /* 0x3f80000008088421 */ /* 0x002fe20000010000 */
[----:B------:R-:W1:Y:S01]  /*54e0*/  @!P1 MUFU.EX2 R4, R4 ;  /* 0x0000000400049308 */ /* 0x000e620000000800 */
[----:B0-----:R-:W-:Y:S01]  /*54f0*/  @!P3 FMUL.FTZ R5, R14, -1.4426950216293334961 ;  /* 0xbfb8aa3b0e05b820 */ /* 0x001fe20000410000 */
[----:B------:R-:W-:-:S04]  /*5500*/  SHF.L.U32 R14, R44, 0x8, RZ ;  /* 0x000000082c0e7819 */ /* 0x000fc800000006ff */
[----:B------:R-:W-:Y:S01]  /*5510*/  SHF.R.S32.HI R15, RZ, 0x1f, R14 ;  /* 0x0000001fff0f7819 */ /* 0x000fe2000001140e */
[----:B--2---:R-:W-:Y:S01]  /*5520*/  @!P6 FMUL.FTZ R57, R57, R12 ;  /* 0x0000000c3939e220 */ /* 0x004fe20000410000 */
[----:B------:R-:W-:Y:S01]  /*5530*/  FSETP.GTU.FTZ.AND P6, PT, R13, 20, PT ;  /* 0x41a000000d00780b */ /* 0x000fe20003fdc000 */
[----:B------:R-:W0:Y:S01]  /*5540*/  @!P3 MUFU.EX2 R5, R5 ;  /* 0x000000050005b308 */ /* 0x000e220000000800 */
[----:B-1----:R-:W-:-:S07]  /*5550*/  @!P1 FADD.FTZ R4, R4, 1 ;  /* 0x3f80000004049421 */ /* 0x002fce0000010000 */
[----:B------:R-:W1:Y:S08]  /*5560*/  @!P4 MUFU.EX2 R7, R7 ;  /* 0x000000070007c308 */ /* 0x000e700000000800 */
[----:B------:R2:W3:Y:S01]  /*5570*/  @!P2 MUFU.EX2 R10, R6 ;  /* 0x00000006000aa308 */ /* 0x0004e20000000800 */
[----:B0-----:R-:W-:-:S07]  /*5580*/  @!P3 FADD.FTZ R9, R5, 1 ;  /* 0x3f8000000509b421 */ /* 0x001fce0000010000 */
[----:B------:R1:W0:Y:S01]  /*5590*/  @!P5 MUFU.EX2 R12, R11 ;  /* 0x0000000b000cd308 */ /* 0x0002220000000800 */
[----:B--2---:R-:W-:-:S07]  /*55a0*/  @!P6 FMUL.FTZ R6, R13, -1.4426950216293334961 ;  /* 0xbfb8aa3b0d06e820 */ /* 0x004fce0000410000 */
[----:B------:R2:W4:Y:S01]  /*55b0*/  @!P6 MUFU.EX2 R13, R6 ;  /* 0x00000006000de308 */ /* 0x0005220000000800 */
[----:B-1----:R-:W-:Y:S02]  /*55c0*/  @!P4 FADD.FTZ R11, R7, 1 ;  /* 0x3f800000070bc421 */ /* 0x002fe40000010000 */
[----:B---3--:R-:W-:-:S05]  /*55d0*/  @!P2 FADD.FTZ R10, R10, 1 ;  /* 0x3f8000000a0aa421 */ /* 0x008fca0000010000 */
[----:B------:R1:W3:Y:S01]  /*55e0*/  @!P1 MUFU.RCP R24, R4 ;  /* 0x0000000400189308 */ /* 0x0002e20000001000 */
[----:B--2---:R-:W-:Y:S02]  /*55f0*/  IMAD R6, R30, c[0x0][0x2d8], RZ ;  /* 0x0000b6001e067a24 */ /* 0x004fe400078e02ff */
[----:B0-----:R-:W-:Y:S02]  /*5600*/  @!P5 FADD.FTZ R12, R12, 1 ;  /* 0x3f8000000c0cd421 */ /* 0x001fe40000010000 */
[----:B------:R-:W-:Y:S01]  /*5610*/  IMAD R41, R29, c[0x0][0x2dc], R6 ;  /* 0x0000b7001d297a24 */ /* 0x000fe200078e0206 */
[----:B------:R-:W-:-:S06]  /*5620*/  NOP ;  /* 0x0000000000007918 */ /* 0x000fcc0000000000 */
[----:B-1----:R-:W0:Y:S01]  /*5630*/  LDS.128 R4, [R34.X16] ;  /* 0x0000000022047984 */ /* 0x002e22000000cc00 */
[----:B------:R-:W1:Y:S01]  /*5640*/  @!P0 MUFU.RCP R23, R8 ;  /* 0x0000000800178308 */ /* 0x000e620000001000 */
[----:B----4-:R-:W-:Y:S02]  /*5650*/  @!P6 FADD.FTZ R22, R13, 1 ;  /* 0x3f8000000d16e421 */ /* 0x010fe40000010000 */
[----:B------:R-:W-:Y:S02]  /*5660*/  IMAD R13, R27, c[0x0][0x2e0], RZ ;  /* 0x0000b8001b0d7a24 */ /* 0x000fe400078e02ff */
[----:B---3--:R-:W-:Y:S02]  /*5670*/  @!P1 FMUL.FTZ R59, R59, R24 ;  /* 0x000000183b3b9220 */ /* 0x008fe40000410000 */
[----:B------:R-:W-:Y:S01]  /*5680*/  IMAD R13, R0, c[0x0][0x2e4], R13 ;  /* 0x0000b900000d7a24 */ /* 0x000fe200078e020d */
[----:B------:R2:W3:Y:S08]  /*5690*/  @!P3 MUFU.RCP R40, R9 ;  /* 0x000000090028b308 */ /* 0x0004f00000001000 */
[----:B------:R4:W5:Y:S01]  /*56a0*/  @!P5 MUFU.RCP R42, R12 ;  /* 0x0000000c002ad308 */ /* 0x0009620000001000 */
[----:B--2---:R-:W-:-:S04]  /*56b0*/  IMAD.WIDE.U32 R8, R29, c[0x0][0x2d8], R14 ;  /* 0x0000b6001d087a25 */ /* 0x004fc800078e000e */
[----:B-1----:R-:W-:Y:S01]  /*56c0*/  @!P0 FMUL.FTZ R72, R72, R23 ;  /* 0x0000001748488220 */ /* 0x002fe20000410000 */
[----:B------:R-:W-:Y:S01]  /*56d0*/  IADD3 R9, R9, R41, RZ ;  /* 0x0000002909097210 */ /* 0x000fe20007ffe0ff */
[----:B------:R-:W-:Y:S01]  /*56e0*/  IMAD.WIDE.U32 R14, R29, c[0x0][0x2f8], R14 ;  /* 0x0000be001d0e7a25 */ /* 0x000fe200078e000e */
[----:B------:R-:W1:Y:S03]  /*56f0*/  @!P4 MUFU.RCP R25, R11 ;  /* 0x0000000b0019c308 */ /* 0x000e660000001000 */
[----:B------:R-:W-:-:S04]  /*5700*/  IMAD.WIDE.U32 R8, R0, c[0x0][0x2e0], R8 ;  /* 0x0000b80000087a25 */ /* 0x000fc800078e0008 */
[----:B---3--:R-:W-:Y:S01]  /*5710*/  @!P3 FMUL.FTZ R61, R61, R40 ;  /* 0x000000283d3db220 */ /* 0x008fe20000410000 */
[----:B------:R-:W-:Y:S01]  /*5720*/  IADD3 R9, R9, R13, RZ ;  /* 0x0000000d09097210 */ /* 0x000fe20007ffe0ff */
[----:B------:R2:W3:Y:S01]  /*5730*/  @!P6 MUFU.RCP R41, R22 ;  /* 0x000000160029e308 */ /* 0x0004e20000001000 */
[----:B----4-:R-:W-:Y:S01]  /*5740*/  LEA R12, P0, R8, c[0x0][0x330], 0x1 ;  /* 0x0000cc00080c7a11 */ /* 0x010fe200078008ff */
[----:B-----5:R-:W-:Y:S01]  /*5750*/  @!P5 FMUL.FTZ R63, R63, R42 ;  /* 0x0000002a3f3fd220 */ /* 0x020fe20000410000 */
[----:B------:R-:W-:Y:S01]  /*5760*/  F2FP.PACK_AB R40, R72, R57 ;  /* 0x000000394828723e */ /* 0x000fe200000000ff */
[----:B------:R-:W-:Y:S01]  /*5770*/  FADD.FTZ R57, R57, R32 ;  /* 0x0000002039397221 */ /* 0x000fe20000010000 */
[----:B------:R-:W-:Y:S01]  /*5780*/  LEA.HI.X R13, R8, c[0x0][0x334], R9, 0x1, P0 ;  /* 0x0000cd00080d7a11 */ /* 0x000fe200000f0c09 */
[----:B-1----:R-:W-:Y:S02]  /*5790*/  @!P4 FMUL.FTZ R76, R76, R25 ;  /* 0x000000194c4cc220 */ /* 0x002fe40000410000 */
[----:B------:R-:W1:Y:S01]  /*57a0*/  @!P2 MUFU.RCP R11, R10 ;  /* 0x0000000a000ba308 */ /* 0x000e620000001000 */
[----:B--2---:R-:W-:Y:S01]  /*57b0*/  IMAD R22, R30, c[0x0][0x2f8], RZ ;  /* 0x0000be001e167a24 */ /* 0x004fe200078e02ff */
[----:B------:R-:W-:Y:S01]  /*57c0*/  IADD3 R36, P3, R36, -0x200, RZ ;  /* 0xfffffe0024247810 */ /* 0x000fe20007f7e0ff */
[----:B------:R-:W-:Y:S01]  /*57d0*/  IMAD.WIDE R12, R33, 0x10, R12 ;  /* 0x00000010210c7825 */ /* 0x000fe200078e020c */
[----:B------:R-:W-:-:S02]  /*57e0*/  F2FP.PACK_AB R42, R76, R61 ;  /* 0x0000003d4c2a723e */ /* 0x000fc400000000ff */
[----:B------:R-:W-:Y:S01]  /*57f0*/  IADD3.X R37, R37, -0x1, RZ, P3, !PT ;  /* 0xffffffff25257810 */ /* 0x000fe20001ffe4ff */
[----:B------:R-:W-:Y:S01]  /*5800*/  IMAD R23, R29, c[0x0][0x2fc], R22 ;  /* 0x0000bf001d177a24 */ /* 0x000fe200078e0216 */
[----:B0-----:R0:W-:Y:S01]  /*5810*/  STG.E.128 [R12.64], R4 ;  /* 0x000000040c007986 */ /* 0x0011e2000c101d06 */
[----:B---3--:R-:W-:Y:S02]  /*5820*/  @!P6 FMUL.FTZ R78, R78, R41 ;  /* 0x000000294e4ee220 */ /* 0x008fe40000410000 */
[----:B------:R-:W-:Y:S01]  /*5830*/  IMAD R25, R27, c[0x0][0x300], RZ ;  /* 0x0000c0001b197a24 */ /* 0x000fe200078e02ff */
[----:B------:R-:W-:Y:S01]  /*5840*/  IADD3 R15, R15, R23, RZ ;  /* 0x000000170f0f7210 */ /* 0x000fe20007ffe0ff */
[----:B------:R-:W-:Y:S01]  /*5850*/  FADD.FTZ R72, R57, R72 ;  /* 0x0000004839487221 */ /* 0x000fe20000010000 */
[----:B------:R-:W-:Y:S01]  /*5860*/  F2FP.PACK_AB R43, R78, R63 ;  /* 0x0000003f4e2b723e */ /* 0x000fe200000000ff */
[----:B------:R-:W-:Y:S02]  /*5870*/  IMAD R25, R0, c[0x0][0x304], R25 ;  /* 0x0000c10000197a24 */ /* 0x000fe400078e0219 */
[----:B-1----:R-:W-:Y:S01]  /*5880*/  @!P2 FMUL.FTZ R74, R74, R11 ;  /* 0x0000000b4a4aa220 */ /* 0x002fe20000410000 */
[----:B------:R-:W-:Y:S01]  /*5890*/  BAR.SYNC.DEFER_BLOCKING 0x0 ;  /* 0x0000000000007b1d */ /* 0x000fe20000010000 */
[----:B------:R-:W-:-:S03]  /*58a0*/  IADD3 R38, P2, R38, -0x200, RZ ;  /* 0xfffffe0026267810 */ /* 0x000fc60007f5e0ff */
[----:B------:R-:W-:Y:S01]  /*58b0*/  F2FP.PACK_AB R41, R74, R59 ;  /* 0x0000003b4a29723e */ /* 0x000fe200000000ff */
[----:B------:R-:W-:Y:S01]  /*58c0*/  FADD.FTZ R59, R72, R59 ;  /* 0x0000003b483b7221 */ /* 0x000fe20000010000 */
[----:B------:R-:W-:Y:S01]  /*58d0*/  IADD3.X R39, R39, -0x1, RZ, P2, !PT ;  /* 0xffffffff27277810 */ /* 0x000fe200017fe4ff */
[----:B0-----:R-:W-:-:S04]  /*58e0*/  IMAD.WIDE.U32 R4, R0, c[0x0][0x300], R14 ;  /* 0x0000c00000047a25 */ /* 0x001fc800078e000e */
        /* <DEDUP_REMOVED lines=8> */
[----:B------:R-:W-:Y:S01]  /*5970*/  STS.128 [R34.X16], R40 ;  /* 0x0000002822007388 */ /* 0x000fe2000000cc00 */
[----:B------:R-:W-:-:S06]  /*5980*/  NOP ;  /* 0x0000000000007918 */ /* 0x000fcc0000000000 */
[----:B------:R-:W0:Y:S01]  /*5990*/  LDS.128 R8, [R34.X16] ;  /* 0x0000000022087984 */ /* 0x000e22000000cc00 */
[----:B------:R-:W-:Y:S01]  /*59a0*/  IMAD.WIDE R4, R33, 0x10, R6 ;  /* 0x0000001021047825 */ /* 0x000fe200078e0206 */
[----:B------:R-:W-:-:S03]  /*59b0*/  IADD3 R6, P1, R2, -0x200, RZ ;  /* 0xfffffe0002067810 */ /* 0x000fc60007f3e0ff */
[----:B------:R-:W-:Y:S01]  /*59c0*/  FADD.FTZ R63, R76, R63 ;  /* 0x0000003f4c3f7221 */ /* 0x000fe20000010000 */
[----:B------:R-:W-:-:S03]  /*59d0*/  IADD3.X R7, R3, -0x1, RZ, P1, !PT ;  /* 0xffffffff03077810 */ /* 0x000fc60000ffe4ff */
[----:B------:R-:W-:Y:S01]  /*59e0*/  FADD.FTZ R32, R63, R78 ;  /* 0x0000004e3f207221 */ /* 0x000fe20000010000 */
[----:B0-----:R0:W-:Y:S01]  /*59f0*/  STG.E.128 [R4.64], R8 ;  /* 0x0000000804007986 */ /* 0x0011e2000c101d06 */
[----:B------:R-:W-:Y:S01]  /*5a00*/  @!P0 CALL.REL.NOINC `(.L_x_12136) ;  /* 0x0000001000008944 */ /* 0x000fe20003c00000 */
[----:B------:R-:W-:Y:S05]  /*5a10*/  BRA `(.L_x_12169) ;  /* 0xffffab0000007947 */ /* 0x000fea000383ffff */
.L_x_12136:
[----:B------:R-:W-:Y:S02]  /*5a20*/  ISETP.NE.U32.AND P0, PT, RZ, c[0x0][0x328], PT ;  /* 0x0000ca00ff007a0c */ /* 0x000fe40003f05070 */
[----:B------:R-:W-:Y:S02]  /*5a30*/  ISETP.NE.U32.AND P2, PT, RZ, c[0x0][0x348], PT ;  /* 0x0000d200ff007a0c */ /* 0x000fe40003f45070 */
        /* <DEDUP_REMOVED lines=11> */
[----:B0-----:R-:W0:Y:S02]  /*5af0*/  SHFL.DOWN P1, R4, R3, 0x4, 0x1f ;  /* 0x08801f0003047f89 */ /* 0x001e240000020000 */
        /* <DEDUP_REMOVED lines=10> */
.L_x_12171:
[----:B0-----:R-:W-:Y:S05]  /*5ba0*/  BSYNC B0 ;  /* 0x0000000000007941 */ /* 0x001fea0003800000 */
.L_x_12170:
        /* <DEDUP_REMOVED lines=8> */
[----:B------:R-:W1:Y:S02]  /*5c30*/  SHFL.DOWN P0, R2, R3, 0x2, 0x1f ;  /* 0x08401f0003027f89 */ /* 0x000e640000000000 */
[----:B-1----:R-:W-:-:S05]  /*5c40*/  @P0 FADD R2, R3, R2 ;  /* 0x0000000203020221 */ /* 0x002fca0000000000 */
[----:B0-----:R-:W0:Y:S02]  /*5c50*/  SHFL.DOWN P0, R5, R2, 0x4, 0x1f ;  /* 0x08801f0002057f89 */ /* 0x001e240000000000 */
        /* <DEDUP_REMOVED lines=12> */
.L_x_12173:
[----:B------:R-:W1:Y:S02]  /*5d20*/  S2R R21, SR_TID.X ;  /* 0x0000000000157919 */ /* 0x000e640000002100 */
.L_x_12174:
[----:B0-----:R-:W-:Y:S05]  /*5d30*/  BSYNC B0 ;  /* 0x0000000000007941 */ /* 0x001fea0003800000 */
.L_x_12172:
        /* <DEDUP_REMOVED lines=22> */
.L_x_12175:
        /* <DEDUP_REMOVED lines=64> */
.L_x_12176:
        /* <DEDUP_REMOVED lines=14> */
.L_x_14738:


//--------------------- .text._Z25selective_scan_bwd_kernelI32Selective_Scan_bwd_kernel_traitsILi32ELi8ELb1ELb0ELb0ELb1ELb1EN3c104HalfENS1_7complexIfEEEEv12SSMParamsBwd --------------------------
	.section	.text._Z25selective_scan_bwd_kernelI32Selective_Scan_bwd_kernel_traitsILi32ELi8ELb1ELb0ELb0ELb1ELb1EN3c104HalfENS1_7complexIfEEEEv12SSMParamsBwd,"ax",@progbits
	.sectioninfo	@"SHI_REGISTERS=143"
	.align	128
        .global         _Z25selective_scan_bwd_kernelI32Selective_Scan_bwd_kernel_traitsILi32ELi8ELb1ELb0ELb0ELb1ELb1EN3c104HalfENS1_7complexIfEEEEv12SSMParamsBwd
        .type           _Z25selective_scan_bwd_kernelI32Selective_Scan_bwd_kernel_traitsILi32ELi8ELb1ELb0ELb0ELb1ELb1EN3c104HalfENS1_7complexIfEEEEv12SSMParamsBwd,@function
        .size           _Z25selective_scan_bwd_kernelI32Selective_Scan_bwd_kernel_traitsILi32ELi8ELb1ELb0ELb0ELb1ELb1EN3c104HalfENS1_7complexIfEEEEv12SSMParamsBwd,(.L_x_14739 - _Z25selective_scan_bwd_kernelI32Selective_Scan_bwd_kernel_traitsILi32ELi8ELb1ELb0ELb0ELb1ELb1EN3c104HalfENS1_7complexIfEEEEv12SSMParamsBwd)
        .other          _Z25selective_scan_bwd_kernelI32Selective_Scan_bwd_kernel_traitsILi32ELi8ELb1ELb0ELb0ELb1ELb1EN3c104HalfENS1_7complexIfEEEEv12SSMParamsBwd,@"STO_CUDA_ENTRY STV_DEFAULT"
_Z25selective_scan_bwd_kernelI32Selective_Scan_bwd_kernel_traitsILi32ELi8ELb1ELb0ELb0ELb1ELb1EN3c104HalfENS1_7complexIfEEEEv12SSMParamsBwd:
.text._Z25selective_scan_bwd_kernelI32Selective_Scan_bwd_kernel_traitsILi32ELi8ELb1ELb0ELb0ELb1ELb1EN3c104HalfENS1_7complexIfEEEEv12SSMParamsBwd:
        /* <DEDUP_REMOVED lines=26> */
[----:B------:R1:W5:Y:S01]  /*01a0*/  @P1 LDG.E R35, [R8.64] ;  /* 0x0000000608231981 */ /* 0x000362000c1e1900 */
[----:B------:R-:W-:Y:S01]  /*01b0*/  ISETP.NE.U32.AND P0, PT, RZ, c[0x0][0x260], PT ;  /* 0x00009800ff007a0c */ /* 0x000fe20003f05070 */
[----:B0-----:R-:W-:Y:S01]  /*01c0*/  IMAD.WIDE.U32 R6, R34, c[0x0][0x278], RZ ;  /* 0x00009e0022067a25 */ /* 0x001fe200078e00ff */
[----:B------:R-:W-:Y:S01]  /*01d0*/  IADD3 R5, R5, R13, RZ ;  /* 0x0000000d05057210 */ /* 0x000fe20007ffe0ff */
[----:B------:R-:W-:Y:S01]  /*01e0*/  CS2R R18, SRZ ;  /* 0x0000000000127805 */ /* 0x000fe2000001ff00 */
[----:B------:R-:W-:Y:S01]  /*01f0*/  ISETP.NE.AND.EX P0, PT, RZ, c[0x0][0x264], PT, P0 ;  /* 0x00009900ff007a0c */ /* 0x000fe20003f05300 */
[----:B------:R-:W-:Y:S01]  /*0200*/  IMAD R13, R37, c[0x0][0x1d8], RZ ;  /* 0x00007600250d7a24 */ /* 0x000fe200078e02ff */
[----:B------:R-:W-:Y:S01]  /*0210*/  IADD3 R7, R7, R15, RZ ;  /* 0x0000000f07077210 */ /* 0x000fe20007ffe0ff */
[----:B------:R-:W-:Y:S01]  /*0220*/  IMAD R15, R37, c[0x0][0x1e8], RZ ;  /* 0x00007a00250f7a24 */ /* 0x000fe200078e02ff */
[----:B------:R-:W-:Y:S01]  /*0230*/  HFMA2.MMA R39, -RZ, RZ, 0, 0 ;  /* 0x00000000ff277435 */ /* 0x000fe200000001ff */
[----:B-1----:R-:W-:Y:S01]  /*0240*/  MOV R8, c[0x0][0x174] ;  /* 0x00005d0000087a02 */ /* 0x002fe20000000f00 */
[----:B------:R-:W-:Y:S01]  /*0250*/  IMAD.WIDE.U32 R2, R38, c[0x0][0x1d8], R2 ;  /* 0x0000760026027a25 */ /* 0x000fe200078e0002 */
[----:B------:R-:W-:-:S02]  /*0260*/  MOV R32, RZ ;  /* 0x000000ff00207202 */ /* 0x000fc40000000f00 */
[----:B------:R-:W-:Y:S01]  /*0270*/  LEA R9, R8, 0xffffff00, 0x8 ;  /* 0xffffff0008097811 */ /* 0x000fe200078e40ff */
[----:B------:R-:W-:Y:S01]  /*0280*/  IMAD.WIDE.U32 R4, R38, c[0x0][0x1e8], R4 ;  /* 0x00007a0026047a25 */ /* 0x000fe200078e0004 */
[----:B------:R-:W-:Y:S02]  /*0290*/  ISETP.GE.AND P3, PT, R8, 0x1, PT ;  /* 0x000000010800780c */ /* 0x000fe40003f66270 */
[----:B------:R-:W-:Y:S01]  /*02a0*/  SHF.R.S32.HI R11, RZ, 0x1f, R9 ;  /* 0x0000001fff0b7819 */ /* 0x000fe20000011409 */
[C---:B------:R-:W-:Y:S01]  /*02b0*/  IMAD R13, R38.reuse, c[0x0][0x1dc], R13 ;  /* 0x00007700260d7a24 */ /* 0x040fe200078e020d */
[C---:B------:R-:W-:Y:S01]  /*02c0*/  IADD3 R29, P1, R9.reuse, R2, RZ ;  /* 0x00000002091d7210 */ /* 0x040fe20007f3e0ff */
[C---:B------:R-:W-:Y:S01]  /*02d0*/  IMAD R15, R38.reuse, c[0x0][0x1ec], R15 ;  /* 0x00007b00260f7a24 */ /* 0x040fe200078e020f */
[----:B------:R-:W-:Y:S01]  /*02e0*/  IADD3 R0, P2, R9, R4, RZ ;  /* 0x0000000409007210 */ /* 0x000fe20007f5e0ff */
[----:B------:R-:W-:Y:S01]  /*02f0*/  IMAD R17, R37, c[0x0][0x280], RZ ;  /* 0x0000a00025117a24 */ /* 0x000fe200078e02ff */
[C---:B------:R-:W-:Y:S01]  /*0300*/  IADD3.X R4, R11.reuse, R3, R13, P1, !PT ;  /* 0x000000030b047210 */ /* 0x040fe20000ffe40d */
[----:B------:R-:W-:Y:S01]  /*0310*/  IMAD.WIDE.U32 R6, R38, c[0x0][0x280], R6 ;  /* 0x0000a00026067a25 */ /* 0x000fe200078e0006 */
[----:B------:R-:W-:-:S02]  /*0320*/  IADD3.X R5, R11, R5, R15, P2, !PT ;  /* 0x000000050b057210 */ /* 0x000fc400017fe40f */
[----:B------:R-:W-:Y:S01]  /*0330*/  ISETP.NE.U32.AND P1, PT, RZ, c[0x0][0x328], PT ;  /* 0x0000ca00ff007a0c */ /* 0x000fe20003f25070 */
[----:B------:R-:W-:Y:S01]  /*0340*/  IMAD R17, R38, c[0x0][0x284], R17 ;  /* 0x0000a10026117a24 */ /* 0x000fe200078e0211 */
[----:B------:R-:W-:Y:S02]  /*0350*/  ISETP.NE.U32.AND P2, PT, RZ, c[0x0][0x348], PT ;  /* 0x0000d200ff007a0c */ /* 0x000fe40003f45070 */
[----:B------:R-:W-:Y:S02]  /*0360*/  IADD3 R9, P4, R9, R6, RZ ;  /* 0x0000000609097210 */ /* 0x000fe40007f9e0ff */
[----:B------:R-:W-:Y:S02]  /*0370*/  LEA R2, P5, R0, c[0x0][0x248], 0x1 ;  /* 0x0000920000027a11 */ /* 0x000fe400078a08ff */
[----:B------:R-:W-:Y:S02]  /*0380*/  ISETP.NE.AND.EX P1, PT, RZ, c[0x0][0x32c], PT, P1 ;  /* 0x0000cb00ff007a0c */ /* 0x000fe40003f25310 */
[----:B------:R-:W-:-:S02]  /*0390*/  ISETP.NE.AND.EX P2, PT, RZ, c[0x0][0x34c], PT, P2 ;  /* 0x0000d300ff007a0c */ /* 0x000fc40003f45320 */
[----:B------:R-:W-:Y:S02]  /*03a0*/  IADD3.X R6, R11, R7, R17, P4, !PT ;  /* 0x000000070b067210 */ /* 0x000fe400027fe411 */
[----:B------:R-:W-:Y:S01]  /*03b0*/  LEA.HI.X R7, R0, c[0x0][0x24c], R5, 0x1, P5 ;  /* 0x0000930000077a11 */ /* 0x000fe200028f0c05 */
[----:B------:R-:W-:Y:S01]  /*03c0*/  @P0 IMAD R0, R34, c[0x0][0x164], R38 ;  /* 0x0000590022000a24 */ /* 0x000fe200078e0226 */
[C---:B------:R-:W-:Y:S01]  /*03d0*/  LEA R28, P4, R29.reuse, c[0x0][0x240], 0x1 ;  /* 0x000090001d1c7a11 */ /* 0x040fe200078808ff */
[----:B------:R-:W-:Y:S01]  /*03e0*/  CS2R R16, SRZ ;  /* 0x0000000000107805 */ /* 0x000fe2000001ff00 */
        /* <DEDUP_REMOVED lines=14> */
[----:B------:R-:W-:Y:S02]  /*04d0*/  MOV R6, R2 ;  /* 0x0000000200067202 */ /* 0x000fe40000000f00 */
[----:B------:R-:W-:Y:S01]  /*04e0*/  MOV R0, c[0x0][0x174] ;  /* 0x00005d0000007a02 */ /* 0x000fe20000000f00 */
[----:B------:R-:W1:Y:S01]  /*04f0*/  S2R R30, SR_LANEID ;  /* 0x00000000001e7919 */ /* 0x000e620000000000 */
[----:B------:R-:W-:-:S02]  /*0500*/  MOV R32, RZ ;  /* 0x000000ff00207202 */ /* 0x000fc40000000f00 */
[----:B------:R-:W-:Y:S02]  /*0510*/  MOV R39, RZ ;  /* 0x000000ff00277202 */ /* 0x000fe40000000f00 */
.L_x_12211:
[----:B------:R-:W-:Y:S01]  /*0520*/  BAR.SYNC.DEFER_BLOCKING 0x0 ;  /* 0x0000000000007b1d */ /* 0x000fe20000010000 */
[----:B0-----:R-:W-:-:S05]  /*0530*/  IMAD.WIDE R2, R31, 0x10, R28 ;  /* 0x000000101f027825 */ /* 0x001fca00078e021c */
[----:B------:R0:W2:Y:S02]  /*0540*/  LDG.E.128 R40, [R2.64] ;  /* 0x0000000602287981 */ /* 0x0000a4000c1e1d00 */
[----:B0-----:R-:W-:Y:S02]  /*0550*/  MOV R2, R6 ;  /* 0x0000000600027202 */ /* 0x001fe40000000f00 */
[----:B------:R-:W-:-:S05]  /*0560*/  MOV R3, R7 ;  /* 0x0000000700037202 */ /* 0x000fca0000000f00 */
[----:B------:R-:W-:Y:S01]  /*0570*/  IMAD.WIDE R12, R31, 0x10, R2 ;  /* 0x000000101f0c7825 */ /* 0x000fe200078e0202 */
[----:B-12---:R0:W-:Y:S01]  /*0580*/  STS.128 [R30.X16], R40 ;  /* 0x000000281e007388 */ /* 0x0061e2000000cc00 */
[----:B------:R-:W-:-:S06]  /*0590*/  NOP ;  /* 0x0000000000007918 */ /* 0x000fcc0000000000 */
[----:B------:R-:W-:Y:S04]  /*05a0*/  LDS.128 R4, [R30.X16] ;  /* 0x000000001e047984 */ /* 0x000fe8000000cc00 */
[----:B------:R-:W-:Y:S06]  /*05b0*/  BAR.SYNC.DEFER_BLOCKING 0x0 ;  /* 0x0000000000007b1d */ /* 0x000fec0000010000 */
[----:B------:R-:W2:Y:S01]  /*05c0*/  LDG.E.128 R44, [R12.64] ;  /* 0x000000060c2c7981 */ /* 0x000ea2000c1e1d00 */
[----:B------:R-:W-:-:S03]  /*05d0*/  IMAD.WIDE R14, R31, 0x10, R26 ;  /* 0x000000101f0e7825 */ /* 0x000fc600078e021a */
[----:B--2---:R-:W-:Y:S01]  /*05e0*/  STS.128 [R30.X16], R44 ;  /* 0x0000002c1e007388 */ /* 0x004fe2000000cc00 */
[----:B------:R-:W-:-:S06]  /*05f0*/  NOP ;  /* 0x0000000000007918 */ /* 0x000fcc0000000000 */
[----:B------:R-:W1:Y:S04]  /*0600*/  LDS.128 R8, [R30.X16] ;  /* 0x000000001e087984 */ /* 0x000e68000000cc00 */
[----:B------:R-:W-:Y:S06]  /*0610*/  BAR.SYNC.DEFER_BLOCKING 0x0 ;  /* 0x0000000000007b1d */ /* 0x000fec0000010000 */
[----:B0-----:R-:W2:Y:S01]  /*0620*/  LDG.E.128 R40, [R14.64] ;  /* 0x000000060e287981 */ /* 0x001ea2000c1e1d00 */
[----:B------:R-:W-:Y:S01]  /*0630*/  LEA R22, R0, 0xffffff00, 0x8 ;  /* 0xffffff0000167811 */ /* 0x000fe200078e40ff */
[----:B------:R-:W-:Y:S01]  /*0640*/  IMAD R25, R33, c[0x0][0x1f0], RZ ;  /* 0x00007c0021197a24 */ /* 0x000fe200078e02ff */
[----:B------:R-:W-:Y:S01]  /*0650*/  BSSY B0, `(.L_x_12178) ;  /* 0x0000045000007945 */ /* 0x000fe20003800000 */
[----:B------:R-:W-:Y:S01]  /*0660*/  IMAD R49, R37, c[0x0][0x1f8], RZ ;  /* 0x00007e0025317a24 */ /* 0x000fe200078e02ff */
[----:B------:R-:W-:Y:S01]  /*0670*/  SHF.R.S32.HI R23, RZ, 0x1f, R22 ;  /* 0x0000001fff177819 */ /* 0x000fe20000011416 */
[----:B------:R-:W-:-:S02]  /*0680*/  IMAD R25, R34, c[0x0][0x1f4], R25 ;  /* 0x00007d0022197a24 */ /* 0x000fc400078e0219 */
[----:B------:R-:W-:Y:S02]  /*0690*/  IMAD R49, R38, c[0x0][0x1fc], R49 ;  /* 0x00007f0026317a24 */ /* 0x000fe400078e0231 */
[----:B------:R-:W-:Y:S01]  /*06a0*/  IMAD.WIDE.U32 R12, R34, c[0x0][0x1f0], R22 ;  /* 0x00007c00220c7a25 */ /* 0x000fe200078e0016 */
[----:B-1----:R-:W-:Y:S02]  /*06b0*/  HADD2.F32 R52, -RZ, R8.H0_H0 ;  /* 0x20000008ff347230 */ /* 0x002fe40000004100 */
[----:B------:R-:W-:Y:S02]  /*06c0*/  HADD2.F32 R44, -RZ, R10.H0_H0 ;  /* 0x2000000aff2c7230 */ /* 0x000fe40000004100 */
[----:B------:R-:W-:Y:S01]  /*06d0*/  IADD3 R13, R13, R25, RZ ;  /* 0x000000190d0d7210 */ /* 0x000fe20007ffe0ff */
[----:B------:R-:W-:Y:S01]  /*06e0*/  HADD2.F32 R8, -RZ, R8.H1_H1 ;  /* 0x30000008ff087230 */ /* 0x000fe20000004100 */
[--C-:B-----5:R-:W-:Y:S01]  /*06f0*/  FADD.FTZ R52, R52, R35.reuse ;  /* 0x0000002334347221 */ /* 0x120fe20000010000 */
[--C-:B------:R-:W-:Y:S01]  /*0700*/  HADD2.F32 R48, -RZ, R9.reuse.H0_H0 ;  /* 0x20000009ff307230 */ /* 0x100fe20000004100 */
[----:B------:R-:W-:Y:S01]  /*0710*/  FADD.FTZ R44, R44, R35 ;  /* 0x000000232c2c7221 */ /* 0x000fe20000010000 */
[----:B------:R-:W-:Y:S01]  /*0720*/  HADD2.F32 R46, -RZ, R9.H1_H1 ;  /* 0x30000009ff2e7230 */ /* 0x000fe20000004100 */
[----:B------:R-:W-:Y:S01]  /*0730*/  IMAD.WIDE.U32 R24, R38, c[0x0][0x1f8], R12 ;  /* 0x00007e0026187a25 */ /* 0x000fe200078e000c */
[----:B------:R-:W-:Y:S01]  /*0740*/  FSETP.GTU.FTZ.AND P6, PT, R52, 20, PT ;  /* 0x41a000003400780b */ /* 0x000fe20003fdc000 */
[----:B------:R-:W-:Y:S01]  /*0750*/  HADD2.F32 R10, -RZ, R10.H1_H1 ;  /* 0x3000000aff0a7230 */ /* 0x000fe20000004100 */
[----:B------:R-:W-:Y:S01]  /*0760*/  FSETP.GTU.FTZ.AND P2, PT, R44, 20, PT ;  /* 0x41a000002c00780b */ /* 0x000fe20003f5c000 */
[--C-:B------:R-:W-:Y:S01]  /*0770*/  FADD.FTZ R50, R8, R35.reuse ;  /* 0x0000002308327221 */ /* 0x100fe20000010000 */
[----:B------:R-:W-:Y:S01]  /*0780*/  IADD3 R25, R25, R49, RZ ;  /* 0x0000003119197210 */ /* 0x000fe20007ffe0ff */
[--C-:B------:R-:W-:Y:S01]  /*0790*/  FADD.FTZ R48, R48, R35.reuse ;  /* 0x0000002330307221 */ /* 0x100fe20000010000 */
[----:B------:R-:W-:Y:S01]  /*07a0*/  LEA R56, P0, R24, c[0x0][0x268], 0x1 ;  /* 0x00009a0018387a11 */ /* 0x000fe200078008ff */
[----:B------:R-:W-:Y:S01]  /*07b0*/  FADD.FTZ R46, R46, R35 ;  /* 0x000000232e2e7221 */ /* 0x000fe20000010000 */
[----:B------:R-:W-:Y:S01]  /*07c0*/  HADD2.F32 R54, -RZ, R11.H1_H1 ;  /* 0x3000000bff367230 */ /* 0x000fe20000004100 */
[----:B------:R-:W-:-:S02]  /*07d0*/  FSETP.GTU.FTZ.AND P5, PT, R50, 20, PT ;  /* 0x41a000003200780b */ /* 0x000fc40003fbc000 */
[----:B------:R-:W-:Y:S02]  /*07e0*/  LEA.HI.X R57, R24, c[0x0][0x26c], R25, 0x1, P0 ;  /* 0x00009b0018397a11 */ /* 0x000fe400000f0c19 */
[----:B------:R-:W-:Y:S01]  /*07f0*/  FSETP.GTU.FTZ.AND P4, PT, R48, 20, PT ;  /* 0x41a000003000780b */ /* 0x000fe20003f9c000 */
[----:B------:R-:W-:Y:S01]  /*0800*/  FADD.FTZ R54, R54, R35 ;  /* 0x0000002336367221 */ /* 0x000fe20000010000 */
[----:B------:R-:W-:Y:S01]  /*0810*/  FSETP.GTU.FTZ.AND P3, PT, R46, 20, PT ;  /* 0x41a000002e00780b */ /* 0x000fe20003f7c000 */
[----:B--2---:R0:W-:Y:S01]  /*0820*/  STS.128 [R30.X16], R40 ;  /* 0x000000281e007388 */ /* 0x0041e2000000cc00 */
[----:B------:R-:W-:-:S06]  /*0830*/  NOP ;  /* 0x0000000000007918 */ /* 0x000fcc0000000000 */
[----:B------:R1:W2:Y:S01]  /*0840*/  LDS.128 R12, [R30.X16] ;  /* 0x000000001e0c7984 */ /* 0x0002a2000000cc00 */
[----:B0-----:R-:W-:Y:S01]  /*0850*/  HADD2.F32 R40, -RZ, R11.H0_H0 ;  /* 0x2000000bff287230 */ /* 0x001fe20000004100 */
[----:B------:R-:W-:-:S04]  /*0860*/  FADD.FTZ R42, R10, R35 ;  /* 0x000000230a2a7221 */ /* 0x000fc80000010000 */
[----:B------:R-:W-:Y:S01]  /*0870*/  FADD.FTZ R40, R40, R35 ;  /* 0x0000002328287221 */ /* 0x000fe20000010000 */
[----:B------:R-:W-:-:S04]  /*0880*/  FSETP.GTU.FTZ.AND P1, PT, R42, 20, PT ;  /* 0x41a000002a00780b */ /* 0x000fc80003f3c000 */
[----:B------:R-:W-:Y:S01]  /*0890*/  FSETP.GTU.FTZ.AND P0, PT, R40, 20, PT ;  /* 0x41a000002800780b */ /* 0x000fe20003f1c000 */
[----:B------:R-:W-:Y:S07]  /*08a0*/  @P6 BRA `(.L_x_12179) ;  /* 0x000001f000006947 */ /* 0x000fee0003800000 */
        /* <DEDUP_REMOVED lines=31> */
.L_x_12179:
[----:B-1----:R-:W-:Y:S05]  /*0aa0*/  BSYNC B0 ;  /* 0x0000000000007941 */ /* 0x002fea0003800000 */
.L_x_12178:
        /* <DEDUP_REMOVED lines=35> */
.L_x_12181:
[----:B------:R-:W-:Y:S05]  /*0ce0*/  BSYNC B0 ;  /* 0x0000000000007941 */ /* 0x000fea0003800000 */
.L_x_12180:
        /* <DEDUP_REMOVED lines=33> */
.L_x_12183:
[----:B------:R-:W-:Y:S05]  /*0f00*/  BSYNC B0 ;  /* 0x0000000000007941 */ /* 0x000fea0003800000 */
.L_x_12182:
        /* <DEDUP_REMOVED lines=33> */
.L_x_12185:
[----:B------:R-:W-:Y:S05]  /*1120*/  BSYNC B0 ;  /* 0x0000000000007941 */ /* 0x000fea0003800000 */
.L_x_12184:
        /* <DEDUP_REMOVED lines=33> */
.L_x_12187:
[----:B------:R-:W-:Y:S05]  /*1340*/  BSYNC B0 ;  /* 0x0000000000007941 */ /* 0x000fea0003800000 */
.L_x_12186:
        /* <DEDUP_REMOVED lines=33> */
.L_x_12189:
[----:B------:R-:W-:Y:S05]  /*1560*/  BSYNC B0 ;  /* 0x0000000000007941 */ /* 0x000fea0003800000 */
.L_x_12188:
        /* <DEDUP_REMOVED lines=33> */
.L_x_12191:
[----:B------:R-:W-:Y:S05]  /*1780*/  BSYNC B0 ;  /* 0x0000000000007941 */ /* 0x000fea0003800000 */
.L_x_12190:
        /* <DEDUP_REMOVED lines=33> */
.L_x_12193:
[----:B------:R-:W-:Y:S05]  /*19a0*/  BSYNC B0 ;  /* 0x0000000000007941 */ /* 0x000fea0003800000 */
.L_x_12192:
[----:B------:R-:W-:Y:S06]  /*19b0*/  BAR.SYNC.DEFER_BLOCKING 0x0 ;  /* 0x0000000000007b1d */ /* 0x000fec0000010000 */
[----:B------:R-:W3:Y:S01]  /*19c0*/  LDG.E.128 R60, [R8.64] ;  /* 0x00000006083c7981 */ /* 0x000ee2000c1e1d00 */
[----:B------:R-:W-:Y:S02]  /*19d0*/  IMAD R11, R33, c[0x0][0x200], RZ ;  /* 0x00008000210b7a24 */ /* 0x000fe400078e02ff */
[----:B------:R-:W-:Y:S02]  /*19e0*/  IMAD R41, R37, c[0x0][0x208], RZ ;  /* 0x0000820025297a24 */ /* 0x000fe400078e02ff */
[----:B------:R-:W-:-:S02]  /*19f0*/  IMAD R25, R34, c[0x0][0x204], R11 ;  /* 0x0000810022197a24 */ /* 0x000fc400078e020b */
[----:B------:R-:W-:-:S04]  /*1a00*/  IMAD.WIDE.U32 R10, R34, c[0x0][0x200], R22 ;  /* 0x00008000220a7a25 */ /* 0x000fc800078e0016 */
[----:B------:R-:W-:Y:S01]  /*1a10*/  IMAD R41, R38, c[0x0][0x20c], R41 ;  /* 0x0000830026297a24 */ /* 0x000fe200078e0229 */
[----:B------:R-:W-:-:S05]  /*1a20*/  IADD3 R11, R11, R25, RZ ;  /* 0x000000190b0b7210 */ /* 0x000fca0007ffe0ff */
[----:B------:R-:W-:-:S05]  /*1a30*/  IMAD.WIDE.U32 R10, R38, c[0x0][0x208], R10 ;  /* 0x00008200260a7a25 */ /* 0x000fca00078e000a */
[----:B------:R-:W-:Y:S02]  /*1a40*/  IADD3 R11, R11, R41, RZ ;  /* 0x000000290b0b7210 */ /* 0x000fe40007ffe0ff */
[----:B------:R-:W-:-:S04]  /*1a50*/  LEA R56, P0, R10, c[0x0][0x258], 0x1 ;  /* 0x000096000a387a11 */ /* 0x000fc800078008ff */
[----:B------:R-:W-:-:S05]  /*1a60*/  LEA.HI.X R57, R10, c[0x0][0x25c], R11, 0x1, P0 ;  /* 0x000097000a397a11 */ /* 0x000fca00000f0c0b */
[----:B------:R-:W-:Y:S01]  /*1a70*/  IMAD.WIDE R56, R31, 0x10, R56 ;  /* 0x000000101f387825 */ /* 0x000fe200078e0238 */
[----:B---3--:R-:W-:Y:S01]  /*1a80*/  STS.128 [R30.X16], R60 ;  /* 0x0000003c1e007388 */ /* 0x008fe2000000cc00 */
[----:B------:R-:W-:-:S06]  /*1a90*/  NOP ;  /* 0x0000000000007918 */ /* 0x000fcc0000000000 */
[----:B------:R-:W0:Y:S04]  /*1aa0*/  LDS.128 R8, [R30.X16] ;  /* 0x000000001e087984 */ /* 0x000e28000000cc00 */
[----:B------:R-:W-:Y:S06]  /*1ab0*/  BAR.SYNC.DEFER_BLOCKING 0x0 ;  /* 0x0000000000007b1d */ /* 0x000fec0000010000 */
[----:B------:R-:W3:Y:S01]  /*1ac0*/  LDG.E.128 R56, [R56.64] ;  /* 0x0000000638387981 */ /* 0x000ee2000c1e1d00 */
[----:B--2---:R-:W-:-:S02]  /*1ad0*/  HADD2.F32 R89, -RZ, R13.H0_H0 ;  /* 0x2000000dff597230 */ /* 0x004fc40000004100 */
[--C-:B------:R-:W-:Y:S02]  /*1ae0*/  HADD2.F32 R64, -RZ, R12.reuse.H0_H0 ;  /* 0x2000000cff407230 */ /* 0x100fe40000004100 */
[----:B------:R-:W-:Y:S02]  /*1af0*/  HADD2.F32 R67, -RZ, R12.H1_H1 ;  /* 0x3000000cff437230 */ /* 0x000fe40000004100 */
[--C-:B------:R-:W-:Y:S02]  /*1b00*/  HADD2.F32 R72, -RZ, R14.reuse.H0_H0 ;  /* 0x2000000eff487230 */ /* 0x100fe40000004100 */
[----:B------:R-:W-:Y:S02]  /*1b10*/  HADD2.F32 R74, -RZ, R14.H1_H1 ;  /* 0x3000000eff4a7230 */ /* 0x000fe40000004100 */
[--C-:B0-----:R-:W-:Y:S02]  /*1b20*/  HADD2.F32 R65, -RZ, R8.reuse.H0_H0 ;  /* 0x20000008ff417230 */ /* 0x101fe40000004100 */
[----:B------:R-:W-:-:S02]  /*1b30*/  HADD2.F32 R68, -RZ, R8.H1_H1 ;  /* 0x30000008ff447230 */ /* 0x000fc40000004100 */
[--C-:B------:R-:W-:Y:S01]  /*1b40*/  HADD2.F32 R69, -RZ, R9.reuse.H0_H0 ;  /* 0x20000009ff457230 */ /* 0x100fe20000004100 */
[----:B------:R-:W-:Y:S01]  /*1b50*/  FMUL.FTZ R24, R65, -1.4426950216293334961 ;  /* 0xbfb8aa3b41187820 */ /* 0x000fe20000410000 */
[----:B------:R-:W-:Y:S01]  /*1b60*/  HADD2.F32 R45, -RZ, R9.H1_H1 ;  /* 0x30000009ff2d7230 */ /* 0x000fe20000004100 */
[----:B------:R-:W-:Y:S01]  /*1b70*/  FMUL.FTZ R8, R68, -1.4426950216293334961 ;  /* 0xbfb8aa3b44087820 */ /* 0x000fe20000410000 */
[--C-:B------:R-:W-:Y:S01]  /*1b80*/  HADD2.F32 R43, -RZ, R10.reuse.H0_H0 ;  /* 0x2000000aff2b7230 */ /* 0x100fe20000004100 */
[----:B------:R-:W-:Y:S01]  /*1b90*/  FMUL.FTZ R41, R69, -1.4426950216293334961 ;  /* 0xbfb8aa3b45297820 */ /* 0x000fe20000410000 */
[----:B------:R0:W1:Y:S01]  /*1ba0*/  MUFU.EX2 R47, R24 ;  /* 0x00000018002f7308 */ /* 0x0000620000000800 */
[----:B------:R-:W-:Y:S01]  /*1bb0*/  FMUL.FTZ R9, R45, -1.4426950216293334961 ;  /* 0xbfb8aa3b2d097820 */ /* 0x000fe20000410000 */
[----:B------:R-:W-:Y:S01]  /*1bc0*/  HADD2.F32 R25, -RZ, R10.H1_H1 ;  /* 0x3000000aff197230 */ /* 0x000fe20000004100 */
[----:B------:R-:W-:-:S04]  /*1bd0*/  FMUL.FTZ R55, R43, -1.4426950216293334961 ;  /* 0xbfb8aa3b2b377820 */ /* 0x000fc80000410000 */
[----:B------:R-:W-:Y:S01]  /*1be0*/  FMUL.FTZ R60, R25, -1.4426950216293334961 ;  /* 0xbfb8aa3b193c7820 */ /* 0x000fe20000410000 */
[----:B------:R2:W4:Y:S01]  /*1bf0*/  MUFU.EX2 R51, R41 ;  /* 0x0000002900337308 */ /* 0x0005220000000800 */
[----:B0-----:R-:W-:-:S05]  /*1c00*/  HADD2.F32 R24, -RZ, R11.H0_H0 ;  /* 0x2000000bff187230 */ /* 0x001fca0000004100 */
[----:B------:R-:W-:Y:S02]  /*1c10*/  FMUL.FTZ R61, R24, -1.4426950216293334961 ;  /* 0xbfb8aa3b183d7820 */ /* 0x000fe40000410000 */
[----:B------:R-:W0:Y:S01]  /*1c20*/  MUFU.EX2 R49, R8 ;  /* 0x0000000800317308 */ /* 0x000e220000000800 */
[----:B--2---:R-:W-:Y:S01]  /*1c30*/  HADD2.F32 R41, -RZ, R11.H1_H1 ;  /* 0x3000000bff297230 */ /* 0x004fe20000004100 */
[----:B-1----:R-:W-:-:S04]  /*1c40*/  FADD.FTZ R47, R47, 1 ;  /* 0x3f8000002f2f7421 */ /* 0x002fc80000010000 */
[----:B------:R-:W-:Y:S02]  /*1c50*/  FMUL.FTZ R66, R41, -1.4426950216293334961 ;  /* 0xbfb8aa3b29427820 */ /* 0x000fe40000410000 */
[----:B------:R-:W1:Y:S01]  /*1c60*/  MUFU.EX2 R53, R9 ;  /* 0x0000000900357308 */ /* 0x000e620000000800 */
[----:B----4-:R-:W-:-:S07]  /*1c70*/  FADD.FTZ R51, R51, 1 ;  /* 0x3f80000033337421 */ /* 0x010fce0000010000 */
[----:B------:R-:W2:Y:S01]  /*1c80*/  MUFU.EX2 R61, R61 ;  /* 0x0000003d003d7308 */ /* 0x000ea20000000800 */
[----:B0-----:R-:W-:-:S07]  /*1c90*/  FADD.FTZ R49, R49, 1 ;  /* 0x3f80000031317421 */ /* 0x001fce0000010000 */
[----:B------:R0:W4:Y:S01]  /*1ca0*/  MUFU.EX2 R71, R66 ;  /* 0x0000004200477308 */ /* 0x0001220000000800 */
[----:B-1----:R-:W-:-:S07]  /*1cb0*/  FADD.FTZ R53, R53, 1 ;  /* 0x3f80000035357421 */ /* 0x002fce0000010000 */
[----:B------:R-:W-:Y:S01]  /*1cc0*/  MUFU.EX2 R55, R55 ;  /* 0x0000003700377308 */ /* 0x000fe20000000800 */
[----:B0-----:R-:W-:Y:S01]  /*1cd0*/  HADD2.F32 R66, -RZ, R13.H1_H1 ;  /* 0x3000000dff427230 */ /* 0x001fe20000004100 */
[----:B--2---:R-:W-:-:S06]  /*1ce0*/  FADD.FTZ R13, R61, 1 ;  /* 0x3f8000003d0d7421 */ /* 0x004fcc0000010000 */
[----:B------:R-:W0:Y:S01]  /*1cf0*/  MUFU.EX2 R60, R60 ;  /* 0x0000003c003c7308 */ /* 0x000e220000000800 */
[----:B----4-:R-:W-:-:S07]  /*1d00*/  FADD.FTZ R71, R71, 1 ;  /* 0x3f80000047477421 */ /* 0x010fce0000010000 */
[----:B------:R-:W1:Y:S08]  /*1d10*/  MUFU.RCP R62, R47 ;  /* 0x0000002f003e7308 */ /* 0x000e700000001000 */
[----:B------:R-:W-:Y:S01]  /*1d20*/  MUFU.RCP R63, R49 ;  /* 0x00000031003f7308 */ /* 0x000fe20000001000 */
[----:B0-----:R-:W-:-:S07]  /*1d30*/  FADD.FTZ R12, R60, 1 ;  /* 0x3f8000003c0c7421 */ /* 0x001fce0000010000 */
[----:B------:R-:W-:Y:S01]  /*1d40*/  MUFU.RCP R70, R51 ;  /* 0x0000003300467308 */ /* 0x000fe20000001000 */
[----:B-1----:R-:W-:-:S07]  /*1d50*/  FMUL.FTZ R61, R65, R62 ;  /* 0x0000003e413d7220 */ /* 0x002fce0000410000 */
[----:B------:R0:W1:Y:S08]  /*1d60*/  MUFU.RCP R76, R53 ;  /* 0x00000035004c7308 */ /* 0x0000700000001000 */
[----:B------:R-:W2:Y:S01]  /*1d70*/  MUFU.RCP R73, R13 ;  /* 0x0000000d00497308 */ /* 0x000ea20000001000 */
[----:B0-----:R-:W-:-:S07]  /*1d80*/  HADD2.F32 R53, -RZ, R15.H1_H1 ;  /* 0x3000000fff357230 */ /* 0x001fce0000004100 */
[----:B------:R-:W0:Y:S01]  /*1d90*/  MUFU.RCP R82, R71 ;  /* 0x0000004700527308 */ /* 0x000e220000001000 */
[----:B-1----:R-:W-:-:S04]  /*1da0*/  FADD.FTZ R14, -R76, 1 ;  /* 0x3f8000004c0e7421 */ /* 0x002fc80000010100 */
[C---:B------:R-:W-:Y:S02]  /*1db0*/  FFMA.FTZ R14, R45.reuse, R14, 1 ;  /* 0x3f8000002d0e7423 */ /* 0x040fe4000001000e */
[----:B------:R-:W-:Y:S01]  /*1dc0*/  FMUL.FTZ R45, R45, R76 ;  /* 0x0000004c2d2d7220 */ /* 0x000fe20000410000 */
[----:B------:R1:W-:Y:S02]  /*1dd0*/  MUFU.RCP R80, R12 ;  /* 0x0000000c00507308 */ /* 0x0003e40000001000 */
[----:B-1----:R-:W-:-:S04]  /*1de0*/  FADD.FTZ R12, -R70, 1 ;  /* 0x3f800000460c7421 */ /* 0x002fc80000010100 */
[----:B------:R-:W-:Y:S01]  /*1df0*/  FFMA.FTZ R12, R69, R12, 1 ;  /* 0x3f800000450c7423 */ /* 0x000fe2000001000c */
[----:B---3--:R1:W-:Y:S01]  /*1e00*/  STS.128 [R30.X16], R56 ;  /* 0x000000381e007388 */ /* 0x0083e2000000cc00 */
[----:B------:R-:W-:-:S06]  /*1e10*/  NOP ;  /* 0x0000000000007918 */ /* 0x000fcc0000000000 */
[----:B------:R-:W3:Y:S01]  /*1e20*/  LDS.128 R8, [R30.X16] ;  /* 0x000000001e087984 */ /* 0x000ee2000000cc00 */
[----:B-1----:R-:W-:Y:S01]  /*1e30*/  FADD.FTZ R56, R55, 1 ;  /* 0x3f80000037387421 */ /* 0x002fe20000010000 */
[----:B------:R-:W-:-:S03]  /*1e40*/  HADD2.F32 R59, -RZ, R15.H0_H0 ;  /* 0x2000000fff3b7230 */ /* 0x000fc60000004100 */
[----:B------:R1:W4:Y:S01]  /*1e50*/  MUFU.RCP R78, R56 ;  /* 0x00000038004e7308 */ /* 0x0003220000001000 */
[--C-:B---3--:R-:W-:Y:S02]  /*1e60*/  HADD2.F32 R55, -RZ, R8.reuse.H0_H0 ;  /* 0x20000008ff377230 */ /* 0x108fe40000004100 */
[----:B------:R-:W-:Y:S01]  /*1e70*/  HADD2.F32 R47, -RZ, R8.H1_H1 ;  /* 0x30000008ff2f7230 */ /* 0x000fe20000004100 */
[----:B------:R-:W-:Y:S01]  /*1e80*/  FADD.FTZ R8, -R62, 1 ;  /* 0x3f8000003e087421 */ /* 0x000fe20000010100 */
[--C-:B-1----:R-:W-:Y:S02]  /*1e90*/  HADD2.F32 R56, -RZ, R9.reuse.H0_H0 ;  /* 0x20000009ff387230 */ /* 0x102fe40000004100 */
[----:B------:R-:W-:Y:S01]  /*1ea0*/  HADD2.F32 R49, -RZ, R9.H1_H1 ;  /* 0x30000009ff317230 */ /* 0x000fe20000004100 */
[----:B------:R-:W-:Y:S01]  /*1eb0*/  FMUL.FTZ R9, R64, R55 ;  /* 0x0000003740097220 */ /* 0x000fe20000410000 */
[--C-:B------:R-:W-:Y:S01]  /*1ec0*/  HADD2.F32 R57, -RZ, R10.reuse.H0_H0 ;  /* 0x2000000aff397230 */ /* 0x100fe20000004100 */
[----:B------:R-:W-:Y:S01]  /*1ed0*/  FFMA.FTZ R8, R65, R8, 1 ;  /* 0x3f80000041087423 */ /* 0x000fe20000010008 */
[----:B------:R-:W-:Y:S01]  /*1ee0*/  HADD2.F32 R51, -RZ, R10.H1_H1 ;  /* 0x3000000aff337230 */ /* 0x000fe20000004100 */
[----:B------:R-:W-:Y:S01]  /*1ef0*/  FMUL.FTZ R9, R62, R9 ;  /* 0x000000093e097220 */ /* 0x000fe20000410000 */
[--C-:B------:R-:W-:Y:S01]  /*1f00*/  HADD2.F32 R58, -RZ, R11.reuse.H0_H0 ;  /* 0x2000000bff3a7230 */ /* 0x100fe20000004100 */
[----:B------:R-:W-:Y:S01]  /*1f10*/  FMUL.FTZ R10, R67, R47 ;  /* 0x0000002f430a7220 */ /* 0x000fe20000410000 */
[----:B------:R-:W-:Y:S01]  /*1f20*/  HADD2.F32 R60, -RZ, R11.H1_H1 ;  /* 0x3000000bff3c7230 */ /* 0x000fe20000004100 */
[----:B------:R-:W-:-:S02]  /*1f30*/  FADD.FTZ R11, -R63, 1 ;  /* 0x3f8000003f0b7421 */ /* 0x000fc40000010100 */
[----:B------:R-:W-:Y:S02]  /*1f40*/  FMUL.FTZ R13, R89, R56 ;  /* 0x00000038590d7220 */ /* 0x000fe40000410000 */
[----:B------:R-:W-:Y:S02]  /*1f50*/  FMUL.FTZ R15, R66, R49 ;  /* 0x00000031420f7220 */ /* 0x000fe40000410000 */
[----:B------:R-:W-:Y:S02]  /*1f60*/  FMUL.FTZ R8, R9, R8 ;  /* 0x0000000809087220 */ /* 0x000fe40000410000 */
[----:B------:R-:W-:Y:S02]  /*1f70*/  FFMA.FTZ R11, R68, R11, 1 ;  /* 0x3f800000440b7423 */ /* 0x000fe4000001000b */
[----:B------:R-:W-:Y:S02]  /*1f80*/  FMUL.FTZ R10, R63, R10 ;  /* 0x0000000a3f0a7220 */ /* 0x000fe40000410000 */
[----:B--2---:R-:W-:-:S02]  /*1f90*/  FADD.FTZ R9, -R73, 1 ;  /* 0x3f80000049097421 */ /* 0x004fc40000010100 */
[----:B------:R-:W-:Y:S02]  /*1fa0*/  FMUL.FTZ R62, R68, R63 ;  /* 0x0000003f443e7220 */ /* 0x000fe40000410000 */
[----:B------:R-:W-:Y:S02]  /*1fb0*/  FMUL.FTZ R13, R70, R13 ;  /* 0x0000000d460d7220 */ /* 0x000fe40000410000 */
[----:B------:R-:W-:Y:S02]  /*1fc0*/  FMUL.FTZ R15, R76, R15 ;  /* 0x0000000f4c0f7220 */ /* 0x000fe40000410000 */
[----:B0-----:R-:W-:Y:S02]  /*1fd0*/  FADD.FTZ R68, -R82, 1 ;  /* 0x3f80000052447421 */ /* 0x001fe40000010100 */
[----:B------:R-:W-:Y:S02]  /*1fe0*/  FMUL.FTZ R11, R10, R11 ;  /* 0x0000000b0a0b7220 */ /* 0x000fe40000410000 */
[----:B------:R-:W-:-:S02]  /*1ff0*/  FFMA.FTZ R63, R24, R9, 1 ;  /* 0x3f800000183f7423 */ /* 0x000fc40000010009 */
[----:B------:R-:W-:Y:S02]  /*2000*/  FMUL.FTZ R13, R13, R12 ;  /* 0x0000000c0d0d7220 */ /* 0x000fe40000410000 */
[----:B------:R-:W-:Y:S02]  /*2010*/  FMUL.FTZ R14, R15, R14 ;  /* 0x0000000e0f0e7220 */ /* 0x000fe40000410000 */
[----:B----4-:R-:W-:Y:S02]  /*2020*/  FADD.FTZ R10, -R78, 1 ;  /* 0x3f8000004e0a7421 */ /* 0x010fe40000010100 */
[----:B------:R-:W-:Y:S01]  /*2030*/  FMUL.FTZ R9, R72, R57 ;  /* 0x0000003948097220 */ /* 0x000fe20000410000 */
[----:B------:R-:W-:Y:S01]  /*2040*/  F2FP.PACK_AB R13, R14, R13 ;  /* 0x0000000d0e0d723e */ /* 0x000fe200000000ff */
[----:B------:R-:W-:Y:S02]  /*2050*/  FADD.FTZ R12, -R80, 1 ;  /* 0x3f800000500c7421 */ /* 0x000fe40000010100 */
[----:B------:R-:W-:-:S02]  /*2060*/  FFMA.FTZ R84, R41, R68, 1 ;  /* 0x3f80000029547423 */ /* 0x000fc40000010044 */
[----:B------:R-:W-:Y:S02]  /*2070*/  FMUL.FTZ R15, R74, R51 ;  /* 0x000000334a0f7220 */ /* 0x000fe40000410000 */
[----:B------:R-:W-:Y:S02]  /*2080*/  FMUL.FTZ R68, R59, R58 ;  /* 0x0000003a3b447220 */ /* 0x000fe40000410000 */
[----:B------:R-:W-:Y:S02]  /*2090*/  FMUL.FTZ R65, R53, R60 ;  /* 0x0000003c35417220 */ /* 0x000fe40000410000 */
[----:B------:R-:W-:Y:S02]  /*20a0*/  FFMA.FTZ R10, R43, R10, 1 ;  /* 0x3f8000002b0a7423 */ /* 0x000fe4000001000a */
        /* <DEDUP_REMOVED lines=10> */
[----:B------:R-:W-:Y:S01]  /*2150*/  FMUL.FTZ R84, R65, R84 ;  /* 0x0000005441547220 */ /* 0x000fe20000410000 */
[----:B------:R-:W-:Y:S01]  /*2160*/  F2FP.PACK_AB R14, R10, R9 ;  /* 0x000000090a0e723e */ /* 0x000fe200000000ff */
[----:B------:R-:W-:-:S02]  /*2170*/  IMAD R9, R33, c[0x0][0x2e8], RZ ;  /* 0x0000ba0021097a24 */ /* 0x000fc400078e02ff */
[----:B------:R-:W-:Y:S01]  /*2180*/  FMUL.FTZ R65, R64, R61 ;  /* 0x0000003d40417220 */ /* 0x000fe20000410000 */
[----:B------:R-:W-:Y:S01]  /*2190*/  F2FP.PACK_AB R15, R84, R15 ;  /* 0x0000000f540f723e */ /* 0x000fe200000000ff */
[----:B------:R-:W-:Y:S01]  /*21a0*/  BAR.SYNC.DEFER_BLOCKING 0x0 ;  /* 0x0000000000007b1d */ /* 0x000fe20000010000 */
[C---:B------:R-:W-:Y:S02]  /*21b0*/  IMAD R71, R34.reuse, c[0x0][0x2ec], R9 ;  /* 0x0000bb0022477a24 */ /* 0x040fe400078e0209 */
[----:B------:R-:W-:Y:S01]  /*21c0*/  FFMA.FTZ R64, R65, R8, R39 ;  /* 0x0000000841407223 */ /* 0x000fe20000010027 */
[----:B------:R-:W-:Y:S01]  /*21d0*/  HADD2.F32 R39, -RZ, R4.H1_H1 ;  /* 0x30000004ff277230 */ /* 0x000fe20000004100 */
[----:B------:R-:W-:Y:S02]  /*21e0*/  FMUL.FTZ R63, R69, R70 ;  /* 0x00000046453f7220 */ /* 0x000fe40000410000 */
[----:B------:R-:W-:-:S04]  /*21f0*/  IMAD.WIDE.U32 R68, R34, c[0x0][0x2e8], R22 ;  /* 0x0000ba0022447a25 */ /* 0x000fc800078e0016 */
[----:B------:R-:W-:Y:S01]  /*2200*/  FMUL.FTZ R67, R67, R62 ;  /* 0x0000003e43437220 */ /* 0x000fe20000410000 */
[----:B------:R-:W-:Y:S01]  /*2210*/  IADD3 R71, R69, R71, RZ ;  /* 0x0000004745477210 */ /* 0x000fe20007ffe0ff */
[----:B------:R-:W-:Y:S01]  /*2220*/  FMUL.FTZ R89, R89, R63 ;  /* 0x0000003f59597220 */ /* 0x000fe20000410000 */
[----:B------:R-:W-:Y:S01]  /*2230*/  MOV R70, R68 ;  /* 0x0000004400467202 */ /* 0x000fe20000000f00 */
[----:B------:R-:W-:Y:S01]  /*2240*/  FFMA.FTZ R64, R67, R39, R64 ;  /* 0x0000002743407223 */ /* 0x000fe20000010040 */
[----:B------:R-:W-:Y:S01]  /*2250*/  HADD2.F32 R39, -RZ, R5.H0_H0 ;  /* 0x20000005ff277230 */ /* 0x000fe20000004100 */
[----:B------:R-:W-:Y:S01]  /*2260*/  FMUL.FTZ R69, R66, R45 ;  /* 0x0000002d42457220 */ /* 0x000fe20000410000 */
[----:B------:R-:W-:Y:S01]  /*2270*/  MOV R66, c[0x0][0x16c] ;  /* 0x00005b0000427a02 */ /* 0x000fe20000000f00 */
[----:B------:R-:W-:Y:S02]  /*2280*/  FMUL.FTZ R43, R43, R78 ;  /* 0x0000004e2b2b7220 */ /* 0x000fe40000410000 */
[----:B------:R-:W-:Y:S01]  /*2290*/  FFMA.FTZ R64, R89, R39, R64 ;  /* 0x0000002759407223 */ /* 0x000fe20000010040 */
[----:B------:R-:W-:Y:S01]  /*22a0*/  HADD2.F32 R39, -RZ, R6.H0_H0 ;  /* 0x20000006ff277230 */ /* 0x000fe20000004100 */
[----:B------:R-:W-:Y:S01]  /*22b0*/  FMUL.FTZ R87, R72, R43 ;  /* 0x0000002b48577220 */ /* 0x000fe20000410000 */
[----:B------:R0:W-:Y:S01]  /*22c0*/  STS.128 [R30.X16], R12 ;  /* 0x0000000c1e007388 */ /* 0x0001e2000000cc00 */
[----:B------:R-:W-:-:S06]  /*22d0*/  NOP ;  /* 0x0000000000007918 */ /* 0x000fcc0000000000 */
[----:B------:R-:W1:Y:S01]  /*22e0*/  LDS.128 R8, [R30.X16] ;  /* 0x000000001e087984 */ /* 0x000e62000000cc00 */
[----:B------:R-:W-:Y:S01]  /*22f0*/  FMUL.FTZ R25, R25, R80 ;  /* 0x0000005019197220 */ /* 0x000fe20000410000 */
[----:B------:R-:W-:Y:S01]  /*2300*/  ISETP.GE.AND P1, PT, R66, 0x1, PT ;  /* 0x000000014200780c */ /* 0x000fe20003f26270 */
[----:B------:R-:W-:Y:S02]  /*2310*/  FMUL.FTZ R24, R24, R73 ;  /* 0x0000004918187220 */ /* 0x000fe40000410000 */
[----:B------:R-:W-:Y:S02]  /*2320*/  FMUL.FTZ R41, R41, R82 ;  /* 0x0000005229297220 */ /* 0x000fe40000410000 */
[----:B------:R-:W-:Y:S02]  /*2330*/  FMUL.FTZ R85, R59, R24 ;  /* 0x000000183b557220 */ /* 0x000fe40000410000 */
[----:B0-----:R-:W-:Y:S01]  /*2340*/  IMAD R13, R37, c[0x0][0x2f0], RZ ;  /* 0x0000bc00250d7a24 */ /* 0x001fe200078e02ff */
[----:B------:R-:W-:Y:S01]  /*2350*/  HADD2.F32 R14, -RZ, R5.H1_H1 ;  /* 0x30000005ff0e7230 */ /* 0x000fe20000004100 */
[----:B------:R-:W-:-:S02]  /*2360*/  FMUL.FTZ R73, R53, R41 ;  /* 0x0000002935497220 */ /* 0x000fc40000410000 */
[C---:B------:R-:W-:Y:S02]  /*2370*/  IMAD R15, R38.reuse, c[0x0][0x2f4], R13 ;  /* 0x0000bd00260f7a24 */ /* 0x040fe400078e020d */
[----:B------:R-:W-:-:S04]  /*2380*/  IMAD.WIDE.U32 R12, R38, c[0x0][0x2f0], R70 ;  /* 0x0000bc00260c7a25 */ /* 0x000fc800078e0046 */
[----:B------:R-:W-:Y:S01]  /*2390*/  FFMA.FTZ R64, R69, R14, R64 ;  /* 0x0000000e45407223 */ /* 0x000fe20000010040 */
[----:B------:R-:W-:Y:S01]  /*23a0*/  IADD3 R13, R13, R15, RZ ;  /* 0x0000000f0d0d7210 */ /* 0x000fe20007ffe0ff */
[----:B------:R-:W-:Y:S01]  /*23b0*/  FMUL.FTZ R71, R74, R25 ;  /* 0x000000194a477220 */ /* 0x000fe20000410000 */
[C---:B------:R-:W-:Y:S01]  /*23c0*/  LEA R14, P0, R12.reuse, c[0x0][0x338], 0x1 ;  /* 0x0000ce000c0e7a11 */ /* 0x040fe200078008ff */
[----:B------:R-:W-:Y:S01]  /*23d0*/  FFMA.FTZ R64, R87, R39, R64 ;  /* 0x0000002757407223 */ /* 0x000fe20000010040 */
[----:B------:R-:W-:Y:S02]  /*23e0*/  HADD2.F32 R39, -RZ, R7.H0_H0 ;  /* 0x20000007ff277230 */ /* 0x000fe40000004100 */
[----:B------:R-:W-:Y:S01]  /*23f0*/  LEA.HI.X R15, R12, c[0x0][0x33c], R13, 0x1, P0 ;  /* 0x0000cf000c0f7a11 */ /* 0x000fe200000f0c0d */
[----:B------:R-:W-:Y:S01]  /*2400*/  HADD2.F32 R12, -RZ, R6.H1_H1 ;  /* 0x30000006ff0c7230 */ /* 0x000fe20000004100 */
[----:B------:R-:W-:-:S04]  /*2410*/  ISETP.NE.U32.AND P0, PT, RZ, c[0x0][0x270], PT ;  /* 0x00009c00ff007a0c */ /* 0x000fc80003f05070 */
[----:B------:R-:W-:Y:S01]  /*2420*/  FFMA.FTZ R64, R71, R12, R64 ;  /* 0x0000000c47407223 */ /* 0x000fe20000010040 */
[----:B------:R-:W-:Y:S01]  /*2430*/  ISETP.NE.AND.EX P0, PT, RZ, c[0x0][0x274], PT, P0 ;  /* 0x00009d00ff007a0c */ /* 0x000fe20003f05300 */
[----:B------:R-:W-:-:S04]  /*2440*/  IMAD.WIDE R12, R31, 0x10, R14 ;  /* 0x000000101f0c7825 */ /* 0x000fc800078e020e */
[----:B------:R-:W-:Y:S01]  /*2450*/  FFMA.FTZ R64, R85, R39, R64 ;  /* 0x0000002755407223 */ /* 0x000fe20000010040 */
[----:B------:R-:W-:Y:S01]  /*2460*/  HADD2.F32 R39, -RZ, R7.H1_H1 ;  /* 0x30000007ff277230 */ /* 0x000fe20000004100 */
[----:B-1----:R0:W-:Y:S06]  /*2470*/  STG.E.128 [R12.64], R8 ;  /* 0x000000080c007986 */ /* 0x0021ec000c101d06 */
[----:B------:R-:W-:Y:S05]  /*2480*/  @!P0 BRA `(.L_x_12194) ;  /* 0x000001c000008947 */ /* 0x000fea0003800000 */
[----:B------:R-:W-:Y:S01]  /*2490*/  BAR.SYNC.DEFER_BLOCKING 0x0 ;  /* 0x0000000000007b1d */ /* 0x000fe20000010000 */
[----:B0-----:R-:W-:Y:S02]  /*24a0*/  FMUL.FTZ R12, R61, R55 ;  /* 0x000000373d0c7220 */ /* 0x001fe40000410000 */
        /* <DEDUP_REMOVED lines=26> */
.L_x_12194:
        /* <DEDUP_REMOVED lines=19> */
[C---:B0-----:R-:W-:Y:S01]  /*2780*/  IMAD R9, R37.reuse, c[0x0][0x180], RZ ;  /* 0x0000600025097a24 */ /* 0x041fe200078e02ff */
        /* <DEDUP_REMOVED lines=39> */
.L_x_12210:
        /* <DEDUP_REMOVED lines=27> */
[----:B------:R-:W-:Y:S01]  /*2bb0*/  FMUL.FTZ R71, R23, R50 ;  /* 0x0000003217477220 */ /* 0x000fe20000410000 */
[----:B0-----:R-:W-:Y:S01]  /*2bc0*/  @!P2 MOV R13, R41 ;  /* 0x00000029000da202 */ /* 0x001fe20000000f00 */
[----:B------:R-:W-:Y:S02]  /*2bd0*/  BAR.SYNC.DEFER_BLOCKING 0x0 ;  /* 0x0000000000007b1d */ /* 0x000fe40000010000 */
[----:B------:R-:W-:-:S02]  /*2be0*/  FMUL.RZ R77, R71, 0.15915493667125701904 ;  /* 0x3e22f983474d7820 */ /* 0x000fc4000040c000 */
[----:B------:R-:W-:Y:S02]  /*2bf0*/  FMUL.FTZ R71, R69, R50 ;  /* 0x0000003245477220 */ /* 0x000fe40000410000 */
[----:B------:R-:W-:Y:S01]  /*2c00*/  FMUL.FTZ R73, R23, R48 ;  /* 0x0000003017497220 */ /* 0x000fe20000410000 */
[----:B------:R-:W-:Y:S03]  /*2c10*/  MUFU.SIN R90, R77 ;  /* 0x0000004d005a7308 */ /* 0x000fe60000000400 */
[----:B------:R-:W-:-:S05]  /*2c20*/  FMUL.RZ R79, R73, 0.15915493667125701904 ;  /* 0x3e22f983494f7820 */ /* 0x000fca000040c000 */
[----:B------:R0:W-:Y:S01]  /*2c30*/  MUFU.COS R106, R77 ;  /* 0x0000004d006a7308 */ /* 0x0001e20000000000 */
[----:B------:R1:W5:Y:S07]  /*2c40*/  @!P2 LDG.E.64 R14, [R12.64+0x8] ;  /* 0x000008060c0ea981 */ /* 0x00036e000c1e1b00 */
[----:B------:R-:W2:Y:S01]  /*2c50*/  MUFU.EX2 R71, R71 ;  /* 0x0000004700477308 */ /* 0x000ea20000000800 */
[C---:B0-----:R-:W-:Y:S02]  /*2c60*/  FMUL.FTZ R77, R23.reuse, R44 ;  /* 0x0000002c174d7220 */ /* 0x041fe40000410000 */
[----:B-1----:R-:W-:-:S04]  /*2c70*/  FMUL.FTZ R13, R23, R46 ;  /* 0x0000002e170d7220 */ /* 0x002fc80000410000 */
[----:B------:R-:W-:Y:S02]  /*2c80*/  FMUL.RZ R81, R13, 0.15915493667125701904 ;  /* 0x3e22f9830d517820 */ /* 0x000fe4000040c000 */
[----:B------:R-:W-:Y:S01]  /*2c90*/  FMUL.FTZ R13, R69, R46 ;  /* 0x0000002e450d7220 */ /* 0x000fe20000410000 */
[----:B------:R-:W-:Y:S01]  /*2ca0*/  MUFU.SIN R73, R79 ;  /* 0x0000004f00497308 */ /* 0x000fe20000000400 */
[----:B------:R-:W-:Y:S02]  /*2cb0*/  FMUL.RZ R91, R77, 0.15915493667125701904 ;  /* 0x3e22f9834d5b7820 */ /* 0x000fe4000040c000 */
[----:B------:R-:W-:Y:S02]  /*2cc0*/  FMUL.FTZ R12, R69, R48 ;  /* 0x00000030450c7220 */ /* 0x000fe40000410000 */
[----:B------:R-:W-:-:S03]  /*2cd0*/  FMUL.FTZ R83, R23, R40 ;  /* 0x0000002817537220 */ /* 0x000fc60000410000 */
[----:B------:R-:W-:Y:S08]  /*2ce0*/  MUFU.SIN R92, R81 ;  /* 0x00000051005c7308 */ /* 0x000ff00000000400 */
[----:B------:R-:W-:Y:S08]  /*2cf0*/  MUFU.COS R94, R81 ;  /* 0x00000051005e7308 */ /* 0x000ff00000000000 */
[----:B------:R-:W0:Y:S08]  /*2d00*/  MUFU.EX2 R13, R13 ;  /* 0x0000000d000d7308 */ /* 0x000e300000000800 */
[----:B------:R1:W-:Y:S02]  /*2d10*/  MUFU.COS R75, R79 ;  /* 0x0000004f004b7308 */ /* 0x0003e40000000000 */
[----:B-1----:R-:W-:-:S06]  /*2d20*/  FMUL.FTZ R79, R23, R42 ;  /* 0x0000002a174f7220 */ /* 0x002fcc0000410000 */
[----:B------:R-:W-:Y:S01]  /*2d30*/  MUFU.SIN R112, R91 ;  /* 0x0000005b00707308 */ /* 0x000fe20000000400 */
[----:B------:R-:W-:Y:S02]  /*2d40*/  FMUL.RZ R95, R79, 0.15915493667125701904 ;  /* 0x3e22f9834f5f7820 */ /* 0x000fe4000040c000 */
[----:B------:R-:W-:-:S05]  /*2d50*/  FMUL.FTZ R79, R69, R42 ;  /* 0x0000002a454f7220 */ /* 0x000fca0000410000 */
[----:B------:R1:W-:Y:S01]  /*2d60*/  MUFU.COS R96, R91 ;  /* 0x0000005b00607308 */ /* 0x0003e20000000000 */
[----:B--2---:R-:W-:Y:S02]  /*2d70*/  FMUL.FTZ R107, R71, R90 ;  /* 0x0000005a476b7220 */ /* 0x004fe40000410000 */
[----:B-1----:R-:W-:Y:S01]  /*2d80*/  FMUL.RZ R91, R83, 0.15915493667125701904 ;  /* 0x3e22f983535b7820 */ /* 0x002fe2000040c000 */
[----:B------:R-:W-:-:S04]  /*2d90*/  HADD2.F32 R83, -RZ, R4.H0_H0 ;  /* 0x20000004ff537230 */ /* 0x000fc80000004100 */
[----:B------:R-:W1:Y:S01]  /*2da0*/  MUFU.EX2 R12, R12 ;  /* 0x0000000c000c7308 */ /* 0x000e620000000800 */
[----:B------:R-:W-:Y:S02]  /*2db0*/  FMUL.FTZ R77, R69, R44 ;  /* 0x0000002c454d7220 */ /* 0x000fe40000410000 */
[----:B------:R-:W-:Y:S02]  /*2dc0*/  FMUL.FTZ R114, R83, R52 ;  /* 0x0000003453727220 */ /* 0x000fe40000410000 */
[----:B------:R-:W-:-:S03]  /*2dd0*/  FMUL.FTZ R106, R71, R106 ;  /* 0x0000006a476a7220 */ /* 0x000fc60000410000 */
[----:B------:R-:W-:Y:S01]  /*2de0*/  MUFU.SIN R98, R95 ;  /* 0x0000005f00627308 */ /* 0x000fe20000000400 */
[----:B------:R-:W-:Y:S02]  /*2df0*/  FMUL.FTZ R81, R69, R40 ;  /* 0x0000002845517220 */ /* 0x000fe40000410000 */
[----:B------:R-:W-:Y:S02]  /*2e00*/  FMUL.FTZ R71, R107, R114 ;  /* 0x000000726b477220 */ /* 0x000fe40000410000 */
[----:B0-----:R-:W-:-:S03]  /*2e10*/  FMUL.FTZ R111, R13, R94 ;  /* 0x0000005e0d6f7220 */ /* 0x001fc60000410000 */
[----:B------:R-:W-:Y:S01]  /*2e20*/  MUFU.COS R100, R95 ;  /* 0x0000005f00647308 */ /* 0x000fe20000000000 */
[----:B------:R-:W-:Y:S02]  /*2e30*/  FMUL.FTZ R113, R13, R92 ;  /* 0x0000005c0d717220 */ /* 0x000fe40000410000 */
[----:B------:R-:W-:-:S05]  /*2e40*/  FMUL.FTZ R13, RZ, R107 ;  /* 0x0000006bff0d7220 */ /* 0x000fca0000410000 */
[----:B------:R-:W0:Y:S01]  /*2e50*/  MUFU.EX2 R79, R79 ;  /* 0x0000004f004f7308 */ /* 0x000e220000000800 */
[----:B------:R-:W-:Y:S02]  /*2e60*/  FFMA.FTZ R71, RZ, R106, R71 ;  /* 0x0000006aff477223 */ /* 0x000fe40000010047 */
[----:B------:R-:W-:-:S05]  /*2e70*/  FFMA.FTZ R13, R106, R114, -R13 ;  /* 0x000000726a0d7223 */ /* 0x000fca000001080d */
[----:B------:R2:W-:Y:S01]  /*2e80*/  MUFU.EX2 R93, R81 ;  /* 0x00000051005d7308 */ /* 0x0005e20000000800 */
[----:B-1----:R-:W-:Y:S02]  /*2e90*/  FMUL.FTZ R110, R12, R73 ;  /* 0x000000490c6e7220 */ /* 0x002fe40000410000 */
[----:B------:R-:W-:-:S05]  /*2ea0*/  FADD.FTZ R71, RZ, R71 ;  /* 0x00000047ff477221 */ /* 0x000fca0000010000 */
[----:B------:R-:W1:Y:S01]  /*2eb0*/  MUFU.EX2 R77, R77 ;  /* 0x0000004d004d7308 */ /* 0x000e620000000800 */
[----:B--2---:R-:W-:Y:S01]  /*2ec0*/  HADD2.F32 R81, -RZ, R4.H1_H1 ;  /* 0x30000004ff517230 */ /* 0x004fe20000004100 */
[----:B------:R-:W-:Y:S02]  /*2ed0*/  FMUL.FTZ R108, R12, R75 ;  /* 0x0000004b0c6c7220 */ /* 0x000fe40000410000 */
[C---:B------:R-:W-:Y:S02]  /*2ee0*/  FMUL.FTZ R73, R110.reuse, R71 ;  /* 0x000000476e497220 */ /* 0x040fe40000410000 */
[----:B------:R-:W-:Y:S02]  /*2ef0*/  FFMA.FTZ R13, R81, R50, R13 ;  /* 0x00000032510d7223 */ /* 0x000fe4000001000d */
[----:B------:R-:W2:Y:S01]  /*2f00*/  MUFU.COS R102, R91 ;  /* 0x0000005b00667308 */ /* 0x000ea20000000000 */
[C---:B0-----:R-:W-:Y:S02]  /*2f10*/  FMUL.FTZ R90, R79.reuse, R100 ;  /* 0x000000644f5a7220 */ /* 0x041fe40000410000 */
[----:B------:R-:W-:Y:S01]  /*2f20*/  FMUL.FTZ R99, R79, R98 ;  /* 0x000000624f637220 */ /* 0x000fe20000410000 */
[----:B------:R-:W-:Y:S01]  /*2f30*/  HADD2.F32 R79, -RZ, R5.H0_H0 ;  /* 0x20000005ff4f7230 */ /* 0x000fe20000004100 */
[----:B------:R-:W-:-:S03]  /*2f40*/  FMUL.FTZ R75, R110, R13 ;  /* 0x0000000d6e4b7220 */ /* 0x000fc60000410000 */
[----:B------:R2:W0:Y:S01]  /*2f50*/  MUFU.SIN R94, R91 ;  /* 0x0000005b005e7308 */ /* 0x0004220000000400 */
[C---:B------:R-:W-:Y:S02]  /*2f60*/  FFMA.FTZ R73, R108.reuse, R13, -R73 ;  /* 0x0000000d6c497223 */ /* 0x040fe40000010849 */
[----:B------:R-:W-:Y:S02]  /*2f70*/  FFMA.FTZ R75, R108, R71, R75 ;  /* 0x000000476c4b7223 */ /* 0x000fe4000001004b */
[----:B------:R-:W-:Y:S02]  /*2f80*/  FFMA.FTZ R92, R79, R48, R73 ;  /* 0x000000304f5c7223 */ /* 0x000fe40000010049 */
[----:B-1----:R-:W-:Y:S02]  /*2f90*/  FMUL.FTZ R109, R77, R96 ;  /* 0x000000604d6d7220 */ /* 0x002fe40000410000 */
[----:B------:R-:W-:Y:S02]  /*2fa0*/  FMUL.FTZ R71, R24, R107 ;  /* 0x0000006b18477220 */ /* 0x000fe40000410000 */
[----:B------:R-:W-:-:S02]  /*2fb0*/  FADD.FTZ R96, RZ, R75 ;  /* 0x0000004bff607221 */ /* 0x000fc40000010000 */
[----:B------:R-:W-:Y:S02]  /*2fc0*/  FMUL.FTZ R112, R77, R112 ;  /* 0x000000704d707220 */ /* 0x000fe40000410000 */
[----:B------:R-:W-:Y:S02]  /*2fd0*/  FMUL.FTZ R77, R113, R92 ;  /* 0x0000005c714d7220 */ /* 0x000fe40000410000 */
[----:B------:R-:W-:Y:S02]  /*2fe0*/  FMUL.FTZ R12, R23, R54 ;  /* 0x00000036170c7220 */ /* 0x000fe40000410000 */
[C---:B------:R-:W-:Y:S02]  /*2ff0*/  FMUL.FTZ R13, R25.reuse, R107 ;  /* 0x0000006b190d7220 */ /* 0x040fe40000410000 */
[----:B------:R-:W-:Y:S02]  /*3000*/  FFMA.FTZ R71, R25, R106, R71 ;  /* 0x0000006a19477223 */ /* 0x000fe40000010047 */
[----:B------:R-:W-:-:S02]  /*3010*/  FMUL.FTZ R75, R113, R96 ;  /* 0x00000060714b7220 */ /* 0x000fc40000410000 */
[----:B------:R-:W-:Y:S02]  /*3020*/  FMUL.FTZ R69, R69, R54 ;  /* 0x0000003645457220 */ /* 0x000fe40000410000 */
[C---:B--2---:R-:W-:Y:S02]  /*3030*/  FMUL.FTZ R91, R93.reuse, R102 ;  /* 0x000000665d5b7220 */ /* 0x044fe40000410000 */
[----:B0-----:R-:W-:Y:S02]  /*3040*/  FMUL.FTZ R94, R93, R94 ;  /* 0x0000005e5d5e7220 */ /* 0x001fe40000410000 */
[----:B------:R-:W-:Y:S01]  /*3050*/  FFMA.FTZ R93, R111, R96, R77 ;  /* 0x000000606f5d7223 */ /* 0x000fe2000001004d */
[----:B------:R-:W-:Y:S01]  /*3060*/  HADD2.F32 R77, -RZ, R5.H1_H1 ;  /* 0x30000005ff4d7230 */ /* 0x000fe20000004100 */
[----:B------:R-:W-:Y:S02]  /*3070*/  FMUL.RZ R95, R12, 0.15915493667125701904 ;  /* 0x3e22f9830c5f7820 */ /* 0x000fe4000040c000 */
        /* <DEDUP_REMOVED lines=10> */
[----:B------:R0:W1:Y:S01]  /*3120*/  MUFU.SIN R92, R95 ;  /* 0x0000005f005c7308 */ /* 0x0000620000000400 */
        /* <DEDUP_REMOVED lines=22> */
[----:B------:R-:W-:Y:S02]  /*3290*/  FADD.FTZ R97, RZ, R93 ;  /* 0x0000005dff617221 */ /* 0x000fe40000010000 */
[----:B------:R-:W-:Y:S02]  /*32a0*/  FFMA.FTZ R93, R73, R42, R69 ;  /* 0x0000002a495d7223 */ /* 0x000fe40000010045 */
[C---:B------:R-:W-:Y:S02]  /*32b0*/  FMUL.FTZ R69, R99.reuse, R12 ;  /* 0x0000000c63457220 */ /* 0x040fe40000410000 */
[----:B------:R-:W-:-:S02]  /*32c0*/  FMUL.FTZ R13, R99, R96 ;  /* 0x00000060630d7220 */ /* 0x000fc40000410000 */
[C---:B------:R-:W-:Y:S02]  /*32d0*/  FFMA.FTZ R69, R90.reuse, R96, R69 ;  /* 0x000000605a457223 */ /* 0x040fe40000010045 */
[----:B------:R-:W-:Y:S01]  /*32e0*/  FFMA.FTZ R13, R90, R12, -R13 ;  /* 0x0000000c5a0d7223 */ /* 0x000fe2000001080d */
[----:B------:R-:W-:Y:S01]  /*32f0*/  ISETP.NE.AND P2, PT, R31, 0x1f, PT ;  /* 0x0000001f1f00780c */ /* 0x000fe20003f45270 */
[C---:B------:R-:W-:Y:S02]  /*3300*/  FMUL.FTZ R12, R94.reuse, R69 ;  /* 0x000000455e0c7220 */ /* 0x040fe40000410000 */
[-C--:B------:R-:W-:Y:S02]  /*3310*/  FMUL.FTZ R96, R94, R13.reuse ;  /* 0x0000000d5e607220 */ /* 0x080fe40000410000 */
[C---:B------:R-:W-:Y:S02]  /*3320*/  FFMA.FTZ R12, R91.reuse, R13, -R12 ;  /* 0x0000000d5b0c7223 */ /* 0x040fe4000001080c */
[----:B------:R-:W-:-:S02]  /*3330*/  FFMA.FTZ R96, R91, R69, R96 ;  /* 0x000000455b607223 */ /* 0x000fc40000010060 */
[C---:B------:R-:W-:Y:S02]  /*3340*/  FMUL.FTZ R13, R92.reuse, R12 ;  /* 0x0000000c5c0d7220 */ /* 0x040fe40000410000 */
[-C--:B------:R-:W-:Y:S02]  /*3350*/  FMUL.FTZ R101, R92, R96.reuse ;  /* 0x000000605c657220 */ /* 0x080fe40000410000 */
[C---:B------:R-:W-:Y:S02]  /*3360*/  FFMA.FTZ R96, R95.reuse, R96, R13 ;  /* 0x000000605f607223 */ /* 0x040fe4000001000d */
[----:B------:R-:W-:Y:S02]  /*3370*/  FFMA.FTZ R101, R95, R12, -R101 ;  /* 0x0000000c5f657223 */ /* 0x000fe40000010865 */
[----:B------:R0:W1:Y:S01]  /*3380*/  @P2 LDS.64 R12, [R31.X8+0x1678] ;  /* 0x001678001f0c2984 */ /* 0x0000620000008a00 */
[C---:B------:R-:W-:Y:S01]  /*3390*/  FMUL.FTZ R98, R94.reuse, R97 ;  /* 0x000000615e627220 */ /* 0x040fe20000410000 */
[----:B------:R-:W-:Y:S01]  /*33a0*/  HADD2.F32 R71, -RZ, R7.H0_H0 ;  /* 0x20000007ff477230 */ /* 0x000fe20000004100 */
[----:B------:R-:W-:-:S02]  /*33b0*/  FMUL.FTZ R100, R94, R93 ;  /* 0x0000005d5e647220 */ /* 0x000fc40000410000 */
[C---:B------:R-:W-:Y:S02]  /*33c0*/  FFMA.FTZ R98, R91.reuse, R93, -R98 ;  /* 0x0000005d5b627223 */ /* 0x040fe40000010862 */
[----:B------:R-:W-:Y:S02]  /*33d0*/  FFMA.FTZ R100, R91, R97, R100 ;  /* 0x000000615b647223 */ /* 0x000fe40000010064 */
        /* <DEDUP_REMOVED lines=10> */
[----:B0-----:R-:W-:-:S13]  /*3480*/  ISETP.NE.AND P3, PT, R0, c[0x0][0x174], PT ;  /* 0x00005d0000007a0c */ /* 0x001fda0003f65270 */
[----:B-1----:R-:W-:-:S04]  /*3490*/  @P3 LEA.HI R12, R0, R0, RZ, 0x1 ;  /* 0x00000000000c3211 */ /* 0x002fc800078f08ff */
[----:B------:R-:W-:Y:S02]  /*34a0*/  @P3 LOP3.LUT R13, R12, 0x1ffffe, RZ, 0xc0, !PT ;  /* 0x001ffffe0c0d3812 */ /* 0x000fe400078ec0ff */
[----:B------:R-:W-:Y:S02]  /*34b0*/  MOV R12, 0x3f800000 ;  /* 0x3f800000000c7802 */ /* 0x000fe40000000f00 */
[----:B------:R-:W-:Y:S01]  /*34c0*/  @P3 IADD3 R93, -R13, R0, RZ ;  /* 0x000000000d5d3210 */ /* 0x000fe20007ffe1ff */
[----:B------:R-:W-:-:S03]  /*34d0*/  HFMA2.MMA R13, -RZ, RZ, 0, 0 ;  /* 0x00000000ff0d7435 */ /* 0x000fc600000001ff */
[----:B------:R-:W-:-:S07]  /*34e0*/  @P3 LEA R93, R93, R82, 0xb ;  /* 0x000000525d5d3211 */ /* 0x000fce00078e58ff */
[----:B------:R0:W1:Y:S02]  /*34f0*/  @P3 LDS.64 R12, [R93+0x670] ;  /* 0x000670005d0c3984 */ /* 0x0000640000000a00 */
.L_x_12197:
[----:B0-----:R-:W-:Y:S05]  /*3500*/  BSYNC B0 ;  /* 0x0000000000007941 */ /* 0x001fea0003800000 */
.L_x_12196:
        /* <DEDUP_REMOVED lines=60> */
[----:B------:R-:W-:Y:S01]  /*38d0*/  FMUL.FTZ R103, R84, R96 ;  /* 0x0000006054677220 */ /* 0x000fe20000410000 */
[----:B------:R-:W4:Y:S01]  /*38e0*/  SHFL.UP PT, R104, R105, 0x8, RZ ;  /* 0x0500000069687989 */ /* 0x000f2200000e00ff */
[C---:B------:R-:W-:Y:S02]  /*38f0*/  FMUL.FTZ R124, R85.reuse, R116 ;  /* 0x00000074557c7220 */ /* 0x040fe40000410000 */
[----:B------:R-:W-:Y:S02]  /*3900*/  FMUL.FTZ R125, R85, R96 ;  /* 0x00000060557d7220 */ /* 0x000fe40000410000 */
[C---:B------:R-:W-:Y:S02]  /*3910*/  FMUL.FTZ R127, R87.reuse, R116 ;  /* 0x00000074577f7220 */ /* 0x040fe40000410000 */
[-C--:B------:R-:W-:Y:S02]  /*3920*/  FMUL.FTZ R126, R87, R96.reuse ;  /* 0x00000060577e7220 */ /* 0x080fe40000410000 */
        /* <DEDUP_REMOVED lines=13> */
[----:B------:R-:W-:-:S02]  /*3a00*/  FMUL.FTZ R8, R92, R103 ;  /* 0x000000675c087220 */ /* 0x000fc40000410000 */
[----:B------:R-:W-:Y:S02]  /*3a10*/  @P3 FADD.FTZ R100, R100, R11 ;  /* 0x0000000b64643221 */ /* 0x000fe40000010000 */
[----:B------:R-:W-:Y:S01]  /*3a20*/  @P3 FADD.FTZ R102, R102, R9 ;  /* 0x0000000966663221 */ /* 0x000fe20000010000 */
[----:B------:R-:W-:Y:S01]  /*3a30*/  ISETP.GE.AND P3, PT, R30, 0x10, PT ;  /* 0x000000101e00780c */ /* 0x000fe20003f66270 */
[C---:B------:R-:W-:Y:S02]  /*3a40*/  FMUL.FTZ R11, R95.reuse, R103 ;  /* 0x000000675f0b7220 */ /* 0x040fe40000410000 */
[-C--:B------:R-:W-:Y:S01]  /*3a50*/  FFMA.FTZ R9, R95, R104.reuse, -R8 ;  /* 0x000000685f097223 */ /* 0x080fe20000010808 */
[----:B------:R-:W-:Y:S01]  /*3a60*/  SHFL.UP PT, R10, R102, 0x10, RZ ;  /* 0x06000000660a7989 */ /* 0x000fe200000e00ff */
[----:B------:R-:W-:Y:S02]  /*3a70*/  FFMA.FTZ R98, -R92, R104, -R11 ;  /* 0x000000685c627223 */ /* 0x000fe4000001090b */
[----:B------:R-:W-:Y:S01]  /*3a80*/  FADD.FTZ R93, R124, R9 ;  /* 0x000000097c5d7221 */ /* 0x000fe20000010000 */
[----:B------:R-:W0:Y:S01]  /*3a90*/  SHFL.UP PT, R8, R101, 0x10, RZ ;  /* 0x0600000065087989 */ /* 0x000e2200000e00ff */
[----:B------:R-:W-:-:S02]  /*3aa0*/  FADD.FTZ R98, -R125, R98 ;  /* 0x000000627d627221 */ /* 0x000fc40000010100 */
[CC--:B------:R-:W-:Y:S01]  /*3ab0*/  FMUL.FTZ R97, R94.reuse, -R93.reuse ;  /* 0x8000005d5e617220 */ /* 0x0c0fe20000410000 */
[----:B------:R-:W2:Y:S01]  /*3ac0*/  SHFL.UP PT, R11, R100, 0x10, RZ ;  /* 0x06000000640b7989 */ /* 0x000ea200000e00ff */
[-C--:B------:R-:W-:Y:S02]  /*3ad0*/  FMUL.FTZ R118, R94, -R98.reuse ;  /* 0x800000625e767220 */ /* 0x080fe40000410000 */
[C---:B------:R-:W-:Y:S01]  /*3ae0*/  FFMA.FTZ R98, R91.reuse, R98, R97 ;  /* 0x000000625b627223 */ /* 0x040fe20000010061 */
[----:B------:R-:W3:Y:S01]  /*3af0*/  SHFL.UP PT, R9, R122, 0x10, RZ ;  /* 0x060000007a097989 */ /* 0x000ee200000e00ff */
[C---:B------:R-:W-:Y:S02]  /*3b00*/  FMUL.FTZ R105, R86.reuse, R96 ;  /* 0x0000006056697220 */ /* 0x040fe40000410000 */
        /* <DEDUP_REMOVED lines=8> */
[CC--:B------:R-:W-:Y:S02]  /*3b90*/  FMUL.FTZ R118, R122.reuse, R10.reuse ;  /* 0x0000000a7a767220 */ /* 0x0c0fe40000410000 */
[CC--:B--2---:R-:W-:Y:S02]  /*3ba0*/  FMUL.FTZ R93, R122.reuse, R11.reuse ;  /* 0x0000000b7a5d7220 */ /* 0x0c4fe40000410000 */
[C---:B------:R-:W-:Y:S02]  /*3bb0*/  FFMA.FTZ R11, R101.reuse, R11, R118 ;  /* 0x0000000b650b7223 */ /* 0x040fe40000010076 */
[CC--:B---3--:R-:W-:Y:S02]  /*3bc0*/  FFMA.FTZ R97, R101.reuse, R9.reuse, R98 ;  /* 0x0000000965617223 */ /* 0x0c8fe40000010062 */
[C---:B------:R-:W-:Y:S02]  /*3bd0*/  FMUL.FTZ R9, R122.reuse, R9 ;  /* 0x000000097a097220 */ /* 0x040fe40000410000 */
[C---:B------:R-:W-:Y:S01]  /*3be0*/  FFMA.FTZ R93, R101.reuse, R10, -R93 ;  /* 0x0000000a655d7223 */ /* 0x040fe2000001085d */
[----:B------:R-:W-:Y:S01]  /*3bf0*/  FSEL R128, R122, R97, !P3 ;  /* 0x000000617a807208 */ /* 0x000fe20005800000 */
[----:B------:R-:W-:Y:S01]  /*3c00*/  @P3 FFMA.FTZ R101, R101, R8, -R9 ;  /* 0x0000000865653223 */ /* 0x000fe20000010809 */
[----:B------:R-:W-:Y:S01]  /*3c10*/  HFMA2.MMA R9, -RZ, RZ, 0, 0 ;  /* 0x00000000ff097435 */ /* 0x000fe200000001ff */
[----:B------:R-:W-:Y:S01]  /*3c20*/  @P3 FADD.FTZ R100, R100, R11 ;  /* 0x0000000b64643221 */ /* 0x000fe20000010000 */
[----:B------:R-:W-:Y:S01]  /*3c30*/  MOV R8, 0x3f800000 ;  /* 0x3f80000000087802 */ /* 0x000fe20000000f00 */
[----:B------:R-:W-:Y:S01]  /*3c40*/  CS2R R10, SRZ ;  /* 0x00000000000a7805 */ /* 0x000fe2000001ff00 */
[----:B------:R-:W-:Y:S01]  /*3c50*/  FFMA.FTZ R117, R90, R115, R117 ;  /* 0x000000735a757223 */ /* 0x000fe20000010075 */
[----:B------:R-:W0:Y:S01]  /*3c60*/  SHFL.UP PT, R128, R128, 0x1, RZ ;  /* 0x0420000080807989 */ /* 0x000e2200000e00ff */
[----:B------:R-:W-:-:S02]  /*3c70*/  FADD.FTZ R130, R127, R130 ;  /* 0x000000827f827221 */ /* 0x000fc40000010000 */
[----:B------:R-:W-:Y:S01]  /*3c80*/  @P3 FADD.FTZ R102, R102, R93 ;  /* 0x0000005d66663221 */ /* 0x000fe20000010000 */
[----:B------:R-:W-:Y:S01]  /*3c90*/  LOP3.LUT R93, R31, 0x1f, RZ, 0xc0, !PT ;  /* 0x0000001f1f5d7812 */ /* 0x000fe200078ec0ff */
[----:B------:R-:W-:Y:S01]  /*3ca0*/  FADD.FTZ R117, -R126, R117 ;  /* 0x000000757e757221 */ /* 0x000fe20000010100 */
[----:B------:R-:W2:Y:S01]  /*3cb0*/  @!P0 LDS.128 R8, [UR4+0x1770] ;  /* 0x00177004ff088984 */ /* 0x000ea20008000c00 */
[C---:B------:R-:W-:Y:S01]  /*3cc0*/  FMUL.FTZ R98, R112.reuse, -R130 ;  /* 0x8000008270627220 */ /* 0x040fe20000410000 */
[C---:B------:R-:W-:Y:S01]  /*3cd0*/  ISETP.NE.AND P6, PT, R93.reuse, 0x1f, PT ;  /* 0x0000001f5d00780c */ /* 0x040fe20003fc5270 */
[-C--:B------:R-:W-:Y:S01]  /*3ce0*/  FMUL.FTZ R97, R112, -R117.reuse ;  /* 0x8000007570617220 */ /* 0x080fe20000410000 */
[----:B------:R-:W-:Y:S01]  /*3cf0*/  ISETP.GT.U32.AND P5, PT, R93, 0x1d, PT ;  /* 0x0000001d5d00780c */ /* 0x000fe20003fa4070 */
[----:B------:R-:W-:Y:S01]  /*3d00*/  FFMA.FTZ R118, R109, R117, R98 ;  /* 0x000000756d767223 */ /* 0x000fe20000010062 */
[C---:B------:R-:W-:Y:S01]  /*3d10*/  ISETP.GT.U32.AND P4, PT, R93.reuse, 0x1b, PT ;  /* 0x0000001b5d00780c */ /* 0x040fe20003f84070 */
[C---:B-1----:R-:W-:Y:S01]  /*3d20*/  FMUL.FTZ R98, R92.reuse, -R12 ;  /* 0x8000000c5c627220 */ /* 0x042fe20000410000 */
[----:B------:R-:W-:Y:S01]  /*3d30*/  ISETP.GT.U32.AND P3, PT, R93, 0x17, PT ;  /* 0x000000175d00780c */ /* 0x000fe20003f64070 */
[----:B------:R-:W-:Y:S01]  /*3d40*/  FFMA.FTZ R115, R109, R130, -R97 ;  /* 0x000000826d737223 */ /* 0x000fe20000010861 */
        /* <DEDUP_REMOVED lines=18> */
[----:B------:R-:W-:Y:S02]  /*3e70*/  FFMA.FTZ R98, R90, R97, R98 ;  /* 0x000000615a627223 */ /* 0x000fe40000010062 */
        /* <DEDUP_REMOVED lines=8> */
[C---:B------:R-:W-:Y:S02]  /*3f00*/  FMUL.FTZ R93, R113.reuse, -R98 ;  /* 0x80000062715d7220 */ /* 0x040fe40000410000 */
[C---:B------:R-:W-:Y:S02]  /*3f10*/  FFMA.FTZ R130, R108.reuse, R115, -R97 ;  /* 0x000000736c827223 */ /* 0x040fe40000010861 */
[-C--:B------:R-:W-:Y:S02]  /*3f20*/  FMUL.FTZ R97, R113, -R118.reuse ;  /* 0x8000007671617220 */ /* 0x080fe40000410000 */
[----:B------:R-:W-:Y:S02]  /*3f30*/  FFMA.FTZ R129, R108, R117, R129 ;  /* 0x000000756c817223 */ /* 0x000fe40000010081 */
[----:B------:R-:W-:-:S02]  /*3f40*/  FFMA.FTZ R93, R111, R118, -R93 ;  /* 0x000000766f5d7223 */ /* 0x000fc4000001085d */
[C---:B------:R-:W-:Y:S02]  /*3f50*/  FMUL.FTZ R117, R67.reuse, R116 ;  /* 0x0000007443757220 */ /* 0x040fe40000410000 */
[----:B------:R-:W-:Y:S02]  /*3f60*/  FMUL.FTZ R118, R67, R96 ;  /* 0x0000006043767220 */ /* 0x000fe40000410000 */
[----:B------:R-:W-:Y:S02]  /*3f70*/  FFMA.FTZ R97, R111, R98, R97 ;  /* 0x000000626f617223 */ /* 0x000fe40000010061 */
[----:B------:R-:W-:Y:S02]  /*3f80*/  FMUL.FTZ R115, R110, -R93 ;  /* 0x8000005d6e737220 */ /* 0x000fe40000410000 */
[----:B------:R-:W-:Y:S02]  /*3f90*/  FADD.FTZ R130, R117, R130 ;  /* 0x0000008275827221 */ /* 0x000fe40000010000 */
[----:B------:R-:W-:-:S02]  /*3fa0*/  FADD.FTZ R129, -R118, R129 ;  /* 0x0000008176817221 */ /* 0x000fc40000010100 */
[-C--:B------:R-:W-:Y:S02]  /*3fb0*/  FMUL.FTZ R98, R110, -R97.reuse ;  /* 0x800000616e627220 */ /* 0x080fe40000410000 */
[C---:B------:R-:W-:Y:S02]  /*3fc0*/  FFMA.FTZ R97, R108.reuse, R97, R115 ;  /* 0x000000616c617223 */ /* 0x040fe40000010073 */
[C---:B------:R-:W-:Y:S02]  /*3fd0*/  FMUL.FTZ R132, R107.reuse, -R130 ;  /* 0x800000826b847220 */ /* 0x040fe40000410000 */
[----:B------:R-:W-:Y:S02]  /*3fe0*/  FMUL.FTZ R115, R107, -R129 ;  /* 0x800000816b737220 */ /* 0x000fe40000410000 */
[----:B------:R-:W-:Y:S02]  /*3ff0*/  FFMA.FTZ R93, R108, R93, -R98 ;  /* 0x0000005d6c5d7223 */ /* 0x000fe40000010862 */
[----:B------:R-:W-:-:S02]  /*4000*/  FFMA.FTZ R132, R106, R129, R132 ;  /* 0x000000816a847223 */ /* 0x000fc40000010084 */
[C---:B------:R-:W-:Y:S02]  /*4010*/  FMUL.FTZ R98, R107.reuse, -R97 ;  /* 0x800000616b627220 */ /* 0x040fe40000410000 */
[C---:B------:R-:W-:Y:S02]  /*4020*/  FFMA.FTZ R133, R106.reuse, R130, -R115 ;  /* 0x000000826a857223 */ /* 0x040fe40000010873 */
[-C--:B------:R-:W-:Y:S01]  /*4030*/  FMUL.FTZ R129, R107, -R93.reuse ;  /* 0x8000005d6b817220 */ /* 0x080fe20000410000 */
[----:B------:R1:W3:Y:S01]  /*4040*/  SHFL.UP PT, R130, R100, 0x1, RZ ;  /* 0x0420000064827989 */ /* 0x0002e200000e00ff */
[C---:B------:R-:W-:Y:S02]  /*4050*/  FMUL.FTZ R116, R65.reuse, R116 ;  /* 0x0000007441747220 */ /* 0x040fe40000410000 */
[----:B------:R-:W-:Y:S02]  /*4060*/  FMUL.FTZ R115, R65, R96 ;  /* 0x0000006041737220 */ /* 0x000fe40000410000 */
[----:B------:R-:W-:-:S02]  /*4070*/  FFMA.FTZ R93, R106, R93, -R98 ;  /* 0x0000005d6a5d7223 */ /* 0x000fc40000010862 */
[----:B------:R-:W-:Y:S02]  /*4080*/  FFMA.FTZ R96, R106, R97, R129 ;  /* 0x000000616a607223 */ /* 0x000fe40000010081 */
[----:B------:R-:W-:Y:S01]  /*4090*/  FADD.FTZ R97, R116, R133 ;  /* 0x0000008574617221 */ /* 0x000fe20000010000 */
[----:B------:R1:W4:Y:S01]  /*40a0*/  SHFL.UP PT, R129, R102, 0x1, RZ ;  /* 0x0420000066817989 */ /* 0x00032200000e00ff */
[----:B------:R-:W-:-:S03]  /*40b0*/  FADD.FTZ R98, -R115, R132 ;  /* 0x0000008473627221 */ /* 0x000fc60000010100 */
[----:B------:R1:W0:Y:S04]  /*40c0*/  SHFL.DOWN PT, R133, R93, 0x1, 0x1f ;  /* 0x08201f005d857f89 */ /* 0x00022800000e0000 */
[----:B------:R1:W0:Y:S04]  /*40d0*/  SHFL.DOWN PT, R135, R96, 0x1, 0x1f ;  /* 0x08201f0060877f89 */ /* 0x00022800000e0000 */
[----:B------:R1:W0:Y:S04]  /*40e0*/  SHFL.DOWN PT, R137, R97, 0x1, 0x1f ;  /* 0x08201f0061897f89 */ /* 0x00022800000e0000 */
[----:B------:R1:W0:Y:S04]  /*40f0*/  SHFL.DOWN PT, R139, R98, 0x1, 0x1f ;  /* 0x08201f00628b7f89 */ /* 0x00022800000e0000 */
[----:B------:R1:W0:Y:S01]  /*4100*/  SHFL.UP PT, R132, R101, 0x1, RZ ;  /* 0x0420000065847989 */ /* 0x00022200000e00ff */
        /* <DEDUP_REMOVED lines=12> */
.L_x_12199:
[----:B--23--:R-:W-:Y:S05]  /*41d0*/  BSYNC B0 ;  /* 0x0000000000007941 */ /* 0x00cfea0003800000 */
.L_x_12198:
[----:B0-----:R0:W2:Y:S01]  /*41e0*/  SHFL.DOWN PT, R133, R93, 0x2, 0x1f ;  /* 0x08401f005d857f89 */ /* 0x0010a200000e0000 */
[----:B------:R-:W-:Y:S03]  /*41f0*/  BSSY B0, `(.L_x_12200) ;  /* 0x0000010000007945 */ /* 0x000fe60003800000 */
[----:B------:R0:W3:Y:S04]  /*4200*/  SHFL.DOWN PT, R135, R96, 0x2, 0x1f ;  /* 0x08401f0060877f89 */ /* 0x0000e800000e0000 */
[----:B-1----:R0:W1:Y:S04]  /*4210*/  SHFL.DOWN PT, R101, R97, 0x2, 0x1f ;  /* 0x08401f0061657f89 */ /* 0x00206800000e0000 */
[----:B------:R0:W4:Y:S01]  /*4220*/  SHFL.DOWN PT, R137, R98, 0x2, 0x1f ;  /* 0x08401f0062897f89 */ /* 0x00012200000e0000 */
[----:B------:R-:W-:Y:S05]  /*4230*/  @P5 BRA `(.L_x_12201) ;  /* 0x000000b000005947 */ /* 0x000fea0003800000 */
[C---:B----4-:R-:W-:Y:S02]  /*4240*/  FMUL.FTZ R102, R96.reuse, R137 ;  /* 0x0000008960667220 */ /* 0x050fe40000410000 */
[----:B---3--:R-:W-:-:S02]  /*4250*/  FMUL.FTZ R100, R96, R135 ;  /* 0x0000008760647220 */ /* 0x008fc40000410000 */
[CC--:B-1----:R-:W-:Y:S02]  /*4260*/  FMUL.FTZ R134, R96.reuse, R101.reuse ;  /* 0x0000006560867220 */ /* 0x0c2fe40000410000 */
[C---:B------:R-:W-:Y:S02]  /*4270*/  FFMA.FTZ R102, R93.reuse, R101, -R102 ;  /* 0x000000655d667223 */ /* 0x040fe40000010866 */
[-C--:B0-2---:R-:W-:Y:S02]  /*4280*/  FMUL.FTZ R96, R96, R133.reuse ;  /* 0x0000008560607220 */ /* 0x085fe40000410000 */
[C---:B------:R-:W-:Y:S02]  /*4290*/  FFMA.FTZ R100, R93.reuse, R133, -R100 ;  /* 0x000000855d647223 */ /* 0x040fe40000010864 */
[C---:B------:R-:W-:Y:S02]  /*42a0*/  FFMA.FTZ R101, R93.reuse, R137, R134 ;  /* 0x000000895d657223 */ /* 0x040fe40000010086 */
[----:B------:R-:W-:Y:S01]  /*42b0*/  FFMA.FTZ R96, R93, R135, R96 ;  /* 0x000000875d607223 */ /* 0x000fe20000010060 */
[----:B------:R-:W-:Y:S01]  /*42c0*/  MOV R93, R100 ;  /* 0x00000064005d7202 */ /* 0x000fe20000000f00 */
[----:B------:R-:W-:-:S02]  /*42d0*/  FADD.FTZ R97, R97, R102 ;  /* 0x0000006661617221 */ /* 0x000fc40000010000 */
[----:B------:R-:W-:Y:S02]  /*42e0*/  FADD.FTZ R98, R98, R101 ;  /* 0x0000006562627221 */ /* 0x000fe40000010000 */
.L_x_12201:
[----:B------:R-:W-:Y:S05]  /*42f0*/  BSYNC B0 ;  /* 0x0000000000007941 */ /* 0x000fea0003800000 */
.L_x_12200:
[----:B--2---:R2:W0:Y:S01]  /*4300*/  SHFL.DOWN PT, R133, R93, 0x4, 0x1f ;  /* 0x08801f005d857f89 */ /* 0x00442200000e0000 */
[----:B------:R-:W-:Y:S03]  /*4310*/  BSSY B0, `(.L_x_12202) ;  /* 0x0000010000007945 */ /* 0x000fe60003800000 */
[----:B---3--:R2:W3:Y:S04]  /*4320*/  SHFL.DOWN PT, R135, R96, 0x4, 0x1f ;  /* 0x08801f0060877f89 */ /* 0x0084e800000e0000 */
[----:B-1----:R2:W1:Y:S04]  /*4330*/  SHFL.DOWN PT, R101, R97, 0x4, 0x1f ;  /* 0x08801f0061657f89 */ /* 0x00246800000e0000 */
[----:B----4-:R2:W4:Y:S01]  /*4340*/  SHFL.DOWN PT, R137, R98, 0x4, 0x1f ;  /* 0x08801f0062897f89 */ /* 0x01052200000e0000 */
        /* <DEDUP_REMOVED lines=12> */
.L_x_12203:
[----:B------:R-:W-:Y:S05]  /*4410*/  BSYNC B0 ;  /* 0x0000000000007941 */ /* 0x000fea0003800000 */
.L_x_12202:
[----:B0-----:R0:W2:Y:S01]  /*4420*/  SHFL.DOWN PT, R133, R93, 0x8, 0x1f ;  /* 0x09001f005d857f89 */ /* 0x0010a200000e0000 */
        /* <DEDUP_REMOVED lines=16> */
.L_x_12205:
[----:B------:R-:W-:Y:S05]  /*4530*/  BSYNC B0 ;  /* 0x0000000000007941 */ /* 0x000fea0003800000 */
.L_x_12204:
        /* <DEDUP_REMOVED lines=17> */
.L_x_12207:
[----:B------:R-:W-:Y:S05]  /*4650*/  BSYNC B0 ;  /* 0x0000000000007941 */ /* 0x000fea0003800000 */
.L_x_12206:
[----:B------:R-:W-:Y:S01]  /*4660*/  SHFL.DOWN PT, R102, R96, 0x1, 0x1f ;  /* 0x08201f0060667f89 */ /* 0x000fe200000e0000 */
[----:B------:R-:W-:Y:S01]  /*4670*/  ISETP.GT.AND P0, PT, R30, 0x1e, PT ;  /* 0x0000001e1e00780c */ /* 0x000fe20003f04270 */
[----:B------:R-:W-:Y:S02]  /*4680*/  BSSY B0, `(.L_x_12208) ;  /* 0x000015f000007945 */ /* 0x000fe40003800000 */
[----:B-1----:R-:W1:Y:S04]  /*4690*/  SHFL.IDX PT, R101, R11, RZ, 0x1f ;  /* 0x00001fff0b657589 */ /* 0x002e6800000e0000 */
[----:B------:R-:W5:Y:S04]  /*46a0*/  SHFL.IDX PT, R100, R10, RZ, 0x1f ;  /* 0x00001fff0a647589 */ /* 0x000f6800000e0000 */
[----:B------:R-:W2:Y:S04]  /*46b0*/  SHFL.DOWN PT, R134, R93, 0x1, 0x1f ;  /* 0x08201f005d867f89 */ /* 0x000ea800000e0000 */
[----:B------:R-:W4:Y:S04]  /*46c0*/  SHFL.DOWN PT, R136, R97, 0x1, 0x1f ;  /* 0x08201f0061887f89 */ /* 0x000f2800000e0000 */
[----:B---3--:R-:W3:Y:S04]  /*46d0*/  SHFL.DOWN PT, R135, R98, 0x1, 0x1f ;  /* 0x08201f0062877f89 */ /* 0x008ee800000e0000 */
[----:B0-2---:R-:W-:Y:S01]  /*46e0*/  SHFL.IDX PT, R96, R96, RZ, 0x1f ;  /* 0x00001fff60607589 */ /* 0x005fe200000e0000 */
[----:B-1----:R-:W-:-:S03]  /*46f0*/  @P2 FMUL.FTZ R133, R102, R101 ;  /* 0x0000006566852220 */ /* 0x002fc60000410000 */
        /* <DEDUP_REMOVED lines=74> */
[C---:B------:R-:W-:Y:S02]  /*4ba0*/  FFMA.FTZ R110, R108.reuse, R123, -R110 ;  /* 0x0000007b6c6e7223 */ /* 0x040fe4000001086e */
[----:B------:R-:W-:Y:S02]  /*4bb0*/  FFMA.FTZ R125, R108, R119, R15 ;  /* 0x000000776c7d7223 */ /* 0x000fe4000001000f */
[C---:B------:R-:W-:Y:S02]  /*4bc0*/  FFMA.FTZ R15, R111.reuse, R124, R13 ;  /* 0x0000007c6f0f7223 */ /* 0x040fe4000001000d */
[----:B------:R-:W-:Y:S02]  /*4bd0*/  FFMA.FTZ R13, R111, R14, -R113 ;  /* 0x0000000e6f0d7223 */ /* 0x000fe40000010871 */
[----:B------:R-:W-:-:S02]  /*4be0*/  FADD.FTZ R117, R117, R110 ;  /* 0x0000006e75757221 */ /* 0x000fc40000010000 */
[----:B------:R-:W-:Y:S02]  /*4bf0*/  FADD.FTZ R111, -R118, R125 ;  /* 0x0000007d766f7221 */ /* 0x000fe40000010100 */
[----:B------:R-:W-:Y:S02]  /*4c00*/  FADD.FTZ R113, RZ, R15 ;  /* 0x0000000fff717221 */ /* 0x000fe40000010000 */
[----:B------:R-:W-:Y:S02]  /*4c10*/  FFMA.FTZ R13, R77, R46, R13 ;  /* 0x0000002e4d0d7223 */ /* 0x000fe4000001000d */
[C---:B------:R-:W-:Y:S02]  /*4c20*/  FMUL.FTZ R110, R107.reuse, -R117 ;  /* 0x800000756b6e7220 */ /* 0x040fe40000410000 */
[----:B------:R-:W-:Y:S02]  /*4c30*/  FMUL.FTZ R15, R107, -R111 ;  /* 0x8000006f6b0f7220 */ /* 0x000fe40000410000 */
[----:B------:R-:W-:-:S02]  /*4c40*/  FMUL.FTZ R108, R112, R113 ;  /* 0x00000071706c7220 */ /* 0x000fc40000410000 */
[----:B------:R-:W-:Y:S02]  /*4c50*/  FMUL.FTZ R112, R112, R13 ;  /* 0x0000000d70707220 */ /* 0x000fe40000410000 */
[C---:B------:R-:W-:Y:S02]  /*4c60*/  FFMA.FTZ R110, R106.reuse, R111, R110 ;  /* 0x0000006f6a6e7223 */ /* 0x040fe4000001006e */
[----:B------:R-:W-:Y:S02]  /*4c70*/  FFMA.FTZ R107, R106, R117, -R15 ;  /* 0x000000756a6b7223 */ /* 0x000fe4000001080f */
[C---:B------:R-:W-:Y:S02]  /*4c80*/  FFMA.FTZ R15, R109.reuse, R13, -R108 ;  /* 0x0000000d6d0f7223 */ /* 0x040fe4000001086c */
[----:B------:R-:W-:Y:S02]  /*4c90*/  FFMA.FTZ R108, R109, R113, R112 ;  /* 0x000000716d6c7223 */ /* 0x000fe40000010070 */
[----:B------:R-:W-:-:S02]  /*4ca0*/  FADD.FTZ R115, -R115, R110 ;  /* 0x0000006e73737221 */ /* 0x000fc40000010100 */
[----:B------:R-:W-:Y:S02]  /*4cb0*/  FFMA.FTZ R112, R65, R12, RZ ;  /* 0x0000000c41707223 */ /* 0x000fe400000100ff */
[----:B------:R-:W-:Y:S02]  /*4cc0*/  FFMA.FTZ R106, R83, -R52, R12 ;  /* 0x80000034536a7223 */ /* 0x000fe4000001000c */
[----:B------:R-:W-:Y:S02]  /*4cd0*/  FADD.FTZ R108, RZ, R108 ;  /* 0x0000006cff6c7221 */ /* 0x000fe40000010000 */
[----:B------:R-:W-:Y:S02]  /*4ce0*/  FFMA.FTZ R12, R75, R44, R15 ;  /* 0x0000002c4b0c7223 */ /* 0x000fe4000001000f */
[----:B------:R-:W-:Y:S02]  /*4cf0*/  FADD.FTZ R116, R116, R107 ;  /* 0x0000006b74747221 */ /* 0x000fe40000010000 */
[----:B------:R-:W-:-:S02]  /*4d00*/  FMUL.FTZ R125, R115, R52 ;  /* 0x00000034737d7220 */ /* 0x000fc40000410000 */
[----:B------:R-:W-:Y:S02]  /*4d10*/  FFMA.FTZ R126, R67, R127, R112 ;  /* 0x0000007f437e7223 */ /* 0x000fe40000010070 */
[C---:B------:R-:W-:Y:S02]  /*4d20*/  FMUL.FTZ R15, R99.reuse, R108 ;  /* 0x0000006c630f7220 */ /* 0x040fe40000410000 */
[----:B------:R-:W-:Y:S02]  /*4d30*/  FMUL.FTZ R109, R99, R12 ;  /* 0x0000000c636d7220 */ /* 0x000fe40000410000 */
[----:B------:R-:W-:Y:S02]  /*4d40*/  FMUL.FTZ R128, R111, R50 ;  /* 0x000000326f807220 */ /* 0x000fe40000410000 */
[----:B------:R-:W-:Y:S02]  /*4d50*/  FMUL.FTZ R99, R116, R52 ;  /* 0x0000003474637220 */ /* 0x000fe40000410000 */
[----:B------:R-:W-:-:S02]  /*4d60*/  FMUL.FTZ R112, R114, R125 ;  /* 0x0000007d72707220 */ /* 0x000fc40000410000 */
[-C--:B------:R-:W-:Y:S02]  /*4d70*/  FFMA.FTZ R107, R81, -R50.reuse, R127 ;  /* 0x80000032516b7223 */ /* 0x080fe4000001007f */
        /* <DEDUP_REMOVED lines=16> */
[----:B------:R-:W-:-:S02]  /*4e80*/  FFMA.FTZ R90, R79, -R48, R14 ;  /* 0x800000304f5a7223 */ /* 0x000fc4000001000e */
        /* <DEDUP_REMOVED lines=10> */
[----:B------:R-:W-:Y:S02]  /*4f30*/  FADD.FTZ R118, RZ, R118 ;  /* 0x00000076ff767221 */ /* 0x000fe40000010000 */
[----:B------:R-:W-:-:S02]  /*4f40*/  FMUL.FTZ R14, R92, R112 ;  /* 0x000000705c0e7220 */ /* 0x000fc40000410000 */
[----:B------:R-:W-:Y:S02]  /*4f50*/  FMUL.FTZ R130, R124, R125 ;  /* 0x0000007d7c827220 */ /* 0x000fe40000410000 */
[-C--:B------:R-:W-:Y:S02]  /*4f60*/  FMUL.FTZ R128, R120, R46.reuse ;  /* 0x0000002e78807220 */ /* 0x080fe40000410000 */
[----:B------:R-:W-:Y:S02]  /*4f70*/  FMUL.FTZ R94, R122, R46 ;  /* 0x0000002e7a5e7220 */ /* 0x000fe40000410000 */
[----:B------:R-:W-:Y:S02]  /*4f80*/  FMUL.FTZ R92, R92, R137 ;  /* 0x000000895c5c7220 */ /* 0x000fe40000410000 */
[----:B------:R-:W-:Y:S02]  /*4f90*/  FADD.FTZ R118, R118, R129 ;  /* 0x0000008176767221 */ /* 0x000fe40000010000 */
[----:B------:R-:W-:-:S02]  /*4fa0*/  FFMA.FTZ R126, R88, R13, R126 ;  /* 0x0000000d587e7223 */ /* 0x000fc4000001007e */
[----:B------:R-:W-:Y:S02]  /*4fb0*/  FFMA.FTZ R91, R77, -R46, R13 ;  /* 0x8000002e4d5b7223 */ /* 0x000fe4000001000d */
[----:B------:R-:W-:Y:S02]  /*4fc0*/  FFMA.FTZ R127, R90, R127, -R130 ;  /* 0x0000007f5a7f7223 */ /* 0x000fe40000010882 */
[C---:B------:R-:W-:Y:S02]  /*4fd0*/  FMUL.FTZ R13, R113.reuse, R128 ;  /* 0x00000080710d7220 */ /* 0x040fe40000410000 */
[----:B------:R-:W-:Y:S02]  /*4fe0*/  FMUL.FTZ R129, R113, R94 ;  /* 0x0000005e71817220 */ /* 0x000fe40000410000 */
[C---:B------:R-:W-:Y:S02]  /*4ff0*/  FFMA.FTZ R14, R95.reuse, R137, -R14 ;  /* 0x000000895f0e7223 */ /* 0x040fe4000001080e */
[----:B------:R-:W-:-:S02]  /*5000*/  FFMA.FTZ R135, R95, R112, R92 ;  /* 0x000000705f877223 */ /* 0x000fc4000001005c */
[----:B------:R-:W-:Y:S02]  /*5010*/  FMUL.FTZ R95, R24, R44 ;  /* 0x0000002c185f7220 */ /* 0x000fe40000410000 */
[C---:B------:R-:W-:Y:S02]  /*5020*/  FFMA.FTZ R130, R91.reuse, R94, R13 ;  /* 0x0000005e5b827223 */ /* 0x040fe4000001000d */
[----:B------:R-:W-:Y:S02]  /*5030*/  FFMA.FTZ R128, R91, R128, -R129 ;  /* 0x000000805b807223 */ /* 0x000fe40000010881 */
[----:B------:R-:W-:Y:S02]  /*5040*/  FADD.FTZ R127, R118, R127 ;  /* 0x0000007f767f7221 */ /* 0x000fe40000010000 */
[-C--:B------:R-:W-:Y:S02]  /*5050*/  FFMA.FTZ R92, R75, -R44.reuse, R12 ;  /* 0x8000002c4b5c7223 */ /* 0x080fe4000001000c */
[----:B------:R-:W-:-:S02]  /*5060*/  FMUL.FTZ R13, R25, R44 ;  /* 0x0000002c190d7220 */ /* 0x000fc40000410000 */
[----:B------:R-:W-:Y:S02]  /*5070*/  FMUL.FTZ R129, R108, R95 ;  /* 0x0000005f6c817220 */ /* 0x000fe40000410000 */
[----:B------:R-:W-:Y:S02]  /*5080*/  FFMA.FTZ R126, R87, R12, R126 ;  /* 0x0000000c577e7223 */ /* 0x000fe4000001007e */
[----:B------:R-:W-:Y:S02]  /*5090*/  FADD.FTZ R127, R127, R128 ;  /* 0x000000807f7f7221 */ /* 0x000fe40000010000 */
[----:B------:R-:W-:Y:S02]  /*50a0*/  FFMA.FTZ R118, R65, -R114, RZ ;  /* 0x8000007241767223 */ /* 0x000fe400000100ff */
[----:B------:R-:W-:Y:S02]  /*50b0*/  FFMA.FTZ R128, R92, R13, -R129 ;  /* 0x0000000d5c807223 */ /* 0x000fe40000010881 */
[----:B------:R-:W-:-:S02]  /*50c0*/  FFMA.FTZ R132, R86, R15, R126 ;  /* 0x0000000f56847223 */ /* 0x000fc4000001007e */
[----:B------:R-:W-:Y:S02]  /*50d0*/  FMUL.FTZ R13, R108, R13 ;  /* 0x0000000d6c0d7220 */ /* 0x000fe40000410000 */
[-C--:B------:R-:W-:Y:S02]  /*50e0*/  FMUL.FTZ R129, R105, R42.reuse ;  /* 0x0000002a69817220 */ /* 0x080fe40000410000 */
[-C--:B------:R-:W-:Y:S02]  /*50f0*/  FMUL.FTZ R126, R104, R42.reuse ;  /* 0x0000002a687e7220 */ /* 0x080fe40000410000 */
[----:B------:R-:W-:Y:S02]  /*5100*/  FFMA.FTZ R12, R67, -R121, R118 ;  /* 0x80000079430c7223 */ /* 0x000fe40000010076 */
[----:B------:R-:W-:Y:S02]  /*5110*/  FADD.FTZ R130, R133, R130 ;  /* 0x0000008285827221 */ /* 0x000fe40000010000 */
[----:B------:R-:W-:-:S02]  /*5120*/  FFMA.FTZ R118, R73, -R42, R15 ;  /* 0x8000002a49767223 */ /* 0x000fc4000001000f */
[----:B------:R-:W-:Y:S02]  /*5130*/  FFMA.FTZ R13, R92, R95, R13 ;  /* 0x0000005f5c0d7223 */ /* 0x000fe4000001000d */
[CC--:B------:R-:W-:Y:S02]  /*5140*/  FMUL.FTZ R15, R109.reuse, R129.reuse ;  /* 0x000000816d0f7220 */ /* 0x0c0fe40000410000 */
[-C--:B------:R-:W-:Y:S02]  /*5150*/  FMUL.FTZ R133, R109, R126.reuse ;  /* 0x0000007e6d857220 */ /* 0x080fe40000410000 */
[----:B------:R-:W-:Y:S02]  /*5160*/  FADD.FTZ R13, R130, R13 ;  /* 0x0000000d820d7221 */ /* 0x000fe40000010000 */
[C---:B------:R-:W-:Y:S02]  /*5170*/  FFMA.FTZ R130, R118.reuse, R126, R15 ;  /* 0x0000007e76827223 */ /* 0x040fe4000001000f */
[----:B------:R-:W-:-:S02]  /*5180*/  FFMA.FTZ R134, R118, R129, -R133 ;  /* 0x0000008176867223 */ /* 0x000fc40000010885 */
[----:B------:R-:W-:Y:S02]  /*5190*/  FADD.FTZ R15, R127, R128 ;  /* 0x000000807f0f7221 */ /* 0x000fe40000010000 */
[----:B------:R-:W-:Y:S02]  /*51a0*/  FMUL.FTZ R129, R102, R40 ;  /* 0x0000002866817220 */ /* 0x000fe40000410000 */
[----:B------:R-:W-:Y:S02]  /*51b0*/  FFMA.FTZ R12, R89, -R124, R12 ;  /* 0x8000007c590c7223 */ /* 0x000fe4000001000c */
[----:B------:R-:W-:Y:S02]  /*51c0*/  FFMA.FTZ R133, R85, R137, R132 ;  /* 0x0000008955857223 */ /* 0x000fe40000010084 */
[----:B------:R-:W-:Y:S02]  /*51d0*/  FFMA.FTZ R127, R71, -R40, R137 ;  /* 0x80000028477f7223 */ /* 0x000fe40000010089 */
[----:B------:R-:W-:-:S02]  /*51e0*/  FFMA.FTZ R137, R69, R54, R14 ;  /* 0x0000003645897223 */ /* 0x000fc4000001000e */
[----:B------:R-:W-:Y:S02]  /*51f0*/  FADD.FTZ R13, R13, R130 ;  /* 0x000000820d0d7221 */ /* 0x000fe40000010000 */
[----:B------:R-:W-:Y:S02]  /*5200*/  FADD.FTZ R135, RZ, R135 ;  /* 0x00000087ff877221 */ /* 0x000fe40000010000 */
[----:B------:R-:W-:Y:S02]  /*5210*/  FMUL.FTZ R14, R103, R40 ;  /* 0x00000028670e7220 */ /* 0x000fe40000410000 */
[----:B------:R-:W-:Y:S02]  /*5220*/  FMUL.FTZ R130, R112, R129 ;  /* 0x0000008170827220 */ /* 0x000fe40000410000 */
[----:B------:R-:W-:Y:S02]  /*5230*/  FMUL.FTZ R128, R100, R54 ;  /* 0x0000003664807220 */ /* 0x000fe40000410000 */
[----:B------:R-:W-:-:S02]  /*5240*/  FFMA.FTZ R12, R88, -R113, R12 ;  /* 0x80000071580c7223 */ /* 0x000fc4000001000c */
[----:B------:R-:W-:Y:S02]  /*5250*/  FFMA.FTZ R132, R84, R137, R133 ;  /* 0x0000008954847223 */ /* 0x000fe40000010085 */
[-C--:B------:R-:W-:Y:S02]  /*5260*/  FFMA.FTZ R133, R69, -R54.reuse, R137 ;  /* 0x8000003645857223 */ /* 0x080fe40000010089 */
[----:B------:R-:W-:Y:S01]  /*5270*/  FMUL.FTZ R136, R101, R54 ;  /* 0x0000003665887220 */ /* 0x000fe20000410000 */
[----:B------:R-:W0:Y:S01]  /*5280*/  SHFL.DOWN PT, R139, R132, 0x1, 0x1f ;  /* 0x08201f00848b7f89 */ /* 0x000e2200000e0000 */
[----:B------:R-:W-:Y:S02]  /*5290*/  FFMA.FTZ R130, R127, R14, -R130 ;  /* 0x0000000e7f827223 */ /* 0x000fe40000010882 */
[----:B------:R-:W-:Y:S02]  /*52a0*/  FMUL.FTZ R137, R135, R128 ;  /* 0x0000008087897220 */ /* 0x000fe40000410000 */
[----:B------:R-:W-:-:S02]  /*52b0*/  FFMA.FTZ R12, R87, -R108, R12 ;  /* 0x8000006c570c7223 */ /* 0x000fc4000001000c */
[----:B------:R-:W-:Y:S02]  /*52c0*/  FMUL.FTZ R14, R112, R14 ;  /* 0x0000000e700e7220 */ /* 0x000fe40000410000 */
[----:B------:R-:W-:Y:S02]  /*52d0*/  FADD.FTZ R15, R15, R134 ;  /* 0x000000860f0f7221 */ /* 0x000fe40000010000 */
[-C--:B------:R-:W-:Y:S02]  /*52e0*/  FFMA.FTZ R134, R133, R136.reuse, -R137 ;  /* 0x0000008885867223 */ /* 0x080fe40000010889 */
        /* <DEDUP_REMOVED lines=17> */
[C---:B------:R-:W-:Y:S02]  /*5400*/  FMUL.FTZ R132, R96.reuse, R10 ;  /* 0x0000000a60847220 */ /* 0x040fe40000410000 */
[----:B------:R-:W3:Y:S01]  /*5410*/  SHFL.DOWN PT, R137, R136, 0x1, 0x1f ;  /* 0x08201f0088897f89 */ /* 0x000ee200000e0000 */
[----:B-1----:R-:W-:-:S02]  /*5420*/  FMUL.FTZ R130, R96, R11 ;  /* 0x0000000b60827220 */ /* 0x002fc40000410000 */
[----:B------:R-:W-:Y:S01]  /*5430*/  FFMA.FTZ R11, R93, R11, R132 ;  /* 0x0000000b5d0b7223 */ /* 0x000fe20000010084 */
[----:B------:R-:W1:Y:S01]  /*5440*/  SHFL.DOWN PT, R139, R14, 0x2, 0x1f ;  /* 0x08401f000e8b7f89 */ /* 0x000e6200000e0000 */
[----:B------:R-:W-:Y:S02]  /*5450*/  FMUL.FTZ R132, R23, R100 ;  /* 0x0000006417847220 */ /* 0x000fe40000410000 */
[----:B------:R-:W-:Y:S02]  /*5460*/  FFMA.FTZ R130, R93, R10, -R130 ;  /* 0x0000000a5d827223 */ /* 0x000fe40000010882 */
[C---:B------:R-:W-:Y:S02]  /*5470*/  FMUL.FTZ R10, R96.reuse, R9 ;  /* 0x00000009600a7220 */ /* 0x040fe40000410000 */
[----:B------:R-:W-:Y:S02]  /*5480*/  FMUL.FTZ R96, R96, R8 ;  /* 0x0000000860607220 */ /* 0x000fe40000410000 */
[----:B------:R-:W-:-:S02]  /*5490*/  FFMA.FTZ R132, R22, R101, -R132 ;  /* 0x0000006516847223 */ /* 0x000fc40000010884 */
[----:B------:R-:W-:Y:S02]  /*54a0*/  FMUL.FTZ R101, R23, R101 ;  /* 0x0000006517657220 */ /* 0x000fe40000410000 */
[----:B--2---:R-:W-:Y:S02]  /*54b0*/  @!P0 FADD.FTZ R15, R15, R140 ;  /* 0x0000008c0f0f8221 */ /* 0x004fe40000010000 */
[----:B------:R-:W-:Y:S02]  /*54c0*/  FFMA.FTZ R9, R93, R9, R96 ;  /* 0x000000095d097223 */ /* 0x000fe40000010060 */
[----:B0-----:R-:W-:Y:S01]  /*54d0*/  @!P0 FADD.FTZ R13, R13, R138 ;  /* 0x0000008a0d0d8221 */ /* 0x001fe20000010000 */
[----:B------:R-:W0:Y:S01]  /*54e0*/  SHFL.DOWN PT, R136, R15, 0x2, 0x1f ;  /* 0x08401f000f887f89 */ /* 0x000e2200000e0000 */
[----:B------:R-:W-:Y:S02]  /*54f0*/  FMUL.FTZ R132, R135, R132 ;  /* 0x0000008487847220 */ /* 0x000fe40000410000 */
[----:B---3--:R-:W-:Y:S01]  /*5500*/  @!P0 FADD.FTZ R12, R12, R137 ;  /* 0x000000890c0c8221 */ /* 0x008fe20000010000 */
[----:B------:R-:W2:Y:S01]  /*5510*/  SHFL.DOWN PT, R134, R13, 0x2, 0x1f ;  /* 0x08401f000d867f89 */ /* 0x000ea200000e0000 */
[----:B------:R-:W-:Y:S01]  /*5520*/  ISETP.GT.AND P0, PT, R30, 0x1d, PT ;  /* 0x0000001d1e00780c */ /* 0x000fe20003f04270 */
[----:B------:R-:W-:-:S02]  /*5530*/  FFMA.FTZ R96, R22, R100, R101 ;  /* 0x0000006416607223 */ /* 0x000fc40000010065 */
[----:B------:R-:W3:Y:S01]  /*5540*/  SHFL.DOWN PT, R137, R12, 0x2, 0x1f ;  /* 0x08401f000c897f89 */ /* 0x000ee200000e0000 */
[----:B------:R-:W-:Y:S02]  /*5550*/  FFMA.FTZ R8, R93, R8, -R10 ;  /* 0x000000085d087223 */ /* 0x000fe4000001080a */
[----:B------:R-:W-:Y:S02]  /*5560*/  FADD.FTZ R10, R97, R130 ;  /* 0x00000082610a7221 */ /* 0x000fe40000010000 */
[----:B------:R-:W-:Y:S02]  /*5570*/  FADD.FTZ R11, R98, R11 ;  /* 0x0000000b620b7221 */ /* 0x000fe40000010000 */
[----:B------:R-:W-:Y:S02]  /*5580*/  FFMA.FTZ R96, R133, R96, R132 ;  /* 0x0000006085607223 */ /* 0x000fe40000010084 */
[----:B------:R-:W-:Y:S01]  /*5590*/  FMUL.FTZ R93, R23, R102 ;  /* 0x00000066175d7220 */ /* 0x000fe20000410000 */
[----:B------:R4:W-:Y:S01]  /*55a0*/  @!P2 STS.128 [UR4+0x1770], R8 ;  /* 0x00177008ff00a988 */ /* 0x0009e20008000c04 */
[----:B-1----:R-:W-:-:S02]  /*55b0*/  @!P0 FADD.FTZ R14, R14, R139 ;  /* 0x0000008b0e0e8221 */ /* 0x002fc40000010000 */
[-C--:B------:R-:W-:Y:S02]  /*55c0*/  FFMA.FTZ R93, R22, R103.reuse, -R93 ;  /* 0x00000067165d7223 */ /* 0x080fe4000001085d */
[----:B------:R-:W-:Y:S01]  /*55d0*/  FFMA.FTZ R69, R69, R100, R96 ;  /* 0x0000006445457223 */ /* 0x000fe20000010060 */
[----:B------:R-:W1:Y:S01]  /*55e0*/  SHFL.DOWN PT, R139, R14, 0x4, 0x1f ;  /* 0x08801f000e8b7f89 */ /* 0x000e6200000e0000 */
        /* <DEDUP_REMOVED lines=8> */
[C---:B----4-:R-:W-:Y:S02]  /*5670*/  FFMA.FTZ R10, R22.reuse, R102, R103 ;  /* 0x00000066160a7223 */ /* 0x050fe40000010067 */
[----:B------:R-:W3:Y:S01]  /*5680*/  SHFL.DOWN PT, R137, R12, 0x4, 0x1f ;  /* 0x08801f000c897f89 */ /* 0x000ee200000e0000 */
[----:B------:R-:W-:Y:S02]  /*5690*/  FMUL.FTZ R8, R23, R104 ;  /* 0x0000006817087220 */ /* 0x000fe40000410000 */
[----:B------:R-:W-:Y:S02]  /*56a0*/  FFMA.FTZ R93, R127, R10, R93 ;  /* 0x0000000a7f5d7223 */ /* 0x000fe4000001005d */
[----:B------:R-:W-:-:S02]  /*56b0*/  FFMA.FTZ R10, R22, R105, -R8 ;  /* 0x00000069160a7223 */ /* 0x000fc40000010808 */
[C---:B------:R-:W-:Y:S02]  /*56c0*/  FMUL.FTZ R8, R23.reuse, R24 ;  /* 0x0000001817087220 */ /* 0x040fe40000410000 */
[C---:B------:R-:W-:Y:S02]  /*56d0*/  FMUL.FTZ R105, R23.reuse, R105 ;  /* 0x0000006917697220 */ /* 0x040fe40000410000 */
[----:B-1----:R-:W-:Y:S02]  /*56e0*/  @!P0 FADD.FTZ R14, R14, R139 ;  /* 0x0000008b0e0e8221 */ /* 0x002fe40000010000 */
[-C--:B------:R-:W-:Y:S02]  /*56f0*/  FFMA.FTZ R9, R22, R25.reuse, -R8 ;  /* 0x0000001916097223 */ /* 0x080fe40000010808 */
[----:B------:R-:W-:Y:S01]  /*5700*/  FMUL.FTZ R25, R23, R25 ;  /* 0x0000001917197220 */ /* 0x000fe20000410000 */
[----:B------:R-:W1:Y:S01]  /*5710*/  SHFL.DOWN PT, R97, R14, 0x8, 0x1f ;  /* 0x09001f000e617f89 */ /* 0x000e6200000e0000 */
[----:B0-----:R-:W-:-:S02]  /*5720*/  @!P0 FADD.FTZ R15, R15, R136 ;  /* 0x000000880f0f8221 */ /* 0x001fc40000010000 */
[----:B------:R-:W-:Y:S02]  /*5730*/  FMUL.FTZ R9, R108, R9 ;  /* 0x000000096c097220 */ /* 0x000fe40000410000 */
        /* <DEDUP_REMOVED lines=8> */
[----:B------:R-:W-:-:S02]  /*57c0*/  FMUL.FTZ R9, R23, R122 ;  /* 0x0000007a17097220 */ /* 0x000fc40000410000 */
[----:B------:R-:W-:Y:S02]  /*57d0*/  FADD.FTZ R78, R69, R78 ;  /* 0x0000004e454e7221 */ /* 0x000fe40000010000 */
[C---:B------:R-:W-:Y:S02]  /*57e0*/  FFMA.FTZ R8, R22.reuse, R120, -R9 ;  /* 0x0000007816087223 */ /* 0x040fe40000010809 */
[----:B------:R-:W-:Y:S02]  /*57f0*/  FMUL.FTZ R10, R109, R10 ;  /* 0x0000000a6d0a7220 */ /* 0x000fe40000410000 */
[----:B------:R-:W-:Y:S02]  /*5800*/  FFMA.FTZ R105, R22, R104, R105 ;  /* 0x0000006816697223 */ /* 0x000fe40000010069 */
[----:B-1----:R-:W-:Y:S02]  /*5810*/  @!P0 FADD.FTZ R14, R14, R97 ;  /* 0x000000610e0e8221 */ /* 0x002fe40000010000 */
[----:B------:R-:W-:-:S02]  /*5820*/  FMUL.FTZ R113, R113, R8 ;  /* 0x0000000871717220 */ /* 0x000fc40000410000 */
[----:B------:R-:W-:Y:S01]  /*5830*/  FFMA.FTZ R10, R118, R105, R10 ;  /* 0x00000069760a7223 */ /* 0x000fe2000001000a */
[----:B------:R-:W1:Y:S01]  /*5840*/  SHFL.DOWN PT, R69, R14, 0x10, 0x1f ;  /* 0x0a001f000e457f89 */ /* 0x000e6200000e0000 */
[----:B0-----:R-:W-:Y:S02]  /*5850*/  @!P0 FADD.FTZ R15, R15, R98 ;  /* 0x000000620f0f8221 */ /* 0x001fe40000010000 */
[----:B------:R-:W-:Y:S02]  /*5860*/  FMUL.FTZ R8, R23, R117 ;  /* 0x0000007517087220 */ /* 0x000fe40000410000 */
[----:B--2---:R-:W-:Y:S02]  /*5870*/  @!P0 FADD.FTZ R13, R13, R96 ;  /* 0x000000600d0d8221 */ /* 0x004fe40000010000 */
[----:B------:R-:W0:Y:S01]  /*5880*/  SHFL.DOWN PT, R96, R15, 0x10, 0x1f ;  /* 0x0a001f000f607f89 */ /* 0x000e2200000e0000 */
[----:B---3--:R-:W-:Y:S01]  /*5890*/  @!P0 FADD.FTZ R12, R12, R11 ;  /* 0x0000000b0c0c8221 */ /* 0x008fe20000010000 */
[----:B------:R-:W-:Y:S01]  /*58a0*/  ISETP.GT.AND P0, PT, R30, 0xf, PT ;  /* 0x0000000f1e00780c */ /* 0x000fe20003f04270 */
[----:B------:R-:W-:Y:S01]  /*58b0*/  FMUL.FTZ R9, R23, R120 ;  /* 0x0000007817097220 */ /* 0x000fe20000410000 */
[----:B------:R-:W2:Y:S01]  /*58c0*/  SHFL.DOWN PT, R92, R13, 0x10, 0x1f ;  /* 0x0a001f000d5c7f89 */ /* 0x000ea200000e0000 */
[----:B------:R-:W-:-:S02]  /*58d0*/  FFMA.FTZ R73, R73, R104, R10 ;  /* 0x0000006849497223 */ /* 0x000fc4000001000a */
[C---:B------:R-:W-:Y:S01]  /*58e0*/  FFMA.FTZ R8, R22.reuse, R111, -R8 ;  /* 0x0000006f16087223 */ /* 0x040fe20000010808 */
[----:B------:R-:W3:Y:S01]  /*58f0*/  SHFL.DOWN PT, R11, R12, 0x10, 0x1f ;  /* 0x0a001f000c0b7f89 */ /* 0x000ee200000e0000 */
        /* <DEDUP_REMOVED lines=14> */
[----:B-1----:R-:W-:Y:S02]  /*59e0*/  @!P0 FADD.FTZ R14, R14, R69 ;  /* 0x000000450e0e8221 */ /* 0x002fe40000010000 */
[----:B0-----:R-:W-:Y:S02]  /*59f0*/  @!P0 FADD.FTZ R15, R15, R96 ;  /* 0x000000600f0f8221 */ /* 0x001fe40000010000 */
        /* <DEDUP_REMOVED lines=39> */
.L_x_12209:
[----:B0-----:R-:W-:Y:S05]  /*5c70*/  BSYNC B0 ;  /* 0x0000000000007941 */ /* 0x001fea0003800000 */
.L_x_12208:
        /* <DEDUP_REMOVED lines=21> */
.L_x_12195:
[----:B------:R-:W-:Y:S01]  /*5dd0*/  BAR.SYNC.DEFER_BLOCKING 0x0 ;  /* 0x0000000000007b1d */ /* 0x000fe20000010000 */
[----:B0-----:R-:W-:-:S06]  /*5de0*/  IMAD.WIDE R8, R31, 0x10, R2 ;  /* 0x000000101f087825 */ /* 0x001fcc00078e0202 */
        /* <DEDUP_REMOVED lines=12> */
[----:B------:R-:W-:Y:S02]  /*5eb0*/  HADD2.F32 R4, -RZ, R4.H1_H1 ;  /* 0x30000004ff047230 */ /* 0x000fe40000004100 */
[--C-:B------:R-:W-:Y:S01]  /*5ec0*/  HADD2.F32 R8, -RZ, R5.reuse.H0_H0 ;  /* 0x20000005ff087230 */ /* 0x100fe20000004100 */
[--C-:B------:R-:W-:Y:S01]  /*5ed0*/  FADD.FTZ R12, R12, R35.reuse ;  /* 0x000000230c0c7221 */ /* 0x100fe20000010000 */
[----:B------:R-:W-:Y:S01]  /*5ee0*/  HADD2.F32 R10, -RZ, R5.H1_H1 ;  /* 0x30000005ff0a7230 */ /* 0x000fe20000004100 */
[--C-:B------:R-:W-:Y:S02]  /*5ef0*/  FADD.FTZ R13, R4, R35.reuse ;  /* 0x00000023040d7221 */ /* 0x100fe40000010000 */
[--C-:B------:R-:W-:Y:S01]  /*5f00*/  FADD.FTZ R9, R8, R35.reuse ;  /* 0x0000002308097221 */ /* 0x100fe20000010000 */
[----:B------:R-:W-:Y:S01]  /*5f10*/  FSETP.GTU.FTZ.AND P6, PT, R12, 20, PT ;  /* 0x41a000000c00780b */ /* 0x000fe20003fdc000 */
[----:B------:R-:W-:Y:S01]  /*5f20*/  FADD.FTZ R11, R10, R35 ;  /* 0x000000230a0b7221 */ /* 0x000fe20000010000 */
[----:B------:R-:W-:Y:S01]  /*5f30*/  FSETP.GTU.FTZ.AND P0, PT, R13, 20, PT ;  /* 0x41a000000d00780b */ /* 0x000fe20003f1c000 */
[--C-:B------:R-:W-:Y:S01]  /*5f40*/  HADD2.F32 R10, -RZ, R6.reuse.H0_H0 ;  /* 0x20000006ff0a7230 */ /* 0x100fe20000004100 */
[----:B------:R-:W-:Y:S01]  /*5f50*/  FSETP.GTU.FTZ.AND P1, PT, R9, 20, PT ;  /* 0x41a000000900780b */ /* 0x000fe20003f3c000 */
[----:B------:R-:W-:Y:S01]  /*5f60*/  HADD2.F32 R6, -RZ, R6.H1_H1 ;  /* 0x30000006ff067230 */ /* 0x000fe20000004100 */
[----:B------:R-:W-:-:S07]  /*5f70*/  FSETP.GTU.FTZ.AND P2, PT, R11, 20, PT ;  /* 0x41a000000b00780b */ /* 0x000fce0003f5c000 */
[----:B------:R-:W-:Y:S01]  /*5f80*/  @!P6 FMUL.FTZ R4, R12, -1.4426950216293334961 ;  /* 0xbfb8aa3b0c04e820 */ /* 0x000fe20000410000 */
[--C-:B------:R-:W-:Y:S01]  /*5f90*/  HADD2.F32 R12, -RZ, R7.reuse.H1_H1 ;  /* 0x30000007ff0c7230 */ /* 0x100fe20000004100 */
[----:B------:R-:W-:Y:S02]  /*5fa0*/  @!P0 FMUL.FTZ R8, R13, -1.4426950216293334961 ;  /* 0xbfb8aa3b0d088820 */ /* 0x000fe40000410000 */
[--C-:B------:R-:W-:Y:S01]  /*5fb0*/  FADD.FTZ R13, R10, R35.reuse ;  /* 0x000000230a0d7221 */ /* 0x100fe20000010000 */
[----:B------:R-:W-:Y:S01]  /*5fc0*/  HADD2.F32 R10, -RZ, R7.H0_H0 ;  /* 0x20000007ff0a7230 */ /* 0x000fe20000004100 */
[----:B------:R-:W0:Y:S01]  /*5fd0*/  @!P6 MUFU.EX2 R4, R4 ;  /* 0x000000040004e308 */ /* 0x000e220000000800 */
[----:B------:R-:W-:Y:S02]  /*5fe0*/  FADD.FTZ R15, R12, R35 ;  /* 0x000000230c0f7221 */ /* 0x000fe40000010000 */
[----:B------:R-:W-:-:S05]  /*5ff0*/  FSETP.GTU.FTZ.AND P3, PT, R13, 20, PT ;  /* 0x41a000000d00780b */ /* 0x000fca0003f7c000 */
[----:B------:R-:W1:Y:S01]  /*6000*/  @!P0 MUFU.EX2 R8, R8 ;  /* 0x0000000800088308 */ /* 0x000e620000000800 */
[----:B0-----:R-:W-:Y:S02]  /*6010*/  @!P6 FADD.FTZ R5, R4, 1 ;  /* 0x3f8000000405e421 */ /* 0x001fe40000010000 */
[----:B------:R-:W-:Y:S02]  /*6020*/  @!P1 FMUL.FTZ R4, R9, -1.4426950216293334961 ;  /* 0xbfb8aa3b09049820 */ /* 0x000fe40000410000 */
[----:B------:R-:W-:-:S03]  /*6030*/  FADD.FTZ R9, R6, R35 ;  /* 0x0000002306097221 */ /* 0x000fc60000010000 */
[----:B------:R0:W2:Y:S01]  /*6040*/  @!P6 MUFU.RCP R14, R5 ;  /* 0x00000005000ee308 */ /* 0x0000a20000001000 */
[----:B------:R-:W-:Y:S02]  /*6050*/  @!P2 FMUL.FTZ R6, R11, -1.4426950216293334961 ;  /* 0xbfb8aa3b0b06a820 */ /* 0x000fe40000410000 */
[----:B------:R-:W-:Y:S01]  /*6060*/  FADD.FTZ R11, R10, R35 ;  /* 0x000000230a0b7221 */ /* 0x000fe20000010000 */
[----:B------:R-:W-:Y:S01]  /*6070*/  FSETP.GTU.FTZ.AND P4, PT, R9, 20, PT ;  /* 0x41a000000900780b */ /* 0x000fe20003f9c000 */
[----:B-1----:R-:W-:-:S03]  /*6080*/  @!P0 FADD.FTZ R8, R8, 1 ;  /* 0x3f80000008088421 */ /* 0x002fc60000010000 */
[----:B------:R-:W1:Y:S01]  /*6090*/  @!P1 MUFU.EX2 R4, R4 ;  /* 0x0000000400049308 */ /* 0x000e620000000800 */
[----:B0-----:R-:W-:Y:S01]  /*60a0*/  @!P3 FMUL.FTZ R5, R13, -1.4426950216293334961 ;  /* 0xbfb8aa3b0d05b820 */ /* 0x001fe20000410000 */
[----:B------:R-:W-:-:S06]  /*60b0*/  FSETP.GTU.FTZ.AND P5, PT, R11, 20, PT ;  /* 0x41a000000b00780b */ /* 0x000fcc0003fbc000 */
[----:B------:R-:W0:Y:S01]  /*60c0*/  @!P3 MUFU.EX2 R5, R5 ;  /* 0x000000050005b308 */ /* 0x000e220000000800 */
[----:B------:R-:W-:Y:S02]  /*60d0*/  @!P4 FMUL.FTZ R7, R9, -1.4426950216293334961 ;  /* 0xbfb8aa3b0907c820 */ /* 0x000fe40000410000 */
[----:B--2---:R-:W-:Y:S01]  /*60e0*/  @!P6 FMUL.FTZ R57, R57, R14 ;  /* 0x0000000e3939e220 */ /* 0x004fe20000410000 */
[----:B------:R-:W-:Y:S02]  /*60f0*/  FSETP.GTU.FTZ.AND P6, PT, R15, 20, PT ;  /* 0x41a000000f00780b */ /* 0x000fe40003fdc000 */
[----:B------:R-:W-:Y:S01]  /*6100*/  SHF.L.U32 R14, R44, 0x8, RZ ;  /* 0x000000082c0e7819 */ /* 0x000fe200000006ff */
[----:B------:R-:W-:Y:S01]  /*6110*/  @!P5 FMUL.FTZ R11, R11, -1.4426950216293334961 ;  /* 0xbfb8aa3b0b0bd820 */ /* 0x000fe20000410000 */
[----:B------:R-:W2:Y:S01]  /*6120*/  @!P4 MUFU.EX2 R7, R7 ;  /* 0x000000070007c308 */ /* 0x000ea20000000800 */
[----:B-1----:R-:W-:-:S07]  /*6130*/  @!P1 FADD.FTZ R4, R4, 1 ;  /* 0x3f80000004049421 */ /* 0x002fce0000010000 */
[----:B------:R1:W3:Y:S01]  /*6140*/  @!P2 MUFU.EX2 R10, R6 ;  /* 0x00000006000aa308 */ /* 0x0002e20000000800 */
[----:B0-----:R-:W-:Y:S02]  /*6150*/  @!P3 FADD.FTZ R9, R5, 1 ;  /* 0x3f8000000509b421 */ /* 0x001fe40000010000 */
[----:B------:R-:W-:-:S04]  /*6160*/  IMAD R5, R33, c[0x0][0x2d8], RZ ;  /* 0x0000b60021057a24 */ /* 0x000fc800078e02ff */
[----:B------:R-:W-:Y:S01]  /*6170*/  IMAD R41, R34, c[0x0][0x2dc], R5 ;  /* 0x0000b70022297a24 */ /* 0x000fe200078e0205 */
[----:B------:R2:W0:Y:S01]  /*6180*/  @!P5 MUFU.EX2 R12, R11 ;  /* 0x0000000b000cd308 */ /* 0x0004220000000800 */
[----:B-1----:R-:W-:Y:S01]  /*6190*/  @!P6 FMUL.FTZ R6, R15, -1.4426950216293334961 ;  /* 0xbfb8aa3b0f06e820 */ /* 0x002fe20000410000 */
[----:B------:R-:W-:-:S06]  /*61a0*/  SHF.R.S32.HI R15, RZ, 0x1f, R14 ;  /* 0x0000001fff0f7819 */ /* 0x000fcc000001140e */
[----:B------:R-:W1:Y:S01]  /*61b0*/  @!P6 MUFU.EX2 R13, R6 ;  /* 0x00000006000de308 */ /* 0x000e620000000800 */
[----:B--2---:R-:W-:Y:S02]  /*61c0*/  @!P4 FADD.FTZ R11, R7, 1 ;  /* 0x3f800000070bc421 */ /* 0x004fe40000010000 */
[----:B---3--:R-:W-:-:S05]  /*61d0*/  @!P2 FADD.FTZ R10, R10, 1 ;  /* 0x3f8000000a0aa421 */ /* 0x008fca0000010000 */
[----:B------:R2:W3:Y:S01]  /*61e0*/  @!P1 MUFU.RCP R24, R4 ;  /* 0x0000000400189308 */ /* 0x0004e20000001000 */
[----:B------:R-:W-:-:S06]  /*61f0*/  NOP ;  /* 0x0000000000007918 */ /* 0x000fcc0000000000 */
[----:B0-----:R-:W-:Y:S01]  /*6200*/  @!P5 FADD.FTZ R12, R12, 1 ;  /* 0x3f8000000c0cd421 */ /* 0x001fe20000010000 */
[----:B------:R-:W0:Y:S01]  /*6210*/  @!P0 MUFU.RCP R23, R8 ;  /* 0x0000000800178308 */ /* 0x000e220000001000 */
[----:B--2---:R-:W2:Y:S01]  /*6220*/  LDS.128 R4, [R30.X16] ;  /* 0x000000001e047984 */ /* 0x004ea2000000cc00 */
[----:B-1----:R-:W-:Y:S02]  /*6230*/  @!P6 FADD.FTZ R22, R13, 1 ;  /* 0x3f8000000d16e421 */ /* 0x002fe40000010000 */
[----:B------:R-:W-:-:S04]  /*6240*/  IMAD R13, R37, c[0x0][0x2e0], RZ ;  /* 0x0000b800250d7a24 */ /* 0x000fc800078e02ff */
[----:B------:R1:W4:Y:S01]  /*6250*/  @!P3 MUFU.RCP R40, R9 ;  /* 0x000000090028b308 */ /* 0x0003220000001000 */
[----:B------:R-:W-:Y:S02]  /*6260*/  IMAD R13, R38, c[0x0][0x2e4], R13 ;  /* 0x0000b900260d7a24 */ /* 0x000fe400078e020d */
[----:B---3--:R-:W-:-:S05]  /*6270*/  @!P1 FMUL.FTZ R59, R59, R24 ;  /* 0x000000183b3b9220 */ /* 0x008fca0000410000 */
[----:B------:R3:W5:Y:S01]  /*6280*/  @!P5 MUFU.RCP R42, R12 ;  /* 0x0000000c002ad308 */ /* 0x0007620000001000 */
[----:B-1----:R-:W-:-:S04]  /*6290*/  IMAD.WIDE.U32 R8, R34, c[0x0][0x2d8], R14 ;  /* 0x0000b60022087a25 */ /* 0x002fc800078e000e */
[----:B0-----:R-:W-:Y:S01]  /*62a0*/  @!P0 FMUL.FTZ R72, R72, R23 ;  /* 0x0000001748488220 */ /* 0x001fe20000410000 */
[----:B------:R-:W-:Y:S01]  /*62b0*/  IADD3 R9, R9, R41, RZ ;  /* 0x0000002909097210 */ /* 0x000fe20007ffe0ff */
[----:B------:R-:W-:Y:S01]  /*62c0*/  IMAD R23, R33, c[0x0][0x2f8], RZ ;  /* 0x0000be0021177a24 */ /* 0x000fe200078e02ff */
[----:B------:R-:W0:Y:S01]  /*62d0*/  @!P4 MUFU.RCP R25, R11 ;  /* 0x0000000b0019c308 */ /* 0x000e220000001000 */
[----:B----4-:R-:W-:Y:S01]  /*62e0*/  @!P3 FMUL.FTZ R61, R61, R40 ;  /* 0x000000283d3db220 */ /* 0x010fe20000410000 */
[----:B------:R-:W-:Y:S01]  /*62f0*/  F2FP.PACK_AB R40, R72, R57 ;  /* 0x000000394828723e */ /* 0x000fe200000000ff */
[----:B------:R-:W-:Y:S01]  /*6300*/  IMAD.WIDE.U32 R8, R38, c[0x0][0x2e0], R8 ;  /* 0x0000b80026087a25 */ /* 0x000fe200078e0008 */
[----:B------:R-:W-:-:S03]  /*6310*/  IADD3 R26, P3, R26, -0x200, RZ ;  /* 0xfffffe001a1a7810 */ /* 0x000fc60007f7e0ff */
[----:B------:R-:W-:Y:S01]  /*6320*/  IMAD R23, R34, c[0x0][0x2fc], R23 ;  /* 0x0000bf0022177a24 */ /* 0x000fe200078e0217 */
[----:B------:R-:W-:Y:S01]  /*6330*/  IADD3 R9, R9, R13, RZ ;  /* 0x0000000d09097210 */ /* 0x000fe20007ffe0ff */
[----:B------:R-:W1:Y:S01]  /*6340*/  @!P6 MUFU.RCP R41, R22 ;  /* 0x000000160029e308 */ /* 0x000e620000001000 */
[----:B---3--:R-:W-:Y:S01]  /*6350*/  LEA R12, P0, R8, c[0x0][0x330], 0x1 ;  /* 0x0000cc00080c7a11 */ /* 0x008fe200078008ff */
[----:B-----5:R-:W-:Y:S01]  /*6360*/  @!P5 FMUL.FTZ R63, R63, R42 ;  /* 0x0000002a3f3fd220 */ /* 0x020fe20000410000 */
[----:B------:R-:W-:Y:S01]  /*6370*/  IADD3.X R27, R27, -0x1, RZ, P3, !PT ;  /* 0xffffffff1b1b7810 */ /* 0x000fe20001ffe4ff */
[----:B------:R-:W-:Y:S01]  /*6380*/  IMAD.WIDE.U32 R14, R34, c[0x0][0x2f8], R14 ;  /* 0x0000be00220e7a25 */ /* 0x000fe200078e000e */
[----:B------:R-:W-:-:S03]  /*6390*/  LEA.HI.X R13, R8, c[0x0][0x334], R9, 0x1, P0 ;  /* 0x0000cd00080d7a11 */ /* 0x000fc600000f0c09 */
[----:B------:R-:W3:Y:S01]  /*63a0*/  @!P2 MUFU.RCP R11, R10 ;  /* 0x0000000a000ba308 */ /* 0x000ee20000001000 */
[----:B0-----:R-:W-:Y:S01]  /*63b0*/  @!P4 FMUL.FTZ R76, R76, R25 ;  /* 0x000000194c4cc220 */ /* 0x001fe20000410000 */
[----:B------:R-:W-:Y:S01]  /*63c0*/  IADD3 R15, R15, R23, RZ ;  /* 0x000000170f0f7210 */ /* 0x000fe20007ffe0ff */
[----:B------:R-:W-:-:S03]  /*63d0*/  IMAD.WIDE R12, R31, 0x10, R12 ;  /* 0x000000101f0c7825 */ /* 0x000fc600078e020c */
[----:B------:R-:W-:Y:S01]  /*63e0*/  F2FP.PACK_AB R42, R76, R61 ;  /* 0x0000003d4c2a723e */ /* 0x000fe200000000ff */
[----:B------:R-:W-:Y:S01]  /*63f0*/  IMAD R25, R37, c[0x0][0x300], RZ ;  /* 0x0000c00025197a24 */ /* 0x000fe200078e02ff */
[----:B--2---:R0:W-:Y:S01]  /*6400*/  STG.E.128 [R12.64], R4 ;  /* 0x000000040c007986 */ /* 0x0041e2000c101d06 */
[----:B-1----:R-:W-:Y:S02]  /*6410*/  @!P6 FMUL.FTZ R78, R78, R41 ;  /* 0x000000294e4ee220 */ /* 0x002fe40000410000 */
[----:B------:R-:W-:Y:S02]  /*6420*/  IMAD R25, R38, c[0x0][0x304], R25 ;  /* 0x0000c10026197a24 */ /* 0x000fe400078e0219 */
[----:B------:R-:W-:Y:S01]  /*6430*/  FADD.FTZ R57, R57, R32 ;  /* 0x0000002039397221 */ /* 0x000fe20000010000 */
[----:B------:R-:W-:Y:S01]  /*6440*/  F2FP.PACK_AB R43, R78, R63 ;  /* 0x0000003f4e2b723e */ /* 0x000fe200000000ff */
[----:B---3--:R-:W-:Y:S01]  /*6450*/  @!P2 FMUL.FTZ R74, R74, R11 ;  /* 0x0000000b4a4aa220 */ /* 0x008fe20000410000 */
[----:B------:R-:W-:Y:S01]  /*6460*/  BAR.SYNC.DEFER_BLOCKING 0x0 ;  /* 0x0000000000007b1d */ /* 0x000fe20000010000 */
[----:B------:R-:W-:Y:S01]  /*6470*/  FADD.FTZ R72, R57, R72 ;  /* 0x0000004839487221 */ /* 0x000fe20000010000 */
[----:B------:R-:W-:-:S02]  /*6480*/  IADD3 R28, P2, R28, -0x200, RZ ;  /* 0xfffffe001c1c7810 */ /* 0x000fc40007f5e0ff */
        /* <DEDUP_REMOVED lines=10> */
[----:B------:R-:W-:Y:S01]  /*6530*/  ISETP.GT.AND P0, PT, R0, 0x1, PT ;  /* 0x000000010000780c */ /* 0x000fe20003f04270 */
[----:B------:R-:W-:Y:S01]  /*6540*/  STS.128 [R30.X16], R40 ;  /* 0x000000281e007388 */ /* 0x000fe2000000cc00 */
[----:B------:R-:W-:-:S06]  /*6550*/  NOP ;  /* 0x0000000000007918 */ /* 0x000fcc0000000000 */
[----:B------:R-:W0:Y:S01]  /*6560*/  LDS.128 R8, [R30.X16] ;  /* 0x000000001e087984 */ /* 0x000e22000000cc00 */
[----:B------:R-:W-:Y:S01]  /*6570*/  IMAD.WIDE R4, R31, 0x10, R6 ;  /* 0x000000101f047825 */ /* 0x000fe200078e0206 */
[----:B------:R-:W-:Y:S02]  /*6580*/  IADD3 R6, P1, R2, -0x200, RZ ;  /* 0xfffffe0002067810 */ /* 0x000fe40007f3e0ff */
[----:B------:R-:W-:Y:S01]  /*6590*/  MOV R0, R44 ;  /* 0x0000002c00007202 */ /* 0x000fe20000000f00 */
[----:B------:R-:W-:Y:S01]  /*65a0*/  FADD.FTZ R63, R76, R63 ;  /* 0x0000003f4c3f7221 */ /* 0x000fe20000010000 */
[----:B------:R-:W-:-:S03]  /*65b0*/  IADD3.X R7, R3, -0x1, RZ, P1, !PT ;  /* 0xffffffff03077810 */ /* 0x000fc60000ffe4ff */
[----:B------:R-:W-:Y:S01]  /*65c0*/  FADD.FTZ R32, R63, R78 ;  /* 0x0000004e3f207221 */ /* 0x000fe20000010000 */
[----:B0-----:R0:W-:Y:S01]  /*65d0*/  STG.E.128 [R4.64], R8 ;  /* 0x0000000804007986 */ /* 0x0011e2000c101d06 */
[----:B------:R-:W-:Y:S01]  /*65e0*/  @!P0 CALL.REL.NOINC `(.L_x_12177) ;  /* 0x0000001000008944 */ /* 0x000fe20003c00000 */
[----:B------:R-:W-:Y:S05]  /*65f0*/  BRA `(.L_x_12211) ;  /* 0xffff9f2000007947 */ /* 0x000fea000383ffff */
.L_x_12177:
        /* <DEDUP_REMOVED lines=24> */
.L_x_12213:
[----:B0-----:R-:W-:Y:S05]  /*6780*/  BSYNC B0 ;  /* 0x0000000000007941 */ /* 0x001fea0003800000 */
.L_x_12212:
        /* <DEDUP_REMOVED lines=23> */
.L_x_12215:
[----:B------:R-:W1:Y:S02]  /*6900*/  S2R R19, SR_TID.X ;  /* 0x0000000000137919 */ /* 0x000e640000002100 */
.L_x_12216:
[----:B0-----:R-:W-:Y:S05]  /*6910*/  BSYNC B0 ;  /* 0x0000000000007941 */ /* 0x001fea0003800000 */
.L_x_12214:
        /* <DEDUP_REMOVED lines=13> */
[C---:B------:R-:W-:Y:S02]  /*69f0*/  IMAD R13, R38.reuse, c[0x0][0x19c], R13 ;  /* 0x00006700260d7a24 */ /* 0x040fe400078e020d */
[C---:B------:R-:W-:Y:S01]  /*6a00*/  IMAD R5, R38.reuse, c[0x0][0x2cc], R5 ;  /* 0x0000b30026057a24 */ /* 0x040fe200078e0205 */
[----:B------:R-:W-:Y:S01]  /*6a10*/  IADD3 R31, R7, R3, RZ ;  /* 0x00000003071f7210 */ /* 0x000fe20007ffe0ff */
[C---:B------:R-:W-:Y:S01]  /*6a20*/  IMAD R27, R38.reuse, c[0x0][0x28c], R37 ;  /* 0x0000a300261b7a24 */ /* 0x040fe200078e0225 */
[----:B------:R-:W-:Y:S01]  /*6a30*/  IADD3 R37, R15, R11, RZ ;  /* 0x0000000b0f257210 */ /* 0x000fe20007ffe0ff */
[----:B------:R-:W-:Y:S01]  /*6a40*/  IMAD.WIDE.U32 R38, R38, c[0x0][0x288], RZ ;  /* 0x0000a20026267a25 */ /* 0x000fe200078e00ff */
[----:B------:R-:W-:-:S02]  /*6a50*/  IADD3 R41, R17, R13, RZ ;  /* 0x0000000d11297210 */ /* 0x000fc40007ffe0ff */
[----:B------:R-:W-:Y:S02]  /*6a60*/  IADD3 R29, R9, R5, RZ ;  /* 0x00000005091d7210 */ /* 0x000fe40007ffe0ff */
[----:B------:R-:W-:Y:S02]  /*6a70*/  IADD3 R27, R39, R27, RZ ;  /* 0x0000001b271b7210 */ /* 0x000fe40007ffe0ff */
.L_x_12217:
        /* <DEDUP_REMOVED lines=64> */
.L_x_12218:
        /* <DEDUP_REMOVED lines=16> */
.L_x_14739:


//--------------------- .text._Z25selective_scan_bwd_kernelI32Selective_Scan_bwd_kernel_traitsILi32ELi8ELb1ELb0ELb1ELb0ELb0EN3c104HalfENS1_7complexIfEEEEv12SSMParamsBwd --------------------------
	.section	.text._Z25selective_scan_bwd_kernelI32Selective_Scan_bwd_kernel_traitsILi32ELi8ELb1ELb0ELb1ELb0ELb0EN3c104HalfENS1_7complexIfEEEEv12SSMParamsBwd,"ax",@progbits
	.sectioninfo	@"SHI_REGISTERS=170"
	.align	128
        .global         _Z25selective_scan_bwd_kernelI32Selective_Scan_bwd_kernel_traitsILi32ELi8ELb1ELb0ELb1ELb0ELb0EN3c104HalfENS1_7complexIfEEEEv12SSMParamsBwd
        .type           _Z25selective_scan_bwd_kernelI32Selective_Scan_bwd_kernel_traitsILi32ELi8ELb1ELb0ELb1ELb0ELb0EN3c104HalfENS1_7complexIfEEEEv12SSMParamsBwd,@function
        .size           _Z25selective_scan_bwd_kernelI32Selective_Scan_bwd_kernel_traitsILi32ELi8ELb1ELb0ELb1ELb0ELb0EN3c104HalfENS1_7complexIfEEEEv12SSMParamsBwd,(.L_x_14740 - _Z25selective_scan_bwd_kernelI32Selective_Scan_bwd_kernel_traitsILi32ELi8ELb1ELb0ELb1ELb0ELb0EN3c104HalfENS1_7complexIfEEEEv12SSMParamsBwd)
        .other          _Z25selective_scan_bwd_kernelI32Selective_Scan_bwd_kernel_traitsILi32ELi8ELb1ELb0ELb1ELb0ELb0EN3c104HalfENS1_7complexIfEEEEv12SSMParamsBwd,@"STO_CUDA_ENTRY STV_DEFAULT"
_Z25selective_scan_bwd_kernelI32Selective_Scan_bwd_kernel_traitsILi32ELi8ELb1ELb0ELb1ELb0ELb0EN3c104HalfENS1_7complexIfEEEEv12SSMParamsBwd:
.text._Z25selective_scan_bwd_kernelI32Selective_Scan_bwd_kernel_traitsILi32ELi8ELb1ELb0ELb1ELb0ELb0EN3c104HalfENS1_7complexIfEEEEv12SSMParamsBwd:
[----:B------:R-:W-:Y:S02]  /*0000*/  MOV R1, c[0x0][0x28] ;  /* 0x00000a0000017a02 */ /* 0x000fe40000000f00 */
[----:B------:R-:W-:Y:S01]  /*0010*/  IABS R11, c[0x0][0x178] ;  /* 0x00005e00000b7a13 */ /* 0x000fe20000000000 */
[----:B------:R-:W0:Y:S01]  /*0020*/  S2R R69, SR_CTAID.Y ;  /* 0x0000000000457919 */ /* 0x000e220000002600 */
[----:B------:R-:W-:Y:S01]  /*0030*/  ISETP.NE.U32.AND P0, PT, RZ, c[0x0][0x238], PT ;  /* 0x00008e00ff007a0c */ /* 0x000fe20003f05070 */
[----:B------:R-:W-:Y:S01]  /*0040*/  CS2R R66, SRZ ;  /* 0x0000000000427805 */ /* 0x000fe2000001ff00 */
[----:B------:R-:W1:Y:S01]  /*0050*/  I2F.RP R0, R11 ;  /* 0x0000000b00007306 */ /* 0x000e620000209400 */
[----:B------:R-:W-:Y:S01]  /*0060*/  ULDC.64 UR6, c[0x0][0x118] ;  /* 0x0000460000067ab9 */ /* 0x000fe20000000a00 */
[----:B------:R-:W-:Y:S02]  /*0070*/  ISETP.NE.AND.EX P0, PT, RZ, c[0x0][0x23c], PT, P0 ;  /* 0x00008f00ff007a0c */ /* 0x000fe40003f05300 */
[----:B------:R-:W-:Y:S01]  /*0080*/  ISETP.NE.U32.AND P1, PT, RZ, c[0x0][0x250], PT ;  /* 0x00009400ff007a0c */ /* 0x000fe20003f25070 */
[----:B------:R-:W2:Y:S03]  /*0090*/  S2R R65, SR_CTAID.X ;  /* 0x0000000000417919 */ /* 0x000ea60000002500 */
[----:B------:R-:W-:Y:S01]  /*00a0*/  ISETP.NE.AND.EX P1, PT, RZ, c[0x0][0x254], PT, P1 ;  /* 0x00009500ff007a0c */ /* 0x000fe20003f25310 */
[----:B-1----:R-:W1:Y:S01]  /*00b0*/  MUFU.RCP R0, R0 ;  /* 0x0000000000007308 */ /* 0x002e620000001000 */
[----:B0-----:R-:W-:-:S05]  /*00c0*/  SHF.R.S32.HI R68, RZ, 0x1f, R69 ;  /* 0x0000001fff447819 */ /* 0x001fca0000011445 */
[----:B------:R-:W-:-:S06]  /*00d0*/  @P0 LEA R2, P2, R69, c[0x0][0x238], 0x2 ;  /* 0x00008e0045020a11 */ /* 0x000fcc00078410ff */
[C---:B------:R-:W-:Y:S02]  /*00e0*/  @P1 LEA R4, P3, R69.reuse, c[0x0][0x250], 0x2 ;  /* 0x0000940045041a11 */ /* 0x040fe400078610ff */
[C-C-:B------:R-:W-:Y:S02]  /*00f0*/  @P0 LEA.HI.X R3, R69.reuse, c[0x0][0x23c], R68.reuse, 0x2, P2 ;  /* 0x00008f0045030a11 */ /* 0x140fe400010f1444 */
[C---:B------:R-:W-:Y:S02]  /*0100*/  @P1 LEA.HI.X R5, R69.reuse, c[0x0][0x254], R68, 0x2, P3 ;  /* 0x0000950045051a11 */ /* 0x040fe400018f1444 */
        /* <DEDUP_REMOVED lines=8> */
[----:B------:R-:W-:Y:S01]  /*0190*/  CS2R R78, SRZ ;  /* 0x00000000004e7805 */ /* 0x000fe2000001ff00 */
[----:B0-----:R-:W-:Y:S01]  /*01a0*/  IABS R2, R69 ;  /* 0x0000004500027213 */ /* 0x001fe20000000000 */
[C---:B------:R-:W-:Y:S01]  /*01b0*/  IMAD R10, R64.reuse, c[0x0][0x1b0], RZ ;  /* 0x00006c00400a7a24 */ /* 0x040fe200078e02ff */
[----:B-1----:R-:W-:Y:S01]  /*01c0*/  HFMA2.MMA R6, -RZ, RZ, 0, 0 ;  /* 0x00000000ff067435 */ /* 0x002fe200000001ff */
[----:B------:R-:W-:Y:S01]  /*01d0*/  IMAD R12, R69, c[0x0][0x284], R12 ;  /* 0x0000a100450c7a24 */ /* 0x000fe200078e020c */
[----:B------:R-:W-:Y:S01]  /*01e0*/  CS2R R60, SRZ ;  /* 0x00000000003c7805 */ /* 0x000fe2000001ff00 */
[----:B----4-:R-:W-:-:S02]  /*01f0*/  IMAD R4, R64, c[0x0][0x1d0], RZ ;  /* 0x0000740040047a24 */ /* 0x010fc400078e02ff */
[----:B------:R-:W-:Y:S01]  /*0200*/  IMAD R15, R65, c[0x0][0x1b4], R10 ;  /* 0x00006d00410f7a24 */ /* 0x000fe200078e020a */
[----:B---3--:R-:W-:Y:S01]  /*0210*/  IADD3 R8, RZ, -R7, RZ ;  /* 0x80000007ff087210 */ /* 0x008fe20007ffe0ff */
[----:B------:R-:W-:-:S04]  /*0220*/  IMAD R10, R68, c[0x0][0x1e8], RZ ;  /* 0x00007a00440a7a24 */ /* 0x000fc800078e02ff */
[----:B------:R-:W-:Y:S02]  /*0230*/  IMAD R3, R8, R11, RZ ;  /* 0x0000000b08037224 */ /* 0x000fe400078e02ff */
[----:B------:R-:W-:Y:S02]  /*0240*/  IMAD R10, R69, c[0x0][0x1ec], R10 ;  /* 0x00007b00450a7a24 */ /* 0x000fe400078e020a */
[----:B------:R-:W-:-:S04]  /*0250*/  IMAD.HI.U32 R7, R7, R3, R6 ;  /* 0x0000000307077227 */ /* 0x000fc800078e0006 */
[----:B------:R-:W-:Y:S02]  /*0260*/  IMAD R6, R64, c[0x0][0x1e0], RZ ;  /* 0x0000780040067a24 */ /* 0x000fe400078e02ff */
[----:B------:R-:W-:-:S04]  /*0270*/  IMAD.HI.U32 R63, R7, R2, RZ ;  /* 0x00000002073f7227 */ /* 0x000fc800078e00ff */
[----:B------:R-:W-:Y:S01]  /*0280*/  IMAD R7, R65, c[0x0][0x1d4], R4 ;  /* 0x0000750041077a24 */ /* 0x000fe200078e0204 */
[----:B------:R-:W-:Y:S01]  /*0290*/  IADD3 R0, -R63, RZ, RZ ;  /* 0x000000ff3f007210 */ /* 0x000fe20007ffe1ff */
[----:B------:R-:W-:Y:S01]  /*02a0*/  IMAD R9, R65, c[0x0][0x1e4], R6 ;  /* 0x0000790041097a24 */ /* 0x000fe200078e0206 */
        /* <DEDUP_REMOVED lines=12> */
[-C--:B------:R-:W-:Y:S02]  /*0370*/  @!P1 IADD3 R0, R0, -R11.reuse, RZ ;  /* 0x8000000b00009210 */ /* 0x080fe40007ffe0ff */
[----:B------:R-:W-:Y:S02]  /*0380*/  @!P1 IADD3 R63, R63, 0x1, RZ ;  /* 0x000000013f3f9810 */ /* 0x000fe40007ffe0ff */
[----:B------:R-:W-:Y:S01]  /*0390*/  ISETP.GE.U32.AND P0, PT, R0, R11, PT ;  /* 0x0000000b0000720c */ /* 0x000fe20003f06070 */
[----:B------:R-:W-:Y:S01]  /*03a0*/  IMAD R0, R64, c[0x0][0x278], RZ ;  /* 0x00009e0040007a24 */ /* 0x000fe200078e02ff */
[----:B------:R-:W-:Y:S02]  /*03b0*/  LEA R11, R14, 0xffffff00, 0x8 ;  /* 0xffffff000e0b7811 */ /* 0x000fe400078e40ff */
[----:B------:R-:W-:Y:S01]  /*03c0*/  ISETP.NE.AND P1, PT, RZ, c[0x0][0x178], PT ;  /* 0x00005e00ff007a0c */ /* 0x000fe20003f25270 */
[----:B------:R-:W-:Y:S01]  /*03d0*/  IMAD R13, R65, c[0x0][0x27c], R0 ;  /* 0x00009f00410d7a24 */ /* 0x000fe200078e0200 */
[----:B------:R-:W-:Y:S01]  /*03e0*/  IADD3 R57, P3, R11, R2, RZ ;  /* 0x000000020b397210 */ /* 0x000fe20007f7e0ff */
[----:B------:R-:W-:-:S03]  /*03f0*/  IMAD R0, R68, c[0x0][0x1d8], RZ ;  /* 0x0000760044007a24 */ /* 0x000fc600078e02ff */
[----:B------:R-:W-:Y:S01]  /*0400*/  IADD3 R7, R7, R13, RZ ;  /* 0x0000000d07077210 */ /* 0x000fe20007ffe0ff */
[----:B------:R-:W-:Y:S01]  /*0410*/  IMAD R0, R69, c[0x0][0x1dc], R0 ;  /* 0x0000770045007a24 */ /* 0x000fe200078e0200 */
[----:B------:R-:W-:Y:S02]  /*0420*/  SHF.R.S32.HI R13, RZ, 0x1f, R11 ;  /* 0x0000001fff0d7819 */ /* 0x000fe4000001140b */
[----:B------:R-:W-:Y:S02]  /*0430*/  @P0 IADD3 R63, R63, 0x1, RZ ;  /* 0x000000013f3f0810 */ /* 0x000fe40007ffe0ff */
[----:B------:R-:W-:Y:S01]  /*0440*/  IADD3.X R0, R13, R3, R0, P3, !PT ;  /* 0x000000030d007210 */ /* 0x000fe20001ffe400 */
[----:B------:R-:W-:Y:S01]  /*0450*/  IMAD.WIDE.U32 R2, R69, c[0x0][0x1e8], R4 ;  /* 0x00007a0045027a25 */ /* 0x000fe200078e0004 */
        /* <DEDUP_REMOVED lines=42> */
[----:B------:R-:W-:Y:S01]  /*0700*/  MOV R37, c[0x0][0x174] ;  /* 0x00005d0000257a02 */ /* 0x000fe20000000f00 */
[----:B------:R-:W-:Y:S01]  /*0710*/  CS2R R60, SRZ ;  /* 0x00000000003c7805 */ /* 0x000fe2000001ff00 */
[----:B------:R-:W-:Y:S01]  /*0720*/  MOV R36, RZ ;  /* 0x000000ff00247202 */ /* 0x000fe20000000f00 */
[----:B------:R-:W1:Y:S04]  /*0730*/  S2R R58, SR_LANEID ;  /* 0x00000000003a7919 */ /* 0x000e680000000000 */
.L_x_12269:
[----:B------:R-:W-:Y:S01]  /*0740*/  BAR.SYNC.DEFER_BLOCKING 0x0 ;  /* 0x0000000000007b1d */ /* 0x000fe20000010000 */
[----:B01----:R-:W-:-:S05]  /*0750*/  IMAD.WIDE R2, R59, 0x10, R56 ;  /* 0x000000103b027825 */ /* 0x003fca00078e0238 */
        /* <DEDUP_REMOVED lines=12> */
[----:B------:R-:W2:Y:S01]  /*0820*/  LDG.E.128 R20, [R14.64] ;  /* 0x000000060e147981 */ /* 0x000ea2000c1e1d00 */
[--C-:B0-----:R-:W-:Y:S01]  /*0830*/  HADD2.F32 R0, -RZ, R40.reuse.H0_H0 ;  /* 0x20000028ff007230 */ /* 0x101fe20000004100 */
[----:B------:R-:W-:Y:S01]  /*0840*/  ISETP.LT.AND P0, PT, RZ, c[0x0][0x16c], PT ;  /* 0x00005b00ff007a0c */ /* 0x000fe20003f01270 */
[----:B------:R-:W-:-:S02]  /*0850*/  HADD2.F32 R2, -RZ, R40.H1_H1 ;  /* 0x30000028ff027230 */ /* 0x000fc40000004100 */
[--C-:B-1----:R-:W-:Y:S02]  /*0860*/  HADD2.F32 R25, -RZ, R5.reuse.H0_H0 ;  /* 0x20000005ff197230 */ /* 0x102fe40000004100 */
[----:B------:R-:W-:Y:S02]  /*0870*/  HADD2.F32 R27, -RZ, R4.H0_H0 ;  /* 0x20000004ff1b7230 */ /* 0x000fe40000004100 */
[----:B------:R-:W-:Y:S01]  /*0880*/  HADD2.F32 R5, -RZ, R5.H1_H1 ;  /* 0x30000005ff057230 */ /* 0x000fe20000004100 */
[--C-:B-----5:R-:W-:Y:S02]  /*0890*/  FADD.FTZ R25, R25, R66.reuse ;  /* 0x0000004219197221 */ /* 0x120fe40000010000 */
[--C-:B------:R-:W-:Y:S02]  /*08a0*/  FADD.FTZ R27, R27, R66.reuse ;  /* 0x000000421b1b7221 */ /* 0x100fe40000010000 */
[----:B------:R-:W-:Y:S01]  /*08b0*/  FADD.FTZ R24, R5, R66 ;  /* 0x0000004205187221 */ /* 0x000fe20000010000 */
[----:B--2---:R0:W-:Y:S01]  /*08c0*/  STS.128 [R58.X16], R20 ;  /* 0x000000143a007388 */ /* 0x0041e2000000cc00 */
[----:B------:R-:W-:-:S06]  /*08d0*/  NOP ;  /* 0x0000000000007918 */ /* 0x000fcc0000000000 */
[----:B------:R-:W1:Y:S01]  /*08e0*/  LDS.128 R8, [R58.X16] ;  /* 0x000000003a087984 */ /* 0x000e62000000cc00 */
[--C-:B0-----:R-:W-:Y:S02]  /*08f0*/  HADD2.F32 R21, -RZ, R7.reuse.H0_H0 ;  /* 0x20000007ff157230 */ /* 0x101fe40000004100 */
[----:B------:R-:W-:Y:S02]  /*0900*/  HADD2.F32 R23, -RZ, R6.H0_H0 ;  /* 0x20000006ff177230 */ /* 0x000fe40000004100 */
[----:B------:R-:W-:Y:S01]  /*0910*/  HADD2.F32 R7, -RZ, R7.H1_H1 ;  /* 0x30000007ff077230 */ /* 0x000fe20000004100 */
[--C-:B------:R-:W-:Y:S02]  /*0920*/  FADD.FTZ R21, R21, R66.reuse ;  /* 0x0000004215157221 */ /* 0x100fe40000010000 */
[--C-:B------:R-:W-:Y:S02]  /*0930*/  FADD.FTZ R23, R23, R66.reuse ;  /* 0x0000004217177221 */ /* 0x100fe40000010000 */
[----:B------:R-:W-:Y:S01]  /*0940*/  FADD.FTZ R20, R7, R66 ;  /* 0x0000004207147221 */ /* 0x000fe20000010000 */
[----:B-1----:R-:W-:-:S02]  /*0950*/  HADD2.F32 R35, -RZ, R8.H0_H0 ;  /* 0x20000008ff237230 */ /* 0x002fc40000004100 */
[----:B------:R-:W-:Y:S02]  /*0960*/  HADD2.F32 R34, -RZ, R8.H1_H1 ;  /* 0x30000008ff227230 */ /* 0x000fe40000004100 */
[----:B------:R-:W-:Y:S01]  /*0970*/  HADD2.F32 R33, -RZ, R9.H0_H0 ;  /* 0x20000009ff217230 */ /* 0x000fe20000004100 */
[C---:B------:R-:W-:Y:S01]  /*0980*/  FFMA.FTZ R3, R35.reuse, R0, R60 ;  /* 0x0000000023037223 */ /* 0x040fe2000001003c */
[--C-:B------:R-:W-:Y:S01]  /*0990*/  HADD2.F32 R0, -RZ, R41.reuse.H0_H0 ;  /* 0x20000029ff007230 */ /* 0x100fe20000004100 */
[-C--:B------:R-:W-:Y:S01]  /*09a0*/  FMUL.FTZ R19, R35, R67.reuse ;  /* 0x0000004323137220 */ /* 0x080fe20000410000 */
[----:B------:R-:W-:Y:S01]  /*09b0*/  HADD2.F32 R8, -RZ, R41.H1_H1 ;  /* 0x30000029ff087230 */ /* 0x000fe20000004100 */
[C---:B------:R-:W-:Y:S01]  /*09c0*/  FFMA.FTZ R2, R34.reuse, R2, R3 ;  /* 0x0000000222027223 */ /* 0x040fe20000010003 */
[----:B------:R-:W-:Y:S01]  /*09d0*/  HADD2.F32 R32, -RZ, R9.H1_H1 ;  /* 0x30000009ff207230 */ /* 0x000fe20000004100 */
[-C--:B------:R-:W-:Y:S01]  /*09e0*/  FMUL.FTZ R18, R34, R67.reuse ;  /* 0x0000004322127220 */ /* 0x080fe20000410000 */
        /* <DEDUP_REMOVED lines=10> */
[----:B------:R-:W-:Y:S01]  /*0a90*/  HADD2.F32 R0, -RZ, R43.H0_H0 ;  /* 0x2000002bff007230 */ /* 0x000fe20000004100 */
[-C--:B------:R-:W-:Y:S01]  /*0aa0*/  FMUL.FTZ R15, R31, R67.reuse ;  /* 0x000000431f0f7220 */ /* 0x080fe20000410000 */
[----:B------:R-:W-:Y:S01]  /*0ab0*/  HADD2.F32 R28, -RZ, R11.H1_H1 ;  /* 0x3000000bff1c7230 */ /* 0x000fe20000004100 */
[C---:B------:R-:W-:Y:S01]  /*0ac0*/  FFMA.FTZ R2, R30.reuse, R2, R3 ;  /* 0x000000021e027223 */ /* 0x040fe20000010003 */
[----:B------:R-:W-:Y:S01]  /*0ad0*/  HADD2.F32 R60, -RZ, R43.H1_H1 ;  /* 0x3000002bff3c7230 */ /* 0x000fe20000004100 */
[-C--:B------:R-:W-:Y:S01]  /*0ae0*/  FMUL.FTZ R14, R30, R67.reuse ;  /* 0x000000431e0e7220 */ /* 0x080fe20000410000 */
[----:B------:R-:W-:Y:S01]  /*0af0*/  HADD2.F32 R3, -RZ, R4.H1_H1 ;  /* 0x30000004ff037230 */ /* 0x000fe20000004100 */
[C---:B------:R-:W-:Y:S01]  /*0b00*/  FFMA.FTZ R11, R29.reuse, R0, R2 ;  /* 0x000000001d0b7223 */ /* 0x040fe20000010002 */
[----:B------:R-:W-:Y:S01]  /*0b10*/  HADD2.F32 R9, -RZ, R6.H1_H1 ;  /* 0x30000006ff097230 */ /* 0x000fe20000004100 */
[----:B------:R-:W-:-:S02]  /*0b20*/  FMUL.FTZ R13, R29, R67 ;  /* 0x000000431d0d7220 */ /* 0x000fc40000410000 */
[C---:B------:R-:W-:Y:S02]  /*0b30*/  FFMA.FTZ R60, R28.reuse, R60, R11 ;  /* 0x0000003c1c3c7223 */ /* 0x040fe4000001000b */
[--C-:B------:R-:W-:Y:S02]  /*0b40*/  FADD.FTZ R26, R3, R66.reuse ;  /* 0x00000042031a7221 */ /* 0x100fe40000010000 */
[----:B------:R-:W-:Y:S02]  /*0b50*/  FADD.FTZ R22, R9, R66 ;  /* 0x0000004209167221 */ /* 0x000fe40000010000 */
[----:B------:R-:W-:Y:S01]  /*0b60*/  FMUL.FTZ R12, R28, R67 ;  /* 0x000000431c0c7220 */ /* 0x000fe20000410000 */
[----:B------:R-:W-:Y:S06]  /*0b70*/  BAR.SYNC.DEFER_BLOCKING 0x0 ;  /* 0x0000000000007b1d */ /* 0x000fec0000010000 */
[----:B------:R-:W-:Y:S05]  /*0b80*/  @P0 BRA `(.L_x_12220) ;  /* 0x0000005000000947 */ /* 0x000fea0003800000 */
[----:B------:R-:W-:Y:S01]  /*0b90*/  CS2R R10, SRZ ;  /* 0x00000000000a7805 */ /* 0x000fe2000001ff00 */
[----:B------:R-:W-:Y:S01]  /*0ba0*/  CS2R R8, SRZ ;  /* 0x0000000000087805 */ /* 0x000fe2000001ff00 */
[----:B------:R-:W-:Y:S01]  /*0bb0*/  CS2R R6, SRZ ;  /* 0x0000000000067805 */ /* 0x000fe2000001ff00 */
[----:B------:R-:W-:Y:S01]  /*0bc0*/  CS2R R4, SRZ ;  /* 0x0000000000047805 */ /* 0x000fe2000001ff00 */
[----:B------:R-:W-:Y:S05]  /*0bd0*/  BRA `(.L_x_12221) ;  /* 0x00004a6000007947 */ /* 0x000fea0003800000 */
.L_x_12220:
[----:B------:R-:W-:Y:S01]  /*0be0*/  HFMA2.MMA R0, -RZ, RZ, 0, 0 ;  /* 0x00000000ff007435 */ /* 0x000fe200000001ff */
[----:B------:R-:W-:Y:S01]  /*0bf0*/  CS2R R2, SRZ ;  /* 0x0000000000027805 */ /* 0x000fe2000001ff00 */
[----:B------:R-:W-:Y:S01]  /*0c00*/  CS2R R10, SRZ ;  /* 0x00000000000a7805 */ /* 0x000fe2000001ff00 */
[----:B------:R-:W-:Y:S01]  /*0c10*/  CS2R R8, SRZ ;  /* 0x0000000000087805 */ /* 0x000fe2000001ff00 */
[----:B------:R-:W-:Y:S01]  /*0c20*/  CS2R R6, SRZ ;  /* 0x0000000000067805 */ /* 0x000fe2000001ff00 */
[----:B------:R-:W-:-:S02]  /*0c30*/  CS2R R4, SRZ ;  /* 0x0000000000047805 */ /* 0x000fc4000001ff00 */
.L_x_12268:
        /* <DEDUP_REMOVED lines=13> */
[----:B------:R-:W-:Y:S01]  /*0d10*/  LOP3.LUT R46, R59, 0xffffffe0, RZ, 0xc0, !PT ;  /* 0xffffffe03b2e7812 */ /* 0x000fe200078ec0ff */
[----:B------:R-:W-:-:S04]  /*0d20*/  IMAD.WIDE.U32 R44, R2, c[0x0][0x1c0], RZ ;  /* 0x00007000022c7a25 */ /* 0x000fc800078e00ff */
[----:B------:R-:W-:Y:S01]  /*0d30*/  IMAD R47, R2, c[0x0][0x1c4], R47 ;  /* 0x00007100022f7a24 */ /* 0x000fe200078e022f */
[----:B------:R-:W-:-:S04]  /*0d40*/  LEA R74, P0, R44, R39, 0x1 ;  /* 0x000000272c4a7211 */ /* 0x000fc800078008ff */
[----:B------:R-:W-:-:S04]  /*0d50*/  IADD3 R45, R45, R47, RZ ;  /* 0x0000002f2d2d7210 */ /* 0x000fc80007ffe0ff */
[----:B------:R-:W-:Y:S02]  /*0d60*/  LEA.HI.X R75, R44, R38, R45, 0x1, P0 ;  /* 0x000000262c4b7211 */ /* 0x000fe400000f0c2d */
[----:B------:R-:W-:-:S05]  /*0d70*/  IADD3 R45, R46, R59, RZ ;  /* 0x0000003b2e2d7210 */ /* 0x000fca0007ffe0ff */
[----:B------:R-:W-:-:S05]  /*0d80*/  IMAD.WIDE R74, R45, 0x10, R74 ;  /* 0x000000102d4a7825 */ /* 0x000fca00078e024a */
[----:B0-----:R0:W3:Y:S04]  /*0d90*/  LDG.E.128 R44, [R74.64] ;  /* 0x000000064a2c7981 */ /* 0x0010e8000c1e1d00 */
[----:B------:R0:W4:Y:S01]  /*0da0*/  LDG.E.128 R48, [R74.64+0x200] ;  /* 0x000200064a307981 */ /* 0x000122000c1e1d00 */
[----:B------:R-:W-:Y:S01]  /*0db0*/  IMAD R70, R68, c[0x0][0x198], RZ ;  /* 0x0000660044467a24 */ /* 0x000fe200078e02ff */
[----:B------:R-:W-:Y:S01]  /*0dc0*/  LOP3.LUT P0, RZ, R59, 0x1f, RZ, 0xc0, !PT ;  /* 0x0000001f3bff7812 */ /* 0x000fe2000780c0ff */
[----:B------:R-:W-:Y:S01]  /*0dd0*/  IMAD.WIDE.U32 R84, R69, c[0x0][0x198], RZ ;  /* 0x0000660045547a25 */ /* 0x000fe200078e00ff */
[----:B------:R-:W-:Y:S02]  /*0de0*/  ISETP.NE.AND P2, PT, R59, RZ, PT ;  /* 0x000000ff3b00720c */ /* 0x000fe40003f45270 */
[----:B------:R-:W-:Y:S01]  /*0df0*/  ISETP.LT.OR P1, PT, R37, 0x2, P0 ;  /* 0x000000022500780c */ /* 0x000fe20000721670 */
[----:B------:R-:W-:-:S02]  /*0e00*/  IMAD R73, R69, c[0x0][0x19c], R70 ;  /* 0x0000670045497a24 */ /* 0x000fc400078e0246 */
[----:B0-----:R-:W-:-:S03]  /*0e10*/  IMAD R75, R71, c[0x0][0x1a0], RZ ;  /* 0x00006800474b7a24 */ /* 0x001fc600078e02ff */
[----:B------:R-:W-:Y:S01]  /*0e20*/  IADD3 R85, R85, R73, RZ ;  /* 0x0000004955557210 */ /* 0x000fe20007ffe0ff */
[----:B------:R-:W-:-:S04]  /*0e30*/  IMAD R89, R2, c[0x0][0x1a4], R75 ;  /* 0x0000690002597a24 */ /* 0x000fc800078e024b */
[----:B------:R-:W-:Y:S01]  /*0e40*/  IMAD.WIDE.U32 R74, R2, c[0x0][0x1a0], R84 ;  /* 0x00006800024a7a25 */ /* 0x000fe200078e0054 */
[----:B------:R-:W-:-:S04]  /*0e50*/  IADD3 R84, R59, 0x200, RZ ;  /* 0x000002003b547810 */ /* 0x000fc80007ffe0ff */
[----:B------:R-:W-:Y:S02]  /*0e60*/  IADD3 R75, R75, R89, RZ ;  /* 0x000000594b4b7210 */ /* 0x000fe40007ffe0ff */
[----:B------:R-:W-:-:S04]  /*0e70*/  LEA R90, P3, R74, c[0x0][0x228], 0x3 ;  /* 0x00008a004a5a7a11 */ /* 0x000fc800078618ff */
[----:B------:R-:W-:-:S06]  /*0e80*/  LEA.HI.X R91, R74, c[0x0][0x22c], R75, 0x3, P3 ;  /* 0x00008b004a5b7a11 */ /* 0x000fcc00018f1c4b */
[----:B------:R-:W5:Y:S01]  /*0e90*/  LDG.E.64 R90, [R90.64] ;  /* 0x000000065a5a7981 */ /* 0x000f62000c1e1b00 */
[----:B------:R-:W-:Y:S01]  /*0ea0*/  BSSY B0, `(.L_x_12222) ;  /* 0x00000af000007945 */ /* 0x000fe20003800000 */
[----:B--2---:R-:W-:Y:S02]  /*0eb0*/  FMUL.FTZ R70, R27, R77 ;  /* 0x0000004d1b467220 */ /* 0x004fe40000410000 */
[----:B------:R-:W-:Y:S02]  /*0ec0*/  FMUL.FTZ R72, R76, 1.4426950216293334961 ;  /* 0x3fb8aa3b4c487820 */ /* 0x000fe40000410000 */
[----:B------:R-:W-:Y:S01]  /*0ed0*/  FMUL.RZ R88, R70, 0.15915493667125701904 ;  /* 0x3e22f98346587820 */ /* 0x000fe2000040c000 */
[----:B------:R-:W-:Y:S01]  /*0ee0*/  IADD3 R70, R37, -0x1, RZ ;  /* 0xffffffff25467810 */ /* 0x000fe20007ffe0ff */
[----:B------:R-:W-:Y:S02]  /*0ef0*/  FMUL.FTZ R86, R27, R72 ;  /* 0x000000481b567220 */ /* 0x000fe40000410000 */
[----:B------:R-:W-:Y:S01]  /*0f00*/  MUFU.COS R87, R88 ;  /* 0x0000005800577308 */ /* 0x000fe20000000000 */
[----:B------:R-:W-:-:S04]  /*0f10*/  LEA.HI R73, R70, R70, RZ, 0x1 ;  /* 0x0000004646497211 */ /* 0x000fc800078f08ff */
[----:B------:R-:W-:-:S03]  /*0f20*/  LOP3.LUT R73, R73, 0xfffffe, RZ, 0xc0, !PT ;  /* 0x00fffffe49497812 */ /* 0x000fc600078ec0ff */
[----:B------:R-:W0:Y:S01]  /*0f30*/  MUFU.EX2 R86, R86 ;  /* 0x0000005600567308 */ /* 0x000e220000000800 */
[----:B------:R-:W-:-:S04]  /*0f40*/  IADD3 R73, R70, -R73, RZ ;  /* 0x8000004946497210 */ /* 0x000fc80007ffe0ff */
[----:B------:R-:W-:Y:S02]  /*0f50*/  @!P2 LEA R84, R73, R2, 0x8 ;  /* 0x000000024954a211 */ /* 0x000fe400078e40ff */
[----:B------:R-:W-:Y:S01]  /*0f60*/  @!P1 IADD3 R73, R37, -0x2, RZ ;  /* 0xfffffffe25499810 */ /* 0x000fe20007ffe0ff */
[----:B------:R-:W1:Y:S04]  /*0f70*/  MUFU.SIN R97, R88 ;  /* 0x0000005800617308 */ /* 0x000e680000000400 */
[----:B------:R-:W-:Y:S01]  /*0f80*/  @!P1 IMAD R75, R73, c[0x0][0x16c], R2 ;  /* 0x00005b00494b9a24 */ /* 0x000fe200078e0202 */
[----:B------:R-:W-:Y:S01]  /*0f90*/  SHF.L.U32 R73, R58, 0x5, RZ ;  /* 0x000000053a497819 */ /* 0x000fe200000006ff */
[----:B---3--:R-:W-:Y:S01]  /*0fa0*/  STS.128 [R58.X16], R44 ;  /* 0x0000002c3a007388 */ /* 0x008fe2000000cc00 */
[----:B0-----:R-:W-:Y:S01]  /*0fb0*/  FMUL.FTZ R96, R86, R87 ;  /* 0x0000005756607220 */ /* 0x001fe20000410000 */
[----:B------:R-:W-:-:S02]  /*0fc0*/  SHF.L.U32 R87, R84, 0x3, RZ ;  /* 0x0000000354577819 */ /* 0x000fc400000006ff */
[----:B----4-:R-:W-:Y:S01]  /*0fd0*/  STS.128 [R58.X16+0x200], R48 ;  /* 0x000200303a007388 */ /* 0x010fe2000000cc00 */
[----:B------:R-:W-:-:S06]  /*0fe0*/  NOP ;  /* 0x0000000000007918 */ /* 0x000fcc0000000000 */
[----:B-1----:R-:W-:Y:S01]  /*0ff0*/  FMUL.FTZ R97, R86, R97 ;  /* 0x0000006156617220 */ /* 0x002fe20000410000 */
[----:B------:R-:W0:Y:S01]  /*1000*/  LDS.128 R44, [R73] ;  /* 0x00000000492c7984 */ /* 0x000e220000000c00 */
[----:B------:R-:W-:Y:S01]  /*1010*/  CS2R R88, SRZ ;  /* 0x0000000000587805 */ /* 0x000fe2000001ff00 */
[----:B------:R-:W-:Y:S02]  /*1020*/  @!P1 IMAD.WIDE R74, R75, 0x10, R82 ;  /* 0x000000104b4a9825 */ /* 0x000fe400078e0252 */
[----:B------:R1:W2:Y:S04]  /*1030*/  LDS.128 R48, [R73+0x10] ;  /* 0x0000100049307984 */ /* 0x0002a80000000c00 */
[----:B------:R3:W-:Y:S04]  /*1040*/  STS.64 [R87+0x10b0], R96 ;  /* 0x0010b06057007388 */ /* 0x0007e80000000a00 */
[----:B------:R-:W-:Y:S01]  /*1050*/  BAR.SYNC.DEFER_BLOCKING 0x0 ;  /* 0x0000000000007b1d */ /* 0x000fe20000010000 */
[----:B------:R-:W-:-:S02]  /*1060*/  FMUL.FTZ R84, R26, R77 ;  /* 0x0000004d1a547220 */ /* 0x000fc40000410000 */
[-C--:B------:R-:W-:Y:S02]  /*1070*/  FMUL.FTZ R86, R25, R77.reuse ;  /* 0x0000004d19567220 */ /* 0x080fe40000410000 */
[----:B------:R-:W-:Y:S02]  /*1080*/  FMUL.RZ R93, R84, 0.15915493667125701904 ;  /* 0x3e22f983545d7820 */ /* 0x000fe4000040c000 */
[-C--:B------:R-:W-:Y:S02]  /*1090*/  FMUL.FTZ R84, R26, R72.reuse ;  /* 0x000000481a547220 */ /* 0x080fe40000410000 */
[----:B------:R-:W-:Y:S02]  /*10a0*/  FMUL.RZ R94, R86, 0.15915493667125701904 ;  /* 0x3e22f983565e7820 */ /* 0x000fe4000040c000 */
[-C--:B------:R-:W-:Y:S01]  /*10b0*/  FMUL.FTZ R86, R23, R77.reuse ;  /* 0x0000004d17567220 */ /* 0x080fe20000410000 */
[----:B------:R-:W-:Y:S01]  /*10c0*/  MUFU.SIN R95, R93 ;  /* 0x0000005d005f7308 */ /* 0x000fe20000000400 */
[----:B-1----:R-:W-:Y:S01]  /*10d0*/  FMUL.FTZ R73, R25, R72 ;  /* 0x0000004819497220 */ /* 0x002fe20000410000 */
[----:B------:R1:W5:Y:S06]  /*10e0*/  @!P1 LDG.E.64 R88, [R74.64+0x8] ;  /* 0x000008064a589981 */ /* 0x00036c000c1e1b00 */
[----:B------:R-:W4:Y:S01]  /*10f0*/  MUFU.EX2 R84, R84 ;  /* 0x0000005400547308 */ /* 0x000f220000000800 */
[----:B-1----:R-:W-:-:S04]  /*1100*/  FMUL.FTZ R74, R24, R77 ;  /* 0x0000004d184a7220 */ /* 0x002fc80000410000 */
[----:B------:R-:W-:Y:S02]  /*1110*/  FMUL.RZ R99, R74, 0.15915493667125701904 ;  /* 0x3e22f9834a637820 */ /* 0x000fe4000040c000 */
[-C--:B------:R-:W-:Y:S02]  /*1120*/  FMUL.FTZ R74, R24, R72.reuse ;  /* 0x00000048184a7220 */ /* 0x080fe40000410000 */
[----:B------:R-:W-:Y:S01]  /*1130*/  FMUL.RZ R100, R86, 0.15915493667125701904 ;  /* 0x3e22f98356647820 */ /* 0x000fe2000040c000 */
[----:B------:R-:W-:Y:S01]  /*1140*/  MUFU.COS R75, R99 ;  /* 0x00000063004b7308 */ /* 0x000fe20000000000 */
[----:B------:R-:W-:-:S07]  /*1150*/  FMUL.FTZ R86, R23, R72 ;  /* 0x0000004817567220 */ /* 0x000fce0000410000 */
[----:B------:R-:W1:Y:S08]  /*1160*/  MUFU.EX2 R74, R74 ;  /* 0x0000004a004a7308 */ /* 0x000e700000000800 */
[----:B------:R-:W0:Y:S08]  /*1170*/  MUFU.COS R85, R93 ;  /* 0x0000005d00557308 */ /* 0x000e300000000000 */
[----:B------:R-:W-:Y:S08]  /*1180*/  MUFU.SIN R92, R94 ;  /* 0x0000005e005c7308 */ /* 0x000ff00000000400 */
[----:B------:R0:W-:Y:S08]  /*1190*/  MUFU.COS R98, R94 ;  /* 0x0000005e00627308 */ /* 0x0001f00000000000 */
[----:B------:R-:W0:Y:S08]  /*11a0*/  MUFU.EX2 R73, R73 ;  /* 0x0000004900497308 */ /* 0x000e300000000800 */
[----:B------:R-:W-:Y:S08]  /*11b0*/  MUFU.COS R109, R100 ;  /* 0x00000064006d7308 */ /* 0x000ff00000000000 */
[----:B------:R1:W2:Y:S01]  /*11c0*/  MUFU.EX2 R108, R86 ;  /* 0x00000056006c7308 */ /* 0x0002a20000000800 */
[----:B0-----:R-:W-:-:S07]  /*11d0*/  FMUL.FTZ R94, R21, R77 ;  /* 0x0000004d155e7220 */ /* 0x001fce0000410000 */
[----:B---3--:R0:W3:Y:S01]  /*11e0*/  MUFU.SIN R87, R100 ;  /* 0x0000006400577308 */ /* 0x0080e20000000400 */
[----:B-1----:R-:W-:-:S07]  /*11f0*/  HADD2.F32 R86, -RZ, R40.H0_H0 ;  /* 0x20000028ff567230 */ /* 0x002fce0000004100 */
[----:B------:R1:W1:Y:S01]  /*1200*/  MUFU.SIN R101, R99 ;  /* 0x0000006300657308 */ /* 0x0002620000000400 */
[----:B----4-:R-:W-:Y:S02]  /*1210*/  FMUL.FTZ R95, R84, R95 ;  /* 0x0000005f545f7220 */ /* 0x010fe40000410000 */
[----:B------:R-:W-:Y:S02]  /*1220*/  FMUL.FTZ R139, R27, R86 ;  /* 0x000000561b8b7220 */ /* 0x000fe40000410000 */
[----:B------:R-:W-:Y:S02]  /*1230*/  FMUL.FTZ R93, R22, R77 ;  /* 0x0000004d165d7220 */ /* 0x000fe40000410000 */
[----:B------:R-:W-:Y:S02]  /*1240*/  FMUL.RZ R105, R94, 0.15915493667125701904 ;  /* 0x3e22f9835e697820 */ /* 0x000fe4000040c000 */
[----:B0-----:R-:W-:Y:S02]  /*1250*/  FMUL.FTZ R100, R74, R75 ;  /* 0x0000004b4a647220 */ /* 0x001fe40000410000 */
[----:B------:R-:W-:-:S02]  /*1260*/  FMUL.FTZ R94, R84, R85 ;  /* 0x00000055545e7220 */ /* 0x000fc40000410000 */
[----:B------:R-:W-:Y:S02]  /*1270*/  FMUL.FTZ R75, R95, R139 ;  /* 0x0000008b5f4b7220 */ /* 0x000fe40000410000 */
[C---:B------:R-:W-:Y:S02]  /*1280*/  FMUL.FTZ R98, R73.reuse, R98 ;  /* 0x0000006249627220 */ /* 0x040fe40000410000 */
[----:B-1----:R-:W-:Y:S02]  /*1290*/  FMUL.FTZ R99, R73, R92 ;  /* 0x0000005c49637220 */ /* 0x002fe40000410000 */
[----:B------:R-:W-:Y:S02]  /*12a0*/  FMUL.RZ R104, R93, 0.15915493667125701904 ;  /* 0x3e22f9835d687820 */ /* 0x000fe4000040c000 */
[----:B------:R-:W-:Y:S02]  /*12b0*/  FMUL.FTZ R73, RZ, R95 ;  /* 0x0000005fff497220 */ /* 0x000fe40000410000 */
[----:B------:R-:W-:-:S02]  /*12c0*/  FMUL.FTZ R93, R22, R72 ;  /* 0x00000048165d7220 */ /* 0x000fc40000410000 */
[C---:B--2---:R-:W-:Y:S02]  /*12d0*/  FMUL.FTZ R109, R108.reuse, R109 ;  /* 0x0000006d6c6d7220 */ /* 0x044fe40000410000 */
[----:B---3--:R-:W-:Y:S01]  /*12e0*/  FMUL.FTZ R108, R108, R87 ;  /* 0x000000576c6c7220 */ /* 0x008fe20000410000 */
[----:B------:R-:W-:Y:S01]  /*12f0*/  HADD2.F32 R87, -RZ, R40.H1_H1 ;  /* 0x30000028ff577230 */ /* 0x000fe20000004100 */
[----:B------:R-:W-:Y:S02]  /*1300*/  FFMA.FTZ R75, RZ, R94, R75 ;  /* 0x0000005eff4b7223 */ /* 0x000fe4000001004b */
[----:B------:R-:W-:Y:S02]  /*1310*/  FMUL.FTZ R101, R74, R101 ;  /* 0x000000654a657220 */ /* 0x000fe40000410000 */
[----:B------:R-:W-:Y:S01]  /*1320*/  FFMA.FTZ R74, R94, R139, -R73 ;  /* 0x0000008b5e4a7223 */ /* 0x000fe20000010849 */
[----:B------:R-:W-:Y:S01]  /*1330*/  MUFU.SIN R106, R104 ;  /* 0x00000068006a7308 */ /* 0x000fe20000000400 */
[----:B------:R-:W-:-:S02]  /*1340*/  FADD.FTZ R75, RZ, R75 ;  /* 0x0000004bff4b7221 */ /* 0x000fc40000010000 */
[----:B------:R-:W-:Y:S02]  /*1350*/  FFMA.FTZ R74, R26, R87, R74 ;  /* 0x000000571a4a7223 */ /* 0x000fe4000001004a */
[----:B------:R-:W-:-:S03]  /*1360*/  FMUL.FTZ R85, R99, R75 ;  /* 0x0000004b63557220 */ /* 0x000fc60000410000 */
[----:B------:R-:W-:Y:S01]  /*1370*/  MUFU.COS R102, R104 ;  /* 0x0000006800667308 */ /* 0x000fe20000000000 */
[----:B------:R-:W-:Y:S01]  /*1380*/  FMUL.FTZ R92, R99, R74 ;  /* 0x0000004a635c7220 */ /* 0x000fe20000410000 */
[----:B------:R-:W-:-:S06]  /*1390*/  HADD2.F32 R84, -RZ, R41.H0_H0 ;  /* 0x20000029ff547230 */ /* 0x000fcc0000004100 */
[----:B------:R-:W0:Y:S01]  /*13a0*/  MUFU.EX2 R93, R93 ;  /* 0x0000005d005d7308 */ /* 0x000e220000000800 */
[C---:B------:R-:W-:Y:S02]  /*13b0*/  FFMA.FTZ R85, R98.reuse, R74, -R85 ;  /* 0x0000004a62557223 */ /* 0x040fe40000010855 */
[----:B------:R-:W-:Y:S02]  /*13c0*/  FMUL.FTZ R103, R21, R72 ;  /* 0x0000004815677220 */ /* 0x000fe40000410000 */
[----:B------:R-:W-:Y:S02]  /*13d0*/  FFMA.FTZ R92, R98, R75, R92 ;  /* 0x0000004b625c7223 */ /* 0x000fe4000001005c */
[----:B------:R-:W-:Y:S02]  /*13e0*/  FFMA.FTZ R85, R25, R84, R85 ;  /* 0x0000005419557223 */ /* 0x000fe40000010055 */
[----:B------:R-:W-:Y:S01]  /*13f0*/  FMUL.FTZ R73, R20, R77 ;  /* 0x0000004d14497220 */ /* 0x000fe20000410000 */
[----:B------:R-:W-:Y:S01]  /*1400*/  MUFU.EX2 R103, R103 ;  /* 0x0000006700677308 */ /* 0x000fe20000000800 */
[----:B------:R-:W-:-:S02]  /*1410*/  FADD.FTZ R92, RZ, R92 ;  /* 0x0000005cff5c7221 */ /* 0x000fc40000010000 */
[----:B------:R-:W-:Y:S02]  /*1420*/  FMUL.FTZ R74, R96, R95 ;  /* 0x0000005f604a7220 */ /* 0x000fe40000410000 */
[----:B------:R-:W-:-:S03]  /*1430*/  FMUL.FTZ R111, R101, R85 ;  /* 0x00000055656f7220 */ /* 0x000fc60000410000 */
[----:B------:R-:W1:Y:S01]  /*1440*/  MUFU.COS R110, R105 ;  /* 0x00000069006e7308 */ /* 0x000e620000000000 */
[C---:B0-----:R-:W-:Y:S02]  /*1450*/  FMUL.FTZ R107, R93.reuse, R102 ;  /* 0x000000665d6b7220 */ /* 0x041fe40000410000 */
[----:B------:R-:W-:Y:S02]  /*1460*/  FMUL.FTZ R106, R93, R106 ;  /* 0x0000006a5d6a7220 */ /* 0x000fe40000410000 */
[----:B------:R-:W-:Y:S02]  /*1470*/  FMUL.RZ R113, R73, 0.15915493667125701904 ;  /* 0x3e22f98349717820 */ /* 0x000fe4000040c000 */
[----:B------:R-:W-:Y:S02]  /*1480*/  FMUL.FTZ R73, R97, R95 ;  /* 0x0000005f61497220 */ /* 0x000fe40000410000 */
[----:B------:R-:W-:Y:S02]  /*1490*/  FMUL.FTZ R93, R101, R92 ;  /* 0x0000005c655d7220 */ /* 0x000fe40000410000 */
[----:B------:R-:W-:-:S02]  /*14a0*/  FFMA.FTZ R74, R97, R94, R74 ;  /* 0x0000005e614a7223 */ /* 0x000fc4000001004a */
[----:B------:R-:W-:Y:S02]  /*14b0*/  FFMA.FTZ R111, R100, R92, R111 ;  /* 0x0000005c646f7223 */ /* 0x000fe4000001006f */
[----:B------:R-:W-:Y:S02]  /*14c0*/  FMUL.FTZ R72, R20, R72 ;  /* 0x0000004814487220 */ /* 0x000fe40000410000 */
[----:B------:R-:W-:Y:S02]  /*14d0*/  FFMA.FTZ R73, R96, R94, -R73 ;  /* 0x0000005e60497223 */ /* 0x000fe40000010849 */
[----:B------:R-:W-:Y:S01]  /*14e0*/  FFMA.FTZ R92, R100, R85, -R93 ;  /* 0x00000055645c7223 */ /* 0x000fe2000001085d */
[----:B------:R-:W-:Y:S01]  /*14f0*/  HADD2.F32 R85, -RZ, R41.H1_H1 ;  /* 0x30000029ff557230 */ /* 0x000fe20000004100 */
[----:B------:R-:W-:Y:S02]  /*1500*/  FMUL.FTZ R75, R99, R74 ;  /* 0x0000004a634b7220 */ /* 0x000fe40000410000 */
[----:B------:R-:W-:Y:S01]  /*1510*/  FADD.FTZ R111, RZ, R111 ;  /* 0x0000006fff6f7221 */ /* 0x000fe20000010000 */
[----:B------:R-:W-:Y:S01]  /*1520*/  MUFU.EX2 R72, R72 ;  /* 0x0000004800487308 */ /* 0x000fe20000000800 */
[----:B------:R-:W-:-:S02]  /*1530*/  FFMA.FTZ R75, R98, R73, -R75 ;  /* 0x00000049624b7223 */ /* 0x000fc4000001084b */
[----:B------:R-:W-:Y:S02]  /*1540*/  FMUL.FTZ R93, R99, R73 ;  /* 0x00000049635d7220 */ /* 0x000fe40000410000 */
[----:B------:R-:W-:Y:S02]  /*1550*/  FFMA.FTZ R92, R24, R85, R92 ;  /* 0x00000055185c7223 */ /* 0x000fe4000001005c */
[----:B------:R-:W-:Y:S01]  /*1560*/  FMUL.FTZ R102, R108, R111 ;  /* 0x0000006f6c667220 */ /* 0x000fe20000410000 */
[----:B------:R-:W0:Y:S01]  /*1570*/  MUFU.SIN R73, R113 ;  /* 0x0000007100497308 */ /* 0x000e220000000400 */
[----:B------:R-:W-:Y:S01]  /*1580*/  FFMA.FTZ R93, R98, R74, R93 ;  /* 0x0000004a625d7223 */ /* 0x000fe2000001005d */
[----:B------:R-:W-:Y:S01]  /*1590*/  HADD2.F32 R74, -RZ, R42.H0_H0 ;  /* 0x2000002aff4a7230 */ /* 0x000fe20000004100 */
[----:B------:R-:W-:-:S05]  /*15a0*/  FMUL.FTZ R112, R108, R92 ;  /* 0x0000005c6c707220 */ /* 0x000fca0000410000 */
[----:B------:R1:W2:Y:S02]  /*15b0*/  MUFU.SIN R104, R105 ;  /* 0x0000006900687308 */ /* 0x0002a40000000400 */
[----:B-1----:R-:W-:Y:S02]  /*15c0*/  FMUL.FTZ R105, R103, R110 ;  /* 0x0000006e67697220 */ /* 0x002fe40000410000 */
[----:B------:R-:W-:Y:S02]  /*15d0*/  FFMA.FTZ R110, R109, R92, -R102 ;  /* 0x0000005c6d6e7223 */ /* 0x000fe40000010866 */
[C---:B------:R-:W-:Y:S02]  /*15e0*/  FMUL.FTZ R102, R101.reuse, R75 ;  /* 0x0000004b65667220 */ /* 0x040fe40000410000 */
        /* <DEDUP_REMOVED lines=8> */
[----:B0-----:R-:W-:Y:S02]  /*1670*/  FMUL.FTZ R102, R72, R73 ;  /* 0x0000004948667220 */ /* 0x001fe40000410000 */
[-C--:B------:R-:W-:Y:S02]  /*1680*/  FFMA.FTZ R73, R109, R92.reuse, -R75 ;  /* 0x0000005c6d497223 */ /* 0x080fe4000001084b */
[----:B------:R-:W-:Y:S02]  /*1690*/  FMUL.FTZ R92, R108, R92 ;  /* 0x0000005c6c5c7220 */ /* 0x000fe40000410000 */
[-C--:B------:R-:W-:Y:S02]  /*16a0*/  FFMA.FTZ R111, R107, R112.reuse, R111 ;  /* 0x000000706b6f7223 */ /* 0x080fe4000001006f */
[----:B------:R-:W-:Y:S02]  /*16b0*/  FMUL.FTZ R112, R106, R112 ;  /* 0x000000706a707220 */ /* 0x000fe40000410000 */
[----:B------:R-:W-:-:S02]  /*16c0*/  FFMA.FTZ R92, R109, R93, R92 ;  /* 0x0000005d6d5c7223 */ /* 0x000fc4000001005c */
[----:B--2---:R-:W-:Y:S02]  /*16d0*/  FMUL.FTZ R104, R103, R104 ;  /* 0x0000006867687220 */ /* 0x004fe40000410000 */
[C---:B------:R-:W-:Y:S01]  /*16e0*/  FFMA.FTZ R112, R107.reuse, R110, -R112 ;  /* 0x0000006e6b707223 */ /* 0x040fe20000010870 */
[----:B------:R0:W1:Y:S01]  /*16f0*/  MUFU.COS R103, R113 ;  /* 0x0000007100677308 */ /* 0x0000620000000000 */
[CC--:B------:R-:W-:Y:S02]  /*1700*/  FMUL.FTZ R93, R106.reuse, R73.reuse ;  /* 0x000000496a5d7220 */ /* 0x0c0fe40000410000 */
[-C--:B------:R-:W-:Y:S02]  /*1710*/  FMUL.FTZ R110, R106, R92.reuse ;  /* 0x0000005c6a6e7220 */ /* 0x080fe40000410000 */
[C---:B------:R-:W-:Y:S02]  /*1720*/  FFMA.FTZ R93, R107.reuse, R92, R93 ;  /* 0x0000005c6b5d7223 */ /* 0x040fe4000001005d */
[----:B------:R-:W-:Y:S01]  /*1730*/  FFMA.FTZ R110, R107, R73, -R110 ;  /* 0x000000496b6e7223 */ /* 0x000fe2000001086e */
[----:B------:R-:W-:Y:S01]  /*1740*/  HADD2.F32 R75, -RZ, R42.H1_H1 ;  /* 0x3000002aff4b7230 */ /* 0x000fe20000004100 */
[----:B------:R-:W-:Y:S01]  /*1750*/  FADD.FTZ R111, RZ, R111 ;  /* 0x0000006fff6f7221 */ /* 0x000fe20000010000 */
[----:B------:R-:W-:Y:S01]  /*1760*/  ISETP.NE.AND P1, PT, R59, 0x1f, PT ;  /* 0x0000001f3b00780c */ /* 0x000fe20003f25270 */
[----:B------:R-:W-:-:S02]  /*1770*/  FMUL.FTZ R73, R104, R93 ;  /* 0x0000005d68497220 */ /* 0x000fc40000410000 */
[-C--:B------:R-:W-:Y:S02]  /*1780*/  FMUL.FTZ R92, R104, R110.reuse ;  /* 0x0000006e685c7220 */ /* 0x080fe40000410000 */
[----:B------:R-:W-:Y:S02]  /*1790*/  FFMA.FTZ R112, R22, R75, R112 ;  /* 0x0000004b16707223 */ /* 0x000fe40000010070 */
[C---:B0-----:R-:W-:Y:S02]  /*17a0*/  FMUL.FTZ R113, R104.reuse, R111 ;  /* 0x0000006f68717220 */ /* 0x041fe40000410000 */
[C---:B------:R-:W-:Y:S02]  /*17b0*/  FFMA.FTZ R92, R105.reuse, R93, R92 ;  /* 0x0000005d695c7223 */ /* 0x040fe4000001005c */
[----:B------:R-:W-:Y:S02]  /*17c0*/  FFMA.FTZ R110, R105, R110, -R73 ;  /* 0x0000006e696e7223 */ /* 0x000fe40000010849 */
[----:B------:R-:W-:-:S02]  /*17d0*/  FMUL.FTZ R114, R104, R112 ;  /* 0x0000007068727220 */ /* 0x000fc40000410000 */
[----:B------:R-:W-:Y:S02]  /*17e0*/  FFMA.FTZ R113, R105, R112, -R113 ;  /* 0x0000007069717223 */ /* 0x000fe40000010871 */
[----:B-1----:R-:W-:Y:S02]  /*17f0*/  FMUL.FTZ R103, R72, R103 ;  /* 0x0000006748677220 */ /* 0x002fe40000410000 */
[C---:B------:R-:W-:Y:S02]  /*1800*/  FMUL.FTZ R112, R102.reuse, R92 ;  /* 0x0000005c66707220 */ /* 0x040fe40000410000 */
[-C--:B------:R-:W-:Y:S02]  /*1810*/  FMUL.FTZ R93, R102, R110.reuse ;  /* 0x0000006e665d7220 */ /* 0x080fe40000410000 */
[C---:B------:R-:W-:Y:S02]  /*1820*/  FFMA.FTZ R112, R103.reuse, R110, -R112 ;  /* 0x0000006e67707223 */ /* 0x040fe40000010870 */
[----:B------:R-:W-:-:S02]  /*1830*/  FFMA.FTZ R110, R103, R92, R93 ;  /* 0x0000005c676e7223 */ /* 0x000fc4000001005d */
        /* <DEDUP_REMOVED lines=13> */
[----:B0-----:R-:W-:Y:S02]  /*1910*/  ISETP.NE.AND P3, PT, R37, c[0x0][0x174], PT ;  /* 0x00005d0025007a0c */ /* 0x001fe40003f65270 */
[----:B-1----:R-:W-:-:S11]  /*1920*/  MOV R93, RZ ;  /* 0x000000ff005d7202 */ /* 0x002fd60000000f00 */
[----:B------:R-:W-:-:S04]  /*1930*/  @P3 LEA.HI R92, R37, R37, RZ, 0x1 ;  /* 0x00000025255c3211 */ /* 0x000fc800078f08ff */
[----:B------:R-:W-:-:S04]  /*1940*/  @P3 LOP3.LUT R92, R92, 0xfffffe, RZ, 0xc0, !PT ;  /* 0x00fffffe5c5c3812 */ /* 0x000fc800078ec0ff */
[----:B------:R-:W-:Y:S01]  /*1950*/  @P3 IADD3 R111, -R92, R37, RZ ;  /* 0x000000255c6f3210 */ /* 0x000fe20007ffe1ff */
[----:B------:R-:W-:-:S03]  /*1960*/  HFMA2.MMA R92, -RZ, RZ, 1.875, 0 ;  /* 0x3f800000ff5c7435 */ /* 0x000fc600000001ff */
[----:B------:R-:W-:-:S07]  /*1970*/  @P3 LEA R111, R111, R2, 0x8 ;  /* 0x000000026f6f3211 */ /* 0x000fce00078e40ff */
[----:B------:R0:W1:Y:S02]  /*1980*/  @P3 LDS.64 R92, [R111.X8+0x10b0] ;  /* 0x0010b0006f5c3984 */ /* 0x0000640000008a00 */
.L_x_12223:
[----:B0-----:R-:W-:Y:S05]  /*1990*/  BSYNC B0 ;  /* 0x0000000000007941 */ /* 0x001fea0003800000 */
.L_x_12222:
[----:B------:R-:W0:Y:S01]  /*19a0*/  SHFL.UP PT, R119, R113, 0x1, RZ ;  /* 0x0420000071777989 */ /* 0x000e2200000e00ff */
[----:B------:R-:W-:Y:S01]  /*19b0*/  ISETP.GE.AND P3, PT, R58, 0x1, PT ;  /* 0x000000013a00780c */ /* 0x000fe20003f66270 */
[--C-:B------:R-:W-:Y:S01]  /*19c0*/  HADD2.F32 R144, -RZ, R49.reuse.H1_H1 ;  /* 0x30000031ff907230 */ /* 0x100fe20000004100 */
[----:B------:R-:W-:Y:S01]  /*19d0*/  FADD.FTZ R146, R32, R32 ;  /* 0x0000002020927221 */ /* 0x000fe20000010000 */
[----:B------:R-:W2:Y:S01]  /*19e0*/  SHFL.UP PT, R117, R114, 0x1, RZ ;  /* 0x0420000072757989 */ /* 0x000ea200000e00ff */
[----:B------:R-:W-:Y:S01]  /*19f0*/  HADD2.F32 R150, -RZ, R49.H0_H0 ;  /* 0x20000031ff967230 */ /* 0x000fe20000004100 */
[----:B------:R-:W-:Y:S01]  /*1a00*/  FADD.FTZ R147, R33, R33 ;  /* 0x0000002121937221 */ /* 0x000fe20000010000 */
[----:B------:R-:W-:Y:S01]  /*1a10*/  HADD2.F32 R137, -RZ, R48.H0_H0 ;  /* 0x20000030ff897230 */ /* 0x000fe20000004100 */
[----:B------:R-:W3:Y:S01]  /*1a20*/  SHFL.UP PT, R111, R112, 0x1, RZ ;  /* 0x04200000706f7989 */ /* 0x000ee200000e00ff */
[----:B-----5:R-:W-:Y:S01]  /*1a30*/  FMUL.FTZ R49, R91, R144 ;  /* 0x000000905b317220 */ /* 0x020fe20000410000 */
[----:B------:R-:W-:Y:S01]  /*1a40*/  HADD2.F32 R136, -RZ, R47.H0_H0 ;  /* 0x2000002fff887230 */ /* 0x000fe20000004100 */
[----:B------:R-:W-:Y:S01]  /*1a50*/  FADD.FTZ R148, R34, R34 ;  /* 0x0000002222947221 */ /* 0x000fe20000010000 */
[----:B------:R-:W4:Y:S01]  /*1a60*/  SHFL.UP PT, R115, R110, 0x1, RZ ;  /* 0x042000006e737989 */ /* 0x000f2200000e00ff */
[----:B------:R-:W-:Y:S01]  /*1a70*/  FFMA.FTZ R49, R90, R150, -R49 ;  /* 0x000000965a317223 */ /* 0x000fe20000010831 */
[--C-:B------:R-:W-:Y:S01]  /*1a80*/  HADD2.F32 R141, -RZ, R45.reuse.H0_H0 ;  /* 0x2000002dff8d7230 */ /* 0x100fe20000004100 */
[----:B------:R-:W-:Y:S01]  /*1a90*/  BSSY B0, `(.L_x_12224) ;  /* 0x000010f000007945 */ /* 0x000fe20003800000 */
[----:B------:R-:W-:Y:S01]  /*1aa0*/  SHFL.IDX PT, R134, R89, RZ, 0x1f ;  /* 0x00001fff59867589 */ /* 0x000fe200000e0000 */
[----:B------:R-:W-:-:S02]  /*1ab0*/  HADD2.F32 R143, -RZ, R45.H1_H1 ;  /* 0x3000002dff8f7230 */ /* 0x000fc40000004100 */
[----:B------:R-:W-:Y:S01]  /*1ac0*/  HADD2.F32 R45, -RZ, R46.H0_H0 ;  /* 0x2000002eff2d7230 */ /* 0x000fe20000004100 */
[----:B------:R-:W-:Y:S01]  /*1ad0*/  SHFL.IDX PT, R135, R88, RZ, 0x1f ;  /* 0x00001fff58877589 */ /* 0x000fe200000e0000 */
[C---:B0-----:R-:W-:Y:S02]  /*1ae0*/  FMUL.FTZ R118, R110.reuse, R119 ;  /* 0x000000776e767220 */ /* 0x041fe40000410000 */
[-C--:B--2---:R-:W-:Y:S02]  /*1af0*/  FMUL.FTZ R120, R110, R117.reuse ;  /* 0x000000756e787220 */ /* 0x084fe40000410000 */
[----:B------:R-:W-:Y:S02]  /*1b00*/  FFMA.FTZ R117, R112, R117, -R118 ;  /* 0x0000007570757223 */ /* 0x000fe40000010876 */
[----:B---3--:R-:W-:Y:S02]  /*1b10*/  FMUL.FTZ R116, R110, R111 ;  /* 0x0000006f6e747220 */ /* 0x008fe40000410000 */
[----:B------:R-:W-:-:S02]  /*1b20*/  FFMA.FTZ R120, R112, R119, R120 ;  /* 0x0000007770787223 */ /* 0x000fc40000010078 */
[-C--:B----4-:R-:W-:Y:S02]  /*1b30*/  FFMA.FTZ R119, R112, R115.reuse, R116 ;  /* 0x0000007370777223 */ /* 0x090fe40000010074 */
        /* <DEDUP_REMOVED lines=29> */
[C---:B------:R-:W-:Y:S02]  /*1d10*/  FFMA.FTZ R117, R112.reuse, R117, -R116 ;  /* 0x0000007570757223 */ /* 0x040fe40000010874 */
[-C--:B----4-:R-:W-:Y:S02]  /*1d20*/  FFMA.FTZ R121, R112, R115.reuse, R110 ;  /* 0x0000007370797223 */ /* 0x090fe4000001006e */
[----:B------:R-:W-:Y:S02]  /*1d30*/  FMUL.FTZ R115, R118, R115 ;  /* 0x0000007376737220 */ /* 0x000fe40000410000 */
[----:B------:R-:W-:Y:S01]  /*1d40*/  FFMA.FTZ R120, R112, R119, R120 ;  /* 0x0000007770787223 */ /* 0x000fe20000010078 */
[----:B------:R-:W-:Y:S01]  /*1d50*/  FSEL R121, R118, R121, !P3 ;  /* 0x0000007976797208 */ /* 0x000fe20005800000 */
[----:B------:R-:W-:-:S02]  /*1d60*/  @P3 FFMA.FTZ R112, R112, R111, -R115 ;  /* 0x0000006f70703223 */ /* 0x000fc40000010873 */
[----:B------:R-:W-:Y:S02]  /*1d70*/  @P3 FADD.FTZ R114, R114, R117 ;  /* 0x0000007572723221 */ /* 0x000fe40000010000 */
        /* <DEDUP_REMOVED lines=9> */
[C---:B------:R-:W-:Y:S02]  /*1e10*/  FFMA.FTZ R116, R112.reuse, R116, R123 ;  /* 0x0000007470747223 */ /* 0x040fe4000001007b */
[CC--:B----4-:R-:W-:Y:S02]  /*1e20*/  FMUL.FTZ R117, R121.reuse, R111.reuse ;  /* 0x0000006f79757220 */ /* 0x0d0fe40000410000 */
[C---:B------:R-:W-:Y:S01]  /*1e30*/  FFMA.FTZ R118, R112.reuse, R111, R118 ;  /* 0x0000006f70767223 */ /* 0x040fe20000010076 */
[----:B------:R-:W-:Y:S01]  /*1e40*/  MOV R111, c[0x0][0x2bc] ;  /* 0x0000af00006f7a02 */ /* 0x000fe20000000f00 */
[C---:B------:R-:W-:Y:S02]  /*1e50*/  FFMA.FTZ R119, R112.reuse, R115, -R119 ;  /* 0x0000007370777223 */ /* 0x040fe40000010877 */
[----:B------:R-:W-:Y:S01]  /*1e60*/  @P3 FFMA.FTZ R112, R112, R110, -R117 ;  /* 0x0000006e70703223 */ /* 0x000fe20000010875 */
[----:B------:R-:W-:Y:S01]  /*1e70*/  FSEL R118, R121, R118, !P3 ;  /* 0x0000007679767208 */ /* 0x000fe20005800000 */
[----:B------:R-:W-:Y:S01]  /*1e80*/  @P3 FADD.FTZ R113, R113, R116 ;  /* 0x0000007471713221 */ /* 0x000fe20000010000 */
[----:B------:R-:W-:Y:S01]  /*1e90*/  MOV R110, c[0x0][0x2b8] ;  /* 0x0000ae00006e7a02 */ /* 0x000fe20000000f00 */
[----:B------:R-:W-:Y:S01]  /*1ea0*/  @P3 FADD.FTZ R114, R114, R119 ;  /* 0x0000007772723221 */ /* 0x000fe20000010000 */
[----:B------:R-:W0:Y:S01]  /*1eb0*/  SHFL.UP PT, R115, R112, 0x10, RZ ;  /* 0x0600000070737989 */ /* 0x000e2200000e00ff */
[----:B------:R-:W-:-:S02]  /*1ec0*/  SHF.R.U32.HI R116, RZ, 0x1, R111 ;  /* 0x00000001ff747819 */ /* 0x000fc4000001166f */
[----:B------:R-:W-:Y:S01]  /*1ed0*/  SHF.R.U64 R110, R110, 0x1, R111 ;  /* 0x000000016e6e7819 */ /* 0x000fe2000000126f */
[----:B------:R-:W2:Y:S01]  /*1ee0*/  SHFL.UP PT, R117, R118, 0x10, RZ ;  /* 0x0600000076757989 */ /* 0x000ea200000e00ff */
[----:B------:R-:W-:Y:S01]  /*1ef0*/  ISETP.GE.AND P3, PT, R58, 0x10, PT ;  /* 0x000000103a00780c */ /* 0x000fe20003f66270 */
[-C--:B------:R-:W-:Y:S02]  /*1f00*/  IMAD R111, R116, R65.reuse, RZ ;  /* 0x00000041746f7224 */ /* 0x080fe400078e02ff */
[----:B------:R-:W3:Y:S02]  /*1f10*/  SHFL.UP PT, R121, R113, 0x10, RZ ;  /* 0x0600000071797989 */ /* 0x000ee400000e00ff */
[----:B------:R-:W-:Y:S02]  /*1f20*/  IMAD R123, R64, R110, R111 ;  /* 0x0000006e407b7224 */ /* 0x000fe400078e026f */
[----:B------:R-:W4:Y:S01]  /*1f30*/  SHFL.UP PT, R119, R114, 0x10, RZ ;  /* 0x0600000072777989 */ /* 0x000f2200000e00ff */
[----:B------:R-:W-:-:S05]  /*1f40*/  IMAD.WIDE.U32 R110, R110, R65, RZ ;  /* 0x000000416e6e7225 */ /* 0x000fca00078e00ff */
[----:B------:R-:W-:-:S05]  /*1f50*/  IADD3 R111, R123, R111, RZ ;  /* 0x0000006f7b6f7210 */ /* 0x000fca0007ffe0ff */
[----:B------:R-:W-:-:S04]  /*1f60*/  IMAD.WIDE.U32 R110, R63, c[0x0][0x2c0], R110 ;  /* 0x0000b0003f6e7a25 */ /* 0x000fc800078e006e */
[----:B0-----:R-:W-:-:S04]  /*1f70*/  FMUL.FTZ R116, R118, R115 ;  /* 0x0000007376747220 */ /* 0x001fc80000410000 */
[----:B--2---:R-:W-:Y:S02]  /*1f80*/  FFMA.FTZ R123, R112, R117, R116 ;  /* 0x00000075707b7223 */ /* 0x004fe40000010074 */
[C---:B---3--:R-:W-:Y:S02]  /*1f90*/  FMUL.FTZ R120, R118.reuse, R121 ;  /* 0x0000007976787220 */ /* 0x048fe40000410000 */
[C---:B------:R-:W-:Y:S01]  /*1fa0*/  FMUL.FTZ R117, R118.reuse, R117 ;  /* 0x0000007576757220 */ /* 0x040fe20000410000 */
[C---:B------:R-:W-:Y:S01]  /*1fb0*/  FSEL R123, R118.reuse, R123, !P3 ;  /* 0x0000007b767b7208 */ /* 0x040fe20005800000 */
[-C--:B----4-:R-:W-:Y:S02]  /*1fc0*/  FMUL.FTZ R122, R118, R119.reuse ;  /* 0x00000077767a7220 */ /* 0x090fe40000410000 */
[C---:B------:R-:W-:Y:S02]  /*1fd0*/  FFMA.FTZ R119, R112.reuse, R119, -R120 ;  /* 0x0000007770777223 */ /* 0x040fe40000010878 */
[C---:B------:R-:W-:Y:S01]  /*1fe0*/  FFMA.FTZ R122, R112.reuse, R121, R122 ;  /* 0x00000079707a7223 */ /* 0x040fe2000001007a */
[----:B------:R-:W0:Y:S01]  /*1ff0*/  SHFL.UP PT, R123, R123, 0x1, RZ ;  /* 0x042000007b7b7989 */ /* 0x000e2200000e00ff */
[----:B------:R-:W-:Y:S01]  /*2000*/  @P3 FFMA.FTZ R112, R112, R115, -R117 ;  /* 0x0000007370703223 */ /* 0x000fe20000010875 */
[----:B------:R-:W-:Y:S01]  /*2010*/  HADD2.F32 R121, -RZ, R50.H0_H0 ;  /* 0x20000032ff797230 */ /* 0x000fe20000004100 */
[----:B------:R-:W-:-:S02]  /*2020*/  @P3 FADD.FTZ R114, R114, R119 ;  /* 0x0000007772723221 */ /* 0x000fc40000010000 */
[----:B------:R-:W-:Y:S02]  /*2030*/  @P3 FADD.FTZ R113, R113, R122 ;  /* 0x0000007a71713221 */ /* 0x000fe40000010000 */
[----:B------:R-:W-:Y:S01]  /*2040*/  IMAD R116, R62, c[0x0][0x2c0], RZ ;  /* 0x0000b0003e747a24 */ /* 0x000fe200078e02ff */
[----:B------:R-:W2:Y:S01]  /*2050*/  SHFL.UP PT, R112, R112, 0x1, RZ ;  /* 0x0420000070707989 */ /* 0x000ea200000e00ff */
[----:B------:R-:W-:Y:S02]  /*2060*/  FADD.FTZ R120, R30, R30 ;  /* 0x0000001e1e787221 */ /* 0x000fe40000010000 */
[----:B------:R-:W-:Y:S01]  /*2070*/  IMAD R115, R63, c[0x0][0x2c4], R116 ;  /* 0x0000b1003f737a24 */ /* 0x000fe200078e0274 */
[----:B------:R-:W3:Y:S01]  /*2080*/  SHFL.UP PT, R114, R114, 0x1, RZ ;  /* 0x0420000072727989 */ /* 0x000ee200000e00ff */
[----:B------:R-:W-:Y:S01]  /*2090*/  LEA R116, P3, R110, c[0x0][0x320], 0x3 ;  /* 0x0000c8006e747a11 */ /* 0x000fe200078618ff */
[----:B------:R-:W-:Y:S02]  /*20a0*/  FMUL.FTZ R125, R120, R49 ;  /* 0x00000031787d7220 */ /* 0x000fe40000410000 */
[----:B------:R-:W4:Y:S01]  /*20b0*/  SHFL.UP PT, R113, R113, 0x1, RZ ;  /* 0x0420000071717989 */ /* 0x000f2200000e00ff */
[----:B------:R-:W-:-:S02]  /*20c0*/  IADD3 R111, R115, R111, RZ ;  /* 0x0000006f736f7210 */ /* 0x000fc40007ffe0ff */
[----:B------:R-:W-:Y:S02]  /*20d0*/  SHF.L.U32 R115, R3, 0x2, RZ ;  /* 0x0000000203737819 */ /* 0x000fe400000006ff */
[----:B------:R-:W-:Y:S02]  /*20e0*/  LEA.HI.X R110, R110, c[0x0][0x324], R111, 0x3, P3 ;  /* 0x0000c9006e6e7a11 */ /* 0x000fe400018f1c6f */
[C---:B------:R-:W-:Y:S02]  /*20f0*/  LEA R88, P3, R59.reuse, R116, 0x2 ;  /* 0x000000743b587211 */ /* 0x040fe400078610ff */
[----:B------:R-:W-:Y:S02]  /*2100*/  IADD3 R111, R36, -c[0x0][0x174], RZ ;  /* 0x80005d00246f7a10 */ /* 0x000fe40007ffe0ff */
[----:B------:R-:W-:Y:S01]  /*2110*/  LEA.HI.X R89, R59, R110, RZ, 0x2, P3 ;  /* 0x0000006e3b597211 */ /* 0x000fe200018f14ff */
[----:B0-----:R-:W-:Y:S01]  /*2120*/  FMUL.FTZ R110, R123, R134 ;  /* 0x000000867b6e7220 */ /* 0x001fe20000410000 */
[----:B------:R-:W-:Y:S01]  /*2130*/  SHF.L.U64.HI R116, R3, 0x2, R0 ;  /* 0x0000000203747819 */ /* 0x000fe20000010200 */
[----:B------:R-:W-:-:S02]  /*2140*/  IMAD R111, R111, -0x200, RZ ;  /* 0xfffffe006f6f7824 */ /* 0x000fc400078e02ff */
[----:B------:R-:W-:Y:S02]  /*2150*/  FMUL.FTZ R123, R123, R135 ;  /* 0x000000877b7b7220 */ /* 0x000fe40000410000 */
[----:B------:R-:W-:-:S04]  /*2160*/  IMAD.WIDE R88, R111, 0x4, R88 ;  /* 0x000000046f587825 */ /* 0x000fc800078e0258 */
[C---:B--2---:R-:W-:Y:S01]  /*2170*/  FFMA.FTZ R111, R112.reuse, R135, -R110 ;  /* 0x00000087706f7223 */ /* 0x044fe2000001086e */
[----:B------:R-:W-:Y:S01]  /*2180*/  LOP3.LUT R110, R59, 0x1f, RZ, 0xc0, !PT ;  /* 0x0000001f3b6e7812 */ /* 0x000fe200078ec0ff */
[----:B------:R-:W-:Y:S02]  /*2190*/  FFMA.FTZ R112, R112, R134, R123 ;  /* 0x0000008670707223 */ /* 0x000fe4000001007b */
[----:B---3--:R-:W-:Y:S01]  /*21a0*/  @P2 FADD.FTZ R135, R114, R111 ;  /* 0x0000006f72872221 */ /* 0x008fe20000010000 */
[C---:B------:R-:W-:Y:S01]  /*21b0*/  ISETP.NE.AND P4, PT, R110.reuse, 0x1f, PT ;  /* 0x0000001f6e00780c */ /* 0x040fe20003f85270 */
[----:B----4-:R-:W-:Y:S01]  /*21c0*/  @P2 FADD.FTZ R134, R113, R112 ;  /* 0x0000007071862221 */ /* 0x010fe20000010000 */
[----:B------:R-:W-:Y:S01]  /*21d0*/  ISETP.GT.U32.AND P5, PT, R110, 0x1d, PT ;  /* 0x0000001d6e00780c */ /* 0x000fe20003fa4070 */
[----:B------:R-:W-:Y:S01]  /*21e0*/  IMAD R116, R116, c[0x0][0x2d0], RZ ;  /* 0x0000b40074747a24 */ /* 0x000fe200078e02ff */
[C---:B------:R-:W-:Y:S01]  /*21f0*/  ISETP.GT.U32.AND P6, PT, R110.reuse, 0x1b, PT ;  /* 0x0000001b6e00780c */ /* 0x040fe20003fc4070 */
[----:B------:R-:W-:Y:S01]  /*2200*/  HADD2.F32 R113, -RZ, R50.H1_H1 ;  /* 0x30000032ff717230 */ /* 0x000fe20000004100 */
[C---:B------:R-:W-:Y:S01]  /*2210*/  ISETP.GT.U32.AND P2, PT, R110.reuse, 0x17, PT ;  /* 0x000000176e00780c */ /* 0x040fe20003f44070 */
[C---:B------:R-:W-:Y:S01]  /*2220*/  IMAD R117, R115.reuse, c[0x0][0x2d4], R116 ;  /* 0x0000b50073757a24 */ /* 0x040fe200078e0274 */
[----:B------:R-:W-:Y:S01]  /*2230*/  ISETP.GT.U32.AND P3, PT, R110, 0xf, PT ;  /* 0x0000000f6e00780c */ /* 0x000fe20003f64070 */
[--C-:B------:R-:W-:Y:S01]  /*2240*/  HADD2.F32 R110, -RZ, R51.reuse.H1_H1 ;  /* 0x30000033ff6e7230 */ /* 0x100fe20000004100 */
[----:B------:R-:W-:Y:S01]  /*2250*/  FADD.FTZ R111, R28, R28 ;  /* 0x0000001c1c6f7221 */ /* 0x000fe20000010000 */
[----:B------:R-:W-:Y:S01]  /*2260*/  HADD2.F32 R51, -RZ, R51.H0_H0 ;  /* 0x20000033ff337230 */ /* 0x000fe20000004100 */
[----:B------:R-:W-:-:S04]  /*2270*/  IMAD.WIDE.U32 R88, R115, c[0x0][0x2d0], R88 ;  /* 0x0000b40073587a25 */ /* 0x000fc800078e0058 */
[CC--:B------:R-:W-:Y:S01]  /*2280*/  FMUL.FTZ R114, R90.reuse, R110.reuse ;  /* 0x0000006e5a727220 */ /* 0x0c0fe20000410000 */
[----:B------:R-:W-:Y:S01]  /*2290*/  IADD3 R89, R89, R117, RZ ;  /* 0x0000007559597210 */ /* 0x000fe20007ffe0ff */
[C---:B------:R-:W-:Y:S02]  /*22a0*/  FMUL.FTZ R50, R91.reuse, R110 ;  /* 0x0000006e5b327220 */ /* 0x040fe40000410000 */
[CC--:B------:R-:W-:Y:S02]  /*22b0*/  FFMA.FTZ R116, R91.reuse, R51.reuse, R114 ;  /* 0x000000335b747223 */ /* 0x0c0fe40000010072 */
[----:B------:R-:W-:Y:S02]  /*22c0*/  FFMA.FTZ R118, R90, R51, -R50 ;  /* 0x000000335a767223 */ /* 0x000fe40000010832 */
[----:B------:R-:W-:Y:S02]  /*22d0*/  FMUL.FTZ R50, R91, R113 ;  /* 0x000000715b327220 */ /* 0x000fe40000410000 */
[----:B------:R-:W-:-:S02]  /*22e0*/  FMUL.FTZ R119, R111, R116 ;  /* 0x000000746f777220 */ /* 0x000fc40000410000 */
[C---:B------:R-:W-:Y:S02]  /*22f0*/  FMUL.FTZ R114, R90.reuse, R113 ;  /* 0x000000715a727220 */ /* 0x040fe40000410000 */
[----:B------:R-:W-:Y:S02]  /*2300*/  FFMA.FTZ R117, R90, R121, -R50 ;  /* 0x000000795a757223 */ /* 0x000fe40000010832 */
[----:B------:R-:W-:Y:S02]  /*2310*/  FADD.FTZ R112, R29, R29 ;  /* 0x0000001d1d707221 */ /* 0x000fe40000010000 */
[----:B------:R-:W-:Y:S02]  /*2320*/  FMUL.FTZ R118, R111, R118 ;  /* 0x000000766f767220 */ /* 0x000fe40000410000 */
[----:B------:R-:W-:Y:S02]  /*2330*/  FMUL.FTZ R50, R102, R119 ;  /* 0x0000007766327220 */ /* 0x000fe40000410000 */
[----:B------:R-:W-:-:S02]  /*2340*/  FFMA.FTZ R115, R91, R121, R114 ;  /* 0x000000795b737223 */ /* 0x000fc40000010072 */
[C---:B------:R-:W-:Y:S02]  /*2350*/  FMUL.FTZ R123, R103.reuse, R119 ;  /* 0x00000077677b7220 */ /* 0x040fe40000410000 */
[C---:B------:R-:W-:Y:S02]  /*2360*/  FMUL.FTZ R117, R112.reuse, R117 ;  /* 0x0000007570757220 */ /* 0x040fe40000410000 */
[-C--:B------:R-:W-:Y:S02]  /*2370*/  FFMA.FTZ R50, R103, R118.reuse, -R50 ;  /* 0x0000007667327223 */ /* 0x080fe40000010832 */
[----:B------:R-:W-:Y:S02]  /*2380*/  FMUL.FTZ R116, R112, R115 ;  /* 0x0000007370747220 */ /* 0x000fe40000410000 */
[----:B------:R-:W-:Y:S02]  /*2390*/  FFMA.FTZ R123, -R102, R118, -R123 ;  /* 0x00000076667b7223 */ /* 0x000fe4000001097b */
[----:B------:R-:W-:-:S02]  /*23a0*/  FADD.FTZ R114, R117, R50 ;  /* 0x0000003275727221 */ /* 0x000fc40000010000 */
[----:B------:R-:W-:Y:S02]  /*23b0*/  FMUL.FTZ R50, R90, R144 ;  /* 0x000000905a327220 */ /* 0x000fe40000410000 */
[----:B------:R-:W-:Y:S02]  /*23c0*/  FADD.FTZ R123, -R116, R123 ;  /* 0x0000007b747b7221 */ /* 0x000fe40000010100 */
[C---:B------:R-:W-:Y:S02]  /*23d0*/  FMUL.FTZ R124, R104.reuse, -R114 ;  /* 0x80000072687c7220 */ /* 0x040fe40000410000 */
[----:B------:R-:W-:Y:S02]  /*23e0*/  FFMA.FTZ R115, R91, R150, R50 ;  /* 0x000000965b737223 */ /* 0x000fe40000010032 */
[-C--:B------:R-:W-:Y:S02]  /*23f0*/  FMUL.FTZ R122, R104, -R123.reuse ;  /* 0x8000007b687a7220 */ /* 0x080fe40000410000 */
[----:B------:R-:W-:-:S02]  /*2400*/  FFMA.FTZ R123, R105, R123, R124 ;  /* 0x0000007b697b7223 */ /* 0x000fc4000001007c */
[----:B------:R-:W-:Y:S01]  /*2410*/  FMUL.FTZ R124, R120, R115 ;  /* 0x00000073787c7220 */ /* 0x000fe20000410000 */
[----:B------:R-:W-:Y:S01]  /*2420*/  HADD2.F32 R115, -RZ, R48.H1_H1 ;  /* 0x30000030ff737230 */ /* 0x000fe20000004100 */
[----:B------:R-:W-:Y:S02]  /*2430*/  FFMA.FTZ R122, R105, R114, -R122 ;  /* 0x00000072697a7223 */ /* 0x000fe4000001087a */
[----:B------:R-:W-:Y:S02]  /*2440*/  FADD.FTZ R123, -R124, R123 ;  /* 0x0000007b7c7b7221 */ /* 0x000fe40000010100 */
[----:B------:R-:W-:Y:S02]  /*2450*/  FADD.FTZ R122, R125, R122 ;  /* 0x0000007a7d7a7221 */ /* 0x000fe40000010000 */
[-C--:B------:R-:W-:Y:S02]  /*2460*/  FMUL.FTZ R50, R90, R115.reuse ;  /* 0x000000735a327220 */ /* 0x080fe40000410000 */
[----:B------:R-:W-:-:S02]  /*2470*/  FMUL.FTZ R49, R91, R115 ;  /* 0x000000735b317220 */ /* 0x000fc40000410000 */
[----:B------:R-:W-:Y:S02]  /*2480*/  FADD.FTZ R48, R31, R31 ;  /* 0x0000001f1f307221 */ /* 0x000fe40000010000 */
[C---:B------:R-:W-:Y:S02]  /*2490*/  FMUL.FTZ R114, R106.reuse, -R123 ;  /* 0x8000007b6a727220 */ /* 0x040fe40000410000 */
[-C--:B------:R-:W-:Y:S02]  /*24a0*/  FMUL.FTZ R126, R106, -R122.reuse ;  /* 0x8000007a6a7e7220 */ /* 0x080fe40000410000 */
[-C--:B------:R-:W-:Y:S02]  /*24b0*/  FFMA.FTZ R133, R91, R137.reuse, R50 ;  /* 0x000000895b857223 */ /* 0x080fe40000010032 */
[----:B------:R-:W-:Y:S02]  /*24c0*/  FFMA.FTZ R49, R90, R137, -R49 ;  /* 0x000000895a317223 */ /* 0x000fe40000010831 */
[C---:B------:R-:W-:Y:S01]  /*24d0*/  FFMA.FTZ R127, R107.reuse, R122, -R114 ;  /* 0x0000007a6b7f7223 */ /* 0x040fe20000010872 */
[----:B------:R-:W-:Y:S01]  /*24e0*/  HADD2.F32 R114, -RZ, R47.H1_H1 ;  /* 0x3000002fff727230 */ /* 0x000fe20000004100 */
[----:B------:R-:W-:-:S02]  /*24f0*/  FFMA.FTZ R126, R107, R123, R126 ;  /* 0x0000007b6b7e7223 */ /* 0x000fc4000001007e */
[C---:B------:R-:W-:Y:S02]  /*2500*/  FMUL.FTZ R133, R48.reuse, R133 ;  /* 0x0000008530857220 */ /* 0x040fe40000410000 */
[----:B------:R-:W-:Y:S02]  /*2510*/  FMUL.FTZ R132, R48, R49 ;  /* 0x0000003130847220 */ /* 0x000fe40000410000 */
[----:B------:R-:W-:Y:S02]  /*2520*/  FADD.FTZ R126, -R133, R126 ;  /* 0x0000007e857e7221 */ /* 0x000fe40000010100 */
[----:B------:R-:W-:Y:S02]  /*2530*/  FADD.FTZ R127, R132, R127 ;  /* 0x0000007f847f7221 */ /* 0x000fe40000010000 */
[----:B------:R-:W-:Y:S02]  /*2540*/  FMUL.FTZ R49, R90, R114 ;  /* 0x000000725a317220 */ /* 0x000fe40000410000 */
[----:B------:R-:W-:-:S02]  /*2550*/  FMUL.FTZ R50, R108, -R126 ;  /* 0x8000007e6c327220 */ /* 0x000fc40000410000 */
[-C--:B------:R-:W-:Y:S02]  /*2560*/  FMUL.FTZ R122, R108, -R127.reuse ;  /* 0x8000007f6c7a7220 */ /* 0x080fe40000410000 */
[C---:B------:R-:W-:Y:S02]  /*2570*/  FMUL.FTZ R47, R91.reuse, R114 ;  /* 0x000000725b2f7220 */ /* 0x040fe40000410000 */
[----:B------:R-:W-:Y:S02]  /*2580*/  FFMA.FTZ R49, R91, R136, R49 ;  /* 0x000000885b317223 */ /* 0x000fe40000010031 */
[C---:B------:R-:W-:Y:S01]  /*2590*/  FFMA.FTZ R128, R109.reuse, R127, -R50 ;  /* 0x0000007f6d807223 */ /* 0x040fe20000010832 */
[--C-:B------:R-:W-:Y:S01]  /*25a0*/  HADD2.F32 R50, -RZ, R44.reuse.H0_H0 ;  /* 0x2000002cff327230 */ /* 0x100fe20000004100 */
[----:B------:R-:W-:Y:S01]  /*25b0*/  FFMA.FTZ R127, R109, R126, R122 ;  /* 0x0000007e6d7f7223 */ /* 0x000fe2000001007a */
[----:B------:R-:W-:Y:S01]  /*25c0*/  HADD2.F32 R44, -RZ, R44.H1_H1 ;  /* 0x3000002cff2c7230 */ /* 0x000fe20000004100 */
[----:B------:R-:W-:-:S02]  /*25d0*/  FFMA.FTZ R47, R90, R136, -R47 ;  /* 0x000000885a2f7223 */ /* 0x000fc4000001082f */
[C---:B------:R-:W-:Y:S02]  /*25e0*/  FMUL.FTZ R122, R146.reuse, R49 ;  /* 0x00000031927a7220 */ /* 0x040fe40000410000 */
[----:B------:R-:W-:Y:S01]  /*25f0*/  FMUL.FTZ R123, R146, R47 ;  /* 0x0000002f927b7220 */ /* 0x000fe20000410000 */
[----:B------:R-:W-:Y:S01]  /*2600*/  HADD2.F32 R47, -RZ, R46.H1_H1 ;  /* 0x3000002eff2f7230 */ /* 0x000fe20000004100 */
[----:B------:R-:W-:Y:S02]  /*2610*/  FADD.FTZ R127, -R122, R127 ;  /* 0x0000007f7a7f7221 */ /* 0x000fe40000010100 */
[----:B------:R-:W-:Y:S02]  /*2620*/  FADD.FTZ R128, R123, R128 ;  /* 0x000000807b807221 */ /* 0x000fe40000010000 */
[----:B------:R-:W-:Y:S02]  /*2630*/  FMUL.FTZ R49, R101, -R127 ;  /* 0x8000007f65317220 */ /* 0x000fe40000410000 */
[----:B-1----:R-:W-:-:S02]  /*2640*/  FMUL.FTZ R46, R102, R93 ;  /* 0x0000005d662e7220 */ /* 0x002fc40000410000 */
[-C--:B------:R-:W-:Y:S02]  /*2650*/  FMUL.FTZ R126, R101, -R128.reuse ;  /* 0x80000080657e7220 */ /* 0x080fe40000410000 */
[----:B------:R-:W-:Y:S02]  /*2660*/  FFMA.FTZ R140, R100, R128, -R49 ;  /* 0x00000080648c7223 */ /* 0x000fe40000010831 */
[-C--:B------:R-:W-:Y:S02]  /*2670*/  FMUL.FTZ R128, R102, -R92.reuse ;  /* 0x8000005c66807220 */ /* 0x080fe40000410000 */
[----:B------:R-:W-:Y:S02]  /*2680*/  FFMA.FTZ R49, R103, R92, -R46 ;  /* 0x0000005c67317223 */ /* 0x000fe4000001082e */
[----:B------:R-:W-:Y:S02]  /*2690*/  FFMA.FTZ R129, R100, R127, R126 ;  /* 0x0000007f64817223 */ /* 0x000fe4000001007e */
[----:B------:R-:W-:-:S02]  /*26a0*/  FMUL.FTZ R126, R90, R47 ;  /* 0x0000002f5a7e7220 */ /* 0x000fc40000410000 */
[----:B------:R-:W-:Y:S02]  /*26b0*/  FMUL.FTZ R46, R91, R47 ;  /* 0x0000002f5b2e7220 */ /* 0x000fe40000410000 */
[----:B------:R-:W-:Y:S02]  /*26c0*/  FFMA.FTZ R128, R103, -R93, R128 ;  /* 0x8000005d67807223 */ /* 0x000fe40000010080 */
[----:B------:R-:W-:Y:S02]  /*26d0*/  FMUL.FTZ R127, R104, -R49 ;  /* 0x80000031687f7220 */ /* 0x000fe40000410000 */
[-C--:B------:R-:W-:Y:S02]  /*26e0*/  FFMA.FTZ R126, R91, R45.reuse, R126 ;  /* 0x0000002d5b7e7223 */ /* 0x080fe4000001007e */
[----:B------:R-:W-:Y:S02]  /*26f0*/  FFMA.FTZ R46, R90, R45, -R46 ;  /* 0x0000002d5a2e7223 */ /* 0x000fe4000001082e */
[----:B------:R-:W-:-:S02]  /*2700*/  FMUL.FTZ R138, R104, -R128 ;  /* 0x80000080688a7220 */ /* 0x000fc40000410000 */
[----:B------:R-:W-:Y:S02]  /*2710*/  FFMA.FTZ R127, R105, R128, R127 ;  /* 0x00000080697f7223 */ /* 0x000fe4000001007f */
[C---:B------:R-:W-:Y:S02]  /*2720*/  FMUL.FTZ R130, R147.reuse, R126 ;  /* 0x0000007e93827220 */ /* 0x040fe40000410000 */
[----:B------:R-:W-:Y:S02]  /*2730*/  FMUL.FTZ R131, R147, R46 ;  /* 0x0000002e93837220 */ /* 0x000fe40000410000 */
[----:B------:R-:W-:Y:S02]  /*2740*/  FFMA.FTZ R138, R105, R49, -R138 ;  /* 0x00000031698a7223 */ /* 0x000fe4000001088a */
[----:B------:R-:W-:Y:S02]  /*2750*/  FMUL.FTZ R46, R106, -R127 ;  /* 0x8000007f6a2e7220 */ /* 0x000fe40000410000 */
[----:B------:R-:W-:-:S02]  /*2760*/  FADD.FTZ R129, -R130, R129 ;  /* 0x0000008182817221 */ /* 0x000fc40000010100 */
[-C--:B------:R-:W-:Y:S02]  /*2770*/  FMUL.FTZ R126, R106, -R138.reuse ;  /* 0x8000008a6a7e7220 */ /* 0x080fe40000410000 */
[----:B------:R-:W-:Y:S02]  /*2780*/  FFMA.FTZ R138, R107, R138, -R46 ;  /* 0x0000008a6b8a7223 */ /* 0x000fe4000001082e */
[----:B------:R-:W-:Y:S02]  /*2790*/  FADD.FTZ R140, R131, R140 ;  /* 0x0000008c838c7221 */ /* 0x000fe40000010000 */
[----:B------:R-:W-:Y:S02]  /*27a0*/  FMUL.FTZ R49, R99, -R129 ;  /* 0x8000008163317220 */ /* 0x000fe40000410000 */
[----:B------:R-:W-:Y:S02]  /*27b0*/  FFMA.FTZ R127, R107, R127, R126 ;  /* 0x0000007f6b7f7223 */ /* 0x000fe4000001007e */
[----:B------:R-:W-:-:S02]  /*27c0*/  FMUL.FTZ R46, R108, -R138 ;  /* 0x8000008a6c2e7220 */ /* 0x000fc40000410000 */
[-C--:B------:R-:W-:Y:S02]  /*27d0*/  FMUL.FTZ R128, R99, -R140.reuse ;  /* 0x8000008c63807220 */ /* 0x080fe40000410000 */
[----:B------:R-:W-:Y:S02]  /*27e0*/  FFMA.FTZ R149, R98, R140, -R49 ;  /* 0x0000008c62957223 */ /* 0x000fe40000010831 */
[----:B------:R-:W-:Y:S02]  /*27f0*/  FFMA.FTZ R140, R109, R127, R46 ;  /* 0x0000007f6d8c7223 */ /* 0x000fe4000001002e */
[----:B------:R-:W-:Y:S02]  /*2800*/  FMUL.FTZ R126, R90, R143 ;  /* 0x0000008f5a7e7220 */ /* 0x000fe40000410000 */
[----:B------:R-:W-:Y:S02]  /*2810*/  FMUL.FTZ R127, R108, -R127 ;  /* 0x8000007f6c7f7220 */ /* 0x000fe40000410000 */
[----:B------:R-:W-:-:S02]  /*2820*/  FFMA.FTZ R142, R98, R129, R128 ;  /* 0x00000081628e7223 */ /* 0x000fc40000010080 */
[C---:B------:R-:W-:Y:S02]  /*2830*/  FMUL.FTZ R46, R91.reuse, R143 ;  /* 0x0000008f5b2e7220 */ /* 0x040fe40000410000 */
[-C--:B------:R-:W-:Y:S02]  /*2840*/  FFMA.FTZ R129, R91, R141.reuse, R126 ;  /* 0x0000008d5b817223 */ /* 0x080fe4000001007e */
[----:B------:R-:W-:Y:S02]  /*2850*/  FFMA.FTZ R127, R109, R138, -R127 ;  /* 0x0000008a6d7f7223 */ /* 0x000fe4000001087f */
[----:B------:R-:W-:Y:S02]  /*2860*/  FMUL.FTZ R126, R101, -R140 ;  /* 0x8000008c657e7220 */ /* 0x000fe40000410000 */
[----:B------:R-:W-:Y:S02]  /*2870*/  FFMA.FTZ R49, R90, R141, -R46 ;  /* 0x0000008d5a317223 */ /* 0x000fe4000001082e */
[----:B------:R-:W-:-:S02]  /*2880*/  FMUL.FTZ R129, R148, R129 ;  /* 0x0000008194817220 */ /* 0x000fc40000410000 */
[-C--:B------:R-:W-:Y:S02]  /*2890*/  FMUL.FTZ R145, R101, -R127.reuse ;  /* 0x8000007f65917220 */ /* 0x080fe40000410000 */
[----:B------:R-:W-:Y:S02]  /*28a0*/  FFMA.FTZ R126, R100, R127, -R126 ;  /* 0x0000007f647e7223 */ /* 0x000fe4000001087e */
[----:B------:R-:W-:Y:S02]  /*28b0*/  FMUL.FTZ R128, R148, R49 ;  /* 0x0000003194807220 */ /* 0x000fe40000410000 */
        /* <DEDUP_REMOVED lines=11> */
[-C--:B------:R-:W-:Y:S02]  /*2970*/  FMUL.FTZ R49, R91, R44.reuse ;  /* 0x0000002c5b317220 */ /* 0x080fe40000410000 */
[----:B------:R-:W-:Y:S02]  /*2980*/  FMUL.FTZ R126, R90, R44 ;  /* 0x0000002c5a7e7220 */ /* 0x000fe40000410000 */
[C---:B------:R-:W-:Y:S02]  /*2990*/  FFMA.FTZ R155, R94.reuse, R142, R151 ;  /* 0x0000008e5e9b7223 */ /* 0x040fe40000010097 */
[----:B------:R-:W-:-:S02]  /*29a0*/  FFMA.FTZ R152, R94, R46, -R127 ;  /* 0x0000002e5e987223 */ /* 0x000fc4000001087f */
[----:B------:R-:W-:Y:S02]  /*29b0*/  FMUL.FTZ R151, R95, -R46 ;  /* 0x8000002e5f977220 */ /* 0x000fe40000410000 */
[----:B------:R-:W-:Y:S02]  /*29c0*/  FADD.FTZ R149, R35, R35 ;  /* 0x0000002323957221 */ /* 0x000fe40000010000 */
[-C--:B------:R-:W-:Y:S02]  /*29d0*/  FFMA.FTZ R46, R90, R50.reuse, -R49 ;  /* 0x000000325a2e7223 */ /* 0x080fe40000010831 */
[----:B------:R-:W-:Y:S02]  /*29e0*/  FFMA.FTZ R126, R91, R50, R126 ;  /* 0x000000325b7e7223 */ /* 0x000fe4000001007e */
[C---:B------:R-:W-:Y:S02]  /*29f0*/  FMUL.FTZ R127, R149.reuse, R46 ;  /* 0x0000002e957f7220 */ /* 0x040fe40000410000 */
[----:B------:R-:W-:-:S02]  /*2a00*/  FMUL.FTZ R126, R149, R126 ;  /* 0x0000007e957e7220 */ /* 0x000fc40000410000 */
[C---:B------:R-:W-:Y:S02]  /*2a10*/  FMUL.FTZ R49, R97.reuse, R134 ;  /* 0x0000008661317220 */ /* 0x040fe40000410000 */
[----:B------:R-:W-:Y:S02]  /*2a20*/  FFMA.FTZ R151, R94, R145, R151 ;  /* 0x000000915e977223 */ /* 0x000fe40000010097 */
[-C--:B------:R-:W-:Y:S02]  /*2a30*/  FMUL.FTZ R97, R97, R135.reuse ;  /* 0x0000008761617220 */ /* 0x080fe40000410000 */
[----:B------:R-:W-:Y:S02]  /*2a40*/  FADD.FTZ R153, R127, R138 ;  /* 0x0000008a7f997221 */ /* 0x000fe40000010000 */
[----:B------:R-:W-:Y:S01]  /*2a50*/  FADD.FTZ R154, -R126, R155 ;  /* 0x0000009b7e9a7221 */ /* 0x000fe20000010100 */
[----:B------:R0:W1:Y:S01]  /*2a60*/  SHFL.DOWN PT, R138, R151, 0x1, 0x1f ;  /* 0x08201f00978a7f89 */ /* 0x00006200000e0000 */
[----:B------:R-:W-:-:S02]  /*2a70*/  FFMA.FTZ R46, R96, R135, -R49 ;  /* 0x00000087602e7223 */ /* 0x000fc40000010831 */
[----:B------:R-:W-:Y:S01]  /*2a80*/  FFMA.FTZ R49, R96, R134, R97 ;  /* 0x0000008660317223 */ /* 0x000fe20000010061 */
[----:B------:R0:W2:Y:S04]  /*2a90*/  SHFL.DOWN PT, R140, R154, 0x1, 0x1f ;  /* 0x08201f009a8c7f89 */ /* 0x0000a800000e0000 */
[----:B------:R0:W3:Y:S04]  /*2aa0*/  SHFL.DOWN PT, R134, R152, 0x1, 0x1f ;  /* 0x08201f0098867f89 */ /* 0x0000e800000e0000 */
[----:B------:R0:W4:Y:S01]  /*2ab0*/  SHFL.DOWN PT, R96, R153, 0x1, 0x1f ;  /* 0x08201f0099607f89 */ /* 0x00012200000e0000 */
[----:B------:R-:W-:Y:S05]  /*2ac0*/  @!P4 BRA `(.L_x_12225) ;  /* 0x000000b00000c947 */ /* 0x000fea0003800000 */
        /* <DEDUP_REMOVED lines=11> */
.L_x_12225:
[----:B------:R-:W-:Y:S05]  /*2b80*/  BSYNC B0 ;  /* 0x0000000000007941 */ /* 0x000fea0003800000 */
.L_x_12224:
[----:B------:R-:W-:Y:S01]  /*2b90*/  FADD.FTZ R139, R139, R46 ;  /* 0x0000002e8b8b7221 */ /* 0x000fe20000010000 */
[----:B----4-:R4:W0:Y:S01]  /*2ba0*/  SHFL.DOWN PT, R96, R152, 0x2, 0x1f ;  /* 0x08401f0098607f89 */ /* 0x01082200000e0000 */
[----:B------:R-:W-:Y:S01]  /*2bb0*/  FADD.FTZ R49, RZ, R49 ;  /* 0x00000031ff317221 */ /* 0x000fe20000010000 */
[----:B------:R-:W-:Y:S01]  /*2bc0*/  BSSY B0, `(.L_x_12226) ;  /* 0x0000012000007945 */ /* 0x000fe20003800000 */
[C---:B---3--:R-:W-:Y:S01]  /*2bd0*/  FMUL.FTZ R134, R44.reuse, R139 ;  /* 0x0000008b2c867220 */ /* 0x048fe20000410000 */
[----:B-1----:R4:W1:Y:S01]  /*2be0*/  SHFL.DOWN PT, R138, R151, 0x2, 0x1f ;  /* 0x08401f00978a7f89 */ /* 0x00286200000e0000 */
[----:B------:R-:W-:-:S03]  /*2bf0*/  FMUL.FTZ R46, R44, R49 ;  /* 0x000000312c2e7220 */ /* 0x000fc60000410000 */
[----:B--2---:R4:W2:Y:S04]  /*2c00*/  SHFL.DOWN PT, R140, R153, 0x2, 0x1f ;  /* 0x08401f00998c7f89 */ /* 0x0048a800000e0000 */
[----:B------:R4:W3:Y:S01]  /*2c10*/  SHFL.DOWN PT, R142, R154, 0x2, 0x1f ;  /* 0x08401f009a8e7f89 */ /* 0x0008e200000e0000 */
[----:B------:R-:W-:Y:S05]  /*2c20*/  @P5 BRA `(.L_x_12227) ;  /* 0x000000b000005947 */ /* 0x000fea0003800000 */
[C---:B-1----:R-:W-:Y:S02]  /*2c30*/  FMUL.FTZ R97, R151.reuse, R138 ;  /* 0x0000008a97617220 */ /* 0x042fe40000410000 */
[C---:B---3--:R-:W-:Y:S02]  /*2c40*/  FMUL.FTZ R135, R151.reuse, R142 ;  /* 0x0000008e97877220 */ /* 0x048fe40000410000 */
[C---:B--2---:R-:W-:Y:S02]  /*2c50*/  FMUL.FTZ R145, R151.reuse, R140 ;  /* 0x0000008c97917220 */ /* 0x044fe40000410000 */
        /* <DEDUP_REMOVED lines=8> */
.L_x_12227:
[----:B------:R-:W-:Y:S05]  /*2ce0*/  BSYNC B0 ;  /* 0x0000000000007941 */ /* 0x000fea0003800000 */
.L_x_12226:
[C---:B0-----:R-:W-:Y:S01]  /*2cf0*/  FFMA.FTZ R96, R50.reuse, R139, -R46 ;  /* 0x0000008b32607223 */ /* 0x041fe2000001082e */
[----:B--2---:R0:W2:Y:S01]  /*2d00*/  SHFL.DOWN PT, R140, R152, 0x4, 0x1f ;  /* 0x08801f00988c7f89 */ /* 0x0040a200000e0000 */
[-C--:B------:R-:W-:Y:S01]  /*2d10*/  FFMA.FTZ R134, R50, R49.reuse, R134 ;  /* 0x0000003132867223 */ /* 0x080fe20000010086 */
[----:B------:R-:W-:Y:S01]  /*2d20*/  BSSY B0, `(.L_x_12228) ;  /* 0x0000020000007945 */ /* 0x000fe20003800000 */
[-C--:B------:R-:W-:Y:S01]  /*2d30*/  FMUL.FTZ R50, R91, R49.reuse ;  /* 0x000000315b327220 */ /* 0x080fe20000410000 */
[----:B---3--:R0:W3:Y:S01]  /*2d40*/  SHFL.DOWN PT, R142, R151, 0x4, 0x1f ;  /* 0x08801f00978e7f89 */ /* 0x0080e200000e0000 */
[----:B------:R-:W-:-:S02]  /*2d50*/  FMUL.FTZ R44, R95, R49 ;  /* 0x000000315f2c7220 */ /* 0x000fc40000410000 */
[C---:B-1----:R-:W-:Y:S01]  /*2d60*/  FMUL.FTZ R138, R90.reuse, R49 ;  /* 0x000000315a8a7220 */ /* 0x042fe20000410000 */
[----:B------:R0:W1:Y:S01]  /*2d70*/  SHFL.DOWN PT, R156, R154, 0x4, 0x1f ;  /* 0x08801f009a9c7f89 */ /* 0x00006200000e0000 */
[-C--:B------:R-:W-:Y:S02]  /*2d80*/  FMUL.FTZ R46, R95, R139.reuse ;  /* 0x0000008b5f2e7220 */ /* 0x080fe40000410000 */
[-C--:B------:R-:W-:Y:S02]  /*2d90*/  FFMA.FTZ R50, R90, R139.reuse, -R50 ;  /* 0x0000008b5a327223 */ /* 0x080fe40000010832 */
[CC--:B------:R-:W-:Y:S02]  /*2da0*/  FFMA.FTZ R44, R94.reuse, R139.reuse, -R44 ;  /* 0x0000008b5e2c7223 */ /* 0x0c0fe4000001082c */
[----:B------:R-:W-:Y:S02]  /*2db0*/  FFMA.FTZ R138, R91, R139, R138 ;  /* 0x0000008b5b8a7223 */ /* 0x000fe4000001008a */
[----:B------:R-:W-:-:S02]  /*2dc0*/  FFMA.FTZ R46, R94, R49, R46 ;  /* 0x000000315e2e7223 */ /* 0x000fc4000001002e */
[C---:B------:R-:W-:Y:S02]  /*2dd0*/  FFMA.FTZ R97, -R149.reuse, R134, RZ ;  /* 0x0000008695617223 */ /* 0x040fe400000101ff */
[C---:B------:R-:W-:Y:S02]  /*2de0*/  FFMA.FTZ R135, R149.reuse, R96, RZ ;  /* 0x0000006095877223 */ /* 0x040fe400000100ff */
[C---:B------:R-:W-:Y:S02]  /*2df0*/  FMUL.FTZ R134, R149.reuse, R50 ;  /* 0x0000003295867220 */ /* 0x040fe40000410000 */
[----:B------:R-:W-:Y:S02]  /*2e00*/  FFMA.FTZ R149, -R149, R138, -RZ ;  /* 0x0000008a95957223 */ /* 0x000fe400000109ff */
[----:B------:R-:W-:Y:S02]  /*2e10*/  FADD.FTZ R50, RZ, R46 ;  /* 0x0000002eff327221 */ /* 0x000fe40000010000 */
[----:B------:R-:W-:-:S02]  /*2e20*/  FFMA.FTZ R138, R26, R87, R44 ;  /* 0x000000571a8a7223 */ /* 0x000fc4000001002c */
[----:B------:R0:W4:Y:S01]  /*2e30*/  SHFL.DOWN PT, R44, R153, 0x4, 0x1f ;  /* 0x08801f00992c7f89 */ /* 0x00012200000e0000 */
[C---:B------:R-:W-:Y:S02]  /*2e40*/  FMUL.FTZ R46, R143.reuse, R50 ;  /* 0x000000328f2e7220 */ /* 0x040fe40000410000 */
[----:B------:R-:W-:Y:S01]  /*2e50*/  FMUL.FTZ R96, R143, R138 ;  /* 0x0000008a8f607220 */ /* 0x000fe20000410000 */
[----:B------:R-:W-:Y:S05]  /*2e60*/  @P6 BRA `(.L_x_12229) ;  /* 0x000000b000006947 */ /* 0x000fea0003800000 */
[C---:B-123--:R-:W-:Y:S02]  /*2e70*/  FMUL.FTZ R143, R151.reuse, R142 ;  /* 0x0000008e978f7220 */ /* 0x04efe40000410000 */
[C---:B------:R-:W-:Y:S02]  /*2e80*/  FMUL.FTZ R145, R151.reuse, R156 ;  /* 0x0000009c97917220 */ /* 0x040fe40000410000 */
[C---:B----4-:R-:W-:Y:S02]  /*2e90*/  FMUL.FTZ R155, R151.reuse, R44 ;  /* 0x0000002c979b7220 */ /* 0x050fe40000410000 */
[----:B0-----:R-:W-:-:S02]  /*2ea0*/  FMUL.FTZ R151, R151, R140 ;  /* 0x0000008c97977220 */ /* 0x001fc40000410000 */
[C---:B------:R-:W-:Y:S02]  /*2eb0*/  FFMA.FTZ R143, R152.reuse, R140, -R143 ;  /* 0x0000008c988f7223 */ /* 0x040fe4000001088f */
[C---:B------:R-:W-:Y:S02]  /*2ec0*/  FFMA.FTZ R44, R152.reuse, R44, -R145 ;  /* 0x0000002c982c7223 */ /* 0x040fe40000010891 */
[C---:B------:R-:W-:Y:S02]  /*2ed0*/  FFMA.FTZ R155, R152.reuse, R156, R155 ;  /* 0x0000009c989b7223 */ /* 0x040fe4000001009b */
[----:B------:R-:W-:Y:S01]  /*2ee0*/  FFMA.FTZ R151, R152, R142, R151 ;  /* 0x0000008e98977223 */ /* 0x000fe20000010097 */
[----:B------:R-:W-:Y:S01]  /*2ef0*/  MOV R152, R143 ;  /* 0x0000008f00987202 */ /* 0x000fe20000000f00 */
[----:B------:R-:W-:Y:S02]  /*2f00*/  FADD.FTZ R153, R153, R44 ;  /* 0x0000002c99997221 */ /* 0x000fe40000010000 */
[----:B------:R-:W-:-:S02]  /*2f10*/  FADD.FTZ R154, R154, R155 ;  /* 0x0000009b9a9a7221 */ /* 0x000fc40000010000 */
.L_x_12229:
[----:B-123--:R-:W-:Y:S05]  /*2f20*/  BSYNC B0 ;  /* 0x0000000000007941 */ /* 0x00efea0003800000 */
.L_x_12228:
[C---:B------:R-:W-:Y:S01]  /*2f30*/  FFMA.FTZ R96, R141.reuse, R50, R96 ;  /* 0x000000328d607223 */ /* 0x040fe20000010060 */
[----:B------:R1:W2:Y:S01]  /*2f40*/  SHFL.DOWN PT, R160, R152, 0x8, 0x1f ;  /* 0x09001f0098a07f89 */ /* 0x0002a200000e0000 */
[-C--:B------:R-:W-:Y:S01]  /*2f50*/  FFMA.FTZ R46, R141, R138.reuse, -R46 ;  /* 0x0000008a8d2e7223 */ /* 0x080fe2000001082e */
[----:B------:R-:W-:Y:S01]  /*2f60*/  BSSY B0, `(.L_x_12230) ;  /* 0x0000028000007945 */ /* 0x000fe20003800000 */
[C---:B------:R-:W-:Y:S01]  /*2f70*/  FMUL.FTZ R143, R99.reuse, R138 ;  /* 0x0000008a638f7220 */ /* 0x040fe20000410000 */
[----:B------:R1:W3:Y:S01]  /*2f80*/  SHFL.DOWN PT, R155, R151, 0x8, 0x1f ;  /* 0x09001f00979b7f89 */ /* 0x0002e200000e0000 */
[----:B------:R-:W-:Y:S01]  /*2f90*/  FMUL.FTZ R141, R99, R50 ;  /* 0x00000032638d7220 */ /* 0x000fe20000410000 */
[----:B------:R-:W-:Y:S01]  /*2fa0*/  ISETP.GE.OR P0, PT, R37, c[0x0][0x174], P0 ;  /* 0x00005d0025007a0c */ /* 0x000fe20000706670 */
[----:B------:R-:W-:Y:S01]  /*2fb0*/  FFMA.FTZ R156, -R148, R96, R97 ;  /* 0x00000060949c7223 */ /* 0x000fe20000010161 */
[----:B------:R1:W0:Y:S01]  /*2fc0*/  SHFL.DOWN PT, R158, R153, 0x8, 0x1f ;  /* 0x09001f00999e7f89 */ /* 0x00022200000e0000 */
[----:B------:R-:W-:-:S02]  /*2fd0*/  FFMA.FTZ R96, R98, R50, R143 ;  /* 0x0000003262607223 */ /* 0x000fc4000001008f */
[----:B------:R-:W-:Y:S01]  /*2fe0*/  FFMA.FTZ R140, R98, R138, -R141 ;  /* 0x0000008a628c7223 */ /* 0x000fe2000001088d */
[----:B------:R1:W4:Y:S01]  /*2ff0*/  SHFL.DOWN PT, R162, R154, 0x8, 0x1f ;  /* 0x09001f009aa27f89 */ /* 0x00032200000e0000 */
[-C--:B------:R-:W-:Y:S02]  /*3000*/  FMUL.FTZ R97, R91, R50.reuse ;  /* 0x000000325b617220 */ /* 0x080fe40000410000 */
[C---:B----4-:R-:W-:Y:S02]  /*3010*/  FMUL.FTZ R44, R90.reuse, R50 ;  /* 0x000000325a2c7220 */ /* 0x050fe40000410000 */
[----:B------:R-:W-:Y:S02]  /*3020*/  FADD.FTZ R96, RZ, R96 ;  /* 0x00000060ff607221 */ /* 0x000fe40000010000 */
[----:B------:R-:W-:Y:S02]  /*3030*/  FFMA.FTZ R140, R25, R84, R140 ;  /* 0x00000054198c7223 */ /* 0x000fe4000001008c */
[----:B------:R-:W-:-:S02]  /*3040*/  FFMA.FTZ R97, R90, R138, -R97 ;  /* 0x0000008a5a617223 */ /* 0x000fc40000010861 */
[----:B------:R-:W-:Y:S02]  /*3050*/  FFMA.FTZ R141, R91, R138, R44 ;  /* 0x0000008a5b8d7223 */ /* 0x000fe4000001002c */
[C---:B------:R-:W-:Y:S02]  /*3060*/  FMUL.FTZ R44, R47.reuse, R96 ;  /* 0x000000602f2c7220 */ /* 0x040fe40000410000 */
[----:B------:R-:W-:Y:S02]  /*3070*/  FMUL.FTZ R47, R47, R140 ;  /* 0x0000008c2f2f7220 */ /* 0x000fe40000410000 */
[C---:B------:R-:W-:Y:S02]  /*3080*/  FFMA.FTZ R142, R148.reuse, R46, R135 ;  /* 0x0000002e948e7223 */ /* 0x040fe40000010087 */
[C---:B------:R-:W-:Y:S02]  /*3090*/  FMUL.FTZ R135, R148.reuse, R97 ;  /* 0x0000006194877220 */ /* 0x040fe40000410000 */
[----:B------:R-:W-:-:S02]  /*30a0*/  FFMA.FTZ R148, -R148, R141, -RZ ;  /* 0x0000008d94947223 */ /* 0x000fc400000109ff */
[C---:B------:R-:W-:Y:S01]  /*30b0*/  FFMA.FTZ R97, R45.reuse, R140, -R44 ;  /* 0x0000008c2d617223 */ /* 0x040fe2000001082c */
[----:B------:R-:W-:Y:S01]  /*30c0*/  MOV R44, 0x3f800000 ;  /* 0x3f800000002c7802 */ /* 0x000fe20000000f00 */
[-C--:B------:R-:W-:Y:S01]  /*30d0*/  FFMA.FTZ R141, R45, R96.reuse, R47 ;  /* 0x000000602d8d7223 */ /* 0x080fe2000001002f */
[----:B------:R-:W-:Y:S01]  /*30e0*/  HFMA2.MMA R45, -RZ, RZ, 0, 0 ;  /* 0x00000000ff2d7435 */ /* 0x000fe200000001ff */
[----:B------:R-:W-:Y:S01]  /*30f0*/  CS2R R46, SRZ ;  /* 0x00000000002e7805 */ /* 0x000fe2000001ff00 */
[C---:B------:R-:W-:Y:S02]  /*3100*/  FMUL.FTZ R143, R101.reuse, R96 ;  /* 0x00000060658f7220 */ /* 0x040fe40000410000 */
[----:B------:R-:W-:Y:S01]  /*3110*/  FMUL.FTZ R145, R101, R140 ;  /* 0x0000008c65917220 */ /* 0x000fe20000410000 */
[----:B------:R-:W-:Y:S05]  /*3120*/  @P2 BRA `(.L_x_12231) ;  /* 0x000000b000002947 */ /* 0x000fea0003800000 */
        /* <DEDUP_REMOVED lines=11> */
.L_x_12231:
[----:B0123--:R-:W-:Y:S05]  /*31e0*/  BSYNC B0 ;  /* 0x0000000000007941 */ /* 0x00ffea0003800000 */
.L_x_12230:
[----:B------:R0:W1:Y:S01]  /*31f0*/  @!P0 LDS.128 R44, [R2.X16+0x21b0] ;  /* 0x0021b000022c8984 */ /* 0x000062000000cc00 */
[C---:B------:R-:W-:Y:S01]  /*3200*/  FFMA.FTZ R157, R100.reuse, R96, R145 ;  /* 0x00000060649d7223 */ /* 0x040fe20000010091 */
[----:B------:R-:W-:Y:S01]  /*3210*/  BSSY B0, `(.L_x_12232) ;  /* 0x0000030000007945 */ /* 0x000fe20003800000 */
[----:B------:R-:W-:Y:S01]  /*3220*/  FFMA.FTZ R145, R100, R140, -R143 ;  /* 0x0000008c64917223 */ /* 0x000fe2000001088f */
[----:B------:R0:W2:Y:S01]  /*3230*/  SHFL.DOWN PT, R158, R151, 0x10, 0x1f ;  /* 0x0a001f00979e7f89 */ /* 0x0000a200000e0000 */
[C---:B------:R-:W-:Y:S02]  /*3240*/  FFMA.FTZ R143, R147.reuse, R97, R142 ;  /* 0x00000061938f7223 */ /* 0x040fe4000001008e */
[----:B------:R-:W-:Y:S01]  /*3250*/  FFMA.FTZ R155, -R147, R141, R156 ;  /* 0x0000008d939b7223 */ /* 0x000fe2000001019c */
[----:B------:R0:W3:Y:S01]  /*3260*/  SHFL.DOWN PT, R160, R153, 0x10, 0x1f ;  /* 0x0a001f0099a07f89 */ /* 0x0000e200000e0000 */
[----:B------:R-:W-:Y:S02]  /*3270*/  FADD.FTZ R97, RZ, R157 ;  /* 0x0000009dff617221 */ /* 0x000fe40000010000 */
[----:B------:R-:W-:Y:S01]  /*3280*/  FFMA.FTZ R141, R24, R85, R145 ;  /* 0x00000055188d7223 */ /* 0x000fe20000010091 */
[----:B------:R0:W4:Y:S01]  /*3290*/  SHFL.DOWN PT, R162, R154, 0x10, 0x1f ;  /* 0x0a001f009aa27f89 */ /* 0x00012200000e0000 */
[----:B------:R-:W-:-:S02]  /*32a0*/  FMUL.FTZ R145, R91, R96 ;  /* 0x000000605b917220 */ /* 0x000fc40000410000 */
[----:B------:R-:W-:Y:S02]  /*32b0*/  FMUL.FTZ R142, R90, R96 ;  /* 0x000000605a8e7220 */ /* 0x000fe40000410000 */
[C---:B------:R-:W-:Y:S02]  /*32c0*/  FMUL.FTZ R156, R114.reuse, R97 ;  /* 0x00000061729c7220 */ /* 0x040fe40000410000 */
[----:B------:R-:W-:Y:S02]  /*32d0*/  FMUL.FTZ R157, R114, R141 ;  /* 0x0000008d729d7220 */ /* 0x000fe40000410000 */
[-C--:B------:R-:W-:Y:S02]  /*32e0*/  FFMA.FTZ R114, R90, R140.reuse, -R145 ;  /* 0x0000008c5a727223 */ /* 0x080fe40000010891 */
[----:B------:R-:W-:Y:S02]  /*32f0*/  FFMA.FTZ R142, R91, R140, R142 ;  /* 0x0000008c5b8e7223 */ /* 0x000fe4000001008e */
[----:B------:R-:W-:-:S02]  /*3300*/  FMUL.FTZ R145, R147, R114 ;  /* 0x0000007293917220 */ /* 0x000fc40000410000 */
[CC--:B------:R-:W-:Y:S02]  /*3310*/  FFMA.FTZ R157, R136.reuse, R97.reuse, R157 ;  /* 0x00000061889d7223 */ /* 0x0c0fe4000001009d */
[----:B------:R-:W-:Y:S02]  /*3320*/  FFMA.FTZ R147, -R147, R142, -RZ ;  /* 0x0000008e93937223 */ /* 0x000fe400000109ff */
[----:B------:R-:W-:Y:S02]  /*3330*/  FMUL.FTZ R142, R91, R97 ;  /* 0x000000615b8e7220 */ /* 0x000fe40000410000 */
[----:B------:R-:W-:Y:S02]  /*3340*/  FFMA.FTZ R156, R136, R141, -R156 ;  /* 0x0000008d889c7223 */ /* 0x000fe4000001089c */
[C---:B------:R-:W-:Y:S02]  /*3350*/  FMUL.FTZ R114, R108.reuse, R97 ;  /* 0x000000616c727220 */ /* 0x040fe40000410000 */
[----:B------:R-:W-:-:S02]  /*3360*/  FMUL.FTZ R136, R108, R141 ;  /* 0x0000008d6c887220 */ /* 0x000fc40000410000 */
[----:B------:R-:W-:Y:S02]  /*3370*/  FFMA.FTZ R155, -R146, R157, R155 ;  /* 0x0000009d929b7223 */ /* 0x000fe4000001019b */
[-C--:B------:R-:W-:Y:S02]  /*3380*/  FFMA.FTZ R157, R90, R141.reuse, -R142 ;  /* 0x0000008d5a9d7223 */ /* 0x080fe4000001088e */
[----:B------:R-:W-:Y:S02]  /*3390*/  FFMA.FTZ R143, R146, R156, R143 ;  /* 0x0000009c928f7223 */ /* 0x000fe4000001008f */
[C---:B------:R-:W-:Y:S02]  /*33a0*/  FFMA.FTZ R142, R109.reuse, R141, -R114 ;  /* 0x0000008d6d8e7223 */ /* 0x040fe40000010872 */
[-C--:B------:R-:W-:Y:S02]  /*33b0*/  FMUL.FTZ R156, R90, R97.reuse ;  /* 0x000000615a9c7220 */ /* 0x080fe40000410000 */
[----:B------:R-:W-:-:S02]  /*33c0*/  FFMA.FTZ R114, R109, R97, R136 ;  /* 0x000000616d727223 */ /* 0x000fc40000010088 */
[----:B------:R-:W-:Y:S02]  /*33d0*/  FFMA.FTZ R159, R91, R141, R156 ;  /* 0x0000008d5b9f7223 */ /* 0x000fe4000001009c */
[----:B------:R-:W-:Y:S01]  /*33e0*/  FADD.FTZ R114, RZ, R114 ;  /* 0x00000072ff727221 */ /* 0x000fe20000010000 */
[----:B------:R0:W0:Y:S01]  /*33f0*/  SHFL.DOWN PT, R156, R152, 0x10, 0x1f ;  /* 0x0a001f00989c7f89 */ /* 0x00002200000e0000 */
[----:B------:R-:W-:Y:S02]  /*3400*/  FFMA.FTZ R142, R23, R74, R142 ;  /* 0x0000004a178e7223 */ /* 0x000fe4000001008e */
[C---:B------:R-:W-:Y:S02]  /*3410*/  FMUL.FTZ R136, R146.reuse, R157 ;  /* 0x0000009d92887220 */ /* 0x040fe40000410000 */
[----:B------:R-:W-:Y:S02]  /*3420*/  FMUL.FTZ R157, R115, R114 ;  /* 0x00000072739d7220 */ /* 0x000fe40000410000 */
[----:B------:R-:W-:-:S02]  /*3430*/  FFMA.FTZ R146, -R146, R159, -RZ ;  /* 0x0000009f92927223 */ /* 0x000fc400000109ff */
[----:B------:R-:W-:Y:S01]  /*3440*/  FMUL.FTZ R115, R115, R142 ;  /* 0x0000008e73737220 */ /* 0x000fe20000410000 */
[----:B------:R-:W-:Y:S05]  /*3450*/  @P3 BRA `(.L_x_12233) ;  /* 0x000000b000003947 */ /* 0x000fea0003800000 */
[C---:B-1234-:R-:W-:Y:S02]  /*3460*/  FMUL.FTZ R159, R151.reuse, R158 ;  /* 0x0000009e979f7220 */ /* 0x05efe40000410000 */
[C---:B------:R-:W-:Y:S02]  /*3470*/  FMUL.FTZ R161, R151.reuse, R162 ;  /* 0x000000a297a17220 */ /* 0x040fe40000410000 */
[C---:B------:R-:W-:Y:S02]  /*3480*/  FMUL.FTZ R163, R151.reuse, R160 ;  /* 0x000000a097a37220 */ /* 0x040fe40000410000 */
[-C--:B0-----:R-:W-:Y:S02]  /*3490*/  FMUL.FTZ R151, R151, R156.reuse ;  /* 0x0000009c97977220 */ /* 0x081fe40000410000 */
[C---:B------:R-:W-:Y:S02]  /*34a0*/  FFMA.FTZ R159, R152.reuse, R156, -R159 ;  /* 0x0000009c989f7223 */ /* 0x040fe4000001089f */
[----:B------:R-:W-:-:S02]  /*34b0*/  FFMA.FTZ R160, R152, R160, -R161 ;  /* 0x000000a098a07223 */ /* 0x000fc400000108a1 */
[C---:B------:R-:W-:Y:S02]  /*34c0*/  FFMA.FTZ R163, R152.reuse, R162, R163 ;  /* 0x000000a298a37223 */ /* 0x040fe400000100a3 */
[----:B------:R-:W-:Y:S01]  /*34d0*/  FFMA.FTZ R151, R152, R158, R151 ;  /* 0x0000009e98977223 */ /* 0x000fe20000010097 */
[----:B------:R-:W-:Y:S01]  /*34e0*/  MOV R152, R159 ;  /* 0x0000009f00987202 */ /* 0x000fe20000000f00 */
[----:B------:R-:W-:Y:S02]  /*34f0*/  FADD.FTZ R153, R153, R160 ;  /* 0x000000a099997221 */ /* 0x000fe40000010000 */
[----:B------:R-:W-:Y:S02]  /*3500*/  FADD.FTZ R154, R154, R163 ;  /* 0x000000a39a9a7221 */ /* 0x000fe40000010000 */
.L_x_12233:
[----:B-1234-:R-:W-:Y:S05]  /*3510*/  BSYNC B0 ;  /* 0x0000000000007941 */ /* 0x01efea0003800000 */
.L_x_12232:
[C---:B------:R-:W-:Y:S01]  /*3520*/  FFMA.FTZ R157, R137.reuse, R142, -R157 ;  /* 0x0000008e899d7223 */ /* 0x040fe2000001089d */
[----:B------:R-:W-:Y:S01]  /*3530*/  SHFL.DOWN PT, R160, R151, 0x1, 0x1f ;  /* 0x08201f0097a07f89 */ /* 0x000fe200000e0000 */
[-C--:B------:R-:W-:Y:S01]  /*3540*/  FFMA.FTZ R161, R137, R114.reuse, R115 ;  /* 0x0000007289a17223 */ /* 0x080fe20000010073 */
[----:B------:R-:W-:Y:S01]  /*3550*/  ISETP.NE.AND P0, PT, R59, RZ, PT ;  /* 0x000000ff3b00720c */ /* 0x000fe20003f05270 */
[C---:B------:R-:W-:Y:S01]  /*3560*/  FMUL.FTZ R115, R106.reuse, R114 ;  /* 0x000000726a737220 */ /* 0x040fe20000410000 */
[----:B------:R-:W-:Y:S01]  /*3570*/  SHFL.DOWN PT, R158, R152, 0x1, 0x1f ;  /* 0x08201f00989e7f89 */ /* 0x000fe200000e0000 */
[-C--:B0-----:R-:W-:Y:S01]  /*3580*/  FMUL.FTZ R156, R106, R142.reuse ;  /* 0x0000008e6a9c7220 */ /* 0x081fe20000410000 */
[----:B------:R-:W-:Y:S01]  /*3590*/  BSSY B0, `(.L_x_12234) ;  /* 0x0000102000007945 */ /* 0x000fe20003800000 */
[----:B------:R-:W-:Y:S01]  /*35a0*/  FFMA.FTZ R159, R48, R157, R143 ;  /* 0x0000009d309f7223 */ /* 0x000fe2000001008f */
[----:B------:R-:W-:Y:S01]  /*35b0*/  SHFL.IDX PT, R151, R151, RZ, 0x1f ;  /* 0x00001fff97977589 */ /* 0x000fe200000e0000 */
[----:B------:R-:W-:-:S02]  /*35c0*/  FFMA.FTZ R143, R107, R142, -R115 ;  /* 0x0000008e6b8f7223 */ /* 0x000fc40000010873 */
[----:B------:R-:W-:Y:S01]  /*35d0*/  FFMA.FTZ R161, -R48, R161, R155 ;  /* 0x000000a130a17223 */ /* 0x000fe2000001019b */
[----:B------:R-:W-:Y:S01]  /*35e0*/  SHFL.IDX PT, R152, R152, RZ, 0x1f ;  /* 0x00001fff98987589 */ /* 0x000fe200000e0000 */
[-C--:B------:R-:W-:Y:S02]  /*35f0*/  FFMA.FTZ R156, R107, R114.reuse, R156 ;  /* 0x000000726b9c7223 */ /* 0x080fe4000001009c */
[----:B------:R-:W-:Y:S02]  /*3600*/  FMUL.FTZ R155, R90, R114 ;  /* 0x000000725a9b7220 */ /* 0x000fe40000410000 */
[----:B------:R-:W-:Y:S02]  /*3610*/  FFMA.FTZ R143, R22, R75, R143 ;  /* 0x0000004b168f7223 */ /* 0x000fe4000001008f */
[----:B------:R-:W-:Y:S02]  /*3620*/  FADD.FTZ R115, RZ, R156 ;  /* 0x0000009cff737221 */ /* 0x000fe40000010000 */
[----:B------:R-:W-:-:S02]  /*3630*/  FFMA.FTZ R155, R91, R142, R155 ;  /* 0x0000008e5b9b7223 */ /* 0x000fc4000001009b */
[C---:B------:R-:W-:Y:S02]  /*3640*/  FMUL.FTZ R157, R144.reuse, R143 ;  /* 0x0000008f909d7220 */ /* 0x040fe40000410000 */
[----:B------:R-:W-:Y:S02]  /*3650*/  FMUL.FTZ R137, R91, R114 ;  /* 0x000000725b897220 */ /* 0x000fe40000410000 */
[----:B------:R-:W-:Y:S02]  /*3660*/  FMUL.FTZ R156, R144, R115 ;  /* 0x00000073909c7220 */ /* 0x000fe40000410000 */
[----:B------:R-:W-:Y:S02]  /*3670*/  FFMA.FTZ R144, -R48, R155, -RZ ;  /* 0x0000009b30907223 */ /* 0x000fe400000109ff */
[----:B------:R-:W-:Y:S01]  /*3680*/  FFMA.FTZ R162, R150, R115, R157 ;  /* 0x0000007396a27223 */ /* 0x000fe2000001009d */
[----:B------:R-:W0:Y:S01]  /*3690*/  SHFL.IDX PT, R155, R47, RZ, 0x1f ;  /* 0x00001fff2f9b7589 */ /* 0x000e2200000e0000 */
[----:B------:R-:W-:-:S02]  /*36a0*/  FFMA.FTZ R137, R90, R142, -R137 ;  /* 0x0000008e5a897223 */ /* 0x000fc40000010889 */
[-C--:B------:R-:W-:Y:S01]  /*36b0*/  FFMA.FTZ R156, R150, R143.reuse, -R156 ;  /* 0x0000008f969c7223 */ /* 0x080fe2000001089c */
[----:B------:R-:W1:Y:S01]  /*36c0*/  SHFL.IDX PT, R157, R46, RZ, 0x1f ;  /* 0x00001fff2e9d7589 */ /* 0x000e6200000e0000 */
[----:B------:R-:W-:Y:S02]  /*36d0*/  FMUL.FTZ R150, R104, R143 ;  /* 0x0000008f68967220 */ /* 0x000fe40000410000 */
[----:B------:R-:W-:Y:S02]  /*36e0*/  FMUL.FTZ R137, R48, R137 ;  /* 0x0000008930897220 */ /* 0x000fe40000410000 */
[-C--:B------:R-:W-:Y:S02]  /*36f0*/  FMUL.FTZ R48, R104, R115.reuse ;  /* 0x0000007368307220 */ /* 0x080fe40000410000 */
[C---:B------:R-:W-:Y:S02]  /*3700*/  FFMA.FTZ R159, R120.reuse, R156, R159 ;  /* 0x0000009c789f7223 */ /* 0x040fe4000001009f */
[----:B------:R-:W-:Y:S01]  /*3710*/  FFMA.FTZ R163, R105, R115, R150 ;  /* 0x0000007369a37223 */ /* 0x000fe20000010096 */
[----:B------:R-:W2:Y:S01]  /*3720*/  SHFL.DOWN PT, R156, R153, 0x1, 0x1f ;  /* 0x08201f00999c7f89 */ /* 0x000ea200000e0000 */
[----:B------:R-:W-:-:S02]  /*3730*/  FFMA.FTZ R161, -R120, R162, R161 ;  /* 0x000000a278a17223 */ /* 0x000fc400000101a1 */
[----:B------:R-:W-:Y:S01]  /*3740*/  FFMA.FTZ R150, R105, R143, -R48 ;  /* 0x0000008f69967223 */ /* 0x000fe20000010830 */
[----:B------:R-:W3:Y:S01]  /*3750*/  SHFL.DOWN PT, R162, R154, 0x1, 0x1f ;  /* 0x08201f009aa27f89 */ /* 0x000ee200000e0000 */
[----:B------:R-:W-:Y:S02]  /*3760*/  FADD.FTZ R48, RZ, R163 ;  /* 0x000000a3ff307221 */ /* 0x000fe40000010000 */
[----:B------:R-:W-:Y:S01]  /*3770*/  FFMA.FTZ R150, R21, R72, R150 ;  /* 0x0000004815967223 */ /* 0x000fe20000010096 */
[----:B------:R-:W4:Y:S01]  /*3780*/  SHFL.IDX PT, R154, R154, RZ, 0x1f ;  /* 0x00001fff9a9a7589 */ /* 0x000f2200000e0000 */
[C---:B------:R-:W-:Y:S02]  /*3790*/  FMUL.FTZ R163, R113.reuse, R48 ;  /* 0x0000003071a37220 */ /* 0x040fe40000410000 */
[----:B------:R-:W-:Y:S01]  /*37a0*/  FMUL.FTZ R164, R113, R150 ;  /* 0x0000009671a47220 */ /* 0x000fe20000410000 */
[----:B------:R-:W5:Y:S01]  /*37b0*/  SHFL.IDX PT, R153, R153, RZ, 0x1f ;  /* 0x00001fff99997589 */ /* 0x000f6200000e0000 */
[----:B------:R-:W-:-:S02]  /*37c0*/  FMUL.FTZ R166, R91, R115 ;  /* 0x000000735ba67220 */ /* 0x000fc40000410000 */
[C---:B------:R-:W-:Y:S02]  /*37d0*/  FFMA.FTZ R163, R121.reuse, R150, -R163 ;  /* 0x0000009679a37223 */ /* 0x040fe400000108a3 */
[C---:B------:R-:W-:Y:S02]  /*37e0*/  FMUL.FTZ R165, R90.reuse, R115 ;  /* 0x000000735aa57220 */ /* 0x040fe40000410000 */
[----:B------:R-:W-:Y:S02]  /*37f0*/  FFMA.FTZ R121, R121, R48, R164 ;  /* 0x0000003079797223 */ /* 0x000fe400000100a4 */
[----:B------:R-:W-:Y:S02]  /*3800*/  FFMA.FTZ R113, R90, R143, -R166 ;  /* 0x0000008f5a717223 */ /* 0x000fe400000108a6 */
[----:B------:R-:W-:Y:S02]  /*3810*/  FFMA.FTZ R159, R112, R163, R159 ;  /* 0x000000a3709f7223 */ /* 0x000fe4000001009f */
[----:B------:R-:W-:-:S02]  /*3820*/  FFMA.FTZ R165, R91, R143, R165 ;  /* 0x0000008f5ba57223 */ /* 0x000fc400000100a5 */
[C---:B0-----:R-:W-:Y:S02]  /*3830*/  @P1 FMUL.FTZ R163, R160.reuse, R155 ;  /* 0x0000009ba0a31220 */ /* 0x041fe40000410000 */
[----:B-1----:R-:W-:Y:S02]  /*3840*/  @P1 FMUL.FTZ R164, R160, R157 ;  /* 0x0000009da0a41220 */ /* 0x002fe40000410000 */
[----:B------:R-:W-:Y:S02]  /*3850*/  FFMA.FTZ R121, -R112, R121, R161 ;  /* 0x0000007970797223 */ /* 0x000fe400000101a1 */
[C---:B------:R-:W-:Y:S02]  /*3860*/  FMUL.FTZ R113, R120.reuse, R113 ;  /* 0x0000007178717220 */ /* 0x040fe40000410000 */
[----:B------:R-:W-:Y:S02]  /*3870*/  FMUL.FTZ R161, R91, R48 ;  /* 0x000000305ba17220 */ /* 0x000fe40000410000 */
[----:B------:R-:W-:-:S02]  /*3880*/  FFMA.FTZ R120, -R120, R165, -RZ ;  /* 0x000000a578787223 */ /* 0x000fc400000109ff */
[C---:B------:R-:W-:Y:S02]  /*3890*/  @P1 FFMA.FTZ R163, R158.reuse, R157, -R163 ;  /* 0x0000009d9ea31223 */ /* 0x040fe400000108a3 */
[----:B------:R-:W-:Y:S02]  /*38a0*/  @P1 FFMA.FTZ R165, R158, R155, R164 ;  /* 0x0000009b9ea51223 */ /* 0x000fe400000100a4 */
[C---:B------:R-:W-:Y:S02]  /*38b0*/  FFMA.FTZ R161, R90.reuse, R150, -R161 ;  /* 0x000000965aa17223 */ /* 0x040fe400000108a1 */
[----:B------:R-:W-:Y:S02]  /*38c0*/  FMUL.FTZ R160, R90, R48 ;  /* 0x000000305aa07220 */ /* 0x000fe40000410000 */
[----:B--2---:R-:W-:Y:S02]  /*38d0*/  @P1 FADD.FTZ R157, R156, R163 ;  /* 0x000000a39c9d1221 */ /* 0x004fe40000010000 */
[----:B---3--:R-:W-:-:S02]  /*38e0*/  @P1 FADD.FTZ R155, R162, R165 ;  /* 0x000000a5a29b1221 */ /* 0x008fc40000010000 */
[----:B------:R-:W-:Y:S02]  /*38f0*/  FMUL.FTZ R156, R112, R161 ;  /* 0x000000a1709c7220 */ /* 0x000fe40000410000 */
[----:B------:R-:W-:Y:S02]  /*3900*/  FFMA.FTZ R167, R91, R150, R160 ;  /* 0x000000965ba77223 */ /* 0x000fe400000100a0 */
[-C--:B------:R-:W-:Y:S02]  /*3910*/  FMUL.FTZ R161, R157, -R93.reuse ;  /* 0x8000005d9da17220 */ /* 0x080fe40000410000 */
[C---:B------:R-:W-:Y:S02]  /*3920*/  FMUL.FTZ R160, R155.reuse, -R93 ;  /* 0x8000005d9ba07220 */ /* 0x040fe40000410000 */
[-C--:B------:R-:W-:Y:S02]  /*3930*/  FFMA.FTZ R162, R155, R92.reuse, R161 ;  /* 0x0000005c9ba27223 */ /* 0x080fe400000100a1 */
[----:B------:R-:W-:-:S02]  /*3940*/  FFMA.FTZ R157, R157, R92, -R160 ;  /* 0x0000005c9d9d7223 */ /* 0x000fc400000108a0 */
[C---:B------:R-:W-:Y:S02]  /*3950*/  FMUL.FTZ R158, R102.reuse, R150 ;  /* 0x00000096669e7220 */ /* 0x040fe40000410000 */
[-C--:B------:R-:W-:Y:S02]  /*3960*/  FMUL.FTZ R93, R102, R48.reuse ;  /* 0x00000030665d7220 */ /* 0x080fe40000410000 */
[----:B------:R-:W-:Y:S02]  /*3970*/  FADD.FTZ R119, -R119, R162 ;  /* 0x000000a277777221 */ /* 0x000fe40000010100 */
[----:B------:R-:W-:Y:S02]  /*3980*/  FADD.FTZ R118, R118, R157 ;  /* 0x0000009d76767221 */ /* 0x000fe40000010000 */
[C---:B------:R-:W-:Y:S02]  /*3990*/  FFMA.FTZ R92, R103.reuse, R48, R158 ;  /* 0x00000030675c7223 */ /* 0x040fe4000001009e */
[----:B------:R-:W-:-:S02]  /*39a0*/  FFMA.FTZ R93, R103, R150, -R93 ;  /* 0x00000096675d7223 */ /* 0x000fc4000001085d */
[C---:B------:R-:W-:Y:S02]  /*39b0*/  FMUL.FTZ R155, R102.reuse, -R119 ;  /* 0x80000077669b7220 */ /* 0x040fe40000410000 */
[-C--:B------:R-:W-:Y:S02]  /*39c0*/  FMUL.FTZ R102, R102, -R118.reuse ;  /* 0x8000007666667220 */ /* 0x080fe40000410000 */
[----:B------:R-:W-:Y:S02]  /*39d0*/  FADD.FTZ R92, RZ, R92 ;  /* 0x0000005cff5c7221 */ /* 0x000fe40000010000 */
[----:B------:R-:W-:Y:S02]  /*39e0*/  FFMA.FTZ R93, R20, R73, R93 ;  /* 0x00000049145d7223 */ /* 0x000fe4000001005d */
[C---:B------:R-:W-:Y:S02]  /*39f0*/  FFMA.FTZ R158, R103.reuse, R118, -R155 ;  /* 0x00000076679e7223 */ /* 0x040fe4000001089b */
[----:B------:R-:W-:-:S02]  /*3a00*/  FFMA.FTZ R103, R103, R119, R102 ;  /* 0x0000007767677223 */ /* 0x000fc40000010066 */
[CC--:B------:R-:W-:Y:S02]  /*3a10*/  FMUL.FTZ R160, R110.reuse, R92.reuse ;  /* 0x0000005c6ea07220 */ /* 0x0c0fe40000410000 */
[-C--:B------:R-:W-:Y:S02]  /*3a20*/  FMUL.FTZ R110, R110, R93.reuse ;  /* 0x0000005d6e6e7220 */ /* 0x080fe40000410000 */
[----:B------:R-:W-:Y:S02]  /*3a30*/  FADD.FTZ R116, -R116, R103 ;  /* 0x0000006774747221 */ /* 0x000fe40000010100 */
[----:B------:R-:W-:Y:S02]  /*3a40*/  FADD.FTZ R117, R117, R158 ;  /* 0x0000009e75757221 */ /* 0x000fe40000010000 */
[C---:B------:R-:W-:Y:S02]  /*3a50*/  FFMA.FTZ R102, R51.reuse, R93, -R160 ;  /* 0x0000005d33667223 */ /* 0x040fe400000108a0 */
[----:B------:R-:W-:-:S02]  /*3a60*/  FFMA.FTZ R110, R51, R92, R110 ;  /* 0x0000005c336e7223 */ /* 0x000fc4000001006e */
[----:B------:R-:W-:Y:S02]  /*3a70*/  FMUL.FTZ R51, R91, R92 ;  /* 0x0000005c5b337220 */ /* 0x000fe40000410000 */
[C---:B------:R-:W-:Y:S02]  /*3a80*/  FMUL.FTZ R158, R104.reuse, -R116 ;  /* 0x80000074689e7220 */ /* 0x040fe40000410000 */
[----:B------:R-:W-:Y:S02]  /*3a90*/  FMUL.FTZ R104, R104, -R117 ;  /* 0x8000007568687220 */ /* 0x000fe40000410000 */
[C---:B------:R-:W-:Y:S02]  /*3aa0*/  FMUL.FTZ R160, R90.reuse, R92 ;  /* 0x0000005c5aa07220 */ /* 0x040fe40000410000 */
[----:B------:R-:W-:Y:S02]  /*3ab0*/  FFMA.FTZ R90, R90, R93, -R51 ;  /* 0x0000005d5a5a7223 */ /* 0x000fe40000010833 */
[----:B------:R-:W-:-:S02]  /*3ac0*/  FFMA.FTZ R158, R105, R117, -R158 ;  /* 0x00000075699e7223 */ /* 0x000fc4000001089e */
[----:B------:R-:W-:Y:S02]  /*3ad0*/  FFMA.FTZ R51, R105, R116, R104 ;  /* 0x0000007469337223 */ /* 0x000fe40000010068 */
[----:B------:R-:W-:Y:S02]  /*3ae0*/  FADD.FTZ R125, R125, R158 ;  /* 0x0000009e7d7d7221 */ /* 0x000fe40000010000 */
[----:B------:R-:W-:Y:S02]  /*3af0*/  FADD.FTZ R51, -R124, R51 ;  /* 0x000000337c337221 */ /* 0x000fe40000010100 */
[----:B------:R-:W-:Y:S02]  /*3b00*/  FFMA.FTZ R160, R91, R93, R160 ;  /* 0x0000005d5ba07223 */ /* 0x000fe400000100a0 */
[----:B------:R-:W-:Y:S02]  /*3b10*/  FMUL.FTZ R91, R111, R90 ;  /* 0x0000005a6f5b7220 */ /* 0x000fe40000410000 */
[----:B------:R-:W-:-:S02]  /*3b20*/  FMUL.FTZ R90, R106, -R125 ;  /* 0x8000007d6a5a7220 */ /* 0x000fc40000410000 */
[-C--:B------:R-:W-:Y:S02]  /*3b30*/  FMUL.FTZ R106, R106, -R51.reuse ;  /* 0x800000336a6a7220 */ /* 0x080fe40000410000 */
[----:B------:R-:W-:Y:S02]  /*3b40*/  FFMA.FTZ R90, R107, R51, R90 ;  /* 0x000000336b5a7223 */ /* 0x000fe4000001005a */
[----:B------:R-:W-:Y:S02]  /*3b50*/  FMUL.FTZ R104, R111, R102 ;  /* 0x000000666f687220 */ /* 0x000fe40000410000 */
[----:B------:R-:W-:Y:S02]  /*3b60*/  FFMA.FTZ R107, R107, R125, -R106 ;  /* 0x0000007d6b6b7223 */ /* 0x000fe4000001086a */
[----:B------:R-:W-:Y:S02]  /*3b70*/  FMUL.FTZ R103, R151, R47 ;  /* 0x0000002f97677220 */ /* 0x000fe40000410000 */
[----:B------:R-:W-:-:S02]  /*3b80*/  FADD.FTZ R90, -R133, R90 ;  /* 0x0000005a855a7221 */ /* 0x000fc40000010100 */
[----:B------:R-:W-:Y:S02]  /*3b90*/  FADD.FTZ R159, R159, R104 ;  /* 0x000000689f9f7221 */ /* 0x000fe40000010000 */
[----:B------:R-:W-:Y:S02]  /*3ba0*/  FADD.FTZ R132, R132, R107 ;  /* 0x0000006b84847221 */ /* 0x000fe40000010000 */
[-C--:B------:R-:W-:Y:S02]  /*3bb0*/  FMUL.FTZ R104, R151, R46.reuse ;  /* 0x0000002e97687220 */ /* 0x080fe40000410000 */
[----:B------:R-:W-:Y:S02]  /*3bc0*/  FFMA.FTZ R46, R152, R46, -R103 ;  /* 0x0000002e982e7223 */ /* 0x000fe40000010867 */
[C---:B------:R-:W-:Y:S02]  /*3bd0*/  FMUL.FTZ R103, R108.reuse, -R90 ;  /* 0x8000005a6c677220 */ /* 0x040fe40000410000 */
[----:B------:R-:W-:-:S02]  /*3be0*/  FMUL.FTZ R108, R108, -R132 ;  /* 0x800000846c6c7220 */ /* 0x000fc40000410000 */
[----:B------:R-:W-:Y:S01]  /*3bf0*/  FFMA.FTZ R105, R152, R47, R104 ;  /* 0x0000002f98697223 */ /* 0x000fe20000010068 */
[----:B------:R-:W-:Y:S01]  /*3c00*/  P2R R104, PR, RZ, 0x1 ;  /* 0x00000001ff687803 */ /* 0x000fe20000000000 */
[C---:B------:R-:W-:Y:S02]  /*3c10*/  FFMA.FTZ R104, R109.reuse, R132, -R103 ;  /* 0x000000846d687223 */ /* 0x040fe40000010867 */
[----:B------:R-:W-:Y:S01]  /*3c20*/  FFMA.FTZ R103, R109, R90, R108 ;  /* 0x0000005a6d677223 */ /* 0x000fe2000001006c */
[----:B------:R-:W-:Y:S01]  /*3c30*/  MOV R109, 0xffffff00 ;  /* 0xffffff00006d7802 */ /* 0x000fe20000000f00 */
[C---:B------:R-:W-:Y:S02]  /*3c40*/  FMUL.FTZ R47, R151.reuse, R45 ;  /* 0x0000002d972f7220 */ /* 0x040fe40000410000 */
[----:B------:R-:W-:Y:S02]  /*3c50*/  FADD.FTZ R103, -R122, R103 ;  /* 0x000000677a677221 */ /* 0x000fe40000010100 */
[----:B------:R-:W-:-:S02]  /*3c60*/  FMUL.FTZ R151, R151, R44 ;  /* 0x0000002c97977220 */ /* 0x000fc40000410000 */
[----:B------:R-:W-:Y:S01]  /*3c70*/  FADD.FTZ R123, R123, R104 ;  /* 0x000000687b7b7221 */ /* 0x000fe20000010000 */
[----:B------:R-:W-:Y:S01]  /*3c80*/  SHF.L.U32 R104, R59, 0x4, RZ ;  /* 0x000000043b687819 */ /* 0x000fe200000006ff */
[----:B------:R-:W-:Y:S02]  /*3c90*/  FFMA.FTZ R44, R152, R44, -R47 ;  /* 0x0000002c982c7223 */ /* 0x000fe4000001082f */
[----:B------:R-:W-:Y:S01]  /*3ca0*/  FMUL.FTZ R102, R111, R110 ;  /* 0x0000006e6f667220 */ /* 0x000fe20000410000 */
[----:B------:R-:W-:Y:S01]  /*3cb0*/  LEA.HI.SX32 R104, R104, R104, 0x1b ;  /* 0x0000006868687211 */ /* 0x000fe200078fdaff */
[----:B----4-:R-:W-:Y:S01]  /*3cc0*/  FADD.FTZ R47, R154, R105 ;  /* 0x000000699a2f7221 */ /* 0x010fe20000010000 */
[----:B------:R-:W-:Y:S01]  /*3cd0*/  SHF.L.U32 R110, R70, 0x9, RZ ;  /* 0x00000009466e7819 */ /* 0x000fe200000006ff */
[C---:B------:R-:W-:Y:S02]  /*3ce0*/  FMUL.FTZ R105, R101.reuse, -R103 ;  /* 0x8000006765697220 */ /* 0x040fe40000410000 */
[----:B------:R-:W-:-:S02]  /*3cf0*/  FMUL.FTZ R101, R101, -R123 ;  /* 0x8000007b65657220 */ /* 0x000fc40000410000 */
[----:B------:R-:W-:Y:S02]  /*3d00*/  FADD.FTZ R121, R121, -R102 ;  /* 0x8000006679797221 */ /* 0x000fe40000010000 */
[C---:B------:R-:W-:Y:S02]  /*3d10*/  FFMA.FTZ R102, R100.reuse, R123, -R105 ;  /* 0x0000007b64667223 */ /* 0x040fe40000010869 */
[----:B------:R-:W-:Y:S02]  /*3d20*/  FFMA.FTZ R101, R100, R103, R101 ;  /* 0x0000006764657223 */ /* 0x000fe40000010065 */
[----:B------:R-:W-:Y:S02]  /*3d30*/  FADD.FTZ R131, R131, R102 ;  /* 0x0000006683837221 */ /* 0x000fe40000010000 */
[----:B------:R-:W-:Y:S02]  /*3d40*/  FADD.FTZ R130, -R130, R101 ;  /* 0x0000006582827221 */ /* 0x000fe40000010100 */
[----:B------:R-:W-:-:S02]  /*3d50*/  FFMA.FTZ R45, R152, R45, R151 ;  /* 0x0000002d982d7223 */ /* 0x000fc40000010097 */
[----:B-----5:R-:W-:Y:S02]  /*3d60*/  FADD.FTZ R46, R153, R46 ;  /* 0x0000002e992e7221 */ /* 0x020fe40000010000 */
[C---:B------:R-:W-:Y:S02]  /*3d70*/  FMUL.FTZ R101, R99.reuse, -R131 ;  /* 0x8000008363657220 */ /* 0x040fe40000410000 */
[----:B------:R-:W-:Y:S01]  /*3d80*/  FMUL.FTZ R99, R99, -R130 ;  /* 0x8000008263637220 */ /* 0x000fe20000410000 */
[----:B------:R0:W-:Y:S01]  /*3d90*/  @!P0 STS.128 [R2.X16+0x21b0], R44 ;  /* 0x0021b02c02008388 */ /* 0x0001e2000000cc00 */
[----:B------:R-:W-:Y:S02]  /*3da0*/  FFMA.FTZ R138, -R26, R87, R138 ;  /* 0x000000571a8a7223 */ /* 0x000fe4000001018a */
[----:B------:R-:W-:Y:S01]  /*3db0*/  FFMA.FTZ R99, R98, R131, -R99 ;  /* 0x0000008362637223 */ /* 0x000fe20000010863 */
[----:B------:R1:W-:Y:S01]  /*3dc0*/  STS [R104.X4+0x458], R91 ;  /* 0x0004585b68007388 */ /* 0x0003e20000004800 */
[----:B------:R-:W-:-:S02]  /*3dd0*/  FFMA.FTZ R139, -R27, R86, R139 ;  /* 0x000000561b8b7223 */ /* 0x000fc4000001018b */
[----:B------:R-:W-:Y:S01]  /*3de0*/  FADD.FTZ R128, R128, R99 ;  /* 0x0000006380807221 */ /* 0x000fe20000010000 */
[----:B------:R-:W-:Y:S01]  /*3df0*/  STS [R104.X4+0x420], R134 ;  /* 0x0004208668007388 */ /* 0x000fe20000004800 */
[C---:B------:R-:W-:Y:S02]  /*3e00*/  FMUL.FTZ R105, R25.reuse, R130 ;  /* 0x0000008219697220 */ /* 0x040fe40000410000 */
[C---:B------:R-:W-:Y:S01]  /*3e10*/  FMUL.FTZ R99, R25.reuse, R131 ;  /* 0x0000008319637220 */ /* 0x040fe20000410000 */
[----:B------:R-:W-:Y:S01]  /*3e20*/  STS [R104.X4+0x424], R149 ;  /* 0x0004249568007388 */ /* 0x000fe20000004800 */
[----:B------:R-:W-:Y:S02]  /*3e30*/  FFMA.FTZ R140, -R25, R84, R140 ;  /* 0x00000054198c7223 */ /* 0x000fe4000001018c */
[----:B------:R-:W-:Y:S01]  /*3e40*/  FMUL.FTZ R102, R24, R103 ;  /* 0x0000006718667220 */ /* 0x000fe20000410000 */
[----:B------:R-:W-:Y:S01]  /*3e50*/  STS [R104.X4+0x428], R135 ;  /* 0x0004288768007388 */ /* 0x000fe20000004800 */
[----:B0-----:R-:W-:-:S02]  /*3e60*/  FFMA.FTZ R44, R98, R130, R101 ;  /* 0x00000082622c7223 */ /* 0x001fc40000010065 */
[----:B------:R-:W-:Y:S01]  /*3e70*/  FMUL.FTZ R100, R23, R132 ;  /* 0x0000008417647220 */ /* 0x000fe20000410000 */
[----:B------:R-:W-:Y:S01]  /*3e80*/  STS [R104.X4+0x42c], R148 ;  /* 0x00042c9468007388 */ /* 0x000fe20000004800 */
[----:B------:R-:W-:Y:S02]  /*3e90*/  FADD.FTZ R129, -R129, R44 ;  /* 0x0000002c81817221 */ /* 0x000fe40000010100 */
[----:B------:R-:W-:Y:S01]  /*3ea0*/  FFMA.FTZ R141, -R24, R85, R141 ;  /* 0x00000055188d7223 */ /* 0x000fe2000001018d */
[----:B------:R-:W-:Y:S01]  /*3eb0*/  STS [R104.X4+0x430], R145 ;  /* 0x0004309168007388 */ /* 0x000fe20000004800 */
[C---:B------:R-:W-:Y:S02]  /*3ec0*/  FMUL.FTZ R45, R95.reuse, -R129 ;  /* 0x800000815f2d7220 */ /* 0x040fe40000410000 */
[-C--:B------:R-:W-:Y:S01]  /*3ed0*/  FMUL.FTZ R95, R95, -R128.reuse ;  /* 0x800000805f5f7220 */ /* 0x080fe20000410000 */
[----:B------:R-:W-:Y:S01]  /*3ee0*/  STS [R104.X4+0x434], R147 ;  /* 0x0004349368007388 */ /* 0x000fe20000004800 */
[----:B------:R-:W-:-:S02]  /*3ef0*/  FFMA.FTZ R44, R94, R128, -R45 ;  /* 0x000000805e2c7223 */ /* 0x000fc4000001082d */
[-C--:B------:R-:W-:Y:S01]  /*3f00*/  FFMA.FTZ R95, R94, R129.reuse, R95 ;  /* 0x000000815e5f7223 */ /* 0x080fe2000001005f */
[----:B------:R-:W-:Y:S01]  /*3f10*/  STS [R104.X4+0x438], R136 ;  /* 0x0004388868007388 */ /* 0x000fe20000004800 */
[----:B------:R-:W-:Y:S02]  /*3f20*/  FADD.FTZ R127, R127, R44 ;  /* 0x0000002c7f7f7221 */ /* 0x000fe40000010000 */
[----:B------:R-:W-:Y:S01]  /*3f30*/  FADD.FTZ R126, -R126, R95 ;  /* 0x0000005f7e7e7221 */ /* 0x000fe20000010100 */
[----:B------:R-:W-:Y:S01]  /*3f40*/  STS [R104.X4+0x43c], R146 ;  /* 0x00043c9268007388 */ /* 0x000fe20000004800 */
[C---:B------:R-:W-:Y:S02]  /*3f50*/  FMUL.FTZ R95, R26.reuse, R128 ;  /* 0x000000801a5f7220 */ /* 0x040fe40000410000 */
        /* <DEDUP_REMOVED lines=9> */
[-C--:B------:R-:W-:Y:S01]  /*3ff0*/  FFMA.FTZ R101, R138, R47.reuse, -R98 ;  /* 0x0000002f8a657223 */ /* 0x080fe20000010862 */
[----:B------:R-:W-:Y:S01]  /*4000*/  STS [R104.X4+0x44c], R120 ;  /* 0x00044c7868007388 */ /* 0x000fe20000004800 */
[----:B------:R-:W-:-:S02]  /*4010*/  FMUL.FTZ R47, R50, R47 ;  /* 0x0000002f322f7220 */ /* 0x000fc40000410000 */
[C---:B------:R-:W-:Y:S01]  /*4020*/  FFMA.FTZ R45, R139.reuse, R94, R45 ;  /* 0x0000005e8b2d7223 */ /* 0x040fe2000001002d */
[----:B------:R-:W-:Y:S01]  /*4030*/  STS [R104.X4+0x450], R156 ;  /* 0x0004509c68007388 */ /* 0x000fe20000004800 */
[----:B------:R-:W-:Y:S02]  /*4040*/  FFMA.FTZ R46, R139, R44, -R46 ;  /* 0x0000002c8b2e7223 */ /* 0x000fe4000001082e */
[----:B------:R-:W-:Y:S02]  /*4050*/  FFMA.FTZ R44, R138, R95, R47 ;  /* 0x0000005f8a2c7223 */ /* 0x000fe4000001002f */
[----:B------:R-:W-:Y:S02]  /*4060*/  FADD.FTZ R45, RZ, R45 ;  /* 0x0000002dff2d7221 */ /* 0x000fe40000010000 */
[----:B------:R-:W-:Y:S02]  /*4070*/  FMUL.FTZ R47, R96, R105 ;  /* 0x00000069602f7220 */ /* 0x000fe40000410000 */
[----:B------:R-:W-:-:S02]  /*4080*/  FADD.FTZ R44, R45, R44 ;  /* 0x0000002c2d2c7221 */ /* 0x000fc40000010000 */
[-C--:B------:R-:W-:Y:S02]  /*4090*/  FFMA.FTZ R47, R140, R99.reuse, R47 ;  /* 0x000000638c2f7223 */ /* 0x080fe4000001002f */
[----:B------:R-:W-:Y:S02]  /*40a0*/  FMUL.FTZ R45, R96, R99 ;  /* 0x00000063602d7220 */ /* 0x000fe40000410000 */
[----:B------:R-:W-:Y:S02]  /*40b0*/  FADD.FTZ R46, RZ, R46 ;  /* 0x0000002eff2e7221 */ /* 0x000fe40000010000 */
[----:B------:R-:W-:Y:S02]  /*40c0*/  FMUL.FTZ R98, R24, R123 ;  /* 0x0000007b18627220 */ /* 0x000fe40000410000 */
[----:B------:R-:W-:Y:S02]  /*40d0*/  FADD.FTZ R44, R44, R47 ;  /* 0x0000002f2c2c7221 */ /* 0x000fe40000010000 */
[----:B------:R-:W-:-:S02]  /*40e0*/  FFMA.FTZ R45, R140, R105, -R45 ;  /* 0x000000698c2d7223 */ /* 0x000fc4000001082d */
[----:B------:R-:W-:Y:S02]  /*40f0*/  FADD.FTZ R46, R46, R101 ;  /* 0x000000652e2e7221 */ /* 0x000fe40000010000 */
[----:B------:R-:W-:Y:S02]  /*4100*/  FMUL.FTZ R47, R97, R102 ;  /* 0x00000066612f7220 */ /* 0x000fe40000410000 */
[----:B------:R-:W-:Y:S02]  /*4110*/  FFMA.FTZ R101, -R23, R74, R142 ;  /* 0x0000004a17657223 */ /* 0x000fe4000001018e */
[----:B------:R-:W-:Y:S02]  /*4120*/  FMUL.FTZ R105, R97, R98 ;  /* 0x0000006261697220 */ /* 0x000fe40000410000 */
[----:B-1----:R-:W-:Y:S02]  /*4130*/  FMUL.FTZ R91, R23, R90 ;  /* 0x0000005a175b7220 */ /* 0x002fe40000410000 */
[----:B------:R-:W-:-:S02]  /*4140*/  FMUL.FTZ R106, R114, R100 ;  /* 0x00000064726a7220 */ /* 0x000fc40000410000 */
[C---:B------:R-:W-:Y:S02]  /*4150*/  FFMA.FTZ R47, R141.reuse, R98, R47 ;  /* 0x000000628d2f7223 */ /* 0x040fe4000001002f */
[----:B------:R-:W-:Y:S02]  /*4160*/  FADD.FTZ R45, R46, R45 ;  /* 0x0000002d2e2d7221 */ /* 0x000fe40000010000 */
[----:B------:R-:W-:Y:S02]  /*4170*/  FFMA.FTZ R102, R141, R102, -R105 ;  /* 0x000000668d667223 */ /* 0x000fe40000010869 */
[-C--:B------:R-:W-:Y:S02]  /*4180*/  FFMA.FTZ R106, R101, R91.reuse, -R106 ;  /* 0x0000005b656a7223 */ /* 0x080fe4000001086a */
[----:B------:R-:W-:Y:S02]  /*4190*/  FMUL.FTZ R46, R114, R91 ;  /* 0x0000005b722e7220 */ /* 0x000fe40000410000 */
[----:B------:R-:W-:-:S02]  /*41a0*/  FMUL.FTZ R91, R22, R125 ;  /* 0x0000007d165b7220 */ /* 0x000fc40000410000 */
[----:B------:R-:W-:Y:S02]  /*41b0*/  FADD.FTZ R44, R44, R47 ;  /* 0x0000002f2c2c7221 */ /* 0x000fe40000010000 */
[----:B------:R-:W-:Y:S02]  /*41c0*/  FADD.FTZ R45, R45, R102 ;  /* 0x000000662d2d7221 */ /* 0x000fe40000010000 */
[----:B------:R-:W-:Y:S02]  /*41d0*/  FFMA.FTZ R47, R101, R100, R46 ;  /* 0x00000064652f7223 */ /* 0x000fe4000001002e */
[C---:B------:R-:W-:Y:S02]  /*41e0*/  FFMA.FTZ R102, -R22.reuse, R75, R143 ;  /* 0x0000004b16667223 */ /* 0x040fe4000001018f */
[----:B------:R-:W-:Y:S02]  /*41f0*/  FMUL.FTZ R46, R22, R51 ;  /* 0x00000033162e7220 */ /* 0x000fe40000410000 */
[----:B------:R-:W-:-:S02]  /*4200*/  FMUL.FTZ R105, R115, R91 ;  /* 0x0000005b73697220 */ /* 0x000fc40000410000 */
[----:B------:R-:W-:Y:S02]  /*4210*/  FFMA.FTZ R112, -R112, R167, -RZ ;  /* 0x000000a770707223 */ /* 0x000fe400000109ff */
[----:B------:R-:W-:Y:S02]  /*4220*/  FFMA.FTZ R111, -R111, R160, -RZ ;  /* 0x000000a06f6f7223 */ /* 0x000fe400000109ff */
[----:B------:R-:W-:Y:S01]  /*4230*/  FADD.FTZ R45, R45, R106 ;  /* 0x0000006a2d2d7221 */ /* 0x000fe20000010000 */
[----:B------:R-:W-:Y:S01]  /*4240*/  STS [R104.X4+0x454], R112 ;  /* 0x0004547068007388 */ /* 0x000fe20000004800 */
[----:B------:R-:W-:Y:S02]  /*4250*/  FFMA.FTZ R106, R102, R46, -R105 ;  /* 0x0000002e666a7223 */ /* 0x000fe40000010869 */
[C---:B------:R-:W-:Y:S01]  /*4260*/  FMUL.FTZ R105, R21.reuse, R117 ;  /* 0x0000007515697220 */ /* 0x040fe20000410000 */
[----:B------:R0:W-:Y:S01]  /*4270*/  STS [R104.X4+0x45c], R111 ;  /* 0x00045c6f68007388 */ /* 0x0001e20000004800 */
[----:B------:R-:W-:-:S02]  /*4280*/  FMUL.FTZ R107, R21, R116 ;  /* 0x00000074156b7220 */ /* 0x000fc40000410000 */
[----:B------:R-:W-:Y:S02]  /*4290*/  FFMA.FTZ R150, -R21, R72, R150 ;  /* 0x0000004815967223 */ /* 0x000fe40000010196 */
[----:B------:R-:W-:Y:S02]  /*42a0*/  IMAD R108, R70, R109, c[0x0][0x168] ;  /* 0x00005a00466c7624 */ /* 0x000fe400078e026d */
[----:B------:R-:W-:Y:S02]  /*42b0*/  FMUL.FTZ R46, R115, R46 ;  /* 0x0000002e732e7220 */ /* 0x000fe40000410000 */
[----:B------:R-:W-:Y:S02]  /*42c0*/  FADD.FTZ R44, R44, R47 ;  /* 0x0000002f2c2c7221 */ /* 0x000fe40000010000 */
[----:B0-----:R-:W-:Y:S02]  /*42d0*/  FMUL.FTZ R104, R48, R105 ;  /* 0x0000006930687220 */ /* 0x001fe40000410000 */
[----:B------:R-:W-:-:S02]  /*42e0*/  FFMA.FTZ R47, R102, R91, R46 ;  /* 0x0000005b662f7223 */ /* 0x000fc4000001002e */
[----:B------:R-:W-:Y:S01]  /*42f0*/  FFMA.FTZ R109, R150, R107, -R104 ;  /* 0x0000006b966d7223 */ /* 0x000fe20000010868 */
[----:B------:R-:W-:Y:S01]  /*4300*/  LEA R104, R108, -R59, 0x1 ;  /* 0x8000003b6c687211 */ /* 0x000fe200078e08ff */
[----:B------:R-:W-:Y:S02]  /*4310*/  FMUL.FTZ R46, R48, R107 ;  /* 0x0000006b302e7220 */ /* 0x000fe40000410000 */
[----:B------:R-:W-:Y:S01]  /*4320*/  FADD.FTZ R44, R44, R47 ;  /* 0x0000002f2c2c7221 */ /* 0x000fe20000010000 */
[----:B------:R-:W-:Y:S01]  /*4330*/  BAR.SYNC.DEFER_BLOCKING 0x0 ;  /* 0x0000000000007b1d */ /* 0x000fe20000010000 */
[----:B------:R-:W-:Y:S01]  /*4340*/  ISETP.GE.AND P0, PT, R104, 0x1, PT ;  /* 0x000000016800780c */ /* 0x000fe20003f06270 */
[----:B------:R-:W-:Y:S02]  /*4350*/  FFMA.FTZ R47, R150, R105, R46 ;  /* 0x00000069962f7223 */ /* 0x000fe4000001002e */
[----:B------:R-:W-:Y:S02]  /*4360*/  FMUL.FTZ R107, R20, R118 ;  /* 0x00000076146b7220 */ /* 0x000fe40000410000 */
[----:B------:R-:W-:Y:S01]  /*4370*/  FADD.FTZ R112, R44, R47 ;  /* 0x0000002f2c707221 */ /* 0x000fe20000010000 */
[----:B------:R-:W-:Y:S01]  /*4380*/  IADD3 R44, P1, R110, R59, RZ ;  /* 0x0000003b6e2c7210 */ /* 0x000fe20007f3e0ff */
[----:B------:R-:W-:-:S02]  /*4390*/  FMUL.FTZ R47, R20, R119 ;  /* 0x00000077142f7220 */ /* 0x000fc40000410000 */
[----:B------:R-:W-:Y:S02]  /*43a0*/  FFMA.FTZ R70, -R20, R73, R93 ;  /* 0x0000004914467223 */ /* 0x000fe4000001015d */
[----:B------:R-:W-:Y:S02]  /*43b0*/  FMUL.FTZ R46, R92, R107 ;  /* 0x0000006b5c2e7220 */ /* 0x000fe40000410000 */
[----:B------:R-:W-:Y:S01]  /*43c0*/  FADD.FTZ R106, R45, R106 ;  /* 0x0000006a2d6a7221 */ /* 0x000fe20000010000 */
[----:B------:R-:W-:Y:S01]  /*43d0*/  LEA.HI.X.SX32 R45, R110, RZ, 0x1, P1 ;  /* 0x000000ff6e2d7211 */ /* 0x000fe200008f0eff */
[-C--:B------:R-:W-:Y:S01]  /*43e0*/  FFMA.FTZ R133, R70, R47.reuse, -R46 ;  /* 0x0000002f46857223 */ /* 0x080fe2000001082e */
[----:B------:R-:W-:Y:S01]  /*43f0*/  ISETP.GE.AND P1, PT, R104, 0x21, PT ;  /* 0x000000216800780c */ /* 0x000fe20003f26270 */
[----:B------:R-:W-:Y:S02]  /*4400*/  FMUL.FTZ R47, R92, R47 ;  /* 0x0000002f5c2f7220 */ /* 0x000fe40000410000 */
[----:B------:R-:W-:Y:S01]  /*4410*/  FADD.FTZ R110, R106, R109 ;  /* 0x0000006d6a6e7221 */ /* 0x000fe20000010000 */
[----:B------:R-:W-:Y:S01]  /*4420*/  IADD3 R106, R59, 0x20, RZ ;  /* 0x000000203b6a7810 */ /* 0x000fe20007ffe0ff */
[----:B------:R-:W-:Y:S01]  /*4430*/  FFMA.FTZ R113, R70, R107, R47 ;  /* 0x0000006b46717223 */ /* 0x000fe2000001002f */
[----:B------:R-:W-:Y:S05]  /*4440*/  @!P0 BRA `(.L_x_12235) ;  /* 0x0000016000008947 */ /* 0x000fea0003800000 */
[----:B------:R-:W-:Y:S01]  /*4450*/  LEA.HI.SX32 R93, R59, R59, 0x1b ;  /* 0x0000003b3b5d7211 */ /* 0x000fe200078fdaff */
[----:B------:R-:W-:Y:S01]  /*4460*/  IMAD R108, R62, c[0x0][0x2c0], RZ ;  /* 0x0000b0003e6c7a24 */ /* 0x000fe200078e02ff */
[----:B------:R-:W-:Y:S01]  /*4470*/  ULDC.64 UR4, c[0x0][0x2b8] ;  /* 0x0000ae0000047ab9 */ /* 0x000fe20000000a00 */
[----:B------:R-:W-:Y:S01]  /*4480*/  IMAD.WIDE.U32 R46, R63, c[0x0][0x2c0], RZ ;  /* 0x0000b0003f2e7a25 */ /* 0x000fe200078e00ff */
[----:B------:R-:W-:-:S02]  /*4490*/  USHF.R.U32.HI UR8, URZ, 0x1, UR5 ;  /* 0x000000013f087899 */ /* 0x000fc40008011605 */
[----:B------:R-:W0:Y:S01]  /*44a0*/  LDS R93, [R93.X4+0x420] ;  /* 0x000420005d5d7984 */ /* 0x000e220000004800 */
[----:B------:R-:W-:Y:S01]  /*44b0*/  IMAD R109, R63, c[0x0][0x2c4], R108 ;  /* 0x0000b1003f6d7a24 */ /* 0x000fe200078e026c */
[----:B------:R-:W-:Y:S01]  /*44c0*/  USHF.R.U64 UR4, UR4, 0x1, UR5 ;  /* 0x0000000104047899 */ /* 0x000fe20008001205 */
[----:B------:R-:W-:Y:S02]  /*44d0*/  IMAD R71, R71, c[0x0][0x2d0], RZ ;  /* 0x0000b40047477a24 */ /* 0x000fe400078e02ff */
[----:B------:R-:W-:Y:S01]  /*44e0*/  IMAD.WIDE.U32 R44, R2, c[0x0][0x2d0], R44 ;  /* 0x0000b400022c7a25 */ /* 0x000fe200078e002c */
[----:B------:R-:W-:-:S03]  /*44f0*/  IADD3 R47, R47, R109, RZ ;  /* 0x0000006d2f2f7210 */ /* 0x000fc60007ffe0ff */
[C---:B------:R-:W-:Y:S02]  /*4500*/  IMAD R109, R65.reuse, UR8, RZ ;  /* 0x00000008416d7c24 */ /* 0x040fe4000f8e02ff */
[----:B------:R-:W-:-:S04]  /*4510*/  IMAD.WIDE.U32 R46, R65, UR4, R46 ;  /* 0x00000004412e7c25 */ /* 0x000fc8000f8e002e */
[----:B------:R-:W-:Y:S02]  /*4520*/  IMAD R111, R64, UR4, R109 ;  /* 0x00000004406f7c24 */ /* 0x000fe4000f8e026d */
[----:B------:R-:W-:-:S03]  /*4530*/  IMAD R109, R2, c[0x0][0x2d4], R71 ;  /* 0x0000b500026d7a24 */ /* 0x000fc600078e0247 */
[----:B------:R-:W-:Y:S02]  /*4540*/  IADD3 R71, R47, R111, RZ ;  /* 0x0000006f2f477210 */ /* 0x000fe40007ffe0ff */
[C---:B------:R-:W-:Y:S02]  /*4550*/  LEA R47, P0, R46.reuse, c[0x0][0x320], 0x3 ;  /* 0x0000c8002e2f7a11 */ /* 0x040fe400078018ff */
[----:B------:R-:W-:Y:S02]  /*4560*/  IADD3 R109, R45, R109, RZ ;  /* 0x0000006d2d6d7210 */ /* 0x000fe40007ffe0ff */
[----:B------:R-:W-:Y:S02]  /*4570*/  LEA.HI.X R45, R46, c[0x0][0x324], R71, 0x3, P0 ;  /* 0x0000c9002e2d7a11 */ /* 0x000fe400000f1c47 */
[----:B------:R-:W-:-:S04]  /*4580*/  LEA R46, P0, R44, R47, 0x2 ;  /* 0x0000002f2c2e7211 */ /* 0x000fc800078010ff */
[----:B------:R-:W-:-:S05]  /*4590*/  LEA.HI.X R47, R44, R45, R109, 0x2, P0 ;  /* 0x0000002d2c2f7211 */ /* 0x000fca00000f146d */
[----:B0-----:R0:W-:Y:S04]  /*45a0*/  RED.E.ADD.F32.FTZ.RN.STRONG.GPU [R46.64], R93 ;  /* 0x0000005d2e00798e */ /* 0x0011e8000c10e786 */
.L_x_12235:
[----:B------:R-:W-:Y:S05]  /*45b0*/  BSYNC B0 ;  /* 0x0000000000007941 */ /* 0x000fea0003800000 */
.L_x_12234:
[----:B------:R-:W-:Y:S01]  /*45c0*/  LEA.HI.SX32 R106, R106, R59, 0x1b ;  /* 0x0000003b6a6a7211 */ /* 0x000fe200078fdaff */
[----:B------:R-:W-:Y:S01]  /*45d0*/  BSSY B0, `(.L_x_12236) ;  /* 0x0000008000007945 */ /* 0x000fe20003800000 */
[----:B------:R-:W-:Y:S01]  /*45e0*/  FADD.FTZ R71, R112, R113 ;  /* 0x0000007170477221 */ /* 0x000fe20000010000 */
[C---:B------:R-:W-:Y:S01]  /*45f0*/  IADD3 R44, R59.reuse, 0x40, RZ ;  /* 0x000000403b2c7810 */ /* 0x040fe20007ffe0ff */
[----:B0-----:R-:W-:Y:S01]  /*4600*/  FADD.FTZ R93, R110, R133 ;  /* 0x000000856e5d7221 */ /* 0x001fe20000010000 */
[----:B------:R0:W1:Y:S01]  /*4610*/  LDS R45, [R106.X4+0x4a0] ;  /* 0x0004a0006a2d7984 */ /* 0x0000620000004800 */
[----:B------:R-:W-:Y:S01]  /*4620*/  IADD3 R46, R59, 0x60, RZ ;  /* 0x000000603b2e7810 */ /* 0x000fe20007ffe0ff */
[----:B------:R-:W-:Y:S05]  /*4630*/  @!P1 BRA `(.L_x_12237) ;  /* 0x0000001000009947 */ /* 0x000fea0003800000 */
[----:B-1----:R1:W-:Y:S02]  /*4640*/  RED.E.ADD.F32.FTZ.RN.STRONG.GPU [R88.64+-0x780], R45 ;  /* 0xfff8802d5800798e */ /* 0x0023e4000c10e786 */
.L_x_12237:
[----:B------:R-:W-:Y:S05]  /*4650*/  BSYNC B0 ;  /* 0x0000000000007941 */ /* 0x000fea0003800000 */
.L_x_12236:
[-C--:B------:R-:W-:Y:S01]  /*4660*/  LEA.HI.SX32 R44, R44, R59.reuse, 0x1b ;  /* 0x0000003b2c2c7211 */ /* 0x080fe200078fdaff */
[----:B------:R-:W-:Y:S01]  /*4670*/  BSSY B0, `(.L_x_12238) ;  /* 0x000000d000007945 */ /* 0x000fe20003800000 */
[----:B------:R-:W-:Y:S02]  /*4680*/  ISETP.GE.AND P6, PT, R104, 0x41, PT ;  /* 0x000000416800780c */ /* 0x000fe40003fc6270 */
[----:B0-----:R-:W-:Y:S01]  /*4690*/  IADD3 R106, R59, 0x80, RZ ;  /* 0x000000803b6a7810 */ /* 0x001fe20007ffe0ff */
[----:B-1----:R0:W1:Y:S01]  /*46a0*/  LDS R45, [R44.X4+0x520] ;  /* 0x000520002c2d7984 */ /* 0x0020620000004800 */
        /* <DEDUP_REMOVED lines=8> */
[----:B01----:R0:W-:Y:S02]  /*4730*/  RED.E.ADD.F32.FTZ.RN.STRONG.GPU [R88.64+-0x700], R45 ;  /* 0xfff9002d5800798e */ /* 0x0031e4000c10e786 */
.L_x_12239:
[----:B0-----:R-:W-:Y:S05]  /*4740*/  BSYNC B0 ;  /* 0x0000000000007941 */ /* 0x001fea0003800000 */
.L_x_12238:
[----:B-1----:R0:W1:Y:S01]  /*4750*/  LDS R45, [R46.X4+0x5a0] ;  /* 0x0005a0002e2d7984 */ /* 0x0020620000004800 */
[----:B------:R-:W-:Y:S01]  /*4760*/  BSSY B0, `(.L_x_12240) ;  /* 0x0000005000007945 */ /* 0x000fe20003800000 */
[----:B------:R-:W-:-:S02]  /*4770*/  IADD3 R44, R59, 0xa0, RZ ;  /* 0x000000a03b2c7810 */ /* 0x000fc40007ffe0ff */
[----:B------:R-:W-:Y:S01]  /*4780*/  LEA.HI.SX32 R106, R106, R59, 0x1b ;  /* 0x0000003b6a6a7211 */ /* 0x000fe200078fdaff */
[----:B------:R-:W-:Y:S05]  /*4790*/  @!P0 BRA `(.L_x_12241) ;  /* 0x0000001000008947 */ /* 0x000fea0003800000 */
[----:B-1----:R1:W-:Y:S02]  /*47a0*/  RED.E.ADD.F32.FTZ.RN.STRONG.GPU [R88.64+-0x680], R45 ;  /* 0xfff9802d5800798e */ /* 0x0023e4000c10e786 */
.L_x_12241:
[----:B------:R-:W-:Y:S05]  /*47b0*/  BSYNC B0 ;  /* 0x0000000000007941 */ /* 0x000fea0003800000 */
.L_x_12240:
[----:B-1----:R1:W2:Y:S01]  /*47c0*/  LDS R45, [R106.X4+0x620] ;  /* 0x000620006a2d7984 */ /* 0x0022a20000004800 */
[----:B------:R-:W-:Y:S01]  /*47d0*/  BSSY B0, `(.L_x_12242) ;  /* 0x0000005000007945 */ /* 0x000fe20003800000 */
[----:B0-----:R-:W-:Y:S02]  /*47e0*/  IADD3 R46, R59, 0xc0, RZ ;  /* 0x000000c03b2e7810 */ /* 0x001fe40007ffe0ff */
[----:B------:R-:W-:Y:S01]  /*47f0*/  LEA.HI.SX32 R44, R44, R59, 0x1b ;  /* 0x0000003b2c2c7211 */ /* 0x000fe200078fdaff */
[----:B------:R-:W-:Y:S05]  /*4800*/  @!P1 BRA `(.L_x_12243) ;  /* 0x0000001000009947 */ /* 0x000fea0003800000 */
[----:B--2---:R0:W-:Y:S02]  /*4810*/  RED.E.ADD.F32.FTZ.RN.STRONG.GPU [R88.64+-0x600], R45 ;  /* 0xfffa002d5800798e */ /* 0x0041e4000c10e786 */
.L_x_12243:
[----:B------:R-:W-:Y:S05]  /*4820*/  BSYNC B0 ;  /* 0x0000000000007941 */ /* 0x000fea0003800000 */
.L_x_12242:
[----:B0-2---:R0:W2:Y:S01]  /*4830*/  LDS R45, [R44.X4+0x6a0] ;  /* 0x0006a0002c2d7984 */ /* 0x0050a20000004800 */
[----:B------:R-:W-:Y:S01]  /*4840*/  BSSY B0, `(.L_x_12244) ;  /* 0x0000005000007945 */ /* 0x000fe20003800000 */
[----:B-1----:R-:W-:Y:S02]  /*4850*/  IADD3 R106, R59, 0xe0, RZ ;  /* 0x000000e03b6a7810 */ /* 0x002fe40007ffe0ff */
[----:B------:R-:W-:Y:S01]  /*4860*/  LEA.HI.SX32 R46, R46, R59, 0x1b ;  /* 0x0000003b2e2e7211 */ /* 0x000fe200078fdaff */
[----:B------:R-:W-:Y:S05]  /*4870*/  @!P2 BRA `(.L_x_12245) ;  /* 0x000000100000a947 */ /* 0x000fea0003800000 */
[----:B--2---:R1:W-:Y:S02]  /*4880*/  RED.E.ADD.F32.FTZ.RN.STRONG.GPU [R88.64+-0x580], R45 ;  /* 0xfffa802d5800798e */ /* 0x0043e4000c10e786 */
.L_x_12245:
[----:B------:R-:W-:Y:S05]  /*4890*/  BSYNC B0 ;  /* 0x0000000000007941 */ /* 0x000fea0003800000 */
.L_x_12244:
[----:B-12---:R1:W2:Y:S01]  /*48a0*/  LDS R45, [R46.X4+0x720] ;  /* 0x000720002e2d7984 */ /* 0x0062a20000004800 */
[----:B------:R-:W-:Y:S01]  /*48b0*/  BSSY B0, `(.L_x_12246) ;  /* 0x0000005000007945 */ /* 0x000fe20003800000 */
[----:B0-----:R-:W-:-:S02]  /*48c0*/  IADD3 R44, R59, 0x100, RZ ;  /* 0x000001003b2c7810 */ /* 0x001fc40007ffe0ff */
[----:B------:R-:W-:Y:S01]  /*48d0*/  LEA.HI.SX32 R106, R106, R59, 0x1b ;  /* 0x0000003b6a6a7211 */ /* 0x000fe200078fdaff */
[----:B------:R-:W-:Y:S05]  /*48e0*/  @!P3 BRA `(.L_x_12247) ;  /* 0x000000100000b947 */ /* 0x000fea0003800000 */
[----:B--2---:R0:W-:Y:S02]  /*48f0*/  RED.E.ADD.F32.FTZ.RN.STRONG.GPU [R88.64+-0x500], R45 ;  /* 0xfffb002d5800798e */ /* 0x0041e4000c10e786 */
.L_x_12247:
[----:B------:R-:W-:Y:S05]  /*4900*/  BSYNC B0 ;  /* 0x0000000000007941 */ /* 0x000fea0003800000 */
.L_x_12246:
[----:B0-2---:R0:W2:Y:S01]  /*4910*/  LDS R45, [R106.X4+0x7a0] ;  /* 0x0007a0006a2d7984 */ /* 0x0050a20000004800 */
[----:B------:R-:W-:Y:S01]  /*4920*/  BSSY B0, `(.L_x_12248) ;  /* 0x0000004000007945 */ /* 0x000fe20003800000 */
[----:B------:R-:W-:Y:S01]  /*4930*/  LEA.HI.SX32 R44, R44, R59, 0x1b ;  /* 0x0000003b2c2c7211 */ /* 0x000fe200078fdaff */
[----:B------:R-:W-:Y:S05]  /*4940*/  @!P4 BRA `(.L_x_12249) ;  /* 0x000000100000c947 */ /* 0x000fea0003800000 */
[----:B--2---:R2:W-:Y:S02]  /*4950*/  RED.E.ADD.F32.FTZ.RN.STRONG.GPU [R88.64+-0x480], R45 ;  /* 0xfffb802d5800798e */ /* 0x0045e4000c10e786 */
.L_x_12249:
[----:B------:R-:W-:Y:S05]  /*4960*/  BSYNC B0 ;  /* 0x0000000000007941 */ /* 0x000fea0003800000 */
.L_x_12248:
[----:B--2---:R2:W3:Y:S01]  /*4970*/  LDS R45, [R44.X4+0x820] ;  /* 0x000820002c2d7984 */ /* 0x0044e20000004800 */
[----:B------:R-:W-:Y:S01]  /*4980*/  BSSY B0, `(.L_x_12250) ;  /* 0x0000005000007945 */ /* 0x000fe20003800000 */
[C---:B-1----:R-:W-:Y:S02]  /*4990*/  IADD3 R46, R59.reuse, 0x120, RZ ;  /* 0x000001203b2e7810 */ /* 0x042fe40007ffe0ff */
[----:B0-----:R-:W-:Y:S01]  /*49a0*/  IADD3 R106, R59, 0x140, RZ ;  /* 0x000001403b6a7810 */ /* 0x001fe20007ffe0ff */
[----:B------:R-:W-:Y:S05]  /*49b0*/  @!P5 BRA `(.L_x_12251) ;  /* 0x000000100000d947 */ /* 0x000fea0003800000 */
[----:B---3--:R0:W-:Y:S02]  /*49c0*/  RED.E.ADD.F32.FTZ.RN.STRONG.GPU [R88.64+-0x400], R45 ;  /* 0xfffc002d5800798e */ /* 0x0081e4000c10e786 */
.L_x_12251:
[----:B------:R-:W-:Y:S05]  /*49d0*/  BSYNC B0 ;  /* 0x0000000000007941 */ /* 0x000fea0003800000 */
.L_x_12250:
        /* <DEDUP_REMOVED lines=14> */
.L_x_12253:
[----:B0-----:R-:W-:Y:S05]  /*4ac0*/  BSYNC B0 ;  /* 0x0000000000007941 */ /* 0x001fea0003800000 */
.L_x_12252:
[----:B-1----:R0:W1:Y:S01]  /*4ad0*/  LDS R45, [R106.X4+0x920] ;  /* 0x000920006a2d7984 */ /* 0x0020620000004800 */
[----:B------:R-:W-:Y:S01]  /*4ae0*/  BSSY B0, `(.L_x_12254) ;  /* 0x0000005000007945 */ /* 0x000fe20003800000 */
[----:B------:R-:W-:Y:S02]  /*4af0*/  IADD3 R46, R59, 0x180, RZ ;  /* 0x000001803b2e7810 */ /* 0x000fe40007ffe0ff */
[----:B------:R-:W-:Y:S01]  /*4b00*/  LEA.HI.SX32 R44, R44, R59, 0x1b ;  /* 0x0000003b2c2c7211 */ /* 0x000fe200078fdaff */
[----:B------:R-:W-:Y:S05]  /*4b10*/  @!P0 BRA `(.L_x_12255) ;  /* 0x0000001000008947 */ /* 0x000fea0003800000 */
[----:B-1----:R1:W-:Y:S02]  /*4b20*/  RED.E.ADD.F32.FTZ.RN.STRONG.GPU [R88.64+-0x300], R45 ;  /* 0xfffd002d5800798e */ /* 0x0023e4000c10e786 */
.L_x_12255:
[----:B------:R-:W-:Y:S05]  /*4b30*/  BSYNC B0 ;  /* 0x0000000000007941 */ /* 0x000fea0003800000 */
.L_x_12254:
[----:B-1----:R1:W2:Y:S01]  /*4b40*/  LDS R45, [R44.X4+0x9a0] ;  /* 0x0009a0002c2d7984 */ /* 0x0022a20000004800 */
[----:B------:R-:W-:Y:S01]  /*4b50*/  BSSY B0, `(.L_x_12256) ;  /* 0x0000005000007945 */ /* 0x000fe20003800000 */
[----:B------:R-:W-:-:S02]  /*4b60*/  IADD3 R104, R59, 0x1a0, RZ ;  /* 0x000001a03b687810 */ /* 0x000fc40007ffe0ff */
[----:B------:R-:W-:Y:S01]  /*4b70*/  LEA.HI.SX32 R46, R46, R59, 0x1b ;  /* 0x0000003b2e2e7211 */ /* 0x000fe200078fdaff */
[----:B------:R-:W-:Y:S05]  /*4b80*/  @!P1 BRA `(.L_x_12257) ;  /* 0x0000001000009947 */ /* 0x000fea0003800000 */
[----:B--2---:R2:W-:Y:S02]  /*4b90*/  RED.E.ADD.F32.FTZ.RN.STRONG.GPU [R88.64+-0x280], R45 ;  /* 0xfffd802d5800798e */ /* 0x0045e4000c10e786 */
.L_x_12257:
[----:B------:R-:W-:Y:S05]  /*4ba0*/  BSYNC B0 ;  /* 0x0000000000007941 */ /* 0x000fea0003800000 */
.L_x_12256:
[----:B--2---:R2:W3:Y:S01]  /*4bb0*/  LDS R45, [R46.X4+0xa20] ;  /* 0x000a20002e2d7984 */ /* 0x0044e20000004800 */
[----:B------:R-:W-:Y:S01]  /*4bc0*/  BSSY B0, `(.L_x_12258) ;  /* 0x0000005000007945 */ /* 0x000fe20003800000 */
[----:B-1----:R-:W-:Y:S02]  /*4bd0*/  IADD3 R44, R59, 0x1c0, RZ ;  /* 0x000001c03b2c7810 */ /* 0x002fe40007ffe0ff */
[----:B------:R-:W-:Y:S01]  /*4be0*/  LEA.HI.SX32 R104, R104, R59, 0x1b ;  /* 0x0000003b68687211 */ /* 0x000fe200078fdaff */
[----:B------:R-:W-:Y:S05]  /*4bf0*/  @!P2 BRA `(.L_x_12259) ;  /* 0x000000100000a947 */ /* 0x000fea0003800000 */
[----:B---3--:R1:W-:Y:S02]  /*4c00*/  RED.E.ADD.F32.FTZ.RN.STRONG.GPU [R88.64+-0x200], R45 ;  /* 0xfffe002d5800798e */ /* 0x0083e4000c10e786 */
.L_x_12259:
[----:B------:R-:W-:Y:S05]  /*4c10*/  BSYNC B0 ;  /* 0x0000000000007941 */ /* 0x000fea0003800000 */
.L_x_12258:
[----:B-1-3--:R1:W3:Y:S01]  /*4c20*/  LDS R45, [R104.X4+0xaa0] ;  /* 0x000aa000682d7984 */ /* 0x00a2e20000004800 */
[----:B------:R-:W-:Y:S01]  /*4c30*/  BSSY B0, `(.L_x_12260) ;  /* 0x0000005000007945 */ /* 0x000fe20003800000 */
[----:B--2---:R-:W-:Y:S02]  /*4c40*/  IADD3 R46, R59, 0x1e0, RZ ;  /* 0x000001e03b2e7810 */ /* 0x004fe40007ffe0ff */
[----:B------:R-:W-:Y:S01]  /*4c50*/  LEA.HI.SX32 R44, R44, R59, 0x1b ;  /* 0x0000003b2c2c7211 */ /* 0x000fe200078fdaff */
[----:B------:R-:W-:Y:S05]  /*4c60*/  @!P3 BRA `(.L_x_12261) ;  /* 0x000000100000b947 */ /* 0x000fea0003800000 */
[----:B---3--:R2:W-:Y:S02]  /*4c70*/  RED.E.ADD.F32.FTZ.RN.STRONG.GPU [R88.64+-0x180], R45 ;  /* 0xfffe802d5800798e */ /* 0x0085e4000c10e786 */
.L_x_12261:
[----:B------:R-:W-:Y:S05]  /*4c80*/  BSYNC B0 ;  /* 0x0000000000007941 */ /* 0x000fea0003800000 */
.L_x_12260:
[----:B--23--:R2:W3:Y:S01]  /*4c90*/  LDS R45, [R44.X4+0xb20] ;  /* 0x000b20002c2d7984 */ /* 0x00c4e20000004800 */
[----:B------:R-:W-:Y:S01]  /*4ca0*/  BSSY B0, `(.L_x_12262) ;  /* 0x0000004000007945 */ /* 0x000fe20003800000 */
[----:B------:R-:W-:Y:S01]  /*4cb0*/  LEA.HI.SX32 R46, R46, R59, 0x1b ;  /* 0x0000003b2e2e7211 */ /* 0x000fe200078fdaff */
[----:B------:R-:W-:Y:S05]  /*4cc0*/  @!P4 BRA `(.L_x_12263) ;  /* 0x000000100000c947 */ /* 0x000fea0003800000 */
[----:B---3--:R3:W-:Y:S02]  /*4cd0*/  RED.E.ADD.F32.FTZ.RN.STRONG.GPU [R88.64+-0x100], R45 ;  /* 0xffff002d5800798e */ /* 0x0087e4000c10e786 */
.L_x_12263:
[----:B------:R-:W-:Y:S05]  /*4ce0*/  BSYNC B0 ;  /* 0x0000000000007941 */ /* 0x000fea0003800000 */
.L_x_12262:
[----:B---3--:R3:W4:Y:S01]  /*4cf0*/  LDS R45, [R46.X4+0xba0] ;  /* 0x000ba0002e2d7984 */ /* 0x0087220000004800 */
[----:B------:R-:W-:Y:S01]  /*4d00*/  BSSY B0, `(.L_x_12264) ;  /* 0x0000003000007945 */ /* 0x000fe20003800000 */
[----:B------:R-:W-:Y:S05]  /*4d10*/  @!P5 BRA `(.L_x_12265) ;  /* 0x000000100000d947 */ /* 0x000fea0003800000 */
[----:B----4-:R4:W-:Y:S02]  /*4d20*/  RED.E.ADD.F32.FTZ.RN.STRONG.GPU [R88.64+-0x80], R45 ;  /* 0xffff802d5800798e */ /* 0x0109e4000c10e786 */
.L_x_12265:
[----:B------:R-:W-:Y:S05]  /*4d30*/  BSYNC B0 ;  /* 0x0000000000007941 */ /* 0x000fea0003800000 */
.L_x_12264:
[----:B----4-:R-:W4:Y:S01]  /*4d40*/  SHFL.DOWN PT, R88, R93, 0x1, 0x1f ;  /* 0x08201f005d587f89 */ /* 0x010f2200000e0000 */
[C---:B------:R-:W-:Y:S01]  /*4d50*/  ISETP.GT.AND P0, PT, R58.reuse, 0x1e, PT ;  /* 0x0000001e3a00780c */ /* 0x040fe20003f04270 */
[----:B------:R-:W-:Y:S01]  /*4d60*/  BSSY B0, `(.L_x_12266) ;  /* 0x0000087000007945 */ /* 0x000fe20003800000 */
[----:B------:R-:W-:Y:S01]  /*4d70*/  MOV R45, R93 ;  /* 0x0000005d002d7202 */ /* 0x000fe20000000f00 */
[----:B------:R-:W5:Y:S01]  /*4d80*/  SHFL.DOWN PT, R109, R159, 0x1, 0x1f ;  /* 0x08201f009f6d7f89 */ /* 0x000f6200000e0000 */
[----:B---3--:R-:W-:Y:S01]  /*4d90*/  MOV R46, R159 ;  /* 0x0000009f002e7202 */ /* 0x008fe20000000f00 */
[----:B------:R-:W-:Y:S01]  /*4da0*/  FADD.FTZ R12, R107, R12 ;  /* 0x0000000c6b0c7221 */ /* 0x000fe20000010000 */
[----:B------:R-:W-:Y:S01]  /*4db0*/  MOV R47, R121 ;  /* 0x00000079002f7202 */ /* 0x000fe20000000f00 */
[----:B-1----:R-:W1:Y:S01]  /*4dc0*/  SHFL.DOWN PT, R104, R121, 0x1, 0x1f ;  /* 0x08201f0079687f89 */ /* 0x002e6200000e0000 */
[----:B--2---:R-:W-:Y:S01]  /*4dd0*/  MOV R44, R71 ;  /* 0x00000047002c7202 */ /* 0x004fe20000000f00 */
[----:B------:R-:W-:Y:S01]  /*4de0*/  FADD.FTZ R13, R105, R13 ;  /* 0x0000000d690d7221 */ /* 0x000fe20000010000 */
[----:B------:R-:W-:Y:S01]  /*4df0*/  ISETP.NE.AND P1, PT, R58, RZ, PT ;  /* 0x000000ff3a00720c */ /* 0x000fe20003f25270 */
[----:B------:R-:W2:Y:S01]  /*4e00*/  SHFL.DOWN PT, R89, R71, 0x1, 0x1f ;  /* 0x08201f0047597f89 */ /* 0x000ea200000e0000 */
[----:B------:R-:W-:Y:S01]  /*4e10*/  ISETP.NE.AND P2, PT, R59, RZ, PT ;  /* 0x000000ff3b00720c */ /* 0x000fe20003f45270 */
[----:B------:R-:W-:-:S02]  /*4e20*/  FADD.FTZ R14, R91, R14 ;  /* 0x0000000e5b0e7221 */ /* 0x000fc40000010000 */
[----:B------:R-:W-:Y:S02]  /*4e30*/  FADD.FTZ R15, R100, R15 ;  /* 0x0000000f640f7221 */ /* 0x000fe40000010000 */
[----:B------:R-:W-:Y:S02]  /*4e40*/  FADD.FTZ R16, R98, R16 ;  /* 0x0000001062107221 */ /* 0x000fe40000010000 */
[----:B------:R-:W-:Y:S02]  /*4e50*/  FADD.FTZ R17, R99, R17 ;  /* 0x0000001163117221 */ /* 0x000fe40000010000 */
[----:B------:R-:W-:Y:S02]  /*4e60*/  FADD.FTZ R18, R95, R18 ;  /* 0x000000125f127221 */ /* 0x000fe40000010000 */
[----:B----4-:R-:W-:Y:S02]  /*4e70*/  @!P0 FADD.FTZ R45, R45, R88 ;  /* 0x000000582d2d8221 */ /* 0x010fe40000010000 */
[----:B------:R-:W-:-:S02]  /*4e80*/  FADD.FTZ R19, R94, R19 ;  /* 0x000000135e137221 */ /* 0x000fc40000010000 */
[----:B-----5:R-:W-:Y:S01]  /*4e90*/  @!P0 FADD.FTZ R46, R46, R109 ;  /* 0x0000006d2e2e8221 */ /* 0x020fe20000010000 */
[----:B------:R-:W3:Y:S01]  /*4ea0*/  SHFL.DOWN PT, R88, R45, 0x2, 0x1f ;  /* 0x08401f002d587f89 */ /* 0x000ee200000e0000 */
[----:B-1----:R-:W-:Y:S02]  /*4eb0*/  @!P0 FADD.FTZ R47, R47, R104 ;  /* 0x000000682f2f8221 */ /* 0x002fe40000010000 */
[----:B--2---:R-:W-:-:S03]  /*4ec0*/  @!P0 FADD.FTZ R44, R44, R89 ;  /* 0x000000592c2c8221 */ /* 0x004fc60000010000 */
[----:B------:R-:W1:Y:S01]  /*4ed0*/  SHFL.DOWN PT, R104, R47, 0x2, 0x1f ;  /* 0x08401f002f687f89 */ /* 0x000e6200000e0000 */
[----:B------:R-:W-:-:S03]  /*4ee0*/  ISETP.GT.AND P0, PT, R58, 0x1d, PT ;  /* 0x0000001d3a00780c */ /* 0x000fc60003f04270 */
[----:B------:R-:W2:Y:S04]  /*4ef0*/  SHFL.DOWN PT, R89, R46, 0x2, 0x1f ;  /* 0x08401f002e597f89 */ /* 0x000ea800000e0000 */
[----:B------:R-:W4:Y:S06]  /*4f00*/  SHFL.DOWN PT, R71, R44, 0x2, 0x1f ;  /* 0x08401f002c477f89 */ /* 0x000f2c00000e0000 */
[----:B---3--:R-:W-:-:S05]  /*4f10*/  @!P0 FADD.FTZ R45, R45, R88 ;  /* 0x000000582d2d8221 */ /* 0x008fca0000010000 */
[----:B------:R-:W3:Y:S01]  /*4f20*/  SHFL.DOWN PT, R88, R45, 0x4, 0x1f ;  /* 0x08801f002d587f89 */ /* 0x000ee200000e0000 */
[----:B-1----:R-:W-:Y:S02]  /*4f30*/  @!P0 FADD.FTZ R47, R47, R104 ;  /* 0x000000682f2f8221 */ /* 0x002fe40000010000 */
[----:B--2---:R-:W-:-:S03]  /*4f40*/  @!P0 FADD.FTZ R46, R46, R89 ;  /* 0x000000592e2e8221 */ /* 0x004fc60000010000 */
[----:B------:R-:W1:Y:S01]  /*4f50*/  SHFL.DOWN PT, R104, R47, 0x4, 0x1f ;  /* 0x08801f002f687f89 */ /* 0x000e6200000e0000 */
[----:B----4-:R-:W-:-:S03]  /*4f60*/  @!P0 FADD.FTZ R44, R44, R71 ;  /* 0x000000472c2c8221 */ /* 0x010fc60000010000 */
[----:B------:R-:W2:Y:S01]  /*4f70*/  SHFL.DOWN PT, R93, R46, 0x4, 0x1f ;  /* 0x08801f002e5d7f89 */ /* 0x000ea200000e0000 */
[----:B------:R-:W-:Y:S01]  /*4f80*/  ISETP.GT.AND P0, PT, R58, 0x1b, PT ;  /* 0x0000001b3a00780c */ /* 0x000fe20003f04270 */
[C---:B------:R-:W-:Y:S02]  /*4f90*/  FMUL.FTZ R71, R77.reuse, R118 ;  /* 0x000000764d477220 */ /* 0x040fe40000410000 */
[----:B------:R-:W4:Y:S02]  /*4fa0*/  SHFL.DOWN PT, R89, R44, 0x4, 0x1f ;  /* 0x08801f002c597f89 */ /* 0x000f2400000e0000 */
[-C--:B------:R-:W-:Y:S02]  /*4fb0*/  FFMA.FTZ R71, R76, R119.reuse, -R71 ;  /* 0x000000774c477223 */ /* 0x080fe40000010847 */
[----:B------:R-:W-:Y:S02]  /*4fc0*/  FMUL.FTZ R119, R77, R119 ;  /* 0x000000774d777220 */ /* 0x000fe40000410000 */
[----:B------:R-:W-:-:S02]  /*4fd0*/  FMUL.FTZ R92, R92, R71 ;  /* 0x000000475c5c7220 */ /* 0x000fc40000410000 */
[----:B------:R-:W-:Y:S02]  /*4fe0*/  FMUL.FTZ R71, R77, R117 ;  /* 0x000000754d477220 */ /* 0x000fe40000410000 */
[----:B---3--:R-:W-:Y:S02]  /*4ff0*/  @!P0 FADD.FTZ R45, R45, R88 ;  /* 0x000000582d2d8221 */ /* 0x008fe40000010000 */
[C---:B------:R-:W-:Y:S02]  /*5000*/  FFMA.FTZ R119, R76.reuse, R118, R119 ;  /* 0x000000764c777223 */ /* 0x040fe40000010077 */
[-C--:B------:R-:W-:Y:S01]  /*5010*/  FFMA.FTZ R71, R76, R116.reuse, -R71 ;  /* 0x000000744c477223 */ /* 0x080fe20000010847 */
[----:B------:R-:W3:Y:S01]  /*5020*/  SHFL.DOWN PT, R88, R45, 0x8, 0x1f ;  /* 0x09001f002d587f89 */ /* 0x000ee200000e0000 */
[----:B-1----:R-:W-:Y:S02]  /*5030*/  @!P0 FADD.FTZ R47, R47, R104 ;  /* 0x000000682f2f8221 */ /* 0x002fe40000010000 */
[----:B------:R-:W-:-:S02]  /*5040*/  FMUL.FTZ R116, R77, R116 ;  /* 0x000000744d747220 */ /* 0x000fc40000410000 */
[----:B--2---:R-:W-:Y:S01]  /*5050*/  @!P0 FADD.FTZ R46, R46, R93 ;  /* 0x0000005d2e2e8221 */ /* 0x004fe20000010000 */
[----:B------:R-:W-:Y:S01]  /*5060*/  SHFL.DOWN PT, R104, R47, 0x8, 0x1f ;  /* 0x09001f002f687f89 */ /* 0x000fe200000e0000 */
[----:B------:R-:W-:Y:S02]  /*5070*/  FFMA.FTZ R92, R70, R119, R92 ;  /* 0x00000077465c7223 */ /* 0x000fe4000001005c */
[----:B----4-:R-:W-:Y:S01]  /*5080*/  @!P0 FADD.FTZ R44, R44, R89 ;  /* 0x000000592c2c8221 */ /* 0x010fe20000010000 */
[----:B------:R-:W1:Y:S01]  /*5090*/  SHFL.DOWN PT, R93, R46, 0x8, 0x1f ;  /* 0x09001f002e5d7f89 */ /* 0x000e6200000e0000 */
[----:B------:R-:W-:Y:S01]  /*50a0*/  FMUL.FTZ R70, R48, R71 ;  /* 0x0000004730467220 */ /* 0x000fe20000410000 */
[----:B------:R-:W-:Y:S01]  /*50b0*/  ISETP.GT.AND P0, PT, R58, 0x17, PT ;  /* 0x000000173a00780c */ /* 0x000fe20003f04270 */
[----:B------:R-:W-:Y:S01]  /*50c0*/  FFMA.FTZ R71, R76, R117, R116 ;  /* 0x000000754c477223 */ /* 0x000fe20000010074 */
[----:B------:R-:W2:Y:S01]  /*50d0*/  SHFL.DOWN PT, R89, R44, 0x8, 0x1f ;  /* 0x09001f002c597f89 */ /* 0x000ea200000e0000 */
[----:B------:R-:W-:-:S02]  /*50e0*/  FMUL.FTZ R48, R77, R125 ;  /* 0x0000007d4d307220 */ /* 0x000fc40000410000 */
[----:B------:R-:W-:Y:S02]  /*50f0*/  FFMA.FTZ R150, R150, R71, R70 ;  /* 0x0000004796967223 */ /* 0x000fe40000010046 */
[CC--:B------:R-:W-:Y:S02]  /*5100*/  FFMA.FTZ R70, R76.reuse, R51.reuse, -R48 ;  /* 0x000000334c467223 */ /* 0x0c0fe40000010830 */
[C---:B------:R-:W-:Y:S02]  /*5110*/  FMUL.FTZ R48, R77.reuse, R51 ;  /* 0x000000334d307220 */ /* 0x040fe40000410000 */
[----:B------:R-:W-:Y:S02]  /*5120*/  FMUL.FTZ R51, R77, R132 ;  /* 0x000000844d337220 */ /* 0x000fe40000410000 */
[----:B------:R-:W-:Y:S02]  /*5130*/  FFMA.FTZ R92, R73, R118, R92 ;  /* 0x00000076495c7223 */ /* 0x000fe4000001005c */
[----:B------:R-:W-:-:S02]  /*5140*/  FFMA.FTZ R71, R76, R90, -R51 ;  /* 0x0000005a4c477223 */ /* 0x000fc40000010833 */
[----:B------:R-:W-:Y:S02]  /*5150*/  FMUL.FTZ R51, R77, R90 ;  /* 0x0000005a4d337220 */ /* 0x000fe40000410000 */
[----:B------:R-:W-:Y:S02]  /*5160*/  FFMA.FTZ R73, R76, R125, R48 ;  /* 0x0000007d4c497223 */ /* 0x000fe40000010030 */
[----:B------:R-:W-:Y:S02]  /*5170*/  FMUL.FTZ R71, R114, R71 ;  /* 0x0000004772477220 */ /* 0x000fe40000410000 */
[----:B------:R-:W-:Y:S02]  /*5180*/  FFMA.FTZ R48, R76, R132, R51 ;  /* 0x000000844c307223 */ /* 0x000fe40000010033 */
[----:B------:R-:W-:Y:S02]  /*5190*/  FMUL.FTZ R70, R115, R70 ;  /* 0x0000004673467220 */ /* 0x000fe40000410000 */
[----:B------:R-:W-:-:S02]  /*51a0*/  FFMA.FTZ R71, R101, R48, R71 ;  /* 0x0000003065477223 */ /* 0x000fc40000010047 */
[----:B------:R-:W-:Y:S02]  /*51b0*/  FFMA.FTZ R70, R102, R73, R70 ;  /* 0x0000004966467223 */ /* 0x000fe40000010046 */
[----:B---3--:R-:W-:Y:S02]  /*51c0*/  @!P0 FADD.FTZ R45, R45, R88 ;  /* 0x000000582d2d8221 */ /* 0x008fe40000010000 */
[----:B-1----:R-:W-:Y:S02]  /*51d0*/  @!P0 FADD.FTZ R46, R46, R93 ;  /* 0x0000005d2e2e8221 */ /* 0x002fe40000010000 */
[----:B------:R-:W-:Y:S02]  /*51e0*/  @!P0 FADD.FTZ R47, R47, R104 ;  /* 0x000000682f2f8221 */ /* 0x000fe40000010000 */
[----:B--2---:R-:W-:Y:S01]  /*51f0*/  @!P0 FADD.FTZ R44, R44, R89 ;  /* 0x000000592c2c8221 */ /* 0x004fe20000010000 */
[----:B------:R-:W-:Y:S01]  /*5200*/  ISETP.GT.AND P0, PT, R58, 0xf, PT ;  /* 0x0000000f3a00780c */ /* 0x000fe20003f04270 */
[----:B------:R-:W-:Y:S01]  /*5210*/  FMUL.FTZ R48, R77, R123 ;  /* 0x0000007b4d307220 */ /* 0x000fe20000410000 */
[----:B------:R-:W-:Y:S01]  /*5220*/  SHFL.DOWN PT, R88, R47, 0x10, 0x1f ;  /* 0x0a001f002f587f89 */ /* 0x000fe200000e0000 */
[----:B------:R-:W-:-:S02]  /*5230*/  FFMA.FTZ R117, R72, R117, R150 ;  /* 0x0000007548757223 */ /* 0x000fc40000010096 */
[----:B------:R-:W-:Y:S01]  /*5240*/  FFMA.FTZ R70, R75, R125, R70 ;  /* 0x0000007d4b467223 */ /* 0x000fe20000010046 */
[----:B------:R-:W1:Y:S01]  /*5250*/  SHFL.DOWN PT, R72, R45, 0x10, 0x1f ;  /* 0x0a001f002d487f89 */ /* 0x000e6200000e0000 */
[----:B------:R-:W-:Y:S02]  /*5260*/  FFMA.FTZ R48, R76, R103, -R48 ;  /* 0x000000674c307223 */ /* 0x000fe40000010830 */
[----:B------:R-:W-:Y:S01]  /*5270*/  FFMA.FTZ R71, R74, R132, R71 ;  /* 0x000000844a477223 */ /* 0x000fe20000010047 */
[----:B------:R-:W2:Y:S01]  /*5280*/  SHFL.DOWN PT, R75, R46, 0x10, 0x1f ;  /* 0x0a001f002e4b7f89 */ /* 0x000ea200000e0000 */
[----:B------:R-:W-:Y:S02]  /*5290*/  FMUL.FTZ R97, R97, R48 ;  /* 0x0000003061617220 */ /* 0x000fe40000410000 */
[C---:B------:R-:W-:Y:S01]  /*52a0*/  FMUL.FTZ R51, R77.reuse, R131 ;  /* 0x000000834d337220 */ /* 0x040fe20000410000 */
[----:B------:R-:W3:Y:S01]  /*52b0*/  SHFL.DOWN PT, R73, R44, 0x10, 0x1f ;  /* 0x0a001f002c497f89 */ /* 0x000ee200000e0000 */
[----:B------:R-:W-:-:S02]  /*52c0*/  FMUL.FTZ R48, R77, R128 ;  /* 0x000000804d307220 */ /* 0x000fc40000410000 */
[----:B------:R-:W-:Y:S02]  /*52d0*/  FADD.FTZ R8, R71, R8 ;  /* 0x0000000847087221 */ /* 0x000fe40000010000 */
[C---:B------:R-:W-:Y:S02]  /*52e0*/  FFMA.FTZ R71, R76.reuse, R130, -R51 ;  /* 0x000000824c477223 */ /* 0x040fe40000010833 */
[----:B------:R-:W-:Y:S02]  /*52f0*/  FFMA.FTZ R51, R76, R129, -R48 ;  /* 0x000000814c337223 */ /* 0x000fe40000010830 */
[C---:B------:R-:W-:Y:S02]  /*5300*/  FMUL.FTZ R103, R77.reuse, R103 ;  /* 0x000000674d677220 */ /* 0x040fe40000410000 */
[----:B------:R-:W-:Y:S02]  /*5310*/  FMUL.FTZ R50, R50, R51 ;  /* 0x0000003332327220 */ /* 0x000fe40000410000 */
[----:B------:R-:W-:-:S02]  /*5320*/  FMUL.FTZ R51, R77, R127 ;  /* 0x0000007f4d337220 */ /* 0x000fc40000410000 */
[C---:B------:R-:W-:Y:S02]  /*5330*/  FMUL.FTZ R130, R77.reuse, R130 ;  /* 0x000000824d827220 */ /* 0x040fe40000410000 */
[C---:B------:R-:W-:Y:S02]  /*5340*/  FMUL.FTZ R129, R77.reuse, R129 ;  /* 0x000000814d817220 */ /* 0x040fe40000410000 */
[-C--:B------:R-:W-:Y:S02]  /*5350*/  FMUL.FTZ R77, R77, R126.reuse ;  /* 0x0000007e4d4d7220 */ /* 0x080fe40000410000 */
[----:B------:R-:W-:Y:S02]  /*5360*/  FFMA.FTZ R126, R76, R126, -R51 ;  /* 0x0000007e4c7e7223 */ /* 0x000fe40000010833 */
[----:B------:R-:W-:Y:S02]  /*5370*/  FADD.FTZ R9, R70, R9 ;  /* 0x0000000946097221 */ /* 0x000fe40000010000 */
[----:B------:R-:W-:-:S02]  /*5380*/  FFMA.FTZ R70, R76, R123, R103 ;  /* 0x0000007b4c467223 */ /* 0x000fc40000010067 */
[C---:B------:R-:W-:Y:S02]  /*5390*/  FFMA.FTZ R51, R76.reuse, R131, R130 ;  /* 0x000000834c337223 */ /* 0x040fe40000010082 */
[----:B------:R-:W-:Y:S02]  /*53a0*/  FFMA.FTZ R129, R76, R128, R129 ;  /* 0x000000804c817223 */ /* 0x000fe40000010081 */
[----:B------:R-:W-:Y:S02]  /*53b0*/  FMUL.FTZ R71, R96, R71 ;  /* 0x0000004760477220 */ /* 0x000fe40000410000 */
[----:B------:R-:W-:Y:S02]  /*53c0*/  FFMA.FTZ R76, R76, R127, R77 ;  /* 0x0000007f4c4c7223 */ /* 0x000fe4000001004d */
[----:B------:R-:W-:Y:S02]  /*53d0*/  FMUL.FTZ R126, R49, R126 ;  /* 0x0000007e317e7220 */ /* 0x000fe40000410000 */
[----:B-1----:R-:W-:-:S02]  /*53e0*/  @!P0 FADD.FTZ R45, R45, R72 ;  /* 0x000000482d2d8221 */ /* 0x002fc40000010000 */
[----:B--2---:R-:W-:Y:S02]  /*53f0*/  @!P0 FADD.FTZ R46, R46, R75 ;  /* 0x0000004b2e2e8221 */ /* 0x004fe40000010000 */
[----:B------:R-:W-:Y:S02]  /*5400*/  @!P0 FADD.FTZ R47, R47, R88 ;  /* 0x000000582f2f8221 */ /* 0x000fe40000010000 */
        /* <DEDUP_REMOVED lines=18> */
[----:B-1----:R-:W-:Y:S02]  /*5530*/  ISETP.NE.AND P0, PT, R37, c[0x0][0x174], PT ;  /* 0x00005d0025007a0c */ /* 0x002fe40003f05270 */
[----:B------:R-:W-:-:S11]  /*5540*/  SHF.L.U32 R70, R2, 0x3, RZ ;  /* 0x0000000302467819 */ /* 0x000fd600000006ff */
[----:B------:R-:W1:Y:S04]  /*5550*/  @P0 LDS.64 R48, [R70+0x39b0] ;  /* 0x0039b00046300984 */ /* 0x000e680000000a00 */
[----:B------:R-:W2:Y:S01]  /*5560*/  @P0 LDS.64 R50, [R70+0x31b0] ;  /* 0x0031b00046320984 */ /* 0x000ea20000000a00 */
[----:B-1----:R-:W-:Y:S02]  /*5570*/  @P0 FADD.FTZ R47, R47, R49 ;  /* 0x000000312f2f0221 */ /* 0x002fe40000010000 */
[----:B------:R-:W-:Y:S02]  /*5580*/  @P0 FADD.FTZ R46, R46, R48 ;  /* 0x000000302e2e0221 */ /* 0x000fe40000010000 */
[----:B--2---:R-:W-:Y:S02]  /*5590*/  @P0 FADD.FTZ R45, R45, R51 ;  /* 0x000000332d2d0221 */ /* 0x004fe40000010000 */
[----:B------:R-:W-:Y:S01]  /*55a0*/  @P0 FADD.FTZ R44, R44, R50 ;  /* 0x000000322c2c0221 */ /* 0x000fe20000010000 */
[----:B------:R1:W-:Y:S04]  /*55b0*/  STS.64 [R70+0x39b0], R46 ;  /* 0x0039b02e46007388 */ /* 0x0003e80000000a00 */
[----:B------:R1:W-:Y:S02]  /*55c0*/  STS.64 [R70+0x31b0], R44 ;  /* 0x0031b02c46007388 */ /* 0x0003e40000000a00 */
.L_x_12267:
[----:B-1----:R-:W-:Y:S05]  /*55d0*/  BSYNC B0 ;  /* 0x0000000000007941 */ /* 0x002fea0003800000 */
.L_x_12266:
[----:B------:R-:W-:Y:S02]  /*55e0*/  IADD3 R2, R2, 0x1, RZ ;  /* 0x0000000102027810 */ /* 0x000fe40007ffe0ff */
[----:B------:R-:W-:-:S02]  /*55f0*/  IADD3 R3, P1, R3, 0x1, RZ ;  /* 0x0000000103037810 */ /* 0x000fc40007f3e0ff */
[----:B------:R-:W-:Y:S02]  /*5600*/  ISETP.GE.AND P0, PT, R2, c[0x0][0x16c], PT ;  /* 0x00005b0002007a0c */ /* 0x000fe40003f06270 */
[----:B------:R-:W-:-:S11]  /*5610*/  IADD3.X R0, RZ, R0, RZ, P1, !PT ;  /* 0x00000000ff007210 */ /* 0x000fd60000ffe4ff */
[----:B------:R-:W-:Y:S01]  /*5620*/  @P0 CALL.REL.NOINC `(.L_x_12221) ;  /* 0x0000001000000944 */ /* 0x000fe20003c00000 */
[----:B------:R-:W-:Y:S05]  /*5630*/  BRA `(.L_x_12268) ;  /* 0xffffb60000007947 */ /* 0x000fea000383ffff */
.L_x_12221:
[----:B------:R-:W-:Y:S01]  /*5640*/  BAR.SYNC.DEFER_BLOCKING 0x0 ;  /* 0x0000000000007b1d */ /* 0x000fe20000010000 */
[----:B------:R-:W-:Y:S01]  /*5650*/  F2FP.PACK_AB R23, R12, R13 ;  /* 0x0000000d0c17723e */ /* 0x000fe200000000ff */
[----:B------:R-:W-:Y:S01]  /*5660*/  IMAD R0, R64, c[0x0][0x2d8], RZ ;  /* 0x0000b60040007a24 */ /* 0x000fe200078e02ff */
[----:B------:R-:W-:Y:S02]  /*5670*/  F2FP.PACK_AB R22, R14, R15 ;  /* 0x0000000f0e16723e */ /* 0x000fe400000000ff */
[----:B------:R-:W-:Y:S01]  /*5680*/  F2FP.PACK_AB R21, R16, R17 ;  /* 0x000000111015723e */ /* 0x000fe200000000ff */
[----:B------:R-:W-:Y:S01]  /*5690*/  IMAD R13, R65, c[0x0][0x2dc], R0 ;  /* 0x0000b700410d7a24 */ /* 0x000fe200078e0200 */
[----:B------:R-:W-:Y:S01]  /*56a0*/  F2FP.PACK_AB R20, R18, R19 ;  /* 0x000000131214723e */ /* 0x000fe200000000ff */
[----:B------:R-:W-:Y:S01]  /*56b0*/  IMAD R0, R68, c[0x0][0x2e0], RZ ;  /* 0x0000b80044007a24 */ /* 0x000fe200078e02ff */
[----:B------:R-:W-:Y:S02]  /*56c0*/  IADD3 R26, R37, -0x1, RZ ;  /* 0xffffffff251a7810 */ /* 0x000fe40007ffe0ff */
[----:B------:R-:W-:-:S02]  /*56d0*/  IADD3 R39, P1, R39, -0x400, RZ ;  /* 0xfffffc0027277810 */ /* 0x000fc40007f3e0ff */
[----:B------:R-:W-:Y:S02]  /*56e0*/  SHF.L.U32 R24, R26, 0x8, RZ ;  /* 0x000000081a187819 */ /* 0x000fe400000006ff */
[----:B------:R-:W-:Y:S02]  /*56f0*/  IADD3 R52, P2, R52, -0x200, RZ ;  /* 0xfffffe0034347810 */ /* 0x000fe40007f5e0ff */
[--C-:B------:R-:W-:Y:S02]  /*5700*/  SHF.R.S32.HI R25, RZ, 0x1f, R24.reuse ;  /* 0x0000001fff197819 */ /* 0x100fe40000011418 */
[----:B------:R-:W-:Y:S02]  /*5710*/  IADD3 R56, P3, R56, -0x200, RZ ;  /* 0xfffffe0038387810 */ /* 0x000fe40007f7e0ff */
[----:B------:R-:W-:Y:S01]  /*5720*/  IADD3 R54, P4, R54, -0x200, RZ ;  /* 0xfffffe0036367810 */ /* 0x000fe20007f9e0ff */
[----:B------:R-:W-:Y:S01]  /*5730*/  IMAD.WIDE.U32 R2, R65, c[0x0][0x2d8], R24 ;  /* 0x0000b60041027a25 */ /* 0x000fe200078e0018 */
[----:B------:R-:W-:Y:S01]  /*5740*/  IADD3 R36, R36, 0x1, RZ ;  /* 0x0000000124247810 */ /* 0x000fe20007ffe0ff */
[----:B------:R1:W-:Y:S01]  /*5750*/  STS.128 [R58.X16], R20 ;  /* 0x000000143a007388 */ /* 0x0003e2000000cc00 */
[----:B------:R-:W-:-:S06]  /*5760*/  NOP ;  /* 0x0000000000007918 */ /* 0x000fcc0000000000 */
[----:B------:R-:W2:Y:S01]  /*5770*/  LDS.128 R16, [R58.X16] ;  /* 0x000000003a107984 */ /* 0x000ea2000000cc00 */
[----:B------:R-:W-:Y:S01]  /*5780*/  IADD3 R3, R3, R13, RZ ;  /* 0x0000000d03037210 */ /* 0x000fe20007ffe0ff */
[----:B------:R-:W-:Y:S01]  /*5790*/  IMAD R13, R69, c[0x0][0x2e4], R0 ;  /* 0x0000b900450d7a24 */ /* 0x000fe200078e0200 */
[----:B------:R-:W-:Y:S01]  /*57a0*/  IADD3.X R38, R38, -0x1, RZ, P1, !PT ;  /* 0xffffffff26267810 */ /* 0x000fe20000ffe4ff */
[----:B------:R-:W-:Y:S01]  /*57b0*/  IMAD R0, R64, c[0x0][0x2f8], RZ ;  /* 0x0000be0040007a24 */ /* 0x000fe200078e02ff */
[----:B------:R-:W-:Y:S01]  /*57c0*/  IADD3.X R53, R53, -0x1, RZ, P2, !PT ;  /* 0xffffffff35357810 */ /* 0x000fe200017fe4ff */
[----:B------:R-:W-:Y:S01]  /*57d0*/  IMAD.WIDE.U32 R2, R69, c[0x0][0x2e0], R2 ;  /* 0x0000b80045027a25 */ /* 0x000fe200078e0002 */
[----:B------:R-:W-:Y:S02]  /*57e0*/  IADD3.X R57, R57, -0x1, RZ, P3, !PT ;  /* 0xffffffff39397810 */ /* 0x000fe40001ffe4ff */
[----:B-1----:R-:W-:Y:S01]  /*57f0*/  F2FP.PACK_AB R23, R11, R10 ;  /* 0x0000000a0b17723e */ /* 0x002fe200000000ff */
[----:B------:R-:W-:Y:S01]  /*5800*/  IMAD R27, R65, c[0x0][0x2fc], R0 ;  /* 0x0000bf00411b7a24 */ /* 0x000fe200078e0200 */
[----:B------:R-:W-:Y:S01]  /*5810*/  IADD3 R3, R3, R13, RZ ;  /* 0x0000000d03037210 */ /* 0x000fe20007ffe0ff */
[----:B------:R-:W-:Y:S01]  /*5820*/  IMAD.WIDE.U32 R24, R65, c[0x0][0x2f8], R24 ;  /* 0x0000be0041187a25 */ /* 0x000fe200078e0018 */
[----:B------:R-:W-:-:S02]  /*5830*/  LEA R12, P0, R2, c[0x0][0x330], 0x1 ;  /* 0x0000cc00020c7a11 */ /* 0x000fc400078008ff */
[----:B------:R-:W-:Y:S01]  /*5840*/  F2FP.PACK_AB R22, R9, R8 ;  /* 0x000000080916723e */ /* 0x000fe200000000ff */
[----:B------:R-:W-:Y:S01]  /*5850*/  IMAD R0, R68, c[0x0][0x300], RZ ;  /* 0x0000c00044007a24 */ /* 0x000fe200078e02ff */
[----:B------:R-:W-:Y:S02]  /*5860*/  LEA.HI.X R13, R2, c[0x0][0x334], R3, 0x1, P0 ;  /* 0x0000cd00020d7a11 */ /* 0x000fe400000f0c03 */
[----:B------:R-:W-:Y:S02]  /*5870*/  F2FP.PACK_AB R21, R7, R6 ;  /* 0x000000060715723e */ /* 0x000fe400000000ff */
[----:B------:R-:W-:Y:S01]  /*5880*/  F2FP.PACK_AB R20, R5, R4 ;  /* 0x000000040514723e */ /* 0x000fe200000000ff */
[----:B------:R-:W-:Y:S01]  /*5890*/  IMAD.WIDE R2, R59, 0x10, R12 ;  /* 0x000000103b027825 */ /* 0x000fe200078e020c */
[----:B------:R-:W-:Y:S02]  /*58a0*/  IADD3 R25, R25, R27, RZ ;  /* 0x0000001b19197210 */ /* 0x000fe40007ffe0ff */
[----:B------:R-:W-:Y:S01]  /*58b0*/  IADD3.X R55, R55, -0x1, RZ, P4, !PT ;  /* 0xffffffff37377810 */ /* 0x000fe200027fe4ff */
[----:B------:R-:W-:-:S04]  /*58c0*/  FADD.FTZ R4, R61, R4 ;  /* 0x000000043d047221 */ /* 0x000fc80000010000 */
[----:B------:R-:W-:-:S04]  /*58d0*/  FADD.FTZ R5, R4, R5 ;  /* 0x0000000504057221 */ /* 0x000fc80000010000 */
[----:B------:R-:W-:-:S04]  /*58e0*/  FADD.FTZ R6, R5, R6 ;  /* 0x0000000605067221 */ /* 0x000fc80000010000 */
[----:B------:R-:W-:Y:S01]  /*58f0*/  FADD.FTZ R7, R6, R7 ;  /* 0x0000000706077221 */ /* 0x000fe20000010000 */
[----:B--2---:R1:W-:Y:S03]  /*5900*/  STG.E.128 [R2.64], R16 ;  /* 0x0000001002007986 */ /* 0x0043e6000c101d06 */
[----:B------:R-:W-:Y:S01]  /*5910*/  FADD.FTZ R8, R7, R8 ;  /* 0x0000000807087221 */ /* 0x000fe20000010000 */
[----:B------:R-:W-:Y:S03]  /*5920*/  BAR.SYNC.DEFER_BLOCKING 0x0 ;  /* 0x0000000000007b1d */ /* 0x000fe60000010000 */
[----:B------:R-:W-:-:S04]  /*5930*/  FADD.FTZ R9, R8, R9 ;  /* 0x0000000908097221 */ /* 0x000fc80000010000 */
[----:B------:R-:W-:-:S04]  /*5940*/  FADD.FTZ R10, R9, R10 ;  /* 0x0000000a090a7221 */ /* 0x000fc80000010000 */
[----:B------:R-:W-:Y:S02]  /*5950*/  FADD.FTZ R61, R10, R11 ;  /* 0x0000000b0a3d7221 */ /* 0x000fe40000010000 */
[C---:B-1----:R-:W-:Y:S02]  /*5960*/  IMAD R17, R69.reuse, c[0x0][0x304], R0 ;  /* 0x0000c10045117a24 */ /* 0x042fe400078e0200 */
[----:B------:R-:W-:-:S05]  /*5970*/  IMAD.WIDE.U32 R2, R69, c[0x0][0x300], R24 ;  /* 0x0000c00045027a25 */ /* 0x000fca00078e0018 */
[----:B------:R-:W-:Y:S02]  /*5980*/  IADD3 R3, R3, R17, RZ ;  /* 0x0000001103037210 */ /* 0x000fe40007ffe0ff */
[----:B------:R-:W-:Y:S01]  /*5990*/  LEA R4, P0, R2, c[0x0][0x340], 0x1 ;  /* 0x0000d00002047a11 */ /* 0x000fe200078008ff */
[----:B------:R-:W-:Y:S01]  /*59a0*/  STS.128 [R58.X16], R20 ;  /* 0x000000143a007388 */ /* 0x000fe2000000cc00 */
[----:B------:R-:W-:-:S06]  /*59b0*/  NOP ;  /* 0x0000000000007918 */ /* 0x000fcc0000000000 */
[----:B------:R-:W1:Y:S01]  /*59c0*/  LDS.128 R12, [R58.X16] ;  /* 0x000000003a0c7984 */ /* 0x000e62000000cc00 */
[----:B------:R-:W-:Y:S02]  /*59d0*/  LEA.HI.X R5, R2, c[0x0][0x344], R3, 0x1, P0 ;  /* 0x0000d10002057a11 */ /* 0x000fe400000f0c03 */
[----:B------:R-:W-:Y:S02]  /*59e0*/  ISETP.GT.AND P0, PT, R37, 0x1, PT ;  /* 0x000000012500780c */ /* 0x000fe40003f04270 */
[----:B------:R-:W-:Y:S01]  /*59f0*/  MOV R37, R26 ;  /* 0x0000001a00257202 */ /* 0x000fe20000000f00 */
[----:B------:R-:W-:-:S05]  /*5a00*/  IMAD.WIDE R2, R59, 0x10, R4 ;  /* 0x000000103b027825 */ /* 0x000fca00078e0204 */
[----:B-1----:R1:W-:Y:S05]  /*5a10*/  STG.E.128 [R2.64], R12 ;  /* 0x0000000c02007986 */ /* 0x0023ea000c101d06 */
[----:B------:R-:W-:Y:S01]  /*5a20*/  @!P0 CALL.REL.NOINC `(.L_x_12219) ;  /* 0x0000001000008944 */ /* 0x000fe20003c00000 */
[----:B------:R-:W-:Y:S05]  /*5a30*/  BRA `(.L_x_12269) ;  /* 0xffffad0000007947 */ /* 0x000fea000383ffff */
.L_x_12219:
[----:B------:R-:W-:Y:S02]  /*5a40*/  ISETP.NE.U32.AND P0, PT, RZ, c[0x0][0x328], PT ;  /* 0x0000ca00ff007a0c */ /* 0x000fe40003f05070 */
[----:B------:R-:W-:Y:S02]  /*5a50*/  ISETP.NE.U32.AND P2, PT, RZ, c[0x0][0x348], PT ;  /* 0x0000d200ff007a0c */ /* 0x000fe40003f45070 */
[----:B------:R-:W-:Y:S02]  /*5a60*/  ISETP.NE.AND.EX P1, PT, RZ, c[0x0][0x32c], PT, P0 ;  /* 0x0000cb00ff007a0c */ /* 0x000fe40003f25300 */
[----:B------:R-:W-:-:S11]  /*5a70*/  ISETP.NE.AND.EX P0, PT, RZ, c[0x0][0x34c], PT, P2 ;  /* 0x0000d300ff007a0c */ /* 0x000fd60003f05320 */
[----:B------:R-:W-:Y:S05]  /*5a80*/  @!P1 BRA `(.L_x_12270) ;  /* 0x0000014000009947 */ /* 0x000fea0003800000 */
[----:B-1----:R-:W1:Y:S01]  /*5a90*/  SHFL.DOWN P1, R3, R60, 0x1, 0x1f ;  /* 0x08201f003c037f89 */ /* 0x002e620000020000 */
        /* <DEDUP_REMOVED lines=18> */
.L_x_12271:
[----:B-1----:R-:W-:Y:S05]  /*5bc0*/  BSYNC B0 ;  /* 0x0000000000007941 */ /* 0x002fea0003800000 */
.L_x_12270:
[----:B------:R-:W-:Y:S01]  /*5bd0*/  BSSY B0, `(.L_x_12272) ;  /* 0x0000018000007945 */ /* 0x000fe20003800000 */
[----:B------:R-:W-:Y:S05]  /*5be0*/  @!P0 BRA `(.L_x_12273) ;  /* 0x0000015000008947 */ /* 0x000fea0003800000 */
[----:B------:R-:W-:Y:S06]  /*5bf0*/  BAR.SYNC.DEFER_BLOCKING 0x0 ;  /* 0x0000000000007b1d */ /* 0x000fec0000010000 */
[----:B------:R-:W2:Y:S04]  /*5c00*/  SHFL.DOWN P0, R0, R61, 0x1, 0x1f ;  /* 0x08201f003d007f89 */ /* 0x000ea80000000000 */
[----:B------:R-:W3:Y:S04]  /*5c10*/  S2R R6, SR_LANEID ;  /* 0x0000000000067919 */ /* 0x000ee80000000000 */
[----:B-1----:R-:W1:Y:S01]  /*5c20*/  S2R R15, SR_TID.X ;  /* 0x00000000000f7919 */ /* 0x002e620000002100 */
[----:B--2---:R-:W-:Y:S01]  /*5c30*/  @P0 FADD R0, R0, R61 ;  /* 0x0000003d00000221 */ /* 0x004fe20000000000 */
[----:B---3--:R-:W-:-:S04]  /*5c40*/  ISETP.NE.AND P1, PT, R6, RZ, PT ;  /* 0x000000ff0600720c */ /* 0x008fc80003f25270 */
[----:B------:R-:W2:Y:S02]  /*5c50*/  SHFL.DOWN P0, R3, R0, 0x2, 0x1f ;  /* 0x08401f0000037f89 */ /* 0x000ea40000000000 */
[----:B--2---:R-:W-:-:S05]  /*5c60*/  @P0 FADD R3, R0, R3 ;  /* 0x0000000300030221 */ /* 0x004fca0000000000 */
[----:B------:R-:W2:Y:S02]  /*5c70*/  SHFL.DOWN P0, R2, R3, 0x4, 0x1f ;  /* 0x08801f0003027f89 */ /* 0x000ea40000000000 */
[----:B--2---:R-:W-:-:S05]  /*5c80*/  @P0 FADD R2, R3, R2 ;  /* 0x0000000203020221 */ /* 0x004fca0000000000 */
[----:B------:R-:W2:Y:S02]  /*5c90*/  SHFL.DOWN P0, R5, R2, 0x8, 0x1f ;  /* 0x09001f0002057f89 */ /* 0x000ea40000000000 */
[----:B--2---:R-:W-:-:S05]  /*5ca0*/  @P0 FADD R5, R2, R5 ;  /* 0x0000000502050221 */ /* 0x004fca0000000000 */
[----:B------:R-:W2:Y:S02]  /*5cb0*/  SHFL.DOWN P0, R4, R5, 0x10, 0x1f ;  /* 0x0a001f0005047f89 */ /* 0x000ea40000000000 */
[----:B--2---:R-:W-:Y:S01]  /*5cc0*/  @P0 FADD R4, R5, R4 ;  /* 0x0000000405040221 */ /* 0x004fe20000000000 */
[----:B-1----:R-:W-:-:S04]  /*5cd0*/  ISETP.NE.AND P0, PT, R15, RZ, PT ;  /* 0x000000ff0f00720c */ /* 0x002fc80003f05270 */
[----:B------:R1:W-:Y:S04]  /*5ce0*/  @!P1 STS [0xc64], R4 ;  /* 0x000c6404ff009388 */ /* 0x0003e80000000800 */
[----:B------:R-:W-:Y:S06]  /*5cf0*/  BAR.SYNC.DEFER_BLOCKING 0x0 ;  /* 0x0000000000007b1d */ /* 0x000fec0000010000 */
[----:B------:R-:W-:Y:S05]  /*5d00*/  @P0 BRA `(.L_x_12274) ;  /* 0x0000004000000947 */ /* 0x000fea0003800000 */
[----:B-1----:R1:W-:Y:S01]  /*5d10*/  RED.E.ADD.F32.FTZ.RN.STRONG.GPU [R78.64], R4 ;  /* 0x000000044e00798e */ /* 0x0023e2000c10e786 */
[----:B------:R-:W-:Y:S01]  /*5d20*/  HFMA2.MMA R15, -RZ, RZ, 0, 0 ;  /* 0x00000000ff0f7435 */ /* 0x000fe200000001ff */
[----:B------:R-:W-:Y:S05]  /*5d30*/  BRA `(.L_x_12274) ;  /* 0x0000001000007947 */ /* 0x000fea0003800000 */
.L_x_12273:
[----:B-1----:R-:W1:Y:S02]  /*5d40*/  S2R R15, SR_TID.X ;  /* 0x00000000000f7919 */ /* 0x002e640000002100 */
.L_x_12274:
[----:B-1----:R-:W-:Y:S05]  /*5d50*/  BSYNC B0 ;  /* 0x0000000000007941 */ /* 0x002fea0003800000 */
.L_x_12272:
        /* <DEDUP_REMOVED lines=10> */
.L_x_12275:
[----:B-1----:R-:W1:Y:S01]  /*5e00*/  LDS.64 R16, [R15.X8+0x31b0] ;  /* 0x0031b0000f107984 */ /* 0x002e620000008a00 */
[----:B------:R-:W-:Y:S01]  /*5e10*/  SHF.R.S32.HI R0, RZ, 0x1f, R15 ;  /* 0x0000001fff007819 */ /* 0x000fe2000001140f */
[----:B------:R-:W-:Y:S01]  /*5e20*/  YIELD ;  /* 0x0000000000007946 */ /* 0x000fe20003800000 */
[----:B------:R-:W-:Y:S01]  /*5e30*/  MOV R2, R8 ;  /* 0x0000000800027202 */ /* 0x000fe20000000f00 */
[----:B------:R2:W3:Y:S01]  /*5e40*/  LDS.64 R18, [R15.X8+0x39b0] ;  /* 0x0039b0000f127984 */ /* 0x0004e20000008a00 */
        /* <DEDUP_REMOVED lines=11> */
[----:B--2---:R-:W-:Y:S02]  /*5f00*/  IADD3 R15, R15, c[0x0][0x0], RZ ;  /* 0x000000000f0f7a10 */ /* 0x004fe40007ffe0ff */
[----:B------:R-:W-:Y:S02]  /*5f10*/  LEA.HI.X R3, R10, c[0x0][0x314], R3, 0x3, P0 ;  /* 0x0000c5000a037a11 */ /* 0x000fe400000f1c03 */
[----:B------:R-:W-:Y:S02]  /*5f20*/  ISETP.GE.AND P0, PT, R15, c[0x0][0x16c], PT ;  /* 0x00005b000f007a0c */ /* 0x000fe40003f06270 */
[----:B------:R-:W-:Y:S02]  /*5f30*/  LEA R4, P1, R12, c[0x0][0x318], 0x3 ;  /* 0x0000c6000c047a11 */ /* 0x000fe400078218ff */
[----:B------:R-:W-:-:S04]  /*5f40*/  IADD3 R5, R13, R5, RZ ;  /* 0x000000050d057210 */ /* 0x000fc80007ffe0ff */
[----:B------:R-:W-:Y:S01]  /*5f50*/  LEA.HI.X R5, R12, c[0x0][0x31c], R5, 0x3, P1 ;  /* 0x0000c7000c057a11 */ /* 0x000fe200008f1c05 */
[----:B-1----:R1:W-:Y:S04]  /*5f60*/  RED.E.ADD.F32.FTZ.RN.STRONG.GPU [R2.64], R16 ;  /* 0x000000100200798e */ /* 0x0023e8000c10e786 */
[----:B------:R1:W-:Y:S04]  /*5f70*/  RED.E.ADD.F32.FTZ.RN.STRONG.GPU [R2.64+0x4], R17 ;  /* 0x000004110200798e */ /* 0x0003e8000c10e786 */
[----:B---3--:R1:W-:Y:S04]  /*5f80*/  RED.E.ADD.F32.FTZ.RN.STRONG.GPU [R4.64], R18 ;  /* 0x000000120400798e */ /* 0x0083e8000c10e786 */
[----:B------:R1:W-:Y:S01]  /*5f90*/  RED.E.ADD.F32.FTZ.RN.STRONG.GPU [R4.64+0x4], R19 ;  /* 0x000004130400798e */ /* 0x0003e2000c10e786 */
[----:B------:R-:W-:Y:S05]  /*5fa0*/  @!P0 BRA `(.L_x_12275) ;  /* 0xfffffe5000008947 */ /* 0x000fea000383ffff */
[----:B------:R-:W-:Y:S05]  /*5fb0*/  EXIT ;  /* 0x000000000000794d */ /* 0x000fea0003800000 */
.L_x_12276:
        /* <DEDUP_REMOVED lines=12> */
.L_x_14740:


//--------------------- .text._Z25selective_scan_bwd_kernelI32Selective_Scan_bwd_kernel_traitsILi32ELi8ELb1ELb0ELb1ELb0ELb1EN3c104HalfENS1_7complexIfEEEEv12SSMParamsBwd --------------------------
	.section	.text._Z25selective_scan_bwd_kernelI32Selective_Scan_bwd_kernel_traitsILi32ELi8ELb1ELb0ELb1ELb0ELb1EN3c104HalfENS1_7complexIfEEEEv12SSMParamsBwd,"ax",@progbits
	.sectioninfo	@"SHI_REGISTERS=172"
	.align	128
        .global         _Z25selective_scan_bwd_kernelI32Selective_Scan_bwd_kernel_traitsILi32ELi8ELb1ELb0ELb1ELb0ELb1EN3c104HalfENS1_7complexIfEEEEv12SSMParamsBwd
        .type           _Z25selective_scan_bwd_kernelI32Selective_Scan_bwd_kernel_traitsILi32ELi8ELb1ELb0ELb1ELb0ELb1EN3c104HalfENS1_7complexIfEEEEv12SSMParamsBwd,@function
        .size           _Z25selective_scan_bwd_kernelI32Selective_Scan_bwd_kernel_traitsILi32ELi8ELb1ELb0ELb1ELb0ELb1EN3c104HalfENS1_7complexIfEEEEv12SSMParamsBwd,(.L_x_14741 - _Z25selective_scan_bwd_kernelI32Selective_Scan_bwd_kernel_traitsILi32ELi8ELb1ELb0ELb1ELb0ELb1EN3c104HalfENS1_7complexIfEEEEv12SSMParamsBwd)
        .other          _Z25selective_scan_bwd_kernelI32Selective_Scan_bwd_kernel_traitsILi32ELi8ELb1ELb0ELb1ELb0ELb1EN3c104HalfENS1_7complexIfEEEEv12SSMParamsBwd,@"STO_CUDA_ENTRY STV_DEFAULT"
_Z25selective_scan_bwd_kernelI32Selective_Scan_bwd_kernel_traitsILi32ELi8ELb1ELb0ELb1ELb0ELb1EN3c104HalfENS1_7complexIfEEEEv12SSMParamsBwd:
.text._Z25selective_scan_bwd_kernelI32Selective_Scan_bwd_kernel_traitsILi32ELi8ELb1ELb0ELb1ELb0ELb1EN3c104HalfENS1_7complexIfEEEEv12SSMParamsBwd:
        /* <DEDUP_REMOVED lines=26> */
[----:B------:R-:W-:Y:S01]  /*01a0*/  HFMA2.MMA R52, -RZ, RZ, 0, 0 ;  /* 0x00000000ff347435 */ /* 0x000fe200000001ff */
[----:B0-----:R-:W-:Y:S01]  /*01b0*/  IABS R2, R0 ;  /* 0x0000000000027213 */ /* 0x001fe20000000000 */
[C---:B------:R-:W-:Y:S01]  /*01c0*/  IMAD R8, R36.reuse, c[0x0][0x1e0], RZ ;  /* 0x0000780024087a24 */ /* 0x040fe200078e02ff */
[----:B-1----:R-:W-:Y:S01]  /*01d0*/  HFMA2.MMA R6, -RZ, RZ, 0, 0 ;  /* 0x00000000ff067435 */ /* 0x002fe200000001ff */
[----:B------:R-:W-:Y:S01]  /*01e0*/  MOV R38, RZ ;  /* 0x000000ff00267202 */ /* 0x000fe20000000f00 */
        /* <DEDUP_REMOVED lines=70> */
[----:B------:R-:W-:Y:S02]  /*0650*/  @P0 MOV R21, 0x10 ;  /* 0x0000001000150802 */ /* 0x000fe40000000f00 */
[----:B------:R-:W-:-:S02]  /*0660*/  LEA.HI.X R47, R11, c[0x0][0x30c], R4, 0x1, P4 ;  /* 0x0000c3000b2f7a11 */ /* 0x000fc400020f0c04 */
[----:B------:R-:W-:Y:S01]  /*0670*/  LEA.HI.X.SX32 R3, R3, R8, 0x1, P5 ;  /* 0x0000000803037211 */ /* 0x000fe200028f0eff */
[----:B------:R-:W-:Y:S01]  /*0680*/  @P0 IMAD.WIDE R20, R2, R21, c[0x0][0x260] ;  /* 0x0000980002140625 */ /* 0x000fe200078e0215 */
[----:B------:R-:W-:Y:S01]  /*0690*/  LEA R41, P6, R48, c[0x0][0x230], 0x1 ;  /* 0x00008c0030297a11 */ /* 0x000fe200078c08ff */
[----:B------:R-:W-:Y:S01]  /*06a0*/  @!P0 CS2R R20, SRZ ;  /* 0x0000000000148805 */ /* 0x000fe2000001ff00 */
[C---:B------:R-:W-:Y:S02]  /*06b0*/  @P1 LEA R18, P4, R0.reuse, c[0x0][0x328], 0x2 ;  /* 0x0000ca0000121a11 */ /* 0x040fe400078810ff */
        /* <DEDUP_REMOVED lines=9> */
[----:B------:R-:W-:-:S03]  /*0750*/  MOV R52, RZ ;  /* 0x000000ff00347202 */ /* 0x000fc60000000f00 */
.L_x_12327:
[----:B------:R-:W-:Y:S01]  /*0760*/  BAR.SYNC.DEFER_BLOCKING 0x0 ;  /* 0x0000000000007b1d */ /* 0x000fe20000010000 */
[----:B0-----:R-:W-:-:S05]  /*0770*/  IMAD.WIDE R2, R39, 0x10, R42 ;  /* 0x0000001027027825 */ /* 0x001fca00078e022a */
[----:B------:R-:W2:Y:S01]  /*0780*/  LDG.E.128 R24, [R2.64] ;  /* 0x0000000602187981 */ /* 0x000ea2000c1e1d00 */
[----:B------:R-:W-:-:S03]  /*0790*/  IMAD.WIDE R12, R39, 0x10, R44 ;  /* 0x00000010270c7825 */ /* 0x000fc600078e022c */
[----:B-12---:R0:W-:Y:S01]  /*07a0*/  STS.128 [R40.X16], R24 ;  /* 0x0000001828007388 */ /* 0x0061e2000000cc00 */
[----:B------:R-:W-:-:S06]  /*07b0*/  NOP ;  /* 0x0000000000007918 */ /* 0x000fcc0000000000 */
[----:B------:R-:W-:Y:S04]  /*07c0*/  LDS.128 R4, [R40.X16] ;  /* 0x0000000028047984 */ /* 0x000fe8000000cc00 */
[----:B------:R-:W-:Y:S06]  /*07d0*/  BAR.SYNC.DEFER_BLOCKING 0x0 ;  /* 0x0000000000007b1d */ /* 0x000fec0000010000 */
[----:B------:R-:W2:Y:S01]  /*07e0*/  LDG.E.128 R28, [R12.64] ;  /* 0x000000060c1c7981 */ /* 0x000ea2000c1e1d00 */
[----:B------:R-:W-:Y:S01]  /*07f0*/  IMAD.WIDE R14, R39, 0x10, R46 ;  /* 0x00000010270e7825 */ /* 0x000fe200078e022e */
[----:B------:R-:W-:-:S02]  /*0800*/  IADD3 R50, -R49, c[0x0][0x174], RZ ;  /* 0x00005d0031327a10 */ /* 0x000fc40007ffe1ff */
[----:B--2---:R1:W-:Y:S01]  /*0810*/  STS.128 [R40.X16], R28 ;  /* 0x0000001c28007388 */ /* 0x0043e2000000cc00 */
[----:B------:R-:W-:-:S06]  /*0820*/  NOP ;  /* 0x0000000000007918 */ /* 0x000fcc0000000000 */
[----:B------:R-:W-:Y:S04]  /*0830*/  LDS.128 R8, [R40.X16] ;  /* 0x0000000028087984 */ /* 0x000fe8000000cc00 */
[----:B------:R-:W-:Y:S06]  /*0840*/  BAR.SYNC.DEFER_BLOCKING 0x0 ;  /* 0x0000000000007b1d */ /* 0x000fec0000010000 */
[----:B------:R-:W2:Y:S01]  /*0850*/  LDG.E.128 R56, [R14.64] ;  /* 0x000000060e387981 */ /* 0x000ea2000c1e1d00 */
[----:B------:R-:W-:Y:S01]  /*0860*/  LEA R2, R50, 0xffffff00, 0x8 ;  /* 0xffffff0032027811 */ /* 0x000fe200078e40ff */
[----:B------:R-:W-:-:S02]  /*0870*/  IMAD R22, R36, c[0x0][0x1f0], RZ ;  /* 0x00007c0024167a24 */ /* 0x000fc400078e02ff */
[----:B0-----:R-:W-:Y:S01]  /*0880*/  IMAD R25, R33, c[0x0][0x1f8], RZ ;  /* 0x00007e0021197a24 */ /* 0x001fe200078e02ff */
[----:B------:R-:W-:Y:S01]  /*0890*/  SHF.R.S32.HI R3, RZ, 0x1f, R2 ;  /* 0x0000001fff037819 */ /* 0x000fe20000011402 */
[C---:B------:R-:W-:Y:S02]  /*08a0*/  IMAD R23, R35.reuse, c[0x0][0x1f4], R22 ;  /* 0x00007d0023177a24 */ /* 0x040fe400078e0216 */
[----:B------:R-:W-:Y:S02]  /*08b0*/  IMAD R25, R0, c[0x0][0x1fc], R25 ;  /* 0x00007f0000197a24 */ /* 0x000fe400078e0219 */
[----:B------:R-:W-:-:S05]  /*08c0*/  IMAD.WIDE.U32 R12, R35, c[0x0][0x1f0], R2 ;  /* 0x00007c00230c7a25 */ /* 0x000fca00078e0002 */
[----:B------:R-:W-:-:S05]  /*08d0*/  IADD3 R13, R13, R23, RZ ;  /* 0x000000170d0d7210 */ /* 0x000fca0007ffe0ff */
[----:B------:R-:W-:-:S05]  /*08e0*/  IMAD.WIDE.U32 R12, R0, c[0x0][0x1f8], R12 ;  /* 0x00007e00000c7a25 */ /* 0x000fca00078e000c */
[----:B------:R-:W-:Y:S02]  /*08f0*/  IADD3 R13, R13, R25, RZ ;  /* 0x000000190d0d7210 */ /* 0x000fe40007ffe0ff */
[----:B------:R-:W-:-:S04]  /*0900*/  LEA R22, P0, R12, c[0x0][0x268], 0x1 ;  /* 0x00009a000c167a11 */ /* 0x000fc800078008ff */
[----:B------:R-:W-:-:S05]  /*0910*/  LEA.HI.X R23, R12, c[0x0][0x26c], R13, 0x1, P0 ;  /* 0x00009b000c177a11 */ /* 0x000fca00000f0c0d */
[----:B------:R-:W-:Y:S01]  /*0920*/  IMAD.WIDE R22, R39, 0x10, R22 ;  /* 0x0000001027167825 */ /* 0x000fe200078e0216 */
[----:B--2---:R0:W-:Y:S01]  /*0930*/  STS.128 [R40.X16], R56 ;  /* 0x0000003828007388 */ /* 0x0041e2000000cc00 */
[----:B------:R-:W-:-:S06]  /*0940*/  NOP ;  /* 0x0000000000007918 */ /* 0x000fcc0000000000 */
[----:B------:R-:W2:Y:S04]  /*0950*/  LDS.128 R12, [R40.X16] ;  /* 0x00000000280c7984 */ /* 0x000ea8000000cc00 */
[----:B------:R-:W-:Y:S06]  /*0960*/  BAR.SYNC.DEFER_BLOCKING 0x0 ;  /* 0x0000000000007b1d */ /* 0x000fec0000010000 */
[----:B-1----:R1:W3:Y:S01]  /*0970*/  LDG.E.128 R28, [R22.64] ;  /* 0x00000006161c7981 */ /* 0x0022e2000c1e1d00 */
        /* <DEDUP_REMOVED lines=8> */
[----:B------:R-:W-:-:S04]  /*0a00*/  LEA R26, P0, R24, c[0x0][0x258], 0x1 ;  /* 0x00009600181a7a11 */ /* 0x000fc800078008ff */
[----:B------:R-:W-:-:S05]  /*0a10*/  LEA.HI.X R27, R24, c[0x0][0x25c], R25, 0x1, P0 ;  /* 0x00009700181b7a11 */ /* 0x000fca00000f0c19 */
[----:B-1----:R-:W-:Y:S01]  /*0a20*/  IMAD.WIDE R22, R39, 0x10, R26 ;  /* 0x0000001027167825 */ /* 0x002fe200078e021a */
[----:B---3--:R-:W-:Y:S01]  /*0a30*/  STS.128 [R40.X16], R28 ;  /* 0x0000001c28007388 */ /* 0x008fe2000000cc00 */
[----:B------:R-:W-:-:S06]  /*0a40*/  NOP ;  /* 0x0000000000007918 */ /* 0x000fcc0000000000 */
[----:B------:R-:W1:Y:S04]  /*0a50*/  LDS.128 R24, [R40.X16] ;  /* 0x0000000028187984 */ /* 0x000e68000000cc00 */
[----:B------:R-:W-:Y:S06]  /*0a60*/  BAR.SYNC.DEFER_BLOCKING 0x0 ;  /* 0x0000000000007b1d */ /* 0x000fec0000010000 */
[----:B0-----:R0:W3:Y:S01]  /*0a70*/  LDG.E.128 R56, [R22.64] ;  /* 0x0000000616387981 */ /* 0x0010e2000c1e1d00 */
[----:B--2---:R-:W-:Y:S01]  /*0a80*/  HADD2.F32 R61, -RZ, R14.H1_H1 ;  /* 0x3000000eff3d7230 */ /* 0x004fe20000004100 */
[----:B------:R-:W-:Y:S01]  /*0a90*/  ISETP.NE.U32.AND P0, PT, RZ, c[0x0][0x270], PT ;  /* 0x00009c00ff007a0c */ /* 0x000fe20003f05070 */
[----:B------:R-:W-:-:S02]  /*0aa0*/  HADD2.F32 R74, -RZ, R4.H0_H0 ;  /* 0x20000004ff4a7230 */ /* 0x000fc40000004100 */
[--C-:B------:R-:W-:Y:S01]  /*0ab0*/  HADD2.F32 R63, -RZ, R15.reuse.H0_H0 ;  /* 0x2000000fff3f7230 */ /* 0x100fe20000004100 */
[----:B------:R-:W-:Y:S01]  /*0ac0*/  ISETP.NE.AND.EX P0, PT, RZ, c[0x0][0x274], PT, P0 ;  /* 0x00009d00ff007a0c */ /* 0x000fe20003f05300 */
[----:B------:R-:W-:Y:S02]  /*0ad0*/  HADD2.F32 R65, -RZ, R15.H1_H1 ;  /* 0x3000000fff417230 */ /* 0x000fe40000004100 */
[--C-:B------:R-:W-:Y:S02]  /*0ae0*/  HADD2.F32 R55, -RZ, R13.reuse.H0_H0 ;  /* 0x2000000dff377230 */ /* 0x100fe40000004100 */
[----:B------:R-:W-:Y:S02]  /*0af0*/  HADD2.F32 R13, -RZ, R13.H1_H1 ;  /* 0x3000000dff0d7230 */ /* 0x000fe40000004100 */
[--C-:B-1----:R-:W-:Y:S02]  /*0b00*/  HADD2.F32 R54, -RZ, R24.reuse.H0_H0 ;  /* 0x20000018ff367230 */ /* 0x102fe40000004100 */
[----:B------:R-:W-:-:S02]  /*0b10*/  HADD2.F32 R60, -RZ, R24.H1_H1 ;  /* 0x30000018ff3c7230 */ /* 0x000fc40000004100 */
[--C-:B------:R-:W-:Y:S01]  /*0b20*/  HADD2.F32 R62, -RZ, R25.reuse.H0_H0 ;  /* 0x20000019ff3e7230 */ /* 0x100fe20000004100 */
[----:B------:R-:W-:Y:S01]  /*0b30*/  FMUL.FTZ R24, R54, -1.4426950216293334961 ;  /* 0xbfb8aa3b36187820 */ /* 0x000fe20000410000 */
[--C-:B------:R-:W-:Y:S01]  /*0b40*/  HADD2.F32 R66, -RZ, R26.reuse.H0_H0 ;  /* 0x2000001aff427230 */ /* 0x100fe20000004100 */
[----:B------:R-:W-:Y:S01]  /*0b50*/  FMUL.FTZ R51, R60, -1.4426950216293334961 ;  /* 0xbfb8aa3b3c337820 */ /* 0x000fe20000410000 */
[----:B------:R-:W-:Y:S01]  /*0b60*/  HADD2.F32 R64, -RZ, R25.H1_H1 ;  /* 0x30000019ff407230 */ /* 0x000fe20000004100 */
[----:B------:R-:W-:Y:S01]  /*0b70*/  FMUL.FTZ R25, R62, -1.4426950216293334961 ;  /* 0xbfb8aa3b3e197820 */ /* 0x000fe20000410000 */
[----:B------:R-:W-:Y:S01]  /*0b80*/  HADD2.F32 R68, -RZ, R26.H1_H1 ;  /* 0x3000001aff447230 */ /* 0x000fe20000004100 */
[----:B------:R-:W1:Y:S01]  /*0b90*/  MUFU.EX2 R24, R24 ;  /* 0x0000001800187308 */ /* 0x000e620000000800 */
[----:B------:R-:W-:Y:S01]  /*0ba0*/  FMUL.FTZ R26, R66, -1.4426950216293334961 ;  /* 0xbfb8aa3b421a7820 */ /* 0x000fe20000410000 */
[--C-:B------:R-:W-:Y:S01]  /*0bb0*/  HADD2.F32 R70, -RZ, R27.reuse.H0_H0 ;  /* 0x2000001bff467230 */ /* 0x100fe20000004100 */
[----:B0-----:R-:W-:Y:S01]  /*0bc0*/  FMUL.FTZ R22, R64, -1.4426950216293334961 ;  /* 0xbfb8aa3b40167820 */ /* 0x001fe20000410000 */
[----:B------:R-:W-:Y:S01]  /*0bd0*/  HADD2.F32 R76, -RZ, R27.H1_H1 ;  /* 0x3000001bff4c7230 */ /* 0x000fe20000004100 */
[----:B------:R-:W-:-:S02]  /*0be0*/  FMUL.FTZ R29, R68, -1.4426950216293334961 ;  /* 0xbfb8aa3b441d7820 */ /* 0x000fc40000410000 */
[----:B------:R-:W-:Y:S01]  /*0bf0*/  FMUL.FTZ R30, R70, -1.4426950216293334961 ;  /* 0xbfb8aa3b461e7820 */ /* 0x000fe20000410000 */
[----:B------:R-:W0:Y:S01]  /*0c00*/  MUFU.EX2 R51, R51 ;  /* 0x0000003300337308 */ /* 0x000e220000000800 */
[----:B------:R-:W-:-:S07]  /*0c10*/  FMUL.FTZ R53, R76, -1.4426950216293334961 ;  /* 0xbfb8aa3b4c357820 */ /* 0x000fce0000410000 */
[----:B------:R-:W2:Y:S01]  /*0c20*/  MUFU.EX2 R28, R25 ;  /* 0x00000019001c7308 */ /* 0x000ea20000000800 */
[----:B-1----:R-:W-:-:S07]  /*0c30*/  FADD.FTZ R23, R24, 1 ;  /* 0x3f80000018177421 */ /* 0x002fce0000010000 */
[----:B------:R-:W-:Y:S01]  /*0c40*/  MUFU.EX2 R31, R26 ;  /* 0x0000001a001f7308 */ /* 0x000fe20000000800 */
[----:B0-----:R-:W-:-:S07]  /*0c50*/  FADD.FTZ R51, R51, 1 ;  /* 0x3f80000033337421 */ /* 0x001fce0000010000 */
[----:B------:R-:W-:Y:S01]  /*0c60*/  MUFU.EX2 R22, R22 ;  /* 0x0000001600167308 */ /* 0x000fe20000000800 */
[----:B--2---:R-:W-:-:S07]  /*0c70*/  FADD.FTZ R28, R28, 1 ;  /* 0x3f8000001c1c7421 */ /* 0x004fce0000010000 */
[----:B------:R-:W0:Y:S08]  /*0c80*/  MUFU.RCP R23, R23 ;  /* 0x0000001700177308 */ /* 0x000e300000001000 */
[----:B------:R-:W-:Y:S08]  /*0c90*/  MUFU.EX2 R69, R29 ;  /* 0x0000001d00457308 */ /* 0x000ff00000000800 */
[----:B------:R-:W-:Y:S01]  /*0ca0*/  MUFU.RCP R29, R51 ;  /* 0x00000033001d7308 */ /* 0x000fe20000001000 */
[----:B0-----:R-:W-:-:S02]  /*0cb0*/  FMUL.FTZ R67, R54, R23 ;  /* 0x0000001736437220 */ /* 0x001fc40000410000 */
[----:B------:R-:W-:-:S04]  /*0cc0*/  FADD.FTZ R15, -R23, 1 ;  /* 0x3f800000170f7421 */ /* 0x000fc80000010100 */
[----:B------:R-:W-:Y:S01]  /*0cd0*/  FFMA.FTZ R15, R54, R15, 1 ;  /* 0x3f800000360f7423 */ /* 0x000fe2000001000f */
[----:B------:R0:W1:Y:S08]  /*0ce0*/  MUFU.EX2 R72, R30 ;  /* 0x0000001e00487308 */ /* 0x0000700000000800 */
[----:B------:R2:W4:Y:S01]  /*0cf0*/  MUFU.EX2 R78, R53 ;  /* 0x00000035004e7308 */ /* 0x0005220000000800 */
[----:B0-----:R-:W-:Y:S01]  /*0d00*/  FADD.FTZ R30, R22, 1 ;  /* 0x3f800000161e7421 */ /* 0x001fe20000010000 */
[----:B------:R-:W-:-:S02]  /*0d10*/  HADD2.F32 R22, -RZ, R12.H0_H0 ;  /* 0x2000000cff167230 */ /* 0x000fc40000004100 */
[----:B------:R-:W-:-:S03]  /*0d20*/  HADD2.F32 R12, -RZ, R12.H1_H1 ;  /* 0x3000000cff0c7230 */ /* 0x000fc60000004100 */
[----:B------:R-:W-:Y:S01]  /*0d30*/  FMUL.FTZ R51, R22, R67 ;  /* 0x0000004316337220 */ /* 0x000fe20000410000 */
[----:B------:R0:W-:Y:S01]  /*0d40*/  MUFU.RCP R71, R28 ;  /* 0x0000001c00477308 */ /* 0x0001e20000001000 */
[----:B--2---:R-:W-:Y:S02]  /*0d50*/  FADD.FTZ R53, R31, 1 ;  /* 0x3f8000001f357421 */ /* 0x004fe40000010000 */
[----:B------:R-:W-:Y:S02]  /*0d60*/  FFMA.FTZ R74, R51, R74, R52 ;  /* 0x0000004a334a7223 */ /* 0x000fe40000010034 */
[----:B-1----:R-:W-:Y:S02]  /*0d70*/  FADD.FTZ R72, R72, 1 ;  /* 0x3f80000048487421 */ /* 0x002fe40000010000 */
[----:B------:R-:W-:Y:S01]  /*0d80*/  FADD.FTZ R31, -R29, 1 ;  /* 0x3f8000001d1f7421 */ /* 0x000fe20000010100 */
[----:B------:R1:W-:Y:S01]  /*0d90*/  MUFU.RCP R73, R53 ;  /* 0x0000003500497308 */ /* 0x0003e20000001000 */
[----:B0-----:R-:W-:Y:S01]  /*0da0*/  HADD2.F32 R28, -RZ, R4.H1_H1 ;  /* 0x30000004ff1c7230 */ /* 0x001fe20000004100 */
[----:B----4-:R-:W-:-:S02]  /*0db0*/  FADD.FTZ R78, R78, 1 ;  /* 0x3f8000004e4e7421 */ /* 0x010fc40000010000 */
[----:B------:R-:W-:-:S04]  /*0dc0*/  FFMA.FTZ R31, R60, R31, 1 ;  /* 0x3f8000003c1f7423 */ /* 0x000fc8000001001f */
[----:B------:R-:W-:Y:S08]  /*0dd0*/  MUFU.RCP R77, R72 ;  /* 0x00000048004d7308 */ /* 0x000ff00000001000 */
[----:B------:R-:W-:Y:S01]  /*0de0*/  MUFU.RCP R79, R78 ;  /* 0x0000004e004f7308 */ /* 0x000fe20000001000 */
[----:B---3--:R0:W-:Y:S01]  /*0df0*/  STS.128 [R40.X16], R56 ;  /* 0x0000003828007388 */ /* 0x0081e2000000cc00 */
[----:B------:R-:W-:-:S06]  /*0e00*/  NOP ;  /* 0x0000000000007918 */ /* 0x000fcc0000000000 */
[----:B------:R-:W2:Y:S01]  /*0e10*/  LDS.128 R24, [R40.X16] ;  /* 0x0000000028187984 */ /* 0x000ea2000000cc00 */
[----:B0-----:R-:W-:Y:S01]  /*0e20*/  HADD2.F32 R59, -RZ, R14.H0_H0 ;  /* 0x2000000eff3b7230 */ /* 0x001fe20000004100 */
[----:B------:R-:W-:Y:S01]  /*0e30*/  FADD.FTZ R14, R69, 1 ;  /* 0x3f800000450e7421 */ /* 0x000fe20000010000 */
[----:B------:R0:W3:Y:S01]  /*0e40*/  MUFU.RCP R57, R30 ;  /* 0x0000001e00397308 */ /* 0x0000e20000001000 */
[----:B------:R-:W-:-:S04]  /*0e50*/  FMUL.FTZ R69, R60, R29 ;  /* 0x0000001d3c457220 */ /* 0x000fc80000410000 */
[----:B-1----:R-:W-:-:S03]  /*0e60*/  FMUL.FTZ R53, R12, R69 ;  /* 0x000000450c357220 */ /* 0x002fc60000410000 */
[----:B------:R1:W4:Y:S01]  /*0e70*/  MUFU.RCP R75, R14 ;  /* 0x0000000e004b7308 */ /* 0x0003220000001000 */
[----:B------:R-:W-:Y:S01]  /*0e80*/  FFMA.FTZ R82, R53, R28, R74 ;  /* 0x0000001c35527223 */ /* 0x000fe2000001004a */
[--C-:B--2---:R-:W-:Y:S02]  /*0e90*/  HADD2.F32 R28, -RZ, R24.reuse.H0_H0 ;  /* 0x20000018ff1c7230 */ /* 0x104fe40000004100 */
[--C-:B------:R-:W-:Y:S02]  /*0ea0*/  HADD2.F32 R54, -RZ, R25.reuse.H0_H0 ;  /* 0x20000019ff367230 */ /* 0x100fe40000004100 */
[----:B------:R-:W-:Y:S01]  /*0eb0*/  HADD2.F32 R56, -RZ, R25.H1_H1 ;  /* 0x30000019ff387230 */ /* 0x000fe20000004100 */
[----:B------:R-:W-:Y:S01]  /*0ec0*/  FMUL.FTZ R22, R22, R28 ;  /* 0x0000001c16167220 */ /* 0x000fe20000410000 */
[----:B0-----:R-:W-:Y:S01]  /*0ed0*/  HADD2.F32 R30, -RZ, R24.H1_H1 ;  /* 0x30000018ff1e7230 */ /* 0x001fe20000004100 */
[----:B---3--:R-:W-:Y:S01]  /*0ee0*/  FADD.FTZ R25, -R57, 1 ;  /* 0x3f80000039197421 */ /* 0x008fe20000010100 */
[--C-:B------:R-:W-:Y:S01]  /*0ef0*/  HADD2.F32 R58, -RZ, R26.reuse.H0_H0 ;  /* 0x2000001aff3a7230 */ /* 0x100fe20000004100 */
[----:B------:R-:W-:Y:S01]  /*0f00*/  FMUL.FTZ R22, R23, R22 ;  /* 0x0000001617167220 */ /* 0x000fe20000410000 */
[----:B------:R-:W-:Y:S01]  /*0f10*/  HADD2.F32 R60, -RZ, R26.H1_H1 ;  /* 0x3000001aff3c7230 */ /* 0x000fe20000004100 */
[----:B------:R-:W-:Y:S01]  /*0f20*/  FADD.FTZ R23, -R71, 1 ;  /* 0x3f80000047177421 */ /* 0x000fe20000010100 */
[--C-:B------:R-:W-:Y:S01]  /*0f30*/  HADD2.F32 R74, -RZ, R27.reuse.H0_H0 ;  /* 0x2000001bff4a7230 */ /* 0x100fe20000004100 */
[----:B-1----:R-:W-:Y:S01]  /*0f40*/  FMUL.FTZ R14, R55, R54 ;  /* 0x00000036370e7220 */ /* 0x002fe20000410000 */
[----:B------:R-:W-:Y:S01]  /*0f50*/  HADD2.F32 R80, -RZ, R27.H1_H1 ;  /* 0x3000001bff507230 */ /* 0x000fe20000004100 */
        /* <DEDUP_REMOVED lines=11> */
[----:B------:R-:W-:Y:S01]  /*1010*/  FADD.FTZ R23, -R73, 1 ;  /* 0x3f80000049177421 */ /* 0x000fe20000010100 */
[----:B------:R-:W-:Y:S01]  /*1020*/  F2FP.PACK_AB R25, R25, R14 ;  /* 0x0000000e1919723e */ /* 0x000fe200000000ff */
[----:B----4-:R-:W-:-:S02]  /*1030*/  FADD.FTZ R27, -R75, 1 ;  /* 0x3f8000004b1b7421 */ /* 0x010fc40000010100 */
[----:B------:R-:W-:Y:S02]  /*1040*/  FMUL.FTZ R22, R59, R58 ;  /* 0x0000003a3b167220 */ /* 0x000fe40000410000 */
[----:B------:R-:W-:Y:S02]  /*1050*/  FMUL.FTZ R24, R61, R60 ;  /* 0x0000003c3d187220 */ /* 0x000fe40000410000 */
[----:B------:R-:W-:Y:S02]  /*1060*/  FADD.FTZ R29, -R77, 1 ;  /* 0x3f8000004d1d7421 */ /* 0x000fe40000010100 */
[----:B------:R-:W-:Y:S02]  /*1070*/  FADD.FTZ R31, -R79, 1 ;  /* 0x3f8000004f1f7421 */ /* 0x000fe40000010100 */
[----:B------:R-:W-:Y:S02]  /*1080*/  FMUL.FTZ R26, R63, R74 ;  /* 0x0000004a3f1a7220 */ /* 0x000fe40000410000 */
[----:B------:R-:W-:-:S02]  /*1090*/  FMUL.FTZ R52, R65, R80 ;  /* 0x0000005041347220 */ /* 0x000fc40000410000 */
[----:B------:R-:W-:Y:S02]  /*10a0*/  FFMA.FTZ R23, R66, R23, 1 ;  /* 0x3f80000042177423 */ /* 0x000fe40000010017 */
[----:B------:R-:W-:Y:S02]  /*10b0*/  FFMA.FTZ R27, R68, R27, 1 ;  /* 0x3f800000441b7423 */ /* 0x000fe4000001001b */
[----:B------:R-:W-:Y:S02]  /*10c0*/  FMUL.FTZ R22, R73, R22 ;  /* 0x0000001649167220 */ /* 0x000fe40000410000 */
[----:B------:R-:W-:Y:S02]  /*10d0*/  FMUL.FTZ R24, R75, R24 ;  /* 0x000000184b187220 */ /* 0x000fe40000410000 */
[----:B------:R-:W-:Y:S02]  /*10e0*/  FFMA.FTZ R29, R70, R29, 1 ;  /* 0x3f800000461d7423 */ /* 0x000fe4000001001d */
[----:B------:R-:W-:-:S02]  /*10f0*/  FFMA.FTZ R31, R76, R31, 1 ;  /* 0x3f8000004c1f7423 */ /* 0x000fc4000001001f */
        /* <DEDUP_REMOVED lines=13> */
[C---:B------:R-:W-:Y:S01]  /*11d0*/  IMAD R15, R35.reuse, c[0x0][0x2ec], R14 ;  /* 0x0000bb00230f7a24 */ /* 0x040fe200078e020e */
[----:B------:R-:W-:Y:S01]  /*11e0*/  HADD2.F32 R29, -RZ, R5.H1_H1 ;  /* 0x30000005ff1d7230 */ /* 0x000fe20000004100 */
[----:B------:R-:W-:Y:S01]  /*11f0*/  IMAD.WIDE.U32 R22, R35, c[0x0][0x2e8], R2 ;  /* 0x0000ba0023167a25 */ /* 0x000fe200078e0002 */
[----:B------:R-:W-:-:S03]  /*1200*/  HADD2.F32 R52, -RZ, R7.H1_H1 ;  /* 0x30000007ff347230 */ /* 0x000fc60000004100 */
[----:B------:R-:W-:Y:S01]  /*1210*/  FMUL.FTZ R64, R64, R57 ;  /* 0x0000003940407220 */ /* 0x000fe20000410000 */
[----:B------:R-:W-:Y:S01]  /*1220*/  IADD3 R23, R23, R15, RZ ;  /* 0x0000000f17177210 */ /* 0x000fe20007ffe0ff */
[----:B------:R-:W-:Y:S02]  /*1230*/  FMUL.FTZ R55, R55, R62 ;  /* 0x0000003e37377220 */ /* 0x000fe40000410000 */
[----:B------:R-:W-:Y:S02]  /*1240*/  FMUL.FTZ R57, R13, R64 ;  /* 0x000000400d397220 */ /* 0x000fe40000410000 */
[----:B------:R-:W-:Y:S02]  /*1250*/  FFMA.FTZ R82, R55, R12, R82 ;  /* 0x0000000c37527223 */ /* 0x000fe40000010052 */
[----:B------:R-:W-:Y:S02]  /*1260*/  FMUL.FTZ R66, R66, R73 ;  /* 0x0000004942427220 */ /* 0x000fe40000410000 */
[----:B------:R-:W-:Y:S01]  /*1270*/  FFMA.FTZ R82, R57, R29, R82 ;  /* 0x0000001d39527223 */ /* 0x000fe20000010052 */
[----:B------:R-:W-:Y:S01]  /*1280*/  HADD2.F32 R29, -RZ, R6.H0_H0 ;  /* 0x20000006ff1d7230 */ /* 0x000fe20000004100 */
[----:B------:R-:W-:-:S02]  /*1290*/  FMUL.FTZ R59, R59, R66 ;  /* 0x000000423b3b7220 */ /* 0x000fc40000410000 */
[----:B------:R-:W-:Y:S02]  /*12a0*/  IMAD R31, R33, c[0x0][0x2f0], RZ ;  /* 0x0000bc00211f7a24 */ /* 0x000fe400078e02ff */
[----:B------:R-:W-:Y:S01]  /*12b0*/  FMUL.FTZ R68, R68, R75 ;  /* 0x0000004b44447220 */ /* 0x000fe20000410000 */
[----:B------:R0:W-:Y:S01]  /*12c0*/  STS.128 [R40.X16], R24 ;  /* 0x0000001828007388 */ /* 0x0001e2000000cc00 */
[----:B------:R-:W-:-:S06]  /*12d0*/  NOP ;  /* 0x0000000000007918 */ /* 0x000fcc0000000000 */
[----:B------:R-:W1:Y:S01]  /*12e0*/  LDS.128 R12, [R40.X16] ;  /* 0x00000000280c7984 */ /* 0x000e62000000cc00 */
[----:B------:R-:W-:Y:S01]  /*12f0*/  FFMA.FTZ R82, R59, R29, R82 ;  /* 0x0000001d3b527223 */ /* 0x000fe20000010052 */
[----:B------:R-:W-:Y:S01]  /*1300*/  HADD2.F32 R29, -RZ, R9.H0_H0 ;  /* 0x20000009ff1d7230 */ /* 0x000fe20000004100 */
[----:B------:R-:W-:Y:S01]  /*1310*/  IMAD.WIDE.U32 R22, R0, c[0x0][0x2f0], R22 ;  /* 0x0000bc0000167a25 */ /* 0x000fe200078e0016 */
[----:B------:R-:W-:-:S03]  /*1320*/  HADD2.F32 R75, -RZ, R10.H1_H1 ;  /* 0x3000000aff4b7230 */ /* 0x000fc60000004100 */
[----:B------:R-:W-:Y:S01]  /*1330*/  FMUL.FTZ R61, R61, R68 ;  /* 0x000000443d3d7220 */ /* 0x000fe20000410000 */
[----:B0-----:R-:W-:Y:S01]  /*1340*/  HADD2.F32 R24, -RZ, R6.H1_H1 ;  /* 0x30000006ff187230 */ /* 0x001fe20000004100 */
[----:B------:R-:W-:Y:S01]  /*1350*/  IMAD R25, R0, c[0x0][0x2f4], R31 ;  /* 0x0000bd0000197a24 */ /* 0x000fe200078e021f */
[--C-:B------:R-:W-:Y:S01]  /*1360*/  HADD2.F32 R27, -RZ, R8.reuse.H1_H1 ;  /* 0x30000008ff1b7230 */ /* 0x100fe20000004100 */
[----:B------:R-:W-:Y:S01]  /*1370*/  FMUL.FTZ R70, R70, R77 ;  /* 0x0000004d46467220 */ /* 0x000fe20000410000 */
[----:B------:R-:W-:Y:S01]  /*1380*/  HADD2.F32 R31, -RZ, R9.H1_H1 ;  /* 0x30000009ff1f7230 */ /* 0x000fe20000004100 */
[----:B------:R-:W-:Y:S01]  /*1390*/  FFMA.FTZ R82, R61, R24, R82 ;  /* 0x000000183d527223 */ /* 0x000fe20000010052 */
[----:B------:R-:W-:Y:S01]  /*13a0*/  IADD3 R25, R23, R25, RZ ;  /* 0x0000001917197210 */ /* 0x000fe20007ffe0ff */
[----:B------:R-:W-:Y:S01]  /*13b0*/  HADD2.F32 R23, -RZ, R7.H0_H0 ;  /* 0x20000007ff177230 */ /* 0x000fe20000004100 */
[----:B------:R-:W-:Y:S01]  /*13c0*/  LEA R24, P2, R22, c[0x0][0x338], 0x1 ;  /* 0x0000ce0016187a11 */ /* 0x000fe200078408ff */
[----:B------:R-:W-:Y:S01]  /*13d0*/  FMUL.FTZ R63, R63, R70 ;  /* 0x000000463f3f7220 */ /* 0x000fe20000410000 */
[----:B------:R-:W-:Y:S01]  /*13e0*/  MOV R26, c[0x0][0x16c] ;  /* 0x00005b00001a7a02 */ /* 0x000fe20000000f00 */
[----:B------:R-:W-:Y:S01]  /*13f0*/  FMUL.FTZ R76, R76, R79 ;  /* 0x0000004f4c4c7220 */ /* 0x000fe20000410000 */
[----:B------:R-:W-:Y:S01]  /*1400*/  LEA.HI.X R25, R22, c[0x0][0x33c], R25, 0x1, P2 ;  /* 0x0000cf0016197a11 */ /* 0x000fe200010f0c19 */
[----:B------:R-:W-:Y:S01]  /*1410*/  FFMA.FTZ R82, R63, R23, R82 ;  /* 0x000000173f527223 */ /* 0x000fe20000010052 */
[----:B------:R-:W-:Y:S01]  /*1420*/  HADD2.F32 R23, -RZ, R8.H0_H0 ;  /* 0x20000008ff177230 */ /* 0x000fe20000004100 */
[----:B------:R-:W-:Y:S01]  /*1430*/  FMUL.FTZ R65, R65, R76 ;  /* 0x0000004c41417220 */ /* 0x000fe20000410000 */
[----:B------:R-:W-:Y:S01]  /*1440*/  ISETP.GE.AND P1, PT, R26, 0x1, PT ;  /* 0x000000011a00780c */ /* 0x000fe20003f26270 */
[----:B------:R-:W-:Y:S01]  /*1450*/  IMAD.WIDE R8, R39, 0x10, R24 ;  /* 0x0000001027087825 */ /* 0x000fe200078e0218 */
[----:B------:R-:W-:-:S02]  /*1460*/  HADD2.F32 R25, -RZ, R10.H0_H0 ;  /* 0x2000000aff197230 */ /* 0x000fc40000004100 */
[--C-:B------:R-:W-:Y:S01]  /*1470*/  HADD2.F32 R77, -RZ, R11.reuse.H0_H0 ;  /* 0x2000000bff4d7230 */ /* 0x100fe20000004100 */
[----:B------:R-:W-:Y:S01]  /*1480*/  FFMA.FTZ R52, R65, R52, R82 ;  /* 0x0000003441347223 */ /* 0x000fe20000010052 */
[----:B------:R-:W-:Y:S01]  /*1490*/  HADD2.F32 R79, -RZ, R11.H1_H1 ;  /* 0x3000000bff4f7230 */ /* 0x000fe20000004100 */
[----:B-1----:R0:W-:Y:S01]  /*14a0*/  STG.E.128 [R8.64], R12 ;  /* 0x0000000c08007986 */ /* 0x0021e2000c101d06 */
[----:B------:R-:W-:Y:S05]  /*14b0*/  @!P0 BRA `(.L_x_12278) ;  /* 0x000001c000008947 */ /* 0x000fea0003800000 */
[----:B------:R-:W-:Y:S01]  /*14c0*/  BAR.SYNC.DEFER_BLOCKING 0x0 ;  /* 0x0000000000007b1d */ /* 0x000fe20000010000 */
[----:B------:R-:W-:Y:S02]  /*14d0*/  FMUL.FTZ R70, R70, R74 ;  /* 0x0000004a46467220 */ /* 0x000fe40000410000 */
[----:B0-----:R-:W-:Y:S02]  /*14e0*/  FMUL.FTZ R13, R76, R80 ;  /* 0x000000504c0d7220 */ /* 0x001fe40000410000 */
[----:B------:R-:W-:Y:S02]  /*14f0*/  FMUL.FTZ R28, R67, R28 ;  /* 0x0000001c431c7220 */ /* 0x000fe40000410000 */
[----:B------:R-:W-:Y:S01]  /*1500*/  FMUL.FTZ R54, R62, R54 ;  /* 0x000000363e367220 */ /* 0x000fe20000410000 */
[----:B------:R-:W-:Y:S01]  /*1510*/  F2FP.PACK_AB R15, R13, R70 ;  /* 0x000000460d0f723e */ /* 0x000fe200000000ff */
[----:B------:R-:W-:-:S02]  /*1520*/  FMUL.FTZ R58, R66, R58 ;  /* 0x0000003a423a7220 */ /* 0x000fc40000410000 */
[----:B------:R-:W-:Y:S02]  /*1530*/  FMUL.FTZ R11, R68, R60 ;  /* 0x0000003c440b7220 */ /* 0x000fe40000410000 */
[----:B------:R-:W-:Y:S02]  /*1540*/  FMUL.FTZ R9, R64, R56 ;  /* 0x0000003840097220 */ /* 0x000fe40000410000 */
[----:B------:R-:W-:Y:S01]  /*1550*/  FMUL.FTZ R69, R69, R30 ;  /* 0x0000001e45457220 */ /* 0x000fe20000410000 */
[----:B------:R-:W-:Y:S01]  /*1560*/  F2FP.PACK_AB R14, R11, R58 ;  /* 0x0000003a0b0e723e */ /* 0x000fe200000000ff */
[----:B------:R-:W-:Y:S01]  /*1570*/  IMAD R10, R36, c[0x0][0x210], RZ ;  /* 0x00008400240a7a24 */ /* 0x000fe200078e02ff */
[----:B------:R-:W-:Y:S01]  /*1580*/  F2FP.PACK_AB R13, R9, R54 ;  /* 0x00000036090d723e */ /* 0x000fe200000000ff */
[----:B------:R-:W-:Y:S01]  /*1590*/  IMAD.WIDE.U32 R8, R35, c[0x0][0x210], R2 ;  /* 0x0000840023087a25 */ /* 0x000fe200078e0002 */
[----:B------:R-:W-:-:S03]  /*15a0*/  F2FP.PACK_AB R12, R69, R28 ;  /* 0x0000001c450c723e */ /* 0x000fc600000000ff */
[----:B------:R-:W-:Y:S02]  /*15b0*/  IMAD R11, R35, c[0x0][0x214], R10 ;  /* 0x00008500230b7a24 */ /* 0x000fe400078e020a */
[----:B------:R-:W-:Y:S01]  /*15c0*/  STS.128 [R40.X16], R12 ;  /* 0x0000000c28007388 */ /* 0x000fe2000000cc00 */
[----:B------:R-:W-:-:S06]  /*15d0*/  NOP ;  /* 0x0000000000007918 */ /* 0x000fcc0000000000 */
[----:B------:R-:W0:Y:S01]  /*15e0*/  LDS.128 R68, [R40.X16] ;  /* 0x0000000028447984 */ /* 0x000e22000000cc00 */
[----:B------:R-:W-:Y:S01]  /*15f0*/  IADD3 R9, R9, R11, RZ ;  /* 0x0000000b09097210 */ /* 0x000fe20007ffe0ff */
[----:B------:R-:W-:-:S04]  /*1600*/  IMAD R67, R33, c[0x0][0x218], RZ ;  /* 0x0000860021437a24 */ /* 0x000fc800078e02ff */
[C---:B------:R-:W-:Y:S02]  /*1610*/  IMAD R67, R0.reuse, c[0x0][0x21c], R67 ;  /* 0x0000870000437a24 */ /* 0x040fe400078e0243 */
[----:B------:R-:W-:-:S05]  /*1620*/  IMAD.WIDE.U32 R8, R0, c[0x0][0x218], R8 ;  /* 0x0000860000087a25 */ /* 0x000fca00078e0008 */
[----:B------:R-:W-:Y:S02]  /*1630*/  IADD3 R9, R9, R67, RZ ;  /* 0x0000004309097210 */ /* 0x000fe40007ffe0ff */
[----:B------:R-:W-:-:S04]  /*1640*/  LEA R10, P0, R8, c[0x0][0x270], 0x1 ;  /* 0x00009c00080a7a11 */ /* 0x000fc800078008ff */
[----:B------:R-:W-:-:S05]  /*1650*/  LEA.HI.X R11, R8, c[0x0][0x274], R9, 0x1, P0 ;  /* 0x00009d00080b7a11 */ /* 0x000fca00000f0c09 */
[----:B------:R-:W-:-:S05]  /*1660*/  IMAD.WIDE R8, R39, 0x10, R10 ;  /* 0x0000001027087825 */ /* 0x000fca00078e020a */
[----:B0-----:R0:W-:Y:S02]  /*1670*/  STG.E.128 [R8.64], R68 ;  /* 0x0000004408007986 */ /* 0x0011e4000c101d06 */
.L_x_12278:
        /* <DEDUP_REMOVED lines=9> */
[--C-:B------:R-:W-:Y:S01]  /*1710*/  FADD.FTZ R62, R23, R34.reuse ;  /* 0x00000022173e7221 */ /* 0x100fe20000010000 */
[----:B0-----:R-:W-:Y:S01]  /*1720*/  MOV R69, RZ ;  /* 0x000000ff00457202 */ /* 0x001fe20000000f00 */
[--C-:B------:R-:W-:Y:S01]  /*1730*/  FADD.FTZ R64, R27, R34.reuse ;  /* 0x000000221b407221 */ /* 0x100fe20000010000 */
[----:B------:R-:W-:Y:S01]  /*1740*/  MOV R71, RZ ;  /* 0x000000ff00477202 */ /* 0x000fe20000000f00 */
[--C-:B------:R-:W-:Y:S01]  /*1750*/  FADD.FTZ R66, R29, R34.reuse ;  /* 0x000000221d427221 */ /* 0x100fe20000010000 */
[----:B------:R-:W-:Y:S01]  /*1760*/  MOV R73, RZ ;  /* 0x000000ff00497202 */ /* 0x000fe20000000f00 */
        /* <DEDUP_REMOVED lines=11> */
[----:B------:R-:W-:Y:S02]  /*1820*/  MOV R83, RZ ;  /* 0x000000ff00537202 */ /* 0x000fe40000000f00 */
[----:B------:R-:W-:Y:S02]  /*1830*/  MOV R67, RZ ;  /* 0x000000ff00437202 */ /* 0x000fe40000000f00 */
[----:B------:R-:W-:Y:S02]  /*1840*/  MOV R85, RZ ;  /* 0x000000ff00557202 */ /* 0x000fe40000000f00 */
[----:B------:R-:W-:-:S02]  /*1850*/  MOV R86, RZ ;  /* 0x000000ff00567202 */ /* 0x000fc40000000f00 */
.L_x_12326:
        /* <DEDUP_REMOVED lines=10> */
[----:B------:R-:W-:Y:S01]  /*1900*/  LEA.HI.X R23, R8, c[0x0][0x224], R9, 0x3, P0 ;  /* 0x0000890008177a11 */ /* 0x000fe200000f1c09 */
[----:B------:R-:W-:-:S05]  /*1910*/  IMAD R10, R87, c[0x0][0x1c0], RZ ;  /* 0x00007000570a7a24 */ /* 0x000fca00078e02ff */
[----:B------:R-:W2:Y:S01]  /*1920*/  LDG.E.64 R22, [R22.64] ;  /* 0x0000000616167981 */ /* 0x000ea2000c1e1b00 */
[----:B------:R-:W-:-:S04]  /*1930*/  IMAD.WIDE.U32 R8, R83, c[0x0][0x1c0], RZ ;  /* 0x0000700053087a25 */ /* 0x000fc800078e00ff */
[----:B------:R-:W-:Y:S01]  /*1940*/  IMAD R11, R83, c[0x0][0x1c4], R10 ;  /* 0x00007100530b7a24 */ /* 0x000fe200078e020a */
[----:B------:R-:W-:Y:S02]  /*1950*/  LEA R24, P0, R8, R41, 0x1 ;  /* 0x0000002908187211 */ /* 0x000fe400078008ff */
[----:B------:R-:W-:Y:S02]  /*1960*/  LOP3.LUT R10, R39, 0xffffffe0, RZ, 0xc0, !PT ;  /* 0xffffffe0270a7812 */ /* 0x000fe400078ec0ff */
[----:B------:R-:W-:-:S04]  /*1970*/  IADD3 R9, R9, R11, RZ ;  /* 0x0000000b09097210 */ /* 0x000fc80007ffe0ff */
[----:B------:R-:W-:Y:S02]  /*1980*/  LEA.HI.X R25, R8, R48, R9, 0x1, P0 ;  /* 0x0000003008197211 */ /* 0x000fe400000f0c09 */
[----:B------:R-:W-:-:S05]  /*1990*/  IADD3 R9, R10, R39, RZ ;  /* 0x000000270a097210 */ /* 0x000fca0007ffe0ff */
[----:B------:R-:W-:-:S05]  /*19a0*/  IMAD.WIDE R24, R9, 0x10, R24 ;  /* 0x0000001009187825 */ /* 0x000fca00078e0218 */
[----:B------:R0:W3:Y:S04]  /*19b0*/  LDG.E.128 R8, [R24.64] ;  /* 0x0000000618087981 */ /* 0x0000e8000c1e1d00 */
[----:B------:R0:W4:Y:S01]  /*19c0*/  LDG.E.128 R12, [R24.64+0x200] ;  /* 0x00020006180c7981 */ /* 0x000122000c1e1d00 */
[----:B------:R-:W-:Y:S01]  /*19d0*/  IMAD R29, R33, c[0x0][0x198], RZ ;  /* 0x00006600211d7a24 */ /* 0x000fe200078e02ff */
[C---:B------:R-:W-:Y:S01]  /*19e0*/  ISETP.NE.AND P2, PT, R39.reuse, RZ, PT ;  /* 0x000000ff2700720c */ /* 0x040fe20003f45270 */
[C---:B------:R-:W-:Y:S01]  /*19f0*/  IMAD.WIDE.U32 R26, R0.reuse, c[0x0][0x198], RZ ;  /* 0x00006600001a7a25 */ /* 0x040fe200078e00ff */
[C---:B------:R-:W-:Y:S02]  /*1a00*/  IADD3 R90, R39.reuse, 0x200, RZ ;  /* 0x00000200275a7810 */ /* 0x040fe40007ffe0ff */
[----:B------:R-:W-:Y:S01]  /*1a10*/  LOP3.LUT P0, RZ, R39, 0x1f, RZ, 0xc0, !PT ;  /* 0x0000001f27ff7812 */ /* 0x000fe2000780c0ff */
[----:B------:R-:W-:-:S02]  /*1a20*/  IMAD R91, R0, c[0x0][0x19c], R29 ;  /* 0x00006700005b7a24 */ /* 0x000fc400078e021d */
[----:B------:R-:W-:Y:S01]  /*1a30*/  IMAD R88, R87, c[0x0][0x1a0], RZ ;  /* 0x0000680057587a24 */ /* 0x000fe200078e02ff */
[----:B------:R-:W-:Y:S02]  /*1a40*/  ISETP.LT.OR P1, PT, R50, 0x2, P0 ;  /* 0x000000023200780c */ /* 0x000fe40000721670 */
[----:B------:R-:W-:Y:S01]  /*1a50*/  IADD3 R27, R27, R91, RZ ;  /* 0x0000005b1b1b7210 */ /* 0x000fe20007ffe0ff */
[----:B------:R-:W-:Y:S01]  /*1a60*/  IMAD R93, R83, c[0x0][0x1a4], R88 ;  /* 0x00006900535d7a24 */ /* 0x000fe200078e0258 */
[----:B------:R-:W-:Y:S01]  /*1a70*/  BSSY B0, `(.L_x_12280) ;  /* 0x00000b5000007945 */ /* 0x000fe20003800000 */
[----:B--2---:R-:W-:Y:S02]  /*1a80*/  FMUL.FTZ R89, R22, 1.4426950216293334961 ;  /* 0x3fb8aa3b16597820 */ /* 0x004fe40000410000 */
[C---:B------:R-:W-:Y:S02]  /*1a90*/  FMUL.FTZ R28, R62.reuse, R23 ;  /* 0x000000173e1c7220 */ /* 0x040fe40000410000 */
[----:B------:R-:W-:-:S02]  /*1aa0*/  FMUL.FTZ R29, R62, R89 ;  /* 0x000000593e1d7220 */ /* 0x000fc40000410000 */
[----:B------:R-:W-:Y:S01]  /*1ab0*/  FMUL.RZ R91, R28, 0.15915493667125701904 ;  /* 0x3e22f9831c5b7820 */ /* 0x000fe2000040c000 */
[----:B------:R-:W-:Y:S01]  /*1ac0*/  IADD3 R28, R50, -0x1, RZ ;  /* 0xffffffff321c7810 */ /* 0x000fe20007ffe0ff */
[----:B------:R1:W-:Y:S03]  /*1ad0*/  MUFU.EX2 R31, R29 ;  /* 0x0000001d001f7308 */ /* 0x0003e60000000800 */
[----:B0-----:R-:W-:-:S05]  /*1ae0*/  LEA.HI R24, R28, R28, RZ, 0x1 ;  /* 0x0000001c1c187211 */ /* 0x001fca00078f08ff */
[----:B------:R-:W0:Y:S01]  /*1af0*/  MUFU.COS R30, R91 ;  /* 0x0000005b001e7308 */ /* 0x000e220000000000 */
[----:B-1----:R-:W-:Y:S01]  /*1b00*/  LOP3.LUT R29, R24, 0xfffffe, RZ, 0xc0, !PT ;  /* 0x00fffffe181d7812 */ /* 0x002fe200078ec0ff */
[----:B------:R-:W-:-:S03]  /*1b10*/  IMAD.WIDE.U32 R24, R83, c[0x0][0x1a0], R26 ;  /* 0x0000680053187a25 */ /* 0x000fc600078e001a */
[----:B------:R-:W-:Y:S02]  /*1b20*/  IADD3 R26, R28, -R29, RZ ;  /* 0x8000001d1c1a7210 */ /* 0x000fe40007ffe0ff */
[----:B------:R-:W-:Y:S01]  /*1b30*/  IADD3 R25, R25, R93, RZ ;  /* 0x0000005d19197210 */ /* 0x000fe20007ffe0ff */
[----:B------:R-:W1:Y:S01]  /*1b40*/  MUFU.SIN R88, R91 ;  /* 0x0000005b00587308 */ /* 0x000e620000000400 */
[----:B------:R-:W-:Y:S01]  /*1b50*/  LEA R28, P3, R24, c[0x0][0x228], 0x3 ;  /* 0x00008a00181c7a11 */ /* 0x000fe200078618ff */
[----:B---3--:R-:W-:Y:S01]  /*1b60*/  STS.128 [R40.X16], R8 ;  /* 0x0000000828007388 */ /* 0x008fe2000000cc00 */
[----:B------:R-:W-:Y:S02]  /*1b70*/  @!P2 LEA R90, R26, R83, 0x8 ;  /* 0x000000531a5aa211 */ /* 0x000fe400078e40ff */
[----:B------:R-:W-:Y:S01]  /*1b80*/  LEA.HI.X R29, R24, c[0x0][0x22c], R25, 0x3, P3 ;  /* 0x00008b00181d7a11 */ /* 0x000fe200018f1c19 */
[----:B----4-:R-:W-:Y:S01]  /*1b90*/  STS.128 [R40.X16+0x200], R12 ;  /* 0x0002000c28007388 */ /* 0x010fe2000000cc00 */
[----:B------:R-:W-:Y:S01]  /*1ba0*/  SHF.L.U32 R94, R90, 0x3, RZ ;  /* 0x000000035a5e7819 */ /* 0x000fe200000006ff */
[----:B0-----:R-:W-:Y:S01]  /*1bb0*/  FMUL.FTZ R30, R31, R30 ;  /* 0x0000001e1f1e7220 */ /* 0x001fe20000410000 */
[----:B------:R-:W-:-:S02]  /*1bc0*/  @!P1 IADD3 R24, R50, -0x2, RZ ;  /* 0xfffffffe32189810 */ /* 0x000fc40007ffe0ff */
[----:B------:R-:W5:Y:S03]  /*1bd0*/  LDG.E.64 R28, [R28.64] ;  /* 0x000000061c1c7981 */ /* 0x000f66000c1e1b00 */
[----:B------:R-:W-:Y:S02]  /*1be0*/  @!P1 IMAD R27, R24, c[0x0][0x16c], R83 ;  /* 0x00005b00181b9a24 */ /* 0x000fe400078e0253 */
[----:B-1----:R-:W-:Y:S01]  /*1bf0*/  FMUL.FTZ R31, R31, R88 ;  /* 0x000000581f1f7220 */ /* 0x002fe20000410000 */
[----:B------:R-:W-:Y:S01]  /*1c00*/  SHF.L.U32 R88, R40, 0x5, RZ ;  /* 0x0000000528587819 */ /* 0x000fe200000006ff */
[----:B------:R-:W-:-:S06]  /*1c10*/  NOP ;  /* 0x0000000000007918 */ /* 0x000fcc0000000000 */
[----:B------:R-:W0:Y:S01]  /*1c20*/  LDS.128 R8, [R88] ;  /* 0x0000000058087984 */ /* 0x000e220000000c00 */
[----:B------:R-:W-:Y:S01]  /*1c30*/  CS2R R24, SRZ ;  /* 0x0000000000187805 */ /* 0x000fe2000001ff00 */
[----:B------:R-:W-:Y:S02]  /*1c40*/  @!P1 IMAD.WIDE R26, R27, 0x10, R20 ;  /* 0x000000101b1a9825 */ /* 0x000fe400078e0214 */
[----:B------:R1:W2:Y:S04]  /*1c50*/  LDS.128 R12, [R88+0x10] ;  /* 0x00001000580c7984 */ /* 0x0002a80000000c00 */
[----:B------:R3:W-:Y:S04]  /*1c60*/  STS.64 [R94+0x10b0], R30 ;  /* 0x0010b01e5e007388 */ /* 0x0007e80000000a00 */
[----:B------:R-:W-:Y:S01]  /*1c70*/  BAR.SYNC.DEFER_BLOCKING 0x0 ;  /* 0x0000000000007b1d */ /* 0x000fe20000010000 */
[----:B------:R-:W-:-:S02]  /*1c80*/  FMUL.FTZ R90, R64, R23 ;  /* 0x00000017405a7220 */ /* 0x000fc40000410000 */
[----:B------:R-:W-:Y:S02]  /*1c90*/  FMUL.FTZ R92, R66, R23 ;  /* 0x00000017425c7220 */ /* 0x000fe40000410000 */
[----:B------:R-:W-:Y:S02]  /*1ca0*/  FMUL.RZ R96, R90, 0.15915493667125701904 ;  /* 0x3e22f9835a607820 */ /* 0x000fe4000040c000 */
[----:B------:R-:W-:Y:S02]  /*1cb0*/  FMUL.FTZ R90, R64, R89 ;  /* 0x00000059405a7220 */ /* 0x000fe40000410000 */
[----:B------:R-:W-:Y:S01]  /*1cc0*/  FMUL.RZ R92, R92, 0.15915493667125701904 ;  /* 0x3e22f9835c5c7820 */ /* 0x000fe2000040c000 */
[----:B------:R-:W-:Y:S01]  /*1cd0*/  MUFU.COS R93, R96 ;  /* 0x00000060005d7308 */ /* 0x000fe20000000000 */
[----:B-1----:R-:W-:Y:S01]  /*1ce0*/  FMUL.FTZ R88, R70, R23 ;  /* 0x0000001746587220 */ /* 0x002fe20000410000 */
[----:B------:R1:W5:Y:S06]  /*1cf0*/  @!P1 LDG.E.64 R24, [R26.64+0x8] ;  /* 0x000008061a189981 */ /* 0x00036c000c1e1b00 */
[----:B------:R-:W-:Y:S01]  /*1d00*/  MUFU.SIN R95, R92 ;  /* 0x0000005c005f7308 */ /* 0x000fe20000000400 */
[----:B-1----:R-:W-:-:S02]  /*1d10*/  FMUL.FTZ R26, R66, R89 ;  /* 0x00000059421a7220 */ /* 0x002fc40000410000 */
[----:B------:R-:W-:-:S05]  /*1d20*/  FMUL.FTZ R27, R68, R23 ;  /* 0x00000017441b7220 */ /* 0x000fca0000410000 */
[----:B------:R1:W-:Y:S01]  /*1d30*/  MUFU.COS R97, R92 ;  /* 0x0000005c00617308 */ /* 0x0003e20000000000 */
[----:B---3--:R-:W-:Y:S02]  /*1d40*/  FMUL.RZ R94, R27, 0.15915493667125701904 ;  /* 0x3e22f9831b5e7820 */ /* 0x008fe4000040c000 */
[----:B------:R-:W-:-:S05]  /*1d50*/  FMUL.FTZ R27, R68, R89 ;  /* 0x00000059441b7220 */ /* 0x000fca0000410000 */
[----:B------:R-:W3:Y:S01]  /*1d60*/  MUFU.EX2 R26, R26 ;  /* 0x0000001a001a7308 */ /* 0x000ee20000000800 */
[----:B-1----:R-:W-:Y:S02]  /*1d70*/  FMUL.FTZ R92, R72, R23 ;  /* 0x00000017485c7220 */ /* 0x002fe40000410000 */
[----:B------:R-:W-:-:S05]  /*1d80*/  FMUL.RZ R103, R88, 0.15915493667125701904 ;  /* 0x3e22f98358677820 */ /* 0x000fca000040c000 */
[----:B------:R-:W1:Y:S01]  /*1d90*/  MUFU.EX2 R90, R90 ;  /* 0x0000005a005a7308 */ /* 0x000e620000000800 */
[----:B------:R-:W-:Y:S02]  /*1da0*/  FMUL.FTZ R88, R70, R89 ;  /* 0x0000005946587220 */ /* 0x000fe40000410000 */
[----:B------:R-:W-:-:S05]  /*1db0*/  FMUL.RZ R109, R92, 0.15915493667125701904 ;  /* 0x3e22f9835c6d7820 */ /* 0x000fca000040c000 */
[----:B------:R-:W4:Y:S01]  /*1dc0*/  MUFU.SIN R91, R96 ;  /* 0x00000060005b7308 */ /* 0x000f220000000400 */
[----:B------:R-:W-:Y:S02]  /*1dd0*/  FMUL.FTZ R92, R74, R23 ;  /* 0x000000174a5c7220 */ /* 0x000fe40000410000 */
[----:B------:R-:W-:-:S05]  /*1de0*/  FMUL.FTZ R100, R72, R89 ;  /* 0x0000005948647220 */ /* 0x000fca0000410000 */
[----:B------:R-:W-:Y:S01]  /*1df0*/  MUFU.SIN R98, R94 ;  /* 0x0000005e00627308 */ /* 0x000fe20000000400 */
[----:B------:R-:W-:-:S07]  /*1e00*/  FMUL.FTZ R107, R74, R89 ;  /* 0x000000594a6b7220 */ /* 0x000fce0000410000 */
[----:B------:R0:W-:Y:S01]  /*1e10*/  MUFU.COS R96, R94 ;  /* 0x0000005e00607308 */ /* 0x0001e20000000000 */
[----:B------:R-:W-:-:S07]  /*1e20*/  FMUL.RZ R110, R92, 0.15915493667125701904 ;  /* 0x3e22f9835c6e7820 */ /* 0x000fce000040c000 */
[----:B------:R-:W1:Y:S01]  /*1e30*/  MUFU.EX2 R27, R27 ;  /* 0x0000001b001b7308 */ /* 0x000e620000000800 */
[----:B---3--:R-:W-:-:S07]  /*1e40*/  FMUL.FTZ R92, R26, R97 ;  /* 0x000000611a5c7220 */ /* 0x008fce0000410000 */
[----:B------:R-:W-:Y:S01]  /*1e50*/  MUFU.COS R101, R103 ;  /* 0x0000006700657308 */ /* 0x000fe20000000000 */
[----:B0-----:R-:W-:-:S07]  /*1e60*/  FMUL.FTZ R94, R26, R95 ;  /* 0x0000005f1a5e7220 */ /* 0x001fce0000410000 */
[----:B------:R1:W0:Y:S08]  /*1e70*/  MUFU.EX2 R102, R88 ;  /* 0x0000005800667308 */ /* 0x0002300000000800 */
[----:B------:R3:W-:Y:S01]  /*1e80*/  MUFU.SIN R99, R103 ;  /* 0x0000006700637308 */ /* 0x0007e20000000400 */
[C---:B-1----:R-:W-:Y:S02]  /*1e90*/  FMUL.FTZ R88, R90.reuse, R93 ;  /* 0x0000005d5a587220 */ /* 0x042fe40000410000 */
[----:B----4-:R-:W-:-:S05]  /*1ea0*/  FMUL.FTZ R90, R90, R91 ;  /* 0x0000005b5a5a7220 */ /* 0x010fca0000410000 */
[----:B------:R-:W-:Y:S01]  /*1eb0*/  MUFU.COS R104, R109 ;  /* 0x0000006d00687308 */ /* 0x000fe20000000000 */
[----:B---3--:R-:W-:-:S07]  /*1ec0*/  HADD2.F32 R103, -RZ, R4.H0_H0 ;  /* 0x20000004ff677230 */ /* 0x008fce0000004100 */
[----:B------:R-:W1:Y:S01]  /*1ed0*/  MUFU.EX2 R105, R100 ;  /* 0x0000006400697308 */ /* 0x000e620000000800 */
[----:B------:R-:W-:-:S07]  /*1ee0*/  FMUL.FTZ R96, R27, R96 ;  /* 0x000000601b607220 */ /* 0x000fce0000410000 */
[----:B------:R3:W4:Y:S01]  /*1ef0*/  MUFU.SIN R106, R109 ;  /* 0x0000006d006a7308 */ /* 0x0007220000000400 */
[----:B------:R-:W-:-:S07]  /*1f00*/  FMUL.FTZ R98, R27, R98 ;  /* 0x000000621b627220 */ /* 0x000fce0000410000 */
[----:B------:R-:W-:Y:S01]  /*1f10*/  MUFU.EX2 R107, R107 ;  /* 0x0000006b006b7308 */ /* 0x000fe20000000800 */
[----:B---3--:R-:W-:-:S07]  /*1f20*/  FMUL.FTZ R109, R62, R103 ;  /* 0x000000673e6d7220 */ /* 0x008fce0000410000 */
[----:B------:R-:W3:Y:S01]  /*1f30*/  MUFU.COS R108, R110 ;  /* 0x0000006e006c7308 */ /* 0x000ee20000000000 */
[----:B------:R-:W-:-:S07]  /*1f40*/  FMUL.FTZ R91, R90, R109 ;  /* 0x0000006d5a5b7220 */ /* 0x000fce0000410000 */
[----:B------:R-:W2:Y:S01]  /*1f50*/  MUFU.SIN R26, R110 ;  /* 0x0000006e001a7308 */ /* 0x000ea20000000400 */
[----:B------:R-:W-:Y:S02]  /*1f60*/  FMUL.FTZ R27, RZ, R90 ;  /* 0x0000005aff1b7220 */ /* 0x000fe40000410000 */
[----:B0-----:R-:W-:Y:S01]  /*1f70*/  FMUL.FTZ R100, R102, R101 ;  /* 0x0000006566647220 */ /* 0x001fe20000410000 */
[----:B------:R-:W-:Y:S01]  /*1f80*/  HADD2.F32 R101, -RZ, R4.H1_H1 ;  /* 0x30000004ff657230 */ /* 0x000fe20000004100 */
[----:B------:R-:W-:Y:S02]  /*1f90*/  FFMA.FTZ R93, RZ, R88, R91 ;  /* 0x00000058ff5d7223 */ /* 0x000fe4000001005b */
[----:B------:R-:W-:Y:S02]  /*1fa0*/  FFMA.FTZ R91, R88, R109, -R27 ;  /* 0x0000006d585b7223 */ /* 0x000fe4000001081b */
[----:B-1----:R-:W-:Y:S02]  /*1fb0*/  FMUL.FTZ R104, R105, R104 ;  /* 0x0000006869687220 */ /* 0x002fe40000410000 */
[----:B------:R-:W-:-:S02]  /*1fc0*/  FADD.FTZ R93, RZ, R93 ;  /* 0x0000005dff5d7221 */ /* 0x000fc40000010000 */
[----:B----4-:R-:W-:Y:S02]  /*1fd0*/  FMUL.FTZ R105, R105, R106 ;  /* 0x0000006a69697220 */ /* 0x010fe40000410000 */
[----:B------:R-:W-:Y:S02]  /*1fe0*/  FFMA.FTZ R91, R64, R101, R91 ;  /* 0x00000065405b7223 */ /* 0x000fe4000001005b */
[C---:B---3--:R-:W-:Y:S02]  /*1ff0*/  FMUL.FTZ R106, R107.reuse, R108 ;  /* 0x0000006c6b6a7220 */ /* 0x048fe40000410000 */
[----:B--2---:R-:W-:Y:S02]  /*2000*/  FMUL.FTZ R107, R107, R26 ;  /* 0x0000001a6b6b7220 */ /* 0x004fe40000410000 */
[C---:B------:R-:W-:Y:S02]  /*2010*/  FMUL.FTZ R26, R94.reuse, R93 ;  /* 0x0000005d5e1a7220 */ /* 0x040fe40000410000 */
[----:B------:R-:W-:-:S02]  /*2020*/  FMUL.FTZ R95, R94, R91 ;  /* 0x0000005b5e5f7220 */ /* 0x000fc40000410000 */
[----:B------:R-:W-:Y:S01]  /*2030*/  FMUL.FTZ R102, R102, R99 ;  /* 0x0000006366667220 */ /* 0x000fe20000410000 */
[----:B------:R-:W-:Y:S01]  /*2040*/  HADD2.F32 R99, -RZ, R5.H0_H0 ;  /* 0x20000005ff637230 */ /* 0x000fe20000004100 */
[C---:B------:R-:W-:Y:S02]  /*2050*/  FFMA.FTZ R91, R92.reuse, R91, -R26 ;  /* 0x0000005b5c5b7223 */ /* 0x040fe4000001081a */
[----:B------:R-:W-:Y:S02]  /*2060*/  FFMA.FTZ R95, R92, R93, R95 ;  /* 0x0000005d5c5f7223 */ /* 0x000fe4000001005f */
[----:B------:R-:W-:Y:S02]  /*2070*/  FFMA.FTZ R93, R66, R99, R91 ;  /* 0x00000063425d7223 */ /* 0x000fe4000001005b */
[----:B------:R-:W-:Y:S02]  /*2080*/  FADD.FTZ R95, RZ, R95 ;  /* 0x0000005fff5f7221 */ /* 0x000fe40000010000 */
[----:B------:R-:W-:-:S02]  /*2090*/  FMUL.FTZ R27, R76, R23 ;  /* 0x000000174c1b7220 */ /* 0x000fc40000410000 */
[-C--:B------:R-:W-:Y:S02]  /*20a0*/  FMUL.FTZ R26, R30, R90.reuse ;  /* 0x0000005a1e1a7220 */ /* 0x080fe40000410000 */
[C---:B------:R-:W-:Y:S02]  /*20b0*/  FMUL.FTZ R110, R98.reuse, R93 ;  /* 0x0000005d626e7220 */ /* 0x040fe40000410000 */
[----:B------:R-:W-:Y:S02]  /*20c0*/  FMUL.FTZ R97, R98, R95 ;  /* 0x0000005f62617220 */ /* 0x000fe40000410000 */
[----:B------:R-:W-:Y:S02]  /*20d0*/  FMUL.RZ R114, R27, 0.15915493667125701904 ;  /* 0x3e22f9831b727820 */ /* 0x000fe4000040c000 */
[C---:B------:R-:W-:Y:S02]  /*20e0*/  FMUL.FTZ R27, R31.reuse, R90 ;  /* 0x0000005a1f1b7220 */ /* 0x040fe40000410000 */
[----:B------:R-:W-:-:S02]  /*20f0*/  FFMA.FTZ R91, R31, R88, R26 ;  /* 0x000000581f5b7223 */ /* 0x000fc4000001001a */
[----:B------:R-:W-:Y:S02]  /*2100*/  FFMA.FTZ R110, R96, R95, R110 ;  /* 0x0000005f606e7223 */ /* 0x000fe4000001006e */
[----:B------:R-:W-:Y:S02]  /*2110*/  FMUL.FTZ R89, R76, R89 ;  /* 0x000000594c597220 */ /* 0x000fe40000410000 */
[----:B------:R-:W-:Y:S01]  /*2120*/  FFMA.FTZ R95, R96, R93, -R97 ;  /* 0x0000005d605f7223 */ /* 0x000fe20000010861 */
[----:B------:R-:W-:Y:S01]  /*2130*/  HADD2.F32 R97, -RZ, R5.H1_H1 ;  /* 0x30000005ff617230 */ /* 0x000fe20000004100 */
[----:B------:R-:W-:Y:S02]  /*2140*/  FFMA.FTZ R27, R30, R88, -R27 ;  /* 0x000000581e1b7223 */ /* 0x000fe4000001081b */
[----:B------:R-:W-:Y:S02]  /*2150*/  FMUL.FTZ R26, R94, R91 ;  /* 0x0000005b5e1a7220 */ /* 0x000fe40000410000 */
[----:B------:R-:W-:Y:S01]  /*2160*/  FADD.FTZ R113, RZ, R110 ;  /* 0x0000006eff717221 */ /* 0x000fe20000010000 */
[----:B------:R-:W-:Y:S01]  /*2170*/  MUFU.EX2 R89, R89 ;  /* 0x0000005900597308 */ /* 0x000fe20000000800 */
[----:B------:R-:W-:-:S02]  /*2180*/  FFMA.FTZ R93, R92, R27, -R26 ;  /* 0x0000001b5c5d7223 */ /* 0x000fc4000001081a */
[----:B------:R-:W-:Y:S02]  /*2190*/  FFMA.FTZ R111, R68, R97, R95 ;  /* 0x00000061446f7223 */ /* 0x000fe4000001005f */
[----:B------:R-:W-:-:S03]  /*21a0*/  FMUL.FTZ R26, R102, R113 ;  /* 0x00000071661a7220 */ /* 0x000fc60000410000 */
[----:B------:R-:W0:Y:S01]  /*21b0*/  MUFU.COS R108, R114 ;  /* 0x00000072006c7308 */ /* 0x000e220000000000 */
[----:B------:R-:W-:Y:S01]  /*21c0*/  FMUL.FTZ R27, R94, R27 ;  /* 0x0000001b5e1b7220 */ /* 0x000fe20000410000 */
[----:B------:R-:W-:Y:S01]  /*21d0*/  HADD2.F32 R95, -RZ, R6.H0_H0 ;  /* 0x20000006ff5f7230 */ /* 0x000fe20000004100 */
[----:B------:R-:W-:-:S05]  /*21e0*/  FMUL.FTZ R112, R102, R111 ;  /* 0x0000006f66707220 */ /* 0x000fca0000410000 */
[----:B------:R-:W1:Y:S01]  /*21f0*/  MUFU.SIN R110, R114 ;  /* 0x00000072006e7308 */ /* 0x000e620000000400 */
[----:B------:R-:W-:Y:S02]  /*2200*/  FFMA.FTZ R111, R100, R111, -R26 ;  /* 0x0000006f646f7223 */ /* 0x000fe4000001081a */
[----:B------:R-:W-:Y:S02]  /*2210*/  FFMA.FTZ R27, R92, R91, R27 ;  /* 0x0000005b5c1b7223 */ /* 0x000fe4000001001b */
[----:B------:R-:W-:Y:S02]  /*2220*/  FMUL.FTZ R91, R98, R93 ;  /* 0x0000005d625b7220 */ /* 0x000fe40000410000 */
[----:B------:R-:W-:Y:S02]  /*2230*/  FFMA.FTZ R112, R100, R113, R112 ;  /* 0x0000007164707223 */ /* 0x000fe40000010070 */
[----:B------:R-:W-:Y:S02]  /*2240*/  FFMA.FTZ R111, R70, R95, R111 ;  /* 0x0000005f466f7223 */ /* 0x000fe4000001006f */
[----:B------:R-:W-:-:S02]  /*2250*/  FMUL.FTZ R26, R98, R27 ;  /* 0x0000001b621a7220 */ /* 0x000fc40000410000 */
[C---:B------:R-:W-:Y:S02]  /*2260*/  FFMA.FTZ R91, R96.reuse, R27, R91 ;  /* 0x0000001b605b7223 */ /* 0x040fe4000001005b */
[----:B------:R-:W-:Y:S02]  /*2270*/  FADD.FTZ R112, RZ, R112 ;  /* 0x00000070ff707221 */ /* 0x000fe40000010000 */
[----:B------:R-:W-:Y:S02]  /*2280*/  FMUL.FTZ R27, R105, R111 ;  /* 0x0000006f691b7220 */ /* 0x000fe40000410000 */
[----:B------:R-:W-:Y:S02]  /*2290*/  FFMA.FTZ R93, R96, R93, -R26 ;  /* 0x0000005d605d7223 */ /* 0x000fe4000001081a */
[----:B0-----:R-:W-:Y:S02]  /*22a0*/  FMUL.FTZ R108, R89, R108 ;  /* 0x0000006c596c7220 */ /* 0x001fe40000410000 */
[----:B------:R-:W-:-:S02]  /*22b0*/  FMUL.FTZ R26, R102, R91 ;  /* 0x0000005b661a7220 */ /* 0x000fc40000410000 */
[----:B-1----:R-:W-:Y:S02]  /*22c0*/  FMUL.FTZ R110, R89, R110 ;  /* 0x0000006e596e7220 */ /* 0x002fe40000410000 */
[-C--:B------:R-:W-:Y:S02]  /*22d0*/  FFMA.FTZ R89, R104, R112.reuse, R27 ;  /* 0x0000007068597223 */ /* 0x080fe4000001001b */
[----:B------:R-:W-:Y:S02]  /*22e0*/  FMUL.FTZ R112, R105, R112 ;  /* 0x0000007069707220 */ /* 0x000fe40000410000 */
[-C--:B------:R-:W-:Y:S02]  /*22f0*/  FMUL.FTZ R27, R102, R93.reuse ;  /* 0x0000005d661b7220 */ /* 0x080fe40000410000 */
[----:B------:R-:W-:Y:S01]  /*2300*/  FFMA.FTZ R26, R100, R93, -R26 ;  /* 0x0000005d641a7223 */ /* 0x000fe2000001081a */
[----:B------:R-:W-:Y:S01]  /*2310*/  HADD2.F32 R93, -RZ, R6.H1_H1 ;  /* 0x30000006ff5d7230 */ /* 0x000fe20000004100 */
[----:B------:R-:W-:-:S02]  /*2320*/  FFMA.FTZ R112, R104, R111, -R112 ;  /* 0x0000006f68707223 */ /* 0x000fc40000010870 */
        /* <DEDUP_REMOVED lines=9> */
[C---:B------:R-:W-:Y:S02]  /*23c0*/  FFMA.FTZ R89, R104.reuse, R26, -R89 ;  /* 0x0000001a68597223 */ /* 0x040fe40000010859 */
[----:B------:R-:W-:Y:S02]  /*23d0*/  FFMA.FTZ R111, R104, R27, R111 ;  /* 0x0000001b686f7223 */ /* 0x000fe4000001006f */
[----:B------:R-:W-:Y:S02]  /*23e0*/  FFMA.FTZ R114, R106, R113, R114 ;  /* 0x000000716a727223 */ /* 0x000fe40000010072 */
[----:B------:R-:W-:Y:S01]  /*23f0*/  FFMA.FTZ R115, R74, R91, R115 ;  /* 0x0000005b4a737223 */ /* 0x000fe20000010073 */
[----:B------:R-:W-:Y:S01]  /*2400*/  ISETP.NE.AND P1, PT, R39, 0x1f, PT ;  /* 0x0000001f2700780c */ /* 0x000fe20003f25270 */
[----:B------:R-:W-:-:S02]  /*2410*/  FMUL.FTZ R27, R107, R89 ;  /* 0x000000596b1b7220 */ /* 0x000fc40000410000 */
[----:B------:R-:W-:Y:S02]  /*2420*/  FMUL.FTZ R26, R107, R111 ;  /* 0x0000006f6b1a7220 */ /* 0x000fe40000410000 */
[----:B------:R-:W-:Y:S02]  /*2430*/  FADD.FTZ R113, RZ, R114 ;  /* 0x00000072ff717221 */ /* 0x000fe40000010000 */
[----:B------:R-:W-:Y:S02]  /*2440*/  FMUL.FTZ R112, R110, R115 ;  /* 0x000000736e707220 */ /* 0x000fe40000410000 */
[C---:B------:R-:W-:Y:S02]  /*2450*/  FFMA.FTZ R111, R106.reuse, R111, R27 ;  /* 0x0000006f6a6f7223 */ /* 0x040fe4000001001b */
[----:B------:R-:W-:Y:S02]  /*2460*/  FFMA.FTZ R27, R106, R89, -R26 ;  /* 0x000000596a1b7223 */ /* 0x000fe4000001081a */
[----:B------:R-:W-:-:S02]  /*2470*/  FFMA.FTZ R114, R108, R113, R112 ;  /* 0x000000716c727223 */ /* 0x000fc40000010070 */
[C---:B------:R-:W-:Y:S02]  /*2480*/  FMUL.FTZ R113, R110.reuse, R113 ;  /* 0x000000716e717220 */ /* 0x040fe40000410000 */
[----:B------:R-:W-:Y:S02]  /*2490*/  FMUL.FTZ R26, R110, R111 ;  /* 0x0000006f6e1a7220 */ /* 0x000fe40000410000 */
[----:B------:R-:W-:Y:S02]  /*24a0*/  FFMA.FTZ R113, R108, R115, -R113 ;  /* 0x000000736c717223 */ /* 0x000fe40000010871 */
[-C--:B------:R-:W-:Y:S02]  /*24b0*/  FMUL.FTZ R112, R110, R27.reuse ;  /* 0x0000001b6e707220 */ /* 0x080fe40000410000 */
[C---:B------:R-:W-:Y:S02]  /*24c0*/  FFMA.FTZ R115, R108.reuse, R27, -R26 ;  /* 0x0000001b6c737223 */ /* 0x040fe4000001081a */
[----:B------:R0:W1:Y:S01]  /*24d0*/  @P1 LDS.64 R26, [R39.X8+0x20b8] ;  /* 0x0020b800271a1984 */ /* 0x0000620000008a00 */
[----:B------:R-:W-:Y:S01]  /*24e0*/  HADD2.F32 R89, -RZ, R7.H1_H1 ;  /* 0x30000007ff597230 */ /* 0x000fe20000004100 */
[----:B------:R-:W-:-:S02]  /*24f0*/  FFMA.FTZ R116, R108, R111, R112 ;  /* 0x0000006f6c747223 */ /* 0x000fc40000010070 */
[----:B------:R-:W-:Y:S02]  /*2500*/  FADD.FTZ R114, RZ, R114 ;  /* 0x00000072ff727221 */ /* 0x000fe40000010000 */
[----:B------:R-:W-:Y:S01]  /*2510*/  FFMA.FTZ R111, R76, R89, R113 ;  /* 0x000000594c6f7223 */ /* 0x000fe20000010071 */
[----:B------:R-:W-:Y:S05]  /*2520*/  @P1 BRA `(.L_x_12281) ;  /* 0x0000009000001947 */ /* 0x000fea0003800000 */
[----:B------:R-:W-:-:S13]  /*2530*/  ISETP.NE.AND P3, PT, R50, c[0x0][0x174], PT ;  /* 0x00005d0032007a0c */ /* 0x000fda0003f65270 */
[----:B-1----:R-:W-:-:S04]  /*2540*/  @P3 IADD3 R27, -R49, c[0x0][0x174], RZ ;  /* 0x00005d00311b3a10 */ /* 0x002fc80007ffe1ff */
[----:B------:R-:W-:-:S04]  /*2550*/  @P3 LEA.HI R26, R27, R27, RZ, 0x1 ;  /* 0x0000001b1b1a3211 */ /* 0x000fc800078f08ff */
[----:B------:R-:W-:-:S04]  /*2560*/  @P3 LOP3.LUT R26, R26, 0xfffffe, RZ, 0xc0, !PT ;  /* 0x00fffffe1a1a3812 */ /* 0x000fc800078ec0ff */
[----:B------:R-:W-:Y:S01]  /*2570*/  @P3 IADD3 R112, -R26, R27, RZ ;  /* 0x0000001b1a703210 */ /* 0x000fe20007ffe1ff */
[----:B------:R-:W-:Y:S01]  /*2580*/  HFMA2.MMA R27, -RZ, RZ, 0, 0 ;  /* 0x00000000ff1b7435 */ /* 0x000fe200000001ff */
[----:B------:R-:W-:Y:S02]  /*2590*/  MOV R26, 0x3f800000 ;  /* 0x3f800000001a7802 */ /* 0x000fe40000000f00 */
[----:B------:R-:W-:-:S07]  /*25a0*/  @P3 LEA R112, R112, R83, 0x8 ;  /* 0x0000005370703211 */ /* 0x000fce00078e40ff */
[----:B------:R1:W2:Y:S02]  /*25b0*/  @P3 LDS.64 R26, [R112.X8+0x10b0] ;  /* 0x0010b000701a3984 */ /* 0x0002a40000008a00 */
.L_x_12281:
[----:B------:R-:W-:Y:S05]  /*25c0*/  BSYNC B0 ;  /* 0x0000000000007941 */ /* 0x000fea0003800000 */
.L_x_12280:
[----:B------:R-:W3:Y:S01]  /*25d0*/  SHFL.UP PT, R118, R114, 0x1, RZ ;  /* 0x0420000072767989 */ /* 0x000ee200000e00ff */
[----:B------:R-:W-:Y:S01]  /*25e0*/  ISETP.GE.AND P3, PT, R40, 0x1, PT ;  /* 0x000000012800780c */ /* 0x000fe20003f66270 */
[----:B------:R-:W-:Y:S01]  /*25f0*/  HADD2.F32 R125, -RZ, R13.H0_H0 ;  /* 0x2000000dff7d7230 */ /* 0x000fe20000004100 */
[----:B------:R-:W-:Y:S01]  /*2600*/  FADD.FTZ R134, R57, R57 ;  /* 0x0000003939867221 */ /* 0x000fe20000010000 */
[----:B------:R-:W4:Y:S01]  /*2610*/  SHFL.UP PT, R117, R111, 0x1, RZ ;  /* 0x042000006f757989 */ /* 0x000f2200000e00ff */
[--C-:B------:R-:W-:Y:S01]  /*2620*/  HADD2.F32 R132, -RZ, R12.reuse.H1_H1 ;  /* 0x3000000cff847230 */ /* 0x100fe20000004100 */
[----:B------:R-:W-:Y:S01]  /*2630*/  FADD.FTZ R141, R55, R55 ;  /* 0x00000037378d7221 */ /* 0x000fe20000010000 */
[----:B------:R-:W-:Y:S01]  /*2640*/  HADD2.F32 R133, -RZ, R12.H0_H0 ;  /* 0x2000000cff857230 */ /* 0x000fe20000004100 */
[----:B-1----:R-:W1:Y:S01]  /*2650*/  SHFL.UP PT, R112, R115, 0x1, RZ ;  /* 0x0420000073707989 */ /* 0x002e6200000e00ff */
[--C-:B------:R-:W-:Y:S01]  /*2660*/  HADD2.F32 R137, -RZ, R11.reuse.H1_H1 ;  /* 0x3000000bff897230 */ /* 0x100fe20000004100 */
[C---:B-----5:R-:W-:Y:S01]  /*2670*/  FMUL.FTZ R12, R29.reuse, R132 ;  /* 0x000000841d0c7220 */ /* 0x060fe20000410000 */
[----:B------:R-:W-:Y:S01]  /*2680*/  HADD2.F32 R138, -RZ, R11.H0_H0 ;  /* 0x2000000bff8a7230 */ /* 0x000fe20000004100 */
[----:B------:R-:W0:Y:S01]  /*2690*/  SHFL.UP PT, R113, R116, 0x1, RZ ;  /* 0x0420000074717989 */ /* 0x000e2200000e00ff */
[--C-:B------:R-:W-:Y:S01]  /*26a0*/  HADD2.F32 R148, -RZ, R9.reuse.H0_H0 ;  /* 0x20000009ff947230 */ /* 0x100fe20000004100 */
[----:B------:R-:W-:Y:S01]  /*26b0*/  FMUL.FTZ R11, R29, R137 ;  /* 0x000000891d0b7220 */ /* 0x000fe20000410000 */
[----:B------:R-:W-:Y:S01]  /*26c0*/  HADD2.F32 R150, -RZ, R9.H1_H1 ;  /* 0x30000009ff967230 */ /* 0x000fe20000004100 */
[----:B------:R-:W-:Y:S01]  /*26d0*/  SHFL.IDX PT, R127, R25, RZ, 0x1f ;  /* 0x00001fff197f7589 */ /* 0x000fe200000e0000 */
[--C-:B------:R-:W-:Y:S01]  /*26e0*/  HADD2.F32 R152, -RZ, R8.reuse.H0_H0 ;  /* 0x20000008ff987230 */ /* 0x100fe20000004100 */
[----:B------:R-:W-:Y:S01]  /*26f0*/  FFMA.FTZ R11, R28, R138, -R11 ;  /* 0x0000008a1c0b7223 */ /* 0x000fe2000001080b */
[----:B------:R-:W-:Y:S01]  /*2700*/  HADD2.F32 R154, -RZ, R8.H1_H1 ;  /* 0x30000008ff9a7230 */ /* 0x000fe20000004100 */
[----:B------:R-:W-:Y:S01]  /*2710*/  SHFL.IDX PT, R128, R24, RZ, 0x1f ;  /* 0x00001fff18807589 */ /* 0x000fe200000e0000 */
[--C-:B------:R-:W-:Y:S01]  /*2720*/  HADD2.F32 R8, -RZ, R10.reuse.H0_H0 ;  /* 0x2000000aff087230 */ /* 0x100fe20000004100 */
[----:B------:R-:W-:Y:S01]  /*2730*/  FADD.FTZ R146, R51, R51 ;  /* 0x0000003333927221 */ /* 0x000fe20000010000 */
[----:B------:R-:W-:Y:S01]  /*2740*/  HADD2.F32 R10, -RZ, R10.H1_H1 ;  /* 0x3000000aff0a7230 */ /* 0x000fe20000004100 */
[C---:B---3--:R-:W-:Y:S01]  /*2750*/  FMUL.FTZ R122, R116.reuse, R118 ;  /* 0x00000076747a7220 */ /* 0x048fe20000410000 */
[----:B------:R-:W-:Y:S01]  /*2760*/  BSSY B0, `(.L_x_12282) ;  /* 0x0000105000007945 */ /* 0x000fe20003800000 */
[----:B----4-:R-:W-:-:S02]  /*2770*/  FMUL.FTZ R119, R116, R117 ;  /* 0x0000007574777220 */ /* 0x010fc40000410000 */
[C---:B------:R-:W-:Y:S02]  /*2780*/  FFMA.FTZ R122, R115.reuse, R117, -R122 ;  /* 0x00000075737a7223 */ /* 0x040fe4000001087a */
[C---:B-1----:R-:W-:Y:S02]  /*2790*/  FMUL.FTZ R120, R116.reuse, R112 ;  /* 0x0000007074787220 */ /* 0x042fe40000410000 */
[C---:B------:R-:W-:Y:S02]  /*27a0*/  FFMA.FTZ R119, R115.reuse, R118, R119 ;  /* 0x0000007673777223 */ /* 0x040fe40000010077 */
[-C--:B0-----:R-:W-:Y:S02]  /*27b0*/  FFMA.FTZ R117, R115, R113.reuse, R120 ;  /* 0x0000007173757223 */ /* 0x081fe40000010078 */
[----:B------:R-:W-:Y:S02]  /*27c0*/  FMUL.FTZ R113, R116, R113 ;  /* 0x0000007174717220 */ /* 0x000fe40000410000 */
[----:B------:R-:W-:Y:S01]  /*27d0*/  @P3 FADD.FTZ R114, R114, R119 ;  /* 0x0000007772723221 */ /* 0x000fe20000010000 */
[----:B------:R-:W-:Y:S01]  /*27e0*/  FSEL R117, R116, R117, !P3 ;  /* 0x0000007574757208 */ /* 0x000fe20005800000 */
[----:B------:R-:W-:-:S02]  /*27f0*/  @P3 FADD.FTZ R111, R111, R122 ;  /* 0x0000007a6f6f3221 */ /* 0x000fc40000010000 */
        /* <DEDUP_REMOVED lines=40> */
[C---:B---3--:R-:W-:Y:S02]  /*2a80*/  FMUL.FTZ R119, R121.reuse, R120 ;  /* 0x0000007879777220 */ /* 0x048fe40000410000 */
[-C--:B----4-:R-:W-:Y:S02]  /*2a90*/  FMUL.FTZ R113, R121, R116.reuse ;  /* 0x0000007479717220 */ /* 0x090fe40000410000 */
[C---:B------:R-:W-:Y:S02]  /*2aa0*/  FFMA.FTZ R116, R115.reuse, R116, R117 ;  /* 0x0000007473747223 */ /* 0x040fe40000010075 */
[C---:B------:R-:W-:Y:S02]  /*2ab0*/  FFMA.FTZ R117, R115.reuse, R120, R122 ;  /* 0x0000007873757223 */ /* 0x040fe4000001007a */
[----:B------:R-:W-:Y:S01]  /*2ac0*/  FFMA.FTZ R118, R115, R118, -R119 ;  /* 0x0000007673767223 */ /* 0x000fe20000010877 */
[----:B------:R-:W-:Y:S01]  /*2ad0*/  FSEL R116, R121, R116, !P3 ;  /* 0x0000007479747208 */ /* 0x000fe20005800000 */
[----:B------:R-:W-:Y:S01]  /*2ae0*/  @P3 FFMA.FTZ R115, R115, R112, -R113 ;  /* 0x0000007073733223 */ /* 0x000fe20000010871 */
[----:B------:R-:W-:Y:S01]  /*2af0*/  MOV R113, c[0x0][0x2bc] ;  /* 0x0000af0000717a02 */ /* 0x000fe20000000f00 */
[----:B------:R-:W-:Y:S01]  /*2b00*/  @P3 FADD.FTZ R114, R114, R117 ;  /* 0x0000007572723221 */ /* 0x000fe20000010000 */
[----:B------:R-:W-:Y:S01]  /*2b10*/  MOV R112, c[0x0][0x2b8] ;  /* 0x0000ae0000707a02 */ /* 0x000fe20000000f00 */
[----:B------:R-:W-:Y:S01]  /*2b20*/  @P3 FADD.FTZ R111, R111, R118 ;  /* 0x000000766f6f3221 */ /* 0x000fe20000010000 */
[----:B------:R-:W0:Y:S01]  /*2b30*/  SHFL.UP PT, R117, R115, 0x10, RZ ;  /* 0x0600000073757989 */ /* 0x000e2200000e00ff */
[----:B------:R-:W-:-:S02]  /*2b40*/  SHF.R.U32.HI R122, RZ, 0x1, R113 ;  /* 0x00000001ff7a7819 */ /* 0x000fc40000011671 */
[----:B------:R-:W-:Y:S01]  /*2b50*/  SHF.R.U64 R112, R112, 0x1, R113 ;  /* 0x0000000170707819 */ /* 0x000fe20000001271 */
[----:B------:R-:W1:Y:S01]  /*2b60*/  SHFL.UP PT, R118, R116, 0x10, RZ ;  /* 0x0600000074767989 */ /* 0x000e6200000e00ff */
        /* <DEDUP_REMOVED lines=9> */
[C---:B-1----:R-:W-:Y:S02]  /*2c00*/  FFMA.FTZ R121, R115.reuse, R118, R121 ;  /* 0x0000007673797223 */ /* 0x042fe40000010079 */
[C---:B---3--:R-:W-:Y:S02]  /*2c10*/  FMUL.FTZ R122, R116.reuse, R120 ;  /* 0x00000078747a7220 */ /* 0x048fe40000410000 */
[C---:B------:R-:W-:Y:S01]  /*2c20*/  FMUL.FTZ R118, R116.reuse, R118 ;  /* 0x0000007674767220 */ /* 0x040fe20000410000 */
[C---:B------:R-:W-:Y:S01]  /*2c30*/  FSEL R121, R116.reuse, R121, !P3 ;  /* 0x0000007974797208 */ /* 0x040fe20005800000 */
[-C--:B----4-:R-:W-:Y:S02]  /*2c40*/  FMUL.FTZ R123, R116, R119.reuse ;  /* 0x00000077747b7220 */ /* 0x090fe40000410000 */
[C---:B------:R-:W-:Y:S02]  /*2c50*/  FFMA.FTZ R122, R115.reuse, R119, -R122 ;  /* 0x00000077737a7223 */ /* 0x040fe4000001087a */
[C---:B------:R-:W-:Y:S01]  /*2c60*/  FFMA.FTZ R123, R115.reuse, R120, R123 ;  /* 0x00000078737b7223 */ /* 0x040fe2000001007b */
[----:B------:R-:W0:Y:S01]  /*2c70*/  SHFL.UP PT, R121, R121, 0x1, RZ ;  /* 0x0420000079797989 */ /* 0x000e2200000e00ff */
[----:B------:R-:W-:-:S02]  /*2c80*/  @P3 FFMA.FTZ R115, R115, R117, -R118 ;  /* 0x0000007573733223 */ /* 0x000fc40000010876 */
[----:B------:R-:W-:Y:S02]  /*2c90*/  @P3 FADD.FTZ R111, R111, R122 ;  /* 0x0000007a6f6f3221 */ /* 0x000fe40000010000 */
[----:B------:R-:W-:Y:S02]  /*2ca0*/  IMAD R116, R155, c[0x0][0x2c0], RZ ;  /* 0x0000b0009b747a24 */ /* 0x000fe400078e02ff */
[----:B------:R-:W1:Y:S01]  /*2cb0*/  SHFL.UP PT, R115, R115, 0x1, RZ ;  /* 0x0420000073737989 */ /* 0x000e6200000e00ff */
[----:B------:R-:W-:Y:S02]  /*2cc0*/  @P3 FADD.FTZ R114, R114, R123 ;  /* 0x0000007b72723221 */ /* 0x000fe40000010000 */
[----:B------:R-:W-:Y:S01]  /*2cd0*/  IMAD R117, R37, c[0x0][0x2c4], R116 ;  /* 0x0000b10025757a24 */ /* 0x000fe200078e0274 */
[----:B------:R-:W3:Y:S01]  /*2ce0*/  SHFL.UP PT, R111, R111, 0x1, RZ ;  /* 0x042000006f6f7989 */ /* 0x000ee200000e00ff */
[----:B------:R-:W-:Y:S01]  /*2cf0*/  LEA R116, P3, R112, c[0x0][0x320], 0x3 ;  /* 0x0000c80070747a11 */ /* 0x000fe200078618ff */
[----:B------:R-:W-:-:S02]  /*2d00*/  FADD.FTZ R122, R61, R61 ;  /* 0x0000003d3d7a7221 */ /* 0x000fc40000010000 */
[----:B------:R-:W-:Y:S01]  /*2d10*/  IADD3 R113, R117, R113, RZ ;  /* 0x0000007175717210 */ /* 0x000fe20007ffe0ff */
[----:B------:R-:W4:Y:S01]  /*2d20*/  SHFL.UP PT, R114, R114, 0x1, RZ ;  /* 0x0420000072727989 */ /* 0x000f2200000e00ff */
[----:B------:R-:W-:Y:S02]  /*2d30*/  SHF.L.U64.HI R117, R85, 0x2, R86 ;  /* 0x0000000255757819 */ /* 0x000fe40000010256 */
[----:B------:R-:W-:Y:S02]  /*2d40*/  LEA.HI.X R112, R112, c[0x0][0x324], R113, 0x3, P3 ;  /* 0x0000c90070707a11 */ /* 0x000fe400018f1c71 */
[----:B------:R-:W-:Y:S01]  /*2d50*/  LEA R24, P3, R39, R116, 0x2 ;  /* 0x0000007427187211 */ /* 0x000fe200078610ff */
[----:B------:R-:W-:Y:S01]  /*2d60*/  IMAD R118, R117, c[0x0][0x2d0], RZ ;  /* 0x0000b40075767a24 */ /* 0x000fe200078e02ff */
[----:B------:R-:W-:Y:S01]  /*2d70*/  IADD3 R113, R49, -c[0x0][0x174], RZ ;  /* 0x80005d0031717a10 */ /* 0x000fe20007ffe0ff */
[----:B0-----:R-:W-:Y:S01]  /*2d80*/  FMUL.FTZ R116, R121, R128 ;  /* 0x0000008079747220 */ /* 0x001fe20000410000 */
[----:B------:R-:W-:Y:S01]  /*2d90*/  LEA.HI.X R25, R39, R112, RZ, 0x2, P3 ;  /* 0x0000007027197211 */ /* 0x000fe200018f14ff */
[----:B------:R-:W-:Y:S01]  /*2da0*/  FMUL.FTZ R112, R121, R127 ;  /* 0x0000007f79707220 */ /* 0x000fe20000410000 */
[----:B------:R-:W-:Y:S01]  /*2db0*/  HADD2.F32 R121, -RZ, R13.H1_H1 ;  /* 0x3000000dff797230 */ /* 0x000fe20000004100 */
[----:B------:R-:W-:-:S02]  /*2dc0*/  IMAD R113, R113, -0x200, RZ ;  /* 0xfffffe0071717824 */ /* 0x000fc400078e02ff */
[----:B-1----:R-:W-:Y:S02]  /*2dd0*/  FFMA.FTZ R112, R115, R128, -R112 ;  /* 0x0000008073707223 */ /* 0x002fe40000010870 */
[----:B------:R-:W-:Y:S01]  /*2de0*/  IMAD.WIDE R24, R113, 0x4, R24 ;  /* 0x0000000471187825 */ /* 0x000fe200078e0218 */
[----:B------:R-:W-:-:S03]  /*2df0*/  SHF.L.U32 R113, R85, 0x2, RZ ;  /* 0x0000000255717819 */ /* 0x000fc600000006ff */
[----:B---3--:R-:W-:Y:S01]  /*2e00*/  @P2 FADD.FTZ R128, R111, R112 ;  /* 0x000000706f802221 */ /* 0x008fe20000010000 */
[--C-:B------:R-:W-:Y:S01]  /*2e10*/  HADD2.F32 R112, -RZ, R15.reuse.H1_H1 ;  /* 0x3000000fff707230 */ /* 0x100fe20000004100 */
[----:B------:R-:W-:Y:S01]  /*2e20*/  FFMA.FTZ R115, R115, R127, R116 ;  /* 0x0000007f73737223 */ /* 0x000fe20000010074 */
[----:B------:R-:W-:Y:S01]  /*2e30*/  HADD2.F32 R15, -RZ, R15.H0_H0 ;  /* 0x2000000fff0f7230 */ /* 0x000fe20000004100 */
[----:B------:R-:W-:Y:S01]  /*2e40*/  IMAD R117, R113, c[0x0][0x2d4], R118 ;  /* 0x0000b50071757a24 */ /* 0x000fe200078e0276 */
[----:B------:R-:W-:Y:S01]  /*2e50*/  LOP3.LUT R116, R39, 0x1f, RZ, 0xc0, !PT ;  /* 0x0000001f27747812 */ /* 0x000fe200078ec0ff */
[-C--:B------:R-:W-:Y:S02]  /*2e60*/  FMUL.FTZ R118, R28, R112.reuse ;  /* 0x000000701c767220 */ /* 0x080fe40000410000 */
[----:B----4-:R-:W-:Y:S01]  /*2e70*/  @P2 FADD.FTZ R127, R114, R115 ;  /* 0x00000073727f2221 */ /* 0x010fe20000010000 */
[----:B------:R-:W-:Y:S01]  /*2e80*/  HADD2.F32 R114, -RZ, R14.H1_H1 ;  /* 0x3000000eff727230 */ /* 0x000fe20000004100 */
[----:B------:R-:W-:Y:S01]  /*2e90*/  FMUL.FTZ R115, R29, R112 ;  /* 0x000000701d737220 */ /* 0x000fe20000410000 */
[C---:B------:R-:W-:Y:S01]  /*2ea0*/  ISETP.NE.AND P4, PT, R116.reuse, 0x1f, PT ;  /* 0x0000001f7400780c */ /* 0x040fe20003f85270 */
[----:B------:R-:W-:Y:S01]  /*2eb0*/  FADD.FTZ R111, R65, R65 ;  /* 0x00000041416f7221 */ /* 0x000fe20000010000 */
[C---:B------:R-:W-:Y:S01]  /*2ec0*/  ISETP.GT.U32.AND P5, PT, R116.reuse, 0x1d, PT ;  /* 0x0000001d7400780c */ /* 0x040fe20003fa4070 */
[----:B------:R-:W-:Y:S01]  /*2ed0*/  FFMA.FTZ R120, R29, R15, R118 ;  /* 0x0000000f1d787223 */ /* 0x000fe20000010076 */
[C---:B------:R-:W-:Y:S01]  /*2ee0*/  ISETP.GT.U32.AND P6, PT, R116.reuse, 0x1b, PT ;  /* 0x0000001b7400780c */ /* 0x040fe20003fc4070 */
[----:B------:R-:W-:Y:S01]  /*2ef0*/  IMAD.WIDE.U32 R24, R113, c[0x0][0x2d0], R24 ;  /* 0x0000b40071187a25 */ /* 0x000fe200078e0018 */
[----:B------:R-:W-:-:S02]  /*2f00*/  ISETP.GT.U32.AND P2, PT, R116, 0x17, PT ;  /* 0x000000177400780c */ /* 0x000fc40003f44070 */
[----:B------:R-:W-:Y:S01]  /*2f10*/  ISETP.GT.U32.AND P3, PT, R116, 0xf, PT ;  /* 0x0000000f7400780c */ /* 0x000fe20003f64070 */
[----:B------:R-:W-:Y:S01]  /*2f20*/  HADD2.F32 R116, -RZ, R14.H0_H0 ;  /* 0x2000000eff747230 */ /* 0x000fe20000004100 */
[C---:B------:R-:W-:Y:S01]  /*2f30*/  FFMA.FTZ R118, R28.reuse, R15, -R115 ;  /* 0x0000000f1c767223 */ /* 0x040fe20000010873 */
[----:B------:R-:W-:Y:S01]  /*2f40*/  IADD3 R25, R25, R117, RZ ;  /* 0x0000007519197210 */ /* 0x000fe20007ffe0ff */
[----:B------:R-:W-:Y:S02]  /*2f50*/  FMUL.FTZ R14, R28, R114 ;  /* 0x000000721c0e7220 */ /* 0x000fe40000410000 */
[----:B------:R-:W-:Y:S02]  /*2f60*/  FMUL.FTZ R115, R111, R120 ;  /* 0x000000786f737220 */ /* 0x000fe40000410000 */
[----:B------:R-:W-:Y:S02]  /*2f70*/  FMUL.FTZ R119, R29, R114 ;  /* 0x000000721d777220 */ /* 0x000fe40000410000 */
[----:B------:R-:W-:-:S02]  /*2f80*/  FMUL.FTZ R117, R111, R118 ;  /* 0x000000766f757220 */ /* 0x000fc40000410000 */
[----:B------:R-:W-:Y:S02]  /*2f90*/  FADD.FTZ R113, R63, R63 ;  /* 0x0000003f3f717221 */ /* 0x000fe40000010000 */
[-C--:B------:R-:W-:Y:S02]  /*2fa0*/  FFMA.FTZ R14, R29, R116.reuse, R14 ;  /* 0x000000741d0e7223 */ /* 0x080fe4000001000e */
[-C--:B------:R-:W-:Y:S02]  /*2fb0*/  FMUL.FTZ R120, R108, R115.reuse ;  /* 0x000000736c787220 */ /* 0x080fe40000410000 */
[----:B------:R-:W-:Y:S02]  /*2fc0*/  FFMA.FTZ R118, R28, R116, -R119 ;  /* 0x000000741c767223 */ /* 0x000fe40000010877 */
[----:B------:R-:W-:Y:S02]  /*2fd0*/  FMUL.FTZ R119, R110, R115 ;  /* 0x000000736e777220 */ /* 0x000fe40000410000 */
[----:B------:R-:W-:-:S02]  /*2fe0*/  FMUL.FTZ R14, R113, R14 ;  /* 0x0000000e710e7220 */ /* 0x000fc40000410000 */
[-C--:B------:R-:W-:Y:S02]  /*2ff0*/  FFMA.FTZ R123, -R110, R117.reuse, -R120 ;  /* 0x000000756e7b7223 */ /* 0x080fe40000010978 */
[----:B------:R-:W-:Y:S02]  /*3000*/  FMUL.FTZ R118, R113, R118 ;  /* 0x0000007671767220 */ /* 0x000fe40000410000 */
[----:B------:R-:W-:Y:S02]  /*3010*/  FFMA.FTZ R119, R108, R117, -R119 ;  /* 0x000000756c777223 */ /* 0x000fe40000010877 */
[----:B------:R-:W-:Y:S02]  /*3020*/  FADD.FTZ R124, -R14, R123 ;  /* 0x0000007b0e7c7221 */ /* 0x000fe40000010100 */
[----:B------:R-:W-:Y:S02]  /*3030*/  FADD.FTZ R123, R118, R119 ;  /* 0x00000077767b7221 */ /* 0x000fe40000010000 */
[----:B------:R-:W-:-:S02]  /*3040*/  FMUL.FTZ R120, R28, R121 ;  /* 0x000000791c787220 */ /* 0x000fc40000410000 */
[----:B------:R-:W-:Y:S02]  /*3050*/  FMUL.FTZ R13, R29, R121 ;  /* 0x000000791d0d7220 */ /* 0x000fe40000410000 */
[----:B------:R-:W-:Y:S02]  /*3060*/  FMUL.FTZ R129, R107, -R123 ;  /* 0x8000007b6b817220 */ /* 0x000fe40000410000 */
[-C--:B------:R-:W-:Y:S02]  /*3070*/  FFMA.FTZ R119, R29, R125.reuse, R120 ;  /* 0x0000007d1d777223 */ /* 0x080fe40000010078 */
[-C--:B------:R-:W-:Y:S02]  /*3080*/  FMUL.FTZ R126, R107, -R124.reuse ;  /* 0x8000007c6b7e7220 */ /* 0x080fe40000410000 */
[----:B------:R-:W-:Y:S02]  /*3090*/  FFMA.FTZ R13, R28, R125, -R13 ;  /* 0x0000007d1c0d7223 */ /* 0x000fe4000001080d */
[----:B------:R-:W-:-:S02]  /*30a0*/  FFMA.FTZ R124, R106, R124, R129 ;  /* 0x0000007c6a7c7223 */ /* 0x000fc40000010081 */
[----:B------:R-:W-:Y:S02]  /*30b0*/  FMUL.FTZ R119, R122, R119 ;  /* 0x000000777a777220 */ /* 0x000fe40000410000 */
[----:B------:R-:W-:Y:S02]  /*30c0*/  FFMA.FTZ R123, R106, R123, -R126 ;  /* 0x0000007b6a7b7223 */ /* 0x000fe4000001087e */
[----:B------:R-:W-:Y:S02]  /*30d0*/  FMUL.FTZ R120, R122, R13 ;  /* 0x0000000d7a787220 */ /* 0x000fe40000410000 */
[----:B------:R-:W-:Y:S02]  /*30e0*/  FADD.FTZ R13, -R119, R124 ;  /* 0x0000007c770d7221 */ /* 0x000fe40000010100 */
[----:B------:R-:W-:Y:S02]  /*30f0*/  FADD.FTZ R123, R120, R123 ;  /* 0x0000007b787b7221 */ /* 0x000fe40000010000 */
[----:B------:R-:W-:-:S02]  /*3100*/  FMUL.FTZ R124, R28, R132 ;  /* 0x000000841c7c7220 */ /* 0x000fc40000410000 */
[----:B------:R-:W-:Y:S02]  /*3110*/  FADD.FTZ R129, R59, R59 ;  /* 0x0000003b3b817221 */ /* 0x000fe40000010000 */
[C---:B------:R-:W-:Y:S02]  /*3120*/  FMUL.FTZ R130, R105.reuse, -R13 ;  /* 0x8000000d69827220 */ /* 0x040fe40000410000 */
[----:B------:R-:W-:Y:S02]  /*3130*/  FMUL.FTZ R131, R105, -R123 ;  /* 0x8000007b69837220 */ /* 0x000fe40000410000 */
[-C--:B------:R-:W-:Y:S02]  /*3140*/  FFMA.FTZ R126, R29, R133.reuse, R124 ;  /* 0x000000851d7e7223 */ /* 0x080fe4000001007c */
[----:B------:R-:W-:Y:S02]  /*3150*/  FFMA.FTZ R124, R28, R133, -R12 ;  /* 0x000000851c7c7223 */ /* 0x000fe4000001080c */
[----:B------:R-:W-:-:S02]  /*3160*/  FFMA.FTZ R130, R104, R123, -R130 ;  /* 0x0000007b68827223 */ /* 0x000fc40000010882 */
[----:B------:R-:W-:Y:S02]  /*3170*/  FFMA.FTZ R131, R104, R13, R131 ;  /* 0x0000000d68837223 */ /* 0x000fe40000010083 */
[C---:B------:R-:W-:Y:S02]  /*3180*/  FMUL.FTZ R12, R129.reuse, R126 ;  /* 0x0000007e810c7220 */ /* 0x040fe40000410000 */
[----:B------:R-:W-:Y:S02]  /*3190*/  FMUL.FTZ R123, R129, R124 ;  /* 0x0000007c817b7220 */ /* 0x000fe40000410000 */
[----:B------:R-:W-:Y:S02]  /*31a0*/  FADD.FTZ R135, -R12, R131 ;  /* 0x000000830c877221 */ /* 0x000fe40000010100 */
[----:B------:R-:W-:Y:S02]  /*31b0*/  FADD.FTZ R131, R123, R130 ;  /* 0x000000827b837221 */ /* 0x000fe40000010000 */
[----:B------:R-:W-:-:S02]  /*31c0*/  FMUL.FTZ R13, R28, R137 ;  /* 0x000000891c0d7220 */ /* 0x000fc40000410000 */
[C---:B------:R-:W-:Y:S02]  /*31d0*/  FMUL.FTZ R124, R102.reuse, -R135 ;  /* 0x80000087667c7220 */ /* 0x040fe40000410000 */
[-C--:B------:R-:W-:Y:S02]  /*31e0*/  FMUL.FTZ R126, R102, -R131.reuse ;  /* 0x80000083667e7220 */ /* 0x080fe40000410000 */
[----:B------:R-:W-:Y:S02]  /*31f0*/  FFMA.FTZ R13, R29, R138, R13 ;  /* 0x0000008a1d0d7223 */ /* 0x000fe4000001000d */
[C---:B------:R-:W-:Y:S02]  /*3200*/  FFMA.FTZ R131, R100.reuse, R131, -R124 ;  /* 0x0000008364837223 */ /* 0x040fe4000001087c */
[----:B------:R-:W-:Y:S02]  /*3210*/  FFMA.FTZ R135, R100, R135, R126 ;  /* 0x0000008764877223 */ /* 0x000fe4000001007e */
[----:B------:R-:W-:-:S02]  /*3220*/  FMUL.FTZ R124, R134, R13 ;  /* 0x0000000d867c7220 */ /* 0x000fc40000410000 */
[----:B------:R-:W-:Y:S02]  /*3230*/  FMUL.FTZ R126, R134, R11 ;  /* 0x0000000b867e7220 */ /* 0x000fe40000410000 */
[----:B------:R-:W-:Y:S02]  /*3240*/  FADD.FTZ R135, -R124, R135 ;  /* 0x000000877c877221 */ /* 0x000fe40000010100 */
[----:B------:R-:W-:Y:S02]  /*3250*/  FADD.FTZ R131, R126, R131 ;  /* 0x000000837e837221 */ /* 0x000fe40000010000 */
[C---:B------:R-:W-:Y:S02]  /*3260*/  FMUL.FTZ R9, R98.reuse, -R135 ;  /* 0x8000008762097220 */ /* 0x040fe40000410000 */
[-C--:B------:R-:W-:Y:S02]  /*3270*/  FMUL.FTZ R11, R98, -R131.reuse ;  /* 0x80000083620b7220 */ /* 0x080fe40000410000 */
[----:B------:R-:W-:-:S02]  /*3280*/  FFMA.FTZ R140, R96, R131, -R9 ;  /* 0x00000083608c7223 */ /* 0x000fc40000010809 */
[C---:B--2---:R-:W-:Y:S02]  /*3290*/  FMUL.FTZ R9, R110.reuse, R27 ;  /* 0x0000001b6e097220 */ /* 0x044fe40000410000 */
[-C--:B------:R-:W-:Y:S02]  /*32a0*/  FMUL.FTZ R130, R110, -R26.reuse ;  /* 0x8000001a6e827220 */ /* 0x080fe40000410000 */
[----:B------:R-:W-:Y:S02]  /*32b0*/  FFMA.FTZ R13, R108, R26, -R9 ;  /* 0x0000001a6c0d7223 */ /* 0x000fe40000010809 */
[----:B------:R-:W-:Y:S02]  /*32c0*/  FFMA.FTZ R139, R96, R135, R11 ;  /* 0x00000087608b7223 */ /* 0x000fe4000001000b */
[-C--:B------:R-:W-:Y:S02]  /*32d0*/  FMUL.FTZ R11, R28, R10.reuse ;  /* 0x0000000a1c0b7220 */ /* 0x080fe40000410000 */
[----:B------:R-:W-:-:S02]  /*32e0*/  FMUL.FTZ R9, R29, R10 ;  /* 0x0000000a1d097220 */ /* 0x000fc40000410000 */
[----:B------:R-:W-:Y:S02]  /*32f0*/  FFMA.FTZ R131, R108, -R27, R130 ;  /* 0x8000001b6c837223 */ /* 0x000fe40000010082 */
[----:B------:R-:W-:Y:S02]  /*3300*/  FMUL.FTZ R135, R107, -R13 ;  /* 0x8000000d6b877220 */ /* 0x000fe40000410000 */
[-C--:B------:R-:W-:Y:S02]  /*3310*/  FFMA.FTZ R130, R29, R8.reuse, R11 ;  /* 0x000000081d827223 */ /* 0x080fe4000001000b */
[----:B------:R-:W-:Y:S02]  /*3320*/  FFMA.FTZ R136, R28, R8, -R9 ;  /* 0x000000081c887223 */ /* 0x000fe40000010809 */
[-C--:B------:R-:W-:Y:S02]  /*3330*/  FMUL.FTZ R9, R107, -R131.reuse ;  /* 0x800000836b097220 */ /* 0x080fe40000410000 */
[----:B------:R-:W-:-:S02]  /*3340*/  FFMA.FTZ R135, R106, R131, R135 ;  /* 0x000000836a877223 */ /* 0x000fc40000010087 */
[----:B------:R-:W-:Y:S02]  /*3350*/  FMUL.FTZ R130, R141, R130 ;  /* 0x000000828d827220 */ /* 0x000fe40000410000 */
[----:B------:R-:W-:Y:S02]  /*3360*/  FFMA.FTZ R9, R106, R13, -R9 ;  /* 0x0000000d6a097223 */ /* 0x000fe40000010809 */
[----:B------:R-:W-:Y:S02]  /*3370*/  FMUL.FTZ R11, R105, -R135 ;  /* 0x80000087690b7220 */ /* 0x000fe40000410000 */
[----:B------:R-:W-:Y:S02]  /*3380*/  FMUL.FTZ R131, R141, R136 ;  /* 0x000000888d837220 */ /* 0x000fe40000410000 */
[----:B------:R-:W-:Y:S02]  /*3390*/  FADD.FTZ R145, -R130, R139 ;  /* 0x0000008b82917221 */ /* 0x000fe40000010100 */
[----:B------:R-:W-:-:S02]  /*33a0*/  FMUL.FTZ R13, R105, -R9 ;  /* 0x80000009690d7220 */ /* 0x000fc40000410000 */
[----:B------:R-:W-:Y:S02]  /*33b0*/  FFMA.FTZ R139, R104, R9, -R11 ;  /* 0x00000009688b7223 */ /* 0x000fe4000001080b */
[----:B------:R-:W-:Y:S02]  /*33c0*/  FADD.FTZ R143, R131, R140 ;  /* 0x0000008c838f7221 */ /* 0x000fe40000010000 */
[----:B------:R-:W-:Y:S02]  /*33d0*/  FMUL.FTZ R11, R94, -R145 ;  /* 0x800000915e0b7220 */ /* 0x000fe40000410000 */
[----:B------:R-:W-:Y:S02]  /*33e0*/  FFMA.FTZ R135, R104, R135, R13 ;  /* 0x0000008768877223 */ /* 0x000fe4000001000d */
[----:B------:R-:W-:Y:S02]  /*33f0*/  FMUL.FTZ R9, R102, -R139 ;  /* 0x8000008b66097220 */ /* 0x000fe40000410000 */
[----:B------:R-:W-:-:S02]  /*3400*/  FMUL.FTZ R136, R94, -R143 ;  /* 0x8000008f5e887220 */ /* 0x000fc40000410000 */
[----:B------:R-:W-:Y:S02]  /*3410*/  FFMA.FTZ R147, R92, R143, -R11 ;  /* 0x0000008f5c937223 */ /* 0x000fe4000001080b */
[-C--:B------:R-:W-:Y:S02]  /*3420*/  FMUL.FTZ R13, R28, R150.reuse ;  /* 0x000000961c0d7220 */ /* 0x080fe40000410000 */
[-C--:B------:R-:W-:Y:S02]  /*3430*/  FFMA.FTZ R143, R100, R135.reuse, R9 ;  /* 0x00000087648f7223 */ /* 0x080fe40000010009 */
[----:B------:R-:W-:Y:S02]  /*3440*/  FMUL.FTZ R135, R102, -R135 ;  /* 0x8000008766877220 */ /* 0x000fe40000410000 */
[----:B------:R-:W-:Y:S02]  /*3450*/  FMUL.FTZ R11, R29, R150 ;  /* 0x000000961d0b7220 */ /* 0x000fe40000410000 */
[----:B------:R-:W-:-:S02]  /*3460*/  FADD.FTZ R9, R53, R53 ;  /* 0x0000003535097221 */ /* 0x000fc40000010000 */
[-C--:B------:R-:W-:Y:S02]  /*3470*/  FFMA.FTZ R140, R29, R148.reuse, R13 ;  /* 0x000000941d8c7223 */ /* 0x080fe4000001000d */
[----:B------:R-:W-:Y:S02]  /*3480*/  FFMA.FTZ R139, R100, R139, -R135 ;  /* 0x0000008b648b7223 */ /* 0x000fe40000010887 */
[----:B------:R-:W-:Y:S02]  /*3490*/  FMUL.FTZ R13, R98, -R143 ;  /* 0x8000008f620d7220 */ /* 0x000fe40000410000 */
[----:B------:R-:W-:Y:S02]  /*34a0*/  FFMA.FTZ R142, R92, R145, R136 ;  /* 0x000000915c8e7223 */ /* 0x000fe40000010088 */
[----:B------:R-:W-:Y:S02]  /*34b0*/  FFMA.FTZ R136, R28, R148, -R11 ;  /* 0x000000941c887223 */ /* 0x000fe4000001080b */
[----:B------:R-:W-:-:S02]  /*34c0*/  FMUL.FTZ R135, R9, R140 ;  /* 0x0000008c09877220 */ /* 0x000fc40000410000 */
[-C--:B------:R-:W-:Y:S02]  /*34d0*/  FMUL.FTZ R11, R98, -R139.reuse ;  /* 0x8000008b620b7220 */ /* 0x080fe40000410000 */
[C---:B------:R-:W-:Y:S02]  /*34e0*/  FFMA.FTZ R13, R96.reuse, R139, -R13 ;  /* 0x0000008b600d7223 */ /* 0x040fe4000001080d */
        /* <DEDUP_REMOVED lines=13> */
[-C--:B------:R-:W-:Y:S02]  /*35c0*/  FMUL.FTZ R11, R29, R154.reuse ;  /* 0x0000009a1d0b7220 */ /* 0x080fe40000410000 */
[----:B------:R-:W-:Y:S02]  /*35d0*/  FMUL.FTZ R13, R28, R154 ;  /* 0x0000009a1c0d7220 */ /* 0x000fe40000410000 */
[----:B------:R-:W-:-:S02]  /*35e0*/  FFMA.FTZ R142, R88, R139, -R142 ;  /* 0x0000008b588e7223 */ /* 0x000fc4000001088e */
[----:B------:R-:W-:Y:S02]  /*35f0*/  FMUL.FTZ R139, R90, -R139 ;  /* 0x8000008b5a8b7220 */ /* 0x000fe40000410000 */
[-C--:B------:R-:W-:Y:S01]  /*3600*/  FFMA.FTZ R11, R28, R152.reuse, -R11 ;  /* 0x000000981c0b7223 */ /* 0x080fe2000001080b */
[----:B------:R0:W1:Y:S01]  /*3610*/  SHFL.DOWN PT, R147, R142, 0x1, 0x1f ;  /* 0x08201f008e937f89 */ /* 0x00006200000e0000 */
[----:B------:R-:W-:Y:S02]  /*3620*/  FFMA.FTZ R13, R29, R152, R13 ;  /* 0x000000981d0d7223 */ /* 0x000fe4000001000d */
[----:B------:R-:W-:Y:S02]  /*3630*/  FFMA.FTZ R144, R88, R143, R139 ;  /* 0x0000008f58907223 */ /* 0x000fe4000001008b */
[----:B------:R-:W-:Y:S02]  /*3640*/  FMUL.FTZ R143, R31, R127 ;  /* 0x0000007f1f8f7220 */ /* 0x000fe40000410000 */
[C---:B------:R-:W-:Y:S01]  /*3650*/  FMUL.FTZ R139, R146.reuse, R11 ;  /* 0x0000000b928b7220 */ /* 0x040fe20000410000 */
[----:B------:R0:W2:Y:S01]  /*3660*/  SHFL.DOWN PT, R149, R144, 0x1, 0x1f ;  /* 0x08201f0090957f89 */ /* 0x0000a200000e0000 */
[----:B------:R-:W-:-:S02]  /*3670*/  FMUL.FTZ R140, R146, R13 ;  /* 0x0000000d928c7220 */ /* 0x000fc40000410000 */
[-C--:B------:R-:W-:Y:S02]  /*3680*/  FMUL.FTZ R31, R31, R128.reuse ;  /* 0x000000801f1f7220 */ /* 0x080fe40000410000 */
[----:B------:R-:W-:Y:S02]  /*3690*/  FFMA.FTZ R156, R30, R128, -R143 ;  /* 0x000000801e9c7223 */ /* 0x000fe4000001088f */
[----:B------:R-:W-:Y:S02]  /*36a0*/  FADD.FTZ R128, R139, R158 ;  /* 0x0000009e8b807221 */ /* 0x000fe40000010000 */
[----:B------:R-:W-:Y:S02]  /*36b0*/  FADD.FTZ R143, -R140, R145 ;  /* 0x000000918c8f7221 */ /* 0x000fe40000010100 */
[----:B------:R-:W-:Y:S02]  /*36c0*/  FFMA.FTZ R13, R30, R127, R31 ;  /* 0x0000007f1e0d7223 */ /* 0x000fe4000001001f */
[----:B------:R0:W3:Y:S04]  /*36d0*/  SHFL.DOWN PT, R127, R128, 0x1, 0x1f ;  /* 0x08201f00807f7f89 */ /* 0x0000e800000e0000 */
[----:B------:R0:W4:Y:S01]  /*36e0*/  SHFL.DOWN PT, R151, R143, 0x1, 0x1f ;  /* 0x08201f008f977f89 */ /* 0x00012200000e0000 */
[----:B------:R-:W-:Y:S05]  /*36f0*/  @!P4 BRA `(.L_x_12283) ;  /* 0x000000b00000c947 */ /* 0x000fea0003800000 */
[C---:B-1--4-:R-:W-:Y:S02]  /*3700*/  FMUL.FTZ R31, R144.reuse, R151 ;  /* 0x00000097901f7220 */ /* 0x052fe40000410000 */
[----:B--2---:R-:W-:-:S02]  /*3710*/  FMUL.FTZ R11, R144, R149 ;  /* 0x00000095900b7220 */ /* 0x004fc40000410000 */
[-C--:B---3--:R-:W-:Y:S02]  /*3720*/  FMUL.FTZ R145, R144, R127.reuse ;  /* 0x0000007f90917220 */ /* 0x088fe40000410000 */
[----:B------:R-:W-:Y:S02]  /*3730*/  FFMA.FTZ R127, R142, R127, -R31 ;  /* 0x0000007f8e7f7223 */ /* 0x000fe4000001081f */
[-C--:B------:R-:W-:Y:S02]  /*3740*/  FMUL.FTZ R31, R144, R147.reuse ;  /* 0x00000093901f7220 */ /* 0x080fe40000410000 */
[C---:B------:R-:W-:Y:S02]  /*3750*/  FFMA.FTZ R11, R142.reuse, R147, -R11 ;  /* 0x000000938e0b7223 */ /* 0x040fe4000001080b */
[C---:B------:R-:W-:Y:S02]  /*3760*/  FFMA.FTZ R30, R142.reuse, R151, R145 ;  /* 0x000000978e1e7223 */ /* 0x040fe40000010091 */
[----:B0-----:R-:W-:Y:S01]  /*3770*/  FFMA.FTZ R144, R142, R149, R31 ;  /* 0x000000958e907223 */ /* 0x001fe2000001001f */
[----:B------:R-:W-:Y:S01]  /*3780*/  MOV R142, R11 ;  /* 0x0000000b008e7202 */ /* 0x000fe20000000f00 */
[----:B------:R-:W-:-:S02]  /*3790*/  FADD.FTZ R128, R128, R127 ;  /* 0x0000007f80807221 */ /* 0x000fc40000010000 */
[----:B------:R-:W-:Y:S02]  /*37a0*/  FADD.FTZ R143, R143, R30 ;  /* 0x0000001e8f8f7221 */ /* 0x000fe40000010000 */
.L_x_12283:
[----:B-1----:R-:W-:Y:S05]  /*37b0*/  BSYNC B0 ;  /* 0x0000000000007941 */ /* 0x002fea0003800000 */
.L_x_12282:
[----:B------:R-:W-:Y:S01]  /*37c0*/  FADD.FTZ R13, RZ, R13 ;  /* 0x0000000dff0d7221 */ /* 0x000fe20000010000 */
[----:B--2---:R1:W2:Y:S01]  /*37d0*/  SHFL.DOWN PT, R149, R142, 0x2, 0x1f ;  /* 0x08401f008e957f89 */ /* 0x0042a200000e0000 */
[----:B---3--:R-:W-:Y:S01]  /*37e0*/  FADD.FTZ R127, R109, R156 ;  /* 0x0000009c6d7f7221 */ /* 0x008fe20000010000 */
[----:B------:R-:W-:Y:S01]  /*37f0*/  BSSY B0, `(.L_x_12284) ;  /* 0x0000012000007945 */ /* 0x000fe20003800000 */
[C---:B------:R-:W-:Y:S01]  /*3800*/  FMUL.FTZ R147, R154.reuse, R13 ;  /* 0x0000000d9a937220 */ /* 0x040fe20000410000 */
[----:B----4-:R1:W3:Y:S01]  /*3810*/  SHFL.DOWN PT, R151, R144, 0x2, 0x1f ;  /* 0x08401f0090977f89 */ /* 0x0102e200000e0000 */
[----:B------:R-:W-:-:S03]  /*3820*/  FMUL.FTZ R154, R154, R127 ;  /* 0x0000007f9a9a7220 */ /* 0x000fc60000410000 */
[----:B------:R1:W4:Y:S04]  /*3830*/  SHFL.DOWN PT, R109, R128, 0x2, 0x1f ;  /* 0x08401f00806d7f89 */ /* 0x00032800000e0000 */
[----:B------:R1:W0:Y:S01]  /*3840*/  SHFL.DOWN PT, R153, R143, 0x2, 0x1f ;  /* 0x08401f008f997f89 */ /* 0x00022200000e0000 */
[----:B------:R-:W-:Y:S05]  /*3850*/  @P5 BRA `(.L_x_12285) ;  /* 0x000000b000005947 */ /* 0x000fea0003800000 */
[C---:B0-----:R-:W-:Y:S02]  /*3860*/  FMUL.FTZ R31, R144.reuse, R153 ;  /* 0x00000099901f7220 */ /* 0x041fe40000410000 */
[C---:B---3--:R-:W-:Y:S02]  /*3870*/  FMUL.FTZ R11, R144.reuse, R151 ;  /* 0x00000097900b7220 */ /* 0x048fe40000410000 */
[-C--:B----4-:R-:W-:Y:S02]  /*3880*/  FMUL.FTZ R145, R144, R109.reuse ;  /* 0x0000006d90917220 */ /* 0x090fe40000410000 */
[----:B------:R-:W-:-:S02]  /*3890*/  FFMA.FTZ R109, R142, R109, -R31 ;  /* 0x0000006d8e6d7223 */ /* 0x000fc4000001081f */
[-C--:B--2---:R-:W-:Y:S02]  /*38a0*/  FMUL.FTZ R31, R144, R149.reuse ;  /* 0x00000095901f7220 */ /* 0x084fe40000410000 */
[C---:B------:R-:W-:Y:S02]  /*38b0*/  FFMA.FTZ R11, R142.reuse, R149, -R11 ;  /* 0x000000958e0b7223 */ /* 0x040fe4000001080b */
[C---:B------:R-:W-:Y:S02]  /*38c0*/  FFMA.FTZ R30, R142.reuse, R153, R145 ;  /* 0x000000998e1e7223 */ /* 0x040fe40000010091 */
[----:B-1----:R-:W-:Y:S01]  /*38d0*/  FFMA.FTZ R144, R142, R151, R31 ;  /* 0x000000978e907223 */ /* 0x002fe2000001001f */
[----:B------:R-:W-:Y:S01]  /*38e0*/  MOV R142, R11 ;  /* 0x0000000b008e7202 */ /* 0x000fe20000000f00 */
[----:B------:R-:W-:Y:S02]  /*38f0*/  FADD.FTZ R128, R128, R109 ;  /* 0x0000006d80807221 */ /* 0x000fe40000010000 */
[----:B------:R-:W-:-:S02]  /*3900*/  FADD.FTZ R143, R143, R30 ;  /* 0x0000001e8f8f7221 */ /* 0x000fc40000010000 */
.L_x_12285:
[----:B------:R-:W-:Y:S05]  /*3910*/  BSYNC B0 ;  /* 0x0000000000007941 */ /* 0x000fea0003800000 */
.L_x_12284:
[-C--:B------:R-:W-:Y:S01]  /*3920*/  FMUL.FTZ R145, R29, R13.reuse ;  /* 0x0000000d1d917220 */ /* 0x080fe20000410000 */
[----:B------:R1:W4:Y:S01]  /*3930*/  SHFL.DOWN PT, R157, R142, 0x4, 0x1f ;  /* 0x08801f008e9d7f89 */ /* 0x00032200000e0000 */
[C---:B------:R-:W-:Y:S01]  /*3940*/  FMUL.FTZ R11, R90.reuse, R13 ;  /* 0x0000000d5a0b7220 */ /* 0x040fe20000410000 */
[----:B------:R-:W-:Y:S01]  /*3950*/  BSSY B0, `(.L_x_12286) ;  /* 0x0000020000007945 */ /* 0x000fe20003800000 */
[-C--:B------:R-:W-:Y:S01]  /*3960*/  FMUL.FTZ R30, R90, R127.reuse ;  /* 0x0000007f5a1e7220 */ /* 0x080fe20000410000 */
[----:B------:R1:W3:Y:S01]  /*3970*/  SHFL.DOWN PT, R159, R144, 0x4, 0x1f ;  /* 0x08801f00909f7f89 */ /* 0x0002e200000e0000 */
[----:B------:R-:W-:-:S02]  /*3980*/  FFMA.FTZ R147, R152, R127, -R147 ;  /* 0x0000007f98937223 */ /* 0x000fc40000010893 */
[-C--:B----4-:R-:W-:Y:S01]  /*3990*/  FFMA.FTZ R109, R152, R13.reuse, R154 ;  /* 0x0000000d986d7223 */ /* 0x090fe2000001009a */
[----:B------:R1:W4:Y:S01]  /*39a0*/  SHFL.DOWN PT, R161, R143, 0x4, 0x1f ;  /* 0x08801f008fa17f89 */ /* 0x00032200000e0000 */
[C---:B------:R-:W-:Y:S02]  /*39b0*/  FMUL.FTZ R152, R28.reuse, R13 ;  /* 0x0000000d1c987220 */ /* 0x040fe40000410000 */
[-C--:B------:R-:W-:Y:S02]  /*39c0*/  FFMA.FTZ R145, R28, R127.reuse, -R145 ;  /* 0x0000007f1c917223 */ /* 0x080fe40000010891 */
[C---:B------:R-:W-:Y:S02]  /*39d0*/  FFMA.FTZ R11, R88.reuse, R127, -R11 ;  /* 0x0000007f580b7223 */ /* 0x040fe4000001080b */
[----:B------:R-:W-:Y:S02]  /*39e0*/  FFMA.FTZ R31, R88, R13, R30 ;  /* 0x0000000d581f7223 */ /* 0x000fe4000001001e */
[----:B--2---:R-:W-:-:S02]  /*39f0*/  FFMA.FTZ R149, R29, R127, R152 ;  /* 0x0000007f1d957223 */ /* 0x004fc40000010098 */
[C---:B------:R-:W-:Y:S02]  /*3a00*/  FFMA.FTZ R152, R146.reuse, R147, RZ ;  /* 0x0000009392987223 */ /* 0x040fe400000100ff */
[----:B------:R-:W-:Y:S02]  /*3a10*/  FMUL.FTZ R30, R146, R145 ;  /* 0x00000091921e7220 */ /* 0x000fe40000410000 */
[----:B------:R-:W-:Y:S01]  /*3a20*/  FADD.FTZ R31, RZ, R31 ;  /* 0x0000001fff1f7221 */ /* 0x000fe20000010000 */
[----:B------:R1:W2:Y:S01]  /*3a30*/  SHFL.DOWN PT, R145, R128, 0x4, 0x1f ;  /* 0x08801f0080917f89 */ /* 0x0002a200000e0000 */
[----:B------:R-:W-:Y:S02]  /*3a40*/  FFMA.FTZ R147, R64, R101, R11 ;  /* 0x0000006540937223 */ /* 0x000fe4000001000b */
[C---:B------:R-:W-:Y:S02]  /*3a50*/  FFMA.FTZ R154, -R146.reuse, R109, RZ ;  /* 0x0000006d929a7223 */ /* 0x040fe400000101ff */
[----:B------:R-:W-:-:S02]  /*3a60*/  FFMA.FTZ R146, -R146, R149, -RZ ;  /* 0x0000009592927223 */ /* 0x000fc400000109ff */
[C---:B---3--:R-:W-:Y:S02]  /*3a70*/  FMUL.FTZ R151, R150.reuse, R31 ;  /* 0x0000001f96977220 */ /* 0x048fe40000410000 */
[----:B0-----:R-:W-:Y:S01]  /*3a80*/  FMUL.FTZ R153, R150, R147 ;  /* 0x0000009396997220 */ /* 0x001fe20000410000 */
[----:B------:R-:W-:Y:S05]  /*3a90*/  @P6 BRA `(.L_x_12287) ;  /* 0x000000b000006947 */ /* 0x000fea0003800000 */
[C---:B-1--4-:R-:W-:Y:S02]  /*3aa0*/  FMUL.FTZ R109, R144.reuse, R161 ;  /* 0x000000a1906d7220 */ /* 0x052fe40000410000 */
[C---:B------:R-:W-:Y:S02]  /*3ab0*/  FMUL.FTZ R11, R144.reuse, R159 ;  /* 0x0000009f900b7220 */ /* 0x040fe40000410000 */
[-C--:B--2---:R-:W-:Y:S02]  /*3ac0*/  FMUL.FTZ R149, R144, R145.reuse ;  /* 0x0000009190957220 */ /* 0x084fe40000410000 */
        /* <DEDUP_REMOVED lines=8> */
.L_x_12287:
[----:B-1--4-:R-:W-:Y:S05]  /*3b50*/  BSYNC B0 ;  /* 0x0000000000007941 */ /* 0x012fea0003800000 */
.L_x_12286:
[C---:B------:R-:W-:Y:S01]  /*3b60*/  FMUL.FTZ R109, R94.reuse, R147 ;  /* 0x000000935e6d7220 */ /* 0x040fe20000410000 */
[----:B------:R0:W1:Y:S01]  /*3b70*/  SHFL.DOWN PT, R163, R142, 0x8, 0x1f ;  /* 0x09001f008ea37f89 */ /* 0x00006200000e0000 */
[-C--:B------:R-:W-:Y:S01]  /*3b80*/  FMUL.FTZ R11, R94, R31.reuse ;  /* 0x0000001f5e0b7220 */ /* 0x080fe20000410000 */
[----:B------:R-:W-:Y:S01]  /*3b90*/  BSSY B0, `(.L_x_12288) ;  /* 0x0000028000007945 */ /* 0x000fe20003800000 */
[C---:B------:R-:W-:Y:S01]  /*3ba0*/  FFMA.FTZ R109, R92.reuse, R31, R109 ;  /* 0x0000001f5c6d7223 */ /* 0x040fe2000001006d */
[----:B------:R0:W3:Y:S01]  /*3bb0*/  SHFL.DOWN PT, R165, R144, 0x8, 0x1f ;  /* 0x09001f0090a57f89 */ /* 0x0000e200000e0000 */
[----:B------:R-:W-:Y:S01]  /*3bc0*/  FFMA.FTZ R11, R92, R147, -R11 ;  /* 0x000000935c0b7223 */ /* 0x000fe2000001080b */
[----:B------:R-:W-:Y:S01]  /*3bd0*/  ISETP.GE.OR P0, PT, R50, c[0x0][0x174], P0 ;  /* 0x00005d0032007a0c */ /* 0x000fe20000706670 */
[-C--:B--2---:R-:W-:Y:S01]  /*3be0*/  FMUL.FTZ R145, R29, R31.reuse ;  /* 0x0000001f1d917220 */ /* 0x084fe20000410000 */
[----:B------:R0:W2:Y:S01]  /*3bf0*/  SHFL.DOWN PT, R159, R128, 0x8, 0x1f ;  /* 0x09001f00809f7f89 */ /* 0x0000a200000e0000 */
[----:B------:R-:W-:-:S02]  /*3c00*/  FMUL.FTZ R150, R28, R31 ;  /* 0x0000001f1c967220 */ /* 0x000fc40000410000 */
[----:B------:R-:W-:Y:S01]  /*3c10*/  FADD.FTZ R109, RZ, R109 ;  /* 0x0000006dff6d7221 */ /* 0x000fe20000010000 */
[----:B------:R0:W4:Y:S01]  /*3c20*/  SHFL.DOWN PT, R167, R143, 0x8, 0x1f ;  /* 0x09001f008fa77f89 */ /* 0x00012200000e0000 */
[----:B------:R-:W-:Y:S02]  /*3c30*/  FFMA.FTZ R149, R66, R99, R11 ;  /* 0x0000006342957223 */ /* 0x000fe4000001000b */
[C---:B------:R-:W-:Y:S02]  /*3c40*/  FFMA.FTZ R151, R148.reuse, R147, -R151 ;  /* 0x0000009394977223 */ /* 0x040fe40000010897 */
[----:B------:R-:W-:Y:S02]  /*3c50*/  FFMA.FTZ R153, R148, R31, R153 ;  /* 0x0000001f94997223 */ /* 0x000fe40000010099 */
[-C--:B------:R-:W-:Y:S02]  /*3c60*/  FFMA.FTZ R148, R28, R147.reuse, -R145 ;  /* 0x000000931c947223 */ /* 0x080fe40000010891 */
[----:B------:R-:W-:-:S02]  /*3c70*/  FFMA.FTZ R150, R29, R147, R150 ;  /* 0x000000931d967223 */ /* 0x000fc40000010096 */
[C---:B------:R-:W-:Y:S02]  /*3c80*/  FMUL.FTZ R11, R10.reuse, R109 ;  /* 0x0000006d0a0b7220 */ /* 0x040fe40000410000 */
[----:B------:R-:W-:Y:S02]  /*3c90*/  FMUL.FTZ R10, R10, R149 ;  /* 0x000000950a0a7220 */ /* 0x000fe40000410000 */
[C---:B------:R-:W-:Y:S02]  /*3ca0*/  FFMA.FTZ R156, R9.reuse, R151, R152 ;  /* 0x00000097099c7223 */ /* 0x040fe40000010098 */
[C---:B------:R-:W-:Y:S02]  /*3cb0*/  FFMA.FTZ R154, -R9.reuse, R153, R154 ;  /* 0x00000099099a7223 */ /* 0x040fe4000001019a */
[C---:B------:R-:W-:Y:S02]  /*3cc0*/  FMUL.FTZ R148, R9.reuse, R148 ;  /* 0x0000009409947220 */ /* 0x040fe40000410000 */
[----:B------:R-:W-:Y:S01]  /*3cd0*/  FFMA.FTZ R150, -R9, R150, -RZ ;  /* 0x0000009609967223 */ /* 0x000fe200000109ff */
[----:B------:R-:W-:Y:S01]  /*3ce0*/  HFMA2.MMA R9, -RZ, RZ, 0, 0 ;  /* 0x00000000ff097435 */ /* 0x000fe200000001ff */
[----:B------:R-:W-:-:S02]  /*3cf0*/  FFMA.FTZ R158, R8, R149, -R11 ;  /* 0x00000095089e7223 */ /* 0x000fc4000001080b */
[-C--:B------:R-:W-:Y:S01]  /*3d00*/  FFMA.FTZ R160, R8, R109.reuse, R10 ;  /* 0x0000006d08a07223 */ /* 0x080fe2000001000a */
[----:B------:R-:W-:Y:S01]  /*3d10*/  MOV R8, 0x3f800000 ;  /* 0x3f80000000087802 */ /* 0x000fe20000000f00 */
[----:B------:R-:W-:Y:S01]  /*3d20*/  CS2R R10, SRZ ;  /* 0x00000000000a7805 */ /* 0x000fe2000001ff00 */
[C---:B------:R-:W-:Y:S02]  /*3d30*/  FMUL.FTZ R145, R98.reuse, R109 ;  /* 0x0000006d62917220 */ /* 0x040fe40000410000 */
[----:B------:R-:W-:Y:S01]  /*3d40*/  FMUL.FTZ R151, R98, R149 ;  /* 0x0000009562977220 */ /* 0x000fe20000410000 */
        /* <DEDUP_REMOVED lines=12> */
.L_x_12289:
[----:B01234-:R-:W-:Y:S05]  /*3e10*/  BSYNC B0 ;  /* 0x0000000000007941 */ /* 0x01ffea0003800000 */
.L_x_12288:
        /* <DEDUP_REMOVED lines=8> */
[C---:B------:R-:W-:Y:S02]  /*3ea0*/  FFMA.FTZ R153, R141.reuse, R158, R156 ;  /* 0x0000009e8d997223 */ /* 0x040fe4000001009c */
[----:B------:R-:W-:Y:S01]  /*3eb0*/  FFMA.FTZ R157, -R141, R160, R154 ;  /* 0x000000a08d9d7223 */ /* 0x000fe2000001019a */
[----:B------:R0:W4:Y:S01]  /*3ec0*/  SHFL.DOWN PT, R161, R128, 0x10, 0x1f ;  /* 0x0a001f0080a17f89 */ /* 0x00012200000e0000 */
[----:B------:R-:W-:-:S02]  /*3ed0*/  FMUL.FTZ R152, R29, R109 ;  /* 0x0000006d1d987220 */ /* 0x000fc40000410000 */
[C---:B------:R-:W-:Y:S01]  /*3ee0*/  FMUL.FTZ R154, R28.reuse, R109 ;  /* 0x0000006d1c9a7220 */ /* 0x040fe20000410000 */
[----:B------:R0:W0:Y:S01]  /*3ef0*/  SHFL.DOWN PT, R169, R143, 0x10, 0x1f ;  /* 0x0a001f008fa97f89 */ /* 0x00002200000e0000 */
[C---:B------:R-:W-:Y:S02]  /*3f00*/  FMUL.FTZ R156, R137.reuse, R145 ;  /* 0x00000091899c7220 */ /* 0x040fe40000410000 */
[----:B------:R-:W-:Y:S02]  /*3f10*/  FMUL.FTZ R137, R137, R151 ;  /* 0x0000009789897220 */ /* 0x000fe40000410000 */
[-C--:B------:R-:W-:Y:S02]  /*3f20*/  FFMA.FTZ R152, R28, R149.reuse, -R152 ;  /* 0x000000951c987223 */ /* 0x080fe40000010898 */
[----:B------:R-:W-:Y:S02]  /*3f30*/  FFMA.FTZ R154, R29, R149, R154 ;  /* 0x000000951d9a7223 */ /* 0x000fe4000001009a */
[----:B------:R-:W-:-:S02]  /*3f40*/  FFMA.FTZ R156, R138, R151, -R156 ;  /* 0x000000978a9c7223 */ /* 0x000fc4000001089c */
[----:B------:R-:W-:Y:S02]  /*3f50*/  FFMA.FTZ R137, R138, R145, R137 ;  /* 0x000000918a897223 */ /* 0x000fe40000010089 */
[C---:B------:R-:W-:Y:S02]  /*3f60*/  FMUL.FTZ R152, R141.reuse, R152 ;  /* 0x000000988d987220 */ /* 0x040fe40000410000 */
[----:B------:R-:W-:Y:S02]  /*3f70*/  FFMA.FTZ R141, -R141, R154, -RZ ;  /* 0x0000009a8d8d7223 */ /* 0x000fe400000109ff */
[C---:B------:R-:W-:Y:S02]  /*3f80*/  FFMA.FTZ R156, R134.reuse, R156, R153 ;  /* 0x0000009c869c7223 */ /* 0x040fe40000010099 */
[----:B------:R-:W-:Y:S02]  /*3f90*/  FFMA.FTZ R158, -R134, R137, R157 ;  /* 0x00000089869e7223 */ /* 0x000fe4000001019d */
[----:B------:R-:W-:-:S02]  /*3fa0*/  FMUL.FTZ R153, R29, R145 ;  /* 0x000000911d997220 */ /* 0x000fc40000410000 */
[-C--:B------:R-:W-:Y:S02]  /*3fb0*/  FMUL.FTZ R154, R28, R145.reuse ;  /* 0x000000911c9a7220 */ /* 0x080fe40000410000 */
[C---:B------:R-:W-:Y:S02]  /*3fc0*/  FMUL.FTZ R137, R102.reuse, R145 ;  /* 0x0000009166897220 */ /* 0x040fe40000410000 */
[-C--:B------:R-:W-:Y:S02]  /*3fd0*/  FMUL.FTZ R138, R102, R151.reuse ;  /* 0x00000097668a7220 */ /* 0x080fe40000410000 */
[-C--:B------:R-:W-:Y:S02]  /*3fe0*/  FFMA.FTZ R153, R28, R151.reuse, -R153 ;  /* 0x000000971c997223 */ /* 0x080fe40000010899 */
[-C--:B------:R-:W-:Y:S02]  /*3ff0*/  FFMA.FTZ R157, R29, R151.reuse, R154 ;  /* 0x000000971d9d7223 */ /* 0x080fe4000001009a */
[----:B------:R-:W-:-:S02]  /*4000*/  FFMA.FTZ R137, R100, R151, -R137 ;  /* 0x0000009764897223 */ /* 0x000fc40000010889 */
[----:B------:R-:W-:Y:S02]  /*4010*/  FFMA.FTZ R138, R100, R145, R138 ;  /* 0x00000091648a7223 */ /* 0x000fe4000001008a */
[C---:B------:R-:W-:Y:S02]  /*4020*/  FMUL.FTZ R153, R134.reuse, R153 ;  /* 0x0000009986997220 */ /* 0x040fe40000410000 */
[----:B------:R-:W-:Y:S02]  /*4030*/  FFMA.FTZ R154, -R134, R157, -RZ ;  /* 0x0000009d869a7223 */ /* 0x000fe400000109ff */
        /* <DEDUP_REMOVED lines=16> */
.L_x_12291:
[----:B01234-:R-:W-:Y:S05]  /*4140*/  BSYNC B0 ;  /* 0x0000000000007941 */ /* 0x01ffea0003800000 */
.L_x_12290:
[-C--:B------:R-:W-:Y:S01]  /*4150*/  FMUL.FTZ R157, R105, R137.reuse ;  /* 0x00000089699d7220 */ /* 0x080fe20000410000 */
[----:B------:R-:W-:Y:S01]  /*4160*/  SHFL.DOWN PT, R165, R144, 0x1, 0x1f ;  /* 0x08201f0090a57f89 */ /* 0x000fe200000e0000 */
[----:B------:R-:W-:Y:S01]  /*4170*/  FFMA.FTZ R138, R133, R137, -R138 ;  /* 0x00000089858a7223 */ /* 0x000fe2000001088a */
[----:B------:R-:W-:Y:S01]  /*4180*/  ISETP.NE.AND P0, PT, R39, RZ, PT ;  /* 0x000000ff2700720c */ /* 0x000fe20003f05270 */
[-C--:B------:R-:W-:Y:S01]  /*4190*/  FMUL.FTZ R132, R105, R134.reuse ;  /* 0x0000008669847220 */ /* 0x080fe20000410000 */
[----:B------:R-:W-:Y:S01]  /*41a0*/  SHFL.DOWN PT, R164, R142, 0x1, 0x1f ;  /* 0x08201f008ea47f89 */ /* 0x000fe200000e0000 */
[-C--:B------:R-:W-:Y:S01]  /*41b0*/  FFMA.FTZ R157, R104, R134.reuse, R157 ;  /* 0x00000086689d7223 */ /* 0x080fe2000001009d */
[----:B------:R-:W-:Y:S01]  /*41c0*/  BSSY B0, `(.L_x_12292) ;  /* 0x0000101000007945 */ /* 0x000fe20003800000 */
[----:B------:R-:W-:Y:S01]  /*41d0*/  FFMA.FTZ R160, R133, R134, R160 ;  /* 0x0000008685a07223 */ /* 0x000fe200000100a0 */
[----:B------:R-:W-:Y:S01]  /*41e0*/  SHFL.DOWN PT, R167, R128, 0x1, 0x1f ;  /* 0x08201f0080a77f89 */ /* 0x000fe200000e0000 */
[----:B------:R-:W-:-:S02]  /*41f0*/  FFMA.FTZ R159, R129, R138, R156 ;  /* 0x0000008a819f7223 */ /* 0x000fc4000001009c */
[----:B------:R-:W-:Y:S01]  /*4200*/  FFMA.FTZ R138, R104, R137, -R132 ;  /* 0x00000089688a7223 */ /* 0x000fe20000010884 */
[----:B------:R-:W-:Y:S01]  /*4210*/  SHFL.DOWN PT, R166, R143, 0x1, 0x1f ;  /* 0x08201f008fa67f89 */ /* 0x000fe200000e0000 */
[----:B------:R-:W-:Y:S02]  /*4220*/  FADD.FTZ R132, RZ, R157 ;  /* 0x0000009dff847221 */ /* 0x000fe40000010000 */
[----:B------:R-:W-:Y:S01]  /*4230*/  FFMA.FTZ R161, -R129, R160, R158 ;  /* 0x000000a081a17223 */ /* 0x000fe2000001019e */
[----:B------:R-:W-:Y:S01]  /*4240*/  SHFL.IDX PT, R144, R144, RZ, 0x1f ;  /* 0x00001fff90907589 */ /* 0x000fe200000e0000 */
[-C--:B------:R-:W-:Y:S02]  /*4250*/  FMUL.FTZ R133, R29, R134.reuse ;  /* 0x000000861d857220 */ /* 0x080fe40000410000 */
[----:B------:R-:W-:Y:S01]  /*4260*/  FMUL.FTZ R158, R28, R134 ;  /* 0x000000861c9e7220 */ /* 0x000fe20000410000 */
[----:B------:R-:W-:Y:S01]  /*4270*/  SHFL.IDX PT, R142, R142, RZ, 0x1f ;  /* 0x00001fff8e8e7589 */ /* 0x000fe200000e0000 */
[----:B------:R-:W-:-:S02]  /*4280*/  FFMA.FTZ R138, R72, R93, R138 ;  /* 0x0000005d488a7223 */ /* 0x000fc4000001008a */
[----:B------:R-:W-:Y:S01]  /*4290*/  FMUL.FTZ R157, R121, R132 ;  /* 0x00000084799d7220 */ /* 0x000fe20000410000 */
[----:B------:R-:W-:Y:S01]  /*42a0*/  SHFL.IDX PT, R143, R143, RZ, 0x1f ;  /* 0x00001fff8f8f7589 */ /* 0x000fe200000e0000 */
[-C--:B------:R-:W-:Y:S02]  /*42b0*/  FFMA.FTZ R156, R28, R137.reuse, -R133 ;  /* 0x000000891c9c7223 */ /* 0x080fe40000010885 */
[----:B------:R-:W-:Y:S01]  /*42c0*/  FFMA.FTZ R158, R29, R137, R158 ;  /* 0x000000891d9e7223 */ /* 0x000fe2000001009e */
[----:B------:R-:W-:Y:S01]  /*42d0*/  SHFL.IDX PT, R128, R128, RZ, 0x1f ;  /* 0x00001fff80807589 */ /* 0x000fe200000e0000 */
[-C--:B------:R-:W-:Y:S02]  /*42e0*/  FFMA.FTZ R157, R125, R138.reuse, -R157 ;  /* 0x0000008a7d9d7223 */ /* 0x080fe4000001089d */
[----:B------:R-:W-:Y:S02]  /*42f0*/  FMUL.FTZ R121, R121, R138 ;  /* 0x0000008a79797220 */ /* 0x000fe40000410000 */
[----:B------:R-:W-:-:S02]  /*4300*/  FMUL.FTZ R133, R129, R156 ;  /* 0x0000009c81857220 */ /* 0x000fc40000410000 */
[----:B------:R-:W-:Y:S02]  /*4310*/  FFMA.FTZ R129, -R129, R158, -RZ ;  /* 0x0000009e81817223 */ /* 0x000fe400000109ff */
[C---:B------:R-:W-:Y:S01]  /*4320*/  FFMA.FTZ R160, R122.reuse, R157, R159 ;  /* 0x0000009d7aa07223 */ /* 0x040fe2000001009f */
[----:B------:R-:W0:Y:S01]  /*4330*/  SHFL.IDX PT, R158, R11, RZ, 0x1f ;  /* 0x00001fff0b9e7589 */ /* 0x000e2200000e0000 */
[----:B------:R-:W-:Y:S02]  /*4340*/  FFMA.FTZ R156, R125, R132, R121 ;  /* 0x000000847d9c7223 */ /* 0x000fe40000010079 */
[C---:B------:R-:W-:Y:S01]  /*4350*/  FMUL.FTZ R125, R107.reuse, R138 ;  /* 0x0000008a6b7d7220 */ /* 0x040fe20000410000 */
[----:B------:R-:W1:Y:S01]  /*4360*/  SHFL.IDX PT, R157, R10, RZ, 0x1f ;  /* 0x00001fff0a9d7589 */ /* 0x000e6200000e0000 */
[----:B------:R-:W-:Y:S02]  /*4370*/  FMUL.FTZ R121, R107, R132 ;  /* 0x000000846b797220 */ /* 0x000fe40000410000 */
[----:B------:R-:W-:-:S02]  /*4380*/  FFMA.FTZ R162, -R122, R156, R161 ;  /* 0x0000009c7aa27223 */ /* 0x000fc400000101a1 */
[C---:B------:R-:W-:Y:S02]  /*4390*/  FFMA.FTZ R156, R106.reuse, R132, R125 ;  /* 0x000000846a9c7223 */ /* 0x040fe4000001007d */
[----:B------:R-:W-:Y:S02]  /*43a0*/  FFMA.FTZ R125, R106, R138, -R121 ;  /* 0x0000008a6a7d7223 */ /* 0x000fe40000010879 */
[----:B------:R-:W-:Y:S02]  /*43b0*/  FADD.FTZ R121, RZ, R156 ;  /* 0x0000009cff797221 */ /* 0x000fe40000010000 */
[----:B------:R-:W-:Y:S02]  /*43c0*/  FFMA.FTZ R125, R74, R91, R125 ;  /* 0x0000005b4a7d7223 */ /* 0x000fe4000001007d */
[C---:B------:R-:W-:Y:S02]  /*43d0*/  FMUL.FTZ R163, R114.reuse, R121 ;  /* 0x0000007972a37220 */ /* 0x040fe40000410000 */
[----:B------:R-:W-:-:S02]  /*43e0*/  FMUL.FTZ R114, R114, R125 ;  /* 0x0000007d72727220 */ /* 0x000fc40000410000 */
[----:B------:R-:W-:Y:S02]  /*43f0*/  FMUL.FTZ R159, R29, R132 ;  /* 0x000000841d9f7220 */ /* 0x000fe40000410000 */
[C---:B------:R-:W-:Y:S02]  /*4400*/  FFMA.FTZ R163, R116.reuse, R125, -R163 ;  /* 0x0000007d74a37223 */ /* 0x040fe400000108a3 */
[----:B------:R-:W-:Y:S02]  /*4410*/  FFMA.FTZ R116, R116, R121, R114 ;  /* 0x0000007974747223 */ /* 0x000fe40000010072 */
[----:B------:R-:W-:Y:S02]  /*4420*/  FFMA.FTZ R159, R28, R138, -R159 ;  /* 0x0000008a1c9f7223 */ /* 0x000fe4000001089f */
[----:B------:R-:W-:Y:S02]  /*4430*/  FFMA.FTZ R162, -R113, R116, R162 ;  /* 0x0000007471a27223 */ /* 0x000fe400000101a2 */
[----:B------:R-:W-:-:S02]  /*4440*/  FMUL.FTZ R114, R122, R159 ;  /* 0x0000009f7a727220 */ /* 0x000fc40000410000 */
[C---:B0-----:R-:W-:Y:S02]  /*4450*/  @P1 FMUL.FTZ R116, R165.reuse, R158 ;  /* 0x0000009ea5741220 */ /* 0x041fe40000410000 */
[----:B------:R-:W-:Y:S02]  /*4460*/  FMUL.FTZ R156, R28, R132 ;  /* 0x000000841c9c7220 */ /* 0x000fe40000410000 */
[-C--:B-1----:R-:W-:Y:S02]  /*4470*/  @P1 FMUL.FTZ R159, R165, R157.reuse ;  /* 0x0000009da59f1220 */ /* 0x082fe40000410000 */
[----:B------:R-:W-:Y:S02]  /*4480*/  @P1 FFMA.FTZ R116, R164, R157, -R116 ;  /* 0x0000009da4741223 */ /* 0x000fe40000010874 */
[----:B------:R-:W-:Y:S02]  /*4490*/  FFMA.FTZ R161, R29, R138, R156 ;  /* 0x0000008a1da17223 */ /* 0x000fe4000001009c */
[----:B------:R-:W-:-:S02]  /*44a0*/  FFMA.FTZ R163, R113, R163, R160 ;  /* 0x000000a371a37223 */ /* 0x000fc400000100a0 */
[----:B------:R-:W-:Y:S02]  /*44b0*/  @P1 FFMA.FTZ R159, R164, R158, R159 ;  /* 0x0000009ea49f1223 */ /* 0x000fe4000001009f */
[-C--:B------:R-:W-:Y:S02]  /*44c0*/  FMUL.FTZ R156, R29, R121.reuse ;  /* 0x000000791d9c7220 */ /* 0x080fe40000410000 */
[----:B------:R-:W-:Y:S02]  /*44d0*/  FMUL.FTZ R160, R28, R121 ;  /* 0x000000791ca07220 */ /* 0x000fe40000410000 */
[----:B------:R-:W-:Y:S02]  /*44e0*/  @P1 FADD.FTZ R157, R167, R116 ;  /* 0x00000074a79d1221 */ /* 0x000fe40000010000 */
[----:B------:R-:W-:Y:S02]  /*44f0*/  @P1 FADD.FTZ R158, R166, R159 ;  /* 0x0000009fa69e1221 */ /* 0x000fe40000010000 */
[----:B------:R-:W-:-:S02]  /*4500*/  FFMA.FTZ R156, R28, R125, -R156 ;  /* 0x0000007d1c9c7223 */ /* 0x000fc4000001089c */
[----:B------:R-:W-:Y:S02]  /*4510*/  FFMA.FTZ R160, R29, R125, R160 ;  /* 0x0000007d1da07223 */ /* 0x000fe400000100a0 */
[-C--:B------:R-:W-:Y:S02]  /*4520*/  FMUL.FTZ R159, R157, -R27.reuse ;  /* 0x8000001b9d9f7220 */ /* 0x080fe40000410000 */
[----:B------:R-:W-:Y:S02]  /*4530*/  FMUL.FTZ R116, R158, -R27 ;  /* 0x8000001b9e747220 */ /* 0x000fe40000410000 */
[C---:B------:R-:W-:Y:S02]  /*4540*/  FMUL.FTZ R156, R113.reuse, R156 ;  /* 0x0000009c719c7220 */ /* 0x040fe40000410000 */
[----:B------:R-:W-:Y:S02]  /*4550*/  FFMA.FTZ R160, -R113, R160, -RZ ;  /* 0x000000a071a07223 */ /* 0x000fe400000109ff */
[----:B------:R-:W-:-:S02]  /*4560*/  FMUL.FTZ R113, R110, R125 ;  /* 0x0000007d6e717220 */ /* 0x000fc40000410000 */
[-C--:B------:R-:W-:Y:S02]  /*4570*/  FMUL.FTZ R27, R110, R121.reuse ;  /* 0x000000796e1b7220 */ /* 0x080fe40000410000 */
        /* <DEDUP_REMOVED lines=17> */
[----:B------:R-:W-:Y:S02]  /*4690*/  FADD.FTZ R118, R118, R113 ;  /* 0x0000007176767221 */ /* 0x000fe40000010000 */
[----:B------:R-:W-:Y:S02]  /*46a0*/  FMUL.FTZ R14, R29, R26 ;  /* 0x0000001a1d0e7220 */ /* 0x000fe40000410000 */
[C---:B------:R-:W-:Y:S02]  /*46b0*/  FMUL.FTZ R113, R107.reuse, -R15 ;  /* 0x8000000f6b717220 */ /* 0x040fe40000410000 */
[----:B------:R-:W-:Y:S02]  /*46c0*/  FMUL.FTZ R107, R107, -R118 ;  /* 0x800000766b6b7220 */ /* 0x000fe40000410000 */
[C---:B------:R-:W-:Y:S02]  /*46d0*/  FMUL.FTZ R108, R28.reuse, R26 ;  /* 0x0000001a1c6c7220 */ /* 0x040fe40000410000 */
[----:B------:R-:W-:-:S02]  /*46e0*/  FFMA.FTZ R28, R28, R27, -R14 ;  /* 0x0000001b1c1c7223 */ /* 0x000fc4000001080e */
[C---:B------:R-:W-:Y:S02]  /*46f0*/  FFMA.FTZ R113, R106.reuse, R118, -R113 ;  /* 0x000000766a717223 */ /* 0x040fe40000010871 */
[----:B------:R-:W-:Y:S02]  /*4700*/  FFMA.FTZ R14, R106, R15, R107 ;  /* 0x0000000f6a0e7223 */ /* 0x000fe4000001006b */
[----:B------:R-:W-:Y:S02]  /*4710*/  FADD.FTZ R120, R120, R113 ;  /* 0x0000007178787221 */ /* 0x000fe40000010000 */
[----:B------:R-:W-:Y:S02]  /*4720*/  FADD.FTZ R119, -R119, R14 ;  /* 0x0000000e77777221 */ /* 0x000fe40000010100 */
[----:B------:R-:W-:Y:S02]  /*4730*/  FMUL.FTZ R106, R111, R28 ;  /* 0x0000001c6f6a7220 */ /* 0x000fe40000410000 */
[----:B------:R-:W-:-:S02]  /*4740*/  FMUL.FTZ R28, R105, -R120 ;  /* 0x80000078691c7220 */ /* 0x000fc40000410000 */
[-C--:B------:R-:W-:Y:S02]  /*4750*/  FMUL.FTZ R105, R105, -R119.reuse ;  /* 0x8000007769697220 */ /* 0x080fe40000410000 */
[C---:B------:R-:W-:Y:S02]  /*4760*/  FFMA.FTZ R107, R104.reuse, R119, R28 ;  /* 0x00000077686b7223 */ /* 0x040fe4000001001c */
[----:B------:R-:W-:Y:S02]  /*4770*/  FFMA.FTZ R104, R104, R120, -R105 ;  /* 0x0000007868687223 */ /* 0x000fe40000010869 */
[----:B------:R-:W-:Y:S02]  /*4780*/  FFMA.FTZ R108, R29, R27, R108 ;  /* 0x0000001b1d6c7223 */ /* 0x000fe4000001006c */
[----:B------:R-:W-:Y:S02]  /*4790*/  FMUL.FTZ R29, R144, R11 ;  /* 0x0000000b901d7220 */ /* 0x000fe40000410000 */
[----:B------:R-:W-:Y:S01]  /*47a0*/  FADD.FTZ R105, -R12, R107 ;  /* 0x0000006b0c697221 */ /* 0x000fe20000010100 */
[----:B------:R-:W-:Y:S01]  /*47b0*/  P2R R12, PR, RZ, 0x1 ;  /* 0x00000001ff0c7803 */ /* 0x000fe20000000000 */
[----:B------:R-:W-:Y:S01]  /*47c0*/  FADD.FTZ R123, R123, R104 ;  /* 0x000000687b7b7221 */ /* 0x000fe20000010000 */
[----:B------:R-:W-:Y:S01]  /*47d0*/  SHF.L.U32 R12, R39, 0x4, RZ ;  /* 0x00000004270c7819 */ /* 0x000fe200000006ff */
[----:B------:R-:W-:-:S02]  /*47e0*/  FMUL.FTZ R116, R111, R116 ;  /* 0x000000746f747220 */ /* 0x000fc40000410000 */
[C---:B------:R-:W-:Y:S02]  /*47f0*/  FMUL.FTZ R157, R111.reuse, R112 ;  /* 0x000000706f9d7220 */ /* 0x040fe40000410000 */
[----:B------:R-:W-:Y:S02]  /*4800*/  FFMA.FTZ R108, -R111, R108, -RZ ;  /* 0x0000006c6f6c7223 */ /* 0x000fe400000109ff */
[-C--:B------:R-:W-:Y:S02]  /*4810*/  FMUL.FTZ R28, R144, R10.reuse ;  /* 0x0000000a901c7220 */ /* 0x080fe40000410000 */
[----:B------:R-:W-:Y:S02]  /*4820*/  FFMA.FTZ R111, R142, R10, -R29 ;  /* 0x0000000a8e6f7223 */ /* 0x000fe4000001081d */
[C---:B------:R-:W-:Y:S02]  /*4830*/  FMUL.FTZ R10, R102.reuse, -R105 ;  /* 0x80000069660a7220 */ /* 0x040fe40000410000 */
[----:B------:R-:W-:-:S02]  /*4840*/  FMUL.FTZ R102, R102, -R123 ;  /* 0x8000007b66667220 */ /* 0x000fc40000410000 */
[----:B------:R-:W-:Y:S02]  /*4850*/  FFMA.FTZ R28, R142, R11, R28 ;  /* 0x0000000b8e1c7223 */ /* 0x000fe4000001001c */
[----:B------:R-:W-:Y:S02]  /*4860*/  FFMA.FTZ R107, R100, R105, R102 ;  /* 0x00000069646b7223 */ /* 0x000fe40000010066 */
[C---:B------:R-:W-:Y:S02]  /*4870*/  FMUL.FTZ R11, R144.reuse, R9 ;  /* 0x00000009900b7220 */ /* 0x040fe40000410000 */
[----:B------:R-:W-:Y:S02]  /*4880*/  FMUL.FTZ R144, R144, R8 ;  /* 0x0000000890907220 */ /* 0x000fe40000410000 */
[----:B------:R-:W-:Y:S02]  /*4890*/  FFMA.FTZ R29, R100, R123, -R10 ;  /* 0x0000007b641d7223 */ /* 0x000fe4000001080a */
[----:B------:R-:W-:-:S02]  /*48a0*/  FADD.FTZ R107, -R124, R107 ;  /* 0x0000006b7c6b7221 */ /* 0x000fc40000010100 */
[----:B------:R-:W-:Y:S02]  /*48b0*/  FFMA.FTZ R8, R142, R8, -R11 ;  /* 0x000000088e087223 */ /* 0x000fe4000001080b */
[----:B------:R-:W-:Y:S01]  /*48c0*/  FADD.FTZ R11, R143, R28 ;  /* 0x0000001c8f0b7221 */ /* 0x000fe20000010000 */
[----:B------:R-:W-:Y:S01]  /*48d0*/  LEA.HI.SX32 R143, R12, R12, 0x1b ;  /* 0x0000000c0c8f7211 */ /* 0x000fe200078fdaff */
[----:B------:R-:W-:Y:S02]  /*48e0*/  FADD.FTZ R29, R126, R29 ;  /* 0x0000001d7e1d7221 */ /* 0x000fe40000010000 */
[C---:B------:R-:W-:Y:S02]  /*48f0*/  FMUL.FTZ R12, R98.reuse, -R107 ;  /* 0x8000006b620c7220 */ /* 0x040fe40000410000 */
[-C--:B------:R-:W-:Y:S02]  /*4900*/  FMUL.FTZ R28, R98, -R29.reuse ;  /* 0x8000001d621c7220 */ /* 0x080fe40000410000 */
[----:B------:R-:W-:-:S02]  /*4910*/  FFMA.FTZ R12, R96, R29, -R12 ;  /* 0x0000001d600c7223 */ /* 0x000fc4000001080c */
[----:B------:R-:W-:Y:S02]  /*4920*/  FADD.FTZ R10, R128, R111 ;  /* 0x0000006f800a7221 */ /* 0x000fe40000010000 */
[----:B------:R-:W-:Y:S02]  /*4930*/  FFMA.FTZ R111, R96, R107, R28 ;  /* 0x0000006b606f7223 */ /* 0x000fe4000001001c */
[----:B------:R-:W-:Y:S02]  /*4940*/  FADD.FTZ R131, R131, R12 ;  /* 0x0000000c83837221 */ /* 0x000fe40000010000 */
[----:B------:R-:W-:Y:S02]  /*4950*/  FADD.FTZ R111, -R130, R111 ;  /* 0x0000006f826f7221 */ /* 0x000fe40000010100 */
[C---:B------:R-:W-:Y:S02]  /*4960*/  FMUL.FTZ R12, R94.reuse, -R131 ;  /* 0x800000835e0c7220 */ /* 0x040fe40000410000 */
[----:B------:R-:W-:-:S02]  /*4970*/  FMUL.FTZ R94, R94, -R111 ;  /* 0x8000006f5e5e7220 */ /* 0x000fc40000410000 */
[----:B------:R-:W-:Y:S02]  /*4980*/  FFMA.FTZ R12, R92, R111, R12 ;  /* 0x0000006f5c0c7223 */ /* 0x000fe4000001000c */
[----:B------:R-:W-:Y:S02]  /*4990*/  FFMA.FTZ R9, R142, R9, R144 ;  /* 0x000000098e097223 */ /* 0x000fe40000010090 */
[----:B------:R-:W-:Y:S02]  /*49a0*/  FFMA.FTZ R113, R92, R131, -R94 ;  /* 0x000000835c717223 */ /* 0x000fe4000001085e */
[----:B------:R-:W-:Y:S01]  /*49b0*/  FADD.FTZ R135, -R135, R12 ;  /* 0x0000000c87877221 */ /* 0x000fe20000010100 */
[----:B------:R0:W-:Y:S01]  /*49c0*/  @!P0 STS.128 [R83.X16+0x21b0], R8 ;  /* 0x0021b00853008388 */ /* 0x0001e2000000cc00 */
[----:B------:R-:W-:Y:S02]  /*49d0*/  FADD.FTZ R113, R136, R113 ;  /* 0x0000007188717221 */ /* 0x000fe40000010000 */
[----:B------:R-:W-:Y:S01]  /*49e0*/  FFMA.FTZ R127, -R62, R103, R127 ;  /* 0x000000673e7f7223 */ /* 0x000fe2000001017f */
[----:B------:R1:W-:Y:S01]  /*49f0*/  STS [R143.X4+0x440], R133 ;  /* 0x000440858f007388 */ /* 0x0003e20000004800 */
[----:B------:R-:W-:-:S02]  /*4a00*/  FMUL.FTZ R28, R64, R113 ;  /* 0x00000071401c7220 */ /* 0x000fc40000410000 */
[----:B------:R-:W-:Y:S01]  /*4a10*/  FFMA.FTZ R147, -R64, R101, R147 ;  /* 0x0000006540937223 */ /* 0x000fe20000010193 */
[----:B------:R2:W-:Y:S01]  /*4a20*/  STS [R143.X4+0x420], R30 ;  /* 0x0004201e8f007388 */ /* 0x0005e20000004800 */
[C---:B------:R-:W-:Y:S02]  /*4a30*/  FFMA.FTZ R149, -R66.reuse, R99, R149 ;  /* 0x0000006342957223 */ /* 0x040fe40000010195 */
[----:B------:R-:W-:Y:S01]  /*4a40*/  FMUL.FTZ R92, R66, R111 ;  /* 0x0000006f425c7220 */ /* 0x000fe20000410000 */
[----:B------:R3:W-:Y:S01]  /*4a50*/  STS [R143.X4+0x444], R129 ;  /* 0x000444818f007388 */ /* 0x0007e20000004800 */
[C---:B------:R-:W-:Y:S02]  /*4a60*/  FFMA.FTZ R151, -R68.reuse, R97, R151 ;  /* 0x0000006144977223 */ /* 0x040fe40000010197 */
[----:B------:R-:W-:Y:S01]  /*4a70*/  FMUL.FTZ R96, R68, R107 ;  /* 0x0000006b44607220 */ /* 0x000fe20000410000 */
[----:B------:R4:W-:Y:S01]  /*4a80*/  STS [R143.X4+0x434], R141 ;  /* 0x0004348d8f007388 */ /* 0x0009e20000004800 */
[----:B0-----:R-:W-:-:S02]  /*4a90*/  FMUL.FTZ R8, R90, -R135 ;  /* 0x800000875a087220 */ /* 0x001fc40000410000 */
[-C--:B------:R-:W-:Y:S01]  /*4aa0*/  FMUL.FTZ R90, R90, -R113.reuse ;  /* 0x800000715a5a7220 */ /* 0x080fe20000410000 */
[----:B------:R0:W-:Y:S01]  /*4ab0*/  STS [R143.X4+0x424], R146 ;  /* 0x000424928f007388 */ /* 0x0001e20000004800 */
[C---:B------:R-:W-:Y:S02]  /*4ac0*/  FFMA.FTZ R8, R88.reuse, R113, -R8 ;  /* 0x0000007158087223 */ /* 0x040fe40000010808 */
[----:B------:R-:W-:Y:S01]  /*4ad0*/  FFMA.FTZ R9, R88, R135, R90 ;  /* 0x0000008758097223 */ /* 0x000fe2000001005a */
[----:B------:R0:W-:Y:S01]  /*4ae0*/  STS [R143.X4+0x428], R148 ;  /* 0x000428948f007388 */ /* 0x0001e20000004800 */
[----:B------:R-:W-:Y:S02]  /*4af0*/  FADD.FTZ R139, R139, R8 ;  /* 0x000000088b8b7221 */ /* 0x000fe40000010000 */
[----:B-1----:R-:W-:Y:S01]  /*4b00*/  FADD.FTZ R133, -R140, R9 ;  /* 0x000000098c857221 */ /* 0x002fe20000010100 */
[----:B------:R0:W-:Y:S01]  /*4b10*/  STS [R143.X4+0x42c], R150 ;  /* 0x00042c968f007388 */ /* 0x0001e20000004800 */
[----:B------:R-:W-:-:S02]  /*4b20*/  FMUL.FTZ R12, R62, R139 ;  /* 0x0000008b3e0c7220 */ /* 0x000fc40000410000 */
[----:B------:R-:W-:Y:S01]  /*4b30*/  FMUL.FTZ R8, R62, R133 ;  /* 0x000000853e087220 */ /* 0x000fe20000410000 */
[----:B------:R0:W-:Y:S01]  /*4b40*/  STS [R143.X4+0x430], R152 ;  /* 0x000430988f007388 */ /* 0x0001e20000004800 */
[----:B------:R-:W-:Y:S02]  /*4b50*/  FMUL.FTZ R9, R13, R12 ;  /* 0x0000000c0d097220 */ /* 0x000fe40000410000 */
[----:B------:R-:W-:Y:S01]  /*4b60*/  FMUL.FTZ R10, R64, R135 ;  /* 0x00000087400a7220 */ /* 0x000fe20000410000 */
[----:B------:R0:W-:Y:S01]  /*4b70*/  STS [R143.X4+0x438], R153 ;  /* 0x000438998f007388 */ /* 0x0001e20000004800 */
[----:B------:R-:W-:Y:S02]  /*4b80*/  FMUL.FTZ R11, R31, R28 ;  /* 0x0000001c1f0b7220 */ /* 0x000fe40000410000 */
[----:B------:R-:W-:Y:S01]  /*4b90*/  FFMA.FTZ R9, R127, R8, -R9 ;  /* 0x000000087f097223 */ /* 0x000fe20000010809 */
[----:B------:R0:W-:Y:S01]  /*4ba0*/  STS [R143.X4+0x43c], R154 ;  /* 0x00043c9a8f007388 */ /* 0x0001e20000004800 */
[----:B--2---:R-:W-:-:S02]  /*4bb0*/  FMUL.FTZ R30, R66, R131 ;  /* 0x00000083421e7220 */ /* 0x004fc40000410000 */
[----:B------:R-:W-:Y:S01]  /*4bc0*/  FMUL.FTZ R8, R13, R8 ;  /* 0x000000080d087220 */ /* 0x000fe20000410000 */
[----:B------:R0:W-:Y:S01]  /*4bd0*/  STS [R143.X4+0x448], R114 ;  /* 0x000448728f007388 */ /* 0x0001e20000004800 */
[----:B------:R-:W-:Y:S02]  /*4be0*/  FFMA.FTZ R90, R147, R10, -R11 ;  /* 0x0000000a935a7223 */ /* 0x000fe4000001080b */
[----:B------:R-:W-:Y:S01]  /*4bf0*/  FMUL.FTZ R94, R109, R30 ;  /* 0x0000001e6d5e7220 */ /* 0x000fe20000410000 */
[----:B------:R0:W-:Y:S01]  /*4c00*/  STS [R143.X4+0x450], R156 ;  /* 0x0004509c8f007388 */ /* 0x0001e20000004800 */
[----:B------:R-:W-:Y:S02]  /*4c10*/  FMUL.FTZ R10, R31, R10 ;  /* 0x0000000a1f0a7220 */ /* 0x000fe40000410000 */
[----:B------:R-:W-:Y:S01]  /*4c20*/  FFMA.FTZ R8, R127, R12, R8 ;  /* 0x0000000c7f087223 */ /* 0x000fe20000010008 */
[----:B------:R0:W-:Y:S01]  /*4c30*/  STS [R143.X4+0x454], R160 ;  /* 0x000454a08f007388 */ /* 0x0001e20000004800 */
[----:B------:R-:W-:-:S02]  /*4c40*/  FMUL.FTZ R88, R68, R29 ;  /* 0x0000001d44587220 */ /* 0x000fc40000410000 */
[----:B------:R-:W-:Y:S01]  /*4c50*/  FFMA.FTZ R94, R149, R92, -R94 ;  /* 0x0000005c955e7223 */ /* 0x000fe2000001085e */
[----:B------:R0:W-:Y:S01]  /*4c60*/  STS [R143.X4+0x458], R106 ;  /* 0x0004586a8f007388 */ /* 0x0001e20000004800 */
[----:B------:R-:W-:Y:S02]  /*4c70*/  FFMA.FTZ R11, R147, R28, R10 ;  /* 0x0000001c930b7223 */ /* 0x000fe4000001000a */
[----:B------:R-:W-:Y:S01]  /*4c80*/  FADD.FTZ R8, RZ, R8 ;  /* 0x00000008ff087221 */ /* 0x000fe20000010000 */
[----:B------:R0:W-:Y:S01]  /*4c90*/  STS [R143.X4+0x45c], R108 ;  /* 0x00045c6c8f007388 */ /* 0x0001e20000004800 */
[----:B------:R-:W-:Y:S02]  /*4ca0*/  FMUL.FTZ R92, R109, R92 ;  /* 0x0000005c6d5c7220 */ /* 0x000fe40000410000 */
[----:B------:R-:W-:Y:S02]  /*4cb0*/  FMUL.FTZ R10, R145, R88 ;  /* 0x00000058910a7220 */ /* 0x000fe40000410000 */
[----:B------:R-:W-:-:S02]  /*4cc0*/  FADD.FTZ R9, RZ, R9 ;  /* 0x00000009ff097221 */ /* 0x000fc40000010000 */
[----:B------:R-:W-:Y:S02]  /*4cd0*/  FADD.FTZ R8, R8, R11 ;  /* 0x0000000b08087221 */ /* 0x000fe40000010000 */
[----:B------:R-:W-:Y:S02]  /*4ce0*/  FFMA.FTZ R11, R149, R30, R92 ;  /* 0x0000001e950b7223 */ /* 0x000fe4000001005c */
[-C--:B------:R-:W-:Y:S02]  /*4cf0*/  FFMA.FTZ R10, R151, R96.reuse, -R10 ;  /* 0x00000060970a7223 */ /* 0x080fe4000001080a */
[----:B------:R-:W-:Y:S02]  /*4d00*/  FADD.FTZ R9, R9, R90 ;  /* 0x0000005a09097221 */ /* 0x000fe40000010000 */
[----:B------:R-:W-:Y:S02]  /*4d10*/  FMUL.FTZ R96, R145, R96 ;  /* 0x0000006091607220 */ /* 0x000fe40000410000 */
[----:B------:R-:W-:-:S02]  /*4d20*/  FMUL.FTZ R90, R70, R123 ;  /* 0x0000007b465a7220 */ /* 0x000fc40000410000 */
[----:B------:R-:W-:Y:S02]  /*4d30*/  FADD.FTZ R8, R8, R11 ;  /* 0x0000000b08087221 */ /* 0x000fe40000010000 */
[----:B------:R-:W-:Y:S02]  /*4d40*/  FFMA.FTZ R11, R151, R88, R96 ;  /* 0x00000058970b7223 */ /* 0x000fe40000010060 */
[C---:B------:R-:W-:Y:S02]  /*4d50*/  FFMA.FTZ R137, -R70.reuse, R95, R137 ;  /* 0x0000005f46897223 */ /* 0x040fe40000010189 */
[----:B------:R-:W-:Y:S02]  /*4d60*/  FMUL.FTZ R92, R70, R105 ;  /* 0x00000069465c7220 */ /* 0x000fe40000410000 */
[----:B------:R-:W-:Y:S02]  /*4d70*/  FMUL.FTZ R96, R134, R90 ;  /* 0x0000005a86607220 */ /* 0x000fe40000410000 */
[----:B------:R-:W-:-:S02]  /*4d80*/  FADD.FTZ R9, R9, R94 ;  /* 0x0000005e09097221 */ /* 0x000fc40000010000 */
[C---:B---3--:R-:W-:Y:S02]  /*4d90*/  FMUL.FTZ R129, R72.reuse, R120 ;  /* 0x0000007848817220 */ /* 0x048fe40000410000 */
[----:B------:R-:W-:Y:S02]  /*4da0*/  FFMA.FTZ R96, R137, R92, -R96 ;  /* 0x0000005c89607223 */ /* 0x000fe40000010860 */
[C---:B----4-:R-:W-:Y:S02]  /*4db0*/  FMUL.FTZ R141, R72.reuse, R119 ;  /* 0x00000077488d7220 */ /* 0x050fe40000410000 */
[----:B------:R-:W-:Y:S02]  /*4dc0*/  FFMA.FTZ R138, -R72, R93, R138 ;  /* 0x0000005d488a7223 */ /* 0x000fe4000001018a */
[----:B------:R-:W-:Y:S02]  /*4dd0*/  FMUL.FTZ R94, R132, R129 ;  /* 0x00000081845e7220 */ /* 0x000fe40000410000 */
[----:B------:R-:W-:-:S02]  /*4de0*/  FADD.FTZ R9, R9, R10 ;  /* 0x0000000a09097221 */ /* 0x000fc40000010000 */
[----:B------:R-:W-:Y:S02]  /*4df0*/  FFMA.FTZ R94, R138, R141, -R94 ;  /* 0x0000008d8a5e7223 */ /* 0x000fe4000001085e */
[----:B------:R-:W-:Y:S02]  /*4e00*/  FADD.FTZ R9, R9, R96 ;  /* 0x0000006009097221 */ /* 0x000fe40000010000 */
[----:B------:R-:W-:Y:S02]  /*4e10*/  FMUL.FTZ R92, R134, R92 ;  /* 0x0000005c865c7220 */ /* 0x000fe40000410000 */
[----:B------:R-:W-:Y:S02]  /*4e20*/  FADD.FTZ R8, R8, R11 ;  /* 0x0000000b08087221 */ /* 0x000fe40000010000 */
[----:B------:R-:W-:Y:S01]  /*4e30*/  FADD.FTZ R9, R9, R94 ;  /* 0x0000005e09097221 */ /* 0x000fe20000010000 */
[----:B------:R-:W-:Y:S01]  /*4e40*/  IADD3 R94, -R2, c[0x0][0x168], RZ ;  /* 0x00005a00025e7a10 */ /* 0x000fe20007ffe1ff */
[----:B------:R-:W-:-:S02]  /*4e50*/  FFMA.FTZ R11, R137, R90, R92 ;  /* 0x0000005a890b7223 */ /* 0x000fc4000001005c */
[----:B------:R-:W-:Y:S01]  /*4e60*/  FMUL.FTZ R92, R132, R141 ;  /* 0x0000008d845c7220 */ /* 0x000fe20000410000 */
[----:B------:R-:W-:Y:S01]  /*4e70*/  LEA R110, R94, -R39, 0x1 ;  /* 0x800000275e6e7211 */ /* 0x000fe200078e08ff */
[----:B------:R-:W-:Y:S02]  /*4e80*/  FADD.FTZ R8, R8, R11 ;  /* 0x0000000b08087221 */ /* 0x000fe40000010000 */
[----:B------:R-:W-:Y:S01]  /*4e90*/  FFMA.FTZ R11, R138, R129, R92 ;  /* 0x000000818a0b7223 */ /* 0x000fe2000001005c */
[----:B------:R-:W-:Y:S01]  /*4ea0*/  ISETP.GE.AND P0, PT, R110, 0x1, PT ;  /* 0x000000016e00780c */ /* 0x000fe20003f06270 */
[----:B------:R-:W-:Y:S01]  /*4eb0*/  FMUL.FTZ R92, R74, R118 ;  /* 0x000000764a5c7220 */ /* 0x000fe20000410000 */
[----:B------:R-:W-:Y:S01]  /*4ec0*/  ISETP.GE.AND P1, PT, R110, 0x21, PT ;  /* 0x000000216e00780c */ /* 0x000fe20003f26270 */
[----:B------:R-:W-:Y:S02]  /*4ed0*/  FADD.FTZ R8, R8, R11 ;  /* 0x0000000b08087221 */ /* 0x000fe40000010000 */
[----:B------:R-:W-:-:S02]  /*4ee0*/  FFMA.FTZ R125, -R74, R91, R125 ;  /* 0x0000005b4a7d7223 */ /* 0x000fc4000001017d */
[----:B------:R-:W-:Y:S02]  /*4ef0*/  FMUL.FTZ R10, R74, R15 ;  /* 0x0000000f4a0a7220 */ /* 0x000fe40000410000 */
[----:B------:R-:W-:Y:S02]  /*4f00*/  FMUL.FTZ R11, R121, R92 ;  /* 0x0000005c790b7220 */ /* 0x000fe40000410000 */
[----:B------:R-:W-:Y:S02]  /*4f10*/  FMUL.FTZ R141, R76, R117 ;  /* 0x000000754c8d7220 */ /* 0x000fe40000410000 */
[----:B------:R-:W-:Y:S02]  /*4f20*/  FFMA.FTZ R122, -R122, R161, -RZ ;  /* 0x000000a17a7a7223 */ /* 0x000fe400000109ff */
[C---:B------:R-:W-:Y:S02]  /*4f30*/  FMUL.FTZ R96, R76.reuse, R115 ;  /* 0x000000734c607220 */ /* 0x040fe40000410000 */
[----:B------:R-:W-:Y:S01]  /*4f40*/  FFMA.FTZ R94, R125, R10, -R11 ;  /* 0x0000000a7d5e7223 */ /* 0x000fe2000001080b */
[----:B------:R0:W-:Y:S01]  /*4f50*/  STS [R143.X4+0x44c], R122 ;  /* 0x00044c7a8f007388 */ /* 0x0001e20000004800 */
[----:B------:R-:W-:-:S02]  /*4f60*/  FFMA.FTZ R27, -R76, R89, R27 ;  /* 0x000000594c1b7223 */ /* 0x000fc4000001011b */
[C---:B------:R-:W-:Y:S02]  /*4f70*/  FMUL.FTZ R100, R26.reuse, R141 ;  /* 0x0000008d1a647220 */ /* 0x040fe40000410000 */
[----:B------:R-:W-:Y:S02]  /*4f80*/  FMUL.FTZ R10, R121, R10 ;  /* 0x0000000a790a7220 */ /* 0x000fe40000410000 */
[----:B------:R-:W-:Y:S02]  /*4f90*/  FFMA.FTZ R159, R27, R96, -R100 ;  /* 0x000000601b9f7223 */ /* 0x000fe40000010864 */
[----:B------:R-:W-:Y:S02]  /*4fa0*/  FFMA.FTZ R11, R125, R92, R10 ;  /* 0x0000005c7d0b7223 */ /* 0x000fe4000001000a */
[----:B------:R-:W-:Y:S02]  /*4fb0*/  FMUL.FTZ R96, R26, R96 ;  /* 0x000000601a607220 */ /* 0x000fe40000410000 */
[----:B------:R-:W-:-:S02]  /*4fc0*/  FADD.FTZ R98, R162, -R157 ;  /* 0x8000009da2627221 */ /* 0x000fc40000010000 */
[----:B------:R-:W-:Y:S01]  /*4fd0*/  FADD.FTZ R104, R9, R94 ;  /* 0x0000005e09687221 */ /* 0x000fe20000010000 */
[----:B------:R-:W-:Y:S01]  /*4fe0*/  IADD3 R94, R39, 0x20, RZ ;  /* 0x00000020275e7810 */ /* 0x000fe20007ffe0ff */
[----:B------:R-:W-:Y:S02]  /*4ff0*/  FADD.FTZ R14, R163, R116 ;  /* 0x00000074a30e7221 */ /* 0x000fe40000010000 */
[----:B------:R-:W-:Y:S02]  /*5000*/  FADD.FTZ R102, R8, R11 ;  /* 0x0000000b08667221 */ /* 0x000fe40000010000 */
[----:B------:R-:W-:Y:S01]  /*5010*/  FFMA.FTZ R157, R27, R141, R96 ;  /* 0x0000008d1b9d7223 */ /* 0x000fe20000010060 */
[----:B------:R-:W-:Y:S06]  /*5020*/  BAR.SYNC.DEFER_BLOCKING 0x0 ;  /* 0x0000000000007b1d */ /* 0x000fec0000010000 */
[----:B------:R-:W-:Y:S05]  /*5030*/  @!P0 BRA `(.L_x_12293) ;  /* 0x0000019000008947 */ /* 0x000fea0003800000 */
[----:B0-----:R-:W-:Y:S01]  /*5040*/  LEA.HI.SX32 R96, R39, R39, 0x1b ;  /* 0x0000002727607211 */ /* 0x001fe200078fdaff */
[----:B------:R-:W-:Y:S01]  /*5050*/  IMAD R8, R155, c[0x0][0x2c0], RZ ;  /* 0x0000b0009b087a24 */ /* 0x000fe200078e02ff */
[----:B------:R-:W-:Y:S01]  /*5060*/  ULDC.64 UR4, c[0x0][0x2b8] ;  /* 0x0000ae0000047ab9 */ /* 0x000fe20000000a00 */
[C---:B------:R-:W-:Y:S01]  /*5070*/  IMAD.WIDE.U32 R10, R37.reuse, c[0x0][0x2c0], RZ ;  /* 0x0000b000250a7a25 */ /* 0x040fe200078e00ff */
[----:B------:R-:W-:Y:S01]  /*5080*/  USHF.R.U32.HI UR8, URZ, 0x1, UR5 ;  /* 0x000000013f087899 */ /* 0x000fe20008011605 */
[----:B------:R0:W1:Y:S01]  /*5090*/  LDS R143, [R96.X4+0x420] ;  /* 0x00042000608f7984 */ /* 0x0000620000004800 */
[----:B------:R-:W-:Y:S01]  /*50a0*/  LEA R100, R50, 0xfffffe00, 0x9 ;  /* 0xfffffe0032647811 */ /* 0x000fe200078e48ff */
[----:B------:R-:W-:Y:S01]  /*50b0*/  IMAD R9, R37, c[0x0][0x2c4], R8 ;  /* 0x0000b10025097a24 */ /* 0x000fe200078e0208 */
[----:B------:R-:W-:-:S02]  /*50c0*/  USHF.R.U64 UR4, UR4, 0x1, UR5 ;  /* 0x0000000104047899 */ /* 0x000fc40008001205 */
[----:B------:R-:W-:Y:S01]  /*50d0*/  IMAD R153, R35, UR8, RZ ;  /* 0x0000000823997c24 */ /* 0x000fe2000f8e02ff */
[C---:B------:R-:W-:Y:S02]  /*50e0*/  IADD3 R8, P0, R100.reuse, R39, RZ ;  /* 0x0000002764087210 */ /* 0x040fe40007f1e0ff */
[----:B------:R-:W-:Y:S01]  /*50f0*/  IADD3 R11, R11, R9, RZ ;  /* 0x000000090b0b7210 */ /* 0x000fe20007ffe0ff */
[----:B0-----:R-:W-:Y:S01]  /*5100*/  IMAD R96, R87, c[0x0][0x2d0], RZ ;  /* 0x0000b40057607a24 */ /* 0x001fe200078e02ff */
[----:B------:R-:W-:Y:S01]  /*5110*/  LEA.HI.X.SX32 R9, R100, RZ, 0x1, P0 ;  /* 0x000000ff64097211 */ /* 0x000fe200000f0eff */
[----:B------:R-:W-:Y:S02]  /*5120*/  IMAD R87, R36, UR4, R153 ;  /* 0x0000000424577c24 */ /* 0x000fe4000f8e0299 */
[----:B------:R-:W-:-:S04]  /*5130*/  IMAD.WIDE.U32 R10, R35, UR4, R10 ;  /* 0x00000004230a7c25 */ /* 0x000fc8000f8e000a */
[----:B------:R-:W-:Y:S01]  /*5140*/  IMAD R153, R83, c[0x0][0x2d4], R96 ;  /* 0x0000b50053997a24 */ /* 0x000fe200078e0260 */
[----:B------:R-:W-:Y:S01]  /*5150*/  IADD3 R87, R11, R87, RZ ;  /* 0x000000570b577210 */ /* 0x000fe20007ffe0ff */
[----:B------:R-:W-:Y:S01]  /*5160*/  IMAD.WIDE.U32 R8, R83, c[0x0][0x2d0], R8 ;  /* 0x0000b40053087a25 */ /* 0x000fe200078e0008 */
[----:B------:R-:W-:-:S04]  /*5170*/  LEA R11, P0, R10, c[0x0][0x320], 0x3 ;  /* 0x0000c8000a0b7a11 */ /* 0x000fc800078018ff */
[----:B------:R-:W-:Y:S02]  /*5180*/  LEA.HI.X R87, R10, c[0x0][0x324], R87, 0x3, P0 ;  /* 0x0000c9000a577a11 */ /* 0x000fe400000f1c57 */
[----:B------:R-:W-:Y:S02]  /*5190*/  IADD3 R9, R9, R153, RZ ;  /* 0x0000009909097210 */ /* 0x000fe40007ffe0ff */
[----:B------:R-:W-:-:S04]  /*51a0*/  LEA R10, P0, R8, R11, 0x2 ;  /* 0x0000000b080a7211 */ /* 0x000fc800078010ff */
[----:B------:R-:W-:-:S05]  /*51b0*/  LEA.HI.X R11, R8, R87, R9, 0x2, P0 ;  /* 0x00000057080b7211 */ /* 0x000fca00000f1409 */
[----:B-1----:R0:W-:Y:S04]  /*51c0*/  RED.E.ADD.F32.FTZ.RN.STRONG.GPU [R10.64], R143 ;  /* 0x0000008f0a00798e */ /* 0x0021e8000c10e786 */
.L_x_12293:
[----:B0-----:R-:W-:Y:S05]  /*51d0*/  BSYNC B0 ;  /* 0x0000000000007941 */ /* 0x001fea0003800000 */
.L_x_12292:
[----:B------:R-:W-:Y:S01]  /*51e0*/  LEA.HI.SX32 R94, R94, R39, 0x1b ;  /* 0x000000275e5e7211 */ /* 0x000fe200078fdaff */
[----:B------:R-:W-:Y:S01]  /*51f0*/  BSSY B0, `(.L_x_12294) ;  /* 0x0000008000007945 */ /* 0x000fe20003800000 */
[----:B------:R-:W-:Y:S01]  /*5200*/  FADD.FTZ R87, R102, R157 ;  /* 0x0000009d66577221 */ /* 0x000fe20000010000 */
[C---:B------:R-:W-:Y:S01]  /*5210*/  IADD3 R8, R39.reuse, 0x40, RZ ;  /* 0x0000004027087810 */ /* 0x040fe20007ffe0ff */
[----:B------:R-:W-:Y:S01]  /*5220*/  FADD.FTZ R96, R104, R159 ;  /* 0x0000009f68607221 */ /* 0x000fe20000010000 */
[----:B------:R0:W1:Y:S01]  /*5230*/  LDS R9, [R94.X4+0x4a0] ;  /* 0x0004a0005e097984 */ /* 0x0000620000004800 */
[----:B------:R-:W-:Y:S01]  /*5240*/  IADD3 R10, R39, 0x60, RZ ;  /* 0x00000060270a7810 */ /* 0x000fe20007ffe0ff */
[----:B------:R-:W-:Y:S05]  /*5250*/  @!P1 BRA `(.L_x_12295) ;  /* 0x0000001000009947 */ /* 0x000fea0003800000 */
[----:B-1----:R1:W-:Y:S02]  /*5260*/  RED.E.ADD.F32.FTZ.RN.STRONG.GPU [R24.64+-0x780], R9 ;  /* 0xfff880091800798e */ /* 0x0023e4000c10e786 */
.L_x_12295:
[----:B------:R-:W-:Y:S05]  /*5270*/  BSYNC B0 ;  /* 0x0000000000007941 */ /* 0x000fea0003800000 */
.L_x_12294:
        /* <DEDUP_REMOVED lines=14> */
.L_x_12297:
[----:B0-----:R-:W-:Y:S05]  /*5360*/  BSYNC B0 ;  /* 0x0000000000007941 */ /* 0x001fea0003800000 */
.L_x_12296:
[----:B-1----:R0:W1:Y:S01]  /*5370*/  LDS R9, [R10.X4+0x5a0] ;  /* 0x0005a0000a097984 */ /* 0x0020620000004800 */
[----:B------:R-:W-:Y:S01]  /*5380*/  BSSY B0, `(.L_x_12298) ;  /* 0x0000005000007945 */ /* 0x000fe20003800000 */
[----:B------:R-:W-:-:S02]  /*5390*/  IADD3 R8, R39, 0xa0, RZ ;  /* 0x000000a027087810 */ /* 0x000fc40007ffe0ff */
[----:B------:R-:W-:Y:S01]  /*53a0*/  LEA.HI.SX32 R94, R94, R39, 0x1b ;  /* 0x000000275e5e7211 */ /* 0x000fe200078fdaff */
[----:B------:R-:W-:Y:S05]  /*53b0*/  @!P0 BRA `(.L_x_12299) ;  /* 0x0000001000008947 */ /* 0x000fea0003800000 */
[----:B-1----:R1:W-:Y:S02]  /*53c0*/  RED.E.ADD.F32.FTZ.RN.STRONG.GPU [R24.64+-0x680], R9 ;  /* 0xfff980091800798e */ /* 0x0023e4000c10e786 */
.L_x_12299:
[----:B------:R-:W-:Y:S05]  /*53d0*/  BSYNC B0 ;  /* 0x0000000000007941 */ /* 0x000fea0003800000 */
.L_x_12298:
[----:B-1----:R1:W2:Y:S01]  /*53e0*/  LDS R9, [R94.X4+0x620] ;  /* 0x000620005e097984 */ /* 0x0022a20000004800 */
[----:B------:R-:W-:Y:S01]  /*53f0*/  BSSY B0, `(.L_x_12300) ;  /* 0x0000005000007945 */ /* 0x000fe20003800000 */
[----:B0-----:R-:W-:Y:S02]  /*5400*/  IADD3 R10, R39, 0xc0, RZ ;  /* 0x000000c0270a7810 */ /* 0x001fe40007ffe0ff */
[----:B------:R-:W-:Y:S01]  /*5410*/  LEA.HI.SX32 R8, R8, R39, 0x1b ;  /* 0x0000002708087211 */ /* 0x000fe200078fdaff */
[----:B------:R-:W-:Y:S05]  /*5420*/  @!P1 BRA `(.L_x_12301) ;  /* 0x0000001000009947 */ /* 0x000fea0003800000 */
[----:B--2---:R0:W-:Y:S02]  /*5430*/  RED.E.ADD.F32.FTZ.RN.STRONG.GPU [R24.64+-0x600], R9 ;  /* 0xfffa00091800798e */ /* 0x0041e4000c10e786 */
.L_x_12301:
[----:B------:R-:W-:Y:S05]  /*5440*/  BSYNC B0 ;  /* 0x0000000000007941 */ /* 0x000fea0003800000 */
.L_x_12300:
[----:B0-2---:R0:W2:Y:S01]  /*5450*/  LDS R9, [R8.X4+0x6a0] ;  /* 0x0006a00008097984 */ /* 0x0050a20000004800 */
[----:B------:R-:W-:Y:S01]  /*5460*/  BSSY B0, `(.L_x_12302) ;  /* 0x0000005000007945 */ /* 0x000fe20003800000 */
[----:B-1----:R-:W-:Y:S02]  /*5470*/  IADD3 R94, R39, 0xe0, RZ ;  /* 0x000000e0275e7810 */ /* 0x002fe40007ffe0ff */
[----:B------:R-:W-:Y:S01]  /*5480*/  LEA.HI.SX32 R10, R10, R39, 0x1b ;  /* 0x000000270a0a7211 */ /* 0x000fe200078fdaff */
[----:B------:R-:W-:Y:S05]  /*5490*/  @!P2 BRA `(.L_x_12303) ;  /* 0x000000100000a947 */ /* 0x000fea0003800000 */
[----:B--2---:R1:W-:Y:S02]  /*54a0*/  RED.E.ADD.F32.FTZ.RN.STRONG.GPU [R24.64+-0x580], R9 ;  /* 0xfffa80091800798e */ /* 0x0043e4000c10e786 */
.L_x_12303:
[----:B------:R-:W-:Y:S05]  /*54b0*/  BSYNC B0 ;  /* 0x0000000000007941 */ /* 0x000fea0003800000 */
.L_x_12302:
[----:B-12---:R1:W2:Y:S01]  /*54c0*/  LDS R9, [R10.X4+0x720] ;  /* 0x000720000a097984 */ /* 0x0062a20000004800 */
[----:B------:R-:W-:Y:S01]  /*54d0*/  BSSY B0, `(.L_x_12304) ;  /* 0x0000005000007945 */ /* 0x000fe20003800000 */
[----:B0-----:R-:W-:-:S02]  /*54e0*/  IADD3 R8, R39, 0x100, RZ ;  /* 0x0000010027087810 */ /* 0x001fc40007ffe0ff */
[----:B------:R-:W-:Y:S01]  /*54f0*/  LEA.HI.SX32 R94, R94, R39, 0x1b ;  /* 0x000000275e5e7211 */ /* 0x000fe200078fdaff */
[----:B------:R-:W-:Y:S05]  /*5500*/  @!P3 BRA `(.L_x_12305) ;  /* 0x000000100000b947 */ /* 0x000fea0003800000 */
[----:B--2---:R0:W-:Y:S02]  /*5510*/  RED.E.ADD.F32.FTZ.RN.STRONG.GPU [R24.64+-0x500], R9 ;  /* 0xfffb00091800798e */ /* 0x0041e4000c10e786 */
.L_x_12305:
[----:B------:R-:W-:Y:S05]  /*5520*/  BSYNC B0 ;  /* 0x0000000000007941 */ /* 0x000fea0003800000 */
.L_x_12304:
[----:B0-2---:R0:W2:Y:S01]  /*5530*/  LDS R9, [R94.X4+0x7a0] ;  /* 0x0007a0005e097984 */ /* 0x0050a20000004800 */
[----:B------:R-:W-:Y:S01]  /*5540*/  BSSY B0, `(.L_x_12306) ;  /* 0x0000004000007945 */ /* 0x000fe20003800000 */
[----:B------:R-:W-:Y:S01]  /*5550*/  LEA.HI.SX32 R8, R8, R39, 0x1b ;  /* 0x0000002708087211 */ /* 0x000fe200078fdaff */
[----:B------:R-:W-:Y:S05]  /*5560*/  @!P4 BRA `(.L_x_12307) ;  /* 0x000000100000c947 */ /* 0x000fea0003800000 */
[----:B--2---:R2:W-:Y:S02]  /*5570*/  RED.E.ADD.F32.FTZ.RN.STRONG.GPU [R24.64+-0x480], R9 ;  /* 0xfffb80091800798e */ /* 0x0045e4000c10e786 */
.L_x_12307:
[----:B------:R-:W-:Y:S05]  /*5580*/  BSYNC B0 ;  /* 0x0000000000007941 */ /* 0x000fea0003800000 */
.L_x_12306:
[----:B--2---:R2:W3:Y:S01]  /*5590*/  LDS R9, [R8.X4+0x820] ;  /* 0x0008200008097984 */ /* 0x0044e20000004800 */
[----:B------:R-:W-:Y:S01]  /*55a0*/  BSSY B0, `(.L_x_12308) ;  /* 0x0000005000007945 */ /* 0x000fe20003800000 */
[C---:B-1----:R-:W-:Y:S02]  /*55b0*/  IADD3 R10, R39.reuse, 0x120, RZ ;  /* 0x00000120270a7810 */ /* 0x042fe40007ffe0ff */
[----:B0-----:R-:W-:Y:S01]  /*55c0*/  IADD3 R94, R39, 0x140, RZ ;  /* 0x00000140275e7810 */ /* 0x001fe20007ffe0ff */
[----:B------:R-:W-:Y:S05]  /*55d0*/  @!P5 BRA `(.L_x_12309) ;  /* 0x000000100000d947 */ /* 0x000fea0003800000 */
[----:B---3--:R0:W-:Y:S02]  /*55e0*/  RED.E.ADD.F32.FTZ.RN.STRONG.GPU [R24.64+-0x400], R9 ;  /* 0xfffc00091800798e */ /* 0x0081e4000c10e786 */
.L_x_12309:
[----:B------:R-:W-:Y:S05]  /*55f0*/  BSYNC B0 ;  /* 0x0000000000007941 */ /* 0x000fea0003800000 */
.L_x_12308:
        /* <DEDUP_REMOVED lines=14> */
.L_x_12311:
[----:B0-----:R-:W-:Y:S05]  /*56e0*/  BSYNC B0 ;  /* 0x0000000000007941 */ /* 0x001fea0003800000 */
.L_x_12310:
[----:B-1----:R0:W1:Y:S01]  /*56f0*/  LDS R9, [R94.X4+0x920] ;  /* 0x000920005e097984 */ /* 0x0020620000004800 */
[----:B------:R-:W-:Y:S01]  /*5700*/  BSSY B0, `(.L_x_12312) ;  /* 0x0000005000007945 */ /* 0x000fe20003800000 */
[----:B------:R-:W-:Y:S02]  /*5710*/  IADD3 R10, R39, 0x180, RZ ;  /* 0x00000180270a7810 */ /* 0x000fe40007ffe0ff */
[----:B------:R-:W-:Y:S01]  /*5720*/  LEA.HI.SX32 R8, R8, R39, 0x1b ;  /* 0x0000002708087211 */ /* 0x000fe200078fdaff */
[----:B------:R-:W-:Y:S05]  /*5730*/  @!P0 BRA `(.L_x_12313) ;  /* 0x0000001000008947 */ /* 0x000fea0003800000 */
[----:B-1----:R1:W-:Y:S02]  /*5740*/  RED.E.ADD.F32.FTZ.RN.STRONG.GPU [R24.64+-0x300], R9 ;  /* 0xfffd00091800798e */ /* 0x0023e4000c10e786 */
.L_x_12313:
[----:B------:R-:W-:Y:S05]  /*5750*/  BSYNC B0 ;  /* 0x0000000000007941 */ /* 0x000fea0003800000 */
.L_x_12312:
[----:B-1----:R1:W2:Y:S01]  /*5760*/  LDS R9, [R8.X4+0x9a0] ;  /* 0x0009a00008097984 */ /* 0x0022a20000004800 */
[----:B------:R-:W-:Y:S01]  /*5770*/  BSSY B0, `(.L_x_12314) ;  /* 0x0000005000007945 */ /* 0x000fe20003800000 */
[----:B0-----:R-:W-:-:S02]  /*5780*/  IADD3 R94, R39, 0x1a0, RZ ;  /* 0x000001a0275e7810 */ /* 0x001fc40007ffe0ff */
[----:B------:R-:W-:Y:S01]  /*5790*/  LEA.HI.SX32 R10, R10, R39, 0x1b ;  /* 0x000000270a0a7211 */ /* 0x000fe200078fdaff */
[----:B------:R-:W-:Y:S05]  /*57a0*/  @!P1 BRA `(.L_x_12315) ;  /* 0x0000001000009947 */ /* 0x000fea0003800000 */
[----:B--2---:R0:W-:Y:S02]  /*57b0*/  RED.E.ADD.F32.FTZ.RN.STRONG.GPU [R24.64+-0x280], R9 ;  /* 0xfffd80091800798e */ /* 0x0041e4000c10e786 */
.L_x_12315:
[----:B------:R-:W-:Y:S05]  /*57c0*/  BSYNC B0 ;  /* 0x0000000000007941 */ /* 0x000fea0003800000 */
.L_x_12314:
[----:B0-2---:R0:W2:Y:S01]  /*57d0*/  LDS R9, [R10.X4+0xa20] ;  /* 0x000a20000a097984 */ /* 0x0050a20000004800 */
[----:B------:R-:W-:Y:S01]  /*57e0*/  BSSY B0, `(.L_x_12316) ;  /* 0x0000005000007945 */ /* 0x000fe20003800000 */
[----:B-1----:R-:W-:Y:S02]  /*57f0*/  IADD3 R8, R39, 0x1c0, RZ ;  /* 0x000001c027087810 */ /* 0x002fe40007ffe0ff */
[----:B------:R-:W-:Y:S01]  /*5800*/  LEA.HI.SX32 R94, R94, R39, 0x1b ;  /* 0x000000275e5e7211 */ /* 0x000fe200078fdaff */
[----:B------:R-:W-:Y:S05]  /*5810*/  @!P2 BRA `(.L_x_12317) ;  /* 0x000000100000a947 */ /* 0x000fea0003800000 */
[----:B--2---:R1:W-:Y:S02]  /*5820*/  RED.E.ADD.F32.FTZ.RN.STRONG.GPU [R24.64+-0x200], R9 ;  /* 0xfffe00091800798e */ /* 0x0043e4000c10e786 */
.L_x_12317:
[----:B------:R-:W-:Y:S05]  /*5830*/  BSYNC B0 ;  /* 0x0000000000007941 */ /* 0x000fea0003800000 */
.L_x_12316:
[----:B-12---:R1:W2:Y:S01]  /*5840*/  LDS R9, [R94.X4+0xaa0] ;  /* 0x000aa0005e097984 */ /* 0x0062a20000004800 */
[----:B------:R-:W-:Y:S01]  /*5850*/  BSSY B0, `(.L_x_12318) ;  /* 0x0000005000007945 */ /* 0x000fe20003800000 */
[----:B0-----:R-:W-:Y:S02]  /*5860*/  IADD3 R10, R39, 0x1e0, RZ ;  /* 0x000001e0270a7810 */ /* 0x001fe40007ffe0ff */
[----:B------:R-:W-:Y:S01]  /*5870*/  LEA.HI.SX32 R8, R8, R39, 0x1b ;  /* 0x0000002708087211 */ /* 0x000fe200078fdaff */
[----:B------:R-:W-:Y:S05]  /*5880*/  @!P3 BRA `(.L_x_12319) ;  /* 0x000000100000b947 */ /* 0x000fea0003800000 */
[----:B--2---:R0:W-:Y:S02]  /*5890*/  RED.E.ADD.F32.FTZ.RN.STRONG.GPU [R24.64+-0x180], R9 ;  /* 0xfffe80091800798e */ /* 0x0041e4000c10e786 */
.L_x_12319:
[----:B------:R-:W-:Y:S05]  /*58a0*/  BSYNC B0 ;  /* 0x0000000000007941 */ /* 0x000fea0003800000 */
.L_x_12318:
[----:B0-2---:R0:W2:Y:S01]  /*58b0*/  LDS R9, [R8.X4+0xb20] ;  /* 0x000b200008097984 */ /* 0x0050a20000004800 */
[----:B------:R-:W-:Y:S01]  /*58c0*/  BSSY B0, `(.L_x_12320) ;  /* 0x0000004000007945 */ /* 0x000fe20003800000 */
[----:B------:R-:W-:Y:S01]  /*58d0*/  LEA.HI.SX32 R10, R10, R39, 0x1b ;  /* 0x000000270a0a7211 */ /* 0x000fe200078fdaff */
[----:B------:R-:W-:Y:S05]  /*58e0*/  @!P4 BRA `(.L_x_12321) ;  /* 0x000000100000c947 */ /* 0x000fea0003800000 */
[----:B--2---:R2:W-:Y:S02]  /*58f0*/  RED.E.ADD.F32.FTZ.RN.STRONG.GPU [R24.64+-0x100], R9 ;  /* 0xffff00091800798e */ /* 0x0045e4000c10e786 */
.L_x_12321:
[----:B------:R-:W-:Y:S05]  /*5900*/  BSYNC B0 ;  /* 0x0000000000007941 */ /* 0x000fea0003800000 */
.L_x_12320:
[----:B--2---:R2:W3:Y:S01]  /*5910*/  LDS R9, [R10.X4+0xba0] ;  /* 0x000ba0000a097984 */ /* 0x0044e20000004800 */
[----:B------:R-:W-:Y:S01]  /*5920*/  BSSY B0, `(.L_x_12322) ;  /* 0x0000003000007945 */ /* 0x000fe20003800000 */
[----:B------:R-:W-:Y:S05]  /*5930*/  @!P5 BRA `(.L_x_12323) ;  /* 0x000000100000d947 */ /* 0x000fea0003800000 */
[----:B---3--:R3:W-:Y:S02]  /*5940*/  RED.E.ADD.F32.FTZ.RN.STRONG.GPU [R24.64+-0x80], R9 ;  /* 0xffff80091800798e */ /* 0x0087e4000c10e786 */
.L_x_12323:
[----:B------:R-:W-:Y:S05]  /*5950*/  BSYNC B0 ;  /* 0x0000000000007941 */ /* 0x000fea0003800000 */
.L_x_12322:
[----:B---3--:R-:W3:Y:S01]  /*5960*/  SHFL.DOWN PT, R24, R96, 0x1, 0x1f ;  /* 0x08201f0060187f89 */ /* 0x008ee200000e0000 */
[----:B------:R-:W-:Y:S01]  /*5970*/  ISETP.GT.AND P0, PT, R40, 0x1e, PT ;  /* 0x0000001e2800780c */ /* 0x000fe20003f04270 */
[----:B------:R-:W-:Y:S01]  /*5980*/  FADD.FTZ R81, R92, R81 ;  /* 0x000000515c517221 */ /* 0x000fe20000010000 */
[----:B------:R-:W-:Y:S01]  /*5990*/  MOV R9, R96 ;  /* 0x0000006000097202 */ /* 0x000fe20000000f00 */
[----:B------:R-:W4:Y:S01]  /*59a0*/  SHFL.DOWN PT, R143, R14, 0x1, 0x1f ;  /* 0x08201f000e8f7f89 */ /* 0x000f2200000e0000 */
[----:B--2---:R-:W-:Y:S01]  /*59b0*/  MOV R10, R14 ;  /* 0x0000000e000a7202 */ /* 0x004fe20000000f00 */
[----:B------:R-:W-:Y:S01]  /*59c0*/  FADD.FTZ R80, R88, R80 ;  /* 0x0000005058507221 */ /* 0x000fe20000010000 */
[----:B------:R-:W-:Y:S01]  /*59d0*/  MOV R11, R98 ;  /* 0x00000062000b7202 */ /* 0x000fe20000000f00 */
[----:B-1----:R-:W1:Y:S01]  /*59e0*/  SHFL.DOWN PT, R94, R98, 0x1, 0x1f ;  /* 0x08201f00625e7f89 */ /* 0x002e6200000e0000 */
[----:B0-----:R-:W-:Y:S01]  /*59f0*/  MOV R8, R87 ;  /* 0x0000005700087202 */ /* 0x001fe20000000f00 */
[----:B------:R-:W-:Y:S01]  /*5a00*/  BSSY B0, `(.L_x_12324) ;  /* 0x000007f000007945 */ /* 0x000fe20003800000 */
[----:B------:R-:W-:Y:S01]  /*5a10*/  ISETP.NE.AND P1, PT, R40, RZ, PT ;  /* 0x000000ff2800720c */ /* 0x000fe20003f25270 */
[----:B------:R-:W0:Y:S01]  /*5a20*/  SHFL.DOWN PT, R25, R87, 0x1, 0x1f ;  /* 0x08201f0057197f89 */ /* 0x000e2200000e0000 */
[----:B------:R-:W-:Y:S01]  /*5a30*/  ISETP.NE.AND P2, PT, R39, RZ, PT ;  /* 0x000000ff2700720c */ /* 0x000fe20003f45270 */
[----:B------:R-:W-:-:S02]  /*5a40*/  FADD.FTZ R84, R141, R84 ;  /* 0x000000548d547221 */ /* 0x000fc40000010000 */
[----:B------:R-:W-:Y:S02]  /*5a50*/  FADD.FTZ R82, R129, R82 ;  /* 0x0000005281527221 */ /* 0x000fe40000010000 */
[----:B------:R-:W-:Y:S02]  /*5a60*/  FADD.FTZ R79, R90, R79 ;  /* 0x0000004f5a4f7221 */ /* 0x000fe40000010000 */
[----:B------:R-:W-:Y:S02]  /*5a70*/  FADD.FTZ R77, R30, R77 ;  /* 0x0000004d1e4d7221 */ /* 0x000fe40000010000 */
[----:B------:R-:W-:Y:S02]  /*5a80*/  FADD.FTZ R78, R28, R78 ;  /* 0x0000004e1c4e7221 */ /* 0x000fe40000010000 */
[----:B---3--:R-:W-:Y:S02]  /*5a90*/  @!P0 FADD.FTZ R9, R9, R24 ;  /* 0x0000001809098221 */ /* 0x008fe40000010000 */
[----:B------:R-:W-:-:S02]  /*5aa0*/  FADD.FTZ R75, R12, R75 ;  /* 0x0000004b0c4b7221 */ /* 0x000fc40000010000 */
[----:B----4-:R-:W-:Y:S01]  /*5ab0*/  @!P0 FADD.FTZ R10, R10, R143 ;  /* 0x0000008f0a0a8221 */ /* 0x010fe20000010000 */
[----:B------:R-:W2:Y:S01]  /*5ac0*/  SHFL.DOWN PT, R14, R9, 0x2, 0x1f ;  /* 0x08401f00090e7f89 */ /* 0x000ea200000e0000 */
[----:B-1----:R-:W-:-:S03]  /*5ad0*/  @!P0 FADD.FTZ R11, R11, R94 ;  /* 0x0000005e0b0b8221 */ /* 0x002fc60000010000 */
[----:B------:R-:W1:Y:S01]  /*5ae0*/  SHFL.DOWN PT, R87, R10, 0x2, 0x1f ;  /* 0x08401f000a577f89 */ /* 0x000e6200000e0000 */
[----:B0-----:R-:W-:-:S03]  /*5af0*/  @!P0 FADD.FTZ R8, R8, R25 ;  /* 0x0000001908088221 */ /* 0x001fc60000010000 */
[----:B------:R-:W0:Y:S01]  /*5b00*/  SHFL.DOWN PT, R24, R11, 0x2, 0x1f ;  /* 0x08401f000b187f89 */ /* 0x000e2200000e0000 */
[----:B------:R-:W-:-:S03]  /*5b10*/  ISETP.GT.AND P0, PT, R40, 0x1d, PT ;  /* 0x0000001d2800780c */ /* 0x000fc60003f04270 */
[----:B------:R-:W3:Y:S10]  /*5b20*/  SHFL.DOWN PT, R25, R8, 0x2, 0x1f ;  /* 0x08401f0008197f89 */ /* 0x000ef400000e0000 */
[----:B--2---:R-:W-:-:S02]  /*5b30*/  @!P0 FADD.FTZ R9, R9, R14 ;  /* 0x0000000e09098221 */ /* 0x004fc40000010000 */
[----:B------:R-:W-:Y:S02]  /*5b40*/  FMUL.FTZ R14, R23, R117 ;  /* 0x00000075170e7220 */ /* 0x000fe40000410000 */
[----:B-1----:R-:W-:Y:S01]  /*5b50*/  @!P0 FADD.FTZ R10, R10, R87 ;  /* 0x000000570a0a8221 */ /* 0x002fe20000010000 */
[----:B------:R-:W1:Y:S01]  /*5b60*/  SHFL.DOWN PT, R94, R9, 0x4, 0x1f ;  /* 0x08801f00095e7f89 */ /* 0x000e6200000e0000 */
[----:B0-----:R-:W-:-:S03]  /*5b70*/  @!P0 FADD.FTZ R11, R11, R24 ;  /* 0x000000180b0b8221 */ /* 0x001fc60000010000 */
[----:B------:R-:W0:Y:S01]  /*5b80*/  SHFL.DOWN PT, R143, R10, 0x4, 0x1f ;  /* 0x08801f000a8f7f89 */ /* 0x000e2200000e0000 */
[----:B---3--:R-:W-:-:S03]  /*5b90*/  @!P0 FADD.FTZ R8, R8, R25 ;  /* 0x0000001908088221 */ /* 0x008fc60000010000 */
[----:B------:R-:W2:Y:S01]  /*5ba0*/  SHFL.DOWN PT, R96, R11, 0x4, 0x1f ;  /* 0x08801f000b607f89 */ /* 0x000ea200000e0000 */
[----:B------:R-:W-:Y:S01]  /*5bb0*/  ISETP.GT.AND P0, PT, R40, 0x1b, PT ;  /* 0x0000001b2800780c */ /* 0x000fe20003f04270 */
[-C--:B------:R-:W-:Y:S02]  /*5bc0*/  FFMA.FTZ R25, R22, R115.reuse, -R14 ;  /* 0x0000007316197223 */ /* 0x080fe4000001080e */
[----:B------:R-:W3:Y:S01]  /*5bd0*/  SHFL.DOWN PT, R87, R8, 0x4, 0x1f ;  /* 0x08801f0008577f89 */ /* 0x000ee200000e0000 */
[C---:B------:R-:W-:Y:S02]  /*5be0*/  FMUL.FTZ R115, R23.reuse, R115 ;  /* 0x0000007317737220 */ /* 0x040fe40000410000 */
[----:B------:R-:W-:Y:S02]  /*5bf0*/  FMUL.FTZ R25, R26, R25 ;  /* 0x000000191a197220 */ /* 0x000fe40000410000 */
[----:B------:R-:W-:Y:S02]  /*5c00*/  FFMA.FTZ R24, R22, R117, R115 ;  /* 0x0000007516187223 */ /* 0x000fe40000010073 */
[----:B------:R-:W-:-:S02]  /*5c10*/  FMUL.FTZ R14, R23, R118 ;  /* 0x00000076170e7220 */ /* 0x000fc40000410000 */
[----:B------:R-:W-:Y:S02]  /*5c20*/  FFMA.FTZ R24, R27, R24, R25 ;  /* 0x000000181b187223 */ /* 0x000fe40000010019 */
[-C--:B------:R-:W-:Y:S02]  /*5c30*/  FFMA.FTZ R14, R22, R15.reuse, -R14 ;  /* 0x0000000f160e7223 */ /* 0x080fe4000001080e */
[----:B-1----:R-:W-:Y:S02]  /*5c40*/  @!P0 FADD.FTZ R9, R9, R94 ;  /* 0x0000005e09098221 */ /* 0x002fe40000010000 */
[----:B------:R-:W-:Y:S02]  /*5c50*/  FMUL.FTZ R121, R121, R14 ;  /* 0x0000000e79797220 */ /* 0x000fe40000410000 */
[----:B0-----:R-:W-:Y:S01]  /*5c60*/  @!P0 FADD.FTZ R10, R10, R143 ;  /* 0x0000008f0a0a8221 */ /* 0x001fe20000010000 */
[----:B------:R-:W0:Y:S01]  /*5c70*/  SHFL.DOWN PT, R94, R9, 0x8, 0x1f ;  /* 0x09001f00095e7f89 */ /* 0x000e2200000e0000 */
[----:B------:R-:W-:-:S02]  /*5c80*/  FMUL.FTZ R15, R23, R15 ;  /* 0x0000000f170f7220 */ /* 0x000fc40000410000 */
[----:B--2---:R-:W-:Y:S01]  /*5c90*/  @!P0 FADD.FTZ R11, R11, R96 ;  /* 0x000000600b0b8221 */ /* 0x004fe20000010000 */
[----:B------:R-:W1:Y:S01]  /*5ca0*/  SHFL.DOWN PT, R27, R10, 0x8, 0x1f ;  /* 0x09001f000a1b7f89 */ /* 0x000e6200000e0000 */
[----:B------:R-:W-:Y:S02]  /*5cb0*/  FMUL.FTZ R14, R23, R120 ;  /* 0x00000078170e7220 */ /* 0x000fe40000410000 */
[----:B---3--:R-:W-:Y:S01]  /*5cc0*/  @!P0 FADD.FTZ R8, R8, R87 ;  /* 0x0000005708088221 */ /* 0x008fe20000010000 */
[----:B------:R-:W2:Y:S01]  /*5cd0*/  SHFL.DOWN PT, R96, R11, 0x8, 0x1f ;  /* 0x09001f000b607f89 */ /* 0x000ea200000e0000 */
[----:B------:R-:W-:Y:S01]  /*5ce0*/  FFMA.FTZ R26, R89, R117, R24 ;  /* 0x00000075591a7223 */ /* 0x000fe20000010018 */
[----:B------:R-:W-:Y:S01]  /*5cf0*/  ISETP.GT.AND P0, PT, R40, 0x17, PT ;  /* 0x000000172800780c */ /* 0x000fe20003f04270 */
[C---:B------:R-:W-:Y:S01]  /*5d00*/  FFMA.FTZ R24, R22.reuse, R118, R15 ;  /* 0x0000007616187223 */ /* 0x040fe2000001000f */
[----:B------:R-:W3:Y:S01]  /*5d10*/  SHFL.DOWN PT, R25, R8, 0x8, 0x1f ;  /* 0x09001f0008197f89 */ /* 0x000ee200000e0000 */
[----:B------:R-:W-:-:S02]  /*5d20*/  FFMA.FTZ R15, R22, R119, -R14 ;  /* 0x00000077160f7223 */ /* 0x000fc4000001080e */
[C---:B------:R-:W-:Y:S02]  /*5d30*/  FMUL.FTZ R14, R23.reuse, R123 ;  /* 0x0000007b170e7220 */ /* 0x040fe40000410000 */
[----:B------:R-:W-:Y:S02]  /*5d40*/  FMUL.FTZ R132, R132, R15 ;  /* 0x0000000f84847220 */ /* 0x000fe40000410000 */
        /* <DEDUP_REMOVED lines=13> */
[----:B------:R-:W-:Y:S01]  /*5e20*/  FMUL.FTZ R14, R23, R29 ;  /* 0x0000001d170e7220 */ /* 0x000fe20000410000 */
[----:B------:R-:W1:Y:S01]  /*5e30*/  SHFL.DOWN PT, R27, R10, 0x10, 0x1f ;  /* 0x0a001f000a1b7f89 */ /* 0x000e6200000e0000 */
[----:B------:R-:W-:-:S02]  /*5e40*/  FFMA.FTZ R95, R95, R123, R24 ;  /* 0x0000007b5f5f7223 */ /* 0x000fc40000010018 */
[CC--:B------:R-:W-:Y:S01]  /*5e50*/  FFMA.FTZ R14, R22.reuse, R107.reuse, -R14 ;  /* 0x0000006b160e7223 */ /* 0x0c0fe2000001080e */
[----:B------:R-:W2:Y:S01]  /*5e60*/  SHFL.DOWN PT, R94, R11, 0x10, 0x1f ;  /* 0x0a001f000b5e7f89 */ /* 0x000ea200000e0000 */
[----:B------:R-:W-:Y:S02]  /*5e70*/  FMUL.FTZ R107, R23, R107 ;  /* 0x0000006b176b7220 */ /* 0x000fe40000410000 */
[----:B------:R-:W-:Y:S01]  /*5e80*/  FMUL.FTZ R145, R145, R14 ;  /* 0x0000000e91917220 */ /* 0x000fe20000410000 */
[----:B------:R-:W3:Y:S01]  /*5e90*/  SHFL.DOWN PT, R25, R8, 0x10, 0x1f ;  /* 0x0a001f0008197f89 */ /* 0x000ee200000e0000 */
[----:B------:R-:W-:Y:S02]  /*5ea0*/  FMUL.FTZ R14, R23, R113 ;  /* 0x00000071170e7220 */ /* 0x000fe40000410000 */
[C---:B------:R-:W-:Y:S02]  /*5eb0*/  FFMA.FTZ R24, R22.reuse, R29, R107 ;  /* 0x0000001d16187223 */ /* 0x040fe4000001006b */
[----:B------:R-:W-:-:S02]  /*5ec0*/  FFMA.FTZ R14, R22, R135, -R14 ;  /* 0x00000087160e7223 */ /* 0x000fc4000001080e */
[----:B------:R-:W-:Y:S02]  /*5ed0*/  FMUL.FTZ R15, R23, R131 ;  /* 0x00000083170f7220 */ /* 0x000fe40000410000 */
[----:B------:R-:W-:Y:S02]  /*5ee0*/  FMUL.FTZ R31, R31, R14 ;  /* 0x0000000e1f1f7220 */ /* 0x000fe40000410000 */
[----:B------:R-:W-:Y:S02]  /*5ef0*/  FADD.FTZ R73, R26, R73 ;  /* 0x000000491a497221 */ /* 0x000fe40000010000 */
[----:B------:R-:W-:Y:S02]  /*5f00*/  FMUL.FTZ R14, R23, R139 ;  /* 0x0000008b170e7220 */ /* 0x000fe40000410000 */
[----:B------:R-:W-:Y:S02]  /*5f10*/  FFMA.FTZ R26, R151, R24, R145 ;  /* 0x00000018971a7223 */ /* 0x000fe40000010091 */
[----:B------:R-:W-:-:S02]  /*5f20*/  FFMA.FTZ R24, R22, R111, -R15 ;  /* 0x0000006f16187223 */ /* 0x000fc4000001080f */
[C---:B------:R-:W-:Y:S02]  /*5f30*/  FMUL.FTZ R119, R23.reuse, R119 ;  /* 0x0000007717777220 */ /* 0x040fe40000410000 */
[C---:B------:R-:W-:Y:S02]  /*5f40*/  FMUL.FTZ R111, R23.reuse, R111 ;  /* 0x0000006f176f7220 */ /* 0x040fe40000410000 */
[C---:B------:R-:W-:Y:S02]  /*5f50*/  FMUL.FTZ R135, R23.reuse, R135 ;  /* 0x0000008717877220 */ /* 0x040fe40000410000 */
[-C--:B------:R-:W-:Y:S02]  /*5f60*/  FMUL.FTZ R23, R23, R133.reuse ;  /* 0x0000008517177220 */ /* 0x080fe40000410000 */
[----:B------:R-:W-:Y:S02]  /*5f70*/  FFMA.FTZ R14, R22, R133, -R14 ;  /* 0x00000085160e7223 */ /* 0x000fe4000001080e */
[----:B------:R-:W-:-:S02]  /*5f80*/  FFMA.FTZ R88, R97, R29, R26 ;  /* 0x0000001d61587223 */ /* 0x000fc4000001001a */
[----:B------:R-:W-:Y:S02]  /*5f90*/  FMUL.FTZ R109, R109, R24 ;  /* 0x000000186d6d7220 */ /* 0x000fe40000410000 */
[C---:B------:R-:W-:Y:S02]  /*5fa0*/  FFMA.FTZ R119, R22.reuse, R120, R119 ;  /* 0x0000007816777223 */ /* 0x040fe40000010077 */
[C---:B------:R-:W-:Y:S02]  /*5fb0*/  FFMA.FTZ R26, R22.reuse, R131, R111 ;  /* 0x00000083161a7223 */ /* 0x040fe4000001006f */
[C---:B------:R-:W-:Y:S02]  /*5fc0*/  FFMA.FTZ R24, R22.reuse, R113, R135 ;  /* 0x0000007116187223 */ /* 0x040fe40000010087 */
[----:B------:R-:W-:Y:S02]  /*5fd0*/  FFMA.FTZ R22, R22, R139, R23 ;  /* 0x0000008b16167223 */ /* 0x000fe40000010017 */
[----:B------:R-:W-:-:S02]  /*5fe0*/  FMUL.FTZ R14, R13, R14 ;  /* 0x0000000e0d0e7220 */ /* 0x000fc40000410000 */
[----:B0-----:R-:W-:Y:S02]  /*5ff0*/  @!P0 FADD.FTZ R9, R9, R92 ;  /* 0x0000005c09098221 */ /* 0x001fe40000010000 */
        /* <DEDUP_REMOVED lines=31> */
.L_x_12325:
[----:B0-----:R-:W-:Y:S05]  /*61f0*/  BSYNC B0 ;  /* 0x0000000000007941 */ /* 0x001fea0003800000 */
.L_x_12324:
[----:B------:R-:W-:Y:S02]  /*6200*/  IADD3 R83, R83, 0x1, RZ ;  /* 0x0000000153537810 */ /* 0x000fe40007ffe0ff */
[----:B------:R-:W-:-:S02]  /*6210*/  IADD3 R85, P1, R85, 0x1, RZ ;  /* 0x0000000155557810 */ /* 0x000fc40007f3e0ff */
[----:B------:R-:W-:Y:S02]  /*6220*/  ISETP.GE.AND P0, PT, R83, c[0x0][0x16c], PT ;  /* 0x00005b0053007a0c */ /* 0x000fe40003f06270 */
[----:B------:R-:W-:-:S11]  /*6230*/  IADD3.X R86, RZ, R86, RZ, P1, !PT ;  /* 0x00000056ff567210 */ /* 0x000fd60000ffe4ff */
[----:B------:R-:W-:Y:S01]  /*6240*/  @P0 CALL.REL.NOINC `(.L_x_12279) ;  /* 0x0000001000000944 */ /* 0x000fe20003c00000 */
[----:B------:R-:W-:Y:S05]  /*6250*/  BRA `(.L_x_12326) ;  /* 0xffffb60000007947 */ /* 0x000fea000383ffff */
.L_x_12279:
        /* <DEDUP_REMOVED lines=9> */
[----:B------:R-:W-:Y:S01]  /*62f0*/  MOV R6, R2 ;  /* 0x0000000200067202 */ /* 0x000fe20000000f00 */
[----:B------:R-:W-:Y:S01]  /*6300*/  IMAD R22, R36, c[0x0][0x2f8], RZ ;  /* 0x0000be0024167a24 */ /* 0x000fe200078e02ff */
[----:B------:R-:W-:-:S02]  /*6310*/  MOV R7, R3 ;  /* 0x0000000300077202 */ /* 0x000fc40000000f00 */
[----:B------:R-:W-:Y:S02]  /*6320*/  F2FP.PACK_AB R15, R73, R60 ;  /* 0x0000003c490f723e */ /* 0x000fe400000000ff */
[----:B------:R-:W-:Y:S01]  /*6330*/  F2FP.PACK_AB R14, R71, R58 ;  /* 0x0000003a470e723e */ /* 0x000fe200000000ff */
[----:B------:R-:W-:Y:S01]  /*6340*/  IMAD.WIDE.U32 R2, R35, c[0x0][0x2d8], R6 ;  /* 0x0000b60023027a25 */ /* 0x000fe200078e0006 */
[----:B------:R-:W-:Y:S02]  /*6350*/  F2FP.PACK_AB R12, R54, R67 ;  /* 0x00000043360c723e */ /* 0x000fe400000000ff */
[----:B------:R-:W-:Y:S01]  /*6360*/  IADD3 R41, P1, R41, -0x400, RZ ;  /* 0xfffffc0029297810 */ /* 0x000fe20007f3e0ff */
[----:B------:R-:W-:Y:S01]  /*6370*/  FADD.FTZ R67, R38, R67 ;  /* 0x0000004326437221 */ /* 0x000fe20000010000 */
[----:B------:R-:W-:Y:S02]  /*6380*/  IADD3 R3, R3, R5, RZ ;  /* 0x0000000503037210 */ /* 0x000fe40007ffe0ff */
[----:B------:R-:W-:Y:S01]  /*6390*/  IADD3 R44, P2, R44, -0x200, RZ ;  /* 0xfffffe002c2c7810 */ /* 0x000fe20007f5e0ff */
[----:B------:R-:W-:Y:S01]  /*63a0*/  STS.128 [R40.X16], R80 ;  /* 0x0000005028007388 */ /* 0x000fe2000000cc00 */
[----:B------:R-:W-:-:S06]  /*63b0*/  NOP ;  /* 0x0000000000007918 */ /* 0x000fcc0000000000 */
[----:B------:R-:W0:Y:S01]  /*63c0*/  LDS.128 R8, [R40.X16] ;  /* 0x0000000028087984 */ /* 0x000e22000000cc00 */
[----:B------:R-:W-:Y:S01]  /*63d0*/  IMAD.WIDE.U32 R2, R0, c[0x0][0x2e0], R2 ;  /* 0x0000b80000027a25 */ /* 0x000fe200078e0002 */
[----:B------:R-:W-:Y:S02]  /*63e0*/  IADD3 R42, P3, R42, -0x200, RZ ;  /* 0xfffffe002a2a7810 */ /* 0x000fe40007f7e0ff */
[----:B------:R-:W-:Y:S01]  /*63f0*/  IADD3 R46, P4, R46, -0x200, RZ ;  /* 0xfffffe002e2e7810 */ /* 0x000fe20007f9e0ff */
[----:B------:R-:W-:Y:S01]  /*6400*/  FADD.FTZ R67, R67, R54 ;  /* 0x0000003643437221 */ /* 0x000fe20000010000 */
[----:B------:R-:W-:Y:S02]  /*6410*/  IADD3 R3, R3, R13, RZ ;  /* 0x0000000d03037210 */ /* 0x000fe40007ffe0ff */
[C---:B------:R-:W-:Y:S02]  /*6420*/  LEA R4, P0, R2.reuse, c[0x0][0x330], 0x1 ;  /* 0x0000cc0002047a11 */ /* 0x040fe400078008ff */
[----:B------:R-:W-:Y:S01]  /*6430*/  F2FP.PACK_AB R13, R69, R56 ;  /* 0x00000038450d723e */ /* 0x000fe200000000ff */
[----:B------:R-:W-:Y:S01]  /*6440*/  FADD.FTZ R56, R67, R56 ;  /* 0x0000003843387221 */ /* 0x000fe20000010000 */
[----:B------:R-:W-:-:S02]  /*6450*/  LEA.HI.X R5, R2, c[0x0][0x334], R3, 0x1, P0 ;  /* 0x0000cd0002057a11 */ /* 0x000fc400000f0c03 */
[----:B------:R-:W-:Y:S01]  /*6460*/  IADD3 R49, R49, 0x1, RZ ;  /* 0x0000000131317810 */ /* 0x000fe20007ffe0ff */
[----:B------:R-:W-:Y:S01]  /*6470*/  FADD.FTZ R69, R56, R69 ;  /* 0x0000004538457221 */ /* 0x000fe20000010000 */
[----:B------:R-:W-:Y:S01]  /*6480*/  IADD3.X R48, R48, -0x1, RZ, P1, !PT ;  /* 0xffffffff30307810 */ /* 0x000fe20000ffe4ff */
[----:B------:R-:W-:Y:S01]  /*6490*/  IMAD.WIDE R2, R39, 0x10, R4 ;  /* 0x0000001027027825 */ /* 0x000fe200078e0204 */
[----:B------:R-:W-:Y:S02]  /*64a0*/  IADD3.X R45, R45, -0x1, RZ, P2, !PT ;  /* 0xffffffff2d2d7810 */ /* 0x000fe400017fe4ff */
[----:B------:R-:W-:Y:S01]  /*64b0*/  IADD3.X R43, R43, -0x1, RZ, P3, !PT ;  /* 0xffffffff2b2b7810 */ /* 0x000fe20001ffe4ff */
[----:B------:R-:W-:Y:S01]  /*64c0*/  IMAD.WIDE.U32 R4, R35, c[0x0][0x2f8], R6 ;  /* 0x0000be0023047a25 */ /* 0x000fe200078e0006 */
[----:B------:R-:W-:-:S03]  /*64d0*/  IADD3.X R47, R47, -0x1, RZ, P4, !PT ;  /* 0xffffffff2f2f7810 */ /* 0x000fc600027fe4ff */
[----:B------:R-:W-:Y:S02]  /*64e0*/  IMAD R7, R35, c[0x0][0x2fc], R22 ;  /* 0x0000bf0023077a24 */ /* 0x000fe400078e0216 */
[----:B------:R-:W-:-:S03]  /*64f0*/  FADD.FTZ R58, R69, R58 ;  /* 0x0000003a453a7221 */ /* 0x000fc60000010000 */
[----:B------:R-:W-:Y:S01]  /*6500*/  IADD3 R5, R5, R7, RZ ;  /* 0x0000000705057210 */ /* 0x000fe20007ffe0ff */
[----:B------:R-:W-:Y:S02]  /*6510*/  IMAD R7, R33, c[0x0][0x300], RZ ;  /* 0x0000c00021077a24 */ /* 0x000fe400078e02ff */
[----:B------:R-:W-:Y:S02]  /*6520*/  FADD.FTZ R71, R58, R71 ;  /* 0x000000473a477221 */ /* 0x000fe40000010000 */
[----:B------:R-:W-:Y:S02]  /*6530*/  IMAD R7, R0, c[0x0][0x304], R7 ;  /* 0x0000c10000077a24 */ /* 0x000fe400078e0207 */
[----:B------:R-:W-:Y:S01]  /*6540*/  FADD.FTZ R38, R71, R60 ;  /* 0x0000003c47267221 */ /* 0x000fe20000010000 */
[----:B0-----:R0:W-:Y:S03]  /*6550*/  STG.E.128 [R2.64], R8 ;  /* 0x0000000802007986 */ /* 0x0011e6000c101d06 */
[----:B------:R-:W-:Y:S01]  /*6560*/  FADD.FTZ R38, R38, R73 ;  /* 0x0000004926267221 */ /* 0x000fe20000010000 */
        /* <DEDUP_REMOVED lines=8> */
[----:B------:R-:W-:-:S03]  /*65f0*/  ISETP.GT.AND P0, PT, R50, 0x1, PT ;  /* 0x000000013200780c */ /* 0x000fc60003f04270 */
[----:B------:R-:W-:-:S05]  /*6600*/  IMAD.WIDE R2, R39, 0x10, R4 ;  /* 0x0000001027027825 */ /* 0x000fca00078e0204 */
[----:B0-----:R0:W-:Y:S05]  /*6610*/  STG.E.128 [R2.64], R24 ;  /* 0x0000001802007986 */ /* 0x0011ea000c101d06 */
[----:B------:R-:W-:Y:S01]  /*6620*/  @!P0 CALL.REL.NOINC `(.L_x_12277) ;  /* 0x0000001000008944 */ /* 0x000fe20003c00000 */
[----:B------:R-:W-:Y:S05]  /*6630*/  BRA `(.L_x_12327) ;  /* 0xffffa12000007947 */ /* 0x000fea000383ffff */
.L_x_12277:
        /* <DEDUP_REMOVED lines=24> */
.L_x_12329:
[----:B0-----:R-:W-:Y:S05]  /*67c0*/  BSYNC B0 ;  /* 0x0000000000007941 */ /* 0x001fea0003800000 */
.L_x_12328:
        /* <DEDUP_REMOVED lines=23> */
.L_x_12331:
[----:B------:R-:W1:Y:S02]  /*6940*/  S2R R15, SR_TID.X ;  /* 0x00000000000f7919 */ /* 0x000e640000002100 */
.L_x_12332:
[----:B0-----:R-:W-:Y:S05]  /*6950*/  BSYNC B0 ;  /* 0x0000000000007941 */ /* 0x001fea0003800000 */
.L_x_12330:
        /* <DEDUP_REMOVED lines=10> */
.L_x_12333:
        /* <DEDUP_REMOVED lines=28> */
.L_x_12334:
        /* <DEDUP_REMOVED lines=12> */
.L_x_14741:


//--------------------- .text._Z25selective_scan_bwd_kernelI32Selective_Scan_bwd_kernel_traitsILi32ELi8ELb1ELb0ELb1ELb1ELb0EN3c104HalfENS1_7complexIfEEEEv12SSMParamsBwd --------------------------
	.section	.text._Z25selective_scan_bwd_kernelI32Selective_Scan_bwd_kernel_traitsILi32ELi8ELb1ELb0ELb1ELb1ELb0EN3c104HalfENS1_7complexIfEEEEv12SSMParamsBwd,"ax",@progbits
	.sectioninfo	@"SHI_REGISTERS=168"
	.align	128
        .global         _Z25selective_scan_bwd_kernelI32Selective_Scan_bwd_kernel_traitsILi32ELi8ELb1ELb0ELb1ELb1ELb0EN3c104HalfENS1_7complexIfEEEEv12SSMParamsBwd
        .type           _Z25selective_scan_bwd_kernelI32Selective_Scan_bwd_kernel_traitsILi32ELi8ELb1ELb0ELb1ELb1ELb0EN3c104HalfENS1_7complexIfEEEEv12SSMParamsBwd,@function
        .size           _Z25selective_scan_bwd_kernelI32Selective_Scan_bwd_kernel_traitsILi32ELi8ELb1ELb0ELb1ELb1ELb0EN3c104HalfENS1_7complexIfEEEEv12SSMParamsBwd,(.L_x_14742 - _Z25selective_scan_bwd_kernelI32Selective_Scan_bwd_kernel_traitsILi32ELi8ELb1ELb0ELb1ELb1ELb0EN3c104HalfENS1_7complexIfEEEEv12SSMParamsBwd)
        .other          _Z25selective_scan_bwd_kernelI32Selective_Scan_bwd_kernel_traitsILi32ELi8ELb1ELb0ELb1ELb1ELb0EN3c104HalfENS1_7complexIfEEEEv12SSMParamsBwd,@"STO_CUDA_ENTRY STV_DEFAULT"
_Z25selective_scan_bwd_kernelI32Selective_Scan_bwd_kernel_traitsILi32ELi8ELb1ELb0ELb1ELb1ELb0EN3c104HalfENS1_7complexIfEEEEv12SSMParamsBwd:
.text._Z25selective_scan_bwd_kernelI32Selective_Scan_bwd_kernel_traitsILi32ELi8ELb1ELb0ELb1ELb1ELb0EN3c104HalfENS1_7complexIfEEEEv12SSMParamsBwd:
        /* <DEDUP_REMOVED lines=24> */
[----:B------:R-:W-:Y:S01]  /*0180*/  IMAD R25, R19, c[0x0][0x280], RZ ;  /* 0x0000a00013197a24 */ /* 0x000fe200078e02ff */
[----:B------:R-:W-:Y:S01]  /*0190*/  CS2R R74, SRZ ;  /* 0x00000000004a7805 */ /* 0x000fe2000001ff00 */
[C---:B------:R-:W-:Y:S01]  /*01a0*/  IMAD R9, R15.reuse, c[0x0][0x1e0], RZ ;  /* 0x000078000f097a24 */ /* 0x040fe200078e02ff */
[----:B0-----:R-:W-:Y:S01]  /*01b0*/  IABS R2, R20 ;  /* 0x0000001400027213 */ /* 0x001fe20000000000 */
[C---:B------:R-:W-:Y:S01]  /*01c0*/  IMAD R21, R15.reuse, c[0x0][0x1b0], RZ ;  /* 0x00006c000f157a24 */ /* 0x040fe200078e02ff */
[----:B-1----:R-:W-:Y:S01]  /*01d0*/  HFMA2.MMA R6, -RZ, RZ, 0, 0 ;  /* 0x00000000ff067435 */ /* 0x002fe200000001ff */
[C---:B------:R-:W-:Y:S01]  /*01e0*/  IMAD R9, R16.reuse, c[0x0][0x1e4], R9 ;  /* 0x0000790010097a24 */ /* 0x040fe200078e0209 */
[----:B------:R-:W-:Y:S01]  /*01f0*/  CS2R R72, SRZ ;  /* 0x0000000000487805 */ /* 0x000fe2000001ff00 */
[----:B--2---:R-:W-:Y:S01]  /*0200*/  IMAD R5, R15, c[0x0][0x1d0], RZ ;  /* 0x000074000f057a24 */ /* 0x004fe200078e02ff */
[----:B------:R-:W-:Y:S01]  /*0210*/  HFMA2.MMA R12, -RZ, RZ, 0, 0 ;  /* 0x00000000ff0c7435 */ /* 0x000fe200000001ff */
[----:B------:R-:W-:Y:S01]  /*0220*/  IMAD R23, R16, c[0x0][0x1b4], R21 ;  /* 0x00006d0010177a24 */ /* 0x000fe200078e0215 */
[----:B---3--:R-:W-:Y:S01]  /*0230*/  IADD3 R8, RZ, -R7, RZ ;  /* 0x80000007ff087210 */ /* 0x008fe20007ffe0ff */
[----:B------:R-:W-:-:S02]  /*0240*/  IMAD R21, R19, c[0x0][0x1d8], RZ ;  /* 0x0000760013157a24 */ /* 0x000fc400078e02ff */
[----:B------:R-:W-:Y:S02]  /*0250*/  IMAD R25, R20, c[0x0][0x284], R25 ;  /* 0x0000a10014197a24 */ /* 0x000fe400078e0219 */
[----:B------:R-:W-:-:S04]  /*0260*/  IMAD R3, R8, R11, RZ ;  /* 0x0000000b08037224 */ /* 0x000fc800078e02ff */
[----:B------:R-:W-:Y:S01]  /*0270*/  IMAD.HI.U32 R7, R7, R3, R6 ;  /* 0x0000000307077227 */ /* 0x000fe200078e0006 */
[----:B------:R-:W-:-:S04]  /*0280*/  LOP3.LUT R6, R20, c[0x0][0x178], RZ, 0x3c, !PT ;  /* 0x00005e0014067a12 */ /* 0x000fc800078e3cff */
[----:B------:R-:W-:Y:S01]  /*0290*/  ISETP.GE.AND P2, PT, R6, RZ, PT ;  /* 0x000000ff0600720c */ /* 0x000fe20003f46270 */
        /* <DEDUP_REMOVED lines=19> */
[----:B------:R-:W-:Y:S02]  /*03d0*/  LEA R11, R10, 0xffffff00, 0x8 ;  /* 0xffffff000a0b7811 */ /* 0x000fe400078e40ff */
[----:B------:R-:W-:Y:S01]  /*03e0*/  IADD3 R9, R9, R23, RZ ;  /* 0x0000001709097210 */ /* 0x000fe20007ffe0ff */
[----:B------:R-:W-:Y:S01]  /*03f0*/  IMAD R23, R19, c[0x0][0x1e8], RZ ;  /* 0x00007a0013177a24 */ /* 0x000fe200078e02ff */
[----:B------:R-:W-:-:S02]  /*0400*/  SHF.R.S32.HI R13, RZ, 0x1f, R11 ;  /* 0x0000001fff0d7819 */ /* 0x000fc4000001140b */
[----:B------:R-:W-:Y:S01]  /*0410*/  IADD3 R21, P3, R11, R2, RZ ;  /* 0x000000020b157210 */ /* 0x000fe20007f7e0ff */
[C---:B------:R-:W-:Y:S01]  /*0420*/  IMAD R23, R20.reuse, c[0x0][0x1ec], R23 ;  /* 0x00007b0014177a24 */ /* 0x040fe200078e0217 */
[----:B------:R-:W-:Y:S02]  /*0430*/  ISETP.NE.AND P1, PT, RZ, c[0x0][0x178], PT ;  /* 0x00005e00ff007a0c */ /* 0x000fe40003f25270 */
[----:B------:R-:W-:Y:S01]  /*0440*/  IADD3.X R0, R13, R3, R0, P3, !PT ;  /* 0x000000030d007210 */ /* 0x000fe20001ffe400 */
[----:B------:R-:W-:Y:S01]  /*0450*/  IMAD.WIDE.U32 R2, R20, c[0x0][0x1e8], R4 ;  /* 0x00007a0014027a25 */ /* 0x000fe200078e0004 */
[----:B------:R-:W-:Y:S02]  /*0460*/  @P0 IADD3 R14, R14, 0x1, RZ ;  /* 0x000000010e0e0810 */ /* 0x000fe40007ffe0ff */
[----:B------:R-:W-:Y:S01]  /*0470*/  ISETP.GE.AND P3, PT, R10, 0x1, PT ;  /* 0x000000010a00780c */ /* 0x000fe20003f66270 */
[----:B------:R-:W-:Y:S01]  /*0480*/  IMAD.WIDE.U32 R4, R20, c[0x0][0x280], R6 ;  /* 0x0000a00014047a25 */ /* 0x000fe200078e0006 */
[----:B------:R-:W-:-:S02]  /*0490*/  IADD3 R71, P0, R11, R2, RZ ;  /* 0x000000020b477210 */ /* 0x000fc40007f1e0ff */
[----:B------:R-:W-:Y:S02]  /*04a0*/  @!P2 IADD3 R14, -R14, RZ, RZ ;  /* 0x000000ff0e0ea210 */ /* 0x000fe40007ffe1ff */
[----:B------:R-:W-:Y:S02]  /*04b0*/  IADD3.X R2, R13, R3, R23, P0, !PT ;  /* 0x000000030d027210 */ /* 0x000fe400007fe417 */
[----:B------:R-:W-:Y:S02]  /*04c0*/  LEA R7, P0, R21, c[0x0][0x240], 0x1 ;  /* 0x0000900015077a11 */ /* 0x000fe400078008ff */
[----:B------:R-:W-:Y:S02]  /*04d0*/  IADD3 R11, P2, R11, R4, RZ ;  /* 0x000000040b0b7210 */ /* 0x000fe40007f5e0ff */
[----:B------:R-:W-:Y:S02]  /*04e0*/  LEA.HI.X R21, R21, c[0x0][0x244], R0, 0x1, P0 ;  /* 0x0000910015157a11 */ /* 0x000fe400000f0c00 */
[----:B------:R-:W-:-:S02]  /*04f0*/  ISETP.NE.U32.AND P0, PT, RZ, c[0x0][0x260], PT ;  /* 0x00009800ff007a0c */ /* 0x000fc40003f05070 */
[----:B------:R-:W-:Y:S02]  /*0500*/  @!P1 LOP3.LUT R14, RZ, c[0x0][0x178], RZ, 0x33, !PT ;  /* 0x00005e00ff0e9a12 */ /* 0x000fe400078e33ff */
[----:B------:R-:W-:Y:S02]  /*0510*/  LEA R70, P1, R71, c[0x0][0x248], 0x1 ;  /* 0x0000920047467a11 */ /* 0x000fe400078208ff */
[----:B------:R-:W-:Y:S01]  /*0520*/  ISETP.NE.AND.EX P0, PT, RZ, c[0x0][0x264], PT, P0 ;  /* 0x00009900ff007a0c */ /* 0x000fe20003f05300 */
[----:B------:R-:W-:Y:S01]  /*0530*/  IMAD.WIDE.U32 R8, R14, c[0x0][0x1c8], R8 ;  /* 0x000072000e087a25 */ /* 0x000fe200078e0008 */
[----:B------:R-:W-:Y:S02]  /*0540*/  IADD3.X R4, R13, R5, R25, P2, !PT ;  /* 0x000000050d047210 */ /* 0x000fe400017fe419 */
[----:B------:R-:W-:Y:S02]  /*0550*/  SHF.R.S32.HI R13, RZ, 0x1f, R14 ;  /* 0x0000001fff0d7819 */ /* 0x000fe4000001140e */
[----:B------:R-:W-:-:S02]  /*0560*/  LEA.HI.X R71, R71, c[0x0][0x24c], R2, 0x1, P1 ;  /* 0x0000930047477a11 */ /* 0x000fc400008f0c02 */
[----:B------:R-:W-:Y:S01]  /*0570*/  ISETP.NE.U32.AND P1, PT, RZ, c[0x0][0x328], PT ;  /* 0x0000ca00ff007a0c */ /* 0x000fe20003f25070 */
[----:B------:R-:W-:Y:S01]  /*0580*/  IMAD R5, R13, c[0x0][0x1c8], RZ ;  /* 0x000072000d057a24 */ /* 0x000fe200078e02ff */
[----:B------:R-:W-:Y:S02]  /*0590*/  ISETP.NE.U32.AND P2, PT, RZ, c[0x0][0x348], PT ;  /* 0x0000d200ff007a0c */ /* 0x000fe40003f45070 */
[----:B------:R-:W-:Y:S01]  /*05a0*/  ISETP.NE.AND.EX P1, PT, RZ, c[0x0][0x32c], PT, P1 ;  /* 0x0000cb00ff007a0c */ /* 0x000fe20003f25310 */
[----:B------:R-:W-:Y:S01]  /*05b0*/  IMAD R5, R14, c[0x0][0x1cc], R5 ;  /* 0x000073000e057a24 */ /* 0x000fe200078e0205 */
[----:B------:R-:W-:Y:S01]  /*05c0*/  ISETP.NE.AND.EX P2, PT, RZ, c[0x0][0x34c], PT, P2 ;  /* 0x0000d300ff007a0c */ /* 0x000fe20003f45320 */
[----:B------:R-:W-:Y:S01]  /*05d0*/  @P0 IMAD R0, R16, c[0x0][0x164], R20 ;  /* 0x0000590010000a24 */ /* 0x000fe200078e0214 */
[----:B------:R-:W-:Y:S02]  /*05e0*/  LEA R3, R10, 0xfffffe00, 0x9 ;  /* 0xfffffe000a037811 */ /* 0x000fe400078e48ff */
[----:B------:R-:W-:Y:S01]  /*05f0*/  LEA R6, P4, R11, c[0x0][0x308], 0x1 ;  /* 0x0000c2000b067a11 */ /* 0x000fe200078808ff */
[----:B------:R-:W-:Y:S01]  /*0600*/  @P0 IMAD R0, R0, c[0x0][0x174], RZ ;  /* 0x00005d0000000a24 */ /* 0x000fe200078e02ff */
[----:B------:R-:W-:-:S02]  /*0610*/  IADD3 R2, P5, R3, R8, RZ ;  /* 0x0000000803027210 */ /* 0x000fc40007fbe0ff */
[----:B------:R-:W-:Y:S01]  /*0620*/  IADD3 R8, R9, R5, RZ ;  /* 0x0000000509087210 */ /* 0x000fe20007ffe0ff */
[----:B------:R-:W-:Y:S01]  /*0630*/  @P0 IMAD R0, R0, c[0x0][0x16c], RZ ;  /* 0x00005b0000000a24 */ /* 0x000fe200078e02ff */
[----:B------:R-:W-:Y:S02]  /*0640*/  @P0 MOV R77, 0x10 ;  /* 0x00000010004d0802 */ /* 0x000fe40000000f00 */
[----:B------:R-:W-:Y:S02]  /*0650*/  LEA.HI.X R5, R11, c[0x0][0x30c], R4, 0x1, P4 ;  /* 0x0000c3000b057a11 */ /* 0x000fe400020f0c04 */
[----:B------:R-:W-:Y:S01]  /*0660*/  LEA.HI.X.SX32 R3, R3, R8, 0x1, P5 ;  /* 0x0000000803037211 */ /* 0x000fe200028f0eff */
[----:B------:R-:W-:Y:S01]  /*0670*/  @P0 IMAD.WIDE R76, R0, R77, c[0x0][0x260] ;  /* 0x00009800004c0625 */ /* 0x000fe200078e024d */
[----:B------:R-:W-:Y:S01]  /*0680*/  LEA R4, P6, R2, c[0x0][0x230], 0x1 ;  /* 0x00008c0002047a11 */ /* 0x000fe200078c08ff */
[----:B------:R-:W-:Y:S01]  /*0690*/  @!P0 CS2R R76, SRZ ;  /* 0x00000000004c8805 */ /* 0x000fe2000001ff00 */
[----:B------:R-:W-:-:S02]  /*06a0*/  @P1 LEA R74, P4, R20, c[0x0][0x328], 0x2 ;  /* 0x0000ca00144a1a11 */ /* 0x000fc400078810ff */
[----:B------:R-:W-:Y:S02]  /*06b0*/  @P2 LEA R72, P5, R20, c[0x0][0x348], 0x2 ;  /* 0x0000d20014482a11 */ /* 0x000fe400078a10ff */
[----:B------:R-:W-:Y:S02]  /*06c0*/  LEA.HI.X R3, R2, c[0x0][0x234], R3, 0x1, P6 ;  /* 0x00008d0002037a11 */ /* 0x000fe400030f0c03 */
[C-C-:B------:R-:W-:Y:S02]  /*06d0*/  @P1 LEA.HI.X R75, R20.reuse, c[0x0][0x32c], R19.reuse, 0x2, P4 ;  /* 0x0000cb00144b1a11 */ /* 0x140fe400020f1413 */
[----:B------:R-:W-:Y:S02]  /*06e0*/  @P2 LEA.HI.X R73, R20, c[0x0][0x34c], R19, 0x2, P5 ;  /* 0x0000d30014492a11 */ /* 0x000fe400028f1413 */
[----:B------:R-:W-:Y:S01]  /*06f0*/  MOV R11, RZ ;  /* 0x000000ff000b7202 */ /* 0x000fe20000000f00 */
[----:B------:R-:W-:Y:S05]  /*0700*/  @!P3 BRA `(.L_x_12335) ;  /* 0x000069800000b947 */ /* 0x000fea0003800000 */
[----:B------:R-:W0:Y:S01]  /*0710*/  S2R R10, SR_TID.X ;  /* 0x00000000000a7919 */ /* 0x000e220000002100 */
[----:B------:R-:W-:-:S02]  /*0720*/  MOV R8, R7 ;  /* 0x0000000700087202 */ /* 0x000fc40000000f00 */
[----:B------:R-:W-:Y:S01]  /*0730*/  MOV R7, R21 ;  /* 0x0000001500077202 */ /* 0x000fe20000000f00 */
[----:B------:R-:W1:Y:S01]  /*0740*/  S2R R9, SR_LANEID ;  /* 0x0000000000097919 */ /* 0x000e620000000000 */
[----:B------:R-:W-:Y:S02]  /*0750*/  MOV R2, c[0x0][0x174] ;  /* 0x00005d0000027a02 */ /* 0x000fe40000000f00 */
[----:B------:R-:W-:Y:S02]  /*0760*/  MOV R11, RZ ;  /* 0x000000ff000b7202 */ /* 0x000fe40000000f00 */
[----:B------:R-:W-:Y:S02]  /*0770*/  MOV R0, RZ ;  /* 0x000000ff00007202 */ /* 0x000fe40000000f00 */
[----:B------:R-:W-:Y:S02]  /*0780*/  MOV R12, RZ ;  /* 0x000000ff000c7202 */ /* 0x000fe40000000f00 */
.L_x_12400:
[----:B------:R-:W-:Y:S01]  /*0790*/  BAR.SYNC.DEFER_BLOCKING 0x0 ;  /* 0x0000000000007b1d */ /* 0x000fe20000010000 */
[----:B0-----:R-:W-:Y:S02]  /*07a0*/  MOV R22, R8 ;  /* 0x0000000800167202 */ /* 0x001fe40000000f00 */
[----:B------:R-:W-:-:S05]  /*07b0*/  MOV R23, R7 ;  /* 0x0000000700177202 */ /* 0x000fca0000000f00 */
[----:B0-----:R-:W-:-:S05]  /*07c0*/  IMAD.WIDE R22, R10, 0x10, R22 ;  /* 0x000000100a167825 */ /* 0x001fca00078e0216 */
[----:B------:R-:W2:Y:S01]  /*07d0*/  LDG.E.128 R32, [R22.64] ;  /* 0x0000000616207981 */ /* 0x000ea2000c1e1d00 */
[----:B------:R-:W-:-:S03]  /*07e0*/  IMAD.WIDE R28, R10, 0x10, R70 ;  /* 0x000000100a1c7825 */ /* 0x000fc600078e0246 */
[----:B-12---:R0:W-:Y:S01]  /*07f0*/  STS.128 [R9.X16], R32 ;  /* 0x0000002009007388 */ /* 0x0061e2000000cc00 */
[----:B------:R-:W-:-:S06]  /*0800*/  NOP ;  /* 0x0000000000007918 */ /* 0x000fcc0000000000 */
[----:B------:R-:W1:Y:S04]  /*0810*/  LDS.128 R40, [R9.X16] ;  /* 0x0000000009287984 */ /* 0x000e68000000cc00 */
[----:B------:R-:W-:Y:S06]  /*0820*/  BAR.SYNC.DEFER_BLOCKING 0x0 ;  /* 0x0000000000007b1d */ /* 0x000fec0000010000 */
[----:B------:R-:W2:Y:S01]  /*0830*/  LDG.E.128 R44, [R28.64] ;  /* 0x000000061c2c7981 */ /* 0x000ea2000c1e1d00 */
[----:B------:R-:W-:-:S02]  /*0840*/  MOV R22, R6 ;  /* 0x0000000600167202 */ /* 0x000fc40000000f00 */
[----:B------:R-:W-:-:S05]  /*0850*/  MOV R23, R5 ;  /* 0x0000000500177202 */ /* 0x000fca0000000f00 */
[----:B------:R-:W-:Y:S01]  /*0860*/  IMAD.WIDE R30, R10, 0x10, R22 ;  /* 0x000000100a1e7825 */ /* 0x000fe200078e0216 */
[----:B--2---:R-:W-:Y:S01]  /*0870*/  STS.128 [R9.X16], R44 ;  /* 0x0000002c09007388 */ /* 0x004fe2000000cc00 */
[----:B------:R-:W-:-:S06]  /*0880*/  NOP ;  /* 0x0000000000007918 */ /* 0x000fcc0000000000 */
[----:B------:R-:W2:Y:S04]  /*0890*/  LDS.128 R24, [R9.X16] ;  /* 0x0000000009187984 */ /* 0x000ea8000000cc00 */
[----:B------:R-:W-:Y:S06]  /*08a0*/  BAR.SYNC.DEFER_BLOCKING 0x0 ;  /* 0x0000000000007b1d */ /* 0x000fec0000010000 */
[----:B0-----:R-:W3:Y:S01]  /*08b0*/  LDG.E.128 R32, [R30.64] ;  /* 0x000000061e207981 */ /* 0x001ee2000c1e1d00 */
[--C-:B-1----:R-:W-:Y:S01]  /*08c0*/  HADD2.F32 R21, -RZ, R40.reuse.H0_H0 ;  /* 0x20000028ff157230 */ /* 0x102fe20000004100 */
[----:B------:R-:W-:Y:S01]  /*08d0*/  MOV R23, c[0x0][0x16c] ;  /* 0x00005b0000177a02 */ /* 0x000fe20000000f00 */
[----:B------:R-:W-:Y:S01]  /*08e0*/  HADD2.F32 R22, -RZ, R40.H1_H1 ;  /* 0x30000028ff167230 */ /* 0x000fe20000004100 */
[----:B------:R-:W-:Y:S02]  /*08f0*/  BSSY B0, `(.L_x_12336) ;  /* 0x0000046000007945 */ /* 0x000fe40003800000 */
[----:B------:R-:W-:Y:S01]  /*0900*/  ISETP.GE.AND P5, PT, R23, 0x1, PT ;  /* 0x000000011700780c */ /* 0x000fe20003fa6270 */
[----:B------:R-:W-:-:S02]  /*0910*/  HADD2.F32 R23, -RZ, R42.H0_H0 ;  /* 0x2000002aff177230 */ /* 0x000fc40000004100 */
[----:B--2---:R-:W-:Y:S02]  /*0920*/  HADD2.F32 R52, -RZ, R24.H0_H0 ;  /* 0x20000018ff347230 */ /* 0x004fe40000004100 */
[----:B------:R-:W-:Y:S02]  /*0930*/  HADD2.F32 R56, -RZ, R26.H0_H0 ;  /* 0x2000001aff387230 */ /* 0x000fe40000004100 */
[----:B------:R-:W-:Y:S01]  /*0940*/  HADD2.F32 R24, -RZ, R24.H1_H1 ;  /* 0x30000018ff187230 */ /* 0x000fe20000004100 */
[--C-:B-----5:R-:W-:Y:S01]  /*0950*/  FADD.FTZ R52, R52, R17.reuse ;  /* 0x0000001134347221 */ /* 0x120fe20000010000 */
[----:B------:R-:W-:Y:S01]  /*0960*/  HADD2.F32 R54, -RZ, R25.H0_H0 ;  /* 0x20000019ff367230 */ /* 0x000fe20000004100 */
[--C-:B------:R-:W-:Y:S01]  /*0970*/  FADD.FTZ R56, R56, R17.reuse ;  /* 0x0000001138387221 */ /* 0x100fe20000010000 */
[----:B------:R-:W-:Y:S01]  /*0980*/  HADD2.F32 R26, -RZ, R26.H1_H1 ;  /* 0x3000001aff1a7230 */ /* 0x000fe20000004100 */
[--C-:B------:R-:W-:Y:S01]  /*0990*/  FADD.FTZ R53, R24, R17.reuse ;  /* 0x0000001118357221 */ /* 0x100fe20000010000 */
[----:B------:R-:W-:Y:S01]  /*09a0*/  FSETP.GTU.FTZ.AND P0, PT, R52, 20, PT ;  /* 0x41a000003400780b */ /* 0x000fe20003f1c000 */
[--C-:B------:R-:W-:Y:S01]  /*09b0*/  HADD2.F32 R60, -RZ, R27.reuse.H0_H0 ;  /* 0x2000001bff3c7230 */ /* 0x100fe20000004100 */
[--C-:B------:R-:W-:Y:S01]  /*09c0*/  FADD.FTZ R54, R54, R17.reuse ;  /* 0x0000001136367221 */ /* 0x100fe20000010000 */
[----:B------:R-:W-:Y:S01]  /*09d0*/  FSETP.GTU.FTZ.AND P2, PT, R56, 20, PT ;  /* 0x41a000003800780b */ /* 0x000fe20003f5c000 */
[--C-:B------:R-:W-:Y:S01]  /*09e0*/  FADD.FTZ R57, R26, R17.reuse ;  /* 0x000000111a397221 */ /* 0x100fe20000010000 */
[----:B------:R-:W-:Y:S01]  /*09f0*/  FSETP.GTU.FTZ.AND P6, PT, R53, 20, PT ;  /* 0x41a000003500780b */ /* 0x000fe20003fdc000 */
[----:B------:R-:W-:Y:S01]  /*0a00*/  HADD2.F32 R58, -RZ, R27.H1_H1 ;  /* 0x3000001bff3a7230 */ /* 0x000fe20000004100 */
[----:B------:R-:W-:Y:S01]  /*0a10*/  FSETP.GTU.FTZ.AND P4, PT, R54, 20, PT ;  /* 0x41a000003600780b */ /* 0x000fe20003f9c000 */
[----:B------:R-:W-:Y:S01]  /*0a20*/  FADD.FTZ R60, R60, R17 ;  /* 0x000000113c3c7221 */ /* 0x000fe20000010000 */
[----:B------:R-:W-:Y:S01]  /*0a30*/  FSETP.GTU.FTZ.AND P1, PT, R57, 20, PT ;  /* 0x41a000003900780b */ /* 0x000fe20003f3c000 */
[----:B---3--:R-:W-:Y:S01]  /*0a40*/  STS.128 [R9.X16], R32 ;  /* 0x0000002009007388 */ /* 0x008fe2000000cc00 */
        /* <DEDUP_REMOVED lines=9> */
[----:B------:R-:W-:-:S02]  /*0ae0*/  HADD2.F32 R21, -RZ, R41.H1_H1 ;  /* 0x30000029ff157230 */ /* 0x000fc40000004100 */
[----:B------:R-:W-:Y:S01]  /*0af0*/  HADD2.F32 R59, -RZ, R66.H0_H0 ;  /* 0x20000042ff3b7230 */ /* 0x000fe20000004100 */
[----:B------:R-:W-:Y:S01]  /*0b00*/  FFMA.FTZ R22, R39, R12, R22 ;  /* 0x0000000c27167223 */ /* 0x000fe20000010016 */
[----:B------:R-:W-:-:S03]  /*0b10*/  HADD2.F32 R12, -RZ, R25.H1_H1 ;  /* 0x30000019ff0c7230 */ /* 0x000fc60000004100 */
[----:B------:R-:W-:Y:S02]  /*0b20*/  FFMA.FTZ R24, R61, R21, R22 ;  /* 0x000000153d187223 */ /* 0x000fe40000010016 */
[----:B------:R-:W-:-:S05]  /*0b30*/  FADD.FTZ R55, R12, R17 ;  /* 0x000000110c377221 */ /* 0x000fca0000010000 */
        /* <DEDUP_REMOVED lines=33> */
.L_x_12337:
[----:B------:R-:W-:Y:S05]  /*0d50*/  BSYNC B0 ;  /* 0x0000000000007941 */ /* 0x000fea0003800000 */
.L_x_12336:
        /* <DEDUP_REMOVED lines=39> */
.L_x_12339:
[----:B------:R-:W-:Y:S05]  /*0fd0*/  BSYNC B0 ;  /* 0x0000000000007941 */ /* 0x000fea0003800000 */
.L_x_12338:
        /* <DEDUP_REMOVED lines=39> */
.L_x_12341:
[----:B------:R-:W-:Y:S05]  /*1250*/  BSYNC B0 ;  /* 0x0000000000007941 */ /* 0x000fea0003800000 */
.L_x_12340:
        /* <DEDUP_REMOVED lines=33> */
.L_x_12343:
[----:B------:R-:W-:Y:S05]  /*1470*/  BSYNC B0 ;  /* 0x0000000000007941 */ /* 0x000fea0003800000 */
.L_x_12342:
        /* <DEDUP_REMOVED lines=33> */
.L_x_12345:
[----:B------:R-:W-:Y:S05]  /*1690*/  BSYNC B0 ;  /* 0x0000000000007941 */ /* 0x000fea0003800000 */
.L_x_12344:
        /* <DEDUP_REMOVED lines=33> */
.L_x_12347:
[----:B------:R-:W-:Y:S05]  /*18b0*/  BSYNC B0 ;  /* 0x0000000000007941 */ /* 0x000fea0003800000 */
.L_x_12346:
        /* <DEDUP_REMOVED lines=33> */
.L_x_12349:
[----:B------:R-:W-:Y:S05]  /*1ad0*/  BSYNC B0 ;  /* 0x0000000000007941 */ /* 0x000fea0003800000 */
.L_x_12348:
        /* <DEDUP_REMOVED lines=33> */
.L_x_12351:
[----:B------:R-:W-:Y:S05]  /*1cf0*/  BSYNC B0 ;  /* 0x0000000000007941 */ /* 0x000fea0003800000 */
.L_x_12350:
        /* <DEDUP_REMOVED lines=16> */
[----:B------:R-:W-:Y:S01]  /*1e00*/  MOV R66, RZ ;  /* 0x000000ff00427202 */ /* 0x000fe20000000f00 */
[----:B------:R-:W-:Y:S01]  /*1e10*/  CS2R R64, SRZ ;  /* 0x0000000000407805 */ /* 0x000fe2000001ff00 */
[----:B------:R-:W-:-:S02]  /*1e20*/  MOV R36, RZ ;  /* 0x000000ff00247202 */ /* 0x000fc40000000f00 */
.L_x_12399:
        /* <DEDUP_REMOVED lines=15> */
[----:B------:R-:W-:-:S04]  /*1f20*/  LEA R80, P0, R44, R4, 0x1 ;  /* 0x000000042c507211 */ /* 0x000fc800078008ff */
[----:B------:R-:W-:Y:S02]  /*1f30*/  IADD3 R46, R45, R47, RZ ;  /* 0x0000002f2d2e7210 */ /* 0x000fe40007ffe0ff */
[----:B------:R-:W-:Y:S02]  /*1f40*/  LOP3.LUT R45, R10, 0xffffffe0, RZ, 0xc0, !PT ;  /* 0xffffffe00a2d7812 */ /* 0x000fe400078ec0ff */
[----:B------:R-:W-:Y:S02]  /*1f50*/  LEA.HI.X R81, R44, R3, R46, 0x1, P0 ;  /* 0x000000032c517211 */ /* 0x000fe400000f0c2e */
[----:B------:R-:W-:-:S05]  /*1f60*/  IADD3 R45, R45, R10, RZ ;  /* 0x0000000a2d2d7210 */ /* 0x000fca0007ffe0ff */
[----:B------:R-:W-:-:S05]  /*1f70*/  IMAD.WIDE R80, R45, 0x10, R80 ;  /* 0x000000102d507825 */ /* 0x000fca00078e0250 */
[----:B------:R0:W3:Y:S04]  /*1f80*/  LDG.E.128 R44, [R80.64] ;  /* 0x00000006502c7981 */ /* 0x0000e8000c1e1d00 */
[----:B------:R0:W4:Y:S01]  /*1f90*/  LDG.E.128 R48, [R80.64+0x200] ;  /* 0x0002000650307981 */ /* 0x000122000c1e1d00 */
[----:B------:R-:W-:Y:S01]  /*1fa0*/  IMAD R69, R19, c[0x0][0x198], RZ ;  /* 0x0000660013457a24 */ /* 0x000fe200078e02ff */
[----:B------:R-:W-:Y:S01]  /*1fb0*/  ISETP.NE.AND P2, PT, R10, RZ, PT ;  /* 0x000000ff0a00720c */ /* 0x000fe20003f45270 */
[----:B------:R-:W-:Y:S01]  /*1fc0*/  IMAD.WIDE.U32 R84, R20, c[0x0][0x198], RZ ;  /* 0x0000660014547a25 */ /* 0x000fe200078e00ff */
[----:B------:R-:W-:Y:S01]  /*1fd0*/  LOP3.LUT P0, RZ, R10, 0x1f, RZ, 0xc0, !PT ;  /* 0x0000001f0aff7812 */ /* 0x000fe2000780c0ff */
[----:B------:R-:W-:Y:S02]  /*1fe0*/  CS2R R94, SRZ ;  /* 0x00000000005e7805 */ /* 0x000fe4000001ff00 */
[----:B------:R-:W-:Y:S01]  /*1ff0*/  IMAD R87, R20, c[0x0][0x19c], R69 ;  /* 0x0000670014577a24 */ /* 0x000fe200078e0245 */
[----:B------:R-:W-:Y:S01]  /*2000*/  ISETP.LT.OR P1, PT, R2, 0x2, P0 ;  /* 0x000000020200780c */ /* 0x000fe20000721670 */
[----:B0-----:R-:W-:-:S03]  /*2010*/  IMAD R81, R68, c[0x0][0x1a0], RZ ;  /* 0x0000680044517a24 */ /* 0x001fc600078e02ff */
[----:B------:R-:W-:Y:S01]  /*2020*/  IADD3 R85, R85, R87, RZ ;  /* 0x0000005755557210 */ /* 0x000fe20007ffe0ff */
[----:B------:R-:W-:-:S04]  /*2030*/  IMAD R89, R66, c[0x0][0x1a4], R81 ;  /* 0x0000690042597a24 */ /* 0x000fc800078e0251 */
[----:B------:R-:W-:Y:S01]  /*2040*/  IMAD.WIDE.U32 R80, R66, c[0x0][0x1a0], R84 ;  /* 0x0000680042507a25 */ /* 0x000fe200078e0054 */
[----:B------:R-:W-:-:S04]  /*2050*/  IADD3 R84, R10, 0x200, RZ ;  /* 0x000002000a547810 */ /* 0x000fc80007ffe0ff */
[----:B------:R-:W-:Y:S02]  /*2060*/  IADD3 R81, R81, R89, RZ ;  /* 0x0000005951517210 */ /* 0x000fe40007ffe0ff */
[----:B------:R-:W-:-:S04]  /*2070*/  LEA R90, P3, R80, c[0x0][0x228], 0x3 ;  /* 0x00008a00505a7a11 */ /* 0x000fc800078618ff */
[----:B------:R-:W-:Y:S02]  /*2080*/  LEA.HI.X R91, R80, c[0x0][0x22c], R81, 0x3, P3 ;  /* 0x00008b00505b7a11 */ /* 0x000fe400018f1c51 */
[----:B------:R-:W-:-:S04]  /*2090*/  @!P1 IADD3 R81, R2, -0x2, RZ ;  /* 0xfffffffe02519810 */ /* 0x000fc80007ffe0ff */
[----:B------:R-:W5:Y:S01]  /*20a0*/  LDG.E.64 R90, [R90.64] ;  /* 0x000000065a5a7981 */ /* 0x000f62000c1e1b00 */
[----:B------:R-:W-:-:S04]  /*20b0*/  @!P1 IMAD R81, R81, c[0x0][0x16c], R66 ;  /* 0x00005b0051519a24 */ /* 0x000fc800078e0242 */
[----:B------:R-:W-:Y:S01]  /*20c0*/  @!P1 IMAD.WIDE R80, R81, 0x10, R76 ;  /* 0x0000001051509825 */ /* 0x000fe200078e024c */
[----:B------:R-:W-:Y:S03]  /*20d0*/  BSSY B0, `(.L_x_12353) ;  /* 0x00000ab000007945 */ /* 0x000fe60003800000 */
[----:B--2---:R-:W-:Y:S02]  /*20e0*/  FMUL.FTZ R79, R82, 1.4426950216293334961 ;  /* 0x3fb8aa3b524f7820 */ /* 0x004fe40000410000 */
[-C--:B------:R-:W-:Y:S02]  /*20f0*/  FMUL.FTZ R69, R83, R52.reuse ;  /* 0x0000003453457220 */ /* 0x080fe40000410000 */
[----:B------:R-:W-:Y:S02]  /*2100*/  FMUL.FTZ R86, R79, R52 ;  /* 0x000000344f567220 */ /* 0x000fe40000410000 */
[----:B------:R-:W-:Y:S01]  /*2110*/  FMUL.RZ R88, R69, 0.15915493667125701904 ;  /* 0x3e22f98345587820 */ /* 0x000fe2000040c000 */
[----:B------:R-:W-:-:S03]  /*2120*/  IADD3 R69, R2, -0x1, RZ ;  /* 0xffffffff02457810 */ /* 0x000fc60007ffe0ff */
[----:B------:R-:W-:Y:S01]  /*2130*/  MUFU.EX2 R86, R86 ;  /* 0x0000005600567308 */ /* 0x000fe20000000800 */
[----:B------:R-:W-:-:S04]  /*2140*/  LEA.HI R78, R69, R69, RZ, 0x1 ;  /* 0x00000045454e7211 */ /* 0x000fc800078f08ff */
[----:B------:R-:W-:-:S03]  /*2150*/  LOP3.LUT R78, R78, 0xfffffe, RZ, 0xc0, !PT ;  /* 0x00fffffe4e4e7812 */ /* 0x000fc600078ec0ff */
[----:B------:R-:W0:Y:S01]  /*2160*/  MUFU.COS R87, R88 ;  /* 0x0000005800577308 */ /* 0x000e220000000000 */
[----:B------:R-:W-:Y:S02]  /*2170*/  IADD3 R85, R69, -R78, RZ ;  /* 0x8000004e45557210 */ /* 0x000fe40007ffe0ff */
[----:B------:R-:W-:Y:S02]  /*2180*/  SHF.L.U32 R78, R9, 0x5, RZ ;  /* 0x00000005094e7819 */ /* 0x000fe400000006ff */
[----:B------:R-:W-:-:S03]  /*2190*/  @!P2 LEA R84, R85, R66, 0x8 ;  /* 0x000000425554a211 */ /* 0x000fc600078e40ff */
[----:B------:R-:W1:Y:S01]  /*21a0*/  MUFU.SIN R97, R88 ;  /* 0x0000005800617308 */ /* 0x000e620000000400 */
[----:B---3--:R-:W-:Y:S04]  /*21b0*/  STS.128 [R9.X16], R44 ;  /* 0x0000002c09007388 */ /* 0x008fe8000000cc00 */
[----:B----4-:R-:W-:Y:S01]  /*21c0*/  STS.128 [R9.X16+0x200], R48 ;  /* 0x0002003009007388 */ /* 0x010fe2000000cc00 */
[----:B------:R-:W-:-:S06]  /*21d0*/  NOP ;  /* 0x0000000000007918 */ /* 0x000fcc0000000000 */
[----:B0-----:R-:W-:Y:S01]  /*21e0*/  FMUL.FTZ R96, R86, R87 ;  /* 0x0000005756607220 */ /* 0x001fe20000410000 */
[----:B------:R-:W-:Y:S01]  /*21f0*/  SHF.L.U32 R87, R84, 0x3, RZ ;  /* 0x0000000354577819 */ /* 0x000fe200000006ff */
[----:B------:R-:W0:Y:S01]  /*2200*/  LDS.128 R44, [R78] ;  /* 0x000000004e2c7984 */ /* 0x000e220000000c00 */
[----:B-1----:R-:W-:-:S03]  /*2210*/  FMUL.FTZ R97, R86, R97 ;  /* 0x0000006156617220 */ /* 0x002fc60000410000 */
[----:B------:R1:W2:Y:S04]  /*2220*/  LDS.128 R48, [R78+0x10] ;  /* 0x000010004e307984 */ /* 0x0002a80000000c00 */
[----:B------:R3:W-:Y:S04]  /*2230*/  STS.64 [R87+0x10b0], R96 ;  /* 0x0010b06057007388 */ /* 0x0007e80000000a00 */
[----:B------:R-:W-:Y:S01]  /*2240*/  BAR.SYNC.DEFER_BLOCKING 0x0 ;  /* 0x0000000000007b1d */ /* 0x000fe20000010000 */
[C---:B------:R-:W-:Y:S02]  /*2250*/  FMUL.FTZ R84, R83.reuse, R53 ;  /* 0x0000003553547220 */ /* 0x040fe40000410000 */
[----:B------:R-:W-:-:S02]  /*2260*/  FMUL.FTZ R86, R83, R54 ;  /* 0x0000003653567220 */ /* 0x000fc40000410000 */
[----:B------:R-:W-:Y:S02]  /*2270*/  FMUL.RZ R88, R84, 0.15915493667125701904 ;  /* 0x3e22f98354587820 */ /* 0x000fe4000040c000 */
[C---:B------:R-:W-:Y:S02]  /*2280*/  FMUL.FTZ R84, R79.reuse, R53 ;  /* 0x000000354f547220 */ /* 0x040fe40000410000 */
[----:B------:R-:W-:Y:S02]  /*2290*/  FMUL.RZ R92, R86, 0.15915493667125701904 ;  /* 0x3e22f983565c7820 */ /* 0x000fe4000040c000 */
[----:B-1----:R-:W-:Y:S02]  /*22a0*/  FMUL.FTZ R78, R79, R54 ;  /* 0x000000364f4e7220 */ /* 0x002fe40000410000 */
[C---:B------:R-:W-:Y:S01]  /*22b0*/  FMUL.FTZ R86, R83.reuse, R56 ;  /* 0x0000003853567220 */ /* 0x040fe20000410000 */
[----:B------:R1:W5:Y:S02]  /*22c0*/  @!P1 LDG.E.64 R94, [R80.64+0x8] ;  /* 0x00000806505e9981 */ /* 0x000364000c1e1b00 */
[----:B-1----:R-:W-:-:S04]  /*22d0*/  FMUL.FTZ R80, R83, R55 ;  /* 0x0000003753507220 */ /* 0x002fc80000410000 */
[----:B------:R-:W-:Y:S02]  /*22e0*/  FMUL.RZ R98, R80, 0.15915493667125701904 ;  /* 0x3e22f98350627820 */ /* 0x000fe4000040c000 */
[----:B------:R-:W-:Y:S02]  /*22f0*/  FMUL.FTZ R80, R79, R55 ;  /* 0x000000374f507220 */ /* 0x000fe40000410000 */
[----:B------:R-:W-:Y:S01]  /*2300*/  MUFU.SIN R81, R98 ;  /* 0x0000006200517308 */ /* 0x000fe20000000400 */
[----:B------:R-:W-:Y:S02]  /*2310*/  FMUL.RZ R100, R86, 0.15915493667125701904 ;  /* 0x3e22f98356647820 */ /* 0x000fe4000040c000 */
[----:B---3--:R-:W-:-:S05]  /*2320*/  FMUL.FTZ R87, R83, R57 ;  /* 0x0000003953577220 */ /* 0x008fca0000410000 */
[----:B------:R-:W-:Y:S01]  /*2330*/  MUFU.EX2 R80, R80 ;  /* 0x0000005000507308 */ /* 0x000fe20000000800 */
[----:B------:R-:W-:Y:S02]  /*2340*/  FMUL.FTZ R86, R79, R56 ;  /* 0x000000384f567220 */ /* 0x000fe40000410000 */
[----:B------:R-:W-:-:S05]  /*2350*/  FMUL.RZ R102, R87, 0.15915493667125701904 ;  /* 0x3e22f98357667820 */ /* 0x000fca000040c000 */
[----:B------:R-:W-:Y:S01]  /*2360*/  MUFU.SIN R85, R88 ;  /* 0x0000005800557308 */ /* 0x000fe20000000400 */
[----:B------:R-:W-:-:S07]  /*2370*/  FMUL.FTZ R87, R83, R60 ;  /* 0x0000003c53577220 */ /* 0x000fce0000410000 */
[----:B------:R-:W1:Y:S08]  /*2380*/  MUFU.EX2 R84, R84 ;  /* 0x0000005400547308 */ /* 0x000e700000000800 */
[----:B------:R-:W-:Y:S08]  /*2390*/  MUFU.SIN R89, R92 ;  /* 0x0000005c00597308 */ /* 0x000ff00000000400 */
[----:B------:R-:W3:Y:S01]  /*23a0*/  MUFU.EX2 R78, R78 ;  /* 0x0000004e004e7308 */ /* 0x000ee20000000800 */
[----:B------:R-:W-:-:S07]  /*23b0*/  FMUL.RZ R106, R87, 0.15915493667125701904 ;  /* 0x3e22f983576a7820 */ /* 0x000fce000040c000 */
[----:B------:R-:W4:Y:S01]  /*23c0*/  MUFU.COS R93, R98 ;  /* 0x00000062005d7308 */ /* 0x000f220000000000 */
[----:B------:R-:W-:-:S07]  /*23d0*/  HADD2.F32 R87, -RZ, R40.H0_H0 ;  /* 0x20000028ff577230 */ /* 0x000fce0000004100 */
[----:B------:R0:W1:Y:S08]  /*23e0*/  MUFU.COS R101, R88 ;  /* 0x0000005800657308 */ /* 0x0000700000000000 */
[----:B------:R1:W2:Y:S01]  /*23f0*/  MUFU.COS R99, R92 ;  /* 0x0000005c00637308 */ /* 0x0002a20000000000 */
[----:B0-----:R-:W-:-:S07]  /*2400*/  FMUL.FTZ R88, R79, R57 ;  /* 0x000000394f587220 */ /* 0x001fce0000410000 */
[----:B------:R-:W-:Y:S01]  /*2410*/  MUFU.SIN R107, R100 ;  /* 0x00000064006b7308 */ /* 0x000fe20000000400 */
[----:B-1----:R-:W-:-:S07]  /*2420*/  FMUL.FTZ R92, R79, R60 ;  /* 0x0000003c4f5c7220 */ /* 0x002fce0000410000 */
[----:B------:R0:W-:Y:S08]  /*2430*/  MUFU.COS R103, R100 ;  /* 0x0000006400677308 */ /* 0x0001f00000000000 */
[----:B------:R-:W1:Y:S01]  /*2440*/  MUFU.EX2 R86, R86 ;  /* 0x0000005600567308 */ /* 0x000e620000000800 */
[----:B0-----:R-:W-:Y:S02]  /*2450*/  FMUL.FTZ R100, R84, R85 ;  /* 0x0000005554647220 */ /* 0x001fe40000410000 */
[----:B------:R-:W-:-:S05]  /*2460*/  FMUL.FTZ R138, R87, R52 ;  /* 0x00000034578a7220 */ /* 0x000fca0000410000 */
[----:B------:R0:W-:Y:S01]  /*2470*/  MUFU.EX2 R104, R88 ;  /* 0x0000005800687308 */ /* 0x0001e20000000800 */
[----:B---3--:R-:W-:Y:S02]  /*2480*/  FMUL.FTZ R98, R78, R89 ;  /* 0x000000594e627220 */ /* 0x008fe40000410000 */
[----:B----4-:R-:W-:-:S05]  /*2490*/  FMUL.FTZ R89, R80, R93 ;  /* 0x0000005d50597220 */ /* 0x010fca0000410000 */
[----:B------:R-:W-:Y:S01]  /*24a0*/  MUFU.EX2 R92, R92 ;  /* 0x0000005c005c7308 */ /* 0x000fe20000000800 */
[----:B0-----:R-:W-:Y:S02]  /*24b0*/  FMUL.FTZ R88, R80, R81 ;  /* 0x0000005150587220 */ /* 0x001fe40000410000 */
[----:B------:R-:W-:-:S05]  /*24c0*/  FMUL.FTZ R101, R84, R101 ;  /* 0x0000006554657220 */ /* 0x000fca0000410000 */
[----:B------:R-:W0:Y:S01]  /*24d0*/  MUFU.SIN R81, R106 ;  /* 0x0000006a00517308 */ /* 0x000e220000000400 */
[----:B------:R-:W-:Y:S02]  /*24e0*/  FMUL.FTZ R80, R100, R138 ;  /* 0x0000008a64507220 */ /* 0x000fe40000410000 */
[----:B--2---:R-:W-:-:S05]  /*24f0*/  FMUL.FTZ R99, R78, R99 ;  /* 0x000000634e637220 */ /* 0x004fca0000410000 */
[----:B------:R-:W2:Y:S01]  /*2500*/  MUFU.COS R109, R102 ;  /* 0x00000066006d7308 */ /* 0x000ea20000000000 */
[----:B------:R-:W-:-:S07]  /*2510*/  FMUL.FTZ R78, RZ, R100 ;  /* 0x00000064ff4e7220 */ /* 0x000fce0000410000 */
[----:B------:R0:W3:Y:S01]  /*2520*/  MUFU.COS R111, R106 ;  /* 0x0000006a006f7308 */ /* 0x0000e20000000000 */
[C---:B-1----:R-:W-:Y:S02]  /*2530*/  FMUL.FTZ R108, R86.reuse, R103 ;  /* 0x00000067566c7220 */ /* 0x042fe40000410000 */
[----:B------:R-:W-:Y:S01]  /*2540*/  FMUL.FTZ R107, R86, R107 ;  /* 0x0000006b566b7220 */ /* 0x000fe20000410000 */
[----:B------:R-:W-:Y:S01]  /*2550*/  HADD2.F32 R86, -RZ, R40.H1_H1 ;  /* 0x30000028ff567230 */ /* 0x000fe20000004100 */
[----:B------:R-:W-:Y:S02]  /*2560*/  FFMA.FTZ R84, RZ, R101, R80 ;  /* 0x00000065ff547223 */ /* 0x000fe40000010050 */
[----:B------:R-:W-:Y:S01]  /*2570*/  FFMA.FTZ R80, R101, R138, -R78 ;  /* 0x0000008a65507223 */ /* 0x000fe2000001084e */
[----:B------:R1:W4:Y:S01]  /*2580*/  MUFU.SIN R105, R102 ;  /* 0x0000006600697308 */ /* 0x0003220000000400 */
[----:B------:R-:W-:Y:S02]  /*2590*/  FADD.FTZ R84, RZ, R84 ;  /* 0x00000054ff547221 */ /* 0x000fe40000010000 */
[----:B------:R-:W-:-:S02]  /*25a0*/  FFMA.FTZ R80, R86, R53, R80 ;  /* 0x0000003556507223 */ /* 0x000fc40000010050 */
[----:B0-----:R-:W-:Y:S02]  /*25b0*/  FMUL.FTZ R106, R92, R81 ;  /* 0x000000515c6a7220 */ /* 0x001fe40000410000 */
[----:B--2---:R-:W-:Y:S02]  /*25c0*/  FMUL.FTZ R103, R104, R109 ;  /* 0x0000006d68677220 */ /* 0x004fe40000410000 */
[----:B------:R-:W-:Y:S02]  /*25d0*/  FMUL.FTZ R81, R98, R84 ;  /* 0x0000005462517220 */ /* 0x000fe40000410000 */
[----:B---3--:R-:W-:Y:S01]  /*25e0*/  FMUL.FTZ R109, R92, R111 ;  /* 0x0000006f5c6d7220 */ /* 0x008fe20000410000 */
[----:B------:R-:W-:Y:S01]  /*25f0*/  HADD2.F32 R85, -RZ, R41.H0_H0 ;  /* 0x20000029ff557230 */ /* 0x000fe20000004100 */
[-C--:B------:R-:W-:Y:S02]  /*2600*/  FMUL.FTZ R92, R98, R80.reuse ;  /* 0x00000050625c7220 */ /* 0x080fe40000410000 */
[----:B------:R-:W-:-:S02]  /*2610*/  FFMA.FTZ R81, R99, R80, -R81 ;  /* 0x0000005063517223 */ /* 0x000fc40000010851 */
[----:B------:R-:W-:Y:S02]  /*2620*/  FFMA.FTZ R92, R99, R84, R92 ;  /* 0x00000054635c7223 */ /* 0x000fe4000001005c */
[----:B------:R-:W-:Y:S02]  /*2630*/  FMUL.FTZ R84, R96, R100 ;  /* 0x0000006460547220 */ /* 0x000fe40000410000 */
[----:B------:R-:W-:Y:S02]  /*2640*/  FFMA.FTZ R93, R85, R54, R81 ;  /* 0x00000036555d7223 */ /* 0x000fe40000010051 */
[----:B-1----:R-:W-:Y:S02]  /*2650*/  FADD.FTZ R102, RZ, R92 ;  /* 0x0000005cff667221 */ /* 0x002fe40000010000 */
[----:B----4-:R-:W-:Y:S02]  /*2660*/  FMUL.FTZ R104, R104, R105 ;  /* 0x0000006968687220 */ /* 0x010fe40000410000 */
[----:B------:R-:W-:-:S02]  /*2670*/  FMUL.FTZ R80, R97, R100 ;  /* 0x0000006461507220 */ /* 0x000fc40000410000 */
[----:B------:R-:W-:Y:S02]  /*2680*/  FFMA.FTZ R81, R97, R101, R84 ;  /* 0x0000006561517223 */ /* 0x000fe40000010054 */
[C---:B------:R-:W-:Y:S02]  /*2690*/  FMUL.FTZ R105, R88.reuse, R93 ;  /* 0x0000005d58697220 */ /* 0x040fe40000410000 */
[----:B------:R-:W-:Y:S02]  /*26a0*/  FMUL.FTZ R78, R83, R58 ;  /* 0x0000003a534e7220 */ /* 0x000fe40000410000 */
[----:B------:R-:W-:Y:S02]  /*26b0*/  FMUL.FTZ R84, R88, R102 ;  /* 0x0000006658547220 */ /* 0x000fe40000410000 */
[----:B------:R-:W-:Y:S02]  /*26c0*/  FMUL.FTZ R79, R79, R58 ;  /* 0x0000003a4f4f7220 */ /* 0x000fe40000410000 */
[----:B------:R-:W-:-:S02]  /*26d0*/  FFMA.FTZ R80, R96, R101, -R80 ;  /* 0x0000006560507223 */ /* 0x000fc40000010850 */
[----:B------:R-:W-:Y:S02]  /*26e0*/  FMUL.FTZ R92, R98, R81 ;  /* 0x00000051625c7220 */ /* 0x000fe40000410000 */
[C---:B------:R-:W-:Y:S02]  /*26f0*/  FFMA.FTZ R105, R89.reuse, R102, R105 ;  /* 0x0000006659697223 */ /* 0x040fe40000010069 */
[----:B------:R-:W-:Y:S02]  /*2700*/  FMUL.RZ R112, R78, 0.15915493667125701904 ;  /* 0x3e22f9834e707820 */ /* 0x000fe4000040c000 */
[----:B------:R-:W-:Y:S01]  /*2710*/  FFMA.FTZ R93, R89, R93, -R84 ;  /* 0x0000005d595d7223 */ /* 0x000fe20000010854 */
[----:B------:R-:W-:Y:S01]  /*2720*/  HADD2.F32 R84, -RZ, R41.H1_H1 ;  /* 0x30000029ff547230 */ /* 0x000fe20000004100 */
[----:B------:R-:W-:Y:S01]  /*2730*/  FFMA.FTZ R92, R99, R80, -R92 ;  /* 0x00000050635c7223 */ /* 0x000fe2000001085c */
[----:B------:R-:W-:Y:S01]  /*2740*/  MUFU.EX2 R79, R79 ;  /* 0x0000004f004f7308 */ /* 0x000fe20000000800 */
[----:B------:R-:W-:-:S02]  /*2750*/  FADD.FTZ R110, RZ, R105 ;  /* 0x00000069ff6e7221 */ /* 0x000fc40000010000 */
[----:B------:R-:W-:Y:S02]  /*2760*/  FMUL.FTZ R80, R98, R80 ;  /* 0x0000005062507220 */ /* 0x000fe40000410000 */
[----:B------:R-:W-:-:S03]  /*2770*/  FFMA.FTZ R93, R84, R55, R93 ;  /* 0x00000037545d7223 */ /* 0x000fc6000001005d */
[----:B------:R-:W0:Y:S01]  /*2780*/  MUFU.COS R78, R112 ;  /* 0x00000070004e7308 */ /* 0x000e220000000000 */
[----:B------:R-:W-:Y:S02]  /*2790*/  FMUL.FTZ R105, R107, R110 ;  /* 0x0000006e6b697220 */ /* 0x000fe40000410000 */
[----:B------:R-:W-:Y:S01]  /*27a0*/  FFMA.FTZ R80, R99, R81, R80 ;  /* 0x0000005163507223 */ /* 0x000fe20000010050 */
[----:B------:R-:W-:Y:S01]  /*27b0*/  HADD2.F32 R81, -RZ, R42.H0_H0 ;  /* 0x2000002aff517230 */ /* 0x000fe20000004100 */
[----:B------:R-:W-:-:S03]  /*27c0*/  FMUL.FTZ R113, R107, R93 ;  /* 0x0000005d6b717220 */ /* 0x000fc60000410000 */
[----:B------:R-:W1:Y:S01]  /*27d0*/  MUFU.SIN R102, R112 ;  /* 0x0000007000667308 */ /* 0x000e620000000400 */
[----:B------:R-:W-:Y:S02]  /*27e0*/  FFMA.FTZ R111, R108, R93, -R105 ;  /* 0x0000005d6c6f7223 */ /* 0x000fe40000010869 */
[C---:B------:R-:W-:Y:S02]  /*27f0*/  FMUL.FTZ R93, R88.reuse, R80 ;  /* 0x00000050585d7220 */ /* 0x040fe40000410000 */
[-C--:B------:R-:W-:Y:S02]  /*2800*/  FMUL.FTZ R105, R88, R92.reuse ;  /* 0x0000005c58697220 */ /* 0x080fe40000410000 */
[----:B------:R-:W-:Y:S02]  /*2810*/  FFMA.FTZ R93, R89, R92, -R93 ;  /* 0x0000005c595d7223 */ /* 0x000fe4000001085d */
[----:B------:R-:W-:Y:S02]  /*2820*/  FFMA.FTZ R113, R108, R110, R113 ;  /* 0x0000006e6c717223 */ /* 0x000fe40000010071 */
[----:B------:R-:W-:-:S02]  /*2830*/  FFMA.FTZ R111, R81, R56, R111 ;  /* 0x00000038516f7223 */ /* 0x000fc4000001006f */
[----:B------:R-:W-:Y:S02]  /*2840*/  FFMA.FTZ R92, R89, R80, R105 ;  /* 0x00000050595c7223 */ /* 0x000fe40000010069 */
[----:B0-----:R-:W-:Y:S02]  /*2850*/  FMUL.FTZ R105, R79, R78 ;  /* 0x0000004e4f697220 */ /* 0x001fe40000410000 */
[----:B------:R-:W-:Y:S02]  /*2860*/  FADD.FTZ R113, RZ, R113 ;  /* 0x00000071ff717221 */ /* 0x000fe40000010000 */
[----:B------:R-:W-:Y:S02]  /*2870*/  FMUL.FTZ R80, R104, R111 ;  /* 0x0000006f68507220 */ /* 0x000fe40000410000 */
[----:B------:R-:W-:Y:S02]  /*2880*/  FMUL.FTZ R78, R107, R92 ;  /* 0x0000005c6b4e7220 */ /* 0x000fe40000410000 */
[----:B-1----:R-:W-:-:S02]  /*2890*/  FMUL.FTZ R102, R79, R102 ;  /* 0x000000664f667220 */ /* 0x002fc40000410000 */
[-C--:B------:R-:W-:Y:S02]  /*28a0*/  FFMA.FTZ R79, R103, R113.reuse, R80 ;  /* 0x00000071674f7223 */ /* 0x080fe40000010050 */
[----:B------:R-:W-:Y:S02]  /*28b0*/  FMUL.FTZ R110, R104, R113 ;  /* 0x00000071686e7220 */ /* 0x000fe40000410000 */
[-C--:B------:R-:W-:Y:S02]  /*28c0*/  FFMA.FTZ R78, R108, R93.reuse, -R78 ;  /* 0x0000005d6c4e7223 */ /* 0x080fe4000001084e */
[----:B------:R-:W-:Y:S01]  /*28d0*/  FMUL.FTZ R93, R107, R93 ;  /* 0x0000005d6b5d7220 */ /* 0x000fe20000410000 */
[----:B------:R-:W-:Y:S01]  /*28e0*/  HADD2.F32 R80, -RZ, R42.H1_H1 ;  /* 0x3000002aff507230 */ /* 0x000fe20000004100 */
[----:B------:R-:W-:Y:S02]  /*28f0*/  FFMA.FTZ R110, R103, R111, -R110 ;  /* 0x0000006f676e7223 */ /* 0x000fe4000001086e */
[----:B------:R-:W-:-:S02]  /*2900*/  FADD.FTZ R112, RZ, R79 ;  /* 0x0000004fff707221 */ /* 0x000fc40000010000 */
[----:B------:R-:W-:Y:S02]  /*2910*/  FFMA.FTZ R93, R108, R92, R93 ;  /* 0x0000005c6c5d7223 */ /* 0x000fe4000001005d */
[----:B------:R-:W-:Y:S02]  /*2920*/  FFMA.FTZ R111, R80, R57, R110 ;  /* 0x00000039506f7223 */ /* 0x000fe4000001006e */
[----:B------:R-:W-:Y:S02]  /*2930*/  FMUL.FTZ R114, R106, R112 ;  /* 0x000000706a727220 */ /* 0x000fe40000410000 */
[C---:B------:R-:W-:Y:S02]  /*2940*/  FMUL.FTZ R110, R104.reuse, R78 ;  /* 0x0000004e686e7220 */ /* 0x040fe40000410000 */
[----:B------:R-:W-:Y:S01]  /*2950*/  FMUL.FTZ R92, R104, R93 ;  /* 0x0000005d685c7220 */ /* 0x000fe20000410000 */
[----:B------:R-:W-:Y:S01]  /*2960*/  HADD2.F32 R79, -RZ, R43.H0_H0 ;  /* 0x2000002bff4f7230 */ /* 0x000fe20000004100 */
[----:B------:R-:W-:-:S02]  /*2970*/  FMUL.FTZ R113, R106, R111 ;  /* 0x0000006f6a717220 */ /* 0x000fc40000410000 */
[----:B------:R-:W-:Y:S02]  /*2980*/  FFMA.FTZ R114, R109, R111, -R114 ;  /* 0x0000006f6d727223 */ /* 0x000fe40000010872 */
[C---:B------:R-:W-:Y:S02]  /*2990*/  FFMA.FTZ R110, R103.reuse, R93, R110 ;  /* 0x0000005d676e7223 */ /* 0x040fe4000001006e */
[----:B------:R-:W-:Y:S01]  /*29a0*/  FFMA.FTZ R92, R103, R78, -R92 ;  /* 0x0000004e675c7223 */ /* 0x000fe2000001085c */
[----:B------:R-:W-:Y:S01]  /*29b0*/  ISETP.NE.AND P1, PT, R10, 0x1f, PT ;  /* 0x0000001f0a00780c */ /* 0x000fe20003f25270 */
[----:B------:R-:W-:Y:S02]  /*29c0*/  FFMA.FTZ R113, R109, R112, R113 ;  /* 0x000000706d717223 */ /* 0x000fe40000010071 */
[----:B------:R-:W-:Y:S02]  /*29d0*/  FFMA.FTZ R114, R79, R60, R114 ;  /* 0x0000003c4f727223 */ /* 0x000fe40000010072 */
[----:B------:R-:W-:-:S02]  /*29e0*/  FMUL.FTZ R78, R106, R110 ;  /* 0x0000006e6a4e7220 */ /* 0x000fc40000410000 */
[----:B------:R-:W-:Y:S02]  /*29f0*/  FMUL.FTZ R93, R106, R92 ;  /* 0x0000005c6a5d7220 */ /* 0x000fe40000410000 */
[----:B------:R-:W-:Y:S02]  /*2a00*/  FADD.FTZ R113, RZ, R113 ;  /* 0x00000071ff717221 */ /* 0x000fe40000010000 */
[----:B------:R-:W-:Y:S02]  /*2a10*/  FMUL.FTZ R112, R102, R114 ;  /* 0x0000007266707220 */ /* 0x000fe40000410000 */
[C---:B------:R-:W-:Y:S02]  /*2a20*/  FFMA.FTZ R93, R109.reuse, R110, R93 ;  /* 0x0000006e6d5d7223 */ /* 0x040fe4000001005d */
[----:B------:R-:W-:Y:S02]  /*2a30*/  FFMA.FTZ R92, R109, R92, -R78 ;  /* 0x0000005c6d5c7223 */ /* 0x000fe4000001084e */
[----:B------:R-:W-:-:S02]  /*2a40*/  FFMA.FTZ R115, R105, R113, R112 ;  /* 0x0000007169737223 */ /* 0x000fc40000010070 */
[CC--:B------:R-:W-:Y:S02]  /*2a50*/  FMUL.FTZ R112, R102.reuse, R93.reuse ;  /* 0x0000005d66707220 */ /* 0x0c0fe40000410000 */
[CC--:B------:R-:W-:Y:S02]  /*2a60*/  FMUL.FTZ R110, R102.reuse, R92.reuse ;  /* 0x0000005c666e7220 */ /* 0x0c0fe40000410000 */
[C---:B------:R-:W-:Y:S02]  /*2a70*/  FFMA.FTZ R112, R105.reuse, R92, -R112 ;  /* 0x0000005c69707223 */ /* 0x040fe40000010870 */
[----:B------:R-:W-:Y:S02]  /*2a80*/  FFMA.FTZ R110, R105, R93, R110 ;  /* 0x0000005d696e7223 */ /* 0x000fe4000001006e */
[----:B------:R0:W1:Y:S01]  /*2a90*/  @P1 LDS.64 R92, [R10.X8+0x20b8] ;  /* 0x0020b8000a5c1984 */ /* 0x0000620000008a00 */
        /* <DEDUP_REMOVED lines=13> */
[----:B------:R0:W1:Y:S02]  /*2b70*/  @P3 LDS.64 R92, [R111.X8+0x10b0] ;  /* 0x0010b0006f5c3984 */ /* 0x0000640000008a00 */
.L_x_12354:
[----:B0-----:R-:W-:Y:S05]  /*2b80*/  BSYNC B0 ;  /* 0x0000000000007941 */ /* 0x001fea0003800000 */
.L_x_12353:
[----:B------:R-:W0:Y:S01]  /*2b90*/  SHFL.UP PT, R119, R113, 0x1, RZ ;  /* 0x0420000071777989 */ /* 0x000e2200000e00ff */
[----:B------:R-:W-:Y:S01]  /*2ba0*/  ISETP.GE.AND P3, PT, R9, 0x1, PT ;  /* 0x000000010900780c */ /* 0x000fe20003f66270 */
[--C-:B------:R-:W-:Y:S01]  /*2bb0*/  HADD2.F32 R135, -RZ, R49.reuse.H1_H1 ;  /* 0x30000031ff877230 */ /* 0x100fe20000004100 */
[----:B------:R-:W-:Y:S01]  /*2bc0*/  SHF.L.U32 R165, R65, 0x2, RZ ;  /* 0x0000000241a57819 */ /* 0x000fe200000006ff */
[----:B------:R-:W2:Y:S01]  /*2bd0*/  SHFL.UP PT, R117, R114, 0x1, RZ ;  /* 0x0420000072757989 */ /* 0x000ea200000e00ff */
[----:B------:R-:W-:Y:S01]  /*2be0*/  HADD2.F32 R137, -RZ, R49.H0_H0 ;  /* 0x20000031ff897230 */ /* 0x000fe20000004100 */
[----:B------:R-:W-:Y:S01]  /*2bf0*/  FADD.FTZ R143, R59, R59 ;  /* 0x0000003b3b8f7221 */ /* 0x000fe20000010000 */
[----:B------:R-:W-:Y:S01]  /*2c00*/  HADD2.F32 R134, -RZ, R47.H0_H0 ;  /* 0x2000002fff867230 */ /* 0x000fe20000004100 */
[----:B------:R-:W3:Y:S01]  /*2c10*/  SHFL.UP PT, R111, R112, 0x1, RZ ;  /* 0x04200000706f7989 */ /* 0x000ee200000e00ff */
[----:B-----5:R-:W-:Y:S01]  /*2c20*/  FMUL.FTZ R49, R91, R135 ;  /* 0x000000875b317220 */ /* 0x020fe20000410000 */
[----:B------:R-:W-:Y:S01]  /*2c30*/  HADD2.F32 R136, -RZ, R44.H1_H1 ;  /* 0x3000002cff887230 */ /* 0x000fe20000004100 */
[----:B------:R-:W-:Y:S01]  /*2c40*/  FADD.FTZ R145, R61, R61 ;  /* 0x0000003d3d917221 */ /* 0x000fe20000010000 */
[----:B------:R-:W4:Y:S01]  /*2c50*/  SHFL.UP PT, R115, R110, 0x1, RZ ;  /* 0x042000006e737989 */ /* 0x000f2200000e00ff */
[----:B-1----:R-:W-:Y:S01]  /*2c60*/  FMUL.FTZ R128, R102, -R92 ;  /* 0x8000005c66807220 */ /* 0x002fe20000410000 */
[----:B------:R-:W-:Y:S01]  /*2c70*/  BSSY B0, `(.L_x_12355) ;  /* 0x0000110000007945 */ /* 0x000fe20003800000 */
[----:B------:R-:W-:Y:S01]  /*2c80*/  FADD.FTZ R146, R39, R39 ;  /* 0x0000002727927221 */ /* 0x000fe20000010000 */
[----:B------:R-:W-:Y:S01]  /*2c90*/  SHFL.IDX PT, R132, R95, RZ, 0x1f ;  /* 0x00001fff5f847589 */ /* 0x000fe200000e0000 */
[----:B------:R-:W-:-:S02]  /*2ca0*/  FFMA.FTZ R128, R105, -R93, R128 ;  /* 0x8000005d69807223 */ /* 0x000fc40000010080 */
[----:B------:R-:W-:Y:S01]  /*2cb0*/  FADD.FTZ R147, R38, R38 ;  /* 0x0000002626937221 */ /* 0x000fe20000010000 */
[----:B------:R-:W-:Y:S01]  /*2cc0*/  SHFL.IDX PT, R133, R94, RZ, 0x1f ;  /* 0x00001fff5e857589 */ /* 0x000fe200000e0000 */
[----:B------:R-:W-:Y:S02]  /*2cd0*/  FADD.FTZ R148, R37, R37 ;  /* 0x0000002525947221 */ /* 0x000fe40000010000 */
[C---:B0-----:R-:W-:Y:S02]  /*2ce0*/  FMUL.FTZ R118, R110.reuse, R119 ;  /* 0x000000776e767220 */ /* 0x041fe40000410000 */
[-C--:B--2---:R-:W-:Y:S02]  /*2cf0*/  FMUL.FTZ R120, R110, R117.reuse ;  /* 0x000000756e787220 */ /* 0x084fe40000410000 */
[----:B------:R-:W-:Y:S02]  /*2d00*/  FFMA.FTZ R117, R112, R117, -R118 ;  /* 0x0000007570757223 */ /* 0x000fe40000010876 */
[----:B---3--:R-:W-:-:S02]  /*2d10*/  FMUL.FTZ R116, R110, R111 ;  /* 0x0000006f6e747220 */ /* 0x008fc40000410000 */
[C---:B------:R-:W-:Y:S02]  /*2d20*/  FFMA.FTZ R120, R112.reuse, R119, R120 ;  /* 0x0000007770787223 */ /* 0x040fe40000010078 */
        /* <DEDUP_REMOVED lines=46> */
[C---:B------:R-:W-:Y:S02]  /*3010*/  FFMA.FTZ R116, R112.reuse, R116, R123 ;  /* 0x0000007470747223 */ /* 0x040fe4000001007b */
[CC--:B---3--:R-:W-:Y:S02]  /*3020*/  FMUL.FTZ R117, R121.reuse, R111.reuse ;  /* 0x0000006f79757220 */ /* 0x0c8fe40000410000 */
        /* <DEDUP_REMOVED lines=13> */
[----:B------:R-:W-:Y:S02]  /*3100*/  IMAD R123, R123, R16, RZ ;  /* 0x000000107b7b7224 */ /* 0x000fe400078e02ff */
[----:B------:R-:W2:Y:S02]  /*3110*/  SHFL.UP PT, R121, R113, 0x10, RZ ;  /* 0x0600000071797989 */ /* 0x000ea400000e00ff */
[----:B------:R-:W-:Y:S02]  /*3120*/  IMAD R123, R15, R110, R123 ;  /* 0x0000006e0f7b7224 */ /* 0x000fe400078e027b */
[----:B------:R-:W3:Y:S01]  /*3130*/  SHFL.UP PT, R119, R114, 0x10, RZ ;  /* 0x0600000072777989 */ /* 0x000ee200000e00ff */
[----:B------:R-:W-:-:S05]  /*3140*/  IMAD.WIDE.U32 R110, R110, R16, RZ ;  /* 0x000000106e6e7225 */ /* 0x000fca00078e00ff */
[----:B------:R-:W-:-:S05]  /*3150*/  IADD3 R111, R123, R111, RZ ;  /* 0x0000006f7b6f7210 */ /* 0x000fca0007ffe0ff */
[----:B------:R-:W-:-:S04]  /*3160*/  IMAD.WIDE.U32 R110, R14, c[0x0][0x2c0], R110 ;  /* 0x0000b0000e6e7a25 */ /* 0x000fc800078e006e */
[----:B0-----:R-:W-:-:S04]  /*3170*/  FMUL.FTZ R116, R118, R115 ;  /* 0x0000007376747220 */ /* 0x001fc80000410000 */
[----:B-1----:R-:W-:Y:S02]  /*3180*/  FFMA.FTZ R123, R112, R117, R116 ;  /* 0x00000075707b7223 */ /* 0x002fe40000010074 */
[C---:B--2---:R-:W-:Y:S02]  /*3190*/  FMUL.FTZ R120, R118.reuse, R121 ;  /* 0x0000007976787220 */ /* 0x044fe40000410000 */
[C---:B------:R-:W-:Y:S01]  /*31a0*/  FMUL.FTZ R117, R118.reuse, R117 ;  /* 0x0000007576757220 */ /* 0x040fe20000410000 */
[C---:B------:R-:W-:Y:S01]  /*31b0*/  FSEL R123, R118.reuse, R123, !P3 ;  /* 0x0000007b767b7208 */ /* 0x040fe20005800000 */
[-C--:B---3--:R-:W-:Y:S02]  /*31c0*/  FMUL.FTZ R122, R118, R119.reuse ;  /* 0x00000077767a7220 */ /* 0x088fe40000410000 */
[C---:B------:R-:W-:Y:S02]  /*31d0*/  FFMA.FTZ R119, R112.reuse, R119, -R120 ;  /* 0x0000007770777223 */ /* 0x040fe40000010878 */
[C---:B------:R-:W-:Y:S01]  /*31e0*/  FFMA.FTZ R122, R112.reuse, R121, R122 ;  /* 0x00000079707a7223 */ /* 0x040fe2000001007a */
[----:B------:R-:W0:Y:S01]  /*31f0*/  SHFL.UP PT, R123, R123, 0x1, RZ ;  /* 0x042000007b7b7989 */ /* 0x000e2200000e00ff */
[----:B------:R-:W-:-:S02]  /*3200*/  @P3 FFMA.FTZ R112, R112, R115, -R117 ;  /* 0x0000007370703223 */ /* 0x000fc40000010875 */
[----:B------:R-:W-:Y:S02]  /*3210*/  IMAD R115, R13, c[0x0][0x2c0], RZ ;  /* 0x0000b0000d737a24 */ /* 0x000fe400078e02ff */
[----:B------:R-:W-:Y:S02]  /*3220*/  @P3 FADD.FTZ R113, R113, R122 ;  /* 0x0000007a71713221 */ /* 0x000fe40000010000 */
[----:B------:R-:W-:Y:S01]  /*3230*/  IMAD R115, R14, c[0x0][0x2c4], R115 ;  /* 0x0000b1000e737a24 */ /* 0x000fe200078e0273 */
[----:B------:R-:W1:Y:S01]  /*3240*/  SHFL.UP PT, R112, R112, 0x1, RZ ;  /* 0x0420000070707989 */ /* 0x000e6200000e00ff */
[----:B------:R-:W-:Y:S01]  /*3250*/  @P3 FADD.FTZ R114, R114, R119 ;  /* 0x0000007772723221 */ /* 0x000fe20000010000 */
[----:B------:R-:W-:Y:S02]  /*3260*/  HADD2.F32 R119, -RZ, R50.H0_H0 ;  /* 0x20000032ff777230 */ /* 0x000fe40000004100 */
[----:B------:R-:W-:Y:S01]  /*3270*/  IADD3 R115, R115, R111, RZ ;  /* 0x0000006f73737210 */ /* 0x000fe20007ffe0ff */
[----:B------:R-:W-:Y:S01]  /*3280*/  SHFL.UP PT, R113, R113, 0x1, RZ ;  /* 0x0420000071717989 */ /* 0x000fe200000e00ff */
[----:B------:R-:W-:-:S03]  /*3290*/  LEA R111, P3, R110, c[0x0][0x320], 0x3 ;  /* 0x0000c8006e6f7a11 */ /* 0x000fc600078618ff */
[----:B------:R-:W2:Y:S01]  /*32a0*/  SHFL.UP PT, R114, R114, 0x1, RZ ;  /* 0x0420000072727989 */ /* 0x000ea200000e00ff */
[----:B------:R-:W-:Y:S02]  /*32b0*/  LEA.HI.X R95, R110, c[0x0][0x324], R115, 0x3, P3 ;  /* 0x0000c9006e5f7a11 */ /* 0x000fe400018f1c73 */
[----:B------:R-:W-:Y:S02]  /*32c0*/  LEA R94, P3, R10, R111, 0x2 ;  /* 0x0000006f0a5e7211 */ /* 0x000fe400078610ff */
[----:B------:R-:W-:Y:S02]  /*32d0*/  IADD3 R111, R0, -c[0x0][0x174], RZ ;  /* 0x80005d00006f7a10 */ /* 0x000fe40007ffe0ff */
[----:B------:R-:W-:Y:S01]  /*32e0*/  LEA.HI.X R95, R10, R95, RZ, 0x2, P3 ;  /* 0x0000005f0a5f7211 */ /* 0x000fe200018f14ff */
[----:B0-----:R-:W-:Y:S01]  /*32f0*/  FMUL.FTZ R110, R123, R132 ;  /* 0x000000847b6e7220 */ /* 0x001fe20000410000 */
[----:B------:R-:W-:Y:S01]  /*3300*/  SHF.L.U64.HI R115, R65, 0x2, R64 ;  /* 0x0000000241737819 */ /* 0x000fe20000010240 */
[----:B------:R-:W-:-:S02]  /*3310*/  IMAD R111, R111, -0x200, RZ ;  /* 0xfffffe006f6f7824 */ /* 0x000fc400078e02ff */
[----:B------:R-:W-:Y:S02]  /*3320*/  FMUL.FTZ R123, R123, R133 ;  /* 0x000000857b7b7220 */ /* 0x000fe40000410000 */
[----:B------:R-:W-:-:S04]  /*3330*/  IMAD.WIDE R94, R111, 0x4, R94 ;  /* 0x000000046f5e7825 */ /* 0x000fc800078e025e */
[----:B------:R-:W-:Y:S02]  /*3340*/  IMAD R116, R115, c[0x0][0x2d0], RZ ;  /* 0x0000b40073747a24 */ /* 0x000fe400078e02ff */
[----:B-1----:R-:W-:Y:S01]  /*3350*/  FFMA.FTZ R111, R112, R133, -R110 ;  /* 0x00000085706f7223 */ /* 0x002fe2000001086e */
[----:B------:R-:W-:Y:S01]  /*3360*/  LOP3.LUT R110, R10, 0x1f, RZ, 0xc0, !PT ;  /* 0x0000001f0a6e7812 */ /* 0x000fe200078ec0ff */
[C---:B------:R-:W-:Y:S02]  /*3370*/  IMAD R115, R165.reuse, c[0x0][0x2d4], R116 ;  /* 0x0000b500a5737a24 */ /* 0x040fe400078e0274 */
[----:B------:R-:W-:Y:S01]  /*3380*/  IMAD.WIDE.U32 R164, R165, c[0x0][0x2d0], R94 ;  /* 0x0000b400a5a47a25 */ /* 0x000fe200078e005e */
[--C-:B------:R-:W-:Y:S01]  /*3390*/  HADD2.F32 R94, -RZ, R51.reuse.H1_H1 ;  /* 0x30000033ff5e7230 */ /* 0x100fe20000004100 */
[----:B------:R-:W-:Y:S01]  /*33a0*/  ISETP.NE.AND P4, PT, R110, 0x1f, PT ;  /* 0x0000001f6e00780c */ /* 0x000fe20003f85270 */
[----:B------:R-:W-:Y:S01]  /*33b0*/  HADD2.F32 R51, -RZ, R51.H0_H0 ;  /* 0x20000033ff337230 */ /* 0x000fe20000004100 */
[----:B------:R-:W-:Y:S01]  /*33c0*/  FFMA.FTZ R112, R112, R132, R123 ;  /* 0x0000008470707223 */ /* 0x000fe2000001007b */
[----:B------:R-:W-:Y:S01]  /*33d0*/  ISETP.GT.U32.AND P5, PT, R110, 0x1d, PT ;  /* 0x0000001d6e00780c */ /* 0x000fe20003fa4070 */
[----:B--2---:R-:W-:Y:S01]  /*33e0*/  @P2 FADD.FTZ R133, R114, R111 ;  /* 0x0000006f72852221 */ /* 0x004fe20000010000 */
[----:B------:R-:W-:Y:S01]  /*33f0*/  HADD2.F32 R111, -RZ, R50.H1_H1 ;  /* 0x30000032ff6f7230 */ /* 0x000fe20000004100 */
[----:B------:R-:W-:Y:S01]  /*3400*/  @P2 FADD.FTZ R132, R113, R112 ;  /* 0x0000007071842221 */ /* 0x000fe20000010000 */
[----:B------:R-:W-:Y:S01]  /*3410*/  ISETP.GT.U32.AND P6, PT, R110, 0x1b, PT ;  /* 0x0000001b6e00780c */ /* 0x000fe20003fc4070 */
[-C--:B------:R-:W-:Y:S01]  /*3420*/  FMUL.FTZ R112, R90, R94.reuse ;  /* 0x0000005e5a707220 */ /* 0x080fe20000410000 */
[C---:B------:R-:W-:Y:S01]  /*3430*/  ISETP.GT.U32.AND P2, PT, R110.reuse, 0x17, PT ;  /* 0x000000176e00780c */ /* 0x040fe20003f44070 */
[----:B------:R-:W-:Y:S01]  /*3440*/  FMUL.FTZ R50, R91, R94 ;  /* 0x0000005e5b327220 */ /* 0x000fe20000410000 */
[----:B------:R-:W-:Y:S01]  /*3450*/  ISETP.GT.U32.AND P3, PT, R110, 0xf, PT ;  /* 0x0000000f6e00780c */ /* 0x000fe20003f64070 */
[----:B------:R-:W-:Y:S01]  /*3460*/  FADD.FTZ R95, R67, R67 ;  /* 0x00000043435f7221 */ /* 0x000fe20000010000 */
[----:B------:R-:W-:Y:S01]  /*3470*/  IADD3 R165, R165, R115, RZ ;  /* 0x00000073a5a57210 */ /* 0x000fe20007ffe0ff */
[----:B------:R-:W-:-:S02]  /*3480*/  FFMA.FTZ R114, R91, R51, R112 ;  /* 0x000000335b727223 */ /* 0x000fc40000010070 */
[C---:B------:R-:W-:Y:S02]  /*3490*/  FFMA.FTZ R116, R90.reuse, R51, -R50 ;  /* 0x000000335a747223 */ /* 0x040fe40000010832 */
[-C--:B------:R-:W-:Y:S02]  /*34a0*/  FMUL.FTZ R50, R91, R111.reuse ;  /* 0x0000006f5b327220 */ /* 0x080fe40000410000 */
[C---:B------:R-:W-:Y:S02]  /*34b0*/  FMUL.FTZ R112, R90.reuse, R111 ;  /* 0x0000006f5a707220 */ /* 0x040fe40000410000 */
[----:B------:R-:W-:Y:S02]  /*34c0*/  FMUL.FTZ R114, R95, R114 ;  /* 0x000000725f727220 */ /* 0x000fe40000410000 */
[----:B------:R-:W-:Y:S02]  /*34d0*/  FADD.FTZ R110, R63, R63 ;  /* 0x0000003f3f6e7221 */ /* 0x000fe40000010000 */
[----:B------:R-:W-:-:S02]  /*34e0*/  FFMA.FTZ R113, R90, R119, -R50 ;  /* 0x000000775a717223 */ /* 0x000fc40000010832 */
[----:B------:R-:W-:Y:S02]  /*34f0*/  FFMA.FTZ R117, R91, R119, R112 ;  /* 0x000000775b757223 */ /* 0x000fe40000010070 */
[----:B------:R-:W-:Y:S02]  /*3500*/  FMUL.FTZ R116, R95, R116 ;  /* 0x000000745f747220 */ /* 0x000fe40000410000 */
[-C--:B------:R-:W-:Y:S02]  /*3510*/  FMUL.FTZ R115, R105, R114.reuse ;  /* 0x0000007269737220 */ /* 0x080fe40000410000 */
[----:B------:R-:W-:Y:S02]  /*3520*/  FMUL.FTZ R50, R102, R114 ;  /* 0x0000007266327220 */ /* 0x000fe40000410000 */
[C---:B------:R-:W-:Y:S02]  /*3530*/  FMUL.FTZ R118, R110.reuse, R113 ;  /* 0x000000716e767220 */ /* 0x040fe40000410000 */
[----:B------:R-:W-:-:S02]  /*3540*/  FMUL.FTZ R117, R110, R117 ;  /* 0x000000756e757220 */ /* 0x000fc40000410000 */
[-C--:B------:R-:W-:Y:S02]  /*3550*/  FFMA.FTZ R112, -R102, R116.reuse, -R115 ;  /* 0x0000007466707223 */ /* 0x080fe40000010973 */
[----:B------:R-:W-:Y:S02]  /*3560*/  FFMA.FTZ R113, R105, R116, -R50 ;  /* 0x0000007469717223 */ /* 0x000fe40000010832 */
[----:B------:R-:W-:Y:S02]  /*3570*/  FADD.FTZ R112, -R117, R112 ;  /* 0x0000007075707221 */ /* 0x000fe40000010100 */
[----:B------:R-:W-:Y:S02]  /*3580*/  FADD.FTZ R113, R118, R113 ;  /* 0x0000007176717221 */ /* 0x000fe40000010000 */
[----:B------:R-:W-:Y:S02]  /*3590*/  FMUL.FTZ R50, R90, R135 ;  /* 0x000000875a327220 */ /* 0x000fe40000410000 */
[----:B------:R-:W-:-:S02]  /*35a0*/  FADD.FTZ R115, R62, R62 ;  /* 0x0000003e3e737221 */ /* 0x000fc40000010000 */
[CC--:B------:R-:W-:Y:S02]  /*35b0*/  FMUL.FTZ R120, R106.reuse, -R112.reuse ;  /* 0x800000706a787220 */ /* 0x0c0fe40000410000 */
[----:B------:R-:W-:Y:S02]  /*35c0*/  FMUL.FTZ R121, R106, -R113 ;  /* 0x800000716a797220 */ /* 0x000fe40000410000 */
[----:B------:R-:W-:Y:S02]  /*35d0*/  FFMA.FTZ R122, R91, R137, R50 ;  /* 0x000000895b7a7223 */ /* 0x000fe40000010032 */
[C---:B------:R-:W-:Y:S01]  /*35e0*/  FFMA.FTZ R120, R109.reuse, R113, -R120 ;  /* 0x000000716d787223 */ /* 0x040fe20000010878 */
[--C-:B------:R-:W-:Y:S01]  /*35f0*/  HADD2.F32 R113, -RZ, R48.reuse.H1_H1 ;  /* 0x30000030ff717230 */ /* 0x100fe20000004100 */
[----:B------:R-:W-:Y:S01]  /*3600*/  FFMA.FTZ R50, R90, R137, -R49 ;  /* 0x000000895a327223 */ /* 0x000fe20000010831 */
[----:B------:R-:W-:Y:S01]  /*3610*/  HADD2.F32 R48, -RZ, R48.H0_H0 ;  /* 0x20000030ff307230 */ /* 0x000fe20000004100 */
[----:B------:R-:W-:-:S02]  /*3620*/  FFMA.FTZ R121, R109, R112, R121 ;  /* 0x000000706d797223 */ /* 0x000fc40000010079 */
[C---:B------:R-:W-:Y:S02]  /*3630*/  FMUL.FTZ R122, R115.reuse, R122 ;  /* 0x0000007a737a7220 */ /* 0x040fe40000410000 */
[----:B------:R-:W-:Y:S02]  /*3640*/  FMUL.FTZ R123, R115, R50 ;  /* 0x00000032737b7220 */ /* 0x000fe40000410000 */
[----:B------:R-:W-:Y:S02]  /*3650*/  FADD.FTZ R121, -R122, R121 ;  /* 0x000000797a797221 */ /* 0x000fe40000010100 */
[----:B------:R-:W-:Y:S02]  /*3660*/  FMUL.FTZ R49, R91, R113 ;  /* 0x000000715b317220 */ /* 0x000fe40000410000 */
[----:B------:R-:W-:Y:S02]  /*3670*/  FADD.FTZ R120, R123, R120 ;  /* 0x000000787b787221 */ /* 0x000fe40000010000 */
[----:B------:R-:W-:-:S02]  /*3680*/  FMUL.FTZ R112, R104, -R121 ;  /* 0x8000007968707220 */ /* 0x000fc40000410000 */
[C---:B------:R-:W-:Y:S02]  /*3690*/  FMUL.FTZ R50, R90.reuse, R113 ;  /* 0x000000715a327220 */ /* 0x040fe40000410000 */
[----:B------:R-:W-:Y:S02]  /*36a0*/  FFMA.FTZ R130, R90, R48, -R49 ;  /* 0x000000305a827223 */ /* 0x000fe40000010831 */
[-C--:B------:R-:W-:Y:S01]  /*36b0*/  FFMA.FTZ R125, R103, R120.reuse, -R112 ;  /* 0x00000078677d7223 */ /* 0x080fe20000010870 */
[----:B------:R-:W-:Y:S01]  /*36c0*/  HADD2.F32 R112, -RZ, R47.H1_H1 ;  /* 0x3000002fff707230 */ /* 0x000fe20000004100 */
[----:B------:R-:W-:Y:S02]  /*36d0*/  FMUL.FTZ R124, R104, -R120 ;  /* 0x80000078687c7220 */ /* 0x000fe40000410000 */
[----:B------:R-:W-:Y:S02]  /*36e0*/  FFMA.FTZ R50, R91, R48, R50 ;  /* 0x000000305b327223 */ /* 0x000fe40000010032 */
[----:B------:R-:W-:-:S02]  /*36f0*/  FMUL.FTZ R130, R143, R130 ;  /* 0x000000828f827220 */ /* 0x000fc40000410000 */
[----:B------:R-:W-:Y:S02]  /*3700*/  FFMA.FTZ R124, R103, R121, R124 ;  /* 0x00000079677c7223 */ /* 0x000fe4000001007c */
[----:B------:R-:W-:Y:S02]  /*3710*/  FMUL.FTZ R131, R143, R50 ;  /* 0x000000328f837220 */ /* 0x000fe40000410000 */
[----:B------:R-:W-:Y:S02]  /*3720*/  FADD.FTZ R125, R130, R125 ;  /* 0x0000007d827d7221 */ /* 0x000fe40000010000 */
[-C--:B------:R-:W-:Y:S02]  /*3730*/  FMUL.FTZ R49, R90, R112.reuse ;  /* 0x000000705a317220 */ /* 0x080fe40000410000 */
[----:B------:R-:W-:Y:S02]  /*3740*/  FADD.FTZ R50, -R131, R124 ;  /* 0x0000007c83327221 */ /* 0x000fe40000010100 */
[----:B------:R-:W-:-:S02]  /*3750*/  FMUL.FTZ R47, R91, R112 ;  /* 0x000000705b2f7220 */ /* 0x000fc40000410000 */
[-C--:B------:R-:W-:Y:S02]  /*3760*/  FMUL.FTZ R127, R107, -R125.reuse ;  /* 0x8000007d6b7f7220 */ /* 0x080fe40000410000 */
[----:B------:R-:W-:Y:S02]  /*3770*/  FFMA.FTZ R120, R91, R134, R49 ;  /* 0x000000865b787223 */ /* 0x000fe40000010031 */
[----:B------:R-:W-:Y:S02]  /*3780*/  FMUL.FTZ R121, R107, -R50 ;  /* 0x800000326b797220 */ /* 0x000fe40000410000 */
[----:B------:R-:W-:Y:S01]  /*3790*/  FFMA.FTZ R124, R90, R134, -R47 ;  /* 0x000000865a7c7223 */ /* 0x000fe2000001082f */
[--C-:B------:R-:W-:Y:S01]  /*37a0*/  HADD2.F32 R47, -RZ, R45.reuse.H0_H0 ;  /* 0x2000002dff2f7230 */ /* 0x100fe20000004100 */
[C---:B------:R-:W-:Y:S01]  /*37b0*/  FFMA.FTZ R127, R108.reuse, R50, R127 ;  /* 0x000000326c7f7223 */ /* 0x040fe2000001007f */
[----:B------:R-:W-:Y:S01]  /*37c0*/  HADD2.F32 R50, -RZ, R44.H0_H0 ;  /* 0x2000002cff327230 */ /* 0x000fe20000004100 */
[C---:B------:R-:W-:Y:S01]  /*37d0*/  FMUL.FTZ R120, R145.reuse, R120 ;  /* 0x0000007891787220 */ /* 0x040fe20000410000 */
[--C-:B------:R-:W-:Y:S01]  /*37e0*/  HADD2.F32 R44, -RZ, R46.reuse.H0_H0 ;  /* 0x2000002eff2c7230 */ /* 0x100fe20000004100 */
[----:B------:R-:W-:Y:S01]  /*37f0*/  FFMA.FTZ R126, R108, R125, -R121 ;  /* 0x0000007d6c7e7223 */ /* 0x000fe20000010879 */
[----:B------:R-:W-:Y:S01]  /*3800*/  HADD2.F32 R46, -RZ, R46.H1_H1 ;  /* 0x3000002eff2e7230 */ /* 0x000fe20000004100 */
[----:B------:R-:W-:Y:S01]  /*3810*/  FMUL.FTZ R121, R145, R124 ;  /* 0x0000007c91797220 */ /* 0x000fe20000410000 */
[----:B------:R-:W-:Y:S01]  /*3820*/  HADD2.F32 R45, -RZ, R45.H1_H1 ;  /* 0x3000002dff2d7230 */ /* 0x000fe20000004100 */
[----:B------:R-:W-:-:S02]  /*3830*/  FADD.FTZ R127, -R120, R127 ;  /* 0x0000007f787f7221 */ /* 0x000fc40000010100 */
[----:B------:R-:W-:Y:S02]  /*3840*/  FADD.FTZ R126, R121, R126 ;  /* 0x0000007e797e7221 */ /* 0x000fe40000010000 */
[C---:B------:R-:W-:Y:S02]  /*3850*/  FMUL.FTZ R49, R88.reuse, -R127 ;  /* 0x8000007f58317220 */ /* 0x040fe40000410000 */
[-C--:B------:R-:W-:Y:S02]  /*3860*/  FMUL.FTZ R124, R88, -R126.reuse ;  /* 0x8000007e587c7220 */ /* 0x080fe40000410000 */
[C---:B------:R-:W-:Y:S02]  /*3870*/  FFMA.FTZ R140, R89.reuse, R126, -R49 ;  /* 0x0000007e598c7223 */ /* 0x040fe40000010831 */
[----:B------:R-:W-:Y:S02]  /*3880*/  FMUL.FTZ R49, R102, R93 ;  /* 0x0000005d66317220 */ /* 0x000fe40000410000 */
[----:B------:R-:W-:-:S02]  /*3890*/  FFMA.FTZ R139, R89, R127, R124 ;  /* 0x0000007f598b7223 */ /* 0x000fc4000001007c */
[----:B------:R-:W-:Y:S02]  /*38a0*/  FFMA.FTZ R126, R105, R92, -R49 ;  /* 0x0000005c697e7223 */ /* 0x000fe40000010831 */
[-C--:B------:R-:W-:Y:S02]  /*38b0*/  FMUL.FTZ R124, R90, R46.reuse ;  /* 0x0000002e5a7c7220 */ /* 0x080fe40000410000 */
[C---:B------:R-:W-:Y:S02]  /*38c0*/  FMUL.FTZ R49, R91.reuse, R46 ;  /* 0x0000002e5b317220 */ /* 0x040fe40000410000 */
[----:B------:R-:W-:Y:S02]  /*38d0*/  FMUL.FTZ R127, R106, -R126 ;  /* 0x8000007e6a7f7220 */ /* 0x000fe40000410000 */
[-C--:B------:R-:W-:Y:S02]  /*38e0*/  FFMA.FTZ R125, R91, R44.reuse, R124 ;  /* 0x0000002c5b7d7223 */ /* 0x080fe4000001007c */
[----:B------:R-:W-:-:S02]  /*38f0*/  FFMA.FTZ R49, R90, R44, -R49 ;  /* 0x0000002c5a317223 */ /* 0x000fc40000010831 */
[-C--:B------:R-:W-:Y:S02]  /*3900*/  FMUL.FTZ R124, R106, -R128.reuse ;  /* 0x800000806a7c7220 */ /* 0x080fe40000410000 */
[C---:B------:R-:W-:Y:S02]  /*3910*/  FFMA.FTZ R127, R109.reuse, R128, R127 ;  /* 0x000000806d7f7223 */ /* 0x040fe4000001007f */
[C---:B------:R-:W-:Y:S02]  /*3920*/  FMUL.FTZ R128, R146.reuse, R125 ;  /* 0x0000007d92807220 */ /* 0x040fe40000410000 */
[----:B------:R-:W-:Y:S02]  /*3930*/  FMUL.FTZ R129, R146, R49 ;  /* 0x0000003192817220 */ /* 0x000fe40000410000 */
[----:B------:R-:W-:Y:S02]  /*3940*/  FFMA.FTZ R124, R109, R126, -R124 ;  /* 0x0000007e6d7c7223 */ /* 0x000fe4000001087c */
[----:B------:R-:W-:-:S02]  /*3950*/  FMUL.FTZ R49, R104, -R127 ;  /* 0x8000007f68317220 */ /* 0x000fc40000410000 */
[----:B------:R-:W-:Y:S02]  /*3960*/  FADD.FTZ R139, -R128, R139 ;  /* 0x0000008b808b7221 */ /* 0x000fe40000010100 */
[----:B------:R-:W-:Y:S02]  /*3970*/  FADD.FTZ R140, R129, R140 ;  /* 0x0000008c818c7221 */ /* 0x000fe40000010000 */
[-C--:B------:R-:W-:Y:S02]  /*3980*/  FMUL.FTZ R126, R104, -R124.reuse ;  /* 0x8000007c687e7220 */ /* 0x080fe40000410000 */
[----:B------:R-:W-:Y:S02]  /*3990*/  FFMA.FTZ R125, R103, R124, -R49 ;  /* 0x0000007c677d7223 */ /* 0x000fe40000010831 */
[C---:B------:R-:W-:Y:S02]  /*39a0*/  FMUL.FTZ R124, R98.reuse, -R139 ;  /* 0x8000008b627c7220 */ /* 0x040fe40000410000 */
[----:B------:R-:W-:-:S02]  /*39b0*/  FMUL.FTZ R142, R98, -R140 ;  /* 0x8000008c628e7220 */ /* 0x000fc40000410000 */
[----:B------:R-:W-:Y:S02]  /*39c0*/  FFMA.FTZ R126, R103, R127, R126 ;  /* 0x0000007f677e7223 */ /* 0x000fe4000001007e */
[----:B------:R-:W-:Y:S02]  /*39d0*/  FMUL.FTZ R49, R107, -R125 ;  /* 0x8000007d6b317220 */ /* 0x000fe40000410000 */
[C---:B------:R-:W-:Y:S02]  /*39e0*/  FFMA.FTZ R141, R99.reuse, R140, -R124 ;  /* 0x0000008c638d7223 */ /* 0x040fe4000001087c */
[----:B------:R-:W-:Y:S02]  /*39f0*/  FFMA.FTZ R142, R99, R139, R142 ;  /* 0x0000008b638e7223 */ /* 0x000fe4000001008e */
[----:B------:R-:W-:Y:S02]  /*3a00*/  FMUL.FTZ R124, R90, R45 ;  /* 0x0000002d5a7c7220 */ /* 0x000fe40000410000 */
[----:B------:R-:W-:-:S02]  /*3a10*/  FFMA.FTZ R139, R108, R126, R49 ;  /* 0x0000007e6c8b7223 */ /* 0x000fc40000010031 */
[----:B------:R-:W-:Y:S02]  /*3a20*/  FMUL.FTZ R126, R107, -R126 ;  /* 0x8000007e6b7e7220 */ /* 0x000fe40000410000 */
[C---:B------:R-:W-:Y:S02]  /*3a30*/  FMUL.FTZ R49, R91.reuse, R45 ;  /* 0x0000002d5b317220 */ /* 0x040fe40000410000 */
[----:B------:R-:W-:Y:S02]  /*3a40*/  FFMA.FTZ R124, R91, R47, R124 ;  /* 0x0000002f5b7c7223 */ /* 0x000fe4000001007c */
[----:B------:R-:W-:Y:S02]  /*3a50*/  FFMA.FTZ R125, R108, R125, -R126 ;  /* 0x0000007d6c7d7223 */ /* 0x000fe4000001087e */
[----:B------:R-:W-:Y:S02]  /*3a60*/  FMUL.FTZ R140, R88, -R139 ;  /* 0x8000008b588c7220 */ /* 0x000fe40000410000 */
[----:B------:R-:W-:-:S02]  /*3a70*/  FFMA.FTZ R126, R90, R47, -R49 ;  /* 0x0000002f5a7e7223 */ /* 0x000fc40000010831 */
[----:B------:R-:W-:Y:S02]  /*3a80*/  FMUL.FTZ R127, R147, R124 ;  /* 0x0000007c937f7220 */ /* 0x000fe40000410000 */
[-C--:B------:R-:W-:Y:S02]  /*3a90*/  FMUL.FTZ R124, R88, -R125.reuse ;  /* 0x8000007d587c7220 */ /* 0x080fe40000410000 */
[----:B------:R-:W-:Y:S02]  /*3aa0*/  FFMA.FTZ R140, R89, R125, -R140 ;  /* 0x0000007d598c7223 */ /* 0x000fe4000001088c */
[----:B------:R-:W-:Y:S02]  /*3ab0*/  FMUL.FTZ R126, R147, R126 ;  /* 0x0000007e937e7220 */ /* 0x000fe40000410000 */
[----:B------:R-:W-:Y:S02]  /*3ac0*/  FADD.FTZ R142, -R127, R142 ;  /* 0x0000008e7f8e7221 */ /* 0x000fe40000010100 */
[----:B------:R-:W-:-:S02]  /*3ad0*/  FFMA.FTZ R124, R89, R139, R124 ;  /* 0x0000008b597c7223 */ /* 0x000fc4000001007c */
[----:B------:R-:W-:Y:S02]  /*3ae0*/  FMUL.FTZ R125, R98, -R140 ;  /* 0x8000008c627d7220 */ /* 0x000fe40000410000 */
[----:B------:R-:W-:Y:S02]  /*3af0*/  FADD.FTZ R141, R126, R141 ;  /* 0x0000008d7e8d7221 */ /* 0x000fe40000010000 */
[----:B------:R-:W-:Y:S02]  /*3b00*/  FMUL.FTZ R144, R100, -R142 ;  /* 0x8000008e64907220 */ /* 0x000fe40000410000 */
[-C--:B------:R-:W-:Y:S02]  /*3b10*/  FMUL.FTZ R49, R98, -R124.reuse ;  /* 0x8000007c62317220 */ /* 0x080fe40000410000 */
[----:B------:R-:W-:Y:S02]  /*3b20*/  FFMA.FTZ R125, R99, R124, R125 ;  /* 0x0000007c637d7223 */ /* 0x000fe4000001007d */
[----:B------:R-:W-:-:S02]  /*3b30*/  FMUL.FTZ R124, R100, -R141 ;  /* 0x8000008d647c7220 */ /* 0x000fc40000410000 */
[----:B------:R-:W-:Y:S02]  /*3b40*/  FFMA.FTZ R144, R101, R141, -R144 ;  /* 0x0000008d65907223 */ /* 0x000fe40000010890 */
[----:B------:R-:W-:Y:S02]  /*3b50*/  FFMA.FTZ R140, R99, R140, -R49 ;  /* 0x0000008c638c7223 */ /* 0x000fe40000010831 */
[----:B------:R-:W-:Y:S02]  /*3b60*/  FMUL.FTZ R150, R100, -R125 ;  /* 0x8000007d64967220 */ /* 0x000fe40000410000 */
[----:B------:R-:W-:Y:S02]  /*3b70*/  FFMA.FTZ R141, R101, R142, R124 ;  /* 0x0000008e658d7223 */ /* 0x000fe4000001007c */
[-C--:B------:R-:W-:Y:S02]  /*3b80*/  FMUL.FTZ R49, R91, R136.reuse ;  /* 0x000000885b317220 */ /* 0x080fe40000410000 */
[----:B------:R-:W-:-:S02]  /*3b90*/  FMUL.FTZ R124, R90, R136 ;  /* 0x000000885a7c7220 */ /* 0x000fc40000410000 */
[-C--:B------:R-:W-:Y:S02]  /*3ba0*/  FFMA.FTZ R150, R101, R140.reuse, -R150 ;  /* 0x0000008c65967223 */ /* 0x080fe40000010896 */
[----:B------:R-:W-:Y:S02]  /*3bb0*/  FMUL.FTZ R140, R100, -R140 ;  /* 0x8000008c648c7220 */ /* 0x000fe40000410000 */
[-C--:B------:R-:W-:Y:S02]  /*3bc0*/  FFMA.FTZ R49, R90, R50.reuse, -R49 ;  /* 0x000000325a317223 */ /* 0x080fe40000010831 */
[----:B------:R-:W-:Y:S02]  /*3bd0*/  FFMA.FTZ R139, R91, R50, R124 ;  /* 0x000000325b8b7223 */ /* 0x000fe4000001007c */
[----:B------:R-:W-:Y:S02]  /*3be0*/  FFMA.FTZ R149, R101, R125, R140 ;  /* 0x0000007d65957223 */ /* 0x000fe4000001008c */
[----:B------:R-:W-:-:S02]  /*3bf0*/  FMUL.FTZ R125, R148, R49 ;  /* 0x00000031947d7220 */ /* 0x000fc40000410000 */
[----:B------:R-:W-:Y:S02]  /*3c00*/  FMUL.FTZ R124, R148, R139 ;  /* 0x0000008b947c7220 */ /* 0x000fe40000410000 */
[C---:B------:R-:W-:Y:S02]  /*3c10*/  FMUL.FTZ R140, R97.reuse, R132 ;  /* 0x00000084618c7220 */ /* 0x040fe40000410000 */
[-C--:B------:R-:W-:Y:S02]  /*3c20*/  FMUL.FTZ R97, R97, R133.reuse ;  /* 0x0000008561617220 */ /* 0x080fe40000410000 */
[----:B------:R-:W-:Y:S02]  /*3c30*/  FADD.FTZ R151, R125, R144 ;  /* 0x000000907d977221 */ /* 0x000fe40000010000 */
[----:B------:R-:W-:Y:S02]  /*3c40*/  FADD.FTZ R152, -R124, R141 ;  /* 0x0000008d7c987221 */ /* 0x000fe40000010100 */
[----:B------:R-:W-:-:S02]  /*3c50*/  FFMA.FTZ R133, R96, R133, -R140 ;  /* 0x0000008560857223 */ /* 0x000fc4000001088c */
[----:B------:R-:W-:Y:S01]  /*3c60*/  FFMA.FTZ R49, R96, R132, R97 ;  /* 0x0000008460317223 */ /* 0x000fe20000010061 */
[----:B------:R0:W1:Y:S04]  /*3c70*/  SHFL.DOWN PT, R140, R149, 0x1, 0x1f ;  /* 0x08201f00958c7f89 */ /* 0x00006800000e0000 */
        /* <DEDUP_REMOVED lines=15> */
.L_x_12356:
[----:B------:R-:W-:Y:S05]  /*3d70*/  BSYNC B0 ;  /* 0x0000000000007941 */ /* 0x000fea0003800000 */
.L_x_12355:
[----:B------:R-:W-:Y:S01]  /*3d80*/  FADD.FTZ R49, RZ, R49 ;  /* 0x00000031ff317221 */ /* 0x000fe20000010000 */
[----:B--2---:R2:W0:Y:S01]  /*3d90*/  SHFL.DOWN PT, R132, R150, 0x2, 0x1f ;  /* 0x08401f0096847f89 */ /* 0x00442200000e0000 */
[----:B------:R-:W-:Y:S01]  /*3da0*/  FADD.FTZ R138, R138, R133 ;  /* 0x000000858a8a7221 */ /* 0x000fe20000010000 */
[----:B------:R-:W-:Y:S01]  /*3db0*/  BSSY B0, `(.L_x_12357) ;  /* 0x0000012000007945 */ /* 0x000fe20003800000 */
[C---:B------:R-:W-:Y:S01]  /*3dc0*/  FMUL.FTZ R141, R136.reuse, R49 ;  /* 0x00000031888d7220 */ /* 0x040fe20000410000 */
[----:B-1----:R2:W1:Y:S01]  /*3dd0*/  SHFL.DOWN PT, R140, R149, 0x2, 0x1f ;  /* 0x08401f00958c7f89 */ /* 0x00246200000e0000 */
[----:B------:R-:W-:-:S03]  /*3de0*/  FMUL.FTZ R136, R136, R138 ;  /* 0x0000008a88887220 */ /* 0x000fc60000410000 */
[----:B---3--:R2:W3:Y:S04]  /*3df0*/  SHFL.DOWN PT, R96, R151, 0x2, 0x1f ;  /* 0x08401f0097607f89 */ /* 0x0084e800000e0000 */
[----:B----4-:R2:W4:Y:S01]  /*3e00*/  SHFL.DOWN PT, R142, R152, 0x2, 0x1f ;  /* 0x08401f00988e7f89 */ /* 0x01052200000e0000 */
[----:B------:R-:W-:Y:S05]  /*3e10*/  @P5 BRA `(.L_x_12358) ;  /* 0x000000b000005947 */ /* 0x000fea0003800000 */
[C---:B-1----:R-:W-:Y:S02]  /*3e20*/  FMUL.FTZ R97, R149.reuse, R140 ;  /* 0x0000008c95617220 */ /* 0x042fe40000410000 */
[C---:B----4-:R-:W-:Y:S02]  /*3e30*/  FMUL.FTZ R133, R149.reuse, R142 ;  /* 0x0000008e95857220 */ /* 0x050fe40000410000 */
[C---:B---3--:R-:W-:Y:S02]  /*3e40*/  FMUL.FTZ R139, R149.reuse, R96 ;  /* 0x00000060958b7220 */ /* 0x048fe40000410000 */
[----:B0-2---:R-:W-:-:S02]  /*3e50*/  FMUL.FTZ R149, R149, R132 ;  /* 0x0000008495957220 */ /* 0x005fc40000410000 */
[C---:B------:R-:W-:Y:S02]  /*3e60*/  FFMA.FTZ R97, R150.reuse, R132, -R97 ;  /* 0x0000008496617223 */ /* 0x040fe40000010861 */
[C---:B------:R-:W-:Y:S02]  /*3e70*/  FFMA.FTZ R96, R150.reuse, R96, -R133 ;  /* 0x0000006096607223 */ /* 0x040fe40000010885 */
[C---:B------:R-:W-:Y:S02]  /*3e80*/  FFMA.FTZ R139, R150.reuse, R142, R139 ;  /* 0x0000008e968b7223 */ /* 0x040fe4000001008b */
[----:B------:R-:W-:Y:S01]  /*3e90*/  FFMA.FTZ R149, R150, R140, R149 ;  /* 0x0000008c96957223 */ /* 0x000fe20000010095 */
[----:B------:R-:W-:Y:S01]  /*3ea0*/  MOV R150, R97 ;  /* 0x0000006100967202 */ /* 0x000fe20000000f00 */
[----:B------:R-:W-:Y:S02]  /*3eb0*/  FADD.FTZ R151, R151, R96 ;  /* 0x0000006097977221 */ /* 0x000fe40000010000 */
[----:B------:R-:W-:-:S02]  /*3ec0*/  FADD.FTZ R152, R152, R139 ;  /* 0x0000008b98987221 */ /* 0x000fc40000010000 */
.L_x_12358:
[----:B------:R-:W-:Y:S05]  /*3ed0*/  BSYNC B0 ;  /* 0x0000000000007941 */ /* 0x000fea0003800000 */
.L_x_12357:
[CC--:B------:R-:W-:Y:S01]  /*3ee0*/  FFMA.FTZ R141, R50.reuse, R138.reuse, -R141 ;  /* 0x0000008a328d7223 */ /* 0x0c0fe2000001088d */
[----:B------:R2:W4:Y:S01]  /*3ef0*/  SHFL.DOWN PT, R144, R150, 0x4, 0x1f ;  /* 0x08801f0096907f89 */ /* 0x00052200000e0000 */
[-C--:B------:R-:W-:Y:S01]  /*3f00*/  FFMA.FTZ R97, R50, R49.reuse, R136 ;  /* 0x0000003132617223 */ /* 0x080fe20000010088 */
[----:B------:R-:W-:Y:S01]  /*3f10*/  BSSY B0, `(.L_x_12359) ;  /* 0x0000020000007945 */ /* 0x000fe20003800000 */
[C---:B------:R-:W-:Y:S01]  /*3f20*/  FMUL.FTZ R50, R100.reuse, R49 ;  /* 0x0000003164327220 */ /* 0x040fe20000410000 */
[----:B------:R2:W3:Y:S02]  /*3f30*/  SHFL.DOWN PT, R154, R149, 0x4, 0x1f ;  /* 0x08801f00959a7f89 */ /* 0x0004e400000e0000 */
[----:B---3--:R-:W-:-:S02]  /*3f40*/  FMUL.FTZ R96, R100, R138 ;  /* 0x0000008a64607220 */ /* 0x008fc40000410000 */
[-C--:B------:R-:W-:Y:S01]  /*3f50*/  FMUL.FTZ R133, R91, R49.reuse ;  /* 0x000000315b857220 */ /* 0x080fe20000410000 */
[----:B----4-:R2:W3:Y:S01]  /*3f60*/  SHFL.DOWN PT, R142, R151, 0x4, 0x1f ;  /* 0x08801f00978e7f89 */ /* 0x0104e200000e0000 */
[CC--:B0-----:R-:W-:Y:S02]  /*3f70*/  FMUL.FTZ R132, R90.reuse, R49.reuse ;  /* 0x000000315a847220 */ /* 0x0c1fe40000410000 */
[CC--:B------:R-:W-:Y:S01]  /*3f80*/  FFMA.FTZ R136, R101.reuse, R138.reuse, -R50 ;  /* 0x0000008a65887223 */ /* 0x0c0fe20000010832 */
[----:B------:R2:W0:Y:S01]  /*3f90*/  SHFL.DOWN PT, R156, R152, 0x4, 0x1f ;  /* 0x08801f00989c7f89 */ /* 0x00042200000e0000 */
[----:B------:R-:W-:Y:S02]  /*3fa0*/  FFMA.FTZ R50, R101, R49, R96 ;  /* 0x0000003165327223 */ /* 0x000fe40000010060 */
[-C--:B------:R-:W-:Y:S02]  /*3fb0*/  FFMA.FTZ R133, R90, R138.reuse, -R133 ;  /* 0x0000008a5a857223 */ /* 0x080fe40000010885 */
[----:B------:R-:W-:-:S02]  /*3fc0*/  FFMA.FTZ R139, R91, R138, R132 ;  /* 0x0000008a5b8b7223 */ /* 0x000fc40000010084 */
[----:B------:R-:W-:Y:S02]  /*3fd0*/  FADD.FTZ R50, RZ, R50 ;  /* 0x00000032ff327221 */ /* 0x000fe40000010000 */
[----:B------:R-:W-:Y:S02]  /*3fe0*/  FFMA.FTZ R136, R86, R53, R136 ;  /* 0x0000003556887223 */ /* 0x000fe40000010088 */
[C---:B-1----:R-:W-:Y:S02]  /*3ff0*/  FFMA.FTZ R140, R148.reuse, R141, RZ ;  /* 0x0000008d948c7223 */ /* 0x042fe400000100ff */
[C---:B------:R-:W-:Y:S02]  /*4000*/  FFMA.FTZ R96, -R148.reuse, R97, RZ ;  /* 0x0000006194607223 */ /* 0x040fe400000101ff */
[C---:B------:R-:W-:Y:S02]  /*4010*/  FMUL.FTZ R132, R148.reuse, R133 ;  /* 0x0000008594847220 */ /* 0x040fe40000410000 */
[----:B------:R-:W-:-:S02]  /*4020*/  FFMA.FTZ R148, -R148, R139, -RZ ;  /* 0x0000008b94947223 */ /* 0x000fc400000109ff */
[C---:B------:R-:W-:Y:S02]  /*4030*/  FMUL.FTZ R139, R45.reuse, R50 ;  /* 0x000000322d8b7220 */ /* 0x040fe40000410000 */
[----:B------:R-:W-:Y:S01]  /*4040*/  FMUL.FTZ R141, R45, R136 ;  /* 0x000000882d8d7220 */ /* 0x000fe20000410000 */
[----:B------:R-:W-:Y:S05]  /*4050*/  @P6 BRA `(.L_x_12360) ;  /* 0x000000b000006947 */ /* 0x000fea0003800000 */
[C---:B--23--:R-:W-:Y:S02]  /*4060*/  FMUL.FTZ R45, R149.reuse, R154 ;  /* 0x0000009a952d7220 */ /* 0x04cfe40000410000 */
[C---:B0-----:R-:W-:Y:S02]  /*4070*/  FMUL.FTZ R97, R149.reuse, R156 ;  /* 0x0000009c95617220 */ /* 0x041fe40000410000 */
        /* <DEDUP_REMOVED lines=9> */
.L_x_12360:
[----:B--23--:R-:W-:Y:S05]  /*4110*/  BSYNC B0 ;  /* 0x0000000000007941 */ /* 0x00cfea0003800000 */
.L_x_12359:
[C---:B------:R-:W-:Y:S01]  /*4120*/  FFMA.FTZ R97, R47.reuse, R136, -R139 ;  /* 0x000000882f617223 */ /* 0x040fe2000001088b */
[----:B------:R1:W2:Y:S01]  /*4130*/  SHFL.DOWN PT, R158, R150, 0x8, 0x1f ;  /* 0x09001f00969e7f89 */ /* 0x0002a200000e0000 */
[----:B------:R-:W-:Y:S01]  /*4140*/  FFMA.FTZ R141, R47, R50, R141 ;  /* 0x000000322f8d7223 */ /* 0x000fe2000001008d */
[----:B------:R-:W-:Y:S01]  /*4150*/  BSSY B0, `(.L_x_12361) ;  /* 0x0000028000007945 */ /* 0x000fe20003800000 */
[C---:B------:R-:W-:Y:S01]  /*4160*/  FMUL.FTZ R47, R98.reuse, R136 ;  /* 0x00000088622f7220 */ /* 0x040fe20000410000 */
[----:B------:R1:W3:Y:S01]  /*4170*/  SHFL.DOWN PT, R154, R149, 0x8, 0x1f ;  /* 0x09001f00959a7f89 */ /* 0x0002e200000e0000 */
[-C--:B------:R-:W-:Y:S01]  /*4180*/  FMUL.FTZ R45, R98, R50.reuse ;  /* 0x00000032622d7220 */ /* 0x080fe20000410000 */
[----:B------:R-:W-:Y:S01]  /*4190*/  ISETP.GE.OR P0, PT, R2, c[0x0][0x174], P0 ;  /* 0x00005d0002007a0c */ /* 0x000fe20000706670 */
[C---:B------:R-:W-:Y:S01]  /*41a0*/  FFMA.FTZ R47, R99.reuse, R50, R47 ;  /* 0x00000032632f7223 */ /* 0x040fe2000001002f */
[----:B0-----:R1:W0:Y:S01]  /*41b0*/  SHFL.DOWN PT, R156, R151, 0x8, 0x1f ;  /* 0x09001f00979c7f89 */ /* 0x00122200000e0000 */
[----:B------:R-:W-:-:S02]  /*41c0*/  FFMA.FTZ R45, R99, R136, -R45 ;  /* 0x00000088632d7223 */ /* 0x000fc4000001082d */
[----:B------:R-:W-:Y:S01]  /*41d0*/  FFMA.FTZ R141, -R147, R141, R96 ;  /* 0x0000008d938d7223 */ /* 0x000fe20000010160 */
[----:B------:R1:W4:Y:S01]  /*41e0*/  SHFL.DOWN PT, R160, R152, 0x8, 0x1f ;  /* 0x09001f0098a07f89 */ /* 0x00032200000e0000 */
[-C--:B------:R-:W-:Y:S02]  /*41f0*/  FMUL.FTZ R133, R91, R50.reuse ;  /* 0x000000325b857220 */ /* 0x080fe40000410000 */
[----:B------:R-:W-:Y:S02]  /*4200*/  FADD.FTZ R96, RZ, R47 ;  /* 0x0000002fff607221 */ /* 0x000fe40000010000 */
[----:B------:R-:W-:Y:S02]  /*4210*/  FMUL.FTZ R142, R90, R50 ;  /* 0x000000325a8e7220 */ /* 0x000fe40000410000 */
[----:B------:R-:W-:Y:S02]  /*4220*/  FFMA.FTZ R97, R147, R97, R140 ;  /* 0x0000006193617223 */ /* 0x000fe4000001008c */
[----:B------:R-:W-:-:S02]  /*4230*/  FFMA.FTZ R139, R85, R54, R45 ;  /* 0x00000036558b7223 */ /* 0x000fc4000001002d */
[----:B------:R-:W-:Y:S02]  /*4240*/  FFMA.FTZ R140, R90, R136, -R133 ;  /* 0x000000885a8c7223 */ /* 0x000fe40000010885 */
[C---:B------:R-:W-:Y:S02]  /*4250*/  FMUL.FTZ R45, R46.reuse, R96 ;  /* 0x000000602e2d7220 */ /* 0x040fe40000410000 */
[----:B------:R-:W-:Y:S02]  /*4260*/  FFMA.FTZ R142, R91, R136, R142 ;  /* 0x000000885b8e7223 */ /* 0x000fe4000001008e */
[-C--:B------:R-:W-:Y:S02]  /*4270*/  FMUL.FTZ R47, R46, R139.reuse ;  /* 0x0000008b2e2f7220 */ /* 0x080fe40000410000 */
[C---:B------:R-:W-:Y:S02]  /*4280*/  FMUL.FTZ R133, R147.reuse, R140 ;  /* 0x0000008c93857220 */ /* 0x040fe40000410000 */
[----:B------:R-:W-:Y:S01]  /*4290*/  FFMA.FTZ R140, R44, R139, -R45 ;  /* 0x0000008b2c8c7223 */ /* 0x000fe2000001082d */
[----:B------:R-:W-:Y:S01]  /*42a0*/  HFMA2.MMA R45, -RZ, RZ, 0, 0 ;  /* 0x00000000ff2d7435 */ /* 0x000fe200000001ff */
[----:B------:R-:W-:-:S02]  /*42b0*/  FFMA.FTZ R147, -R147, R142, -RZ ;  /* 0x0000008e93937223 */ /* 0x000fc400000109ff */
        /* <DEDUP_REMOVED lines=17> */
.L_x_12362:
[----:B01234-:R-:W-:Y:S05]  /*43d0*/  BSYNC B0 ;  /* 0x0000000000007941 */ /* 0x01ffea0003800000 */
.L_x_12361:
[----:B------:R0:W1:Y:S01]  /*43e0*/  @!P0 LDS.128 R44, [R66.X16+0x21b0] ;  /* 0x0021b000422c8984 */ /* 0x000062000000cc00 */
[C---:B------:R-:W-:Y:S01]  /*43f0*/  FFMA.FTZ R153, R89.reuse, R96, R153 ;  /* 0x0000006059997223 */ /* 0x040fe20000010099 */
[----:B------:R-:W-:Y:S01]  /*4400*/  BSSY B0, `(.L_x_12363) ;  /* 0x0000030000007945 */ /* 0x000fe20003800000 */
[----:B------:R-:W-:Y:S01]  /*4410*/  FFMA.FTZ R144, R89, R139, -R144 ;  /* 0x0000008b59907223 */ /* 0x000fe20000010890 */
[----:B------:R0:W2:Y:S01]  /*4420*/  SHFL.DOWN PT, R158, R151, 0x10, 0x1f ;  /* 0x0a001f00979e7f89 */ /* 0x0000a200000e0000 */
[----:B------:R-:W-:Y:S02]  /*4430*/  FFMA.FTZ R154, R146, R140, R97 ;  /* 0x0000008c929a7223 */ /* 0x000fe40000010061 */
[----:B------:R-:W-:Y:S01]  /*4440*/  FADD.FTZ R97, RZ, R153 ;  /* 0x00000099ff617221 */ /* 0x000fe20000010000 */
[----:B------:R0:W3:Y:S01]  /*4450*/  SHFL.DOWN PT, R160, R152, 0x10, 0x1f ;  /* 0x0a001f0098a07f89 */ /* 0x0000e200000e0000 */
[----:B------:R-:W-:Y:S02]  /*4460*/  FFMA.FTZ R140, R84, R55, R144 ;  /* 0x00000037548c7223 */ /* 0x000fe40000010090 */
[----:B------:R-:W-:-:S02]  /*4470*/  FFMA.FTZ R156, -R146, R142, R141 ;  /* 0x0000008e929c7223 */ /* 0x000fc4000001018d */
[-C--:B------:R-:W-:Y:S02]  /*4480*/  FMUL.FTZ R142, R90, R96.reuse ;  /* 0x000000605a8e7220 */ /* 0x080fe40000410000 */
[C---:B------:R-:W-:Y:S02]  /*4490*/  FMUL.FTZ R141, R91.reuse, R96 ;  /* 0x000000605b8d7220 */ /* 0x040fe40000410000 */
[C---:B------:R-:W-:Y:S02]  /*44a0*/  FMUL.FTZ R155, R112.reuse, R97 ;  /* 0x00000061709b7220 */ /* 0x040fe40000410000 */
[----:B------:R-:W-:Y:S02]  /*44b0*/  FMUL.FTZ R112, R112, R140 ;  /* 0x0000008c70707220 */ /* 0x000fe40000410000 */
[-C--:B------:R-:W-:Y:S02]  /*44c0*/  FFMA.FTZ R153, R91, R139.reuse, R142 ;  /* 0x0000008b5b997223 */ /* 0x080fe4000001008e */
[----:B------:R-:W-:-:S02]  /*44d0*/  FFMA.FTZ R141, R90, R139, -R141 ;  /* 0x0000008b5a8d7223 */ /* 0x000fc4000001088d */
[C---:B------:R-:W-:Y:S02]  /*44e0*/  FFMA.FTZ R142, R134.reuse, R140, -R155 ;  /* 0x0000008c868e7223 */ /* 0x040fe4000001089b */
[----:B------:R-:W-:Y:S02]  /*44f0*/  FFMA.FTZ R112, R134, R97, R112 ;  /* 0x0000006186707223 */ /* 0x000fe40000010070 */
[C---:B------:R-:W-:Y:S02]  /*4500*/  FMUL.FTZ R144, R146.reuse, R141 ;  /* 0x0000008d92907220 */ /* 0x040fe40000410000 */
[C---:B------:R-:W-:Y:S02]  /*4510*/  FFMA.FTZ R142, R145.reuse, R142, R154 ;  /* 0x0000008e918e7223 */ /* 0x040fe4000001009a */
[----:B------:R-:W-:Y:S02]  /*4520*/  FFMA.FTZ R146, -R146, R153, -RZ ;  /* 0x0000009992927223 */ /* 0x000fe400000109ff */
[----:B------:R-:W-:-:S02]  /*4530*/  FFMA.FTZ R154, -R145, R112, R156 ;  /* 0x00000070919a7223 */ /* 0x000fc4000001019c */
[-C--:B------:R-:W-:Y:S02]  /*4540*/  FMUL.FTZ R153, R91, R97.reuse ;  /* 0x000000615b997220 */ /* 0x080fe40000410000 */
[CC--:B------:R-:W-:Y:S02]  /*4550*/  FMUL.FTZ R155, R90.reuse, R97.reuse ;  /* 0x000000615a9b7220 */ /* 0x0c0fe40000410000 */
[CC--:B------:R-:W-:Y:S02]  /*4560*/  FMUL.FTZ R112, R107.reuse, R140.reuse ;  /* 0x0000008c6b707220 */ /* 0x0c0fe40000410000 */
[-C--:B------:R-:W-:Y:S02]  /*4570*/  FMUL.FTZ R141, R107, R97.reuse ;  /* 0x000000616b8d7220 */ /* 0x080fe40000410000 */
[-C--:B------:R-:W-:Y:S02]  /*4580*/  FFMA.FTZ R134, R90, R140.reuse, -R153 ;  /* 0x0000008c5a867223 */ /* 0x080fe40000010899 */
[----:B------:R-:W-:Y:S01]  /*4590*/  FFMA.FTZ R156, R91, R140, R155 ;  /* 0x0000008c5b9c7223 */ /* 0x000fe2000001009b */
[----:B------:R0:W4:Y:S01]  /*45a0*/  SHFL.DOWN PT, R153, R150, 0x10, 0x1f ;  /* 0x0a001f0096997f89 */ /* 0x00012200000e0000 */
[----:B------:R-:W-:-:S02]  /*45b0*/  FFMA.FTZ R112, R108, R97, R112 ;  /* 0x000000616c707223 */ /* 0x000fc40000010070 */
[----:B------:R-:W-:Y:S02]  /*45c0*/  FFMA.FTZ R141, R108, R140, -R141 ;  /* 0x0000008c6c8d7223 */ /* 0x000fe4000001088d */
[C---:B------:R-:W-:Y:S02]  /*45d0*/  FMUL.FTZ R134, R145.reuse, R134 ;  /* 0x0000008691867220 */ /* 0x040fe40000410000 */
[----:B------:R-:W-:Y:S02]  /*45e0*/  FADD.FTZ R112, RZ, R112 ;  /* 0x00000070ff707221 */ /* 0x000fe40000010000 */
[----:B------:R-:W-:Y:S02]  /*45f0*/  FFMA.FTZ R145, -R145, R156, -RZ ;  /* 0x0000009c91917223 */ /* 0x000fe400000109ff */
[----:B------:R-:W-:Y:S01]  /*4600*/  FFMA.FTZ R141, R81, R56, R141 ;  /* 0x00000038518d7223 */ /* 0x000fe2000001008d */
[----:B------:R0:W0:Y:S01]  /*4610*/  SHFL.DOWN PT, R156, R149, 0x10, 0x1f ;  /* 0x0a001f00959c7f89 */ /* 0x00002200000e0000 */
[----:B------:R-:W-:-:S02]  /*4620*/  FMUL.FTZ R155, R113, R112 ;  /* 0x00000070719b7220 */ /* 0x000fc40000410000 */
[----:B------:R-:W-:Y:S01]  /*4630*/  FMUL.FTZ R113, R113, R141 ;  /* 0x0000008d71717220 */ /* 0x000fe20000410000 */
[----:B------:R-:W-:Y:S05]  /*4640*/  @P3 BRA `(.L_x_12364) ;  /* 0x000000b000003947 */ /* 0x000fea0003800000 */
[C---:B0123--:R-:W-:Y:S02]  /*4650*/  FMUL.FTZ R157, R149.reuse, R156 ;  /* 0x0000009c959d7220 */ /* 0x04ffe40000410000 */
[C---:B------:R-:W-:Y:S02]  /*4660*/  FMUL.FTZ R159, R149.reuse, R160 ;  /* 0x000000a0959f7220 */ /* 0x040fe40000410000 */
[CC--:B------:R-:W-:Y:S02]  /*4670*/  FMUL.FTZ R161, R149.reuse, R158.reuse ;  /* 0x0000009e95a17220 */ /* 0x0c0fe40000410000 */
[-C--:B----4-:R-:W-:Y:S02]  /*4680*/  FMUL.FTZ R149, R149, R153.reuse ;  /* 0x0000009995957220 */ /* 0x090fe40000410000 */
[C---:B------:R-:W-:Y:S02]  /*4690*/  FFMA.FTZ R157, R150.reuse, R153, -R157 ;  /* 0x00000099969d7223 */ /* 0x040fe4000001089d */
[----:B------:R-:W-:-:S02]  /*46a0*/  FFMA.FTZ R158, R150, R158, -R159 ;  /* 0x0000009e969e7223 */ /* 0x000fc4000001089f */
[C---:B------:R-:W-:Y:S02]  /*46b0*/  FFMA.FTZ R161, R150.reuse, R160, R161 ;  /* 0x000000a096a17223 */ /* 0x040fe400000100a1 */
[----:B------:R-:W-:Y:S01]  /*46c0*/  FFMA.FTZ R149, R150, R156, R149 ;  /* 0x0000009c96957223 */ /* 0x000fe20000010095 */
[----:B------:R-:W-:Y:S01]  /*46d0*/  MOV R150, R157 ;  /* 0x0000009d00967202 */ /* 0x000fe20000000f00 */
[----:B------:R-:W-:Y:S02]  /*46e0*/  FADD.FTZ R151, R151, R158 ;  /* 0x0000009e97977221 */ /* 0x000fe40000010000 */
[----:B------:R-:W-:Y:S02]  /*46f0*/  FADD.FTZ R152, R152, R161 ;  /* 0x000000a198987221 */ /* 0x000fe40000010000 */
.L_x_12364:
[----:B-123--:R-:W-:Y:S05]  /*4700*/  BSYNC B0 ;  /* 0x0000000000007941 */ /* 0x00efea0003800000 */
.L_x_12363:
[-C--:B----4-:R-:W-:Y:S01]  /*4710*/  FMUL.FTZ R153, R104, R141.reuse ;  /* 0x0000008d68997220 */ /* 0x090fe20000410000 */
[----:B------:R-:W-:Y:S01]  /*4720*/  SHFL.DOWN PT, R159, R149, 0x1, 0x1f ;  /* 0x08201f00959f7f89 */ /* 0x000fe200000e0000 */
[----:B------:R-:W-:Y:S01]  /*4730*/  FFMA.FTZ R155, R48, R141, -R155 ;  /* 0x0000008d309b7223 */ /* 0x000fe2000001089b */
[----:B------:R-:W-:Y:S01]  /*4740*/  ISETP.NE.AND P0, PT, R10, RZ, PT ;  /* 0x000000ff0a00720c */ /* 0x000fe20003f05270 */
[-C--:B------:R-:W-:Y:S01]  /*4750*/  FFMA.FTZ R157, R48, R112.reuse, R113 ;  /* 0x00000070309d7223 */ /* 0x080fe20000010071 */
[----:B0-----:R-:W-:Y:S01]  /*4760*/  SHFL.IDX PT, R149, R149, RZ, 0x1f ;  /* 0x00001fff95957589 */ /* 0x001fe200000e0000 */
[-C--:B------:R-:W-:Y:S01]  /*4770*/  FMUL.FTZ R156, R104, R112.reuse ;  /* 0x00000070689c7220 */ /* 0x080fe20000410000 */
[----:B------:R-:W-:Y:S01]  /*4780*/  BSSY B0, `(.L_x_12365) ;  /* 0x0000102000007945 */ /* 0x000fe20003800000 */
[----:B------:R-:W-:-:S02]  /*4790*/  FFMA.FTZ R113, R103, R112, R153 ;  /* 0x0000007067717223 */ /* 0x000fc40000010099 */
[----:B------:R-:W-:Y:S02]  /*47a0*/  FFMA.FTZ R48, R143, R155, R142 ;  /* 0x0000009b8f307223 */ /* 0x000fe4000001008e */
[----:B------:R-:W-:Y:S02]  /*47b0*/  FFMA.FTZ R142, R103, R141, -R156 ;  /* 0x0000008d678e7223 */ /* 0x000fe4000001089c */
[----:B------:R-:W-:Y:S02]  /*47c0*/  FADD.FTZ R113, RZ, R113 ;  /* 0x00000071ff717221 */ /* 0x000fe40000010000 */
[-C--:B------:R-:W-:Y:S02]  /*47d0*/  FMUL.FTZ R153, R91, R112.reuse ;  /* 0x000000705b997220 */ /* 0x080fe40000410000 */
[----:B------:R-:W-:Y:S02]  /*47e0*/  FMUL.FTZ R158, R90, R112 ;  /* 0x000000705a9e7220 */ /* 0x000fe40000410000 */
[----:B------:R-:W-:-:S02]  /*47f0*/  FFMA.FTZ R142, R80, R57, R142 ;  /* 0x00000039508e7223 */ /* 0x000fc4000001008e */
[----:B------:R-:W-:Y:S02]  /*4800*/  FMUL.FTZ R155, R135, R113 ;  /* 0x00000071879b7220 */ /* 0x000fe40000410000 */
[-C--:B------:R-:W-:Y:S02]  /*4810*/  FFMA.FTZ R156, R90, R141.reuse, -R153 ;  /* 0x0000008d5a9c7223 */ /* 0x080fe40000010899 */
[----:B------:R-:W-:Y:S01]  /*4820*/  FFMA.FTZ R158, R91, R141, R158 ;  /* 0x0000008d5b9e7223 */ /* 0x000fe2000001009e */
[----:B------:R-:W0:Y:S01]  /*4830*/  SHFL.IDX PT, R153, R47, RZ, 0x1f ;  /* 0x00001fff2f997589 */ /* 0x000e2200000e0000 */
[-C--:B------:R-:W-:Y:S02]  /*4840*/  FMUL.FTZ R160, R135, R142.reuse ;  /* 0x0000008e87a07220 */ /* 0x080fe40000410000 */
[----:B------:R-:W-:Y:S02]  /*4850*/  FFMA.FTZ R155, R137, R142, -R155 ;  /* 0x0000008e899b7223 */ /* 0x000fe4000001089b */
[----:B------:R-:W-:-:S02]  /*4860*/  FFMA.FTZ R154, -R143, R157, R154 ;  /* 0x0000009d8f9a7223 */ /* 0x000fc4000001019a */
[C---:B------:R-:W-:Y:S02]  /*4870*/  FMUL.FTZ R135, R143.reuse, R156 ;  /* 0x0000009c8f877220 */ /* 0x040fe40000410000 */
[----:B------:R-:W-:Y:S01]  /*4880*/  FFMA.FTZ R143, -R143, R158, -RZ ;  /* 0x0000009e8f8f7223 */ /* 0x000fe200000109ff */
[----:B------:R-:W1:Y:S01]  /*4890*/  SHFL.IDX PT, R156, R46, RZ, 0x1f ;  /* 0x00001fff2e9c7589 */ /* 0x000e6200000e0000 */
[----:B------:R-:W-:Y:S02]  /*48a0*/  FFMA.FTZ R158, R137, R113, R160 ;  /* 0x00000071899e7223 */ /* 0x000fe400000100a0 */
[----:B------:R-:W-:Y:S02]  /*48b0*/  FFMA.FTZ R157, R115, R155, R48 ;  /* 0x0000009b739d7223 */ /* 0x000fe40000010030 */
[C---:B------:R-:W-:Y:S01]  /*48c0*/  FMUL.FTZ R160, R106.reuse, R142 ;  /* 0x0000008e6aa07220 */ /* 0x040fe20000410000 */
[----:B------:R-:W2:Y:S01]  /*48d0*/  SHFL.DOWN PT, R155, R150, 0x1, 0x1f ;  /* 0x08201f00969b7f89 */ /* 0x000ea200000e0000 */
[----:B------:R-:W-:-:S02]  /*48e0*/  FMUL.FTZ R48, R106, R113 ;  /* 0x000000716a307220 */ /* 0x000fc40000410000 */
[----:B------:R-:W-:Y:S01]  /*48f0*/  FFMA.FTZ R158, -R115, R158, R154 ;  /* 0x0000009e739e7223 */ /* 0x000fe2000001019a */
[----:B------:R-:W-:Y:S01]  /*4900*/  SHFL.IDX PT, R150, R150, RZ, 0x1f ;  /* 0x00001fff96967589 */ /* 0x000fe200000e0000 */
[C---:B------:R-:W-:Y:S02]  /*4910*/  FFMA.FTZ R161, R109.reuse, R113, R160 ;  /* 0x000000716da17223 */ /* 0x040fe400000100a0 */
[----:B------:R-:W-:Y:S01]  /*4920*/  FFMA.FTZ R137, R109, R142, -R48 ;  /* 0x0000008e6d897223 */ /* 0x000fe20000010830 */
[----:B------:R-:W3:Y:S01]  /*4930*/  SHFL.DOWN PT, R154, R151, 0x1, 0x1f ;  /* 0x08201f00979a7f89 */ /* 0x000ee200000e0000 */
[----:B------:R-:W-:Y:S02]  /*4940*/  FADD.FTZ R48, RZ, R161 ;  /* 0x000000a1ff307221 */ /* 0x000fe40000010000 */
[----:B------:R-:W-:Y:S01]  /*4950*/  FFMA.FTZ R137, R79, R60, R137 ;  /* 0x0000003c4f897223 */ /* 0x000fe20000010089 */
[----:B------:R-:W4:Y:S01]  /*4960*/  SHFL.DOWN PT, R160, R152, 0x1, 0x1f ;  /* 0x08201f0098a07f89 */ /* 0x000f2200000e0000 */
[----:B------:R-:W-:-:S02]  /*4970*/  FMUL.FTZ R162, R111, R48 ;  /* 0x000000306fa27220 */ /* 0x000fc40000410000 */
[-C--:B------:R-:W-:Y:S01]  /*4980*/  FMUL.FTZ R163, R91, R113.reuse ;  /* 0x000000715ba37220 */ /* 0x080fe20000410000 */
[----:B------:R-:W5:Y:S01]  /*4990*/  SHFL.IDX PT, R151, R151, RZ, 0x1f ;  /* 0x00001fff97977589 */ /* 0x000f6200000e0000 */
[C---:B------:R-:W-:Y:S02]  /*49a0*/  FMUL.FTZ R161, R90.reuse, R113 ;  /* 0x000000715aa17220 */ /* 0x040fe40000410000 */
[-C--:B------:R-:W-:Y:S01]  /*49b0*/  FMUL.FTZ R111, R111, R137.reuse ;  /* 0x000000896f6f7220 */ /* 0x080fe20000410000 */
[----:B------:R-:W2:Y:S01]  /*49c0*/  SHFL.IDX PT, R152, R152, RZ, 0x1f ;  /* 0x00001fff98987589 */ /* 0x000ea200000e0000 */
[----:B------:R-:W-:Y:S02]  /*49d0*/  FFMA.FTZ R162, R119, R137, -R162 ;  /* 0x0000008977a27223 */ /* 0x000fe400000108a2 */
[-C--:B------:R-:W-:Y:S02]  /*49e0*/  FFMA.FTZ R163, R90, R142.reuse, -R163 ;  /* 0x0000008e5aa37223 */ /* 0x080fe400000108a3 */
[----:B------:R-:W-:-:S02]  /*49f0*/  FFMA.FTZ R161, R91, R142, R161 ;  /* 0x0000008e5ba17223 */ /* 0x000fc400000100a1 */
[----:B------:R-:W-:Y:S02]  /*4a00*/  FFMA.FTZ R119, R119, R48, R111 ;  /* 0x0000003077777223 */ /* 0x000fe4000001006f */
[----:B------:R-:W-:Y:S02]  /*4a10*/  FFMA.FTZ R157, R110, R162, R157 ;  /* 0x000000a26e9d7223 */ /* 0x000fe4000001009d */
[----:B------:R-:W-:Y:S02]  /*4a20*/  FMUL.FTZ R111, R115, R163 ;  /* 0x000000a3736f7220 */ /* 0x000fe40000410000 */
[C---:B0-----:R-:W-:Y:S02]  /*4a30*/  @P1 FMUL.FTZ R162, R159.reuse, R153 ;  /* 0x000000999fa21220 */ /* 0x041fe40000410000 */
[----:B-1----:R-:W-:Y:S02]  /*4a40*/  @P1 FMUL.FTZ R163, R159, R156 ;  /* 0x0000009c9fa31220 */ /* 0x002fe40000410000 */
[----:B------:R-:W-:-:S02]  /*4a50*/  FFMA.FTZ R161, -R115, R161, -RZ ;  /* 0x000000a173a17223 */ /* 0x000fc400000109ff */
[----:B------:R-:W-:Y:S02]  /*4a60*/  FFMA.FTZ R119, -R110, R119, R158 ;  /* 0x000000776e777223 */ /* 0x000fe4000001019e */
[-C--:B------:R-:W-:Y:S02]  /*4a70*/  FMUL.FTZ R115, R91, R48.reuse ;  /* 0x000000305b737220 */ /* 0x080fe40000410000 */
[C---:B------:R-:W-:Y:S02]  /*4a80*/  FMUL.FTZ R158, R90.reuse, R48 ;  /* 0x000000305a9e7220 */ /* 0x040fe40000410000 */
[C---:B--2---:R-:W-:Y:S02]  /*4a90*/  @P1 FFMA.FTZ R159, R155.reuse, R156, -R162 ;  /* 0x0000009c9b9f1223 */ /* 0x044fe400000108a2 */
[----:B------:R-:W-:Y:S02]  /*4aa0*/  @P1 FFMA.FTZ R163, R155, R153, R163 ;  /* 0x000000999ba31223 */ /* 0x000fe400000100a3 */
[----:B------:R-:W-:-:S02]  /*4ab0*/  FFMA.FTZ R115, R90, R137, -R115 ;  /* 0x000000895a737223 */ /* 0x000fc40000010873 */
[----:B------:R-:W-:Y:S02]  /*4ac0*/  FFMA.FTZ R155, R91, R137, R158 ;  /* 0x000000895b9b7223 */ /* 0x000fe4000001009e */
[----:B---3--:R-:W-:Y:S02]  /*4ad0*/  @P1 FADD.FTZ R156, R154, R159 ;  /* 0x0000009f9a9c1221 */ /* 0x008fe40000010000 */
[----:B----4-:R-:W-:Y:S02]  /*4ae0*/  @P1 FADD.FTZ R153, R160, R163 ;  /* 0x000000a3a0991221 */ /* 0x010fe40000010000 */
[C---:B------:R-:W-:Y:S02]  /*4af0*/  FMUL.FTZ R115, R110.reuse, R115 ;  /* 0x000000736e737220 */ /* 0x040fe40000410000 */
[----:B------:R-:W-:Y:S02]  /*4b00*/  FFMA.FTZ R110, -R110, R155, -RZ ;  /* 0x0000009b6e6e7223 */ /* 0x000fe400000109ff */
[----:B------:R-:W-:-:S02]  /*4b10*/  FMUL.FTZ R158, R156, -R93 ;  /* 0x8000005d9c9e7220 */ /* 0x000fc40000410000 */
[C---:B------:R-:W-:Y:S02]  /*4b20*/  FMUL.FTZ R155, R153.reuse, -R93 ;  /* 0x8000005d999b7220 */ /* 0x040fe40000410000 */
[-C--:B------:R-:W-:Y:S02]  /*4b30*/  FFMA.FTZ R153, R153, R92.reuse, R158 ;  /* 0x0000005c99997223 */ /* 0x080fe4000001009e */
[----:B------:R-:W-:Y:S02]  /*4b40*/  FFMA.FTZ R155, R156, R92, -R155 ;  /* 0x0000005c9c9b7223 */ /* 0x000fe4000001089b */
[C---:B------:R-:W-:Y:S02]  /*4b50*/  FMUL.FTZ R93, R102.reuse, R137 ;  /* 0x00000089665d7220 */ /* 0x040fe40000410000 */
[----:B------:R-:W-:Y:S02]  /*4b60*/  FMUL.FTZ R154, R102, R48 ;  /* 0x00000030669a7220 */ /* 0x000fe40000410000 */
[----:B------:R-:W-:-:S02]  /*4b70*/  FADD.FTZ R114, -R114, R153 ;  /* 0x0000009972727221 */ /* 0x000fc40000010100 */
[----:B------:R-:W-:Y:S02]  /*4b80*/  FADD.FTZ R116, R116, R155 ;  /* 0x0000009b74747221 */ /* 0x000fe40000010000 */
[C---:B------:R-:W-:Y:S02]  /*4b90*/  FFMA.FTZ R92, R105.reuse, R48, R93 ;  /* 0x00000030695c7223 */ /* 0x040fe4000001005d */
[----:B------:R-:W-:Y:S02]  /*4ba0*/  FFMA.FTZ R93, R105, R137, -R154 ;  /* 0x00000089695d7223 */ /* 0x000fe4000001089a */
[C---:B------:R-:W-:Y:S02]  /*4bb0*/  FMUL.FTZ R153, R102.reuse, -R114 ;  /* 0x8000007266997220 */ /* 0x040fe40000410000 */
[----:B------:R-:W-:Y:S02]  /*4bc0*/  FMUL.FTZ R102, R102, -R116 ;  /* 0x8000007466667220 */ /* 0x000fe40000410000 */
[----:B------:R-:W-:-:S02]  /*4bd0*/  FADD.FTZ R92, RZ, R92 ;  /* 0x0000005cff5c7221 */ /* 0x000fc40000010000 */
[----:B------:R-:W-:Y:S02]  /*4be0*/  FFMA.FTZ R93, R78, R58, R93 ;  /* 0x0000003a4e5d7223 */ /* 0x000fe4000001005d */
[C---:B------:R-:W-:Y:S02]  /*4bf0*/  FFMA.FTZ R154, R105.reuse, R114, R102 ;  /* 0x00000072699a7223 */ /* 0x040fe40000010066 */
[----:B------:R-:W-:Y:S02]  /*4c00*/  FFMA.FTZ R153, R105, R116, -R153 ;  /* 0x0000007469997223 */ /* 0x000fe40000010899 */
[C---:B------:R-:W-:Y:S02]  /*4c10*/  FMUL.FTZ R156, R94.reuse, R92 ;  /* 0x0000005c5e9c7220 */ /* 0x040fe40000410000 */
[----:B------:R-:W-:Y:S02]  /*4c20*/  FMUL.FTZ R155, R94, R93 ;  /* 0x0000005d5e9b7220 */ /* 0x000fe40000410000 */
        /* <DEDUP_REMOVED lines=8> */
[----:B------:R-:W-:Y:S02]  /*4cb0*/  FADD.FTZ R123, R123, R106 ;  /* 0x0000006a7b7b7221 */ /* 0x000fe40000010000 */
[----:B------:R-:W-:Y:S02]  /*4cc0*/  FADD.FTZ R122, -R122, R109 ;  /* 0x0000006d7a7a7221 */ /* 0x000fe40000010100 */
[----:B------:R-:W-:Y:S02]  /*4cd0*/  FMUL.FTZ R105, R91, R92 ;  /* 0x0000005c5b697220 */ /* 0x000fe40000410000 */
[----:B------:R-:W-:Y:S02]  /*4ce0*/  FMUL.FTZ R154, R95, R94 ;  /* 0x0000005e5f9a7220 */ /* 0x000fe40000410000 */
[----:B------:R-:W-:-:S02]  /*4cf0*/  FMUL.FTZ R94, R104, -R123 ;  /* 0x8000007b685e7220 */ /* 0x000fc40000410000 */
[----:B------:R-:W-:Y:S02]  /*4d00*/  FMUL.FTZ R104, R104, -R122 ;  /* 0x8000007a68687220 */ /* 0x000fe40000410000 */
[C---:B------:R-:W-:Y:S02]  /*4d10*/  FMUL.FTZ R158, R90.reuse, R92 ;  /* 0x0000005c5a9e7220 */ /* 0x040fe40000410000 */
[----:B------:R-:W-:Y:S02]  /*4d20*/  FFMA.FTZ R156, R90, R93, -R105 ;  /* 0x0000005d5a9c7223 */ /* 0x000fe40000010869 */
[----:B------:R-:W-:Y:S02]  /*4d30*/  FMUL.FTZ R90, R95, R102 ;  /* 0x000000665f5a7220 */ /* 0x000fe40000410000 */
[C---:B------:R-:W-:Y:S02]  /*4d40*/  FFMA.FTZ R102, R103.reuse, R122, R94 ;  /* 0x0000007a67667223 */ /* 0x040fe4000001005e */
[----:B------:R-:W-:-:S02]  /*4d50*/  FFMA.FTZ R103, R103, R123, -R104 ;  /* 0x0000007b67677223 */ /* 0x000fc40000010868 */
[----:B------:R-:W-:Y:S02]  /*4d60*/  FADD.FTZ R131, -R131, R102 ;  /* 0x0000006683837221 */ /* 0x000fe40000010100 */
[----:B------:R-:W-:Y:S02]  /*4d70*/  FADD.FTZ R130, R130, R103 ;  /* 0x0000006782827221 */ /* 0x000fe40000010000 */
[----:B------:R-:W-:Y:S02]  /*4d80*/  FFMA.FTZ R158, R91, R93, R158 ;  /* 0x0000005d5b9e7223 */ /* 0x000fe4000001009e */
[C---:B------:R-:W-:Y:S02]  /*4d90*/  FMUL.FTZ R91, R149.reuse, R47 ;  /* 0x0000002f955b7220 */ /* 0x040fe40000410000 */
[----:B------:R-:W-:Y:S02]  /*4da0*/  FMUL.FTZ R94, R149, R46 ;  /* 0x0000002e955e7220 */ /* 0x000fe40000410000 */
[----:B------:R-:W-:-:S02]  /*4db0*/  FMUL.FTZ R103, R107, -R131 ;  /* 0x800000836b677220 */ /* 0x000fc40000410000 */
[----:B------:R-:W-:Y:S02]  /*4dc0*/  FMUL.FTZ R107, R107, -R130 ;  /* 0x800000826b6b7220 */ /* 0x000fe40000410000 */
[C---:B------:R-:W-:Y:S02]  /*4dd0*/  FFMA.FTZ R46, R150.reuse, R46, -R91 ;  /* 0x0000002e962e7223 */ /* 0x040fe4000001085b */
[----:B------:R-:W-:Y:S01]  /*4de0*/  FFMA.FTZ R91, R150, R47, R94 ;  /* 0x0000002f965b7223 */ /* 0x000fe2000001005e */
[----:B------:R-:W-:Y:S01]  /*4df0*/  P2R R94, PR, RZ, 0x1 ;  /* 0x00000001ff5e7803 */ /* 0x000fe20000000000 */
[C---:B------:R-:W-:Y:S02]  /*4e00*/  FFMA.FTZ R107, R108.reuse, R131, R107 ;  /* 0x000000836c6b7223 */ /* 0x040fe4000001006b */
[----:B------:R-:W-:Y:S01]  /*4e10*/  FFMA.FTZ R94, R108, R130, -R103 ;  /* 0x000000826c5e7223 */ /* 0x000fe20000010867 */
[----:B------:R-:W-:Y:S01]  /*4e20*/  MOV R108, 0xffffff00 ;  /* 0xffffff00006c7802 */ /* 0x000fe20000000f00 */
[----:B------:R-:W-:-:S02]  /*4e30*/  FADD.FTZ R120, -R120, R107 ;  /* 0x0000006b78787221 */ /* 0x000fc40000010100 */
[----:B------:R-:W-:Y:S01]  /*4e40*/  FADD.FTZ R121, R121, R94 ;  /* 0x0000005e79797221 */ /* 0x000fe20000010000 */
[----:B------:R-:W-:Y:S01]  /*4e50*/  SHF.L.U32 R94, R10, 0x4, RZ ;  /* 0x000000040a5e7819 */ /* 0x000fe200000006ff */
[C---:B------:R-:W-:Y:S02]  /*4e60*/  FMUL.FTZ R102, R88.reuse, -R120 ;  /* 0x8000007858667220 */ /* 0x040fe40000410000 */
[-C--:B------:R-:W-:Y:S01]  /*4e70*/  FMUL.FTZ R88, R88, -R121.reuse ;  /* 0x8000007958587220 */ /* 0x080fe20000410000 */
[----:B------:R-:W-:Y:S01]  /*4e80*/  LEA.HI.SX32 R94, R94, R94, 0x1b ;  /* 0x0000005e5e5e7211 */ /* 0x000fe200078fdaff */
[C---:B------:R-:W-:Y:S02]  /*4e90*/  FFMA.FTZ R102, R89.reuse, R121, -R102 ;  /* 0x0000007959667223 */ /* 0x040fe40000010866 */
[----:B------:R-:W-:Y:S02]  /*4ea0*/  FFMA.FTZ R89, R89, R120, R88 ;  /* 0x0000007859597223 */ /* 0x000fe40000010058 */
[----:B------:R-:W-:-:S02]  /*4eb0*/  FADD.FTZ R129, R129, R102 ;  /* 0x0000006681817221 */ /* 0x000fc40000010000 */
[----:B------:R-:W-:Y:S02]  /*4ec0*/  FADD.FTZ R89, -R128, R89 ;  /* 0x0000005980597221 */ /* 0x000fe40000010100 */
[C---:B------:R-:W-:Y:S02]  /*4ed0*/  FMUL.FTZ R88, R98.reuse, -R129 ;  /* 0x8000008162587220 */ /* 0x040fe40000410000 */
[C---:B------:R-:W-:Y:S02]  /*4ee0*/  FMUL.FTZ R47, R149.reuse, R45 ;  /* 0x0000002d952f7220 */ /* 0x040fe40000410000 */
[-C--:B------:R-:W-:Y:S02]  /*4ef0*/  FMUL.FTZ R98, R98, -R89.reuse ;  /* 0x8000005962627220 */ /* 0x080fe40000410000 */
[----:B------:R-:W-:Y:S02]  /*4f00*/  FMUL.FTZ R149, R149, R44 ;  /* 0x0000002c95957220 */ /* 0x000fe40000410000 */
[----:B------:R-:W-:-:S02]  /*4f10*/  FFMA.FTZ R88, R99, R89, R88 ;  /* 0x0000005963587223 */ /* 0x000fc40000010058 */
[C---:B------:R-:W-:Y:S02]  /*4f20*/  FFMA.FTZ R44, R150.reuse, R44, -R47 ;  /* 0x0000002c962c7223 */ /* 0x040fe4000001082f */
[----:B------:R-:W-:Y:S02]  /*4f30*/  FFMA.FTZ R99, R99, R129, -R98 ;  /* 0x0000008163637223 */ /* 0x000fe40000010862 */
[----:B------:R-:W-:Y:S02]  /*4f40*/  FFMA.FTZ R45, R150, R45, R149 ;  /* 0x0000002d962d7223 */ /* 0x000fe40000010095 */
[----:B-----5:R-:W-:Y:S02]  /*4f50*/  FADD.FTZ R46, R151, R46 ;  /* 0x0000002e972e7221 */ /* 0x020fe40000010000 */
[----:B------:R-:W-:Y:S02]  /*4f60*/  FADD.FTZ R47, R152, R91 ;  /* 0x0000005b982f7221 */ /* 0x000fe40000010000 */
[----:B------:R-:W-:-:S02]  /*4f70*/  FADD.FTZ R88, -R127, R88 ;  /* 0x000000587f587221 */ /* 0x000fc40000010100 */
[----:B------:R-:W-:Y:S01]  /*4f80*/  FADD.FTZ R126, R126, R99 ;  /* 0x000000637e7e7221 */ /* 0x000fe20000010000 */
[----:B------:R0:W-:Y:S01]  /*4f90*/  @!P0 STS.128 [R66.X16+0x21b0], R44 ;  /* 0x0021b02c42008388 */ /* 0x0001e2000000cc00 */
[----:B------:R-:W-:Y:S02]  /*4fa0*/  FADD.FTZ R119, R119, -R90 ;  /* 0x8000005a77777221 */ /* 0x000fe40000010000 */
[-C--:B------:R-:W-:Y:S01]  /*4fb0*/  FMUL.FTZ R91, R126, R53.reuse ;  /* 0x000000357e5b7220 */ /* 0x080fe20000410000 */
[----:B------:R-:W-:Y:S01]  /*4fc0*/  STS [R94.X4+0x420], R132 ;  /* 0x000420845e007388 */ /* 0x000fe20000004800 */
[----:B------:R-:W-:Y:S02]  /*4fd0*/  FFMA.FTZ R136, R86, -R53, R136 ;  /* 0x8000003556887223 */ /* 0x000fe40000010088 */
[----:B------:R-:W-:Y:S01]  /*4fe0*/  FMUL.FTZ R98, R50, R91 ;  /* 0x0000005b32627220 */ /* 0x000fe20000410000 */
[----:B------:R-:W-:Y:S01]  /*4ff0*/  STS [R94.X4+0x424], R148 ;  /* 0x000424945e007388 */ /* 0x000fe20000004800 */
[----:B------:R-:W-:-:S02]  /*5000*/  FFMA.FTZ R99, R87, -R52, R138 ;  /* 0x8000003457637223 */ /* 0x000fc4000001008a */
[-C--:B------:R-:W-:Y:S01]  /*5010*/  FMUL.FTZ R103, R129, R54.reuse ;  /* 0x0000003681677220 */ /* 0x080fe20000410000 */
[----:B------:R-:W-:Y:S01]  /*5020*/  STS [R94.X4+0x428], R133 ;  /* 0x000428855e007388 */ /* 0x000fe20000004800 */
[----:B------:R-:W-:Y:S02]  /*5030*/  FFMA.FTZ R139, R85, -R54, R139 ;  /* 0x80000036558b7223 */ /* 0x000fe4000001008b */
[----:B------:R-:W-:Y:S01]  /*5040*/  FMUL.FTZ R51, R95, R156 ;  /* 0x0000009c5f337220 */ /* 0x000fe20000410000 */
[----:B------:R-:W-:Y:S01]  /*5050*/  STS [R94.X4+0x42c], R147 ;  /* 0x00042c935e007388 */ /* 0x000fe20000004800 */
[C---:B0-----:R-:W-:Y:S02]  /*5060*/  FMUL.FTZ R44, R100.reuse, -R88 ;  /* 0x80000058642c7220 */ /* 0x041fe40000410000 */
        /* <DEDUP_REMOVED lines=8> */
[----:B------:R-:W-:Y:S02]  /*50f0*/  FMUL.FTZ R47, R88, R53 ;  /* 0x00000035582f7220 */ /* 0x000fe40000410000 */
[-C--:B------:R-:W-:Y:S01]  /*5100*/  FMUL.FTZ R44, R101, R52.reuse ;  /* 0x00000034652c7220 */ /* 0x080fe20000410000 */
[----:B------:R-:W-:Y:S01]  /*5110*/  STS [R94.X4+0x438], R134 ;  /* 0x000438865e007388 */ /* 0x000fe20000004800 */
[----:B------:R-:W-:-:S02]  /*5120*/  FMUL.FTZ R90, R125, R52 ;  /* 0x000000347d5a7220 */ /* 0x000fc40000410000 */
[C---:B------:R-:W-:Y:S01]  /*5130*/  FMUL.FTZ R45, R49.reuse, R44 ;  /* 0x0000002c312d7220 */ /* 0x040fe20000410000 */
[----:B------:R-:W-:Y:S01]  /*5140*/  STS [R94.X4+0x43c], R145 ;  /* 0x00043c915e007388 */ /* 0x000fe20000004800 */
[-C--:B------:R-:W-:Y:S02]  /*5150*/  FMUL.FTZ R46, R49, R90.reuse ;  /* 0x0000005a312e7220 */ /* 0x080fe40000410000 */
[-C--:B------:R-:W-:Y:S01]  /*5160*/  FFMA.FTZ R105, R136, R47.reuse, -R98 ;  /* 0x0000002f88697223 */ /* 0x080fe20000010862 */
[----:B------:R-:W-:Y:S01]  /*5170*/  STS [R94.X4+0x440], R135 ;  /* 0x000440875e007388 */ /* 0x000fe20000004800 */
[----:B------:R-:W-:Y:S02]  /*5180*/  FMUL.FTZ R47, R50, R47 ;  /* 0x0000002f322f7220 */ /* 0x000fe40000410000 */
[----:B------:R-:W-:Y:S01]  /*5190*/  FFMA.FTZ R45, R99, R90, R45 ;  /* 0x0000005a632d7223 */ /* 0x000fe2000001002d */
[----:B------:R-:W-:Y:S01]  /*51a0*/  STS [R94.X4+0x444], R143 ;  /* 0x0004448f5e007388 */ /* 0x000fe20000004800 */
[----:B------:R-:W-:-:S02]  /*51b0*/  FMUL.FTZ R98, R89, R54 ;  /* 0x0000003659627220 */ /* 0x000fc40000410000 */
[----:B------:R-:W-:Y:S01]  /*51c0*/  FFMA.FTZ R46, R99, R44, -R46 ;  /* 0x0000002c632e7223 */ /* 0x000fe2000001082e */
[----:B------:R-:W-:Y:S01]  /*51d0*/  STS [R94.X4+0x448], R111 ;  /* 0x0004486f5e007388 */ /* 0x000fe20000004800 */
[----:B------:R-:W-:Y:S02]  /*51e0*/  FFMA.FTZ R44, R136, R91, R47 ;  /* 0x0000005b882c7223 */ /* 0x000fe4000001002f */
[----:B------:R-:W-:Y:S01]  /*51f0*/  FADD.FTZ R45, RZ, R45 ;  /* 0x0000002dff2d7221 */ /* 0x000fe20000010000 */
[----:B------:R-:W-:Y:S01]  /*5200*/  STS [R94.X4+0x44c], R161 ;  /* 0x00044ca15e007388 */ /* 0x000fe20000004800 */
[C---:B------:R-:W-:Y:S02]  /*5210*/  FMUL.FTZ R100, R96.reuse, R98 ;  /* 0x0000006260647220 */ /* 0x040fe40000410000 */
[----:B------:R-:W-:Y:S01]  /*5220*/  FMUL.FTZ R47, R96, R103 ;  /* 0x00000067602f7220 */ /* 0x000fe20000410000 */
[----:B------:R-:W-:Y:S01]  /*5230*/  STS [R94.X4+0x450], R115 ;  /* 0x000450735e007388 */ /* 0x000fe20000004800 */
[----:B------:R-:W-:-:S02]  /*5240*/  FADD.FTZ R44, R45, R44 ;  /* 0x0000002c2d2c7221 */ /* 0x000fc40000010000 */
[C---:B------:R-:W-:Y:S01]  /*5250*/  FFMA.FTZ R45, R139.reuse, R103, R100 ;  /* 0x000000678b2d7223 */ /* 0x040fe20000010064 */
[----:B------:R-:W-:Y:S01]  /*5260*/  STS [R94.X4+0x454], R110 ;  /* 0x0004546e5e007388 */ /* 0x000fe20000004800 */
[----:B------:R-:W-:Y:S02]  /*5270*/  FADD.FTZ R46, RZ, R46 ;  /* 0x0000002eff2e7221 */ /* 0x000fe40000010000 */
[----:B------:R-:W-:Y:S02]  /*5280*/  FFMA.FTZ R47, R139, R98, -R47 ;  /* 0x000000628b2f7223 */ /* 0x000fe4000001082f */
[----:B------:R-:W-:Y:S02]  /*5290*/  FMUL.FTZ R98, R121, R55 ;  /* 0x0000003779627220 */ /* 0x000fe40000410000 */
[----:B------:R-:W-:Y:S02]  /*52a0*/  FADD.FTZ R44, R44, R45 ;  /* 0x0000002d2c2c7221 */ /* 0x000fe40000010000 */
[----:B------:R-:W-:-:S02]  /*52b0*/  FADD.FTZ R46, R46, R105 ;  /* 0x000000692e2e7221 */ /* 0x000fc40000010000 */
[-C--:B------:R-:W-:Y:S02]  /*52c0*/  FMUL.FTZ R45, R120, R55.reuse ;  /* 0x00000037782d7220 */ /* 0x080fe40000410000 */
[----:B------:R-:W-:Y:S02]  /*52d0*/  FFMA.FTZ R140, R84, -R55, R140 ;  /* 0x80000037548c7223 */ /* 0x000fe4000001008c */
[----:B------:R-:W-:Y:S02]  /*52e0*/  FMUL.FTZ R105, R130, R56 ;  /* 0x0000003882697220 */ /* 0x000fe40000410000 */
[C---:B------:R-:W-:Y:S02]  /*52f0*/  FMUL.FTZ R102, R97.reuse, R98 ;  /* 0x0000006261667220 */ /* 0x040fe40000410000 */
[----:B------:R-:W-:Y:S02]  /*5300*/  FMUL.FTZ R107, R97, R45 ;  /* 0x0000002d616b7220 */ /* 0x000fe40000410000 */
[----:B------:R-:W-:-:S02]  /*5310*/  FFMA.FTZ R100, R81, -R56, R141 ;  /* 0x8000003851647223 */ /* 0x000fc4000001008d */
[----:B0-----:R-:W-:Y:S02]  /*5320*/  FMUL.FTZ R51, R131, R56 ;  /* 0x0000003883337220 */ /* 0x001fe40000410000 */
[----:B------:R-:W-:Y:S02]  /*5330*/  FMUL.FTZ R104, R112, R105 ;  /* 0x0000006970687220 */ /* 0x000fe40000410000 */
[----:B------:R-:W-:Y:S02]  /*5340*/  FFMA.FTZ R45, R140, R45, -R102 ;  /* 0x0000002d8c2d7223 */ /* 0x000fe40000010866 */
[----:B------:R-:W-:Y:S02]  /*5350*/  FADD.FTZ R46, R46, R47 ;  /* 0x0000002f2e2e7221 */ /* 0x000fe40000010000 */
[----:B------:R-:W-:Y:S02]  /*5360*/  FMUL.FTZ R102, R123, R57 ;  /* 0x000000397b667220 */ /* 0x000fe40000410000 */
[----:B------:R-:W-:-:S02]  /*5370*/  FFMA.FTZ R95, -R95, R158, -RZ ;  /* 0x0000009e5f5f7223 */ /* 0x000fc400000109ff */
[-C--:B------:R-:W-:Y:S02]  /*5380*/  FFMA.FTZ R104, R100, R51.reuse, -R104 ;  /* 0x0000003364687223 */ /* 0x080fe40000010868 */
[----:B------:R-:W-:Y:S01]  /*5390*/  FMUL.FTZ R47, R112, R51 ;  /* 0x00000033702f7220 */ /* 0x000fe20000410000 */
[----:B------:R0:W-:Y:S01]  /*53a0*/  STS [R94.X4+0x45c], R95 ;  /* 0x00045c5f5e007388 */ /* 0x0001e20000004800 */
[----:B------:R-:W-:Y:S02]  /*53b0*/  FADD.FTZ R45, R46, R45 ;  /* 0x0000002d2e2d7221 */ /* 0x000fe40000010000 */
[----:B------:R-:W-:Y:S02]  /*53c0*/  FFMA.FTZ R107, R140, R98, R107 ;  /* 0x000000628c6b7223 */ /* 0x000fe4000001006b */
[-C--:B------:R-:W-:Y:S02]  /*53d0*/  FFMA.FTZ R51, R80, -R57.reuse, R142 ;  /* 0x8000003950337223 */ /* 0x080fe4000001008e */
[----:B------:R-:W-:-:S02]  /*53e0*/  FMUL.FTZ R46, R122, R57 ;  /* 0x000000397a2e7220 */ /* 0x000fc40000410000 */
[----:B------:R-:W-:Y:S02]  /*53f0*/  FMUL.FTZ R106, R113, R102 ;  /* 0x00000066716a7220 */ /* 0x000fe40000410000 */
[----:B------:R-:W-:Y:S02]  /*5400*/  FADD.FTZ R44, R44, R107 ;  /* 0x0000006b2c2c7221 */ /* 0x000fe40000010000 */
[----:B------:R-:W-:Y:S02]  /*5410*/  FFMA.FTZ R47, R100, R105, R47 ;  /* 0x00000069642f7223 */ /* 0x000fe4000001002f */
[----:B------:R-:W-:Y:S02]  /*5420*/  FFMA.FTZ R106, R51, R46, -R106 ;  /* 0x0000002e336a7223 */ /* 0x000fe4000001086a */
[----:B0-----:R-:W-:Y:S02]  /*5430*/  IMAD R95, R69, R108, c[0x0][0x168] ;  /* 0x00005a00455f7624 */ /* 0x001fe400078e026c */
[----:B------:R-:W-:-:S02]  /*5440*/  FMUL.FTZ R46, R113, R46 ;  /* 0x0000002e712e7220 */ /* 0x000fc40000410000 */
[----:B------:R-:W-:Y:S01]  /*5450*/  FMUL.FTZ R109, R117, R60 ;  /* 0x0000003c756d7220 */ /* 0x000fe20000410000 */
[----:B------:R-:W-:Y:S01]  /*5460*/  LEA R95, R95, -R10, 0x1 ;  /* 0x8000000a5f5f7211 */ /* 0x000fe200078e08ff */
[----:B------:R-:W-:Y:S02]  /*5470*/  FADD.FTZ R44, R44, R47 ;  /* 0x0000002f2c2c7221 */ /* 0x000fe40000010000 */
[----:B------:R-:W-:Y:S01]  /*5480*/  FADD.FTZ R45, R45, R104 ;  /* 0x000000682d2d7221 */ /* 0x000fe20000010000 */
[----:B------:R-:W-:Y:S01]  /*5490*/  BAR.SYNC.DEFER_BLOCKING 0x0 ;  /* 0x0000000000007b1d */ /* 0x000fe20000010000 */
[----:B------:R-:W-:Y:S01]  /*54a0*/  FFMA.FTZ R47, R51, R102, R46 ;  /* 0x00000066332f7223 */ /* 0x000fe2000001002e */
[----:B------:R-:W-:Y:S01]  /*54b0*/  ISETP.GE.AND P0, PT, R95, 0x1, PT ;  /* 0x000000015f00780c */ /* 0x000fe20003f06270 */
[-C--:B------:R-:W-:Y:S02]  /*54c0*/  FMUL.FTZ R107, R118, R60.reuse ;  /* 0x0000003c766b7220 */ /* 0x080fe40000410000 */
[----:B------:R-:W-:-:S02]  /*54d0*/  FFMA.FTZ R104, R79, -R60, R137 ;  /* 0x8000003c4f687223 */ /* 0x000fc40000010089 */
[----:B------:R-:W-:Y:S02]  /*54e0*/  FMUL.FTZ R46, R48, R109 ;  /* 0x0000006d302e7220 */ /* 0x000fe40000410000 */
[----:B------:R-:W-:Y:S02]  /*54f0*/  FADD.FTZ R44, R44, R47 ;  /* 0x0000002f2c2c7221 */ /* 0x000fe40000010000 */
[----:B------:R-:W-:Y:S01]  /*5500*/  FADD.FTZ R106, R45, R106 ;  /* 0x0000006a2d6a7221 */ /* 0x000fe20000010000 */
[----:B------:R-:W-:Y:S01]  /*5510*/  SHF.L.U32 R45, R69, 0x9, RZ ;  /* 0x00000009452d7819 */ /* 0x000fe200000006ff */
[-C--:B------:R-:W-:Y:S02]  /*5520*/  FMUL.FTZ R94, R48, R107.reuse ;  /* 0x0000006b305e7220 */ /* 0x080fe40000410000 */
[----:B------:R-:W-:Y:S02]  /*5530*/  FFMA.FTZ R47, R104, R107, R46 ;  /* 0x0000006b682f7223 */ /* 0x000fe4000001002e */
[----:B------:R-:W-:-:S02]  /*5540*/  FMUL.FTZ R69, R116, R58 ;  /* 0x0000003a74457220 */ /* 0x000fc40000410000 */
[----:B------:R-:W-:Y:S02]  /*5550*/  FFMA.FTZ R109, R104, R109, -R94 ;  /* 0x0000006d686d7223 */ /* 0x000fe4000001085e */
[----:B------:R-:W-:Y:S01]  /*5560*/  FADD.FTZ R110, R44, R47 ;  /* 0x0000002f2c6e7221 */ /* 0x000fe20000010000 */
[C---:B------:R-:W-:Y:S01]  /*5570*/  IADD3 R44, P1, R45.reuse, R10, RZ ;  /* 0x0000000a2d2c7210 */ /* 0x040fe20007f3e0ff */
[-C--:B------:R-:W-:Y:S02]  /*5580*/  FMUL.FTZ R47, R114, R58.reuse ;  /* 0x0000003a722f7220 */ /* 0x080fe40000410000 */
[----:B------:R-:W-:Y:S01]  /*5590*/  FFMA.FTZ R94, R78, -R58, R93 ;  /* 0x8000003a4e5e7223 */ /* 0x000fe2000001005d */
[----:B------:R-:W-:Y:S01]  /*55a0*/  LEA.HI.X.SX32 R45, R45, RZ, 0x1, P1 ;  /* 0x000000ff2d2d7211 */ /* 0x000fe200008f0eff */
[----:B------:R-:W-:Y:S01]  /*55b0*/  FMUL.FTZ R46, R92, R69 ;  /* 0x000000455c2e7220 */ /* 0x000fe20000410000 */
[----:B------:R-:W-:Y:S01]  /*55c0*/  ISETP.GE.AND P1, PT, R95, 0x21, PT ;  /* 0x000000215f00780c */ /* 0x000fe20003f26270 */
[----:B------:R-:W-:Y:S01]  /*55d0*/  FADD.FTZ R157, R157, R154 ;  /* 0x0000009a9d9d7221 */ /* 0x000fe20000010000 */
[----:B------:R-:W-:Y:S01]  /*55e0*/  IADD3 R93, R10, 0x20, RZ ;  /* 0x000000200a5d7810 */ /* 0x000fe20007ffe0ff */
[----:B------:R-:W-:-:S02]  /*55f0*/  FFMA.FTZ R135, R94, R47, -R46 ;  /* 0x0000002f5e877223 */ /* 0x000fc4000001082e */
[----:B------:R-:W-:Y:S02]  /*5600*/  FMUL.FTZ R47, R92, R47 ;  /* 0x0000002f5c2f7220 */ /* 0x000fe40000410000 */
[----:B------:R-:W-:Y:S02]  /*5610*/  FADD.FTZ R124, R106, R109 ;  /* 0x0000006d6a7c7221 */ /* 0x000fe40000010000 */
[----:B------:R-:W-:Y:S01]  /*5620*/  FFMA.FTZ R133, R94, R69, R47 ;  /* 0x000000455e857223 */ /* 0x000fe2000001002f */
[----:B------:R-:W-:Y:S05]  /*5630*/  @!P0 BRA `(.L_x_12366) ;  /* 0x0000016000008947 */ /* 0x000fea0003800000 */
[----:B------:R-:W-:Y:S01]  /*5640*/  LEA.HI.SX32 R106, R10, R10, 0x1b ;  /* 0x0000000a0a6a7211 */ /* 0x000fe200078fdaff */
[----:B------:R-:W-:Y:S01]  /*5650*/  IMAD R111, R13, c[0x0][0x2c0], RZ ;  /* 0x0000b0000d6f7a24 */ /* 0x000fe200078e02ff */
[----:B------:R-:W-:Y:S01]  /*5660*/  ULDC.64 UR4, c[0x0][0x2b8] ;  /* 0x0000ae0000047ab9 */ /* 0x000fe20000000a00 */
[C---:B------:R-:W-:Y:S01]  /*5670*/  IMAD.WIDE.U32 R46, R14.reuse, c[0x0][0x2c0], RZ ;  /* 0x0000b0000e2e7a25 */ /* 0x040fe200078e00ff */
[----:B------:R-:W-:Y:S01]  /*5680*/  USHF.R.U32.HI UR8, URZ, 0x1, UR5 ;  /* 0x000000013f087899 */ /* 0x000fe20008011605 */
[----:B------:R-:W0:Y:S01]  /*5690*/  LDS R109, [R106.X4+0x420] ;  /* 0x000420006a6d7984 */ /* 0x000e220000004800 */
[----:B------:R-:W-:Y:S01]  /*56a0*/  USHF.R.U64 UR4, UR4, 0x1, UR5 ;  /* 0x0000000104047899 */ /* 0x000fe20008001205 */
[----:B------:R-:W-:-:S02]  /*56b0*/  IMAD R111, R14, c[0x0][0x2c4], R111 ;  /* 0x0000b1000e6f7a24 */ /* 0x000fc400078e026f */
[----:B------:R-:W-:-:S03]  /*56c0*/  IMAD.WIDE.U32 R44, R66, c[0x0][0x2d0], R44 ;  /* 0x0000b400422c7a25 */ /* 0x000fc600078e002c */
[----:B------:R-:W-:Y:S01]  /*56d0*/  IADD3 R47, R47, R111, RZ ;  /* 0x0000006f2f2f7210 */ /* 0x000fe20007ffe0ff */
[----:B------:R-:W-:Y:S02]  /*56e0*/  IMAD R108, R16, UR8, RZ ;  /* 0x00000008106c7c24 */ /* 0x000fe4000f8e02ff */
[----:B------:R-:W-:Y:S02]  /*56f0*/  IMAD R111, R68, c[0x0][0x2d0], RZ ;  /* 0x0000b400446f7a24 */ /* 0x000fe400078e02ff */
[----:B------:R-:W-:Y:S02]  /*5700*/  IMAD R127, R15, UR4, R108 ;  /* 0x000000040f7f7c24 */ /* 0x000fe4000f8e026c */
[----:B------:R-:W-:-:S04]  /*5710*/  IMAD.WIDE.U32 R46, R16, UR4, R46 ;  /* 0x00000004102e7c25 */ /* 0x000fc8000f8e002e */
[----:B------:R-:W-:Y:S01]  /*5720*/  IMAD R115, R66, c[0x0][0x2d4], R111 ;  /* 0x0000b50042737a24 */ /* 0x000fe200078e026f */
[----:B------:R-:W-:Y:S02]  /*5730*/  IADD3 R111, R47, R127, RZ ;  /* 0x0000007f2f6f7210 */ /* 0x000fe40007ffe0ff */
[C---:B------:R-:W-:Y:S02]  /*5740*/  LEA R47, P0, R46.reuse, c[0x0][0x320], 0x3 ;  /* 0x0000c8002e2f7a11 */ /* 0x040fe400078018ff */
[----:B------:R-:W-:Y:S02]  /*5750*/  IADD3 R115, R45, R115, RZ ;  /* 0x000000732d737210 */ /* 0x000fe40007ffe0ff */
[----:B------:R-:W-:Y:S02]  /*5760*/  LEA.HI.X R45, R46, c[0x0][0x324], R111, 0x3, P0 ;  /* 0x0000c9002e2d7a11 */ /* 0x000fe400000f1c6f */
[----:B------:R-:W-:-:S04]  /*5770*/  LEA R46, P0, R44, R47, 0x2 ;  /* 0x0000002f2c2e7211 */ /* 0x000fc800078010ff */
[----:B------:R-:W-:-:S05]  /*5780*/  LEA.HI.X R47, R44, R45, R115, 0x2, P0 ;  /* 0x0000002d2c2f7211 */ /* 0x000fca00000f1473 */
[----:B0-----:R0:W-:Y:S04]  /*5790*/  RED.E.ADD.F32.FTZ.RN.STRONG.GPU [R46.64], R109 ;  /* 0x0000006d2e00798e */ /* 0x0011e8000c10e786 */
.L_x_12366:
[----:B------:R-:W-:Y:S05]  /*57a0*/  BSYNC B0 ;  /* 0x0000000000007941 */ /* 0x000fea0003800000 */
.L_x_12365:
[----:B------:R-:W-:Y:S01]  /*57b0*/  LEA.HI.SX32 R44, R93, R10, 0x1b ;  /* 0x0000000a5d2c7211 */ /* 0x000fe200078fdaff */
[----:B------:R-:W-:Y:S01]  /*57c0*/  BSSY B0, `(.L_x_12367) ;  /* 0x0000008000007945 */ /* 0x000fe20003800000 */
[----:B------:R-:W-:Y:S01]  /*57d0*/  FADD.FTZ R68, R110, R133 ;  /* 0x000000856e447221 */ /* 0x000fe20000010000 */
[----:B0-----:R-:W-:Y:S01]  /*57e0*/  IADD3 R47, R10, 0x40, RZ ;  /* 0x000000400a2f7810 */ /* 0x001fe20007ffe0ff */
[----:B------:R-:W-:Y:S01]  /*57f0*/  FADD.FTZ R93, R124, R135 ;  /* 0x000000877c5d7221 */ /* 0x000fe20000010000 */
[----:B------:R0:W1:Y:S01]  /*5800*/  LDS R45, [R44.X4+0x4a0] ;  /* 0x0004a0002c2d7984 */ /* 0x0000620000004800 */
[----:B------:R-:W-:Y:S01]  /*5810*/  IADD3 R109, R10, 0x60, RZ ;  /* 0x000000600a6d7810 */ /* 0x000fe20007ffe0ff */
[----:B------:R-:W-:Y:S05]  /*5820*/  @!P1 BRA `(.L_x_12368) ;  /* 0x0000001000009947 */ /* 0x000fea0003800000 */
[----:B-1----:R1:W-:Y:S02]  /*5830*/  RED.E.ADD.F32.FTZ.RN.STRONG.GPU [R164.64+-0x780], R45 ;  /* 0xfff8802da400798e */ /* 0x0023e4000c10e786 */
.L_x_12368:
[----:B------:R-:W-:Y:S05]  /*5840*/  BSYNC B0 ;  /* 0x0000000000007941 */ /* 0x000fea0003800000 */
.L_x_12367:
[----:B------:R-:W-:Y:S01]  /*5850*/  LEA.HI.SX32 R47, R47, R10, 0x1b ;  /* 0x0000000a2f2f7211 */ /* 0x000fe200078fdaff */
[----:B------:R-:W-:Y:S01]  /*5860*/  BSSY B0, `(.L_x_12369) ;  /* 0x000000d000007945 */ /* 0x000fe20003800000 */
[----:B------:R-:W-:Y:S02]  /*5870*/  ISETP.GE.AND P6, PT, R95, 0x41, PT ;  /* 0x000000415f00780c */ /* 0x000fe40003fc6270 */
[----:B-1----:R-:W-:-:S02]  /*5880*/  IADD3 R45, R10, 0x80, RZ ;  /* 0x000000800a2d7810 */ /* 0x002fc40007ffe0ff */
        /* <DEDUP_REMOVED lines=10> */
.L_x_12370:
[----:B------:R-:W-:Y:S05]  /*5930*/  BSYNC B0 ;  /* 0x0000000000007941 */ /* 0x000fea0003800000 */
.L_x_12369:
[----:B------:R-:W2:Y:S01]  /*5940*/  LDS R109, [R109.X4+0x5a0] ;  /* 0x0005a0006d6d7984 */ /* 0x000ea20000004800 */
[----:B------:R-:W-:Y:S01]  /*5950*/  BSSY B0, `(.L_x_12371) ;  /* 0x0000005000007945 */ /* 0x000fe20003800000 */
[----:B-1----:R-:W-:Y:S02]  /*5960*/  IADD3 R47, R10, 0xa0, RZ ;  /* 0x000000a00a2f7810 */ /* 0x002fe40007ffe0ff */
[----:B------:R-:W-:Y:S01]  /*5970*/  LEA.HI.SX32 R45, R45, R10, 0x1b ;  /* 0x0000000a2d2d7211 */ /* 0x000fe200078fdaff */
[----:B------:R-:W-:Y:S05]  /*5980*/  @!P0 BRA `(.L_x_12372) ;  /* 0x0000001000008947 */ /* 0x000fea0003800000 */
[----:B--2---:R1:W-:Y:S02]  /*5990*/  RED.E.ADD.F32.FTZ.RN.STRONG.GPU [R164.64+-0x680], R109 ;  /* 0xfff9806da400798e */ /* 0x0043e4000c10e786 */
.L_x_12372:
[----:B------:R-:W-:Y:S05]  /*59a0*/  BSYNC B0 ;  /* 0x0000000000007941 */ /* 0x000fea0003800000 */
.L_x_12371:
[----:B------:R-:W3:Y:S01]  /*59b0*/  LDS R45, [R45.X4+0x620] ;  /* 0x000620002d2d7984 */ /* 0x000ee20000004800 */
[----:B------:R-:W-:Y:S01]  /*59c0*/  BSSY B0, `(.L_x_12373) ;  /* 0x0000005000007945 */ /* 0x000fe20003800000 */
[----:B-12---:R-:W-:Y:S02]  /*59d0*/  IADD3 R109, R10, 0xc0, RZ ;  /* 0x000000c00a6d7810 */ /* 0x006fe40007ffe0ff */
[----:B------:R-:W-:Y:S01]  /*59e0*/  LEA.HI.SX32 R47, R47, R10, 0x1b ;  /* 0x0000000a2f2f7211 */ /* 0x000fe200078fdaff */
[----:B------:R-:W-:Y:S05]  /*59f0*/  @!P1 BRA `(.L_x_12374) ;  /* 0x0000001000009947 */ /* 0x000fea0003800000 */
[----:B---3--:R1:W-:Y:S02]  /*5a00*/  RED.E.ADD.F32.FTZ.RN.STRONG.GPU [R164.64+-0x600], R45 ;  /* 0xfffa002da400798e */ /* 0x0083e4000c10e786 */
.L_x_12374:
[----:B------:R-:W-:Y:S05]  /*5a10*/  BSYNC B0 ;  /* 0x0000000000007941 */ /* 0x000fea0003800000 */
.L_x_12373:
[----:B------:R-:W2:Y:S01]  /*5a20*/  LDS R47, [R47.X4+0x6a0] ;  /* 0x0006a0002f2f7984 */ /* 0x000ea20000004800 */
[----:B------:R-:W-:Y:S01]  /*5a30*/  BSSY B0, `(.L_x_12375) ;  /* 0x0000005000007945 */ /* 0x000fe20003800000 */
[----:B-1-3--:R-:W-:-:S02]  /*5a40*/  IADD3 R45, R10, 0xe0, RZ ;  /* 0x000000e00a2d7810 */ /* 0x00afc40007ffe0ff */
[----:B------:R-:W-:Y:S01]  /*5a50*/  LEA.HI.SX32 R109, R109, R10, 0x1b ;  /* 0x0000000a6d6d7211 */ /* 0x000fe200078fdaff */
[----:B------:R-:W-:Y:S05]  /*5a60*/  @!P2 BRA `(.L_x_12376) ;  /* 0x000000100000a947 */ /* 0x000fea0003800000 */
[----:B--2---:R1:W-:Y:S02]  /*5a70*/  RED.E.ADD.F32.FTZ.RN.STRONG.GPU [R164.64+-0x580], R47 ;  /* 0xfffa802fa400798e */ /* 0x0043e4000c10e786 */
.L_x_12376:
[----:B------:R-:W-:Y:S05]  /*5a80*/  BSYNC B0 ;  /* 0x0000000000007941 */ /* 0x000fea0003800000 */
.L_x_12375:
[----:B------:R-:W3:Y:S01]  /*5a90*/  LDS R109, [R109.X4+0x720] ;  /* 0x000720006d6d7984 */ /* 0x000ee20000004800 */
[----:B------:R-:W-:Y:S01]  /*5aa0*/  BSSY B0, `(.L_x_12377) ;  /* 0x0000005000007945 */ /* 0x000fe20003800000 */
[----:B-12---:R-:W-:Y:S02]  /*5ab0*/  IADD3 R47, R10, 0x100, RZ ;  /* 0x000001000a2f7810 */ /* 0x006fe40007ffe0ff */
[----:B------:R-:W-:Y:S01]  /*5ac0*/  LEA.HI.SX32 R45, R45, R10, 0x1b ;  /* 0x0000000a2d2d7211 */ /* 0x000fe200078fdaff */
[----:B------:R-:W-:Y:S05]  /*5ad0*/  @!P3 BRA `(.L_x_12378) ;  /* 0x000000100000b947 */ /* 0x000fea0003800000 */
[----:B---3--:R1:W-:Y:S02]  /*5ae0*/  RED.E.ADD.F32.FTZ.RN.STRONG.GPU [R164.64+-0x500], R109 ;  /* 0xfffb006da400798e */ /* 0x0083e4000c10e786 */
.L_x_12378:
[----:B------:R-:W-:Y:S05]  /*5af0*/  BSYNC B0 ;  /* 0x0000000000007941 */ /* 0x000fea0003800000 */
.L_x_12377:
[----:B------:R-:W2:Y:S01]  /*5b00*/  LDS R45, [R45.X4+0x7a0] ;  /* 0x0007a0002d2d7984 */ /* 0x000ea20000004800 */
[----:B------:R-:W-:Y:S01]  /*5b10*/  BSSY B0, `(.L_x_12379) ;  /* 0x0000004000007945 */ /* 0x000fe20003800000 */
[----:B------:R-:W-:Y:S01]  /*5b20*/  LEA.HI.SX32 R47, R47, R10, 0x1b ;  /* 0x0000000a2f2f7211 */ /* 0x000fe200078fdaff */
[----:B------:R-:W-:Y:S05]  /*5b30*/  @!P4 BRA `(.L_x_12380) ;  /* 0x000000100000c947 */ /* 0x000fea0003800000 */
[----:B--2---:R2:W-:Y:S02]  /*5b40*/  RED.E.ADD.F32.FTZ.RN.STRONG.GPU [R164.64+-0x480], R45 ;  /* 0xfffb802da400798e */ /* 0x0045e4000c10e786 */
.L_x_12380:
[----:B------:R-:W-:Y:S05]  /*5b50*/  BSYNC B0 ;  /* 0x0000000000007941 */ /* 0x000fea0003800000 */
.L_x_12379:
[----:B------:R-:W4:Y:S01]  /*5b60*/  LDS R47, [R47.X4+0x820] ;  /* 0x000820002f2f7984 */ /* 0x000f220000004800 */
[----:B------:R-:W-:Y:S01]  /*5b70*/  BSSY B0, `(.L_x_12381) ;  /* 0x0000005000007945 */ /* 0x000fe20003800000 */
[----:B--2---:R-:W-:-:S02]  /*5b80*/  IADD3 R45, R10, 0x120, RZ ;  /* 0x000001200a2d7810 */ /* 0x004fc40007ffe0ff */
[----:B-1-3--:R-:W-:Y:S01]  /*5b90*/  IADD3 R109, R10, 0x140, RZ ;  /* 0x000001400a6d7810 */ /* 0x00afe20007ffe0ff */
[----:B------:R-:W-:Y:S05]  /*5ba0*/  @!P5 BRA `(.L_x_12382) ;  /* 0x000000100000d947 */ /* 0x000fea0003800000 */
[----:B----4-:R1:W-:Y:S02]  /*5bb0*/  RED.E.ADD.F32.FTZ.RN.STRONG.GPU [R164.64+-0x400], R47 ;  /* 0xfffc002fa400798e */ /* 0x0103e4000c10e786 */
.L_x_12382:
[----:B------:R-:W-:Y:S05]  /*5bc0*/  BSYNC B0 ;  /* 0x0000000000007941 */ /* 0x000fea0003800000 */
.L_x_12381:
        /* <DEDUP_REMOVED lines=14> */
.L_x_12384:
[----:B------:R-:W-:Y:S05]  /*5cb0*/  BSYNC B0 ;  /* 0x0000000000007941 */ /* 0x000fea0003800000 */
.L_x_12383:
[----:B------:R-:W2:Y:S01]  /*5cc0*/  LDS R109, [R109.X4+0x920] ;  /* 0x000920006d6d7984 */ /* 0x000ea20000004800 */
[----:B------:R-:W-:Y:S01]  /*5cd0*/  BSSY B0, `(.L_x_12385) ;  /* 0x0000005000007945 */ /* 0x000fe20003800000 */
[----:B-1----:R-:W-:-:S02]  /*5ce0*/  IADD3 R45, R10, 0x180, RZ ;  /* 0x000001800a2d7810 */ /* 0x002fc40007ffe0ff */
[----:B------:R-:W-:Y:S01]  /*5cf0*/  LEA.HI.SX32 R47, R47, R10, 0x1b ;  /* 0x0000000a2f2f7211 */ /* 0x000fe200078fdaff */
[----:B------:R-:W-:Y:S05]  /*5d00*/  @!P0 BRA `(.L_x_12386) ;  /* 0x0000001000008947 */ /* 0x000fea0003800000 */
[----:B--2---:R1:W-:Y:S02]  /*5d10*/  RED.E.ADD.F32.FTZ.RN.STRONG.GPU [R164.64+-0x300], R109 ;  /* 0xfffd006da400798e */ /* 0x0043e4000c10e786 */
.L_x_12386:
[----:B------:R-:W-:Y:S05]  /*5d20*/  BSYNC B0 ;  /* 0x0000000000007941 */ /* 0x000fea0003800000 */
.L_x_12385:
[----:B------:R-:W3:Y:S01]  /*5d30*/  LDS R47, [R47.X4+0x9a0] ;  /* 0x0009a0002f2f7984 */ /* 0x000ee20000004800 */
[----:B------:R-:W-:Y:S01]  /*5d40*/  BSSY B0, `(.L_x_12387) ;  /* 0x0000005000007945 */ /* 0x000fe20003800000 */
[----:B------:R-:W-:Y:S02]  /*5d50*/  IADD3 R95, R10, 0x1a0, RZ ;  /* 0x000001a00a5f7810 */ /* 0x000fe40007ffe0ff */
[----:B------:R-:W-:Y:S01]  /*5d60*/  LEA.HI.SX32 R45, R45, R10, 0x1b ;  /* 0x0000000a2d2d7211 */ /* 0x000fe200078fdaff */
[----:B------:R-:W-:Y:S05]  /*5d70*/  @!P1 BRA `(.L_x_12388) ;  /* 0x0000001000009947 */ /* 0x000fea0003800000 */
[----:B---3--:R3:W-:Y:S02]  /*5d80*/  RED.E.ADD.F32.FTZ.RN.STRONG.GPU [R164.64+-0x280], R47 ;  /* 0xfffd802fa400798e */ /* 0x0087e4000c10e786 */
.L_x_12388:
[----:B------:R-:W-:Y:S05]  /*5d90*/  BSYNC B0 ;  /* 0x0000000000007941 */ /* 0x000fea0003800000 */
.L_x_12387:
[----:B------:R-:W4:Y:S01]  /*5da0*/  LDS R45, [R45.X4+0xa20] ;  /* 0x000a20002d2d7984 */ /* 0x000f220000004800 */
[----:B------:R-:W-:Y:S01]  /*5db0*/  BSSY B0, `(.L_x_12389) ;  /* 0x0000005000007945 */ /* 0x000fe20003800000 */
[----:B---3--:R-:W-:Y:S02]  /*5dc0*/  IADD3 R47, R10, 0x1c0, RZ ;  /* 0x000001c00a2f7810 */ /* 0x008fe40007ffe0ff */
[----:B------:R-:W-:Y:S01]  /*5dd0*/  LEA.HI.SX32 R95, R95, R10, 0x1b ;  /* 0x0000000a5f5f7211 */ /* 0x000fe200078fdaff */
[----:B------:R-:W-:Y:S05]  /*5de0*/  @!P2 BRA `(.L_x_12390) ;  /* 0x000000100000a947 */ /* 0x000fea0003800000 */
[----:B----4-:R3:W-:Y:S02]  /*5df0*/  RED.E.ADD.F32.FTZ.RN.STRONG.GPU [R164.64+-0x200], R45 ;  /* 0xfffe002da400798e */ /* 0x0107e4000c10e786 */
.L_x_12390:
[----:B------:R-:W-:Y:S05]  /*5e00*/  BSYNC B0 ;  /* 0x0000000000007941 */ /* 0x000fea0003800000 */
.L_x_12389:
[----:B------:R-:W0:Y:S01]  /*5e10*/  LDS R95, [R95.X4+0xaa0] ;  /* 0x000aa0005f5f7984 */ /* 0x000e220000004800 */
[----:B------:R-:W-:Y:S01]  /*5e20*/  BSSY B0, `(.L_x_12391) ;  /* 0x0000005000007945 */ /* 0x000fe20003800000 */
[----:B---34-:R-:W-:-:S02]  /*5e30*/  IADD3 R45, R10, 0x1e0, RZ ;  /* 0x000001e00a2d7810 */ /* 0x018fc40007ffe0ff */
[----:B------:R-:W-:Y:S01]  /*5e40*/  LEA.HI.SX32 R47, R47, R10, 0x1b ;  /* 0x0000000a2f2f7211 */ /* 0x000fe200078fdaff */
[----:B------:R-:W-:Y:S05]  /*5e50*/  @!P3 BRA `(.L_x_12392) ;  /* 0x000000100000b947 */ /* 0x000fea0003800000 */
[----:B0-----:R0:W-:Y:S02]  /*5e60*/  RED.E.ADD.F32.FTZ.RN.STRONG.GPU [R164.64+-0x180], R95 ;  /* 0xfffe805fa400798e */ /* 0x0011e4000c10e786 */
.L_x_12392:
[----:B------:R-:W-:Y:S05]  /*5e70*/  BSYNC B0 ;  /* 0x0000000000007941 */ /* 0x000fea0003800000 */
.L_x_12391:
[----:B------:R-:W3:Y:S01]  /*5e80*/  LDS R47, [R47.X4+0xb20] ;  /* 0x000b20002f2f7984 */ /* 0x000ee20000004800 */
[----:B------:R-:W-:Y:S01]  /*5e90*/  BSSY B0, `(.L_x_12393) ;  /* 0x0000004000007945 */ /* 0x000fe20003800000 */
[----:B------:R-:W-:Y:S01]  /*5ea0*/  LEA.HI.SX32 R45, R45, R10, 0x1b ;  /* 0x0000000a2d2d7211 */ /* 0x000fe200078fdaff */
[----:B------:R-:W-:Y:S05]  /*5eb0*/  @!P4 BRA `(.L_x_12394) ;  /* 0x000000100000c947 */ /* 0x000fea0003800000 */
[----:B---3--:R3:W-:Y:S02]  /*5ec0*/  RED.E.ADD.F32.FTZ.RN.STRONG.GPU [R164.64+-0x100], R47 ;  /* 0xffff002fa400798e */ /* 0x0087e4000c10e786 */
.L_x_12394:
[----:B------:R-:W-:Y:S05]  /*5ed0*/  BSYNC B0 ;  /* 0x0000000000007941 */ /* 0x000fea0003800000 */
.L_x_12393:
[----:B------:R-:W4:Y:S01]  /*5ee0*/  LDS R45, [R45.X4+0xba0] ;  /* 0x000ba0002d2d7984 */ /* 0x000f220000004800 */
[----:B------:R-:W-:Y:S01]  /*5ef0*/  BSSY B0, `(.L_x_12395) ;  /* 0x0000003000007945 */ /* 0x000fe20003800000 */
[----:B------:R-:W-:Y:S05]  /*5f00*/  @!P5 BRA `(.L_x_12396) ;  /* 0x000000100000d947 */ /* 0x000fea0003800000 */
[----:B----4-:R4:W-:Y:S02]  /*5f10*/  RED.E.ADD.F32.FTZ.RN.STRONG.GPU [R164.64+-0x80], R45 ;  /* 0xffff802da400798e */ /* 0x0109e4000c10e786 */
.L_x_12396:
[----:B------:R-:W-:Y:S05]  /*5f20*/  BSYNC B0 ;  /* 0x0000000000007941 */ /* 0x000fea0003800000 */
.L_x_12395:
[----:B------:R-:W5:Y:S01]  /*5f30*/  SHFL.DOWN PT, R106, R93, 0x1, 0x1f ;  /* 0x08201f005d6a7f89 */ /* 0x000f6200000e0000 */
[----:B------:R-:W-:Y:S01]  /*5f40*/  ISETP.GT.AND P0, PT, R9, 0x1e, PT ;  /* 0x0000001e0900780c */ /* 0x000fe20003f04270 */
[----:B------:R-:W-:Y:S01]  /*5f50*/  FADD.FTZ R21, R69, R21 ;  /* 0x0000001545157221 */ /* 0x000fe20000010000 */
[----:B----4-:R-:W-:Y:S01]  /*5f60*/  MOV R45, R93 ;  /* 0x0000005d002d7202 */ /* 0x010fe20000000f00 */
[----:B-12---:R-:W1:Y:S01]  /*5f70*/  SHFL.DOWN PT, R109, R157, 0x1, 0x1f ;  /* 0x08201f009d6d7f89 */ /* 0x006e6200000e0000 */
[----:B------:R-:W-:Y:S01]  /*5f80*/  MOV R46, R157 ;  /* 0x0000009d002e7202 */ /* 0x000fe20000000f00 */
[----:B------:R-:W-:Y:S01]  /*5f90*/  FMUL.FTZ R69, R83, R123 ;  /* 0x0000007b53457220 */ /* 0x000fe20000410000 */
[----:B---3--:R-:W-:Y:S01]  /*5fa0*/  MOV R47, R119 ;  /* 0x00000077002f7202 */ /* 0x008fe20000000f00 */
[----:B------:R-:W2:Y:S01]  /*5fb0*/  SHFL.DOWN PT, R108, R119, 0x1, 0x1f ;  /* 0x08201f00776c7f89 */ /* 0x000ea200000e0000 */
        /* <DEDUP_REMOVED lines=10> */
[----:B-----5:R-:W-:Y:S02]  /*6060*/  @!P0 FADD.FTZ R45, R45, R106 ;  /* 0x0000006a2d2d8221 */ /* 0x020fe40000010000 */
[----:B------:R-:W-:-:S02]  /*6070*/  FADD.FTZ R27, R91, R27 ;  /* 0x0000001b5b1b7221 */ /* 0x000fc40000010000 */
[----:B-1----:R-:W-:Y:S01]  /*6080*/  @!P0 FADD.FTZ R46, R46, R109 ;  /* 0x0000006d2e2e8221 */ /* 0x002fe20000010000 */
[----:B------:R-:W1:Y:S01]  /*6090*/  SHFL.DOWN PT, R106, R45, 0x2, 0x1f ;  /* 0x08401f002d6a7f89 */ /* 0x000e6200000e0000 */
[----:B------:R-:W-:Y:S02]  /*60a0*/  FADD.FTZ R28, R90, R28 ;  /* 0x0000001c5a1c7221 */ /* 0x000fe40000010000 */
[----:B--2---:R-:W-:Y:S02]  /*60b0*/  @!P0 FADD.FTZ R47, R47, R108 ;  /* 0x0000006c2f2f8221 */ /* 0x004fe40000010000 */
[----:B0-----:R-:W-:-:S03]  /*60c0*/  @!P0 FADD.FTZ R44, R44, R95 ;  /* 0x0000005f2c2c8221 */ /* 0x001fc60000010000 */
[----:B------:R-:W0:Y:S01]  /*60d0*/  SHFL.DOWN PT, R68, R47, 0x2, 0x1f ;  /* 0x08401f002f447f89 */ /* 0x000e2200000e0000 */
[----:B------:R-:W-:-:S03]  /*60e0*/  ISETP.GT.AND P0, PT, R9, 0x1d, PT ;  /* 0x0000001d0900780c */ /* 0x000fc60003f04270 */
[----:B------:R-:W2:Y:S04]  /*60f0*/  SHFL.DOWN PT, R95, R46, 0x2, 0x1f ;  /* 0x08401f002e5f7f89 */ /* 0x000ea800000e0000 */
[----:B------:R-:W3:Y:S06]  /*6100*/  SHFL.DOWN PT, R93, R44, 0x2, 0x1f ;  /* 0x08401f002c5d7f89 */ /* 0x000eec00000e0000 */
[----:B-1----:R-:W-:-:S05]  /*6110*/  @!P0 FADD.FTZ R45, R45, R106 ;  /* 0x0000006a2d2d8221 */ /* 0x002fca0000010000 */
[----:B------:R-:W1:Y:S01]  /*6120*/  SHFL.DOWN PT, R106, R45, 0x4, 0x1f ;  /* 0x08801f002d6a7f89 */ /* 0x000e6200000e0000 */
[----:B0-----:R-:W-:Y:S02]  /*6130*/  @!P0 FADD.FTZ R47, R47, R68 ;  /* 0x000000442f2f8221 */ /* 0x001fe40000010000 */
[----:B------:R-:W-:Y:S02]  /*6140*/  FMUL.FTZ R68, R83, R118 ;  /* 0x0000007653447220 */ /* 0x000fe40000410000 */
[----:B--2---:R-:W-:Y:S01]  /*6150*/  @!P0 FADD.FTZ R46, R46, R95 ;  /* 0x0000005f2e2e8221 */ /* 0x004fe20000010000 */
[----:B------:R-:W0:Y:S01]  /*6160*/  SHFL.DOWN PT, R108, R47, 0x4, 0x1f ;  /* 0x08801f002f6c7f89 */ /* 0x000e2200000e0000 */
[----:B---3--:R-:W-:-:S03]  /*6170*/  @!P0 FADD.FTZ R44, R44, R93 ;  /* 0x0000005d2c2c8221 */ /* 0x008fc60000010000 */
[----:B------:R-:W2:Y:S01]  /*6180*/  SHFL.DOWN PT, R111, R46, 0x4, 0x1f ;  /* 0x08801f002e6f7f89 */ /* 0x000ea200000e0000 */
[----:B------:R-:W-:Y:S01]  /*6190*/  FMUL.FTZ R93, R83, R116 ;  /* 0x00000074535d7220 */ /* 0x000fe20000410000 */
[----:B------:R-:W-:Y:S02]  /*61a0*/  ISETP.GT.AND P0, PT, R9, 0x1b, PT ;  /* 0x0000001b0900780c */ /* 0x000fe40003f04270 */
[----:B------:R-:W3:Y:S01]  /*61b0*/  SHFL.DOWN PT, R109, R44, 0x4, 0x1f ;  /* 0x08801f002c6d7f89 */ /* 0x000ee200000e0000 */
[-C--:B------:R-:W-:Y:S02]  /*61c0*/  FFMA.FTZ R95, R82, R114.reuse, -R93 ;  /* 0x00000072525f7223 */ /* 0x080fe4000001085d */
[----:B------:R-:W-:Y:S02]  /*61d0*/  FMUL.FTZ R93, R83, R114 ;  /* 0x00000072535d7220 */ /* 0x000fe40000410000 */
[----:B------:R-:W-:Y:S02]  /*61e0*/  FMUL.FTZ R95, R92, R95 ;  /* 0x0000005f5c5f7220 */ /* 0x000fe40000410000 */
[----:B------:R-:W-:-:S04]  /*61f0*/  FFMA.FTZ R93, R82, R116, R93 ;  /* 0x00000074525d7223 */ /* 0x000fc8000001005d */
[----:B------:R-:W-:Y:S02]  /*6200*/  FFMA.FTZ R95, R94, R93, R95 ;  /* 0x0000005d5e5f7223 */ /* 0x000fe4000001005f */
[----:B-1----:R-:W-:Y:S02]  /*6210*/  @!P0 FADD.FTZ R45, R45, R106 ;  /* 0x0000006a2d2d8221 */ /* 0x002fe40000010000 */
[----:B------:R-:W-:Y:S02]  /*6220*/  FFMA.FTZ R95, R78, R116, R95 ;  /* 0x000000744e5f7223 */ /* 0x000fe4000001005f */
[----:B0-----:R-:W-:Y:S01]  /*6230*/  @!P0 FADD.FTZ R47, R47, R108 ;  /* 0x0000006c2f2f8221 */ /* 0x001fe20000010000 */
[----:B------:R-:W0:Y:S01]  /*6240*/  SHFL.DOWN PT, R78, R45, 0x8, 0x1f ;  /* 0x09001f002d4e7f89 */ /* 0x000e2200000e0000 */
[----:B------:R-:W-:Y:S02]  /*6250*/  FFMA.FTZ R93, R82, R117, -R68 ;  /* 0x00000075525d7223 */ /* 0x000fe40000010844 */
[----:B--2---:R-:W-:Y:S01]  /*6260*/  @!P0 FADD.FTZ R46, R46, R111 ;  /* 0x0000006f2e2e8221 */ /* 0x004fe20000010000 */
[----:B------:R-:W-:Y:S01]  /*6270*/  SHFL.DOWN PT, R92, R47, 0x8, 0x1f ;  /* 0x09001f002f5c7f89 */ /* 0x000fe200000e0000 */
[----:B------:R-:W-:-:S02]  /*6280*/  FFMA.FTZ R68, R82, R122, -R69 ;  /* 0x0000007a52447223 */ /* 0x000fc40000010845 */
[----:B---3--:R-:W-:Y:S01]  /*6290*/  @!P0 FADD.FTZ R44, R44, R109 ;  /* 0x0000006d2c2c8221 */ /* 0x008fe20000010000 */
[----:B------:R-:W1:Y:S01]  /*62a0*/  SHFL.DOWN PT, R111, R46, 0x8, 0x1f ;  /* 0x09001f002e6f7f89 */ /* 0x000e6200000e0000 */
[----:B------:R-:W-:Y:S01]  /*62b0*/  ISETP.GT.AND P0, PT, R9, 0x17, PT ;  /* 0x000000170900780c */ /* 0x000fe20003f04270 */
[----:B------:R-:W-:Y:S02]  /*62c0*/  FMUL.FTZ R122, R83, R122 ;  /* 0x0000007a537a7220 */ /* 0x000fe40000410000 */
[----:B------:R-:W2:Y:S01]  /*62d0*/  SHFL.DOWN PT, R109, R44, 0x8, 0x1f ;  /* 0x09001f002c6d7f89 */ /* 0x000ea200000e0000 */
[----:B------:R-:W-:Y:S02]  /*62e0*/  FMUL.FTZ R68, R113, R68 ;  /* 0x0000004471447220 */ /* 0x000fe40000410000 */
[----:B------:R-:W-:Y:S02]  /*62f0*/  FFMA.FTZ R122, R82, R123, R122 ;  /* 0x0000007b527a7223 */ /* 0x000fe4000001007a */
[----:B------:R-:W-:-:S02]  /*6300*/  FMUL.FTZ R117, R83, R117 ;  /* 0x0000007553757220 */ /* 0x000fc40000410000 */
[----:B------:R-:W-:Y:S02]  /*6310*/  FMUL.FTZ R93, R48, R93 ;  /* 0x0000005d305d7220 */ /* 0x000fe40000410000 */
[----:B------:R-:W-:Y:S02]  /*6320*/  FMUL.FTZ R48, R83, R130 ;  /* 0x0000008253307220 */ /* 0x000fe40000410000 */
[----:B------:R-:W-:Y:S02]  /*6330*/  FFMA.FTZ R68, R51, R122, R68 ;  /* 0x0000007a33447223 */ /* 0x000fe40000010044 */
[C---:B------:R-:W-:Y:S02]  /*6340*/  FFMA.FTZ R117, R82.reuse, R118, R117 ;  /* 0x0000007652757223 */ /* 0x040fe40000010075 */
[----:B0-----:R-:W-:Y:S02]  /*6350*/  @!P0 FADD.FTZ R45, R45, R78 ;  /* 0x0000004e2d2d8221 */ /* 0x001fe40000010000 */
[----:B------:R-:W-:-:S02]  /*6360*/  FFMA.FTZ R69, R82, R131, -R48 ;  /* 0x0000008352457223 */ /* 0x000fc40000010830 */
[----:B------:R-:W-:Y:S02]  /*6370*/  FFMA.FTZ R93, R104, R117, R93 ;  /* 0x00000075685d7223 */ /* 0x000fe4000001005d */
[----:B------:R-:W-:Y:S02]  /*6380*/  FMUL.FTZ R131, R83, R131 ;  /* 0x0000008353837220 */ /* 0x000fe40000410000 */
[----:B------:R-:W-:Y:S02]  /*6390*/  FFMA.FTZ R123, R80, R123, R68 ;  /* 0x0000007b507b7223 */ /* 0x000fe40000010044 */
[----:B-1----:R-:W-:Y:S01]  /*63a0*/  @!P0 FADD.FTZ R46, R46, R111 ;  /* 0x0000006f2e2e8221 */ /* 0x002fe20000010000 */
[----:B------:R-:W0:Y:S01]  /*63b0*/  SHFL.DOWN PT, R68, R45, 0x10, 0x1f ;  /* 0x0a001f002d447f89 */ /* 0x000e2200000e0000 */
[----:B------:R-:W-:Y:S02]  /*63c0*/  @!P0 FADD.FTZ R47, R47, R92 ;  /* 0x0000005c2f2f8221 */ /* 0x000fe40000010000 */
[----:B--2---:R-:W-:Y:S01]  /*63d0*/  @!P0 FADD.FTZ R44, R44, R109 ;  /* 0x0000006d2c2c8221 */ /* 0x004fe20000010000 */
[----:B------:R-:W-:Y:S01]  /*63e0*/  ISETP.GT.AND P0, PT, R9, 0xf, PT ;  /* 0x0000000f0900780c */ /* 0x000fe20003f04270 */
[----:B------:R-:W-:Y:S01]  /*63f0*/  FMUL.FTZ R69, R112, R69 ;  /* 0x0000004570457220 */ /* 0x000fe20000410000 */
[----:B------:R-:W-:Y:S01]  /*6400*/  SHFL.DOWN PT, R78, R47, 0x10, 0x1f ;  /* 0x0a001f002f4e7f89 */ /* 0x000fe200000e0000 */
[----:B------:R-:W-:-:S02]  /*6410*/  FFMA.FTZ R131, R82, R130, R131 ;  /* 0x0000008252837223 */ /* 0x000fc40000010083 */
[----:B------:R-:W-:Y:S02]  /*6420*/  FMUL.FTZ R51, R83, R121 ;  /* 0x0000007953337220 */ /* 0x000fe40000410000 */
[----:B------:R-:W-:Y:S02]  /*6430*/  FFMA.FTZ R118, R79, R118, R93 ;  /* 0x000000764f767223 */ /* 0x000fe4000001005d */
[----:B------:R-:W1:Y:S01]  /*6440*/  SHFL.DOWN PT, R93, R46, 0x10, 0x1f ;  /* 0x0a001f002e5d7f89 */ /* 0x000e6200000e0000 */
[----:B------:R-:W-:Y:S02]  /*6450*/  FFMA.FTZ R69, R100, R131, R69 ;  /* 0x0000008364457223 */ /* 0x000fe40000010045 */
[-C--:B------:R-:W-:Y:S01]  /*6460*/  FFMA.FTZ R48, R82, R120.reuse, -R51 ;  /* 0x0000007852307223 */ /* 0x080fe20000010833 */
[----:B------:R-:W2:Y:S01]  /*6470*/  SHFL.DOWN PT, R79, R44, 0x10, 0x1f ;  /* 0x0a001f002c4f7f89 */ /* 0x000ea200000e0000 */
[----:B------:R-:W-:Y:S02]  /*6480*/  FMUL.FTZ R120, R83, R120 ;  /* 0x0000007853787220 */ /* 0x000fe40000410000 */
[----:B------:R-:W-:-:S02]  /*6490*/  FFMA.FTZ R130, R81, R130, R69 ;  /* 0x0000008251827223 */ /* 0x000fc40000010045 */
[----:B------:R-:W-:Y:S02]  /*64a0*/  FMUL.FTZ R97, R97, R48 ;  /* 0x0000003061617220 */ /* 0x000fe40000410000 */
[----:B------:R-:W-:Y:S02]  /*64b0*/  FFMA.FTZ R69, R82, R121, R120 ;  /* 0x0000007952457223 */ /* 0x000fe40000010078 */
[C---:B------:R-:W-:Y:S02]  /*64c0*/  FMUL.FTZ R51, R83.reuse, R126 ;  /* 0x0000007e53337220 */ /* 0x040fe40000410000 */
[----:B------:R-:W-:Y:S02]  /*64d0*/  FMUL.FTZ R48, R83, R129 ;  /* 0x0000008153307220 */ /* 0x000fe40000410000 */
[----:B------:R-:W-:Y:S02]  /*64e0*/  FFMA.FTZ R97, R140, R69, R97 ;  /* 0x000000458c617223 */ /* 0x000fe40000010061 */
[----:B------:R-:W-:-:S02]  /*64f0*/  FFMA.FTZ R51, R82, R88, -R51 ;  /* 0x0000005852337223 */ /* 0x000fc40000010833 */
[----:B------:R-:W-:Y:S02]  /*6500*/  FFMA.FTZ R69, R82, R89, -R48 ;  /* 0x0000005952457223 */ /* 0x000fe40000010830 */
[C---:B------:R-:W-:Y:S02]  /*6510*/  FMUL.FTZ R48, R83.reuse, R125 ;  /* 0x0000007d53307220 */ /* 0x040fe40000410000 */
[----:B------:R-:W-:Y:S02]  /*6520*/  FMUL.FTZ R50, R50, R51 ;  /* 0x0000003332327220 */ /* 0x000fe40000410000 */
[C---:B------:R-:W-:Y:S02]  /*6530*/  FMUL.FTZ R89, R83.reuse, R89 ;  /* 0x0000005953597220 */ /* 0x040fe40000410000 */
[C---:B------:R-:W-:Y:S02]  /*6540*/  FMUL.FTZ R51, R83.reuse, R88 ;  /* 0x0000005853337220 */ /* 0x040fe40000410000 */
[----:B------:R-:W-:-:S02]  /*6550*/  FMUL.FTZ R83, R83, R101 ;  /* 0x0000006553537220 */ /* 0x000fc40000410000 */
[C---:B------:R-:W-:Y:S02]  /*6560*/  FFMA.FTZ R48, R82.reuse, R101, -R48 ;  /* 0x0000006552307223 */ /* 0x040fe40000010830 */
[----:B0-----:R-:W-:Y:S02]  /*6570*/  @!P0 FADD.FTZ R45, R45, R68 ;  /* 0x000000442d2d8221 */ /* 0x001fe40000010000 */
[C---:B------:R-:W-:Y:S02]  /*6580*/  FFMA.FTZ R68, R82.reuse, R129, R89 ;  /* 0x0000008152447223 */ /* 0x040fe40000010059 */
[----:B------:R-:W-:Y:S02]  /*6590*/  FFMA.FTZ R51, R82, R126, R51 ;  /* 0x0000007e52337223 */ /* 0x000fe40000010033 */
[----:B------:R-:W-:Y:S02]  /*65a0*/  FMUL.FTZ R69, R96, R69 ;  /* 0x0000004560457220 */ /* 0x000fe40000410000 */
[----:B------:R-:W-:-:S02]  /*65b0*/  FFMA.FTZ R82, R82, R125, R83 ;  /* 0x0000007d52527223 */ /* 0x000fc40000010053 */
[----:B------:R-:W-:Y:S02]  /*65c0*/  FMUL.FTZ R48, R49, R48 ;  /* 0x0000003031307220 */ /* 0x000fe40000410000 */
[----:B-1----:R-:W-:Y:S02]  /*65d0*/  @!P0 FADD.FTZ R46, R46, R93 ;  /* 0x0000005d2e2e8221 */ /* 0x002fe40000010000 */
[----:B------:R-:W-:Y:S02]  /*65e0*/  @!P0 FADD.FTZ R47, R47, R78 ;  /* 0x0000004e2f2f8221 */ /* 0x000fe40000010000 */
        /* <DEDUP_REMOVED lines=29> */
.L_x_12398:
[----:B0-----:R-:W-:Y:S05]  /*67c0*/  BSYNC B0 ;  /* 0x0000000000007941 */ /* 0x001fea0003800000 */
.L_x_12397:
[----:B------:R-:W-:Y:S02]  /*67d0*/  IADD3 R66, R66, 0x1, RZ ;  /* 0x0000000142427810 */ /* 0x000fe40007ffe0ff */
[----:B------:R-:W-:-:S02]  /*67e0*/  IADD3 R65, P1, R65, 0x1, RZ ;  /* 0x0000000141417810 */ /* 0x000fc40007f3e0ff */
[----:B------:R-:W-:Y:S02]  /*67f0*/  ISETP.GE.AND P0, PT, R66, c[0x0][0x16c], PT ;  /* 0x00005b0042007a0c */ /* 0x000fe40003f06270 */
[----:B------:R-:W-:-:S11]  /*6800*/  IADD3.X R64, RZ, R64, RZ, P1, !PT ;  /* 0x00000040ff407210 */ /* 0x000fd60000ffe4ff */
[----:B------:R-:W-:Y:S01]  /*6810*/  @P0 CALL.REL.NOINC `(.L_x_12352) ;  /* 0x0000001000000944 */ /* 0x000fe20003c00000 */
[----:B------:R-:W-:Y:S05]  /*6820*/  BRA `(.L_x_12399) ;  /* 0xffffb60000007947 */ /* 0x000fea000383ffff */
.L_x_12352:
[----:B------:R-:W-:Y:S01]  /*6830*/  BAR.SYNC.DEFER_BLOCKING 0x0 ;  /* 0x0000000000007b1d */ /* 0x000fe20000010000 */
[----:B------:R-:W-:-:S05]  /*6840*/  IMAD.WIDE R38, R10, 0x10, R70 ;  /* 0x000000100a267825 */ /* 0x000fca00078e0246 */
[----:B------:R-:W2:Y:S01]  /*6850*/  LDG.E.128 R40, [R38.64] ;  /* 0x0000000626287981 */ /* 0x000ea2000c1e1d00 */
[----:B------:R-:W-:Y:S02]  /*6860*/  IADD3 R50, R2, -0x1, RZ ;  /* 0xffffffff02327810 */ /* 0x000fe40007ffe0ff */
[----:B------:R-:W-:Y:S01]  /*6870*/  IADD3 R0, R0, 0x1, RZ ;  /* 0x0000000100007810 */ /* 0x000fe20007ffe0ff */
[----:B--2---:R-:W-:Y:S01]  /*6880*/  STS.128 [R9.X16], R40 ;  /* 0x0000002809007388 */ /* 0x004fe2000000cc00 */
[----:B------:R-:W-:-:S06]  /*6890*/  NOP ;  /* 0x0000000000007918 */ /* 0x000fcc0000000000 */
[----:B------:R-:W0:Y:S02]  /*68a0*/  LDS.128 R40, [R9.X16] ;  /* 0x0000000009287984 */ /* 0x000e24000000cc00 */
[----:B0-----:R-:W-:Y:S02]  /*68b0*/  HADD2.F32 R44, -RZ, R40.H0_H0 ;  /* 0x20000028ff2c7230 */ /* 0x001fe40000004100 */
[----:B------:R-:W-:-:S03]  /*68c0*/  HADD2.F32 R38, -RZ, R41.H0_H0 ;  /* 0x20000029ff267230 */ /* 0x000fc60000004100 */
[--C-:B------:R-:W-:Y:S01]  /*68d0*/  FADD.FTZ R37, R44, R17.reuse ;  /* 0x000000112c257221 */ /* 0x100fe20000010000 */
[----:B------:R-:W-:Y:S01]  /*68e0*/  HADD2.F32 R44, -RZ, R40.H1_H1 ;  /* 0x30000028ff2c7230 */ /* 0x000fe20000004100 */
[--C-:B------:R-:W-:Y:S01]  /*68f0*/  FADD.FTZ R45, R38, R17.reuse ;  /* 0x00000011262d7221 */ /* 0x100fe20000010000 */
[----:B------:R-:W-:Y:S01]  /*6900*/  HADD2.F32 R38, -RZ, R41.H1_H1 ;  /* 0x30000029ff267230 */ /* 0x000fe20000004100 */
[----:B------:R-:W-:Y:S01]  /*6910*/  BAR.SYNC.DEFER_BLOCKING 0x0 ;  /* 0x0000000000007b1d */ /* 0x000fe20000010000 */
[----:B------:R-:W-:Y:S01]  /*6920*/  FSETP.GTU.FTZ.AND P6, PT, R37, 20, PT ;  /* 0x41a000002500780b */ /* 0x000fe20003fdc000 */
[--C-:B------:R-:W-:Y:S01]  /*6930*/  FADD.FTZ R44, R44, R17.reuse ;  /* 0x000000112c2c7221 */ /* 0x100fe20000010000 */
[----:B------:R-:W-:Y:S01]  /*6940*/  FSETP.GTU.FTZ.AND P1, PT, R45, 20, PT ;  /* 0x41a000002d00780b */ /* 0x000fe20003f3c000 */
[--C-:B------:R-:W-:Y:S01]  /*6950*/  HADD2.F32 R40, -RZ, R42.reuse.H0_H0 ;  /* 0x2000002aff287230 */ /* 0x100fe20000004100 */
[----:B------:R-:W-:Y:S01]  /*6960*/  FADD.FTZ R41, R38, R17 ;  /* 0x0000001126297221 */ /* 0x000fe20000010000 */
[----:B------:R-:W-:Y:S01]  /*6970*/  HADD2.F32 R42, -RZ, R42.H1_H1 ;  /* 0x3000002aff2a7230 */ /* 0x000fe20000004100 */
[----:B------:R-:W-:-:S02]  /*6980*/  FSETP.GTU.FTZ.AND P0, PT, R44, 20, PT ;  /* 0x41a000002c00780b */ /* 0x000fc40003f1c000 */
[----:B------:R-:W-:Y:S01]  /*6990*/  FADD.FTZ R47, R40, R17 ;  /* 0x00000011282f7221 */ /* 0x000fe20000010000 */
[----:B------:R-:W-:-:S04]  /*69a0*/  FSETP.GTU.FTZ.AND P2, PT, R41, 20, PT ;  /* 0x41a000002900780b */ /* 0x000fc80003f5c000 */
[----:B------:R-:W-:Y:S01]  /*69b0*/  @!P6 FMUL.FTZ R37, R37, -1.4426950216293334961 ;  /* 0xbfb8aa3b2525e820 */ /* 0x000fe20000410000 */
[----:B------:R-:W-:-:S05]  /*69c0*/  FSETP.GTU.FTZ.AND P3, PT, R47, 20, PT ;  /* 0x41a000002f00780b */ /* 0x000fca0003f7c000 */
[----:B------:R-:W0:Y:S01]  /*69d0*/  @!P6 MUFU.EX2 R37, R37 ;  /* 0x000000250025e308 */ /* 0x000e220000000800 */
[----:B------:R-:W-:Y:S01]  /*69e0*/  @!P0 FMUL.FTZ R39, R44, -1.4426950216293334961 ;  /* 0xbfb8aa3b2c278820 */ /* 0x000fe20000410000 */
[----:B------:R-:W-:Y:S01]  /*69f0*/  HADD2.F32 R44, -RZ, R43.H0_H0 ;  /* 0x2000002bff2c7230 */ /* 0x000fe20000004100 */
[----:B------:R-:W-:-:S05]  /*6a00*/  @!P2 FMUL.FTZ R40, R41, -1.4426950216293334961 ;  /* 0xbfb8aa3b2928a820 */ /* 0x000fca0000410000 */
[----:B------:R-:W1:Y:S01]  /*6a10*/  @!P0 MUFU.EX2 R39, R39 ;  /* 0x0000002700278308 */ /* 0x000e620000000800 */
[----:B0-----:R-:W-:Y:S02]  /*6a20*/  @!P6 FADD.FTZ R38, R37, 1 ;  /* 0x3f8000002526e421 */ /* 0x001fe40000010000 */
[----:B------:R-:W-:-:S05]  /*6a30*/  @!P1 FMUL.FTZ R37, R45, -1.4426950216293334961 ;  /* 0xbfb8aa3b2d259820 */ /* 0x000fca0000410000 */
[----:B------:R0:W2:Y:S01]  /*6a40*/  @!P6 MUFU.RCP R46, R38 ;  /* 0x00000026002ee308 */ /* 0x0000a20000001000 */
[--C-:B------:R-:W-:Y:S01]  /*6a50*/  FADD.FTZ R45, R42, R17.reuse ;  /* 0x000000112a2d7221 */ /* 0x100fe20000010000 */
[----:B------:R-:W-:Y:S01]  /*6a60*/  HADD2.F32 R42, -RZ, R43.H1_H1 ;  /* 0x3000002bff2a7230 */ /* 0x000fe20000004100 */
[--C-:B------:R-:W-:Y:S02]  /*6a70*/  FADD.FTZ R43, R44, R17.reuse ;  /* 0x000000112c2b7221 */ /* 0x100fe40000010000 */
[----:B-1----:R-:W-:Y:S01]  /*6a80*/  @!P0 FADD.FTZ R39, R39, 1 ;  /* 0x3f80000027278421 */ /* 0x002fe20000010000 */
[----:B------:R-:W-:Y:S01]  /*6a90*/  FSETP.GTU.FTZ.AND P4, PT, R45, 20, PT ;  /* 0x41a000002d00780b */ /* 0x000fe20003f9c000 */
[----:B------:R-:W-:Y:S01]  /*6aa0*/  FADD.FTZ R42, R42, R17 ;  /* 0x000000112a2a7221 */ /* 0x000fe20000010000 */
[----:B------:R-:W-:Y:S01]  /*6ab0*/  FSETP.GTU.FTZ.AND P5, PT, R43, 20, PT ;  /* 0x41a000002b00780b */ /* 0x000fe20003fbc000 */
[----:B0-----:R-:W-:Y:S01]  /*6ac0*/  @!P3 FMUL.FTZ R38, R47, -1.4426950216293334961 ;  /* 0xbfb8aa3b2f26b820 */ /* 0x001fe20000410000 */
[----:B------:R-:W0:Y:S01]  /*6ad0*/  @!P1 MUFU.EX2 R37, R37 ;  /* 0x0000002500259308 */ /* 0x000e220000000800 */
[----:B--2---:R-:W-:Y:S01]  /*6ae0*/  @!P6 FMUL.FTZ R29, R29, R46 ;  /* 0x0000002e1d1de220 */ /* 0x004fe20000410000 */
[----:B------:R-:W-:-:S06]  /*6af0*/  FSETP.GTU.FTZ.AND P6, PT, R42, 20, PT ;  /* 0x41a000002a00780b */ /* 0x000fcc0003fdc000 */
[----:B------:R-:W1:Y:S01]  /*6b00*/  @!P3 MUFU.EX2 R38, R38 ;  /* 0x000000260026b308 */ /* 0x000e620000000800 */
[----:B------:R-:W-:Y:S02]  /*6b10*/  @!P4 FMUL.FTZ R41, R45, -1.4426950216293334961 ;  /* 0xbfb8aa3b2d29c820 */ /* 0x000fe40000410000 */
[----:B------:R-:W-:Y:S01]  /*6b20*/  @!P5 FMUL.FTZ R46, R43, -1.4426950216293334961 ;  /* 0xbfb8aa3b2b2ed820 */ /* 0x000fe20000410000 */
[----:B------:R-:W-:Y:S01]  /*6b30*/  F2FP.PACK_AB R43, R21, R22 ;  /* 0x00000016152b723e */ /* 0x000fe200000000ff */
[----:B------:R-:W-:-:S03]  /*6b40*/  FADD.FTZ R11, R29, R11 ;  /* 0x0000000b1d0b7221 */ /* 0x000fc60000010000 */
[----:B------:R2:W3:Y:S01]  /*6b50*/  @!P2 MUFU.EX2 R44, R40 ;  /* 0x00000028002ca308 */ /* 0x0004e20000000800 */
[----:B0-----:R-:W-:Y:S02]  /*6b60*/  @!P1 FADD.FTZ R37, R37, 1 ;  /* 0x3f80000025259421 */ /* 0x001fe40000010000 */
[----:B------:R-:W-:Y:S01]  /*6b70*/  @!P6 FMUL.FTZ R47, R42, -1.4426950216293334961 ;  /* 0xbfb8aa3b2a2fe820 */ /* 0x000fe20000410000 */
[----:B------:R-:W-:Y:S01]  /*6b80*/  F2FP.PACK_AB R42, R23, R24 ;  /* 0x00000018172a723e */ /* 0x000fe200000000ff */
[----:B------:R-:W-:-:S03]  /*6b90*/  IMAD R23, R15, c[0x0][0x2d8], RZ ;  /* 0x0000b6000f177a24 */ /* 0x000fc600078e02ff */
[----:B------:R0:W-:Y:S01]  /*6ba0*/  @!P4 MUFU.EX2 R45, R41 ;  /* 0x00000029002dc308 */ /* 0x0001e20000000800 */
[----:B--2---:R-:W-:Y:S01]  /*6bb0*/  F2FP.PACK_AB R40, R27, R28 ;  /* 0x0000001c1b28723e */ /* 0x004fe200000000ff */
[----:B-1----:R-:W-:Y:S01]  /*6bc0*/  @!P3 FADD.FTZ R21, R38, 1 ;  /* 0x3f8000002615b421 */ /* 0x002fe20000010000 */
[----:B------:R-:W-:-:S05]  /*6bd0*/  SHF.L.U32 R38, R50, 0x8, RZ ;  /* 0x0000000832267819 */ /* 0x000fca00000006ff */
[----:B------:R1:W2:Y:S01]  /*6be0*/  @!P0 MUFU.RCP R49, R39 ;  /* 0x0000002700318308 */ /* 0x0002a20000001000 */
[----:B0-----:R-:W-:Y:S01]  /*6bf0*/  F2FP.PACK_AB R41, R25, R26 ;  /* 0x0000001a1929723e */ /* 0x001fe200000000ff */
[----:B---3--:R-:W-:-:S04]  /*6c00*/  @!P2 FADD.FTZ R44, R44, 1 ;  /* 0x3f8000002c2ca421 */ /* 0x008fc80000010000 */
[----:B------:R0:W-:Y:S01]  /*6c10*/  STS.128 [R9.X16], R40 ;  /* 0x0000002809007388 */ /* 0x0001e2000000cc00 */
[----:B------:R-:W-:-:S06]  /*6c20*/  NOP ;  /* 0x0000000000007918 */ /* 0x000fcc0000000000 */
[----:B------:R-:W3:Y:S01]  /*6c30*/  LDS.128 R24, [R9.X16] ;  /* 0x0000000009187984 */ /* 0x000ee2000000cc00 */
[----:B-1----:R-:W-:Y:S01]  /*6c40*/  SHF.R.S32.HI R39, RZ, 0x1f, R38 ;  /* 0x0000001fff277819 */ /* 0x002fe20000011426 */
[----:B------:R1:W4:Y:S01]  /*6c50*/  @!P1 MUFU.RCP R48, R37 ;  /* 0x0000002500309308 */ /* 0x0003220000001000 */
[----:B--2---:R-:W-:Y:S02]  /*6c60*/  @!P0 FMUL.FTZ R30, R30, R49 ;  /* 0x000000311e1e8220 */ /* 0x004fe40000410000 */
[----:B------:R-:W-:-:S05]  /*6c70*/  @!P4 FADD.FTZ R45, R45, 1 ;  /* 0x3f8000002d2dc421 */ /* 0x000fca0000010000 */
[----:B------:R2:W5:Y:S01]  /*6c80*/  @!P3 MUFU.RCP R28, R21 ;  /* 0x00000015001cb308 */ /* 0x0005620000001000 */
[C---:B-1----:R-:W-:Y:S02]  /*6c90*/  IMAD R37, R16.reuse, c[0x0][0x2dc], R23 ;  /* 0x0000b70010257a24 */ /* 0x042fe400078e0217 */
[----:B------:R-:W-:-:S04]  /*6ca0*/  IMAD.WIDE.U32 R22, R16, c[0x0][0x2d8], R38 ;  /* 0x0000b60010167a25 */ /* 0x000fc800078e0026 */
[----:B------:R-:W-:Y:S01]  /*6cb0*/  IMAD.WIDE.U32 R38, R16, c[0x0][0x2f8], R38 ;  /* 0x0000be0010267a25 */ /* 0x000fe200078e0026 */
[----:B------:R-:W-:Y:S01]  /*6cc0*/  IADD3 R23, R23, R37, RZ ;  /* 0x0000002517177210 */ /* 0x000fe20007ffe0ff */
[----:B------:R-:W1:Y:S02]  /*6cd0*/  @!P5 MUFU.EX2 R46, R46 ;  /* 0x0000002e002ed308 */ /* 0x000e640000000800 */
[----:B--2---:R-:W-:Y:S02]  /*6ce0*/  IMAD R21, R19, c[0x0][0x2e0], RZ ;  /* 0x0000b80013157a24 */ /* 0x004fe400078e02ff */
[----:B------:R-:W-:-:S04]  /*6cf0*/  IMAD.WIDE.U32 R22, R20, c[0x0][0x2e0], R22 ;  /* 0x0000b80014167a25 */ /* 0x000fc800078e0016 */
[----:B------:R-:W2:Y:S01]  /*6d00*/  @!P6 MUFU.EX2 R47, R47 ;  /* 0x0000002f002fe308 */ /* 0x000ea20000000800 */
[----:B------:R-:W-:Y:S01]  /*6d10*/  IMAD R37, R20, c[0x0][0x2e4], R21 ;  /* 0x0000b90014257a24 */ /* 0x000fe200078e0215 */
[----:B0-----:R-:W-:Y:S01]  /*6d20*/  LEA R40, P0, R22, c[0x0][0x330], 0x1 ;  /* 0x0000cc0016287a11 */ /* 0x001fe200078008ff */
[----:B----4-:R-:W-:Y:S01]  /*6d30*/  @!P1 FMUL.FTZ R31, R31, R48 ;  /* 0x000000301f1f9220 */ /* 0x010fe20000410000 */
[----:B------:R-:W-:Y:S01]  /*6d40*/  IADD3 R70, P1, R70, -0x200, RZ ;  /* 0xfffffe0046467810 */ /* 0x000fe20007f3e0ff */
[----:B-----5:R-:W-:Y:S01]  /*6d50*/  @!P3 FMUL.FTZ R33, R33, R28 ;  /* 0x0000001c2121b220 */ /* 0x020fe20000410000 */
[----:B------:R-:W-:Y:S01]  /*6d60*/  IADD3 R23, R23, R37, RZ ;  /* 0x0000002517177210 */ /* 0x000fe20007ffe0ff */
[----:B------:R-:W-:Y:S01]  /*6d70*/  IMAD R37, R19, c[0x0][0x300], RZ ;  /* 0x0000c00013257a24 */ /* 0x000fe200078e02ff */
[----:B------:R-:W0:Y:S01]  /*6d80*/  @!P4 MUFU.RCP R45, R45 ;  /* 0x0000002d002dc308 */ /* 0x000e220000001000 */
[----:B-1----:R-:W-:Y:S01]  /*6d90*/  @!P5 FADD.FTZ R46, R46, 1 ;  /* 0x3f8000002e2ed421 */ /* 0x002fe20000010000 */
[----:B------:R-:W-:-:S02]  /*6da0*/  LEA.HI.X R41, R22, c[0x0][0x334], R23, 0x1, P0 ;  /* 0x0000cd0016297a11 */ /* 0x000fc400000f0c17 */
[----:B------:R-:W-:Y:S02]  /*6db0*/  IADD3.X R71, R71, -0x1, RZ, P1, !PT ;  /* 0xffffffff47477810 */ /* 0x000fe40000ffe4ff */
[----:B------:R-:W-:Y:S01]  /*6dc0*/  IADD3 R4, P1, R4, -0x400, RZ ;  /* 0xfffffc0004047810 */ /* 0x000fe20007f3e0ff */
[----:B------:R-:W-:Y:S01]  /*6dd0*/  IMAD.WIDE R22, R10, 0x10, R40 ;  /* 0x000000100a167825 */ /* 0x000fe200078e0228 */
[----:B------:R-:W1:Y:S01]  /*6de0*/  @!P5 MUFU.RCP R46, R46 ;  /* 0x0000002e002ed308 */ /* 0x000e620000001000 */
[----:B------:R-:W-:Y:S02]  /*6df0*/  IADD3 R8, P3, R8, -0x200, RZ ;  /* 0xfffffe0008087810 */ /* 0x000fe40007f7e0ff */
[----:B--2---:R-:W-:Y:S01]  /*6e00*/  @!P6 FADD.FTZ R47, R47, 1 ;  /* 0x3f8000002f2fe421 */ /* 0x004fe20000010000 */
[----:B---3--:R2:W-:Y:S01]  /*6e10*/  STG.E.128 [R22.64], R24 ;  /* 0x0000001816007986 */ /* 0x0085e2000c101d06 */
[----:B------:R-:W-:Y:S02]  /*6e20*/  IADD3.X R3, R3, -0x1, RZ, P1, !PT ;  /* 0xffffffff03037810 */ /* 0x000fe40000ffe4ff */
[----:B------:R-:W-:Y:S01]  /*6e30*/  IADD3.X R7, R7, -0x1, RZ, P3, !PT ;  /* 0xffffffff07077810 */ /* 0x000fe20001ffe4ff */
[----:B------:R3:W4:Y:S01]  /*6e40*/  @!P2 MUFU.RCP R21, R44 ;  /* 0x0000002c0015a308 */ /* 0x0007220000001000 */
[----:B0-----:R-:W-:-:S07]  /*6e50*/  @!P4 FMUL.FTZ R34, R34, R45 ;  /* 0x0000002d2222c220 */ /* 0x001fce0000410000 */
[----:B------:R-:W0:Y:S01]  /*6e60*/  @!P6 MUFU.RCP R47, R47 ;  /* 0x0000002f002fe308 */ /* 0x000e220000001000 */
[----:B-1----:R-:W-:Y:S01]  /*6e70*/  @!P5 FMUL.FTZ R35, R35, R46 ;  /* 0x0000002e2323d220 */ /* 0x002fe20000410000 */
[----:B------:R-:W-:Y:S02]  /*6e80*/  F2FP.PACK_AB R46, R34, R33 ;  /* 0x00000021222e723e */ /* 0x000fe400000000ff */
[----:B---3--:R-:W-:Y:S01]  /*6e90*/  F2FP.PACK_AB R44, R30, R29 ;  /* 0x0000001d1e2c723e */ /* 0x008fe200000000ff */
[----:B------:R-:W-:Y:S02]  /*6ea0*/  FADD.FTZ R30, R11, R30 ;  /* 0x0000001e0b1e7221 */ /* 0x000fe40000010000 */
[----:B----4-:R-:W-:Y:S01]  /*6eb0*/  @!P2 FMUL.FTZ R32, R32, R21 ;  /* 0x000000152020a220 */ /* 0x010fe20000410000 */
[----:B------:R-:W-:Y:S01]  /*6ec0*/  BAR.SYNC.DEFER_BLOCKING 0x0 ;  /* 0x0000000000007b1d */ /* 0x000fe20000010000 */
[----:B------:R-:W-:Y:S01]  /*6ed0*/  IMAD R21, R15, c[0x0][0x2f8], RZ ;  /* 0x0000be000f157a24 */ /* 0x000fe200078e02ff */
[----:B------:R-:W-:-:S02]  /*6ee0*/  IADD3 R6, P2, R6, -0x200, RZ ;  /* 0xfffffe0006067810 */ /* 0x000fc40007f5e0ff */
[----:B------:R-:W-:Y:S01]  /*6ef0*/  F2FP.PACK_AB R45, R32, R31 ;  /* 0x0000001f202d723e */ /* 0x000fe200000000ff */
[----:B------:R-:W-:Y:S01]  /*6f00*/  IMAD R21, R16, c[0x0][0x2fc], R21 ;  /* 0x0000bf0010157a24 */ /* 0x000fe200078e0215 */
[----:B------:R-:W-:Y:S01]  /*6f10*/  IADD3.X R5, R5, -0x1, RZ, P2, !PT ;  /* 0xffffffff05057810 */ /* 0x000fe200017fe4ff */
[----:B0-----:R-:W-:Y:S02]  /*6f20*/  @!P6 FMUL.FTZ R36, R36, R47 ;  /* 0x0000002f2424e220 */ /* 0x001fe40000410000 */
[----:B------:R-:W-:Y:S01]  /*6f30*/  FADD.FTZ R31, R30, R31 ;  /* 0x0000001f1e1f7221 */ /* 0x000fe20000010000 */
[----:B------:R-:W-:Y:S01]  /*6f40*/  IADD3 R39, R39, R21, RZ ;  /* 0x0000001527277210 */ /* 0x000fe20007ffe0ff */
[----:B------:R-:W-:Y:S01]  /*6f50*/  IMAD R21, R20, c[0x0][0x304], R37 ;  /* 0x0000c10014157a24 */ /* 0x000fe200078e0225 */
[----:B------:R-:W-:Y:S01]  /*6f60*/  F2FP.PACK_AB R47, R36, R35 ;  /* 0x00000023242f723e */ /* 0x000fe200000000ff */
[----:B------:R-:W-:Y:S02]  /*6f70*/  FADD.FTZ R32, R31, R32 ;  /* 0x000000201f207221 */ /* 0x000fe40000010000 */
[----:B--2---:R-:W-:-:S04]  /*6f80*/  IMAD.WIDE.U32 R22, R20, c[0x0][0x300], R38 ;  /* 0x0000c00014167a25 */ /* 0x004fc800078e0026 */
[----:B------:R-:W-:Y:S01]  /*6f90*/  FADD.FTZ R33, R32, R33 ;  /* 0x0000002120217221 */ /* 0x000fe20000010000 */
[----:B------:R-:W-:Y:S02]  /*6fa0*/  IADD3 R21, R23, R21, RZ ;  /* 0x0000001517157210 */ /* 0x000fe40007ffe0ff */
[----:B------:R-:W-:Y:S01]  /*6fb0*/  LEA R24, P0, R22, c[0x0][0x340], 0x1 ;  /* 0x0000d00016187a11 */ /* 0x000fe200078008ff */
[----:B------:R-:W-:Y:S01]  /*6fc0*/  FADD.FTZ R34, R33, R34 ;  /* 0x0000002221227221 */ /* 0x000fe20000010000 */
[----:B------:R-:W-:Y:S01]  /*6fd0*/  STS.128 [R9.X16], R44 ;  /* 0x0000002c09007388 */ /* 0x000fe2000000cc00 */
[----:B------:R-:W-:-:S06]  /*6fe0*/  NOP ;  /* 0x0000000000007918 */ /* 0x000fcc0000000000 */
[----:B------:R-:W0:Y:S01]  /*6ff0*/  LDS.128 R40, [R9.X16] ;  /* 0x0000000009287984 */ /* 0x000e22000000cc00 */
[----:B------:R-:W-:Y:S01]  /*7000*/  LEA.HI.X R25, R22, c[0x0][0x344], R21, 0x1, P0 ;  /* 0x0000d10016197a11 */ /* 0x000fe200000f0c15 */
[----:B------:R-:W-:Y:S01]  /*7010*/  FADD.FTZ R11, R34, R35 ;  /* 0x00000023220b7221 */ /* 0x000fe20000010000 */
[----:B------:R-:W-:Y:S02]  /*7020*/  ISETP.GT.AND P0, PT, R2, 0x1, PT ;  /* 0x000000010200780c */ /* 0x000fe40003f04270 */
[----:B------:R-:W-:Y:S01]  /*7030*/  MOV R2, R50 ;  /* 0x0000003200027202 */ /* 0x000fe20000000f00 */
[----:B------:R-:W-:-:S04]  /*7040*/  IMAD.WIDE R22, R10, 0x10, R24 ;  /* 0x000000100a167825 */ /* 0x000fc800078e0218 */
[----:B------:R-:W-:Y:S01]  /*7050*/  FADD.FTZ R11, R11, R36 ;  /* 0x000000240b0b7221 */ /* 0x000fe20000010000 */
[----:B0-----:R0:W-:Y:S05]  /*7060*/  STG.E.128 [R22.64], R40 ;  /* 0x0000002816007986 */ /* 0x0011ea000c101d06 */
[----:B------:R-:W-:Y:S01]  /*7070*/  @!P0 CALL.REL.NOINC `(.L_x_12335) ;  /* 0x0000001000008944 */ /* 0x000fe20003c00000 */
[----:B------:R-:W-:Y:S05]  /*7080*/  BRA `(.L_x_12400) ;  /* 0xffff970000007947 */ /* 0x000fea000383ffff */
.L_x_12335:
[----:B------:R-:W-:Y:S02]  /*7090*/  ISETP.NE.U32.AND P0, PT, RZ, c[0x0][0x328], PT ;  /* 0x0000ca00ff007a0c */ /* 0x000fe40003f05070 */
[----:B------:R-:W-:Y:S02]  /*70a0*/  ISETP.NE.U32.AND P2, PT, RZ, c[0x0][0x348], PT ;  /* 0x0000d200ff007a0c */ /* 0x000fe40003f45070 */
[----:B------:R-:W-:-:S02]  /*70b0*/  ISETP.NE.AND.EX P1, PT, RZ, c[0x0][0x32c], PT, P0 ;  /* 0x0000cb00ff007a0c */ /* 0x000fc40003f25300 */
        /* <DEDUP_REMOVED lines=21> */
.L_x_12402:
[----:B-1----:R-:W-:Y:S05]  /*7210*/  BSYNC B0 ;  /* 0x0000000000007941 */ /* 0x002fea0003800000 */
.L_x_12401:
        /* <DEDUP_REMOVED lines=23> */
.L_x_12404:
[----:B------:R-:W1:Y:S02]  /*7390*/  S2R R13, SR_TID.X ;  /* 0x00000000000d7919 */ /* 0x000e640000002100 */
.L_x_12405:
[----:B-1----:R-:W-:Y:S05]  /*73a0*/  BSYNC B0 ;  /* 0x0000000000007941 */ /* 0x002fea0003800000 */
.L_x_12403:
        /* <DEDUP_REMOVED lines=8> */
[----:B0-----:R-:W-:-:S04]  /*7430*/  IADD3 R23, R7, R3, RZ ;  /* 0x0000000307177210 */ /* 0x001fc80007ffe0ff */
[----:B------:R-:W-:Y:S02]  /*7440*/  IADD3 R19, R21, R19, RZ ;  /* 0x0000001315137210 */ /* 0x000fe40007ffe0ff */
.L_x_12406:
[----:B0-----:R-:W0:Y:S01]  /*7450*/  LDS.64 R14, [R13.X8+0x31b0] ;  /* 0x0031b0000d0e7984 */ /* 0x001e220000008a00 */
[----:B------:R-:W-:Y:S01]  /*7460*/  SHF.R.S32.HI R0, RZ, 0x1f, R13 ;  /* 0x0000001fff007819 */ /* 0x000fe2000001140d */
[----:B------:R-:W-:Y:S01]  /*7470*/  YIELD ;  /* 0x0000000000007946 */ /* 0x000fe20003800000 */
[----:B------:R-:W-:Y:S01]  /*7480*/  MOV R2, R20 ;  /* 0x0000001400027202 */ /* 0x000fe20000000f00 */
[----:B-----5:R1:W2:Y:S01]  /*7490*/  LDS.64 R16, [R13.X8+0x39b0] ;  /* 0x0039b0000d107984 */ /* 0x0202a20000008a00 */
        /* <DEDUP_REMOVED lines=23> */
.L_x_12407:
        /* <DEDUP_REMOVED lines=15> */
.L_x_14742:


//--------------------- .text._Z25selective_scan_bwd_kernelI32Selective_Scan_bwd_kernel_traitsILi32ELi8ELb1ELb0ELb1ELb1ELb1EN3c104HalfENS1_7complexIfEEEEv12SSMParamsBwd --------------------------
	.section	.text._Z25selective_scan_bwd_kernelI32Selective_Scan_bwd_kernel_traitsILi32ELi8ELb1ELb0ELb1ELb1ELb1EN3c104HalfENS1_7complexIfEEEEv12SSMParamsBwd,"ax",@progbits
	.sectioninfo	@"SHI_REGISTERS=168"
	.align	128
        .global         _Z25selective_scan_bwd_kernelI32Selective_Scan_bwd_kernel_traitsILi32ELi8ELb1ELb0ELb1ELb1ELb1EN3c104HalfENS1_7complexIfEEEEv12SSMParamsBwd
        .type           _Z25selective_scan_bwd_kernelI32Selective_Scan_bwd_kernel_traitsILi32ELi8ELb1ELb0ELb1ELb1ELb1EN3c104HalfENS1_7complexIfEEEEv12SSMParamsBwd,@function
        .size           _Z25selective_scan_bwd_kernelI32Selective_Scan_bwd_kernel_traitsILi32ELi8ELb1ELb0ELb1ELb1ELb1EN3c104HalfENS1_7complexIfEEEEv12SSMParamsBwd,(.L_x_14743 - _Z25selective_scan_bwd_kernelI32Selective_Scan_bwd_kernel_traitsILi32ELi8ELb1ELb0ELb1ELb1ELb1EN3c104HalfENS1_7complexIfEEEEv12SSMParamsBwd)
        .other          _Z25selective_scan_bwd_kernelI32Selective_Scan_bwd_kernel_traitsILi32ELi8ELb1ELb0ELb1ELb1ELb1EN3c104HalfENS1_7complexIfEEEEv12SSMParamsBwd,@"STO_CUDA_ENTRY STV_DEFAULT"
_Z25selective_scan_bwd_kernelI32Selective_Scan_bwd_kernel_traitsILi32ELi8ELb1ELb0ELb1ELb1ELb1EN3c104HalfENS1_7complexIfEEEEv12SSMParamsBwd:
.text._Z25selective_scan_bwd_kernelI32Selective_Scan_bwd_kernel_traitsILi32ELi8ELb1ELb0ELb1ELb1ELb1EN3c104HalfENS1_7complexIfEEEEv12SSMParamsBwd:
        /* <DEDUP_REMOVED lines=22> */
[----:B------:R-:W-:Y:S01]  /*0160*/  CS2R R70, SRZ ;  /* 0x0000000000467805 */ /* 0x000fe2000001ff00 */
[----:B------:R-:W-:Y:S01]  /*0170*/  MOV R22, c[0x0][0x174] ;  /* 0x00005d0000167a02 */ /* 0x000fe20000000f00 */
[----:B------:R-:W-:Y:S01]  /*0180*/  CS2R R68, SRZ ;  /* 0x0000000000447805 */ /* 0x000fe2000001ff00 */
[----:B------:R-:W-:Y:S01]  /*0190*/  HFMA2.MMA R64, -RZ, RZ, 0, 0 ;  /* 0x00000000ff407435 */ /* 0x000fe200000001ff */
[----:B0-----:R-:W-:Y:S01]  /*01a0*/  IABS R2, R19 ;  /* 0x0000001300027213 */ /* 0x001fe20000000000 */
[C---:B------:R-:W-:Y:S01]  /*01b0*/  IMAD R10, R14.reuse, c[0x0][0x1b0], RZ ;  /* 0x00006c000e0a7a24 */ /* 0x040fe200078e02ff */
[----:B-1----:R-:W-:Y:S01]  /*01c0*/  HFMA2.MMA R6, -RZ, RZ, 0, 0 ;  /* 0x00000000ff067435 */ /* 0x002fe200000001ff */
[----:B----4-:R-:W-:-:S02]  /*01d0*/  IMAD R4, R14, c[0x0][0x1d0], RZ ;  /* 0x000074000e047a24 */ /* 0x010fc400078e02ff */
[----:B------:R-:W-:Y:S02]  /*01e0*/  IMAD R23, R15, c[0x0][0x1b4], R10 ;  /* 0x00006d000f177a24 */ /* 0x000fe400078e020a */
[----:B------:R-:W-:Y:S01]  /*01f0*/  IMAD R10, R18, c[0x0][0x280], RZ ;  /* 0x0000a000120a7a24 */ /* 0x000fe200078e02ff */
[----:B---3--:R-:W-:-:S03]  /*0200*/  IADD3 R8, RZ, -R7, RZ ;  /* 0x80000007ff087210 */ /* 0x008fc60007ffe0ff */
[----:B------:R-:W-:Y:S02]  /*0210*/  IMAD R10, R19, c[0x0][0x284], R10 ;  /* 0x0000a100130a7a24 */ /* 0x000fe400078e020a */
[----:B------:R-:W-:-:S04]  /*0220*/  IMAD R3, R8, R11, RZ ;  /* 0x0000000b08037224 */ /* 0x000fc800078e02ff */
        /* <DEDUP_REMOVED lines=32> */
[----:B------:R-:W-:Y:S01]  /*0430*/  IMAD R0, R18, c[0x0][0x1e8], RZ ;  /* 0x00007a0012007a24 */ /* 0x000fe200078e02ff */
[----:B------:R-:W-:Y:S01]  /*0440*/  @!P2 IADD3 R13, -R13, RZ, RZ ;  /* 0x000000ff0d0da210 */ /* 0x000fe20007ffe1ff */
[----:B------:R-:W-:Y:S01]  /*0450*/  IMAD.WIDE.U32 R2, R19, c[0x0][0x1e8], R4 ;  /* 0x00007a0013027a25 */ /* 0x000fe200078e0004 */
[----:B------:R-:W-:-:S02]  /*0460*/  @!P1 LOP3.LUT R13, RZ, c[0x0][0x178], RZ, 0x33, !PT ;  /* 0x00005e00ff0d9a12 */ /* 0x000fc400078e33ff */
[----:B------:R-:W-:Y:S01]  /*0470*/  ISETP.GE.AND P3, PT, R22, 0x1, PT ;  /* 0x000000011600780c */ /* 0x000fe20003f66270 */
[----:B------:R-:W-:Y:S01]  /*0480*/  IMAD R0, R19, c[0x0][0x1ec], R0 ;  /* 0x00007b0013007a24 */ /* 0x000fe200078e0200 */
[----:B------:R-:W-:Y:S01]  /*0490*/  IADD3 R67, P0, R11, R2, RZ ;  /* 0x000000020b437210 */ /* 0x000fe20007f1e0ff */
[----:B------:R-:W-:Y:S01]  /*04a0*/  IMAD.WIDE.U32 R4, R19, c[0x0][0x280], R6 ;  /* 0x0000a00013047a25 */ /* 0x000fe200078e0006 */
[----:B------:R-:W-:Y:S02]  /*04b0*/  SHF.R.S32.HI R12, RZ, 0x1f, R13 ;  /* 0x0000001fff0c7819 */ /* 0x000fe4000001140d */
[----:B------:R-:W-:Y:S01]  /*04c0*/  IADD3.X R2, R21, R3, R0, P0, !PT ;  /* 0x0000000315027210 */ /* 0x000fe200007fe400 */
[----:B------:R-:W-:Y:S01]  /*04d0*/  IMAD.WIDE.U32 R8, R13, c[0x0][0x1c8], R8 ;  /* 0x000072000d087a25 */ /* 0x000fe200078e0008 */
[----:B------:R-:W-:Y:S02]  /*04e0*/  LEA R7, P0, R20, c[0x0][0x240], 0x1 ;  /* 0x0000900014077a11 */ /* 0x000fe400078008ff */
[----:B------:R-:W-:Y:S01]  /*04f0*/  IADD3 R11, P2, R11, R4, RZ ;  /* 0x000000040b0b7210 */ /* 0x000fe20007f5e0ff */
[----:B------:R-:W-:Y:S01]  /*0500*/  IMAD R0, R12, c[0x0][0x1c8], RZ ;  /* 0x000072000c007a24 */ /* 0x000fe200078e02ff */
[----:B------:R-:W-:-:S02]  /*0510*/  LEA.HI.X R20, R20, c[0x0][0x244], R23, 0x1, P0 ;  /* 0x0000910014147a11 */ /* 0x000fc400000f0c17 */
[----:B------:R-:W-:Y:S02]  /*0520*/  ISETP.NE.U32.AND P0, PT, RZ, c[0x0][0x260], PT ;  /* 0x00009800ff007a0c */ /* 0x000fe40003f05070 */
[----:B------:R-:W-:Y:S02]  /*0530*/  LEA R66, P1, R67, c[0x0][0x248], 0x1 ;  /* 0x0000920043427a11 */ /* 0x000fe400078208ff */
[----:B------:R-:W-:Y:S02]  /*0540*/  ISETP.NE.AND.EX P0, PT, RZ, c[0x0][0x264], PT, P0 ;  /* 0x00009900ff007a0c */ /* 0x000fe40003f05300 */
[----:B------:R-:W-:Y:S01]  /*0550*/  IADD3.X R4, R21, R5, R10, P2, !PT ;  /* 0x0000000515047210 */ /* 0x000fe200017fe40a */
[----:B------:R-:W-:Y:S01]  /*0560*/  IMAD R5, R13, c[0x0][0x1cc], R0 ;  /* 0x000073000d057a24 */ /* 0x000fe200078e0200 */
[----:B------:R-:W-:Y:S02]  /*0570*/  LEA.HI.X R67, R67, c[0x0][0x24c], R2, 0x1, P1 ;  /* 0x0000930043437a11 */ /* 0x000fe400008f0c02 */
[----:B------:R-:W-:-:S02]  /*0580*/  ISETP.NE.U32.AND P1, PT, RZ, c[0x0][0x328], PT ;  /* 0x0000ca00ff007a0c */ /* 0x000fc40003f25070 */
[----:B------:R-:W-:Y:S02]  /*0590*/  ISETP.NE.U32.AND P2, PT, RZ, c[0x0][0x348], PT ;  /* 0x0000d200ff007a0c */ /* 0x000fe40003f45070 */
[----:B------:R-:W-:Y:S02]  /*05a0*/  ISETP.NE.AND.EX P1, PT, RZ, c[0x0][0x32c], PT, P1 ;  /* 0x0000cb00ff007a0c */ /* 0x000fe40003f25310 */
        /* <DEDUP_REMOVED lines=15> */
[C---:B------:R-:W-:Y:S02]  /*06a0*/  @P2 LEA R68, P5, R19.reuse, c[0x0][0x348], 0x2 ;  /* 0x0000d20013442a11 */ /* 0x040fe400078a10ff */
        /* <DEDUP_REMOVED lines=13> */
.L_x_12474:
        /* <DEDUP_REMOVED lines=11> */
[----:B------:R-:W-:-:S02]  /*0830*/  MOV R20, R6 ;  /* 0x0000000600147202 */ /* 0x000fc40000000f00 */
[----:B------:R-:W-:-:S05]  /*0840*/  MOV R21, R5 ;  /* 0x0000000500157202 */ /* 0x000fca0000000f00 */
[----:B------:R-:W-:Y:S01]  /*0850*/  IMAD.WIDE R28, R10, 0x10, R20 ;  /* 0x000000100a1c7825 */ /* 0x000fe200078e0214 */
[----:B--2---:R1:W-:Y:S01]  /*0860*/  STS.128 [R9.X16], R36 ;  /* 0x0000002409007388 */ /* 0x0043e2000000cc00 */
[----:B------:R-:W-:-:S06]  /*0870*/  NOP ;  /* 0x0000000000007918 */ /* 0x000fcc0000000000 */
[----:B------:R-:W2:Y:S04]  /*0880*/  LDS.128 R24, [R9.X16] ;  /* 0x0000000009187984 */ /* 0x000ea8000000cc00 */
[----:B------:R-:W-:Y:S06]  /*0890*/  BAR.SYNC.DEFER_BLOCKING 0x0 ;  /* 0x0000000000007b1d */ /* 0x000fec0000010000 */
[----:B0-----:R0:W3:Y:S01]  /*08a0*/  LDG.E.128 R32, [R28.64] ;  /* 0x000000061c207981 */ /* 0x0010e2000c1e1d00 */
[----:B------:R-:W-:Y:S01]  /*08b0*/  LEA R44, R2, 0xffffff00, 0x8 ;  /* 0xffffff00022c7811 */ /* 0x000fe200078e40ff */
[----:B------:R-:W-:Y:S01]  /*08c0*/  IMAD R20, R14, c[0x0][0x1f0], RZ ;  /* 0x00007c000e147a24 */ /* 0x000fe200078e02ff */
[----:B------:R-:W-:Y:S01]  /*08d0*/  BSSY B0, `(.L_x_12409) ;  /* 0x0000045000007945 */ /* 0x000fe20003800000 */
[----:B------:R-:W-:Y:S01]  /*08e0*/  IMAD R22, R18, c[0x0][0x1f8], RZ ;  /* 0x00007e0012167a24 */ /* 0x000fe200078e02ff */
[----:B------:R-:W-:Y:S01]  /*08f0*/  SHF.R.S32.HI R45, RZ, 0x1f, R44 ;  /* 0x0000001fff2d7819 */ /* 0x000fe2000001142c */
[----:B------:R-:W-:-:S02]  /*0900*/  IMAD R23, R15, c[0x0][0x1f4], R20 ;  /* 0x00007d000f177a24 */ /* 0x000fc400078e0214 */
[----:B-1----:R-:W-:Y:S02]  /*0910*/  IMAD R37, R19, c[0x0][0x1fc], R22 ;  /* 0x00007f0013257a24 */ /* 0x002fe400078e0216 */
[----:B------:R-:W-:Y:S01]  /*0920*/  IMAD.WIDE.U32 R20, R15, c[0x0][0x1f0], R44 ;  /* 0x00007c000f147a25 */ /* 0x000fe200078e002c */
[--C-:B--2---:R-:W-:Y:S02]  /*0930*/  HADD2.F32 R39, -RZ, R26.reuse.H0_H0 ;  /* 0x2000001aff277230 */ /* 0x104fe40000004100 */
[----:B------:R-:W-:Y:S02]  /*0940*/  HADD2.F32 R47, -RZ, R26.H1_H1 ;  /* 0x3000001aff2f7230 */ /* 0x000fe40000004100 */
[----:B------:R-:W-:Y:S01]  /*0950*/  IADD3 R21, R21, R23, RZ ;  /* 0x0000001715157210 */ /* 0x000fe20007ffe0ff */
[--C-:B------:R-:W-:Y:S02]  /*0960*/  HADD2.F32 R51, -RZ, R27.reuse.H0_H0 ;  /* 0x2000001bff337230 */ /* 0x100fe40000004100 */
[----:B------:R-:W-:-:S02]  /*0970*/  HADD2.F32 R27, -RZ, R27.H1_H1 ;  /* 0x3000001bff1b7230 */ /* 0x000fc40000004100 */
[----:B------:R-:W-:-:S04]  /*0980*/  IMAD.WIDE.U32 R30, R19, c[0x0][0x1f8], R20 ;  /* 0x00007e00131e7a25 */ /* 0x000fc800078e0014 */
[--C-:B0----5:R-:W-:Y:S01]  /*0990*/  FADD.FTZ R28, R27, R16.reuse ;  /* 0x000000101b1c7221 */ /* 0x121fe20000010000 */
[----:B------:R-:W-:Y:S01]  /*09a0*/  IADD3 R29, R31, R37, RZ ;  /* 0x000000251f1d7210 */ /* 0x000fe20007ffe0ff */
[--C-:B------:R-:W-:Y:S01]  /*09b0*/  HADD2.F32 R31, -RZ, R24.reuse.H1_H1 ;  /* 0x30000018ff1f7230 */ /* 0x100fe20000004100 */
[C---:B------:R-:W-:Y:S01]  /*09c0*/  LEA R48, P0, R30.reuse, c[0x0][0x268], 0x1 ;  /* 0x00009a001e307a11 */ /* 0x040fe200078008ff */
[--C-:B------:R-:W-:Y:S02]  /*09d0*/  HADD2.F32 R37, -RZ, R25.reuse.H0_H0 ;  /* 0x20000019ff257230 */ /* 0x100fe40000004100 */
[----:B------:R-:W-:Y:S01]  /*09e0*/  HADD2.F32 R25, -RZ, R25.H1_H1 ;  /* 0x30000019ff197230 */ /* 0x000fe20000004100 */
[----:B------:R-:W-:Y:S01]  /*09f0*/  LEA.HI.X R49, R30, c[0x0][0x26c], R29, 0x1, P0 ;  /* 0x00009b001e317a11 */ /* 0x000fe200000f0c1d */
[----:B------:R-:W-:Y:S01]  /*0a00*/  HADD2.F32 R29, -RZ, R24.H0_H0 ;  /* 0x20000018ff1d7230 */ /* 0x000fe20000004100 */
[----:B------:R-:W-:-:S05]  /*0a10*/  FADD.FTZ R30, R47, R16 ;  /* 0x000000102f1e7221 */ /* 0x000fca0000010000 */
[----:B------:R-:W-:Y:S01]  /*0a20*/  FSETP.GTU.FTZ.AND P1, PT, R30, 20, PT ;  /* 0x41a000001e00780b */ /* 0x000fe20003f3c000 */
[----:B---3--:R0:W-:Y:S01]  /*0a30*/  STS.128 [R9.X16], R32 ;  /* 0x0000002009007388 */ /* 0x0081e2000000cc00 */
[----:B------:R-:W-:-:S06]  /*0a40*/  NOP ;  /* 0x0000000000007918 */ /* 0x000fcc0000000000 */
[----:B------:R1:W2:Y:S01]  /*0a50*/  LDS.128 R20, [R9.X16] ;  /* 0x0000000009147984 */ /* 0x0002a2000000cc00 */
[--C-:B0-----:R-:W-:Y:S02]  /*0a60*/  FADD.FTZ R35, R29, R16.reuse ;  /* 0x000000101d237221 */ /* 0x101fe40000010000 */
[--C-:B------:R-:W-:Y:S02]  /*0a70*/  FADD.FTZ R34, R31, R16.reuse ;  /* 0x000000101f227221 */ /* 0x100fe40000010000 */
        /* <DEDUP_REMOVED lines=8> */
[----:B------:R-:W-:Y:S02]  /*0b00*/  FSETP.GTU.FTZ.AND P2, PT, R31, 20, PT ;  /* 0x41a000001f00780b */ /* 0x000fe40003f5c000 */
[----:B------:R-:W-:-:S03]  /*0b10*/  FSETP.GTU.FTZ.AND P0, PT, R29, 20, PT ;  /* 0x41a000001d00780b */ /* 0x000fc60003f1c000 */
        /* <DEDUP_REMOVED lines=32> */
.L_x_12410:
[----:B-1----:R-:W-:Y:S05]  /*0d20*/  BSYNC B0 ;  /* 0x0000000000007941 */ /* 0x002fea0003800000 */
.L_x_12409:
        /* <DEDUP_REMOVED lines=35> */
.L_x_12412:
[----:B------:R-:W-:Y:S05]  /*0f60*/  BSYNC B0 ;  /* 0x0000000000007941 */ /* 0x000fea0003800000 */
.L_x_12411:
        /* <DEDUP_REMOVED lines=33> */
.L_x_12414:
[----:B------:R-:W-:Y:S05]  /*1180*/  BSYNC B0 ;  /* 0x0000000000007941 */ /* 0x000fea0003800000 */
.L_x_12413:
        /* <DEDUP_REMOVED lines=33> */
.L_x_12416:
[----:B------:R-:W-:Y:S05]  /*13a0*/  BSYNC B0 ;  /* 0x0000000000007941 */ /* 0x000fea0003800000 */
.L_x_12415:
        /* <DEDUP_REMOVED lines=33> */
.L_x_12418:
[----:B------:R-:W-:Y:S05]  /*15c0*/  BSYNC B0 ;  /* 0x0000000000007941 */ /* 0x000fea0003800000 */
.L_x_12417:
        /* <DEDUP_REMOVED lines=33> */
.L_x_12420:
[----:B------:R-:W-:Y:S05]  /*17e0*/  BSYNC B0 ;  /* 0x0000000000007941 */ /* 0x000fea0003800000 */
.L_x_12419:
        /* <DEDUP_REMOVED lines=33> */
.L_x_12422:
[----:B------:R-:W-:Y:S05]  /*1a00*/  BSYNC B0 ;  /* 0x0000000000007941 */ /* 0x000fea0003800000 */
.L_x_12421:
        /* <DEDUP_REMOVED lines=33> */
.L_x_12424:
[----:B------:R-:W-:Y:S05]  /*1c20*/  BSYNC B0 ;  /* 0x0000000000007941 */ /* 0x000fea0003800000 */
.L_x_12423:
[----:B------:R-:W-:Y:S06]  /*1c30*/  BAR.SYNC.DEFER_BLOCKING 0x0 ;  /* 0x0000000000007b1d */ /* 0x000fec0000010000 */
[----:B------:R-:W3:Y:S01]  /*1c40*/  LDG.E.128 R48, [R48.64] ;  /* 0x0000000630307981 */ /* 0x000ee2000c1e1d00 */
[----:B------:R-:W-:Y:S02]  /*1c50*/  IMAD R24, R14, c[0x0][0x200], RZ ;  /* 0x000080000e187a24 */ /* 0x000fe400078e02ff */
[----:B------:R-:W-:Y:S02]  /*1c60*/  IMAD R26, R18, c[0x0][0x208], RZ ;  /* 0x00008200121a7a24 */ /* 0x000fe400078e02ff */
[----:B------:R-:W-:-:S02]  /*1c70*/  IMAD R27, R15, c[0x0][0x204], R24 ;  /* 0x000081000f1b7a24 */ /* 0x000fc400078e0218 */
[----:B------:R-:W-:-:S05]  /*1c80*/  IMAD.WIDE.U32 R24, R15, c[0x0][0x200], R44 ;  /* 0x000080000f187a25 */ /* 0x000fca00078e002c */
[----:B------:R-:W-:Y:S01]  /*1c90*/  IADD3 R25, R25, R27, RZ ;  /* 0x0000001b19197210 */ /* 0x000fe20007ffe0ff */
[----:B------:R-:W-:-:S04]  /*1ca0*/  IMAD R27, R19, c[0x0][0x20c], R26 ;  /* 0x00008300131b7a24 */ /* 0x000fc800078e021a */
        /* <DEDUP_REMOVED lines=11> */
[----:B------:R-:W-:Y:S02]  /*1d60*/  HADD2.F32 R75, -RZ, R21.H1_H1 ;  /* 0x30000015ff4b7230 */ /* 0x000fe40000004100 */
[--C-:B------:R-:W-:Y:S02]  /*1d70*/  HADD2.F32 R76, -RZ, R22.reuse.H0_H0 ;  /* 0x20000016ff4c7230 */ /* 0x100fe40000004100 */
[----:B------:R-:W-:Y:S02]  /*1d80*/  HADD2.F32 R74, -RZ, R22.H1_H1 ;  /* 0x30000016ff4a7230 */ /* 0x000fe40000004100 */
[----:B------:R-:W-:Y:S02]  /*1d90*/  HADD2.F32 R61, -RZ, R23.H0_H0 ;  /* 0x20000017ff3d7230 */ /* 0x000fe40000004100 */
        /* <DEDUP_REMOVED lines=24> */
[----:B------:R-:W0:Y:S01]  /*1f20*/  MUFU.EX2 R83, R58 ;  /* 0x0000003a00537308 */ /* 0x000e220000000800 */
[----:B-1----:R-:W-:-:S07]  /*1f30*/  FADD.FTZ R54, R54, 1 ;  /* 0x3f80000036367421 */ /* 0x002fce0000010000 */
[----:B------:R-:W-:Y:S01]  /*1f40*/  MUFU.EX2 R55, R55 ;  /* 0x0000003700377308 */ /* 0x000fe20000000800 */
[----:B--2---:R-:W-:-:S07]  /*1f50*/  FADD.FTZ R81, R57, 1 ;  /* 0x3f80000039517421 */ /* 0x004fce0000010000 */
[----:B------:R-:W-:Y:S01]  /*1f60*/  MUFU.EX2 R56, R56 ;  /* 0x0000003800387308 */ /* 0x000fe20000000800 */
[----:B0-----:R-:W-:-:S07]  /*1f70*/  FADD.FTZ R83, R83, 1 ;  /* 0x3f80000053537421 */ /* 0x001fce0000010000 */
[----:B------:R-:W0:Y:S08]  /*1f80*/  MUFU.RCP R65, R52 ;  /* 0x0000003400417308 */ /* 0x000e300000001000 */
[----:B------:R1:W-:Y:S08]  /*1f90*/  MUFU.RCP R79, R54 ;  /* 0x00000036004f7308 */ /* 0x0003f00000001000 */
[----:B------:R-:W2:Y:S01]  /*1fa0*/  MUFU.RCP R77, R51 ;  /* 0x00000033004d7308 */ /* 0x000ea20000001000 */
[----:B0-----:R-:W-:Y:S01]  /*1fb0*/  FADD.FTZ R21, -R65, 1 ;  /* 0x3f80000041157421 */ /* 0x001fe20000010100 */
[----:B-1----:R-:W-:-:S03]  /*1fc0*/  HADD2.F32 R54, -RZ, R23.H1_H1 ;  /* 0x30000017ff367230 */ /* 0x002fc60000004100 */
[C---:B------:R-:W-:Y:S02]  /*1fd0*/  FFMA.FTZ R21, R62.reuse, R21, 1 ;  /* 0x3f8000003e157423 */ /* 0x040fe40000010015 */
[----:B------:R-:W-:Y:S01]  /*1fe0*/  FMUL.FTZ R62, R62, R65 ;  /* 0x000000413e3e7220 */ /* 0x000fe20000410000 */
[----:B------:R-:W-:Y:S08]  /*1ff0*/  MUFU.RCP R81, R81 ;  /* 0x0000005100517308 */ /* 0x000ff00000001000 */
[----:B------:R-:W-:Y:S01]  /*2000*/  MUFU.RCP R83, R83 ;  /* 0x0000005300537308 */ /* 0x000fe20000001000 */
[----:B--2---:R-:W-:-:S04]  /*2010*/  FADD.FTZ R23, -R77, 1 ;  /* 0x3f8000004d177421 */ /* 0x004fc80000010100 */
[C---:B------:R-:W-:Y:S02]  /*2020*/  FFMA.FTZ R23, R60.reuse, R23, 1 ;  /* 0x3f8000003c177423 */ /* 0x040fe40000010017 */
[----:B------:R-:W-:Y:S01]  /*2030*/  FMUL.FTZ R60, R60, R77 ;  /* 0x0000004d3c3c7220 */ /* 0x000fe20000410000 */
[----:B---3--:R0:W-:Y:S01]  /*2040*/  STS.128 [R9.X16], R24 ;  /* 0x0000001809007388 */ /* 0x0081e2000000cc00 */
[----:B------:R-:W-:-:S06]  /*2050*/  NOP ;  /* 0x0000000000007918 */ /* 0x000fcc0000000000 */
[----:B------:R-:W1:Y:S01]  /*2060*/  LDS.128 R36, [R9.X16] ;  /* 0x0000000009247984 */ /* 0x000e62000000cc00 */
[----:B0-----:R-:W0:Y:S01]  /*2070*/  MUFU.RCP R25, R53 ;  /* 0x0000003500197308 */ /* 0x001e220000001000 */
[----:B------:R-:W-:Y:S01]  /*2080*/  FADD.FTZ R24, R55, 1 ;  /* 0x3f80000037187421 */ /* 0x000fe20000010000 */
[--C-:B------:R-:W-:Y:S02]  /*2090*/  HADD2.F32 R27, -RZ, R20.reuse.H0_H0 ;  /* 0x20000014ff1b7230 */ /* 0x100fe40000004100 */
[----:B------:R-:W-:Y:S01]  /*20a0*/  HADD2.F32 R26, -RZ, R20.H1_H1 ;  /* 0x30000014ff1a7230 */ /* 0x000fe20000004100 */
[----:B------:R-:W-:-:S03]  /*20b0*/  FADD.FTZ R20, R56, 1 ;  /* 0x3f80000038147421 */ /* 0x000fc60000010000 */
[----:B------:R-:W2:Y:S08]  /*20c0*/  MUFU.RCP R80, R24 ;  /* 0x0000001800507308 */ /* 0x000eb00000001000 */
[----:B------:R3:W4:Y:S01]  /*20d0*/  MUFU.RCP R82, R20 ;  /* 0x0000001400527308 */ /* 0x0007220000001000 */
[----:B-1----:R-:W-:Y:S02]  /*20e0*/  HADD2.F32 R55, -RZ, R36.H0_H0 ;  /* 0x20000024ff377230 */ /* 0x002fe40000004100 */
[----:B------:R-:W-:-:S02]  /*20f0*/  HADD2.F32 R56, -RZ, R37.H0_H0 ;  /* 0x20000025ff387230 */ /* 0x000fc40000004100 */
[----:B------:R-:W-:Y:S01]  /*2100*/  HADD2.F32 R52, -RZ, R37.H1_H1 ;  /* 0x30000025ff347230 */ /* 0x000fe20000004100 */
[----:B---3--:R-:W-:Y:S01]  /*2110*/  FMUL.FTZ R20, R27, R55 ;  /* 0x000000371b147220 */ /* 0x008fe20000410000 */
[----:B------:R-:W-:Y:S01]  /*2120*/  HADD2.F32 R51, -RZ, R36.H1_H1 ;  /* 0x30000024ff337230 */ /* 0x000fe20000004100 */
[----:B0-----:R-:W-:Y:S01]  /*2130*/  FADD.FTZ R37, -R25, 1 ;  /* 0x3f80000019257421 */ /* 0x001fe20000010100 */
[--C-:B------:R-:W-:Y:S01]  /*2140*/  HADD2.F32 R58, -RZ, R39.reuse.H0_H0 ;  /* 0x20000027ff3a7230 */ /* 0x100fe20000004100 */
[----:B------:R-:W-:Y:S01]  /*2150*/  FMUL.FTZ R24, R63, R56 ;  /* 0x000000383f187220 */ /* 0x000fe20000410000 */
[----:B------:R-:W-:Y:S01]  /*2160*/  HADD2.F32 R59, -RZ, R39.H1_H1 ;  /* 0x30000027ff3b7230 */ /* 0x000fe20000004100 */
[----:B------:R-:W-:Y:S01]  /*2170*/  FADD.FTZ R39, -R79, 1 ;  /* 0x3f8000004f277421 */ /* 0x000fe20000010100 */
[--C-:B------:R-:W-:Y:S01]  /*2180*/  HADD2.F32 R57, -RZ, R38.reuse.H0_H0 ;  /* 0x20000026ff397230 */ /* 0x100fe20000004100 */
[----:B------:R-:W-:Y:S01]  /*2190*/  FMUL.FTZ R36, R75, R52 ;  /* 0x000000344b247220 */ /* 0x000fe20000410000 */
[----:B------:R-:W-:Y:S01]  /*21a0*/  HADD2.F32 R53, -RZ, R38.H1_H1 ;  /* 0x30000026ff357230 */ /* 0x000fe20000004100 */
[----:B------:R-:W-:-:S02]  /*21b0*/  FMUL.FTZ R20, R65, R20 ;  /* 0x0000001441147220 */ /* 0x000fc40000410000 */
[----:B------:R-:W-:Y:S02]  /*21c0*/  FFMA.FTZ R37, R78, R37, 1 ;  /* 0x3f8000004e257423 */ /* 0x000fe40000010025 */
[----:B------:R-:W-:Y:S02]  /*21d0*/  FFMA.FTZ R39, R50, R39, 1 ;  /* 0x3f80000032277423 */ /* 0x000fe40000010027 */
[----:B------:R-:W-:Y:S02]  /*21e0*/  FMUL.FTZ R24, R25, R24 ;  /* 0x0000001819187220 */ /* 0x000fe40000410000 */
[----:B------:R-:W-:Y:S02]  /*21f0*/  FMUL.FTZ R36, R79, R36 ;  /* 0x000000244f247220 */ /* 0x000fe40000410000 */
[----:B------:R-:W-:Y:S02]  /*2200*/  FMUL.FTZ R22, R26, R51 ;  /* 0x000000331a167220 */ /* 0x000fe40000410000 */
[----:B------:R-:W-:-:S02]  /*2210*/  FMUL.FTZ R20, R20, R21 ;  /* 0x0000001514147220 */ /* 0x000fc40000410000 */
[----:B------:R-:W-:Y:S02]  /*2220*/  FMUL.FTZ R21, R24, R37 ;  /* 0x0000002518157220 */ /* 0x000fe40000410000 */
[----:B------:R-:W-:Y:S02]  /*2230*/  FMUL.FTZ R36, R36, R39 ;  /* 0x0000002724247220 */ /* 0x000fe40000410000 */
[----:B------:R-:W-:Y:S02]  /*2240*/  FMUL.FTZ R22, R77, R22 ;  /* 0x000000164d167220 */ /* 0x000fe40000410000 */
[----:B------:R-:W-:Y:S01]  /*2250*/  FADD.FTZ R37, -R81, 1 ;  /* 0x3f80000051257421 */ /* 0x000fe20000010100 */
[----:B------:R-:W-:Y:S01]  /*2260*/  F2FP.PACK_AB R21, R36, R21 ;  /* 0x000000152415723e */ /* 0x000fe200000000ff */
[----:B------:R-:W-:Y:S02]  /*2270*/  FADD.FTZ R39, -R83, 1 ;  /* 0x3f80000053277421 */ /* 0x000fe40000010100 */
[----:B------:R-:W-:-:S02]  /*2280*/  FMUL.FTZ R23, R22, R23 ;  /* 0x0000001716177220 */ /* 0x000fc40000410000 */
[----:B------:R-:W-:Y:S02]  /*2290*/  FFMA.FTZ R65, R46, R37, 1 ;  /* 0x3f8000002e417423 */ /* 0x000fe40000010025 */
[----:B------:R-:W-:Y:S01]  /*22a0*/  FFMA.FTZ R77, R48, R39, 1 ;  /* 0x3f800000304d7423 */ /* 0x000fe20000010027 */
[----:B------:R-:W-:Y:S01]  /*22b0*/  F2FP.PACK_AB R20, R23, R20 ;  /* 0x000000141714723e */ /* 0x000fe200000000ff */
[----:B--2---:R-:W-:Y:S02]  /*22c0*/  FADD.FTZ R22, -R80, 1 ;  /* 0x3f80000050167421 */ /* 0x004fe40000010100 */
[----:B----4-:R-:W-:Y:S02]  /*22d0*/  FADD.FTZ R24, -R82, 1 ;  /* 0x3f80000052187421 */ /* 0x010fe40000010100 */
        /* <DEDUP_REMOVED lines=12> */
[----:B------:R-:W-:Y:S01]  /*23a0*/  HADD2.F32 R24, -RZ, R40.H0_H0 ;  /* 0x20000028ff187230 */ /* 0x000fe20000004100 */
[----:B------:R-:W-:Y:S02]  /*23b0*/  FMUL.FTZ R38, R38, R65 ;  /* 0x0000004126267220 */ /* 0x000fe40000410000 */
[----:B------:R-:W-:Y:S01]  /*23c0*/  FMUL.FTZ R77, R84, R77 ;  /* 0x0000004d544d7220 */ /* 0x000fe20000410000 */
[----:B------:R-:W-:Y:S01]  /*23d0*/  F2FP.PACK_AB R22, R39, R22 ;  /* 0x000000162716723e */ /* 0x000fe200000000ff */
[----:B------:R-:W-:-:S02]  /*23e0*/  IMAD R36, R14, c[0x0][0x2e8], RZ ;  /* 0x0000ba000e247a24 */ /* 0x000fc400078e02ff */
[----:B------:R-:W-:Y:S01]  /*23f0*/  FMUL.FTZ R27, R27, R62 ;  /* 0x0000003e1b1b7220 */ /* 0x000fe20000410000 */
[----:B------:R-:W-:Y:S01]  /*2400*/  F2FP.PACK_AB R23, R77, R38 ;  /* 0x000000264d17723e */ /* 0x000fe200000000ff */
[----:B------:R-:W-:Y:S01]  /*2410*/  BAR.SYNC.DEFER_BLOCKING 0x0 ;  /* 0x0000000000007b1d */ /* 0x000fe20000010000 */
[----:B------:R-:W-:Y:S02]  /*2420*/  IMAD R65, R15, c[0x0][0x2ec], R36 ;  /* 0x0000bb000f417a24 */ /* 0x000fe400078e0224 */
[----:B------:R-:W-:Y:S01]  /*2430*/  FFMA.FTZ R77, R27, R24, R64 ;  /* 0x000000181b4d7223 */ /* 0x000fe20000010040 */
[----:B------:R-:W-:Y:S01]  /*2440*/  HADD2.F32 R64, -RZ, R40.H1_H1 ;  /* 0x30000028ff407230 */ /* 0x000fe20000004100 */
[----:B------:R-:W-:Y:S02]  /*2450*/  FMUL.FTZ R78, R78, R25 ;  /* 0x000000194e4e7220 */ /* 0x000fe40000410000 */
[----:B------:R-:W-:-:S04]  /*2460*/  IMAD.WIDE.U32 R24, R15, c[0x0][0x2e8], R44 ;  /* 0x0000ba000f187a25 */ /* 0x000fc800078e002c */
[----:B------:R-:W-:Y:S01]  /*2470*/  FMUL.FTZ R26, R26, R60 ;  /* 0x0000003c1a1a7220 */ /* 0x000fe20000410000 */
[----:B------:R-:W-:Y:S01]  /*2480*/  IADD3 R65, R25, R65, RZ ;  /* 0x0000004119417210 */ /* 0x000fe20007ffe0ff */
[----:B------:R-:W-:Y:S02]  /*2490*/  FMUL.FTZ R82, R47, R82 ;  /* 0x000000522f527220 */ /* 0x000fe40000410000 */
[----:B------:R-:W-:Y:S01]  /*24a0*/  FFMA.FTZ R84, R26, R64, R77 ;  /* 0x000000401a547223 */ /* 0x000fe2000001004d */
[----:B------:R-:W-:Y:S01]  /*24b0*/  MOV R64, R24 ;  /* 0x0000001800407202 */ /* 0x000fe20000000f00 */
[----:B------:R-:W-:Y:S01]  /*24c0*/  FMUL.FTZ R81, R46, R81 ;  /* 0x000000512e517220 */ /* 0x000fe20000410000 */
[----:B------:R-:W-:Y:S01]  /*24d0*/  HADD2.F32 R77, -RZ, R41.H0_H0 ;  /* 0x20000029ff4d7230 */ /* 0x000fe20000004100 */
[----:B------:R-:W-:Y:S01]  /*24e0*/  FMUL.FTZ R25, R63, R78 ;  /* 0x0000004e3f197220 */ /* 0x000fe20000410000 */
[----:B------:R-:W-:Y:S01]  /*24f0*/  HADD2.F32 R63, -RZ, R42.H0_H0 ;  /* 0x2000002aff3f7230 */ /* 0x000fe20000004100 */
[----:B------:R-:W-:-:S02]  /*2500*/  FMUL.FTZ R50, R50, R79 ;  /* 0x0000004f32327220 */ /* 0x000fc40000410000 */
[----:B------:R-:W-:Y:S01]  /*2510*/  FFMA.FTZ R77, R25, R77, R84 ;  /* 0x0000004d194d7223 */ /* 0x000fe20000010054 */
[----:B------:R0:W-:Y:S01]  /*2520*/  STS.128 [R9.X16], R20 ;  /* 0x0000001409007388 */ /* 0x0001e2000000cc00 */
[----:B------:R-:W-:-:S06]  /*2530*/  NOP ;  /* 0x0000000000007918 */ /* 0x000fcc0000000000 */
[----:B------:R-:W1:Y:S01]  /*2540*/  LDS.128 R36, [R9.X16] ;  /* 0x0000000009247984 */ /* 0x000e62000000cc00 */
[----:B------:R-:W-:Y:S02]  /*2550*/  FMUL.FTZ R24, R75, R50 ;  /* 0x000000324b187220 */ /* 0x000fe40000410000 */
[----:B------:R-:W-:Y:S02]  /*2560*/  FMUL.FTZ R49, R49, R80 ;  /* 0x0000005031317220 */ /* 0x000fe40000410000 */
[----:B------:R-:W-:Y:S02]  /*2570*/  FMUL.FTZ R48, R48, R83 ;  /* 0x0000005330307220 */ /* 0x000fe40000410000 */
[----:B0-----:R-:W-:Y:S01]  /*2580*/  IMAD R20, R18, c[0x0][0x2f0], RZ ;  /* 0x0000bc0012147a24 */ /* 0x001fe200078e02ff */
[----:B------:R-:W-:-:S03]  /*2590*/  HADD2.F32 R22, -RZ, R41.H1_H1 ;  /* 0x30000029ff167230 */ /* 0x000fc60000004100 */
[C---:B------:R-:W-:Y:S02]  /*25a0*/  IMAD R23, R19.reuse, c[0x0][0x2f4], R20 ;  /* 0x0000bd0013177a24 */ /* 0x040fe400078e0214 */
[----:B------:R-:W-:Y:S01]  /*25b0*/  IMAD.WIDE.U32 R20, R19, c[0x0][0x2f0], R64 ;  /* 0x0000bc0013147a25 */ /* 0x000fe200078e0040 */
[----:B------:R-:W-:-:S03]  /*25c0*/  MOV R65, c[0x0][0x16c] ;  /* 0x00005b0000417a02 */ /* 0x000fc60000000f00 */
[----:B------:R-:W-:Y:S01]  /*25d0*/  FFMA.FTZ R22, R24, R22, R77 ;  /* 0x0000001618167223 */ /* 0x000fe2000001004d */
[----:B------:R-:W-:Y:S01]  /*25e0*/  IADD3 R21, R21, R23, RZ ;  /* 0x0000001715157210 */ /* 0x000fe20007ffe0ff */
[----:B------:R-:W-:Y:S01]  /*25f0*/  FMUL.FTZ R23, R76, R49 ;  /* 0x000000314c177220 */ /* 0x000fe20000410000 */
[C---:B------:R-:W-:Y:S02]  /*2600*/  LEA R64, P0, R20.reuse, c[0x0][0x338], 0x1 ;  /* 0x0000ce0014407a11 */ /* 0x040fe400078008ff */
[----:B------:R-:W-:Y:S01]  /*2610*/  ISETP.GE.AND P1, PT, R65, 0x1, PT ;  /* 0x000000014100780c */ /* 0x000fe20003f26270 */
[----:B------:R-:W-:Y:S01]  /*2620*/  FFMA.FTZ R63, R23, R63, R22 ;  /* 0x0000003f173f7223 */ /* 0x000fe20000010016 */
[----:B------:R-:W-:Y:S01]  /*2630*/  LEA.HI.X R65, R20, c[0x0][0x33c], R21, 0x1, P0 ;  /* 0x0000cf0014417a11 */ /* 0x000fe200000f0c15 */
[----:B------:R-:W-:Y:S01]  /*2640*/  HADD2.F32 R20, -RZ, R42.H1_H1 ;  /* 0x3000002aff147230 */ /* 0x000fe20000004100 */
[----:B------:R-:W-:Y:S01]  /*2650*/  ISETP.NE.U32.AND P0, PT, RZ, c[0x0][0x270], PT ;  /* 0x00009c00ff007a0c */ /* 0x000fe20003f05070 */
[----:B------:R-:W-:-:S02]  /*2660*/  FMUL.FTZ R22, R74, R82 ;  /* 0x000000524a167220 */ /* 0x000fc40000410000 */
[----:B------:R-:W-:Y:S01]  /*2670*/  IMAD.WIDE R46, R10, 0x10, R64 ;  /* 0x000000100a2e7825 */ /* 0x000fe200078e0240 */
[----:B------:R-:W-:Y:S01]  /*2680*/  ISETP.NE.AND.EX P0, PT, RZ, c[0x0][0x274], PT, P0 ;  /* 0x00009d00ff007a0c */ /* 0x000fe20003f05300 */
[--C-:B------:R-:W-:Y:S02]  /*2690*/  HADD2.F32 R64, -RZ, R43.reuse.H1_H1 ;  /* 0x3000002bff407230 */ /* 0x100fe40000004100 */
[----:B------:R-:W-:Y:S01]  /*26a0*/  FFMA.FTZ R20, R22, R20, R63 ;  /* 0x0000001416147223 */ /* 0x000fe2000001003f */
[----:B------:R-:W-:Y:S01]  /*26b0*/  HADD2.F32 R63, -RZ, R43.H0_H0 ;  /* 0x2000002bff3f7230 */ /* 0x000fe20000004100 */
[----:B------:R-:W-:Y:S01]  /*26c0*/  FMUL.FTZ R21, R61, R81 ;  /* 0x000000513d157220 */ /* 0x000fe20000410000 */
[----:B-1----:R0:W-:Y:S03]  /*26d0*/  STG.E.128 [R46.64], R36 ;  /* 0x000000242e007986 */ /* 0x0021e6000c101d06 */
[----:B------:R-:W-:-:S02]  /*26e0*/  FFMA.FTZ R63, R21, R63, R20 ;  /* 0x0000003f153f7223 */ /* 0x000fc40000010014 */
[----:B------:R-:W-:Y:S02]  /*26f0*/  FMUL.FTZ R20, R54, R48 ;  /* 0x0000003036147220 */ /* 0x000fe40000410000 */
        /* <DEDUP_REMOVED lines=29> */
.L_x_12425:
[----:B------:R-:W-:Y:S01]  /*28d0*/  BAR.SYNC.DEFER_BLOCKING 0x0 ;  /* 0x0000000000007b1d */ /* 0x000fe20000010000 */
[----:B------:R-:W-:Y:S01]  /*28e0*/  FFMA.FTZ R64, R20, R64, R63 ;  /* 0x0000004014407223 */ /* 0x000fe2000001003f */
[----:B------:R-:W-:Y:S01]  /*28f0*/  CS2R R60, SRZ ;  /* 0x00000000003c7805 */ /* 0x000fe2000001ff00 */
[----:B------:R-:W-:Y:S01]  /*2900*/  CS2R R62, SRZ ;  /* 0x00000000003e7805 */ /* 0x000fe2000001ff00 */
[----:B------:R-:W-:Y:S01]  /*2910*/  CS2R R58, SRZ ;  /* 0x00000000003a7805 */ /* 0x000fe2000001ff00 */
[----:B------:R-:W-:Y:S01]  /*2920*/  CS2R R56, SRZ ;  /* 0x0000000000387805 */ /* 0x000fe2000001ff00 */
[-C--:B------:R-:W-:Y:S02]  /*2930*/  FMUL.FTZ R55, R27, R17.reuse ;  /* 0x000000111b377220 */ /* 0x080fe40000410000 */
[-C--:B------:R-:W-:Y:S02]  /*2940*/  FMUL.FTZ R54, R26, R17.reuse ;  /* 0x000000111a367220 */ /* 0x080fe40000410000 */
[----:B------:R-:W-:-:S02]  /*2950*/  FMUL.FTZ R53, R25, R17 ;  /* 0x0000001119357220 */ /* 0x000fc40000410000 */
[-C--:B------:R-:W-:Y:S02]  /*2960*/  FMUL.FTZ R52, R24, R17.reuse ;  /* 0x0000001118347220 */ /* 0x080fe40000410000 */
[-C--:B0-----:R-:W-:Y:S02]  /*2970*/  FMUL.FTZ R39, R23, R17.reuse ;  /* 0x0000001117277220 */ /* 0x081fe40000410000 */
[-C--:B------:R-:W-:Y:S02]  /*2980*/  FMUL.FTZ R38, R22, R17.reuse ;  /* 0x0000001116267220 */ /* 0x080fe40000410000 */
[-C--:B------:R-:W-:Y:S02]  /*2990*/  FMUL.FTZ R37, R21, R17.reuse ;  /* 0x0000001115257220 */ /* 0x080fe40000410000 */
[----:B------:R-:W-:Y:S01]  /*29a0*/  FMUL.FTZ R36, R20, R17 ;  /* 0x0000001114247220 */ /* 0x000fe20000410000 */
[----:B------:R-:W-:Y:S05]  /*29b0*/  @!P1 BRA `(.L_x_12426) ;  /* 0x00004a3000009947 */ /* 0x000fea0003800000 */
[----:B------:R-:W-:Y:S01]  /*29c0*/  HFMA2.MMA R63, -RZ, RZ, 0, 0 ;  /* 0x00000000ff3f7435 */ /* 0x000fe200000001ff */
[----:B------:R-:W-:Y:S01]  /*29d0*/  CS2R R74, SRZ ;  /* 0x00000000004a7805 */ /* 0x000fe2000001ff00 */
[----:B------:R-:W-:-:S04]  /*29e0*/  MOV R65, RZ ;  /* 0x000000ff00417202 */ /* 0x000fc80000000f00 */
.L_x_12473:
        /* <DEDUP_REMOVED lines=35> */
[----:B------:R-:W-:Y:S01]  /*2c20*/  LEA R90, P3, R80, c[0x0][0x228], 0x3 ;  /* 0x00008a00505a7a11 */ /* 0x000fe200078618ff */
[----:B------:R-:W-:Y:S01]  /*2c30*/  BSSY B0, `(.L_x_12427) ;  /* 0x00000b1000007945 */ /* 0x000fe20003800000 */
[----:B--2---:R-:W-:Y:S02]  /*2c40*/  FMUL.FTZ R78, R82, 1.4426950216293334961 ;  /* 0x3fb8aa3b524e7820 */ /* 0x004fe40000410000 */
[-C--:B------:R-:W-:Y:S02]  /*2c50*/  FMUL.FTZ R77, R83, R35.reuse ;  /* 0x00000023534d7220 */ /* 0x080fe40000410000 */
[----:B------:R-:W-:Y:S02]  /*2c60*/  FMUL.FTZ R86, R78, R35 ;  /* 0x000000234e567220 */ /* 0x000fe40000410000 */
[----:B------:R-:W-:Y:S01]  /*2c70*/  FMUL.RZ R87, R77, 0.15915493667125701904 ;  /* 0x3e22f9834d577820 */ /* 0x000fe2000040c000 */
[----:B------:R-:W-:Y:S01]  /*2c80*/  IADD3 R77, R2, -0x1, RZ ;  /* 0xffffffff024d7810 */ /* 0x000fe20007ffe0ff */
[----:B------:R0:W-:Y:S03]  /*2c90*/  MUFU.EX2 R97, R86 ;  /* 0x0000005600617308 */ /* 0x0001e60000000800 */
[----:B------:R-:W-:-:S05]  /*2ca0*/  LEA.HI R79, R77, R77, RZ, 0x1 ;  /* 0x0000004d4d4f7211 */ /* 0x000fca00078f08ff */
[----:B------:R-:W1:Y:S01]  /*2cb0*/  MUFU.COS R96, R87 ;  /* 0x0000005700607308 */ /* 0x000e620000000000 */
[----:B0-----:R-:W-:Y:S02]  /*2cc0*/  LOP3.LUT R86, R79, 0xfffffe, RZ, 0xc0, !PT ;  /* 0x00fffffe4f567812 */ /* 0x001fe400078ec0ff */
[----:B------:R-:W-:Y:S02]  /*2cd0*/  IADD3 R79, R81, R89, RZ ;  /* 0x00000059514f7210 */ /* 0x000fe40007ffe0ff */
[----:B------:R-:W-:Y:S02]  /*2ce0*/  IADD3 R86, R77, -R86, RZ ;  /* 0x800000564d567210 */ /* 0x000fe40007ffe0ff */
[----:B------:R-:W-:Y:S01]  /*2cf0*/  LEA.HI.X R91, R80, c[0x0][0x22c], R79, 0x3, P3 ;  /* 0x00008b00505b7a11 */ /* 0x000fe200018f1c4f */
[----:B------:R0:W2:Y:S01]  /*2d00*/  MUFU.SIN R88, R87 ;  /* 0x0000005700587308 */ /* 0x0000a20000000400 */
[----:B------:R-:W-:Y:S01]  /*2d10*/  @!P2 LEA R84, R86, R75, 0x8 ;  /* 0x0000004b5654a211 */ /* 0x000fe200078e40ff */
[----:B---3--:R-:W-:Y:S01]  /*2d20*/  STS.128 [R9.X16], R44 ;  /* 0x0000002c09007388 */ /* 0x008fe2000000cc00 */
[----:B------:R-:W-:-:S02]  /*2d30*/  SHF.L.U32 R79, R9, 0x5, RZ ;  /* 0x00000005094f7819 */ /* 0x000fc400000006ff */
[----:B------:R-:W-:Y:S01]  /*2d40*/  @!P1 IADD3 R80, R2, -0x2, RZ ;  /* 0xfffffffe02509810 */ /* 0x000fe20007ffe0ff */
[----:B----4-:R-:W-:Y:S01]  /*2d50*/  STS.128 [R9.X16+0x200], R48 ;  /* 0x0002003009007388 */ /* 0x010fe2000000cc00 */
[----:B-1----:R-:W-:Y:S01]  /*2d60*/  FMUL.FTZ R96, R97, R96 ;  /* 0x0000006061607220 */ /* 0x002fe20000410000 */
[----:B0-----:R-:W-:Y:S02]  /*2d70*/  SHF.L.U32 R87, R84, 0x3, RZ ;  /* 0x0000000354577819 */ /* 0x001fe400000006ff */
[----:B------:R-:W5:Y:S01]  /*2d80*/  LDG.E.64 R90, [R90.64] ;  /* 0x000000065a5a7981 */ /* 0x000f62000c1e1b00 */
[----:B------:R-:W-:-:S06]  /*2d90*/  NOP ;  /* 0x0000000000007918 */ /* 0x000fcc0000000000 */
[----:B--2---:R-:W-:Y:S01]  /*2da0*/  FMUL.FTZ R97, R97, R88 ;  /* 0x0000005861617220 */ /* 0x004fe20000410000 */
[----:B------:R-:W0:Y:S01]  /*2db0*/  LDS.128 R44, [R79] ;  /* 0x000000004f2c7984 */ /* 0x000e220000000c00 */
[----:B------:R-:W-:-:S03]  /*2dc0*/  @!P1 IMAD R81, R80, c[0x0][0x16c], R75 ;  /* 0x00005b0050519a24 */ /* 0x000fc600078e024b */
[----:B------:R1:W2:Y:S01]  /*2dd0*/  LDS.128 R48, [R79+0x10] ;  /* 0x000010004f307984 */ /* 0x0002a20000000c00 */
[-C--:B------:R-:W-:Y:S02]  /*2de0*/  FMUL.FTZ R84, R83, R34.reuse ;  /* 0x0000002253547220 */ /* 0x080fe40000410000 */
[----:B------:R-:W-:Y:S01]  /*2df0*/  @!P1 IMAD.WIDE R80, R81, 0x10, R72 ;  /* 0x0000001051509825 */ /* 0x000fe200078e0248 */
[----:B------:R3:W-:Y:S04]  /*2e00*/  STS.64 [R87+0x10b0], R96 ;  /* 0x0010b06057007388 */ /* 0x0007e80000000a00 */
[----:B------:R-:W-:Y:S01]  /*2e10*/  BAR.SYNC.DEFER_BLOCKING 0x0 ;  /* 0x0000000000007b1d */ /* 0x000fe20000010000 */
[----:B------:R-:W-:Y:S02]  /*2e20*/  FMUL.RZ R88, R84, 0.15915493667125701904 ;  /* 0x3e22f98354587820 */ /* 0x000fe4000040c000 */
[----:B------:R-:W-:-:S02]  /*2e30*/  FMUL.FTZ R84, R78, R34 ;  /* 0x000000224e547220 */ /* 0x000fc40000410000 */
[CC--:B------:R-:W-:Y:S02]  /*2e40*/  FMUL.FTZ R86, R83.reuse, R33.reuse ;  /* 0x0000002153567220 */ /* 0x0c0fe40000410000 */
[----:B-1----:R-:W-:Y:S02]  /*2e50*/  FMUL.FTZ R79, R78, R33 ;  /* 0x000000214e4f7220 */ /* 0x002fe40000410000 */
[----:B------:R-:W-:Y:S01]  /*2e60*/  FMUL.RZ R92, R86, 0.15915493667125701904 ;  /* 0x3e22f983565c7820 */ /* 0x000fe2000040c000 */
[----:B------:R-:W-:Y:S01]  /*2e70*/  MUFU.SIN R85, R88 ;  /* 0x0000005800557308 */ /* 0x000fe20000000400 */
[----:B---3--:R-:W-:-:S07]  /*2e80*/  FMUL.FTZ R87, R83, R31 ;  /* 0x0000001f53577220 */ /* 0x008fce0000410000 */
[----:B------:R-:W-:Y:S01]  /*2e90*/  MUFU.EX2 R84, R84 ;  /* 0x0000005400547308 */ /* 0x000fe20000000800 */
[----:B------:R1:W5:Y:S07]  /*2ea0*/  @!P1 LDG.E.64 R94, [R80.64+0x8] ;  /* 0x00000806505e9981 */ /* 0x00036e000c1e1b00 */
[----:B------:R-:W-:Y:S01]  /*2eb0*/  MUFU.SIN R98, R92 ;  /* 0x0000005c00627308 */ /* 0x000fe20000000400 */
[----:B-1----:R-:W-:-:S07]  /*2ec0*/  FMUL.FTZ R80, R83, R32 ;  /* 0x0000002053507220 */ /* 0x002fce0000410000 */
[----:B------:R-:W-:Y:S01]  /*2ed0*/  MUFU.COS R86, R92 ;  /* 0x0000005c00567308 */ /* 0x000fe20000000000 */
[----:B------:R-:W-:Y:S02]  /*2ee0*/  FMUL.RZ R93, R80, 0.15915493667125701904 ;  /* 0x3e22f983505d7820 */ /* 0x000fe4000040c000 */
[----:B------:R-:W-:-:S05]  /*2ef0*/  FMUL.FTZ R80, R78, R32 ;  /* 0x000000204e507220 */ /* 0x000fca0000410000 */
[----:B------:R-:W1:Y:S01]  /*2f00*/  MUFU.EX2 R79, R79 ;  /* 0x0000004f004f7308 */ /* 0x000e620000000800 */
[----:B------:R-:W-:Y:S02]  /*2f10*/  FMUL.RZ R100, R87, 0.15915493667125701904 ;  /* 0x3e22f98357647820 */ /* 0x000fe4000040c000 */
[----:B------:R-:W-:-:S05]  /*2f20*/  FMUL.FTZ R87, R78, R31 ;  /* 0x0000001f4e577220 */ /* 0x000fca0000410000 */
[----:B------:R3:W4:Y:S01]  /*2f30*/  MUFU.COS R101, R88 ;  /* 0x0000005800657308 */ /* 0x0007220000000000 */
[----:B------:R-:W-:-:S07]  /*2f40*/  FMUL.FTZ R99, R83, R29 ;  /* 0x0000001d53637220 */ /* 0x000fce0000410000 */
[----:B------:R-:W-:Y:S01]  /*2f50*/  MUFU.SIN R81, R93 ;  /* 0x0000005d00517308 */ /* 0x000fe20000000400 */
[----:B---3--:R-:W-:-:S07]  /*2f60*/  FMUL.FTZ R88, R83, R30 ;  /* 0x0000001e53587220 */ /* 0x008fce0000410000 */
[----:B------:R-:W-:Y:S01]  /*2f70*/  MUFU.COS R89, R93 ;  /* 0x0000005d00597308 */ /* 0x000fe20000000000 */
[----:B------:R-:W-:-:S07]  /*2f80*/  FMUL.FTZ R102, R78, R29 ;  /* 0x0000001d4e667220 */ /* 0x000fce0000410000 */
[----:B------:R-:W3:Y:S01]  /*2f90*/  MUFU.EX2 R80, R80 ;  /* 0x0000005000507308 */ /* 0x000ee20000000800 */
[----:B------:R-:W-:-:S07]  /*2fa0*/  FMUL.RZ R106, R99, 0.15915493667125701904 ;  /* 0x3e22f983636a7820 */ /* 0x000fce000040c000 */
[----:B------:R0:W-:Y:S01]  /*2fb0*/  MUFU.EX2 R107, R87 ;  /* 0x00000057006b7308 */ /* 0x0001e20000000800 */
[----:B------:R-:W-:Y:S01]  /*2fc0*/  FMUL.RZ R105, R88, 0.15915493667125701904 ;  /* 0x3e22f98358697820 */ /* 0x000fe2000040c000 */
[----:B0-----:R-:W-:-:S06]  /*2fd0*/  HADD2.F32 R87, -RZ, R40.H0_H0 ;  /* 0x20000028ff577230 */ /* 0x001fcc0000004100 */
[----:B------:R-:W0:Y:S01]  /*2fe0*/  MUFU.COS R108, R100 ;  /* 0x00000064006c7308 */ /* 0x000e220000000000 */
[----:B------:R-:W-:Y:S02]  /*2ff0*/  FMUL.FTZ R88, R78, R30 ;  /* 0x0000001e4e587220 */ /* 0x000fe40000410000 */
[----:B------:R-:W-:-:S05]  /*3000*/  FMUL.FTZ R138, R87, R35 ;  /* 0x00000023578a7220 */ /* 0x000fca0000410000 */
[----:B------:R0:W2:Y:S01]  /*3010*/  MUFU.SIN R92, R100 ;  /* 0x00000064005c7308 */ /* 0x0000a20000000400 */
[C---:B-1----:R-:W-:Y:S02]  /*3020*/  FMUL.FTZ R99, R79.reuse, R86 ;  /* 0x000000564f637220 */ /* 0x042fe40000410000 */
[----:B------:R-:W-:Y:S02]  /*3030*/  FMUL.FTZ R98, R79, R98 ;  /* 0x000000624f627220 */ /* 0x000fe40000410000 */
[C---:B----4-:R-:W-:Y:S02]  /*3040*/  FMUL.FTZ R101, R84.reuse, R101 ;  /* 0x0000006554657220 */ /* 0x050fe40000410000 */
[----:B0-----:R-:W-:Y:S01]  /*3050*/  FMUL.FTZ R100, R84, R85 ;  /* 0x0000005554647220 */ /* 0x001fe20000410000 */
[----:B------:R-:W-:Y:S03]  /*3060*/  MUFU.EX2 R102, R102 ;  /* 0x0000006600667308 */ /* 0x000fe60000000800 */
[----:B------:R-:W-:-:S05]  /*3070*/  FMUL.FTZ R84, R100, R138 ;  /* 0x0000008a64547220 */ /* 0x000fca0000410000 */
[----:B------:R-:W0:Y:S01]  /*3080*/  MUFU.SIN R79, R106 ;  /* 0x0000006a004f7308 */ /* 0x000e220000000400 */
[----:B---3--:R-:W-:Y:S02]  /*3090*/  FMUL.FTZ R89, R80, R89 ;  /* 0x0000005950597220 */ /* 0x008fe40000410000 */
[----:B------:R-:W-:-:S05]  /*30a0*/  FFMA.FTZ R84, RZ, R101, R84 ;  /* 0x00000065ff547223 */ /* 0x000fca0000010054 */
[----:B------:R1:W-:Y:S01]  /*30b0*/  MUFU.EX2 R104, R88 ;  /* 0x0000005800687308 */ /* 0x0003e20000000800 */
[----:B------:R-:W-:Y:S01]  /*30c0*/  HADD2.F32 R86, -RZ, R40.H1_H1 ;  /* 0x30000028ff567230 */ /* 0x000fe20000004100 */
[----:B------:R-:W-:Y:S02]  /*30d0*/  FADD.FTZ R84, RZ, R84 ;  /* 0x00000054ff547221 */ /* 0x000fe40000010000 */
[----:B-1----:R-:W-:Y:S02]  /*30e0*/  FMUL.FTZ R88, R80, R81 ;  /* 0x0000005150587220 */ /* 0x002fe40000410000 */
[----:B------:R-:W-:Y:S02]  /*30f0*/  FMUL.FTZ R80, RZ, R100 ;  /* 0x00000064ff507220 */ /* 0x000fe40000410000 */
[----:B------:R-:W1:Y:S01]  /*3100*/  MUFU.COS R103, R105 ;  /* 0x0000006900677308 */ /* 0x000e620000000000 */
[----:B------:R-:W-:Y:S02]  /*3110*/  FMUL.FTZ R108, R107, R108 ;  /* 0x0000006c6b6c7220 */ /* 0x000fe40000410000 */
[----:B------:R-:W-:-:S05]  /*3120*/  FFMA.FTZ R81, R101, R138, -R80 ;  /* 0x0000008a65517223 */ /* 0x000fca0000010850 */
[----:B------:R-:W3:Y:S01]  /*3130*/  MUFU.SIN R93, R105 ;  /* 0x00000069005d7308 */ /* 0x000ee20000000400 */
[----:B--2---:R-:W-:Y:S02]  /*3140*/  FMUL.FTZ R107, R107, R92 ;  /* 0x0000005c6b6b7220 */ /* 0x004fe40000410000 */
[----:B------:R-:W-:Y:S02]  /*3150*/  FFMA.FTZ R81, R86, R34, R81 ;  /* 0x0000002256517223 */ /* 0x000fe40000010051 */
[----:B------:R-:W-:-:S03]  /*3160*/  FMUL.FTZ R92, R98, R84 ;  /* 0x00000054625c7220 */ /* 0x000fc60000410000 */
[----:B------:R0:W2:Y:S01]  /*3170*/  MUFU.COS R109, R106 ;  /* 0x0000006a006d7308 */ /* 0x0000a20000000000 */
[----:B------:R-:W-:Y:S01]  /*3180*/  HADD2.F32 R85, -RZ, R41.H0_H0 ;  /* 0x20000029ff557230 */ /* 0x000fe20000004100 */
[----:B------:R-:W-:Y:S02]  /*3190*/  FFMA.FTZ R92, R99, R81, -R92 ;  /* 0x00000051635c7223 */ /* 0x000fe4000001085c */
[----:B------:R-:W-:Y:S02]  /*31a0*/  FMUL.FTZ R80, R83, R28 ;  /* 0x0000001c53507220 */ /* 0x000fe40000410000 */
[----:B0-----:R-:W-:Y:S02]  /*31b0*/  FMUL.FTZ R106, R102, R79 ;  /* 0x0000004f666a7220 */ /* 0x001fe40000410000 */
[----:B------:R-:W-:Y:S02]  /*31c0*/  FMUL.FTZ R79, R98, R81 ;  /* 0x00000051624f7220 */ /* 0x000fe40000410000 */
[----:B------:R-:W-:-:S02]  /*31d0*/  FFMA.FTZ R81, R85, R33, R92 ;  /* 0x0000002155517223 */ /* 0x000fc4000001005c */
[----:B------:R-:W-:Y:S02]  /*31e0*/  FFMA.FTZ R79, R99, R84, R79 ;  /* 0x00000054634f7223 */ /* 0x000fe4000001004f */
[C---:B-1----:R-:W-:Y:S02]  /*31f0*/  FMUL.FTZ R103, R104.reuse, R103 ;  /* 0x0000006768677220 */ /* 0x042fe40000410000 */
[----:B---3--:R-:W-:Y:S02]  /*3200*/  FMUL.FTZ R104, R104, R93 ;  /* 0x0000005d68687220 */ /* 0x008fe40000410000 */
[----:B------:R-:W-:Y:S02]  /*3210*/  FMUL.RZ R113, R80, 0.15915493667125701904 ;  /* 0x3e22f98350717820 */ /* 0x000fe4000040c000 */
[----:B------:R-:W-:Y:S02]  /*3220*/  FMUL.FTZ R80, R96, R100 ;  /* 0x0000006460507220 */ /* 0x000fe40000410000 */
[----:B------:R-:W-:-:S02]  /*3230*/  FADD.FTZ R84, RZ, R79 ;  /* 0x0000004fff547221 */ /* 0x000fc40000010000 */
[----:B------:R-:W-:Y:S02]  /*3240*/  FMUL.FTZ R93, R88, R81 ;  /* 0x00000051585d7220 */ /* 0x000fe40000410000 */
[C---:B------:R-:W-:Y:S02]  /*3250*/  FMUL.FTZ R79, R97.reuse, R100 ;  /* 0x00000064614f7220 */ /* 0x040fe40000410000 */
[----:B--2---:R-:W-:Y:S02]  /*3260*/  FMUL.FTZ R109, R102, R109 ;  /* 0x0000006d666d7220 */ /* 0x004fe40000410000 */
[----:B------:R-:W-:Y:S02]  /*3270*/  FFMA.FTZ R80, R97, R101, R80 ;  /* 0x0000006561507223 */ /* 0x000fe40000010050 */
[-C--:B------:R-:W-:Y:S02]  /*3280*/  FMUL.FTZ R102, R88, R84.reuse ;  /* 0x0000005458667220 */ /* 0x080fe40000410000 */
[----:B------:R-:W-:-:S02]  /*3290*/  FFMA.FTZ R110, R89, R84, R93 ;  /* 0x00000054596e7223 */ /* 0x000fc4000001005d */
[----:B------:R-:W-:Y:S01]  /*32a0*/  FFMA.FTZ R79, R96, R101, -R79 ;  /* 0x00000065604f7223 */ /* 0x000fe2000001084f */
[----:B------:R-:W-:Y:S01]  /*32b0*/  HADD2.F32 R84, -RZ, R41.H1_H1 ;  /* 0x30000029ff547230 */ /* 0x000fe20000004100 */
[----:B------:R-:W-:Y:S02]  /*32c0*/  FMUL.FTZ R78, R78, R28 ;  /* 0x0000001c4e4e7220 */ /* 0x000fe40000410000 */
[C---:B------:R-:W-:Y:S02]  /*32d0*/  FMUL.FTZ R92, R98.reuse, R80 ;  /* 0x00000050625c7220 */ /* 0x040fe40000410000 */
[----:B------:R-:W-:Y:S02]  /*32e0*/  FFMA.FTZ R93, R89, R81, -R102 ;  /* 0x00000051595d7223 */ /* 0x000fe40000010866 */
[----:B------:R-:W-:Y:S02]  /*32f0*/  FADD.FTZ R110, RZ, R110 ;  /* 0x0000006eff6e7221 */ /* 0x000fe40000010000 */
[-C--:B------:R-:W-:Y:S01]  /*3300*/  FMUL.FTZ R81, R98, R79.reuse ;  /* 0x0000004f62517220 */ /* 0x080fe20000410000 */
[----:B------:R-:W-:Y:S01]  /*3310*/  MUFU.EX2 R78, R78 ;  /* 0x0000004e004e7308 */ /* 0x000fe20000000800 */
[----:B------:R-:W-:-:S02]  /*3320*/  FFMA.FTZ R92, R99, R79, -R92 ;  /* 0x0000004f635c7223 */ /* 0x000fc4000001085c */
[----:B------:R-:W-:Y:S02]  /*3330*/  FFMA.FTZ R93, R84, R32, R93 ;  /* 0x00000020545d7223 */ /* 0x000fe4000001005d */
[----:B------:R-:W-:Y:S02]  /*3340*/  FMUL.FTZ R102, R107, R110 ;  /* 0x0000006e6b667220 */ /* 0x000fe40000410000 */
[----:B------:R-:W-:Y:S01]  /*3350*/  FFMA.FTZ R80, R99, R80, R81 ;  /* 0x0000005063507223 */ /* 0x000fe20000010051 */
        /* <DEDUP_REMOVED lines=9> */
[C---:B------:R-:W-:Y:S02]  /*33f0*/  FFMA.FTZ R93, R89.reuse, R92, -R93 ;  /* 0x0000005c595d7223 */ /* 0x040fe4000001085d */
[----:B------:R-:W-:-:S02]  /*3400*/  FFMA.FTZ R92, R89, R80, R102 ;  /* 0x00000050595c7223 */ /* 0x000fc40000010066 */
[----:B------:R-:W-:Y:S02]  /*3410*/  FADD.FTZ R111, RZ, R111 ;  /* 0x0000006fff6f7221 */ /* 0x000fe40000010000 */
[----:B------:R-:W-:Y:S02]  /*3420*/  FMUL.FTZ R110, R104, R112 ;  /* 0x00000070686e7220 */ /* 0x000fe40000410000 */
[----:B------:R-:W-:Y:S02]  /*3430*/  FMUL.FTZ R80, R107, R92 ;  /* 0x0000005c6b507220 */ /* 0x000fe40000410000 */
[----:B------:R-:W-:Y:S02]  /*3440*/  FFMA.FTZ R110, R103, R111, R110 ;  /* 0x0000006f676e7223 */ /* 0x000fe4000001006e */
[C---:B0-----:R-:W-:Y:S02]  /*3450*/  FMUL.FTZ R105, R78.reuse, R105 ;  /* 0x000000694e697220 */ /* 0x041fe40000410000 */
[----:B-1----:R-:W-:-:S02]  /*3460*/  FMUL.FTZ R102, R78, R79 ;  /* 0x0000004f4e667220 */ /* 0x002fc40000410000 */
[----:B------:R-:W-:Y:S02]  /*3470*/  FMUL.FTZ R111, R104, R111 ;  /* 0x0000006f686f7220 */ /* 0x000fe40000410000 */
[CC--:B------:R-:W-:Y:S02]  /*3480*/  FFMA.FTZ R78, R108.reuse, R93.reuse, -R80 ;  /* 0x0000005d6c4e7223 */ /* 0x0c0fe40000010850 */
[----:B------:R-:W-:Y:S01]  /*3490*/  FMUL.FTZ R93, R107, R93 ;  /* 0x0000005d6b5d7220 */ /* 0x000fe20000410000 */
[----:B------:R-:W-:Y:S01]  /*34a0*/  HADD2.F32 R80, -RZ, R42.H1_H1 ;  /* 0x3000002aff507230 */ /* 0x000fe20000004100 */
[----:B------:R-:W-:Y:S02]  /*34b0*/  FFMA.FTZ R111, R103, R112, -R111 ;  /* 0x00000070676f7223 */ /* 0x000fe4000001086f */
[----:B------:R-:W-:Y:S02]  /*34c0*/  FADD.FTZ R112, RZ, R110 ;  /* 0x0000006eff707221 */ /* 0x000fe40000010000 */
[----:B------:R-:W-:-:S02]  /*34d0*/  FFMA.FTZ R93, R108, R92, R93 ;  /* 0x0000005c6c5d7223 */ /* 0x000fc4000001005d */
[----:B------:R-:W-:Y:S02]  /*34e0*/  FFMA.FTZ R111, R80, R30, R111 ;  /* 0x0000001e506f7223 */ /* 0x000fe4000001006f */
[----:B------:R-:W-:Y:S02]  /*34f0*/  FMUL.FTZ R114, R106, R112 ;  /* 0x000000706a727220 */ /* 0x000fe40000410000 */
[C---:B------:R-:W-:Y:S02]  /*3500*/  FMUL.FTZ R110, R104.reuse, R78 ;  /* 0x0000004e686e7220 */ /* 0x040fe40000410000 */
[----:B------:R-:W-:Y:S01]  /*3510*/  FMUL.FTZ R92, R104, R93 ;  /* 0x0000005d685c7220 */ /* 0x000fe20000410000 */
[----:B------:R-:W-:Y:S01]  /*3520*/  HADD2.F32 R79, -RZ, R43.H0_H0 ;  /* 0x2000002bff4f7230 */ /* 0x000fe20000004100 */
[-C--:B------:R-:W-:Y:S02]  /*3530*/  FMUL.FTZ R113, R106, R111.reuse ;  /* 0x0000006f6a717220 */ /* 0x080fe40000410000 */
[----:B------:R-:W-:-:S02]  /*3540*/  FFMA.FTZ R114, R109, R111, -R114 ;  /* 0x0000006f6d727223 */ /* 0x000fc40000010872 */
[C---:B------:R-:W-:Y:S02]  /*3550*/  FFMA.FTZ R110, R103.reuse, R93, R110 ;  /* 0x0000005d676e7223 */ /* 0x040fe4000001006e */
[----:B------:R-:W-:Y:S01]  /*3560*/  FFMA.FTZ R92, R103, R78, -R92 ;  /* 0x0000004e675c7223 */ /* 0x000fe2000001085c */
[----:B------:R-:W-:Y:S01]  /*3570*/  ISETP.NE.AND P1, PT, R10, 0x1f, PT ;  /* 0x0000001f0a00780c */ /* 0x000fe20003f25270 */
[----:B------:R-:W-:Y:S02]  /*3580*/  FFMA.FTZ R113, R109, R112, R113 ;  /* 0x000000706d717223 */ /* 0x000fe40000010071 */
[----:B------:R-:W-:Y:S02]  /*3590*/  FFMA.FTZ R114, R79, R29, R114 ;  /* 0x0000001d4f727223 */ /* 0x000fe40000010072 */
[C---:B------:R-:W-:Y:S02]  /*35a0*/  FMUL.FTZ R78, R106.reuse, R110 ;  /* 0x0000006e6a4e7220 */ /* 0x040fe40000410000 */
[----:B------:R-:W-:-:S02]  /*35b0*/  FMUL.FTZ R93, R106, R92 ;  /* 0x0000005c6a5d7220 */ /* 0x000fc40000410000 */
[----:B------:R-:W-:Y:S02]  /*35c0*/  FADD.FTZ R113, RZ, R113 ;  /* 0x00000071ff717221 */ /* 0x000fe40000010000 */
[C---:B------:R-:W-:Y:S02]  /*35d0*/  FMUL.FTZ R112, R102.reuse, R114 ;  /* 0x0000007266707220 */ /* 0x040fe40000410000 */
[C---:B------:R-:W-:Y:S02]  /*35e0*/  FFMA.FTZ R93, R109.reuse, R110, R93 ;  /* 0x0000006e6d5d7223 */ /* 0x040fe4000001005d */
[----:B------:R-:W-:Y:S02]  /*35f0*/  FFMA.FTZ R92, R109, R92, -R78 ;  /* 0x0000005c6d5c7223 */ /* 0x000fe4000001084e */
[----:B------:R-:W-:Y:S02]  /*3600*/  FFMA.FTZ R115, R105, R113, R112 ;  /* 0x0000007169737223 */ /* 0x000fe40000010070 */
[----:B------:R-:W-:-:S02]  /*3610*/  FMUL.FTZ R112, R102, R93 ;  /* 0x0000005d66707220 */ /* 0x000fc40000410000 */
        /* <DEDUP_REMOVED lines=18> */
.L_x_12428:
[----:B0-----:R-:W-:Y:S05]  /*3740*/  BSYNC B0 ;  /* 0x0000000000007941 */ /* 0x001fea0003800000 */
.L_x_12427:
        /* <DEDUP_REMOVED lines=101> */
[----:B------:R-:W-:Y:S01]  /*3da0*/  FFMA.FTZ R122, R112, R121, R122 ;  /* 0x00000079707a7223 */ /* 0x000fe2000001007a */
[----:B------:R-:W0:Y:S01]  /*3db0*/  SHFL.UP PT, R123, R123, 0x1, RZ ;  /* 0x042000007b7b7989 */ /* 0x000e2200000e00ff */
[----:B------:R-:W-:-:S02]  /*3dc0*/  IMAD R116, R12, c[0x0][0x2c0], RZ ;  /* 0x0000b0000c747a24 */ /* 0x000fc400078e02ff */
[----:B------:R-:W-:Y:S02]  /*3dd0*/  @P3 FFMA.FTZ R112, R112, R115, -R117 ;  /* 0x0000007370703223 */ /* 0x000fe40000010875 */
[----:B------:R-:W-:Y:S02]  /*3de0*/  IMAD R115, R13, c[0x0][0x2c4], R116 ;  /* 0x0000b1000d737a24 */ /* 0x000fe400078e0274 */
[----:B------:R-:W-:Y:S02]  /*3df0*/  @P3 FADD.FTZ R113, R113, R122 ;  /* 0x0000007a71713221 */ /* 0x000fe40000010000 */
[----:B------:R-:W-:Y:S01]  /*3e00*/  @P3 FADD.FTZ R114, R114, R119 ;  /* 0x0000007772723221 */ /* 0x000fe20000010000 */
[----:B------:R-:W1:Y:S01]  /*3e10*/  SHFL.UP PT, R112, R112, 0x1, RZ ;  /* 0x0420000070707989 */ /* 0x000e6200000e00ff */
[----:B------:R-:W-:Y:S01]  /*3e20*/  IADD3 R115, R115, R111, RZ ;  /* 0x0000006f73737210 */ /* 0x000fe20007ffe0ff */
[----:B------:R-:W-:Y:S01]  /*3e30*/  HADD2.F32 R119, -RZ, R50.H0_H0 ;  /* 0x20000032ff777230 */ /* 0x000fe20000004100 */
[C---:B------:R-:W-:Y:S01]  /*3e40*/  LEA R111, P3, R110.reuse, c[0x0][0x320], 0x3 ;  /* 0x0000c8006e6f7a11 */ /* 0x040fe200078618ff */
[----:B------:R-:W-:Y:S03]  /*3e50*/  SHFL.UP PT, R113, R113, 0x1, RZ ;  /* 0x0420000071717989 */ /* 0x000fe600000e00ff */
[----:B------:R-:W-:Y:S01]  /*3e60*/  LEA.HI.X R95, R110, c[0x0][0x324], R115, 0x3, P3 ;  /* 0x0000c9006e5f7a11 */ /* 0x000fe200018f1c73 */
[----:B------:R-:W2:Y:S01]  /*3e70*/  SHFL.UP PT, R114, R114, 0x1, RZ ;  /* 0x0420000072727989 */ /* 0x000ea200000e00ff */
[----:B------:R-:W-:-:S02]  /*3e80*/  LEA R94, P3, R10, R111, 0x2 ;  /* 0x0000006f0a5e7211 */ /* 0x000fc400078610ff */
[----:B------:R-:W-:Y:S02]  /*3e90*/  IADD3 R111, R0, -c[0x0][0x174], RZ ;  /* 0x80005d00006f7a10 */ /* 0x000fe40007ffe0ff */
[----:B------:R-:W-:Y:S01]  /*3ea0*/  LEA.HI.X R95, R10, R95, RZ, 0x2, P3 ;  /* 0x0000005f0a5f7211 */ /* 0x000fe200018f14ff */
[----:B0-----:R-:W-:Y:S01]  /*3eb0*/  FMUL.FTZ R110, R123, R132 ;  /* 0x000000847b6e7220 */ /* 0x001fe20000410000 */
[----:B------:R-:W-:Y:S01]  /*3ec0*/  SHF.L.U64.HI R115, R74, 0x2, R65 ;  /* 0x000000024a737819 */ /* 0x000fe20000010241 */
[----:B------:R-:W-:Y:S02]  /*3ed0*/  IMAD R111, R111, -0x200, RZ ;  /* 0xfffffe006f6f7824 */ /* 0x000fe400078e02ff */
        /* <DEDUP_REMOVED lines=165> */
.L_x_12430:
[----:B------:R-:W-:Y:S05]  /*4930*/  BSYNC B0 ;  /* 0x0000000000007941 */ /* 0x000fea0003800000 */
.L_x_12429:
        /* <DEDUP_REMOVED lines=21> */
.L_x_12432:
[----:B------:R-:W-:Y:S05]  /*4a90*/  BSYNC B0 ;  /* 0x0000000000007941 */ /* 0x000fea0003800000 */
.L_x_12431:
        /* <DEDUP_REMOVED lines=9> */
[CC--:B------:R-:W-:Y:S02]  /*4b30*/  FFMA.FTZ R97, R101.reuse, R138.reuse, -R50 ;  /* 0x0000008a65617223 */ /* 0x0c0fe40000010832 */
[CC--:B0-----:R-:W-:Y:S01]  /*4b40*/  FMUL.FTZ R132, R90.reuse, R49.reuse ;  /* 0x000000315a847220 */ /* 0x0c1fe20000410000 */
        /* <DEDUP_REMOVED lines=24> */
.L_x_12434:
[----:B--23--:R-:W-:Y:S05]  /*4cd0*/  BSYNC B0 ;  /* 0x0000000000007941 */ /* 0x00cfea0003800000 */
.L_x_12433:
        /* <DEDUP_REMOVED lines=8> */
[----:B------:R-:W-:Y:S01]  /*4d60*/  FFMA.FTZ R47, R99, R50, R47 ;  /* 0x00000032632f7223 */ /* 0x000fe2000001002f */
[----:B0-----:R1:W0:Y:S01]  /*4d70*/  SHFL.DOWN PT, R156, R151, 0x8, 0x1f ;  /* 0x09001f00979c7f89 */ /* 0x00122200000e0000 */
[----:B------:R-:W-:-:S02]  /*4d80*/  FFMA.FTZ R97, R147, R97, R140 ;  /* 0x0000006193617223 */ /* 0x000fc4000001008c */
[----:B------:R-:W-:Y:S01]  /*4d90*/  FFMA.FTZ R140, R99, R136, -R45 ;  /* 0x00000088638c7223 */ /* 0x000fe2000001082d */
[----:B------:R1:W4:Y:S01]  /*4da0*/  SHFL.DOWN PT, R160, R152, 0x8, 0x1f ;  /* 0x09001f0098a07f89 */ /* 0x00032200000e0000 */
[----:B------:R-:W-:Y:S02]  /*4db0*/  FFMA.FTZ R141, -R147, R141, R96 ;  /* 0x0000008d938d7223 */ /* 0x000fe40000010160 */
[-C--:B------:R-:W-:Y:S02]  /*4dc0*/  FMUL.FTZ R45, R91, R50.reuse ;  /* 0x000000325b2d7220 */ /* 0x080fe40000410000 */
[----:B------:R-:W-:Y:S02]  /*4dd0*/  FADD.FTZ R96, RZ, R47 ;  /* 0x0000002fff607221 */ /* 0x000fe40000010000 */
[----:B------:R-:W-:Y:S02]  /*4de0*/  FMUL.FTZ R133, R90, R50 ;  /* 0x000000325a857220 */ /* 0x000fe40000410000 */
        /* <DEDUP_REMOVED lines=26> */
.L_x_12436:
[----:B01234-:R-:W-:Y:S05]  /*4f90*/  BSYNC B0 ;  /* 0x0000000000007941 */ /* 0x01ffea0003800000 */
.L_x_12435:
[----:B------:R0:W1:Y:S01]  /*4fa0*/  @!P0 LDS.128 R44, [R75.X16+0x21b0] ;  /* 0x0021b0004b2c8984 */ /* 0x000062000000cc00 */
[C---:B------:R-:W-:Y:S01]  /*4fb0*/  FFMA.FTZ R155, R89.reuse, R96, R153 ;  /* 0x00000060599b7223 */ /* 0x040fe20000010099 */
[----:B------:R-:W-:Y:S01]  /*4fc0*/  BSSY B0, `(.L_x_12437) ;  /* 0x0000030000007945 */ /* 0x000fe20003800000 */
[----:B------:R-:W-:Y:S01]  /*4fd0*/  FFMA.FTZ R153, R89, R139, -R144 ;  /* 0x0000008b59997223 */ /* 0x000fe20000010890 */
[----:B------:R0:W2:Y:S01]  /*4fe0*/  SHFL.DOWN PT, R160, R152, 0x10, 0x1f ;  /* 0x0a001f0098a07f89 */ /* 0x0000a200000e0000 */
[----:B------:R-:W-:Y:S02]  /*4ff0*/  FFMA.FTZ R154, R146, R140, R97 ;  /* 0x0000008c929a7223 */ /* 0x000fe40000010061 */
[----:B------:R-:W-:Y:S02]  /*5000*/  FADD.FTZ R97, RZ, R155 ;  /* 0x0000009bff617221 */ /* 0x000fe40000010000 */
        /* <DEDUP_REMOVED lines=16> */
[C---:B------:R-:W-:Y:S02]  /*5110*/  FMUL.FTZ R141, R107.reuse, R97 ;  /* 0x000000616b8d7220 */ /* 0x040fe40000410000 */
[-C--:B------:R-:W-:Y:S02]  /*5120*/  FMUL.FTZ R112, R107, R140.reuse ;  /* 0x0000008c6b707220 */ /* 0x080fe40000410000 */
[-C--:B------:R-:W-:Y:S02]  /*5130*/  FFMA.FTZ R134, R90, R140.reuse, -R153 ;  /* 0x0000008c5a867223 */ /* 0x080fe40000010899 */
[-C--:B------:R-:W-:Y:S01]  /*5140*/  FFMA.FTZ R158, R91, R140.reuse, R155 ;  /* 0x0000008c5b9e7223 */ /* 0x080fe2000001009b */
[----:B------:R0:W3:Y:S01]  /*5150*/  SHFL.DOWN PT, R153, R150, 0x10, 0x1f ;  /* 0x0a001f0096997f89 */ /* 0x0000e200000e0000 */
[----:B------:R-:W-:-:S02]  /*5160*/  FFMA.FTZ R156, R108, R140, -R141 ;  /* 0x0000008c6c9c7223 */ /* 0x000fc4000001088d */
[----:B------:R-:W-:Y:S02]  /*5170*/  FFMA.FTZ R112, R108, R97, R112 ;  /* 0x000000616c707223 */ /* 0x000fe40000010070 */
[C---:B------:R-:W-:Y:S02]  /*5180*/  FMUL.FTZ R134, R145.reuse, R134 ;  /* 0x0000008691867220 */ /* 0x040fe40000410000 */
[----:B------:R-:W-:Y:S02]  /*5190*/  FADD.FTZ R112, RZ, R112 ;  /* 0x00000070ff707221 */ /* 0x000fe40000010000 */
[----:B------:R-:W-:Y:S02]  /*51a0*/  FFMA.FTZ R145, -R145, R158, -RZ ;  /* 0x0000009e91917223 */ /* 0x000fe400000109ff */
[----:B------:R-:W-:Y:S01]  /*51b0*/  FFMA.FTZ R141, R81, R31, R156 ;  /* 0x0000001f518d7223 */ /* 0x000fe2000001009c */
[----:B------:R0:W4:Y:S01]  /*51c0*/  SHFL.DOWN PT, R158, R151, 0x10, 0x1f ;  /* 0x0a001f00979e7f89 */ /* 0x00012200000e0000 */
[----:B------:R-:W-:-:S02]  /*51d0*/  FMUL.FTZ R155, R113, R112 ;  /* 0x00000070719b7220 */ /* 0x000fc40000410000 */
[----:B------:R-:W-:Y:S01]  /*51e0*/  FMUL.FTZ R113, R113, R141 ;  /* 0x0000008d71717220 */ /* 0x000fe20000410000 */
[----:B------:R0:W0:Y:S01]  /*51f0*/  SHFL.DOWN PT, R156, R149, 0x10, 0x1f ;  /* 0x0a001f00959c7f89 */ /* 0x00002200000e0000 */
[----:B------:R-:W-:Y:S05]  /*5200*/  @P3 BRA `(.L_x_12438) ;  /* 0x000000b000003947 */ /* 0x000fea0003800000 */
[C---:B012---:R-:W-:Y:S02]  /*5210*/  FMUL.FTZ R157, R149.reuse, R156 ;  /* 0x0000009c959d7220 */ /* 0x047fe40000410000 */
[C---:B------:R-:W-:Y:S02]  /*5220*/  FMUL.FTZ R159, R149.reuse, R160 ;  /* 0x000000a0959f7220 */ /* 0x040fe40000410000 */
[C---:B----4-:R-:W-:Y:S02]  /*5230*/  FMUL.FTZ R161, R149.reuse, R158 ;  /* 0x0000009e95a17220 */ /* 0x050fe40000410000 */
[-C--:B---3--:R-:W-:Y:S02]  /*5240*/  FMUL.FTZ R149, R149, R153.reuse ;  /* 0x0000009995957220 */ /* 0x088fe40000410000 */
[----:B------:R-:W-:-:S02]  /*5250*/  FFMA.FTZ R157, R150, R153, -R157 ;  /* 0x00000099969d7223 */ /* 0x000fc4000001089d */
[C---:B------:R-:W-:Y:S02]  /*5260*/  FFMA.FTZ R158, R150.reuse, R158, -R159 ;  /* 0x0000009e969e7223 */ /* 0x040fe4000001089f */
[C---:B------:R-:W-:Y:S02]  /*5270*/  FFMA.FTZ R161, R150.reuse, R160, R161 ;  /* 0x000000a096a17223 */ /* 0x040fe400000100a1 */
[----:B------:R-:W-:Y:S01]  /*5280*/  FFMA.FTZ R149, R150, R156, R149 ;  /* 0x0000009c96957223 */ /* 0x000fe20000010095 */
[----:B------:R-:W-:Y:S01]  /*5290*/  MOV R150, R157 ;  /* 0x0000009d00967202 */ /* 0x000fe20000000f00 */
[----:B------:R-:W-:Y:S02]  /*52a0*/  FADD.FTZ R151, R151, R158 ;  /* 0x0000009e97977221 */ /* 0x000fe40000010000 */
[----:B------:R-:W-:Y:S02]  /*52b0*/  FADD.FTZ R152, R152, R161 ;  /* 0x000000a198987221 */ /* 0x000fe40000010000 */
.L_x_12438:
[----:B-12---:R-:W-:Y:S05]  /*52c0*/  BSYNC B0 ;  /* 0x0000000000007941 */ /* 0x006fea0003800000 */
.L_x_12437:
[-C--:B---3--:R-:W-:Y:S01]  /*52d0*/  FMUL.FTZ R153, R104, R141.reuse ;  /* 0x0000008d68997220 */ /* 0x088fe20000410000 */
[----:B------:R-:W-:Y:S01]  /*52e0*/  SHFL.DOWN PT, R159, R149, 0x1, 0x1f ;  /* 0x08201f00959f7f89 */ /* 0x000fe200000e0000 */
[-C--:B------:R-:W-:Y:S01]  /*52f0*/  FFMA.FTZ R157, R48, R112.reuse, R113 ;  /* 0x00000070309d7223 */ /* 0x080fe20000010071 */
[----:B------:R-:W-:Y:S01]  /*5300*/  ISETP.NE.AND P0, PT, R10, RZ, PT ;  /* 0x000000ff0a00720c */ /* 0x000fe20003f05270 */
[-C--:B0-----:R-:W-:Y:S01]  /*5310*/  FMUL.FTZ R156, R104, R112.reuse ;  /* 0x00000070689c7220 */ /* 0x081fe20000410000 */
[----:B------:R-:W-:Y:S01]  /*5320*/  SHFL.IDX PT, R149, R149, RZ, 0x1f ;  /* 0x00001fff95957589 */ /* 0x000fe200000e0000 */
[----:B------:R-:W-:Y:S01]  /*5330*/  FFMA.FTZ R113, R103, R112, R153 ;  /* 0x0000007067717223 */ /* 0x000fe20000010099 */
[----:B------:R-:W-:Y:S01]  /*5340*/  BSSY B0, `(.L_x_12439) ;  /* 0x0000102000007945 */ /* 0x000fe20003800000 */
[----:B------:R-:W-:-:S02]  /*5350*/  FFMA.FTZ R155, R48, R141, -R155 ;  /* 0x0000008d309b7223 */ /* 0x000fc4000001089b */
[----:B------:R-:W-:Y:S02]  /*5360*/  FFMA.FTZ R153, R103, R141, -R156 ;  /* 0x0000008d67997223 */ /* 0x000fe4000001089c */
[----:B------:R-:W-:Y:S02]  /*5370*/  FADD.FTZ R113, RZ, R113 ;  /* 0x00000071ff717221 */ /* 0x000fe40000010000 */
[----:B------:R-:W-:Y:S02]  /*5380*/  FFMA.FTZ R48, R143, R155, R142 ;  /* 0x0000009b8f307223 */ /* 0x000fe4000001008e */
[----:B------:R-:W-:Y:S02]  /*5390*/  FFMA.FTZ R142, R80, R30, R153 ;  /* 0x0000001e508e7223 */ /* 0x000fe40000010099 */
[----:B------:R-:W-:Y:S02]  /*53a0*/  FMUL.FTZ R153, R135, R113 ;  /* 0x0000007187997220 */ /* 0x000fe40000410000 */
[----:B------:R-:W-:-:S02]  /*53b0*/  FMUL.FTZ R155, R91, R112 ;  /* 0x000000705b9b7220 */ /* 0x000fc40000410000 */
[C---:B----4-:R-:W-:Y:S02]  /*53c0*/  FMUL.FTZ R158, R90.reuse, R112 ;  /* 0x000000705a9e7220 */ /* 0x050fe40000410000 */
[-C--:B------:R-:W-:Y:S02]  /*53d0*/  FFMA.FTZ R153, R137, R142.reuse, -R153 ;  /* 0x0000008e89997223 */ /* 0x080fe40000010899 */
[-C--:B------:R-:W-:Y:S02]  /*53e0*/  FFMA.FTZ R156, R90, R141.reuse, -R155 ;  /* 0x0000008d5a9c7223 */ /* 0x080fe4000001089b */
[----:B------:R-:W-:Y:S01]  /*53f0*/  FFMA.FTZ R158, R91, R141, R158 ;  /* 0x0000008d5b9e7223 */ /* 0x000fe2000001009e */
[----:B------:R-:W-:Y:S01]  /*5400*/  SHFL.DOWN PT, R155, R150, 0x1, 0x1f ;  /* 0x08201f00969b7f89 */ /* 0x000fe200000e0000 */
[----:B------:R-:W-:Y:S02]  /*5410*/  FFMA.FTZ R154, -R143, R157, R154 ;  /* 0x0000009d8f9a7223 */ /* 0x000fe4000001019a */
[----:B------:R-:W-:Y:S01]  /*5420*/  FMUL.FTZ R160, R135, R142 ;  /* 0x0000008e87a07220 */ /* 0x000fe20000410000 */
[----:B------:R-:W-:Y:S01]  /*5430*/  SHFL.IDX PT, R150, R150, RZ, 0x1f ;  /* 0x00001fff96967589 */ /* 0x000fe200000e0000 */
[----:B------:R-:W-:-:S02]  /*5440*/  FFMA.FTZ R157, R115, R153, R48 ;  /* 0x00000099739d7223 */ /* 0x000fc40000010030 */
[C---:B------:R-:W-:Y:S01]  /*5450*/  FMUL.FTZ R135, R143.reuse, R156 ;  /* 0x0000009c8f877220 */ /* 0x040fe20000410000 */
[----:B------:R-:W0:Y:S01]  /*5460*/  SHFL.IDX PT, R153, R47, RZ, 0x1f ;  /* 0x00001fff2f997589 */ /* 0x000e2200000e0000 */
[----:B------:R-:W-:Y:S02]  /*5470*/  FFMA.FTZ R143, -R143, R158, -RZ ;  /* 0x0000009e8f8f7223 */ /* 0x000fe400000109ff */
[-C--:B------:R-:W-:Y:S01]  /*5480*/  FFMA.FTZ R158, R137, R113.reuse, R160 ;  /* 0x00000071899e7223 */ /* 0x080fe200000100a0 */
[----:B------:R-:W1:Y:S01]  /*5490*/  SHFL.IDX PT, R156, R46, RZ, 0x1f ;  /* 0x00001fff2e9c7589 */ /* 0x000e6200000e0000 */
[C---:B------:R-:W-:Y:S02]  /*54a0*/  FMUL.FTZ R160, R106.reuse, R142 ;  /* 0x0000008e6aa07220 */ /* 0x040fe40000410000 */
[----:B------:R-:W-:Y:S02]  /*54b0*/  FMUL.FTZ R48, R106, R113 ;  /* 0x000000716a307220 */ /* 0x000fe40000410000 */
[----:B------:R-:W-:-:S02]  /*54c0*/  FFMA.FTZ R158, -R115, R158, R154 ;  /* 0x0000009e739e7223 */ /* 0x000fc4000001019a */
[C---:B------:R-:W-:Y:S01]  /*54d0*/  FFMA.FTZ R137, R109.reuse, R113, R160 ;  /* 0x000000716d897223 */ /* 0x040fe200000100a0 */
[----:B------:R-:W2:Y:S01]  /*54e0*/  SHFL.DOWN PT, R154, R151, 0x1, 0x1f ;  /* 0x08201f00979a7f89 */ /* 0x000ea200000e0000 */
[----:B------:R-:W-:Y:S02]  /*54f0*/  FFMA.FTZ R162, R109, R142, -R48 ;  /* 0x0000008e6da27223 */ /* 0x000fe40000010830 */
[----:B------:R-:W-:Y:S01]  /*5500*/  FADD.FTZ R48, RZ, R137 ;  /* 0x00000089ff307221 */ /* 0x000fe20000010000 */
[----:B------:R-:W3:Y:S01]  /*5510*/  SHFL.DOWN PT, R160, R152, 0x1, 0x1f ;  /* 0x08201f0098a07f89 */ /* 0x000ee200000e0000 */
[----:B------:R-:W-:Y:S02]  /*5520*/  FFMA.FTZ R137, R79, R29, R162 ;  /* 0x0000001d4f897223 */ /* 0x000fe400000100a2 */
[----:B------:R-:W-:Y:S01]  /*5530*/  FMUL.FTZ R162, R111, R48 ;  /* 0x000000306fa27220 */ /* 0x000fe20000410000 */
[----:B------:R-:W4:Y:S01]  /*5540*/  SHFL.IDX PT, R151, R151, RZ, 0x1f ;  /* 0x00001fff97977589 */ /* 0x000f2200000e0000 */
[----:B------:R-:W-:-:S02]  /*5550*/  FMUL.FTZ R163, R91, R113 ;  /* 0x000000715ba37220 */ /* 0x000fc40000410000 */
[C---:B------:R-:W-:Y:S01]  /*5560*/  FMUL.FTZ R161, R90.reuse, R113 ;  /* 0x000000715aa17220 */ /* 0x040fe20000410000 */
[----:B------:R-:W5:Y:S01]  /*5570*/  SHFL.IDX PT, R152, R152, RZ, 0x1f ;  /* 0x00001fff98987589 */ /* 0x000f6200000e0000 */
[-C--:B------:R-:W-:Y:S02]  /*5580*/  FMUL.FTZ R111, R111, R137.reuse ;  /* 0x000000896f6f7220 */ /* 0x080fe40000410000 */
[----:B------:R-:W-:Y:S02]  /*5590*/  FFMA.FTZ R162, R119, R137, -R162 ;  /* 0x0000008977a27223 */ /* 0x000fe400000108a2 */
[-C--:B------:R-:W-:Y:S02]  /*55a0*/  FFMA.FTZ R163, R90, R142.reuse, -R163 ;  /* 0x0000008e5aa37223 */ /* 0x080fe400000108a3 */
[----:B------:R-:W-:Y:S02]  /*55b0*/  FFMA.FTZ R161, R91, R142, R161 ;  /* 0x0000008e5ba17223 */ /* 0x000fe400000100a1 */
[----:B------:R-:W-:-:S02]  /*55c0*/  FFMA.FTZ R119, R119, R48, R111 ;  /* 0x0000003077777223 */ /* 0x000fc4000001006f */
[C---:B------:R-:W-:Y:S02]  /*55d0*/  FFMA.FTZ R157, R110.reuse, R162, R157 ;  /* 0x000000a26e9d7223 */ /* 0x040fe4000001009d */
[----:B------:R-:W-:Y:S02]  /*55e0*/  FMUL.FTZ R111, R115, R163 ;  /* 0x000000a3736f7220 */ /* 0x000fe40000410000 */
[C---:B0-----:R-:W-:Y:S02]  /*55f0*/  @P1 FMUL.FTZ R162, R159.reuse, R153 ;  /* 0x000000999fa21220 */ /* 0x041fe40000410000 */
[----:B-1----:R-:W-:Y:S02]  /*5600*/  @P1 FMUL.FTZ R163, R159, R156 ;  /* 0x0000009c9fa31220 */ /* 0x002fe40000410000 */
[----:B------:R-:W-:Y:S02]  /*5610*/  FFMA.FTZ R161, -R115, R161, -RZ ;  /* 0x000000a173a17223 */ /* 0x000fe400000109ff */
[----:B------:R-:W-:-:S02]  /*5620*/  FFMA.FTZ R119, -R110, R119, R158 ;  /* 0x000000776e777223 */ /* 0x000fc4000001019e */
[-C--:B------:R-:W-:Y:S02]  /*5630*/  FMUL.FTZ R115, R91, R48.reuse ;  /* 0x000000305b737220 */ /* 0x080fe40000410000 */
[C---:B------:R-:W-:Y:S02]  /*5640*/  FMUL.FTZ R158, R90.reuse, R48 ;  /* 0x000000305a9e7220 */ /* 0x040fe40000410000 */
[C---:B------:R-:W-:Y:S02]  /*5650*/  @P1 FFMA.FTZ R159, R155.reuse, R156, -R162 ;  /* 0x0000009c9b9f1223 */ /* 0x040fe400000108a2 */
[----:B------:R-:W-:Y:S02]  /*5660*/  @P1 FFMA.FTZ R163, R155, R153, R163 ;  /* 0x000000999ba31223 */ /* 0x000fe400000100a3 */
[-C--:B------:R-:W-:Y:S02]  /*5670*/  FFMA.FTZ R115, R90, R137.reuse, -R115 ;  /* 0x000000895a737223 */ /* 0x080fe40000010873 */
[----:B------:R-:W-:-:S02]  /*5680*/  FFMA.FTZ R155, R91, R137, R158 ;  /* 0x000000895b9b7223 */ /* 0x000fc4000001009e */
[----:B--2---:R-:W-:Y:S02]  /*5690*/  @P1 FADD.FTZ R156, R154, R159 ;  /* 0x0000009f9a9c1221 */ /* 0x004fe40000010000 */
[----:B---3--:R-:W-:Y:S02]  /*56a0*/  @P1 FADD.FTZ R153, R160, R163 ;  /* 0x000000a3a0991221 */ /* 0x008fe40000010000 */
[C---:B------:R-:W-:Y:S02]  /*56b0*/  FMUL.FTZ R115, R110.reuse, R115 ;  /* 0x000000736e737220 */ /* 0x040fe40000410000 */
[----:B------:R-:W-:Y:S02]  /*56c0*/  FFMA.FTZ R110, -R110, R155, -RZ ;  /* 0x0000009b6e6e7223 */ /* 0x000fe400000109ff */
[-C--:B------:R-:W-:Y:S02]  /*56d0*/  FMUL.FTZ R158, R156, -R93.reuse ;  /* 0x8000005d9c9e7220 */ /* 0x080fe40000410000 */
[----:B------:R-:W-:-:S02]  /*56e0*/  FMUL.FTZ R155, R153, -R93 ;  /* 0x8000005d999b7220 */ /* 0x000fc40000410000 */
[-C--:B------:R-:W-:Y:S02]  /*56f0*/  FFMA.FTZ R153, R153, R92.reuse, R158 ;  /* 0x0000005c99997223 */ /* 0x080fe4000001009e */
[----:B------:R-:W-:Y:S02]  /*5700*/  FFMA.FTZ R155, R156, R92, -R155 ;  /* 0x0000005c9c9b7223 */ /* 0x000fe4000001089b */
[C---:B------:R-:W-:Y:S02]  /*5710*/  FMUL.FTZ R93, R102.reuse, R137 ;  /* 0x00000089665d7220 */ /* 0x040fe40000410000 */
[----:B------:R-:W-:Y:S02]  /*5720*/  FMUL.FTZ R154, R102, R48 ;  /* 0x00000030669a7220 */ /* 0x000fe40000410000 */
[----:B------:R-:W-:Y:S02]  /*5730*/  FADD.FTZ R114, -R114, R153 ;  /* 0x0000009972727221 */ /* 0x000fe40000010100 */
[----:B------:R-:W-:-:S02]  /*5740*/  FADD.FTZ R116, R116, R155 ;  /* 0x0000009b74747221 */ /* 0x000fc40000010000 */
        /* <DEDUP_REMOVED lines=18> */
[----:B------:R-:W-:Y:S02]  /*5870*/  FFMA.FTZ R154, R90, R93, -R105 ;  /* 0x0000005d5a9a7223 */ /* 0x000fe40000010869 */
        /* <DEDUP_REMOVED lines=8> */
[----:B------:R-:W-:Y:S02]  /*5900*/  FMUL.FTZ R106, R95, R94 ;  /* 0x0000005e5f6a7220 */ /* 0x000fe40000410000 */
[----:B------:R-:W-:Y:S02]  /*5910*/  FADD.FTZ R90, -R131, R90 ;  /* 0x0000005a835a7221 */ /* 0x000fe40000010100 */
[----:B------:R-:W-:-:S02]  /*5920*/  FMUL.FTZ R94, R95, R102 ;  /* 0x000000665f5e7220 */ /* 0x000fc40000410000 */
[C---:B------:R-:W-:Y:S02]  /*5930*/  FMUL.FTZ R105, R149.reuse, R47 ;  /* 0x0000002f95697220 */ /* 0x040fe40000410000 */
[----:B------:R-:W-:Y:S02]  /*5940*/  FADD.FTZ R130, R130, R103 ;  /* 0x0000006782827221 */ /* 0x000fe40000010000 */
[----:B------:R-:W-:Y:S02]  /*5950*/  FMUL.FTZ R102, R149, R46 ;  /* 0x0000002e95667220 */ /* 0x000fe40000410000 */
[C---:B------:R-:W-:Y:S02]  /*5960*/  FMUL.FTZ R103, R107.reuse, -R90 ;  /* 0x8000005a6b677220 */ /* 0x040fe40000410000 */
[----:B------:R-:W-:Y:S02]  /*5970*/  FFMA.FTZ R46, R150, R46, -R105 ;  /* 0x0000002e962e7223 */ /* 0x000fe40000010869 */
[----:B------:R-:W-:-:S02]  /*5980*/  FMUL.FTZ R107, R107, -R130 ;  /* 0x800000826b6b7220 */ /* 0x000fc40000410000 */
[----:B------:R-:W-:Y:S01]  /*5990*/  FFMA.FTZ R105, R150, R47, R102 ;  /* 0x0000002f96697223 */ /* 0x000fe20000010066 */
[----:B------:R-:W-:Y:S01]  /*59a0*/  P2R R102, PR, RZ, 0x1 ;  /* 0x00000001ff667803 */ /* 0x000fe20000000000 */
[C---:B------:R-:W-:Y:S02]  /*59b0*/  FFMA.FTZ R102, R108.reuse, R130, -R103 ;  /* 0x000000826c667223 */ /* 0x040fe40000010867 */
[----:B------:R-:W-:Y:S02]  /*59c0*/  FFMA.FTZ R103, R108, R90, R107 ;  /* 0x0000005a6c677223 */ /* 0x000fe4000001006b */
[----:B------:R-:W-:Y:S01]  /*59d0*/  FADD.FTZ R121, R121, R102 ;  /* 0x0000006679797221 */ /* 0x000fe20000010000 */
[----:B------:R-:W-:Y:S01]  /*59e0*/  SHF.L.U32 R102, R10, 0x4, RZ ;  /* 0x000000040a667819 */ /* 0x000fe200000006ff */
[----:B------:R-:W-:Y:S02]  /*59f0*/  FADD.FTZ R103, -R120, R103 ;  /* 0x0000006778677221 */ /* 0x000fe40000010100 */
[----:B------:R-:W-:Y:S01]  /*5a00*/  FADD.FTZ R157, R157, R106 ;  /* 0x0000006a9d9d7221 */ /* 0x000fe20000010000 */
[----:B------:R-:W-:Y:S01]  /*5a10*/  LEA.HI.SX32 R102, R102, R102, 0x1b ;  /* 0x0000006666667211 */ /* 0x000fe200078fdaff */
[----:B------:R-:W-:-:S02]  /*5a20*/  FMUL.FTZ R104, R88, -R103 ;  /* 0x8000006758687220 */ /* 0x000fc40000410000 */
[-C--:B------:R-:W-:Y:S02]  /*5a30*/  FMUL.FTZ R106, R88, -R121.reuse ;  /* 0x80000079586a7220 */ /* 0x080fe40000410000 */
[----:B------:R-:W-:Y:S02]  /*5a40*/  FFMA.FTZ R88, R89, R121, -R104 ;  /* 0x0000007959587223 */ /* 0x000fe40000010868 */
[----:B------:R-:W-:Y:S02]  /*5a50*/  FMUL.FTZ R47, R149, R45 ;  /* 0x0000002d952f7220 */ /* 0x000fe40000410000 */
[----:B------:R-:W-:Y:S02]  /*5a60*/  FFMA.FTZ R89, R89, R103, R106 ;  /* 0x0000006759597223 */ /* 0x000fe4000001006a */
[----:B------:R-:W-:Y:S02]  /*5a70*/  FMUL.FTZ R149, R149, R44 ;  /* 0x0000002c95957220 */ /* 0x000fe40000410000 */
[----:B------:R-:W-:-:S02]  /*5a80*/  FADD.FTZ R88, R129, R88 ;  /* 0x0000005881587221 */ /* 0x000fc40000010000 */
[----:B------:R-:W-:Y:S02]  /*5a90*/  FFMA.FTZ R44, R150, R44, -R47 ;  /* 0x0000002c962c7223 */ /* 0x000fe4000001082f */
[----:B------:R-:W-:Y:S02]  /*5aa0*/  FADD.FTZ R128, -R128, R89 ;  /* 0x0000005980807221 */ /* 0x000fe40000010100 */
[----:B------:R-:W-:Y:S02]  /*5ab0*/  FFMA.FTZ R45, R150, R45, R149 ;  /* 0x0000002d962d7223 */ /* 0x000fe40000010095 */
[----:B----4-:R-:W-:Y:S02]  /*5ac0*/  FADD.FTZ R46, R151, R46 ;  /* 0x0000002e972e7221 */ /* 0x010fe40000010000 */
[----:B-----5:R-:W-:Y:S02]  /*5ad0*/  FADD.FTZ R47, R152, R105 ;  /* 0x00000069982f7221 */ /* 0x020fe40000010000 */
[----:B------:R-:W-:-:S02]  /*5ae0*/  FMUL.FTZ R89, R98, -R88 ;  /* 0x8000005862597220 */ /* 0x000fc40000410000 */
[----:B------:R-:W-:Y:S01]  /*5af0*/  FMUL.FTZ R98, R98, -R128 ;  /* 0x8000008062627220 */ /* 0x000fe20000410000 */
[----:B------:R-:W-:Y:S01]  /*5b00*/  @!P0 STS.128 [R75.X16+0x21b0], R44 ;  /* 0x0021b02c4b008388 */ /* 0x000fe2000000cc00 */
[----:B------:R-:W-:Y:S02]  /*5b10*/  FADD.FTZ R119, R119, -R94 ;  /* 0x8000005e77777221 */ /* 0x000fe40000010000 */
[----:B------:R-:W-:Y:S01]  /*5b20*/  FFMA.FTZ R136, R86, -R34, R136 ;  /* 0x8000002256887223 */ /* 0x000fe20000010088 */
[----:B------:R0:W-:Y:S01]  /*5b30*/  STS [R102.X4+0x454], R110 ;  /* 0x0004546e66007388 */ /* 0x0001e20000004800 */
[-C--:B------:R-:W-:Y:S02]  /*5b40*/  FMUL.FTZ R104, R128, R33.reuse ;  /* 0x0000002180687220 */ /* 0x080fe40000410000 */
[----:B------:R-:W-:Y:S01]  /*5b50*/  FFMA.FTZ R139, R85, -R33, R139 ;  /* 0x80000021558b7223 */ /* 0x000fe2000001008b */
[----:B------:R-:W-:Y:S01]  /*5b60*/  STS [R102.X4+0x420], R132 ;  /* 0x0004208466007388 */ /* 0x000fe20000004800 */
[----:B------:R-:W-:-:S02]  /*5b70*/  FFMA.FTZ R156, R91, R93, R156 ;  /* 0x0000005d5b9c7223 */ /* 0x000fc4000001009c */
[----:B------:R-:W-:Y:S01]  /*5b80*/  FMUL.FTZ R91, R95, R154 ;  /* 0x0000009a5f5b7220 */ /* 0x000fe20000410000 */
[----:B------:R-:W-:Y:S01]  /*5b90*/  STS [R102.X4+0x424], R148 ;  /* 0x0004249466007388 */ /* 0x000fe20000004800 */
[----:B------:R-:W-:Y:S01]  /*5ba0*/  FFMA.FTZ R140, R84, -R32, R140 ;  /* 0x80000020548c7223 */ /* 0x000fe2000001008c */
[----:B0-----:R-:W-:Y:S01]  /*5bb0*/  MOV R110, 0xffffff00 ;  /* 0xffffff00006e7802 */ /* 0x001fe20000000f00 */
[----:B------:R-:W-:Y:S01]  /*5bc0*/  FFMA.FTZ R141, R81, -R31, R141 ;  /* 0x8000001f518d7223 */ /* 0x000fe2000001008d */
[----:B------:R0:W-:Y:S01]  /*5bd0*/  STS [R102.X4+0x458], R91 ;  /* 0x0004585b66007388 */ /* 0x0001e20000004800 */
        /* <DEDUP_REMOVED lines=21> */
[----:B------:R-:W-:-:S02]  /*5d30*/  FMUL.FTZ R100, R50, R99 ;  /* 0x0000006332647220 */ /* 0x000fc40000410000 */
[----:B------:R-:W-:Y:S01]  /*5d40*/  FFMA.FTZ R101, R87, -R35, R138 ;  /* 0x8000002357657223 */ /* 0x000fe2000001008a */
[----:B------:R-:W-:Y:S01]  /*5d50*/  STS [R102.X4+0x444], R143 ;  /* 0x0004448f66007388 */ /* 0x000fe20000004800 */
[C---:B------:R-:W-:Y:S02]  /*5d60*/  FMUL.FTZ R45, R49.reuse, R44 ;  /* 0x0000002c312d7220 */ /* 0x040fe40000410000 */
[-C--:B------:R-:W-:Y:S01]  /*5d70*/  FMUL.FTZ R46, R49, R98.reuse ;  /* 0x00000062312e7220 */ /* 0x080fe20000410000 */
[----:B------:R-:W-:Y:S01]  /*5d80*/  STS [R102.X4+0x448], R111 ;  /* 0x0004486f66007388 */ /* 0x000fe20000004800 */
[-C--:B------:R-:W-:Y:S02]  /*5d90*/  FFMA.FTZ R105, R136, R47.reuse, -R100 ;  /* 0x0000002f88697223 */ /* 0x080fe40000010864 */
[----:B------:R-:W-:Y:S01]  /*5da0*/  FMUL.FTZ R47, R50, R47 ;  /* 0x0000002f322f7220 */ /* 0x000fe20000410000 */
[----:B------:R-:W-:Y:S01]  /*5db0*/  STS [R102.X4+0x44c], R161 ;  /* 0x00044ca166007388 */ /* 0x000fe20000004800 */
[----:B------:R-:W-:-:S02]  /*5dc0*/  FFMA.FTZ R45, R101, R98, R45 ;  /* 0x00000062652d7223 */ /* 0x000fc4000001002d */
[----:B------:R-:W-:Y:S01]  /*5dd0*/  FFMA.FTZ R46, R101, R44, -R46 ;  /* 0x0000002c652e7223 */ /* 0x000fe2000001082e */
[----:B------:R-:W-:Y:S01]  /*5de0*/  STS [R102.X4+0x450], R115 ;  /* 0x0004507366007388 */ /* 0x000fe20000004800 */
[----:B------:R-:W-:Y:S02]  /*5df0*/  FFMA.FTZ R44, R136, R99, R47 ;  /* 0x00000063882c7223 */ /* 0x000fe4000001002f */
[----:B------:R-:W-:Y:S02]  /*5e00*/  FADD.FTZ R45, RZ, R45 ;  /* 0x0000002dff2d7221 */ /* 0x000fe40000010000 */
[----:B------:R-:W-:Y:S02]  /*5e10*/  FMUL.FTZ R100, R88, R33 ;  /* 0x0000002158647220 */ /* 0x000fe40000410000 */
[----:B------:R-:W-:Y:S02]  /*5e20*/  FMUL.FTZ R47, R96, R104 ;  /* 0x00000068602f7220 */ /* 0x000fe40000410000 */
[----:B------:R-:W-:-:S02]  /*5e30*/  FADD.FTZ R44, R45, R44 ;  /* 0x0000002c2d2c7221 */ /* 0x000fc40000010000 */
[----:B------:R-:W-:Y:S02]  /*5e40*/  FFMA.FTZ R47, R139, R100, R47 ;  /* 0x000000648b2f7223 */ /* 0x000fe4000001002f */
[----:B------:R-:W-:Y:S02]  /*5e50*/  FADD.FTZ R46, RZ, R46 ;  /* 0x0000002eff2e7221 */ /* 0x000fe40000010000 */
[----:B------:R-:W-:Y:S02]  /*5e60*/  FADD.FTZ R44, R44, R47 ;  /* 0x0000002f2c2c7221 */ /* 0x000fe40000010000 */
[----:B------:R-:W-:Y:S02]  /*5e70*/  FMUL.FTZ R47, R103, R32 ;  /* 0x00000020672f7220 */ /* 0x000fe40000410000 */
[----:B------:R-:W-:Y:S02]  /*5e80*/  FMUL.FTZ R45, R96, R100 ;  /* 0x00000064602d7220 */ /* 0x000fe40000410000 */
[----:B------:R-:W-:-:S02]  /*5e90*/  FADD.FTZ R46, R46, R105 ;  /* 0x000000692e2e7221 */ /* 0x000fc40000010000 */
[----:B------:R-:W-:Y:S02]  /*5ea0*/  FMUL.FTZ R105, R121, R32 ;  /* 0x0000002079697220 */ /* 0x000fe40000410000 */
[----:B------:R-:W-:Y:S02]  /*5eb0*/  FMUL.FTZ R106, R97, R47 ;  /* 0x0000002f616a7220 */ /* 0x000fe40000410000 */
[----:B------:R-:W-:Y:S02]  /*5ec0*/  FFMA.FTZ R45, R139, R104, -R45 ;  /* 0x000000688b2d7223 */ /* 0x000fe4000001082d */
[----:B------:R-:W-:Y:S02]  /*5ed0*/  FMUL.FTZ R104, R130, R31 ;  /* 0x0000001f82687220 */ /* 0x000fe40000410000 */
[-C--:B------:R-:W-:Y:S02]  /*5ee0*/  FMUL.FTZ R107, R97, R105.reuse ;  /* 0x00000069616b7220 */ /* 0x080fe40000410000 */
[----:B0-----:R-:W-:-:S02]  /*5ef0*/  FFMA.FTZ R91, R140, R105, R106 ;  /* 0x000000698c5b7223 */ /* 0x001fc4000001006a */
[----:B------:R-:W-:Y:S02]  /*5f00*/  FMUL.FTZ R108, R90, R31 ;  /* 0x0000001f5a6c7220 */ /* 0x000fe40000410000 */
[----:B------:R-:W-:Y:S02]  /*5f10*/  FMUL.FTZ R109, R112, R104 ;  /* 0x00000068706d7220 */ /* 0x000fe40000410000 */
[----:B------:R-:W-:Y:S02]  /*5f20*/  FFMA.FTZ R106, R140, R47, -R107 ;  /* 0x0000002f8c6a7223 */ /* 0x000fe4000001086b */
[----:B------:R-:W-:Y:S02]  /*5f30*/  FADD.FTZ R45, R46, R45 ;  /* 0x0000002d2e2d7221 */ /* 0x000fe40000010000 */
[----:B------:R-:W-:Y:S02]  /*5f40*/  FADD.FTZ R44, R44, R91 ;  /* 0x0000005b2c2c7221 */ /* 0x000fe40000010000 */
[----:B------:R-:W-:-:S02]  /*5f50*/  FMUL.FTZ R91, R123, R30 ;  /* 0x0000001e7b5b7220 */ /* 0x000fc40000410000 */
[----:B------:R-:W-:Y:S02]  /*5f60*/  FFMA.FTZ R95, -R95, R156, -RZ ;  /* 0x0000009c5f5f7223 */ /* 0x000fe400000109ff */
[-C--:B------:R-:W-:Y:S02]  /*5f70*/  FFMA.FTZ R46, R141, R108.reuse, -R109 ;  /* 0x0000006c8d2e7223 */ /* 0x080fe4000001086d */
[----:B------:R-:W-:Y:S01]  /*5f80*/  FMUL.FTZ R108, R112, R108 ;  /* 0x0000006c706c7220 */ /* 0x000fe20000410000 */
[----:B------:R0:W-:Y:S01]  /*5f90*/  STS [R102.X4+0x45c], R95 ;  /* 0x00045c5f66007388 */ /* 0x0001e20000004800 */
[----:B------:R-:W-:Y:S02]  /*5fa0*/  FADD.FTZ R45, R45, R106 ;  /* 0x0000006a2d2d7221 */ /* 0x000fe40000010000 */
[-C--:B------:R-:W-:Y:S02]  /*5fb0*/  FFMA.FTZ R142, R80, -R30.reuse, R142 ;  /* 0x8000001e508e7223 */ /* 0x080fe4000001008e */
[----:B------:R-:W-:-:S02]  /*5fc0*/  FMUL.FTZ R106, R51, R30 ;  /* 0x0000001e336a7220 */ /* 0x000fc40000410000 */
[----:B------:R-:W-:Y:S02]  /*5fd0*/  FMUL.FTZ R107, R113, R91 ;  /* 0x0000005b716b7220 */ /* 0x000fe40000410000 */
[----:B------:R-:W-:Y:S02]  /*5fe0*/  FFMA.FTZ R47, R141, R104, R108 ;  /* 0x000000688d2f7223 */ /* 0x000fe4000001006c */
[----:B------:R-:W-:Y:S02]  /*5ff0*/  FADD.FTZ R45, R45, R46 ;  /* 0x0000002e2d2d7221 */ /* 0x000fe40000010000 */
[----:B0-----:R-:W-:Y:S02]  /*6000*/  IMAD R95, R77, R110, c[0x0][0x168] ;  /* 0x00005a004d5f7624 */ /* 0x001fe400078e026e */
[-C--:B------:R-:W-:Y:S02]  /*6010*/  FFMA.FTZ R108, R142, R106.reuse, -R107 ;  /* 0x0000006a8e6c7223 */ /* 0x080fe4000001086b */
[----:B------:R-:W-:Y:S01]  /*6020*/  FMUL.FTZ R46, R113, R106 ;  /* 0x0000006a712e7220 */ /* 0x000fe20000410000 */
[----:B------:R-:W-:Y:S01]  /*6030*/  LEA R95, R95, -R10, 0x1 ;  /* 0x8000000a5f5f7211 */ /* 0x000fe200078e08ff */
[----:B------:R-:W-:-:S02]  /*6040*/  FMUL.FTZ R107, R117, R29 ;  /* 0x0000001d756b7220 */ /* 0x000fc40000410000 */
[----:B------:R-:W-:Y:S01]  /*6050*/  FADD.FTZ R44, R44, R47 ;  /* 0x0000002f2c2c7221 */ /* 0x000fe20000010000 */
[----:B------:R-:W-:Y:S01]  /*6060*/  BAR.SYNC.DEFER_BLOCKING 0x0 ;  /* 0x0000000000007b1d */ /* 0x000fe20000010000 */
[----:B------:R-:W-:Y:S01]  /*6070*/  FFMA.FTZ R47, R142, R91, R46 ;  /* 0x0000005b8e2f7223 */ /* 0x000fe2000001002e */
[----:B------:R-:W-:Y:S01]  /*6080*/  ISETP.GE.AND P0, PT, R95, 0x1, PT ;  /* 0x000000015f00780c */ /* 0x000fe20003f06270 */
[-C--:B------:R-:W-:Y:S02]  /*6090*/  FMUL.FTZ R106, R118, R29.reuse ;  /* 0x0000001d766a7220 */ /* 0x080fe40000410000 */
[----:B------:R-:W-:Y:S02]  /*60a0*/  FFMA.FTZ R137, R79, -R29, R137 ;  /* 0x8000001d4f897223 */ /* 0x000fe40000010089 */
[----:B------:R-:W-:Y:S02]  /*60b0*/  FMUL.FTZ R46, R48, R107 ;  /* 0x0000006b302e7220 */ /* 0x000fe40000410000 */
[----:B------:R-:W-:-:S02]  /*60c0*/  FADD.FTZ R44, R44, R47 ;  /* 0x0000002f2c2c7221 */ /* 0x000fc40000010000 */
[----:B------:R-:W-:Y:S01]  /*60d0*/  FADD.FTZ R108, R45, R108 ;  /* 0x0000006c2d6c7221 */ /* 0x000fe20000010000 */
[----:B------:R-:W-:Y:S01]  /*60e0*/  SHF.L.U32 R45, R77, 0x9, RZ ;  /* 0x000000094d2d7819 */ /* 0x000fe200000006ff */
[-C--:B------:R-:W-:Y:S02]  /*60f0*/  FMUL.FTZ R102, R48, R106.reuse ;  /* 0x0000006a30667220 */ /* 0x080fe40000410000 */
[C---:B------:R-:W-:Y:S02]  /*6100*/  FFMA.FTZ R47, R137.reuse, R106, R46 ;  /* 0x0000006a892f7223 */ /* 0x040fe4000001002e */
[----:B------:R-:W-:Y:S02]  /*6110*/  FMUL.FTZ R77, R116, R28 ;  /* 0x0000001c744d7220 */ /* 0x000fe40000410000 */
[----:B------:R-:W-:Y:S02]  /*6120*/  FFMA.FTZ R107, R137, R107, -R102 ;  /* 0x0000006b896b7223 */ /* 0x000fe40000010866 */
[----:B------:R-:W-:Y:S01]  /*6130*/  FADD.FTZ R110, R44, R47 ;  /* 0x0000002f2c6e7221 */ /* 0x000fe20000010000 */
[----:B------:R-:W-:Y:S01]  /*6140*/  IADD3 R44, P1, R45, R10, RZ ;  /* 0x0000000a2d2c7210 */ /* 0x000fe20007f3e0ff */
[----:B------:R-:W-:-:S02]  /*6150*/  FMUL.FTZ R47, R114, R28 ;  /* 0x0000001c722f7220 */ /* 0x000fc40000410000 */
[----:B------:R-:W-:Y:S01]  /*6160*/  FFMA.FTZ R102, R78, -R28, R93 ;  /* 0x8000001c4e667223 */ /* 0x000fe2000001005d */
[----:B------:R-:W-:Y:S01]  /*6170*/  LEA.HI.X.SX32 R45, R45, RZ, 0x1, P1 ;  /* 0x000000ff2d2d7211 */ /* 0x000fe200008f0eff */
[----:B------:R-:W-:Y:S01]  /*6180*/  FMUL.FTZ R46, R92, R77 ;  /* 0x0000004d5c2e7220 */ /* 0x000fe20000410000 */
[----:B------:R-:W-:Y:S01]  /*6190*/  ISETP.GE.AND P1, PT, R95, 0x21, PT ;  /* 0x000000215f00780c */ /* 0x000fe20003f26270 */
[----:B------:R-:W-:Y:S01]  /*61a0*/  FADD.FTZ R115, R108, R107 ;  /* 0x0000006b6c737221 */ /* 0x000fe20000010000 */
[----:B------:R-:W-:Y:S01]  /*61b0*/  IADD3 R93, R10, 0x20, RZ ;  /* 0x000000200a5d7810 */ /* 0x000fe20007ffe0ff */
[-C--:B------:R-:W-:Y:S02]  /*61c0*/  FFMA.FTZ R120, R102, R47.reuse, -R46 ;  /* 0x0000002f66787223 */ /* 0x080fe4000001082e */
[----:B------:R-:W-:-:S04]  /*61d0*/  FMUL.FTZ R47, R92, R47 ;  /* 0x0000002f5c2f7220 */ /* 0x000fc80000410000 */
[----:B------:R-:W-:Y:S01]  /*61e0*/  FFMA.FTZ R125, R102, R77, R47 ;  /* 0x0000004d667d7223 */ /* 0x000fe2000001002f */
[----:B------:R-:W-:Y:S05]  /*61f0*/  @!P0 BRA `(.L_x_12440) ;  /* 0x0000016000008947 */ /* 0x000fea0003800000 */
[----:B------:R-:W-:Y:S01]  /*6200*/  LEA.HI.SX32 R107, R10, R10, 0x1b ;  /* 0x0000000a0a6b7211 */ /* 0x000fe200078fdaff */
[----:B------:R-:W-:Y:S01]  /*6210*/  IMAD R108, R12, c[0x0][0x2c0], RZ ;  /* 0x0000b0000c6c7a24 */ /* 0x000fe200078e02ff */
[----:B------:R-:W-:Y:S01]  /*6220*/  ULDC.64 UR4, c[0x0][0x2b8] ;  /* 0x0000ae0000047ab9 */ /* 0x000fe20000000a00 */
[C---:B------:R-:W-:Y:S01]  /*6230*/  IMAD.WIDE.U32 R46, R13.reuse, c[0x0][0x2c0], RZ ;  /* 0x0000b0000d2e7a25 */ /* 0x040fe200078e00ff */
[----:B------:R-:W-:Y:S02]  /*6240*/  USHF.R.U32.HI UR8, URZ, 0x1, UR5 ;  /* 0x000000013f087899 */ /* 0x000fe40008011605 */
[----:B------:R-:W0:Y:S01]  /*6250*/  LDS R107, [R107.X4+0x420] ;  /* 0x000420006b6b7984 */ /* 0x000e220000004800 */
[----:B------:R-:W-:Y:S01]  /*6260*/  IMAD R109, R13, c[0x0][0x2c4], R108 ;  /* 0x0000b1000d6d7a24 */ /* 0x000fe200078e026c */
[----:B------:R-:W-:Y:S01]  /*6270*/  USHF.R.U64 UR4, UR4, 0x1, UR5 ;  /* 0x0000000104047899 */ /* 0x000fe20008001205 */
[----:B------:R-:W-:-:S02]  /*6280*/  IMAD R76, R76, c[0x0][0x2d0], RZ ;  /* 0x0000b4004c4c7a24 */ /* 0x000fc400078e02ff */
        /* <DEDUP_REMOVED lines=13> */
.L_x_12440:
[----:B------:R-:W-:Y:S05]  /*6360*/  BSYNC B0 ;  /* 0x0000000000007941 */ /* 0x000fea0003800000 */
.L_x_12439:
[----:B------:R-:W-:Y:S01]  /*6370*/  LEA.HI.SX32 R44, R93, R10, 0x1b ;  /* 0x0000000a5d2c7211 */ /* 0x000fe200078fdaff */
[----:B------:R-:W-:Y:S01]  /*6380*/  BSSY B0, `(.L_x_12441) ;  /* 0x0000008000007945 */ /* 0x000fe20003800000 */
[----:B------:R-:W-:Y:S01]  /*6390*/  FADD.FTZ R76, R110, R125 ;  /* 0x0000007d6e4c7221 */ /* 0x000fe20000010000 */
[C---:B0-----:R-:W-:Y:S01]  /*63a0*/  IADD3 R47, R10.reuse, 0x40, RZ ;  /* 0x000000400a2f7810 */ /* 0x041fe20007ffe0ff */
[----:B------:R-:W-:Y:S01]  /*63b0*/  FADD.FTZ R93, R115, R120 ;  /* 0x00000078735d7221 */ /* 0x000fe20000010000 */
[----:B------:R0:W1:Y:S01]  /*63c0*/  LDS R45, [R44.X4+0x4a0] ;  /* 0x0004a0002c2d7984 */ /* 0x0000620000004800 */
[----:B------:R-:W-:Y:S01]  /*63d0*/  IADD3 R107, R10, 0x60, RZ ;  /* 0x000000600a6b7810 */ /* 0x000fe20007ffe0ff */
[----:B------:R-:W-:Y:S05]  /*63e0*/  @!P1 BRA `(.L_x_12442) ;  /* 0x0000001000009947 */ /* 0x000fea0003800000 */
[----:B-1----:R1:W-:Y:S02]  /*63f0*/  RED.E.ADD.F32.FTZ.RN.STRONG.GPU [R164.64+-0x780], R45 ;  /* 0xfff8802da400798e */ /* 0x0023e4000c10e786 */
.L_x_12442:
[----:B------:R-:W-:Y:S05]  /*6400*/  BSYNC B0 ;  /* 0x0000000000007941 */ /* 0x000fea0003800000 */
.L_x_12441:
        /* <DEDUP_REMOVED lines=14> */
.L_x_12444:
[----:B------:R-:W-:Y:S05]  /*64f0*/  BSYNC B0 ;  /* 0x0000000000007941 */ /* 0x000fea0003800000 */
.L_x_12443:
[----:B------:R-:W2:Y:S01]  /*6500*/  LDS R107, [R107.X4+0x5a0] ;  /* 0x0005a0006b6b7984 */ /* 0x000ea20000004800 */
[----:B------:R-:W-:Y:S01]  /*6510*/  BSSY B0, `(.L_x_12445) ;  /* 0x0000005000007945 */ /* 0x000fe20003800000 */
[----:B-1----:R-:W-:Y:S02]  /*6520*/  IADD3 R47, R10, 0xa0, RZ ;  /* 0x000000a00a2f7810 */ /* 0x002fe40007ffe0ff */
[----:B------:R-:W-:Y:S01]  /*6530*/  LEA.HI.SX32 R45, R45, R10, 0x1b ;  /* 0x0000000a2d2d7211 */ /* 0x000fe200078fdaff */
[----:B------:R-:W-:Y:S05]  /*6540*/  @!P0 BRA `(.L_x_12446) ;  /* 0x0000001000008947 */ /* 0x000fea0003800000 */
[----:B--2---:R1:W-:Y:S02]  /*6550*/  RED.E.ADD.F32.FTZ.RN.STRONG.GPU [R164.64+-0x680], R107 ;  /* 0xfff9806ba400798e */ /* 0x0043e4000c10e786 */
.L_x_12446:
[----:B------:R-:W-:Y:S05]  /*6560*/  BSYNC B0 ;  /* 0x0000000000007941 */ /* 0x000fea0003800000 */
.L_x_12445:
[----:B------:R-:W3:Y:S01]  /*6570*/  LDS R45, [R45.X4+0x620] ;  /* 0x000620002d2d7984 */ /* 0x000ee20000004800 */
[----:B------:R-:W-:Y:S01]  /*6580*/  BSSY B0, `(.L_x_12447) ;  /* 0x0000005000007945 */ /* 0x000fe20003800000 */
[----:B-12---:R-:W-:Y:S02]  /*6590*/  IADD3 R107, R10, 0xc0, RZ ;  /* 0x000000c00a6b7810 */ /* 0x006fe40007ffe0ff */
[----:B------:R-:W-:Y:S01]  /*65a0*/  LEA.HI.SX32 R47, R47, R10, 0x1b ;  /* 0x0000000a2f2f7211 */ /* 0x000fe200078fdaff */
[----:B------:R-:W-:Y:S05]  /*65b0*/  @!P1 BRA `(.L_x_12448) ;  /* 0x0000001000009947 */ /* 0x000fea0003800000 */
[----:B---3--:R1:W-:Y:S02]  /*65c0*/  RED.E.ADD.F32.FTZ.RN.STRONG.GPU [R164.64+-0x600], R45 ;  /* 0xfffa002da400798e */ /* 0x0083e4000c10e786 */
.L_x_12448:
[----:B------:R-:W-:Y:S05]  /*65d0*/  BSYNC B0 ;  /* 0x0000000000007941 */ /* 0x000fea0003800000 */
.L_x_12447:
[----:B------:R-:W2:Y:S01]  /*65e0*/  LDS R47, [R47.X4+0x6a0] ;  /* 0x0006a0002f2f7984 */ /* 0x000ea20000004800 */
[----:B------:R-:W-:Y:S01]  /*65f0*/  BSSY B0, `(.L_x_12449) ;  /* 0x0000005000007945 */ /* 0x000fe20003800000 */
[----:B-1-3--:R-:W-:-:S02]  /*6600*/  IADD3 R45, R10, 0xe0, RZ ;  /* 0x000000e00a2d7810 */ /* 0x00afc40007ffe0ff */
[----:B------:R-:W-:Y:S01]  /*6610*/  LEA.HI.SX32 R107, R107, R10, 0x1b ;  /* 0x0000000a6b6b7211 */ /* 0x000fe200078fdaff */
[----:B------:R-:W-:Y:S05]  /*6620*/  @!P2 BRA `(.L_x_12450) ;  /* 0x000000100000a947 */ /* 0x000fea0003800000 */
[----:B--2---:R1:W-:Y:S02]  /*6630*/  RED.E.ADD.F32.FTZ.RN.STRONG.GPU [R164.64+-0x580], R47 ;  /* 0xfffa802fa400798e */ /* 0x0043e4000c10e786 */
.L_x_12450:
[----:B------:R-:W-:Y:S05]  /*6640*/  BSYNC B0 ;  /* 0x0000000000007941 */ /* 0x000fea0003800000 */
.L_x_12449:
[----:B------:R-:W3:Y:S01]  /*6650*/  LDS R107, [R107.X4+0x720] ;  /* 0x000720006b6b7984 */ /* 0x000ee20000004800 */
[----:B------:R-:W-:Y:S01]  /*6660*/  BSSY B0, `(.L_x_12451) ;  /* 0x0000005000007945 */ /* 0x000fe20003800000 */
[----:B-12---:R-:W-:Y:S02]  /*6670*/  IADD3 R47, R10, 0x100, RZ ;  /* 0x000001000a2f7810 */ /* 0x006fe40007ffe0ff */
[----:B------:R-:W-:Y:S01]  /*6680*/  LEA.HI.SX32 R45, R45, R10, 0x1b ;  /* 0x0000000a2d2d7211 */ /* 0x000fe200078fdaff */
[----:B------:R-:W-:Y:S05]  /*6690*/  @!P3 BRA `(.L_x_12452) ;  /* 0x000000100000b947 */ /* 0x000fea0003800000 */
[----:B---3--:R1:W-:Y:S02]  /*66a0*/  RED.E.ADD.F32.FTZ.RN.STRONG.GPU [R164.64+-0x500], R107 ;  /* 0xfffb006ba400798e */ /* 0x0083e4000c10e786 */
.L_x_12452:
[----:B------:R-:W-:Y:S05]  /*66b0*/  BSYNC B0 ;  /* 0x0000000000007941 */ /* 0x000fea0003800000 */
.L_x_12451:
[----:B------:R-:W2:Y:S01]  /*66c0*/  LDS R45, [R45.X4+0x7a0] ;  /* 0x0007a0002d2d7984 */ /* 0x000ea20000004800 */
[----:B------:R-:W-:Y:S01]  /*66d0*/  BSSY B0, `(.L_x_12453) ;  /* 0x0000004000007945 */ /* 0x000fe20003800000 */
[----:B------:R-:W-:Y:S01]  /*66e0*/  LEA.HI.SX32 R47, R47, R10, 0x1b ;  /* 0x0000000a2f2f7211 */ /* 0x000fe200078fdaff */
[----:B------:R-:W-:Y:S05]  /*66f0*/  @!P4 BRA `(.L_x_12454) ;  /* 0x000000100000c947 */ /* 0x000fea0003800000 */
[----:B--2---:R2:W-:Y:S02]  /*6700*/  RED.E.ADD.F32.FTZ.RN.STRONG.GPU [R164.64+-0x480], R45 ;  /* 0xfffb802da400798e */ /* 0x0045e4000c10e786 */
.L_x_12454:
[----:B------:R-:W-:Y:S05]  /*6710*/  BSYNC B0 ;  /* 0x0000000000007941 */ /* 0x000fea0003800000 */
.L_x_12453:
[----:B------:R-:W4:Y:S01]  /*6720*/  LDS R47, [R47.X4+0x820] ;  /* 0x000820002f2f7984 */ /* 0x000f220000004800 */
[----:B------:R-:W-:Y:S01]  /*6730*/  BSSY B0, `(.L_x_12455) ;  /* 0x0000005000007945 */ /* 0x000fe20003800000 */
[----:B--2---:R-:W-:-:S02]  /*6740*/  IADD3 R45, R10, 0x120, RZ ;  /* 0x000001200a2d7810 */ /* 0x004fc40007ffe0ff */
[----:B-1-3--:R-:W-:Y:S01]  /*6750*/  IADD3 R107, R10, 0x140, RZ ;  /* 0x000001400a6b7810 */ /* 0x00afe20007ffe0ff */
[----:B------:R-:W-:Y:S05]  /*6760*/  @!P5 BRA `(.L_x_12456) ;  /* 0x000000100000d947 */ /* 0x000fea0003800000 */
[----:B----4-:R1:W-:Y:S02]  /*6770*/  RED.E.ADD.F32.FTZ.RN.STRONG.GPU [R164.64+-0x400], R47 ;  /* 0xfffc002fa400798e */ /* 0x0103e4000c10e786 */
.L_x_12456:
[----:B------:R-:W-:Y:S05]  /*6780*/  BSYNC B0 ;  /* 0x0000000000007941 */ /* 0x000fea0003800000 */
.L_x_12455:
        /* <DEDUP_REMOVED lines=14> */
.L_x_12458:
[----:B------:R-:W-:Y:S05]  /*6870*/  BSYNC B0 ;  /* 0x0000000000007941 */ /* 0x000fea0003800000 */
.L_x_12457:
[----:B------:R-:W2:Y:S01]  /*6880*/  LDS R107, [R107.X4+0x920] ;  /* 0x000920006b6b7984 */ /* 0x000ea20000004800 */
[----:B------:R-:W-:Y:S01]  /*6890*/  BSSY B0, `(.L_x_12459) ;  /* 0x0000005000007945 */ /* 0x000fe20003800000 */
[----:B-1----:R-:W-:-:S02]  /*68a0*/  IADD3 R45, R10, 0x180, RZ ;  /* 0x000001800a2d7810 */ /* 0x002fc40007ffe0ff */
[----:B------:R-:W-:Y:S01]  /*68b0*/  LEA.HI.SX32 R47, R47, R10, 0x1b ;  /* 0x0000000a2f2f7211 */ /* 0x000fe200078fdaff */
[----:B------:R-:W-:Y:S05]  /*68c0*/  @!P0 BRA `(.L_x_12460) ;  /* 0x0000001000008947 */ /* 0x000fea0003800000 */
[----:B--2---:R1:W-:Y:S02]  /*68d0*/  RED.E.ADD.F32.FTZ.RN.STRONG.GPU [R164.64+-0x300], R107 ;  /* 0xfffd006ba400798e */ /* 0x0043e4000c10e786 */
.L_x_12460:
[----:B------:R-:W-:Y:S05]  /*68e0*/  BSYNC B0 ;  /* 0x0000000000007941 */ /* 0x000fea0003800000 */
.L_x_12459:
[----:B------:R-:W3:Y:S01]  /*68f0*/  LDS R47, [R47.X4+0x9a0] ;  /* 0x0009a0002f2f7984 */ /* 0x000ee20000004800 */
[----:B------:R-:W-:Y:S01]  /*6900*/  BSSY B0, `(.L_x_12461) ;  /* 0x0000005000007945 */ /* 0x000fe20003800000 */
[----:B------:R-:W-:Y:S02]  /*6910*/  IADD3 R95, R10, 0x1a0, RZ ;  /* 0x000001a00a5f7810 */ /* 0x000fe40007ffe0ff */
[----:B------:R-:W-:Y:S01]  /*6920*/  LEA.HI.SX32 R45, R45, R10, 0x1b ;  /* 0x0000000a2d2d7211 */ /* 0x000fe200078fdaff */
[----:B------:R-:W-:Y:S05]  /*6930*/  @!P1 BRA `(.L_x_12462) ;  /* 0x0000001000009947 */ /* 0x000fea0003800000 */
[----:B---3--:R3:W-:Y:S02]  /*6940*/  RED.E.ADD.F32.FTZ.RN.STRONG.GPU [R164.64+-0x280], R47 ;  /* 0xfffd802fa400798e */ /* 0x0087e4000c10e786 */
.L_x_12462:
[----:B------:R-:W-:Y:S05]  /*6950*/  BSYNC B0 ;  /* 0x0000000000007941 */ /* 0x000fea0003800000 */
.L_x_12461:
[----:B------:R-:W4:Y:S01]  /*6960*/  LDS R45, [R45.X4+0xa20] ;  /* 0x000a20002d2d7984 */ /* 0x000f220000004800 */
[----:B------:R-:W-:Y:S01]  /*6970*/  BSSY B0, `(.L_x_12463) ;  /* 0x0000005000007945 */ /* 0x000fe20003800000 */
[----:B---3--:R-:W-:Y:S02]  /*6980*/  IADD3 R47, R10, 0x1c0, RZ ;  /* 0x000001c00a2f7810 */ /* 0x008fe40007ffe0ff */
[----:B------:R-:W-:Y:S01]  /*6990*/  LEA.HI.SX32 R95, R95, R10, 0x1b ;  /* 0x0000000a5f5f7211 */ /* 0x000fe200078fdaff */
[----:B------:R-:W-:Y:S05]  /*69a0*/  @!P2 BRA `(.L_x_12464) ;  /* 0x000000100000a947 */ /* 0x000fea0003800000 */
[----:B----4-:R3:W-:Y:S02]  /*69b0*/  RED.E.ADD.F32.FTZ.RN.STRONG.GPU [R164.64+-0x200], R45 ;  /* 0xfffe002da400798e */ /* 0x0107e4000c10e786 */
.L_x_12464:
[----:B------:R-:W-:Y:S05]  /*69c0*/  BSYNC B0 ;  /* 0x0000000000007941 */ /* 0x000fea0003800000 */
.L_x_12463:
[----:B------:R-:W0:Y:S01]  /*69d0*/  LDS R95, [R95.X4+0xaa0] ;  /* 0x000aa0005f5f7984 */ /* 0x000e220000004800 */
[----:B------:R-:W-:Y:S01]  /*69e0*/  BSSY B0, `(.L_x_12465) ;  /* 0x0000005000007945 */ /* 0x000fe20003800000 */
[----:B---34-:R-:W-:-:S02]  /*69f0*/  IADD3 R45, R10, 0x1e0, RZ ;  /* 0x000001e00a2d7810 */ /* 0x018fc40007ffe0ff */
[----:B------:R-:W-:Y:S01]  /*6a00*/  LEA.HI.SX32 R47, R47, R10, 0x1b ;  /* 0x0000000a2f2f7211 */ /* 0x000fe200078fdaff */
[----:B------:R-:W-:Y:S05]  /*6a10*/  @!P3 BRA `(.L_x_12466) ;  /* 0x000000100000b947 */ /* 0x000fea0003800000 */
[----:B0-----:R0:W-:Y:S02]  /*6a20*/  RED.E.ADD.F32.FTZ.RN.STRONG.GPU [R164.64+-0x180], R95 ;  /* 0xfffe805fa400798e */ /* 0x0011e4000c10e786 */
.L_x_12466:
[----:B------:R-:W-:Y:S05]  /*6a30*/  BSYNC B0 ;  /* 0x0000000000007941 */ /* 0x000fea0003800000 */
.L_x_12465:
[----:B------:R-:W3:Y:S01]  /*6a40*/  LDS R47, [R47.X4+0xb20] ;  /* 0x000b20002f2f7984 */ /* 0x000ee20000004800 */
[----:B------:R-:W-:Y:S01]  /*6a50*/  BSSY B0, `(.L_x_12467) ;  /* 0x0000004000007945 */ /* 0x000fe20003800000 */
[----:B------:R-:W-:Y:S01]  /*6a60*/  LEA.HI.SX32 R45, R45, R10, 0x1b ;  /* 0x0000000a2d2d7211 */ /* 0x000fe200078fdaff */
[----:B------:R-:W-:Y:S05]  /*6a70*/  @!P4 BRA `(.L_x_12468) ;  /* 0x000000100000c947 */ /* 0x000fea0003800000 */
[----:B---3--:R3:W-:Y:S02]  /*6a80*/  RED.E.ADD.F32.FTZ.RN.STRONG.GPU [R164.64+-0x100], R47 ;  /* 0xffff002fa400798e */ /* 0x0087e4000c10e786 */
.L_x_12468:
[----:B------:R-:W-:Y:S05]  /*6a90*/  BSYNC B0 ;  /* 0x0000000000007941 */ /* 0x000fea0003800000 */
.L_x_12467:
[----:B------:R-:W4:Y:S01]  /*6aa0*/  LDS R45, [R45.X4+0xba0] ;  /* 0x000ba0002d2d7984 */ /* 0x000f220000004800 */
[----:B------:R-:W-:Y:S01]  /*6ab0*/  BSSY B0, `(.L_x_12469) ;  /* 0x0000003000007945 */ /* 0x000fe20003800000 */
[----:B------:R-:W-:Y:S05]  /*6ac0*/  @!P5 BRA `(.L_x_12470) ;  /* 0x000000100000d947 */ /* 0x000fea0003800000 */
[----:B----4-:R4:W-:Y:S02]  /*6ad0*/  RED.E.ADD.F32.FTZ.RN.STRONG.GPU [R164.64+-0x80], R45 ;  /* 0xffff802da400798e */ /* 0x0109e4000c10e786 */
.L_x_12470:
[----:B------:R-:W-:Y:S05]  /*6ae0*/  BSYNC B0 ;  /* 0x0000000000007941 */ /* 0x000fea0003800000 */
.L_x_12469:
[----:B------:R-:W5:Y:S01]  /*6af0*/  SHFL.DOWN PT, R108, R93, 0x1, 0x1f ;  /* 0x08201f005d6c7f89 */ /* 0x000f6200000e0000 */
[----:B------:R-:W-:Y:S01]  /*6b00*/  ISETP.GT.AND P0, PT, R9, 0x1e, PT ;  /* 0x0000001e0900780c */ /* 0x000fe20003f04270 */
[----:B------:R-:W-:Y:S01]  /*6b10*/  FADD.FTZ R36, R77, R36 ;  /* 0x000000244d247221 */ /* 0x000fe20000010000 */
[----:B----4-:R-:W-:Y:S01]  /*6b20*/  MOV R45, R93 ;  /* 0x0000005d002d7202 */ /* 0x010fe20000000f00 */
[----:B-12---:R-:W1:Y:S01]  /*6b30*/  SHFL.DOWN PT, R107, R157, 0x1, 0x1f ;  /* 0x08201f009d6b7f89 */ /* 0x006e6200000e0000 */
[----:B------:R-:W-:Y:S01]  /*6b40*/  MOV R46, R157 ;  /* 0x0000009d002e7202 */ /* 0x000fe20000000f00 */
[----:B------:R-:W-:Y:S01]  /*6b50*/  FADD.FTZ R38, R91, R38 ;  /* 0x000000265b267221 */ /* 0x000fe20000010000 */
        /* <DEDUP_REMOVED lines=39> */
[-C--:B------:R-:W-:Y:S02]  /*6dd0*/  FFMA.FTZ R93, R82, R117.reuse, -R76 ;  /* 0x00000075525d7223 */ /* 0x080fe4000001084c */
[----:B0-----:R-:W-:Y:S01]  /*6de0*/  @!P0 FADD.FTZ R47, R47, R110 ;  /* 0x0000006e2f2f8221 */ /* 0x001fe20000010000 */
[----:B------:R-:W0:Y:S01]  /*6df0*/  SHFL.DOWN PT, R92, R45, 0x8, 0x1f ;  /* 0x09001f002d5c7f89 */ /* 0x000e2200000e0000 */
[----:B------:R-:W-:Y:S02]  /*6e00*/  FFMA.FTZ R78, R78, R116, R95 ;  /* 0x000000744e4e7223 */ /* 0x000fe4000001005f */
[----:B--2---:R-:W-:Y:S01]  /*6e10*/  @!P0 FADD.FTZ R46, R46, R109 ;  /* 0x0000006d2e2e8221 */ /* 0x004fe20000010000 */
[----:B------:R-:W-:Y:S01]  /*6e20*/  SHFL.DOWN PT, R102, R47, 0x8, 0x1f ;  /* 0x09001f002f667f89 */ /* 0x000fe200000e0000 */
[----:B------:R-:W-:-:S02]  /*6e30*/  FMUL.FTZ R117, R83, R117 ;  /* 0x0000007553757220 */ /* 0x000fc40000410000 */
[----:B---3--:R-:W-:Y:S01]  /*6e40*/  @!P0 FADD.FTZ R44, R44, R107 ;  /* 0x0000006b2c2c8221 */ /* 0x008fe20000010000 */
[----:B------:R-:W-:Y:S01]  /*6e50*/  ISETP.GT.AND P0, PT, R9, 0x17, PT ;  /* 0x000000170900780c */ /* 0x000fe20003f04270 */
[----:B------:R-:W1:Y:S01]  /*6e60*/  SHFL.DOWN PT, R107, R46, 0x8, 0x1f ;  /* 0x09001f002e6b7f89 */ /* 0x000e6200000e0000 */
[----:B------:R-:W-:Y:S02]  /*6e70*/  FMUL.FTZ R93, R48, R93 ;  /* 0x0000005d305d7220 */ /* 0x000fe40000410000 */
[C---:B------:R-:W-:Y:S01]  /*6e80*/  FFMA.FTZ R76, R82.reuse, R118, R117 ;  /* 0x00000076524c7223 */ /* 0x040fe20000010075 */
[----:B------:R-:W2:Y:S01]  /*6e90*/  SHFL.DOWN PT, R95, R44, 0x8, 0x1f ;  /* 0x09001f002c5f7f89 */ /* 0x000ea200000e0000 */
[----:B------:R-:W-:Y:S02]  /*6ea0*/  FMUL.FTZ R48, R83, R123 ;  /* 0x0000007b53307220 */ /* 0x000fe40000410000 */
[----:B------:R-:W-:Y:S02]  /*6eb0*/  FFMA.FTZ R137, R137, R76, R93 ;  /* 0x0000004c89897223 */ /* 0x000fe4000001005d */
[----:B------:R-:W-:-:S02]  /*6ec0*/  FFMA.FTZ R76, R82, R51, -R48 ;  /* 0x00000033524c7223 */ /* 0x000fc40000010830 */
[C---:B------:R-:W-:Y:S02]  /*6ed0*/  FMUL.FTZ R48, R83.reuse, R51 ;  /* 0x0000003353307220 */ /* 0x040fe40000410000 */
[C---:B------:R-:W-:Y:S02]  /*6ee0*/  FMUL.FTZ R51, R83.reuse, R130 ;  /* 0x0000008253337220 */ /* 0x040fe40000410000 */
[C---:B------:R-:W-:Y:S02]  /*6ef0*/  FFMA.FTZ R93, R82.reuse, R123, R48 ;  /* 0x0000007b525d7223 */ /* 0x040fe40000010030 */
[-C--:B------:R-:W-:Y:S02]  /*6f00*/  FFMA.FTZ R77, R82, R90.reuse, -R51 ;  /* 0x0000005a524d7223 */ /* 0x080fe40000010833 */
[----:B------:R-:W-:Y:S02]  /*6f10*/  FMUL.FTZ R51, R83, R90 ;  /* 0x0000005a53337220 */ /* 0x000fe40000410000 */
[----:B------:R-:W-:-:S02]  /*6f20*/  FMUL.FTZ R77, R112, R77 ;  /* 0x0000004d704d7220 */ /* 0x000fc40000410000 */
[----:B------:R-:W-:Y:S02]  /*6f30*/  FFMA.FTZ R48, R82, R130, R51 ;  /* 0x0000008252307223 */ /* 0x000fe40000010033 */
[----:B------:R-:W-:Y:S02]  /*6f40*/  FMUL.FTZ R76, R113, R76 ;  /* 0x0000004c714c7220 */ /* 0x000fe40000410000 */
[----:B------:R-:W-:Y:S02]  /*6f50*/  FFMA.FTZ R77, R141, R48, R77 ;  /* 0x000000308d4d7223 */ /* 0x000fe4000001004d */
[----:B------:R-:W-:Y:S02]  /*6f60*/  FFMA.FTZ R76, R142, R93, R76 ;  /* 0x0000005d8e4c7223 */ /* 0x000fe4000001004c */
[----:B0-----:R-:W-:Y:S02]  /*6f70*/  @!P0 FADD.FTZ R45, R45, R92 ;  /* 0x0000005c2d2d8221 */ /* 0x001fe40000010000 */
[----:B-1----:R-:W-:-:S02]  /*6f80*/  @!P0 FADD.FTZ R46, R46, R107 ;  /* 0x0000006b2e2e8221 */ /* 0x002fc40000010000 */
[----:B------:R-:W-:Y:S02]  /*6f90*/  @!P0 FADD.FTZ R47, R47, R102 ;  /* 0x000000662f2f8221 */ /* 0x000fe40000010000 */
[----:B--2---:R-:W-:Y:S01]  /*6fa0*/  @!P0 FADD.FTZ R44, R44, R95 ;  /* 0x0000005f2c2c8221 */ /* 0x004fe20000010000 */
[----:B------:R-:W-:Y:S01]  /*6fb0*/  SHFL.DOWN PT, R91, R46, 0x10, 0x1f ;  /* 0x0a001f002e5b7f89 */ /* 0x000fe200000e0000 */
[----:B------:R-:W-:Y:S01]  /*6fc0*/  FMUL.FTZ R48, R83, R121 ;  /* 0x0000007953307220 */ /* 0x000fe20000410000 */
[----:B------:R-:W-:Y:S01]  /*6fd0*/  ISETP.GT.AND P0, PT, R9, 0xf, PT ;  /* 0x0000000f0900780c */ /* 0x000fe20003f04270 */
[----:B------:R-:W-:Y:S02]  /*6fe0*/  FADD.FTZ R63, R78, R63 ;  /* 0x0000003f4e3f7221 */ /* 0x000fe40000010000 */
[----:B------:R-:W-:Y:S01]  /*6ff0*/  FFMA.FTZ R137, R79, R118, R137 ;  /* 0x000000764f897223 */ /* 0x000fe20000010089 */
[----:B------:R-:W0:Y:S01]  /*7000*/  SHFL.DOWN PT, R78, R45, 0x10, 0x1f ;  /* 0x0a001f002d4e7f89 */ /* 0x000e2200000e0000 */
[----:B------:R-:W-:-:S02]  /*7010*/  FFMA.FTZ R76, R80, R123, R76 ;  /* 0x0000007b504c7223 */ /* 0x000fc4000001004c */
[----:B------:R-:W-:Y:S01]  /*7020*/  FFMA.FTZ R48, R82, R103, -R48 ;  /* 0x0000006752307223 */ /* 0x000fe20000010830 */
[----:B------:R-:W1:Y:S01]  /*7030*/  SHFL.DOWN PT, R80, R47, 0x10, 0x1f ;  /* 0x0a001f002f507f89 */ /* 0x000e6200000e0000 */
[----:B------:R-:W-:Y:S02]  /*7040*/  FFMA.FTZ R77, R81, R130, R77 ;  /* 0x00000082514d7223 */ /* 0x000fe4000001004d */
[----:B------:R-:W-:Y:S01]  /*7050*/  FMUL.FTZ R97, R97, R48 ;  /* 0x0000003061617220 */ /* 0x000fe20000410000 */
[----:B------:R-:W2:Y:S01]  /*7060*/  SHFL.DOWN PT, R79, R44, 0x10, 0x1f ;  /* 0x0a001f002c4f7f89 */ /* 0x000ea200000e0000 */
[C---:B------:R-:W-:Y:S02]  /*7070*/  FMUL.FTZ R51, R83.reuse, R88 ;  /* 0x0000005853337220 */ /* 0x040fe40000410000 */
[----:B------:R-:W-:Y:S02]  /*7080*/  FMUL.FTZ R48, R83, R89 ;  /* 0x0000005953307220 */ /* 0x000fe40000410000 */
[----:B------:R-:W-:-:S02]  /*7090*/  FADD.FTZ R60, R77, R60 ;  /* 0x0000003c4d3c7221 */ /* 0x000fc40000010000 */
[C---:B------:R-:W-:Y:S02]  /*70a0*/  FFMA.FTZ R77, R82.reuse, R128, -R51 ;  /* 0x00000080524d7223 */ /* 0x040fe40000010833 */
[----:B------:R-:W-:Y:S02]  /*70b0*/  FFMA.FTZ R51, R82, R127, -R48 ;  /* 0x0000007f52337223 */ /* 0x000fe40000010830 */
[----:B------:R-:W-:Y:S02]  /*70c0*/  FMUL.FTZ R96, R96, R77 ;  /* 0x0000004d60607220 */ /* 0x000fe40000410000 */
[----:B------:R-:W-:Y:S02]  /*70d0*/  FMUL.FTZ R50, R50, R51 ;  /* 0x0000003332327220 */ /* 0x000fe40000410000 */
[C---:B------:R-:W-:Y:S02]  /*70e0*/  FMUL.FTZ R51, R83.reuse, R94 ;  /* 0x0000005e53337220 */ /* 0x040fe40000410000 */
        /* <DEDUP_REMOVED lines=41> */
.L_x_12472:
[----:B0-----:R-:W-:Y:S05]  /*7380*/  BSYNC B0 ;  /* 0x0000000000007941 */ /* 0x001fea0003800000 */
.L_x_12471:
[----:B------:R-:W-:Y:S02]  /*7390*/  IADD3 R75, R75, 0x1, RZ ;  /* 0x000000014b4b7810 */ /* 0x000fe40007ffe0ff */
[----:B------:R-:W-:-:S02]  /*73a0*/  IADD3 R74, P1, R74, 0x1, RZ ;  /* 0x000000014a4a7810 */ /* 0x000fc40007f3e0ff */
[----:B------:R-:W-:Y:S02]  /*73b0*/  ISETP.GE.AND P0, PT, R75, c[0x0][0x16c], PT ;  /* 0x00005b004b007a0c */ /* 0x000fe40003f06270 */
[----:B------:R-:W-:-:S11]  /*73c0*/  IADD3.X R65, RZ, R65, RZ, P1, !PT ;  /* 0x00000041ff417210 */ /* 0x000fd60000ffe4ff */
[----:B------:R-:W-:Y:S01]  /*73d0*/  @P0 CALL.REL.NOINC `(.L_x_12426) ;  /* 0x0000001000000944 */ /* 0x000fe20003c00000 */
[----:B------:R-:W-:Y:S05]  /*73e0*/  BRA `(.L_x_12473) ;  /* 0xffffb60000007947 */ /* 0x000fea000383ffff */
.L_x_12426:
[----:B------:R-:W-:Y:S01]  /*73f0*/  BAR.SYNC.DEFER_BLOCKING 0x0 ;  /* 0x0000000000007b1d */ /* 0x000fe20000010000 */
[----:B------:R-:W-:-:S05]  /*7400*/  IMAD.WIDE R24, R10, 0x10, R66 ;  /* 0x000000100a187825 */ /* 0x000fca00078e0242 */
[----:B------:R-:W2:Y:S01]  /*7410*/  LDG.E.128 R20, [R24.64] ;  /* 0x0000000618147981 */ /* 0x000ea2000c1e1d00 */
[----:B------:R-:W-:Y:S01]  /*7420*/  IMAD R34, R14, c[0x0][0x2d8], RZ ;  /* 0x0000b6000e227a24 */ /* 0x000fe200078e02ff */
[----:B------:R-:W-:-:S03]  /*7430*/  IADD3 R0, R0, 0x1, RZ ;  /* 0x0000000100007810 */ /* 0x000fc60007ffe0ff */
[----:B------:R-:W-:Y:S01]  /*7440*/  IMAD R43, R15, c[0x0][0x2dc], R34 ;  /* 0x0000b7000f2b7a24 */ /* 0x000fe200078e0222 */
        /* <DEDUP_REMOVED lines=13> */
[----:B------:R-:W-:Y:S01]  /*7520*/  FADD.FTZ R28, R25, R16 ;  /* 0x00000010191c7221 */ /* 0x000fe20000010000 */
[----:B------:R-:W-:Y:S02]  /*7530*/  HADD2.F32 R25, -RZ, R22.H0_H0 ;  /* 0x20000016ff197230 */ /* 0x000fe40000004100 */
[----:B------:R-:W-:-:S02]  /*7540*/  FSETP.GTU.FTZ.AND P0, PT, R27, 20, PT ;  /* 0x41a000001b00780b */ /* 0x000fc40003f1c000 */
[----:B------:R-:W-:-:S05]  /*7550*/  FSETP.GTU.FTZ.AND P2, PT, R28, 20, PT ;  /* 0x41a000001c00780b */ /* 0x000fca0003f5c000 */
[----:B------:R-:W-:-:S06]  /*7560*/  @!P6 FMUL.FTZ R26, R26, -1.4426950216293334961 ;  /* 0xbfb8aa3b1a1ae820 */ /* 0x000fcc0000410000 */
[----:B------:R-:W0:Y:S01]  /*7570*/  @!P6 MUFU.EX2 R26, R26 ;  /* 0x0000001a001ae308 */ /* 0x000e220000000800 */
[----:B------:R-:W-:Y:S01]  /*7580*/  @!P0 FMUL.FTZ R21, R27, -1.4426950216293334961 ;  /* 0xbfb8aa3b1b158820 */ /* 0x000fe20000410000 */
[----:B------:R-:W-:-:S05]  /*7590*/  HADD2.F32 R27, -RZ, R23.H0_H0 ;  /* 0x20000017ff1b7230 */ /* 0x000fca0000004100 */
[--C-:B------:R-:W-:Y:S01]  /*75a0*/  FADD.FTZ R27, R27, R16.reuse ;  /* 0x000000101b1b7221 */ /* 0x100fe20000010000 */
[----:B------:R-:W-:Y:S04]  /*75b0*/  @!P0 MUFU.EX2 R21, R21 ;  /* 0x0000001500158308 */ /* 0x000fe80000000800 */
[----:B------:R-:W-:Y:S01]  /*75c0*/  FSETP.GTU.FTZ.AND P5, PT, R27, 20, PT ;  /* 0x41a000001b00780b */ /* 0x000fe20003fbc000 */
[----:B0-----:R-:W-:Y:S02]  /*75d0*/  @!P6 FADD.FTZ R20, R26, 1 ;  /* 0x3f8000001a14e421 */ /* 0x001fe40000010000 */
[--C-:B------:R-:W-:Y:S01]  /*75e0*/  FADD.FTZ R26, R25, R16.reuse ;  /* 0x00000010191a7221 */ /* 0x100fe20000010000 */
[----:B------:R-:W-:Y:S01]  /*75f0*/  HADD2.F32 R25, -RZ, R22.H1_H1 ;  /* 0x30000016ff197230 */ /* 0x000fe20000004100 */
[----:B------:R-:W-:Y:S01]  /*7600*/  @!P1 FMUL.FTZ R22, R24, -1.4426950216293334961 ;  /* 0xbfb8aa3b18169820 */ /* 0x000fe20000410000 */
[----:B------:R0:W1:Y:S02]  /*7610*/  @!P6 MUFU.RCP R29, R20 ;  /* 0x00000014001de308 */ /* 0x0000640000001000 */
[----:B------:R-:W-:Y:S01]  /*7620*/  FSETP.GTU.FTZ.AND P3, PT, R26, 20, PT ;  /* 0x41a000001a00780b */ /* 0x000fe20003f7c000 */
[----:B------:R-:W-:Y:S01]  /*7630*/  FADD.FTZ R24, R25, R16 ;  /* 0x0000001019187221 */ /* 0x000fe20000010000 */
[----:B------:R-:W-:-:S03]  /*7640*/  HADD2.F32 R25, -RZ, R23.H1_H1 ;  /* 0x30000017ff197230 */ /* 0x000fc60000004100 */
[----:B------:R-:W-:Y:S02]  /*7650*/  @!P5 FMUL.FTZ R27, R27, -1.4426950216293334961 ;  /* 0xbfb8aa3b1b1bd820 */ /* 0x000fe40000410000 */
[----:B------:R-:W-:Y:S01]  /*7660*/  @!P2 FMUL.FTZ R23, R28, -1.4426950216293334961 ;  /* 0xbfb8aa3b1c17a820 */ /* 0x000fe20000410000 */
[----:B------:R-:W-:Y:S01]  /*7670*/  FSETP.GTU.FTZ.AND P4, PT, R24, 20, PT ;  /* 0x41a000001800780b */ /* 0x000fe20003f9c000 */
[----:B------:R-:W-:Y:S01]  /*7680*/  FADD.FTZ R25, R25, R16 ;  /* 0x0000001019197221 */ /* 0x000fe20000010000 */
[----:B------:R-:W2:Y:S03]  /*7690*/  @!P1 MUFU.EX2 R22, R22 ;  /* 0x0000001600169308 */ /* 0x000ea60000000800 */
[----:B0-----:R-:W-:Y:S02]  /*76a0*/  @!P3 FMUL.FTZ R20, R26, -1.4426950216293334961 ;  /* 0xbfb8aa3b1a14b820 */ /* 0x001fe40000410000 */
[----:B-1----:R-:W-:Y:S01]  /*76b0*/  @!P6 FMUL.FTZ R56, R56, R29 ;  /* 0x0000001d3838e220 */ /* 0x002fe20000410000 */
[----:B------:R-:W-:-:S02]  /*76c0*/  FSETP.GTU.FTZ.AND P6, PT, R25, 20, PT ;  /* 0x41a000001900780b */ /* 0x000fc40003fdc000 */
[----:B------:R-:W0:Y:S03]  /*76d0*/  @!P5 MUFU.EX2 R27, R27 ;  /* 0x0000001b001bd308 */ /* 0x000e260000000800 */
[----:B------:R-:W-:Y:S02]  /*76e0*/  @!P4 FMUL.FTZ R26, R24, -1.4426950216293334961 ;  /* 0xbfb8aa3b181ac820 */ /* 0x000fe40000410000 */
[----:B------:R-:W-:Y:S01]  /*76f0*/  @!P0 FADD.FTZ R24, R21, 1 ;  /* 0x3f80000015188421 */ /* 0x000fe20000010000 */
[----:B------:R-:W-:Y:S02]  /*7700*/  F2FP.PACK_AB R21, R52, R53 ;  /* 0x000000353415723e */ /* 0x000fe400000000ff */
[----:B------:R-:W1:Y:S03]  /*7710*/  @!P3 MUFU.EX2 R20, R20 ;  /* 0x000000140014b308 */ /* 0x000e660000000800 */
[----:B------:R-:W-:-:S02]  /*7720*/  @!P6 FMUL.FTZ R29, R25, -1.4426950216293334961 ;  /* 0xbfb8aa3b191de820 */ /* 0x000fc40000410000 */
[----:B--2---:R-:W-:Y:S01]  /*7730*/  @!P1 FADD.FTZ R25, R22, 1 ;  /* 0x3f80000016199421 */ /* 0x004fe20000010000 */
[----:B------:R-:W-:Y:S02]  /*7740*/  F2FP.PACK_AB R22, R38, R39 ;  /* 0x000000272616723e */ /* 0x000fe400000000ff */
[----:B------:R-:W2:Y:S01]  /*7750*/  @!P4 MUFU.EX2 R26, R26 ;  /* 0x0000001a001ac308 */ /* 0x000ea20000000800 */
[----:B------:R-:W-:Y:S01]  /*7760*/  IADD3 R38, R2, -0x1, RZ ;  /* 0xffffffff02267810 */ /* 0x000fe20007ffe0ff */
[----:B0-----:R-:W-:-:S03]  /*7770*/  @!P5 FADD.FTZ R34, R27, 1 ;  /* 0x3f8000001b22d421 */ /* 0x001fc60000010000 */
[----:B------:R-:W-:-:S03]  /*7780*/  SHF.L.U32 R30, R38, 0x8, RZ ;  /* 0x00000008261e7819 */ /* 0x000fc600000006ff */
[----:B------:R0:W3:Y:S01]  /*7790*/  @!P2 MUFU.EX2 R32, R23 ;  /* 0x000000170020a308 */ /* 0x0000e20000000800 */
[----:B-1----:R-:W-:Y:S01]  /*77a0*/  @!P3 FADD.FTZ R28, R20, 1 ;  /* 0x3f800000141cb421 */ /* 0x002fe20000010000 */
[----:B------:R-:W-:Y:S02]  /*77b0*/  F2FP.PACK_AB R20, R54, R55 ;  /* 0x000000373614723e */ /* 0x000fe400000000ff */
[----:B------:R-:W-:-:S04]  /*77c0*/  SHF.R.S32.HI R31, RZ, 0x1f, R30 ;  /* 0x0000001fff1f7819 */ /* 0x000fc8000001141e */
[----:B------:R-:W1:Y:S01]  /*77d0*/  @!P0 MUFU.RCP R40, R24 ;  /* 0x0000001800288308 */ /* 0x000e620000001000 */
[----:B0-----:R-:W-:Y:S01]  /*77e0*/  F2FP.PACK_AB R23, R36, R37 ;  /* 0x000000252417723e */ /* 0x001fe200000000ff */
[----:B--2---:R-:W-:-:S04]  /*77f0*/  @!P4 FADD.FTZ R33, R26, 1 ;  /* 0x3f8000001a21c421 */ /* 0x004fc80000010000 */
[----:B------:R0:W-:Y:S02]  /*7800*/  STS.128 [R9.X16], R20 ;  /* 0x0000001409007388 */ /* 0x0001e4000000cc00 */
[----:B------:R2:W4:Y:S01]  /*7810*/  @!P1 MUFU.RCP R41, R25 ;  /* 0x0000001900299308 */ /* 0x0005220000001000 */
[----:B------:R-:W-:-:S06]  /*7820*/  NOP ;  /* 0x0000000000007918 */ /* 0x000fcc0000000000 */
[----:B---3--:R-:W-:Y:S01]  /*7830*/  @!P2 FADD.FTZ R32, R32, 1 ;  /* 0x3f8000002020a421 */ /* 0x008fe20000010000 */
[----:B------:R-:W3:Y:S01]  /*7840*/  @!P6 MUFU.EX2 R35, R29 ;  /* 0x0000001d0023e308 */ /* 0x000ee20000000800 */
[----:B--2---:R-:W2:Y:S01]  /*7850*/  LDS.128 R24, [R9.X16] ;  /* 0x0000000009187984 */ /* 0x004ea2000000cc00 */
[----:B-1----:R-:W-:Y:S02]  /*7860*/  @!P0 FMUL.FTZ R57, R57, R40 ;  /* 0x0000002839398220 */ /* 0x002fe40000410000 */
[----:B0-----:R-:W-:-:S04]  /*7870*/  IMAD R20, R18, c[0x0][0x2e0], RZ ;  /* 0x0000b80012147a24 */ /* 0x001fc800078e02ff */
[----:B------:R0:W1:Y:S01]  /*7880*/  @!P3 MUFU.RCP R37, R28 ;  /* 0x0000001c0025b308 */ /* 0x0000620000001000 */
[----:B----4-:R-:W-:Y:S01]  /*7890*/  @!P1 FMUL.FTZ R58, R58, R41 ;  /* 0x000000293a3a9220 */ /* 0x010fe20000410000 */
[----:B------:R-:W-:Y:S01]  /*78a0*/  IADD3 R66, P1, R66, -0x200, RZ ;  /* 0xfffffe0042427810 */ /* 0x000fe20007f3e0ff */
[----:B------:R-:W-:-:S03]  /*78b0*/  IMAD R23, R19, c[0x0][0x2e4], R20 ;  /* 0x0000b90013177a24 */ /* 0x000fc600078e0214 */
[----:B------:R-:W-:Y:S01]  /*78c0*/  IADD3.X R67, R67, -0x1, RZ, P1, !PT ;  /* 0xffffffff43437810 */ /* 0x000fe20000ffe4ff */
[----:B---3--:R-:W-:Y:S01]  /*78d0*/  @!P6 FADD.FTZ R35, R35, 1 ;  /* 0x3f8000002323e421 */ /* 0x008fe20000010000 */
[----:B------:R-:W3:Y:S01]  /*78e0*/  @!P4 MUFU.RCP R36, R33 ;  /* 0x000000210024c308 */ /* 0x000ee20000001000 */
[----:B0-----:R-:W-:Y:S01]  /*78f0*/  IMAD.WIDE.U32 R28, R15, c[0x0][0x2d8], R30 ;  /* 0x0000b6000f1c7a25 */ /* 0x001fe200078e001e */
[----:B------:R-:W-:-:S03]  /*7900*/  IADD3 R4, P1, R4, -0x400, RZ ;  /* 0xfffffc0004047810 */ /* 0x000fc60007f3e0ff */
[----:B------:R-:W-:Y:S01]  /*7910*/  IMAD.WIDE.U32 R30, R15, c[0x0][0x2f8], R30 ;  /* 0x0000be000f1e7a25 */ /* 0x000fe200078e001e */
[----:B------:R-:W-:Y:S02]  /*7920*/  IADD3 R29, R29, R43, RZ ;  /* 0x0000002b1d1d7210 */ /* 0x000fe40007ffe0ff */
[----:B------:R-:W0:Y:S01]  /*7930*/  @!P5 MUFU.RCP R39, R34 ;  /* 0x000000220027d308 */ /* 0x000e220000001000 */
[----:B-1----:R-:W-:Y:S01]  /*7940*/  @!P3 FMUL.FTZ R60, R60, R37 ;  /* 0x000000253c3cb220 */ /* 0x002fe20000410000 */
[----:B------:R-:W-:Y:S01]  /*7950*/  IADD3 R6, P3, R6, -0x200, RZ ;  /* 0xfffffe0006067810 */ /* 0x000fe20007f7e0ff */
[----:B------:R-:W-:Y:S01]  /*7960*/  IMAD.WIDE.U32 R20, R19, c[0x0][0x2e0], R28 ;  /* 0x0000b80013147a25 */ /* 0x000fe200078e001c */
[----:B------:R-:W-:Y:S02]  /*7970*/  IADD3.X R3, R3, -0x1, RZ, P1, !PT ;  /* 0xffffffff03037810 */ /* 0x000fe40000ffe4ff */
[----:B------:R-:W-:Y:S02]  /*7980*/  IADD3.X R5, R5, -0x1, RZ, P3, !PT ;  /* 0xffffffff05057810 */ /* 0x000fe40001ffe4ff */
[----:B------:R-:W-:Y:S01]  /*7990*/  IADD3 R21, R21, R23, RZ ;  /* 0x0000001715157210 */ /* 0x000fe20007ffe0ff */
[----:B------:R-:W1:Y:S01]  /*79a0*/  @!P6 MUFU.RCP R22, R35 ;  /* 0x000000230016e308 */ /* 0x000e620000001000 */
[----:B------:R-:W-:Y:S01]  /*79b0*/  LEA R28, P0, R20, c[0x0][0x330], 0x1 ;  /* 0x0000cc00141c7a11 */ /* 0x000fe200078008ff */
[----:B---3--:R-:W-:-:S02]  /*79c0*/  @!P4 FMUL.FTZ R61, R61, R36 ;  /* 0x000000243d3dc220 */ /* 0x008fc40000410000 */
[----:B------:R-:W-:Y:S01]  /*79d0*/  IMAD R36, R14, c[0x0][0x2f8], RZ ;  /* 0x0000be000e247a24 */ /* 0x000fe200078e02ff */
[----:B------:R-:W-:Y:S01]  /*79e0*/  LEA.HI.X R29, R20, c[0x0][0x334], R21, 0x1, P0 ;  /* 0x0000cd00141d7a11 */ /* 0x000fe200000f0c15 */
[----:B0-----:R-:W-:Y:S02]  /*79f0*/  @!P5 FMUL.FTZ R62, R62, R39 ;  /* 0x000000273e3ed220 */ /* 0x001fe40000410000 */
[----:B------:R-:W0:Y:S01]  /*7a00*/  @!P2 MUFU.RCP R32, R32 ;  /* 0x000000200020a308 */ /* 0x000e220000001000 */
[----:B------:R-:W-:Y:S01]  /*7a10*/  F2FP.PACK_AB R34, R61, R60 ;  /* 0x0000003c3d22723e */ /* 0x000fe200000000ff */
[----:B------:R-:W-:-:S04]  /*7a20*/  IMAD.WIDE R28, R10, 0x10, R28 ;  /* 0x000000100a1c7825 */ /* 0x000fc800078e021c */
[----:B------:R-:W-:Y:S01]  /*7a30*/  IMAD R37, R15, c[0x0][0x2fc], R36 ;  /* 0x0000bf000f257a24 */ /* 0x000fe200078e0224 */
[----:B--2---:R2:W-:Y:S01]  /*7a40*/  STG.E.128 [R28.64], R24 ;  /* 0x000000181c007986 */ /* 0x0045e2000c101d06 */
[----:B-1----:R-:W-:Y:S02]  /*7a50*/  @!P6 FMUL.FTZ R63, R63, R22 ;  /* 0x000000163f3fe220 */ /* 0x002fe40000410000 */
[----:B------:R-:W-:Y:S01]  /*7a60*/  IMAD R36, R18, c[0x0][0x300], RZ ;  /* 0x0000c00012247a24 */ /* 0x000fe200078e02ff */
[----:B------:R-:W-:Y:S01]  /*7a70*/  BAR.SYNC.DEFER_BLOCKING 0x0 ;  /* 0x0000000000007b1d */ /* 0x000fe20000010000 */
[----:B------:R-:W-:Y:S02]  /*7a80*/  IADD3 R31, R31, R37, RZ ;  /* 0x000000251f1f7210 */ /* 0x000fe40007ffe0ff */
[----:B------:R-:W-:Y:S01]  /*7a90*/  F2FP.PACK_AB R35, R63, R62 ;  /* 0x0000003e3f23723e */ /* 0x000fe200000000ff */
[----:B------:R-:W-:Y:S02]  /*7aa0*/  IMAD R37, R19, c[0x0][0x304], R36 ;  /* 0x0000c10013257a24 */ /* 0x000fe400078e0224 */
[----:B0-----:R-:W-:Y:S01]  /*7ab0*/  @!P2 FMUL.FTZ R59, R59, R32 ;  /* 0x000000203b3ba220 */ /* 0x001fe20000410000 */
[----:B------:R-:W-:Y:S01]  /*7ac0*/  F2FP.PACK_AB R32, R57, R56 ;  /* 0x000000383920723e */ /* 0x000fe200000000ff */
[----:B------:R-:W-:Y:S01]  /*7ad0*/  FADD.FTZ R56, R56, R11 ;  /* 0x0000000b38387221 */ /* 0x000fe20000010000 */
[----:B------:R-:W-:-:S02]  /*7ae0*/  IADD3 R8, P2, R8, -0x200, RZ ;  /* 0xfffffe0008087810 */ /* 0x000fc40007f5e0ff */
[----:B------:R-:W-:Y:S01]  /*7af0*/  F2FP.PACK_AB R33, R59, R58 ;  /* 0x0000003a3b21723e */ /* 0x000fe200000000ff */
[----:B------:R-:W-:Y:S01]  /*7b00*/  FADD.FTZ R57, R56, R57 ;  /* 0x0000003938397221 */ /* 0x000fe20000010000 */
[----:B------:R-:W-:Y:S01]  /*7b10*/  IADD3.X R7, R7, -0x1, RZ, P2, !PT ;  /* 0xffffffff07077810 */ /* 0x000fe200017fe4ff */
        /* <DEDUP_REMOVED lines=16> */
[----:B0-----:R0:W-:Y:S01]  /*7c20*/  STG.E.128 [R24.64], R20 ;  /* 0x0000001418007986 */ /* 0x0011e2000c101d06 */
[----:B------:R-:W-:Y:S01]  /*7c30*/  @!P0 CALL.REL.NOINC `(.L_x_12408) ;  /* 0x0000001000008944 */ /* 0x000fe20003c00000 */
[----:B------:R-:W-:Y:S05]  /*7c40*/  BRA `(.L_x_12474) ;  /* 0xffff8b3000007947 */ /* 0x000fea000383ffff */
.L_x_12408:
        /* <DEDUP_REMOVED lines=24> */
.L_x_12476:
[----:B-1----:R-:W-:Y:S05]  /*7dd0*/  BSYNC B0 ;  /* 0x0000000000007941 */ /* 0x002fea0003800000 */
.L_x_12475:
        /* <DEDUP_REMOVED lines=23> */
.L_x_12478:
[----:B------:R-:W1:Y:S02]  /*7f50*/  S2R R15, SR_TID.X ;  /* 0x00000000000f7919 */ /* 0x000e640000002100 */
.L_x_12479:
[----:B-1----:R-:W-:Y:S05]  /*7f60*/  BSYNC B0 ;  /* 0x0000000000007941 */ /* 0x002fea0003800000 */
.L_x_12477:
[----:B------:R-:W-:-:S13]  /*7f70*/  ISETP.GE.AND P0, PT, R15, c[0x0][0x16c], PT ;  /* 0x00005b000f007a0c */ /* 0x000fda0003f06270 */
[----:B------:R-:W-:Y:S05]  /*7f80*/  @P0 EXIT ;  /* 0x000000000000094d */ /* 0x000fea0003800000 */
[C---:B------:R-:W-:Y:S02]  /*7f90*/  IMAD R0, R18.reuse, c[0x0][0x2a8], RZ ;  /* 0x0000aa0012007a24 */ /* 0x040fe400078e02ff */
[----:B------:R-:W-:Y:S02]  /*7fa0*/  IMAD R18, R18, c[0x0][0x288], RZ ;  /* 0x0000a20012127a24 */ /* 0x000fe400078e02ff */
[----:B------:R-:W-:-:S04]  /*7fb0*/  IMAD.WIDE.U32 R6, R19, c[0x0][0x2a8], RZ ;  /* 0x0000aa0013067a25 */ /* 0x000fc800078e00ff */
[C---:B0-----:R-:W-:Y:S02]  /*7fc0*/  IMAD R23, R19.reuse, c[0x0][0x2ac], R0 ;  /* 0x0000ab0013177a24 */ /* 0x041fe400078e0200 */
[C---:B------:R-:W-:Y:S02]  /*7fd0*/  IMAD R21, R19.reuse, c[0x0][0x28c], R18 ;  /* 0x0000a30013157a24 */ /* 0x040fe400078e0212 */
[----:B------:R-:W-:Y:S01]  /*7fe0*/  IMAD.WIDE.U32 R8, R19, c[0x0][0x288], RZ ;  /* 0x0000a20013087a25 */ /* 0x000fe200078e00ff */
[----:B------:R-:W-:-:S04]  /*7ff0*/  IADD3 R23, R7, R23, RZ ;  /* 0x0000001707177210 */ /* 0x000fc80007ffe0ff */
[----:B------:R-:W-:Y:S02]  /*8000*/  IADD3 R21, R9, R21, RZ ;  /* 0x0000001509157210 */ /* 0x000fe40007ffe0ff */
.L_x_12480:
[----:B0----5:R-:W0:Y:S01]  /*8010*/  LDS.64 R16, [R15.X8+0x31b0] ;  /* 0x0031b0000f107984 */ /* 0x021e220000008a00 */
        /* <DEDUP_REMOVED lines=27> */
.L_x_12481:
        /* <DEDUP_REMOVED lines=11> */
.L_x_14743:


//--------------------- .text._Z25selective_scan_bwd_kernelI32Selective_Scan_bwd_kernel_traitsILi32ELi8ELb1ELb1ELb0ELb0ELb0EN3c104HalfENS1_7complexIfEEEEv12SSMParamsBwd --------------------------
	.section	.text._Z25selective_scan_bwd_kernelI32Selective_Scan_bwd_kernel_traitsILi32ELi8ELb1ELb1ELb0ELb0ELb0EN3c104HalfENS1_7complexIfEEEEv12SSMParamsBwd,"ax",@progbits
	.sectioninfo	@"SHI_REGISTERS=168"
	.align	128
        .global         _Z25selective_scan_bwd_kernelI32Selective_Scan_bwd_kernel_traitsILi32ELi8ELb1ELb1ELb0ELb0ELb0EN3c104HalfENS1_7complexIfEEEEv12SSMParamsBwd
        .type           _Z25selective_scan_bwd_kernelI32Selective_Scan_bwd_kernel_traitsILi32ELi8ELb1ELb1ELb0ELb0ELb0EN3c104HalfENS1_7complexIfEEEEv12SSMParamsBwd,@function
        .size           _Z25selective_scan_bwd_kernelI32Selective_Scan_bwd_kernel_traitsILi32ELi8ELb1ELb1ELb0ELb0ELb0EN3c104HalfENS1_7complexIfEEEEv12SSMParamsBwd,(.L_x_14744 - _Z25selective_scan_bwd_kernelI32Selective_Scan_bwd_kernel_traitsILi32ELi8ELb1ELb1ELb0ELb0ELb0EN3c104HalfENS1_7complexIfEEEEv12SSMParamsBwd)
        .other          _Z25selective_scan_bwd_kernelI32Selective_Scan_bwd_kernel_traitsILi32ELi8ELb1ELb1ELb0ELb0ELb0EN3c104HalfENS1_7complexIfEEEEv12SSMParamsBwd,@"STO_CUDA_ENTRY STV_DEFAULT"
_Z25selective_scan_bwd_kernelI32Selective_Scan_bwd_kernel_traitsILi32ELi8ELb1ELb1ELb0ELb0ELb0EN3c104HalfENS1_7complexIfEEEEv12SSMParamsBwd:
.text._Z25selective_scan_bwd_kernelI32Selective_Scan_bwd_kernel_traitsILi32ELi8ELb1ELb1ELb0ELb0ELb0EN3c104HalfENS1_7complexIfEEEEv12SSMParamsBwd:
        /* <DEDUP_REMOVED lines=116> */
.L_x_12532:
        /* <DEDUP_REMOVED lines=16> */
[----:B------:R-:W-:Y:S01]  /*0840*/  ISETP.LT.AND P0, PT, RZ, c[0x0][0x16c], PT ;  /* 0x00005b00ff007a0c */ /* 0x000fe20003f01270 */
[----:B------:R-:W-:-:S02]  /*0850*/  HADD2.F32 R12, -RZ, R40.H1_H1 ;  /* 0x30000028ff0c7230 */ /* 0x000fc40000004100 */
[--C-:B------:R-:W-:Y:S02]  /*0860*/  HADD2.F32 R13, -RZ, R41.reuse.H0_H0 ;  /* 0x20000029ff0d7230 */ /* 0x100fe40000004100 */
[----:B--2---:R-:W-:Y:S02]  /*0870*/  HADD2.F32 R15, -RZ, R41.H1_H1 ;  /* 0x30000029ff0f7230 */ /* 0x004fe40000004100 */
[----:B-1----:R-:W-:Y:S02]  /*0880*/  HADD2.F32 R33, -RZ, R5.H1_H1 ;  /* 0x30000005ff217230 */ /* 0x002fe40000004100 */
[----:B------:R-:W-:Y:S02]  /*0890*/  HADD2.F32 R35, -RZ, R4.H1_H1 ;  /* 0x30000004ff237230 */ /* 0x000fe40000004100 */
[----:B------:R-:W-:Y:S01]  /*08a0*/  HADD2.F32 R31, -RZ, R6.H1_H1 ;  /* 0x30000006ff1f7230 */ /* 0x000fe20000004100 */
[--C-:B-----5:R-:W-:Y:S01]  /*08b0*/  FADD.FTZ R33, R33, R66.reuse ;  /* 0x0000004221217221 */ /* 0x120fe20000010000 */
[----:B------:R-:W-:Y:S01]  /*08c0*/  HADD2.F32 R29, -RZ, R7.H1_H1 ;  /* 0x30000007ff1d7230 */ /* 0x000fe20000004100 */
[----:B------:R-:W-:-:S02]  /*08d0*/  FADD.FTZ R35, R35, R66 ;  /* 0x0000004223237221 */ /* 0x000fc40000010000 */
[--C-:B------:R-:W-:Y:S02]  /*08e0*/  FADD.FTZ R31, R31, R66.reuse ;  /* 0x000000421f1f7221 */ /* 0x100fe40000010000 */
[----:B------:R-:W-:Y:S01]  /*08f0*/  FADD.FTZ R29, R29, R66 ;  /* 0x000000421d1d7221 */ /* 0x000fe20000010000 */
[----:B---3--:R-:W-:Y:S01]  /*0900*/  STS.128 [R58.X16], R20 ;  /* 0x000000143a007388 */ /* 0x008fe2000000cc00 */
[----:B------:R-:W-:-:S06]  /*0910*/  NOP ;  /* 0x0000000000007918 */ /* 0x000fcc0000000000 */
[----:B------:R-:W0:Y:S02]  /*0920*/  LDS.128 R8, [R58.X16] ;  /* 0x000000003a087984 */ /* 0x000e24000000cc00 */
[--C-:B0-----:R-:W-:Y:S02]  /*0930*/  HADD2.F32 R0, -RZ, R8.reuse.H0_H0 ;  /* 0x20000008ff007230 */ /* 0x101fe40000004100 */
[----:B------:R-:W-:Y:S02]  /*0940*/  HADD2.F32 R8, -RZ, R8.H1_H1 ;  /* 0x30000008ff087230 */ /* 0x000fe40000004100 */
        /* <DEDUP_REMOVED lines=11> */
[----:B------:R-:W-:Y:S01]  /*0a00*/  FMUL.FTZ R25, R2, R67 ;  /* 0x0000004302197220 */ /* 0x000fe20000410000 */
[--C-:B------:R-:W-:Y:S01]  /*0a10*/  HADD2.F32 R18, -RZ, R11.reuse.H0_H0 ;  /* 0x2000000bff127230 */ /* 0x100fe20000004100 */
[C---:B------:R-:W-:Y:S01]  /*0a20*/  FFMA.FTZ R3, R12.reuse, R15, R3 ;  /* 0x0000000f0c037223 */ /* 0x040fe20000010003 */
[----:B------:R-:W-:Y:S01]  /*0a30*/  HADD2.F32 R44, -RZ, R11.H1_H1 ;  /* 0x3000000bff2c7230 */ /* 0x000fe20000004100 */
[----:B------:R-:W-:Y:S01]  /*0a40*/  FMUL.FTZ R24, R12, R67 ;  /* 0x000000430c187220 */ /* 0x000fe20000410000 */
[--C-:B------:R-:W-:Y:S01]  /*0a50*/  HADD2.F32 R60, -RZ, R43.reuse.H1_H1 ;  /* 0x3000002bff3c7230 */ /* 0x100fe20000004100 */
[C---:B------:R-:W-:Y:S01]  /*0a60*/  FFMA.FTZ R3, R14.reuse, R9, R3 ;  /* 0x000000090e037223 */ /* 0x040fe20000010003 */
[----:B------:R-:W-:Y:S01]  /*0a70*/  HADD2.F32 R9, -RZ, R43.H0_H0 ;  /* 0x2000002bff097230 */ /* 0x000fe20000004100 */
[----:B------:R-:W-:Y:S01]  /*0a80*/  FMUL.FTZ R23, R14, R67 ;  /* 0x000000430e177220 */ /* 0x000fe20000410000 */
[----:B------:R-:W-:Y:S01]  /*0a90*/  HADD2.F32 R11, -RZ, R7.H0_H0 ;  /* 0x20000007ff0b7230 */ /* 0x000fe20000004100 */
[----:B------:R-:W-:-:S02]  /*0aa0*/  FFMA.FTZ R3, R16, R13, R3 ;  /* 0x0000000d10037223 */ /* 0x000fc40000010003 */
[----:B------:R-:W-:Y:S02]  /*0ab0*/  FMUL.FTZ R22, R16, R67 ;  /* 0x0000004310167220 */ /* 0x000fe40000410000 */
[----:B------:R-:W-:Y:S01]  /*0ac0*/  FFMA.FTZ R13, R18, R9, R3 ;  /* 0x00000009120d7223 */ /* 0x000fe20000010003 */
[----:B------:R-:W-:Y:S01]  /*0ad0*/  HADD2.F32 R9, -RZ, R5.H0_H0 ;  /* 0x20000005ff097230 */ /* 0x000fe20000004100 */
[--C-:B------:R-:W-:Y:S01]  /*0ae0*/  FADD.FTZ R28, R11, R66.reuse ;  /* 0x000000420b1c7221 */ /* 0x100fe20000010000 */
[----:B------:R-:W-:Y:S01]  /*0af0*/  HADD2.F32 R3, -RZ, R4.H0_H0 ;  /* 0x20000004ff037230 */ /* 0x000fe20000004100 */
[----:B------:R-:W-:Y:S01]  /*0b00*/  FFMA.FTZ R60, R44, R60, R13 ;  /* 0x0000003c2c3c7223 */ /* 0x000fe2000001000d */
[----:B------:R-:W-:Y:S01]  /*0b10*/  HADD2.F32 R5, -RZ, R6.H0_H0 ;  /* 0x20000006ff057230 */ /* 0x000fe20000004100 */
[--C-:B------:R-:W-:Y:S02]  /*0b20*/  FADD.FTZ R32, R9, R66.reuse ;  /* 0x0000004209207221 */ /* 0x100fe40000010000 */
[----:B------:R-:W-:-:S02]  /*0b30*/  FADD.FTZ R34, R3, R66 ;  /* 0x0000004203227221 */ /* 0x000fc40000010000 */
[----:B------:R-:W-:Y:S02]  /*0b40*/  FADD.FTZ R30, R5, R66 ;  /* 0x00000042051e7221 */ /* 0x000fe40000010000 */
[-C--:B------:R-:W-:Y:S02]  /*0b50*/  FMUL.FTZ R21, R18, R67.reuse ;  /* 0x0000004312157220 */ /* 0x080fe40000410000 */
        /* <DEDUP_REMOVED lines=8> */
.L_x_12483:
[----:B------:R-:W-:Y:S01]  /*0be0*/  FADD.FTZ R11, R0, R0 ;  /* 0x00000000000b7221 */ /* 0x000fe20000010000 */
[----:B------:R-:W-:Y:S01]  /*0bf0*/  HFMA2.MMA R0, -RZ, RZ, 0, 0 ;  /* 0x00000000ff007435 */ /* 0x000fe200000001ff */
[----:B------:R-:W-:-:S02]  /*0c00*/  FADD.FTZ R10, R8, R8 ;  /* 0x00000008080a7221 */ /* 0x000fc40000010000 */
[----:B------:R-:W-:Y:S02]  /*0c10*/  FADD.FTZ R9, R2, R2 ;  /* 0x0000000202097221 */ /* 0x000fe40000010000 */
        /* <DEDUP_REMOVED lines=9> */
[----:B------:R-:W-:-:S02]  /*0cb0*/  CS2R R18, SRZ ;  /* 0x0000000000127805 */ /* 0x000fc4000001ff00 */
.L_x_12531:
        /* <DEDUP_REMOVED lines=13> */
[----:B------:R-:W-:Y:S01]  /*0d90*/  IMAD.WIDE.U32 R44, R2, c[0x0][0x1a0], RZ ;  /* 0x00006800022c7a25 */ /* 0x000fe200078e00ff */
[----:B------:R-:W-:-:S03]  /*0da0*/  LOP3.LUT R46, R59, 0xffffffe0, RZ, 0xc0, !PT ;  /* 0xffffffe03b2e7812 */ /* 0x000fc600078ec0ff */
[----:B------:R-:W-:Y:S01]  /*0db0*/  IMAD R47, R2, c[0x0][0x1a4], R47 ;  /* 0x00006900022f7a24 */ /* 0x000fe200078e022f */
[----:B------:R-:W-:-:S04]  /*0dc0*/  LEA R72, P0, R44, R39, 0x1 ;  /* 0x000000272c487211 */ /* 0x000fc800078008ff */
[----:B------:R-:W-:-:S04]  /*0dd0*/  IADD3 R45, R45, R47, RZ ;  /* 0x0000002f2d2d7210 */ /* 0x000fc80007ffe0ff */
        /* <DEDUP_REMOVED lines=14> */
[----:B------:R-:W-:Y:S01]  /*0ec0*/  IMAD R89, R2, c[0x0][0x1c4], R73 ;  /* 0x0000710002597a24 */ /* 0x000fe200078e0249 */
[----:B------:R-:W-:Y:S02]  /*0ed0*/  HADD2.F32 R110, -RZ, R42.H1_H1 ;  /* 0x3000002aff6e7230 */ /* 0x000fe40000004100 */
[--C-:B------:R-:W-:Y:S02]  /*0ee0*/  HADD2.F32 R117, -RZ, R43.reuse.H0_H0 ;  /* 0x2000002bff757230 */ /* 0x100fe40000004100 */
[----:B------:R-:W-:Y:S01]  /*0ef0*/  HADD2.F32 R120, -RZ, R43.H1_H1 ;  /* 0x3000002bff787230 */ /* 0x000fe20000004100 */
[----:B------:R-:W-:Y:S01]  /*0f00*/  BSSY B0, `(.L_x_12485) ;  /* 0x00000d2000007945 */ /* 0x000fe20003800000 */
[----:B--2---:R-:W-:Y:S02]  /*0f10*/  FMUL.FTZ R84, R76, 1.4426950216293334961 ;  /* 0x3fb8aa3b4c547820 */ /* 0x004fe40000410000 */
[----:B------:R-:W-:-:S02]  /*0f20*/  FMUL.FTZ R70, R34, R77 ;  /* 0x0000004d22467220 */ /* 0x000fc40000410000 */
[----:B------:R-:W-:Y:S02]  /*0f30*/  FMUL.FTZ R85, R34, R84 ;  /* 0x0000005422557220 */ /* 0x000fe40000410000 */
[----:B------:R-:W-:Y:S01]  /*0f40*/  FMUL.RZ R87, R70, 0.15915493667125701904 ;  /* 0x3e22f98346577820 */ /* 0x000fe2000040c000 */
[----:B------:R-:W-:Y:S01]  /*0f50*/  IADD3 R70, R37, -0x1, RZ ;  /* 0xffffffff25467810 */ /* 0x000fe20007ffe0ff */
[----:B------:R0:W-:Y:S03]  /*0f60*/  MUFU.EX2 R93, R85 ;  /* 0x00000055005d7308 */ /* 0x0001e60000000800 */
[----:B------:R-:W-:-:S05]  /*0f70*/  LEA.HI R72, R70, R70, RZ, 0x1 ;  /* 0x0000004646487211 */ /* 0x000fca00078f08ff */
[----:B------:R-:W1:Y:S01]  /*0f80*/  MUFU.COS R92, R87 ;  /* 0x00000057005c7308 */ /* 0x000e620000000000 */
[----:B0-----:R-:W-:Y:S01]  /*0f90*/  LOP3.LUT R85, R72, 0xfffffe, RZ, 0xc0, !PT ;  /* 0x00fffffe48557812 */ /* 0x001fe200078ec0ff */
[----:B------:R-:W-:Y:S01]  /*0fa0*/  IMAD.WIDE.U32 R72, R2, c[0x0][0x1c0], R74 ;  /* 0x0000700002487a25 */ /* 0x000fe200078e004a */
[----:B------:R-:W-:Y:S02]  /*0fb0*/  IADD3 R75, R59, 0x200, RZ ;  /* 0x000002003b4b7810 */ /* 0x000fe40007ffe0ff */
[----:B------:R-:W-:Y:S02]  /*0fc0*/  IADD3 R85, R70, -R85, RZ ;  /* 0x8000005546557210 */ /* 0x000fe40007ffe0ff */
[----:B------:R-:W-:Y:S01]  /*0fd0*/  IADD3 R73, R73, R89, RZ ;  /* 0x0000005949497210 */ /* 0x000fe20007ffe0ff */
[----:B------:R0:W2:Y:S01]  /*0fe0*/  MUFU.SIN R86, R87 ;  /* 0x0000005700567308 */ /* 0x0000a20000000400 */
[----:B------:R-:W-:Y:S01]  /*0ff0*/  LEA R90, P3, R72, c[0x0][0x230], 0x3 ;  /* 0x00008c00485a7a11 */ /* 0x000fe200078618ff */
[----:B---3--:R-:W-:Y:S01]  /*1000*/  STS.128 [R58.X16], R44 ;  /* 0x0000002c3a007388 */ /* 0x008fe2000000cc00 */
[----:B------:R-:W-:-:S02]  /*1010*/  @!P2 LEA R75, R85, R2, 0x8 ;  /* 0x00000002554ba211 */ /* 0x000fc400078e40ff */
[----:B------:R-:W-:Y:S01]  /*1020*/  LEA.HI.X R91, R72, c[0x0][0x234], R73, 0x3, P3 ;  /* 0x00008d00485b7a11 */ /* 0x000fe200018f1c49 */
[----:B----4-:R-:W-:Y:S01]  /*1030*/  STS.128 [R58.X16+0x200], R48 ;  /* 0x000200303a007388 */ /* 0x010fe2000000cc00 */
[----:B------:R-:W-:Y:S01]  /*1040*/  SHF.L.U32 R74, R58, 0x5, RZ ;  /* 0x000000053a4a7819 */ /* 0x000fe200000006ff */
[----:B-1----:R-:W-:Y:S01]  /*1050*/  FMUL.FTZ R92, R93, R92 ;  /* 0x0000005c5d5c7220 */ /* 0x002fe20000410000 */
[----:B0-----:R-:W-:Y:S01]  /*1060*/  SHF.L.U32 R87, R75, 0x3, RZ ;  /* 0x000000034b577819 */ /* 0x001fe200000006ff */
[----:B------:R-:W-:-:S06]  /*1070*/  NOP ;  /* 0x0000000000007918 */ /* 0x000fcc0000000000 */
[----:B--2---:R-:W-:Y:S01]  /*1080*/  FMUL.FTZ R93, R93, R86 ;  /* 0x000000565d5d7220 */ /* 0x004fe20000410000 */
[----:B------:R-:W-:Y:S01]  /*1090*/  LDS.128 R44, [R74] ;  /* 0x000000004a2c7984 */ /* 0x000fe20000000c00 */
[----:B------:R-:W-:-:S03]  /*10a0*/  @!P1 IADD3 R73, R37, -0x2, RZ ;  /* 0xfffffffe25499810 */ /* 0x000fc60007ffe0ff */
[----:B------:R-:W0:Y:S02]  /*10b0*/  LDS.128 R48, [R74+0x10] ;  /* 0x000010004a307984 */ /* 0x000e240000000c00 */
[----:B------:R-:W-:Y:S02]  /*10c0*/  @!P1 IMAD R73, R73, c[0x0][0x16c], R2 ;  /* 0x00005b0049499a24 */ /* 0x000fe400078e0202 */
[----:B------:R1:W-:Y:S02]  /*10d0*/  STS.64 [R87+0x10b0], R92 ;  /* 0x0010b05c57007388 */ /* 0x0003e40000000a00 */
[----:B------:R-:W-:Y:S02]  /*10e0*/  @!P1 IMAD.WIDE R72, R73, 0x10, R82 ;  /* 0x0000001049489825 */ /* 0x000fe400078e0252 */
[----:B------:R-:W5:Y:S04]  /*10f0*/  LDG.E.64 R90, [R90.64] ;  /* 0x000000065a5a7981 */ /* 0x000f68000c1e1b00 */
[----:B------:R-:W-:Y:S01]  /*1100*/  BAR.SYNC.DEFER_BLOCKING 0x0 ;  /* 0x0000000000007b1d */ /* 0x000fe20000010000 */
[----:B------:R-:W-:-:S02]  /*1110*/  FMUL.FTZ R85, R32, R77 ;  /* 0x0000004d20557220 */ /* 0x000fc40000410000 */
[-C--:B------:R-:W-:Y:S02]  /*1120*/  FMUL.FTZ R75, R35, R77.reuse ;  /* 0x0000004d234b7220 */ /* 0x080fe40000410000 */
[----:B-1----:R-:W-:Y:S02]  /*1130*/  FMUL.RZ R87, R85, 0.15915493667125701904 ;  /* 0x3e22f98355577820 */ /* 0x002fe4000040c000 */
[----:B------:R-:W-:Y:S02]  /*1140*/  FMUL.RZ R88, R75, 0.15915493667125701904 ;  /* 0x3e22f9834b587820 */ /* 0x000fe4000040c000 */
[-C--:B------:R-:W-:Y:S01]  /*1150*/  FMUL.FTZ R75, R35, R84.reuse ;  /* 0x00000054234b7220 */ /* 0x080fe20000410000 */
[----:B------:R-:W-:Y:S01]  /*1160*/  MUFU.COS R85, R87 ;  /* 0x0000005700557308 */ /* 0x000fe20000000000 */
[-C--:B------:R-:W-:Y:S01]  /*1170*/  FMUL.FTZ R74, R30, R77.reuse ;  /* 0x0000004d1e4a7220 */ /* 0x080fe20000410000 */
[----:B------:R1:W5:Y:S06]  /*1180*/  @!P1 LDG.E.64 R96, [R72.64+0x8] ;  /* 0x0000080648609981 */ /* 0x00036c000c1e1b00 */
[----:B------:R-:W-:Y:S01]  /*1190*/  MUFU.SIN R86, R88 ;  /* 0x0000005800567308 */ /* 0x000fe20000000400 */
[----:B------:R-:W-:Y:S01]  /*11a0*/  FMUL.RZ R95, R74, 0.15915493667125701904 ;  /* 0x3e22f9834a5f7820 */ /* 0x000fe2000040c000 */
[----:B------:R-:W-:Y:S01]  /*11b0*/  ISETP.NE.AND P1, PT, R59, 0x1f, PT ;  /* 0x0000001f3b00780c */ /* 0x000fe20003f25270 */
[-C--:B------:R-:W-:Y:S01]  /*11c0*/  FMUL.FTZ R74, R30, R84.reuse ;  /* 0x000000541e4a7220 */ /* 0x080fe20000410000 */
[----:B0-----:R-:W-:Y:S01]  /*11d0*/  HADD2.F32 R107, -RZ, R48.H1_H1 ;  /* 0x30000030ff6b7230 */ /* 0x001fe20000004100 */
[-C--:B------:R-:W-:Y:S01]  /*11e0*/  FMUL.FTZ R94, R28, R84.reuse ;  /* 0x000000541c5e7220 */ /* 0x080fe20000410000 */
[----:B------:R-:W-:Y:S01]  /*11f0*/  HADD2.F32 R112, -RZ, R49.H1_H1 ;  /* 0x30000031ff707230 */ /* 0x000fe20000004100 */
[-C--:B------:R-:W-:Y:S01]  /*1200*/  FMUL.FTZ R99, R29, R84.reuse ;  /* 0x000000541d637220 */ /* 0x080fe20000410000 */
[----:B------:R0:W-:Y:S01]  /*1210*/  MUFU.COS R104, R88 ;  /* 0x0000005800687308 */ /* 0x0001e20000000000 */
[-C--:B-1----:R-:W-:Y:S01]  /*1220*/  FMUL.FTZ R73, R33, R77.reuse ;  /* 0x0000004d21497220 */ /* 0x082fe20000410000 */
[----:B------:R-:W-:Y:S01]  /*1230*/  HADD2.F32 R119, -RZ, R50.H0_H0 ;  /* 0x20000032ff777230 */ /* 0x000fe20000004100 */
[-C--:B------:R-:W-:Y:S01]  /*1240*/  FMUL.FTZ R72, R32, R84.reuse ;  /* 0x0000005420487220 */ /* 0x080fe20000410000 */
[--C-:B------:R-:W-:Y:S01]  /*1250*/  HADD2.F32 R118, -RZ, R51.reuse.H0_H0 ;  /* 0x20000033ff767230 */ /* 0x100fe20000004100 */
[----:B------:R-:W-:Y:S01]  /*1260*/  FMUL.RZ R89, R73, 0.15915493667125701904 ;  /* 0x3e22f98349597820 */ /* 0x000fe2000040c000 */
[----:B------:R-:W-:Y:S01]  /*1270*/  HADD2.F32 R122, -RZ, R51.H1_H1 ;  /* 0x30000033ff7a7230 */ /* 0x000fe20000004100 */
[----:B------:R-:W-:Y:S01]  /*1280*/  FMUL.FTZ R73, R33, R84 ;  /* 0x0000005421497220 */ /* 0x000fe20000410000 */
[----:B------:R-:W1:Y:S01]  /*1290*/  MUFU.EX2 R75, R75 ;  /* 0x0000004b004b7308 */ /* 0x000e620000000800 */
[----:B0-----:R-:W-:-:S02]  /*12a0*/  FMUL.FTZ R88, R31, R77 ;  /* 0x0000004d1f587220 */ /* 0x001fc40000410000 */
[----:B------:R-:W-:Y:S02]  /*12b0*/  FMUL.FTZ R132, R30, R107 ;  /* 0x0000006b1e847220 */ /* 0x000fe40000410000 */
[----:B------:R-:W-:Y:S02]  /*12c0*/  FMUL.RZ R102, R88, 0.15915493667125701904 ;  /* 0x3e22f98358667820 */ /* 0x000fe4000040c000 */
[C---:B------:R-:W-:Y:S01]  /*12d0*/  FMUL.FTZ R88, R31.reuse, R84 ;  /* 0x000000541f587220 */ /* 0x040fe20000410000 */
[----:B------:R-:W-:Y:S01]  /*12e0*/  MUFU.EX2 R72, R72 ;  /* 0x0000004800487308 */ /* 0x000fe20000000800 */
[----:B------:R-:W-:Y:S02]  /*12f0*/  FMUL.FTZ R84, R28, R77 ;  /* 0x0000004d1c547220 */ /* 0x000fe40000410000 */
[----:B------:R-:W-:Y:S02]  /*1300*/  FMUL.FTZ R131, R31, R112 ;  /* 0x000000701f837220 */ /* 0x000fe40000410000 */
[----:B------:R-:W-:-:S02]  /*1310*/  FMUL.RZ R84, R84, 0.15915493667125701904 ;  /* 0x3e22f98354547820 */ /* 0x000fc4000040c000 */
[----:B------:R-:W-:Y:S01]  /*1320*/  FMUL.FTZ R146, R28, R119 ;  /* 0x000000771c927220 */ /* 0x000fe20000410000 */
[----:B------:R-:W-:Y:S01]  /*1330*/  MUFU.SIN R98, R89 ;  /* 0x0000005900627308 */ /* 0x000fe20000000400 */
[C---:B-1----:R-:W-:Y:S02]  /*1340*/  FMUL.FTZ R104, R75.reuse, R104 ;  /* 0x000000684b687220 */ /* 0x042fe40000410000 */
[----:B------:R-:W-:Y:S01]  /*1350*/  FMUL.FTZ R103, R75, R86 ;  /* 0x000000564b677220 */ /* 0x000fe20000410000 */
[----:B------:R-:W-:Y:S01]  /*1360*/  HADD2.F32 R75, -RZ, R40.H0_H0 ;  /* 0x20000028ff4b7230 */ /* 0x000fe20000004100 */
[C---:B------:R-:W-:Y:S02]  /*1370*/  FMUL.FTZ R145, R29.reuse, R118 ;  /* 0x000000761d917220 */ /* 0x040fe40000410000 */
[----:B------:R-:W-:Y:S01]  /*1380*/  FMUL.FTZ R127, R29, R122 ;  /* 0x0000007a1d7f7220 */ /* 0x000fe20000410000 */
[----:B------:R-:W-:Y:S08]  /*1390*/  MUFU.COS R100, R89 ;  /* 0x0000005900647308 */ /* 0x000ff00000000000 */
[----:B------:R-:W0:Y:S08]  /*13a0*/  MUFU.EX2 R73, R73 ;  /* 0x0000004900497308 */ /* 0x000e300000000800 */
[----:B------:R-:W1:Y:S08]  /*13b0*/  MUFU.SIN R101, R87 ;  /* 0x0000005700657308 */ /* 0x000e700000000400 */
[----:B------:R-:W-:Y:S01]  /*13c0*/  MUFU.SIN R115, R102 ;  /* 0x0000006600737308 */ /* 0x000fe20000000400 */
[----:B0-----:R-:W-:-:S02]  /*13d0*/  FMUL.FTZ R100, R73, R100 ;  /* 0x0000006449647220 */ /* 0x001fc40000410000 */
[----:B------:R-:W-:Y:S01]  /*13e0*/  FMUL.FTZ R98, R73, R98 ;  /* 0x0000006249627220 */ /* 0x000fe20000410000 */
[----:B------:R-:W-:-:S04]  /*13f0*/  HADD2.F32 R73, -RZ, R44.H0_H0 ;  /* 0x2000002cff497230 */ /* 0x000fc80000004100 */
[----:B------:R0:W-:Y:S01]  /*1400*/  MUFU.COS R89, R102 ;  /* 0x0000006600597308 */ /* 0x0001e20000000000 */
[----:B-1----:R-:W-:Y:S02]  /*1410*/  FMUL.FTZ R101, R72, R101 ;  /* 0x0000006548657220 */ /* 0x002fe40000410000 */
[----:B------:R-:W-:-:S04]  /*1420*/  FMUL.FTZ R148, R34, R73 ;  /* 0x0000004922947220 */ /* 0x000fc80000410000 */
[----:B------:R-:W-:Y:S01]  /*1430*/  FMUL.FTZ R148, R75, R148 ;  /* 0x000000944b947220 */ /* 0x000fe20000410000 */
[----:B------:R-:W-:Y:S01]  /*1440*/  MUFU.SIN R87, R95 ;  /* 0x0000005f00577308 */ /* 0x000fe20000000400 */
[----:B0-----:R-:W-:Y:S01]  /*1450*/  FMUL.FTZ R102, R72, R85 ;  /* 0x0000005548667220 */ /* 0x001fe20000410000 */
[----:B------:R-:W-:Y:S01]  /*1460*/  HADD2.F32 R85, -RZ, R44.H1_H1 ;  /* 0x3000002cff557230 */ /* 0x000fe20000004100 */
[----:B------:R-:W-:-:S04]  /*1470*/  FMUL.FTZ R72, R29, R77 ;  /* 0x0000004d1d487220 */ /* 0x000fc80000410000 */
[----:B------:R-:W-:Y:S01]  /*1480*/  FMUL.FTZ R134, R34, R85 ;  /* 0x0000005522867220 */ /* 0x000fe20000410000 */
[----:B------:R-:W-:Y:S01]  /*1490*/  MUFU.COS R109, R95 ;  /* 0x0000005f006d7308 */ /* 0x000fe20000000000 */
[----:B------:R-:W-:Y:S01]  /*14a0*/  FMUL.RZ R105, R72, 0.15915493667125701904 ;  /* 0x3e22f98348697820 */ /* 0x000fe2000040c000 */
[----:B------:R-:W-:Y:S01]  /*14b0*/  HADD2.F32 R72, -RZ, R45.H0_H0 ;  /* 0x2000002dff487230 */ /* 0x000fe20000004100 */
[----:B------:R-:W-:-:S04]  /*14c0*/  FMUL.FTZ R134, R75, R134 ;  /* 0x000000864b867220 */ /* 0x000fc80000410000 */
[----:B------:R-:W-:Y:S01]  /*14d0*/  FMUL.FTZ R151, R35, R72 ;  /* 0x0000004823977220 */ /* 0x000fe20000410000 */
[----:B------:R-:W0:Y:S08]  /*14e0*/  MUFU.EX2 R74, R74 ;  /* 0x0000004a004a7308 */ /* 0x000e300000000800 */
[----:B------:R-:W1:Y:S08]  /*14f0*/  MUFU.EX2 R88, R88 ;  /* 0x0000005800587308 */ /* 0x000e700000000800 */
[----:B------:R-:W-:Y:S01]  /*1500*/  MUFU.SIN R113, R84 ;  /* 0x0000005400717308 */ /* 0x000fe20000000400 */
[----:B0-----:R-:W-:-:S02]  /*1510*/  FMUL.FTZ R109, R74, R109 ;  /* 0x0000006d4a6d7220 */ /* 0x001fc40000410000 */
[----:B------:R-:W-:Y:S01]  /*1520*/  FMUL.FTZ R108, R74, R87 ;  /* 0x000000574a6c7220 */ /* 0x000fe20000410000 */
[----:B------:R-:W-:Y:S01]  /*1530*/  HADD2.F32 R74, -RZ, R40.H1_H1 ;  /* 0x30000028ff4a7230 */ /* 0x000fe20000004100 */
[----:B------:R-:W-:-:S03]  /*1540*/  FMUL.FTZ R87, R103, R148 ;  /* 0x0000009467577220 */ /* 0x000fc60000410000 */
[----:B------:R0:W-:Y:S01]  /*1550*/  MUFU.COS R95, R84 ;  /* 0x00000054005f7308 */ /* 0x0001e20000000000 */
[----:B------:R-:W-:Y:S02]  /*1560*/  FFMA.FTZ R87, R104, R134, R87 ;  /* 0x0000008668577223 */ /* 0x000fe40000010057 */
[C---:B-1----:R-:W-:Y:S02]  /*1570*/  FMUL.FTZ R116, R88.reuse, R89 ;  /* 0x0000005958747220 */ /* 0x042fe40000410000 */
[----:B------:R-:W-:-:S03]  /*1580*/  FMUL.FTZ R115, R88, R115 ;  /* 0x0000007358737220 */ /* 0x000fc60000410000 */
[----:B------:R-:W1:Y:S01]  /*1590*/  MUFU.EX2 R94, R94 ;  /* 0x0000005e005e7308 */ /* 0x000e620000000800 */
[----:B0-----:R-:W-:Y:S01]  /*15a0*/  HADD2.F32 R84, -RZ, R45.H1_H1 ;  /* 0x3000002dff547230 */ /* 0x001fe20000004100 */
[----:B------:R-:W-:-:S04]  /*15b0*/  FMUL.FTZ R45, R103, R134 ;  /* 0x00000086672d7220 */ /* 0x000fc80000410000 */
[----:B------:R-:W-:Y:S02]  /*15c0*/  FFMA.FTZ R45, R104, R148, -R45 ;  /* 0x00000094682d7223 */ /* 0x000fe4000001082d */
[----:B------:R-:W-:Y:S01]  /*15d0*/  MUFU.EX2 R99, R99 ;  /* 0x0000006300637308 */ /* 0x000fe20000000800 */
[----:B------:R-:W-:Y:S02]  /*15e0*/  FMUL.FTZ R155, R35, R84 ;  /* 0x00000054239b7220 */ /* 0x000fe40000410000 */
[C---:B------:R-:W-:Y:S02]  /*15f0*/  FFMA.FTZ R45, R74.reuse, R151, R45 ;  /* 0x000000974a2d7223 */ /* 0x040fe4000001002d */
[----:B------:R-:W-:Y:S02]  /*1600*/  FFMA.FTZ R87, R74, R155, R87 ;  /* 0x0000009b4a577223 */ /* 0x000fe40000010057 */
[----:B------:R-:W-:Y:S01]  /*1610*/  FMUL.FTZ R89, R101, R45 ;  /* 0x0000002d65597220 */ /* 0x000fe20000410000 */
[----:B------:R-:W0:Y:S01]  /*1620*/  MUFU.SIN R44, R105 ;  /* 0x00000069002c7308 */ /* 0x000e220000000400 */
[C---:B-1----:R-:W-:Y:S01]  /*1630*/  FMUL.FTZ R114, R94.reuse, R95 ;  /* 0x0000005f5e727220 */ /* 0x042fe20000410000 */
[----:B------:R-:W-:Y:S01]  /*1640*/  HADD2.F32 R95, -RZ, R46.H1_H1 ;  /* 0x3000002eff5f7230 */ /* 0x000fe20000004100 */
[----:B------:R-:W-:-:S02]  /*1650*/  FMUL.FTZ R113, R94, R113 ;  /* 0x000000715e717220 */ /* 0x000fc40000410000 */
[-C--:B------:R-:W-:Y:S01]  /*1660*/  FFMA.FTZ R94, R102, R87.reuse, R89 ;  /* 0x00000057665e7223 */ /* 0x080fe20000010059 */
[----:B------:R-:W-:Y:S01]  /*1670*/  HADD2.F32 R89, -RZ, R46.H0_H0 ;  /* 0x2000002eff597230 */ /* 0x000fe20000004100 */
[----:B------:R-:W-:Y:S01]  /*1680*/  FMUL.FTZ R88, R101, R87 ;  /* 0x0000005765587220 */ /* 0x000fe20000410000 */
[----:B------:R-:W1:Y:S01]  /*1690*/  MUFU.COS R86, R105 ;  /* 0x0000006900567308 */ /* 0x000e620000000000 */
[----:B------:R-:W-:Y:S01]  /*16a0*/  HADD2.F32 R87, -RZ, R41.H0_H0 ;  /* 0x20000029ff577230 */ /* 0x000fe20000004100 */
[----:B------:R-:W-:Y:S02]  /*16b0*/  FMUL.FTZ R126, R32, R95 ;  /* 0x0000005f207e7220 */ /* 0x000fe40000410000 */
[----:B------:R-:W-:Y:S02]  /*16c0*/  FFMA.FTZ R88, R102, R45, -R88 ;  /* 0x0000002d66587223 */ /* 0x000fe40000010858 */
[----:B------:R-:W-:Y:S02]  /*16d0*/  FMUL.FTZ R128, R32, R89 ;  /* 0x0000005920807220 */ /* 0x000fe40000410000 */
[----:B0-----:R-:W-:-:S02]  /*16e0*/  FMUL.FTZ R123, R99, R44 ;  /* 0x0000002c637b7220 */ /* 0x001fc40000410000 */
[CC--:B------:R-:W-:Y:S02]  /*16f0*/  FMUL.FTZ R44, R92.reuse, R103.reuse ;  /* 0x000000675c2c7220 */ /* 0x0c0fe40000410000 */
[C---:B------:R-:W-:Y:S02]  /*1700*/  FMUL.FTZ R45, R93.reuse, R103 ;  /* 0x000000675d2d7220 */ /* 0x040fe40000410000 */
[----:B------:R-:W-:Y:S02]  /*1710*/  FFMA.FTZ R44, R93, R104, R44 ;  /* 0x000000685d2c7223 */ /* 0x000fe4000001002c */
[----:B-1----:R-:W-:Y:S01]  /*1720*/  FMUL.FTZ R121, R99, R86 ;  /* 0x0000005663797220 */ /* 0x002fe20000410000 */
[----:B------:R-:W-:Y:S01]  /*1730*/  HADD2.F32 R86, -RZ, R47.H0_H0 ;  /* 0x2000002fff567230 */ /* 0x000fe20000004100 */
[----:B------:R-:W-:Y:S02]  /*1740*/  FFMA.FTZ R99, R87, R128, R88 ;  /* 0x0000008057637223 */ /* 0x000fe40000010058 */
[----:B------:R-:W-:-:S02]  /*1750*/  FFMA.FTZ R45, R92, R104, -R45 ;  /* 0x000000685c2d7223 */ /* 0x000fc4000001082d */
[----:B------:R-:W-:Y:S02]  /*1760*/  FMUL.FTZ R46, R101, R44 ;  /* 0x0000002c652e7220 */ /* 0x000fe40000410000 */
[----:B------:R-:W-:Y:S01]  /*1770*/  FFMA.FTZ R105, R87, R126, R94 ;  /* 0x0000007e57697223 */ /* 0x000fe2000001005e */
[----:B------:R-:W-:Y:S01]  /*1780*/  HADD2.F32 R94, -RZ, R47.H1_H1 ;  /* 0x3000002fff5e7230 */ /* 0x000fe20000004100 */
[----:B------:R-:W-:Y:S02]  /*1790*/  FMUL.FTZ R88, R98, R99 ;  /* 0x0000006362587220 */ /* 0x000fe40000410000 */
[-C--:B------:R-:W-:Y:S02]  /*17a0*/  FFMA.FTZ R47, R102, R45.reuse, -R46 ;  /* 0x0000002d662f7223 */ /* 0x080fe4000001082e */
[----:B------:R-:W-:Y:S02]  /*17b0*/  FMUL.FTZ R45, R101, R45 ;  /* 0x0000002d652d7220 */ /* 0x000fe40000410000 */
[-C--:B------:R-:W-:Y:S01]  /*17c0*/  FFMA.FTZ R46, R100, R105.reuse, R88 ;  /* 0x00000069642e7223 */ /* 0x080fe20000010058 */
[----:B------:R-:W-:Y:S01]  /*17d0*/  HADD2.F32 R88, -RZ, R41.H1_H1 ;  /* 0x30000029ff587230 */ /* 0x000fe20000004100 */
[----:B------:R-:W-:-:S02]  /*17e0*/  FMUL.FTZ R105, R98, R105 ;  /* 0x0000006962697220 */ /* 0x000fc40000410000 */
[C---:B------:R-:W-:Y:S02]  /*17f0*/  FMUL.FTZ R129, R33.reuse, R94 ;  /* 0x0000005e21817220 */ /* 0x040fe40000410000 */
[----:B------:R-:W-:Y:S02]  /*1800*/  FFMA.FTZ R45, R102, R44, R45 ;  /* 0x0000002c662d7223 */ /* 0x000fe4000001002d */
[----:B------:R-:W-:Y:S01]  /*1810*/  FFMA.FTZ R105, R100, R99, -R105 ;  /* 0x0000006364697223 */ /* 0x000fe20000010869 */
[----:B------:R-:W-:Y:S01]  /*1820*/  HADD2.F32 R99, -RZ, R48.H0_H0 ;  /* 0x20000030ff637230 */ /* 0x000fe20000004100 */
[----:B------:R-:W-:Y:S02]  /*1830*/  FMUL.FTZ R147, R33, R86 ;  /* 0x0000005621937220 */ /* 0x000fe40000410000 */
[----:B------:R-:W-:Y:S02]  /*1840*/  FFMA.FTZ R46, R88, R129, R46 ;  /* 0x00000081582e7223 */ /* 0x000fe4000001002e */
[----:B------:R-:W-:-:S02]  /*1850*/  FMUL.FTZ R44, R98, R45 ;  /* 0x0000002d622c7220 */ /* 0x000fc40000410000 */
[----:B------:R-:W-:Y:S02]  /*1860*/  FFMA.FTZ R105, R88, R147, R105 ;  /* 0x0000009358697223 */ /* 0x000fe40000010069 */
[----:B------:R-:W-:Y:S02]  /*1870*/  FMUL.FTZ R106, R108, R46 ;  /* 0x0000002e6c6a7220 */ /* 0x000fe40000410000 */
[-C--:B------:R-:W-:Y:S02]  /*1880*/  FFMA.FTZ R44, R100, R47.reuse, -R44 ;  /* 0x0000002f642c7223 */ /* 0x080fe4000001082c */
[----:B------:R-:W-:Y:S02]  /*1890*/  FMUL.FTZ R47, R98, R47 ;  /* 0x0000002f622f7220 */ /* 0x000fe40000410000 */
[-C--:B------:R-:W-:Y:S02]  /*18a0*/  FFMA.FTZ R106, R109, R105.reuse, -R106 ;  /* 0x000000696d6a7223 */ /* 0x080fe4000001086a */
[----:B------:R-:W-:Y:S01]  /*18b0*/  FMUL.FTZ R48, R108, R105 ;  /* 0x000000696c307220 */ /* 0x000fe20000410000 */
[----:B------:R-:W-:Y:S01]  /*18c0*/  HADD2.F32 R105, -RZ, R42.H0_H0 ;  /* 0x2000002aff697230 */ /* 0x000fe20000004100 */
[----:B------:R-:W-:-:S02]  /*18d0*/  FMUL.FTZ R130, R30, R99 ;  /* 0x000000631e827220 */ /* 0x000fc40000410000 */
[----:B------:R-:W-:Y:S02]  /*18e0*/  FFMA.FTZ R47, R100, R45, R47 ;  /* 0x0000002d642f7223 */ /* 0x000fe4000001002f */
[----:B------:R-:W-:Y:S02]  /*18f0*/  FFMA.FTZ R48, R109, R46, R48 ;  /* 0x0000002e6d307223 */ /* 0x000fe40000010030 */
[C---:B------:R-:W-:Y:S01]  /*1900*/  FFMA.FTZ R46, R105.reuse, R130, R106 ;  /* 0x00000082692e7223 */ /* 0x040fe2000001006a */
[----:B------:R-:W-:Y:S01]  /*1910*/  HADD2.F32 R106, -RZ, R49.H0_H0 ;  /* 0x20000031ff6a7230 */ /* 0x000fe20000004100 */
[----:B------:R-:W-:Y:S02]  /*1920*/  FMUL.FTZ R45, R108, R47 ;  /* 0x0000002f6c2d7220 */ /* 0x000fe40000410000 */
[----:B------:R-:W-:Y:S02]  /*1930*/  FFMA.FTZ R48, R105, R132, R48 ;  /* 0x0000008469307223 */ /* 0x000fe40000010030 */
[----:B------:R-:W-:-:S02]  /*1940*/  FMUL.FTZ R111, R115, R46 ;  /* 0x0000002e736f7220 */ /* 0x000fc40000410000 */
[-C--:B------:R-:W-:Y:S02]  /*1950*/  FFMA.FTZ R45, R109, R44.reuse, -R45 ;  /* 0x0000002c6d2d7223 */ /* 0x080fe4000001082d */
[----:B------:R-:W-:Y:S02]  /*1960*/  FMUL.FTZ R44, R108, R44 ;  /* 0x0000002c6c2c7220 */ /* 0x000fe40000410000 */
[-C--:B------:R-:W-:Y:S02]  /*1970*/  FMUL.FTZ R49, R115, R48.reuse ;  /* 0x0000003073317220 */ /* 0x080fe40000410000 */
[C---:B------:R-:W-:Y:S02]  /*1980*/  FFMA.FTZ R111, R116.reuse, R48, R111 ;  /* 0x00000030746f7223 */ /* 0x040fe4000001006f */
[----:B------:R-:W-:Y:S02]  /*1990*/  FFMA.FTZ R44, R109, R47, R44 ;  /* 0x0000002f6d2c7223 */ /* 0x000fe4000001002c */
[----:B------:R-:W-:-:S02]  /*19a0*/  FFMA.FTZ R49, R116, R46, -R49 ;  /* 0x0000002e74317223 */ /* 0x000fc40000010831 */
[----:B------:R-:W-:Y:S02]  /*19b0*/  FMUL.FTZ R133, R31, R106 ;  /* 0x0000006a1f857220 */ /* 0x000fe40000410000 */
[C---:B------:R-:W-:Y:S02]  /*19c0*/  FFMA.FTZ R48, R110.reuse, R131, R111 ;  /* 0x000000836e307223 */ /* 0x040fe4000001006f */
[----:B------:R-:W-:Y:S02]  /*19d0*/  FMUL.FTZ R46, R115, R44 ;  /* 0x0000002c732e7220 */ /* 0x000fe40000410000 */
[----:B------:R-:W-:Y:S02]  /*19e0*/  FFMA.FTZ R49, R110, R133, R49 ;  /* 0x000000856e317223 */ /* 0x000fe40000010031 */
[----:B------:R-:W-:Y:S02]  /*19f0*/  FMUL.FTZ R111, R113, R48 ;  /* 0x00000030716f7220 */ /* 0x000fe40000410000 */
[----:B------:R-:W-:-:S02]  /*1a00*/  FMUL.FTZ R47, R115, R45 ;  /* 0x0000002d732f7220 */ /* 0x000fc40000410000 */
[----:B------:R-:W-:Y:S02]  /*1a10*/  FFMA.FTZ R46, R116, R45, -R46 ;  /* 0x0000002d742e7223 */ /* 0x000fe4000001082e */
[-C--:B------:R-:W-:Y:S02]  /*1a20*/  FMUL.FTZ R45, R113, R49.reuse ;  /* 0x00000031712d7220 */ /* 0x080fe40000410000 */
[C---:B------:R-:W-:Y:S01]  /*1a30*/  FFMA.FTZ R49, R114.reuse, R49, -R111 ;  /* 0x0000003172317223 */ /* 0x040fe2000001086f */
[----:B------:R-:W-:Y:S01]  /*1a40*/  HADD2.F32 R111, -RZ, R50.H1_H1 ;  /* 0x30000032ff6f7230 */ /* 0x000fe20000004100 */
[----:B------:R-:W-:Y:S02]  /*1a50*/  FFMA.FTZ R48, R114, R48, R45 ;  /* 0x0000003072307223 */ /* 0x000fe4000001002d */
[----:B------:R-:W-:Y:S02]  /*1a60*/  FFMA.FTZ R47, R116, R44, R47 ;  /* 0x0000002c742f7223 */ /* 0x000fe4000001002f */
[----:B------:R-:W-:-:S02]  /*1a70*/  FMUL.FTZ R160, R28, R111 ;  /* 0x0000006f1ca07220 */ /* 0x000fc40000410000 */
[----:B------:R-:W-:Y:S02]  /*1a80*/  FMUL.FTZ R44, R113, R46 ;  /* 0x0000002e712c7220 */ /* 0x000fe40000410000 */
[C---:B------:R-:W-:Y:S02]  /*1a90*/  FFMA.FTZ R50, R117.reuse, R160, R48 ;  /* 0x000000a075327223 */ /* 0x040fe40000010030 */
[----:B------:R-:W-:Y:S02]  /*1aa0*/  FFMA.FTZ R48, R117, R146, R49 ;  /* 0x0000009275307223 */ /* 0x000fe40000010031 */
[-C--:B------:R-:W-:Y:S02]  /*1ab0*/  FMUL.FTZ R45, R113, R47.reuse ;  /* 0x0000002f712d7220 */ /* 0x080fe40000410000 */
[----:B------:R-:W-:Y:S02]  /*1ac0*/  FFMA.FTZ R44, R114, R47, R44 ;  /* 0x0000002f722c7223 */ /* 0x000fe4000001002c */
[----:B------:R-:W-:-:S02]  /*1ad0*/  FMUL.FTZ R47, R123, R48 ;  /* 0x000000307b2f7220 */ /* 0x000fc40000410000 */
[----:B------:R-:W-:Y:S02]  /*1ae0*/  FFMA.FTZ R46, R114, R46, -R45 ;  /* 0x0000002e722e7223 */ /* 0x000fe4000001082d */
[-C--:B------:R-:W-:Y:S02]  /*1af0*/  FMUL.FTZ R45, R123, R50.reuse ;  /* 0x000000327b2d7220 */ /* 0x080fe40000410000 */
[----:B------:R-:W-:Y:S02]  /*1b00*/  FFMA.FTZ R50, R121, R50, R47 ;  /* 0x0000003279327223 */ /* 0x000fe4000001002f */
[----:B------:R-:W-:Y:S02]  /*1b10*/  FMUL.FTZ R47, R123, R46 ;  /* 0x0000002e7b2f7220 */ /* 0x000fe40000410000 */
[C---:B------:R-:W-:Y:S02]  /*1b20*/  FFMA.FTZ R48, R121.reuse, R48, -R45 ;  /* 0x0000003079307223 */ /* 0x040fe4000001082d */
[----:B------:R-:W-:-:S02]  /*1b30*/  FFMA.FTZ R49, R121, R44, R47 ;  /* 0x0000002c79317223 */ /* 0x000fc4000001002f */
[C---:B------:R-:W-:Y:S02]  /*1b40*/  FFMA.FTZ R47, R120.reuse, R145, R48 ;  /* 0x00000091782f7223 */ /* 0x040fe40000010030 */
[----:B------:R-:W-:Y:S02]  /*1b50*/  FFMA.FTZ R48, R120, R127, R50 ;  /* 0x0000007f78307223 */ /* 0x000fe40000010032 */
[----:B------:R0:W1:Y:S01]  /*1b60*/  @P1 LDS.64 R50, [R59.X8+0x20b8] ;  /* 0x0020b8003b321984 */ /* 0x0000620000008a00 */
[----:B------:R-:W-:-:S04]  /*1b70*/  FMUL.FTZ R45, R123, R44 ;  /* 0x0000002c7b2d7220 */ /* 0x000fc80000410000 */
[----:B------:R-:W-:Y:S01]  /*1b80*/  FFMA.FTZ R46, R121, R46, -R45 ;  /* 0x0000002e792e7223 */ /* 0x000fe2000001082d */
[----:B------:R-:W-:Y:S05]  /*1b90*/  @P1 BRA `(.L_x_12486) ;  /* 0x0000008000001947 */ /* 0x000fea0003800000 */
[----:B------:R-:W-:Y:S01]  /*1ba0*/  ISETP.NE.AND P3, PT, R37, c[0x0][0x174], PT ;  /* 0x00005d0025007a0c */ /* 0x000fe20003f65270 */
[----:B-1----:R-:W-:Y:S01]  /*1bb0*/  HFMA2.MMA R50, -RZ, RZ, 1.875, 0 ;  /* 0x3f800000ff327435 */ /* 0x002fe200000001ff */
[----:B------:R-:W-:-:S11]  /*1bc0*/  MOV R51, RZ ;  /* 0x000000ff00337202 */ /* 0x000fd60000000f00 */
[----:B------:R-:W-:-:S04]  /*1bd0*/  @P3 LEA.HI R44, R37, R37, RZ, 0x1 ;  /* 0x00000025252c3211 */ /* 0x000fc800078f08ff */
[----:B------:R-:W-:-:S04]  /*1be0*/  @P3 LOP3.LUT R44, R44, 0xfffffe, RZ, 0xc0, !PT ;  /* 0x00fffffe2c2c3812 */ /* 0x000fc800078ec0ff */
[----:B------:R-:W-:-:S04]  /*1bf0*/  @P3 IADD3 R45, -R44, R37, RZ ;  /* 0x000000252c2d3210 */ /* 0x000fc80007ffe1ff */
[----:B------:R-:W-:-:S05]  /*1c00*/  @P3 LEA R45, R45, R2, 0x8 ;  /* 0x000000022d2d3211 */ /* 0x000fca00078e40ff */
[----:B------:R1:W2:Y:S02]  /*1c10*/  @P3 LDS.64 R50, [R45.X8+0x10b0] ;  /* 0x0010b0002d323984 */ /* 0x0002a40000008a00 */
.L_x_12486:
[----:B------:R-:W-:Y:S05]  /*1c20*/  BSYNC B0 ;  /* 0x0000000000007941 */ /* 0x000fea0003800000 */
.L_x_12485:
[----:B------:R-:W3:Y:S01]  /*1c30*/  SHFL.UP PT, R124, R47, 0x1, RZ ;  /* 0x042000002f7c7989 */ /* 0x000ee200000e00ff */
[----:B------:R-:W-:Y:S01]  /*1c40*/  ISETP.GE.AND P3, PT, R58, 0x1, PT ;  /* 0x000000013a00780c */ /* 0x000fe20003f66270 */
[----:B-----5:R-:W-:Y:S01]  /*1c50*/  FMUL.FTZ R144, R4, R90 ;  /* 0x0000005a04907220 */ /* 0x020fe20000410000 */
[----:B------:R-:W-:Y:S01]  /*1c60*/  ISETP.GE.OR P0, PT, R37, c[0x0][0x174], P0 ;  /* 0x00005d0025007a0c */ /* 0x000fe20000706670 */
[----:B------:R-:W4:Y:S01]  /*1c70*/  SHFL.UP PT, R44, R46, 0x1, RZ ;  /* 0x042000002e2c7989 */ /* 0x000f2200000e00ff */
[----:B------:R-:W-:Y:S03]  /*1c80*/  BSSY B0, `(.L_x_12487) ;  /* 0x00000ed000007945 */ /* 0x000fe60003800000 */
[----:B------:R-:W0:Y:S04]  /*1c90*/  SHFL.UP PT, R125, R48, 0x1, RZ ;  /* 0x04200000307d7989 */ /* 0x000e2800000e00ff */
[----:B-1----:R-:W1:Y:S04]  /*1ca0*/  SHFL.UP PT, R45, R49, 0x1, RZ ;  /* 0x04200000312d7989 */ /* 0x002e6800000e00ff */
[----:B------:R2:W-:Y:S04]  /*1cb0*/  SHFL.IDX PT, R149, R97, RZ, 0x1f ;  /* 0x00001fff61957589 */ /* 0x0005e800000e0000 */
[----:B------:R4:W-:Y:S01]  /*1cc0*/  SHFL.IDX PT, R150, R96, RZ, 0x1f ;  /* 0x00001fff60967589 */ /* 0x0009e200000e0000 */
[----:B---3--:R-:W-:-:S02]  /*1cd0*/  FMUL.FTZ R136, R49, R124 ;  /* 0x0000007c31887220 */ /* 0x008fc40000410000 */
[----:B--2---:R-:W-:Y:S02]  /*1ce0*/  FMUL.FTZ R97, R5, R91 ;  /* 0x0000005b05617220 */ /* 0x004fe40000410000 */
[----:B----4-:R-:W-:Y:S02]  /*1cf0*/  FMUL.FTZ R135, R49, R44 ;  /* 0x0000002c31877220 */ /* 0x010fe40000410000 */
[----:B------:R-:W-:Y:S02]  /*1d00*/  FMUL.FTZ R96, R5, R90 ;  /* 0x0000005a05607220 */ /* 0x000fe40000410000 */
[-C--:B0-----:R-:W-:Y:S02]  /*1d10*/  FMUL.FTZ R137, R49, R125.reuse ;  /* 0x0000007d31897220 */ /* 0x081fe40000410000 */
[C---:B------:R-:W-:Y:S02]  /*1d20*/  FFMA.FTZ R125, R46.reuse, R125, R136 ;  /* 0x0000007d2e7d7223 */ /* 0x040fe40000010088 */
[----:B-1----:R-:W-:-:S02]  /*1d30*/  FFMA.FTZ R136, R46, R45, R135 ;  /* 0x0000002d2e887223 */ /* 0x002fc40000010087 */
[----:B------:R-:W-:Y:S02]  /*1d40*/  FFMA.FTZ R124, R46, R124, -R137 ;  /* 0x0000007c2e7c7223 */ /* 0x000fe40000010889 */
[C---:B------:R-:W-:Y:S01]  /*1d50*/  FMUL.FTZ R45, R49.reuse, R45 ;  /* 0x0000002d312d7220 */ /* 0x040fe20000410000 */
[----:B------:R-:W-:Y:S01]  /*1d60*/  FSEL R136, R49, R136, !P3 ;  /* 0x0000008831887208 */ /* 0x000fe20005800000 */
[----:B------:R-:W-:Y:S02]  /*1d70*/  @P3 FADD.FTZ R48, R48, R125 ;  /* 0x0000007d30303221 */ /* 0x000fe40000010000 */
        /* <DEDUP_REMOVED lines=38> */
[----:B------:R-:W-:Y:S01]  /*1fe0*/  ISETP.GE.AND P3, PT, R58, 0x8, PT ;  /* 0x000000083a00780c */ /* 0x000fe20003f66270 */
[----:B------:R-:W1:Y:S01]  /*1ff0*/  SHFL.UP PT, R137, R48, 0x8, RZ ;  /* 0x0500000030897989 */ /* 0x000e6200000e00ff */
[----:B------:R-:W-:Y:S01]  /*2000*/  SHF.R.U64 R44, R44, 0x1, R45 ;  /* 0x000000012c2c7819 */ /* 0x000fe2000000122d */
[-C--:B------:R-:W-:Y:S02]  /*2010*/  IMAD R45, R124, R65.reuse, RZ ;  /* 0x000000417c2d7224 */ /* 0x080fe400078e02ff */
[----:B------:R-:W2:Y:S02]  /*2020*/  SHFL.UP PT, R135, R47, 0x8, RZ ;  /* 0x050000002f877989 */ /* 0x000ea400000e00ff */
[----:B------:R-:W-:Y:S02]  /*2030*/  IMAD R143, R64, R44, R45 ;  /* 0x0000002c408f7224 */ /* 0x000fe400078e022d */
[----:B------:R-:W3:Y:S01]  /*2040*/  SHFL.UP PT, R125, R136, 0x8, RZ ;  /* 0x05000000887d7989 */ /* 0x000ee200000e00ff */
[----:B------:R-:W-:-:S05]  /*2050*/  IMAD.WIDE.U32 R44, R44, R65, RZ ;  /* 0x000000412c2c7225 */ /* 0x000fca00078e00ff */
[----:B------:R-:W-:-:S05]  /*2060*/  IADD3 R45, R143, R45, RZ ;  /* 0x0000002d8f2d7210 */ /* 0x000fca0007ffe0ff */
[----:B------:R-:W-:-:S04]  /*2070*/  IMAD.WIDE.U32 R44, R63, c[0x0][0x2a0], R44 ;  /* 0x0000a8003f2c7a25 */ /* 0x000fc800078e002c */
[C---:B0-----:R-:W-:Y:S02]  /*2080*/  FMUL.FTZ R124, R136.reuse, R49 ;  /* 0x00000031887c7220 */ /* 0x041fe40000410000 */
[C---:B-1----:R-:W-:Y:S02]  /*2090*/  FMUL.FTZ R138, R136.reuse, R137 ;  /* 0x00000089888a7220 */ /* 0x042fe40000410000 */
[-C--:B--2---:R-:W-:Y:S02]  /*20a0*/  FMUL.FTZ R139, R136, R135.reuse ;  /* 0x00000087888b7220 */ /* 0x084fe40000410000 */
[C---:B------:R-:W-:Y:S02]  /*20b0*/  FFMA.FTZ R138, R46.reuse, R135, -R138 ;  /* 0x000000872e8a7223 */ /* 0x040fe4000001088a */
[-C--:B---3--:R-:W-:Y:S02]  /*20c0*/  FFMA.FTZ R141, R46, R125.reuse, R124 ;  /* 0x0000007d2e8d7223 */ /* 0x088fe4000001007c */
[----:B------:R-:W-:-:S02]  /*20d0*/  FMUL.FTZ R125, R136, R125 ;  /* 0x0000007d887d7220 */ /* 0x000fc40000410000 */
[----:B------:R-:W-:Y:S01]  /*20e0*/  FFMA.FTZ R139, R46, R137, R139 ;  /* 0x000000892e8b7223 */ /* 0x000fe2000001008b */
[----:B------:R-:W-:Y:S01]  /*20f0*/  FSEL R136, R136, R141, !P3 ;  /* 0x0000008d88887208 */ /* 0x000fe20005800000 */
[----:B------:R-:W-:Y:S01]  /*2100*/  @P3 FFMA.FTZ R46, R46, R49, -R125 ;  /* 0x000000312e2e3223 */ /* 0x000fe2000001087d */
[----:B------:R-:W-:Y:S01]  /*2110*/  IADD3 R141, R36, -c[0x0][0x174], RZ ;  /* 0x80005d00248d7a10 */ /* 0x000fe20007ffe0ff */
[----:B------:R-:W-:Y:S02]  /*2120*/  @P3 FADD.FTZ R48, R48, R139 ;  /* 0x0000008b30303221 */ /* 0x000fe40000010000 */
[----:B------:R-:W-:Y:S01]  /*2130*/  @P3 FADD.FTZ R47, R47, R138 ;  /* 0x0000008a2f2f3221 */ /* 0x000fe20000010000 */
[----:B------:R-:W0:Y:S01]  /*2140*/  SHFL.UP PT, R49, R46, 0x10, RZ ;  /* 0x060000002e317989 */ /* 0x000e2200000e00ff */
[----:B------:R-:W-:Y:S02]  /*2150*/  IMAD R124, R62, c[0x0][0x2a0], RZ ;  /* 0x0000a8003e7c7a24 */ /* 0x000fe400078e02ff */
[----:B------:R-:W-:Y:S01]  /*2160*/  IMAD R141, R141, -0x200, RZ ;  /* 0xfffffe008d8d7824 */ /* 0x000fe200078e02ff */
[----:B------:R-:W1:Y:S01]  /*2170*/  SHFL.UP PT, R125, R136, 0x10, RZ ;  /* 0x06000000887d7989 */ /* 0x000e6200000e00ff */
[----:B------:R-:W-:Y:S01]  /*2180*/  IMAD R139, R63, c[0x0][0x2a4], R124 ;  /* 0x0000a9003f8b7a24 */ /* 0x000fe200078e027c */
[----:B------:R-:W-:-:S02]  /*2190*/  LEA R124, P3, R44, c[0x0][0x318], 0x3 ;  /* 0x0000c6002c7c7a11 */ /* 0x000fc400078618ff */
[----:B------:R-:W2:Y:S02]  /*21a0*/  SHFL.UP PT, R137, R48, 0x10, RZ ;  /* 0x0600000030897989 */ /* 0x000ea400000e00ff */
[----:B------:R-:W-:Y:S02]  /*21b0*/  IADD3 R45, R139, R45, RZ ;  /* 0x0000002d8b2d7210 */ /* 0x000fe40007ffe0ff */
[----:B------:R-:W3:Y:S02]  /*21c0*/  SHFL.UP PT, R135, R47, 0x10, RZ ;  /* 0x060000002f877989 */ /* 0x000ee400000e00ff */
[----:B------:R-:W-:Y:S02]  /*21d0*/  LEA.HI.X R138, R44, c[0x0][0x31c], R45, 0x3, P3 ;  /* 0x0000c7002c8a7a11 */ /* 0x000fe400018f1c2d */
[----:B------:R-:W-:-:S04]  /*21e0*/  LEA R44, P3, R59, R124, 0x2 ;  /* 0x0000007c3b2c7211 */ /* 0x000fc800078610ff */
[----:B------:R-:W-:Y:S02]  /*21f0*/  LEA.HI.X R45, R59, R138, RZ, 0x2, P3 ;  /* 0x0000008a3b2d7211 */ /* 0x000fe400018f14ff */
[----:B------:R-:W-:Y:S01]  /*2200*/  ISETP.GE.AND P3, PT, R58, 0x10, PT ;  /* 0x000000103a00780c */ /* 0x000fe20003f66270 */
[----:B0-----:R-:W-:Y:S02]  /*2210*/  FMUL.FTZ R124, R136, R49 ;  /* 0x00000031887c7220 */ /* 0x001fe40000410000 */
[----:B------:R-:W-:-:S04]  /*2220*/  IMAD.WIDE R44, R141, 0x4, R44 ;  /* 0x000000048d2c7825 */ /* 0x000fc800078e022c */
[----:B-1----:R-:W-:Y:S02]  /*2230*/  FFMA.FTZ R139, R46, R125, R124 ;  /* 0x0000007d2e8b7223 */ /* 0x002fe4000001007c */
[C---:B--2---:R-:W-:Y:S02]  /*2240*/  FMUL.FTZ R124, R136.reuse, R137 ;  /* 0x00000089887c7220 */ /* 0x044fe40000410000 */
[C---:B------:R-:W-:Y:S01]  /*2250*/  FMUL.FTZ R125, R136.reuse, R125 ;  /* 0x0000007d887d7220 */ /* 0x040fe20000410000 */
[C---:B------:R-:W-:Y:S01]  /*2260*/  FSEL R139, R136.reuse, R139, !P3 ;  /* 0x0000008b888b7208 */ /* 0x040fe20005800000 */
[-C--:B---3--:R-:W-:Y:S02]  /*2270*/  FMUL.FTZ R138, R136, R135.reuse ;  /* 0x00000087888a7220 */ /* 0x088fe40000410000 */
[C---:B------:R-:W-:Y:S01]  /*2280*/  FFMA.FTZ R124, R46.reuse, R135, -R124 ;  /* 0x000000872e7c7223 */ /* 0x040fe2000001087c */
[----:B------:R-:W-:Y:S01]  /*2290*/  SHF.L.U64.HI R135, R3, 0x2, R0 ;  /* 0x0000000203877819 */ /* 0x000fe20000010200 */
[C---:B------:R-:W-:Y:S01]  /*22a0*/  FFMA.FTZ R137, R46.reuse, R137, R138 ;  /* 0x000000892e897223 */ /* 0x040fe2000001008a */
[----:B------:R-:W0:Y:S01]  /*22b0*/  SHFL.UP PT, R139, R139, 0x1, RZ ;  /* 0x042000008b8b7989 */ /* 0x000e2200000e00ff */
[----:B------:R-:W-:-:S02]  /*22c0*/  @P3 FFMA.FTZ R46, R46, R49, -R125 ;  /* 0x000000312e2e3223 */ /* 0x000fc4000001087d */
[----:B------:R-:W-:Y:S01]  /*22d0*/  @P3 FADD.FTZ R48, R48, R137 ;  /* 0x0000008930303221 */ /* 0x000fe20000010000 */
[----:B------:R-:W-:Y:S01]  /*22e0*/  SHF.L.U32 R137, R3, 0x2, RZ ;  /* 0x0000000203897819 */ /* 0x000fe200000006ff */
[----:B------:R-:W-:Y:S02]  /*22f0*/  FMUL.FTZ R136, R4, R91 ;  /* 0x0000005b04887220 */ /* 0x000fe40000410000 */
[----:B------:R-:W1:Y:S01]  /*2300*/  SHFL.UP PT, R46, R46, 0x1, RZ ;  /* 0x042000002e2e7989 */ /* 0x000e6200000e00ff */
[----:B------:R-:W-:Y:S02]  /*2310*/  @P3 FADD.FTZ R47, R47, R124 ;  /* 0x0000007c2f2f3221 */ /* 0x000fe40000010000 */
[-C--:B------:R-:W-:Y:S01]  /*2320*/  FMUL.FTZ R125, R121, R136.reuse ;  /* 0x00000088797d7220 */ /* 0x080fe20000410000 */
[----:B------:R2:W3:Y:S01]  /*2330*/  SHFL.UP PT, R124, R48, 0x1, RZ ;  /* 0x04200000307c7989 */ /* 0x0004e200000e00ff */
[C---:B------:R-:W-:Y:S02]  /*2340*/  FMUL.FTZ R49, R123.reuse, R136 ;  /* 0x000000887b317220 */ /* 0x040fe40000410000 */
[-C--:B------:R-:W-:Y:S01]  /*2350*/  FFMA.FTZ R138, -R123, R144.reuse, -R125 ;  /* 0x000000907b8a7223 */ /* 0x080fe2000001097d */
[----:B------:R-:W4:Y:S01]  /*2360*/  SHFL.UP PT, R47, R47, 0x1, RZ ;  /* 0x042000002f2f7989 */ /* 0x000f2200000e00ff */
[----:B------:R-:W-:-:S02]  /*2370*/  FFMA.FTZ R49, R121, R144, -R49 ;  /* 0x0000009079317223 */ /* 0x000fc40000010831 */
[----:B------:R-:W-:Y:S02]  /*2380*/  FADD.FTZ R138, -R97, R138 ;  /* 0x0000008a618a7221 */ /* 0x000fe40000010100 */
[----:B------:R-:W-:Y:S02]  /*2390*/  IMAD R140, R135, c[0x0][0x2b0], RZ ;  /* 0x0000ac00878c7a24 */ /* 0x000fe400078e02ff */
[----:B------:R-:W-:Y:S02]  /*23a0*/  FADD.FTZ R125, R96, R49 ;  /* 0x00000031607d7221 */ /* 0x000fe40000010000 */
[----:B------:R-:W-:Y:S02]  /*23b0*/  FMUL.FTZ R135, R113, -R138 ;  /* 0x8000008a71877220 */ /* 0x000fe40000410000 */
[----:B--2---:R-:W-:-:S04]  /*23c0*/  IMAD.WIDE.U32 R48, R137, c[0x0][0x2b0], R44 ;  /* 0x0000ac0089307a25 */ /* 0x004fc800078e002c */
[C---:B0-----:R-:W-:Y:S02]  /*23d0*/  FMUL.FTZ R45, R139.reuse, R149 ;  /* 0x000000958b2d7220 */ /* 0x041fe40000410000 */
[----:B------:R-:W-:Y:S02]  /*23e0*/  FMUL.FTZ R139, R139, R150 ;  /* 0x000000968b8b7220 */ /* 0x000fe40000410000 */
[-C--:B------:R-:W-:Y:S02]  /*23f0*/  FFMA.FTZ R135, R114, R125.reuse, -R135 ;  /* 0x0000007d72877223 */ /* 0x080fe40000010887 */
[----:B------:R-:W-:Y:S02]  /*2400*/  FMUL.FTZ R125, R113, -R125 ;  /* 0x8000007d717d7220 */ /* 0x000fe40000410000 */
[----:B-1----:R-:W-:Y:S02]  /*2410*/  FFMA.FTZ R139, R46, R149, R139 ;  /* 0x000000952e8b7223 */ /* 0x002fe4000001008b */
[----:B------:R-:W-:-:S02]  /*2420*/  FFMA.FTZ R138, R114, R138, R125 ;  /* 0x0000008a728a7223 */ /* 0x000fc4000001007d */
[----:B---3--:R-:W-:Y:S02]  /*2430*/  @P2 FADD.FTZ R149, R124, R139 ;  /* 0x0000008b7c952221 */ /* 0x008fe40000010000 */
[C---:B------:R-:W-:Y:S02]  /*2440*/  FMUL.FTZ R125, R6.reuse, R91 ;  /* 0x0000005b067d7220 */ /* 0x040fe40000410000 */
[----:B------:R-:W-:Y:S02]  /*2450*/  FMUL.FTZ R124, R6, R90 ;  /* 0x0000005a067c7220 */ /* 0x000fe40000410000 */
[----:B------:R-:W-:Y:S01]  /*2460*/  FFMA.FTZ R44, R46, R150, -R45 ;  /* 0x000000962e2c7223 */ /* 0x000fe2000001082d */
[----:B------:R-:W-:Y:S01]  /*2470*/  LOP3.LUT R46, R59, 0x1f, RZ, 0xc0, !PT ;  /* 0x0000001f3b2e7812 */ /* 0x000fe200078ec0ff */
[----:B------:R-:W-:Y:S02]  /*2480*/  FADD.FTZ R138, -R125, R138 ;  /* 0x0000008a7d8a7221 */ /* 0x000fe40000010100 */
[----:B------:R-:W-:Y:S01]  /*2490*/  FADD.FTZ R135, R124, R135 ;  /* 0x000000877c877221 */ /* 0x000fe20000010000 */
[C---:B------:R-:W-:Y:S01]  /*24a0*/  ISETP.NE.AND P6, PT, R46.reuse, 0x1f, PT ;  /* 0x0000001f2e00780c */ /* 0x040fe20003fc5270 */
[----:B----4-:R-:W-:Y:S01]  /*24b0*/  @P2 FADD.FTZ R150, R47, R44 ;  /* 0x0000002c2f962221 */ /* 0x010fe20000010000 */
[C---:B------:R-:W-:Y:S01]  /*24c0*/  ISETP.GT.U32.AND P2, PT, R46.reuse, 0x1d, PT ;  /* 0x0000001d2e00780c */ /* 0x040fe20003f44070 */
[C---:B------:R-:W-:Y:S01]  /*24d0*/  FMUL.FTZ R44, R115.reuse, -R138 ;  /* 0x8000008a732c7220 */ /* 0x040fe20000410000 */
[C---:B------:R-:W-:Y:S01]  /*24e0*/  ISETP.GT.U32.AND P3, PT, R46.reuse, 0x1b, PT ;  /* 0x0000001b2e00780c */ /* 0x040fe20003f64070 */
[----:B------:R-:W-:Y:S01]  /*24f0*/  FMUL.FTZ R45, R115, -R135 ;  /* 0x80000087732d7220 */ /* 0x000fe20000410000 */
[C---:B------:R-:W-:Y:S01]  /*2500*/  ISETP.GT.U32.AND P4, PT, R46.reuse, 0x17, PT ;  /* 0x000000172e00780c */ /* 0x040fe20003f84070 */
[----:B------:R-:W-:Y:S01]  /*2510*/  IMAD R141, R137, c[0x0][0x2b4], R140 ;  /* 0x0000ad00898d7a24 */ /* 0x000fe200078e028c */
[----:B------:R-:W-:Y:S01]  /*2520*/  ISETP.GT.U32.AND P5, PT, R46, 0xf, PT ;  /* 0x0000000f2e00780c */ /* 0x000fe20003fa4070 */
[----:B------:R-:W-:-:S02]  /*2530*/  FMUL.FTZ R46, R123, -R50 ;  /* 0x800000327b2e7220 */ /* 0x000fc40000410000 */
[C---:B------:R-:W-:Y:S01]  /*2540*/  FFMA.FTZ R142, R116.reuse, R135, -R44 ;  /* 0x00000087748e7223 */ /* 0x040fe2000001082c */
[----:B------:R-:W-:Y:S01]  /*2550*/  IADD3 R49, R49, R141, RZ ;  /* 0x0000008d31317210 */ /* 0x000fe20007ffe0ff */
[----:B------:R-:W-:Y:S02]  /*2560*/  FFMA.FTZ R45, R116, R138, R45 ;  /* 0x0000008a742d7223 */ /* 0x000fe4000001002d */
[----:B------:R-:W-:Y:S02]  /*2570*/  FMUL.FTZ R140, R7, R91 ;  /* 0x0000005b078c7220 */ /* 0x000fe40000410000 */
[-C--:B------:R-:W-:Y:S02]  /*2580*/  FMUL.FTZ R44, R123, R51.reuse ;  /* 0x000000337b2c7220 */ /* 0x080fe40000410000 */
[----:B------:R-:W-:Y:S02]  /*2590*/  FFMA.FTZ R46, R121, -R51, R46 ;  /* 0x80000033792e7223 */ /* 0x000fe4000001002e */
[----:B------:R-:W-:-:S02]  /*25a0*/  FMUL.FTZ R135, R7, R90 ;  /* 0x0000005a07877220 */ /* 0x000fc40000410000 */
[----:B------:R-:W-:Y:S02]  /*25b0*/  FADD.FTZ R137, -R140, R45 ;  /* 0x0000002d8c897221 */ /* 0x000fe40000010100 */
[----:B------:R-:W-:Y:S02]  /*25c0*/  FFMA.FTZ R44, R121, R50, -R44 ;  /* 0x00000032792c7223 */ /* 0x000fe4000001082c */
[----:B------:R-:W-:Y:S02]  /*25d0*/  FMUL.FTZ R45, R113, -R46 ;  /* 0x8000002e712d7220 */ /* 0x000fe40000410000 */
[----:B------:R-:W-:Y:S02]  /*25e0*/  FADD.FTZ R142, R135, R142 ;  /* 0x0000008e878e7221 */ /* 0x000fe40000010000 */
[-C--:B------:R-:W-:Y:S02]  /*25f0*/  FMUL.FTZ R47, R113, -R44.reuse ;  /* 0x8000002c712f7220 */ /* 0x080fe40000410000 */
[----:B------:R-:W-:-:S02]  /*2600*/  FFMA.FTZ R45, R114, R44, -R45 ;  /* 0x0000002c722d7223 */ /* 0x000fc4000001082d */
[C---:B------:R-:W-:Y:S02]  /*2610*/  FMUL.FTZ R152, R108.reuse, -R142 ;  /* 0x8000008e6c987220 */ /* 0x040fe40000410000 */
[----:B------:R-:W-:Y:S02]  /*2620*/  FMUL.FTZ R138, R108, -R137 ;  /* 0x800000896c8a7220 */ /* 0x000fe40000410000 */
[----:B------:R-:W-:Y:S02]  /*2630*/  FFMA.FTZ R47, R114, R46, R47 ;  /* 0x0000002e722f7223 */ /* 0x000fe4000001002f */
[----:B------:R-:W-:Y:S02]  /*2640*/  FMUL.FTZ R46, R115, -R45 ;  /* 0x8000002d732e7220 */ /* 0x000fe40000410000 */
[----:B------:R-:W-:Y:S02]  /*2650*/  FFMA.FTZ R152, R109, R137, R152 ;  /* 0x000000896d987223 */ /* 0x000fe40000010098 */
[----:B------:R-:W-:-:S02]  /*2660*/  FMUL.FTZ R137, R8, R91 ;  /* 0x0000005b08897220 */ /* 0x000fc40000410000 */
[----:B------:R-:W-:Y:S02]  /*2670*/  FFMA.FTZ R138, R109, R142, -R138 ;  /* 0x0000008e6d8a7223 */ /* 0x000fe4000001088a */
[----:B------:R-:W-:Y:S02]  /*2680*/  FMUL.FTZ R139, R8, R90 ;  /* 0x0000005a088b7220 */ /* 0x000fe40000410000 */
[-C--:B------:R-:W-:Y:S02]  /*2690*/  FMUL.FTZ R44, R115, -R47.reuse ;  /* 0x8000002f732c7220 */ /* 0x080fe40000410000 */
[----:B------:R-:W-:Y:S02]  /*26a0*/  FFMA.FTZ R46, R116, R47, R46 ;  /* 0x0000002f742e7223 */ /* 0x000fe4000001002e */
[----:B------:R-:W-:Y:S02]  /*26b0*/  FADD.FTZ R153, -R137, R152 ;  /* 0x0000009889997221 */ /* 0x000fe40000010100 */
[----:B------:R-:W-:-:S02]  /*26c0*/  FADD.FTZ R143, R139, R138 ;  /* 0x0000008a8b8f7221 */ /* 0x000fc40000010000 */
[----:B------:R-:W-:Y:S02]  /*26d0*/  FFMA.FTZ R44, R116, R45, -R44 ;  /* 0x0000002d742c7223 */ /* 0x000fe4000001082c */
[----:B------:R-:W-:Y:S02]  /*26e0*/  FMUL.FTZ R141, R108, -R46 ;  /* 0x8000002e6c8d7220 */ /* 0x000fe40000410000 */
[C---:B------:R-:W-:Y:S02]  /*26f0*/  FMUL.FTZ R47, R98.reuse, -R153 ;  /* 0x80000099622f7220 */ /* 0x040fe40000410000 */
[-C--:B------:R-:W-:Y:S02]  /*2700*/  FMUL.FTZ R138, R98, -R143.reuse ;  /* 0x8000008f628a7220 */ /* 0x080fe40000410000 */
[-C--:B------:R-:W-:Y:S02]  /*2710*/  FMUL.FTZ R45, R108, -R44.reuse ;  /* 0x8000002c6c2d7220 */ /* 0x080fe40000410000 */
[----:B------:R-:W-:Y:S01]  /*2720*/  FFMA.FTZ R141, R109, R44, -R141 ;  /* 0x0000002c6d8d7223 */ /* 0x000fe2000001088d */
[----:B------:R-:W-:Y:S01]  /*2730*/  MOV R44, 0x3f800000 ;  /* 0x3f800000002c7802 */ /* 0x000fe20000000f00 */
[----:B------:R-:W-:-:S02]  /*2740*/  FFMA.FTZ R157, R100, R143, -R47 ;  /* 0x0000008f649d7223 */ /* 0x000fc4000001082f */
[----:B------:R-:W-:Y:S02]  /*2750*/  FFMA.FTZ R138, R100, R153, R138 ;  /* 0x00000099648a7223 */ /* 0x000fe4000001008a */
[----:B------:R-:W-:Y:S02]  /*2760*/  FMUL.FTZ R143, R9, R91 ;  /* 0x0000005b098f7220 */ /* 0x000fe40000410000 */
[----:B------:R-:W-:Y:S01]  /*2770*/  FFMA.FTZ R47, R109, R46, R45 ;  /* 0x0000002e6d2f7223 */ /* 0x000fe2000001002d */
[----:B------:R-:W-:Y:S01]  /*2780*/  HFMA2.MMA R45, -RZ, RZ, 0, 0 ;  /* 0x00000000ff2d7435 */ /* 0x000fe200000001ff */
[----:B------:R-:W-:Y:S02]  /*2790*/  FMUL.FTZ R154, R98, -R141 ;  /* 0x8000008d629a7220 */ /* 0x000fe40000410000 */
[----:B------:R-:W-:Y:S02]  /*27a0*/  FMUL.FTZ R142, R9, R90 ;  /* 0x0000005a098e7220 */ /* 0x000fe40000410000 */
[----:B------:R-:W-:-:S02]  /*27b0*/  FADD.FTZ R152, -R143, R138 ;  /* 0x0000008a8f987221 */ /* 0x000fc40000010100 */
[-C--:B------:R-:W-:Y:S02]  /*27c0*/  FFMA.FTZ R154, R100, R47.reuse, R154 ;  /* 0x0000002f649a7223 */ /* 0x080fe4000001009a */
[----:B------:R-:W-:Y:S02]  /*27d0*/  FMUL.FTZ R138, R98, -R47 ;  /* 0x8000002f628a7220 */ /* 0x000fe40000410000 */
[----:B------:R-:W-:Y:S01]  /*27e0*/  CS2R R46, SRZ ;  /* 0x00000000002e7805 */ /* 0x000fe2000001ff00 */
[----:B------:R-:W-:Y:S02]  /*27f0*/  FADD.FTZ R157, R142, R157 ;  /* 0x0000009d8e9d7221 */ /* 0x000fe40000010000 */
[C---:B------:R-:W-:Y:S02]  /*2800*/  FMUL.FTZ R153, R101.reuse, -R152 ;  /* 0x8000009865997220 */ /* 0x040fe40000410000 */
[-C--:B------:R-:W-:Y:S01]  /*2810*/  FMUL.FTZ R159, R101, -R157.reuse ;  /* 0x8000009d659f7220 */ /* 0x080fe20000410000 */
[----:B------:R0:W1:Y:S01]  /*2820*/  @!P0 LDS.128 R44, [R2.X16+0x21b0] ;  /* 0x0021b000022c8984 */ /* 0x000062000000cc00 */
[----:B------:R-:W-:-:S02]  /*2830*/  FFMA.FTZ R157, R102, R157, -R153 ;  /* 0x0000009d669d7223 */ /* 0x000fc40000010899 */
[----:B------:R-:W-:Y:S02]  /*2840*/  FFMA.FTZ R156, R102, R152, R159 ;  /* 0x00000098669c7223 */ /* 0x000fe4000001009f */
[----:B------:R-:W-:Y:S02]  /*2850*/  FFMA.FTZ R153, R100, R141, -R138 ;  /* 0x0000008d64997223 */ /* 0x000fe4000001088a */
[----:B------:R-:W-:Y:S02]  /*2860*/  FMUL.FTZ R152, R101, -R154 ;  /* 0x8000009a65987220 */ /* 0x000fe40000410000 */
[----:B------:R-:W-:Y:S02]  /*2870*/  FMUL.FTZ R141, R10, R91 ;  /* 0x0000005b0a8d7220 */ /* 0x000fe40000410000 */
[----:B------:R-:W-:Y:S02]  /*2880*/  FMUL.FTZ R159, R93, R149 ;  /* 0x000000955d9f7220 */ /* 0x000fe40000410000 */
[----:B------:R-:W-:-:S02]  /*2890*/  FFMA.FTZ R152, R102, R153, -R152 ;  /* 0x0000009966987223 */ /* 0x000fc40000010898 */
[----:B------:R-:W-:Y:S02]  /*28a0*/  FMUL.FTZ R161, R101, -R153 ;  /* 0x8000009965a17220 */ /* 0x000fe40000410000 */
[----:B------:R-:W-:Y:S02]  /*28b0*/  FMUL.FTZ R138, R10, R90 ;  /* 0x0000005a0a8a7220 */ /* 0x000fe40000410000 */
[----:B------:R-:W-:Y:S02]  /*28c0*/  FADD.FTZ R153, -R141, R156 ;  /* 0x0000009c8d997221 */ /* 0x000fe40000010100 */
[-C--:B------:R-:W-:Y:S02]  /*28d0*/  FMUL.FTZ R93, R93, R150.reuse ;  /* 0x000000965d5d7220 */ /* 0x080fe40000410000 */
[----:B------:R-:W-:Y:S02]  /*28e0*/  FFMA.FTZ R159, R92, R150, -R159 ;  /* 0x000000965c9f7223 */ /* 0x000fe4000001089f */
[----:B------:R-:W-:-:S02]  /*28f0*/  FADD.FTZ R157, R138, R157 ;  /* 0x0000009d8a9d7221 */ /* 0x000fc40000010000 */
[C---:B------:R-:W-:Y:S02]  /*2900*/  FMUL.FTZ R150, R103.reuse, -R153 ;  /* 0x8000009967967220 */ /* 0x040fe40000410000 */
[----:B------:R-:W-:Y:S02]  /*2910*/  FFMA.FTZ R93, R92, R149, R93 ;  /* 0x000000955c5d7223 */ /* 0x000fe4000001005d */
[----:B------:R-:W-:Y:S02]  /*2920*/  FFMA.FTZ R154, R102, R154, R161 ;  /* 0x0000009a669a7223 */ /* 0x000fe400000100a1 */
[----:B------:R-:W-:Y:S02]  /*2930*/  FADD.FTZ R92, R148, R159 ;  /* 0x0000009f945c7221 */ /* 0x000fe40000010000 */
[-C--:B------:R-:W-:Y:S02]  /*2940*/  FFMA.FTZ R159, R104, R157.reuse, -R150 ;  /* 0x0000009d689f7223 */ /* 0x080fe40000010896 */
[----:B------:R-:W-:-:S02]  /*2950*/  FMUL.FTZ R157, R103, -R157 ;  /* 0x8000009d679d7220 */ /* 0x000fc40000410000 */
[----:B------:R-:W-:Y:S02]  /*2960*/  FADD.FTZ R134, R134, R93 ;  /* 0x0000005d86867221 */ /* 0x000fe40000010000 */
[C---:B------:R-:W-:Y:S02]  /*2970*/  FMUL.FTZ R149, R103.reuse, -R154 ;  /* 0x8000009a67957220 */ /* 0x040fe40000410000 */
[----:B------:R-:W-:Y:S02]  /*2980*/  FMUL.FTZ R93, R103, R92 ;  /* 0x0000005c675d7220 */ /* 0x000fe40000410000 */
[C---:B------:R-:W-:Y:S02]  /*2990*/  FFMA.FTZ R150, R104.reuse, R153, R157 ;  /* 0x0000009968967223 */ /* 0x040fe4000001009d */
[C---:B------:R-:W-:Y:S02]  /*29a0*/  FFMA.FTZ R153, R104.reuse, R152, -R149 ;  /* 0x0000009868997223 */ /* 0x040fe40000010895 */
[----:B------:R-:W-:-:S02]  /*29b0*/  FFMA.FTZ R93, R104, R134, R93 ;  /* 0x00000086685d7223 */ /* 0x000fc4000001005d */
[----:B------:R-:W-:Y:S01]  /*29c0*/  FMUL.FTZ R157, R103, -R152 ;  /* 0x80000098679d7220 */ /* 0x000fe20000410000 */
[----:B------:R0:W2:Y:S01]  /*29d0*/  SHFL.DOWN PT, R158, R153, 0x1, 0x1f ;  /* 0x08201f00999e7f89 */ /* 0x0000a200000e0000 */
[C---:B------:R-:W-:Y:S02]  /*29e0*/  FMUL.FTZ R148, R11.reuse, R90 ;  /* 0x0000005a0b947220 */ /* 0x040fe40000410000 */
[----:B------:R-:W-:Y:S02]  /*29f0*/  FMUL.FTZ R149, R11, R91 ;  /* 0x0000005b0b957220 */ /* 0x000fe40000410000 */
[----:B------:R-:W-:Y:S02]  /*2a00*/  FFMA.FTZ R93, R74, R155, R93 ;  /* 0x0000009b4a5d7223 */ /* 0x000fe4000001005d */
[----:B------:R-:W-:Y:S02]  /*2a10*/  FFMA.FTZ R157, R104, R154, R157 ;  /* 0x0000009a689d7223 */ /* 0x000fe4000001009d */
[----:B------:R-:W-:-:S02]  /*2a20*/  FADD.FTZ R152, R148, R159 ;  /* 0x0000009f94987221 */ /* 0x000fc40000010000 */
[----:B------:R-:W-:Y:S01]  /*2a30*/  FADD.FTZ R155, -R149, R150 ;  /* 0x00000096959b7221 */ /* 0x000fe20000010100 */
[----:B------:R0:W3:Y:S01]  /*2a40*/  SHFL.DOWN PT, R90, R157, 0x1, 0x1f ;  /* 0x08201f009d5a7f89 */ /* 0x0000e200000e0000 */
[----:B------:R-:W-:-:S03]  /*2a50*/  FMUL.FTZ R91, R103, R134 ;  /* 0x00000086675b7220 */ /* 0x000fc60000410000 */
[----:B------:R0:W4:Y:S01]  /*2a60*/  SHFL.DOWN PT, R162, R152, 0x1, 0x1f ;  /* 0x08201f0098a27f89 */ /* 0x00012200000e0000 */
[----:B------:R-:W-:-:S03]  /*2a70*/  FFMA.FTZ R91, R104, R92, -R91 ;  /* 0x0000005c685b7223 */ /* 0x000fc6000001085b */
[----:B------:R0:W0:Y:S01]  /*2a80*/  SHFL.DOWN PT, R164, R155, 0x1, 0x1f ;  /* 0x08201f009ba47f89 */ /* 0x00002200000e0000 */
[----:B------:R-:W-:Y:S05]  /*2a90*/  @!P6 BRA `(.L_x_12488) ;  /* 0x000000b00000e947 */ /* 0x000fea0003800000 */
[C---:B-1-3--:R-:W-:Y:S02]  /*2aa0*/  FMUL.FTZ R150, R157.reuse, R90 ;  /* 0x0000005a9d967220 */ /* 0x04afe40000410000 */
[C---:B0-----:R-:W-:Y:S02]  /*2ab0*/  FMUL.FTZ R154, R157.reuse, R164 ;  /* 0x000000a49d9a7220 */ /* 0x041fe40000410000 */
[C---:B----4-:R-:W-:Y:S02]  /*2ac0*/  FMUL.FTZ R156, R157.reuse, R162 ;  /* 0x000000a29d9c7220 */ /* 0x050fe40000410000 */
[-C--:B--2---:R-:W-:Y:S02]  /*2ad0*/  FMUL.FTZ R157, R157, R158.reuse ;  /* 0x0000009e9d9d7220 */ /* 0x084fe40000410000 */
[C---:B------:R-:W-:Y:S02]  /*2ae0*/  FFMA.FTZ R150, R153.reuse, R158, -R150 ;  /* 0x0000009e99967223 */ /* 0x040fe40000010896 */
[----:B------:R-:W-:-:S02]  /*2af0*/  FFMA.FTZ R159, R153, R162, -R154 ;  /* 0x000000a2999f7223 */ /* 0x000fc4000001089a */
[C---:B------:R-:W-:Y:S02]  /*2b00*/  FFMA.FTZ R156, R153.reuse, R164, R156 ;  /* 0x000000a4999c7223 */ /* 0x040fe4000001009c */
[----:B------:R-:W-:Y:S01]  /*2b10*/  FFMA.FTZ R157, R153, R90, R157 ;  /* 0x0000005a999d7223 */ /* 0x000fe2000001009d */
[----:B------:R-:W-:Y:S01]  /*2b20*/  MOV R153, R150 ;  /* 0x0000009600997202 */ /* 0x000fe20000000f00 */
[----:B------:R-:W-:Y:S02]  /*2b30*/  FADD.FTZ R152, R152, R159 ;  /* 0x0000009f98987221 */ /* 0x000fe40000010000 */
[----:B------:R-:W-:Y:S02]  /*2b40*/  FADD.FTZ R155, R155, R156 ;  /* 0x0000009c9b9b7221 */ /* 0x000fe40000010000 */
.L_x_12488:
[----:B-1----:R-:W-:Y:S05]  /*2b50*/  BSYNC B0 ;  /* 0x0000000000007941 */ /* 0x002fea0003800000 */
.L_x_12487:
[----:B------:R-:W-:Y:S01]  /*2b60*/  FFMA.FTZ R151, R74, R151, R91 ;  /* 0x000000974a977223 */ /* 0x000fe2000001005b */
[----:B----4-:R1:W4:Y:S01]  /*2b70*/  SHFL.DOWN PT, R162, R153, 0x2, 0x1f ;  /* 0x08401f0099a27f89 */ /* 0x01032200000e0000 */
[----:B---3--:R-:W-:Y:S01]  /*2b80*/  FMUL.FTZ R90, R101, R93 ;  /* 0x0000005d655a7220 */ /* 0x008fe20000410000 */
[----:B------:R-:W-:Y:S02]  /*2b90*/  BSSY B0, `(.L_x_12489) ;  /* 0x0000011000007945 */ /* 0x000fe40003800000 */
[----:B------:R1:W3:Y:S01]  /*2ba0*/  SHFL.DOWN PT, R150, R157, 0x2, 0x1f ;  /* 0x08401f009d967f89 */ /* 0x0002e200000e0000 */
[----:B------:R-:W-:-:S03]  /*2bb0*/  FFMA.FTZ R90, R102, R151, -R90 ;  /* 0x00000097665a7223 */ /* 0x000fc6000001085a */
[----:B0-----:R1:W0:Y:S04]  /*2bc0*/  SHFL.DOWN PT, R164, R152, 0x2, 0x1f ;  /* 0x08401f0098a47f89 */ /* 0x00122800000e0000 */
[----:B------:R1:W2:Y:S01]  /*2bd0*/  SHFL.DOWN PT, R159, R155, 0x2, 0x1f ;  /* 0x08401f009b9f7f89 */ /* 0x0002a200000e0000 */
[----:B------:R-:W-:Y:S05]  /*2be0*/  @P2 BRA `(.L_x_12490) ;  /* 0x000000b000002947 */ /* 0x000fea0003800000 */
[C---:B---3--:R-:W-:Y:S02]  /*2bf0*/  FMUL.FTZ R154, R157.reuse, R150 ;  /* 0x000000969d9a7220 */ /* 0x048fe40000410000 */
[C---:B--2---:R-:W-:Y:S02]  /*2c00*/  FMUL.FTZ R156, R157.reuse, R159 ;  /* 0x0000009f9d9c7220 */ /* 0x044fe40000410000 */
        /* <DEDUP_REMOVED lines=9> */
.L_x_12490:
[----:B------:R-:W-:Y:S05]  /*2ca0*/  BSYNC B0 ;  /* 0x0000000000007941 */ /* 0x000fea0003800000 */
.L_x_12489:
[----:B------:R-:W-:Y:S01]  /*2cb0*/  FMUL.FTZ R154, R34, R75 ;  /* 0x0000004b229a7220 */ /* 0x000fe20000410000 */
[----:B----4-:R4:W1:Y:S01]  /*2cc0*/  SHFL.DOWN PT, R162, R152, 0x4, 0x1f ;  /* 0x08801f0098a27f89 */ /* 0x01086200000e0000 */
[----:B------:R-:W-:Y:S01]  /*2cd0*/  FMUL.FTZ R91, R101, R151 ;  /* 0x00000097655b7220 */ /* 0x000fe20000410000 */
[----:B------:R-:W-:Y:S01]  /*2ce0*/  BSSY B0, `(.L_x_12491) ;  /* 0x0000020000007945 */ /* 0x000fe20003800000 */
[----:B------:R-:W-:Y:S01]  /*2cf0*/  FFMA.FTZ R128, R87, R128, R90 ;  /* 0x0000008057807223 */ /* 0x000fe2000001005a */
[----:B0-----:R4:W0:Y:S01]  /*2d00*/  SHFL.DOWN PT, R164, R155, 0x4, 0x1f ;  /* 0x08801f009ba47f89 */ /* 0x00182200000e0000 */
[----:B---3--:R-:W-:-:S02]  /*2d10*/  FFMA.FTZ R150, R11, R92, RZ ;  /* 0x0000005c0b967223 */ /* 0x008fc400000100ff */
[-C--:B------:R-:W-:Y:S02]  /*2d20*/  FFMA.FTZ R90, R73, -R154.reuse, R92 ;  /* 0x8000009a495a7223 */ /* 0x080fe4000001005c */
[----:B------:R-:W-:Y:S02]  /*2d30*/  FFMA.FTZ R92, R102, R93, R91 ;  /* 0x0000005d665c7223 */ /* 0x000fe4000001005b */
[----:B------:R-:W-:Y:S02]  /*2d40*/  FFMA.FTZ R91, R85, -R154, R134 ;  /* 0x8000009a555b7223 */ /* 0x000fe40000010086 */
[----:B------:R-:W-:Y:S02]  /*2d50*/  FFMA.FTZ R154, R11, -R134, RZ ;  /* 0x800000860b9a7223 */ /* 0x000fe400000100ff */
[----:B------:R-:W-:Y:S02]  /*2d60*/  FMUL.FTZ R156, R35, R74 ;  /* 0x0000004a239c7220 */ /* 0x000fe40000410000 */
[----:B------:R-:W-:-:S02]  /*2d70*/  FFMA.FTZ R134, R87, R126, R92 ;  /* 0x0000007e57867223 */ /* 0x000fc4000001005c */
[C---:B------:R-:W-:Y:S02]  /*2d80*/  FFMA.FTZ R150, R10.reuse, R151, R150 ;  /* 0x000000970a967223 */ /* 0x040fe40000010096 */
[----:B------:R-:W-:Y:S02]  /*2d90*/  FFMA.FTZ R126, R10, -R93, R154 ;  /* 0x8000005d0a7e7223 */ /* 0x000fe4000001009a */
[-C--:B------:R-:W-:Y:S01]  /*2da0*/  FFMA.FTZ R92, R72, -R156.reuse, R151 ;  /* 0x8000009c485c7223 */ /* 0x080fe20000010097 */
[----:B------:R4:W3:Y:S01]  /*2db0*/  SHFL.DOWN PT, R154, R157, 0x4, 0x1f ;  /* 0x08801f009d9a7f89 */ /* 0x0008e200000e0000 */
[----:B------:R-:W-:Y:S02]  /*2dc0*/  FFMA.FTZ R93, R84, -R156, R93 ;  /* 0x8000009c545d7223 */ /* 0x000fe4000001005d */
[C---:B------:R-:W-:Y:S01]  /*2dd0*/  FMUL.FTZ R151, R98.reuse, R134 ;  /* 0x0000008662977220 */ /* 0x040fe20000410000 */
[----:B------:R4:W2:Y:S02]  /*2de0*/  SHFL.DOWN PT, R156, R153, 0x4, 0x1f ;  /* 0x08801f00999c7f89 */ /* 0x0008a400000e0000 */
[----:B--2---:R-:W-:-:S02]  /*2df0*/  FMUL.FTZ R159, R98, R128 ;  /* 0x00000080629f7220 */ /* 0x004fc40000410000 */
[C---:B------:R-:W-:Y:S02]  /*2e00*/  FFMA.FTZ R151, R100.reuse, R128, -R151 ;  /* 0x0000008064977223 */ /* 0x040fe40000010897 */
[----:B------:R-:W-:Y:S01]  /*2e10*/  FFMA.FTZ R158, R100, R134, R159 ;  /* 0x00000086649e7223 */ /* 0x000fe2000001009f */
[----:B------:R-:W-:Y:S05]  /*2e20*/  @P3 BRA `(.L_x_12492) ;  /* 0x000000b000003947 */ /* 0x000fea0003800000 */
[C---:B01-3--:R-:W-:Y:S02]  /*2e30*/  FMUL.FTZ R161, R157.reuse, R154 ;  /* 0x0000009a9da17220 */ /* 0x04bfe40000410000 */
[C---:B------:R-:W-:Y:S02]  /*2e40*/  FMUL.FTZ R163, R157.reuse, R164 ;  /* 0x000000a49da37220 */ /* 0x040fe40000410000 */
[C---:B------:R-:W-:Y:S02]  /*2e50*/  FMUL.FTZ R159, R157.reuse, R162 ;  /* 0x000000a29d9f7220 */ /* 0x040fe40000410000 */
[-C--:B----4-:R-:W-:Y:S02]  /*2e60*/  FMUL.FTZ R157, R157, R156.reuse ;  /* 0x0000009c9d9d7220 */ /* 0x090fe40000410000 */
[----:B------:R-:W-:-:S02]  /*2e70*/  FFMA.FTZ R161, R153, R156, -R161 ;  /* 0x0000009c99a17223 */ /* 0x000fc400000108a1 */
[C---:B------:R-:W-:Y:S02]  /*2e80*/  FFMA.FTZ R163, R153.reuse, R162, -R163 ;  /* 0x000000a299a37223 */ /* 0x040fe400000108a3 */
[C---:B------:R-:W-:Y:S02]  /*2e90*/  FFMA.FTZ R164, R153.reuse, R164, R159 ;  /* 0x000000a499a47223 */ /* 0x040fe4000001009f */
[----:B------:R-:W-:Y:S01]  /*2ea0*/  FFMA.FTZ R157, R153, R154, R157 ;  /* 0x0000009a999d7223 */ /* 0x000fe2000001009d */
[----:B------:R-:W-:Y:S01]  /*2eb0*/  MOV R153, R161 ;  /* 0x000000a100997202 */ /* 0x000fe20000000f00 */
[----:B------:R-:W-:Y:S02]  /*2ec0*/  FADD.FTZ R152, R152, R163 ;  /* 0x000000a398987221 */ /* 0x000fe40000010000 */
[----:B------:R-:W-:Y:S02]  /*2ed0*/  FADD.FTZ R155, R155, R164 ;  /* 0x000000a49b9b7221 */ /* 0x000fe40000010000 */
.L_x_12492:
[----:B01----:R-:W-:Y:S05]  /*2ee0*/  BSYNC B0 ;  /* 0x0000000000007941 */ /* 0x003fea0003800000 */
.L_x_12491:
[----:B------:R-:W-:Y:S01]  /*2ef0*/  FFMA.FTZ R151, R88, R147, R151 ;  /* 0x0000009358977223 */ /* 0x000fe20000010097 */
[----:B------:R0:W1:Y:S01]  /*2f00*/  SHFL.DOWN PT, R162, R152, 0x8, 0x1f ;  /* 0x09001f0098a27f89 */ /* 0x00006200000e0000 */
[----:B---3--:R-:W-:Y:S01]  /*2f10*/  FMUL.FTZ R154, R32, R87 ;  /* 0x00000057209a7220 */ /* 0x008fe20000410000 */
[----:B------:R-:W-:Y:S01]  /*2f20*/  BSSY B0, `(.L_x_12493) ;  /* 0x0000019000007945 */ /* 0x000fe20003800000 */
[----:B------:R-:W-:Y:S01]  /*2f30*/  FFMA.FTZ R147, R88, R129, R158 ;  /* 0x0000008158937223 */ /* 0x000fe2000001009e */
[----:B------:R0:W2:Y:S01]  /*2f40*/  SHFL.DOWN PT, R164, R155, 0x8, 0x1f ;  /* 0x09001f009ba47f89 */ /* 0x0000a200000e0000 */
[----:B------:R-:W-:-:S02]  /*2f50*/  FFMA.FTZ R129, R9, -R134, R126 ;  /* 0x8000008609817223 */ /* 0x000fc4000001007e */
[----:B------:R-:W-:Y:S02]  /*2f60*/  FFMA.FTZ R150, R9, R128, R150 ;  /* 0x0000008009967223 */ /* 0x000fe40000010096 */
[-C--:B------:R-:W-:Y:S02]  /*2f70*/  FFMA.FTZ R126, R89, -R154.reuse, R128 ;  /* 0x8000009a597e7223 */ /* 0x080fe40000010080 */
[----:B------:R-:W-:Y:S02]  /*2f80*/  FFMA.FTZ R128, R95, -R154, R134 ;  /* 0x8000009a5f807223 */ /* 0x000fe40000010086 */
[C---:B------:R-:W-:Y:S01]  /*2f90*/  FMUL.FTZ R158, R108.reuse, R147 ;  /* 0x000000936c9e7220 */ /* 0x040fe20000410000 */
[----:B------:R0:W3:Y:S01]  /*2fa0*/  SHFL.DOWN PT, R154, R153, 0x8, 0x1f ;  /* 0x09001f00999a7f89 */ /* 0x0000e200000e0000 */
[-C--:B------:R-:W-:Y:S02]  /*2fb0*/  FMUL.FTZ R156, R108, R151.reuse ;  /* 0x000000976c9c7220 */ /* 0x080fe40000410000 */
[C---:B------:R-:W-:Y:S01]  /*2fc0*/  FFMA.FTZ R158, R109.reuse, R151, -R158 ;  /* 0x000000976d9e7223 */ /* 0x040fe2000001089e */
[----:B------:R0:W4:Y:S01]  /*2fd0*/  SHFL.DOWN PT, R134, R157, 0x8, 0x1f ;  /* 0x09001f009d867f89 */ /* 0x00012200000e0000 */
[----:B------:R-:W-:Y:S01]  /*2fe0*/  FFMA.FTZ R156, R109, R147, R156 ;  /* 0x000000936d9c7223 */ /* 0x000fe2000001009c */
        /* <DEDUP_REMOVED lines=12> */
.L_x_12494:
[----:B------:R-:W-:Y:S05]  /*30b0*/  BSYNC B0 ;  /* 0x0000000000007941 */ /* 0x000fea0003800000 */
.L_x_12493:
[----:B----4-:R-:W-:Y:S01]  /*30c0*/  FFMA.FTZ R134, R105, R130, R158 ;  /* 0x0000008269867223 */ /* 0x010fe2000001009e */
[----:B---3--:R3:W4:Y:S01]  /*30d0*/  SHFL.DOWN PT, R154, R157, 0x10, 0x1f ;  /* 0x0a001f009d9a7f89 */ /* 0x00872200000e0000 */
[----:B------:R-:W-:Y:S01]  /*30e0*/  FMUL.FTZ R130, R33, R88 ;  /* 0x0000005821827220 */ /* 0x000fe20000410000 */
[----:B------:R-:W-:Y:S01]  /*30f0*/  BSSY B0, `(.L_x_12495) ;  /* 0x0000019000007945 */ /* 0x000fe20003800000 */
[----:B------:R-:W-:Y:S01]  /*3100*/  FFMA.FTZ R132, R105, R132, R156 ;  /* 0x0000008469847223 */ /* 0x000fe2000001009c */
[----:B-1----:R3:W1:Y:S01]  /*3110*/  SHFL.DOWN PT, R162, R152, 0x10, 0x1f ;  /* 0x0a001f0098a27f89 */ /* 0x00266200000e0000 */
[----:B------:R-:W-:Y:S02]  /*3120*/  FFMA.FTZ R158, R8, -R147, R129 ;  /* 0x80000093089e7223 */ /* 0x000fe40000010081 */
[-C--:B------:R-:W-:Y:S01]  /*3130*/  FFMA.FTZ R129, R86, -R130.reuse, R151 ;  /* 0x8000008256817223 */ /* 0x080fe20000010097 */
[----:B------:R3:W0:Y:S01]  /*3140*/  SHFL.DOWN PT, R156, R153, 0x10, 0x1f ;  /* 0x0a001f00999c7f89 */ /* 0x00062200000e0000 */
[----:B------:R-:W-:-:S02]  /*3150*/  FFMA.FTZ R130, R94, -R130, R147 ;  /* 0x800000825e827223 */ /* 0x000fc40000010093 */
[C---:B------:R-:W-:Y:S01]  /*3160*/  FMUL.FTZ R147, R115.reuse, R132 ;  /* 0x0000008473937220 */ /* 0x040fe20000410000 */
[----:B--2---:R3:W2:Y:S01]  /*3170*/  SHFL.DOWN PT, R164, R155, 0x10, 0x1f ;  /* 0x0a001f009ba47f89 */ /* 0x0046a200000e0000 */
[-C--:B------:R-:W-:Y:S02]  /*3180*/  FMUL.FTZ R161, R115, R134.reuse ;  /* 0x0000008673a17220 */ /* 0x080fe40000410000 */
[----:B------:R-:W-:Y:S02]  /*3190*/  FFMA.FTZ R150, R8, R151, R150 ;  /* 0x0000009708967223 */ /* 0x000fe40000010096 */
[C---:B------:R-:W-:Y:S02]  /*31a0*/  FFMA.FTZ R147, R116.reuse, R134, -R147 ;  /* 0x0000008674937223 */ /* 0x040fe40000010893 */
[----:B------:R-:W-:Y:S01]  /*31b0*/  FFMA.FTZ R161, R116, R132, R161 ;  /* 0x0000008474a17223 */ /* 0x000fe200000100a1 */
[----:B------:R-:W-:Y:S05]  /*31c0*/  @P5 BRA `(.L_x_12496) ;  /* 0x000000b000005947 */ /* 0x000fea0003800000 */
[C---:B---34-:R-:W-:Y:S02]  /*31d0*/  FMUL.FTZ R159, R157.reuse, R154 ;  /* 0x0000009a9d9f7220 */ /* 0x058fe40000410000 */
[----:B--2---:R-:W-:-:S02]  /*31e0*/  FMUL.FTZ R163, R157, R164 ;  /* 0x000000a49da37220 */ /* 0x004fc40000410000 */
[C---:B-1----:R-:W-:Y:S02]  /*31f0*/  FMUL.FTZ R151, R157.reuse, R162 ;  /* 0x000000a29d977220 */ /* 0x042fe40000410000 */
[-C--:B0-----:R-:W-:Y:S02]  /*3200*/  FMUL.FTZ R157, R157, R156.reuse ;  /* 0x0000009c9d9d7220 */ /* 0x081fe40000410000 */
[C---:B------:R-:W-:Y:S02]  /*3210*/  FFMA.FTZ R159, R153.reuse, R156, -R159 ;  /* 0x0000009c999f7223 */ /* 0x040fe4000001089f */
[C---:B------:R-:W-:Y:S02]  /*3220*/  FFMA.FTZ R163, R153.reuse, R162, -R163 ;  /* 0x000000a299a37223 */ /* 0x040fe400000108a3 */
[C---:B------:R-:W-:Y:S02]  /*3230*/  FFMA.FTZ R164, R153.reuse, R164, R151 ;  /* 0x000000a499a47223 */ /* 0x040fe40000010097 */
[----:B------:R-:W-:Y:S01]  /*3240*/  FFMA.FTZ R157, R153, R154, R157 ;  /* 0x0000009a999d7223 */ /* 0x000fe2000001009d */
[----:B------:R-:W-:Y:S01]  /*3250*/  MOV R153, R159 ;  /* 0x0000009f00997202 */ /* 0x000fe20000000f00 */
[----:B------:R-:W-:-:S02]  /*3260*/  FADD.FTZ R152, R152, R163 ;  /* 0x000000a398987221 */ /* 0x000fc40000010000 */
[----:B------:R-:W-:Y:S02]  /*3270*/  FADD.FTZ R155, R155, R164 ;  /* 0x000000a49b9b7221 */ /* 0x000fe40000010000 */
.L_x_12496:
[----:B---3--:R-:W-:Y:S05]  /*3280*/  BSYNC B0 ;  /* 0x0000000000007941 */ /* 0x008fea0003800000 */
.L_x_12495:
[C---:B------:R-:W-:Y:S01]  /*3290*/  FFMA.FTZ R133, R110.reuse, R133, R147 ;  /* 0x000000856e857223 */ /* 0x040fe20000010093 */
[----:B----4-:R-:W-:Y:S01]  /*32a0*/  SHFL.IDX PT, R154, R46, RZ, 0x1f ;  /* 0x00001fff2e9a7589 */ /* 0x010fe200000e0000 */
[----:B------:R-:W-:Y:S01]  /*32b0*/  FFMA.FTZ R161, R110, R131, R161 ;  /* 0x000000836ea17223 */ /* 0x000fe200000100a1 */
[----:B------:R-:W-:Y:S01]  /*32c0*/  ISETP.NE.AND P0, PT, R59, RZ, PT ;  /* 0x000000ff3b00720c */ /* 0x000fe20003f05270 */
[----:B------:R-:W-:Y:S01]  /*32d0*/  FMUL.FTZ R151, R30, R105 ;  /* 0x000000691e977220 */ /* 0x000fe20000410000 */
[----:B------:R-:W-:Y:S01]  /*32e0*/  SHFL.DOWN PT, R159, R152, 0x1, 0x1f ;  /* 0x08201f00989f7f89 */ /* 0x000fe200000e0000 */
[----:B-1----:R-:W-:Y:S01]  /*32f0*/  FFMA.FTZ R162, R7, R134, R150 ;  /* 0x0000008607a27223 */ /* 0x002fe20000010096 */
[----:B------:R-:W-:Y:S01]  /*3300*/  BSSY B0, `(.L_x_12497) ;  /* 0x00000ec000007945 */ /* 0x000fe20003800000 */
[C---:B------:R-:W-:Y:S01]  /*3310*/  FMUL.FTZ R150, R113.reuse, R133 ;  /* 0x0000008571967220 */ /* 0x040fe20000410000 */
[----:B0-----:R-:W-:Y:S01]  /*3320*/  SHFL.IDX PT, R152, R152, RZ, 0x1f ;  /* 0x00001fff98987589 */ /* 0x001fe200000e0000 */
[----:B------:R-:W-:-:S02]  /*3330*/  FMUL.FTZ R147, R113, R161 ;  /* 0x000000a171937220 */ /* 0x000fc40000410000 */
[----:B------:R-:W-:Y:S02]  /*3340*/  FFMA.FTZ R131, R99, -R151, R134 ;  /* 0x8000009763837223 */ /* 0x000fe40000010086 */
[C---:B------:R-:W-:Y:S02]  /*3350*/  FFMA.FTZ R134, R114.reuse, R161, R150 ;  /* 0x000000a172867223 */ /* 0x040fe40000010096 */
[----:B------:R-:W-:Y:S01]  /*3360*/  FFMA.FTZ R158, R7, -R132, R158 ;  /* 0x80000084079e7223 */ /* 0x000fe2000001009e */
[----:B------:R-:W-:Y:S01]  /*3370*/  SHFL.DOWN PT, R150, R157, 0x1, 0x1f ;  /* 0x08201f009d967f89 */ /* 0x000fe200000e0000 */
[----:B------:R-:W-:Y:S02]  /*3380*/  FFMA.FTZ R147, R114, R133, -R147 ;  /* 0x0000008572937223 */ /* 0x000fe40000010893 */
[----:B------:R-:W-:Y:S01]  /*3390*/  FFMA.FTZ R132, R107, -R151, R132 ;  /* 0x800000976b847223 */ /* 0x000fe20000010084 */
[----:B------:R-:W-:Y:S01]  /*33a0*/  SHFL.IDX PT, R157, R157, RZ, 0x1f ;  /* 0x00001fff9d9d7589 */ /* 0x000fe200000e0000 */
[----:B------:R-:W-:-:S02]  /*33b0*/  FFMA.FTZ R160, R117, R160, R134 ;  /* 0x000000a075a07223 */ /* 0x000fc40000010086 */
[----:B------:R-:W-:Y:S01]  /*33c0*/  FFMA.FTZ R146, R117, R146, R147 ;  /* 0x0000009275927223 */ /* 0x000fe20000010093 */
[----:B------:R-:W0:Y:S01]  /*33d0*/  SHFL.IDX PT, R151, R47, RZ, 0x1f ;  /* 0x00001fff2f977589 */ /* 0x000e2200000e0000 */
[----:B------:R-:W-:Y:S02]  /*33e0*/  FMUL.FTZ R156, R123, R160 ;  /* 0x000000a07b9c7220 */ /* 0x000fe40000410000 */
[----:B------:R-:W-:Y:S01]  /*33f0*/  FMUL.FTZ R134, R31, R110 ;  /* 0x0000006e1f867220 */ /* 0x000fe20000410000 */
[----:B------:R-:W1:Y:S01]  /*3400*/  SHFL.DOWN PT, R147, R153, 0x1, 0x1f ;  /* 0x08201f0099937f89 */ /* 0x000e6200000e0000 */
[----:B------:R-:W-:Y:S02]  /*3410*/  FFMA.FTZ R163, R121, R146, -R156 ;  /* 0x0000009279a37223 */ /* 0x000fe4000001089c */
[----:B------:R-:W-:Y:S01]  /*3420*/  FFMA.FTZ R162, R6, R133, R162 ;  /* 0x0000008506a27223 */ /* 0x000fe200000100a2 */
[----:B------:R-:W3:Y:S01]  /*3430*/  SHFL.DOWN PT, R156, R155, 0x1, 0x1f ;  /* 0x08201f009b9c7f89 */ /* 0x000ee200000e0000 */
[----:B------:R-:W-:-:S02]  /*3440*/  FFMA.FTZ R133, R106, -R134, R133 ;  /* 0x800000866a857223 */ /* 0x000fc40000010085 */
[----:B------:R-:W-:Y:S01]  /*3450*/  FFMA.FTZ R158, R6, -R161, R158 ;  /* 0x800000a1069e7223 */ /* 0x000fe2000001009e */
[----:B------:R-:W4:Y:S01]  /*3460*/  SHFL.IDX PT, R153, R153, RZ, 0x1f ;  /* 0x00001fff99997589 */ /* 0x000f2200000e0000 */
[----:B------:R-:W-:Y:S02]  /*3470*/  FFMA.FTZ R134, R112, -R134, R161 ;  /* 0x8000008670867223 */ /* 0x000fe400000100a1 */
[----:B------:R-:W-:Y:S01]  /*3480*/  FFMA.FTZ R161, R120, R145, R163 ;  /* 0x0000009178a17223 */ /* 0x000fe200000100a3 */
[----:B------:R-:W5:Y:S01]  /*3490*/  SHFL.IDX PT, R155, R155, RZ, 0x1f ;  /* 0x00001fff9b9b7589 */ /* 0x000f6200000e0000 */
[----:B------:R-:W-:Y:S02]  /*34a0*/  FMUL.FTZ R145, R28, R117 ;  /* 0x000000751c917220 */ /* 0x000fe40000410000 */
[-C--:B------:R-:W-:Y:S02]  /*34b0*/  FMUL.FTZ R163, R123, R146.reuse ;  /* 0x000000927ba37220 */ /* 0x080fe40000410000 */
[----:B------:R-:W-:-:S02]  /*34c0*/  FFMA.FTZ R162, R5, R146, R162 ;  /* 0x0000009205a27223 */ /* 0x000fc400000100a2 */
[-C--:B------:R-:W-:Y:S02]  /*34d0*/  FFMA.FTZ R146, R119, -R145.reuse, R146 ;  /* 0x8000009177927223 */ /* 0x080fe40000010092 */
[-C--:B------:R-:W-:Y:S02]  /*34e0*/  FFMA.FTZ R158, R5, -R160.reuse, R158 ;  /* 0x800000a0059e7223 */ /* 0x080fe4000001009e */
[----:B------:R-:W-:Y:S02]  /*34f0*/  FFMA.FTZ R163, R121, R160, R163 ;  /* 0x000000a079a37223 */ /* 0x000fe400000100a3 */
[----:B------:R-:W-:Y:S02]  /*3500*/  FFMA.FTZ R145, R111, -R145, R160 ;  /* 0x800000916f917223 */ /* 0x000fe400000100a0 */
[C---:B0-----:R-:W-:Y:S02]  /*3510*/  @P1 FMUL.FTZ R160, R150.reuse, R151 ;  /* 0x0000009796a01220 */ /* 0x041fe40000410000 */
[----:B--2---:R-:W-:-:S02]  /*3520*/  @P1 FMUL.FTZ R164, R150, R154 ;  /* 0x0000009a96a41220 */ /* 0x004fc40000410000 */
[C---:B-1----:R-:W-:Y:S02]  /*3530*/  @P1 FFMA.FTZ R165, R147.reuse, R154, -R160 ;  /* 0x0000009a93a51223 */ /* 0x042fe400000108a0 */
[----:B------:R-:W-:Y:S02]  /*3540*/  @P1 FFMA.FTZ R164, R147, R151, R164 ;  /* 0x0000009793a41223 */ /* 0x000fe400000100a4 */
[----:B------:R-:W-:Y:S02]  /*3550*/  FMUL.FTZ R160, R29, R120 ;  /* 0x000000781da07220 */ /* 0x000fe40000410000 */
[----:B------:R-:W-:Y:S02]  /*3560*/  @P1 FADD.FTZ R154, R159, R165 ;  /* 0x000000a59f9a1221 */ /* 0x000fe40000010000 */
[----:B---3--:R-:W-:Y:S02]  /*3570*/  @P1 FADD.FTZ R151, R156, R164 ;  /* 0x000000a49c971221 */ /* 0x008fe40000010000 */
[----:B------:R-:W-:-:S02]  /*3580*/  FFMA.FTZ R163, R120, R127, R163 ;  /* 0x0000007f78a37223 */ /* 0x000fc400000100a3 */
[----:B------:R-:W-:Y:S02]  /*3590*/  FMUL.FTZ R127, R4, R161 ;  /* 0x000000a1047f7220 */ /* 0x000fe40000410000 */
[----:B------:R-:W-:Y:S02]  /*35a0*/  FFMA.FTZ R147, R118, -R160, R161 ;  /* 0x800000a076937223 */ /* 0x000fe400000100a1 */
[-C--:B------:R-:W-:Y:S02]  /*35b0*/  FMUL.FTZ R161, R154, -R51.reuse ;  /* 0x800000339aa17220 */ /* 0x080fe40000410000 */
[----:B------:R-:W-:Y:S02]  /*35c0*/  FMUL.FTZ R159, R151, -R51 ;  /* 0x80000033979f7220 */ /* 0x000fe40000410000 */
[----:B------:R-:W-:Y:S02]  /*35d0*/  FMUL.FTZ R156, R157, R47 ;  /* 0x0000002f9d9c7220 */ /* 0x000fe40000410000 */
[----:B------:R-:W-:-:S02]  /*35e0*/  FADD.FTZ R150, R162, R127 ;  /* 0x0000007fa2967221 */ /* 0x000fc40000010000 */
[----:B------:R-:W-:Y:S02]  /*35f0*/  FFMA.FTZ R161, R151, R50, R161 ;  /* 0x0000003297a17223 */ /* 0x000fe400000100a1 */
[----:B------:R-:W-:Y:S02]  /*3600*/  FFMA.FTZ R127, R122, -R160, R163 ;  /* 0x800000a07a7f7223 */ /* 0x000fe400000100a3 */
[----:B------:R-:W-:Y:S02]  /*3610*/  FFMA.FTZ R159, R154, R50, -R159 ;  /* 0x000000329a9f7223 */ /* 0x000fe4000001089f */
[-C--:B------:R-:W-:Y:S02]  /*3620*/  FMUL.FTZ R160, R157, R46.reuse ;  /* 0x0000002e9da07220 */ /* 0x080fe40000410000 */
[----:B----4-:R-:W-:Y:S02]  /*3630*/  FFMA.FTZ R51, R153, R46, -R156 ;  /* 0x0000002e99337223 */ /* 0x010fe4000001089c */
[----:B------:R-:W-:-:S02]  /*3640*/  FMUL.FTZ R46, R157, R45 ;  /* 0x0000002d9d2e7220 */ /* 0x000fc40000410000 */
[----:B------:R-:W-:Y:S02]  /*3650*/  FADD.FTZ R136, -R136, R161 ;  /* 0x000000a188887221 */ /* 0x000fe40000010100 */
[----:B------:R-:W-:Y:S02]  /*3660*/  FADD.FTZ R144, R144, R159 ;  /* 0x0000009f90907221 */ /* 0x000fe40000010000 */
[-C--:B------:R-:W-:Y:S02]  /*3670*/  FMUL.FTZ R154, R157, R44.reuse ;  /* 0x0000002c9d9a7220 */ /* 0x080fe40000410000 */
[C---:B------:R-:W-:Y:S02]  /*3680*/  FFMA.FTZ R44, R153.reuse, R44, -R46 ;  /* 0x0000002c992c7223 */ /* 0x040fe4000001082e */
[----:B------:R-:W-:Y:S02]  /*3690*/  FFMA.FTZ R50, R153, R47, R160 ;  /* 0x0000002f99327223 */ /* 0x000fe400000100a0 */
[----:B------:R-:W-:-:S02]  /*36a0*/  FMUL.FTZ R46, R123, -R136 ;  /* 0x800000887b2e7220 */ /* 0x000fc40000410000 */
[-C--:B------:R-:W-:Y:S02]  /*36b0*/  FMUL.FTZ R47, R123, -R144.reuse ;  /* 0x800000907b2f7220 */ /* 0x080fe40000410000 */
[----:B------:R-:W-:Y:S02]  /*36c0*/  FFMA.FTZ R45, R153, R45, R154 ;  /* 0x0000002d992d7223 */ /* 0x000fe4000001009a */
[C---:B------:R-:W-:Y:S01]  /*36d0*/  FFMA.FTZ R123, R121.reuse, R144, -R46 ;  /* 0x00000090797b7223 */ /* 0x040fe2000001082e */
[----:B------:R-:W-:Y:S01]  /*36e0*/  P2R R46, PR, RZ, 0x1 ;  /* 0x00000001ff2e7803 */ /* 0x000fe20000000000 */
[----:B------:R-:W-:Y:S01]  /*36f0*/  FFMA.FTZ R154, R121, R136, R47 ;  /* 0x00000088799a7223 */ /* 0x000fe2000001002f */
[----:B------:R-:W-:Y:S01]  /*3700*/  SHF.L.U32 R121, R59, 0x4, RZ ;  /* 0x000000043b797819 */ /* 0x000fe200000006ff */
[----:B------:R-:W-:Y:S02]  /*3710*/  FADD.FTZ R96, R96, R123 ;  /* 0x0000007b60607221 */ /* 0x000fe40000010000 */
[----:B------:R-:W-:Y:S01]  /*3720*/  FADD.FTZ R97, -R97, R154 ;  /* 0x0000009a61617221 */ /* 0x000fe20000010100 */
[----:B------:R-:W-:Y:S01]  /*3730*/  LEA.HI.SX32 R121, R121, R121, 0x1b ;  /* 0x0000007979797211 */ /* 0x000fe200078fdaff */
[----:B-----5:R-:W-:-:S02]  /*3740*/  FADD.FTZ R47, R155, R50 ;  /* 0x000000329b2f7221 */ /* 0x020fc40000010000 */
[CC--:B------:R-:W-:Y:S02]  /*3750*/  FMUL.FTZ R50, R113.reuse, -R96.reuse ;  /* 0x8000006071327220 */ /* 0x0c0fe40000410000 */
[-C--:B------:R-:W-:Y:S02]  /*3760*/  FMUL.FTZ R113, R113, -R97.reuse ;  /* 0x8000006171717220 */ /* 0x080fe40000410000 */
[----:B------:R-:W-:Y:S02]  /*3770*/  FADD.FTZ R46, R152, R51 ;  /* 0x00000033982e7221 */ /* 0x000fe40000010000 */
[C---:B------:R-:W-:Y:S02]  /*3780*/  FFMA.FTZ R152, R114.reuse, R97, R50 ;  /* 0x0000006172987223 */ /* 0x040fe40000010032 */
[----:B------:R-:W-:Y:S01]  /*3790*/  FFMA.FTZ R113, R114, R96, -R113 ;  /* 0x0000006072717223 */ /* 0x000fe20000010871 */
[----:B------:R0:W-:Y:S01]  /*37a0*/  @!P0 STS.128 [R2.X16+0x21b0], R44 ;  /* 0x0021b02c02008388 */ /* 0x0001e2000000cc00 */
[----:B------:R-:W-:-:S02]  /*37b0*/  FADD.FTZ R125, -R125, R152 ;  /* 0x000000987d7d7221 */ /* 0x000fc40000010100 */
[----:B------:R-:W-:Y:S02]  /*37c0*/  FADD.FTZ R124, R124, R113 ;  /* 0x000000717c7c7221 */ /* 0x000fe40000010000 */
[C---:B------:R-:W-:Y:S02]  /*37d0*/  FMUL.FTZ R160, R29.reuse, R136 ;  /* 0x000000881da07220 */ /* 0x040fe40000410000 */
[----:B------:R-:W-:Y:S02]  /*37e0*/  FMUL.FTZ R156, R29, R144 ;  /* 0x000000901d9c7220 */ /* 0x000fe40000410000 */
[C---:B------:R-:W-:Y:S02]  /*37f0*/  FMUL.FTZ R51, R127.reuse, R160 ;  /* 0x000000a07f337220 */ /* 0x040fe40000410000 */
[----:B------:R-:W-:Y:S02]  /*3800*/  FMUL.FTZ R114, R127, R156 ;  /* 0x0000009c7f727220 */ /* 0x000fe40000410000 */
[----:B------:R-:W-:-:S02]  /*3810*/  FMUL.FTZ R152, R28, R97 ;  /* 0x000000611c987220 */ /* 0x000fc40000410000 */
[----:B------:R-:W-:Y:S02]  /*3820*/  FFMA.FTZ R50, R147, R156, R51 ;  /* 0x0000009c93327223 */ /* 0x000fe40000010033 */
[CC--:B0-----:R-:W-:Y:S02]  /*3830*/  FMUL.FTZ R45, R115.reuse, -R125.reuse ;  /* 0x8000007d732d7220 */ /* 0x0c1fe40000410000 */
[-C--:B------:R-:W-:Y:S02]  /*3840*/  FMUL.FTZ R115, R115, -R124.reuse ;  /* 0x8000007c73737220 */ /* 0x080fe40000410000 */
[C---:B------:R-:W-:Y:S02]  /*3850*/  FFMA.FTZ R46, R116.reuse, R124, -R45 ;  /* 0x0000007c742e7223 */ /* 0x040fe4000001082d */
[----:B------:R-:W-:Y:S02]  /*3860*/  FFMA.FTZ R115, R116, R125, R115 ;  /* 0x0000007d74737223 */ /* 0x000fe40000010073 */
[----:B------:R-:W-:-:S02]  /*3870*/  FADD.FTZ R135, R135, R46 ;  /* 0x0000002e87877221 */ /* 0x000fc40000010000 */
[----:B------:R-:W-:Y:S02]  /*3880*/  FADD.FTZ R140, -R140, R115 ;  /* 0x000000738c8c7221 */ /* 0x000fe40000010100 */
[----:B------:R-:W-:Y:S02]  /*3890*/  FFMA.FTZ R51, R147, R160, -R114 ;  /* 0x000000a093337223 */ /* 0x000fe40000010872 */
[CC--:B------:R-:W-:Y:S02]  /*38a0*/  FMUL.FTZ R46, R108.reuse, -R140.reuse ;  /* 0x8000008c6c2e7220 */ /* 0x0c0fe40000410000 */
        /* <DEDUP_REMOVED lines=9> */
[----:B------:R-:W-:Y:S02]  /*3940*/  FADD.FTZ R143, -R143, R108 ;  /* 0x0000006c8f8f7221 */ /* 0x000fe40000010100 */
[----:B------:R-:W-:Y:S02]  /*3950*/  FADD.FTZ R142, R142, R109 ;  /* 0x0000006d8e8e7221 */ /* 0x000fe40000010000 */
[C---:B------:R-:W-:Y:S02]  /*3960*/  FMUL.FTZ R109, R101.reuse, -R143 ;  /* 0x8000008f656d7220 */ /* 0x040fe40000410000 */
[-C--:B------:R-:W-:Y:S02]  /*3970*/  FMUL.FTZ R101, R101, -R142.reuse ;  /* 0x8000008e65657220 */ /* 0x080fe40000410000 */
[----:B------:R-:W-:Y:S02]  /*3980*/  FFMA.FTZ R109, R102, R142, -R109 ;  /* 0x0000008e666d7223 */ /* 0x000fe4000001086d */
[----:B------:R-:W-:-:S02]  /*3990*/  FMUL.FTZ R114, R28, R96 ;  /* 0x000000601c727220 */ /* 0x000fc40000410000 */
[----:B------:R-:W-:Y:S02]  /*39a0*/  FMUL.FTZ R47, R145, R152 ;  /* 0x00000098912f7220 */ /* 0x000fe40000410000 */
[----:B------:R-:W-:Y:S02]  /*39b0*/  FFMA.FTZ R102, R102, R143, R101 ;  /* 0x0000008f66667223 */ /* 0x000fe40000010065 */
[----:B------:R-:W-:Y:S02]  /*39c0*/  FADD.FTZ R138, R138, R109 ;  /* 0x0000006d8a8a7221 */ /* 0x000fe40000010000 */
[-C--:B------:R-:W-:Y:S02]  /*39d0*/  FMUL.FTZ R116, R117, R114.reuse ;  /* 0x0000007275747220 */ /* 0x080fe40000410000 */
[C---:B------:R-:W-:Y:S02]  /*39e0*/  FMUL.FTZ R113, R31.reuse, R125 ;  /* 0x0000007d1f717220 */ /* 0x040fe40000410000 */
[----:B------:R-:W-:Y:S01]  /*39f0*/  FFMA.FTZ R44, R146, R114, R47 ;  /* 0x00000072922c7223 */ /* 0x000fe2000001002f */
[----:B------:R0:W-:Y:S01]  /*3a00*/  STS [R121.X4+0x450], R116 ;  /* 0x0004507479007388 */ /* 0x0001e20000004800 */
[----:B------:R-:W-:-:S02]  /*3a10*/  FMUL.FTZ R47, R31, R124 ;  /* 0x0000007c1f2f7220 */ /* 0x000fc40000410000 */
[----:B------:R-:W-:Y:S02]  /*3a20*/  FADD.FTZ R141, -R141, R102 ;  /* 0x000000668d8d7221 */ /* 0x000fe40000010100 */
[----:B------:R-:W-:Y:S02]  /*3a30*/  FMUL.FTZ R101, R103, -R138 ;  /* 0x8000008a67657220 */ /* 0x000fe40000410000 */
[----:B------:R-:W-:Y:S02]  /*3a40*/  FMUL.FTZ R154, R120, R160 ;  /* 0x000000a0789a7220 */ /* 0x000fe40000410000 */
[----:B------:R-:W-:Y:S02]  /*3a50*/  FMUL.FTZ R45, R145, R114 ;  /* 0x00000072912d7220 */ /* 0x000fe40000410000 */
[----:B------:R-:W-:Y:S01]  /*3a60*/  FMUL.FTZ R108, R30, R140 ;  /* 0x0000008c1e6c7220 */ /* 0x000fe20000410000 */
[----:B------:R1:W-:Y:S01]  /*3a70*/  STS [R121.X4+0x45c], R154 ;  /* 0x00045c9a79007388 */ /* 0x0003e20000004800 */
[----:B------:R-:W-:-:S02]  /*3a80*/  FMUL.FTZ R114, R134, R113 ;  /* 0x0000007186727220 */ /* 0x000fc40000410000 */
[----:B0-----:R-:W-:Y:S02]  /*3a90*/  FMUL.FTZ R116, R134, R47 ;  /* 0x0000002f86747220 */ /* 0x001fe40000410000 */
[-C--:B------:R-:W-:Y:S02]  /*3aa0*/  FMUL.FTZ R103, R103, -R141.reuse ;  /* 0x8000008d67677220 */ /* 0x080fe40000410000 */
[----:B------:R-:W-:Y:S02]  /*3ab0*/  FFMA.FTZ R102, R104, R141, R101 ;  /* 0x0000008d68667223 */ /* 0x000fe40000010065 */
[----:B------:R-:W-:Y:S02]  /*3ac0*/  FMUL.FTZ R100, R30, R135 ;  /* 0x000000871e647220 */ /* 0x000fe40000410000 */
[----:B------:R-:W-:Y:S02]  /*3ad0*/  FMUL.FTZ R98, R132, R108 ;  /* 0x0000006c84627220 */ /* 0x000fe40000410000 */
[----:B------:R-:W-:-:S02]  /*3ae0*/  FFMA.FTZ R46, R133, R47, R114 ;  /* 0x0000002f852e7223 */ /* 0x000fc40000010072 */
[-C--:B-1----:R-:W-:Y:S02]  /*3af0*/  FMUL.FTZ R154, R117, R152.reuse ;  /* 0x00000098759a7220 */ /* 0x082fe40000410000 */
[----:B------:R-:W-:Y:S02]  /*3b00*/  FFMA.FTZ R45, R146, R152, -R45 ;  /* 0x00000098922d7223 */ /* 0x000fe4000001082d */
[C---:B------:R-:W-:Y:S01]  /*3b10*/  FMUL.FTZ R114, R110.reuse, R47 ;  /* 0x0000002f6e727220 */ /* 0x040fe20000410000 */
[----:B------:R-:W-:Y:S01]  /*3b20*/  STS [R121.X4+0x454], R154 ;  /* 0x0004549a79007388 */ /* 0x000fe20000004800 */
[----:B------:R-:W-:Y:S02]  /*3b30*/  FMUL.FTZ R123, R33, R137 ;  /* 0x00000089217b7220 */ /* 0x000fe40000410000 */
[-C--:B------:R-:W-:Y:S01]  /*3b40*/  FMUL.FTZ R152, R110, R113.reuse ;  /* 0x000000716e987220 */ /* 0x080fe20000410000 */
[----:B------:R-:W-:Y:S01]  /*3b50*/  STS [R121.X4+0x448], R114 ;  /* 0x0004487279007388 */ /* 0x000fe20000004800 */
[----:B------:R-:W-:-:S02]  /*3b60*/  FFMA.FTZ R47, R133, R113, -R116 ;  /* 0x00000071852f7223 */ /* 0x000fc40000010874 */
[----:B------:R-:W-:Y:S01]  /*3b70*/  FFMA.FTZ R103, R104, R138, -R103 ;  /* 0x0000008a68677223 */ /* 0x000fe20000010867 */
[----:B------:R0:W-:Y:S01]  /*3b80*/  STS [R121.X4+0x44c], R152 ;  /* 0x00044c9879007388 */ /* 0x0001e20000004800 */
[----:B------:R-:W-:Y:S02]  /*3b90*/  FADD.FTZ R149, -R149, R102 ;  /* 0x0000006695957221 */ /* 0x000fe40000010100 */
[-C--:B------:R-:W-:Y:S02]  /*3ba0*/  FMUL.FTZ R116, R105, R100.reuse ;  /* 0x0000006469747220 */ /* 0x080fe40000410000 */
[-C--:B------:R-:W-:Y:S02]  /*3bb0*/  FFMA.FTZ R98, R131, R100.reuse, R98 ;  /* 0x0000006483627223 */ /* 0x080fe40000010062 */
[----:B------:R-:W-:Y:S01]  /*3bc0*/  FMUL.FTZ R100, R132, R100 ;  /* 0x0000006484647220 */ /* 0x000fe20000410000 */
[----:B------:R-:W-:Y:S01]  /*3bd0*/  STS [R121.X4+0x440], R116 ;  /* 0x0004407479007388 */ /* 0x000fe20000004800 */
[----:B------:R-:W-:-:S02]  /*3be0*/  FMUL.FTZ R109, R33, R139 ;  /* 0x0000008b216d7220 */ /* 0x000fc40000410000 */
[----:B------:R-:W-:Y:S02]  /*3bf0*/  FMUL.FTZ R104, R130, R123 ;  /* 0x0000007b82687220 */ /* 0x000fe40000410000 */
[----:B------:R-:W-:Y:S02]  /*3c00*/  FADD.FTZ R148, R148, R103 ;  /* 0x0000006794947221 */ /* 0x000fe40000010000 */
[----:B------:R-:W-:Y:S02]  /*3c10*/  FMUL.FTZ R102, R34, R149 ;  /* 0x0000009522667220 */ /* 0x000fe40000410000 */
[-C--:B------:R-:W-:Y:S02]  /*3c20*/  FFMA.FTZ R100, R131, R108.reuse, -R100 ;  /* 0x0000006c83647223 */ /* 0x080fe40000010864 */
[----:B0-----:R-:W-:Y:S02]  /*3c30*/  FMUL.FTZ R152, R105, R108 ;  /* 0x0000006c69987220 */ /* 0x001fe40000410000 */
[----:B------:R-:W-:-:S02]  /*3c40*/  FMUL.FTZ R114, R88, R109 ;  /* 0x0000006d58727220 */ /* 0x000fc40000410000 */
[-C--:B------:R-:W-:Y:S01]  /*3c50*/  FFMA.FTZ R103, R129, R109.reuse, R104 ;  /* 0x0000006d81677223 */ /* 0x080fe20000010068 */
[----:B------:R-:W-:Y:S01]  /*3c60*/  STS [R121.X4+0x444], R152 ;  /* 0x0004449879007388 */ /* 0x000fe20000004800 */
[----:B------:R-:W-:Y:S02]  /*3c70*/  FMUL.FTZ R108, R130, R109 ;  /* 0x0000006d826c7220 */ /* 0x000fe40000410000 */
[----:B------:R-:W-:Y:S01]  /*3c80*/  FMUL.FTZ R109, R35, R141 ;  /* 0x0000008d236d7220 */ /* 0x000fe20000410000 */
[----:B------:R0:W-:Y:S01]  /*3c90*/  STS [R121.X4+0x438], R114 ;  /* 0x0004387279007388 */ /* 0x0001e20000004800 */
[----:B------:R-:W-:Y:S02]  /*3ca0*/  FMUL.FTZ R104, R34, R148 ;  /* 0x0000009422687220 */ /* 0x000fe40000410000 */
[----:B------:R-:W-:Y:S02]  /*3cb0*/  FMUL.FTZ R115, R91, R102 ;  /* 0x000000665b737220 */ /* 0x000fe40000410000 */
[----:B------:R-:W-:-:S02]  /*3cc0*/  FFMA.FTZ R101, R129, R123, -R108 ;  /* 0x0000007b81657223 */ /* 0x000fc4000001086c */
[----:B------:R-:W-:Y:S02]  /*3cd0*/  FMUL.FTZ R113, R35, R138 ;  /* 0x0000008a23717220 */ /* 0x000fe40000410000 */
[----:B------:R-:W-:Y:S02]  /*3ce0*/  FMUL.FTZ R108, R93, R109 ;  /* 0x0000006d5d6c7220 */ /* 0x000fe40000410000 */
[----:B------:R-:W-:Y:S02]  /*3cf0*/  FFMA.FTZ R115, R90, R104, R115 ;  /* 0x000000685a737223 */ /* 0x000fe40000010073 */
[----:B------:R-:W-:Y:S02]  /*3d00*/  FFMA.FTZ R108, R92, R113, R108 ;  /* 0x000000715c6c7223 */ /* 0x000fe4000001006c */
[----:B------:R-:W-:Y:S02]  /*3d10*/  FADD.FTZ R115, RZ, R115 ;  /* 0x00000073ff737221 */ /* 0x000fe40000010000 */
[----:B------:R-:W-:-:S02]  /*3d20*/  FMUL.FTZ R151, R32, R143 ;  /* 0x0000008f20977220 */ /* 0x000fc40000410000 */
[----:B------:R-:W-:Y:S02]  /*3d30*/  FMUL.FTZ R160, R88, R123 ;  /* 0x0000007b58a07220 */ /* 0x000fe40000410000 */
[----:B------:R-:W-:Y:S02]  /*3d40*/  FMUL.FTZ R123, R32, R142 ;  /* 0x0000008e207b7220 */ /* 0x000fe40000410000 */
[----:B0-----:R-:W-:Y:S01]  /*3d50*/  FADD.FTZ R114, R115, R108 ;  /* 0x0000006c73727221 */ /* 0x001fe20000010000 */
[----:B------:R-:W-:Y:S01]  /*3d60*/  STS [R121.X4+0x43c], R160 ;  /* 0x00043ca079007388 */ /* 0x000fe20000004800 */
[C---:B------:R-:W-:Y:S02]  /*3d70*/  FMUL.FTZ R116, R128.reuse, R151 ;  /* 0x0000009780747220 */ /* 0x040fe40000410000 */
[----:B------:R-:W-:Y:S02]  /*3d80*/  FMUL.FTZ R115, R91, R104 ;  /* 0x000000685b737220 */ /* 0x000fe40000410000 */
[----:B------:R-:W-:-:S02]  /*3d90*/  FMUL.FTZ R152, R128, R123 ;  /* 0x0000007b80987220 */ /* 0x000fc40000410000 */
[----:B------:R-:W-:Y:S02]  /*3da0*/  FFMA.FTZ R153, R126, R123, R116 ;  /* 0x0000007b7e997223 */ /* 0x000fe40000010074 */
[----:B------:R-:W-:Y:S02]  /*3db0*/  FMUL.FTZ R108, R93, R113 ;  /* 0x000000715d6c7220 */ /* 0x000fe40000410000 */
[----:B------:R-:W-:Y:S02]  /*3dc0*/  FFMA.FTZ R115, R90, R102, -R115 ;  /* 0x000000665a737223 */ /* 0x000fe40000010873 */
[----:B------:R-:W-:Y:S02]  /*3dd0*/  FMUL.FTZ R154, R87, R123 ;  /* 0x0000007b579a7220 */ /* 0x000fe40000410000 */
[----:B------:R-:W-:Y:S02]  /*3de0*/  FFMA.FTZ R123, R126, R151, -R152 ;  /* 0x000000977e7b7223 */ /* 0x000fe40000010898 */
[----:B------:R-:W-:Y:S01]  /*3df0*/  FFMA.FTZ R108, R92, R109, -R108 ;  /* 0x0000006d5c6c7223 */ /* 0x000fe2000001086c */
[----:B------:R-:W-:Y:S01]  /*3e00*/  STS [R121.X4+0x430], R154 ;  /* 0x0004309a79007388 */ /* 0x000fe20000004800 */
[----:B------:R-:W-:-:S02]  /*3e10*/  FADD.FTZ R115, RZ, R115 ;  /* 0x00000073ff737221 */ /* 0x000fc40000010000 */
[----:B------:R-:W-:Y:S02]  /*3e20*/  FADD.FTZ R152, R114, R153 ;  /* 0x0000009972987221 */ /* 0x000fe40000010000 */
[----:B------:R-:W-:Y:S01]  /*3e30*/  FMUL.FTZ R114, R74, R109 ;  /* 0x0000006d4a727220 */ /* 0x000fe20000410000 */
[----:B------:R-:W-:Y:S01]  /*3e40*/  MOV R109, 0xffffff00 ;  /* 0xffffff00006d7802 */ /* 0x000fe20000000f00 */
[----:B------:R-:W-:Y:S02]  /*3e50*/  FADD.FTZ R108, R115, R108 ;  /* 0x0000006c736c7221 */ /* 0x000fe40000010000 */
[----:B------:R-:W-:Y:S01]  /*3e60*/  FADD.FTZ R103, R152, R103 ;  /* 0x0000006798677221 */ /* 0x000fe20000010000 */
[----:B------:R-:W-:Y:S01]  /*3e70*/  STS [R121.X4+0x42c], R114 ;  /* 0x00042c7279007388 */ /* 0x000fe20000004800 */
[----:B------:R-:W-:Y:S02]  /*3e80*/  FADD.FTZ R108, R108, R123 ;  /* 0x0000007b6c6c7221 */ /* 0x000fe40000010000 */
[----:B------:R-:W-:-:S02]  /*3e90*/  FADD.FTZ R103, R103, R98 ;  /* 0x0000006267677221 */ /* 0x000fc40000010000 */
[----:B------:R-:W-:Y:S02]  /*3ea0*/  IMAD R98, R70, R109, c[0x0][0x168] ;  /* 0x00005a0046627624 */ /* 0x000fe400078e026d */
[----:B------:R-:W-:Y:S01]  /*3eb0*/  FADD.FTZ R101, R108, R101 ;  /* 0x000000656c657221 */ /* 0x000fe20000010000 */
[----:B------:R-:W-:Y:S01]  /*3ec0*/  SHF.L.U32 R108, R70, 0x9, RZ ;  /* 0x00000009466c7819 */ /* 0x000fe200000006ff */
[----:B------:R-:W-:Y:S01]  /*3ed0*/  FMUL.FTZ R162, R120, R156 ;  /* 0x0000009c78a27220 */ /* 0x000fe20000410000 */
[----:B------:R-:W-:Y:S01]  /*3ee0*/  LEA R70, R98, -R59, 0x1 ;  /* 0x8000003b62467211 */ /* 0x000fe200078e08ff */
[----:B------:R-:W-:Y:S01]  /*3ef0*/  FMUL.FTZ R156, R87, R151 ;  /* 0x00000097579c7220 */ /* 0x000fe20000410000 */
[----:B------:R-:W-:Y:S01]  /*3f00*/  IADD3 R98, R59, 0x20, RZ ;  /* 0x000000203b627810 */ /* 0x000fe20007ffe0ff */
[----:B------:R-:W-:Y:S01]  /*3f10*/  FMUL.FTZ R116, R74, R113 ;  /* 0x000000714a747220 */ /* 0x000fe20000410000 */
[C---:B------:R-:W-:Y:S01]  /*3f20*/  ISETP.GE.AND P0, PT, R70.reuse, 0x1, PT ;  /* 0x000000014600780c */ /* 0x040fe20003f06270 */
[C---:B------:R-:W-:Y:S01]  /*3f30*/  FMUL.FTZ R104, R75.reuse, R104 ;  /* 0x000000684b687220 */ /* 0x040fe20000410000 */
[----:B------:R-:W-:Y:S01]  /*3f40*/  STS [R121.X4+0x458], R162 ;  /* 0x000458a279007388 */ /* 0x000fe20000004800 */
[----:B------:R-:W-:Y:S01]  /*3f50*/  FMUL.FTZ R102, R75, R102 ;  /* 0x000000664b667220 */ /* 0x000fe20000410000 */
[----:B------:R-:W-:Y:S01]  /*3f60*/  ISETP.GE.AND P1, PT, R70, 0x21, PT ;  /* 0x000000214600780c */ /* 0x000fe20003f26270 */
[----:B------:R-:W-:Y:S01]  /*3f70*/  FADD.FTZ R100, R101, R100 ;  /* 0x0000006465647221 */ /* 0x000fe20000010000 */
[----:B------:R-:W-:Y:S01]  /*3f80*/  STS [R121.X4+0x434], R156 ;  /* 0x0004349c79007388 */ /* 0x000fe20000004800 */
[----:B------:R-:W-:Y:S01]  /*3f90*/  FADD.FTZ R103, R103, R46 ;  /* 0x0000002e67677221 */ /* 0x000fe20000010000 */
[----:B------:R-:W-:Y:S01]  /*3fa0*/  IADD3 R46, P2, R108, R59, RZ ;  /* 0x0000003b6c2e7210 */ /* 0x000fe20007f5e0ff */
[----:B------:R-:W-:Y:S01]  /*3fb0*/  FMUL.FTZ R163, R4, R163 ;  /* 0x000000a304a37220 */ /* 0x000fe20000410000 */
[----:B------:R-:W-:Y:S01]  /*3fc0*/  STS [R121.X4+0x428], R116 ;  /* 0x0004287479007388 */ /* 0x000fe20000004800 */
[----:B------:R-:W-:Y:S01]  /*3fd0*/  FADD.FTZ R100, R100, R47 ;  /* 0x0000002f64647221 */ /* 0x000fe20000010000 */
[----:B------:R-:W-:Y:S01]  /*3fe0*/  LEA.HI.X.SX32 R47, R108, RZ, 0x1, P2 ;  /* 0x000000ff6c2f7211 */ /* 0x000fe200010f0eff */
[----:B------:R-:W-:Y:S01]  /*3ff0*/  FADD.FTZ R158, R158, -R163 ;  /* 0x800000a39e9e7221 */ /* 0x000fe20000010000 */
[----:B------:R0:W-:Y:S01]  /*4000*/  STS [R121.X4+0x420], R104 ;  /* 0x0004206879007388 */ /* 0x0001e20000004800 */
[----:B------:R-:W-:-:S03]  /*4010*/  FADD.FTZ R113, R103, R44 ;  /* 0x0000002c67717221 */ /* 0x000fc60000010000 */
[----:B------:R1:W-:Y:S01]  /*4020*/  STS [R121.X4+0x424], R102 ;  /* 0x0004246679007388 */ /* 0x0003e20000004800 */
[----:B0-----:R-:W-:-:S03]  /*4030*/  FADD.FTZ R104, R100, R45 ;  /* 0x0000002d64687221 */ /* 0x001fc60000010000 */
[----:B------:R-:W-:Y:S06]  /*4040*/  BAR.SYNC.DEFER_BLOCKING 0x0 ;  /* 0x0000000000007b1d */ /* 0x000fec0000010000 */
[----:B------:R-:W-:Y:S05]  /*4050*/  @!P0 BRA `(.L_x_12498) ;  /* 0x0000016000008947 */ /* 0x000fea0003800000 */
[----:B-1----:R-:W-:Y:S01]  /*4060*/  LEA.HI.SX32 R100, R59, R59, 0x1b ;  /* 0x0000003b3b647211 */ /* 0x002fe200078fdaff */
[----:B------:R-:W-:Y:S01]  /*4070*/  IMAD R102, R62, c[0x0][0x2a0], RZ ;  /* 0x0000a8003e667a24 */ /* 0x000fe200078e02ff */
[----:B------:R-:W-:Y:S01]  /*4080*/  ULDC.64 UR4, c[0x0][0x298] ;  /* 0x0000a60000047ab9 */ /* 0x000fe20000000a00 */
[C---:B------:R-:W-:Y:S01]  /*4090*/  IMAD.WIDE.U32 R44, R63.reuse, c[0x0][0x2a0], RZ ;  /* 0x0000a8003f2c7a25 */ /* 0x040fe200078e00ff */
[----:B------:R-:W-:Y:S01]  /*40a0*/  USHF.R.U32.HI UR8, URZ, 0x1, UR5 ;  /* 0x000000013f087899 */ /* 0x000fe20008011605 */
[----:B------:R-:W0:Y:S01]  /*40b0*/  LDS R101, [R100.X4+0x420] ;  /* 0x0004200064657984 */ /* 0x000e220000004800 */
[----:B------:R-:W-:Y:S01]  /*40c0*/  USHF.R.U64 UR4, UR4, 0x1, UR5 ;  /* 0x0000000104047899 */ /* 0x000fe20008001205 */
[----:B------:R-:W-:-:S02]  /*40d0*/  IMAD R103, R63, c[0x0][0x2a4], R102 ;  /* 0x0000a9003f677a24 */ /* 0x000fc400078e0266 */
        /* <DEDUP_REMOVED lines=14> */
.L_x_12498:
[----:B-1----:R-:W-:Y:S05]  /*41c0*/  BSYNC B0 ;  /* 0x0000000000007941 */ /* 0x002fea0003800000 */
.L_x_12497:
        /* <DEDUP_REMOVED lines=9> */
.L_x_12500:
[----:B------:R-:W-:Y:S05]  /*4260*/  BSYNC B0 ;  /* 0x0000000000007941 */ /* 0x000fea0003800000 */
.L_x_12499:
        /* <DEDUP_REMOVED lines=14> */
.L_x_12502:
[----:B0-----:R-:W-:Y:S05]  /*4350*/  BSYNC B0 ;  /* 0x0000000000007941 */ /* 0x001fea0003800000 */
.L_x_12501:
[----:B-1----:R0:W1:Y:S01]  /*4360*/  LDS R45, [R46.X4+0x5a0] ;  /* 0x0005a0002e2d7984 */ /* 0x0020620000004800 */
[----:B------:R-:W-:Y:S01]  /*4370*/  BSSY B0, `(.L_x_12503) ;  /* 0x0000005000007945 */ /* 0x000fe20003800000 */
[----:B------:R-:W-:-:S02]  /*4380*/  IADD3 R44, R59, 0xa0, RZ ;  /* 0x000000a03b2c7810 */ /* 0x000fc40007ffe0ff */
[----:B------:R-:W-:Y:S01]  /*4390*/  LEA.HI.SX32 R98, R98, R59, 0x1b ;  /* 0x0000003b62627211 */ /* 0x000fe200078fdaff */
[----:B------:R-:W-:Y:S05]  /*43a0*/  @!P0 BRA `(.L_x_12504) ;  /* 0x0000001000008947 */ /* 0x000fea0003800000 */
[----:B-1----:R1:W-:Y:S02]  /*43b0*/  RED.E.ADD.F32.FTZ.RN.STRONG.GPU [R48.64+-0x680], R45 ;  /* 0xfff9802d3000798e */ /* 0x0023e4000c10e786 */
.L_x_12504:
[----:B------:R-:W-:Y:S05]  /*43c0*/  BSYNC B0 ;  /* 0x0000000000007941 */ /* 0x000fea0003800000 */
.L_x_12503:
[----:B-1----:R1:W2:Y:S01]  /*43d0*/  LDS R45, [R98.X4+0x620] ;  /* 0x00062000622d7984 */ /* 0x0022a20000004800 */
[----:B------:R-:W-:Y:S01]  /*43e0*/  BSSY B0, `(.L_x_12505) ;  /* 0x0000005000007945 */ /* 0x000fe20003800000 */
[----:B0-----:R-:W-:Y:S02]  /*43f0*/  IADD3 R46, R59, 0xc0, RZ ;  /* 0x000000c03b2e7810 */ /* 0x001fe40007ffe0ff */
[----:B------:R-:W-:Y:S01]  /*4400*/  LEA.HI.SX32 R44, R44, R59, 0x1b ;  /* 0x0000003b2c2c7211 */ /* 0x000fe200078fdaff */
[----:B------:R-:W-:Y:S05]  /*4410*/  @!P1 BRA `(.L_x_12506) ;  /* 0x0000001000009947 */ /* 0x000fea0003800000 */
[----:B--2---:R0:W-:Y:S02]  /*4420*/  RED.E.ADD.F32.FTZ.RN.STRONG.GPU [R48.64+-0x600], R45 ;  /* 0xfffa002d3000798e */ /* 0x0041e4000c10e786 */
.L_x_12506:
[----:B------:R-:W-:Y:S05]  /*4430*/  BSYNC B0 ;  /* 0x0000000000007941 */ /* 0x000fea0003800000 */
.L_x_12505:
[----:B0-2---:R0:W2:Y:S01]  /*4440*/  LDS R45, [R44.X4+0x6a0] ;  /* 0x0006a0002c2d7984 */ /* 0x0050a20000004800 */
[----:B------:R-:W-:Y:S01]  /*4450*/  BSSY B0, `(.L_x_12507) ;  /* 0x0000005000007945 */ /* 0x000fe20003800000 */
[----:B-1----:R-:W-:Y:S02]  /*4460*/  IADD3 R98, R59, 0xe0, RZ ;  /* 0x000000e03b627810 */ /* 0x002fe40007ffe0ff */
[----:B------:R-:W-:Y:S01]  /*4470*/  LEA.HI.SX32 R46, R46, R59, 0x1b ;  /* 0x0000003b2e2e7211 */ /* 0x000fe200078fdaff */
[----:B------:R-:W-:Y:S05]  /*4480*/  @!P2 BRA `(.L_x_12508) ;  /* 0x000000100000a947 */ /* 0x000fea0003800000 */
[----:B--2---:R1:W-:Y:S02]  /*4490*/  RED.E.ADD.F32.FTZ.RN.STRONG.GPU [R48.64+-0x580], R45 ;  /* 0xfffa802d3000798e */ /* 0x0043e4000c10e786 */
.L_x_12508:
[----:B------:R-:W-:Y:S05]  /*44a0*/  BSYNC B0 ;  /* 0x0000000000007941 */ /* 0x000fea0003800000 */
.L_x_12507:
[----:B-12---:R1:W2:Y:S01]  /*44b0*/  LDS R45, [R46.X4+0x720] ;  /* 0x000720002e2d7984 */ /* 0x0062a20000004800 */
[----:B------:R-:W-:Y:S01]  /*44c0*/  BSSY B0, `(.L_x_12509) ;  /* 0x0000005000007945 */ /* 0x000fe20003800000 */
[----:B0-----:R-:W-:-:S02]  /*44d0*/  IADD3 R44, R59, 0x100, RZ ;  /* 0x000001003b2c7810 */ /* 0x001fc40007ffe0ff */
[----:B------:R-:W-:Y:S01]  /*44e0*/  LEA.HI.SX32 R98, R98, R59, 0x1b ;  /* 0x0000003b62627211 */ /* 0x000fe200078fdaff */
[----:B------:R-:W-:Y:S05]  /*44f0*/  @!P3 BRA `(.L_x_12510) ;  /* 0x000000100000b947 */ /* 0x000fea0003800000 */
[----:B--2---:R0:W-:Y:S02]  /*4500*/  RED.E.ADD.F32.FTZ.RN.STRONG.GPU [R48.64+-0x500], R45 ;  /* 0xfffb002d3000798e */ /* 0x0041e4000c10e786 */
.L_x_12510:
[----:B------:R-:W-:Y:S05]  /*4510*/  BSYNC B0 ;  /* 0x0000000000007941 */ /* 0x000fea0003800000 */
.L_x_12509:
[----:B0-2---:R0:W2:Y:S01]  /*4520*/  LDS R45, [R98.X4+0x7a0] ;  /* 0x0007a000622d7984 */ /* 0x0050a20000004800 */
[----:B------:R-:W-:Y:S01]  /*4530*/  BSSY B0, `(.L_x_12511) ;  /* 0x0000004000007945 */ /* 0x000fe20003800000 */
[----:B------:R-:W-:Y:S01]  /*4540*/  LEA.HI.SX32 R44, R44, R59, 0x1b ;  /* 0x0000003b2c2c7211 */ /* 0x000fe200078fdaff */
[----:B------:R-:W-:Y:S05]  /*4550*/  @!P4 BRA `(.L_x_12512) ;  /* 0x000000100000c947 */ /* 0x000fea0003800000 */
[----:B--2---:R2:W-:Y:S02]  /*4560*/  RED.E.ADD.F32.FTZ.RN.STRONG.GPU [R48.64+-0x480], R45 ;  /* 0xfffb802d3000798e */ /* 0x0045e4000c10e786 */
.L_x_12512:
[----:B------:R-:W-:Y:S05]  /*4570*/  BSYNC B0 ;  /* 0x0000000000007941 */ /* 0x000fea0003800000 */
.L_x_12511:
[----:B--2---:R2:W3:Y:S01]  /*4580*/  LDS R45, [R44.X4+0x820] ;  /* 0x000820002c2d7984 */ /* 0x0044e20000004800 */
[----:B------:R-:W-:Y:S01]  /*4590*/  BSSY B0, `(.L_x_12513) ;  /* 0x0000005000007945 */ /* 0x000fe20003800000 */
[C---:B-1----:R-:W-:Y:S02]  /*45a0*/  IADD3 R46, R59.reuse, 0x120, RZ ;  /* 0x000001203b2e7810 */ /* 0x042fe40007ffe0ff */
[----:B0-----:R-:W-:Y:S01]  /*45b0*/  IADD3 R98, R59, 0x140, RZ ;  /* 0x000001403b627810 */ /* 0x001fe20007ffe0ff */
[----:B------:R-:W-:Y:S05]  /*45c0*/  @!P5 BRA `(.L_x_12514) ;  /* 0x000000100000d947 */ /* 0x000fea0003800000 */
[----:B---3--:R0:W-:Y:S02]  /*45d0*/  RED.E.ADD.F32.FTZ.RN.STRONG.GPU [R48.64+-0x400], R45 ;  /* 0xfffc002d3000798e */ /* 0x0081e4000c10e786 */
.L_x_12514:
[----:B------:R-:W-:Y:S05]  /*45e0*/  BSYNC B0 ;  /* 0x0000000000007941 */ /* 0x000fea0003800000 */
.L_x_12513:
        /* <DEDUP_REMOVED lines=14> */
.L_x_12516:
[----:B0-----:R-:W-:Y:S05]  /*46d0*/  BSYNC B0 ;  /* 0x0000000000007941 */ /* 0x001fea0003800000 */
.L_x_12515:
[----:B-1----:R0:W1:Y:S01]  /*46e0*/  LDS R45, [R98.X4+0x920] ;  /* 0x00092000622d7984 */ /* 0x0020620000004800 */
[----:B------:R-:W-:Y:S01]  /*46f0*/  BSSY B0, `(.L_x_12517) ;  /* 0x0000005000007945 */ /* 0x000fe20003800000 */
[----:B------:R-:W-:Y:S02]  /*4700*/  IADD3 R46, R59, 0x180, RZ ;  /* 0x000001803b2e7810 */ /* 0x000fe40007ffe0ff */
[----:B------:R-:W-:Y:S01]  /*4710*/  LEA.HI.SX32 R44, R44, R59, 0x1b ;  /* 0x0000003b2c2c7211 */ /* 0x000fe200078fdaff */
[----:B------:R-:W-:Y:S05]  /*4720*/  @!P0 BRA `(.L_x_12518) ;  /* 0x0000001000008947 */ /* 0x000fea0003800000 */
[----:B-1----:R1:W-:Y:S02]  /*4730*/  RED.E.ADD.F32.FTZ.RN.STRONG.GPU [R48.64+-0x300], R45 ;  /* 0xfffd002d3000798e */ /* 0x0023e4000c10e786 */
.L_x_12518:
[----:B------:R-:W-:Y:S05]  /*4740*/  BSYNC B0 ;  /* 0x0000000000007941 */ /* 0x000fea0003800000 */
.L_x_12517:
[----:B-1----:R1:W2:Y:S01]  /*4750*/  LDS R45, [R44.X4+0x9a0] ;  /* 0x0009a0002c2d7984 */ /* 0x0022a20000004800 */
[----:B------:R-:W-:Y:S01]  /*4760*/  BSSY B0, `(.L_x_12519) ;  /* 0x0000005000007945 */ /* 0x000fe20003800000 */
[----:B------:R-:W-:-:S02]  /*4770*/  IADD3 R70, R59, 0x1a0, RZ ;  /* 0x000001a03b467810 */ /* 0x000fc40007ffe0ff */
[----:B------:R-:W-:Y:S01]  /*4780*/  LEA.HI.SX32 R46, R46, R59, 0x1b ;  /* 0x0000003b2e2e7211 */ /* 0x000fe200078fdaff */
[----:B------:R-:W-:Y:S05]  /*4790*/  @!P1 BRA `(.L_x_12520) ;  /* 0x0000001000009947 */ /* 0x000fea0003800000 */
[----:B--2---:R2:W-:Y:S02]  /*47a0*/  RED.E.ADD.F32.FTZ.RN.STRONG.GPU [R48.64+-0x280], R45 ;  /* 0xfffd802d3000798e */ /* 0x0045e4000c10e786 */
.L_x_12520:
[----:B------:R-:W-:Y:S05]  /*47b0*/  BSYNC B0 ;  /* 0x0000000000007941 */ /* 0x000fea0003800000 */
.L_x_12519:
[----:B--2---:R2:W3:Y:S01]  /*47c0*/  LDS R45, [R46.X4+0xa20] ;  /* 0x000a20002e2d7984 */ /* 0x0044e20000004800 */
[----:B------:R-:W-:Y:S01]  /*47d0*/  BSSY B0, `(.L_x_12521) ;  /* 0x0000005000007945 */ /* 0x000fe20003800000 */
[----:B-1----:R-:W-:Y:S02]  /*47e0*/  IADD3 R44, R59, 0x1c0, RZ ;  /* 0x000001c03b2c7810 */ /* 0x002fe40007ffe0ff */
[----:B------:R-:W-:Y:S01]  /*47f0*/  LEA.HI.SX32 R70, R70, R59, 0x1b ;  /* 0x0000003b46467211 */ /* 0x000fe200078fdaff */
[----:B------:R-:W-:Y:S05]  /*4800*/  @!P2 BRA `(.L_x_12522) ;  /* 0x000000100000a947 */ /* 0x000fea0003800000 */
[----:B---3--:R1:W-:Y:S02]  /*4810*/  RED.E.ADD.F32.FTZ.RN.STRONG.GPU [R48.64+-0x200], R45 ;  /* 0xfffe002d3000798e */ /* 0x0083e4000c10e786 */
.L_x_12522:
[----:B------:R-:W-:Y:S05]  /*4820*/  BSYNC B0 ;  /* 0x0000000000007941 */ /* 0x000fea0003800000 */
.L_x_12521:
[----:B-1-3--:R1:W3:Y:S01]  /*4830*/  LDS R45, [R70.X4+0xaa0] ;  /* 0x000aa000462d7984 */ /* 0x00a2e20000004800 */
[----:B------:R-:W-:Y:S01]  /*4840*/  BSSY B0, `(.L_x_12523) ;  /* 0x0000005000007945 */ /* 0x000fe20003800000 */
[----:B--2---:R-:W-:Y:S02]  /*4850*/  IADD3 R46, R59, 0x1e0, RZ ;  /* 0x000001e03b2e7810 */ /* 0x004fe40007ffe0ff */
[----:B------:R-:W-:Y:S01]  /*4860*/  LEA.HI.SX32 R44, R44, R59, 0x1b ;  /* 0x0000003b2c2c7211 */ /* 0x000fe200078fdaff */
[----:B------:R-:W-:Y:S05]  /*4870*/  @!P3 BRA `(.L_x_12524) ;  /* 0x000000100000b947 */ /* 0x000fea0003800000 */
[----:B---3--:R2:W-:Y:S02]  /*4880*/  RED.E.ADD.F32.FTZ.RN.STRONG.GPU [R48.64+-0x180], R45 ;  /* 0xfffe802d3000798e */ /* 0x0085e4000c10e786 */
.L_x_12524:
[----:B------:R-:W-:Y:S05]  /*4890*/  BSYNC B0 ;  /* 0x0000000000007941 */ /* 0x000fea0003800000 */
.L_x_12523:
[----:B--23--:R2:W3:Y:S01]  /*48a0*/  LDS R45, [R44.X4+0xb20] ;  /* 0x000b20002c2d7984 */ /* 0x00c4e20000004800 */
[----:B------:R-:W-:Y:S01]  /*48b0*/  BSSY B0, `(.L_x_12525) ;  /* 0x0000004000007945 */ /* 0x000fe20003800000 */
[----:B------:R-:W-:Y:S01]  /*48c0*/  LEA.HI.SX32 R46, R46, R59, 0x1b ;  /* 0x0000003b2e2e7211 */ /* 0x000fe200078fdaff */
[----:B------:R-:W-:Y:S05]  /*48d0*/  @!P4 BRA `(.L_x_12526) ;  /* 0x000000100000c947 */ /* 0x000fea0003800000 */
[----:B---3--:R3:W-:Y:S02]  /*48e0*/  RED.E.ADD.F32.FTZ.RN.STRONG.GPU [R48.64+-0x100], R45 ;  /* 0xffff002d3000798e */ /* 0x0087e4000c10e786 */
.L_x_12526:
[----:B------:R-:W-:Y:S05]  /*48f0*/  BSYNC B0 ;  /* 0x0000000000007941 */ /* 0x000fea0003800000 */
.L_x_12525:
[----:B---3--:R3:W4:Y:S01]  /*4900*/  LDS R45, [R46.X4+0xba0] ;  /* 0x000ba0002e2d7984 */ /* 0x0087220000004800 */
[----:B------:R-:W-:Y:S01]  /*4910*/  BSSY B0, `(.L_x_12527) ;  /* 0x0000003000007945 */ /* 0x000fe20003800000 */
[----:B------:R-:W-:Y:S05]  /*4920*/  @!P5 BRA `(.L_x_12528) ;  /* 0x000000100000d947 */ /* 0x000fea0003800000 */
[----:B----4-:R4:W-:Y:S02]  /*4930*/  RED.E.ADD.F32.FTZ.RN.STRONG.GPU [R48.64+-0x80], R45 ;  /* 0xffff802d3000798e */ /* 0x0109e4000c10e786 */
.L_x_12528:
[----:B------:R-:W-:Y:S05]  /*4940*/  BSYNC B0 ;  /* 0x0000000000007941 */ /* 0x000fea0003800000 */
.L_x_12527:
[----:B----4-:R-:W4:Y:S01]  /*4950*/  SHFL.DOWN PT, R48, R51, 0x1, 0x1f ;  /* 0x08201f0033307f89 */ /* 0x010f2200000e0000 */
[----:B------:R-:W-:Y:S01]  /*4960*/  ISETP.GT.AND P0, PT, R58, 0x1e, PT ;  /* 0x0000001e3a00780c */ /* 0x000fe20003f04270 */
[----:B------:R-:W-:Y:S01]  /*4970*/  FMUL.FTZ R94, R94, R137 ;  /* 0x000000895e5e7220 */ /* 0x000fe20000410000 */
[----:B------:R-:W-:Y:S01]  /*4980*/  MOV R45, R51 ;  /* 0x00000033002d7202 */ /* 0x000fe20000000f00 */
[----:B------:R-:W5:Y:S01]  /*4990*/  SHFL.DOWN PT, R71, R150, 0x1, 0x1f ;  /* 0x08201f0096477f89 */ /* 0x000f6200000e0000 */
[----:B---3--:R-:W-:Y:S01]  /*49a0*/  MOV R46, R150 ;  /* 0x00000096002e7202 */ /* 0x008fe20000000f00 */
[----:B------:R-:W-:Y:S01]  /*49b0*/  FMUL.FTZ R95, R95, R143 ;  /* 0x0000008f5f5f7220 */ /* 0x000fe20000410000 */
[----:B------:R-:W-:Y:S01]  /*49c0*/  MOV R47, R158 ;  /* 0x0000009e002f7202 */ /* 0x000fe20000000f00 */
[----:B-1----:R-:W1:Y:S01]  /*49d0*/  SHFL.DOWN PT, R70, R158, 0x1, 0x1f ;  /* 0x08201f009e467f89 */ /* 0x002e6200000e0000 */
[----:B--2---:R-:W-:Y:S01]  /*49e0*/  MOV R44, R50 ;  /* 0x00000032002c7202 */ /* 0x004fe20000000f00 */
[----:B------:R-:W-:Y:S01]  /*49f0*/  FMUL.FTZ R85, R85, R149 ;  /* 0x0000009555557220 */ /* 0x000fe20000410000 */
[----:B------:R-:W-:Y:S01]  /*4a00*/  ISETP.NE.AND P1, PT, R58, RZ, PT ;  /* 0x000000ff3a00720c */ /* 0x000fe20003f25270 */
[----:B------:R-:W2:Y:S01]  /*4a10*/  SHFL.DOWN PT, R49, R50, 0x1, 0x1f ;  /* 0x08201f0032317f89 */ /* 0x000ea200000e0000 */
[----:B------:R-:W-:Y:S01]  /*4a20*/  ISETP.NE.AND P2, PT, R59, RZ, PT ;  /* 0x000000ff3b00720c */ /* 0x000fe20003f45270 */
[----:B------:R-:W-:Y:S01]  /*4a30*/  BSSY B0, `(.L_x_12529) ;  /* 0x000008b000007945 */ /* 0x000fe20003800000 */
[----:B----4-:R-:W-:-:S02]  /*4a40*/  @!P0 FADD.FTZ R45, R45, R48 ;  /* 0x000000302d2d8221 */ /* 0x010fc40000010000 */
[----:B-----5:R-:W-:Y:S02]  /*4a50*/  @!P0 FADD.FTZ R46, R46, R71 ;  /* 0x000000472e2e8221 */ /* 0x020fe40000010000 */
[----:B-1----:R-:W-:-:S03]  /*4a60*/  @!P0 FADD.FTZ R47, R47, R70 ;  /* 0x000000462f2f8221 */ /* 0x002fc60000010000 */
[----:B------:R-:W1:Y:S01]  /*4a70*/  SHFL.DOWN PT, R51, R46, 0x2, 0x1f ;  /* 0x08401f002e337f89 */ /* 0x000e6200000e0000 */
[----:B--2---:R-:W-:-:S03]  /*4a80*/  @!P0 FADD.FTZ R44, R44, R49 ;  /* 0x000000312c2c8221 */ /* 0x004fc60000010000 */
[----:B------:R-:W2:Y:S01]  /*4a90*/  SHFL.DOWN PT, R70, R45, 0x2, 0x1f ;  /* 0x08401f002d467f89 */ /* 0x000ea200000e0000 */
[----:B------:R-:W-:Y:S01]  /*4aa0*/  ISETP.GT.AND P0, PT, R58, 0x1d, PT ;  /* 0x0000001d3a00780c */ /* 0x000fe20003f04270 */
[----:B------:R-:W-:Y:S02]  /*4ab0*/  FMUL.FTZ R49, R77, R144 ;  /* 0x000000904d317220 */ /* 0x000fe40000410000 */
[----:B------:R-:W3:Y:S02]  /*4ac0*/  SHFL.DOWN PT, R50, R47, 0x2, 0x1f ;  /* 0x08401f002f327f89 */ /* 0x000ee400000e0000 */
[-C--:B------:R-:W-:Y:S02]  /*4ad0*/  FFMA.FTZ R48, R76, R136.reuse, -R49 ;  /* 0x000000884c307223 */ /* 0x080fe40000010831 */
[----:B------:R-:W4:Y:S01]  /*4ae0*/  SHFL.DOWN PT, R71, R44, 0x2, 0x1f ;  /* 0x08401f002c477f89 */ /* 0x000f2200000e0000 */
[----:B------:R-:W-:Y:S02]  /*4af0*/  FMUL.FTZ R49, R122, R136 ;  /* 0x000000887a317220 */ /* 0x000fe40000410000 */
[----:B------:R-:W-:-:S02]  /*4b00*/  FMUL.FTZ R127, R127, R48 ;  /* 0x000000307f7f7220 */ /* 0x000fc40000410000 */
[----:B------:R-:W-:-:S04]  /*4b10*/  FMUL.FTZ R48, R77, R96 ;  /* 0x000000604d307220 */ /* 0x000fc80000410000 */
[----:B------:R-:W-:Y:S02]  /*4b20*/  FFMA.FTZ R48, R76, R97, -R48 ;  /* 0x000000614c307223 */ /* 0x000fe40000010830 */
[----:B-1----:R-:W-:Y:S02]  /*4b30*/  @!P0 FADD.FTZ R46, R46, R51 ;  /* 0x000000332e2e8221 */ /* 0x002fe40000010000 */
[----:B------:R-:W-:Y:S02]  /*4b40*/  FMUL.FTZ R51, R77, R136 ;  /* 0x000000884d337220 */ /* 0x000fe40000410000 */
[----:B--2---:R-:W-:Y:S02]  /*4b50*/  @!P0 FADD.FTZ R45, R45, R70 ;  /* 0x000000462d2d8221 */ /* 0x004fe40000010000 */
[----:B------:R-:W-:Y:S02]  /*4b60*/  FMUL.FTZ R48, R145, R48 ;  /* 0x0000003091307220 */ /* 0x000fe40000410000 */
[----:B---3--:R-:W-:Y:S01]  /*4b70*/  @!P0 FADD.FTZ R47, R47, R50 ;  /* 0x000000322f2f8221 */ /* 0x008fe20000010000 */
[----:B------:R-:W1:Y:S01]  /*4b80*/  SHFL.DOWN PT, R70, R45, 0x4, 0x1f ;  /* 0x08801f002d467f89 */ /* 0x000e6200000e0000 */
[----:B------:R-:W-:-:S02]  /*4b90*/  FFMA.FTZ R50, R76, R144, R51 ;  /* 0x000000904c327223 */ /* 0x000fc40000010033 */
[----:B----4-:R-:W-:Y:S01]  /*4ba0*/  @!P0 FADD.FTZ R44, R44, R71 ;  /* 0x000000472c2c8221 */ /* 0x010fe20000010000 */
[----:B0-----:R-:W0:Y:S01]  /*4bb0*/  SHFL.DOWN PT, R98, R47, 0x4, 0x1f ;  /* 0x08801f002f627f89 */ /* 0x001e2200000e0000 */
[----:B------:R-:W-:Y:S01]  /*4bc0*/  ISETP.GT.AND P0, PT, R58, 0x1b, PT ;  /* 0x0000001b3a00780c */ /* 0x000fe20003f04270 */
[----:B------:R-:W-:Y:S02]  /*4bd0*/  FFMA.FTZ R51, R118, R144, R49 ;  /* 0x0000009076337223 */ /* 0x000fe40000010031 */
[----:B------:R-:W2:Y:S01]  /*4be0*/  SHFL.DOWN PT, R71, R46, 0x4, 0x1f ;  /* 0x08801f002e477f89 */ /* 0x000ea200000e0000 */
[-C--:B------:R-:W-:Y:S02]  /*4bf0*/  FMUL.FTZ R49, R77, R97.reuse ;  /* 0x000000614d317220 */ /* 0x080fe40000410000 */
[----:B------:R-:W-:Y:S01]  /*4c00*/  FMUL.FTZ R97, R111, R97 ;  /* 0x000000616f617220 */ /* 0x000fe20000410000 */
[----:B------:R-:W3:Y:S01]  /*4c10*/  SHFL.DOWN PT, R101, R44, 0x4, 0x1f ;  /* 0x08801f002c657f89 */ /* 0x000ee200000e0000 */
[----:B------:R-:W-:-:S02]  /*4c20*/  FFMA.FTZ R49, R76, R96, R49 ;  /* 0x000000604c317223 */ /* 0x000fc40000010031 */
[----:B------:R-:W-:Y:S02]  /*4c30*/  FFMA.FTZ R96, R119, R96, R97 ;  /* 0x0000006077607223 */ /* 0x000fe40000010061 */
[----:B------:R-:W-:Y:S02]  /*4c40*/  FFMA.FTZ R50, R147, R50, R127 ;  /* 0x0000003293327223 */ /* 0x000fe4000001007f */
[----:B------:R-:W-:Y:S02]  /*4c50*/  FFMA.FTZ R48, R146, R49, R48 ;  /* 0x0000003192307223 */ /* 0x000fe40000010030 */
[----:B------:R-:W-:Y:S02]  /*4c60*/  FMUL.FTZ R49, R112, R125 ;  /* 0x0000007d70317220 */ /* 0x000fe40000410000 */
[----:B------:R-:W-:Y:S02]  /*4c70*/  FFMA.FTZ R50, R120, R51, R50 ;  /* 0x0000003378327223 */ /* 0x000fe40000010032 */
[----:B-1----:R-:W-:-:S02]  /*4c80*/  @!P0 FADD.FTZ R45, R45, R70 ;  /* 0x000000462d2d8221 */ /* 0x002fc40000010000 */
[----:B------:R-:W-:Y:S02]  /*4c90*/  FFMA.FTZ R20, R29, R51, R20 ;  /* 0x000000331d147223 */ /* 0x000fe40000010014 */
[----:B0-----:R-:W-:Y:S01]  /*4ca0*/  @!P0 FADD.FTZ R47, R47, R98 ;  /* 0x000000622f2f8221 */ /* 0x001fe20000010000 */
[----:B------:R-:W0:Y:S01]  /*4cb0*/  SHFL.DOWN PT, R70, R45, 0x8, 0x1f ;  /* 0x09001f002d467f89 */ /* 0x000e2200000e0000 */
[-C--:B------:R-:W-:Y:S02]  /*4cc0*/  FFMA.FTZ R21, R28, R96.reuse, R21 ;  /* 0x000000601c157223 */ /* 0x080fe40000010015 */
[----:B--2---:R-:W-:Y:S02]  /*4cd0*/  @!P0 FADD.FTZ R46, R46, R71 ;  /* 0x000000472e2e8221 */ /* 0x004fe40000010000 */
[----:B------:R-:W-:Y:S02]  /*4ce0*/  FFMA.FTZ R117, R117, R96, R48 ;  /* 0x0000006075757223 */ /* 0x000fe40000010030 */
[----:B---3--:R-:W-:Y:S01]  /*4cf0*/  @!P0 FADD.FTZ R44, R44, R101 ;  /* 0x000000652c2c8221 */ /* 0x008fe20000010000 */
[----:B------:R-:W-:Y:S01]  /*4d00*/  SHFL.DOWN PT, R96, R47, 0x8, 0x1f ;  /* 0x09001f002f607f89 */ /* 0x000fe200000e0000 */
[CC--:B------:R-:W-:Y:S01]  /*4d10*/  FMUL.FTZ R48, R77.reuse, R124.reuse ;  /* 0x0000007c4d307220 */ /* 0x0c0fe20000410000 */
[----:B------:R-:W-:Y:S01]  /*4d20*/  ISETP.GT.AND P0, PT, R58, 0x17, PT ;  /* 0x000000173a00780c */ /* 0x000fe20003f04270 */
[----:B------:R-:W-:Y:S01]  /*4d30*/  FFMA.FTZ R51, R106, R124, R49 ;  /* 0x0000007c6a337223 */ /* 0x000fe20000010031 */
[----:B------:R-:W1:Y:S01]  /*4d40*/  SHFL.DOWN PT, R101, R46, 0x8, 0x1f ;  /* 0x09001f002e657f89 */ /* 0x000e6200000e0000 */
[----:B------:R-:W-:-:S02]  /*4d50*/  FMUL.FTZ R49, R77, R135 ;  /* 0x000000874d317220 */ /* 0x000fc40000410000 */
[C---:B------:R-:W-:Y:S01]  /*4d60*/  FFMA.FTZ R71, R76.reuse, R125, -R48 ;  /* 0x0000007d4c477223 */ /* 0x040fe20000010830 */
[----:B------:R-:W2:Y:S01]  /*4d70*/  SHFL.DOWN PT, R97, R44, 0x8, 0x1f ;  /* 0x09001f002c617f89 */ /* 0x000ea200000e0000 */
[-C--:B------:R-:W-:Y:S02]  /*4d80*/  FFMA.FTZ R49, R76, R140.reuse, -R49 ;  /* 0x0000008c4c317223 */ /* 0x080fe40000010831 */
[----:B------:R-:W-:Y:S02]  /*4d90*/  FMUL.FTZ R48, R77, R140 ;  /* 0x0000008c4d307220 */ /* 0x000fe40000410000 */
[----:B------:R-:W-:Y:S02]  /*4da0*/  FADD.FTZ R19, R50, R19 ;  /* 0x0000001332137221 */ /* 0x000fe40000010000 */
[----:B------:R-:W-:Y:S02]  /*4db0*/  FMUL.FTZ R49, R132, R49 ;  /* 0x0000003184317220 */ /* 0x000fe40000410000 */
[----:B------:R-:W-:-:S02]  /*4dc0*/  FFMA.FTZ R50, R76, R135, R48 ;  /* 0x000000874c327223 */ /* 0x000fc40000010030 */
[----:B------:R-:W-:Y:S02]  /*4dd0*/  FMUL.FTZ R48, R77, R139 ;  /* 0x0000008b4d307220 */ /* 0x000fe40000410000 */
[----:B------:R-:W-:Y:S02]  /*4de0*/  FFMA.FTZ R50, R131, R50, R49 ;  /* 0x0000003283327223 */ /* 0x000fe40000010031 */
[C---:B------:R-:W-:Y:S02]  /*4df0*/  FFMA.FTZ R49, R76.reuse, R137, -R48 ;  /* 0x000000894c317223 */ /* 0x040fe40000010830 */
[C---:B------:R-:W-:Y:S02]  /*4e00*/  FMUL.FTZ R125, R77.reuse, R125 ;  /* 0x0000007d4d7d7220 */ /* 0x040fe40000410000 */
[----:B------:R-:W-:Y:S02]  /*4e10*/  FMUL.FTZ R137, R77, R137 ;  /* 0x000000894d897220 */ /* 0x000fe40000410000 */
[----:B------:R-:W-:-:S02]  /*4e20*/  FFMA.FTZ R124, R76, R124, R125 ;  /* 0x0000007c4c7c7223 */ /* 0x000fc4000001007d */
[----:B------:R-:W-:Y:S02]  /*4e30*/  FMUL.FTZ R71, R134, R71 ;  /* 0x0000004786477220 */ /* 0x000fe40000410000 */
[----:B------:R-:W-:Y:S02]  /*4e40*/  FMUL.FTZ R49, R130, R49 ;  /* 0x0000003182317220 */ /* 0x000fe40000410000 */
[-C--:B------:R-:W-:Y:S02]  /*4e50*/  FFMA.FTZ R48, R76, R139.reuse, R137 ;  /* 0x0000008b4c307223 */ /* 0x080fe40000010089 */
[----:B------:R-:W-:Y:S02]  /*4e60*/  FFMA.FTZ R71, R133, R124, R71 ;  /* 0x0000007c85477223 */ /* 0x000fe40000010047 */
[----:B------:R-:W-:Y:S02]  /*4e70*/  FFMA.FTZ R139, R86, R139, R94 ;  /* 0x0000008b568b7223 */ /* 0x000fe4000001005e */
[----:B------:R-:W-:-:S02]  /*4e80*/  FFMA.FTZ R48, R129, R48, R49 ;  /* 0x0000003081307223 */ /* 0x000fc40000010031 */
[----:B0-----:R-:W-:Y:S02]  /*4e90*/  @!P0 FADD.FTZ R45, R45, R70 ;  /* 0x000000462d2d8221 */ /* 0x001fe40000010000 */
[----:B-1----:R-:W-:Y:S02]  /*4ea0*/  @!P0 FADD.FTZ R46, R46, R101 ;  /* 0x000000652e2e8221 */ /* 0x002fe40000010000 */
[----:B------:R-:W-:Y:S01]  /*4eb0*/  @!P0 FADD.FTZ R47, R47, R96 ;  /* 0x000000602f2f8221 */ /* 0x000fe20000010000 */
[----:B------:R-:W0:Y:S01]  /*4ec0*/  SHFL.DOWN PT, R70, R45, 0x10, 0x1f ;  /* 0x0a001f002d467f89 */ /* 0x000e2200000e0000 */
[----:B--2---:R-:W-:Y:S01]  /*4ed0*/  @!P0 FADD.FTZ R44, R44, R97 ;  /* 0x000000612c2c8221 */ /* 0x004fe20000010000 */
[----:B------:R-:W-:Y:S01]  /*4ee0*/  ISETP.GT.AND P0, PT, R58, 0xf, PT ;  /* 0x0000000f3a00780c */ /* 0x000fe20003f04270 */
[----:B------:R-:W-:Y:S01]  /*4ef0*/  FFMA.FTZ R88, R88, R139, R48 ;  /* 0x0000008b58587223 */ /* 0x000fe20000010030 */
[----:B------:R-:W-:Y:S01]  /*4f00*/  SHFL.DOWN PT, R96, R47, 0x10, 0x1f ;  /* 0x0a001f002f607f89 */ /* 0x000fe200000e0000 */
[----:B------:R-:W-:-:S02]  /*4f10*/  FFMA.FTZ R22, R31, R51, R22 ;  /* 0x000000331f167223 */ /* 0x000fc40000010016 */
[----:B------:R-:W-:Y:S02]  /*4f20*/  FFMA.FTZ R110, R110, R51, R71 ;  /* 0x000000336e6e7223 */ /* 0x000fe40000010047 */
[C---:B------:R-:W-:Y:S01]  /*4f30*/  FMUL.FTZ R48, R77.reuse, R142 ;  /* 0x0000008e4d307220 */ /* 0x040fe20000410000 */
[----:B------:R-:W1:Y:S01]  /*4f40*/  SHFL.DOWN PT, R71, R46, 0x10, 0x1f ;  /* 0x0a001f002e477f89 */ /* 0x000e6200000e0000 */
[CC--:B------:R-:W-:Y:S02]  /*4f50*/  FMUL.FTZ R49, R77.reuse, R143.reuse ;  /* 0x0000008f4d317220 */ /* 0x0c0fe40000410000 */
[C---:B------:R-:W-:Y:S01]  /*4f60*/  FFMA.FTZ R143, R76.reuse, R143, -R48 ;  /* 0x0000008f4c8f7223 */ /* 0x040fe20000010830 */
[----:B------:R-:W2:Y:S01]  /*4f70*/  SHFL.DOWN PT, R51, R44, 0x10, 0x1f ;  /* 0x0a001f002c337f89 */ /* 0x000ea200000e0000 */
[----:B------:R-:W-:Y:S02]  /*4f80*/  FMUL.FTZ R48, R77, R138 ;  /* 0x0000008a4d307220 */ /* 0x000fe40000410000 */
[----:B------:R-:W-:-:S02]  /*4f90*/  FFMA.FTZ R49, R76, R142, R49 ;  /* 0x0000008e4c317223 */ /* 0x000fc40000010031 */
[----:B------:R-:W-:Y:S02]  /*4fa0*/  FFMA.FTZ R48, R76, R141, -R48 ;  /* 0x0000008d4c307223 */ /* 0x000fe40000010830 */
[----:B------:R-:W-:Y:S02]  /*4fb0*/  FMUL.FTZ R143, R128, R143 ;  /* 0x0000008f808f7220 */ /* 0x000fe40000410000 */
[----:B------:R-:W-:Y:S02]  /*4fc0*/  FMUL.FTZ R93, R93, R48 ;  /* 0x000000305d5d7220 */ /* 0x000fe40000410000 */
[----:B------:R-:W-:Y:S02]  /*4fd0*/  FMUL.FTZ R48, R77, R148 ;  /* 0x000000944d307220 */ /* 0x000fe40000410000 */
[----:B------:R-:W-:Y:S02]  /*4fe0*/  FFMA.FTZ R143, R126, R49, R143 ;  /* 0x000000317e8f7223 */ /* 0x000fe4000001008f */
[----:B------:R-:W-:-:S02]  /*4ff0*/  FMUL.FTZ R49, R84, R141 ;  /* 0x0000008d54317220 */ /* 0x000fc40000410000 */
[----:B------:R-:W-:Y:S02]  /*5000*/  FMUL.FTZ R140, R107, R140 ;  /* 0x0000008c6b8c7220 */ /* 0x000fe40000410000 */
        /* <DEDUP_REMOVED lines=45> */
.L_x_12530:
[----:B0-----:R-:W-:Y:S05]  /*52e0*/  BSYNC B0 ;  /* 0x0000000000007941 */ /* 0x001fea0003800000 */
.L_x_12529:
[----:B------:R-:W-:Y:S02]  /*52f0*/  IADD3 R2, R2, 0x1, RZ ;  /* 0x0000000102027810 */ /* 0x000fe40007ffe0ff */
[----:B------:R-:W-:-:S02]  /*5300*/  IADD3 R3, P1, R3, 0x1, RZ ;  /* 0x0000000103037810 */ /* 0x000fc40007f3e0ff */
[----:B------:R-:W-:Y:S02]  /*5310*/  ISETP.GE.AND P0, PT, R2, c[0x0][0x16c], PT ;  /* 0x00005b0002007a0c */ /* 0x000fe40003f06270 */
[----:B------:R-:W-:-:S11]  /*5320*/  IADD3.X R0, RZ, R0, RZ, P1, !PT ;  /* 0x00000000ff007210 */ /* 0x000fd60000ffe4ff */
[----:B------:R-:W-:Y:S01]  /*5330*/  @P0 CALL.REL.NOINC `(.L_x_12484) ;  /* 0x0000001000000944 */ /* 0x000fe20003c00000 */
[----:B------:R-:W-:Y:S05]  /*5340*/  BRA `(.L_x_12531) ;  /* 0xffffb97000007947 */ /* 0x000fea000383ffff */
.L_x_12484:
        /* <DEDUP_REMOVED lines=9> */
[----:B------:R-:W-:-:S02]  /*53e0*/  F2FP.PACK_AB R27, R19, R18 ;  /* 0x00000012131b723e */ /* 0x000fc400000000ff */
[----:B------:R-:W-:Y:S02]  /*53f0*/  SHF.L.U32 R20, R22, 0x8, RZ ;  /* 0x0000000816147819 */ /* 0x000fe400000006ff */
[----:B------:R-:W-:Y:S02]  /*5400*/  F2FP.PACK_AB R26, R17, R16 ;  /* 0x00000010111a723e */ /* 0x000fe400000000ff */
[--C-:B------:R-:W-:Y:S02]  /*5410*/  SHF.R.S32.HI R21, RZ, 0x1f, R20.reuse ;  /* 0x0000001fff157819 */ /* 0x100fe40000011414 */
[----:B------:R-:W-:Y:S02]  /*5420*/  F2FP.PACK_AB R25, R15, R14 ;  /* 0x0000000e0f19723e */ /* 0x000fe400000000ff */
[----:B------:R-:W-:Y:S01]  /*5430*/  F2FP.PACK_AB R24, R13, R12 ;  /* 0x0000000c0d18723e */ /* 0x000fe200000000ff */
[----:B------:R-:W-:Y:S01]  /*5440*/  IMAD.WIDE.U32 R2, R65, c[0x0][0x2d8], R20 ;  /* 0x0000b60041027a25 */ /* 0x000fe200078e0014 */
[----:B------:R-:W-:Y:S01]  /*5450*/  IADD3 R39, P1, R39, -0x400, RZ ;  /* 0xfffffc0027277810 */ /* 0x000fe20007f3e0ff */
[----:B------:R0:W-:Y:S01]  /*5460*/  STS.128 [R58.X16], R4 ;  /* 0x000000043a007388 */ /* 0x0001e2000000cc00 */
[----:B------:R-:W-:-:S06]  /*5470*/  NOP ;  /* 0x0000000000007918 */ /* 0x000fcc0000000000 */
[----:B------:R-:W1:Y:S01]  /*5480*/  LDS.128 R8, [R58.X16] ;  /* 0x000000003a087984 */ /* 0x000e62000000cc00 */
[----:B------:R-:W-:Y:S01]  /*5490*/  IADD3 R3, R3, R23, RZ ;  /* 0x0000001703037210 */ /* 0x000fe20007ffe0ff */
[C---:B------:R-:W-:Y:S01]  /*54a0*/  IMAD R23, R69.reuse, c[0x0][0x2e4], R0 ;  /* 0x0000b90045177a24 */ /* 0x040fe200078e0200 */
[----:B------:R-:W-:Y:S01]  /*54b0*/  IADD3 R52, P2, R52, -0x200, RZ ;  /* 0xfffffe0034347810 */ /* 0x000fe20007f5e0ff */
[----:B------:R-:W-:Y:S01]  /*54c0*/  IMAD R0, R64, c[0x0][0x2f8], RZ ;  /* 0x0000be0040007a24 */ /* 0x000fe200078e02ff */
[----:B------:R-:W-:Y:S01]  /*54d0*/  IADD3 R56, P3, R56, -0x200, RZ ;  /* 0xfffffe0038387810 */ /* 0x000fe20007f7e0ff */
[----:B------:R-:W-:Y:S01]  /*54e0*/  IMAD.WIDE.U32 R2, R69, c[0x0][0x2e0], R2 ;  /* 0x0000b80045027a25 */ /* 0x000fe200078e0002 */
[----:B------:R-:W-:Y:S02]  /*54f0*/  IADD3 R54, P4, R54, -0x200, RZ ;  /* 0xfffffe0036367810 */ /* 0x000fe40007f9e0ff */
[----:B------:R-:W-:Y:S01]  /*5500*/  IADD3 R36, R36, 0x1, RZ ;  /* 0x0000000124247810 */ /* 0x000fe20007ffe0ff */
[----:B------:R-:W-:Y:S01]  /*5510*/  IMAD.WIDE.U32 R20, R65, c[0x0][0x2f8], R20 ;  /* 0x0000be0041147a25 */ /* 0x000fe200078e0014 */
[----:B------:R-:W-:-:S02]  /*5520*/  IADD3 R3, R3, R23, RZ ;  /* 0x0000001703037210 */ /* 0x000fc40007ffe0ff */
[----:B0-----:R-:W-:Y:S01]  /*5530*/  LEA R4, P0, R2, c[0x0][0x330], 0x1 ;  /* 0x0000cc0002047a11 */ /* 0x001fe200078008ff */
[----:B------:R-:W-:Y:S01]  /*5540*/  IMAD R23, R65, c[0x0][0x2fc], R0 ;  /* 0x0000bf0041177a24 */ /* 0x000fe200078e0200 */
[----:B------:R-:W-:Y:S01]  /*5550*/  IADD3.X R38, R38, -0x1, RZ, P1, !PT ;  /* 0xffffffff26267810 */ /* 0x000fe20000ffe4ff */
[----:B------:R-:W-:Y:S01]  /*5560*/  IMAD R0, R68, c[0x0][0x300], RZ ;  /* 0x0000c00044007a24 */ /* 0x000fe200078e02ff */
[----:B------:R-:W-:Y:S01]  /*5570*/  LEA.HI.X R5, R2, c[0x0][0x334], R3, 0x1, P0 ;  /* 0x0000cd0002057a11 */ /* 0x000fe200000f0c03 */
[----:B------:R-:W-:Y:S01]  /*5580*/  FADD.FTZ R12, R61, R12 ;  /* 0x0000000c3d0c7221 */ /* 0x000fe20000010000 */
[----:B------:R-:W-:Y:S02]  /*5590*/  IADD3 R21, R21, R23, RZ ;  /* 0x0000001715157210 */ /* 0x000fe40007ffe0ff */
[----:B------:R-:W-:Y:S01]  /*55a0*/  IADD3.X R53, R53, -0x1, RZ, P2, !PT ;  /* 0xffffffff35357810 */ /* 0x000fe200017fe4ff */
[----:B------:R-:W-:Y:S01]  /*55b0*/  IMAD.WIDE R2, R59, 0x10, R4 ;  /* 0x000000103b027825 */ /* 0x000fe200078e0204 */
[----:B------:R-:W-:-:S02]  /*55c0*/  IADD3.X R57, R57, -0x1, RZ, P3, !PT ;  /* 0xffffffff39397810 */ /* 0x000fc40001ffe4ff */
[----:B------:R-:W-:Y:S01]  /*55d0*/  IADD3.X R55, R55, -0x1, RZ, P4, !PT ;  /* 0xffffffff37377810 */ /* 0x000fe200027fe4ff */
[----:B------:R-:W-:-:S04]  /*55e0*/  FADD.FTZ R13, R12, R13 ;  /* 0x0000000d0c0d7221 */ /* 0x000fc80000010000 */
[----:B------:R-:W-:-:S04]  /*55f0*/  FADD.FTZ R14, R13, R14 ;  /* 0x0000000e0d0e7221 */ /* 0x000fc80000010000 */
[----:B------:R-:W-:-:S04]  /*5600*/  FADD.FTZ R15, R14, R15 ;  /* 0x0000000f0e0f7221 */ /* 0x000fc80000010000 */
[----:B------:R-:W-:Y:S01]  /*5610*/  FADD.FTZ R16, R15, R16 ;  /* 0x000000100f107221 */ /* 0x000fe20000010000 */
[----:B-1----:R0:W-:Y:S03]  /*5620*/  STG.E.128 [R2.64], R8 ;  /* 0x0000000802007986 */ /* 0x0021e6000c101d06 */
[----:B------:R-:W-:Y:S01]  /*5630*/  FADD.FTZ R17, R16, R17 ;  /* 0x0000001110117221 */ /* 0x000fe20000010000 */
[----:B------:R-:W-:Y:S03]  /*5640*/  BAR.SYNC.DEFER_BLOCKING 0x0 ;  /* 0x0000000000007b1d */ /* 0x000fe60000010000 */
        /* <DEDUP_REMOVED lines=16> */
.L_x_12482:
        /* <DEDUP_REMOVED lines=24> */
.L_x_12534:
[----:B0-----:R-:W-:Y:S05]  /*58d0*/  BSYNC B0 ;  /* 0x0000000000007941 */ /* 0x001fea0003800000 */
.L_x_12533:
        /* <DEDUP_REMOVED lines=23> */
.L_x_12536:
[----:B------:R-:W1:Y:S02]  /*5a50*/  S2R R15, SR_TID.X ;  /* 0x00000000000f7919 */ /* 0x000e640000002100 */
.L_x_12537:
[----:B0-----:R-:W-:Y:S05]  /*5a60*/  BSYNC B0 ;  /* 0x0000000000007941 */ /* 0x001fea0003800000 */
.L_x_12535:
        /* <DEDUP_REMOVED lines=10> */
.L_x_12538:
        /* <DEDUP_REMOVED lines=28> */
.L_x_12539:
        /* <DEDUP_REMOVED lines=11> */
.L_x_14744:


//--------------------- .text._Z25selective_scan_bwd_kernelI32Selective_Scan_bwd_kernel_traitsILi32ELi8ELb1ELb1ELb0ELb0ELb1EN3c104HalfENS1_7complexIfEEEEv12SSMParamsBwd --------------------------
	.section	.text._Z25selective_scan_bwd_kernelI32Selective_Scan_bwd_kernel_traitsILi32ELi8ELb1ELb1ELb0ELb0ELb1EN3c104HalfENS1_7complexIfEEEEv12SSMParamsBwd,"ax",@progbits
	.sectioninfo	@"SHI_REGISTERS=168"
	.align	128
        .global         _Z25selective_scan_bwd_kernelI32Selective_Scan_bwd_kernel_traitsILi32ELi8ELb1ELb1ELb0ELb0ELb1EN3c104HalfENS1_7complexIfEEEEv12SSMParamsBwd
        .type           _Z25selective_scan_bwd_kernelI32Selective_Scan_bwd_kernel_traitsILi32ELi8ELb1ELb1ELb0ELb0ELb1EN3c104HalfENS1_7complexIfEEEEv12SSMParamsBwd,@function
        .size           _Z25selective_scan_bwd_kernelI32Selective_Scan_bwd_kernel_traitsILi32ELi8ELb1ELb1ELb0ELb0ELb1EN3c104HalfENS1_7complexIfEEEEv12SSMParamsBwd,(.L_x_14745 - _Z25selective_scan_bwd_kernelI32Selective_Scan_bwd_kernel_traitsILi32ELi8ELb1ELb1ELb0ELb0ELb1EN3c104HalfENS1_7complexIfEEEEv12SSMParamsBwd)
        .other          _Z25selective_scan_bwd_kernelI32Selective_Scan_bwd_kernel_traitsILi32ELi8ELb1ELb1ELb0ELb0ELb1EN3c104HalfENS1_7complexIfEEEEv12SSMParamsBwd,@"STO_CUDA_ENTRY STV_DEFAULT"
_Z25selective_scan_bwd_kernelI32Selective_Scan_bwd_kernel_traitsILi32ELi8ELb1ELb1ELb0ELb0ELb1EN3c104HalfENS1_7complexIfEEEEv12SSMParamsBwd:
.text._Z25selective_scan_bwd_kernelI32Selective_Scan_bwd_kernel_traitsILi32ELi8ELb1ELb1ELb0ELb0ELb1EN3c104HalfENS1_7complexIfEEEEv12SSMParamsBwd:
        /* <DEDUP_REMOVED lines=35> */
[----:B------:R-:W-:Y:S01]  /*0230*/  MOV R21, RZ ;  /* 0x000000ff00157202 */ /* 0x000fe20000000f00 */
[----:B------:R-:W-:Y:S01]  /*0240*/  IMAD R15, R29, c[0x0][0x1d8], RZ ;  /* 0x000076001d0f7a24 */ /* 0x000fe200078e02ff */
[----:B---3--:R-:W-:Y:S01]  /*0250*/  IADD3 R8, RZ, -R7, RZ ;  /* 0x80000007ff087210 */ /* 0x008fe20007ffe0ff */
[----:B------:R-:W-:-:S02]  /*0260*/  IMAD R19, R30, c[0x0][0x284], R19 ;  /* 0x0000a1001e137a24 */ /* 0x000fc400078e0213 */
[----:B------:R-:W-:Y:S02]  /*0270*/  IMAD R10, R30, c[0x0][0x1dc], R15 ;  /* 0x000077001e0a7a24 */ /* 0x000fe400078e020f */
[----:B------:R-:W-:Y:S02]  /*0280*/  IMAD R3, R8, R11, RZ ;  /* 0x0000000b08037224 */ /* 0x000fe400078e02ff */
[----:B------:R-:W-:Y:S02]  /*0290*/  IMAD R15, R29, c[0x0][0x1e8], RZ ;  /* 0x00007a001d0f7a24 */ /* 0x000fe400078e02ff */
        /* <DEDUP_REMOVED lines=14> */
[C---:B------:R-:W-:Y:S02]  /*0380*/  IMAD R13, R26.reuse, c[0x0][0x27c], R9 ;  /* 0x00009f001a0d7a24 */ /* 0x040fe400078e0209 */
[----:B------:R-:W-:-:S03]  /*0390*/  IMAD.WIDE.U32 R8, R26, c[0x0][0x190], RZ ;  /* 0x000064001a087a25 */ /* 0x000fc600078e00ff */
[----:B------:R-:W-:Y:S01]  /*03a0*/  IADD3 R7, R7, R13, RZ ;  /* 0x0000000d07077210 */ /* 0x000fe20007ffe0ff */
[----:B------:R-:W-:Y:S01]  /*03b0*/  IMAD.WIDE.U32 R2, R30, c[0x0][0x1d8], R2 ;  /* 0x000076001e027a25 */ /* 0x000fe200078e0002 */
[----:B------:R-:W-:Y:S02]  /*03c0*/  @!P1 IADD3 R0, R0, -R11, RZ ;  /* 0x8000000b00009210 */ /* 0x000fe40007ffe0ff */
[----:B------:R-:W-:Y:S02]  /*03d0*/  IADD3 R9, R9, R17, RZ ;  /* 0x0000001109097210 */ /* 0x000fe40007ffe0ff */
[----:B------:R-:W-:Y:S02]  /*03e0*/  ISETP.GE.U32.AND P0, PT, R0, R11, PT ;  /* 0x0000000b0000720c */ /* 0x000fe40003f06070 */
[----:B------:R-:W-:Y:S02]  /*03f0*/  LEA R11, R12, 0xffffff00, 0x8 ;  /* 0xffffff000c0b7811 */ /* 0x000fe400078e40ff */
[----:B------:R-:W-:-:S02]  /*0400*/  @!P1 IADD3 R24, R24, 0x1, RZ ;  /* 0x0000000118189810 */ /* 0x000fc40007ffe0ff */
[----:B------:R-:W-:Y:S02]  /*0410*/  SHF.R.S32.HI R13, RZ, 0x1f, R11 ;  /* 0x0000001fff0d7819 */ /* 0x000fe4000001140b */
[----:B------:R-:W-:Y:S02]  /*0420*/  IADD3 R17, P3, R11, R2, RZ ;  /* 0x000000020b117210 */ /* 0x000fe40007f7e0ff */
[----:B------:R-:W-:Y:S02]  /*0430*/  ISETP.NE.AND P1, PT, RZ, c[0x0][0x178], PT ;  /* 0x00005e00ff007a0c */ /* 0x000fe40003f25270 */
[----:B------:R-:W-:Y:S01]  /*0440*/  IADD3.X R10, R13, R3, R10, P3, !PT ;  /* 0x000000030d0a7210 */ /* 0x000fe20001ffe40a */
[----:B------:R-:W-:Y:S01]  /*0450*/  IMAD.WIDE.U32 R2, R30, c[0x0][0x1e8], R4 ;  /* 0x00007a001e027a25 */ /* 0x000fe200078e0004 */
[----:B------:R-:W-:Y:S02]  /*0460*/  @P0 IADD3 R24, R24, 0x1, RZ ;  /* 0x0000000118180810 */ /* 0x000fe40007ffe0ff */
[----:B------:R-:W-:Y:S01]  /*0470*/  ISETP.GE.AND P3, PT, R12, 0x1, PT ;  /* 0x000000010c00780c */ /* 0x000fe20003f66270 */
[----:B------:R-:W-:Y:S01]  /*0480*/  IMAD.WIDE.U32 R4, R30, c[0x0][0x280], R6 ;  /* 0x0000a0001e047a25 */ /* 0x000fe200078e0006 */
[----:B------:R-:W-:-:S03]  /*0490*/  @!P2 IADD3 R24, -R24, RZ, RZ ;  /* 0x000000ff1818a210 */ /* 0x000fc60007ffe1ff */
[----:B------:R-:W-:Y:S01]  /*04a0*/  IMAD R6, R30, c[0x0][0x1ec], R15 ;  /* 0x00007b001e067a24 */ /* 0x000fe200078e020f */
[----:B------:R-:W-:Y:S02]  /*04b0*/  IADD3 R15, P0, R11, R2, RZ ;  /* 0x000000020b0f7210 */ /* 0x000fe40007f1e0ff */
[----:B------:R-:W-:Y:S02]  /*04c0*/  @!P1 LOP3.LUT R24, RZ, c[0x0][0x178], RZ, 0x33, !PT ;  /* 0x00005e00ff189a12 */ /* 0x000fe400078e33ff */
[----:B------:R-:W-:Y:S02]  /*04d0*/  IADD3.X R2, R13, R3, R6, P0, !PT ;  /* 0x000000030d027210 */ /* 0x000fe400007fe406 */
[----:B------:R-:W-:Y:S01]  /*04e0*/  LEA R18, P0, R17, c[0x0][0x240], 0x1 ;  /* 0x0000900011127a11 */ /* 0x000fe200078008ff */
[----:B------:R-:W-:Y:S01]  /*04f0*/  IMAD.WIDE.U32 R8, R24, c[0x0][0x1a8], R8 ;  /* 0x00006a0018087a25 */ /* 0x000fe200078e0008 */
[----:B------:R-:W-:Y:S02]  /*0500*/  IADD3 R0, P2, R11, R4, RZ ;  /* 0x000000040b007210 */ /* 0x000fe40007f5e0ff */
[----:B------:R-:W-:-:S02]  /*0510*/  LEA.HI.X R17, R17, c[0x0][0x244], R10, 0x1, P0 ;  /* 0x0000910011117a11 */ /* 0x000fc400000f0c0a */
[----:B------:R-:W-:Y:S02]  /*0520*/  ISETP.NE.U32.AND P0, PT, RZ, c[0x0][0x260], PT ;  /* 0x00009800ff007a0c */ /* 0x000fe40003f05070 */
[----:B------:R-:W-:Y:S02]  /*0530*/  LEA R16, P1, R15, c[0x0][0x248], 0x1 ;  /* 0x000092000f107a11 */ /* 0x000fe400078208ff */
[----:B------:R-:W-:Y:S02]  /*0540*/  ISETP.NE.AND.EX P0, PT, RZ, c[0x0][0x264], PT, P0 ;  /* 0x00009900ff007a0c */ /* 0x000fe40003f05300 */
[----:B------:R-:W-:Y:S02]  /*0550*/  SHF.R.S32.HI R23, RZ, 0x1f, R24 ;  /* 0x0000001fff177819 */ /* 0x000fe40000011418 */
[----:B------:R-:W-:Y:S02]  /*0560*/  IADD3.X R13, R13, R5, R19, P2, !PT ;  /* 0x000000050d0d7210 */ /* 0x000fe400017fe413 */
[----:B------:R-:W-:Y:S01]  /*0570*/  LEA.HI.X R15, R15, c[0x0][0x24c], R2, 0x1, P1 ;  /* 0x000093000f0f7a11 */ /* 0x000fe200008f0c02 */
[----:B------:R-:W-:Y:S01]  /*0580*/  IMAD R5, R23, c[0x0][0x1a8], RZ ;  /* 0x00006a0017057a24 */ /* 0x000fe200078e02ff */
[----:B------:R-:W-:-:S02]  /*0590*/  ISETP.NE.U32.AND P1, PT, RZ, c[0x0][0x328], PT ;  /* 0x0000ca00ff007a0c */ /* 0x000fc40003f25070 */
[----:B------:R-:W-:Y:S01]  /*05a0*/  ISETP.NE.U32.AND P2, PT, RZ, c[0x0][0x348], PT ;  /* 0x0000d200ff007a0c */ /* 0x000fe20003f45070 */
[----:B------:R-:W-:Y:S01]  /*05b0*/  IMAD R5, R24, c[0x0][0x1ac], R5 ;  /* 0x00006b0018057a24 */ /* 0x000fe200078e0205 */
[C---:B------:R-:W-:Y:S02]  /*05c0*/  LEA R14, P4, R0.reuse, c[0x0][0x308], 0x1 ;  /* 0x0000c200000e7a11 */ /* 0x040fe400078808ff */
[----:B------:R-:W-:Y:S02]  /*05d0*/  ISETP.NE.AND.EX P1, PT, RZ, c[0x0][0x32c], PT, P1 ;  /* 0x0000cb00ff007a0c */ /* 0x000fe40003f25310 */
[----:B------:R-:W-:Y:S02]  /*05e0*/  ISETP.NE.AND.EX P2, PT, RZ, c[0x0][0x34c], PT, P2 ;  /* 0x0000d300ff007a0c */ /* 0x000fe40003f45320 */
[----:B------:R-:W-:Y:S01]  /*05f0*/  LEA.HI.X R13, R0, c[0x0][0x30c], R13, 0x1, P4 ;  /* 0x0000c300000d7a11 */ /* 0x000fe200020f0c0d */
[----:B------:R-:W-:Y:S01]  /*0600*/  @P0 IMAD R0, R26, c[0x0][0x164], R30 ;  /* 0x000059001a000a24 */ /* 0x000fe200078e021e */
[----:B------:R-:W-:-:S02]  /*0610*/  LEA R3, R12, 0xfffffe00, 0x9 ;  /* 0xfffffe000c037811 */ /* 0x000fc400078e48ff */
[----:B------:R-:W-:Y:S01]  /*0620*/  IADD3 R2, R9, R5, RZ ;  /* 0x0000000509027210 */ /* 0x000fe20007ffe0ff */
[----:B------:R-:W-:Y:S01]  /*0630*/  @P0 IMAD R0, R0, c[0x0][0x174], RZ ;  /* 0x00005d0000000a24 */ /* 0x000fe200078e02ff */
[C---:B------:R-:W-:Y:S02]  /*0640*/  IADD3 R11, P5, R3.reuse, R8, RZ ;  /* 0x00000008030b7210 */ /* 0x040fe40007fbe0ff */
[----:B------:R-:W-:Y:S01]  /*0650*/  @P0 MOV R81, 0x10 ;  /* 0x0000001000510802 */ /* 0x000fe20000000f00 */
[----:B------:R-:W-:Y:S01]  /*0660*/  @P0 IMAD R0, R0, c[0x0][0x16c], RZ ;  /* 0x00005b0000000a24 */ /* 0x000fe200078e02ff */
        /* <DEDUP_REMOVED lines=14> */
[----:B------:R-:W-:-:S03]  /*0750*/  MOV R22, RZ ;  /* 0x000000ff00167202 */ /* 0x000fc60000000f00 */
.L_x_12590:
[----:B------:R-:W-:Y:S01]  /*0760*/  BAR.SYNC.DEFER_BLOCKING 0x0 ;  /* 0x0000000000007b1d */ /* 0x000fe20000010000 */
[----:B------:R-:W-:-:S02]  /*0770*/  MOV R2, R18 ;  /* 0x0000001200027202 */ /* 0x000fc40000000f00 */
[----:B------:R-:W-:-:S05]  /*0780*/  MOV R3, R17 ;  /* 0x0000001100037202 */ /* 0x000fca0000000f00 */
        /* <DEDUP_REMOVED lines=10> */
[----:B------:R-:W-:-:S02]  /*0830*/  MOV R2, R14 ;  /* 0x0000000e00027202 */ /* 0x000fc40000000f00 */
[----:B------:R-:W-:-:S05]  /*0840*/  MOV R3, R13 ;  /* 0x0000000d00037202 */ /* 0x000fca0000000f00 */
[----:B------:R-:W-:Y:S01]  /*0850*/  IMAD.WIDE R34, R20, 0x10, R2 ;  /* 0x0000001014227825 */ /* 0x000fe200078e0202 */
[----:B--2---:R1:W-:Y:S01]  /*0860*/  STS.128 [R19.X16], R44 ;  /* 0x0000002c13007388 */ /* 0x0043e2000000cc00 */
[----:B------:R-:W-:-:S06]  /*0870*/  NOP ;  /* 0x0000000000007918 */ /* 0x000fcc0000000000 */
[----:B------:R-:W-:Y:S04]  /*0880*/  LDS.128 R4, [R19.X16] ;  /* 0x0000000013047984 */ /* 0x000fe8000000cc00 */
[----:B------:R-:W-:Y:S06]  /*0890*/  BAR.SYNC.DEFER_BLOCKING 0x0 ;  /* 0x0000000000007b1d */ /* 0x000fec0000010000 */
[----:B------:R-:W2:Y:S01]  /*08a0*/  LDG.E.128 R48, [R34.64] ;  /* 0x0000000622307981 */ /* 0x000ea2000c1e1d00 */
[----:B------:R-:W-:Y:S01]  /*08b0*/  IADD3 R9, -R10, c[0x0][0x174], RZ ;  /* 0x00005d000a097a10 */ /* 0x000fe20007ffe1ff */
[----:B------:R-:W-:-:S02]  /*08c0*/  IMAD R3, R25, c[0x0][0x1f0], RZ ;  /* 0x00007c0019037a24 */ /* 0x000fc400078e02ff */
[----:B------:R-:W-:Y:S01]  /*08d0*/  IMAD R33, R29, c[0x0][0x1f8], RZ ;  /* 0x00007e001d217a24 */ /* 0x000fe200078e02ff */
[----:B------:R-:W-:Y:S01]  /*08e0*/  LEA R74, R9, 0xffffff00, 0x8 ;  /* 0xffffff00094a7811 */ /* 0x000fe200078e40ff */
[----:B------:R-:W-:Y:S02]  /*08f0*/  IMAD R31, R26, c[0x0][0x1f4], R3 ;  /* 0x00007d001a1f7a24 */ /* 0x000fe400078e0203 */
[----:B------:R-:W-:Y:S01]  /*0900*/  IMAD R33, R30, c[0x0][0x1fc], R33 ;  /* 0x00007f001e217a24 */ /* 0x000fe200078e0221 */
[----:B------:R-:W-:-:S05]  /*0910*/  SHF.R.S32.HI R75, RZ, 0x1f, R74 ;  /* 0x0000001fff4b7819 */ /* 0x000fca000001144a */
[----:B------:R-:W-:-:S05]  /*0920*/  IMAD.WIDE.U32 R2, R26, c[0x0][0x1f0], R74 ;  /* 0x00007c001a027a25 */ /* 0x000fca00078e004a */
[----:B------:R-:W-:-:S05]  /*0930*/  IADD3 R3, R3, R31, RZ ;  /* 0x0000001f03037210 */ /* 0x000fca0007ffe0ff */
[----:B------:R-:W-:-:S05]  /*0940*/  IMAD.WIDE.U32 R2, R30, c[0x0][0x1f8], R2 ;  /* 0x00007e001e027a25 */ /* 0x000fca00078e0002 */
[----:B------:R-:W-:Y:S02]  /*0950*/  IADD3 R3, R3, R33, RZ ;  /* 0x0000002103037210 */ /* 0x000fe40007ffe0ff */
[----:B------:R-:W-:-:S04]  /*0960*/  LEA R32, P0, R2, c[0x0][0x268], 0x1 ;  /* 0x00009a0002207a11 */ /* 0x000fc800078008ff */
[----:B------:R-:W-:-:S05]  /*0970*/  LEA.HI.X R33, R2, c[0x0][0x26c], R3, 0x1, P0 ;  /* 0x00009b0002217a11 */ /* 0x000fca00000f0c03 */
[----:B------:R-:W-:Y:S01]  /*0980*/  IMAD.WIDE R2, R20, 0x10, R32 ;  /* 0x0000001014027825 */ /* 0x000fe200078e0220 */
[----:B--2---:R-:W-:Y:S01]  /*0990*/  STS.128 [R19.X16], R48 ;  /* 0x0000003013007388 */ /* 0x004fe2000000cc00 */
[----:B------:R-:W-:-:S06]  /*09a0*/  NOP ;  /* 0x0000000000007918 */ /* 0x000fcc0000000000 */
[----:B------:R-:W2:Y:S04]  /*09b0*/  LDS.128 R36, [R19.X16] ;  /* 0x0000000013247984 */ /* 0x000ea8000000cc00 */
[----:B------:R-:W-:Y:S06]  /*09c0*/  BAR.SYNC.DEFER_BLOCKING 0x0 ;  /* 0x0000000000007b1d */ /* 0x000fec0000010000 */
[----:B------:R-:W3:Y:S01]  /*09d0*/  LDG.E.128 R52, [R2.64] ;  /* 0x0000000602347981 */ /* 0x000ee2000c1e1d00 */
[----:B------:R-:W-:-:S02]  /*09e0*/  IMAD R31, R25, c[0x0][0x200], RZ ;  /* 0x00008000191f7a24 */ /* 0x000fc400078e02ff */
[----:B------:R-:W-:-:S04]  /*09f0*/  IMAD.WIDE.U32 R32, R26, c[0x0][0x200], R74 ;  /* 0x000080001a207a25 */ /* 0x000fc800078e004a */
[----:B------:R-:W-:Y:S02]  /*0a00*/  IMAD R31, R26, c[0x0][0x204], R31 ;  /* 0x000081001a1f7a24 */ /* 0x000fe400078e021f */
[----:B------:R-:W-:-:S03]  /*0a10*/  IMAD R35, R29, c[0x0][0x208], RZ ;  /* 0x000082001d237a24 */ /* 0x000fc600078e02ff */
[----:B------:R-:W-:Y:S01]  /*0a20*/  IADD3 R33, R33, R31, RZ ;  /* 0x0000001f21217210 */ /* 0x000fe20007ffe0ff */
[----:B------:R-:W-:-:S04]  /*0a30*/  IMAD R31, R30, c[0x0][0x20c], R35 ;  /* 0x000083001e1f7a24 */ /* 0x000fc800078e0223 */
        /* <DEDUP_REMOVED lines=11> */
[----:B------:R-:W-:Y:S01]  /*0af0*/  ISETP.NE.U32.AND P0, PT, RZ, c[0x0][0x270], PT ;  /* 0x00009c00ff007a0c */ /* 0x000fe20003f05070 */
[----:B--2---:R-:W-:-:S02]  /*0b00*/  HADD2.F32 R56, -RZ, R38.H0_H0 ;  /* 0x20000026ff387230 */ /* 0x004fc40000004100 */
[----:B------:R-:W-:Y:S01]  /*0b10*/  HADD2.F32 R63, -RZ, R38.H1_H1 ;  /* 0x30000026ff3f7230 */ /* 0x000fe20000004100 */
[----:B------:R-:W-:Y:S01]  /*0b20*/  ISETP.NE.AND.EX P0, PT, RZ, c[0x0][0x274], PT, P0 ;  /* 0x00009d00ff007a0c */ /* 0x000fe20003f05300 */
[----:B------:R-:W-:Y:S02]  /*0b30*/  HADD2.F32 R57, -RZ, R37.H0_H0 ;  /* 0x20000025ff397230 */ /* 0x000fe40000004100 */
[--C-:B-1----:R-:W-:Y:S02]  /*0b40*/  HADD2.F32 R48, -RZ, R32.reuse.H0_H0 ;  /* 0x20000020ff307230 */ /* 0x102fe40000004100 */
[----:B------:R-:W-:Y:S02]  /*0b50*/  HADD2.F32 R49, -RZ, R32.H1_H1 ;  /* 0x30000020ff317230 */ /* 0x000fe40000004100 */
[--C-:B------:R-:W-:Y:S01]  /*0b60*/  HADD2.F32 R60, -RZ, R33.reuse.H0_H0 ;  /* 0x20000021ff3c7230 */ /* 0x100fe20000004100 */
[----:B------:R-:W-:Y:S01]  /*0b70*/  FMUL.FTZ R0, R48, -1.4426950216293334961 ;  /* 0xbfb8aa3b30007820 */ /* 0x000fe20000410000 */
[----:B------:R-:W-:Y:S01]  /*0b80*/  HADD2.F32 R62, -RZ, R33.H1_H1 ;  /* 0x30000021ff3e7230 */ /* 0x000fe20000004100 */
[----:B------:R-:W-:Y:S01]  /*0b90*/  FMUL.FTZ R2, R49, -1.4426950216293334961 ;  /* 0xbfb8aa3b31027820 */ /* 0x000fe20000410000 */
[--C-:B------:R-:W-:Y:S01]  /*0ba0*/  HADD2.F32 R64, -RZ, R34.reuse.H0_H0 ;  /* 0x20000022ff407230 */ /* 0x100fe20000004100 */
[----:B------:R0:W1:Y:S01]  /*0bb0*/  MUFU.EX2 R3, R0 ;  /* 0x0000000000037308 */ /* 0x0000620000000800 */
[----:B------:R-:W-:Y:S01]  /*0bc0*/  HADD2.F32 R31, -RZ, R34.H1_H1 ;  /* 0x30000022ff1f7230 */ /* 0x000fe20000004100 */
[----:B------:R-:W-:-:S02]  /*0bd0*/  FMUL.FTZ R32, R60, -1.4426950216293334961 ;  /* 0xbfb8aa3b3c207820 */ /* 0x000fc40000410000 */
[----:B------:R-:W-:Y:S02]  /*0be0*/  FMUL.FTZ R33, R62, -1.4426950216293334961 ;  /* 0xbfb8aa3b3e217820 */ /* 0x000fe40000410000 */
[----:B------:R-:W-:Y:S02]  /*0bf0*/  FMUL.FTZ R34, R64, -1.4426950216293334961 ;  /* 0xbfb8aa3b40227820 */ /* 0x000fe40000410000 */
[----:B------:R2:W4:Y:S01]  /*0c00*/  MUFU.EX2 R8, R2 ;  /* 0x0000000200087308 */ /* 0x0005220000000800 */
[----:B0-----:R-:W-:Y:S01]  /*0c10*/  HADD2.F32 R0, -RZ, R35.H1_H1 ;  /* 0x30000023ff007230 */ /* 0x001fe20000004100 */
[----:B------:R-:W-:-:S04]  /*0c20*/  FMUL.FTZ R53, R31, -1.4426950216293334961 ;  /* 0xbfb8aa3b1f357820 */ /* 0x000fc80000410000 */
[----:B------:R-:W-:Y:S02]  /*0c30*/  FMUL.FTZ R55, R0, -1.4426950216293334961 ;  /* 0xbfb8aa3b00377820 */ /* 0x000fe40000410000 */
[----:B------:R-:W0:Y:S01]  /*0c40*/  MUFU.EX2 R50, R32 ;  /* 0x0000002000327308 */ /* 0x000e220000000800 */
[----:B--2---:R-:W-:Y:S01]  /*0c50*/  HADD2.F32 R2, -RZ, R35.H0_H0 ;  /* 0x20000023ff027230 */ /* 0x004fe20000004100 */
[----:B-1----:R-:W-:-:S04]  /*0c60*/  FADD.FTZ R3, R3, 1 ;  /* 0x3f80000003037421 */ /* 0x002fc80000010000 */
[----:B------:R-:W-:Y:S02]  /*0c70*/  FMUL.FTZ R54, R2, -1.4426950216293334961 ;  /* 0xbfb8aa3b02367820 */ /* 0x000fe40000410000 */
[----:B------:R-:W1:Y:S01]  /*0c80*/  MUFU.EX2 R51, R33 ;  /* 0x0000002100337308 */ /* 0x000e620000000800 */
[----:B----4-:R-:W-:-:S07]  /*0c90*/  FADD.FTZ R8, R8, 1 ;  /* 0x3f80000008087421 */ /* 0x010fce0000010000 */
[----:B------:R-:W2:Y:S01]  /*0ca0*/  MUFU.EX2 R52, R34 ;  /* 0x0000002200347308 */ /* 0x000ea20000000800 */
[----:B0-----:R-:W-:-:S07]  /*0cb0*/  FADD.FTZ R50, R50, 1 ;  /* 0x3f80000032327421 */ /* 0x001fce0000010000 */
[----:B------:R-:W-:Y:S01]  /*0cc0*/  MUFU.RCP R61, R3 ;  /* 0x00000003003d7308 */ /* 0x000fe20000001000 */
[----:B-1----:R-:W-:-:S07]  /*0cd0*/  FADD.FTZ R51, R51, 1 ;  /* 0x3f80000033337421 */ /* 0x002fce0000010000 */
[----:B------:R0:W1:Y:S01]  /*0ce0*/  MUFU.EX2 R66, R53 ;  /* 0x0000003500427308 */ /* 0x0000620000000800 */
[----:B--2---:R-:W-:-:S07]  /*0cf0*/  FADD.FTZ R52, R52, 1 ;  /* 0x3f80000034347421 */ /* 0x004fce0000010000 */
[----:B------:R2:W4:Y:S01]  /*0d00*/  MUFU.EX2 R68, R54 ;  /* 0x0000003600447308 */ /* 0x0005220000000800 */
[--C-:B0-----:R-:W-:Y:S02]  /*0d10*/  HADD2.F32 R53, -RZ, R36.reuse.H0_H0 ;  /* 0x20000024ff357230 */ /* 0x101fe40000004100 */
[----:B------:R-:W-:-:S05]  /*0d20*/  HADD2.F32 R36, -RZ, R36.H1_H1 ;  /* 0x30000024ff247230 */ /* 0x000fca0000004100 */
[----:B------:R0:W4:Y:S01]  /*0d30*/  MUFU.RCP R58, R8 ;  /* 0x00000008003a7308 */ /* 0x0001220000001000 */
[----:B-1----:R-:W-:Y:S01]  /*0d40*/  FADD.FTZ R66, R66, 1 ;  /* 0x3f80000042427421 */ /* 0x002fe20000010000 */
[----:B--2---:R-:W-:Y:S01]  /*0d50*/  HADD2.F32 R54, -RZ, R37.H1_H1 ;  /* 0x30000025ff367230 */ /* 0x004fe20000004100 */
[----:B------:R-:W-:-:S04]  /*0d60*/  FADD.FTZ R37, -R61, 1 ;  /* 0x3f8000003d257421 */ /* 0x000fc80000010100 */
[C---:B------:R-:W-:Y:S01]  /*0d70*/  FFMA.FTZ R37, R48.reuse, R37, 1 ;  /* 0x3f80000030257423 */ /* 0x040fe20000010025 */
[----:B------:R1:W2:Y:S01]  /*0d80*/  MUFU.EX2 R70, R55 ;  /* 0x0000003700467308 */ /* 0x0002a20000000800 */
[----:B0-----:R-:W-:Y:S02]  /*0d90*/  FMUL.FTZ R8, R48, R61 ;  /* 0x0000003d30087220 */ /* 0x001fe40000410000 */
[----:B----4-:R-:W-:Y:S02]  /*0da0*/  FADD.FTZ R68, R68, 1 ;  /* 0x3f80000044447421 */ /* 0x010fe40000010000 */
[----:B------:R-:W-:-:S03]  /*0db0*/  FMUL.FTZ R59, R53, R8 ;  /* 0x00000008353b7220 */ /* 0x000fc60000410000 */
[----:B------:R-:W0:Y:S01]  /*0dc0*/  MUFU.RCP R67, R51 ;  /* 0x0000003300437308 */ /* 0x000e220000001000 */
[----:B------:R-:W-:Y:S01]  /*0dd0*/  FMUL.FTZ R3, R49, R58 ;  /* 0x0000003a31037220 */ /* 0x000fe20000410000 */
[----:B-1----:R-:W-:-:S06]  /*0de0*/  HADD2.F32 R55, -RZ, R39.H0_H0 ;  /* 0x20000027ff377230 */ /* 0x002fcc0000004100 */
[----:B------:R-:W1:Y:S01]  /*0df0*/  MUFU.RCP R65, R50 ;  /* 0x0000003200417308 */ /* 0x000e620000001000 */
[----:B--2---:R-:W-:-:S07]  /*0e00*/  FADD.FTZ R70, R70, 1 ;  /* 0x3f80000046467421 */ /* 0x004fce0000010000 */
[----:B------:R-:W2:Y:S08]  /*0e10*/  MUFU.RCP R66, R66 ;  /* 0x0000004200427308 */ /* 0x000eb00000001000 */
[----:B------:R4:W0:Y:S08]  /*0e20*/  MUFU.RCP R85, R68 ;  /* 0x0000004400557308 */ /* 0x0008300000001000 */
[----:B------:R0:W0:Y:S01]  /*0e30*/  MUFU.RCP R69, R52 ;  /* 0x0000003400457308 */ /* 0x0000220000001000 */
[----:B----4-:R-:W-:-:S07]  /*0e40*/  HADD2.F32 R68, -RZ, R4.H1_H1 ;  /* 0x30000004ff447230 */ /* 0x010fce0000004100 */
[----:B------:R-:W4:Y:S01]  /*0e50*/  MUFU.RCP R87, R70 ;  /* 0x0000004600577308 */ /* 0x000f220000001000 */
[----:B---3--:R3:W-:Y:S01]  /*0e60*/  STS.128 [R19.X16], R44 ;  /* 0x0000002c13007388 */ /* 0x0087e2000000cc00 */
[----:B------:R-:W-:-:S06]  /*0e70*/  NOP ;  /* 0x0000000000007918 */ /* 0x000fcc0000000000 */
[----:B------:R-:W1:Y:S01]  /*0e80*/  LDS.128 R32, [R19.X16] ;  /* 0x0000000013207984 */ /* 0x000e62000000cc00 */
[----:B---3--:R-:W-:Y:S01]  /*0e90*/  FFMA.FTZ R46, R59, R71, R22 ;  /* 0x000000473b2e7223 */ /* 0x008fe20000010016 */
[----:B------:R-:W-:Y:S01]  /*0ea0*/  HADD2.F32 R44, -RZ, R39.H1_H1 ;  /* 0x30000027ff2c7230 */ /* 0x000fe20000004100 */
[----:B------:R-:W-:Y:S01]  /*0eb0*/  FADD.FTZ R22, -R58, 1 ;  /* 0x3f8000003a167421 */ /* 0x000fe20000010100 */
[----:B------:R-:W-:Y:S01]  /*0ec0*/  HADD2.F32 R39, -RZ, R40.H1_H1 ;  /* 0x30000028ff277230 */ /* 0x000fe20000004100 */
[----:B------:R-:W-:Y:S02]  /*0ed0*/  FMUL.FTZ R45, R36, R3 ;  /* 0x00000003242d7220 */ /* 0x000fe40000410000 */
[----:B------:R-:W-:Y:S02]  /*0ee0*/  FFMA.FTZ R38, R49, R22, 1 ;  /* 0x3f80000031267423 */ /* 0x000fe40000010016 */
[----:B------:R-:W-:Y:S02]  /*0ef0*/  FFMA.FTZ R72, R45, R39, R46 ;  /* 0x000000272d487223 */ /* 0x000fe4000001002e */
[----:B0-----:R-:W-:-:S04]  /*0f00*/  FADD.FTZ R39, -R67, 1 ;  /* 0x3f80000043277421 */ /* 0x001fc80000010100 */
[----:B------:R-:W-:Y:S01]  /*0f10*/  FFMA.FTZ R39, R62, R39, 1 ;  /* 0x3f8000003e277423 */ /* 0x000fe20000010027 */
[----:B-1----:R-:W-:Y:S02]  /*0f20*/  HADD2.F32 R49, -RZ, R32.H0_H0 ;  /* 0x20000020ff317230 */ /* 0x002fe40000004100 */
[--C-:B------:R-:W-:Y:S02]  /*0f30*/  HADD2.F32 R47, -RZ, R33.reuse.H1_H1 ;  /* 0x30000021ff2f7230 */ /* 0x100fe40000004100 */
[--C-:B------:R-:W-:Y:S01]  /*0f40*/  HADD2.F32 R51, -RZ, R34.reuse.H0_H0 ;  /* 0x20000022ff337230 */ /* 0x100fe20000004100 */
[----:B------:R-:W-:Y:S01]  /*0f50*/  FMUL.FTZ R22, R53, R49 ;  /* 0x0000003135167220 */ /* 0x000fe20000410000 */
[----:B------:R-:W-:Y:S01]  /*0f60*/  HADD2.F32 R48, -RZ, R34.H1_H1 ;  /* 0x30000022ff307230 */ /* 0x000fe20000004100 */
[----:B------:R-:W-:Y:S01]  /*0f70*/  FMUL.FTZ R34, R54, R47 ;  /* 0x0000002f36227220 */ /* 0x000fe20000410000 */
[----:B------:R-:W-:Y:S01]  /*0f80*/  HADD2.F32 R50, -RZ, R33.H0_H0 ;  /* 0x20000021ff327230 */ /* 0x000fe20000004100 */
[----:B------:R-:W-:Y:S01]  /*0f90*/  FMUL.FTZ R22, R61, R22 ;  /* 0x000000163d167220 */ /* 0x000fe20000410000 */
        /* <DEDUP_REMOVED lines=12> */
[----:B------:R-:W-:Y:S02]  /*1060*/  FADD.FTZ R39, -R85, 1 ;  /* 0x3f80000055277421 */ /* 0x000fe40000010100 */
[----:B------:R-:W-:Y:S02]  /*1070*/  FMUL.FTZ R33, R58, R33 ;  /* 0x000000213a217220 */ /* 0x000fe40000410000 */
[----:B------:R-:W-:Y:S02]  /*1080*/  FMUL.FTZ R58, R60, R65 ;  /* 0x000000413c3a7220 */ /* 0x000fe40000410000 */
[----:B------:R-:W-:Y:S02]  /*1090*/  FMUL.FTZ R32, R32, R35 ;  /* 0x0000002320207220 */ /* 0x000fe40000410000 */
[----:B------:R-:W-:Y:S02]  /*10a0*/  FFMA.FTZ R36, R31, R34, 1 ;  /* 0x3f8000001f247423 */ /* 0x000fe40000010022 */
[----:B------:R-:W-:Y:S01]  /*10b0*/  FFMA.FTZ R61, R2, R39, 1 ;  /* 0x3f800000023d7423 */ /* 0x000fe20000010027 */
[----:B------:R-:W-:Y:S01]  /*10c0*/  F2FP.PACK_AB R37, R37, R32 ;  /* 0x000000202525723e */ /* 0x000fe200000000ff */
[----:B------:R-:W-:Y:S01]  /*10d0*/  FMUL.FTZ R65, R62, R67 ;  /* 0x000000433e417220 */ /* 0x000fe20000410000 */
[----:B------:R-:W-:Y:S01]  /*10e0*/  HADD2.F32 R62, -RZ, R41.H1_H1 ;  /* 0x30000029ff3e7230 */ /* 0x000fe20000004100 */
[----:B------:R-:W-:-:S02]  /*10f0*/  FMUL.FTZ R33, R33, R38 ;  /* 0x0000002621217220 */ /* 0x000fc40000410000 */
[----:B------:R-:W-:Y:S02]  /*1100*/  FADD.FTZ R35, -R69, 1 ;  /* 0x3f80000045237421 */ /* 0x000fe40000010100 */
[----:B------:R-:W-:Y:S02]  /*1110*/  FMUL.FTZ R34, R56, R51 ;  /* 0x0000003338227220 */ /* 0x000fe40000410000 */
[----:B------:R-:W-:Y:S02]  /*1120*/  FMUL.FTZ R39, R63, R48 ;  /* 0x000000303f277220 */ /* 0x000fe40000410000 */
[----:B----4-:R-:W-:Y:S02]  /*1130*/  FADD.FTZ R67, -R87, 1 ;  /* 0x3f80000057437421 */ /* 0x010fe40000010100 */
[----:B------:R-:W-:Y:S02]  /*1140*/  FMUL.FTZ R38, R55, R52 ;  /* 0x0000003437267220 */ /* 0x000fe40000410000 */
[----:B------:R-:W-:-:S02]  /*1150*/  FMUL.FTZ R60, R44, R53 ;  /* 0x000000352c3c7220 */ /* 0x000fc40000410000 */
        /* <DEDUP_REMOVED lines=8> */
[----:B------:R-:W-:Y:S01]  /*11e0*/  F2FP.PACK_AB R36, R33, R22 ;  /* 0x000000162124723e */ /* 0x000fe200000000ff */
[----:B------:R-:W-:Y:S01]  /*11f0*/  FMUL.FTZ R61, R38, R61 ;  /* 0x0000003d263d7220 */ /* 0x000fe20000410000 */
[----:B------:R-:W-:Y:S01]  /*1200*/  HADD2.F32 R22, -RZ, R41.H0_H0 ;  /* 0x20000029ff167230 */ /* 0x000fe20000004100 */
[----:B------:R-:W-:Y:S01]  /*1210*/  FMUL.FTZ R60, R60, R67 ;  /* 0x000000433c3c7220 */ /* 0x000fe20000410000 */
[----:B------:R-:W-:Y:S01]  /*1220*/  F2FP.PACK_AB R38, R39, R34 ;  /* 0x000000222726723e */ /* 0x000fe200000000ff */
[----:B------:R-:W-:Y:S02]  /*1230*/  IMAD R33, R25, c[0x0][0x2e8], RZ ;  /* 0x0000ba0019217a24 */ /* 0x000fe400078e02ff */
[----:B------:R-:W-:Y:S01]  /*1240*/  FMUL.FTZ R57, R57, R58 ;  /* 0x0000003a39397220 */ /* 0x000fe20000410000 */
[----:B------:R-:W-:Y:S01]  /*1250*/  F2FP.PACK_AB R39, R60, R61 ;  /* 0x0000003d3c27723e */ /* 0x000fe200000000ff */
[----:B------:R-:W-:Y:S01]  /*1260*/  BAR.SYNC.DEFER_BLOCKING 0x0 ;  /* 0x0000000000007b1d */ /* 0x000fe20000010000 */
[----:B------:R-:W-:-:S02]  /*1270*/  IMAD R33, R26, c[0x0][0x2ec], R33 ;  /* 0x0000bb001a217a24 */ /* 0x000fc400078e0221 */
[----:B------:R-:W-:-:S04]  /*1280*/  IMAD.WIDE.U32 R60, R26, c[0x0][0x2e8], R74 ;  /* 0x0000ba001a3c7a25 */ /* 0x000fc800078e004a */
[----:B------:R-:W-:Y:S01]  /*1290*/  FMUL.FTZ R69, R64, R69 ;  /* 0x0000004540457220 */ /* 0x000fe20000410000 */
[----:B------:R-:W-:Y:S01]  /*12a0*/  IADD3 R61, R61, R33, RZ ;  /* 0x000000213d3d7210 */ /* 0x000fe20007ffe0ff */
[----:B------:R-:W-:Y:S01]  /*12b0*/  FFMA.FTZ R22, R57, R22, R72 ;  /* 0x0000001639167223 */ /* 0x000fe20000010048 */
[----:B------:R-:W-:Y:S01]  /*12c0*/  HADD2.F32 R64, -RZ, R6.H1_H1 ;  /* 0x30000006ff407230 */ /* 0x000fe20000004100 */
[----:B------:R-:W-:Y:S01]  /*12d0*/  FMUL.FTZ R71, R54, R65 ;  /* 0x0000004136477220 */ /* 0x000fe20000410000 */
[----:B------:R-:W-:Y:S01]  /*12e0*/  HADD2.F32 R54, -RZ, R42.H0_H0 ;  /* 0x2000002aff367230 */ /* 0x000fe20000004100 */
[----:B------:R-:W-:Y:S02]  /*12f0*/  FMUL.FTZ R73, R56, R69 ;  /* 0x0000004538497220 */ /* 0x000fe40000410000 */
[----:B------:R-:W-:Y:S01]  /*1300*/  FFMA.FTZ R22, R71, R62, R22 ;  /* 0x0000003e47167223 */ /* 0x000fe20000010016 */
[----:B------:R-:W-:Y:S01]  /*1310*/  HADD2.F32 R62, -RZ, R7.H1_H1 ;  /* 0x30000007ff3e7230 */ /* 0x000fe20000004100 */
[----:B------:R-:W-:-:S02]  /*1320*/  IMAD R67, R29, c[0x0][0x2f0], RZ ;  /* 0x0000bc001d437a24 */ /* 0x000fc400078e02ff */
[----:B------:R-:W-:Y:S01]  /*1330*/  FMUL.FTZ R31, R31, R66 ;  /* 0x000000421f1f7220 */ /* 0x000fe20000410000 */
[----:B------:R-:W-:Y:S01]  /*1340*/  HADD2.F32 R66, -RZ, R5.H1_H1 ;  /* 0x30000005ff427230 */ /* 0x000fe20000004100 */
[----:B------:R-:W-:Y:S01]  /*1350*/  FFMA.FTZ R22, R73, R54, R22 ;  /* 0x0000003649167223 */ /* 0x000fe20000010016 */
[----:B------:R-:W-:Y:S01]  /*1360*/  MOV R54, c[0x0][0x16c] ;  /* 0x00005b0000367a02 */ /* 0x000fe20000000f00 */
[----:B------:R-:W-:Y:S01]  /*1370*/  FMUL.FTZ R83, R63, R31 ;  /* 0x0000001f3f537220 */ /* 0x000fe20000410000 */
[----:B------:R0:W-:Y:S01]  /*1380*/  STS.128 [R19.X16], R36 ;  /* 0x0000002413007388 */ /* 0x0001e2000000cc00 */
[----:B------:R-:W-:-:S06]  /*1390*/  NOP ;  /* 0x0000000000007918 */ /* 0x000fcc0000000000 */
[----:B------:R-:W1:Y:S01]  /*13a0*/  LDS.128 R32, [R19.X16] ;  /* 0x0000000013207984 */ /* 0x000e62000000cc00 */
[----:B------:R-:W-:Y:S01]  /*13b0*/  FMUL.FTZ R2, R2, R85 ;  /* 0x0000005502027220 */ /* 0x000fe20000410000 */
[----:B------:R-:W-:Y:S01]  /*13c0*/  ISETP.GE.AND P1, PT, R54, 0x1, PT ;  /* 0x000000013600780c */ /* 0x000fe20003f26270 */
[----:B------:R-:W-:Y:S01]  /*13d0*/  HADD2.F32 R54, -RZ, R43.H0_H0 ;  /* 0x2000002bff367230 */ /* 0x000fe20000004100 */
[----:B------:R-:W-:Y:S01]  /*13e0*/  FMUL.FTZ R0, R0, R87 ;  /* 0x0000005700007220 */ /* 0x000fe20000410000 */
[----:B0-----:R-:W-:Y:S01]  /*13f0*/  HADD2.F32 R38, -RZ, R42.H1_H1 ;  /* 0x3000002aff267230 */ /* 0x001fe20000004100 */
[C---:B------:R-:W-:Y:S02]  /*1400*/  IMAD R39, R30.reuse, c[0x0][0x2f4], R67 ;  /* 0x0000bd001e277a24 */ /* 0x040fe400078e0243 */
[----:B------:R-:W-:-:S04]  /*1410*/  IMAD.WIDE.U32 R36, R30, c[0x0][0x2f0], R60 ;  /* 0x0000bc001e247a25 */ /* 0x000fc800078e003c */
[----:B------:R-:W-:Y:S01]  /*1420*/  FFMA.FTZ R22, R83, R38, R22 ;  /* 0x0000002653167223 */ /* 0x000fe20000010016 */
[----:B------:R-:W-:Y:S01]  /*1430*/  IADD3 R39, R37, R39, RZ ;  /* 0x0000002725277210 */ /* 0x000fe20007ffe0ff */
[----:B------:R-:W-:Y:S01]  /*1440*/  FMUL.FTZ R37, R55, R2 ;  /* 0x0000000237257220 */ /* 0x000fe20000410000 */
[C---:B------:R-:W-:Y:S01]  /*1450*/  LEA R38, P2, R36.reuse, c[0x0][0x338], 0x1 ;  /* 0x0000ce0024267a11 */ /* 0x040fe200078408ff */
[----:B------:R-:W-:Y:S02]  /*1460*/  HADD2.F32 R55, -RZ, R43.H1_H1 ;  /* 0x3000002bff377230 */ /* 0x000fe40000004100 */
[----:B------:R-:W-:Y:S01]  /*1470*/  FFMA.FTZ R22, R37, R54, R22 ;  /* 0x0000003625167223 */ /* 0x000fe20000010016 */
[----:B------:R-:W-:Y:S01]  /*1480*/  LEA.HI.X R39, R36, c[0x0][0x33c], R39, 0x1, P2 ;  /* 0x0000cf0024277a11 */ /* 0x000fe200010f0c27 */
[----:B------:R-:W-:Y:S02]  /*1490*/  HADD2.F32 R36, -RZ, R4.H0_H0 ;  /* 0x20000004ff247230 */ /* 0x000fe40000004100 */
[----:B------:R-:W-:-:S02]  /*14a0*/  HADD2.F32 R54, -RZ, R5.H0_H0 ;  /* 0x20000005ff367230 */ /* 0x000fc40000004100 */
[----:B------:R-:W-:Y:S01]  /*14b0*/  IMAD.WIDE R4, R20, 0x10, R38 ;  /* 0x0000001014047825 */ /* 0x000fe200078e0226 */
[----:B------:R-:W-:-:S03]  /*14c0*/  HADD2.F32 R38, -RZ, R6.H0_H0 ;  /* 0x20000006ff267230 */ /* 0x000fc60000004100 */
[----:B------:R-:W-:Y:S01]  /*14d0*/  FMUL.FTZ R39, R44, R0 ;  /* 0x000000002c277220 */ /* 0x000fe20000410000 */
[----:B------:R-:W-:-:S03]  /*14e0*/  HADD2.F32 R44, -RZ, R7.H0_H0 ;  /* 0x20000007ff2c7230 */ /* 0x000fc60000004100 */
[----:B------:R-:W-:Y:S01]  /*14f0*/  FFMA.FTZ R22, R39, R55, R22 ;  /* 0x0000003727167223 */ /* 0x000fe20000010016 */
[----:B-1----:R0:W-:Y:S01]  /*1500*/  STG.E.128 [R4.64], R32 ;  /* 0x0000002004007986 */ /* 0x0021e2000c101d06 */
        /* <DEDUP_REMOVED lines=14> */
[----:B------:R-:W-:Y:S01]  /*15f0*/  IMAD R47, R29, c[0x0][0x218], RZ ;  /* 0x000086001d2f7a24 */ /* 0x000fe200078e02ff */
[----:B------:R-:W-:Y:S01]  /*1600*/  F2FP.PACK_AB R32, R3, R32 ;  /* 0x000000200320723e */ /* 0x000fe200000000ff */
[----:B------:R-:W-:-:S04]  /*1610*/  IMAD.WIDE.U32 R2, R26, c[0x0][0x210], R74 ;  /* 0x000084001a027a25 */ /* 0x000fc800078e004a */
[----:B------:R0:W-:Y:S01]  /*1620*/  STS.128 [R19.X16], R32 ;  /* 0x0000002013007388 */ /* 0x0001e2000000cc00 */
[----:B------:R-:W-:-:S06]  /*1630*/  NOP ;  /* 0x0000000000007918 */ /* 0x000fcc0000000000 */
[----:B------:R-:W1:Y:S01]  /*1640*/  LDS.128 R4, [R19.X16] ;  /* 0x0000000013047984 */ /* 0x000e62000000cc00 */
[----:B------:R-:W-:Y:S02]  /*1650*/  IMAD R31, R26, c[0x0][0x214], R31 ;  /* 0x000085001a1f7a24 */ /* 0x000fe400078e021f */
[----:B------:R-:W-:-:S03]  /*1660*/  IMAD R47, R30, c[0x0][0x21c], R47 ;  /* 0x000087001e2f7a24 */ /* 0x000fc600078e022f */
[----:B------:R-:W-:-:S05]  /*1670*/  IADD3 R3, R3, R31, RZ ;  /* 0x0000001f03037210 */ /* 0x000fca0007ffe0ff */
[----:B------:R-:W-:-:S05]  /*1680*/  IMAD.WIDE.U32 R2, R30, c[0x0][0x218], R2 ;  /* 0x000086001e027a25 */ /* 0x000fca00078e0002 */
[----:B------:R-:W-:Y:S02]  /*1690*/  IADD3 R3, R3, R47, RZ ;  /* 0x0000002f03037210 */ /* 0x000fe40007ffe0ff */
[----:B0-----:R-:W-:-:S04]  /*16a0*/  LEA R32, P0, R2, c[0x0][0x270], 0x1 ;  /* 0x00009c0002207a11 */ /* 0x001fc800078008ff */
[----:B------:R-:W-:-:S05]  /*16b0*/  LEA.HI.X R33, R2, c[0x0][0x274], R3, 0x1, P0 ;  /* 0x00009d0002217a11 */ /* 0x000fca00000f0c03 */
[----:B------:R-:W-:-:S05]  /*16c0*/  IMAD.WIDE R2, R20, 0x10, R32 ;  /* 0x0000001014027825 */ /* 0x000fca00078e0220 */
[----:B-1----:R0:W-:Y:S02]  /*16d0*/  STG.E.128 [R2.64], R4 ;  /* 0x0000000402007986 */ /* 0x0021e4000c101d06 */
.L_x_12541:
[----:B------:R-:W-:Y:S01]  /*16e0*/  BAR.SYNC.DEFER_BLOCKING 0x0 ;  /* 0x0000000000007b1d */ /* 0x000fe20000010000 */
[----:B------:R-:W-:Y:S01]  /*16f0*/  HFMA2.MMA R8, -RZ, RZ, 0, 0 ;  /* 0x00000000ff087435 */ /* 0x000fe200000001ff */
[--C-:B-----5:R-:W-:Y:S01]  /*1700*/  FADD.FTZ R69, R36, R27.reuse ;  /* 0x0000001b24457221 */ /* 0x120fe20000010000 */
[----:B0-----:R-:W-:Y:S01]  /*1710*/  CS2R R6, SRZ ;  /* 0x0000000000067805 */ /* 0x001fe2000001ff00 */
[----:B------:R-:W-:Y:S01]  /*1720*/  CS2R R4, SRZ ;  /* 0x0000000000047805 */ /* 0x000fe2000001ff00 */
[----:B------:R-:W-:Y:S01]  /*1730*/  CS2R R2, SRZ ;  /* 0x0000000000027805 */ /* 0x000fe2000001ff00 */
[----:B------:R-:W-:Y:S01]  /*1740*/  MOV R0, RZ ;  /* 0x000000ff00007202 */ /* 0x000fe20000000f00 */
        /* <DEDUP_REMOVED lines=20> */
[----:B------:R-:W-:Y:S01]  /*1890*/  FADD.FTZ R59, R59, R59 ;  /* 0x0000003b3b3b7221 */ /* 0x000fe20000010000 */
[----:B------:R-:W-:Y:S01]  /*18a0*/  CS2R R38, SRZ ;  /* 0x0000000000267805 */ /* 0x000fe2000001ff00 */
[----:B------:R-:W-:-:S02]  /*18b0*/  FADD.FTZ R58, R45, R45 ;  /* 0x0000002d2d3a7221 */ /* 0x000fc40000010000 */
[----:B------:R-:W-:Y:S02]  /*18c0*/  FADD.FTZ R57, R57, R57 ;  /* 0x0000003939397221 */ /* 0x000fe40000010000 */
[----:B------:R-:W-:Y:S02]  /*18d0*/  FADD.FTZ R56, R71, R71 ;  /* 0x0000004747387221 */ /* 0x000fe40000010000 */
[----:B------:R-:W-:Y:S02]  /*18e0*/  FADD.FTZ R55, R73, R73 ;  /* 0x0000004949377221 */ /* 0x000fe40000010000 */
[----:B------:R-:W-:Y:S02]  /*18f0*/  FADD.FTZ R54, R83, R83 ;  /* 0x0000005353367221 */ /* 0x000fe40000010000 */
.L_x_12589:
        /* <DEDUP_REMOVED lines=30> */
[----:B------:R-:W-:-:S03]  /*1ae0*/  IMAD R88, R70, c[0x0][0x1c0], RZ ;  /* 0x0000700046587a24 */ /* 0x000fc600078e02ff */
[----:B------:R-:W-:Y:S01]  /*1af0*/  IADD3 R85, R85, R89, RZ ;  /* 0x0000005955557210 */ /* 0x000fe20007ffe0ff */
[----:B------:R-:W-:Y:S01]  /*1b00*/  IMAD R91, R39, c[0x0][0x1c4], R88 ;  /* 0x00007100275b7a24 */ /* 0x000fe200078e0258 */
[----:B------:R-:W-:Y:S01]  /*1b10*/  HADD2.F32 R112, -RZ, R42.H1_H1 ;  /* 0x3000002aff707230 */ /* 0x000fe20000004100 */
[----:B------:R-:W-:Y:S01]  /*1b20*/  BSSY B0, `(.L_x_12543) ;  /* 0x00000d5000007945 */ /* 0x000fe20003800000 */
[----:B--2---:R-:W-:Y:S02]  /*1b30*/  FMUL.FTZ R87, R82, 1.4426950216293334961 ;  /* 0x3fb8aa3b52577820 */ /* 0x004fe40000410000 */
[C---:B------:R-:W-:Y:S02]  /*1b40*/  FMUL.FTZ R71, R69.reuse, R83 ;  /* 0x0000005345477220 */ /* 0x040fe40000410000 */
[----:B------:R-:W-:Y:S02]  /*1b50*/  FMUL.FTZ R86, R69, R87 ;  /* 0x0000005745567220 */ /* 0x000fe40000410000 */
[----:B------:R-:W-:Y:S01]  /*1b60*/  FMUL.RZ R89, R71, 0.15915493667125701904 ;  /* 0x3e22f98347597820 */ /* 0x000fe2000040c000 */
[----:B------:R-:W-:Y:S01]  /*1b70*/  IADD3 R71, R9, -0x1, RZ ;  /* 0xffffffff09477810 */ /* 0x000fe20007ffe0ff */
[----:B------:R1:W-:Y:S03]  /*1b80*/  MUFU.EX2 R93, R86 ;  /* 0x00000056005d7308 */ /* 0x0003e60000000800 */
[----:B0-----:R-:W-:-:S05]  /*1b90*/  LEA.HI R72, R71, R71, RZ, 0x1 ;  /* 0x0000004747487211 */ /* 0x001fca00078f08ff */
[----:B------:R-:W0:Y:S01]  /*1ba0*/  MUFU.COS R92, R89 ;  /* 0x00000059005c7308 */ /* 0x000e220000000000 */
[----:B-1----:R-:W-:Y:S01]  /*1bb0*/  LOP3.LUT R86, R72, 0xfffffe, RZ, 0xc0, !PT ;  /* 0x00fffffe48567812 */ /* 0x002fe200078ec0ff */
[----:B------:R-:W-:Y:S01]  /*1bc0*/  IMAD.WIDE.U32 R72, R39, c[0x0][0x1c0], R84 ;  /* 0x0000700027487a25 */ /* 0x000fe200078e0054 */
[----:B------:R-:W-:Y:S02]  /*1bd0*/  IADD3 R84, R20, 0x200, RZ ;  /* 0x0000020014547810 */ /* 0x000fe40007ffe0ff */
[----:B------:R-:W-:Y:S02]  /*1be0*/  IADD3 R86, R71, -R86, RZ ;  /* 0x8000005647567210 */ /* 0x000fe40007ffe0ff */
[----:B------:R-:W-:Y:S01]  /*1bf0*/  IADD3 R71, R73, R91, RZ ;  /* 0x0000005b49477210 */ /* 0x000fe20007ffe0ff */
[----:B------:R-:W1:Y:S01]  /*1c00*/  MUFU.SIN R88, R89 ;  /* 0x0000005900587308 */ /* 0x000e620000000400 */
[----:B------:R-:W-:Y:S01]  /*1c10*/  LEA R90, P3, R72, c[0x0][0x230], 0x3 ;  /* 0x00008c00485a7a11 */ /* 0x000fe200078618ff */
[----:B---3--:R-:W-:Y:S01]  /*1c20*/  STS.128 [R19.X16], R44 ;  /* 0x0000002c13007388 */ /* 0x008fe2000000cc00 */
[----:B------:R-:W-:-:S02]  /*1c30*/  @!P2 LEA R84, R86, R39, 0x8 ;  /* 0x000000275654a211 */ /* 0x000fc400078e40ff */
[----:B------:R-:W-:Y:S01]  /*1c40*/  LEA.HI.X R91, R72, c[0x0][0x234], R71, 0x3, P3 ;  /* 0x00008d00485b7a11 */ /* 0x000fe200018f1c47 */
[----:B----4-:R-:W-:Y:S01]  /*1c50*/  STS.128 [R19.X16+0x200], R48 ;  /* 0x0002003013007388 */ /* 0x010fe2000000cc00 */
[----:B------:R-:W-:Y:S01]  /*1c60*/  SHF.L.U32 R71, R19, 0x5, RZ ;  /* 0x0000000513477819 */ /* 0x000fe200000006ff */
[----:B0-----:R-:W-:Y:S01]  /*1c70*/  FMUL.FTZ R92, R93, R92 ;  /* 0x0000005c5d5c7220 */ /* 0x001fe20000410000 */
[----:B------:R-:W-:-:S06]  /*1c80*/  NOP ;  /* 0x0000000000007918 */ /* 0x000fcc0000000000 */
[----:B------:R-:W0:Y:S01]  /*1c90*/  LDS.128 R44, [R71] ;  /* 0x00000000472c7984 */ /* 0x000e220000000c00 */
[----:B-1----:R-:W-:Y:S01]  /*1ca0*/  FMUL.FTZ R93, R93, R88 ;  /* 0x000000585d5d7220 */ /* 0x002fe20000410000 */
[----:B------:R-:W-:Y:S02]  /*1cb0*/  SHF.L.U32 R88, R84, 0x3, RZ ;  /* 0x0000000354587819 */ /* 0x000fe400000006ff */
[----:B------:R1:W2:Y:S01]  /*1cc0*/  LDS.128 R48, [R71+0x10] ;  /* 0x0000100047307984 */ /* 0x0002a20000000c00 */
[----:B------:R-:W-:-:S03]  /*1cd0*/  @!P1 IADD3 R72, R9, -0x2, RZ ;  /* 0xfffffffe09489810 */ /* 0x000fc60007ffe0ff */
[----:B------:R3:W-:Y:S04]  /*1ce0*/  STS.64 [R88+0x10b0], R92 ;  /* 0x0010b05c58007388 */ /* 0x0007e80000000a00 */
[----:B------:R-:W5:Y:S01]  /*1cf0*/  LDG.E.64 R90, [R90.64] ;  /* 0x000000065a5a7981 */ /* 0x000f62000c1e1b00 */
[-C--:B------:R-:W-:Y:S02]  /*1d00*/  FMUL.FTZ R84, R68, R83.reuse ;  /* 0x0000005344547220 */ /* 0x080fe40000410000 */
[----:B------:R-:W-:Y:S02]  /*1d10*/  @!P1 IMAD R73, R72, c[0x0][0x16c], R39 ;  /* 0x00005b0048499a24 */ /* 0x000fe400078e0227 */
[----:B------:R-:W-:Y:S02]  /*1d20*/  FMUL.FTZ R86, R67, R83 ;  /* 0x0000005343567220 */ /* 0x000fe40000410000 */
[----:B------:R-:W-:-:S02]  /*1d30*/  FMUL.RZ R89, R84, 0.15915493667125701904 ;  /* 0x3e22f98354597820 */ /* 0x000fc4000040c000 */
[-C--:B-1----:R-:W-:Y:S02]  /*1d40*/  FMUL.FTZ R71, R67, R87.reuse ;  /* 0x0000005743477220 */ /* 0x082fe40000410000 */
[----:B------:R-:W-:Y:S02]  /*1d50*/  FMUL.FTZ R84, R68, R87 ;  /* 0x0000005744547220 */ /* 0x000fe40000410000 */
[----:B------:R-:W-:Y:S01]  /*1d60*/  @!P1 IMAD.WIDE R72, R73, 0x10, R80 ;  /* 0x0000001049489825 */ /* 0x000fe200078e0250 */
[----:B------:R-:W-:Y:S03]  /*1d70*/  BAR.SYNC.DEFER_BLOCKING 0x0 ;  /* 0x0000000000007b1d */ /* 0x000fe60000010000 */
[----:B------:R-:W-:-:S03]  /*1d80*/  FMUL.RZ R94, R86, 0.15915493667125701904 ;  /* 0x3e22f983565e7820 */ /* 0x000fc6000040c000 */
[----:B------:R-:W-:Y:S01]  /*1d90*/  MUFU.EX2 R71, R71 ;  /* 0x0000004700477308 */ /* 0x000fe20000000800 */
[----:B---3--:R-:W-:-:S07]  /*1da0*/  FMUL.FTZ R88, R65, R83 ;  /* 0x0000005341587220 */ /* 0x008fce0000410000 */
[----:B------:R-:W-:Y:S08]  /*1db0*/  MUFU.SIN R102, R94 ;  /* 0x0000005e00667308 */ /* 0x000ff00000000400 */
[----:B------:R1:W3:Y:S01]  /*1dc0*/  MUFU.COS R86, R94 ;  /* 0x0000005e00567308 */ /* 0x0002e20000000000 */
[----:B------:R4:W5:Y:S07]  /*1dd0*/  @!P1 LDG.E.64 R96, [R72.64+0x8] ;  /* 0x0000080648609981 */ /* 0x00096e000c1e1b00 */
[----:B------:R-:W-:Y:S01]  /*1de0*/  MUFU.SIN R85, R89 ;  /* 0x0000005900557308 */ /* 0x000fe20000000400 */
[----:B----4-:R-:W-:-:S07]  /*1df0*/  FMUL.FTZ R72, R66, R83 ;  /* 0x0000005342487220 */ /* 0x010fce0000410000 */
[----:B------:R-:W4:Y:S01]  /*1e00*/  MUFU.EX2 R84, R84 ;  /* 0x0000005400547308 */ /* 0x000f220000000800 */
[----:B------:R-:W-:Y:S02]  /*1e10*/  FMUL.RZ R95, R72, 0.15915493667125701904 ;  /* 0x3e22f983485f7820 */ /* 0x000fe4000040c000 */
[----:B------:R-:W-:-:S05]  /*1e20*/  FMUL.FTZ R72, R66, R87 ;  /* 0x0000005742487220 */ /* 0x000fca0000410000 */
[----:B------:R-:W0:Y:S01]  /*1e30*/  MUFU.COS R105, R89 ;  /* 0x0000005900697308 */ /* 0x000e220000000000 */
[----:B------:R-:W-:Y:S02]  /*1e40*/  FMUL.RZ R99, R88, 0.15915493667125701904 ;  /* 0x3e22f98358637820 */ /* 0x000fe4000040c000 */
[----:B------:R-:W-:Y:S02]  /*1e50*/  FMUL.FTZ R88, R65, R87 ;  /* 0x0000005741587220 */ /* 0x000fe40000410000 */
[----:B-1----:R-:W-:-:S03]  /*1e60*/  FMUL.FTZ R94, R64, R83 ;  /* 0x00000053405e7220 */ /* 0x002fc60000410000 */
[----:B------:R-:W-:Y:S01]  /*1e70*/  MUFU.SIN R73, R95 ;  /* 0x0000005f00497308 */ /* 0x000fe20000000400 */
[----:B------:R-:W-:Y:S02]  /*1e80*/  FMUL.RZ R100, R94, 0.15915493667125701904 ;  /* 0x3e22f9835e647820 */ /* 0x000fe4000040c000 */
[C---:B---3--:R-:W-:Y:S02]  /*1e90*/  FMUL.FTZ R103, R71.reuse, R86 ;  /* 0x0000005647677220 */ /* 0x048fe40000410000 */
[----:B------:R-:W-:-:S03]  /*1ea0*/  FMUL.FTZ R102, R71, R102 ;  /* 0x0000006647667220 */ /* 0x000fc60000410000 */
[----:B------:R-:W-:Y:S01]  /*1eb0*/  MUFU.COS R101, R95 ;  /* 0x0000005f00657308 */ /* 0x000fe20000000000 */
[-C--:B------:R-:W-:Y:S02]  /*1ec0*/  FMUL.FTZ R94, R64, R87.reuse ;  /* 0x00000057405e7220 */ /* 0x080fe40000410000 */
[----:B------:R-:W-:-:S05]  /*1ed0*/  FMUL.FTZ R98, R63, R87 ;  /* 0x000000573f627220 */ /* 0x000fca0000410000 */
[----:B------:R-:W1:Y:S01]  /*1ee0*/  MUFU.EX2 R72, R72 ;  /* 0x0000004800487308 */ /* 0x000e620000000800 */
[----:B----4-:R-:W-:Y:S01]  /*1ef0*/  FMUL.FTZ R104, R84, R85 ;  /* 0x0000005554687220 */ /* 0x010fe20000410000 */
[----:B0-----:R-:W-:Y:S01]  /*1f00*/  HADD2.F32 R85, -RZ, R44.H1_H1 ;  /* 0x3000002cff557230 */ /* 0x001fe20000004100 */
[----:B------:R-:W-:-:S05]  /*1f10*/  FMUL.FTZ R71, R62, R83 ;  /* 0x000000533e477220 */ /* 0x000fca0000410000 */
[----:B------:R-:W-:Y:S01]  /*1f20*/  MUFU.SIN R109, R99 ;  /* 0x00000063006d7308 */ /* 0x000fe20000000400 */
[----:B------:R-:W-:Y:S01]  /*1f30*/  FMUL.FTZ R105, R84, R105 ;  /* 0x0000006954697220 */ /* 0x000fe20000410000 */
[----:B------:R-:W-:Y:S01]  /*1f40*/  HADD2.F32 R84, -RZ, R40.H0_H0 ;  /* 0x20000028ff547230 */ /* 0x000fe20000004100 */
[----:B------:R-:W-:-:S05]  /*1f50*/  FMUL.RZ R107, R71, 0.15915493667125701904 ;  /* 0x3e22f983476b7820 */ /* 0x000fca000040c000 */
[----:B------:R0:W-:Y:S01]  /*1f60*/  MUFU.COS R89, R99 ;  /* 0x0000006300597308 */ /* 0x0001e20000000000 */
[----:B------:R-:W-:Y:S01]  /*1f70*/  HADD2.F32 R71, -RZ, R44.H0_H0 ;  /* 0x2000002cff477230 */ /* 0x000fe20000004100 */
[----:B------:R-:W-:-:S06]  /*1f80*/  FMUL.FTZ R155, R69, R85 ;  /* 0x00000055459b7220 */ /* 0x000fcc0000410000 */
[----:B------:R-:W3:Y:S01]  /*1f90*/  MUFU.EX2 R88, R88 ;  /* 0x0000005800587308 */ /* 0x000ee20000000800 */
[----:B0-----:R-:W-:Y:S02]  /*1fa0*/  FMUL.FTZ R99, R62, R87 ;  /* 0x000000573e637220 */ /* 0x001fe40000410000 */
[----:B------:R-:W-:-:S04]  /*1fb0*/  FMUL.FTZ R87, R63, R83 ;  /* 0x000000533f577220 */ /* 0x000fc80000410000 */
[----:B------:R-:W-:Y:S01]  /*1fc0*/  FMUL.RZ R106, R87, 0.15915493667125701904 ;  /* 0x3e22f983576a7820 */ /* 0x000fe2000040c000 */
[----:B------:R-:W-:Y:S01]  /*1fd0*/  MUFU.EX2 R98, R98 ;  /* 0x0000006200627308 */ /* 0x000fe20000000800 */
[----:B------:R-:W-:Y:S02]  /*1fe0*/  FMUL.FTZ R153, R69, R71 ;  /* 0x0000004745997220 */ /* 0x000fe40000410000 */
[----:B------:R-:W-:Y:S02]  /*1ff0*/  FMUL.FTZ R155, R84, R155 ;  /* 0x0000009b549b7220 */ /* 0x000fe40000410000 */
[----:B-1----:R-:W-:-:S03]  /*2000*/  FMUL.FTZ R101, R72, R101 ;  /* 0x0000006548657220 */ /* 0x002fc60000410000 */
[----:B------:R-:W0:Y:S01]  /*2010*/  MUFU.SIN R87, R106 ;  /* 0x0000006a00577308 */ /* 0x000e220000000400 */
[----:B------:R-:W-:Y:S02]  /*2020*/  FMUL.FTZ R153, R84, R153 ;  /* 0x0000009954997220 */ /* 0x000fe40000410000 */
[----:B------:R-:W-:-:S05]  /*2030*/  FMUL.FTZ R86, R104, R155 ;  /* 0x0000009b68567220 */ /* 0x000fca0000410000 */
[----:B------:R-:W-:Y:S01]  /*2040*/  MUFU.SIN R95, R100 ;  /* 0x00000064005f7308 */ /* 0x000fe20000000400 */
[C---:B---3--:R-:W-:Y:S02]  /*2050*/  FMUL.FTZ R110, R88.reuse, R89 ;  /* 0x00000059586e7220 */ /* 0x048fe40000410000 */
[----:B------:R-:W-:-:S05]  /*2060*/  FMUL.FTZ R109, R88, R109 ;  /* 0x0000006d586d7220 */ /* 0x000fca0000410000 */
[----:B------:R1:W-:Y:S01]  /*2070*/  MUFU.COS R117, R100 ;  /* 0x0000006400757308 */ /* 0x0003e20000000000 */
[----:B------:R-:W-:Y:S01]  /*2080*/  HADD2.F32 R88, -RZ, R45.H1_H1 ;  /* 0x3000002dff587230 */ /* 0x000fe20000004100 */
[----:B------:R-:W-:-:S06]  /*2090*/  FFMA.FTZ R86, R105, R153, -R86 ;  /* 0x0000009969567223 */ /* 0x000fcc0000010856 */
[----:B------:R-:W3:Y:S01]  /*20a0*/  MUFU.EX2 R94, R94 ;  /* 0x0000005e005e7308 */ /* 0x000ee20000000800 */
[----:B-1----:R-:W-:Y:S01]  /*20b0*/  FMUL.FTZ R100, R72, R73 ;  /* 0x0000004948647220 */ /* 0x002fe20000410000 */
[----:B------:R-:W-:Y:S02]  /*20c0*/  HADD2.F32 R72, -RZ, R45.H0_H0 ;  /* 0x2000002dff487230 */ /* 0x000fe40000004100 */
[----:B------:R-:W-:-:S03]  /*20d0*/  HADD2.F32 R73, -RZ, R40.H1_H1 ;  /* 0x30000028ff497230 */ /* 0x000fc60000004100 */
[C---:B------:R-:W-:Y:S01]  /*20e0*/  FMUL.FTZ R156, R68.reuse, R72 ;  /* 0x00000048449c7220 */ /* 0x040fe20000410000 */
[----:B------:R1:W-:Y:S01]  /*20f0*/  MUFU.COS R115, R106 ;  /* 0x0000006a00737308 */ /* 0x0003e20000000000 */
[----:B------:R-:W-:Y:S02]  /*2100*/  FMUL.FTZ R157, R68, R88 ;  /* 0x00000058449d7220 */ /* 0x000fe40000410000 */
[----:B------:R-:W-:Y:S02]  /*2110*/  FFMA.FTZ R86, R73, R156, R86 ;  /* 0x0000009c49567223 */ /* 0x000fe40000010056 */
[----:B-1----:R-:W-:-:S03]  /*2120*/  FMUL.FTZ R106, R104, R153 ;  /* 0x00000099686a7220 */ /* 0x002fc60000410000 */
[----:B------:R-:W-:Y:S01]  /*2130*/  MUFU.EX2 R99, R99 ;  /* 0x0000006300637308 */ /* 0x000fe20000000800 */
[----:B------:R-:W-:Y:S02]  /*2140*/  FFMA.FTZ R106, R105, R155, R106 ;  /* 0x0000009b696a7223 */ /* 0x000fe4000001006a */
[----:B0-----:R-:W-:-:S05]  /*2150*/  FMUL.FTZ R114, R98, R87 ;  /* 0x0000005762727220 */ /* 0x001fca0000410000 */
[----:B------:R-:W0:Y:S01]  /*2160*/  MUFU.COS R44, R107 ;  /* 0x0000006b002c7308 */ /* 0x000e220000000000 */
[----:B------:R-:W-:Y:S02]  /*2170*/  FFMA.FTZ R106, R73, R157, R106 ;  /* 0x0000009d496a7223 */ /* 0x000fe4000001006a */
[----:B------:R-:W-:Y:S02]  /*2180*/  FMUL.FTZ R87, R102, R86 ;  /* 0x0000005666577220 */ /* 0x000fe40000410000 */
[----:B---3--:R-:W-:-:S03]  /*2190*/  FMUL.FTZ R116, R94, R95 ;  /* 0x0000005f5e747220 */ /* 0x008fc60000410000 */
[----:B------:R-:W1:Y:S01]  /*21a0*/  MUFU.SIN R122, R107 ;  /* 0x0000006b007a7308 */ /* 0x000e620000000400 */
[-C--:B------:R-:W-:Y:S02]  /*21b0*/  FMUL.FTZ R45, R102, R106.reuse ;  /* 0x0000006a662d7220 */ /* 0x080fe40000410000 */
[C---:B------:R-:W-:Y:S01]  /*21c0*/  FFMA.FTZ R95, R103.reuse, R106, R87 ;  /* 0x0000006a675f7223 */ /* 0x040fe20000010057 */
[--C-:B------:R-:W-:Y:S01]  /*21d0*/  HADD2.F32 R87, -RZ, R46.reuse.H0_H0 ;  /* 0x2000002eff577230 */ /* 0x100fe20000004100 */
[----:B------:R-:W-:Y:S01]  /*21e0*/  FMUL.FTZ R117, R94, R117 ;  /* 0x000000755e757220 */ /* 0x000fe20000410000 */
[----:B------:R-:W-:Y:S01]  /*21f0*/  HADD2.F32 R94, -RZ, R46.H1_H1 ;  /* 0x3000002eff5e7230 */ /* 0x000fe20000004100 */
[----:B------:R-:W-:Y:S01]  /*2200*/  FFMA.FTZ R45, R103, R86, -R45 ;  /* 0x00000056672d7223 */ /* 0x000fe2000001082d */
[----:B------:R-:W-:Y:S01]  /*2210*/  HADD2.F32 R86, -RZ, R41.H0_H0 ;  /* 0x20000029ff567230 */ /* 0x000fe20000004100 */
[----:B------:R-:W-:Y:S02]  /*2220*/  FMUL.FTZ R151, R67, R87 ;  /* 0x0000005743977220 */ /* 0x000fe40000410000 */
[----:B------:R-:W-:-:S02]  /*2230*/  FMUL.FTZ R46, R92, R104 ;  /* 0x000000685c2e7220 */ /* 0x000fc40000410000 */
[----:B0-----:R-:W-:Y:S02]  /*2240*/  FMUL.FTZ R121, R99, R44 ;  /* 0x0000002c63797220 */ /* 0x001fe40000410000 */
[----:B------:R-:W-:Y:S02]  /*2250*/  FMUL.FTZ R152, R67, R94 ;  /* 0x0000005e43987220 */ /* 0x000fe40000410000 */
[----:B------:R-:W-:Y:S02]  /*2260*/  FFMA.FTZ R106, R86, R151, R45 ;  /* 0x00000097566a7223 */ /* 0x000fe4000001002d */
[C---:B------:R-:W-:Y:S02]  /*2270*/  FMUL.FTZ R44, R93.reuse, R104 ;  /* 0x000000685d2c7220 */ /* 0x040fe40000410000 */
[----:B------:R-:W-:Y:S02]  /*2280*/  FFMA.FTZ R46, R93, R105, R46 ;  /* 0x000000695d2e7223 */ /* 0x000fe4000001002e */
[----:B------:R-:W-:-:S02]  /*2290*/  FMUL.FTZ R115, R98, R115 ;  /* 0x0000007362737220 */ /* 0x000fc40000410000 */
[----:B-1----:R-:W-:Y:S01]  /*22a0*/  FMUL.FTZ R122, R99, R122 ;  /* 0x0000007a637a7220 */ /* 0x002fe20000410000 */
[--C-:B------:R-:W-:Y:S01]  /*22b0*/  HADD2.F32 R99, -RZ, R47.reuse.H1_H1 ;  /* 0x3000002fff637230 */ /* 0x100fe20000004100 */
[----:B------:R-:W-:Y:S02]  /*22c0*/  FFMA.FTZ R95, R86, R152, R95 ;  /* 0x00000098565f7223 */ /* 0x000fe4000001005f */
[----:B------:R-:W-:Y:S02]  /*22d0*/  FMUL.FTZ R98, R100, R106 ;  /* 0x0000006a64627220 */ /* 0x000fe40000410000 */
[----:B------:R-:W-:Y:S02]  /*22e0*/  FFMA.FTZ R44, R92, R105, -R44 ;  /* 0x000000695c2c7223 */ /* 0x000fe4000001082c */
[----:B------:R-:W-:Y:S01]  /*22f0*/  FMUL.FTZ R45, R102, R46 ;  /* 0x0000002e662d7220 */ /* 0x000fe20000410000 */
[----:B------:R-:W-:Y:S01]  /*2300*/  HADD2.F32 R89, -RZ, R47.H0_H0 ;  /* 0x2000002fff597230 */ /* 0x000fe20000004100 */
[----:B------:R-:W-:Y:S01]  /*2310*/  FFMA.FTZ R107, R101, R95, R98 ;  /* 0x0000005f656b7223 */ /* 0x000fe20000010062 */
[----:B------:R-:W-:Y:S01]  /*2320*/  HADD2.F32 R98, -RZ, R41.H1_H1 ;  /* 0x30000029ff627230 */ /* 0x000fe20000004100 */
[----:B------:R-:W-:-:S02]  /*2330*/  FFMA.FTZ R45, R103, R44, -R45 ;  /* 0x0000002c672d7223 */ /* 0x000fc4000001082d */
[----:B------:R-:W-:Y:S02]  /*2340*/  FMUL.FTZ R95, R100, R95 ;  /* 0x0000005f645f7220 */ /* 0x000fe40000410000 */
[----:B------:R-:W-:Y:S02]  /*2350*/  FMUL.FTZ R44, R102, R44 ;  /* 0x0000002c662c7220 */ /* 0x000fe40000410000 */
[C---:B------:R-:W-:Y:S02]  /*2360*/  FMUL.FTZ R123, R66.reuse, R99 ;  /* 0x00000063427b7220 */ /* 0x040fe40000410000 */
[----:B------:R-:W-:Y:S02]  /*2370*/  FFMA.FTZ R47, R101, R106, -R95 ;  /* 0x0000006a652f7223 */ /* 0x000fe4000001085f */
[----:B------:R-:W-:Y:S02]  /*2380*/  FFMA.FTZ R44, R103, R46, R44 ;  /* 0x0000002e672c7223 */ /* 0x000fe4000001002c */
[----:B------:R-:W-:-:S02]  /*2390*/  FMUL.FTZ R124, R66, R89 ;  /* 0x00000059427c7220 */ /* 0x000fc40000410000 */
[----:B------:R-:W-:Y:S01]  /*23a0*/  FFMA.FTZ R106, R98, R123, R107 ;  /* 0x0000007b626a7223 */ /* 0x000fe2000001006b */
[--C-:B--2---:R-:W-:Y:S01]  /*23b0*/  HADD2.F32 R95, -RZ, R48.reuse.H0_H0 ;  /* 0x20000030ff5f7230 */ /* 0x104fe20000004100 */
[----:B------:R-:W-:Y:S02]  /*23c0*/  FMUL.FTZ R46, R100, R44 ;  /* 0x0000002c642e7220 */ /* 0x000fe40000410000 */
[----:B------:R-:W-:Y:S02]  /*23d0*/  FFMA.FTZ R47, R98, R124, R47 ;  /* 0x0000007c622f7223 */ /* 0x000fe4000001002f */
[----:B------:R-:W-:Y:S01]  /*23e0*/  FMUL.FTZ R107, R109, R106 ;  /* 0x0000006a6d6b7220 */ /* 0x000fe20000410000 */
[----:B------:R-:W-:Y:S01]  /*23f0*/  HADD2.F32 R108, -RZ, R48.H1_H1 ;  /* 0x30000030ff6c7230 */ /* 0x000fe20000004100 */
[----:B------:R-:W-:Y:S02]  /*2400*/  FFMA.FTZ R46, R101, R45, -R46 ;  /* 0x0000002d652e7223 */ /* 0x000fe4000001082e */
[----:B------:R-:W-:Y:S01]  /*2410*/  FFMA.FTZ R48, R110, R47, -R107 ;  /* 0x0000002f6e307223 */ /* 0x000fe2000001086b */
[----:B------:R-:W-:Y:S01]  /*2420*/  HADD2.F32 R107, -RZ, R42.H0_H0 ;  /* 0x2000002aff6b7230 */ /* 0x000fe20000004100 */
[----:B------:R-:W-:-:S02]  /*2430*/  FMUL.FTZ R45, R100, R45 ;  /* 0x0000002d642d7220 */ /* 0x000fc40000410000 */
[----:B------:R-:W-:Y:S02]  /*2440*/  FMUL.FTZ R47, R109, R47 ;  /* 0x0000002f6d2f7220 */ /* 0x000fe40000410000 */
[----:B------:R-:W-:Y:S02]  /*2450*/  FMUL.FTZ R125, R65, R95 ;  /* 0x0000005f417d7220 */ /* 0x000fe40000410000 */
[----:B------:R-:W-:Y:S02]  /*2460*/  FFMA.FTZ R45, R101, R44, R45 ;  /* 0x0000002c652d7223 */ /* 0x000fe4000001002d */
[----:B------:R-:W-:Y:S02]  /*2470*/  FFMA.FTZ R44, R110, R106, R47 ;  /* 0x0000006a6e2c7223 */ /* 0x000fe4000001002f */
[----:B------:R-:W-:Y:S02]  /*2480*/  FMUL.FTZ R126, R65, R108 ;  /* 0x0000006c417e7220 */ /* 0x000fe40000410000 */
[----:B------:R-:W-:-:S02]  /*2490*/  FFMA.FTZ R48, R107, R125, R48 ;  /* 0x0000007d6b307223 */ /* 0x000fc40000010030 */
[----:B------:R-:W-:Y:S02]  /*24a0*/  FFMA.FTZ R44, R107, R126, R44 ;  /* 0x0000007e6b2c7223 */ /* 0x000fe4000001002c */
[C---:B------:R-:W-:Y:S01]  /*24b0*/  FMUL.FTZ R111, R116.reuse, R48 ;  /* 0x00000030746f7220 */ /* 0x040fe20000410000 */
[--C-:B------:R-:W-:Y:S01]  /*24c0*/  HADD2.F32 R113, -RZ, R49.reuse.H1_H1 ;  /* 0x30000031ff717230 */ /* 0x100fe20000004100 */
[----:B------:R-:W-:Y:S01]  /*24d0*/  FMUL.FTZ R47, R109, R45 ;  /* 0x0000002d6d2f7220 */ /* 0x000fe20000410000 */
[----:B------:R-:W-:Y:S01]  /*24e0*/  HADD2.F32 R106, -RZ, R49.H0_H0 ;  /* 0x20000031ff6a7230 */ /* 0x000fe20000004100 */
[-C--:B------:R-:W-:Y:S02]  /*24f0*/  FFMA.FTZ R111, R117, R44.reuse, R111 ;  /* 0x0000002c756f7223 */ /* 0x080fe4000001006f */
[----:B------:R-:W-:Y:S02]  /*2500*/  FMUL.FTZ R44, R116, R44 ;  /* 0x0000002c742c7220 */ /* 0x000fe40000410000 */
[----:B------:R-:W-:-:S02]  /*2510*/  FFMA.FTZ R47, R110, R46, -R47 ;  /* 0x0000002e6e2f7223 */ /* 0x000fc4000001082f */
[----:B------:R-:W-:Y:S02]  /*2520*/  FMUL.FTZ R46, R109, R46 ;  /* 0x0000002e6d2e7220 */ /* 0x000fe40000410000 */
[C---:B------:R-:W-:Y:S02]  /*2530*/  FMUL.FTZ R127, R64.reuse, R113 ;  /* 0x00000071407f7220 */ /* 0x040fe40000410000 */
[----:B------:R-:W-:Y:S02]  /*2540*/  FFMA.FTZ R49, R117, R48, -R44 ;  /* 0x0000003075317223 */ /* 0x000fe4000001082c */
[----:B------:R-:W-:Y:S02]  /*2550*/  FMUL.FTZ R128, R64, R106 ;  /* 0x0000006a40807220 */ /* 0x000fe40000410000 */
[----:B------:R-:W-:Y:S02]  /*2560*/  FFMA.FTZ R46, R110, R45, R46 ;  /* 0x0000002d6e2e7223 */ /* 0x000fe4000001002e */
[----:B------:R-:W-:-:S02]  /*2570*/  FFMA.FTZ R48, R112, R127, R111 ;  /* 0x0000007f70307223 */ /* 0x000fc4000001006f */
[----:B------:R-:W-:Y:S02]  /*2580*/  FMUL.FTZ R45, R116, R47 ;  /* 0x0000002f742d7220 */ /* 0x000fe40000410000 */
[----:B------:R-:W-:Y:S01]  /*2590*/  FFMA.FTZ R49, R112, R128, R49 ;  /* 0x0000008070317223 */ /* 0x000fe20000010031 */
[--C-:B------:R-:W-:Y:S01]  /*25a0*/  HADD2.F32 R111, -RZ, R50.reuse.H1_H1 ;  /* 0x30000032ff6f7230 */ /* 0x100fe20000004100 */
[----:B------:R-:W-:Y:S02]  /*25b0*/  FMUL.FTZ R118, R114, R48 ;  /* 0x0000003072767220 */ /* 0x000fe40000410000 */
[-C--:B------:R-:W-:Y:S02]  /*25c0*/  FMUL.FTZ R44, R116, R46.reuse ;  /* 0x0000002e742c7220 */ /* 0x080fe40000410000 */
[----:B------:R-:W-:Y:S02]  /*25d0*/  FFMA.FTZ R45, R117, R46, R45 ;  /* 0x0000002e752d7223 */ /* 0x000fe4000001002d */
[-C--:B------:R-:W-:Y:S01]  /*25e0*/  FMUL.FTZ R46, R114, R49.reuse ;  /* 0x00000031722e7220 */ /* 0x080fe20000410000 */
[----:B------:R-:W-:Y:S01]  /*25f0*/  HADD2.F32 R119, -RZ, R50.H0_H0 ;  /* 0x20000032ff777230 */ /* 0x000fe20000004100 */
[----:B------:R-:W-:Y:S01]  /*2600*/  FFMA.FTZ R49, R115, R49, -R118 ;  /* 0x0000003173317223 */ /* 0x000fe20000010876 */
[----:B------:R-:W-:Y:S01]  /*2610*/  HADD2.F32 R118, -RZ, R43.H0_H0 ;  /* 0x2000002bff767230 */ /* 0x000fe20000004100 */
[----:B------:R-:W-:Y:S01]  /*2620*/  FFMA.FTZ R44, R117, R47, -R44 ;  /* 0x0000002f752c7223 */ /* 0x000fe2000001082c */
[----:B------:R-:W-:Y:S01]  /*2630*/  ISETP.NE.AND P1, PT, R20, 0x1f, PT ;  /* 0x0000001f1400780c */ /* 0x000fe20003f25270 */
[----:B------:R-:W-:-:S02]  /*2640*/  FFMA.FTZ R47, R115, R48, R46 ;  /* 0x00000030732f7223 */ /* 0x000fc4000001002e */
[C---:B------:R-:W-:Y:S02]  /*2650*/  FMUL.FTZ R140, R63.reuse, R111 ;  /* 0x0000006f3f8c7220 */ /* 0x040fe40000410000 */
[C---:B------:R-:W-:Y:S02]  /*2660*/  FMUL.FTZ R46, R114.reuse, R45 ;  /* 0x0000002d722e7220 */ /* 0x040fe40000410000 */
[----:B------:R-:W-:Y:S02]  /*2670*/  FMUL.FTZ R139, R63, R119 ;  /* 0x000000773f8b7220 */ /* 0x000fe40000410000 */
[----:B------:R-:W-:Y:S02]  /*2680*/  FMUL.FTZ R48, R114, R44 ;  /* 0x0000002c72307220 */ /* 0x000fe40000410000 */
[----:B------:R-:W-:Y:S02]  /*2690*/  FFMA.FTZ R47, R118, R140, R47 ;  /* 0x0000008c762f7223 */ /* 0x000fe4000001002f */
[----:B------:R-:W-:-:S02]  /*26a0*/  FFMA.FTZ R46, R115, R44, -R46 ;  /* 0x0000002c732e7223 */ /* 0x000fc4000001082e */
[----:B------:R-:W-:Y:S02]  /*26b0*/  FFMA.FTZ R49, R118, R139, R49 ;  /* 0x0000008b76317223 */ /* 0x000fe40000010031 */
[----:B------:R-:W-:Y:S02]  /*26c0*/  FFMA.FTZ R48, R115, R45, R48 ;  /* 0x0000002d73307223 */ /* 0x000fe40000010030 */
[C---:B------:R-:W-:Y:S02]  /*26d0*/  FMUL.FTZ R44, R122.reuse, R47 ;  /* 0x0000002f7a2c7220 */ /* 0x040fe40000410000 */
[C---:B------:R-:W-:Y:S02]  /*26e0*/  FMUL.FTZ R45, R122.reuse, R46 ;  /* 0x0000002e7a2d7220 */ /* 0x040fe40000410000 */
[-C--:B------:R-:W-:Y:S02]  /*26f0*/  FFMA.FTZ R130, R121, R49.reuse, -R44 ;  /* 0x0000003179827223 */ /* 0x080fe4000001082c */
[----:B------:R-:W-:-:S02]  /*2700*/  FMUL.FTZ R132, R122, R49 ;  /* 0x000000317a847220 */ /* 0x000fc40000410000 */
[-C--:B------:R-:W-:Y:S02]  /*2710*/  FMUL.FTZ R44, R122, R48.reuse ;  /* 0x000000307a2c7220 */ /* 0x080fe40000410000 */
[C---:B------:R-:W-:Y:S02]  /*2720*/  FFMA.FTZ R45, R121.reuse, R48, R45 ;  /* 0x00000030792d7223 */ /* 0x040fe4000001002d */
[----:B------:R0:W1:Y:S01]  /*2730*/  @P1 LDS.64 R48, [R20.X8+0x20b8] ;  /* 0x0020b80014301984 */ /* 0x0000620000008a00 */
[--C-:B------:R-:W-:Y:S02]  /*2740*/  HADD2.F32 R50, -RZ, R51.reuse.H0_H0 ;  /* 0x20000033ff327230 */ /* 0x100fe40000004100 */
[----:B------:R-:W-:Y:S01]  /*2750*/  HADD2.F32 R120, -RZ, R51.H1_H1 ;  /* 0x30000033ff787230 */ /* 0x000fe20000004100 */
[----:B------:R-:W-:Y:S01]  /*2760*/  FFMA.FTZ R132, R121, R47, R132 ;  /* 0x0000002f79847223 */ /* 0x000fe20000010084 */
[----:B------:R-:W-:Y:S01]  /*2770*/  HADD2.F32 R51, -RZ, R43.H1_H1 ;  /* 0x3000002bff337230 */ /* 0x000fe20000004100 */
[----:B------:R-:W-:-:S02]  /*2780*/  FMUL.FTZ R141, R62, R50 ;  /* 0x000000323e8d7220 */ /* 0x000fc40000410000 */
[----:B------:R-:W-:Y:S02]  /*2790*/  FMUL.FTZ R145, R62, R120 ;  /* 0x000000783e917220 */ /* 0x000fe40000410000 */
[----:B------:R-:W-:Y:S02]  /*27a0*/  FFMA.FTZ R46, R121, R46, -R44 ;  /* 0x0000002e792e7223 */ /* 0x000fe4000001082c */
[C---:B------:R-:W-:Y:S02]  /*27b0*/  FFMA.FTZ R129, R51.reuse, R141, R130 ;  /* 0x0000008d33817223 */ /* 0x040fe40000010082 */
[----:B------:R-:W-:Y:S01]  /*27c0*/  FFMA.FTZ R47, R51, R145, R132 ;  /* 0x00000091332f7223 */ /* 0x000fe20000010084 */
[----:B------:R-:W-:Y:S05]  /*27d0*/  @P1 BRA `(.L_x_12544) ;  /* 0x0000009000001947 */ /* 0x000fea0003800000 */
[----:B0-----:R-:W-:Y:S02]  /*27e0*/  ISETP.NE.AND P3, PT, R9, c[0x0][0x174], PT ;  /* 0x00005d0009007a0c */ /* 0x001fe40003f65270 */
        /* <DEDUP_REMOVED lines=8> */
.L_x_12544:
[----:B0-----:R-:W-:Y:S05]  /*2870*/  BSYNC B0 ;  /* 0x0000000000007941 */ /* 0x001fea0003800000 */
.L_x_12543:
[----:B------:R-:W0:Y:S01]  /*2880*/  SHFL.UP PT, R131, R129, 0x1, RZ ;  /* 0x0420000081837989 */ /* 0x000e2200000e00ff */
[----:B------:R-:W-:Y:S01]  /*2890*/  ISETP.GE.AND P3, PT, R19, 0x1, PT ;  /* 0x000000011300780c */ /* 0x000fe20003f66270 */
[CC--:B-----5:R-:W-:Y:S01]  /*28a0*/  FMUL.FTZ R148, R52.reuse, R91.reuse ;  /* 0x0000005b34947220 */ /* 0x0e0fe20000410000 */
[----:B------:R-:W-:Y:S01]  /*28b0*/  MOV R143, c[0x0][0x29c] ;  /* 0x0000a700008f7a02 */ /* 0x000fe20000000f00 */
[----:B------:R-:W2:Y:S01]  /*28c0*/  SHFL.UP PT, R132, R47, 0x1, RZ ;  /* 0x042000002f847989 */ /* 0x000ea200000e00ff */
[-C--:B------:R-:W-:Y:S01]  /*28d0*/  FMUL.FTZ R147, R52, R90.reuse ;  /* 0x0000005a34937220 */ /* 0x080fe20000410000 */
[----:B------:R-:W-:Y:S01]  /*28e0*/  ISETP.GE.OR P0, PT, R9, c[0x0][0x174], P0 ;  /* 0x00005d0009007a0c */ /* 0x000fe20000706670 */
[----:B------:R-:W-:Y:S01]  /*28f0*/  FMUL.FTZ R144, R53, R90 ;  /* 0x0000005a35907220 */ /* 0x000fe20000410000 */
[----:B------:R-:W3:Y:S01]  /*2900*/  SHFL.UP PT, R44, R46, 0x1, RZ ;  /* 0x042000002e2c7989 */ /* 0x000ee200000e00ff */
[----:B------:R-:W-:Y:S01]  /*2910*/  FMUL.FTZ R138, R54, R91 ;  /* 0x0000005b368a7220 */ /* 0x000fe20000410000 */
[----:B------:R-:W-:Y:S02]  /*2920*/  BSSY B0, `(.L_x_12545) ;  /* 0x00000e3000007945 */ /* 0x000fe40003800000 */
[----:B------:R-:W4:Y:S04]  /*2930*/  SHFL.UP PT, R130, R45, 0x1, RZ ;  /* 0x042000002d827989 */ /* 0x000f2800000e00ff */
[----:B------:R-:W-:Y:S04]  /*2940*/  SHFL.IDX PT, R97, R97, RZ, 0x1f ;  /* 0x00001fff61617589 */ /* 0x000fe800000e0000 */
[----:B------:R-:W-:Y:S01]  /*2950*/  SHFL.IDX PT, R96, R96, RZ, 0x1f ;  /* 0x00001fff60607589 */ /* 0x000fe200000e0000 */
        /* <DEDUP_REMOVED lines=22> */
[----:B------:R-:W-:Y:S02]  /*2ac0*/  FFMA.FTZ R131, R46, R131, R130 ;  /* 0x000000832e837223 */ /* 0x000fe40000010082 */
[----:B------:R-:W-:-:S02]  /*2ad0*/  @P3 FADD.FTZ R129, R129, R132 ;  /* 0x0000008481813221 */ /* 0x000fc40000010000 */
[----:B------:R-:W-:Y:S01]  /*2ae0*/  @P3 FADD.FTZ R47, R47, R134 ;  /* 0x000000862f2f3221 */ /* 0x000fe20000010000 */
[----:B------:R-:W-:Y:S01]  /*2af0*/  FSEL R131, R136, R131, !P3 ;  /* 0x0000008388837208 */ /* 0x000fe20005800000 */
[----:B------:R-:W-:Y:S01]  /*2b00*/  @P3 FFMA.FTZ R46, R46, R45, -R44 ;  /* 0x0000002d2e2e3223 */ /* 0x000fe2000001082c */
[----:B------:R-:W0:Y:S01]  /*2b10*/  SHFL.UP PT, R130, R129, 0x4, RZ ;  /* 0x0480000081827989 */ /* 0x000e2200000e00ff */
[----:B------:R-:W-:Y:S02]  /*2b20*/  ISETP.GE.AND P3, PT, R19, 0x4, PT ;  /* 0x000000041300780c */ /* 0x000fe40003f66270 */
[----:B------:R-:W-:Y:S01]  /*2b30*/  MOV R136, c[0x0][0x298] ;  /* 0x0000a60000887a02 */ /* 0x000fe20000000f00 */
[----:B------:R-:W2:Y:S03]  /*2b40*/  SHFL.UP PT, R132, R47, 0x4, RZ ;  /* 0x048000002f847989 */ /* 0x000ea600000e00ff */
[--C-:B------:R-:W-:Y:S01]  /*2b50*/  SHF.R.U64 R136, R136, 0x1, R143.reuse ;  /* 0x0000000188887819 */ /* 0x100fe2000000128f */
[----:B------:R-:W3:Y:S01]  /*2b60*/  SHFL.UP PT, R44, R46, 0x4, RZ ;  /* 0x048000002e2c7989 */ /* 0x000ee200000e00ff */
[----:B------:R-:W-:-:S03]  /*2b70*/  SHF.R.U32.HI R143, RZ, 0x1, R143 ;  /* 0x00000001ff8f7819 */ /* 0x000fc6000001168f */
[----:B------:R-:W4:Y:S02]  /*2b80*/  SHFL.UP PT, R45, R131, 0x4, RZ ;  /* 0x04800000832d7989 */ /* 0x000f2400000e00ff */
[----:B------:R-:W-:-:S04]  /*2b90*/  IMAD R143, R143, R26, RZ ;  /* 0x0000001a8f8f7224 */ /* 0x000fc800078e02ff */
[----:B------:R-:W-:Y:S02]  /*2ba0*/  IMAD R143, R25, R136, R143 ;  /* 0x00000088198f7224 */ /* 0x000fe400078e028f */
[C---:B0-----:R-:W-:Y:S02]  /*2bb0*/  FMUL.FTZ R137, R131.reuse, R130 ;  /* 0x0000008283897220 */ /* 0x041fe40000410000 */
[CC--:B--2---:R-:W-:Y:S02]  /*2bc0*/  FMUL.FTZ R135, R131.reuse, R132.reuse ;  /* 0x0000008483877220 */ /* 0x0c4fe40000410000 */
[C---:B------:R-:W-:Y:S02]  /*2bd0*/  FFMA.FTZ R132, R46.reuse, R132, R137 ;  /* 0x000000842e847223 */ /* 0x040fe40000010089 */
[----:B---3--:R-:W-:Y:S02]  /*2be0*/  FMUL.FTZ R134, R131, R44 ;  /* 0x0000002c83867220 */ /* 0x008fe40000410000 */
[----:B------:R-:W-:-:S02]  /*2bf0*/  FFMA.FTZ R130, R46, R130, -R135 ;  /* 0x000000822e827223 */ /* 0x000fc40000010887 */
[-C--:B----4-:R-:W-:Y:S02]  /*2c00*/  FMUL.FTZ R133, R131, R45.reuse ;  /* 0x0000002d83857220 */ /* 0x090fe40000410000 */
[C---:B------:R-:W-:Y:S02]  /*2c10*/  FFMA.FTZ R134, R46.reuse, R45, R134 ;  /* 0x0000002d2e867223 */ /* 0x040fe40000010086 */
[----:B------:R-:W-:Y:S02]  /*2c20*/  @P3 FFMA.FTZ R46, R46, R44, -R133 ;  /* 0x0000002c2e2e3223 */ /* 0x000fe40000010885 */
        /* <DEDUP_REMOVED lines=20> */
[----:B------:R-:W-:Y:S01]  /*2d70*/  IMAD.WIDE.U32 R44, R136, R26, RZ ;  /* 0x0000001a882c7225 */ /* 0x000fe200078e00ff */
[----:B------:R-:W-:Y:S02]  /*2d80*/  ISETP.GE.AND P3, PT, R19, 0x10, PT ;  /* 0x000000101300780c */ /* 0x000fe40003f66270 */
[----:B------:R-:W2:Y:S01]  /*2d90*/  SHFL.UP PT, R132, R129, 0x10, RZ ;  /* 0x0600000081847989 */ /* 0x000ea200000e00ff */
[----:B------:R-:W-:Y:S01]  /*2da0*/  IMAD R135, R23, c[0x0][0x2a0], RZ ;  /* 0x0000a80017877a24 */ /* 0x000fe200078e02ff */
[----:B------:R-:W-:Y:S02]  /*2db0*/  IADD3 R45, R143, R45, RZ ;  /* 0x0000002d8f2d7210 */ /* 0x000fe40007ffe0ff */
[----:B------:R-:W3:Y:S01]  /*2dc0*/  SHFL.UP PT, R133, R47, 0x10, RZ ;  /* 0x060000002f857989 */ /* 0x000ee200000e00ff */
[----:B------:R-:W-:-:S02]  /*2dd0*/  IMAD R135, R24, c[0x0][0x2a4], R135 ;  /* 0x0000a90018877a24 */ /* 0x000fc400078e0287 */
[----:B------:R-:W-:Y:S01]  /*2de0*/  IMAD.WIDE.U32 R44, R24, c[0x0][0x2a0], R44 ;  /* 0x0000a800182c7a25 */ /* 0x000fe200078e002c */
[----:B------:R-:W4:Y:S04]  /*2df0*/  SHFL.UP PT, R131, R137, 0x10, RZ ;  /* 0x0600000089837989 */ /* 0x000f2800000e00ff */
[----:B------:R-:W-:Y:S02]  /*2e00*/  IADD3 R143, R135, R45, RZ ;  /* 0x0000002d878f7210 */ /* 0x000fe40007ffe0ff */
[----:B------:R-:W-:Y:S01]  /*2e10*/  LEA R165, P4, R44, c[0x0][0x318], 0x3 ;  /* 0x0000c6002ca57a11 */ /* 0x000fe200078818ff */
[C---:B0-----:R-:W-:Y:S02]  /*2e20*/  FMUL.FTZ R45, R137.reuse, R130 ;  /* 0x00000082892d7220 */ /* 0x041fe40000410000 */
[----:B--2---:R-:W-:-:S02]  /*2e30*/  FMUL.FTZ R134, R137, R132 ;  /* 0x0000008489867220 */ /* 0x004fc40000410000 */
[CC--:B---3--:R-:W-:Y:S02]  /*2e40*/  FMUL.FTZ R135, R137.reuse, R133.reuse ;  /* 0x0000008589877220 */ /* 0x0c8fe40000410000 */
[----:B------:R-:W-:Y:S01]  /*2e50*/  FFMA.FTZ R134, R46, R133, R134 ;  /* 0x000000852e867223 */ /* 0x000fe20000010086 */
[----:B------:R-:W-:Y:S01]  /*2e60*/  IADD3 R133, R10, -c[0x0][0x174], RZ ;  /* 0x80005d000a857a10 */ /* 0x000fe20007ffe0ff */
[-C--:B----4-:R-:W-:Y:S01]  /*2e70*/  FFMA.FTZ R136, R46, R131.reuse, R45 ;  /* 0x000000832e887223 */ /* 0x090fe2000001002d */
[----:B------:R-:W-:Y:S01]  /*2e80*/  LEA.HI.X R45, R44, c[0x0][0x31c], R143, 0x3, P4 ;  /* 0x0000c7002c2d7a11 */ /* 0x000fe200020f1c8f */
[C---:B------:R-:W-:Y:S02]  /*2e90*/  FMUL.FTZ R131, R137.reuse, R131 ;  /* 0x0000008389837220 */ /* 0x040fe40000410000 */
[C---:B------:R-:W-:Y:S01]  /*2ea0*/  FFMA.FTZ R132, R46.reuse, R132, -R135 ;  /* 0x000000842e847223 */ /* 0x040fe20000010887 */
[----:B------:R-:W-:Y:S01]  /*2eb0*/  FSEL R44, R137, R136, !P3 ;  /* 0x00000088892c7208 */ /* 0x000fe20005800000 */
[----:B------:R-:W-:-:S02]  /*2ec0*/  @P3 FFMA.FTZ R46, R46, R130, -R131 ;  /* 0x000000822e2e3223 */ /* 0x000fc40000010883 */
[----:B------:R-:W-:Y:S02]  /*2ed0*/  @P3 FADD.FTZ R47, R47, R134 ;  /* 0x000000862f2f3221 */ /* 0x000fe40000010000 */
[----:B------:R-:W-:Y:S01]  /*2ee0*/  @P3 FADD.FTZ R129, R129, R132 ;  /* 0x0000008481813221 */ /* 0x000fe20000010000 */
[----:B------:R-:W-:Y:S01]  /*2ef0*/  LEA R164, P3, R20, R165, 0x2 ;  /* 0x000000a514a47211 */ /* 0x000fe200078610ff */
[-C--:B------:R-:W-:Y:S01]  /*2f00*/  FMUL.FTZ R130, R122, R148.reuse ;  /* 0x000000947a827220 */ /* 0x080fe20000410000 */
[----:B------:R-:W0:Y:S01]  /*2f10*/  SHFL.UP PT, R44, R44, 0x1, RZ ;  /* 0x042000002c2c7989 */ /* 0x000e2200000e00ff */
[----:B------:R-:W-:Y:S01]  /*2f20*/  FMUL.FTZ R143, R53, R91 ;  /* 0x0000005b358f7220 */ /* 0x000fe20000410000 */
[----:B------:R-:W-:Y:S01]  /*2f30*/  LEA.HI.X R165, R20, R45, RZ, 0x2, P3 ;  /* 0x0000002d14a57211 */ /* 0x000fe200018f14ff */
[----:B------:R-:W-:Y:S01]  /*2f40*/  FMUL.FTZ R45, R121, R148 ;  /* 0x00000094792d7220 */ /* 0x000fe20000410000 */
[----:B------:R-:W2:Y:S01]  /*2f50*/  SHFL.UP PT, R46, R46, 0x1, RZ ;  /* 0x042000002e2e7989 */ /* 0x000ea200000e00ff */
[----:B------:R-:W-:-:S02]  /*2f60*/  IMAD R133, R133, -0x200, RZ ;  /* 0xfffffe0085857824 */ /* 0x000fc400078e02ff */
[-C--:B------:R-:W-:Y:S01]  /*2f70*/  FFMA.FTZ R132, -R122, R147.reuse, -R45 ;  /* 0x000000937a847223 */ /* 0x080fe2000001092d */
[----:B------:R-:W3:Y:S01]  /*2f80*/  SHFL.UP PT, R129, R129, 0x1, RZ ;  /* 0x0420000081817989 */ /* 0x000ee200000e00ff */
[----:B------:R-:W-:Y:S02]  /*2f90*/  FFMA.FTZ R45, R121, R147, -R130 ;  /* 0x00000093792d7223 */ /* 0x000fe40000010882 */
[----:B------:R-:W-:Y:S01]  /*2fa0*/  FADD.FTZ R132, -R143, R132 ;  /* 0x000000848f847221 */ /* 0x000fe20000010100 */
[----:B------:R-:W4:Y:S01]  /*2fb0*/  SHFL.UP PT, R47, R47, 0x1, RZ ;  /* 0x042000002f2f7989 */ /* 0x000f2200000e00ff */
[----:B------:R-:W-:Y:S02]  /*2fc0*/  FADD.FTZ R45, R144, R45 ;  /* 0x0000002d902d7221 */ /* 0x000fe40000010000 */
[C---:B------:R-:W-:Y:S02]  /*2fd0*/  FMUL.FTZ R130, R114.reuse, -R132 ;  /* 0x8000008472827220 */ /* 0x040fe40000410000 */
[----:B------:R-:W-:-:S02]  /*2fe0*/  FMUL.FTZ R131, R114, -R45 ;  /* 0x8000002d72837220 */ /* 0x000fc40000410000 */
[----:B------:R-:W-:Y:S01]  /*2ff0*/  IMAD.WIDE R164, R133, 0x4, R164 ;  /* 0x0000000485a47825 */ /* 0x000fe200078e02a4 */
[----:B------:R-:W-:-:S03]  /*3000*/  SHF.L.U64.HI R133, R38, 0x2, R37 ;  /* 0x0000000226857819 */ /* 0x000fc60000010225 */
[C---:B------:R-:W-:Y:S02]  /*3010*/  FFMA.FTZ R131, R115.reuse, R132, R131 ;  /* 0x0000008473837223 */ /* 0x040fe40000010083 */
[----:B------:R-:W-:Y:S01]  /*3020*/  FFMA.FTZ R130, R115, R45, -R130 ;  /* 0x0000002d73827223 */ /* 0x000fe20000010882 */
[----:B------:R-:W-:Y:S01]  /*3030*/  SHF.L.U32 R45, R38, 0x2, RZ ;  /* 0x00000002262d7819 */ /* 0x000fe200000006ff */
[----:B------:R-:W-:Y:S02]  /*3040*/  IMAD R134, R133, c[0x0][0x2b0], RZ ;  /* 0x0000ac0085867a24 */ /* 0x000fe400078e02ff */
[----:B------:R-:W-:Y:S02]  /*3050*/  FMUL.FTZ R137, R54, R90 ;  /* 0x0000005a36897220 */ /* 0x000fe40000410000 */
[----:B------:R-:W-:Y:S02]  /*3060*/  FADD.FTZ R132, -R138, R131 ;  /* 0x000000838a847221 */ /* 0x000fe40000010100 */
[----:B------:R-:W-:-:S02]  /*3070*/  IMAD R133, R45, c[0x0][0x2b4], R134 ;  /* 0x0000ad002d857a24 */ /* 0x000fc400078e0286 */
[----:B------:R-:W-:-:S04]  /*3080*/  IMAD.WIDE.U32 R164, R45, c[0x0][0x2b0], R164 ;  /* 0x0000ac002da47a25 */ /* 0x000fc800078e00a4 */
[----:B------:R-:W-:Y:S01]  /*3090*/  FADD.FTZ R131, R137, R130 ;  /* 0x0000008289837221 */ /* 0x000fe20000010000 */
[----:B------:R-:W-:Y:S01]  /*30a0*/  IADD3 R165, R165, R133, RZ ;  /* 0x00000085a5a57210 */ /* 0x000fe20007ffe0ff */
[----:B------:R-:W-:Y:S02]  /*30b0*/  FMUL.FTZ R134, R116, -R132 ;  /* 0x8000008474867220 */ /* 0x000fe40000410000 */
[C---:B0-----:R-:W-:Y:S02]  /*30c0*/  FMUL.FTZ R45, R44.reuse, R97 ;  /* 0x000000612c2d7220 */ /* 0x041fe40000410000 */
[-C--:B------:R-:W-:Y:S02]  /*30d0*/  FMUL.FTZ R130, R44, R96.reuse ;  /* 0x000000602c827220 */ /* 0x080fe40000410000 */
[-C--:B------:R-:W-:Y:S02]  /*30e0*/  FFMA.FTZ R134, R117, R131.reuse, -R134 ;  /* 0x0000008375867223 */ /* 0x080fe40000010886 */
[----:B--2---:R-:W-:Y:S01]  /*30f0*/  FFMA.FTZ R44, R46, R96, -R45 ;  /* 0x000000602e2c7223 */ /* 0x004fe2000001082d */
[----:B------:R-:W-:Y:S01]  /*3100*/  LOP3.LUT R45, R20, 0x1f, RZ, 0xc0, !PT ;  /* 0x0000001f142d7812 */ /* 0x000fe200078ec0ff */
[----:B------:R-:W-:-:S02]  /*3110*/  FMUL.FTZ R131, R116, -R131 ;  /* 0x8000008374837220 */ /* 0x000fc40000410000 */
[----:B------:R-:W-:Y:S01]  /*3120*/  FMUL.FTZ R135, R55, R90 ;  /* 0x0000005a37877220 */ /* 0x000fe20000410000 */
[----:B------:R-:W-:Y:S01]  /*3130*/  ISETP.NE.AND P6, PT, R45, 0x1f, PT ;  /* 0x0000001f2d00780c */ /* 0x000fe20003fc5270 */
[----:B---3--:R-:W-:Y:S01]  /*3140*/  @P2 FADD.FTZ R96, R129, R44 ;  /* 0x0000002c81602221 */ /* 0x008fe20000010000 */
[C---:B------:R-:W-:Y:S01]  /*3150*/  ISETP.GT.U32.AND P3, PT, R45.reuse, 0x1b, PT ;  /* 0x0000001b2d00780c */ /* 0x040fe20003f64070 */
[----:B------:R-:W-:Y:S01]  /*3160*/  FFMA.FTZ R130, R46, R97, R130 ;  /* 0x000000612e827223 */ /* 0x000fe20000010082 */
[----:B------:R-:W-:Y:S01]  /*3170*/  ISETP.GT.U32.AND P4, PT, R45, 0x17, PT ;  /* 0x000000172d00780c */ /* 0x000fe20003f84070 */
[----:B------:R-:W-:Y:S01]  /*3180*/  FFMA.FTZ R132, R117, R132, R131 ;  /* 0x0000008475847223 */ /* 0x000fe20000010083 */
[----:B------:R-:W-:Y:S01]  /*3190*/  ISETP.GT.U32.AND P5, PT, R45, 0xf, PT ;  /* 0x0000000f2d00780c */ /* 0x000fe20003fa4070 */
[----:B------:R-:W-:Y:S02]  /*31a0*/  FMUL.FTZ R129, R55, R91 ;  /* 0x0000005b37817220 */ /* 0x000fe40000410000 */
[----:B------:R-:W-:-:S02]  /*31b0*/  FADD.FTZ R134, R135, R134 ;  /* 0x0000008687867221 */ /* 0x000fc40000010000 */
[C---:B-1----:R-:W-:Y:S02]  /*31c0*/  FMUL.FTZ R44, R122.reuse, R49 ;  /* 0x000000317a2c7220 */ /* 0x042fe40000410000 */
[----:B----4-:R-:W-:Y:S01]  /*31d0*/  @P2 FADD.FTZ R97, R47, R130 ;  /* 0x000000822f612221 */ /* 0x010fe20000010000 */
[----:B------:R-:W-:Y:S01]  /*31e0*/  ISETP.GT.U32.AND P2, PT, R45, 0x1d, PT ;  /* 0x0000001d2d00780c */ /* 0x000fe20003f44070 */
[----:B------:R-:W-:Y:S02]  /*31f0*/  FADD.FTZ R132, -R129, R132 ;  /* 0x0000008481847221 */ /* 0x000fe40000010100 */
[----:B------:R-:W-:Y:S02]  /*3200*/  FMUL.FTZ R47, R109, -R134 ;  /* 0x800000866d2f7220 */ /* 0x000fe40000410000 */
[-C--:B------:R-:W-:Y:S02]  /*3210*/  FMUL.FTZ R46, R122, -R48.reuse ;  /* 0x800000307a2e7220 */ /* 0x080fe40000410000 */
[----:B------:R-:W-:-:S02]  /*3220*/  FFMA.FTZ R44, R121, R48, -R44 ;  /* 0x00000030792c7223 */ /* 0x000fc4000001082c */
[-C--:B------:R-:W-:Y:S02]  /*3230*/  FMUL.FTZ R45, R109, -R132.reuse ;  /* 0x800000846d2d7220 */ /* 0x080fe40000410000 */
[----:B------:R-:W-:Y:S02]  /*3240*/  FFMA.FTZ R133, R110, R132, R47 ;  /* 0x000000846e857223 */ /* 0x000fe4000001002f */
[----:B------:R-:W-:Y:S02]  /*3250*/  FFMA.FTZ R46, R121, -R49, R46 ;  /* 0x80000031792e7223 */ /* 0x000fe4000001002e */
[----:B------:R-:W-:Y:S02]  /*3260*/  FMUL.FTZ R132, R56, R91 ;  /* 0x0000005b38847220 */ /* 0x000fe40000410000 */
[----:B------:R-:W-:Y:S02]  /*3270*/  FMUL.FTZ R47, R114, -R44 ;  /* 0x8000002c722f7220 */ /* 0x000fe40000410000 */
[----:B------:R-:W-:-:S02]  /*3280*/  FFMA.FTZ R131, R110, R134, -R45 ;  /* 0x000000866e837223 */ /* 0x000fc4000001082d */
[----:B------:R-:W-:Y:S02]  /*3290*/  FMUL.FTZ R130, R56, R90 ;  /* 0x0000005a38827220 */ /* 0x000fe40000410000 */
[-C--:B------:R-:W-:Y:S02]  /*32a0*/  FMUL.FTZ R45, R114, -R46.reuse ;  /* 0x8000002e722d7220 */ /* 0x080fe40000410000 */
[----:B------:R-:W-:Y:S02]  /*32b0*/  FADD.FTZ R133, -R132, R133 ;  /* 0x0000008584857221 */ /* 0x000fe40000010100 */
[C---:B------:R-:W-:Y:S02]  /*32c0*/  FFMA.FTZ R47, R115.reuse, R46, R47 ;  /* 0x0000002e732f7223 */ /* 0x040fe4000001002f */
[----:B------:R-:W-:Y:S02]  /*32d0*/  FADD.FTZ R131, R130, R131 ;  /* 0x0000008382837221 */ /* 0x000fe40000010000 */
[----:B------:R-:W-:-:S02]  /*32e0*/  FFMA.FTZ R45, R115, R44, -R45 ;  /* 0x0000002c732d7223 */ /* 0x000fc4000001082d */
[----:B------:R-:W-:Y:S02]  /*32f0*/  FMUL.FTZ R134, R100, -R133 ;  /* 0x8000008564867220 */ /* 0x000fe40000410000 */
[----:B------:R-:W-:Y:S02]  /*3300*/  FMUL.FTZ R44, R116, -R47 ;  /* 0x8000002f742c7220 */ /* 0x000fe40000410000 */
[----:B------:R-:W-:Y:S02]  /*3310*/  FMUL.FTZ R136, R100, -R131 ;  /* 0x8000008364887220 */ /* 0x000fe40000410000 */
[----:B------:R-:W-:Y:S02]  /*3320*/  FMUL.FTZ R46, R116, -R45 ;  /* 0x8000002d742e7220 */ /* 0x000fe40000410000 */
[----:B------:R-:W-:Y:S02]  /*3330*/  FFMA.FTZ R161, R101, R131, -R134 ;  /* 0x0000008365a17223 */ /* 0x000fe40000010886 */
[----:B------:R-:W-:Y:S01]  /*3340*/  FFMA.FTZ R134, R117, R45, -R44 ;  /* 0x0000002d75867223 */ /* 0x000fe2000001082c */
[----:B------:R-:W-:Y:S01]  /*3350*/  HFMA2.MMA R45, -RZ, RZ, 0, 0 ;  /* 0x00000000ff2d7435 */ /* 0x000fe200000001ff */
[----:B------:R-:W-:Y:S01]  /*3360*/  FFMA.FTZ R146, R101, R133, R136 ;  /* 0x0000008565927223 */ /* 0x000fe20000010088 */
[----:B------:R-:W-:Y:S01]  /*3370*/  MOV R44, 0x3f800000 ;  /* 0x3f800000002c7802 */ /* 0x000fe20000000f00 */
[----:B------:R-:W-:-:S02]  /*3380*/  FMUL.FTZ R131, R57, R91 ;  /* 0x0000005b39837220 */ /* 0x000fc40000410000 */
[----:B------:R-:W-:Y:S02]  /*3390*/  FFMA.FTZ R142, R117, R47, R46 ;  /* 0x0000002f758e7223 */ /* 0x000fe4000001002e */
[----:B------:R-:W-:Y:S01]  /*33a0*/  FMUL.FTZ R136, R57, R90 ;  /* 0x0000005a39887220 */ /* 0x000fe20000410000 */
[----:B------:R-:W-:Y:S01]  /*33b0*/  CS2R R46, SRZ ;  /* 0x00000000002e7805 */ /* 0x000fe2000001ff00 */
[----:B------:R-:W-:Y:S02]  /*33c0*/  FADD.FTZ R133, -R131, R146 ;  /* 0x0000009283857221 */ /* 0x000fe40000010100 */
[C---:B------:R-:W-:Y:S02]  /*33d0*/  FMUL.FTZ R149, R109.reuse, -R142 ;  /* 0x8000008e6d957220 */ /* 0x040fe40000410000 */
[----:B------:R-:W-:Y:S01]  /*33e0*/  FMUL.FTZ R159, R109, -R134 ;  /* 0x800000866d9f7220 */ /* 0x000fe20000410000 */
[----:B------:R0:W1:Y:S01]  /*33f0*/  @!P0 LDS.128 R44, [R39.X16+0x21b0] ;  /* 0x0021b000272c8984 */ /* 0x000062000000cc00 */
[----:B------:R-:W-:-:S02]  /*3400*/  FADD.FTZ R161, R136, R161 ;  /* 0x000000a188a17221 */ /* 0x000fc40000010000 */
[----:B------:R-:W-:Y:S02]  /*3410*/  FMUL.FTZ R146, R102, -R133 ;  /* 0x8000008566927220 */ /* 0x000fe40000410000 */
[C---:B------:R-:W-:Y:S02]  /*3420*/  FFMA.FTZ R149, R110.reuse, R134, -R149 ;  /* 0x000000866e957223 */ /* 0x040fe40000010895 */
[----:B------:R-:W-:Y:S02]  /*3430*/  FFMA.FTZ R159, R110, R142, R159 ;  /* 0x0000008e6e9f7223 */ /* 0x000fe4000001009f */
[-C--:B------:R-:W-:Y:S02]  /*3440*/  FMUL.FTZ R134, R102, -R161.reuse ;  /* 0x800000a166867220 */ /* 0x080fe40000410000 */
[----:B------:R-:W-:Y:S02]  /*3450*/  FFMA.FTZ R142, R103, R161, -R146 ;  /* 0x000000a1678e7223 */ /* 0x000fe40000010892 */
[----:B------:R-:W-:-:S02]  /*3460*/  FMUL.FTZ R146, R100, -R159 ;  /* 0x8000009f64927220 */ /* 0x000fc40000410000 */
[----:B------:R-:W-:Y:S02]  /*3470*/  FMUL.FTZ R150, R100, -R149 ;  /* 0x8000009564967220 */ /* 0x000fe40000410000 */
[----:B------:R-:W-:Y:S02]  /*3480*/  FFMA.FTZ R161, R103, R133, R134 ;  /* 0x0000008567a17223 */ /* 0x000fe40000010086 */
[C---:B------:R-:W-:Y:S02]  /*3490*/  FMUL.FTZ R134, R58.reuse, R91 ;  /* 0x0000005b3a867220 */ /* 0x040fe40000410000 */
[C---:B------:R-:W-:Y:S02]  /*34a0*/  FFMA.FTZ R146, R101.reuse, R149, -R146 ;  /* 0x0000009565927223 */ /* 0x040fe40000010892 */
[----:B------:R-:W-:Y:S02]  /*34b0*/  FFMA.FTZ R150, R101, R159, R150 ;  /* 0x0000009f65967223 */ /* 0x000fe40000010096 */
[----:B------:R-:W-:-:S02]  /*34c0*/  FMUL.FTZ R133, R58, R90 ;  /* 0x0000005a3a857220 */ /* 0x000fc40000410000 */
[----:B------:R-:W-:Y:S02]  /*34d0*/  FADD.FTZ R161, -R134, R161 ;  /* 0x000000a186a17221 */ /* 0x000fe40000010100 */
[C---:B------:R-:W-:Y:S02]  /*34e0*/  FMUL.FTZ R154, R102.reuse, -R146 ;  /* 0x80000092669a7220 */ /* 0x040fe40000410000 */
[-C--:B------:R-:W-:Y:S02]  /*34f0*/  FMUL.FTZ R149, R102, -R150.reuse ;  /* 0x8000009666957220 */ /* 0x080fe40000410000 */
[----:B------:R-:W-:Y:S02]  /*3500*/  FADD.FTZ R142, R133, R142 ;  /* 0x0000008e858e7221 */ /* 0x000fe40000010000 */
[----:B------:R-:W-:Y:S02]  /*3510*/  FMUL.FTZ R159, R104, -R161 ;  /* 0x800000a1689f7220 */ /* 0x000fe40000410000 */
[----:B------:R-:W-:-:S02]  /*3520*/  FFMA.FTZ R150, R103, R150, R154 ;  /* 0x0000009667967223 */ /* 0x000fc4000001009a */
[----:B------:R-:W-:Y:S02]  /*3530*/  FFMA.FTZ R149, R103, R146, -R149 ;  /* 0x0000009267957223 */ /* 0x000fe40000010895 */
[CC--:B------:R-:W-:Y:S02]  /*3540*/  FMUL.FTZ R154, R104.reuse, -R142.reuse ;  /* 0x8000008e689a7220 */ /* 0x0c0fe40000410000 */
[----:B------:R-:W-:Y:S02]  /*3550*/  FFMA.FTZ R159, R105, R142, -R159 ;  /* 0x0000008e699f7223 */ /* 0x000fe4000001089f */
[C---:B------:R-:W-:Y:S02]  /*3560*/  FMUL.FTZ R142, R104.reuse, -R150 ;  /* 0x80000096688e7220 */ /* 0x040fe40000410000 */
[----:B------:R-:W-:Y:S02]  /*3570*/  FMUL.FTZ R146, R104, -R149 ;  /* 0x8000009568927220 */ /* 0x000fe40000410000 */
[----:B------:R-:W-:-:S02]  /*3580*/  FMUL.FTZ R163, R93, R97 ;  /* 0x000000615da37220 */ /* 0x000fc40000410000 */
[----:B------:R-:W-:Y:S02]  /*3590*/  FMUL.FTZ R93, R93, R96 ;  /* 0x000000605d5d7220 */ /* 0x000fe40000410000 */
[C---:B------:R-:W-:Y:S02]  /*35a0*/  FFMA.FTZ R149, R105.reuse, R149, -R142 ;  /* 0x0000009569957223 */ /* 0x040fe4000001088e */
[C---:B------:R-:W-:Y:S02]  /*35b0*/  FFMA.FTZ R150, R105.reuse, R150, R146 ;  /* 0x0000009669967223 */ /* 0x040fe40000010092 */
[----:B------:R-:W-:Y:S02]  /*35c0*/  FFMA.FTZ R96, R92, R96, -R163 ;  /* 0x000000605c607223 */ /* 0x000fe400000108a3 */
[----:B------:R-:W-:Y:S02]  /*35d0*/  FFMA.FTZ R161, R105, R161, R154 ;  /* 0x000000a169a17223 */ /* 0x000fe4000001009a */
[----:B------:R-:W-:-:S02]  /*35e0*/  FMUL.FTZ R142, R59, R90 ;  /* 0x0000005a3b8e7220 */ /* 0x000fc40000410000 */
[----:B------:R-:W-:Y:S02]  /*35f0*/  FMUL.FTZ R146, R59, R91 ;  /* 0x0000005b3b927220 */ /* 0x000fe40000410000 */
[----:B------:R-:W-:Y:S02]  /*3600*/  FADD.FTZ R90, R153, R96 ;  /* 0x00000060995a7221 */ /* 0x000fe40000010000 */
[----:B------:R-:W-:Y:S02]  /*3610*/  FFMA.FTZ R92, R92, R97, R93 ;  /* 0x000000615c5c7223 */ /* 0x000fe4000001005d */
[----:B------:R-:W-:Y:S01]  /*3620*/  FADD.FTZ R154, R142, R159 ;  /* 0x0000009f8e9a7221 */ /* 0x000fe20000010000 */
[----:B------:R0:W2:Y:S01]  /*3630*/  SHFL.DOWN PT, R93, R149, 0x1, 0x1f ;  /* 0x08201f00955d7f89 */ /* 0x0000a200000e0000 */
[----:B------:R-:W-:Y:S02]  /*3640*/  FADD.FTZ R153, -R146, R161 ;  /* 0x000000a192997221 */ /* 0x000fe40000010100 */
[----:B------:R-:W-:Y:S01]  /*3650*/  FADD.FTZ R92, R155, R92 ;  /* 0x0000005c9b5c7221 */ /* 0x000fe20000010000 */
[----:B------:R0:W3:Y:S04]  /*3660*/  SHFL.DOWN PT, R97, R150, 0x1, 0x1f ;  /* 0x08201f0096617f89 */ /* 0x0000e800000e0000 */
        /* <DEDUP_REMOVED lines=14> */
.L_x_12546:
[----:B-1----:R-:W-:Y:S05]  /*3750*/  BSYNC B0 ;  /* 0x0000000000007941 */ /* 0x002fea0003800000 */
.L_x_12545:
[C---:B---3--:R-:W-:Y:S01]  /*3760*/  FMUL.FTZ R97, R104.reuse, R92 ;  /* 0x0000005c68617220 */ /* 0x048fe20000410000 */
[----:B--2---:R1:W2:Y:S01]  /*3770*/  SHFL.DOWN PT, R93, R149, 0x2, 0x1f ;  /* 0x08401f00955d7f89 */ /* 0x0042a200000e0000 */
[-C--:B------:R-:W-:Y:S01]  /*3780*/  FMUL.FTZ R96, R104, R90.reuse ;  /* 0x0000005a68607220 */ /* 0x080fe20000410000 */
[----:B------:R-:W-:Y:S01]  /*3790*/  BSSY B0, `(.L_x_12547) ;  /* 0x0000012000007945 */ /* 0x000fe20003800000 */
[C---:B------:R-:W-:Y:S01]  /*37a0*/  FFMA.FTZ R97, R105.reuse, R90, -R97 ;  /* 0x0000005a69617223 */ /* 0x040fe20000010861 */
[----:B----4-:R1:W3:Y:S01]  /*37b0*/  SHFL.DOWN PT, R91, R150, 0x2, 0x1f ;  /* 0x08401f00965b7f89 */ /* 0x0102e200000e0000 */
[----:B------:R-:W-:-:S03]  /*37c0*/  FFMA.FTZ R96, R105, R92, R96 ;  /* 0x0000005c69607223 */ /* 0x000fc60000010060 */
[----:B0-----:R1:W0:Y:S04]  /*37d0*/  SHFL.DOWN PT, R155, R154, 0x2, 0x1f ;  /* 0x08401f009a9b7f89 */ /* 0x00122800000e0000 */
[----:B------:R1:W4:Y:S01]  /*37e0*/  SHFL.DOWN PT, R159, R153, 0x2, 0x1f ;  /* 0x08401f00999f7f89 */ /* 0x00032200000e0000 */
[----:B------:R-:W-:Y:S05]  /*37f0*/  @P2 BRA `(.L_x_12548) ;  /* 0x000000b000002947 */ /* 0x000fea0003800000 */
[C---:B---3--:R-:W-:Y:S02]  /*3800*/  FMUL.FTZ R158, R150.reuse, R91 ;  /* 0x0000005b969e7220 */ /* 0x048fe40000410000 */
[C---:B----4-:R-:W-:Y:S02]  /*3810*/  FMUL.FTZ R160, R150.reuse, R159 ;  /* 0x0000009f96a07220 */ /* 0x050fe40000410000 */
[C---:B0-----:R-:W-:Y:S02]  /*3820*/  FMUL.FTZ R162, R150.reuse, R155 ;  /* 0x0000009b96a27220 */ /* 0x041fe40000410000 */
[----:B-12---:R-:W-:-:S02]  /*3830*/  FMUL.FTZ R150, R150, R93 ;  /* 0x0000005d96967220 */ /* 0x006fc40000410000 */
[C---:B------:R-:W-:Y:S02]  /*3840*/  FFMA.FTZ R158, R149.reuse, R93, -R158 ;  /* 0x0000005d959e7223 */ /* 0x040fe4000001089e */
[C---:B------:R-:W-:Y:S02]  /*3850*/  FFMA.FTZ R155, R149.reuse, R155, -R160 ;  /* 0x0000009b959b7223 */ /* 0x040fe400000108a0 */
[C---:B------:R-:W-:Y:S02]  /*3860*/  FFMA.FTZ R162, R149.reuse, R159, R162 ;  /* 0x0000009f95a27223 */ /* 0x040fe400000100a2 */
[----:B------:R-:W-:Y:S01]  /*3870*/  FFMA.FTZ R150, R149, R91, R150 ;  /* 0x0000005b95967223 */ /* 0x000fe20000010096 */
[----:B------:R-:W-:Y:S01]  /*3880*/  MOV R149, R158 ;  /* 0x0000009e00957202 */ /* 0x000fe20000000f00 */
[----:B------:R-:W-:Y:S02]  /*3890*/  FADD.FTZ R154, R154, R155 ;  /* 0x0000009b9a9a7221 */ /* 0x000fe40000010000 */
[----:B------:R-:W-:-:S02]  /*38a0*/  FADD.FTZ R153, R153, R162 ;  /* 0x000000a299997221 */ /* 0x000fc40000010000 */
.L_x_12548:
[----:B------:R-:W-:Y:S05]  /*38b0*/  BSYNC B0 ;  /* 0x0000000000007941 */ /* 0x000fea0003800000 */
.L_x_12547:
[----:B---3--:R-:W-:Y:S01]  /*38c0*/  FMUL.FTZ R91, R69, R84 ;  /* 0x00000054455b7220 */ /* 0x008fe20000410000 */
[----:B----4-:R3:W4:Y:S01]  /*38d0*/  SHFL.DOWN PT, R159, R153, 0x4, 0x1f ;  /* 0x08801f00999f7f89 */ /* 0x01072200000e0000 */
[C---:B------:R-:W-:Y:S01]  /*38e0*/  FFMA.FTZ R97, R73.reuse, R156, R97 ;  /* 0x0000009c49617223 */ /* 0x040fe20000010061 */
[----:B------:R-:W-:Y:S01]  /*38f0*/  BSSY B0, `(.L_x_12549) ;  /* 0x0000020000007945 */ /* 0x000fe20003800000 */
[----:B------:R-:W-:-:S02]  /*3900*/  FFMA.FTZ R157, R73, R157, R96 ;  /* 0x0000009d499d7223 */ /* 0x000fc40000010060 */
[----:B------:R-:W-:Y:S02]  /*3910*/  FFMA.FTZ R156, R59, R90, RZ ;  /* 0x0000005a3b9c7223 */ /* 0x000fe400000100ff */
[-C--:B------:R-:W-:Y:S02]  /*3920*/  FFMA.FTZ R90, R71, -R91.reuse, R90 ;  /* 0x8000005b475a7223 */ /* 0x080fe4000001005a */
[----:B------:R-:W-:Y:S02]  /*3930*/  FFMA.FTZ R91, R85, -R91, R92 ;  /* 0x8000005b555b7223 */ /* 0x000fe4000001005c */
[----:B------:R-:W-:Y:S02]  /*3940*/  FFMA.FTZ R96, R59, -R92, RZ ;  /* 0x8000005c3b607223 */ /* 0x000fe400000100ff */
[C---:B------:R-:W-:Y:S02]  /*3950*/  FMUL.FTZ R92, R102.reuse, R157 ;  /* 0x0000009d665c7220 */ /* 0x040fe40000410000 */
[----:B------:R-:W-:-:S02]  /*3960*/  FMUL.FTZ R160, R102, R97 ;  /* 0x0000006166a07220 */ /* 0x000fc40000410000 */
[----:B--2---:R-:W-:Y:S02]  /*3970*/  FMUL.FTZ R93, R68, R73 ;  /* 0x00000049445d7220 */ /* 0x004fe40000410000 */
[C---:B------:R-:W-:Y:S02]  /*3980*/  FFMA.FTZ R158, R103.reuse, R97, -R92 ;  /* 0x00000061679e7223 */ /* 0x040fe4000001085c */
[----:B0-----:R-:W-:Y:S02]  /*3990*/  FFMA.FTZ R155, R103, R157, R160 ;  /* 0x0000009d679b7223 */ /* 0x001fe400000100a0 */
[----:B------:R-:W-:Y:S02]  /*39a0*/  FFMA.FTZ R156, R58, R97, R156 ;  /* 0x000000613a9c7223 */ /* 0x000fe4000001009c */
[----:B------:R-:W-:Y:S02]  /*39b0*/  FFMA.FTZ R92, R72, -R93, R97 ;  /* 0x8000005d485c7223 */ /* 0x000fe40000010061 */
[----:B------:R-:W-:-:S02]  /*39c0*/  FFMA.FTZ R96, R58, -R157, R96 ;  /* 0x8000009d3a607223 */ /* 0x000fc40000010060 */
[----:B------:R-:W-:Y:S02]  /*39d0*/  FFMA.FTZ R93, R88, -R93, R157 ;  /* 0x8000005d585d7223 */ /* 0x000fe4000001009d */
[C---:B------:R-:W-:Y:S01]  /*39e0*/  FFMA.FTZ R158, R86.reuse, R151, R158 ;  /* 0x00000097569e7223 */ /* 0x040fe2000001009e */
[----:B------:R3:W0:Y:S01]  /*39f0*/  SHFL.DOWN PT, R157, R154, 0x4, 0x1f ;  /* 0x08801f009a9d7f89 */ /* 0x00062200000e0000 */
[----:B------:R-:W-:-:S03]  /*3a00*/  FFMA.FTZ R97, R86, R152, R155 ;  /* 0x0000009856617223 */ /* 0x000fc6000001009b */
[----:B------:R3:W2:Y:S04]  /*3a10*/  SHFL.DOWN PT, R152, R149, 0x4, 0x1f ;  /* 0x08801f0095987f89 */ /* 0x0006a800000e0000 */
[----:B------:R3:W1:Y:S01]  /*3a20*/  SHFL.DOWN PT, R151, R150, 0x4, 0x1f ;  /* 0x08801f0096977f89 */ /* 0x00066200000e0000 */
[----:B------:R-:W-:Y:S05]  /*3a30*/  @P3 BRA `(.L_x_12550) ;  /* 0x000000b000003947 */ /* 0x000fea0003800000 */
[C---:B-1--4-:R-:W-:Y:S02]  /*3a40*/  FMUL.FTZ R155, R150.reuse, R151 ;  /* 0x00000097969b7220 */ /* 0x052fe40000410000 */
[C---:B------:R-:W-:Y:S02]  /*3a50*/  FMUL.FTZ R160, R150.reuse, R159 ;  /* 0x0000009f96a07220 */ /* 0x040fe40000410000 */
[C---:B0-----:R-:W-:Y:S02]  /*3a60*/  FMUL.FTZ R162, R150.reuse, R157 ;  /* 0x0000009d96a27220 */ /* 0x041fe40000410000 */
[----:B--23--:R-:W-:-:S02]  /*3a70*/  FMUL.FTZ R150, R150, R152 ;  /* 0x0000009896967220 */ /* 0x00cfc40000410000 */
[C---:B------:R-:W-:Y:S02]  /*3a80*/  FFMA.FTZ R155, R149.reuse, R152, -R155 ;  /* 0x00000098959b7223 */ /* 0x040fe4000001089b */
[C---:B------:R-:W-:Y:S02]  /*3a90*/  FFMA.FTZ R157, R149.reuse, R157, -R160 ;  /* 0x0000009d959d7223 */ /* 0x040fe400000108a0 */
[C---:B------:R-:W-:Y:S02]  /*3aa0*/  FFMA.FTZ R162, R149.reuse, R159, R162 ;  /* 0x0000009f95a27223 */ /* 0x040fe400000100a2 */
[----:B------:R-:W-:Y:S01]  /*3ab0*/  FFMA.FTZ R150, R149, R151, R150 ;  /* 0x0000009795967223 */ /* 0x000fe20000010096 */
[----:B------:R-:W-:Y:S01]  /*3ac0*/  MOV R149, R155 ;  /* 0x0000009b00957202 */ /* 0x000fe20000000f00 */
[----:B------:R-:W-:Y:S02]  /*3ad0*/  FADD.FTZ R154, R154, R157 ;  /* 0x0000009d9a9a7221 */ /* 0x000fe40000010000 */
[----:B------:R-:W-:-:S02]  /*3ae0*/  FADD.FTZ R153, R153, R162 ;  /* 0x000000a299997221 */ /* 0x000fc40000010000 */
.L_x_12550:
[----:B----4-:R-:W-:Y:S05]  /*3af0*/  BSYNC B0 ;  /* 0x0000000000007941 */ /* 0x010fea0003800000 */
.L_x_12549:
[C---:B--2---:R-:W-:Y:S01]  /*3b00*/  FMUL.FTZ R152, R100.reuse, R97 ;  /* 0x0000006164987220 */ /* 0x044fe20000410000 */
[----:B------:R-:W-:Y:S01]  /*3b10*/  BSSY B0, `(.L_x_12551) ;  /* 0x000001b000007945 */ /* 0x000fe20003800000 */
[----:B------:R-:W-:-:S02]  /*3b20*/  FMUL.FTZ R160, R100, R158 ;  /* 0x0000009e64a07220 */ /* 0x000fc40000410000 */
[----:B------:R-:W-:Y:S02]  /*3b30*/  FMUL.FTZ R159, R67, R86 ;  /* 0x00000056439f7220 */ /* 0x000fe40000410000 */
[CC--:B0-----:R-:W-:Y:S02]  /*3b40*/  FFMA.FTZ R157, R101.reuse, R158.reuse, -R152 ;  /* 0x0000009e659d7223 */ /* 0x0c1fe40000010898 */
[-C--:B------:R-:W-:Y:S01]  /*3b50*/  FFMA.FTZ R160, R101, R97.reuse, R160 ;  /* 0x0000006165a07223 */ /* 0x080fe200000100a0 */
[----:B------:R0:W2:Y:S01]  /*3b60*/  SHFL.DOWN PT, R152, R149, 0x8, 0x1f ;  /* 0x09001f0095987f89 */ /* 0x0000a200000e0000 */
[C---:B------:R-:W-:Y:S02]  /*3b70*/  FFMA.FTZ R155, R57.reuse, -R97, R96 ;  /* 0x80000061399b7223 */ /* 0x040fe40000010060 */
[----:B-1----:R-:W-:Y:S02]  /*3b80*/  FFMA.FTZ R151, R57, R158, R156 ;  /* 0x0000009e39977223 */ /* 0x002fe4000001009c */
[----:B------:R-:W-:-:S02]  /*3b90*/  FFMA.FTZ R96, R87, -R159, R158 ;  /* 0x8000009f57607223 */ /* 0x000fc4000001009e */
[----:B------:R-:W-:Y:S02]  /*3ba0*/  FFMA.FTZ R97, R94, -R159, R97 ;  /* 0x8000009f5e617223 */ /* 0x000fe40000010061 */
[C---:B------:R-:W-:Y:S01]  /*3bb0*/  FFMA.FTZ R124, R98.reuse, R124, R157 ;  /* 0x0000007c627c7223 */ /* 0x040fe2000001009d */
[----:B------:R0:W1:Y:S01]  /*3bc0*/  SHFL.DOWN PT, R159, R153, 0x8, 0x1f ;  /* 0x09001f00999f7f89 */ /* 0x00006200000e0000 */
[----:B------:R-:W-:-:S03]  /*3bd0*/  FFMA.FTZ R158, R98, R123, R160 ;  /* 0x0000007b629e7223 */ /* 0x000fc600000100a0 */
[----:B------:R0:W4:Y:S04]  /*3be0*/  SHFL.DOWN PT, R123, R150, 0x8, 0x1f ;  /* 0x09001f00967b7f89 */ /* 0x00012800000e0000 */
[----:B------:R0:W3:Y:S01]  /*3bf0*/  SHFL.DOWN PT, R157, R154, 0x8, 0x1f ;  /* 0x09001f009a9d7f89 */ /* 0x0000e200000e0000 */
[----:B------:R-:W-:Y:S05]  /*3c00*/  @P4 BRA `(.L_x_12552) ;  /* 0x000000b000004947 */ /* 0x000fea0003800000 */
[C---:B----4-:R-:W-:Y:S02]  /*3c10*/  FMUL.FTZ R156, R150.reuse, R123 ;  /* 0x0000007b969c7220 */ /* 0x050fe40000410000 */
[C---:B-1----:R-:W-:Y:S02]  /*3c20*/  FMUL.FTZ R160, R150.reuse, R159 ;  /* 0x0000009f96a07220 */ /* 0x042fe40000410000 */
        /* <DEDUP_REMOVED lines=9> */
.L_x_12552:
[----:B------:R-:W-:Y:S05]  /*3cc0*/  BSYNC B0 ;  /* 0x0000000000007941 */ /* 0x000fea0003800000 */
.L_x_12551:
[C---:B----4-:R-:W-:Y:S01]  /*3cd0*/  FMUL.FTZ R123, R109.reuse, R158 ;  /* 0x0000009e6d7b7220 */ /* 0x050fe20000410000 */
[----:B------:R-:W-:Y:S01]  /*3ce0*/  BSSY B0, `(.L_x_12553) ;  /* 0x000001b000007945 */ /* 0x000fe20003800000 */
[----:B---3--:R-:W-:-:S02]  /*3cf0*/  FMUL.FTZ R157, R109, R124 ;  /* 0x0000007c6d9d7220 */ /* 0x008fc40000410000 */
[----:B-1----:R-:W-:Y:S02]  /*3d00*/  FMUL.FTZ R159, R66, R98 ;  /* 0x00000062429f7220 */ /* 0x002fe40000410000 */
[-C--:B--2---:R-:W-:Y:S02]  /*3d10*/  FFMA.FTZ R152, R56, R124.reuse, R151 ;  /* 0x0000007c38987223 */ /* 0x084fe40000010097 */
[C---:B------:R-:W-:Y:S02]  /*3d20*/  FFMA.FTZ R160, R110.reuse, R124, -R123 ;  /* 0x0000007c6ea07223 */ /* 0x040fe4000001087b */
[-C--:B------:R-:W-:Y:S02]  /*3d30*/  FFMA.FTZ R151, R110, R158.reuse, R157 ;  /* 0x0000009e6e977223 */ /* 0x080fe4000001009d */
[----:B------:R-:W-:Y:S01]  /*3d40*/  FFMA.FTZ R123, R89, -R159, R124 ;  /* 0x8000009f597b7223 */ /* 0x000fe2000001007c */
[----:B------:R1:W2:Y:S01]  /*3d50*/  SHFL.DOWN PT, R157, R154, 0x10, 0x1f ;  /* 0x0a001f009a9d7f89 */ /* 0x0002a200000e0000 */
[----:B------:R-:W-:-:S02]  /*3d60*/  FFMA.FTZ R156, R56, -R158, R155 ;  /* 0x8000009e389c7223 */ /* 0x000fc4000001009b */
[----:B------:R-:W-:Y:S02]  /*3d70*/  FFMA.FTZ R124, R99, -R159, R158 ;  /* 0x8000009f637c7223 */ /* 0x000fe4000001009e */
[C---:B------:R-:W-:Y:S01]  /*3d80*/  FFMA.FTZ R158, R107.reuse, R125, R160 ;  /* 0x0000007d6b9e7223 */ /* 0x040fe200000100a0 */
[----:B------:R1:W3:Y:S01]  /*3d90*/  SHFL.DOWN PT, R159, R153, 0x10, 0x1f ;  /* 0x0a001f00999f7f89 */ /* 0x0002e200000e0000 */
[----:B------:R-:W-:-:S03]  /*3da0*/  FFMA.FTZ R151, R107, R126, R151 ;  /* 0x0000007e6b977223 */ /* 0x000fc60000010097 */
[----:B------:R1:W4:Y:S04]  /*3db0*/  SHFL.DOWN PT, R126, R149, 0x10, 0x1f ;  /* 0x0a001f00957e7f89 */ /* 0x00032800000e0000 */
[----:B------:R1:W0:Y:S01]  /*3dc0*/  SHFL.DOWN PT, R125, R150, 0x10, 0x1f ;  /* 0x0a001f00967d7f89 */ /* 0x00022200000e0000 */
        /* <DEDUP_REMOVED lines=12> */
.L_x_12554:
[----:B------:R-:W-:Y:S05]  /*3e90*/  BSYNC B0 ;  /* 0x0000000000007941 */ /* 0x000fea0003800000 */
.L_x_12553:
[----:B0-----:R-:W-:Y:S01]  /*3ea0*/  FMUL.FTZ R125, R116, R151 ;  /* 0x00000097747d7220 */ /* 0x001fe20000410000 */
[----:B------:R-:W-:Y:S01]  /*3eb0*/  ISETP.NE.AND P0, PT, R20, RZ, PT ;  /* 0x000000ff1400720c */ /* 0x000fe20003f05270 */
[-C--:B----4-:R-:W-:Y:S01]  /*3ec0*/  FMUL.FTZ R126, R116, R158.reuse ;  /* 0x0000009e747e7220 */ /* 0x090fe20000410000 */
[----:B------:R-:W-:Y:S01]  /*3ed0*/  BSSY B0, `(.L_x_12555) ;  /* 0x00000f3000007945 */ /* 0x000fe20003800000 */
[----:B------:R-:W-:-:S02]  /*3ee0*/  FFMA.FTZ R161, R55, R158, R152 ;  /* 0x0000009e37a17223 */ /* 0x000fc40000010098 */
[C---:B--2---:R-:W-:Y:S02]  /*3ef0*/  FFMA.FTZ R157, R117.reuse, R158, -R125 ;  /* 0x0000009e759d7223 */ /* 0x044fe4000001087d */
[----:B------:R-:W-:Y:S02]  /*3f00*/  FFMA.FTZ R152, R117, R151, R126 ;  /* 0x0000009775987223 */ /* 0x000fe4000001007e */
[----:B------:R-:W-:Y:S02]  /*3f10*/  FMUL.FTZ R155, R65, R107 ;  /* 0x0000006b419b7220 */ /* 0x000fe40000410000 */
[C---:B------:R-:W-:Y:S02]  /*3f20*/  FFMA.FTZ R157, R112.reuse, R128, R157 ;  /* 0x00000080709d7223 */ /* 0x040fe4000001009d */
[----:B------:R-:W-:Y:S02]  /*3f30*/  FFMA.FTZ R127, R112, R127, R152 ;  /* 0x0000007f707f7223 */ /* 0x000fe40000010098 */
[----:B---3--:R-:W-:Y:S01]  /*3f40*/  FFMA.FTZ R159, R55, -R151, R156 ;  /* 0x80000097379f7223 */ /* 0x008fe2000001009c */
[----:B------:R-:W-:Y:S01]  /*3f50*/  SHFL.DOWN PT, R152, R149, 0x1, 0x1f ;  /* 0x08201f0095987f89 */ /* 0x000fe200000e0000 */
[----:B------:R-:W-:-:S02]  /*3f60*/  FFMA.FTZ R126, R108, -R155, R151 ;  /* 0x8000009b6c7e7223 */ /* 0x000fc40000010097 */
[----:B------:R-:W-:Y:S01]  /*3f70*/  FFMA.FTZ R125, R95, -R155, R158 ;  /* 0x8000009b5f7d7223 */ /* 0x000fe2000001009e */
[----:B------:R-:W-:Y:S01]  /*3f80*/  SHFL.DOWN PT, R151, R150, 0x1, 0x1f ;  /* 0x08201f0096977f89 */ /* 0x000fe200000e0000 */
[C---:B------:R-:W-:Y:S02]  /*3f90*/  FMUL.FTZ R162, R114.reuse, R157 ;  /* 0x0000009d72a27220 */ /* 0x040fe40000410000 */
[-C--:B------:R-:W-:Y:S01]  /*3fa0*/  FMUL.FTZ R158, R114, R127.reuse ;  /* 0x0000007f729e7220 */ /* 0x080fe20000410000 */
[----:B------:R-:W0:Y:S01]  /*3fb0*/  SHFL.IDX PT, R156, R47, RZ, 0x1f ;  /* 0x00001fff2f9c7589 */ /* 0x000e2200000e0000 */
[----:B------:R-:W-:Y:S02]  /*3fc0*/  FMUL.FTZ R128, R64, R112 ;  /* 0x0000007040807220 */ /* 0x000fe40000410000 */
[-C--:B------:R-:W-:Y:S01]  /*3fd0*/  FFMA.FTZ R160, R54, -R127.reuse, R159 ;  /* 0x8000007f36a07223 */ /* 0x080fe2000001009f */
[----:B------:R-:W2:Y:S01]  /*3fe0*/  SHFL.IDX PT, R155, R46, RZ, 0x1f ;  /* 0x00001fff2e9b7589 */ /* 0x000ea200000e0000 */
[----:B------:R-:W-:-:S02]  /*3ff0*/  FFMA.FTZ R159, R115, R127, R162 ;  /* 0x0000007f739f7223 */ /* 0x000fc400000100a2 */
[-C--:B------:R-:W-:Y:S01]  /*4000*/  FFMA.FTZ R127, R113, -R128.reuse, R127 ;  /* 0x80000080717f7223 */ /* 0x080fe2000001007f */
[----:B-1----:R-:W-:Y:S01]  /*4010*/  SHFL.IDX PT, R150, R150, RZ, 0x1f ;  /* 0x00001fff96967589 */ /* 0x002fe200000e0000 */
[-C--:B------:R-:W-:Y:S02]  /*4020*/  FFMA.FTZ R162, R115, R157.reuse, -R158 ;  /* 0x0000009d73a27223 */ /* 0x080fe4000001089e */
[----:B------:R-:W-:Y:S01]  /*4030*/  FFMA.FTZ R161, R54, R157, R161 ;  /* 0x0000009d36a17223 */ /* 0x000fe200000100a1 */
[----:B------:R-:W1:Y:S01]  /*4040*/  SHFL.DOWN PT, R158, R154, 0x1, 0x1f ;  /* 0x08201f009a9e7f89 */ /* 0x000e6200000e0000 */
[----:B------:R-:W-:Y:S02]  /*4050*/  FFMA.FTZ R128, R106, -R128, R157 ;  /* 0x800000806a807223 */ /* 0x000fe4000001009d */
[C---:B------:R-:W-:Y:S01]  /*4060*/  FFMA.FTZ R159, R118.reuse, R140, R159 ;  /* 0x0000008c769f7223 */ /* 0x040fe2000001009f */
[----:B------:R-:W3:Y:S01]  /*4070*/  SHFL.DOWN PT, R157, R153, 0x1, 0x1f ;  /* 0x08201f00999d7f89 */ /* 0x000ee200000e0000 */
[----:B------:R-:W-:-:S02]  /*4080*/  FFMA.FTZ R140, R118, R139, R162 ;  /* 0x0000008b768c7223 */ /* 0x000fc400000100a2 */
[CC--:B------:R-:W-:Y:S01]  /*4090*/  FMUL.FTZ R163, R122.reuse, R159.reuse ;  /* 0x0000009f7aa37220 */ /* 0x0c0fe20000410000 */
[----:B------:R-:W4:Y:S01]  /*40a0*/  SHFL.IDX PT, R149, R149, RZ, 0x1f ;  /* 0x00001fff95957589 */ /* 0x000f2200000e0000 */
[----:B------:R-:W-:Y:S02]  /*40b0*/  FMUL.FTZ R139, R63, R118 ;  /* 0x000000763f8b7220 */ /* 0x000fe40000410000 */
[----:B------:R-:W-:Y:S01]  /*40c0*/  FFMA.FTZ R162, R53, -R159, R160 ;  /* 0x8000009f35a27223 */ /* 0x000fe200000100a0 */
[----:B------:R-:W5:Y:S01]  /*40d0*/  SHFL.IDX PT, R154, R154, RZ, 0x1f ;  /* 0x00001fff9a9a7589 */ /* 0x000f6200000e0000 */
[-C--:B------:R-:W-:Y:S02]  /*40e0*/  FMUL.FTZ R160, R122, R140.reuse ;  /* 0x0000008c7aa07220 */ /* 0x080fe40000410000 */
[-C--:B------:R-:W-:Y:S01]  /*40f0*/  FFMA.FTZ R163, R121, R140.reuse, -R163 ;  /* 0x0000008c79a37223 */ /* 0x080fe200000108a3 */
[----:B------:R-:W3:Y:S01]  /*4100*/  SHFL.IDX PT, R153, R153, RZ, 0x1f ;  /* 0x00001fff99997589 */ /* 0x000ee200000e0000 */
[----:B------:R-:W-:-:S02]  /*4110*/  FFMA.FTZ R161, R53, R140, R161 ;  /* 0x0000008c35a17223 */ /* 0x000fc400000100a1 */
[-C--:B------:R-:W-:Y:S02]  /*4120*/  FFMA.FTZ R140, R119, -R139.reuse, R140 ;  /* 0x8000008b778c7223 */ /* 0x080fe4000001008c */
[----:B------:R-:W-:Y:S02]  /*4130*/  FFMA.FTZ R139, R111, -R139, R159 ;  /* 0x8000008b6f8b7223 */ /* 0x000fe4000001009f */
[----:B------:R-:W-:Y:S02]  /*4140*/  FFMA.FTZ R160, R121, R159, R160 ;  /* 0x0000009f79a07223 */ /* 0x000fe400000100a0 */
[----:B------:R-:W-:Y:S02]  /*4150*/  FFMA.FTZ R141, R51, R141, R163 ;  /* 0x0000008d338d7223 */ /* 0x000fe400000100a3 */
[C---:B0-----:R-:W-:Y:S02]  /*4160*/  @P1 FMUL.FTZ R159, R151.reuse, R156 ;  /* 0x0000009c979f1220 */ /* 0x041fe40000410000 */
[----:B--2---:R-:W-:-:S02]  /*4170*/  @P1 FMUL.FTZ R163, R151, R155 ;  /* 0x0000009b97a31220 */ /* 0x004fc40000410000 */
[C---:B------:R-:W-:Y:S02]  /*4180*/  @P1 FFMA.FTZ R159, R152.reuse, R155, -R159 ;  /* 0x0000009b989f1223 */ /* 0x040fe4000001089f */
[----:B------:R-:W-:Y:S02]  /*4190*/  FFMA.FTZ R151, R51, R145, R160 ;  /* 0x0000009133977223 */ /* 0x000fe400000100a0 */
[----:B------:R-:W-:Y:S02]  /*41a0*/  @P1 FFMA.FTZ R152, R152, R156, R163 ;  /* 0x0000009c98981223 */ /* 0x000fe400000100a3 */
[----:B------:R-:W-:Y:S02]  /*41b0*/  FMUL.FTZ R145, R62, R51 ;  /* 0x000000333e917220 */ /* 0x000fe40000410000 */
[----:B-1----:R-:W-:Y:S02]  /*41c0*/  @P1 FADD.FTZ R155, R158, R159 ;  /* 0x0000009f9e9b1221 */ /* 0x002fe40000010000 */
[----:B------:R-:W-:-:S02]  /*41d0*/  FMUL.FTZ R160, R52, R141 ;  /* 0x0000008d34a07220 */ /* 0x000fc40000410000 */
[----:B---3--:R-:W-:Y:S02]  /*41e0*/  @P1 FADD.FTZ R156, R157, R152 ;  /* 0x000000989d9c1221 */ /* 0x008fe40000010000 */
[-C--:B------:R-:W-:Y:S02]  /*41f0*/  FFMA.FTZ R141, R50, -R145.reuse, R141 ;  /* 0x80000091328d7223 */ /* 0x080fe4000001008d */
[----:B------:R-:W-:Y:S02]  /*4200*/  FFMA.FTZ R145, R120, -R145, R151 ;  /* 0x8000009178917223 */ /* 0x000fe40000010097 */
[----:B------:R-:W-:Y:S02]  /*4210*/  FMUL.FTZ R157, R52, R151 ;  /* 0x00000097349d7220 */ /* 0x000fe40000410000 */
[-C--:B------:R-:W-:Y:S02]  /*4220*/  FMUL.FTZ R151, R155, -R49.reuse ;  /* 0x800000319b977220 */ /* 0x080fe40000410000 */
[----:B------:R-:W-:-:S02]  /*4230*/  FMUL.FTZ R49, R156, -R49 ;  /* 0x800000319c317220 */ /* 0x000fc40000410000 */
[-C--:B------:R-:W-:Y:S02]  /*4240*/  FFMA.FTZ R151, R156, R48.reuse, R151 ;  /* 0x000000309c977223 */ /* 0x080fe40000010097 */
[----:B------:R-:W-:Y:S02]  /*4250*/  FFMA.FTZ R48, R155, R48, -R49 ;  /* 0x000000309b307223 */ /* 0x000fe40000010831 */
[----:B------:R-:W-:Y:S02]  /*4260*/  FADD.FTZ R148, -R148, R151 ;  /* 0x0000009794947221 */ /* 0x000fe40000010100 */
[----:B------:R-:W-:Y:S02]  /*4270*/  FADD.FTZ R147, R147, R48 ;  /* 0x0000003093937221 */ /* 0x000fe40000010000 */
[----:B------:R-:W-:Y:S02]  /*4280*/  FMUL.FTZ R152, R150, R46 ;  /* 0x0000002e96987220 */ /* 0x000fe40000410000 */
[----:B------:R-:W-:-:S02]  /*4290*/  FMUL.FTZ R48, R122, -R148 ;  /* 0x800000947a307220 */ /* 0x000fc40000410000 */
[----:B------:R-:W-:Y:S02]  /*42a0*/  FMUL.FTZ R49, R150, R47 ;  /* 0x0000002f96317220 */ /* 0x000fe40000410000 */
[----:B------:R-:W-:Y:S02]  /*42b0*/  FMUL.FTZ R122, R122, -R147 ;  /* 0x800000937a7a7220 */ /* 0x000fe40000410000 */
[----:B----4-:R-:W-:Y:S02]  /*42c0*/  FFMA.FTZ R152, R149, R47, R152 ;  /* 0x0000002f95987223 */ /* 0x010fe40000010098 */
[----:B------:R-:W-:Y:S02]  /*42d0*/  FFMA.FTZ R47, R121, R147, -R48 ;  /* 0x00000093792f7223 */ /* 0x000fe40000010830 */
[----:B------:R-:W-:Y:S02]  /*42e0*/  FFMA.FTZ R49, R149, R46, -R49 ;  /* 0x0000002e95317223 */ /* 0x000fe40000010831 */
[----:B------:R-:W-:Y:S01]  /*42f0*/  FFMA.FTZ R48, R121, R148, R122 ;  /* 0x0000009479307223 */ /* 0x000fe2000001007a */
[----:B------:R-:W-:Y:S01]  /*4300*/  SHF.L.U32 R121, R20, 0x4, RZ ;  /* 0x0000000414797819 */ /* 0x000fe200000006ff */
[----:B------:R-:W-:-:S02]  /*4310*/  FMUL.FTZ R46, R150, R45 ;  /* 0x0000002d962e7220 */ /* 0x000fc40000410000 */
[----:B------:R-:W-:Y:S01]  /*4320*/  FADD.FTZ R144, R144, R47 ;  /* 0x0000002f90907221 */ /* 0x000fe20000010000 */
[----:B------:R-:W-:Y:S01]  /*4330*/  P2R R47, PR, RZ, 0x1 ;  /* 0x00000001ff2f7803 */ /* 0x000fe20000000000 */
[-C--:B------:R-:W-:Y:S01]  /*4340*/  FMUL.FTZ R150, R150, R44.reuse ;  /* 0x0000002c96967220 */ /* 0x080fe20000410000 */
[----:B------:R-:W-:Y:S01]  /*4350*/  LEA.HI.SX32 R121, R121, R121, 0x1b ;  /* 0x0000007979797211 */ /* 0x000fe200078fdaff */
[----:B------:R-:W-:Y:S02]  /*4360*/  FADD.FTZ R48, -R143, R48 ;  /* 0x000000308f307221 */ /* 0x000fe40000010100 */
[----:B------:R-:W-:Y:S02]  /*4370*/  FFMA.FTZ R44, R149, R44, -R46 ;  /* 0x0000002c952c7223 */ /* 0x000fe4000001082e */
[----:B-----5:R-:W-:Y:S02]  /*4380*/  FADD.FTZ R46, R154, R49 ;  /* 0x000000319a2e7221 */ /* 0x020fe40000010000 */
[----:B------:R-:W-:-:S02]  /*4390*/  FMUL.FTZ R49, R114, -R144 ;  /* 0x8000009072317220 */ /* 0x000fc40000410000 */
[-C--:B------:R-:W-:Y:S02]  /*43a0*/  FMUL.FTZ R114, R114, -R48.reuse ;  /* 0x8000003072727220 */ /* 0x080fe40000410000 */
[C---:B------:R-:W-:Y:S02]  /*43b0*/  FFMA.FTZ R49, R115.reuse, R48, R49 ;  /* 0x0000003073317223 */ /* 0x040fe40000010031 */
[----:B------:R-:W-:Y:S02]  /*43c0*/  FFMA.FTZ R114, R115, R144, -R114 ;  /* 0x0000009073727223 */ /* 0x000fe40000010872 */
[----:B------:R-:W-:Y:S02]  /*43d0*/  FADD.FTZ R138, -R138, R49 ;  /* 0x000000318a8a7221 */ /* 0x000fe40000010100 */
[----:B------:R-:W-:Y:S02]  /*43e0*/  FFMA.FTZ R45, R149, R45, R150 ;  /* 0x0000002d952d7223 */ /* 0x000fe40000010096 */
[----:B------:R-:W-:-:S02]  /*43f0*/  FMUL.FTZ R122, R62, R148 ;  /* 0x000000943e7a7220 */ /* 0x000fc40000410000 */
[----:B------:R-:W-:Y:S02]  /*4400*/  FADD.FTZ R137, R137, R114 ;  /* 0x0000007289897221 */ /* 0x000fe40000010000 */
[----:B------:R-:W-:Y:S02]  /*4410*/  FMUL.FTZ R150, R62, R147 ;  /* 0x000000933e967220 */ /* 0x000fe40000410000 */
[C---:B------:R-:W-:Y:S02]  /*4420*/  FMUL.FTZ R114, R116.reuse, -R138 ;  /* 0x8000008a74727220 */ /* 0x040fe40000410000 */
[C---:B------:R-:W-:Y:S02]  /*4430*/  FMUL.FTZ R115, R145.reuse, R122 ;  /* 0x0000007a91737220 */ /* 0x040fe40000410000 */
[----:B------:R-:W-:Y:S02]  /*4440*/  FMUL.FTZ R116, R116, -R137 ;  /* 0x8000008974747220 */ /* 0x000fe40000410000 */
[----:B------:R-:W-:-:S02]  /*4450*/  FMUL.FTZ R143, R145, R150 ;  /* 0x00000096918f7220 */ /* 0x000fc40000410000 */
[----:B------:R-:W-:Y:S02]  /*4460*/  FFMA.FTZ R114, R117, R137, -R114 ;  /* 0x0000008975727223 */ /* 0x000fe40000010872 */
[----:B------:R-:W-:Y:S02]  /*4470*/  FADD.FTZ R47, R153, R152 ;  /* 0x00000098992f7221 */ /* 0x000fe40000010000 */
[----:B------:R-:W-:Y:S02]  /*4480*/  FFMA.FTZ R49, R141, R150, R115 ;  /* 0x000000968d317223 */ /* 0x000fe40000010073 */
[----:B------:R-:W-:Y:S01]  /*4490*/  FFMA.FTZ R116, R117, R138, R116 ;  /* 0x0000008a75747223 */ /* 0x000fe20000010074 */
[----:B------:R0:W-:Y:S01]  /*44a0*/  @!P0 STS.128 [R39.X16+0x21b0], R44 ;  /* 0x0021b02c27008388 */ /* 0x0001e2000000cc00 */
[----:B------:R-:W-:Y:S02]  /*44b0*/  FFMA.FTZ R115, R141, R122, -R143 ;  /* 0x0000007a8d737223 */ /* 0x000fe4000001088f */
[----:B------:R-:W-:-:S02]  /*44c0*/  FMUL.FTZ R143, R63, R48 ;  /* 0x000000303f8f7220 */ /* 0x000fc40000410000 */
[----:B------:R-:W-:Y:S02]  /*44d0*/  FADD.FTZ R114, R135, R114 ;  /* 0x0000007287727221 */ /* 0x000fe40000010000 */
[----:B------:R-:W-:Y:S02]  /*44e0*/  FADD.FTZ R129, -R129, R116 ;  /* 0x0000007481817221 */ /* 0x000fe40000010100 */
[C---:B------:R-:W-:Y:S02]  /*44f0*/  FMUL.FTZ R117, R64.reuse, R137 ;  /* 0x0000008940757220 */ /* 0x040fe40000410000 */
[----:B------:R-:W-:Y:S02]  /*4500*/  FMUL.FTZ R135, R64, R138 ;  /* 0x0000008a40877220 */ /* 0x000fe40000410000 */
[----:B------:R-:W-:Y:S02]  /*4510*/  FMUL.FTZ R154, R51, R122 ;  /* 0x0000007a339a7220 */ /* 0x000fe40000410000 */
[----:B------:R-:W-:-:S02]  /*4520*/  FMUL.FTZ R122, R118, R143 ;  /* 0x0000008f767a7220 */ /* 0x000fc40000410000 */
[----:B0-----:R-:W-:Y:S01]  /*4530*/  FMUL.FTZ R47, R63, R144 ;  /* 0x000000903f2f7220 */ /* 0x001fe20000410000 */
[----:B------:R-:W-:Y:S01]  /*4540*/  STS [R121.X4+0x45c], R154 ;  /* 0x00045c9a79007388 */ /* 0x000fe20000004800 */
[----:B------:R-:W-:Y:S02]  /*4550*/  FMUL.FTZ R45, R139, R143 ;  /* 0x0000008f8b2d7220 */ /* 0x000fe40000410000 */
[C---:B------:R-:W-:Y:S01]  /*4560*/  FMUL.FTZ R46, R109.reuse, -R114 ;  /* 0x800000726d2e7220 */ /* 0x040fe20000410000 */
[----:B------:R-:W-:Y:S01]  /*4570*/  STS [R121.X4+0x454], R122 ;  /* 0x0004547a79007388 */ /* 0x000fe20000004800 */
[----:B------:R-:W-:Y:S02]  /*4580*/  FMUL.FTZ R109, R109, -R129 ;  /* 0x800000816d6d7220 */ /* 0x000fe40000410000 */
[-C--:B------:R-:W-:Y:S02]  /*4590*/  FMUL.FTZ R44, R139, R47.reuse ;  /* 0x0000002f8b2c7220 */ /* 0x080fe40000410000 */
[----:B------:R-:W-:-:S02]  /*45a0*/  FFMA.FTZ R45, R140, R47, R45 ;  /* 0x0000002f8c2d7223 */ /* 0x000fc4000001002d */
[----:B------:R-:W-:Y:S02]  /*45b0*/  FMUL.FTZ R116, R118, R47 ;  /* 0x0000002f76747220 */ /* 0x000fe40000410000 */
[C---:B------:R-:W-:Y:S02]  /*45c0*/  FFMA.FTZ R47, R110.reuse, R129, R46 ;  /* 0x000000816e2f7223 */ /* 0x040fe4000001002e */
[----:B------:R-:W-:Y:S01]  /*45d0*/  FFMA.FTZ R109, R110, R114, -R109 ;  /* 0x000000726e6d7223 */ /* 0x000fe2000001086d */
[----:B------:R0:W-:Y:S01]  /*45e0*/  STS [R121.X4+0x450], R116 ;  /* 0x0004507479007388 */ /* 0x0001e20000004800 */
[----:B------:R-:W-:Y:S02]  /*45f0*/  FADD.FTZ R132, -R132, R47 ;  /* 0x0000002f84847221 */ /* 0x000fe40000010100 */
[----:B------:R-:W-:Y:S02]  /*4600*/  FADD.FTZ R130, R130, R109 ;  /* 0x0000006d82827221 */ /* 0x000fe40000010000 */
[----:B------:R-:W-:-:S02]  /*4610*/  FMUL.FTZ R47, R100, -R132 ;  /* 0x80000084642f7220 */ /* 0x000fc40000410000 */
[-C--:B------:R-:W-:Y:S02]  /*4620*/  FMUL.FTZ R100, R100, -R130.reuse ;  /* 0x8000008264647220 */ /* 0x080fe40000410000 */
[C---:B------:R-:W-:Y:S02]  /*4630*/  FFMA.FTZ R109, R101.reuse, R130, -R47 ;  /* 0x00000082656d7223 */ /* 0x040fe4000001082f */
[----:B------:R-:W-:Y:S02]  /*4640*/  FFMA.FTZ R100, R101, R132, R100 ;  /* 0x0000008465647223 */ /* 0x000fe40000010064 */
[----:B------:R-:W-:Y:S02]  /*4650*/  FMUL.FTZ R110, R127, R117 ;  /* 0x000000757f6e7220 */ /* 0x000fe40000410000 */
[----:B------:R-:W-:Y:S02]  /*4660*/  FADD.FTZ R131, -R131, R100 ;  /* 0x0000006483837221 */ /* 0x000fe40000010100 */
[----:B------:R-:W-:-:S02]  /*4670*/  FADD.FTZ R136, R136, R109 ;  /* 0x0000006d88887221 */ /* 0x000fc40000010000 */
[----:B------:R-:W-:Y:S02]  /*4680*/  FMUL.FTZ R100, R102, -R131 ;  /* 0x8000008366647220 */ /* 0x000fe40000410000 */
[----:B------:R-:W-:Y:S02]  /*4690*/  FFMA.FTZ R47, R128, R135, -R110 ;  /* 0x00000087802f7223 */ /* 0x000fe4000001086e */
[-C--:B------:R-:W-:Y:S02]  /*46a0*/  FMUL.FTZ R110, R102, -R136.reuse ;  /* 0x80000088666e7220 */ /* 0x080fe40000410000 */
[----:B------:R-:W-:Y:S02]  /*46b0*/  FFMA.FTZ R102, R103, R136, -R100 ;  /* 0x0000008867667223 */ /* 0x000fe40000010864 */
[----:B0-----:R-:W-:Y:S02]  /*46c0*/  FMUL.FTZ R116, R65, R114 ;  /* 0x0000007241747220 */ /* 0x001fe40000410000 */
[----:B------:R-:W-:-:S02]  /*46d0*/  FFMA.FTZ R101, R103, R131, R110 ;  /* 0x0000008367657223 */ /* 0x000fc4000001006e */
[----:B------:R-:W-:Y:S02]  /*46e0*/  FADD.FTZ R133, R133, R102 ;  /* 0x0000006685857221 */ /* 0x000fe40000010000 */
[----:B------:R-:W-:Y:S02]  /*46f0*/  FMUL.FTZ R122, R65, R129 ;  /* 0x00000081417a7220 */ /* 0x000fe40000410000 */
[----:B------:R-:W-:Y:S02]  /*4700*/  FMUL.FTZ R103, R126, R116 ;  /* 0x000000747e677220 */ /* 0x000fe40000410000 */
[----:B------:R-:W-:Y:S02]  /*4710*/  FADD.FTZ R101, -R134, R101 ;  /* 0x0000006586657221 */ /* 0x000fe40000010100 */
[----:B------:R-:W-:Y:S02]  /*4720*/  FMUL.FTZ R110, R104, -R133 ;  /* 0x80000085686e7220 */ /* 0x000fe40000410000 */
[----:B------:R-:W-:-:S02]  /*4730*/  FFMA.FTZ R102, R125, R122, -R103 ;  /* 0x0000007a7d667223 */ /* 0x000fc40000010867 */
[-C--:B------:R-:W-:Y:S02]  /*4740*/  FMUL.FTZ R104, R104, -R101.reuse ;  /* 0x8000006568687220 */ /* 0x080fe40000410000 */
[----:B------:R-:W-:Y:S02]  /*4750*/  FFMA.FTZ R103, R105, R101, R110 ;  /* 0x0000006569677223 */ /* 0x000fe4000001006e */
[----:B------:R-:W-:Y:S02]  /*4760*/  FFMA.FTZ R44, R140, R143, -R44 ;  /* 0x0000008f8c2c7223 */ /* 0x000fe4000001082c */
[----:B------:R-:W-:Y:S02]  /*4770*/  FMUL.FTZ R46, R127, R135 ;  /* 0x000000877f2e7220 */ /* 0x000fe40000410000 */
[----:B------:R-:W-:Y:S02]  /*4780*/  FMUL.FTZ R152, R51, R150 ;  /* 0x0000009633987220 */ /* 0x000fe40000410000 */
[----:B------:R-:W-:-:S02]  /*4790*/  FMUL.FTZ R143, R66, R132 ;  /* 0x00000084428f7220 */ /* 0x000fc40000410000 */
[----:B------:R-:W-:Y:S01]  /*47a0*/  FFMA.FTZ R105, R105, R133, -R104 ;  /* 0x0000008569697223 */ /* 0x000fe20000010868 */
[----:B------:R0:W-:Y:S01]  /*47b0*/  STS [R121.X4+0x458], R152 ;  /* 0x0004589879007388 */ /* 0x0001e20000004800 */
[----:B------:R-:W-:Y:S02]  /*47c0*/  FADD.FTZ R146, -R146, R103 ;  /* 0x0000006792927221 */ /* 0x000fe40000010100 */
[----:B------:R-:W-:Y:S02]  /*47d0*/  FMUL.FTZ R109, R126, R122 ;  /* 0x0000007a7e6d7220 */ /* 0x000fe40000410000 */
[-C--:B------:R-:W-:Y:S02]  /*47e0*/  FFMA.FTZ R46, R128, R117.reuse, R46 ;  /* 0x00000075802e7223 */ /* 0x080fe4000001002e */
[----:B------:R-:W-:Y:S02]  /*47f0*/  FMUL.FTZ R150, R112, R117 ;  /* 0x0000007570967220 */ /* 0x000fe40000410000 */
[----:B------:R-:W-:-:S02]  /*4800*/  FMUL.FTZ R117, R66, R130 ;  /* 0x0000008242757220 */ /* 0x000fc40000410000 */
[----:B------:R-:W-:Y:S01]  /*4810*/  FMUL.FTZ R104, R124, R143 ;  /* 0x0000008f7c687220 */ /* 0x000fe20000410000 */
[----:B------:R-:W-:Y:S01]  /*4820*/  STS [R121.X4+0x448], R150 ;  /* 0x0004489679007388 */ /* 0x000fe20000004800 */
[----:B------:R-:W-:Y:S02]  /*4830*/  FADD.FTZ R142, R142, R105 ;  /* 0x000000698e8e7221 */ /* 0x000fe40000010000 */
[----:B------:R-:W-:Y:S02]  /*4840*/  FMUL.FTZ R103, R69, R146 ;  /* 0x0000009245677220 */ /* 0x000fe40000410000 */
[----:B0-----:R-:W-:Y:S02]  /*4850*/  FMUL.FTZ R152, R112, R135 ;  /* 0x0000008770987220 */ /* 0x001fe40000410000 */
[-C--:B------:R-:W-:Y:S02]  /*4860*/  FFMA.FTZ R100, R125, R116.reuse, R109 ;  /* 0x000000747d647223 */ /* 0x080fe4000001006d */
[----:B------:R-:W-:Y:S01]  /*4870*/  FMUL.FTZ R116, R107, R116 ;  /* 0x000000746b747220 */ /* 0x000fe20000410000 */
[----:B------:R0:W-:Y:S01]  /*4880*/  STS [R121.X4+0x44c], R152 ;  /* 0x00044c9879007388 */ /* 0x0001e20000004800 */
[----:B------:R-:W-:-:S02]  /*4890*/  FFMA.FTZ R109, R123, R117, R104 ;  /* 0x000000757b6d7223 */ /* 0x000fc40000010068 */
[----:B------:R-:W-:Y:S01]  /*48a0*/  FMUL.FTZ R104, R68, R101 ;  /* 0x0000006544687220 */ /* 0x000fe20000410000 */
[----:B------:R1:W-:Y:S01]  /*48b0*/  STS [R121.X4+0x440], R116 ;  /* 0x0004407479007388 */ /* 0x0003e20000004800 */
[----:B------:R-:W-:Y:S02]  /*48c0*/  FMUL.FTZ R105, R69, R142 ;  /* 0x0000008e45697220 */ /* 0x000fe40000410000 */
[----:B------:R-:W-:Y:S02]  /*48d0*/  FMUL.FTZ R110, R91, R103 ;  /* 0x000000675b6e7220 */ /* 0x000fe40000410000 */
[----:B------:R-:W-:Y:S02]  /*48e0*/  FMUL.FTZ R134, R107, R122 ;  /* 0x0000007a6b867220 */ /* 0x000fe40000410000 */
[-C--:B------:R-:W-:Y:S02]  /*48f0*/  FMUL.FTZ R122, R124, R117.reuse ;  /* 0x000000757c7a7220 */ /* 0x080fe40000410000 */
[----:B0-----:R-:W-:Y:S01]  /*4900*/  FMUL.FTZ R152, R98, R117 ;  /* 0x0000007562987220 */ /* 0x001fe20000410000 */
[----:B------:R0:W-:Y:S01]  /*4910*/  STS [R121.X4+0x444], R134 ;  /* 0x0004448679007388 */ /* 0x0001e20000004800 */
[----:B-1----:R-:W-:-:S02]  /*4920*/  FMUL.FTZ R116, R68, R133 ;  /* 0x0000008544747220 */ /* 0x002fc40000410000 */
[----:B------:R-:W-:Y:S01]  /*4930*/  FMUL.FTZ R135, R93, R104 ;  /* 0x000000685d877220 */ /* 0x000fe20000410000 */
[----:B------:R1:W-:Y:S01]  /*4940*/  STS [R121.X4+0x438], R152 ;  /* 0x0004389879007388 */ /* 0x0003e20000004800 */
[----:B------:R-:W-:Y:S02]  /*4950*/  FFMA.FTZ R117, R90, R105, R110 ;  /* 0x000000695a757223 */ /* 0x000fe4000001006e */
[----:B------:R-:W-:Y:S02]  /*4960*/  FFMA.FTZ R110, R123, R143, -R122 ;  /* 0x0000008f7b6e7223 */ /* 0x000fe4000001087a */
[----:B------:R-:W-:Y:S02]  /*4970*/  FFMA.FTZ R122, R92, R116, R135 ;  /* 0x000000745c7a7223 */ /* 0x000fe40000010087 */
[----:B------:R-:W-:Y:S02]  /*4980*/  FADD.FTZ R117, RZ, R117 ;  /* 0x00000075ff757221 */ /* 0x000fe40000010000 */
[----:B------:R-:W-:-:S02]  /*4990*/  FMUL.FTZ R149, R67, R131 ;  /* 0x0000008343957220 */ /* 0x000fc40000410000 */
[----:B------:R-:W-:Y:S02]  /*49a0*/  FMUL.FTZ R154, R98, R143 ;  /* 0x0000008f629a7220 */ /* 0x000fe40000410000 */
[----:B0-----:R-:W-:Y:S02]  /*49b0*/  FADD.FTZ R134, R117, R122 ;  /* 0x0000007a75867221 */ /* 0x001fe40000010000 */
[----:B------:R-:W-:Y:S01]  /*49c0*/  FMUL.FTZ R143, R67, R136 ;  /* 0x00000088438f7220 */ /* 0x000fe20000410000 */
[----:B------:R0:W-:Y:S01]  /*49d0*/  STS [R121.X4+0x43c], R154 ;  /* 0x00043c9a79007388 */ /* 0x0001e20000004800 */
[----:B------:R-:W-:Y:S02]  /*49e0*/  FMUL.FTZ R122, R97, R149 ;  /* 0x00000095617a7220 */ /* 0x000fe40000410000 */
[----:B------:R-:W-:Y:S02]  /*49f0*/  FMUL.FTZ R117, R91, R105 ;  /* 0x000000695b757220 */ /* 0x000fe40000410000 */
[----:B------:R-:W-:-:S02]  /*4a00*/  FFMA.FTZ R151, R96, R143, R122 ;  /* 0x0000008f60977223 */ /* 0x000fc4000001007a */
[----:B------:R-:W-:Y:S02]  /*4a10*/  FMUL.FTZ R135, R93, R116 ;  /* 0x000000745d877220 */ /* 0x000fe40000410000 */
[----:B------:R-:W-:Y:S02]  /*4a20*/  FFMA.FTZ R117, R90, R103, -R117 ;  /* 0x000000675a757223 */ /* 0x000fe40000010875 */
[----:B------:R-:W-:Y:S02]  /*4a30*/  FADD.FTZ R134, R134, R151 ;  /* 0x0000009786867221 */ /* 0x000fe40000010000 */
[----:B------:R-:W-:Y:S02]  /*4a40*/  FMUL.FTZ R150, R97, R143 ;  /* 0x0000008f61967220 */ /* 0x000fe40000410000 */
[----:B------:R-:W-:Y:S01]  /*4a50*/  FFMA.FTZ R122, R92, R104, -R135 ;  /* 0x000000685c7a7223 */ /* 0x000fe20000010887 */
[----:B------:R-:W-:Y:S01]  /*4a60*/  IADD3 R135, -R74, c[0x0][0x168], RZ ;  /* 0x00005a004a877a10 */ /* 0x000fe20007ffe1ff */
[----:B------:R-:W-:-:S02]  /*4a70*/  FADD.FTZ R117, RZ, R117 ;  /* 0x00000075ff757221 */ /* 0x000fc40000010000 */
[----:B------:R-:W-:Y:S02]  /*4a80*/  FADD.FTZ R109, R134, R109 ;  /* 0x0000006d866d7221 */ /* 0x000fe40000010000 */
[----:B------:R-:W-:Y:S02]  /*4a90*/  FFMA.FTZ R150, R96, R149, -R150 ;  /* 0x0000009560967223 */ /* 0x000fe40000010896 */
[----:B------:R-:W-:Y:S02]  /*4aa0*/  FADD.FTZ R117, R117, R122 ;  /* 0x0000007a75757221 */ /* 0x000fe40000010000 */
[----:B------:R-:W-:Y:S01]  /*4ab0*/  FADD.FTZ R109, R109, R100 ;  /* 0x000000646d6d7221 */ /* 0x000fe20000010000 */
[----:B------:R-:W-:Y:S01]  /*4ac0*/  LEA R100, R135, -R20, 0x1 ;  /* 0x8000001487647211 */ /* 0x000fe200078e08ff */
[----:B------:R-:W-:Y:S02]  /*4ad0*/  FADD.FTZ R117, R117, R150 ;  /* 0x0000009675757221 */ /* 0x000fe40000010000 */
[----:B------:R-:W-:Y:S01]  /*4ae0*/  FMUL.FTZ R122, R73, R104 ;  /* 0x00000068497a7220 */ /* 0x000fe20000410000 */
[C---:B------:R-:W-:Y:S01]  /*4af0*/  ISETP.GE.AND P0, PT, R100.reuse, 0x1, PT ;  /* 0x000000016400780c */ /* 0x040fe20003f06270 */
[----:B------:R-:W-:Y:S01]  /*4b00*/  FADD.FTZ R117, R117, R110 ;  /* 0x0000006e75757221 */ /* 0x000fe20000010000 */
[----:B------:R-:W-:Y:S01]  /*4b10*/  ISETP.GE.AND P1, PT, R100, 0x21, PT ;  /* 0x000000216400780c */ /* 0x000fe20003f26270 */
[----:B------:R-:W-:Y:S01]  /*4b20*/  FADD.FTZ R110, R109, R46 ;  /* 0x0000002e6d6e7221 */ /* 0x000fe20000010000 */
[----:B------:R-:W-:Y:S01]  /*4b30*/  STS [R121.X4+0x42c], R122 ;  /* 0x00042c7a79007388 */ /* 0x000fe20000004800 */
[----:B-1----:R-:W-:-:S02]  /*4b40*/  FMUL.FTZ R152, R86, R143 ;  /* 0x0000008f56987220 */ /* 0x002fc40000410000 */
[----:B0-----:R-:W-:Y:S02]  /*4b50*/  FMUL.FTZ R154, R86, R149 ;  /* 0x00000095569a7220 */ /* 0x001fe40000410000 */
[----:B------:R-:W-:Y:S01]  /*4b60*/  FMUL.FTZ R116, R73, R116 ;  /* 0x0000007449747220 */ /* 0x000fe20000410000 */
[----:B------:R-:W-:Y:S01]  /*4b70*/  STS [R121.X4+0x430], R152 ;  /* 0x0004309879007388 */ /* 0x000fe20000004800 */
[C---:B------:R-:W-:Y:S02]  /*4b80*/  FMUL.FTZ R46, R84.reuse, R105 ;  /* 0x00000069542e7220 */ /* 0x040fe40000410000 */
[----:B------:R-:W-:Y:S01]  /*4b90*/  FMUL.FTZ R104, R84, R103 ;  /* 0x0000006754687220 */ /* 0x000fe20000410000 */
[----:B------:R-:W-:Y:S01]  /*4ba0*/  STS [R121.X4+0x434], R154 ;  /* 0x0004349a79007388 */ /* 0x000fe20000004800 */
[----:B------:R-:W-:Y:S01]  /*4bb0*/  FADD.FTZ R102, R117, R102 ;  /* 0x0000006675667221 */ /* 0x000fe20000010000 */
[----:B------:R-:W-:Y:S01]  /*4bc0*/  IADD3 R103, R20, 0x20, RZ ;  /* 0x0000002014677810 */ /* 0x000fe20007ffe0ff */
[----:B------:R-:W-:Y:S01]  /*4bd0*/  FADD.FTZ R161, R161, R160 ;  /* 0x000000a0a1a17221 */ /* 0x000fe20000010000 */
[----:B------:R0:W-:Y:S01]  /*4be0*/  STS [R121.X4+0x428], R116 ;  /* 0x0004287479007388 */ /* 0x0001e20000004800 */
[----:B------:R-:W-:-:S02]  /*4bf0*/  FADD.FTZ R47, R102, R47 ;  /* 0x0000002f662f7221 */ /* 0x000fc40000010000 */
        /* <DEDUP_REMOVED lines=14> */
[----:B------:R-:W-:Y:S01]  /*4ce0*/  IMAD R109, R24, c[0x0][0x2a4], R45 ;  /* 0x0000a900186d7a24 */ /* 0x000fe200078e022d */
[----:B------:R-:W-:Y:S01]  /*4cf0*/  LEA R45, R9, 0xfffffe00, 0x9 ;  /* 0xfffffe00092d7811 */ /* 0x000fe200078e48ff */
[----:B------:R-:W-:-:S02]  /*4d00*/  IMAD R70, R70, c[0x0][0x2b0], RZ ;  /* 0x0000ac0046467a24 */ /* 0x000fc400078e02ff */
[C---:B------:R-:W-:Y:S01]  /*4d10*/  IMAD R110, R26.reuse, UR8, RZ ;  /* 0x000000081a6e7c24 */ /* 0x040fe2000f8e02ff */
[----:B------:R-:W-:Y:S01]  /*4d20*/  IADD3 R47, R47, R109, RZ ;  /* 0x0000006d2f2f7210 */ /* 0x000fe20007ffe0ff */
[----:B------:R-:W-:Y:S01]  /*4d30*/  IMAD R117, R39, c[0x0][0x2b4], R70 ;  /* 0x0000ad0027757a24 */ /* 0x000fe200078e0246 */
[----:B------:R-:W-:Y:S01]  /*4d40*/  IADD3 R44, P0, R45, R20, RZ ;  /* 0x000000142d2c7210 */ /* 0x000fe20007f1e0ff */
[----:B------:R-:W-:Y:S02]  /*4d50*/  IMAD R109, R25, UR4, R110 ;  /* 0x00000004196d7c24 */ /* 0x000fe4000f8e026e */
[----:B------:R-:W-:Y:S01]  /*4d60*/  IMAD.WIDE.U32 R46, R26, UR4, R46 ;  /* 0x000000041a2e7c25 */ /* 0x000fe2000f8e002e */
[----:B------:R-:W-:-:S04]  /*4d70*/  LEA.HI.X.SX32 R45, R45, RZ, 0x1, P0 ;  /* 0x000000ff2d2d7211 */ /* 0x000fc800000f0eff */
[----:B------:R-:W-:Y:S01]  /*4d80*/  IADD3 R109, R47, R109, RZ ;  /* 0x0000006d2f6d7210 */ /* 0x000fe20007ffe0ff */
[----:B------:R-:W-:Y:S01]  /*4d90*/  IMAD.WIDE.U32 R44, R39, c[0x0][0x2b0], R44 ;  /* 0x0000ac00272c7a25 */ /* 0x000fe200078e002c */
[----:B------:R-:W-:-:S04]  /*4da0*/  LEA R47, P0, R46, c[0x0][0x318], 0x3 ;  /* 0x0000c6002e2f7a11 */ /* 0x000fc800078018ff */
[----:B------:R-:W-:Y:S02]  /*4db0*/  LEA.HI.X R70, R46, c[0x0][0x31c], R109, 0x3, P0 ;  /* 0x0000c7002e467a11 */ /* 0x000fe400000f1c6d */
[----:B------:R-:W-:Y:S02]  /*4dc0*/  IADD3 R45, R45, R117, RZ ;  /* 0x000000752d2d7210 */ /* 0x000fe40007ffe0ff */
[----:B------:R-:W-:-:S04]  /*4dd0*/  LEA R46, P0, R44, R47, 0x2 ;  /* 0x0000002f2c2e7211 */ /* 0x000fc800078010ff */
[----:B------:R-:W-:-:S05]  /*4de0*/  LEA.HI.X R47, R44, R70, R45, 0x2, P0 ;  /* 0x000000462c2f7211 */ /* 0x000fca00000f142d */
[----:B0-----:R0:W-:Y:S04]  /*4df0*/  RED.E.ADD.F32.FTZ.RN.STRONG.GPU [R46.64], R105 ;  /* 0x000000692e00798e */ /* 0x0011e8000c10e786 */
.L_x_12556:
[----:B-1----:R-:W-:Y:S05]  /*4e00*/  BSYNC B0 ;  /* 0x0000000000007941 */ /* 0x002fea0003800000 */
.L_x_12555:
        /* <DEDUP_REMOVED lines=9> */
.L_x_12558:
[----:B------:R-:W-:Y:S05]  /*4ea0*/  BSYNC B0 ;  /* 0x0000000000007941 */ /* 0x000fea0003800000 */
.L_x_12557:
        /* <DEDUP_REMOVED lines=14> */
.L_x_12560:
[----:B------:R-:W-:Y:S05]  /*4f90*/  BSYNC B0 ;  /* 0x0000000000007941 */ /* 0x000fea0003800000 */
.L_x_12559:
[----:B------:R-:W1:Y:S01]  /*4fa0*/  LDS R47, [R47.X4+0x5a0] ;  /* 0x0005a0002f2f7984 */ /* 0x000e620000004800 */
[----:B------:R-:W-:Y:S01]  /*4fb0*/  BSSY B0, `(.L_x_12561) ;  /* 0x0000005000007945 */ /* 0x000fe20003800000 */
[----:B0-----:R-:W-:Y:S02]  /*4fc0*/  IADD3 R45, R20, 0xa0, RZ ;  /* 0x000000a0142d7810 */ /* 0x001fe40007ffe0ff */
[----:B------:R-:W-:Y:S01]  /*4fd0*/  LEA.HI.SX32 R103, R103, R20, 0x1b ;  /* 0x0000001467677211 */ /* 0x000fe200078fdaff */
[----:B------:R-:W-:Y:S05]  /*4fe0*/  @!P0 BRA `(.L_x_12562) ;  /* 0x0000001000008947 */ /* 0x000fea0003800000 */
[----:B-1----:R0:W-:Y:S02]  /*4ff0*/  RED.E.ADD.F32.FTZ.RN.STRONG.GPU [R164.64+-0x680], R47 ;  /* 0xfff9802fa400798e */ /* 0x0021e4000c10e786 */
.L_x_12562:
[----:B------:R-:W-:Y:S05]  /*5000*/  BSYNC B0 ;  /* 0x0000000000007941 */ /* 0x000fea0003800000 */
.L_x_12561:
[----:B------:R-:W2:Y:S01]  /*5010*/  LDS R103, [R103.X4+0x620] ;  /* 0x0006200067677984 */ /* 0x000ea20000004800 */
[----:B------:R-:W-:Y:S01]  /*5020*/  BSSY B0, `(.L_x_12563) ;  /* 0x0000005000007945 */ /* 0x000fe20003800000 */
[----:B01----:R-:W-:Y:S02]  /*5030*/  IADD3 R47, R20, 0xc0, RZ ;  /* 0x000000c0142f7810 */ /* 0x003fe40007ffe0ff */
[----:B------:R-:W-:Y:S01]  /*5040*/  LEA.HI.SX32 R45, R45, R20, 0x1b ;  /* 0x000000142d2d7211 */ /* 0x000fe200078fdaff */
[----:B------:R-:W-:Y:S05]  /*5050*/  @!P1 BRA `(.L_x_12564) ;  /* 0x0000001000009947 */ /* 0x000fea0003800000 */
[----:B--2---:R0:W-:Y:S02]  /*5060*/  RED.E.ADD.F32.FTZ.RN.STRONG.GPU [R164.64+-0x600], R103 ;  /* 0xfffa0067a400798e */ /* 0x0041e4000c10e786 */
.L_x_12564:
[----:B------:R-:W-:Y:S05]  /*5070*/  BSYNC B0 ;  /* 0x0000000000007941 */ /* 0x000fea0003800000 */
.L_x_12563:
[----:B------:R-:W1:Y:S01]  /*5080*/  LDS R45, [R45.X4+0x6a0] ;  /* 0x0006a0002d2d7984 */ /* 0x000e620000004800 */
[----:B------:R-:W-:Y:S01]  /*5090*/  BSSY B0, `(.L_x_12565) ;  /* 0x0000005000007945 */ /* 0x000fe20003800000 */
[----:B0-2---:R-:W-:-:S02]  /*50a0*/  IADD3 R103, R20, 0xe0, RZ ;  /* 0x000000e014677810 */ /* 0x005fc40007ffe0ff */
[----:B------:R-:W-:Y:S01]  /*50b0*/  LEA.HI.SX32 R47, R47, R20, 0x1b ;  /* 0x000000142f2f7211 */ /* 0x000fe200078fdaff */
[----:B------:R-:W-:Y:S05]  /*50c0*/  @!P2 BRA `(.L_x_12566) ;  /* 0x000000100000a947 */ /* 0x000fea0003800000 */
[----:B-1----:R0:W-:Y:S02]  /*50d0*/  RED.E.ADD.F32.FTZ.RN.STRONG.GPU [R164.64+-0x580], R45 ;  /* 0xfffa802da400798e */ /* 0x0021e4000c10e786 */
.L_x_12566:
[----:B------:R-:W-:Y:S05]  /*50e0*/  BSYNC B0 ;  /* 0x0000000000007941 */ /* 0x000fea0003800000 */
.L_x_12565:
[----:B------:R-:W2:Y:S01]  /*50f0*/  LDS R47, [R47.X4+0x720] ;  /* 0x000720002f2f7984 */ /* 0x000ea20000004800 */
[----:B------:R-:W-:Y:S01]  /*5100*/  BSSY B0, `(.L_x_12567) ;  /* 0x0000005000007945 */ /* 0x000fe20003800000 */
[----:B01----:R-:W-:Y:S02]  /*5110*/  IADD3 R45, R20, 0x100, RZ ;  /* 0x00000100142d7810 */ /* 0x003fe40007ffe0ff */
[----:B------:R-:W-:Y:S01]  /*5120*/  LEA.HI.SX32 R103, R103, R20, 0x1b ;  /* 0x0000001467677211 */ /* 0x000fe200078fdaff */
[----:B------:R-:W-:Y:S05]  /*5130*/  @!P3 BRA `(.L_x_12568) ;  /* 0x000000100000b947 */ /* 0x000fea0003800000 */
[----:B--2---:R0:W-:Y:S02]  /*5140*/  RED.E.ADD.F32.FTZ.RN.STRONG.GPU [R164.64+-0x500], R47 ;  /* 0xfffb002fa400798e */ /* 0x0041e4000c10e786 */
.L_x_12568:
[----:B------:R-:W-:Y:S05]  /*5150*/  BSYNC B0 ;  /* 0x0000000000007941 */ /* 0x000fea0003800000 */
.L_x_12567:
[----:B------:R-:W1:Y:S01]  /*5160*/  LDS R103, [R103.X4+0x7a0] ;  /* 0x0007a00067677984 */ /* 0x000e620000004800 */
[----:B------:R-:W-:Y:S01]  /*5170*/  BSSY B0, `(.L_x_12569) ;  /* 0x0000004000007945 */ /* 0x000fe20003800000 */
[----:B------:R-:W-:Y:S01]  /*5180*/  LEA.HI.SX32 R45, R45, R20, 0x1b ;  /* 0x000000142d2d7211 */ /* 0x000fe200078fdaff */
[----:B------:R-:W-:Y:S05]  /*5190*/  @!P4 BRA `(.L_x_12570) ;  /* 0x000000100000c947 */ /* 0x000fea0003800000 */
[----:B-1----:R1:W-:Y:S02]  /*51a0*/  RED.E.ADD.F32.FTZ.RN.STRONG.GPU [R164.64+-0x480], R103 ;  /* 0xfffb8067a400798e */ /* 0x0023e4000c10e786 */
.L_x_12570:
[----:B------:R-:W-:Y:S05]  /*51b0*/  BSYNC B0 ;  /* 0x0000000000007941 */ /* 0x000fea0003800000 */
.L_x_12569:
[----:B------:R-:W3:Y:S01]  /*51c0*/  LDS R45, [R45.X4+0x820] ;  /* 0x000820002d2d7984 */ /* 0x000ee20000004800 */
[----:B------:R-:W-:Y:S01]  /*51d0*/  BSSY B0, `(.L_x_12571) ;  /* 0x0000005000007945 */ /* 0x000fe20003800000 */
[----:B0-2---:R-:W-:-:S02]  /*51e0*/  IADD3 R47, R20, 0x120, RZ ;  /* 0x00000120142f7810 */ /* 0x005fc40007ffe0ff */
[----:B-1----:R-:W-:Y:S01]  /*51f0*/  IADD3 R103, R20, 0x140, RZ ;  /* 0x0000014014677810 */ /* 0x002fe20007ffe0ff */
[----:B------:R-:W-:Y:S05]  /*5200*/  @!P5 BRA `(.L_x_12572) ;  /* 0x000000100000d947 */ /* 0x000fea0003800000 */
[----:B---3--:R0:W-:Y:S02]  /*5210*/  RED.E.ADD.F32.FTZ.RN.STRONG.GPU [R164.64+-0x400], R45 ;  /* 0xfffc002da400798e */ /* 0x0081e4000c10e786 */
.L_x_12572:
[----:B------:R-:W-:Y:S05]  /*5220*/  BSYNC B0 ;  /* 0x0000000000007941 */ /* 0x000fea0003800000 */
.L_x_12571:
        /* <DEDUP_REMOVED lines=14> */
.L_x_12574:
[----:B------:R-:W-:Y:S05]  /*5310*/  BSYNC B0 ;  /* 0x0000000000007941 */ /* 0x000fea0003800000 */
.L_x_12573:
[----:B------:R-:W1:Y:S01]  /*5320*/  LDS R103, [R103.X4+0x920] ;  /* 0x0009200067677984 */ /* 0x000e620000004800 */
[----:B------:R-:W-:Y:S01]  /*5330*/  BSSY B0, `(.L_x_12575) ;  /* 0x0000005000007945 */ /* 0x000fe20003800000 */
[----:B0-----:R-:W-:-:S02]  /*5340*/  IADD3 R47, R20, 0x180, RZ ;  /* 0x00000180142f7810 */ /* 0x001fc40007ffe0ff */
[----:B------:R-:W-:Y:S01]  /*5350*/  LEA.HI.SX32 R45, R45, R20, 0x1b ;  /* 0x000000142d2d7211 */ /* 0x000fe200078fdaff */
[----:B------:R-:W-:Y:S05]  /*5360*/  @!P0 BRA `(.L_x_12576) ;  /* 0x0000001000008947 */ /* 0x000fea0003800000 */
[----:B-1----:R0:W-:Y:S02]  /*5370*/  RED.E.ADD.F32.FTZ.RN.STRONG.GPU [R164.64+-0x300], R103 ;  /* 0xfffd0067a400798e */ /* 0x0021e4000c10e786 */
.L_x_12576:
[----:B------:R-:W-:Y:S05]  /*5380*/  BSYNC B0 ;  /* 0x0000000000007941 */ /* 0x000fea0003800000 */
.L_x_12575:
[----:B------:R-:W2:Y:S01]  /*5390*/  LDS R45, [R45.X4+0x9a0] ;  /* 0x0009a0002d2d7984 */ /* 0x000ea20000004800 */
[----:B------:R-:W-:Y:S01]  /*53a0*/  BSSY B0, `(.L_x_12577) ;  /* 0x0000005000007945 */ /* 0x000fe20003800000 */
[----:B01----:R-:W-:Y:S02]  /*53b0*/  IADD3 R103, R20, 0x1a0, RZ ;  /* 0x000001a014677810 */ /* 0x003fe40007ffe0ff */
[----:B------:R-:W-:Y:S01]  /*53c0*/  LEA.HI.SX32 R47, R47, R20, 0x1b ;  /* 0x000000142f2f7211 */ /* 0x000fe200078fdaff */
[----:B------:R-:W-:Y:S05]  /*53d0*/  @!P1 BRA `(.L_x_12578) ;  /* 0x0000001000009947 */ /* 0x000fea0003800000 */
[----:B--2---:R0:W-:Y:S02]  /*53e0*/  RED.E.ADD.F32.FTZ.RN.STRONG.GPU [R164.64+-0x280], R45 ;  /* 0xfffd802da400798e */ /* 0x0041e4000c10e786 */
.L_x_12578:
[----:B------:R-:W-:Y:S05]  /*53f0*/  BSYNC B0 ;  /* 0x0000000000007941 */ /* 0x000fea0003800000 */
.L_x_12577:
[----:B------:R-:W1:Y:S01]  /*5400*/  LDS R47, [R47.X4+0xa20] ;  /* 0x000a20002f2f7984 */ /* 0x000e620000004800 */
[----:B------:R-:W-:Y:S01]  /*5410*/  BSSY B0, `(.L_x_12579) ;  /* 0x0000005000007945 */ /* 0x000fe20003800000 */
[----:B0-2---:R-:W-:Y:S02]  /*5420*/  IADD3 R45, R20, 0x1c0, RZ ;  /* 0x000001c0142d7810 */ /* 0x005fe40007ffe0ff */
[----:B------:R-:W-:Y:S01]  /*5430*/  LEA.HI.SX32 R103, R103, R20, 0x1b ;  /* 0x0000001467677211 */ /* 0x000fe200078fdaff */
[----:B------:R-:W-:Y:S05]  /*5440*/  @!P2 BRA `(.L_x_12580) ;  /* 0x000000100000a947 */ /* 0x000fea0003800000 */
[----:B-1----:R0:W-:Y:S02]  /*5450*/  RED.E.ADD.F32.FTZ.RN.STRONG.GPU [R164.64+-0x200], R47 ;  /* 0xfffe002fa400798e */ /* 0x0021e4000c10e786 */
.L_x_12580:
[----:B------:R-:W-:Y:S05]  /*5460*/  BSYNC B0 ;  /* 0x0000000000007941 */ /* 0x000fea0003800000 */
.L_x_12579:
[----:B------:R-:W2:Y:S01]  /*5470*/  LDS R103, [R103.X4+0xaa0] ;  /* 0x000aa00067677984 */ /* 0x000ea20000004800 */
[----:B------:R-:W-:Y:S01]  /*5480*/  BSSY B0, `(.L_x_12581) ;  /* 0x0000005000007945 */ /* 0x000fe20003800000 */
[----:B01----:R-:W-:-:S02]  /*5490*/  IADD3 R47, R20, 0x1e0, RZ ;  /* 0x000001e0142f7810 */ /* 0x003fc40007ffe0ff */
[----:B------:R-:W-:Y:S01]  /*54a0*/  LEA.HI.SX32 R45, R45, R20, 0x1b ;  /* 0x000000142d2d7211 */ /* 0x000fe200078fdaff */
[----:B------:R-:W-:Y:S05]  /*54b0*/  @!P3 BRA `(.L_x_12582) ;  /* 0x000000100000b947 */ /* 0x000fea0003800000 */
[----:B--2---:R0:W-:Y:S02]  /*54c0*/  RED.E.ADD.F32.FTZ.RN.STRONG.GPU [R164.64+-0x180], R103 ;  /* 0xfffe8067a400798e */ /* 0x0041e4000c10e786 */
.L_x_12582:
[----:B------:R-:W-:Y:S05]  /*54d0*/  BSYNC B0 ;  /* 0x0000000000007941 */ /* 0x000fea0003800000 */
.L_x_12581:
[----:B------:R-:W1:Y:S01]  /*54e0*/  LDS R45, [R45.X4+0xb20] ;  /* 0x000b20002d2d7984 */ /* 0x000e620000004800 */
[----:B------:R-:W-:Y:S01]  /*54f0*/  BSSY B0, `(.L_x_12583) ;  /* 0x0000004000007945 */ /* 0x000fe20003800000 */
[----:B------:R-:W-:Y:S01]  /*5500*/  LEA.HI.SX32 R47, R47, R20, 0x1b ;  /* 0x000000142f2f7211 */ /* 0x000fe200078fdaff */
[----:B------:R-:W-:Y:S05]  /*5510*/  @!P4 BRA `(.L_x_12584) ;  /* 0x000000100000c947 */ /* 0x000fea0003800000 */
[----:B-1----:R1:W-:Y:S02]  /*5520*/  RED.E.ADD.F32.FTZ.RN.STRONG.GPU [R164.64+-0x100], R45 ;  /* 0xffff002da400798e */ /* 0x0023e4000c10e786 */
.L_x_12584:
[----:B------:R-:W-:Y:S05]  /*5530*/  BSYNC B0 ;  /* 0x0000000000007941 */ /* 0x000fea0003800000 */
.L_x_12583:
[----:B------:R-:W3:Y:S01]  /*5540*/  LDS R47, [R47.X4+0xba0] ;  /* 0x000ba0002f2f7984 */ /* 0x000ee20000004800 */
[----:B------:R-:W-:Y:S01]  /*5550*/  BSSY B0, `(.L_x_12585) ;  /* 0x0000003000007945 */ /* 0x000fe20003800000 */
[----:B------:R-:W-:Y:S05]  /*5560*/  @!P5 BRA `(.L_x_12586) ;  /* 0x000000100000d947 */ /* 0x000fea0003800000 */
[----:B---3--:R3:W-:Y:S02]  /*5570*/  RED.E.ADD.F32.FTZ.RN.STRONG.GPU [R164.64+-0x80], R47 ;  /* 0xffff802fa400798e */ /* 0x0087e4000c10e786 */
.L_x_12586:
[----:B------:R-:W-:Y:S05]  /*5580*/  BSYNC B0 ;  /* 0x0000000000007941 */ /* 0x000fea0003800000 */
.L_x_12585:
[----:B------:R-:W4:Y:S01]  /*5590*/  SHFL.DOWN PT, R70, R115, 0x1, 0x1f ;  /* 0x08201f0073467f89 */ /* 0x000f2200000e0000 */
[----:B------:R-:W-:Y:S01]  /*55a0*/  ISETP.GT.AND P0, PT, R19, 0x1e, PT ;  /* 0x0000001e1300780c */ /* 0x000fe20003f04270 */
[----:B------:R-:W-:Y:S01]  /*55b0*/  FMUL.FTZ R120, R120, R148 ;  /* 0x0000009478787220 */ /* 0x000fe20000410000 */
[----:B-1----:R-:W-:Y:S01]  /*55c0*/  MOV R45, R115 ;  /* 0x00000073002d7202 */ /* 0x002fe20000000f00 */
[----:B------:R-:W1:Y:S01]  /*55d0*/  SHFL.DOWN PT, R105, R161, 0x1, 0x1f ;  /* 0x08201f00a1697f89 */ /* 0x000e6200000e0000 */
[----:B------:R-:W-:Y:S01]  /*55e0*/  MOV R46, R161 ;  /* 0x000000a1002e7202 */ /* 0x000fe20000000f00 */
[----:B------:R-:W-:Y:S01]  /*55f0*/  FMUL.FTZ R108, R108, R129 ;  /* 0x000000816c6c7220 */ /* 0x000fe20000410000 */
[----:B---3--:R-:W-:Y:S01]  /*5600*/  MOV R47, R162 ;  /* 0x000000a2002f7202 */ /* 0x008fe20000000f00 */
[----:B------:R-:W3:Y:S01]  /*5610*/  SHFL.DOWN PT, R100, R162, 0x1, 0x1f ;  /* 0x08201f00a2647f89 */ /* 0x000ee200000e0000 */
[----:B------:R-:W-:Y:S01]  /*5620*/  MOV R44, R49 ;  /* 0x00000031002c7202 */ /* 0x000fe20000000f00 */
[----:B------:R-:W-:Y:S01]  /*5630*/  FMUL.FTZ R113, R113, R138 ;  /* 0x0000008a71717220 */ /* 0x000fe20000410000 */
[----:B------:R-:W-:Y:S01]  /*5640*/  ISETP.NE.AND P1, PT, R19, RZ, PT ;  /* 0x000000ff1300720c */ /* 0x000fe20003f25270 */
[----:B0-2---:R0:W2:Y:S01]  /*5650*/  SHFL.DOWN PT, R103, R49, 0x1, 0x1f ;  /* 0x08201f0031677f89 */ /* 0x0050a200000e0000 */
[----:B------:R-:W-:Y:S01]  /*5660*/  FFMA.FTZ R108, R95, R114, R108 ;  /* 0x000000725f6c7223 */ /* 0x000fe2000001006c */
[----:B------:R-:W-:Y:S01]  /*5670*/  ISETP.NE.AND P2, PT, R20, RZ, PT ;  /* 0x000000ff1400720c */ /* 0x000fe20003f45270 */
[----:B------:R-:W-:Y:S01]  /*5680*/  FFMA.FTZ R113, R106, R137, R113 ;  /* 0x000000896a717223 */ /* 0x000fe20000010071 */
[----:B------:R-:W-:Y:S01]  /*5690*/  BSSY B0, `(.L_x_12587) ;  /* 0x0000089000007945 */ /* 0x000fe20003800000 */
[----:B------:R-:W-:-:S02]  /*56a0*/  FMUL.FTZ R99, R99, R132 ;  /* 0x0000008463637220 */ /* 0x000fc40000410000 */
[----:B------:R-:W-:Y:S02]  /*56b0*/  FMUL.FTZ R88, R88, R101 ;  /* 0x0000006558587220 */ /* 0x000fe40000410000 */
[----:B0-----:R-:W-:Y:S02]  /*56c0*/  FMUL.FTZ R49, R83, R147 ;  /* 0x0000009353317220 */ /* 0x001fe40000410000 */
[----:B------:R-:W-:Y:S02]  /*56d0*/  FFMA.FTZ R99, R89, R130, R99 ;  /* 0x0000008259637223 */ /* 0x000fe40000010063 */
[----:B----4-:R-:W-:Y:S02]  /*56e0*/  @!P0 FADD.FTZ R45, R45, R70 ;  /* 0x000000462d2d8221 */ /* 0x010fe40000010000 */
[----:B------:R-:W-:Y:S02]  /*56f0*/  FFMA.FTZ R70, R82, R148, -R49 ;  /* 0x0000009452467223 */ /* 0x000fe40000010831 */
[----:B-1----:R-:W-:-:S02]  /*5700*/  @!P0 FADD.FTZ R46, R46, R105 ;  /* 0x000000692e2e8221 */ /* 0x002fc40000010000 */
[----:B------:R-:W-:Y:S02]  /*5710*/  FMUL.FTZ R148, R83, R148 ;  /* 0x0000009453947220 */ /* 0x000fe40000410000 */
[----:B---3--:R-:W-:Y:S01]  /*5720*/  @!P0 FADD.FTZ R47, R47, R100 ;  /* 0x000000642f2f8221 */ /* 0x008fe20000010000 */
[----:B------:R-:W0:Y:S01]  /*5730*/  SHFL.DOWN PT, R105, R46, 0x2, 0x1f ;  /* 0x08401f002e697f89 */ /* 0x000e2200000e0000 */
[----:B------:R-:W-:Y:S02]  /*5740*/  FMUL.FTZ R49, R83, R144 ;  /* 0x0000009053317220 */ /* 0x000fe40000410000 */
[----:B--2---:R-:W-:Y:S01]  /*5750*/  @!P0 FADD.FTZ R44, R44, R103 ;  /* 0x000000672c2c8221 */ /* 0x004fe20000010000 */
[----:B------:R-:W1:Y:S01]  /*5760*/  SHFL.DOWN PT, R100, R45, 0x2, 0x1f ;  /* 0x08401f002d647f89 */ /* 0x000e6200000e0000 */
[----:B------:R-:W-:Y:S01]  /*5770*/  ISETP.GT.AND P0, PT, R19, 0x1d, PT ;  /* 0x0000001d1300780c */ /* 0x000fe20003f04270 */
[-C--:B------:R-:W-:Y:S02]  /*5780*/  FFMA.FTZ R148, R82, R147.reuse, R148 ;  /* 0x0000009352947223 */ /* 0x080fe40000010094 */
[----:B------:R-:W2:Y:S01]  /*5790*/  SHFL.DOWN PT, R102, R47, 0x2, 0x1f ;  /* 0x08401f002f667f89 */ /* 0x000ea200000e0000 */
[----:B------:R-:W-:-:S02]  /*57a0*/  FFMA.FTZ R147, R50, R147, R120 ;  /* 0x0000009332937223 */ /* 0x000fc40000010078 */
[----:B------:R-:W-:Y:S01]  /*57b0*/  FMUL.FTZ R70, R145, R70 ;  /* 0x0000004691467220 */ /* 0x000fe20000410000 */
[----:B------:R-:W3:Y:S01]  /*57c0*/  SHFL.DOWN PT, R103, R44, 0x2, 0x1f ;  /* 0x08401f002c677f89 */ /* 0x000ee200000e0000 */
[-C--:B------:R-:W-:Y:S02]  /*57d0*/  FFMA.FTZ R50, R82, R48.reuse, -R49 ;  /* 0x0000003052327223 */ /* 0x080fe40000010831 */
[----:B------:R-:W-:Y:S02]  /*57e0*/  FMUL.FTZ R49, R83, R48 ;  /* 0x0000003053317220 */ /* 0x000fe40000410000 */
[----:B------:R-:W-:Y:S02]  /*57f0*/  FFMA.FTZ R70, R141, R148, R70 ;  /* 0x000000948d467223 */ /* 0x000fe40000010046 */
[----:B------:R-:W-:Y:S02]  /*5800*/  FMUL.FTZ R48, R111, R48 ;  /* 0x000000306f307220 */ /* 0x000fe40000410000 */
[----:B------:R-:W-:-:S02]  /*5810*/  FMUL.FTZ R50, R139, R50 ;  /* 0x000000328b327220 */ /* 0x000fc40000410000 */
[-C--:B------:R-:W-:Y:S02]  /*5820*/  FFMA.FTZ R49, R82, R144.reuse, R49 ;  /* 0x0000009052317223 */ /* 0x080fe40000010031 */
        /* <DEDUP_REMOVED lines=11> */
[----:B------:R-:W-:Y:S02]  /*58e0*/  FADD.FTZ R0, R51, R0 ;  /* 0x0000000033007221 */ /* 0x000fe40000010000 */
[----:B------:R-:W3:Y:S01]  /*58f0*/  SHFL.DOWN PT, R103, R44, 0x4, 0x1f ;  /* 0x08801f002c677f89 */ /* 0x000ee200000e0000 */
[-C--:B------:R-:W-:Y:S02]  /*5900*/  FFMA.FTZ R51, R118, R48.reuse, R49 ;  /* 0x0000003076337223 */ /* 0x080fe40000010031 */
[----:B------:R-:W-:Y:S02]  /*5910*/  FMUL.FTZ R49, R83, R137 ;  /* 0x0000008953317220 */ /* 0x000fe40000410000 */
[----:B------:R-:W-:-:S02]  /*5920*/  FFMA.FTZ R61, R63, R48, R61 ;  /* 0x000000303f3d7223 */ /* 0x000fc4000001003d */
[----:B------:R-:W-:Y:S02]  /*5930*/  FFMA.FTZ R50, R82, R138, -R49 ;  /* 0x0000008a52327223 */ /* 0x000fe40000010831 */
[C---:B------:R-:W-:Y:S02]  /*5940*/  FMUL.FTZ R48, R83.reuse, R114 ;  /* 0x0000007253307220 */ /* 0x040fe40000410000 */
[-C--:B------:R-:W-:Y:S02]  /*5950*/  FMUL.FTZ R49, R83, R129.reuse ;  /* 0x0000008153317220 */ /* 0x080fe40000410000 */
[----:B0-----:R-:W-:Y:S02]  /*5960*/  @!P0 FADD.FTZ R46, R46, R105 ;  /* 0x000000692e2e8221 */ /* 0x001fe40000010000 */
[----:B------:R-:W-:Y:S02]  /*5970*/  FADD.FTZ R2, R51, R2 ;  /* 0x0000000233027221 */ /* 0x000fe40000010000 */
[----:B-1----:R-:W-:Y:S01]  /*5980*/  @!P0 FADD.FTZ R45, R45, R100 ;  /* 0x000000642d2d8221 */ /* 0x002fe20000010000 */
[----:B------:R-:W-:Y:S01]  /*5990*/  SHFL.DOWN PT, R105, R46, 0x8, 0x1f ;  /* 0x09001f002e697f89 */ /* 0x000fe200000e0000 */
[----:B------:R-:W-:-:S02]  /*59a0*/  FFMA.FTZ R51, R82, R129, -R48 ;  /* 0x0000008152337223 */ /* 0x000fc40000010830 */
[----:B--2---:R-:W-:Y:S01]  /*59b0*/  @!P0 FADD.FTZ R47, R47, R102 ;  /* 0x000000662f2f8221 */ /* 0x004fe20000010000 */
[----:B------:R-:W0:Y:S01]  /*59c0*/  SHFL.DOWN PT, R70, R45, 0x8, 0x1f ;  /* 0x09001f002d467f89 */ /* 0x000e2200000e0000 */
[----:B------:R-:W-:Y:S02]  /*59d0*/  FFMA.FTZ R48, R82, R114, R49 ;  /* 0x0000007252307223 */ /* 0x000fe40000010031 */
[----:B---3--:R-:W-:Y:S01]  /*59e0*/  @!P0 FADD.FTZ R44, R44, R103 ;  /* 0x000000672c2c8221 */ /* 0x008fe20000010000 */
[----:B------:R-:W1:Y:S01]  /*59f0*/  SHFL.DOWN PT, R100, R47, 0x8, 0x1f ;  /* 0x09001f002f647f89 */ /* 0x000e6200000e0000 */
[----:B------:R-:W-:Y:S01]  /*5a00*/  FMUL.FTZ R49, R83, R130 ;  /* 0x0000008253317220 */ /* 0x000fe20000410000 */
[----:B------:R-:W-:Y:S01]  /*5a10*/  ISETP.GT.AND P0, PT, R19, 0x17, PT ;  /* 0x000000171300780c */ /* 0x000fe20003f04270 */
[----:B------:R-:W-:Y:S01]  /*5a20*/  FMUL.FTZ R51, R126, R51 ;  /* 0x000000337e337220 */ /* 0x000fe20000410000 */
[----:B------:R-:W2:Y:S01]  /*5a30*/  SHFL.DOWN PT, R103, R44, 0x8, 0x1f ;  /* 0x09001f002c677f89 */ /* 0x000ea200000e0000 */
[----:B------:R-:W-:-:S02]  /*5a40*/  FFMA.FTZ R49, R82, R132, -R49 ;  /* 0x0000008452317223 */ /* 0x000fc40000010831 */
[----:B------:R-:W-:Y:S02]  /*5a50*/  FFMA.FTZ R48, R125, R48, R51 ;  /* 0x000000307d307223 */ /* 0x000fe40000010033 */
[----:B------:R-:W-:Y:S02]  /*5a60*/  FMUL.FTZ R124, R124, R49 ;  /* 0x000000317c7c7220 */ /* 0x000fe40000410000 */
[C---:B------:R-:W-:Y:S02]  /*5a70*/  FMUL.FTZ R138, R83.reuse, R138 ;  /* 0x0000008a538a7220 */ /* 0x040fe40000410000 */
[----:B------:R-:W-:Y:S02]  /*5a80*/  FMUL.FTZ R49, R83, R132 ;  /* 0x0000008453317220 */ /* 0x000fe40000410000 */
[----:B------:R-:W-:Y:S02]  /*5a90*/  FFMA.FTZ R107, R107, R108, R48 ;  /* 0x0000006c6b6b7223 */ /* 0x000fe40000010030 */
[----:B------:R-:W-:-:S02]  /*5aa0*/  FFMA.FTZ R137, R82, R137, R138 ;  /* 0x0000008952897223 */ /* 0x000fc4000001008a */
[----:B------:R-:W-:Y:S02]  /*5ab0*/  FMUL.FTZ R50, R127, R50 ;  /* 0x000000327f327220 */ /* 0x000fe40000410000 */
[----:B------:R-:W-:Y:S02]  /*5ac0*/  FFMA.FTZ R48, R82, R130, R49 ;  /* 0x0000008252307223 */ /* 0x000fe40000010031 */
[----:B------:R-:W-:Y:S02]  /*5ad0*/  FFMA.FTZ R50, R128, R137, R50 ;  /* 0x0000008980327223 */ /* 0x000fe40000010032 */
[----:B0-----:R-:W-:Y:S02]  /*5ae0*/  @!P0 FADD.FTZ R45, R45, R70 ;  /* 0x000000462d2d8221 */ /* 0x001fe40000010000 */
[----:B------:R-:W-:Y:S02]  /*5af0*/  @!P0 FADD.FTZ R46, R46, R105 ;  /* 0x000000692e2e8221 */ /* 0x000fe40000010000 */
[----:B-1----:R-:W-:Y:S01]  /*5b00*/  @!P0 FADD.FTZ R47, R47, R100 ;  /* 0x000000642f2f8221 */ /* 0x002fe20000010000 */
[----:B------:R-:W0:Y:S01]  /*5b10*/  SHFL.DOWN PT, R70, R45, 0x10, 0x1f ;  /* 0x0a001f002d467f89 */ /* 0x000e2200000e0000 */
[----:B--2---:R-:W-:Y:S01]  /*5b20*/  @!P0 FADD.FTZ R44, R44, R103 ;  /* 0x000000672c2c8221 */ /* 0x004fe20000010000 */
        /* <DEDUP_REMOVED lines=9> */
[CC--:B------:R-:W-:Y:S02]  /*5bc0*/  FMUL.FTZ R49, R83.reuse, R131.reuse ;  /* 0x0000008353317220 */ /* 0x0c0fe40000410000 */
[----:B------:R-:W-:Y:S02]  /*5bd0*/  FFMA.FTZ R50, R82, R131, -R48 ;  /* 0x0000008352327223 */ /* 0x000fe40000010830 */
[----:B------:R-:W-:-:S02]  /*5be0*/  FMUL.FTZ R48, R83, R133 ;  /* 0x0000008553307220 */ /* 0x000fc40000410000 */
[C---:B------:R-:W-:Y:S02]  /*5bf0*/  FFMA.FTZ R49, R82.reuse, R136, R49 ;  /* 0x0000008852317223 */ /* 0x040fe40000010031 */
[----:B------:R-:W-:Y:S02]  /*5c00*/  FMUL.FTZ R50, R97, R50 ;  /* 0x0000003261327220 */ /* 0x000fe40000410000 */
[----:B------:R-:W-:Y:S02]  /*5c10*/  FFMA.FTZ R48, R82, R101, -R48 ;  /* 0x0000006552307223 */ /* 0x000fe40000010830 */
[----:B------:R-:W-:Y:S02]  /*5c20*/  FFMA.FTZ R50, R96, R49, R50 ;  /* 0x0000003160327223 */ /* 0x000fe40000010032 */
[----:B------:R-:W-:Y:S02]  /*5c30*/  FMUL.FTZ R49, R83, R142 ;  /* 0x0000008e53317220 */ /* 0x000fe40000410000 */
[----:B------:R-:W-:-:S02]  /*5c40*/  FMUL.FTZ R93, R93, R48 ;  /* 0x000000305d5d7220 */ /* 0x000fc40000410000 */
[C---:B------:R-:W-:Y:S02]  /*5c50*/  FMUL.FTZ R101, R83.reuse, R101 ;  /* 0x0000006553657220 */ /* 0x040fe40000410000 */
[-C--:B------:R-:W-:Y:S02]  /*5c60*/  FMUL.FTZ R83, R83, R146.reuse ;  /* 0x0000009253537220 */ /* 0x080fe40000410000 */
[-C--:B------:R-:W-:Y:S02]  /*5c70*/  FFMA.FTZ R48, R82, R146.reuse, -R49 ;  /* 0x0000009252307223 */ /* 0x080fe40000010831 */
[----:B------:R-:W-:Y:S02]  /*5c80*/  FMUL.FTZ R94, R94, R131 ;  /* 0x000000835e5e7220 */ /* 0x000fe40000410000 */
[----:B------:R-:W-:Y:S02]  /*5c90*/  FMUL.FTZ R85, R85, R146 ;  /* 0x0000009255557220 */ /* 0x000fe40000410000 */
[----:B------:R-:W-:-:S02]  /*5ca0*/  FFMA.FTZ R101, R82, R133, R101 ;  /* 0x0000008552657223 */ /* 0x000fc40000010065 */
[----:B------:R-:W-:Y:S02]  /*5cb0*/  FFMA.FTZ R83, R82, R142, R83 ;  /* 0x0000008e52537223 */ /* 0x000fe40000010053 */
[----:B------:R-:W-:Y:S02]  /*5cc0*/  FMUL.FTZ R48, R91, R48 ;  /* 0x000000305b307220 */ /* 0x000fe40000410000 */
[----:B------:R-:W-:Y:S02]  /*5cd0*/  FFMA.FTZ R87, R87, R136, R94 ;  /* 0x0000008857577223 */ /* 0x000fe4000001005e */
[----:B0-----:R-:W-:Y:S02]  /*5ce0*/  @!P0 FADD.FTZ R45, R45, R70 ;  /* 0x000000462d2d8221 */ /* 0x001fe40000010000 */
        /* <DEDUP_REMOVED lines=9> */
[-C--:B------:R-:W-:Y:S02]  /*5d80*/  FFMA.FTZ R31, R68, R88.reuse, R31 ;  /* 0x00000058441f7223 */ /* 0x080fe4000001001f */
        /* <DEDUP_REMOVED lines=25> */
.L_x_12588:
[----:B0-----:R-:W-:Y:S05]  /*5f20*/  BSYNC B0 ;  /* 0x0000000000007941 */ /* 0x001fea0003800000 */
.L_x_12587:
[----:B------:R-:W-:Y:S02]  /*5f30*/  IADD3 R39, R39, 0x1, RZ ;  /* 0x0000000127277810 */ /* 0x000fe40007ffe0ff */
[----:B------:R-:W-:-:S02]  /*5f40*/  IADD3 R38, P1, R38, 0x1, RZ ;  /* 0x0000000126267810 */ /* 0x000fc40007f3e0ff */
[----:B------:R-:W-:Y:S02]  /*5f50*/  ISETP.GE.AND P0, PT, R39, c[0x0][0x16c], PT ;  /* 0x00005b0027007a0c */ /* 0x000fe40003f06270 */
[----:B------:R-:W-:-:S11]  /*5f60*/  IADD3.X R37, RZ, R37, RZ, P1, !PT ;  /* 0x00000025ff257210 */ /* 0x000fd60000ffe4ff */
[----:B------:R-:W-:Y:S01]  /*5f70*/  @P0 CALL.REL.NOINC `(.L_x_12542) ;  /* 0x0000001000000944 */ /* 0x000fe20003c00000 */
[----:B------:R-:W-:Y:S05]  /*5f80*/  BRA `(.L_x_12589) ;  /* 0xffffb97000007947 */ /* 0x000fea000383ffff */
.L_x_12542:
[----:B------:R-:W-:Y:S01]  /*5f90*/  BAR.SYNC.DEFER_BLOCKING 0x0 ;  /* 0x0000000000007b1d */ /* 0x000fe20000010000 */
[----:B------:R-:W-:Y:S01]  /*5fa0*/  F2FP.PACK_AB R38, R35, R36 ;  /* 0x000000242326723e */ /* 0x000fe200000000ff */
[----:B------:R-:W-:Y:S01]  /*5fb0*/  IMAD R45, R29, c[0x0][0x2e0], RZ ;  /* 0x0000b8001d2d7a24 */ /* 0x000fe200078e02ff */
[----:B------:R-:W-:Y:S02]  /*5fc0*/  F2FP.PACK_AB R39, R60, R61 ;  /* 0x0000003d3c27723e */ /* 0x000fe400000000ff */
[----:B------:R-:W-:Y:S02]  /*5fd0*/  F2FP.PACK_AB R37, R33, R34 ;  /* 0x000000222125723e */ /* 0x000fe400000000ff */
[----:B------:R-:W-:Y:S01]  /*5fe0*/  F2FP.PACK_AB R36, R31, R32 ;  /* 0x000000201f24723e */ /* 0x000fe200000000ff */
[----:B------:R-:W-:Y:S01]  /*5ff0*/  IMAD R31, R25, c[0x0][0x2d8], RZ ;  /* 0x0000b600191f7a24 */ /* 0x000fe200078e02ff */
[----:B------:R-:W-:Y:S02]  /*6000*/  MOV R42, R74 ;  /* 0x0000004a002a7202 */ /* 0x000fe40000000f00 */
[----:B------:R-:W-:Y:S01]  /*6010*/  MOV R43, R75 ;  /* 0x0000004b002b7202 */ /* 0x000fe20000000f00 */
[----:B------:R-:W-:Y:S01]  /*6020*/  IMAD R31, R26, c[0x0][0x2dc], R31 ;  /* 0x0000b7001a1f7a24 */ /* 0x000fe200078e021f */
[----:B------:R-:W-:-:S02]  /*6030*/  F2FP.PACK_AB R47, R0, R2 ;  /* 0x00000002002f723e */ /* 0x000fc400000000ff */
[----:B------:R-:W-:Y:S01]  /*6040*/  F2FP.PACK_AB R46, R3, R4 ;  /* 0x00000004032e723e */ /* 0x000fe200000000ff */
[--C-:B------:R-:W-:Y:S01]  /*6050*/  IMAD.WIDE.U32 R40, R26, c[0x0][0x2d8], R42.reuse ;  /* 0x0000b6001a287a25 */ /* 0x100fe200078e002a */
[----:B------:R-:W-:Y:S02]  /*6060*/  F2FP.PACK_AB R44, R7, R8 ;  /* 0x00000008072c723e */ /* 0x000fe400000000ff */
[----:B------:R-:W-:Y:S01]  /*6070*/  IADD3 R12, P1, R12, -0x400, RZ ;  /* 0xfffffc000c0c7810 */ /* 0x000fe20007f3e0ff */
[----:B------:R-:W-:Y:S01]  /*6080*/  IMAD.WIDE.U32 R42, R26, c[0x0][0x2f8], R42 ;  /* 0x0000be001a2a7a25 */ /* 0x000fe200078e002a */
[----:B------:R-:W-:Y:S02]  /*6090*/  IADD3 R41, R41, R31, RZ ;  /* 0x0000001f29297210 */ /* 0x000fe40007ffe0ff */
[----:B------:R-:W-:Y:S01]  /*60a0*/  IADD3 R16, P2, R16, -0x200, RZ ;  /* 0xfffffe0010107810 */ /* 0x000fe20007f5e0ff */
[----:B------:R0:W-:Y:S01]  /*60b0*/  STS.128 [R19.X16], R36 ;  /* 0x0000002413007388 */ /* 0x0001e2000000cc00 */
[----:B------:R-:W-:-:S06]  /*60c0*/  NOP ;  /* 0x0000000000007918 */ /* 0x000fcc0000000000 */
[----:B------:R-:W1:Y:S01]  /*60d0*/  LDS.128 R32, [R19.X16] ;  /* 0x0000000013207984 */ /* 0x000e62000000cc00 */
[----:B------:R-:W-:Y:S01]  /*60e0*/  IMAD R31, R30, c[0x0][0x2e4], R45 ;  /* 0x0000b9001e1f7a24 */ /* 0x000fe200078e022d */
[----:B------:R-:W-:Y:S01]  /*60f0*/  F2FP.PACK_AB R45, R5, R6 ;  /* 0x00000006052d723e */ /* 0x000fe200000000ff */
[----:B------:R-:W-:Y:S01]  /*6100*/  FADD.FTZ R8, R21, R8 ;  /* 0x0000000815087221 */ /* 0x000fe20000010000 */
[----:B------:R-:W-:Y:S02]  /*6110*/  IADD3 R18, P3, R18, -0x200, RZ ;  /* 0xfffffe0012127810 */ /* 0x000fe40007f7e0ff */
[----:B------:R-:W-:Y:S01]  /*6120*/  IADD3 R14, P4, R14, -0x200, RZ ;  /* 0xfffffe000e0e7810 */ /* 0x000fe20007f9e0ff */
[----:B------:R-:W-:Y:S01]  /*6130*/  FADD.FTZ R7, R8, R7 ;  /* 0x0000000708077221 */ /* 0x000fe20000010000 */
[----:B------:R-:W-:Y:S01]  /*6140*/  IADD3 R10, R10, 0x1, RZ ;  /* 0x000000010a0a7810 */ /* 0x000fe20007ffe0ff */
[----:B0-----:R-:W-:Y:S01]  /*6150*/  IMAD.WIDE.U32 R36, R30, c[0x0][0x2e0], R40 ;  /* 0x0000b8001e247a25 */ /* 0x001fe200078e0028 */
[----:B------:R-:W-:-:S02]  /*6160*/  IADD3.X R11, R11, -0x1, RZ, P1, !PT ;  /* 0xffffffff0b0b7810 */ /* 0x000fc40000ffe4ff */
[----:B------:R-:W-:Y:S01]  /*6170*/  IADD3.X R15, R15, -0x1, RZ, P2, !PT ;  /* 0xffffffff0f0f7810 */ /* 0x000fe200017fe4ff */
[----:B------:R-:W-:Y:S01]  /*6180*/  FADD.FTZ R6, R7, R6 ;  /* 0x0000000607067221 */ /* 0x000fe20000010000 */
[----:B------:R-:W-:Y:S02]  /*6190*/  IADD3 R31, R37, R31, RZ ;  /* 0x0000001f251f7210 */ /* 0x000fe40007ffe0ff */
[----:B------:R-:W-:Y:S01]  /*61a0*/  LEA R40, P0, R36, c[0x0][0x330], 0x1 ;  /* 0x0000cc0024287a11 */ /* 0x000fe200078008ff */
[----:B------:R-:W-:Y:S01]  /*61b0*/  FADD.FTZ R5, R6, R5 ;  /* 0x0000000506057221 */ /* 0x000fe20000010000 */
[----:B------:R-:W-:Y:S02]  /*61c0*/  IADD3.X R17, R17, -0x1, RZ, P3, !PT ;  /* 0xffffffff11117810 */ /* 0x000fe40001ffe4ff */
[----:B------:R-:W-:Y:S01]  /*61d0*/  LEA.HI.X R41, R36, c[0x0][0x334], R31, 0x1, P0 ;  /* 0x0000cd0024297a11 */ /* 0x000fe200000f0c1f */
[----:B------:R-:W-:Y:S01]  /*61e0*/  IMAD R31, R25, c[0x0][0x2f8], RZ ;  /* 0x0000be00191f7a24 */ /* 0x000fe200078e02ff */
[----:B------:R-:W-:Y:S01]  /*61f0*/  IADD3.X R13, R13, -0x1, RZ, P4, !PT ;  /* 0xffffffff0d0d7810 */ /* 0x000fe200027fe4ff */
[----:B------:R-:W-:-:S02]  /*6200*/  FADD.FTZ R4, R5, R4 ;  /* 0x0000000405047221 */ /* 0x000fc40000010000 */
[----:B------:R-:W-:-:S04]  /*6210*/  IMAD.WIDE R40, R20, 0x10, R40 ;  /* 0x0000001014287825 */ /* 0x000fc800078e0228 */
[----:B------:R-:W-:Y:S02]  /*6220*/  IMAD R31, R26, c[0x0][0x2fc], R31 ;  /* 0x0000bf001a1f7a24 */ /* 0x000fe400078e021f */
[----:B------:R-:W-:-:S03]  /*6230*/  FADD.FTZ R3, R4, R3 ;  /* 0x0000000304037221 */ /* 0x000fc60000010000 */
[----:B------:R-:W-:Y:S01]  /*6240*/  IADD3 R43, R43, R31, RZ ;  /* 0x0000001f2b2b7210 */ /* 0x000fe20007ffe0ff */
[----:B------:R-:W-:Y:S02]  /*6250*/  IMAD R31, R29, c[0x0][0x300], RZ ;  /* 0x0000c0001d1f7a24 */ /* 0x000fe400078e02ff */
[----:B------:R-:W-:Y:S02]  /*6260*/  FADD.FTZ R3, R3, R2 ;  /* 0x0000000203037221 */ /* 0x000fe40000010000 */
[C---:B------:R-:W-:Y:S01]  /*6270*/  IMAD R21, R30.reuse, c[0x0][0x304], R31 ;  /* 0x0000c1001e157a24 */ /* 0x040fe200078e021f */
[----:B-1----:R0:W-:Y:S04]  /*6280*/  STG.E.128 [R40.64], R32 ;  /* 0x0000002028007986 */ /* 0x0021e8000c101d06 */
[----:B------:R-:W-:Y:S01]  /*6290*/  BAR.SYNC.DEFER_BLOCKING 0x0 ;  /* 0x0000000000007b1d */ /* 0x000fe20000010000 */
[----:B0-----:R-:W-:-:S05]  /*62a0*/  IMAD.WIDE.U32 R32, R30, c[0x0][0x300], R42 ;  /* 0x0000c0001e207a25 */ /* 0x001fca00078e002a */
[----:B------:R-:W-:Y:S02]  /*62b0*/  IADD3 R21, R33, R21, RZ ;  /* 0x0000001521157210 */ /* 0x000fe40007ffe0ff */
[----:B------:R-:W-:Y:S01]  /*62c0*/  LEA R34, P0, R32, c[0x0][0x340], 0x1 ;  /* 0x0000d00020227a11 */ /* 0x000fe200078008ff */
[----:B------:R-:W-:Y:S01]  /*62d0*/  STS.128 [R19.X16], R44 ;  /* 0x0000002c13007388 */ /* 0x000fe2000000cc00 */
[----:B------:R-:W-:-:S06]  /*62e0*/  NOP ;  /* 0x0000000000007918 */ /* 0x000fcc0000000000 */
[----:B------:R-:W0:Y:S01]  /*62f0*/  LDS.128 R36, [R19.X16] ;  /* 0x0000000013247984 */ /* 0x000e22000000cc00 */
[----:B------:R-:W-:Y:S01]  /*6300*/  LEA.HI.X R35, R32, c[0x0][0x344], R21, 0x1, P0 ;  /* 0x0000d10020237a11 */ /* 0x000fe200000f0c15 */
[----:B------:R-:W-:Y:S01]  /*6310*/  FADD.FTZ R21, R3, R0 ;  /* 0x0000000003157221 */ /* 0x000fe20000010000 */
[----:B------:R-:W-:-:S03]  /*6320*/  ISETP.GT.AND P0, PT, R9, 0x1, PT ;  /* 0x000000010900780c */ /* 0x000fc60003f04270 */
[----:B------:R-:W-:-:S05]  /*6330*/  IMAD.WIDE R6, R20, 0x10, R34 ;  /* 0x0000001014067825 */ /* 0x000fca00078e0222 */
[----:B0-----:R0:W-:Y:S05]  /*6340*/  STG.E.128 [R6.64], R36 ;  /* 0x0000002406007986 */ /* 0x0011ea000c101d06 */
[----:B------:R-:W-:Y:S01]  /*6350*/  @!P0 CALL.REL.NOINC `(.L_x_12540) ;  /* 0x0000001000008944 */ /* 0x000fe20003c00000 */
[----:B------:R-:W-:Y:S05]  /*6360*/  BRA `(.L_x_12590) ;  /* 0xffffa3f000007947 */ /* 0x000fea000383ffff */
.L_x_12540:
        /* <DEDUP_REMOVED lines=17> */
[----:B0-----:R-:W0:Y:S02]  /*6480*/  SHFL.DOWN P1, R7, R2, 0x10, 0x1f ;  /* 0x0a001f0002077f89 */ /* 0x001e240000020000 */
[----:B0-----:R-:W-:Y:S01]  /*6490*/  @P1 FADD R7, R2, R7 ;  /* 0x0000000702071221 */ /* 0x001fe20000000000 */
[----:B--2---:R-:W-:-:S04]  /*64a0*/  ISETP.NE.AND P1, PT, R4, RZ, PT ;  /* 0x000000ff0400720c */ /* 0x004fc80003f25270 */
[----:B------:R0:W-:Y:S04]  /*64b0*/  @!P2 STS [0xc64], R7 ;  /* 0x000c6407ff00a388 */ /* 0x0001e80000000800 */
[----:B------:R-:W-:Y:S06]  /*64c0*/  BAR.SYNC.DEFER_BLOCKING 0x0 ;  /* 0x0000000000007b1d */ /* 0x000fec0000010000 */
[----:B------:R-:W-:Y:S05]  /*64d0*/  @P1 BRA `(.L_x_12592) ;  /* 0x0000001000001947 */ /* 0x000fea0003800000 */
[----:B0-----:R0:W-:Y:S02]  /*64e0*/  RED.E.ADD.F32.FTZ.RN.STRONG.GPU [R78.64], R7 ;  /* 0x000000074e00798e */ /* 0x0011e4000c10e786 */
.L_x_12592:
[----:B0-----:R-:W-:Y:S05]  /*64f0*/  BSYNC B0 ;  /* 0x0000000000007941 */ /* 0x001fea0003800000 */
.L_x_12591:
        /* <DEDUP_REMOVED lines=23> */
.L_x_12594:
[----:B------:R-:W1:Y:S02]  /*6670*/  S2R R13, SR_TID.X ;  /* 0x00000000000d7919 */ /* 0x000e640000002100 */
.L_x_12595:
[----:B0-----:R-:W-:Y:S05]  /*6680*/  BSYNC B0 ;  /* 0x0000000000007941 */ /* 0x001fea0003800000 */
.L_x_12593:
        /* <DEDUP_REMOVED lines=10> */
.L_x_12596:
        /* <DEDUP_REMOVED lines=28> */
.L_x_12597:
        /* <DEDUP_REMOVED lines=9> */
.L_x_14745:


//--------------------- .text._Z25selective_scan_bwd_kernelI32Selective_Scan_bwd_kernel_traitsILi32ELi8ELb1ELb1ELb0ELb1ELb0EN3c104HalfENS1_7complexIfEEEEv12SSMParamsBwd --------------------------
	.section	.text._Z25selective_scan_bwd_kernelI32Selective_Scan_bwd_kernel_traitsILi32ELi8ELb1ELb1ELb0ELb1ELb0EN3c104HalfENS1_7complexIfEEEEv12SSMParamsBwd,"ax",@progbits
	.sectioninfo	@"SHI_REGISTERS=168"
	.align	128
        .global         _Z25selective_scan_bwd_kernelI32Selective_Scan_bwd_kernel_traitsILi32ELi8ELb1ELb1ELb0ELb1ELb0EN3c104HalfENS1_7complexIfEEEEv12SSMParamsBwd
        .type           _Z25selective_scan_bwd_kernelI32Selective_Scan_bwd_kernel_traitsILi32ELi8ELb1ELb1ELb0ELb1ELb0EN3c104HalfENS1_7complexIfEEEEv12SSMParamsBwd,@function
        .size           _Z25selective_scan_bwd_kernelI32Selective_Scan_bwd_kernel_traitsILi32ELi8ELb1ELb1ELb0ELb1ELb0EN3c104HalfENS1_7complexIfEEEEv12SSMParamsBwd,(.L_x_14746 - _Z25selective_scan_bwd_kernelI32Selective_Scan_bwd_kernel_traitsILi32ELi8ELb1ELb1ELb0ELb1ELb0EN3c104HalfENS1_7complexIfEEEEv12SSMParamsBwd)
        .other          _Z25selective_scan_bwd_kernelI32Selective_Scan_bwd_kernel_traitsILi32ELi8ELb1ELb1ELb0ELb1ELb0EN3c104HalfENS1_7complexIfEEEEv12SSMParamsBwd,@"STO_CUDA_ENTRY STV_DEFAULT"
_Z25selective_scan_bwd_kernelI32Selective_Scan_bwd_kernel_traitsILi32ELi8ELb1ELb1ELb0ELb1ELb0EN3c104HalfENS1_7complexIfEEEEv12SSMParamsBwd:
.text._Z25selective_scan_bwd_kernelI32Selective_Scan_bwd_kernel_traitsILi32ELi8ELb1ELb1ELb0ELb1ELb0EN3c104HalfENS1_7complexIfEEEEv12SSMParamsBwd:
        /* <DEDUP_REMOVED lines=24> */
[----:B------:R-:W-:Y:S01]  /*0180*/  CS2R R76, SRZ ;  /* 0x00000000004c7805 */ /* 0x000fe2000001ff00 */
[----:B------:R-:W-:Y:S01]  /*0190*/  CS2R R74, SRZ ;  /* 0x00000000004a7805 */ /* 0x000fe2000001ff00 */
[C---:B------:R-:W-:Y:S01]  /*01a0*/  IMAD R9, R31.reuse, c[0x0][0x1e0], RZ ;  /* 0x000078001f097a24 */ /* 0x040fe200078e02ff */
[----:B0-----:R-:W-:Y:S01]  /*01b0*/  IABS R2, R36 ;  /* 0x0000002400027213 */ /* 0x001fe20000000000 */
[C---:B------:R-:W-:Y:S01]  /*01c0*/  IMAD R15, R31.reuse, c[0x0][0x190], RZ ;  /* 0x000064001f0f7a24 */ /* 0x040fe200078e02ff */
[----:B-1----:R-:W-:Y:S01]  /*01d0*/  HFMA2.MMA R6, -RZ, RZ, 0, 0 ;  /* 0x00000000ff067435 */ /* 0x002fe200000001ff */
[C---:B------:R-:W-:Y:S01]  /*01e0*/  IMAD R9, R32.reuse, c[0x0][0x1e4], R9 ;  /* 0x0000790020097a24 */ /* 0x040fe200078e0209 */
[----:B------:R-:W-:Y:S01]  /*01f0*/  HFMA2.MMA R28, -RZ, RZ, 0, 0 ;  /* 0x00000000ff1c7435 */ /* 0x000fe200000001ff */
[----:B--2---:R-:W-:Y:S01]  /*0200*/  IMAD R5, R31, c[0x0][0x1d0], RZ ;  /* 0x000074001f057a24 */ /* 0x004fe200078e02ff */
[----:B------:R-:W-:Y:S01]  /*0210*/  MOV R27, RZ ;  /* 0x000000ff001b7202 */ /* 0x000fe20000000f00 */
        /* <DEDUP_REMOVED lines=58> */
[----:B------:R-:W-:Y:S01]  /*05c0*/  ISETP.NE.AND.EX P1, PT, RZ, c[0x0][0x32c], PT, P1 ;  /* 0x0000cb00ff007a0c */ /* 0x000fe20003f25310 */
[----:B------:R-:W-:Y:S01]  /*05d0*/  @P0 IMAD R0, R32, c[0x0][0x164], R36 ;  /* 0x0000590020000a24 */ /* 0x000fe200078e0224 */
[----:B------:R-:W-:Y:S02]  /*05e0*/  ISETP.NE.AND.EX P2, PT, RZ, c[0x0][0x34c], PT, P2 ;  /* 0x0000d300ff007a0c */ /* 0x000fe40003f45320 */
        /* <DEDUP_REMOVED lines=23> */
[----:B------:R-:W-:Y:S02]  /*0760*/  MOV R28, RZ ;  /* 0x000000ff001c7202 */ /* 0x000fe40000000f00 */
.L_x_12663:
[----:B------:R-:W-:Y:S01]  /*0770*/  BAR.SYNC.DEFER_BLOCKING 0x0 ;  /* 0x0000000000007b1d */ /* 0x000fe20000010000 */
[----:B0-----:R-:W-:Y:S02]  /*0780*/  MOV R2, R24 ;  /* 0x0000001800027202 */ /* 0x001fe40000000f00 */
[----:B------:R-:W-:-:S05]  /*0790*/  MOV R3, R23 ;  /* 0x0000001700037202 */ /* 0x000fca0000000f00 */
        /* <DEDUP_REMOVED lines=11> */
[----:B--2---:R-:W-:Y:S01]  /*0850*/  STS.128 [R25.X16], R44 ;  /* 0x0000002c19007388 */ /* 0x004fe2000000cc00 */
[----:B------:R-:W-:-:S06]  /*0860*/  NOP ;  /* 0x0000000000007918 */ /* 0x000fcc0000000000 */
[----:B------:R-:W1:Y:S04]  /*0870*/  LDS.128 R8, [R25.X16] ;  /* 0x0000000019087984 */ /* 0x000e68000000cc00 */
[----:B------:R-:W-:Y:S06]  /*0880*/  BAR.SYNC.DEFER_BLOCKING 0x0 ;  /* 0x0000000000007b1d */ /* 0x000fec0000010000 */
[----:B------:R-:W2:Y:S01]  /*0890*/  LDG.E.128 R48, [R14.64] ;  /* 0x000000060e307981 */ /* 0x000ea2000c1e1d00 */
[--C-:B0-----:R-:W-:Y:S01]  /*08a0*/  HADD2.F32 R0, -RZ, R40.reuse.H0_H0 ;  /* 0x20000028ff007230 */ /* 0x101fe20000004100 */
[----:B------:R-:W-:Y:S01]  /*08b0*/  BSSY B0, `(.L_x_12599) ;  /* 0x0000048000007945 */ /* 0x000fe20003800000 */
[----:B------:R-:W-:-:S02]  /*08c0*/  HADD2.F32 R2, -RZ, R40.H1_H1 ;  /* 0x30000028ff027230 */ /* 0x000fc40000004100 */
[--C-:B------:R-:W-:Y:S02]  /*08d0*/  HADD2.F32 R3, -RZ, R41.reuse.H0_H0 ;  /* 0x20000029ff037230 */ /* 0x100fe40000004100 */
[----:B------:R-:W-:Y:S02]  /*08e0*/  HADD2.F32 R12, -RZ, R41.H1_H1 ;  /* 0x30000029ff0c7230 */ /* 0x000fe40000004100 */
[----:B-1----:R-:W-:Y:S02]  /*08f0*/  HADD2.F32 R66, -RZ, R8.H0_H0 ;  /* 0x20000008ff427230 */ /* 0x002fe40000004100 */
        /* <DEDUP_REMOVED lines=8> */
[----:B------:R-:W-:Y:S01]  /*0980*/  HADD2.F32 R60, -RZ, R11.H0_H0 ;  /* 0x2000000bff3c7230 */ /* 0x000fe20000004100 */
[--C-:B------:R-:W-:Y:S01]  /*0990*/  FADD.FTZ R64, R64, R33.reuse ;  /* 0x0000002140407221 */ /* 0x100fe20000010000 */
[----:B------:R-:W-:Y:S01]  /*09a0*/  FSETP.GTU.FTZ.AND P2, PT, R62, 20, PT ;  /* 0x41a000003e00780b */ /* 0x000fe20003f5c000 */
[--C-:B------:R-:W-:Y:S01]  /*09b0*/  FADD.FTZ R63, R10, R33.reuse ;  /* 0x000000210a3f7221 */ /* 0x100fe20000010000 */
[----:B------:R-:W-:Y:S01]  /*09c0*/  FSETP.GTU.FTZ.AND P6, PT, R67, 20, PT ;  /* 0x41a000004300780b */ /* 0x000fe20003fdc000 */
[----:B------:R-:W-:Y:S01]  /*09d0*/  FADD.FTZ R60, R60, R33 ;  /* 0x000000213c3c7221 */ /* 0x000fe20000010000 */
[----:B------:R-:W-:-:S02]  /*09e0*/  FSETP.GTU.FTZ.AND P4, PT, R64, 20, PT ;  /* 0x41a000004000780b */ /* 0x000fc40003f9c000 */
[----:B------:R-:W-:Y:S01]  /*09f0*/  FSETP.GTU.FTZ.AND P1, PT, R63, 20, PT ;  /* 0x41a000003f00780b */ /* 0x000fe20003f3c000 */
[----:B--2---:R-:W-:Y:S01]  /*0a00*/  STS.128 [R25.X16], R48 ;  /* 0x0000003019007388 */ /* 0x004fe2000000cc00 */
        /* <DEDUP_REMOVED lines=9> */
[----:B------:R-:W-:Y:S01]  /*0aa0*/  HADD2.F32 R4, -RZ, R11.H1_H1 ;  /* 0x3000000bff047230 */ /* 0x000fe20000004100 */
[----:B------:R-:W-:Y:S01]  /*0ab0*/  FFMA.FTZ R0, R37, R2, R0 ;  /* 0x0000000225007223 */ /* 0x000fe20000010000 */
[----:B------:R-:W-:-:S02]  /*0ac0*/  HADD2.F32 R5, -RZ, R42.H0_H0 ;  /* 0x2000002aff057230 */ /* 0x000fc40000004100 */
        /* <DEDUP_REMOVED lines=38> */
.L_x_12600:
[----:B------:R-:W-:Y:S05]  /*0d30*/  BSYNC B0 ;  /* 0x0000000000007941 */ /* 0x000fea0003800000 */
.L_x_12599:
        /* <DEDUP_REMOVED lines=39> */
.L_x_12602:
[----:B------:R-:W-:Y:S05]  /*0fb0*/  BSYNC B0 ;  /* 0x0000000000007941 */ /* 0x000fea0003800000 */
.L_x_12601:
        /* <DEDUP_REMOVED lines=39> */
.L_x_12604:
[----:B------:R-:W-:Y:S05]  /*1230*/  BSYNC B0 ;  /* 0x0000000000007941 */ /* 0x000fea0003800000 */
.L_x_12603:
        /* <DEDUP_REMOVED lines=33> */
.L_x_12606:
[----:B------:R-:W-:Y:S05]  /*1450*/  BSYNC B0 ;  /* 0x0000000000007941 */ /* 0x000fea0003800000 */
.L_x_12605:
        /* <DEDUP_REMOVED lines=33> */
.L_x_12608:
[----:B------:R-:W-:Y:S05]  /*1670*/  BSYNC B0 ;  /* 0x0000000000007941 */ /* 0x000fea0003800000 */
.L_x_12607:
        /* <DEDUP_REMOVED lines=33> */
.L_x_12610:
[----:B------:R-:W-:Y:S05]  /*1890*/  BSYNC B0 ;  /* 0x0000000000007941 */ /* 0x000fea0003800000 */
.L_x_12609:
        /* <DEDUP_REMOVED lines=33> */
.L_x_12612:
[----:B------:R-:W-:Y:S05]  /*1ab0*/  BSYNC B0 ;  /* 0x0000000000007941 */ /* 0x000fea0003800000 */
.L_x_12611:
        /* <DEDUP_REMOVED lines=33> */
.L_x_12614:
[----:B------:R-:W-:Y:S05]  /*1cd0*/  BSYNC B0 ;  /* 0x0000000000007941 */ /* 0x000fea0003800000 */
.L_x_12613:
        /* <DEDUP_REMOVED lines=27> */
.L_x_12662:
        /* <DEDUP_REMOVED lines=57> */
[----:B0-----:R-:W-:Y:S01]  /*2220*/  FMUL.FTZ R94, R95, R94 ;  /* 0x0000005e5f5e7220 */ /* 0x001fe20000410000 */
[----:B-1----:R-:W-:Y:S01]  /*2230*/  SHF.L.U32 R87, R81, 0x3, RZ ;  /* 0x0000000351577819 */ /* 0x002fe200000006ff */
        /* <DEDUP_REMOVED lines=14> */
[----:B------:R-:W-:Y:S01]  /*2320*/  FMUL.FTZ R81, R84, R67 ;  /* 0x0000004354517220 */ /* 0x000fe20000410000 */
[----:B------:R-:W-:Y:S01]  /*2330*/  MUFU.COS R85, R87 ;  /* 0x0000005700557308 */ /* 0x000fe20000000000 */
[CC--:B------:R-:W-:Y:S01]  /*2340*/  FMUL.FTZ R80, R83.reuse, R62.reuse ;  /* 0x0000003e53507220 */ /* 0x0c0fe20000410000 */
[----:B------:R1:W5:Y:S06]  /*2350*/  @!P1 LDG.E.64 R98, [R70.64+0x8] ;  /* 0x0000080646629981 */ /* 0x00036c000c1e1b00 */
[----:B------:R-:W-:Y:S01]  /*2360*/  MUFU.SIN R86, R88 ;  /* 0x0000005800567308 */ /* 0x000fe20000000400 */
[----:B------:R-:W-:Y:S01]  /*2370*/  FMUL.RZ R91, R80, 0.15915493667125701904 ;  /* 0x3e22f983505b7820 */ /* 0x000fe2000040c000 */
[----:B------:R-:W-:Y:S01]  /*2380*/  ISETP.NE.AND P1, PT, R26, 0x1f, PT ;  /* 0x0000001f1a00780c */ /* 0x000fe20003f25270 */
[C---:B------:R-:W-:Y:S01]  /*2390*/  FMUL.FTZ R80, R84.reuse, R62 ;  /* 0x0000003e54507220 */ /* 0x040fe20000410000 */
[----:B0-----:R-:W-:Y:S01]  /*23a0*/  HADD2.F32 R107, -RZ, R48.H1_H1 ;  /* 0x30000030ff6b7230 */ /* 0x001fe20000004100 */
[C---:B------:R-:W-:Y:S01]  /*23b0*/  FMUL.FTZ R90, R84.reuse, R60 ;  /* 0x0000003c545a7220 */ /* 0x040fe20000410000 */
[----:B------:R-:W-:Y:S01]  /*23c0*/  HADD2.F32 R112, -RZ, R49.H1_H1 ;  /* 0x30000031ff707230 */ /* 0x000fe20000004100 */
[C---:B------:R-:W-:Y:S01]  /*23d0*/  FMUL.FTZ R97, R84.reuse, R61 ;  /* 0x0000003d54617220 */ /* 0x040fe20000410000 */
[----:B------:R0:W-:Y:S01]  /*23e0*/  MUFU.COS R104, R88 ;  /* 0x0000005800687308 */ /* 0x0001e20000000000 */
[-C--:B-1----:R-:W-:Y:S01]  /*23f0*/  FMUL.FTZ R71, R83, R65.reuse ;  /* 0x0000004153477220 */ /* 0x082fe20000410000 */
[----:B------:R-:W-:Y:S01]  /*2400*/  HADD2.F32 R119, -RZ, R50.H0_H0 ;  /* 0x20000032ff777230 */ /* 0x000fe20000004100 */
[C---:B------:R-:W-:Y:S01]  /*2410*/  FMUL.FTZ R70, R84.reuse, R64 ;  /* 0x0000004054467220 */ /* 0x040fe20000410000 */
        /* <DEDUP_REMOVED lines=8> */
[-C--:B------:R-:W-:Y:S01]  /*24a0*/  FMUL.FTZ R88, R84, R63.reuse ;  /* 0x0000003f54587220 */ /* 0x080fe20000410000 */
        /* <DEDUP_REMOVED lines=9> */
[-C--:B------:R-:W-:Y:S02]  /*2540*/  FMUL.FTZ R145, R118, R61.reuse ;  /* 0x0000003d76917220 */ /* 0x080fe40000410000 */
        /* <DEDUP_REMOVED lines=46> */
[CC--:B------:R-:W-:Y:S01]  /*2830*/  FFMA.FTZ R90, R102.reuse, R87.reuse, R89 ;  /* 0x00000057665a7223 */ /* 0x0c0fe20000010059 */
[----:B------:R-:W-:Y:S01]  /*2840*/  HADD2.F32 R89, -RZ, R46.H0_H0 ;  /* 0x2000002eff597230 */ /* 0x000fe20000004100 */
[----:B------:R-:W-:Y:S01]  /*2850*/  FMUL.FTZ R88, R101, R87 ;  /* 0x0000005765587220 */ /* 0x000fe20000410000 */
[----:B------:R-:W1:Y:S01]  /*2860*/  MUFU.COS R86, R105 ;  /* 0x0000006900567308 */ /* 0x000e620000000000 */
[----:B------:R-:W-:Y:S01]  /*2870*/  HADD2.F32 R87, -RZ, R41.H0_H0 ;  /* 0x20000029ff577230 */ /* 0x000fe20000004100 */
[-C--:B------:R-:W-:Y:S02]  /*2880*/  FMUL.FTZ R126, R91, R64.reuse ;  /* 0x000000405b7e7220 */ /* 0x080fe40000410000 */
        /* <DEDUP_REMOVED lines=19> */
[----:B------:R-:W-:Y:S02]  /*29c0*/  FMUL.FTZ R129, R90, R65 ;  /* 0x000000415a817220 */ /* 0x000fe40000410000 */
        /* <DEDUP_REMOVED lines=66> */
.L_x_12617:
[----:B------:R-:W-:Y:S05]  /*2df0*/  BSYNC B0 ;  /* 0x0000000000007941 */ /* 0x000fea0003800000 */
.L_x_12616:
[----:B------:R-:W3:Y:S01]  /*2e00*/  SHFL.UP PT, R124, R47, 0x1, RZ ;  /* 0x042000002f7c7989 */ /* 0x000ee200000e00ff */
[----:B------:R-:W-:Y:S01]  /*2e10*/  ISETP.GE.AND P3, PT, R25, 0x1, PT ;  /* 0x000000011900780c */ /* 0x000fe20003f66270 */
[----:B-----5:R-:W-:Y:S01]  /*2e20*/  FMUL.FTZ R144, R52, R92 ;  /* 0x0000005c34907220 */ /* 0x020fe20000410000 */
[----:B------:R-:W-:Y:S01]  /*2e30*/  ISETP.GE.OR P0, PT, R18, c[0x0][0x174], P0 ;  /* 0x00005d0012007a0c */ /* 0x000fe20000706670 */
[----:B-1----:R-:W1:Y:S01]  /*2e40*/  SHFL.UP PT, R44, R46, 0x1, RZ ;  /* 0x042000002e2c7989 */ /* 0x002e6200000e00ff */
[----:B------:R-:W-:Y:S03]  /*2e50*/  BSSY B0, `(.L_x_12618) ;  /* 0x00000ed000007945 */ /* 0x000fe60003800000 */
[----:B------:R-:W4:Y:S04]  /*2e60*/  SHFL.UP PT, R125, R48, 0x1, RZ ;  /* 0x04200000307d7989 */ /* 0x000f2800000e00ff */
[----:B------:R-:W0:Y:S04]  /*2e70*/  SHFL.UP PT, R45, R49, 0x1, RZ ;  /* 0x04200000312d7989 */ /* 0x000e2800000e00ff */
[----:B------:R2:W-:Y:S04]  /*2e80*/  SHFL.IDX PT, R149, R99, RZ, 0x1f ;  /* 0x00001fff63957589 */ /* 0x0005e800000e0000 */
[----:B------:R1:W-:Y:S01]  /*2e90*/  SHFL.IDX PT, R150, R98, RZ, 0x1f ;  /* 0x00001fff62967589 */ /* 0x0003e200000e0000 */
[----:B---3--:R-:W-:-:S02]  /*2ea0*/  FMUL.FTZ R136, R49, R124 ;  /* 0x0000007c31887220 */ /* 0x008fc40000410000 */
[----:B--2---:R-:W-:Y:S02]  /*2eb0*/  FMUL.FTZ R99, R53, R93 ;  /* 0x0000005d35637220 */ /* 0x004fe40000410000 */
[----:B-1----:R-:W-:Y:S02]  /*2ec0*/  FMUL.FTZ R135, R49, R44 ;  /* 0x0000002c31877220 */ /* 0x002fe40000410000 */
[----:B------:R-:W-:Y:S02]  /*2ed0*/  FMUL.FTZ R98, R53, R92 ;  /* 0x0000005c35627220 */ /* 0x000fe40000410000 */
[-C--:B----4-:R-:W-:Y:S02]  /*2ee0*/  FMUL.FTZ R137, R49, R125.reuse ;  /* 0x0000007d31897220 */ /* 0x090fe40000410000 */
[C---:B------:R-:W-:Y:S02]  /*2ef0*/  FFMA.FTZ R125, R46.reuse, R125, R136 ;  /* 0x0000007d2e7d7223 */ /* 0x040fe40000010088 */
        /* <DEDUP_REMOVED lines=46> */
[----:B------:R-:W-:Y:S02]  /*31e0*/  IMAD R139, R139, R32, RZ ;  /* 0x000000208b8b7224 */ /* 0x000fe400078e02ff */
        /* <DEDUP_REMOVED lines=16> */
[----:B------:R-:W-:Y:S02]  /*32f0*/  IMAD R125, R29, c[0x0][0x2a0], RZ ;  /* 0x0000a8001d7d7a24 */ /* 0x000fe400078e02ff */
[----:B------:R-:W-:Y:S01]  /*3300*/  @P3 FADD.FTZ R48, R48, R139 ;  /* 0x0000008b30303221 */ /* 0x000fe20000010000 */
[----:B------:R-:W0:Y:S01]  /*3310*/  SHFL.UP PT, R49, R46, 0x10, RZ ;  /* 0x060000002e317989 */ /* 0x000e2200000e00ff */
[----:B------:R-:W-:Y:S02]  /*3320*/  IMAD R139, R30, c[0x0][0x2a4], R125 ;  /* 0x0000a9001e8b7a24 */ /* 0x000fe400078e027d */
[----:B------:R-:W-:Y:S01]  /*3330*/  @P3 FADD.FTZ R47, R47, R138 ;  /* 0x0000008a2f2f3221 */ /* 0x000fe20000010000 */
[----:B------:R-:W1:Y:S01]  /*3340*/  SHFL.UP PT, R125, R136, 0x10, RZ ;  /* 0x06000000887d7989 */ /* 0x000e6200000e00ff */
[----:B------:R-:W-:Y:S01]  /*3350*/  IMAD R141, R141, -0x200, RZ ;  /* 0xfffffe008d8d7824 */ /* 0x000fe200078e02ff */
[----:B------:R-:W-:-:S02]  /*3360*/  IADD3 R139, R139, R45, RZ ;  /* 0x0000002d8b8b7210 */ /* 0x000fc40007ffe0ff */
[----:B------:R-:W2:Y:S01]  /*3370*/  SHFL.UP PT, R137, R48, 0x10, RZ ;  /* 0x0600000030897989 */ /* 0x000ea200000e00ff */
[----:B------:R-:W-:-:S03]  /*3380*/  LEA R45, P3, R44, c[0x0][0x318], 0x3 ;  /* 0x0000c6002c2d7a11 */ /* 0x000fc600078618ff */
[----:B------:R-:W3:Y:S01]  /*3390*/  SHFL.UP PT, R135, R47, 0x10, RZ ;  /* 0x060000002f877989 */ /* 0x000ee200000e00ff */
        /* <DEDUP_REMOVED lines=11> */
[----:B------:R-:W-:Y:S01]  /*3450*/  FFMA.FTZ R124, R46, R135, -R124 ;  /* 0x000000872e7c7223 */ /* 0x000fe2000001087c */
        /* <DEDUP_REMOVED lines=140> */
.L_x_12619:
[----:B-1----:R-:W-:Y:S05]  /*3d20*/  BSYNC B0 ;  /* 0x0000000000007941 */ /* 0x002fea0003800000 */
.L_x_12618:
        /* <DEDUP_REMOVED lines=20> */
.L_x_12621:
[----:B------:R-:W-:Y:S05]  /*3e70*/  BSYNC B0 ;  /* 0x0000000000007941 */ /* 0x000fea0003800000 */
.L_x_12620:
        /* <DEDUP_REMOVED lines=35> */
.L_x_12623:
[----:B01----:R-:W-:Y:S05]  /*40b0*/  BSYNC B0 ;  /* 0x0000000000007941 */ /* 0x003fea0003800000 */
.L_x_12622:
[C---:B------:R-:W-:Y:S01]  /*40c0*/  FFMA.FTZ R151, R88.reuse, R147, R151 ;  /* 0x0000009358977223 */ /* 0x040fe20000010097 */
        /* <DEDUP_REMOVED lines=27> */
.L_x_12625:
[----:B------:R-:W-:Y:S05]  /*4280*/  BSYNC B0 ;  /* 0x0000000000007941 */ /* 0x000fea0003800000 */
.L_x_12624:
[C---:B----4-:R-:W-:Y:S01]  /*4290*/  FFMA.FTZ R134, R105.reuse, R130, R158 ;  /* 0x0000008269867223 */ /* 0x050fe2000001009e */
        /* <DEDUP_REMOVED lines=27> */
.L_x_12627:
[----:B---3--:R-:W-:Y:S05]  /*4450*/  BSYNC B0 ;  /* 0x0000000000007941 */ /* 0x008fea0003800000 */
.L_x_12626:
        /* <DEDUP_REMOVED lines=84> */
[-C--:B------:R-:W-:Y:S02]  /*49a0*/  FMUL.FTZ R160, R136, R61.reuse ;  /* 0x0000003d88a07220 */ /* 0x080fe40000410000 */
        /* <DEDUP_REMOVED lines=32> */
[-C--:B------:R-:W-:Y:S02]  /*4bb0*/  FMUL.FTZ R113, R125, R63.reuse ;  /* 0x0000003f7d717220 */ /* 0x080fe40000410000 */
        /* <DEDUP_REMOVED lines=30> */
[----:B------:R1:W-:Y:S01]  /*4da0*/  STS [R121.X4+0x440], R116 ;  /* 0x0004407479007388 */ /* 0x0003e20000004800 */
        /* <DEDUP_REMOVED lines=8> */
[----:B------:R0:W-:Y:S01]  /*4e30*/  STS [R121.X4+0x444], R152 ;  /* 0x0004449879007388 */ /* 0x0001e20000004800 */
        /* <DEDUP_REMOVED lines=9> */
[-C--:B------:R-:W-:Y:S02]  /*4ed0*/  FMUL.FTZ R151, R143, R64.reuse ;  /* 0x000000408f977220 */ /* 0x080fe40000410000 */
[----:B------:R-:W-:Y:S02]  /*4ee0*/  FMUL.FTZ R160, R88, R123 ;  /* 0x0000007b58a07220 */ /* 0x000fe40000410000 */
[----:B------:R-:W-:-:S02]  /*4ef0*/  FMUL.FTZ R123, R142, R64 ;  /* 0x000000408e7b7220 */ /* 0x000fc40000410000 */
[----:B------:R-:W-:Y:S01]  /*4f00*/  FFMA.FTZ R108, R94, R113, R108 ;  /* 0x000000715e6c7223 */ /* 0x000fe2000001006c */
[----:B------:R-:W-:Y:S01]  /*4f10*/  STS [R121.X4+0x43c], R160 ;  /* 0x00043ca079007388 */ /* 0x000fe20000004800 */
[----:B------:R-:W-:Y:S02]  /*4f20*/  FADD.FTZ R115, RZ, R115 ;  /* 0x00000073ff737221 */ /* 0x000fe40000010000 */
[C---:B-1----:R-:W-:Y:S02]  /*4f30*/  FMUL.FTZ R116, R128.reuse, R151 ;  /* 0x0000009780747220 */ /* 0x042fe40000410000 */
[-C--:B0-----:R-:W-:Y:S02]  /*4f40*/  FMUL.FTZ R152, R128, R123.reuse ;  /* 0x0000007b80987220 */ /* 0x081fe40000410000 */
[----:B--2---:R-:W-:Y:S02]  /*4f50*/  FADD.FTZ R114, R115, R108 ;  /* 0x0000006c73727221 */ /* 0x004fe40000010000 */
[----:B------:R-:W-:-:S02]  /*4f60*/  FFMA.FTZ R153, R126, R123, R116 ;  /* 0x0000007b7e997223 */ /* 0x000fc40000010074 */
[----:B------:R-:W-:Y:S02]  /*4f70*/  FMUL.FTZ R108, R95, R113 ;  /* 0x000000715f6c7220 */ /* 0x000fe40000410000 */
[----:B------:R-:W-:Y:S02]  /*4f80*/  FMUL.FTZ R154, R87, R123 ;  /* 0x0000007b579a7220 */ /* 0x000fe40000410000 */
[----:B------:R-:W-:Y:S02]  /*4f90*/  FMUL.FTZ R115, R93, R104 ;  /* 0x000000685d737220 */ /* 0x000fe40000410000 */
[----:B------:R-:W-:Y:S01]  /*4fa0*/  FFMA.FTZ R123, R126, R151, -R152 ;  /* 0x000000977e7b7223 */ /* 0x000fe20000010898 */
[----:B------:R-:W-:Y:S01]  /*4fb0*/  STS [R121.X4+0x430], R154 ;  /* 0x0004309a79007388 */ /* 0x000fe20000004800 */
[----:B------:R-:W-:Y:S02]  /*4fc0*/  FADD.FTZ R152, R114, R153 ;  /* 0x0000009972987221 */ /* 0x000fe40000010000 */
[----:B------:R-:W-:-:S02]  /*4fd0*/  FFMA.FTZ R108, R94, R109, -R108 ;  /* 0x0000006d5e6c7223 */ /* 0x000fc4000001086c */
[----:B------:R-:W-:Y:S01]  /*4fe0*/  FMUL.FTZ R114, R80, R109 ;  /* 0x0000006d50727220 */ /* 0x000fe20000410000 */
[----:B------:R-:W-:Y:S01]  /*4ff0*/  MOV R109, 0xffffff00 ;  /* 0xffffff00006d7802 */ /* 0x000fe20000000f00 */
[----:B------:R-:W-:Y:S02]  /*5000*/  FFMA.FTZ R115, R92, R102, -R115 ;  /* 0x000000665c737223 */ /* 0x000fe40000010873 */
[----:B------:R-:W-:Y:S01]  /*5010*/  FMUL.FTZ R116, R80, R113 ;  /* 0x0000007150747220 */ /* 0x000fe20000410000 */
[C---:B------:R-:W-:Y:S01]  /*5020*/  SHF.L.U32 R113, R68.reuse, 0x9, RZ ;  /* 0x0000000944717819 */ /* 0x040fe200000006ff */
[----:B------:R-:W-:Y:S01]  /*5030*/  FADD.FTZ R115, RZ, R115 ;  /* 0x00000073ff737221 */ /* 0x000fe20000010000 */
[----:B------:R-:W-:Y:S01]  /*5040*/  STS [R121.X4+0x42c], R114 ;  /* 0x00042c7279007388 */ /* 0x000fe20000004800 */
[----:B------:R-:W-:Y:S02]  /*5050*/  IMAD R109, R68, R109, c[0x0][0x168] ;  /* 0x00005a00446d7624 */ /* 0x000fe400078e026d */
[----:B------:R-:W-:Y:S01]  /*5060*/  FADD.FTZ R108, R115, R108 ;  /* 0x0000006c736c7221 */ /* 0x000fe20000010000 */
[----:B------:R-:W-:Y:S01]  /*5070*/  STS [R121.X4+0x428], R116 ;  /* 0x0004287479007388 */ /* 0x000fe20000004800 */
[----:B------:R-:W-:Y:S01]  /*5080*/  FADD.FTZ R103, R152, R103 ;  /* 0x0000006798677221 */ /* 0x000fe20000010000 */
[----:B------:R-:W-:Y:S01]  /*5090*/  LEA R68, R109, -R26, 0x1 ;  /* 0x8000001a6d447211 */ /* 0x000fe200078e08ff */
[----:B------:R-:W-:-:S02]  /*50a0*/  FADD.FTZ R108, R108, R123 ;  /* 0x0000007b6c6c7221 */ /* 0x000fc40000010000 */
[----:B------:R-:W-:Y:S01]  /*50b0*/  FMUL.FTZ R162, R120, R156 ;  /* 0x0000009c78a27220 */ /* 0x000fe20000410000 */
[----:B------:R-:W-:Y:S01]  /*50c0*/  ISETP.GE.AND P0, PT, R68, 0x1, PT ;  /* 0x000000014400780c */ /* 0x000fe20003f06270 */
[----:B------:R-:W-:Y:S01]  /*50d0*/  FADD.FTZ R101, R108, R101 ;  /* 0x000000656c657221 */ /* 0x000fe20000010000 */
[----:B------:R-:W-:Y:S01]  /*50e0*/  ISETP.GE.AND P1, PT, R68, 0x21, PT ;  /* 0x000000214400780c */ /* 0x000fe20003f26270 */
[----:B------:R-:W-:Y:S01]  /*50f0*/  FADD.FTZ R103, R103, R96 ;  /* 0x0000006067677221 */ /* 0x000fe20000010000 */
[----:B------:R-:W-:Y:S01]  /*5100*/  STS [R121.X4+0x458], R162 ;  /* 0x000458a279007388 */ /* 0x000fe20000004800 */
[----:B------:R-:W-:Y:S02]  /*5110*/  FMUL.FTZ R156, R87, R151 ;  /* 0x00000097579c7220 */ /* 0x000fe40000410000 */
[C---:B------:R-:W-:Y:S02]  /*5120*/  FMUL.FTZ R104, R81.reuse, R104 ;  /* 0x0000006851687220 */ /* 0x040fe40000410000 */
[----:B------:R-:W-:Y:S01]  /*5130*/  FMUL.FTZ R102, R81, R102 ;  /* 0x0000006651667220 */ /* 0x000fe20000410000 */
[----:B------:R-:W-:Y:S01]  /*5140*/  STS [R121.X4+0x434], R156 ;  /* 0x0004349c79007388 */ /* 0x000fe20000004800 */
[----:B------:R-:W-:Y:S01]  /*5150*/  FADD.FTZ R100, R101, R100 ;  /* 0x0000006465647221 */ /* 0x000fe20000010000 */
[----:B------:R-:W-:Y:S01]  /*5160*/  IADD3 R101, R26, 0x20, RZ ;  /* 0x000000201a657810 */ /* 0x000fe20007ffe0ff */
[----:B------:R-:W-:Y:S01]  /*5170*/  FADD.FTZ R103, R103, R46 ;  /* 0x0000002e67677221 */ /* 0x000fe20000010000 */
[C---:B------:R-:W-:Y:S01]  /*5180*/  IADD3 R46, P2, R113.reuse, R26, RZ ;  /* 0x0000001a712e7210 */ /* 0x040fe20007f5e0ff */
[----:B------:R-:W-:Y:S01]  /*5190*/  FMUL.FTZ R163, R52, R163 ;  /* 0x000000a334a37220 */ /* 0x000fe20000410000 */
[----:B------:R0:W-:Y:S01]  /*51a0*/  STS [R121.X4+0x420], R104 ;  /* 0x0004206879007388 */ /* 0x0001e20000004800 */
[----:B------:R-:W-:Y:S01]  /*51b0*/  FADD.FTZ R100, R100, R47 ;  /* 0x0000002f64647221 */ /* 0x000fe20000010000 */
[----:B------:R-:W-:Y:S01]  /*51c0*/  LEA.HI.X.SX32 R47, R113, RZ, 0x1, P2 ;  /* 0x000000ff712f7211 */ /* 0x000fe200010f0eff */
[----:B------:R-:W-:Y:S01]  /*51d0*/  FADD.FTZ R158, R158, -R163 ;  /* 0x800000a39e9e7221 */ /* 0x000fe20000010000 */
[----:B------:R1:W-:Y:S01]  /*51e0*/  STS [R121.X4+0x424], R102 ;  /* 0x0004246679007388 */ /* 0x0003e20000004800 */
[----:B------:R-:W-:-:S02]  /*51f0*/  FADD.FTZ R113, R103, R44 ;  /* 0x0000002c67717221 */ /* 0x000fc40000010000 */
[----:B0-----:R-:W-:Y:S01]  /*5200*/  FADD.FTZ R104, R100, R45 ;  /* 0x0000002d64687221 */ /* 0x001fe20000010000 */
        /* <DEDUP_REMOVED lines=11> */
[----:B------:R-:W-:Y:S01]  /*52c0*/  IMAD R102, R32, UR8, RZ ;  /* 0x0000000820667c24 */ /* 0x000fe2000f8e02ff */
[----:B------:R-:W-:Y:S01]  /*52d0*/  IADD3 R45, R45, R109, RZ ;  /* 0x0000006d2d2d7210 */ /* 0x000fe20007ffe0ff */
[----:B------:R-:W-:-:S04]  /*52e0*/  IMAD.WIDE.U32 R46, R39, c[0x0][0x2b0], R46 ;  /* 0x0000ac00272e7a25 */ /* 0x000fc800078e002e */
        /* <DEDUP_REMOVED lines=10> */
.L_x_12629:
[----:B-1----:R-:W-:Y:S05]  /*5390*/  BSYNC B0 ;  /* 0x0000000000007941 */ /* 0x002fea0003800000 */
.L_x_12628:
[----:B------:R-:W-:Y:S01]  /*53a0*/  LEA.HI.SX32 R101, R101, R26, 0x1b ;  /* 0x0000001a65657211 */ /* 0x000fe200078fdaff */
[----:B------:R-:W-:Y:S01]  /*53b0*/  BSSY B0, `(.L_x_12630) ;  /* 0x0000008000007945 */ /* 0x000fe20003800000 */
[----:B------:R-:W-:Y:S01]  /*53c0*/  FADD.FTZ R50, R113, R50 ;  /* 0x0000003271327221 */ /* 0x000fe20000010000 */
[----:B0-----:R-:W-:Y:S01]  /*53d0*/  IADD3 R45, R26, 0x40, RZ ;  /* 0x000000401a2d7810 */ /* 0x001fe20007ffe0ff */
[----:B------:R-:W-:Y:S01]  /*53e0*/  FADD.FTZ R51, R104, R51 ;  /* 0x0000003368337221 */ /* 0x000fe20000010000 */
[----:B------:R-:W-:Y:S01]  /*53f0*/  IADD3 R47, R26, 0x60, RZ ;  /* 0x000000601a2f7810 */ /* 0x000fe20007ffe0ff */
[----:B------:R-:W0:Y:S01]  /*5400*/  LDS R101, [R101.X4+0x4a0] ;  /* 0x0004a00065657984 */ /* 0x000e220000004800 */
[----:B------:R-:W-:Y:S05]  /*5410*/  @!P1 BRA `(.L_x_12631) ;  /* 0x0000001000009947 */ /* 0x000fea0003800000 */
[----:B0-----:R0:W-:Y:S02]  /*5420*/  RED.E.ADD.F32.FTZ.RN.STRONG.GPU [R48.64+-0x780], R101 ;  /* 0xfff880653000798e */ /* 0x0011e4000c10e786 */
.L_x_12631:
[----:B------:R-:W-:Y:S05]  /*5430*/  BSYNC B0 ;  /* 0x0000000000007941 */ /* 0x000fea0003800000 */
.L_x_12630:
        /* <DEDUP_REMOVED lines=14> */
.L_x_12633:
[----:B------:R-:W-:Y:S05]  /*5520*/  BSYNC B0 ;  /* 0x0000000000007941 */ /* 0x000fea0003800000 */
.L_x_12632:
[----:B------:R-:W2:Y:S01]  /*5530*/  LDS R47, [R47.X4+0x5a0] ;  /* 0x0005a0002f2f7984 */ /* 0x000ea20000004800 */
[----:B------:R-:W-:Y:S01]  /*5540*/  BSSY B0, `(.L_x_12634) ;  /* 0x0000005000007945 */ /* 0x000fe20003800000 */
[----:B-1----:R-:W-:Y:S02]  /*5550*/  IADD3 R45, R26, 0xa0, RZ ;  /* 0x000000a01a2d7810 */ /* 0x002fe40007ffe0ff */
[----:B------:R-:W-:Y:S01]  /*5560*/  LEA.HI.SX32 R69, R69, R26, 0x1b ;  /* 0x0000001a45457211 */ /* 0x000fe200078fdaff */
[----:B------:R-:W-:Y:S05]  /*5570*/  @!P0 BRA `(.L_x_12635) ;  /* 0x0000001000008947 */ /* 0x000fea0003800000 */
[----:B--2---:R1:W-:Y:S02]  /*5580*/  RED.E.ADD.F32.FTZ.RN.STRONG.GPU [R48.64+-0x680], R47 ;  /* 0xfff9802f3000798e */ /* 0x0043e4000c10e786 */
.L_x_12635:
[----:B------:R-:W-:Y:S05]  /*5590*/  BSYNC B0 ;  /* 0x0000000000007941 */ /* 0x000fea0003800000 */
.L_x_12634:
[----:B------:R-:W3:Y:S01]  /*55a0*/  LDS R69, [R69.X4+0x620] ;  /* 0x0006200045457984 */ /* 0x000ee20000004800 */
[----:B------:R-:W-:Y:S01]  /*55b0*/  BSSY B0, `(.L_x_12636) ;  /* 0x0000005000007945 */ /* 0x000fe20003800000 */
[----:B-12---:R-:W-:Y:S02]  /*55c0*/  IADD3 R47, R26, 0xc0, RZ ;  /* 0x000000c01a2f7810 */ /* 0x006fe40007ffe0ff */
[----:B------:R-:W-:Y:S01]  /*55d0*/  LEA.HI.SX32 R45, R45, R26, 0x1b ;  /* 0x0000001a2d2d7211 */ /* 0x000fe200078fdaff */
[----:B------:R-:W-:Y:S05]  /*55e0*/  @!P1 BRA `(.L_x_12637) ;  /* 0x0000001000009947 */ /* 0x000fea0003800000 */
[----:B---3--:R1:W-:Y:S02]  /*55f0*/  RED.E.ADD.F32.FTZ.RN.STRONG.GPU [R48.64+-0x600], R69 ;  /* 0xfffa00453000798e */ /* 0x0083e4000c10e786 */
.L_x_12637:
[----:B------:R-:W-:Y:S05]  /*5600*/  BSYNC B0 ;  /* 0x0000000000007941 */ /* 0x000fea0003800000 */
.L_x_12636:
[----:B------:R-:W2:Y:S01]  /*5610*/  LDS R45, [R45.X4+0x6a0] ;  /* 0x0006a0002d2d7984 */ /* 0x000ea20000004800 */
[----:B------:R-:W-:Y:S01]  /*5620*/  BSSY B0, `(.L_x_12638) ;  /* 0x0000005000007945 */ /* 0x000fe20003800000 */
[----:B-1-3--:R-:W-:-:S02]  /*5630*/  IADD3 R69, R26, 0xe0, RZ ;  /* 0x000000e01a457810 */ /* 0x00afc40007ffe0ff */
[----:B------:R-:W-:Y:S01]  /*5640*/  LEA.HI.SX32 R47, R47, R26, 0x1b ;  /* 0x0000001a2f2f7211 */ /* 0x000fe200078fdaff */
[----:B------:R-:W-:Y:S05]  /*5650*/  @!P2 BRA `(.L_x_12639) ;  /* 0x000000100000a947 */ /* 0x000fea0003800000 */
[----:B--2---:R1:W-:Y:S02]  /*5660*/  RED.E.ADD.F32.FTZ.RN.STRONG.GPU [R48.64+-0x580], R45 ;  /* 0xfffa802d3000798e */ /* 0x0043e4000c10e786 */
.L_x_12639:
[----:B------:R-:W-:Y:S05]  /*5670*/  BSYNC B0 ;  /* 0x0000000000007941 */ /* 0x000fea0003800000 */
.L_x_12638:
[----:B------:R-:W3:Y:S01]  /*5680*/  LDS R47, [R47.X4+0x720] ;  /* 0x000720002f2f7984 */ /* 0x000ee20000004800 */
[----:B------:R-:W-:Y:S01]  /*5690*/  BSSY B0, `(.L_x_12640) ;  /* 0x0000005000007945 */ /* 0x000fe20003800000 */
[----:B-12---:R-:W-:Y:S02]  /*56a0*/  IADD3 R45, R26, 0x100, RZ ;  /* 0x000001001a2d7810 */ /* 0x006fe40007ffe0ff */
[----:B------:R-:W-:Y:S01]  /*56b0*/  LEA.HI.SX32 R69, R69, R26, 0x1b ;  /* 0x0000001a45457211 */ /* 0x000fe200078fdaff */
[----:B------:R-:W-:Y:S05]  /*56c0*/  @!P3 BRA `(.L_x_12641) ;  /* 0x000000100000b947 */ /* 0x000fea0003800000 */
[----:B---3--:R1:W-:Y:S02]  /*56d0*/  RED.E.ADD.F32.FTZ.RN.STRONG.GPU [R48.64+-0x500], R47 ;  /* 0xfffb002f3000798e */ /* 0x0083e4000c10e786 */
.L_x_12641:
[----:B------:R-:W-:Y:S05]  /*56e0*/  BSYNC B0 ;  /* 0x0000000000007941 */ /* 0x000fea0003800000 */
.L_x_12640:
[----:B------:R-:W2:Y:S01]  /*56f0*/  LDS R69, [R69.X4+0x7a0] ;  /* 0x0007a00045457984 */ /* 0x000ea20000004800 */
[----:B------:R-:W-:Y:S01]  /*5700*/  BSSY B0, `(.L_x_12642) ;  /* 0x0000004000007945 */ /* 0x000fe20003800000 */
[----:B------:R-:W-:Y:S01]  /*5710*/  LEA.HI.SX32 R45, R45, R26, 0x1b ;  /* 0x0000001a2d2d7211 */ /* 0x000fe200078fdaff */
[----:B------:R-:W-:Y:S05]  /*5720*/  @!P4 BRA `(.L_x_12643) ;  /* 0x000000100000c947 */ /* 0x000fea0003800000 */
[----:B--2---:R2:W-:Y:S02]  /*5730*/  RED.E.ADD.F32.FTZ.RN.STRONG.GPU [R48.64+-0x480], R69 ;  /* 0xfffb80453000798e */ /* 0x0045e4000c10e786 */
.L_x_12643:
[----:B------:R-:W-:Y:S05]  /*5740*/  BSYNC B0 ;  /* 0x0000000000007941 */ /* 0x000fea0003800000 */
.L_x_12642:
[----:B------:R-:W4:Y:S01]  /*5750*/  LDS R45, [R45.X4+0x820] ;  /* 0x000820002d2d7984 */ /* 0x000f220000004800 */
[----:B------:R-:W-:Y:S01]  /*5760*/  BSSY B0, `(.L_x_12644) ;  /* 0x0000005000007945 */ /* 0x000fe20003800000 */
[----:B-1-3--:R-:W-:-:S02]  /*5770*/  IADD3 R47, R26, 0x120, RZ ;  /* 0x000001201a2f7810 */ /* 0x00afc40007ffe0ff */
[----:B--2---:R-:W-:Y:S01]  /*5780*/  IADD3 R69, R26, 0x140, RZ ;  /* 0x000001401a457810 */ /* 0x004fe20007ffe0ff */
[----:B------:R-:W-:Y:S05]  /*5790*/  @!P5 BRA `(.L_x_12645) ;  /* 0x000000100000d947 */ /* 0x000fea0003800000 */
[----:B----4-:R1:W-:Y:S02]  /*57a0*/  RED.E.ADD.F32.FTZ.RN.STRONG.GPU [R48.64+-0x400], R45 ;  /* 0xfffc002d3000798e */ /* 0x0103e4000c10e786 */
.L_x_12645:
[----:B------:R-:W-:Y:S05]  /*57b0*/  BSYNC B0 ;  /* 0x0000000000007941 */ /* 0x000fea0003800000 */
.L_x_12644:
        /* <DEDUP_REMOVED lines=14> */
.L_x_12647:
[----:B------:R-:W-:Y:S05]  /*58a0*/  BSYNC B0 ;  /* 0x0000000000007941 */ /* 0x000fea0003800000 */
.L_x_12646:
[----:B------:R-:W2:Y:S01]  /*58b0*/  LDS R69, [R69.X4+0x920] ;  /* 0x0009200045457984 */ /* 0x000ea20000004800 */
[----:B------:R-:W-:Y:S01]  /*58c0*/  BSSY B0, `(.L_x_12648) ;  /* 0x0000005000007945 */ /* 0x000fe20003800000 */
[----:B-1----:R-:W-:-:S02]  /*58d0*/  IADD3 R47, R26, 0x180, RZ ;  /* 0x000001801a2f7810 */ /* 0x002fc40007ffe0ff */
[----:B------:R-:W-:Y:S01]  /*58e0*/  LEA.HI.SX32 R45, R45, R26, 0x1b ;  /* 0x0000001a2d2d7211 */ /* 0x000fe200078fdaff */
[----:B------:R-:W-:Y:S05]  /*58f0*/  @!P0 BRA `(.L_x_12649) ;  /* 0x0000001000008947 */ /* 0x000fea0003800000 */
[----:B--2---:R1:W-:Y:S02]  /*5900*/  RED.E.ADD.F32.FTZ.RN.STRONG.GPU [R48.64+-0x300], R69 ;  /* 0xfffd00453000798e */ /* 0x0043e4000c10e786 */
.L_x_12649:
[----:B------:R-:W-:Y:S05]  /*5910*/  BSYNC B0 ;  /* 0x0000000000007941 */ /* 0x000fea0003800000 */
.L_x_12648:
[----:B------:R-:W3:Y:S01]  /*5920*/  LDS R45, [R45.X4+0x9a0] ;  /* 0x0009a0002d2d7984 */ /* 0x000ee20000004800 */
[----:B------:R-:W-:Y:S01]  /*5930*/  BSSY B0, `(.L_x_12650) ;  /* 0x0000005000007945 */ /* 0x000fe20003800000 */
[----:B-12---:R-:W-:Y:S02]  /*5940*/  IADD3 R69, R26, 0x1a0, RZ ;  /* 0x000001a01a457810 */ /* 0x006fe40007ffe0ff */
[----:B------:R-:W-:Y:S01]  /*5950*/  LEA.HI.SX32 R47, R47, R26, 0x1b ;  /* 0x0000001a2f2f7211 */ /* 0x000fe200078fdaff */
[----:B------:R-:W-:Y:S05]  /*5960*/  @!P1 BRA `(.L_x_12651) ;  /* 0x0000001000009947 */ /* 0x000fea0003800000 */
[----:B---3--:R1:W-:Y:S02]  /*5970*/  RED.E.ADD.F32.FTZ.RN.STRONG.GPU [R48.64+-0x280], R45 ;  /* 0xfffd802d3000798e */ /* 0x0083e4000c10e786 */
.L_x_12651:
[----:B------:R-:W-:Y:S05]  /*5980*/  BSYNC B0 ;  /* 0x0000000000007941 */ /* 0x000fea0003800000 */
.L_x_12650:
[----:B------:R-:W2:Y:S01]  /*5990*/  LDS R47, [R47.X4+0xa20] ;  /* 0x000a20002f2f7984 */ /* 0x000ea20000004800 */
[----:B------:R-:W-:Y:S01]  /*59a0*/  BSSY B0, `(.L_x_12652) ;  /* 0x0000005000007945 */ /* 0x000fe20003800000 */
[----:B-1-3--:R-:W-:Y:S02]  /*59b0*/  IADD3 R45, R26, 0x1c0, RZ ;  /* 0x000001c01a2d7810 */ /* 0x00afe40007ffe0ff */
[----:B------:R-:W-:Y:S01]  /*59c0*/  LEA.HI.SX32 R69, R69, R26, 0x1b ;  /* 0x0000001a45457211 */ /* 0x000fe200078fdaff */
[----:B------:R-:W-:Y:S05]  /*59d0*/  @!P2 BRA `(.L_x_12653) ;  /* 0x000000100000a947 */ /* 0x000fea0003800000 */
[----:B--2---:R1:W-:Y:S02]  /*59e0*/  RED.E.ADD.F32.FTZ.RN.STRONG.GPU [R48.64+-0x200], R47 ;  /* 0xfffe002f3000798e */ /* 0x0043e4000c10e786 */
.L_x_12653:
[----:B------:R-:W-:Y:S05]  /*59f0*/  BSYNC B0 ;  /* 0x0000000000007941 */ /* 0x000fea0003800000 */
.L_x_12652:
[----:B------:R-:W3:Y:S01]  /*5a00*/  LDS R69, [R69.X4+0xaa0] ;  /* 0x000aa00045457984 */ /* 0x000ee20000004800 */
[----:B------:R-:W-:Y:S01]  /*5a10*/  BSSY B0, `(.L_x_12654) ;  /* 0x0000005000007945 */ /* 0x000fe20003800000 */
[----:B-12---:R-:W-:-:S02]  /*5a20*/  IADD3 R47, R26, 0x1e0, RZ ;  /* 0x000001e01a2f7810 */ /* 0x006fc40007ffe0ff */
[----:B------:R-:W-:Y:S01]  /*5a30*/  LEA.HI.SX32 R45, R45, R26, 0x1b ;  /* 0x0000001a2d2d7211 */ /* 0x000fe200078fdaff */
[----:B------:R-:W-:Y:S05]  /*5a40*/  @!P3 BRA `(.L_x_12655) ;  /* 0x000000100000b947 */ /* 0x000fea0003800000 */
[----:B---3--:R1:W-:Y:S02]  /*5a50*/  RED.E.ADD.F32.FTZ.RN.STRONG.GPU [R48.64+-0x180], R69 ;  /* 0xfffe80453000798e */ /* 0x0083e4000c10e786 */
.L_x_12655:
[----:B------:R-:W-:Y:S05]  /*5a60*/  BSYNC B0 ;  /* 0x0000000000007941 */ /* 0x000fea0003800000 */
.L_x_12654:
[----:B------:R-:W2:Y:S01]  /*5a70*/  LDS R45, [R45.X4+0xb20] ;  /* 0x000b20002d2d7984 */ /* 0x000ea20000004800 */
[----:B------:R-:W-:Y:S01]  /*5a80*/  BSSY B0, `(.L_x_12656) ;  /* 0x0000004000007945 */ /* 0x000fe20003800000 */
[----:B------:R-:W-:Y:S01]  /*5a90*/  LEA.HI.SX32 R47, R47, R26, 0x1b ;  /* 0x0000001a2f2f7211 */ /* 0x000fe200078fdaff */
[----:B------:R-:W-:Y:S05]  /*5aa0*/  @!P4 BRA `(.L_x_12657) ;  /* 0x000000100000c947 */ /* 0x000fea0003800000 */
[----:B--2---:R2:W-:Y:S02]  /*5ab0*/  RED.E.ADD.F32.FTZ.RN.STRONG.GPU [R48.64+-0x100], R45 ;  /* 0xffff002d3000798e */ /* 0x0045e4000c10e786 */
.L_x_12657:
[----:B------:R-:W-:Y:S05]  /*5ac0*/  BSYNC B0 ;  /* 0x0000000000007941 */ /* 0x000fea0003800000 */
.L_x_12656:
[----:B------:R-:W4:Y:S01]  /*5ad0*/  LDS R47, [R47.X4+0xba0] ;  /* 0x000ba0002f2f7984 */ /* 0x000f220000004800 */
[----:B------:R-:W-:Y:S01]  /*5ae0*/  BSSY B0, `(.L_x_12658) ;  /* 0x0000003000007945 */ /* 0x000fe20003800000 */
[----:B------:R-:W-:Y:S05]  /*5af0*/  @!P5 BRA `(.L_x_12659) ;  /* 0x000000100000d947 */ /* 0x000fea0003800000 */
[----:B----4-:R4:W-:Y:S02]  /*5b00*/  RED.E.ADD.F32.FTZ.RN.STRONG.GPU [R48.64+-0x80], R47 ;  /* 0xffff802f3000798e */ /* 0x0109e4000c10e786 */
.L_x_12659:
[----:B------:R-:W-:Y:S05]  /*5b10*/  BSYNC B0 ;  /* 0x0000000000007941 */ /* 0x000fea0003800000 */
.L_x_12658:
[----:B012-4-:R-:W0:Y:S01]  /*5b20*/  SHFL.DOWN PT, R48, R51, 0x1, 0x1f ;  /* 0x08201f0033307f89 */ /* 0x017e2200000e0000 */
[----:B------:R-:W-:Y:S01]  /*5b30*/  ISETP.GT.AND P0, PT, R25, 0x1e, PT ;  /* 0x0000001e1900780c */ /* 0x000fe20003f04270 */
[----:B------:R-:W-:Y:S01]  /*5b40*/  FMUL.FTZ R90, R90, R137 ;  /* 0x000000895a5a7220 */ /* 0x000fe20000410000 */
[----:B------:R-:W-:Y:S01]  /*5b50*/  MOV R45, R51 ;  /* 0x00000033002d7202 */ /* 0x000fe20000000f00 */
[----:B---3--:R-:W1:Y:S01]  /*5b60*/  SHFL.DOWN PT, R69, R150, 0x1, 0x1f ;  /* 0x08201f0096457f89 */ /* 0x008e6200000e0000 */
[----:B------:R-:W-:Y:S01]  /*5b70*/  MOV R46, R150 ;  /* 0x00000096002e7202 */ /* 0x000fe20000000f00 */
[----:B------:R-:W-:Y:S01]  /*5b80*/  FMUL.FTZ R91, R91, R143 ;  /* 0x0000008f5b5b7220 */ /* 0x000fe20000410000 */
[----:B------:R-:W-:Y:S01]  /*5b90*/  MOV R47, R158 ;  /* 0x0000009e002f7202 */ /* 0x000fe20000000f00 */
[----:B------:R-:W2:Y:S01]  /*5ba0*/  SHFL.DOWN PT, R68, R158, 0x1, 0x1f ;  /* 0x08201f009e447f89 */ /* 0x000ea200000e0000 */
[----:B------:R-:W-:Y:S01]  /*5bb0*/  MOV R44, R50 ;  /* 0x00000032002c7202 */ /* 0x000fe20000000f00 */
[----:B------:R-:W-:Y:S01]  /*5bc0*/  FMUL.FTZ R85, R85, R149 ;  /* 0x0000009555557220 */ /* 0x000fe20000410000 */
[----:B------:R-:W-:Y:S01]  /*5bd0*/  ISETP.NE.AND P1, PT, R25, RZ, PT ;  /* 0x000000ff1900720c */ /* 0x000fe20003f25270 */
[----:B------:R-:W3:Y:S01]  /*5be0*/  SHFL.DOWN PT, R49, R50, 0x1, 0x1f ;  /* 0x08201f0032317f89 */ /* 0x000ee200000e0000 */
[----:B------:R-:W-:Y:S01]  /*5bf0*/  ISETP.NE.AND P2, PT, R26, RZ, PT ;  /* 0x000000ff1a00720c */ /* 0x000fe20003f45270 */
[----:B------:R-:W-:Y:S01]  /*5c00*/  BSSY B0, `(.L_x_12660) ;  /* 0x000008b000007945 */ /* 0x000fe20003800000 */
[----:B0-----:R-:W-:-:S02]  /*5c10*/  @!P0 FADD.FTZ R45, R45, R48 ;  /* 0x000000302d2d8221 */ /* 0x001fc40000010000 */
        /* <DEDUP_REMOVED lines=8> */
[-C--:B------:R-:W-:Y:S02]  /*5ca0*/  FFMA.FTZ R48, R82, R136.reuse, -R49 ;  /* 0x0000008852307223 */ /* 0x080fe40000010831 */
[----:B------:R-:W3:Y:S01]  /*5cb0*/  SHFL.DOWN PT, R69, R44, 0x2, 0x1f ;  /* 0x08401f002c457f89 */ /* 0x000ee200000e0000 */
[----:B------:R-:W-:Y:S02]  /*5cc0*/  FMUL.FTZ R49, R122, R136 ;  /* 0x000000887a317220 */ /* 0x000fe40000410000 */
[----:B------:R-:W-:-:S02]  /*5cd0*/  FMUL.FTZ R127, R127, R48 ;  /* 0x000000307f7f7220 */ /* 0x000fc40000410000 */
[----:B------:R-:W-:-:S04]  /*5ce0*/  FMUL.FTZ R48, R83, R98 ;  /* 0x0000006253307220 */ /* 0x000fc80000410000 */
[----:B------:R-:W-:Y:S02]  /*5cf0*/  FFMA.FTZ R48, R82, R99, -R48 ;  /* 0x0000006352307223 */ /* 0x000fe40000010830 */
[----:B0-----:R-:W-:Y:S02]  /*5d00*/  @!P0 FADD.FTZ R46, R46, R51 ;  /* 0x000000332e2e8221 */ /* 0x001fe40000010000 */
[----:B------:R-:W-:Y:S02]  /*5d10*/  FMUL.FTZ R51, R83, R136 ;  /* 0x0000008853337220 */ /* 0x000fe40000410000 */
[----:B-1----:R-:W-:Y:S02]  /*5d20*/  @!P0 FADD.FTZ R45, R45, R68 ;  /* 0x000000442d2d8221 */ /* 0x002fe40000010000 */
[----:B------:R-:W-:Y:S02]  /*5d30*/  FMUL.FTZ R48, R145, R48 ;  /* 0x0000003091307220 */ /* 0x000fe40000410000 */
[----:B--2---:R-:W-:Y:S01]  /*5d40*/  @!P0 FADD.FTZ R47, R47, R50 ;  /* 0x000000322f2f8221 */ /* 0x004fe20000010000 */
[----:B------:R-:W0:Y:S01]  /*5d50*/  SHFL.DOWN PT, R68, R45, 0x4, 0x1f ;  /* 0x08801f002d447f89 */ /* 0x000e2200000e0000 */
[----:B------:R-:W-:-:S02]  /*5d60*/  FFMA.FTZ R50, R82, R144, R51 ;  /* 0x0000009052327223 */ /* 0x000fc40000010033 */
[----:B---3--:R-:W-:Y:S01]  /*5d70*/  @!P0 FADD.FTZ R44, R44, R69 ;  /* 0x000000452c2c8221 */ /* 0x008fe20000010000 */
[----:B------:R-:W1:Y:S01]  /*5d80*/  SHFL.DOWN PT, R96, R47, 0x4, 0x1f ;  /* 0x08801f002f607f89 */ /* 0x000e6200000e0000 */
        /* <DEDUP_REMOVED lines=18> */
[----:B------:R-:W-:Y:S01]  /*5eb0*/  SHFL.DOWN PT, R96, R47, 0x8, 0x1f ;  /* 0x09001f002f607f89 */ /* 0x000fe200000e0000 */
[-C--:B------:R-:W-:Y:S02]  /*5ec0*/  FMUL.FTZ R48, R83, R124.reuse ;  /* 0x0000007c53307220 */ /* 0x080fe40000410000 */
[----:B---3--:R-:W-:Y:S01]  /*5ed0*/  @!P0 FADD.FTZ R44, R44, R101 ;  /* 0x000000652c2c8221 */ /* 0x008fe20000010000 */
        /* <DEDUP_REMOVED lines=93> */
.L_x_12661:
[----:B0-----:R-:W-:Y:S05]  /*64b0*/  BSYNC B0 ;  /* 0x0000000000007941 */ /* 0x001fea0003800000 */
.L_x_12660:
[----:B------:R-:W-:Y:S02]  /*64c0*/  IADD3 R39, R39, 0x1, RZ ;  /* 0x0000000127277810 */ /* 0x000fe40007ffe0ff */
[----:B------:R-:W-:-:S02]  /*64d0*/  IADD3 R38, P1, R38, 0x1, RZ ;  /* 0x0000000126267810 */ /* 0x000fc40007f3e0ff */
[----:B------:R-:W-:Y:S02]  /*64e0*/  ISETP.GE.AND P0, PT, R39, c[0x0][0x16c], PT ;  /* 0x00005b0027007a0c */ /* 0x000fe40003f06270 */
[----:B------:R-:W-:-:S11]  /*64f0*/  IADD3.X R37, RZ, R37, RZ, P1, !PT ;  /* 0x00000025ff257210 */ /* 0x000fd60000ffe4ff */
[----:B------:R-:W-:Y:S01]  /*6500*/  @P0 CALL.REL.NOINC `(.L_x_12615) ;  /* 0x0000001000000944 */ /* 0x000fe20003c00000 */
[----:B------:R-:W-:Y:S05]  /*6510*/  BRA `(.L_x_12662) ;  /* 0xffffb97000007947 */ /* 0x000fea000383ffff */
.L_x_12615:
[----:B------:R-:W-:Y:S01]  /*6520*/  BAR.SYNC.DEFER_BLOCKING 0x0 ;  /* 0x0000000000007b1d */ /* 0x000fe20000010000 */
[----:B------:R-:W-:-:S06]  /*6530*/  IMAD.WIDE R40, R26, 0x10, R72 ;  /* 0x000000101a287825 */ /* 0x000fcc00078e0248 */
[----:B------:R-:W2:Y:S01]  /*6540*/  LDG.E.128 R40, [R40.64] ;  /* 0x0000000628287981 */ /* 0x000ea2000c1e1d00 */
[----:B------:R-:W-:Y:S02]  /*6550*/  IADD3 R52, R18, -0x1, RZ ;  /* 0xffffffff12347810 */ /* 0x000fe40007ffe0ff */
[----:B------:R-:W-:Y:S01]  /*6560*/  IADD3 R16, R16, 0x1, RZ ;  /* 0x0000000110107810 */ /* 0x000fe20007ffe0ff */
[----:B--2---:R-:W-:Y:S01]  /*6570*/  STS.128 [R25.X16], R40 ;  /* 0x0000002819007388 */ /* 0x004fe2000000cc00 */
[----:B------:R-:W-:-:S06]  /*6580*/  NOP ;  /* 0x0000000000007918 */ /* 0x000fcc0000000000 */
[----:B------:R-:W0:Y:S02]  /*6590*/  LDS.128 R44, [R25.X16] ;  /* 0x00000000192c7984 */ /* 0x000e24000000cc00 */
[--C-:B0-----:R-:W-:Y:S02]  /*65a0*/  HADD2.F32 R38, -RZ, R44.reuse.H0_H0 ;  /* 0x2000002cff267230 */ /* 0x101fe40000004100 */
[----:B------:R-:W-:Y:S02]  /*65b0*/  HADD2.F32 R44, -RZ, R44.H1_H1 ;  /* 0x3000002cff2c7230 */ /* 0x000fe40000004100 */
[--C-:B------:R-:W-:Y:S01]  /*65c0*/  HADD2.F32 R40, -RZ, R46.reuse.H0_H0 ;  /* 0x2000002eff287230 */ /* 0x100fe20000004100 */
[--C-:B------:R-:W-:Y:S01]  /*65d0*/  FADD.FTZ R38, R38, R33.reuse ;  /* 0x0000002126267221 */ /* 0x100fe20000010000 */
[----:B------:R-:W-:Y:S01]  /*65e0*/  HADD2.F32 R46, -RZ, R46.H1_H1 ;  /* 0x3000002eff2e7230 */ /* 0x000fe20000004100 */
[--C-:B------:R-:W-:Y:S01]  /*65f0*/  FADD.FTZ R44, R44, R33.reuse ;  /* 0x000000212c2c7221 */ /* 0x100fe20000010000 */
[----:B------:R-:W-:Y:S02]  /*6600*/  BAR.SYNC.DEFER_BLOCKING 0x0 ;  /* 0x0000000000007b1d */ /* 0x000fe40000010000 */
[----:B------:R-:W-:Y:S01]  /*6610*/  FSETP.GTU.FTZ.AND P6, PT, R38, 20, PT ;  /* 0x41a000002600780b */ /* 0x000fe20003fdc000 */
[----:B------:R-:W-:Y:S01]  /*6620*/  FADD.FTZ R48, R46, R33 ;  /* 0x000000212e307221 */ /* 0x000fe20000010000 */
[----:B------:R-:W-:Y:S01]  /*6630*/  FSETP.GTU.FTZ.AND P0, PT, R44, 20, PT ;  /* 0x41a000002c00780b */ /* 0x000fe20003f1c000 */
[----:B------:R-:W-:-:S03]  /*6640*/  HADD2.F32 R46, -RZ, R47.H1_H1 ;  /* 0x3000002fff2e7230 */ /* 0x000fc60000004100 */
[----:B------:R-:W-:-:S07]  /*6650*/  FSETP.GTU.FTZ.AND P4, PT, R48, 20, PT ;  /* 0x41a000003000780b */ /* 0x000fce0003f9c000 */
[----:B------:R-:W-:Y:S01]  /*6660*/  @!P6 FMUL.FTZ R37, R38, -1.4426950216293334961 ;  /* 0xbfb8aa3b2625e820 */ /* 0x000fe20000410000 */
[----:B------:R-:W-:Y:S01]  /*6670*/  HADD2.F32 R38, -RZ, R45.H0_H0 ;  /* 0x2000002dff267230 */ /* 0x000fe20000004100 */
[----:B------:R-:W-:-:S04]  /*6680*/  @!P0 FMUL.FTZ R39, R44, -1.4426950216293334961 ;  /* 0xbfb8aa3b2c278820 */ /* 0x000fc80000410000 */
[--C-:B------:R-:W-:Y:S01]  /*6690*/  FADD.FTZ R42, R38, R33.reuse ;  /* 0x00000021262a7221 */ /* 0x100fe20000010000 */
[----:B------:R-:W0:Y:S01]  /*66a0*/  @!P6 MUFU.EX2 R37, R37 ;  /* 0x000000250025e308 */ /* 0x000e220000000800 */
[----:B------:R-:W-:Y:S01]  /*66b0*/  HADD2.F32 R38, -RZ, R45.H1_H1 ;  /* 0x3000002dff267230 */ /* 0x000fe20000004100 */
[--C-:B------:R-:W-:Y:S02]  /*66c0*/  FADD.FTZ R45, R40, R33.reuse ;  /* 0x00000021282d7221 */ /* 0x100fe40000010000 */
[----:B------:R-:W-:Y:S02]  /*66d0*/  FSETP.GTU.FTZ.AND P1, PT, R42, 20, PT ;  /* 0x41a000002a00780b */ /* 0x000fe40003f3c000 */
[----:B------:R-:W-:Y:S01]  /*66e0*/  FADD.FTZ R43, R38, R33 ;  /* 0x00000021262b7221 */ /* 0x000fe20000010000 */
[----:B------:R-:W-:Y:S01]  /*66f0*/  FSETP.GTU.FTZ.AND P3, PT, R45, 20, PT ;  /* 0x41a000002d00780b */ /* 0x000fe20003f7c000 */
[----:B------:R-:W1:Y:S03]  /*6700*/  @!P0 MUFU.EX2 R39, R39 ;  /* 0x0000002700278308 */ /* 0x000e660000000800 */
[----:B------:R-:W-:Y:S01]  /*6710*/  FSETP.GTU.FTZ.AND P2, PT, R43, 20, PT ;  /* 0x41a000002b00780b */ /* 0x000fe20003f5c000 */
[----:B0-----:R-:W-:-:S05]  /*6720*/  @!P6 FADD.FTZ R38, R37, 1 ;  /* 0x3f8000002526e421 */ /* 0x001fca0000010000 */
[----:B------:R-:W-:Y:S01]  /*6730*/  @!P1 FMUL.FTZ R37, R42, -1.4426950216293334961 ;  /* 0xbfb8aa3b2a259820 */ /* 0x000fe20000410000 */
[----:B------:R-:W-:Y:S01]  /*6740*/  HADD2.F32 R42, -RZ, R47.H0_H0 ;  /* 0x2000002fff2a7230 */ /* 0x000fe20000004100 */
[----:B------:R0:W2:Y:S01]  /*6750*/  @!P6 MUFU.RCP R41, R38 ;  /* 0x000000260029e308 */ /* 0x0000a20000001000 */
[----:B------:R-:W-:-:S03]  /*6760*/  FADD.FTZ R47, R46, R33 ;  /* 0x000000212e2f7221 */ /* 0x000fc60000010000 */
[----:B------:R-:W-:Y:S02]  /*6770*/  FADD.FTZ R42, R42, R33 ;  /* 0x000000212a2a7221 */ /* 0x000fe40000010000 */
[----:B------:R-:W-:Y:S01]  /*6780*/  @!P2 FMUL.FTZ R40, R43, -1.4426950216293334961 ;  /* 0xbfb8aa3b2b28a820 */ /* 0x000fe20000410000 */
[----:B------:R-:W-:Y:S01]  /*6790*/  F2FP.PACK_AB R43, R0, R3 ;  /* 0x00000003002b723e */ /* 0x000fe200000000ff */
[----:B-1----:R-:W-:Y:S01]  /*67a0*/  @!P0 FADD.FTZ R39, R39, 1 ;  /* 0x3f80000027278421 */ /* 0x002fe20000010000 */
[----:B------:R-:W-:Y:S01]  /*67b0*/  FSETP.GTU.FTZ.AND P5, PT, R42, 20, PT ;  /* 0x41a000002a00780b */ /* 0x000fe20003fbc000 */
[----:B0-----:R-:W-:Y:S01]  /*67c0*/  @!P3 FMUL.FTZ R38, R45, -1.4426950216293334961 ;  /* 0xbfb8aa3b2d26b820 */ /* 0x001fe20000410000 */
[----:B------:R0:W1:Y:S01]  /*67d0*/  @!P2 MUFU.EX2 R44, R40 ;  /* 0x00000028002ca308 */ /* 0x0000620000000800 */
[----:B------:R-:W-:Y:S02]  /*67e0*/  IMAD R3, R31, c[0x0][0x2d8], RZ ;  /* 0x0000b6001f037a24 */ /* 0x000fe400078e02ff */
[----:B--2---:R-:W-:Y:S01]  /*67f0*/  @!P6 FMUL.FTZ R8, R8, R41 ;  /* 0x000000290808e220 */ /* 0x004fe20000410000 */
[----:B------:R-:W-:Y:S01]  /*6800*/  FSETP.GTU.FTZ.AND P6, PT, R47, 20, PT ;  /* 0x41a000002f00780b */ /* 0x000fe20003fdc000 */
[----:B------:R-:W-:-:S03]  /*6810*/  @!P4 FMUL.FTZ R41, R48, -1.4426950216293334961 ;  /* 0xbfb8aa3b3029c820 */ /* 0x000fc60000410000 */
[----:B------:R-:W2:Y:S01]  /*6820*/  @!P3 MUFU.EX2 R38, R38 ;  /* 0x000000260026b308 */ /* 0x000ea20000000800 */
[----:B0-----:R-:W-:Y:S01]  /*6830*/  F2FP.PACK_AB R40, R6, R9 ;  /* 0x000000090628723e */ /* 0x001fe200000000ff */
[----:B------:R-:W-:Y:S02]  /*6840*/  IMAD R51, R32, c[0x0][0x2dc], R3 ;  /* 0x0000b70020337a24 */ /* 0x000fe400078e0203 */
[----:B------:R-:W-:Y:S01]  /*6850*/  @!P5 FMUL.FTZ R46, R42, -1.4426950216293334961 ;  /* 0xbfb8aa3b2a2ed820 */ /* 0x000fe20000410000 */
[----:B------:R-:W-:-:S03]  /*6860*/  F2FP.PACK_AB R42, R2, R5 ;  /* 0x00000005022a723e */ /* 0x000fc600000000ff */
[----:B------:R0:W3:Y:S01]  /*6870*/  @!P4 MUFU.EX2 R45, R41 ;  /* 0x00000029002dc308 */ /* 0x0000e20000000800 */
[----:B-1----:R-:W-:Y:S02]  /*6880*/  @!P2 FADD.FTZ R44, R44, 1 ;  /* 0x3f8000002c2ca421 */ /* 0x002fe40000010000 */
[----:B------:R-:W-:Y:S02]  /*6890*/  @!P6 FMUL.FTZ R47, R47, -1.4426950216293334961 ;  /* 0xbfb8aa3b2f2fe820 */ /* 0x000fe40000410000 */
[----:B--2---:R-:W-:Y:S01]  /*68a0*/  @!P3 FADD.FTZ R0, R38, 1 ;  /* 0x3f8000002600b421 */ /* 0x004fe20000010000 */
[----:B0-----:R-:W-:Y:S02]  /*68b0*/  F2FP.PACK_AB R41, R4, R7 ;  /* 0x000000070429723e */ /* 0x001fe400000000ff */
[----:B------:R0:W1:Y:S01]  /*68c0*/  @!P0 MUFU.RCP R48, R39 ;  /* 0x0000002700308308 */ /* 0x0000620000001000 */
[----:B------:R-:W-:Y:S02]  /*68d0*/  SHF.L.U32 R38, R52, 0x8, RZ ;  /* 0x0000000834267819 */ /* 0x000fe400000006ff */
[----:B------:R2:W-:Y:S01]  /*68e0*/  STS.128 [R25.X16], R40 ;  /* 0x0000002819007388 */ /* 0x0005e2000000cc00 */
[----:B------:R-:W-:-:S06]  /*68f0*/  NOP ;  /* 0x0000000000007918 */ /* 0x000fcc0000000000 */
[----:B------:R-:W4:Y:S01]  /*6900*/  LDS.128 R4, [R25.X16] ;  /* 0x0000000019047984 */ /* 0x000f22000000cc00 */
[--C-:B0-----:R-:W-:Y:S01]  /*6910*/  SHF.R.S32.HI R39, RZ, 0x1f, R38.reuse ;  /* 0x0000001fff277819 */ /* 0x101fe20000011426 */
[----:B------:R-:W0:Y:S01]  /*6920*/  @!P1 MUFU.EX2 R37, R37 ;  /* 0x0000002500259308 */ /* 0x000e220000000800 */
[----:B---3--:R-:W-:Y:S02]  /*6930*/  @!P4 FADD.FTZ R45, R45, 1 ;  /* 0x3f8000002d2dc421 */ /* 0x008fe40000010000 */
[----:B-1----:R-:W-:Y:S02]  /*6940*/  @!P0 FMUL.FTZ R11, R11, R48 ;  /* 0x000000300b0b8220 */ /* 0x002fe40000410000 */
[----:B------:R-:W-:-:S03]  /*6950*/  IMAD.WIDE.U32 R2, R32, c[0x0][0x2d8], R38 ;  /* 0x0000b60020027a25 */ /* 0x000fc600078e0026 */
[----:B------:R-:W1:Y:S01]  /*6960*/  @!P5 MUFU.EX2 R46, R46 ;  /* 0x0000002e002ed308 */ /* 0x000e620000000800 */
[----:B--2---:R-:W-:Y:S01]  /*6970*/  IMAD R41, R35, c[0x0][0x2e0], RZ ;  /* 0x0000b80023297a24 */ /* 0x004fe200078e02ff */
[----:B------:R-:W-:Y:S01]  /*6980*/  IADD3 R3, R3, R51, RZ ;  /* 0x0000003303037210 */ /* 0x000fe20007ffe0ff */
[----:B------:R-:W-:-:S04]  /*6990*/  IMAD.WIDE.U32 R38, R32, c[0x0][0x2f8], R38 ;  /* 0x0000be0020267a25 */ /* 0x000fc800078e0026 */
[C---:B------:R-:W-:Y:S01]  /*69a0*/  IMAD R41, R36.reuse, c[0x0][0x2e4], R41 ;  /* 0x0000b90024297a24 */ /* 0x040fe200078e0229 */
[----:B------:R-:W2:Y:S01]  /*69b0*/  @!P6 MUFU.EX2 R47, R47 ;  /* 0x0000002f002fe308 */ /* 0x000ea20000000800 */
[----:B------:R-:W-:-:S04]  /*69c0*/  IMAD.WIDE.U32 R2, R36, c[0x0][0x2e0], R2 ;  /* 0x0000b80024027a25 */ /* 0x000fc800078e0002 */
[----:B0-----:R-:W-:Y:S01]  /*69d0*/  @!P1 FADD.FTZ R37, R37, 1 ;  /* 0x3f80000025259421 */ /* 0x001fe20000010000 */
[----:B------:R-:W-:Y:S02]  /*69e0*/  IADD3 R3, R3, R41, RZ ;  /* 0x0000002903037210 */ /* 0x000fe40007ffe0ff */
[----:B------:R-:W-:Y:S01]  /*69f0*/  LEA R40, P0, R2, c[0x0][0x330], 0x1 ;  /* 0x0000cc0002287a11 */ /* 0x000fe200078008ff */
[----:B-1----:R-:W-:Y:S01]  /*6a00*/  @!P5 FADD.FTZ R46, R46, 1 ;  /* 0x3f8000002e2ed421 */ /* 0x002fe20000010000 */
[----:B------:R-:W0:Y:S02]  /*6a10*/  @!P3 MUFU.RCP R9, R0 ;  /* 0x000000000009b308 */ /* 0x000e240000001000 */
[----:B------:R-:W-:Y:S01]  /*6a20*/  LEA.HI.X R41, R2, c[0x0][0x334], R3, 0x1, P0 ;  /* 0x0000cd0002297a11 */ /* 0x000fe200000f0c03 */
[----:B--2---:R-:W-:-:S04]  /*6a30*/  @!P6 FADD.FTZ R47, R47, 1 ;  /* 0x3f8000002f2fe421 */ /* 0x004fc80000010000 */
[----:B------:R-:W-:Y:S01]  /*6a40*/  IMAD.WIDE R2, R26, 0x10, R40 ;  /* 0x000000101a027825 */ /* 0x000fe200078e0228 */
[----:B------:R-:W1:Y:S04]  /*6a50*/  @!P1 MUFU.RCP R37, R37 ;  /* 0x0000002500259308 */ /* 0x000e680000001000 */
[----:B----4-:R2:W-:Y:S01]  /*6a60*/  STG.E.128 [R2.64], R4 ;  /* 0x0000000402007986 */ /* 0x0105e2000c101d06 */
[----:B0-----:R-:W-:-:S03]  /*6a70*/  @!P3 FMUL.FTZ R12, R12, R9 ;  /* 0x000000090c0cb220 */ /* 0x001fc60000410000 */
[----:B------:R-:W0:Y:S01]  /*6a80*/  @!P4 MUFU.RCP R50, R45 ;  /* 0x0000002d0032c308 */ /* 0x000e220000001000 */
[----:B------:R-:W-:Y:S01]  /*6a90*/  IMAD R9, R31, c[0x0][0x2f8], RZ ;  /* 0x0000be001f097a24 */ /* 0x000fe200078e02ff */
[----:B------:R-:W-:Y:S01]  /*6aa0*/  BAR.SYNC.DEFER_BLOCKING 0x0 ;  /* 0x0000000000007b1d */ /* 0x000fe20000010000 */
[----:B------:R-:W-:Y:S02]  /*6ab0*/  IADD3 R24, P3, R24, -0x200, RZ ;  /* 0xfffffe0018187810 */ /* 0x000fe40007f7e0ff */
[----:B------:R-:W-:Y:S02]  /*6ac0*/  IMAD R9, R32, c[0x0][0x2fc], R9 ;  /* 0x0000bf0020097a24 */ /* 0x000fe400078e0209 */
[----:B------:R-:W-:Y:S01]  /*6ad0*/  IADD3.X R23, R23, -0x1, RZ, P3, !PT ;  /* 0xffffffff17177810 */ /* 0x000fe20001ffe4ff */
[----:B------:R3:W4:Y:S01]  /*6ae0*/  @!P5 MUFU.RCP R49, R46 ;  /* 0x0000002e0031d308 */ /* 0x0007220000001000 */
[----:B-1----:R-:W-:Y:S01]  /*6af0*/  @!P1 FMUL.FTZ R10, R10, R37 ;  /* 0x000000250a0a9220 */ /* 0x002fe20000410000 */
[----:B------:R-:W-:Y:S01]  /*6b00*/  IADD3 R39, R39, R9, RZ ;  /* 0x0000000927277210 */ /* 0x000fe20007ffe0ff */
[----:B------:R-:W-:Y:S01]  /*6b10*/  IMAD R37, R35, c[0x0][0x300], RZ ;  /* 0x0000c00023257a24 */ /* 0x000fe200078e02ff */
[----:B------:R-:W-:-:S03]  /*6b20*/  IADD3 R72, P1, R72, -0x200, RZ ;  /* 0xfffffe0048487810 */ /* 0x000fc60007f3e0ff */
[C---:B------:R-:W-:Y:S01]  /*6b30*/  IMAD R37, R36.reuse, c[0x0][0x304], R37 ;  /* 0x0000c10024257a24 */ /* 0x040fe200078e0225 */
[----:B------:R-:W1:Y:S01]  /*6b40*/  @!P6 MUFU.RCP R0, R47 ;  /* 0x0000002f0000e308 */ /* 0x000e620000001000 */
[----:B0-----:R-:W-:Y:S01]  /*6b50*/  @!P4 FMUL.FTZ R15, R15, R50 ;  /* 0x000000320f0fc220 */ /* 0x001fe20000410000 */
[----:B------:R-:W-:Y:S01]  /*6b60*/  IADD3.X R73, R73, -0x1, RZ, P1, !PT ;  /* 0xffffffff49497810 */ /* 0x000fe20000ffe4ff */
[----:B--2---:R-:W-:Y:S01]  /*6b70*/  IMAD.WIDE.U32 R2, R36, c[0x0][0x300], R38 ;  /* 0x0000c00024027a25 */ /* 0x004fe200078e0026 */
[----:B------:R-:W-:Y:S02]  /*6b80*/  IADD3 R20, P1, R20, -0x400, RZ ;  /* 0xfffffc0014147810 */ /* 0x000fe40007f3e0ff */
[----:B---3--:R-:W-:Y:S02]  /*6b90*/  F2FP.PACK_AB R46, R15, R12 ;  /* 0x0000000c0f2e723e */ /* 0x008fe400000000ff */
[----:B------:R-:W0:Y:S01]  /*6ba0*/  @!P2 MUFU.RCP R44, R44 ;  /* 0x0000002c002ca308 */ /* 0x000e220000001000 */
[----:B----4-:R-:W-:Y:S01]  /*6bb0*/  @!P5 FMUL.FTZ R14, R14, R49 ;  /* 0x000000310e0ed220 */ /* 0x010fe20000410000 */
[----:B------:R-:W-:-:S02]  /*6bc0*/  IADD3 R3, R3, R37, RZ ;  /* 0x0000002503037210 */ /* 0x000fc40007ffe0ff */
[C---:B------:R-:W-:Y:S02]  /*6bd0*/  LEA R4, P0, R2.reuse, c[0x0][0x340], 0x1 ;  /* 0x0000d00002047a11 */ /* 0x040fe400078008ff */
[----:B------:R-:W-:Y:S01]  /*6be0*/  IADD3.X R19, R19, -0x1, RZ, P1, !PT ;  /* 0xffffffff13137810 */ /* 0x000fe20000ffe4ff */
[----:B-1----:R-:W-:Y:S01]  /*6bf0*/  @!P6 FMUL.FTZ R17, R17, R0 ;  /* 0x000000001111e220 */ /* 0x002fe20000410000 */
[----:B------:R-:W-:Y:S02]  /*6c00*/  LEA.HI.X R5, R2, c[0x0][0x344], R3, 0x1, P0 ;  /* 0x0000d10002057a11 */ /* 0x000fe400000f0c03 */
[----:B------:R-:W-:Y:S02]  /*6c10*/  ISETP.GT.AND P0, PT, R18, 0x1, PT ;  /* 0x000000011200780c */ /* 0x000fe40003f04270 */
[----:B------:R-:W-:Y:S01]  /*6c20*/  F2FP.PACK_AB R47, R17, R14 ;  /* 0x0000000e112f723e */ /* 0x000fe200000000ff */
[----:B------:R-:W-:Y:S01]  /*6c30*/  IMAD.WIDE R2, R26, 0x10, R4 ;  /* 0x000000101a027825 */ /* 0x000fe200078e0204 */
[----:B------:R-:W-:-:S03]  /*6c40*/  MOV R18, R52 ;  /* 0x0000003400127202 */ /* 0x000fc60000000f00 */
[----:B0-----:R-:W-:Y:S01]  /*6c50*/  @!P2 FMUL.FTZ R13, R13, R44 ;  /* 0x0000002c0d0da220 */ /* 0x001fe20000410000 */
[----:B------:R-:W-:Y:S01]  /*6c60*/  F2FP.PACK_AB R44, R11, R8 ;  /* 0x000000080b2c723e */ /* 0x000fe200000000ff */
[----:B------:R-:W-:Y:S01]  /*6c70*/  FADD.FTZ R8, R8, R27 ;  /* 0x0000001b08087221 */ /* 0x000fe20000010000 */
[----:B------:R-:W-:Y:S02]  /*6c80*/  IADD3 R22, P2, R22, -0x200, RZ ;  /* 0xfffffe0016167810 */ /* 0x000fe40007f5e0ff */
[----:B------:R-:W-:Y:S01]  /*6c90*/  F2FP.PACK_AB R45, R13, R10 ;  /* 0x0000000a0d2d723e */ /* 0x000fe200000000ff */
[----:B------:R-:W-:Y:S01]  /*6ca0*/  FADD.FTZ R11, R8, R11 ;  /* 0x0000000b080b7221 */ /* 0x000fe20000010000 */
[----:B------:R-:W-:-:S03]  /*6cb0*/  IADD3.X R21, R21, -0x1, RZ, P2, !PT ;  /* 0xffffffff15157810 */ /* 0x000fc600017fe4ff */
[----:B------:R-:W-:Y:S01]  /*6cc0*/  STS.128 [R25.X16], R44 ;  /* 0x0000002c19007388 */ /* 0x000fe2000000cc00 */
[----:B------:R-:W-:-:S06]  /*6cd0*/  NOP ;  /* 0x0000000000007918 */ /* 0x000fcc0000000000 */
[----:B------:R-:W0:Y:S01]  /*6ce0*/  LDS.128 R40, [R25.X16] ;  /* 0x0000000019287984 */ /* 0x000e22000000cc00 */
[----:B------:R-:W-:-:S04]  /*6cf0*/  FADD.FTZ R10, R11, R10 ;  /* 0x0000000a0b0a7221 */ /* 0x000fc80000010000 */
[----:B------:R-:W-:-:S04]  /*6d00*/  FADD.FTZ R13, R10, R13 ;  /* 0x0000000d0a0d7221 */ /* 0x000fc80000010000 */
[----:B------:R-:W-:-:S04]  /*6d10*/  FADD.FTZ R12, R13, R12 ;  /* 0x0000000c0d0c7221 */ /* 0x000fc80000010000 */
[----:B------:R-:W-:-:S04]  /*6d20*/  FADD.FTZ R15, R12, R15 ;  /* 0x0000000f0c0f7221 */ /* 0x000fc80000010000 */
[----:B------:R-:W-:-:S04]  /*6d30*/  FADD.FTZ R14, R15, R14 ;  /* 0x0000000e0f0e7221 */ /* 0x000fc80000010000 */
[----:B------:R-:W-:Y:S01]  /*6d40*/  FADD.FTZ R27, R14, R17 ;  /* 0x000000110e1b7221 */ /* 0x000fe20000010000 */
[----:B0-----:R0:W-:Y:S01]  /*6d50*/  STG.E.128 [R2.64], R40 ;  /* 0x0000002802007986 */ /* 0x0011e2000c101d06 */
[----:B------:R-:W-:Y:S01]  /*6d60*/  @!P0 CALL.REL.NOINC `(.L_x_12598) ;  /* 0x0000001000008944 */ /* 0x000fe20003c00000 */
[----:B------:R-:W-:Y:S05]  /*6d70*/  BRA `(.L_x_12663) ;  /* 0xffff99f000007947 */ /* 0x000fea000383ffff */
.L_x_12598:
        /* <DEDUP_REMOVED lines=24> */
.L_x_12665:
[----:B0-----:R-:W-:Y:S05]  /*6f00*/  BSYNC B0 ;  /* 0x0000000000007941 */ /* 0x001fea0003800000 */
.L_x_12664:
        /* <DEDUP_REMOVED lines=23> */
.L_x_12667:
[----:B------:R-:W1:Y:S02]  /*7080*/  S2R R13, SR_TID.X ;  /* 0x00000000000d7919 */ /* 0x000e640000002100 */
.L_x_12668:
[----:B0-----:R-:W-:Y:S05]  /*7090*/  BSYNC B0 ;  /* 0x0000000000007941 */ /* 0x001fea0003800000 */
.L_x_12666:
        /* <DEDUP_REMOVED lines=10> */
.L_x_12669:
        /* <DEDUP_REMOVED lines=28> */
.L_x_12670:
        /* <DEDUP_REMOVED lines=16> */
.L_x_14746:


//--------------------- .text._Z25selective_scan_bwd_kernelI32Selective_Scan_bwd_kernel_traitsILi32ELi8ELb1ELb1ELb0ELb1ELb1EN3c104HalfENS1_7complexIfEEEEv12SSMParamsBwd --------------------------
	.section	.text._Z25selective_scan_bwd_kernelI32Selective_Scan_bwd_kernel_traitsILi32ELi8ELb1ELb1ELb0ELb1ELb1EN3c104HalfENS1_7complexIfEEEEv12SSMParamsBwd,"ax",@progbits
	.sectioninfo	@"SHI_REGISTERS=168"
	.align	128
        .global         _Z25selective_scan_bwd_kernelI32Selective_Scan_bwd_kernel_traitsILi32ELi8ELb1ELb1ELb0ELb1ELb1EN3c104HalfENS1_7complexIfEEEEv12SSMParamsBwd
        .type           _Z25selective_scan_bwd_kernelI32Selective_Scan_bwd_kernel_traitsILi32ELi8ELb1ELb1ELb0ELb1ELb1EN3c104HalfENS1_7complexIfEEEEv12SSMParamsBwd,@function
        .size           _Z25selective_scan_bwd_kernelI32Selective_Scan_bwd_kernel_traitsILi32ELi8ELb1ELb1ELb0ELb1ELb1EN3c104HalfENS1_7complexIfEEEEv12SSMParamsBwd,(.L_x_14747 - _Z25selective_scan_bwd_kernelI32Selective_Scan_bwd_kernel_traitsILi32ELi8ELb1ELb1ELb0ELb1ELb1EN3c104HalfENS1_7complexIfEEEEv12SSMParamsBwd)
        .other          _Z25selective_scan_bwd_kernelI32Selective_Scan_bwd_kernel_traitsILi32ELi8ELb1ELb1ELb0ELb1ELb1EN3c104HalfENS1_7complexIfEEEEv12SSMParamsBwd,@"STO_CUDA_ENTRY STV_DEFAULT"
_Z25selective_scan_bwd_kernelI32Selective_Scan_bwd_kernel_traitsILi32ELi8ELb1ELb1ELb0ELb1ELb1EN3c104HalfENS1_7complexIfEEEEv12SSMParamsBwd:
.text._Z25selective_scan_bwd_kernelI32Selective_Scan_bwd_kernel_traitsILi32ELi8ELb1ELb1ELb0ELb1ELb1EN3c104HalfENS1_7complexIfEEEEv12SSMParamsBwd:
        /* <DEDUP_REMOVED lines=119> */
.L_x_12737:
        /* <DEDUP_REMOVED lines=19> */
[----:B------:R-:W-:Y:S01]  /*08a0*/  LEA R2, R18, 0xffffff00, 0x8 ;  /* 0xffffff0012027811 */ /* 0x000fe200078e40ff */
[----:B0-----:R-:W-:Y:S01]  /*08b0*/  IMAD R13, R31, c[0x0][0x1f0], RZ ;  /* 0x00007c001f0d7a24 */ /* 0x001fe200078e02ff */
[----:B------:R-:W-:Y:S01]  /*08c0*/  BSSY B0, `(.L_x_12672) ;  /* 0x0000045000007945 */ /* 0x000fe20003800000 */
[----:B------:R-:W-:Y:S01]  /*08d0*/  IMAD R15, R35, c[0x0][0x1f8], RZ ;  /* 0x00007e00230f7a24 */ /* 0x000fe200078e02ff */
[----:B------:R-:W-:Y:S01]  /*08e0*/  SHF.R.S32.HI R3, RZ, 0x1f, R2 ;  /* 0x0000001fff037819 */ /* 0x000fe20000011402 */
[----:B------:R-:W-:-:S02]  /*08f0*/  IMAD R13, R32, c[0x0][0x1f4], R13 ;  /* 0x00007d00200d7a24 */ /* 0x000fc400078e020d */
[----:B------:R-:W-:Y:S02]  /*0900*/  IMAD R15, R36, c[0x0][0x1fc], R15 ;  /* 0x00007f00240f7a24 */ /* 0x000fe400078e020f */
[----:B------:R-:W-:Y:S01]  /*0910*/  IMAD.WIDE.U32 R4, R32, c[0x0][0x1f0], R2 ;  /* 0x00007c0020047a25 */ /* 0x000fe200078e0002 */
[----:B-1----:R-:W-:Y:S02]  /*0920*/  HADD2.F32 R66, -RZ, R8.H0_H0 ;  /* 0x20000008ff427230 */ /* 0x002fe40000004100 */
[--C-:B------:R-:W-:Y:S02]  /*0930*/  HADD2.F32 R0, -RZ, R9.reuse.H1_H1 ;  /* 0x30000009ff007230 */ /* 0x100fe40000004100 */
[----:B------:R-:W-:Y:S01]  /*0940*/  IADD3 R5, R5, R13, RZ ;  /* 0x0000000d05057210 */ /* 0x000fe20007ffe0ff */
[----:B------:R-:W-:Y:S01]  /*0950*/  HADD2.F32 R62, -RZ, R10.H0_H0 ;  /* 0x2000000aff3e7230 */ /* 0x000fe20000004100 */
[--C-:B-----5:R-:W-:Y:S01]  /*0960*/  FADD.FTZ R66, R66, R33.reuse ;  /* 0x0000002142427221 */ /* 0x120fe20000010000 */
[----:B------:R-:W-:Y:S01]  /*0970*/  HADD2.F32 R8, -RZ, R8.H1_H1 ;  /* 0x30000008ff087230 */ /* 0x000fe20000004100 */
[----:B------:R-:W-:Y:S01]  /*0980*/  FADD.FTZ R65, R0, R33 ;  /* 0x0000002100417221 */ /* 0x000fe20000010000 */
[----:B------:R-:W-:Y:S01]  /*0990*/  HADD2.F32 R64, -RZ, R9.H0_H0 ;  /* 0x20000009ff407230 */ /* 0x000fe20000004100 */
[----:B------:R-:W-:Y:S01]  /*09a0*/  IMAD.WIDE.U32 R12, R36, c[0x0][0x1f8], R4 ;  /* 0x00007e00240c7a25 */ /* 0x000fe200078e0004 */
[----:B------:R-:W-:Y:S01]  /*09b0*/  FSETP.GTU.FTZ.AND P6, PT, R66, 20, PT ;  /* 0x41a000004200780b */ /* 0x000fe20003fdc000 */
[----:B------:R-:W-:Y:S01]  /*09c0*/  HADD2.F32 R10, -RZ, R10.H1_H1 ;  /* 0x3000000aff0a7230 */ /* 0x000fe20000004100 */
[----:B------:R-:W-:Y:S01]  /*09d0*/  FSETP.GTU.FTZ.AND P3, PT, R65, 20, PT ;  /* 0x41a000004100780b */ /* 0x000fe20003f7c000 */
[--C-:B------:R-:W-:Y:S01]  /*09e0*/  HADD2.F32 R60, -RZ, R11.reuse.H0_H0 ;  /* 0x2000000bff3c7230 */ /* 0x100fe20000004100 */
[----:B------:R-:W-:Y:S01]  /*09f0*/  IADD3 R13, R13, R15, RZ ;  /* 0x0000000f0d0d7210 */ /* 0x000fe20007ffe0ff */
[--C-:B------:R-:W-:Y:S01]  /*0a00*/  FADD.FTZ R67, R8, R33.reuse ;  /* 0x0000002108437221 */ /* 0x100fe20000010000 */
[----:B------:R-:W-:Y:S01]  /*0a10*/  LEA R44, P0, R12, c[0x0][0x268], 0x1 ;  /* 0x00009a000c2c7a11 */ /* 0x000fe200078008ff */
[--C-:B------:R-:W-:Y:S01]  /*0a20*/  FADD.FTZ R64, R64, R33.reuse ;  /* 0x0000002140407221 */ /* 0x100fe20000010000 */
[----:B------:R-:W-:Y:S01]  /*0a30*/  HADD2.F32 R0, -RZ, R11.H1_H1 ;  /* 0x3000000bff007230 */ /* 0x000fe20000004100 */
[----:B------:R-:W-:Y:S01]  /*0a40*/  FADD.FTZ R62, R62, R33 ;  /* 0x000000213e3e7221 */ /* 0x000fe20000010000 */
[----:B------:R-:W-:Y:S01]  /*0a50*/  LEA.HI.X R45, R12, c[0x0][0x26c], R13, 0x1, P0 ;  /* 0x00009b000c2d7a11 */ /* 0x000fe200000f0c0d */
[--C-:B------:R-:W-:Y:S01]  /*0a60*/  FADD.FTZ R63, R10, R33.reuse ;  /* 0x000000210a3f7221 */ /* 0x100fe20000010000 */
[----:B------:R-:W-:Y:S01]  /*0a70*/  FSETP.GTU.FTZ.AND P5, PT, R67, 20, PT ;  /* 0x41a000004300780b */ /* 0x000fe20003fbc000 */
[--C-:B------:R-:W-:Y:S01]  /*0a80*/  FADD.FTZ R60, R60, R33.reuse ;  /* 0x000000213c3c7221 */ /* 0x100fe20000010000 */
[----:B------:R-:W-:Y:S01]  /*0a90*/  FSETP.GTU.FTZ.AND P4, PT, R64, 20, PT ;  /* 0x41a000004000780b */ /* 0x000fe20003f9c000 */
[----:B------:R-:W-:Y:S01]  /*0aa0*/  FADD.FTZ R61, R0, R33 ;  /* 0x00000021003d7221 */ /* 0x000fe20000010000 */
[----:B------:R-:W-:-:S02]  /*0ab0*/  FSETP.GTU.FTZ.AND P2, PT, R62, 20, PT ;  /* 0x41a000003e00780b */ /* 0x000fc40003f5c000 */
[----:B------:R-:W-:Y:S02]  /*0ac0*/  FSETP.GTU.FTZ.AND P1, PT, R63, 20, PT ;  /* 0x41a000003f00780b */ /* 0x000fe40003f3c000 */
[----:B------:R-:W-:Y:S01]  /*0ad0*/  FSETP.GTU.FTZ.AND P0, PT, R60, 20, PT ;  /* 0x41a000003c00780b */ /* 0x000fe20003f1c000 */
[----:B--2---:R0:W-:Y:S01]  /*0ae0*/  STS.128 [R25.X16], R48 ;  /* 0x0000003019007388 */ /* 0x0041e2000000cc00 */
[----:B------:R-:W-:-:S06]  /*0af0*/  NOP ;  /* 0x0000000000007918 */ /* 0x000fcc0000000000 */
[----:B------:R0:W1:Y:S01]  /*0b00*/  LDS.128 R4, [R25.X16] ;  /* 0x0000000019047984 */ /* 0x000062000000cc00 */
        /* <DEDUP_REMOVED lines=32> */
.L_x_12673:
[----:B------:R-:W-:Y:S05]  /*0d10*/  BSYNC B0 ;  /* 0x0000000000007941 */ /* 0x000fea0003800000 */
.L_x_12672:
        /* <DEDUP_REMOVED lines=35> */
.L_x_12675:
[----:B------:R-:W-:Y:S05]  /*0f50*/  BSYNC B0 ;  /* 0x0000000000007941 */ /* 0x000fea0003800000 */
.L_x_12674:
        /* <DEDUP_REMOVED lines=33> */
.L_x_12677:
[----:B------:R-:W-:Y:S05]  /*1170*/  BSYNC B0 ;  /* 0x0000000000007941 */ /* 0x000fea0003800000 */
.L_x_12676:
        /* <DEDUP_REMOVED lines=33> */
.L_x_12679:
[----:B------:R-:W-:Y:S05]  /*1390*/  BSYNC B0 ;  /* 0x0000000000007941 */ /* 0x000fea0003800000 */
.L_x_12678:
        /* <DEDUP_REMOVED lines=33> */
.L_x_12681:
[----:B------:R-:W-:Y:S05]  /*15b0*/  BSYNC B0 ;  /* 0x0000000000007941 */ /* 0x000fea0003800000 */
.L_x_12680:
        /* <DEDUP_REMOVED lines=33> */
.L_x_12683:
[----:B------:R-:W-:Y:S05]  /*17d0*/  BSYNC B0 ;  /* 0x0000000000007941 */ /* 0x000fea0003800000 */
.L_x_12682:
        /* <DEDUP_REMOVED lines=33> */
.L_x_12685:
[----:B------:R-:W-:Y:S05]  /*19f0*/  BSYNC B0 ;  /* 0x0000000000007941 */ /* 0x000fea0003800000 */
.L_x_12684:
        /* <DEDUP_REMOVED lines=33> */
.L_x_12687:
[----:B------:R-:W-:Y:S05]  /*1c10*/  BSYNC B0 ;  /* 0x0000000000007941 */ /* 0x000fea0003800000 */
.L_x_12686:
[----:B------:R-:W-:Y:S06]  /*1c20*/  BAR.SYNC.DEFER_BLOCKING 0x0 ;  /* 0x0000000000007b1d */ /* 0x000fec0000010000 */
[----:B------:R-:W2:Y:S01]  /*1c30*/  LDG.E.128 R44, [R44.64] ;  /* 0x000000062c2c7981 */ /* 0x000ea2000c1e1d00 */
        /* <DEDUP_REMOVED lines=16> */
[----:B-1----:R-:W-:-:S02]  /*1d40*/  HADD2.F32 R59, -RZ, R4.H0_H0 ;  /* 0x20000004ff3b7230 */ /* 0x002fc40000004100 */
[--C-:B------:R-:W-:Y:S02]  /*1d50*/  HADD2.F32 R57, -RZ, R5.reuse.H0_H0 ;  /* 0x20000005ff397230 */ /* 0x100fe40000004100 */
[----:B------:R-:W-:Y:S02]  /*1d60*/  HADD2.F32 R56, -RZ, R5.H1_H1 ;  /* 0x30000005ff387230 */ /* 0x000fe40000004100 */
[--C-:B0-2---:R-:W-:Y:S02]  /*1d70*/  HADD2.F32 R50, -RZ, R12.reuse.H0_H0 ;  /* 0x2000000cff327230 */ /* 0x105fe40000004100 */
[----:B------:R-:W-:Y:S02]  /*1d80*/  HADD2.F32 R54, -RZ, R12.H1_H1 ;  /* 0x3000000cff367230 */ /* 0x000fe40000004100 */
        /* <DEDUP_REMOVED lines=20> */
[----:B------:R-:W-:Y:S01]  /*1ed0*/  MUFU.EX2 R49, R49 ;  /* 0x0000003100317308 */ /* 0x000fe20000000800 */
[----:B0-----:R-:W-:-:S07]  /*1ee0*/  FADD.FTZ R44, R44, 1 ;  /* 0x3f8000002c2c7421 */ /* 0x001fce0000010000 */
[----:B------:R0:W2:Y:S01]  /*1ef0*/  MUFU.EX2 R69, R52 ;  /* 0x0000003400457308 */ /* 0x0000a20000000800 */
[----:B-1----:R-:W-:-:S07]  /*1f00*/  FADD.FTZ R46, R46, 1 ;  /* 0x3f8000002e2e7421 */ /* 0x002fce0000010000 */
[----:B------:R1:W4:Y:S01]  /*1f10*/  MUFU.EX2 R71, R53 ;  /* 0x0000003500477308 */ /* 0x0003220000000800 */
[----:B0-----:R-:W-:-:S07]  /*1f20*/  HADD2.F32 R52, -RZ, R6.H0_H0 ;  /* 0x20000006ff347230 */ /* 0x001fce0000004100 */
[----:B------:R-:W0:Y:S01]  /*1f30*/  MUFU.RCP R51, R48 ;  /* 0x0000003000337308 */ /* 0x000e220000001000 */
[----:B--2---:R-:W-:Y:S01]  /*1f40*/  FADD.FTZ R69, R69, 1 ;  /* 0x3f80000045457421 */ /* 0x004fe20000010000 */
[----:B-1----:R-:W-:-:S06]  /*1f50*/  HADD2.F32 R53, -RZ, R6.H1_H1 ;  /* 0x30000006ff357230 */ /* 0x002fcc0000004100 */
[----:B------:R-:W1:Y:S01]  /*1f60*/  MUFU.EX2 R47, R47 ;  /* 0x0000002f002f7308 */ /* 0x000e620000000800 */
[----:B----4-:R-:W-:-:S07]  /*1f70*/  FADD.FTZ R71, R71, 1 ;  /* 0x3f80000047477421 */ /* 0x010fce0000010000 */
[----:B------:R2:W-:Y:S01]  /*1f80*/  MUFU.RCP R55, R44 ;  /* 0x0000002c00377308 */ /* 0x0005e20000001000 */
[----:B0-----:R-:W-:-:S04]  /*1f90*/  FADD.FTZ R5, -R51, 1 ;  /* 0x3f80000033057421 */ /* 0x001fc80000010100 */
[C---:B------:R-:W-:Y:S02]  /*1fa0*/  FFMA.FTZ R5, R50.reuse, R5, 1 ;  /* 0x3f80000032057423 */ /* 0x040fe40000010005 */
[----:B------:R-:W-:Y:S01]  /*1fb0*/  FMUL.FTZ R50, R50, R51 ;  /* 0x0000003332327220 */ /* 0x000fe20000410000 */
[----:B------:R-:W-:Y:S01]  /*1fc0*/  MUFU.RCP R68, R46 ;  /* 0x0000002e00447308 */ /* 0x000fe20000001000 */
[----:B-1----:R-:W-:Y:S01]  /*1fd0*/  FADD.FTZ R47, R47, 1 ;  /* 0x3f8000002f2f7421 */ /* 0x002fe20000010000 */
[----:B--2---:R-:W-:-:S06]  /*1fe0*/  HADD2.F32 R44, -RZ, R7.H1_H1 ;  /* 0x30000007ff2c7230 */ /* 0x004fcc0000004100 */
[----:B------:R-:W-:Y:S08]  /*1ff0*/  MUFU.RCP R83, R69 ;  /* 0x0000004500537308 */ /* 0x000ff00000001000 */
[----:B------:R-:W0:Y:S08]  /*2000*/  MUFU.RCP R82, R71 ;  /* 0x0000004700527308 */ /* 0x000e300000001000 */
[----:B------:R-:W-:Y:S01]  /*2010*/  MUFU.RCP R81, R47 ;  /* 0x0000002f00517308 */ /* 0x000fe20000001000 */
[----:B0-----:R-:W-:-:S04]  /*2020*/  FADD.FTZ R80, -R82, 1 ;  /* 0x3f80000052507421 */ /* 0x001fc80000010100 */
[C---:B------:R-:W-:Y:S02]  /*2030*/  FFMA.FTZ R84, R37.reuse, R80, 1 ;  /* 0x3f80000025547423 */ /* 0x040fe40000010050 */
[----:B------:R-:W-:Y:S01]  /*2040*/  FMUL.FTZ R37, R37, R82 ;  /* 0x0000005225257220 */ /* 0x000fe20000410000 */
[----:B---3--:R0:W-:Y:S01]  /*2050*/  STS.128 [R25.X16], R8 ;  /* 0x0000000819007388 */ /* 0x0081e2000000cc00 */
[----:B------:R-:W-:-:S06]  /*2060*/  NOP ;  /* 0x0000000000007918 */ /* 0x000fcc0000000000 */
[----:B------:R-:W1:Y:S01]  /*2070*/  LDS.128 R12, [R25.X16] ;  /* 0x00000000190c7984 */ /* 0x000e62000000cc00 */
[----:B0-----:R-:W0:Y:S01]  /*2080*/  MUFU.RCP R9, R45 ;  /* 0x0000002d00097308 */ /* 0x001e220000001000 */
[----:B------:R-:W-:Y:S01]  /*2090*/  HADD2.F32 R8, -RZ, R4.H1_H1 ;  /* 0x30000004ff087230 */ /* 0x000fe20000004100 */
[----:B------:R-:W-:Y:S01]  /*20a0*/  FADD.FTZ R4, R49, 1 ;  /* 0x3f80000031047421 */ /* 0x000fe20000010000 */
[----:B------:R-:W-:Y:S01]  /*20b0*/  HADD2.F32 R49, -RZ, R7.H0_H0 ;  /* 0x20000007ff317230 */ /* 0x000fe20000004100 */
[----:B------:R-:W-:-:S04]  /*20c0*/  FADD.FTZ R7, -R55, 1 ;  /* 0x3f80000037077421 */ /* 0x000fc80000010100 */
[----:B------:R2:W3:Y:S01]  /*20d0*/  MUFU.RCP R70, R4 ;  /* 0x0000000400467308 */ /* 0x0004e20000001000 */
[----:B------:R-:W-:Y:S02]  /*20e0*/  FFMA.FTZ R7, R54, R7, 1 ;  /* 0x3f80000036077423 */ /* 0x000fe40000010007 */
[----:B0-----:R-:W-:-:S04]  /*20f0*/  FADD.FTZ R11, -R9, 1 ;  /* 0x3f800000090b7421 */ /* 0x001fc80000010100 */
[C---:B------:R-:W-:Y:S02]  /*2100*/  FFMA.FTZ R11, R58.reuse, R11, 1 ;  /* 0x3f8000003a0b7423 */ /* 0x040fe4000001000b */
[----:B------:R-:W-:Y:S01]  /*2110*/  FMUL.FTZ R58, R58, R9 ;  /* 0x000000093a3a7220 */ /* 0x000fe20000410000 */
[--C-:B-1----:R-:W-:Y:S02]  /*2120*/  HADD2.F32 R45, -RZ, R12.reuse.H0_H0 ;  /* 0x2000000cff2d7230 */ /* 0x102fe40000004100 */
[----:B------:R-:W-:Y:S02]  /*2130*/  HADD2.F32 R12, -RZ, R12.H1_H1 ;  /* 0x3000000cff0c7230 */ /* 0x000fe40000004100 */
[--C-:B------:R-:W-:Y:S01]  /*2140*/  HADD2.F32 R46, -RZ, R13.reuse.H0_H0 ;  /* 0x2000000dff2e7230 */ /* 0x100fe20000004100 */
[----:B--2---:R-:W-:Y:S01]  /*2150*/  FMUL.FTZ R4, R59, R45 ;  /* 0x0000002d3b047220 */ /* 0x004fe20000410000 */
[----:B------:R-:W-:Y:S01]  /*2160*/  HADD2.F32 R13, -RZ, R13.H1_H1 ;  /* 0x3000000dff0d7230 */ /* 0x000fe20000004100 */
[----:B------:R-:W-:Y:S01]  /*2170*/  FMUL.FTZ R6, R8, R12 ;  /* 0x0000000c08067220 */ /* 0x000fe20000410000 */
[--C-:B------:R-:W-:Y:S01]  /*2180*/  HADD2.F32 R47, -RZ, R14.reuse.H0_H0 ;  /* 0x2000000eff2f7230 */ /* 0x100fe20000004100 */
[----:B------:R-:W-:Y:S01]  /*2190*/  FMUL.FTZ R4, R51, R4 ;  /* 0x0000000433047220 */ /* 0x000fe20000410000 */
[--C-:B------:R-:W-:Y:S01]  /*21a0*/  HADD2.F32 R48, -RZ, R15.reuse.H0_H0 ;  /* 0x2000000fff307230 */ /* 0x100fe20000004100 */
[----:B------:R-:W-:Y:S01]  /*21b0*/  FMUL.FTZ R51, R54, R55 ;  /* 0x0000003736337220 */ /* 0x000fe20000410000 */
[----:B------:R-:W-:Y:S01]  /*21c0*/  HADD2.F32 R14, -RZ, R14.H1_H1 ;  /* 0x3000000eff0e7230 */ /* 0x000fe20000004100 */
[----:B------:R-:W-:Y:S01]  /*21d0*/  FMUL.FTZ R6, R55, R6 ;  /* 0x0000000637067220 */ /* 0x000fe20000410000 */
[----:B------:R-:W-:Y:S01]  /*21e0*/  HADD2.F32 R15, -RZ, R15.H1_H1 ;  /* 0x3000000fff0f7230 */ /* 0x000fe20000004100 */
[----:B------:R-:W-:-:S02]  /*21f0*/  FADD.FTZ R54, -R68, 1 ;  /* 0x3f80000044367421 */ /* 0x000fc40000010100 */
[----:B------:R-:W-:Y:S02]  /*2200*/  FMUL.FTZ R55, R56, R13 ;  /* 0x0000000d38377220 */ /* 0x000fe40000410000 */
[----:B------:R-:W-:Y:S02]  /*2210*/  FMUL.FTZ R10, R57, R46 ;  /* 0x0000002e390a7220 */ /* 0x000fe40000410000 */
[----:B------:R-:W-:Y:S02]  /*2220*/  FFMA.FTZ R54, R39, R54, 1 ;  /* 0x3f80000027367423 */ /* 0x000fe40000010036 */
[----:B------:R-:W-:Y:S02]  /*2230*/  FMUL.FTZ R55, R68, R55 ;  /* 0x0000003744377220 */ /* 0x000fe40000410000 */
[----:B------:R-:W-:Y:S02]  /*2240*/  FMUL.FTZ R10, R9, R10 ;  /* 0x0000000a090a7220 */ /* 0x000fe40000410000 */
[----:B------:R-:W-:-:S02]  /*2250*/  FMUL.FTZ R7, R6, R7 ;  /* 0x0000000706077220 */ /* 0x000fc40000410000 */
[----:B------:R-:W-:Y:S02]  /*2260*/  FMUL.FTZ R54, R55, R54 ;  /* 0x0000003637367220 */ /* 0x000fe40000410000 */
[----:B---3--:R-:W-:Y:S02]  /*2270*/  FADD.FTZ R6, -R70, 1 ;  /* 0x3f80000046067421 */ /* 0x008fe40000010100 */
[----:B------:R-:W-:Y:S02]  /*2280*/  FADD.FTZ R55, -R83, 1 ;  /* 0x3f80000053377421 */ /* 0x000fe40000010100 */
[----:B------:R-:W-:Y:S02]  /*2290*/  FMUL.FTZ R4, R4, R5 ;  /* 0x0000000504047220 */ /* 0x000fe40000410000 */
[----:B------:R-:W-:Y:S02]  /*22a0*/  FMUL.FTZ R5, R10, R11 ;  /* 0x0000000b0a057220 */ /* 0x000fe40000410000 */
[----:B------:R-:W-:Y:S01]  /*22b0*/  FFMA.FTZ R10, R17, R6, 1 ;  /* 0x3f800000110a7423 */ /* 0x000fe20000010006 */
[----:B------:R-:W-:Y:S01]  /*22c0*/  F2FP.PACK_AB R4, R7, R4 ;  /* 0x000000040704723e */ /* 0x000fe200000000ff */
[----:B------:R-:W-:Y:S01]  /*22d0*/  FFMA.FTZ R69, R0, R55, 1 ;  /* 0x3f80000000457423 */ /* 0x000fe20000010037 */
[----:B------:R-:W-:Y:S01]  /*22e0*/  F2FP.PACK_AB R5, R54, R5 ;  /* 0x000000053605723e */ /* 0x000fe200000000ff */
[----:B------:R-:W-:-:S02]  /*22f0*/  FADD.FTZ R11, -R81, 1 ;  /* 0x3f800000510b7421 */ /* 0x000fc40000010100 */
        /* <DEDUP_REMOVED lines=11> */
[----:B------:R-:W-:Y:S01]  /*23b0*/  HADD2.F32 R10, -RZ, R40.H0_H0 ;  /* 0x20000028ff0a7230 */ /* 0x000fe20000004100 */
[----:B------:R-:W-:-:S02]  /*23c0*/  FMUL.FTZ R69, R80, R69 ;  /* 0x0000004550457220 */ /* 0x000fc40000410000 */
[----:B------:R-:W-:Y:S01]  /*23d0*/  FMUL.FTZ R84, R71, R84 ;  /* 0x0000005447547220 */ /* 0x000fe20000410000 */
[----:B------:R-:W-:Y:S01]  /*23e0*/  F2FP.PACK_AB R6, R55, R6 ;  /* 0x000000063706723e */ /* 0x000fe200000000ff */
[----:B------:R-:W-:Y:S01]  /*23f0*/  IMAD R9, R31, c[0x0][0x2e8], RZ ;  /* 0x0000ba001f097a24 */ /* 0x000fe200078e02ff */
[----:B------:R-:W-:Y:S01]  /*2400*/  HADD2.F32 R71, -RZ, R40.H1_H1 ;  /* 0x30000028ff477230 */ /* 0x000fe20000004100 */
[----:B------:R-:W-:Y:S01]  /*2410*/  FMUL.FTZ R59, R59, R50 ;  /* 0x000000323b3b7220 */ /* 0x000fe20000410000 */
[----:B------:R-:W-:Y:S01]  /*2420*/  F2FP.PACK_AB R7, R84, R69 ;  /* 0x000000455407723e */ /* 0x000fe200000000ff */
[----:B------:R-:W-:Y:S01]  /*2430*/  BAR.SYNC.DEFER_BLOCKING 0x0 ;  /* 0x0000000000007b1d */ /* 0x000fe20000010000 */
[----:B------:R-:W-:Y:S02]  /*2440*/  IMAD R85, R32, c[0x0][0x2ec], R9 ;  /* 0x0000bb0020557a24 */ /* 0x000fe400078e0209 */
[----:B------:R-:W-:Y:S02]  /*2450*/  FFMA.FTZ R28, R59, R10, R28 ;  /* 0x0000000a3b1c7223 */ /* 0x000fe4000001001c */
[----:B------:R-:W-:-:S02]  /*2460*/  FMUL.FTZ R69, R8, R51 ;  /* 0x0000003308457220 */ /* 0x000fc40000410000 */
[----:B------:R-:W-:-:S04]  /*2470*/  IMAD.WIDE.U32 R54, R32, c[0x0][0x2e8], R2 ;  /* 0x0000ba0020367a25 */ /* 0x000fc800078e0002 */
[----:B------:R-:W-:Y:S01]  /*2480*/  FFMA.FTZ R28, R69, R71, R28 ;  /* 0x00000047451c7223 */ /* 0x000fe2000001001c */
[----:B------:R-:W-:Y:S01]  /*2490*/  HADD2.F32 R71, -RZ, R41.H0_H0 ;  /* 0x20000029ff477230 */ /* 0x000fe20000004100 */
[----:B------:R-:W-:Y:S01]  /*24a0*/  IADD3 R55, R55, R85, RZ ;  /* 0x0000005537377210 */ /* 0x000fe20007ffe0ff */
[----:B------:R-:W-:Y:S02]  /*24b0*/  FMUL.FTZ R57, R57, R58 ;  /* 0x0000003a39397220 */ /* 0x000fe40000410000 */
[----:B------:R-:W-:Y:S02]  /*24c0*/  FMUL.FTZ R39, R39, R68 ;  /* 0x0000004427277220 */ /* 0x000fe40000410000 */
[----:B------:R-:W-:Y:S02]  /*24d0*/  FFMA.FTZ R28, R57, R71, R28 ;  /* 0x00000047391c7223 */ /* 0x000fe4000001001c */
[----:B------:R-:W-:Y:S01]  /*24e0*/  FMUL.FTZ R71, R56, R39 ;  /* 0x0000002738477220 */ /* 0x000fe20000410000 */
[----:B------:R-:W-:Y:S01]  /*24f0*/  MOV R56, c[0x0][0x16c] ;  /* 0x00005b0000387a02 */ /* 0x000fe20000000f00 */
        /* <DEDUP_REMOVED lines=13> */
[----:B------:R-:W-:Y:S01]  /*25d0*/  IMAD.WIDE.U32 R4, R36, c[0x0][0x2f0], R54 ;  /* 0x0000bc0024047a25 */ /* 0x000fe200078e0036 */
[----:B------:R-:W-:-:S03]  /*25e0*/  HADD2.F32 R54, -RZ, R42.H0_H0 ;  /* 0x2000002aff367230 */ /* 0x000fc60000004100 */
[----:B------:R-:W-:Y:S01]  /*25f0*/  FFMA.FTZ R28, R71, R6, R28 ;  /* 0x00000006471c7223 */ /* 0x000fe2000001001c */
[----:B------:R-:W-:Y:S01]  /*2600*/  IADD3 R5, R5, R7, RZ ;  /* 0x0000000705057210 */ /* 0x000fe20007ffe0ff */
[----:B------:R-:W-:Y:S01]  /*2610*/  FMUL.FTZ R55, R52, R38 ;  /* 0x0000002634377220 */ /* 0x000fe20000410000 */
[C---:B------:R-:W-:Y:S01]  /*2620*/  LEA R6, P0, R4.reuse, c[0x0][0x338], 0x1 ;  /* 0x0000ce0004067a11 */ /* 0x040fe200078008ff */
[----:B------:R-:W-:Y:S02]  /*2630*/  HADD2.F32 R52, -RZ, R43.H0_H0 ;  /* 0x2000002bff347230 */ /* 0x000fe40000004100 */
[----:B------:R-:W-:Y:S01]  /*2640*/  FFMA.FTZ R28, R55, R54, R28 ;  /* 0x00000036371c7223 */ /* 0x000fe2000001001c */
        /* <DEDUP_REMOVED lines=33> */
[----:B------:R-:W-:Y:S02]  /*2860*/  IADD3 R3, R3, R15, RZ ;  /* 0x0000000f03037210 */ /* 0x000fe40007ffe0ff */
[----:B0-----:R-:W-:-:S04]  /*2870*/  LEA R8, P0, R2, c[0x0][0x270], 0x1 ;  /* 0x00009c0002087a11 */ /* 0x001fc800078008ff */
[----:B------:R-:W-:-:S05]  /*2880*/  LEA.HI.X R9, R2, c[0x0][0x274], R3, 0x1, P0 ;  /* 0x00009d0002097a11 */ /* 0x000fca00000f0c03 */
[----:B------:R-:W-:-:S05]  /*2890*/  IMAD.WIDE R2, R26, 0x10, R8 ;  /* 0x000000101a027825 */ /* 0x000fca00078e0208 */
[----:B-1----:R0:W-:Y:S02]  /*28a0*/  STG.E.128 [R2.64], R4 ;  /* 0x0000000402007986 */ /* 0x0021e4000c101d06 */
.L_x_12688:
[----:B------:R-:W-:Y:S01]  /*28b0*/  BAR.SYNC.DEFER_BLOCKING 0x0 ;  /* 0x0000000000007b1d */ /* 0x000fe20000010000 */
[----:B------:R-:W-:Y:S01]  /*28c0*/  HFMA2.MMA R17, -RZ, RZ, 0, 0 ;  /* 0x00000000ff117435 */ /* 0x000fe200000001ff */
[----:B------:R-:W-:Y:S01]  /*28d0*/  FFMA.FTZ R28, R81, R52, R28 ;  /* 0x00000034511c7223 */ /* 0x000fe2000001001c */
[----:B------:R-:W-:Y:S01]  /*28e0*/  CS2R R14, SRZ ;  /* 0x00000000000e7805 */ /* 0x000fe2000001ff00 */
[----:B------:R-:W-:Y:S01]  /*28f0*/  CS2R R12, SRZ ;  /* 0x00000000000c7805 */ /* 0x000fe2000001ff00 */
[----:B0-----:R-:W-:Y:S01]  /*2900*/  CS2R R10, SRZ ;  /* 0x00000000000a7805 */ /* 0x001fe2000001ff00 */
        /* <DEDUP_REMOVED lines=11> */
[----:B------:R-:W-:Y:S01]  /*29c0*/  CS2R R38, SRZ ;  /* 0x0000000000267805 */ /* 0x000fe2000001ff00 */
        /* <DEDUP_REMOVED lines=9> */
.L_x_12736:
        /* <DEDUP_REMOVED lines=246> */
.L_x_12691:
[----:B------:R-:W-:Y:S05]  /*39c0*/  BSYNC B0 ;  /* 0x0000000000007941 */ /* 0x000fea0003800000 */
.L_x_12690:
        /* <DEDUP_REMOVED lines=242> */
.L_x_12693:
[----:B-1----:R-:W-:Y:S05]  /*48f0*/  BSYNC B0 ;  /* 0x0000000000007941 */ /* 0x002fea0003800000 */
.L_x_12692:
        /* <DEDUP_REMOVED lines=20> */
.L_x_12695:
[----:B------:R-:W-:Y:S05]  /*4a40*/  BSYNC B0 ;  /* 0x0000000000007941 */ /* 0x000fea0003800000 */
.L_x_12694:
        /* <DEDUP_REMOVED lines=35> */
.L_x_12697:
[----:B01----:R-:W-:Y:S05]  /*4c80*/  BSYNC B0 ;  /* 0x0000000000007941 */ /* 0x003fea0003800000 */
.L_x_12696:
        /* <DEDUP_REMOVED lines=28> */
.L_x_12699:
[----:B------:R-:W-:Y:S05]  /*4e50*/  BSYNC B0 ;  /* 0x0000000000007941 */ /* 0x000fea0003800000 */
.L_x_12698:
        /* <DEDUP_REMOVED lines=28> */
.L_x_12701:
[----:B---3--:R-:W-:Y:S05]  /*5020*/  BSYNC B0 ;  /* 0x0000000000007941 */ /* 0x008fea0003800000 */
.L_x_12700:
        /* <DEDUP_REMOVED lines=243> */
.L_x_12703:
[----:B-1----:R-:W-:Y:S05]  /*5f60*/  BSYNC B0 ;  /* 0x0000000000007941 */ /* 0x002fea0003800000 */
.L_x_12702:
        /* <DEDUP_REMOVED lines=9> */
.L_x_12705:
[----:B------:R-:W-:Y:S05]  /*6000*/  BSYNC B0 ;  /* 0x0000000000007941 */ /* 0x000fea0003800000 */
.L_x_12704:
        /* <DEDUP_REMOVED lines=14> */
.L_x_12707:
[----:B------:R-:W-:Y:S05]  /*60f0*/  BSYNC B0 ;  /* 0x0000000000007941 */ /* 0x000fea0003800000 */
.L_x_12706:
[----:B------:R-:W2:Y:S01]  /*6100*/  LDS R47, [R47.X4+0x5a0] ;  /* 0x0005a0002f2f7984 */ /* 0x000ea20000004800 */
[----:B------:R-:W-:Y:S01]  /*6110*/  BSSY B0, `(.L_x_12708) ;  /* 0x0000005000007945 */ /* 0x000fe20003800000 */
[----:B-1----:R-:W-:Y:S02]  /*6120*/  IADD3 R45, R26, 0xa0, RZ ;  /* 0x000000a01a2d7810 */ /* 0x002fe40007ffe0ff */
[----:B------:R-:W-:Y:S01]  /*6130*/  LEA.HI.SX32 R69, R69, R26, 0x1b ;  /* 0x0000001a45457211 */ /* 0x000fe200078fdaff */
[----:B------:R-:W-:Y:S05]  /*6140*/  @!P0 BRA `(.L_x_12709) ;  /* 0x0000001000008947 */ /* 0x000fea0003800000 */
[----:B--2---:R1:W-:Y:S02]  /*6150*/  RED.E.ADD.F32.FTZ.RN.STRONG.GPU [R48.64+-0x680], R47 ;  /* 0xfff9802f3000798e */ /* 0x0043e4000c10e786 */
.L_x_12709:
[----:B------:R-:W-:Y:S05]  /*6160*/  BSYNC B0 ;  /* 0x0000000000007941 */ /* 0x000fea0003800000 */
.L_x_12708:
[----:B------:R-:W3:Y:S01]  /*6170*/  LDS R69, [R69.X4+0x620] ;  /* 0x0006200045457984 */ /* 0x000ee20000004800 */
[----:B------:R-:W-:Y:S01]  /*6180*/  BSSY B0, `(.L_x_12710) ;  /* 0x0000005000007945 */ /* 0x000fe20003800000 */
[----:B-12---:R-:W-:Y:S02]  /*6190*/  IADD3 R47, R26, 0xc0, RZ ;  /* 0x000000c01a2f7810 */ /* 0x006fe40007ffe0ff */
[----:B------:R-:W-:Y:S01]  /*61a0*/  LEA.HI.SX32 R45, R45, R26, 0x1b ;  /* 0x0000001a2d2d7211 */ /* 0x000fe200078fdaff */
[----:B------:R-:W-:Y:S05]  /*61b0*/  @!P1 BRA `(.L_x_12711) ;  /* 0x0000001000009947 */ /* 0x000fea0003800000 */
[----:B---3--:R1:W-:Y:S02]  /*61c0*/  RED.E.ADD.F32.FTZ.RN.STRONG.GPU [R48.64+-0x600], R69 ;  /* 0xfffa00453000798e */ /* 0x0083e4000c10e786 */
.L_x_12711:
[----:B------:R-:W-:Y:S05]  /*61d0*/  BSYNC B0 ;  /* 0x0000000000007941 */ /* 0x000fea0003800000 */
.L_x_12710:
[----:B------:R-:W2:Y:S01]  /*61e0*/  LDS R45, [R45.X4+0x6a0] ;  /* 0x0006a0002d2d7984 */ /* 0x000ea20000004800 */
[----:B------:R-:W-:Y:S01]  /*61f0*/  BSSY B0, `(.L_x_12712) ;  /* 0x0000005000007945 */ /* 0x000fe20003800000 */
[----:B-1-3--:R-:W-:-:S02]  /*6200*/  IADD3 R69, R26, 0xe0, RZ ;  /* 0x000000e01a457810 */ /* 0x00afc40007ffe0ff */
[----:B------:R-:W-:Y:S01]  /*6210*/  LEA.HI.SX32 R47, R47, R26, 0x1b ;  /* 0x0000001a2f2f7211 */ /* 0x000fe200078fdaff */
[----:B------:R-:W-:Y:S05]  /*6220*/  @!P2 BRA `(.L_x_12713) ;  /* 0x000000100000a947 */ /* 0x000fea0003800000 */
[----:B--2---:R1:W-:Y:S02]  /*6230*/  RED.E.ADD.F32.FTZ.RN.STRONG.GPU [R48.64+-0x580], R45 ;  /* 0xfffa802d3000798e */ /* 0x0043e4000c10e786 */
.L_x_12713:
[----:B------:R-:W-:Y:S05]  /*6240*/  BSYNC B0 ;  /* 0x0000000000007941 */ /* 0x000fea0003800000 */
.L_x_12712:
[----:B------:R-:W3:Y:S01]  /*6250*/  LDS R47, [R47.X4+0x720] ;  /* 0x000720002f2f7984 */ /* 0x000ee20000004800 */
[----:B------:R-:W-:Y:S01]  /*6260*/  BSSY B0, `(.L_x_12714) ;  /* 0x0000005000007945 */ /* 0x000fe20003800000 */
[----:B-12---:R-:W-:Y:S02]  /*6270*/  IADD3 R45, R26, 0x100, RZ ;  /* 0x000001001a2d7810 */ /* 0x006fe40007ffe0ff */
[----:B------:R-:W-:Y:S01]  /*6280*/  LEA.HI.SX32 R69, R69, R26, 0x1b ;  /* 0x0000001a45457211 */ /* 0x000fe200078fdaff */
[----:B------:R-:W-:Y:S05]  /*6290*/  @!P3 BRA `(.L_x_12715) ;  /* 0x000000100000b947 */ /* 0x000fea0003800000 */
[----:B---3--:R1:W-:Y:S02]  /*62a0*/  RED.E.ADD.F32.FTZ.RN.STRONG.GPU [R48.64+-0x500], R47 ;  /* 0xfffb002f3000798e */ /* 0x0083e4000c10e786 */
.L_x_12715:
[----:B------:R-:W-:Y:S05]  /*62b0*/  BSYNC B0 ;  /* 0x0000000000007941 */ /* 0x000fea0003800000 */
.L_x_12714:
[----:B------:R-:W2:Y:S01]  /*62c0*/  LDS R69, [R69.X4+0x7a0] ;  /* 0x0007a00045457984 */ /* 0x000ea20000004800 */
[----:B------:R-:W-:Y:S01]  /*62d0*/  BSSY B0, `(.L_x_12716) ;  /* 0x0000004000007945 */ /* 0x000fe20003800000 */
[----:B------:R-:W-:Y:S01]  /*62e0*/  LEA.HI.SX32 R45, R45, R26, 0x1b ;  /* 0x0000001a2d2d7211 */ /* 0x000fe200078fdaff */
[----:B------:R-:W-:Y:S05]  /*62f0*/  @!P4 BRA `(.L_x_12717) ;  /* 0x000000100000c947 */ /* 0x000fea0003800000 */
[----:B--2---:R2:W-:Y:S02]  /*6300*/  RED.E.ADD.F32.FTZ.RN.STRONG.GPU [R48.64+-0x480], R69 ;  /* 0xfffb80453000798e */ /* 0x0045e4000c10e786 */
.L_x_12717:
[----:B------:R-:W-:Y:S05]  /*6310*/  BSYNC B0 ;  /* 0x0000000000007941 */ /* 0x000fea0003800000 */
.L_x_12716:
[----:B------:R-:W4:Y:S01]  /*6320*/  LDS R45, [R45.X4+0x820] ;  /* 0x000820002d2d7984 */ /* 0x000f220000004800 */
[----:B------:R-:W-:Y:S01]  /*6330*/  BSSY B0, `(.L_x_12718) ;  /* 0x0000005000007945 */ /* 0x000fe20003800000 */
[----:B-1-3--:R-:W-:-:S02]  /*6340*/  IADD3 R47, R26, 0x120, RZ ;  /* 0x000001201a2f7810 */ /* 0x00afc40007ffe0ff */
[----:B--2---:R-:W-:Y:S01]  /*6350*/  IADD3 R69, R26, 0x140, RZ ;  /* 0x000001401a457810 */ /* 0x004fe20007ffe0ff */
[----:B------:R-:W-:Y:S05]  /*6360*/  @!P5 BRA `(.L_x_12719) ;  /* 0x000000100000d947 */ /* 0x000fea0003800000 */
[----:B----4-:R1:W-:Y:S02]  /*6370*/  RED.E.ADD.F32.FTZ.RN.STRONG.GPU [R48.64+-0x400], R45 ;  /* 0xfffc002d3000798e */ /* 0x0103e4000c10e786 */
.L_x_12719:
[----:B------:R-:W-:Y:S05]  /*6380*/  BSYNC B0 ;  /* 0x0000000000007941 */ /* 0x000fea0003800000 */
.L_x_12718:
        /* <DEDUP_REMOVED lines=14> */
.L_x_12721:
[----:B------:R-:W-:Y:S05]  /*6470*/  BSYNC B0 ;  /* 0x0000000000007941 */ /* 0x000fea0003800000 */
.L_x_12720:
[----:B------:R-:W2:Y:S01]  /*6480*/  LDS R69, [R69.X4+0x920] ;  /* 0x0009200045457984 */ /* 0x000ea20000004800 */
[----:B------:R-:W-:Y:S01]  /*6490*/  BSSY B0, `(.L_x_12722) ;  /* 0x0000005000007945 */ /* 0x000fe20003800000 */
[----:B-1----:R-:W-:-:S02]  /*64a0*/  IADD3 R47, R26, 0x180, RZ ;  /* 0x000001801a2f7810 */ /* 0x002fc40007ffe0ff */
[----:B------:R-:W-:Y:S01]  /*64b0*/  LEA.HI.SX32 R45, R45, R26, 0x1b ;  /* 0x0000001a2d2d7211 */ /* 0x000fe200078fdaff */
[----:B------:R-:W-:Y:S05]  /*64c0*/  @!P0 BRA `(.L_x_12723) ;  /* 0x0000001000008947 */ /* 0x000fea0003800000 */
[----:B--2---:R1:W-:Y:S02]  /*64d0*/  RED.E.ADD.F32.FTZ.RN.STRONG.GPU [R48.64+-0x300], R69 ;  /* 0xfffd00453000798e */ /* 0x0043e4000c10e786 */
.L_x_12723:
[----:B------:R-:W-:Y:S05]  /*64e0*/  BSYNC B0 ;  /* 0x0000000000007941 */ /* 0x000fea0003800000 */
.L_x_12722:
[----:B------:R-:W3:Y:S01]  /*64f0*/  LDS R45, [R45.X4+0x9a0] ;  /* 0x0009a0002d2d7984 */ /* 0x000ee20000004800 */
[----:B------:R-:W-:Y:S01]  /*6500*/  BSSY B0, `(.L_x_12724) ;  /* 0x0000005000007945 */ /* 0x000fe20003800000 */
[----:B-12---:R-:W-:Y:S02]  /*6510*/  IADD3 R69, R26, 0x1a0, RZ ;  /* 0x000001a01a457810 */ /* 0x006fe40007ffe0ff */
[----:B------:R-:W-:Y:S01]  /*6520*/  LEA.HI.SX32 R47, R47, R26, 0x1b ;  /* 0x0000001a2f2f7211 */ /* 0x000fe200078fdaff */
[----:B------:R-:W-:Y:S05]  /*6530*/  @!P1 BRA `(.L_x_12725) ;  /* 0x0000001000009947 */ /* 0x000fea0003800000 */
[----:B---3--:R1:W-:Y:S02]  /*6540*/  RED.E.ADD.F32.FTZ.RN.STRONG.GPU [R48.64+-0x280], R45 ;  /* 0xfffd802d3000798e */ /* 0x0083e4000c10e786 */
.L_x_12725:
[----:B------:R-:W-:Y:S05]  /*6550*/  BSYNC B0 ;  /* 0x0000000000007941 */ /* 0x000fea0003800000 */
.L_x_12724:
[----:B------:R-:W2:Y:S01]  /*6560*/  LDS R47, [R47.X4+0xa20] ;  /* 0x000a20002f2f7984 */ /* 0x000ea20000004800 */
[----:B------:R-:W-:Y:S01]  /*6570*/  BSSY B0, `(.L_x_12726) ;  /* 0x0000005000007945 */ /* 0x000fe20003800000 */
[----:B-1-3--:R-:W-:Y:S02]  /*6580*/  IADD3 R45, R26, 0x1c0, RZ ;  /* 0x000001c01a2d7810 */ /* 0x00afe40007ffe0ff */
[----:B------:R-:W-:Y:S01]  /*6590*/  LEA.HI.SX32 R69, R69, R26, 0x1b ;  /* 0x0000001a45457211 */ /* 0x000fe200078fdaff */
[----:B------:R-:W-:Y:S05]  /*65a0*/  @!P2 BRA `(.L_x_12727) ;  /* 0x000000100000a947 */ /* 0x000fea0003800000 */
[----:B--2---:R1:W-:Y:S02]  /*65b0*/  RED.E.ADD.F32.FTZ.RN.STRONG.GPU [R48.64+-0x200], R47 ;  /* 0xfffe002f3000798e */ /* 0x0043e4000c10e786 */
.L_x_12727:
[----:B------:R-:W-:Y:S05]  /*65c0*/  BSYNC B0 ;  /* 0x0000000000007941 */ /* 0x000fea0003800000 */
.L_x_12726:
[----:B------:R-:W3:Y:S01]  /*65d0*/  LDS R69, [R69.X4+0xaa0] ;  /* 0x000aa00045457984 */ /* 0x000ee20000004800 */
[----:B------:R-:W-:Y:S01]  /*65e0*/  BSSY B0, `(.L_x_12728) ;  /* 0x0000005000007945 */ /* 0x000fe20003800000 */
[----:B-12---:R-:W-:-:S02]  /*65f0*/  IADD3 R47, R26, 0x1e0, RZ ;  /* 0x000001e01a2f7810 */ /* 0x006fc40007ffe0ff */
[----:B------:R-:W-:Y:S01]  /*6600*/  LEA.HI.SX32 R45, R45, R26, 0x1b ;  /* 0x0000001a2d2d7211 */ /* 0x000fe200078fdaff */
[----:B------:R-:W-:Y:S05]  /*6610*/  @!P3 BRA `(.L_x_12729) ;  /* 0x000000100000b947 */ /* 0x000fea0003800000 */
[----:B---3--:R1:W-:Y:S02]  /*6620*/  RED.E.ADD.F32.FTZ.RN.STRONG.GPU [R48.64+-0x180], R69 ;  /* 0xfffe80453000798e */ /* 0x0083e4000c10e786 */
.L_x_12729:
[----:B------:R-:W-:Y:S05]  /*6630*/  BSYNC B0 ;  /* 0x0000000000007941 */ /* 0x000fea0003800000 */
.L_x_12728:
[----:B------:R-:W2:Y:S01]  /*6640*/  LDS R45, [R45.X4+0xb20] ;  /* 0x000b20002d2d7984 */ /* 0x000ea20000004800 */
[----:B------:R-:W-:Y:S01]  /*6650*/  BSSY B0, `(.L_x_12730) ;  /* 0x0000004000007945 */ /* 0x000fe20003800000 */
[----:B------:R-:W-:Y:S01]  /*6660*/  LEA.HI.SX32 R47, R47, R26, 0x1b ;  /* 0x0000001a2f2f7211 */ /* 0x000fe200078fdaff */
[----:B------:R-:W-:Y:S05]  /*6670*/  @!P4 BRA `(.L_x_12731) ;  /* 0x000000100000c947 */ /* 0x000fea0003800000 */
[----:B--2---:R2:W-:Y:S02]  /*6680*/  RED.E.ADD.F32.FTZ.RN.STRONG.GPU [R48.64+-0x100], R45 ;  /* 0xffff002d3000798e */ /* 0x0045e4000c10e786 */
.L_x_12731:
[----:B------:R-:W-:Y:S05]  /*6690*/  BSYNC B0 ;  /* 0x0000000000007941 */ /* 0x000fea0003800000 */
.L_x_12730:
[----:B------:R-:W4:Y:S01]  /*66a0*/  LDS R47, [R47.X4+0xba0] ;  /* 0x000ba0002f2f7984 */ /* 0x000f220000004800 */
[----:B------:R-:W-:Y:S01]  /*66b0*/  BSSY B0, `(.L_x_12732) ;  /* 0x0000003000007945 */ /* 0x000fe20003800000 */
[----:B------:R-:W-:Y:S05]  /*66c0*/  @!P5 BRA `(.L_x_12733) ;  /* 0x000000100000d947 */ /* 0x000fea0003800000 */
[----:B----4-:R4:W-:Y:S02]  /*66d0*/  RED.E.ADD.F32.FTZ.RN.STRONG.GPU [R48.64+-0x80], R47 ;  /* 0xffff802f3000798e */ /* 0x0109e4000c10e786 */
.L_x_12733:
[----:B------:R-:W-:Y:S05]  /*66e0*/  BSYNC B0 ;  /* 0x0000000000007941 */ /* 0x000fea0003800000 */
.L_x_12732:
        /* <DEDUP_REMOVED lines=153> */
.L_x_12735:
[----:B0-----:R-:W-:Y:S05]  /*7080*/  BSYNC B0 ;  /* 0x0000000000007941 */ /* 0x001fea0003800000 */
.L_x_12734:
[----:B------:R-:W-:Y:S02]  /*7090*/  IADD3 R39, R39, 0x1, RZ ;  /* 0x0000000127277810 */ /* 0x000fe40007ffe0ff */
[----:B------:R-:W-:-:S02]  /*70a0*/  IADD3 R38, P1, R38, 0x1, RZ ;  /* 0x0000000126267810 */ /* 0x000fc40007f3e0ff */
[----:B------:R-:W-:Y:S02]  /*70b0*/  ISETP.GE.AND P0, PT, R39, c[0x0][0x16c], PT ;  /* 0x00005b0027007a0c */ /* 0x000fe40003f06270 */
[----:B------:R-:W-:-:S11]  /*70c0*/  IADD3.X R37, RZ, R37, RZ, P1, !PT ;  /* 0x00000025ff257210 */ /* 0x000fd60000ffe4ff */
[----:B------:R-:W-:Y:S01]  /*70d0*/  @P0 CALL.REL.NOINC `(.L_x_12689) ;  /* 0x0000001000000944 */ /* 0x000fe20003c00000 */
[----:B------:R-:W-:Y:S05]  /*70e0*/  BRA `(.L_x_12736) ;  /* 0xffffb97000007947 */ /* 0x000fea000383ffff */
.L_x_12689:
        /* <DEDUP_REMOVED lines=134> */
.L_x_12671:
        /* <DEDUP_REMOVED lines=24> */
.L_x_12739:
[----:B0-----:R-:W-:Y:S05]  /*7ad0*/  BSYNC B0 ;  /* 0x0000000000007941 */ /* 0x001fea0003800000 */
.L_x_12738:
        /* <DEDUP_REMOVED lines=23> */
.L_x_12741:
[----:B------:R-:W1:Y:S02]  /*7c50*/  S2R R13, SR_TID.X ;  /* 0x00000000000d7919 */ /* 0x000e640000002100 */
.L_x_12742:
[----:B0-----:R-:W-:Y:S05]  /*7c60*/  BSYNC B0 ;  /* 0x0000000000007941 */ /* 0x001fea0003800000 */
.L_x_12740:
        /* <DEDUP_REMOVED lines=10> */
.L_x_12743:
        /* <DEDUP_REMOVED lines=28> */
.L_x_12744:
        /* <DEDUP_REMOVED lines=11> */
.L_x_14747:


//--------------------- .text._Z25selective_scan_bwd_kernelI32Selective_Scan_bwd_kernel_traitsILi32ELi8ELb1ELb1ELb1ELb0ELb0EN3c104HalfENS1_7complexIfEEEEv12SSMParamsBwd --------------------------
	.section	.text._Z25selective_scan_bwd_kernelI32Selective_Scan_bwd_kernel_traitsILi32ELi8ELb1ELb1ELb1ELb0ELb0EN3c104HalfENS1_7complexIfEEEEv12SSMParamsBwd,"ax",@progbits
	.sectioninfo	@"SHI_REGISTERS=210"
	.align	128
        .global         _Z25selective_scan_bwd_kernelI32Selective_Scan_bwd_kernel_traitsILi32ELi8ELb1ELb1ELb1ELb0ELb0EN3c104HalfENS1_7complexIfEEEEv12SSMParamsBwd
        .type           _Z25selective_scan_bwd_kernelI32Selective_Scan_bwd_kernel_traitsILi32ELi8ELb1ELb1ELb1ELb0ELb0EN3c104HalfENS1_7complexIfEEEEv12SSMParamsBwd,@function
        .size           _Z25selective_scan_bwd_kernelI32Selective_Scan_bwd_kernel_traitsILi32ELi8ELb1ELb1ELb1ELb0ELb0EN3c104HalfENS1_7complexIfEEEEv12SSMParamsBwd,(.L_x_14748 - _Z25selective_scan_bwd_kernelI32Selective_Scan_bwd_kernel_traitsILi32ELi8ELb1ELb1ELb1ELb0ELb0EN3c104HalfENS1_7complexIfEEEEv12SSMParamsBwd)
        .other          _Z25selective_scan_bwd_kernelI32Selective_Scan_bwd_kernel_traitsILi32ELi8ELb1ELb1ELb1ELb0ELb0EN3c104HalfENS1_7complexIfEEEEv12SSMParamsBwd,@"STO_CUDA_ENTRY STV_DEFAULT"
_Z25selective_scan_bwd_kernelI32Selective_Scan_bwd_kernel_traitsILi32ELi8ELb1ELb1ELb1ELb0ELb0EN3c104HalfENS1_7complexIfEEEEv12SSMParamsBwd:
.text._Z25selective_scan_bwd_kernelI32Selective_Scan_bwd_kernel_traitsILi32ELi8ELb1ELb1ELb1ELb0ELb0EN3c104HalfENS1_7complexIfEEEEv12SSMParamsBwd:
        /* <DEDUP_REMOVED lines=30> */
[C---:B------:R-:W-:Y:S01]  /*01e0*/  IMAD R15, R41.reuse, c[0x0][0x194], R14 ;  /* 0x00006500290f7a24 */ /* 0x040fe200078e020e */
[----:B------:R-:W-:Y:S01]  /*01f0*/  MOV R14, c[0x0][0x174] ;  /* 0x00005d00000e7a02 */ /* 0x000fe20000000f00 */
[----:B--2---:R-:W-:Y:S01]  /*0200*/  IMAD R4, R42, c[0x0][0x1d0], RZ ;  /* 0x000074002a047a24 */ /* 0x004fe200078e02ff */
[----:B------:R-:W-:Y:S01]  /*0210*/  CS2R R28, SRZ ;  /* 0x00000000001c7805 */ /* 0x000fe2000001ff00 */
[C---:B------:R-:W-:Y:S01]  /*0220*/  IMAD R17, R41.reuse, c[0x0][0x1b4], R16 ;  /* 0x00006d0029117a24 */ /* 0x040fe200078e0210 */
[----:B------:R-:W-:Y:S01]  /*0230*/  CS2R R44, SRZ ;  /* 0x00000000002c7805 */ /* 0x000fe2000001ff00 */
[----:B---3--:R-:W-:Y:S01]  /*0240*/  IADD3 R10, RZ, -R7, RZ ;  /* 0x80000007ff0a7210 */ /* 0x008fe20007ffe0ff */
[----:B------:R-:W-:-:S02]  /*0250*/  IMAD R5, R41, c[0x0][0x1d4], R4 ;  /* 0x0000750029057a24 */ /* 0x000fc400078e0204 */
        /* <DEDUP_REMOVED lines=92> */
.L_x_12795:
[----:B------:R-:W-:Y:S01]  /*0820*/  BAR.SYNC.DEFER_BLOCKING 0x0 ;  /* 0x0000000000007b1d */ /* 0x000fe20000010000 */
[----:B0-----:R-:W-:-:S05]  /*0830*/  IMAD.WIDE R2, R46, 0x10, R48 ;  /* 0x000000102e027825 */ /* 0x001fca00078e0230 */
[----:B--2---:R-:W2:Y:S01]  /*0840*/  LDG.E.128 R12, [R2.64] ;  /* 0x00000008020c7981 */ /* 0x004ea2000c1e1d00 */
[----:B------:R-:W-:-:S03]  /*0850*/  IMAD.WIDE R8, R46, 0x10, R50 ;  /* 0x000000102e087825 */ /* 0x000fc600078e0232 */
[----:B-12---:R0:W-:Y:S01]  /*0860*/  STS.128 [R47.X16], R12 ;  /* 0x0000000c2f007388 */ /* 0x0061e2000000cc00 */
[----:B------:R-:W-:-:S06]  /*0870*/  NOP ;  /* 0x0000000000007918 */ /* 0x000fcc0000000000 */
[----:B------:R-:W1:Y:S04]  /*0880*/  LDS.128 R4, [R47.X16] ;  /* 0x000000002f047984 */ /* 0x000e68000000cc00 */
[----:B------:R-:W-:Y:S06]  /*0890*/  BAR.SYNC.DEFER_BLOCKING 0x0 ;  /* 0x0000000000007b1d */ /* 0x000fec0000010000 */
[----:B------:R-:W2:Y:S01]  /*08a0*/  LDG.E.128 R16, [R8.64] ;  /* 0x0000000808107981 */ /* 0x000ea2000c1e1d00 */
[----:B------:R-:W-:-:S03]  /*08b0*/  IMAD.WIDE R10, R46, 0x10, R52 ;  /* 0x000000102e0a7825 */ /* 0x000fc600078e0234 */
[----:B--2---:R-:W-:Y:S01]  /*08c0*/  STS.128 [R47.X16], R16 ;  /* 0x000000102f007388 */ /* 0x004fe2000000cc00 */
[----:B------:R-:W-:-:S06]  /*08d0*/  NOP ;  /* 0x0000000000007918 */ /* 0x000fcc0000000000 */
[----:B------:R-:W2:Y:S04]  /*08e0*/  LDS.128 R20, [R47.X16] ;  /* 0x000000002f147984 */ /* 0x000ea8000000cc00 */
[----:B------:R-:W-:Y:S06]  /*08f0*/  BAR.SYNC.DEFER_BLOCKING 0x0 ;  /* 0x0000000000007b1d */ /* 0x000fec0000010000 */
[----:B0--3--:R0:W3:Y:S01]  /*0900*/  LDG.E.128 R12, [R10.64] ;  /* 0x000000080a0c7981 */ /* 0x0090e2000c1e1d00 */
[--C-:B-1----:R-:W-:Y:S01]  /*0910*/  HADD2.F32 R2, -RZ, R4.reuse.H0_H0 ;  /* 0x20000004ff027230 */ /* 0x102fe20000004100 */
[----:B------:R-:W-:Y:S01]  /*0920*/  ISETP.LT.AND P0, PT, RZ, c[0x0][0x16c], PT ;  /* 0x00005b00ff007a0c */ /* 0x000fe20003f01270 */
[----:B------:R-:W-:-:S02]  /*0930*/  HADD2.F32 R8, -RZ, R4.H1_H1 ;  /* 0x30000004ff087230 */ /* 0x000fc40000004100 */
[----:B------:R-:W-:Y:S02]  /*0940*/  HADD2.F32 R9, -RZ, R5.H0_H0 ;  /* 0x20000005ff097230 */ /* 0x000fe40000004100 */
[--C-:B--2---:R-:W-:Y:S02]  /*0950*/  HADD2.F32 R37, -RZ, R23.reuse.H0_H0 ;  /* 0x20000017ff257230 */ /* 0x104fe40000004100 */
[----:B0-----:R-:W-:Y:S02]  /*0960*/  HADD2.F32 R11, -RZ, R20.H1_H1 ;  /* 0x30000014ff0b7230 */ /* 0x001fe40000004100 */
[----:B------:R-:W-:Y:S01]  /*0970*/  HADD2.F32 R19, -RZ, R22.H0_H0 ;  /* 0x20000016ff137230 */ /* 0x000fe20000004100 */
[--C-:B-----5:R-:W-:Y:S01]  /*0980*/  FADD.FTZ R72, R37, R40.reuse ;  /* 0x0000002825487221 */ /* 0x120fe20000010000 */
[----:B------:R-:W-:Y:S01]  /*0990*/  HADD2.F32 R23, -RZ, R23.H1_H1 ;  /* 0x30000017ff177230 */ /* 0x000fe20000004100 */
[--C-:B------:R-:W-:Y:S02]  /*09a0*/  FADD.FTZ R62, R11, R40.reuse ;  /* 0x000000280b3e7221 */ /* 0x100fe40000010000 */
[----:B------:R-:W-:-:S02]  /*09b0*/  FADD.FTZ R68, R19, R40 ;  /* 0x0000002813447221 */ /* 0x000fc40000010000 */
[----:B------:R-:W-:Y:S01]  /*09c0*/  FADD.FTZ R74, R23, R40 ;  /* 0x00000028174a7221 */ /* 0x000fe20000010000 */
[----:B---3--:R0:W-:Y:S01]  /*09d0*/  STS.128 [R47.X16], R12 ;  /* 0x0000000c2f007388 */ /* 0x0081e2000000cc00 */
[----:B------:R-:W-:-:S06]  /*09e0*/  NOP ;  /* 0x0000000000007918 */ /* 0x000fcc0000000000 */
[----:B------:R-:W1:Y:S01]  /*09f0*/  LDS.128 R24, [R47.X16] ;  /* 0x000000002f187984 */ /* 0x000e62000000cc00 */
[--C-:B0-----:R-:W-:Y:S02]  /*0a00*/  HADD2.F32 R13, -RZ, R21.reuse.H0_H0 ;  /* 0x20000015ff0d7230 */ /* 0x101fe40000004100 */
[----:B------:R-:W-:-:S03]  /*0a10*/  HADD2.F32 R21, -RZ, R21.H1_H1 ;  /* 0x30000015ff157230 */ /* 0x000fc60000004100 */
[--C-:B------:R-:W-:Y:S02]  /*0a20*/  FADD.FTZ R64, R13, R40.reuse ;  /* 0x000000280d407221 */ /* 0x100fe40000010000 */
[----:B------:R-:W-:Y:S01]  /*0a30*/  FADD.FTZ R66, R21, R40 ;  /* 0x0000002815427221 */ /* 0x000fe20000010000 */
[--C-:B-1----:R-:W-:Y:S02]  /*0a40*/  HADD2.F32 R3, -RZ, R24.reuse.H0_H0 ;  /* 0x20000018ff037230 */ /* 0x102fe40000004100 */
[----:B------:R-:W-:Y:S02]  /*0a50*/  HADD2.F32 R85, -RZ, R24.H1_H1 ;  /* 0x30000018ff557230 */ /* 0x000fe40000004100 */
        /* <DEDUP_REMOVED lines=10> */
[--C-:B------:R-:W-:Y:S01]  /*0b00*/  HADD2.F32 R9, -RZ, R6.reuse.H0_H0 ;  /* 0x20000006ff097230 */ /* 0x100fe20000004100 */
        /* <DEDUP_REMOVED lines=9> */
[----:B------:R-:W-:Y:S01]  /*0ba0*/  HADD2.F32 R44, -RZ, R7.H1_H1 ;  /* 0x30000007ff2c7230 */ /* 0x000fe20000004100 */
[C---:B------:R-:W-:Y:S01]  /*0bb0*/  FFMA.FTZ R2, R89.reuse, R8, R2 ;  /* 0x0000000859027223 */ /* 0x040fe20000010002 */
[----:B------:R-:W-:Y:S01]  /*0bc0*/  HADD2.F32 R27, -RZ, R22.H1_H1 ;  /* 0x30000016ff1b7230 */ /* 0x000fe20000004100 */
[----:B------:R-:W-:-:S02]  /*0bd0*/  FMUL.FTZ R71, R89, R38 ;  /* 0x0000002659477220 */ /* 0x000fc40000410000 */
[----:B------:R-:W-:Y:S01]  /*0be0*/  FFMA.FTZ R2, R35, R9, R2 ;  /* 0x0000000923027223 */ /* 0x000fe20000010002 */
[----:B------:R-:W-:Y:S01]  /*0bf0*/  HADD2.F32 R9, -RZ, R20.H0_H0 ;  /* 0x20000014ff097230 */ /* 0x000fe20000004100 */
[----:B------:R-:W-:Y:S02]  /*0c00*/  FADD.FTZ R70, R27, R40 ;  /* 0x000000281b467221 */ /* 0x000fe40000010000 */
[----:B------:R-:W-:Y:S02]  /*0c10*/  FFMA.FTZ R44, R91, R44, R2 ;  /* 0x0000002c5b2c7223 */ /* 0x000fe40000010002 */
        /* <DEDUP_REMOVED lines=10> */
.L_x_12746:
        /* <DEDUP_REMOVED lines=14> */
.L_x_12794:
[----:B------:R-:W-:Y:S01]  /*0da0*/  SHF.R.S32.HI R95, RZ, 0x1f, R92 ;  /* 0x0000001fff5f7819 */ /* 0x000fe2000001145c */
[----:B------:R-:W-:-:S04]  /*0db0*/  IMAD.WIDE.U32 R2, R92, c[0x0][0x1a0], RZ ;  /* 0x000068005c027a25 */ /* 0x000fc800078e00ff */
[----:B------:R-:W-:Y:S01]  /*0dc0*/  IMAD R9, R95, c[0x0][0x1a0], RZ ;  /* 0x000068005f097a24 */ /* 0x000fe200078e02ff */
[----:B------:R-:W-:-:S03]  /*0dd0*/  LEA R8, P0, R2, R54, 0x1 ;  /* 0x0000003602087211 */ /* 0x000fc600078008ff */
[----:B------:R-:W-:-:S05]  /*0de0*/  IMAD R9, R92, c[0x0][0x1a4], R9 ;  /* 0x000069005c097a24 */ /* 0x000fca00078e0209 */
[----:B------:R-:W-:Y:S02]  /*0df0*/  IADD3 R9, R3, R9, RZ ;  /* 0x0000000903097210 */ /* 0x000fe40007ffe0ff */
[----:B------:R-:W-:Y:S02]  /*0e00*/  LOP3.LUT R3, R46, 0xffffffe0, RZ, 0xc0, !PT ;  /* 0xffffffe02e037812 */ /* 0x000fe400078ec0ff */
[----:B------:R-:W-:Y:S02]  /*0e10*/  LEA.HI.X R9, R2, R55, R9, 0x1, P0 ;  /* 0x0000003702097211 */ /* 0x000fe400000f0c09 */
[----:B------:R-:W-:-:S05]  /*0e20*/  IADD3 R23, R3, R46, RZ ;  /* 0x0000002e03177210 */ /* 0x000fca0007ffe0ff */
[----:B------:R-:W-:-:S05]  /*0e30*/  IMAD.WIDE R2, R23, 0x10, R8 ;  /* 0x0000001017027825 */ /* 0x000fca00078e0208 */
[----:B--2---:R0:W2:Y:S04]  /*0e40*/  LDG.E.128 R8, [R2.64] ;  /* 0x0000000802087981 */ /* 0x0040a8000c1e1d00 */
[----:B---3--:R0:W3:Y:S01]  /*0e50*/  LDG.E.128 R16, [R2.64+0x200] ;  /* 0x0002000802107981 */ /* 0x0080e2000c1e1d00 */
[----:B------:R-:W-:Y:S02]  /*0e60*/  IMAD R15, R39, c[0x0][0x180], RZ ;  /* 0x00006000270f7a24 */ /* 0x000fe400078e02ff */
        /* <DEDUP_REMOVED lines=8> */
[----:B------:R-:W-:Y:S01]  /*0ef0*/  LEA.HI.X R15, R12, c[0x0][0x224], R13, 0x3, P0 ;  /* 0x000089000c0f7a11 */ /* 0x000fe200000f1c0d */
[----:B------:R-:W-:-:S04]  /*0f00*/  IMAD R21, R95, c[0x0][0x1c0], RZ ;  /* 0x000070005f157a24 */ /* 0x000fc800078e02ff */
[----:B0-----:R0:W4:Y:S01]  /*0f10*/  LDG.E.64 R2, [R14.64] ;  /* 0x000000080e027981 */ /* 0x001122000c1e1b00 */
[----:B------:R-:W-:-:S04]  /*0f20*/  IMAD.WIDE.U32 R12, R92, c[0x0][0x1c0], RZ ;  /* 0x000070005c0c7a25 */ /* 0x000fc800078e00ff */
[----:B------:R-:W-:Y:S01]  /*0f30*/  IMAD R21, R92, c[0x0][0x1c4], R21 ;  /* 0x000071005c157a24 */ /* 0x000fe200078e0215 */
[----:B------:R-:W-:-:S04]  /*0f40*/  LEA R20, P0, R12, R56, 0x1 ;  /* 0x000000380c147211 */ /* 0x000fc800078008ff */
[----:B------:R-:W-:-:S04]  /*0f50*/  IADD3 R13, R13, R21, RZ ;  /* 0x000000150d0d7210 */ /* 0x000fc80007ffe0ff */
[----:B------:R-:W-:-:S05]  /*0f60*/  LEA.HI.X R21, R12, R57, R13, 0x1, P0 ;  /* 0x000000390c157211 */ /* 0x000fca00000f0c0d */
[----:B------:R-:W-:Y:S01]  /*0f70*/  IMAD.WIDE R20, R23, 0x10, R20 ;  /* 0x0000001017147825 */ /* 0x000fe200078e0214 */
[----:B-12---:R1:W-:Y:S04]  /*0f80*/  STS.128 [R47.X16], R8 ;  /* 0x000000082f007388 */ /* 0x0063e8000000cc00 */
[----:B---3--:R-:W-:Y:S01]  /*0f90*/  STS.128 [R47.X16+0x200], R16 ;  /* 0x000200102f007388 */ /* 0x008fe2000000cc00 */
[----:B------:R-:W-:-:S06]  /*0fa0*/  NOP ;  /* 0x0000000000007918 */ /* 0x000fcc0000000000 */
[----:B0-----:R0:W2:Y:S04]  /*0fb0*/  LDG.E.128 R12, [R20.64] ;  /* 0x00000008140c7981 */ /* 0x0010a8000c1e1d00 */
[----:B------:R0:W3:Y:S01]  /*0fc0*/  LDG.E.128 R24, [R20.64+0x200] ;  /* 0x0002000814187981 */ /* 0x0000e2000c1e1d00 */
[----:B------:R-:W-:Y:S02]  /*0fd0*/  IADD3 R96, R58, -0x1, RZ ;  /* 0xffffffff3a607810 */ /* 0x000fe40007ffe0ff */
[----:B------:R-:W-:Y:S02]  /*0fe0*/  LOP3.LUT P0, RZ, R46, 0x1f, RZ, 0xc0, !PT ;  /* 0x0000001f2eff7812 */ /* 0x000fe4000780c0ff */
[----:B-1----:R-:W-:Y:S02]  /*0ff0*/  LEA.HI R8, R96, R96, RZ, 0x1 ;  /* 0x0000006060087211 */ /* 0x002fe400078f08ff */
[----:B------:R-:W-:-:S02]  /*1000*/  ISETP.NE.AND P2, PT, R46, RZ, PT ;  /* 0x000000ff2e00720c */ /* 0x000fc40003f45270 */
[----:B------:R-:W-:Y:S02]  /*1010*/  ISETP.LT.OR P1, PT, R58, 0x2, P0 ;  /* 0x000000023a00780c */ /* 0x000fe40000721670 */
[----:B------:R-:W-:Y:S02]  /*1020*/  LOP3.LUT R9, R8, 0xfffffe, RZ, 0xc0, !PT ;  /* 0x00fffffe08097812 */ /* 0x000fe400078ec0ff */
[----:B------:R-:W-:Y:S02]  /*1030*/  IADD3 R10, R46, 0x200, RZ ;  /* 0x000002002e0a7810 */ /* 0x000fe40007ffe0ff */
[----:B------:R-:W-:Y:S02]  /*1040*/  IADD3 R9, R96, -R9, RZ ;  /* 0x8000000960097210 */ /* 0x000fe40007ffe0ff */
[----:B------:R-:W-:-:S03]  /*1050*/  SHF.L.U32 R100, R47, 0x5, RZ ;  /* 0x000000052f647819 */ /* 0x000fc600000006ff */
[----:B------:R-:W-:Y:S02]  /*1060*/  @!P2 LEA R10, R9, R92, 0x8 ;  /* 0x0000005c090aa211 */ /* 0x000fe400078e40ff */
[----:B------:R-:W-:Y:S01]  /*1070*/  @!P1 IADD3 R9, R58, -0x2, RZ ;  /* 0xfffffffe3a099810 */ /* 0x000fe20007ffe0ff */
[----:B------:R-:W-:Y:S01]  /*1080*/  LDS.128 R16, [R100] ;  /* 0x0000000064107984 */ /* 0x000fe20000000c00 */
[----:B----4-:R-:W-:Y:S01]  /*1090*/  FMUL.FTZ R97, R2, 1.4426950216293334961 ;  /* 0x3fb8aa3b02617820 */ /* 0x010fe20000410000 */
[----:B------:R-:W-:Y:S01]  /*10a0*/  SHF.L.U32 R102, R10, 0x3, RZ ;  /* 0x000000030a667819 */ /* 0x000fe200000006ff */
[C---:B------:R-:W-:Y:S02]  /*10b0*/  FMUL.FTZ R23, R60.reuse, R3 ;  /* 0x000000033c177220 */ /* 0x040fe40000410000 */
[----:B------:R-:W-:Y:S02]  /*10c0*/  FMUL.FTZ R22, R60, R97 ;  /* 0x000000613c167220 */ /* 0x000fe40000410000 */
[----:B------:R-:W-:-:S02]  /*10d0*/  FMUL.RZ R36, R23, 0.15915493667125701904 ;  /* 0x3e22f98317247820 */ /* 0x000fc4000040c000 */
[----:B------:R0:W-:Y:S01]  /*10e0*/  MUFU.EX2 R35, R22 ;  /* 0x0000001600237308 */ /* 0x0001e20000000800 */
[----:B------:R-:W-:-:S04]  /*10f0*/  @!P1 IMAD R9, R9, c[0x0][0x16c], R92 ;  /* 0x00005b0009099a24 */ /* 0x000fc800078e025c */
[----:B------:R-:W-:-:S03]  /*1100*/  @!P1 IMAD.WIDE R98, R9, 0x10, R32 ;  /* 0x0000001009629825 */ /* 0x000fc600078e0220 */
[----:B------:R-:W1:Y:S01]  /*1110*/  MUFU.COS R34, R36 ;  /* 0x0000002400227308 */ /* 0x000e620000000000 */
[----:B0-----:R-:W0:Y:S07]  /*1120*/  LDS.128 R20, [R100+0x10] ;  /* 0x0000100064147984 */ /* 0x001e2e0000000c00 */
[----:B------:R4:W4:Y:S01]  /*1130*/  MUFU.SIN R8, R36 ;  /* 0x0000002400087308 */ /* 0x0009220000000400 */
[C---:B-1----:R-:W-:Y:S01]  /*1140*/  FMUL.FTZ R34, R35.reuse, R34 ;  /* 0x0000002223227220 */ /* 0x042fe20000410000 */
[----:B----4-:R-:W-:Y:S01]  /*1150*/  CS2R R36, SRZ ;  /* 0x0000000000247805 */ /* 0x010fe2000001ff00 */
[----:B------:R-:W-:-:S02]  /*1160*/  FMUL.FTZ R35, R35, R8 ;  /* 0x0000000823237220 */ /* 0x000fc40000410000 */
[----:B------:R-:W-:-:S04]  /*1170*/  FMUL.FTZ R101, R64, R3 ;  /* 0x0000000340657220 */ /* 0x000fc80000410000 */
[----:B------:R-:W-:-:S04]  /*1180*/  FMUL.RZ R105, R101, 0.15915493667125701904 ;  /* 0x3e22f98365697820 */ /* 0x000fc8000040c000 */
[----:B------:R-:W-:Y:S08]  /*1190*/  MUFU.COS R103, R105 ;  /* 0x0000006900677308 */ /* 0x000ff00000000000 */
[----:B------:R-:W-:Y:S01]  /*11a0*/  MUFU.SIN R101, R105 ;  /* 0x0000006900657308 */ /* 0x000fe20000000400 */
[-C--:B------:R-:W-:Y:S02]  /*11b0*/  FMUL.FTZ R110, R72, R97.reuse ;  /* 0x00000061486e7220 */ /* 0x080fe40000410000 */
[----:B------:R-:W-:-:S05]  /*11c0*/  FMUL.FTZ R114, R74, R97 ;  /* 0x000000614a727220 */ /* 0x000fca0000410000 */
[----:B------:R-:W-:Y:S08]  /*11d0*/  MUFU.EX2 R116, R110 ;  /* 0x0000006e00747308 */ /* 0x000ff00000000800 */
[----:B------:R-:W-:Y:S01]  /*11e0*/  MUFU.EX2 R120, R114 ;  /* 0x0000007200787308 */ /* 0x000fe20000000800 */
[----:B0-----:R-:W-:Y:S02]  /*11f0*/  HADD2.F32 R123, -RZ, R20.H1_H1 ;  /* 0x30000014ff7b7230 */ /* 0x001fe40000004100 */
[----:B------:R-:W-:-:S03]  /*1200*/  HADD2.F32 R121, -RZ, R6.H0_H0 ;  /* 0x20000006ff797230 */ /* 0x000fc60000004100 */
[----:B------:R-:W-:Y:S01]  /*1210*/  FMUL.FTZ R136, R68, R123 ;  /* 0x0000007b44887220 */ /* 0x000fe20000410000 */
[----:B------:R-:W-:-:S05]  /*1220*/  HADD2.F32 R129, -RZ, R21.H1_H1 ;  /* 0x30000015ff817230 */ /* 0x000fca0000004100 */
[----:B------:R-:W-:Y:S01]  /*1230*/  FMUL.FTZ R138, R70, R129 ;  /* 0x00000081468a7220 */ /* 0x000fe20000410000 */
[----:B------:R-:W-:Y:S02]  /*1240*/  HADD2.F32 R135, -RZ, R22.H0_H0 ;  /* 0x20000016ff877230 */ /* 0x000fe40000004100 */
[----:B------:R-:W-:-:S03]  /*1250*/  HADD2.F32 R133, -RZ, R7.H0_H0 ;  /* 0x20000007ff857230 */ /* 0x000fc60000004100 */
[----:B------:R-:W-:Y:S01]  /*1260*/  FMUL.FTZ R142, R72, R135 ;  /* 0x00000087488e7220 */ /* 0x000fe20000410000 */
[----:B--2---:R-:W-:Y:S04]  /*1270*/  STS.128 [R47.X16+0x420], R12 ;  /* 0x0004200c2f007388 */ /* 0x004fe8000000cc00 */
[----:B---3--:R0:W-:Y:S01]  /*1280*/  STS.128 [R47.X16+0x620], R24 ;  /* 0x000620182f007388 */ /* 0x0081e2000000cc00 */
[----:B------:R-:W-:-:S06]  /*1290*/  NOP ;  /* 0x0000000000007918 */ /* 0x000fcc0000000000 */
[----:B------:R-:W1:Y:S04]  /*12a0*/  LDS.128 R8, [R100+0x420] ;  /* 0x0004200064087984 */ /* 0x000e680000000c00 */
[----:B------:R2:W3:Y:S04]  /*12b0*/  LDS.128 R12, [R100+0x430] ;  /* 0x00043000640c7984 */ /* 0x0004e80000000c00 */
[----:B------:R4:W-:Y:S04]  /*12c0*/  STS.64 [R102+0x1d10], R34 ;  /* 0x001d102266007388 */ /* 0x0009e80000000a00 */
[----:B------:R-:W-:Y:S01]  /*12d0*/  BAR.SYNC.DEFER_BLOCKING 0x0 ;  /* 0x0000000000007b1d */ /* 0x000fe20000010000 */
[----:B0-----:R-:W-:-:S04]  /*12e0*/  FMUL.FTZ R24, R62, R3 ;  /* 0x000000033e187220 */ /* 0x001fc80000410000 */
[----:B------:R-:W-:Y:S02]  /*12f0*/  FMUL.RZ R104, R24, 0.15915493667125701904 ;  /* 0x3e22f98318687820 */ /* 0x000fe4000040c000 */
[----:B------:R-:W-:Y:S02]  /*1300*/  FMUL.FTZ R24, R62, R97 ;  /* 0x000000613e187220 */ /* 0x000fe40000410000 */
[----:B------:R-:W-:Y:S08]  /*1310*/  MUFU.COS R27, R104 ;  /* 0x00000068001b7308 */ /* 0x000ff00000000000 */
[----:B------:R0:W1:Y:S01]  /*1320*/  MUFU.EX2 R26, R24 ;  /* 0x00000018001a7308 */ /* 0x0000620000000800 */
[----:B------:R1:W5:Y:S07]  /*1330*/  @!P1 LDG.E.64 R36, [R98.64+0x8] ;  /* 0x0000080862249981 */ /* 0x00036e000c1e1b00 */
[----:B------:R-:W2:Y:S01]  /*1340*/  MUFU.SIN R25, R104 ;  /* 0x0000006800197308 */ /* 0x000ea20000000400 */
[----:B0-----:R-:W-:Y:S01]  /*1350*/  FMUL.FTZ R24, R68, R3 ;  /* 0x0000000344187220 */ /* 0x001fe20000410000 */
[----:B------:R-:W-:Y:S01]  /*1360*/  ISETP.NE.AND P1, PT, R46, 0x1f, PT ;  /* 0x0000001f2e00780c */ /* 0x000fe20003f25270 */
[----:B------:R-:W-:Y:S01]  /*1370*/  HADD2.F32 R137, -RZ, R23.H1_H1 ;  /* 0x30000017ff897230 */ /* 0x000fe20000004100 */
[----:B------:R-:W-:Y:S01]  /*1380*/  BSSY B0, `(.L_x_12748) ;  /* 0x000009b000007945 */ /* 0x000fe20003800000 */
[----:B------:R-:W-:-:S02]  /*1390*/  FMUL.RZ R113, R24, 0.15915493667125701904 ;  /* 0x3e22f98318717820 */ /* 0x000fc4000040c000 */
[----:B------:R-:W-:Y:S02]  /*13a0*/  FMUL.FTZ R24, R68, R97 ;  /* 0x0000006144187220 */ /* 0x000fe40000410000 */
[----:B-1----:R-:W-:Y:S01]  /*13b0*/  FMUL.FTZ R99, R66, R3 ;  /* 0x0000000342637220 */ /* 0x002fe20000410000 */
[----:B------:R-:W-:Y:S01]  /*13c0*/  MUFU.COS R107, R113 ;  /* 0x00000071006b7308 */ /* 0x000fe20000000000 */
[-C--:B------:R-:W-:Y:S02]  /*13d0*/  FMUL.FTZ R98, R64, R97.reuse ;  /* 0x0000006140627220 */ /* 0x080fe40000410000 */
[----:B------:R-:W-:Y:S02]  /*13e0*/  FMUL.RZ R106, R99, 0.15915493667125701904 ;  /* 0x3e22f983636a7820 */ /* 0x000fe4000040c000 */
[----:B------:R-:W-:-:S03]  /*13f0*/  FMUL.FTZ R99, R66, R97 ;  /* 0x0000006142637220 */ /* 0x000fc60000410000 */
[----:B--2---:R0:W-:Y:S08]  /*1400*/  MUFU.EX2 R100, R98 ;  /* 0x0000006200647308 */ /* 0x0041f00000000800 */
[----:B------:R-:W-:Y:S01]  /*1410*/  MUFU.SIN R104, R106 ;  /* 0x0000006a00687308 */ /* 0x000fe20000000400 */
[----:B0-----:R-:W-:-:S04]  /*1420*/  FMUL.FTZ R98, R70, R3 ;  /* 0x0000000346627220 */ /* 0x001fc80000410000 */
[----:B------:R-:W-:-:S03]  /*1430*/  FMUL.RZ R98, R98, 0.15915493667125701904 ;  /* 0x3e22f98362627820 */ /* 0x000fc6000040c000 */
[----:B----4-:R0:W-:Y:S08]  /*1440*/  MUFU.COS R102, R106 ;  /* 0x0000006a00667308 */ /* 0x0101f00000000000 */
[----:B------:R-:W1:Y:S01]  /*1450*/  MUFU.EX2 R99, R99 ;  /* 0x0000006300637308 */ /* 0x000e620000000800 */
[----:B0-----:R-:W-:Y:S02]  /*1460*/  FMUL.FTZ R106, R70, R97 ;  /* 0x00000061466a7220 */ /* 0x001fe40000410000 */
[----:B------:R-:W-:-:S04]  /*1470*/  FMUL.FTZ R97, R72, R3 ;  /* 0x0000000348617220 */ /* 0x000fc80000410000 */
[----:B------:R-:W-:Y:S01]  /*1480*/  FMUL.RZ R97, R97, 0.15915493667125701904 ;  /* 0x3e22f98361617820 */ /* 0x000fe2000040c000 */
[----:B------:R0:W2:Y:S08]  /*1490*/  MUFU.EX2 R108, R24 ;  /* 0x00000018006c7308 */ /* 0x0000b00000000800 */
[----:B------:R-:W4:Y:S01]  /*14a0*/  MUFU.SIN R105, R113 ;  /* 0x0000007100697308 */ /* 0x000f220000000400 */
[C---:B0-----:R-:W-:Y:S01]  /*14b0*/  FMUL.FTZ R24, R26.reuse, R27 ;  /* 0x0000001b1a187220 */ /* 0x041fe20000410000 */
[----:B------:R-:W-:Y:S01]  /*14c0*/  HADD2.F32 R27, -RZ, R17.H0_H0 ;  /* 0x20000011ff1b7230 */ /* 0x000fe20000004100 */
[----:B------:R-:W-:-:S02]  /*14d0*/  FMUL.FTZ R26, R26, R25 ;  /* 0x000000191a1a7220 */ /* 0x000fc40000410000 */
[----:B------:R-:W-:Y:S02]  /*14e0*/  FMUL.FTZ R25, R74, R3 ;  /* 0x000000034a197220 */ /* 0x000fe40000410000 */
[----:B-1----:R-:W-:Y:S01]  /*14f0*/  FMUL.FTZ R102, R99, R102 ;  /* 0x0000006663667220 */ /* 0x002fe20000410000 */
[----:B------:R-:W-:Y:S01]  /*1500*/  MUFU.SIN R109, R98 ;  /* 0x00000062006d7308 */ /* 0x000fe20000000400 */
[----:B------:R-:W-:Y:S01]  /*1510*/  FMUL.RZ R115, R25, 0.15915493667125701904 ;  /* 0x3e22f98319737820 */ /* 0x000fe2000040c000 */
[----:B------:R-:W-:Y:S01]  /*1520*/  HADD2.F32 R25, -RZ, R16.H0_H0 ;  /* 0x20000010ff197230 */ /* 0x000fe20000004100 */
[----:B------:R-:W-:Y:S01]  /*1530*/  FMUL.FTZ R104, R99, R104 ;  /* 0x0000006863687220 */ /* 0x000fe20000410000 */
[----:B------:R-:W-:Y:S01]  /*1540*/  HADD2.F32 R99, -RZ, R4.H0_H0 ;  /* 0x20000004ff637230 */ /* 0x000fe20000004100 */
[----:B------:R-:W-:-:S03]  /*1550*/  FMUL.FTZ R124, R62, R27 ;  /* 0x0000001b3e7c7220 */ /* 0x000fc60000410000 */
[----:B------:R0:W-:Y:S08]  /*1560*/  MUFU.COS R111, R98 ;  /* 0x00000062006f7308 */ /* 0x0001f00000000000 */
[----:B------:R2:W1:Y:S01]  /*1570*/  MUFU.EX2 R112, R106 ;  /* 0x0000006a00707308 */ /* 0x0004620000000800 */
[C---:B0-----:R-:W-:Y:S02]  /*1580*/  FMUL.FTZ R98, R100.reuse, R103 ;  /* 0x0000006764627220 */ /* 0x041fe40000410000 */
[----:B------:R-:W-:Y:S01]  /*1590*/  FMUL.FTZ R100, R100, R101 ;  /* 0x0000006564647220 */ /* 0x000fe20000410000 */
[----:B------:R-:W-:Y:S01]  /*15a0*/  HADD2.F32 R101, -RZ, R16.H1_H1 ;  /* 0x30000010ff657230 */ /* 0x000fe20000004100 */
[----:B------:R-:W-:-:S03]  /*15b0*/  FMUL.FTZ R16, R60, R25 ;  /* 0x000000193c107220 */ /* 0x000fc60000410000 */
[----:B------:R-:W-:Y:S01]  /*15c0*/  MUFU.COS R103, R97 ;  /* 0x0000006100677308 */ /* 0x000fe20000000000 */
[----:B------:R-:W-:Y:S02]  /*15d0*/  FMUL.FTZ R110, R60, R101 ;  /* 0x000000653c6e7220 */ /* 0x000fe40000410000 */
[C---:B--2---:R-:W-:Y:S01]  /*15e0*/  FMUL.FTZ R106, R108.reuse, R107 ;  /* 0x0000006b6c6a7220 */ /* 0x044fe20000410000 */
[----:B------:R-:W-:Y:S01]  /*15f0*/  HADD2.F32 R107, -RZ, R17.H1_H1 ;  /* 0x30000011ff6b7230 */ /* 0x000fe20000004100 */
[----:B----4-:R-:W-:Y:S02]  /*1600*/  FMUL.FTZ R108, R108, R105 ;  /* 0x000000696c6c7220 */ /* 0x010fe40000410000 */
[C---:B------:R-:W-:Y:S01]  /*1610*/  FMUL.FTZ R139, R99.reuse, R16 ;  /* 0x00000010638b7220 */ /* 0x040fe20000410000 */
[----:B------:R-:W0:Y:S01]  /*1620*/  MUFU.COS R105, R115 ;  /* 0x0000007300697308 */ /* 0x000e220000000000 */
[----:B------:R-:W-:Y:S02]  /*1630*/  FMUL.FTZ R141, R99, R110 ;  /* 0x0000006e638d7220 */ /* 0x000fe40000410000 */
[----:B------:R-:W-:-:S02]  /*1640*/  FMUL.FTZ R110, R26, R139 ;  /* 0x0000008b1a6e7220 */ /* 0x000fc40000410000 */
[----:B------:R-:W-:Y:S02]  /*1650*/  FMUL.FTZ R16, R26, R141 ;  /* 0x0000008d1a107220 */ /* 0x000fe40000410000 */
[----:B------:R-:W-:Y:S01]  /*1660*/  FMUL.FTZ R122, R62, R107 ;  /* 0x0000006b3e7a7220 */ /* 0x000fe20000410000 */
[----:B------:R2:W4:Y:S01]  /*1670*/  MUFU.SIN R113, R97 ;  /* 0x0000006100717308 */ /* 0x0005220000000400 */
[C---:B------:R-:W-:Y:S02]  /*1680*/  FFMA.FTZ R114, R24.reuse, R141, R110 ;  /* 0x0000008d18727223 */ /* 0x040fe4000001006e */
[----:B------:R-:W-:Y:S02]  /*1690*/  FFMA.FTZ R16, R24, R139, -R16 ;  /* 0x0000008b18107223 */ /* 0x000fe40000010810 */
[C---:B-1----:R-:W-:Y:S02]  /*16a0*/  FMUL.FTZ R110, R112.reuse, R111 ;  /* 0x0000006f706e7220 */ /* 0x042fe40000410000 */
[----:B------:R-:W-:Y:S01]  /*16b0*/  FMUL.FTZ R112, R112, R109 ;  /* 0x0000006d70707220 */ /* 0x000fe20000410000 */
[----:B------:R1:W1:Y:S01]  /*16c0*/  MUFU.SIN R17, R115 ;  /* 0x0000007300117308 */ /* 0x0002620000000400 */
[----:B--2---:R-:W-:Y:S01]  /*16d0*/  HADD2.F32 R97, -RZ, R4.H1_H1 ;  /* 0x30000004ff617230 */ /* 0x004fe20000004100 */
[----:B0-----:R-:W-:Y:S01]  /*16e0*/  FMUL.FTZ R118, R120, R105 ;  /* 0x0000006978767220 */ /* 0x001fe20000410000 */
[----:B------:R-:W-:-:S03]  /*16f0*/  HADD2.F32 R105, -RZ, R18.H0_H0 ;  /* 0x20000012ff697230 */ /* 0x000fc60000004100 */
[C---:B------:R-:W-:Y:S02]  /*1700*/  FFMA.FTZ R111, R97.reuse, R122, R114 ;  /* 0x0000007a616f7223 */ /* 0x040fe40000010072 */
[----:B------:R-:W-:Y:S02]  /*1710*/  FFMA.FTZ R109, R97, R124, R16 ;  /* 0x0000007c616d7223 */ /* 0x000fe40000010010 */
[----:B------:R-:W-:Y:S02]  /*1720*/  FMUL.FTZ R114, R116, R103 ;  /* 0x0000006774727220 */ /* 0x000fe40000410000 */
[C---:B------:R-:W-:Y:S02]  /*1730*/  FMUL.FTZ R16, R100.reuse, R111 ;  /* 0x0000006f64107220 */ /* 0x040fe40000410000 */
[-C--:B------:R-:W-:Y:S02]  /*1740*/  FMUL.FTZ R103, R100, R109.reuse ;  /* 0x0000006d64677220 */ /* 0x080fe40000410000 */
[C---:B-1----:R-:W-:Y:S01]  /*1750*/  FFMA.FTZ R115, R98.reuse, R109, -R16 ;  /* 0x0000006d62737223 */ /* 0x042fe20000010810 */
[----:B------:R-:W-:Y:S01]  /*1760*/  HADD2.F32 R109, -RZ, R19.H0_H0 ;  /* 0x20000013ff6d7230 */ /* 0x000fe20000004100 */
[----:B------:R-:W-:Y:S01]  /*1770*/  FFMA.FTZ R117, R98, R111, R103 ;  /* 0x0000006f62757223 */ /* 0x000fe20000010067 */
[----:B------:R-:W-:Y:S01]  /*1780*/  HADD2.F32 R103, -RZ, R5.H0_H0 ;  /* 0x20000005ff677230 */ /* 0x000fe20000004100 */
[----:B------:R-:W-:Y:S01]  /*1790*/  FMUL.FTZ R16, R34, R26 ;  /* 0x0000001a22107220 */ /* 0x000fe20000410000 */
[----:B------:R-:W-:Y:S01]  /*17a0*/  HADD2.F32 R111, -RZ, R18.H1_H1 ;  /* 0x30000012ff6f7230 */ /* 0x000fe20000004100 */
[----:B------:R-:W-:-:S02]  /*17b0*/  FMUL.FTZ R126, R64, R105 ;  /* 0x00000069407e7220 */ /* 0x000fc40000410000 */
[----:B----4-:R-:W-:Y:S02]  /*17c0*/  FMUL.FTZ R116, R116, R113 ;  /* 0x0000007174747220 */ /* 0x010fe40000410000 */
[----:B------:R-:W-:Y:S02]  /*17d0*/  FMUL.FTZ R120, R120, R17 ;  /* 0x0000001178787220 */ /* 0x000fe40000410000 */
[C---:B------:R-:W-:Y:S02]  /*17e0*/  FMUL.FTZ R17, R35.reuse, R26 ;  /* 0x0000001a23117220 */ /* 0x040fe40000410000 */
[----:B------:R-:W-:Y:S02]  /*17f0*/  FFMA.FTZ R113, R35, R24, R16 ;  /* 0x0000001823717223 */ /* 0x000fe40000010010 */
[----:B------:R-:W-:Y:S02]  /*1800*/  FMUL.FTZ R128, R64, R111 ;  /* 0x0000006f40807220 */ /* 0x000fe40000410000 */
[----:B------:R-:W-:-:S02]  /*1810*/  FFMA.FTZ R119, R103, R126, R115 ;  /* 0x0000007e67777223 */ /* 0x000fc40000010073 */
[----:B------:R-:W-:Y:S02]  /*1820*/  FFMA.FTZ R17, R34, R24, -R17 ;  /* 0x0000001822117223 */ /* 0x000fe40000010811 */
[----:B------:R-:W-:Y:S02]  /*1830*/  FMUL.FTZ R16, R100, R113 ;  /* 0x0000007164107220 */ /* 0x000fe40000410000 */
[----:B------:R-:W-:Y:S01]  /*1840*/  FFMA.FTZ R115, R103, R128, R117 ;  /* 0x0000008067737223 */ /* 0x000fe20000010075 */
[----:B------:R-:W-:Y:S01]  /*1850*/  HADD2.F32 R117, -RZ, R19.H1_H1 ;  /* 0x30000013ff757230 */ /* 0x000fe20000004100 */
[----:B------:R-:W-:Y:S02]  /*1860*/  FMUL.FTZ R18, R104, R119 ;  /* 0x0000007768127220 */ /* 0x000fe40000410000 */
[----:B------:R-:W-:Y:S02]  /*1870*/  FFMA.FTZ R19, R98, R17, -R16 ;  /* 0x0000001162137223 */ /* 0x000fe40000010810 */
[----:B------:R-:W-:-:S02]  /*1880*/  FFMA.FTZ R18, R102, R115, R18 ;  /* 0x0000007366127223 */ /* 0x000fc40000010012 */
[----:B------:R-:W-:Y:S01]  /*1890*/  FMUL.FTZ R16, R104, R115 ;  /* 0x0000007368107220 */ /* 0x000fe20000410000 */
[----:B------:R-:W-:Y:S01]  /*18a0*/  HADD2.F32 R115, -RZ, R5.H1_H1 ;  /* 0x30000005ff737230 */ /* 0x000fe20000004100 */
[----:B------:R-:W-:Y:S02]  /*18b0*/  FMUL.FTZ R17, R100, R17 ;  /* 0x0000001164117220 */ /* 0x000fe40000410000 */
[----:B------:R-:W-:Y:S02]  /*18c0*/  FMUL.FTZ R130, R66, R117 ;  /* 0x0000007542827220 */ /* 0x000fe40000410000 */
[----:B------:R-:W-:Y:S01]  /*18d0*/  FFMA.FTZ R17, R98, R113, R17 ;  /* 0x0000007162117223 */ /* 0x000fe20000010011 */
[----:B------:R-:W-:Y:S01]  /*18e0*/  HADD2.F32 R113, -RZ, R20.H0_H0 ;  /* 0x20000014ff717230 */ /* 0x000fe20000004100 */
[----:B------:R-:W-:Y:S02]  /*18f0*/  FFMA.FTZ R119, R102, R119, -R16 ;  /* 0x0000007766777223 */ /* 0x000fe40000010810 */
[----:B------:R-:W-:-:S02]  /*1900*/  FMUL.FTZ R132, R66, R109 ;  /* 0x0000006d42847220 */ /* 0x000fc40000410000 */
[C---:B------:R-:W-:Y:S02]  /*1910*/  FFMA.FTZ R127, R115.reuse, R130, R18 ;  /* 0x00000082737f7223 */ /* 0x040fe40000010012 */
[----:B------:R-:W-:Y:S02]  /*1920*/  FMUL.FTZ R16, R104, R17 ;  /* 0x0000001168107220 */ /* 0x000fe40000410000 */
[----:B------:R-:W-:Y:S02]  /*1930*/  FFMA.FTZ R119, R115, R132, R119 ;  /* 0x0000008473777223 */ /* 0x000fe40000010077 */
[----:B------:R-:W-:Y:S02]  /*1940*/  FMUL.FTZ R18, R108, R127 ;  /* 0x0000007f6c127220 */ /* 0x000fe40000410000 */
[-C--:B------:R-:W-:Y:S02]  /*1950*/  FFMA.FTZ R125, R102, R19.reuse, -R16 ;  /* 0x00000013667d7223 */ /* 0x080fe40000010810 */
[----:B------:R-:W-:-:S02]  /*1960*/  FMUL.FTZ R19, R104, R19 ;  /* 0x0000001368137220 */ /* 0x000fc40000410000 */
[-C--:B------:R-:W-:Y:S02]  /*1970*/  FFMA.FTZ R18, R106, R119.reuse, -R18 ;  /* 0x000000776a127223 */ /* 0x080fe40000010812 */
[----:B------:R-:W-:Y:S02]  /*1980*/  FMUL.FTZ R119, R108, R119 ;  /* 0x000000776c777220 */ /* 0x000fe40000410000 */
[----:B------:R-:W-:Y:S02]  /*1990*/  FMUL.FTZ R134, R68, R113 ;  /* 0x0000007144867220 */ /* 0x000fe40000410000 */
[----:B------:R-:W-:Y:S02]  /*19a0*/  FFMA.FTZ R19, R102, R17, R19 ;  /* 0x0000001166137223 */ /* 0x000fe40000010013 */
[----:B------:R-:W-:Y:S01]  /*19b0*/  FFMA.FTZ R127, R106, R127, R119 ;  /* 0x0000007f6a7f7223 */ /* 0x000fe20000010077 */
[----:B------:R-:W-:Y:S01]  /*19c0*/  HADD2.F32 R119, -RZ, R21.H0_H0 ;  /* 0x20000015ff777230 */ /* 0x000fe20000004100 */
[----:B------:R-:W-:-:S02]  /*19d0*/  FFMA.FTZ R131, R121, R134, R18 ;  /* 0x0000008679837223 */ /* 0x000fc40000010012 */
[----:B------:R-:W-:Y:S02]  /*19e0*/  FMUL.FTZ R16, R108, R19 ;  /* 0x000000136c107220 */ /* 0x000fe40000410000 */
[----:B------:R-:W-:Y:S02]  /*19f0*/  FFMA.FTZ R127, R121, R136, R127 ;  /* 0x00000088797f7223 */ /* 0x000fe4000001007f */
[----:B------:R-:W-:Y:S02]  /*1a00*/  FMUL.FTZ R18, R112, R131 ;  /* 0x0000008370127220 */ /* 0x000fe40000410000 */
[-C--:B------:R-:W-:Y:S02]  /*1a10*/  FFMA.FTZ R17, R106, R125.reuse, -R16 ;  /* 0x0000007d6a117223 */ /* 0x080fe40000010810 */
[----:B------:R-:W-:Y:S02]  /*1a20*/  FMUL.FTZ R125, R108, R125 ;  /* 0x0000007d6c7d7220 */ /* 0x000fe40000410000 */
[----:B------:R-:W-:-:S02]  /*1a30*/  FFMA.FTZ R18, R110, R127, R18 ;  /* 0x0000007f6e127223 */ /* 0x000fc40000010012 */
[----:B------:R-:W-:Y:S01]  /*1a40*/  FMUL.FTZ R16, R112, R127 ;  /* 0x0000007f70107220 */ /* 0x000fe20000410000 */
[----:B------:R-:W-:Y:S01]  /*1a50*/  HADD2.F32 R127, -RZ, R6.H1_H1 ;  /* 0x30000006ff7f7230 */ /* 0x000fe20000004100 */
[----:B------:R-:W-:Y:S02]  /*1a60*/  FFMA.FTZ R125, R106, R19, R125 ;  /* 0x000000136a7d7223 */ /* 0x000fe4000001007d */
[----:B------:R-:W-:Y:S02]  /*1a70*/  FFMA.FTZ R131, R110, R131, -R16 ;  /* 0x000000836e837223 */ /* 0x000fe40000010810 */
[----:B------:R-:W-:Y:S02]  /*1a80*/  FMUL.FTZ R140, R70, R119 ;  /* 0x00000077468c7220 */ /* 0x000fe40000410000 */
[----:B------:R-:W-:Y:S02]  /*1a90*/  FFMA.FTZ R21, R127, R138, R18 ;  /* 0x0000008a7f157223 */ /* 0x000fe40000010012 */
[----:B------:R-:W-:-:S02]  /*1aa0*/  FMUL.FTZ R18, R112, R17 ;  /* 0x0000001170127220 */ /* 0x000fc40000410000 */
[-C--:B------:R-:W-:Y:S02]  /*1ab0*/  FMUL.FTZ R16, R112, R125.reuse ;  /* 0x0000007d70107220 */ /* 0x080fe40000410000 */
[----:B------:R-:W-:Y:S02]  /*1ac0*/  FFMA.FTZ R131, R127, R140, R131 ;  /* 0x0000008c7f837223 */ /* 0x000fe40000010083 */
[C---:B------:R-:W-:Y:S01]  /*1ad0*/  FFMA.FTZ R19, R110.reuse, R125, R18 ;  /* 0x0000007d6e137223 */ /* 0x040fe20000010012 */
[----:B------:R-:W-:Y:S01]  /*1ae0*/  HADD2.F32 R125, -RZ, R22.H1_H1 ;  /* 0x30000016ff7d7230 */ /* 0x000fe20000004100 */
[----:B------:R-:W-:Y:S02]  /*1af0*/  FFMA.FTZ R17, R110, R17, -R16 ;  /* 0x000000116e117223 */ /* 0x000fe40000010810 */
[C---:B------:R-:W-:Y:S02]  /*1b00*/  FMUL.FTZ R16, R116.reuse, R131 ;  /* 0x0000008374107220 */ /* 0x040fe40000410000 */
[----:B------:R-:W-:-:S02]  /*1b10*/  FMUL.FTZ R20, R116, R21 ;  /* 0x0000001574147220 */ /* 0x000fc40000410000 */
[----:B------:R-:W-:Y:S02]  /*1b20*/  FFMA.FTZ R21, R114, R21, R16 ;  /* 0x0000001572157223 */ /* 0x000fe40000010010 */
[----:B------:R-:W-:Y:S02]  /*1b30*/  FMUL.FTZ R144, R72, R125 ;  /* 0x0000007d48907220 */ /* 0x000fe40000410000 */
[----:B------:R-:W-:Y:S01]  /*1b40*/  FFMA.FTZ R20, R114, R131, -R20 ;  /* 0x0000008372147223 */ /* 0x000fe20000010814 */
[----:B------:R-:W-:Y:S01]  /*1b50*/  HADD2.F32 R131, -RZ, R23.H0_H0 ;  /* 0x20000017ff837230 */ /* 0x000fe20000004100 */
[C---:B------:R-:W-:Y:S01]  /*1b60*/  FMUL.FTZ R16, R116.reuse, R19 ;  /* 0x0000001374107220 */ /* 0x040fe20000410000 */
[----:B------:R-:W-:Y:S01]  /*1b70*/  HADD2.F32 R23, -RZ, R7.H1_H1 ;  /* 0x30000007ff177230 */ /* 0x000fe20000004100 */
[----:B------:R-:W-:Y:S02]  /*1b80*/  FFMA.FTZ R143, R133, R144, R21 ;  /* 0x00000090858f7223 */ /* 0x000fe40000010015 */
[----:B------:R-:W-:-:S02]  /*1b90*/  FMUL.FTZ R18, R116, R17 ;  /* 0x0000001174127220 */ /* 0x000fc40000410000 */
[----:B------:R-:W-:Y:S02]  /*1ba0*/  FFMA.FTZ R17, R114, R17, -R16 ;  /* 0x0000001172117223 */ /* 0x000fe40000010810 */
[----:B------:R-:W-:Y:S02]  /*1bb0*/  FFMA.FTZ R21, R133, R142, R20 ;  /* 0x0000008e85157223 */ /* 0x000fe40000010014 */
[----:B------:R-:W-:Y:S02]  /*1bc0*/  FMUL.FTZ R16, R120, R143 ;  /* 0x0000008f78107220 */ /* 0x000fe40000410000 */
[----:B------:R-:W-:Y:S02]  /*1bd0*/  FFMA.FTZ R19, R114, R19, R18 ;  /* 0x0000001372137223 */ /* 0x000fe40000010012 */
[-C--:B------:R-:W-:Y:S02]  /*1be0*/  FMUL.FTZ R18, R120, R21.reuse ;  /* 0x0000001578127220 */ /* 0x080fe40000410000 */
[----:B------:R-:W-:-:S02]  /*1bf0*/  FFMA.FTZ R21, R118, R21, -R16 ;  /* 0x0000001576157223 */ /* 0x000fc40000010810 */
[C---:B------:R-:W-:Y:S02]  /*1c00*/  FMUL.FTZ R16, R120.reuse, R17 ;  /* 0x0000001178107220 */ /* 0x040fe40000410000 */
[-C--:B------:R-:W-:Y:S02]  /*1c10*/  FMUL.FTZ R151, R120, R19.reuse ;  /* 0x0000001378977220 */ /* 0x080fe40000410000 */
[C---:B------:R-:W-:Y:S02]  /*1c20*/  FFMA.FTZ R20, R118.reuse, R19, R16 ;  /* 0x0000001376147223 */ /* 0x040fe40000010010 */
[C---:B------:R-:W-:Y:S02]  /*1c30*/  FFMA.FTZ R151, R118.reuse, R17, -R151 ;  /* 0x0000001176977223 */ /* 0x040fe40000010897 */
[----:B------:R0:W1:Y:S01]  /*1c40*/  @P1 LDS.64 R16, [R46.X8+0x2d18] ;  /* 0x002d18002e101984 */ /* 0x0000620000008a00 */
[----:B------:R-:W-:Y:S02]  /*1c50*/  FFMA.FTZ R18, R118, R143, R18 ;  /* 0x0000008f76127223 */ /* 0x000fe40000010012 */
[----:B------:R-:W-:-:S02]  /*1c60*/  FMUL.FTZ R146, R74, R131 ;  /* 0x000000834a927220 */ /* 0x000fc40000410000 */
[----:B------:R-:W-:Y:S02]  /*1c70*/  FMUL.FTZ R22, R74, R137 ;  /* 0x000000894a167220 */ /* 0x000fe40000410000 */
[C---:B------:R-:W-:Y:S02]  /*1c80*/  FFMA.FTZ R150, R23.reuse, R146, R21 ;  /* 0x0000009217967223 */ /* 0x040fe40000010015 */
[----:B------:R-:W-:Y:S01]  /*1c90*/  FFMA.FTZ R148, R23, R22, R18 ;  /* 0x0000001617947223 */ /* 0x000fe20000010012 */
[----:B------:R-:W-:Y:S05]  /*1ca0*/  @P1 BRA `(.L_x_12749) ;  /* 0x0000008000001947 */ /* 0x000fea0003800000 */
[----:B0--3--:R-:W-:-:S13]  /*1cb0*/  ISETP.NE.AND P3, PT, R58, c[0x0][0x174], PT ;  /* 0x00005d003a007a0c */ /* 0x009fda0003f65270 */
[----:B-1----:R-:W-:-:S04]  /*1cc0*/  @P3 LEA.HI R16, R58, R58, RZ, 0x1 ;  /* 0x0000003a3a103211 */ /* 0x002fc800078f08ff */
[----:B------:R-:W-:Y:S01]  /*1cd0*/  @P3 LOP3.LUT R17, R16, 0xfffffe, RZ, 0xc0, !PT ;  /* 0x00fffffe10113812 */ /* 0x000fe200078ec0ff */
[----:B------:R-:W-:-:S03]  /*1ce0*/  HFMA2.MMA R16, -RZ, RZ, 1.875, 0 ;  /* 0x3f800000ff107435 */ /* 0x000fc600000001ff */
[----:B------:R-:W-:Y:S02]  /*1cf0*/  @P3 IADD3 R19, -R17, R58, RZ ;  /* 0x0000003a11133210 */ /* 0x000fe40007ffe1ff */
[----:B------:R-:W-:Y:S02]  /*1d00*/  MOV R17, RZ ;  /* 0x000000ff00117202 */ /* 0x000fe40000000f00 */
[----:B------:R-:W-:-:S05]  /*1d10*/  @P3 LEA R19, R19, R92, 0x8 ;  /* 0x0000005c13133211 */ /* 0x000fca00078e40ff */
[----:B------:R0:W1:Y:S02]  /*1d20*/  @P3 LDS.64 R16, [R19.X8+0x1d10] ;  /* 0x001d100013103984 */ /* 0x0000640000008a00 */
.L_x_12749:
[----:B0--3--:R-:W-:Y:S05]  /*1d30*/  BSYNC B0 ;  /* 0x0000000000007941 */ /* 0x009fea0003800000 */
.L_x_12748:
[----:B------:R-:W0:Y:S01]  /*1d40*/  SHFL.UP PT, R21, R150, 0x1, RZ ;  /* 0x0420000096157989 */ /* 0x000e2200000e00ff */
[----:B------:R-:W-:Y:S01]  /*1d50*/  ISETP.GE.AND P3, PT, R47, 0x1, PT ;  /* 0x000000012f00780c */ /* 0x000fe20003f66270 */
[----:B------:R-:W-:Y:S01]  /*1d60*/  BSSY B0, `(.L_x_12750) ;  /* 0x0000116000007945 */ /* 0x000fe20003800000 */
[----:B------:R-:W-:Y:S01]  /*1d70*/  MOV R162, c[0x0][0x2bc] ;  /* 0x0000af0000a27a02 */ /* 0x000fe20000000f00 */
[----:B------:R-:W2:Y:S01]  /*1d80*/  SHFL.UP PT, R143, R148, 0x1, RZ ;  /* 0x04200000948f7989 */ /* 0x000ea200000e00ff */
[----:B------:R-:W-:-:S03]  /*1d90*/  ISETP.GE.OR P0, PT, R58, c[0x0][0x174], P0 ;  /* 0x00005d003a007a0c */ /* 0x000fc60000706670 */
[----:B------:R-:W3:Y:S04]  /*1da0*/  SHFL.UP PT, R18, R151, 0x1, RZ ;  /* 0x0420000097127989 */ /* 0x000ee800000e00ff */
[----:B------:R-:W4:Y:S01]  /*1db0*/  SHFL.UP PT, R19, R20, 0x1, RZ ;  /* 0x0420000014137989 */ /* 0x000f2200000e00ff */
[C---:B0-----:R-:W-:Y:S02]  /*1dc0*/  FMUL.FTZ R156, R20.reuse, R21 ;  /* 0x00000015149c7220 */ /* 0x041fe40000410000 */
[CC--:B--2---:R-:W-:Y:S02]  /*1dd0*/  FMUL.FTZ R154, R20.reuse, R143.reuse ;  /* 0x0000008f149a7220 */ /* 0x0c4fe40000410000 */
[----:B------:R-:W-:Y:S02]  /*1de0*/  FFMA.FTZ R143, R151, R143, R156 ;  /* 0x0000008f978f7223 */ /* 0x000fe4000001009c */
[----:B---3--:R-:W-:-:S02]  /*1df0*/  FMUL.FTZ R152, R20, R18 ;  /* 0x0000001214987220 */ /* 0x008fc40000410000 */
[C---:B------:R-:W-:Y:S02]  /*1e00*/  FFMA.FTZ R21, R151.reuse, R21, -R154 ;  /* 0x0000001597157223 */ /* 0x040fe4000001089a */
[CC--:B----4-:R-:W-:Y:S02]  /*1e10*/  FFMA.FTZ R145, R151.reuse, R19.reuse, R152 ;  /* 0x0000001397917223 */ /* 0x0d0fe40000010098 */
[----:B------:R-:W-:Y:S02]  /*1e20*/  FMUL.FTZ R19, R20, R19 ;  /* 0x0000001314137220 */ /* 0x000fe40000410000 */
        /* <DEDUP_REMOVED lines=21> */
[----:B------:R-:W0:Y:S04]  /*1f80*/  SHFL.UP PT, R143, R148, 0x4, RZ ;  /* 0x04800000948f7989 */ /* 0x000e2800000e00ff */
[----:B------:R-:W2:Y:S04]  /*1f90*/  SHFL.UP PT, R18, R151, 0x4, RZ ;  /* 0x0480000097127989 */ /* 0x000ea800000e00ff */
[----:B------:R-:W3:Y:S04]  /*1fa0*/  SHFL.UP PT, R21, R150, 0x4, RZ ;  /* 0x0480000096157989 */ /* 0x000ee800000e00ff */
[----:B------:R-:W4:Y:S01]  /*1fb0*/  SHFL.UP PT, R19, R20, 0x4, RZ ;  /* 0x0480000014137989 */ /* 0x000f2200000e00ff */
[----:B0-----:R-:W-:-:S02]  /*1fc0*/  FMUL.FTZ R154, R20, R143 ;  /* 0x0000008f149a7220 */ /* 0x001fc40000410000 */
[CC--:B--2---:R-:W-:Y:S02]  /*1fd0*/  FMUL.FTZ R152, R20.reuse, R18.reuse ;  /* 0x0000001214987220 */ /* 0x0c4fe40000410000 */
[CC--:B---3--:R-:W-:Y:S02]  /*1fe0*/  FMUL.FTZ R156, R20.reuse, R21.reuse ;  /* 0x00000015149c7220 */ /* 0x0c8fe40000410000 */
[C---:B------:R-:W-:Y:S02]  /*1ff0*/  FFMA.FTZ R21, R151.reuse, R21, -R154 ;  /* 0x0000001597157223 */ /* 0x040fe4000001089a */
[-C--:B----4-:R-:W-:Y:S02]  /*2000*/  FMUL.FTZ R145, R20, R19.reuse ;  /* 0x0000001314917220 */ /* 0x090fe40000410000 */
[C---:B------:R-:W-:Y:S02]  /*2010*/  FFMA.FTZ R19, R151.reuse, R19, R152 ;  /* 0x0000001397137223 */ /* 0x040fe40000010098 */
[C---:B------:R-:W-:Y:S01]  /*2020*/  FFMA.FTZ R143, R151.reuse, R143, R156 ;  /* 0x0000008f978f7223 */ /* 0x040fe2000001009c */
[----:B------:R-:W-:Y:S01]  /*2030*/  MOV R156, c[0x0][0x29c] ;  /* 0x0000a700009c7a02 */ /* 0x000fe20000000f00 */
[----:B------:R-:W-:-:S02]  /*2040*/  @P3 FFMA.FTZ R151, R151, R18, -R145 ;  /* 0x0000001297973223 */ /* 0x000fc40000010891 */
[----:B------:R-:W-:Y:S01]  /*2050*/  @P3 FADD.FTZ R150, R150, R21 ;  /* 0x0000001596963221 */ /* 0x000fe20000010000 */
[----:B------:R-:W-:Y:S01]  /*2060*/  MOV R21, c[0x0][0x2b8] ;  /* 0x0000ae0000157a02 */ /* 0x000fe20000000f00 */
[----:B------:R-:W-:Y:S01]  /*2070*/  @P3 FADD.FTZ R148, R148, R143 ;  /* 0x0000008f94943221 */ /* 0x000fe20000010000 */
[----:B------:R-:W-:Y:S01]  /*2080*/  FSEL R143, R20, R19, !P3 ;  /* 0x00000013148f7208 */ /* 0x000fe20005800000 */
[----:B------:R-:W0:Y:S01]  /*2090*/  SHFL.UP PT, R18, R151, 0x8, RZ ;  /* 0x0500000097127989 */ /* 0x000e2200000e00ff */
[----:B------:R-:W-:Y:S02]  /*20a0*/  MOV R19, c[0x0][0x298] ;  /* 0x0000a60000137a02 */ /* 0x000fe40000000f00 */
[----:B------:R-:W-:Y:S01]  /*20b0*/  ISETP.GE.AND P3, PT, R47, 0x8, PT ;  /* 0x000000082f00780c */ /* 0x000fe20003f66270 */
[----:B------:R-:W2:Y:S01]  /*20c0*/  SHFL.UP PT, R152, R150, 0x8, RZ ;  /* 0x0500000096987989 */ /* 0x000ea200000e00ff */
[--C-:B------:R-:W-:Y:S02]  /*20d0*/  SHF.R.U64 R149, R19, 0x1, R156.reuse ;  /* 0x0000000113957819 */ /* 0x100fe4000000129c */
[----:B------:R-:W-:Y:S01]  /*20e0*/  SHF.R.U32.HI R160, RZ, 0x1, R156 ;  /* 0x00000001ffa07819 */ /* 0x000fe2000001169c */
[----:B------:R-:W3:Y:S01]  /*20f0*/  SHFL.UP PT, R154, R148, 0x8, RZ ;  /* 0x05000000949a7989 */ /* 0x000ee200000e00ff */
[----:B------:R-:W-:-:S02]  /*2100*/  SHF.R.U64 R153, R21, 0x1, R162 ;  /* 0x0000000115997819 */ /* 0x000fc400000012a2 */
[----:B------:R-:W-:Y:S01]  /*2110*/  SHF.R.U32.HI R162, RZ, 0x1, R162 ;  /* 0x00000001ffa27819 */ /* 0x000fe200000116a2 */
[----:B------:R-:W4:Y:S01]  /*2120*/  SHFL.UP PT, R20, R143, 0x8, RZ ;  /* 0x050000008f147989 */ /* 0x000f2200000e00ff */
[----:B------:R-:W-:-:S03]  /*2130*/  IMAD R160, R160, R41, RZ ;  /* 0x00000029a0a07224 */ /* 0x000fc600078e02ff */
[----:B------:R-:W-:Y:S02]  /*2140*/  IMAD R162, R162, R41, RZ ;  /* 0x00000029a2a27224 */ /* 0x000fe400078e02ff */
[C---:B0-----:R-:W-:Y:S02]  /*2150*/  FMUL.FTZ R19, R143.reuse, R18 ;  /* 0x000000128f137220 */ /* 0x041fe40000410000 */
[C---:B--2---:R-:W-:Y:S02]  /*2160*/  FMUL.FTZ R147, R143.reuse, R152 ;  /* 0x000000988f937220 */ /* 0x044fe40000410000 */
[-C--:B---3--:R-:W-:Y:S02]  /*2170*/  FMUL.FTZ R21, R143, R154.reuse ;  /* 0x0000009a8f157220 */ /* 0x088fe40000410000 */
[C---:B------:R-:W-:Y:S02]  /*2180*/  FFMA.FTZ R147, R151.reuse, R154, R147 ;  /* 0x0000009a97937223 */ /* 0x040fe40000010093 */
[----:B----4-:R-:W-:-:S02]  /*2190*/  FFMA.FTZ R156, R151, R20, R19 ;  /* 0x00000014979c7223 */ /* 0x010fc40000010013 */
[----:B------:R-:W-:Y:S02]  /*21a0*/  FMUL.FTZ R20, R143, R20 ;  /* 0x000000148f147220 */ /* 0x000fe40000410000 */
[----:B------:R-:W-:Y:S01]  /*21b0*/  FFMA.FTZ R145, R151, R152, -R21 ;  /* 0x0000009897917223 */ /* 0x000fe20000010815 */
[----:B------:R-:W-:Y:S01]  /*21c0*/  FSEL R156, R143, R156, !P3 ;  /* 0x0000009c8f9c7208 */ /* 0x000fe20005800000 */
[----:B------:R-:W-:Y:S02]  /*21d0*/  @P3 FFMA.FTZ R151, R151, R18, -R20 ;  /* 0x0000001297973223 */ /* 0x000fe40000010814 */
[----:B------:R-:W-:Y:S02]  /*21e0*/  @P3 FADD.FTZ R148, R148, R147 ;  /* 0x0000009394943221 */ /* 0x000fe40000010000 */
[----:B------:R-:W-:Y:S01]  /*21f0*/  IMAD R147, R42, R149, R160 ;  /* 0x000000952a937224 */ /* 0x000fe200078e02a0 */
[----:B------:R-:W0:Y:S01]  /*2200*/  SHFL.UP PT, R143, R151, 0x10, RZ ;  /* 0x06000000978f7989 */ /* 0x000e2200000e00ff */
[----:B------:R-:W-:-:S04]  /*2210*/  IMAD.WIDE.U32 R20, R149, R41, RZ ;  /* 0x0000002995147225 */ /* 0x000fc800078e00ff */
[----:B------:R-:W-:Y:S01]  /*2220*/  IMAD R149, R42, R153, R162 ;  /* 0x000000992a957224 */ /* 0x000fe200078e02a2 */
[----:B------:R-:W-:Y:S01]  /*2230*/  IADD3 R21, R147, R21, RZ ;  /* 0x0000001593157210 */ /* 0x000fe20007ffe0ff */
[----:B------:R-:W-:-:S04]  /*2240*/  IMAD.WIDE.U32 R18, R153, R41, RZ ;  /* 0x0000002999127225 */ /* 0x000fc800078e00ff */
[----:B------:R-:W-:Y:S01]  /*2250*/  @P3 FADD.FTZ R150, R150, R145 ;  /* 0x0000009196963221 */ /* 0x000fe20000010000 */
[----:B------:R-:W-:Y:S01]  /*2260*/  IADD3 R19, R149, R19, RZ ;  /* 0x0000001395137210 */ /* 0x000fe20007ffe0ff */
[----:B------:R-:W-:Y:S01]  /*2270*/  SHFL.UP PT, R145, R156, 0x10, RZ ;  /* 0x060000009c917989 */ /* 0x000fe200000e00ff */
[C---:B------:R-:W-:Y:S01]  /*2280*/  IMAD R152, R158.reuse, c[0x0][0x2a0], RZ ;  /* 0x0000a8009e987a24 */ /* 0x040fe200078e02ff */
[----:B------:R-:W-:Y:S01]  /*2290*/  ISETP.GE.AND P3, PT, R47, 0x10, PT ;  /* 0x000000102f00780c */ /* 0x000fe20003f66270 */
[----:B------:R-:W-:Y:S01]  /*22a0*/  IMAD R154, R158, c[0x0][0x2c0], RZ ;  /* 0x0000b0009e9a7a24 */ /* 0x000fe200078e02ff */
[----:B------:R-:W2:Y:S01]  /*22b0*/  SHFL.UP PT, R147, R150, 0x10, RZ ;  /* 0x0600000096937989 */ /* 0x000ea200000e00ff */
[C---:B------:R-:W-:Y:S02]  /*22c0*/  IMAD R153, R43.reuse, c[0x0][0x2a4], R152 ;  /* 0x0000a9002b997a24 */ /* 0x040fe400078e0298 */
[C---:B------:R-:W-:Y:S01]  /*22d0*/  IMAD.WIDE.U32 R20, R43.reuse, c[0x0][0x2a0], R20 ;  /* 0x0000a8002b147a25 */ /* 0x040fe200078e0014 */
[----:B------:R-:W3:Y:S03]  /*22e0*/  SHFL.UP PT, R149, R148, 0x10, RZ ;  /* 0x0600000094957989 */ /* 0x000ee600000e00ff */
[----:B------:R-:W-:Y:S01]  /*22f0*/  IMAD R155, R43, c[0x0][0x2c4], R154 ;  /* 0x0000b1002b9b7a24 */ /* 0x000fe200078e029a */
[----:B------:R-:W-:Y:S01]  /*2300*/  IADD3 R153, R153, R21, RZ ;  /* 0x0000001599997210 */ /* 0x000fe20007ffe0ff */
[----:B------:R-:W-:Y:S01]  /*2310*/  IMAD.WIDE.U32 R18, R43, c[0x0][0x2c0], R18 ;  /* 0x0000b0002b127a25 */ /* 0x000fe200078e0012 */
[----:B------:R-:W-:-:S04]  /*2320*/  LEA R154, P4, R20, c[0x0][0x318], 0x3 ;  /* 0x0000c600149a7a11 */ /* 0x000fc800078818ff */
[----:B------:R-:W-:Y:S02]  /*2330*/  IADD3 R21, R155, R19, RZ ;  /* 0x000000139b157210 */ /* 0x000fe40007ffe0ff */
[----:B------:R-:W-:Y:S02]  /*2340*/  SHF.L.U32 R19, R46, 0x2, RZ ;  /* 0x000000022e137819 */ /* 0x000fe400000006ff */
[----:B------:R-:W-:Y:S02]  /*2350*/  LEA R152, P5, R18, c[0x0][0x320], 0x3 ;  /* 0x0000c80012987a11 */ /* 0x000fe400078a18ff */
[----:B------:R-:W-:Y:S02]  /*2360*/  LEA.HI.X R166, R20, c[0x0][0x31c], R153, 0x3, P4 ;  /* 0x0000c70014a67a11 */ /* 0x000fe400020f1c99 */
[C---:B------:R-:W-:Y:S01]  /*2370*/  IADD3 R20, P4, R19.reuse, R154, RZ ;  /* 0x0000009a13147210 */ /* 0x040fe20007f9e0ff */
[----:B0-----:R-:W-:Y:S01]  /*2380*/  FMUL.FTZ R154, R156, R143 ;  /* 0x0000008f9c9a7220 */ /* 0x001fe20000410000 */
[----:B------:R-:W-:Y:S01]  /*2390*/  LEA.HI.X R164, R18, c[0x0][0x324], R21, 0x3, P5 ;  /* 0x0000c90012a47a11 */ /* 0x000fe200028f1c15 */
[C---:B--2---:R-:W-:Y:S01]  /*23a0*/  FMUL.FTZ R162, R156.reuse, R147 ;  /* 0x000000939ca27220 */ /* 0x044fe20000410000 */
[----:B------:R-:W-:Y:S01]  /*23b0*/  IADD3 R18, P5, R19, R152, RZ ;  /* 0x0000009813127210 */ /* 0x000fe20007fbe0ff */
[C---:B------:R-:W-:Y:S01]  /*23c0*/  FMUL.FTZ R152, R156.reuse, R145 ;  /* 0x000000919c987220 */ /* 0x040fe20000410000 */
[----:B------:R-:W-:Y:S01]  /*23d0*/  SHF.R.U32.HI R155, RZ, 0x1e, R46 ;  /* 0x0000001eff9b7819 */ /* 0x000fe2000001162e */
[----:B---3--:R-:W-:-:S02]  /*23e0*/  FMUL.FTZ R160, R156, R149 ;  /* 0x000000959ca07220 */ /* 0x008fc40000410000 */
[C---:B------:R-:W-:Y:S01]  /*23f0*/  FFMA.FTZ R145, R151.reuse, R145, R154 ;  /* 0x0000009197917223 */ /* 0x040fe2000001009a */
[--C-:B------:R-:W-:Y:S01]  /*2400*/  HADD2.F32 R154, -RZ, R15.reuse.H1_H1 ;  /* 0x3000000fff9a7230 */ /* 0x100fe20000004100 */
[C---:B------:R-:W-:Y:S02]  /*2410*/  FFMA.FTZ R149, R151.reuse, R149, R162 ;  /* 0x0000009597957223 */ /* 0x040fe400000100a2 */
[C---:B------:R-:W-:Y:S01]  /*2420*/  FFMA.FTZ R147, R151.reuse, R147, -R160 ;  /* 0x0000009397937223 */ /* 0x040fe200000108a0 */
[----:B------:R-:W-:Y:S01]  /*2430*/  FSEL R19, R156, R145, !P3 ;  /* 0x000000919c137208 */ /* 0x000fe20005800000 */
[----:B------:R-:W-:Y:S01]  /*2440*/  @P3 FFMA.FTZ R151, R151, R143, -R152 ;  /* 0x0000008f97973223 */ /* 0x000fe20000010898 */
[----:B------:R-:W-:Y:S01]  /*2450*/  HADD2.F32 R152, -RZ, R15.H0_H0 ;  /* 0x2000000fff987230 */ /* 0x000fe20000004100 */
[C---:B------:R-:W-:Y:S01]  /*2460*/  FMUL.FTZ R143, R91.reuse, R154 ;  /* 0x0000009a5b8f7220 */ /* 0x040fe20000410000 */
[----:B------:R-:W-:Y:S01]  /*2470*/  HADD2.F32 R145, -RZ, R14.H0_H0 ;  /* 0x2000000eff917230 */ /* 0x000fe20000004100 */
[----:B------:R-:W-:Y:S01]  /*2480*/  @P3 FADD.FTZ R148, R148, R149 ;  /* 0x0000009594943221 */ /* 0x000fe20000010000 */
[----:B-----5:R-:W-:Y:S01]  /*2490*/  SHFL.IDX PT, R15, R37, RZ, 0x1f ;  /* 0x00001fff250f7589 */ /* 0x020fe200000e0000 */
[----:B------:R-:W-:-:S02]  /*24a0*/  FMUL.FTZ R149, R91, R152 ;  /* 0x000000985b957220 */ /* 0x000fc40000410000 */
[-C--:B------:R-:W-:Y:S01]  /*24b0*/  FMUL.FTZ R152, R118, R143.reuse ;  /* 0x0000008f76987220 */ /* 0x080fe20000410000 */
[----:B------:R-:W0:Y:S01]  /*24c0*/  SHFL.UP PT, R153, R19, 0x1, RZ ;  /* 0x0420000013997989 */ /* 0x000e2200000e00ff */
[----:B------:R-:W-:Y:S02]  /*24d0*/  FMUL.FTZ R21, R120, R143 ;  /* 0x0000008f78157220 */ /* 0x000fe40000410000 */
[----:B------:R-:W-:Y:S01]  /*24e0*/  @P3 FADD.FTZ R150, R150, R147 ;  /* 0x0000009396963221 */ /* 0x000fe20000010000 */
[----:B------:R-:W-:Y:S01]  /*24f0*/  HADD2.F32 R147, -RZ, R14.H1_H1 ;  /* 0x3000000eff937230 */ /* 0x000fe20000004100 */
[----:B------:R-:W-:Y:S01]  /*2500*/  FFMA.FTZ R154, -R120, R149, -R152 ;  /* 0x00000095789a7223 */ /* 0x000fe20000010998 */
[----:B------:R2:W-:Y:S01]  /*2510*/  SHFL.IDX PT, R156, R36, RZ, 0x1f ;  /* 0x00001fff249c7589 */ /* 0x0005e200000e0000 */
[----:B------:R-:W-:Y:S02]  /*2520*/  FMUL.FTZ R145, R90, R145 ;  /* 0x000000915a917220 */ /* 0x000fe40000410000 */
[----:B------:R-:W-:Y:S01]  /*2530*/  FFMA.FTZ R14, R118, R149, -R21 ;  /* 0x00000095760e7223 */ /* 0x000fe20000010815 */
[----:B------:R3:W4:Y:S01]  /*2540*/  SHFL.UP PT, R152, R151, 0x1, RZ ;  /* 0x0420000097987989 */ /* 0x00072200000e00ff */
[----:B------:R-:W-:-:S02]  /*2550*/  FMUL.FTZ R147, R90, R147 ;  /* 0x000000935a937220 */ /* 0x000fc40000410000 */
[----:B------:R-:W-:Y:S01]  /*2560*/  FADD.FTZ R21, R145, R14 ;  /* 0x0000000e91157221 */ /* 0x000fe20000010000 */
[----:B------:R-:W1:Y:S01]  /*2570*/  SHFL.UP PT, R150, R150, 0x1, RZ ;  /* 0x0420000096967989 */ /* 0x000e6200000e00ff */
[--C-:B--2---:R-:W-:Y:S01]  /*2580*/  HADD2.F32 R36, -RZ, R13.reuse.H1_H1 ;  /* 0x3000000dff247230 */ /* 0x104fe20000004100 */
[----:B------:R-:W-:Y:S01]  /*2590*/  FADD.FTZ R37, -R147, R154 ;  /* 0x0000009a93257221 */ /* 0x000fe20000010100 */
[----:B------:R-:W-:Y:S01]  /*25a0*/  HADD2.F32 R14, -RZ, R13.H0_H0 ;  /* 0x2000000dff0e7230 */ /* 0x000fe20000004100 */
[C---:B------:R-:W-:Y:S01]  /*25b0*/  FMUL.FTZ R154, R116.reuse, -R21 ;  /* 0x80000015749a7220 */ /* 0x040fe20000410000 */
[----:B------:R-:W2:Y:S01]  /*25c0*/  SHFL.UP PT, R148, R148, 0x1, RZ ;  /* 0x0420000094947989 */ /* 0x000ea200000e00ff */
[-C--:B------:R-:W-:Y:S01]  /*25d0*/  FMUL.FTZ R19, R116, -R37.reuse ;  /* 0x8000002574137220 */ /* 0x080fe20000410000 */
[----:B---3--:R-:W-:Y:S01]  /*25e0*/  HADD2.F32 R151, -RZ, R12.H1_H1 ;  /* 0x3000000cff977230 */ /* 0x008fe20000004100 */
[----:B------:R-:W-:Y:S02]  /*25f0*/  FFMA.FTZ R13, R114, R37, R154 ;  /* 0x00000025720d7223 */ /* 0x000fe4000001009a */
[----:B------:R-:W-:-:S02]  /*2600*/  FMUL.FTZ R36, R89, R36 ;  /* 0x0000002459247220 */ /* 0x000fc40000410000 */
[----:B------:R-:W-:Y:S01]  /*2610*/  FFMA.FTZ R154, R114, R21, -R19 ;  /* 0x00000015729a7223 */ /* 0x000fe20000010813 */
[----:B------:R-:W-:Y:S01]  /*2620*/  IADD3.X R21, R155, R166, RZ, P4, !PT ;  /* 0x000000a69b157210 */ /* 0x000fe200027fe4ff */
[----:B------:R-:W-:Y:S01]  /*2630*/  FMUL.FTZ R37, R89, R14 ;  /* 0x0000000e59257220 */ /* 0x000fe20000410000 */
[----:B------:R-:W-:Y:S01]  /*2640*/  IADD3.X R19, R155, R164, RZ, P5, !PT ;  /* 0x000000a49b137210 */ /* 0x000fe20002ffe4ff */
[----:B------:R-:W-:Y:S01]  /*2650*/  FADD.FTZ R159, -R36, R13 ;  /* 0x0000000d249f7221 */ /* 0x000fe20000010100 */
[----:B------:R-:W-:Y:S01]  /*2660*/  HADD2.F32 R13, -RZ, R12.H0_H0 ;  /* 0x2000000cff0d7230 */ /* 0x000fe20000004100 */
[----:B0-----:R-:W-:Y:S01]  /*2670*/  FMUL.FTZ R155, R153, R15 ;  /* 0x0000000f999b7220 */ /* 0x001fe20000410000 */
[----:B------:R-:W-:Y:S01]  /*2680*/  LOP3.LUT R12, R46, 0x1f, RZ, 0xc0, !PT ;  /* 0x0000001f2e0c7812 */ /* 0x000fe200078ec0ff */
[----:B------:R-:W-:Y:S01]  /*2690*/  FADD.FTZ R157, R37, R154 ;  /* 0x0000009a259d7221 */ /* 0x000fe20000010000 */
[----:B------:R-:W-:Y:S01]  /*26a0*/  HADD2.F32 R154, -RZ, R9.H1_H1 ;  /* 0x30000009ff9a7230 */ /* 0x000fe20000004100 */
[----:B------:R-:W-:Y:S01]  /*26b0*/  FMUL.FTZ R14, R112, -R159 ;  /* 0x8000009f700e7220 */ /* 0x000fe20000410000 */
[----:B------:R-:W-:Y:S01]  /*26c0*/  ISETP.NE.AND P6, PT, R12, 0x1f, PT ;  /* 0x0000001f0c00780c */ /* 0x000fe20003fc5270 */
[-C--:B----4-:R-:W-:Y:S01]  /*26d0*/  FFMA.FTZ R155, R152, R156.reuse, -R155 ;  /* 0x0000009c989b7223 */ /* 0x090fe2000001089b */
[C---:B------:R-:W-:Y:S01]  /*26e0*/  ISETP.GT.U32.AND P3, PT, R12.reuse, 0x1b, PT ;  /* 0x0000001b0c00780c */ /* 0x040fe20003f64070 */
[----:B------:R-:W-:Y:S01]  /*26f0*/  FMUL.FTZ R153, R153, R156 ;  /* 0x0000009c99997220 */ /* 0x000fe20000410000 */
[----:B------:R-:W-:Y:S01]  /*2700*/  ISETP.GT.U32.AND P4, PT, R12, 0x17, PT ;  /* 0x000000170c00780c */ /* 0x000fe20003f84070 */
[-C--:B------:R-:W-:Y:S01]  /*2710*/  FFMA.FTZ R161, R110, R157.reuse, -R14 ;  /* 0x0000009d6ea17223 */ /* 0x080fe2000001080e */
[----:B------:R-:W-:Y:S01]  /*2720*/  ISETP.GT.U32.AND P5, PT, R12, 0xf, PT ;  /* 0x0000000f0c00780c */ /* 0x000fe20003fa4070 */
[----:B------:R-:W-:-:S02]  /*2730*/  FMUL.FTZ R157, R112, -R157 ;  /* 0x8000009d709d7220 */ /* 0x000fc40000410000 */
[----:B-1----:R-:W-:Y:S02]  /*2740*/  @P2 FADD.FTZ R156, R150, R155 ;  /* 0x0000009b969c2221 */ /* 0x002fe40000010000 */
[----:B------:R-:W-:Y:S02]  /*2750*/  FFMA.FTZ R153, R152, R15, R153 ;  /* 0x0000000f98997223 */ /* 0x000fe40000010099 */
[----:B------:R-:W-:Y:S02]  /*2760*/  FMUL.FTZ R150, R88, R13 ;  /* 0x0000000d58967220 */ /* 0x000fe40000410000 */
[----:B------:R-:W-:Y:S01]  /*2770*/  FFMA.FTZ R157, R110, R159, R157 ;  /* 0x0000009f6e9d7223 */ /* 0x000fe2000001009d */
[----:B------:R-:W-:Y:S01]  /*2780*/  IADD3 R159, R59, -c[0x0][0x174], RZ ;  /* 0x80005d003b9f7a10 */ /* 0x000fe20007ffe0ff */
[----:B------:R-:W-:Y:S02]  /*2790*/  FMUL.FTZ R152, R88, R151 ;  /* 0x0000009758987220 */ /* 0x000fe40000410000 */
[----:B------:R-:W-:-:S02]  /*27a0*/  FADD.FTZ R161, R150, R161 ;  /* 0x000000a196a17221 */ /* 0x000fc40000010000 */
[----:B------:R-:W-:Y:S02]  /*27b0*/  FADD.FTZ R157, -R152, R157 ;  /* 0x0000009d989d7221 */ /* 0x000fe40000010100 */
[----:B--2---:R-:W-:Y:S01]  /*27c0*/  @P2 FADD.FTZ R15, R148, R153 ;  /* 0x00000099940f2221 */ /* 0x004fe20000010000 */
[----:B------:R-:W-:Y:S01]  /*27d0*/  ISETP.GT.U32.AND P2, PT, R12, 0x1d, PT ;  /* 0x0000001d0c00780c */ /* 0x000fe20003f44070 */
[--C-:B------:R-:W-:Y:S01]  /*27e0*/  HADD2.F32 R148, -RZ, R11.reuse.H1_H1 ;  /* 0x3000000bff947230 */ /* 0x100fe20000004100 */
[C---:B------:R-:W-:Y:S01]  /*27f0*/  FMUL.FTZ R151, R108.reuse, -R161 ;  /* 0x800000a16c977220 */ /* 0x040fe20000410000 */
[----:B------:R-:W-:Y:S01]  /*2800*/  HADD2.F32 R12, -RZ, R11.H0_H0 ;  /* 0x2000000bff0c7230 */ /* 0x000fe20000004100 */
[-C--:B------:R-:W-:Y:S01]  /*2810*/  FMUL.FTZ R13, R108, -R157.reuse ;  /* 0x8000009d6c0d7220 */ /* 0x080fe20000410000 */
[--C-:B------:R-:W-:Y:S01]  /*2820*/  HADD2.F32 R11, -RZ, R10.reuse.H1_H1 ;  /* 0x3000000aff0b7230 */ /* 0x100fe20000004100 */
[----:B------:R-:W-:Y:S01]  /*2830*/  FFMA.FTZ R157, R106, R157, R151 ;  /* 0x0000009d6a9d7223 */ /* 0x000fe20000010097 */
[----:B------:R-:W-:Y:S01]  /*2840*/  HADD2.F32 R153, -RZ, R10.H0_H0 ;  /* 0x2000000aff997230 */ /* 0x000fe20000004100 */
[----:B------:R-:W-:-:S02]  /*2850*/  FMUL.FTZ R148, R87, R148 ;  /* 0x0000009457947220 */ /* 0x000fc40000410000 */
[----:B------:R-:W-:Y:S02]  /*2860*/  FFMA.FTZ R14, R106, R161, -R13 ;  /* 0x000000a16a0e7223 */ /* 0x000fe4000001080d */
[----:B------:R-:W-:Y:S02]  /*2870*/  FMUL.FTZ R151, R87, R12 ;  /* 0x0000000c57977220 */ /* 0x000fe40000410000 */
[----:B------:R-:W-:Y:S02]  /*2880*/  IMAD R159, R159, -0x200, RZ ;  /* 0xfffffe009f9f7824 */ /* 0x000fe400078e02ff */
[----:B------:R-:W-:Y:S02]  /*2890*/  FADD.FTZ R157, -R148, R157 ;  /* 0x0000009d949d7221 */ /* 0x000fe40000010100 */
[----:B------:R-:W-:Y:S02]  /*28a0*/  FADD.FTZ R155, R151, R14 ;  /* 0x0000000e979b7221 */ /* 0x000fe40000010000 */
[----:B------:R-:W-:Y:S01]  /*28b0*/  IMAD.WIDE R12, R159, 0x4, R20 ;  /* 0x000000049f0c7825 */ /* 0x000fe200078e0214 */
[----:B------:R-:W-:-:S03]  /*28c0*/  HADD2.F32 R21, -RZ, R8.H0_H0 ;  /* 0x20000008ff157230 */ /* 0x000fc60000004100 */
[C---:B------:R-:W-:Y:S02]  /*28d0*/  FMUL.FTZ R14, R104.reuse, -R157 ;  /* 0x8000009d680e7220 */ /* 0x040fe40000410000 */
[-C--:B------:R-:W-:Y:S02]  /*28e0*/  FMUL.FTZ R20, R104, -R155.reuse ;  /* 0x8000009b68147220 */ /* 0x080fe40000410000 */
[C---:B------:R-:W-:Y:S02]  /*28f0*/  FFMA.FTZ R14, R102.reuse, R155, -R14 ;  /* 0x0000009b660e7223 */ /* 0x040fe4000001080e */
[----:B------:R-:W-:Y:S01]  /*2900*/  FFMA.FTZ R155, R102, R157, R20 ;  /* 0x0000009d669b7223 */ /* 0x000fe20000010014 */
[----:B------:R-:W-:Y:S01]  /*2910*/  HADD2.F32 R157, -RZ, R8.H1_H1 ;  /* 0x30000008ff9d7230 */ /* 0x000fe20000004100 */
[C---:B------:R-:W-:Y:S01]  /*2920*/  FMUL.FTZ R20, R86.reuse, R11 ;  /* 0x0000000b56147220 */ /* 0x040fe20000410000 */
[----:B------:R-:W-:Y:S01]  /*2930*/  HADD2.F32 R8, -RZ, R9.H0_H0 ;  /* 0x20000009ff087230 */ /* 0x000fe20000004100 */
[----:B------:R-:W-:-:S02]  /*2940*/  FMUL.FTZ R153, R86, R153 ;  /* 0x0000009956997220 */ /* 0x000fc40000410000 */
[----:B------:R-:W-:Y:S02]  /*2950*/  FADD.FTZ R155, -R20, R155 ;  /* 0x0000009b149b7221 */ /* 0x000fe40000010100 */
[----:B------:R-:W-:Y:S02]  /*2960*/  FADD.FTZ R11, R153, R14 ;  /* 0x0000000e990b7221 */ /* 0x000fe40000010000 */
[----:B------:R-:W-:Y:S02]  /*2970*/  FMUL.FTZ R14, R100, -R155 ;  /* 0x8000009b640e7220 */ /* 0x000fe40000410000 */
[----:B------:R-:W-:Y:S02]  /*2980*/  FMUL.FTZ R9, R120, R17 ;  /* 0x0000001178097220 */ /* 0x000fe40000410000 */
[----:B------:R-:W-:-:S04]  /*2990*/  IMAD.WIDE R18, R159, 0x4, R18 ;  /* 0x000000049f127825 */ /* 0x000fc800078e0212 */
[-C--:B------:R-:W-:Y:S02]  /*29a0*/  FMUL.FTZ R10, R120, -R16.reuse ;  /* 0x80000010780a7220 */ /* 0x080fe40000410000 */
[-C--:B------:R-:W-:Y:S02]  /*29b0*/  FMUL.FTZ R159, R100, -R11.reuse ;  /* 0x8000000b649f7220 */ /* 0x080fe40000410000 */
[----:B------:R-:W-:Y:S02]  /*29c0*/  FFMA.FTZ R14, R98, R11, -R14 ;  /* 0x0000000b620e7223 */ /* 0x000fe4000001080e */
[C---:B------:R-:W-:Y:S02]  /*29d0*/  FFMA.FTZ R9, R118.reuse, R16, -R9 ;  /* 0x0000001076097223 */ /* 0x040fe40000010809 */
[----:B------:R-:W-:Y:S02]  /*29e0*/  FFMA.FTZ R11, R118, -R17, R10 ;  /* 0x80000011760b7223 */ /* 0x000fe4000001000a */
[----:B------:R-:W-:-:S02]  /*29f0*/  FFMA.FTZ R159, R98, R155, R159 ;  /* 0x0000009b629f7223 */ /* 0x000fc4000001009f */
        /* <DEDUP_REMOVED lines=9> */
[C---:B------:R-:W-:Y:S02]  /*2a90*/  FMUL.FTZ R8, R112.reuse, -R11 ;  /* 0x8000000b70087220 */ /* 0x040fe40000410000 */
[----:B------:R-:W-:Y:S02]  /*2aa0*/  FMUL.FTZ R10, R112, -R9 ;  /* 0x80000009700a7220 */ /* 0x000fe40000410000 */
[----:B------:R-:W-:-:S02]  /*2ab0*/  FMUL.FTZ R14, R26, -R161 ;  /* 0x800000a11a0e7220 */ /* 0x000fc40000410000 */
[----:B------:R-:W-:Y:S02]  /*2ac0*/  FFMA.FTZ R167, R24, R161, R160 ;  /* 0x000000a118a77223 */ /* 0x000fe400000100a0 */
[C---:B------:R-:W-:Y:S01]  /*2ad0*/  FFMA.FTZ R161, R110.reuse, R9, -R8 ;  /* 0x000000096ea17223 */ /* 0x040fe20000010808 */
[----:B------:R-:W-:Y:S01]  /*2ae0*/  HFMA2.MMA R9, -RZ, RZ, 0, 0 ;  /* 0x00000000ff097435 */ /* 0x000fe200000001ff */
[----:B------:R-:W-:Y:S01]  /*2af0*/  FFMA.FTZ R163, R110, R11, R10 ;  /* 0x0000000b6ea37223 */ /* 0x000fe2000001000a */
[----:B------:R-:W-:Y:S01]  /*2b00*/  MOV R8, 0x3f800000 ;  /* 0x3f80000000087802 */ /* 0x000fe20000000f00 */
[----:B------:R-:W-:Y:S01]  /*2b10*/  FFMA.FTZ R165, R24, R159, -R14 ;  /* 0x0000009f18a57223 */ /* 0x000fe2000001080e */
[----:B------:R-:W-:Y:S01]  /*2b20*/  CS2R R10, SRZ ;  /* 0x00000000000a7805 */ /* 0x000fe2000001ff00 */
[----:B------:R-:W-:Y:S02]  /*2b30*/  FMUL.FTZ R160, R108, -R161 ;  /* 0x800000a16ca07220 */ /* 0x000fe40000410000 */
[----:B------:R-:W-:-:S02]  /*2b40*/  FMUL.FTZ R159, R35, R15 ;  /* 0x0000000f239f7220 */ /* 0x000fc40000410000 */
[-C--:B------:R-:W-:Y:S01]  /*2b50*/  FMUL.FTZ R14, R108, -R163.reuse ;  /* 0x800000a36c0e7220 */ /* 0x080fe20000410000 */
[----:B------:R0:W1:Y:S01]  /*2b60*/  @!P0 LDS.128 R8, [R92.X16+0x2e10] ;  /* 0x002e10005c088984 */ /* 0x000062000000cc00 */
[-C--:B------:R-:W-:Y:S02]  /*2b70*/  FMUL.FTZ R35, R35, R156.reuse ;  /* 0x0000009c23237220 */ /* 0x080fe40000410000 */
[----:B------:R-:W-:Y:S02]  /*2b80*/  FFMA.FTZ R163, R106, R163, R160 ;  /* 0x000000a36aa37223 */ /* 0x000fe400000100a0 */
[----:B------:R-:W-:Y:S02]  /*2b90*/  FFMA.FTZ R156, R34, R156, -R159 ;  /* 0x0000009c229c7223 */ /* 0x000fe4000001089f */
[----:B------:R-:W-:Y:S02]  /*2ba0*/  FFMA.FTZ R161, R106, R161, -R14 ;  /* 0x000000a16aa17223 */ /* 0x000fe4000001080e */
[----:B------:R-:W-:-:S02]  /*2bb0*/  FFMA.FTZ R34, R34, R15, R35 ;  /* 0x0000000f22227223 */ /* 0x000fc40000010023 */
[C---:B------:R-:W-:Y:S02]  /*2bc0*/  FMUL.FTZ R14, R104.reuse, -R163 ;  /* 0x800000a3680e7220 */ /* 0x040fe40000410000 */
[-C--:B------:R-:W-:Y:S02]  /*2bd0*/  FMUL.FTZ R15, R104, -R161.reuse ;  /* 0x800000a1680f7220 */ /* 0x080fe40000410000 */
[----:B------:R-:W-:Y:S02]  /*2be0*/  FADD.FTZ R141, R141, R34 ;  /* 0x000000228d8d7221 */ /* 0x000fe40000010000 */
[----:B------:R-:W-:Y:S02]  /*2bf0*/  FADD.FTZ R139, R139, R156 ;  /* 0x0000009c8b8b7221 */ /* 0x000fe40000010000 */
[C---:B------:R-:W-:Y:S02]  /*2c00*/  FFMA.FTZ R161, R102.reuse, R161, -R14 ;  /* 0x000000a166a17223 */ /* 0x040fe4000001080e */
[----:B------:R-:W-:-:S02]  /*2c10*/  FFMA.FTZ R163, R102, R163, R15 ;  /* 0x000000a366a37223 */ /* 0x000fc4000001000f */
[C---:B------:R-:W-:Y:S02]  /*2c20*/  FMUL.FTZ R14, R26.reuse, R141 ;  /* 0x0000008d1a0e7220 */ /* 0x040fe40000410000 */
[-C--:B------:R-:W-:Y:S02]  /*2c30*/  FMUL.FTZ R15, R26, R139.reuse ;  /* 0x0000008b1a0f7220 */ /* 0x080fe40000410000 */
[C---:B------:R-:W-:Y:S02]  /*2c40*/  FFMA.FTZ R14, R24.reuse, R139, -R14 ;  /* 0x0000008b180e7223 */ /* 0x040fe4000001080e */
[----:B------:R-:W-:Y:S02]  /*2c50*/  FFMA.FTZ R15, R24, R141, R15 ;  /* 0x0000008d180f7223 */ /* 0x000fe4000001000f */
[----:B------:R-:W-:Y:S02]  /*2c60*/  FMUL.FTZ R35, R100, -R161 ;  /* 0x800000a164237220 */ /* 0x000fe40000410000 */
[----:B------:R-:W-:-:S02]  /*2c70*/  FFMA.FTZ R124, R97, R124, R14 ;  /* 0x0000007c617c7223 */ /* 0x000fc4000001000e */
[----:B------:R-:W-:Y:S02]  /*2c80*/  FFMA.FTZ R122, R97, R122, R15 ;  /* 0x0000007a617a7223 */ /* 0x000fe4000001000f */
[-C--:B------:R-:W-:Y:S02]  /*2c90*/  FMUL.FTZ R34, R100, -R163.reuse ;  /* 0x800000a364227220 */ /* 0x080fe40000410000 */
[----:B------:R-:W-:Y:S02]  /*2ca0*/  FFMA.FTZ R163, R98, R163, R35 ;  /* 0x000000a362a37223 */ /* 0x000fe40000010023 */
[C---:B------:R-:W-:Y:S02]  /*2cb0*/  FMUL.FTZ R35, R100.reuse, R124 ;  /* 0x0000007c64237220 */ /* 0x040fe40000410000 */
[----:B------:R-:W-:Y:S02]  /*2cc0*/  FMUL.FTZ R15, R100, R122 ;  /* 0x0000007a640f7220 */ /* 0x000fe40000410000 */
[----:B------:R-:W-:-:S02]  /*2cd0*/  FFMA.FTZ R161, R98, R161, -R34 ;  /* 0x000000a162a17223 */ /* 0x000fc40000010822 */
[C---:B------:R-:W-:Y:S02]  /*2ce0*/  FFMA.FTZ R35, R98.reuse, R122, R35 ;  /* 0x0000007a62237223 */ /* 0x040fe40000010023 */
[----:B------:R-:W-:Y:S02]  /*2cf0*/  FFMA.FTZ R15, R98, R124, -R15 ;  /* 0x0000007c620f7223 */ /* 0x000fe4000001080f */
[C---:B------:R-:W-:Y:S02]  /*2d00*/  FMUL.FTZ R160, R26.reuse, -R163 ;  /* 0x800000a31aa07220 */ /* 0x040fe40000410000 */
[----:B------:R-:W-:Y:S02]  /*2d10*/  FMUL.FTZ R14, R26, -R161 ;  /* 0x800000a11a0e7220 */ /* 0x000fe40000410000 */
[C---:B------:R-:W-:Y:S02]  /*2d20*/  FMUL.FTZ R34, R84.reuse, R21 ;  /* 0x0000001554227220 */ /* 0x040fe40000410000 */
[----:B------:R-:W-:-:S02]  /*2d30*/  FMUL.FTZ R156, R84, R157 ;  /* 0x0000009d549c7220 */ /* 0x000fc40000410000 */
[C---:B------:R-:W-:Y:S02]  /*2d40*/  FFMA.FTZ R21, R103.reuse, R128, R35 ;  /* 0x0000008067157223 */ /* 0x040fe40000010023 */
[----:B------:R-:W-:Y:S02]  /*2d50*/  FFMA.FTZ R35, R103, R126, R15 ;  /* 0x0000007e67237223 */ /* 0x000fe4000001000f */
[C---:B------:R-:W-:Y:S02]  /*2d60*/  FFMA.FTZ R160, R24.reuse, R161, -R160 ;  /* 0x000000a118a07223 */ /* 0x040fe400000108a0 */
[----:B------:R-:W-:Y:S02]  /*2d70*/  FFMA.FTZ R163, R24, R163, R14 ;  /* 0x000000a318a37223 */ /* 0x000fe4000001000e */
[----:B------:R-:W-:Y:S01]  /*2d80*/  FADD.FTZ R128, R34, R165 ;  /* 0x000000a522807221 */ /* 0x000fe20000010000 */
[----:B------:R0:W2:Y:S01]  /*2d90*/  SHFL.DOWN PT, R162, R160, 0x1, 0x1f ;  /* 0x08201f00a0a27f89 */ /* 0x0000a200000e0000 */
[----:B------:R-:W-:-:S02]  /*2da0*/  FADD.FTZ R126, -R156, R167 ;  /* 0x000000a79c7e7221 */ /* 0x000fc40000010100 */
[----:B------:R-:W-:Y:S01]  /*2db0*/  FMUL.FTZ R14, R104, R21 ;  /* 0x00000015680e7220 */ /* 0x000fe20000410000 */
[----:B------:R0:W3:Y:S03]  /*2dc0*/  SHFL.DOWN PT, R164, R163, 0x1, 0x1f ;  /* 0x08201f00a3a47f89 */ /* 0x0000e600000e0000 */
[----:B------:R-:W-:Y:S01]  /*2dd0*/  FFMA.FTZ R14, R102, R35, -R14 ;  /* 0x00000023660e7223 */ /* 0x000fe2000001080e */
        /* <DEDUP_REMOVED lines=14> */
.L_x_12751:
[----:B-1----:R-:W-:Y:S05]  /*2ec0*/  BSYNC B0 ;  /* 0x0000000000007941 */ /* 0x002fea0003800000 */
.L_x_12750:
[----:B------:R-:W-:Y:S01]  /*2ed0*/  FFMA.FTZ R132, R115, R132, R14 ;  /* 0x0000008473847223 */ /* 0x000fe2000001000e */
[----:B--2---:R1:W2:Y:S01]  /*2ee0*/  SHFL.DOWN PT, R162, R160, 0x2, 0x1f ;  /* 0x08401f00a0a27f89 */ /* 0x0042a200000e0000 */
[----:B------:R-:W-:Y:S01]  /*2ef0*/  FMUL.FTZ R14, R104, R35 ;  /* 0x00000023680e7220 */ /* 0x000fe20000410000 */
[----:B------:R-:W-:Y:S02]  /*2f00*/  BSSY B0, `(.L_x_12752) ;  /* 0x0000011000007945 */ /* 0x000fe40003800000 */
[----:B---3--:R1:W3:Y:S01]  /*2f10*/  SHFL.DOWN PT, R164, R163, 0x2, 0x1f ;  /* 0x08401f00a3a47f89 */ /* 0x0082e200000e0000 */
[----:B------:R-:W-:-:S03]  /*2f20*/  FFMA.FTZ R14, R102, R21, R14 ;  /* 0x00000015660e7223 */ /* 0x000fc6000001000e */
[----:B----4-:R1:W4:Y:S04]  /*2f30*/  SHFL.DOWN PT, R166, R128, 0x2, 0x1f ;  /* 0x08401f0080a67f89 */ /* 0x01032800000e0000 */
[----:B0-----:R1:W0:Y:S01]  /*2f40*/  SHFL.DOWN PT, R168, R126, 0x2, 0x1f ;  /* 0x08401f007ea87f89 */ /* 0x00122200000e0000 */
[----:B------:R-:W-:Y:S05]  /*2f50*/  @P2 BRA `(.L_x_12753) ;  /* 0x000000b000002947 */ /* 0x000fea0003800000 */
[C---:B---3--:R-:W-:Y:S02]  /*2f60*/  FMUL.FTZ R15, R163.reuse, R164 ;  /* 0x000000a4a30f7220 */ /* 0x048fe40000410000 */
[C---:B0-----:R-:W-:Y:S02]  /*2f70*/  FMUL.FTZ R157, R163.reuse, R168 ;  /* 0x000000a8a39d7220 */ /* 0x041fe40000410000 */
[C---:B----4-:R-:W-:Y:S02]  /*2f80*/  FMUL.FTZ R159, R163.reuse, R166 ;  /* 0x000000a6a39f7220 */ /* 0x050fe40000410000 */
        /* <DEDUP_REMOVED lines=8> */
.L_x_12753:
[----:B------:R-:W-:Y:S05]  /*3010*/  BSYNC B0 ;  /* 0x0000000000007941 */ /* 0x000fea0003800000 */
.L_x_12752:
[----:B------:R-:W-:Y:S01]  /*3020*/  FFMA.FTZ R130, R115, R130, R14 ;  /* 0x0000008273827223 */ /* 0x000fe2000001000e */
[----:B--2---:R2:W1:Y:S01]  /*3030*/  SHFL.DOWN PT, R162, R163, 0x4, 0x1f ;  /* 0x08801f00a3a27f89 */ /* 0x00446200000e0000 */
[----:B------:R-:W-:Y:S01]  /*3040*/  FMUL.FTZ R15, R108, R132 ;  /* 0x000000846c0f7220 */ /* 0x000fe20000410000 */
[----:B------:R-:W-:Y:S02]  /*3050*/  BSSY B0, `(.L_x_12754) ;  /* 0x0000011000007945 */ /* 0x000fe40003800000 */
[----:B------:R2:W4:Y:S01]  /*3060*/  SHFL.DOWN PT, R14, R160, 0x4, 0x1f ;  /* 0x08801f00a00e7f89 */ /* 0x00052200000e0000 */
[----:B------:R-:W-:-:S03]  /*3070*/  FFMA.FTZ R15, R106, R130, R15 ;  /* 0x000000826a0f7223 */ /* 0x000fc6000001000f */
[----:B---3--:R2:W3:Y:S04]  /*3080*/  SHFL.DOWN PT, R164, R128, 0x4, 0x1f ;  /* 0x08801f0080a47f89 */ /* 0x0084e800000e0000 */
[----:B----4-:R2:W4:Y:S01]  /*3090*/  SHFL.DOWN PT, R166, R126, 0x4, 0x1f ;  /* 0x08801f007ea67f89 */ /* 0x01052200000e0000 */
[----:B------:R-:W-:Y:S05]  /*30a0*/  @P3 BRA `(.L_x_12755) ;  /* 0x000000b000003947 */ /* 0x000fea0003800000 */
[C---:B-1----:R-:W-:Y:S02]  /*30b0*/  FMUL.FTZ R157, R163.reuse, R162 ;  /* 0x000000a2a39d7220 */ /* 0x042fe40000410000 */
[C---:B----4-:R-:W-:Y:S02]  /*30c0*/  FMUL.FTZ R159, R163.reuse, R166 ;  /* 0x000000a6a39f7220 */ /* 0x050fe40000410000 */
[C---:B---3--:R-:W-:Y:S02]  /*30d0*/  FMUL.FTZ R161, R163.reuse, R164 ;  /* 0x000000a4a3a17220 */ /* 0x048fe40000410000 */
[----:B--2---:R-:W-:-:S02]  /*30e0*/  FMUL.FTZ R163, R163, R14 ;  /* 0x0000000ea3a37220 */ /* 0x004fc40000410000 */
[C---:B------:R-:W-:Y:S02]  /*30f0*/  FFMA.FTZ R157, R160.reuse, R14, -R157 ;  /* 0x0000000ea09d7223 */ /* 0x040fe4000001089d */
[C---:B------:R-:W-:Y:S02]  /*3100*/  FFMA.FTZ R159, R160.reuse, R164, -R159 ;  /* 0x000000a4a09f7223 */ /* 0x040fe4000001089f */
[C---:B------:R-:W-:Y:S02]  /*3110*/  FFMA.FTZ R161, R160.reuse, R166, R161 ;  /* 0x000000a6a0a17223 */ /* 0x040fe400000100a1 */
[----:B------:R-:W-:Y:S01]  /*3120*/  FFMA.FTZ R163, R160, R162, R163 ;  /* 0x000000a2a0a37223 */ /* 0x000fe200000100a3 */
[----:B------:R-:W-:Y:S01]  /*3130*/  MOV R160, R157 ;  /* 0x0000009d00a07202 */ /* 0x000fe20000000f00 */
[----:B------:R-:W-:Y:S02]  /*3140*/  FADD.FTZ R128, R128, R159 ;  /* 0x0000009f80807221 */ /* 0x000fe40000010000 */
[----:B------:R-:W-:-:S02]  /*3150*/  FADD.FTZ R126, R126, R161 ;  /* 0x000000a17e7e7221 */ /* 0x000fc40000010000 */
.L_x_12755:
[----:B------:R-:W-:Y:S05]  /*3160*/  BSYNC B0 ;  /* 0x0000000000007941 */ /* 0x000fea0003800000 */
.L_x_12754:
[----:B------:R-:W-:Y:S01]  /*3170*/  FFMA.FTZ R157, R121, R136, R15 ;  /* 0x00000088799d7223 */ /* 0x000fe2000001000f */
[----:B------:R2:W4:Y:S01]  /*3180*/  SHFL.DOWN PT, R14, R160, 0x8, 0x1f ;  /* 0x09001f00a00e7f89 */ /* 0x00052200000e0000 */
[----:B------:R-:W-:Y:S01]  /*3190*/  FMUL.FTZ R15, R108, R130 ;  /* 0x000000826c0f7220 */ /* 0x000fe20000410000 */
[----:B------:R-:W-:Y:S02]  /*31a0*/  BSSY B0, `(.L_x_12756) ;  /* 0x0000011000007945 */ /* 0x000fe40003800000 */
[----:B------:R2:W3:Y:S01]  /*31b0*/  SHFL.DOWN PT, R136, R163, 0x8, 0x1f ;  /* 0x09001f00a3887f89 */ /* 0x0004e200000e0000 */
[----:B------:R-:W-:-:S03]  /*31c0*/  FFMA.FTZ R15, R106, R132, -R15 ;  /* 0x000000846a0f7223 */ /* 0x000fc6000001080f */
[----:B-1----:R2:W1:Y:S04]  /*31d0*/  SHFL.DOWN PT, R162, R128, 0x8, 0x1f ;  /* 0x09001f0080a27f89 */ /* 0x00246800000e0000 */
[----:B---3--:R2:W3:Y:S01]  /*31e0*/  SHFL.DOWN PT, R164, R126, 0x8, 0x1f ;  /* 0x09001f007ea47f89 */ /* 0x0084e200000e0000 */
[----:B------:R-:W-:Y:S05]  /*31f0*/  @P4 BRA `(.L_x_12757) ;  /* 0x000000b000004947 */ /* 0x000fea0003800000 */
[C---:B------:R-:W-:Y:S02]  /*3200*/  FMUL.FTZ R159, R163.reuse, R136 ;  /* 0x00000088a39f7220 */ /* 0x040fe40000410000 */
[C---:B---3--:R-:W-:Y:S02]  /*3210*/  FMUL.FTZ R161, R163.reuse, R164 ;  /* 0x000000a4a3a17220 */ /* 0x048fe40000410000 */
[C---:B-1----:R-:W-:Y:S02]  /*3220*/  FMUL.FTZ R165, R163.reuse, R162 ;  /* 0x000000a2a3a57220 */ /* 0x042fe40000410000 */
[----:B--2-4-:R-:W-:-:S02]  /*3230*/  FMUL.FTZ R163, R163, R14 ;  /* 0x0000000ea3a37220 */ /* 0x014fc40000410000 */
[C---:B------:R-:W-:Y:S02]  /*3240*/  FFMA.FTZ R159, R160.reuse, R14, -R159 ;  /* 0x0000000ea09f7223 */ /* 0x040fe4000001089f */
[C---:B------:R-:W-:Y:S02]  /*3250*/  FFMA.FTZ R161, R160.reuse, R162, -R161 ;  /* 0x000000a2a0a17223 */ /* 0x040fe400000108a1 */
[C---:B------:R-:W-:Y:S02]  /*3260*/  FFMA.FTZ R165, R160.reuse, R164, R165 ;  /* 0x000000a4a0a57223 */ /* 0x040fe400000100a5 */
[----:B------:R-:W-:Y:S01]  /*3270*/  FFMA.FTZ R163, R160, R136, R163 ;  /* 0x00000088a0a37223 */ /* 0x000fe200000100a3 */
[----:B------:R-:W-:Y:S01]  /*3280*/  MOV R160, R159 ;  /* 0x0000009f00a07202 */ /* 0x000fe20000000f00 */
[----:B------:R-:W-:Y:S02]  /*3290*/  FADD.FTZ R128, R128, R161 ;  /* 0x000000a180807221 */ /* 0x000fe40000010000 */
[----:B------:R-:W-:-:S02]  /*32a0*/  FADD.FTZ R126, R126, R165 ;  /* 0x000000a57e7e7221 */ /* 0x000fc40000010000 */
.L_x_12757:
[----:B------:R-:W-:Y:S05]  /*32b0*/  BSYNC B0 ;  /* 0x0000000000007941 */ /* 0x000fea0003800000 */
.L_x_12756:
[----:B------:R-:W-:Y:S01]  /*32c0*/  FFMA.FTZ R159, R121, R134, R15 ;  /* 0x00000086799f7223 */ /* 0x000fe2000001000f */
[----:B------:R2:W4:Y:S02]  /*32d0*/  SHFL.DOWN PT, R136, R163, 0x10, 0x1f ;  /* 0x0a001f00a3887f89 */ /* 0x00052400000e0000 */
[C---:B----4-:R-:W-:Y:S01]  /*32e0*/  FMUL.FTZ R14, R112.reuse, R157 ;  /* 0x0000009d700e7220 */ /* 0x050fe20000410000 */
[----:B------:R-:W-:Y:S01]  /*32f0*/  BSSY B0, `(.L_x_12758) ;  /* 0x0000012000007945 */ /* 0x000fe20003800000 */
[-C--:B------:R-:W-:Y:S01]  /*3300*/  FMUL.FTZ R15, R112, R159.reuse ;  /* 0x0000009f700f7220 */ /* 0x080fe20000410000 */
[----:B------:R2:W4:Y:S01]  /*3310*/  SHFL.DOWN PT, R134, R160, 0x10, 0x1f ;  /* 0x0a001f00a0867f89 */ /* 0x00052200000e0000 */
        /* <DEDUP_REMOVED lines=15> */
.L_x_12759:
[----:B------:R-:W-:Y:S05]  /*3410*/  BSYNC B0 ;  /* 0x0000000000007941 */ /* 0x000fea0003800000 */
.L_x_12758:
[----:B------:R-:W-:Y:S01]  /*3420*/  SHFL.DOWN PT, R171, R163, 0x1, 0x1f ;  /* 0x08201f00a3ab7f89 */ /* 0x000fe200000e0000 */
[----:B------:R-:W-:Y:S01]  /*3430*/  FFMA.FTZ R140, R127, R140, R14 ;  /* 0x0000008c7f8c7223 */ /* 0x000fe2000001000e */
[C---:B------:R-:W-:Y:S01]  /*3440*/  SHF.L.U64.HI R14, R93.reuse, 0x2, R94 ;  /* 0x000000025d0e7819 */ /* 0x040fe2000001025e */
[----:B------:R-:W-:Y:S01]  /*3450*/  FFMA.FTZ R15, R110, R157, R15 ;  /* 0x0000009d6e0f7223 */ /* 0x000fe2000001000f */
[----:B-1----:R-:W1:Y:S01]  /*3460*/  SHFL.IDX PT, R162, R11, RZ, 0x1f ;  /* 0x00001fff0ba27589 */ /* 0x002e6200000e0000 */
[----:B------:R-:W-:Y:S01]  /*3470*/  SHF.L.U32 R165, R93, 0x2, RZ ;  /* 0x000000025da57819 */ /* 0x000fe200000006ff */
[----:B------:R-:W-:Y:S01]  /*3480*/  FMUL.FTZ R161, R116, R140 ;  /* 0x0000008c74a17220 */ /* 0x000fe20000410000 */
[----:B------:R-:W-:Y:S01]  /*3490*/  ISETP.NE.AND P0, PT, R46, RZ, PT ;  /* 0x000000ff2e00720c */ /* 0x000fe20003f05270 */
[----:B------:R-:W5:Y:S01]  /*34a0*/  SHFL.IDX PT, R136, R10, RZ, 0x1f ;  /* 0x00001fff0a887589 */ /* 0x000f6200000e0000 */
[----:B------:R-:W-:Y:S01]  /*34b0*/  FFMA.FTZ R138, R127, R138, R15 ;  /* 0x0000008a7f8a7223 */ /* 0x000fe2000001000f */
[----:B------:R-:W-:Y:S01]  /*34c0*/  BSSY B0, `(.L_x_12760) ;  /* 0x000015a000007945 */ /* 0x000fe20003800000 */
[C---:B----4-:R-:W-:Y:S01]  /*34d0*/  IMAD R134, R14.reuse, c[0x0][0x2b0], RZ ;  /* 0x0000ac000e867a24 */ /* 0x050fe200078e02ff */
[----:B---3--:R-:W3:Y:S01]  /*34e0*/  SHFL.DOWN PT, R164, R160, 0x1, 0x1f ;  /* 0x08201f00a0a47f89 */ /* 0x008ee200000e0000 */
[----:B------:R-:W-:-:S02]  /*34f0*/  IMAD R14, R14, c[0x0][0x2d0], RZ ;  /* 0x0000b4000e0e7a24 */ /* 0x000fc400078e02ff */
[-C--:B------:R-:W-:Y:S01]  /*3500*/  FMUL.FTZ R15, R116, R138.reuse ;  /* 0x0000008a740f7220 */ /* 0x080fe20000410000 */
[----:B------:R-:W4:Y:S01]  /*3510*/  SHFL.DOWN PT, R166, R128, 0x1, 0x1f ;  /* 0x08201f0080a67f89 */ /* 0x000f2200000e0000 */
[C---:B------:R-:W-:Y:S02]  /*3520*/  IMAD R167, R165.reuse, c[0x0][0x2b4], R134 ;  /* 0x0000ad00a5a77a24 */ /* 0x040fe400078e0286 */
[C---:B------:R-:W-:Y:S01]  /*3530*/  IMAD.WIDE.U32 R12, R165.reuse, c[0x0][0x2b0], R12 ;  /* 0x0000ac00a50c7a25 */ /* 0x040fe200078e000c */
[----:B0-----:R-:W0:Y:S03]  /*3540*/  SHFL.DOWN PT, R168, R126, 0x1, 0x1f ;  /* 0x08201f007ea87f89 */ /* 0x001e2600000e0000 */
[C---:B------:R-:W-:Y:S01]  /*3550*/  FFMA.FTZ R134, R114.reuse, R138, R161 ;  /* 0x0000008a72867223 */ /* 0x040fe200000100a1 */
[----:B--2---:R-:W2:Y:S01]  /*3560*/  SHFL.IDX PT, R163, R163, RZ, 0x1f ;  /* 0x00001fffa3a37589 */ /* 0x004ea200000e0000 */
[----:B------:R-:W-:Y:S01]  /*3570*/  IMAD R169, R165, c[0x0][0x2d4], R14 ;  /* 0x0000b500a5a97a24 */ /* 0x000fe200078e020e */
[----:B------:R-:W-:Y:S01]  /*3580*/  IADD3 R13, R13, R167, RZ ;  /* 0x000000a70d0d7210 */ /* 0x000fe20007ffe0ff */
[----:B------:R-:W-:Y:S01]  /*3590*/  FFMA.FTZ R161, R114, R140, -R15 ;  /* 0x0000008c72a17223 */ /* 0x000fe2000001080f */
[----:B------:R-:W2:Y:S01]  /*35a0*/  SHFL.IDX PT, R160, R160, RZ, 0x1f ;  /* 0x00001fffa0a07589 */ /* 0x000ea200000e0000 */
[----:B------:R-:W-:-:S03]  /*35b0*/  IMAD.WIDE.U32 R14, R165, c[0x0][0x2d0], R18 ;  /* 0x0000b400a50e7a25 */ /* 0x000fc600078e0012 */
[----:B------:R-:W2:Y:S01]  /*35c0*/  SHFL.IDX PT, R128, R128, RZ, 0x1f ;  /* 0x00001fff80807589 */ /* 0x000ea200000e0000 */
[----:B-1----:R-:W-:Y:S01]  /*35d0*/  @P1 FMUL.FTZ R165, R171, R162 ;  /* 0x000000a2aba51220 */ /* 0x002fe20000410000 */
[----:B------:R-:W-:Y:S01]  /*35e0*/  IADD3 R15, R15, R169, RZ ;  /* 0x000000a90f0f7210 */ /* 0x000fe20007ffe0ff */
[-C--:B-----5:R-:W-:Y:S01]  /*35f0*/  @P1 FMUL.FTZ R167, R171, R136.reuse ;  /* 0x00000088aba71220 */ /* 0x0a0fe20000410000 */
[----:B------:R-:W1:Y:S01]  /*3600*/  SHFL.IDX PT, R126, R126, RZ, 0x1f ;  /* 0x00001fff7e7e7589 */ /* 0x000e6200000e0000 */
[C---:B---3--:R-:W-:Y:S02]  /*3610*/  @P1 FFMA.FTZ R165, R164.reuse, R136, -R165 ;  /* 0x00000088a4a51223 */ /* 0x048fe400000108a5 */
[----:B------:R-:W-:Y:S02]  /*3620*/  @P1 FFMA.FTZ R167, R164, R162, R167 ;  /* 0x000000a2a4a71223 */ /* 0x000fe400000100a7 */
[----:B----4-:R-:W-:Y:S02]  /*3630*/  @P1 FADD.FTZ R136, R166, R165 ;  /* 0x000000a5a6881221 */ /* 0x010fe40000010000 */
[----:B------:R-:W-:-:S02]  /*3640*/  FFMA.FTZ R19, R133, R144, R134 ;  /* 0x0000009085137223 */ /* 0x000fc40000010086 */
[----:B0-----:R-:W-:Y:S02]  /*3650*/  @P1 FADD.FTZ R162, R168, R167 ;  /* 0x000000a7a8a21221 */ /* 0x001fe40000010000 */
[-C--:B------:R-:W-:Y:S02]  /*3660*/  FMUL.FTZ R167, R136, -R17.reuse ;  /* 0x8000001188a77220 */ /* 0x080fe40000410000 */
[----:B------:R-:W-:Y:S02]  /*3670*/  FMUL.FTZ R165, R162, -R17 ;  /* 0x80000011a2a57220 */ /* 0x000fe40000410000 */
[----:B------:R-:W-:Y:S02]  /*3680*/  FFMA.FTZ R161, R133, R142, R161 ;  /* 0x0000008e85a17223 */ /* 0x000fe400000100a1 */
[----:B------:R-:W-:Y:S02]  /*3690*/  FMUL.FTZ R18, R120, R19 ;  /* 0x0000001378127220 */ /* 0x000fe40000410000 */
[----:B------:R-:W-:-:S02]  /*36a0*/  FFMA.FTZ R162, R162, R16, R167 ;  /* 0x00000010a2a27223 */ /* 0x000fc400000100a7 */
[----:B------:R-:W-:Y:S02]  /*36b0*/  FFMA.FTZ R16, R136, R16, -R165 ;  /* 0x0000001088107223 */ /* 0x000fe400000108a5 */
[----:B------:R-:W-:Y:S02]  /*36c0*/  FFMA.FTZ R18, R118, R161, -R18 ;  /* 0x000000a176127223 */ /* 0x000fe40000010812 */
[----:B--2---:R-:W-:Y:S02]  /*36d0*/  FMUL.FTZ R17, R163, R11 ;  /* 0x0000000ba3117220 */ /* 0x004fe40000410000 */
[----:B------:R-:W-:Y:S02]  /*36e0*/  FADD.FTZ R143, -R143, R162 ;  /* 0x000000a28f8f7221 */ /* 0x000fe40000010100 */
[----:B------:R-:W-:Y:S02]  /*36f0*/  FADD.FTZ R149, R149, R16 ;  /* 0x0000001095957221 */ /* 0x000fe40000010000 */
[----:B------:R-:W-:-:S02]  /*3700*/  FFMA.FTZ R146, R23, R146, R18 ;  /* 0x0000009217927223 */ /* 0x000fc40000010012 */
[-C--:B------:R-:W-:Y:S02]  /*3710*/  FMUL.FTZ R18, R163, R10.reuse ;  /* 0x0000000aa3127220 */ /* 0x080fe40000410000 */
[----:B------:R-:W-:Y:S02]  /*3720*/  FFMA.FTZ R17, R160, R10, -R17 ;  /* 0x0000000aa0117223 */ /* 0x000fe40000010811 */
[C---:B------:R-:W-:Y:S02]  /*3730*/  FMUL.FTZ R10, R120.reuse, R161 ;  /* 0x000000a1780a7220 */ /* 0x040fe40000410000 */
[C---:B------:R-:W-:Y:S02]  /*3740*/  FMUL.FTZ R16, R120.reuse, -R143 ;  /* 0x8000008f78107220 */ /* 0x040fe40000410000 */
[-C--:B------:R-:W-:Y:S02]  /*3750*/  FMUL.FTZ R120, R120, -R149.reuse ;  /* 0x8000009578787220 */ /* 0x080fe40000410000 */
[----:B------:R-:W-:-:S02]  /*3760*/  FFMA.FTZ R16, R118, R149, -R16 ;  /* 0x0000009576107223 */ /* 0x000fc40000010810 */
[----:B------:R-:W-:Y:S02]  /*3770*/  FFMA.FTZ R120, R118, R143, R120 ;  /* 0x0000008f76787223 */ /* 0x000fe40000010078 */
[----:B------:R-:W-:Y:S02]  /*3780*/  FFMA.FTZ R165, R160, R11, R18 ;  /* 0x0000000ba0a57223 */ /* 0x000fe40000010012 */
[----:B------:R-:W-:Y:S02]  /*3790*/  FADD.FTZ R147, -R147, R120 ;  /* 0x0000007893937221 */ /* 0x000fe40000010100 */
[----:B------:R-:W-:Y:S02]  /*37a0*/  FFMA.FTZ R18, R118, R19, R10 ;  /* 0x0000001376127223 */ /* 0x000fe4000001000a */
[----:B------:R-:W-:Y:S01]  /*37b0*/  FADD.FTZ R145, R145, R16 ;  /* 0x0000001091917221 */ /* 0x000fe20000010000 */
[----:B------:R-:W-:Y:S01]  /*37c0*/  SHF.L.U32 R16, R46, 0x4, RZ ;  /* 0x000000042e107819 */ /* 0x000fe200000006ff */
[----:B------:R-:W-:Y:S01]  /*37d0*/  FADD.FTZ R10, R128, R17 ;  /* 0x00000011800a7221 */ /* 0x000fe20000010000 */
[----:B------:R-:W-:Y:S01]  /*37e0*/  P2R R17, PR, RZ, 0x1 ;  /* 0x00000001ff117803 */ /* 0x000fe20000000000 */
[----:B------:R-:W-:Y:S01]  /*37f0*/  FMUL.FTZ R11, R163, R9 ;  /* 0x00000009a30b7220 */ /* 0x000fe20000410000 */
[----:B------:R-:W-:Y:S01]  /*3800*/  LEA.HI.SX32 R16, R16, R16, 0x1b ;  /* 0x0000001010107211 */ /* 0x000fe200078fdaff */
[----:B------:R-:W-:-:S02]  /*3810*/  FMUL.FTZ R17, R116, -R147 ;  /* 0x8000009374117220 */ /* 0x000fc40000410000 */
[----:B------:R-:W-:Y:S02]  /*3820*/  FMUL.FTZ R163, R163, R8 ;  /* 0x00000008a3a37220 */ /* 0x000fe40000410000 */
[-C--:B------:R-:W-:Y:S02]  /*3830*/  FMUL.FTZ R118, R116, -R145.reuse ;  /* 0x8000009174767220 */ /* 0x080fe40000410000 */
[----:B------:R-:W-:Y:S02]  /*3840*/  FFMA.FTZ R116, R114, R145, -R17 ;  /* 0x0000009172747223 */ /* 0x000fe40000010811 */
[----:B------:R-:W-:Y:S02]  /*3850*/  FFMA.FTZ R9, R160, R9, R163 ;  /* 0x00000009a0097223 */ /* 0x000fe400000100a3 */
[----:B------:R-:W-:Y:S02]  /*3860*/  FFMA.FTZ R163, R114, R147, R118 ;  /* 0x0000009372a37223 */ /* 0x000fe40000010076 */
[----:B------:R-:W-:-:S02]  /*3870*/  FADD.FTZ R37, R37, R116 ;  /* 0x0000007425257221 */ /* 0x000fc40000010000 */
[----:B------:R-:W-:Y:S02]  /*3880*/  FADD.FTZ R163, -R36, R163 ;  /* 0x000000a324a37221 */ /* 0x000fe40000010100 */
[----:B------:R-:W-:Y:S02]  /*3890*/  FFMA.FTZ R18, R23, R22, R18 ;  /* 0x0000001617127223 */ /* 0x000fe40000010012 */
[----:B------:R-:W-:Y:S02]  /*38a0*/  FMUL.FTZ R17, R112, -R37 ;  /* 0x8000002570117220 */ /* 0x000fe40000410000 */
[----:B------:R-:W-:Y:S02]  /*38b0*/  FMUL.FTZ R36, R74, R23 ;  /* 0x000000174a247220 */ /* 0x000fe40000410000 */
[----:B------:R-:W-:Y:S02]  /*38c0*/  FFMA.FTZ R8, R160, R8, -R11 ;  /* 0x00000008a0087223 */ /* 0x000fe4000001080b */
[----:B-1----:R-:W-:-:S02]  /*38d0*/  FADD.FTZ R11, R126, R165 ;  /* 0x000000a57e0b7221 */ /* 0x002fc40000010000 */
[----:B------:R-:W-:Y:S02]  /*38e0*/  FMUL.FTZ R112, R112, -R163 ;  /* 0x800000a370707220 */ /* 0x000fe40000410000 */
[----:B------:R-:W-:Y:S01]  /*38f0*/  FMUL.FTZ R171, R74, R143 ;  /* 0x0000008f4aab7220 */ /* 0x000fe20000410000 */
[----:B------:R0:W-:Y:S01]  /*3900*/  @!P0 STS.128 [R92.X16+0x2e10], R8 ;  /* 0x002e10085c008388 */ /* 0x0001e2000000cc00 */
[C---:B------:R-:W-:Y:S02]  /*3910*/  FFMA.FTZ R17, R110.reuse, R163, R17 ;  /* 0x000000a36e117223 */ /* 0x040fe40000010011 */
[----:B------:R-:W-:Y:S02]  /*3920*/  FFMA.FTZ R22, R137, -R36, R18 ;  /* 0x8000002489167223 */ /* 0x000fe40000010012 */
[----:B------:R-:W-:Y:S02]  /*3930*/  FFMA.FTZ R167, R110, R37, -R112 ;  /* 0x000000256ea77223 */ /* 0x000fe40000010870 */
[----:B------:R-:W-:-:S02]  /*3940*/  FMUL.FTZ R169, R74, R149 ;  /* 0x000000954aa97220 */ /* 0x000fc40000410000 */
[----:B------:R-:W-:Y:S02]  /*3950*/  FADD.FTZ R165, -R152, R17 ;  /* 0x0000001198a57221 */ /* 0x000fe40000010100 */
[----:B------:R-:W-:Y:S02]  /*3960*/  FFMA.FTZ R36, R131, -R36, R146 ;  /* 0x8000002483247223 */ /* 0x000fe40000010092 */
[----:B------:R-:W-:Y:S02]  /*3970*/  FADD.FTZ R167, R150, R167 ;  /* 0x000000a796a77221 */ /* 0x000fe40000010000 */
[----:B------:R-:W-:Y:S02]  /*3980*/  FMUL.FTZ R173, R23, R169 ;  /* 0x000000a917ad7220 */ /* 0x000fe40000410000 */
[----:B0-----:R-:W-:Y:S02]  /*3990*/  FMUL.FTZ R8, R22, R171 ;  /* 0x000000ab16087220 */ /* 0x001fe40000410000 */
[----:B------:R-:W-:Y:S01]  /*39a0*/  FMUL.FTZ R9, R108, -R165 ;  /* 0x800000a56c097220 */ /* 0x000fe20000410000 */
[----:B------:R0:W-:Y:S01]  /*39b0*/  STS [R16.X4+0x878], R173 ;  /* 0x000878ad10007388 */ /* 0x0001e20000004800 */
[----:B------:R-:W-:-:S02]  /*39c0*/  FFMA.FTZ R8, R36, R169, R8 ;  /* 0x000000a924087223 */ /* 0x000fc40000010008 */
[----:B------:R-:W-:Y:S02]  /*39d0*/  FMUL.FTZ R169, R22, R169 ;  /* 0x000000a916a97220 */ /* 0x000fe40000410000 */
[-C--:B------:R-:W-:Y:S02]  /*39e0*/  FMUL.FTZ R108, R108, -R167.reuse ;  /* 0x800000a76c6c7220 */ /* 0x080fe40000410000 */
[----:B------:R-:W-:Y:S02]  /*39f0*/  FFMA.FTZ R10, R106, R167, -R9 ;  /* 0x000000a76a0a7223 */ /* 0x000fe40000010809 */
[----:B------:R-:W-:Y:S02]  /*3a00*/  FFMA.FTZ R9, R36, R171, -R169 ;  /* 0x000000ab24097223 */ /* 0x000fe400000108a9 */
        /* <DEDUP_REMOVED lines=8> */
[----:B------:R-:W-:Y:S02]  /*3a90*/  FMUL.FTZ R175, R23, R171 ;  /* 0x000000ab17af7220 */ /* 0x000fe40000410000 */
[C---:B------:R-:W-:Y:S02]  /*3aa0*/  FFMA.FTZ R10, R102.reuse, R151, -R10 ;  /* 0x00000097660a7223 */ /* 0x040fe4000001080a */
[----:B------:R-:W-:Y:S01]  /*3ab0*/  FFMA.FTZ R171, R102, R169, R104 ;  /* 0x000000a966ab7223 */ /* 0x000fe20000010068 */
[----:B------:R1:W-:Y:S01]  /*3ac0*/  STS [R16.X4+0x87c], R175 ;  /* 0x00087caf10007388 */ /* 0x0003e20000004800 */
[----:B------:R-:W-:Y:S02]  /*3ad0*/  FFMA.FTZ R108, R135, -R110, R161 ;  /* 0x8000006e876c7223 */ /* 0x000fe400000100a1 */
[----:B------:R-:W-:Y:S02]  /*3ae0*/  FMUL.FTZ R11, R72, R145 ;  /* 0x00000091480b7220 */ /* 0x000fe40000410000 */
[----:B------:R-:W-:-:S02]  /*3af0*/  FMUL.FTZ R110, R106, R17 ;  /* 0x000000116a6e7220 */ /* 0x000fc40000410000 */
[----:B------:R-:W-:Y:S02]  /*3b00*/  FADD.FTZ R153, R153, R10 ;  /* 0x0000000a99997221 */ /* 0x000fe40000010000 */
[----:B------:R-:W-:Y:S02]  /*3b10*/  FADD.FTZ R171, -R20, R171 ;  /* 0x000000ab14ab7221 */ /* 0x000fe40000010100 */
[-C--:B------:R-:W-:Y:S02]  /*3b20*/  FMUL.FTZ R112, R106, R11.reuse ;  /* 0x0000000b6a707220 */ /* 0x080fe40000410000 */
[-C--:B------:R-:W-:Y:S02]  /*3b30*/  FFMA.FTZ R203, R108, R11.reuse, R110 ;  /* 0x0000000b6ccb7223 */ /* 0x080fe4000001006e */
[----:B0-----:R-:W-:Y:S02]  /*3b40*/  FMUL.FTZ R173, R133, R11 ;  /* 0x0000000b85ad7220 */ /* 0x001fe40000410000 */
[----:B------:R-:W-:-:S02]  /*3b50*/  FMUL.FTZ R11, R100, -R153 ;  /* 0x80000099640b7220 */ /* 0x000fc40000410000 */
[----:B------:R-:W-:Y:S01]  /*3b60*/  FMUL.FTZ R10, R100, -R171 ;  /* 0x800000ab640a7220 */ /* 0x000fe20000410000 */
[----:B------:R0:W-:Y:S01]  /*3b70*/  STS [R16.X4+0x870], R173 ;  /* 0x000870ad10007388 */ /* 0x0001e20000004800 */
[----:B------:R-:W-:Y:S02]  /*3b80*/  FMUL.FTZ R102, R70, R127 ;  /* 0x0000007f46667220 */ /* 0x000fe40000410000 */
[C---:B------:R-:W-:Y:S02]  /*3b90*/  FFMA.FTZ R11, R98.reuse, R171, R11 ;  /* 0x000000ab620b7223 */ /* 0x040fe4000001000b */
[----:B------:R-:W-:Y:S02]  /*3ba0*/  FFMA.FTZ R10, R98, R153, -R10 ;  /* 0x00000099620a7223 */ /* 0x000fe4000001080a */
[----:B------:R-:W-:Y:S02]  /*3bb0*/  FFMA.FTZ R100, R129, -R102, R138 ;  /* 0x8000006681647223 */ /* 0x000fe4000001008a */
[----:B-1----:R-:W-:-:S02]  /*3bc0*/  FMUL.FTZ R175, R70, R163 ;  /* 0x000000a346af7220 */ /* 0x002fc40000410000 */
[----:B0-----:R-:W-:Y:S02]  /*3bd0*/  FADD.FTZ R173, -R154, R11 ;  /* 0x0000000b9aad7221 */ /* 0x001fe40000010100 */
[----:B------:R-:W-:Y:S02]  /*3be0*/  FADD.FTZ R155, R155, R10 ;  /* 0x0000000a9b9b7221 */ /* 0x000fe40000010000 */
[-C--:B------:R-:W-:Y:S02]  /*3bf0*/  FMUL.FTZ R177, R133, R17.reuse ;  /* 0x0000001185b17220 */ /* 0x080fe40000410000 */
[----:B------:R-:W-:Y:S02]  /*3c00*/  FFMA.FTZ R205, R108, R17, -R112 ;  /* 0x000000116ccd7223 */ /* 0x000fe40000010870 */
[----:B------:R-:W-:Y:S01]  /*3c10*/  FFMA.FTZ R102, R119, -R102, R140 ;  /* 0x8000006677667223 */ /* 0x000fe2000001008c */
[----:B------:R0:W-:Y:S01]  /*3c20*/  STS [R16.X4+0x874], R177 ;  /* 0x000874b110007388 */ /* 0x0001e20000004800 */
[----:B------:R-:W-:-:S02]  /*3c30*/  FMUL.FTZ R17, R70, R37 ;  /* 0x0000002546117220 */ /* 0x000fc40000410000 */
[----:B------:R-:W-:Y:S02]  /*3c40*/  FMUL.FTZ R20, R100, R175 ;  /* 0x000000af64147220 */ /* 0x000fe40000410000 */
[C---:B------:R-:W-:Y:S02]  /*3c50*/  FMUL.FTZ R10, R26.reuse, -R173 ;  /* 0x800000ad1a0a7220 */ /* 0x040fe40000410000 */
[----:B------:R-:W-:Y:S02]  /*3c60*/  FMUL.FTZ R26, R26, -R155 ;  /* 0x8000009b1a1a7220 */ /* 0x000fe40000410000 */
[-C--:B------:R-:W-:Y:S02]  /*3c70*/  FMUL.FTZ R11, R100, R17.reuse ;  /* 0x00000011640b7220 */ /* 0x080fe40000410000 */
[-C--:B------:R-:W-:Y:S02]  /*3c80*/  FFMA.FTZ R199, R102, R17.reuse, R20 ;  /* 0x0000001166c77223 */ /* 0x080fe40000010014 */
[----:B0-----:R-:W-:-:S02]  /*3c90*/  FMUL.FTZ R177, R127, R17 ;  /* 0x000000117fb17220 */ /* 0x001fc40000410000 */
[----:B------:R-:W-:Y:S02]  /*3ca0*/  FMUL.FTZ R114, R68, R121 ;  /* 0x0000007944727220 */ /* 0x000fe40000410000 */
[----:B------:R-:W-:Y:S01]  /*3cb0*/  FFMA.FTZ R17, R24, R173, R26 ;  /* 0x000000ad18117223 */ /* 0x000fe2000001001a */
[----:B------:R0:W-:Y:S01]  /*3cc0*/  STS [R16.X4+0x868], R177 ;  /* 0x000868b110007388 */ /* 0x0001e20000004800 */
[----:B------:R-:W-:Y:S02]  /*3cd0*/  FFMA.FTZ R201, R102, R175, -R11 ;  /* 0x000000af66c97223 */ /* 0x000fe4000001080b */
[----:B------:R-:W-:Y:S02]  /*3ce0*/  FMUL.FTZ R26, R60, R99 ;  /* 0x000000633c1a7220 */ /* 0x000fe40000410000 */
[----:B------:R-:W-:Y:S02]  /*3cf0*/  FFMA.FTZ R116, R123, -R114, R157 ;  /* 0x800000727b747223 */ /* 0x000fe4000001009d */
[----:B------:R-:W-:-:S02]  /*3d00*/  FMUL.FTZ R179, R68, R165 ;  /* 0x000000a544b37220 */ /* 0x000fc40000410000 */
[----:B------:R-:W-:Y:S02]  /*3d10*/  FFMA.FTZ R11, R24, R155, -R10 ;  /* 0x0000009b180b7223 */ /* 0x000fe4000001080a */
[----:B------:R-:W-:Y:S02]  /*3d20*/  FADD.FTZ R156, -R156, R17 ;  /* 0x000000119c9c7221 */ /* 0x000fe40000010100 */
[----:B------:R-:W-:Y:S02]  /*3d30*/  FMUL.FTZ R181, R127, R175 ;  /* 0x000000af7fb57220 */ /* 0x000fe40000410000 */
[----:B------:R-:W-:Y:S02]  /*3d40*/  FMUL.FTZ R98, R62, R97 ;  /* 0x000000613e627220 */ /* 0x000fe40000410000 */
[----:B------:R-:W-:Y:S01]  /*3d50*/  FFMA.FTZ R20, R25, -R26, R139 ;  /* 0x8000001a19147223 */ /* 0x000fe2000001008b */
[----:B------:R1:W-:Y:S01]  /*3d60*/  STS [R16.X4+0x86c], R181 ;  /* 0x00086cb510007388 */ /* 0x0003e20000004800 */
[----:B------:R-:W-:-:S02]  /*3d70*/  FMUL.FTZ R175, R68, R167 ;  /* 0x000000a744af7220 */ /* 0x000fc40000410000 */
[----:B------:R-:W-:Y:S02]  /*3d80*/  FFMA.FTZ R114, R113, -R114, R159 ;  /* 0x8000007271727223 */ /* 0x000fe4000001009f */
[----:B------:R-:W-:Y:S02]  /*3d90*/  FMUL.FTZ R10, R116, R179 ;  /* 0x000000b3740a7220 */ /* 0x000fe40000410000 */
[----:B------:R-:W-:Y:S02]  /*3da0*/  FADD.FTZ R34, R34, R11 ;  /* 0x0000000b22227221 */ /* 0x000fe40000010000 */
[----:B------:R-:W-:Y:S02]  /*3db0*/  FFMA.FTZ R26, R101, -R26, R141 ;  /* 0x8000001a651a7223 */ /* 0x000fe4000001008d */
[----:B------:R-:W-:Y:S02]  /*3dc0*/  FMUL.FTZ R17, R60, R156 ;  /* 0x0000009c3c117220 */ /* 0x000fe40000410000 */
[----:B------:R-:W-:-:S02]  /*3dd0*/  FFMA.FTZ R24, R27, -R98, R124 ;  /* 0x800000621b187223 */ /* 0x000fc4000001007c */
[----:B------:R-:W-:Y:S02]  /*3de0*/  FFMA.FTZ R195, R114, R175, R10 ;  /* 0x000000af72c37223 */ /* 0x000fe4000001000a */
[----:B------:R-:W-:Y:S02]  /*3df0*/  FFMA.FTZ R98, R107, -R98, R122 ;  /* 0x800000626b627223 */ /* 0x000fe4000001007a */
[----:B0-----:R-:W-:Y:S02]  /*3e00*/  FMUL.FTZ R177, R62, R173 ;  /* 0x000000ad3eb17220 */ /* 0x001fe40000410000 */
[----:B------:R-:W-:Y:S02]  /*3e10*/  FMUL.FTZ R11, R60, R34 ;  /* 0x000000223c0b7220 */ /* 0x000fe40000410000 */
[----:B------:R-:W-:Y:S02]  /*3e20*/  FMUL.FTZ R10, R26, R17 ;  /* 0x000000111a0a7220 */ /* 0x000fe40000410000 */
[----:B------:R-:W-:-:S02]  /*3e30*/  FMUL.FTZ R110, R116, R175 ;  /* 0x000000af746e7220 */ /* 0x000fc40000410000 */
[----:B-1----:R-:W-:Y:S02]  /*3e40*/  FMUL.FTZ R181, R121, R175 ;  /* 0x000000af79b57220 */ /* 0x002fe40000410000 */
[----:B------:R-:W-:Y:S02]  /*3e50*/  FMUL.FTZ R175, R62, R155 ;  /* 0x0000009b3eaf7220 */ /* 0x000fe40000410000 */
[----:B------:R-:W-:Y:S01]  /*3e60*/  FMUL.FTZ R104, R98, R177 ;  /* 0x000000b162687220 */ /* 0x000fe20000410000 */
[----:B------:R0:W-:Y:S01]  /*3e70*/  STS [R16.X4+0x860], R181 ;  /* 0x000860b510007388 */ /* 0x0001e20000004800 */
[----:B------:R-:W-:Y:S02]  /*3e80*/  FFMA.FTZ R10, R20, R11, R10 ;  /* 0x0000000b140a7223 */ /* 0x000fe4000001000a */
[----:B------:R-:W-:Y:S02]  /*3e90*/  FMUL.FTZ R112, R66, R115 ;  /* 0x0000007342707220 */ /* 0x000fe40000410000 */
[----:B------:R-:W-:-:S02]  /*3ea0*/  FFMA.FTZ R197, R114, R179, -R110 ;  /* 0x000000b372c57223 */ /* 0x000fc4000001086e */
[----:B------:R-:W-:Y:S02]  /*3eb0*/  FMUL.FTZ R183, R121, R179 ;  /* 0x000000b379b77220 */ /* 0x000fe40000410000 */
[----:B------:R-:W-:Y:S02]  /*3ec0*/  FFMA.FTZ R179, R24, R175, R104 ;  /* 0x000000af18b37223 */ /* 0x000fe40000010068 */
[----:B------:R-:W-:Y:S01]  /*3ed0*/  FADD.FTZ R10, RZ, R10 ;  /* 0x0000000aff0a7221 */ /* 0x000fe20000010000 */
[----:B------:R1:W-:Y:S01]  /*3ee0*/  STS [R16.X4+0x864], R183 ;  /* 0x000864b710007388 */ /* 0x0003e20000004800 */
[----:B------:R-:W-:Y:S02]  /*3ef0*/  FFMA.FTZ R118, R117, -R112, R130 ;  /* 0x8000007075767223 */ /* 0x000fe40000010082 */
[----:B------:R-:W-:Y:S02]  /*3f00*/  FMUL.FTZ R185, R66, R169 ;  /* 0x000000a942b97220 */ /* 0x000fe40000410000 */
[----:B------:R-:W-:-:S02]  /*3f10*/  FADD.FTZ R126, R10, R179 ;  /* 0x000000b30a7e7221 */ /* 0x000fc40000010000 */
[----:B------:R-:W-:Y:S02]  /*3f20*/  FFMA.FTZ R112, R109, -R112, R132 ;  /* 0x800000706d707223 */ /* 0x000fe40000010084 */
[----:B------:R-:W-:Y:S02]  /*3f30*/  FMUL.FTZ R179, R66, R151 ;  /* 0x0000009742b37220 */ /* 0x000fe40000410000 */
[----:B------:R-:W-:Y:S02]  /*3f40*/  FMUL.FTZ R10, R118, R185 ;  /* 0x000000b9760a7220 */ /* 0x000fe40000410000 */
[----:B------:R-:W-:Y:S02]  /*3f50*/  FMUL.FTZ R110, R64, R103 ;  /* 0x00000067406e7220 */ /* 0x000fe40000410000 */
[-C--:B------:R-:W-:Y:S02]  /*3f60*/  FMUL.FTZ R120, R118, R179.reuse ;  /* 0x000000b376787220 */ /* 0x080fe40000410000 */
[----:B------:R-:W-:-:S02]  /*3f70*/  FFMA.FTZ R187, R112, R179, R10 ;  /* 0x000000b370bb7223 */ /* 0x000fc4000001000a */
[----:B------:R-:W-:Y:S02]  /*3f80*/  FMUL.FTZ R10, R26, R11 ;  /* 0x0000000b1a0a7220 */ /* 0x000fe40000410000 */
[-C--:B------:R-:W-:Y:S02]  /*3f90*/  FFMA.FTZ R104, R105, -R110.reuse, R35 ;  /* 0x8000006e69687223 */ /* 0x080fe40000010023 */
[----:B------:R-:W-:Y:S02]  /*3fa0*/  FFMA.FTZ R189, R112, R185, -R120 ;  /* 0x000000b970bd7223 */ /* 0x000fe40000010878 */
[----:B------:R-:W-:Y:S02]  /*3fb0*/  FFMA.FTZ R110, R111, -R110, R21 ;  /* 0x8000006e6f6e7223 */ /* 0x000fe40000010015 */
[----:B------:R-:W-:Y:S02]  /*3fc0*/  FMUL.FTZ R120, R98, R175 ;  /* 0x000000af62787220 */ /* 0x000fe40000410000 */
[----:B------:R-:W-:-:S02]  /*3fd0*/  FFMA.FTZ R10, R20, R17, -R10 ;  /* 0x00000011140a7223 */ /* 0x000fc4000001080a */
[C---:B0-----:R-:W-:Y:S02]  /*3fe0*/  FMUL.FTZ R181, R64.reuse, R153 ;  /* 0x0000009940b57220 */ /* 0x041fe40000410000 */
[----:B------:R-:W-:Y:S02]  /*3ff0*/  FMUL.FTZ R191, R115, R179 ;  /* 0x000000b373bf7220 */ /* 0x000fe40000410000 */
[----:B-1----:R-:W-:Y:S02]  /*4000*/  FMUL.FTZ R183, R64, R171 ;  /* 0x000000ab40b77220 */ /* 0x002fe40000410000 */
[----:B------:R-:W-:Y:S01]  /*4010*/  FFMA.FTZ R179, R24, R177, -R120 ;  /* 0x000000b118b37223 */ /* 0x000fe20000010878 */
[----:B------:R0:W-:Y:S01]  /*4020*/  STS [R16.X4+0x858], R191 ;  /* 0x000858bf10007388 */ /* 0x0001e20000004800 */
[----:B------:R-:W-:Y:S02]  /*4030*/  FADD.FTZ R10, RZ, R10 ;  /* 0x0000000aff0a7221 */ /* 0x000fe40000010000 */
[----:B------:R-:W-:-:S02]  /*4040*/  FMUL.FTZ R128, R110, R181 ;  /* 0x000000b56e807220 */ /* 0x000fc40000410000 */
[----:B------:R-:W-:Y:S02]  /*4050*/  FMUL.FTZ R120, R110, R183 ;  /* 0x000000b76e787220 */ /* 0x000fe40000410000 */
[----:B------:R-:W-:Y:S02]  /*4060*/  FMUL.FTZ R193, R115, R185 ;  /* 0x000000b973c17220 */ /* 0x000fe40000410000 */
[----:B------:R-:W-:Y:S01]  /*4070*/  FADD.FTZ R10, R10, R179 ;  /* 0x000000b30a0a7221 */ /* 0x000fe20000010000 */
[----:B0-----:R-:W-:Y:S01]  /*4080*/  IADD3 R191, R46, 0x180, RZ ;  /* 0x000001802ebf7810 */ /* 0x001fe20007ffe0ff */
[C---:B------:R-:W-:Y:S01]  /*4090*/  FFMA.FTZ R185, R104.reuse, R183, -R128 ;  /* 0x000000b768b97223 */ /* 0x040fe20000010880 */
[----:B------:R0:W-:Y:S01]  /*40a0*/  STS [R16.X4+0x85c], R193 ;  /* 0x00085cc110007388 */ /* 0x0001e20000004800 */
[-C--:B------:R-:W-:Y:S01]  /*40b0*/  FFMA.FTZ R179, R104, R181.reuse, R120 ;  /* 0x000000b568b37223 */ /* 0x080fe20000010078 */
[----:B------:R-:W-:Y:S01]  /*40c0*/  LEA.HI.SX32 R164, R191, R46, 0x1b ;  /* 0x0000002ebfa47211 */ /* 0x000fe200078fdaff */
        /* <DEDUP_REMOVED lines=28> */
[----:B--2---:R-:W-:Y:S01]  /*4290*/  IADD3 R177, R46, 0xa0, RZ ;  /* 0x000000a02eb17810 */ /* 0x004fe20007ffe0ff */
[----:B------:R-:W-:Y:S01]  /*42a0*/  FADD.FTZ R120, R10, R9 ;  /* 0x000000090a787221 */ /* 0x000fe20000010000 */
[----:B------:R-:W-:Y:S01]  /*42b0*/  BAR.SYNC.DEFER_BLOCKING 0x0 ;  /* 0x0000000000007b1d */ /* 0x000fe20000010000 */
[----:B------:R-:W-:Y:S01]  /*42c0*/  FADD.FTZ R203, R126, R203 ;  /* 0x000000cb7ecb7221 */ /* 0x000fe20000010000 */
[C---:B------:R-:W-:Y:S01]  /*42d0*/  IADD3 R9, R46.reuse, 0x20, RZ ;  /* 0x000000202e097810 */ /* 0x040fe20007ffe0ff */
[----:B------:R-:W-:Y:S01]  /*42e0*/  FMUL.FTZ R205, R85, R124 ;  /* 0x0000007c55cd7220 */ /* 0x000fe20000410000 */
[C---:B------:R-:W-:Y:S01]  /*42f0*/  IADD3 R183, R46.reuse, 0xc0, RZ ;  /* 0x000000c02eb77810 */ /* 0x040fe20007ffe0ff */
[----:B------:R-:W-:Y:S01]  /*4300*/  FADD.FTZ R126, R203, R8 ;  /* 0x00000008cb7e7221 */ /* 0x000fe20000010000 */
[----:B-1----:R-:W-:Y:S01]  /*4310*/  IADD3 R11, R46, 0x100, RZ ;  /* 0x000001002e0b7810 */ /* 0x002fe20007ffe0ff */
[----:B------:R-:W-:Y:S01]  /*4320*/  FMUL.FTZ R203, R84, R139 ;  /* 0x0000008b54cb7220 */ /* 0x000fe20000410000 */
[----:B0-----:R-:W-:Y:S01]  /*4330*/  IADD3 R17, R46, 0x120, RZ ;  /* 0x000001202e117810 */ /* 0x001fe20007ffe0ff */
[----:B------:R-:W-:Y:S01]  /*4340*/  FMUL.FTZ R35, R86, R35 ;  /* 0x0000002356237220 */ /* 0x000fe20000410000 */
[----:B------:R-:W-:Y:S01]  /*4350*/  IADD3 R187, R46, 0x140, RZ ;  /* 0x000001402ebb7810 */ /* 0x000fe20007ffe0ff */
[----:B------:R-:W-:Y:S01]  /*4360*/  FFMA.FTZ R21, -R86, R21, -RZ ;  /* 0x0000001556157223 */ /* 0x000fe200000109ff */
[C---:B------:R-:W-:Y:S01]  /*4370*/  IADD3 R189, R46.reuse, 0x160, RZ ;  /* 0x000001602ebd7810 */ /* 0x040fe20007ffe0ff */
[----:B------:R-:W-:Y:S01]  /*4380*/  FMUL.FTZ R207, R87, R132 ;  /* 0x0000008457cf7220 */ /* 0x000fe20000410000 */
[----:B------:R-:W-:Y:S01]  /*4390*/  IADD3 R195, R46, 0x1c0, RZ ;  /* 0x000001c02ec37810 */ /* 0x000fe20007ffe0ff */
[----:B------:R-:W-:Y:S01]  /*43a0*/  FMUL.FTZ R159, R88, R159 ;  /* 0x0000009f589f7220 */ /* 0x000fe20000410000 */
[----:B------:R-:W-:Y:S01]  /*43b0*/  IADD3 R197, R46, 0x1e0, RZ ;  /* 0x000001e02ec57810 */ /* 0x000fe20007ffe0ff */
[----:B------:R-:W-:Y:S01]  /*43c0*/  FFMA.FTZ R157, -R88, R157, -RZ ;  /* 0x0000009d589d7223 */ /* 0x000fe200000109ff */
[-C--:B------:R-:W-:Y:S01]  /*43d0*/  LEA.HI.SX32 R10, R46, R46.reuse, 0x1b ;  /* 0x0000002e2e0a7211 */ /* 0x080fe200078fdaff */
[----:B------:R-:W-:Y:S01]  /*43e0*/  FMUL.FTZ R161, R90, R161 ;  /* 0x000000a15aa17220 */ /* 0x000fe20000410000 */
[-C--:B------:R-:W-:Y:S01]  /*43f0*/  LEA.HI.SX32 R128, R9, R46.reuse, 0x1b ;  /* 0x0000002e09807211 */ /* 0x080fe200078fdaff */
[----:B------:R-:W-:Y:S01]  /*4400*/  FFMA.FTZ R9, -R84, R141, -RZ ;  /* 0x0000008d54097223 */ /* 0x000fe200000109ff */
[-C--:B------:R-:W-:Y:S01]  /*4410*/  LEA.HI.SX32 R134, R175, R46.reuse, 0x1b ;  /* 0x0000002eaf867211 */ /* 0x080fe200078fdaff */
[----:B------:R-:W-:Y:S01]  /*4420*/  FFMA.FTZ R19, -R90, R19, -RZ ;  /* 0x000000135a137223 */ /* 0x000fe200000109ff */
[-C--:B------:R-:W-:Y:S01]  /*4430*/  LEA.HI.SX32 R136, R179, R46.reuse, 0x1b ;  /* 0x0000002eb3887211 */ /* 0x080fe200078fdaff */
[----:B------:R-:W0:Y:S01]  /*4440*/  LDS R185, [R10.X4+0x840] ;  /* 0x000840000ab97984 */ /* 0x000e220000004800 */
[----:B------:R-:W-:-:S02]  /*4450*/  LEA.HI.SX32 R142, R181, R46, 0x1b ;  /* 0x0000002eb58e7211 */ /* 0x000fc400078fdaff */
[-C--:B------:R-:W-:Y:S01]  /*4460*/  LEA.HI.SX32 R144, R177, R46.reuse, 0x1b ;  /* 0x0000002eb1907211 */ /* 0x080fe200078fdaff */
[----:B------:R-:W1:Y:S01]  /*4470*/  LDS R191, [R136.X4+0x9c0] ;  /* 0x0009c00088bf7984 */ /* 0x000e620000004800 */
[-C--:B------:R-:W-:Y:S02]  /*4480*/  LEA.HI.SX32 R148, R183, R46.reuse, 0x1b ;  /* 0x0000002eb7947211 */ /* 0x080fe400078fdaff */
[-C--:B------:R-:W-:Y:S01]  /*4490*/  LEA.HI.SX32 R152, R11, R46.reuse, 0x1b ;  /* 0x0000002e0b987211 */ /* 0x080fe200078fdaff */
[----:B------:R-:W2:Y:S01]  /*44a0*/  LDS R193, [R142.X4+0xa40] ;  /* 0x000a40008ec17984 */ /* 0x000ea20000004800 */
[----:B------:R-:W-:Y:S01]  /*44b0*/  LEA.HI.SX32 R154, R17, R46, 0x1b ;  /* 0x0000002e119a7211 */ /* 0x000fe200078fdaff */
[----:B------:R-:W-:Y:S01]  /*44c0*/  FFMA.FTZ R11, -R85, R122, -RZ ;  /* 0x0000007a550b7223 */ /* 0x000fe200000109ff */
[-C--:B------:R-:W-:Y:S01]  /*44d0*/  LEA.HI.SX32 R160, R187, R46.reuse, 0x1b ;  /* 0x0000002ebba07211 */ /* 0x080fe200078fdaff */
[----:B------:R-:W3:Y:S01]  /*44e0*/  LDS R199, [R150.X4+0xbc0] ;  /* 0x000bc00096c77984 */ /* 0x000ee20000004800 */
[----:B------:R-:W-:Y:S01]  /*44f0*/  LEA.HI.SX32 R162, R189, R46, 0x1b ;  /* 0x0000002ebda27211 */ /* 0x000fe200078fdaff */
[----:B------:R-:W-:Y:S01]  /*4500*/  FFMA.FTZ R17, -R87, R130, -RZ ;  /* 0x0000008257117223 */ /* 0x000fe200000109ff */
[-C--:B------:R-:W-:Y:S01]  /*4510*/  LEA.HI.SX32 R168, R195, R46.reuse, 0x1b ;  /* 0x0000002ec3a87211 */ /* 0x080fe200078fdaff */
[----:B------:R-:W4:Y:S01]  /*4520*/  LDS R187, [R128.X4+0x8c0] ;  /* 0x0008c00080bb7984 */ /* 0x000f220000004800 */
        /* <DEDUP_REMOVED lines=15> */
[----:B-----5:R-:W-:-:S03]  /*4620*/  MOV R203, 0xffffff00 ;  /* 0xffffff0000cb7802 */ /* 0x020fc60000000f00 */
[----:B------:R5:W-:Y:S02]  /*4630*/  STS [R16.X4+0x1090], R35 ;  /* 0x0010902310007388 */ /* 0x000be40000004800 */
[C---:B-1----:R-:W-:Y:S02]  /*4640*/  IMAD R9, R96.reuse, R203, c[0x0][0x168] ;  /* 0x00005a0060097624 */ /* 0x042fe400078e02cb */
[----:B------:R1:W-:Y:S01]  /*4650*/  STS [R16.X4+0x1094], R21 ;  /* 0x0010941510007388 */ /* 0x0003e20000004800 */
[----:B------:R-:W-:Y:S01]  /*4660*/  SHF.L.U32 R203, R96, 0x9, RZ ;  /* 0x0000000960cb7819 */ /* 0x000fe200000006ff */
[----:B--2---:R-:W-:Y:S01]  /*4670*/  FFMA.FTZ R11, -R89, R138, -RZ ;  /* 0x0000008a590b7223 */ /* 0x004fe200000109ff */
[----:B------:R-:W-:Y:S01]  /*4680*/  LEA R124, R9, -R46, 0x1 ;  /* 0x8000002e097c7211 */ /* 0x000fe200078e08ff */
[----:B------:R2:W-:Y:S01]  /*4690*/  STS [R16.X4+0x109c], R17 ;  /* 0x00109c1110007388 */ /* 0x0005e20000004800 */
[----:B-----5:R-:W-:Y:S01]  /*46a0*/  FMUL.FTZ R35, R89, R140 ;  /* 0x0000008c59237220 */ /* 0x020fe20000410000 */
[----:B------:R-:W-:-:S02]  /*46b0*/  IADD3 R8, P2, R203, R46, RZ ;  /* 0x0000002ecb087210 */ /* 0x000fc40007f5e0ff */
[C---:B------:R-:W-:Y:S01]  /*46c0*/  ISETP.GE.AND P1, PT, R124.reuse, 0x1, PT ;  /* 0x000000017c00780c */ /* 0x040fe20003f26270 */
[----:B-1----:R-:W-:Y:S01]  /*46d0*/  FMUL.FTZ R21, R91, R146 ;  /* 0x000000925b157220 */ /* 0x002fe20000410000 */
[----:B------:R1:W-:Y:S01]  /*46e0*/  STS [R16.X4+0x1088], R205 ;  /* 0x001088cd10007388 */ /* 0x0003e20000004800 */
[----:B------:R-:W-:Y:S02]  /*46f0*/  ISETP.GE.AND P0, PT, R124, 0x21, PT ;  /* 0x000000217c00780c */ /* 0x000fe40003f06270 */
[----:B------:R-:W-:Y:S01]  /*4700*/  LEA.HI.X.SX32 R9, R203, RZ, 0x1, P2 ;  /* 0x000000ffcb097211 */ /* 0x000fe200010f0eff */
[----:B--2---:R-:W-:Y:S01]  /*4710*/  FFMA.FTZ R17, -R91, R18, -RZ ;  /* 0x000000125b117223 */ /* 0x004fe200000109ff */
        /* <DEDUP_REMOVED lines=11> */
[----:B01-34-:R0:W1:Y:S01]  /*47d0*/  LDS R21, [R10.X4+0x1080] ;  /* 0x001080000a157984 */ /* 0x01b0620000004800 */
[C---:B------:R-:W-:Y:S01]  /*47e0*/  IMAD R96, R158.reuse, c[0x0][0x2a0], RZ ;  /* 0x0000a8009e607a24 */ /* 0x040fe200078e02ff */
[----:B------:R-:W-:Y:S01]  /*47f0*/  ULDC.64 UR4, c[0x0][0x298] ;  /* 0x0000a60000047ab9 */ /* 0x000fe20000000a00 */
[----:B------:R-:W-:Y:S01]  /*4800*/  IMAD R122, R158, c[0x0][0x2c0], RZ ;  /* 0x0000b0009e7a7a24 */ /* 0x000fe200078e02ff */
[----:B------:R-:W-:Y:S01]  /*4810*/  ULDC.64 UR6, c[0x0][0x2b8] ;  /* 0x0000ae0000067ab9 */ /* 0x000fe20000000a00 */
[----:B------:R-:W-:Y:S01]  /*4820*/  IMAD.WIDE.U32 R16, R43, c[0x0][0x2a0], RZ ;  /* 0x0000a8002b107a25 */ /* 0x000fe200078e00ff */
[----:B------:R-:W-:-:S02]  /*4830*/  USHF.R.U32.HI UR11, URZ, 0x1, UR5 ;  /* 0x000000013f0b7899 */ /* 0x000fc40008011605 */
[----:B------:R-:W-:Y:S01]  /*4840*/  USHF.R.U32.HI UR10, URZ, 0x1, UR7 ;  /* 0x000000013f0a7899 */ /* 0x000fe20008011607 */
[C---:B------:R-:W-:Y:S01]  /*4850*/  IMAD R11, R43.reuse, c[0x0][0x2a4], R96 ;  /* 0x0000a9002b0b7a24 */ /* 0x040fe200078e0260 */
[----:B------:R-:W-:Y:S01]  /*4860*/  USHF.R.U64 UR5, UR4, 0x1, UR5 ;  /* 0x0000000104057899 */ /* 0x000fe20008001205 */
[----:B------:R-:W-:Y:S01]  /*4870*/  IMAD.WIDE.U32 R18, R43, c[0x0][0x2c0], RZ ;  /* 0x0000b0002b127a25 */ /* 0x000fe200078e00ff */
[----:B------:R-:W-:Y:S02]  /*4880*/  USHF.R.U64 UR4, UR6, 0x1, UR7 ;  /* 0x0000000106047899 */ /* 0x000fe40008001207 */
[----:B------:R-:W-:Y:S01]  /*4890*/  IADD3 R17, R17, R11, RZ ;  /* 0x0000000b11117210 */ /* 0x000fe20007ffe0ff */
[----:B------:R-:W-:Y:S02]  /*48a0*/  IMAD R35, R43, c[0x0][0x2c4], R122 ;  /* 0x0000b1002b237a24 */ /* 0x000fe400078e027a */
[C---:B------:R-:W-:Y:S02]  /*48b0*/  IMAD R157, R41.reuse, UR11, RZ ;  /* 0x0000000b299d7c24 */ /* 0x040fe4000f8e02ff */
[----:B------:R-:W-:Y:S01]  /*48c0*/  IMAD R159, R41, UR10, RZ ;  /* 0x0000000a299f7c24 */ /* 0x000fe2000f8e02ff */
[----:B------:R-:W-:Y:S01]  /*48d0*/  IADD3 R19, R19, R35, RZ ;  /* 0x0000002313137210 */ /* 0x000fe20007ffe0ff */
[----:B------:R-:W-:-:S02]  /*48e0*/  IMAD R161, R42, UR5, R157 ;  /* 0x000000052aa17c24 */ /* 0x000fc4000f8e029d */
[----:B------:R-:W-:-:S04]  /*48f0*/  IMAD.WIDE.U32 R16, R41, UR5, R16 ;  /* 0x0000000529107c25 */ /* 0x000fc8000f8e0010 */
[----:B------:R-:W-:Y:S02]  /*4900*/  IMAD R35, R95, c[0x0][0x2b0], RZ ;  /* 0x0000ac005f237a24 */ /* 0x000fe400078e02ff */
[----:B------:R-:W-:Y:S02]  /*4910*/  IMAD R203, R42, UR4, R159 ;  /* 0x000000042acb7c24 */ /* 0x000fe4000f8e029f */
[----:B------:R-:W-:-:S04]  /*4920*/  IMAD.WIDE.U32 R18, R41, UR4, R18 ;  /* 0x0000000429127c25 */ /* 0x000fc8000f8e0012 */
[----:B------:R-:W-:Y:S01]  /*4930*/  IMAD R159, R95, c[0x0][0x2d0], RZ ;  /* 0x0000b4005f9f7a24 */ /* 0x000fe200078e02ff */
[----:B------:R-:W-:Y:S01]  /*4940*/  IADD3 R95, R17, R161, RZ ;  /* 0x000000a1115f7210 */ /* 0x000fe20007ffe0ff */
[C---:B------:R-:W-:Y:S01]  /*4950*/  IMAD R157, R92.reuse, c[0x0][0x2b4], R35 ;  /* 0x0000ad005c9d7a24 */ /* 0x040fe200078e0223 */
[----:B------:R-:W-:Y:S01]  /*4960*/  IADD3 R35, R19, R203, RZ ;  /* 0x000000cb13237210 */ /* 0x000fe20007ffe0ff */
[--C-:B0-----:R-:W-:Y:S01]  /*4970*/  IMAD.WIDE.U32 R10, R92, c[0x0][0x2b0], R8.reuse ;  /* 0x0000ac005c0a7a25 */ /* 0x101fe200078e0008 */
[----:B------:R-:W-:Y:S02]  /*4980*/  LEA R17, P1, R16, c[0x0][0x318], 0x3 ;  /* 0x0000c60010117a11 */ /* 0x000fe400078218ff */
[----:B------:R-:W-:Y:S01]  /*4990*/  LEA R19, P2, R18, c[0x0][0x320], 0x3 ;  /* 0x0000c80012137a11 */ /* 0x000fe200078418ff */
[----:B------:R-:W-:Y:S01]  /*49a0*/  IMAD.WIDE.U32 R8, R92, c[0x0][0x2d0], R8 ;  /* 0x0000b4005c087a25 */ /* 0x000fe200078e0008 */
[----:B------:R-:W-:Y:S02]  /*49b0*/  LEA.HI.X R95, R16, c[0x0][0x31c], R95, 0x3, P1 ;  /* 0x0000c700105f7a11 */ /* 0x000fe400008f1c5f */
[----:B------:R-:W-:Y:S01]  /*49c0*/  LEA.HI.X R35, R18, c[0x0][0x324], R35, 0x3, P2 ;  /* 0x0000c90012237a11 */ /* 0x000fe200010f1c23 */
[----:B------:R-:W-:Y:S01]  /*49d0*/  IMAD R159, R92, c[0x0][0x2d4], R159 ;  /* 0x0000b5005c9f7a24 */ /* 0x000fe200078e029f */
[----:B------:R-:W-:-:S02]  /*49e0*/  IADD3 R157, R11, R157, RZ ;  /* 0x0000009d0b9d7210 */ /* 0x000fc40007ffe0ff */
[----:B------:R-:W-:Y:S02]  /*49f0*/  LEA R16, P1, R10, R17, 0x2 ;  /* 0x000000110a107211 */ /* 0x000fe400078210ff */
[----:B------:R-:W-:Y:S02]  /*4a00*/  IADD3 R159, R9, R159, RZ ;  /* 0x0000009f099f7210 */ /* 0x000fe40007ffe0ff */
[----:B------:R-:W-:Y:S02]  /*4a10*/  LEA R18, P2, R8, R19, 0x2 ;  /* 0x0000001308127211 */ /* 0x000fe400078410ff */
[----:B------:R-:W-:Y:S02]  /*4a20*/  LEA.HI.X R17, R10, R95, R157, 0x2, P1 ;  /* 0x0000005f0a117211 */ /* 0x000fe400008f149d */
[----:B------:R-:W-:-:S03]  /*4a30*/  LEA.HI.X R19, R8, R35, R159, 0x2, P2 ;  /* 0x0000002308137211 */ /* 0x000fc600010f149f */
[----:B------:R0:W-:Y:S04]  /*4a40*/  RED.E.ADD.F32.FTZ.RN.STRONG.GPU [R16.64], R185 ;  /* 0x000000b91000798e */ /* 0x0001e8000c10e788 */
[----:B-1----:R0:W-:Y:S02]  /*4a50*/  RED.E.ADD.F32.FTZ.RN.STRONG.GPU [R18.64], R21 ;  /* 0x000000151200798e */ /* 0x0021e4000c10e788 */
.L_x_12761:
[----:B01-34-:R-:W-:Y:S05]  /*4a60*/  BSYNC B0 ;  /* 0x0000000000007941 */ /* 0x01bfea0003800000 */
.L_x_12760:
[----:B------:R0:W1:Y:S01]  /*4a70*/  LDS R9, [R128.X4+0x1100] ;  /* 0x0011000080097984 */ /* 0x0000620000004800 */
[----:B------:R-:W-:Y:S01]  /*4a80*/  BSSY B0, `(.L_x_12762) ;  /* 0x0000004000007945 */ /* 0x000fe20003800000 */
[----:B------:R-:W-:Y:S05]  /*4a90*/  @!P0 BRA `(.L_x_12763) ;  /* 0x0000002000008947 */ /* 0x000fea0003800000 */
[----:B------:R2:W-:Y:S04]  /*4aa0*/  RED.E.ADD.F32.FTZ.RN.STRONG.GPU [R12.64+-0x780], R187 ;  /* 0xfff880bb0c00798e */ /* 0x0005e8000c10e788 */
[----:B-1----:R2:W-:Y:S02]  /*4ab0*/  RED.E.ADD.F32.FTZ.RN.STRONG.GPU [R14.64+-0x780], R9 ;  /* 0xfff880090e00798e */ /* 0x0025e4000c10e788 */
.L_x_12763:
[----:B------:R-:W-:Y:S05]  /*4ac0*/  BSYNC B0 ;  /* 0x0000000000007941 */ /* 0x000fea0003800000 */
.L_x_12762:
        /* <DEDUP_REMOVED lines=12> */
.L_x_12765:
[----:B-1----:R-:W-:Y:S05]  /*4b90*/  BSYNC B0 ;  /* 0x0000000000007941 */ /* 0x002fea0003800000 */
.L_x_12764:
[----:B--2---:R1:W2:Y:S01]  /*4ba0*/  LDS R9, [R136.X4+0x1200] ;  /* 0x0012000088097984 */ /* 0x0042a20000004800 */
[----:B------:R-:W-:Y:S01]  /*4bb0*/  BSSY B0, `(.L_x_12766) ;  /* 0x0000004000007945 */ /* 0x000fe20003800000 */
[----:B------:R-:W-:Y:S05]  /*4bc0*/  @!P0 BRA `(.L_x_12767) ;  /* 0x0000002000008947 */ /* 0x000fea0003800000 */
[----:B------:R3:W-:Y:S04]  /*4bd0*/  RED.E.ADD.F32.FTZ.RN.STRONG.GPU [R12.64+-0x680], R191 ;  /* 0xfff980bf0c00798e */ /* 0x0007e8000c10e788 */
[----:B--2---:R3:W-:Y:S02]  /*4be0*/  RED.E.ADD.F32.FTZ.RN.STRONG.GPU [R14.64+-0x680], R9 ;  /* 0xfff980090e00798e */ /* 0x0047e4000c10e788 */
.L_x_12767:
[----:B------:R-:W-:Y:S05]  /*4bf0*/  BSYNC B0 ;  /* 0x0000000000007941 */ /* 0x000fea0003800000 */
.L_x_12766:
[----:B--23--:R2:W3:Y:S01]  /*4c00*/  LDS R9, [R142.X4+0x1280] ;  /* 0x001280008e097984 */ /* 0x00c4e20000004800 */
[----:B------:R-:W-:Y:S01]  /*4c10*/  BSSY B0, `(.L_x_12768) ;  /* 0x0000004000007945 */ /* 0x000fe20003800000 */
[----:B------:R-:W-:Y:S05]  /*4c20*/  @!P1 BRA `(.L_x_12769) ;  /* 0x0000002000009947 */ /* 0x000fea0003800000 */
[----:B------:R4:W-:Y:S04]  /*4c30*/  RED.E.ADD.F32.FTZ.RN.STRONG.GPU [R12.64+-0x600], R193 ;  /* 0xfffa00c10c00798e */ /* 0x0009e8000c10e788 */
[----:B---3--:R4:W-:Y:S02]  /*4c40*/  RED.E.ADD.F32.FTZ.RN.STRONG.GPU [R14.64+-0x600], R9 ;  /* 0xfffa00090e00798e */ /* 0x0089e4000c10e788 */
.L_x_12769:
[----:B------:R-:W-:Y:S05]  /*4c50*/  BSYNC B0 ;  /* 0x0000000000007941 */ /* 0x000fea0003800000 */
.L_x_12768:
[----:B---34-:R3:W4:Y:S01]  /*4c60*/  LDS R9, [R144.X4+0x1300] ;  /* 0x0013000090097984 */ /* 0x0187220000004800 */
[----:B------:R-:W-:Y:S01]  /*4c70*/  BSSY B0, `(.L_x_12770) ;  /* 0x0000004000007945 */ /* 0x000fe20003800000 */
[----:B------:R-:W-:Y:S05]  /*4c80*/  @!P2 BRA `(.L_x_12771) ;  /* 0x000000200000a947 */ /* 0x000fea0003800000 */
[----:B------:R0:W-:Y:S04]  /*4c90*/  RED.E.ADD.F32.FTZ.RN.STRONG.GPU [R12.64+-0x580], R195 ;  /* 0xfffa80c30c00798e */ /* 0x0001e8000c10e788 */
[----:B----4-:R0:W-:Y:S02]  /*4ca0*/  RED.E.ADD.F32.FTZ.RN.STRONG.GPU [R14.64+-0x580], R9 ;  /* 0xfffa80090e00798e */ /* 0x0101e4000c10e788 */
.L_x_12771:
[----:B------:R-:W-:Y:S05]  /*4cb0*/  BSYNC B0 ;  /* 0x0000000000007941 */ /* 0x000fea0003800000 */
.L_x_12770:
[----:B0---4-:R0:W4:Y:S01]  /*4cc0*/  LDS R9, [R148.X4+0x1380] ;  /* 0x0013800094097984 */ /* 0x0111220000004800 */
[----:B------:R-:W-:Y:S01]  /*4cd0*/  BSSY B0, `(.L_x_12772) ;  /* 0x0000004000007945 */ /* 0x000fe20003800000 */
[----:B------:R-:W-:Y:S05]  /*4ce0*/  @!P3 BRA `(.L_x_12773) ;  /* 0x000000200000b947 */ /* 0x000fea0003800000 */
[----:B------:R0:W-:Y:S04]  /*4cf0*/  RED.E.ADD.F32.FTZ.RN.STRONG.GPU [R12.64+-0x500], R197 ;  /* 0xfffb00c50c00798e */ /* 0x0001e8000c10e788 */
[----:B----4-:R0:W-:Y:S02]  /*4d00*/  RED.E.ADD.F32.FTZ.RN.STRONG.GPU [R14.64+-0x500], R9 ;  /* 0xfffb00090e00798e */ /* 0x0101e4000c10e788 */
.L_x_12773:
[----:B------:R-:W-:Y:S05]  /*4d10*/  BSYNC B0 ;  /* 0x0000000000007941 */ /* 0x000fea0003800000 */
.L_x_12772:
[----:B0---4-:R0:W4:Y:S01]  /*4d20*/  LDS R9, [R150.X4+0x1400] ;  /* 0x0014000096097984 */ /* 0x0111220000004800 */
[----:B------:R-:W-:Y:S01]  /*4d30*/  BSSY B0, `(.L_x_12774) ;  /* 0x0000004000007945 */ /* 0x000fe20003800000 */
[----:B------:R-:W-:Y:S05]  /*4d40*/  @!P4 BRA `(.L_x_12775) ;  /* 0x000000200000c947 */ /* 0x000fea0003800000 */
[----:B------:R0:W-:Y:S04]  /*4d50*/  RED.E.ADD.F32.FTZ.RN.STRONG.GPU [R12.64+-0x480], R199 ;  /* 0xfffb80c70c00798e */ /* 0x0001e8000c10e788 */
[----:B----4-:R0:W-:Y:S02]  /*4d60*/  RED.E.ADD.F32.FTZ.RN.STRONG.GPU [R14.64+-0x480], R9 ;  /* 0xfffb80090e00798e */ /* 0x0101e4000c10e788 */
.L_x_12775:
[----:B------:R-:W-:Y:S05]  /*4d70*/  BSYNC B0 ;  /* 0x0000000000007941 */ /* 0x000fea0003800000 */
.L_x_12774:
[----:B0---4-:R0:W4:Y:S01]  /*4d80*/  LDS R9, [R152.X4+0x1480] ;  /* 0x0014800098097984 */ /* 0x0111220000004800 */
[----:B------:R-:W-:Y:S01]  /*4d90*/  BSSY B0, `(.L_x_12776) ;  /* 0x0000004000007945 */ /* 0x000fe20003800000 */
[----:B------:R-:W-:Y:S05]  /*4da0*/  @!P5 BRA `(.L_x_12777) ;  /* 0x000000200000d947 */ /* 0x000fea0003800000 */
[----:B------:R0:W-:Y:S04]  /*4db0*/  RED.E.ADD.F32.FTZ.RN.STRONG.GPU [R12.64+-0x400], R201 ;  /* 0xfffc00c90c00798e */ /* 0x0001e8000c10e788 */
[----:B----4-:R0:W-:Y:S02]  /*4dc0*/  RED.E.ADD.F32.FTZ.RN.STRONG.GPU [R14.64+-0x400], R9 ;  /* 0xfffc00090e00798e */ /* 0x0101e4000c10e788 */
.L_x_12777:
[----:B------:R-:W-:Y:S05]  /*4dd0*/  BSYNC B0 ;  /* 0x0000000000007941 */ /* 0x000fea0003800000 */
.L_x_12776:
        /* <DEDUP_REMOVED lines=12> */
.L_x_12779:
[----:B0-----:R-:W-:Y:S05]  /*4ea0*/  BSYNC B0 ;  /* 0x0000000000007941 */ /* 0x001fea0003800000 */
.L_x_12778:
[----:B----4-:R0:W4:Y:S01]  /*4eb0*/  LDS R9, [R160.X4+0x1580] ;  /* 0x00158000a0097984 */ /* 0x0101220000004800 */
[----:B------:R-:W-:Y:S01]  /*4ec0*/  BSSY B0, `(.L_x_12780) ;  /* 0x0000004000007945 */ /* 0x000fe20003800000 */
[----:B------:R-:W-:Y:S05]  /*4ed0*/  @!P0 BRA `(.L_x_12781) ;  /* 0x0000002000008947 */ /* 0x000fea0003800000 */
[----:B------:R0:W-:Y:S04]  /*4ee0*/  RED.E.ADD.F32.FTZ.RN.STRONG.GPU [R12.64+-0x300], R181 ;  /* 0xfffd00b50c00798e */ /* 0x0001e8000c10e788 */
[----:B----4-:R0:W-:Y:S02]  /*4ef0*/  RED.E.ADD.F32.FTZ.RN.STRONG.GPU [R14.64+-0x300], R9 ;  /* 0xfffd00090e00798e */ /* 0x0101e4000c10e788 */
.L_x_12781:
[----:B------:R-:W-:Y:S05]  /*4f00*/  BSYNC B0 ;  /* 0x0000000000007941 */ /* 0x000fea0003800000 */
.L_x_12780:
[----:B0---4-:R0:W4:Y:S01]  /*4f10*/  LDS R9, [R162.X4+0x1600] ;  /* 0x00160000a2097984 */ /* 0x0111220000004800 */
[----:B------:R-:W-:Y:S01]  /*4f20*/  BSSY B0, `(.L_x_12782) ;  /* 0x0000004000007945 */ /* 0x000fe20003800000 */
[----:B------:R-:W-:Y:S05]  /*4f30*/  @!P1 BRA `(.L_x_12783) ;  /* 0x0000002000009947 */ /* 0x000fea0003800000 */
[----:B------:R0:W-:Y:S04]  /*4f40*/  RED.E.ADD.F32.FTZ.RN.STRONG.GPU [R12.64+-0x280], R179 ;  /* 0xfffd80b30c00798e */ /* 0x0001e8000c10e788 */
[----:B----4-:R0:W-:Y:S02]  /*4f50*/  RED.E.ADD.F32.FTZ.RN.STRONG.GPU [R14.64+-0x280], R9 ;  /* 0xfffd80090e00798e */ /* 0x0101e4000c10e788 */
.L_x_12783:
[----:B------:R-:W-:Y:S05]  /*4f60*/  BSYNC B0 ;  /* 0x0000000000007941 */ /* 0x000fea0003800000 */
.L_x_12782:
[----:B0---4-:R0:W4:Y:S01]  /*4f70*/  LDS R9, [R164.X4+0x1680] ;  /* 0x00168000a4097984 */ /* 0x0111220000004800 */
[----:B------:R-:W-:Y:S01]  /*4f80*/  BSSY B0, `(.L_x_12784) ;  /* 0x0000004000007945 */ /* 0x000fe20003800000 */
[----:B------:R-:W-:Y:S05]  /*4f90*/  @!P2 BRA `(.L_x_12785) ;  /* 0x000000200000a947 */ /* 0x000fea0003800000 */
[----:B------:R0:W-:Y:S04]  /*4fa0*/  RED.E.ADD.F32.FTZ.RN.STRONG.GPU [R12.64+-0x200], R177 ;  /* 0xfffe00b10c00798e */ /* 0x0001e8000c10e788 */
[----:B----4-:R0:W-:Y:S02]  /*4fb0*/  RED.E.ADD.F32.FTZ.RN.STRONG.GPU [R14.64+-0x200], R9 ;  /* 0xfffe00090e00798e */ /* 0x0101e4000c10e788 */
.L_x_12785:
[----:B------:R-:W-:Y:S05]  /*4fc0*/  BSYNC B0 ;  /* 0x0000000000007941 */ /* 0x000fea0003800000 */
.L_x_12784:
[----:B0---4-:R0:W4:Y:S01]  /*4fd0*/  LDS R9, [R166.X4+0x1700] ;  /* 0x00170000a6097984 */ /* 0x0111220000004800 */
[----:B------:R-:W-:Y:S01]  /*4fe0*/  BSSY B0, `(.L_x_12786) ;  /* 0x0000004000007945 */ /* 0x000fe20003800000 */
[----:B------:R-:W-:Y:S05]  /*4ff0*/  @!P3 BRA `(.L_x_12787) ;  /* 0x000000200000b947 */ /* 0x000fea0003800000 */
[----:B------:R0:W-:Y:S04]  /*5000*/  RED.E.ADD.F32.FTZ.RN.STRONG.GPU [R12.64+-0x180], R175 ;  /* 0xfffe80af0c00798e */ /* 0x0001e8000c10e788 */
[----:B----4-:R0:W-:Y:S02]  /*5010*/  RED.E.ADD.F32.FTZ.RN.STRONG.GPU [R14.64+-0x180], R9 ;  /* 0xfffe80090e00798e */ /* 0x0101e4000c10e788 */
.L_x_12787:
[----:B------:R-:W-:Y:S05]  /*5020*/  BSYNC B0 ;  /* 0x0000000000007941 */ /* 0x000fea0003800000 */
.L_x_12786:
[----:B0---4-:R0:W4:Y:S01]  /*5030*/  LDS R9, [R168.X4+0x1780] ;  /* 0x00178000a8097984 */ /* 0x0111220000004800 */
[----:B------:R-:W-:Y:S01]  /*5040*/  BSSY B0, `(.L_x_12788) ;  /* 0x0000004000007945 */ /* 0x000fe20003800000 */
[----:B------:R-:W-:Y:S05]  /*5050*/  @!P4 BRA `(.L_x_12789) ;  /* 0x000000200000c947 */ /* 0x000fea0003800000 */
[----:B------:R0:W-:Y:S04]  /*5060*/  RED.E.ADD.F32.FTZ.RN.STRONG.GPU [R12.64+-0x100], R141 ;  /* 0xffff008d0c00798e */ /* 0x0001e8000c10e788 */
[----:B----4-:R0:W-:Y:S02]  /*5070*/  RED.E.ADD.F32.FTZ.RN.STRONG.GPU [R14.64+-0x100], R9 ;  /* 0xffff00090e00798e */ /* 0x0101e4000c10e788 */
.L_x_12789:
[----:B------:R-:W-:Y:S05]  /*5080*/  BSYNC B0 ;  /* 0x0000000000007941 */ /* 0x000fea0003800000 */
.L_x_12788:
[----:B0---4-:R0:W4:Y:S01]  /*5090*/  LDS R9, [R170.X4+0x1800] ;  /* 0x00180000aa097984 */ /* 0x0111220000004800 */
[----:B------:R-:W-:Y:S01]  /*50a0*/  BSSY B0, `(.L_x_12790) ;  /* 0x0000004000007945 */ /* 0x000fe20003800000 */
[----:B------:R-:W-:Y:S05]  /*50b0*/  @!P5 BRA `(.L_x_12791) ;  /* 0x000000200000d947 */ /* 0x000fea0003800000 */
[----:B------:R0:W-:Y:S04]  /*50c0*/  RED.E.ADD.F32.FTZ.RN.STRONG.GPU [R12.64+-0x80], R139 ;  /* 0xffff808b0c00798e */ /* 0x0001e8000c10e788 */
[----:B----4-:R0:W-:Y:S02]  /*50d0*/  RED.E.ADD.F32.FTZ.RN.STRONG.GPU [R14.64+-0x80], R9 ;  /* 0xffff80090e00798e */ /* 0x0101e4000c10e788 */
.L_x_12791:
[----:B------:R-:W-:Y:S05]  /*50e0*/  BSYNC B0 ;  /* 0x0000000000007941 */ /* 0x000fea0003800000 */
.L_x_12790:
[----:B------:R-:W5:Y:S01]  /*50f0*/  SHFL.DOWN PT, R11, R120, 0x1, 0x1f ;  /* 0x08201f00780b7f89 */ /* 0x000f6200000e0000 */
[----:B------:R-:W-:Y:S01]  /*5100*/  ISETP.GT.AND P0, PT, R47, 0x1e, PT ;  /* 0x0000001e2f00780c */ /* 0x000fe20003f04270 */
[----:B------:R-:W-:Y:S01]  /*5110*/  FMUL.FTZ R8, R3, R149 ;  /* 0x0000009503087220 */ /* 0x000fe20000410000 */
[----:B------:R-:W-:Y:S01]  /*5120*/  ISETP.NE.AND P1, PT, R47, RZ, PT ;  /* 0x000000ff2f00720c */ /* 0x000fe20003f25270 */
[----:B0---4-:R-:W0:Y:S01]  /*5130*/  SHFL.DOWN PT, R9, R126, 0x1, 0x1f ;  /* 0x08201f007e097f89 */ /* 0x011e2200000e0000 */
[----:B------:R-:W-:Y:S01]  /*5140*/  ISETP.NE.AND P2, PT, R46, RZ, PT ;  /* 0x000000ff2e00720c */ /* 0x000fe20003f45270 */
[----:B------:R-:W-:Y:S01]  /*5150*/  FMUL.FTZ R101, R101, R156 ;  /* 0x0000009c65657220 */ /* 0x000fe20000410000 */
[----:B------:R-:W-:Y:S07]  /*5160*/  BSSY B0, `(.L_x_12792) ;  /* 0x0000077000007945 */ /* 0x000fee0003800000 */
[----:B-----5:R-:W-:-:S02]  /*5170*/  @!P0 FADD.FTZ R120, R120, R11 ;  /* 0x0000000b78788221 */ /* 0x020fc40000010000 */
[----:B0-----:R-:W-:-:S03]  /*5180*/  @!P0 FADD.FTZ R126, R126, R9 ;  /* 0x000000097e7e8221 */ /* 0x001fc60000010000 */
[----:B------:R-:W0:Y:S01]  /*5190*/  SHFL.DOWN PT, R11, R120, 0x2, 0x1f ;  /* 0x08401f00780b7f89 */ /* 0x000e2200000e0000 */
[----:B------:R-:W-:-:S03]  /*51a0*/  ISETP.GT.AND P0, PT, R47, 0x1d, PT ;  /* 0x0000001d2f00780c */ /* 0x000fc60003f04270 */
[----:B------:R-:W4:Y:S10]  /*51b0*/  SHFL.DOWN PT, R9, R126, 0x2, 0x1f ;  /* 0x08401f007e097f89 */ /* 0x000f3400000e0000 */
[----:B0-----:R-:W-:-:S02]  /*51c0*/  @!P0 FADD.FTZ R120, R120, R11 ;  /* 0x0000000b78788221 */ /* 0x001fc40000010000 */
[-C--:B------:R-:W-:Y:S02]  /*51d0*/  FFMA.FTZ R11, R2, R143.reuse, -R8 ;  /* 0x0000008f020b7223 */ /* 0x080fe40000010808 */
[----:B----4-:R-:W-:Y:S01]  /*51e0*/  @!P0 FADD.FTZ R126, R126, R9 ;  /* 0x000000097e7e8221 */ /* 0x010fe20000010000 */
[----:B------:R-:W0:Y:S01]  /*51f0*/  SHFL.DOWN PT, R15, R120, 0x4, 0x1f ;  /* 0x08801f00780f7f89 */ /* 0x000e2200000e0000 */
[----:B------:R-:W-:Y:S01]  /*5200*/  ISETP.GT.AND P0, PT, R47, 0x1b, PT ;  /* 0x0000001b2f00780c */ /* 0x000fe20003f04270 */
[----:B------:R-:W-:Y:S02]  /*5210*/  FMUL.FTZ R9, R3, R143 ;  /* 0x0000008f03097220 */ /* 0x000fe40000410000 */
[----:B------:R-:W4:Y:S01]  /*5220*/  SHFL.DOWN PT, R13, R126, 0x4, 0x1f ;  /* 0x08801f007e0d7f89 */ /* 0x000f2200000e0000 */
        /* <DEDUP_REMOVED lines=8> */
[----:B------:R-:W-:Y:S02]  /*52b0*/  FMUL.FTZ R9, R106, R9 ;  /* 0x000000096a097220 */ /* 0x000fe40000410000 */
[----:B------:R-:W-:Y:S02]  /*52c0*/  FFMA.FTZ R147, R2, R145, R147 ;  /* 0x0000009102937223 */ /* 0x000fe40000010093 */
[----:B0-----:R-:W-:Y:S02]  /*52d0*/  @!P0 FADD.FTZ R120, R120, R15 ;  /* 0x0000000f78788221 */ /* 0x001fe40000010000 */
[----:B------:R-:W-:Y:S02]  /*52e0*/  FFMA.FTZ R11, R36, R11, R22 ;  /* 0x0000000b240b7223 */ /* 0x000fe40000010016 */
[----:B----4-:R-:W-:Y:S01]  /*52f0*/  @!P0 FADD.FTZ R126, R126, R13 ;  /* 0x0000000d7e7e8221 */ /* 0x010fe20000010000 */
[----:B------:R-:W0:Y:S01]  /*5300*/  SHFL.DOWN PT, R15, R120, 0x8, 0x1f ;  /* 0x09001f00780f7f89 */ /* 0x000e2200000e0000 */
[----:B------:R-:W-:Y:S01]  /*5310*/  FFMA.FTZ R12, R135, R145, R8 ;  /* 0x00000091870c7223 */ /* 0x000fe20000010008 */
[----:B------:R-:W-:Y:S01]  /*5320*/  ISETP.GT.AND P0, PT, R47, 0x17, PT ;  /* 0x000000172f00780c */ /* 0x000fe20003f04270 */
[----:B------:R-:W-:Y:S01]  /*5330*/  FFMA.FTZ R147, R108, R147, R9 ;  /* 0x000000936c937223 */ /* 0x000fe20000010009 */
[----:B------:R-:W4:Y:S01]  /*5340*/  SHFL.DOWN PT, R13, R126, 0x8, 0x1f ;  /* 0x09001f007e0d7f89 */ /* 0x000f2200000e0000 */
[----:B------:R-:W-:-:S02]  /*5350*/  FMUL.FTZ R8, R129, R163 ;  /* 0x000000a381087220 */ /* 0x000fc40000410000 */
[-C--:B------:R-:W-:Y:S02]  /*5360*/  FFMA.FTZ R75, R74, R10.reuse, R75 ;  /* 0x0000000a4a4b7223 */ /* 0x080fe4000001004b */
[----:B------:R-:W-:Y:S02]  /*5370*/  FFMA.FTZ R10, R23, R10, R11 ;  /* 0x0000000a170a7223 */ /* 0x000fe4000001000b */
[-C--:B------:R-:W-:Y:S02]  /*5380*/  FFMA.FTZ R73, R72, R12.reuse, R73 ;  /* 0x0000000c48497223 */ /* 0x080fe40000010049 */
[----:B------:R-:W-:Y:S02]  /*5390*/  FFMA.FTZ R147, R133, R12, R147 ;  /* 0x0000000c85937223 */ /* 0x000fe40000010093 */
[----:B------:R-:W-:Y:S02]  /*53a0*/  FMUL.FTZ R9, R3, R163 ;  /* 0x000000a303097220 */ /* 0x000fe40000410000 */
[----:B------:R-:W-:-:S02]  /*53b0*/  FFMA.FTZ R12, R119, R37, R8 ;  /* 0x00000025770c7223 */ /* 0x000fc40000010008 */
[C---:B------:R-:W-:Y:S02]  /*53c0*/  FMUL.FTZ R8, R3.reuse, R167 ;  /* 0x000000a703087220 */ /* 0x040fe40000410000 */
[----:B------:R-:W-:Y:S02]  /*53d0*/  FADD.FTZ R83, R10, R83 ;  /* 0x000000530a537221 */ /* 0x000fe40000010000 */
[CC--:B------:R-:W-:Y:S02]  /*53e0*/  FMUL.FTZ R10, R3.reuse, R37.reuse ;  /* 0x00000025030a7220 */ /* 0x0c0fe40000410000 */
[C---:B------:R-:W-:Y:S02]  /*53f0*/  FFMA.FTZ R37, R2.reuse, R37, R9 ;  /* 0x0000002502257223 */ /* 0x040fe40000010009 */
[-C--:B------:R-:W-:Y:S02]  /*5400*/  FFMA.FTZ R11, R2, R165.reuse, -R8 ;  /* 0x000000a5020b7223 */ /* 0x080fe40000010808 */
[----:B------:R-:W-:-:S02]  /*5410*/  FMUL.FTZ R9, R3, R165 ;  /* 0x000000a503097220 */ /* 0x000fc40000410000 */
[----:B------:R-:W-:Y:S02]  /*5420*/  FFMA.FTZ R163, R2, R163, -R10 ;  /* 0x000000a302a37223 */ /* 0x000fe4000001080a */
[----:B------:R-:W-:Y:S02]  /*5430*/  FMUL.FTZ R11, R116, R11 ;  /* 0x0000000b740b7220 */ /* 0x000fe40000410000 */
[----:B------:R-:W-:Y:S02]  /*5440*/  FFMA.FTZ R9, R2, R167, R9 ;  /* 0x000000a702097223 */ /* 0x000fe40000010009 */
[----:B------:R-:W-:Y:S02]  /*5450*/  FMUL.FTZ R163, R100, R163 ;  /* 0x000000a364a37220 */ /* 0x000fe40000410000 */
[----:B------:R-:W-:Y:S02]  /*5460*/  FMUL.FTZ R8, R123, R165 ;  /* 0x000000a57b087220 */ /* 0x000fe40000410000 */
[----:B------:R-:W-:-:S02]  /*5470*/  FFMA.FTZ R11, R114, R9, R11 ;  /* 0x00000009720b7223 */ /* 0x000fc4000001000b */
[----:B------:R-:W-:Y:S02]  /*5480*/  FMUL.FTZ R9, R3, R151 ;  /* 0x0000009703097220 */ /* 0x000fe40000410000 */
[----:B------:R-:W-:Y:S02]  /*5490*/  FFMA.FTZ R37, R102, R37, R163 ;  /* 0x0000002566257223 */ /* 0x000fe400000100a3 */
[----:B------:R-:W-:Y:S02]  /*54a0*/  FFMA.FTZ R10, R113, R167, R8 ;  /* 0x000000a7710a7223 */ /* 0x000fe40000010008 */
[----:B0-----:R-:W-:Y:S02]  /*54b0*/  @!P0 FADD.FTZ R120, R120, R15 ;  /* 0x0000000f78788221 */ /* 0x001fe40000010000 */
[-C--:B------:R-:W-:Y:S02]  /*54c0*/  FMUL.FTZ R8, R117, R169.reuse ;  /* 0x000000a975087220 */ /* 0x080fe40000410000 */
[----:B------:R-:W-:Y:S01]  /*54d0*/  FFMA.FTZ R9, R2, R169, -R9 ;  /* 0x000000a902097223 */ /* 0x000fe20000010809 */
[----:B------:R-:W0:Y:S01]  /*54e0*/  SHFL.DOWN PT, R15, R120, 0x10, 0x1f ;  /* 0x0a001f00780f7f89 */ /* 0x000e2200000e0000 */
[----:B------:R-:W-:-:S02]  /*54f0*/  FFMA.FTZ R71, R70, R12, R71 ;  /* 0x0000000c46477223 */ /* 0x000fc40000010047 */
[----:B------:R-:W-:Y:S02]  /*5500*/  FMUL.FTZ R169, R3, R169 ;  /* 0x000000a903a97220 */ /* 0x000fe40000410000 */
[----:B------:R-:W-:Y:S02]  /*5510*/  FFMA.FTZ R12, R127, R12, R37 ;  /* 0x0000000c7f0c7223 */ /* 0x000fe40000010025 */
[----:B----4-:R-:W-:Y:S01]  /*5520*/  @!P0 FADD.FTZ R126, R126, R13 ;  /* 0x0000000d7e7e8221 */ /* 0x010fe20000010000 */
[----:B------:R-:W-:Y:S01]  /*5530*/  ISETP.GT.AND P0, PT, R47, 0xf, PT ;  /* 0x0000000f2f00780c */ /* 0x000fe20003f04270 */
[----:B------:R-:W-:Y:S02]  /*5540*/  FMUL.FTZ R9, R118, R9 ;  /* 0x0000000976097220 */ /* 0x000fe40000410000 */
[----:B------:R-:W-:Y:S01]  /*5550*/  FFMA.FTZ R169, R2, R151, R169 ;  /* 0x0000009702a97223 */ /* 0x000fe200000100a9 */
[----:B------:R-:W4:Y:S01]  /*5560*/  SHFL.DOWN PT, R13, R126, 0x10, 0x1f ;  /* 0x0a001f007e0d7f89 */ /* 0x000f2200000e0000 */
[----:B------:R-:W-:-:S02]  /*5570*/  FFMA.FTZ R69, R68, R10, R69 ;  /* 0x0000000a44457223 */ /* 0x000fc40000010045 */
[----:B------:R-:W-:Y:S02]  /*5580*/  FFMA.FTZ R11, R121, R10, R11 ;  /* 0x0000000a790b7223 */ /* 0x000fe4000001000b */
[----:B------:R-:W-:Y:S02]  /*5590*/  FADD.FTZ R81, R12, R81 ;  /* 0x000000510c517221 */ /* 0x000fe40000010000 */
[----:B------:R-:W-:Y:S02]  /*55a0*/  FFMA.FTZ R12, R109, R151, R8 ;  /* 0x000000976d0c7223 */ /* 0x000fe40000010008 */
[----:B------:R-:W-:Y:S02]  /*55b0*/  FMUL.FTZ R10, R3, R153 ;  /* 0x00000099030a7220 */ /* 0x000fe40000410000 */
[----:B------:R-:W-:Y:S02]  /*55c0*/  FMUL.FTZ R8, R111, R171 ;  /* 0x000000ab6f087220 */ /* 0x000fe40000410000 */
[----:B------:R-:W-:-:S02]  /*55d0*/  FFMA.FTZ R169, R112, R169, R9 ;  /* 0x000000a970a97223 */ /* 0x000fc40000010009 */
[-C--:B------:R-:W-:Y:S02]  /*55e0*/  FMUL.FTZ R9, R3, R171.reuse ;  /* 0x000000ab03097220 */ /* 0x080fe40000410000 */
[C---:B------:R-:W-:Y:S02]  /*55f0*/  FFMA.FTZ R171, R2.reuse, R171, -R10 ;  /* 0x000000ab02ab7223 */ /* 0x040fe4000001080a */
[----:B------:R-:W-:Y:S02]  /*5600*/  FFMA.FTZ R10, R105, R153, R8 ;  /* 0x00000099690a7223 */ /* 0x000fe40000010008 */
[----:B------:R-:W-:Y:S02]  /*5610*/  FMUL.FTZ R8, R3, R155 ;  /* 0x0000009b03087220 */ /* 0x000fe40000410000 */
[C---:B------:R-:W-:Y:S02]  /*5620*/  FFMA.FTZ R153, R2.reuse, R153, R9 ;  /* 0x0000009902997223 */ /* 0x040fe40000010009 */
[----:B------:R-:W-:-:S02]  /*5630*/  FFMA.FTZ R9, R2, R173, -R8 ;  /* 0x000000ad02097223 */ /* 0x000fc40000010808 */
[----:B------:R-:W-:Y:S02]  /*5640*/  FMUL.FTZ R8, R107, R173 ;  /* 0x000000ad6b087220 */ /* 0x000fe40000410000 */
[----:B------:R-:W-:Y:S02]  /*5650*/  FMUL.FTZ R98, R98, R9 ;  /* 0x0000000962627220 */ /* 0x000fe40000410000 */
[C---:B------:R-:W-:Y:S02]  /*5660*/  FMUL.FTZ R9, R3.reuse, R34 ;  /* 0x0000002203097220 */ /* 0x040fe40000410000 */
[C---:B------:R-:W-:Y:S02]  /*5670*/  FMUL.FTZ R173, R3.reuse, R173 ;  /* 0x000000ad03ad7220 */ /* 0x040fe40000410000 */
[-C--:B------:R-:W-:Y:S02]  /*5680*/  FMUL.FTZ R3, R3, R156.reuse ;  /* 0x0000009c03037220 */ /* 0x080fe40000410000 */
[----:B------:R-:W-:-:S02]  /*5690*/  FFMA.FTZ R9, R2, R156, -R9 ;  /* 0x0000009c02097223 */ /* 0x000fc40000010809 */
[----:B0-----:R-:W-:Y:S02]  /*56a0*/  @!P0 FADD.FTZ R120, R120, R15 ;  /* 0x0000000f78788221 */ /* 0x001fe40000010000 */
[----:B------:R-:W-:Y:S02]  /*56b0*/  FMUL.FTZ R171, R110, R171 ;  /* 0x000000ab6eab7220 */ /* 0x000fe40000410000 */
[C---:B------:R-:W-:Y:S01]  /*56c0*/  FFMA.FTZ R173, R2.reuse, R155, R173 ;  /* 0x0000009b02ad7223 */ /* 0x040fe200000100ad */
[----:B------:R-:W-:Y:S01]  /*56d0*/  MOV R127, R120 ;  /* 0x00000078007f7202 */ /* 0x000fe20000000f00 */
[----:B------:R-:W-:Y:S02]  /*56e0*/  FFMA.FTZ R3, R2, R34, R3 ;  /* 0x0000002202037223 */ /* 0x000fe40000010003 */
[----:B------:R-:W-:Y:S02]  /*56f0*/  FMUL.FTZ R9, R26, R9 ;  /* 0x000000091a097220 */ /* 0x000fe40000410000 */
[----:B----4-:R-:W-:-:S02]  /*5700*/  @!P0 FADD.FTZ R126, R126, R13 ;  /* 0x0000000d7e7e8221 */ /* 0x010fc40000010000 */
        /* <DEDUP_REMOVED lines=28> */
.L_x_12793:
[----:B0-----:R-:W-:Y:S05]  /*58d0*/  BSYNC B0 ;  /* 0x0000000000007941 */ /* 0x001fea0003800000 */
.L_x_12792:
[----:B------:R-:W-:Y:S02]  /*58e0*/  IADD3 R92, R92, 0x1, RZ ;  /* 0x000000015c5c7810 */ /* 0x000fe40007ffe0ff */
[----:B------:R-:W-:Y:S02]  /*58f0*/  IADD3 R93, P1, R93, 0x1, RZ ;  /* 0x000000015d5d7810 */ /* 0x000fe40007f3e0ff */
[----:B------:R-:W-:Y:S02]  /*5900*/  ISETP.GE.AND P0, PT, R92, c[0x0][0x16c], PT ;  /* 0x00005b005c007a0c */ /* 0x000fe40003f06270 */
[----:B------:R-:W-:-:S11]  /*5910*/  IADD3.X R94, RZ, R94, RZ, P1, !PT ;  /* 0x0000005eff5e7210 */ /* 0x000fd60000ffe4ff */
[----:B------:R-:W-:Y:S01]  /*5920*/  @P0 CALL.REL.NOINC `(.L_x_12747) ;  /* 0x0000001000000944 */ /* 0x000fe20003c00000 */
[----:B------:R-:W-:Y:S05]  /*5930*/  BRA `(.L_x_12794) ;  /* 0xffffb46000007947 */ /* 0x000fea000383ffff */
.L_x_12747:
        /* <DEDUP_REMOVED lines=9> */
[----:B------:R-:W-:Y:S02]  /*59d0*/  IADD3 R20, R58, -0x1, RZ ;  /* 0xffffffff3a147810 */ /* 0x000fe40007ffe0ff */
[----:B------:R-:W-:-:S02]  /*59e0*/  F2FP.PACK_AB R15, R83, R82 ;  /* 0x00000052530f723e */ /* 0x000fc400000000ff */
[----:B------:R-:W-:Y:S02]  /*59f0*/  SHF.L.U32 R4, R20, 0x8, RZ ;  /* 0x0000000814047819 */ /* 0x000fe400000006ff */
[----:B------:R-:W-:Y:S02]  /*5a00*/  F2FP.PACK_AB R14, R81, R80 ;  /* 0x00000050510e723e */ /* 0x000fe400000000ff */
[----:B------:R-:W-:Y:S02]  /*5a10*/  SHF.R.S32.HI R5, RZ, 0x1f, R4 ;  /* 0x0000001fff057819 */ /* 0x000fe40000011404 */
[----:B------:R-:W-:Y:S01]  /*5a20*/  F2FP.PACK_AB R12, R77, R76 ;  /* 0x0000004c4d0c723e */ /* 0x000fe200000000ff */
[----:B------:R-:W-:Y:S01]  /*5a30*/  FADD.FTZ R76, R45, R76 ;  /* 0x0000004c2d4c7221 */ /* 0x000fe20000010000 */
[----:B------:R-:W-:Y:S01]  /*5a40*/  IADD3 R54, P1, R54, -0x400, RZ ;  /* 0xfffffc0036367810 */ /* 0x000fe20007f3e0ff */
[----:B------:R-:W-:Y:S01]  /*5a50*/  IMAD.WIDE.U32 R2, R41, c[0x0][0x2d8], R4 ;  /* 0x0000b60029027a25 */ /* 0x000fe200078e0004 */
[----:B------:R-:W-:Y:S01]  /*5a60*/  IADD3 R56, P2, R56, -0x400, RZ ;  /* 0xfffffc0038387810 */ /* 0x000fe20007f5e0ff */
[----:B------:R-:W-:Y:S01]  /*5a70*/  STS.128 [R47.X16], R72 ;  /* 0x000000482f007388 */ /* 0x000fe2000000cc00 */
[----:B------:R-:W-:-:S06]  /*5a80*/  NOP ;  /* 0x0000000000007918 */ /* 0x000fcc0000000000 */
[----:B------:R-:W0:Y:S01]  /*5a90*/  LDS.128 R8, [R47.X16] ;  /* 0x000000002f087984 */ /* 0x000e22000000cc00 */
[----:B------:R-:W-:Y:S01]  /*5aa0*/  IADD3 R3, R3, R7, RZ ;  /* 0x0000000703037210 */ /* 0x000fe20007ffe0ff */
[----:B------:R-:W-:Y:S01]  /*5ab0*/  IMAD.WIDE.U32 R4, R41, c[0x0][0x2f8], R4 ;  /* 0x0000be0029047a25 */ /* 0x000fe200078e0004 */
[----:B------:R-:W-:Y:S02]  /*5ac0*/  IADD3 R52, P3, R52, -0x200, RZ ;  /* 0xfffffe0034347810 */ /* 0x000fe40007f7e0ff */
[----:B------:R-:W-:Y:S01]  /*5ad0*/  IADD3 R48, P4, R48, -0x200, RZ ;  /* 0xfffffe0030307810 */ /* 0x000fe20007f9e0ff */
[----:B------:R-:W-:Y:S01]  /*5ae0*/  IMAD.WIDE.U32 R2, R0, c[0x0][0x2e0], R2 ;  /* 0x0000b80000027a25 */ /* 0x000fe200078e0002 */
[----:B------:R-:W-:Y:S02]  /*5af0*/  IADD3 R50, P5, R50, -0x200, RZ ;  /* 0xfffffe0032327810 */ /* 0x000fe40007fbe0ff */
[----:B------:R-:W-:Y:S01]  /*5b00*/  IADD3 R59, R59, 0x1, RZ ;  /* 0x000000013b3b7810 */ /* 0x000fe20007ffe0ff */
[----:B------:R-:W-:Y:S01]  /*5b10*/  FADD.FTZ R77, R76, R77 ;  /* 0x0000004d4c4d7221 */ /* 0x000fe20000010000 */
[----:B------:R-:W-:-:S02]  /*5b20*/  IADD3 R3, R3, R13, RZ ;  /* 0x0000000d03037210 */ /* 0x000fc40007ffe0ff */
[C---:B------:R-:W-:Y:S02]  /*5b30*/  LEA R6, P0, R2.reuse, c[0x0][0x330], 0x1 ;  /* 0x0000cc0002067a11 */ /* 0x040fe400078008ff */
[----:B------:R-:W-:Y:S01]  /*5b40*/  F2FP.PACK_AB R13, R79, R78 ;  /* 0x0000004e4f0d723e */ /* 0x000fe200000000ff */
[----:B------:R-:W-:Y:S01]  /*5b50*/  FADD.FTZ R78, R77, R78 ;  /* 0x0000004e4d4e7221 */ /* 0x000fe20000010000 */
[----:B------:R-:W-:Y:S02]  /*5b60*/  LEA.HI.X R7, R2, c[0x0][0x334], R3, 0x1, P0 ;  /* 0x0000cd0002077a11 */ /* 0x000fe400000f0c03 */
[----:B------:R-:W-:Y:S01]  /*5b70*/  IADD3.X R55, R55, -0x1, RZ, P1, !PT ;  /* 0xffffffff37377810 */ /* 0x000fe20000ffe4ff */
[----:B------:R-:W-:Y:S01]  /*5b80*/  FADD.FTZ R79, R78, R79 ;  /* 0x0000004f4e4f7221 */ /* 0x000fe20000010000 */
[----:B------:R-:W-:Y:S01]  /*5b90*/  IADD3.X R57, R57, -0x1, RZ, P2, !PT ;  /* 0xffffffff39397810 */ /* 0x000fe200017fe4ff */
[----:B------:R-:W-:Y:S01]  /*5ba0*/  IMAD.WIDE R2, R46, 0x10, R6 ;  /* 0x000000102e027825 */ /* 0x000fe200078e0206 */
[----:B------:R-:W-:-:S02]  /*5bb0*/  IADD3.X R53, R53, -0x1, RZ, P3, !PT ;  /* 0xffffffff35357810 */ /* 0x000fc40001ffe4ff */
[----:B------:R-:W-:Y:S01]  /*5bc0*/  IADD3.X R49, R49, -0x1, RZ, P4, !PT ;  /* 0xffffffff31317810 */ /* 0x000fe200027fe4ff */
[----:B------:R-:W-:Y:S01]  /*5bd0*/  IMAD R6, R42, c[0x0][0x2f8], RZ ;  /* 0x0000be002a067a24 */ /* 0x000fe200078e02ff */
[----:B------:R-:W-:Y:S01]  /*5be0*/  IADD3.X R51, R51, -0x1, RZ, P5, !PT ;  /* 0xffffffff33337810 */ /* 0x000fe20002ffe4ff */
[----:B------:R-:W-:Y:S02]  /*5bf0*/  FADD.FTZ R80, R79, R80 ;  /* 0x000000504f507221 */ /* 0x000fe40000010000 */
[----:B------:R-:W-:Y:S02]  /*5c00*/  IMAD R7, R41, c[0x0][0x2fc], R6 ;  /* 0x0000bf0029077a24 */ /* 0x000fe400078e0206 */
[----:B------:R-:W-:-:S03]  /*5c10*/  FADD.FTZ R81, R80, R81 ;  /* 0x0000005150517221 */ /* 0x000fc60000010000 */
[----:B------:R-:W-:Y:S01]  /*5c20*/  IADD3 R5, R5, R7, RZ ;  /* 0x0000000705057210 */ /* 0x000fe20007ffe0ff */
[----:B------:R-:W-:Y:S02]  /*5c30*/  IMAD R7, R39, c[0x0][0x300], RZ ;  /* 0x0000c00027077a24 */ /* 0x000fe400078e02ff */
[----:B------:R-:W-:Y:S01]  /*5c40*/  FADD.FTZ R82, R81, R82 ;  /* 0x0000005251527221 */ /* 0x000fe20000010000 */
[----:B0-----:R0:W-:Y:S01]  /*5c50*/  STG.E.128 [R2.64], R8 ;  /* 0x0000000802007986 */ /* 0x0011e2000c101d08 */
[----:B------:R-:W-:Y:S02]  /*5c60*/  IMAD R7, R0, c[0x0][0x304], R7 ;  /* 0x0000c10000077a24 */ /* 0x000fe400078e0207 */
        /* <DEDUP_REMOVED lines=15> */
.L_x_12745:
[----:B------:R-:W-:Y:S02]  /*5d60*/  ISETP.NE.U32.AND P0, PT, RZ, c[0x0][0x328], PT ;  /* 0x0000ca00ff007a0c */ /* 0x000fe40003f05070 */
[----:B------:R-:W-:Y:S02]  /*5d70*/  ISETP.NE.U32.AND P2, PT, RZ, c[0x0][0x348], PT ;  /* 0x0000d200ff007a0c */ /* 0x000fe40003f45070 */
[----:B------:R-:W-:Y:S02]  /*5d80*/  ISETP.NE.AND.EX P1, PT, RZ, c[0x0][0x32c], PT, P0 ;  /* 0x0000cb00ff007a0c */ /* 0x000fe40003f25300 */
[----:B------:R-:W-:-:S11]  /*5d90*/  ISETP.NE.AND.EX P0, PT, RZ, c[0x0][0x34c], PT, P2 ;  /* 0x0000d300ff007a0c */ /* 0x000fd60003f05320 */
[----:B------:R-:W-:Y:S05]  /*5da0*/  @!P1 BRA `(.L_x_12796) ;  /* 0x0000014000009947 */ /* 0x000fea0003800000 */
[----:B0-----:R-:W0:Y:S01]  /*5db0*/  SHFL.DOWN P1, R3, R44, 0x1, 0x1f ;  /* 0x08201f002c037f89 */ /* 0x001e220000020000 */
[----:B------:R-:W-:Y:S03]  /*5dc0*/  BSSY B0, `(.L_x_12796) ;  /* 0x0000012000007945 */ /* 0x000fe60003800000 */
[----:B------:R-:W4:Y:S01]  /*5dd0*/  S2R R6, SR_LANEID ;  /* 0x0000000000067919 */ /* 0x000f220000000000 */
[----:B0-----:R-:W-:Y:S01]  /*5de0*/  @P1 FADD R3, R3, R44 ;  /* 0x0000002c03031221 */ /* 0x001fe20000000000 */
[----:B----4-:R-:W-:-:S04]  /*5df0*/  ISETP.NE.AND P2, PT, R6, RZ, PT ;  /* 0x000000ff0600720c */ /* 0x010fc80003f45270 */
[----:B------:R-:W0:Y:S04]  /*5e00*/  SHFL.DOWN P1, R2, R3, 0x2, 0x1f ;  /* 0x08401f0003027f89 */ /* 0x000e280000020000 */
        /* <DEDUP_REMOVED lines=12> */
[----:B0-----:R0:W-:Y:S02]  /*5ed0*/  RED.E.ADD.F32.FTZ.RN.STRONG.GPU [R30.64], R7 ;  /* 0x000000071e00798e */ /* 0x0011e4000c10e788 */
.L_x_12797:
[----:B0-----:R-:W-:Y:S05]  /*5ee0*/  BSYNC B0 ;  /* 0x0000000000007941 */ /* 0x001fea0003800000 */
.L_x_12796:
[----:B------:R-:W-:Y:S01]  /*5ef0*/  BSSY B0, `(.L_x_12798) ;  /* 0x0000018000007945 */ /* 0x000fe20003800000 */
[----:B------:R-:W-:Y:S05]  /*5f00*/  @!P0 BRA `(.L_x_12799) ;  /* 0x0000015000008947 */ /* 0x000fea0003800000 */
[----:B------:R-:W-:Y:S06]  /*5f10*/  BAR.SYNC.DEFER_BLOCKING 0x0 ;  /* 0x0000000000007b1d */ /* 0x000fec0000010000 */
[----:B0-----:R-:W0:Y:S04]  /*5f20*/  SHFL.DOWN P0, R2, R45, 0x1, 0x1f ;  /* 0x08201f002d027f89 */ /* 0x001e280000000000 */
[----:B------:R-:W4:Y:S04]  /*5f30*/  S2R R7, SR_LANEID ;  /* 0x0000000000077919 */ /* 0x000f280000000000 */
[----:B------:R-:W1:Y:S01]  /*5f40*/  S2R R9, SR_TID.X ;  /* 0x0000000000097919 */ /* 0x000e620000002100 */
[----:B0-----:R-:W-:Y:S01]  /*5f50*/  @P0 FADD R2, R2, R45 ;  /* 0x0000002d02020221 */ /* 0x001fe20000000000 */
[----:B----4-:R-:W-:-:S04]  /*5f60*/  ISETP.NE.AND P1, PT, R7, RZ, PT ;  /* 0x000000ff0700720c */ /* 0x010fc80003f25270 */
        /* <DEDUP_REMOVED lines=15> */
.L_x_12799:
[----:B------:R-:W4:Y:S02]  /*6060*/  S2R R9, SR_TID.X ;  /* 0x0000000000097919 */ /* 0x000f240000002100 */
.L_x_12800:
[----:B0-----:R-:W-:Y:S05]  /*6070*/  BSYNC B0 ;  /* 0x0000000000007941 */ /* 0x001fea0003800000 */
.L_x_12798:
[----:B----4-:R-:W-:-:S13]  /*6080*/  ISETP.GE.AND P0, PT, R9, c[0x0][0x16c], PT ;  /* 0x00005b0009007a0c */ /* 0x010fda0003f06270 */
[----:B------:R-:W-:Y:S05]  /*6090*/  @P0 EXIT ;  /* 0x000000000000094d */ /* 0x000fea0003800000 */
[----:B------:R-:W-:Y:S02]  /*60a0*/  IMAD R39, R39, c[0x0][0x288], RZ ;  /* 0x0000a20027277a24 */ /* 0x000fe400078e02ff */
[----:B------:R-:W-:-:S04]  /*60b0*/  IMAD.WIDE.U32 R4, R0, c[0x0][0x288], RZ ;  /* 0x0000a20000047a25 */ /* 0x000fc800078e00ff */
[----:B------:R-:W-:-:S05]  /*60c0*/  IMAD R13, R0, c[0x0][0x28c], R39 ;  /* 0x0000a300000d7a24 */ /* 0x000fca00078e0227 */
[----:B------:R-:W-:Y:S02]  /*60d0*/  IADD3 R13, R5, R13, RZ ;  /* 0x0000000d050d7210 */ /* 0x000fe40007ffe0ff */
.L_x_12801:
[----:B0-----:R0:W4:Y:S01]  /*60e0*/  LDS.64 R10, [R9.X8+0x3e10] ;  /* 0x003e1000090a7984 */ /* 0x0011220000008a00 */
        /* <DEDUP_REMOVED lines=12> */
[----:B----4-:R0:W-:Y:S04]  /*61b0*/  RED.E.ADD.F32.FTZ.RN.STRONG.GPU [R2.64], R10 ;  /* 0x0000000a0200798e */ /* 0x0101e8000c10e788 */
[----:B------:R0:W-:Y:S06]  /*61c0*/  RED.E.ADD.F32.FTZ.RN.STRONG.GPU [R2.64+0x4], R11 ;  /* 0x0000040b0200798e */ /* 0x0001ec000c10e788 */
[----:B------:R-:W-:Y:S05]  /*61d0*/  @!P0 BRA `(.L_x_12801) ;  /* 0xffffff0000008947 */ /* 0x000fea000383ffff */
[----:B------:R-:W-:Y:S05]  /*61e0*/  EXIT ;  /* 0x000000000000794d */ /* 0x000fea0003800000 */
.L_x_12802:
        /* <DEDUP_REMOVED lines=9> */
.L_x_14748:


//--------------------- .text._Z25selective_scan_bwd_kernelI32Selective_Scan_bwd_kernel_traitsILi32ELi8ELb1ELb1ELb1ELb0ELb1EN3c104HalfENS1_7complexIfEEEEv12SSMParamsBwd --------------------------
	.section	.text._Z25selective_scan_bwd_kernelI32Selective_Scan_bwd_kernel_traitsILi32ELi8ELb1ELb1ELb1ELb0ELb1EN3c104HalfENS1_7complexIfEEEEv12SSMParamsBwd,"ax",@progbits
	.sectioninfo	@"SHI_REGISTERS=210"
	.align	128
        .global         _Z25selective_scan_bwd_kernelI32Selective_Scan_bwd_kernel_traitsILi32ELi8ELb1ELb1ELb1ELb0ELb1EN3c104HalfENS1_7complexIfEEEEv12SSMParamsBwd
        .type           _Z25selective_scan_bwd_kernelI32Selective_Scan_bwd_kernel_traitsILi32ELi8ELb1ELb1ELb1ELb0ELb1EN3c104HalfENS1_7complexIfEEEEv12SSMParamsBwd,@function
        .size           _Z25selective_scan_bwd_kernelI32Selective_Scan_bwd_kernel_traitsILi32ELi8ELb1ELb1ELb1ELb0ELb1EN3c104HalfENS1_7complexIfEEEEv12SSMParamsBwd,(.L_x_14749 - _Z25selective_scan_bwd_kernelI32Selective_Scan_bwd_kernel_traitsILi32ELi8ELb1ELb1ELb1ELb0ELb1EN3c104HalfENS1_7complexIfEEEEv12SSMParamsBwd)
        .other          _Z25selective_scan_bwd_kernelI32Selective_Scan_bwd_kernel_traitsILi32ELi8ELb1ELb1ELb1ELb0ELb1EN3c104HalfENS1_7complexIfEEEEv12SSMParamsBwd,@"STO_CUDA_ENTRY STV_DEFAULT"
_Z25selective_scan_bwd_kernelI32Selective_Scan_bwd_kernel_traitsILi32ELi8ELb1ELb1ELb1ELb0ELb1EN3c104HalfENS1_7complexIfEEEEv12SSMParamsBwd:
.text._Z25selective_scan_bwd_kernelI32Selective_Scan_bwd_kernel_traitsILi32ELi8ELb1ELb1ELb1ELb0ELb1EN3c104HalfENS1_7complexIfEEEEv12SSMParamsBwd:
        /* <DEDUP_REMOVED lines=25> */
[----:B------:R-:W-:Y:S01]  /*0190*/  CS2R R28, SRZ ;  /* 0x00000000001c7805 */ /* 0x000fe2000001ff00 */
[----:B------:R-:W-:Y:S01]  /*01a0*/  CS2R R26, SRZ ;  /* 0x00000000001a7805 */ /* 0x000fe2000001ff00 */
[C---:B------:R-:W-:Y:S01]  /*01b0*/  IMAD R0, R50.reuse, c[0x0][0x1d0], RZ ;  /* 0x0000740032007a24 */ /* 0x040fe200078e02ff */
[----:B------:R-:W-:Y:S01]  /*01c0*/  HFMA2.MMA R57, -RZ, RZ, 0, 0 ;  /* 0x00000000ff397435 */ /* 0x000fe200000001ff */
[C---:B------:R-:W-:Y:S01]  /*01d0*/  IMAD R10, R50.reuse, c[0x0][0x278], RZ ;  /* 0x00009e00320a7a24 */ /* 0x040fe200078e02ff */
[----:B-1----:R-:W-:Y:S01]  /*01e0*/  HFMA2.MMA R6, -RZ, RZ, 0, 0 ;  /* 0x00000000ff067435 */ /* 0x002fe200000001ff */
[----:B----4-:R-:W-:Y:S01]  /*01f0*/  IABS R4, R56 ;  /* 0x0000003800047213 */ /* 0x010fe20000000000 */
[----:B------:R-:W-:Y:S01]  /*0200*/  IMAD R5, R53, c[0x0][0x1d4], R0 ;  /* 0x0000750035057a24 */ /* 0x000fe200078e0200 */
[----:B------:R-:W-:Y:S01]  /*0210*/  MOV R49, RZ ;  /* 0x000000ff00317202 */ /* 0x000fe20000000f00 */
[C---:B------:R-:W-:Y:S01]  /*0220*/  IMAD R12, R50.reuse, c[0x0][0x190], RZ ;  /* 0x00006400320c7a24 */ /* 0x040fe200078e02ff */
[----:B---3--:R-:W-:Y:S01]  /*0230*/  IADD3 R8, RZ, -R7, RZ ;  /* 0x80000007ff087210 */ /* 0x008fe20007ffe0ff */
[----:B------:R-:W-:-:S02]  /*0240*/  IMAD R14, R50, c[0x0][0x1b0], RZ ;  /* 0x00006c00320e7a24 */ /* 0x000fc400078e02ff */
        /* <DEDUP_REMOVED lines=94> */
.L_x_12853:
[----:B------:R-:W-:Y:S01]  /*0830*/  BAR.SYNC.DEFER_BLOCKING 0x0 ;  /* 0x0000000000007b1d */ /* 0x000fe20000010000 */
[----:B0-----:R-:W-:-:S02]  /*0840*/  MOV R2, R46 ;  /* 0x0000002e00027202 */ /* 0x001fc40000000f00 */
[----:B------:R-:W-:-:S05]  /*0850*/  MOV R3, R45 ;  /* 0x0000002d00037202 */ /* 0x000fca0000000f00 */
[----:B0-----:R-:W-:-:S05]  /*0860*/  IMAD.WIDE R2, R48, 0x10, R2 ;  /* 0x0000001030027825 */ /* 0x001fca00078e0202 */
[----:B--2---:R0:W2:Y:S02]  /*0870*/  LDG.E.128 R16, [R2.64] ;  /* 0x0000000a02107981 */ /* 0x0040a4000c1e1d00 */
[----:B0-----:R-:W-:Y:S02]  /*0880*/  MOV R2, R44 ;  /* 0x0000002c00027202 */ /* 0x001fe40000000f00 */
[----:B------:R-:W-:-:S05]  /*0890*/  MOV R3, R43 ;  /* 0x0000002b00037202 */ /* 0x000fca0000000f00 */
[----:B------:R-:W-:Y:S01]  /*08a0*/  IMAD.WIDE R12, R48, 0x10, R2 ;  /* 0x00000010300c7825 */ /* 0x000fe200078e0202 */
        /* <DEDUP_REMOVED lines=8> */
[----:B------:R-:W-:Y:S01]  /*0930*/  IADD3 R0, -R36, c[0x0][0x174], RZ ;  /* 0x00005d0024007a10 */ /* 0x000fe20007ffe1ff */
[----:B--2---:R2:W-:Y:S01]  /*0940*/  STS.128 [R47.X16], R20 ;  /* 0x000000142f007388 */ /* 0x0045e2000000cc00 */
[----:B------:R-:W-:-:S06]  /*0950*/  NOP ;  /* 0x0000000000007918 */ /* 0x000fcc0000000000 */
[----:B------:R-:W3:Y:S04]  /*0960*/  LDS.128 R8, [R47.X16] ;  /* 0x000000002f087984 */ /* 0x000ee8000000cc00 */
[----:B------:R-:W-:Y:S06]  /*0970*/  BAR.SYNC.DEFER_BLOCKING 0x0 ;  /* 0x0000000000007b1d */ /* 0x000fec0000010000 */
[----:B------:R-:W4:Y:S01]  /*0980*/  LDG.E.128 R32, [R14.64] ;  /* 0x0000000a0e207981 */ /* 0x000f22000c1e1d00 */
        /* <DEDUP_REMOVED lines=13> */
[----:B----4-:R0:W-:Y:S01]  /*0a60*/  STS.128 [R47.X16], R32 ;  /* 0x000000202f007388 */ /* 0x0101e2000000cc00 */
[----:B------:R-:W-:-:S06]  /*0a70*/  NOP ;  /* 0x0000000000007918 */ /* 0x000fcc0000000000 */
[----:B------:R-:W-:Y:S04]  /*0a80*/  LDS.128 R12, [R47.X16] ;  /* 0x000000002f0c7984 */ /* 0x000fe8000000cc00 */
[----:B------:R-:W-:Y:S06]  /*0a90*/  BAR.SYNC.DEFER_BLOCKING 0x0 ;  /* 0x0000000000007b1d */ /* 0x000fec0000010000 */
[----:B--2---:R2:W4:Y:S01]  /*0aa0*/  LDG.E.128 R20, [R2.64] ;  /* 0x0000000a02147981 */ /* 0x004522000c1e1d00 */
        /* <DEDUP_REMOVED lines=10> */
[----:B--2---:R-:W-:Y:S01]  /*0b50*/  IMAD.WIDE R2, R48, 0x10, R18 ;  /* 0x0000001030027825 */ /* 0x004fe200078e0212 */
[----:B----4-:R-:W-:Y:S01]  /*0b60*/  STS.128 [R47.X16], R20 ;  /* 0x000000142f007388 */ /* 0x010fe2000000cc00 */
[----:B------:R-:W-:-:S06]  /*0b70*/  NOP ;  /* 0x0000000000007918 */ /* 0x000fcc0000000000 */
[----:B------:R-:W2:Y:S04]  /*0b80*/  LDS.128 R16, [R47.X16] ;  /* 0x000000002f107984 */ /* 0x000ea8000000cc00 */
[----:B------:R-:W-:Y:S06]  /*0b90*/  BAR.SYNC.DEFER_BLOCKING 0x0 ;  /* 0x0000000000007b1d */ /* 0x000fec0000010000 */
[----:B0-----:R0:W4:Y:S01]  /*0ba0*/  LDG.E.128 R32, [R2.64] ;  /* 0x0000000a02207981 */ /* 0x001122000c1e1d00 */
[----:B-1----:R-:W-:Y:S01]  /*0bb0*/  HADD2.F32 R72, -RZ, R4.H0_H0 ;  /* 0x20000004ff487230 */ /* 0x002fe20000004100 */
[----:B------:R-:W-:Y:S01]  /*0bc0*/  ISETP.NE.U32.AND P0, PT, RZ, c[0x0][0x270], PT ;  /* 0x00009c00ff007a0c */ /* 0x000fe20003f05070 */
[----:B---3--:R-:W-:-:S02]  /*0bd0*/  HADD2.F32 R83, -RZ, R8.H1_H1 ;  /* 0x30000008ff537230 */ /* 0x008fc40000004100 */
[----:B------:R-:W-:Y:S01]  /*0be0*/  HADD2.F32 R81, -RZ, R9.H1_H1 ;  /* 0x30000009ff517230 */ /* 0x000fe20000004100 */
[----:B------:R-:W-:Y:S01]  /*0bf0*/  ISETP.NE.AND.EX P0, PT, RZ, c[0x0][0x274], PT, P0 ;  /* 0x00009d00ff007a0c */ /* 0x000fe20003f05300 */
[----:B------:R-:W-:Y:S02]  /*0c00*/  HADD2.F32 R79, -RZ, R10.H1_H1 ;  /* 0x3000000aff4f7230 */ /* 0x000fe40000004100 */
[--C-:B--2---:R-:W-:Y:S02]  /*0c10*/  HADD2.F32 R58, -RZ, R16.reuse.H0_H0 ;  /* 0x20000010ff3a7230 */ /* 0x104fe40000004100 */
[----:B------:R-:W-:Y:S02]  /*0c20*/  HADD2.F32 R60, -RZ, R16.H1_H1 ;  /* 0x30000010ff3c7230 */ /* 0x000fe40000004100 */
        /* <DEDUP_REMOVED lines=22> */
[----:B------:R0:W-:Y:S08]  /*0d90*/  MUFU.RCP R59, R3 ;  /* 0x00000003003b7308 */ /* 0x0001f00000001000 */
[----:B------:R-:W1:Y:S01]  /*0da0*/  MUFU.EX2 R78, R67 ;  /* 0x00000043004e7308 */ /* 0x000e620000000800 */
[--C-:B0-----:R-:W-:Y:S02]  /*0db0*/  HADD2.F32 R3, -RZ, R13.reuse.H0_H0 ;  /* 0x2000000dff037230 */ /* 0x101fe40000004100 */
[----:B------:R-:W-:-:S05]  /*0dc0*/  HADD2.F32 R13, -RZ, R13.H1_H1 ;  /* 0x3000000dff0d7230 */ /* 0x000fca0000004100 */
[----:B------:R0:W-:Y:S08]  /*0dd0*/  MUFU.RCP R61, R20 ;  /* 0x00000014003d7308 */ /* 0x0001f00000001000 */
[----:B------:R2:W3:Y:S01]  /*0de0*/  MUFU.EX2 R63, R23 ;  /* 0x00000017003f7308 */ /* 0x0004e20000000800 */
[----:B-1----:R-:W-:Y:S01]  /*0df0*/  FADD.FTZ R78, R78, 1 ;  /* 0x3f8000004e4e7421 */ /* 0x002fe20000010000 */
[----:B0-----:R-:W-:-:S06]  /*0e00*/  HADD2.F32 R20, -RZ, R14.H0_H0 ;  /* 0x2000000eff147230 */ /* 0x001fcc0000004100 */
[----:B------:R-:W0:Y:S01]  /*0e10*/  MUFU.EX2 R68, R65 ;  /* 0x0000004100447308 */ /* 0x000e220000000800 */
[----:B--2---:R-:W-:Y:S01]  /*0e20*/  FADD.FTZ R23, R2, 1 ;  /* 0x3f80000002177421 */ /* 0x004fe20000010000 */
[--C-:B------:R-:W-:Y:S02]  /*0e30*/  HADD2.F32 R2, -RZ, R12.reuse.H0_H0 ;  /* 0x2000000cff027230 */ /* 0x100fe40000004100 */
[----:B------:R-:W-:-:S04]  /*0e40*/  HADD2.F32 R12, -RZ, R12.H1_H1 ;  /* 0x3000000cff0c7230 */ /* 0x000fc80000004100 */
[----:B------:R1:W2:Y:S08]  /*0e50*/  MUFU.RCP R65, R21 ;  /* 0x0000001500417308 */ /* 0x0002b00000001000 */
[----:B------:R2:W4:Y:S01]  /*0e60*/  MUFU.RCP R67, R23 ;  /* 0x0000001700437308 */ /* 0x0005220000001000 */
[----:B-1----:R-:W-:Y:S01]  /*0e70*/  HADD2.F32 R21, -RZ, R14.H1_H1 ;  /* 0x3000000eff157230 */ /* 0x002fe20000004100 */
[----:B---3--:R-:W-:-:S02]  /*0e80*/  FADD.FTZ R14, R63, 1 ;  /* 0x3f8000003f0e7421 */ /* 0x008fc40000010000 */
[----:B0-----:R-:W-:-:S04]  /*0e90*/  FADD.FTZ R75, R68, 1 ;  /* 0x3f800000444b7421 */ /* 0x001fc80000010000 */
[----:B------:R-:W0:Y:S01]  /*0ea0*/  MUFU.RCP R78, R78 ;  /* 0x0000004e004e7308 */ /* 0x000e220000001000 */
[----:B--2---:R-:W-:-:S07]  /*0eb0*/  HADD2.F32 R23, -RZ, R15.H1_H1 ;  /* 0x3000000fff177230 */ /* 0x004fce0000004100 */
[----:B------:R-:W-:Y:S08]  /*0ec0*/  MUFU.RCP R73, R14 ;  /* 0x0000000e00497308 */ /* 0x000ff00000001000 */
[----:B------:R-:W-:Y:S01]  /*0ed0*/  MUFU.RCP R75, R75 ;  /* 0x0000004b004b7308 */ /* 0x000fe20000001000 */
[----:B----4-:R1:W-:Y:S01]  /*0ee0*/  STS.128 [R47.X16], R32 ;  /* 0x000000202f007388 */ /* 0x0103e2000000cc00 */
[----:B------:R-:W-:-:S06]  /*0ef0*/  NOP ;  /* 0x0000000000007918 */ /* 0x000fcc0000000000 */
[----:B------:R-:W2:Y:S01]  /*0f00*/  LDS.128 R16, [R47.X16] ;  /* 0x000000002f107984 */ /* 0x000ea2000000cc00 */
[----:B-1----:R-:W-:Y:S01]  /*0f10*/  FMUL.FTZ R33, R58, R59 ;  /* 0x0000003b3a217220 */ /* 0x002fe20000410000 */
[----:B------:R-:W-:Y:S01]  /*0f20*/  HADD2.F32 R34, -RZ, R4.H1_H1 ;  /* 0x30000004ff227230 */ /* 0x000fe20000004100 */
[----:B------:R-:W-:Y:S01]  /*0f30*/  FADD.FTZ R32, R22, 1 ;  /* 0x3f80000016207421 */ /* 0x000fe20000010000 */
[----:B------:R-:W-:Y:S01]  /*0f40*/  HADD2.F32 R22, -RZ, R15.H0_H0 ;  /* 0x2000000fff167230 */ /* 0x000fe20000004100 */
[----:B------:R-:W-:Y:S02]  /*0f50*/  FMUL.FTZ R69, R2, R33 ;  /* 0x0000002102457220 */ /* 0x000fe40000410000 */
[----:B------:R-:W-:Y:S01]  /*0f60*/  FMUL.FTZ R35, R60, R61 ;  /* 0x0000003d3c237220 */ /* 0x000fe20000410000 */
[----:B------:R1:W3:Y:S01]  /*0f70*/  MUFU.RCP R71, R32 ;  /* 0x0000002000477308 */ /* 0x0002e20000001000 */
[----:B------:R-:W-:Y:S02]  /*0f80*/  FADD.FTZ R15, -R59, 1 ;  /* 0x3f8000003b0f7421 */ /* 0x000fe40000010100 */
[----:B------:R-:W-:-:S02]  /*0f90*/  FFMA.FTZ R72, R69, R72, R57 ;  /* 0x0000004845487223 */ /* 0x000fc40000010039 */
[----:B------:R-:W-:Y:S02]  /*0fa0*/  FADD.FTZ R57, -R61, 1 ;  /* 0x3f8000003d397421 */ /* 0x000fe40000010100 */
[----:B------:R-:W-:Y:S02]  /*0fb0*/  FMUL.FTZ R63, R12, R35 ;  /* 0x000000230c3f7220 */ /* 0x000fe40000410000 */
[----:B------:R-:W-:Y:S02]  /*0fc0*/  FFMA.FTZ R15, R58, R15, 1 ;  /* 0x3f8000003a0f7423 */ /* 0x000fe4000001000f */
[----:B------:R-:W-:Y:S02]  /*0fd0*/  FFMA.FTZ R57, R60, R57, 1 ;  /* 0x3f8000003c397423 */ /* 0x000fe40000010039 */
[----:B------:R-:W-:Y:S01]  /*0fe0*/  FFMA.FTZ R84, R63, R34, R72 ;  /* 0x000000223f547223 */ /* 0x000fe20000010048 */
[----:B--2---:R-:W-:Y:S02]  /*0ff0*/  HADD2.F32 R58, -RZ, R17.H0_H0 ;  /* 0x20000011ff3a7230 */ /* 0x004fe40000004100 */
[----:B------:R-:W-:-:S02]  /*1000*/  HADD2.F32 R34, -RZ, R16.H1_H1 ;  /* 0x30000010ff227230 */ /* 0x000fc40000004100 */
[----:B------:R-:W-:Y:S01]  /*1010*/  HADD2.F32 R60, -RZ, R17.H1_H1 ;  /* 0x30000011ff3c7230 */ /* 0x000fe20000004100 */
[----:B------:R-:W-:Y:S01]  /*1020*/  FADD.FTZ R17, -R65, 1 ;  /* 0x3f80000041117421 */ /* 0x000fe20000010100 */
[----:B-1----:R-:W-:Y:S01]  /*1030*/  HADD2.F32 R32, -RZ, R16.H0_H0 ;  /* 0x20000010ff207230 */ /* 0x002fe20000004100 */
        /* <DEDUP_REMOVED lines=8> */
[----:B------:R-:W-:-:S02]  /*10c0*/  FMUL.FTZ R2, R2, R32 ;  /* 0x0000002002027220 */ /* 0x000fc40000410000 */
[----:B------:R-:W-:Y:S02]  /*10d0*/  FADD.FTZ R19, -R67, 1 ;  /* 0x3f80000043137421 */ /* 0x000fe40000010100 */
[----:B------:R-:W-:Y:S02]  /*10e0*/  FMUL.FTZ R16, R13, R60 ;  /* 0x0000003c0d107220 */ /* 0x000fe40000410000 */
[----:B------:R-:W-:Y:S02]  /*10f0*/  FMUL.FTZ R12, R61, R12 ;  /* 0x0000000c3d0c7220 */ /* 0x000fe40000410000 */
[----:B------:R-:W-:Y:S02]  /*1100*/  FMUL.FTZ R17, R14, R17 ;  /* 0x000000110e117220 */ /* 0x000fe40000410000 */
[----:B------:R-:W-:Y:S02]  /*1110*/  FMUL.FTZ R2, R59, R2 ;  /* 0x000000023b027220 */ /* 0x000fe40000410000 */
[----:B------:R-:W-:-:S02]  /*1120*/  FFMA.FTZ R19, R64, R19, 1 ;  /* 0x3f80000040137423 */ /* 0x000fc40000010013 */
[----:B------:R-:W-:Y:S02]  /*1130*/  FMUL.FTZ R16, R67, R16 ;  /* 0x0000001043107220 */ /* 0x000fe40000410000 */
[----:B0-----:R-:W-:Y:S02]  /*1140*/  FADD.FTZ R14, -R78, 1 ;  /* 0x3f8000004e0e7421 */ /* 0x001fe40000010100 */
[----:B------:R-:W-:Y:S02]  /*1150*/  FMUL.FTZ R57, R12, R57 ;  /* 0x000000390c397220 */ /* 0x000fe40000410000 */
[----:B------:R-:W-:Y:S02]  /*1160*/  FMUL.FTZ R2, R2, R15 ;  /* 0x0000000f02027220 */ /* 0x000fe40000410000 */
[----:B------:R-:W-:Y:S02]  /*1170*/  FMUL.FTZ R12, R16, R19 ;  /* 0x00000013100c7220 */ /* 0x000fe40000410000 */
[----:B------:R-:W-:-:S02]  /*1180*/  FFMA.FTZ R82, R77, R14, 1 ;  /* 0x3f8000004d527423 */ /* 0x000fc4000001000e */
[----:B---3--:R-:W-:Y:S01]  /*1190*/  FADD.FTZ R15, -R71, 1 ;  /* 0x3f800000470f7421 */ /* 0x008fe20000010100 */
[----:B------:R-:W-:Y:S01]  /*11a0*/  F2FP.PACK_AB R17, R12, R17 ;  /* 0x000000110c11723e */ /* 0x000fe200000000ff */
[----:B------:R-:W-:Y:S01]  /*11b0*/  FADD.FTZ R19, -R73, 1 ;  /* 0x3f80000049137421 */ /* 0x000fe20000010100 */
[----:B------:R-:W-:Y:S01]  /*11c0*/  HADD2.F32 R12, -RZ, R5.H0_H0 ;  /* 0x20000005ff0c7230 */ /* 0x000fe20000004100 */
[----:B------:R-:W-:Y:S02]  /*11d0*/  FMUL.FTZ R14, R20, R68 ;  /* 0x00000044140e7220 */ /* 0x000fe40000410000 */
[----:B------:R-:W-:Y:S02]  /*11e0*/  FMUL.FTZ R16, R21, R72 ;  /* 0x0000004815107220 */ /* 0x000fe40000410000 */
[----:B------:R-:W-:Y:S02]  /*11f0*/  FADD.FTZ R59, -R75, 1 ;  /* 0x3f8000004b3b7421 */ /* 0x000fe40000010100 */
        /* <DEDUP_REMOVED lines=16> */
[----:B------:R-:W-:-:S02]  /*1300*/  FMUL.FTZ R62, R62, R65 ;  /* 0x000000413e3e7220 */ /* 0x000fc40000410000 */
[----:B------:R-:W-:Y:S01]  /*1310*/  IMAD R2, R50, c[0x0][0x2e8], RZ ;  /* 0x0000ba0032027a24 */ /* 0x000fe200078e02ff */
[----:B------:R-:W-:Y:S01]  /*1320*/  F2FP.PACK_AB R19, R82, R59 ;  /* 0x0000003b5213723e */ /* 0x000fe200000000ff */
[----:B------:R-:W-:Y:S01]  /*1330*/  BAR.SYNC.DEFER_BLOCKING 0x0 ;  /* 0x0000000000007b1d */ /* 0x000fe20000010000 */
[----:B------:R-:W-:Y:S02]  /*1340*/  FMUL.FTZ R59, R3, R62 ;  /* 0x0000003e033b7220 */ /* 0x000fe40000410000 */
[C---:B------:R-:W-:Y:S02]  /*1350*/  IMAD R15, R53.reuse, c[0x0][0x2ec], R2 ;  /* 0x0000bb00350f7a24 */ /* 0x040fe400078e0202 */
[----:B------:R-:W-:-:S04]  /*1360*/  IMAD.WIDE.U32 R2, R53, c[0x0][0x2e8], R24 ;  /* 0x0000ba0035027a25 */ /* 0x000fc800078e0018 */
[----:B------:R-:W-:Y:S01]  /*1370*/  FMUL.FTZ R64, R64, R67 ;  /* 0x0000004340407220 */ /* 0x000fe20000410000 */
[----:B------:R-:W-:Y:S01]  /*1380*/  IADD3 R3, R3, R15, RZ ;  /* 0x0000000f03037210 */ /* 0x000fe20007ffe0ff */
[----:B------:R-:W-:Y:S02]  /*1390*/  FFMA.FTZ R84, R59, R12, R84 ;  /* 0x0000000c3b547223 */ /* 0x000fe40000010054 */
[----:B------:R-:W-:Y:S02]  /*13a0*/  FMUL.FTZ R65, R13, R64 ;  /* 0x000000400d417220 */ /* 0x000fe40000410000 */
        /* <DEDUP_REMOVED lines=10> */
[----:B------:R-:W-:Y:S01]  /*1450*/  HADD2.F32 R57, -RZ, R7.H1_H1 ;  /* 0x30000007ff397230 */ /* 0x000fe20000004100 */
[----:B------:R-:W-:-:S04]  /*1460*/  IMAD.WIDE.U32 R2, R56, c[0x0][0x2f0], R2 ;  /* 0x0000bc0038027a25 */ /* 0x000fc800078e0002 */
[----:B------:R-:W-:Y:S01]  /*1470*/  FMUL.FTZ R93, R21, R70 ;  /* 0x00000046155d7220 */ /* 0x000fe20000410000 */
[----:B------:R-:W-:Y:S01]  /*1480*/  HADD2.F32 R21, -RZ, R9.H0_H0 ;  /* 0x20000009ff157230 */ /* 0x000fe20000004100 */
[----:B0-----:R-:W-:Y:S01]  /*1490*/  IMAD R17, R56, c[0x0][0x2f4], R67 ;  /* 0x0000bd0038117a24 */ /* 0x001fe200078e0243 */
[----:B------:R-:W-:Y:S01]  /*14a0*/  HADD2.F32 R16, -RZ, R6.H1_H1 ;  /* 0x30000006ff107230 */ /* 0x000fe20000004100 */
[----:B------:R-:W-:Y:S01]  /*14b0*/  FMUL.FTZ R75, R74, R75 ;  /* 0x0000004b4a4b7220 */ /* 0x000fe20000410000 */
[----:B------:R-:W-:Y:S01]  /*14c0*/  MOV R18, c[0x0][0x16c] ;  /* 0x00005b0000127a02 */ /* 0x000fe20000000f00 */
[----:B------:R-:W-:Y:S01]  /*14d0*/  FMUL.FTZ R78, R77, R78 ;  /* 0x0000004e4d4e7220 */ /* 0x000fe20000410000 */
[----:B------:R-:W-:Y:S01]  /*14e0*/  IADD3 R17, R3, R17, RZ ;  /* 0x0000001103117210 */ /* 0x000fe20007ffe0ff */
[----:B------:R-:W-:Y:S01]  /*14f0*/  FFMA.FTZ R84, R93, R16, R84 ;  /* 0x000000105d547223 */ /* 0x000fe20000010054 */
[----:B------:R-:W-:Y:S01]  /*1500*/  LEA R16, P2, R2, c[0x0][0x338], 0x1 ;  /* 0x0000ce0002107a11 */ /* 0x000fe200078408ff */
[----:B------:R-:W-:Y:S01]  /*1510*/  HADD2.F32 R3, -RZ, R7.H0_H0 ;  /* 0x20000007ff037230 */ /* 0x000fe20000004100 */
[----:B------:R-:W-:Y:S01]  /*1520*/  FMUL.FTZ R95, R22, R75 ;  /* 0x0000004b165f7220 */ /* 0x000fe20000410000 */
[----:B------:R-:W-:Y:S01]  /*1530*/  ISETP.GE.AND P1, PT, R18, 0x1, PT ;  /* 0x000000011200780c */ /* 0x000fe20003f26270 */
[----:B------:R-:W-:Y:S01]  /*1540*/  FMUL.FTZ R97, R23, R78 ;  /* 0x0000004e17617220 */ /* 0x000fe20000410000 */
[----:B------:R-:W-:Y:S01]  /*1550*/  LEA.HI.X R17, R2, c[0x0][0x33c], R17, 0x1, P2 ;  /* 0x0000cf0002117a11 */ /* 0x000fe200010f0c11 */
[----:B------:R-:W-:Y:S01]  /*1560*/  FFMA.FTZ R84, R95, R3, R84 ;  /* 0x000000035f547223 */ /* 0x000fe20000010054 */
[----:B------:R-:W-:-:S02]  /*1570*/  HADD2.F32 R23, -RZ, R11.H0_H0 ;  /* 0x2000000bff177230 */ /* 0x000fc40000004100 */
[----:B------:R-:W-:Y:S01]  /*1580*/  HADD2.F32 R19, -RZ, R8.H0_H0 ;  /* 0x20000008ff137230 */ /* 0x000fe20000004100 */
[----:B------:R-:W-:Y:S01]  /*1590*/  IMAD.WIDE R2, R48, 0x10, R16 ;  /* 0x0000001030027825 */ /* 0x000fe200078e0210 */
[----:B------:R-:W-:Y:S02]  /*15a0*/  HADD2.F32 R17, -RZ, R10.H0_H0 ;  /* 0x2000000aff117230 */ /* 0x000fe40000004100 */
[----:B------:R-:W-:Y:S01]  /*15b0*/  HADD2.F32 R11, -RZ, R11.H1_H1 ;  /* 0x3000000bff0b7230 */ /* 0x000fe20000004100 */
[----:B------:R-:W-:Y:S01]  /*15c0*/  FFMA.FTZ R57, R97, R57, R84 ;  /* 0x0000003961397223 */ /* 0x000fe20000010054 */
[----:B-1----:R0:W-:Y:S01]  /*15d0*/  STG.E.128 [R2.64], R12 ;  /* 0x0000000c02007986 */ /* 0x0021e2000c101d0a */
[----:B------:R-:W-:Y:S05]  /*15e0*/  @!P0 BRA `(.L_x_12804) ;  /* 0x000001c000008947 */ /* 0x000fea0003800000 */
[----:B------:R-:W-:Y:S01]  /*15f0*/  BAR.SYNC.DEFER_BLOCKING 0x0 ;  /* 0x0000000000007b1d */ /* 0x000fe20000010000 */
[----:B------:R-:W-:Y:S02]  /*1600*/  FMUL.FTZ R32, R33, R32 ;  /* 0x0000002021207220 */ /* 0x000fe40000410000 */
[----:B------:R-:W-:-:S02]  /*1610*/  FMUL.FTZ R58, R62, R58 ;  /* 0x0000003a3e3a7220 */ /* 0x000fc40000410000 */
[----:B------:R-:W-:Y:S02]  /*1620*/  FMUL.FTZ R68, R71, R68 ;  /* 0x0000004447447220 */ /* 0x000fe40000410000 */
[----:B------:R-:W-:Y:S02]  /*1630*/  FMUL.FTZ R75, R75, R76 ;  /* 0x0000004c4b4b7220 */ /* 0x000fe40000410000 */
[----:B------:R-:W-:Y:S02]  /*1640*/  FMUL.FTZ R78, R78, R80 ;  /* 0x000000504e4e7220 */ /* 0x000fe40000410000 */
[----:B------:R-:W-:Y:S02]  /*1650*/  FMUL.FTZ R9, R70, R72 ;  /* 0x0000004846097220 */ /* 0x000fe40000410000 */
[----:B0-----:R-:W-:Y:S01]  /*1660*/  FMUL.FTZ R3, R64, R60 ;  /* 0x0000003c40037220 */ /* 0x001fe20000410000 */
        /* <DEDUP_REMOVED lines=20> */
.L_x_12804:
[----:B------:R-:W-:Y:S01]  /*17b0*/  BAR.SYNC.DEFER_BLOCKING 0x0 ;  /* 0x0000000000007b1d */ /* 0x000fe20000010000 */
[----:B------:R-:W-:Y:S01]  /*17c0*/  HFMA2.MMA R94, -RZ, RZ, 0, 0 ;  /* 0x00000000ff5e7435 */ /* 0x000fe200000001ff */
[----:B------:R-:W-:Y:S01]  /*17d0*/  CS2R R90, SRZ ;  /* 0x00000000005a7805 */ /* 0x000fe2000001ff00 */
[----:B------:R-:W-:Y:S01]  /*17e0*/  HFMA2.MMA R87, -RZ, RZ, 0, 0 ;  /* 0x00000000ff577435 */ /* 0x000fe200000001ff */
[----:B------:R-:W-:Y:S01]  /*17f0*/  MOV R92, RZ ;  /* 0x000000ff005c7202 */ /* 0x000fe20000000f00 */
[----:B------:R-:W-:Y:S01]  /*1800*/  CS2R R88, SRZ ;  /* 0x0000000000587805 */ /* 0x000fe2000001ff00 */
[----:B------:R-:W-:Y:S01]  /*1810*/  MOV R85, RZ ;  /* 0x000000ff00557202 */ /* 0x000fe20000000f00 */
[--C-:B-----5:R-:W-:Y:S02]  /*1820*/  FADD.FTZ R86, R19, R52.reuse ;  /* 0x0000003413567221 */ /* 0x120fe40000010000 */
[--C-:B------:R-:W-:Y:S02]  /*1830*/  FADD.FTZ R83, R83, R52.reuse ;  /* 0x0000003453537221 */ /* 0x100fe40000010000 */
[----:B------:R-:W-:-:S02]  /*1840*/  FADD.FTZ R84, R21, R52 ;  /* 0x0000003415547221 */ /* 0x000fc40000010000 */
[--C-:B------:R-:W-:Y:S02]  /*1850*/  FADD.FTZ R81, R81, R52.reuse ;  /* 0x0000003451517221 */ /* 0x100fe40000010000 */
[--C-:B------:R-:W-:Y:S02]  /*1860*/  FADD.FTZ R82, R17, R52.reuse ;  /* 0x0000003411527221 */ /* 0x100fe40000010000 */
[--C-:B------:R-:W-:Y:S02]  /*1870*/  FADD.FTZ R79, R79, R52.reuse ;  /* 0x000000344f4f7221 */ /* 0x100fe40000010000 */
[--C-:B------:R-:W-:Y:S02]  /*1880*/  FADD.FTZ R80, R23, R52.reuse ;  /* 0x0000003417507221 */ /* 0x100fe40000010000 */
[----:B------:R-:W-:Y:S02]  /*1890*/  FADD.FTZ R78, R11, R52 ;  /* 0x000000340b4e7221 */ /* 0x000fe40000010000 */
        /* <DEDUP_REMOVED lines=9> */
[----:B------:R-:W-:Y:S01]  /*1930*/  IADD3 R67, R0, -0x1, RZ ;  /* 0xffffffff00437810 */ /* 0x000fe20007ffe0ff */
[----:B------:R-:W-:Y:S01]  /*1940*/  FADD.FTZ R68, R63, R63 ;  /* 0x0000003f3f447221 */ /* 0x000fe20000010000 */
[----:B------:R-:W-:Y:S01]  /*1950*/  MOV R60, RZ ;  /* 0x000000ff003c7202 */ /* 0x000fe20000000f00 */
[----:B------:R-:W-:Y:S01]  /*1960*/  FADD.FTZ R66, R59, R59 ;  /* 0x0000003b3b427221 */ /* 0x000fe20000010000 */
[----:B0-----:R-:W-:Y:S01]  /*1970*/  LEA.HI R2, R67, R67, RZ, 0x1 ;  /* 0x0000004343027211 */ /* 0x001fe200078f08ff */
        /* <DEDUP_REMOVED lines=8> */
[----:B------:R-:W-:-:S02]  /*1a00*/  FADD.FTZ R62, R95, R95 ;  /* 0x0000005f5f3e7221 */ /* 0x000fc40000010000 */
[----:B------:R-:W-:Y:S02]  /*1a10*/  FADD.FTZ R61, R97, R97 ;  /* 0x00000061613d7221 */ /* 0x000fe40000010000 */
.L_x_12852:
        /* <DEDUP_REMOVED lines=10> */
[----:B0-2---:R0:W2:Y:S04]  /*1ac0*/  LDG.E.128 R16, [R2.64] ;  /* 0x0000000a02107981 */ /* 0x0050a8000c1e1d00 */
[----:B------:R0:W3:Y:S01]  /*1ad0*/  LDG.E.128 R20, [R2.64+0x200] ;  /* 0x0002000a02147981 */ /* 0x0000e2000c1e1d00 */
        /* <DEDUP_REMOVED lines=10> */
[----:B0-----:R0:W4:Y:S01]  /*1b80*/  LDG.E.64 R2, [R10.64] ;  /* 0x0000000a0a027981 */ /* 0x001122000c1e1b00 */
[----:B------:R-:W-:Y:S02]  /*1b90*/  IMAD R15, R93, c[0x0][0x1c0], RZ ;  /* 0x000070005d0f7a24 */ /* 0x000fe400078e02ff */
[----:B------:R-:W-:-:S04]  /*1ba0*/  IMAD.WIDE.U32 R8, R60, c[0x0][0x1c0], RZ ;  /* 0x000070003c087a25 */ /* 0x000fc800078e00ff */
[----:B------:R-:W-:Y:S01]  /*1bb0*/  IMAD R15, R60, c[0x0][0x1c4], R15 ;  /* 0x000071003c0f7a24 */ /* 0x000fe200078e020f */
[----:B------:R-:W-:-:S04]  /*1bc0*/  LEA R32, P0, R8, R38, 0x1 ;  /* 0x0000002608207211 */ /* 0x000fc800078008ff */
[----:B------:R-:W-:-:S04]  /*1bd0*/  IADD3 R9, R9, R15, RZ ;  /* 0x0000000f09097210 */ /* 0x000fc80007ffe0ff */
[----:B------:R-:W-:-:S05]  /*1be0*/  LEA.HI.X R33, R8, R37, R9, 0x1, P0 ;  /* 0x0000002508217211 */ /* 0x000fca00000f0c09 */
[----:B------:R-:W-:Y:S01]  /*1bf0*/  IMAD.WIDE R32, R13, 0x10, R32 ;  /* 0x000000100d207825 */ /* 0x000fe200078e0220 */
[----:B--2---:R-:W-:Y:S04]  /*1c00*/  STS.128 [R47.X16], R16 ;  /* 0x000000102f007388 */ /* 0x004fe8000000cc00 */
[----:B---3--:R-:W-:Y:S01]  /*1c10*/  STS.128 [R47.X16+0x200], R20 ;  /* 0x000200142f007388 */ /* 0x008fe2000000cc00 */
[----:B------:R-:W-:-:S06]  /*1c20*/  NOP ;  /* 0x0000000000007918 */ /* 0x000fcc0000000000 */
[----:B0-----:R0:W2:Y:S04]  /*1c30*/  LDG.E.128 R8, [R32.64] ;  /* 0x0000000a20087981 */ /* 0x0010a8000c1e1d00 */
[----:B------:R0:W3:Y:S01]  /*1c40*/  LDG.E.128 R12, [R32.64+0x200] ;  /* 0x0002000a200c7981 */ /* 0x0000e2000c1e1d00 */
[C---:B------:R-:W-:Y:S02]  /*1c50*/  ISETP.NE.AND P2, PT, R48.reuse, RZ, PT ;  /* 0x000000ff3000720c */ /* 0x040fe40003f45270 */
[C---:B------:R-:W-:Y:S02]  /*1c60*/  IADD3 R96, R48.reuse, 0x200, RZ ;  /* 0x0000020030607810 */ /* 0x040fe40007ffe0ff */
[----:B------:R-:W-:Y:S02]  /*1c70*/  SHF.L.U32 R98, R47, 0x5, RZ ;  /* 0x000000052f627819 */ /* 0x000fe400000006ff */
[----:B------:R-:W-:-:S03]  /*1c80*/  LOP3.LUT P0, RZ, R48, 0x1f, RZ, 0xc0, !PT ;  /* 0x0000001f30ff7812 */ /* 0x000fc6000780c0ff */
[----:B------:R-:W1:Y:S01]  /*1c90*/  LDS.128 R16, [R98] ;  /* 0x0000000062107984 */ /* 0x000e620000000c00 */
[----:B------:R-:W-:-:S03]  /*1ca0*/  ISETP.LT.OR P1, PT, R0, 0x2, P0 ;  /* 0x000000020000780c */ /* 0x000fc60000721670 */
[----:B------:R-:W-:Y:S01]  /*1cb0*/  @!P2 LEA R96, R67, R60, 0x8 ;  /* 0x0000003c4360a211 */ /* 0x000fe200078e40ff */
[----:B------:R-:W0:Y:S03]  /*1cc0*/  LDS.128 R20, [R98+0x10] ;  /* 0x0000100062147984 */ /* 0x000e260000000c00 */
[----:B------:R-:W-:Y:S01]  /*1cd0*/  SHF.L.U32 R101, R96, 0x3, RZ ;  /* 0x0000000360657819 */ /* 0x000fe200000006ff */
[----:B----4-:R-:W-:-:S05]  /*1ce0*/  FMUL.FTZ R95, R2, 1.4426950216293334961 ;  /* 0x3fb8aa3b025f7820 */ /* 0x010fca0000410000 */
[----:B------:R-:W-:Y:S01]  /*1cf0*/  @!P1 IADD3 R99, R0, -0x2, RZ ;  /* 0xfffffffe00639810 */ /* 0x000fe20007ffe0ff */
[C---:B------:R-:W-:Y:S02]  /*1d00*/  FMUL.FTZ R35, R86.reuse, R3 ;  /* 0x0000000356237220 */ /* 0x040fe40000410000 */
[----:B------:R-:W-:Y:S02]  /*1d10*/  FMUL.FTZ R34, R86, R95 ;  /* 0x0000005f56227220 */ /* 0x000fe40000410000 */
[----:B------:R-:W-:-:S04]  /*1d20*/  FMUL.RZ R100, R35, 0.15915493667125701904 ;  /* 0x3e22f98323647820 */ /* 0x000fc8000040c000 */
[----:B------:R-:W-:Y:S08]  /*1d30*/  MUFU.EX2 R34, R34 ;  /* 0x0000002200227308 */ /* 0x000ff00000000800 */
[----:B------:R-:W0:Y:S08]  /*1d40*/  MUFU.COS R97, R100 ;  /* 0x0000006400617308 */ /* 0x000e300000000000 */
[----:B------:R-:W4:Y:S01]  /*1d50*/  MUFU.SIN R35, R100 ;  /* 0x0000006400237308 */ /* 0x000f220000000400 */
[----:B0-----:R-:W-:-:S02]  /*1d60*/  FMUL.FTZ R32, R34, R97 ;  /* 0x0000006122207220 */ /* 0x001fc40000410000 */
[----:B------:R-:W-:-:S04]  /*1d70*/  @!P1 IMAD R97, R99, c[0x0][0x16c], R60 ;  /* 0x00005b0063619a24 */ /* 0x000fc800078e023c */
[----:B------:R-:W-:-:S04]  /*1d80*/  @!P1 IMAD.WIDE R96, R97, 0x10, R30 ;  /* 0x0000001061609825 */ /* 0x000fc800078e021e */
[----:B----4-:R-:W-:Y:S02]  /*1d90*/  FMUL.FTZ R33, R34, R35 ;  /* 0x0000002322217220 */ /* 0x010fe40000410000 */
[----:B------:R-:W-:Y:S01]  /*1da0*/  CS2R R34, SRZ ;  /* 0x0000000000227805 */ /* 0x000fe2000001ff00 */
[-C--:B------:R-:W-:Y:S02]  /*1db0*/  FMUL.FTZ R100, R84, R3.reuse ;  /* 0x0000000354647220 */ /* 0x080fe40000410000 */
[-C--:B------:R-:W-:Y:S02]  /*1dc0*/  FMUL.FTZ R99, R83, R3.reuse ;  /* 0x0000000353637220 */ /* 0x080fe40000410000 */
[----:B------:R-:W-:Y:S02]  /*1dd0*/  FMUL.RZ R104, R100, 0.15915493667125701904 ;  /* 0x3e22f98364687820 */ /* 0x000fe4000040c000 */
[----:B------:R-:W-:Y:S02]  /*1de0*/  FMUL.FTZ R100, R82, R3 ;  /* 0x0000000352647220 */ /* 0x000fe40000410000 */
[----:B------:R-:W-:-:S02]  /*1df0*/  FMUL.RZ R102, R99, 0.15915493667125701904 ;  /* 0x3e22f98363667820 */ /* 0x000fc4000040c000 */
[-C--:B------:R-:W-:Y:S02]  /*1e00*/  FMUL.FTZ R99, R83, R95.reuse ;  /* 0x0000005f53637220 */ /* 0x080fe40000410000 */
[----:B------:R-:W-:Y:S01]  /*1e10*/  FMUL.RZ R108, R100, 0.15915493667125701904 ;  /* 0x3e22f983646c7820 */ /* 0x000fe2000040c000 */
[----:B------:R-:W-:Y:S01]  /*1e20*/  MUFU.SIN R116, R102 ;  /* 0x0000006600747308 */ /* 0x000fe20000000400 */
[----:B------:R-:W-:-:S07]  /*1e30*/  FMUL.FTZ R100, R82, R95 ;  /* 0x0000005f52647220 */ /* 0x000fce0000410000 */
[----:B------:R0:W-:Y:S02]  /*1e40*/  MUFU.COS R114, R102 ;  /* 0x0000006600727308 */ /* 0x0001e40000000000 */
[----:B0-----:R-:W-:-:S06]  /*1e50*/  FMUL.FTZ R102, R79, R3 ;  /* 0x000000034f667220 */ /* 0x001fcc0000410000 */
[----:B------:R-:W0:Y:S01]  /*1e60*/  MUFU.EX2 R99, R99 ;  /* 0x0000006300637308 */ /* 0x000e220000000800 */
[----:B------:R-:W-:Y:S02]  /*1e70*/  FMUL.RZ R109, R102, 0.15915493667125701904 ;  /* 0x3e22f983666d7820 */ /* 0x000fe4000040c000 */
[----:B------:R-:W-:-:S05]  /*1e80*/  FMUL.FTZ R102, R79, R95 ;  /* 0x0000005f4f667220 */ /* 0x000fca0000410000 */
[----:B------:R-:W-:Y:S08]  /*1e90*/  MUFU.COS R103, R104 ;  /* 0x0000006800677308 */ /* 0x000ff00000000000 */
[----:B------:R-:W-:Y:S08]  /*1ea0*/  MUFU.SIN R125, R108 ;  /* 0x0000006c007d7308 */ /* 0x000ff00000000400 */
[----:B------:R-:W-:Y:S08]  /*1eb0*/  MUFU.COS R105, R108 ;  /* 0x0000006c00697308 */ /* 0x000ff00000000000 */
[----:B------:R-:W4:Y:S01]  /*1ec0*/  MUFU.EX2 R100, R100 ;  /* 0x0000006400647308 */ /* 0x000f220000000800 */
[----:B0-----:R-:W-:-:S02]  /*1ed0*/  FMUL.FTZ R114, R99, R114 ;  /* 0x0000007263727220 */ /* 0x001fc40000410000 */
[----:B------:R-:W-:-:S05]  /*1ee0*/  FMUL.FTZ R116, R99, R116 ;  /* 0x0000007463747220 */ /* 0x000fca0000410000 */
[----:B------:R-:W-:Y:S01]  /*1ef0*/  MUFU.SIN R127, R109 ;  /* 0x0000006d007f7308 */ /* 0x000fe20000000400 */
[----:B------:R-:W-:-:S07]  /*1f00*/  HADD2.F32 R99, -RZ, R4.H0_H0 ;  /* 0x20000004ff637230 */ /* 0x000fce0000004100 */
[----:B------:R-:W-:Y:S01]  /*1f10*/  MUFU.COS R107, R109 ;  /* 0x0000006d006b7308 */ /* 0x000fe20000000000 */
[C---:B----4-:R-:W-:Y:S02]  /*1f20*/  FMUL.FTZ R124, R100.reuse, R105 ;  /* 0x00000069647c7220 */ /* 0x050fe40000410000 */
[----:B------:R-:W-:-:S05]  /*1f30*/  FMUL.FTZ R125, R100, R125 ;  /* 0x0000007d647d7220 */ /* 0x000fca0000410000 */
[----:B------:R-:W0:Y:S02]  /*1f40*/  MUFU.EX2 R102, R102 ;  /* 0x0000006600667308 */ /* 0x000e240000000800 */
[C---:B0-----:R-:W-:Y:S02]  /*1f50*/  FMUL.FTZ R126, R102.reuse, R107 ;  /* 0x0000006b667e7220 */ /* 0x041fe40000410000 */
[----:B------:R-:W-:Y:S01]  /*1f60*/  FMUL.FTZ R127, R102, R127 ;  /* 0x0000007f667f7220 */ /* 0x000fe20000410000 */
[----:B-1----:R-:W-:-:S05]  /*1f70*/  HADD2.F32 R102, -RZ, R19.H0_H0 ;  /* 0x20000013ff667230 */ /* 0x002fca0000004100 */
[----:B------:R-:W-:Y:S01]  /*1f80*/  FMUL.FTZ R143, R81, R102 ;  /* 0x00000066518f7220 */ /* 0x000fe20000410000 */
[----:B------:R-:W-:Y:S01]  /*1f90*/  HADD2.F32 R111, -RZ, R20.H1_H1 ;  /* 0x30000014ff6f7230 */ /* 0x000fe20000004100 */
[----:B--2---:R-:W-:Y:S04]  /*1fa0*/  STS.128 [R47.X16+0x420], R8 ;  /* 0x000420082f007388 */ /* 0x004fe8000000cc00 */
[----:B---3--:R-:W-:Y:S01]  /*1fb0*/  STS.128 [R47.X16+0x620], R12 ;  /* 0x0006200c2f007388 */ /* 0x008fe2000000cc00 */
[----:B------:R-:W-:-:S06]  /*1fc0*/  NOP ;  /* 0x0000000000007918 */ /* 0x000fcc0000000000 */
[----:B------:R-:W0:Y:S04]  /*1fd0*/  LDS.128 R8, [R98+0x420] ;  /* 0x0004200062087984 */ /* 0x000e280000000c00 */
[----:B------:R-:W1:Y:S04]  /*1fe0*/  LDS.128 R12, [R98+0x430] ;  /* 0x00043000620c7984 */ /* 0x000e680000000c00 */
[----:B------:R2:W-:Y:S04]  /*1ff0*/  STS.64 [R101+0x1d10], R32 ;  /* 0x001d102065007388 */ /* 0x0005e80000000a00 */
[----:B------:R-:W-:Y:S06]  /*2000*/  BAR.SYNC.DEFER_BLOCKING 0x0 ;  /* 0x0000000000007b1d */ /* 0x000fec0000010000 */
[----:B--2---:R2:W-:Y:S01]  /*2010*/  MUFU.SIN R101, R104 ;  /* 0x0000006800657308 */ /* 0x0045e20000000400 */
[----:B------:R3:W5:Y:S01]  /*2020*/  @!P1 LDG.E.64 R34, [R96.64+0x8] ;  /* 0x0000080a60229981 */ /* 0x000762000c1e1b00 */
[----:B--2---:R-:W-:Y:S01]  /*2030*/  FMUL.FTZ R104, R80, R95 ;  /* 0x0000005f50687220 */ /* 0x004fe20000410000 */
[----:B------:R-:W-:Y:S01]  /*2040*/  HADD2.F32 R112, -RZ, R21.H1_H1 ;  /* 0x30000015ff707230 */ /* 0x000fe20000004100 */
[----:B------:R-:W-:Y:S01]  /*2050*/  FMUL.FTZ R138, R82, R111 ;  /* 0x0000006f528a7220 */ /* 0x000fe20000410000 */
[----:B------:R-:W-:Y:S01]  /*2060*/  HADD2.F32 R110, -RZ, R6.H1_H1 ;  /* 0x30000006ff6e7230 */ /* 0x000fe20000004100 */
[----:B------:R-:W-:Y:S01]  /*2070*/  ISETP.NE.AND P1, PT, R48, 0x1f, PT ;  /* 0x0000001f3000780c */ /* 0x000fe20003f25270 */
[----:B------:R-:W-:Y:S01]  /*2080*/  HADD2.F32 R119, -RZ, R22.H0_H0 ;  /* 0x20000016ff777230 */ /* 0x000fe20000004100 */
[----:B------:R-:W-:Y:S01]  /*2090*/  MUFU.EX2 R104, R104 ;  /* 0x0000006800687308 */ /* 0x000fe20000000800 */
[----:B------:R-:W-:Y:S01]  /*20a0*/  FMUL.FTZ R145, R79, R112 ;  /* 0x000000704f917220 */ /* 0x000fe20000410000 */
[----:B------:R-:W-:Y:S01]  /*20b0*/  HADD2.F32 R117, -RZ, R7.H0_H0 ;  /* 0x20000007ff757230 */ /* 0x000fe20000004100 */
[----:B---3--:R-:W-:Y:S01]  /*20c0*/  FMUL.FTZ R97, R81, R3 ;  /* 0x0000000351617220 */ /* 0x008fe20000410000 */
[--C-:B------:R-:W-:Y:S01]  /*20d0*/  HADD2.F32 R115, -RZ, R23.reuse.H0_H0 ;  /* 0x20000017ff737230 */ /* 0x100fe20000004100 */
[-C--:B------:R-:W-:Y:S01]  /*20e0*/  FMUL.FTZ R96, R84, R95.reuse ;  /* 0x0000005f54607220 */ /* 0x080fe20000410000 */
[----:B------:R-:W-:Y:S01]  /*20f0*/  HADD2.F32 R121, -RZ, R23.H1_H1 ;  /* 0x30000017ff797230 */ /* 0x000fe20000004100 */
[----:B------:R-:W-:Y:S01]  /*2100*/  FMUL.RZ R106, R97, 0.15915493667125701904 ;  /* 0x3e22f983616a7820 */ /* 0x000fe2000040c000 */
[----:B------:R-:W-:Y:S01]  /*2110*/  HADD2.F32 R23, -RZ, R7.H1_H1 ;  /* 0x30000007ff177230 */ /* 0x000fe20000004100 */
[----:B------:R-:W-:Y:S01]  /*2120*/  FMUL.FTZ R97, R81, R95 ;  /* 0x0000005f51617220 */ /* 0x000fe20000410000 */
[----:B------:R-:W-:Y:S01]  /*2130*/  BSSY B0, `(.L_x_12806) ;  /* 0x0000085000007945 */ /* 0x000fe20003800000 */
[----:B------:R-:W-:Y:S01]  /*2140*/  MUFU.SIN R98, R106 ;  /* 0x0000006a00627308 */ /* 0x000fe20000000400 */
[----:B------:R-:W-:-:S02]  /*2150*/  FMUL.FTZ R140, R80, R119 ;  /* 0x00000077508c7220 */ /* 0x000fc40000410000 */
[----:B------:R-:W-:-:S05]  /*2160*/  FMUL.FTZ R144, R78, R115 ;  /* 0x000000734e907220 */ /* 0x000fca0000410000 */
[----:B------:R2:W-:Y:S08]  /*2170*/  MUFU.COS R122, R106 ;  /* 0x0000006a007a7308 */ /* 0x0005f00000000000 */
[----:B------:R-:W3:Y:S01]  /*2180*/  MUFU.EX2 R97, R97 ;  /* 0x0000006100617308 */ /* 0x000ee20000000800 */
[----:B--2---:R-:W-:Y:S02]  /*2190*/  FMUL.FTZ R106, R78, R95 ;  /* 0x0000005f4e6a7220 */ /* 0x004fe40000410000 */
[----:B------:R-:W-:-:S04]  /*21a0*/  FMUL.FTZ R95, R80, R3 ;  /* 0x00000003505f7220 */ /* 0x000fc80000410000 */
[----:B------:R-:W-:Y:S01]  /*21b0*/  FMUL.RZ R108, R95, 0.15915493667125701904 ;  /* 0x3e22f9835f6c7820 */ /* 0x000fe2000040c000 */
[----:B------:R-:W2:Y:S01]  /*21c0*/  MUFU.EX2 R96, R96 ;  /* 0x0000006000607308 */ /* 0x000ea20000000800 */
[----:B------:R-:W-:-:S04]  /*21d0*/  FMUL.FTZ R95, R78, R3 ;  /* 0x000000034e5f7220 */ /* 0x000fc80000410000 */
[----:B------:R-:W-:Y:S01]  /*21e0*/  FMUL.RZ R109, R95, 0.15915493667125701904 ;  /* 0x3e22f9835f6d7820 */ /* 0x000fe2000040c000 */
[--C-:B------:R-:W-:Y:S01]  /*21f0*/  HADD2.F32 R95, -RZ, R16.reuse.H0_H0 ;  /* 0x20000010ff5f7230 */ /* 0x100fe20000004100 */
[C---:B---3--:R-:W-:Y:S01]  /*2200*/  FMUL.FTZ R122, R97.reuse, R122 ;  /* 0x0000007a617a7220 */ /* 0x048fe20000410000 */
[----:B------:R-:W-:Y:S01]  /*2210*/  MUFU.EX2 R106, R106 ;  /* 0x0000006a006a7308 */ /* 0x000fe20000000800 */
[----:B------:R-:W-:Y:S01]  /*2220*/  FMUL.FTZ R123, R97, R98 ;  /* 0x00000062617b7220 */ /* 0x000fe20000410000 */
[----:B------:R-:W-:Y:S01]  /*2230*/  HADD2.F32 R97, -RZ, R16.H1_H1 ;  /* 0x30000010ff617230 */ /* 0x000fe20000004100 */
[----:B------:R-:W-:Y:S01]  /*2240*/  FMUL.FTZ R16, R86, R95 ;  /* 0x0000005f56107220 */ /* 0x000fe20000410000 */
[----:B------:R-:W-:-:S03]  /*2250*/  HADD2.F32 R98, -RZ, R17.H0_H0 ;  /* 0x20000011ff627230 */ /* 0x000fc60000004100 */
[----:B------:R-:W-:Y:S01]  /*2260*/  FMUL.FTZ R100, R86, R97 ;  /* 0x0000006156647220 */ /* 0x000fe20000410000 */
[----:B------:R-:W-:Y:S01]  /*2270*/  MUFU.SIN R131, R109 ;  /* 0x0000006d00837308 */ /* 0x000fe20000000400 */
[C---:B--2---:R-:W-:Y:S02]  /*2280*/  FMUL.FTZ R120, R96.reuse, R101 ;  /* 0x0000006560787220 */ /* 0x044fe40000410000 */
[----:B------:R-:W-:Y:S01]  /*2290*/  FMUL.FTZ R118, R96, R103 ;  /* 0x0000006760767220 */ /* 0x000fe20000410000 */
[----:B------:R-:W-:Y:S01]  /*22a0*/  HADD2.F32 R96, -RZ, R4.H1_H1 ;  /* 0x30000004ff607230 */ /* 0x000fe20000004100 */
[C---:B------:R-:W-:Y:S02]  /*22b0*/  FMUL.FTZ R133, R99.reuse, R16 ;  /* 0x0000001063857220 */ /* 0x040fe40000410000 */
[----:B------:R-:W-:Y:S01]  /*22c0*/  FMUL.FTZ R139, R99, R100 ;  /* 0x00000064638b7220 */ /* 0x000fe20000410000 */
[----:B------:R-:W2:Y:S01]  /*22d0*/  MUFU.COS R101, R108 ;  /* 0x0000006c00657308 */ /* 0x000ea20000000000 */
[----:B------:R-:W-:Y:S01]  /*22e0*/  HADD2.F32 R100, -RZ, R17.H1_H1 ;  /* 0x30000011ff647230 */ /* 0x000fe20000004100 */
[----:B------:R-:W-:-:S02]  /*22f0*/  FMUL.FTZ R17, R116, R133 ;  /* 0x0000008574117220 */ /* 0x000fc40000410000 */
[-C--:B------:R-:W-:Y:S02]  /*2300*/  FMUL.FTZ R16, R116, R139.reuse ;  /* 0x0000008b74107220 */ /* 0x080fe40000410000 */
[C---:B------:R-:W-:Y:S02]  /*2310*/  FMUL.FTZ R135, R83.reuse, R100 ;  /* 0x0000006453877220 */ /* 0x040fe40000410000 */
[----:B------:R-:W3:Y:S01]  /*2320*/  MUFU.COS R103, R109 ;  /* 0x0000006d00677308 */ /* 0x000ee20000000000 */
[C---:B------:R-:W-:Y:S02]  /*2330*/  FFMA.FTZ R17, R114.reuse, R139, R17 ;  /* 0x0000008b72117223 */ /* 0x040fe40000010011 */
[----:B------:R-:W-:Y:S02]  /*2340*/  FMUL.FTZ R137, R83, R98 ;  /* 0x0000006253897220 */ /* 0x000fe40000410000 */
[----:B------:R-:W-:Y:S02]  /*2350*/  FFMA.FTZ R16, R114, R133, -R16 ;  /* 0x0000008572107223 */ /* 0x000fe40000010810 */
[C---:B------:R-:W-:Y:S01]  /*2360*/  FFMA.FTZ R105, R96.reuse, R135, R17 ;  /* 0x0000008760697223 */ /* 0x040fe20000010011 */
[----:B------:R-:W4:Y:S01]  /*2370*/  MUFU.SIN R129, R108 ;  /* 0x0000006c00817308 */ /* 0x000f220000000400 */
[----:B------:R-:W-:-:S02]  /*2380*/  FFMA.FTZ R17, R96, R137, R16 ;  /* 0x0000008960117223 */ /* 0x000fc40000010010 */
[----:B--2---:R-:W-:Y:S02]  /*2390*/  FMUL.FTZ R128, R104, R101 ;  /* 0x0000006568807220 */ /* 0x004fe40000410000 */
[C---:B------:R-:W-:Y:S02]  /*23a0*/  FMUL.FTZ R101, R120.reuse, R17 ;  /* 0x0000001178657220 */ /* 0x040fe40000410000 */
[----:B------:R-:W-:Y:S02]  /*23b0*/  FMUL.FTZ R16, R120, R105 ;  /* 0x0000006978107220 */ /* 0x000fe40000410000 */
[C---:B---3--:R-:W-:Y:S01]  /*23c0*/  FMUL.FTZ R130, R106.reuse, R103 ;  /* 0x000000676a827220 */ /* 0x048fe20000410000 */
[--C-:B------:R-:W-:Y:S01]  /*23d0*/  HADD2.F32 R103, -RZ, R18.reuse.H0_H0 ;  /* 0x20000012ff677230 */ /* 0x100fe20000004100 */
[----:B------:R-:W-:Y:S02]  /*23e0*/  FMUL.FTZ R131, R106, R131 ;  /* 0x000000836a837220 */ /* 0x000fe40000410000 */
[----:B------:R-:W-:Y:S01]  /*23f0*/  FFMA.FTZ R106, R118, R105, R101 ;  /* 0x00000069766a7223 */ /* 0x000fe20000010065 */
[----:B------:R-:W-:Y:S01]  /*2400*/  HADD2.F32 R101, -RZ, R5.H0_H0 ;  /* 0x20000005ff657230 */ /* 0x000fe20000004100 */
[----:B------:R-:W-:Y:S01]  /*2410*/  FMUL.FTZ R132, R84, R103 ;  /* 0x0000006754847220 */ /* 0x000fe20000410000 */
[----:B------:R-:W-:Y:S01]  /*2420*/  HADD2.F32 R105, -RZ, R18.H1_H1 ;  /* 0x30000012ff697230 */ /* 0x000fe20000004100 */
[----:B----4-:R-:W-:-:S02]  /*2430*/  FMUL.FTZ R129, R104, R129 ;  /* 0x0000008168817220 */ /* 0x010fc40000410000 */
[----:B------:R-:W-:Y:S02]  /*2440*/  FFMA.FTZ R104, R118, R17, -R16 ;  /* 0x0000001176687223 */ /* 0x000fe40000010810 */
[----:B------:R-:W-:Y:S02]  /*2450*/  FMUL.FTZ R16, R32, R116 ;  /* 0x0000007420107220 */ /* 0x000fe40000410000 */
[----:B------:R-:W-:Y:S02]  /*2460*/  FMUL.FTZ R134, R84, R105 ;  /* 0x0000006954867220 */ /* 0x000fe40000410000 */
[----:B------:R-:W-:Y:S02]  /*2470*/  FFMA.FTZ R18, R101, R132, R104 ;  /* 0x0000008465127223 */ /* 0x000fe40000010068 */
[C---:B------:R-:W-:Y:S02]  /*2480*/  FMUL.FTZ R17, R33.reuse, R116 ;  /* 0x0000007421117220 */ /* 0x040fe40000410000 */
[----:B------:R-:W-:-:S02]  /*2490*/  FFMA.FTZ R107, R33, R114, R16 ;  /* 0x00000072216b7223 */ /* 0x000fc40000010010 */
[----:B------:R-:W-:Y:S01]  /*24a0*/  FFMA.FTZ R104, R101, R134, R106 ;  /* 0x0000008665687223 */ /* 0x000fe2000001006a */
[----:B------:R-:W-:Y:S01]  /*24b0*/  HADD2.F32 R106, -RZ, R19.H1_H1 ;  /* 0x30000013ff6a7230 */ /* 0x000fe20000004100 */
[C---:B------:R-:W-:Y:S02]  /*24c0*/  FMUL.FTZ R109, R123.reuse, R18 ;  /* 0x000000127b6d7220 */ /* 0x040fe40000410000 */
[----:B------:R-:W-:Y:S02]  /*24d0*/  FFMA.FTZ R17, R32, R114, -R17 ;  /* 0x0000007220117223 */ /* 0x000fe40000010811 */
[----:B------:R-:W-:Y:S02]  /*24e0*/  FMUL.FTZ R16, R120, R107 ;  /* 0x0000006b78107220 */ /* 0x000fe40000410000 */
[-C--:B------:R-:W-:Y:S02]  /*24f0*/  FFMA.FTZ R109, R122, R104.reuse, R109 ;  /* 0x000000687a6d7223 */ /* 0x080fe4000001006d */
[----:B------:R-:W-:Y:S01]  /*2500*/  FMUL.FTZ R19, R123, R104 ;  /* 0x000000687b137220 */ /* 0x000fe20000410000 */
[----:B------:R-:W-:Y:S01]  /*2510*/  HADD2.F32 R104, -RZ, R5.H1_H1 ;  /* 0x30000005ff687230 */ /* 0x000fe20000004100 */
[----:B------:R-:W-:-:S02]  /*2520*/  FFMA.FTZ R16, R118, R17, -R16 ;  /* 0x0000001176107223 */ /* 0x000fc40000010810 */
[----:B------:R-:W-:Y:S02]  /*2530*/  FMUL.FTZ R141, R81, R106 ;  /* 0x0000006a518d7220 */ /* 0x000fe40000410000 */
[----:B------:R-:W-:Y:S02]  /*2540*/  FMUL.FTZ R17, R120, R17 ;  /* 0x0000001178117220 */ /* 0x000fe40000410000 */
[----:B------:R-:W-:Y:S02]  /*2550*/  FFMA.FTZ R18, R122, R18, -R19 ;  /* 0x000000127a127223 */ /* 0x000fe40000010813 */
[----:B------:R-:W-:Y:S02]  /*2560*/  FFMA.FTZ R108, R104, R141, R109 ;  /* 0x0000008d686c7223 */ /* 0x000fe4000001006d */
[----:B------:R-:W-:Y:S01]  /*2570*/  FFMA.FTZ R17, R118, R107, R17 ;  /* 0x0000006b76117223 */ /* 0x000fe20000010011 */
[----:B------:R-:W-:Y:S01]  /*2580*/  HADD2.F32 R107, -RZ, R20.H0_H0 ;  /* 0x20000014ff6b7230 */ /* 0x000fe20000004100 */
[----:B------:R-:W-:-:S02]  /*2590*/  FFMA.FTZ R18, R104, R143, R18 ;  /* 0x0000008f68127223 */ /* 0x000fc40000010012 */
[----:B------:R-:W-:Y:S02]  /*25a0*/  FMUL.FTZ R109, R125, R108 ;  /* 0x0000006c7d6d7220 */ /* 0x000fe40000410000 */
[C---:B------:R-:W-:Y:S02]  /*25b0*/  FMUL.FTZ R19, R123.reuse, R17 ;  /* 0x000000117b137220 */ /* 0x040fe40000410000 */
[----:B------:R-:W-:Y:S01]  /*25c0*/  FFMA.FTZ R20, R124, R18, -R109 ;  /* 0x000000127c147223 */ /* 0x000fe2000001086d */
[----:B------:R-:W-:Y:S01]  /*25d0*/  HADD2.F32 R109, -RZ, R6.H0_H0 ;  /* 0x20000006ff6d7230 */ /* 0x000fe20000004100 */
[-C--:B------:R-:W-:Y:S02]  /*25e0*/  FFMA.FTZ R19, R122, R16.reuse, -R19 ;  /* 0x000000107a137223 */ /* 0x080fe40000010813 */
[----:B------:R-:W-:Y:S02]  /*25f0*/  FMUL.FTZ R16, R123, R16 ;  /* 0x000000107b107220 */ /* 0x000fe40000410000 */
[----:B------:R-:W-:-:S02]  /*2600*/  FMUL.FTZ R113, R125, R18 ;  /* 0x000000127d717220 */ /* 0x000fc40000410000 */
[----:B------:R-:W-:Y:S02]  /*2610*/  FMUL.FTZ R136, R82, R107 ;  /* 0x0000006b52887220 */ /* 0x000fe40000410000 */
[----:B------:R-:W-:Y:S02]  /*2620*/  FFMA.FTZ R16, R122, R17, R16 ;  /* 0x000000117a107223 */ /* 0x000fe40000010010 */
[----:B------:R-:W-:Y:S01]  /*2630*/  FFMA.FTZ R113, R124, R108, R113 ;  /* 0x0000006c7c717223 */ /* 0x000fe20000010071 */
[----:B------:R-:W-:Y:S01]  /*2640*/  HADD2.F32 R108, -RZ, R21.H0_H0 ;  /* 0x20000015ff6c7230 */ /* 0x000fe20000004100 */
[----:B------:R-:W-:Y:S02]  /*2650*/  FFMA.FTZ R20, R109, R136, R20 ;  /* 0x000000886d147223 */ /* 0x000fe40000010014 */
[----:B------:R-:W-:Y:S02]  /*2660*/  FMUL.FTZ R17, R125, R16 ;  /* 0x000000107d117220 */ /* 0x000fe40000410000 */
[----:B------:R-:W-:-:S02]  /*2670*/  FFMA.FTZ R113, R109, R138, R113 ;  /* 0x0000008a6d717223 */ /* 0x000fc40000010071 */
[----:B------:R-:W-:Y:S02]  /*2680*/  FMUL.FTZ R18, R127, R20 ;  /* 0x000000147f127220 */ /* 0x000fe40000410000 */
[----:B------:R-:W-:Y:S02]  /*2690*/  FFMA.FTZ R17, R124, R19, -R17 ;  /* 0x000000137c117223 */ /* 0x000fe40000010811 */
[----:B------:R-:W-:Y:S02]  /*26a0*/  FFMA.FTZ R18, R126, R113, R18 ;  /* 0x000000717e127223 */ /* 0x000fe40000010012 */
[----:B------:R-:W-:Y:S02]  /*26b0*/  FMUL.FTZ R19, R125, R19 ;  /* 0x000000137d137220 */ /* 0x000fe40000410000 */
[----:B------:R-:W-:Y:S02]  /*26c0*/  FMUL.FTZ R113, R127, R113 ;  /* 0x000000717f717220 */ /* 0x000fe40000410000 */
[----:B------:R-:W-:-:S02]  /*26d0*/  FFMA.FTZ R19, R124, R16, R19 ;  /* 0x000000107c137223 */ /* 0x000fc40000010013 */
[----:B------:R-:W-:Y:S02]  /*26e0*/  FFMA.FTZ R113, R126, R20, -R113 ;  /* 0x000000147e717223 */ /* 0x000fe40000010871 */
[----:B------:R-:W-:Y:S02]  /*26f0*/  FMUL.FTZ R147, R79, R108 ;  /* 0x0000006c4f937220 */ /* 0x000fe40000410000 */
[C---:B------:R-:W-:Y:S02]  /*2700*/  FFMA.FTZ R20, R110.reuse, R145, R18 ;  /* 0x000000916e147223 */ /* 0x040fe40000010012 */
[----:B------:R-:W-:Y:S02]  /*2710*/  FMUL.FTZ R16, R127, R19 ;  /* 0x000000137f107220 */ /* 0x000fe40000410000 */
[----:B------:R-:W-:Y:S02]  /*2720*/  FFMA.FTZ R113, R110, R147, R113 ;  /* 0x000000936e717223 */ /* 0x000fe40000010071 */
[----:B------:R-:W-:-:S02]  /*2730*/  FMUL.FTZ R21, R129, R20 ;  /* 0x0000001481157220 */ /* 0x000fc40000410000 */
[-C--:B------:R-:W-:Y:S02]  /*2740*/  FMUL.FTZ R18, R127, R17.reuse ;  /* 0x000000117f127220 */ /* 0x080fe40000410000 */
[----:B------:R-:W-:Y:S02]  /*2750*/  FFMA.FTZ R16, R126, R17, -R16 ;  /* 0x000000117e107223 */ /* 0x000fe40000010810 */
[-C--:B------:R-:W-:Y:S02]  /*2760*/  FMUL.FTZ R17, R129, R113.reuse ;  /* 0x0000007181117220 */ /* 0x080fe40000410000 */
[----:B------:R-:W-:Y:S01]  /*2770*/  FFMA.FTZ R21, R128, R113, -R21 ;  /* 0x0000007180157223 */ /* 0x000fe20000010815 */
[----:B------:R-:W-:Y:S01]  /*2780*/  HADD2.F32 R113, -RZ, R22.H1_H1 ;  /* 0x30000016ff717230 */ /* 0x000fe20000004100 */
[----:B------:R-:W-:Y:S02]  /*2790*/  FFMA.FTZ R18, R126, R19, R18 ;  /* 0x000000137e127223 */ /* 0x000fe40000010012 */
[----:B------:R-:W-:-:S02]  /*27a0*/  FFMA.FTZ R20, R128, R20, R17 ;  /* 0x0000001480147223 */ /* 0x000fc40000010011 */
[----:B------:R-:W-:Y:S02]  /*27b0*/  FMUL.FTZ R142, R80, R113 ;  /* 0x00000071508e7220 */ /* 0x000fe40000410000 */
[----:B------:R-:W-:Y:S02]  /*27c0*/  FMUL.FTZ R17, R129, R18 ;  /* 0x0000001281117220 */ /* 0x000fe40000410000 */
[----:B------:R-:W-:Y:S02]  /*27d0*/  FFMA.FTZ R20, R117, R142, R20 ;  /* 0x0000008e75147223 */ /* 0x000fe40000010014 */
[-C--:B------:R-:W-:Y:S02]  /*27e0*/  FMUL.FTZ R19, R129, R16.reuse ;  /* 0x0000001081137220 */ /* 0x080fe40000410000 */
[----:B------:R-:W-:Y:S02]  /*27f0*/  FFMA.FTZ R17, R128, R16, -R17 ;  /* 0x0000001080117223 */ /* 0x000fe40000010811 */
[----:B------:R-:W-:-:S02]  /*2800*/  FFMA.FTZ R21, R117, R140, R21 ;  /* 0x0000008c75157223 */ /* 0x000fc40000010015 */
[C---:B------:R-:W-:Y:S02]  /*2810*/  FMUL.FTZ R16, R131.reuse, R20 ;  /* 0x0000001483107220 */ /* 0x040fe40000410000 */
[----:B------:R-:W-:Y:S02]  /*2820*/  FFMA.FTZ R19, R128, R18, R19 ;  /* 0x0000001280137223 */ /* 0x000fe40000010013 */
[CC--:B------:R-:W-:Y:S02]  /*2830*/  FMUL.FTZ R149, R131.reuse, R21.reuse ;  /* 0x0000001583957220 */ /* 0x0c0fe40000410000 */
[----:B------:R-:W-:Y:S02]  /*2840*/  FFMA.FTZ R21, R130, R21, -R16 ;  /* 0x0000001582157223 */ /* 0x000fe40000010810 */
[C---:B------:R-:W-:Y:S02]  /*2850*/  FMUL.FTZ R16, R131.reuse, R17 ;  /* 0x0000001183107220 */ /* 0x040fe40000410000 */
[----:B------:R-:W-:-:S02]  /*2860*/  FMUL.FTZ R154, R131, R19 ;  /* 0x00000013839a7220 */ /* 0x000fc40000410000 */
[C---:B------:R-:W-:Y:S02]  /*2870*/  FFMA.FTZ R18, R130.reuse, R19, R16 ;  /* 0x0000001382127223 */ /* 0x040fe40000010010 */
[C---:B------:R-:W-:Y:S02]  /*2880*/  FFMA.FTZ R154, R130.reuse, R17, -R154 ;  /* 0x00000011829a7223 */ /* 0x040fe4000001089a */
[----:B------:R2:W3:Y:S01]  /*2890*/  @P1 LDS.64 R16, [R48.X8+0x2d18] ;  /* 0x002d180030101984 */ /* 0x0004e20000008a00 */
[----:B------:R-:W-:Y:S02]  /*28a0*/  FFMA.FTZ R149, R130, R20, R149 ;  /* 0x0000001482957223 */ /* 0x000fe40000010095 */
[----:B------:R-:W-:Y:S02]  /*28b0*/  FMUL.FTZ R22, R78, R121 ;  /* 0x000000794e167220 */ /* 0x000fe40000410000 */
[C---:B------:R-:W-:Y:S02]  /*28c0*/  FFMA.FTZ R153, R23.reuse, R144, R21 ;  /* 0x0000009017997223 */ /* 0x040fe40000010015 */
[----:B------:R-:W-:Y:S01]  /*28d0*/  FFMA.FTZ R152, R23, R22, R149 ;  /* 0x0000001617987223 */ /* 0x000fe20000010095 */
[----:B------:R-:W-:Y:S05]  /*28e0*/  @P1 BRA `(.L_x_12807) ;  /* 0x0000009000001947 */ /* 0x000fea0003800000 */
[----:B012---:R-:W-:Y:S01]  /*28f0*/  ISETP.NE.AND P3, PT, R0, c[0x0][0x174], PT ;  /* 0x00005d0000007a0c */ /* 0x007fe20003f65270 */
[----:B---3--:R-:W-:-:S12]  /*2900*/  HFMA2.MMA R17, -RZ, RZ, 0, 0 ;  /* 0x00000000ff117435 */ /* 0x008fd800000001ff */
[----:B------:R-:W-:-:S04]  /*2910*/  @P3 IADD3 R19, -R36, c[0x0][0x174], RZ ;  /* 0x00005d0024133a10 */ /* 0x000fc80007ffe1ff */
[----:B------:R-:W-:-:S04]  /*2920*/  @P3 LEA.HI R16, R19, R19, RZ, 0x1 ;  /* 0x0000001313103211 */ /* 0x000fc800078f08ff */
[----:B------:R-:W-:-:S04]  /*2930*/  @P3 LOP3.LUT R16, R16, 0xfffffe, RZ, 0xc0, !PT ;  /* 0x00fffffe10103812 */ /* 0x000fc800078ec0ff */
[----:B------:R-:W-:Y:S02]  /*2940*/  @P3 IADD3 R19, -R16, R19, RZ ;  /* 0x0000001310133210 */ /* 0x000fe40007ffe1ff */
[----:B------:R-:W-:Y:S02]  /*2950*/  MOV R16, 0x3f800000 ;  /* 0x3f80000000107802 */ /* 0x000fe40000000f00 */
[----:B------:R-:W-:-:S05]  /*2960*/  @P3 LEA R19, R19, R60, 0x8 ;  /* 0x0000003c13133211 */ /* 0x000fca00078e40ff */
[----:B------:R0:W1:Y:S02]  /*2970*/  @P3 LDS.64 R16, [R19.X8+0x1d10] ;  /* 0x001d100013103984 */ /* 0x0000640000008a00 */
.L_x_12807:
[----:B012---:R-:W-:Y:S05]  /*2980*/  BSYNC B0 ;  /* 0x0000000000007941 */ /* 0x007fea0003800000 */
.L_x_12806:
[----:B------:R-:W0:Y:S01]  /*2990*/  SHFL.UP PT, R151, R152, 0x1, RZ ;  /* 0x0420000098977989 */ /* 0x000e2200000e00ff */
[----:B------:R-:W-:Y:S01]  /*29a0*/  ISETP.GE.AND P3, PT, R47, 0x1, PT ;  /* 0x000000012f00780c */ /* 0x000fe20003f66270 */
[----:B------:R-:W-:Y:S01]  /*29b0*/  BSSY B0, `(.L_x_12808) ;  /* 0x0000116000007945 */ /* 0x000fe20003800000 */
[----:B------:R-:W-:Y:S01]  /*29c0*/  MOV R157, c[0x0][0x2bc] ;  /* 0x0000af00009d7a02 */ /* 0x000fe20000000f00 */
[----:B------:R-:W1:Y:S01]  /*29d0*/  SHFL.UP PT, R149, R153, 0x1, RZ ;  /* 0x0420000099957989 */ /* 0x000e6200000e00ff */
[----:B------:R-:W-:Y:S02]  /*29e0*/  IADD3 R161, R36, -c[0x0][0x174], RZ ;  /* 0x80005d0024a17a10 */ /* 0x000fe40007ffe0ff */
[----:B------:R-:W-:Y:S01]  /*29f0*/  SHF.R.U32.HI R160, RZ, 0x1, R157 ;  /* 0x00000001ffa07819 */ /* 0x000fe2000001169d */
[----:B------:R-:W2:Y:S01]  /*2a00*/  SHFL.UP PT, R19, R154, 0x1, RZ ;  /* 0x042000009a137989 */ /* 0x000ea200000e00ff */
[----:B------:R-:W-:Y:S01]  /*2a10*/  ISETP.GE.OR P0, PT, R0, c[0x0][0x174], P0 ;  /* 0x00005d0000007a0c */ /* 0x000fe20000706670 */
[----:B------:R-:W-:-:S02]  /*2a20*/  IMAD R161, R161, -0x200, RZ ;  /* 0xfffffe00a1a17824 */ /* 0x000fc400078e02ff */
[----:B------:R-:W4:Y:S01]  /*2a30*/  SHFL.UP PT, R21, R18, 0x1, RZ ;  /* 0x0420000012157989 */ /* 0x000f2200000e00ff */
[----:B------:R-:W-:Y:S02]  /*2a40*/  IMAD R160, R160, R53, RZ ;  /* 0x00000035a0a07224 */ /* 0x000fe400078e02ff */
[C---:B0-----:R-:W-:Y:S02]  /*2a50*/  FMUL.FTZ R148, R18.reuse, R151 ;  /* 0x0000009712947220 */ /* 0x041fe40000410000 */
[-C--:B-1----:R-:W-:Y:S02]  /*2a60*/  FMUL.FTZ R150, R18, R149.reuse ;  /* 0x0000009512967220 */ /* 0x082fe40000410000 */
[----:B------:R-:W-:Y:S02]  /*2a70*/  FFMA.FTZ R148, R154, R149, -R148 ;  /* 0x000000959a947223 */ /* 0x000fe40000010894 */
[----:B--2---:R-:W-:Y:S02]  /*2a80*/  FMUL.FTZ R20, R18, R19 ;  /* 0x0000001312147220 */ /* 0x004fe40000410000 */
[----:B------:R-:W-:-:S02]  /*2a90*/  FFMA.FTZ R151, R154, R151, R150 ;  /* 0x000000979a977223 */ /* 0x000fc40000010096 */
[-C--:B----4-:R-:W-:Y:S02]  /*2aa0*/  FFMA.FTZ R149, R154, R21.reuse, R20 ;  /* 0x000000159a957223 */ /* 0x090fe40000010014 */
[----:B------:R-:W-:Y:S02]  /*2ab0*/  FMUL.FTZ R21, R18, R21 ;  /* 0x0000001512157220 */ /* 0x000fe40000410000 */
[----:B------:R-:W-:Y:S01]  /*2ac0*/  @P3 FADD.FTZ R152, R152, R151 ;  /* 0x0000009798983221 */ /* 0x000fe20000010000 */
[----:B------:R-:W-:Y:S01]  /*2ad0*/  FSEL R149, R18, R149, !P3 ;  /* 0x0000009512957208 */ /* 0x000fe20005800000 */
[----:B------:R-:W-:Y:S02]  /*2ae0*/  @P3 FADD.FTZ R153, R153, R148 ;  /* 0x0000009499993221 */ /* 0x000fe40000010000 */
[----:B------:R-:W-:Y:S01]  /*2af0*/  @P3 FFMA.FTZ R154, R154, R19, -R21 ;  /* 0x000000139a9a3223 */ /* 0x000fe20000010815 */
[----:B------:R-:W-:Y:S01]  /*2b00*/  ISETP.GE.AND P3, PT, R47, 0x2, PT ;  /* 0x000000022f00780c */ /* 0x000fe20003f66270 */
[----:B------:R-:W0:Y:S04]  /*2b10*/  SHFL.UP PT, R21, R152, 0x2, RZ ;  /* 0x0440000098157989 */ /* 0x000e2800000e00ff */
[----:B------:R-:W1:Y:S04]  /*2b20*/  SHFL.UP PT, R20, R153, 0x2, RZ ;  /* 0x0440000099147989 */ /* 0x000e6800000e00ff */
[----:B------:R-:W2:Y:S04]  /*2b30*/  SHFL.UP PT, R18, R154, 0x2, RZ ;  /* 0x044000009a127989 */ /* 0x000ea800000e00ff */
[----:B------:R-:W4:Y:S01]  /*2b40*/  SHFL.UP PT, R19, R149, 0x2, RZ ;  /* 0x0440000095137989 */ /* 0x000f2200000e00ff */
[----:B0-----:R-:W-:-:S02]  /*2b50*/  FMUL.FTZ R151, R149, R21 ;  /* 0x0000001595977220 */ /* 0x001fc40000410000 */
[CC--:B-1----:R-:W-:Y:S02]  /*2b60*/  FMUL.FTZ R150, R149.reuse, R20.reuse ;  /* 0x0000001495967220 */ /* 0x0c2fe40000410000 */
[C---:B------:R-:W-:Y:S02]  /*2b70*/  FFMA.FTZ R20, R154.reuse, R20, -R151 ;  /* 0x000000149a147223 */ /* 0x040fe40000010897 */
[C---:B--2---:R-:W-:Y:S02]  /*2b80*/  FMUL.FTZ R148, R149.reuse, R18 ;  /* 0x0000001295947220 */ /* 0x044fe40000410000 */
[C---:B------:R-:W-:Y:S02]  /*2b90*/  FFMA.FTZ R21, R154.reuse, R21, R150 ;  /* 0x000000159a157223 */ /* 0x040fe40000010096 */
[-C--:B----4-:R-:W-:Y:S02]  /*2ba0*/  FMUL.FTZ R151, R149, R19.reuse ;  /* 0x0000001395977220 */ /* 0x090fe40000410000 */
[----:B------:R-:W-:-:S02]  /*2bb0*/  FFMA.FTZ R148, R154, R19, R148 ;  /* 0x000000139a947223 */ /* 0x000fc40000010094 */
        /* <DEDUP_REMOVED lines=8> */
[----:B------:R-:W4:Y:S01]  /*2c40*/  SHFL.UP PT, R21, R148, 0x4, RZ ;  /* 0x0480000094157989 */ /* 0x000f2200000e00ff */
[C---:B0-----:R-:W-:Y:S02]  /*2c50*/  FMUL.FTZ R155, R148.reuse, R149 ;  /* 0x00000095949b7220 */ /* 0x041fe40000410000 */
[----:B-1----:R-:W-:-:S02]  /*2c60*/  FMUL.FTZ R20, R148, R19 ;  /* 0x0000001394147220 */ /* 0x002fc40000410000 */
[-C--:B--2---:R-:W-:Y:S02]  /*2c70*/  FMUL.FTZ R150, R148, R151.reuse ;  /* 0x0000009794967220 */ /* 0x084fe40000410000 */
[----:B------:R-:W-:Y:S02]  /*2c80*/  FFMA.FTZ R155, R154, R151, R155 ;  /* 0x000000979a9b7223 */ /* 0x000fe4000001009b */
[-C--:B----4-:R-:W-:Y:S02]  /*2c90*/  FMUL.FTZ R18, R148, R21.reuse ;  /* 0x0000001594127220 */ /* 0x090fe40000410000 */
        /* <DEDUP_REMOVED lines=9> */
[----:B------:R-:W-:-:S02]  /*2d30*/  MOV R155, c[0x0][0x29c] ;  /* 0x0000a700009b7a02 */ /* 0x000fc40000000f00 */
[----:B------:R-:W-:Y:S01]  /*2d40*/  ISETP.GE.AND P3, PT, R47, 0x8, PT ;  /* 0x000000082f00780c */ /* 0x000fe20003f66270 */
[----:B------:R-:W1:Y:S01]  /*2d50*/  SHFL.UP PT, R151, R152, 0x8, RZ ;  /* 0x0500000098977989 */ /* 0x000e6200000e00ff */
[----:B------:R-:W-:Y:S02]  /*2d60*/  SHF.R.U64 R156, R18, 0x1, R155 ;  /* 0x00000001129c7819 */ /* 0x000fe4000000129b */
[----:B------:R-:W-:Y:S01]  /*2d70*/  SHF.R.U64 R159, R20, 0x1, R157 ;  /* 0x00000001149f7819 */ /* 0x000fe2000000129d */
[----:B------:R-:W2:Y:S01]  /*2d80*/  SHFL.UP PT, R149, R153, 0x8, RZ ;  /* 0x0500000099957989 */ /* 0x000ea200000e00ff */
[----:B------:R-:W-:-:S03]  /*2d90*/  SHF.R.U32.HI R158, RZ, 0x1, R155 ;  /* 0x00000001ff9e7819 */ /* 0x000fc6000001169b */
[----:B------:R-:W4:Y:S01]  /*2da0*/  SHFL.UP PT, R21, R148, 0x8, RZ ;  /* 0x0500000094157989 */ /* 0x000f2200000e00ff */
[C---:B0-----:R-:W-:Y:S02]  /*2db0*/  FMUL.FTZ R18, R148.reuse, R19 ;  /* 0x0000001394127220 */ /* 0x041fe40000410000 */
[C---:B-1----:R-:W-:Y:S02]  /*2dc0*/  FMUL.FTZ R20, R148.reuse, R151 ;  /* 0x0000009794147220 */ /* 0x042fe40000410000 */
[-C--:B--2---:R-:W-:Y:S02]  /*2dd0*/  FMUL.FTZ R155, R148, R149.reuse ;  /* 0x00000095949b7220 */ /* 0x084fe40000410000 */
[C---:B------:R-:W-:Y:S02]  /*2de0*/  FFMA.FTZ R150, R154.reuse, R149, -R20 ;  /* 0x000000959a967223 */ /* 0x040fe40000010814 */
[-C--:B----4-:R-:W-:Y:S02]  /*2df0*/  FFMA.FTZ R157, R154, R21.reuse, R18 ;  /* 0x000000159a9d7223 */ /* 0x090fe40000010012 */
[----:B------:R-:W-:-:S02]  /*2e00*/  FMUL.FTZ R21, R148, R21 ;  /* 0x0000001594157220 */ /* 0x000fc40000410000 */
[----:B------:R-:W-:Y:S01]  /*2e10*/  FFMA.FTZ R155, R154, R151, R155 ;  /* 0x000000979a9b7223 */ /* 0x000fe2000001009b */
[----:B------:R-:W-:Y:S01]  /*2e20*/  FSEL R157, R148, R157, !P3 ;  /* 0x0000009d949d7208 */ /* 0x000fe20005800000 */
[----:B------:R-:W-:Y:S02]  /*2e30*/  IMAD R149, R158, R53, RZ ;  /* 0x000000359e957224 */ /* 0x000fe400078e02ff */
[----:B------:R-:W-:Y:S02]  /*2e40*/  @P3 FFMA.FTZ R154, R154, R19, -R21 ;  /* 0x000000139a9a3223 */ /* 0x000fe40000010815 */
[----:B------:R-:W-:Y:S02]  /*2e50*/  IMAD R151, R50, R159, R160 ;  /* 0x0000009f32977224 */ /* 0x000fe400078e02a0 */
[----:B------:R-:W-:Y:S01]  /*2e60*/  IMAD.WIDE.U32 R18, R159, R53, RZ ;  /* 0x000000359f127225 */ /* 0x000fe200078e00ff */
[----:B------:R-:W0:Y:S03]  /*2e70*/  SHFL.UP PT, R148, R154, 0x10, RZ ;  /* 0x060000009a947989 */ /* 0x000e2600000e00ff */
[----:B------:R-:W-:Y:S01]  /*2e80*/  @P3 FADD.FTZ R153, R153, R150 ;  /* 0x0000009699993221 */ /* 0x000fe20000010000 */
[----:B------:R-:W-:Y:S01]  /*2e90*/  IADD3 R19, R151, R19, RZ ;  /* 0x0000001397137210 */ /* 0x000fe20007ffe0ff */
[----:B------:R-:W-:Y:S01]  /*2ea0*/  @P3 FADD.FTZ R152, R152, R155 ;  /* 0x0000009b98983221 */ /* 0x000fe20000010000 */
[----:B------:R-:W-:Y:S01]  /*2eb0*/  ISETP.GE.AND P3, PT, R47, 0x10, PT ;  /* 0x000000102f00780c */ /* 0x000fe20003f66270 */
[----:B------:R-:W-:Y:S01]  /*2ec0*/  IMAD R149, R50, R156, R149 ;  /* 0x0000009c32957224 */ /* 0x000fe200078e0295 */
[----:B------:R-:W1:Y:S01]  /*2ed0*/  SHFL.UP PT, R150, R153, 0x10, RZ ;  /* 0x0600000099967989 */ /* 0x000e6200000e00ff */
[----:B------:R-:W-:-:S03]  /*2ee0*/  IMAD.WIDE.U32 R20, R156, R53, RZ ;  /* 0x000000359c147225 */ /* 0x000fc600078e00ff */
[----:B------:R-:W2:Y:S01]  /*2ef0*/  SHFL.UP PT, R151, R152, 0x10, RZ ;  /* 0x0600000098977989 */ /* 0x000ea200000e00ff */
[C---:B------:R-:W-:Y:S01]  /*2f00*/  IMAD R156, R146.reuse, c[0x0][0x2a0], RZ ;  /* 0x0000a800929c7a24 */ /* 0x040fe200078e02ff */
[----:B------:R-:W-:Y:S01]  /*2f10*/  IADD3 R21, R149, R21, RZ ;  /* 0x0000001595157210 */ /* 0x000fe20007ffe0ff */
[----:B------:R-:W-:Y:S01]  /*2f20*/  IMAD R158, R146, c[0x0][0x2c0], RZ ;  /* 0x0000b000929e7a24 */ /* 0x000fe200078e02ff */
[----:B------:R-:W4:Y:S01]  /*2f30*/  SHFL.UP PT, R149, R157, 0x10, RZ ;  /* 0x060000009d957989 */ /* 0x000f2200000e00ff */
        /* <DEDUP_REMOVED lines=8> */
[----:B------:R-:W-:Y:S02]  /*2fc0*/  SHF.L.U32 R19, R48, 0x2, RZ ;  /* 0x0000000230137819 */ /* 0x000fe400000006ff */
[----:B------:R-:W-:Y:S01]  /*2fd0*/  LEA.HI.X R162, R18, c[0x0][0x324], R21, 0x3, P5 ;  /* 0x0000c90012a27a11 */ /* 0x000fe200028f1c15 */
[----:B0-----:R-:W-:Y:S01]  /*2fe0*/  FMUL.FTZ R21, R157, R148 ;  /* 0x000000949d157220 */ /* 0x001fe20000410000 */
[----:B------:R-:W-:Y:S01]  /*2ff0*/  IADD3 R18, P5, R19, R156, RZ ;  /* 0x0000009c13127210 */ /* 0x000fe20007fbe0ff */
[C---:B-1----:R-:W-:Y:S01]  /*3000*/  FMUL.FTZ R156, R157.reuse, R150 ;  /* 0x000000969d9c7220 */ /* 0x042fe20000410000 */
[----:B------:R-:W-:Y:S01]  /*3010*/  LEA.HI.X R164, R20, c[0x0][0x31c], R155, 0x3, P4 ;  /* 0x0000c70014a47a11 */ /* 0x000fe200020f1c9b */
[----:B--2---:R-:W-:Y:S01]  /*3020*/  FMUL.FTZ R155, R157, R151 ;  /* 0x000000979d9b7220 */ /* 0x004fe20000410000 */
[----:B------:R-:W-:Y:S01]  /*3030*/  IADD3 R20, P4, R19, R158, RZ ;  /* 0x0000009e13147210 */ /* 0x000fe20007f9e0ff */
[----:B----4-:R-:W-:Y:S01]  /*3040*/  FMUL.FTZ R19, R157, R149 ;  /* 0x000000959d137220 */ /* 0x010fe20000410000 */
[----:B-----5:R0:W-:Y:S01]  /*3050*/  SHFL.IDX PT, R158, R34, RZ, 0x1f ;  /* 0x00001fff229e7589 */ /* 0x0201e200000e0000 */
[C---:B------:R-:W-:Y:S01]  /*3060*/  FFMA.FTZ R151, R154.reuse, R151, R156 ;  /* 0x000000979a977223 */ /* 0x040fe2000001009c */
[----:B------:R-:W-:Y:S01]  /*3070*/  SHF.R.U32.HI R159, RZ, 0x1e, R48 ;  /* 0x0000001eff9f7819 */ /* 0x000fe20000011630 */
[C---:B------:R-:W-:Y:S01]  /*3080*/  FFMA.FTZ R156, R154.reuse, R149, R21 ;  /* 0x000000959a9c7223 */ /* 0x040fe20000010015 */
[----:B------:R-:W-:Y:S01]  /*3090*/  HADD2.F32 R149, -RZ, R14.H0_H0 ;  /* 0x2000000eff957230 */ /* 0x000fe20000004100 */
[----:B------:R-:W-:-:S02]  /*30a0*/  FFMA.FTZ R150, R154, R150, -R155 ;  /* 0x000000969a967223 */ /* 0x000fc4000001089b */
[----:B------:R-:W-:Y:S01]  /*30b0*/  @P3 FFMA.FTZ R154, R154, R148, -R19 ;  /* 0x000000949a9a3223 */ /* 0x000fe20000010813 */
[--C-:B------:R-:W-:Y:S01]  /*30c0*/  HADD2.F32 R148, -RZ, R15.reuse.H1_H1 ;  /* 0x3000000fff947230 */ /* 0x100fe20000004100 */
[----:B------:R-:W-:Y:S01]  /*30d0*/  @P3 FADD.FTZ R153, R153, R150 ;  /* 0x0000009699993221 */ /* 0x000fe20000010000 */
[----:B------:R-:W-:Y:S01]  /*30e0*/  HADD2.F32 R150, -RZ, R15.H0_H0 ;  /* 0x2000000fff967230 */ /* 0x000fe20000004100 */
[----:B------:R-:W-:Y:S01]  /*30f0*/  @P3 FADD.FTZ R152, R152, R151 ;  /* 0x0000009798983221 */ /* 0x000fe20000010000 */
[----:B------:R-:W-:Y:S01]  /*3100*/  FSEL R156, R157, R156, !P3 ;  /* 0x0000009c9d9c7208 */ /* 0x000fe20005800000 */
[C---:B------:R-:W-:Y:S01]  /*3110*/  FMUL.FTZ R148, R61.reuse, R148 ;  /* 0x000000943d947220 */ /* 0x040fe20000410000 */
[----:B------:R-:W-:Y:S01]  /*3120*/  HADD2.F32 R19, -RZ, R14.H1_H1 ;  /* 0x3000000eff137230 */ /* 0x000fe20000004100 */
[----:B------:R-:W-:Y:S01]  /*3130*/  FMUL.FTZ R151, R61, R150 ;  /* 0x000000963d977220 */ /* 0x000fe20000410000 */
[----:B------:R1:W-:Y:S01]  /*3140*/  SHFL.IDX PT, R15, R35, RZ, 0x1f ;  /* 0x00001fff230f7589 */ /* 0x0003e200000e0000 */
[-C--:B------:R-:W-:Y:S01]  /*3150*/  FMUL.FTZ R21, R131, R148.reuse ;  /* 0x0000009483157220 */ /* 0x080fe20000410000 */
[----:B0-----:R-:W-:Y:S01]  /*3160*/  HADD2.F32 R34, -RZ, R13.H1_H1 ;  /* 0x3000000dff227230 */ /* 0x001fe20000004100 */
[----:B------:R-:W-:Y:S01]  /*3170*/  FMUL.FTZ R160, R130, R148 ;  /* 0x0000009482a07220 */ /* 0x000fe20000410000 */
[----:B------:R-:W0:Y:S01]  /*3180*/  SHFL.UP PT, R156, R156, 0x1, RZ ;  /* 0x042000009c9c7989 */ /* 0x000e2200000e00ff */
[----:B------:R-:W-:-:S02]  /*3190*/  FMUL.FTZ R149, R62, R149 ;  /* 0x000000953e957220 */ /* 0x000fc40000410000 */
[----:B------:R-:W-:Y:S01]  /*31a0*/  FFMA.FTZ R14, R130, R151, -R21 ;  /* 0x00000097820e7223 */ /* 0x000fe20000010815 */
[----:B------:R-:W2:Y:S01]  /*31b0*/  SHFL.UP PT, R154, R154, 0x1, RZ ;  /* 0x042000009a9a7989 */ /* 0x000ea200000e00ff */
[----:B------:R-:W-:Y:S02]  /*31c0*/  FMUL.FTZ R150, R62, R19 ;  /* 0x000000133e967220 */ /* 0x000fe40000410000 */
[----:B------:R-:W-:Y:S01]  /*31d0*/  FFMA.FTZ R19, -R131, R151, -R160 ;  /* 0x0000009783137223 */ /* 0x000fe200000109a0 */
[----:B------:R4:W3:Y:S01]  /*31e0*/  SHFL.UP PT, R157, R153, 0x1, RZ ;  /* 0x04200000999d7989 */ /* 0x0008e200000e00ff */
[----:B------:R-:W-:Y:S01]  /*31f0*/  FADD.FTZ R21, R149, R14 ;  /* 0x0000000e95157221 */ /* 0x000fe20000010000 */
[----:B------:R-:W-:Y:S01]  /*3200*/  HADD2.F32 R14, -RZ, R13.H0_H0 ;  /* 0x2000000dff0e7230 */ /* 0x000fe20000004100 */
[----:B------:R-:W-:Y:S01]  /*3210*/  FADD.FTZ R19, -R150, R19 ;  /* 0x0000001396137221 */ /* 0x000fe20000010100 */
[----:B------:R-:W2:Y:S01]  /*3220*/  SHFL.UP PT, R152, R152, 0x1, RZ ;  /* 0x0420000098987989 */ /* 0x000ea200000e00ff */
[----:B------:R-:W-:-:S02]  /*3230*/  FMUL.FTZ R155, R129, -R21 ;  /* 0x80000015819b7220 */ /* 0x000fc40000410000 */
[-C--:B-1----:R-:W-:Y:S01]  /*3240*/  FMUL.FTZ R35, R129, -R19.reuse ;  /* 0x8000001381237220 */ /* 0x082fe20000410000 */
[--C-:B----4-:R-:W-:Y:S01]  /*3250*/  HADD2.F32 R153, -RZ, R12.reuse.H0_H0 ;  /* 0x2000000cff997230 */ /* 0x110fe20000004100 */
[C---:B------:R-:W-:Y:S01]  /*3260*/  FFMA.FTZ R155, R128.reuse, R19, R155 ;  /* 0x00000013809b7223 */ /* 0x040fe2000001009b */
[----:B------:R-:W-:Y:S01]  /*3270*/  IADD3.X R19, R159, R162, RZ, P5, !PT ;  /* 0x000000a29f137210 */ /* 0x000fe20002ffe4ff */
[----:B------:R-:W-:Y:S02]  /*3280*/  FMUL.FTZ R34, R63, R34 ;  /* 0x000000223f227220 */ /* 0x000fe40000410000 */
[----:B------:R-:W-:Y:S01]  /*3290*/  FFMA.FTZ R160, R128, R21, -R35 ;  /* 0x0000001580a07223 */ /* 0x000fe20000010823 */
[----:B------:R-:W-:Y:S01]  /*32a0*/  IADD3.X R21, R159, R164, RZ, P4, !PT ;  /* 0x000000a49f157210 */ /* 0x000fe200027fe4ff */
[----:B------:R-:W-:Y:S02]  /*32b0*/  FMUL.FTZ R35, R63, R14 ;  /* 0x0000000e3f237220 */ /* 0x000fe40000410000 */
[----:B------:R-:W-:Y:S01]  /*32c0*/  FADD.FTZ R14, -R34, R155 ;  /* 0x0000009b220e7221 */ /* 0x000fe20000010100 */
[----:B------:R-:W-:Y:S01]  /*32d0*/  HADD2.F32 R155, -RZ, R12.H1_H1 ;  /* 0x3000000cff9b7230 */ /* 0x000fe20000004100 */
[----:B------:R-:W-:-:S02]  /*32e0*/  FADD.FTZ R160, R35, R160 ;  /* 0x000000a023a07221 */ /* 0x000fc40000010000 */
[C---:B------:R-:W-:Y:S02]  /*32f0*/  FMUL.FTZ R159, R127.reuse, -R14 ;  /* 0x8000000e7f9f7220 */ /* 0x040fe40000410000 */
[----:B0-----:R-:W-:Y:S02]  /*3300*/  FMUL.FTZ R13, R156, R15 ;  /* 0x0000000f9c0d7220 */ /* 0x001fe40000410000 */
[-C--:B------:R-:W-:Y:S02]  /*3310*/  FFMA.FTZ R162, R126, R160.reuse, -R159 ;  /* 0x000000a07ea27223 */ /* 0x080fe4000001089f */
[----:B------:R-:W-:Y:S02]  /*3320*/  FMUL.FTZ R159, R127, -R160 ;  /* 0x800000a07f9f7220 */ /* 0x000fe40000410000 */
[----:B------:R-:W-:Y:S02]  /*3330*/  FMUL.FTZ R156, R156, R158 ;  /* 0x0000009e9c9c7220 */ /* 0x000fe40000410000 */
[----:B------:R-:W-:-:S02]  /*3340*/  FMUL.FTZ R153, R64, R153 ;  /* 0x0000009940997220 */ /* 0x000fc40000410000 */
[----:B--2---:R-:W-:Y:S02]  /*3350*/  FFMA.FTZ R12, R154, R158, -R13 ;  /* 0x0000009e9a0c7223 */ /* 0x004fe4000001080d */
[----:B------:R-:W-:Y:S02]  /*3360*/  FFMA.FTZ R14, R126, R14, R159 ;  /* 0x0000000e7e0e7223 */ /* 0x000fe4000001009f */
[----:B------:R-:W-:Y:S02]  /*3370*/  FMUL.FTZ R155, R64, R155 ;  /* 0x0000009b409b7220 */ /* 0x000fe40000410000 */
[----:B------:R-:W-:Y:S01]  /*3380*/  FFMA.FTZ R13, R154, R15, R156 ;  /* 0x0000000f9a0d7223 */ /* 0x000fe2000001009c */
[----:B------:R-:W-:Y:S01]  /*3390*/  LOP3.LUT R154, R48, 0x1f, RZ, 0xc0, !PT ;  /* 0x0000001f309a7812 */ /* 0x000fe200078ec0ff */
[----:B------:R-:W-:Y:S02]  /*33a0*/  FADD.FTZ R162, R153, R162 ;  /* 0x000000a299a27221 */ /* 0x000fe40000010000 */
[----:B------:R-:W-:Y:S01]  /*33b0*/  FADD.FTZ R14, -R155, R14 ;  /* 0x0000000e9b0e7221 */ /* 0x000fe20000010100 */
[C---:B------:R-:W-:Y:S01]  /*33c0*/  ISETP.NE.AND P6, PT, R154.reuse, 0x1f, PT ;  /* 0x0000001f9a00780c */ /* 0x040fe20003fc5270 */
[----:B---3--:R-:W-:Y:S01]  /*33d0*/  @P2 FADD.FTZ R158, R157, R12 ;  /* 0x0000000c9d9e2221 */ /* 0x008fe20000010000 */
[----:B------:R-:W-:Y:S01]  /*33e0*/  ISETP.GT.U32.AND P3, PT, R154, 0x1b, PT ;  /* 0x0000001b9a00780c */ /* 0x000fe20003f64070 */
[----:B------:R-:W-:Y:S01]  /*33f0*/  @P2 FADD.FTZ R15, R152, R13 ;  /* 0x0000000d980f2221 */ /* 0x000fe20000010000 */
[C---:B------:R-:W-:Y:S01]  /*3400*/  ISETP.GT.U32.AND P2, PT, R154.reuse, 0x1d, PT ;  /* 0x0000001d9a00780c */ /* 0x040fe20003f44070 */
[--C-:B------:R-:W-:Y:S01]  /*3410*/  HADD2.F32 R152, -RZ, R11.reuse.H1_H1 ;  /* 0x3000000bff987230 */ /* 0x100fe20000004100 */
[C---:B------:R-:W-:Y:S01]  /*3420*/  ISETP.GT.U32.AND P4, PT, R154.reuse, 0x17, PT ;  /* 0x000000179a00780c */ /* 0x040fe20003f84070 */
[C---:B------:R-:W-:Y:S01]  /*3430*/  FMUL.FTZ R157, R125.reuse, -R162 ;  /* 0x800000a27d9d7220 */ /* 0x040fe20000410000 */
[----:B------:R-:W-:Y:S01]  /*3440*/  ISETP.GT.U32.AND P5, PT, R154, 0xf, PT ;  /* 0x0000000f9a00780c */ /* 0x000fe20003fa4070 */
[----:B------:R-:W-:Y:S01]  /*3450*/  HADD2.F32 R154, -RZ, R11.H0_H0 ;  /* 0x2000000bff9a7230 */ /* 0x000fe20000004100 */
[-C--:B------:R-:W-:Y:S01]  /*3460*/  FMUL.FTZ R13, R125, -R14.reuse ;  /* 0x8000000e7d0d7220 */ /* 0x080fe20000410000 */
[----:B------:R-:W-:Y:S01]  /*3470*/  HADD2.F32 R11, -RZ, R10.H1_H1 ;  /* 0x3000000aff0b7230 */ /* 0x000fe20000004100 */
[----:B------:R-:W-:-:S02]  /*3480*/  FFMA.FTZ R157, R124, R14, R157 ;  /* 0x0000000e7c9d7223 */ /* 0x000fc4000001009d */
[C---:B------:R-:W-:Y:S02]  /*3490*/  FMUL.FTZ R152, R65.reuse, R152 ;  /* 0x0000009841987220 */ /* 0x040fe40000410000 */
[----:B------:R-:W-:Y:S01]  /*34a0*/  FFMA.FTZ R13, R124, R162, -R13 ;  /* 0x000000a27c0d7223 */ /* 0x000fe2000001080d */
[----:B------:R-:W-:Y:S01]  /*34b0*/  HADD2.F32 R162, -RZ, R8.H1_H1 ;  /* 0x30000008ffa27230 */ /* 0x000fe20000004100 */
[----:B------:R-:W-:Y:S02]  /*34c0*/  FMUL.FTZ R154, R65, R154 ;  /* 0x0000009a419a7220 */ /* 0x000fe40000410000 */
[----:B------:R-:W-:Y:S02]  /*34d0*/  FADD.FTZ R157, -R152, R157 ;  /* 0x0000009d989d7221 */ /* 0x000fe40000010100 */
[----:B------:R-:W-:Y:S02]  /*34e0*/  FADD.FTZ R14, R154, R13 ;  /* 0x0000000d9a0e7221 */ /* 0x000fe40000010000 */
[----:B------:R-:W-:Y:S01]  /*34f0*/  IMAD.WIDE R12, R161, 0x4, R20 ;  /* 0x00000004a10c7825 */ /* 0x000fe200078e0214 */
[----:B------:R-:W-:-:S03]  /*3500*/  HADD2.F32 R21, -RZ, R10.H0_H0 ;  /* 0x2000000aff157230 */ /* 0x000fc60000004100 */
[C---:B------:R-:W-:Y:S02]  /*3510*/  FMUL.FTZ R159, R123.reuse, -R157 ;  /* 0x8000009d7b9f7220 */ /* 0x040fe40000410000 */
[-C--:B------:R-:W-:Y:S02]  /*3520*/  FMUL.FTZ R20, R123, -R14.reuse ;  /* 0x8000000e7b147220 */ /* 0x080fe40000410000 */
[----:B------:R-:W-:Y:S01]  /*3530*/  FFMA.FTZ R10, R122, R14, -R159 ;  /* 0x0000000e7a0a7223 */ /* 0x000fe2000001089f */
[----:B------:R-:W-:Y:S01]  /*3540*/  HADD2.F32 R14, -RZ, R8.H0_H0 ;  /* 0x20000008ff0e7230 */ /* 0x000fe20000004100 */
[----:B------:R-:W-:Y:S02]  /*3550*/  FMUL.FTZ R21, R66, R21 ;  /* 0x0000001542157220 */ /* 0x000fe40000410000 */
[----:B------:R-:W-:Y:S02]  /*3560*/  FFMA.FTZ R157, R122, R157, R20 ;  /* 0x0000009d7a9d7223 */ /* 0x000fe40000010014 */
[----:B------:R-:W-:-:S02]  /*3570*/  FMUL.FTZ R20, R66, R11 ;  /* 0x0000000b42147220 */ /* 0x000fc40000410000 */
[----:B------:R-:W-:Y:S02]  /*3580*/  FADD.FTZ R159, R21, R10 ;  /* 0x0000000a159f7221 */ /* 0x000fe40000010000 */
[----:B------:R-:W-:-:S04]  /*3590*/  IMAD.WIDE R18, R161, 0x4, R18 ;  /* 0x00000004a1127825 */ /* 0x000fc800078e0212 */
[----:B------:R-:W-:Y:S01]  /*35a0*/  FADD.FTZ R161, -R20, R157 ;  /* 0x0000009d14a17221 */ /* 0x000fe20000010100 */
[--C-:B------:R-:W-:Y:S01]  /*35b0*/  HADD2.F32 R157, -RZ, R9.reuse.H0_H0 ;  /* 0x20000009ff9d7230 */ /* 0x100fe20000004100 */
[C---:B------:R-:W-:Y:S01]  /*35c0*/  FMUL.FTZ R11, R131.reuse, R17 ;  /* 0x00000011830b7220 */ /* 0x040fe20000410000 */
[----:B------:R-:W-:Y:S01]  /*35d0*/  HADD2.F32 R9, -RZ, R9.H1_H1 ;  /* 0x30000009ff097230 */ /* 0x000fe20000004100 */
[C---:B------:R-:W-:Y:S02]  /*35e0*/  FMUL.FTZ R156, R120.reuse, -R159 ;  /* 0x8000009f789c7220 */ /* 0x040fe40000410000 */
[----:B------:R-:W-:Y:S02]  /*35f0*/  FMUL.FTZ R10, R120, -R161 ;  /* 0x800000a1780a7220 */ /* 0x000fe40000410000 */
[-C--:B------:R-:W-:Y:S02]  /*3600*/  FMUL.FTZ R8, R131, -R16.reuse ;  /* 0x8000001083087220 */ /* 0x080fe40000410000 */
[----:B------:R-:W-:-:S02]  /*3610*/  FFMA.FTZ R11, R130, R16, -R11 ;  /* 0x00000010820b7223 */ /* 0x000fc4000001080b */
[----:B------:R-:W-:Y:S02]  /*3620*/  FFMA.FTZ R161, R118, R161, R156 ;  /* 0x000000a176a17223 */ /* 0x000fe4000001009c */
[----:B------:R-:W-:Y:S02]  /*3630*/  FMUL.FTZ R156, R68, R9 ;  /* 0x00000009449c7220 */ /* 0x000fe40000410000 */
[----:B------:R-:W-:Y:S02]  /*3640*/  FFMA.FTZ R10, R118, R159, -R10 ;  /* 0x0000009f760a7223 */ /* 0x000fe4000001080a */
[----:B------:R-:W-:Y:S02]  /*3650*/  FMUL.FTZ R157, R68, R157 ;  /* 0x0000009d449d7220 */ /* 0x000fe40000410000 */
[----:B------:R-:W-:Y:S02]  /*3660*/  FFMA.FTZ R8, R130, -R17, R8 ;  /* 0x8000001182087223 */ /* 0x000fe40000010008 */
[----:B------:R-:W-:-:S02]  /*3670*/  FMUL.FTZ R159, R129, -R11 ;  /* 0x8000000b819f7220 */ /* 0x000fc40000410000 */
[----:B------:R-:W-:Y:S02]  /*3680*/  FADD.FTZ R163, -R156, R161 ;  /* 0x000000a19ca37221 */ /* 0x000fe40000010100 */
[----:B------:R-:W-:Y:S02]  /*3690*/  FADD.FTZ R161, R157, R10 ;  /* 0x0000000a9da17221 */ /* 0x000fe40000010000 */
[-C--:B------:R-:W-:Y:S02]  /*36a0*/  FMUL.FTZ R9, R129, -R8.reuse ;  /* 0x8000000881097220 */ /* 0x080fe40000410000 */
[----:B------:R-:W-:Y:S02]  /*36b0*/  FFMA.FTZ R159, R128, R8, R159 ;  /* 0x00000008809f7223 */ /* 0x000fe4000001009f */
[----:B------:R-:W-:Y:S02]  /*36c0*/  FMUL.FTZ R160, R116, -R161 ;  /* 0x800000a174a07220 */ /* 0x000fe40000410000 */
[----:B------:R-:W-:-:S02]  /*36d0*/  FFMA.FTZ R9, R128, R11, -R9 ;  /* 0x0000000b80097223 */ /* 0x000fc40000010809 */
[C---:B------:R-:W-:Y:S02]  /*36e0*/  FMUL.FTZ R8, R127.reuse, -R159 ;  /* 0x8000009f7f087220 */ /* 0x040fe40000410000 */
[-C--:B------:R-:W-:Y:S02]  /*36f0*/  FMUL.FTZ R11, R116, -R163.reuse ;  /* 0x800000a3740b7220 */ /* 0x080fe40000410000 */
[----:B------:R-:W-:Y:S02]  /*3700*/  FFMA.FTZ R166, R114, R163, R160 ;  /* 0x000000a372a67223 */ /* 0x000fe400000100a0 */
[-C--:B------:R-:W-:Y:S02]  /*3710*/  FMUL.FTZ R10, R127, -R9.reuse ;  /* 0x800000097f0a7220 */ /* 0x080fe40000410000 */
[----:B------:R-:W-:Y:S01]  /*3720*/  FFMA.FTZ R160, R126, R9, -R8 ;  /* 0x000000097ea07223 */ /* 0x000fe20000010808 */
[----:B------:R-:W-:Y:S01]  /*3730*/  HFMA2.MMA R9, -RZ, RZ, 0, 0 ;  /* 0x00000000ff097435 */ /* 0x000fe200000001ff */
[----:B------:R-:W-:Y:S01]  /*3740*/  FFMA.FTZ R165, R114, R161, -R11 ;  /* 0x000000a172a57223 */ /* 0x000fe2000001080b */
[----:B------:R-:W-:Y:S01]  /*3750*/  MOV R8, 0x3f800000 ;  /* 0x3f80000000087802 */ /* 0x000fe20000000f00 */
[----:B------:R-:W-:-:S02]  /*3760*/  FFMA.FTZ R161, R126, R159, R10 ;  /* 0x0000009f7ea17223 */ /* 0x000fc4000001000a */
[----:B------:R-:W-:Y:S01]  /*3770*/  CS2R R10, SRZ ;  /* 0x00000000000a7805 */ /* 0x000fe2000001ff00 */
[----:B------:R-:W-:Y:S02]  /*3780*/  FMUL.FTZ R164, R125, -R160 ;  /* 0x800000a07da47220 */ /* 0x000fe40000410000 */
[C---:B------:R-:W-:Y:S02]  /*3790*/  FMUL.FTZ R159, R33.reuse, R15 ;  /* 0x0000000f219f7220 */ /* 0x040fe40000410000 */
[-C--:B------:R-:W-:Y:S01]  /*37a0*/  FMUL.FTZ R33, R33, R158.reuse ;  /* 0x0000009e21217220 */ /* 0x080fe20000410000 */
[----:B------:R0:W1:Y:S01]  /*37b0*/  @!P0 LDS.128 R8, [R60.X16+0x2e10] ;  /* 0x002e10003c088984 */ /* 0x000062000000cc00 */
[-C--:B------:R-:W-:Y:S02]  /*37c0*/  FMUL.FTZ R163, R125, -R161.reuse ;  /* 0x800000a17da37220 */ /* 0x080fe40000410000 */
[----:B------:R-:W-:Y:S02]  /*37d0*/  FFMA.FTZ R164, R124, R161, R164 ;  /* 0x000000a17ca47223 */ /* 0x000fe400000100a4 */
[----:B------:R-:W-:-:S02]  /*37e0*/  FFMA.FTZ R158, R32, R158, -R159 ;  /* 0x0000009e209e7223 */ /* 0x000fc4000001089f */
[----:B------:R-:W-:Y:S02]  /*37f0*/  FFMA.FTZ R32, R32, R15, R33 ;  /* 0x0000000f20207223 */ /* 0x000fe40000010021 */
[----:B------:R-:W-:Y:S02]  /*3800*/  FFMA.FTZ R163, R124, R160, -R163 ;  /* 0x000000a07ca37223 */ /* 0x000fe400000108a3 */
[----:B------:R-:W-:Y:S02]  /*3810*/  FMUL.FTZ R15, R123, -R164 ;  /* 0x800000a47b0f7220 */ /* 0x000fe40000410000 */
[----:B------:R-:W-:Y:S02]  /*3820*/  FADD.FTZ R139, R139, R32 ;  /* 0x000000208b8b7221 */ /* 0x000fe40000010000 */
[----:B------:R-:W-:Y:S02]  /*3830*/  FMUL.FTZ R33, R123, -R163 ;  /* 0x800000a37b217220 */ /* 0x000fe40000410000 */
[----:B------:R-:W-:-:S02]  /*3840*/  FADD.FTZ R133, R133, R158 ;  /* 0x0000009e85857221 */ /* 0x000fc40000010000 */
[----:B------:R-:W-:Y:S02]  /*3850*/  FFMA.FTZ R163, R122, R163, -R15 ;  /* 0x000000a37aa37223 */ /* 0x000fe4000001080f */
[C---:B------:R-:W-:Y:S02]  /*3860*/  FMUL.FTZ R15, R116.reuse, R139 ;  /* 0x0000008b740f7220 */ /* 0x040fe40000410000 */
[-C--:B------:R-:W-:Y:S02]  /*3870*/  FMUL.FTZ R32, R116, R133.reuse ;  /* 0x0000008574207220 */ /* 0x080fe40000410000 */
[----:B------:R-:W-:Y:S02]  /*3880*/  FFMA.FTZ R33, R122, R164, R33 ;  /* 0x000000a47a217223 */ /* 0x000fe40000010021 */
[C---:B------:R-:W-:Y:S02]  /*3890*/  FFMA.FTZ R15, R114.reuse, R133, -R15 ;  /* 0x00000085720f7223 */ /* 0x040fe4000001080f */
[----:B------:R-:W-:-:S02]  /*38a0*/  FFMA.FTZ R32, R114, R139, R32 ;  /* 0x0000008b72207223 */ /* 0x000fc40000010020 */
[----:B------:R-:W-:Y:S02]  /*38b0*/  FMUL.FTZ R158, R120, -R33 ;  /* 0x80000021789e7220 */ /* 0x000fe40000410000 */
[----:B------:R-:W-:Y:S02]  /*38c0*/  FFMA.FTZ R137, R96, R137, R15 ;  /* 0x0000008960897223 */ /* 0x000fe4000001000f */
[----:B------:R-:W-:Y:S02]  /*38d0*/  FMUL.FTZ R159, R120, -R163 ;  /* 0x800000a3789f7220 */ /* 0x000fe40000410000 */
[----:B------:R-:W-:Y:S02]  /*38e0*/  FFMA.FTZ R135, R96, R135, R32 ;  /* 0x0000008760877223 */ /* 0x000fe40000010020 */
[----:B------:R-:W-:Y:S02]  /*38f0*/  FFMA.FTZ R163, R118, R163, -R158 ;  /* 0x000000a376a37223 */ /* 0x000fe4000001089e */
[----:B------:R-:W-:-:S02]  /*3900*/  FMUL.FTZ R32, R120, R137 ;  /* 0x0000008978207220 */ /* 0x000fc40000410000 */
[----:B------:R-:W-:Y:S02]  /*3910*/  FFMA.FTZ R159, R118, R33, R159 ;  /* 0x00000021769f7223 */ /* 0x000fe4000001009f */
[----:B------:R-:W-:Y:S02]  /*3920*/  FMUL.FTZ R161, R116, -R163 ;  /* 0x800000a374a17220 */ /* 0x000fe40000410000 */
[-C--:B------:R-:W-:Y:S02]  /*3930*/  FMUL.FTZ R15, R120, R135.reuse ;  /* 0x00000087780f7220 */ /* 0x080fe40000410000 */
[----:B------:R-:W-:Y:S02]  /*3940*/  FFMA.FTZ R158, R118, R135, R32 ;  /* 0x00000087769e7223 */ /* 0x000fe40000010020 */
[----:B------:R-:W-:Y:S02]  /*3950*/  FMUL.FTZ R160, R116, -R159 ;  /* 0x8000009f74a07220 */ /* 0x000fe40000410000 */
[----:B------:R-:W-:-:S02]  /*3960*/  FMUL.FTZ R32, R69, R14 ;  /* 0x0000000e45207220 */ /* 0x000fc40000410000 */
[----:B------:R-:W-:Y:S02]  /*3970*/  FMUL.FTZ R33, R69, R162 ;  /* 0x000000a245217220 */ /* 0x000fe40000410000 */
[----:B------:R-:W-:Y:S02]  /*3980*/  FFMA.FTZ R161, R114, R159, R161 ;  /* 0x0000009f72a17223 */ /* 0x000fe400000100a1 */
[----:B------:R-:W-:Y:S02]  /*3990*/  FFMA.FTZ R15, R118, R137, -R15 ;  /* 0x00000089760f7223 */ /* 0x000fe4000001080f */
[----:B------:R-:W-:Y:S01]  /*39a0*/  FFMA.FTZ R134, R101, R134, R158 ;  /* 0x0000008665867223 */ /* 0x000fe2000001009e */
[----:B------:R0:W2:Y:S01]  /*39b0*/  SHFL.DOWN PT, R164, R161, 0x1, 0x1f ;  /* 0x08201f00a1a47f89 */ /* 0x0000a200000e0000 */
[----:B------:R-:W-:Y:S02]  /*39c0*/  FFMA.FTZ R160, R114, R163, -R160 ;  /* 0x000000a372a07223 */ /* 0x000fe400000108a0 */
[----:B------:R-:W-:-:S02]  /*39d0*/  FADD.FTZ R159, R32, R165 ;  /* 0x000000a5209f7221 */ /* 0x000fc40000010000 */
[----:B------:R-:W-:Y:S01]  /*39e0*/  FADD.FTZ R158, -R33, R166 ;  /* 0x000000a6219e7221 */ /* 0x000fe20000010100 */
[----:B------:R0:W3:Y:S01]  /*39f0*/  SHFL.DOWN PT, R162, R160, 0x1, 0x1f ;  /* 0x08201f00a0a27f89 */ /* 0x0000e200000e0000 */
[----:B------:R-:W-:Y:S02]  /*3a00*/  FFMA.FTZ R132, R101, R132, R15 ;  /* 0x0000008465847223 */ /* 0x000fe4000001000f */
[----:B------:R-:W-:Y:S01]  /*3a10*/  FMUL.FTZ R15, R123, R134 ;  /* 0x000000867b0f7220 */ /* 0x000fe20000410000 */
[----:B------:R0:W4:Y:S03]  /*3a20*/  SHFL.DOWN PT, R14, R159, 0x1, 0x1f ;  /* 0x08201f009f0e7f89 */ /* 0x00012600000e0000 */
[----:B------:R-:W-:Y:S01]  /*3a30*/  FFMA.FTZ R15, R122, R132, -R15 ;  /* 0x000000847a0f7223 */ /* 0x000fe2000001080f */
[----:B------:R0:W0:Y:S01]  /*3a40*/  SHFL.DOWN PT, R166, R158, 0x1, 0x1f ;  /* 0x08201f009ea67f89 */ /* 0x00002200000e0000 */
[----:B------:R-:W-:Y:S05]  /*3a50*/  @!P6 BRA `(.L_x_12809) ;  /* 0x000000b00000e947 */ /* 0x000fea0003800000 */
[C---:B-12---:R-:W-:Y:S02]  /*3a60*/  FMUL.FTZ R163, R161.reuse, R164 ;  /* 0x000000a4a1a37220 */ /* 0x046fe40000410000 */
[----:B0-----:R-:W-:-:S02]  /*3a70*/  FMUL.FTZ R165, R161, R166 ;  /* 0x000000a6a1a57220 */ /* 0x001fc40000410000 */
[C---:B----4-:R-:W-:Y:S02]  /*3a80*/  FMUL.FTZ R167, R161.reuse, R14 ;  /* 0x0000000ea1a77220 */ /* 0x050fe40000410000 */
        /* <DEDUP_REMOVED lines=8> */
.L_x_12809:
[----:B-1----:R-:W-:Y:S05]  /*3b10*/  BSYNC B0 ;  /* 0x0000000000007941 */ /* 0x002fea0003800000 */
.L_x_12808:
        /* <DEDUP_REMOVED lines=9> */
[C---:B--2---:R-:W-:Y:S02]  /*3bb0*/  FMUL.FTZ R163, R161.reuse, R164 ;  /* 0x000000a4a1a37220 */ /* 0x044fe40000410000 */
[C---:B0-----:R-:W-:Y:S02]  /*3bc0*/  FMUL.FTZ R165, R161.reuse, R166 ;  /* 0x000000a6a1a57220 */ /* 0x041fe40000410000 */
[C---:B----4-:R-:W-:Y:S02]  /*3bd0*/  FMUL.FTZ R167, R161.reuse, R14 ;  /* 0x0000000ea1a77220 */ /* 0x050fe40000410000 */
[----:B-1-3--:R-:W-:-:S02]  /*3be0*/  FMUL.FTZ R161, R161, R162 ;  /* 0x000000a2a1a17220 */ /* 0x00afc40000410000 */
[C---:B------:R-:W-:Y:S02]  /*3bf0*/  FFMA.FTZ R163, R160.reuse, R162, -R163 ;  /* 0x000000a2a0a37223 */ /* 0x040fe400000108a3 */
[C---:B------:R-:W-:Y:S02]  /*3c00*/  FFMA.FTZ R14, R160.reuse, R14, -R165 ;  /* 0x0000000ea00e7223 */ /* 0x040fe400000108a5 */
[C---:B------:R-:W-:Y:S02]  /*3c10*/  FFMA.FTZ R167, R160.reuse, R166, R167 ;  /* 0x000000a6a0a77223 */ /* 0x040fe400000100a7 */
[----:B------:R-:W-:Y:S01]  /*3c20*/  FFMA.FTZ R161, R160, R164, R161 ;  /* 0x000000a4a0a17223 */ /* 0x000fe200000100a1 */
[----:B------:R-:W-:Y:S01]  /*3c30*/  MOV R160, R163 ;  /* 0x000000a300a07202 */ /* 0x000fe20000000f00 */
[----:B------:R-:W-:Y:S02]  /*3c40*/  FADD.FTZ R159, R159, R14 ;  /* 0x0000000e9f9f7221 */ /* 0x000fe40000010000 */
[----:B------:R-:W-:-:S02]  /*3c50*/  FADD.FTZ R158, R158, R167 ;  /* 0x000000a79e9e7221 */ /* 0x000fc40000010000 */
.L_x_12811:
[----:B------:R-:W-:Y:S05]  /*3c60*/  BSYNC B0 ;  /* 0x0000000000007941 */ /* 0x000fea0003800000 */
.L_x_12810:
[----:B------:R-:W-:Y:S01]  /*3c70*/  FFMA.FTZ R141, R104, R141, R15 ;  /* 0x0000008d688d7223 */ /* 0x000fe2000001000f */
[----:B--2---:R2:W1:Y:S01]  /*3c80*/  SHFL.DOWN PT, R164, R160, 0x4, 0x1f ;  /* 0x08801f00a0a47f89 */ /* 0x00446200000e0000 */
[----:B----4-:R-:W-:Y:S01]  /*3c90*/  FMUL.FTZ R14, R125, R143 ;  /* 0x0000008f7d0e7220 */ /* 0x010fe20000410000 */
[----:B------:R-:W-:Y:S02]  /*3ca0*/  BSSY B0, `(.L_x_12812) ;  /* 0x0000011000007945 */ /* 0x000fe40003800000 */
[----:B0-----:R2:W0:Y:S01]  /*3cb0*/  SHFL.DOWN PT, R166, R161, 0x4, 0x1f ;  /* 0x08801f00a1a67f89 */ /* 0x00142200000e0000 */
[----:B------:R-:W-:-:S03]  /*3cc0*/  FFMA.FTZ R14, R124, R141, R14 ;  /* 0x0000008d7c0e7223 */ /* 0x000fc6000001000e */
[----:B---3--:R2:W3:Y:S04]  /*3cd0*/  SHFL.DOWN PT, R162, R159, 0x4, 0x1f ;  /* 0x08801f009fa27f89 */ /* 0x0084e800000e0000 */
[----:B------:R2:W4:Y:S01]  /*3ce0*/  SHFL.DOWN PT, R168, R158, 0x4, 0x1f ;  /* 0x08801f009ea87f89 */ /* 0x00052200000e0000 */
[----:B------:R-:W-:Y:S05]  /*3cf0*/  @P3 BRA `(.L_x_12813) ;  /* 0x000000b000003947 */ /* 0x000fea0003800000 */
[C---:B0-----:R-:W-:Y:S02]  /*3d00*/  FMUL.FTZ R15, R161.reuse, R166 ;  /* 0x000000a6a10f7220 */ /* 0x041fe40000410000 */
[C---:B----4-:R-:W-:Y:S02]  /*3d10*/  FMUL.FTZ R163, R161.reuse, R168 ;  /* 0x000000a8a1a37220 */ /* 0x050fe40000410000 */
[C---:B---3--:R-:W-:Y:S02]  /*3d20*/  FMUL.FTZ R165, R161.reuse, R162 ;  /* 0x000000a2a1a57220 */ /* 0x048fe40000410000 */
        /* <DEDUP_REMOVED lines=8> */
.L_x_12813:
[----:B------:R-:W-:Y:S05]  /*3db0*/  BSYNC B0 ;  /* 0x0000000000007941 */ /* 0x000fea0003800000 */
.L_x_12812:
[----:B------:R-:W-:Y:S01]  /*3dc0*/  FFMA.FTZ R138, R109, R138, R14 ;  /* 0x0000008a6d8a7223 */ /* 0x000fe2000001000e */
[----:B-1----:R1:W2:Y:S01]  /*3dd0*/  SHFL.DOWN PT, R164, R160, 0x8, 0x1f ;  /* 0x09001f00a0a47f89 */ /* 0x0022a200000e0000 */
[----:B------:R-:W-:Y:S01]  /*3de0*/  FMUL.FTZ R14, R125, R141 ;  /* 0x0000008d7d0e7220 */ /* 0x000fe20000410000 */
[----:B------:R-:W-:Y:S02]  /*3df0*/  BSSY B0, `(.L_x_12814) ;  /* 0x0000011000007945 */ /* 0x000fe40003800000 */
[----:B0-----:R1:W0:Y:S01]  /*3e00*/  SHFL.DOWN PT, R166, R161, 0x8, 0x1f ;  /* 0x09001f00a1a67f89 */ /* 0x00122200000e0000 */
[----:B------:R-:W-:-:S03]  /*3e10*/  FFMA.FTZ R14, R124, R143, -R14 ;  /* 0x0000008f7c0e7223 */ /* 0x000fc6000001080e */
[----:B---3--:R1:W3:Y:S04]  /*3e20*/  SHFL.DOWN PT, R162, R159, 0x8, 0x1f ;  /* 0x09001f009fa27f89 */ /* 0x0082e800000e0000 */
[----:B----4-:R1:W4:Y:S01]  /*3e30*/  SHFL.DOWN PT, R168, R158, 0x8, 0x1f ;  /* 0x09001f009ea87f89 */ /* 0x01032200000e0000 */
        /* <DEDUP_REMOVED lines=12> */
.L_x_12815:
[----:B------:R-:W-:Y:S05]  /*3f00*/  BSYNC B0 ;  /* 0x0000000000007941 */ /* 0x000fea0003800000 */
.L_x_12814:
[----:B------:R-:W-:Y:S01]  /*3f10*/  FFMA.FTZ R136, R109, R136, R14 ;  /* 0x000000886d887223 */ /* 0x000fe2000001000e */
[----:B---3--:R3:W1:Y:S01]  /*3f20*/  SHFL.DOWN PT, R162, R160, 0x10, 0x1f ;  /* 0x0a001f00a0a27f89 */ /* 0x00866200000e0000 */
[C---:B------:R-:W-:Y:S01]  /*3f30*/  FMUL.FTZ R15, R127.reuse, R138 ;  /* 0x0000008a7f0f7220 */ /* 0x040fe20000410000 */
[----:B------:R-:W-:Y:S01]  /*3f40*/  BSSY B0, `(.L_x_12816) ;  /* 0x0000012000007945 */ /* 0x000fe20003800000 */
[-C--:B------:R-:W-:Y:S01]  /*3f50*/  FMUL.FTZ R163, R127, R136.reuse ;  /* 0x000000887fa37220 */ /* 0x080fe20000410000 */
[----:B--2---:R3:W2:Y:S01]  /*3f60*/  SHFL.DOWN PT, R164, R161, 0x10, 0x1f ;  /* 0x0a001f00a1a47f89 */ /* 0x0046a200000e0000 */
[----:B------:R-:W-:-:S03]  /*3f70*/  FFMA.FTZ R15, R126, R136, -R15 ;  /* 0x000000887e0f7223 */ /* 0x000fc6000001080f */
[----:B------:R3:W4:Y:S04]  /*3f80*/  SHFL.DOWN PT, R14, R159, 0x10, 0x1f ;  /* 0x0a001f009f0e7f89 */ /* 0x00072800000e0000 */
        /* <DEDUP_REMOVED lines=13> */
.L_x_12817:
[----:B------:R-:W-:Y:S05]  /*4060*/  BSYNC B0 ;  /* 0x0000000000007941 */ /* 0x000fea0003800000 */
.L_x_12816:
[----:B----4-:R-:W-:Y:S01]  /*4070*/  SHFL.DOWN PT, R168, R161, 0x1, 0x1f ;  /* 0x08201f00a1a87f89 */ /* 0x010fe200000e0000 */
[C---:B------:R-:W-:Y:S01]  /*4080*/  SHF.L.U64.HI R14, R59.reuse, 0x2, R58 ;  /* 0x000000023b0e7819 */ /* 0x040fe2000001023a */
[----:B------:R-:W-:Y:S01]  /*4090*/  FFMA.FTZ R147, R110, R147, R15 ;  /* 0x000000936e937223 */ /* 0x000fe2000001000f */
[----:B------:R-:W-:Y:S01]  /*40a0*/  SHF.L.U32 R167, R59, 0x2, RZ ;  /* 0x000000023ba77819 */ /* 0x000fe200000006ff */
[----:B------:R-:W4:Y:S01]  /*40b0*/  SHFL.IDX PT, R165, R11, RZ, 0x1f ;  /* 0x00001fff0ba57589 */ /* 0x000f2200000e0000 */
[----:B------:R-:W-:Y:S01]  /*40c0*/  FFMA.FTZ R163, R126, R138, R163 ;  /* 0x0000008a7ea37223 */ /* 0x000fe200000100a3 */
[----:B------:R-:W-:Y:S01]  /*40d0*/  ISETP.NE.AND P0, PT, R48, RZ, PT ;  /* 0x000000ff3000720c */ /* 0x000fe20003f05270 */
[C---:B-1----:R-:W-:Y:S01]  /*40e0*/  IMAD R162, R14.reuse, c[0x0][0x2b0], RZ ;  /* 0x0000ac000ea27a24 */ /* 0x042fe200078e02ff */
[----:B--2---:R-:W1:Y:S01]  /*40f0*/  SHFL.IDX PT, R164, R10, RZ, 0x1f ;  /* 0x00001fff0aa47589 */ /* 0x004e6200000e0000 */
[----:B------:R-:W-:Y:S01]  /*4100*/  IMAD R14, R14, c[0x0][0x2d0], RZ ;  /* 0x0000b4000e0e7a24 */ /* 0x000fe200078e02ff */
[----:B------:R-:W-:Y:S01]  /*4110*/  BSSY B0, `(.L_x_12818) ;  /* 0x0000159000007945 */ /* 0x000fe20003800000 */
[----:B------:R-:W-:Y:S01]  /*4120*/  FFMA.FTZ R145, R110, R145, R163 ;  /* 0x000000916e917223 */ /* 0x000fe200000100a3 */
[----:B0-----:R-:W0:Y:S01]  /*4130*/  SHFL.DOWN PT, R166, R160, 0x1, 0x1f ;  /* 0x08201f00a0a67f89 */ /* 0x001e2200000e0000 */
[----:B------:R-:W-:-:S02]  /*4140*/  FMUL.FTZ R15, R129, R147 ;  /* 0x00000093810f7220 */ /* 0x000fc40000410000 */
[----:B------:R-:W-:Y:S01]  /*4150*/  IMAD R171, R167, c[0x0][0x2d4], R14 ;  /* 0x0000b500a7ab7a24 */ /* 0x000fe200078e020e */
[----:B------:R-:W2:Y:S01]  /*4160*/  SHFL.DOWN PT, R170, R159, 0x1, 0x1f ;  /* 0x08201f009faa7f89 */ /* 0x000ea200000e0000 */
[-C--:B------:R-:W-:Y:S02]  /*4170*/  FMUL.FTZ R14, R129, R145.reuse ;  /* 0x00000091810e7220 */ /* 0x080fe40000410000 */
[C---:B------:R-:W-:Y:S01]  /*4180*/  FFMA.FTZ R163, R128.reuse, R145, R15 ;  /* 0x0000009180a37223 */ /* 0x040fe2000001000f */
[----:B------:R-:W5:Y:S01]  /*4190*/  SHFL.DOWN PT, R173, R158, 0x1, 0x1f ;  /* 0x08201f009ead7f89 */ /* 0x000f6200000e0000 */
[----:B------:R-:W-:Y:S02]  /*41a0*/  IMAD R169, R167, c[0x0][0x2b4], R162 ;  /* 0x0000ad00a7a97a24 */ /* 0x000fe400078e02a2 */
[----:B------:R-:W-:Y:S01]  /*41b0*/  FFMA.FTZ R162, R128, R147, -R14 ;  /* 0x0000009380a27223 */ /* 0x000fe2000001080e */
[----:B---3--:R-:W3:Y:S01]  /*41c0*/  SHFL.IDX PT, R161, R161, RZ, 0x1f ;  /* 0x00001fffa1a17589 */ /* 0x008ee200000e0000 */
[----:B------:R-:W-:-:S02]  /*41d0*/  FFMA.FTZ R142, R117, R142, R163 ;  /* 0x0000008e758e7223 */ /* 0x000fc400000100a3 */
[----:B------:R-:W-:Y:S01]  /*41e0*/  IMAD.WIDE.U32 R14, R167, c[0x0][0x2d0], R18 ;  /* 0x0000b400a70e7a25 */ /* 0x000fe200078e0012 */
[----:B------:R-:W3:Y:S03]  /*41f0*/  SHFL.IDX PT, R160, R160, RZ, 0x1f ;  /* 0x00001fffa0a07589 */ /* 0x000ee600000e0000 */
[C---:B----4-:R-:W-:Y:S01]  /*4200*/  @P1 FMUL.FTZ R163, R168.reuse, R165 ;  /* 0x000000a5a8a31220 */ /* 0x050fe20000410000 */
[----:B------:R-:W4:Y:S01]  /*4210*/  SHFL.IDX PT, R159, R159, RZ, 0x1f ;  /* 0x00001fff9f9f7589 */ /* 0x000f2200000e0000 */
[----:B-1----:R-:W-:Y:S01]  /*4220*/  @P1 FMUL.FTZ R18, R168, R164 ;  /* 0x000000a4a8121220 */ /* 0x002fe20000410000 */
[----:B------:R-:W-:Y:S01]  /*4230*/  IADD3 R15, R15, R171, RZ ;  /* 0x000000ab0f0f7210 */ /* 0x000fe20007ffe0ff */
[----:B------:R-:W-:Y:S01]  /*4240*/  FFMA.FTZ R140, R117, R140, R162 ;  /* 0x0000008c758c7223 */ /* 0x000fe200000100a2 */
[----:B------:R-:W1:Y:S01]  /*4250*/  SHFL.IDX PT, R158, R158, RZ, 0x1f ;  /* 0x00001fff9e9e7589 */ /* 0x000e6200000e0000 */
[----:B------:R-:W-:-:S02]  /*4260*/  FMUL.FTZ R19, R131, R142 ;  /* 0x0000008e83137220 */ /* 0x000fc40000410000 */
[C---:B0-----:R-:W-:Y:S02]  /*4270*/  @P1 FFMA.FTZ R163, R166.reuse, R164, -R163 ;  /* 0x000000a4a6a31223 */ /* 0x041fe400000108a3 */
[----:B------:R-:W-:Y:S02]  /*4280*/  @P1 FFMA.FTZ R18, R166, R165, R18 ;  /* 0x000000a5a6121223 */ /* 0x000fe40000010012 */
[----:B------:R-:W-:Y:S02]  /*4290*/  FFMA.FTZ R19, R130, R140, -R19 ;  /* 0x0000008c82137223 */ /* 0x000fe40000010813 */
[----:B--2---:R-:W-:Y:S02]  /*42a0*/  @P1 FADD.FTZ R164, R170, R163 ;  /* 0x000000a3aaa41221 */ /* 0x004fe40000010000 */
[----:B-----5:R-:W-:Y:S02]  /*42b0*/  @P1 FADD.FTZ R165, R173, R18 ;  /* 0x00000012ada51221 */ /* 0x020fe40000010000 */
[----:B------:R-:W-:-:S02]  /*42c0*/  FFMA.FTZ R144, R23, R144, R19 ;  /* 0x0000009017907223 */ /* 0x000fc40000010013 */
[CC--:B------:R-:W-:Y:S02]  /*42d0*/  FMUL.FTZ R162, R164.reuse, -R17.reuse ;  /* 0x80000011a4a27220 */ /* 0x0c0fe40000410000 */
[C---:B------:R-:W-:Y:S02]  /*42e0*/  FMUL.FTZ R19, R165.reuse, -R17 ;  /* 0x80000011a5137220 */ /* 0x040fe40000410000 */
[-C--:B------:R-:W-:Y:S02]  /*42f0*/  FFMA.FTZ R165, R165, R16.reuse, R162 ;  /* 0x00000010a5a57223 */ /* 0x080fe400000100a2 */
[----:B------:R-:W-:Y:S02]  /*4300*/  FFMA.FTZ R16, R164, R16, -R19 ;  /* 0x00000010a4107223 */ /* 0x000fe40000010813 */
[----:B---3--:R-:W-:Y:S02]  /*4310*/  FMUL.FTZ R18, R161, R10 ;  /* 0x0000000aa1127220 */ /* 0x008fe40000410000 */
[----:B------:R-:W-:-:S02]  /*4320*/  FADD.FTZ R148, -R148, R165 ;  /* 0x000000a594947221 */ /* 0x000fc40000010100 */
[----:B------:R-:W-:Y:S02]  /*4330*/  FADD.FTZ R151, R151, R16 ;  /* 0x0000001097977221 */ /* 0x000fe40000010000 */
[-C--:B------:R-:W-:Y:S02]  /*4340*/  FMUL.FTZ R17, R161, R11.reuse ;  /* 0x0000000ba1117220 */ /* 0x080fe40000410000 */
[----:B------:R-:W-:Y:S02]  /*4350*/  FFMA.FTZ R19, R160, R11, R18 ;  /* 0x0000000ba0137223 */ /* 0x000fe40000010012 */
[C---:B------:R-:W-:Y:S02]  /*4360*/  FMUL.FTZ R11, R131.reuse, R140 ;  /* 0x0000008c830b7220 */ /* 0x040fe40000410000 */
[C---:B------:R-:W-:Y:S02]  /*4370*/  FMUL.FTZ R16, R131.reuse, -R148 ;  /* 0x8000009483107220 */ /* 0x040fe40000410000 */
[----:B------:R-:W-:-:S02]  /*4380*/  FMUL.FTZ R131, R131, -R151 ;  /* 0x8000009783837220 */ /* 0x000fc40000410000 */
[----:B------:R-:W-:Y:S02]  /*4390*/  FFMA.FTZ R10, R160, R10, -R17 ;  /* 0x0000000aa00a7223 */ /* 0x000fe40000010811 */
[C---:B------:R-:W-:Y:S02]  /*43a0*/  FFMA.FTZ R131, R130.reuse, R148, R131 ;  /* 0x0000009482837223 */ /* 0x040fe40000010083 */
[----:B------:R-:W-:Y:S02]  /*43b0*/  FFMA.FTZ R16, R130, R151, -R16 ;  /* 0x0000009782107223 */ /* 0x000fe40000010810 */
[C---:B------:R-:W-:Y:S02]  /*43c0*/  FMUL.FTZ R17, R161.reuse, R9 ;  /* 0x00000009a1117220 */ /* 0x040fe40000410000 */
[----:B------:R-:W-:Y:S02]  /*43d0*/  FADD.FTZ R150, -R150, R131 ;  /* 0x0000008396967221 */ /* 0x000fe40000010100 */
[----:B------:R-:W-:-:S02]  /*43e0*/  FMUL.FTZ R161, R161, R8 ;  /* 0x00000008a1a17220 */ /* 0x000fc40000410000 */
[----:B------:R-:W-:Y:S01]  /*43f0*/  FADD.FTZ R149, R149, R16 ;  /* 0x0000001095957221 */ /* 0x000fe20000010000 */
[----:B------:R-:W-:Y:S01]  /*4400*/  SHF.L.U32 R16, R48, 0x4, RZ ;  /* 0x0000000430107819 */ /* 0x000fe200000006ff */
[----:B------:R-:W-:Y:S01]  /*4410*/  FFMA.FTZ R8, R160, R8, -R17 ;  /* 0x00000008a0087223 */ /* 0x000fe20000010811 */
[----:B------:R-:W-:Y:S01]  /*4420*/  P2R R17, PR, RZ, 0x1 ;  /* 0x00000001ff117803 */ /* 0x000fe20000000000 */
[C---:B------:R-:W-:Y:S01]  /*4430*/  FMUL.FTZ R17, R129.reuse, -R150 ;  /* 0x8000009681117220 */ /* 0x040fe20000410000 */
[----:B------:R-:W-:Y:S01]  /*4440*/  LEA.HI.SX32 R16, R16, R16, 0x1b ;  /* 0x0000001010107211 */ /* 0x000fe200078fdaff */
[-C--:B------:R-:W-:Y:S02]  /*4450*/  FMUL.FTZ R129, R129, -R149.reuse ;  /* 0x8000009581817220 */ /* 0x080fe40000410000 */
[----:B------:R-:W-:Y:S02]  /*4460*/  FFMA.FTZ R18, R130, R142, R11 ;  /* 0x0000008e82127223 */ /* 0x000fe4000001000b */
        /* <DEDUP_REMOVED lines=8> */
[----:B------:R-:W-:Y:S02]  /*44f0*/  FFMA.FTZ R9, R160, R9, R161 ;  /* 0x00000009a0097223 */ /* 0x000fe400000100a1 */
[----:B----4-:R-:W-:Y:S02]  /*4500*/  FADD.FTZ R10, R159, R10 ;  /* 0x0000000a9f0a7221 */ /* 0x010fe40000010000 */
[----:B-1----:R-:W-:Y:S02]  /*4510*/  FADD.FTZ R11, R158, R19 ;  /* 0x000000139e0b7221 */ /* 0x002fe40000010000 */
[----:B------:R-:W-:Y:S02]  /*4520*/  FADD.FTZ R155, -R155, R130 ;  /* 0x000000829b9b7221 */ /* 0x000fe40000010100 */
[----:B------:R-:W-:Y:S01]  /*4530*/  FADD.FTZ R153, R153, R128 ;  /* 0x0000008099997221 */ /* 0x000fe20000010000 */
[----:B------:R0:W-:Y:S01]  /*4540*/  @!P0 STS.128 [R60.X16+0x2e10], R8 ;  /* 0x002e10083c008388 */ /* 0x0001e2000000cc00 */
[----:B------:R-:W-:-:S02]  /*4550*/  FMUL.FTZ R130, R80, R150 ;  /* 0x0000009650827220 */ /* 0x000fc40000410000 */
[----:B------:R-:W-:Y:S02]  /*4560*/  FMUL.FTZ R128, R80, R149 ;  /* 0x0000009550807220 */ /* 0x000fe40000410000 */
[C---:B------:R-:W-:Y:S02]  /*4570*/  FMUL.FTZ R159, R78.reuse, R148 ;  /* 0x000000944e9f7220 */ /* 0x040fe40000410000 */
[C---:B------:R-:W-:Y:S02]  /*4580*/  FFMA.FTZ R18, R23.reuse, R22, R18 ;  /* 0x0000001617127223 */ /* 0x040fe40000010012 */
[----:B------:R-:W-:Y:S02]  /*4590*/  FMUL.FTZ R19, R78, R23 ;  /* 0x000000174e137220 */ /* 0x000fe40000410000 */
[----:B------:R-:W-:Y:S02]  /*45a0*/  FMUL.FTZ R17, R23, R159 ;  /* 0x0000009f17117220 */ /* 0x000fe40000410000 */
[----:B------:R-:W-:-:S02]  /*45b0*/  FFMA.FTZ R22, R121, -R19, R18 ;  /* 0x8000001379167223 */ /* 0x000fc40000010012 */
[----:B------:R-:W-:Y:S01]  /*45c0*/  FFMA.FTZ R126, R115, -R19, R144 ;  /* 0x80000013737e7223 */ /* 0x000fe20000010090 */
[----:B------:R1:W-:Y:S01]  /*45d0*/  STS [R16.X4+0x87c], R17 ;  /* 0x00087c1110007388 */ /* 0x0003e20000004800 */
[C---:B0-----:R-:W-:Y:S02]  /*45e0*/  FMUL.FTZ R9, R125.reuse, -R155 ;  /* 0x8000009b7d097220 */ /* 0x041fe40000410000 */
[----:B------:R-:W-:Y:S02]  /*45f0*/  FMUL.FTZ R125, R125, -R153 ;  /* 0x800000997d7d7220 */ /* 0x000fe40000410000 */
[----:B------:R-:W-:Y:S02]  /*4600*/  FMUL.FTZ R10, R80, R117 ;  /* 0x00000075500a7220 */ /* 0x000fe40000410000 */
[C---:B------:R-:W-:Y:S02]  /*4610*/  FFMA.FTZ R125, R124.reuse, R155, R125 ;  /* 0x0000009b7c7d7223 */ /* 0x040fe4000001007d */
[----:B------:R-:W-:-:S02]  /*4620*/  FFMA.FTZ R9, R124, R153, -R9 ;  /* 0x000000997c097223 */ /* 0x000fc40000010809 */
[-C--:B------:R-:W-:Y:S02]  /*4630*/  FFMA.FTZ R124, R113, -R10.reuse, R142 ;  /* 0x8000000a717c7223 */ /* 0x080fe4000001008e */
[----:B------:R-:W-:Y:S02]  /*4640*/  FADD.FTZ R152, -R152, R125 ;  /* 0x0000007d98987221 */ /* 0x000fe40000010100 */
[----:B------:R-:W-:Y:S02]  /*4650*/  FADD.FTZ R154, R154, R9 ;  /* 0x000000099a9a7221 */ /* 0x000fe40000010000 */
[----:B------:R-:W-:Y:S02]  /*4660*/  FFMA.FTZ R125, R119, -R10, R140 ;  /* 0x8000000a777d7223 */ /* 0x000fe4000001008c */
[----:B------:R-:W-:Y:S02]  /*4670*/  FMUL.FTZ R10, R124, R130 ;  /* 0x000000827c0a7220 */ /* 0x000fe40000410000 */
[----:B------:R-:W-:-:S02]  /*4680*/  FMUL.FTZ R9, R123, -R152 ;  /* 0x800000987b097220 */ /* 0x000fc40000410000 */
[----:B------:R-:W-:Y:S02]  /*4690*/  FMUL.FTZ R123, R123, -R154 ;  /* 0x8000009a7b7b7220 */ /* 0x000fe40000410000 */
[----:B------:R-:W-:Y:S02]  /*46a0*/  FFMA.FTZ R183, R125, R128, R10 ;  /* 0x000000807db77223 */ /* 0x000fe4000001000a */
[C---:B------:R-:W-:Y:S02]  /*46b0*/  FFMA.FTZ R10, R122.reuse, R154, -R9 ;  /* 0x0000009a7a0a7223 */ /* 0x040fe40000010809 */
[----:B------:R-:W-:Y:S02]  /*46c0*/  FFMA.FTZ R123, R122, R152, R123 ;  /* 0x000000987a7b7223 */ /* 0x000fe4000001007b */
[----:B------:R-:W-:Y:S02]  /*46d0*/  FMUL.FTZ R11, R124, R128 ;  /* 0x000000807c0b7220 */ /* 0x000fe40000410000 */
[----:B------:R-:W-:-:S02]  /*46e0*/  FADD.FTZ R21, R21, R10 ;  /* 0x0000000a15157221 */ /* 0x000fc40000010000 */
[----:B------:R-:W-:Y:S02]  /*46f0*/  FADD.FTZ R123, -R20, R123 ;  /* 0x0000007b147b7221 */ /* 0x000fe40000010100 */
[----:B------:R-:W-:Y:S02]  /*4700*/  FFMA.FTZ R185, R125, R130, -R11 ;  /* 0x000000827db97223 */ /* 0x000fe4000001080b */
[----:B------:R-:W-:Y:S02]  /*4710*/  FMUL.FTZ R122, R79, R110 ;  /* 0x0000006e4f7a7220 */ /* 0x000fe40000410000 */
[C---:B------:R-:W-:Y:S02]  /*4720*/  FMUL.FTZ R11, R120.reuse, -R21 ;  /* 0x80000015780b7220 */ /* 0x040fe40000410000 */
[----:B------:R-:W-:Y:S02]  /*4730*/  FMUL.FTZ R19, R117, R128 ;  /* 0x0000008075137220 */ /* 0x000fe40000410000 */
[----:B------:R-:W-:-:S02]  /*4740*/  FMUL.FTZ R9, R120, -R123 ;  /* 0x8000007b78097220 */ /* 0x000fc40000410000 */
[----:B------:R-:W-:Y:S01]  /*4750*/  FMUL.FTZ R127, R117, R130 ;  /* 0x00000082757f7220 */ /* 0x000fe20000410000 */
[----:B------:R0:W-:Y:S01]  /*4760*/  STS [R16.X4+0x870], R19 ;  /* 0x0008701310007388 */ /* 0x0001e20000004800 */
[----:B------:R-:W-:Y:S02]  /*4770*/  FFMA.FTZ R120, R112, -R122, R145 ;  /* 0x8000007a70787223 */ /* 0x000fe40000010091 */
[----:B-1----:R-:W-:Y:S01]  /*4780*/  FMUL.FTZ R17, R79, R34 ;  /* 0x000000224f117220 */ /* 0x002fe20000410000 */
[----:B------:R1:W-:Y:S01]  /*4790*/  STS [R16.X4+0x874], R127 ;  /* 0x0008747f10007388 */ /* 0x0003e20000004800 */
[C---:B------:R-:W-:Y:S02]  /*47a0*/  FFMA.FTZ R11, R118.reuse, R123, R11 ;  /* 0x0000007b760b7223 */ /* 0x040fe4000001000b */
[----:B------:R-:W-:Y:S02]  /*47b0*/  FFMA.FTZ R10, R118, R21, -R9 ;  /* 0x00000015760a7223 */ /* 0x000fe40000010809 */
[----:B------:R-:W-:-:S02]  /*47c0*/  FMUL.FTZ R131, R78, R151 ;  /* 0x000000974e837220 */ /* 0x000fc40000410000 */
[----:B------:R-:W-:Y:S02]  /*47d0*/  FMUL.FTZ R8, R22, R159 ;  /* 0x0000009f16087220 */ /* 0x000fe40000410000 */
[----:B------:R-:W-:Y:S02]  /*47e0*/  FFMA.FTZ R122, R108, -R122, R147 ;  /* 0x8000007a6c7a7223 */ /* 0x000fe40000010093 */
[----:B------:R-:W-:Y:S02]  /*47f0*/  FMUL.FTZ R9, R79, R35 ;  /* 0x000000234f097220 */ /* 0x000fe40000410000 */
[----:B0-----:R-:W-:Y:S02]  /*4800*/  FMUL.FTZ R19, R120, R17 ;  /* 0x0000001178137220 */ /* 0x001fe40000410000 */
[----:B-1----:R-:W-:Y:S02]  /*4810*/  FADD.FTZ R127, -R156, R11 ;  /* 0x0000000b9c7f7221 */ /* 0x002fe40000010100 */
[----:B------:R-:W-:-:S02]  /*4820*/  FADD.FTZ R157, R157, R10 ;  /* 0x0000000a9d9d7221 */ /* 0x000fc40000010000 */
[-C--:B------:R-:W-:Y:S02]  /*4830*/  FMUL.FTZ R161, R23, R131.reuse ;  /* 0x0000008317a17220 */ /* 0x080fe40000410000 */
[-C--:B------:R-:W-:Y:S02]  /*4840*/  FFMA.FTZ R8, R126, R131.reuse, R8 ;  /* 0x000000837e087223 */ /* 0x080fe40000010008 */
[----:B------:R-:W-:Y:S01]  /*4850*/  FMUL.FTZ R131, R22, R131 ;  /* 0x0000008316837220 */ /* 0x000fe20000410000 */
[----:B------:R-:W-:Y:S01]  /*4860*/  STS [R16.X4+0x878], R161 ;  /* 0x000878a110007388 */ /* 0x000fe20000004800 */
[-C--:B------:R-:W-:Y:S02]  /*4870*/  FMUL.FTZ R10, R120, R9.reuse ;  /* 0x00000009780a7220 */ /* 0x080fe40000410000 */
[-C--:B------:R-:W-:Y:S02]  /*4880*/  FFMA.FTZ R179, R122, R9.reuse, R19 ;  /* 0x000000097ab37223 */ /* 0x080fe40000010013 */
[----:B------:R-:W-:-:S02]  /*4890*/  FMUL.FTZ R11, R110, R9 ;  /* 0x000000096e0b7220 */ /* 0x000fc40000410000 */
[C---:B------:R-:W-:Y:S02]  /*48a0*/  FMUL.FTZ R9, R116.reuse, -R127 ;  /* 0x8000007f74097220 */ /* 0x040fe40000410000 */
[----:B------:R-:W-:Y:S01]  /*48b0*/  FMUL.FTZ R116, R116, -R157 ;  /* 0x8000009d74747220 */ /* 0x000fe20000410000 */
[----:B------:R0:W-:Y:S01]  /*48c0*/  STS [R16.X4+0x868], R11 ;  /* 0x0008680b10007388 */ /* 0x0001e20000004800 */
[----:B------:R-:W-:Y:S02]  /*48d0*/  FFMA.FTZ R159, R126, R159, -R131 ;  /* 0x0000009f7e9f7223 */ /* 0x000fe40000010883 */
[----:B------:R-:W-:Y:S02]  /*48e0*/  FMUL.FTZ R131, R82, R109 ;  /* 0x0000006d52837220 */ /* 0x000fe40000410000 */
[C---:B------:R-:W-:Y:S02]  /*48f0*/  FFMA.FTZ R116, R114.reuse, R127, R116 ;  /* 0x0000007f72747223 */ /* 0x040fe40000010074 */
[----:B------:R-:W-:-:S02]  /*4900*/  FFMA.FTZ R9, R114, R157, -R9 ;  /* 0x0000009d72097223 */ /* 0x000fc40000010809 */
[----:B------:R-:W-:Y:S02]  /*4910*/  FMUL.FTZ R114, R86, R99 ;  /* 0x0000006356727220 */ /* 0x000fe40000410000 */
[----:B------:R-:W-:Y:S02]  /*4920*/  FFMA.FTZ R156, R111, -R131, R138 ;  /* 0x800000836f9c7223 */ /* 0x000fe4000001008a */
[----:B------:R-:W-:Y:S02]  /*4930*/  FMUL.FTZ R130, R82, R155 ;  /* 0x0000009b52827220 */ /* 0x000fe40000410000 */
[----:B------:R-:W-:Y:S02]  /*4940*/  FADD.FTZ R116, -R33, R116 ;  /* 0x0000007421747221 */ /* 0x000fe40000010100 */
[----:B------:R-:W-:Y:S02]  /*4950*/  FMUL.FTZ R19, R110, R17 ;  /* 0x000000116e137220 */ /* 0x000fe40000410000 */
[----:B------:R-:W-:-:S02]  /*4960*/  FADD.FTZ R32, R32, R9 ;  /* 0x0000000920207221 */ /* 0x000fc40000010000 */
[----:B------:R-:W-:Y:S01]  /*4970*/  FMUL.FTZ R118, R83, R96 ;  /* 0x0000006053767220 */ /* 0x000fe20000410000 */
[----:B------:R1:W-:Y:S01]  /*4980*/  STS [R16.X4+0x86c], R19 ;  /* 0x00086c1310007388 */ /* 0x0003e20000004800 */
[----:B------:R-:W-:Y:S02]  /*4990*/  FFMA.FTZ R20, R95, -R114, R133 ;  /* 0x800000725f147223 */ /* 0x000fe40000010085 */
[----:B------:R-:W-:Y:S02]  /*49a0*/  FMUL.FTZ R128, R82, R153 ;  /* 0x0000009952807220 */ /* 0x000fe40000410000 */
[----:B------:R-:W-:Y:S02]  /*49b0*/  FFMA.FTZ R131, R107, -R131, R136 ;  /* 0x800000836b837223 */ /* 0x000fe40000010088 */
[----:B------:R-:W-:Y:S02]  /*49c0*/  FMUL.FTZ R9, R156, R130 ;  /* 0x000000829c097220 */ /* 0x000fe40000410000 */
[----:B------:R-:W-:-:S02]  /*49d0*/  FFMA.FTZ R114, R97, -R114, R139 ;  /* 0x8000007261727223 */ /* 0x000fc4000001008b */
[----:B0-----:R-:W-:Y:S02]  /*49e0*/  FMUL.FTZ R11, R86, R116 ;  /* 0x00000074560b7220 */ /* 0x001fe40000410000 */
[----:B------:R-:W-:Y:S02]  /*49f0*/  FFMA.FTZ R181, R122, R17, -R10 ;  /* 0x000000117ab57223 */ /* 0x000fe4000001080a */
[----:B------:R-:W-:Y:S02]  /*4a00*/  FFMA.FTZ R33, R98, -R118, R137 ;  /* 0x8000007662217223 */ /* 0x000fe40000010089 */
[----:B------:R-:W-:Y:S02]  /*4a10*/  FFMA.FTZ R175, R131, R128, R9 ;  /* 0x0000008083af7223 */ /* 0x000fe40000010009 */
[----:B------:R-:W-:Y:S02]  /*4a20*/  FFMA.FTZ R118, R100, -R118, R135 ;  /* 0x8000007664767223 */ /* 0x000fe40000010087 */
[----:B------:R-:W-:-:S02]  /*4a30*/  FMUL.FTZ R129, R156, R128 ;  /* 0x000000809c817220 */ /* 0x000fc40000410000 */
[----:B-1----:R-:W-:Y:S02]  /*4a40*/  FMUL.FTZ R19, R83, R127 ;  /* 0x0000007f53137220 */ /* 0x002fe40000410000 */
[----:B------:R-:W-:Y:S02]  /*4a50*/  FMUL.FTZ R9, R86, R32 ;  /* 0x0000002056097220 */ /* 0x000fe40000410000 */
[----:B------:R-:W-:Y:S02]  /*4a60*/  FMUL.FTZ R10, R114, R11 ;  /* 0x0000000b720a7220 */ /* 0x000fe40000410000 */
[----:B------:R-:W-:Y:S02]  /*4a70*/  FMUL.FTZ R163, R109, R128 ;  /* 0x000000806da37220 */ /* 0x000fe40000410000 */
[----:B------:R-:W-:Y:S02]  /*4a80*/  FMUL.FTZ R17, R83, R157 ;  /* 0x0000009d53117220 */ /* 0x000fe40000410000 */
[----:B------:R-:W-:Y:S01]  /*4a90*/  FMUL.FTZ R128, R118, R19 ;  /* 0x0000001376807220 */ /* 0x000fe20000410000 */
[----:B------:R0:W-:Y:S01]  /*4aa0*/  STS [R16.X4+0x860], R163 ;  /* 0x000860a310007388 */ /* 0x0001e20000004800 */
[----:B------:R-:W-:-:S02]  /*4ab0*/  FFMA.FTZ R10, R20, R9, R10 ;  /* 0x00000009140a7223 */ /* 0x000fc4000001000a */
[-C--:B------:R-:W-:Y:S02]  /*4ac0*/  FFMA.FTZ R177, R131, R130.reuse, -R129 ;  /* 0x0000008283b17223 */ /* 0x080fe40000010881 */
[----:B------:R-:W-:Y:S02]  /*4ad0*/  FMUL.FTZ R165, R109, R130 ;  /* 0x000000826da57220 */ /* 0x000fe40000410000 */
[----:B------:R-:W-:Y:S02]  /*4ae0*/  FMUL.FTZ R130, R81, R104 ;  /* 0x0000006851827220 */ /* 0x000fe40000410000 */
[----:B------:R-:W-:Y:S01]  /*4af0*/  IMAD.WIDE.U32 R12, R167, c[0x0][0x2b0], R12 ;  /* 0x0000ac00a70c7a25 */ /* 0x000fe200078e000c */
[----:B------:R1:W-:Y:S03]  /*4b00*/  STS [R16.X4+0x864], R165 ;  /* 0x000864a510007388 */ /* 0x0003e60000004800 */
[----:B------:R-:W-:Y:S01]  /*4b10*/  FFMA.FTZ R129, R33, R17, R128 ;  /* 0x0000001121817223 */ /* 0x000fe20000010080 */
[----:B------:R-:W-:Y:S01]  /*4b20*/  IADD3 R13, R13, R169, RZ ;  /* 0x000000a90d0d7210 */ /* 0x000fe20007ffe0ff */
[----:B------:R-:W-:-:S02]  /*4b30*/  FADD.FTZ R10, RZ, R10 ;  /* 0x0000000aff0a7221 */ /* 0x000fc40000010000 */
[----:B------:R-:W-:Y:S02]  /*4b40*/  FFMA.FTZ R158, R106, -R130, R141 ;  /* 0x800000826a9e7223 */ /* 0x000fe4000001008d */
[C---:B------:R-:W-:Y:S02]  /*4b50*/  FMUL.FTZ R167, R81.reuse, R152 ;  /* 0x0000009851a77220 */ /* 0x040fe40000410000 */
[----:B------:R-:W-:Y:S02]  /*4b60*/  FADD.FTZ R162, R10, R129 ;  /* 0x000000810aa27221 */ /* 0x000fe40000010000 */
[----:B------:R-:W-:Y:S02]  /*4b70*/  FMUL.FTZ R129, R84, R101 ;  /* 0x0000006554817220 */ /* 0x000fe40000410000 */
[----:B------:R-:W-:Y:S02]  /*4b80*/  FFMA.FTZ R130, R102, -R130, R143 ;  /* 0x8000008266827223 */ /* 0x000fe4000001008f */
[----:B------:R-:W-:-:S02]  /*4b90*/  FMUL.FTZ R161, R81, R154 ;  /* 0x0000009a51a17220 */ /* 0x000fc40000410000 */
[C---:B------:R-:W-:Y:S02]  /*4ba0*/  FMUL.FTZ R10, R158.reuse, R167 ;  /* 0x000000a79e0a7220 */ /* 0x040fe40000410000 */
[----:B------:R-:W-:Y:S02]  /*4bb0*/  FFMA.FTZ R128, R103, -R129, R132 ;  /* 0x8000008167807223 */ /* 0x000fe40000010084 */
[-C--:B------:R-:W-:Y:S02]  /*4bc0*/  FMUL.FTZ R160, R158, R161.reuse ;  /* 0x000000a19ea07220 */ /* 0x080fe40000410000 */
[----:B------:R-:W-:Y:S02]  /*4bd0*/  FFMA.FTZ R169, R130, R161, R10 ;  /* 0x000000a182a97223 */ /* 0x000fe4000001000a */
[----:B------:R-:W-:Y:S02]  /*4be0*/  FFMA.FTZ R129, R105, -R129, R134 ;  /* 0x8000008169817223 */ /* 0x000fe40000010086 */
[----:B------:R-:W-:-:S02]  /*4bf0*/  FMUL.FTZ R10, R114, R9 ;  /* 0x00000009720a7220 */ /* 0x000fc40000410000 */
[----:B------:R-:W-:Y:S02]  /*4c00*/  FMUL.FTZ R166, R84, R123 ;  /* 0x0000007b54a67220 */ /* 0x000fe40000410000 */
[----:B------:R-:W-:Y:S02]  /*4c10*/  FFMA.FTZ R171, R130, R167, -R160 ;  /* 0x000000a782ab7223 */ /* 0x000fe400000108a0 */
[----:B------:R-:W-:Y:S02]  /*4c20*/  FMUL.FTZ R160, R118, R17 ;  /* 0x0000001176a07220 */ /* 0x000fe40000410000 */
[----:B------:R-:W-:Y:S02]  /*4c30*/  FFMA.FTZ R10, R20, R11, -R10 ;  /* 0x0000000b140a7223 */ /* 0x000fe4000001080a */
[----:B------:R-:W-:Y:S02]  /*4c40*/  FMUL.FTZ R164, R84, R21 ;  /* 0x0000001554a47220 */ /* 0x000fe40000410000 */
[----:B0-----:R-:W-:-:S02]  /*4c50*/  FMUL.FTZ R163, R129, R166 ;  /* 0x000000a681a37220 */ /* 0x001fc40000410000 */
[----:B------:R-:W-:Y:S02]  /*4c60*/  FMUL.FTZ R173, R104, R161 ;  /* 0x000000a168ad7220 */ /* 0x000fe40000410000 */
[----:B------:R-:W-:Y:S02]  /*4c70*/  FFMA.FTZ R161, R33, R19, -R160 ;  /* 0x0000001321a17223 */ /* 0x000fe400000108a0 */
[----:B------:R-:W-:Y:S01]  /*4c80*/  FADD.FTZ R10, RZ, R10 ;  /* 0x0000000aff0a7221 */ /* 0x000fe20000010000 */
[----:B------:R0:W-:Y:S01]  /*4c90*/  STS [R16.X4+0x858], R173 ;  /* 0x000858ad10007388 */ /* 0x0001e20000004800 */
[----:B------:R-:W-:Y:S02]  /*4ca0*/  FFMA.FTZ R163, R128, R164, R163 ;  /* 0x000000a480a37223 */ /* 0x000fe400000100a3 */
[----:B------:R-:W-:Y:S02]  /*4cb0*/  FADD.FTZ R10, R10, R161 ;  /* 0x000000a10a0a7221 */ /* 0x000fe40000010000 */
[----:B------:R-:W-:-:S02]  /*4cc0*/  FADD.FTZ R162, R162, R163 ;  /* 0x000000a3a2a27221 */ /* 0x000fc40000010000 */
[-C--:B-1----:R-:W-:Y:S02]  /*4cd0*/  FMUL.FTZ R165, R129, R164.reuse ;  /* 0x000000a481a57220 */ /* 0x082fe40000410000 */
[----:B------:R-:W-:Y:S01]  /*4ce0*/  FMUL.FTZ R167, R104, R167 ;  /* 0x000000a768a77220 */ /* 0x000fe20000410000 */
[----:B0-----:R-:W-:Y:S01]  /*4cf0*/  IADD3 R173, R48, 0x140, RZ ;  /* 0x0000014030ad7810 */ /* 0x001fe20007ffe0ff */
[C---:B------:R-:W-:Y:S02]  /*4d00*/  FMUL.FTZ R161, R101.reuse, R164 ;  /* 0x000000a465a17220 */ /* 0x040fe40000410000 */
[----:B------:R-:W-:Y:S01]  /*4d10*/  FMUL.FTZ R163, R101, R166 ;  /* 0x000000a665a37220 */ /* 0x000fe20000410000 */
[----:B------:R0:W-:Y:S01]  /*4d20*/  STS [R16.X4+0x85c], R167 ;  /* 0x00085ca710007388 */ /* 0x0001e20000004800 */
[C---:B------:R-:W-:Y:S01]  /*4d30*/  FMUL.FTZ R17, R96.reuse, R17 ;  /* 0x0000001160117220 */ /* 0x040fe20000410000 */
[----:B------:R-:W-:Y:S01]  /*4d40*/  LEA.HI.SX32 R170, R173, R48, 0x1b ;  /* 0x00000030adaa7211 */ /* 0x000fe200078fdaff */
[----:B------:R-:W-:Y:S01]  /*4d50*/  FMUL.FTZ R19, R96, R19 ;  /* 0x0000001360137220 */ /* 0x000fe20000410000 */
[----:B------:R1:W-:Y:S01]  /*4d60*/  STS [R16.X4+0x850], R161 ;  /* 0x000850a110007388 */ /* 0x0003e20000004800 */
[----:B------:R-:W-:-:S02]  /*4d70*/  FMUL.FTZ R9, R99, R9 ;  /* 0x0000000963097220 */ /* 0x000fc40000410000 */
[----:B------:R-:W-:Y:S01]  /*4d80*/  FMUL.FTZ R11, R99, R11 ;  /* 0x0000000b630b7220 */ /* 0x000fe20000410000 */
[----:B------:R-:W-:Y:S01]  /*4d90*/  STS [R16.X4+0x854], R163 ;  /* 0x000854a310007388 */ /* 0x000fe20000004800 */
[----:B------:R-:W-:Y:S01]  /*4da0*/  FFMA.FTZ R165, R128, R166, -R165 ;  /* 0x000000a680a57223 */ /* 0x000fe200000108a5 */
[----:B0-----:R-:W-:Y:S01]  /*4db0*/  IADD3 R167, R48, 0xa0, RZ ;  /* 0x000000a030a77810 */ /* 0x001fe20007ffe0ff */
[----:B------:R-:W-:Y:S01]  /*4dc0*/  FADD.FTZ R162, R162, R169 ;  /* 0x000000a9a2a27221 */ /* 0x000fe20000010000 */
        /* <DEDUP_REMOVED lines=16> */
[----:B-1----:R-:W-:Y:S01]  /*4ed0*/  IADD3 R161, R48, 0x20, RZ ;  /* 0x0000002030a17810 */ /* 0x002fe20007ffe0ff */
[----:B------:R-:W-:Y:S01]  /*4ee0*/  FADD.FTZ R10, R10, R185 ;  /* 0x000000b90a0a7221 */ /* 0x000fe20000010000 */
[----:B0-----:R-:W-:Y:S01]  /*4ef0*/  IADD3 R17, R48, 0x40, RZ ;  /* 0x0000004030117810 */ /* 0x001fe20007ffe0ff */
[----:B------:R-:W-:Y:S01]  /*4f00*/  FMUL.FTZ R137, R68, R137 ;  /* 0x0000008944897220 */ /* 0x000fe20000410000 */
[----:B------:R-:W-:Y:S01]  /*4f10*/  IADD3 R163, R48, 0x60, RZ ;  /* 0x0000006030a37810 */ /* 0x000fe20007ffe0ff */
[----:B------:R-:W-:Y:S01]  /*4f20*/  FFMA.FTZ R135, -R68, R135, -RZ ;  /* 0x0000008744877223 */ /* 0x000fe200000109ff */
[----:B--2---:R-:W-:Y:S01]  /*4f30*/  IADD3 R9, R48, 0x100, RZ ;  /* 0x0000010030097810 */ /* 0x004fe20007ffe0ff */
[----:B------:R-:W-:Y:S01]  /*4f40*/  FMUL.FTZ R205, R66, R132 ;  /* 0x0000008442cd7220 */ /* 0x000fe20000410000 */
[C---:B---3--:R-:W-:Y:S01]  /*4f50*/  IADD3 R11, R48.reuse, 0x120, RZ ;  /* 0x00000120300b7810 */ /* 0x048fe20007ffe0ff */
[C---:B------:R-:W-:Y:S01]  /*4f60*/  FMUL.FTZ R143, R65.reuse, R143 ;  /* 0x0000008f418f7220 */ /* 0x040fe20000410000 */
[C---:B------:R-:W-:Y:S01]  /*4f70*/  IADD3 R177, R48.reuse, 0x180, RZ ;  /* 0x0000018030b17810 */ /* 0x040fe20007ffe0ff */
[----:B------:R-:W-:Y:S01]  /*4f80*/  FFMA.FTZ R141, -R65, R141, -RZ ;  /* 0x0000008d418d7223 */ /* 0x000fe200000109ff */
[----:B------:R-:W-:Y:S01]  /*4f90*/  IADD3 R179, R48, 0x1a0, RZ ;  /* 0x000001a030b37810 */ /* 0x000fe20007ffe0ff */
[----:B------:R-:W-:Y:S01]  /*4fa0*/  FMUL.FTZ R207, R64, R136 ;  /* 0x0000008840cf7220 */ /* 0x000fe20000410000 */
[C---:B------:R-:W-:Y:S01]  /*4fb0*/  IADD3 R181, R48.reuse, 0x1c0, RZ ;  /* 0x000001c030b57810 */ /* 0x040fe20007ffe0ff */
[C---:B------:R-:W-:Y:S01]  /*4fc0*/  FMUL.FTZ R147, R63.reuse, R147 ;  /* 0x000000933f937220 */ /* 0x040fe20000410000 */
[----:B------:R-:W-:Y:S01]  /*4fd0*/  IADD3 R183, R48, 0x1e0, RZ ;  /* 0x000001e030b77810 */ /* 0x000fe20007ffe0ff */
[----:B------:R-:W-:Y:S01]  /*4fe0*/  FFMA.FTZ R145, -R63, R145, -RZ ;  /* 0x000000913f917223 */ /* 0x000fe200000109ff */
[-C--:B------:R-:W-:Y:S01]  /*4ff0*/  LEA.HI.SX32 R164, R165, R48.reuse, 0x1b ;  /* 0x00000030a5a47211 */ /* 0x080fe200078fdaff */
[----:B------:R-:W-:Y:S01]  /*5000*/  BAR.SYNC.DEFER_BLOCKING 0x0 ;  /* 0x0000000000007b1d */ /* 0x000fe20000010000 */
[-C--:B------:R-:W-:Y:S01]  /*5010*/  LEA.HI.SX32 R165, R167, R48.reuse, 0x1b ;  /* 0x00000030a7a57211 */ /* 0x080fe200078fdaff */
[----:B------:R-:W-:Y:S01]  /*5020*/  FADD.FTZ R159, R10, R159 ;  /* 0x0000009f0a9f7221 */ /* 0x000fe20000010000 */
[----:B------:R-:W-:-:S02]  /*5030*/  LEA.HI.SX32 R167, R171, R48, 0x1b ;  /* 0x00000030aba77211 */ /* 0x000fc400078fdaff */
[-C--:B------:R-:W-:Y:S02]  /*5040*/  LEA.HI.SX32 R166, R169, R48.reuse, 0x1b ;  /* 0x00000030a9a67211 */ /* 0x080fe400078fdaff */
[-C--:B------:R-:W-:Y:S02]  /*5050*/  LEA.HI.SX32 R171, R175, R48.reuse, 0x1b ;  /* 0x00000030afab7211 */ /* 0x080fe400078fdaff */
[-C--:B------:R-:W-:Y:S02]  /*5060*/  LEA.HI.SX32 R19, R48, R48.reuse, 0x1b ;  /* 0x0000003030137211 */ /* 0x080fe400078fdaff */
[-C--:B------:R-:W-:Y:S02]  /*5070*/  LEA.HI.SX32 R161, R161, R48.reuse, 0x1b ;  /* 0x00000030a1a17211 */ /* 0x080fe400078fdaff */
[-C--:B------:R-:W-:Y:S01]  /*5080*/  LEA.HI.SX32 R162, R17, R48.reuse, 0x1b ;  /* 0x0000003011a27211 */ /* 0x080fe200078fdaff */
[----:B------:R-:W-:Y:S01]  /*5090*/  FMUL.FTZ R17, R69, R133 ;  /* 0x0000008545117220 */ /* 0x000fe20000410000 */
[----:B------:R-:W-:-:S02]  /*50a0*/  LEA.HI.SX32 R163, R163, R48, 0x1b ;  /* 0x00000030a3a37211 */ /* 0x000fc400078fdaff */
[-C--:B------:R-:W-:Y:S01]  /*50b0*/  LEA.HI.SX32 R168, R9, R48.reuse, 0x1b ;  /* 0x0000003009a87211 */ /* 0x080fe200078fdaff */
[----:B------:R-:W-:Y:S01]  /*50c0*/  FFMA.FTZ R9, -R69, R139, -RZ ;  /* 0x0000008b45097223 */ /* 0x000fe200000109ff */
[----:B------:R-:W-:Y:S01]  /*50d0*/  LEA.HI.SX32 R169, R11, R48, 0x1b ;  /* 0x000000300ba97211 */ /* 0x000fe200078fdaff */
[----:B------:R-:W-:Y:S01]  /*50e0*/  FFMA.FTZ R11, -R66, R134, -RZ ;  /* 0x00000086420b7223 */ /* 0x000fe200000109ff */
[-C--:B------:R-:W-:Y:S02]  /*50f0*/  LEA.HI.SX32 R172, R177, R48.reuse, 0x1b ;  /* 0x00000030b1ac7211 */ /* 0x080fe400078fdaff */
[-C--:B------:R-:W-:Y:S01]  /*5100*/  LEA.HI.SX32 R173, R179, R48.reuse, 0x1b ;  /* 0x00000030b3ad7211 */ /* 0x080fe200078fdaff */
[----:B------:R-:W0:Y:S01]  /*5110*/  LDS R191, [R19.X4+0x840] ;  /* 0x0008400013bf7984 */ /* 0x000e220000004800 */
        /* <DEDUP_REMOVED lines=20> */
[----:B-----5:R-:W-:-:S03]  /*5260*/  IADD3 R17, -R24, c[0x0][0x168], RZ ;  /* 0x00005a0018117a10 */ /* 0x020fc60007ffe1ff */
[----:B------:R5:W-:Y:S01]  /*5270*/  STS [R16.X4+0x108c], R135 ;  /* 0x00108c8710007388 */ /* 0x000be20000004800 */
[----:B------:R-:W-:Y:S01]  /*5280*/  LEA R134, R17, -R48, 0x1 ;  /* 0x8000003011867211 */ /* 0x000fe200078e08ff */
[----:B-1----:R-:W-:Y:S02]  /*5290*/  FFMA.FTZ R9, -R64, R138, -RZ ;  /* 0x0000008a40097223 */ /* 0x002fe400000109ff */
[----:B------:R1:W-:Y:S01]  /*52a0*/  STS [R16.X4+0x1094], R11 ;  /* 0x0010940b10007388 */ /* 0x0003e20000004800 */
[C---:B------:R-:W-:Y:S01]  /*52b0*/  FFMA.FTZ R17, -R61.reuse, R18, -RZ ;  /* 0x000000123d117223 */ /* 0x040fe200000109ff */
[C---:B------:R-:W-:Y:S01]  /*52c0*/  ISETP.GE.AND P1, PT, R134.reuse, 0x1, PT ;  /* 0x000000018600780c */ /* 0x040fe20003f26270 */
[----:B--2---:R-:W-:Y:S01]  /*52d0*/  FMUL.FTZ R137, R61, R144 ;  /* 0x000000903d897220 */ /* 0x004fe20000410000 */
[----:B------:R2:W-:Y:S01]  /*52e0*/  STS [R16.X4+0x1090], R205 ;  /* 0x001090cd10007388 */ /* 0x0005e20000004800 */
[----:B------:R-:W-:Y:S01]  /*52f0*/  ISETP.GE.AND P0, PT, R134, 0x21, PT ;  /* 0x000000218600780c */ /* 0x000fe20003f06270 */
[----:B-----5:R-:W-:-:S02]  /*5300*/  FMUL.FTZ R135, R62, R140 ;  /* 0x0000008c3e877220 */ /* 0x020fc40000410000 */
        /* <DEDUP_REMOVED lines=13> */
[C---:B0-234-:R-:W-:Y:S01]  /*53e0*/  IMAD R8, R146.reuse, c[0x0][0x2a0], RZ ;  /* 0x0000a80092087a24 */ /* 0x05dfe200078e02ff */
[----:B------:R-:W-:Y:S01]  /*53f0*/  ULDC.64 UR6, c[0x0][0x298] ;  /* 0x0000a60000067ab9 */ /* 0x000fe20000000a00 */
[----:B------:R-:W-:Y:S01]  /*5400*/  IMAD R10, R146, c[0x0][0x2c0], RZ ;  /* 0x0000b000920a7a24 */ /* 0x000fe200078e02ff */
[----:B------:R-:W-:Y:S01]  /*5410*/  USHF.R.U64 UR5, UR6, 0x1, UR7 ;  /* 0x0000000106057899 */ /* 0x000fe20008001207 */
[C---:B------:R-:W-:Y:S01]  /*5420*/  IMAD R11, R51.reuse, c[0x0][0x2a4], R8 ;  /* 0x0000a900330b7a24 */ /* 0x040fe200078e0208 */
[----:B------:R-:W-:Y:S01]  /*5430*/  ULDC.64 UR8, c[0x0][0x2b8] ;  /* 0x0000ae0000087ab9 */ /* 0x000fe20000000a00 */
[----:B------:R-:W-:Y:S01]  /*5440*/  IMAD.WIDE.U32 R8, R51, c[0x0][0x2c0], RZ ;  /* 0x0000b00033087a25 */ /* 0x000fe200078e00ff */
[----:B------:R-:W-:-:S02]  /*5450*/  USHF.R.U32.HI UR6, URZ, 0x1, UR7 ;  /* 0x000000013f067899 */ /* 0x000fc40008011607 */
[----:B------:R-:W-:Y:S01]  /*5460*/  USHF.R.U32.HI UR7, URZ, 0x1, UR9 ;  /* 0x000000013f077899 */ /* 0x000fe20008011609 */
[C---:B------:R-:W-:Y:S01]  /*5470*/  IMAD R135, R51.reuse, c[0x0][0x2c4], R10 ;  /* 0x0000b10033877a24 */ /* 0x040fe200078e020a */
[----:B------:R-:W-:Y:S01]  /*5480*/  USHF.R.U64 UR4, UR8, 0x1, UR9 ;  /* 0x0000000108047899 */ /* 0x000fe20008001209 */
[----:B------:R-:W-:-:S03]  /*5490*/  IMAD.WIDE.U32 R16, R51, c[0x0][0x2a0], RZ ;  /* 0x0000a80033107a25 */ /* 0x000fc600078e00ff */
[----:B------:R-:W-:Y:S01]  /*54a0*/  IADD3 R9, R9, R135, RZ ;  /* 0x0000008709097210 */ /* 0x000fe20007ffe0ff */
[----:B------:R-:W-:Y:S01]  /*54b0*/  IMAD R137, R93, c[0x0][0x2b0], RZ ;  /* 0x0000ac005d897a24 */ /* 0x000fe200078e02ff */
[----:B------:R0:W1:Y:S01]  /*54c0*/  LDS R135, [R19.X4+0x1080] ;  /* 0x0010800013877984 */ /* 0x0000620000004800 */
[----:B------:R-:W-:Y:S01]  /*54d0*/  IADD3 R17, R17, R11, RZ ;  /* 0x0000000b11117210 */ /* 0x000fe20007ffe0ff */
[----:B------:R-:W-:Y:S01]  /*54e0*/  IMAD R145, R93, c[0x0][0x2d0], RZ ;  /* 0x0000b4005d917a24 */ /* 0x000fe200078e02ff */
[----:B------:R-:W-:Y:S01]  /*54f0*/  LEA R11, R0, 0xfffffe00, 0x9 ;  /* 0xfffffe00000b7811 */ /* 0x000fe200078e48ff */
[C---:B------:R-:W-:Y:S02]  /*5500*/  IMAD R93, R53.reuse, UR6, RZ ;  /* 0x00000006355d7c24 */ /* 0x040fe4000f8e02ff */
[----:B------:R-:W-:Y:S01]  /*5510*/  IMAD R143, R53, UR7, RZ ;  /* 0x00000007358f7c24 */ /* 0x000fe2000f8e02ff */
[----:B------:R-:W-:Y:S01]  /*5520*/  IADD3 R10, P1, R11, R48, RZ ;  /* 0x000000300b0a7210 */ /* 0x000fe20007f3e0ff */
[----:B------:R-:W-:-:S02]  /*5530*/  IMAD R93, R50, UR5, R93 ;  /* 0x00000005325d7c24 */ /* 0x000fc4000f8e025d */
[----:B------:R-:W-:Y:S01]  /*5540*/  IMAD.WIDE.U32 R16, R53, UR5, R16 ;  /* 0x0000000535107c25 */ /* 0x000fe2000f8e0010 */
[----:B------:R-:W-:-:S03]  /*5550*/  LEA.HI.X.SX32 R11, R11, RZ, 0x1, P1 ;  /* 0x000000ff0b0b7211 */ /* 0x000fc600008f0eff */
[----:B------:R-:W-:Y:S01]  /*5560*/  IMAD R143, R50, UR4, R143 ;  /* 0x00000004328f7c24 */ /* 0x000fe2000f8e028f */
[----:B------:R-:W-:Y:S01]  /*5570*/  IADD3 R17, R17, R93, RZ ;  /* 0x0000005d11117210 */ /* 0x000fe20007ffe0ff */
[----:B0-----:R-:W-:-:S04]  /*5580*/  IMAD.WIDE.U32 R18, R53, UR4, R8 ;  /* 0x0000000435127c25 */ /* 0x001fc8000f8e0008 */
[C---:B------:R-:W-:Y:S01]  /*5590*/  IMAD R141, R60.reuse, c[0x0][0x2b4], R137 ;  /* 0x0000ad003c8d7a24 */ /* 0x040fe200078e0289 */
[----:B------:R-:W-:Y:S01]  /*55a0*/  IADD3 R93, R19, R143, RZ ;  /* 0x0000008f135d7210 */ /* 0x000fe20007ffe0ff */
[----:B------:R-:W-:Y:S01]  /*55b0*/  IMAD.WIDE.U32 R8, R60, c[0x0][0x2b0], R10 ;  /* 0x0000ac003c087a25 */ /* 0x000fe200078e000a */
[----:B------:R-:W-:Y:S02]  /*55c0*/  LEA R137, P1, R16, c[0x0][0x318], 0x3 ;  /* 0x0000c60010897a11 */ /* 0x000fe400078218ff */
[----:B------:R-:W-:Y:S01]  /*55d0*/  LEA R19, P2, R18, c[0x0][0x320], 0x3 ;  /* 0x0000c80012137a11 */ /* 0x000fe200078418ff */
[----:B------:R-:W-:Y:S01]  /*55e0*/  IMAD R145, R60, c[0x0][0x2d4], R145 ;  /* 0x0000b5003c917a24 */ /* 0x000fe200078e0291 */
[----:B------:R-:W-:Y:S01]  /*55f0*/  LEA.HI.X R132, R16, c[0x0][0x31c], R17, 0x3, P1 ;  /* 0x0000c70010847a11 */ /* 0x000fe200008f1c11 */
[----:B------:R-:W-:Y:S01]  /*5600*/  IMAD.WIDE.U32 R10, R60, c[0x0][0x2d0], R10 ;  /* 0x0000b4003c0a7a25 */ /* 0x000fe200078e000a */
        /* <DEDUP_REMOVED lines=9> */
.L_x_12819:
[----:B0-234-:R-:W-:Y:S05]  /*56a0*/  BSYNC B0 ;  /* 0x0000000000007941 */ /* 0x01dfea0003800000 */
.L_x_12818:
[----:B------:R-:W0:Y:S01]  /*56b0*/  LDS R161, [R161.X4+0x1100] ;  /* 0x00110000a1a17984 */ /* 0x000e220000004800 */
[----:B------:R-:W-:Y:S01]  /*56c0*/  BSSY B0, `(.L_x_12820) ;  /* 0x0000004000007945 */ /* 0x000fe20003800000 */
[----:B------:R-:W-:Y:S05]  /*56d0*/  @!P0 BRA `(.L_x_12821) ;  /* 0x0000002000008947 */ /* 0x000fea0003800000 */
[----:B------:R1:W-:Y:S04]  /*56e0*/  RED.E.ADD.F32.FTZ.RN.STRONG.GPU [R12.64+-0x780], R193 ;  /* 0xfff880c10c00798e */ /* 0x0003e8000c10e78a */
[----:B0-----:R1:W-:Y:S02]  /*56f0*/  RED.E.ADD.F32.FTZ.RN.STRONG.GPU [R14.64+-0x780], R161 ;  /* 0xfff880a10e00798e */ /* 0x0013e4000c10e78a */
.L_x_12821:
[----:B------:R-:W-:Y:S05]  /*5700*/  BSYNC B0 ;  /* 0x0000000000007941 */ /* 0x000fea0003800000 */
.L_x_12820:
[----:B------:R2:W3:Y:S01]  /*5710*/  LDS R9, [R162.X4+0x1180] ;  /* 0x00118000a2097984 */ /* 0x0004e20000004800 */
        /* <DEDUP_REMOVED lines=11> */
.L_x_12823:
[----:B--2---:R-:W-:Y:S05]  /*57d0*/  BSYNC B0 ;  /* 0x0000000000007941 */ /* 0x004fea0003800000 */
.L_x_12822:
[----:B------:R-:W2:Y:S01]  /*57e0*/  LDS R163, [R163.X4+0x1200] ;  /* 0x00120000a3a37984 */ /* 0x000ea20000004800 */
[----:B------:R-:W-:Y:S01]  /*57f0*/  BSSY B0, `(.L_x_12824) ;  /* 0x0000004000007945 */ /* 0x000fe20003800000 */
[----:B------:R-:W-:Y:S05]  /*5800*/  @!P0 BRA `(.L_x_12825) ;  /* 0x0000002000008947 */ /* 0x000fea0003800000 */
[----:B------:R4:W-:Y:S04]  /*5810*/  RED.E.ADD.F32.FTZ.RN.STRONG.GPU [R12.64+-0x680], R197 ;  /* 0xfff980c50c00798e */ /* 0x0009e8000c10e78a */
[----:B--2---:R4:W-:Y:S02]  /*5820*/  RED.E.ADD.F32.FTZ.RN.STRONG.GPU [R14.64+-0x680], R163 ;  /* 0xfff980a30e00798e */ /* 0x0049e4000c10e78a */
.L_x_12825:
[----:B------:R-:W-:Y:S05]  /*5830*/  BSYNC B0 ;  /* 0x0000000000007941 */ /* 0x000fea0003800000 */
.L_x_12824:
[----:B---3--:R3:W1:Y:S01]  /*5840*/  LDS R9, [R164.X4+0x1280] ;  /* 0x00128000a4097984 */ /* 0x0086620000004800 */
[----:B------:R-:W-:Y:S01]  /*5850*/  BSSY B0, `(.L_x_12826) ;  /* 0x0000004000007945 */ /* 0x000fe20003800000 */
[----:B------:R-:W-:Y:S05]  /*5860*/  @!P1 BRA `(.L_x_12827) ;  /* 0x0000002000009947 */ /* 0x000fea0003800000 */
[----:B------:R3:W-:Y:S04]  /*5870*/  RED.E.ADD.F32.FTZ.RN.STRONG.GPU [R12.64+-0x600], R199 ;  /* 0xfffa00c70c00798e */ /* 0x0007e8000c10e78a */
[----:B-1----:R3:W-:Y:S02]  /*5880*/  RED.E.ADD.F32.FTZ.RN.STRONG.GPU [R14.64+-0x600], R9 ;  /* 0xfffa00090e00798e */ /* 0x0027e4000c10e78a */
.L_x_12827:
[----:B------:R-:W-:Y:S05]  /*5890*/  BSYNC B0 ;  /* 0x0000000000007941 */ /* 0x000fea0003800000 */
.L_x_12826:
[----:B------:R-:W3:Y:S01]  /*58a0*/  LDS R165, [R165.X4+0x1300] ;  /* 0x00130000a5a57984 */ /* 0x000ee20000004800 */
[----:B------:R-:W-:Y:S01]  /*58b0*/  BSSY B0, `(.L_x_12828) ;  /* 0x0000004000007945 */ /* 0x000fe20003800000 */
[----:B------:R-:W-:Y:S05]  /*58c0*/  @!P2 BRA `(.L_x_12829) ;  /* 0x000000200000a947 */ /* 0x000fea0003800000 */
[----:B------:R4:W-:Y:S04]  /*58d0*/  RED.E.ADD.F32.FTZ.RN.STRONG.GPU [R12.64+-0x580], R201 ;  /* 0xfffa80c90c00798e */ /* 0x0009e8000c10e78a */
[----:B---3--:R4:W-:Y:S02]  /*58e0*/  RED.E.ADD.F32.FTZ.RN.STRONG.GPU [R14.64+-0x580], R165 ;  /* 0xfffa80a50e00798e */ /* 0x0089e4000c10e78a */
.L_x_12829:
[----:B------:R-:W-:Y:S05]  /*58f0*/  BSYNC B0 ;  /* 0x0000000000007941 */ /* 0x000fea0003800000 */
.L_x_12828:
[----:B-1-3--:R1:W3:Y:S01]  /*5900*/  LDS R9, [R166.X4+0x1380] ;  /* 0x00138000a6097984 */ /* 0x00a2e20000004800 */
[----:B------:R-:W-:Y:S01]  /*5910*/  BSSY B0, `(.L_x_12830) ;  /* 0x0000004000007945 */ /* 0x000fe20003800000 */
[----:B------:R-:W-:Y:S05]  /*5920*/  @!P3 BRA `(.L_x_12831) ;  /* 0x000000200000b947 */ /* 0x000fea0003800000 */
[----:B------:R1:W-:Y:S04]  /*5930*/  RED.E.ADD.F32.FTZ.RN.STRONG.GPU [R12.64+-0x500], R203 ;  /* 0xfffb00cb0c00798e */ /* 0x0003e8000c10e78a */
[----:B---3--:R1:W-:Y:S02]  /*5940*/  RED.E.ADD.F32.FTZ.RN.STRONG.GPU [R14.64+-0x500], R9 ;  /* 0xfffb00090e00798e */ /* 0x0083e4000c10e78a */
.L_x_12831:
[----:B------:R-:W-:Y:S05]  /*5950*/  BSYNC B0 ;  /* 0x0000000000007941 */ /* 0x000fea0003800000 */
.L_x_12830:
[----:B------:R-:W1:Y:S01]  /*5960*/  LDS R167, [R167.X4+0x1400] ;  /* 0x00140000a7a77984 */ /* 0x000e620000004800 */
[----:B------:R-:W-:Y:S01]  /*5970*/  BSSY B0, `(.L_x_12832) ;  /* 0x0000004000007945 */ /* 0x000fe20003800000 */
[----:B------:R-:W-:Y:S05]  /*5980*/  @!P4 BRA `(.L_x_12833) ;  /* 0x000000200000c947 */ /* 0x000fea0003800000 */
[----:B------:R4:W-:Y:S04]  /*5990*/  RED.E.ADD.F32.FTZ.RN.STRONG.GPU [R12.64+-0x480], R189 ;  /* 0xfffb80bd0c00798e */ /* 0x0009e8000c10e78a */
[----:B-1----:R4:W-:Y:S02]  /*59a0*/  RED.E.ADD.F32.FTZ.RN.STRONG.GPU [R14.64+-0x480], R167 ;  /* 0xfffb80a70e00798e */ /* 0x0029e4000c10e78a */
.L_x_12833:
[----:B------:R-:W-:Y:S05]  /*59b0*/  BSYNC B0 ;  /* 0x0000000000007941 */ /* 0x000fea0003800000 */
.L_x_12832:
[----:B-1-3--:R1:W3:Y:S01]  /*59c0*/  LDS R9, [R168.X4+0x1480] ;  /* 0x00148000a8097984 */ /* 0x00a2e20000004800 */
[----:B------:R-:W-:Y:S01]  /*59d0*/  BSSY B0, `(.L_x_12834) ;  /* 0x0000004000007945 */ /* 0x000fe20003800000 */
[----:B------:R-:W-:Y:S05]  /*59e0*/  @!P5 BRA `(.L_x_12835) ;  /* 0x000000200000d947 */ /* 0x000fea0003800000 */
[----:B------:R1:W-:Y:S04]  /*59f0*/  RED.E.ADD.F32.FTZ.RN.STRONG.GPU [R12.64+-0x400], R187 ;  /* 0xfffc00bb0c00798e */ /* 0x0003e8000c10e78a */
[----:B---3--:R1:W-:Y:S02]  /*5a00*/  RED.E.ADD.F32.FTZ.RN.STRONG.GPU [R14.64+-0x400], R9 ;  /* 0xfffc00090e00798e */ /* 0x0083e4000c10e78a */
.L_x_12835:
[----:B------:R-:W-:Y:S05]  /*5a10*/  BSYNC B0 ;  /* 0x0000000000007941 */ /* 0x000fea0003800000 */
.L_x_12834:
        /* <DEDUP_REMOVED lines=12> */
.L_x_12837:
[----:B------:R-:W-:Y:S05]  /*5ae0*/  BSYNC B0 ;  /* 0x0000000000007941 */ /* 0x000fea0003800000 */
.L_x_12836:
[----:B-1-3--:R1:W3:Y:S01]  /*5af0*/  LDS R9, [R170.X4+0x1580] ;  /* 0x00158000aa097984 */ /* 0x00a2e20000004800 */
[----:B------:R-:W-:Y:S01]  /*5b00*/  BSSY B0, `(.L_x_12838) ;  /* 0x0000004000007945 */ /* 0x000fe20003800000 */
[----:B------:R-:W-:Y:S05]  /*5b10*/  @!P0 BRA `(.L_x_12839) ;  /* 0x0000002000008947 */ /* 0x000fea0003800000 */
[----:B------:R1:W-:Y:S04]  /*5b20*/  RED.E.ADD.F32.FTZ.RN.STRONG.GPU [R12.64+-0x300], R183 ;  /* 0xfffd00b70c00798e */ /* 0x0003e8000c10e78a */
[----:B---3--:R1:W-:Y:S02]  /*5b30*/  RED.E.ADD.F32.FTZ.RN.STRONG.GPU [R14.64+-0x300], R9 ;  /* 0xfffd00090e00798e */ /* 0x0083e4000c10e78a */
.L_x_12839:
[----:B------:R-:W-:Y:S05]  /*5b40*/  BSYNC B0 ;  /* 0x0000000000007941 */ /* 0x000fea0003800000 */
.L_x_12838:
[----:B------:R-:W1:Y:S01]  /*5b50*/  LDS R171, [R171.X4+0x1600] ;  /* 0x00160000abab7984 */ /* 0x000e620000004800 */
[----:B------:R-:W-:Y:S01]  /*5b60*/  BSSY B0, `(.L_x_12840) ;  /* 0x0000004000007945 */ /* 0x000fe20003800000 */
[----:B------:R-:W-:Y:S05]  /*5b70*/  @!P1 BRA `(.L_x_12841) ;  /* 0x0000002000009947 */ /* 0x000fea0003800000 */
[----:B------:R4:W-:Y:S04]  /*5b80*/  RED.E.ADD.F32.FTZ.RN.STRONG.GPU [R12.64+-0x280], R181 ;  /* 0xfffd80b50c00798e */ /* 0x0009e8000c10e78a */
[----:B-1----:R4:W-:Y:S02]  /*5b90*/  RED.E.ADD.F32.FTZ.RN.STRONG.GPU [R14.64+-0x280], R171 ;  /* 0xfffd80ab0e00798e */ /* 0x0029e4000c10e78a */
.L_x_12841:
[----:B------:R-:W-:Y:S05]  /*5ba0*/  BSYNC B0 ;  /* 0x0000000000007941 */ /* 0x000fea0003800000 */
.L_x_12840:
[----:B-1-3--:R1:W3:Y:S01]  /*5bb0*/  LDS R9, [R172.X4+0x1680] ;  /* 0x00168000ac097984 */ /* 0x00a2e20000004800 */
[----:B------:R-:W-:Y:S01]  /*5bc0*/  BSSY B0, `(.L_x_12842) ;  /* 0x0000004000007945 */ /* 0x000fe20003800000 */
[----:B------:R-:W-:Y:S05]  /*5bd0*/  @!P2 BRA `(.L_x_12843) ;  /* 0x000000200000a947 */ /* 0x000fea0003800000 */
[----:B------:R1:W-:Y:S04]  /*5be0*/  RED.E.ADD.F32.FTZ.RN.STRONG.GPU [R12.64+-0x200], R179 ;  /* 0xfffe00b30c00798e */ /* 0x0003e8000c10e78a */
[----:B---3--:R1:W-:Y:S02]  /*5bf0*/  RED.E.ADD.F32.FTZ.RN.STRONG.GPU [R14.64+-0x200], R9 ;  /* 0xfffe00090e00798e */ /* 0x0083e4000c10e78a */
.L_x_12843:
[----:B------:R-:W-:Y:S05]  /*5c00*/  BSYNC B0 ;  /* 0x0000000000007941 */ /* 0x000fea0003800000 */
.L_x_12842:
[----:B------:R-:W1:Y:S01]  /*5c10*/  LDS R173, [R173.X4+0x1700] ;  /* 0x00170000adad7984 */ /* 0x000e620000004800 */
[----:B------:R-:W-:Y:S01]  /*5c20*/  BSSY B0, `(.L_x_12844) ;  /* 0x0000004000007945 */ /* 0x000fe20003800000 */
[----:B------:R-:W-:Y:S05]  /*5c30*/  @!P3 BRA `(.L_x_12845) ;  /* 0x000000200000b947 */ /* 0x000fea0003800000 */
[----:B------:R4:W-:Y:S04]  /*5c40*/  RED.E.ADD.F32.FTZ.RN.STRONG.GPU [R12.64+-0x180], R177 ;  /* 0xfffe80b10c00798e */ /* 0x0009e8000c10e78a */
[----:B-1----:R4:W-:Y:S02]  /*5c50*/  RED.E.ADD.F32.FTZ.RN.STRONG.GPU [R14.64+-0x180], R173 ;  /* 0xfffe80ad0e00798e */ /* 0x0029e4000c10e78a */
.L_x_12845:
[----:B------:R-:W-:Y:S05]  /*5c60*/  BSYNC B0 ;  /* 0x0000000000007941 */ /* 0x000fea0003800000 */
.L_x_12844:
[----:B-1-3--:R1:W3:Y:S01]  /*5c70*/  LDS R9, [R174.X4+0x1780] ;  /* 0x00178000ae097984 */ /* 0x00a2e20000004800 */
[----:B------:R-:W-:Y:S01]  /*5c80*/  BSSY B0, `(.L_x_12846) ;  /* 0x0000004000007945 */ /* 0x000fe20003800000 */
[----:B------:R-:W-:Y:S05]  /*5c90*/  @!P4 BRA `(.L_x_12847) ;  /* 0x000000200000c947 */ /* 0x000fea0003800000 */
[----:B------:R1:W-:Y:S04]  /*5ca0*/  RED.E.ADD.F32.FTZ.RN.STRONG.GPU [R12.64+-0x100], R139 ;  /* 0xffff008b0c00798e */ /* 0x0003e8000c10e78a */
[----:B---3--:R1:W-:Y:S02]  /*5cb0*/  RED.E.ADD.F32.FTZ.RN.STRONG.GPU [R14.64+-0x100], R9 ;  /* 0xffff00090e00798e */ /* 0x0083e4000c10e78a */
.L_x_12847:
[----:B------:R-:W-:Y:S05]  /*5cc0*/  BSYNC B0 ;  /* 0x0000000000007941 */ /* 0x000fea0003800000 */
.L_x_12846:
[----:B------:R-:W1:Y:S01]  /*5cd0*/  LDS R175, [R175.X4+0x1800] ;  /* 0x00180000afaf7984 */ /* 0x000e620000004800 */
[----:B------:R-:W-:Y:S01]  /*5ce0*/  BSSY B0, `(.L_x_12848) ;  /* 0x0000004000007945 */ /* 0x000fe20003800000 */
[----:B------:R-:W-:Y:S05]  /*5cf0*/  @!P5 BRA `(.L_x_12849) ;  /* 0x000000200000d947 */ /* 0x000fea0003800000 */
[----:B------:R4:W-:Y:S04]  /*5d00*/  RED.E.ADD.F32.FTZ.RN.STRONG.GPU [R12.64+-0x80], R133 ;  /* 0xffff80850c00798e */ /* 0x0009e8000c10e78a */
[----:B-1----:R4:W-:Y:S02]  /*5d10*/  RED.E.ADD.F32.FTZ.RN.STRONG.GPU [R14.64+-0x80], R175 ;  /* 0xffff80af0e00798e */ /* 0x0029e4000c10e78a */
.L_x_12849:
[----:B------:R-:W-:Y:S05]  /*5d20*/  BSYNC B0 ;  /* 0x0000000000007941 */ /* 0x000fea0003800000 */
.L_x_12848:
[----:B-1-3--:R-:W1:Y:S01]  /*5d30*/  SHFL.DOWN PT, R9, R160, 0x1, 0x1f ;  /* 0x08201f00a0097f89 */ /* 0x00ae6200000e0000 */
[C---:B------:R-:W-:Y:S01]  /*5d40*/  ISETP.GT.AND P0, PT, R47.reuse, 0x1e, PT ;  /* 0x0000001e2f00780c */ /* 0x040fe20003f04270 */
[----:B------:R-:W-:Y:S01]  /*5d50*/  FMUL.FTZ R112, R112, R34 ;  /* 0x0000002270707220 */ /* 0x000fe20000410000 */
[----:B------:R-:W-:Y:S01]  /*5d60*/  ISETP.NE.AND P1, PT, R47, RZ, PT ;  /* 0x000000ff2f00720c */ /* 0x000fe20003f25270 */
[----:B------:R-:W3:Y:S01]  /*5d70*/  SHFL.DOWN PT, R8, R159, 0x1, 0x1f ;  /* 0x08201f009f087f89 */ /* 0x000ee200000e0000 */
[----:B------:R-:W-:Y:S01]  /*5d80*/  FMUL.FTZ R100, R100, R127 ;  /* 0x0000007f64647220 */ /* 0x000fe20000410000 */
[----:B------:R-:W-:Y:S01]  /*5d90*/  ISETP.NE.AND P2, PT, R48, RZ, PT ;  /* 0x000000ff3000720c */ /* 0x000fe20003f45270 */
[----:B------:R-:W-:Y:S01]  /*5da0*/  FMUL.FTZ R97, R97, R116 ;  /* 0x0000007461617220 */ /* 0x000fe20000410000 */
[----:B------:R-:W-:Y:S06]  /*5db0*/  BSSY B0, `(.L_x_12850) ;  /* 0x0000076000007945 */ /* 0x000fec0003800000 */
[----:B-1----:R-:W-:-:S02]  /*5dc0*/  @!P0 FADD.FTZ R160, R160, R9 ;  /* 0x00000009a0a08221 */ /* 0x002fc40000010000 */
[----:B---3--:R-:W-:-:S03]  /*5dd0*/  @!P0 FADD.FTZ R159, R159, R8 ;  /* 0x000000089f9f8221 */ /* 0x008fc60000010000 */
[----:B------:R-:W1:Y:S01]  /*5de0*/  SHFL.DOWN PT, R9, R160, 0x2, 0x1f ;  /* 0x08401f00a0097f89 */ /* 0x000e6200000e0000 */
[----:B------:R-:W-:-:S03]  /*5df0*/  ISETP.GT.AND P0, PT, R47, 0x1d, PT ;  /* 0x0000001d2f00780c */ /* 0x000fc60003f04270 */
[----:B------:R-:W3:Y:S10]  /*5e00*/  SHFL.DOWN PT, R8, R159, 0x2, 0x1f ;  /* 0x08401f009f087f89 */ /* 0x000ef400000e0000 */
[----:B-1----:R-:W-:-:S02]  /*5e10*/  @!P0 FADD.FTZ R160, R160, R9 ;  /* 0x00000009a0a08221 */ /* 0x002fc40000010000 */
[----:B------:R-:W-:Y:S02]  /*5e20*/  FMUL.FTZ R9, R3, R151 ;  /* 0x0000009703097220 */ /* 0x000fe40000410000 */
[----:B---3--:R-:W-:Y:S01]  /*5e30*/  @!P0 FADD.FTZ R159, R159, R8 ;  /* 0x000000089f9f8221 */ /* 0x008fe20000010000 */
[----:B----4-:R-:W1:Y:S01]  /*5e40*/  SHFL.DOWN PT, R13, R160, 0x4, 0x1f ;  /* 0x08801f00a00d7f89 */ /* 0x010e6200000e0000 */
[----:B------:R-:W-:Y:S01]  /*5e50*/  ISETP.GT.AND P0, PT, R47, 0x1b, PT ;  /* 0x0000001b2f00780c */ /* 0x000fe20003f04270 */
[-C--:B------:R-:W-:Y:S02]  /*5e60*/  FFMA.FTZ R9, R2, R148.reuse, -R9 ;  /* 0x0000009402097223 */ /* 0x080fe40000010809 */
[----:B------:R-:W3:Y:S01]  /*5e70*/  SHFL.DOWN PT, R12, R159, 0x4, 0x1f ;  /* 0x08801f009f0c7f89 */ /* 0x000ee200000e0000 */
[----:B------:R-:W-:Y:S02]  /*5e80*/  FMUL.FTZ R8, R3, R148 ;  /* 0x0000009403087220 */ /* 0x000fe40000410000 */
[----:B------:R-:W-:-:S02]  /*5e90*/  FMUL.FTZ R22, R22, R9 ;  /* 0x0000000916167220 */ /* 0x000fc40000410000 */
[----:B------:R-:W-:Y:S02]  /*5ea0*/  FMUL.FTZ R9, R3, R149 ;  /* 0x0000009503097220 */ /* 0x000fe40000410000 */
[C---:B------:R-:W-:Y:S02]  /*5eb0*/  FFMA.FTZ R11, R2.reuse, R151, R8 ;  /* 0x00000097020b7223 */ /* 0x040fe40000010008 */
[-C--:B------:R-:W-:Y:S02]  /*5ec0*/  FMUL.FTZ R8, R113, R150.reuse ;  /* 0x0000009671087220 */ /* 0x080fe40000410000 */
[-C--:B------:R-:W-:Y:S02]  /*5ed0*/  FFMA.FTZ R9, R2, R150.reuse, -R9 ;  /* 0x0000009602097223 */ /* 0x080fe40000010809 */
[----:B------:R-:W-:Y:S02]  /*5ee0*/  FMUL.FTZ R150, R3, R150 ;  /* 0x0000009603967220 */ /* 0x000fe40000410000 */
[----:B------:R-:W-:-:S02]  /*5ef0*/  FMUL.FTZ R9, R124, R9 ;  /* 0x000000097c097220 */ /* 0x000fc40000410000 */
[-C--:B------:R-:W-:Y:S02]  /*5f00*/  FFMA.FTZ R150, R2, R149.reuse, R150 ;  /* 0x0000009502967223 */ /* 0x080fe40000010096 */
[----:B------:R-:W-:Y:S02]  /*5f10*/  FFMA.FTZ R10, R119, R149, R8 ;  /* 0x00000095770a7223 */ /* 0x000fe40000010008 */
[----:B-1----:R-:W-:Y:S02]  /*5f20*/  @!P0 FADD.FTZ R160, R160, R13 ;  /* 0x0000000da0a08221 */ /* 0x002fe40000010000 */
[----:B------:R-:W-:Y:S02]  /*5f30*/  FFMA.FTZ R150, R125, R150, R9 ;  /* 0x000000967d967223 */ /* 0x000fe40000010009 */
[----:B---3--:R-:W-:Y:S01]  /*5f40*/  @!P0 FADD.FTZ R159, R159, R12 ;  /* 0x0000000c9f9f8221 */ /* 0x008fe20000010000 */
[----:B------:R-:W1:Y:S01]  /*5f50*/  SHFL.DOWN PT, R15, R160, 0x8, 0x1f ;  /* 0x09001f00a00f7f89 */ /* 0x000e6200000e0000 */
[-C--:B------:R-:W-:Y:S01]  /*5f60*/  FMUL.FTZ R9, R3, R35.reuse ;  /* 0x0000002303097220 */ /* 0x080fe20000410000 */
[----:B------:R-:W-:Y:S01]  /*5f70*/  ISETP.GT.AND P0, PT, R47, 0x17, PT ;  /* 0x000000172f00780c */ /* 0x000fe20003f04270 */
[----:B------:R-:W-:Y:S01]  /*5f80*/  FMUL.FTZ R8, R3, R34 ;  /* 0x0000002203087220 */ /* 0x000fe20000410000 */
[----:B------:R-:W3:Y:S01]  /*5f90*/  SHFL.DOWN PT, R12, R159, 0x8, 0x1f ;  /* 0x09001f009f0c7f89 */ /* 0x000ee200000e0000 */
[----:B------:R-:W-:-:S02]  /*5fa0*/  FFMA.FTZ R13, R108, R35, R112 ;  /* 0x000000236c0d7223 */ /* 0x000fc40000010070 */
[C---:B------:R-:W-:Y:S02]  /*5fb0*/  FFMA.FTZ R9, R2.reuse, R34, -R9 ;  /* 0x0000002202097223 */ /* 0x040fe40000010809 */
[----:B------:R-:W-:Y:S02]  /*5fc0*/  FFMA.FTZ R35, R2, R35, R8 ;  /* 0x0000002302237223 */ /* 0x000fe40000010008 */
[----:B------:R-:W-:Y:S02]  /*5fd0*/  FMUL.FTZ R8, R3, R153 ;  /* 0x0000009903087220 */ /* 0x000fe40000410000 */
[----:B------:R-:W-:Y:S02]  /*5fe0*/  FFMA.FTZ R22, R126, R11, R22 ;  /* 0x0000000b7e167223 */ /* 0x000fe40000010016 */
[----:B------:R-:W-:Y:S02]  /*5ff0*/  FMUL.FTZ R120, R120, R9 ;  /* 0x0000000978787220 */ /* 0x000fe40000410000 */
[----:B------:R-:W-:-:S02]  /*6000*/  FFMA.FTZ R11, R2, R155, -R8 ;  /* 0x0000009b020b7223 */ /* 0x000fc40000010808 */
[----:B------:R-:W-:Y:S02]  /*6010*/  FMUL.FTZ R9, R3, R155 ;  /* 0x0000009b03097220 */ /* 0x000fe40000410000 */
[-C--:B------:R-:W-:Y:S02]  /*6020*/  FFMA.FTZ R71, R80, R10.reuse, R71 ;  /* 0x0000000a50477223 */ /* 0x080fe40000010047 */
[----:B------:R-:W-:Y:S02]  /*6030*/  FFMA.FTZ R117, R117, R10, R150 ;  /* 0x0000000a75757223 */ /* 0x000fe40000010096 */
[----:B------:R-:W-:Y:S02]  /*6040*/  FMUL.FTZ R11, R156, R11 ;  /* 0x0000000b9c0b7220 */ /* 0x000fe40000410000 */
[----:B------:R-:W-:Y:S02]  /*6050*/  FFMA.FTZ R10, R2, R153, R9 ;  /* 0x00000099020a7223 */ /* 0x000fe40000010009 */
[----:B------:R-:W-:-:S02]  /*6060*/  FMUL.FTZ R8, R111, R155 ;  /* 0x0000009b6f087220 */ /* 0x000fc40000410000 */
[----:B-1----:R-:W-:Y:S02]  /*6070*/  @!P0 FADD.FTZ R160, R160, R15 ;  /* 0x0000000fa0a08221 */ /* 0x002fe40000010000 */
[----:B------:R-:W-:Y:S02]  /*6080*/  FFMA.FTZ R35, R122, R35, R120 ;  /* 0x000000237a237223 */ /* 0x000fe40000010078 */
[----:B------:R-:W-:Y:S01]  /*6090*/  FFMA.FTZ R10, R131, R10, R11 ;  /* 0x0000000a830a7223 */ /* 0x000fe2000001000b */
[----:B------:R-:W1:Y:S01]  /*60a0*/  SHFL.DOWN PT, R15, R160, 0x10, 0x1f ;  /* 0x0a001f00a00f7f89 */ /* 0x000e6200000e0000 */
[----:B------:R-:W-:Y:S02]  /*60b0*/  FMUL.FTZ R11, R3, R154 ;  /* 0x0000009a030b7220 */ /* 0x000fe40000410000 */
[----:B------:R-:W-:Y:S02]  /*60c0*/  FFMA.FTZ R8, R107, R153, R8 ;  /* 0x000000996b087223 */ /* 0x000fe40000010008 */
[----:B------:R-:W-:-:S02]  /*60d0*/  FFMA.FTZ R72, R79, R13, R72 ;  /* 0x0000000d4f487223 */ /* 0x000fc40000010048 */
[----:B------:R-:W-:Y:S02]  /*60e0*/  FFMA.FTZ R110, R110, R13, R35 ;  /* 0x0000000d6e6e7223 */ /* 0x000fe40000010023 */
[----:B---3--:R-:W-:Y:S01]  /*60f0*/  @!P0 FADD.FTZ R159, R159, R12 ;  /* 0x0000000c9f9f8221 */ /* 0x008fe20000010000 */
[----:B------:R-:W-:Y:S01]  /*6100*/  ISETP.GT.AND P0, PT, R47, 0xf, PT ;  /* 0x0000000f2f00780c */ /* 0x000fe20003f04270 */
[-C--:B------:R-:W-:Y:S02]  /*6110*/  FFMA.FTZ R13, R2, R152.reuse, -R11 ;  /* 0x00000098020d7223 */ /* 0x080fe4000001080b */
[----:B------:R-:W-:Y:S01]  /*6120*/  FMUL.FTZ R11, R3, R152 ;  /* 0x00000098030b7220 */ /* 0x000fe20000410000 */
[----:B------:R-:W3:Y:S01]  /*6130*/  SHFL.DOWN PT, R14, R159, 0x10, 0x1f ;  /* 0x0a001f009f0e7f89 */ /* 0x000ee200000e0000 */
[----:B------:R-:W-:Y:S02]  /*6140*/  FFMA.FTZ R109, R109, R8, R10 ;  /* 0x000000086d6d7223 */ /* 0x000fe4000001000a */
[----:B------:R-:W-:-:S02]  /*6150*/  FMUL.FTZ R9, R106, R152 ;  /* 0x000000986a097220 */ /* 0x000fc40000410000 */
[----:B------:R-:W-:Y:S02]  /*6160*/  FFMA.FTZ R73, R82, R8, R73 ;  /* 0x0000000852497223 */ /* 0x000fe40000010049 */
[----:B------:R-:W-:Y:S02]  /*6170*/  FMUL.FTZ R10, R3, R21 ;  /* 0x00000015030a7220 */ /* 0x000fe40000410000 */
[----:B------:R-:W-:Y:S02]  /*6180*/  FMUL.FTZ R8, R105, R123 ;  /* 0x0000007b69087220 */ /* 0x000fe40000410000 */
[----:B------:R-:W-:Y:S02]  /*6190*/  FMUL.FTZ R158, R158, R13 ;  /* 0x0000000d9e9e7220 */ /* 0x000fe40000410000 */
[-C--:B------:R-:W-:Y:S02]  /*61a0*/  FFMA.FTZ R13, R2, R154.reuse, R11 ;  /* 0x0000009a020d7223 */ /* 0x080fe4000001000b */
[----:B------:R-:W-:-:S02]  /*61b0*/  FFMA.FTZ R11, R102, R154, R9 ;  /* 0x0000009a660b7223 */ /* 0x000fc40000010009 */
[CC--:B------:R-:W-:Y:S02]  /*61c0*/  FFMA.FTZ R12, R2.reuse, R123.reuse, -R10 ;  /* 0x0000007b020c7223 */ /* 0x0c0fe4000001080a */
[----:B------:R-:W-:Y:S02]  /*61d0*/  FMUL.FTZ R9, R3, R123 ;  /* 0x0000007b03097220 */ /* 0x000fe40000410000 */
[----:B------:R-:W-:Y:S02]  /*61e0*/  FFMA.FTZ R10, R103, R21, R8 ;  /* 0x00000015670a7223 */ /* 0x000fe40000010008 */
[----:B------:R-:W-:Y:S02]  /*61f0*/  FMUL.FTZ R8, R3, R157 ;  /* 0x0000009d03087220 */ /* 0x000fe40000410000 */
[C---:B------:R-:W-:Y:S02]  /*6200*/  FFMA.FTZ R21, R2.reuse, R21, R9 ;  /* 0x0000001502157223 */ /* 0x040fe40000010009 */
[----:B------:R-:W-:-:S02]  /*6210*/  FFMA.FTZ R9, R2, R127, -R8 ;  /* 0x0000007f02097223 */ /* 0x000fc40000010808 */
[C---:B------:R-:W-:Y:S02]  /*6220*/  FMUL.FTZ R127, R3.reuse, R127 ;  /* 0x0000007f037f7220 */ /* 0x040fe40000410000 */
[----:B------:R-:W-:Y:S02]  /*6230*/  FMUL.FTZ R118, R118, R9 ;  /* 0x0000000976767220 */ /* 0x000fe40000410000 */
[C---:B------:R-:W-:Y:S02]  /*6240*/  FMUL.FTZ R9, R3.reuse, R32 ;  /* 0x0000002003097220 */ /* 0x040fe40000410000 */
[-C--:B------:R-:W-:Y:S02]  /*6250*/  FMUL.FTZ R3, R3, R116.reuse ;  /* 0x0000007403037220 */ /* 0x080fe40000410000 */
[----:B------:R-:W-:Y:S02]  /*6260*/  FFMA.FTZ R9, R2, R116, -R9 ;  /* 0x0000007402097223 */ /* 0x000fe40000010809 */
[----:B-1----:R-:W-:-:S02]  /*6270*/  @!P0 FADD.FTZ R160, R160, R15 ;  /* 0x0000000fa0a08221 */ /* 0x002fc40000010000 */
[----:B------:R-:W-:Y:S02]  /*6280*/  FMUL.FTZ R148, R121, R148 ;  /* 0x0000009479947220 */ /* 0x000fe40000410000 */
[----:B------:R-:W-:Y:S02]  /*6290*/  FMUL.FTZ R12, R129, R12 ;  /* 0x0000000c810c7220 */ /* 0x000fe40000410000 */
[C---:B------:R-:W-:Y:S02]  /*62a0*/  FFMA.FTZ R8, R2.reuse, R157, R127 ;  /* 0x0000009d02087223 */ /* 0x040fe4000001007f */
[----:B------:R-:W-:Y:S02]  /*62b0*/  FFMA.FTZ R3, R2, R32, R3 ;  /* 0x0000002002037223 */ /* 0x000fe40000010003 */
[----:B------:R-:W-:Y:S02]  /*62c0*/  FMUL.FTZ R9, R114, R9 ;  /* 0x0000000972097220 */ /* 0x000fe40000410000 */
[----:B------:R-:W-:Y:S01]  /*62d0*/  FFMA.FTZ R13, R130, R13, R158 ;  /* 0x0000000d820d7223 */ /* 0x000fe2000001009e */
[----:B------:R-:W-:Y:S01]  /*62e0*/  MOV R158, R160 ;  /* 0x000000a0009e7202 */ /* 0x000fe20000000f00 */
[----:B---3--:R-:W-:-:S02]  /*62f0*/  @!P0 FADD.FTZ R159, R159, R14 ;  /* 0x0000000e9f9f8221 */ /* 0x008fc40000010000 */
        /* <DEDUP_REMOVED lines=33> */
.L_x_12851:
[----:B-1----:R-:W-:Y:S05]  /*6510*/  BSYNC B0 ;  /* 0x0000000000007941 */ /* 0x002fea0003800000 */
.L_x_12850:
[----:B------:R-:W-:Y:S02]  /*6520*/  IADD3 R60, R60, 0x1, RZ ;  /* 0x000000013c3c7810 */ /* 0x000fe40007ffe0ff */
[----:B------:R-:W-:Y:S02]  /*6530*/  IADD3 R59, P1, R59, 0x1, RZ ;  /* 0x000000013b3b7810 */ /* 0x000fe40007f3e0ff */
[----:B------:R-:W-:Y:S02]  /*6540*/  ISETP.GE.AND P0, PT, R60, c[0x0][0x16c], PT ;  /* 0x00005b003c007a0c */ /* 0x000fe40003f06270 */
[----:B------:R-:W-:-:S11]  /*6550*/  IADD3.X R58, RZ, R58, RZ, P1, !PT ;  /* 0x0000003aff3a7210 */ /* 0x000fd60000ffe4ff */
[----:B------:R-:W-:Y:S01]  /*6560*/  @P0 CALL.REL.NOINC `(.L_x_12805) ;  /* 0x0000001000000944 */ /* 0x000fe20003c00000 */
[----:B------:R-:W-:Y:S05]  /*6570*/  BRA `(.L_x_12852) ;  /* 0xffffb4a000007947 */ /* 0x000fea000383ffff */
.L_x_12805:
[----:B------:R-:W-:Y:S01]  /*6580*/  BAR.SYNC.DEFER_BLOCKING 0x0 ;  /* 0x0000000000007b1d */ /* 0x000fe20000010000 */
[----:B------:R-:W-:Y:S01]  /*6590*/  F2FP.PACK_AB R71, R70, R71 ;  /* 0x000000474647723e */ /* 0x000fe200000000ff */
[----:B0-----:R-:W-:Y:S01]  /*65a0*/  IMAD R2, R50, c[0x0][0x2d8], RZ ;  /* 0x0000b60032027a24 */ /* 0x001fe200078e02ff */
[----:B------:R-:W-:Y:S01]  /*65b0*/  F2FP.PACK_AB R70, R72, R73 ;  /* 0x000000494846723e */ /* 0x000fe200000000ff */
[----:B------:R-:W-:Y:S01]  /*65c0*/  IMAD R7, R55, c[0x0][0x2e0], RZ ;  /* 0x0000b80037077a24 */ /* 0x000fe200078e02ff */
[----:B------:R-:W-:Y:S01]  /*65d0*/  F2FP.PACK_AB R69, R74, R75 ;  /* 0x0000004b4a45723e */ /* 0x000fe200000000ff */
[C---:B------:R-:W-:Y:S01]  /*65e0*/  IMAD R5, R53.reuse, c[0x0][0x2dc], R2 ;  /* 0x0000b70035057a24 */ /* 0x040fe200078e0202 */
[----:B------:R-:W-:Y:S01]  /*65f0*/  F2FP.PACK_AB R68, R76, R77 ;  /* 0x0000004d4c44723e */ /* 0x000fe200000000ff */
[----:B------:R-:W-:Y:S01]  /*6600*/  IMAD.WIDE.U32 R2, R53, c[0x0][0x2d8], R24 ;  /* 0x0000b60035027a25 */ /* 0x000fe200078e0018 */
[----:B------:R-:W-:Y:S02]  /*6610*/  F2FP.PACK_AB R15, R85, R88 ;  /* 0x00000058550f723e */ /* 0x000fe400000000ff */
[----:B------:R-:W-:Y:S01]  /*6620*/  F2FP.PACK_AB R14, R87, R90 ;  /* 0x0000005a570e723e */ /* 0x000fe200000000ff */
[----:B------:R-:W-:Y:S01]  /*6630*/  IMAD R7, R56, c[0x0][0x2e4], R7 ;  /* 0x0000b90038077a24 */ /* 0x000fe200078e0207 */
[----:B------:R-:W-:Y:S01]  /*6640*/  IADD3 R3, R3, R5, RZ ;  /* 0x0000000503037210 */ /* 0x000fe20007ffe0ff */
[----:B------:R-:W-:Y:S01]  /*6650*/  IMAD R6, R50, c[0x0][0x2f8], RZ ;  /* 0x0000be0032067a24 */ /* 0x000fe200078e02ff */
[----:B------:R-:W-:-:S02]  /*6660*/  F2FP.PACK_AB R13, R89, R92 ;  /* 0x0000005c590d723e */ /* 0x000fc400000000ff */
[----:B------:R-:W-:Y:S01]  /*6670*/  F2FP.PACK_AB R12, R91, R94 ;  /* 0x0000005e5b0c723e */ /* 0x000fe200000000ff */
[----:B------:R-:W-:Y:S01]  /*6680*/  IMAD.WIDE.U32 R2, R56, c[0x0][0x2e0], R2 ;  /* 0x0000b80038027a25 */ /* 0x000fe200078e0002 */
[----:B------:R-:W-:Y:S02]  /*6690*/  IADD3 R40, P1, R40, -0x400, RZ ;  /* 0xfffffc0028287810 */ /* 0x000fe40007f3e0ff */
[----:B------:R-:W-:Y:S01]  /*66a0*/  IADD3 R38, P2, R38, -0x400, RZ ;  /* 0xfffffc0026267810 */ /* 0x000fe20007f5e0ff */
[----:B------:R-:W-:Y:S01]  /*66b0*/  FADD.FTZ R94, R49, R94 ;  /* 0x0000005e315e7221 */ /* 0x000fe20000010000 */
[----:B------:R-:W-:Y:S01]  /*66c0*/  IADD3 R3, R3, R7, RZ ;  /* 0x0000000703037210 */ /* 0x000fe20007ffe0ff */
[----:B------:R-:W-:Y:S01]  /*66d0*/  STS.128 [R47.X16], R68 ;  /* 0x000000442f007388 */ /* 0x000fe2000000cc00 */
[----:B------:R-:W-:-:S06]  /*66e0*/  NOP ;  /* 0x0000000000007918 */ /* 0x000fcc0000000000 */
[----:B------:R-:W0:Y:S01]  /*66f0*/  LDS.128 R8, [R47.X16] ;  /* 0x000000002f087984 */ /* 0x000e22000000cc00 */
[----:B------:R-:W-:Y:S01]  /*6700*/  LEA R4, P0, R2, c[0x0][0x330], 0x1 ;  /* 0x0000cc0002047a11 */ /* 0x000fe200078008ff */
[----:B------:R-:W-:Y:S01]  /*6710*/  IMAD R7, R53, c[0x0][0x2fc], R6 ;  /* 0x0000bf0035077a24 */ /* 0x000fe200078e0206 */
[----:B------:R-:W-:Y:S01]  /*6720*/  IADD3 R44, P3, R44, -0x200, RZ ;  /* 0xfffffe002c2c7810 */ /* 0x000fe20007f7e0ff */
[----:B------:R-:W-:Y:S01]  /*6730*/  FADD.FTZ R91, R94, R91 ;  /* 0x0000005b5e5b7221 */ /* 0x000fe20000010000 */
[----:B------:R-:W-:Y:S02]  /*6740*/  LEA.HI.X R5, R2, c[0x0][0x334], R3, 0x1, P0 ;  /* 0x0000cd0002057a11 */ /* 0x000fe400000f0c03 */
[----:B------:R-:W-:Y:S01]  /*6750*/  IADD3 R46, P4, R46, -0x200, RZ ;  /* 0xfffffe002e2e7810 */ /* 0x000fe20007f9e0ff */
[----:B------:R-:W-:Y:S01]  /*6760*/  FADD.FTZ R92, R91, R92 ;  /* 0x0000005c5b5c7221 */ /* 0x000fe20000010000 */
[----:B------:R-:W-:Y:S01]  /*6770*/  IADD3 R42, P5, R42, -0x200, RZ ;  /* 0xfffffe002a2a7810 */ /* 0x000fe20007fbe0ff */
[----:B------:R-:W-:Y:S01]  /*6780*/  IMAD.WIDE R2, R48, 0x10, R4 ;  /* 0x0000001030027825 */ /* 0x000fe200078e0204 */
[----:B------:R-:W-:-:S02]  /*6790*/  IADD3 R36, R36, 0x1, RZ ;  /* 0x0000000124247810 */ /* 0x000fc40007ffe0ff */
[----:B------:R-:W-:Y:S01]  /*67a0*/  IADD3.X R39, R39, -0x1, RZ, P1, !PT ;  /* 0xffffffff27277810 */ /* 0x000fe20000ffe4ff */
[----:B------:R-:W-:Y:S01]  /*67b0*/  IMAD.WIDE.U32 R4, R53, c[0x0][0x2f8], R24 ;  /* 0x0000be0035047a25 */ /* 0x000fe200078e0018 */
[----:B------:R-:W-:Y:S02]  /*67c0*/  IADD3.X R37, R37, -0x1, RZ, P2, !PT ;  /* 0xffffffff25257810 */ /* 0x000fe400017fe4ff */
[----:B------:R-:W-:Y:S01]  /*67d0*/  IADD3.X R43, R43, -0x1, RZ, P3, !PT ;  /* 0xffffffff2b2b7810 */ /* 0x000fe20001ffe4ff */
[----:B------:R-:W-:Y:S01]  /*67e0*/  FADD.FTZ R89, R92, R89 ;  /* 0x000000595c597221 */ /* 0x000fe20000010000 */
[----:B------:R-:W-:Y:S01]  /*67f0*/  IADD3 R5, R5, R7, RZ ;  /* 0x0000000705057210 */ /* 0x000fe20007ffe0ff */
[----:B------:R-:W-:Y:S01]  /*6800*/  IMAD R7, R55, c[0x0][0x300], RZ ;  /* 0x0000c00037077a24 */ /* 0x000fe200078e02ff */
[----:B------:R-:W-:Y:S01]  /*6810*/  IADD3.X R45, R45, -0x1, RZ, P4, !PT ;  /* 0xffffffff2d2d7810 */ /* 0x000fe200027fe4ff */
[----:B------:R-:W-:Y:S01]  /*6820*/  FADD.FTZ R90, R89, R90 ;  /* 0x0000005a595a7221 */ /* 0x000fe20000010000 */
[----:B------:R-:W-:Y:S01]  /*6830*/  IADD3.X R41, R41, -0x1, RZ, P5, !PT ;  /* 0xffffffff29297810 */ /* 0x000fe20002ffe4ff */
[----:B------:R-:W-:-:S02]  /*6840*/  IMAD R7, R56, c[0x0][0x304], R7 ;  /* 0x0000c10038077a24 */ /* 0x000fc400078e0207 */
        /* <DEDUP_REMOVED lines=17> */
.L_x_12803:
[----:B------:R-:W-:Y:S02]  /*6960*/  ISETP.NE.U32.AND P0, PT, RZ, c[0x0][0x328], PT ;  /* 0x0000ca00ff007a0c */ /* 0x000fe40003f05070 */
[----:B------:R-:W-:Y:S02]  /*6970*/  ISETP.NE.U32.AND P2, PT, RZ, c[0x0][0x348], PT ;  /* 0x0000d200ff007a0c */ /* 0x000fe40003f45070 */
[----:B------:R-:W-:Y:S02]  /*6980*/  ISETP.NE.AND.EX P1, PT, RZ, c[0x0][0x32c], PT, P0 ;  /* 0x0000cb00ff007a0c */ /* 0x000fe40003f25300 */
[----:B------:R-:W-:-:S11]  /*6990*/  ISETP.NE.AND.EX P0, PT, RZ, c[0x0][0x34c], PT, P2 ;  /* 0x0000d300ff007a0c */ /* 0x000fd60003f05320 */
[----:B------:R-:W-:Y:S05]  /*69a0*/  @!P1 BRA `(.L_x_12854) ;  /* 0x0000014000009947 */ /* 0x000fea0003800000 */
[----:B------:R-:W1:Y:S01]  /*69b0*/  SHFL.DOWN P1, R0, R57, 0x1, 0x1f ;  /* 0x08201f0039007f89 */ /* 0x000e620000020000 */
[----:B------:R-:W-:Y:S03]  /*69c0*/  BSSY B0, `(.L_x_12854) ;  /* 0x0000012000007945 */ /* 0x000fe60003800000 */
[----:B------:R-:W3:Y:S01]  /*69d0*/  S2R R6, SR_LANEID ;  /* 0x0000000000067919 */ /* 0x000ee20000000000 */
[----:B-1----:R-:W-:Y:S01]  /*69e0*/  @P1 FADD R0, R0, R57 ;  /* 0x0000003900001221 */ /* 0x002fe20000000000 */
[----:B---3--:R-:W-:-:S04]  /*69f0*/  ISETP.NE.AND P2, PT, R6, RZ, PT ;  /* 0x000000ff0600720c */ /* 0x008fc80003f45270 */
        /* <DEDUP_REMOVED lines=14> */
.L_x_12855:
[----:B0-----:R-:W-:Y:S05]  /*6ae0*/  BSYNC B0 ;  /* 0x0000000000007941 */ /* 0x001fea0003800000 */
.L_x_12854:
        /* <DEDUP_REMOVED lines=23> */
.L_x_12857:
[----:B------:R-:W1:Y:S02]  /*6c60*/  S2R R9, SR_TID.X ;  /* 0x0000000000097919 */ /* 0x000e640000002100 */
.L_x_12858:
[----:B0-----:R-:W-:Y:S05]  /*6c70*/  BSYNC B0 ;  /* 0x0000000000007941 */ /* 0x001fea0003800000 */
.L_x_12856:
[----:B-1----:R-:W-:-:S13]  /*6c80*/  ISETP.GE.AND P0, PT, R9, c[0x0][0x16c], PT ;  /* 0x00005b0009007a0c */ /* 0x002fda0003f06270 */
[----:B------:R-:W-:Y:S05]  /*6c90*/  @P0 EXIT ;  /* 0x000000000000094d */ /* 0x000fea0003800000 */
[----:B------:R-:W-:Y:S02]  /*6ca0*/  IMAD R55, R55, c[0x0][0x288], RZ ;  /* 0x0000a20037377a24 */ /* 0x000fe400078e02ff */
[----:B------:R-:W-:-:S04]  /*6cb0*/  IMAD.WIDE.U32 R4, R56, c[0x0][0x288], RZ ;  /* 0x0000a20038047a25 */ /* 0x000fc800078e00ff */
[----:B------:R-:W-:-:S05]  /*6cc0*/  IMAD R13, R56, c[0x0][0x28c], R55 ;  /* 0x0000a300380d7a24 */ /* 0x000fca00078e0237 */
[----:B------:R-:W-:Y:S02]  /*6cd0*/  IADD3 R13, R5, R13, RZ ;  /* 0x0000000d050d7210 */ /* 0x000fe40007ffe0ff */
.L_x_12859:
        /* <DEDUP_REMOVED lines=17> */
.L_x_12860:
        /* <DEDUP_REMOVED lines=9> */
.L_x_14749:


//--------------------- .text._Z25selective_scan_bwd_kernelI32Selective_Scan_bwd_kernel_traitsILi32ELi8ELb1ELb1ELb1ELb1ELb0EN3c104HalfENS1_7complexIfEEEEv12SSMParamsBwd --------------------------
	.section	.text._Z25selective_scan_bwd_kernelI32Selective_Scan_bwd_kernel_traitsILi32ELi8ELb1ELb1ELb1ELb1ELb0EN3c104HalfENS1_7complexIfEEEEv12SSMParamsBwd,"ax",@progbits
	.sectioninfo	@"SHI_REGISTERS=212"
	.align	128
        .global         _Z25selective_scan_bwd_kernelI32Selective_Scan_bwd_kernel_traitsILi32ELi8ELb1ELb1ELb1ELb1ELb0EN3c104HalfENS1_7complexIfEEEEv12SSMParamsBwd
        .type           _Z25selective_scan_bwd_kernelI32Selective_Scan_bwd_kernel_traitsILi32ELi8ELb1ELb1ELb1ELb1ELb0EN3c104HalfENS1_7complexIfEEEEv12SSMParamsBwd,@function
        .size           _Z25selective_scan_bwd_kernelI32Selective_Scan_bwd_kernel_traitsILi32ELi8ELb1ELb1ELb1ELb1ELb0EN3c104HalfENS1_7complexIfEEEEv12SSMParamsBwd,(.L_x_14750 - _Z25selective_scan_bwd_kernelI32Selective_Scan_bwd_kernel_traitsILi32ELi8ELb1ELb1ELb1ELb1ELb0EN3c104HalfENS1_7complexIfEEEEv12SSMParamsBwd)
        .other          _Z25selective_scan_bwd_kernelI32Selective_Scan_bwd_kernel_traitsILi32ELi8ELb1ELb1ELb1ELb1ELb0EN3c104HalfENS1_7complexIfEEEEv12SSMParamsBwd,@"STO_CUDA_ENTRY STV_DEFAULT"
_Z25selective_scan_bwd_kernelI32Selective_Scan_bwd_kernel_traitsILi32ELi8ELb1ELb1ELb1ELb1ELb0EN3c104HalfENS1_7complexIfEEEEv12SSMParamsBwd:
.text._Z25selective_scan_bwd_kernelI32Selective_Scan_bwd_kernel_traitsILi32ELi8ELb1ELb1ELb1ELb1ELb0EN3c104HalfENS1_7complexIfEEEEv12SSMParamsBwd:
        /* <DEDUP_REMOVED lines=23> */
[----:B------:R-:W-:Y:S01]  /*0170*/  ISETP.NE.AND P0, PT, RZ, c[0x0][0x178], PT ;  /* 0x00005e00ff007a0c */ /* 0x000fe20003f05270 */
[----:B------:R-:W-:Y:S01]  /*0180*/  CS2R R30, SRZ ;  /* 0x00000000001e7805 */ /* 0x000fe2000001ff00 */
[----:B------:R-:W-:Y:S01]  /*0190*/  MOV R16, c[0x0][0x174] ;  /* 0x00005d0000107a02 */ /* 0x000fe20000000f00 */
[C---:B------:R-:W-:Y:S01]  /*01a0*/  IMAD R0, R54.reuse, c[0x0][0x1d0], RZ ;  /* 0x0000740036007a24 */ /* 0x040fe200078e02ff */
[----:B------:R-:W-:Y:S01]  /*01b0*/  HFMA2.MMA R52, -RZ, RZ, 0, 0 ;  /* 0x00000000ff347435 */ /* 0x000fe200000001ff */
[C---:B------:R-:W-:Y:S01]  /*01c0*/  IMAD R10, R54.reuse, c[0x0][0x278], RZ ;  /* 0x00009e00360a7a24 */ /* 0x040fe200078e02ff */
[----:B-1----:R-:W-:Y:S01]  /*01d0*/  HFMA2.MMA R6, -RZ, RZ, 0, 0 ;  /* 0x00000000ff067435 */ /* 0x002fe200000001ff */
[----:B----4-:R-:W-:Y:S01]  /*01e0*/  IABS R4, R59 ;  /* 0x0000003b00047213 */ /* 0x010fe20000000000 */
[C---:B------:R-:W-:Y:S01]  /*01f0*/  IMAD R5, R55.reuse, c[0x0][0x1d4], R0 ;  /* 0x0000750037057a24 */ /* 0x040fe200078e0200 */
[----:B------:R-:W-:Y:S01]  /*0200*/  MOV R50, RZ ;  /* 0x000000ff00327202 */ /* 0x000fe20000000f00 */
[----:B------:R-:W-:Y:S01]  /*0210*/  IMAD R12, R54, c[0x0][0x190], RZ ;  /* 0x00006400360c7a24 */ /* 0x000fe200078e02ff */
        /* <DEDUP_REMOVED lines=13> */
[----:B------:R-:W-:-:S04]  /*02f0*/  IMAD.WIDE.U32 R2, R59, c[0x0][0x1d8], R2 ;  /* 0x000076003b027a25 */ /* 0x000fc800078e0002 */
        /* <DEDUP_REMOVED lines=9> */
[----:B------:R-:W-:Y:S01]  /*0390*/  IMAD.WIDE.U32 R4, R59, c[0x0][0x1e8], R4 ;  /* 0x00007a003b047a25 */ /* 0x000fe200078e0004 */
[----:B------:R-:W-:Y:S02]  /*03a0*/  IADD3 R9, R9, R15, RZ ;  /* 0x0000000f09097210 */ /* 0x000fe40007ffe0ff */
[-C--:B------:R-:W-:Y:S01]  /*03b0*/  @!P2 IADD3 R0, R0, -R19.reuse, RZ ;  /* 0x800000130000a210 */ /* 0x080fe20007ffe0ff */
[----:B------:R-:W-:Y:S01]  /*03c0*/  IMAD R14, R54, c[0x0][0x1b0], RZ ;  /* 0x00006c00360e7a24 */ /* 0x000fe200078e02ff */
[----:B------:R-:W-:Y:S01]  /*03d0*/  @!P2 IADD3 R53, R53, 0x1, RZ ;  /* 0x000000013535a810 */ /* 0x000fe20007ffe0ff */
[----:B------:R-:W-:Y:S01]  /*03e0*/  IMAD R12, R59, c[0x0][0x1ec], R12 ;  /* 0x00007b003b0c7a24 */ /* 0x000fe200078e020c */
[----:B------:R-:W-:Y:S01]  /*03f0*/  ISETP.GE.U32.AND P1, PT, R0, R19, PT ;  /* 0x000000130000720c */ /* 0x000fe20003f26070 */
[----:B------:R-:W-:Y:S01]  /*0400*/  IMAD R0, R58, c[0x0][0x1d8], RZ ;  /* 0x000076003a007a24 */ /* 0x000fe200078e02ff */
[----:B------:R-:W-:Y:S01]  /*0410*/  SHF.R.S32.HI R15, RZ, 0x1f, R13 ;  /* 0x0000001fff0f7819 */ /* 0x000fe2000001140d */
[----:B------:R-:W-:Y:S01]  /*0420*/  IMAD R17, R55, c[0x0][0x1b4], R14 ;  /* 0x00006d0037117a24 */ /* 0x000fe200078e020e */
[----:B------:R-:W-:Y:S01]  /*0430*/  IADD3 R29, P2, R13, R4, RZ ;  /* 0x000000040d1d7210 */ /* 0x000fe20007f5e0ff */
[----:B------:R-:W-:-:S02]  /*0440*/  IMAD R0, R59, c[0x0][0x1dc], R0 ;  /* 0x000077003b007a24 */ /* 0x000fc400078e0200 */
[----:B------:R-:W-:Y:S01]  /*0450*/  IMAD R14, R58, c[0x0][0x280], RZ ;  /* 0x0000a0003a0e7a24 */ /* 0x000fe200078e02ff */
[----:B------:R-:W-:Y:S01]  /*0460*/  IADD3.X R4, R15, R5, R12, P2, !PT ;  /* 0x000000050f047210 */ /* 0x000fe200017fe40c */
[----:B------:R-:W-:-:S04]  /*0470*/  IMAD.WIDE.U32 R6, R59, c[0x0][0x280], R6 ;  /* 0x0000a0003b067a25 */ /* 0x000fc800078e0006 */
[----:B------:R-:W-:Y:S01]  /*0480*/  @P1 IADD3 R53, R53, 0x1, RZ ;  /* 0x0000000135351810 */ /* 0x000fe20007ffe0ff */
[----:B------:R-:W-:Y:S01]  /*0490*/  IMAD.WIDE.U32 R10, R55, c[0x0][0x1b0], RZ ;  /* 0x00006c00370a7a25 */ /* 0x000fe200078e00ff */
[----:B------:R-:W-:Y:S02]  /*04a0*/  IADD3 R47, P1, R13, R2, RZ ;  /* 0x000000020d2f7210 */ /* 0x000fe40007f3e0ff */
[----:B------:R-:W-:Y:S01]  /*04b0*/  @!P3 IADD3 R53, -R53, RZ, RZ ;  /* 0x000000ff3535b210 */ /* 0x000fe20007ffe1ff */
[----:B------:R-:W-:Y:S01]  /*04c0*/  IMAD R14, R59, c[0x0][0x284], R14 ;  /* 0x0000a1003b0e7a24 */ /* 0x000fe200078e020e */
[----:B------:R-:W-:Y:S02]  /*04d0*/  @!P0 LOP3.LUT R53, RZ, c[0x0][0x178], RZ, 0x33, !PT ;  /* 0x00005e00ff358a12 */ /* 0x000fe400078e33ff */
[----:B------:R-:W-:Y:S02]  /*04e0*/  LEA R28, P0, R29, c[0x0][0x248], 0x1 ;  /* 0x000092001d1c7a11 */ /* 0x000fe400078008ff */
[----:B------:R-:W-:Y:S01]  /*04f0*/  IADD3.X R2, R15, R3, R0, P1, !PT ;  /* 0x000000030f027210 */ /* 0x000fe20000ffe400 */
[----:B------:R-:W-:Y:S01]  /*0500*/  IMAD.WIDE.U32 R8, R53, c[0x0][0x1a8], R8 ;  /* 0x00006a0035087a25 */ /* 0x000fe200078e0008 */
[----:B------:R-:W-:-:S02]  /*0510*/  LEA R48, P1, R47, c[0x0][0x240], 0x1 ;  /* 0x000090002f307a11 */ /* 0x000fc400078208ff */
[----:B------:R-:W-:Y:S02]  /*0520*/  SHF.R.S32.HI R156, RZ, 0x1f, R53 ;  /* 0x0000001fff9c7819 */ /* 0x000fe40000011435 */
[----:B------:R-:W-:Y:S02]  /*0530*/  LEA.HI.X R29, R29, c[0x0][0x24c], R4, 0x1, P0 ;  /* 0x000093001d1d7a11 */ /* 0x000fe400000f0c04 */
[----:B------:R-:W-:Y:S01]  /*0540*/  IADD3 R13, P4, R13, R6, RZ ;  /* 0x000000060d0d7210 */ /* 0x000fe20007f9e0ff */
[C---:B------:R-:W-:Y:S01]  /*0550*/  IMAD R0, R156.reuse, c[0x0][0x1a8], RZ ;  /* 0x00006a009c007a24 */ /* 0x040fe200078e02ff */
[----:B------:R-:W-:Y:S02]  /*0560*/  ISETP.NE.U32.AND P0, PT, RZ, c[0x0][0x260], PT ;  /* 0x00009800ff007a0c */ /* 0x000fe40003f05070 */
[----:B------:R-:W-:Y:S01]  /*0570*/  IADD3 R11, R11, R17, RZ ;  /* 0x000000110b0b7210 */ /* 0x000fe20007ffe0ff */
[----:B------:R-:W-:Y:S01]  /*0580*/  IMAD R5, R53, c[0x0][0x1ac], R0 ;  /* 0x00006b0035057a24 */ /* 0x000fe200078e0200 */
[----:B------:R-:W-:Y:S01]  /*0590*/  LEA.HI.X R47, R47, c[0x0][0x244], R2, 0x1, P1 ;  /* 0x000091002f2f7a11 */ /* 0x000fe200008f0c02 */
[----:B------:R-:W-:Y:S01]  /*05a0*/  IMAD R2, R156, c[0x0][0x1c8], RZ ;  /* 0x000072009c027a24 */ /* 0x000fe200078e02ff */
[----:B------:R-:W-:Y:S01]  /*05b0*/  IADD3.X R6, R15, R7, R14, P4, !PT ;  /* 0x000000070f067210 */ /* 0x000fe200027fe40e */
[----:B------:R-:W-:Y:S01]  /*05c0*/  IMAD.WIDE.U32 R10, R53, c[0x0][0x1c8], R10 ;  /* 0x00007200350a7a25 */ /* 0x000fe200078e000a */
[----:B------:R-:W-:-:S02]  /*05d0*/  LEA R46, P2, R13, c[0x0][0x308], 0x1 ;  /* 0x0000c2000d2e7a11 */ /* 0x000fc400078408ff */
[----:B------:R-:W-:Y:S01]  /*05e0*/  ISETP.NE.AND.EX P0, PT, RZ, c[0x0][0x264], PT, P0 ;  /* 0x00009900ff007a0c */ /* 0x000fe20003f05300 */
[----:B------:R-:W-:Y:S01]  /*05f0*/  IMAD R7, R53, c[0x0][0x1cc], R2 ;  /* 0x0000730035077a24 */ /* 0x000fe200078e0202 */
[----:B------:R-:W-:Y:S02]  /*0600*/  LEA R3, R16, 0xfffffe00, 0x9 ;  /* 0xfffffe0010037811 */ /* 0x000fe400078e48ff */
[----:B------:R-:W-:Y:S02]  /*0610*/  LEA.HI.X R45, R13, c[0x0][0x30c], R6, 0x1, P2 ;  /* 0x0000c3000d2d7a11 */ /* 0x000fe400010f0c06 */
[----:B------:R-:W-:Y:S02]  /*0620*/  ISETP.NE.U32.AND P1, PT, RZ, c[0x0][0x328], PT ;  /* 0x0000ca00ff007a0c */ /* 0x000fe40003f25070 */
[----:B------:R-:W-:Y:S02]  /*0630*/  ISETP.NE.U32.AND P2, PT, RZ, c[0x0][0x348], PT ;  /* 0x0000d200ff007a0c */ /* 0x000fe40003f45070 */
[----:B------:R-:W-:-:S02]  /*0640*/  IADD3 R43, P5, R3, R8, RZ ;  /* 0x00000008032b7210 */ /* 0x000fc40007fbe0ff */
[----:B------:R-:W-:Y:S02]  /*0650*/  SHF.R.S32.HI R0, RZ, 0x1f, R3 ;  /* 0x0000001fff007819 */ /* 0x000fe40000011403 */
[----:B------:R-:W-:Y:S02]  /*0660*/  IADD3 R5, R9, R5, RZ ;  /* 0x0000000509057210 */ /* 0x000fe40007ffe0ff */
[----:B------:R-:W-:Y:S02]  /*0670*/  IADD3 R3, P4, R3, R10, RZ ;  /* 0x0000000a03037210 */ /* 0x000fe40007f9e0ff */
[----:B------:R-:W-:Y:S02]  /*0680*/  IADD3 R7, R11, R7, RZ ;  /* 0x000000070b077210 */ /* 0x000fe40007ffe0ff */
[----:B------:R-:W-:Y:S02]  /*0690*/  ISETP.NE.AND.EX P1, PT, RZ, c[0x0][0x32c], PT, P1 ;  /* 0x0000cb00ff007a0c */ /* 0x000fe40003f25310 */
[----:B------:R-:W-:-:S02]  /*06a0*/  ISETP.NE.AND.EX P2, PT, RZ, c[0x0][0x34c], PT, P2 ;  /* 0x0000d300ff007a0c */ /* 0x000fc40003f45320 */
[----:B------:R-:W-:Y:S02]  /*06b0*/  ISETP.GE.AND P3, PT, R16, 0x1, PT ;  /* 0x000000011000780c */ /* 0x000fe40003f66270 */
[C---:B------:R-:W-:Y:S02]  /*06c0*/  IADD3.X R4, R0.reuse, R5, RZ, P5, !PT ;  /* 0x0000000500047210 */ /* 0x040fe40002ffe4ff */
[----:B------:R-:W-:Y:S01]  /*06d0*/  IADD3.X R2, R0, R7, RZ, P4, !PT ;  /* 0x0000000700027210 */ /* 0x000fe200027fe4ff */
[----:B------:R-:W-:Y:S01]  /*06e0*/  @P0 IMAD R0, R55, c[0x0][0x164], R59 ;  /* 0x0000590037000a24 */ /* 0x000fe200078e023b */
[C---:B------:R-:W-:Y:S02]  /*06f0*/  LEA R44, P5, R43.reuse, c[0x0][0x228], 0x1 ;  /* 0x00008a002b2c7a11 */ /* 0x040fe400078a08ff */
[----:B------:R-:W-:Y:S01]  /*0700*/  @P0 MOV R35, 0x10 ;  /* 0x0000001000230802 */ /* 0x000fe20000000f00 */
[----:B------:R-:W-:Y:S01]  /*0710*/  @P0 IMAD R0, R0, c[0x0][0x174], RZ ;  /* 0x00005d0000000a24 */ /* 0x000fe200078e02ff */
[----:B------:R-:W-:-:S02]  /*0720*/  LEA.HI.X R43, R43, c[0x0][0x22c], R4, 0x1, P5 ;  /* 0x00008b002b2b7a11 */ /* 0x000fc400028f0c04 */
[----:B------:R-:W-:Y:S01]  /*0730*/  LEA R42, P6, R3, c[0x0][0x230], 0x1 ;  /* 0x00008c00032a7a11 */ /* 0x000fe200078c08ff */
        /* <DEDUP_REMOVED lines=10> */
[----:B------:R-:W-:-:S02]  /*07e0*/  MOV R40, c[0x0][0x174] ;  /* 0x00005d0000287a02 */ /* 0x000fc40000000f00 */
[----:B------:R-:W-:Y:S01]  /*07f0*/  MOV R50, RZ ;  /* 0x000000ff00327202 */ /* 0x000fe20000000f00 */
[----:B------:R-:W1:Y:S01]  /*0800*/  S2R R49, SR_LANEID ;  /* 0x0000000000317919 */ /* 0x000e620000000000 */
[----:B------:R-:W-:Y:S02]  /*0810*/  MOV R0, RZ ;  /* 0x000000ff00007202 */ /* 0x000fe40000000f00 */
[----:B------:R-:W-:Y:S02]  /*0820*/  MOV R52, RZ ;  /* 0x000000ff00347202 */ /* 0x000fe40000000f00 */
.L_x_12926:
        /* <DEDUP_REMOVED lines=18> */
[----:B---3--:R2:W3:Y:S01]  /*0950*/  LDG.E.128 R24, [R14.64] ;  /* 0x000000080e187981 */ /* 0x0084e2000c1e1d00 */
[--C-:B0-----:R-:W-:Y:S01]  /*0960*/  HADD2.F32 R3, -RZ, R4.reuse.H0_H0 ;  /* 0x20000004ff037230 */ /* 0x101fe20000004100 */
[----:B------:R-:W-:Y:S01]  /*0970*/  MOV R13, c[0x0][0x16c] ;  /* 0x00005b00000d7a02 */ /* 0x000fe20000000f00 */
[----:B------:R-:W-:Y:S01]  /*0980*/  HADD2.F32 R2, -RZ, R4.H1_H1 ;  /* 0x30000004ff027230 */ /* 0x000fe20000004100 */
[----:B------:R-:W-:Y:S01]  /*0990*/  BSSY B0, `(.L_x_12862) ;  /* 0x0000046000007945 */ /* 0x000fe20003800000 */
[--C-:B------:R-:W-:Y:S01]  /*09a0*/  HADD2.F32 R12, -RZ, R5.reuse.H0_H0 ;  /* 0x20000005ff0c7230 */ /* 0x100fe20000004100 */
[----:B------:R-:W-:Y:S01]  /*09b0*/  ISETP.GE.AND P5, PT, R13, 0x1, PT ;  /* 0x000000010d00780c */ /* 0x000fe20003fa6270 */
[----:B--2---:R-:W-:-:S02]  /*09c0*/  HADD2.F32 R14, -RZ, R5.H1_H1 ;  /* 0x30000005ff0e7230 */ /* 0x004fc40000004100 */
[--C-:B-1----:R-:W-:Y:S02]  /*09d0*/  HADD2.F32 R15, -RZ, R21.reuse.H0_H0 ;  /* 0x20000015ff0f7230 */ /* 0x102fe40000004100 */
[----:B------:R-:W-:Y:S02]  /*09e0*/  HADD2.F32 R13, -RZ, R20.H1_H1 ;  /* 0x30000014ff0d7230 */ /* 0x000fe40000004100 */
[----:B------:R-:W-:Y:S01]  /*09f0*/  HADD2.F32 R21, -RZ, R21.H1_H1 ;  /* 0x30000015ff157230 */ /* 0x000fe20000004100 */
[--C-:B-----5:R-:W-:Y:S01]  /*0a00*/  FADD.FTZ R66, R15, R56.reuse ;  /* 0x000000380f427221 */ /* 0x120fe20000010000 */
[--C-:B------:R-:W-:Y:S01]  /*0a10*/  HADD2.F32 R17, -RZ, R22.reuse.H0_H0 ;  /* 0x20000016ff117230 */ /* 0x100fe20000004100 */
[--C-:B------:R-:W-:Y:S01]  /*0a20*/  FADD.FTZ R68, R13, R56.reuse ;  /* 0x000000380d447221 */ /* 0x100fe20000010000 */
[----:B------:R-:W-:Y:S01]  /*0a30*/  HADD2.F32 R19, -RZ, R22.H1_H1 ;  /* 0x30000016ff137230 */ /* 0x000fe20000004100 */
[--C-:B------:R-:W-:Y:S01]  /*0a40*/  FADD.FTZ R64, R21, R56.reuse ;  /* 0x0000003815407221 */ /* 0x100fe20000010000 */
[----:B------:R-:W-:Y:S01]  /*0a50*/  FSETP.GTU.FTZ.AND P4, PT, R66, 20, PT ;  /* 0x41a000004200780b */ /* 0x000fe20003f9c000 */
[--C-:B------:R-:W-:Y:S01]  /*0a60*/  FADD.FTZ R62, R17, R56.reuse ;  /* 0x00000038113e7221 */ /* 0x100fe20000010000 */
[----:B------:R-:W-:Y:S01]  /*0a70*/  FSETP.GTU.FTZ.AND P6, PT, R68, 20, PT ;  /* 0x41a000004400780b */ /* 0x000fe20003fdc000 */
[----:B------:R-:W-:Y:S01]  /*0a80*/  FADD.FTZ R60, R19, R56 ;  /* 0x00000038133c7221 */ /* 0x000fe20000010000 */
[----:B------:R-:W-:Y:S01]  /*0a90*/  FSETP.GTU.FTZ.AND P3, PT, R64, 20, PT ;  /* 0x41a000004000780b */ /* 0x000fe20003f7c000 */
[----:B------:R-:W-:Y:S01]  /*0aa0*/  HADD2.F32 R13, -RZ, R6.H0_H0 ;  /* 0x20000006ff0d7230 */ /* 0x000fe20000004100 */
[----:B------:R-:W-:-:S02]  /*0ab0*/  FSETP.GTU.FTZ.AND P2, PT, R62, 20, PT ;  /* 0x41a000003e00780b */ /* 0x000fc40003f5c000 */
        /* <DEDUP_REMOVED lines=11> */
[----:B------:R-:W-:-:S03]  /*0b70*/  HADD2.F32 R88, -RZ, R10.H0_H0 ;  /* 0x2000000aff587230 */ /* 0x000fc60000004100 */
[----:B------:R-:W-:Y:S01]  /*0b80*/  FFMA.FTZ R3, R8, R2, R3 ;  /* 0x0000000208037223 */ /* 0x000fe20000010003 */
[----:B------:R-:W-:-:S03]  /*0b90*/  HADD2.F32 R2, -RZ, R9.H1_H1 ;  /* 0x30000009ff027230 */ /* 0x000fc60000004100 */
[----:B------:R-:W-:Y:S01]  /*0ba0*/  FFMA.FTZ R27, R86, R12, R3 ;  /* 0x0000000c561b7223 */ /* 0x000fe20000010003 */
[----:B------:R-:W-:-:S03]  /*0bb0*/  HADD2.F32 R3, -RZ, R20.H0_H0 ;  /* 0x20000014ff037230 */ /* 0x000fc60000004100 */
[----:B------:R-:W-:Y:S02]  /*0bc0*/  FFMA.FTZ R27, R2, R14, R27 ;  /* 0x0000000e021b7223 */ /* 0x000fe4000001001b */
[----:B------:R-:W-:-:S05]  /*0bd0*/  FADD.FTZ R70, R3, R56 ;  /* 0x0000003803467221 */ /* 0x000fca0000010000 */
[----:B------:R-:W-:-:S13]  /*0be0*/  FSETP.GTU.FTZ.AND P0, PT, R70, 20, PT ;  /* 0x41a000004600780b */ /* 0x000fda0003f1c000 */
        /* <DEDUP_REMOVED lines=32> */
.L_x_12863:
[----:B------:R-:W-:Y:S05]  /*0df0*/  BSYNC B0 ;  /* 0x0000000000007941 */ /* 0x000fea0003800000 */
.L_x_12862:
        /* <DEDUP_REMOVED lines=39> */
.L_x_12865:
[----:B------:R-:W-:Y:S05]  /*1070*/  BSYNC B0 ;  /* 0x0000000000007941 */ /* 0x000fea0003800000 */
.L_x_12864:
        /* <DEDUP_REMOVED lines=39> */
.L_x_12867:
[----:B------:R-:W-:Y:S05]  /*12f0*/  BSYNC B0 ;  /* 0x0000000000007941 */ /* 0x000fea0003800000 */
.L_x_12866:
        /* <DEDUP_REMOVED lines=33> */
.L_x_12869:
[----:B------:R-:W-:Y:S05]  /*1510*/  BSYNC B0 ;  /* 0x0000000000007941 */ /* 0x000fea0003800000 */
.L_x_12868:
        /* <DEDUP_REMOVED lines=33> */
.L_x_12871:
[----:B------:R-:W-:Y:S05]  /*1730*/  BSYNC B0 ;  /* 0x0000000000007941 */ /* 0x000fea0003800000 */
.L_x_12870:
        /* <DEDUP_REMOVED lines=33> */
.L_x_12873:
[----:B------:R-:W-:Y:S05]  /*1950*/  BSYNC B0 ;  /* 0x0000000000007941 */ /* 0x000fea0003800000 */
.L_x_12872:
        /* <DEDUP_REMOVED lines=33> */
.L_x_12875:
[----:B------:R-:W-:Y:S05]  /*1b70*/  BSYNC B0 ;  /* 0x0000000000007941 */ /* 0x000fea0003800000 */
.L_x_12874:
        /* <DEDUP_REMOVED lines=33> */
.L_x_12877:
[----:B------:R-:W-:Y:S05]  /*1d90*/  BSYNC B0 ;  /* 0x0000000000007941 */ /* 0x000fea0003800000 */
.L_x_12876:
        /* <DEDUP_REMOVED lines=30> */
.L_x_12925:
[----:B------:R-:W-:Y:S01]  /*1f80*/  SHF.R.S32.HI R95, RZ, 0x1f, R92 ;  /* 0x0000001fff5f7819 */ /* 0x000fe2000001145c */
[----:B------:R-:W-:Y:S01]  /*1f90*/  IMAD.WIDE.U32 R2, R92, c[0x0][0x1a0], RZ ;  /* 0x000068005c027a25 */ /* 0x000fe200078e00ff */
[----:B------:R-:W-:-:S03]  /*1fa0*/  LOP3.LUT R10, R51, 0xffffffe0, RZ, 0xc0, !PT ;  /* 0xffffffe0330a7812 */ /* 0x000fc600078ec0ff */
[----:B------:R-:W-:Y:S01]  /*1fb0*/  IMAD R9, R95, c[0x0][0x1a0], RZ ;  /* 0x000068005f097a24 */ /* 0x000fe200078e02ff */
[----:B------:R-:W-:Y:S02]  /*1fc0*/  LEA R8, P0, R2, R44, 0x1 ;  /* 0x0000002c02087211 */ /* 0x000fe400078008ff */
[----:B------:R-:W-:Y:S01]  /*1fd0*/  IADD3 R23, R10, R51, RZ ;  /* 0x000000330a177210 */ /* 0x000fe20007ffe0ff */
[----:B------:R-:W-:-:S05]  /*1fe0*/  IMAD R9, R92, c[0x0][0x1a4], R9 ;  /* 0x000069005c097a24 */ /* 0x000fca00078e0209 */
[----:B------:R-:W-:-:S04]  /*1ff0*/  IADD3 R3, R3, R9, RZ ;  /* 0x0000000903037210 */ /* 0x000fc80007ffe0ff */
[----:B------:R-:W-:-:S05]  /*2000*/  LEA.HI.X R9, R2, R43, R3, 0x1, P0 ;  /* 0x0000002b02097211 */ /* 0x000fca00000f0c03 */
        /* <DEDUP_REMOVED lines=27> */
[C---:B------:R-:W-:Y:S02]  /*21c0*/  LOP3.LUT P0, RZ, R51.reuse, 0x1f, RZ, 0xc0, !PT ;  /* 0x0000001f33ff7812 */ /* 0x040fe4000780c0ff */
        /* <DEDUP_REMOVED lines=12> */
[-C--:B------:R-:W-:Y:S02]  /*2290*/  FMUL.FTZ R23, R3, R70.reuse ;  /* 0x0000004603177220 */ /* 0x080fe40000410000 */
        /* <DEDUP_REMOVED lines=15> */
[C---:B------:R-:W-:Y:S02]  /*2390*/  FMUL.FTZ R110, R97.reuse, R74 ;  /* 0x0000004a616e7220 */ /* 0x040fe40000410000 */
        /* <DEDUP_REMOVED lines=33> */
[----:B------:R-:W-:Y:S02]  /*25b0*/  FMUL.FTZ R98, R97, R66 ;  /* 0x0000004261627220 */ /* 0x000fe40000410000 */
        /* <DEDUP_REMOVED lines=39> */
[-C--:B------:R-:W-:Y:S02]  /*2830*/  FMUL.FTZ R16, R26, R141.reuse ;  /* 0x0000008d1a107220 */ /* 0x080fe40000410000 */
        /* <DEDUP_REMOVED lines=38> */
[-C--:B------:R-:W-:Y:S02]  /*2aa0*/  FMUL.FTZ R130, R117, R64.reuse ;  /* 0x0000004075827220 */ /* 0x080fe40000410000 */
        /* <DEDUP_REMOVED lines=37> */
[C---:B------:R-:W-:Y:S02]  /*2d00*/  FFMA.FTZ R21, R114.reuse, R21, R16 ;  /* 0x0000001572157223 */ /* 0x040fe40000010010 */
        /* <DEDUP_REMOVED lines=26> */
[----:B------:R-:W-:Y:S02]  /*2eb0*/  @P3 LOP3.LUT R17, R16, 0xfffffe, RZ, 0xc0, !PT ;  /* 0x00fffffe10113812 */ /* 0x000fe400078ec0ff */
[----:B------:R-:W-:Y:S02]  /*2ec0*/  MOV R16, 0x3f800000 ;  /* 0x3f80000000107802 */ /* 0x000fe40000000f00 */
[----:B------:R-:W-:Y:S01]  /*2ed0*/  @P3 IADD3 R19, -R17, R40, RZ ;  /* 0x0000002811133210 */ /* 0x000fe20007ffe1ff */
[----:B------:R-:W-:-:S03]  /*2ee0*/  HFMA2.MMA R17, -RZ, RZ, 0, 0 ;  /* 0x00000000ff117435 */ /* 0x000fc600000001ff */
[----:B------:R-:W-:-:S07]  /*2ef0*/  @P3 LEA R19, R19, R92, 0x8 ;  /* 0x0000005c13133211 */ /* 0x000fce00078e40ff */
[----:B------:R0:W1:Y:S02]  /*2f00*/  @P3 LDS.64 R16, [R19.X8+0x1d10] ;  /* 0x001d100013103984 */ /* 0x0000640000008a00 */
.L_x_12880:
[----:B0--3--:R-:W-:Y:S05]  /*2f10*/  BSYNC B0 ;  /* 0x0000000000007941 */ /* 0x009fea0003800000 */
.L_x_12879:
[----:B------:R-:W0:Y:S01]  /*2f20*/  SHFL.UP PT, R21, R150, 0x1, RZ ;  /* 0x0420000096157989 */ /* 0x000e2200000e00ff */
[----:B------:R-:W-:Y:S01]  /*2f30*/  ISETP.GE.AND P3, PT, R49, 0x1, PT ;  /* 0x000000013100780c */ /* 0x000fe20003f66270 */
[----:B------:R-:W-:Y:S01]  /*2f40*/  BSSY B0, `(.L_x_12881) ;  /* 0x0000116000007945 */ /* 0x000fe20003800000 */
[----:B------:R-:W-:Y:S01]  /*2f50*/  MOV R162, c[0x0][0x2bc] ;  /* 0x0000af0000a27a02 */ /* 0x000fe20000000f00 */
[----:B------:R-:W2:Y:S01]  /*2f60*/  SHFL.UP PT, R143, R148, 0x1, RZ ;  /* 0x04200000948f7989 */ /* 0x000ea200000e00ff */
[----:B------:R-:W-:-:S03]  /*2f70*/  ISETP.GE.OR P0, PT, R40, c[0x0][0x174], P0 ;  /* 0x00005d0028007a0c */ /* 0x000fc60000706670 */
[----:B------:R-:W3:Y:S04]  /*2f80*/  SHFL.UP PT, R18, R151, 0x1, RZ ;  /* 0x0420000097127989 */ /* 0x000ee800000e00ff */
[----:B------:R-:W4:Y:S04]  /*2f90*/  SHFL.UP PT, R19, R20, 0x1, RZ ;  /* 0x0420000014137989 */ /* 0x000f2800000e00ff */
[----:B-----5:R1:W-:Y:S01]  /*2fa0*/  SHFL.IDX PT, R157, R38, RZ, 0x1f ;  /* 0x00001fff269d7589 */ /* 0x0203e200000e0000 */
[C---:B0-----:R-:W-:Y:S01]  /*2fb0*/  FMUL.FTZ R158, R20.reuse, R21 ;  /* 0x00000015149e7220 */ /* 0x041fe20000410000 */
[----:B-1----:R-:W-:Y:S01]  /*2fc0*/  HADD2.F32 R38, -RZ, R13.H1_H1 ;  /* 0x3000000dff267230 */ /* 0x002fe20000004100 */
[----:B--2---:R-:W-:-:S02]  /*2fd0*/  FMUL.FTZ R154, R20, R143 ;  /* 0x0000008f149a7220 */ /* 0x004fc40000410000 */
[C---:B------:R-:W-:Y:S02]  /*2fe0*/  FFMA.FTZ R143, R151.reuse, R143, R158 ;  /* 0x0000008f978f7223 */ /* 0x040fe4000001009e */
[C---:B---3--:R-:W-:Y:S02]  /*2ff0*/  FMUL.FTZ R152, R20.reuse, R18 ;  /* 0x0000001214987220 */ /* 0x048fe40000410000 */
[C---:B------:R-:W-:Y:S02]  /*3000*/  FFMA.FTZ R21, R151.reuse, R21, -R154 ;  /* 0x0000001597157223 */ /* 0x040fe4000001089a */
[-C--:B----4-:R-:W-:Y:S02]  /*3010*/  FFMA.FTZ R145, R151, R19.reuse, R152 ;  /* 0x0000001397917223 */ /* 0x090fe40000010098 */
[----:B------:R-:W-:Y:S02]  /*3020*/  FMUL.FTZ R19, R20, R19 ;  /* 0x0000001314137220 */ /* 0x000fe40000410000 */
[----:B------:R-:W-:Y:S01]  /*3030*/  @P3 FADD.FTZ R148, R148, R143 ;  /* 0x0000008f94943221 */ /* 0x000fe20000010000 */
[----:B------:R-:W-:Y:S01]  /*3040*/  FSEL R145, R20, R145, !P3 ;  /* 0x0000009114917208 */ /* 0x000fe20005800000 */
[----:B------:R-:W-:-:S02]  /*3050*/  @P3 FADD.FTZ R150, R150, R21 ;  /* 0x0000001596963221 */ /* 0x000fc40000010000 */
[----:B------:R-:W-:Y:S01]  /*3060*/  @P3 FFMA.FTZ R151, R151, R18, -R19 ;  /* 0x0000001297973223 */ /* 0x000fe20000010813 */
[----:B------:R-:W0:Y:S01]  /*3070*/  SHFL.UP PT, R154, R148, 0x2, RZ ;  /* 0x04400000949a7989 */ /* 0x000e2200000e00ff */
[----:B------:R-:W-:Y:S01]  /*3080*/  ISETP.GE.AND P3, PT, R49, 0x2, PT ;  /* 0x000000023100780c */ /* 0x000fe20003f66270 */
[----:B------:R-:W-:Y:S02]  /*3090*/  FMUL.FTZ R38, R89, R38 ;  /* 0x0000002659267220 */ /* 0x000fe40000410000 */
[----:B------:R-:W1:Y:S04]  /*30a0*/  SHFL.UP PT, R152, R150, 0x2, RZ ;  /* 0x0440000096987989 */ /* 0x000e6800000e00ff */
[----:B------:R-:W2:Y:S04]  /*30b0*/  SHFL.UP PT, R18, R151, 0x2, RZ ;  /* 0x0440000097127989 */ /* 0x000ea800000e00ff */
[----:B------:R-:W3:Y:S01]  /*30c0*/  SHFL.UP PT, R20, R145, 0x2, RZ ;  /* 0x0440000091147989 */ /* 0x000ee200000e00ff */
[----:B0-----:R-:W-:-:S02]  /*30d0*/  FMUL.FTZ R19, R145, R154 ;  /* 0x0000009a91137220 */ /* 0x001fc40000410000 */
[-C--:B-1----:R-:W-:Y:S02]  /*30e0*/  FMUL.FTZ R147, R145, R152.reuse ;  /* 0x0000009891937220 */ /* 0x082fe40000410000 */
[----:B------:R-:W-:Y:S02]  /*30f0*/  FFMA.FTZ R143, R151, R152, -R19 ;  /* 0x00000098978f7223 */ /* 0x000fe40000010813 */
[----:B--2---:R-:W-:Y:S02]  /*3100*/  FMUL.FTZ R21, R145, R18 ;  /* 0x0000001291157220 */ /* 0x004fe40000410000 */
[----:B------:R-:W-:Y:S02]  /*3110*/  FFMA.FTZ R147, R151, R154, R147 ;  /* 0x0000009a97937223 */ /* 0x000fe40000010093 */
[-C--:B---3--:R-:W-:Y:S02]  /*3120*/  FMUL.FTZ R19, R145, R20.reuse ;  /* 0x0000001491137220 */ /* 0x088fe40000410000 */
[----:B------:R-:W-:-:S02]  /*3130*/  FFMA.FTZ R20, R151, R20, R21 ;  /* 0x0000001497147223 */ /* 0x000fc40000010015 */
[----:B------:R-:W-:Y:S02]  /*3140*/  @P3 FADD.FTZ R148, R148, R147 ;  /* 0x0000009394943221 */ /* 0x000fe40000010000 */
[----:B------:R-:W-:Y:S01]  /*3150*/  @P3 FFMA.FTZ R151, R151, R18, -R19 ;  /* 0x0000001297973223 */ /* 0x000fe20000010813 */
[----:B------:R-:W-:Y:S01]  /*3160*/  FSEL R20, R145, R20, !P3 ;  /* 0x0000001491147208 */ /* 0x000fe20005800000 */
[----:B------:R-:W-:Y:S01]  /*3170*/  @P3 FADD.FTZ R150, R150, R143 ;  /* 0x0000008f96963221 */ /* 0x000fe20000010000 */
[----:B------:R-:W-:Y:S01]  /*3180*/  ISETP.GE.AND P3, PT, R49, 0x4, PT ;  /* 0x000000043100780c */ /* 0x000fe20003f66270 */
[----:B------:R-:W0:Y:S04]  /*3190*/  SHFL.UP PT, R143, R148, 0x4, RZ ;  /* 0x04800000948f7989 */ /* 0x000e2800000e00ff */
[----:B------:R-:W1:Y:S04]  /*31a0*/  SHFL.UP PT, R18, R151, 0x4, RZ ;  /* 0x0480000097127989 */ /* 0x000e6800000e00ff */
[----:B------:R-:W2:Y:S04]  /*31b0*/  SHFL.UP PT, R21, R150, 0x4, RZ ;  /* 0x0480000096157989 */ /* 0x000ea800000e00ff */
[----:B------:R-:W3:Y:S01]  /*31c0*/  SHFL.UP PT, R19, R20, 0x4, RZ ;  /* 0x0480000014137989 */ /* 0x000ee200000e00ff */
[----:B0-----:R-:W-:-:S02]  /*31d0*/  FMUL.FTZ R154, R20, R143 ;  /* 0x0000008f149a7220 */ /* 0x001fc40000410000 */
[CC--:B-1----:R-:W-:Y:S02]  /*31e0*/  FMUL.FTZ R152, R20.reuse, R18.reuse ;  /* 0x0000001214987220 */ /* 0x0c2fe40000410000 */
[CC--:B--2---:R-:W-:Y:S02]  /*31f0*/  FMUL.FTZ R158, R20.reuse, R21.reuse ;  /* 0x00000015149e7220 */ /* 0x0c4fe40000410000 */
[C---:B------:R-:W-:Y:S02]  /*3200*/  FFMA.FTZ R21, R151.reuse, R21, -R154 ;  /* 0x0000001597157223 */ /* 0x040fe4000001089a */
[-C--:B---3--:R-:W-:Y:S02]  /*3210*/  FMUL.FTZ R145, R20, R19.reuse ;  /* 0x0000001314917220 */ /* 0x088fe40000410000 */
        /* <DEDUP_REMOVED lines=11> */
[----:B------:R-:W1:Y:S01]  /*32d0*/  SHFL.UP PT, R152, R150, 0x8, RZ ;  /* 0x0500000096987989 */ /* 0x000e6200000e00ff */
[--C-:B------:R-:W-:Y:S02]  /*32e0*/  SHF.R.U64 R149, R19, 0x1, R158.reuse ;  /* 0x0000000113957819 */ /* 0x100fe4000000129e */
[----:B------:R-:W-:Y:S01]  /*32f0*/  SHF.R.U32.HI R160, RZ, 0x1, R158 ;  /* 0x00000001ffa07819 */ /* 0x000fe2000001169e */
[----:B------:R-:W2:Y:S01]  /*3300*/  SHFL.UP PT, R154, R148, 0x8, RZ ;  /* 0x05000000949a7989 */ /* 0x000ea200000e00ff */
[----:B------:R-:W-:-:S02]  /*3310*/  SHF.R.U64 R153, R21, 0x1, R162 ;  /* 0x0000000115997819 */ /* 0x000fc400000012a2 */
[----:B------:R-:W-:Y:S01]  /*3320*/  SHF.R.U32.HI R162, RZ, 0x1, R162 ;  /* 0x00000001ffa27819 */ /* 0x000fe200000116a2 */
[----:B------:R-:W3:Y:S01]  /*3330*/  SHFL.UP PT, R20, R143, 0x8, RZ ;  /* 0x050000008f147989 */ /* 0x000ee200000e00ff */
[----:B------:R-:W-:-:S03]  /*3340*/  IMAD R160, R160, R55, RZ ;  /* 0x00000037a0a07224 */ /* 0x000fc600078e02ff */
[----:B------:R-:W-:Y:S02]  /*3350*/  IMAD R162, R162, R55, RZ ;  /* 0x00000037a2a27224 */ /* 0x000fe400078e02ff */
[C---:B0-----:R-:W-:Y:S02]  /*3360*/  FMUL.FTZ R19, R143.reuse, R18 ;  /* 0x000000128f137220 */ /* 0x041fe40000410000 */
[C---:B-1----:R-:W-:Y:S02]  /*3370*/  FMUL.FTZ R147, R143.reuse, R152 ;  /* 0x000000988f937220 */ /* 0x042fe40000410000 */
[-C--:B--2---:R-:W-:Y:S02]  /*3380*/  FMUL.FTZ R21, R143, R154.reuse ;  /* 0x0000009a8f157220 */ /* 0x084fe40000410000 */
[C---:B------:R-:W-:Y:S02]  /*3390*/  FFMA.FTZ R147, R151.reuse, R154, R147 ;  /* 0x0000009a97937223 */ /* 0x040fe40000010093 */
[----:B---3--:R-:W-:-:S02]  /*33a0*/  FFMA.FTZ R158, R151, R20, R19 ;  /* 0x00000014979e7223 */ /* 0x008fc40000010013 */
        /* <DEDUP_REMOVED lines=17> */
[----:B------:R-:W1:Y:S01]  /*34c0*/  SHFL.UP PT, R147, R150, 0x10, RZ ;  /* 0x0600000096937989 */ /* 0x000e6200000e00ff */
[C---:B------:R-:W-:Y:S02]  /*34d0*/  IMAD R153, R53.reuse, c[0x0][0x2a4], R152 ;  /* 0x0000a90035997a24 */ /* 0x040fe400078e0298 */
[C---:B------:R-:W-:Y:S01]  /*34e0*/  IMAD.WIDE.U32 R20, R53.reuse, c[0x0][0x2a0], R20 ;  /* 0x0000a80035147a25 */ /* 0x040fe200078e0014 */
[----:B------:R-:W2:Y:S03]  /*34f0*/  SHFL.UP PT, R149, R148, 0x10, RZ ;  /* 0x0600000094957989 */ /* 0x000ea600000e00ff */
        /* <DEDUP_REMOVED lines=11> */
[C---:B-1----:R-:W-:Y:S01]  /*35b0*/  FMUL.FTZ R162, R158.reuse, R147 ;  /* 0x000000939ea27220 */ /* 0x042fe20000410000 */
[----:B------:R-:W-:Y:S01]  /*35c0*/  IADD3 R18, P5, R19, R152, RZ ;  /* 0x0000009813127210 */ /* 0x000fe20007fbe0ff */
[C---:B------:R-:W-:Y:S01]  /*35d0*/  FMUL.FTZ R152, R158.reuse, R145 ;  /* 0x000000919e987220 */ /* 0x040fe20000410000 */
[----:B------:R-:W-:Y:S01]  /*35e0*/  SHF.R.U32.HI R155, RZ, 0x1e, R51 ;  /* 0x0000001eff9b7819 */ /* 0x000fe20000011633 */
[----:B--2---:R-:W-:-:S02]  /*35f0*/  FMUL.FTZ R160, R158, R149 ;  /* 0x000000959ea07220 */ /* 0x004fc40000410000 */
        /* <DEDUP_REMOVED lines=10> */
[----:B------:R-:W-:Y:S01]  /*36a0*/  SHFL.IDX PT, R15, R39, RZ, 0x1f ;  /* 0x00001fff270f7589 */ /* 0x000fe200000e0000 */
[----:B------:R-:W-:-:S02]  /*36b0*/  FMUL.FTZ R149, R91, R152 ;  /* 0x000000985b957220 */ /* 0x000fc40000410000 */
[-C--:B------:R-:W-:Y:S01]  /*36c0*/  FMUL.FTZ R19, R120, R143.reuse ;  /* 0x0000008f78137220 */ /* 0x080fe20000410000 */
[----:B------:R-:W0:Y:S01]  /*36d0*/  SHFL.UP PT, R158, R158, 0x1, RZ ;  /* 0x042000009e9e7989 */ /* 0x000e2200000e00ff */
[----:B------:R-:W-:Y:S01]  /*36e0*/  @P3 FADD.FTZ R150, R150, R147 ;  /* 0x0000009396963221 */ /* 0x000fe20000010000 */
[----:B------:R-:W-:Y:S01]  /*36f0*/  HADD2.F32 R147, -RZ, R14.H1_H1 ;  /* 0x3000000eff937230 */ /* 0x000fe20000004100 */
[----:B------:R-:W-:Y:S01]  /*3700*/  FMUL.FTZ R21, R118, R143 ;  /* 0x0000008f76157220 */ /* 0x000fe20000410000 */
[----:B------:R1:W2:Y:S01]  /*3710*/  SHFL.UP PT, R152, R151, 0x1, RZ ;  /* 0x0420000097987989 */ /* 0x0002a200000e00ff */
[----:B------:R-:W-:Y:S02]  /*3720*/  FMUL.FTZ R145, R90, R145 ;  /* 0x000000915a917220 */ /* 0x000fe40000410000 */
[----:B------:R-:W-:Y:S01]  /*3730*/  FFMA.FTZ R14, R118, R149, -R19 ;  /* 0x00000095760e7223 */ /* 0x000fe20000010813 */
[----:B------:R-:W3:Y:S01]  /*3740*/  SHFL.UP PT, R150, R150, 0x1, RZ ;  /* 0x0420000096967989 */ /* 0x000ee200000e00ff */
[----:B------:R-:W-:-:S02]  /*3750*/  FMUL.FTZ R147, R90, R147 ;  /* 0x000000935a937220 */ /* 0x000fc40000410000 */
[----:B------:R-:W-:Y:S01]  /*3760*/  FFMA.FTZ R154, -R120, R149, -R21 ;  /* 0x00000095789a7223 */ /* 0x000fe20000010915 */
[----:B------:R-:W4:Y:S01]  /*3770*/  SHFL.UP PT, R148, R148, 0x1, RZ ;  /* 0x0420000094947989 */ /* 0x000f2200000e00ff */
[----:B------:R-:W-:Y:S01]  /*3780*/  FADD.FTZ R19, R145, R14 ;  /* 0x0000000e91137221 */ /* 0x000fe20000010000 */
[----:B------:R-:W-:Y:S01]  /*3790*/  HADD2.F32 R14, -RZ, R13.H0_H0 ;  /* 0x2000000dff0e7230 */ /* 0x000fe20000004100 */
[----:B------:R-:W-:Y:S01]  /*37a0*/  FADD.FTZ R21, -R147, R154 ;  /* 0x0000009a93157221 */ /* 0x000fe20000010100 */
[--C-:B------:R-:W-:Y:S01]  /*37b0*/  HADD2.F32 R13, -RZ, R12.reuse.H0_H0 ;  /* 0x2000000cff0d7230 */ /* 0x100fe20000004100 */
[C---:B------:R-:W-:Y:S01]  /*37c0*/  FMUL.FTZ R153, R116.reuse, -R19 ;  /* 0x8000001374997220 */ /* 0x040fe20000410000 */
[----:B-1----:R-:W-:Y:S01]  /*37d0*/  HADD2.F32 R151, -RZ, R12.H1_H1 ;  /* 0x3000000cff977230 */ /* 0x002fe20000004100 */
[-C--:B------:R-:W-:Y:S02]  /*37e0*/  FMUL.FTZ R39, R116, -R21.reuse ;  /* 0x8000001574277220 */ /* 0x080fe40000410000 */
[C---:B------:R-:W-:Y:S01]  /*37f0*/  FFMA.FTZ R153, R114.reuse, R21, R153 ;  /* 0x0000001572997223 */ /* 0x040fe20000010099 */
[C---:B------:R-:W-:Y:S01]  /*3800*/  IADD3.X R21, R155.reuse, R166, RZ, P4, !PT ;  /* 0x000000a69b157210 */ /* 0x040fe200027fe4ff */
[----:B------:R-:W-:Y:S01]  /*3810*/  FFMA.FTZ R154, R114, R19, -R39 ;  /* 0x00000013729a7223 */ /* 0x000fe20000010827 */
[----:B------:R-:W-:Y:S01]  /*3820*/  IADD3.X R19, R155, R164, RZ, P5, !PT ;  /* 0x000000a49b137210 */ /* 0x000fe20002ffe4ff */
[----:B------:R-:W-:-:S02]  /*3830*/  FMUL.FTZ R39, R89, R14 ;  /* 0x0000000e59277220 */ /* 0x000fc40000410000 */
[----:B------:R-:W-:Y:S02]  /*3840*/  FADD.FTZ R159, -R38, R153 ;  /* 0x00000099269f7221 */ /* 0x000fe40000010100 */
[----:B------:R-:W-:Y:S01]  /*3850*/  FADD.FTZ R153, R39, R154 ;  /* 0x0000009a27997221 */ /* 0x000fe20000010000 */
[----:B------:R-:W-:Y:S01]  /*3860*/  HADD2.F32 R154, -RZ, R9.H1_H1 ;  /* 0x30000009ff9a7230 */ /* 0x000fe20000004100 */
[----:B------:R-:W-:Y:S02]  /*3870*/  FMUL.FTZ R14, R112, -R159 ;  /* 0x8000009f700e7220 */ /* 0x000fe40000410000 */
[----:B0-----:R-:W-:Y:S02]  /*3880*/  FMUL.FTZ R12, R158, R15 ;  /* 0x0000000f9e0c7220 */ /* 0x001fe40000410000 */
[-C--:B------:R-:W-:Y:S02]  /*3890*/  FFMA.FTZ R161, R110, R153.reuse, -R14 ;  /* 0x000000996ea17223 */ /* 0x080fe4000001080e */
[----:B------:R-:W-:-:S02]  /*38a0*/  FMUL.FTZ R14, R112, -R153 ;  /* 0x80000099700e7220 */ /* 0x000fc40000410000 */
[-C--:B--2---:R-:W-:Y:S01]  /*38b0*/  FFMA.FTZ R153, R152, R157.reuse, -R12 ;  /* 0x0000009d98997223 */ /* 0x084fe2000001080c */
[----:B------:R-:W-:Y:S01]  /*38c0*/  LOP3.LUT R12, R51, 0x1f, RZ, 0xc0, !PT ;  /* 0x0000001f330c7812 */ /* 0x000fe200078ec0ff */
[----:B------:R-:W-:Y:S02]  /*38d0*/  FMUL.FTZ R158, R158, R157 ;  /* 0x0000009d9e9e7220 */ /* 0x000fe40000410000 */
[----:B---3--:R-:W-:Y:S01]  /*38e0*/  @P2 FADD.FTZ R157, R150, R153 ;  /* 0x00000099969d2221 */ /* 0x008fe20000010000 */
[----:B------:R-:W-:Y:S01]  /*38f0*/  ISETP.NE.AND P6, PT, R12, 0x1f, PT ;  /* 0x0000001f0c00780c */ /* 0x000fe20003fc5270 */
[----:B------:R-:W-:Y:S01]  /*3900*/  FFMA.FTZ R155, R152, R15, R158 ;  /* 0x0000000f989b7223 */ /* 0x000fe2000001009e */
[----:B------:R-:W-:Y:S01]  /*3910*/  ISETP.GT.U32.AND P3, PT, R12, 0x1b, PT ;  /* 0x0000001b0c00780c */ /* 0x000fe20003f64070 */
[----:B------:R-:W-:Y:S01]  /*3920*/  FMUL.FTZ R150, R88, R13 ;  /* 0x0000000d58967220 */ /* 0x000fe20000410000 */
[----:B------:R-:W-:Y:S01]  /*3930*/  ISETP.GT.U32.AND P4, PT, R12, 0x17, PT ;  /* 0x000000170c00780c */ /* 0x000fe20003f84070 */
[----:B------:R-:W-:Y:S01]  /*3940*/  FFMA.FTZ R159, R110, R159, R14 ;  /* 0x0000009f6e9f7223 */ /* 0x000fe2000001000e */
[----:B------:R-:W-:Y:S01]  /*3950*/  ISETP.GT.U32.AND P5, PT, R12, 0xf, PT ;  /* 0x0000000f0c00780c */ /* 0x000fe20003fa4070 */
[----:B------:R-:W-:Y:S01]  /*3960*/  FMUL.FTZ R152, R88, R151 ;  /* 0x0000009758987220 */ /* 0x000fe20000410000 */
[----:B------:R-:W-:Y:S01]  /*3970*/  IADD3 R153, R0, -c[0x0][0x174], RZ ;  /* 0x80005d0000997a10 */ /* 0x000fe20007ffe0ff */
[----:B------:R-:W-:-:S02]  /*3980*/  FADD.FTZ R161, R150, R161 ;  /* 0x000000a196a17221 */ /* 0x000fc40000010000 */
[----:B------:R-:W-:Y:S02]  /*3990*/  FADD.FTZ R159, -R152, R159 ;  /* 0x0000009f989f7221 */ /* 0x000fe40000010100 */
[----:B----4-:R-:W-:Y:S01]  /*39a0*/  @P2 FADD.FTZ R15, R148, R155 ;  /* 0x0000009b940f2221 */ /* 0x010fe20000010000 */
[----:B------:R-:W-:Y:S01]  /*39b0*/  ISETP.GT.U32.AND P2, PT, R12, 0x1d, PT ;  /* 0x0000001d0c00780c */ /* 0x000fe20003f44070 */
[--C-:B------:R-:W-:Y:S01]  /*39c0*/  HADD2.F32 R148, -RZ, R11.reuse.H1_H1 ;  /* 0x3000000bff947230 */ /* 0x100fe20000004100 */
[C---:B------:R-:W-:Y:S01]  /*39d0*/  FMUL.FTZ R151, R108.reuse, -R161 ;  /* 0x800000a16c977220 */ /* 0x040fe20000410000 */
[----:B------:R-:W-:Y:S01]  /*39e0*/  HADD2.F32 R12, -RZ, R11.H0_H0 ;  /* 0x2000000bff0c7230 */ /* 0x000fe20000004100 */
[-C--:B------:R-:W-:Y:S01]  /*39f0*/  FMUL.FTZ R13, R108, -R159.reuse ;  /* 0x8000009f6c0d7220 */ /* 0x080fe20000410000 */
[----:B------:R-:W-:Y:S01]  /*3a00*/  HADD2.F32 R11, -RZ, R10.H1_H1 ;  /* 0x3000000aff0b7230 */ /* 0x000fe20000004100 */
[----:B------:R-:W-:Y:S02]  /*3a10*/  FFMA.FTZ R159, R106, R159, R151 ;  /* 0x0000009f6a9f7223 */ /* 0x000fe40000010097 */
[----:B------:R-:W-:-:S02]  /*3a20*/  FMUL.FTZ R148, R87, R148 ;  /* 0x0000009457947220 */ /* 0x000fc40000410000 */
[----:B------:R-:W-:Y:S02]  /*3a30*/  FFMA.FTZ R14, R106, R161, -R13 ;  /* 0x000000a16a0e7223 */ /* 0x000fe4000001080d */
[----:B------:R-:W-:Y:S02]  /*3a40*/  FMUL.FTZ R151, R87, R12 ;  /* 0x0000000c57977220 */ /* 0x000fe40000410000 */
[----:B------:R-:W-:Y:S01]  /*3a50*/  IMAD R161, R153, -0x200, RZ ;  /* 0xfffffe0099a17824 */ /* 0x000fe200078e02ff */
[----:B------:R-:W-:Y:S01]  /*3a60*/  HADD2.F32 R153, -RZ, R10.H0_H0 ;  /* 0x2000000aff997230 */ /* 0x000fe20000004100 */
        /* <DEDUP_REMOVED lines=14> */
[----:B------:R-:W-:Y:S02]  /*3b50*/  FMUL.FTZ R9, R120, R17 ;  /* 0x0000001178097220 */ /* 0x000fe40000410000 */
[----:B------:R-:W-:Y:S02]  /*3b60*/  FMUL.FTZ R14, R100, -R155 ;  /* 0x8000009b640e7220 */ /* 0x000fe40000410000 */
[----:B------:R-:W-:Y:S02]  /*3b70*/  FMUL.FTZ R10, R120, -R16 ;  /* 0x80000010780a7220 */ /* 0x000fe40000410000 */
[----:B------:R-:W-:-:S02]  /*3b80*/  FMUL.FTZ R158, R100, -R11 ;  /* 0x8000000b649e7220 */ /* 0x000fc40000410000 */
[----:B------:R-:W-:Y:S02]  /*3b90*/  FFMA.FTZ R9, R118, R16, -R9 ;  /* 0x0000001076097223 */ /* 0x000fe40000010809 */
[----:B------:R-:W-:Y:S02]  /*3ba0*/  FFMA.FTZ R14, R98, R11, -R14 ;  /* 0x0000000b620e7223 */ /* 0x000fe4000001080e */
[----:B------:R-:W-:-:S04]  /*3bb0*/  IMAD.WIDE R18, R161, 0x4, R18 ;  /* 0x00000004a1127825 */ /* 0x000fc800078e0212 */
[----:B------:R-:W-:Y:S02]  /*3bc0*/  FFMA.FTZ R11, R118, -R17, R10 ;  /* 0x80000011760b7223 */ /* 0x000fe4000001000a */
[----:B------:R-:W-:Y:S02]  /*3bd0*/  FFMA.FTZ R161, R98, R155, R158 ;  /* 0x0000009b62a17223 */ /* 0x000fe4000001009e */
[C---:B------:R-:W-:Y:S02]  /*3be0*/  FMUL.FTZ R154, R85.reuse, R154 ;  /* 0x0000009a559a7220 */ /* 0x040fe40000410000 */
[C---:B------:R-:W-:Y:S02]  /*3bf0*/  FMUL.FTZ R10, R116.reuse, -R9 ;  /* 0x80000009740a7220 */ /* 0x040fe40000410000 */
[----:B------:R-:W-:Y:S02]  /*3c00*/  FMUL.FTZ R155, R85, R8 ;  /* 0x00000008559b7220 */ /* 0x000fe40000410000 */
[----:B------:R-:W-:-:S02]  /*3c10*/  FMUL.FTZ R8, R116, -R11 ;  /* 0x8000000b74087220 */ /* 0x000fc40000410000 */
[----:B------:R-:W-:Y:S02]  /*3c20*/  FADD.FTZ R163, -R154, R161 ;  /* 0x000000a19aa37221 */ /* 0x000fe40000010100 */
[C---:B------:R-:W-:Y:S02]  /*3c30*/  FFMA.FTZ R11, R114.reuse, R11, R10 ;  /* 0x0000000b720b7223 */ /* 0x040fe4000001000a */
[----:B------:R-:W-:Y:S02]  /*3c40*/  FADD.FTZ R161, R155, R14 ;  /* 0x0000000e9ba17221 */ /* 0x000fe40000010000 */
[----:B------:R-:W-:Y:S02]  /*3c50*/  FFMA.FTZ R9, R114, R9, -R8 ;  /* 0x0000000972097223 */ /* 0x000fe40000010808 */
[----:B------:R-:W-:Y:S02]  /*3c60*/  FMUL.FTZ R14, R26, -R163 ;  /* 0x800000a31a0e7220 */ /* 0x000fe40000410000 */
[----:B------:R-:W-:-:S02]  /*3c70*/  FMUL.FTZ R8, R112, -R11 ;  /* 0x8000000b70087220 */ /* 0x000fc40000410000 */
[----:B------:R-:W-:Y:S02]  /*3c80*/  FMUL.FTZ R158, R26, -R161 ;  /* 0x800000a11a9e7220 */ /* 0x000fe40000410000 */
[----:B------:R-:W-:Y:S02]  /*3c90*/  FMUL.FTZ R10, R112, -R9 ;  /* 0x80000009700a7220 */ /* 0x000fe40000410000 */
[----:B------:R-:W-:Y:S02]  /*3ca0*/  FFMA.FTZ R165, R24, R161, -R14 ;  /* 0x000000a118a57223 */ /* 0x000fe4000001080e */
[----:B------:R-:W-:Y:S01]  /*3cb0*/  FFMA.FTZ R161, R110, R9, -R8 ;  /* 0x000000096ea17223 */ /* 0x000fe20000010808 */
[----:B------:R-:W-:Y:S01]  /*3cc0*/  HFMA2.MMA R9, -RZ, RZ, 0, 0 ;  /* 0x00000000ff097435 */ /* 0x000fe200000001ff */
[----:B------:R-:W-:Y:S01]  /*3cd0*/  FFMA.FTZ R162, R24, R163, R158 ;  /* 0x000000a318a27223 */ /* 0x000fe2000001009e */
[----:B------:R-:W-:Y:S01]  /*3ce0*/  MOV R8, 0x3f800000 ;  /* 0x3f80000000087802 */ /* 0x000fe20000000f00 */
[----:B------:R-:W-:-:S02]  /*3cf0*/  FFMA.FTZ R163, R110, R11, R10 ;  /* 0x0000000b6ea37223 */ /* 0x000fc4000001000a */
[C---:B------:R-:W-:Y:S01]  /*3d00*/  FMUL.FTZ R14, R37.reuse, R15 ;  /* 0x0000000f250e7220 */ /* 0x040fe20000410000 */
[----:B------:R-:W-:Y:S01]  /*3d10*/  CS2R R10, SRZ ;  /* 0x00000000000a7805 */ /* 0x000fe2000001ff00 */
[C---:B------:R-:W-:Y:S02]  /*3d20*/  FMUL.FTZ R160, R108.reuse, -R161 ;  /* 0x800000a16ca07220 */ /* 0x040fe40000410000 */
[----:B------:R-:W-:Y:S02]  /*3d30*/  FMUL.FTZ R37, R37, R157 ;  /* 0x0000009d25257220 */ /* 0x000fe40000410000 */
[----:B------:R-:W-:Y:S01]  /*3d40*/  FMUL.FTZ R158, R108, -R163 ;  /* 0x800000a36c9e7220 */ /* 0x000fe20000410000 */
[----:B------:R0:W1:Y:S01]  /*3d50*/  @!P0 LDS.128 R8, [R92.X16+0x2e10] ;  /* 0x002e10005c088984 */ /* 0x000062000000cc00 */
[----:B------:R-:W-:Y:S02]  /*3d60*/  FFMA.FTZ R14, R36, R157, -R14 ;  /* 0x0000009d240e7223 */ /* 0x000fe4000001080e */
[----:B------:R-:W-:-:S02]  /*3d70*/  FFMA.FTZ R163, R106, R163, R160 ;  /* 0x000000a36aa37223 */ /* 0x000fc400000100a0 */
[----:B------:R-:W-:Y:S02]  /*3d80*/  FFMA.FTZ R36, R36, R15, R37 ;  /* 0x0000000f24247223 */ /* 0x000fe40000010025 */
[----:B------:R-:W-:Y:S02]  /*3d90*/  FFMA.FTZ R161, R106, R161, -R158 ;  /* 0x000000a16aa17223 */ /* 0x000fe4000001089e */
[C---:B------:R-:W-:Y:S02]  /*3da0*/  FMUL.FTZ R15, R104.reuse, -R163 ;  /* 0x800000a3680f7220 */ /* 0x040fe40000410000 */
[----:B------:R-:W-:Y:S02]  /*3db0*/  FADD.FTZ R141, R141, R36 ;  /* 0x000000248d8d7221 */ /* 0x000fe40000010000 */
[----:B------:R-:W-:Y:S02]  /*3dc0*/  FMUL.FTZ R37, R104, -R161 ;  /* 0x800000a168257220 */ /* 0x000fe40000410000 */
[----:B------:R-:W-:-:S02]  /*3dd0*/  FADD.FTZ R139, R139, R14 ;  /* 0x0000000e8b8b7221 */ /* 0x000fc40000010000 */
[----:B------:R-:W-:Y:S02]  /*3de0*/  FFMA.FTZ R161, R102, R161, -R15 ;  /* 0x000000a166a17223 */ /* 0x000fe4000001080f */
[----:B------:R-:W-:Y:S02]  /*3df0*/  FMUL.FTZ R14, R26, R141 ;  /* 0x0000008d1a0e7220 */ /* 0x000fe40000410000 */
[----:B------:R-:W-:Y:S02]  /*3e00*/  FFMA.FTZ R37, R102, R163, R37 ;  /* 0x000000a366257223 */ /* 0x000fe40000010025 */
[-C--:B------:R-:W-:Y:S02]  /*3e10*/  FMUL.FTZ R15, R26, R139.reuse ;  /* 0x0000008b1a0f7220 */ /* 0x080fe40000410000 */
[----:B------:R-:W-:Y:S02]  /*3e20*/  FFMA.FTZ R14, R24, R139, -R14 ;  /* 0x0000008b180e7223 */ /* 0x000fe4000001080e */
[----:B------:R-:W-:-:S02]  /*3e30*/  FMUL.FTZ R36, R100, -R37 ;  /* 0x8000002564247220 */ /* 0x000fc40000410000 */
[----:B------:R-:W-:Y:S02]  /*3e40*/  FFMA.FTZ R15, R24, R141, R15 ;  /* 0x0000008d180f7223 */ /* 0x000fe4000001000f */
[-C--:B------:R-:W-:Y:S02]  /*3e50*/  FMUL.FTZ R157, R100, -R161.reuse ;  /* 0x800000a1649d7220 */ /* 0x080fe40000410000 */
[C---:B------:R-:W-:Y:S02]  /*3e60*/  FFMA.FTZ R124, R97.reuse, R124, R14 ;  /* 0x0000007c617c7223 */ /* 0x040fe4000001000e */
[C---:B------:R-:W-:Y:S02]  /*3e70*/  FFMA.FTZ R161, R98.reuse, R161, -R36 ;  /* 0x000000a162a17223 */ /* 0x040fe40000010824 */
[----:B------:R-:W-:Y:S02]  /*3e80*/  FFMA.FTZ R122, R97, R122, R15 ;  /* 0x0000007a617a7223 */ /* 0x000fe4000001000f */
[----:B------:R-:W-:-:S02]  /*3e90*/  FFMA.FTZ R157, R98, R37, R157 ;  /* 0x00000025629d7223 */ /* 0x000fc4000001009d */
[----:B------:R-:W-:Y:S02]  /*3ea0*/  FMUL.FTZ R37, R100, R124 ;  /* 0x0000007c64257220 */ /* 0x000fe40000410000 */
[----:B------:R-:W-:Y:S02]  /*3eb0*/  FMUL.FTZ R14, R26, -R161 ;  /* 0x800000a11a0e7220 */ /* 0x000fe40000410000 */
[-C--:B------:R-:W-:Y:S02]  /*3ec0*/  FMUL.FTZ R15, R100, R122.reuse ;  /* 0x0000007a640f7220 */ /* 0x080fe40000410000 */
[----:B------:R-:W-:Y:S02]  /*3ed0*/  FFMA.FTZ R37, R98, R122, R37 ;  /* 0x0000007a62257223 */ /* 0x000fe40000010025 */
[-C--:B------:R-:W-:Y:S02]  /*3ee0*/  FMUL.FTZ R158, R26, -R157.reuse ;  /* 0x8000009d1a9e7220 */ /* 0x080fe40000410000 */
[----:B------:R-:W-:-:S02]  /*3ef0*/  FFMA.FTZ R160, R24, R157, R14 ;  /* 0x0000009d18a07223 */ /* 0x000fc4000001000e */
[----:B------:R-:W-:Y:S02]  /*3f00*/  FFMA.FTZ R15, R98, R124, -R15 ;  /* 0x0000007c620f7223 */ /* 0x000fe4000001080f */
[C---:B------:R-:W-:Y:S01]  /*3f10*/  FMUL.FTZ R36, R84.reuse, R21 ;  /* 0x0000001554247220 */ /* 0x040fe20000410000 */
[----:B------:R0:W2:Y:S01]  /*3f20*/  SHFL.DOWN PT, R167, R160, 0x1, 0x1f ;  /* 0x08201f00a0a77f89 */ /* 0x0000a200000e0000 */
[----:B------:R-:W-:Y:S02]  /*3f30*/  FMUL.FTZ R157, R84, R159 ;  /* 0x0000009f549d7220 */ /* 0x000fe40000410000 */
[C---:B------:R-:W-:Y:S02]  /*3f40*/  FFMA.FTZ R21, R103.reuse, R128, R37 ;  /* 0x0000008067157223 */ /* 0x040fe40000010025 */
[----:B------:R-:W-:Y:S02]  /*3f50*/  FFMA.FTZ R37, R103, R126, R15 ;  /* 0x0000007e67257223 */ /* 0x000fe4000001000f */
[----:B------:R-:W-:-:S02]  /*3f60*/  FFMA.FTZ R158, R24, R161, -R158 ;  /* 0x000000a1189e7223 */ /* 0x000fc4000001089e */
[----:B------:R-:W-:Y:S02]  /*3f70*/  FADD.FTZ R128, R36, R165 ;  /* 0x000000a524807221 */ /* 0x000fe40000010000 */
[----:B------:R-:W-:Y:S01]  /*3f80*/  FADD.FTZ R126, -R157, R162 ;  /* 0x000000a29d7e7221 */ /* 0x000fe20000010100 */
[----:B------:R0:W3:Y:S01]  /*3f90*/  SHFL.DOWN PT, R165, R158, 0x1, 0x1f ;  /* 0x08201f009ea57f89 */ /* 0x0000e200000e0000 */
[----:B------:R-:W-:-:S03]  /*3fa0*/  FMUL.FTZ R14, R104, R21 ;  /* 0x00000015680e7220 */ /* 0x000fc60000410000 */
[----:B------:R0:W4:Y:S01]  /*3fb0*/  SHFL.DOWN PT, R161, R128, 0x1, 0x1f ;  /* 0x08201f0080a17f89 */ /* 0x00012200000e0000 */
[----:B------:R-:W-:-:S03]  /*3fc0*/  FFMA.FTZ R14, R102, R37, -R14 ;  /* 0x00000025660e7223 */ /* 0x000fc6000001080e */
        /* <DEDUP_REMOVED lines=13> */
.L_x_12882:
[----:B-1----:R-:W-:Y:S05]  /*40a0*/  BSYNC B0 ;  /* 0x0000000000007941 */ /* 0x002fea0003800000 */
.L_x_12881:
        /* <DEDUP_REMOVED lines=20> */
.L_x_12884:
[----:B------:R-:W-:Y:S05]  /*41f0*/  BSYNC B0 ;  /* 0x0000000000007941 */ /* 0x000fea0003800000 */
.L_x_12883:
        /* <DEDUP_REMOVED lines=20> */
.L_x_12886:
[----:B------:R-:W-:Y:S05]  /*4340*/  BSYNC B0 ;  /* 0x0000000000007941 */ /* 0x000fea0003800000 */
.L_x_12885:
        /* <DEDUP_REMOVED lines=20> */
.L_x_12888:
[----:B------:R-:W-:Y:S05]  /*4490*/  BSYNC B0 ;  /* 0x0000000000007941 */ /* 0x000fea0003800000 */
.L_x_12887:
        /* <DEDUP_REMOVED lines=21> */
.L_x_12890:
[----:B------:R-:W-:Y:S05]  /*45f0*/  BSYNC B0 ;  /* 0x0000000000007941 */ /* 0x000fea0003800000 */
.L_x_12889:
[----:B----4-:R-:W-:Y:S01]  /*4600*/  SHFL.DOWN PT, R171, R160, 0x1, 0x1f ;  /* 0x08201f00a0ab7f89 */ /* 0x010fe200000e0000 */
[----:B------:R-:W-:Y:S01]  /*4610*/  FFMA.FTZ R140, R127, R140, R14 ;  /* 0x0000008c7f8c7223 */ /* 0x000fe2000001000e */
[C---:B------:R-:W-:Y:S01]  /*4620*/  SHF.L.U64.HI R14, R93.reuse, 0x2, R94 ;  /* 0x000000025d0e7819 */ /* 0x040fe2000001025e */
[----:B------:R-:W-:Y:S01]  /*4630*/  FFMA.FTZ R15, R110, R159, R15 ;  /* 0x0000009f6e0f7223 */ /* 0x000fe2000001000f */
[----:B------:R-:W4:Y:S01]  /*4640*/  SHFL.IDX PT, R162, R11, RZ, 0x1f ;  /* 0x00001fff0ba27589 */ /* 0x000f2200000e0000 */
[----:B------:R-:W-:Y:S01]  /*4650*/  SHF.L.U32 R165, R93, 0x2, RZ ;  /* 0x000000025da57819 */ /* 0x000fe200000006ff */
[----:B------:R-:W-:Y:S01]  /*4660*/  FMUL.FTZ R163, R116, R140 ;  /* 0x0000008c74a37220 */ /* 0x000fe20000410000 */
[----:B------:R-:W-:Y:S01]  /*4670*/  ISETP.NE.AND P0, PT, R51, RZ, PT ;  /* 0x000000ff3300720c */ /* 0x000fe20003f05270 */
[----:B------:R-:W5:Y:S01]  /*4680*/  SHFL.IDX PT, R136, R10, RZ, 0x1f ;  /* 0x00001fff0a887589 */ /* 0x000f6200000e0000 */
[----:B------:R-:W-:Y:S01]  /*4690*/  FFMA.FTZ R138, R127, R138, R15 ;  /* 0x0000008a7f8a7223 */ /* 0x000fe2000001000f */
[----:B------:R-:W-:Y:S01]  /*46a0*/  BSSY B0, `(.L_x_12891) ;  /* 0x000015a000007945 */ /* 0x000fe20003800000 */
[C---:B------:R-:W-:Y:S01]  /*46b0*/  IMAD R134, R14.reuse, c[0x0][0x2b0], RZ ;  /* 0x0000ac000e867a24 */ /* 0x040fe200078e02ff */
[----:B------:R-:W3:Y:S01]  /*46c0*/  SHFL.DOWN PT, R164, R158, 0x1, 0x1f ;  /* 0x08201f009ea47f89 */ /* 0x000ee200000e0000 */
[----:B------:R-:W-:-:S02]  /*46d0*/  IMAD R14, R14, c[0x0][0x2d0], RZ ;  /* 0x0000b4000e0e7a24 */ /* 0x000fc400078e02ff */
[-C--:B------:R-:W-:Y:S01]  /*46e0*/  FMUL.FTZ R15, R116, R138.reuse ;  /* 0x0000008a740f7220 */ /* 0x080fe20000410000 */
[----:B------:R-:W2:Y:S01]  /*46f0*/  SHFL.DOWN PT, R166, R128, 0x1, 0x1f ;  /* 0x08201f0080a67f89 */ /* 0x000ea200000e0000 */
[C---:B0-----:R-:W-:Y:S02]  /*4700*/  IMAD R167, R165.reuse, c[0x0][0x2b4], R134 ;  /* 0x0000ad00a5a77a24 */ /* 0x041fe400078e0286 */
[C---:B------:R-:W-:Y:S01]  /*4710*/  IMAD.WIDE.U32 R12, R165.reuse, c[0x0][0x2b0], R12 ;  /* 0x0000ac00a50c7a25 */ /* 0x040fe200078e000c */
[----:B------:R-:W0:Y:S03]  /*4720*/  SHFL.DOWN PT, R168, R126, 0x1, 0x1f ;  /* 0x08201f007ea87f89 */ /* 0x000e2600000e0000 */
[C---:B------:R-:W-:Y:S01]  /*4730*/  FFMA.FTZ R134, R114.reuse, R138, R163 ;  /* 0x0000008a72867223 */ /* 0x040fe200000100a3 */
[----:B--23--:R-:W2:Y:S01]  /*4740*/  SHFL.IDX PT, R160, R160, RZ, 0x1f ;  /* 0x00001fffa0a07589 */ /* 0x00cea200000e0000 */
[----:B------:R-:W-:Y:S01]  /*4750*/  IMAD R169, R165, c[0x0][0x2d4], R14 ;  /* 0x0000b500a5a97a24 */ /* 0x000fe200078e020e */
[----:B------:R-:W-:Y:S01]  /*4760*/  IADD3 R13, R13, R167, RZ ;  /* 0x000000a70d0d7210 */ /* 0x000fe20007ffe0ff */
[----:B------:R-:W-:Y:S01]  /*4770*/  FFMA.FTZ R163, R114, R140, -R15 ;  /* 0x0000008c72a37223 */ /* 0x000fe2000001080f */
[----:B------:R-:W3:Y:S01]  /*4780*/  SHFL.IDX PT, R158, R158, RZ, 0x1f ;  /* 0x00001fff9e9e7589 */ /* 0x000ee200000e0000 */
[----:B------:R-:W-:-:S03]  /*4790*/  IMAD.WIDE.U32 R14, R165, c[0x0][0x2d0], R18 ;  /* 0x0000b400a50e7a25 */ /* 0x000fc600078e0012 */
[----:B------:R-:W1:Y:S01]  /*47a0*/  SHFL.IDX PT, R128, R128, RZ, 0x1f ;  /* 0x00001fff80807589 */ /* 0x000e6200000e0000 */
[----:B----4-:R-:W-:Y:S01]  /*47b0*/  @P1 FMUL.FTZ R165, R171, R162 ;  /* 0x000000a2aba51220 */ /* 0x010fe20000410000 */
[----:B------:R-:W-:Y:S01]  /*47c0*/  IADD3 R15, R15, R169, RZ ;  /* 0x000000a90f0f7210 */ /* 0x000fe20007ffe0ff */
[-C--:B-----5:R-:W-:Y:S01]  /*47d0*/  @P1 FMUL.FTZ R167, R171, R136.reuse ;  /* 0x00000088aba71220 */ /* 0x0a0fe20000410000 */
[----:B------:R-:W4:Y:S01]  /*47e0*/  SHFL.IDX PT, R126, R126, RZ, 0x1f ;  /* 0x00001fff7e7e7589 */ /* 0x000f2200000e0000 */
[C---:B------:R-:W-:Y:S02]  /*47f0*/  @P1 FFMA.FTZ R165, R164.reuse, R136, -R165 ;  /* 0x00000088a4a51223 */ /* 0x040fe400000108a5 */
[----:B------:R-:W-:Y:S01]  /*4800*/  @P1 FFMA.FTZ R167, R164, R162, R167 ;  /* 0x000000a2a4a71223 */ /* 0x000fe200000100a7 */
[C---:B------:R-:W-:Y:S01]  /*4810*/  IADD3 R164, R51.reuse, 0x1a0, RZ ;  /* 0x000001a033a47810 */ /* 0x040fe20007ffe0ff */
[----:B------:R-:W-:Y:S01]  /*4820*/  @P1 FADD.FTZ R136, R166, R165 ;  /* 0x000000a5a6881221 */ /* 0x000fe20000010000 */
[----:B------:R-:W-:Y:S01]  /*4830*/  IADD3 R166, R51, 0x1c0, RZ ;  /* 0x000001c033a67810 */ /* 0x000fe20007ffe0ff */
[----:B------:R-:W-:Y:S01]  /*4840*/  FFMA.FTZ R19, R133, R144, R134 ;  /* 0x0000009085137223 */ /* 0x000fe20000010086 */
[C---:B------:R-:W-:Y:S01]  /*4850*/  IADD3 R134, R51.reuse, 0x40, RZ ;  /* 0x0000004033867810 */ /* 0x040fe20007ffe0ff */
[----:B0-----:R-:W-:Y:S01]  /*4860*/  @P1 FADD.FTZ R162, R168, R167 ;  /* 0x000000a7a8a21221 */ /* 0x001fe20000010000 */
[C---:B------:R-:W-:Y:S01]  /*4870*/  IADD3 R144, R51.reuse, 0xa0, RZ ;  /* 0x000000a033907810 */ /* 0x040fe20007ffe0ff */
[-C--:B------:R-:W-:Y:S01]  /*4880*/  FMUL.FTZ R167, R136, -R17.reuse ;  /* 0x8000001188a77220 */ /* 0x080fe20000410000 */
[----:B------:R-:W-:Y:S01]  /*4890*/  IADD3 R168, R51, 0x1e0, RZ ;  /* 0x000001e033a87810 */ /* 0x000fe20007ffe0ff */
[----:B------:R-:W-:Y:S01]  /*48a0*/  FMUL.FTZ R165, R162, -R17 ;  /* 0x80000011a2a57220 */ /* 0x000fe20000410000 */
[----:B------:R-:W-:Y:S01]  /*48b0*/  LEA.HI.SX32 R134, R134, R51, 0x1b ;  /* 0x0000003386867211 */ /* 0x000fe200078fdaff */
[----:B------:R-:W-:Y:S01]  /*48c0*/  FFMA.FTZ R163, R133, R142, R163 ;  /* 0x0000008e85a37223 */ /* 0x000fe200000100a3 */
[C---:B------:R-:W-:Y:S01]  /*48d0*/  IADD3 R142, R51.reuse, 0x80, RZ ;  /* 0x00000080338e7810 */ /* 0x040fe20007ffe0ff */
[----:B------:R-:W-:Y:S01]  /*48e0*/  FMUL.FTZ R18, R120, R19 ;  /* 0x0000001378127220 */ /* 0x000fe20000410000 */
[-C--:B------:R-:W-:Y:S01]  /*48f0*/  LEA.HI.SX32 R144, R144, R51.reuse, 0x1b ;  /* 0x0000003390907211 */ /* 0x080fe200078fdaff */
[-C--:B------:R-:W-:Y:S01]  /*4900*/  FFMA.FTZ R162, R162, R16.reuse, R167 ;  /* 0x00000010a2a27223 */ /* 0x080fe200000100a7 */
[----:B------:R-:W-:Y:S01]  /*4910*/  LEA.HI.SX32 R142, R142, R51, 0x1b ;  /* 0x000000338e8e7211 */ /* 0x000fe200078fdaff */
[----:B------:R-:W-:Y:S01]  /*4920*/  FFMA.FTZ R16, R136, R16, -R165 ;  /* 0x0000001088107223 */ /* 0x000fe200000108a5 */
[----:B------:R-:W-:Y:S01]  /*4930*/  IADD3 R136, R51, 0x60, RZ ;  /* 0x0000006033887810 */ /* 0x000fe20007ffe0ff */
[----:B------:R-:W-:Y:S01]  /*4940*/  FFMA.FTZ R18, R118, R163, -R18 ;  /* 0x000000a376127223 */ /* 0x000fe20000010812 */
[----:B------:R-:W-:Y:S01]  /*4950*/  LEA.HI.SX32 R164, R164, R51, 0x1b ;  /* 0x00000033a4a47211 */ /* 0x000fe200078fdaff */
[----:B--2---:R-:W-:Y:S01]  /*4960*/  FMUL.FTZ R17, R160, R11 ;  /* 0x0000000ba0117220 */ /* 0x004fe20000410000 */
[-C--:B------:R-:W-:Y:S01]  /*4970*/  LEA.HI.SX32 R136, R136, R51.reuse, 0x1b ;  /* 0x0000003388887211 */ /* 0x080fe200078fdaff */
[----:B------:R-:W-:Y:S01]  /*4980*/  FADD.FTZ R143, -R143, R162 ;  /* 0x000000a28f8f7221 */ /* 0x000fe20000010100 */
[----:B------:R-:W-:Y:S01]  /*4990*/  IADD3 R162, R51, 0x180, RZ ;  /* 0x0000018033a27810 */ /* 0x000fe20007ffe0ff */
[----:B------:R-:W-:Y:S01]  /*49a0*/  FADD.FTZ R149, R149, R16 ;  /* 0x0000001095957221 */ /* 0x000fe20000010000 */
[-C--:B------:R-:W-:Y:S01]  /*49b0*/  LEA.HI.SX32 R166, R166, R51.reuse, 0x1b ;  /* 0x00000033a6a67211 */ /* 0x080fe200078fdaff */
[----:B------:R-:W-:Y:S01]  /*49c0*/  FFMA.FTZ R146, R23, R146, R18 ;  /* 0x0000009217927223 */ /* 0x000fe20000010012 */
[-C--:B------:R-:W-:Y:S01]  /*49d0*/  LEA.HI.SX32 R162, R162, R51.reuse, 0x1b ;  /* 0x00000033a2a27211 */ /* 0x080fe200078fdaff */
[-C--:B------:R-:W-:Y:S01]  /*49e0*/  FMUL.FTZ R18, R160, R10.reuse ;  /* 0x0000000aa0127220 */ /* 0x080fe20000410000 */
[----:B------:R-:W-:Y:S01]  /*49f0*/  LEA.HI.SX32 R168, R168, R51, 0x1b ;  /* 0x00000033a8a87211 */ /* 0x000fe200078fdaff */
[----:B---3--:R-:W-:-:S02]  /*4a00*/  FFMA.FTZ R17, R158, R10, -R17 ;  /* 0x0000000a9e117223 */ /* 0x008fc40000010811 */
[C---:B------:R-:W-:Y:S02]  /*4a10*/  FMUL.FTZ R10, R120.reuse, R163 ;  /* 0x000000a3780a7220 */ /* 0x040fe40000410000 */
[C---:B------:R-:W-:Y:S02]  /*4a20*/  FMUL.FTZ R16, R120.reuse, -R143 ;  /* 0x8000008f78107220 */ /* 0x040fe40000410000 */
[-C--:B------:R-:W-:Y:S02]  /*4a30*/  FMUL.FTZ R120, R120, -R149.reuse ;  /* 0x8000009578787220 */ /* 0x080fe40000410000 */
[C---:B------:R-:W-:Y:S02]  /*4a40*/  FFMA.FTZ R16, R118.reuse, R149, -R16 ;  /* 0x0000009576107223 */ /* 0x040fe40000010810 */
[----:B------:R-:W-:Y:S02]  /*4a50*/  FFMA.FTZ R120, R118, R143, R120 ;  /* 0x0000008f76787223 */ /* 0x000fe40000010078 */
[----:B------:R-:W-:-:S02]  /*4a60*/  FFMA.FTZ R165, R158, R11, R18 ;  /* 0x0000000b9ea57223 */ /* 0x000fc40000010012 */
[----:B------:R-:W-:Y:S02]  /*4a70*/  FADD.FTZ R147, -R147, R120 ;  /* 0x0000007893937221 */ /* 0x000fe40000010100 */
[----:B------:R-:W-:Y:S02]  /*4a80*/  FFMA.FTZ R18, R118, R19, R10 ;  /* 0x0000001376127223 */ /* 0x000fe4000001000a */
[----:B------:R-:W-:Y:S01]  /*4a90*/  FADD.FTZ R145, R145, R16 ;  /* 0x0000001091917221 */ /* 0x000fe20000010000 */
[----:B------:R-:W-:Y:S01]  /*4aa0*/  SHF.L.U32 R16, R51, 0x4, RZ ;  /* 0x0000000433107819 */ /* 0x000fe200000006ff */
[----:B-1----:R-:W-:Y:S01]  /*4ab0*/  FADD.FTZ R10, R128, R17 ;  /* 0x00000011800a7221 */ /* 0x002fe20000010000 */
[----:B------:R-:W-:Y:S01]  /*4ac0*/  P2R R17, PR, RZ, 0x1 ;  /* 0x00000001ff117803 */ /* 0x000fe20000000000 */
[----:B------:R-:W-:Y:S01]  /*4ad0*/  FMUL.FTZ R11, R160, R9 ;  /* 0x00000009a00b7220 */ /* 0x000fe20000410000 */
[----:B------:R-:W-:Y:S01]  /*4ae0*/  LEA.HI.SX32 R16, R16, R16, 0x1b ;  /* 0x0000001010107211 */ /* 0x000fe200078fdaff */
[----:B------:R-:W-:-:S02]  /*4af0*/  FMUL.FTZ R17, R116, -R147 ;  /* 0x8000009374117220 */ /* 0x000fc40000410000 */
[-C--:B------:R-:W-:Y:S02]  /*4b00*/  FMUL.FTZ R118, R116, -R145.reuse ;  /* 0x8000009174767220 */ /* 0x080fe40000410000 */
[-C--:B------:R-:W-:Y:S02]  /*4b10*/  FMUL.FTZ R160, R160, R8.reuse ;  /* 0x00000008a0a07220 */ /* 0x080fe40000410000 */
[----:B------:R-:W-:Y:S02]  /*4b20*/  FFMA.FTZ R8, R158, R8, -R11 ;  /* 0x000000089e087223 */ /* 0x000fe4000001080b */
[----:B------:R-:W-:Y:S02]  /*4b30*/  FFMA.FTZ R116, R114, R145, -R17 ;  /* 0x0000009172747223 */ /* 0x000fe40000010811 */
[----:B----4-:R-:W-:Y:S02]  /*4b40*/  FADD.FTZ R11, R126, R165 ;  /* 0x000000a57e0b7221 */ /* 0x010fe40000010000 */
[----:B------:R-:W-:-:S02]  /*4b50*/  FFMA.FTZ R165, R114, R147, R118 ;  /* 0x0000009372a57223 */ /* 0x000fc40000010076 */
[----:B------:R-:W-:Y:S02]  /*4b60*/  FADD.FTZ R39, R39, R116 ;  /* 0x0000007427277221 */ /* 0x000fe40000010000 */
[----:B------:R-:W-:Y:S02]  /*4b70*/  FADD.FTZ R165, -R38, R165 ;  /* 0x000000a526a57221 */ /* 0x000fe40000010100 */
[C---:B------:R-:W-:Y:S02]  /*4b80*/  FFMA.FTZ R18, R23.reuse, R22, R18 ;  /* 0x0000001617127223 */ /* 0x040fe40000010012 */
[----:B------:R-:W-:Y:S02]  /*4b90*/  FMUL.FTZ R17, R112, -R39 ;  /* 0x8000002770117220 */ /* 0x000fe40000410000 */
[-C--:B------:R-:W-:Y:S02]  /*4ba0*/  FMUL.FTZ R38, R23, R72.reuse ;  /* 0x0000004817267220 */ /* 0x080fe40000410000 */
[----:B------:R-:W-:Y:S01]  /*4bb0*/  FFMA.FTZ R9, R158, R9, R160 ;  /* 0x000000099e097223 */ /* 0x000fe200000100a0 */
[C---:B------:R-:W-:Y:S01]  /*4bc0*/  IADD3 R158, R51.reuse, 0x140, RZ ;  /* 0x00000140339e7810 */ /* 0x040fe20007ffe0ff */
[-C--:B------:R-:W-:Y:S01]  /*4bd0*/  FMUL.FTZ R112, R112, -R165.reuse ;  /* 0x800000a570707220 */ /* 0x080fe20000410000 */
[----:B------:R-:W-:Y:S01]  /*4be0*/  IADD3 R160, R51, 0x160, RZ ;  /* 0x0000016033a07810 */ /* 0x000fe20007ffe0ff */
[----:B------:R-:W-:Y:S01]  /*4bf0*/  FMUL.FTZ R173, R143, R72 ;  /* 0x000000488fad7220 */ /* 0x000fe20000410000 */
[----:B------:R0:W-:Y:S01]  /*4c00*/  @!P0 STS.128 [R92.X16+0x2e10], R8 ;  /* 0x002e10085c008388 */ /* 0x0001e2000000cc00 */
[----:B------:R-:W-:Y:S01]  /*4c10*/  FFMA.FTZ R17, R110, R165, R17 ;  /* 0x000000a56e117223 */ /* 0x000fe20000010011 */
[-C--:B------:R-:W-:Y:S01]  /*4c20*/  LEA.HI.SX32 R158, R158, R51.reuse, 0x1b ;  /* 0x000000339e9e7211 */ /* 0x080fe200078fdaff */
[----:B------:R-:W-:Y:S01]  /*4c30*/  FFMA.FTZ R22, R137, -R38, R18 ;  /* 0x8000002689167223 */ /* 0x000fe20000010012 */
[----:B------:R-:W-:Y:S01]  /*4c40*/  LEA.HI.SX32 R160, R160, R51, 0x1b ;  /* 0x00000033a0a07211 */ /* 0x000fe200078fdaff */
[----:B------:R-:W-:-:S02]  /*4c50*/  FFMA.FTZ R169, R110, R39, -R112 ;  /* 0x000000276ea97223 */ /* 0x000fc40000010870 */
[----:B------:R-:W-:Y:S02]  /*4c60*/  FMUL.FTZ R171, R149, R72 ;  /* 0x0000004895ab7220 */ /* 0x000fe40000410000 */
[----:B------:R-:W-:Y:S01]  /*4c70*/  FADD.FTZ R167, -R152, R17 ;  /* 0x0000001198a77221 */ /* 0x000fe20000010100 */
[----:B------:R-:W-:Y:S01]  /*4c80*/  IADD3 R152, R51, 0x100, RZ ;  /* 0x0000010033987810 */ /* 0x000fe20007ffe0ff */
[----:B------:R-:W-:Y:S02]  /*4c90*/  FFMA.FTZ R38, R131, -R38, R146 ;  /* 0x8000002683267223 */ /* 0x000fe40000010092 */
[----:B------:R-:W-:Y:S01]  /*4ca0*/  FADD.FTZ R169, R150, R169 ;  /* 0x000000a996a97221 */ /* 0x000fe20000010000 */
[----:B------:R-:W-:Y:S01]  /*4cb0*/  IADD3 R150, R51, 0xe0, RZ ;  /* 0x000000e033967810 */ /* 0x000fe20007ffe0ff */
[----:B------:R-:W-:Y:S01]  /*4cc0*/  FMUL.FTZ R175, R23, R171 ;  /* 0x000000ab17af7220 */ /* 0x000fe20000410000 */
[----:B------:R-:W-:Y:S01]  /*4cd0*/  LEA.HI.SX32 R152, R152, R51, 0x1b ;  /* 0x0000003398987211 */ /* 0x000fe200078fdaff */
[----:B0-----:R-:W-:Y:S01]  /*4ce0*/  FMUL.FTZ R8, R22, R173 ;  /* 0x000000ad16087220 */ /* 0x001fe20000410000 */
[----:B------:R-:W-:Y:S01]  /*4cf0*/  LEA.HI.SX32 R150, R150, R51, 0x1b ;  /* 0x0000003396967211 */ /* 0x000fe200078fdaff */
        /* <DEDUP_REMOVED lines=9> */
[----:B------:R-:W-:Y:S01]  /*4d90*/  FADD.FTZ R171, -R148, R171 ;  /* 0x000000ab94ab7221 */ /* 0x000fe20000010100 */
[----:B------:R-:W-:Y:S01]  /*4da0*/  IADD3 R148, R51, 0xc0, RZ ;  /* 0x000000c033947810 */ /* 0x000fe20007ffe0ff */
[----:B------:R-:W-:Y:S02]  /*4db0*/  FMUL.FTZ R110, R133, R74 ;  /* 0x0000004a856e7220 */ /* 0x000fe40000410000 */
[----:B------:R-:W-:Y:S01]  /*4dc0*/  FMUL.FTZ R10, R104, -R171 ;  /* 0x800000ab680a7220 */ /* 0x000fe20000410000 */
[----:B------:R-:W-:Y:S01]  /*4dd0*/  LEA.HI.SX32 R148, R148, R51, 0x1b ;  /* 0x0000003394947211 */ /* 0x000fe200078fdaff */
[----:B------:R-:W-:Y:S02]  /*4de0*/  FMUL.FTZ R104, R104, -R151 ;  /* 0x8000009768687220 */ /* 0x000fe40000410000 */
[----:B------:R-:W-:Y:S02]  /*4df0*/  FFMA.FTZ R106, R125, -R110, R19 ;  /* 0x8000006e7d6a7223 */ /* 0x000fe40000010013 */
[----:B------:R-:W-:-:S02]  /*4e00*/  FMUL.FTZ R17, R147, R74 ;  /* 0x0000004a93117220 */ /* 0x000fc40000410000 */
[----:B------:R-:W-:Y:S02]  /*4e10*/  FMUL.FTZ R177, R23, R173 ;  /* 0x000000ad17b17220 */ /* 0x000fe40000410000 */
[C---:B------:R-:W-:Y:S02]  /*4e20*/  FFMA.FTZ R10, R102.reuse, R151, -R10 ;  /* 0x00000097660a7223 */ /* 0x040fe4000001080a */
[----:B------:R-:W-:Y:S01]  /*4e30*/  FFMA.FTZ R173, R102, R171, R104 ;  /* 0x000000ab66ad7223 */ /* 0x000fe20000010068 */
[----:B------:R-:W-:Y:S01]  /*4e40*/  STS [R16.X4+0x87c], R177 ;  /* 0x00087cb110007388 */ /* 0x000fe20000004800 */
        /* <DEDUP_REMOVED lines=9> */
[-C--:B------:R-:W-:Y:S01]  /*4ee0*/  FMUL.FTZ R10, R100, -R173.reuse ;  /* 0x800000ad640a7220 */ /* 0x080fe20000410000 */
[----:B------:R0:W-:Y:S01]  /*4ef0*/  STS [R16.X4+0x870], R175 ;  /* 0x000870af10007388 */ /* 0x0001e20000004800 */
[C---:B------:R-:W-:Y:S02]  /*4f00*/  FFMA.FTZ R11, R98.reuse, R173, R11 ;  /* 0x000000ad620b7223 */ /* 0x040fe4000001000b */
[----:B------:R-:W-:Y:S02]  /*4f10*/  FMUL.FTZ R102, R127, R60 ;  /* 0x0000003c7f667220 */ /* 0x000fe40000410000 */
[----:B------:R-:W-:Y:S02]  /*4f20*/  FFMA.FTZ R10, R98, R153, -R10 ;  /* 0x00000099620a7223 */ /* 0x000fe4000001080a */
[-C--:B------:R-:W-:Y:S02]  /*4f30*/  FFMA.FTZ R207, R108, R17.reuse, -R112 ;  /* 0x000000116ccf7223 */ /* 0x080fe40000010870 */
[----:B------:R-:W-:-:S02]  /*4f40*/  FMUL.FTZ R179, R133, R17 ;  /* 0x0000001185b37220 */ /* 0x000fc40000410000 */
[----:B0-----:R-:W-:Y:S01]  /*4f50*/  FADD.FTZ R175, -R154, R11 ;  /* 0x0000000b9aaf7221 */ /* 0x001fe20000010100 */
[----:B------:R-:W-:Y:S01]  /*4f60*/  IADD3 R154, R51, 0x120, RZ ;  /* 0x00000120339a7810 */ /* 0x000fe20007ffe0ff */
[----:B------:R-:W-:Y:S01]  /*4f70*/  FFMA.FTZ R100, R129, -R102, R138 ;  /* 0x8000006681647223 */ /* 0x000fe2000001008a */
[----:B------:R0:W-:Y:S01]  /*4f80*/  STS [R16.X4+0x874], R179 ;  /* 0x000874b310007388 */ /* 0x0001e20000004800 */
[-C--:B------:R-:W-:Y:S01]  /*4f90*/  FMUL.FTZ R17, R39, R60.reuse ;  /* 0x0000003c27117220 */ /* 0x080fe20000410000 */
[----:B------:R-:W-:Y:S01]  /*4fa0*/  LEA.HI.SX32 R154, R154, R51, 0x1b ;  /* 0x000000339a9a7211 */ /* 0x000fe200078fdaff */
[----:B------:R-:W-:Y:S02]  /*4fb0*/  FADD.FTZ R155, R155, R10 ;  /* 0x0000000a9b9b7221 */ /* 0x000fe40000010000 */
[----:B------:R-:W-:Y:S02]  /*4fc0*/  FMUL.FTZ R177, R165, R60 ;  /* 0x0000003ca5b17220 */ /* 0x000fe40000410000 */
[----:B------:R-:W-:-:S02]  /*4fd0*/  FMUL.FTZ R10, R26, -R175 ;  /* 0x800000af1a0a7220 */ /* 0x000fc40000410000 */
[----:B------:R-:W-:Y:S02]  /*4fe0*/  FFMA.FTZ R102, R119, -R102, R140 ;  /* 0x8000006677667223 */ /* 0x000fe4000001008c */
[----:B------:R-:W-:Y:S02]  /*4ff0*/  FMUL.FTZ R11, R100, R17 ;  /* 0x00000011640b7220 */ /* 0x000fe40000410000 */
[----:B------:R-:W-:Y:S02]  /*5000*/  FMUL.FTZ R26, R26, -R155 ;  /* 0x8000009b1a1a7220 */ /* 0x000fe40000410000 */
[-C--:B------:R-:W-:Y:S02]  /*5010*/  FMUL.FTZ R20, R100, R177.reuse ;  /* 0x000000b164147220 */ /* 0x080fe40000410000 */
[----:B------:R-:W-:Y:S02]  /*5020*/  FMUL.FTZ R114, R121, R62 ;  /* 0x0000003e79727220 */ /* 0x000fe40000410000 */
[----:B------:R-:W-:-:S02]  /*5030*/  FFMA.FTZ R203, R102, R177, -R11 ;  /* 0x000000b166cb7223 */ /* 0x000fc4000001080b */
[----:B------:R-:W-:Y:S02]  /*5040*/  FFMA.FTZ R26, R24, R175, R26 ;  /* 0x000000af181a7223 */ /* 0x000fe4000001001a */
[----:B------:R-:W-:Y:S02]  /*5050*/  FFMA.FTZ R201, R102, R17, R20 ;  /* 0x0000001166c97223 */ /* 0x000fe40000010014 */
[----:B------:R-:W-:Y:S02]  /*5060*/  FFMA.FTZ R11, R24, R155, -R10 ;  /* 0x0000009b180b7223 */ /* 0x000fe4000001080a */
[----:B------:R-:W-:Y:S02]  /*5070*/  FMUL.FTZ R17, R127, R17 ;  /* 0x000000117f117220 */ /* 0x000fe40000410000 */
[----:B------:R-:W-:Y:S02]  /*5080*/  FMUL.FTZ R10, R99, R70 ;  /* 0x00000046630a7220 */ /* 0x000fe40000410000 */
[----:B------:R-:W-:Y:S01]  /*5090*/  FFMA.FTZ R116, R123, -R114, R159 ;  /* 0x800000727b747223 */ /* 0x000fe2000001009f */
[----:B------:R1:W-:Y:S01]  /*50a0*/  STS [R16.X4+0x868], R17 ;  /* 0x0008681110007388 */ /* 0x0003e20000004800 */
[----:B------:R-:W-:-:S02]  /*50b0*/  FMUL.FTZ R181, R167, R62 ;  /* 0x0000003ea7b57220 */ /* 0x000fc40000410000 */
[----:B------:R-:W-:Y:S02]  /*50c0*/  FADD.FTZ R157, -R157, R26 ;  /* 0x0000001a9d9d7221 */ /* 0x000fe40000010100 */
[----:B0-----:R-:W-:Y:S02]  /*50d0*/  FMUL.FTZ R179, R127, R177 ;  /* 0x000000b17fb37220 */ /* 0x001fe40000410000 */
[-C--:B------:R-:W-:Y:S02]  /*50e0*/  FFMA.FTZ R20, R25, -R10.reuse, R139 ;  /* 0x8000000a19147223 */ /* 0x080fe4000001008b */
[----:B------:R-:W-:Y:S01]  /*50f0*/  FFMA.FTZ R26, R101, -R10, R141 ;  /* 0x8000000a651a7223 */ /* 0x000fe2000001008d */
[----:B------:R0:W-:Y:S01]  /*5100*/  STS [R16.X4+0x86c], R179 ;  /* 0x00086cb310007388 */ /* 0x0001e20000004800 */
[----:B------:R-:W-:Y:S02]  /*5110*/  FMUL.FTZ R98, R97, R68 ;  /* 0x0000004461627220 */ /* 0x000fe40000410000 */
[----:B------:R-:W-:-:S02]  /*5120*/  FMUL.FTZ R177, R169, R62 ;  /* 0x0000003ea9b17220 */ /* 0x000fc40000410000 */
[----:B------:R-:W-:Y:S02]  /*5130*/  FFMA.FTZ R114, R113, -R114, R161 ;  /* 0x8000007271727223 */ /* 0x000fe400000100a1 */
[----:B------:R-:W-:Y:S02]  /*5140*/  FMUL.FTZ R10, R116, R181 ;  /* 0x000000b5740a7220 */ /* 0x000fe40000410000 */
[----:B------:R-:W-:Y:S02]  /*5150*/  FADD.FTZ R36, R36, R11 ;  /* 0x0000000b24247221 */ /* 0x000fe40000010000 */
[----:B-1----:R-:W-:Y:S02]  /*5160*/  FMUL.FTZ R17, R157, R70 ;  /* 0x000000469d117220 */ /* 0x002fe40000410000 */
[----:B------:R-:W-:Y:S02]  /*5170*/  FFMA.FTZ R24, R27, -R98, R124 ;  /* 0x800000621b187223 */ /* 0x000fe4000001007c */
[----:B------:R-:W-:-:S02]  /*5180*/  FFMA.FTZ R197, R114, R177, R10 ;  /* 0x000000b172c57223 */ /* 0x000fc4000001000a */
[----:B------:R-:W-:Y:S02]  /*5190*/  FFMA.FTZ R98, R107, -R98, R122 ;  /* 0x800000626b627223 */ /* 0x000fe4000001007a */
[----:B0-----:R-:W-:Y:S02]  /*51a0*/  FMUL.FTZ R179, R175, R68 ;  /* 0x00000044afb37220 */ /* 0x001fe40000410000 */
[----:B------:R-:W-:Y:S02]  /*51b0*/  FMUL.FTZ R11, R36, R70 ;  /* 0x00000046240b7220 */ /* 0x000fe40000410000 */
[----:B------:R-:W-:Y:S02]  /*51c0*/  FMUL.FTZ R10, R26, R17 ;  /* 0x000000111a0a7220 */ /* 0x000fe40000410000 */
[-C--:B------:R-:W-:Y:S02]  /*51d0*/  FMUL.FTZ R110, R116, R177.reuse ;  /* 0x000000b1746e7220 */ /* 0x080fe40000410000 */
[----:B------:R-:W-:-:S02]  /*51e0*/  FMUL.FTZ R183, R121, R177 ;  /* 0x000000b179b77220 */ /* 0x000fc40000410000 */
[----:B------:R-:W-:Y:S02]  /*51f0*/  FMUL.FTZ R177, R155, R68 ;  /* 0x000000449bb17220 */ /* 0x000fe40000410000 */
[----:B------:R-:W-:Y:S01]  /*5200*/  FMUL.FTZ R104, R98, R179 ;  /* 0x000000b362687220 */ /* 0x000fe20000410000 */
[----:B------:R-:W-:Y:S01]  /*5210*/  STS [R16.X4+0x860], R183 ;  /* 0x000860b710007388 */ /* 0x000fe20000004800 */
[----:B------:R-:W-:Y:S02]  /*5220*/  FFMA.FTZ R10, R20, R11, R10 ;  /* 0x0000000b140a7223 */ /* 0x000fe4000001000a */
[----:B------:R-:W-:Y:S02]  /*5230*/  FMUL.FTZ R112, R115, R64 ;  /* 0x0000004073707220 */ /* 0x000fe40000410000 */
[-C--:B------:R-:W-:Y:S02]  /*5240*/  FFMA.FTZ R199, R114, R181.reuse, -R110 ;  /* 0x000000b572c77223 */ /* 0x080fe4000001086e */
[----:B------:R-:W-:-:S02]  /*5250*/  FMUL.FTZ R185, R121, R181 ;  /* 0x000000b579b97220 */ /* 0x000fc40000410000 */
[----:B------:R-:W-:Y:S02]  /*5260*/  FFMA.FTZ R181, R24, R177, R104 ;  /* 0x000000b118b57223 */ /* 0x000fe40000010068 */
[----:B------:R-:W-:Y:S01]  /*5270*/  FADD.FTZ R10, RZ, R10 ;  /* 0x0000000aff0a7221 */ /* 0x000fe20000010000 */
[----:B------:R0:W-:Y:S01]  /*5280*/  STS [R16.X4+0x864], R185 ;  /* 0x000864b910007388 */ /* 0x0001e20000004800 */
[----:B------:R-:W-:Y:S02]  /*5290*/  FFMA.FTZ R118, R117, -R112, R130 ;  /* 0x8000007075767223 */ /* 0x000fe40000010082 */
[----:B------:R-:W-:Y:S02]  /*52a0*/  FMUL.FTZ R187, R171, R64 ;  /* 0x00000040abbb7220 */ /* 0x000fe40000410000 */
[----:B------:R-:W-:Y:S02]  /*52b0*/  FADD.FTZ R126, R10, R181 ;  /* 0x000000b50a7e7221 */ /* 0x000fe40000010000 */
[----:B------:R-:W-:-:S02]  /*52c0*/  FFMA.FTZ R112, R109, -R112, R132 ;  /* 0x800000706d707223 */ /* 0x000fc40000010084 */
[----:B------:R-:W-:Y:S02]  /*52d0*/  FMUL.FTZ R181, R151, R64 ;  /* 0x0000004097b57220 */ /* 0x000fe40000410000 */
[C---:B------:R-:W-:Y:S02]  /*52e0*/  FMUL.FTZ R10, R118.reuse, R187 ;  /* 0x000000bb760a7220 */ /* 0x040fe40000410000 */
[-C--:B------:R-:W-:Y:S02]  /*52f0*/  FMUL.FTZ R120, R118, R181.reuse ;  /* 0x000000b576787220 */ /* 0x080fe40000410000 */
[----:B------:R-:W-:Y:S02]  /*5300*/  FFMA.FTZ R189, R112, R181, R10 ;  /* 0x000000b570bd7223 */ /* 0x000fe4000001000a */
[----:B------:R-:W-:Y:S02]  /*5310*/  FMUL.FTZ R110, R103, R66 ;  /* 0x00000042676e7220 */ /* 0x000fe40000410000 */
[----:B------:R-:W-:-:S02]  /*5320*/  FMUL.FTZ R10, R26, R11 ;  /* 0x0000000b1a0a7220 */ /* 0x000fc40000410000 */
[----:B------:R-:W-:Y:S02]  /*5330*/  FFMA.FTZ R191, R112, R187, -R120 ;  /* 0x000000bb70bf7223 */ /* 0x000fe40000010878 */
[-C--:B------:R-:W-:Y:S02]  /*5340*/  FFMA.FTZ R104, R105, -R110.reuse, R37 ;  /* 0x8000006e69687223 */ /* 0x080fe40000010025 */
[----:B------:R-:W-:Y:S02]  /*5350*/  FMUL.FTZ R120, R98, R177 ;  /* 0x000000b162787220 */ /* 0x000fe40000410000 */
[----:B------:R-:W-:Y:S02]  /*5360*/  FFMA.FTZ R10, R20, R17, -R10 ;  /* 0x00000011140a7223 */ /* 0x000fe4000001080a */
[----:B------:R-:W-:Y:S02]  /*5370*/  FFMA.FTZ R110, R111, -R110, R21 ;  /* 0x8000006e6f6e7223 */ /* 0x000fe40000010015 */
[----:B0-----:R-:W-:-:S02]  /*5380*/  FMUL.FTZ R185, R173, R66 ;  /* 0x00000042adb97220 */ /* 0x001fc40000410000 */
[----:B------:R-:W-:Y:S02]  /*5390*/  FMUL.FTZ R183, R153, R66 ;  /* 0x0000004299b77220 */ /* 0x000fe40000410000 */
[----:B------:R-:W-:Y:S02]  /*53a0*/  FMUL.FTZ R193, R115, R181 ;  /* 0x000000b573c17220 */ /* 0x000fe40000410000 */
[----:B------:R-:W-:Y:S02]  /*53b0*/  FFMA.FTZ R181, R24, R179, -R120 ;  /* 0x000000b318b57223 */ /* 0x000fe40000010878 */
[----:B------:R-:W-:Y:S01]  /*53c0*/  FADD.FTZ R10, RZ, R10 ;  /* 0x0000000aff0a7221 */ /* 0x000fe20000010000 */
[----:B------:R-:W-:Y:S01]  /*53d0*/  STS [R16.X4+0x858], R193 ;  /* 0x000858c110007388 */ /* 0x000fe20000004800 */
[C---:B------:R-:W-:Y:S02]  /*53e0*/  FMUL.FTZ R120, R110.reuse, R185 ;  /* 0x000000b96e787220 */ /* 0x040fe40000410000 */
[----:B------:R-:W-:-:S02]  /*53f0*/  FMUL.FTZ R128, R110, R183 ;  /* 0x000000b76e807220 */ /* 0x000fc40000410000 */
[----:B------:R-:W-:Y:S02]  /*5400*/  FMUL.FTZ R195, R115, R187 ;  /* 0x000000bb73c37220 */ /* 0x000fe40000410000 */
[----:B------:R-:W-:Y:S02]  /*5410*/  FADD.FTZ R10, R10, R181 ;  /* 0x000000b50a0a7221 */ /* 0x000fe40000010000 */
[C---:B------:R-:W-:Y:S01]  /*5420*/  FFMA.FTZ R181, R104.reuse, R183, R120 ;  /* 0x000000b768b57223 */ /* 0x040fe20000010078 */
[----:B------:R-:W-:Y:S01]  /*5430*/  STS [R16.X4+0x85c], R195 ;  /* 0x00085cc310007388 */ /* 0x000fe20000004800 */
[----:B------:R-:W-:Y:S01]  /*5440*/  FFMA.FTZ R187, R104, R185, -R128 ;  /* 0x000000b968bb7223 */ /* 0x000fe20000010880 */
[----:B------:R-:W-:Y:S01]  /*5450*/  IADD3 R128, R51, 0x20, RZ ;  /* 0x0000002033807810 */ /* 0x000fe20007ffe0ff */
[C---:B------:R-:W-:Y:S02]  /*5460*/  FMUL.FTZ R183, R103.reuse, R183 ;  /* 0x000000b767b77220 */ /* 0x040fe40000410000 */
        /* <DEDUP_REMOVED lines=10> */
[----:B------:R-:W-:Y:S02]  /*5510*/  FADD.FTZ R126, R126, R181 ;  /* 0x000000b57e7e7221 */ /* 0x000fe40000010000 */
        /* <DEDUP_REMOVED lines=8> */
[----:B------:R-:W-:Y:S02]  /*55a0*/  FADD.FTZ R126, R126, R201 ;  /* 0x000000c97e7e7221 */ /* 0x000fe40000010000 */
[----:B------:R-:W-:Y:S01]  /*55b0*/  FADD.FTZ R10, R10, R207 ;  /* 0x000000cf0a0a7221 */ /* 0x000fe20000010000 */
[----:B------:R-:W-:Y:S01]  /*55c0*/  BAR.SYNC.DEFER_BLOCKING 0x0 ;  /* 0x0000000000007b1d */ /* 0x000fe20000010000 */
[----:B------:R-:W-:-:S02]  /*55d0*/  FADD.FTZ R205, R126, R205 ;  /* 0x000000cd7ecd7221 */ /* 0x000fc40000010000 */
[----:B------:R-:W-:Y:S01]  /*55e0*/  FADD.FTZ R120, R10, R9 ;  /* 0x000000090a787221 */ /* 0x000fe20000010000 */
[----:B------:R-:W-:Y:S01]  /*55f0*/  LEA.HI.SX32 R10, R51, R51, 0x1b ;  /* 0x00000033330a7211 */ /* 0x000fe200078fdaff */
[----:B------:R-:W-:Y:S02]  /*5600*/  FADD.FTZ R126, R205, R8 ;  /* 0x00000008cd7e7221 */ /* 0x000fe40000010000 */
[C---:B------:R-:W-:Y:S02]  /*5610*/  FMUL.FTZ R205, R84.reuse, R139 ;  /* 0x0000008b54cd7220 */ /* 0x040fe40000410000 */
[----:B------:R-:W-:Y:S02]  /*5620*/  FFMA.FTZ R9, -R84, R141, -RZ ;  /* 0x0000008d54097223 */ /* 0x000fe400000109ff */
[C---:B------:R-:W-:Y:S02]  /*5630*/  FMUL.FTZ R207, R85.reuse, R124 ;  /* 0x0000007c55cf7220 */ /* 0x040fe40000410000 */
[----:B0-----:R-:W-:-:S02]  /*5640*/  FFMA.FTZ R11, -R85, R122, -RZ ;  /* 0x0000007a550b7223 */ /* 0x001fc400000109ff */
[C---:B------:R-:W-:Y:S02]  /*5650*/  FMUL.FTZ R37, R86.reuse, R37 ;  /* 0x0000002556257220 */ /* 0x040fe40000410000 */
[----:B------:R-:W-:Y:S02]  /*5660*/  FFMA.FTZ R21, -R86, R21, -RZ ;  /* 0x0000001556157223 */ /* 0x000fe400000109ff */
[C---:B-1----:R-:W-:Y:S02]  /*5670*/  FFMA.FTZ R17, -R87.reuse, R130, -RZ ;  /* 0x0000008257117223 */ /* 0x042fe400000109ff */
[----:B------:R-:W-:Y:S02]  /*5680*/  FMUL.FTZ R209, R87, R132 ;  /* 0x0000008457d17220 */ /* 0x000fe40000410000 */
[C---:B------:R-:W-:Y:S01]  /*5690*/  FMUL.FTZ R161, R88.reuse, R161 ;  /* 0x000000a158a17220 */ /* 0x040fe20000410000 */
[----:B------:R-:W0:Y:S01]  /*56a0*/  LDS R187, [R10.X4+0x840] ;  /* 0x000840000abb7984 */ /* 0x000e220000004800 */
[----:B------:R-:W-:-:S02]  /*56b0*/  FFMA.FTZ R159, -R88, R159, -RZ ;  /* 0x0000009f589f7223 */ /* 0x000fc400000109ff */
[C---:B------:R-:W-:Y:S01]  /*56c0*/  FMUL.FTZ R163, R90.reuse, R163 ;  /* 0x000000a35aa37220 */ /* 0x040fe20000410000 */
[----:B------:R-:W1:Y:S01]  /*56d0*/  LDS R189, [R128.X4+0x8c0] ;  /* 0x0008c00080bd7984 */ /* 0x000e620000004800 */
[----:B------:R-:W-:-:S03]  /*56e0*/  FFMA.FTZ R19, -R90, R19, -RZ ;  /* 0x000000135a137223 */ /* 0x000fc600000109ff */
        /* <DEDUP_REMOVED lines=18> */
[----:B------:R5:W-:Y:S01]  /*5810*/  STS [R16.X4+0x1094], R21 ;  /* 0x0010941510007388 */ /* 0x000be20000004800 */
[C---:B-1----:R-:W-:Y:S02]  /*5820*/  FFMA.FTZ R11, -R89.reuse, R138, -RZ ;  /* 0x0000008a590b7223 */ /* 0x042fe400000109ff */
[C---:B------:R-:W-:Y:S01]  /*5830*/  IMAD R8, R96.reuse, R205, c[0x0][0x168] ;  /* 0x00005a0060087624 */ /* 0x040fe200078e02cd */
[----:B------:R1:W-:Y:S01]  /*5840*/  STS [R16.X4+0x109c], R17 ;  /* 0x00109c1110007388 */ /* 0x0003e20000004800 */
[----:B--2---:R-:W-:Y:S01]  /*5850*/  FMUL.FTZ R37, R89, R140 ;  /* 0x0000008c59257220 */ /* 0x004fe20000410000 */
[----:B------:R-:W-:Y:S02]  /*5860*/  SHF.L.U32 R96, R96, 0x9, RZ ;  /* 0x0000000960607819 */ /* 0x000fe400000006ff */
[-C--:B------:R-:W-:Y:S01]  /*5870*/  LEA R124, R8, -R51.reuse, 0x1 ;  /* 0x80000033087c7211 */ /* 0x080fe200078e08ff */
[----:B-----5:R-:W-:Y:S01]  /*5880*/  FMUL.FTZ R21, R91, R146 ;  /* 0x000000925b157220 */ /* 0x020fe20000410000 */
[----:B------:R2:W-:Y:S01]  /*5890*/  STS [R16.X4+0x1084], R9 ;  /* 0x0010840910007388 */ /* 0x0005e20000004800 */
[----:B------:R-:W-:-:S02]  /*58a0*/  IADD3 R8, P2, R96, R51, RZ ;  /* 0x0000003360087210 */ /* 0x000fc40007f5e0ff */
[C---:B------:R-:W-:Y:S01]  /*58b0*/  ISETP.GE.AND P1, PT, R124.reuse, 0x1, PT ;  /* 0x000000017c00780c */ /* 0x040fe20003f26270 */
[----:B-1----:R-:W-:Y:S01]  /*58c0*/  FFMA.FTZ R17, -R91, R18, -RZ ;  /* 0x000000125b117223 */ /* 0x002fe200000109ff */
[----:B------:R1:W-:Y:S01]  /*58d0*/  STS [R16.X4+0x1088], R207 ;  /* 0x001088cf10007388 */ /* 0x0003e20000004800 */
[----:B------:R-:W-:-:S03]  /*58e0*/  ISETP.GE.AND P0, PT, R124, 0x21, PT ;  /* 0x000000217c00780c */ /* 0x000fc60003f06270 */
[----:B------:R1:W-:Y:S01]  /*58f0*/  STS [R16.X4+0x1098], R209 ;  /* 0x001098d110007388 */ /* 0x0003e20000004800 */
[----:B--2---:R-:W-:-:S03]  /*5900*/  LEA.HI.X.SX32 R9, R96, RZ, 0x1, P2 ;  /* 0x000000ff60097211 */ /* 0x004fc600010f0eff */
        /* <DEDUP_REMOVED lines=51> */
.L_x_12892:
[----:B01-34-:R-:W-:Y:S05]  /*5c40*/  BSYNC B0 ;  /* 0x0000000000007941 */ /* 0x01bfea0003800000 */
.L_x_12891:
[----:B------:R0:W1:Y:S01]  /*5c50*/  LDS R9, [R128.X4+0x1100] ;  /* 0x0011000080097984 */ /* 0x0000620000004800 */
[----:B------:R-:W-:Y:S01]  /*5c60*/  BSSY B0, `(.L_x_12893) ;  /* 0x0000004000007945 */ /* 0x000fe20003800000 */
[----:B------:R-:W-:Y:S05]  /*5c70*/  @!P0 BRA `(.L_x_12894) ;  /* 0x0000002000008947 */ /* 0x000fea0003800000 */
[----:B------:R2:W-:Y:S04]  /*5c80*/  RED.E.ADD.F32.FTZ.RN.STRONG.GPU [R12.64+-0x780], R189 ;  /* 0xfff880bd0c00798e */ /* 0x0005e8000c10e788 */
[----:B-1----:R2:W-:Y:S02]  /*5c90*/  RED.E.ADD.F32.FTZ.RN.STRONG.GPU [R14.64+-0x780], R9 ;  /* 0xfff880090e00798e */ /* 0x0025e4000c10e788 */
.L_x_12894:
[----:B------:R-:W-:Y:S05]  /*5ca0*/  BSYNC B0 ;  /* 0x0000000000007941 */ /* 0x000fea0003800000 */
.L_x_12893:
        /* <DEDUP_REMOVED lines=12> */
.L_x_12896:
[----:B-1----:R-:W-:Y:S05]  /*5d70*/  BSYNC B0 ;  /* 0x0000000000007941 */ /* 0x002fea0003800000 */
.L_x_12895:
[----:B--2---:R1:W2:Y:S01]  /*5d80*/  LDS R9, [R136.X4+0x1200] ;  /* 0x0012000088097984 */ /* 0x0042a20000004800 */
[----:B------:R-:W-:Y:S01]  /*5d90*/  BSSY B0, `(.L_x_12897) ;  /* 0x0000004000007945 */ /* 0x000fe20003800000 */
[----:B------:R-:W-:Y:S05]  /*5da0*/  @!P0 BRA `(.L_x_12898) ;  /* 0x0000002000008947 */ /* 0x000fea0003800000 */
[----:B------:R3:W-:Y:S04]  /*5db0*/  RED.E.ADD.F32.FTZ.RN.STRONG.GPU [R12.64+-0x680], R193 ;  /* 0xfff980c10c00798e */ /* 0x0007e8000c10e788 */
[----:B--2---:R3:W-:Y:S02]  /*5dc0*/  RED.E.ADD.F32.FTZ.RN.STRONG.GPU [R14.64+-0x680], R9 ;  /* 0xfff980090e00798e */ /* 0x0047e4000c10e788 */
.L_x_12898:
[----:B------:R-:W-:Y:S05]  /*5dd0*/  BSYNC B0 ;  /* 0x0000000000007941 */ /* 0x000fea0003800000 */
.L_x_12897:
[----:B--23--:R2:W3:Y:S01]  /*5de0*/  LDS R9, [R142.X4+0x1280] ;  /* 0x001280008e097984 */ /* 0x00c4e20000004800 */
[----:B------:R-:W-:Y:S01]  /*5df0*/  BSSY B0, `(.L_x_12899) ;  /* 0x0000004000007945 */ /* 0x000fe20003800000 */
[----:B------:R-:W-:Y:S05]  /*5e00*/  @!P1 BRA `(.L_x_12900) ;  /* 0x0000002000009947 */ /* 0x000fea0003800000 */
[----:B------:R4:W-:Y:S04]  /*5e10*/  RED.E.ADD.F32.FTZ.RN.STRONG.GPU [R12.64+-0x600], R195 ;  /* 0xfffa00c30c00798e */ /* 0x0009e8000c10e788 */
[----:B---3--:R4:W-:Y:S02]  /*5e20*/  RED.E.ADD.F32.FTZ.RN.STRONG.GPU [R14.64+-0x600], R9 ;  /* 0xfffa00090e00798e */ /* 0x0089e4000c10e788 */
.L_x_12900:
[----:B------:R-:W-:Y:S05]  /*5e30*/  BSYNC B0 ;  /* 0x0000000000007941 */ /* 0x000fea0003800000 */
.L_x_12899:
[----:B---34-:R3:W4:Y:S01]  /*5e40*/  LDS R9, [R144.X4+0x1300] ;  /* 0x0013000090097984 */ /* 0x0187220000004800 */
[----:B------:R-:W-:Y:S01]  /*5e50*/  BSSY B0, `(.L_x_12901) ;  /* 0x0000004000007945 */ /* 0x000fe20003800000 */
[----:B------:R-:W-:Y:S05]  /*5e60*/  @!P2 BRA `(.L_x_12902) ;  /* 0x000000200000a947 */ /* 0x000fea0003800000 */
[----:B------:R0:W-:Y:S04]  /*5e70*/  RED.E.ADD.F32.FTZ.RN.STRONG.GPU [R12.64+-0x580], R197 ;  /* 0xfffa80c50c00798e */ /* 0x0001e8000c10e788 */
[----:B----4-:R0:W-:Y:S02]  /*5e80*/  RED.E.ADD.F32.FTZ.RN.STRONG.GPU [R14.64+-0x580], R9 ;  /* 0xfffa80090e00798e */ /* 0x0101e4000c10e788 */
.L_x_12902:
[----:B------:R-:W-:Y:S05]  /*5e90*/  BSYNC B0 ;  /* 0x0000000000007941 */ /* 0x000fea0003800000 */
.L_x_12901:
[----:B0---4-:R0:W4:Y:S01]  /*5ea0*/  LDS R9, [R148.X4+0x1380] ;  /* 0x0013800094097984 */ /* 0x0111220000004800 */
[----:B------:R-:W-:Y:S01]  /*5eb0*/  BSSY B0, `(.L_x_12903) ;  /* 0x0000004000007945 */ /* 0x000fe20003800000 */
[----:B------:R-:W-:Y:S05]  /*5ec0*/  @!P3 BRA `(.L_x_12904) ;  /* 0x000000200000b947 */ /* 0x000fea0003800000 */
[----:B------:R0:W-:Y:S04]  /*5ed0*/  RED.E.ADD.F32.FTZ.RN.STRONG.GPU [R12.64+-0x500], R199 ;  /* 0xfffb00c70c00798e */ /* 0x0001e8000c10e788 */
[----:B----4-:R0:W-:Y:S02]  /*5ee0*/  RED.E.ADD.F32.FTZ.RN.STRONG.GPU [R14.64+-0x500], R9 ;  /* 0xfffb00090e00798e */ /* 0x0101e4000c10e788 */
.L_x_12904:
[----:B------:R-:W-:Y:S05]  /*5ef0*/  BSYNC B0 ;  /* 0x0000000000007941 */ /* 0x000fea0003800000 */
.L_x_12903:
[----:B0---4-:R0:W4:Y:S01]  /*5f00*/  LDS R9, [R150.X4+0x1400] ;  /* 0x0014000096097984 */ /* 0x0111220000004800 */
[----:B------:R-:W-:Y:S01]  /*5f10*/  BSSY B0, `(.L_x_12905) ;  /* 0x0000004000007945 */ /* 0x000fe20003800000 */
[----:B------:R-:W-:Y:S05]  /*5f20*/  @!P4 BRA `(.L_x_12906) ;  /* 0x000000200000c947 */ /* 0x000fea0003800000 */
[----:B------:R0:W-:Y:S04]  /*5f30*/  RED.E.ADD.F32.FTZ.RN.STRONG.GPU [R12.64+-0x480], R201 ;  /* 0xfffb80c90c00798e */ /* 0x0001e8000c10e788 */
[----:B----4-:R0:W-:Y:S02]  /*5f40*/  RED.E.ADD.F32.FTZ.RN.STRONG.GPU [R14.64+-0x480], R9 ;  /* 0xfffb80090e00798e */ /* 0x0101e4000c10e788 */
.L_x_12906:
[----:B------:R-:W-:Y:S05]  /*5f50*/  BSYNC B0 ;  /* 0x0000000000007941 */ /* 0x000fea0003800000 */
.L_x_12905:
[----:B0---4-:R0:W4:Y:S01]  /*5f60*/  LDS R9, [R152.X4+0x1480] ;  /* 0x0014800098097984 */ /* 0x0111220000004800 */
[----:B------:R-:W-:Y:S01]  /*5f70*/  BSSY B0, `(.L_x_12907) ;  /* 0x0000004000007945 */ /* 0x000fe20003800000 */
[----:B------:R-:W-:Y:S05]  /*5f80*/  @!P5 BRA `(.L_x_12908) ;  /* 0x000000200000d947 */ /* 0x000fea0003800000 */
[----:B------:R0:W-:Y:S04]  /*5f90*/  RED.E.ADD.F32.FTZ.RN.STRONG.GPU [R12.64+-0x400], R203 ;  /* 0xfffc00cb0c00798e */ /* 0x0001e8000c10e788 */
[----:B----4-:R0:W-:Y:S02]  /*5fa0*/  RED.E.ADD.F32.FTZ.RN.STRONG.GPU [R14.64+-0x400], R9 ;  /* 0xfffc00090e00798e */ /* 0x0101e4000c10e788 */
.L_x_12908:
[----:B------:R-:W-:Y:S05]  /*5fb0*/  BSYNC B0 ;  /* 0x0000000000007941 */ /* 0x000fea0003800000 */
.L_x_12907:
        /* <DEDUP_REMOVED lines=12> */
.L_x_12910:
[----:B0-----:R-:W-:Y:S05]  /*6080*/  BSYNC B0 ;  /* 0x0000000000007941 */ /* 0x001fea0003800000 */
.L_x_12909:
[----:B----4-:R0:W4:Y:S01]  /*6090*/  LDS R9, [R158.X4+0x1580] ;  /* 0x001580009e097984 */ /* 0x0101220000004800 */
[----:B------:R-:W-:Y:S01]  /*60a0*/  BSSY B0, `(.L_x_12911) ;  /* 0x0000004000007945 */ /* 0x000fe20003800000 */
[----:B------:R-:W-:Y:S05]  /*60b0*/  @!P0 BRA `(.L_x_12912) ;  /* 0x0000002000008947 */ /* 0x000fea0003800000 */
[----:B------:R0:W-:Y:S04]  /*60c0*/  RED.E.ADD.F32.FTZ.RN.STRONG.GPU [R12.64+-0x300], R183 ;  /* 0xfffd00b70c00798e */ /* 0x0001e8000c10e788 */
[----:B----4-:R0:W-:Y:S02]  /*60d0*/  RED.E.ADD.F32.FTZ.RN.STRONG.GPU [R14.64+-0x300], R9 ;  /* 0xfffd00090e00798e */ /* 0x0101e4000c10e788 */
.L_x_12912:
[----:B------:R-:W-:Y:S05]  /*60e0*/  BSYNC B0 ;  /* 0x0000000000007941 */ /* 0x000fea0003800000 */
.L_x_12911:
[----:B0---4-:R0:W4:Y:S01]  /*60f0*/  LDS R9, [R160.X4+0x1600] ;  /* 0x00160000a0097984 */ /* 0x0111220000004800 */
[----:B------:R-:W-:Y:S01]  /*6100*/  BSSY B0, `(.L_x_12913) ;  /* 0x0000004000007945 */ /* 0x000fe20003800000 */
[----:B------:R-:W-:Y:S05]  /*6110*/  @!P1 BRA `(.L_x_12914) ;  /* 0x0000002000009947 */ /* 0x000fea0003800000 */
[----:B------:R0:W-:Y:S04]  /*6120*/  RED.E.ADD.F32.FTZ.RN.STRONG.GPU [R12.64+-0x280], R181 ;  /* 0xfffd80b50c00798e */ /* 0x0001e8000c10e788 */
[----:B----4-:R0:W-:Y:S02]  /*6130*/  RED.E.ADD.F32.FTZ.RN.STRONG.GPU [R14.64+-0x280], R9 ;  /* 0xfffd80090e00798e */ /* 0x0101e4000c10e788 */
.L_x_12914:
[----:B------:R-:W-:Y:S05]  /*6140*/  BSYNC B0 ;  /* 0x0000000000007941 */ /* 0x000fea0003800000 */
.L_x_12913:
[----:B0---4-:R0:W4:Y:S01]  /*6150*/  LDS R9, [R162.X4+0x1680] ;  /* 0x00168000a2097984 */ /* 0x0111220000004800 */
[----:B------:R-:W-:Y:S01]  /*6160*/  BSSY B0, `(.L_x_12915) ;  /* 0x0000004000007945 */ /* 0x000fe20003800000 */
[----:B------:R-:W-:Y:S05]  /*6170*/  @!P2 BRA `(.L_x_12916) ;  /* 0x000000200000a947 */ /* 0x000fea0003800000 */
[----:B------:R0:W-:Y:S04]  /*6180*/  RED.E.ADD.F32.FTZ.RN.STRONG.GPU [R12.64+-0x200], R179 ;  /* 0xfffe00b30c00798e */ /* 0x0001e8000c10e788 */
[----:B----4-:R0:W-:Y:S02]  /*6190*/  RED.E.ADD.F32.FTZ.RN.STRONG.GPU [R14.64+-0x200], R9 ;  /* 0xfffe00090e00798e */ /* 0x0101e4000c10e788 */
.L_x_12916:
[----:B------:R-:W-:Y:S05]  /*61a0*/  BSYNC B0 ;  /* 0x0000000000007941 */ /* 0x000fea0003800000 */
.L_x_12915:
[----:B0---4-:R0:W4:Y:S01]  /*61b0*/  LDS R9, [R164.X4+0x1700] ;  /* 0x00170000a4097984 */ /* 0x0111220000004800 */
[----:B------:R-:W-:Y:S01]  /*61c0*/  BSSY B0, `(.L_x_12917) ;  /* 0x0000004000007945 */ /* 0x000fe20003800000 */
[----:B------:R-:W-:Y:S05]  /*61d0*/  @!P3 BRA `(.L_x_12918) ;  /* 0x000000200000b947 */ /* 0x000fea0003800000 */
[----:B------:R0:W-:Y:S04]  /*61e0*/  RED.E.ADD.F32.FTZ.RN.STRONG.GPU [R12.64+-0x180], R177 ;  /* 0xfffe80b10c00798e */ /* 0x0001e8000c10e788 */
[----:B----4-:R0:W-:Y:S02]  /*61f0*/  RED.E.ADD.F32.FTZ.RN.STRONG.GPU [R14.64+-0x180], R9 ;  /* 0xfffe80090e00798e */ /* 0x0101e4000c10e788 */
.L_x_12918:
[----:B------:R-:W-:Y:S05]  /*6200*/  BSYNC B0 ;  /* 0x0000000000007941 */ /* 0x000fea0003800000 */
.L_x_12917:
[----:B0---4-:R0:W4:Y:S01]  /*6210*/  LDS R9, [R166.X4+0x1780] ;  /* 0x00178000a6097984 */ /* 0x0111220000004800 */
[----:B------:R-:W-:Y:S01]  /*6220*/  BSSY B0, `(.L_x_12919) ;  /* 0x0000004000007945 */ /* 0x000fe20003800000 */
[----:B------:R-:W-:Y:S05]  /*6230*/  @!P4 BRA `(.L_x_12920) ;  /* 0x000000200000c947 */ /* 0x000fea0003800000 */
[----:B------:R0:W-:Y:S04]  /*6240*/  RED.E.ADD.F32.FTZ.RN.STRONG.GPU [R12.64+-0x100], R141 ;  /* 0xffff008d0c00798e */ /* 0x0001e8000c10e788 */
[----:B----4-:R0:W-:Y:S02]  /*6250*/  RED.E.ADD.F32.FTZ.RN.STRONG.GPU [R14.64+-0x100], R9 ;  /* 0xffff00090e00798e */ /* 0x0101e4000c10e788 */
.L_x_12920:
[----:B------:R-:W-:Y:S05]  /*6260*/  BSYNC B0 ;  /* 0x0000000000007941 */ /* 0x000fea0003800000 */
.L_x_12919:
[----:B0---4-:R0:W4:Y:S01]  /*6270*/  LDS R9, [R168.X4+0x1800] ;  /* 0x00180000a8097984 */ /* 0x0111220000004800 */
[----:B------:R-:W-:Y:S01]  /*6280*/  BSSY B0, `(.L_x_12921) ;  /* 0x0000004000007945 */ /* 0x000fe20003800000 */
[----:B------:R-:W-:Y:S05]  /*6290*/  @!P5 BRA `(.L_x_12922) ;  /* 0x000000200000d947 */ /* 0x000fea0003800000 */
[----:B------:R0:W-:Y:S04]  /*62a0*/  RED.E.ADD.F32.FTZ.RN.STRONG.GPU [R12.64+-0x80], R139 ;  /* 0xffff808b0c00798e */ /* 0x0001e8000c10e788 */
[----:B----4-:R0:W-:Y:S02]  /*62b0*/  RED.E.ADD.F32.FTZ.RN.STRONG.GPU [R14.64+-0x80], R9 ;  /* 0xffff80090e00798e */ /* 0x0101e4000c10e788 */
.L_x_12922:
[----:B------:R-:W-:Y:S05]  /*62c0*/  BSYNC B0 ;  /* 0x0000000000007941 */ /* 0x000fea0003800000 */
.L_x_12921:
[----:B------:R-:W5:Y:S01]  /*62d0*/  SHFL.DOWN PT, R11, R120, 0x1, 0x1f ;  /* 0x08201f00780b7f89 */ /* 0x000f6200000e0000 */
[----:B------:R-:W-:Y:S01]  /*62e0*/  ISETP.GT.AND P0, PT, R49, 0x1e, PT ;  /* 0x0000001e3100780c */ /* 0x000fe20003f04270 */
[----:B------:R-:W-:Y:S01]  /*62f0*/  FMUL.FTZ R8, R3, R149 ;  /* 0x0000009503087220 */ /* 0x000fe20000410000 */
[----:B------:R-:W-:Y:S01]  /*6300*/  ISETP.NE.AND P1, PT, R49, RZ, PT ;  /* 0x000000ff3100720c */ /* 0x000fe20003f25270 */
[----:B0---4-:R-:W0:Y:S01]  /*6310*/  SHFL.DOWN PT, R9, R126, 0x1, 0x1f ;  /* 0x08201f007e097f89 */ /* 0x011e2200000e0000 */
[----:B------:R-:W-:Y:S01]  /*6320*/  FMUL.FTZ R10, R3, R39 ;  /* 0x00000027030a7220 */ /* 0x000fe20000410000 */
[----:B------:R-:W-:Y:S01]  /*6330*/  ISETP.NE.AND P2, PT, R51, RZ, PT ;  /* 0x000000ff3300720c */ /* 0x000fe20003f45270 */
[----:B------:R-:W-:Y:S01]  /*6340*/  FMUL.FTZ R101, R101, R157 ;  /* 0x0000009d65657220 */ /* 0x000fe20000410000 */
[----:B------:R-:W-:Y:S06]  /*6350*/  BSSY B0, `(.L_x_12923) ;  /* 0x0000076000007945 */ /* 0x000fec0003800000 */
        /* <DEDUP_REMOVED lines=21> */
[-C--:B------:R-:W-:Y:S02]  /*64b0*/  FFMA.FTZ R147, R2, R145.reuse, R147 ;  /* 0x0000009102937223 */ /* 0x080fe40000010093 */
[----:B0-----:R-:W-:Y:S02]  /*64c0*/  @!P0 FADD.FTZ R120, R120, R15 ;  /* 0x0000000f78788221 */ /* 0x001fe40000010000 */
[----:B------:R-:W-:Y:S02]  /*64d0*/  FFMA.FTZ R12, R135, R145, R8 ;  /* 0x00000091870c7223 */ /* 0x000fe40000010008 */
[----:B----4-:R-:W-:Y:S01]  /*64e0*/  @!P0 FADD.FTZ R126, R126, R13 ;  /* 0x0000000d7e7e8221 */ /* 0x010fe20000010000 */
[----:B------:R-:W0:Y:S01]  /*64f0*/  SHFL.DOWN PT, R15, R120, 0x8, 0x1f ;  /* 0x09001f00780f7f89 */ /* 0x000e2200000e0000 */
[----:B------:R-:W-:Y:S01]  /*6500*/  FFMA.FTZ R147, R108, R147, R9 ;  /* 0x000000936c937223 */ /* 0x000fe20000010009 */
[----:B------:R-:W-:Y:S01]  /*6510*/  ISETP.GT.AND P0, PT, R49, 0x17, PT ;  /* 0x000000173100780c */ /* 0x000fe20003f04270 */
[----:B------:R-:W-:Y:S01]  /*6520*/  FMUL.FTZ R8, R129, R165 ;  /* 0x000000a581087220 */ /* 0x000fe20000410000 */
[----:B------:R-:W4:Y:S01]  /*6530*/  SHFL.DOWN PT, R13, R126, 0x8, 0x1f ;  /* 0x09001f007e0d7f89 */ /* 0x000f2200000e0000 */
[----:B------:R-:W-:-:S02]  /*6540*/  FFMA.FTZ R83, R12, R74, R83 ;  /* 0x0000004a0c537223 */ /* 0x000fc40000010053 */
[----:B------:R-:W-:Y:S02]  /*6550*/  FFMA.FTZ R147, R133, R12, R147 ;  /* 0x0000000c85937223 */ /* 0x000fe40000010093 */
[----:B------:R-:W-:Y:S02]  /*6560*/  FMUL.FTZ R9, R3, R165 ;  /* 0x000000a503097220 */ /* 0x000fe40000410000 */
[----:B------:R-:W-:Y:S02]  /*6570*/  FFMA.FTZ R12, R119, R39, R8 ;  /* 0x00000027770c7223 */ /* 0x000fe40000010008 */
[----:B------:R-:W-:Y:S02]  /*6580*/  FMUL.FTZ R8, R3, R169 ;  /* 0x000000a903087220 */ /* 0x000fe40000410000 */
[----:B------:R-:W-:Y:S02]  /*6590*/  FFMA.FTZ R22, R38, R11, R22 ;  /* 0x0000000b26167223 */ /* 0x000fe40000010016 */
[----:B------:R-:W-:-:S02]  /*65a0*/  FFMA.FTZ R39, R2, R39, R9 ;  /* 0x0000002702277223 */ /* 0x000fc40000010009 */
[-C--:B------:R-:W-:Y:S02]  /*65b0*/  FFMA.FTZ R11, R2, R167.reuse, -R8 ;  /* 0x000000a7020b7223 */ /* 0x080fe40000010808 */
[----:B------:R-:W-:Y:S02]  /*65c0*/  FMUL.FTZ R9, R3, R167 ;  /* 0x000000a703097220 */ /* 0x000fe40000410000 */
[----:B------:R-:W-:Y:S02]  /*65d0*/  FMUL.FTZ R11, R116, R11 ;  /* 0x0000000b740b7220 */ /* 0x000fe40000410000 */
[C---:B------:R-:W-:Y:S02]  /*65e0*/  FFMA.FTZ R9, R2.reuse, R169, R9 ;  /* 0x000000a902097223 */ /* 0x040fe40000010009 */
[----:B------:R-:W-:Y:S02]  /*65f0*/  FFMA.FTZ R165, R2, R165, -R10 ;  /* 0x000000a502a57223 */ /* 0x000fe4000001080a */
[----:B------:R-:W-:-:S02]  /*6600*/  FMUL.FTZ R8, R123, R167 ;  /* 0x000000a77b087220 */ /* 0x000fc40000410000 */
[----:B------:R-:W-:Y:S02]  /*6610*/  FFMA.FTZ R11, R114, R9, R11 ;  /* 0x00000009720b7223 */ /* 0x000fe4000001000b */
[----:B------:R-:W-:Y:S02]  /*6620*/  FMUL.FTZ R165, R100, R165 ;  /* 0x000000a564a57220 */ /* 0x000fe40000410000 */
[----:B------:R-:W-:Y:S02]  /*6630*/  FMUL.FTZ R9, R3, R151 ;  /* 0x0000009703097220 */ /* 0x000fe40000410000 */
[----:B0-----:R-:W-:Y:S02]  /*6640*/  @!P0 FADD.FTZ R120, R120, R15 ;  /* 0x0000000f78788221 */ /* 0x001fe40000010000 */
[----:B------:R-:W-:Y:S02]  /*6650*/  FFMA.FTZ R10, R113, R169, R8 ;  /* 0x000000a9710a7223 */ /* 0x000fe40000010008 */
[----:B------:R-:W-:Y:S01]  /*6660*/  FFMA.FTZ R39, R102, R39, R165 ;  /* 0x0000002766277223 */ /* 0x000fe200000100a5 */
[----:B------:R-:W0:Y:S01]  /*6670*/  SHFL.DOWN PT, R15, R120, 0x10, 0x1f ;  /* 0x0a001f00780f7f89 */ /* 0x000e2200000e0000 */
[----:B------:R-:W-:-:S02]  /*6680*/  FMUL.FTZ R8, R117, R171 ;  /* 0x000000ab75087220 */ /* 0x000fc40000410000 */
[-C--:B------:R-:W-:Y:S02]  /*6690*/  FFMA.FTZ R9, R2, R171.reuse, -R9 ;  /* 0x000000ab02097223 */ /* 0x080fe40000010809 */
[----:B------:R-:W-:Y:S02]  /*66a0*/  FMUL.FTZ R171, R3, R171 ;  /* 0x000000ab03ab7220 */ /* 0x000fe40000410000 */
[----:B----4-:R-:W-:Y:S01]  /*66b0*/  @!P0 FADD.FTZ R126, R126, R13 ;  /* 0x0000000d7e7e8221 */ /* 0x010fe20000010000 */
[----:B------:R-:W-:Y:S01]  /*66c0*/  ISETP.GT.AND P0, PT, R49, 0xf, PT ;  /* 0x0000000f3100780c */ /* 0x000fe20003f04270 */
[----:B------:R-:W-:Y:S02]  /*66d0*/  FFMA.FTZ R81, R12, R60, R81 ;  /* 0x0000003c0c517223 */ /* 0x000fe40000010051 */
[----:B------:R-:W-:Y:S01]  /*66e0*/  FFMA.FTZ R12, R127, R12, R39 ;  /* 0x0000000c7f0c7223 */ /* 0x000fe20000010027 */
[----:B------:R-:W4:Y:S01]  /*66f0*/  SHFL.DOWN PT, R13, R126, 0x10, 0x1f ;  /* 0x0a001f007e0d7f89 */ /* 0x000f2200000e0000 */
[----:B------:R-:W-:-:S02]  /*6700*/  FMUL.FTZ R9, R118, R9 ;  /* 0x0000000976097220 */ /* 0x000fc40000410000 */
[-C--:B------:R-:W-:Y:S02]  /*6710*/  FFMA.FTZ R171, R2, R151.reuse, R171 ;  /* 0x0000009702ab7223 */ /* 0x080fe400000100ab */
[----:B------:R-:W-:Y:S02]  /*6720*/  FADD.FTZ R63, R12, R63 ;  /* 0x0000003f0c3f7221 */ /* 0x000fe40000010000 */
[----:B------:R-:W-:Y:S02]  /*6730*/  FFMA.FTZ R12, R109, R151, R8 ;  /* 0x000000976d0c7223 */ /* 0x000fe40000010008 */
[----:B------:R-:W-:Y:S02]  /*6740*/  FFMA.FTZ R171, R112, R171, R9 ;  /* 0x000000ab70ab7223 */ /* 0x000fe40000010009 */
[----:B------:R-:W-:Y:S02]  /*6750*/  FMUL.FTZ R8, R111, R173 ;  /* 0x000000ad6f087220 */ /* 0x000fe40000410000 */
[----:B------:R-:W-:-:S02]  /*6760*/  FFMA.FTZ R77, R12, R64, R77 ;  /* 0x000000400c4d7223 */ /* 0x000fc4000001004d */
[----:B------:R-:W-:Y:S02]  /*6770*/  FFMA.FTZ R14, R115, R12, R171 ;  /* 0x0000000c730e7223 */ /* 0x000fe400000100ab */
[----:B------:R-:W-:Y:S02]  /*6780*/  FMUL.FTZ R9, R3, R173 ;  /* 0x000000ad03097220 */ /* 0x000fe40000410000 */
[----:B------:R-:W-:Y:S02]  /*6790*/  FFMA.FTZ R12, R105, R153, R8 ;  /* 0x00000099690c7223 */ /* 0x000fe40000010008 */
[----:B------:R-:W-:Y:S02]  /*67a0*/  FMUL.FTZ R8, R3, R155 ;  /* 0x0000009b03087220 */ /* 0x000fe40000410000 */
[----:B------:R-:W-:Y:S02]  /*67b0*/  FFMA.FTZ R79, R10, R62, R79 ;  /* 0x0000003e0a4f7223 */ /* 0x000fe4000001004f */
[----:B------:R-:W-:-:S02]  /*67c0*/  FFMA.FTZ R11, R121, R10, R11 ;  /* 0x0000000a790b7223 */ /* 0x000fc4000001000b */
[CC--:B------:R-:W-:Y:S02]  /*67d0*/  FMUL.FTZ R10, R3.reuse, R153.reuse ;  /* 0x00000099030a7220 */ /* 0x0c0fe40000410000 */
[C---:B------:R-:W-:Y:S02]  /*67e0*/  FFMA.FTZ R153, R2.reuse, R153, R9 ;  /* 0x0000009902997223 */ /* 0x040fe40000010009 */
[C---:B------:R-:W-:Y:S02]  /*67f0*/  FFMA.FTZ R9, R2.reuse, R175, -R8 ;  /* 0x000000af02097223 */ /* 0x040fe40000010808 */
[----:B------:R-:W-:Y:S02]  /*6800*/  FMUL.FTZ R8, R3, R36 ;  /* 0x0000002403087220 */ /* 0x000fe40000410000 */
[----:B------:R-:W-:Y:S02]  /*6810*/  FFMA.FTZ R173, R2, R173, -R10 ;  /* 0x000000ad02ad7223 */ /* 0x000fe4000001080a */
[----:B------:R-:W-:-:S02]  /*6820*/  FMUL.FTZ R10, R107, R175 ;  /* 0x000000af6b0a7220 */ /* 0x000fc40000410000 */
[----:B------:R-:W-:Y:S02]  /*6830*/  FMUL.FTZ R98, R98, R9 ;  /* 0x0000000962627220 */ /* 0x000fe40000410000 */
[C---:B------:R-:W-:Y:S02]  /*6840*/  FMUL.FTZ R175, R3.reuse, R175 ;  /* 0x000000af03af7220 */ /* 0x040fe40000410000 */
[-C--:B------:R-:W-:Y:S02]  /*6850*/  FMUL.FTZ R3, R3, R157.reuse ;  /* 0x0000009d03037220 */ /* 0x080fe40000410000 */
[----:B------:R-:W-:Y:S02]  /*6860*/  FFMA.FTZ R9, R2, R157, -R8 ;  /* 0x0000009d02097223 */ /* 0x000fe40000010808 */
[----:B0-----:R-:W-:Y:S02]  /*6870*/  @!P0 FADD.FTZ R120, R120, R15 ;  /* 0x0000000f78788221 */ /* 0x001fe40000010000 */
[----:B------:R-:W-:-:S02]  /*6880*/  FMUL.FTZ R173, R110, R173 ;  /* 0x000000ad6ead7220 */ /* 0x000fc40000410000 */
[C---:B------:R-:W-:Y:S01]  /*6890*/  FFMA.FTZ R175, R2.reuse, R155, R175 ;  /* 0x0000009b02af7223 */ /* 0x040fe200000100af */
[----:B------:R-:W-:Y:S01]  /*68a0*/  MOV R127, R120 ;  /* 0x00000078007f7202 */ /* 0x000fe20000000f00 */
[----:B------:R-:W-:Y:S02]  /*68b0*/  FFMA.FTZ R3, R2, R36, R3 ;  /* 0x0000002402037223 */ /* 0x000fe40000010003 */
[----:B------:R-:W-:Y:S02]  /*68c0*/  FMUL.FTZ R9, R26, R9 ;  /* 0x000000091a097220 */ /* 0x000fe40000410000 */
[----:B----4-:R-:W-:Y:S02]  /*68d0*/  @!P0 FADD.FTZ R126, R126, R13 ;  /* 0x0000000d7e7e8221 */ /* 0x010fe40000010000 */
[----:B------:R-:W-:Y:S02]  /*68e0*/  FFMA.FTZ R153, R104, R153, R173 ;  /* 0x0000009968997223 */ /* 0x000fe400000100ad */
[----:B------:R-:W-:Y:S01]  /*68f0*/  FFMA.FTZ R10, R27, R155, R10 ;  /* 0x0000009b1b0a7223 */ /* 0x000fe2000001000a */
[----:B------:R0:W-:Y:S01]  /*6900*/  @!P1 STS.64 [0x18c8], R126 ;  /* 0x0018c87eff009388 */ /* 0x0001e20000000a00 */
        /* <DEDUP_REMOVED lines=26> */
.L_x_12924:
[----:B0-----:R-:W-:Y:S05]  /*6ab0*/  BSYNC B0 ;  /* 0x0000000000007941 */ /* 0x001fea0003800000 */
.L_x_12923:
[----:B------:R-:W-:Y:S02]  /*6ac0*/  IADD3 R92, R92, 0x1, RZ ;  /* 0x000000015c5c7810 */ /* 0x000fe40007ffe0ff */
[----:B------:R-:W-:Y:S02]  /*6ad0*/  IADD3 R93, P1, R93, 0x1, RZ ;  /* 0x000000015d5d7810 */ /* 0x000fe40007f3e0ff */
[----:B------:R-:W-:Y:S02]  /*6ae0*/  ISETP.GE.AND P0, PT, R92, c[0x0][0x16c], PT ;  /* 0x00005b005c007a0c */ /* 0x000fe40003f06270 */
[----:B------:R-:W-:-:S11]  /*6af0*/  IADD3.X R94, RZ, R94, RZ, P1, !PT ;  /* 0x0000005eff5e7210 */ /* 0x000fd60000ffe4ff */
[----:B------:R-:W-:Y:S01]  /*6b00*/  @P0 CALL.REL.NOINC `(.L_x_12878) ;  /* 0x0000001000000944 */ /* 0x000fe20003c00000 */
[----:B------:R-:W-:Y:S05]  /*6b10*/  BRA `(.L_x_12925) ;  /* 0xffffb46000007947 */ /* 0x000fea000383ffff */
.L_x_12878:
[----:B------:R-:W-:Y:S01]  /*6b20*/  BAR.SYNC.DEFER_BLOCKING 0x0 ;  /* 0x0000000000007b1d */ /* 0x000fe20000010000 */
[----:B------:R-:W-:-:S05]  /*6b30*/  IMAD.WIDE R2, R51, 0x10, R28 ;  /* 0x0000001033027825 */ /* 0x000fca00078e021c */
[----:B------:R-:W4:Y:S01]  /*6b40*/  LDG.E.128 R8, [R2.64] ;  /* 0x0000000802087981 */ /* 0x000f22000c1e1d00 */
[----:B------:R-:W-:Y:S01]  /*6b50*/  F2FP.PACK_AB R15, R82, R83 ;  /* 0x00000053520f723e */ /* 0x000fe200000000ff */
[----:B------:R-:W-:Y:S01]  /*6b60*/  IMAD R16, R54, c[0x0][0x2d8], RZ ;  /* 0x0000b60036107a24 */ /* 0x000fe200078e02ff */
[----:B------:R-:W-:Y:S02]  /*6b70*/  F2FP.PACK_AB R14, R81, R79 ;  /* 0x0000004f510e723e */ /* 0x000fe400000000ff */
[----:B------:R-:W-:Y:S01]  /*6b80*/  IADD3 R24, R40, -0x1, RZ ;  /* 0xffffffff28187810 */ /* 0x000fe20007ffe0ff */
[----:B------:R-:W-:Y:S01]  /*6b90*/  IMAD R27, R55, c[0x0][0x2dc], R16 ;  /* 0x0000b700371b7a24 */ /* 0x000fe200078e0210 */
[----:B------:R-:W-:Y:S01]  /*6ba0*/  IADD3 R0, R0, 0x1, RZ ;  /* 0x0000000100007810 */ /* 0x000fe20007ffe0ff */
[----:B----4-:R-:W-:Y:S01]  /*6bb0*/  STS.128 [R49.X16], R8 ;  /* 0x0000000831007388 */ /* 0x010fe2000000cc00 */
        /* <DEDUP_REMOVED lines=8> */
[--C-:B------:R-:W-:Y:S01]  /*6c40*/  HADD2.F32 R9, -RZ, R7.reuse.H0_H0 ;  /* 0x20000007ff097230 */ /* 0x100fe20000004100 */
[--C-:B------:R-:W-:Y:S01]  /*6c50*/  FADD.FTZ R10, R5, R56.reuse ;  /* 0x00000038050a7221 */ /* 0x100fe20000010000 */
[----:B------:R-:W-:Y:S01]  /*6c60*/  BAR.SYNC.DEFER_BLOCKING 0x0 ;  /* 0x0000000000007b1d */ /* 0x000fe20000010000 */
[----:B------:R-:W-:Y:S01]  /*6c70*/  FSETP.GTU.FTZ.AND P6, PT, R12, 20, PT ;  /* 0x41a000000c00780b */ /* 0x000fe20003fdc000 */
[--C-:B------:R-:W-:Y:S01]  /*6c80*/  FADD.FTZ R13, R13, R56.reuse ;  /* 0x000000380d0d7221 */ /* 0x100fe20000010000 */
[----:B------:R-:W-:Y:S01]  /*6c90*/  FSETP.GTU.FTZ.AND P1, PT, R8, 20, PT ;  /* 0x41a000000800780b */ /* 0x000fe20003f3c000 */
[----:B------:R-:W-:Y:S01]  /*6ca0*/  HADD2.F32 R7, -RZ, R7.H1_H1 ;  /* 0x30000007ff077230 */ /* 0x000fe20000004100 */
[----:B------:R-:W-:Y:S01]  /*6cb0*/  FSETP.GTU.FTZ.AND P2, PT, R10, 20, PT ;  /* 0x41a000000a00780b */ /* 0x000fe20003f5c000 */
[----:B------:R-:W-:Y:S01]  /*6cc0*/  HADD2.F32 R5, -RZ, R6.H0_H0 ;  /* 0x20000006ff057230 */ /* 0x000fe20000004100 */
[----:B------:R-:W-:Y:S01]  /*6cd0*/  FSETP.GTU.FTZ.AND P0, PT, R13, 20, PT ;  /* 0x41a000000d00780b */ /* 0x000fe20003f1c000 */
[----:B------:R-:W-:-:S03]  /*6ce0*/  FADD.FTZ R9, R9, R56 ;  /* 0x0000003809097221 */ /* 0x000fc60000010000 */
[--C-:B------:R-:W-:Y:S01]  /*6cf0*/  FADD.FTZ R11, R5, R56.reuse ;  /* 0x00000038050b7221 */ /* 0x100fe20000010000 */
[----:B------:R-:W-:Y:S01]  /*6d00*/  HADD2.F32 R5, -RZ, R6.H1_H1 ;  /* 0x30000006ff057230 */ /* 0x000fe20000004100 */
[----:B------:R-:W-:Y:S01]  /*6d10*/  FSETP.GTU.FTZ.AND P5, PT, R9, 20, PT ;  /* 0x41a000000900780b */ /* 0x000fe20003fbc000 */
[----:B------:R-:W-:Y:S02]  /*6d20*/  @!P6 FMUL.FTZ R4, R12, -1.4426950216293334961 ;  /* 0xbfb8aa3b0c04e820 */ /* 0x000fe40000410000 */
[----:B------:R-:W-:Y:S01]  /*6d30*/  FADD.FTZ R12, R7, R56 ;  /* 0x00000038070c7221 */ /* 0x000fe20000010000 */
[----:B------:R-:W-:-:S03]  /*6d40*/  FSETP.GTU.FTZ.AND P3, PT, R11, 20, PT ;  /* 0x41a000000b00780b */ /* 0x000fc60003f7c000 */
[----:B------:R-:W0:Y:S01]  /*6d50*/  @!P6 MUFU.EX2 R4, R4 ;  /* 0x000000040004e308 */ /* 0x000e220000000800 */
[----:B------:R-:W-:Y:S01]  /*6d60*/  @!P0 FMUL.FTZ R3, R13, -1.4426950216293334961 ;  /* 0xbfb8aa3b0d038820 */ /* 0x000fe20000410000 */
[----:B------:R-:W-:-:S04]  /*6d70*/  F2FP.PACK_AB R13, R77, R75 ;  /* 0x0000004b4d0d723e */ /* 0x000fc800000000ff */
[----:B------:R-:W-:Y:S02]  /*6d80*/  @!P5 FMUL.FTZ R9, R9, -1.4426950216293334961 ;  /* 0xbfb8aa3b0909d820 */ /* 0x000fe40000410000 */
[----:B------:R-:W4:Y:S02]  /*6d90*/  @!P0 MUFU.EX2 R3, R3 ;  /* 0x0000000300038308 */ /* 0x000f240000000800 */
[----:B------:R-:W-:Y:S02]  /*6da0*/  @!P3 FMUL.FTZ R7, R11, -1.4426950216293334961 ;  /* 0xbfb8aa3b0b07b820 */ /* 0x000fe40000410000 */
[----:B0-----:R-:W-:-:S04]  /*6db0*/  @!P6 FADD.FTZ R2, R4, 1 ;  /* 0x3f8000000402e421 */ /* 0x001fc80000010000 */
[----:B------:R-:W0:Y:S01]  /*6dc0*/  @!P3 MUFU.EX2 R7, R7 ;  /* 0x000000070007b308 */ /* 0x000e220000000800 */
[----:B------:R-:W-:Y:S02]  /*6dd0*/  @!P1 FMUL.FTZ R4, R8, -1.4426950216293334961 ;  /* 0xbfb8aa3b08049820 */ /* 0x000fe40000410000 */
[----:B------:R-:W-:Y:S02]  /*6de0*/  FADD.FTZ R8, R5, R56 ;  /* 0x0000003805087221 */ /* 0x000fe40000010000 */
[----:B------:R-:W-:Y:S02]  /*6df0*/  @!P2 FMUL.FTZ R5, R10, -1.4426950216293334961 ;  /* 0xbfb8aa3b0a05a820 */ /* 0x000fe40000410000 */
[----:B----4-:R-:W-:Y:S01]  /*6e00*/  @!P0 FADD.FTZ R3, R3, 1 ;  /* 0x3f80000003038421 */ /* 0x010fe20000010000 */
[----:B------:R-:W4:Y:S01]  /*6e10*/  @!P6 MUFU.RCP R2, R2 ;  /* 0x000000020002e308 */ /* 0x000f220000001000 */
[----:B------:R-:W-:-:S07]  /*6e20*/  FSETP.GTU.FTZ.AND P4, PT, R8, 20, PT ;  /* 0x41a000000800780b */ /* 0x000fce0003f9c000 */
[----:B------:R-:W5:Y:S01]  /*6e30*/  @!P1 MUFU.EX2 R4, R4 ;  /* 0x0000000400049308 */ /* 0x000f620000000800 */
[----:B0-----:R-:W-:-:S05]  /*6e40*/  @!P3 FADD.FTZ R7, R7, 1 ;  /* 0x3f8000000707b421 */ /* 0x001fca0000010000 */
[----:B------:R-:W-:Y:S02]  /*6e50*/  @!P4 FMUL.FTZ R8, R8, -1.4426950216293334961 ;  /* 0xbfb8aa3b0808c820 */ /* 0x000fe40000410000 */
[----:B----4-:R-:W-:Y:S01]  /*6e60*/  @!P6 FMUL.FTZ R69, R69, R2 ;  /* 0x000000024545e220 */ /* 0x010fe20000410000 */
[----:B------:R-:W-:Y:S01]  /*6e70*/  FSETP.GTU.FTZ.AND P6, PT, R12, 20, PT ;  /* 0x41a000000c00780b */ /* 0x000fe20003fdc000 */
[----:B------:R0:W-:Y:S02]  /*6e80*/  @!P2 MUFU.EX2 R6, R5 ;  /* 0x000000050006a308 */ /* 0x0001e40000000800 */
[----:B------:R-:W-:Y:S02]  /*6e90*/  FADD.FTZ R50, R69, R50 ;  /* 0x0000003245327221 */ /* 0x000fe40000010000 */
[----:B-----5:R-:W-:Y:S01]  /*6ea0*/  @!P1 FADD.FTZ R2, R4, 1 ;  /* 0x3f80000004029421 */ /* 0x020fe20000010000 */
[----:B------:R-:W-:-:S03]  /*6eb0*/  SHF.L.U32 R4, R24, 0x8, RZ ;  /* 0x0000000818047819 */ /* 0x000fc600000006ff */
[----:B------:R-:W-:Y:S04]  /*6ec0*/  @!P4 MUFU.EX2 R8, R8 ;  /* 0x000000080008c308 */ /* 0x000fe80000000800 */
[----:B0-----:R-:W-:Y:S01]  /*6ed0*/  @!P6 FMUL.FTZ R5, R12, -1.4426950216293334961 ;  /* 0xbfb8aa3b0c05e820 */ /* 0x001fe20000410000 */
[----:B------:R-:W-:-:S03]  /*6ee0*/  F2FP.PACK_AB R12, R73, R71 ;  /* 0x00000047490c723e */ /* 0x000fc600000000ff */
[----:B------:R0:W4:Y:S02]  /*6ef0*/  @!P6 MUFU.EX2 R11, R5 ;  /* 0x00000005000be308 */ /* 0x0001240000000800 */
[----:B------:R5:W-:Y:S01]  /*6f00*/  STS.128 [R49.X16], R12 ;  /* 0x0000000c31007388 */ /* 0x000be2000000cc00 */
[----:B------:R-:W-:-:S06]  /*6f10*/  NOP ;  /* 0x0000000000007918 */ /* 0x000fcc0000000000 */
[----:B------:R-:W1:Y:S01]  /*6f20*/  LDS.128 R16, [R49.X16] ;  /* 0x0000000031107984 */ /* 0x000e62000000cc00 */
[----:B0-----:R-:W-:Y:S01]  /*6f30*/  SHF.R.S32.HI R5, RZ, 0x1f, R4 ;  /* 0x0000001fff057819 */ /* 0x001fe20000011404 */
[----:B------:R-:W0:Y:S01]  /*6f40*/  @!P0 MUFU.RCP R20, R3 ;  /* 0x0000000300148308 */ /* 0x000e220000001000 */
[----:B----4-:R-:W-:Y:S02]  /*6f50*/  @!P6 FADD.FTZ R11, R11, 1 ;  /* 0x3f8000000b0be421 */ /* 0x010fe40000010000 */
[----:B-----5:R-:W-:-:S05]  /*6f60*/  IMAD R14, R58, c[0x0][0x2e0], RZ ;  /* 0x0000b8003a0e7a24 */ /* 0x020fca00078e02ff */
[----:B------:R4:W-:Y:S08]  /*6f70*/  @!P1 MUFU.RCP R21, R2 ;  /* 0x0000000200159308 */ /* 0x0009f00000001000 */
[----:B------:R5:W2:Y:S01]  /*6f80*/  @!P5 MUFU.EX2 R10, R9 ;  /* 0x00000009000ad308 */ /* 0x000aa20000000800 */
[----:B----4-:R-:W-:-:S04]  /*6f90*/  IMAD.WIDE.U32 R2, R55, c[0x0][0x2d8], R4 ;  /* 0x0000b60037027a25 */ /* 0x010fc800078e0004 */
[----:B0-----:R-:W-:Y:S01]  /*6fa0*/  @!P0 FMUL.FTZ R67, R67, R20 ;  /* 0x0000001443438220 */ /* 0x001fe20000410000 */
[----:B------:R-:W-:Y:S01]  /*6fb0*/  IADD3 R3, R3, R27, RZ ;  /* 0x0000001b03037210 */ /* 0x000fe20007ffe0ff */
[----:B------:R-:W-:Y:S01]  /*6fc0*/  IMAD.WIDE.U32 R4, R55, c[0x0][0x2f8], R4 ;  /* 0x0000be0037047a25 */ /* 0x000fe200078e0004 */
[----:B------:R0:W4:Y:S03]  /*6fd0*/  @!P3 MUFU.RCP R23, R7 ;  /* 0x000000070017b308 */ /* 0x0001260000001000 */
[----:B------:R-:W-:-:S04]  /*6fe0*/  IMAD.WIDE.U32 R2, R59, c[0x0][0x2e0], R2 ;  /* 0x0000b8003b027a25 */ /* 0x000fc800078e0002 */
[----:B-----5:R-:W-:Y:S01]  /*6ff0*/  @!P4 FADD.FTZ R9, R8, 1 ;  /* 0x3f8000000809c421 */ /* 0x020fe20000010000 */
[----:B------:R-:W5:Y:S01]  /*7000*/  @!P6 MUFU.RCP R12, R11 ;  /* 0x0000000b000ce308 */ /* 0x000f620000001000 */
[----:B0-----:R-:W-:Y:S02]  /*7010*/  IMAD R7, R59, c[0x0][0x2e4], R14 ;  /* 0x0000b9003b077a24 */ /* 0x001fe400078e020e */
[----:B------:R-:W-:Y:S01]  /*7020*/  @!P2 FADD.FTZ R8, R6, 1 ;  /* 0x3f8000000608a421 */ /* 0x000fe20000010000 */
[----:B------:R-:W-:Y:S01]  /*7030*/  LEA R6, P0, R2, c[0x0][0x330], 0x1 ;  /* 0x0000cc0002067a11 */ /* 0x000fe200078008ff */
[----:B--2---:R-:W-:Y:S01]  /*7040*/  @!P5 FADD.FTZ R10, R10, 1 ;  /* 0x3f8000000a0ad421 */ /* 0x004fe20000010000 */
[----:B------:R-:W-:Y:S01]  /*7050*/  IADD3 R3, R3, R7, RZ ;  /* 0x0000000703037210 */ /* 0x000fe20007ffe0ff */
[----:B------:R-:W-:Y:S01]  /*7060*/  @!P1 FMUL.FTZ R80, R80, R21 ;  /* 0x0000001550509220 */ /* 0x000fe20000410000 */
[----:B------:R-:W0:Y:S01]  /*7070*/  @!P4 MUFU.RCP R22, R9 ;  /* 0x000000090016c308 */ /* 0x000e220000001000 */
[----:B----4-:R-:W-:Y:S01]  /*7080*/  @!P3 FMUL.FTZ R78, R78, R23 ;  /* 0x000000174e4eb220 */ /* 0x010fe20000410000 */
[----:B------:R-:W-:-:S02]  /*7090*/  LEA.HI.X R7, R2, c[0x0][0x334], R3, 0x1, P0 ;  /* 0x0000cd0002077a11 */ /* 0x000fc400000f0c03 */
[----:B------:R-:W-:Y:S02]  /*70a0*/  IADD3 R28, P1, R28, -0x200, RZ ;  /* 0xfffffe001c1c7810 */ /* 0x000fe40007f3e0ff */
[----:B------:R-:W-:Y:S01]  /*70b0*/  IADD3 R46, P3, R46, -0x200, RZ ;  /* 0xfffffe002e2e7810 */ /* 0x000fe20007f7e0ff */
[----:B------:R-:W-:Y:S01]  /*70c0*/  IMAD.WIDE R2, R51, 0x10, R6 ;  /* 0x0000001033027825 */ /* 0x000fe200078e0206 */
[----:B------:R2:W4:Y:S01]  /*70d0*/  @!P5 MUFU.RCP R25, R10 ;  /* 0x0000000a0019d308 */ /* 0x0005220000001000 */
[----:B------:R-:W-:Y:S02]  /*70e0*/  IADD3.X R29, R29, -0x1, RZ, P1, !PT ;  /* 0xffffffff1d1d7810 */ /* 0x000fe40000ffe4ff */
[----:B-----5:R-:W-:Y:S01]  /*70f0*/  @!P6 FMUL.FTZ R61, R61, R12 ;  /* 0x0000000c3d3de220 */ /* 0x020fe20000410000 */
[----:B-1----:R1:W-:Y:S01]  /*7100*/  STG.E.128 [R2.64], R16 ;  /* 0x0000001002007986 */ /* 0x0023e2000c101d08 */
[----:B------:R-:W-:-:S03]  /*7110*/  IMAD R6, R54, c[0x0][0x2f8], RZ ;  /* 0x0000be0036067a24 */ /* 0x000fc600078e02ff */
[----:B------:R-:W-:Y:S01]  /*7120*/  BAR.SYNC.DEFER_BLOCKING 0x0 ;  /* 0x0000000000007b1d */ /* 0x000fe20000010000 */
[----:B0-----:R-:W-:Y:S01]  /*7130*/  @!P4 FMUL.FTZ R63, R63, R22 ;  /* 0x000000163f3fc220 */ /* 0x001fe20000410000 */
[----:B------:R-:W-:Y:S01]  /*7140*/  IADD3 R44, P1, R44, -0x400, RZ ;  /* 0xfffffc002c2c7810 */ /* 0x000fe20007f3e0ff */
[----:B------:R-:W-:Y:S01]  /*7150*/  IMAD R7, R55, c[0x0][0x2fc], R6 ;  /* 0x0000bf0037077a24 */ /* 0x000fe200078e0206 */
[----:B------:R-:W-:Y:S01]  /*7160*/  IADD3 R48, P4, R48, -0x200, RZ ;  /* 0xfffffe0030307810 */ /* 0x000fe20007f9e0ff */
[----:B------:R-:W-:Y:S01]  /*7170*/  IMAD R6, R58, c[0x0][0x300], RZ ;  /* 0x0000c0003a067a24 */ /* 0x000fe200078e02ff */
[----:B------:R-:W0:Y:S01]  /*7180*/  @!P2 MUFU.RCP R8, R8 ;  /* 0x000000080008a308 */ /* 0x000e220000001000 */
[----:B--2---:R-:W-:Y:S01]  /*7190*/  F2FP.PACK_AB R10, R63, R78 ;  /* 0x0000004e3f0a723e */ /* 0x004fe200000000ff */
[----:B----4-:R-:W-:Y:S01]  /*71a0*/  @!P5 FMUL.FTZ R76, R76, R25 ;  /* 0x000000194c4cd220 */ /* 0x010fe20000410000 */
[----:B------:R-:W-:Y:S01]  /*71b0*/  IADD3 R5, R5, R7, RZ ;  /* 0x0000000705057210 */ /* 0x000fe20007ffe0ff */
[----:B------:R-:W-:Y:S01]  /*71c0*/  IMAD R7, R59, c[0x0][0x304], R6 ;  /* 0x0000c1003b077a24 */ /* 0x000fe200078e0206 */
[----:B------:R-:W-:-:S02]  /*71d0*/  IADD3.X R43, R43, -0x1, RZ, P1, !PT ;  /* 0xffffffff2b2b7810 */ /* 0x000fc40000ffe4ff */
[----:B------:R-:W-:Y:S01]  /*71e0*/  F2FP.PACK_AB R11, R61, R76 ;  /* 0x0000004c3d0b723e */ /* 0x000fe200000000ff */
[----:B-1----:R-:W-:Y:S01]  /*71f0*/  IMAD.WIDE.U32 R2, R59, c[0x0][0x300], R4 ;  /* 0x0000c0003b027a25 */ /* 0x002fe200078e0004 */
[----:B------:R-:W-:Y:S02]  /*7200*/  IADD3.X R45, R45, -0x1, RZ, P3, !PT ;  /* 0xffffffff2d2d7810 */ /* 0x000fe40001ffe4ff */
[----:B------:R-:W-:Y:S02]  /*7210*/  IADD3.X R47, R47, -0x1, RZ, P4, !PT ;  /* 0xffffffff2f2f7810 */ /* 0x000fe400027fe4ff */
[----:B------:R-:W-:Y:S02]  /*7220*/  IADD3 R3, R3, R7, RZ ;  /* 0x0000000703037210 */ /* 0x000fe40007ffe0ff */
[----:B------:R-:W-:Y:S01]  /*7230*/  LEA R4, P0, R2, c[0x0][0x340], 0x1 ;  /* 0x0000d00002047a11 */ /* 0x000fe200078008ff */
[----:B0-----:R-:W-:Y:S01]  /*7240*/  @!P2 FMUL.FTZ R65, R65, R8 ;  /* 0x000000084141a220 */ /* 0x001fe20000410000 */
[----:B------:R-:W-:Y:S01]  /*7250*/  F2FP.PACK_AB R8, R67, R69 ;  /* 0x000000454308723e */ /* 0x000fe200000000ff */
[----:B------:R-:W-:Y:S01]  /*7260*/  FADD.FTZ R67, R50, R67 ;  /* 0x0000004332437221 */ /* 0x000fe20000010000 */
[----:B------:R-:W-:-:S02]  /*7270*/  LEA.HI.X R5, R2, c[0x0][0x344], R3, 0x1, P0 ;  /* 0x0000d10002057a11 */ /* 0x000fc400000f0c03 */
[----:B------:R-:W-:Y:S01]  /*7280*/  F2FP.PACK_AB R9, R65, R80 ;  /* 0x000000504109723e */ /* 0x000fe200000000ff */
[----:B------:R-:W-:Y:S01]  /*7290*/  FADD.FTZ R80, R67, R80 ;  /* 0x0000005043507221 */ /* 0x000fe20000010000 */
[----:B------:R-:W-:Y:S01]  /*72a0*/  ISETP.GT.AND P0, PT, R40, 0x1, PT ;  /* 0x000000012800780c */ /* 0x000fe20003f04270 */
[----:B------:R-:W-:Y:S01]  /*72b0*/  IMAD.WIDE R2, R51, 0x10, R4 ;  /* 0x0000001033027825 */ /* 0x000fe200078e0204 */
[----:B------:R-:W-:Y:S01]  /*72c0*/  IADD3 R42, P2, R42, -0x400, RZ ;  /* 0xfffffc002a2a7810 */ /* 0x000fe20007f5e0ff */
[----:B------:R-:W-:Y:S01]  /*72d0*/  STS.128 [R49.X16], R8 ;  /* 0x0000000831007388 */ /* 0x000fe2000000cc00 */
[----:B------:R-:W-:-:S06]  /*72e0*/  NOP ;  /* 0x0000000000007918 */ /* 0x000fcc0000000000 */
[----:B------:R-:W0:Y:S01]  /*72f0*/  LDS.128 R12, [R49.X16] ;  /* 0x00000000310c7984 */ /* 0x000e22000000cc00 */
[----:B------:R-:W-:Y:S01]  /*7300*/  FADD.FTZ R65, R80, R65 ;  /* 0x0000004150417221 */ /* 0x000fe20000010000 */
[----:B------:R-:W-:Y:S02]  /*7310*/  MOV R40, R24 ;  /* 0x0000001800287202 */ /* 0x000fe40000000f00 */
[----:B------:R-:W-:Y:S01]  /*7320*/  IADD3.X R41, R41, -0x1, RZ, P2, !PT ;  /* 0xffffffff29297810 */ /* 0x000fe200017fe4ff */
[----:B------:R-:W-:-:S04]  /*7330*/  FADD.FTZ R78, R65, R78 ;  /* 0x0000004e414e7221 */ /* 0x000fc80000010000 */
[----:B------:R-:W-:-:S04]  /*7340*/  FADD.FTZ R63, R78, R63 ;  /* 0x0000003f4e3f7221 */ /* 0x000fc80000010000 */
[----:B------:R-:W-:-:S04]  /*7350*/  FADD.FTZ R50, R63, R76 ;  /* 0x0000004c3f327221 */ /* 0x000fc80000010000 */
[----:B------:R-:W-:Y:S01]  /*7360*/  FADD.FTZ R50, R50, R61 ;  /* 0x0000003d32327221 */ /* 0x000fe20000010000 */
[----:B0-----:R0:W-:Y:S01]  /*7370*/  STG.E.128 [R2.64], R12 ;  /* 0x0000000c02007986 */ /* 0x0011e2000c101d08 */
[----:B------:R-:W-:Y:S01]  /*7380*/  @!P0 CALL.REL.NOINC `(.L_x_12861) ;  /* 0x0000001000008944 */ /* 0x000fe20003c00000 */
[----:B------:R-:W-:Y:S05]  /*7390*/  BRA `(.L_x_12926) ;  /* 0xffff949000007947 */ /* 0x000fea000383ffff */
.L_x_12861:
        /* <DEDUP_REMOVED lines=24> */
.L_x_12928:
[----:B0-----:R-:W-:Y:S05]  /*7520*/  BSYNC B0 ;  /* 0x0000000000007941 */ /* 0x001fea0003800000 */
.L_x_12927:
        /* <DEDUP_REMOVED lines=23> */
.L_x_12930:
[----:B------:R-:W1:Y:S02]  /*76a0*/  S2R R9, SR_TID.X ;  /* 0x0000000000097919 */ /* 0x000e640000002100 */
.L_x_12931:
[----:B0-----:R-:W-:Y:S05]  /*76b0*/  BSYNC B0 ;  /* 0x0000000000007941 */ /* 0x001fea0003800000 */
.L_x_12929:
[----:B-1----:R-:W-:-:S13]  /*76c0*/  ISETP.GE.AND P0, PT, R9, c[0x0][0x16c], PT ;  /* 0x00005b0009007a0c */ /* 0x002fda0003f06270 */
[----:B------:R-:W-:Y:S05]  /*76d0*/  @P0 EXIT ;  /* 0x000000000000094d */ /* 0x000fea0003800000 */
[----:B------:R-:W-:Y:S02]  /*76e0*/  IMAD R58, R58, c[0x0][0x288], RZ ;  /* 0x0000a2003a3a7a24 */ /* 0x000fe400078e02ff */
[----:B------:R-:W-:-:S04]  /*76f0*/  IMAD.WIDE.U32 R4, R59, c[0x0][0x288], RZ ;  /* 0x0000a2003b047a25 */ /* 0x000fc800078e00ff */
[----:B------:R-:W-:-:S05]  /*7700*/  IMAD R13, R59, c[0x0][0x28c], R58 ;  /* 0x0000a3003b0d7a24 */ /* 0x000fca00078e023a */
[----:B------:R-:W-:Y:S02]  /*7710*/  IADD3 R13, R5, R13, RZ ;  /* 0x0000000d050d7210 */ /* 0x000fe40007ffe0ff */
.L_x_12932:
        /* <DEDUP_REMOVED lines=17> */
.L_x_12933:
        /* <DEDUP_REMOVED lines=13> */
.L_x_14750:


//--------------------- .text._Z25selective_scan_bwd_kernelI32Selective_Scan_bwd_kernel_traitsILi32ELi8ELb1ELb1ELb1ELb1ELb1EN3c104HalfENS1_7complexIfEEEEv12SSMParamsBwd --------------------------
	.section	.text._Z25selective_scan_bwd_kernelI32Selective_Scan_bwd_kernel_traitsILi32ELi8ELb1ELb1ELb1ELb1ELb1EN3c104HalfENS1_7complexIfEEEEv12SSMParamsBwd,"ax",@progbits
	.sectioninfo	@"SHI_REGISTERS=214"
	.align	128
        .global         _Z25selective_scan_bwd_kernelI32Selective_Scan_bwd_kernel_traitsILi32ELi8ELb1ELb1ELb1ELb1ELb1EN3c104HalfENS1_7complexIfEEEEv12SSMParamsBwd
        .type           _Z25selective_scan_bwd_kernelI32Selective_Scan_bwd_kernel_traitsILi32ELi8ELb1ELb1ELb1ELb1ELb1EN3c104HalfENS1_7complexIfEEEEv12SSMParamsBwd,@function
        .size           _Z25selective_scan_bwd_kernelI32Selective_Scan_bwd_kernel_traitsILi32ELi8ELb1ELb1ELb1ELb1ELb1EN3c104HalfENS1_7complexIfEEEEv12SSMParamsBwd,(.L_x_14751 - _Z25selective_scan_bwd_kernelI32Selective_Scan_bwd_kernel_traitsILi32ELi8ELb1ELb1ELb1ELb1ELb1EN3c104HalfENS1_7complexIfEEEEv12SSMParamsBwd)
        .other          _Z25selective_scan_bwd_kernelI32Selective_Scan_bwd_kernel_traitsILi32ELi8ELb1ELb1ELb1ELb1ELb1EN3c104HalfENS1_7complexIfEEEEv12SSMParamsBwd,@"STO_CUDA_ENTRY STV_DEFAULT"
_Z25selective_scan_bwd_kernelI32Selective_Scan_bwd_kernel_traitsILi32ELi8ELb1ELb1ELb1ELb1ELb1EN3c104HalfENS1_7complexIfEEEEv12SSMParamsBwd:
.text._Z25selective_scan_bwd_kernelI32Selective_Scan_bwd_kernel_traitsILi32ELi8ELb1ELb1ELb1ELb1ELb1EN3c104HalfENS1_7complexIfEEEEv12SSMParamsBwd:
        /* <DEDUP_REMOVED lines=8> */
[----:B------:R-:W-:Y:S02]  /*0080*/  ISETP.NE.AND.EX P0, PT, RZ, c[0x0][0x23c], PT, P0 ;  /* 0x00008f00ff007a0c */ /* 0x000fe40003f05300 */
[----:B------:R-:W-:Y:S02]  /*0090*/  ISETP.NE.AND.EX P1, PT, RZ, c[0x0][0x254], PT, P1 ;  /* 0x00009500ff007a0c */ /* 0x000fe40003f25310 */
[----:B------:R-:W-:Y:S01]  /*00a0*/  MOV R63, RZ ;  /* 0x000000ff003f7202 */ /* 0x000fe20000000f00 */
[----:B-1----:R-:W1:Y:S01]  /*00b0*/  MUFU.RCP R0, R0 ;  /* 0x0000000000007308 */ /* 0x002e620000001000 */
[----:B0-----:R-:W-:-:S07]  /*00c0*/  SHF.R.S32.HI R65, RZ, 0x1f, R66 ;  /* 0x0000001fff417819 */ /* 0x001fce0000011442 */
[C---:B------:R-:W-:Y:S01]  /*00d0*/  @P0 LEA R2, P2, R66.reuse, c[0x0][0x238], 0x2 ;  /* 0x00008e0042020a11 */ /* 0x040fe200078410ff */
[----:B------:R-:W0:Y:S01]  /*00e0*/  S2R R62, SR_CTAID.X ;  /* 0x00000000003e7919 */ /* 0x000e220000002500 */
[C---:B------:R-:W-:Y:S02]  /*00f0*/  @P1 LEA R4, P3, R66.reuse, c[0x0][0x250], 0x2 ;  /* 0x0000940042041a11 */ /* 0x040fe400078610ff */
[C-C-:B------:R-:W-:Y:S02]  /*0100*/  @P0 LEA.HI.X R3, R66.reuse, c[0x0][0x23c], R65.reuse, 0x2, P2 ;  /* 0x00008f0042030a11 */ /* 0x140fe400010f1441 */
[----:B------:R-:W-:Y:S02]  /*0110*/  @P1 LEA.HI.X R5, R66, c[0x0][0x254], R65, 0x2, P3 ;  /* 0x0000950042051a11 */ /* 0x000fe400018f1441 */
[----:B-1----:R-:W-:Y:S01]  /*0120*/  IADD3 R6, R0, 0xffffffe, RZ ;  /* 0x0ffffffe00067810 */ /* 0x002fe20007ffe0ff */
[----:B------:R1:W5:Y:S03]  /*0130*/  @P0 LDG.E R64, [R2.64] ;  /* 0x0000000802400981 */ /* 0x000366000c1e1900 */
[----:B------:R2:W3:Y:S01]  /*0140*/  F2I.FTZ.U32.TRUNC.NTZ R7, R6 ;  /* 0x0000000600077305 */ /* 0x0004e2000021f000 */
[----:B------:R4:W5:Y:S01]  /*0150*/  @P1 LDG.E R63, [R4.64] ;  /* 0x00000008043f1981 */ /* 0x000962000c1e1900 */
[----:B------:R-:W-:Y:S01]  /*0160*/  IABS R0, R66 ;  /* 0x0000004200007213 */ /* 0x000fe20000000000 */
[----:B------:R-:W-:Y:S01]  /*0170*/  IMAD R21, R65, c[0x0][0x280], RZ ;  /* 0x0000a00041157a24 */ /* 0x000fe200078e02ff */
[----:B------:R-:W-:Y:S01]  /*0180*/  ISETP.NE.AND P0, PT, RZ, c[0x0][0x178], PT ;  /* 0x00005e00ff007a0c */ /* 0x000fe20003f05270 */
[----:B------:R-:W-:Y:S01]  /*0190*/  CS2R R32, SRZ ;  /* 0x0000000000207805 */ /* 0x000fe2000001ff00 */
[----:B------:R-:W-:Y:S01]  /*01a0*/  MOV R12, c[0x0][0x174] ;  /* 0x00005d00000c7a02 */ /* 0x000fe20000000f00 */
[----:B------:R-:W-:Y:S01]  /*01b0*/  IMAD R21, R66, c[0x0][0x284], R21 ;  /* 0x0000a10042157a24 */ /* 0x000fe200078e0215 */
[----:B------:R-:W-:Y:S01]  /*01c0*/  CS2R R30, SRZ ;  /* 0x00000000001e7805 */ /* 0x000fe2000001ff00 */
[----:B--2---:R-:W-:Y:S01]  /*01d0*/  HFMA2.MMA R6, -RZ, RZ, 0, 0 ;  /* 0x00000000ff067435 */ /* 0x004fe200000001ff */
[----:B------:R-:W-:Y:S01]  /*01e0*/  MOV R58, RZ ;  /* 0x000000ff003a7202 */ /* 0x000fe20000000f00 */
[----:B------:R-:W-:Y:S01]  /*01f0*/  HFMA2.MMA R67, -RZ, RZ, 0, 0 ;  /* 0x00000000ff437435 */ /* 0x000fe200000001ff */
[----:B0-----:R-:W-:-:S02]  /*0200*/  SHF.R.S32.HI R60, RZ, 0x1f, R62 ;  /* 0x0000001fff3c7819 */ /* 0x001fc4000001143e */
[----:B---3--:R-:W-:-:S03]  /*0210*/  IADD3 R8, RZ, -R7, RZ ;  /* 0x80000007ff087210 */ /* 0x008fc60007ffe0ff */
[C---:B----4-:R-:W-:Y:S02]  /*0220*/  IMAD R5, R60.reuse, c[0x0][0x1d0], RZ ;  /* 0x000074003c057a24 */ /* 0x050fe400078e02ff */
[----:B------:R-:W-:Y:S02]  /*0230*/  IMAD R11, R60, c[0x0][0x278], RZ ;  /* 0x00009e003c0b7a24 */ /* 0x000fe400078e02ff */
[----:B-1----:R-:W-:Y:S02]  /*0240*/  IMAD R3, R8, R19, RZ ;  /* 0x0000001308037224 */ /* 0x002fe400078e02ff */
[----:B------:R-:W-:Y:S02]  /*0250*/  IMAD R5, R62, c[0x0][0x1d4], R5 ;  /* 0x000075003e057a24 */ /* 0x000fe400078e0205 */
[----:B------:R-:W-:Y:S01]  /*0260*/  IMAD.HI.U32 R7, R7, R3, R6 ;  /* 0x0000000307077227 */ /* 0x000fe200078e0006 */
[----:B------:R-:W-:-:S03]  /*0270*/  LOP3.LUT R6, R66, c[0x0][0x178], RZ, 0x3c, !PT ;  /* 0x00005e0042067a12 */ /* 0x000fc600078e3cff */
[----:B------:R-:W-:Y:S01]  /*0280*/  IMAD.WIDE.U32 R2, R62, c[0x0][0x1d0], RZ ;  /* 0x000074003e027a25 */ /* 0x000fe200078e00ff */
[----:B------:R-:W-:-:S03]  /*0290*/  ISETP.GE.AND P3, PT, R6, RZ, PT ;  /* 0x000000ff0600720c */ /* 0x000fc60003f66270 */
[----:B------:R-:W-:Y:S01]  /*02a0*/  IMAD.HI.U32 R61, R7, R0, RZ ;  /* 0x00000000073d7227 */ /* 0x000fe200078e00ff */
[----:B------:R-:W-:-:S03]  /*02b0*/  IADD3 R3, R3, R5, RZ ;  /* 0x0000000503037210 */ /* 0x000fc60007ffe0ff */
[C---:B------:R-:W-:Y:S01]  /*02c0*/  IMAD R7, R60.reuse, c[0x0][0x1e0], RZ ;  /* 0x000078003c077a24 */ /* 0x040fe200078e02ff */
[----:B------:R-:W-:Y:S01]  /*02d0*/  IADD3 R4, -R61, RZ, RZ ;  /* 0x000000ff3d047210 */ /* 0x000fe20007ffe1ff */
[----:B------:R-:W-:Y:S02]  /*02e0*/  IMAD R17, R60, c[0x0][0x1b0], RZ ;  /* 0x00006c003c117a24 */ /* 0x000fe400078e02ff */
[C---:B------:R-:W-:Y:S02]  /*02f0*/  IMAD R9, R62.reuse, c[0x0][0x1e4], R7 ;  /* 0x000079003e097a24 */ /* 0x040fe400078e0207 */
[----:B------:R-:W-:Y:S02]  /*0300*/  IMAD R0, R19, R4, R0 ;  /* 0x0000000413007224 */ /* 0x000fe400078e0200 */
[----:B------:R-:W-:-:S03]  /*0310*/  IMAD.WIDE.U32 R4, R62, c[0x0][0x1e0], RZ ;  /* 0x000078003e047a25 */ /* 0x000fc600078e00ff */
[----:B------:R-:W-:Y:S01]  /*0320*/  ISETP.GT.U32.AND P2, PT, R19, R0, PT ;  /* 0x000000001300720c */ /* 0x000fe20003f44070 */
[----:B------:R-:W-:Y:S01]  /*0330*/  IMAD.WIDE.U32 R6, R62, c[0x0][0x278], RZ ;  /* 0x00009e003e067a25 */ /* 0x000fe200078e00ff */
[----:B------:R-:W-:-:S03]  /*0340*/  IADD3 R5, R5, R9, RZ ;  /* 0x0000000905057210 */ /* 0x000fc60007ffe0ff */
[----:B------:R-:W-:Y:S02]  /*0350*/  IMAD R15, R60, c[0x0][0x190], RZ ;  /* 0x000064003c0f7a24 */ /* 0x000fe400078e02ff */
[C---:B------:R-:W-:Y:S02]  /*0360*/  IMAD R13, R62.reuse, c[0x0][0x27c], R11 ;  /* 0x00009f003e0d7a24 */ /* 0x040fe400078e020b */
[----:B------:R-:W-:-:S03]  /*0370*/  IMAD.WIDE.U32 R10, R62, c[0x0][0x1b0], RZ ;  /* 0x00006c003e0a7a25 */ /* 0x000fc600078e00ff */
[----:B------:R-:W-:Y:S01]  /*0380*/  IADD3 R7, R7, R13, RZ ;  /* 0x0000000d07077210 */ /* 0x000fe20007ffe0ff */
[----:B------:R-:W-:Y:S01]  /*0390*/  IMAD R17, R62, c[0x0][0x1b4], R17 ;  /* 0x00006d003e117a24 */ /* 0x000fe200078e0211 */
[-C--:B------:R-:W-:Y:S01]  /*03a0*/  @!P2 IADD3 R0, R0, -R19.reuse, RZ ;  /* 0x800000130000a210 */ /* 0x080fe20007ffe0ff */
[----:B------:R-:W-:Y:S01]  /*03b0*/  IMAD.WIDE.U32 R8, R62, c[0x0][0x190], RZ ;  /* 0x000064003e087a25 */ /* 0x000fe200078e00ff */
[----:B------:R-:W-:Y:S02]  /*03c0*/  @!P2 IADD3 R61, R61, 0x1, RZ ;  /* 0x000000013d3da810 */ /* 0x000fe40007ffe0ff */
[----:B------:R-:W-:Y:S01]  /*03d0*/  ISETP.GE.U32.AND P1, PT, R0, R19, PT ;  /* 0x000000130000720c */ /* 0x000fe20003f26070 */
[----:B------:R-:W-:Y:S01]  /*03e0*/  IMAD R15, R62, c[0x0][0x194], R15 ;  /* 0x000065003e0f7a24 */ /* 0x000fe200078e020f */
[----:B------:R-:W-:Y:S01]  /*03f0*/  IADD3 R11, R11, R17, RZ ;  /* 0x000000110b0b7210 */ /* 0x000fe20007ffe0ff */
[----:B------:R-:W-:Y:S01]  /*0400*/  IMAD R19, R65, c[0x0][0x1e8], RZ ;  /* 0x00007a0041137a24 */ /* 0x000fe200078e02ff */
[----:B------:R-:W-:Y:S01]  /*0410*/  LEA R13, R12, 0xffffff00, 0x8 ;  /* 0xffffff000c0d7811 */ /* 0x000fe200078e40ff */
[----:B------:R-:W-:Y:S01]  /*0420*/  IMAD.WIDE.U32 R4, R66, c[0x0][0x1e8], R4 ;  /* 0x00007a0042047a25 */ /* 0x000fe200078e0004 */
[----:B------:R-:W-:-:S02]  /*0430*/  IADD3 R9, R9, R15, RZ ;  /* 0x0000000f09097210 */ /* 0x000fc40007ffe0ff */
[----:B------:R-:W-:Y:S01]  /*0440*/  SHF.R.S32.HI R15, RZ, 0x1f, R13 ;  /* 0x0000001fff0f7819 */ /* 0x000fe2000001140d */
[----:B------:R-:W-:Y:S01]  /*0450*/  IMAD R17, R65, c[0x0][0x1d8], RZ ;  /* 0x0000760041117a24 */ /* 0x000fe200078e02ff */
[----:B------:R-:W-:Y:S01]  /*0460*/  IADD3 R29, P2, R13, R4, RZ ;  /* 0x000000040d1d7210 */ /* 0x000fe20007f5e0ff */
[C---:B------:R-:W-:Y:S02]  /*0470*/  IMAD.WIDE.U32 R2, R66.reuse, c[0x0][0x1d8], R2 ;  /* 0x0000760042027a25 */ /* 0x040fe400078e0002 */
[----:B------:R-:W-:Y:S02]  /*0480*/  @P1 IADD3 R61, R61, 0x1, RZ ;  /* 0x000000013d3d1810 */ /* 0x000fe40007ffe0ff */
[C---:B------:R-:W-:Y:S01]  /*0490*/  IMAD R19, R66.reuse, c[0x0][0x1ec], R19 ;  /* 0x00007b0042137a24 */ /* 0x040fe200078e0213 */
[----:B------:R-:W-:Y:S01]  /*04a0*/  IADD3 R55, P1, R13, R2, RZ ;  /* 0x000000020d377210 */ /* 0x000fe20007f3e0ff */
[C---:B------:R-:W-:Y:S01]  /*04b0*/  IMAD R17, R66.reuse, c[0x0][0x1dc], R17 ;  /* 0x0000770042117a24 */ /* 0x040fe200078e0211 */
[----:B------:R-:W-:Y:S01]  /*04c0*/  @!P3 IADD3 R61, -R61, RZ, RZ ;  /* 0x000000ff3d3db210 */ /* 0x000fe20007ffe1ff */
[----:B------:R-:W-:Y:S01]  /*04d0*/  IMAD.WIDE.U32 R6, R66, c[0x0][0x280], R6 ;  /* 0x0000a00042067a25 */ /* 0x000fe200078e0006 */
        /* <DEDUP_REMOVED lines=10> */
[----:B------:R-:W-:Y:S01]  /*0580*/  IMAD R0, R145, c[0x0][0x1a8], RZ ;  /* 0x00006a0091007a24 */ /* 0x000fe200078e02ff */
        /* <DEDUP_REMOVED lines=43> */
.L_x_13000:
        /* <DEDUP_REMOVED lines=89> */
.L_x_12936:
[----:B------:R-:W-:Y:S05]  /*0dd0*/  BSYNC B0 ;  /* 0x0000000000007941 */ /* 0x000fea0003800000 */
.L_x_12935:
        /* <DEDUP_REMOVED lines=35> */
.L_x_12938:
[----:B------:R-:W-:Y:S05]  /*1010*/  BSYNC B0 ;  /* 0x0000000000007941 */ /* 0x000fea0003800000 */
.L_x_12937:
        /* <DEDUP_REMOVED lines=33> */
.L_x_12940:
[----:B------:R-:W-:Y:S05]  /*1230*/  BSYNC B0 ;  /* 0x0000000000007941 */ /* 0x000fea0003800000 */
.L_x_12939:
        /* <DEDUP_REMOVED lines=33> */
.L_x_12942:
[----:B------:R-:W-:Y:S05]  /*1450*/  BSYNC B0 ;  /* 0x0000000000007941 */ /* 0x000fea0003800000 */
.L_x_12941:
        /* <DEDUP_REMOVED lines=33> */
.L_x_12944:
[----:B------:R-:W-:Y:S05]  /*1670*/  BSYNC B0 ;  /* 0x0000000000007941 */ /* 0x000fea0003800000 */
.L_x_12943:
        /* <DEDUP_REMOVED lines=33> */
.L_x_12946:
[----:B------:R-:W-:Y:S05]  /*1890*/  BSYNC B0 ;  /* 0x0000000000007941 */ /* 0x000fea0003800000 */
.L_x_12945:
        /* <DEDUP_REMOVED lines=33> */
.L_x_12948:
[----:B------:R-:W-:Y:S05]  /*1ab0*/  BSYNC B0 ;  /* 0x0000000000007941 */ /* 0x000fea0003800000 */
.L_x_12947:
        /* <DEDUP_REMOVED lines=33> */
.L_x_12950:
[----:B------:R-:W-:Y:S05]  /*1cd0*/  BSYNC B0 ;  /* 0x0000000000007941 */ /* 0x000fea0003800000 */
.L_x_12949:
[----:B------:R-:W-:Y:S06]  /*1ce0*/  BAR.SYNC.DEFER_BLOCKING 0x0 ;  /* 0x0000000000007b1d */ /* 0x000fec0000010000 */
[----:B------:R2:W3:Y:S01]  /*1cf0*/  LDG.E.128 R20, [R12.64] ;  /* 0x000000080c147981 */ /* 0x0004e2000c1e1d00 */
        /* <DEDUP_REMOVED lines=11> */
[----:B---3--:R-:W-:Y:S01]  /*1db0*/  STS.128 [R57.X16], R20 ;  /* 0x0000001439007388 */ /* 0x008fe2000000cc00 */
[----:B------:R-:W-:-:S06]  /*1dc0*/  NOP ;  /* 0x0000000000007918 */ /* 0x000fcc0000000000 */
[----:B------:R-:W2:Y:S04]  /*1dd0*/  LDS.128 R16, [R57.X16] ;  /* 0x0000000039107984 */ /* 0x000ea8000000cc00 */
[----:B------:R-:W-:Y:S06]  /*1de0*/  BAR.SYNC.DEFER_BLOCKING 0x0 ;  /* 0x0000000000007b1d */ /* 0x000fec0000010000 */
[----:B0-----:R0:W3:Y:S01]  /*1df0*/  LDG.E.128 R24, [R12.64] ;  /* 0x000000080c187981 */ /* 0x0010e2000c1e1d00 */
[----:B--2---:R-:W-:-:S02]  /*1e00*/  HADD2.F32 R36, -RZ, R16.H0_H0 ;  /* 0x20000010ff247230 */ /* 0x004fc40000004100 */
[----:B------:R-:W-:Y:S02]  /*1e10*/  HADD2.F32 R37, -RZ, R16.H1_H1 ;  /* 0x30000010ff257230 */ /* 0x000fe40000004100 */
[--C-:B------:R-:W-:Y:S01]  /*1e20*/  HADD2.F32 R69, -RZ, R17.reuse.H1_H1 ;  /* 0x30000011ff457230 */ /* 0x100fe20000004100 */
[----:B------:R-:W-:Y:S01]  /*1e30*/  FMUL.FTZ R14, R36, -1.4426950216293334961 ;  /* 0xbfb8aa3b240e7820 */ /* 0x000fe20000410000 */
[----:B------:R-:W-:Y:S01]  /*1e40*/  HADD2.F32 R39, -RZ, R17.H0_H0 ;  /* 0x20000011ff277230 */ /* 0x000fe20000004100 */
[----:B------:R-:W-:Y:S01]  /*1e50*/  FMUL.FTZ R15, R37, -1.4426950216293334961 ;  /* 0xbfb8aa3b250f7820 */ /* 0x000fe20000410000 */
[--C-:B------:R-:W-:Y:S01]  /*1e60*/  HADD2.F32 R78, -RZ, R19.reuse.H0_H0 ;  /* 0x20000013ff4e7230 */ /* 0x100fe20000004100 */
[----:B0-----:R-:W-:Y:S01]  /*1e70*/  FMUL.FTZ R12, R69, -1.4426950216293334961 ;  /* 0xbfb8aa3b450c7820 */ /* 0x001fe20000410000 */
[----:B------:R-:W-:Y:S01]  /*1e80*/  MUFU.EX2 R16, R14 ;  /* 0x0000000e00107308 */ /* 0x000fe20000000800 */
[----:B------:R-:W-:Y:S01]  /*1e90*/  FMUL.FTZ R21, R39, -1.4426950216293334961 ;  /* 0xbfb8aa3b27157820 */ /* 0x000fe20000410000 */
[----:B------:R-:W-:Y:S01]  /*1ea0*/  HADD2.F32 R81, -RZ, R19.H1_H1 ;  /* 0x30000013ff517230 */ /* 0x000fe20000004100 */
[----:B------:R-:W-:Y:S01]  /*1eb0*/  FMUL.FTZ R70, R78, -1.4426950216293334961 ;  /* 0xbfb8aa3b4e467820 */ /* 0x000fe20000410000 */
[----:B------:R-:W-:-:S02]  /*1ec0*/  HADD2.F32 R72, -RZ, R18.H0_H0 ;  /* 0x20000012ff487230 */ /* 0x000fc40000004100 */
[----:B------:R-:W-:Y:S01]  /*1ed0*/  HADD2.F32 R75, -RZ, R18.H1_H1 ;  /* 0x30000012ff4b7230 */ /* 0x000fe20000004100 */
[----:B------:R-:W-:Y:S01]  /*1ee0*/  FMUL.FTZ R19, R81, -1.4426950216293334961 ;  /* 0xbfb8aa3b51137820 */ /* 0x000fe20000410000 */
[----:B------:R-:W0:Y:S01]  /*1ef0*/  MUFU.EX2 R20, R15 ;  /* 0x0000000f00147308 */ /* 0x000e220000000800 */
[----:B------:R-:W-:Y:S02]  /*1f00*/  FMUL.FTZ R17, R72, -1.4426950216293334961 ;  /* 0xbfb8aa3b48117820 */ /* 0x000fe40000410000 */
[----:B------:R-:W-:-:S05]  /*1f10*/  FMUL.FTZ R22, R75, -1.4426950216293334961 ;  /* 0xbfb8aa3b4b167820 */ /* 0x000fca0000410000 */
[----:B------:R-:W2:Y:S08]  /*1f20*/  MUFU.EX2 R23, R12 ;  /* 0x0000000c00177308 */ /* 0x000eb00000000800 */
[----:B------:R-:W-:Y:S01]  /*1f30*/  MUFU.EX2 R21, R21 ;  /* 0x0000001500157308 */ /* 0x000fe20000000800 */
[----:B0-----:R-:W-:-:S07]  /*1f40*/  FADD.FTZ R20, R20, 1 ;  /* 0x3f80000014147421 */ /* 0x001fce0000010000 */
[----:B------:R-:W0:Y:S01]  /*1f50*/  MUFU.EX2 R74, R70 ;  /* 0x00000046004a7308 */ /* 0x000e220000000800 */
[----:B--2---:R-:W-:-:S07]  /*1f60*/  FADD.FTZ R23, R23, 1 ;  /* 0x3f80000017177421 */ /* 0x004fce0000010000 */
[----:B------:R2:W4:Y:S08]  /*1f70*/  MUFU.EX2 R82, R19 ;  /* 0x0000001300527308 */ /* 0x0005300000000800 */
[----:B------:R5:W-:Y:S01]  /*1f80*/  MUFU.EX2 R18, R17 ;  /* 0x0000001100127308 */ /* 0x000be20000000800 */
[----:B0-----:R-:W-:Y:S01]  /*1f90*/  FADD.FTZ R79, R74, 1 ;  /* 0x3f8000004a4f7421 */ /* 0x001fe20000010000 */
[----:B-12---:R-:W-:-:S06]  /*1fa0*/  HADD2.F32 R19, -RZ, R9.H1_H1 ;  /* 0x30000009ff137230 */ /* 0x006fcc0000004100 */
[----:B------:R0:W1:Y:S01]  /*1fb0*/  MUFU.EX2 R71, R22 ;  /* 0x0000001600477308 */ /* 0x0000620000000800 */
[----:B-----5:R-:W-:Y:S01]  /*1fc0*/  FADD.FTZ R17, R16, 1 ;  /* 0x3f80000010117421 */ /* 0x020fe20000010000 */
[--C-:B------:R-:W-:Y:S01]  /*1fd0*/  HADD2.F32 R16, -RZ, R8.reuse.H0_H0 ;  /* 0x20000008ff107230 */ /* 0x100fe20000004100 */
[----:B----4-:R-:W-:Y:S01]  /*1fe0*/  FADD.FTZ R82, R82, 1 ;  /* 0x3f80000052527421 */ /* 0x010fe20000010000 */
[----:B------:R-:W-:-:S04]  /*1ff0*/  HADD2.F32 R8, -RZ, R8.H1_H1 ;  /* 0x30000008ff087230 */ /* 0x000fc80000004100 */
[----:B------:R-:W2:Y:S01]  /*2000*/  MUFU.RCP R17, R17 ;  /* 0x0000001100117308 */ /* 0x000ea20000001000 */
[----:B0-----:R-:W-:Y:S01]  /*2010*/  FADD.FTZ R22, R21, 1 ;  /* 0x3f80000015167421 */ /* 0x001fe20000010000 */
[----:B------:R-:W-:-:S06]  /*2020*/  HADD2.F32 R21, -RZ, R10.H1_H1 ;  /* 0x3000000aff157230 */ /* 0x000fcc0000004100 */
[----:B------:R0:W4:Y:S08]  /*2030*/  MUFU.RCP R70, R23 ;  /* 0x0000001700467308 */ /* 0x0001300000001000 */
[----:B------:R5:W2:Y:S01]  /*2040*/  MUFU.RCP R38, R20 ;  /* 0x0000001400267308 */ /* 0x000aa20000001000 */
[----:B0-----:R-:W-:-:S07]  /*2050*/  HADD2.F32 R23, -RZ, R11.H1_H1 ;  /* 0x3000000bff177230 */ /* 0x001fce0000004100 */
[----:B------:R0:W2:Y:S01]  /*2060*/  MUFU.RCP R68, R22 ;  /* 0x0000001600447308 */ /* 0x0000a20000001000 */
[----:B-----5:R-:W-:Y:S01]  /*2070*/  HADD2.F32 R20, -RZ, R10.H0_H0 ;  /* 0x2000000aff147230 */ /* 0x020fe20000004100 */
[----:B-1----:R-:W-:-:S06]  /*2080*/  FADD.FTZ R10, R71, 1 ;  /* 0x3f800000470a7421 */ /* 0x002fcc0000010000 */
[----:B------:R-:W1:Y:S01]  /*2090*/  MUFU.RCP R76, R10 ;  /* 0x0000000a004c7308 */ /* 0x000e620000001000 */
[----:B0-----:R-:W-:-:S07]  /*20a0*/  HADD2.F32 R22, -RZ, R11.H0_H0 ;  /* 0x2000000bff167230 */ /* 0x001fce0000004100 */
[----:B------:R-:W0:Y:S08]  /*20b0*/  MUFU.RCP R79, R79 ;  /* 0x0000004f004f7308 */ /* 0x000e300000001000 */
[----:B------:R-:W5:Y:S01]  /*20c0*/  MUFU.RCP R82, R82 ;  /* 0x0000005200527308 */ /* 0x000f620000001000 */
[----:B---3--:R3:W-:Y:S01]  /*20d0*/  STS.128 [R57.X16], R24 ;  /* 0x0000001839007388 */ /* 0x0087e2000000cc00 */
[----:B------:R-:W-:-:S06]  /*20e0*/  NOP ;  /* 0x0000000000007918 */ /* 0x000fcc0000000000 */
[----:B------:R-:W0:Y:S01]  /*20f0*/  LDS.128 R12, [R57.X16] ;  /* 0x00000000390c7984 */ /* 0x000e22000000cc00 */
[----:B---3--:R-:W-:Y:S01]  /*2100*/  FADD.FTZ R25, R18, 1 ;  /* 0x3f80000012197421 */ /* 0x008fe20000010000 */
[----:B------:R-:W-:Y:S01]  /*2110*/  HADD2.F32 R18, -RZ, R9.H0_H0 ;  /* 0x20000009ff127230 */ /* 0x000fe20000004100 */
[----:B--2---:R-:W-:Y:S02]  /*2120*/  FADD.FTZ R9, -R17, 1 ;  /* 0x3f80000011097421 */ /* 0x004fe40000010100 */
[----:B------:R2:W3:Y:S02]  /*2130*/  MUFU.RCP R73, R25 ;  /* 0x0000001900497308 */ /* 0x0004e40000001000 */
[C---:B------:R-:W-:Y:S02]  /*2140*/  FFMA.FTZ R9, R36.reuse, R9, 1 ;  /* 0x3f80000024097423 */ /* 0x040fe40000010009 */
[----:B--2---:R-:W-:Y:S02]  /*2150*/  FMUL.FTZ R25, R36, R17 ;  /* 0x0000001124197220 */ /* 0x004fe40000410000 */
[----:B----4-:R-:W-:-:S04]  /*2160*/  FADD.FTZ R36, -R70, 1 ;  /* 0x3f80000046247421 */ /* 0x010fc80000010100 */
[----:B------:R-:W-:Y:S01]  /*2170*/  FFMA.FTZ R36, R69, R36, 1 ;  /* 0x3f80000045247423 */ /* 0x000fe20000010024 */
[--C-:B0-----:R-:W-:Y:S02]  /*2180*/  HADD2.F32 R24, -RZ, R12.reuse.H0_H0 ;  /* 0x2000000cff187230 */ /* 0x101fe40000004100 */
[--C-:B------:R-:W-:Y:S02]  /*2190*/  HADD2.F32 R71, -RZ, R13.reuse.H1_H1 ;  /* 0x3000000dff477230 */ /* 0x100fe40000004100 */
[----:B------:R-:W-:Y:S01]  /*21a0*/  HADD2.F32 R26, -RZ, R12.H1_H1 ;  /* 0x3000000cff1a7230 */ /* 0x000fe20000004100 */
[----:B------:R-:W-:Y:S01]  /*21b0*/  FMUL.FTZ R10, R16, R24 ;  /* 0x00000018100a7220 */ /* 0x000fe20000410000 */
[----:B------:R-:W-:Y:S01]  /*21c0*/  HADD2.F32 R27, -RZ, R13.H0_H0 ;  /* 0x2000000dff1b7230 */ /* 0x000fe20000004100 */
[----:B------:R-:W-:Y:S01]  /*21d0*/  FADD.FTZ R12, -R38, 1 ;  /* 0x3f800000260c7421 */ /* 0x000fe20000010100 */
[--C-:B------:R-:W-:Y:S01]  /*21e0*/  HADD2.F32 R80, -RZ, R15.reuse.H0_H0 ;  /* 0x2000000fff507230 */ /* 0x100fe20000004100 */
        /* <DEDUP_REMOVED lines=9> */
[C---:B------:R-:W-:Y:S02]  /*2280*/  FFMA.FTZ R12, R37.reuse, R12, 1 ;  /* 0x3f800000250c7423 */ /* 0x040fe4000001000c */
[----:B------:R-:W-:Y:S02]  /*2290*/  FMUL.FTZ R37, R37, R38 ;  /* 0x0000002625257220 */ /* 0x000fe40000410000 */
[----:B------:R-:W-:Y:S02]  /*22a0*/  FMUL.FTZ R11, R38, R11 ;  /* 0x0000000b260b7220 */ /* 0x000fe40000410000 */
[----:B------:R-:W-:-:S02]  /*22b0*/  FFMA.FTZ R14, R39, R14, 1 ;  /* 0x3f800000270e7423 */ /* 0x000fc4000001000e */
[----:B------:R-:W-:Y:S02]  /*22c0*/  FMUL.FTZ R13, R68, R13 ;  /* 0x0000000d440d7220 */ /* 0x000fe40000410000 */
[----:B------:R-:W-:Y:S02]  /*22d0*/  FMUL.FTZ R9, R10, R9 ;  /* 0x000000090a097220 */ /* 0x000fe40000410000 */
[----:B------:R-:W-:Y:S02]  /*22e0*/  FMUL.FTZ R36, R15, R36 ;  /* 0x000000240f247220 */ /* 0x000fe40000410000 */
[----:B-1----:R-:W-:Y:S02]  /*22f0*/  FADD.FTZ R10, -R76, 1 ;  /* 0x3f8000004c0a7421 */ /* 0x002fe40000010100 */
[----:B------:R-:W-:Y:S02]  /*2300*/  FADD.FTZ R15, -R79, 1 ;  /* 0x3f8000004f0f7421 */ /* 0x000fe40000010100 */
[----:B-----5:R-:W-:-:S02]  /*2310*/  FADD.FTZ R38, -R82, 1 ;  /* 0x3f80000052267421 */ /* 0x020fc40000010100 */
[----:B------:R-:W-:Y:S02]  /*2320*/  FMUL.FTZ R13, R13, R14 ;  /* 0x0000000e0d0d7220 */ /* 0x000fe40000410000 */
[----:B------:R-:W-:Y:S02]  /*2330*/  FMUL.FTZ R12, R11, R12 ;  /* 0x0000000c0b0c7220 */ /* 0x000fe40000410000 */
[----:B------:R-:W-:Y:S01]  /*2340*/  FFMA.FTZ R14, R75, R10, 1 ;  /* 0x3f8000004b0e7423 */ /* 0x000fe2000001000a */
[----:B------:R-:W-:Y:S01]  /*2350*/  F2FP.PACK_AB R13, R36, R13 ;  /* 0x0000000d240d723e */ /* 0x000fe200000000ff */
[----:B------:R-:W-:Y:S01]  /*2360*/  FFMA.FTZ R17, R78, R15, 1 ;  /* 0x3f8000004e117423 */ /* 0x000fe2000001000f */
[----:B------:R-:W-:Y:S01]  /*2370*/  F2FP.PACK_AB R12, R12, R9 ;  /* 0x000000090c0c723e */ /* 0x000fe200000000ff */
[----:B------:R-:W-:Y:S01]  /*2380*/  FFMA.FTZ R84, R81, R38, 1 ;  /* 0x3f80000051547423 */ /* 0x000fe20000010026 */
[----:B------:R-:W-:Y:S01]  /*2390*/  HADD2.F32 R9, -RZ, R4.H0_H0 ;  /* 0x20000004ff097230 */ /* 0x000fe20000004100 */
[----:B---3--:R-:W-:-:S02]  /*23a0*/  FADD.FTZ R11, -R73, 1 ;  /* 0x3f800000490b7421 */ /* 0x008fc40000010100 */
        /* <DEDUP_REMOVED lines=14> */
[----:B------:R-:W-:Y:S02]  /*2490*/  FMUL.FTZ R84, R16, R25 ;  /* 0x0000001910547220 */ /* 0x000fe40000410000 */
[----:B------:R-:W-:Y:S01]  /*24a0*/  IMAD R11, R60, c[0x0][0x2e8], RZ ;  /* 0x0000ba003c0b7a24 */ /* 0x000fe200078e02ff */
[----:B------:R-:W-:Y:S01]  /*24b0*/  F2FP.PACK_AB R15, R38, R17 ;  /* 0x00000011260f723e */ /* 0x000fe200000000ff */
[----:B------:R-:W-:Y:S01]  /*24c0*/  BAR.SYNC.DEFER_BLOCKING 0x0 ;  /* 0x0000000000007b1d */ /* 0x000fe20000010000 */
[----:B------:R-:W-:Y:S01]  /*24d0*/  FFMA.FTZ R36, R84, R9, R67 ;  /* 0x0000000954247223 */ /* 0x000fe20000010043 */
[----:B------:R-:W-:Y:S01]  /*24e0*/  HADD2.F32 R38, -RZ, R4.H1_H1 ;  /* 0x30000004ff267230 */ /* 0x000fe20000004100 */
[----:B------:R-:W-:Y:S02]  /*24f0*/  IMAD R67, R62, c[0x0][0x2ec], R11 ;  /* 0x0000bb003e437a24 */ /* 0x000fe400078e020b */
[----:B------:R-:W-:-:S02]  /*2500*/  FMUL.FTZ R85, R8, R37 ;  /* 0x0000002508557220 */ /* 0x000fc40000410000 */
[----:B------:R-:W-:-:S04]  /*2510*/  IMAD.WIDE.U32 R16, R62, c[0x0][0x2e8], R2 ;  /* 0x0000ba003e107a25 */ /* 0x000fc800078e0002 */
[----:B------:R-:W-:Y:S01]  /*2520*/  FMUL.FTZ R39, R39, R68 ;  /* 0x0000004427277220 */ /* 0x000fe20000410000 */
[----:B------:R-:W-:Y:S01]  /*2530*/  IADD3 R17, R17, R67, RZ ;  /* 0x0000004311117210 */ /* 0x000fe20007ffe0ff */
[----:B------:R-:W-:Y:S01]  /*2540*/  FFMA.FTZ R36, R85, R38, R36 ;  /* 0x0000002655247223 */ /* 0x000fe20000010024 */
[----:B------:R-:W-:Y:S01]  /*2550*/  HADD2.F32 R38, -RZ, R5.H0_H0 ;  /* 0x20000005ff267230 */ /* 0x000fe20000004100 */
[----:B------:R-:W-:Y:S01]  /*2560*/  FMUL.FTZ R87, R18, R39 ;  /* 0x0000002712577220 */ /* 0x000fe20000410000 */
[----:B------:R-:W-:Y:S01]  /*2570*/  MOV R18, c[0x0][0x16c] ;  /* 0x00005b0000127a02 */ /* 0x000fe20000000f00 */
[----:B------:R-:W-:Y:S01]  /*2580*/  FMUL.FTZ R70, R69, R70 ;  /* 0x0000004645467220 */ /* 0x000fe20000410000 */
[--C-:B------:R-:W-:Y:S01]  /*2590*/  HADD2.F32 R67, -RZ, R7.reuse.H1_H1 ;  /* 0x30000007ff437230 */ /* 0x100fe20000004100 */
[----:B------:R-:W-:Y:S01]  /*25a0*/  FFMA.FTZ R36, R87, R38, R36 ;  /* 0x0000002657247223 */ /* 0x000fe20000010024 */
[----:B------:R-:W-:Y:S01]  /*25b0*/  ISETP.GE.AND P1, PT, R18, 0x1, PT ;  /* 0x000000011200780c */ /* 0x000fe20003f26270 */
[----:B------:R-:W-:Y:S01]  /*25c0*/  FMUL.FTZ R19, R19, R70 ;  /* 0x0000004613137220 */ /* 0x000fe20000410000 */
[----:B------:R-:W-:Y:S01]  /*25d0*/  HADD2.F32 R18, -RZ, R7.H0_H0 ;  /* 0x20000007ff127230 */ /* 0x000fe20000004100 */
[----:B------:R-:W-:Y:S01]  /*25e0*/  FMUL.FTZ R73, R72, R73 ;  /* 0x0000004948497220 */ /* 0x000fe20000410000 */
[----:B------:R0:W-:Y:S01]  /*25f0*/  STS.128 [R57.X16], R12 ;  /* 0x0000000c39007388 */ /* 0x0001e2000000cc00 */
[----:B------:R-:W-:-:S06]  /*2600*/  NOP ;  /* 0x0000000000007918 */ /* 0x000fcc0000000000 */
[----:B------:R-:W1:Y:S01]  /*2610*/  LDS.128 R8, [R57.X16] ;  /* 0x0000000039087984 */ /* 0x000e62000000cc00 */
[----:B------:R-:W-:Y:S02]  /*2620*/  FMUL.FTZ R76, R75, R76 ;  /* 0x0000004c4b4c7220 */ /* 0x000fe40000410000 */
        /* <DEDUP_REMOVED lines=13> */
[----:B------:R-:W-:Y:S02]  /*2700*/  FMUL.FTZ R23, R23, R82 ;  /* 0x0000005217177220 */ /* 0x000fe40000410000 */
        /* <DEDUP_REMOVED lines=8> */
[----:B-1----:R0:W-:Y:S07]  /*2790*/  STG.E.128 [R12.64], R8 ;  /* 0x000000080c007986 */ /* 0x0021ee000c101d08 */
[----:B------:R-:W-:Y:S05]  /*27a0*/  @!P0 BRA `(.L_x_12951) ;  /* 0x000001c000008947 */ /* 0x000fea0003800000 */
[----:B------:R-:W-:Y:S01]  /*27b0*/  BAR.SYNC.DEFER_BLOCKING 0x0 ;  /* 0x0000000000007b1d */ /* 0x000fe20000010000 */
[----:B------:R-:W-:Y:S02]  /*27c0*/  FMUL.FTZ R73, R73, R74 ;  /* 0x0000004a49497220 */ /* 0x000fe40000410000 */
[----:B------:R-:W-:-:S02]  /*27d0*/  FMUL.FTZ R76, R76, R77 ;  /* 0x0000004d4c4c7220 */ /* 0x000fc40000410000 */
[----:B------:R-:W-:Y:S02]  /*27e0*/  FMUL.FTZ R24, R25, R24 ;  /* 0x0000001819187220 */ /* 0x000fe40000410000 */
[----:B------:R-:W-:Y:S01]  /*27f0*/  FMUL.FTZ R27, R39, R27 ;  /* 0x0000001b271b7220 */ /* 0x000fe20000410000 */
[----:B------:R-:W-:Y:S01]  /*2800*/  F2FP.PACK_AB R78, R76, R73 ;  /* 0x000000494c4e723e */ /* 0x000fe200000000ff */
[----:B------:R-:W-:Y:S02]  /*2810*/  FMUL.FTZ R79, R79, R80 ;  /* 0x000000504f4f7220 */ /* 0x000fe40000410000 */
[----:B------:R-:W-:Y:S02]  /*2820*/  FMUL.FTZ R82, R82, R83 ;  /* 0x0000005352527220 */ /* 0x000fe40000410000 */
[----:B------:R-:W-:Y:S02]  /*2830*/  FMUL.FTZ R70, R70, R71 ;  /* 0x0000004746467220 */ /* 0x000fe40000410000 */
[----:B------:R-:W-:Y:S01]  /*2840*/  FMUL.FTZ R37, R37, R26 ;  /* 0x0000001a25257220 */ /* 0x000fe20000410000 */
[----:B------:R-:W-:Y:S01]  /*2850*/  F2FP.PACK_AB R79, R82, R79 ;  /* 0x0000004f524f723e */ /* 0x000fe200000000ff */
[----:B0-----:R-:W-:Y:S01]  /*2860*/  IMAD R9, R60, c[0x0][0x210], RZ ;  /* 0x000084003c097a24 */ /* 0x001fe200078e02ff */
        /* <DEDUP_REMOVED lines=16> */
.L_x_12951:
        /* <DEDUP_REMOVED lines=15> */
[----:B------:R-:W-:Y:S01]  /*2a60*/  HFMA2.MMA R69, -RZ, RZ, 0, 0 ;  /* 0x00000000ff457435 */ /* 0x000fe200000001ff */
[----:B------:R-:W-:Y:S01]  /*2a70*/  FADD.FTZ R86, R87, R87 ;  /* 0x0000005757567221 */ /* 0x000fe20000010000 */
[----:B------:R-:W-:Y:S01]  /*2a80*/  CS2R R92, SRZ ;  /* 0x00000000005c7805 */ /* 0x000fe2000001ff00 */
        /* <DEDUP_REMOVED lines=8> */
.L_x_12999:
[----:B------:R-:W-:Y:S01]  /*2b10*/  SHF.R.S32.HI R95, RZ, 0x1f, R92 ;  /* 0x0000001fff5f7819 */ /* 0x000fe2000001145c */
[----:B0-----:R-:W-:Y:S01]  /*2b20*/  IMAD.WIDE.U32 R2, R92, c[0x0][0x1a0], RZ ;  /* 0x000068005c027a25 */ /* 0x001fe200078e00ff */
        /* <DEDUP_REMOVED lines=239> */
[----:B0--3--:R-:W-:Y:S01]  /*3a20*/  ISETP.NE.AND P3, PT, R43, c[0x0][0x174], PT ;  /* 0x00005d002b007a0c */ /* 0x009fe20003f65270 */
[----:B-1----:R-:W-:-:S12]  /*3a30*/  HFMA2.MMA R17, -RZ, RZ, 0, 0 ;  /* 0x00000000ff117435 */ /* 0x002fd800000001ff */
[----:B------:R-:W-:-:S04]  /*3a40*/  @P3 LEA.HI R16, R43, R43, RZ, 0x1 ;  /* 0x0000002b2b103211 */ /* 0x000fc800078f08ff */
[----:B------:R-:W-:-:S04]  /*3a50*/  @P3 LOP3.LUT R16, R16, 0xfffffe, RZ, 0xc0, !PT ;  /* 0x00fffffe10103812 */ /* 0x000fc800078ec0ff */
[----:B------:R-:W-:Y:S02]  /*3a60*/  @P3 IADD3 R19, -R16, R43, RZ ;  /* 0x0000002b10133210 */ /* 0x000fe40007ffe1ff */
[----:B------:R-:W-:Y:S02]  /*3a70*/  MOV R16, 0x3f800000 ;  /* 0x3f80000000107802 */ /* 0x000fe40000000f00 */
[----:B------:R-:W-:-:S05]  /*3a80*/  @P3 LEA R19, R19, R92, 0x8 ;  /* 0x0000005c13133211 */ /* 0x000fca00078e40ff */
[----:B------:R0:W1:Y:S02]  /*3a90*/  @P3 LDS.64 R16, [R19.X8+0x1d10] ;  /* 0x001d100013103984 */ /* 0x0000640000008a00 */
.L_x_12954:
[----:B0--3--:R-:W-:Y:S05]  /*3aa0*/  BSYNC B0 ;  /* 0x0000000000007941 */ /* 0x009fea0003800000 */
.L_x_12953:
[----:B------:R-:W0:Y:S01]  /*3ab0*/  SHFL.UP PT, R143, R151, 0x1, RZ ;  /* 0x04200000978f7989 */ /* 0x000e2200000e00ff */
[----:B------:R-:W-:Y:S01]  /*3ac0*/  ISETP.GE.AND P3, PT, R57, 0x1, PT ;  /* 0x000000013900780c */ /* 0x000fe20003f66270 */
[----:B------:R-:W-:Y:S01]  /*3ad0*/  IMAD R156, R145, c[0x0][0x2c0], RZ ;  /* 0x0000b000919c7a24 */ /* 0x000fe200078e02ff */
[----:B------:R-:W-:Y:S01]  /*3ae0*/  ISETP.GE.OR P0, PT, R43, c[0x0][0x174], P0 ;  /* 0x00005d002b007a0c */ /* 0x000fe20000706670 */
[----:B------:R-:W2:Y:S01]  /*3af0*/  SHFL.UP PT, R147, R150, 0x1, RZ ;  /* 0x0420000096937989 */ /* 0x000ea200000e00ff */
[----:B------:R-:W-:Y:S03]  /*3b00*/  BSSY B0, `(.L_x_12955) ;  /* 0x0000113000007945 */ /* 0x000fe60003800000 */
[----:B------:R-:W3:Y:S04]  /*3b10*/  SHFL.UP PT, R19, R152, 0x1, RZ ;  /* 0x0420000098137989 */ /* 0x000ee800000e00ff */
[----:B------:R-:W4:Y:S01]  /*3b20*/  SHFL.UP PT, R21, R20, 0x1, RZ ;  /* 0x0420000014157989 */ /* 0x000f2200000e00ff */
[----:B0-----:R-:W-:-:S02]  /*3b30*/  FMUL.FTZ R149, R20, R143 ;  /* 0x0000008f14957220 */ /* 0x001fc40000410000 */
[-C--:B--2---:R-:W-:Y:S02]  /*3b40*/  FMUL.FTZ R148, R20, R147.reuse ;  /* 0x0000009314947220 */ /* 0x084fe40000410000 */
[----:B------:R-:W-:Y:S02]  /*3b50*/  FFMA.FTZ R149, R152, R147, R149 ;  /* 0x0000009398957223 */ /* 0x000fe40000010095 */
[----:B---3--:R-:W-:Y:S02]  /*3b60*/  FMUL.FTZ R18, R20, R19 ;  /* 0x0000001314127220 */ /* 0x008fe40000410000 */
[C---:B------:R-:W-:Y:S02]  /*3b70*/  FFMA.FTZ R148, R152.reuse, R143, -R148 ;  /* 0x0000008f98947223 */ /* 0x040fe40000010894 */
[-C--:B----4-:R-:W-:Y:S02]  /*3b80*/  FFMA.FTZ R143, R152, R21.reuse, R18 ;  /* 0x00000015988f7223 */ /* 0x090fe40000010012 */
[----:B------:R-:W-:-:S02]  /*3b90*/  FMUL.FTZ R21, R20, R21 ;  /* 0x0000001514157220 */ /* 0x000fc40000410000 */
[----:B------:R-:W-:Y:S01]  /*3ba0*/  @P3 FADD.FTZ R150, R150, R149 ;  /* 0x0000009596963221 */ /* 0x000fe20000010000 */
[----:B------:R-:W-:Y:S01]  /*3bb0*/  FSEL R143, R20, R143, !P3 ;  /* 0x0000008f148f7208 */ /* 0x000fe20005800000 */
[----:B------:R-:W-:Y:S02]  /*3bc0*/  @P3 FADD.FTZ R151, R151, R148 ;  /* 0x0000009497973221 */ /* 0x000fe40000010000 */
        /* <DEDUP_REMOVED lines=25> */
[----:B------:R-:W-:Y:S02]  /*3d60*/  FFMA.FTZ R153, R152, R147, R153 ;  /* 0x0000009398997223 */ /* 0x000fe40000010099 */
[-C--:B----4-:R-:W-:Y:S02]  /*3d70*/  FMUL.FTZ R18, R148, R21.reuse ;  /* 0x0000001594127220 */ /* 0x090fe40000410000 */
[C---:B------:R-:W-:Y:S02]  /*3d80*/  FFMA.FTZ R21, R152.reuse, R21, R20 ;  /* 0x0000001598157223 */ /* 0x040fe40000010014 */
[C---:B------:R-:W-:Y:S01]  /*3d90*/  FFMA.FTZ R20, R152.reuse, R143, -R149 ;  /* 0x0000008f98147223 */ /* 0x040fe20000010895 */
[----:B------:R-:W-:Y:S01]  /*3da0*/  MOV R149, c[0x0][0x29c] ;  /* 0x0000a70000957a02 */ /* 0x000fe20000000f00 */
[----:B------:R-:W-:Y:S01]  /*3db0*/  @P3 FFMA.FTZ R152, R152, R19, -R18 ;  /* 0x0000001398983223 */ /* 0x000fe20000010812 */
[----:B------:R-:W-:Y:S01]  /*3dc0*/  FSEL R148, R148, R21, !P3 ;  /* 0x0000001594947208 */ /* 0x000fe20005800000 */
[----:B------:R-:W-:Y:S01]  /*3dd0*/  @P3 FADD.FTZ R150, R150, R153 ;  /* 0x0000009996963221 */ /* 0x000fe20000010000 */
[----:B------:R-:W-:Y:S01]  /*3de0*/  MOV R18, c[0x0][0x298] ;  /* 0x0000a60000127a02 */ /* 0x000fe20000000f00 */
[----:B------:R-:W-:Y:S01]  /*3df0*/  @P3 FADD.FTZ R151, R151, R20 ;  /* 0x0000001497973221 */ /* 0x000fe20000010000 */
[----:B------:R-:W0:Y:S01]  /*3e00*/  SHFL.UP PT, R19, R152, 0x8, RZ ;  /* 0x0500000098137989 */ /* 0x000e2200000e00ff */
[----:B------:R-:W-:-:S02]  /*3e10*/  MOV R20, c[0x0][0x2b8] ;  /* 0x0000ae0000147a02 */ /* 0x000fc40000000f00 */
[----:B------:R-:W-:Y:S01]  /*3e20*/  MOV R153, c[0x0][0x2bc] ;  /* 0x0000af0000997a02 */ /* 0x000fe20000000f00 */
[----:B------:R-:W2:Y:S01]  /*3e30*/  SHFL.UP PT, R147, R150, 0x8, RZ ;  /* 0x0500000096937989 */ /* 0x000ea200000e00ff */
[----:B------:R-:W-:Y:S02]  /*3e40*/  ISETP.GE.AND P3, PT, R57, 0x8, PT ;  /* 0x000000083900780c */ /* 0x000fe40003f66270 */
[--C-:B------:R-:W-:Y:S01]  /*3e50*/  SHF.R.U64 R155, R18, 0x1, R149.reuse ;  /* 0x00000001129b7819 */ /* 0x100fe20000001295 */
[----:B------:R-:W3:Y:S01]  /*3e60*/  SHFL.UP PT, R143, R151, 0x8, RZ ;  /* 0x05000000978f7989 */ /* 0x000ee200000e00ff */
[----:B------:R-:W-:Y:S02]  /*3e70*/  SHF.R.U32.HI R157, RZ, 0x1, R149 ;  /* 0x00000001ff9d7819 */ /* 0x000fe40000011695 */
[--C-:B------:R-:W-:Y:S01]  /*3e80*/  SHF.R.U64 R159, R20, 0x1, R153.reuse ;  /* 0x00000001149f7819 */ /* 0x100fe20000001299 */
[----:B------:R-:W4:Y:S01]  /*3e90*/  SHFL.UP PT, R21, R148, 0x8, RZ ;  /* 0x0500000094157989 */ /* 0x000f2200000e00ff */
[----:B------:R-:W-:Y:S01]  /*3ea0*/  SHF.R.U32.HI R161, RZ, 0x1, R153 ;  /* 0x00000001ffa17819 */ /* 0x000fe20000011699 */
[----:B------:R-:W-:-:S04]  /*3eb0*/  IMAD R157, R157, R62, RZ ;  /* 0x0000003e9d9d7224 */ /* 0x000fc800078e02ff */
[----:B------:R-:W-:Y:S02]  /*3ec0*/  IMAD R161, R161, R62, RZ ;  /* 0x0000003ea1a17224 */ /* 0x000fe400078e02ff */
[C---:B------:R-:W-:Y:S02]  /*3ed0*/  IMAD R157, R60.reuse, R155, R157 ;  /* 0x0000009b3c9d7224 */ /* 0x040fe400078e029d */
[----:B------:R-:W-:Y:S02]  /*3ee0*/  IMAD R161, R60, R159, R161 ;  /* 0x0000009f3ca17224 */ /* 0x000fe400078e02a1 */
[C---:B0-----:R-:W-:Y:S02]  /*3ef0*/  FMUL.FTZ R18, R148.reuse, R19 ;  /* 0x0000001394127220 */ /* 0x041fe40000410000 */
[C---:B--2---:R-:W-:Y:S02]  /*3f00*/  FMUL.FTZ R20, R148.reuse, R147 ;  /* 0x0000009394147220 */ /* 0x044fe40000410000 */
[----:B---3--:R-:W-:-:S02]  /*3f10*/  FMUL.FTZ R149, R148, R143 ;  /* 0x0000008f94957220 */ /* 0x008fc40000410000 */
[C---:B------:R-:W-:Y:S02]  /*3f20*/  FFMA.FTZ R154, R152.reuse, R143, -R20 ;  /* 0x0000008f989a7223 */ /* 0x040fe40000010814 */
[-C--:B----4-:R-:W-:Y:S02]  /*3f30*/  FFMA.FTZ R153, R152, R21.reuse, R18 ;  /* 0x0000001598997223 */ /* 0x090fe40000010012 */
[----:B------:R-:W-:Y:S02]  /*3f40*/  FMUL.FTZ R21, R148, R21 ;  /* 0x0000001594157220 */ /* 0x000fe40000410000 */
[----:B------:R-:W-:Y:S01]  /*3f50*/  FFMA.FTZ R149, R152, R147, R149 ;  /* 0x0000009398957223 */ /* 0x000fe20000010095 */
[----:B------:R-:W-:Y:S01]  /*3f60*/  FSEL R153, R148, R153, !P3 ;  /* 0x0000009994997208 */ /* 0x000fe20005800000 */
[----:B------:R-:W-:Y:S02]  /*3f70*/  @P3 FFMA.FTZ R152, R152, R19, -R21 ;  /* 0x0000001398983223 */ /* 0x000fe40000010815 */
[----:B------:R-:W-:-:S02]  /*3f80*/  @P3 FADD.FTZ R150, R150, R149 ;  /* 0x0000009596963221 */ /* 0x000fc40000010000 */
[----:B------:R-:W-:Y:S01]  /*3f90*/  @P3 FADD.FTZ R151, R151, R154 ;  /* 0x0000009a97973221 */ /* 0x000fe20000010000 */
[----:B------:R-:W0:Y:S01]  /*3fa0*/  SHFL.UP PT, R143, R152, 0x10, RZ ;  /* 0x06000000988f7989 */ /* 0x000e2200000e00ff */
[-C--:B------:R-:W-:Y:S01]  /*3fb0*/  IMAD.WIDE.U32 R20, R155, R62.reuse, RZ ;  /* 0x0000003e9b147225 */ /* 0x080fe200078e00ff */
[----:B------:R-:W-:Y:S02]  /*3fc0*/  ISETP.GE.AND P3, PT, R57, 0x10, PT ;  /* 0x000000103900780c */ /* 0x000fe40003f66270 */
[----:B------:R-:W-:Y:S01]  /*3fd0*/  SHFL.UP PT, R148, R151, 0x10, RZ ;  /* 0x0600000097947989 */ /* 0x000fe200000e00ff */
[----:B------:R-:W-:Y:S01]  /*3fe0*/  IMAD.WIDE.U32 R18, R159, R62, RZ ;  /* 0x0000003e9f127225 */ /* 0x000fe200078e00ff */
[----:B------:R-:W-:Y:S02]  /*3ff0*/  IADD3 R21, R157, R21, RZ ;  /* 0x000000159d157210 */ /* 0x000fe40007ffe0ff */
[----:B------:R-:W2:Y:S01]  /*4000*/  SHFL.UP PT, R149, R150, 0x10, RZ ;  /* 0x0600000096957989 */ /* 0x000ea200000e00ff */
[----:B------:R-:W-:Y:S01]  /*4010*/  IMAD R154, R145, c[0x0][0x2a0], RZ ;  /* 0x0000a800919a7a24 */ /* 0x000fe200078e02ff */
[----:B------:R-:W-:Y:S01]  /*4020*/  IADD3 R19, R161, R19, RZ ;  /* 0x00000013a1137210 */ /* 0x000fe20007ffe0ff */
[----:B------:R-:W-:Y:S01]  /*4030*/  IMAD.WIDE.U32 R20, R61, c[0x0][0x2a0], R20 ;  /* 0x0000a8003d147a25 */ /* 0x000fe200078e0014 */
[----:B------:R-:W3:Y:S01]  /*4040*/  SHFL.UP PT, R147, R153, 0x10, RZ ;  /* 0x0600000099937989 */ /* 0x000ee200000e00ff */
[----:B------:R-:W-:-:S02]  /*4050*/  IADD3 R161, R41, -c[0x0][0x174], RZ ;  /* 0x80005d0029a17a10 */ /* 0x000fc40007ffe0ff */
[C---:B------:R-:W-:Y:S02]  /*4060*/  IMAD R155, R61.reuse, c[0x0][0x2a4], R154 ;  /* 0x0000a9003d9b7a24 */ /* 0x040fe400078e029a */
[C---:B------:R-:W-:Y:S01]  /*4070*/  IMAD R157, R61.reuse, c[0x0][0x2c4], R156 ;  /* 0x0000b1003d9d7a24 */ /* 0x040fe200078e029c */
[----:B------:R-:W-:Y:S01]  /*4080*/  LEA R156, P4, R20, c[0x0][0x318], 0x3 ;  /* 0x0000c600149c7a11 */ /* 0x000fe200078818ff */
[----:B------:R-:W-:Y:S01]  /*4090*/  IMAD.WIDE.U32 R18, R61, c[0x0][0x2c0], R18 ;  /* 0x0000b0003d127a25 */ /* 0x000fe200078e0012 */
[----:B------:R-:W-:-:S03]  /*40a0*/  IADD3 R155, R155, R21, RZ ;  /* 0x000000159b9b7210 */ /* 0x000fc60007ffe0ff */
[----:B------:R-:W-:Y:S01]  /*40b0*/  IMAD R161, R161, -0x200, RZ ;  /* 0xfffffe00a1a17824 */ /* 0x000fe200078e02ff */
[----:B------:R-:W-:Y:S02]  /*40c0*/  IADD3 R21, R157, R19, RZ ;  /* 0x000000139d157210 */ /* 0x000fe40007ffe0ff */
[C---:B------:R-:W-:Y:S01]  /*40d0*/  LEA R154, P5, R18.reuse, c[0x0][0x320], 0x3 ;  /* 0x0000c800129a7a11 */ /* 0x040fe200078a18ff */
[----:B-----5:R4:W-:Y:S01]  /*40e0*/  SHFL.IDX PT, R157, R38, RZ, 0x1f ;  /* 0x00001fff269d7589 */ /* 0x0209e200000e0000 */
[----:B------:R-:W-:Y:S02]  /*40f0*/  SHF.L.U32 R19, R59, 0x2, RZ ;  /* 0x000000023b137819 */ /* 0x000fe400000006ff */
[----:B------:R-:W-:Y:S01]  /*4100*/  LEA.HI.X R160, R18, c[0x0][0x324], R21, 0x3, P5 ;  /* 0x0000c90012a07a11 */ /* 0x000fe200028f1c15 */
[C---:B0-----:R-:W-:Y:S01]  /*4110*/  FMUL.FTZ R21, R153.reuse, R143 ;  /* 0x0000008f99157220 */ /* 0x041fe20000410000 */
[----:B------:R-:W-:Y:S01]  /*4120*/  LEA.HI.X R162, R20, c[0x0][0x31c], R155, 0x3, P4 ;  /* 0x0000c70014a27a11 */ /* 0x000fe200020f1c9b */
[----:B--2---:R-:W-:Y:S01]  /*4130*/  FMUL.FTZ R155, R153, R149 ;  /* 0x00000095999b7220 */ /* 0x004fe20000410000 */
[----:B------:R-:W-:Y:S01]  /*4140*/  IADD3 R18, P5, R19, R154, RZ ;  /* 0x0000009a13127210 */ /* 0x000fe20007fbe0ff */
[----:B------:R-:W-:Y:S01]  /*4150*/  FMUL.FTZ R154, R153, R148 ;  /* 0x00000094999a7220 */ /* 0x000fe20000410000 */
[----:B------:R-:W-:Y:S01]  /*4160*/  IADD3 R20, P4, R19, R156, RZ ;  /* 0x0000009c13147210 */ /* 0x000fe20007f9e0ff */
[C---:B---3--:R-:W-:Y:S01]  /*4170*/  FFMA.FTZ R156, R152.reuse, R147, R21 ;  /* 0x00000093989c7223 */ /* 0x048fe20000010015 */
[----:B----4-:R-:W-:Y:S01]  /*4180*/  HADD2.F32 R38, -RZ, R13.H1_H1 ;  /* 0x3000000dff267230 */ /* 0x010fe20000004100 */
[C---:B------:R-:W-:Y:S01]  /*4190*/  FFMA.FTZ R149, R152.reuse, R149, R154 ;  /* 0x0000009598957223 */ /* 0x040fe2000001009a */
[--C-:B------:R-:W-:Y:S01]  /*41a0*/  HADD2.F32 R154, -RZ, R15.reuse.H1_H1 ;  /* 0x3000000fff9a7230 */ /* 0x100fe20000004100 */
[C---:B------:R-:W-:Y:S01]  /*41b0*/  FFMA.FTZ R148, R152.reuse, R148, -R155 ;  /* 0x0000009498947223 */ /* 0x040fe2000001089b */
[C---:B------:R-:W-:Y:S01]  /*41c0*/  FSEL R156, R153.reuse, R156, !P3 ;  /* 0x0000009c999c7208 */ /* 0x040fe20005800000 */
[----:B------:R-:W-:Y:S01]  /*41d0*/  FMUL.FTZ R19, R153, R147 ;  /* 0x0000009399137220 */ /* 0x000fe20000410000 */
[--C-:B------:R-:W-:Y:S01]  /*41e0*/  HADD2.F32 R147, -RZ, R14.reuse.H0_H0 ;  /* 0x2000000eff937230 */ /* 0x100fe20000004100 */
[----:B------:R-:W-:Y:S01]  /*41f0*/  @P3 FADD.FTZ R151, R151, R148 ;  /* 0x0000009497973221 */ /* 0x000fe20000010000 */
[----:B------:R-:W-:Y:S01]  /*4200*/  HADD2.F32 R148, -RZ, R15.H0_H0 ;  /* 0x2000000fff947230 */ /* 0x000fe20000004100 */
[----:B------:R-:W-:Y:S01]  /*4210*/  @P3 FFMA.FTZ R152, R152, R143, -R19 ;  /* 0x0000008f98983223 */ /* 0x000fe20000010813 */
[----:B------:R-:W-:Y:S01]  /*4220*/  SHFL.IDX PT, R15, R39, RZ, 0x1f ;  /* 0x00001fff270f7589 */ /* 0x000fe200000e0000 */
[C---:B------:R-:W-:Y:S01]  /*4230*/  FMUL.FTZ R143, R91.reuse, R154 ;  /* 0x0000009a5b8f7220 */ /* 0x040fe20000410000 */
[----:B------:R-:W-:Y:S01]  /*4240*/  HADD2.F32 R19, -RZ, R14.H1_H1 ;  /* 0x3000000eff137230 */ /* 0x000fe20000004100 */
[----:B------:R-:W-:Y:S01]  /*4250*/  @P3 FADD.FTZ R150, R150, R149 ;  /* 0x0000009596963221 */ /* 0x000fe20000010000 */
[----:B------:R-:W0:Y:S01]  /*4260*/  SHFL.UP PT, R156, R156, 0x1, RZ ;  /* 0x042000009c9c7989 */ /* 0x000e2200000e00ff */
[----:B------:R-:W-:Y:S01]  /*4270*/  FMUL.FTZ R149, R91, R148 ;  /* 0x000000945b957220 */ /* 0x000fe20000410000 */
[----:B------:R-:W-:Y:S01]  /*4280*/  SHF.R.U32.HI R155, RZ, 0x1e, R59 ;  /* 0x0000001eff9b7819 */ /* 0x000fe2000001163b */
[-C--:B------:R-:W-:Y:S01]  /*4290*/  FMUL.FTZ R21, R120, R143.reuse ;  /* 0x0000008f78157220 */ /* 0x080fe20000410000 */
[----:B------:R-:W2:Y:S01]  /*42a0*/  SHFL.UP PT, R152, R152, 0x1, RZ ;  /* 0x0420000098987989 */ /* 0x000ea200000e00ff */
[----:B------:R-:W-:-:S02]  /*42b0*/  FMUL.FTZ R153, R118, R143 ;  /* 0x0000008f76997220 */ /* 0x000fc40000410000 */
[----:B------:R-:W-:Y:S01]  /*42c0*/  FMUL.FTZ R147, R90, R147 ;  /* 0x000000935a937220 */ /* 0x000fe20000410000 */
[----:B------:R3:W4:Y:S01]  /*42d0*/  SHFL.UP PT, R154, R151, 0x1, RZ ;  /* 0x04200000979a7989 */ /* 0x00072200000e00ff */
[----:B------:R-:W-:Y:S02]  /*42e0*/  FFMA.FTZ R14, R118, R149, -R21 ;  /* 0x00000095760e7223 */ /* 0x000fe40000010815 */
[----:B------:R-:W-:Y:S01]  /*42f0*/  FMUL.FTZ R148, R90, R19 ;  /* 0x000000135a947220 */ /* 0x000fe20000410000 */
[----:B------:R-:W1:Y:S01]  /*4300*/  SHFL.UP PT, R150, R150, 0x1, RZ ;  /* 0x0420000096967989 */ /* 0x000e6200000e00ff */
[----:B------:R-:W-:Y:S02]  /*4310*/  FFMA.FTZ R153, -R120, R149, -R153 ;  /* 0x0000009578997223 */ /* 0x000fe40000010999 */
[----:B------:R-:W-:Y:S01]  /*4320*/  FADD.FTZ R19, R147, R14 ;  /* 0x0000000e93137221 */ /* 0x000fe20000010000 */
[----:B------:R-:W-:Y:S01]  /*4330*/  HADD2.F32 R14, -RZ, R13.H0_H0 ;  /* 0x2000000dff0e7230 */ /* 0x000fe20000004100 */
[----:B------:R-:W-:Y:S01]  /*4340*/  FADD.FTZ R153, -R148, R153 ;  /* 0x0000009994997221 */ /* 0x000fe20000010100 */
[----:B---3--:R-:W-:Y:S01]  /*4350*/  HADD2.F32 R151, -RZ, R12.H0_H0 ;  /* 0x2000000cff977230 */ /* 0x008fe20000004100 */
[----:B------:R-:W-:-:S02]  /*4360*/  FMUL.FTZ R39, R116, -R19 ;  /* 0x8000001374277220 */ /* 0x000fc40000410000 */
[-C--:B------:R-:W-:Y:S02]  /*4370*/  FMUL.FTZ R21, R116, -R153.reuse ;  /* 0x8000009974157220 */ /* 0x080fe40000410000 */
[C---:B------:R-:W-:Y:S02]  /*4380*/  FFMA.FTZ R153, R114.reuse, R153, R39 ;  /* 0x0000009972997223 */ /* 0x040fe40000010027 */
[----:B------:R-:W-:Y:S02]  /*4390*/  FMUL.FTZ R38, R89, R38 ;  /* 0x0000002659267220 */ /* 0x000fe40000410000 */
[----:B------:R-:W-:Y:S01]  /*43a0*/  FFMA.FTZ R158, R114, R19, -R21 ;  /* 0x00000013729e7223 */ /* 0x000fe20000010815 */
[----:B------:R-:W-:Y:S01]  /*43b0*/  IADD3.X R21, R155, R162, RZ, P4, !PT ;  /* 0x000000a29b157210 */ /* 0x000fe200027fe4ff */
[----:B------:R-:W-:Y:S01]  /*43c0*/  FMUL.FTZ R39, R89, R14 ;  /* 0x0000000e59277220 */ /* 0x000fe20000410000 */
[----:B------:R-:W-:Y:S01]  /*43d0*/  IADD3.X R19, R155, R160, RZ, P5, !PT ;  /* 0x000000a09b137210 */ /* 0x000fe20002ffe4ff */
[----:B------:R-:W-:Y:S01]  /*43e0*/  FADD.FTZ R159, -R38, R153 ;  /* 0x00000099269f7221 */ /* 0x000fe20000010100 */
[----:B------:R-:W-:Y:S01]  /*43f0*/  HADD2.F32 R153, -RZ, R12.H1_H1 ;  /* 0x3000000cff997230 */ /* 0x000fe20000004100 */
[----:B------:R-:W-:-:S02]  /*4400*/  FADD.FTZ R13, R39, R158 ;  /* 0x0000009e270d7221 */ /* 0x000fc40000010000 */
[----:B------:R-:W-:Y:S02]  /*4410*/  FMUL.FTZ R14, R112, -R159 ;  /* 0x8000009f700e7220 */ /* 0x000fe40000410000 */
[C---:B0-----:R-:W-:Y:S02]  /*4420*/  FMUL.FTZ R12, R156.reuse, R15 ;  /* 0x0000000f9c0c7220 */ /* 0x041fe40000410000 */
[----:B------:R-:W-:Y:S02]  /*4430*/  FMUL.FTZ R156, R156, R157 ;  /* 0x0000009d9c9c7220 */ /* 0x000fe40000410000 */
[-C--:B------:R-:W-:Y:S02]  /*4440*/  FMUL.FTZ R158, R112, -R13.reuse ;  /* 0x8000000d709e7220 */ /* 0x080fe40000410000 */
[----:B------:R-:W-:Y:S02]  /*4450*/  FFMA.FTZ R14, R110, R13, -R14 ;  /* 0x0000000d6e0e7223 */ /* 0x000fe4000001080e */
[C---:B--2---:R-:W-:Y:S01]  /*4460*/  FFMA.FTZ R13, R152.reuse, R157, -R12 ;  /* 0x0000009d980d7223 */ /* 0x044fe2000001080c */
[----:B------:R-:W-:Y:S01]  /*4470*/  LOP3.LUT R12, R59, 0x1f, RZ, 0xc0, !PT ;  /* 0x0000001f3b0c7812 */ /* 0x000fe200078ec0ff */
[----:B------:R-:W-:Y:S01]  /*4480*/  FFMA.FTZ R155, R152, R15, R156 ;  /* 0x0000000f989b7223 */ /* 0x000fe2000001009c */
[--C-:B------:R-:W-:Y:S01]  /*4490*/  HADD2.F32 R152, -RZ, R11.reuse.H0_H0 ;  /* 0x2000000bff987230 */ /* 0x100fe20000004100 */
[----:B------:R-:W-:Y:S01]  /*44a0*/  FMUL.FTZ R151, R88, R151 ;  /* 0x0000009758977220 */ /* 0x000fe20000410000 */
[----:B------:R-:W-:Y:S01]  /*44b0*/  ISETP.NE.AND P6, PT, R12, 0x1f, PT ;  /* 0x0000001f0c00780c */ /* 0x000fe20003fc5270 */
[----:B------:R-:W-:Y:S01]  /*44c0*/  FFMA.FTZ R158, R110, R159, R158 ;  /* 0x0000009f6e9e7223 */ /* 0x000fe2000001009e */
[----:B------:R-:W-:Y:S01]  /*44d0*/  ISETP.GT.U32.AND P3, PT, R12, 0x1b, PT ;  /* 0x0000001b0c00780c */ /* 0x000fe20003f64070 */
[----:B------:R-:W-:Y:S01]  /*44e0*/  FMUL.FTZ R153, R88, R153 ;  /* 0x0000009958997220 */ /* 0x000fe20000410000 */
[----:B------:R-:W-:Y:S01]  /*44f0*/  ISETP.GT.U32.AND P4, PT, R12, 0x17, PT ;  /* 0x000000170c00780c */ /* 0x000fe20003f84070 */
[----:B----4-:R-:W-:Y:S01]  /*4500*/  @P2 FADD.FTZ R157, R154, R13 ;  /* 0x0000000d9a9d2221 */ /* 0x010fe20000010000 */
[----:B------:R-:W-:Y:S01]  /*4510*/  ISETP.GT.U32.AND P5, PT, R12, 0xf, PT ;  /* 0x0000000f0c00780c */ /* 0x000fe20003fa4070 */
[----:B-1----:R-:W-:Y:S01]  /*4520*/  @P2 FADD.FTZ R15, R150, R155 ;  /* 0x0000009b960f2221 */ /* 0x002fe20000010000 */
[----:B------:R-:W-:Y:S01]  /*4530*/  HADD2.F32 R150, -RZ, R11.H1_H1 ;  /* 0x3000000bff967230 */ /* 0x000fe20000004100 */
[----:B------:R-:W-:Y:S01]  /*4540*/  FADD.FTZ R13, R151, R14 ;  /* 0x0000000e970d7221 */ /* 0x000fe20000010000 */
[----:B------:R-:W-:Y:S01]  /*4550*/  ISETP.GT.U32.AND P2, PT, R12, 0x1d, PT ;  /* 0x0000001d0c00780c */ /* 0x000fe20003f44070 */
[----:B------:R-:W-:Y:S01]  /*4560*/  FADD.FTZ R155, -R153, R158 ;  /* 0x0000009e999b7221 */ /* 0x000fe20000010100 */
[----:B------:R-:W-:Y:S01]  /*4570*/  HADD2.F32 R11, -RZ, R10.H0_H0 ;  /* 0x2000000aff0b7230 */ /* 0x000fe20000004100 */
[C---:B------:R-:W-:Y:S01]  /*4580*/  FMUL.FTZ R14, R108.reuse, -R13 ;  /* 0x8000000d6c0e7220 */ /* 0x040fe20000410000 */
[----:B------:R-:W-:Y:S01]  /*4590*/  HADD2.F32 R156, -RZ, R9.H0_H0 ;  /* 0x20000009ff9c7230 */ /* 0x000fe20000004100 */
[----:B------:R-:W-:-:S02]  /*45a0*/  FMUL.FTZ R12, R108, -R155 ;  /* 0x8000009b6c0c7220 */ /* 0x000fc40000410000 */
[C---:B------:R-:W-:Y:S02]  /*45b0*/  FFMA.FTZ R155, R106.reuse, R155, R14 ;  /* 0x0000009b6a9b7223 */ /* 0x040fe4000001000e */
[C---:B------:R-:W-:Y:S02]  /*45c0*/  FMUL.FTZ R150, R87.reuse, R150 ;  /* 0x0000009657967220 */ /* 0x040fe40000410000 */
[----:B------:R-:W-:Y:S02]  /*45d0*/  FFMA.FTZ R13, R106, R13, -R12 ;  /* 0x0000000d6a0d7223 */ /* 0x000fe4000001080c */
[----:B------:R-:W-:Y:S02]  /*45e0*/  FMUL.FTZ R152, R87, R152 ;  /* 0x0000009857987220 */ /* 0x000fe40000410000 */
[----:B------:R-:W-:Y:S02]  /*45f0*/  FADD.FTZ R159, -R150, R155 ;  /* 0x0000009b969f7221 */ /* 0x000fe40000010100 */
[----:B------:R-:W-:-:S02]  /*4600*/  FADD.FTZ R155, R152, R13 ;  /* 0x0000000d989b7221 */ /* 0x000fc40000010000 */
[----:B------:R-:W-:Y:S01]  /*4610*/  IMAD.WIDE R12, R161, 0x4, R20 ;  /* 0x00000004a10c7825 */ /* 0x000fe200078e0214 */
[----:B------:R-:W-:-:S03]  /*4620*/  HADD2.F32 R21, -RZ, R10.H1_H1 ;  /* 0x3000000aff157230 */ /* 0x000fc60000004100 */
[----:B------:R-:W-:Y:S02]  /*4630*/  FMUL.FTZ R20, R104, -R155 ;  /* 0x8000009b68147220 */ /* 0x000fe40000410000 */
[----:B------:R-:W-:-:S04]  /*4640*/  IMAD.WIDE R18, R161, 0x4, R18 ;  /* 0x00000004a1127825 */ /* 0x000fc800078e0212 */
[-C--:B------:R-:W-:Y:S02]  /*4650*/  FFMA.FTZ R161, R102, R159.reuse, R20 ;  /* 0x0000009f66a17223 */ /* 0x080fe40000010014 */
[----:B------:R-:W-:Y:S01]  /*4660*/  FMUL.FTZ R14, R104, -R159 ;  /* 0x8000009f680e7220 */ /* 0x000fe20000410000 */
[--C-:B------:R-:W-:Y:S01]  /*4670*/  HADD2.F32 R159, -RZ, R8.reuse.H1_H1 ;  /* 0x30000008ff9f7230 */ /* 0x100fe20000004100 */
[----:B------:R-:W-:Y:S01]  /*4680*/  FMUL.FTZ R20, R86, R21 ;  /* 0x0000001556147220 */ /* 0x000fe20000410000 */
[----:B------:R-:W-:Y:S01]  /*4690*/  HADD2.F32 R21, -RZ, R8.H0_H0 ;  /* 0x20000008ff157230 */ /* 0x000fe20000004100 */
[----:B------:R-:W-:Y:S01]  /*46a0*/  FFMA.FTZ R155, R102, R155, -R14 ;  /* 0x0000009b669b7223 */ /* 0x000fe2000001080e */
[----:B------:R-:W-:Y:S01]  /*46b0*/  HADD2.F32 R8, -RZ, R9.H1_H1 ;  /* 0x30000009ff087230 */ /* 0x000fe20000004100 */
[----:B------:R-:W-:Y:S02]  /*46c0*/  FMUL.FTZ R154, R86, R11 ;  /* 0x0000000b569a7220 */ /* 0x000fe40000410000 */
[----:B------:R-:W-:-:S02]  /*46d0*/  FADD.FTZ R161, -R20, R161 ;  /* 0x000000a114a17221 */ /* 0x000fc40000010100 */
[----:B------:R-:W-:Y:S02]  /*46e0*/  FMUL.FTZ R9, R120, R17 ;  /* 0x0000001178097220 */ /* 0x000fe40000410000 */
[----:B------:R-:W-:Y:S02]  /*46f0*/  FADD.FTZ R155, R154, R155 ;  /* 0x0000009b9a9b7221 */ /* 0x000fe40000010000 */
[----:B------:R-:W-:Y:S02]  /*4700*/  FMUL.FTZ R11, R100, -R161 ;  /* 0x800000a1640b7220 */ /* 0x000fe40000410000 */
[-C--:B------:R-:W-:Y:S02]  /*4710*/  FMUL.FTZ R10, R120, -R16.reuse ;  /* 0x80000010780a7220 */ /* 0x080fe40000410000 */
[----:B------:R-:W-:Y:S02]  /*4720*/  FFMA.FTZ R9, R118, R16, -R9 ;  /* 0x0000001076097223 */ /* 0x000fe40000010809 */
[----:B------:R-:W-:-:S02]  /*4730*/  FMUL.FTZ R14, R100, -R155 ;  /* 0x8000009b640e7220 */ /* 0x000fc40000410000 */
[----:B------:R-:W-:Y:S02]  /*4740*/  FFMA.FTZ R163, R98, R155, -R11 ;  /* 0x0000009b62a37223 */ /* 0x000fe4000001080b */
[----:B------:R-:W-:Y:S02]  /*4750*/  FFMA.FTZ R11, R118, -R17, R10 ;  /* 0x80000011760b7223 */ /* 0x000fe4000001000a */
[C---:B------:R-:W-:Y:S02]  /*4760*/  FMUL.FTZ R156, R85.reuse, R156 ;  /* 0x0000009c559c7220 */ /* 0x040fe40000410000 */
[----:B------:R-:W-:Y:S02]  /*4770*/  FMUL.FTZ R10, R116, -R9 ;  /* 0x80000009740a7220 */ /* 0x000fe40000410000 */
[----:B------:R-:W-:Y:S02]  /*4780*/  FFMA.FTZ R14, R98, R161, R14 ;  /* 0x000000a1620e7223 */ /* 0x000fe4000001000e */
        /* <DEDUP_REMOVED lines=8> */
[----:B------:R-:W-:Y:S02]  /*4810*/  FMUL.FTZ R14, R26, -R161 ;  /* 0x800000a11a0e7220 */ /* 0x000fe40000410000 */
[----:B------:R-:W-:Y:S02]  /*4820*/  FMUL.FTZ R10, R112, -R9 ;  /* 0x80000009700a7220 */ /* 0x000fe40000410000 */
[----:B------:R-:W-:Y:S02]  /*4830*/  FFMA.FTZ R162, R24, R161, R158 ;  /* 0x000000a118a27223 */ /* 0x000fe4000001009e */
[----:B------:R-:W-:Y:S01]  /*4840*/  FFMA.FTZ R161, R110, R9, -R8 ;  /* 0x000000096ea17223 */ /* 0x000fe20000010808 */
[----:B------:R-:W-:Y:S01]  /*4850*/  HFMA2.MMA R9, -RZ, RZ, 0, 0 ;  /* 0x00000000ff097435 */ /* 0x000fe200000001ff */
[----:B------:R-:W-:Y:S01]  /*4860*/  FFMA.FTZ R165, R24, R163, -R14 ;  /* 0x000000a318a57223 */ /* 0x000fe2000001080e */
        /* <DEDUP_REMOVED lines=60> */
.L_x_12956:
[----:B-1----:R-:W-:Y:S05]  /*4c30*/  BSYNC B0 ;  /* 0x0000000000007941 */ /* 0x002fea0003800000 */
.L_x_12955:
        /* <DEDUP_REMOVED lines=20> */
.L_x_12958:
[----:B------:R-:W-:Y:S05]  /*4d80*/  BSYNC B0 ;  /* 0x0000000000007941 */ /* 0x000fea0003800000 */
.L_x_12957:
        /* <DEDUP_REMOVED lines=20> */
.L_x_12960:
[----:B------:R-:W-:Y:S05]  /*4ed0*/  BSYNC B0 ;  /* 0x0000000000007941 */ /* 0x000fea0003800000 */
.L_x_12959:
        /* <DEDUP_REMOVED lines=20> */
.L_x_12962:
[----:B------:R-:W-:Y:S05]  /*5020*/  BSYNC B0 ;  /* 0x0000000000007941 */ /* 0x000fea0003800000 */
.L_x_12961:
        /* <DEDUP_REMOVED lines=21> */
.L_x_12964:
[----:B------:R-:W-:Y:S05]  /*5180*/  BSYNC B0 ;  /* 0x0000000000007941 */ /* 0x000fea0003800000 */
.L_x_12963:
        /* <DEDUP_REMOVED lines=39> */
[----:B------:R-:W-:Y:S01]  /*5400*/  IADD3 R144, R59, 0xa0, RZ ;  /* 0x000000a03b907810 */ /* 0x000fe20007ffe0ff */
[----:B------:R-:W-:Y:S01]  /*5410*/  FMUL.FTZ R167, R136, -R17 ;  /* 0x8000001188a77220 */ /* 0x000fe20000410000 */
[----:B------:R-:W-:Y:S01]  /*5420*/  LEA.HI.SX32 R134, R134, R59, 0x1b ;  /* 0x0000003b86867211 */ /* 0x000fe200078fdaff */
        /* <DEDUP_REMOVED lines=13> */
[----:B------:R-:W-:Y:S01]  /*5500*/  LEA.HI.SX32 R136, R136, R59, 0x1b ;  /* 0x0000003b88887211 */ /* 0x000fe200078fdaff */
[----:B------:R-:W-:Y:S01]  /*5510*/  FADD.FTZ R143, -R143, R162 ;  /* 0x000000a28f8f7221 */ /* 0x000fe20000010100 */
[----:B------:R-:W-:Y:S01]  /*5520*/  IADD3 R162, R59, 0x1a0, RZ ;  /* 0x000001a03ba27810 */ /* 0x000fe20007ffe0ff */
[----:B------:R-:W-:-:S02]  /*5530*/  FADD.FTZ R149, R149, R16 ;  /* 0x0000001095957221 */ /* 0x000fc40000010000 */
[----:B------:R-:W-:Y:S01]  /*5540*/  FFMA.FTZ R146, R23, R146, R18 ;  /* 0x0000009217927223 */ /* 0x000fe20000010012 */
[----:B------:R-:W-:Y:S01]  /*5550*/  LEA.HI.SX32 R162, R162, R59, 0x1b ;  /* 0x0000003ba2a27211 */ /* 0x000fe200078fdaff */
[-C--:B------:R-:W-:Y:S02]  /*5560*/  FMUL.FTZ R18, R160, R10.reuse ;  /* 0x0000000aa0127220 */ /* 0x080fe40000410000 */
[----:B---3--:R-:W-:Y:S02]  /*5570*/  FFMA.FTZ R17, R158, R10, -R17 ;  /* 0x0000000a9e117223 */ /* 0x008fe40000010811 */
[C---:B------:R-:W-:Y:S02]  /*5580*/  FMUL.FTZ R10, R120.reuse, R163 ;  /* 0x000000a3780a7220 */ /* 0x040fe40000410000 */
[C---:B------:R-:W-:Y:S02]  /*5590*/  FMUL.FTZ R16, R120.reuse, -R143 ;  /* 0x8000008f78107220 */ /* 0x040fe40000410000 */
[----:B------:R-:W-:-:S02]  /*55a0*/  FMUL.FTZ R120, R120, -R149 ;  /* 0x8000009578787220 */ /* 0x000fc40000410000 */
[C---:B------:R-:W-:Y:S02]  /*55b0*/  FFMA.FTZ R16, R118.reuse, R149, -R16 ;  /* 0x0000009576107223 */ /* 0x040fe40000010810 */
[----:B------:R-:W-:Y:S02]  /*55c0*/  FFMA.FTZ R165, R118, R143, R120 ;  /* 0x0000008f76a57223 */ /* 0x000fe40000010078 */
[----:B------:R-:W-:Y:S02]  /*55d0*/  FFMA.FTZ R167, R158, R11, R18 ;  /* 0x0000000b9ea77223 */ /* 0x000fe40000010012 */
[----:B------:R-:W-:Y:S01]  /*55e0*/  FADD.FTZ R165, -R148, R165 ;  /* 0x000000a594a57221 */ /* 0x000fe20000010100 */
[----:B------:R-:W-:Y:S01]  /*55f0*/  IADD3 R148, R59, 0xc0, RZ ;  /* 0x000000c03b947810 */ /* 0x000fe20007ffe0ff */
[----:B------:R-:W-:Y:S02]  /*5600*/  FFMA.FTZ R18, R118, R19, R10 ;  /* 0x0000001376127223 */ /* 0x000fe4000001000a */
[----:B-1----:R-:W-:Y:S01]  /*5610*/  FADD.FTZ R10, R128, R17 ;  /* 0x00000011800a7221 */ /* 0x002fe20000010000 */
[----:B------:R-:W-:Y:S01]  /*5620*/  P2R R17, PR, RZ, 0x1 ;  /* 0x00000001ff117803 */ /* 0x000fe20000000000 */
[----:B------:R-:W-:Y:S01]  /*5630*/  FADD.FTZ R147, R147, R16 ;  /* 0x0000001093937221 */ /* 0x000fe20000010000 */
[----:B------:R-:W-:Y:S01]  /*5640*/  SHF.L.U32 R16, R59, 0x4, RZ ;  /* 0x000000043b107819 */ /* 0x000fe200000006ff */
[----:B------:R-:W-:Y:S01]  /*5650*/  FMUL.FTZ R17, R116, -R165 ;  /* 0x800000a574117220 */ /* 0x000fe20000410000 */
[----:B------:R-:W-:Y:S01]  /*5660*/  LEA.HI.SX32 R148, R148, R59, 0x1b ;  /* 0x0000003b94947211 */ /* 0x000fe200078fdaff */
[----:B------:R-:W-:Y:S01]  /*5670*/  FMUL.FTZ R11, R160, R9 ;  /* 0x00000009a00b7220 */ /* 0x000fe20000410000 */
[----:B------:R-:W-:Y:S01]  /*5680*/  LEA.HI.SX32 R16, R16, R16, 0x1b ;  /* 0x0000001010107211 */ /* 0x000fe200078fdaff */
[----:B------:R-:W-:-:S02]  /*5690*/  FMUL.FTZ R118, R116, -R147 ;  /* 0x8000009374767220 */ /* 0x000fc40000410000 */
[-C--:B------:R-:W-:Y:S02]  /*56a0*/  FMUL.FTZ R160, R160, R8.reuse ;  /* 0x00000008a0a07220 */ /* 0x080fe40000410000 */
[----:B------:R-:W-:Y:S02]  /*56b0*/  FFMA.FTZ R116, R114, R147, -R17 ;  /* 0x0000009372747223 */ /* 0x000fe40000010811 */
[----:B------:R-:W-:Y:S02]  /*56c0*/  FFMA.FTZ R8, R158, R8, -R11 ;  /* 0x000000089e087223 */ /* 0x000fe4000001080b */
[----:B----4-:R-:W-:Y:S02]  /*56d0*/  FADD.FTZ R11, R126, R167 ;  /* 0x000000a77e0b7221 */ /* 0x010fe40000010000 */
[----:B------:R-:W-:Y:S02]  /*56e0*/  FFMA.FTZ R167, R114, R165, R118 ;  /* 0x000000a572a77223 */ /* 0x000fe40000010076 */
[----:B------:R-:W-:-:S02]  /*56f0*/  FADD.FTZ R39, R39, R116 ;  /* 0x0000007427277221 */ /* 0x000fc40000010000 */
[----:B------:R-:W-:Y:S02]  /*5700*/  FADD.FTZ R167, -R38, R167 ;  /* 0x000000a726a77221 */ /* 0x000fe40000010100 */
[----:B------:R-:W-:Y:S02]  /*5710*/  FMUL.FTZ R17, R112, -R39 ;  /* 0x8000002770117220 */ /* 0x000fe40000410000 */
[C---:B------:R-:W-:Y:S02]  /*5720*/  FFMA.FTZ R18, R23.reuse, R22, R18 ;  /* 0x0000001617127223 */ /* 0x040fe40000010012 */
[-C--:B------:R-:W-:Y:S02]  /*5730*/  FMUL.FTZ R114, R23, R0.reuse ;  /* 0x0000000017727220 */ /* 0x080fe40000410000 */
[----:B------:R-:W-:Y:S01]  /*5740*/  FFMA.FTZ R9, R158, R9, R160 ;  /* 0x000000099e097223 */ /* 0x000fe200000100a0 */
[C---:B------:R-:W-:Y:S01]  /*5750*/  IADD3 R158, R59.reuse, 0x160, RZ ;  /* 0x000001603b9e7810 */ /* 0x040fe20007ffe0ff */
[-C--:B------:R-:W-:Y:S01]  /*5760*/  FMUL.FTZ R112, R112, -R167.reuse ;  /* 0x800000a770707220 */ /* 0x080fe20000410000 */
[----:B------:R-:W-:Y:S01]  /*5770*/  IADD3 R160, R59, 0x180, RZ ;  /* 0x000001803ba07810 */ /* 0x000fe20007ffe0ff */
[----:B------:R-:W-:Y:S01]  /*5780*/  FFMA.FTZ R38, R110, R167, R17 ;  /* 0x000000a76e267223 */ /* 0x000fe20000010011 */
[----:B------:R0:W-:Y:S01]  /*5790*/  @!P0 STS.128 [R92.X16+0x2e10], R8 ;  /* 0x002e10085c008388 */ /* 0x0001e2000000cc00 */
[----:B------:R-:W-:Y:S01]  /*57a0*/  FMUL.FTZ R173, R143, R0 ;  /* 0x000000008fad7220 */ /* 0x000fe20000410000 */
[-C--:B------:R-:W-:Y:S01]  /*57b0*/  LEA.HI.SX32 R158, R158, R59.reuse, 0x1b ;  /* 0x0000003b9e9e7211 */ /* 0x080fe200078fdaff */
[----:B------:R-:W-:Y:S01]  /*57c0*/  FFMA.FTZ R22, R137, -R114, R18 ;  /* 0x8000007289167223 */ /* 0x000fe20000010012 */
[----:B------:R-:W-:Y:S01]  /*57d0*/  LEA.HI.SX32 R160, R160, R59, 0x1b ;  /* 0x0000003ba0a07211 */ /* 0x000fe200078fdaff */
[----:B------:R-:W-:-:S02]  /*57e0*/  FMUL.FTZ R169, R149, R0 ;  /* 0x0000000095a97220 */ /* 0x000fc40000410000 */
[----:B------:R-:W-:Y:S02]  /*57f0*/  FFMA.FTZ R112, R110, R39, -R112 ;  /* 0x000000276e707223 */ /* 0x000fe40000010870 */
[----:B------:R-:W-:Y:S02]  /*5800*/  FADD.FTZ R153, -R153, R38 ;  /* 0x0000002699997221 */ /* 0x000fe40000010100 */
[----:B------:R-:W-:Y:S02]  /*5810*/  FFMA.FTZ R38, R131, -R114, R146 ;  /* 0x8000007283267223 */ /* 0x000fe40000010092 */
[----:B------:R-:W-:Y:S02]  /*5820*/  FMUL.FTZ R171, R23, R169 ;  /* 0x000000a917ab7220 */ /* 0x000fe40000410000 */
[----:B------:R-:W-:Y:S02]  /*5830*/  FADD.FTZ R151, R151, R112 ;  /* 0x0000007097977221 */ /* 0x000fe40000010000 */
[----:B0-----:R-:W-:Y:S01]  /*5840*/  FMUL.FTZ R8, R22, R173 ;  /* 0x000000ad16087220 */ /* 0x001fe20000410000 */
[----:B------:R0:W-:Y:S01]  /*5850*/  STS [R16.X4+0x878], R171 ;  /* 0x000878ab10007388 */ /* 0x0001e20000004800 */
[----:B------:R-:W-:-:S02]  /*5860*/  FMUL.FTZ R9, R108, -R153 ;  /* 0x800000996c097220 */ /* 0x000fc40000410000 */
[-C--:B------:R-:W-:Y:S02]  /*5870*/  FFMA.FTZ R8, R38, R169.reuse, R8 ;  /* 0x000000a926087223 */ /* 0x080fe40000010008 */
[----:B------:R-:W-:Y:S02]  /*5880*/  FMUL.FTZ R169, R22, R169 ;  /* 0x000000a916a97220 */ /* 0x000fe40000410000 */
[----:B------:R-:W-:Y:S02]  /*5890*/  FMUL.FTZ R108, R108, -R151 ;  /* 0x800000976c6c7220 */ /* 0x000fe40000410000 */
[----:B------:R-:W-:Y:S02]  /*58a0*/  FMUL.FTZ R17, R23, R173 ;  /* 0x000000ad17117220 */ /* 0x000fe40000410000 */
[----:B0-----:R-:W-:Y:S02]  /*58b0*/  FFMA.FTZ R171, R106, R151, -R9 ;  /* 0x000000976aab7223 */ /* 0x001fe40000010809 */
[----:B------:R-:W-:Y:S01]  /*58c0*/  FFMA.FTZ R9, R38, R173, -R169 ;  /* 0x000000ad26097223 */ /* 0x000fe200000108a9 */
[----:B------:R0:W-:Y:S01]  /*58d0*/  STS [R16.X4+0x87c], R17 ;  /* 0x00087c1110007388 */ /* 0x0001e20000004800 */
[----:B------:R-:W-:-:S02]  /*58e0*/  FFMA.FTZ R173, R106, R153, R108 ;  /* 0x000000996aad7223 */ /* 0x000fc4000001006c */
[----:B------:R-:W-:Y:S02]  /*58f0*/  FMUL.FTZ R10, R133, R40 ;  /* 0x00000028850a7220 */ /* 0x000fe40000410000 */
[----:B------:R-:W-:Y:S01]  /*5900*/  FADD.FTZ R173, -R150, R173 ;  /* 0x000000ad96ad7221 */ /* 0x000fe20000010100 */
[C---:B------:R-:W-:Y:S01]  /*5910*/  IADD3 R150, R59.reuse, 0xe0, RZ ;  /* 0x000000e03b967810 */ /* 0x040fe20007ffe0ff */
[----:B------:R-:W-:Y:S01]  /*5920*/  FADD.FTZ R171, R152, R171 ;  /* 0x000000ab98ab7221 */ /* 0x000fe20000010000 */
[----:B------:R-:W-:Y:S01]  /*5930*/  IADD3 R152, R59, 0x100, RZ ;  /* 0x000001003b987810 */ /* 0x000fe20007ffe0ff */
[-C--:B------:R-:W-:Y:S01]  /*5940*/  FFMA.FTZ R106, R125, -R10.reuse, R19 ;  /* 0x8000000a7d6a7223 */ /* 0x080fe20000010013 */
[-C--:B------:R-:W-:Y:S01]  /*5950*/  LEA.HI.SX32 R150, R150, R59.reuse, 0x1b ;  /* 0x0000003b96967211 */ /* 0x080fe200078fdaff */
[----:B------:R-:W-:Y:S01]  /*5960*/  FFMA.FTZ R108, R135, -R10, R163 ;  /* 0x8000000a876c7223 */ /* 0x000fe200000100a3 */
[----:B------:R-:W-:Y:S01]  /*5970*/  LEA.HI.SX32 R152, R152, R59, 0x1b ;  /* 0x0000003b98987211 */ /* 0x000fe200078fdaff */
[----:B------:R-:W-:-:S02]  /*5980*/  FMUL.FTZ R10, R104, -R173 ;  /* 0x800000ad680a7220 */ /* 0x000fc40000410000 */
[----:B------:R-:W-:Y:S02]  /*5990*/  FMUL.FTZ R104, R104, -R171 ;  /* 0x800000ab68687220 */ /* 0x000fe40000410000 */
[-C--:B0-----:R-:W-:Y:S02]  /*59a0*/  FMUL.FTZ R17, R165, R40.reuse ;  /* 0x00000028a5117220 */ /* 0x081fe40000410000 */
[C---:B------:R-:W-:Y:S02]  /*59b0*/  FFMA.FTZ R175, R102.reuse, R173, R104 ;  /* 0x000000ad66af7223 */ /* 0x040fe40000010068 */
[----:B------:R-:W-:Y:S02]  /*59c0*/  FFMA.FTZ R177, R102, R171, -R10 ;  /* 0x000000ab66b17223 */ /* 0x000fe4000001080a */
[----:B------:R-:W-:Y:S02]  /*59d0*/  FMUL.FTZ R11, R147, R40 ;  /* 0x00000028930b7220 */ /* 0x000fe40000410000 */
[----:B------:R-:W-:-:S02]  /*59e0*/  FMUL.FTZ R110, R106, R17 ;  /* 0x000000116a6e7220 */ /* 0x000fc40000410000 */
[----:B------:R-:W-:Y:S02]  /*59f0*/  FADD.FTZ R175, -R20, R175 ;  /* 0x000000af14af7221 */ /* 0x000fe40000010100 */
[----:B------:R-:W-:Y:S01]  /*5a00*/  FADD.FTZ R177, R154, R177 ;  /* 0x000000b19ab17221 */ /* 0x000fe20000010000 */
[----:B------:R-:W-:Y:S01]  /*5a10*/  IADD3 R154, R59, 0x120, RZ ;  /* 0x000001203b9a7810 */ /* 0x000fe20007ffe0ff */
[-C--:B------:R-:W-:Y:S02]  /*5a20*/  FMUL.FTZ R112, R106, R11.reuse ;  /* 0x0000000b6a707220 */ /* 0x080fe40000410000 */
[----:B------:R-:W-:Y:S01]  /*5a30*/  FFMA.FTZ R207, R108, R11, R110 ;  /* 0x0000000b6ccf7223 */ /* 0x000fe2000001006e */
[----:B------:R-:W-:Y:S01]  /*5a40*/  LEA.HI.SX32 R154, R154, R59, 0x1b ;  /* 0x0000003b9a9a7211 */ /* 0x000fe200078fdaff */
[----:B------:R-:W-:Y:S02]  /*5a50*/  FMUL.FTZ R179, R133, R11 ;  /* 0x0000000b85b37220 */ /* 0x000fe40000410000 */
[----:B------:R-:W-:-:S02]  /*5a60*/  FMUL.FTZ R102, R127, R42 ;  /* 0x0000002a7f667220 */ /* 0x000fc40000410000 */
[C---:B------:R-:W-:Y:S01]  /*5a70*/  FMUL.FTZ R10, R100.reuse, -R175 ;  /* 0x800000af640a7220 */ /* 0x040fe20000410000 */
[----:B------:R0:W-:Y:S01]  /*5a80*/  STS [R16.X4+0x870], R179 ;  /* 0x000870b310007388 */ /* 0x0001e20000004800 */
[----:B------:R-:W-:Y:S02]  /*5a90*/  FMUL.FTZ R11, R100, -R177 ;  /* 0x800000b1640b7220 */ /* 0x000fe40000410000 */
[-C--:B------:R-:W-:Y:S02]  /*5aa0*/  FFMA.FTZ R209, R108, R17.reuse, -R112 ;  /* 0x000000116cd17223 */ /* 0x080fe40000010870 */
[----:B------:R-:W-:Y:S02]  /*5ab0*/  FMUL.FTZ R181, R133, R17 ;  /* 0x0000001185b57220 */ /* 0x000fe40000410000 */
[----:B------:R-:W-:Y:S02]  /*5ac0*/  FFMA.FTZ R100, R129, -R102, R138 ;  /* 0x8000006681647223 */ /* 0x000fe4000001008a */
[----:B------:R-:W-:Y:S01]  /*5ad0*/  FMUL.FTZ R17, R167, R42 ;  /* 0x0000002aa7117220 */ /* 0x000fe20000410000 */
[----:B------:R1:W-:Y:S01]  /*5ae0*/  STS [R16.X4+0x874], R181 ;  /* 0x000874b510007388 */ /* 0x0003e20000004800 */
[----:B------:R-:W-:-:S02]  /*5af0*/  FFMA.FTZ R169, R98, R177, -R10 ;  /* 0x000000b162a97223 */ /* 0x000fc4000001080a */
[----:B------:R-:W-:Y:S02]  /*5b00*/  FFMA.FTZ R98, R98, R175, R11 ;  /* 0x000000af62627223 */ /* 0x000fe4000001000b */
[----:B------:R-:W-:Y:S02]  /*5b10*/  FFMA.FTZ R102, R119, -R102, R140 ;  /* 0x8000006677667223 */ /* 0x000fe4000001008c */
[----:B------:R-:W-:Y:S02]  /*5b20*/  FMUL.FTZ R11, R39, R42 ;  /* 0x0000002a270b7220 */ /* 0x000fe40000410000 */
[----:B------:R-:W-:Y:S02]  /*5b30*/  FMUL.FTZ R10, R100, R17 ;  /* 0x00000011640a7220 */ /* 0x000fe40000410000 */
[----:B------:R-:W-:Y:S02]  /*5b40*/  FADD.FTZ R155, -R155, R98 ;  /* 0x000000629b9b7221 */ /* 0x000fe40000010100 */
[----:B------:R-:W-:Y:S01]  /*5b50*/  FADD.FTZ R169, R156, R169 ;  /* 0x000000a99ca97221 */ /* 0x000fe20000010000 */
[----:B------:R-:W-:Y:S01]  /*5b60*/  IADD3 R156, R59, 0x140, RZ ;  /* 0x000001403b9c7810 */ /* 0x000fe20007ffe0ff */
[----:B------:R-:W-:-:S02]  /*5b70*/  FFMA.FTZ R203, R102, R11, R10 ;  /* 0x0000000b66cb7223 */ /* 0x000fc4000001000a */
[----:B------:R-:W-:Y:S01]  /*5b80*/  FMUL.FTZ R10, R26, -R155 ;  /* 0x8000009b1a0a7220 */ /* 0x000fe20000410000 */
[----:B------:R-:W-:Y:S01]  /*5b90*/  LEA.HI.SX32 R156, R156, R59, 0x1b ;  /* 0x0000003b9c9c7211 */ /* 0x000fe200078fdaff */
[----:B------:R-:W-:Y:S02]  /*5ba0*/  FMUL.FTZ R26, R26, -R169 ;  /* 0x800000a91a1a7220 */ /* 0x000fe40000410000 */
[----:B------:R-:W-:Y:S02]  /*5bb0*/  FMUL.FTZ R114, R121, R44 ;  /* 0x0000002c79727220 */ /* 0x000fe40000410000 */
[-C--:B------:R-:W-:Y:S02]  /*5bc0*/  FMUL.FTZ R20, R100, R11.reuse ;  /* 0x0000000b64147220 */ /* 0x080fe40000410000 */
[----:B0-----:R-:W-:Y:S02]  /*5bd0*/  FMUL.FTZ R179, R127, R11 ;  /* 0x0000000b7fb37220 */ /* 0x001fe40000410000 */
[----:B------:R-:W-:-:S02]  /*5be0*/  FFMA.FTZ R26, R24, R155, R26 ;  /* 0x0000009b181a7223 */ /* 0x000fc4000001001a */
[----:B------:R-:W-:Y:S01]  /*5bf0*/  FFMA.FTZ R11, R24, R169, -R10 ;  /* 0x000000a9180b7223 */ /* 0x000fe2000001080a */
[----:B------:R0:W-:Y:S01]  /*5c00*/  STS [R16.X4+0x868], R179 ;  /* 0x000868b310007388 */ /* 0x0001e20000004800 */
[----:B------:R-:W-:Y:S02]  /*5c10*/  FMUL.FTZ R10, R99, R52 ;  /* 0x00000034630a7220 */ /* 0x000fe40000410000 */
[----:B------:R-:W-:Y:S02]  /*5c20*/  FFMA.FTZ R116, R123, -R114, R159 ;  /* 0x800000727b747223 */ /* 0x000fe4000001009f */
[----:B------:R-:W-:Y:S02]  /*5c30*/  FMUL.FTZ R183, R153, R44 ;  /* 0x0000002c99b77220 */ /* 0x000fe40000410000 */
[----:B------:R-:W-:Y:S02]  /*5c40*/  FADD.FTZ R157, -R157, R26 ;  /* 0x0000001a9d9d7221 */ /* 0x000fe40000010100 */
[----:B------:R-:W-:-:S02]  /*5c50*/  FFMA.FTZ R205, R102, R17, -R20 ;  /* 0x0000001166cd7223 */ /* 0x000fc40000010814 */
[----:B-1----:R-:W-:Y:S02]  /*5c60*/  FMUL.FTZ R181, R127, R17 ;  /* 0x000000117fb57220 */ /* 0x002fe40000410000 */
[-C--:B------:R-:W-:Y:S02]  /*5c70*/  FFMA.FTZ R20, R25, -R10.reuse, R139 ;  /* 0x8000000a19147223 */ /* 0x080fe4000001008b */
[----:B------:R-:W-:Y:S01]  /*5c80*/  FFMA.FTZ R26, R101, -R10, R141 ;  /* 0x8000000a651a7223 */ /* 0x000fe2000001008d */
[----:B------:R1:W-:Y:S01]  /*5c90*/  STS [R16.X4+0x86c], R181 ;  /* 0x00086cb510007388 */ /* 0x0003e20000004800 */
[----:B------:R-:W-:Y:S02]  /*5ca0*/  FMUL.FTZ R98, R97, R50 ;  /* 0x0000003261627220 */ /* 0x000fe40000410000 */
[----:B0-----:R-:W-:Y:S02]  /*5cb0*/  FMUL.FTZ R179, R151, R44 ;  /* 0x0000002c97b37220 */ /* 0x001fe40000410000 */
[----:B------:R-:W-:-:S02]  /*5cc0*/  FFMA.FTZ R114, R113, -R114, R161 ;  /* 0x8000007271727223 */ /* 0x000fc400000100a1 */
[----:B------:R-:W-:Y:S02]  /*5cd0*/  FMUL.FTZ R10, R116, R183 ;  /* 0x000000b7740a7220 */ /* 0x000fe40000410000 */
[----:B------:R-:W-:Y:S02]  /*5ce0*/  FADD.FTZ R36, R36, R11 ;  /* 0x0000000b24247221 */ /* 0x000fe40000010000 */
[----:B------:R-:W-:Y:S02]  /*5cf0*/  FMUL.FTZ R17, R157, R52 ;  /* 0x000000349d117220 */ /* 0x000fe40000410000 */
[-C--:B------:R-:W-:Y:S02]  /*5d00*/  FFMA.FTZ R24, R27, -R98.reuse, R124 ;  /* 0x800000621b187223 */ /* 0x080fe4000001007c */
[----:B------:R-:W-:Y:S02]  /*5d10*/  FFMA.FTZ R199, R114, R179, R10 ;  /* 0x000000b372c77223 */ /* 0x000fe4000001000a */
[----:B------:R-:W-:-:S02]  /*5d20*/  FFMA.FTZ R98, R107, -R98, R122 ;  /* 0x800000626b627223 */ /* 0x000fc4000001007a */
[----:B-1----:R-:W-:Y:S02]  /*5d30*/  FMUL.FTZ R181, R155, R50 ;  /* 0x000000329bb57220 */ /* 0x002fe40000410000 */
[----:B------:R-:W-:Y:S02]  /*5d40*/  FMUL.FTZ R11, R36, R52 ;  /* 0x00000034240b7220 */ /* 0x000fe40000410000 */
[----:B------:R-:W-:Y:S02]  /*5d50*/  FMUL.FTZ R10, R26, R17 ;  /* 0x000000111a0a7220 */ /* 0x000fe40000410000 */
[-C--:B------:R-:W-:Y:S02]  /*5d60*/  FMUL.FTZ R110, R116, R179.reuse ;  /* 0x000000b3746e7220 */ /* 0x080fe40000410000 */
[----:B------:R-:W-:Y:S02]  /*5d70*/  FMUL.FTZ R185, R121, R179 ;  /* 0x000000b379b97220 */ /* 0x000fe40000410000 */
[----:B------:R-:W-:-:S02]  /*5d80*/  FMUL.FTZ R179, R169, R50 ;  /* 0x00000032a9b37220 */ /* 0x000fc40000410000 */
[----:B------:R-:W-:Y:S01]  /*5d90*/  FMUL.FTZ R104, R98, R181 ;  /* 0x000000b562687220 */ /* 0x000fe20000410000 */
[----:B------:R-:W-:Y:S01]  /*5da0*/  STS [R16.X4+0x860], R185 ;  /* 0x000860b910007388 */ /* 0x000fe20000004800 */
[----:B------:R-:W-:Y:S02]  /*5db0*/  FFMA.FTZ R10, R20, R11, R10 ;  /* 0x0000000b140a7223 */ /* 0x000fe4000001000a */
[----:B------:R-:W-:Y:S02]  /*5dc0*/  FMUL.FTZ R112, R115, R46 ;  /* 0x0000002e73707220 */ /* 0x000fe40000410000 */
[-C--:B------:R-:W-:Y:S02]  /*5dd0*/  FFMA.FTZ R201, R114, R183.reuse, -R110 ;  /* 0x000000b772c97223 */ /* 0x080fe4000001086e */
[----:B------:R-:W-:Y:S02]  /*5de0*/  FMUL.FTZ R187, R121, R183 ;  /* 0x000000b779bb7220 */ /* 0x000fe40000410000 */
[----:B------:R-:W-:-:S02]  /*5df0*/  FFMA.FTZ R183, R24, R179, R104 ;  /* 0x000000b318b77223 */ /* 0x000fc40000010068 */
[----:B------:R-:W-:Y:S01]  /*5e00*/  FADD.FTZ R10, RZ, R10 ;  /* 0x0000000aff0a7221 */ /* 0x000fe20000010000 */
[----:B------:R0:W-:Y:S01]  /*5e10*/  STS [R16.X4+0x864], R187 ;  /* 0x000864bb10007388 */ /* 0x0001e20000004800 */
[----:B------:R-:W-:Y:S02]  /*5e20*/  FFMA.FTZ R118, R117, -R112, R130 ;  /* 0x8000007075767223 */ /* 0x000fe40000010082 */
[----:B------:R-:W-:Y:S02]  /*5e30*/  FMUL.FTZ R189, R173, R46 ;  /* 0x0000002eadbd7220 */ /* 0x000fe40000410000 */
[----:B------:R-:W-:Y:S02]  /*5e40*/  FADD.FTZ R126, R10, R183 ;  /* 0x000000b70a7e7221 */ /* 0x000fe40000010000 */
[----:B------:R-:W-:Y:S02]  /*5e50*/  FFMA.FTZ R112, R109, -R112, R132 ;  /* 0x800000706d707223 */ /* 0x000fe40000010084 */
[----:B------:R-:W-:-:S02]  /*5e60*/  FMUL.FTZ R183, R171, R46 ;  /* 0x0000002eabb77220 */ /* 0x000fc40000410000 */
[C---:B------:R-:W-:Y:S02]  /*5e70*/  FMUL.FTZ R10, R118.reuse, R189 ;  /* 0x000000bd760a7220 */ /* 0x040fe40000410000 */
[-C--:B------:R-:W-:Y:S02]  /*5e80*/  FMUL.FTZ R120, R118, R183.reuse ;  /* 0x000000b776787220 */ /* 0x080fe40000410000 */
[----:B------:R-:W-:Y:S02]  /*5e90*/  FFMA.FTZ R191, R112, R183, R10 ;  /* 0x000000b770bf7223 */ /* 0x000fe4000001000a */
[----:B------:R-:W-:Y:S02]  /*5ea0*/  FMUL.FTZ R110, R103, R48 ;  /* 0x00000030676e7220 */ /* 0x000fe40000410000 */
[----:B------:R-:W-:Y:S02]  /*5eb0*/  FMUL.FTZ R10, R26, R11 ;  /* 0x0000000b1a0a7220 */ /* 0x000fe40000410000 */
[----:B------:R-:W-:-:S02]  /*5ec0*/  FFMA.FTZ R193, R112, R189, -R120 ;  /* 0x000000bd70c17223 */ /* 0x000fc40000010878 */
[-C--:B------:R-:W-:Y:S02]  /*5ed0*/  FFMA.FTZ R104, R105, -R110.reuse, R37 ;  /* 0x8000006e69687223 */ /* 0x080fe40000010025 */
[----:B------:R-:W-:Y:S02]  /*5ee0*/  FMUL.FTZ R120, R98, R179 ;  /* 0x000000b362787220 */ /* 0x000fe40000410000 */
[----:B------:R-:W-:Y:S02]  /*5ef0*/  FFMA.FTZ R10, R20, R17, -R10 ;  /* 0x00000011140a7223 */ /* 0x000fe4000001080a */
[----:B------:R-:W-:Y:S02]  /*5f00*/  FFMA.FTZ R110, R111, -R110, R21 ;  /* 0x8000006e6f6e7223 */ /* 0x000fe40000010015 */
[-C--:B0-----:R-:W-:Y:S02]  /*5f10*/  FMUL.FTZ R187, R175, R48.reuse ;  /* 0x00000030afbb7220 */ /* 0x081fe40000410000 */
[----:B------:R-:W-:-:S02]  /*5f20*/  FMUL.FTZ R185, R177, R48 ;  /* 0x00000030b1b97220 */ /* 0x000fc40000410000 */
[C---:B------:R-:W-:Y:S02]  /*5f30*/  FMUL.FTZ R195, R115.reuse, R183 ;  /* 0x000000b773c37220 */ /* 0x040fe40000410000 */
[----:B------:R-:W-:Y:S02]  /*5f40*/  FFMA.FTZ R183, R24, R181, -R120 ;  /* 0x000000b518b77223 */ /* 0x000fe40000010878 */
[----:B------:R-:W-:Y:S01]  /*5f50*/  FADD.FTZ R10, RZ, R10 ;  /* 0x0000000aff0a7221 */ /* 0x000fe20000010000 */
[----:B------:R-:W-:Y:S01]  /*5f60*/  STS [R16.X4+0x858], R195 ;  /* 0x000858c310007388 */ /* 0x000fe20000004800 */
[C---:B------:R-:W-:Y:S02]  /*5f70*/  FMUL.FTZ R120, R110.reuse, R187 ;  /* 0x000000bb6e787220 */ /* 0x040fe40000410000 */
[----:B------:R-:W-:Y:S02]  /*5f80*/  FMUL.FTZ R128, R110, R185 ;  /* 0x000000b96e807220 */ /* 0x000fe40000410000 */
[----:B------:R-:W-:-:S02]  /*5f90*/  FMUL.FTZ R197, R115, R189 ;  /* 0x000000bd73c57220 */ /* 0x000fc40000410000 */
        /* <DEDUP_REMOVED lines=131> */
.L_x_12966:
[----:B01-34-:R-:W-:Y:S05]  /*67d0*/  BSYNC B0 ;  /* 0x0000000000007941 */ /* 0x01bfea0003800000 */
.L_x_12965:
[----:B------:R0:W1:Y:S01]  /*67e0*/  LDS R9, [R128.X4+0x1100] ;  /* 0x0011000080097984 */ /* 0x0000620000004800 */
[----:B------:R-:W-:Y:S01]  /*67f0*/  BSSY B0, `(.L_x_12967) ;  /* 0x0000004000007945 */ /* 0x000fe20003800000 */
[----:B------:R-:W-:Y:S05]  /*6800*/  @!P0 BRA `(.L_x_12968) ;  /* 0x0000002000008947 */ /* 0x000fea0003800000 */
[----:B------:R2:W-:Y:S04]  /*6810*/  RED.E.ADD.F32.FTZ.RN.STRONG.GPU [R12.64+-0x780], R191 ;  /* 0xfff880bf0c00798e */ /* 0x0005e8000c10e788 */
[----:B-1----:R2:W-:Y:S02]  /*6820*/  RED.E.ADD.F32.FTZ.RN.STRONG.GPU [R14.64+-0x780], R9 ;  /* 0xfff880090e00798e */ /* 0x0025e4000c10e788 */
.L_x_12968:
[----:B------:R-:W-:Y:S05]  /*6830*/  BSYNC B0 ;  /* 0x0000000000007941 */ /* 0x000fea0003800000 */
.L_x_12967:
        /* <DEDUP_REMOVED lines=12> */
.L_x_12970:
[----:B-1----:R-:W-:Y:S05]  /*6900*/  BSYNC B0 ;  /* 0x0000000000007941 */ /* 0x002fea0003800000 */
.L_x_12969:
[----:B--2---:R1:W2:Y:S01]  /*6910*/  LDS R9, [R136.X4+0x1200] ;  /* 0x0012000088097984 */ /* 0x0042a20000004800 */
[----:B------:R-:W-:Y:S01]  /*6920*/  BSSY B0, `(.L_x_12971) ;  /* 0x0000004000007945 */ /* 0x000fe20003800000 */
[----:B------:R-:W-:Y:S05]  /*6930*/  @!P0 BRA `(.L_x_12972) ;  /* 0x0000002000008947 */ /* 0x000fea0003800000 */
[----:B------:R3:W-:Y:S04]  /*6940*/  RED.E.ADD.F32.FTZ.RN.STRONG.GPU [R12.64+-0x680], R195 ;  /* 0xfff980c30c00798e */ /* 0x0007e8000c10e788 */
[----:B--2---:R3:W-:Y:S02]  /*6950*/  RED.E.ADD.F32.FTZ.RN.STRONG.GPU [R14.64+-0x680], R9 ;  /* 0xfff980090e00798e */ /* 0x0047e4000c10e788 */
.L_x_12972:
[----:B------:R-:W-:Y:S05]  /*6960*/  BSYNC B0 ;  /* 0x0000000000007941 */ /* 0x000fea0003800000 */
.L_x_12971:
[----:B--23--:R2:W3:Y:S01]  /*6970*/  LDS R9, [R142.X4+0x1280] ;  /* 0x001280008e097984 */ /* 0x00c4e20000004800 */
[----:B------:R-:W-:Y:S01]  /*6980*/  BSSY B0, `(.L_x_12973) ;  /* 0x0000004000007945 */ /* 0x000fe20003800000 */
[----:B------:R-:W-:Y:S05]  /*6990*/  @!P1 BRA `(.L_x_12974) ;  /* 0x0000002000009947 */ /* 0x000fea0003800000 */
[----:B------:R4:W-:Y:S04]  /*69a0*/  RED.E.ADD.F32.FTZ.RN.STRONG.GPU [R12.64+-0x600], R197 ;  /* 0xfffa00c50c00798e */ /* 0x0009e8000c10e788 */
[----:B---3--:R4:W-:Y:S02]  /*69b0*/  RED.E.ADD.F32.FTZ.RN.STRONG.GPU [R14.64+-0x600], R9 ;  /* 0xfffa00090e00798e */ /* 0x0089e4000c10e788 */
.L_x_12974:
[----:B------:R-:W-:Y:S05]  /*69c0*/  BSYNC B0 ;  /* 0x0000000000007941 */ /* 0x000fea0003800000 */
.L_x_12973:
[----:B---34-:R3:W4:Y:S01]  /*69d0*/  LDS R9, [R144.X4+0x1300] ;  /* 0x0013000090097984 */ /* 0x0187220000004800 */
[----:B------:R-:W-:Y:S01]  /*69e0*/  BSSY B0, `(.L_x_12975) ;  /* 0x0000004000007945 */ /* 0x000fe20003800000 */
[----:B------:R-:W-:Y:S05]  /*69f0*/  @!P2 BRA `(.L_x_12976) ;  /* 0x000000200000a947 */ /* 0x000fea0003800000 */
[----:B------:R0:W-:Y:S04]  /*6a00*/  RED.E.ADD.F32.FTZ.RN.STRONG.GPU [R12.64+-0x580], R199 ;  /* 0xfffa80c70c00798e */ /* 0x0001e8000c10e788 */
[----:B----4-:R0:W-:Y:S02]  /*6a10*/  RED.E.ADD.F32.FTZ.RN.STRONG.GPU [R14.64+-0x580], R9 ;  /* 0xfffa80090e00798e */ /* 0x0101e4000c10e788 */
.L_x_12976:
[----:B------:R-:W-:Y:S05]  /*6a20*/  BSYNC B0 ;  /* 0x0000000000007941 */ /* 0x000fea0003800000 */
.L_x_12975:
[----:B0---4-:R0:W4:Y:S01]  /*6a30*/  LDS R9, [R148.X4+0x1380] ;  /* 0x0013800094097984 */ /* 0x0111220000004800 */
[----:B------:R-:W-:Y:S01]  /*6a40*/  BSSY B0, `(.L_x_12977) ;  /* 0x0000004000007945 */ /* 0x000fe20003800000 */
[----:B------:R-:W-:Y:S05]  /*6a50*/  @!P3 BRA `(.L_x_12978) ;  /* 0x000000200000b947 */ /* 0x000fea0003800000 */
[----:B------:R0:W-:Y:S04]  /*6a60*/  RED.E.ADD.F32.FTZ.RN.STRONG.GPU [R12.64+-0x500], R201 ;  /* 0xfffb00c90c00798e */ /* 0x0001e8000c10e788 */
[----:B----4-:R0:W-:Y:S02]  /*6a70*/  RED.E.ADD.F32.FTZ.RN.STRONG.GPU [R14.64+-0x500], R9 ;  /* 0xfffb00090e00798e */ /* 0x0101e4000c10e788 */
.L_x_12978:
[----:B------:R-:W-:Y:S05]  /*6a80*/  BSYNC B0 ;  /* 0x0000000000007941 */ /* 0x000fea0003800000 */
.L_x_12977:
[----:B0---4-:R0:W4:Y:S01]  /*6a90*/  LDS R9, [R150.X4+0x1400] ;  /* 0x0014000096097984 */ /* 0x0111220000004800 */
[----:B------:R-:W-:Y:S01]  /*6aa0*/  BSSY B0, `(.L_x_12979) ;  /* 0x0000004000007945 */ /* 0x000fe20003800000 */
[----:B------:R-:W-:Y:S05]  /*6ab0*/  @!P4 BRA `(.L_x_12980) ;  /* 0x000000200000c947 */ /* 0x000fea0003800000 */
[----:B------:R0:W-:Y:S04]  /*6ac0*/  RED.E.ADD.F32.FTZ.RN.STRONG.GPU [R12.64+-0x480], R203 ;  /* 0xfffb80cb0c00798e */ /* 0x0001e8000c10e788 */
[----:B----4-:R0:W-:Y:S02]  /*6ad0*/  RED.E.ADD.F32.FTZ.RN.STRONG.GPU [R14.64+-0x480], R9 ;  /* 0xfffb80090e00798e */ /* 0x0101e4000c10e788 */
.L_x_12980:
[----:B------:R-:W-:Y:S05]  /*6ae0*/  BSYNC B0 ;  /* 0x0000000000007941 */ /* 0x000fea0003800000 */
.L_x_12979:
[----:B0---4-:R0:W4:Y:S01]  /*6af0*/  LDS R9, [R152.X4+0x1480] ;  /* 0x0014800098097984 */ /* 0x0111220000004800 */
[----:B------:R-:W-:Y:S01]  /*6b00*/  BSSY B0, `(.L_x_12981) ;  /* 0x0000004000007945 */ /* 0x000fe20003800000 */
[----:B------:R-:W-:Y:S05]  /*6b10*/  @!P5 BRA `(.L_x_12982) ;  /* 0x000000200000d947 */ /* 0x000fea0003800000 */
[----:B------:R0:W-:Y:S04]  /*6b20*/  RED.E.ADD.F32.FTZ.RN.STRONG.GPU [R12.64+-0x400], R205 ;  /* 0xfffc00cd0c00798e */ /* 0x0001e8000c10e788 */
[----:B----4-:R0:W-:Y:S02]  /*6b30*/  RED.E.ADD.F32.FTZ.RN.STRONG.GPU [R14.64+-0x400], R9 ;  /* 0xfffc00090e00798e */ /* 0x0101e4000c10e788 */
.L_x_12982:
[----:B------:R-:W-:Y:S05]  /*6b40*/  BSYNC B0 ;  /* 0x0000000000007941 */ /* 0x000fea0003800000 */
.L_x_12981:
        /* <DEDUP_REMOVED lines=12> */
.L_x_12984:
[----:B0-----:R-:W-:Y:S05]  /*6c10*/  BSYNC B0 ;  /* 0x0000000000007941 */ /* 0x001fea0003800000 */
.L_x_12983:
[----:B----4-:R0:W4:Y:S01]  /*6c20*/  LDS R9, [R156.X4+0x1580] ;  /* 0x001580009c097984 */ /* 0x0101220000004800 */
[----:B------:R-:W-:Y:S01]  /*6c30*/  BSSY B0, `(.L_x_12985) ;  /* 0x0000004000007945 */ /* 0x000fe20003800000 */
[----:B------:R-:W-:Y:S05]  /*6c40*/  @!P0 BRA `(.L_x_12986) ;  /* 0x0000002000008947 */ /* 0x000fea0003800000 */
[----:B------:R0:W-:Y:S04]  /*6c50*/  RED.E.ADD.F32.FTZ.RN.STRONG.GPU [R12.64+-0x300], R185 ;  /* 0xfffd00b90c00798e */ /* 0x0001e8000c10e788 */
[----:B----4-:R0:W-:Y:S02]  /*6c60*/  RED.E.ADD.F32.FTZ.RN.STRONG.GPU [R14.64+-0x300], R9 ;  /* 0xfffd00090e00798e */ /* 0x0101e4000c10e788 */
.L_x_12986:
[----:B------:R-:W-:Y:S05]  /*6c70*/  BSYNC B0 ;  /* 0x0000000000007941 */ /* 0x000fea0003800000 */
.L_x_12985:
[----:B0---4-:R0:W4:Y:S01]  /*6c80*/  LDS R9, [R158.X4+0x1600] ;  /* 0x001600009e097984 */ /* 0x0111220000004800 */
[----:B------:R-:W-:Y:S01]  /*6c90*/  BSSY B0, `(.L_x_12987) ;  /* 0x0000004000007945 */ /* 0x000fe20003800000 */
[----:B------:R-:W-:Y:S05]  /*6ca0*/  @!P1 BRA `(.L_x_12988) ;  /* 0x0000002000009947 */ /* 0x000fea0003800000 */
[----:B------:R0:W-:Y:S04]  /*6cb0*/  RED.E.ADD.F32.FTZ.RN.STRONG.GPU [R12.64+-0x280], R183 ;  /* 0xfffd80b70c00798e */ /* 0x0001e8000c10e788 */
[----:B----4-:R0:W-:Y:S02]  /*6cc0*/  RED.E.ADD.F32.FTZ.RN.STRONG.GPU [R14.64+-0x280], R9 ;  /* 0xfffd80090e00798e */ /* 0x0101e4000c10e788 */
.L_x_12988:
[----:B------:R-:W-:Y:S05]  /*6cd0*/  BSYNC B0 ;  /* 0x0000000000007941 */ /* 0x000fea0003800000 */
.L_x_12987:
[----:B0---4-:R0:W4:Y:S01]  /*6ce0*/  LDS R9, [R160.X4+0x1680] ;  /* 0x00168000a0097984 */ /* 0x0111220000004800 */
[----:B------:R-:W-:Y:S01]  /*6cf0*/  BSSY B0, `(.L_x_12989) ;  /* 0x0000004000007945 */ /* 0x000fe20003800000 */
[----:B------:R-:W-:Y:S05]  /*6d00*/  @!P2 BRA `(.L_x_12990) ;  /* 0x000000200000a947 */ /* 0x000fea0003800000 */
[----:B------:R0:W-:Y:S04]  /*6d10*/  RED.E.ADD.F32.FTZ.RN.STRONG.GPU [R12.64+-0x200], R181 ;  /* 0xfffe00b50c00798e */ /* 0x0001e8000c10e788 */
[----:B----4-:R0:W-:Y:S02]  /*6d20*/  RED.E.ADD.F32.FTZ.RN.STRONG.GPU [R14.64+-0x200], R9 ;  /* 0xfffe00090e00798e */ /* 0x0101e4000c10e788 */
.L_x_12990:
[----:B------:R-:W-:Y:S05]  /*6d30*/  BSYNC B0 ;  /* 0x0000000000007941 */ /* 0x000fea0003800000 */
.L_x_12989:
[----:B0---4-:R0:W4:Y:S01]  /*6d40*/  LDS R9, [R162.X4+0x1700] ;  /* 0x00170000a2097984 */ /* 0x0111220000004800 */
[----:B------:R-:W-:Y:S01]  /*6d50*/  BSSY B0, `(.L_x_12991) ;  /* 0x0000004000007945 */ /* 0x000fe20003800000 */
[----:B------:R-:W-:Y:S05]  /*6d60*/  @!P3 BRA `(.L_x_12992) ;  /* 0x000000200000b947 */ /* 0x000fea0003800000 */
[----:B------:R0:W-:Y:S04]  /*6d70*/  RED.E.ADD.F32.FTZ.RN.STRONG.GPU [R12.64+-0x180], R179 ;  /* 0xfffe80b30c00798e */ /* 0x0001e8000c10e788 */
[----:B----4-:R0:W-:Y:S02]  /*6d80*/  RED.E.ADD.F32.FTZ.RN.STRONG.GPU [R14.64+-0x180], R9 ;  /* 0xfffe80090e00798e */ /* 0x0101e4000c10e788 */
.L_x_12992:
[----:B------:R-:W-:Y:S05]  /*6d90*/  BSYNC B0 ;  /* 0x0000000000007941 */ /* 0x000fea0003800000 */
.L_x_12991:
[----:B0---4-:R0:W4:Y:S01]  /*6da0*/  LDS R9, [R164.X4+0x1780] ;  /* 0x00178000a4097984 */ /* 0x0111220000004800 */
[----:B------:R-:W-:Y:S01]  /*6db0*/  BSSY B0, `(.L_x_12993) ;  /* 0x0000004000007945 */ /* 0x000fe20003800000 */
[----:B------:R-:W-:Y:S05]  /*6dc0*/  @!P4 BRA `(.L_x_12994) ;  /* 0x000000200000c947 */ /* 0x000fea0003800000 */
[----:B------:R0:W-:Y:S04]  /*6dd0*/  RED.E.ADD.F32.FTZ.RN.STRONG.GPU [R12.64+-0x100], R141 ;  /* 0xffff008d0c00798e */ /* 0x0001e8000c10e788 */
[----:B----4-:R0:W-:Y:S02]  /*6de0*/  RED.E.ADD.F32.FTZ.RN.STRONG.GPU [R14.64+-0x100], R9 ;  /* 0xffff00090e00798e */ /* 0x0101e4000c10e788 */
.L_x_12994:
[----:B------:R-:W-:Y:S05]  /*6df0*/  BSYNC B0 ;  /* 0x0000000000007941 */ /* 0x000fea0003800000 */
.L_x_12993:
[----:B0---4-:R0:W4:Y:S01]  /*6e00*/  LDS R9, [R166.X4+0x1800] ;  /* 0x00180000a6097984 */ /* 0x0111220000004800 */
[----:B------:R-:W-:Y:S01]  /*6e10*/  BSSY B0, `(.L_x_12995) ;  /* 0x0000004000007945 */ /* 0x000fe20003800000 */
[----:B------:R-:W-:Y:S05]  /*6e20*/  @!P5 BRA `(.L_x_12996) ;  /* 0x000000200000d947 */ /* 0x000fea0003800000 */
[----:B------:R0:W-:Y:S04]  /*6e30*/  RED.E.ADD.F32.FTZ.RN.STRONG.GPU [R12.64+-0x80], R139 ;  /* 0xffff808b0c00798e */ /* 0x0001e8000c10e788 */
[----:B----4-:R0:W-:Y:S02]  /*6e40*/  RED.E.ADD.F32.FTZ.RN.STRONG.GPU [R14.64+-0x80], R9 ;  /* 0xffff80090e00798e */ /* 0x0101e4000c10e788 */
.L_x_12996:
[----:B------:R-:W-:Y:S05]  /*6e50*/  BSYNC B0 ;  /* 0x0000000000007941 */ /* 0x000fea0003800000 */
.L_x_12995:
        /* <DEDUP_REMOVED lines=29> */
[-C--:B------:R-:W-:Y:S02]  /*7030*/  FFMA.FTZ R12, R135, R147.reuse, R8 ;  /* 0x00000093870c7223 */ /* 0x080fe40000010008 */
[----:B------:R-:W-:Y:S02]  /*7040*/  FFMA.FTZ R165, R2, R147, R165 ;  /* 0x0000009302a57223 */ /* 0x000fe400000100a5 */
[----:B0-----:R-:W-:Y:S02]  /*7050*/  @!P0 FADD.FTZ R120, R120, R15 ;  /* 0x0000000f78788221 */ /* 0x001fe40000010000 */
[----:B------:R-:W-:Y:S02]  /*7060*/  FMUL.FTZ R9, R106, R9 ;  /* 0x000000096a097220 */ /* 0x000fe40000410000 */
[----:B----4-:R-:W-:Y:S01]  /*7070*/  @!P0 FADD.FTZ R126, R126, R13 ;  /* 0x0000000d7e7e8221 */ /* 0x010fe20000010000 */
[----:B------:R-:W0:Y:S01]  /*7080*/  SHFL.DOWN PT, R15, R120, 0x8, 0x1f ;  /* 0x09001f00780f7f89 */ /* 0x000e2200000e0000 */
[----:B------:R-:W-:Y:S01]  /*7090*/  FMUL.FTZ R8, R129, R167 ;  /* 0x000000a781087220 */ /* 0x000fe20000410000 */
[----:B------:R-:W-:Y:S01]  /*70a0*/  ISETP.GT.AND P0, PT, R57, 0x17, PT ;  /* 0x000000173900780c */ /* 0x000fe20003f04270 */
[----:B------:R-:W-:Y:S01]  /*70b0*/  FFMA.FTZ R165, R108, R165, R9 ;  /* 0x000000a56ca57223 */ /* 0x000fe20000010009 */
[----:B------:R-:W4:Y:S01]  /*70c0*/  SHFL.DOWN PT, R13, R126, 0x8, 0x1f ;  /* 0x09001f007e0d7f89 */ /* 0x000f2200000e0000 */
[----:B------:R-:W-:-:S02]  /*70d0*/  FMUL.FTZ R9, R3, R167 ;  /* 0x000000a703097220 */ /* 0x000fc40000410000 */
[----:B------:R-:W-:Y:S02]  /*70e0*/  FFMA.FTZ R119, R119, R39, R8 ;  /* 0x0000002777777223 */ /* 0x000fe40000010008 */
[C---:B------:R-:W-:Y:S02]  /*70f0*/  FMUL.FTZ R8, R3.reuse, R151 ;  /* 0x0000009703087220 */ /* 0x040fe40000410000 */
[----:B------:R-:W-:Y:S02]  /*7100*/  FFMA.FTZ R22, R38, R11, R22 ;  /* 0x0000000b26167223 */ /* 0x000fe40000010016 */
[C---:B------:R-:W-:Y:S02]  /*7110*/  FFMA.FTZ R39, R2.reuse, R39, R9 ;  /* 0x0000002702277223 */ /* 0x040fe40000010009 */
[-C--:B------:R-:W-:Y:S02]  /*7120*/  FFMA.FTZ R11, R2, R153.reuse, -R8 ;  /* 0x00000099020b7223 */ /* 0x080fe40000010808 */
[----:B------:R-:W-:-:S02]  /*7130*/  FMUL.FTZ R9, R3, R153 ;  /* 0x0000009903097220 */ /* 0x000fc40000410000 */
[----:B------:R-:W-:Y:S02]  /*7140*/  FMUL.FTZ R11, R116, R11 ;  /* 0x0000000b740b7220 */ /* 0x000fe40000410000 */
[----:B------:R-:W-:Y:S02]  /*7150*/  FFMA.FTZ R9, R2, R151, R9 ;  /* 0x0000009702097223 */ /* 0x000fe40000010009 */
[----:B------:R-:W-:Y:S02]  /*7160*/  FMUL.FTZ R8, R123, R153 ;  /* 0x000000997b087220 */ /* 0x000fe40000410000 */
[----:B0-----:R-:W-:Y:S02]  /*7170*/  @!P0 FADD.FTZ R120, R120, R15 ;  /* 0x0000000f78788221 */ /* 0x001fe40000010000 */
[----:B------:R-:W-:Y:S02]  /*7180*/  FFMA.FTZ R11, R114, R9, R11 ;  /* 0x00000009720b7223 */ /* 0x000fe4000001000b */
[----:B------:R-:W-:Y:S01]  /*7190*/  FMUL.FTZ R9, R3, R171 ;  /* 0x000000ab03097220 */ /* 0x000fe20000410000 */
[----:B------:R-:W0:Y:S01]  /*71a0*/  SHFL.DOWN PT, R15, R120, 0x10, 0x1f ;  /* 0x0a001f00780f7f89 */ /* 0x000e2200000e0000 */
[----:B------:R-:W-:-:S02]  /*71b0*/  FFMA.FTZ R167, R2, R167, -R10 ;  /* 0x000000a702a77223 */ /* 0x000fc4000001080a */
[----:B----4-:R-:W-:Y:S01]  /*71c0*/  @!P0 FADD.FTZ R126, R126, R13 ;  /* 0x0000000d7e7e8221 */ /* 0x010fe20000010000 */
[----:B------:R-:W-:Y:S01]  /*71d0*/  ISETP.GT.AND P0, PT, R57, 0xf, PT ;  /* 0x0000000f3900780c */ /* 0x000fe20003f04270 */
[----:B------:R-:W-:Y:S02]  /*71e0*/  FFMA.FTZ R10, R113, R151, R8 ;  /* 0x00000097710a7223 */ /* 0x000fe40000010008 */
[-C--:B------:R-:W-:Y:S01]  /*71f0*/  FMUL.FTZ R8, R117, R173.reuse ;  /* 0x000000ad75087220 */ /* 0x080fe20000410000 */
[----:B------:R-:W4:Y:S01]  /*7200*/  SHFL.DOWN PT, R13, R126, 0x10, 0x1f ;  /* 0x0a001f007e0d7f89 */ /* 0x000f2200000e0000 */
[-C--:B------:R-:W-:Y:S02]  /*7210*/  FFMA.FTZ R9, R2, R173.reuse, -R9 ;  /* 0x000000ad02097223 */ /* 0x080fe40000010809 */
[----:B------:R-:W-:Y:S02]  /*7220*/  FMUL.FTZ R173, R3, R173 ;  /* 0x000000ad03ad7220 */ /* 0x000fe40000410000 */
[----:B------:R-:W-:-:S02]  /*7230*/  FMUL.FTZ R9, R118, R9 ;  /* 0x0000000976097220 */ /* 0x000fc40000410000 */
[-C--:B------:R-:W-:Y:S02]  /*7240*/  FFMA.FTZ R173, R2, R171.reuse, R173 ;  /* 0x000000ab02ad7223 */ /* 0x080fe400000100ad */
[----:B------:R-:W-:Y:S02]  /*7250*/  FFMA.FTZ R109, R109, R171, R8 ;  /* 0x000000ab6d6d7223 */ /* 0x000fe40000010008 */
[----:B------:R-:W-:Y:S02]  /*7260*/  FMUL.FTZ R8, R111, R175 ;  /* 0x000000af6f087220 */ /* 0x000fe40000410000 */
[----:B------:R-:W-:Y:S02]  /*7270*/  FFMA.FTZ R83, R12, R40, R83 ;  /* 0x000000280c537223 */ /* 0x000fe40000010053 */
[----:B------:R-:W-:Y:S02]  /*7280*/  FFMA.FTZ R165, R133, R12, R165 ;  /* 0x0000000c85a57223 */ /* 0x000fe400000100a5 */
[----:B------:R-:W-:-:S02]  /*7290*/  FFMA.FTZ R112, R112, R173, R9 ;  /* 0x000000ad70707223 */ /* 0x000fc40000010009 */
[----:B------:R-:W-:Y:S02]  /*72a0*/  FMUL.FTZ R9, R3, R175 ;  /* 0x000000af03097220 */ /* 0x000fe40000410000 */
[----:B------:R-:W-:Y:S02]  /*72b0*/  FFMA.FTZ R12, R105, R177, R8 ;  /* 0x000000b1690c7223 */ /* 0x000fe40000010008 */
[----:B------:R-:W-:Y:S02]  /*72c0*/  FMUL.FTZ R8, R3, R169 ;  /* 0x000000a903087220 */ /* 0x000fe40000410000 */
[----:B------:R-:W-:Y:S02]  /*72d0*/  FFMA.FTZ R81, R10, R44, R81 ;  /* 0x0000002c0a517223 */ /* 0x000fe40000010051 */
[----:B------:R-:W-:Y:S02]  /*72e0*/  FFMA.FTZ R11, R121, R10, R11 ;  /* 0x0000000a790b7223 */ /* 0x000fe4000001000b */
[----:B------:R-:W-:-:S02]  /*72f0*/  FMUL.FTZ R10, R3, R177 ;  /* 0x000000b1030a7220 */ /* 0x000fc40000410000 */
[C---:B------:R-:W-:Y:S02]  /*7300*/  FFMA.FTZ R177, R2.reuse, R177, R9 ;  /* 0x000000b102b17223 */ /* 0x040fe40000010009 */
[C---:B------:R-:W-:Y:S02]  /*7310*/  FFMA.FTZ R9, R2.reuse, R155, -R8 ;  /* 0x0000009b02097223 */ /* 0x040fe40000010808 */
[----:B------:R-:W-:Y:S02]  /*7320*/  FMUL.FTZ R8, R3, R36 ;  /* 0x0000002403087220 */ /* 0x000fe40000410000 */
[----:B------:R-:W-:Y:S02]  /*7330*/  FFMA.FTZ R175, R2, R175, -R10 ;  /* 0x000000af02af7223 */ /* 0x000fe4000001080a */
[----:B------:R-:W-:Y:S02]  /*7340*/  FMUL.FTZ R167, R100, R167 ;  /* 0x000000a764a77220 */ /* 0x000fe40000410000 */
[----:B------:R-:W-:-:S02]  /*7350*/  FMUL.FTZ R10, R107, R155 ;  /* 0x0000009b6b0a7220 */ /* 0x000fc40000410000 */
[----:B------:R-:W-:Y:S02]  /*7360*/  FMUL.FTZ R98, R98, R9 ;  /* 0x0000000962627220 */ /* 0x000fe40000410000 */
[C---:B------:R-:W-:Y:S02]  /*7370*/  FMUL.FTZ R155, R3.reuse, R155 ;  /* 0x0000009b039b7220 */ /* 0x040fe40000410000 */
[-C--:B------:R-:W-:Y:S02]  /*7380*/  FMUL.FTZ R3, R3, R157.reuse ;  /* 0x0000009d03037220 */ /* 0x080fe40000410000 */
[----:B------:R-:W-:Y:S02]  /*7390*/  FFMA.FTZ R9, R2, R157, -R8 ;  /* 0x0000009d02097223 */ /* 0x000fe40000010808 */
[----:B------:R-:W-:Y:S02]  /*73a0*/  FFMA.FTZ R102, R102, R39, R167 ;  /* 0x0000002766667223 */ /* 0x000fe400000100a7 */
[----:B0-----:R-:W-:-:S02]  /*73b0*/  @!P0 FADD.FTZ R120, R120, R15 ;  /* 0x0000000f78788221 */ /* 0x001fc40000010000 */
[----:B------:R-:W-:Y:S02]  /*73c0*/  FMUL.FTZ R175, R110, R175 ;  /* 0x000000af6eaf7220 */ /* 0x000fe40000410000 */
[C---:B------:R-:W-:Y:S02]  /*73d0*/  FFMA.FTZ R155, R2.reuse, R169, R155 ;  /* 0x000000a9029b7223 */ /* 0x040fe4000001009b */
[----:B------:R-:W-:Y:S02]  /*73e0*/  FFMA.FTZ R3, R2, R36, R3 ;  /* 0x0000002402037223 */ /* 0x000fe40000010003 */
[----:B------:R-:W-:Y:S02]  /*73f0*/  FMUL.FTZ R9, R26, R9 ;  /* 0x000000091a097220 */ /* 0x000fe40000410000 */
[----:B------:R-:W-:Y:S01]  /*7400*/  FFMA.FTZ R102, R127, R119, R102 ;  /* 0x000000777f667223 */ /* 0x000fe20000010066 */
[----:B------:R-:W-:Y:S01]  /*7410*/  MOV R127, R120 ;  /* 0x00000078007f7202 */ /* 0x000fe20000000f00 */
        /* <DEDUP_REMOVED lines=34> */
.L_x_12998:
[----:B0-----:R-:W-:Y:S05]  /*7640*/  BSYNC B0 ;  /* 0x0000000000007941 */ /* 0x001fea0003800000 */
.L_x_12997:
[----:B------:R-:W-:Y:S02]  /*7650*/  IADD3 R92, R92, 0x1, RZ ;  /* 0x000000015c5c7810 */ /* 0x000fe40007ffe0ff */
[----:B------:R-:W-:Y:S02]  /*7660*/  IADD3 R93, P1, R93, 0x1, RZ ;  /* 0x000000015d5d7810 */ /* 0x000fe40007f3e0ff */
[----:B------:R-:W-:Y:S02]  /*7670*/  ISETP.GE.AND P0, PT, R92, c[0x0][0x16c], PT ;  /* 0x00005b005c007a0c */ /* 0x000fe40003f06270 */
[----:B------:R-:W-:-:S11]  /*7680*/  IADD3.X R94, RZ, R94, RZ, P1, !PT ;  /* 0x0000005eff5e7210 */ /* 0x000fd60000ffe4ff */
[----:B------:R-:W-:Y:S01]  /*7690*/  @P0 CALL.REL.NOINC `(.L_x_12952) ;  /* 0x0000001000000944 */ /* 0x000fe20003c00000 */
[----:B------:R-:W-:Y:S05]  /*76a0*/  BRA `(.L_x_12999) ;  /* 0xffffb46000007947 */ /* 0x000fea000383ffff */
.L_x_12952:
[----:B------:R-:W-:Y:S01]  /*76b0*/  BAR.SYNC.DEFER_BLOCKING 0x0 ;  /* 0x0000000000007b1d */ /* 0x000fe20000010000 */
[----:B0-----:R-:W-:-:S05]  /*76c0*/  IMAD.WIDE R2, R59, 0x10, R28 ;  /* 0x000000103b027825 */ /* 0x001fca00078e021c */
[----:B------:R-:W4:Y:S01]  /*76d0*/  LDG.E.128 R8, [R2.64] ;  /* 0x0000000802087981 */ /* 0x000f22000c1e1d00 */
[----:B------:R-:W-:Y:S01]  /*76e0*/  F2FP.PACK_AB R83, R82, R83 ;  /* 0x000000535253723e */ /* 0x000fe200000000ff */
[----:B------:R-:W-:Y:S01]  /*76f0*/  IMAD R13, R60, c[0x0][0x2d8], RZ ;  /* 0x0000b6003c0d7a24 */ /* 0x000fe200078e02ff */
[----:B------:R-:W-:Y:S02]  /*7700*/  F2FP.PACK_AB R82, R80, R81 ;  /* 0x000000515052723e */ /* 0x000fe400000000ff */
[----:B------:R-:W-:Y:S01]  /*7710*/  F2FP.PACK_AB R81, R78, R79 ;  /* 0x0000004f4e51723e */ /* 0x000fe200000000ff */
[----:B------:R-:W-:Y:S01]  /*7720*/  IMAD R23, R62, c[0x0][0x2dc], R13 ;  /* 0x0000b7003e177a24 */ /* 0x000fe200078e020d */
[----:B------:R-:W-:Y:S02]  /*7730*/  F2FP.PACK_AB R80, R76, R77 ;  /* 0x0000004d4c50723e */ /* 0x000fe400000000ff */
[----:B------:R-:W-:Y:S02]  /*7740*/  IADD3 R20, R43, -0x1, RZ ;  /* 0xffffffff2b147810 */ /* 0x000fe40007ffe0ff */
[----:B------:R-:W-:Y:S01]  /*7750*/  IADD3 R41, R41, 0x1, RZ ;  /* 0x0000000129297810 */ /* 0x000fe20007ffe0ff */
[----:B----4-:R-:W-:Y:S01]  /*7760*/  STS.128 [R57.X16], R8 ;  /* 0x0000000839007388 */ /* 0x010fe2000000cc00 */
[----:B------:R-:W-:-:S06]  /*7770*/  NOP ;  /* 0x0000000000007918 */ /* 0x000fcc0000000000 */
[----:B------:R-:W0:Y:S04]  /*7780*/  LDS.128 R4, [R57.X16] ;  /* 0x0000000039047984 */ /* 0x000e28000000cc00 */
[----:B------:R-:W-:Y:S06]  /*7790*/  BAR.SYNC.DEFER_BLOCKING 0x0 ;  /* 0x0000000000007b1d */ /* 0x000fec0000010000 */
[----:B------:R-:W-:Y:S01]  /*77a0*/  STS.128 [R57.X16], R80 ;  /* 0x0000005039007388 */ /* 0x000fe2000000cc00 */
[----:B0-----:R-:W-:-:S02]  /*77b0*/  HADD2.F32 R0, -RZ, R4.H0_H0 ;  /* 0x20000004ff007230 */ /* 0x001fc40000004100 */
[----:B------:R-:W-:Y:S02]  /*77c0*/  HADD2.F32 R4, -RZ, R4.H1_H1 ;  /* 0x30000004ff047230 */ /* 0x000fe40000004100 */
[----:B------:R-:W-:Y:S01]  /*77d0*/  HADD2.F32 R2, -RZ, R5.H0_H0 ;  /* 0x20000005ff027230 */ /* 0x000fe20000004100 */
[--C-:B------:R-:W-:Y:S01]  /*77e0*/  FADD.FTZ R0, R0, R63.reuse ;  /* 0x0000003f00007221 */ /* 0x100fe20000010000 */
[----:B------:R-:W-:Y:S01]  /*77f0*/  HADD2.F32 R10, -RZ, R7.H1_H1 ;  /* 0x30000007ff0a7230 */ /* 0x000fe20000004100 */
[--C-:B------:R-:W-:Y:S02]  /*7800*/  FADD.FTZ R4, R4, R63.reuse ;  /* 0x0000003f04047221 */ /* 0x100fe40000010000 */
[--C-:B------:R-:W-:Y:S01]  /*7810*/  FADD.FTZ R8, R2, R63.reuse ;  /* 0x0000003f02087221 */ /* 0x100fe20000010000 */
[----:B------:R-:W-:Y:S01]  /*7820*/  FSETP.GTU.FTZ.AND P6, PT, R0, 20, PT ;  /* 0x41a000000000780b */ /* 0x000fe20003fdc000 */
[----:B------:R-:W-:Y:S01]  /*7830*/  HADD2.F32 R2, -RZ, R5.H1_H1 ;  /* 0x30000005ff027230 */ /* 0x000fe20000004100 */
[----:B------:R-:W-:Y:S01]  /*7840*/  FSETP.GTU.FTZ.AND P0, PT, R4, 20, PT ;  /* 0x41a000000400780b */ /* 0x000fe20003f1c000 */
[----:B------:R-:W-:Y:S01]  /*7850*/  FADD.FTZ R10, R10, R63 ;  /* 0x0000003f0a0a7221 */ /* 0x000fe20000010000 */
[----:B------:R-:W-:-:S02]  /*7860*/  FSETP.GTU.FTZ.AND P1, PT, R8, 20, PT ;  /* 0x41a000000800780b */ /* 0x000fc40003f3c000 */
[----:B------:R-:W-:-:S05]  /*7870*/  FADD.FTZ R5, R2, R63 ;  /* 0x0000003f02057221 */ /* 0x000fca0000010000 */
[----:B------:R-:W-:Y:S02]  /*7880*/  FSETP.GTU.FTZ.AND P2, PT, R5, 20, PT ;  /* 0x41a000000500780b */ /* 0x000fe40003f5c000 */
[----:B------:R-:W-:Y:S02]  /*7890*/  @!P6 FMUL.FTZ R0, R0, -1.4426950216293334961 ;  /* 0xbfb8aa3b0000e820 */ /* 0x000fe40000410000 */
[----:B------:R-:W-:Y:S01]  /*78a0*/  @!P0 FMUL.FTZ R3, R4, -1.4426950216293334961 ;  /* 0xbfb8aa3b04038820 */ /* 0x000fe20000410000 */
[--C-:B------:R-:W-:Y:S02]  /*78b0*/  HADD2.F32 R4, -RZ, R6.reuse.H0_H0 ;  /* 0x20000006ff047230 */ /* 0x100fe40000004100 */
[----:B------:R-:W-:Y:S01]  /*78c0*/  HADD2.F32 R6, -RZ, R6.H1_H1 ;  /* 0x30000006ff067230 */ /* 0x000fe20000004100 */
[----:B------:R-:W0:Y:S02]  /*78d0*/  @!P6 MUFU.EX2 R0, R0 ;  /* 0x000000000000e308 */ /* 0x000e240000000800 */
[----:B------:R-:W-:-:S02]  /*78e0*/  FADD.FTZ R9, R4, R63 ;  /* 0x0000003f04097221 */ /* 0x000fc40000010000 */
[----:B------:R-:W-:Y:S02]  /*78f0*/  FADD.FTZ R11, R6, R63 ;  /* 0x0000003f060b7221 */ /* 0x000fe40000010000 */
[----:B------:R-:W-:Y:S01]  /*7900*/  @!P2 FMUL.FTZ R4, R5, -1.4426950216293334961 ;  /* 0xbfb8aa3b0504a820 */ /* 0x000fe20000410000 */
[----:B------:R-:W-:Y:S01]  /*7910*/  FSETP.GTU.FTZ.AND P3, PT, R9, 20, PT ;  /* 0x41a000000900780b */ /* 0x000fe20003f7c000 */
[----:B------:R-:W4:Y:S01]  /*7920*/  @!P0 MUFU.EX2 R3, R3 ;  /* 0x0000000300038308 */ /* 0x000f220000000800 */
[----:B------:R-:W-:Y:S01]  /*7930*/  FSETP.GTU.FTZ.AND P4, PT, R11, 20, PT ;  /* 0x41a000000b00780b */ /* 0x000fe20003f9c000 */
[----:B0-----:R-:W-:-:S06]  /*7940*/  @!P6 FADD.FTZ R2, R0, 1 ;  /* 0x3f8000000002e421 */ /* 0x001fcc0000010000 */
[----:B------:R-:W-:Y:S01]  /*7950*/  @!P2 MUFU.EX2 R6, R4 ;  /* 0x000000040006a308 */ /* 0x000fe20000000800 */
[----:B------:R-:W-:Y:S01]  /*7960*/  @!P1 FMUL.FTZ R0, R8, -1.4426950216293334961 ;  /* 0xbfb8aa3b08009820 */ /* 0x000fe20000410000 */
[----:B------:R-:W-:-:S04]  /*7970*/  HADD2.F32 R8, -RZ, R7.H0_H0 ;  /* 0x20000007ff087230 */ /* 0x000fc80000004100 */
[----:B------:R-:W-:Y:S02]  /*7980*/  @!P4 FMUL.FTZ R5, R11, -1.4426950216293334961 ;  /* 0xbfb8aa3b0b05c820 */ /* 0x000fe40000410000 */
[----:B------:R-:W-:Y:S01]  /*7990*/  FADD.FTZ R8, R8, R63 ;  /* 0x0000003f08087221 */ /* 0x000fe20000010000 */
[----:B------:R0:W5:Y:S01]  /*79a0*/  @!P6 MUFU.RCP R12, R2 ;  /* 0x00000002000ce308 */ /* 0x0001620000001000 */
[----:B----4-:R-:W-:-:S03]  /*79b0*/  @!P0 FADD.FTZ R3, R3, 1 ;  /* 0x3f80000003038421 */ /* 0x010fc60000010000 */
[----:B------:R-:W-:-:S04]  /*79c0*/  FSETP.GTU.FTZ.AND P5, PT, R8, 20, PT ;  /* 0x41a000000800780b */ /* 0x000fc80003fbc000 */
[----:B------:R-:W-:Y:S01]  /*79d0*/  @!P4 MUFU.EX2 R5, R5 ;  /* 0x000000050005c308 */ /* 0x000fe20000000800 */
[----:B0-----:R-:W-:Y:S02]  /*79e0*/  @!P3 FMUL.FTZ R2, R9, -1.4426950216293334961 ;  /* 0xbfb8aa3b0902b820 */ /* 0x001fe40000410000 */
[----:B-----5:R-:W-:Y:S01]  /*79f0*/  @!P6 FMUL.FTZ R69, R69, R12 ;  /* 0x0000000c4545e220 */ /* 0x020fe20000410000 */
[----:B------:R-:W-:-:S04]  /*7a00*/  FSETP.GTU.FTZ.AND P6, PT, R10, 20, PT ;  /* 0x41a000000a00780b */ /* 0x000fc80003fdc000 */
[----:B------:R-:W0:Y:S01]  /*7a10*/  @!P3 MUFU.EX2 R2, R2 ;  /* 0x000000020002b308 */ /* 0x000e220000000800 */
[----:B------:R-:W-:-:S06]  /*7a20*/  NOP ;  /* 0x0000000000007918 */ /* 0x000fcc0000000000 */
[----:B------:R-:W-:Y:S01]  /*7a30*/  @!P5 FMUL.FTZ R7, R8, -1.4426950216293334961 ;  /* 0xbfb8aa3b0807d820 */ /* 0x000fe20000410000 */
[----:B------:R-:W4:Y:S01]  /*7a40*/  LDS.128 R12, [R57.X16] ;  /* 0x00000000390c7984 */ /* 0x000f22000000cc00 */
[----:B------:R-:W5:Y:S01]  /*7a50*/  @!P1 MUFU.EX2 R0, R0 ;  /* 0x0000000000009308 */ /* 0x000f620000000800 */
[----:B------:R-:W-:Y:S02]  /*7a60*/  @!P6 FMUL.FTZ R4, R10, -1.4426950216293334961 ;  /* 0xbfb8aa3b0a04e820 */ /* 0x000fe40000410000 */
[----:B0-----:R-:W-:-:S05]  /*7a70*/  @!P3 FADD.FTZ R2, R2, 1 ;  /* 0x3f8000000202b421 */ /* 0x001fca0000010000 */
[----:B------:R0:W1:Y:S08]  /*7a80*/  @!P6 MUFU.EX2 R9, R4 ;  /* 0x000000040009e308 */ /* 0x0000700000000800 */
[----:B------:R2:W3:Y:S01]  /*7a90*/  @!P5 MUFU.EX2 R8, R7 ;  /* 0x000000070008d308 */ /* 0x0004e20000000800 */
[----:B0-----:R-:W-:Y:S01]  /*7aa0*/  SHF.L.U32 R4, R20, 0x8, RZ ;  /* 0x0000000814047819 */ /* 0x001fe200000006ff */
[----:B-----5:R-:W-:-:S06]  /*7ab0*/  @!P1 FADD.FTZ R0, R0, 1 ;  /* 0x3f80000000009421 */ /* 0x020fcc0000010000 */
[----:B------:R-:W0:Y:S01]  /*7ac0*/  @!P0 MUFU.RCP R11, R3 ;  /* 0x00000003000b8308 */ /* 0x000e220000001000 */
[----:B--2---:R-:W-:Y:S01]  /*7ad0*/  @!P4 FADD.FTZ R7, R5, 1 ;  /* 0x3f8000000507c421 */ /* 0x004fe20000010000 */
[----:B------:R-:W-:Y:S01]  /*7ae0*/  SHF.R.S32.HI R5, RZ, 0x1f, R4 ;  /* 0x0000001fff057819 */ /* 0x000fe20000011404 */
[----:B-1----:R-:W-:-:S05]  /*7af0*/  @!P6 FADD.FTZ R9, R9, 1 ;  /* 0x3f8000000909e421 */ /* 0x002fca0000010000 */
[----:B------:R1:W-:Y:S01]  /*7b00*/  @!P3 MUFU.RCP R19, R2 ;  /* 0x000000020013b308 */ /* 0x0003e20000001000 */
[----:B---3--:R-:W-:-:S07]  /*7b10*/  @!P5 FADD.FTZ R8, R8, 1 ;  /* 0x3f8000000808d421 */ /* 0x008fce0000010000 */
[----:B------:R2:W3:Y:S01]  /*7b20*/  @!P1 MUFU.RCP R17, R0 ;  /* 0x0000000000119308 */ /* 0x0004e20000001000 */
[----:B-1----:R-:W-:-:S04]  /*7b30*/  IMAD.WIDE.U32 R2, R62, c[0x0][0x2d8], R4 ;  /* 0x0000b6003e027a25 */ /* 0x002fc800078e0004 */
[----:B0-----:R-:W-:Y:S01]  /*7b40*/  @!P0 FMUL.FTZ R68, R68, R11 ;  /* 0x0000000b44448220 */ /* 0x001fe20000410000 */
[----:B------:R-:W-:Y:S01]  /*7b50*/  IADD3 R3, R3, R23, RZ ;  /* 0x0000001703037210 */ /* 0x000fe20007ffe0ff */
[----:B------:R-:W-:Y:S01]  /*7b60*/  IMAD R23, R65, c[0x0][0x2e0], RZ ;  /* 0x0000b80041177a24 */ /* 0x000fe200078e02ff */
[----:B------:R0:W1:Y:S01]  /*7b70*/  @!P4 MUFU.RCP R10, R7 ;  /* 0x00000007000ac308 */ /* 0x0000620000001000 */
[----:B--2---:R-:W-:Y:S02]  /*7b80*/  @!P2 FADD.FTZ R0, R6, 1 ;  /* 0x3f8000000600a421 */ /* 0x004fe40000010000 */
[C---:B------:R-:W-:Y:S02]  /*7b90*/  IMAD R23, R66.reuse, c[0x0][0x2e4], R23 ;  /* 0x0000b90042177a24 */ /* 0x040fe400078e0217 */
[----:B------:R-:W-:-:S03]  /*7ba0*/  IMAD.WIDE.U32 R2, R66, c[0x0][0x2e0], R2 ;  /* 0x0000b80042027a25 */ /* 0x000fc600078e0002 */
[----:B------:R2:W5:Y:S01]  /*7bb0*/  @!P5 MUFU.RCP R21, R8 ;  /* 0x000000080015d308 */ /* 0x0005620000001000 */
[----:B---3--:R-:W-:Y:S01]  /*7bc0*/  @!P1 FMUL.FTZ R70, R70, R17 ;  /* 0x0000001146469220 */ /* 0x008fe20000410000 */
[----:B------:R-:W-:Y:S01]  /*7bd0*/  IADD3 R3, R3, R23, RZ ;  /* 0x0000001703037210 */ /* 0x000fe20007ffe0ff */
[----:B------:R-:W-:Y:S01]  /*7be0*/  @!P3 FMUL.FTZ R72, R72, R19 ;  /* 0x000000134848b220 */ /* 0x000fe20000410000 */
[----:B------:R-:W-:Y:S01]  /*7bf0*/  LEA R6, P0, R2, c[0x0][0x330], 0x1 ;  /* 0x0000cc0002067a11 */ /* 0x000fe200078008ff */
[----:B------:R-:W-:Y:S01]  /*7c00*/  IMAD.WIDE.U32 R4, R62, c[0x0][0x2f8], R4 ;  /* 0x0000be003e047a25 */ /* 0x000fe200078e0004 */
[----:B------:R-:W-:Y:S02]  /*7c10*/  IADD3 R28, P1, R28, -0x200, RZ ;  /* 0xfffffe001c1c7810 */ /* 0x000fe40007f3e0ff */
[----:B0-----:R-:W-:Y:S01]  /*7c20*/  LEA.HI.X R7, R2, c[0x0][0x334], R3, 0x1, P0 ;  /* 0x0000cd0002077a11 */ /* 0x001fe200000f0c03 */
[----:B------:R-:W0:Y:S01]  /*7c30*/  @!P6 MUFU.RCP R16, R9 ;  /* 0x000000090010e308 */ /* 0x000e220000001000 */
[----:B-1----:R-:W-:Y:S01]  /*7c40*/  @!P4 FMUL.FTZ R73, R73, R10 ;  /* 0x0000000a4949c220 */ /* 0x002fe20000410000 */
[----:B--2---:R-:W-:Y:S01]  /*7c50*/  F2FP.PACK_AB R8, R68, R69 ;  /* 0x000000454408723e */ /* 0x004fe200000000ff */
[----:B------:R-:W-:Y:S01]  /*7c60*/  FADD.FTZ R69, R69, R58 ;  /* 0x0000003a45457221 */ /* 0x000fe20000010000 */
[----:B------:R-:W-:Y:S01]  /*7c70*/  IADD3.X R29, R29, -0x1, RZ, P1, !PT ;  /* 0xffffffff1d1d7810 */ /* 0x000fe20000ffe4ff */
[----:B------:R-:W-:Y:S01]  /*7c80*/  IMAD.WIDE R2, R59, 0x10, R6 ;  /* 0x000000103b027825 */ /* 0x000fe200078e0206 */
[----:B------:R-:W-:-:S02]  /*7c90*/  F2FP.PACK_AB R10, R73, R72 ;  /* 0x00000048490a723e */ /* 0x000fc400000000ff */
[----:B------:R-:W1:Y:S01]  /*7ca0*/  @!P2 MUFU.RCP R0, R0 ;  /* 0x000000000000a308 */ /* 0x000e620000001000 */
[----:B-----5:R-:W-:Y:S01]  /*7cb0*/  @!P5 FMUL.FTZ R74, R74, R21 ;  /* 0x000000154a4ad220 */ /* 0x020fe20000410000 */
[----:B----4-:R2:W-:Y:S01]  /*7cc0*/  STG.E.128 [R2.64], R12 ;  /* 0x0000000c02007986 */ /* 0x0105e2000c101d08 */
[----:B------:R-:W-:Y:S01]  /*7cd0*/  IMAD R7, R60, c[0x0][0x2f8], RZ ;  /* 0x0000be003c077a24 */ /* 0x000fe200078e02ff */
[----:B------:R-:W-:Y:S01]  /*7ce0*/  IADD3 R51, P1, R51, -0x400, RZ ;  /* 0xfffffc0033337810 */ /* 0x000fe20007f3e0ff */
[----:B------:R-:W-:Y:S01]  /*7cf0*/  IMAD R21, R65, c[0x0][0x300], RZ ;  /* 0x0000c00041157a24 */ /* 0x000fe200078e02ff */
[----:B------:R-:W-:Y:S01]  /*7d00*/  IADD3 R56, P3, R56, -0x200, RZ ;  /* 0xfffffe0038387810 */ /* 0x000fe20007f7e0ff */
[----:B------:R-:W-:Y:S01]  /*7d10*/  IMAD R7, R62, c[0x0][0x2fc], R7 ;  /* 0x0000bf003e077a24 */ /* 0x000fe200078e0207 */
[----:B------:R-:W-:Y:S01]  /*7d20*/  IADD3 R54, P4, R54, -0x200, RZ ;  /* 0xfffffe0036367810 */ /* 0x000fe20007f9e0ff */
[----:B0-----:R-:W-:Y:S01]  /*7d30*/  @!P6 FMUL.FTZ R75, R75, R16 ;  /* 0x000000104b4be220 */ /* 0x001fe20000410000 */
[----:B------:R-:W-:Y:S01]  /*7d40*/  BAR.SYNC.DEFER_BLOCKING 0x0 ;  /* 0x0000000000007b1d */ /* 0x000fe20000010000 */
[----:B------:R-:W-:Y:S01]  /*7d50*/  IMAD R21, R66, c[0x0][0x304], R21 ;  /* 0x0000c10042157a24 */ /* 0x000fe200078e0215 */
[----:B------:R-:W-:Y:S01]  /*7d60*/  IADD3 R5, R5, R7, RZ ;  /* 0x0000000705057210 */ /* 0x000fe20007ffe0ff */
[----:B------:R-:W-:Y:S01]  /*7d70*/  FADD.FTZ R69, R69, R68 ;  /* 0x0000004445457221 */ /* 0x000fe20000010000 */
[----:B------:R-:W-:Y:S01]  /*7d80*/  F2FP.PACK_AB R11, R75, R74 ;  /* 0x0000004a4b0b723e */ /* 0x000fe200000000ff */
[----:B-1----:R-:W-:Y:S01]  /*7d90*/  @!P2 FMUL.FTZ R71, R71, R0 ;  /* 0x000000004747a220 */ /* 0x002fe20000410000 */
[----:B------:R-:W-:-:S02]  /*7da0*/  IADD3 R47, P2, R47, -0x400, RZ ;  /* 0xfffffc002f2f7810 */ /* 0x000fc40007f5e0ff */
[----:B------:R-:W-:Y:S01]  /*7db0*/  IADD3.X R49, R49, -0x1, RZ, P1, !PT ;  /* 0xffffffff31317810 */ /* 0x000fe20000ffe4ff */
[----:B--2---:R-:W-:Y:S01]  /*7dc0*/  IMAD.WIDE.U32 R2, R66, c[0x0][0x300], R4 ;  /* 0x0000c00042027a25 */ /* 0x004fe200078e0004 */
[----:B------:R-:W-:Y:S02]  /*7dd0*/  F2FP.PACK_AB R9, R71, R70 ;  /* 0x000000464709723e */ /* 0x000fe400000000ff */
[----:B------:R-:W-:Y:S01]  /*7de0*/  IADD3.X R45, R45, -0x1, RZ, P2, !PT ;  /* 0xffffffff2d2d7810 */ /* 0x000fe200017fe4ff */
[----:B------:R-:W-:Y:S01]  /*7df0*/  FADD.FTZ R70, R69, R70 ;  /* 0x0000004645467221 */ /* 0x000fe20000010000 */
[----:B------:R-:W-:Y:S02]  /*7e00*/  IADD3 R3, R3, R21, RZ ;  /* 0x0000001503037210 */ /* 0x000fe40007ffe0ff */
[----:B------:R-:W-:Y:S01]  /*7e10*/  LEA R4, P0, R2, c[0x0][0x340], 0x1 ;  /* 0x0000d00002047a11 */ /* 0x000fe200078008ff */
[----:B------:R-:W-:Y:S01]  /*7e20*/  FADD.FTZ R71, R70, R71 ;  /* 0x0000004746477221 */ /* 0x000fe20000010000 */
[----:B------:R-:W-:-:S02]  /*7e30*/  IADD3.X R55, R55, -0x1, RZ, P3, !PT ;  /* 0xffffffff37377810 */ /* 0x000fc40001ffe4ff */
[----:B------:R-:W-:Y:S01]  /*7e40*/  LEA.HI.X R5, R2, c[0x0][0x344], R3, 0x1, P0 ;  /* 0x0000d10002057a11 */ /* 0x000fe200000f0c03 */
[----:B------:R-:W-:Y:S01]  /*7e50*/  FADD.FTZ R72, R71, R72 ;  /* 0x0000004847487221 */ /* 0x000fe20000010000 */
[----:B------:R-:W-:Y:S01]  /*7e60*/  ISETP.GT.AND P0, PT, R43, 0x1, PT ;  /* 0x000000012b00780c */ /* 0x000fe20003f04270 */
[----:B------:R-:W-:Y:S01]  /*7e70*/  STS.128 [R57.X16], R8 ;  /* 0x0000000839007388 */ /* 0x000fe2000000cc00 */
[----:B------:R-:W-:-:S06]  /*7e80*/  NOP ;  /* 0x0000000000007918 */ /* 0x000fcc0000000000 */
[----:B------:R-:W0:Y:S01]  /*7e90*/  LDS.128 R16, [R57.X16] ;  /* 0x0000000039107984 */ /* 0x000e22000000cc00 */
[----:B------:R-:W-:Y:S01]  /*7ea0*/  IMAD.WIDE R2, R59, 0x10, R4 ;  /* 0x000000103b027825 */ /* 0x000fe200078e0204 */
[----:B------:R-:W-:Y:S02]  /*7eb0*/  MOV R43, R20 ;  /* 0x00000014002b7202 */ /* 0x000fe40000000f00 */
[----:B------:R-:W-:Y:S01]  /*7ec0*/  IADD3.X R53, R53, -0x1, RZ, P4, !PT ;  /* 0xffffffff35357810 */ /* 0x000fe200027fe4ff */
[----:B------:R-:W-:-:S04]  /*7ed0*/  FADD.FTZ R73, R72, R73 ;  /* 0x0000004948497221 */ /* 0x000fc80000010000 */
[----:B------:R-:W-:-:S04]  /*7ee0*/  FADD.FTZ R58, R73, R74 ;  /* 0x0000004a493a7221 */ /* 0x000fc80000010000 */
[----:B------:R-:W-:Y:S01]  /*7ef0*/  FADD.FTZ R58, R58, R75 ;  /* 0x0000004b3a3a7221 */ /* 0x000fe20000010000 */
[----:B0-----:R0:W-:Y:S01]  /*7f00*/  STG.E.128 [R2.64], R16 ;  /* 0x0000001002007986 */ /* 0x0011e2000c101d08 */
[----:B------:R-:W-:Y:S01]  /*7f10*/  @!P0 CALL.REL.NOINC `(.L_x_12934) ;  /* 0x0000001000008944 */ /* 0x000fe20003c00000 */
[----:B------:R-:W-:Y:S05]  /*7f20*/  BRA `(.L_x_13000) ;  /* 0xffff891000007947 */ /* 0x000fea000383ffff */
.L_x_12934:
        /* <DEDUP_REMOVED lines=24> */
.L_x_13002:
[----:B0-----:R-:W-:Y:S05]  /*80b0*/  BSYNC B0 ;  /* 0x0000000000007941 */ /* 0x001fea0003800000 */
.L_x_13001:
        /* <DEDUP_REMOVED lines=23> */
.L_x_13004:
[----:B------:R-:W1:Y:S02]  /*8230*/  S2R R9, SR_TID.X ;  /* 0x0000000000097919 */ /* 0x000e640000002100 */
.L_x_13005:
[----:B0-----:R-:W-:Y:S05]  /*8240*/  BSYNC B0 ;  /* 0x0000000000007941 */ /* 0x001fea0003800000 */
.L_x_13003:
[----:B-1----:R-:W-:-:S13]  /*8250*/  ISETP.GE.AND P0, PT, R9, c[0x0][0x16c], PT ;  /* 0x00005b0009007a0c */ /* 0x002fda0003f06270 */
[----:B------:R-:W-:Y:S05]  /*8260*/  @P0 EXIT ;  /* 0x000000000000094d */ /* 0x000fea0003800000 */
[----:B------:R-:W-:Y:S02]  /*8270*/  IMAD R65, R65, c[0x0][0x288], RZ ;  /* 0x0000a20041417a24 */ /* 0x000fe400078e02ff */
[----:B------:R-:W-:-:S04]  /*8280*/  IMAD.WIDE.U32 R4, R66, c[0x0][0x288], RZ ;  /* 0x0000a20042047a25 */ /* 0x000fc800078e00ff */
[----:B------:R-:W-:-:S05]  /*8290*/  IMAD R13, R66, c[0x0][0x28c], R65 ;  /* 0x0000a300420d7a24 */ /* 0x000fca00078e0241 */
[----:B------:R-:W-:Y:S02]  /*82a0*/  IADD3 R13, R5, R13, RZ ;  /* 0x0000000d050d7210 */ /* 0x000fe40007ffe0ff */
.L_x_13006:
        /* <DEDUP_REMOVED lines=17> */
.L_x_13007:
        /* <DEDUP_REMOVED lines=12> */
.L_x_14751:


//--------------------- .text._Z25selective_scan_bwd_kernelI32Selective_Scan_bwd_kernel_traitsILi32ELi4ELb0ELb0ELb0ELb0ELb0EN3c104HalfENS1_7complexIfEEEEv12SSMParamsBwd --------------------------
	.section	.text._Z25selective_scan_bwd_kernelI32Selective_Scan_bwd_kernel_traitsILi32ELi4ELb0ELb0ELb0ELb0ELb0EN3c104HalfENS1_7complexIfEEEEv12SSMParamsBwd,"ax",@progbits
	.sectioninfo	@"SHI_REGISTERS=118"
	.align	128
        .global         _Z25selective_scan_bwd_kernelI32Selective_Scan_bwd_kernel_traitsILi32ELi4ELb0ELb0ELb0ELb0ELb0EN3c104HalfENS1_7complexIfEEEEv12SSMParamsBwd
        .type           _Z25selective_scan_bwd_kernelI32Selective_Scan_bwd_kernel_traitsILi32ELi4ELb0ELb0ELb0ELb0ELb0EN3c104HalfENS1_7complexIfEEEEv12SSMParamsBwd,@function
        .size           _Z25selective_scan_bwd_kernelI32Selective_Scan_bwd_kernel_traitsILi32ELi4ELb0ELb0ELb0ELb0ELb0EN3c104HalfENS1_7complexIfEEEEv12SSMParamsBwd,(.L_x_14752 - _Z25selective_scan_bwd_kernelI32Selective_Scan_bwd_kernel_traitsILi32ELi4ELb0ELb0ELb0ELb0ELb0EN3c104HalfENS1_7complexIfEEEEv12SSMParamsBwd)
        .other          _Z25selective_scan_bwd_kernelI32Selective_Scan_bwd_kernel_traitsILi32ELi4ELb0ELb0ELb0ELb0ELb0EN3c104HalfENS1_7complexIfEEEEv12SSMParamsBwd,@"STO_CUDA_ENTRY STV_DEFAULT"
_Z25selective_scan_bwd_kernelI32Selective_Scan_bwd_kernel_traitsILi32ELi4ELb0ELb0ELb0ELb0ELb0EN3c104HalfENS1_7complexIfEEEEv12SSMParamsBwd:
.text._Z25selective_scan_bwd_kernelI32Selective_Scan_bwd_kernel_traitsILi32ELi4ELb0ELb0ELb0ELb0ELb0EN3c104HalfENS1_7complexIfEEEEv12SSMParamsBwd:
        /* <DEDUP_REMOVED lines=47> */
[C---:B------:R-:W-:Y:S01]  /*02f0*/  IADD3.X R2, R11.reuse, R3, R0, P1, !PT ;  /* 0x000000030b027210 */ /* 0x040fe20000ffe400 */
[----:B------:R-:W-:Y:S01]  /*0300*/  CS2R R12, SRZ ;  /* 0x00000000000c7805 */ /* 0x000fe2000001ff00 */
        /* <DEDUP_REMOVED lines=26> */
[----:B------:R-:W-:Y:S01]  /*04b0*/  HFMA2.MMA R44, -RZ, RZ, 0, 0 ;  /* 0x00000000ff2c7435 */ /* 0x000fe200000001ff */
[----:B------:R-:W-:Y:S01]  /*04c0*/  MOV R47, c[0x0][0x174] ;  /* 0x00005d00002f7a02 */ /* 0x000fe20000000f00 */
[----:B------:R-:W-:Y:S01]  /*04d0*/  CS2R R56, SRZ ;  /* 0x0000000000387805 */ /* 0x000fe2000001ff00 */
[----:B------:R-:W1:Y:S01]  /*04e0*/  S2R R52, SR_LANEID ;  /* 0x0000000000347919 */ /* 0x000e620000000000 */
[----:B0-----:R-:W-:-:S02]  /*04f0*/  SHF.L.U32 R0, R55, 0x2, RZ ;  /* 0x0000000237007819 */ /* 0x001fc400000006ff */
[----:B------:R-:W-:Y:S02]  /*0500*/  LOP3.LUT R96, R55, 0x1f, RZ, 0xc0, !PT ;  /* 0x0000001f37607812 */ /* 0x000fe400078ec0ff */
[----:B------:R-:W-:-:S04]  /*0510*/  LOP3.LUT R0, R0, 0xffffff80, RZ, 0xc0, !PT ;  /* 0xffffff8000007812 */ /* 0x000fc800078ec0ff */
[----:B------:R-:W-:-:S04]  /*0520*/  LOP3.LUT R46, R0, 0x1f, R55, 0xf8, !PT ;  /* 0x0000001f002e7812 */ /* 0x000fc800078ef837 */
[----:B------:R-:W-:Y:S02]  /*0530*/  SHF.R.S32.HI R45, RZ, 0x1f, R46 ;  /* 0x0000001fff2d7819 */ /* 0x000fe4000001142e */
[C---:B------:R-:W-:Y:S02]  /*0540*/  LOP3.LUT R43, R46.reuse, 0x20, RZ, 0xfc, !PT ;  /* 0x000000202e2b7812 */ /* 0x040fe400078efcff */
[C---:B------:R-:W-:Y:S02]  /*0550*/  LOP3.LUT R42, R46.reuse, 0x40, RZ, 0xfc, !PT ;  /* 0x000000402e2a7812 */ /* 0x040fe400078efcff */
[----:B-1----:R-:W-:Y:S02]  /*0560*/  LOP3.LUT R41, R46, 0x60, RZ, 0xfc, !PT ;  /* 0x000000602e297812 */ /* 0x002fe400078efcff */
.L_x_13029:
[----:B------:R-:W-:Y:S01]  /*0570*/  BAR.SYNC.DEFER_BLOCKING 0x0 ;  /* 0x0000000000007b1d */ /* 0x000fe20000010000 */
[----:B------:R-:W-:Y:S02]  /*0580*/  LEA R40, R47, 0xffffff80, 0x7 ;  /* 0xffffff802f287811 */ /* 0x000fe400078e38ff */
[----:B------:R-:W-:Y:S02]  /*0590*/  SHF.L.U32 R39, R46, 0x1, RZ ;  /* 0x000000012e277819 */ /* 0x000fe400000006ff */
[----:B------:R-:W-:-:S02]  /*05a0*/  IADD3 R0, -R40, c[0x0][0x168], RZ ;  /* 0x00005a0028007a10 */ /* 0x000fc40007ffe1ff */
[C---:B------:R-:W-:Y:S02]  /*05b0*/  SHF.L.U64.HI R38, R46.reuse, 0x1, R45 ;  /* 0x000000012e267819 */ /* 0x040fe4000001022d */
[-C--:B------:R-:W-:Y:S02]  /*05c0*/  ISETP.GE.AND P0, PT, R46, R0.reuse, PT ;  /* 0x000000002e00720c */ /* 0x080fe40003f06270 */
[-C--:B------:R-:W-:Y:S02]  /*05d0*/  ISETP.GE.AND P1, PT, R43, R0.reuse, PT ;  /* 0x000000002b00720c */ /* 0x080fe40003f26270 */
[-C--:B------:R-:W-:Y:S02]  /*05e0*/  ISETP.GE.AND P2, PT, R42, R0.reuse, PT ;  /* 0x000000002a00720c */ /* 0x080fe40003f46270 */
[----:B------:R-:W-:Y:S02]  /*05f0*/  ISETP.GE.AND P3, PT, R41, R0, PT ;  /* 0x000000002900720c */ /* 0x000fe40003f66270 */
[----:B-1----:R-:W-:-:S02]  /*0600*/  IADD3 R4, P4, R54, R39, RZ ;  /* 0x0000002736047210 */ /* 0x002fc40007f9e0ff */
[----:B------:R-:W-:Y:S02]  /*0610*/  PRMT R9, RZ, 0x7610, R9 ;  /* 0x00007610ff097816 */ /* 0x000fe40000000009 */
[----:B------:R-:W-:Y:S02]  /*0620*/  PRMT R11, RZ, 0x7610, R11 ;  /* 0x00007610ff0b7816 */ /* 0x000fe4000000000b */
[----:B------:R-:W-:Y:S02]  /*0630*/  PRMT R17, RZ, 0x7610, R17 ;  /* 0x00007610ff117816 */ /* 0x000fe40000000011 */
[----:B------:R-:W-:Y:S02]  /*0640*/  PRMT R19, RZ, 0x7610, R19 ;  /* 0x00007610ff137816 */ /* 0x000fe40000000013 */
[----:B------:R-:W-:-:S05]  /*0650*/  IADD3.X R5, R53, R38, RZ, P4, !PT ;  /* 0x0000002635057210 */ /* 0x000fca00027fe4ff */
[----:B------:R-:W2:Y:S04]  /*0660*/  @!P0 LDG.E.U16 R9, [R4.64] ;  /* 0x0000000604098981 */ /* 0x000ea8000c1e1500 */
[----:B------:R-:W3:Y:S04]  /*0670*/  @!P1 LDG.E.U16 R11, [R4.64+0x40] ;  /* 0x00004006040b9981 */ /* 0x000ee8000c1e1500 */
[----:B------:R-:W4:Y:S04]  /*0680*/  @!P2 LDG.E.U16 R17, [R4.64+0x80] ;  /* 0x000080060411a981 */ /* 0x000f28000c1e1500 */
[----:B------:R-:W4:Y:S01]  /*0690*/  @!P3 LDG.E.U16 R19, [R4.64+0xc0] ;  /* 0x0000c0060413b981 */ /* 0x000f22000c1e1500 */
[----:B------:R-:W-:-:S02]  /*06a0*/  SHF.L.U32 R36, R52, 0x1, RZ ;  /* 0x0000000134247819 */ /* 0x000fc400000006ff */
[----:B------:R-:W-:Y:S02]  /*06b0*/  IADD3 R6, P0, R50, R39, RZ ;  /* 0x0000002732067210 */ /* 0x000fe40007f1e0ff */
[----:B------:R-:W-:Y:S02]  /*06c0*/  ISETP.GE.AND P1, PT, R43, R0, PT ;  /* 0x000000002b00720c */ /* 0x000fe40003f26270 */
[----:B------:R-:W-:Y:S02]  /*06d0*/  IADD3.X R7, R51, R38, RZ, P0, !PT ;  /* 0x0000002633077210 */ /* 0x000fe400007fe4ff */
[-C--:B------:R-:W-:Y:S02]  /*06e0*/  ISETP.GE.AND P0, PT, R46, R0.reuse, PT ;  /* 0x000000002e00720c */ /* 0x080fe40003f06270 */
[-C--:B------:R-:W-:Y:S02]  /*06f0*/  ISETP.GE.AND P2, PT, R42, R0.reuse, PT ;  /* 0x000000002a00720c */ /* 0x080fe40003f46270 */
[----:B------:R-:W-:-:S02]  /*0700*/  ISETP.GE.AND P3, PT, R41, R0, PT ;  /* 0x000000002900720c */ /* 0x000fc40003f66270 */
[----:B------:R-:W-:Y:S02]  /*0710*/  PRMT R21, RZ, 0x7610, R21 ;  /* 0x00007610ff157816 */ /* 0x000fe40000000015 */
[----:B------:R-:W-:Y:S02]  /*0720*/  PRMT R23, RZ, 0x7610, R23 ;  /* 0x00007610ff177816 */ /* 0x000fe40000000017 */
[----:B------:R-:W-:Y:S02]  /*0730*/  PRMT R25, RZ, 0x7610, R25 ;  /* 0x00007610ff197816 */ /* 0x000fe40000000019 */
[----:B------:R-:W-:Y:S01]  /*0740*/  PRMT R27, RZ, 0x7610, R27 ;  /* 0x00007610ff1b7816 */ /* 0x000fe2000000001b */
[----:B--2---:R-:W-:Y:S04]  /*0750*/  STS.U16 [R36], R9 ;  /* 0x0000000924007388 */ /* 0x004fe80000000400 */
[----:B0--3--:R0:W-:Y:S04]  /*0760*/  STS.U16 [R36+0x40], R11 ;  /* 0x0000400b24007388 */ /* 0x0091e80000000400 */
[----:B----4-:R1:W-:Y:S04]  /*0770*/  STS.U16 [R36+0x80], R17 ;  /* 0x0000801124007388 */ /* 0x0103e80000000400 */
[----:B------:R2:W-:Y:S01]  /*0780*/  STS.U16 [R36+0xc0], R19 ;  /* 0x0000c01324007388 */ /* 0x0005e20000000400 */
[----:B------:R-:W-:-:S06]  /*0790*/  NOP ;  /* 0x0000000000007918 */ /* 0x000fcc0000000000 */
[----:B------:R-:W3:Y:S04]  /*07a0*/  LDS.64 R60, [R52.X8] ;  /* 0x00000000343c7984 */ /* 0x000ee80000008a00 */
[----:B------:R-:W-:Y:S06]  /*07b0*/  BAR.SYNC.DEFER_BLOCKING 0x0 ;  /* 0x0000000000007b1d */ /* 0x000fec0000010000 */
[----:B------:R4:W3:Y:S04]  /*07c0*/  @!P0 LDG.E.U16 R21, [R6.64] ;  /* 0x0000000606158981 */ /* 0x0008e8000c1e1500 */
[----:B------:R4:W3:Y:S04]  /*07d0*/  @!P1 LDG.E.U16 R23, [R6.64+0x40] ;  /* 0x0000400606179981 */ /* 0x0008e8000c1e1500 */
[----:B------:R4:W3:Y:S04]  /*07e0*/  @!P2 LDG.E.U16 R25, [R6.64+0x80] ;  /* 0x000080060619a981 */ /* 0x0008e8000c1e1500 */
[----:B------:R4:W3:Y:S01]  /*07f0*/  @!P3 LDG.E.U16 R27, [R6.64+0xc0] ;  /* 0x0000c006061bb981 */ /* 0x0008e2000c1e1500 */
[----:B------:R-:W-:-:S02]  /*0800*/  ISETP.GE.AND P0, PT, R46, R0, PT ;  /* 0x000000002e00720c */ /* 0x000fc40003f06270 */
[-C--:B------:R-:W-:Y:S02]  /*0810*/  ISETP.GE.AND P1, PT, R43, R0.reuse, PT ;  /* 0x000000002b00720c */ /* 0x080fe40003f26270 */
[-C--:B------:R-:W-:Y:S02]  /*0820*/  ISETP.GE.AND P2, PT, R42, R0.reuse, PT ;  /* 0x000000002a00720c */ /* 0x080fe40003f46270 */
[----:B------:R-:W-:Y:S02]  /*0830*/  ISETP.GE.AND P3, PT, R41, R0, PT ;  /* 0x000000002900720c */ /* 0x000fe40003f66270 */
[----:B------:R-:W-:Y:S02]  /*0840*/  IADD3 R8, P4, R48, R39, RZ ;  /* 0x0000002730087210 */ /* 0x000fe40007f9e0ff */
[----:B----4-:R-:W-:Y:S02]  /*0850*/  PRMT R7, RZ, 0x7610, R7 ;  /* 0x00007610ff077816 */ /* 0x010fe40000000007 */
[----:B0-----:R-:W-:-:S02]  /*0860*/  PRMT R11, RZ, 0x7610, R11 ;  /* 0x00007610ff0b7816 */ /* 0x001fc4000000000b */
[----:B-1----:R-:W-:Y:S02]  /*0870*/  PRMT R17, RZ, 0x7610, R17 ;  /* 0x00007610ff117816 */ /* 0x002fe40000000011 */
[----:B--2---:R-:W-:Y:S02]  /*0880*/  PRMT R19, RZ, 0x7610, R19 ;  /* 0x00007610ff137816 */ /* 0x004fe40000000013 */
[----:B------:R-:W-:Y:S01]  /*0890*/  IADD3.X R9, R49, R38, RZ, P4, !PT ;  /* 0x0000002631097210 */ /* 0x000fe200027fe4ff */
[----:B---3--:R-:W-:Y:S04]  /*08a0*/  STS.U16 [R36], R21 ;  /* 0x0000001524007388 */ /* 0x008fe80000000400 */
[----:B------:R-:W-:Y:S04]  /*08b0*/  STS.U16 [R36+0x40], R23 ;  /* 0x0000401724007388 */ /* 0x000fe80000000400 */
[----:B------:R-:W-:Y:S04]  /*08c0*/  STS.U16 [R36+0x80], R25 ;  /* 0x0000801924007388 */ /* 0x000fe80000000400 */
[----:B------:R-:W-:Y:S01]  /*08d0*/  STS.U16 [R36+0xc0], R27 ;  /* 0x0000c01b24007388 */ /* 0x000fe20000000400 */
[----:B------:R-:W-:-:S06]  /*08e0*/  NOP ;  /* 0x0000000000007918 */ /* 0x000fcc0000000000 */
[----:B------:R-:W-:Y:S04]  /*08f0*/  LDS.64 R4, [R52.X8] ;  /* 0x0000000034047984 */ /* 0x000fe80000008a00 */
[----:B------:R-:W-:Y:S06]  /*0900*/  BAR.SYNC.DEFER_BLOCKING 0x0 ;  /* 0x0000000000007b1d */ /* 0x000fec0000010000 */
[----:B------:R-:W2:Y:S04]  /*0910*/  @!P0 LDG.E.U16 R7, [R8.64] ;  /* 0x0000000608078981 */ /* 0x000ea8000c1e1500 */
[----:B------:R-:W3:Y:S04]  /*0920*/  @!P1 LDG.E.U16 R11, [R8.64+0x40] ;  /* 0x00004006080b9981 */ /* 0x000ee8000c1e1500 */
[----:B------:R-:W4:Y:S04]  /*0930*/  @!P2 LDG.E.U16 R17, [R8.64+0x80] ;  /* 0x000080060811a981 */ /* 0x000f28000c1e1500 */
[----:B------:R-:W4:Y:S01]  /*0940*/  @!P3 LDG.E.U16 R19, [R8.64+0xc0] ;  /* 0x0000c0060813b981 */ /* 0x000f22000c1e1500 */
[--C-:B------:R-:W-:Y:S01]  /*0950*/  HADD2.F32 R0, -RZ, R60.reuse.H0_H0 ;  /* 0x2000003cff007230 */ /* 0x100fe20000004100 */
[----:B------:R-:W-:Y:S01]  /*0960*/  MOV R35, c[0x0][0x174] ;  /* 0x00005d0000237a02 */ /* 0x000fe20000000f00 */
[----:B------:R-:W-:Y:S01]  /*0970*/  HADD2.F32 R6, -RZ, R60.H1_H1 ;  /* 0x3000003cff067230 */ /* 0x000fe20000004100 */
[----:B------:R-:W-:Y:S01]  /*0980*/  MOV R37, RZ ;  /* 0x000000ff00257202 */ /* 0x000fe20000000f00 */
[----:B------:R-:W-:Y:S01]  /*0990*/  CS2R R32, SRZ ;  /* 0x0000000000207805 */ /* 0x000fe2000001ff00 */
[----:B------:R-:W-:-:S02]  /*09a0*/  LEA R35, R35, R44, 0x7 ;  /* 0x0000002c23237211 */ /* 0x000fc400078e38ff */
[----:B------:R-:W-:Y:S02]  /*09b0*/  MOV R34, RZ ;  /* 0x000000ff00227202 */ /* 0x000fe40000000f00 */
[----:B------:R-:W-:Y:S01]  /*09c0*/  SHF.R.S32.HI R30, RZ, 0x1f, R35 ;  /* 0x0000001fff1e7819 */ /* 0x000fe20000011423 */
[----:B--2---:R-:W-:Y:S04]  /*09d0*/  STS.U16 [R36], R7 ;  /* 0x0000000724007388 */ /* 0x004fe80000000400 */
[----:B---3--:R-:W-:Y:S04]  /*09e0*/  STS.U16 [R36+0x40], R11 ;  /* 0x0000400b24007388 */ /* 0x008fe80000000400 */
[----:B----4-:R-:W-:Y:S04]  /*09f0*/  STS.U16 [R36+0x80], R17 ;  /* 0x0000801124007388 */ /* 0x010fe80000000400 */
[----:B------:R-:W-:Y:S01]  /*0a00*/  STS.U16 [R36+0xc0], R19 ;  /* 0x0000c01324007388 */ /* 0x000fe20000000400 */
[----:B------:R-:W-:-:S06]  /*0a10*/  NOP ;  /* 0x0000000000007918 */ /* 0x000fcc0000000000 */
[----:B------:R-:W0:Y:S02]  /*0a20*/  LDS.64 R20, [R52.X8] ;  /* 0x0000000034147984 */ /* 0x000e240000008a00 */
[--C-:B0-----:R-:W-:Y:S02]  /*0a30*/  HADD2.F32 R75, -RZ, R20.reuse.H0_H0 ;  /* 0x20000014ff4b7230 */ /* 0x101fe40000004100 */
[----:B------:R-:W-:Y:S02]  /*0a40*/  HADD2.F32 R10, -RZ, R20.H1_H1 ;  /* 0x30000014ff0a7230 */ /* 0x000fe40000004100 */
[----:B------:R-:W-:Y:S01]  /*0a50*/  HADD2.F32 R16, -RZ, R21.H0_H0 ;  /* 0x20000015ff107230 */ /* 0x000fe20000004100 */
[C---:B------:R-:W-:Y:S01]  /*0a60*/  FFMA.FTZ R9, R75.reuse, R0, R56 ;  /* 0x000000004b097223 */ /* 0x040fe20000010038 */
[----:B------:R-:W-:Y:S01]  /*0a70*/  HADD2.F32 R0, -RZ, R61.H0_H0 ;  /* 0x2000003dff007230 */ /* 0x000fe20000004100 */
[-C--:B-----5:R-:W-:Y:S01]  /*0a80*/  FMUL.FTZ R31, R75, R63.reuse ;  /* 0x0000003f4b1f7220 */ /* 0x0a0fe20000410000 */
[----:B------:R-:W-:Y:S01]  /*0a90*/  HADD2.F32 R18, -RZ, R21.H1_H1 ;  /* 0x30000015ff127230 */ /* 0x000fe20000004100 */
[C---:B------:R-:W-:Y:S01]  /*0aa0*/  FFMA.FTZ R9, R10.reuse, R6, R9 ;  /* 0x000000060a097223 */ /* 0x040fe20000010009 */
[----:B------:R-:W-:Y:S01]  /*0ab0*/  MOV R6, c[0x0][0x16c] ;  /* 0x00005b0000067a02 */ /* 0x000fe20000000f00 */
[----:B------:R-:W-:Y:S01]  /*0ac0*/  HADD2.F32 R56, -RZ, R61.H1_H1 ;  /* 0x3000003dff387230 */ /* 0x000fe20000004100 */
[----:B------:R-:W-:Y:S01]  /*0ad0*/  FMUL.FTZ R28, R10, R63 ;  /* 0x0000003f0a1c7220 */ /* 0x000fe20000410000 */
[----:B------:R-:W-:Y:S01]  /*0ae0*/  BAR.SYNC.DEFER_BLOCKING 0x0 ;  /* 0x0000000000007b1d */ /* 0x000fe20000010000 */
[----:B------:R-:W-:Y:S01]  /*0af0*/  ISETP.GE.AND P0, PT, R6, 0x1, PT ;  /* 0x000000010600780c */ /* 0x000fe20003f06270 */
[----:B------:R-:W-:-:S02]  /*0b00*/  FFMA.FTZ R9, R16, R0, R9 ;  /* 0x0000000010097223 */ /* 0x000fc40000010009 */
[-C--:B------:R-:W-:Y:S02]  /*0b10*/  FMUL.FTZ R29, R16, R63.reuse ;  /* 0x0000003f101d7220 */ /* 0x080fe40000410000 */
[C---:B------:R-:W-:Y:S02]  /*0b20*/  FFMA.FTZ R56, R18.reuse, R56, R9 ;  /* 0x0000003812387223 */ /* 0x040fe40000010009 */
[----:B------:R-:W-:-:S06]  /*0b30*/  FMUL.FTZ R26, R18, R63 ;  /* 0x0000003f121a7220 */ /* 0x000fcc0000410000 */
[----:B------:R-:W-:Y:S05]  /*0b40*/  @!P0 BRA `(.L_x_13009) ;  /* 0x000026a000008947 */ /* 0x000fea0003800000 */
[C---:B------:R-:W-:Y:S01]  /*0b50*/  IADD3 R0, R47.reuse, -0x2, RZ ;  /* 0xfffffffe2f007810 */ /* 0x040fe20007ffe0ff */
[C---:B------:R-:W-:Y:S01]  /*0b60*/  IMAD R20, R64.reuse, c[0x0][0x180], RZ ;  /* 0x0000600040147a24 */ /* 0x040fe200078e02ff */
[----:B------:R-:W-:Y:S01]  /*0b70*/  IADD3 R11, R47, -0x1, RZ ;  /* 0xffffffff2f0b7810 */ /* 0x000fe20007ffe0ff */
[C---:B------:R-:W-:Y:S01]  /*0b80*/  IMAD R24, R64.reuse, c[0x0][0x198], RZ ;  /* 0x0000660040187a24 */ /* 0x040fe200078e02ff */
[----:B------:R-:W-:Y:S01]  /*0b90*/  MOV R100, RZ ;  /* 0x000000ff00647202 */ /* 0x000fe20000000f00 */
[----:B------:R-:W-:Y:S01]  /*0ba0*/  IMAD R66, R64, c[0x0][0x1b8], RZ ;  /* 0x00006e0040427a24 */ /* 0x000fe200078e02ff */
[----:B------:R-:W-:Y:S01]  /*0bb0*/  MOV R67, RZ ;  /* 0x000000ff00437202 */ /* 0x000fe20000000f00 */
[----:B------:R-:W-:Y:S01]  /*0bc0*/  IMAD.WIDE.U32 R8, R65, c[0x0][0x180], RZ ;  /* 0x0000600041087a25 */ /* 0x000fe200078e00ff */
[----:B------:R-:W-:-:S03]  /*0bd0*/  UMOV UR4, URZ ;  /* 0x0000003f00047c82 */ /* 0x000fc60008000000 */
[----:B------:R-:W-:Y:S02]  /*0be0*/  IMAD R17, R65, c[0x0][0x184], R20 ;  /* 0x0000610041117a24 */ /* 0x000fe400078e0214 */
[----:B------:R-:W-:Y:S01]  /*0bf0*/  IMAD R21, R0, c[0x0][0x16c], RZ ;  /* 0x00005b0000157a24 */ /* 0x000fe200078e02ff */
[----:B------:R-:W-:Y:S01]  /*0c00*/  LEA.HI R0, R11, R11, RZ, 0x1 ;  /* 0x0000000b0b007211 */ /* 0x000fe200078f08ff */
[----:B------:R-:W-:Y:S01]  /*0c10*/  IMAD.WIDE.U32 R22, R65, c[0x0][0x198], RZ ;  /* 0x0000660041167a25 */ /* 0x000fe200078e00ff */
[----:B------:R-:W-:-:S03]  /*0c20*/  IADD3 R17, R9, R17, RZ ;  /* 0x0000001109117210 */ /* 0x000fc60007ffe0ff */
[----:B------:R-:W-:Y:S01]  /*0c30*/  IMAD.WIDE.U32 R6, R65, c[0x0][0x1b8], RZ ;  /* 0x00006e0041067a25 */ /* 0x000fe200078e00ff */
[----:B------:R-:W-:-:S03]  /*0c40*/  LEA R27, P1, R22, c[0x0][0x228], 0x3 ;  /* 0x00008a00161b7a11 */ /* 0x000fc600078218ff */
[C---:B------:R-:W-:Y:S01]  /*0c50*/  IMAD R19, R65.reuse, c[0x0][0x19c], R24 ;  /* 0x0000670041137a24 */ /* 0x040fe200078e0218 */
[----:B------:R-:W-:Y:S01]  /*0c60*/  LEA R25, P2, R6, c[0x0][0x230], 0x3 ;  /* 0x00008c0006197a11 */ /* 0x000fe200078418ff */
[----:B------:R-:W-:Y:S01]  /*0c70*/  IMAD R37, R65, c[0x0][0x1bc], R66 ;  /* 0x00006f0041257a24 */ /* 0x000fe200078e0242 */
[----:B------:R-:W-:Y:S01]  /*0c80*/  LOP3.LUT R66, R0, 0xfffffe, RZ, 0xc0, !PT ;  /* 0x00fffffe00427812 */ /* 0x000fe200078ec0ff */
[----:B------:R-:W-:Y:S01]  /*0c90*/  IMAD.WIDE R20, R21, 0x10, R2 ;  /* 0x0000001015147825 */ /* 0x000fe200078e0202 */
[----:B------:R-:W-:Y:S02]  /*0ca0*/  IADD3 R9, R23, R19, RZ ;  /* 0x0000001317097210 */ /* 0x000fe40007ffe0ff */
[----:B------:R-:W-:Y:S01]  /*0cb0*/  IADD3 R7, R7, R37, RZ ;  /* 0x0000002507077210 */ /* 0x000fe20007ffe0ff */
[----:B------:R-:W-:Y:S01]  /*0cc0*/  HFMA2.MMA R37, -RZ, RZ, 0, 0 ;  /* 0x00000000ff257435 */ /* 0x000fe200000001ff */
[----:B------:R-:W-:Y:S01]  /*0cd0*/  IADD3 R66, R11, -R66, RZ ;  /* 0x800000420b427210 */ /* 0x000fe20007ffe0ff */
[--C-:B------:R-:W-:Y:S01]  /*0ce0*/  HADD2.F32 R11, -RZ, R5.reuse.H0_H0 ;  /* 0x20000005ff0b7230 */ /* 0x100fe20000004100 */
[----:B------:R-:W-:Y:S01]  /*0cf0*/  LEA.HI.X R22, R22, c[0x0][0x22c], R9, 0x3, P1 ;  /* 0x00008b0016167a11 */ /* 0x000fe200008f1c09 */
[--C-:B------:R-:W-:Y:S01]  /*0d00*/  HADD2.F32 R9, -RZ, R4.reuse.H1_H1 ;  /* 0x30000004ff097230 */ /* 0x100fe20000004100 */
[----:B------:R-:W-:Y:S01]  /*0d10*/  LEA.HI.X R0, R6, c[0x0][0x234], R7, 0x3, P2 ;  /* 0x00008d0006007a11 */ /* 0x000fe200010f1c07 */
[----:B------:R-:W-:Y:S01]  /*0d20*/  HADD2.F32 R7, -RZ, R4.H0_H0 ;  /* 0x20000004ff077230 */ /* 0x000fe20000004100 */
[----:B------:R-:W-:Y:S01]  /*0d30*/  LEA R24, P0, R8, c[0x0][0x220], 0x3 ;  /* 0x0000880008187a11 */ /* 0x000fe200078018ff */
[----:B------:R-:W-:Y:S01]  /*0d40*/  HADD2.F32 R5, -RZ, R5.H1_H1 ;  /* 0x30000005ff057230 */ /* 0x000fe20000004100 */
[----:B------:R-:W-:Y:S01]  /*0d50*/  FADD.FTZ R75, R75, R75 ;  /* 0x0000004b4b4b7221 */ /* 0x000fe20000010000 */
[----:B------:R-:W-:Y:S01]  /*0d60*/  SHF.L.U32 R66, R66, 0x8, RZ ;  /* 0x0000000842427819 */ /* 0x000fe200000006ff */
[----:B------:R-:W-:Y:S01]  /*0d70*/  FADD.FTZ R73, R10, R10 ;  /* 0x0000000a0a497221 */ /* 0x000fe20000010000 */
[----:B------:R-:W-:Y:S01]  /*0d80*/  LEA.HI.X R23, R8, c[0x0][0x224], R17, 0x3, P0 ;  /* 0x0000890008177a11 */ /* 0x000fe200000f1c11 */
[----:B------:R-:W-:-:S02]  /*0d90*/  FADD.FTZ R71, R16, R16 ;  /* 0x0000001010477221 */ /* 0x000fc40000010000 */
[----:B------:R-:W-:Y:S02]  /*0da0*/  FADD.FTZ R69, R18, R18 ;  /* 0x0000001212457221 */ /* 0x000fe40000010000 */
[--C-:B------:R-:W-:Y:S02]  /*0db0*/  FADD.FTZ R74, R7, R62.reuse ;  /* 0x0000003e074a7221 */ /* 0x100fe40000010000 */
[--C-:B------:R-:W-:Y:S02]  /*0dc0*/  FADD.FTZ R72, R9, R62.reuse ;  /* 0x0000003e09487221 */ /* 0x100fe40000010000 */
[--C-:B------:R-:W-:Y:S02]  /*0dd0*/  FADD.FTZ R70, R11, R62.reuse ;  /* 0x0000003e0b467221 */ /* 0x100fe40000010000 */
[----:B------:R-:W-:Y:S02]  /*0de0*/  FADD.FTZ R68, R5, R62 ;  /* 0x0000003e05447221 */ /* 0x000fe40000010000 */
.L_x_13024:
[----:B------:R-:W-:Y:S02]  /*0df0*/  MOV R4, R24 ;  /* 0x0000001800047202 */ /* 0x000fe40000000f00 */
[----:B------:R-:W-:-:S05]  /*0e00*/  MOV R5, R23 ;  /* 0x0000001700057202 */ /* 0x000fca0000000f00 */
[----:B0-----:R0:W2:Y:S01]  /*0e10*/  LDG.E.64 R16, [R4.64] ;  /* 0x0000000604107981 */ /* 0x0010a2000c1e1b00 */
[----:B------:R-:W-:Y:S02]  /*0e20*/  ISETP.NE.AND P1, PT, R55, RZ, PT ;  /* 0x000000ff3700720c */ /* 0x000fe40003f25270 */
[----:B------:R-:W-:-:S04]  /*0e30*/  ISETP.GT.AND P0, PT, R47, 0x1, PT ;  /* 0x000000012f00780c */ /* 0x000fc80003f04270 */
[----:B------:R-:W-:Y:S02]  /*0e40*/  ISETP.EQ.AND P0, PT, R96, RZ, P0 ;  /* 0x000000ff6000720c */ /* 0x000fe40000702270 */
[----:B0-----:R-:W-:Y:S02]  /*0e50*/  MOV R4, R27 ;  /* 0x0000001b00047202 */ /* 0x001fe40000000f00 */
[----:B------:R-:W-:-:S06]  /*0e60*/  MOV R5, R22 ;  /* 0x0000001600057202 */ /* 0x000fcc0000000f00 */
[----:B------:R-:W5:Y:S03]  /*0e70*/  LDG.E.64 R4, [R4.64] ;  /* 0x0000000604047981 */ /* 0x000f66000c1e1b00 */
[----:B------:R-:W-:Y:S02]  /*0e80*/  @P0 MOV R19, R21 ;  /* 0x0000001500130202 */ /* 0x000fe40000000f00 */
[----:B------:R-:W-:Y:S01]  /*0e90*/  ISETP.NE.AND P2, PT, R55, 0x1f, PT ;  /* 0x0000001f3700780c */ /* 0x000fe20003f45270 */
[----:B------:R-:W-:Y:S01]  /*0ea0*/  BSSY B0, `(.L_x_13010) ;  /* 0x0000056000007945 */ /* 0x000fe20003800000 */
[----:B--2---:R-:W-:Y:S02]  /*0eb0*/  FMUL.FTZ R79, R16, 1.4426950216293334961 ;  /* 0x3fb8aa3b104f7820 */ /* 0x004fe40000410000 */
[C---:B------:R-:W-:Y:S02]  /*0ec0*/  FMUL.FTZ R7, R74.reuse, R17 ;  /* 0x000000114a077220 */ /* 0x040fe40000410000 */
[----:B------:R-:W-:-:S02]  /*0ed0*/  FMUL.FTZ R6, R74, R79 ;  /* 0x0000004f4a067220 */ /* 0x000fc40000410000 */
[----:B------:R-:W-:Y:S01]  /*0ee0*/  FMUL.RZ R10, R7, 0.15915493667125701904 ;  /* 0x3e22f983070a7820 */ /* 0x000fe2000040c000 */
[----:B------:R-:W-:-:S03]  /*0ef0*/  IADD3 R7, R55, 0x200, RZ ;  /* 0x0000020037077810 */ /* 0x000fc60007ffe0ff */
[----:B------:R-:W-:Y:S01]  /*0f00*/  MUFU.EX2 R6, R6 ;  /* 0x0000000600067308 */ /* 0x000fe20000000800 */
[----:B------:R-:W-:Y:S02]  /*0f10*/  SEL R18, R66, R7, !P1 ;  /* 0x0000000742127207 */ /* 0x000fe40004800000 */
[----:B------:R-:W-:-:S05]  /*0f20*/  MOV R7, R0 ;  /* 0x0000000000077202 */ /* 0x000fca0000000f00 */
[----:B------:R-:W0:Y:S08]  /*0f30*/  MUFU.COS R11, R10 ;  /* 0x0000000a000b7308 */ /* 0x000e300000000000 */
[----:B------:R1:W2:Y:S01]  /*0f40*/  MUFU.SIN R9, R10 ;  /* 0x0000000a00097308 */ /* 0x0002a20000000400 */
[----:B0-----:R-:W-:Y:S02]  /*0f50*/  FMUL.FTZ R8, R6, R11 ;  /* 0x0000000b06087220 */ /* 0x001fe40000410000 */
[----:B------:R-:W-:Y:S01]  /*0f60*/  FMUL.FTZ R76, R72, R17 ;  /* 0x00000011484c7220 */ /* 0x000fe20000410000 */
[----:B-1----:R-:W-:Y:S01]  /*0f70*/  CS2R R10, SRZ ;  /* 0x00000000000a7805 */ /* 0x002fe2000001ff00 */
[----:B--2---:R-:W-:Y:S01]  /*0f80*/  FMUL.FTZ R9, R6, R9 ;  /* 0x0000000906097220 */ /* 0x004fe20000410000 */
[----:B------:R-:W-:-:S04]  /*0f90*/  MOV R6, R25 ;  /* 0x0000001900067202 */ /* 0x000fc80000000f00 */
[----:B------:R0:W-:Y:S04]  /*0fa0*/  STS.64 [R18.X8+0x560], R8 ;  /* 0x0005600812007388 */ /* 0x0001e80000008a00 */
[----:B------:R-:W5:Y:S01]  /*0fb0*/  LDG.E.64 R6, [R6.64] ;  /* 0x0000000606067981 */ /* 0x000f62000c1e1b00 */
[----:B------:R-:W-:Y:S02]  /*0fc0*/  FMUL.RZ R80, R76, 0.15915493667125701904 ;  /* 0x3e22f9834c507820 */ /* 0x000fe4000040c000 */
[----:B------:R-:W-:Y:S02]  /*0fd0*/  FMUL.FTZ R76, R72, R79 ;  /* 0x0000004f484c7220 */ /* 0x000fe40000410000 */
[----:B------:R-:W-:Y:S01]  /*0fe0*/  MUFU.SIN R85, R80 ;  /* 0x0000005000557308 */ /* 0x000fe20000000400 */
[C---:B------:R-:W-:Y:S01]  /*0ff0*/  FMUL.FTZ R77, R70.reuse, R17 ;  /* 0x00000011464d7220 */ /* 0x040fe20000410000 */
[----:B0-----:R-:W-:Y:S01]  /*1000*/  @P0 MOV R18, R20 ;  /* 0x0000001400120202 */ /* 0x001fe20000000f00 */
[----:B------:R-:W-:Y:S01]  /*1010*/  BAR.SYNC.DEFER_BLOCKING 0x0 ;  /* 0x0000000000007b1d */ /* 0x000fe20000010000 */
[----:B------:R-:W-:-:S05]  /*1020*/  FMUL.FTZ R78, R70, R79 ;  /* 0x0000004f464e7220 */ /* 0x000fca0000410000 */
[----:B------:R-:W0:Y:S01]  /*1030*/  MUFU.EX2 R76, R76 ;  /* 0x0000004c004c7308 */ /* 0x000e220000000800 */
[----:B------:R-:W-:-:S07]  /*1040*/  FMUL.RZ R82, R77, 0.15915493667125701904 ;  /* 0x3e22f9834d527820 */ /* 0x000fce000040c000 */
[----:B------:R-:W1:Y:S01]  /*1050*/  MUFU.COS R81, R80 ;  /* 0x0000005000517308 */ /* 0x000e620000000000 */
[----:B------:R-:W-:-:S07]  /*1060*/  HADD2.F32 R77, -RZ, R60.H0_H0 ;  /* 0x2000003cff4d7230 */ /* 0x000fce0000004100 */
[----:B------:R-:W-:Y:S01]  /*1070*/  MUFU.EX2 R78, R78 ;  /* 0x0000004e004e7308 */ /* 0x000fe20000000800 */
[----:B------:R2:W5:Y:S01]  /*1080*/  @P0 LDG.E.64 R10, [R18.64+0x8] ;  /* 0x00000806120a0981 */ /* 0x000562000c1e1b00 */
[----:B------:R-:W-:Y:S02]  /*1090*/  FMUL.FTZ R90, R74, R77 ;  /* 0x0000004d4a5a7220 */ /* 0x000fe40000410000 */
[----:B0-----:R-:W-:-:S04]  /*10a0*/  FMUL.FTZ R85, R76, R85 ;  /* 0x000000554c557220 */ /* 0x001fc80000410000 */
[----:B--2---:R-:W0:Y:S01]  /*10b0*/  MUFU.SIN R19, R82 ;  /* 0x0000005200137308 */ /* 0x004e220000000400 */
[C---:B------:R-:W-:Y:S02]  /*10c0*/  FMUL.FTZ R18, R68.reuse, R79 ;  /* 0x0000004f44127220 */ /* 0x040fe40000410000 */
[----:B------:R-:W-:-:S05]  /*10d0*/  FMUL.FTZ R79, R68, R17 ;  /* 0x00000011444f7220 */ /* 0x000fca0000410000 */
[----:B------:R0:W2:Y:S01]  /*10e0*/  MUFU.COS R83, R82 ;  /* 0x0000005200537308 */ /* 0x0000a20000000000 */
[----:B-1----:R-:W-:Y:S02]  /*10f0*/  FMUL.FTZ R84, R76, R81 ;  /* 0x000000514c547220 */ /* 0x002fe40000410000 */
[----:B------:R-:W-:Y:S02]  /*1100*/  FMUL.RZ R91, R79, 0.15915493667125701904 ;  /* 0x3e22f9834f5b7820 */ /* 0x000fe4000040c000 */
[----:B------:R-:W-:Y:S02]  /*1110*/  FMUL.FTZ R89, R85, R90 ;  /* 0x0000005a55597220 */ /* 0x000fe40000410000 */
[----:B------:R-:W-:Y:S01]  /*1120*/  FMUL.FTZ R81, RZ, R85 ;  /* 0x00000055ff517220 */ /* 0x000fe20000410000 */
[----:B------:R-:W-:Y:S01]  /*1130*/  HADD2.F32 R79, -RZ, R60.H1_H1 ;  /* 0x3000003cff4f7230 */ /* 0x000fe20000004100 */
[----:B------:R-:W-:Y:S01]  /*1140*/  MUFU.EX2 R18, R18 ;  /* 0x0000001200127308 */ /* 0x000fe20000000800 */
[----:B------:R-:W-:-:S02]  /*1150*/  FFMA.FTZ R89, RZ, R84, R89 ;  /* 0x00000054ff597223 */ /* 0x000fc40000010059 */
[----:B------:R-:W-:Y:S02]  /*1160*/  FFMA.FTZ R81, R84, R90, -R81 ;  /* 0x0000005a54517223 */ /* 0x000fe40000010851 */
[----:B0-----:R-:W-:-:S03]  /*1170*/  FMUL.FTZ R82, R78, R19 ;  /* 0x000000134e527220 */ /* 0x001fc60000410000 */
[----:B------:R-:W0:Y:S01]  /*1180*/  MUFU.SIN R87, R91 ;  /* 0x0000005b00577308 */ /* 0x000e220000000400 */
[----:B------:R-:W-:Y:S02]  /*1190*/  FADD.FTZ R89, RZ, R89 ;  /* 0x00000059ff597221 */ /* 0x000fe40000010000 */
[----:B------:R-:W-:-:S05]  /*11a0*/  FFMA.FTZ R81, R72, R79, R81 ;  /* 0x0000004f48517223 */ /* 0x000fca0000010051 */
[----:B------:R1:W3:Y:S01]  /*11b0*/  MUFU.COS R19, R91 ;  /* 0x0000005b00137308 */ /* 0x0002e20000000000 */
[----:B--2---:R-:W-:Y:S02]  /*11c0*/  FMUL.FTZ R80, R78, R83 ;  /* 0x000000534e507220 */ /* 0x004fe40000410000 */
[C---:B------:R-:W-:Y:S02]  /*11d0*/  FMUL.FTZ R76, R82.reuse, R89 ;  /* 0x00000059524c7220 */ /* 0x040fe40000410000 */
[----:B------:R-:W-:Y:S02]  /*11e0*/  FMUL.FTZ R78, R82, R81 ;  /* 0x00000051524e7220 */ /* 0x000fe40000410000 */
[----:B------:R-:W-:Y:S02]  /*11f0*/  FMUL.FTZ R83, R9, R85 ;  /* 0x0000005509537220 */ /* 0x000fe40000410000 */
[C---:B------:R-:W-:Y:S01]  /*1200*/  FFMA.FTZ R86, R80.reuse, R81, -R76 ;  /* 0x0000005150567223 */ /* 0x040fe2000001084c */
[----:B------:R-:W-:Y:S01]  /*1210*/  HADD2.F32 R81, -RZ, R61.H0_H0 ;  /* 0x2000003dff517230 */ /* 0x000fe20000004100 */
[----:B------:R-:W-:-:S02]  /*1220*/  FFMA.FTZ R88, R80, R89, R78 ;  /* 0x0000005950587223 */ /* 0x000fc4000001004e */
[C---:B------:R-:W-:Y:S02]  /*1230*/  FMUL.FTZ R76, R8.reuse, R85 ;  /* 0x00000055084c7220 */ /* 0x040fe40000410000 */
[-C--:B------:R-:W-:Y:S02]  /*1240*/  FFMA.FTZ R89, R8, R84.reuse, -R83 ;  /* 0x0000005408597223 */ /* 0x080fe40000010853 */
[----:B0-----:R-:W-:Y:S02]  /*1250*/  FMUL.FTZ R78, R18, R87 ;  /* 0x00000057124e7220 */ /* 0x001fe40000410000 */
[----:B------:R-:W-:Y:S02]  /*1260*/  FADD.FTZ R93, RZ, R88 ;  /* 0x00000058ff5d7221 */ /* 0x000fe40000010000 */
[----:B------:R-:W-:Y:S02]  /*1270*/  FFMA.FTZ R83, R9, R84, R76 ;  /* 0x0000005409537223 */ /* 0x000fe4000001004c */
[----:B-1----:R-:W-:-:S02]  /*1280*/  FFMA.FTZ R91, R70, R81, R86 ;  /* 0x00000051465b7223 */ /* 0x002fc40000010056 */
[----:B------:R-:W-:Y:S02]  /*1290*/  FMUL.FTZ R86, R82, R89 ;  /* 0x0000005952567220 */ /* 0x000fe40000410000 */
[----:B---3--:R-:W-:Y:S02]  /*12a0*/  FMUL.FTZ R76, R18, R19 ;  /* 0x00000013124c7220 */ /* 0x008fe40000410000 */
[----:B------:R-:W-:Y:S02]  /*12b0*/  FMUL.FTZ R19, R78, R93 ;  /* 0x0000005d4e137220 */ /* 0x000fe40000410000 */
[-C--:B------:R-:W-:Y:S02]  /*12c0*/  FFMA.FTZ R87, R80, R83.reuse, R86 ;  /* 0x0000005350577223 */ /* 0x080fe40000010056 */
[----:B------:R-:W-:Y:S01]  /*12d0*/  FMUL.FTZ R18, R82, R83 ;  /* 0x0000005352127220 */ /* 0x000fe20000410000 */
[----:B------:R-:W-:Y:S01]  /*12e0*/  HADD2.F32 R83, -RZ, R61.H1_H1 ;  /* 0x3000003dff537230 */ /* 0x000fe20000004100 */
[----:B------:R-:W-:-:S02]  /*12f0*/  FFMA.FTZ R19, R76, R91, -R19 ;  /* 0x0000005b4c137223 */ /* 0x000fc40000010813 */
[----:B------:R-:W-:Y:S02]  /*1300*/  FFMA.FTZ R89, R80, R89, -R18 ;  /* 0x0000005950597223 */ /* 0x000fe40000010812 */
[----:B------:R-:W-:Y:S02]  /*1310*/  FFMA.FTZ R92, R68, R83, R19 ;  /* 0x00000053445c7223 */ /* 0x000fe40000010013 */
[----:B------:R0:W1:Y:S01]  /*1320*/  @P2 LDS.64 R18, [R55.X8+0x1568] ;  /* 0x0015680037122984 */ /* 0x0000620000008a00 */
[----:B------:R-:W-:-:S04]  /*1330*/  FMUL.FTZ R88, R78, R91 ;  /* 0x0000005b4e587220 */ /* 0x000fc80000410000 */
[----:B------:R-:W-:Y:S02]  /*1340*/  FFMA.FTZ R88, R76, R93, R88 ;  /* 0x0000005d4c587223 */ /* 0x000fe40000010058 */
[----:B------:R-:W-:Y:S02]  /*1350*/  FMUL.FTZ R93, R78, R87 ;  /* 0x000000574e5d7220 */ /* 0x000fe40000410000 */
[----:B------:R-:W-:Y:S01]  /*1360*/  FADD.FTZ R91, RZ, R88 ;  /* 0x00000058ff5b7221 */ /* 0x000fe20000010000 */
        /* <DEDUP_REMOVED lines=9> */
.L_x_13011:
[----:B0-----:R-:W-:Y:S05]  /*1400*/  BSYNC B0 ;  /* 0x0000000000007941 */ /* 0x001fea0003800000 */
.L_x_13010:
[----:B------:R-:W0:Y:S01]  /*1410*/  SHFL.UP PT, R94, R92, 0x1, RZ ;  /* 0x042000005c5e7989 */ /* 0x000e2200000e00ff */
[-C--:B------:R-:W-:Y:S01]  /*1420*/  FMUL.FTZ R86, R78, R89.reuse ;  /* 0x000000594e567220 */ /* 0x080fe20000410000 */
[----:B------:R-:W-:Y:S01]  /*1430*/  ISETP.GE.AND P0, PT, R52, 0x1, PT ;  /* 0x000000013400780c */ /* 0x000fe20003f06270 */
[C---:B------:R-:W-:Y:S01]  /*1440*/  FFMA.FTZ R93, R76.reuse, R89, -R93 ;  /* 0x000000594c5d7223 */ /* 0x040fe2000001085d */
[----:B------:R-:W2:Y:S01]  /*1450*/  SHFL.UP PT, R95, R91, 0x1, RZ ;  /* 0x042000005b5f7989 */ /* 0x000ea200000e00ff */
[----:B------:R-:W-:Y:S01]  /*1460*/  FFMA.FTZ R86, R76, R87, R86 ;  /* 0x000000574c567223 */ /* 0x000fe20000010056 */
[----:B------:R-:W-:Y:S01]  /*1470*/  ISETP.GE.AND P3, PT, R52, 0x10, PT ;  /* 0x000000103400780c */ /* 0x000fe20003f66270 */
[----:B------:R-:W-:Y:S01]  /*1480*/  BSSY B0, `(.L_x_13012) ;  /* 0x0000098000007945 */ /* 0x000fe20003800000 */
[----:B------:R-:W3:Y:S01]  /*1490*/  SHFL.UP PT, R87, R93, 0x1, RZ ;  /* 0x042000005d577989 */ /* 0x000ee200000e00ff */
[C---:B------:R-:W-:Y:S02]  /*14a0*/  ISETP.GT.U32.AND P4, PT, R96.reuse, 0x1b, PT ;  /* 0x0000001b6000780c */ /* 0x040fe40003f84070 */
[C---:B------:R-:W-:Y:S01]  /*14b0*/  ISETP.GT.U32.AND P5, PT, R96.reuse, 0x17, PT ;  /* 0x000000176000780c */ /* 0x040fe20003fa4070 */
[----:B------:R-:W4:Y:S01]  /*14c0*/  SHFL.UP PT, R88, R86, 0x1, RZ ;  /* 0x0420000056587989 */ /* 0x000f2200000e00ff */
[----:B------:R-:W-:-:S03]  /*14d0*/  ISETP.GT.U32.AND P6, PT, R96, 0xf, PT ;  /* 0x0000000f6000780c */ /* 0x000fc60003fc4070 */
[----:B-----5:R-:W-:Y:S04]  /*14e0*/  SHFL.IDX PT, R10, R10, RZ, 0x1f ;  /* 0x00001fff0a0a7589 */ /* 0x020fe800000e0000 */
[----:B------:R-:W-:Y:S01]  /*14f0*/  SHFL.IDX PT, R11, R11, RZ, 0x1f ;  /* 0x00001fff0b0b7589 */ /* 0x000fe200000e0000 */
[CC--:B0-----:R-:W-:Y:S02]  /*1500*/  FMUL.FTZ R98, R86.reuse, R94.reuse ;  /* 0x0000005e56627220 */ /* 0x0c1fe40000410000 */
[-C--:B--2---:R-:W-:Y:S02]  /*1510*/  FMUL.FTZ R89, R86, R95.reuse ;  /* 0x0000005f56597220 */ /* 0x084fe40000410000 */
[C---:B------:R-:W-:Y:S02]  /*1520*/  FFMA.FTZ R98, R93.reuse, R95, R98 ;  /* 0x0000005f5d627223 */ /* 0x040fe40000010062 */
[----:B------:R-:W-:-:S02]  /*1530*/  FFMA.FTZ R95, R93, R94, -R89 ;  /* 0x0000005e5d5f7223 */ /* 0x000fc40000010859 */
        /* <DEDUP_REMOVED lines=12> */
[C---:B0-----:R-:W-:Y:S02]  /*1600*/  FMUL.FTZ R87, R89.reuse, R98 ;  /* 0x0000006259577220 */ /* 0x041fe40000410000 */
[----:B--2---:R-:W-:-:S02]  /*1610*/  FMUL.FTZ R95, R89, R94 ;  /* 0x0000005e595f7220 */ /* 0x004fc40000410000 */
[----:B------:R-:W-:Y:S02]  /*1620*/  FFMA.FTZ R87, R93, R94, -R87 ;  /* 0x0000005e5d577223 */ /* 0x000fe40000010857 */
[----:B---3--:R-:W-:Y:S02]  /*1630*/  FMUL.FTZ R94, R89, R86 ;  /* 0x00000056595e7220 */ /* 0x008fe40000410000 */
[----:B------:R-:W-:Y:S02]  /*1640*/  FFMA.FTZ R98, R93, R98, R95 ;  /* 0x000000625d627223 */ /* 0x000fe4000001005f */
[----:B------:R-:W-:Y:S02]  /*1650*/  @P0 FADD.FTZ R92, R92, R87 ;  /* 0x000000575c5c0221 */ /* 0x000fe40000010000 */
[-C--:B----4-:R-:W-:Y:S02]  /*1660*/  FMUL.FTZ R87, R89, R88.reuse ;  /* 0x0000005859577220 */ /* 0x090fe40000410000 */
[----:B------:R-:W-:-:S02]  /*1670*/  FFMA.FTZ R94, R93, R88, R94 ;  /* 0x000000585d5e7223 */ /* 0x000fc4000001005e */
[----:B------:R-:W-:Y:S01]  /*1680*/  @P0 FADD.FTZ R91, R91, R98 ;  /* 0x000000625b5b0221 */ /* 0x000fe20000010000 */
[----:B------:R-:W0:Y:S01]  /*1690*/  SHFL.UP PT, R88, R92, 0x4, RZ ;  /* 0x048000005c587989 */ /* 0x000e2200000e00ff */
[----:B------:R-:W-:Y:S01]  /*16a0*/  @P0 FFMA.FTZ R93, R93, R86, -R87 ;  /* 0x000000565d5d0223 */ /* 0x000fe20000010857 */
[----:B------:R-:W-:Y:S02]  /*16b0*/  FSEL R94, R89, R94, !P0 ;  /* 0x0000005e595e7208 */ /* 0x000fe40004000000 */
[----:B------:R-:W2:Y:S01]  /*16c0*/  SHFL.UP PT, R89, R91, 0x4, RZ ;  /* 0x048000005b597989 */ /* 0x000ea200000e00ff */
[----:B------:R-:W-:-:S03]  /*16d0*/  ISETP.GE.AND P0, PT, R52, 0x4, PT ;  /* 0x000000043400780c */ /* 0x000fc60003f06270 */
[----:B------:R-:W3:Y:S04]  /*16e0*/  SHFL.UP PT, R86, R93, 0x4, RZ ;  /* 0x048000005d567989 */ /* 0x000ee800000e00ff */
[----:B------:R-:W4:Y:S01]  /*16f0*/  SHFL.UP PT, R87, R94, 0x4, RZ ;  /* 0x048000005e577989 */ /* 0x000f2200000e00ff */
[C---:B0-----:R-:W-:Y:S02]  /*1700*/  FMUL.FTZ R98, R94.reuse, R88 ;  /* 0x000000585e627220 */ /* 0x041fe40000410000 */
[CC--:B--2---:R-:W-:Y:S02]  /*1710*/  FMUL.FTZ R95, R94.reuse, R89.reuse ;  /* 0x000000595e5f7220 */ /* 0x0c4fe40000410000 */
[----:B------:R-:W-:Y:S02]  /*1720*/  FFMA.FTZ R102, R93, R89, R98 ;  /* 0x000000595d667223 */ /* 0x000fe40000010062 */
[----:B---3--:R-:W-:-:S02]  /*1730*/  FMUL.FTZ R98, R94, R86 ;  /* 0x000000565e627220 */ /* 0x008fc40000410000 */
[----:B------:R-:W-:Y:S02]  /*1740*/  FFMA.FTZ R95, R93, R88, -R95 ;  /* 0x000000585d5f7223 */ /* 0x000fe4000001085f */
[----:B------:R-:W-:Y:S02]  /*1750*/  @P0 FADD.FTZ R91, R91, R102 ;  /* 0x000000665b5b0221 */ /* 0x000fe40000010000 */
[-C--:B----4-:R-:W-:Y:S02]  /*1760*/  FMUL.FTZ R89, R94, R87.reuse ;  /* 0x000000575e597220 */ /* 0x090fe40000410000 */
[C---:B------:R-:W-:Y:S02]  /*1770*/  FFMA.FTZ R87, R93.reuse, R87, R98 ;  /* 0x000000575d577223 */ /* 0x040fe40000010062 */
[----:B------:R-:W-:Y:S01]  /*1780*/  @P0 FADD.FTZ R92, R92, R95 ;  /* 0x0000005f5c5c0221 */ /* 0x000fe20000010000 */
[----:B------:R-:W0:Y:S01]  /*1790*/  SHFL.UP PT, R98, R91, 0x8, RZ ;  /* 0x050000005b627989 */ /* 0x000e2200000e00ff */
[----:B------:R-:W-:Y:S01]  /*17a0*/  @P0 FFMA.FTZ R93, R93, R86, -R89 ;  /* 0x000000565d5d0223 */ /* 0x000fe20000010859 */
[----:B------:R-:W-:Y:S01]  /*17b0*/  FSEL R89, R94, R87, !P0 ;  /* 0x000000575e597208 */ /* 0x000fe20004000000 */
[C---:B------:R-:W-:Y:S01]  /*17c0*/  FMUL.FTZ R88, R5.reuse, R6 ;  /* 0x0000000605587220 */ /* 0x040fe20000410000 */
[----:B------:R-:W2:Y:S01]  /*17d0*/  SHFL.UP PT, R86, R92, 0x8, RZ ;  /* 0x050000005c567989 */ /* 0x000ea200000e00ff */
[-C--:B------:R-:W-:Y:S01]  /*17e0*/  FMUL.FTZ R5, R5, R7.reuse ;  /* 0x0000000705057220 */ /* 0x080fe20000410000 */
[----:B------:R-:W-:Y:S01]  /*17f0*/  ISETP.GE.AND P0, PT, R52, 0x8, PT ;  /* 0x000000083400780c */ /* 0x000fe20003f06270 */
[----:B------:R-:W-:-:S02]  /*1800*/  FFMA.FTZ R88, R4, R7, R88 ;  /* 0x0000000704587223 */ /* 0x000fc40000010058 */
[----:B------:R-:W-:Y:S02]  /*1810*/  FFMA.FTZ R102, R4, R6, -R5 ;  /* 0x0000000604667223 */ /* 0x000fe40000010805 */
[----:B------:R-:W3:Y:S01]  /*1820*/  SHFL.UP PT, R4, R93, 0x8, RZ ;  /* 0x050000005d047989 */ /* 0x000ee200000e00ff */
[C---:B------:R-:W-:Y:S02]  /*1830*/  FMUL.FTZ R99, R69.reuse, R88 ;  /* 0x0000005845637220 */ /* 0x040fe40000410000 */
[----:B------:R-:W-:Y:S01]  /*1840*/  FMUL.FTZ R97, R69, R102 ;  /* 0x0000006645617220 */ /* 0x000fe20000410000 */
[----:B------:R-:W4:Y:S01]  /*1850*/  SHFL.UP PT, R6, R89, 0x8, RZ ;  /* 0x0500000059067989 */ /* 0x000f2200000e00ff */
[-C--:B------:R-:W-:Y:S02]  /*1860*/  FMUL.FTZ R5, R78, R99.reuse ;  /* 0x000000634e057220 */ /* 0x080fe40000410000 */
[C---:B------:R-:W-:Y:S02]  /*1870*/  FMUL.FTZ R7, R76.reuse, R99 ;  /* 0x000000634c077220 */ /* 0x040fe40000410000 */
[----:B------:R-:W-:-:S02]  /*1880*/  FFMA.FTZ R104, R76, R97, -R5 ;  /* 0x000000614c687223 */ /* 0x000fc40000010805 */
[----:B------:R-:W-:Y:S02]  /*1890*/  FMUL.FTZ R94, R71, R88 ;  /* 0x00000058475e7220 */ /* 0x000fe40000410000 */
[----:B0-----:R-:W-:Y:S02]  /*18a0*/  FMUL.FTZ R5, R89, R98 ;  /* 0x0000006259057220 */ /* 0x001fe40000410000 */
[----:B------:R-:W-:Y:S02]  /*18b0*/  FFMA.FTZ R7, -R78, R97, -R7 ;  /* 0x000000614e077223 */ /* 0x000fe40000010907 */
[-C--:B--2---:R-:W-:Y:S02]  /*18c0*/  FFMA.FTZ R101, R93, R86.reuse, -R5 ;  /* 0x000000565d657223 */ /* 0x084fe40000010805 */
[----:B------:R-:W-:Y:S02]  /*18d0*/  FMUL.FTZ R86, R89, R86 ;  /* 0x0000005659567220 */ /* 0x000fe40000410000 */
[----:B------:R-:W-:-:S02]  /*18e0*/  FMUL.FTZ R95, R71, R102 ;  /* 0x00000066475f7220 */ /* 0x000fc40000410000 */
[----:B------:R-:W-:Y:S02]  /*18f0*/  FADD.FTZ R105, -R94, R7 ;  /* 0x000000075e697221 */ /* 0x000fe40000010100 */
[----:B------:R-:W-:Y:S02]  /*1900*/  FFMA.FTZ R86, R93, R98, R86 ;  /* 0x000000625d567223 */ /* 0x000fe40000010056 */
[----:B---3--:R-:W-:Y:S02]  /*1910*/  FMUL.FTZ R7, R89, R4 ;  /* 0x0000000459077220 */ /* 0x008fe40000410000 */
[----:B------:R-:W-:Y:S02]  /*1920*/  FADD.FTZ R103, R95, R104 ;  /* 0x000000685f677221 */ /* 0x000fe40000010000 */
[----:B------:R-:W-:Y:S02]  /*1930*/  FMUL.FTZ R87, R82, -R105 ;  /* 0x8000006952577220 */ /* 0x000fe40000410000 */
[----:B----4-:R-:W-:-:S02]  /*1940*/  FMUL.FTZ R5, R89, R6 ;  /* 0x0000000659057220 */ /* 0x010fc40000410000 */
[----:B------:R-:W-:Y:S02]  /*1950*/  @P0 FADD.FTZ R91, R91, R86 ;  /* 0x000000565b5b0221 */ /* 0x000fe40000010000 */
[----:B------:R-:W-:Y:S02]  /*1960*/  FFMA.FTZ R6, R93, R6, R7 ;  /* 0x000000065d067223 */ /* 0x000fe40000010007 */
[-C--:B------:R-:W-:Y:S01]  /*1970*/  FFMA.FTZ R87, R80, R103.reuse, -R87 ;  /* 0x0000006750577223 */ /* 0x080fe20000010857 */
[----:B------:R-:W0:Y:S01]  /*1980*/  SHFL.UP PT, R106, R91, 0x10, RZ ;  /* 0x060000005b6a7989 */ /* 0x000e2200000e00ff */
[----:B------:R-:W-:Y:S01]  /*1990*/  @P0 FADD.FTZ R92, R92, R101 ;  /* 0x000000655c5c0221 */ /* 0x000fe20000010000 */
[----:B------:R-:W-:Y:S01]  /*19a0*/  FSEL R89, R89, R6, !P0 ;  /* 0x0000000659597208 */ /* 0x000fe20004000000 */
[----:B------:R-:W-:Y:S02]  /*19b0*/  FMUL.FTZ R103, R82, -R103 ;  /* 0x8000006752677220 */ /* 0x000fe40000410000 */
[----:B------:R-:W-:Y:S01]  /*19c0*/  @P0 FFMA.FTZ R93, R93, R4, -R5 ;  /* 0x000000045d5d0223 */ /* 0x000fe20000010805 */
[----:B------:R-:W2:Y:S01]  /*19d0*/  SHFL.UP PT, R112, R92, 0x10, RZ ;  /* 0x060000005c707989 */ /* 0x000ea200000e00ff */
[-C--:B-1----:R-:W-:Y:S01]  /*19e0*/  FMUL.FTZ R4, R78, -R18.reuse ;  /* 0x800000124e047220 */ /* 0x082fe20000410000 */
[----:B------:R-:W-:Y:S01]  /*19f0*/  ISETP.GE.AND P0, PT, R47, c[0x0][0x174], PT ;  /* 0x00005d002f007a0c */ /* 0x000fe20003f06270 */
[----:B------:R-:W-:Y:S01]  /*1a00*/  FFMA.FTZ R110, R80, R105, R103 ;  /* 0x00000069506e7223 */ /* 0x000fe20000010067 */
[----:B------:R-:W1:Y:S01]  /*1a10*/  SHFL.UP PT, R104, R93, 0x10, RZ ;  /* 0x060000005d687989 */ /* 0x000e6200000e00ff */
[-C--:B------:R-:W-:Y:S01]  /*1a20*/  FMUL.FTZ R7, R78, R19.reuse ;  /* 0x000000134e077220 */ /* 0x080fe20000410000 */
[----:B------:R-:W-:Y:S01]  /*1a30*/  ISETP.EQ.AND P0, PT, R96, RZ, !P0 ;  /* 0x000000ff6000720c */ /* 0x000fe20004702270 */
[C---:B------:R-:W-:Y:S01]  /*1a40*/  FFMA.FTZ R103, R76.reuse, -R19, R4 ;  /* 0x800000134c677223 */ /* 0x040fe20000010004 */
[----:B------:R-:W3:Y:S01]  /*1a50*/  SHFL.UP PT, R108, R89, 0x10, RZ ;  /* 0x06000000596c7989 */ /* 0x000ee200000e00ff */
[----:B------:R-:W-:Y:S01]  /*1a60*/  FFMA.FTZ R7, R76, R18, -R7 ;  /* 0x000000124c077223 */ /* 0x000fe20000010807 */
[----:B------:R-:W-:Y:S01]  /*1a70*/  HFMA2.MMA R5, -RZ, RZ, 0, 0 ;  /* 0x00000000ff057435 */ /* 0x000fe200000001ff */
[----:B------:R-:W-:Y:S01]  /*1a80*/  FMUL.FTZ R86, R82, -R103 ;  /* 0x8000006752567220 */ /* 0x000fe20000410000 */
[----:B------:R-:W-:Y:S01]  /*1a90*/  MOV R4, 0x3f800000 ;  /* 0x3f80000000047802 */ /* 0x000fe20000000f00 */
[----:B------:R-:W-:-:S02]  /*1aa0*/  FMUL.FTZ R101, R73, R88 ;  /* 0x0000005849657220 */ /* 0x000fc40000410000 */
[-C--:B------:R-:W-:Y:S02]  /*1ab0*/  FFMA.FTZ R107, R80, R7.reuse, -R86 ;  /* 0x00000007506b7223 */ /* 0x080fe40000010856 */
[----:B------:R-:W-:Y:S02]  /*1ac0*/  FMUL.FTZ R86, R82, -R7 ;  /* 0x8000000752567220 */ /* 0x000fe40000410000 */
[----:B------:R-:W-:Y:S01]  /*1ad0*/  FMUL.FTZ R98, R73, R102 ;  /* 0x0000006649627220 */ /* 0x000fe20000410000 */
[----:B------:R-:W-:Y:S01]  /*1ae0*/  CS2R R6, SRZ ;  /* 0x0000000000067805 */ /* 0x000fe2000001ff00 */
[----:B------:R-:W-:Y:S02]  /*1af0*/  FFMA.FTZ R109, R80, R103, R86 ;  /* 0x00000067506d7223 */ /* 0x000fe40000010056 */
[----:B------:R-:W-:Y:S02]  /*1b00*/  FADD.FTZ R86, -R101, R110 ;  /* 0x0000006e65567221 */ /* 0x000fe40000010100 */
[----:B------:R-:W-:Y:S01]  /*1b10*/  FADD.FTZ R110, R98, R87 ;  /* 0x00000057626e7221 */ /* 0x000fe20000010000 */
[----:B------:R-:W4:Y:S01]  /*1b20*/  @P0 LDS.128 R4, [UR4+0x1660] ;  /* 0x00166004ff040984 */ /* 0x000f220008000c00 */
[C---:B------:R-:W-:Y:S01]  /*1b30*/  FMUL.FTZ R105, R85.reuse, -R86 ;  /* 0x8000005655697220 */ /* 0x040fe20000410000 */
[----:B------:R-:W-:Y:S01]  /*1b40*/  ISETP.NE.AND P0, PT, R96, 0x1f, PT ;  /* 0x0000001f6000780c */ /* 0x000fe20003f05270 */
[----:B------:R-:W-:-:S02]  /*1b50*/  FMUL.FTZ R111, R85, -R110 ;  /* 0x8000006e556f7220 */ /* 0x000fc40000410000 */
[----:B0-----:R-:W-:Y:S02]  /*1b60*/  FMUL.FTZ R87, R89, R106 ;  /* 0x0000006a59577220 */ /* 0x001fe40000410000 */
[----:B------:R-:W-:Y:S02]  /*1b70*/  FMUL.FTZ R103, R85, -R109 ;  /* 0x8000006d55677220 */ /* 0x000fe40000410000 */
[C---:B------:R-:W-:Y:S02]  /*1b80*/  FFMA.FTZ R110, R84.reuse, R110, -R105 ;  /* 0x0000006e546e7223 */ /* 0x040fe40000010869 */
[C---:B------:R-:W-:Y:S02]  /*1b90*/  FFMA.FTZ R111, R84.reuse, R86, R111 ;  /* 0x00000056546f7223 */ /* 0x040fe4000001006f */
[----:B--2---:R-:W-:Y:S02]  /*1ba0*/  FFMA.FTZ R105, R93, R112, -R87 ;  /* 0x000000705d697223 */ /* 0x004fe40000010857 */
[----:B------:R-:W-:-:S02]  /*1bb0*/  FFMA.FTZ R86, R84, R107, -R103 ;  /* 0x0000006b54567223 */ /* 0x000fc40000010867 */
[C---:B------:R-:W-:Y:S02]  /*1bc0*/  FMUL.FTZ R112, R89.reuse, R112 ;  /* 0x0000007059707220 */ /* 0x040fe40000410000 */
[C---:B-1----:R-:W-:Y:S02]  /*1bd0*/  FMUL.FTZ R87, R89.reuse, R104 ;  /* 0x0000006859577220 */ /* 0x042fe40000410000 */
[----:B---3--:R-:W-:Y:S02]  /*1be0*/  FMUL.FTZ R103, R89, R108 ;  /* 0x0000006c59677220 */ /* 0x008fe40000410000 */
[C---:B------:R-:W-:Y:S02]  /*1bf0*/  FFMA.FTZ R112, R93.reuse, R106, R112 ;  /* 0x0000006a5d707223 */ /* 0x040fe40000010070 */
[C---:B------:R-:W-:Y:S02]  /*1c00*/  FFMA.FTZ R108, R93.reuse, R108, R87 ;  /* 0x0000006c5d6c7223 */ /* 0x040fe40000010057 */
[----:B------:R-:W-:-:S02]  /*1c10*/  @P3 FFMA.FTZ R93, R93, R104, -R103 ;  /* 0x000000685d5d3223 */ /* 0x000fc40000010867 */
[----:B------:R-:W-:Y:S02]  /*1c20*/  FMUL.FTZ R103, R75, R102 ;  /* 0x000000664b677220 */ /* 0x000fe40000410000 */
[----:B------:R-:W-:Y:S02]  /*1c30*/  FMUL.FTZ R107, R85, -R107 ;  /* 0x8000006b556b7220 */ /* 0x000fe40000410000 */
[----:B------:R-:W-:Y:S01]  /*1c40*/  FMUL.FTZ R102, R75, R88 ;  /* 0x000000584b667220 */ /* 0x000fe20000410000 */
[----:B------:R-:W0:Y:S01]  /*1c50*/  SHFL.UP PT, R93, R93, 0x1, RZ ;  /* 0x042000005d5d7989 */ /* 0x000e2200000e00ff */
[----:B------:R-:W-:Y:S01]  /*1c60*/  @P3 FADD.FTZ R92, R92, R105 ;  /* 0x000000695c5c3221 */ /* 0x000fe20000010000 */
[----:B------:R-:W-:Y:S01]  /*1c70*/  FSEL R105, R89, R108, !P3 ;  /* 0x0000006c59697208 */ /* 0x000fe20005800000 */
[----:B------:R-:W-:Y:S01]  /*1c80*/  FFMA.FTZ R87, R84, R109, R107 ;  /* 0x0000006d54577223 */ /* 0x000fe2000001006b */
[----:B------:R1:W2:Y:S01]  /*1c90*/  SHFL.DOWN PT, R108, R86, 0x1, 0x1f ;  /* 0x08201f00566c7f89 */ /* 0x0002a200000e0000 */
[----:B------:R-:W-:Y:S01]  /*1ca0*/  @P3 FADD.FTZ R91, R91, R112 ;  /* 0x000000705b5b3221 */ /* 0x000fe20000010000 */
[----:B------:R-:W-:Y:S01]  /*1cb0*/  ISETP.GT.U32.AND P3, PT, R96, 0x1d, PT ;  /* 0x0000001d6000780c */ /* 0x000fe20003f64070 */
[----:B------:R-:W-:Y:S01]  /*1cc0*/  FADD.FTZ R88, R103, R110 ;  /* 0x0000006e67587221 */ /* 0x000fe20000010000 */
[----:B------:R-:W3:Y:S01]  /*1cd0*/  SHFL.UP PT, R92, R92, 0x1, RZ ;  /* 0x042000005c5c7989 */ /* 0x000ee200000e00ff */
[----:B------:R-:W-:-:S03]  /*1ce0*/  FADD.FTZ R89, -R102, R111 ;  /* 0x0000006f66597221 */ /* 0x000fc60000010100 */
[----:B------:R1:W0:Y:S04]  /*1cf0*/  SHFL.DOWN PT, R106, R88, 0x1, 0x1f ;  /* 0x08201f00586a7f89 */ /* 0x00022800000e0000 */
[----:B------:R1:W0:Y:S04]  /*1d00*/  SHFL.DOWN PT, R112, R89, 0x1, 0x1f ;  /* 0x08201f0059707f89 */ /* 0x00022800000e0000 */
[----:B------:R1:W0:Y:S04]  /*1d10*/  SHFL.DOWN PT, R110, R87, 0x1, 0x1f ;  /* 0x08201f00576e7f89 */ /* 0x00022800000e0000 */
[----:B------:R1:W0:Y:S04]  /*1d20*/  SHFL.UP PT, R104, R91, 0x1, RZ ;  /* 0x042000005b687989 */ /* 0x00022800000e00ff */
[----:B------:R-:W0:Y:S01]  /*1d30*/  SHFL.UP PT, R105, R105, 0x1, RZ ;  /* 0x0420000069697989 */ /* 0x000e2200000e00ff */
[----:B------:R-:W-:Y:S05]  /*1d40*/  @!P0 BRA `(.L_x_13013) ;  /* 0x000000b000008947 */ /* 0x000fea0003800000 */
[C---:B0-2-4-:R-:W-:Y:S02]  /*1d50*/  FMUL.FTZ R107, R87.reuse, R112 ;  /* 0x00000070576b7220 */ /* 0x055fe40000410000 */
[----:B-1----:R-:W-:-:S02]  /*1d60*/  FMUL.FTZ R91, R87, R110 ;  /* 0x0000006e575b7220 */ /* 0x002fc40000410000 */
[CC--:B------:R-:W-:Y:S02]  /*1d70*/  FMUL.FTZ R109, R87.reuse, R106.reuse ;  /* 0x0000006a576d7220 */ /* 0x0c0fe40000410000 */
[C---:B------:R-:W-:Y:S02]  /*1d80*/  FFMA.FTZ R107, R86.reuse, R106, -R107 ;  /* 0x0000006a566b7223 */ /* 0x040fe4000001086b */
[-C--:B------:R-:W-:Y:S02]  /*1d90*/  FMUL.FTZ R87, R87, R108.reuse ;  /* 0x0000006c57577220 */ /* 0x080fe40000410000 */
[C---:B------:R-:W-:Y:S02]  /*1da0*/  FFMA.FTZ R91, R86.reuse, R108, -R91 ;  /* 0x0000006c565b7223 */ /* 0x040fe4000001085b */
[C---:B------:R-:W-:Y:S02]  /*1db0*/  FFMA.FTZ R106, R86.reuse, R112, R109 ;  /* 0x00000070566a7223 */ /* 0x040fe4000001006d */
[----:B------:R-:W-:Y:S01]  /*1dc0*/  FFMA.FTZ R87, R86, R110, R87 ;  /* 0x0000006e56577223 */ /* 0x000fe20000010057 */
[----:B------:R-:W-:Y:S01]  /*1dd0*/  MOV R86, R91 ;  /* 0x0000005b00567202 */ /* 0x000fe20000000f00 */
[----:B------:R-:W-:-:S02]  /*1de0*/  FADD.FTZ R88, R88, R107 ;  /* 0x0000006b58587221 */ /* 0x000fc40000010000 */
[----:B------:R-:W-:Y:S02]  /*1df0*/  FADD.FTZ R89, R89, R106 ;  /* 0x0000006a59597221 */ /* 0x000fe40000010000 */
.L_x_13013:
[----:B--2-4-:R-:W-:Y:S05]  /*1e00*/  BSYNC B0 ;  /* 0x0000000000007941 */ /* 0x014fea0003800000 */
.L_x_13012:
[----:B------:R2:W4:Y:S01]  /*1e10*/  SHFL.DOWN PT, R108, R86, 0x2, 0x1f ;  /* 0x08401f00566c7f89 */ /* 0x00052200000e0000 */
[----:B------:R-:W-:Y:S03]  /*1e20*/  BSSY B0, `(.L_x_13014) ;  /* 0x0000010000007945 */ /* 0x000fe60003800000 */
[----:B0-----:R2:W0:Y:S04]  /*1e30*/  SHFL.DOWN PT, R110, R87, 0x2, 0x1f ;  /* 0x08401f00576e7f89 */ /* 0x00142800000e0000 */
[----:B------:R2:W1:Y:S04]  /*1e40*/  SHFL.DOWN PT, R106, R88, 0x2, 0x1f ;  /* 0x08401f00586a7f89 */ /* 0x00046800000e0000 */
[----:B------:R2:W3:Y:S01]  /*1e50*/  SHFL.DOWN PT, R112, R89, 0x2, 0x1f ;  /* 0x08401f0059707f89 */ /* 0x0004e200000e0000 */
[----:B------:R-:W-:Y:S05]  /*1e60*/  @P3 BRA `(.L_x_13015) ;  /* 0x000000b000003947 */ /* 0x000fea0003800000 */
[C---:B---3--:R-:W-:Y:S02]  /*1e70*/  FMUL.FTZ R107, R87.reuse, R112 ;  /* 0x00000070576b7220 */ /* 0x048fe40000410000 */
[----:B01----:R-:W-:-:S02]  /*1e80*/  FMUL.FTZ R91, R87, R110 ;  /* 0x0000006e575b7220 */ /* 0x003fc40000410000 */
[CC--:B------:R-:W-:Y:S02]  /*1e90*/  FMUL.FTZ R109, R87.reuse, R106.reuse ;  /* 0x0000006a576d7220 */ /* 0x0c0fe40000410000 */
[C---:B------:R-:W-:Y:S02]  /*1ea0*/  FFMA.FTZ R107, R86.reuse, R106, -R107 ;  /* 0x0000006a566b7223 */ /* 0x040fe4000001086b */
[-C--:B--2-4-:R-:W-:Y:S02]  /*1eb0*/  FMUL.FTZ R87, R87, R108.reuse ;  /* 0x0000006c57577220 */ /* 0x094fe40000410000 */
[C---:B------:R-:W-:Y:S02]  /*1ec0*/  FFMA.FTZ R91, R86.reuse, R108, -R91 ;  /* 0x0000006c565b7223 */ /* 0x040fe4000001085b */
[C---:B------:R-:W-:Y:S02]  /*1ed0*/  FFMA.FTZ R106, R86.reuse, R112, R109 ;  /* 0x00000070566a7223 */ /* 0x040fe4000001006d */
[----:B------:R-:W-:Y:S01]  /*1ee0*/  FFMA.FTZ R87, R86, R110, R87 ;  /* 0x0000006e56577223 */ /* 0x000fe20000010057 */
[----:B------:R-:W-:Y:S01]  /*1ef0*/  MOV R86, R91 ;  /* 0x0000005b00567202 */ /* 0x000fe20000000f00 */
[----:B------:R-:W-:-:S02]  /*1f00*/  FADD.FTZ R88, R88, R107 ;  /* 0x0000006b58587221 */ /* 0x000fc40000010000 */
[----:B------:R-:W-:Y:S02]  /*1f10*/  FADD.FTZ R89, R89, R106 ;  /* 0x0000006a59597221 */ /* 0x000fe40000010000 */
.L_x_13015:
[----:B------:R-:W-:Y:S05]  /*1f20*/  BSYNC B0 ;  /* 0x0000000000007941 */ /* 0x000fea0003800000 */
.L_x_13014:
[----:B----4-:R4:W2:Y:S01]  /*1f30*/  SHFL.DOWN PT, R108, R86, 0x4, 0x1f ;  /* 0x08801f00566c7f89 */ /* 0x0108a200000e0000 */
[----:B------:R-:W-:Y:S03]  /*1f40*/  BSSY B0, `(.L_x_13016) ;  /* 0x0000010000007945 */ /* 0x000fe60003800000 */
[----:B0-----:R4:W0:Y:S04]  /*1f50*/  SHFL.DOWN PT, R110, R87, 0x4, 0x1f ;  /* 0x08801f00576e7f89 */ /* 0x00182800000e0000 */
[----:B-1----:R4:W1:Y:S04]  /*1f60*/  SHFL.DOWN PT, R106, R88, 0x4, 0x1f ;  /* 0x08801f00586a7f89 */ /* 0x00286800000e0000 */
[----:B---3--:R4:W3:Y:S01]  /*1f70*/  SHFL.DOWN PT, R112, R89, 0x4, 0x1f ;  /* 0x08801f0059707f89 */ /* 0x0088e200000e0000 */
[----:B------:R-:W-:Y:S05]  /*1f80*/  @P4 BRA `(.L_x_13017) ;  /* 0x000000b000004947 */ /* 0x000fea0003800000 */
[C---:B---3--:R-:W-:Y:S02]  /*1f90*/  FMUL.FTZ R107, R87.reuse, R112 ;  /* 0x00000070576b7220 */ /* 0x048fe40000410000 */
[----:B0-----:R-:W-:-:S02]  /*1fa0*/  FMUL.FTZ R91, R87, R110 ;  /* 0x0000006e575b7220 */ /* 0x001fc40000410000 */
[CC--:B-1----:R-:W-:Y:S02]  /*1fb0*/  FMUL.FTZ R109, R87.reuse, R106.reuse ;  /* 0x0000006a576d7220 */ /* 0x0c2fe40000410000 */
        /* <DEDUP_REMOVED lines=8> */
.L_x_13017:
[----:B------:R-:W-:Y:S05]  /*2040*/  BSYNC B0 ;  /* 0x0000000000007941 */ /* 0x000fea0003800000 */
.L_x_13016:
[----:B--2---:R2:W4:Y:S01]  /*2050*/  SHFL.DOWN PT, R108, R86, 0x8, 0x1f ;  /* 0x09001f00566c7f89 */ /* 0x00452200000e0000 */
        /* <DEDUP_REMOVED lines=16> */
.L_x_13019:
[----:B------:R-:W-:Y:S05]  /*2160*/  BSYNC B0 ;  /* 0x0000000000007941 */ /* 0x000fea0003800000 */
.L_x_13018:
        /* <DEDUP_REMOVED lines=17> */
.L_x_13021:
[----:B------:R-:W-:Y:S05]  /*2280*/  BSYNC B0 ;  /* 0x0000000000007941 */ /* 0x000fea0003800000 */
.L_x_13020:
[----:B--2---:R-:W-:Y:S01]  /*2290*/  SHFL.DOWN PT, R108, R87, 0x1, 0x1f ;  /* 0x08201f00576c7f89 */ /* 0x004fe200000e0000 */
[----:B------:R-:W-:Y:S01]  /*22a0*/  ISETP.GT.AND P0, PT, R52, 0x1e, PT ;  /* 0x0000001e3400780c */ /* 0x000fe20003f04270 */
[----:B------:R-:W-:Y:S02]  /*22b0*/  BSSY B0, `(.L_x_13022) ;  /* 0x00000de000007945 */ /* 0x000fe40003800000 */
[----:B------:R-:W2:Y:S04]  /*22c0*/  SHFL.IDX PT, R107, R7, RZ, 0x1f ;  /* 0x00001fff076b7589 */ /* 0x000ea800000e0000 */
[----:B------:R-:W5:Y:S04]  /*22d0*/  SHFL.IDX PT, R91, R6, RZ, 0x1f ;  /* 0x00001fff065b7589 */ /* 0x000f6800000e0000 */
[----:B------:R-:W4:Y:S04]  /*22e0*/  SHFL.DOWN PT, R109, R86, 0x1, 0x1f ;  /* 0x08201f00566d7f89 */ /* 0x000f2800000e0000 */
[----:B------:R-:W3:Y:S04]  /*22f0*/  SHFL.DOWN PT, R111, R88, 0x1, 0x1f ;  /* 0x08201f00586f7f89 */ /* 0x000ee800000e0000 */
[----:B------:R-:W1:Y:S04]  /*2300*/  SHFL.DOWN PT, R113, R89, 0x1, 0x1f ;  /* 0x08201f0059717f89 */ /* 0x000e6800000e0000 */
[----:B----4-:R-:W-:Y:S01]  /*2310*/  SHFL.IDX PT, R87, R87, RZ, 0x1f ;  /* 0x00001fff57577589 */ /* 0x010fe200000e0000 */
[----:B-12---:R-:W-:-:S03]  /*2320*/  @P2 FMUL.FTZ R106, R108, R107 ;  /* 0x0000006b6c6a2220 */ /* 0x006fc60000410000 */
[----:B------:R-:W-:Y:S01]  /*2330*/  SHFL.IDX PT, R86, R86, RZ, 0x1f ;  /* 0x00001fff56567589 */ /* 0x000fe200000e0000 */
[----:B-----5:R-:W-:-:S03]  /*2340*/  @P2 FMUL.FTZ R108, R108, R91 ;  /* 0x0000005b6c6c2220 */ /* 0x020fc60000410000 */
[----:B------:R-:W-:Y:S01]  /*2350*/  SHFL.IDX PT, R88, R88, RZ, 0x1f ;  /* 0x00001fff58587589 */ /* 0x000fe200000e0000 */
[----:B------:R-:W-:-:S03]  /*2360*/  @P2 FFMA.FTZ R106, R109, R91, -R106 ;  /* 0x0000005b6d6a2223 */ /* 0x000fc6000001086a */
[----:B------:R-:W-:Y:S01]  /*2370*/  SHFL.IDX PT, R89, R89, RZ, 0x1f ;  /* 0x00001fff59597589 */ /* 0x000fe200000e0000 */
[----:B------:R-:W-:Y:S02]  /*2380*/  @P2 FFMA.FTZ R108, R109, R107, R108 ;  /* 0x0000006b6d6c2223 */ /* 0x000fe4000001006c */
[----:B---3--:R-:W-:Y:S02]  /*2390*/  @P2 FADD.FTZ R91, R111, R106 ;  /* 0x0000006a6f5b2221 */ /* 0x008fe40000010000 */
[----:B------:R-:W-:Y:S02]  /*23a0*/  FMUL.FTZ R106, R105, R10 ;  /* 0x0000000a696a7220 */ /* 0x000fe40000410000 */
[----:B------:R-:W-:Y:S01]  /*23b0*/  @P2 FADD.FTZ R107, R113, R108 ;  /* 0x0000006c716b2221 */ /* 0x000fe20000010000 */
[----:B------:R-:W-:Y:S01]  /*23c0*/  ISETP.NE.AND P2, PT, R55, RZ, PT ;  /* 0x000000ff3700720c */ /* 0x000fe20003f45270 */
[-C--:B------:R-:W-:Y:S02]  /*23d0*/  FMUL.FTZ R108, R91, -R19.reuse ;  /* 0x800000135b6c7220 */ /* 0x080fe40000410000 */
[----:B------:R-:W-:-:S02]  /*23e0*/  FMUL.FTZ R19, R107, -R19 ;  /* 0x800000136b137220 */ /* 0x000fc40000410000 */
[-C--:B------:R-:W-:Y:S02]  /*23f0*/  FMUL.FTZ R105, R105, R11.reuse ;  /* 0x0000000b69697220 */ /* 0x080fe40000410000 */
[-C--:B------:R-:W-:Y:S02]  /*2400*/  FFMA.FTZ R108, R107, R18.reuse, R108 ;  /* 0x000000126b6c7223 */ /* 0x080fe4000001006c */
        /* <DEDUP_REMOVED lines=11> */
[C---:B------:R-:W-:Y:S02]  /*24c0*/  FFMA.FTZ R92, R76.reuse, R91, -R92 ;  /* 0x0000005b4c5c7223 */ /* 0x040fe4000001085c */
[-C--:B------:R-:W-:Y:S02]  /*24d0*/  FMUL.FTZ R18, R9, R10.reuse ;  /* 0x0000000a09127220 */ /* 0x080fe40000410000 */
[----:B------:R-:W-:Y:S02]  /*24e0*/  FFMA.FTZ R97, R76, R19, R97 ;  /* 0x000000134c617223 */ /* 0x000fe40000010061 */
[----:B------:R-:W-:Y:S02]  /*24f0*/  FFMA.FTZ R9, R8, R10, -R93 ;  /* 0x0000000a08097223 */ /* 0x000fe4000001085d */
[----:B------:R-:W-:Y:S02]  /*2500*/  FADD.FTZ R95, R95, R92 ;  /* 0x0000005c5f5f7221 */ /* 0x000fe40000010000 */
[----:B------:R-:W-:-:S02]  /*2510*/  FADD.FTZ R93, -R94, R97 ;  /* 0x000000615e5d7221 */ /* 0x000fc40000010100 */
[----:B------:R-:W-:Y:S02]  /*2520*/  FFMA.FTZ R18, R8, R11, R18 ;  /* 0x0000000b08127223 */ /* 0x000fe40000010012 */
[----:B------:R-:W-:Y:S02]  /*2530*/  FADD.FTZ R90, R90, R9 ;  /* 0x000000095a5a7221 */ /* 0x000fe40000010000 */
[C---:B------:R-:W-:Y:S02]  /*2540*/  FMUL.FTZ R10, R82.reuse, -R95 ;  /* 0x8000005f520a7220 */ /* 0x040fe40000410000 */
[----:B------:R-:W-:Y:S02]  /*2550*/  FMUL.FTZ R8, R82, -R93 ;  /* 0x8000005d52087220 */ /* 0x000fe40000410000 */
[----:B------:R-:W-:Y:S02]  /*2560*/  FADD.FTZ R18, RZ, R18 ;  /* 0x00000012ff127221 */ /* 0x000fe40000010000 */
[----:B------:R-:W-:-:S02]  /*2570*/  FMUL.FTZ R11, R85, R90 ;  /* 0x0000005a550b7220 */ /* 0x000fc40000410000 */
[C---:B------:R-:W-:Y:S02]  /*2580*/  FFMA.FTZ R10, R80.reuse, R93, R10 ;  /* 0x0000005d500a7223 */ /* 0x040fe4000001000a */
[----:B------:R-:W-:Y:S02]  /*2590*/  FFMA.FTZ R97, R80, R95, -R8 ;  /* 0x0000005f50617223 */ /* 0x000fe40000010808 */
[-C--:B------:R-:W-:Y:S02]  /*25a0*/  FFMA.FTZ R11, R84, R18.reuse, R11 ;  /* 0x00000012540b7223 */ /* 0x080fe4000001000b */
[----:B------:R-:W-:Y:S02]  /*25b0*/  FADD.FTZ R101, -R101, R10 ;  /* 0x0000000a65657221 */ /* 0x000fe40000010100 */
[----:B------:R-:W-:Y:S02]  /*25c0*/  FADD.FTZ R98, R98, R97 ;  /* 0x0000006162627221 */ /* 0x000fe40000010000 */
[----:B------:R-:W-:-:S02]  /*25d0*/  FMUL.FTZ R9, R85, R18 ;  /* 0x0000001255097220 */ /* 0x000fc40000410000 */
[----:B------:R-:W-:Y:S02]  /*25e0*/  FADD.FTZ R97, RZ, R11 ;  /* 0x0000000bff617221 */ /* 0x000fe40000010000 */
[C---:B------:R-:W-:Y:S02]  /*25f0*/  FMUL.FTZ R11, R85.reuse, -R101 ;  /* 0x80000065550b7220 */ /* 0x040fe40000410000 */
[C---:B------:R-:W-:Y:S02]  /*2600*/  FFMA.FTZ R9, R84.reuse, R90, -R9 ;  /* 0x0000005a54097223 */ /* 0x040fe40000010809 */
[-C--:B------:R-:W-:Y:S02]  /*2610*/  FMUL.FTZ R85, R85, -R98.reuse ;  /* 0x8000006255557220 */ /* 0x080fe40000410000 */
[----:B------:R-:W-:Y:S02]  /*2620*/  FFMA.FTZ R8, R84, R98, -R11 ;  /* 0x0000006254087223 */ /* 0x000fe4000001080b */
[----:B------:R-:W-:-:S02]  /*2630*/  FFMA.FTZ R105, R72, R79, R9 ;  /* 0x0000004f48697223 */ /* 0x000fc40000010009 */
[----:B------:R-:W-:Y:S02]  /*2640*/  FFMA.FTZ R85, R84, R101, R85 ;  /* 0x0000006554557223 */ /* 0x000fe40000010055 */
[----:B------:R-:W-:Y:S02]  /*2650*/  FADD.FTZ R103, R103, R8 ;  /* 0x0000000867677221 */ /* 0x000fe40000010000 */
[C---:B------:R-:W-:Y:S02]  /*2660*/  FMUL.FTZ R9, R82.reuse, R97 ;  /* 0x0000006152097220 */ /* 0x040fe40000410000 */
[----:B------:R-:W-:Y:S02]  /*2670*/  FMUL.FTZ R82, R82, R105 ;  /* 0x0000006952527220 */ /* 0x000fe40000410000 */
[----:B------:R-:W-:Y:S02]  /*2680*/  FFMA.FTZ R8, R75, R90, RZ ;  /* 0x0000005a4b087223 */ /* 0x000fe400000100ff */
[----:B------:R-:W-:-:S02]  /*2690*/  FADD.FTZ R85, -R102, R85 ;  /* 0x0000005566557221 */ /* 0x000fc40000010100 */
[----:B------:R-:W-:Y:S02]  /*26a0*/  FMUL.FTZ R99, R74, R103 ;  /* 0x000000674a637220 */ /* 0x000fe40000410000 */
[C---:B------:R-:W-:Y:S02]  /*26b0*/  FFMA.FTZ R9, R80.reuse, R105, -R9 ;  /* 0x0000006950097223 */ /* 0x040fe40000010809 */
[----:B------:R-:W-:Y:S02]  /*26c0*/  FFMA.FTZ R107, R80, R97, R82 ;  /* 0x00000061506b7223 */ /* 0x000fe40000010052 */
[----:B------:R-:W-:Y:S02]  /*26d0*/  FFMA.FTZ R84, R73, R105, R8 ;  /* 0x0000006949547223 */ /* 0x000fe40000010008 */
[----:B------:R-:W-:Y:S02]  /*26e0*/  FFMA.FTZ R80, -R74, R77, R90 ;  /* 0x0000004d4a507223 */ /* 0x000fe4000001015a */
[----:B------:R-:W-:-:S02]  /*26f0*/  FMUL.FTZ R82, R72, R98 ;  /* 0x0000006248527220 */ /* 0x000fc40000410000 */
[----:B------:R-:W-:Y:S02]  /*2700*/  FMUL.FTZ R11, R74, R85 ;  /* 0x000000554a0b7220 */ /* 0x000fe40000410000 */
[----:B------:R-:W-:Y:S02]  /*2710*/  FMUL.FTZ R8, R18, R99 ;  /* 0x0000006312087220 */ /* 0x000fe40000410000 */
[----:B------:R-:W-:Y:S02]  /*2720*/  FFMA.FTZ R111, R70, R81, R9 ;  /* 0x00000051466f7223 */ /* 0x000fe40000010009 */
[C---:B------:R-:W-:Y:S02]  /*2730*/  FFMA.FTZ R105, -R72.reuse, R79, R105 ;  /* 0x0000004f48697223 */ /* 0x040fe40000010169 */
[----:B------:R-:W-:Y:S02]  /*2740*/  FMUL.FTZ R90, R72, R101 ;  /* 0x00000065485a7220 */ /* 0x000fe40000410000 */
[----:B------:R-:W-:-:S02]  /*2750*/  FMUL.FTZ R9, R97, R82 ;  /* 0x0000005261097220 */ /* 0x000fc40000410000 */
[-C--:B------:R-:W-:Y:S02]  /*2760*/  FFMA.FTZ R8, R80, R11.reuse, -R8 ;  /* 0x0000000b50087223 */ /* 0x080fe40000010808 */
[----:B------:R-:W-:Y:S02]  /*2770*/  FMUL.FTZ R11, R18, R11 ;  /* 0x0000000b120b7220 */ /* 0x000fe40000410000 */
[----:B------:R-:W-:Y:S02]  /*2780*/  FADD.FTZ R107, RZ, R107 ;  /* 0x0000006bff6b7221 */ /* 0x000fe40000010000 */
[-C--:B------:R-:W-:Y:S02]  /*2790*/  FFMA.FTZ R109, R105, R90.reuse, -R9 ;  /* 0x0000005a696d7223 */ /* 0x080fe40000010809 */
[----:B------:R-:W-:Y:S02]  /*27a0*/  FMUL.FTZ R90, R97, R90 ;  /* 0x0000005a615a7220 */ /* 0x000fe40000410000 */
[----:B------:R-:W-:-:S02]  /*27b0*/  FFMA.FTZ R11, R80, R99, R11 ;  /* 0x00000063500b7223 */ /* 0x000fc4000001000b */
[C---:B------:R-:W-:Y:S02]  /*27c0*/  FMUL.FTZ R9, R78.reuse, R107 ;  /* 0x0000006b4e097220 */ /* 0x040fe40000410000 */
[-C--:B------:R-:W-:Y:S02]  /*27d0*/  FMUL.FTZ R78, R78, R111.reuse ;  /* 0x0000006f4e4e7220 */ /* 0x080fe40000410000 */
[----:B------:R-:W-:Y:S02]  /*27e0*/  FFMA.FTZ R90, R105, R82, R90 ;  /* 0x00000052695a7223 */ /* 0x000fe4000001005a */
[----:B------:R-:W-:Y:S02]  /*27f0*/  FADD.FTZ R11, RZ, R11 ;  /* 0x0000000bff0b7221 */ /* 0x000fe40000010000 */
[C---:B------:R-:W-:Y:S02]  /*2800*/  FFMA.FTZ R9, R76.reuse, R111, -R9 ;  /* 0x0000006f4c097223 */ /* 0x040fe40000010809 */
[----:B------:R-:W-:-:S02]  /*2810*/  FFMA.FTZ R92, R76, R107, R78 ;  /* 0x0000006b4c5c7223 */ /* 0x000fc4000001004e */
[----:B------:R-:W-:Y:S02]  /*2820*/  FADD.FTZ R8, RZ, R8 ;  /* 0x00000008ff087221 */ /* 0x000fe40000010000 */
[----:B------:R-:W-:Y:S02]  /*2830*/  FMUL.FTZ R78, R70, R95 ;  /* 0x0000005f464e7220 */ /* 0x000fe40000410000 */
[----:B------:R-:W-:Y:S02]  /*2840*/  FADD.FTZ R11, R11, R90 ;  /* 0x0000005a0b0b7221 */ /* 0x000fe40000010000 */
[----:B------:R-:W-:Y:S02]  /*2850*/  FFMA.FTZ R102, R68, R83, R9 ;  /* 0x0000005344667223 */ /* 0x000fe40000010009 */
[----:B------:R-:W-:Y:S02]  /*2860*/  FADD.FTZ R90, RZ, R92 ;  /* 0x0000005cff5a7221 */ /* 0x000fe40000010000 */
[----:B------:R-:W-:-:S02]  /*2870*/  FADD.FTZ R8, R8, R109 ;  /* 0x0000006d08087221 */ /* 0x000fc40000010000 */
[----:B------:R-:W-:Y:S02]  /*2880*/  FFMA.FTZ R84, R71, R111, R84 ;  /* 0x0000006f47547223 */ /* 0x000fe40000010054 */
[C---:B------:R-:W-:Y:S02]  /*2890*/  FFMA.FTZ R76, -R70.reuse, R81, R111 ;  /* 0x00000051464c7223 */ /* 0x040fe4000001016f */
[----:B------:R-:W-:Y:S02]  /*28a0*/  FMUL.FTZ R9, R70, R93 ;  /* 0x0000005d46097220 */ /* 0x000fe40000410000 */
[----:B------:R-:W-:Y:S02]  /*28b0*/  FMUL.FTZ R92, R107, R78 ;  /* 0x0000004e6b5c7220 */ /* 0x000fe40000410000 */
[----:B------:R-:W-:Y:S02]  /*28c0*/  FMUL.FTZ R109, R68, R91 ;  /* 0x0000005b446d7220 */ /* 0x000fe40000410000 */
[----:B------:R-:W-:-:S02]  /*28d0*/  FFMA.FTZ R94, R69, R102, R84 ;  /* 0x00000066455e7223 */ /* 0x000fc40000010054 */
[----:B------:R-:W-:Y:S02]  /*28e0*/  FFMA.FTZ R111, R76, R9, -R92 ;  /* 0x000000094c6f7223 */ /* 0x000fe4000001085c */
[C---:B------:R-:W-:Y:S01]  /*28f0*/  FFMA.FTZ R84, -R68.reuse, R83, R102 ;  /* 0x0000005344547223 */ /* 0x040fe20000010166 */
[----:B------:R-:W1:Y:S01]  /*2900*/  SHFL.DOWN PT, R115, R94, 0x1, 0x1f ;  /* 0x08201f005e737f89 */ /* 0x000e6200000e0000 */
[----:B------:R-:W-:Y:S02]  /*2910*/  FMUL.FTZ R113, R68, R19 ;  /* 0x0000001344717220 */ /* 0x000fe40000410000 */
[----:B------:R-:W-:Y:S02]  /*2920*/  FMUL.FTZ R92, R90, R109 ;  /* 0x0000006d5a5c7220 */ /* 0x000fe40000410000 */
[----:B------:R-:W-:Y:S02]  /*2930*/  FFMA.FTZ R10, R75, -R18, RZ ;  /* 0x800000124b0a7223 */ /* 0x000fe400000100ff */
[----:B------:R-:W-:-:S02]  /*2940*/  FMUL.FTZ R9, R107, R9 ;  /* 0x000000096b097220 */ /* 0x000fc40000410000 */
[----:B------:R-:W-:Y:S02]  /*2950*/  FADD.FTZ R111, R8, R111 ;  /* 0x0000006f086f7221 */ /* 0x000fe40000010000 */
[----:B------:R-:W-:Y:S02]  /*2960*/  FFMA.FTZ R102, R84, R113, -R92 ;  /* 0x0000007154667223 */ /* 0x000fe4000001085c */
[----:B------:R-:W-:Y:S02]  /*2970*/  FFMA.FTZ R10, R73, -R97, R10 ;  /* 0x80000061490a7223 */ /* 0x000fe4000001000a */
[----:B------:R-:W-:Y:S02]  /*2980*/  FFMA.FTZ R8, R76, R78, R9 ;  /* 0x0000004e4c087223 */ /* 0x000fe40000010009 */
[----:B------:R-:W-:Y:S02]  /*2990*/  FMUL.FTZ R113, R90, R113 ;  /* 0x000000715a717220 */ /* 0x000fe40000410000 */
[----:B------:R-:W-:-:S02]  /*29a0*/  FFMA.FTZ R10, R71, -R107, R10 ;  /* 0x8000006b470a7223 */ /* 0x000fc4000001000a */
[----:B------:R-:W-:Y:S02]  /*29b0*/  FADD.FTZ R8, R11, R8 ;  /* 0x000000080b087221 */ /* 0x000fe40000010000 */
[----:B------:R-:W-:Y:S02]  /*29c0*/  FFMA.FTZ R113, R84, R109, R113 ;  /* 0x0000006d54717223 */ /* 0x000fe40000010071 */
[----:B------:R-:W-:Y:S01]  /*29d0*/  FFMA.FTZ R92, R69, -R90, R10 ;  /* 0x8000005a455c7223 */ /* 0x000fe2000001000a */
[----:B------:R-:W-:Y:S01]  /*29e0*/  MOV R10, R94 ;  /* 0x0000005e000a7202 */ /* 0x000fe20000000f00 */
[----:B------:R-:W-:Y:S02]  /*29f0*/  FADD.FTZ R102, R111, R102 ;  /* 0x000000666f667221 */ /* 0x000fe40000010000 */
[----:B------:R-:W-:Y:S01]  /*2a00*/  FADD.FTZ R8, R8, R113 ;  /* 0x0000007108087221 */ /* 0x000fe20000010000 */
[----:B------:R-:W2:Y:S01]  /*2a10*/  SHFL.DOWN PT, R106, R92, 0x1, 0x1f ;  /* 0x08201f005c6a7f89 */ /* 0x000ea200000e0000 */
[----:B------:R-:W-:Y:S01]  /*2a20*/  MOV R11, R92 ;  /* 0x0000005c000b7202 */ /* 0x000fe20000000f00 */
[----:B-1----:R-:W-:Y:S01]  /*2a30*/  @!P0 FADD.FTZ R10, R10, R115 ;  /* 0x000000730a0a8221 */ /* 0x002fe20000010000 */
[----:B------:R-:W-:Y:S01]  /*2a40*/  MOV R9, R102 ;  /* 0x0000006600097202 */ /* 0x000fe20000000f00 */
[----:B------:R-:W1:Y:S01]  /*2a50*/  SHFL.DOWN PT, R104, R102, 0x1, 0x1f ;  /* 0x08201f0066687f89 */ /* 0x000e6200000e0000 */
[----:B------:R-:W-:-:S02]  /*2a60*/  FADD.FTZ R26, R109, R26 ;  /* 0x0000001a6d1a7221 */ /* 0x000fc40000010000 */
[----:B------:R-:W-:Y:S01]  /*2a70*/  FADD.FTZ R29, R78, R29 ;  /* 0x0000001d4e1d7221 */ /* 0x000fe20000010000 */
[----:B------:R-:W3:Y:S01]  /*2a80*/  SHFL.DOWN PT, R111, R8, 0x1, 0x1f ;  /* 0x08201f00086f7f89 */ /* 0x000ee200000e0000 */
[----:B------:R-:W-:Y:S02]  /*2a90*/  FADD.FTZ R28, R82, R28 ;  /* 0x0000001c521c7221 */ /* 0x000fe40000010000 */
[----:B------:R-:W-:Y:S01]  /*2aa0*/  FADD.FTZ R31, R99, R31 ;  /* 0x0000001f631f7221 */ /* 0x000fe20000010000 */
[----:B------:R-:W4:Y:S01]  /*2ab0*/  SHFL.DOWN PT, R113, R10, 0x2, 0x1f ;  /* 0x08401f000a717f89 */ /* 0x000f2200000e0000 */
[----:B--2---:R-:W-:Y:S02]  /*2ac0*/  @!P0 FADD.FTZ R11, R11, R106 ;  /* 0x0000006a0b0b8221 */ /* 0x004fe40000010000 */
[----:B-1----:R-:W-:-:S03]  /*2ad0*/  @!P0 FADD.FTZ R9, R9, R104 ;  /* 0x0000006809098221 */ /* 0x002fc60000010000 */
[----:B------:R-:W1:Y:S01]  /*2ae0*/  SHFL.DOWN PT, R94, R11, 0x2, 0x1f ;  /* 0x08401f000b5e7f89 */ /* 0x000e6200000e0000 */
[----:B---3--:R-:W-:-:S03]  /*2af0*/  @!P0 FADD.FTZ R8, R8, R111 ;  /* 0x0000006f08088221 */ /* 0x008fc60000010000 */
[----:B------:R-:W2:Y:S01]  /*2b00*/  SHFL.DOWN PT, R92, R9, 0x2, 0x1f ;  /* 0x08401f00095c7f89 */ /* 0x000ea200000e0000 */
[----:B------:R-:W-:-:S03]  /*2b10*/  ISETP.GT.AND P0, PT, R52, 0x1d, PT ;  /* 0x0000001d3400780c */ /* 0x000fc60003f04270 */
[----:B------:R-:W3:Y:S10]  /*2b20*/  SHFL.DOWN PT, R111, R8, 0x2, 0x1f ;  /* 0x08401f00086f7f89 */ /* 0x000ef400000e0000 */
[----:B----4-:R-:W-:-:S05]  /*2b30*/  @!P0 FADD.FTZ R10, R10, R113 ;  /* 0x000000710a0a8221 */ /* 0x010fca0000010000 */
[----:B------:R-:W4:Y:S01]  /*2b40*/  SHFL.DOWN PT, R113, R10, 0x4, 0x1f ;  /* 0x08801f000a717f89 */ /* 0x000f2200000e0000 */
[----:B-1----:R-:W-:Y:S02]  /*2b50*/  @!P0 FADD.FTZ R11, R11, R94 ;  /* 0x0000005e0b0b8221 */ /* 0x002fe40000010000 */
[----:B--2---:R-:W-:-:S03]  /*2b60*/  @!P0 FADD.FTZ R9, R9, R92 ;  /* 0x0000005c09098221 */ /* 0x004fc60000010000 */
        /* <DEDUP_REMOVED lines=10> */
[CC--:B------:R-:W-:Y:S02]  /*2c10*/  FMUL.FTZ R92, R87.reuse, R6.reuse ;  /* 0x00000006575c7220 */ /* 0x0c0fe40000410000 */
[----:B---3--:R-:W-:Y:S01]  /*2c20*/  @!P0 FADD.FTZ R8, R8, R111 ;  /* 0x0000006f08088221 */ /* 0x008fe20000010000 */
[----:B------:R-:W2:Y:S01]  /*2c30*/  SHFL.DOWN PT, R94, R9, 0x8, 0x1f ;  /* 0x09001f00095e7f89 */ /* 0x000ea200000e0000 */
[----:B------:R-:W-:Y:S01]  /*2c40*/  ISETP.GT.AND P0, PT, R52, 0x17, PT ;  /* 0x000000173400780c */ /* 0x000fe20003f04270 */
[-C--:B------:R-:W-:Y:S02]  /*2c50*/  FMUL.FTZ R111, R87, R7.reuse ;  /* 0x00000007576f7220 */ /* 0x080fe40000410000 */
[----:B------:R-:W3:Y:S01]  /*2c60*/  SHFL.DOWN PT, R113, R8, 0x8, 0x1f ;  /* 0x09001f0008717f89 */ /* 0x000ee200000e0000 */
[C---:B------:R-:W-:Y:S02]  /*2c70*/  FFMA.FTZ R92, R86.reuse, R7, R92 ;  /* 0x00000007565c7223 */ /* 0x040fe4000001005c */
[----:B------:R-:W-:-:S02]  /*2c80*/  FFMA.FTZ R111, R86, R6, -R111 ;  /* 0x00000006566f7223 */ /* 0x000fc4000001086f */
[CC--:B------:R-:W-:Y:S02]  /*2c90*/  FMUL.FTZ R7, R87.reuse, R5.reuse ;  /* 0x0000000557077220 */ /* 0x0c0fe40000410000 */
[-C--:B------:R-:W-:Y:S02]  /*2ca0*/  FMUL.FTZ R87, R87, R4.reuse ;  /* 0x0000000457577220 */ /* 0x080fe40000410000 */
[----:B------:R-:W-:Y:S02]  /*2cb0*/  FFMA.FTZ R4, R86, R4, -R7 ;  /* 0x0000000456047223 */ /* 0x000fe40000010807 */
[----:B----4-:R-:W-:Y:S02]  /*2cc0*/  @!P0 FADD.FTZ R10, R10, R115 ;  /* 0x000000730a0a8221 */ /* 0x010fe40000010000 */
[----:B------:R-:W-:Y:S02]  /*2cd0*/  FFMA.FTZ R5, R86, R5, R87 ;  /* 0x0000000556057223 */ /* 0x000fe40000010057 */
[----:B------:R-:W-:-:S02]  /*2ce0*/  FADD.FTZ R6, R88, R111 ;  /* 0x0000006f58067221 */ /* 0x000fc40000010000 */
[----:B-1----:R-:W-:Y:S02]  /*2cf0*/  @!P0 FADD.FTZ R11, R11, R102 ;  /* 0x000000660b0b8221 */ /* 0x002fe40000010000 */
[----:B------:R-:W-:Y:S02]  /*2d00*/  FMUL.FTZ R86, R17, R91 ;  /* 0x0000005b11567220 */ /* 0x000fe40000410000 */
[----:B--2---:R-:W-:Y:S02]  /*2d10*/  @!P0 FADD.FTZ R9, R9, R94 ;  /* 0x0000005e09098221 */ /* 0x004fe40000010000 */
[----:B------:R-:W-:Y:S01]  /*2d20*/  SHFL.DOWN PT, R94, R11, 0x10, 0x1f ;  /* 0x0a001f000b5e7f89 */ /* 0x000fe200000e0000 */
[----:B---3--:R-:W-:Y:S01]  /*2d30*/  @!P0 FADD.FTZ R8, R8, R113 ;  /* 0x0000007108088221 */ /* 0x008fe20000010000 */
[----:B------:R-:W-:Y:S01]  /*2d40*/  ISETP.GT.AND P0, PT, R52, 0xf, PT ;  /* 0x0000000f3400780c */ /* 0x000fe20003f04270 */
[-C--:B------:R-:W-:Y:S01]  /*2d50*/  FFMA.FTZ R87, R16, R19.reuse, -R86 ;  /* 0x0000001310577223 */ /* 0x080fe20000010856 */
[----:B------:R-:W1:Y:S01]  /*2d60*/  SHFL.DOWN PT, R113, R10, 0x10, 0x1f ;  /* 0x0a001f000a717f89 */ /* 0x000e6200000e0000 */
[----:B------:R-:W-:-:S02]  /*2d70*/  FMUL.FTZ R19, R17, R19 ;  /* 0x0000001311137220 */ /* 0x000fc40000410000 */
[----:B------:R-:W-:Y:S01]  /*2d80*/  FADD.FTZ R7, R89, R92 ;  /* 0x0000005c59077221 */ /* 0x000fe20000010000 */
[----:B------:R-:W2:Y:S01]  /*2d90*/  SHFL.DOWN PT, R88, R9, 0x10, 0x1f ;  /* 0x0a001f0009587f89 */ /* 0x000ea200000e0000 */
[----:B------:R-:W-:Y:S02]  /*2da0*/  FMUL.FTZ R90, R90, R87 ;  /* 0x000000575a5a7220 */ /* 0x000fe40000410000 */
[----:B------:R-:W-:Y:S01]  /*2db0*/  FFMA.FTZ R87, R16, R91, R19 ;  /* 0x0000005b10577223 */ /* 0x000fe20000010013 */
[----:B------:R-:W3:Y:S01]  /*2dc0*/  SHFL.DOWN PT, R111, R8, 0x10, 0x1f ;  /* 0x0a001f00086f7f89 */ /* 0x000ee200000e0000 */
[C---:B------:R-:W-:Y:S02]  /*2dd0*/  FMUL.FTZ R86, R17.reuse, R95 ;  /* 0x0000005f11567220 */ /* 0x040fe40000410000 */
[----:B------:R-:W-:Y:S01]  /*2de0*/  FMUL.FTZ R19, R17, R98 ;  /* 0x0000006211137220 */ /* 0x000fe20000410000 */
[----:B------:R4:W-:Y:S01]  /*2df0*/  @!P2 STS.128 [UR4+0x1660], R4 ;  /* 0x00166004ff00a988 */ /* 0x0009e20008000c04 */
[----:B------:R-:W-:-:S02]  /*2e00*/  FFMA.FTZ R90, R84, R87, R90 ;  /* 0x00000057545a7223 */ /* 0x000fc4000001005a */
[C---:B------:R-:W-:Y:S02]  /*2e10*/  FFMA.FTZ R86, R16.reuse, R93, -R86 ;  /* 0x0000005d10567223 */ /* 0x040fe40000010856 */
[----:B------:R-:W-:Y:S02]  /*2e20*/  FFMA.FTZ R84, R16, R101, -R19 ;  /* 0x0000006510547223 */ /* 0x000fe40000010813 */
[C---:B------:R-:W-:Y:S02]  /*2e30*/  FMUL.FTZ R93, R17.reuse, R93 ;  /* 0x0000005d115d7220 */ /* 0x040fe40000410000 */
[----:B------:R-:W-:Y:S02]  /*2e40*/  FMUL.FTZ R101, R17, R101 ;  /* 0x0000006511657220 */ /* 0x000fe40000410000 */
[----:B------:R-:W-:Y:S02]  /*2e50*/  FMUL.FTZ R86, R107, R86 ;  /* 0x000000566b567220 */ /* 0x000fe40000410000 */
[----:B------:R-:W-:-:S02]  /*2e60*/  FMUL.FTZ R84, R97, R84 ;  /* 0x0000005461547220 */ /* 0x000fc40000410000 */
[C---:B----4-:R-:W-:Y:S02]  /*2e70*/  FMUL.FTZ R4, R17.reuse, R103 ;  /* 0x0000006711047220 */ /* 0x050fe40000410000 */
[-C--:B------:R-:W-:Y:S02]  /*2e80*/  FMUL.FTZ R17, R17, R85.reuse ;  /* 0x0000005511117220 */ /* 0x080fe40000410000 */
[C---:B------:R-:W-:Y:S02]  /*2e90*/  FFMA.FTZ R85, R16.reuse, R85, -R4 ;  /* 0x0000005510557223 */ /* 0x040fe40000010804 */
[C---:B------:R-:W-:Y:S02]  /*2ea0*/  FFMA.FTZ R93, R16.reuse, R95, R93 ;  /* 0x0000005f105d7223 */ /* 0x040fe4000001005d */
[C---:B------:R-:W-:Y:S02]  /*2eb0*/  FFMA.FTZ R4, R16.reuse, R98, R101 ;  /* 0x0000006210047223 */ /* 0x040fe40000010065 */
[----:B------:R-:W-:-:S02]  /*2ec0*/  FFMA.FTZ R17, R16, R103, R17 ;  /* 0x0000006710117223 */ /* 0x000fc40000010011 */
[----:B------:R-:W-:Y:S02]  /*2ed0*/  FMUL.FTZ R85, R18, R85 ;  /* 0x0000005512557220 */ /* 0x000fe40000410000 */
[----:B-1----:R-:W-:Y:S02]  /*2ee0*/  @!P0 FADD.FTZ R10, R10, R113 ;  /* 0x000000710a0a8221 */ /* 0x002fe40000010000 */
[----:B------:R-:W-:Y:S02]  /*2ef0*/  @!P0 FADD.FTZ R11, R11, R94 ;  /* 0x0000005e0b0b8221 */ /* 0x000fe40000010000 */
[----:B--2---:R-:W-:Y:S02]  /*2f00*/  @!P0 FADD.FTZ R9, R9, R88 ;  /* 0x0000005809098221 */ /* 0x004fe40000010000 */
[----:B---3--:R-:W-:Y:S02]  /*2f10*/  @!P0 FADD.FTZ R8, R8, R111 ;  /* 0x0000006f08088221 */ /* 0x008fe40000010000 */
        /* <DEDUP_REMOVED lines=11> */
[----:B------:R-:W-:Y:S01]  /*2fd0*/  FADD.FTZ R32, R77, R32 ;  /* 0x000000204d207221 */ /* 0x000fe20000010000 */
[----:B------:R-:W-:Y:S06]  /*2fe0*/  BAR.SYNC.DEFER_BLOCKING 0x0 ;  /* 0x0000000000007b1d */ /* 0x000fec0000010000 */
[----:B------:R-:W-:Y:S05]  /*2ff0*/  @P2 BRA `(.L_x_13023) ;  /* 0x0000009000002947 */ /* 0x000fea0003800000 */
[----:B-1----:R-:W-:-:S13]  /*3000*/  ISETP.NE.AND P0, PT, R47, c[0x0][0x174], PT ;  /* 0x00005d002f007a0c */ /* 0x002fda0003f05270 */
        /* <DEDUP_REMOVED lines=8> */
.L_x_13023:
[----:B-1----:R-:W-:Y:S05]  /*3090*/  BSYNC B0 ;  /* 0x0000000000007941 */ /* 0x002fea0003800000 */
.L_x_13022:
        /* <DEDUP_REMOVED lines=21> */
.L_x_13009:
[----:B------:R-:W-:Y:S01]  /*31f0*/  BAR.SYNC.DEFER_BLOCKING 0x0 ;  /* 0x0000000000007b1d */ /* 0x000fe20000010000 */
[----:B------:R-:W-:Y:S01]  /*3200*/  ISETP.NE.AND P0, PT, R55, RZ, PT ;  /* 0x000000ff3700720c */ /* 0x000fe20003f05270 */
[----:B------:R-:W-:Y:S01]  /*3210*/  IMAD R6, R58, c[0x0][0x2d8], RZ ;  /* 0x0000b6003a067a24 */ /* 0x000fe200078e02ff */
[----:B------:R-:W-:Y:S01]  /*3220*/  F2FP.PACK_AB R28, R28, R31 ;  /* 0x0000001f1c1c723e */ /* 0x000fe200000000ff */
[C---:B------:R-:W-:Y:S01]  /*3230*/  IMAD.WIDE.U32 R4, R59.reuse, c[0x0][0x2d8], RZ ;  /* 0x0000b6003b047a25 */ /* 0x040fe200078e00ff */
[----:B------:R-:W-:Y:S01]  /*3240*/  F2FP.PACK_AB R29, R26, R29 ;  /* 0x0000001d1a1d723e */ /* 0x000fe200000000ff */
[----:B------:R-:W-:Y:S01]  /*3250*/  BSSY B0, `(.L_x_13025) ;  /* 0x0000028000007945 */ /* 0x000fe20003800000 */
[----:B------:R-:W-:Y:S01]  /*3260*/  IADD3 R16, -R40, c[0x0][0x168], RZ ;  /* 0x00005a0028107a10 */ /* 0x000fe20007ffe1ff */
[----:B------:R-:W-:Y:S01]  /*3270*/  IMAD R9, R59, c[0x0][0x2dc], R6 ;  /* 0x0000b7003b097a24 */ /* 0x000fe200078e0206 */
[----:B------:R-:W-:Y:S01]  /*3280*/  IADD3 R39, P2, R39, -0xc0, RZ ;  /* 0xffffff4027277810 */ /* 0x000fe20007f5e0ff */
[----:B------:R-:W-:-:S03]  /*3290*/  IMAD R6, R64, c[0x0][0x2e0], RZ ;  /* 0x0000b80040067a24 */ /* 0x000fc600078e02ff */
[----:B------:R-:W-:Y:S01]  /*32a0*/  IADD3 R5, R5, R9, RZ ;  /* 0x0000000905057210 */ /* 0x000fe20007ffe0ff */
[----:B------:R-:W-:Y:S01]  /*32b0*/  IMAD R11, R65, c[0x0][0x2e4], R6 ;  /* 0x0000b900410b7a24 */ /* 0x000fe200078e0206 */
[----:B------:R-:W-:Y:S02]  /*32c0*/  IADD3.X R38, R38, -0x1, RZ, P2, !PT ;  /* 0xffffffff26267810 */ /* 0x000fe400017fe4ff */
[----:B------:R-:W-:Y:S01]  /*32d0*/  IADD3 R10, P5, R39, c[0x0][0x330], RZ ;  /* 0x0000cc00270a7a10 */ /* 0x000fe20007fbe0ff */
[----:B------:R-:W-:-:S05]  /*32e0*/  IMAD.WIDE.U32 R4, R65, c[0x0][0x2e0], R4 ;  /* 0x0000b80041047a25 */ /* 0x000fca00078e0004 */
[----:B------:R-:W-:Y:S01]  /*32f0*/  IADD3 R7, P1, R35, R4, RZ ;  /* 0x0000000423077210 */ /* 0x000fe20007f3e0ff */
[----:B------:R-:W-:Y:S01]  /*3300*/  STS.64 [R52.X8], R28 ;  /* 0x0000001c34007388 */ /* 0x000fe20000008a00 */
[----:B------:R-:W-:-:S06]  /*3310*/  NOP ;  /* 0x0000000000007918 */ /* 0x000fcc0000000000 */
[----:B------:R-:W-:Y:S01]  /*3320*/  LDS.U16 R17, [R36] ;  /* 0x0000000024117984 */ /* 0x000fe20000000400 */
[----:B------:R-:W-:Y:S02]  /*3330*/  IADD3.X R5, R30, R11, R5, P1, !PT ;  /* 0x0000000b1e057210 */ /* 0x000fe40000ffe405 */
[----:B------:R-:W-:Y:S01]  /*3340*/  LEA R10, P6, R7, R10, 0x1 ;  /* 0x0000000a070a7211 */ /* 0x000fe200078c08ff */
[----:B------:R-:W-:Y:S04]  /*3350*/  LDS.U16 R19, [R36+0x40] ;  /* 0x0000400024137984 */ /* 0x000fe80000000400 */
[----:B------:R-:W-:Y:S04]  /*3360*/  LDS.U16 R21, [R36+0x80] ;  /* 0x0000800024157984 */ /* 0x000fe80000000400 */
[----:B------:R-:W-:Y:S04]  /*3370*/  LDS.U16 R23, [R36+0xc0] ;  /* 0x0000c00024177984 */ /* 0x000fe80000000400 */
[----:B------:R-:W-:Y:S04]  /*3380*/  @!P0 STS [0x100], R16 ;  /* 0x00010010ff008388 */ /* 0x000fe80000000800 */
[----:B------:R-:W-:Y:S06]  /*3390*/  BAR.SYNC.DEFER_BLOCKING 0x0 ;  /* 0x0000000000007b1d */ /* 0x000fec0000010000 */
[----:B------:R-:W1:Y:S02]  /*33a0*/  LDS R0, [0x100] ;  /* 0x00010000ff007984 */ /* 0x000e640000000800 */
[----:B-1----:R-:W-:-:S02]  /*33b0*/  ISETP.GE.AND P4, PT, R46, R0, PT ;  /* 0x000000002e00720c */ /* 0x002fc40003f86270 */
[-C--:B------:R-:W-:Y:S02]  /*33c0*/  ISETP.GE.AND P3, PT, R42, R0.reuse, PT ;  /* 0x000000002a00720c */ /* 0x080fe40003f66270 */
[-C--:B------:R-:W-:Y:S02]  /*33d0*/  ISETP.GE.AND P2, PT, R43, R0.reuse, PT ;  /* 0x000000002b00720c */ /* 0x080fe40003f46270 */
[----:B------:R-:W-:Y:S02]  /*33e0*/  ISETP.GE.AND P1, PT, R41, R0, PT ;  /* 0x000000002900720c */ /* 0x000fe40003f26270 */
[----:B------:R-:W-:Y:S02]  /*33f0*/  IADD3.X R0, R38, c[0x0][0x334], RZ, P5, !PT ;  /* 0x0000cd0026007a10 */ /* 0x000fe40002ffe4ff */
[----:B------:R-:W-:Y:S02]  /*3400*/  IADD3 R4, P5, R46, R40, RZ ;  /* 0x000000282e047210 */ /* 0x000fe40007fbe0ff */
[----:B------:R-:W-:-:S02]  /*3410*/  LEA.HI.X R11, R7, R0, R5, 0x1, P6 ;  /* 0x00000000070b7211 */ /* 0x000fc400030f0c05 */
        /* <DEDUP_REMOVED lines=11> */
.L_x_13026:
[----:B------:R-:W-:Y:S05]  /*34d0*/  BSYNC B0 ;  /* 0x0000000000007941 */ /* 0x000fea0003800000 */
.L_x_13025:
[----:B------:R-:W-:Y:S01]  /*34e0*/  @!P3 STG.E.U16 [R10.64+0x40], R21 ;  /* 0x000040150a00b986 */ /* 0x000fe2000c101506 */
[----:B------:R-:W-:Y:S01]  /*34f0*/  F2FP.PACK_AB R6, R33, R32 ;  /* 0x000000202106723e */ /* 0x000fe200000000ff */
[----:B------:R-:W-:Y:S01]  /*3500*/  FADD.FTZ R32, R32, R57 ;  /* 0x0000003920207221 */ /* 0x000fe20000010000 */
[----:B------:R-:W-:Y:S01]  /*3510*/  F2FP.PACK_AB R7, R37, R34 ;  /* 0x000000222507723e */ /* 0x000fe200000000ff */
[----:B------:R-:W-:Y:S01]  /*3520*/  @!P2 STG.E.U16 [R10.64], R19 ;  /* 0x000000130a00a986 */ /* 0x000fe2000c101506 */
[----:B-1----:R-:W-:Y:S01]  /*3530*/  IMAD R8, R58, c[0x0][0x2f8], RZ ;  /* 0x0000be003a087a24 */ /* 0x002fe200078e02ff */
[----:B------:R-:W-:Y:S01]  /*3540*/  BSSY B0, `(.L_x_13027) ;  /* 0x000001d000007945 */ /* 0x000fe20003800000 */
[----:B------:R-:W-:Y:S01]  /*3550*/  FADD.FTZ R33, R32, R33 ;  /* 0x0000002120217221 */ /* 0x000fe20000010000 */
[----:B------:R-:W-:Y:S01]  /*3560*/  @!P1 STG.E.U16 [R10.64+0x80], R23 ;  /* 0x000080170a009986 */ /* 0x000fe2000c101506 */
[----:B------:R-:W-:Y:S02]  /*3570*/  IMAD R9, R59, c[0x0][0x2fc], R8 ;  /* 0x0000bf003b097a24 */ /* 0x000fe400078e0208 */
[----:B------:R-:W-:Y:S01]  /*3580*/  FADD.FTZ R34, R33, R34 ;  /* 0x0000002221227221 */ /* 0x000fe20000010000 */
[----:B------:R-:W-:Y:S03]  /*3590*/  BAR.SYNC.DEFER_BLOCKING 0x0 ;  /* 0x0000000000007b1d */ /* 0x000fe60000010000 */
[----:B------:R-:W-:-:S03]  /*35a0*/  FADD.FTZ R57, R34, R37 ;  /* 0x0000002522397221 */ /* 0x000fc60000010000 */
[----:B------:R1:W-:Y:S01]  /*35b0*/  STS.64 [R52.X8], R6 ;  /* 0x0000000634007388 */ /* 0x0003e20000008a00 */
[----:B------:R-:W-:-:S06]  /*35c0*/  NOP ;  /* 0x0000000000007918 */ /* 0x000fcc0000000000 */
[----:B------:R-:W-:Y:S04]  /*35d0*/  LDS.U16 R17, [R36] ;  /* 0x0000000024117984 */ /* 0x000fe80000000400 */
[----:B------:R-:W-:Y:S01]  /*35e0*/  LDS.U16 R25, [R36+0x40] ;  /* 0x0000400024197984 */ /* 0x000fe20000000400 */
[----:B-1----:R-:W-:-:S03]  /*35f0*/  IMAD.WIDE.U32 R6, R59, c[0x0][0x2f8], RZ ;  /* 0x0000be003b067a25 */ /* 0x002fc600078e00ff */
[----:B------:R-:W-:Y:S02]  /*3600*/  LDS.U16 R27, [R36+0x80] ;  /* 0x00008000241b7984 */ /* 0x000fe40000000400 */
[----:B------:R-:W-:Y:S02]  /*3610*/  IADD3 R11, R7, R9, RZ ;  /* 0x00000009070b7210 */ /* 0x000fe40007ffe0ff */
[----:B------:R-:W-:Y:S04]  /*3620*/  LDS.U16 R29, [R36+0xc0] ;  /* 0x0000c000241d7984 */ /* 0x000fe80000000400 */
[----:B------:R-:W-:Y:S04]  /*3630*/  @!P0 STS [0x100], R16 ;  /* 0x00010010ff008388 */ /* 0x000fe80000000800 */
[----:B------:R-:W-:Y:S06]  /*3640*/  BAR.SYNC.DEFER_BLOCKING 0x0 ;  /* 0x0000000000007b1d */ /* 0x000fec0000010000 */
[----:B------:R-:W1:Y:S02]  /*3650*/  LDS R0, [0x100] ;  /* 0x00010000ff007984 */ /* 0x000e640000000800 */
[----:B-1----:R-:W-:-:S13]  /*3660*/  ISETP.GE.AND P0, PT, R46, R0, PT ;  /* 0x000000002e00720c */ /* 0x002fda0003f06270 */
        /* <DEDUP_REMOVED lines=10> */
.L_x_13028:
[----:B------:R-:W-:Y:S05]  /*3710*/  BSYNC B0 ;  /* 0x0000000000007941 */ /* 0x000fea0003800000 */
.L_x_13027:
[----:B------:R-:W-:Y:S01]  /*3720*/  MOV R4, R6 ;  /* 0x0000000600047202 */ /* 0x000fe20000000f00 */
[----:B-1----:R-:W-:Y:S01]  /*3730*/  IMAD R8, R64, c[0x0][0x300], RZ ;  /* 0x0000c00040087a24 */ /* 0x002fe200078e02ff */
[----:B------:R-:W-:Y:S02]  /*3740*/  MOV R5, R11 ;  /* 0x0000000b00057202 */ /* 0x000fe40000000f00 */
[----:B------:R-:W-:Y:S01]  /*3750*/  IADD3 R6, P4, R39, c[0x0][0x340], RZ ;  /* 0x0000d00027067a10 */ /* 0x000fe20007f9e0ff */
[----:B------:R-:W-:Y:S01]  /*3760*/  IMAD R7, R65, c[0x0][0x304], R8 ;  /* 0x0000c10041077a24 */ /* 0x000fe200078e0208 */
[-C--:B------:R-:W-:Y:S01]  /*3770*/  ISETP.GE.AND P0, PT, R43, R0.reuse, PT ;  /* 0x000000002b00720c */ /* 0x080fe20003f06270 */
[----:B------:R-:W-:Y:S01]  /*3780*/  IMAD.WIDE.U32 R4, R65, c[0x0][0x300], R4 ;  /* 0x0000c00041047a25 */ /* 0x000fe200078e0004 */
[-C--:B------:R-:W-:Y:S02]  /*3790*/  ISETP.GE.AND P1, PT, R42, R0.reuse, PT ;  /* 0x000000002a00720c */ /* 0x080fe40003f26270 */
[----:B------:R-:W-:-:S02]  /*37a0*/  ISETP.GE.AND P2, PT, R41, R0, PT ;  /* 0x000000002900720c */ /* 0x000fc40003f46270 */
[----:B------:R-:W-:Y:S02]  /*37b0*/  IADD3 R35, P3, R35, R4, RZ ;  /* 0x0000000423237210 */ /* 0x000fe40007f7e0ff */
[----:B------:R-:W-:Y:S02]  /*37c0*/  IADD3.X R0, R38, c[0x0][0x344], RZ, P4, !PT ;  /* 0x0000d10026007a10 */ /* 0x000fe400027fe4ff */
[----:B------:R-:W-:Y:S02]  /*37d0*/  IADD3.X R5, R30, R7, R5, P3, !PT ;  /* 0x000000071e057210 */ /* 0x000fe40001ffe405 */
[C---:B------:R-:W-:Y:S02]  /*37e0*/  LEA R4, P3, R35.reuse, R6, 0x1 ;  /* 0x0000000623047211 */ /* 0x040fe400078608ff */
[----:B------:R-:W-:Y:S02]  /*37f0*/  IADD3 R44, R44, -0x80, RZ ;  /* 0xffffff802c2c7810 */ /* 0x000fe40007ffe0ff */
[----:B------:R-:W-:-:S02]  /*3800*/  LEA.HI.X R5, R35, R0, R5, 0x1, P3 ;  /* 0x0000000023057211 */ /* 0x000fc400018f0c05 */
[C---:B------:R-:W-:Y:S02]  /*3810*/  ISETP.GT.AND P3, PT, R47.reuse, 0x1, PT ;  /* 0x000000012f00780c */ /* 0x040fe40003f64270 */
[----:B------:R-:W-:Y:S01]  /*3820*/  IADD3 R47, R47, -0x1, RZ ;  /* 0xffffffff2f2f7810 */ /* 0x000fe20007ffe0ff */
[----:B------:R1:W-:Y:S01]  /*3830*/  @!P0 STG.E.U16 [R4.64], R25 ;  /* 0x0000001904008986 */ /* 0x0003e2000c101506 */
        /* <DEDUP_REMOVED lines=10> */
.L_x_13008:
[----:B------:R-:W-:Y:S02]  /*38e0*/  ISETP.NE.U32.AND P0, PT, RZ, c[0x0][0x328], PT ;  /* 0x0000ca00ff007a0c */ /* 0x000fe40003f05070 */
[----:B------:R-:W-:-:S02]  /*38f0*/  ISETP.NE.U32.AND P2, PT, RZ, c[0x0][0x348], PT ;  /* 0x0000d200ff007a0c */ /* 0x000fc40003f45070 */
[----:B------:R-:W-:Y:S02]  /*3900*/  ISETP.NE.AND.EX P1, PT, RZ, c[0x0][0x32c], PT, P0 ;  /* 0x0000cb00ff007a0c */ /* 0x000fe40003f25300 */
[----:B------:R-:W-:-:S11]  /*3910*/  ISETP.NE.AND.EX P0, PT, RZ, c[0x0][0x34c], PT, P2 ;  /* 0x0000d300ff007a0c */ /* 0x000fd60003f05320 */
[----:B------:R-:W-:Y:S05]  /*3920*/  @!P1 BRA `(.L_x_13030) ;  /* 0x0000014000009947 */ /* 0x000fea0003800000 */
[----:B------:R-:W2:Y:S01]  /*3930*/  SHFL.DOWN P1, R3, R56, 0x1, 0x1f ;  /* 0x08201f0038037f89 */ /* 0x000ea20000020000 */
[----:B------:R-:W-:Y:S03]  /*3940*/  BSSY B0, `(.L_x_13030) ;  /* 0x0000012000007945 */ /* 0x000fe60003800000 */
[----:B-1----:R-:W1:Y:S01]  /*3950*/  S2R R4, SR_LANEID ;  /* 0x0000000000047919 */ /* 0x002e620000000000 */
[----:B--2---:R-:W-:Y:S01]  /*3960*/  @P1 FADD R3, R3, R56 ;  /* 0x0000003803031221 */ /* 0x004fe20000000000 */
[----:B-1----:R-:W-:-:S04]  /*3970*/  ISETP.NE.AND P2, PT, R4, RZ, PT ;  /* 0x000000ff0400720c */ /* 0x002fc80003f45270 */
        /* <DEDUP_REMOVED lines=14> */
.L_x_13031:
[----:B-1----:R-:W-:Y:S05]  /*3a60*/  BSYNC B0 ;  /* 0x0000000000007941 */ /* 0x002fea0003800000 */
.L_x_13030:
        /* <DEDUP_REMOVED lines=8> */
[----:B------:R-:W2:Y:S02]  /*3af0*/  SHFL.DOWN P0, R3, R0, 0x2, 0x1f ;  /* 0x08401f0000037f89 */ /* 0x000ea40000000000 */
[----:B--2---:R-:W-:-:S05]  /*3b00*/  @P0 FADD R3, R0, R3 ;  /* 0x0000000300030221 */ /* 0x004fca0000000000 */
[----:B------:R-:W2:Y:S02]  /*3b10*/  SHFL.DOWN P0, R2, R3, 0x4, 0x1f ;  /* 0x08801f0003027f89 */ /* 0x000ea40000000000 */
[----:B--2---:R-:W-:-:S05]  /*3b20*/  @P0 FADD R2, R3, R2 ;  /* 0x0000000203020221 */ /* 0x004fca0000000000 */
[----:B-1----:R-:W1:Y:S02]  /*3b30*/  SHFL.DOWN P0, R5, R2, 0x8, 0x1f ;  /* 0x09001f0002057f89 */ /* 0x002e640000000000 */
[----:B-1----:R-:W-:-:S05]  /*3b40*/  @P0 FADD R5, R2, R5 ;  /* 0x0000000502050221 */ /* 0x002fca0000000000 */
[----:B------:R-:W1:Y:S02]  /*3b50*/  SHFL.DOWN P0, R4, R5, 0x10, 0x1f ;  /* 0x0a001f0005047f89 */ /* 0x000e640000000000 */
[----:B-1----:R-:W-:Y:S01]  /*3b60*/  @P0 FADD R4, R5, R4 ;  /* 0x0000000405040221 */ /* 0x002fe20000000000 */
[----:B----4-:R-:W-:-:S04]  /*3b70*/  ISETP.NE.AND P0, PT, R21, RZ, PT ;  /* 0x000000ff1500720c */ /* 0x010fc80003f05270 */
[----:B------:R1:W-:Y:S04]  /*3b80*/  @!P1 STS [0x114], R4 ;  /* 0x00011404ff009388 */ /* 0x0003e80000000800 */
[----:B------:R-:W-:Y:S06]  /*3b90*/  BAR.SYNC.DEFER_BLOCKING 0x0 ;  /* 0x0000000000007b1d */ /* 0x000fec0000010000 */
[----:B------:R-:W-:Y:S05]  /*3ba0*/  @P0 BRA `(.L_x_13034) ;  /* 0x0000004000000947 */ /* 0x000fea0003800000 */
[----:B-1----:R1:W-:Y:S01]  /*3bb0*/  RED.E.ADD.F32.FTZ.RN.STRONG.GPU [R14.64], R4 ;  /* 0x000000040e00798e */ /* 0x0023e2000c10e786 */
[----:B------:R-:W-:Y:S01]  /*3bc0*/  HFMA2.MMA R21, -RZ, RZ, 0, 0 ;  /* 0x00000000ff157435 */ /* 0x000fe200000001ff */
[----:B------:R-:W-:Y:S05]  /*3bd0*/  BRA `(.L_x_13034) ;  /* 0x0000001000007947 */ /* 0x000fea0003800000 */
.L_x_13033:
[----:B------:R-:W2:Y:S02]  /*3be0*/  S2R R21, SR_TID.X ;  /* 0x0000000000157919 */ /* 0x000ea40000002100 */
.L_x_13034:
[----:B-1----:R-:W-:Y:S05]  /*3bf0*/  BSYNC B0 ;  /* 0x0000000000007941 */ /* 0x002fea0003800000 */
.L_x_13032:
        /* <DEDUP_REMOVED lines=22> */
.L_x_13035:
[----:B-1----:R-:W1:Y:S01]  /*3d60*/  LDS.64 R22, [R21.X8+0x2660] ;  /* 0x0026600015167984 */ /* 0x002e620000008a00 */
        /* <DEDUP_REMOVED lines=19> */
[----:B-1----:R-:W-:Y:S04]  /*3ea0*/  RED.E.ADD.F32.FTZ.RN.STRONG.GPU [R10.64], R22 ;  /* 0x000000160a00798e */ /* 0x002fe8000c10e786 */
        /* <DEDUP_REMOVED lines=8> */
[----:B-1----:R-:W-:Y:S01]  /*3f30*/  MOV R10, R6 ;  /* 0x00000006000a7202 */ /* 0x002fe20000000f00 */
        /* <DEDUP_REMOVED lines=18> */
[----:B-1----:R-:W-:Y:S02]  /*4060*/  MOV R10, R2 ;  /* 0x00000002000a7202 */ /* 0x002fe40000000f00 */
        /* <DEDUP_REMOVED lines=15> */
.L_x_13036:
        /* <DEDUP_REMOVED lines=10> */
.L_x_14752:


//--------------------- .text._Z25selective_scan_bwd_kernelI32Selective_Scan_bwd_kernel_traitsILi32ELi4ELb0ELb0ELb0ELb0ELb1EN3c104HalfENS1_7complexIfEEEEv12SSMParamsBwd --------------------------
	.section	.text._Z25selective_scan_bwd_kernelI32Selective_Scan_bwd_kernel_traitsILi32ELi4ELb0ELb0ELb0ELb0ELb1EN3c104HalfENS1_7complexIfEEEEv12SSMParamsBwd,"ax",@progbits
	.sectioninfo	@"SHI_REGISTERS=120"
	.align	128
        .global         _Z25selective_scan_bwd_kernelI32Selective_Scan_bwd_kernel_traitsILi32ELi4ELb0ELb0ELb0ELb0ELb1EN3c104HalfENS1_7complexIfEEEEv12SSMParamsBwd
        .type           _Z25selective_scan_bwd_kernelI32Selective_Scan_bwd_kernel_traitsILi32ELi4ELb0ELb0ELb0ELb0ELb1EN3c104HalfENS1_7complexIfEEEEv12SSMParamsBwd,@function
        .size           _Z25selective_scan_bwd_kernelI32Selective_Scan_bwd_kernel_traitsILi32ELi4ELb0ELb0ELb0ELb0ELb1EN3c104HalfENS1_7complexIfEEEEv12SSMParamsBwd,(.L_x_14753 - _Z25selective_scan_bwd_kernelI32Selective_Scan_bwd_kernel_traitsILi32ELi4ELb0ELb0ELb0ELb0ELb1EN3c104HalfENS1_7complexIfEEEEv12SSMParamsBwd)
        .other          _Z25selective_scan_bwd_kernelI32Selective_Scan_bwd_kernel_traitsILi32ELi4ELb0ELb0ELb0ELb0ELb1EN3c104HalfENS1_7complexIfEEEEv12SSMParamsBwd,@"STO_CUDA_ENTRY STV_DEFAULT"
_Z25selective_scan_bwd_kernelI32Selective_Scan_bwd_kernel_traitsILi32ELi4ELb0ELb0ELb0ELb0ELb1EN3c104HalfENS1_7complexIfEEEEv12SSMParamsBwd:
.text._Z25selective_scan_bwd_kernelI32Selective_Scan_bwd_kernel_traitsILi32ELi4ELb0ELb0ELb0ELb0ELb1EN3c104HalfENS1_7complexIfEEEEv12SSMParamsBwd:
        /* <DEDUP_REMOVED lines=77> */
[----:B------:R-:W-:Y:S02]  /*04d0*/  MOV R31, c[0x0][0x174] ;  /* 0x00005d00001f7a02 */ /* 0x000fe40000000f00 */
[----:B------:R-:W-:Y:S01]  /*04e0*/  MOV R40, RZ ;  /* 0x000000ff00287202 */ /* 0x000fe20000000f00 */
[----:B------:R-:W1:Y:S01]  /*04f0*/  S2R R36, SR_LANEID ;  /* 0x0000000000247919 */ /* 0x000e620000000000 */
[----:B------:R-:W-:Y:S02]  /*0500*/  MOV R30, RZ ;  /* 0x000000ff001e7202 */ /* 0x000fe40000000f00 */
[----:B------:R-:W-:Y:S02]  /*0510*/  MOV R42, RZ ;  /* 0x000000ff002a7202 */ /* 0x000fe40000000f00 */
        /* <DEDUP_REMOVED lines=8> */
.L_x_13063:
[----:B------:R-:W-:Y:S01]  /*05a0*/  BAR.SYNC.DEFER_BLOCKING 0x0 ;  /* 0x0000000000007b1d */ /* 0x000fe20000010000 */
[----:B------:R-:W-:Y:S02]  /*05b0*/  LEA R12, R31, 0xffffff80, 0x7 ;  /* 0xffffff801f0c7811 */ /* 0x000fe400078e38ff */
[----:B-1----:R-:W-:Y:S02]  /*05c0*/  LEA R2, P4, R32, R41, 0x1 ;  /* 0x0000002920027211 */ /* 0x002fe400078808ff */
[----:B0-----:R-:W-:-:S02]  /*05d0*/  IADD3 R7, -R12, c[0x0][0x168], RZ ;  /* 0x00005a000c077a10 */ /* 0x001fc40007ffe1ff */
[----:B------:R-:W-:Y:S02]  /*05e0*/  PRMT R6, RZ, 0x7610, R6 ;  /* 0x00007610ff067816 */ /* 0x000fe40000000006 */
[-C--:B------:R-:W-:Y:S02]  /*05f0*/  ISETP.GE.AND P0, PT, R32, R7.reuse, PT ;  /* 0x000000072000720c */ /* 0x080fe40003f06270 */
[-C--:B------:R-:W-:Y:S02]  /*0600*/  ISETP.GE.AND P1, PT, R28, R7.reuse, PT ;  /* 0x000000071c00720c */ /* 0x080fe40003f26270 */
[-C--:B------:R-:W-:Y:S02]  /*0610*/  ISETP.GE.AND P2, PT, R27, R7.reuse, PT ;  /* 0x000000071b00720c */ /* 0x080fe40003f46270 */
[----:B------:R-:W-:Y:S02]  /*0620*/  ISETP.GE.AND P3, PT, R26, R7, PT ;  /* 0x000000071a00720c */ /* 0x000fe40003f66270 */
[----:B------:R-:W-:-:S02]  /*0630*/  PRMT R8, RZ, 0x7610, R8 ;  /* 0x00007610ff087816 */ /* 0x000fc40000000008 */
[----:B------:R-:W-:Y:S02]  /*0640*/  PRMT R10, RZ, 0x7610, R10 ;  /* 0x00007610ff0a7816 */ /* 0x000fe4000000000a */
[----:B------:R-:W-:Y:S02]  /*0650*/  PRMT R20, RZ, 0x7610, R20 ;  /* 0x00007610ff147816 */ /* 0x000fe40000000014 */
[----:B------:R-:W-:-:S05]  /*0660*/  LEA.HI.X R3, R32, R34, R29, 0x1, P4 ;  /* 0x0000002220037211 */ /* 0x000fca00020f0c1d */
[----:B------:R0:W2:Y:S04]  /*0670*/  @!P0 LDG.E.U16 R6, [R2.64] ;  /* 0x0000000602068981 */ /* 0x0000a8000c1e1500 */
[----:B------:R0:W3:Y:S04]  /*0680*/  @!P1 LDG.E.U16 R8, [R2.64+0x40] ;  /* 0x0000400602089981 */ /* 0x0000e8000c1e1500 */
[----:B------:R0:W4:Y:S04]  /*0690*/  @!P2 LDG.E.U16 R10, [R2.64+0x80] ;  /* 0x00008006020aa981 */ /* 0x000128000c1e1500 */
[----:B------:R0:W4:Y:S01]  /*06a0*/  @!P3 LDG.E.U16 R20, [R2.64+0xc0] ;  /* 0x0000c0060214b981 */ /* 0x000122000c1e1500 */
[----:B------:R-:W-:-:S02]  /*06b0*/  SHF.L.U32 R25, R36, 0x1, RZ ;  /* 0x0000000124197819 */ /* 0x000fc400000006ff */
[C---:B------:R-:W-:Y:S02]  /*06c0*/  SHF.L.U32 R24, R32.reuse, 0x1, RZ ;  /* 0x0000000120187819 */ /* 0x040fe400000006ff */
[----:B------:R-:W-:Y:S02]  /*06d0*/  SHF.L.U64.HI R0, R32, 0x1, R29 ;  /* 0x0000000120007819 */ /* 0x000fe4000001021d */
[----:B------:R-:W-:Y:S02]  /*06e0*/  IADD3 R4, P0, R39, R24, RZ ;  /* 0x0000001827047210 */ /* 0x000fe40007f1e0ff */
[-C--:B------:R-:W-:Y:S02]  /*06f0*/  ISETP.GE.AND P1, PT, R28, R7.reuse, PT ;  /* 0x000000071c00720c */ /* 0x080fe40003f26270 */
[----:B------:R-:W-:Y:S02]  /*0700*/  IADD3.X R5, R37, R0, RZ, P0, !PT ;  /* 0x0000000025057210 */ /* 0x000fe400007fe4ff */
[----:B------:R-:W-:-:S02]  /*0710*/  ISETP.GE.AND P0, PT, R32, R7, PT ;  /* 0x000000072000720c */ /* 0x000fc40003f06270 */
[-C--:B------:R-:W-:Y:S02]  /*0720*/  ISETP.GE.AND P2, PT, R27, R7.reuse, PT ;  /* 0x000000071b00720c */ /* 0x080fe40003f46270 */
[----:B------:R-:W-:Y:S02]  /*0730*/  ISETP.GE.AND P3, PT, R26, R7, PT ;  /* 0x000000071a00720c */ /* 0x000fe40003f66270 */
[----:B------:R-:W-:Y:S02]  /*0740*/  PRMT R22, RZ, 0x7610, R22 ;  /* 0x00007610ff167816 */ /* 0x000fe40000000016 */
[----:B------:R-:W-:Y:S02]  /*0750*/  PRMT R50, RZ, 0x7610, R50 ;  /* 0x00007610ff327816 */ /* 0x000fe40000000032 */
[----:B0-----:R-:W-:Y:S02]  /*0760*/  PRMT R2, RZ, 0x7610, R2 ;  /* 0x00007610ff027816 */ /* 0x001fe40000000002 */
[----:B------:R-:W-:Y:S01]  /*0770*/  PRMT R52, RZ, 0x7610, R52 ;  /* 0x00007610ff347816 */ /* 0x000fe20000000034 */
[----:B--2---:R-:W-:Y:S04]  /*0780*/  STS.U16 [R25], R6 ;  /* 0x0000000619007388 */ /* 0x004fe80000000400 */
[----:B---3--:R-:W-:Y:S04]  /*0790*/  STS.U16 [R25+0x40], R8 ;  /* 0x0000400819007388 */ /* 0x008fe80000000400 */
[----:B----4-:R0:W-:Y:S04]  /*07a0*/  STS.U16 [R25+0x80], R10 ;  /* 0x0000800a19007388 */ /* 0x0101e80000000400 */
[----:B------:R1:W-:Y:S01]  /*07b0*/  STS.U16 [R25+0xc0], R20 ;  /* 0x0000c01419007388 */ /* 0x0003e20000000400 */
[----:B------:R-:W-:-:S06]  /*07c0*/  NOP ;  /* 0x0000000000007918 */ /* 0x000fcc0000000000 */
[----:B------:R-:W-:Y:S04]  /*07d0*/  LDS.64 R64, [R36.X8] ;  /* 0x0000000024407984 */ /* 0x000fe80000008a00 */
[----:B------:R-:W-:Y:S06]  /*07e0*/  BAR.SYNC.DEFER_BLOCKING 0x0 ;  /* 0x0000000000007b1d */ /* 0x000fec0000010000 */
[----:B------:R-:W2:Y:S04]  /*07f0*/  @!P0 LDG.E.U16 R22, [R4.64] ;  /* 0x0000000604168981 */ /* 0x000ea8000c1e1500 */
[----:B------:R-:W3:Y:S04]  /*0800*/  @!P1 LDG.E.U16 R50, [R4.64+0x40] ;  /* 0x0000400604329981 */ /* 0x000ee8000c1e1500 */
[----:B------:R-:W4:Y:S04]  /*0810*/  @!P2 LDG.E.U16 R2, [R4.64+0x80] ;  /* 0x000080060402a981 */ /* 0x000f28000c1e1500 */
[----:B------:R-:W4:Y:S01]  /*0820*/  @!P3 LDG.E.U16 R52, [R4.64+0xc0] ;  /* 0x0000c0060434b981 */ /* 0x000f22000c1e1500 */
[----:B0-----:R-:W-:-:S02]  /*0830*/  LEA R10, P0, R32, R35, 0x1 ;  /* 0x00000023200a7211 */ /* 0x001fc400078008ff */
[----:B------:R-:W-:Y:S02]  /*0840*/  ISETP.GE.AND P1, PT, R28, R7, PT ;  /* 0x000000071c00720c */ /* 0x000fe40003f26270 */
[C---:B------:R-:W-:Y:S02]  /*0850*/  LEA.HI.X R11, R32.reuse, R33, R29, 0x1, P0 ;  /* 0x00000021200b7211 */ /* 0x040fe400000f0c1d */
[-C--:B------:R-:W-:Y:S02]  /*0860*/  ISETP.GE.AND P0, PT, R32, R7.reuse, PT ;  /* 0x000000072000720c */ /* 0x080fe40003f06270 */
[-C--:B------:R-:W-:Y:S02]  /*0870*/  ISETP.GE.AND P2, PT, R27, R7.reuse, PT ;  /* 0x000000071b00720c */ /* 0x080fe40003f46270 */
[----:B------:R-:W-:Y:S02]  /*0880*/  ISETP.GE.AND P3, PT, R26, R7, PT ;  /* 0x000000071a00720c */ /* 0x000fe40003f66270 */
[----:B------:R-:W-:-:S02]  /*0890*/  PRMT R6, RZ, 0x7610, R6 ;  /* 0x00007610ff067816 */ /* 0x000fc40000000006 */
[----:B-1----:R-:W-:Y:S02]  /*08a0*/  PRMT R20, RZ, 0x7610, R20 ;  /* 0x00007610ff147816 */ /* 0x002fe40000000014 */
[----:B------:R-:W-:Y:S02]  /*08b0*/  PRMT R54, RZ, 0x7610, R54 ;  /* 0x00007610ff367816 */ /* 0x000fe40000000036 */
        /* <DEDUP_REMOVED lines=8> */
[----:B------:R2:W3:Y:S04]  /*0940*/  @!P0 LDG.E.U16 R6, [R10.64] ;  /* 0x000000060a068981 */ /* 0x0004e8000c1e1500 */
[----:B------:R2:W4:Y:S04]  /*0950*/  @!P1 LDG.E.U16 R20, [R10.64+0x40] ;  /* 0x000040060a149981 */ /* 0x000528000c1e1500 */
[----:B------:R2:W4:Y:S04]  /*0960*/  @!P2 LDG.E.U16 R54, [R10.64+0x80] ;  /* 0x000080060a36a981 */ /* 0x000528000c1e1500 */
[----:B------:R2:W4:Y:S01]  /*0970*/  @!P3 LDG.E.U16 R56, [R10.64+0xc0] ;  /* 0x0000c0060a38b981 */ /* 0x000522000c1e1500 */
[----:B------:R-:W-:Y:S01]  /*0980*/  ISETP.GE.AND P0, PT, R32, R7, PT ;  /* 0x000000072000720c */ /* 0x000fe20003f06270 */
[----:B------:R-:W-:Y:S01]  /*0990*/  IMAD R8, R43, c[0x0][0x1f0], RZ ;  /* 0x00007c002b087a24 */ /* 0x000fe200078e02ff */
[----:B------:R-:W-:Y:S01]  /*09a0*/  SHF.R.S32.HI R13, RZ, 0x1f, R12 ;  /* 0x0000001fff0d7819 */ /* 0x000fe2000001140c */
[----:B0-----:R-:W-:Y:S01]  /*09b0*/  IMAD.WIDE.U32 R2, R45, c[0x0][0x1f0], RZ ;  /* 0x00007c002d027a25 */ /* 0x001fe200078e00ff */
[----:B------:R-:W-:-:S02]  /*09c0*/  MOV R49, c[0x0][0x174] ;  /* 0x00005d0000317a02 */ /* 0x000fc40000000f00 */
[----:B------:R-:W-:Y:S01]  /*09d0*/  LEA R22, P2, R32, c[0x0][0x268], 0x1 ;  /* 0x00009a0020167a11 */ /* 0x000fe200078408ff */
[----:B------:R-:W-:Y:S01]  /*09e0*/  IMAD R21, R45, c[0x0][0x1f4], R8 ;  /* 0x00007d002d157a24 */ /* 0x000fe200078e0208 */
[----:B------:R-:W-:Y:S02]  /*09f0*/  LEA R49, R49, R30, 0x7 ;  /* 0x0000001e31317211 */ /* 0x000fe400078e38ff */
[----:B------:R-:W-:Y:S02]  /*0a00*/  PRMT R58, RZ, 0x7610, R58 ;  /* 0x00007610ff3a7816 */ /* 0x000fe4000000003a */
[----:B------:R-:W-:Y:S01]  /*0a10*/  IADD3 R3, R3, R21, RZ ;  /* 0x0000001503037210 */ /* 0x000fe20007ffe0ff */
[----:B------:R-:W-:Y:S01]  /*0a20*/  @!P0 IMAD.WIDE.U32 R8, R45, c[0x0][0x1f0], R12 ;  /* 0x00007c002d088a25 */ /* 0x000fe200078e000c */
[----:B------:R-:W-:Y:S02]  /*0a30*/  SHF.R.S32.HI R50, RZ, 0x1f, R49 ;  /* 0x0000001fff327819 */ /* 0x000fe40000011431 */
[----:B------:R-:W-:Y:S01]  /*0a40*/  PRMT R60, RZ, 0x7610, R60 ;  /* 0x00007610ff3c7816 */ /* 0x000fe2000000003c */
[----:B--2---:R-:W-:Y:S01]  /*0a50*/  IMAD.WIDE.U32 R10, R48, c[0x0][0x1f8], R2 ;  /* 0x00007e00300a7a25 */ /* 0x004fe200078e0002 */
[----:B------:R-:W-:-:S02]  /*0a60*/  @!P0 IADD3 R9, R21, R9, RZ ;  /* 0x0000000915098210 */ /* 0x000fc40007ffe0ff */
[----:B------:R-:W-:Y:S01]  /*0a70*/  PRMT R62, RZ, 0x7610, R62 ;  /* 0x00007610ff3e7816 */ /* 0x000fe2000000003e */
[----:B------:R-:W-:Y:S02]  /*0a80*/  IMAD R21, R47, c[0x0][0x1f8], RZ ;  /* 0x00007e002f157a24 */ /* 0x000fe400078e02ff */
[----:B------:R-:W-:Y:S01]  /*0a90*/  @!P0 IMAD.WIDE.U32 R2, R48, c[0x0][0x1f8], R8 ;  /* 0x00007e0030028a25 */ /* 0x000fe200078e0008 */
[----:B------:R-:W-:-:S03]  /*0aa0*/  IADD3 R9, P3, R49, R10, RZ ;  /* 0x0000000a31097210 */ /* 0x000fc60007f7e0ff */
[----:B------:R-:W-:Y:S01]  /*0ab0*/  IMAD R23, R48, c[0x0][0x1fc], R21 ;  /* 0x00007f0030177a24 */ /* 0x000fe200078e0215 */
[C---:B------:R-:W-:Y:S02]  /*0ac0*/  @!P0 IADD3 R21, P1, R32.reuse, R2, RZ ;  /* 0x0000000220158210 */ /* 0x040fe40007f3e0ff */
[----:B------:R-:W-:Y:S02]  /*0ad0*/  LEA.HI.X R2, R32, c[0x0][0x26c], R29, 0x1, P2 ;  /* 0x00009b0020027a11 */ /* 0x000fe400010f0c1d */
[----:B------:R-:W-:Y:S02]  /*0ae0*/  IADD3.X R10, R50, R23, R11, P3, !PT ;  /* 0x00000017320a7210 */ /* 0x000fe40001ffe40b */
[----:B------:R-:W-:Y:S02]  /*0af0*/  LEA R22, P2, R9, R22, 0x1 ;  /* 0x0000001609167211 */ /* 0x000fe400078408ff */
[----:B-1----:R-:W-:Y:S02]  /*0b00*/  @!P0 IADD3.X R52, R29, R3, R23, P1, !PT ;  /* 0x000000031d348210 */ /* 0x002fe40000ffe417 */
[----:B------:R-:W-:-:S02]  /*0b10*/  LEA.HI.X R23, R9, R2, R10, 0x1, P2 ;  /* 0x0000000209177211 */ /* 0x000fc400010f0c0a */
[C---:B------:R-:W-:Y:S02]  /*0b20*/  @!P0 LEA R8, P1, R21.reuse, c[0x0][0x268], 0x1 ;  /* 0x00009a0015088a11 */ /* 0x040fe400078208ff */
[-C--:B------:R-:W-:Y:S02]  /*0b30*/  ISETP.GE.AND P3, PT, R28, R7.reuse, PT ;  /* 0x000000071c00720c */ /* 0x080fe40003f66270 */
[--C-:B------:R-:W-:Y:S02]  /*0b40*/  @!P0 LEA.HI.X R9, R21, c[0x0][0x26c], R52.reuse, 0x1, P1 ;  /* 0x00009b0015098a11 */ /* 0x100fe400008f0c34 */
[-C--:B------:R-:W-:Y:S02]  /*0b50*/  ISETP.GE.AND P2, PT, R27, R7.reuse, PT ;  /* 0x000000071b00720c */ /* 0x080fe40003f46270 */
[----:B------:R-:W-:Y:S02]  /*0b60*/  ISETP.GE.AND P1, PT, R26, R7, PT ;  /* 0x000000071a00720c */ /* 0x000fe40003f26270 */
[----:B------:R-:W-:Y:S01]  /*0b70*/  PRMT R52, RZ, 0x7610, R52 ;  /* 0x00007610ff347816 */ /* 0x000fe20000000034 */
[----:B---3--:R0:W-:Y:S04]  /*0b80*/  STS.U16 [R25], R6 ;  /* 0x0000000619007388 */ /* 0x0081e80000000400 */
[----:B----4-:R1:W-:Y:S04]  /*0b90*/  STS.U16 [R25+0x40], R20 ;  /* 0x0000401419007388 */ /* 0x0103e80000000400 */
[----:B------:R-:W-:Y:S04]  /*0ba0*/  STS.U16 [R25+0x80], R54 ;  /* 0x0000803619007388 */ /* 0x000fe80000000400 */
[----:B------:R2:W-:Y:S01]  /*0bb0*/  STS.U16 [R25+0xc0], R56 ;  /* 0x0000c03819007388 */ /* 0x0005e20000000400 */
[----:B------:R-:W-:-:S06]  /*0bc0*/  NOP ;  /* 0x0000000000007918 */ /* 0x000fcc0000000000 */
[----:B------:R-:W-:Y:S04]  /*0bd0*/  LDS.64 R2, [R36.X8] ;  /* 0x0000000024027984 */ /* 0x000fe80000008a00 */
[----:B------:R-:W-:Y:S06]  /*0be0*/  BAR.SYNC.DEFER_BLOCKING 0x0 ;  /* 0x0000000000007b1d */ /* 0x000fec0000010000 */
[----:B------:R3:W4:Y:S04]  /*0bf0*/  @!P0 LDG.E.U16 R52, [R8.64] ;  /* 0x0000000608348981 */ /* 0x000728000c1e1500 */
[----:B------:R1:W4:Y:S04]  /*0c00*/  @!P3 LDG.E.U16 R58, [R22.64+-0xc0] ;  /* 0xffff4006163ab981 */ /* 0x000328000c1e1500 */
[----:B------:R2:W4:Y:S04]  /*0c10*/  @!P2 LDG.E.U16 R60, [R22.64+-0x80] ;  /* 0xffff8006163ca981 */ /* 0x000528000c1e1500 */
[----:B------:R2:W4:Y:S01]  /*0c20*/  @!P1 LDG.E.U16 R62, [R22.64+-0x40] ;  /* 0xffffc006163e9981 */ /* 0x000522000c1e1500 */
[----:B0-----:R-:W-:Y:S01]  /*0c30*/  IMAD R6, R43, c[0x0][0x200], RZ ;  /* 0x000080002b067a24 */ /* 0x001fe200078e02ff */
[----:B-1----:R-:W-:Y:S01]  /*0c40*/  @!P0 MOV R20, R12 ;  /* 0x0000000c00148202 */ /* 0x002fe20000000f00 */
[----:B------:R-:W-:Y:S01]  /*0c50*/  IMAD.WIDE.U32 R10, R45, c[0x0][0x200], RZ ;  /* 0x000080002d0a7a25 */ /* 0x000fe200078e00ff */
[----:B------:R-:W-:-:S03]  /*0c60*/  @!P0 MOV R21, R13 ;  /* 0x0000000d00158202 */ /* 0x000fc60000000f00 */
[C---:B------:R-:W-:Y:S02]  /*0c70*/  IMAD R51, R45.reuse, c[0x0][0x204], R6 ;  /* 0x000081002d337a24 */ /* 0x040fe400078e0206 */
[----:B------:R-:W-:Y:S01]  /*0c80*/  @!P0 IMAD.WIDE.U32 R20, R45, c[0x0][0x200], R20 ;  /* 0x000080002d148a25 */ /* 0x000fe200078e0014 */
[----:B--2---:R-:W-:Y:S02]  /*0c90*/  PRMT R22, RZ, 0x7610, R22 ;  /* 0x00007610ff167816 */ /* 0x004fe40000000016 */
[----:B------:R-:W-:Y:S02]  /*0ca0*/  IADD3 R11, R11, R51, RZ ;  /* 0x000000330b0b7210 */ /* 0x000fe40007ffe0ff */
[----:B------:R-:W-:Y:S01]  /*0cb0*/  @!P0 IADD3 R21, R51, R21, RZ ;  /* 0x0000001533158210 */ /* 0x000fe20007ffe0ff */
[----:B------:R-:W-:Y:S02]  /*0cc0*/  IMAD R51, R47, c[0x0][0x208], RZ ;  /* 0x000082002f337a24 */ /* 0x000fe400078e02ff */
[----:B------:R-:W-:-:S04]  /*0cd0*/  IMAD.WIDE.U32 R10, R48, c[0x0][0x208], R10 ;  /* 0x00008200300a7a25 */ /* 0x000fc800078e000a */
[----:B---3--:R-:W-:Y:S01]  /*0ce0*/  @!P0 IMAD.WIDE.U32 R8, R48, c[0x0][0x208], R20 ;  /* 0x0000820030088a25 */ /* 0x008fe200078e0014 */
[----:B------:R-:W-:Y:S02]  /*0cf0*/  IADD3 R6, P6, R49, R10, RZ ;  /* 0x0000000a31067210 */ /* 0x000fe40007fde0ff */
[----:B------:R-:W-:Y:S01]  /*0d00*/  LEA R21, P5, R32, c[0x0][0x258], 0x1 ;  /* 0x0000960020157a11 */ /* 0x000fe200078a08ff */
[----:B------:R-:W-:Y:S01]  /*0d10*/  IMAD R51, R48, c[0x0][0x20c], R51 ;  /* 0x0000830030337a24 */ /* 0x000fe200078e0233 */
[----:B------:R-:W-:-:S04]  /*0d20*/  @!P0 IADD3 R10, P4, R32, R8, RZ ;  /* 0x00000008200a8210 */ /* 0x000fc80007f9e0ff */
[----:B------:R-:W-:Y:S02]  /*0d30*/  @!P0 IADD3.X R23, R29, R9, R51, P4, !PT ;  /* 0x000000091d178210 */ /* 0x000fe400027fe433 */
[----:B------:R-:W-:Y:S02]  /*0d40*/  LEA.HI.X R9, R32, c[0x0][0x25c], R29, 0x1, P5 ;  /* 0x0000970020097a11 */ /* 0x000fe400028f0c1d */
[----:B------:R-:W-:Y:S02]  /*0d50*/  IADD3.X R11, R50, R51, R11, P6, !PT ;  /* 0x00000033320b7210 */ /* 0x000fe400037fe40b */
[----:B------:R-:W-:Y:S02]  /*0d60*/  LEA R20, P5, R6, R21, 0x1 ;  /* 0x0000001506147211 */ /* 0x000fe400078a08ff */
[----:B------:R-:W-:Y:S02]  /*0d70*/  @!P0 LEA R8, P4, R10, c[0x0][0x258], 0x1 ;  /* 0x000096000a088a11 */ /* 0x000fe400078808ff */
[----:B------:R-:W-:-:S02]  /*0d80*/  LEA.HI.X R21, R6, R9, R11, 0x1, P5 ;  /* 0x0000000906157211 */ /* 0x000fc400028f0c0b */
[----:B------:R-:W-:Y:S02]  /*0d90*/  @!P0 LEA.HI.X R9, R10, c[0x0][0x25c], R23, 0x1, P4 ;  /* 0x000097000a098a11 */ /* 0x000fe400020f0c17 */
[----:B------:R-:W-:Y:S02]  /*0da0*/  PRMT R10, RZ, 0x7610, R10 ;  /* 0x00007610ff0a7816 */ /* 0x000fe4000000000a */
[----:B------:R-:W-:Y:S01]  /*0db0*/  PRMT R56, RZ, 0x7610, R56 ;  /* 0x00007610ff387816 */ /* 0x000fe20000000038 */
[----:B----4-:R0:W-:Y:S04]  /*0dc0*/  STS.U16 [R25], R52 ;  /* 0x0000003419007388 */ /* 0x0101e80000000400 */
[----:B------:R-:W-:Y:S04]  /*0dd0*/  STS.U16 [R25+0x40], R58 ;  /* 0x0000403a19007388 */ /* 0x000fe80000000400 */
[----:B------:R-:W-:Y:S04]  /*0de0*/  STS.U16 [R25+0x80], R60 ;  /* 0x0000803c19007388 */ /* 0x000fe80000000400 */
[----:B------:R-:W-:Y:S01]  /*0df0*/  STS.U16 [R25+0xc0], R62 ;  /* 0x0000c03e19007388 */ /* 0x000fe20000000400 */
[----:B------:R-:W-:-:S06]  /*0e00*/  NOP ;  /* 0x0000000000007918 */ /* 0x000fcc0000000000 */
[----:B------:R-:W1:Y:S04]  /*0e10*/  LDS.64 R66, [R36.X8] ;  /* 0x0000000024427984 */ /* 0x000e680000008a00 */
[----:B------:R-:W-:Y:S01]  /*0e20*/  BAR.SYNC.DEFER_BLOCKING 0x0 ;  /* 0x0000000000007b1d */ /* 0x000fe20000010000 */
[----:B0-----:R-:W-:-:S05]  /*0e30*/  PRMT R52, RZ, 0x7610, R52 ;  /* 0x00007610ff347816 */ /* 0x001fca0000000034 */
[----:B------:R-:W2:Y:S04]  /*0e40*/  @!P0 LDG.E.U16 R10, [R8.64] ;  /* 0x00000006080a8981 */ /* 0x000ea8000c1e1500 */
[----:B------:R0:W3:Y:S04]  /*0e50*/  @!P3 LDG.E.U16 R22, [R20.64+-0xc0] ;  /* 0xffff40061416b981 */ /* 0x0000e8000c1e1500 */
[----:B------:R0:W4:Y:S04]  /*0e60*/  @!P2 LDG.E.U16 R56, [R20.64+-0x80] ;  /* 0xffff80061438a981 */ /* 0x000128000c1e1500 */
[----:B------:R0:W4:Y:S01]  /*0e70*/  @!P1 LDG.E.U16 R52, [R20.64+-0x40] ;  /* 0xffffc00614349981 */ /* 0x000122000c1e1500 */
[--C-:B-1----:R-:W-:Y:S01]  /*0e80*/  HADD2.F32 R11, -RZ, R67.reuse.H0_H0 ;  /* 0x20000043ff0b7230 */ /* 0x102fe20000004100 */
[----:B------:R-:W-:Y:S01]  /*0e90*/  ISETP.NE.AND P6, PT, R38, RZ, PT ;  /* 0x000000ff2600720c */ /* 0x000fe20003fc5270 */
[----:B------:R-:W-:Y:S01]  /*0ea0*/  HADD2.F32 R23, -RZ, R67.H1_H1 ;  /* 0x30000043ff177230 */ /* 0x000fe20000004100 */
[----:B------:R-:W-:Y:S01]  /*0eb0*/  BSSY B0, `(.L_x_13038) ;  /* 0x0000060000007945 */ /* 0x000fe20003800000 */
[----:B------:R-:W-:-:S02]  /*0ec0*/  HADD2.F32 R54, -RZ, R66.H0_H0 ;  /* 0x20000042ff367230 */ /* 0x000fc40000004100 */
[----:B------:R-:W-:Y:S02]  /*0ed0*/  HADD2.F32 R6, -RZ, R66.H1_H1 ;  /* 0x30000042ff067230 */ /* 0x000fe40000004100 */
[----:B------:R-:W-:Y:S01]  /*0ee0*/  HADD2.F32 R75, -RZ, R3.H0_H0 ;  /* 0x20000003ff4b7230 */ /* 0x000fe20000004100 */
[----:B0-----:R-:W-:Y:S02]  /*0ef0*/  FMUL.FTZ R21, R11, -1.4426950216293334961 ;  /* 0xbfb8aa3b0b157820 */ /* 0x001fe40000410000 */
[----:B------:R-:W-:Y:S02]  /*0f00*/  FMUL.FTZ R51, R54, -1.4426950216293334961 ;  /* 0xbfb8aa3b36337820 */ /* 0x000fe40000410000 */
[----:B------:R-:W-:Y:S02]  /*0f10*/  FMUL.FTZ R53, R6, -1.4426950216293334961 ;  /* 0xbfb8aa3b06357820 */ /* 0x000fe40000410000 */
[----:B------:R-:W-:Y:S08]  /*0f20*/  MUFU.EX2 R21, R21 ;  /* 0x0000001500157308 */ /* 0x000ff00000000800 */
[----:B------:R-:W-:Y:S08]  /*0f30*/  MUFU.EX2 R51, R51 ;  /* 0x0000003300337308 */ /* 0x000ff00000000800 */
[----:B------:R-:W0:Y:S02]  /*0f40*/  MUFU.EX2 R53, R53 ;  /* 0x0000003500357308 */ /* 0x000e240000000800 */
[----:B0-----:R-:W-:Y:S01]  /*0f50*/  FADD.FTZ R20, R53, 1 ;  /* 0x3f80000035147421 */ /* 0x001fe20000010000 */
[----:B------:R-:W-:-:S05]  /*0f60*/  HADD2.F32 R53, -RZ, R2.H1_H1 ;  /* 0x30000002ff357230 */ /* 0x000fca0000004100 */
[----:B------:R-:W-:Y:S01]  /*0f70*/  MUFU.RCP R61, R20 ;  /* 0x00000014003d7308 */ /* 0x000fe20000001000 */
[----:B--2---:R0:W-:Y:S04]  /*0f80*/  STS.U16 [R25], R10 ;  /* 0x0000000a19007388 */ /* 0x0041e80000000400 */
[----:B---3--:R1:W-:Y:S04]  /*0f90*/  STS.U16 [R25+0x40], R22 ;  /* 0x0000401619007388 */ /* 0x0083e80000000400 */
[----:B----4-:R2:W-:Y:S01]  /*0fa0*/  STS.U16 [R25+0x80], R56 ;  /* 0x0000803819007388 */ /* 0x0105e20000000400 */
[----:B0-----:R-:W-:Y:S01]  /*0fb0*/  FADD.FTZ R10, R51, 1 ;  /* 0x3f800000330a7421 */ /* 0x001fe20000010000 */
[----:B------:R-:W-:-:S02]  /*0fc0*/  HADD2.F32 R51, -RZ, R3.H1_H1 ;  /* 0x30000003ff337230 */ /* 0x000fc40000004100 */
[----:B------:R0:W-:Y:S01]  /*0fd0*/  STS.U16 [R25+0xc0], R52 ;  /* 0x0000c03419007388 */ /* 0x0001e20000000400 */
[----:B------:R-:W-:-:S06]  /*0fe0*/  NOP ;  /* 0x0000000000007918 */ /* 0x000fcc0000000000 */
[----:B-1----:R-:W-:Y:S01]  /*0ff0*/  FMUL.FTZ R22, R23, -1.4426950216293334961 ;  /* 0xbfb8aa3b17167820 */ /* 0x002fe20000410000 */
[----:B------:R-:W1:Y:S01]  /*1000*/  LDS.64 R8, [R36.X8] ;  /* 0x0000000024087984 */ /* 0x000e620000008a00 */
[----:B--2---:R-:W-:Y:S01]  /*1010*/  FADD.FTZ R56, R21, 1 ;  /* 0x3f80000015387421 */ /* 0x004fe20000010000 */
[----:B------:R-:W2:Y:S01]  /*1020*/  MUFU.RCP R55, R10 ;  /* 0x0000000a00377308 */ /* 0x000ea20000001000 */
[----:B0-----:R-:W-:-:S07]  /*1030*/  HADD2.F32 R52, -RZ, R2.H0_H0 ;  /* 0x20000002ff347230 */ /* 0x001fce0000004100 */
[----:B------:R-:W0:Y:S08]  /*1040*/  MUFU.EX2 R22, R22 ;  /* 0x0000001600167308 */ /* 0x000e300000000800 */
[----:B------:R-:W3:Y:S01]  /*1050*/  MUFU.RCP R58, R56 ;  /* 0x00000038003a7308 */ /* 0x000ee20000001000 */
[----:B--2---:R-:W-:-:S04]  /*1060*/  FADD.FTZ R3, -R55, 1 ;  /* 0x3f80000037037421 */ /* 0x004fc80000010100 */
[----:B------:R-:W-:Y:S02]  /*1070*/  FFMA.FTZ R3, R54, R3, 1 ;  /* 0x3f80000036037423 */ /* 0x000fe40000010003 */
[----:B0-----:R-:W-:-:S04]  /*1080*/  FADD.FTZ R57, R22, 1 ;  /* 0x3f80000016397421 */ /* 0x001fc80000010000 */
[----:B------:R-:W0:Y:S01]  /*1090*/  MUFU.RCP R60, R57 ;  /* 0x00000039003c7308 */ /* 0x000e220000001000 */
[----:B---3--:R-:W-:-:S04]  /*10a0*/  FADD.FTZ R2, -R58, 1 ;  /* 0x3f8000003a027421 */ /* 0x008fc80000010100 */
[----:B------:R-:W-:Y:S01]  /*10b0*/  FFMA.FTZ R56, R11, R2, 1 ;  /* 0x3f8000000b387423 */ /* 0x000fe20000010002 */
[--C-:B-1----:R-:W-:Y:S02]  /*10c0*/  HADD2.F32 R21, -RZ, R8.reuse.H0_H0 ;  /* 0x20000008ff157230 */ /* 0x102fe40000004100 */
[----:B------:R-:W-:Y:S02]  /*10d0*/  HADD2.F32 R22, -RZ, R8.H1_H1 ;  /* 0x30000008ff167230 */ /* 0x000fe40000004100 */
[--C-:B------:R-:W-:Y:S01]  /*10e0*/  HADD2.F32 R10, -RZ, R9.reuse.H0_H0 ;  /* 0x20000009ff0a7230 */ /* 0x100fe20000004100 */
[----:B------:R-:W-:Y:S01]  /*10f0*/  FMUL.FTZ R2, R52, R21 ;  /* 0x0000001534027220 */ /* 0x000fe20000410000 */
[----:B------:R-:W-:Y:S01]  /*1100*/  HADD2.F32 R20, -RZ, R9.H1_H1 ;  /* 0x30000009ff147230 */ /* 0x000fe20000004100 */
[----:B0-----:R-:W-:Y:S02]  /*1110*/  FADD.FTZ R8, -R60, 1 ;  /* 0x3f8000003c087421 */ /* 0x001fe40000010100 */
[----:B------:R-:W-:-:S02]  /*1120*/  FADD.FTZ R9, -R61, 1 ;  /* 0x3f8000003d097421 */ /* 0x000fc40000010100 */
[----:B------:R-:W-:Y:S02]  /*1130*/  FFMA.FTZ R62, R23, R8, 1 ;  /* 0x3f800000173e7423 */ /* 0x000fe40000010008 */
        /* <DEDUP_REMOVED lines=13> */
[----:B------:R-:W-:Y:S01]  /*1210*/  IMAD R8, R43, c[0x0][0x2e8], RZ ;  /* 0x0000ba002b087a24 */ /* 0x000fe200078e02ff */
[----:B------:R-:W-:Y:S01]  /*1220*/  P2R R2, PR, RZ, 0x40 ;  /* 0x00000040ff027803 */ /* 0x000fe20000000000 */
[----:B------:R-:W-:Y:S01]  /*1230*/  IMAD R57, R47, c[0x0][0x2f0], RZ ;  /* 0x0000bc002f397a24 */ /* 0x000fe200078e02ff */
[----:B------:R-:W-:Y:S01]  /*1240*/  F2FP.PACK_AB R73, R59, R56 ;  /* 0x000000383b49723e */ /* 0x000fe200000000ff */
[----:B------:R-:W-:Y:S01]  /*1250*/  BAR.SYNC.DEFER_BLOCKING 0x0 ;  /* 0x0000000000007b1d */ /* 0x000fe20000010000 */
[----:B------:R-:W-:-:S04]  /*1260*/  IMAD.WIDE.U32 R2, R45, c[0x0][0x2e8], RZ ;  /* 0x0000ba002d027a25 */ /* 0x000fc800078e00ff */
[----:B------:R-:W-:Y:S01]  /*1270*/  IMAD R59, R48, c[0x0][0x2f4], R57 ;  /* 0x0000bd00303b7a24 */ /* 0x000fe200078e0239 */
[----:B------:R-:W-:Y:S01]  /*1280*/  LEA R57, P4, R32, c[0x0][0x338], 0x1 ;  /* 0x0000ce0020397a11 */ /* 0x000fe200078808ff */
[----:B------:R0:W-:Y:S01]  /*1290*/  STS.64 [R36.X8], R72 ;  /* 0x0000004824007388 */ /* 0x0001e20000008a00 */
[----:B------:R-:W-:-:S06]  /*12a0*/  NOP ;  /* 0x0000000000007918 */ /* 0x000fcc0000000000 */
[----:B------:R-:W-:Y:S04]  /*12b0*/  LDS.U16 R63, [R25] ;  /* 0x00000000193f7984 */ /* 0x000fe80000000400 */
[----:B------:R-:W-:Y:S01]  /*12c0*/  LDS.U16 R67, [R25+0x40] ;  /* 0x0000400019437984 */ /* 0x000fe20000000400 */
[----:B0-----:R-:W-:-:S03]  /*12d0*/  IMAD R73, R45, c[0x0][0x2ec], R8 ;  /* 0x0000bb002d497a24 */ /* 0x001fc600078e0208 */
[----:B------:R-:W-:Y:S02]  /*12e0*/  LDS.U16 R69, [R25+0x80] ;  /* 0x0000800019457984 */ /* 0x000fe40000000400 */
[----:B------:R-:W-:Y:S02]  /*12f0*/  IADD3 R3, R3, R73, RZ ;  /* 0x0000004903037210 */ /* 0x000fe40007ffe0ff */
[----:B------:R-:W-:Y:S03]  /*1300*/  LDS.U16 R71, [R25+0xc0] ;  /* 0x0000c00019477984 */ /* 0x000fe60000000400 */
[----:B------:R-:W-:Y:S01]  /*1310*/  IMAD.WIDE.U32 R2, R48, c[0x0][0x2f0], R2 ;  /* 0x0000bc0030027a25 */ /* 0x000fe200078e0002 */
[----:B------:R-:W-:Y:S04]  /*1320*/  @!P6 STS [0x100], R7 ;  /* 0x00010007ff00e388 */ /* 0x000fe80000000800 */
[----:B------:R-:W-:Y:S01]  /*1330*/  BAR.SYNC.DEFER_BLOCKING 0x0 ;  /* 0x0000000000007b1d */ /* 0x000fe20000010000 */
[----:B------:R-:W-:-:S04]  /*1340*/  IADD3 R56, P0, R49, R2, RZ ;  /* 0x0000000231387210 */ /* 0x000fc80007f1e0ff */
[----:B------:R-:W-:Y:S01]  /*1350*/  IADD3.X R3, R50, R59, R3, P0, !PT ;  /* 0x0000003b32037210 */ /* 0x000fe200007fe403 */
[----:B------:R-:W-:Y:S01]  /*1360*/  FMUL.FTZ R59, R54, R55 ;  /* 0x00000037363b7220 */ /* 0x000fe20000410000 */
[----:B------:R-:W-:Y:S01]  /*1370*/  LEA R8, P5, R56, R57, 0x1 ;  /* 0x0000003938087211 */ /* 0x000fe200078a08ff */
[----:B------:R-:W0:Y:S02]  /*1380*/  LDS R9, [0x100] ;  /* 0x00010000ff097984 */ /* 0x000e240000000800 */
[-C--:B0-----:R-:W-:Y:S02]  /*1390*/  ISETP.GE.AND P3, PT, R32, R9.reuse, PT ;  /* 0x000000092000720c */ /* 0x081fe40003f66270 */
[-C--:B------:R-:W-:Y:S02]  /*13a0*/  ISETP.GE.AND P2, PT, R27, R9.reuse, PT ;  /* 0x000000091b00720c */ /* 0x080fe40003f46270 */
[-C--:B------:R-:W-:Y:S02]  /*13b0*/  ISETP.GE.AND P1, PT, R28, R9.reuse, PT ;  /* 0x000000091c00720c */ /* 0x080fe40003f26270 */
[----:B------:R-:W-:-:S02]  /*13c0*/  ISETP.GE.AND P0, PT, R26, R9, PT ;  /* 0x000000091a00720c */ /* 0x000fc40003f06270 */
[C---:B------:R-:W-:Y:S02]  /*13d0*/  LEA.HI.X R9, R32.reuse, c[0x0][0x33c], R29, 0x1, P4 ;  /* 0x0000cf0020097a11 */ /* 0x040fe400020f0c1d */
[----:B------:R-:W-:Y:S02]  /*13e0*/  IADD3 R2, P4, R32, R12, RZ ;  /* 0x0000000c20027210 */ /* 0x000fe40007f9e0ff */
[----:B------:R-:W-:Y:S02]  /*13f0*/  LEA.HI.X R9, R56, R9, R3, 0x1, P5 ;  /* 0x0000000938097211 */ /* 0x000fe400028f0c03 */
[----:B------:R-:W-:Y:S01]  /*1400*/  IADD3.X R3, R29, R13, RZ, P4, !PT ;  /* 0x0000000d1d037210 */ /* 0x000fe200027fe4ff */
        /* <DEDUP_REMOVED lines=10> */
.L_x_13039:
[----:B------:R-:W-:Y:S05]  /*14b0*/  BSYNC B0 ;  /* 0x0000000000007941 */ /* 0x000fea0003800000 */
.L_x_13038:
[----:B------:R-:W-:Y:S01]  /*14c0*/  @!P0 STG.E.U16 [R8.64+-0x40], R71 ;  /* 0xffffc04708008986 */ /* 0x000fe2000c101506 */
[----:B------:R-:W-:Y:S01]  /*14d0*/  ISETP.NE.U32.AND P0, PT, RZ, c[0x0][0x270], PT ;  /* 0x00009c00ff007a0c */ /* 0x000fe20003f05070 */
[----:B------:R-:W-:Y:S01]  /*14e0*/  FMUL.FTZ R6, R6, R61 ;  /* 0x0000003d06067220 */ /* 0x000fe20000410000 */
[--C-:B------:R-:W-:Y:S01]  /*14f0*/  HADD2.F32 R55, -RZ, R5.reuse.H0_H0 ;  /* 0x20000005ff377230 */ /* 0x100fe20000004100 */
[----:B0-----:R-:W-:Y:S01]  /*1500*/  FMUL.FTZ R57, R11, R58 ;  /* 0x0000003a0b397220 */ /* 0x001fe20000410000 */
[----:B------:R-:W-:Y:S01]  /*1510*/  ISETP.NE.AND.EX P0, PT, RZ, c[0x0][0x274], PT, P0 ;  /* 0x00009d00ff007a0c */ /* 0x000fe20003f05300 */
[----:B------:R-:W-:Y:S01]  /*1520*/  FMUL.FTZ R61, R23, R60 ;  /* 0x0000003c173d7220 */ /* 0x000fe20000410000 */
[--C-:B------:R-:W-:Y:S01]  /*1530*/  HADD2.F32 R11, -RZ, R4.reuse.H0_H0 ;  /* 0x20000004ff0b7230 */ /* 0x100fe20000004100 */
[----:B------:R-:W-:Y:S01]  /*1540*/  @!P2 STG.E.U16 [R8.64+-0x80], R69 ;  /* 0xffff80450800a986 */ /* 0x000fe2000c101506 */
[----:B------:R-:W-:Y:S01]  /*1550*/  HADD2.F32 R23, -RZ, R4.H1_H1 ;  /* 0x30000004ff177230 */ /* 0x000fe20000004100 */
[--C-:B-----5:R-:W-:Y:S01]  /*1560*/  FADD.FTZ R58, R55, R44.reuse ;  /* 0x0000002c373a7221 */ /* 0x120fe20000010000 */
[----:B------:R-:W-:Y:S01]  /*1570*/  HADD2.F32 R5, -RZ, R5.H1_H1 ;  /* 0x30000005ff057230 */ /* 0x000fe20000004100 */
[----:B------:R0:W-:Y:S01]  /*1580*/  @!P1 STG.E.U16 [R8.64+-0xc0], R67 ;  /* 0xffff404308009986 */ /* 0x0001e2000c101506 */
[----:B------:R-:W-:-:S02]  /*1590*/  FADD.FTZ R54, R11, R44 ;  /* 0x0000002c0b367221 */ /* 0x000fc40000010000 */
[--C-:B------:R-:W-:Y:S02]  /*15a0*/  FADD.FTZ R56, R23, R44.reuse ;  /* 0x0000002c17387221 */ /* 0x100fe40000010000 */
[----:B------:R-:W-:Y:S02]  /*15b0*/  FADD.FTZ R60, R5, R44 ;  /* 0x0000002c053c7221 */ /* 0x000fe40000010000 */
[----:B------:R-:W-:Y:S02]  /*15c0*/  FMUL.FTZ R77, R52, R59 ;  /* 0x0000003b344d7220 */ /* 0x000fe40000410000 */
[----:B------:R-:W-:Y:S02]  /*15d0*/  FMUL.FTZ R75, R75, R57 ;  /* 0x000000394b4b7220 */ /* 0x000fe40000410000 */
[----:B------:R-:W-:Y:S02]  /*15e0*/  FMUL.FTZ R11, R51, R61 ;  /* 0x0000003d330b7220 */ /* 0x000fe40000410000 */
[----:B0-----:R-:W-:Y:S01]  /*15f0*/  FMUL.FTZ R9, R53, R6 ;  /* 0x0000000635097220 */ /* 0x001fe20000410000 */
        /* <DEDUP_REMOVED lines=8> */
[----:B------:R-:W-:Y:S02]  /*1680*/  IMAD R6, R43, c[0x0][0x210], RZ ;  /* 0x000084002b067a24 */ /* 0x000fe400078e02ff */
[----:B------:R-:W-:Y:S01]  /*1690*/  IMAD.WIDE.U32 R4, R45, c[0x0][0x210], RZ ;  /* 0x000084002d047a25 */ /* 0x000fe200078e00ff */
[----:B------:R-:W-:-:S03]  /*16a0*/  F2FP.PACK_AB R63, R61, R10 ;  /* 0x0000000a3d3f723e */ /* 0x000fc600000000ff */
[----:B------:R-:W-:Y:S02]  /*16b0*/  IMAD R57, R45, c[0x0][0x214], R6 ;  /* 0x000085002d397a24 */ /* 0x000fe400078e0206 */
[----:B------:R-:W-:-:S03]  /*16c0*/  IMAD R59, R47, c[0x0][0x218], RZ ;  /* 0x000086002f3b7a24 */ /* 0x000fc600078e02ff */
[----:B------:R-:W-:Y:S01]  /*16d0*/  IADD3 R5, R5, R57, RZ ;  /* 0x0000003905057210 */ /* 0x000fe20007ffe0ff */
[----:B------:R-:W-:Y:S01]  /*16e0*/  IMAD R59, R48, c[0x0][0x21c], R59 ;  /* 0x00008700303b7a24 */ /* 0x000fe200078e023b */
[----:B------:R-:W-:Y:S01]  /*16f0*/  STS.64 [R36.X8], R62 ;  /* 0x0000003e24007388 */ /* 0x000fe20000008a00 */
[----:B------:R-:W-:-:S06]  /*1700*/  NOP ;  /* 0x0000000000007918 */ /* 0x000fcc0000000000 */
[----:B------:R-:W-:Y:S01]  /*1710*/  LDS.U16 R23, [R25] ;  /* 0x0000000019177984 */ /* 0x000fe20000000400 */
[----:B------:R-:W-:-:S03]  /*1720*/  IMAD.WIDE.U32 R4, R48, c[0x0][0x218], R4 ;  /* 0x0000860030047a25 */ /* 0x000fc600078e0004 */
[----:B------:R-:W-:Y:S02]  /*1730*/  LDS.U16 R51, [R25+0x40] ;  /* 0x0000400019337984 */ /* 0x000fe40000000400 */
[----:B------:R-:W-:Y:S02]  /*1740*/  IADD3 R4, P0, R49, R4, RZ ;  /* 0x0000000431047210 */ /* 0x000fe40007f1e0ff */
[----:B------:R-:W-:Y:S02]  /*1750*/  LDS.U16 R53, [R25+0x80] ;  /* 0x0000800019357984 */ /* 0x000fe40000000400 */
[----:B------:R-:W-:Y:S02]  /*1760*/  IADD3.X R5, R50, R59, R5, P0, !PT ;  /* 0x0000003b32057210 */ /* 0x000fe400007fe405 */
[----:B------:R-:W-:Y:S04]  /*1770*/  LDS.U16 R55, [R25+0xc0] ;  /* 0x0000c00019377984 */ /* 0x000fe80000000400 */
[----:B------:R0:W-:Y:S04]  /*1780*/  @!P6 STS [0x100], R7 ;  /* 0x00010007ff00e388 */ /* 0x0001e80000000800 */
[----:B------:R-:W-:Y:S01]  /*1790*/  BAR.SYNC.DEFER_BLOCKING 0x0 ;  /* 0x0000000000007b1d */ /* 0x000fe20000010000 */
[----:B0-----:R-:W-:-:S04]  /*17a0*/  LEA R7, P4, R32, c[0x0][0x270], 0x1 ;  /* 0x00009c0020077a11 */ /* 0x001fc800078808ff */
[----:B------:R-:W-:Y:S02]  /*17b0*/  LEA.HI.X R6, R32, c[0x0][0x274], R29, 0x1, P4 ;  /* 0x00009d0020067a11 */ /* 0x000fe400020f0c1d */
[----:B------:R-:W-:Y:S01]  /*17c0*/  LEA R20, P4, R4, R7, 0x1 ;  /* 0x0000000704147211 */ /* 0x000fe200078808ff */
[----:B------:R-:W0:Y:S02]  /*17d0*/  LDS R21, [0x100] ;  /* 0x00010000ff157984 */ /* 0x000e240000000800 */
[-C--:B0-----:R-:W-:Y:S02]  /*17e0*/  ISETP.GE.AND P3, PT, R32, R21.reuse, PT ;  /* 0x000000152000720c */ /* 0x081fe40003f66270 */
[-C--:B------:R-:W-:Y:S02]  /*17f0*/  ISETP.GE.AND P0, PT, R28, R21.reuse, PT ;  /* 0x000000151c00720c */ /* 0x080fe40003f06270 */
[-C--:B------:R-:W-:Y:S02]  /*1800*/  ISETP.GE.AND P1, PT, R27, R21.reuse, PT ;  /* 0x000000151b00720c */ /* 0x080fe40003f26270 */
[----:B------:R-:W-:-:S02]  /*1810*/  ISETP.GE.AND P2, PT, R26, R21, PT ;  /* 0x000000151a00720c */ /* 0x000fc40003f46270 */
[----:B------:R-:W-:-:S05]  /*1820*/  LEA.HI.X R21, R4, R6, R5, 0x1, P4 ;  /* 0x0000000604157211 */ /* 0x000fca00020f0c05 */
        /* <DEDUP_REMOVED lines=12> */
.L_x_13042:
[----:B------:R-:W-:Y:S05]  /*18f0*/  BSYNC B0 ;  /* 0x0000000000007941 */ /* 0x000fea0003800000 */
.L_x_13041:
[----:B------:R1:W-:Y:S04]  /*1900*/  @!P0 STG.E.U16 [R20.64+-0xc0], R51 ;  /* 0xffff403314008986 */ /* 0x0003e8000c101506 */
[----:B------:R1:W-:Y:S04]  /*1910*/  @!P1 STG.E.U16 [R20.64+-0x80], R53 ;  /* 0xffff803514009986 */ /* 0x0003e8000c101506 */
[----:B------:R1:W-:Y:S02]  /*1920*/  @!P2 STG.E.U16 [R20.64+-0x40], R55 ;  /* 0xffffc0371400a986 */ /* 0x0003e4000c101506 */
.L_x_13040:
[--C-:B------:R-:W-:Y:S01]  /*1930*/  HADD2.F32 R4, -RZ, R64.reuse.H0_H0 ;  /* 0x20000040ff047230 */ /* 0x100fe20000004100 */
[----:B------:R-:W-:Y:S01]  /*1940*/  BAR.SYNC.DEFER_BLOCKING 0x0 ;  /* 0x0000000000007b1d */ /* 0x000fe20000010000 */
[----:B------:R-:W-:Y:S01]  /*1950*/  HADD2.F32 R5, -RZ, R64.H1_H1 ;  /* 0x30000040ff057230 */ /* 0x000fe20000004100 */
[----:B------:R-:W-:Y:S01]  /*1960*/  HFMA2.MMA R78, -RZ, RZ, 0, 0 ;  /* 0x00000000ff4e7435 */ /* 0x000fe200000001ff */
[--C-:B0-----:R-:W-:Y:S01]  /*1970*/  HADD2.F32 R6, -RZ, R65.reuse.H0_H0 ;  /* 0x20000041ff067230 */ /* 0x101fe20000004100 */
[C---:B------:R-:W-:Y:S01]  /*1980*/  FFMA.FTZ R4, R77.reuse, R4, R42 ;  /* 0x000000044d047223 */ /* 0x040fe2000001002a */
[----:B------:R-:W-:Y:S01]  /*1990*/  HADD2.F32 R42, -RZ, R65.H1_H1 ;  /* 0x30000041ff2a7230 */ /* 0x000fe20000004100 */
[----:B------:R-:W-:Y:S01]  /*19a0*/  HFMA2.MMA R63, -RZ, RZ, 0, 0 ;  /* 0x00000000ff3f7435 */ /* 0x000fe200000001ff */
[-C--:B------:R-:W-:Y:S01]  /*19b0*/  FMUL.FTZ R57, R77, R46.reuse ;  /* 0x0000002e4d397220 */ /* 0x080fe20000410000 */
[----:B------:R-:W-:Y:S01]  /*19c0*/  MOV R61, RZ ;  /* 0x000000ff003d7202 */ /* 0x000fe20000000f00 */
[C---:B------:R-:W-:Y:S01]  /*19d0*/  FFMA.FTZ R4, R9.reuse, R5, R4 ;  /* 0x0000000509047223 */ /* 0x040fe20000010004 */
[----:B------:R-:W-:Y:S01]  /*19e0*/  MOV R5, c[0x0][0x16c] ;  /* 0x00005b0000057a02 */ /* 0x000fe20000000f00 */
[----:B------:R-:W-:Y:S01]  /*19f0*/  FMUL.FTZ R62, R9, R46 ;  /* 0x0000002e093e7220 */ /* 0x000fe20000410000 */
[----:B------:R-:W-:Y:S01]  /*1a00*/  MOV R67, RZ ;  /* 0x000000ff00437202 */ /* 0x000fe20000000f00 */
[----:B------:R-:W-:Y:S01]  /*1a10*/  FFMA.FTZ R4, R75, R6, R4 ;  /* 0x000000064b047223 */ /* 0x000fe20000010004 */
[----:B------:R-:W-:Y:S01]  /*1a20*/  ISETP.GE.AND P0, PT, R5, 0x1, PT ;  /* 0x000000010500780c */ /* 0x000fe20003f06270 */
[----:B------:R-:W-:-:S02]  /*1a30*/  FMUL.FTZ R59, R75, R46 ;  /* 0x0000002e4b3b7220 */ /* 0x000fc40000410000 */
[C---:B------:R-:W-:Y:S02]  /*1a40*/  FFMA.FTZ R42, R11.reuse, R42, R4 ;  /* 0x0000002a0b2a7223 */ /* 0x040fe40000010004 */
[----:B------:R-:W-:-:S08]  /*1a50*/  FMUL.FTZ R66, R11, R46 ;  /* 0x0000002e0b427220 */ /* 0x000fd00000410000 */
[----:B------:R-:W-:Y:S05]  /*1a60*/  @!P0 BRA `(.L_x_13043) ;  /* 0x0000263000008947 */ /* 0x000fea0003800000 */
[----:B-1----:R-:W-:Y:S01]  /*1a70*/  IMAD R51, R47, c[0x0][0x198], RZ ;  /* 0x000066002f337a24 */ /* 0x002fe200078e02ff */
[----:B------:R-:W-:Y:S01]  /*1a80*/  IADD3 R10, R31, -0x2, RZ ;  /* 0xfffffffe1f0a7810 */ /* 0x000fe20007ffe0ff */
[----:B------:R-:W-:Y:S01]  /*1a90*/  IMAD R53, R47, c[0x0][0x1b8], RZ ;  /* 0x00006e002f357a24 */ /* 0x000fe200078e02ff */
[----:B------:R-:W-:Y:S01]  /*1aa0*/  IADD3 R8, R31, -0x1, RZ ;  /* 0xffffffff1f087810 */ /* 0x000fe20007ffe0ff */
[C---:B------:R-:W-:Y:S01]  /*1ab0*/  IMAD.WIDE.U32 R6, R48.reuse, c[0x0][0x198], RZ ;  /* 0x0000660030067a25 */ /* 0x040fe200078e00ff */
[----:B------:R-:W-:Y:S01]  /*1ac0*/  MOV R99, RZ ;  /* 0x000000ff00637202 */ /* 0x000fe20000000f00 */
[----:B------:R-:W-:Y:S01]  /*1ad0*/  UMOV UR4, URZ ;  /* 0x0000003f00047c82 */ /* 0x000fe20008000000 */
[----:B------:R-:W-:Y:S01]  /*1ae0*/  MOV R73, RZ ;  /* 0x000000ff00497202 */ /* 0x000fe20000000f00 */
[----:B------:R-:W-:Y:S01]  /*1af0*/  IMAD R51, R48, c[0x0][0x19c], R51 ;  /* 0x0000670030337a24 */ /* 0x000fe200078e0233 */
[----:B------:R-:W-:Y:S01]  /*1b00*/  LEA R70, P1, R6, c[0x0][0x228], 0x3 ;  /* 0x00008a0006467a11 */ /* 0x000fe200078218ff */
[----:B------:R-:W-:-:S04]  /*1b10*/  IMAD.WIDE.U32 R4, R48, c[0x0][0x1b8], RZ ;  /* 0x00006e0030047a25 */ /* 0x000fc800078e00ff */
[----:B------:R-:W-:Y:S01]  /*1b20*/  IMAD R69, R48, c[0x0][0x1bc], R53 ;  /* 0x00006f0030457a24 */ /* 0x000fe200078e0235 */
[----:B------:R-:W-:Y:S01]  /*1b30*/  IADD3 R53, R7, R51, RZ ;  /* 0x0000003307357210 */ /* 0x000fe20007ffe0ff */
[----:B------:R-:W-:Y:S01]  /*1b40*/  IMAD R23, R47, c[0x0][0x180], RZ ;  /* 0x000060002f177a24 */ /* 0x000fe200078e02ff */
[----:B------:R-:W-:Y:S01]  /*1b50*/  LEA R72, P2, R4, c[0x0][0x230], 0x3 ;  /* 0x00008c0004487a11 */ /* 0x000fe200078418ff */
[----:B------:R-:W-:Y:S01]  /*1b60*/  IMAD R79, R10, c[0x0][0x16c], RZ ;  /* 0x00005b000a4f7a24 */ /* 0x000fe200078e02ff */
[----:B------:R-:W-:Y:S01]  /*1b70*/  LEA.HI R10, R8, R8, RZ, 0x1 ;  /* 0x00000008080a7211 */ /* 0x000fe200078f08ff */
[----:B------:R-:W-:Y:S01]  /*1b80*/  IMAD.WIDE.U32 R20, R48, c[0x0][0x180], RZ ;  /* 0x0000600030147a25 */ /* 0x000fe200078e00ff */
[----:B------:R-:W-:Y:S02]  /*1b90*/  IADD3 R51, R5, R69, RZ ;  /* 0x0000004505337210 */ /* 0x000fe40007ffe0ff */
[----:B------:R-:W-:Y:S01]  /*1ba0*/  LOP3.LUT R5, R10, 0xfffffe, RZ, 0xc0, !PT ;  /* 0x00fffffe0a057812 */ /* 0x000fe200078ec0ff */
[----:B------:R-:W-:Y:S01]  /*1bb0*/  IMAD R23, R48, c[0x0][0x184], R23 ;  /* 0x0000610030177a24 */ /* 0x000fe200078e0217 */
[----:B------:R-:W-:Y:S01]  /*1bc0*/  LEA R68, P0, R20, c[0x0][0x220], 0x3 ;  /* 0x0000880014447a11 */ /* 0x000fe200078018ff */
[----:B------:R-:W-:Y:S01]  /*1bd0*/  IMAD.WIDE R78, R79, 0x10, R18 ;  /* 0x000000104f4e7825 */ /* 0x000fe200078e0212 */
[----:B------:R-:W-:-:S02]  /*1be0*/  IADD3 R5, R8, -R5, RZ ;  /* 0x8000000508057210 */ /* 0x000fc40007ffe0ff */
[----:B------:R-:W-:Y:S01]  /*1bf0*/  IADD3 R55, R21, R23, RZ ;  /* 0x0000001715377210 */ /* 0x000fe20007ffe0ff */
[----:B------:R-:W-:Y:S01]  /*1c00*/  FADD.FTZ R77, R77, R77 ;  /* 0x0000004d4d4d7221 */ /* 0x000fe20000010000 */
[----:B------:R-:W-:Y:S01]  /*1c10*/  MOV R52, R78 ;  /* 0x0000004e00347202 */ /* 0x000fe20000000f00 */
[----:B------:R-:W-:Y:S01]  /*1c20*/  FADD.FTZ R76, R9, R9 ;  /* 0x00000009094c7221 */ /* 0x000fe20000010000 */
[----:B------:R-:W-:Y:S01]  /*1c30*/  LEA.HI.X R55, R20, c[0x0][0x224], R55, 0x3, P0 ;  /* 0x0000890014377a11 */ /* 0x000fe200000f1c37 */
[----:B------:R-:W-:Y:S01]  /*1c40*/  FADD.FTZ R75, R75, R75 ;  /* 0x0000004b4b4b7221 */ /* 0x000fe20000010000 */
[----:B------:R-:W-:Y:S01]  /*1c50*/  LEA.HI.X R53, R6, c[0x0][0x22c], R53, 0x3, P1 ;  /* 0x00008b0006357a11 */ /* 0x000fe200008f1c35 */
[----:B------:R-:W-:Y:S01]  /*1c60*/  FADD.FTZ R74, R11, R11 ;  /* 0x0000000b0b4a7221 */ /* 0x000fe20000010000 */
[----:B------:R-:W-:Y:S02]  /*1c70*/  LEA.HI.X R51, R4, c[0x0][0x234], R51, 0x3, P2 ;  /* 0x00008d0004337a11 */ /* 0x000fe400010f1c33 */
[----:B------:R-:W-:-:S02]  /*1c80*/  MOV R78, RZ ;  /* 0x000000ff004e7202 */ /* 0x000fc40000000f00 */
[----:B------:R-:W-:Y:S02]  /*1c90*/  SHF.L.U32 R71, R5, 0x8, RZ ;  /* 0x0000000805477819 */ /* 0x000fe400000006ff */
.L_x_13058:
[----:B------:R-:W-:-:S05]  /*1ca0*/  MOV R69, R55 ;  /* 0x0000003700457202 */ /* 0x000fca0000000f00 */
[----:B------:R-:W2:Y:S01]  /*1cb0*/  LDG.E.64 R20, [R68.64] ;  /* 0x0000000644147981 */ /* 0x000ea2000c1e1b00 */
[----:B------:R-:W-:Y:S01]  /*1cc0*/  ISETP.NE.AND P0, PT, R38, RZ, PT ;  /* 0x000000ff2600720c */ /* 0x000fe20003f05270 */
[----:B------:R-:W-:Y:S01]  /*1cd0*/  CS2R R10, SRZ ;  /* 0x00000000000a7805 */ /* 0x000fe2000001ff00 */
[----:B------:R-:W-:-:S04]  /*1ce0*/  ISETP.GT.AND P1, PT, R31, 0x1, PT ;  /* 0x000000011f00780c */ /* 0x000fc80003f24270 */
[----:B------:R-:W-:-:S13]  /*1cf0*/  ISETP.EQ.AND P1, PT, R98, RZ, P1 ;  /* 0x000000ff6200720c */ /* 0x000fda0000f22270 */
[----:B------:R-:W-:Y:S01]  /*1d00*/  @P1 MOV R23, R79 ;  /* 0x0000004f00171202 */ /* 0x000fe20000000f00 */
[----:B------:R-:W-:Y:S01]  /*1d10*/  BSSY B0, `(.L_x_13044) ;  /* 0x000005c000007945 */ /* 0x000fe20003800000 */
[----:B--2---:R-:W-:Y:S02]  /*1d20*/  FMUL.FTZ R81, R20, 1.4426950216293334961 ;  /* 0x3fb8aa3b14517820 */ /* 0x004fe40000410000 */
[C---:B------:R-:W-:Y:S02]  /*1d30*/  FMUL.FTZ R4, R54.reuse, R21 ;  /* 0x0000001536047220 */ /* 0x040fe40000410000 */
[----:B------:R-:W-:Y:S02]  /*1d40*/  FMUL.FTZ R5, R54, R81 ;  /* 0x0000005136057220 */ /* 0x000fe40000410000 */
[----:B------:R-:W-:Y:S01]  /*1d50*/  FMUL.RZ R7, R4, 0.15915493667125701904 ;  /* 0x3e22f98304077820 */ /* 0x000fe2000040c000 */
[----:B------:R-:W-:-:S03]  /*1d60*/  IADD3 R4, R38, 0x200, RZ ;  /* 0x0000020026047810 */ /* 0x000fc60007ffe0ff */
[----:B------:R-:W-:Y:S01]  /*1d70*/  MUFU.EX2 R5, R5 ;  /* 0x0000000500057308 */ /* 0x000fe20000000800 */
[----:B------:R-:W-:Y:S02]  /*1d80*/  SEL R22, R71, R4, !P0 ;  /* 0x0000000447167207 */ /* 0x000fe40004000000 */
[----:B------:R-:W-:-:S05]  /*1d90*/  MOV R4, R70 ;  /* 0x0000004600047202 */ /* 0x000fca0000000f00 */
[----:B------:R-:W0:Y:S08]  /*1da0*/  MUFU.COS R8, R7 ;  /* 0x0000000700087308 */ /* 0x000e300000000000 */
[----:B------:R1:W2:Y:S01]  /*1db0*/  MUFU.SIN R6, R7 ;  /* 0x0000000700067308 */ /* 0x0002a20000000400 */
[C---:B0-----:R-:W-:Y:S01]  /*1dc0*/  FMUL.FTZ R8, R5.reuse, R8 ;  /* 0x0000000805087220 */ /* 0x041fe20000410000 */
[----:B-1----:R-:W-:Y:S01]  /*1dd0*/  MOV R7, R51 ;  /* 0x0000003300077202 */ /* 0x002fe20000000f00 */
[----:B--2---:R-:W-:Y:S01]  /*1de0*/  FMUL.FTZ R9, R5, R6 ;  /* 0x0000000605097220 */ /* 0x004fe20000410000 */
[----:B------:R-:W-:-:S02]  /*1df0*/  MOV R5, R53 ;  /* 0x0000003500057202 */ /* 0x000fc40000000f00 */
[----:B------:R-:W-:Y:S02]  /*1e00*/  MOV R6, R72 ;  /* 0x0000004800067202 */ /* 0x000fe40000000f00 */
[----:B------:R0:W-:Y:S04]  /*1e10*/  STS.64 [R22.X8+0x560], R8 ;  /* 0x0005600816007388 */ /* 0x0001e80000008a00 */
[----:B------:R-:W5:Y:S04]  /*1e20*/  LDG.E.64 R4, [R4.64] ;  /* 0x0000000604047981 */ /* 0x000f68000c1e1b00 */
[----:B------:R-:W5:Y:S01]  /*1e30*/  LDG.E.64 R6, [R6.64] ;  /* 0x0000000606067981 */ /* 0x000f62000c1e1b00 */
[----:B------:R-:W-:-:S02]  /*1e40*/  FMUL.FTZ R69, R56, R21 ;  /* 0x0000001538457220 */ /* 0x000fc40000410000 */
[-C--:B------:R-:W-:Y:S01]  /*1e50*/  FMUL.FTZ R80, R58, R81.reuse ;  /* 0x000000513a507220 */ /* 0x080fe20000410000 */
[----:B0-----:R-:W-:Y:S01]  /*1e60*/  @P1 MOV R22, R52 ;  /* 0x0000003400161202 */ /* 0x001fe20000000f00 */
[----:B------:R-:W-:Y:S01]  /*1e70*/  BAR.SYNC.DEFER_BLOCKING 0x0 ;  /* 0x0000000000007b1d */ /* 0x000fe20000010000 */
[----:B------:R-:W-:Y:S02]  /*1e80*/  FMUL.RZ R87, R69, 0.15915493667125701904 ;  /* 0x3e22f98345577820 */ /* 0x000fe4000040c000 */
[-C--:B------:R-:W-:Y:S02]  /*1e90*/  FMUL.FTZ R69, R56, R81.reuse ;  /* 0x0000005138457220 */ /* 0x080fe40000410000 */
[----:B------:R-:W-:Y:S01]  /*1ea0*/  FMUL.FTZ R84, R60, R81 ;  /* 0x000000513c547220 */ /* 0x000fe20000410000 */
[----:B------:R-:W-:Y:S01]  /*1eb0*/  MUFU.SIN R83, R87 ;  /* 0x0000005700537308 */ /* 0x000fe20000000400 */
[----:B------:R-:W-:-:S07]  /*1ec0*/  FMUL.FTZ R81, R58, R21 ;  /* 0x000000153a517220 */ /* 0x000fce0000410000 */
[----:B------:R0:W1:Y:S01]  /*1ed0*/  MUFU.EX2 R82, R69 ;  /* 0x0000004500527308 */ /* 0x0000620000000800 */
[----:B------:R-:W-:-:S07]  /*1ee0*/  FMUL.RZ R90, R81, 0.15915493667125701904 ;  /* 0x3e22f983515a7820 */ /* 0x000fce000040c000 */
[----:B------:R-:W2:Y:S01]  /*1ef0*/  MUFU.COS R85, R87 ;  /* 0x0000005700557308 */ /* 0x000ea20000000000 */
[----:B------:R3:W5:Y:S01]  /*1f00*/  @P1 LDG.E.64 R10, [R22.64+0x8] ;  /* 0x00000806160a1981 */ /* 0x000762000c1e1b00 */
[----:B0-----:R-:W-:Y:S01]  /*1f10*/  HADD2.F32 R69, -RZ, R64.H0_H0 ;  /* 0x20000040ff457230 */ /* 0x001fe20000004100 */
[----:B------:R-:W-:-:S05]  /*1f20*/  ISETP.NE.AND P1, PT, R38, 0x1f, PT ;  /* 0x0000001f2600780c */ /* 0x000fca0003f25270 */
[----:B------:R1:W-:Y:S01]  /*1f30*/  MUFU.EX2 R86, R80 ;  /* 0x0000005000567308 */ /* 0x0003e20000000800 */
[----:B------:R-:W-:Y:S02]  /*1f40*/  FMUL.FTZ R91, R54, R69 ;  /* 0x00000045365b7220 */ /* 0x000fe40000410000 */
[----:B---3--:R-:W-:-:S05]  /*1f50*/  FMUL.FTZ R22, R60, R21 ;  /* 0x000000153c167220 */ /* 0x008fca0000410000 */
[----:B------:R-:W0:Y:S01]  /*1f60*/  MUFU.COS R81, R90 ;  /* 0x0000005a00517308 */ /* 0x000e220000000000 */
[----:B------:R-:W-:Y:S02]  /*1f70*/  FMUL.RZ R92, R22, 0.15915493667125701904 ;  /* 0x3e22f983165c7820 */ /* 0x000fe4000040c000 */
[C---:B-1----:R-:W-:Y:S02]  /*1f80*/  FMUL.FTZ R80, R82.reuse, R83 ;  /* 0x0000005352507220 */ /* 0x042fe40000410000 */
[----:B--2---:R-:W-:Y:S02]  /*1f90*/  FMUL.FTZ R82, R82, R85 ;  /* 0x0000005552527220 */ /* 0x004fe40000410000 */
[----:B------:R-:W-:Y:S01]  /*1fa0*/  FMUL.FTZ R83, R80, R91 ;  /* 0x0000005b50537220 */ /* 0x000fe20000410000 */
[----:B------:R-:W1:Y:S01]  /*1fb0*/  MUFU.SIN R23, R90 ;  /* 0x0000005a00177308 */ /* 0x000e620000000400 */
[----:B------:R-:W-:Y:S02]  /*1fc0*/  FMUL.FTZ R22, RZ, R80 ;  /* 0x00000050ff167220 */ /* 0x000fe40000410000 */
[----:B------:R-:W-:-:S02]  /*1fd0*/  FFMA.FTZ R83, RZ, R82, R83 ;  /* 0x00000052ff537223 */ /* 0x000fc40000010053 */
[----:B------:R-:W-:Y:S02]  /*1fe0*/  FFMA.FTZ R22, R82, R91, -R22 ;  /* 0x0000005b52167223 */ /* 0x000fe40000010816 */
[----:B------:R-:W-:Y:S01]  /*1ff0*/  FADD.FTZ R93, RZ, R83 ;  /* 0x00000053ff5d7221 */ /* 0x000fe20000010000 */
[----:B------:R0:W-:Y:S01]  /*2000*/  MUFU.EX2 R88, R84 ;  /* 0x0000005400587308 */ /* 0x0001e20000000800 */
[----:B------:R-:W-:-:S07]  /*2010*/  HADD2.F32 R83, -RZ, R65.H0_H0 ;  /* 0x20000041ff537230 */ /* 0x000fce0000004100 */
[----:B------:R-:W2:Y:S01]  /*2020*/  MUFU.COS R87, R92 ;  /* 0x0000005c00577308 */ /* 0x000ea20000000000 */
[C---:B0-----:R-:W-:Y:S01]  /*2030*/  FMUL.FTZ R84, R86.reuse, R81 ;  /* 0x0000005156547220 */ /* 0x041fe20000410000 */
[----:B------:R-:W-:Y:S01]  /*2040*/  HADD2.F32 R81, -RZ, R64.H1_H1 ;  /* 0x30000040ff517230 */ /* 0x000fe20000004100 */
[----:B-1----:R-:W-:Y:S02]  /*2050*/  FMUL.FTZ R86, R86, R23 ;  /* 0x0000001756567220 */ /* 0x002fe40000410000 */
[-C--:B------:R-:W-:Y:S02]  /*2060*/  FMUL.FTZ R23, R9, R80.reuse ;  /* 0x0000005009177220 */ /* 0x080fe40000410000 */
[----:B------:R-:W-:Y:S01]  /*2070*/  FFMA.FTZ R85, R56, R81, R22 ;  /* 0x0000005138557223 */ /* 0x000fe20000010016 */
[----:B------:R-:W0:Y:S01]  /*2080*/  MUFU.SIN R89, R92 ;  /* 0x0000005c00597308 */ /* 0x000e220000000400 */
[----:B------:R-:W-:Y:S02]  /*2090*/  FMUL.FTZ R22, R8, R80 ;  /* 0x0000005008167220 */ /* 0x000fe40000410000 */
[----:B------:R-:W-:-:S02]  /*20a0*/  FMUL.FTZ R90, R86, R85 ;  /* 0x00000055565a7220 */ /* 0x000fc40000410000 */
[----:B------:R-:W-:Y:S02]  /*20b0*/  FFMA.FTZ R23, R8, R82, -R23 ;  /* 0x0000005208177223 */ /* 0x000fe40000010817 */
[----:B------:R-:W-:Y:S02]  /*20c0*/  FFMA.FTZ R90, R84, R93, R90 ;  /* 0x0000005d545a7223 */ /* 0x000fe4000001005a */
[C---:B--2---:R-:W-:Y:S02]  /*20d0*/  FMUL.FTZ R87, R88.reuse, R87 ;  /* 0x0000005758577220 */ /* 0x044fe40000410000 */
[----:B------:R-:W-:Y:S02]  /*20e0*/  FADD.FTZ R90, RZ, R90 ;  /* 0x0000005aff5a7221 */ /* 0x000fe40000010000 */
[----:B0-----:R-:W-:Y:S02]  /*20f0*/  FMUL.FTZ R88, R88, R89 ;  /* 0x0000005958587220 */ /* 0x001fe40000410000 */
[----:B------:R-:W-:-:S04]  /*2100*/  FMUL.FTZ R89, R86, R93 ;  /* 0x0000005d56597220 */ /* 0x000fc80000410000 */
[----:B------:R-:W-:Y:S02]  /*2110*/  FFMA.FTZ R89, R84, R85, -R89 ;  /* 0x0000005554597223 */ /* 0x000fe40000010859 */
[----:B------:R-:W-:Y:S02]  /*2120*/  FFMA.FTZ R85, R9, R82, R22 ;  /* 0x0000005209557223 */ /* 0x000fe40000010016 */
[----:B------:R-:W-:Y:S02]  /*2130*/  FFMA.FTZ R92, R58, R83, R89 ;  /* 0x000000533a5c7223 */ /* 0x000fe40000010059 */
[C---:B------:R-:W-:Y:S02]  /*2140*/  FMUL.FTZ R22, R86.reuse, R85 ;  /* 0x0000005556167220 */ /* 0x040fe40000410000 */
[-C--:B------:R-:W-:Y:S02]  /*2150*/  FMUL.FTZ R89, R86, R23.reuse ;  /* 0x0000001756597220 */ /* 0x080fe40000410000 */
[----:B------:R-:W-:-:S02]  /*2160*/  FFMA.FTZ R22, R84, R23, -R22 ;  /* 0x0000001754167223 */ /* 0x000fc40000010816 */
[----:B------:R-:W-:Y:S02]  /*2170*/  FMUL.FTZ R23, R88, R90 ;  /* 0x0000005a58177220 */ /* 0x000fe40000410000 */
[----:B------:R-:W-:Y:S01]  /*2180*/  FFMA.FTZ R89, R84, R85, R89 ;  /* 0x0000005554597223 */ /* 0x000fe20000010059 */
[----:B------:R-:W-:Y:S01]  /*2190*/  HADD2.F32 R85, -RZ, R65.H1_H1 ;  /* 0x30000041ff557230 */ /* 0x000fe20000004100 */
[CC--:B------:R-:W-:Y:S02]  /*21a0*/  FMUL.FTZ R93, R88.reuse, R92.reuse ;  /* 0x0000005c585d7220 */ /* 0x0c0fe40000410000 */
[C---:B------:R-:W-:Y:S02]  /*21b0*/  FFMA.FTZ R23, R87.reuse, R92, -R23 ;  /* 0x0000005c57177223 */ /* 0x040fe40000010817 */
[----:B------:R-:W-:Y:S02]  /*21c0*/  FMUL.FTZ R101, R88, R89 ;  /* 0x0000005958657220 */ /* 0x000fe40000410000 */
[----:B------:R-:W-:-:S02]  /*21d0*/  FFMA.FTZ R93, R87, R90, R93 ;  /* 0x0000005a575d7223 */ /* 0x000fc4000001005d */
[-C--:B------:R-:W-:Y:S02]  /*21e0*/  FMUL.FTZ R90, R88, R22.reuse ;  /* 0x00000016585a7220 */ /* 0x080fe40000410000 */
[C---:B------:R-:W-:Y:S02]  /*21f0*/  FFMA.FTZ R101, R87.reuse, R22, -R101 ;  /* 0x0000001657657223 */ /* 0x040fe40000010865 */
[----:B------:R-:W-:Y:S02]  /*2200*/  FFMA.FTZ R100, R60, R85, R23 ;  /* 0x000000553c647223 */ /* 0x000fe40000010017 */
[----:B------:R0:W1:Y:S01]  /*2210*/  @P1 LDS.64 R22, [R38.X8+0x1568] ;  /* 0x0015680026161984 */ /* 0x0000620000008a00 */
[----:B------:R-:W-:Y:S02]  /*2220*/  FFMA.FTZ R89, R87, R89, R90 ;  /* 0x0000005957597223 */ /* 0x000fe4000001005a */
[----:B------:R-:W-:Y:S01]  /*2230*/  FADD.FTZ R95, RZ, R93 ;  /* 0x0000005dff5f7221 */ /* 0x000fe20000010000 */
[----:B------:R-:W-:Y:S05]  /*2240*/  @P1 BRA `(.L_x_13045) ;  /* 0x0000008000001947 */ /* 0x000fea0003800000 */
[----:B------:R-:W-:Y:S01]  /*2250*/  ISETP.NE.AND P2, PT, R31, c[0x0][0x174], PT ;  /* 0x00005d001f007a0c */ /* 0x000fe20003f45270 */
[----:B-1----:R-:W-:-:S12]  /*2260*/  HFMA2.MMA R23, -RZ, RZ, 0, 0 ;  /* 0x00000000ff177435 */ /* 0x002fd800000001ff */
[----:B------:R-:W-:-:S04]  /*2270*/  @P2 LEA.HI R22, R31, R31, RZ, 0x1 ;  /* 0x0000001f1f162211 */ /* 0x000fc800078f08ff */
[----:B------:R-:W-:-:S04]  /*2280*/  @P2 LOP3.LUT R22, R22, 0x1ffffe, RZ, 0xc0, !PT ;  /* 0x001ffffe16162812 */ /* 0x000fc800078ec0ff */
[----:B------:R-:W-:Y:S02]  /*2290*/  @P2 IADD3 R90, -R22, R31, RZ ;  /* 0x0000001f165a2210 */ /* 0x000fe40007ffe1ff */
[----:B------:R-:W-:Y:S02]  /*22a0*/  MOV R22, 0x3f800000 ;  /* 0x3f80000000167802 */ /* 0x000fe40000000f00 */
[----:B------:R-:W-:-:S05]  /*22b0*/  @P2 LEA R90, R90, R73, 0xb ;  /* 0x000000495a5a2211 */ /* 0x000fca00078e58ff */
[----:B------:R1:W2:Y:S02]  /*22c0*/  @P2 LDS.64 R22, [R90+0x560] ;  /* 0x000560005a162984 */ /* 0x0002a40000000a00 */
.L_x_13045:
[----:B------:R-:W-:Y:S05]  /*22d0*/  BSYNC B0 ;  /* 0x0000000000007941 */ /* 0x000fea0003800000 */
.L_x_13044:
[----:B------:R-:W3:Y:S01]  /*22e0*/  SHFL.UP PT, R94, R100, 0x1, RZ ;  /* 0x04200000645e7989 */ /* 0x000ee200000e00ff */
[C---:B------:R-:W-:Y:S01]  /*22f0*/  ISETP.GE.AND P2, PT, R36.reuse, 0x1, PT ;  /* 0x000000012400780c */ /* 0x040fe20003f46270 */
[----:B------:R-:W-:Y:S01]  /*2300*/  BSSY B0, `(.L_x_13046) ;  /* 0x000009a000007945 */ /* 0x000fe20003800000 */
[----:B------:R-:W-:Y:S01]  /*2310*/  ISETP.GE.AND P3, PT, R36, 0x8, PT ;  /* 0x000000082400780c */ /* 0x000fe20003f66270 */
[----:B------:R-:W4:Y:S01]  /*2320*/  SHFL.UP PT, R96, R95, 0x1, RZ ;  /* 0x042000005f607989 */ /* 0x000f2200000e00ff */
[C---:B------:R-:W-:Y:S02]  /*2330*/  ISETP.NE.AND P6, PT, R98.reuse, 0x1f, PT ;  /* 0x0000001f6200780c */ /* 0x040fe40003fc5270 */
[C---:B------:R-:W-:Y:S01]  /*2340*/  ISETP.GT.U32.AND P4, PT, R98.reuse, 0x17, PT ;  /* 0x000000176200780c */ /* 0x040fe20003f84070 */
[----:B-1----:R-:W1:Y:S01]  /*2350*/  SHFL.UP PT, R90, R101, 0x1, RZ ;  /* 0x04200000655a7989 */ /* 0x002e6200000e00ff */
[----:B------:R-:W-:-:S03]  /*2360*/  ISETP.GT.U32.AND P5, PT, R98, 0xf, PT ;  /* 0x0000000f6200780c */ /* 0x000fc60003fa4070 */
[----:B------:R-:W0:Y:S04]  /*2370*/  SHFL.UP PT, R92, R89, 0x1, RZ ;  /* 0x04200000595c7989 */ /* 0x000e2800000e00ff */
[----:B-----5:R-:W-:Y:S04]  /*2380*/  SHFL.IDX PT, R10, R10, RZ, 0x1f ;  /* 0x00001fff0a0a7589 */ /* 0x020fe800000e0000 */
[----:B------:R-:W-:Y:S01]  /*2390*/  SHFL.IDX PT, R11, R11, RZ, 0x1f ;  /* 0x00001fff0b0b7589 */ /* 0x000fe200000e0000 */
[C---:B---3--:R-:W-:Y:S02]  /*23a0*/  FMUL.FTZ R102, R89.reuse, R94 ;  /* 0x0000005e59667220 */ /* 0x048fe40000410000 */
[----:B----4-:R-:W-:-:S02]  /*23b0*/  FMUL.FTZ R97, R89, R96 ;  /* 0x0000006059617220 */ /* 0x010fc40000410000 */
[----:B------:R-:W-:Y:S02]  /*23c0*/  FFMA.FTZ R102, R101, R96, R102 ;  /* 0x0000006065667223 */ /* 0x000fe40000010066 */
[----:B-1----:R-:W-:Y:S02]  /*23d0*/  FMUL.FTZ R93, R89, R90 ;  /* 0x0000005a595d7220 */ /* 0x002fe40000410000 */
[C---:B------:R-:W-:Y:S02]  /*23e0*/  FFMA.FTZ R97, R101.reuse, R94, -R97 ;  /* 0x0000005e65617223 */ /* 0x040fe40000010861 */
        /* <DEDUP_REMOVED lines=23> */
[----:B------:R-:W-:Y:S01]  /*2560*/  ISETP.GE.AND P2, PT, R36, 0x4, PT ;  /* 0x000000042400780c */ /* 0x000fe20003f46270 */
[CC--:B------:R-:W-:Y:S02]  /*2570*/  FMUL.FTZ R89, R5.reuse, R7.reuse ;  /* 0x0000000705597220 */ /* 0x0c0fe40000410000 */
[----:B------:R-:W1:Y:S01]  /*2580*/  SHFL.UP PT, R102, R95, 0x4, RZ ;  /* 0x048000005f667989 */ /* 0x000e6200000e00ff */
[-C--:B------:R-:W-:Y:S02]  /*2590*/  FMUL.FTZ R97, R5, R6.reuse ;  /* 0x0000000605617220 */ /* 0x080fe40000410000 */
[C---:B------:R-:W-:Y:S01]  /*25a0*/  FFMA.FTZ R96, R4.reuse, R6, -R89 ;  /* 0x0000000604607223 */ /* 0x040fe20000010859 */
[----:B------:R-:W3:Y:S01]  /*25b0*/  SHFL.UP PT, R94, R100, 0x4, RZ ;  /* 0x04800000645e7989 */ /* 0x000ee200000e00ff */
[----:B------:R-:W-:-:S03]  /*25c0*/  FFMA.FTZ R97, R4, R7, R97 ;  /* 0x0000000704617223 */ /* 0x000fc60000010061 */
[----:B------:R-:W4:Y:S01]  /*25d0*/  SHFL.UP PT, R92, R93, 0x4, RZ ;  /* 0x048000005d5c7989 */ /* 0x000f2200000e00ff */
[C---:B0-----:R-:W-:Y:S02]  /*25e0*/  FMUL.FTZ R5, R93.reuse, R90 ;  /* 0x0000005a5d057220 */ /* 0x041fe40000410000 */
[C---:B-1----:R-:W-:Y:S02]  /*25f0*/  FMUL.FTZ R103, R93.reuse, R102 ;  /* 0x000000665d677220 */ /* 0x042fe40000410000 */
[-C--:B---3--:R-:W-:Y:S02]  /*2600*/  FMUL.FTZ R104, R93, R94.reuse ;  /* 0x0000005e5d687220 */ /* 0x088fe40000410000 */
[C---:B------:R-:W-:Y:S02]  /*2610*/  FFMA.FTZ R103, R101.reuse, R94, -R103 ;  /* 0x0000005e65677223 */ /* 0x040fe40000010867 */
[C---:B----4-:R-:W-:Y:S02]  /*2620*/  FFMA.FTZ R6, R101.reuse, R92, R5 ;  /* 0x0000005c65067223 */ /* 0x050fe40000010005 */
[----:B------:R-:W-:-:S02]  /*2630*/  FFMA.FTZ R104, R101, R102, R104 ;  /* 0x0000006665687223 */ /* 0x000fc40000010068 */
[C---:B------:R-:W-:Y:S01]  /*2640*/  FMUL.FTZ R92, R93.reuse, R92 ;  /* 0x0000005c5d5c7220 */ /* 0x040fe20000410000 */
[----:B------:R-:W-:Y:S01]  /*2650*/  FSEL R6, R93, R6, !P2 ;  /* 0x000000065d067208 */ /* 0x000fe20005000000 */
[----:B------:R-:W-:Y:S02]  /*2660*/  @P2 FADD.FTZ R100, R100, R103 ;  /* 0x0000006764642221 */ /* 0x000fe40000010000 */
[----:B------:R-:W-:Y:S02]  /*2670*/  @P2 FADD.FTZ R95, R95, R104 ;  /* 0x000000685f5f2221 */ /* 0x000fe40000010000 */
[----:B------:R-:W-:Y:S01]  /*2680*/  @P2 FFMA.FTZ R101, R101, R90, -R92 ;  /* 0x0000005a65652223 */ /* 0x000fe2000001085c */
[----:B------:R-:W0:Y:S01]  /*2690*/  SHFL.UP PT, R89, R100, 0x8, RZ ;  /* 0x0500000064597989 */ /* 0x000e2200000e00ff */
[C---:B------:R-:W-:Y:S01]  /*26a0*/  FMUL.FTZ R104, R74.reuse, R97 ;  /* 0x000000614a687220 */ /* 0x040fe20000410000 */
[----:B------:R-:W-:Y:S01]  /*26b0*/  ISETP.GE.AND P2, PT, R31, c[0x0][0x174], PT ;  /* 0x00005d001f007a0c */ /* 0x000fe20003f46270 */
[----:B------:R-:W-:Y:S01]  /*26c0*/  FMUL.FTZ R103, R74, R96 ;  /* 0x000000604a677220 */ /* 0x000fe20000410000 */
[----:B------:R-:W1:Y:S01]  /*26d0*/  SHFL.UP PT, R90, R95, 0x8, RZ ;  /* 0x050000005f5a7989 */ /* 0x000e6200000e00ff */
[-C--:B------:R-:W-:Y:S01]  /*26e0*/  FMUL.FTZ R7, R87, R104.reuse ;  /* 0x0000006857077220 */ /* 0x080fe20000410000 */
[----:B------:R-:W-:Y:S01]  /*26f0*/  ISETP.EQ.AND P2, PT, R98, RZ, !P2 ;  /* 0x000000ff6200720c */ /* 0x000fe20005742270 */
[C---:B------:R-:W-:Y:S01]  /*2700*/  FMUL.FTZ R92, R88.reuse, R104 ;  /* 0x00000068585c7220 */ /* 0x040fe20000410000 */
[----:B------:R-:W3:Y:S01]  /*2710*/  SHFL.UP PT, R4, R101, 0x8, RZ ;  /* 0x0500000065047989 */ /* 0x000ee200000e00ff */
[----:B------:R-:W-:-:S02]  /*2720*/  FFMA.FTZ R93, -R88, R103, -R7 ;  /* 0x00000067585d7223 */ /* 0x000fc40000010907 */
[----:B------:R-:W-:Y:S01]  /*2730*/  FMUL.FTZ R102, R75, R96 ;  /* 0x000000604b667220 */ /* 0x000fe20000410000 */
[----:B------:R-:W4:Y:S01]  /*2740*/  SHFL.UP PT, R5, R6, 0x8, RZ ;  /* 0x0500000006057989 */ /* 0x000f2200000e00ff */
[----:B------:R-:W-:Y:S02]  /*2750*/  FFMA.FTZ R7, R87, R103, -R92 ;  /* 0x0000006757077223 */ /* 0x000fe4000001085c */
[----:B------:R-:W-:Y:S02]  /*2760*/  FMUL.FTZ R94, R75, R97 ;  /* 0x000000614b5e7220 */ /* 0x000fe40000410000 */
[----:B------:R-:W-:Y:S02]  /*2770*/  FADD.FTZ R7, R102, R7 ;  /* 0x0000000766077221 */ /* 0x000fe40000010000 */
[----:B------:R-:W-:Y:S02]  /*2780*/  FADD.FTZ R93, -R94, R93 ;  /* 0x0000005d5e5d7221 */ /* 0x000fe40000010100 */
[----:B------:R-:W-:-:S02]  /*2790*/  FMUL.FTZ R105, R86, -R7 ;  /* 0x8000000756697220 */ /* 0x000fc40000410000 */
[-C--:B------:R-:W-:Y:S02]  /*27a0*/  FMUL.FTZ R92, R86, -R93.reuse ;  /* 0x8000005d565c7220 */ /* 0x080fe40000410000 */
[C---:B------:R-:W-:Y:S02]  /*27b0*/  FFMA.FTZ R114, R84.reuse, R93, R105 ;  /* 0x0000005d54727223 */ /* 0x040fe40000010069 */
[----:B------:R-:W-:Y:S02]  /*27c0*/  FFMA.FTZ R7, R84, R7, -R92 ;  /* 0x0000000754077223 */ /* 0x000fe4000001085c */
[C---:B0-----:R-:W-:Y:S02]  /*27d0*/  FMUL.FTZ R93, R6.reuse, R89 ;  /* 0x00000059065d7220 */ /* 0x041fe40000410000 */
[C---:B-1----:R-:W-:Y:S02]  /*27e0*/  FMUL.FTZ R108, R6.reuse, R90 ;  /* 0x0000005a066c7220 */ /* 0x042fe40000410000 */
[----:B---3--:R-:W-:-:S02]  /*27f0*/  FMUL.FTZ R106, R6, R4 ;  /* 0x00000004066a7220 */ /* 0x008fc40000410000 */
[C---:B------:R-:W-:Y:S02]  /*2800*/  FFMA.FTZ R90, R101.reuse, R90, R93 ;  /* 0x0000005a655a7223 */ /* 0x040fe4000001005d */
[C---:B----4-:R-:W-:Y:S02]  /*2810*/  FMUL.FTZ R92, R6.reuse, R5 ;  /* 0x00000005065c7220 */ /* 0x050fe40000410000 */
[C---:B------:R-:W-:Y:S02]  /*2820*/  FFMA.FTZ R89, R101.reuse, R89, -R108 ;  /* 0x0000005965597223 */ /* 0x040fe4000001086c */
[C---:B------:R-:W-:Y:S01]  /*2830*/  FFMA.FTZ R105, R101.reuse, R5, R106 ;  /* 0x0000000565697223 */ /* 0x040fe2000001006a */
[----:B------:R-:W-:Y:S01]  /*2840*/  HFMA2.MMA R5, -RZ, RZ, 0, 0 ;  /* 0x00000000ff057435 */ /* 0x000fe200000001ff */
[----:B------:R-:W-:Y:S01]  /*2850*/  @P3 FFMA.FTZ R101, R101, R4, -R92 ;  /* 0x0000000465653223 */ /* 0x000fe2000001085c */
[----:B------:R-:W-:Y:S01]  /*2860*/  MOV R4, 0x3f800000 ;  /* 0x3f80000000047802 */ /* 0x000fe20000000f00 */
[----:B------:R-:W-:Y:S01]  /*2870*/  @P3 FADD.FTZ R95, R95, R90 ;  /* 0x0000005a5f5f3221 */ /* 0x000fe20000010000 */
[----:B------:R-:W-:Y:S01]  /*2880*/  FSEL R105, R6, R105, !P3 ;  /* 0x0000006906697208 */ /* 0x000fe20005800000 */
[----:B------:R-:W-:Y:S01]  /*2890*/  @P3 FADD.FTZ R100, R100, R89 ;  /* 0x0000005964643221 */ /* 0x000fe20000010000 */
[----:B------:R-:W0:Y:S01]  /*28a0*/  SHFL.UP PT, R106, R101, 0x10, RZ ;  /* 0x06000000656a7989 */ /* 0x000e2200000e00ff */
[----:B--2---:R-:W-:Y:S01]  /*28b0*/  FMUL.FTZ R6, R88, R23 ;  /* 0x0000001758067220 */ /* 0x004fe20000410000 */
[----:B------:R-:W-:Y:S01]  /*28c0*/  ISETP.GE.AND P3, PT, R36, 0x10, PT ;  /* 0x000000102400780c */ /* 0x000fe20003f66270 */
[----:B------:R-:W-:Y:S01]  /*28d0*/  FMUL.FTZ R93, R76, R97 ;  /* 0x000000614c5d7220 */ /* 0x000fe20000410000 */
[----:B------:R-:W1:Y:S01]  /*28e0*/  SHFL.UP PT, R90, R95, 0x10, RZ ;  /* 0x060000005f5a7989 */ /* 0x000e6200000e00ff */
[----:B------:R-:W-:-:S02]  /*28f0*/  FMUL.FTZ R108, R88, -R22 ;  /* 0x80000016586c7220 */ /* 0x000fc40000410000 */
[----:B------:R-:W-:Y:S01]  /*2900*/  FFMA.FTZ R89, R87, R22, -R6 ;  /* 0x0000001657597223 */ /* 0x000fe20000010806 */
[----:B------:R-:W2:Y:S01]  /*2910*/  SHFL.UP PT, R110, R100, 0x10, RZ ;  /* 0x06000000646e7989 */ /* 0x000ea200000e00ff */
[----:B------:R-:W-:Y:S02]  /*2920*/  FMUL.FTZ R92, R76, R96 ;  /* 0x000000604c5c7220 */ /* 0x000fe40000410000 */
[----:B------:R-:W-:Y:S01]  /*2930*/  FADD.FTZ R115, -R93, R114 ;  /* 0x000000725d737221 */ /* 0x000fe20000010100 */
[----:B------:R-:W3:Y:S01]  /*2940*/  SHFL.UP PT, R112, R105, 0x10, RZ ;  /* 0x0600000069707989 */ /* 0x000ee200000e00ff */
[----:B------:R-:W-:Y:S02]  /*2950*/  FFMA.FTZ R107, R87, -R23, R108 ;  /* 0x80000017576b7223 */ /* 0x000fe4000001006c */
[----:B------:R-:W-:Y:S02]  /*2960*/  FMUL.FTZ R109, R86, -R89 ;  /* 0x80000059566d7220 */ /* 0x000fe40000410000 */
[----:B------:R-:W-:-:S02]  /*2970*/  FADD.FTZ R111, R92, R7 ;  /* 0x000000075c6f7221 */ /* 0x000fc40000010000 */
[----:B------:R-:W-:Y:S01]  /*2980*/  FMUL.FTZ R113, R80, -R115 ;  /* 0x8000007350717220 */ /* 0x000fe20000410000 */
[----:B------:R-:W-:Y:S01]  /*2990*/  CS2R R6, SRZ ;  /* 0x0000000000067805 */ /* 0x000fe2000001ff00 */
[-C--:B------:R-:W-:Y:S02]  /*29a0*/  FFMA.FTZ R109, R84, R107.reuse, R109 ;  /* 0x0000006b546d7223 */ /* 0x080fe4000001006d */
[----:B------:R-:W-:Y:S02]  /*29b0*/  FMUL.FTZ R108, R86, -R107 ;  /* 0x8000006b566c7220 */ /* 0x000fe40000410000 */
[-C--:B------:R-:W-:Y:S01]  /*29c0*/  FFMA.FTZ R107, R82, R111.reuse, -R113 ;  /* 0x0000006f526b7223 */ /* 0x080fe20000010871 */
[----:B------:R-:W4:Y:S01]  /*29d0*/  @P2 LDS.128 R4, [UR4+0x1660] ;  /* 0x00166004ff042984 */ /* 0x000f220008000c00 */
[----:B------:R-:W-:Y:S01]  /*29e0*/  FMUL.FTZ R111, R80, -R111 ;  /* 0x8000006f506f7220 */ /* 0x000fe20000410000 */
[----:B------:R-:W-:Y:S01]  /*29f0*/  ISETP.GT.U32.AND P2, PT, R98, 0x1d, PT ;  /* 0x0000001d6200780c */ /* 0x000fe20003f44070 */
[----:B------:R-:W-:-:S02]  /*2a00*/  FFMA.FTZ R113, R84, R89, -R108 ;  /* 0x0000005954717223 */ /* 0x000fc4000001086c */
[----:B------:R-:W-:Y:S02]  /*2a10*/  FMUL.FTZ R89, R80, -R109 ;  /* 0x8000006d50597220 */ /* 0x000fe40000410000 */
[C---:B------:R-:W-:Y:S02]  /*2a20*/  FFMA.FTZ R108, R82.reuse, R115, R111 ;  /* 0x00000073526c7223 */ /* 0x040fe4000001006f */
[C---:B0-----:R-:W-:Y:S02]  /*2a30*/  FMUL.FTZ R111, R105.reuse, R106 ;  /* 0x0000006a696f7220 */ /* 0x041fe40000410000 */
[-C--:B------:R-:W-:Y:S02]  /*2a40*/  FFMA.FTZ R89, R82, R113.reuse, -R89 ;  /* 0x0000007152597223 */ /* 0x080fe40000010859 */
[----:B------:R-:W-:Y:S02]  /*2a50*/  FMUL.FTZ R115, R80, -R113 ;  /* 0x8000007150737220 */ /* 0x000fe40000410000 */
[----:B-1----:R-:W-:-:S02]  /*2a60*/  FMUL.FTZ R113, R105, R90 ;  /* 0x0000005a69717220 */ /* 0x002fc40000410000 */
[----:B--2---:R-:W-:Y:S02]  /*2a70*/  FMUL.FTZ R114, R105, R110 ;  /* 0x0000006e69727220 */ /* 0x004fe40000410000 */
[-C--:B---3--:R-:W-:Y:S02]  /*2a80*/  FFMA.FTZ R116, R101, R112.reuse, R111 ;  /* 0x0000007065747223 */ /* 0x088fe4000001006f */
[----:B------:R-:W-:Y:S01]  /*2a90*/  FMUL.FTZ R112, R105, R112 ;  /* 0x0000007069707220 */ /* 0x000fe20000410000 */
[----:B------:R0:W1:Y:S01]  /*2aa0*/  SHFL.DOWN PT, R111, R89, 0x1, 0x1f ;  /* 0x08201f00596f7f89 */ /* 0x00006200000e0000 */
[----:B------:R-:W-:Y:S01]  /*2ab0*/  FFMA.FTZ R113, R101, R110, -R113 ;  /* 0x0000006e65717223 */ /* 0x000fe20000010871 */
[----:B------:R-:W-:Y:S01]  /*2ac0*/  FSEL R116, R105, R116, !P3 ;  /* 0x0000007469747208 */ /* 0x000fe20005800000 */
[C---:B------:R-:W-:Y:S02]  /*2ad0*/  FFMA.FTZ R114, R101.reuse, R90, R114 ;  /* 0x0000005a65727223 */ /* 0x040fe40000010072 */
[----:B------:R-:W-:-:S02]  /*2ae0*/  @P3 FFMA.FTZ R101, R101, R106, -R112 ;  /* 0x0000006a65653223 */ /* 0x000fc40000010870 */
[C---:B------:R-:W-:Y:S02]  /*2af0*/  FMUL.FTZ R106, R77.reuse, R96 ;  /* 0x000000604d6a7220 */ /* 0x040fe40000410000 */
[----:B------:R-:W-:Y:S02]  /*2b00*/  FMUL.FTZ R105, R77, R97 ;  /* 0x000000614d697220 */ /* 0x000fe40000410000 */
[----:B------:R-:W-:Y:S01]  /*2b10*/  @P3 FADD.FTZ R100, R100, R113 ;  /* 0x0000007164643221 */ /* 0x000fe20000010000 */
[----:B------:R-:W2:Y:S01]  /*2b20*/  SHFL.UP PT, R101, R101, 0x1, RZ ;  /* 0x0420000065657989 */ /* 0x000ea200000e00ff */
[----:B------:R-:W-:Y:S01]  /*2b30*/  @P3 FADD.FTZ R95, R95, R114 ;  /* 0x000000725f5f3221 */ /* 0x000fe20000010000 */
[----:B------:R-:W-:Y:S01]  /*2b40*/  ISETP.GT.U32.AND P3, PT, R98, 0x1b, PT ;  /* 0x0000001b6200780c */ /* 0x000fe20003f64070 */
[----:B------:R-:W-:Y:S02]  /*2b50*/  FFMA.FTZ R90, R82, R109, R115 ;  /* 0x0000006d525a7223 */ /* 0x000fe40000010073 */
        /* <DEDUP_REMOVED lines=20> */
.L_x_13047:
[----:B-12-4-:R-:W-:Y:S05]  /*2ca0*/  BSYNC B0 ;  /* 0x0000000000007941 */ /* 0x016fea0003800000 */
.L_x_13046:
        /* <DEDUP_REMOVED lines=17> */
.L_x_13049:
[----:B------:R-:W-:Y:S05]  /*2dc0*/  BSYNC B0 ;  /* 0x0000000000007941 */ /* 0x000fea0003800000 */
.L_x_13048:
        /* <DEDUP_REMOVED lines=17> */
.L_x_13051:
[----:B------:R-:W-:Y:S05]  /*2ee0*/  BSYNC B0 ;  /* 0x0000000000007941 */ /* 0x000fea0003800000 */
.L_x_13050:
        /* <DEDUP_REMOVED lines=17> */
.L_x_13053:
[----:B------:R-:W-:Y:S05]  /*3000*/  BSYNC B0 ;  /* 0x0000000000007941 */ /* 0x000fea0003800000 */
.L_x_13052:
        /* <DEDUP_REMOVED lines=17> */
.L_x_13055:
[----:B------:R-:W-:Y:S05]  /*3120*/  BSYNC B0 ;  /* 0x0000000000007941 */ /* 0x000fea0003800000 */
.L_x_13054:
[----:B-1----:R-:W-:Y:S01]  /*3130*/  SHFL.DOWN PT, R111, R90, 0x1, 0x1f ;  /* 0x08201f005a6f7f89 */ /* 0x002fe200000e0000 */
[----:B------:R-:W-:Y:S01]  /*3140*/  ISETP.NE.AND P2, PT, R38, RZ, PT ;  /* 0x000000ff2600720c */ /* 0x000fe20003f45270 */
[----:B------:R-:W-:Y:S02]  /*3150*/  BSSY B0, `(.L_x_13056) ;  /* 0x00000df000007945 */ /* 0x000fe40003800000 */
[----:B------:R-:W1:Y:S04]  /*3160*/  SHFL.IDX PT, R110, R7, RZ, 0x1f ;  /* 0x00001fff076e7589 */ /* 0x000e6800000e0000 */
[----:B----4-:R-:W4:Y:S04]  /*3170*/  SHFL.IDX PT, R109, R6, RZ, 0x1f ;  /* 0x00001fff066d7589 */ /* 0x010f2800000e0000 */
[----:B------:R-:W5:Y:S04]  /*3180*/  SHFL.DOWN PT, R112, R89, 0x1, 0x1f ;  /* 0x08201f0059707f89 */ /* 0x000f6800000e0000 */
[----:B0-----:R-:W0:Y:S04]  /*3190*/  SHFL.DOWN PT, R113, R96, 0x1, 0x1f ;  /* 0x08201f0060717f89 */ /* 0x001e2800000e0000 */
[----:B------:R-:W2:Y:S04]  /*31a0*/  SHFL.DOWN PT, R114, R97, 0x1, 0x1f ;  /* 0x08201f0061727f89 */ /* 0x000ea800000e0000 */
[----:B--2---:R-:W-:Y:S01]  /*31b0*/  SHFL.IDX PT, R90, R90, RZ, 0x1f ;  /* 0x00001fff5a5a7589 */ /* 0x004fe200000e0000 */
[----:B-1----:R-:W-:-:S03]  /*31c0*/  @P1 FMUL.FTZ R108, R111, R110 ;  /* 0x0000006e6f6c1220 */ /* 0x002fc60000410000 */
[----:B------:R-:W-:Y:S01]  /*31d0*/  SHFL.IDX PT, R89, R89, RZ, 0x1f ;  /* 0x00001fff59597589 */ /* 0x000fe200000e0000 */
[----:B----4-:R-:W-:-:S03]  /*31e0*/  @P1 FMUL.FTZ R111, R111, R109 ;  /* 0x0000006d6f6f1220 */ /* 0x010fc60000410000 */
[----:B------:R-:W-:Y:S01]  /*31f0*/  SHFL.IDX PT, R96, R96, RZ, 0x1f ;  /* 0x00001fff60607589 */ /* 0x000fe200000e0000 */
[----:B-----5:R-:W-:-:S03]  /*3200*/  @P1 FFMA.FTZ R108, R112, R109, -R108 ;  /* 0x0000006d706c1223 */ /* 0x020fc6000001086c */
[----:B------:R-:W-:Y:S01]  /*3210*/  SHFL.IDX PT, R97, R97, RZ, 0x1f ;  /* 0x00001fff61617589 */ /* 0x000fe200000e0000 */
[----:B------:R-:W-:Y:S02]  /*3220*/  @P1 FFMA.FTZ R111, R112, R110, R111 ;  /* 0x0000006e706f1223 */ /* 0x000fe4000001006f */
[----:B0-----:R-:W-:Y:S02]  /*3230*/  @P1 FADD.FTZ R109, R113, R108 ;  /* 0x0000006c716d1221 */ /* 0x001fe40000010000 */
        /* <DEDUP_REMOVED lines=41> */
[----:B------:R-:W-:-:S02]  /*34d0*/  FFMA.FTZ R80, R82, R93, R80 ;  /* 0x0000005d52507223 */ /* 0x000fc40000010050 */
[C---:B------:R-:W-:Y:S02]  /*34e0*/  FMUL.FTZ R9, R86.reuse, R107 ;  /* 0x0000006b56097220 */ /* 0x040fe40000410000 */
[----:B------:R-:W-:Y:S02]  /*34f0*/  FMUL.FTZ R86, R86, R109 ;  /* 0x0000006d56567220 */ /* 0x000fe40000410000 */
[----:B------:R-:W-:Y:S02]  /*3500*/  FFMA.FTZ R11, R82, R103, -R8 ;  /* 0x00000067520b7223 */ /* 0x000fe40000010808 */
[----:B------:R-:W-:Y:S02]  /*3510*/  FADD.FTZ R105, -R105, R80 ;  /* 0x0000005069697221 */ /* 0x000fe40000010100 */
[----:B------:R-:W-:Y:S02]  /*3520*/  FFMA.FTZ R82, R84, R107, R86 ;  /* 0x0000006b54527223 */ /* 0x000fe40000010056 */
[----:B------:R-:W-:-:S02]  /*3530*/  FADD.FTZ R106, R106, R11 ;  /* 0x0000000b6a6a7221 */ /* 0x000fc40000010000 */
[----:B------:R-:W-:Y:S02]  /*3540*/  FFMA.FTZ R11, R77, R100, RZ ;  /* 0x000000644d0b7223 */ /* 0x000fe400000100ff */
[----:B------:R-:W-:Y:S02]  /*3550*/  FMUL.FTZ R10, R54, R105 ;  /* 0x00000069360a7220 */ /* 0x000fe40000410000 */
[-C--:B------:R-:W-:Y:S02]  /*3560*/  FFMA.FTZ R9, R84, R109.reuse, -R9 ;  /* 0x0000006d54097223 */ /* 0x080fe40000010809 */
[----:B------:R-:W-:Y:S02]  /*3570*/  FADD.FTZ R82, RZ, R82 ;  /* 0x00000052ff527221 */ /* 0x000fe40000010000 */
[----:B------:R-:W-:Y:S02]  /*3580*/  FFMA.FTZ R92, R76, R109, R11 ;  /* 0x0000006d4c5c7223 */ /* 0x000fe4000001000b */
[----:B------:R-:W-:-:S02]  /*3590*/  FFMA.FTZ R80, -R54, R69, R100 ;  /* 0x0000004536507223 */ /* 0x000fc40000010164 */
[----:B------:R-:W-:Y:S02]  /*35a0*/  FMUL.FTZ R86, R54, R106 ;  /* 0x0000006a36567220 */ /* 0x000fe40000410000 */
[----:B------:R-:W-:Y:S02]  /*35b0*/  FMUL.FTZ R11, R91, R10 ;  /* 0x0000000a5b0b7220 */ /* 0x000fe40000410000 */
[----:B------:R-:W-:Y:S02]  /*35c0*/  FFMA.FTZ R117, R58, R83, R9 ;  /* 0x000000533a757223 */ /* 0x000fe40000010009 */
[----:B------:R-:W-:Y:S02]  /*35d0*/  FMUL.FTZ R8, R88, R82 ;  /* 0x0000005258087220 */ /* 0x000fe40000410000 */
[C---:B------:R-:W-:Y:S02]  /*35e0*/  FFMA.FTZ R84, -R56.reuse, R81, R109 ;  /* 0x0000005138547223 */ /* 0x040fe4000001016d */
[----:B------:R-:W-:-:S02]  /*35f0*/  FMUL.FTZ R109, R56, R103 ;  /* 0x00000067386d7220 */ /* 0x000fc40000410000 */
[-C--:B------:R-:W-:Y:S02]  /*3600*/  FFMA.FTZ R11, R80, R86.reuse, R11 ;  /* 0x00000056500b7223 */ /* 0x080fe4000001000b */
[----:B------:R-:W-:Y:S02]  /*3610*/  FMUL.FTZ R88, R88, R117 ;  /* 0x0000007558587220 */ /* 0x000fe40000410000 */
[----:B------:R-:W-:Y:S02]  /*3620*/  FMUL.FTZ R94, R56, R93 ;  /* 0x0000005d385e7220 */ /* 0x000fe40000410000 */
[----:B------:R-:W-:Y:S02]  /*3630*/  FMUL.FTZ R111, R91, R86 ;  /* 0x000000565b6f7220 */ /* 0x000fe40000410000 */
[----:B------:R-:W-:Y:S02]  /*3640*/  FFMA.FTZ R9, R87, R117, -R8 ;  /* 0x0000007557097223 */ /* 0x000fe40000010808 */
[----:B---3--:R-:W-:-:S02]  /*3650*/  FMUL.FTZ R115, R107, R109 ;  /* 0x0000006d6b737220 */ /* 0x008fc40000410000 */
[----:B------:R-:W-:Y:S02]  /*3660*/  FADD.FTZ R8, RZ, R11 ;  /* 0x0000000bff087221 */ /* 0x000fe40000010000 */
[----:B------:R-:W-:Y:S02]  /*3670*/  FMUL.FTZ R100, R107, R94 ;  /* 0x0000005e6b647220 */ /* 0x000fe40000410000 */
[----:B------:R-:W-:Y:S02]  /*3680*/  FFMA.FTZ R88, R87, R82, R88 ;  /* 0x0000005257587223 */ /* 0x000fe40000010058 */
[----:B------:R-:W-:Y:S02]  /*3690*/  FFMA.FTZ R11, R80, R10, -R111 ;  /* 0x0000000a500b7223 */ /* 0x000fe4000001086f */
[----:B------:R-:W-:Y:S02]  /*36a0*/  FFMA.FTZ R111, R75, R117, R92 ;  /* 0x000000754b6f7223 */ /* 0x000fe4000001005c */
[----:B------:R-:W-:-:S02]  /*36b0*/  FFMA.FTZ R9, R60, R85, R9 ;  /* 0x000000553c097223 */ /* 0x000fc40000010009 */
[----:B------:R-:W-:Y:S02]  /*36c0*/  FMUL.FTZ R92, R58, R95 ;  /* 0x0000005f3a5c7220 */ /* 0x000fe40000410000 */
[C---:B------:R-:W-:Y:S02]  /*36d0*/  FFMA.FTZ R102, R84.reuse, R94, -R115 ;  /* 0x0000005e54667223 */ /* 0x040fe40000010873 */
[----:B------:R-:W-:Y:S02]  /*36e0*/  FFMA.FTZ R113, R84, R109, R100 ;  /* 0x0000006d54717223 */ /* 0x000fe40000010064 */
[----:B------:R-:W-:Y:S02]  /*36f0*/  FADD.FTZ R94, RZ, R88 ;  /* 0x00000058ff5e7221 */ /* 0x000fe40000010000 */
[----:B------:R-:W-:Y:S02]  /*3700*/  FFMA.FTZ R100, R74, R9, R111 ;  /* 0x000000094a647223 */ /* 0x000fe4000001006f */
[----:B------:R-:W-:-:S02]  /*3710*/  FFMA.FTZ R88, -R60, R85, R9 ;  /* 0x000000553c587223 */ /* 0x000fc40000010109 */
[C---:B------:R-:W-:Y:S02]  /*3720*/  FFMA.FTZ R87, -R58.reuse, R83, R117 ;  /* 0x000000533a577223 */ /* 0x040fe40000010175 */
[----:B------:R-:W-:Y:S01]  /*3730*/  FMUL.FTZ R9, R58, R101 ;  /* 0x000000653a097220 */ /* 0x000fe20000410000 */
[----:B------:R-:W0:Y:S01]  /*3740*/  SHFL.DOWN PT, R117, R100, 0x1, 0x1f ;  /* 0x08201f0064757f89 */ /* 0x000e2200000e0000 */
[----:B------:R-:W-:Y:S02]  /*3750*/  FMUL.FTZ R104, R82, R92 ;  /* 0x0000005c52687220 */ /* 0x000fe40000410000 */
[C---:B------:R-:W-:Y:S02]  /*3760*/  FMUL.FTZ R111, R60.reuse, R22 ;  /* 0x000000163c6f7220 */ /* 0x040fe40000410000 */
[----:B------:R-:W-:Y:S02]  /*3770*/  FMUL.FTZ R115, R60, R23 ;  /* 0x000000173c737220 */ /* 0x000fe40000410000 */
[----:B------:R-:W-:-:S02]  /*3780*/  FFMA.FTZ R104, R87, R9, -R104 ;  /* 0x0000000957687223 */ /* 0x000fc40000010868 */
[----:B------:R-:W-:Y:S02]  /*3790*/  FMUL.FTZ R108, R94, R111 ;  /* 0x0000006f5e6c7220 */ /* 0x000fe40000410000 */
[----:B------:R-:W-:Y:S02]  /*37a0*/  FFMA.FTZ R10, R77, -R91, RZ ;  /* 0x8000005b4d0a7223 */ /* 0x000fe400000100ff */
[----:B------:R-:W-:Y:S02]  /*37b0*/  FADD.FTZ R11, RZ, R11 ;  /* 0x0000000bff0b7221 */ /* 0x000fe40000010000 */
[----:B------:R-:W-:Y:S02]  /*37c0*/  FMUL.FTZ R9, R82, R9 ;  /* 0x0000000952097220 */ /* 0x000fe40000410000 */
[----:B------:R-:W-:Y:S02]  /*37d0*/  FADD.FTZ R8, R8, R113 ;  /* 0x0000007108087221 */ /* 0x000fe40000010000 */
[----:B------:R-:W-:-:S02]  /*37e0*/  FFMA.FTZ R108, R88, R115, -R108 ;  /* 0x00000073586c7223 */ /* 0x000fc4000001086c */
[----:B------:R-:W-:Y:S02]  /*37f0*/  FADD.FTZ R11, R11, R102 ;  /* 0x000000660b0b7221 */ /* 0x000fe40000010000 */
[----:B------:R-:W-:Y:S02]  /*3800*/  FFMA.FTZ R10, R76, -R107, R10 ;  /* 0x8000006b4c0a7223 */ /* 0x000fe4000001000a */
[----:B------:R-:W-:Y:S02]  /*3810*/  FFMA.FTZ R113, R87, R92, R9 ;  /* 0x0000005c57717223 */ /* 0x000fe40000010009 */
[----:B------:R-:W-:Y:S02]  /*3820*/  FMUL.FTZ R115, R94, R115 ;  /* 0x000000735e737220 */ /* 0x000fe40000410000 */
[----:B------:R-:W-:Y:S01]  /*3830*/  FFMA.FTZ R9, R75, -R82, R10 ;  /* 0x800000524b097223 */ /* 0x000fe2000001000a */
[----:B------:R-:W-:Y:S01]  /*3840*/  MOV R10, R100 ;  /* 0x00000064000a7202 */ /* 0x000fe20000000f00 */
[----:B------:R-:W-:-:S02]  /*3850*/  FADD.FTZ R8, R8, R113 ;  /* 0x0000007108087221 */ /* 0x000fc40000010000 */
[----:B------:R-:W-:Y:S02]  /*3860*/  FADD.FTZ R11, R11, R104 ;  /* 0x000000680b0b7221 */ /* 0x000fe40000010000 */
[----:B------:R-:W-:Y:S02]  /*3870*/  FFMA.FTZ R115, R88, R111, R115 ;  /* 0x0000006f58737223 */ /* 0x000fe40000010073 */
[----:B------:R-:W-:Y:S02]  /*3880*/  FFMA.FTZ R102, R74, -R94, R9 ;  /* 0x8000005e4a667223 */ /* 0x000fe40000010009 */
[----:B------:R-:W-:Y:S02]  /*3890*/  FADD.FTZ R108, R11, R108 ;  /* 0x0000006c0b6c7221 */ /* 0x000fe40000010000 */
[----:B------:R-:W-:Y:S01]  /*38a0*/  FADD.FTZ R115, R8, R115 ;  /* 0x0000007308737221 */ /* 0x000fe20000010000 */
[----:B------:R-:W1:Y:S01]  /*38b0*/  SHFL.DOWN PT, R110, R102, 0x1, 0x1f ;  /* 0x08201f00666e7f89 */ /* 0x000e6200000e0000 */
[----:B------:R-:W-:Y:S01]  /*38c0*/  MOV R11, R102 ;  /* 0x00000066000b7202 */ /* 0x000fe20000000f00 */
[----:B0-----:R-:W-:Y:S01]  /*38d0*/  @!P0 FADD.FTZ R10, R10, R117 ;  /* 0x000000750a0a8221 */ /* 0x001fe20000010000 */
[----:B------:R-:W-:Y:S01]  /*38e0*/  MOV R9, R108 ;  /* 0x0000006c00097202 */ /* 0x000fe20000000f00 */
[----:B------:R-:W0:Y:S01]  /*38f0*/  SHFL.DOWN PT, R104, R108, 0x1, 0x1f ;  /* 0x08201f006c687f89 */ /* 0x000e2200000e0000 */
[----:B------:R-:W-:Y:S01]  /*3900*/  MOV R8, R115 ;  /* 0x0000007300087202 */ /* 0x000fe20000000f00 */
[----:B------:R-:W-:-:S02]  /*3910*/  FADD.FTZ R66, R111, R66 ;  /* 0x000000426f427221 */ /* 0x000fc40000010000 */
[----:B------:R-:W2:Y:S01]  /*3920*/  SHFL.DOWN PT, R113, R115, 0x1, 0x1f ;  /* 0x08201f0073717f89 */ /* 0x000ea200000e0000 */
[----:B------:R-:W-:Y:S02]  /*3930*/  FADD.FTZ R59, R92, R59 ;  /* 0x0000003b5c3b7221 */ /* 0x000fe40000010000 */
[----:B------:R-:W-:Y:S01]  /*3940*/  FADD.FTZ R62, R109, R62 ;  /* 0x0000003e6d3e7221 */ /* 0x000fe20000010000 */
[----:B------:R-:W3:Y:S01]  /*3950*/  SHFL.DOWN PT, R117, R10, 0x2, 0x1f ;  /* 0x08401f000a757f89 */ /* 0x000ee200000e0000 */
[----:B------:R-:W-:Y:S02]  /*3960*/  FADD.FTZ R57, R86, R57 ;  /* 0x0000003956397221 */ /* 0x000fe40000010000 */
[----:B-1----:R-:W-:Y:S02]  /*3970*/  @!P0 FADD.FTZ R11, R11, R110 ;  /* 0x0000006e0b0b8221 */ /* 0x002fe40000010000 */
[----:B0-----:R-:W-:-:S03]  /*3980*/  @!P0 FADD.FTZ R9, R9, R104 ;  /* 0x0000006809098221 */ /* 0x001fc60000010000 */
[----:B------:R-:W0:Y:S01]  /*3990*/  SHFL.DOWN PT, R102, R11, 0x2, 0x1f ;  /* 0x08401f000b667f89 */ /* 0x000e2200000e0000 */
[----:B--2---:R-:W-:-:S03]  /*39a0*/  @!P0 FADD.FTZ R8, R8, R113 ;  /* 0x0000007108088221 */ /* 0x004fc60000010000 */
[----:B------:R-:W1:Y:S01]  /*39b0*/  SHFL.DOWN PT, R100, R9, 0x2, 0x1f ;  /* 0x08401f0009647f89 */ /* 0x000e6200000e0000 */
[----:B------:R-:W-:-:S03]  /*39c0*/  ISETP.GT.AND P0, PT, R36, 0x1d, PT ;  /* 0x0000001d2400780c */ /* 0x000fc60003f04270 */
[----:B------:R-:W2:Y:S10]  /*39d0*/  SHFL.DOWN PT, R113, R8, 0x2, 0x1f ;  /* 0x08401f0008717f89 */ /* 0x000eb400000e0000 */
[----:B---3--:R-:W-:-:S05]  /*39e0*/  @!P0 FADD.FTZ R10, R10, R117 ;  /* 0x000000750a0a8221 */ /* 0x008fca0000010000 */
[----:B------:R-:W3:Y:S01]  /*39f0*/  SHFL.DOWN PT, R115, R10, 0x4, 0x1f ;  /* 0x08801f000a737f89 */ /* 0x000ee200000e0000 */
[----:B0-----:R-:W-:Y:S02]  /*3a00*/  @!P0 FADD.FTZ R11, R11, R102 ;  /* 0x000000660b0b8221 */ /* 0x001fe40000010000 */
[----:B-1----:R-:W-:-:S03]  /*3a10*/  @!P0 FADD.FTZ R9, R9, R100 ;  /* 0x0000006409098221 */ /* 0x002fc60000010000 */
        /* <DEDUP_REMOVED lines=8> */
[CC--:B------:R-:W-:Y:S02]  /*3aa0*/  FMUL.FTZ R102, R90.reuse, R6.reuse ;  /* 0x000000065a667220 */ /* 0x0c0fe40000410000 */
[----:B-1----:R-:W-:Y:S01]  /*3ab0*/  @!P0 FADD.FTZ R9, R9, R100 ;  /* 0x0000006409098221 */ /* 0x002fe20000010000 */
[----:B------:R-:W0:Y:S01]  /*3ac0*/  SHFL.DOWN PT, R108, R11, 0x8, 0x1f ;  /* 0x09001f000b6c7f89 */ /* 0x000e2200000e0000 */
[----:B------:R-:W-:Y:S02]  /*3ad0*/  FMUL.FTZ R100, R90, R7 ;  /* 0x000000075a647220 */ /* 0x000fe40000410000 */
[----:B--2---:R-:W-:Y:S01]  /*3ae0*/  @!P0 FADD.FTZ R8, R8, R113 ;  /* 0x0000007108088221 */ /* 0x004fe20000010000 */
[----:B------:R-:W1:Y:S01]  /*3af0*/  SHFL.DOWN PT, R104, R9, 0x8, 0x1f ;  /* 0x09001f0009687f89 */ /* 0x000e6200000e0000 */
[----:B------:R-:W-:Y:S01]  /*3b00*/  ISETP.GT.AND P0, PT, R36, 0x17, PT ;  /* 0x000000172400780c */ /* 0x000fe20003f04270 */
[----:B------:R-:W-:-:S02]  /*3b10*/  FFMA.FTZ R113, R89, R6, -R100 ;  /* 0x0000000659717223 */ /* 0x000fc40000010864 */
[----:B------:R-:W2:Y:S01]  /*3b20*/  SHFL.DOWN PT, R115, R8, 0x8, 0x1f ;  /* 0x09001f0008737f89 */ /* 0x000ea200000e0000 */
[CC--:B------:R-:W-:Y:S02]  /*3b30*/  FMUL.FTZ R6, R90.reuse, R5.reuse ;  /* 0x000000055a067220 */ /* 0x0c0fe40000410000 */
[-C--:B------:R-:W-:Y:S02]  /*3b40*/  FMUL.FTZ R90, R90, R4.reuse ;  /* 0x000000045a5a7220 */ /* 0x080fe40000410000 */
[C---:B------:R-:W-:Y:S02]  /*3b50*/  FFMA.FTZ R4, R89.reuse, R4, -R6 ;  /* 0x0000000459047223 */ /* 0x040fe40000010806 */
[----:B------:R-:W-:Y:S02]  /*3b60*/  FFMA.FTZ R5, R89, R5, R90 ;  /* 0x0000000559057223 */ /* 0x000fe4000001005a */
[----:B------:R-:W-:Y:S02]  /*3b70*/  FADD.FTZ R6, R96, R113 ;  /* 0x0000007160067221 */ /* 0x000fe40000010000 */
[----:B---3--:R-:W-:-:S02]  /*3b80*/  @!P0 FADD.FTZ R10, R10, R117 ;  /* 0x000000750a0a8221 */ /* 0x008fc40000010000 */
[----:B------:R-:W-:Y:S02]  /*3b90*/  FFMA.FTZ R102, R89, R7, R102 ;  /* 0x0000000759667223 */ /* 0x000fe40000010066 */
[----:B------:R-:W-:Y:S02]  /*3ba0*/  FMUL.FTZ R89, R21, R22 ;  /* 0x0000001615597220 */ /* 0x000fe40000410000 */
[----:B0-----:R-:W-:Y:S02]  /*3bb0*/  @!P0 FADD.FTZ R11, R11, R108 ;  /* 0x0000006c0b0b8221 */ /* 0x001fe40000010000 */
[-C--:B------:R-:W-:Y:S02]  /*3bc0*/  FFMA.FTZ R89, R20, R23.reuse, -R89 ;  /* 0x0000001714597223 */ /* 0x080fe40000010859 */
[----:B-1----:R-:W-:Y:S01]  /*3bd0*/  @!P0 FADD.FTZ R9, R9, R104 ;  /* 0x0000006809098221 */ /* 0x002fe20000010000 */
[----:B------:R-:W-:Y:S01]  /*3be0*/  SHFL.DOWN PT, R96, R11, 0x10, 0x1f ;  /* 0x0a001f000b607f89 */ /* 0x000fe200000e0000 */
[----:B------:R-:W-:-:S02]  /*3bf0*/  FMUL.FTZ R23, R21, R23 ;  /* 0x0000001715177220 */ /* 0x000fc40000410000 */
[----:B--2---:R-:W-:Y:S01]  /*3c00*/  @!P0 FADD.FTZ R8, R8, R115 ;  /* 0x0000007308088221 */ /* 0x004fe20000010000 */
[----:B------:R-:W-:Y:S01]  /*3c10*/  SHFL.DOWN PT, R90, R9, 0x10, 0x1f ;  /* 0x0a001f00095a7f89 */ /* 0x000fe200000e0000 */
[----:B------:R-:W-:Y:S01]  /*3c20*/  FADD.FTZ R7, R97, R102 ;  /* 0x0000006661077221 */ /* 0x000fe20000010000 */
[----:B------:R-:W-:Y:S01]  /*3c30*/  ISETP.GT.AND P0, PT, R36, 0xf, PT ;  /* 0x0000000f2400780c */ /* 0x000fe20003f04270 */
[----:B------:R-:W-:Y:S01]  /*3c40*/  FMUL.FTZ R94, R94, R89 ;  /* 0x000000595e5e7220 */ /* 0x000fe20000410000 */
[----:B------:R-:W0:Y:S01]  /*3c50*/  SHFL.DOWN PT, R115, R10, 0x10, 0x1f ;  /* 0x0a001f000a737f89 */ /* 0x000e2200000e0000 */
[----:B------:R-:W-:Y:S02]  /*3c60*/  FFMA.FTZ R97, R20, R22, R23 ;  /* 0x0000001614617223 */ /* 0x000fe40000010017 */
[C---:B------:R-:W-:Y:S01]  /*3c70*/  FMUL.FTZ R89, R21.reuse, R95 ;  /* 0x0000005f15597220 */ /* 0x040fe20000410000 */
[----:B------:R-:W1:Y:S01]  /*3c80*/  SHFL.DOWN PT, R113, R8, 0x10, 0x1f ;  /* 0x0a001f0008717f89 */ /* 0x000e6200000e0000 */
[----:B------:R-:W-:-:S02]  /*3c90*/  FMUL.FTZ R23, R21, R103 ;  /* 0x0000006715177220 */ /* 0x000fc40000410000 */
[----:B------:R-:W-:Y:S01]  /*3ca0*/  FFMA.FTZ R94, R88, R97, R94 ;  /* 0x00000061585e7223 */ /* 0x000fe2000001005e */
[----:B------:R2:W-:Y:S01]  /*3cb0*/  @!P2 STS.128 [UR4+0x1660], R4 ;  /* 0x00166004ff00a988 */ /* 0x0005e20008000c04 */
[C---:B------:R-:W-:Y:S02]  /*3cc0*/  FFMA.FTZ R89, R20.reuse, R101, -R89 ;  /* 0x0000006514597223 */ /* 0x040fe40000010859 */
[----:B------:R-:W-:Y:S02]  /*3cd0*/  FFMA.FTZ R88, R20, R93, -R23 ;  /* 0x0000005d14587223 */ /* 0x000fe40000010817 */
[C---:B------:R-:W-:Y:S02]  /*3ce0*/  FMUL.FTZ R101, R21.reuse, R101 ;  /* 0x0000006515657220 */ /* 0x040fe40000410000 */
[----:B------:R-:W-:Y:S02]  /*3cf0*/  FMUL.FTZ R93, R21, R93 ;  /* 0x0000005d155d7220 */ /* 0x000fe40000410000 */
[----:B------:R-:W-:-:S02]  /*3d00*/  FMUL.FTZ R89, R82, R89 ;  /* 0x0000005952597220 */ /* 0x000fc40000410000 */
[----:B------:R-:W-:Y:S02]  /*3d10*/  FMUL.FTZ R88, R107, R88 ;  /* 0x000000586b587220 */ /* 0x000fe40000410000 */
[C---:B------:R-:W-:Y:S02]  /*3d20*/  FFMA.FTZ R93, R20.reuse, R103, R93 ;  /* 0x00000067145d7223 */ /* 0x040fe4000001005d */
[C---:B--2---:R-:W-:Y:S02]  /*3d30*/  FMUL.FTZ R4, R21.reuse, R106 ;  /* 0x0000006a15047220 */ /* 0x044fe40000410000 */
[-C--:B------:R-:W-:Y:S02]  /*3d40*/  FMUL.FTZ R21, R21, R105.reuse ;  /* 0x0000006915157220 */ /* 0x080fe40000410000 */
[C---:B------:R-:W-:Y:S02]  /*3d50*/  FFMA.FTZ R4, R20.reuse, R105, -R4 ;  /* 0x0000006914047223 */ /* 0x040fe40000010804 */
        /* <DEDUP_REMOVED lines=30> */
.L_x_13057:
[----:B0-----:R-:W-:Y:S05]  /*3f40*/  BSYNC B0 ;  /* 0x0000000000007941 */ /* 0x001fea0003800000 */
.L_x_13056:
        /* <DEDUP_REMOVED lines=21> */
.L_x_13043:
        /* <DEDUP_REMOVED lines=8> */
[----:B-1----:R-:W-:-:S02]  /*4120*/  IMAD R51, R45, c[0x0][0x2dc], R6 ;  /* 0x0000b7002d337a24 */ /* 0x002fc400078e0206 */
[----:B------:R-:W-:-:S03]  /*4130*/  IMAD R9, R47, c[0x0][0x2e0], RZ ;  /* 0x0000b8002f097a24 */ /* 0x000fc600078e02ff */
[----:B------:R-:W-:Y:S01]  /*4140*/  IADD3 R5, R5, R51, RZ ;  /* 0x0000003305057210 */ /* 0x000fe20007ffe0ff */
[----:B------:R-:W-:Y:S01]  /*4150*/  IMAD R53, R48, c[0x0][0x2e4], R9 ;  /* 0x0000b90030357a24 */ /* 0x000fe200078e0209 */
[----:B------:R-:W-:-:S03]  /*4160*/  LEA R9, P4, R32, c[0x0][0x330], 0x1 ;  /* 0x0000cc0020097a11 */ /* 0x000fc600078808ff */
[----:B------:R-:W-:Y:S01]  /*4170*/  IMAD.WIDE.U32 R4, R48, c[0x0][0x2e0], R4 ;  /* 0x0000b80030047a25 */ /* 0x000fe200078e0004 */
[----:B------:R-:W-:-:S04]  /*4180*/  LEA.HI.X R6, R32, c[0x0][0x334], R29, 0x1, P4 ;  /* 0x0000cd0020067a11 */ /* 0x000fc800020f0c1d */
[----:B------:R-:W-:Y:S01]  /*4190*/  IADD3 R4, P0, R49, R4, RZ ;  /* 0x0000000431047210 */ /* 0x000fe20007f1e0ff */
[----:B------:R-:W-:Y:S01]  /*41a0*/  STS.64 [R36.X8], R58 ;  /* 0x0000003a24007388 */ /* 0x000fe20000008a00 */
[----:B------:R-:W-:-:S06]  /*41b0*/  NOP ;  /* 0x0000000000007918 */ /* 0x000fcc0000000000 */
[----:B------:R-:W-:Y:S01]  /*41c0*/  LDS.U16 R11, [R25] ;  /* 0x00000000190b7984 */ /* 0x000fe20000000400 */
[----:B------:R-:W-:Y:S02]  /*41d0*/  IADD3.X R5, R50, R53, R5, P0, !PT ;  /* 0x0000003532057210 */ /* 0x000fe400007fe405 */
[C---:B------:R-:W-:Y:S01]  /*41e0*/  LEA R8, P4, R4.reuse, R9, 0x1 ;  /* 0x0000000904087211 */ /* 0x040fe200078808ff */
[----:B------:R-:W-:Y:S03]  /*41f0*/  LDS.U16 R13, [R25+0x40] ;  /* 0x00004000190d7984 */ /* 0x000fe60000000400 */
[----:B------:R-:W-:Y:S01]  /*4200*/  LEA.HI.X R9, R4, R6, R5, 0x1, P4 ;  /* 0x0000000604097211 */ /* 0x000fe200020f0c05 */
        /* <DEDUP_REMOVED lines=21> */
.L_x_13060:
[----:B------:R-:W-:Y:S05]  /*4360*/  BSYNC B0 ;  /* 0x0000000000007941 */ /* 0x000fea0003800000 */
.L_x_13059:
[----:B------:R-:W-:Y:S01]  /*4370*/  @!P0 STG.E.U16 [R8.64+-0xc0], R13 ;  /* 0xffff400d08008986 */ /* 0x000fe2000c101506 */
[----:B------:R-:W-:Y:S01]  /*4380*/  F2FP.PACK_AB R4, R63, R67 ;  /* 0x000000433f04723e */ /* 0x000fe200000000ff */
[----:B------:R-:W-:Y:S01]  /*4390*/  FADD.FTZ R40, R67, R40 ;  /* 0x0000002843287221 */ /* 0x000fe20000010000 */
[----:B------:R-:W-:Y:S01]  /*43a0*/  F2FP.PACK_AB R5, R78, R61 ;  /* 0x0000003d4e05723e */ /* 0x000fe200000000ff */
[----:B------:R-:W-:Y:S01]  /*43b0*/  @!P1 STG.E.U16 [R8.64+-0x80], R21 ;  /* 0xffff801508009986 */ /* 0x000fe2000c101506 */
[----:B0-----:R-:W-:Y:S01]  /*43c0*/  IMAD R6, R43, c[0x0][0x2f8], RZ ;  /* 0x0000be002b067a24 */ /* 0x001fe200078e02ff */
[----:B------:R-:W-:Y:S01]  /*43d0*/  BSSY B0, `(.L_x_13061) ;  /* 0x000001d000007945 */ /* 0x000fe20003800000 */
[----:B------:R-:W-:Y:S01]  /*43e0*/  FADD.FTZ R40, R40, R63 ;  /* 0x0000003f28287221 */ /* 0x000fe20000010000 */
[----:B------:R-:W-:Y:S01]  /*43f0*/  @!P2 STG.E.U16 [R8.64+-0x40], R23 ;  /* 0xffffc0170800a986 */ /* 0x000fe2000c101506 */
        /* <DEDUP_REMOVED lines=8> */
[----:B0-----:R-:W-:-:S03]  /*4480*/  IMAD.WIDE.U32 R4, R45, c[0x0][0x2f8], RZ ;  /* 0x0000be002d047a25 */ /* 0x001fc600078e00ff */
[----:B------:R-:W-:Y:S02]  /*4490*/  LDS.U16 R53, [R25+0x80] ;  /* 0x0000800019357984 */ /* 0x000fe40000000400 */
[----:B------:R-:W-:Y:S02]  /*44a0*/  IADD3 R9, R5, R7, RZ ;  /* 0x0000000705097210 */ /* 0x000fe40007ffe0ff */
        /* <DEDUP_REMOVED lines=15> */
.L_x_13062:
[----:B------:R-:W-:Y:S05]  /*45a0*/  BSYNC B0 ;  /* 0x0000000000007941 */ /* 0x000fea0003800000 */
.L_x_13061:
[----:B------:R-:W-:Y:S01]  /*45b0*/  MOV R2, R4 ;  /* 0x0000000400027202 */ /* 0x000fe20000000f00 */
[----:B------:R-:W-:Y:S01]  /*45c0*/  IMAD R5, R47, c[0x0][0x300], RZ ;  /* 0x0000c0002f057a24 */ /* 0x000fe200078e02ff */
[----:B------:R-:W-:Y:S02]  /*45d0*/  MOV R3, R9 ;  /* 0x0000000900037202 */ /* 0x000fe40000000f00 */
[----:B------:R-:W-:Y:S01]  /*45e0*/  IADD3 R24, P1, R24, -0xc0, RZ ;  /* 0xffffff4018187810 */ /* 0x000fe20007f3e0ff */
[----:B------:R-:W-:Y:S01]  /*45f0*/  IMAD R5, R48, c[0x0][0x304], R5 ;  /* 0x0000c10030057a24 */ /* 0x000fe200078e0205 */
        /* <DEDUP_REMOVED lines=11> */
[----:B------:R-:W-:Y:S02]  /*46b0*/  ISETP.GT.AND P3, PT, R31, 0x1, PT ;  /* 0x000000011f00780c */ /* 0x000fe40003f64270 */
[----:B------:R-:W-:Y:S01]  /*46c0*/  IADD3 R30, R30, -0x80, RZ ;  /* 0xffffff801e1e7810 */ /* 0x000fe20007ffe0ff */
[----:B------:R1:W-:Y:S01]  /*46d0*/  @!P0 STG.E.U16 [R2.64], R51 ;  /* 0x0000003302008986 */ /* 0x0003e2000c101506 */
[----:B------:R-:W-:Y:S02]  /*46e0*/  IADD3 R41, P0, R41, -0x100, RZ ;  /* 0xffffff0029297810 */ /* 0x000fe40007f1e0ff */
[----:B------:R-:W-:Y:S01]  /*46f0*/  IADD3 R31, R31, -0x1, RZ ;  /* 0xffffffff1f1f7810 */ /* 0x000fe20007ffe0ff */
[----:B------:R1:W-:Y:S01]  /*4700*/  @!P1 STG.E.U16 [R2.64+0x40], R53 ;  /* 0x0000403502009986 */ /* 0x0003e2000c101506 */
[----:B------:R-:W-:-:S02]  /*4710*/  IADD3 R39, P1, R39, -0x100, RZ ;  /* 0xffffff0027277810 */ /* 0x000fc40007f3e0ff */
[----:B------:R-:W-:Y:S01]  /*4720*/  IADD3.X R34, R34, -0x1, RZ, P0, !PT ;  /* 0xffffffff22227810 */ /* 0x000fe200007fe4ff */
[----:B------:R1:W-:Y:S01]  /*4730*/  @!P2 STG.E.U16 [R2.64+0x80], R55 ;  /* 0x000080370200a986 */ /* 0x0003e2000c101506 */
[----:B------:R-:W-:Y:S02]  /*4740*/  IADD3 R35, P2, R35, -0x100, RZ ;  /* 0xffffff0023237810 */ /* 0x000fe40007f5e0ff */
[----:B------:R-:W-:Y:S02]  /*4750*/  IADD3.X R37, R37, -0x1, RZ, P1, !PT ;  /* 0xffffffff25257810 */ /* 0x000fe40000ffe4ff */
[----:B------:R-:W-:Y:S01]  /*4760*/  IADD3.X R33, R33, -0x1, RZ, P2, !PT ;  /* 0xffffffff21217810 */ /* 0x000fe200017fe4ff */
[----:B------:R-:W-:Y:S01]  /*4770*/  @!P3 CALL.REL.NOINC `(.L_x_13037) ;  /* 0x000000100000b944 */ /* 0x000fe20003c00000 */
[----:B------:R-:W-:Y:S05]  /*4780*/  BRA `(.L_x_13063) ;  /* 0xffffbe1000007947 */ /* 0x000fea000383ffff */
.L_x_13037:
[----:B------:R-:W-:Y:S02]  /*4790*/  ISETP.NE.U32.AND P0, PT, RZ, c[0x0][0x328], PT ;  /* 0x0000ca00ff007a0c */ /* 0x000fe40003f05070 */
[----:B------:R-:W-:Y:S02]  /*47a0*/  ISETP.NE.U32.AND P2, PT, RZ, c[0x0][0x348], PT ;  /* 0x0000d200ff007a0c */ /* 0x000fe40003f45070 */
[----:B------:R-:W-:-:S02]  /*47b0*/  ISETP.NE.AND.EX P1, PT, RZ, c[0x0][0x32c], PT, P0 ;  /* 0x0000cb00ff007a0c */ /* 0x000fc40003f25300 */
        /* <DEDUP_REMOVED lines=21> */
.L_x_13065:
[----:B0-----:R-:W-:Y:S05]  /*4910*/  BSYNC B0 ;  /* 0x0000000000007941 */ /* 0x001fea0003800000 */
.L_x_13064:
        /* <DEDUP_REMOVED lines=23> */
.L_x_13067:
[----:B------:R-:W2:Y:S02]  /*4a90*/  S2R R19, SR_TID.X ;  /* 0x0000000000137919 */ /* 0x000ea40000002100 */
.L_x_13068:
[----:B0-----:R-:W-:Y:S05]  /*4aa0*/  BSYNC B0 ;  /* 0x0000000000007941 */ /* 0x001fea0003800000 */
.L_x_13066:
        /* <DEDUP_REMOVED lines=10> */
[----:B-1----:R-:W-:-:S04]  /*4b50*/  IMAD.WIDE.U32 R2, R48, c[0x0][0x2c8], RZ ;  /* 0x0000b20030027a25 */ /* 0x002fc800078e00ff */
        /* <DEDUP_REMOVED lines=11> */
.L_x_13069:
        /* <DEDUP_REMOVED lines=64> */
.L_x_13070:
        /* <DEDUP_REMOVED lines=15> */
.L_x_14753:


//--------------------- .text._Z25selective_scan_bwd_kernelI32Selective_Scan_bwd_kernel_traitsILi32ELi4ELb0ELb0ELb0ELb1ELb0EN3c104HalfENS1_7complexIfEEEEv12SSMParamsBwd --------------------------
	.section	.text._Z25selective_scan_bwd_kernelI32Selective_Scan_bwd_kernel_traitsILi32ELi4ELb0ELb0ELb0ELb1ELb0EN3c104HalfENS1_7complexIfEEEEv12SSMParamsBwd,"ax",@progbits
	.sectioninfo	@"SHI_REGISTERS=120"
	.align	128
        .global         _Z25selective_scan_bwd_kernelI32Selective_Scan_bwd_kernel_traitsILi32ELi4ELb0ELb0ELb0ELb1ELb0EN3c104HalfENS1_7complexIfEEEEv12SSMParamsBwd
        .type           _Z25selective_scan_bwd_kernelI32Selective_Scan_bwd_kernel_traitsILi32ELi4ELb0ELb0ELb0ELb1ELb0EN3c104HalfENS1_7complexIfEEEEv12SSMParamsBwd,@function
        .size           _Z25selective_scan_bwd_kernelI32Selective_Scan_bwd_kernel_traitsILi32ELi4ELb0ELb0ELb0ELb1ELb0EN3c104HalfENS1_7complexIfEEEEv12SSMParamsBwd,(.L_x_14754 - _Z25selective_scan_bwd_kernelI32Selective_Scan_bwd_kernel_traitsILi32ELi4ELb0ELb0ELb0ELb1ELb0EN3c104HalfENS1_7complexIfEEEEv12SSMParamsBwd)
        .other          _Z25selective_scan_bwd_kernelI32Selective_Scan_bwd_kernel_traitsILi32ELi4ELb0ELb0ELb0ELb1ELb0EN3c104HalfENS1_7complexIfEEEEv12SSMParamsBwd,@"STO_CUDA_ENTRY STV_DEFAULT"
_Z25selective_scan_bwd_kernelI32Selective_Scan_bwd_kernel_traitsILi32ELi4ELb0ELb0ELb0ELb1ELb0EN3c104HalfENS1_7complexIfEEEEv12SSMParamsBwd:
.text._Z25selective_scan_bwd_kernelI32Selective_Scan_bwd_kernel_traitsILi32ELi4ELb0ELb0ELb0ELb1ELb0EN3c104HalfENS1_7complexIfEEEEv12SSMParamsBwd:
        /* <DEDUP_REMOVED lines=36> */
[----:B------:R-:W-:Y:S01]  /*0240*/  IMAD R8, R52, c[0x0][0x1e8], RZ ;  /* 0x00007a0034087a24 */ /* 0x000fe200078e02ff */
[----:B------:R-:W-:Y:S01]  /*0250*/  HFMA2.MMA R54, -RZ, RZ, 0, 0 ;  /* 0x00000000ff367435 */ /* 0x000fe200000001ff */
[----:B------:R-:W-:Y:S01]  /*0260*/  IMAD.WIDE.U32 R2, R53, c[0x0][0x1d8], R2 ;  /* 0x0000760035027a25 */ /* 0x000fe200078e0002 */
[----:B------:R-:W-:-:S02]  /*0270*/  IADD3 R7, R7, R9, RZ ;  /* 0x0000000907077210 */ /* 0x000fc40007ffe0ff */
        /* <DEDUP_REMOVED lines=37> */
[----:B------:R-:W-:-:S02]  /*04d0*/  MOV R43, RZ ;  /* 0x000000ff002b7202 */ /* 0x000fc40000000f00 */
[----:B------:R-:W-:Y:S01]  /*04e0*/  MOV R36, RZ ;  /* 0x000000ff00247202 */ /* 0x000fe20000000f00 */
[----:B------:R-:W1:Y:S01]  /*04f0*/  S2R R39, SR_LANEID ;  /* 0x0000000000277919 */ /* 0x000e620000000000 */
[----:B------:R-:W-:Y:S02]  /*0500*/  MOV R54, RZ ;  /* 0x000000ff00367202 */ /* 0x000fe40000000f00 */
[C---:B0-----:R-:W-:Y:S02]  /*0510*/  SHF.L.U32 R0, R41.reuse, 0x2, RZ ;  /* 0x0000000229007819 */ /* 0x041fe400000006ff */
[----:B------:R-:W-:Y:S02]  /*0520*/  LOP3.LUT R92, R41, 0x1f, RZ, 0xc0, !PT ;  /* 0x0000001f295c7812 */ /* 0x000fe400078ec0ff */
[----:B------:R-:W-:-:S04]  /*0530*/  LOP3.LUT R0, R0, 0xffffff80, RZ, 0xc0, !PT ;  /* 0xffffff8000007812 */ /* 0x000fc800078ec0ff */
[----:B------:R-:W-:-:S04]  /*0540*/  LOP3.LUT R38, R0, 0x1f, R41, 0xf8, !PT ;  /* 0x0000001f00267812 */ /* 0x000fc800078ef829 */
[----:B------:R-:W-:Y:S02]  /*0550*/  SHF.R.S32.HI R37, RZ, 0x1f, R38 ;  /* 0x0000001fff257819 */ /* 0x000fe40000011426 */
[C---:B------:R-:W-:Y:S02]  /*0560*/  LOP3.LUT R35, R38.reuse, 0x20, RZ, 0xfc, !PT ;  /* 0x0000002026237812 */ /* 0x040fe400078efcff */
[C---:B------:R-:W-:Y:S02]  /*0570*/  LOP3.LUT R34, R38.reuse, 0x40, RZ, 0xfc, !PT ;  /* 0x0000004026227812 */ /* 0x040fe400078efcff */
[----:B-1----:R-:W-:Y:S02]  /*0580*/  LOP3.LUT R33, R38, 0x60, RZ, 0xfc, !PT ;  /* 0x0000006026217812 */ /* 0x002fe400078efcff */
.L_x_13100:
[----:B------:R-:W-:Y:S01]  /*0590*/  IADD3 R6, -R36, c[0x0][0x174], RZ ;  /* 0x00005d0024067a10 */ /* 0x000fe20007ffe1ff */
[----:B------:R-:W-:Y:S01]  /*05a0*/  BAR.SYNC.DEFER_BLOCKING 0x0 ;  /* 0x0000000000007b1d */ /* 0x000fe20000010000 */
[----:B0-----:R-:W-:Y:S02]  /*05b0*/  SHF.L.U32 R31, R38, 0x1, RZ ;  /* 0x00000001261f7819 */ /* 0x001fe400000006ff */
[----:B------:R-:W-:-:S02]  /*05c0*/  LEA R32, R6, 0xffffff80, 0x7 ;  /* 0xffffff8006207811 */ /* 0x000fc400078e38ff */
[----:B------:R-:W-:Y:S02]  /*05d0*/  SHF.L.U64.HI R29, R38, 0x1, R37 ;  /* 0x00000001261d7819 */ /* 0x000fe40000010225 */
[----:B------:R-:W-:Y:S02]  /*05e0*/  IADD3 R5, -R32, c[0x0][0x168], RZ ;  /* 0x00005a0020057a10 */ /* 0x000fe40007ffe1ff */
[----:B------:R-:W-:Y:S02]  /*05f0*/  IADD3 R2, P4, R50, R31, RZ ;  /* 0x0000001f32027210 */ /* 0x000fe40007f9e0ff */
        /* <DEDUP_REMOVED lines=14> */
[-C--:B------:R-:W-:Y:S02]  /*06e0*/  ISETP.GE.AND P1, PT, R38, R5.reuse, PT ;  /* 0x000000052600720c */ /* 0x080fe40003f26270 */
[-C--:B------:R-:W-:Y:S02]  /*06f0*/  ISETP.GE.AND P2, PT, R35, R5.reuse, PT ;  /* 0x000000052300720c */ /* 0x080fe40003f46270 */
[-C--:B------:R-:W-:Y:S02]  /*0700*/  ISETP.GE.AND P3, PT, R34, R5.reuse, PT ;  /* 0x000000052200720c */ /* 0x080fe40003f66270 */
[----:B------:R-:W-:Y:S02]  /*0710*/  ISETP.GE.AND P4, PT, R33, R5, PT ;  /* 0x000000052100720c */ /* 0x000fe40003f86270 */
[----:B------:R-:W-:Y:S02]  /*0720*/  IADD3 R12, P0, R46, R31, RZ ;  /* 0x0000001f2e0c7210 */ /* 0x000fe40007f1e0ff */
[----:B------:R-:W-:-:S02]  /*0730*/  PRMT R20, RZ, 0x7610, R20 ;  /* 0x00007610ff147816 */ /* 0x000fc40000000014 */
[----:B------:R-:W-:Y:S02]  /*0740*/  PRMT R22, RZ, 0x7610, R22 ;  /* 0x00007610ff167816 */ /* 0x000fe40000000016 */
[----:B------:R-:W-:Y:S02]  /*0750*/  PRMT R24, RZ, 0x7610, R24 ;  /* 0x00007610ff187816 */ /* 0x000fe40000000018 */
[----:B------:R-:W-:Y:S02]  /*0760*/  PRMT R26, RZ, 0x7610, R26 ;  /* 0x00007610ff1a7816 */ /* 0x000fe4000000001a */
[----:B------:R-:W-:Y:S01]  /*0770*/  IADD3.X R13, R44, R29, RZ, P0, !PT ;  /* 0x0000001d2c0d7210 */ /* 0x000fe200007fe4ff */
        /* <DEDUP_REMOVED lines=11> */
[----:B0-----:R-:W-:-:S02]  /*0830*/  IADD3 R8, P0, R42, R31, RZ ;  /* 0x0000001f2a087210 */ /* 0x001fc40007f1e0ff */
[----:B------:R-:W-:Y:S02]  /*0840*/  PRMT R0, RZ, 0x7610, R0 ;  /* 0x00007610ff007816 */ /* 0x000fe40000000000 */
[----:B-1----:R-:W-:Y:S02]  /*0850*/  PRMT R10, RZ, 0x7610, R10 ;  /* 0x00007610ff0a7816 */ /* 0x002fe4000000000a */
[----:B------:R-:W-:Y:S02]  /*0860*/  PRMT R56, RZ, 0x7610, R56 ;  /* 0x00007610ff387816 */ /* 0x000fe40000000038 */
[----:B------:R-:W-:Y:S02]  /*0870*/  PRMT R58, RZ, 0x7610, R58 ;  /* 0x00007610ff3a7816 */ /* 0x000fe4000000003a */
[----:B------:R-:W-:Y:S01]  /*0880*/  IADD3.X R9, R40, R29, RZ, P0, !PT ;  /* 0x0000001d28097210 */ /* 0x000fe200007fe4ff */
[----:B--2---:R-:W-:Y:S04]  /*0890*/  STS.U16 [R27], R20 ;  /* 0x000000141b007388 */ /* 0x004fe80000000400 */
[----:B---3--:R-:W-:Y:S04]  /*08a0*/  STS.U16 [R27+0x40], R22 ;  /* 0x000040161b007388 */ /* 0x008fe80000000400 */
[----:B----4-:R-:W-:Y:S04]  /*08b0*/  STS.U16 [R27+0x80], R24 ;  /* 0x000080181b007388 */ /* 0x010fe80000000400 */
[----:B------:R-:W-:Y:S01]  /*08c0*/  STS.U16 [R27+0xc0], R26 ;  /* 0x0000c01a1b007388 */ /* 0x000fe20000000400 */
[----:B------:R-:W-:-:S06]  /*08d0*/  NOP ;  /* 0x0000000000007918 */ /* 0x000fcc0000000000 */
[----:B------:R-:W0:Y:S04]  /*08e0*/  LDS.64 R20, [R39.X8] ;  /* 0x0000000027147984 */ /* 0x000e280000008a00 */
[----:B------:R-:W-:Y:S06]  /*08f0*/  BAR.SYNC.DEFER_BLOCKING 0x0 ;  /* 0x0000000000007b1d */ /* 0x000fec0000010000 */
[----:B------:R1:W2:Y:S04]  /*0900*/  @!P1 LDG.E.U16 R0, [R8.64] ;  /* 0x0000000608009981 */ /* 0x0002a8000c1e1500 */
[----:B------:R1:W3:Y:S04]  /*0910*/  @!P2 LDG.E.U16 R10, [R8.64+0x40] ;  /* 0x00004006080aa981 */ /* 0x0002e8000c1e1500 */
[----:B------:R1:W4:Y:S04]  /*0920*/  @!P3 LDG.E.U16 R56, [R8.64+0x80] ;  /* 0x000080060838b981 */ /* 0x000328000c1e1500 */
[----:B------:R1:W4:Y:S01]  /*0930*/  @!P4 LDG.E.U16 R58, [R8.64+0xc0] ;  /* 0x0000c006083ac981 */ /* 0x000322000c1e1500 */
[--C-:B0-----:R-:W-:Y:S01]  /*0940*/  HADD2.F32 R30, -RZ, R20.reuse.H0_H0 ;  /* 0x20000014ff1e7230 */ /* 0x101fe20000004100 */
[----:B------:R-:W-:Y:S01]  /*0950*/  BSSY B0, `(.L_x_13072) ;  /* 0x0000039000007945 */ /* 0x000fe20003800000 */
[----:B------:R-:W-:-:S02]  /*0960*/  HADD2.F32 R28, -RZ, R20.H1_H1 ;  /* 0x30000014ff1c7230 */ /* 0x000fc40000004100 */
[--C-:B------:R-:W-:Y:S01]  /*0970*/  HADD2.F32 R26, -RZ, R21.reuse.H0_H0 ;  /* 0x20000015ff1a7230 */ /* 0x100fe20000004100 */
[--C-:B-----5:R-:W-:Y:S01]  /*0980*/  FADD.FTZ R30, R30, R49.reuse ;  /* 0x000000311e1e7221 */ /* 0x120fe20000010000 */
[----:B------:R-:W-:Y:S01]  /*0990*/  HADD2.F32 R20, -RZ, R21.H1_H1 ;  /* 0x30000015ff147230 */ /* 0x000fe20000004100 */
[--C-:B------:R-:W-:Y:S01]  /*09a0*/  FADD.FTZ R28, R28, R49.reuse ;  /* 0x000000311c1c7221 */ /* 0x100fe20000010000 */
[----:B------:R-:W-:Y:S01]  /*09b0*/  HADD2.F32 R7, -RZ, R3.H0_H0 ;  /* 0x20000003ff077230 */ /* 0x000fe20000004100 */
[--C-:B------:R-:W-:Y:S01]  /*09c0*/  FADD.FTZ R26, R26, R49.reuse ;  /* 0x000000311a1a7221 */ /* 0x100fe20000010000 */
[----:B------:R-:W-:Y:S01]  /*09d0*/  FSETP.GTU.FTZ.AND P2, PT, R30, 20, PT ;  /* 0x41a000001e00780b */ /* 0x000fe20003f5c000 */
[----:B-1----:R-:W-:Y:S01]  /*09e0*/  HADD2.F32 R9, -RZ, R2.H0_H0 ;  /* 0x20000002ff097230 */ /* 0x002fe20000004100 */
[----:B------:R-:W-:Y:S02]  /*09f0*/  FSETP.GTU.FTZ.AND P3, PT, R28, 20, PT ;  /* 0x41a000001c00780b */ /* 0x000fe40003f7c000 */
[----:B------:R-:W-:Y:S01]  /*0a00*/  FSETP.GTU.FTZ.AND P0, PT, R26, 20, PT ;  /* 0x41a000001a00780b */ /* 0x000fe20003f1c000 */
[----:B--2---:R0:W-:Y:S04]  /*0a10*/  STS.U16 [R27], R0 ;  /* 0x000000001b007388 */ /* 0x0041e80000000400 */
[----:B---3--:R1:W-:Y:S04]  /*0a20*/  STS.U16 [R27+0x40], R10 ;  /* 0x0000400a1b007388 */ /* 0x0083e80000000400 */
[----:B----4-:R-:W-:Y:S01]  /*0a30*/  STS.U16 [R27+0x80], R56 ;  /* 0x000080381b007388 */ /* 0x010fe20000000400 */
[----:B0-----:R-:W-:-:S03]  /*0a40*/  FADD.FTZ R0, R20, R49 ;  /* 0x0000003114007221 */ /* 0x001fc60000010000 */
[----:B------:R-:W-:Y:S01]  /*0a50*/  STS.U16 [R27+0xc0], R58 ;  /* 0x0000c03a1b007388 */ /* 0x000fe20000000400 */
[----:B------:R-:W-:-:S06]  /*0a60*/  NOP ;  /* 0x0000000000007918 */ /* 0x000fcc0000000000 */
[----:B------:R-:W0:Y:S01]  /*0a70*/  LDS.64 R4, [R39.X8] ;  /* 0x0000000027047984 */ /* 0x000e220000008a00 */
[----:B------:R-:W-:Y:S01]  /*0a80*/  FSETP.GTU.FTZ.AND P1, PT, R0, 20, PT ;  /* 0x41a000000000780b */ /* 0x000fe20003f3c000 */
[----:B-1----:R-:W-:Y:S02]  /*0a90*/  HADD2.F32 R10, -RZ, R2.H1_H1 ;  /* 0x30000002ff0a7230 */ /* 0x002fe40000004100 */
[--C-:B0-----:R-:W-:Y:S02]  /*0aa0*/  HADD2.F32 R72, -RZ, R4.reuse.H0_H0 ;  /* 0x20000004ff487230 */ /* 0x101fe40000004100 */
[----:B------:R-:W-:Y:S02]  /*0ab0*/  HADD2.F32 R8, -RZ, R4.H1_H1 ;  /* 0x30000004ff087230 */ /* 0x000fe40000004100 */
[----:B------:R-:W-:Y:S01]  /*0ac0*/  HADD2.F32 R4, -RZ, R5.H0_H0 ;  /* 0x20000005ff047230 */ /* 0x000fe20000004100 */
        /* <DEDUP_REMOVED lines=33> */
.L_x_13073:
[----:B------:R-:W-:Y:S05]  /*0ce0*/  BSYNC B0 ;  /* 0x0000000000007941 */ /* 0x000fea0003800000 */
.L_x_13072:
        /* <DEDUP_REMOVED lines=33> */
.L_x_13075:
[----:B------:R-:W-:Y:S05]  /*0f00*/  BSYNC B0 ;  /* 0x0000000000007941 */ /* 0x000fea0003800000 */
.L_x_13074:
        /* <DEDUP_REMOVED lines=33> */
.L_x_13077:
[----:B------:R-:W-:Y:S05]  /*1120*/  BSYNC B0 ;  /* 0x0000000000007941 */ /* 0x000fea0003800000 */
.L_x_13076:
        /* <DEDUP_REMOVED lines=33> */
.L_x_13079:
[----:B------:R-:W-:Y:S05]  /*1340*/  BSYNC B0 ;  /* 0x0000000000007941 */ /* 0x000fea0003800000 */
.L_x_13078:
[----:B------:R-:W-:Y:S01]  /*1350*/  HADD2.F32 R20, -RZ, R5.H1_H1 ;  /* 0x30000005ff147230 */ /* 0x000fe20000004100 */
[----:B------:R-:W-:Y:S01]  /*1360*/  MOV R5, c[0x0][0x16c] ;  /* 0x00005b0000057a02 */ /* 0x000fe20000000f00 */
[----:B------:R-:W-:Y:S01]  /*1370*/  FFMA.FTZ R9, R8, R10, R9 ;  /* 0x0000000a08097223 */ /* 0x000fe20000010009 */
[----:B------:R-:W-:Y:S01]  /*1380*/  HADD2.F32 R54, -RZ, R3.H1_H1 ;  /* 0x30000003ff367230 */ /* 0x000fe20000004100 */
[----:B------:R-:W-:Y:S01]  /*1390*/  BAR.SYNC.DEFER_BLOCKING 0x0 ;  /* 0x0000000000007b1d */ /* 0x000fe20000010000 */
[----:B------:R-:W-:Y:S01]  /*13a0*/  ISETP.GE.AND P0, PT, R5, 0x1, PT ;  /* 0x000000010500780c */ /* 0x000fe20003f06270 */
[----:B------:R-:W-:Y:S01]  /*13b0*/  FFMA.FTZ R7, R4, R7, R9 ;  /* 0x0000000704077223 */ /* 0x000fe20000010009 */
[----:B------:R-:W-:Y:S01]  /*13c0*/  CS2R R62, SRZ ;  /* 0x00000000003e7805 */ /* 0x000fe2000001ff00 */
[----:B------:R-:W-:Y:S01]  /*13d0*/  CS2R R60, SRZ ;  /* 0x00000000003c7805 */ /* 0x000fe2000001ff00 */
[----:B------:R-:W-:Y:S02]  /*13e0*/  FMUL.FTZ R59, R72, R51 ;  /* 0x00000033483b7220 */ /* 0x000fe40000410000 */
[----:B------:R-:W-:-:S02]  /*13f0*/  FFMA.FTZ R54, R20, R54, R7 ;  /* 0x0000003614367223 */ /* 0x000fc40000010007 */
[-C--:B------:R-:W-:Y:S02]  /*1400*/  FMUL.FTZ R58, R8, R51.reuse ;  /* 0x00000033083a7220 */ /* 0x080fe40000410000 */
[-C--:B------:R-:W-:Y:S02]  /*1410*/  FMUL.FTZ R57, R4, R51.reuse ;  /* 0x0000003304397220 */ /* 0x080fe40000410000 */
[----:B------:R-:W-:Y:S01]  /*1420*/  FMUL.FTZ R56, R20, R51 ;  /* 0x0000003314387220 */ /* 0x000fe20000410000 */
[----:B------:R-:W-:Y:S05]  /*1430*/  @!P0 BRA `(.L_x_13080) ;  /* 0x0000266000008947 */ /* 0x000fea0003800000 */
[----:B------:R-:W-:Y:S01]  /*1440*/  LEA.HI R5, R6, R6, RZ, 0x1 ;  /* 0x0000000606057211 */ /* 0x000fe200078f08ff */
[----:B------:R-:W-:Y:S01]  /*1450*/  IMAD R22, R52, c[0x0][0x180], RZ ;  /* 0x0000600034167a24 */ /* 0x000fe200078e02ff */
[----:B------:R-:W-:Y:S01]  /*1460*/  IADD3 R9, R6, -0x2, RZ ;  /* 0xfffffffe06097810 */ /* 0x000fe20007ffe0ff */
[C---:B------:R-:W-:Y:S01]  /*1470*/  IMAD R24, R52.reuse, c[0x0][0x198], RZ ;  /* 0x0000660034187a24 */ /* 0x040fe200078e02ff */
[----:B------:R-:W-:Y:S01]  /*1480*/  LOP3.LUT R55, R5, 0x1ffffe, RZ, 0xc0, !PT ;  /* 0x001ffffe05377812 */ /* 0x000fe200078ec0ff */
[----:B------:R-:W-:Y:S01]  /*1490*/  IMAD R60, R52, c[0x0][0x1b8], RZ ;  /* 0x00006e00343c7a24 */ /* 0x000fe200078e02ff */
[----:B------:R-:W-:Y:S01]  /*14a0*/  ISETP.NE.AND P1, PT, R92, RZ, PT ;  /* 0x000000ff5c00720c */ /* 0x000fe20003f25270 */
[----:B------:R-:W-:Y:S01]  /*14b0*/  IMAD R65, R9, c[0x0][0x16c], RZ ;  /* 0x00005b0009417a24 */ /* 0x000fe200078e02ff */
[C---:B------:R-:W-:Y:S01]  /*14c0*/  IADD3 R5, R6.reuse, -0x1, RZ ;  /* 0xffffffff06057810 */ /* 0x040fe20007ffe0ff */
[----:B------:R-:W-:Y:S01]  /*14d0*/  IMAD.WIDE.U32 R10, R53, c[0x0][0x180], RZ ;  /* 0x00006000350a7a25 */ /* 0x000fe200078e00ff */
[C---:B------:R-:W-:Y:S01]  /*14e0*/  ISETP.GT.AND P0, PT, R6.reuse, 0x1, !P1 ;  /* 0x000000010600780c */ /* 0x040fe20004f04270 */
[----:B------:R-:W-:Y:S01]  /*14f0*/  HFMA2.MMA R100, -RZ, RZ, 0, 0 ;  /* 0x00000000ff647435 */ /* 0x000fe200000001ff */
[----:B------:R-:W-:Y:S01]  /*1500*/  LEA.HI R9, R5, R5, RZ, 0x1 ;  /* 0x0000000505097211 */ /* 0x000fe200078f08ff */
[C---:B------:R-:W-:Y:S01]  /*1510*/  IMAD R69, R53.reuse, c[0x0][0x184], R22 ;  /* 0x0000610035457a24 */ /* 0x040fe200078e0216 */
[C---:B------:R-:W-:Y:S01]  /*1520*/  ISETP.LT.AND P1, PT, R6.reuse, c[0x0][0x174], !P1 ;  /* 0x00005d0006007a0c */ /* 0x040fe20004f21270 */
[C---:B------:R-:W-:Y:S01]  /*1530*/  IMAD R21, R53.reuse, c[0x0][0x19c], R24 ;  /* 0x0000670035157a24 */ /* 0x040fe200078e0218 */
[----:B------:R-:W-:Y:S01]  /*1540*/  IADD3 R55, R6, -R55, RZ ;  /* 0x8000003706377210 */ /* 0x000fe20007ffe0ff */
[----:B------:R-:W-:Y:S01]  /*1550*/  IMAD.WIDE.U32 R6, R53, c[0x0][0x198], RZ ;  /* 0x0000660035067a25 */ /* 0x000fe200078e00ff */
[----:B------:R-:W-:Y:S01]  /*1560*/  LOP3.LUT R22, R9, 0xfffffe, RZ, 0xc0, !PT ;  /* 0x00fffffe09167812 */ /* 0x000fe200078ec0ff */
[----:B------:R-:W-:Y:S01]  /*1570*/  CS2R R62, SRZ ;  /* 0x00000000003e7805 */ /* 0x000fe2000001ff00 */
[----:B------:R-:W-:Y:S01]  /*1580*/  IADD3 R69, R11, R69, RZ ;  /* 0x000000450b457210 */ /* 0x000fe20007ffe0ff */
[----:B------:R-:W-:Y:S01]  /*1590*/  IMAD.WIDE.U32 R66, R53, c[0x0][0x1b8], RZ ;  /* 0x00006e0035427a25 */ /* 0x000fe200078e00ff */
[----:B------:R-:W-:Y:S01]  /*15a0*/  P2R R97, PR, RZ, 0x2 ;  /* 0x00000002ff617803 */ /* 0x000fe20000000000 */
[----:B------:R-:W-:Y:S01]  /*15b0*/  UMOV UR4, URZ ;  /* 0x0000003f00047c82 */ /* 0x000fe20008000000 */
[----:B------:R-:W-:Y:S01]  /*15c0*/  IADD3 R11, R7, R21, RZ ;  /* 0x00000015070b7210 */ /* 0x000fe20007ffe0ff */
[----:B------:R-:W-:Y:S01]  /*15d0*/  IMAD R23, R53, c[0x0][0x1bc], R60 ;  /* 0x00006f0035177a24 */ /* 0x000fe200078e023c */
[----:B------:R-:W-:Y:S01]  /*15e0*/  LEA R70, P1, R10, c[0x0][0x220], 0x3 ;  /* 0x000088000a467a11 */ /* 0x000fe200078218ff */
[----:B------:R-:W-:Y:S01]  /*15f0*/  IMAD.WIDE R64, R65, 0x10, R18 ;  /* 0x0000001041407825 */ /* 0x000fe200078e0212 */
[----:B------:R-:W-:Y:S01]  /*1600*/  LEA R68, P2, R6, c[0x0][0x228], 0x3 ;  /* 0x00008a0006447a11 */ /* 0x000fe200078418ff */
[----:B------:R-:W-:Y:S01]  /*1610*/  CS2R R60, SRZ ;  /* 0x00000000003c7805 */ /* 0x000fe2000001ff00 */
[----:B------:R-:W-:Y:S01]  /*1620*/  LEA R71, P3, R66, c[0x0][0x230], 0x3 ;  /* 0x00008c0042477a11 */ /* 0x000fe200078618ff */
[----:B------:R-:W-:Y:S01]  /*1630*/  FADD.FTZ R72, R72, R72 ;  /* 0x0000004848487221 */ /* 0x000fe20000010000 */
[----:B------:R-:W-:Y:S01]  /*1640*/  IADD3 R7, R67, R23, RZ ;  /* 0x0000001743077210 */ /* 0x000fe20007ffe0ff */
[----:B------:R-:W-:Y:S01]  /*1650*/  FADD.FTZ R73, R8, R8 ;  /* 0x0000000808497221 */ /* 0x000fe20000010000 */
[----:B------:R-:W-:Y:S01]  /*1660*/  IADD3 R22, R5, -R22, RZ ;  /* 0x8000001605167210 */ /* 0x000fe20007ffe0ff */
[----:B------:R-:W-:Y:S01]  /*1670*/  FADD.FTZ R77, R4, R4 ;  /* 0x00000004044d7221 */ /* 0x000fe20000010000 */
[----:B------:R-:W-:Y:S01]  /*1680*/  LEA.HI.X R69, R10, c[0x0][0x224], R69, 0x3, P1 ;  /* 0x000089000a457a11 */ /* 0x000fe200008f1c45 */
[----:B------:R-:W-:Y:S01]  /*1690*/  FADD.FTZ R75, R20, R20 ;  /* 0x00000014144b7221 */ /* 0x000fe20000010000 */
[----:B------:R-:W-:-:S02]  /*16a0*/  LEA.HI.X R67, R6, c[0x0][0x22c], R11, 0x3, P2 ;  /* 0x00008b0006437a11 */ /* 0x000fc400010f1c0b */
[----:B------:R-:W-:Y:S02]  /*16b0*/  LEA.HI.X R66, R66, c[0x0][0x234], R7, 0x3, P3 ;  /* 0x00008d0042427a11 */ /* 0x000fe400018f1c07 */
[----:B------:R-:W-:Y:S02]  /*16c0*/  MOV R76, RZ ;  /* 0x000000ff004c7202 */ /* 0x000fe40000000f00 */
[----:B------:R-:W-:Y:S02]  /*16d0*/  SHF.L.U32 R74, R22, 0x8, RZ ;  /* 0x00000008164a7819 */ /* 0x000fe400000006ff */
.L_x_13095:
[----:B------:R-:W-:Y:S02]  /*16e0*/  MOV R4, R70 ;  /* 0x0000004600047202 */ /* 0x000fe40000000f00 */
[----:B------:R-:W-:-:S05]  /*16f0*/  MOV R5, R69 ;  /* 0x0000004500057202 */ /* 0x000fca0000000f00 */
[----:B------:R0:W2:Y:S01]  /*1700*/  LDG.E.64 R20, [R4.64] ;  /* 0x0000000604147981 */ /* 0x0000a2000c1e1b00 */
[----:B------:R-:W-:Y:S02]  /*1710*/  ISETP.NE.AND P1, PT, R41, RZ, PT ;  /* 0x000000ff2900720c */ /* 0x000fe40003f25270 */
[----:B------:R-:W-:Y:S02]  /*1720*/  MOV R23, R66 ;  /* 0x0000004200177202 */ /* 0x000fe40000000f00 */
[----:B0-----:R-:W-:Y:S02]  /*1730*/  MOV R4, R68 ;  /* 0x0000004400047202 */ /* 0x001fe40000000f00 */
[----:B------:R-:W-:-:S06]  /*1740*/  MOV R5, R67 ;  /* 0x0000004300057202 */ /* 0x000fcc0000000f00 */
[----:B------:R-:W5:Y:S01]  /*1750*/  LDG.E.64 R4, [R4.64] ;  /* 0x0000000604047981 */ /* 0x000f62000c1e1b00 */
[----:B------:R-:W-:Y:S01]  /*1760*/  ISETP.NE.AND P2, PT, R41, 0x1f, PT ;  /* 0x0000001f2900780c */ /* 0x000fe20003f45270 */
[----:B------:R-:W-:Y:S01]  /*1770*/  BSSY B0, `(.L_x_13081) ;  /* 0x0000057000007945 */ /* 0x000fe20003800000 */
[----:B--2---:R-:W-:Y:S02]  /*1780*/  FMUL.FTZ R79, R20, 1.4426950216293334961 ;  /* 0x3fb8aa3b144f7820 */ /* 0x004fe40000410000 */
[-C--:B------:R-:W-:Y:S02]  /*1790*/  FMUL.FTZ R7, R21, R30.reuse ;  /* 0x0000001e15077220 */ /* 0x080fe40000410000 */
[----:B------:R-:W-:Y:S02]  /*17a0*/  FMUL.FTZ R6, R79, R30 ;  /* 0x0000001e4f067220 */ /* 0x000fe40000410000 */
[----:B------:R-:W-:Y:S01]  /*17b0*/  FMUL.RZ R22, R7, 0.15915493667125701904 ;  /* 0x3e22f98307167820 */ /* 0x000fe2000040c000 */
[----:B------:R-:W-:-:S03]  /*17c0*/  IADD3 R7, R41, 0x200, RZ ;  /* 0x0000020029077810 */ /* 0x000fc60007ffe0ff */
[----:B------:R-:W-:Y:S01]  /*17d0*/  MUFU.EX2 R6, R6 ;  /* 0x0000000600067308 */ /* 0x000fe20000000800 */
[----:B------:R-:W-:-:S07]  /*17e0*/  SEL R7, R74, R7, !P1 ;  /* 0x000000074a077207 */ /* 0x000fce0004800000 */
[----:B------:R-:W0:Y:S08]  /*17f0*/  MUFU.COS R11, R22 ;  /* 0x00000016000b7308 */ /* 0x000e300000000000 */
[----:B------:R1:W2:Y:S01]  /*1800*/  MUFU.SIN R9, R22 ;  /* 0x0000001600097308 */ /* 0x0002a20000000400 */
[----:B0-----:R-:W-:Y:S01]  /*1810*/  FMUL.FTZ R8, R6, R11 ;  /* 0x0000000b06087220 */ /* 0x001fe20000410000 */
[----:B-1----:R-:W-:Y:S01]  /*1820*/  MOV R22, R71 ;  /* 0x0000004700167202 */ /* 0x002fe20000000f00 */
[----:B------:R-:W-:Y:S01]  /*1830*/  FMUL.FTZ R78, R21, R28 ;  /* 0x0000001c154e7220 */ /* 0x000fe20000410000 */
[----:B------:R-:W-:-:S03]  /*1840*/  CS2R R10, SRZ ;  /* 0x00000000000a7805 */ /* 0x000fc6000001ff00 */
[----:B------:R0:W5:Y:S01]  /*1850*/  LDG.E.64 R24, [R22.64] ;  /* 0x0000000616187981 */ /* 0x000162000c1e1b00 */
[----:B--2---:R-:W-:Y:S01]  /*1860*/  FMUL.FTZ R9, R6, R9 ;  /* 0x0000000906097220 */ /* 0x004fe20000410000 */
[----:B------:R-:W-:-:S04]  /*1870*/  @P0 MOV R6, R64 ;  /* 0x0000004000060202 */ /* 0x000fc80000000f00 */
[----:B------:R1:W-:Y:S01]  /*1880*/  STS.64 [R7.X8+0x560], R8 ;  /* 0x0005600807007388 */ /* 0x0003e20000008a00 */
[----:B------:R-:W-:Y:S02]  /*1890*/  FMUL.RZ R84, R78, 0.15915493667125701904 ;  /* 0x3e22f9834e547820 */ /* 0x000fe4000040c000 */
[----:B------:R-:W-:Y:S02]  /*18a0*/  FMUL.FTZ R78, R79, R28 ;  /* 0x0000001c4f4e7220 */ /* 0x000fe40000410000 */
[-C--:B0-----:R-:W-:Y:S01]  /*18b0*/  FMUL.FTZ R22, R21, R26.reuse ;  /* 0x0000001a15167220 */ /* 0x081fe20000410000 */
[----:B------:R-:W-:Y:S01]  /*18c0*/  MUFU.SIN R87, R84 ;  /* 0x0000005400577308 */ /* 0x000fe20000000400 */
[C---:B------:R-:W-:Y:S02]  /*18d0*/  FMUL.FTZ R80, R79.reuse, R26 ;  /* 0x0000001a4f507220 */ /* 0x040fe40000410000 */
[----:B------:R-:W-:Y:S01]  /*18e0*/  FMUL.RZ R85, R22, 0.15915493667125701904 ;  /* 0x3e22f98316557820 */ /* 0x000fe2000040c000 */
[----:B-1----:R-:W-:Y:S01]  /*18f0*/  @P0 MOV R7, R65 ;  /* 0x0000004100070202 */ /* 0x002fe20000000f00 */
[----:B------:R-:W-:Y:S06]  /*1900*/  BAR.SYNC.DEFER_BLOCKING 0x0 ;  /* 0x0000000000007b1d */ /* 0x000fec0000010000 */
[----:B------:R-:W0:Y:S01]  /*1910*/  MUFU.EX2 R78, R78 ;  /* 0x0000004e004e7308 */ /* 0x000e220000000800 */
[----:B------:R-:W-:-:S07]  /*1920*/  FMUL.FTZ R82, R79, R0 ;  /* 0x000000004f527220 */ /* 0x000fce0000410000 */
[----:B------:R-:W1:Y:S01]  /*1930*/  MUFU.COS R81, R84 ;  /* 0x0000005400517308 */ /* 0x000e620000000000 */
[----:B------:R-:W-:-:S07]  /*1940*/  HADD2.F32 R79, -RZ, R2.H0_H0 ;  /* 0x20000002ff4f7230 */ /* 0x000fce0000004100 */
[----:B------:R-:W-:Y:S01]  /*1950*/  MUFU.EX2 R80, R80 ;  /* 0x0000005000507308 */ /* 0x000fe20000000800 */
[----:B------:R2:W5:Y:S07]  /*1960*/  @P0 LDG.E.64 R10, [R6.64+0x8] ;  /* 0x00000806060a0981 */ /* 0x00056e000c1e1b00 */
[----:B------:R-:W3:Y:S01]  /*1970*/  MUFU.COS R23, R85 ;  /* 0x0000005500177308 */ /* 0x000ee20000000000 */
[----:B--2---:R-:W-:-:S07]  /*1980*/  FMUL.FTZ R6, R21, R0 ;  /* 0x0000000015067220 */ /* 0x004fce0000410000 */
[----:B------:R-:W2:Y:S01]  /*1990*/  MUFU.SIN R7, R85 ;  /* 0x0000005500077308 */ /* 0x000ea20000000400 */
[----:B------:R-:W-:Y:S02]  /*19a0*/  FMUL.RZ R89, R6, 0.15915493667125701904 ;  /* 0x3e22f98306597820 */ /* 0x000fe4000040c000 */
[----:B------:R-:W-:Y:S02]  /*19b0*/  FMUL.FTZ R88, R79, R30 ;  /* 0x0000001e4f587220 */ /* 0x000fe40000410000 */
[----:B0-----:R-:W-:-:S03]  /*19c0*/  FMUL.FTZ R87, R78, R87 ;  /* 0x000000574e577220 */ /* 0x001fc60000410000 */
[----:B------:R2:W-:Y:S01]  /*19d0*/  MUFU.EX2 R83, R82 ;  /* 0x0000005200537308 */ /* 0x0005e20000000800 */
[----:B-1----:R-:W-:Y:S02]  /*19e0*/  FMUL.FTZ R86, R78, R81 ;  /* 0x000000514e567220 */ /* 0x002fe40000410000 */
[----:B------:R-:W-:-:S05]  /*19f0*/  FMUL.FTZ R81, R87, R88 ;  /* 0x0000005857517220 */ /* 0x000fca0000410000 */
[----:B------:R-:W0:Y:S01]  /*1a00*/  MUFU.COS R22, R89 ;  /* 0x0000005900167308 */ /* 0x000e220000000000 */
[----:B---3--:R-:W-:-:S07]  /*1a10*/  FMUL.FTZ R84, R80, R23 ;  /* 0x0000001750547220 */ /* 0x008fce0000410000 */
[----:B------:R-:W1:Y:S01]  /*1a20*/  MUFU.SIN R6, R89 ;  /* 0x0000005900067308 */ /* 0x000e620000000400 */
[----:B--2---:R-:W-:Y:S02]  /*1a30*/  FMUL.FTZ R82, R80, R7 ;  /* 0x0000000750527220 */ /* 0x004fe40000410000 */
[----:B------:R-:W-:Y:S02]  /*1a40*/  FMUL.FTZ R7, RZ, R87 ;  /* 0x00000057ff077220 */ /* 0x000fe40000410000 */
[----:B------:R-:W-:Y:S01]  /*1a50*/  FFMA.FTZ R23, RZ, R86, R81 ;  /* 0x00000056ff177223 */ /* 0x000fe20000010051 */
[----:B------:R-:W-:Y:S01]  /*1a60*/  HADD2.F32 R81, -RZ, R2.H1_H1 ;  /* 0x30000002ff517230 */ /* 0x000fe20000004100 */
[----:B------:R-:W-:Y:S02]  /*1a70*/  FFMA.FTZ R7, R86, R88, -R7 ;  /* 0x0000005856077223 */ /* 0x000fe40000010807 */
[----:B------:R-:W-:Y:S02]  /*1a80*/  FADD.FTZ R85, RZ, R23 ;  /* 0x00000017ff557221 */ /* 0x000fe40000010000 */
[----:B0-----:R-:W-:-:S02]  /*1a90*/  FMUL.FTZ R80, R83, R22 ;  /* 0x0000001653507220 */ /* 0x001fc40000410000 */
[----:B------:R-:W-:Y:S02]  /*1aa0*/  FFMA.FTZ R23, R81, R28, R7 ;  /* 0x0000001c51177223 */ /* 0x000fe40000010007 */
[----:B------:R-:W-:Y:S02]  /*1ab0*/  FMUL.FTZ R22, R82, R85 ;  /* 0x0000005552167220 */ /* 0x000fe40000410000 */
[----:B-1----:R-:W-:Y:S02]  /*1ac0*/  FMUL.FTZ R78, R83, R6 ;  /* 0x00000006534e7220 */ /* 0x002fe40000410000 */
[-C--:B------:R-:W-:Y:S02]  /*1ad0*/  FMUL.FTZ R6, R8, R87.reuse ;  /* 0x0000005708067220 */ /* 0x080fe40000410000 */
[----:B------:R-:W-:Y:S02]  /*1ae0*/  FMUL.FTZ R7, R9, R87 ;  /* 0x0000005709077220 */ /* 0x000fe40000410000 */
[----:B------:R-:W-:-:S02]  /*1af0*/  FMUL.FTZ R89, R82, R23 ;  /* 0x0000001752597220 */ /* 0x000fc40000410000 */
[----:B------:R-:W-:Y:S01]  /*1b00*/  FFMA.FTZ R22, R84, R23, -R22 ;  /* 0x0000001754167223 */ /* 0x000fe20000010816 */
[----:B------:R-:W-:Y:S01]  /*1b10*/  HADD2.F32 R83, -RZ, R3.H0_H0 ;  /* 0x20000003ff537230 */ /* 0x000fe20000004100 */
[-C--:B------:R-:W-:Y:S02]  /*1b20*/  FFMA.FTZ R23, R9, R86.reuse, R6 ;  /* 0x0000005609177223 */ /* 0x080fe40000010006 */
[----:B------:R-:W-:Y:S02]  /*1b30*/  FFMA.FTZ R7, R8, R86, -R7 ;  /* 0x0000005608077223 */ /* 0x000fe40000010807 */
[C---:B------:R-:W-:Y:S02]  /*1b40*/  FMUL.FTZ R6, R82.reuse, R23 ;  /* 0x0000001752067220 */ /* 0x040fe40000410000 */
[----:B------:R-:W-:Y:S02]  /*1b50*/  FFMA.FTZ R91, R83, R26, R22 ;  /* 0x0000001a535b7223 */ /* 0x000fe40000010016 */
[----:B------:R-:W-:-:S02]  /*1b60*/  FMUL.FTZ R22, R82, R7 ;  /* 0x0000000752167220 */ /* 0x000fc40000410000 */
[C---:B------:R-:W-:Y:S02]  /*1b70*/  FFMA.FTZ R7, R84.reuse, R7, -R6 ;  /* 0x0000000754077223 */ /* 0x040fe40000010806 */
[----:B------:R-:W-:Y:S02]  /*1b80*/  FFMA.FTZ R23, R84, R23, R22 ;  /* 0x0000001754177223 */ /* 0x000fe40000010016 */
[C---:B------:R-:W-:Y:S02]  /*1b90*/  FMUL.FTZ R6, R78.reuse, R7 ;  /* 0x000000074e067220 */ /* 0x040fe40000410000 */
[-C--:B------:R-:W-:Y:S02]  /*1ba0*/  FMUL.FTZ R93, R78, R23.reuse ;  /* 0x000000174e5d7220 */ /* 0x080fe40000410000 */
[----:B------:R-:W-:Y:S02]  /*1bb0*/  FFMA.FTZ R6, R80, R23, R6 ;  /* 0x0000001750067223 */ /* 0x000fe40000010006 */
[----:B------:R0:W1:Y:S01]  /*1bc0*/  @P2 LDS.64 R22, [R41.X8+0x1568] ;  /* 0x0015680029162984 */ /* 0x0000620000008a00 */
[----:B------:R-:W-:-:S02]  /*1bd0*/  FFMA.FTZ R89, R84, R85, R89 ;  /* 0x0000005554597223 */ /* 0x000fc40000010059 */
[----:B------:R-:W-:Y:S02]  /*1be0*/  FMUL.FTZ R85, R78, R91 ;  /* 0x0000005b4e557220 */ /* 0x000fe40000410000 */
[----:B------:R-:W-:-:S04]  /*1bf0*/  FADD.FTZ R89, RZ, R89 ;  /* 0x00000059ff597221 */ /* 0x000fc80000010000 */
[-C--:B------:R-:W-:Y:S02]  /*1c00*/  FFMA.FTZ R94, R80, R89.reuse, R85 ;  /* 0x00000059505e7223 */ /* 0x080fe40000010055 */
[----:B------:R-:W-:Y:S01]  /*1c10*/  FMUL.FTZ R89, R78, R89 ;  /* 0x000000594e597220 */ /* 0x000fe20000410000 */
[----:B------:R-:W-:-:S03]  /*1c20*/  HADD2.F32 R85, -RZ, R3.H1_H1 ;  /* 0x30000003ff557230 */ /* 0x000fc60000004100 */
[C---:B------:R-:W-:Y:S02]  /*1c30*/  FFMA.FTZ R89, R80.reuse, R91, -R89 ;  /* 0x0000005b50597223 */ /* 0x040fe40000010859 */
[----:B------:R-:W-:Y:S02]  /*1c40*/  FFMA.FTZ R93, R80, R7, -R93 ;  /* 0x00000007505d7223 */ /* 0x000fe4000001085d */
[----:B------:R-:W-:Y:S02]  /*1c50*/  FADD.FTZ R94, RZ, R94 ;  /* 0x0000005eff5e7221 */ /* 0x000fe40000010000 */
[----:B------:R-:W-:Y:S01]  /*1c60*/  FFMA.FTZ R95, R85, R0, R89 ;  /* 0x00000000555f7223 */ /* 0x000fe20000010059 */
[----:B------:R-:W-:Y:S05]  /*1c70*/  @P2 BRA `(.L_x_13082) ;  /* 0x0000006000002947 */ /* 0x000fea0003800000 */
[----:B0-----:R-:W-:Y:S01]  /*1c80*/  IADD3 R7, -R36, c[0x0][0x174], RZ ;  /* 0x00005d0024077a10 */ /* 0x001fe20007ffe1ff */
[----:B-1----:R-:W-:Y:S01]  /*1c90*/  HFMA2.MMA R23, -RZ, RZ, 0, 0 ;  /* 0x00000000ff177435 */ /* 0x002fe200000001ff */
[----:B------:R-:W-:Y:S02]  /*1ca0*/  MOV R22, 0x3f800000 ;  /* 0x3f80000000167802 */ /* 0x000fe40000000f00 */
[----:B------:R-:W-:-:S13]  /*1cb0*/  ISETP.NE.AND P3, PT, R7, c[0x0][0x174], PT ;  /* 0x00005d0007007a0c */ /* 0x000fda0003f65270 */
[----:B------:R-:W-:-:S05]  /*1cc0*/  @P3 LEA R7, R55, R76, 0xb ;  /* 0x0000004c37073211 */ /* 0x000fca00078e58ff */
[----:B------:R0:W1:Y:S02]  /*1cd0*/  @P3 LDS.64 R22, [R7+0x560] ;  /* 0x0005600007163984 */ /* 0x0000640000000a00 */
.L_x_13082:
[----:B0-----:R-:W-:Y:S05]  /*1ce0*/  BSYNC B0 ;  /* 0x0000000000007941 */ /* 0x001fea0003800000 */
.L_x_13081:
[----:B------:R-:W0:Y:S01]  /*1cf0*/  SHFL.UP PT, R90, R95, 0x1, RZ ;  /* 0x042000005f5a7989 */ /* 0x000e2200000e00ff */
[----:B------:R-:W-:Y:S01]  /*1d00*/  ISETP.GE.AND P3, PT, R39, 0x1, PT ;  /* 0x000000012700780c */ /* 0x000fe20003f66270 */
[----:B------:R-:W-:Y:S01]  /*1d10*/  BSSY B0, `(.L_x_13083) ;  /* 0x0000096000007945 */ /* 0x000fe20003800000 */
[----:B------:R-:W-:Y:S01]  /*1d20*/  ISETP.NE.AND P4, PT, R97, RZ, PT ;  /* 0x000000ff6100720c */ /* 0x000fe20003f85270 */
[----:B------:R-:W2:Y:S01]  /*1d30*/  SHFL.UP PT, R91, R94, 0x1, RZ ;  /* 0x042000005e5b7989 */ /* 0x000ea200000e00ff */
[----:B------:R-:W-:-:S03]  /*1d40*/  ISETP.GT.U32.AND P6, PT, R92, 0x1d, PT ;  /* 0x0000001d5c00780c */ /* 0x000fc60003fc4070 */
[----:B------:R-:W3:Y:S04]  /*1d50*/  SHFL.UP PT, R7, R93, 0x1, RZ ;  /* 0x042000005d077989 */ /* 0x000ee800000e00ff */
[----:B------:R-:W4:Y:S04]  /*1d60*/  SHFL.UP PT, R89, R6, 0x1, RZ ;  /* 0x0420000006597989 */ /* 0x000f2800000e00ff */
[----:B-----5:R-:W-:Y:S04]  /*1d70*/  SHFL.IDX PT, R10, R10, RZ, 0x1f ;  /* 0x00001fff0a0a7589 */ /* 0x020fe800000e0000 */
[----:B------:R-:W-:Y:S01]  /*1d80*/  SHFL.IDX PT, R11, R11, RZ, 0x1f ;  /* 0x00001fff0b0b7589 */ /* 0x000fe200000e0000 */
[----:B0-----:R-:W-:-:S02]  /*1d90*/  FMUL.FTZ R102, R6, R90 ;  /* 0x0000005a06667220 */ /* 0x001fc40000410000 */
[CC--:B--2---:R-:W-:Y:S02]  /*1da0*/  FMUL.FTZ R98, R6.reuse, R91.reuse ;  /* 0x0000005b06627220 */ /* 0x0c4fe40000410000 */
[C---:B------:R-:W-:Y:S02]  /*1db0*/  FFMA.FTZ R91, R93.reuse, R91, R102 ;  /* 0x0000005b5d5b7223 */ /* 0x040fe40000010066 */
        /* <DEDUP_REMOVED lines=9> */
[----:B------:R-:W-:Y:S01]  /*1e50*/  ISETP.GE.AND P3, PT, R39, 0x2, PT ;  /* 0x000000022700780c */ /* 0x000fe20003f66270 */
[----:B------:R-:W-:Y:S02]  /*1e60*/  FMUL.FTZ R102, R5, R24 ;  /* 0x0000001805667220 */ /* 0x000fe40000410000 */
[----:B------:R-:W2:Y:S02]  /*1e70*/  SHFL.UP PT, R96, R95, 0x2, RZ ;  /* 0x044000005f607989 */ /* 0x000ea400000e00ff */
[----:B------:R-:W-:-:S02]  /*1e80*/  FFMA.FTZ R102, R4, R25, R102 ;  /* 0x0000001904667223 */ /* 0x000fc40000010066 */
[----:B------:R-:W3:Y:S02]  /*1e90*/  SHFL.UP PT, R6, R93, 0x2, RZ ;  /* 0x044000005d067989 */ /* 0x000ee400000e00ff */
[-C--:B------:R-:W-:Y:S02]  /*1ea0*/  FMUL.FTZ R101, R75, R102.reuse ;  /* 0x000000664b657220 */ /* 0x080fe40000410000 */
[----:B------:R-:W4:Y:S01]  /*1eb0*/  SHFL.UP PT, R90, R99, 0x2, RZ ;  /* 0x04400000635a7989 */ /* 0x000f2200000e00ff */
[----:B------:R-:W-:Y:S02]  /*1ec0*/  FMUL.FTZ R103, R73, R102 ;  /* 0x0000006649677220 */ /* 0x000fe40000410000 */
[C---:B0-----:R-:W-:Y:S02]  /*1ed0*/  FMUL.FTZ R7, R99.reuse, R98 ;  /* 0x0000006263077220 */ /* 0x041fe40000410000 */
[-C--:B--2---:R-:W-:Y:S02]  /*1ee0*/  FMUL.FTZ R91, R99, R96.reuse ;  /* 0x00000060635b7220 */ /* 0x084fe40000410000 */
[----:B------:R-:W-:-:S02]  /*1ef0*/  FFMA.FTZ R96, R93, R96, -R7 ;  /* 0x000000605d607223 */ /* 0x000fc40000010807 */
[----:B---3--:R-:W-:Y:S02]  /*1f00*/  FMUL.FTZ R89, R99, R6 ;  /* 0x0000000663597220 */ /* 0x008fe40000410000 */
[----:B------:R-:W-:Y:S02]  /*1f10*/  FFMA.FTZ R91, R93, R98, R91 ;  /* 0x000000625d5b7223 */ /* 0x000fe4000001005b */
[-C--:B----4-:R-:W-:Y:S02]  /*1f20*/  FMUL.FTZ R7, R99, R90.reuse ;  /* 0x0000005a63077220 */ /* 0x090fe40000410000 */
[C---:B------:R-:W-:Y:S02]  /*1f30*/  FFMA.FTZ R90, R93.reuse, R90, R89 ;  /* 0x0000005a5d5a7223 */ /* 0x040fe40000010059 */
[----:B------:R-:W-:Y:S02]  /*1f40*/  @P3 FFMA.FTZ R93, R93, R6, -R7 ;  /* 0x000000065d5d3223 */ /* 0x000fe40000010807 */
[----:B------:R-:W-:Y:S01]  /*1f50*/  @P3 FADD.FTZ R94, R94, R91 ;  /* 0x0000005b5e5e3221 */ /* 0x000fe20000010000 */
[----:B------:R-:W-:Y:S01]  /*1f60*/  FSEL R99, R99, R90, !P3 ;  /* 0x0000005a63637208 */ /* 0x000fe20005800000 */
[----:B------:R-:W-:Y:S01]  /*1f70*/  @P3 FADD.FTZ R95, R95, R96 ;  /* 0x000000605f5f3221 */ /* 0x000fe20000010000 */
[----:B------:R-:W0:Y:S01]  /*1f80*/  SHFL.UP PT, R6, R93, 0x4, RZ ;  /* 0x048000005d067989 */ /* 0x000e2200000e00ff */
[----:B------:R-:W-:Y:S01]  /*1f90*/  ISETP.GE.AND P3, PT, R39, 0x4, PT ;  /* 0x000000042700780c */ /* 0x000fe20003f66270 */
[----:B------:R-:W-:-:S02]  /*1fa0*/  FMUL.FTZ R7, R5, R25 ;  /* 0x0000001905077220 */ /* 0x000fc40000410000 */
[----:B------:R-:W2:Y:S02]  /*1fb0*/  SHFL.UP PT, R104, R94, 0x4, RZ ;  /* 0x048000005e687989 */ /* 0x000ea400000e00ff */
[----:B------:R-:W-:Y:S02]  /*1fc0*/  FFMA.FTZ R90, R4, R24, -R7 ;  /* 0x00000018045a7223 */ /* 0x000fe40000010807 */
[----:B------:R-:W3:Y:S01]  /*1fd0*/  SHFL.UP PT, R98, R95, 0x4, RZ ;  /* 0x048000005f627989 */ /* 0x000ee200000e00ff */
[----:B------:R-:W-:-:S03]  /*1fe0*/  FMUL.FTZ R7, R80, R101 ;  /* 0x0000006550077220 */ /* 0x000fc60000410000 */
[----:B------:R-:W4:Y:S01]  /*1ff0*/  SHFL.UP PT, R96, R99, 0x4, RZ ;  /* 0x0480000063607989 */ /* 0x000f2200000e00ff */
[C---:B0-----:R-:W-:Y:S02]  /*2000*/  FMUL.FTZ R5, R99.reuse, R6 ;  /* 0x0000000663057220 */ /* 0x041fe40000410000 */
[C---:B--2---:R-:W-:Y:S02]  /*2010*/  FMUL.FTZ R89, R99.reuse, R104 ;  /* 0x0000006863597220 */ /* 0x044fe40000410000 */
[-C--:B---3--:R-:W-:Y:S02]  /*2020*/  FMUL.FTZ R91, R99, R98.reuse ;  /* 0x00000062635b7220 */ /* 0x088fe40000410000 */
[C---:B------:R-:W-:Y:S02]  /*2030*/  FFMA.FTZ R98, R93.reuse, R98, -R89 ;  /* 0x000000625d627223 */ /* 0x040fe40000010859 */
[C---:B----4-:R-:W-:Y:S02]  /*2040*/  FFMA.FTZ R24, R93.reuse, R96, R5 ;  /* 0x000000605d187223 */ /* 0x050fe40000010005 */
[----:B------:R-:W-:-:S02]  /*2050*/  FFMA.FTZ R91, R93, R104, R91 ;  /* 0x000000685d5b7223 */ /* 0x000fc4000001005b */
[C---:B------:R-:W-:Y:S02]  /*2060*/  FMUL.FTZ R96, R99.reuse, R96 ;  /* 0x0000006063607220 */ /* 0x040fe40000410000 */
[----:B------:R-:W-:Y:S01]  /*2070*/  @P3 FADD.FTZ R94, R94, R91 ;  /* 0x0000005b5e5e3221 */ /* 0x000fe20000010000 */
[----:B------:R-:W-:Y:S01]  /*2080*/  FSEL R91, R99, R24, !P3 ;  /* 0x00000018635b7208 */ /* 0x000fe20005800000 */
[----:B------:R-:W-:Y:S02]  /*2090*/  @P3 FADD.FTZ R95, R95, R98 ;  /* 0x000000625f5f3221 */ /* 0x000fe40000010000 */
[----:B------:R-:W-:Y:S01]  /*20a0*/  @P3 FFMA.FTZ R93, R93, R6, -R96 ;  /* 0x000000065d5d3223 */ /* 0x000fe20000010860 */
[----:B------:R-:W0:Y:S01]  /*20b0*/  SHFL.UP PT, R108, R94, 0x8, RZ ;  /* 0x050000005e6c7989 */ /* 0x000e2200000e00ff */
[-C--:B------:R-:W-:Y:S01]  /*20c0*/  FMUL.FTZ R99, R75, R90.reuse ;  /* 0x0000005a4b637220 */ /* 0x080fe20000410000 */
[----:B------:R-:W-:Y:S01]  /*20d0*/  ISETP.GE.AND P3, PT, R39, 0x8, PT ;  /* 0x000000082700780c */ /* 0x000fe20003f66270 */
[----:B------:R-:W-:Y:S01]  /*20e0*/  FMUL.FTZ R5, R78, R101 ;  /* 0x000000654e057220 */ /* 0x000fe20000410000 */
[----:B------:R-:W2:Y:S01]  /*20f0*/  SHFL.UP PT, R106, R95, 0x8, RZ ;  /* 0x050000005f6a7989 */ /* 0x000ea200000e00ff */
[----:B------:R-:W-:-:S02]  /*2100*/  FMUL.FTZ R98, R77, R90 ;  /* 0x0000005a4d627220 */ /* 0x000fc40000410000 */
[-C--:B------:R-:W-:Y:S01]  /*2110*/  FFMA.FTZ R5, R80, R99.reuse, -R5 ;  /* 0x0000006350057223 */ /* 0x080fe20000010805 */
[----:B------:R-:W3:Y:S01]  /*2120*/  SHFL.UP PT, R4, R93, 0x8, RZ ;  /* 0x050000005d047989 */ /* 0x000ee200000e00ff */
[----:B------:R-:W-:Y:S02]  /*2130*/  FMUL.FTZ R96, R77, R102 ;  /* 0x000000664d607220 */ /* 0x000fe40000410000 */
[----:B------:R-:W-:Y:S01]  /*2140*/  FFMA.FTZ R7, -R78, R99, -R7 ;  /* 0x000000634e077223 */ /* 0x000fe20000010907 */
[----:B------:R-:W4:Y:S01]  /*2150*/  SHFL.UP PT, R6, R91, 0x8, RZ ;  /* 0x050000005b067989 */ /* 0x000f2200000e00ff */
[----:B------:R-:W-:Y:S02]  /*2160*/  FADD.FTZ R5, R98, R5 ;  /* 0x0000000562057221 */ /* 0x000fe40000010000 */
[----:B------:R-:W-:Y:S02]  /*2170*/  FADD.FTZ R7, -R96, R7 ;  /* 0x0000000760077221 */ /* 0x000fe40000010100 */
[----:B------:R-:W-:-:S02]  /*2180*/  FMUL.FTZ R104, R82, -R5 ;  /* 0x8000000552687220 */ /* 0x000fc40000410000 */
[-C--:B------:R-:W-:Y:S02]  /*2190*/  FMUL.FTZ R24, R82, -R7.reuse ;  /* 0x8000000752187220 */ /* 0x080fe40000410000 */
[C---:B------:R-:W-:Y:S02]  /*21a0*/  FFMA.FTZ R104, R84.reuse, R7, R104 ;  /* 0x0000000754687223 */ /* 0x040fe40000010068 */
[----:B------:R-:W-:Y:S02]  /*21b0*/  FFMA.FTZ R24, R84, R5, -R24 ;  /* 0x0000000554187223 */ /* 0x000fe40000010818 */
[----:B0-----:R-:W-:Y:S02]  /*21c0*/  FMUL.FTZ R25, R91, R108 ;  /* 0x0000006c5b197220 */ /* 0x001fe40000410000 */
[----:B------:R-:W-:Y:S02]  /*21d0*/  FADD.FTZ R104, -R103, R104 ;  /* 0x0000006867687221 */ /* 0x000fe40000010100 */
[----:B--2---:R-:W-:-:S02]  /*21e0*/  FMUL.FTZ R89, R91, R106 ;  /* 0x0000006a5b597220 */ /* 0x004fc40000410000 */
[----:B------:R-:W-:Y:S02]  /*21f0*/  FFMA.FTZ R106, R93, R106, -R25 ;  /* 0x0000006a5d6a7223 */ /* 0x000fe40000010819 */
[----:B---3--:R-:W-:Y:S02]  /*2200*/  FMUL.FTZ R7, R91, R4 ;  /* 0x000000045b077220 */ /* 0x008fe40000410000 */
[----:B------:R-:W-:Y:S02]  /*2210*/  FFMA.FTZ R89, R93, R108, R89 ;  /* 0x0000006c5d597223 */ /* 0x000fe40000010059 */
[-C--:B----4-:R-:W-:Y:S02]  /*2220*/  FMUL.FTZ R5, R91, R6.reuse ;  /* 0x000000065b057220 */ /* 0x090fe40000410000 */
[C---:B------:R-:W-:Y:S02]  /*2230*/  FFMA.FTZ R6, R93.reuse, R6, R7 ;  /* 0x000000065d067223 */ /* 0x040fe40000010007 */
[----:B------:R-:W-:Y:S01]  /*2240*/  @P3 FFMA.FTZ R93, R93, R4, -R5 ;  /* 0x000000045d5d3223 */ /* 0x000fe20000010805 */
[----:B------:R-:W-:Y:S01]  /*2250*/  HFMA2.MMA R5, -RZ, RZ, 0, 0 ;  /* 0x00000000ff057435 */ /* 0x000fe200000001ff */
[----:B-1----:R-:W-:Y:S01]  /*2260*/  FMUL.FTZ R4, R78, -R22 ;  /* 0x800000164e047220 */ /* 0x002fe20000410000 */
[----:B------:R-:W-:Y:S01]  /*2270*/  FSEL R91, R91, R6, !P3 ;  /* 0x000000065b5b7208 */ /* 0x000fe20005800000 */
[----:B------:R-:W-:-:S02]  /*2280*/  @P3 FADD.FTZ R94, R94, R89 ;  /* 0x000000595e5e3221 */ /* 0x000fc40000010000 */
[----:B------:R-:W-:Y:S01]  /*2290*/  @P3 FADD.FTZ R95, R95, R106 ;  /* 0x0000006a5f5f3221 */ /* 0x000fe20000010000 */
[----:B------:R-:W-:Y:S01]  /*22a0*/  ISETP.GE.AND P3, PT, R39, 0x10, PT ;  /* 0x000000102700780c */ /* 0x000fe20003f66270 */
[-C--:B------:R-:W-:Y:S01]  /*22b0*/  FMUL.FTZ R7, R78, R23.reuse ;  /* 0x000000174e077220 */ /* 0x080fe20000410000 */
[----:B------:R-:W0:Y:S01]  /*22c0*/  SHFL.UP PT, R106, R93, 0x10, RZ ;  /* 0x060000005d6a7989 */ /* 0x000e2200000e00ff */
[C---:B------:R-:W-:Y:S01]  /*22d0*/  FFMA.FTZ R25, R80.reuse, -R23, R4 ;  /* 0x8000001750197223 */ /* 0x040fe20000010004 */
[----:B------:R-:W-:Y:S01]  /*22e0*/  MOV R4, 0x3f800000 ;  /* 0x3f80000000047802 */ /* 0x000fe20000000f00 */
[----:B------:R-:W-:Y:S01]  /*22f0*/  FFMA.FTZ R7, R80, R22, -R7 ;  /* 0x0000001650077223 */ /* 0x000fe20000010807 */
[----:B------:R-:W1:Y:S01]  /*2300*/  SHFL.UP PT, R110, R94, 0x10, RZ ;  /* 0x060000005e6e7989 */ /* 0x000e6200000e00ff */
[C---:B------:R-:W-:Y:S02]  /*2310*/  FMUL.FTZ R89, R82.reuse, -R25 ;  /* 0x8000001952597220 */ /* 0x040fe40000410000 */
[-C--:B------:R-:W-:Y:S01]  /*2320*/  FMUL.FTZ R105, R82, -R7.reuse ;  /* 0x8000000752697220 */ /* 0x080fe20000410000 */
[----:B------:R-:W2:Y:S01]  /*2330*/  SHFL.UP PT, R112, R95, 0x10, RZ ;  /* 0x060000005f707989 */ /* 0x000ea200000e00ff */
[----:B------:R-:W-:-:S02]  /*2340*/  FFMA.FTZ R107, R84, R7, -R89 ;  /* 0x00000007546b7223 */ /* 0x000fc40000010859 */
[----:B------:R-:W-:Y:S01]  /*2350*/  CS2R R6, SRZ ;  /* 0x0000000000067805 */ /* 0x000fe2000001ff00 */
[----:B------:R-:W3:Y:S01]  /*2360*/  SHFL.UP PT, R108, R91, 0x10, RZ ;  /* 0x060000005b6c7989 */ /* 0x000ee200000e00ff */
[----:B------:R-:W-:Y:S02]  /*2370*/  FMUL.FTZ R89, R73, R90 ;  /* 0x0000005a49597220 */ /* 0x000fe40000410000 */
[----:B------:R-:W-:Y:S02]  /*2380*/  FFMA.FTZ R109, R84, R25, R105 ;  /* 0x00000019546d7223 */ /* 0x000fe40000010069 */
[----:B------:R-:W4:Y:S01]  /*2390*/  @P4 LDS.128 R4, [UR4+0x1660] ;  /* 0x00166004ff044984 */ /* 0x000f220008000c00 */
[----:B------:R-:W-:Y:S02]  /*23a0*/  FADD.FTZ R24, R89, R24 ;  /* 0x0000001859187221 */ /* 0x000fe40000010000 */
[C---:B------:R-:W-:Y:S02]  /*23b0*/  FMUL.FTZ R105, R87.reuse, -R104 ;  /* 0x8000006857697220 */ /* 0x040fe40000410000 */
[----:B------:R-:W-:-:S02]  /*23c0*/  FMUL.FTZ R25, R87, -R109 ;  /* 0x8000006d57197220 */ /* 0x000fc40000410000 */
[CC--:B------:R-:W-:Y:S02]  /*23d0*/  FMUL.FTZ R111, R87.reuse, -R107.reuse ;  /* 0x8000006b576f7220 */ /* 0x0c0fe40000410000 */
[-C--:B------:R-:W-:Y:S02]  /*23e0*/  FMUL.FTZ R113, R87, -R24.reuse ;  /* 0x8000001857717220 */ /* 0x080fe40000410000 */
[C---:B------:R-:W-:Y:S02]  /*23f0*/  FFMA.FTZ R105, R86.reuse, R24, -R105 ;  /* 0x0000001856697223 */ /* 0x040fe40000010869 */
[C---:B------:R-:W-:Y:S02]  /*2400*/  FFMA.FTZ R25, R86.reuse, R107, -R25 ;  /* 0x0000006b56197223 */ /* 0x040fe40000010819 */
[----:B------:R-:W-:Y:S02]  /*2410*/  FFMA.FTZ R24, R86, R109, R111 ;  /* 0x0000006d56187223 */ /* 0x000fe4000001006f */
[----:B0-----:R-:W-:-:S02]  /*2420*/  FMUL.FTZ R107, R91, R106 ;  /* 0x0000006a5b6b7220 */ /* 0x001fc40000410000 */
[C---:B-1----:R-:W-:Y:S02]  /*2430*/  FMUL.FTZ R109, R91.reuse, R110 ;  /* 0x0000006e5b6d7220 */ /* 0x042fe40000410000 */
[C---:B--2---:R-:W-:Y:S02]  /*2440*/  FMUL.FTZ R111, R91.reuse, R112 ;  /* 0x000000705b6f7220 */ /* 0x044fe40000410000 */
[----:B------:R-:W-:Y:S02]  /*2450*/  FFMA.FTZ R113, R86, R104, R113 ;  /* 0x0000006856717223 */ /* 0x000fe40000010071 */
[-C--:B---3--:R-:W-:Y:S02]  /*2460*/  FMUL.FTZ R104, R91, R108.reuse ;  /* 0x0000006c5b687220 */ /* 0x088fe40000410000 */
[C---:B------:R-:W-:Y:S02]  /*2470*/  FFMA.FTZ R108, R93.reuse, R108, R107 ;  /* 0x0000006c5d6c7223 */ /* 0x040fe4000001006b */
[----:B------:R-:W-:-:S02]  /*2480*/  FFMA.FTZ R112, R93, R112, -R109 ;  /* 0x000000705d707223 */ /* 0x000fc4000001086d */
[----:B------:R-:W-:Y:S01]  /*2490*/  FFMA.FTZ R111, R93, R110, R111 ;  /* 0x0000006e5d6f7223 */ /* 0x000fe2000001006f */
[----:B------:R-:W-:Y:S01]  /*24a0*/  FSEL R108, R91, R108, !P3 ;  /* 0x0000006c5b6c7208 */ /* 0x000fe20005800000 */
[----:B------:R-:W-:Y:S01]  /*24b0*/  @P3 FFMA.FTZ R93, R93, R106, -R104 ;  /* 0x0000006a5d5d3223 */ /* 0x000fe20000010868 */
[----:B------:R0:W1:Y:S01]  /*24c0*/  SHFL.DOWN PT, R109, R25, 0x1, 0x1f ;  /* 0x08201f00196d7f89 */ /* 0x00006200000e0000 */
[----:B------:R-:W-:Y:S02]  /*24d0*/  @P3 FADD.FTZ R95, R95, R112 ;  /* 0x000000705f5f3221 */ /* 0x000fe40000010000 */
[----:B------:R-:W-:Y:S01]  /*24e0*/  @P3 FADD.FTZ R94, R94, R111 ;  /* 0x0000006f5e5e3221 */ /* 0x000fe20000010000 */
[----:B------:R-:W-:Y:S01]  /*24f0*/  ISETP.NE.AND P3, PT, R92, 0x1f, PT ;  /* 0x0000001f5c00780c */ /* 0x000fe20003f65270 */
[C---:B------:R-:W-:Y:S01]  /*2500*/  FMUL.FTZ R104, R72.reuse, R90 ;  /* 0x0000005a48687220 */ /* 0x040fe20000410000 */
[----:B------:R0:W2:Y:S01]  /*2510*/  SHFL.DOWN PT, R111, R24, 0x1, 0x1f ;  /* 0x08201f00186f7f89 */ /* 0x0000a200000e0000 */
[----:B------:R-:W-:-:S02]  /*2520*/  FMUL.FTZ R102, R72, R102 ;  /* 0x0000006648667220 */ /* 0x000fc40000410000 */
[----:B------:R-:W-:Y:S01]  /*2530*/  FADD.FTZ R90, R104, R105 ;  /* 0x00000069685a7221 */ /* 0x000fe20000010000 */
[----:B------:R-:W3:Y:S01]  /*2540*/  SHFL.UP PT, R95, R95, 0x1, RZ ;  /* 0x042000005f5f7989 */ /* 0x000ee200000e00ff */
[----:B------:R-:W-:-:S03]  /*2550*/  FADD.FTZ R91, -R102, R113 ;  /* 0x00000071665b7221 */ /* 0x000fc60000010100 */
[----:B------:R0:W0:Y:S04]  /*2560*/  SHFL.DOWN PT, R107, R90, 0x1, 0x1f ;  /* 0x08201f005a6b7f89 */ /* 0x00002800000e0000 */
[----:B------:R0:W0:Y:S04]  /*2570*/  SHFL.DOWN PT, R113, R91, 0x1, 0x1f ;  /* 0x08201f005b717f89 */ /* 0x00002800000e0000 */
[----:B------:R-:W0:Y:S04]  /*2580*/  SHFL.UP PT, R94, R94, 0x1, RZ ;  /* 0x042000005e5e7989 */ /* 0x000e2800000e00ff */
[----:B------:R-:W0:Y:S04]  /*2590*/  SHFL.UP PT, R93, R93, 0x1, RZ ;  /* 0x042000005d5d7989 */ /* 0x000e2800000e00ff */
[----:B------:R0:W0:Y:S01]  /*25a0*/  SHFL.UP PT, R105, R108, 0x1, RZ ;  /* 0x042000006c697989 */ /* 0x00002200000e00ff */
[----:B------:R-:W-:Y:S05]  /*25b0*/  @!P3 BRA `(.L_x_13084) ;  /* 0x000000b00000b947 */ /* 0x000fea0003800000 */
[C---:B-12-4-:R-:W-:Y:S02]  /*25c0*/  FMUL.FTZ R106, R24.reuse, R111 ;  /* 0x0000006f186a7220 */ /* 0x056fe40000410000 */
[----:B0-----:R-:W-:-:S02]  /*25d0*/  FMUL.FTZ R108, R24, R113 ;  /* 0x00000071186c7220 */ /* 0x001fc40000410000 */
        /* <DEDUP_REMOVED lines=9> */
.L_x_13084:
[----:B-12-4-:R-:W-:Y:S05]  /*2670*/  BSYNC B0 ;  /* 0x0000000000007941 */ /* 0x016fea0003800000 */
.L_x_13083:
[----:B------:R1:W2:Y:S01]  /*2680*/  SHFL.DOWN PT, R109, R25, 0x2, 0x1f ;  /* 0x08401f00196d7f89 */ /* 0x0002a200000e0000 */
[----:B------:R-:W-:Y:S01]  /*2690*/  BSSY B0, `(.L_x_13085) ;  /* 0x0000013000007945 */ /* 0x000fe20003800000 */
[C---:B------:R-:W-:Y:S02]  /*26a0*/  ISETP.GT.U32.AND P3, PT, R92.reuse, 0x1b, PT ;  /* 0x0000001b5c00780c */ /* 0x040fe40003f64070 */
[----:B------:R1:W4:Y:S01]  /*26b0*/  SHFL.DOWN PT, R111, R24, 0x2, 0x1f ;  /* 0x08401f00186f7f89 */ /* 0x00032200000e0000 */
[C---:B------:R-:W-:Y:S02]  /*26c0*/  ISETP.GT.U32.AND P4, PT, R92.reuse, 0x17, PT ;  /* 0x000000175c00780c */ /* 0x040fe40003f84070 */
[----:B------:R-:W-:Y:S01]  /*26d0*/  ISETP.GT.U32.AND P5, PT, R92, 0xf, PT ;  /* 0x0000000f5c00780c */ /* 0x000fe20003fa4070 */
[----:B0-----:R1:W0:Y:S04]  /*26e0*/  SHFL.DOWN PT, R107, R90, 0x2, 0x1f ;  /* 0x08401f005a6b7f89 */ /* 0x00122800000e0000 */
[----:B------:R1:W3:Y:S01]  /*26f0*/  SHFL.DOWN PT, R113, R91, 0x2, 0x1f ;  /* 0x08401f005b717f89 */ /* 0x0002e200000e0000 */
[----:B------:R-:W-:Y:S05]  /*2700*/  @P6 BRA `(.L_x_13086) ;  /* 0x000000b000006947 */ /* 0x000fea0003800000 */
[C---:B----4-:R-:W-:Y:S02]  /*2710*/  FMUL.FTZ R106, R24.reuse, R111 ;  /* 0x0000006f186a7220 */ /* 0x050fe40000410000 */
[----:B---3--:R-:W-:-:S02]  /*2720*/  FMUL.FTZ R108, R24, R113 ;  /* 0x00000071186c7220 */ /* 0x008fc40000410000 */
[C---:B0-----:R-:W-:Y:S02]  /*2730*/  FMUL.FTZ R110, R24.reuse, R107 ;  /* 0x0000006b186e7220 */ /* 0x041fe40000410000 */
        /* <DEDUP_REMOVED lines=8> */
.L_x_13086:
[----:B------:R-:W-:Y:S05]  /*27c0*/  BSYNC B0 ;  /* 0x0000000000007941 */ /* 0x000fea0003800000 */
.L_x_13085:
[----:B--2---:R2:W1:Y:S01]  /*27d0*/  SHFL.DOWN PT, R109, R25, 0x4, 0x1f ;  /* 0x08801f00196d7f89 */ /* 0x00446200000e0000 */
[----:B------:R-:W-:Y:S03]  /*27e0*/  BSSY B0, `(.L_x_13087) ;  /* 0x0000010000007945 */ /* 0x000fe60003800000 */
[----:B----4-:R2:W4:Y:S04]  /*27f0*/  SHFL.DOWN PT, R111, R24, 0x4, 0x1f ;  /* 0x08801f00186f7f89 */ /* 0x01052800000e0000 */
[----:B0-----:R2:W0:Y:S04]  /*2800*/  SHFL.DOWN PT, R107, R90, 0x4, 0x1f ;  /* 0x08801f005a6b7f89 */ /* 0x00142800000e0000 */
[----:B---3--:R2:W3:Y:S01]  /*2810*/  SHFL.DOWN PT, R113, R91, 0x4, 0x1f ;  /* 0x08801f005b717f89 */ /* 0x0084e200000e0000 */
        /* <DEDUP_REMOVED lines=12> */
.L_x_13088:
[----:B------:R-:W-:Y:S05]  /*28e0*/  BSYNC B0 ;  /* 0x0000000000007941 */ /* 0x000fea0003800000 */
.L_x_13087:
[----:B-1----:R1:W2:Y:S01]  /*28f0*/  SHFL.DOWN PT, R109, R25, 0x8, 0x1f ;  /* 0x09001f00196d7f89 */ /* 0x0022a200000e0000 */
        /* <DEDUP_REMOVED lines=16> */
.L_x_13090:
[----:B------:R-:W-:Y:S05]  /*2a00*/  BSYNC B0 ;  /* 0x0000000000007941 */ /* 0x000fea0003800000 */
.L_x_13089:
        /* <DEDUP_REMOVED lines=17> */
.L_x_13092:
[----:B------:R-:W-:Y:S05]  /*2b20*/  BSYNC B0 ;  /* 0x0000000000007941 */ /* 0x000fea0003800000 */
.L_x_13091:
[----:B-1----:R-:W-:Y:S01]  /*2b30*/  SHFL.DOWN PT, R109, R24, 0x1, 0x1f ;  /* 0x08201f00186d7f89 */ /* 0x002fe200000e0000 */
[----:B------:R-:W-:Y:S01]  /*2b40*/  ISETP.NE.AND P3, PT, R41, RZ, PT ;  /* 0x000000ff2900720c */ /* 0x000fe20003f65270 */
[----:B------:R-:W-:Y:S02]  /*2b50*/  BSSY B0, `(.L_x_13093) ;  /* 0x00000df000007945 */ /* 0x000fe40003800000 */
[----:B------:R-:W1:Y:S04]  /*2b60*/  SHFL.IDX PT, R108, R7, RZ, 0x1f ;  /* 0x00001fff076c7589 */ /* 0x000e6800000e0000 */
[----:B0-----:R-:W0:Y:S04]  /*2b70*/  SHFL.IDX PT, R107, R6, RZ, 0x1f ;  /* 0x00001fff066b7589 */ /* 0x001e2800000e0000 */
[----:B------:R-:W5:Y:S04]  /*2b80*/  SHFL.DOWN PT, R110, R25, 0x1, 0x1f ;  /* 0x08201f00196e7f89 */ /* 0x000f6800000e0000 */
[----:B----4-:R-:W4:Y:S04]  /*2b90*/  SHFL.DOWN PT, R111, R90, 0x1, 0x1f ;  /* 0x08201f005a6f7f89 */ /* 0x010f2800000e0000 */
[----:B------:R-:W2:Y:S04]  /*2ba0*/  SHFL.DOWN PT, R112, R91, 0x1, 0x1f ;  /* 0x08201f005b707f89 */ /* 0x000ea800000e0000 */
[----:B--2---:R-:W-:Y:S01]  /*2bb0*/  SHFL.IDX PT, R24, R24, RZ, 0x1f ;  /* 0x00001fff18187589 */ /* 0x004fe200000e0000 */
[----:B-1----:R-:W-:-:S03]  /*2bc0*/  @P2 FMUL.FTZ R106, R109, R108 ;  /* 0x0000006c6d6a2220 */ /* 0x002fc60000410000 */
[----:B------:R-:W-:Y:S01]  /*2bd0*/  SHFL.IDX PT, R25, R25, RZ, 0x1f ;  /* 0x00001fff19197589 */ /* 0x000fe200000e0000 */
[----:B0-----:R-:W-:-:S03]  /*2be0*/  @P2 FMUL.FTZ R109, R109, R107 ;  /* 0x0000006b6d6d2220 */ /* 0x001fc60000410000 */
[----:B------:R-:W-:Y:S01]  /*2bf0*/  SHFL.IDX PT, R90, R90, RZ, 0x1f ;  /* 0x00001fff5a5a7589 */ /* 0x000fe200000e0000 */
[----:B-----5:R-:W-:-:S03]  /*2c00*/  @P2 FFMA.FTZ R106, R110, R107, -R106 ;  /* 0x0000006b6e6a2223 */ /* 0x020fc6000001086a */
[----:B------:R-:W-:Y:S01]  /*2c10*/  SHFL.IDX PT, R91, R91, RZ, 0x1f ;  /* 0x00001fff5b5b7589 */ /* 0x000fe200000e0000 */
[----:B------:R-:W-:Y:S02]  /*2c20*/  @P2 FFMA.FTZ R109, R110, R108, R109 ;  /* 0x0000006c6e6d2223 */ /* 0x000fe4000001006d */
[----:B----4-:R-:W-:Y:S02]  /*2c30*/  @P2 FADD.FTZ R107, R111, R106 ;  /* 0x0000006a6f6b2221 */ /* 0x010fe40000010000 */
        /* <DEDUP_REMOVED lines=13> */
[C---:B------:R-:W-:Y:S02]  /*2d10*/  FMUL.FTZ R94, R78.reuse, -R23 ;  /* 0x800000174e5e7220 */ /* 0x040fe40000410000 */
[----:B------:R-:W-:Y:S02]  /*2d20*/  FMUL.FTZ R101, R78, -R93 ;  /* 0x8000005d4e657220 */ /* 0x000fe40000410000 */
[----:B------:R-:W-:Y:S01]  /*2d30*/  @P1 FADD.FTZ R10, R95, R22 ;  /* 0x000000165f0a1221 */ /* 0x000fe20000010000 */
[----:B------:R-:W-:Y:S01]  /*2d40*/  ISETP.GT.AND P1, PT, R39, 0x1e, PT ;  /* 0x0000001e2700780c */ /* 0x000fe20003f24270 */
        /* <DEDUP_REMOVED lines=19> */
[C---:B------:R-:W-:Y:S02]  /*2e80*/  FFMA.FTZ R9, R86.reuse, R88, -R9 ;  /* 0x0000005856097223 */ /* 0x040fe40000010809 */
[----:B------:R-:W-:Y:S02]  /*2e90*/  FADD.FTZ R105, RZ, R8 ;  /* 0x00000008ff697221 */ /* 0x000fe40000010000 */
[C---:B------:R-:W-:Y:S02]  /*2ea0*/  FMUL.FTZ R8, R87.reuse, -R103 ;  /* 0x8000006757087220 */ /* 0x040fe40000410000 */
[-C--:B------:R-:W-:Y:S02]  /*2eb0*/  FMUL.FTZ R87, R87, -R89.reuse ;  /* 0x8000005957577220 */ /* 0x080fe40000410000 */
[----:B------:R-:W-:Y:S02]  /*2ec0*/  FFMA.FTZ R107, R81, R28, R9 ;  /* 0x0000001c516b7223 */ /* 0x000fe40000010009 */
[----:B------:R-:W-:-:S02]  /*2ed0*/  FFMA.FTZ R11, R86, R89, -R8 ;  /* 0x00000059560b7223 */ /* 0x000fc40000010808 */
[----:B------:R-:W-:Y:S02]  /*2ee0*/  FFMA.FTZ R87, R86, R103, R87 ;  /* 0x0000006756577223 */ /* 0x000fe40000010057 */
[C---:B------:R-:W-:Y:S02]  /*2ef0*/  FMUL.FTZ R9, R82.reuse, R105 ;  /* 0x0000006952097220 */ /* 0x040fe40000410000 */
[----:B------:R-:W-:Y:S02]  /*2f00*/  FMUL.FTZ R82, R82, R107 ;  /* 0x0000006b52527220 */ /* 0x000fe40000410000 */
[----:B------:R-:W-:Y:S02]  /*2f10*/  FADD.FTZ R104, R104, R11 ;  /* 0x0000000b68687221 */ /* 0x000fe40000010000 */
[----:B------:R-:W-:Y:S02]  /*2f20*/  FFMA.FTZ R8, R72, R88, RZ ;  /* 0x0000005848087223 */ /* 0x000fe400000100ff */
[----:B------:R-:W-:-:S02]  /*2f30*/  FADD.FTZ R87, -R102, R87 ;  /* 0x0000005766577221 */ /* 0x000fc40000010100 */
[C---:B------:R-:W-:Y:S02]  /*2f40*/  FFMA.FTZ R9, R84.reuse, R107, -R9 ;  /* 0x0000006b54097223 */ /* 0x040fe40000010809 */
[----:B------:R-:W-:Y:S02]  /*2f50*/  FFMA.FTZ R109, R84, R105, R82 ;  /* 0x00000069546d7223 */ /* 0x000fe40000010052 */
[----:B------:R-:W-:Y:S02]  /*2f60*/  FFMA.FTZ R86, R73, R107, R8 ;  /* 0x0000006b49567223 */ /* 0x000fe40000010008 */
[----:B------:R-:W-:Y:S02]  /*2f70*/  FMUL.FTZ R82, R104, R30 ;  /* 0x0000001e68527220 */ /* 0x000fe40000410000 */
[-C--:B------:R-:W-:Y:S02]  /*2f80*/  FFMA.FTZ R84, R81, -R28.reuse, R107 ;  /* 0x8000001c51547223 */ /* 0x080fe4000001006b */
[----:B------:R-:W-:-:S02]  /*2f90*/  FMUL.FTZ R107, R89, R28 ;  /* 0x0000001c596b7220 */ /* 0x000fc40000410000 */
[-C--:B------:R-:W-:Y:S02]  /*2fa0*/  FMUL.FTZ R8, R87, R30.reuse ;  /* 0x0000001e57087220 */ /* 0x080fe40000410000 */
[----:B------:R-:W-:Y:S02]  /*2fb0*/  FFMA.FTZ R22, R79, -R30, R88 ;  /* 0x8000001e4f167223 */ /* 0x000fe40000010058 */
[----:B------:R-:W-:Y:S02]  /*2fc0*/  FMUL.FTZ R11, R101, R82 ;  /* 0x00000052650b7220 */ /* 0x000fe40000410000 */
[----:B---3--:R-:W-:Y:S02]  /*2fd0*/  FFMA.FTZ R113, R83, R26, R9 ;  /* 0x0000001a53717223 */ /* 0x008fe40000010009 */
[----:B------:R-:W-:Y:S02]  /*2fe0*/  FMUL.FTZ R88, R103, R28 ;  /* 0x0000001c67587220 */ /* 0x000fe40000410000 */
[----:B------:R-:W-:-:S02]  /*2ff0*/  FMUL.FTZ R111, R105, R107 ;  /* 0x0000006b696f7220 */ /* 0x000fc40000410000 */
[-C--:B------:R-:W-:Y:S02]  /*3000*/  FMUL.FTZ R9, R101, R8.reuse ;  /* 0x0000000865097220 */ /* 0x080fe40000410000 */
[----:B------:R-:W-:Y:S02]  /*3010*/  FADD.FTZ R109, RZ, R109 ;  /* 0x0000006dff6d7221 */ /* 0x000fe40000010000 */
[----:B------:R-:W-:Y:S02]  /*3020*/  FFMA.FTZ R11, R22, R8, -R11 ;  /* 0x00000008160b7223 */ /* 0x000fe4000001080b */
[----:B------:R-:W-:Y:S02]  /*3030*/  FFMA.FTZ R94, R84, R88, -R111 ;  /* 0x00000058545e7223 */ /* 0x000fe4000001086f */
[----:B------:R-:W-:Y:S02]  /*3040*/  FFMA.FTZ R8, R22, R82, R9 ;  /* 0x0000005216087223 */ /* 0x000fe40000010009 */
[----:B------:R-:W-:-:S02]  /*3050*/  FMUL.FTZ R88, R105, R88 ;  /* 0x0000005869587220 */ /* 0x000fc40000410000 */
[C---:B------:R-:W-:Y:S02]  /*3060*/  FMUL.FTZ R9, R78.reuse, R109 ;  /* 0x0000006d4e097220 */ /* 0x040fe40000410000 */
[----:B------:R-:W-:Y:S02]  /*3070*/  FMUL.FTZ R78, R78, R113 ;  /* 0x000000714e4e7220 */ /* 0x000fe40000410000 */
[----:B------:R-:W-:Y:S02]  /*3080*/  FFMA.FTZ R111, R84, R107, R88 ;  /* 0x0000006b546f7223 */ /* 0x000fe40000010058 */
[----:B------:R-:W-:Y:S02]  /*3090*/  FFMA.FTZ R9, R80, R113, -R9 ;  /* 0x0000007150097223 */ /* 0x000fe40000010809 */
[----:B------:R-:W-:Y:S02]  /*30a0*/  FADD.FTZ R8, RZ, R8 ;  /* 0x00000008ff087221 */ /* 0x000fe40000010000 */
[----:B------:R-:W-:-:S02]  /*30b0*/  FADD.FTZ R11, RZ, R11 ;  /* 0x0000000bff0b7221 */ /* 0x000fc40000010000 */
[----:B------:R-:W-:Y:S02]  /*30c0*/  FFMA.FTZ R88, R80, R109, R78 ;  /* 0x0000006d50587223 */ /* 0x000fe4000001004e */
[----:B------:R-:W-:Y:S02]  /*30d0*/  FMUL.FTZ R80, R95, R26 ;  /* 0x0000001a5f507220 */ /* 0x000fe40000410000 */
[----:B------:R-:W-:Y:S02]  /*30e0*/  FFMA.FTZ R86, R77, R113, R86 ;  /* 0x000000714d567223 */ /* 0x000fe40000010056 */
[----:B------:R-:W-:Y:S02]  /*30f0*/  FFMA.FTZ R98, R85, R0, R9 ;  /* 0x0000000055627223 */ /* 0x000fe40000010009 */
[----:B------:R-:W-:Y:S02]  /*3100*/  FADD.FTZ R8, R8, R111 ;  /* 0x0000006f08087221 */ /* 0x000fe40000010000 */
[----:B------:R-:W-:-:S02]  /*3110*/  FADD.FTZ R11, R11, R94 ;  /* 0x0000005e0b0b7221 */ /* 0x000fc40000010000 */
[-C--:B------:R-:W-:Y:S02]  /*3120*/  FFMA.FTZ R78, R83, -R26.reuse, R113 ;  /* 0x8000001a534e7223 */ /* 0x080fe40000010071 */
[----:B------:R-:W-:Y:S02]  /*3130*/  FADD.FTZ R88, RZ, R88 ;  /* 0x00000058ff587221 */ /* 0x000fe40000010000 */
[----:B------:R-:W-:Y:S02]  /*3140*/  FMUL.FTZ R9, R99, R26 ;  /* 0x0000001a63097220 */ /* 0x000fe40000410000 */
[----:B------:R-:W-:Y:S02]  /*3150*/  FMUL.FTZ R94, R109, R80 ;  /* 0x000000506d5e7220 */ /* 0x000fe40000410000 */
[----:B------:R-:W-:Y:S02]  /*3160*/  FMUL.FTZ R111, R93, R0 ;  /* 0x000000005d6f7220 */ /* 0x000fe40000410000 */
[----:B------:R-:W-:-:S02]  /*3170*/  FFMA.FTZ R96, R75, R98, R86 ;  /* 0x000000624b607223 */ /* 0x000fc40000010056 */
[-C--:B------:R-:W-:Y:S02]  /*3180*/  FFMA.FTZ R86, R85, -R0.reuse, R98 ;  /* 0x8000000055567223 */ /* 0x080fe40000010062 */
[----:B------:R-:W-:Y:S01]  /*3190*/  FFMA.FTZ R94, R78, R9, -R94 ;  /* 0x000000094e5e7223 */ /* 0x000fe2000001085e */
[----:B------:R-:W0:Y:S01]  /*31a0*/  SHFL.DOWN PT, R115, R96, 0x1, 0x1f ;  /* 0x08201f0060737f89 */ /* 0x000e2200000e0000 */
[----:B------:R-:W-:Y:S02]  /*31b0*/  FMUL.FTZ R113, R23, R0 ;  /* 0x0000000017717220 */ /* 0x000fe40000410000 */
[----:B------:R-:W-:Y:S02]  /*31c0*/  FMUL.FTZ R98, R88, R111 ;  /* 0x0000006f58627220 */ /* 0x000fe40000410000 */
[----:B------:R-:W-:Y:S02]  /*31d0*/  FFMA.FTZ R10, R72, -R101, RZ ;  /* 0x80000065480a7223 */ /* 0x000fe400000100ff */
[----:B------:R-:W-:-:S02]  /*31e0*/  FMUL.FTZ R9, R109, R9 ;  /* 0x000000096d097220 */ /* 0x000fc40000410000 */
[----:B------:R-:W-:Y:S02]  /*31f0*/  FFMA.FTZ R98, R86, R113, -R98 ;  /* 0x0000007156627223 */ /* 0x000fe40000010862 */
[----:B------:R-:W-:Y:S02]  /*3200*/  FFMA.FTZ R10, R73, -R105, R10 ;  /* 0x80000069490a7223 */ /* 0x000fe4000001000a */
[----:B------:R-:W-:Y:S02]  /*3210*/  FFMA.FTZ R9, R78, R80, R9 ;  /* 0x000000504e097223 */ /* 0x000fe40000010009 */
[----:B------:R-:W-:Y:S02]  /*3220*/  FMUL.FTZ R113, R88, R113 ;  /* 0x0000007158717220 */ /* 0x000fe40000410000 */
[----:B------:R-:W-:Y:S02]  /*3230*/  FADD.FTZ R11, R11, R94 ;  /* 0x0000005e0b0b7221 */ /* 0x000fe40000010000 */
[----:B------:R-:W-:-:S02]  /*3240*/  FFMA.FTZ R10, R77, -R109, R10 ;  /* 0x8000006d4d0a7223 */ /* 0x000fc4000001000a */
[----:B------:R-:W-:Y:S02]  /*3250*/  FADD.FTZ R8, R8, R9 ;  /* 0x0000000908087221 */ /* 0x000fe40000010000 */
[----:B------:R-:W-:Y:S02]  /*3260*/  FFMA.FTZ R113, R86, R111, R113 ;  /* 0x0000006f56717223 */ /* 0x000fe40000010071 */
[----:B------:R-:W-:Y:S01]  /*3270*/  FFMA.FTZ R94, R75, -R88, R10 ;  /* 0x800000584b5e7223 */ /* 0x000fe2000001000a */
[----:B------:R-:W-:Y:S01]  /*3280*/  MOV R10, R96 ;  /* 0x00000060000a7202 */ /* 0x000fe20000000f00 */
[----:B------:R-:W-:Y:S02]  /*3290*/  FADD.FTZ R98, R11, R98 ;  /* 0x000000620b627221 */ /* 0x000fe40000010000 */
[----:B------:R-:W-:Y:S01]  /*32a0*/  FADD.FTZ R8, R8, R113 ;  /* 0x0000007108087221 */ /* 0x000fe20000010000 */
[----:B------:R-:W1:Y:S01]  /*32b0*/  SHFL.DOWN PT, R106, R94, 0x1, 0x1f ;  /* 0x08201f005e6a7f89 */ /* 0x000e6200000e0000 */
[----:B------:R-:W-:Y:S01]  /*32c0*/  MOV R11, R94 ;  /* 0x0000005e000b7202 */ /* 0x000fe20000000f00 */
[----:B0-----:R-:W-:Y:S01]  /*32d0*/  @!P1 FADD.FTZ R10, R10, R115 ;  /* 0x000000730a0a9221 */ /* 0x001fe20000010000 */
[----:B------:R-:W-:Y:S01]  /*32e0*/  MOV R9, R98 ;  /* 0x0000006200097202 */ /* 0x000fe20000000f00 */
[----:B------:R-:W0:Y:S01]  /*32f0*/  SHFL.DOWN PT, R102, R98, 0x1, 0x1f ;  /* 0x08201f0062667f89 */ /* 0x000e2200000e0000 */
[----:B------:R-:W-:-:S02]  /*3300*/  FADD.FTZ R56, R111, R56 ;  /* 0x000000386f387221 */ /* 0x000fc40000010000 */
[----:B------:R-:W-:Y:S01]  /*3310*/  FADD.FTZ R57, R80, R57 ;  /* 0x0000003950397221 */ /* 0x000fe20000010000 */
[----:B------:R-:W2:Y:S01]  /*3320*/  SHFL.DOWN PT, R113, R8, 0x1, 0x1f ;  /* 0x08201f0008717f89 */ /* 0x000ea200000e0000 */
[----:B------:R-:W-:Y:S02]  /*3330*/  FADD.FTZ R58, R107, R58 ;  /* 0x0000003a6b3a7221 */ /* 0x000fe40000010000 */
[----:B------:R-:W-:Y:S01]  /*3340*/  FADD.FTZ R59, R82, R59 ;  /* 0x0000003b523b7221 */ /* 0x000fe20000010000 */
[----:B------:R-:W3:Y:S01]  /*3350*/  SHFL.DOWN PT, R115, R10, 0x2, 0x1f ;  /* 0x08401f000a737f89 */ /* 0x000ee200000e0000 */
        /* <DEDUP_REMOVED lines=34> */
[----:B------:R-:W-:Y:S02]  /*3580*/  FMUL.FTZ R24, R21, R93 ;  /* 0x0000005d15187220 */ /* 0x000fe40000410000 */
[----:B------:R-:W-:Y:S02]  /*3590*/  FFMA.FTZ R96, R25, R7, R96 ;  /* 0x0000000719607223 */ /* 0x000fe40000010060 */
        /* <DEDUP_REMOVED lines=48> */
[----:B0-----:R-:W-:-:S04]  /*38a0*/  IADD3 R4, -R36, c[0x0][0x174], RZ ;  /* 0x00005d0024047a10 */ /* 0x001fc80007ffe1ff */
[----:B------:R-:W-:-:S13]  /*38b0*/  ISETP.NE.AND P1, PT, R4, c[0x0][0x174], PT ;  /* 0x00005d0004007a0c */ /* 0x000fda0003f25270 */
        /* <DEDUP_REMOVED lines=8> */
.L_x_13094:
[----:B0-----:R-:W-:Y:S05]  /*3940*/  BSYNC B0 ;  /* 0x0000000000007941 */ /* 0x001fea0003800000 */
.L_x_13093:
        /* <DEDUP_REMOVED lines=21> */
.L_x_13080:
[----:B------:R-:W-:Y:S01]  /*3aa0*/  BAR.SYNC.DEFER_BLOCKING 0x0 ;  /* 0x0000000000007b1d */ /* 0x000fe20000010000 */
[----:B------:R-:W-:Y:S02]  /*3ab0*/  IADD3 R20, -R32, c[0x0][0x168], RZ ;  /* 0x00005a0020147a10 */ /* 0x000fe40007ffe1ff */
[----:B------:R-:W-:-:S02]  /*3ac0*/  PRMT R0, RZ, 0x7610, R0 ;  /* 0x00007610ff007816 */ /* 0x000fc40000000000 */
[-C--:B------:R-:W-:Y:S02]  /*3ad0*/  ISETP.GE.AND P0, PT, R38, R20.reuse, PT ;  /* 0x000000142600720c */ /* 0x080fe40003f06270 */
[-C--:B------:R-:W-:Y:S02]  /*3ae0*/  ISETP.GE.AND P1, PT, R35, R20.reuse, PT ;  /* 0x000000142300720c */ /* 0x080fe40003f26270 */
[-C--:B------:R-:W-:Y:S02]  /*3af0*/  ISETP.GE.AND P2, PT, R34, R20.reuse, PT ;  /* 0x000000142200720c */ /* 0x080fe40003f46270 */
[----:B------:R-:W-:Y:S02]  /*3b00*/  ISETP.GE.AND P3, PT, R33, R20, PT ;  /* 0x000000142100720c */ /* 0x000fe40003f66270 */
[----:B------:R-:W-:Y:S02]  /*3b10*/  PRMT R2, RZ, 0x7610, R2 ;  /* 0x00007610ff027816 */ /* 0x000fe40000000002 */
[----:B------:R-:W-:-:S02]  /*3b20*/  PRMT R4, RZ, 0x7610, R4 ;  /* 0x00007610ff047816 */ /* 0x000fc40000000004 */
[----:B------:R-:W-:Y:S01]  /*3b30*/  PRMT R6, RZ, 0x7610, R6 ;  /* 0x00007610ff067816 */ /* 0x000fe20000000006 */
[----:B------:R-:W2:Y:S04]  /*3b40*/  @!P0 LDG.E.U16 R0, [R12.64] ;  /* 0x000000060c008981 */ /* 0x000ea8000c1e1500 */
[----:B------:R-:W3:Y:S04]  /*3b50*/  @!P1 LDG.E.U16 R2, [R12.64+0x40] ;  /* 0x000040060c029981 */ /* 0x000ee8000c1e1500 */
[----:B------:R-:W4:Y:S04]  /*3b60*/  @!P2 LDG.E.U16 R4, [R12.64+0x80] ;  /* 0x000080060c04a981 */ /* 0x000f28000c1e1500 */
[----:B------:R-:W5:Y:S01]  /*3b70*/  @!P3 LDG.E.U16 R6, [R12.64+0xc0] ;  /* 0x0000c0060c06b981 */ /* 0x000f62000c1e1500 */
[----:B------:R-:W-:Y:S01]  /*3b80*/  ISETP.NE.AND P0, PT, R41, RZ, PT ;  /* 0x000000ff2900720c */ /* 0x000fe20003f05270 */
[----:B------:R-:W-:Y:S01]  /*3b90*/  BSSY B0, `(.L_x_13096) ;  /* 0x0000055000007945 */ /* 0x000fe20003800000 */
[----:B------:R-:W-:-:S02]  /*3ba0*/  F2FP.PACK_AB R58, R58, R59 ;  /* 0x0000003b3a3a723e */ /* 0x000fc400000000ff */
[----:B------:R-:W-:Y:S01]  /*3bb0*/  F2FP.PACK_AB R59, R56, R57 ;  /* 0x00000039383b723e */ /* 0x000fe200000000ff */
[----:B--2---:R-:W-:Y:S04]  /*3bc0*/  STS.U16 [R27], R0 ;  /* 0x000000001b007388 */ /* 0x004fe80000000400 */
[----:B---3--:R-:W-:Y:S04]  /*3bd0*/  STS.U16 [R27+0x40], R2 ;  /* 0x000040021b007388 */ /* 0x008fe80000000400 */
[----:B----4-:R-:W-:Y:S04]  /*3be0*/  STS.U16 [R27+0x80], R4 ;  /* 0x000080041b007388 */ /* 0x010fe80000000400 */
[----:B-----5:R-:W-:Y:S01]  /*3bf0*/  STS.U16 [R27+0xc0], R6 ;  /* 0x0000c0061b007388 */ /* 0x020fe20000000400 */
[----:B------:R-:W-:-:S06]  /*3c00*/  NOP ;  /* 0x0000000000007918 */ /* 0x000fcc0000000000 */
[----:B------:R-:W0:Y:S04]  /*3c10*/  LDS.64 R10, [R39.X8] ;  /* 0x00000000270a7984 */ /* 0x000e280000008a00 */
[----:B------:R-:W-:Y:S06]  /*3c20*/  BAR.SYNC.DEFER_BLOCKING 0x0 ;  /* 0x0000000000007b1d */ /* 0x000fec0000010000 */
[----:B------:R-:W-:Y:S01]  /*3c30*/  STS.64 [R39.X8], R58 ;  /* 0x0000003a27007388 */ /* 0x000fe20000008a00 */
[----:B------:R-:W-:-:S06]  /*3c40*/  NOP ;  /* 0x0000000000007918 */ /* 0x000fcc0000000000 */
[----:B------:R-:W-:Y:S04]  /*3c50*/  LDS.U16 R13, [R27+0x40] ;  /* 0x000040001b0d7984 */ /* 0x000fe80000000400 */
[----:B------:R-:W-:Y:S01]  /*3c60*/  LDS.U16 R21, [R27+0x80] ;  /* 0x000080001b157984 */ /* 0x000fe20000000400 */
[--C-:B0-----:R-:W-:Y:S02]  /*3c70*/  HADD2.F32 R8, -RZ, R10.reuse.H0_H0 ;  /* 0x2000000aff087230 */ /* 0x101fe40000004100 */
[--C-:B------:R-:W-:Y:S01]  /*3c80*/  HADD2.F32 R0, -RZ, R11.reuse.H1_H1 ;  /* 0x3000000bff007230 */ /* 0x100fe20000004100 */
[----:B------:R-:W-:Y:S02]  /*3c90*/  LDS.U16 R23, [R27+0xc0] ;  /* 0x0000c0001b177984 */ /* 0x000fe40000000400 */
[--C-:B------:R-:W-:Y:S01]  /*3ca0*/  FADD.FTZ R3, R8, R49.reuse ;  /* 0x0000003108037221 */ /* 0x100fe20000010000 */
[----:B------:R-:W-:Y:S01]  /*3cb0*/  HADD2.F32 R8, -RZ, R10.H1_H1 ;  /* 0x3000000aff087230 */ /* 0x000fe20000004100 */
[----:B------:R-:W-:Y:S01]  /*3cc0*/  FADD.FTZ R4, R0, R49 ;  /* 0x0000003100047221 */ /* 0x000fe20000010000 */
[----:B------:R-:W-:-:S02]  /*3cd0*/  HADD2.F32 R10, -RZ, R11.H0_H0 ;  /* 0x2000000bff0a7230 */ /* 0x000fc40000004100 */
[----:B------:R-:W-:Y:S01]  /*3ce0*/  LDS.U16 R11, [R27] ;  /* 0x000000001b0b7984 */ /* 0x000fe20000000400 */
[--C-:B------:R-:W-:Y:S01]  /*3cf0*/  FADD.FTZ R8, R8, R49.reuse ;  /* 0x0000003108087221 */ /* 0x100fe20000010000 */
[----:B------:R-:W-:Y:S01]  /*3d00*/  FSETP.GTU.FTZ.AND P4, PT, R4, 20, PT ;  /* 0x41a000000400780b */ /* 0x000fe20003f9c000 */
[----:B------:R-:W-:Y:S01]  /*3d10*/  FADD.FTZ R10, R10, R49 ;  /* 0x000000310a0a7221 */ /* 0x000fe20000010000 */
[----:B------:R-:W-:Y:S04]  /*3d20*/  @!P0 STS [0x100], R20 ;  /* 0x00010014ff008388 */ /* 0x000fe80000000800 */
[----:B------:R-:W-:Y:S01]  /*3d30*/  BAR.SYNC.DEFER_BLOCKING 0x0 ;  /* 0x0000000000007b1d */ /* 0x000fe20000010000 */
[----:B------:R-:W-:Y:S02]  /*3d40*/  FSETP.GTU.FTZ.AND P1, PT, R3, 20, PT ;  /* 0x41a000000300780b */ /* 0x000fe40003f3c000 */
[----:B------:R-:W-:-:S02]  /*3d50*/  FSETP.GTU.FTZ.AND P2, PT, R8, 20, PT ;  /* 0x41a000000800780b */ /* 0x000fc40003f5c000 */
[----:B------:R-:W-:Y:S02]  /*3d60*/  FSETP.GTU.FTZ.AND P3, PT, R10, 20, PT ;  /* 0x41a000000a00780b */ /* 0x000fe40003f7c000 */
[----:B------:R-:W-:-:S04]  /*3d70*/  @!P4 FMUL.FTZ R4, R4, -1.4426950216293334961 ;  /* 0xbfb8aa3b0404c820 */ /* 0x000fc80000410000 */
[----:B------:R-:W0:Y:S03]  /*3d80*/  @!P4 MUFU.EX2 R6, R4 ;  /* 0x000000040006c308 */ /* 0x000e260000000800 */
[----:B------:R-:W-:Y:S02]  /*3d90*/  @!P1 FMUL.FTZ R0, R3, -1.4426950216293334961 ;  /* 0xbfb8aa3b03009820 */ /* 0x000fe40000410000 */
[----:B------:R-:W-:Y:S02]  /*3da0*/  @!P2 FMUL.FTZ R2, R8, -1.4426950216293334961 ;  /* 0xbfb8aa3b0802a820 */ /* 0x000fe40000410000 */
[----:B------:R-:W-:Y:S02]  /*3db0*/  @!P3 FMUL.FTZ R3, R10, -1.4426950216293334961 ;  /* 0xbfb8aa3b0a03b820 */ /* 0x000fe40000410000 */
[----:B------:R-:W1:Y:S01]  /*3dc0*/  @!P1 MUFU.EX2 R0, R0 ;  /* 0x0000000000009308 */ /* 0x000e620000000800 */
[----:B------:R-:W-:Y:S01]  /*3dd0*/  IMAD R8, R45, c[0x0][0x2d8], RZ ;  /* 0x0000b6002d087a24 */ /* 0x000fe200078e02ff */
[----:B------:R-:W2:Y:S03]  /*3de0*/  LDS R7, [0x100] ;  /* 0x00010000ff077984 */ /* 0x000ea60000000800 */
[----:B------:R-:W-:-:S02]  /*3df0*/  IMAD R55, R47, c[0x0][0x2dc], R8 ;  /* 0x0000b7002f377a24 */ /* 0x000fc400078e0208 */
[----:B0-----:R-:W-:Y:S01]  /*3e00*/  @!P4 FADD.FTZ R6, R6, 1 ;  /* 0x3f8000000606c421 */ /* 0x001fe20000010000 */
[----:B------:R-:W0:Y:S01]  /*3e10*/  @!P2 MUFU.EX2 R2, R2 ;  /* 0x000000020002a308 */ /* 0x000e220000000800 */
[----:B------:R-:W-:-:S04]  /*3e20*/  IMAD R8, R52, c[0x0][0x2e0], RZ ;  /* 0x0000b80034087a24 */ /* 0x000fc800078e02ff */
[----:B------:R-:W-:-:S03]  /*3e30*/  IMAD R8, R53, c[0x0][0x2e4], R8 ;  /* 0x0000b90035087a24 */ /* 0x000fc600078e0208 */
[----:B------:R3:W4:Y:S01]  /*3e40*/  @!P3 MUFU.EX2 R5, R3 ;  /* 0x000000030005b308 */ /* 0x0007220000000800 */
[----:B-1----:R-:W-:-:S07]  /*3e50*/  @!P1 FADD.FTZ R0, R0, 1 ;  /* 0x3f80000000009421 */ /* 0x002fce0000010000 */
[----:B------:R-:W1:Y:S01]  /*3e60*/  @!P4 MUFU.RCP R6, R6 ;  /* 0x000000060006c308 */ /* 0x000e620000001000 */
[----:B0-----:R-:W-:Y:S02]  /*3e70*/  @!P2 FADD.FTZ R4, R2, 1 ;  /* 0x3f8000000204a421 */ /* 0x001fe40000010000 */
[----:B---3--:R-:W-:-:S05]  /*3e80*/  IMAD.WIDE.U32 R2, R47, c[0x0][0x2d8], RZ ;  /* 0x0000b6002f027a25 */ /* 0x008fca00078e00ff */
[----:B------:R0:W3:Y:S01]  /*3e90*/  @!P1 MUFU.RCP R9, R0 ;  /* 0x0000000000099308 */ /* 0x0000e20000001000 */
[----:B------:R-:W-:Y:S01]  /*3ea0*/  IADD3 R3, R3, R55, RZ ;  /* 0x0000003703037210 */ /* 0x000fe20007ffe0ff */
[----:B----4-:R-:W-:-:S04]  /*3eb0*/  @!P3 FADD.FTZ R5, R5, 1 ;  /* 0x3f8000000505b421 */ /* 0x010fc80000010000 */
[----:B------:R-:W-:Y:S02]  /*3ec0*/  IMAD.WIDE.U32 R2, R53, c[0x0][0x2e0], R2 ;  /* 0x0000b80035027a25 */ /* 0x000fe400078e0002 */
[----:B------:R-:W4:Y:S01]  /*3ed0*/  @!P2 MUFU.RCP R4, R4 ;  /* 0x000000040004a308 */ /* 0x000f220000001000 */
[----:B0-----:R-:W-:Y:S01]  /*3ee0*/  IADD3 R0, R36, -c[0x0][0x174], RZ ;  /* 0x80005d0024007a10 */ /* 0x001fe20007ffe0ff */
[----:B-1----:R-:W-:Y:S01]  /*3ef0*/  @!P4 FMUL.FTZ R63, R63, R6 ;  /* 0x000000063f3fc220 */ /* 0x002fe20000410000 */
[----:B--2---:R-:W-:-:S03]  /*3f00*/  ISETP.GE.AND P4, PT, R38, R7, PT ;  /* 0x000000072600720c */ /* 0x004fc60003f86270 */
[----:B------:R-:W-:Y:S02]  /*3f10*/  IMAD R57, R0, -0x80, RZ ;  /* 0xffffff8000397824 */ /* 0x000fe400078e02ff */
[----:B------:R-:W0:Y:S01]  /*3f20*/  @!P3 MUFU.RCP R5, R5 ;  /* 0x000000050005b308 */ /* 0x000e220000001000 */
[----:B---3--:R-:W-:Y:S01]  /*3f30*/  @!P1 FMUL.FTZ R60, R60, R9 ;  /* 0x000000093c3c9220 */ /* 0x008fe20000410000 */
[----:B------:R-:W-:Y:S02]  /*3f40*/  IADD3 R10, P1, R31, -0xc0, RZ ;  /* 0xffffff401f0a7810 */ /* 0x000fe40007f3e0ff */
[----:B------:R-:W-:Y:S02]  /*3f50*/  SHF.R.S32.HI R59, RZ, 0x1f, R57 ;  /* 0x0000001fff3b7819 */ /* 0x000fe40000011439 */
[----:B------:R-:W-:Y:S02]  /*3f60*/  IADD3 R25, P5, R57, R2, RZ ;  /* 0x0000000239197210 */ /* 0x000fe40007fbe0ff */
[----:B------:R-:W-:Y:S01]  /*3f70*/  IADD3.X R12, R29, -0x1, RZ, P1, !PT ;  /* 0xffffffff1d0c7810 */ /* 0x000fe20000ffe4ff */
[----:B----4-:R-:W-:Y:S01]  /*3f80*/  @!P2 FMUL.FTZ R61, R61, R4 ;  /* 0x000000043d3da220 */ /* 0x010fe20000410000 */
[----:B------:R-:W-:-:S02]  /*3f90*/  IADD3.X R3, R59, R8, R3, P5, !PT ;  /* 0x000000083b037210 */ /* 0x000fc40002ffe403 */
[----:B------:R-:W-:Y:S02]  /*3fa0*/  IADD3 R8, P5, R10, c[0x0][0x330], RZ ;  /* 0x0000cc000a087a10 */ /* 0x000fe40007fbe0ff */
[----:B------:R-:W-:Y:S02]  /*3fb0*/  ISETP.GE.AND P2, PT, R35, R7, PT ;  /* 0x000000072300720c */ /* 0x000fe40003f46270 */
[----:B------:R-:W-:Y:S01]  /*3fc0*/  IADD3.X R0, R12, c[0x0][0x334], RZ, P5, !PT ;  /* 0x0000cd000c007a10 */ /* 0x000fe20002ffe4ff */
[----:B0-----:R-:W-:Y:S01]  /*3fd0*/  @!P3 FMUL.FTZ R62, R62, R5 ;  /* 0x000000053e3eb220 */ /* 0x001fe20000410000 */
[C---:B------:R-:W-:Y:S02]  /*3fe0*/  LEA R8, P6, R25.reuse, R8, 0x1 ;  /* 0x0000000819087211 */ /* 0x040fe400078c08ff */
[----:B------:R-:W-:Y:S02]  /*3ff0*/  IADD3 R2, P5, R38, R32, RZ ;  /* 0x0000002026027210 */ /* 0x000fe40007fbe0ff */
[----:B------:R-:W-:-:S02]  /*4000*/  LEA.HI.X R9, R25, R0, R3, 0x1, P6 ;  /* 0x0000000019097211 */ /* 0x000fc400030f0c03 */
[-C--:B------:R-:W-:Y:S02]  /*4010*/  ISETP.GE.AND P3, PT, R34, R7.reuse, PT ;  /* 0x000000072200720c */ /* 0x080fe40003f66270 */
        /* <DEDUP_REMOVED lines=12> */
.L_x_13097:
[----:B------:R-:W-:Y:S05]  /*40e0*/  BSYNC B0 ;  /* 0x0000000000007941 */ /* 0x000fea0003800000 */
.L_x_13096:
[----:B------:R-:W-:Y:S01]  /*40f0*/  @!P3 STG.E.U16 [R8.64+0x40], R21 ;  /* 0x000040150800b986 */ /* 0x000fe2000c101506 */
[----:B------:R-:W-:Y:S01]  /*4100*/  F2FP.PACK_AB R4, R61, R60 ;  /* 0x0000003c3d04723e */ /* 0x000fe200000000ff */
[----:B------:R-:W-:Y:S01]  /*4110*/  FADD.FTZ R60, R60, R43 ;  /* 0x0000002b3c3c7221 */ /* 0x000fe20000010000 */
[----:B------:R-:W-:Y:S01]  /*4120*/  F2FP.PACK_AB R5, R63, R62 ;  /* 0x0000003e3f05723e */ /* 0x000fe200000000ff */
[----:B------:R-:W-:Y:S01]  /*4130*/  @!P2 STG.E.U16 [R8.64], R13 ;  /* 0x0000000d0800a986 */ /* 0x000fe2000c101506 */
[----:B0-----:R-:W-:Y:S01]  /*4140*/  IMAD R6, R45, c[0x0][0x2f8], RZ ;  /* 0x0000be002d067a24 */ /* 0x001fe200078e02ff */
        /* <DEDUP_REMOVED lines=29> */
.L_x_13099:
[----:B------:R-:W-:Y:S05]  /*4320*/  BSYNC B0 ;  /* 0x0000000000007941 */ /* 0x000fea0003800000 */
.L_x_13098:
[----:B------:R-:W-:Y:S01]  /*4330*/  MOV R2, R4 ;  /* 0x0000000400027202 */ /* 0x000fe20000000f00 */
[----:B0-----:R-:W-:Y:S01]  /*4340*/  IMAD R6, R52, c[0x0][0x300], RZ ;  /* 0x0000c00034067a24 */ /* 0x001fe200078e02ff */
        /* <DEDUP_REMOVED lines=10> */
[----:B------:R-:W-:-:S04]  /*43f0*/  LEA R2, P3, R5, R4, 0x1 ;  /* 0x0000000405027211 */ /* 0x000fc800078608ff */
[----:B------:R-:W-:Y:S02]  /*4400*/  LEA.HI.X R3, R5, R0, R3, 0x1, P3 ;  /* 0x0000000005037211 */ /* 0x000fe400018f0c03 */
[----:B------:R-:W-:Y:S02]  /*4410*/  IADD3 R0, -R36, c[0x0][0x174], RZ ;  /* 0x00005d0024007a10 */ /* 0x000fe40007ffe1ff */
[----:B------:R-:W-:Y:S01]  /*4420*/  IADD3 R42, P3, R42, -0x100, RZ ;  /* 0xffffff002a2a7810 */ /* 0x000fe20007f7e0ff */
[----:B------:R0:W-:Y:S01]  /*4430*/  @!P0 STG.E.U16 [R2.64], R25 ;  /* 0x0000001902008986 */ /* 0x0001e2000c101506 */
[----:B------:R-:W-:Y:S02]  /*4440*/  ISETP.GT.AND P0, PT, R0, 0x1, PT ;  /* 0x000000010000780c */ /* 0x000fe40003f04270 */
[----:B------:R-:W-:Y:S01]  /*4450*/  IADD3.X R40, R40, -0x1, RZ, P3, !PT ;  /* 0xffffffff28287810 */ /* 0x000fe20001ffe4ff */
[----:B------:R0:W-:Y:S01]  /*4460*/  @!P1 STG.E.U16 [R2.64+0x40], R29 ;  /* 0x0000401d02009986 */ /* 0x0001e2000c101506 */
[----:B------:R-:W-:-:S02]  /*4470*/  IADD3 R46, P1, R46, -0x100, RZ ;  /* 0xffffff002e2e7810 */ /* 0x000fc40007f3e0ff */
[----:B------:R-:W-:Y:S01]  /*4480*/  IADD3 R36, R36, 0x1, RZ ;  /* 0x0000000124247810 */ /* 0x000fe20007ffe0ff */
[----:B------:R0:W-:Y:S01]  /*4490*/  @!P2 STG.E.U16 [R2.64+0x80], R31 ;  /* 0x0000801f0200a986 */ /* 0x0001e2000c101506 */
[----:B------:R-:W-:Y:S02]  /*44a0*/  IADD3 R50, P2, R50, -0x100, RZ ;  /* 0xffffff0032327810 */ /* 0x000fe40007f5e0ff */
[----:B------:R-:W-:Y:S02]  /*44b0*/  IADD3.X R44, R44, -0x1, RZ, P1, !PT ;  /* 0xffffffff2c2c7810 */ /* 0x000fe40000ffe4ff */
[----:B------:R-:W-:Y:S01]  /*44c0*/  IADD3.X R48, R48, -0x1, RZ, P2, !PT ;  /* 0xffffffff30307810 */ /* 0x000fe200017fe4ff */
[----:B------:R-:W-:Y:S01]  /*44d0*/  @!P0 CALL.REL.NOINC `(.L_x_13071) ;  /* 0x0000001000008944 */ /* 0x000fe20003c00000 */
[----:B------:R-:W-:Y:S05]  /*44e0*/  BRA `(.L_x_13100) ;  /* 0xffffc0a000007947 */ /* 0x000fea000383ffff */
.L_x_13071:
        /* <DEDUP_REMOVED lines=24> */
.L_x_13102:
[----:B0-----:R-:W-:Y:S05]  /*4670*/  BSYNC B0 ;  /* 0x0000000000007941 */ /* 0x001fea0003800000 */
.L_x_13101:
        /* <DEDUP_REMOVED lines=23> */
.L_x_13104:
[----:B------:R-:W1:Y:S02]  /*47f0*/  S2R R21, SR_TID.X ;  /* 0x0000000000157919 */ /* 0x000e640000002100 */
.L_x_13105:
[----:B0-----:R-:W-:Y:S05]  /*4800*/  BSYNC B0 ;  /* 0x0000000000007941 */ /* 0x001fea0003800000 */
.L_x_13103:
        /* <DEDUP_REMOVED lines=22> */
.L_x_13106:
        /* <DEDUP_REMOVED lines=64> */
.L_x_13107:
        /* <DEDUP_REMOVED lines=9> */
.L_x_14754:


//--------------------- .text._Z25selective_scan_bwd_kernelI32Selective_Scan_bwd_kernel_traitsILi32ELi4ELb0ELb0ELb0ELb1ELb1EN3c104HalfENS1_7complexIfEEEEv12SSMParamsBwd --------------------------
	.section	.text._Z25selective_scan_bwd_kernelI32Selective_Scan_bwd_kernel_traitsILi32ELi4ELb0ELb0ELb0ELb1ELb1EN3c104HalfENS1_7complexIfEEEEv12SSMParamsBwd,"ax",@progbits
	.sectioninfo	@"SHI_REGISTERS=122"
	.align	128
        .global         _Z25selective_scan_bwd_kernelI32Selective_Scan_bwd_kernel_traitsILi32ELi4ELb0ELb0ELb0ELb1ELb1EN3c104HalfENS1_7complexIfEEEEv12SSMParamsBwd
        .type           _Z25selective_scan_bwd_kernelI32Selective_Scan_bwd_kernel_traitsILi32ELi4ELb0ELb0ELb0ELb1ELb1EN3c104HalfENS1_7complexIfEEEEv12SSMParamsBwd,@function
        .size           _Z25selective_scan_bwd_kernelI32Selective_Scan_bwd_kernel_traitsILi32ELi4ELb0ELb0ELb0ELb1ELb1EN3c104HalfENS1_7complexIfEEEEv12SSMParamsBwd,(.L_x_14755 - _Z25selective_scan_bwd_kernelI32Selective_Scan_bwd_kernel_traitsILi32ELi4ELb0ELb0ELb0ELb1ELb1EN3c104HalfENS1_7complexIfEEEEv12SSMParamsBwd)
        .other          _Z25selective_scan_bwd_kernelI32Selective_Scan_bwd_kernel_traitsILi32ELi4ELb0ELb0ELb0ELb1ELb1EN3c104HalfENS1_7complexIfEEEEv12SSMParamsBwd,@"STO_CUDA_ENTRY STV_DEFAULT"
_Z25selective_scan_bwd_kernelI32Selective_Scan_bwd_kernel_traitsILi32ELi4ELb0ELb0ELb0ELb1ELb1EN3c104HalfENS1_7complexIfEEEEv12SSMParamsBwd:
.text._Z25selective_scan_bwd_kernelI32Selective_Scan_bwd_kernel_traitsILi32ELi4ELb0ELb0ELb0ELb1ELb1EN3c104HalfENS1_7complexIfEEEEv12SSMParamsBwd:
        /* <DEDUP_REMOVED lines=36> */
[----:B------:R-:W-:Y:S01]  /*0240*/  CS2R R44, SRZ ;  /* 0x00000000002c7805 */ /* 0x000fe2000001ff00 */
        /* <DEDUP_REMOVED lines=50> */
.L_x_13142:
        /* <DEDUP_REMOVED lines=9> */
[----:B------:R-:W-:-:S02]  /*0600*/  IADD3 R6, P4, R43, R28, RZ ;  /* 0x0000001c2b067210 */ /* 0x000fc40007f9e0ff */
[----:B------:R-:W-:Y:S02]  /*0610*/  PRMT R5, RZ, 0x7610, R5 ;  /* 0x00007610ff057816 */ /* 0x000fe40000000005 */
[----:B------:R-:W-:Y:S02]  /*0620*/  PRMT R9, RZ, 0x7610, R9 ;  /* 0x00007610ff097816 */ /* 0x000fe40000000009 */
[----:B------:R-:W-:Y:S02]  /*0630*/  PRMT R11, RZ, 0x7610, R11 ;  /* 0x00007610ff0b7816 */ /* 0x000fe4000000000b */
[----:B------:R-:W-:Y:S02]  /*0640*/  PRMT R15, RZ, 0x7610, R15 ;  /* 0x00007610ff0f7816 */ /* 0x000fe4000000000f */
[----:B------:R-:W-:-:S05]  /*0650*/  IADD3.X R7, R40, R27, RZ, P4, !PT ;  /* 0x0000001b28077210 */ /* 0x000fca00027fe4ff */
[----:B0-----:R0:W2:Y:S04]  /*0660*/  @!P0 LDG.E.U16 R5, [R6.64] ;  /* 0x0000000606058981 */ /* 0x0010a8000c1e1500 */
[----:B------:R0:W3:Y:S04]  /*0670*/  @!P1 LDG.E.U16 R9, [R6.64+0x40] ;  /* 0x0000400606099981 */ /* 0x0000e8000c1e1500 */
[----:B------:R0:W4:Y:S04]  /*0680*/  @!P2 LDG.E.U16 R11, [R6.64+0x80] ;  /* 0x00008006060ba981 */ /* 0x000128000c1e1500 */
[----:B------:R0:W4:Y:S01]  /*0690*/  @!P3 LDG.E.U16 R15, [R6.64+0xc0] ;  /* 0x0000c006060fb981 */ /* 0x000122000c1e1500 */
[----:B------:R-:W-:-:S02]  /*06a0*/  ISETP.GE.AND P0, PT, R34, R4, PT ;  /* 0x000000042200720c */ /* 0x000fc40003f06270 */
[----:B------:R-:W-:Y:S02]  /*06b0*/  SHF.L.U32 R26, R41, 0x1, RZ ;  /* 0x00000001291a7819 */ /* 0x000fe400000006ff */
[-C--:B------:R-:W-:Y:S02]  /*06c0*/  ISETP.GE.AND P3, PT, R31, R4.reuse, PT ;  /* 0x000000041f00720c */ /* 0x080fe40003f66270 */
[----:B------:R-:W-:Y:S02]  /*06d0*/  ISETP.GE.AND P2, PT, R30, R4, PT ;  /* 0x000000041e00720c */ /* 0x000fe40003f46270 */
[----:B------:R-:W-:-:S05]  /*06e0*/  PRMT R25, RZ, 0x7610, R25 ;  /* 0x00007610ff197816 */ /* 0x000fca0000000019 */
[----:B------:R-:W-:-:S04]  /*06f0*/  @!P0 IADD3 R2, P1, R39, R28, RZ ;  /* 0x0000001c27028210 */ /* 0x000fc80007f3e0ff */
[CC--:B------:R-:W-:Y:S02]  /*0700*/  @!P0 IADD3.X R3, R38.reuse, R27.reuse, RZ, P1, !PT ;  /* 0x0000001b26038210 */ /* 0x0c0fe40000ffe4ff */
[----:B------:R-:W-:Y:S02]  /*0710*/  ISETP.GE.AND P1, PT, R29, R4, PT ;  /* 0x000000041d00720c */ /* 0x000fe40003f26270 */
[CC--:B0-----:R-:W-:Y:S02]  /*0720*/  @!P3 IADD3 R6, P4, R39.reuse, R28.reuse, RZ ;  /* 0x0000001c2706b210 */ /* 0x0c1fe40007f9e0ff */
[----:B------:R-:W-:Y:S02]  /*0730*/  @!P2 IADD3 R10, P5, R39, R28, RZ ;  /* 0x0000001c270aa210 */ /* 0x000fe40007fbe0ff */
[----:B------:R-:W-:Y:S02]  /*0740*/  PRMT R53, RZ, 0x7610, R53 ;  /* 0x00007610ff357816 */ /* 0x000fe40000000035 */
[----:B------:R-:W-:-:S05]  /*0750*/  @!P3 IADD3.X R7, R38, R27, RZ, P4, !PT ;  /* 0x0000001b2607b210 */ /* 0x000fca00027fe4ff */
[----:B------:R-:W-:-:S04]  /*0760*/  @!P1 IADD3 R22, P6, R39, R28, RZ ;  /* 0x0000001c27169210 */ /* 0x000fc80007fde0ff */
[----:B------:R-:W-:Y:S01]  /*0770*/  @!P1 IADD3.X R23, R38, R27, RZ, P6, !PT ;  /* 0x0000001b26179210 */ /* 0x000fe200037fe4ff */
[----:B--2---:R0:W-:Y:S04]  /*0780*/  STS.U16 [R26], R5 ;  /* 0x000000051a007388 */ /* 0x0041e80000000400 */
[----:B---3--:R-:W-:Y:S04]  /*0790*/  STS.U16 [R26+0x40], R9 ;  /* 0x000040091a007388 */ /* 0x008fe80000000400 */
[----:B----4-:R-:W-:Y:S04]  /*07a0*/  STS.U16 [R26+0x80], R11 ;  /* 0x0000800b1a007388 */ /* 0x010fe80000000400 */
[----:B------:R1:W-:Y:S01]  /*07b0*/  STS.U16 [R26+0xc0], R15 ;  /* 0x0000c00f1a007388 */ /* 0x0003e20000000400 */
[----:B------:R-:W-:-:S06]  /*07c0*/  NOP ;  /* 0x0000000000007918 */ /* 0x000fcc0000000000 */
[----:B------:R-:W-:Y:S04]  /*07d0*/  LDS.64 R12, [R41.X8] ;  /* 0x00000000290c7984 */ /* 0x000fe80000008a00 */
[----:B------:R-:W-:Y:S01]  /*07e0*/  BAR.SYNC.DEFER_BLOCKING 0x0 ;  /* 0x0000000000007b1d */ /* 0x000fe20000010000 */
[----:B0-----:R-:W-:Y:S02]  /*07f0*/  PRMT R5, RZ, 0x7610, R5 ;  /* 0x00007610ff057816 */ /* 0x001fe40000000005 */
[----:B-1----:R-:W-:Y:S02]  /*0800*/  PRMT R15, RZ, 0x7610, R15 ;  /* 0x00007610ff0f7816 */ /* 0x002fe4000000000f */
[----:B------:R-:W-:Y:S01]  /*0810*/  @!P2 IADD3.X R11, R38, R27, RZ, P5, !PT ;  /* 0x0000001b260ba210 */ /* 0x000fe20002ffe4ff */
[----:B------:R-:W2:Y:S04]  /*0820*/  @!P0 LDG.E.U16 R25, [R2.64] ;  /* 0x0000000602198981 */ /* 0x000ea8000c1e1500 */
[----:B------:R-:W3:Y:S04]  /*0830*/  @!P3 LDG.E.U16 R5, [R6.64+0x40] ;  /* 0x000040060605b981 */ /* 0x000ee8000c1e1500 */
[----:B------:R-:W4:Y:S04]  /*0840*/  @!P2 LDG.E.U16 R15, [R10.64+0x80] ;  /* 0x000080060a0fa981 */ /* 0x000f28000c1e1500 */
[----:B------:R-:W4:Y:S01]  /*0850*/  @!P1 LDG.E.U16 R53, [R22.64+0xc0] ;  /* 0x0000c00616359981 */ /* 0x000f22000c1e1500 */
[----:B------:R-:W-:-:S02]  /*0860*/  IADD3 R8, P4, R37, R28, RZ ;  /* 0x0000001c25087210 */ /* 0x000fc40007f9e0ff */
[----:B------:R-:W-:Y:S02]  /*0870*/  PRMT R55, RZ, 0x7610, R55 ;  /* 0x00007610ff377816 */ /* 0x000fe40000000037 */
[----:B------:R-:W-:Y:S02]  /*0880*/  PRMT R57, RZ, 0x7610, R57 ;  /* 0x00007610ff397816 */ /* 0x000fe40000000039 */
[----:B------:R-:W-:Y:S02]  /*0890*/  PRMT R59, RZ, 0x7610, R59 ;  /* 0x00007610ff3b7816 */ /* 0x000fe4000000003b */
[----:B------:R-:W-:Y:S02]  /*08a0*/  PRMT R61, RZ, 0x7610, R61 ;  /* 0x00007610ff3d7816 */ /* 0x000fe4000000003d */
[----:B------:R-:W-:Y:S01]  /*08b0*/  IADD3.X R9, R36, R27, RZ, P4, !PT ;  /* 0x0000001b24097210 */ /* 0x000fe200027fe4ff */
[----:B--2---:R-:W-:Y:S04]  /*08c0*/  STS.U16 [R26], R25 ;  /* 0x000000191a007388 */ /* 0x004fe80000000400 */
[----:B---3--:R-:W-:Y:S04]  /*08d0*/  STS.U16 [R26+0x40], R5 ;  /* 0x000040051a007388 */ /* 0x008fe80000000400 */
[----:B----4-:R0:W-:Y:S04]  /*08e0*/  STS.U16 [R26+0x80], R15 ;  /* 0x0000800f1a007388 */ /* 0x0101e80000000400 */
[----:B------:R-:W-:Y:S01]  /*08f0*/  STS.U16 [R26+0xc0], R53 ;  /* 0x0000c0351a007388 */ /* 0x000fe20000000400 */
[----:B------:R-:W-:-:S06]  /*0900*/  NOP ;  /* 0x0000000000007918 */ /* 0x000fcc0000000000 */
[----:B------:R-:W1:Y:S04]  /*0910*/  LDS.64 R10, [R41.X8] ;  /* 0x00000000290a7984 */ /* 0x000e680000008a00 */
[----:B------:R-:W-:Y:S06]  /*0920*/  BAR.SYNC.DEFER_BLOCKING 0x0 ;  /* 0x0000000000007b1d */ /* 0x000fec0000010000 */
[----:B------:R2:W3:Y:S04]  /*0930*/  @!P0 LDG.E.U16 R55, [R8.64] ;  /* 0x0000000608378981 */ /* 0x0004e8000c1e1500 */
[----:B------:R2:W4:Y:S04]  /*0940*/  @!P3 LDG.E.U16 R57, [R8.64+0x40] ;  /* 0x000040060839b981 */ /* 0x000528000c1e1500 */
[----:B------:R2:W4:Y:S04]  /*0950*/  @!P2 LDG.E.U16 R59, [R8.64+0x80] ;  /* 0x00008006083ba981 */ /* 0x000528000c1e1500 */
[----:B------:R2:W4:Y:S01]  /*0960*/  @!P1 LDG.E.U16 R61, [R8.64+0xc0] ;  /* 0x0000c006083d9981 */ /* 0x000522000c1e1500 */
[-C--:B------:R-:W-:Y:S01]  /*0970*/  ISETP.GE.AND P2, PT, R34, R4.reuse, PT ;  /* 0x000000042200720c */ /* 0x080fe20003f46270 */
[----:B------:R-:W-:Y:S01]  /*0980*/  IMAD R0, R46, c[0x0][0x1f0], RZ ;  /* 0x00007c002e007a24 */ /* 0x000fe200078e02ff */
[----:B0-----:R-:W-:Y:S01]  /*0990*/  SHF.R.S32.HI R15, RZ, 0x1f, R14 ;  /* 0x0000001fff0f7819 */ /* 0x001fe2000001140e */
[----:B------:R-:W-:Y:S01]  /*09a0*/  IMAD.WIDE.U32 R2, R47, c[0x0][0x1f0], RZ ;  /* 0x00007c002f027a25 */ /* 0x000fe200078e00ff */
[----:B------:R-:W-:Y:S01]  /*09b0*/  IADD3 R24, P0, R28, c[0x0][0x268], RZ ;  /* 0x00009a001c187a10 */ /* 0x000fe20007f1e0ff */
[----:B------:R-:W-:Y:S01]  /*09c0*/  BSSY B0, `(.L_x_13109) ;  /* 0x0000049000007945 */ /* 0x000fe20003800000 */
[-C--:B------:R-:W-:Y:S01]  /*09d0*/  ISETP.GE.AND P3, PT, R31, R4.reuse, PT ;  /* 0x000000041f00720c */ /* 0x080fe20003f66270 */
[----:B------:R-:W-:Y:S01]  /*09e0*/  IMAD R5, R47, c[0x0][0x1f4], R0 ;  /* 0x00007d002f057a24 */ /* 0x000fe200078e0200 */
[-C--:B------:R-:W-:Y:S01]  /*09f0*/  ISETP.GE.AND P4, PT, R30, R4.reuse, PT ;  /* 0x000000041e00720c */ /* 0x080fe20003f86270 */
[----:B--2---:R-:W-:Y:S01]  /*0a00*/  IMAD R8, R50, c[0x0][0x1f8], RZ ;  /* 0x00007e0032087a24 */ /* 0x004fe200078e02ff */
[----:B------:R-:W-:-:S02]  /*0a10*/  ISETP.GE.AND P5, PT, R29, R4, PT ;  /* 0x000000041d00720c */ /* 0x000fc40003fa6270 */
[----:B------:R-:W-:Y:S01]  /*0a20*/  IADD3 R3, R3, R5, RZ ;  /* 0x0000000503037210 */ /* 0x000fe20007ffe0ff */
[----:B------:R-:W-:-:S04]  /*0a30*/  @!P2 IMAD.WIDE.U32 R6, R47, c[0x0][0x1f0], R14 ;  /* 0x00007c002f06aa25 */ /* 0x000fc800078e000e */
[----:B------:R-:W-:Y:S01]  /*0a40*/  IMAD.WIDE.U32 R22, R51, c[0x0][0x1f8], R2 ;  /* 0x00007e0033167a25 */ /* 0x000fe200078e0002 */
[----:B------:R-:W-:Y:S02]  /*0a50*/  @!P2 IADD3 R7, R5, R7, RZ ;  /* 0x000000070507a210 */ /* 0x000fe40007ffe0ff */
[----:B------:R-:W-:Y:S01]  /*0a60*/  MOV R5, c[0x0][0x174] ;  /* 0x00005d0000057a02 */ /* 0x000fe20000000f00 */
[C---:B------:R-:W-:Y:S02]  /*0a70*/  IMAD R25, R51.reuse, c[0x0][0x1fc], R8 ;  /* 0x00007f0033197a24 */ /* 0x040fe400078e0208 */
[----:B------:R-:W-:Y:S01]  /*0a80*/  @!P2 IMAD.WIDE.U32 R8, R51, c[0x0][0x1f8], R6 ;  /* 0x00007e003308aa25 */ /* 0x000fe200078e0006 */
[----:B------:R-:W-:Y:S02]  /*0a90*/  LEA R0, R5, R32, 0x7 ;  /* 0x0000002005007211 */ /* 0x000fe400078e38ff */
[----:B------:R-:W-:Y:S02]  /*0aa0*/  IADD3.X R7, R27, c[0x0][0x26c], RZ, P0, !PT ;  /* 0x00009b001b077a10 */ /* 0x000fe400007fe4ff */
[----:B------:R-:W-:-:S02]  /*0ab0*/  SHF.R.S32.HI R52, RZ, 0x1f, R0 ;  /* 0x0000001fff347819 */ /* 0x000fc40000011400 */
[----:B------:R-:W-:-:S04]  /*0ac0*/  IADD3 R5, P1, R0, R22, RZ ;  /* 0x0000001600057210 */ /* 0x000fc80007f3e0ff */
[----:B------:R-:W-:Y:S01]  /*0ad0*/  IADD3.X R22, R52, R25, R23, P1, !PT ;  /* 0x0000001934167210 */ /* 0x000fe20000ffe417 */
[--C-:B-1----:R-:W-:Y:S01]  /*0ae0*/  HADD2.F32 R23, -RZ, R10.reuse.H1_H1 ;  /* 0x3000000aff177230 */ /* 0x102fe20000004100 */
[C---:B------:R-:W-:Y:S02]  /*0af0*/  LEA R6, P1, R5.reuse, R24, 0x1 ;  /* 0x0000001805067211 */ /* 0x040fe400078208ff */
[----:B------:R-:W-:Y:S02]  /*0b00*/  @!P2 IADD3 R24, P0, R34, R8, RZ ;  /* 0x000000082218a210 */ /* 0x000fe40007f1e0ff */
[----:B------:R-:W-:Y:S01]  /*0b10*/  LEA.HI.X R7, R5, R7, R22, 0x1, P1 ;  /* 0x0000000705077211 */ /* 0x000fe200008f0c16 */
[----:B------:R-:W-:Y:S01]  /*0b20*/  HADD2.F32 R5, -RZ, R10.H0_H0 ;  /* 0x2000000aff057230 */ /* 0x000fe20000004100 */
[----:B------:R-:W-:Y:S01]  /*0b30*/  @!P2 IADD3.X R9, R33, R9, R25, P0, !PT ;  /* 0x000000092109a210 */ /* 0x000fe200007fe419 */
[--C-:B------:R-:W-:Y:S01]  /*0b40*/  HADD2.F32 R25, -RZ, R11.reuse.H0_H0 ;  /* 0x2000000bff197230 */ /* 0x100fe20000004100 */
[C---:B------:R-:W-:Y:S01]  /*0b50*/  @!P2 LEA R8, P0, R24.reuse, c[0x0][0x268], 0x1 ;  /* 0x00009a001808aa11 */ /* 0x040fe200078008ff */
[--C-:B-----5:R-:W-:Y:S01]  /*0b60*/  FADD.FTZ R56, R23, R48.reuse ;  /* 0x0000003017387221 */ /* 0x120fe20000010000 */
[----:B------:R-:W-:Y:S01]  /*0b70*/  HADD2.F32 R11, -RZ, R11.H1_H1 ;  /* 0x3000000bff0b7230 */ /* 0x000fe20000004100 */
[--C-:B------:R-:W-:Y:S01]  /*0b80*/  FADD.FTZ R54, R5, R48.reuse ;  /* 0x0000003005367221 */ /* 0x100fe20000010000 */
[----:B------:R-:W-:Y:S01]  /*0b90*/  @!P2 LEA.HI.X R9, R24, c[0x0][0x26c], R9, 0x1, P0 ;  /* 0x00009b001809aa11 */ /* 0x000fe200000f0c09 */
[--C-:B------:R-:W-:Y:S01]  /*0ba0*/  FADD.FTZ R58, R25, R48.reuse ;  /* 0x00000030193a7221 */ /* 0x100fe20000010000 */
[----:B------:R-:W-:Y:S01]  /*0bb0*/  FSETP.GTU.FTZ.AND P1, PT, R56, 20, PT ;  /* 0x41a000003800780b */ /* 0x000fe20003f3c000 */
[----:B------:R-:W-:Y:S01]  /*0bc0*/  FADD.FTZ R60, R11, R48 ;  /* 0x000000300b3c7221 */ /* 0x000fe20000010000 */
[----:B------:R-:W-:-:S02]  /*0bd0*/  FSETP.GTU.FTZ.AND P6, PT, R54, 20, PT ;  /* 0x41a000003600780b */ /* 0x000fc40003fdc000 */
[----:B------:R-:W-:Y:S01]  /*0be0*/  FSETP.GTU.FTZ.AND P0, PT, R58, 20, PT ;  /* 0x41a000003a00780b */ /* 0x000fe20003f1c000 */
[----:B---3--:R0:W-:Y:S04]  /*0bf0*/  STS.U16 [R26], R55 ;  /* 0x000000371a007388 */ /* 0x0081e80000000400 */
[----:B----4-:R0:W-:Y:S04]  /*0c00*/  STS.U16 [R26+0x40], R57 ;  /* 0x000040391a007388 */ /* 0x0101e80000000400 */
[----:B------:R0:W-:Y:S04]  /*0c10*/  STS.U16 [R26+0x80], R59 ;  /* 0x0000803b1a007388 */ /* 0x0001e80000000400 */
[----:B------:R0:W-:Y:S01]  /*0c20*/  STS.U16 [R26+0xc0], R61 ;  /* 0x0000c03d1a007388 */ /* 0x0001e20000000400 */
[----:B------:R-:W-:-:S06]  /*0c30*/  NOP ;  /* 0x0000000000007918 */ /* 0x000fcc0000000000 */
[----:B------:R0:W1:Y:S01]  /*0c40*/  LDS.64 R2, [R41.X8] ;  /* 0x0000000029027984 */ /* 0x0000620000008a00 */
[----:B------:R-:W-:Y:S05]  /*0c50*/  @P6 BRA `(.L_x_13110) ;  /* 0x000001f000006947 */ /* 0x000fea0003800000 */
[----:B------:R-:W-:Y:S01]  /*0c60*/  FMUL.FTZ R54, R54, 1.4426950216293334961 ;  /* 0x3fb8aa3b36367820 */ /* 0x000fe20000410000 */
[----:B------:R-:W-:Y:S01]  /*0c70*/  MOV R22, 0x3e800000 ;  /* 0x3e80000000167802 */ /* 0x000fe20000000f00 */
[----:B------:R-:W-:Y:S02]  /*0c80*/  HFMA2.MMA R23, -RZ, RZ, 1.3056640625, -1.8671875 ;  /* 0x3d39bf78ff177435 */ /* 0x000fe400000001ff */
        /* <DEDUP_REMOVED lines=28> */
.L_x_13110:
[----:B------:R-:W-:Y:S05]  /*0e50*/  BSYNC B0 ;  /* 0x0000000000007941 */ /* 0x000fea0003800000 */
.L_x_13109:
[----:B------:R-:W-:Y:S01]  /*0e60*/  BSSY B0, `(.L_x_13111) ;  /* 0x0000026000007945 */ /* 0x000fe20003800000 */
[----:B------:R-:W-:Y:S02]  /*0e70*/  FSETP.GTU.FTZ.AND P6, PT, R60, 20, PT ;  /* 0x41a000003c00780b */ /* 0x000fe40003fdc000 */
[----:B------:R-:W-:Y:S02]  /*0e80*/  PRMT R5, RZ, 0x7610, R5 ;  /* 0x00007610ff057816 */ /* 0x000fe40000000005 */
[----:B------:R-:W-:Y:S02]  /*0e90*/  PRMT R11, RZ, 0x7610, R11 ;  /* 0x00007610ff0b7816 */ /* 0x000fe4000000000b */
[----:B------:R-:W-:Y:S02]  /*0ea0*/  PRMT R23, RZ, 0x7610, R23 ;  /* 0x00007610ff177816 */ /* 0x000fe40000000017 */
[----:B------:R-:W-:Y:S01]  /*0eb0*/  PRMT R25, RZ, 0x7610, R25 ;  /* 0x00007610ff197816 */ /* 0x000fe20000000019 */
[----:B------:R-:W-:Y:S05]  /*0ec0*/  @P1 BRA `(.L_x_13112) ;  /* 0x000001f000001947 */ /* 0x000fea0003800000 */
[----:B------:R-:W-:Y:S01]  /*0ed0*/  FMUL.FTZ R56, R56, 1.4426950216293334961 ;  /* 0x3fb8aa3b38387820 */ /* 0x000fe20000410000 */
[----:B------:R-:W-:Y:S01]  /*0ee0*/  MOV R53, 0x3e800000 ;  /* 0x3e80000000357802 */ /* 0x000fe20000000f00 */
[----:B0-----:R-:W-:-:S02]  /*0ef0*/  HFMA2.MMA R57, -RZ, RZ, 1.3056640625, -1.8671875 ;  /* 0x3d39bf78ff397435 */ /* 0x001fc400000001ff */
        /* <DEDUP_REMOVED lines=28> */
.L_x_13112:
[----:B------:R-:W-:Y:S05]  /*10c0*/  BSYNC B0 ;  /* 0x0000000000007941 */ /* 0x000fea0003800000 */
.L_x_13111:
[----:B------:R-:W-:Y:S01]  /*10d0*/  BSSY B0, `(.L_x_13113) ;  /* 0x0000021000007945 */ /* 0x000fe20003800000 */
[----:B------:R-:W-:Y:S05]  /*10e0*/  @P0 BRA `(.L_x_13114) ;  /* 0x000001f000000947 */ /* 0x000fea0003800000 */
[----:B------:R-:W-:Y:S01]  /*10f0*/  FMUL.FTZ R58, R58, 1.4426950216293334961 ;  /* 0x3fb8aa3b3a3a7820 */ /* 0x000fe20000410000 */
[----:B------:R-:W-:Y:S01]  /*1100*/  MOV R53, 0x3e800000 ;  /* 0x3e80000000357802 */ /* 0x000fe20000000f00 */
[----:B0-----:R-:W-:Y:S02]  /*1110*/  HFMA2.MMA R57, -RZ, RZ, 1.3056640625, -1.8671875 ;  /* 0x3d39bf78ff397435 */ /* 0x001fe400000001ff */
        /* <DEDUP_REMOVED lines=28> */
.L_x_13114:
[----:B------:R-:W-:Y:S05]  /*12e0*/  BSYNC B0 ;  /* 0x0000000000007941 */ /* 0x000fea0003800000 */
.L_x_13113:
        /* <DEDUP_REMOVED lines=33> */
.L_x_13116:
[----:B------:R-:W-:Y:S05]  /*1500*/  BSYNC B0 ;  /* 0x0000000000007941 */ /* 0x000fea0003800000 */
.L_x_13115:
[----:B------:R-:W-:Y:S06]  /*1510*/  BAR.SYNC.DEFER_BLOCKING 0x0 ;  /* 0x0000000000007b1d */ /* 0x000fec0000010000 */
[----:B------:R2:W3:Y:S04]  /*1520*/  @!P2 LDG.E.U16 R5, [R8.64] ;  /* 0x000000060805a981 */ /* 0x0004e8000c1e1500 */
[----:B------:R4:W5:Y:S04]  /*1530*/  @!P3 LDG.E.U16 R11, [R6.64+-0xc0] ;  /* 0xffff4006060bb981 */ /* 0x000968000c1e1500 */
[----:B------:R4:W5:Y:S04]  /*1540*/  @!P4 LDG.E.U16 R23, [R6.64+-0x80] ;  /* 0xffff80060617c981 */ /* 0x000968000c1e1500 */
[----:B------:R4:W5:Y:S01]  /*1550*/  @!P5 LDG.E.U16 R25, [R6.64+-0x40] ;  /* 0xffffc0060619d981 */ /* 0x000962000c1e1500 */
[----:B------:R-:W-:Y:S01]  /*1560*/  IMAD R10, R46, c[0x0][0x200], RZ ;  /* 0x000080002e0a7a24 */ /* 0x000fe200078e02ff */
[----:B------:R-:W-:Y:S01]  /*1570*/  @!P2 MOV R64, R14 ;  /* 0x0000000e0040a202 */ /* 0x000fe20000000f00 */
[----:B------:R-:W-:Y:S01]  /*1580*/  IMAD.WIDE.U32 R62, R47, c[0x0][0x200], RZ ;  /* 0x000080002f3e7a25 */ /* 0x000fe200078e00ff */
[----:B------:R-:W-:-:S03]  /*1590*/  @!P2 MOV R65, R15 ;  /* 0x0000000f0041a202 */ /* 0x000fc60000000f00 */
[C---:B------:R-:W-:Y:S02]  /*15a0*/  IMAD R53, R47.reuse, c[0x0][0x204], R10 ;  /* 0x000081002f357a24 */ /* 0x040fe400078e020a */
[----:B------:R-:W-:-:S03]  /*15b0*/  @!P2 IMAD.WIDE.U32 R64, R47, c[0x0][0x200], R64 ;  /* 0x000080002f40aa25 */ /* 0x000fc600078e0040 */
[----:B------:R-:W-:Y:S01]  /*15c0*/  IADD3 R63, R63, R53, RZ ;  /* 0x000000353f3f7210 */ /* 0x000fe20007ffe0ff */
[----:B------:R-:W-:Y:S01]  /*15d0*/  IMAD R10, R50, c[0x0][0x208], RZ ;  /* 0x00008200320a7a24 */ /* 0x000fe200078e02ff */
[----:B------:R-:W-:Y:S02]  /*15e0*/  @!P2 IADD3 R65, R53, R65, RZ ;  /* 0x000000413541a210 */ /* 0x000fe40007ffe0ff */
[----:B------:R-:W-:Y:S01]  /*15f0*/  IADD3 R53, P1, R28, c[0x0][0x258], RZ ;  /* 0x000096001c357a10 */ /* 0x000fe20007f3e0ff */
[----:B--2---:R-:W-:-:S04]  /*1600*/  IMAD.WIDE.U32 R8, R51, c[0x0][0x208], R62 ;  /* 0x0000820033087a25 */ /* 0x004fc800078e003e */
[----:B----4-:R-:W-:-:S04]  /*1610*/  @!P2 IMAD.WIDE.U32 R6, R51, c[0x0][0x208], R64 ;  /* 0x000082003306aa25 */ /* 0x010fc800078e0040 */
[----:B0-----:R-:W-:Y:S01]  /*1620*/  IMAD R55, R51, c[0x0][0x20c], R10 ;  /* 0x0000830033377a24 */ /* 0x001fe200078e020a */
[----:B------:R-:W-:Y:S02]  /*1630*/  IADD3 R10, P6, R0, R8, RZ ;  /* 0x00000008000a7210 */ /* 0x000fe40007fde0ff */
[----:B------:R-:W-:Y:S02]  /*1640*/  @!P2 IADD3 R22, P0, R34, R6, RZ ;  /* 0x000000062216a210 */ /* 0x000fe40007f1e0ff */
[----:B------:R-:W-:Y:S02]  /*1650*/  IADD3.X R9, R52, R55, R9, P6, !PT ;  /* 0x0000003734097210 */ /* 0x000fe400037fe409 */
[----:B------:R-:W-:Y:S02]  /*1660*/  @!P2 IADD3.X R55, R33, R7, R55, P0, !PT ;  /* 0x000000072137a210 */ /* 0x000fe400007fe437 */
[----:B------:R-:W-:Y:S02]  /*1670*/  IADD3.X R7, R27, c[0x0][0x25c], RZ, P1, !PT ;  /* 0x000097001b077a10 */ /* 0x000fe40000ffe4ff */
[----:B------:R-:W-:-:S02]  /*1680*/  LEA R8, P1, R10, R53, 0x1 ;  /* 0x000000350a087211 */ /* 0x000fc400078208ff */
[----:B------:R-:W-:Y:S02]  /*1690*/  @!P2 LEA R6, P0, R22, c[0x0][0x258], 0x1 ;  /* 0x000096001606aa11 */ /* 0x000fe400078008ff */
[----:B------:R-:W-:Y:S02]  /*16a0*/  LEA.HI.X R9, R10, R7, R9, 0x1, P1 ;  /* 0x000000070a097211 */ /* 0x000fe400008f0c09 */
[----:B------:R-:W-:Y:S02]  /*16b0*/  @!P2 LEA.HI.X R7, R22, c[0x0][0x25c], R55, 0x1, P0 ;  /* 0x000097001607aa11 */ /* 0x000fe400000f0c37 */
[----:B------:R-:W-:Y:S02]  /*16c0*/  PRMT R53, RZ, 0x7610, R53 ;  /* 0x00007610ff357816 */ /* 0x000fe40000000035 */
[----:B------:R-:W-:Y:S02]  /*16d0*/  PRMT R55, RZ, 0x7610, R55 ;  /* 0x00007610ff377816 */ /* 0x000fe40000000037 */
[----:B------:R-:W-:-:S02]  /*16e0*/  PRMT R57, RZ, 0x7610, R57 ;  /* 0x00007610ff397816 */ /* 0x000fc40000000039 */
[----:B------:R-:W-:Y:S01]  /*16f0*/  PRMT R59, RZ, 0x7610, R59 ;  /* 0x00007610ff3b7816 */ /* 0x000fe2000000003b */
[----:B---3--:R-:W-:Y:S04]  /*1700*/  STS.U16 [R26], R5 ;  /* 0x000000051a007388 */ /* 0x008fe80000000400 */
[----:B-----5:R-:W-:Y:S04]  /*1710*/  STS.U16 [R26+0x40], R11 ;  /* 0x0000400b1a007388 */ /* 0x020fe80000000400 */
[----:B------:R-:W-:Y:S04]  /*1720*/  STS.U16 [R26+0x80], R23 ;  /* 0x000080171a007388 */ /* 0x000fe80000000400 */
[----:B------:R-:W-:Y:S01]  /*1730*/  STS.U16 [R26+0xc0], R25 ;  /* 0x0000c0191a007388 */ /* 0x000fe20000000400 */
[----:B------:R-:W-:-:S06]  /*1740*/  NOP ;  /* 0x0000000000007918 */ /* 0x000fcc0000000000 */
[----:B------:R-:W0:Y:S04]  /*1750*/  LDS.64 R62, [R41.X8] ;  /* 0x00000000293e7984 */ /* 0x000e280000008a00 */
[----:B------:R-:W-:Y:S06]  /*1760*/  BAR.SYNC.DEFER_BLOCKING 0x0 ;  /* 0x0000000000007b1d */ /* 0x000fec0000010000 */
[----:B------:R-:W2:Y:S04]  /*1770*/  @!P2 LDG.E.U16 R53, [R6.64] ;  /* 0x000000060635a981 */ /* 0x000ea8000c1e1500 */
[----:B------:R3:W4:Y:S04]  /*1780*/  @!P3 LDG.E.U16 R55, [R8.64+-0xc0] ;  /* 0xffff40060837b981 */ /* 0x000728000c1e1500 */
[----:B------:R3:W5:Y:S04]  /*1790*/  @!P4 LDG.E.U16 R57, [R8.64+-0x80] ;  /* 0xffff80060839c981 */ /* 0x000768000c1e1500 */
[----:B------:R3:W5:Y:S01]  /*17a0*/  @!P5 LDG.E.U16 R59, [R8.64+-0x40] ;  /* 0xffffc006083bd981 */ /* 0x000762000c1e1500 */
[--C-:B0-----:R-:W-:Y:S01]  /*17b0*/  HADD2.F32 R22, -RZ, R62.reuse.H1_H1 ;  /* 0x3000003eff167230 */ /* 0x101fe20000004100 */
[----:B------:R-:W-:Y:S01]  /*17c0*/  ISETP.NE.AND P6, PT, R42, RZ, PT ;  /* 0x000000ff2a00720c */ /* 0x000fe20003fc5270 */
[--C-:B------:R-:W-:Y:S01]  /*17d0*/  HADD2.F32 R23, -RZ, R63.reuse.H0_H0 ;  /* 0x2000003fff177230 */ /* 0x100fe20000004100 */
[----:B------:R-:W-:Y:S01]  /*17e0*/  BSSY B0, `(.L_x_13117) ;  /* 0x000005f000007945 */ /* 0x000fe20003800000 */
[----:B------:R-:W-:Y:S01]  /*17f0*/  HADD2.F32 R24, -RZ, R63.H1_H1 ;  /* 0x3000003fff187230 */ /* 0x000fe20000004100 */
[----:B------:R-:W-:Y:S01]  /*1800*/  FMUL.FTZ R11, R22, -1.4426950216293334961 ;  /* 0xbfb8aa3b160b7820 */ /* 0x000fe20000410000 */
[----:B------:R-:W-:-:S02]  /*1810*/  HADD2.F32 R5, -RZ, R62.H0_H0 ;  /* 0x2000003eff057230 */ /* 0x000fc40000004100 */
[--C-:B-1----:R-:W-:Y:S01]  /*1820*/  HADD2.F32 R64, -RZ, R3.reuse.H0_H0 ;  /* 0x20000003ff407230 */ /* 0x102fe20000004100 */
[----:B---3--:R-:W-:Y:S01]  /*1830*/  FMUL.FTZ R8, R23, -1.4426950216293334961 ;  /* 0xbfb8aa3b17087820 */ /* 0x008fe20000410000 */
[----:B------:R-:W-:Y:S01]  /*1840*/  HADD2.F32 R66, -RZ, R3.H1_H1 ;  /* 0x30000003ff427230 */ /* 0x000fe20000004100 */
[----:B------:R-:W-:Y:S01]  /*1850*/  FMUL.FTZ R25, R24, -1.4426950216293334961 ;  /* 0xbfb8aa3b18197820 */ /* 0x000fe20000410000 */
[----:B------:R-:W-:Y:S01]  /*1860*/  MUFU.EX2 R11, R11 ;  /* 0x0000000b000b7308 */ /* 0x000fe20000000800 */
[----:B------:R-:W-:Y:S01]  /*1870*/  FMUL.FTZ R10, R5, -1.4426950216293334961 ;  /* 0xbfb8aa3b050a7820 */ /* 0x000fe20000410000 */
[--C-:B------:R-:W-:Y:S02]  /*1880*/  HADD2.F32 R68, -RZ, R2.reuse.H0_H0 ;  /* 0x20000002ff447230 */ /* 0x100fe40000004100 */
[----:B------:R-:W-:-:S04]  /*1890*/  HADD2.F32 R70, -RZ, R2.H1_H1 ;  /* 0x30000002ff467230 */ /* 0x000fc80000004100 */
[----:B------:R-:W0:Y:S08]  /*18a0*/  MUFU.EX2 R8, R8 ;  /* 0x0000000800087308 */ /* 0x000e300000000800 */
[----:B------:R-:W-:Y:S08]  /*18b0*/  MUFU.EX2 R25, R25 ;  /* 0x0000001900197308 */ /* 0x000ff00000000800 */
[----:B------:R-:W1:Y:S01]  /*18c0*/  MUFU.EX2 R10, R10 ;  /* 0x0000000a000a7308 */ /* 0x000e620000000800 */
[----:B0-----:R-:W-:-:S07]  /*18d0*/  FADD.FTZ R9, R8, 1 ;  /* 0x3f80000008097421 */ /* 0x001fce0000010000 */
[----:B------:R-:W-:Y:S01]  /*18e0*/  MUFU.RCP R72, R9 ;  /* 0x0000000900487308 */ /* 0x000fe20000001000 */
[----:B-1----:R-:W-:-:S07]  /*18f0*/  FADD.FTZ R10, R10, 1 ;  /* 0x3f8000000a0a7421 */ /* 0x002fce0000010000 */
[----:B------:R-:W0:Y:S02]  /*1900*/  MUFU.RCP R62, R10 ;  /* 0x0000000a003e7308 */ /* 0x000e240000001000 */
[----:B0-----:R-:W-:-:S04]  /*1910*/  FADD.FTZ R2, -R62, 1 ;  /* 0x3f8000003e027421 */ /* 0x001fc80000010100 */
[----:B------:R-:W-:Y:S01]  /*1920*/  FFMA.FTZ R2, R5, R2, 1 ;  /* 0x3f80000005027423 */ /* 0x000fe20000010002 */
[----:B--2---:R-:W-:Y:S04]  /*1930*/  STS.U16 [R26], R53 ;  /* 0x000000351a007388 */ /* 0x004fe80000000400 */
[----:B----4-:R-:W-:Y:S04]  /*1940*/  STS.U16 [R26+0x40], R55 ;  /* 0x000040371a007388 */ /* 0x010fe80000000400 */
[----:B-----5:R-:W-:Y:S04]  /*1950*/  STS.U16 [R26+0x80], R57 ;  /* 0x000080391a007388 */ /* 0x020fe80000000400 */
[----:B------:R0:W-:Y:S01]  /*1960*/  STS.U16 [R26+0xc0], R59 ;  /* 0x0000c03b1a007388 */ /* 0x0001e20000000400 */
[----:B------:R-:W-:-:S06]  /*1970*/  NOP ;  /* 0x0000000000007918 */ /* 0x000fcc0000000000 */
[----:B------:R-:W1:Y:S01]  /*1980*/  LDS.64 R6, [R41.X8] ;  /* 0x0000000029067984 */ /* 0x000e620000008a00 */
[----:B0-----:R-:W-:Y:S02]  /*1990*/  FADD.FTZ R59, R11, 1 ;  /* 0x3f8000000b3b7421 */ /* 0x001fe40000010000 */
[----:B------:R-:W-:-:S04]  /*19a0*/  FADD.FTZ R11, R25, 1 ;  /* 0x3f800000190b7421 */ /* 0x000fc80000010000 */
[----:B------:R-:W0:Y:S08]  /*19b0*/  MUFU.RCP R59, R59 ;  /* 0x0000003b003b7308 */ /* 0x000e300000001000 */
[----:B------:R-:W2:Y:S01]  /*19c0*/  MUFU.RCP R61, R11 ;  /* 0x0000000b003d7308 */ /* 0x000ea20000001000 */
[----:B0-----:R-:W-:Y:S02]  /*19d0*/  FADD.FTZ R3, -R59, 1 ;  /* 0x3f8000003b037421 */ /* 0x001fe40000010100 */
[----:B--2---:R-:W-:-:S04]  /*19e0*/  FADD.FTZ R9, -R61, 1 ;  /* 0x3f8000003d097421 */ /* 0x004fc80000010100 */
[----:B------:R-:W-:Y:S01]  /*19f0*/  FFMA.FTZ R11, R24, R9, 1 ;  /* 0x3f800000180b7423 */ /* 0x000fe20000010009 */
[--C-:B-1----:R-:W-:Y:S02]  /*1a00*/  HADD2.F32 R55, -RZ, R6.reuse.H0_H0 ;  /* 0x20000006ff377230 */ /* 0x102fe40000004100 */
[----:B------:R-:W-:Y:S01]  /*1a10*/  HADD2.F32 R57, -RZ, R6.H1_H1 ;  /* 0x30000006ff397230 */ /* 0x000fe20000004100 */
[----:B------:R-:W-:Y:S01]  /*1a20*/  FADD.FTZ R6, -R72, 1 ;  /* 0x3f80000048067421 */ /* 0x000fe20000010100 */
[--C-:B------:R-:W-:Y:S02]  /*1a30*/  HADD2.F32 R25, -RZ, R7.reuse.H0_H0 ;  /* 0x20000007ff197230 */ /* 0x100fe40000004100 */
[----:B------:R-:W-:Y:S01]  /*1a40*/  HADD2.F32 R53, -RZ, R7.H1_H1 ;  /* 0x30000007ff357230 */ /* 0x000fe20000004100 */
        /* <DEDUP_REMOVED lines=14> */
[----:B------:R-:W-:-:S02]  /*1b30*/  F2FP.PACK_AB R10, R7, R2 ;  /* 0x00000002070a723e */ /* 0x000fc400000000ff */
[----:B------:R-:W-:Y:S02]  /*1b40*/  P2R R2, PR, RZ, 0x40 ;  /* 0x00000040ff027803 */ /* 0x000fe40000000000 */
[----:B------:R-:W-:Y:S01]  /*1b50*/  F2FP.PACK_AB R11, R11, R8 ;  /* 0x000000080b0b723e */ /* 0x000fe200000000ff */
[----:B------:R-:W-:Y:S01]  /*1b60*/  BAR.SYNC.DEFER_BLOCKING 0x0 ;  /* 0x0000000000007b1d */ /* 0x000fe20000010000 */
[----:B------:R-:W-:Y:S02]  /*1b70*/  IMAD R8, R46, c[0x0][0x2e8], RZ ;  /* 0x0000ba002e087a24 */ /* 0x000fe400078e02ff */
[----:B------:R-:W-:-:S03]  /*1b80*/  IMAD.WIDE.U32 R2, R47, c[0x0][0x2e8], RZ ;  /* 0x0000ba002f027a25 */ /* 0x000fc600078e00ff */
[----:B------:R0:W-:Y:S01]  /*1b90*/  STS.64 [R41.X8], R10 ;  /* 0x0000000a29007388 */ /* 0x0001e20000008a00 */
[----:B------:R-:W-:-:S06]  /*1ba0*/  NOP ;  /* 0x0000000000007918 */ /* 0x000fcc0000000000 */
[----:B------:R-:W-:Y:S04]  /*1bb0*/  LDS.U16 R63, [R26] ;  /* 0x000000001a3f7984 */ /* 0x000fe80000000400 */
[----:B------:R-:W-:Y:S01]  /*1bc0*/  LDS.U16 R65, [R26+0x40] ;  /* 0x000040001a417984 */ /* 0x000fe20000000400 */
[----:B0-----:R-:W-:Y:S02]  /*1bd0*/  IMAD R11, R47, c[0x0][0x2ec], R8 ;  /* 0x0000bb002f0b7a24 */ /* 0x001fe400078e0208 */
[----:B------:R-:W-:Y:S01]  /*1be0*/  IMAD R8, R50, c[0x0][0x2f0], RZ ;  /* 0x0000bc0032087a24 */ /* 0x000fe200078e02ff */
[----:B------:R-:W-:Y:S02]  /*1bf0*/  LDS.U16 R67, [R26+0x80] ;  /* 0x000080001a437984 */ /* 0x000fe40000000400 */
[----:B------:R-:W-:Y:S01]  /*1c00*/  IADD3 R3, R3, R11, RZ ;  /* 0x0000000b03037210 */ /* 0x000fe20007ffe0ff */
[C---:B------:R-:W-:Y:S01]  /*1c10*/  IMAD R9, R51.reuse, c[0x0][0x2f4], R8 ;  /* 0x0000bd0033097a24 */ /* 0x040fe200078e0208 */
[----:B------:R-:W-:Y:S03]  /*1c20*/  LDS.U16 R69, [R26+0xc0] ;  /* 0x0000c0001a457984 */ /* 0x000fe60000000400 */
[----:B------:R-:W-:Y:S01]  /*1c30*/  IMAD.WIDE.U32 R2, R51, c[0x0][0x2f0], R2 ;  /* 0x0000bc0033027a25 */ /* 0x000fe200078e0002 */
[----:B------:R-:W-:Y:S04]  /*1c40*/  @!P6 STS [0x100], R4 ;  /* 0x00010004ff00e388 */ /* 0x000fe80000000800 */
[----:B------:R-:W-:Y:S01]  /*1c50*/  BAR.SYNC.DEFER_BLOCKING 0x0 ;  /* 0x0000000000007b1d */ /* 0x000fe20000010000 */
[----:B------:R-:W-:-:S02]  /*1c60*/  IADD3 R7, P0, R0, R2, RZ ;  /* 0x0000000200077210 */ /* 0x000fc40007f1e0ff */
[----:B------:R-:W-:Y:S02]  /*1c70*/  IADD3 R2, P4, R28, c[0x0][0x338], RZ ;  /* 0x0000ce001c027a10 */ /* 0x000fe40007f9e0ff */
[----:B------:R-:W-:Y:S02]  /*1c80*/  IADD3.X R8, R52, R9, R3, P0, !PT ;  /* 0x0000000934087210 */ /* 0x000fe400007fe403 */
[----:B------:R-:W-:Y:S01]  /*1c90*/  IADD3.X R3, R27, c[0x0][0x33c], RZ, P4, !PT ;  /* 0x0000cf001b037a10 */ /* 0x000fe200027fe4ff */
[----:B------:R-:W0:Y:S02]  /*1ca0*/  LDS R6, [0x100] ;  /* 0x00010000ff067984 */ /* 0x000e240000000800 */
[-C--:B0-----:R-:W-:Y:S02]  /*1cb0*/  ISETP.GE.AND P3, PT, R34, R6.reuse, PT ;  /* 0x000000062200720c */ /* 0x081fe40003f66270 */
[-C--:B------:R-:W-:Y:S02]  /*1cc0*/  ISETP.GE.AND P2, PT, R30, R6.reuse, PT ;  /* 0x000000061e00720c */ /* 0x080fe40003f46270 */
[----:B------:R-:W-:-:S02]  /*1cd0*/  ISETP.GE.AND P1, PT, R31, R6, PT ;  /* 0x000000061f00720c */ /* 0x000fc40003f26270 */
[----:B------:R-:W-:Y:S02]  /*1ce0*/  ISETP.GE.AND P0, PT, R29, R6, PT ;  /* 0x000000061d00720c */ /* 0x000fe40003f06270 */
[C---:B------:R-:W-:Y:S02]  /*1cf0*/  LEA R6, P5, R7.reuse, R2, 0x1 ;  /* 0x0000000207067211 */ /* 0x040fe400078a08ff */
        /* <DEDUP_REMOVED lines=13> */
.L_x_13118:
[----:B------:R-:W-:Y:S05]  /*1dd0*/  BSYNC B0 ;  /* 0x0000000000007941 */ /* 0x000fea0003800000 */
.L_x_13117:
[----:B------:R1:W-:Y:S01]  /*1de0*/  @!P2 STG.E.U16 [R6.64+-0x80], R67 ;  /* 0xffff80430600a986 */ /* 0x0003e2000c101506 */
[----:B------:R-:W-:Y:S02]  /*1df0*/  FMUL.FTZ R5, R5, R62 ;  /* 0x0000003e05057220 */ /* 0x000fe40000410000 */
[----:B------:R-:W-:Y:S01]  /*1e00*/  FMUL.FTZ R59, R22, R59 ;  /* 0x0000003b163b7220 */ /* 0x000fe20000410000 */
[----:B------:R1:W-:Y:S01]  /*1e10*/  @!P1 STG.E.U16 [R6.64+-0xc0], R65 ;  /* 0xffff404106009986 */ /* 0x0003e2000c101506 */
[----:B------:R-:W-:Y:S02]  /*1e20*/  FMUL.FTZ R23, R23, R72 ;  /* 0x0000004817177220 */ /* 0x000fe40000410000 */
[----:B------:R-:W-:Y:S01]  /*1e30*/  FMUL.FTZ R24, R24, R61 ;  /* 0x0000003d18187220 */ /* 0x000fe20000410000 */
[----:B------:R1:W-:Y:S01]  /*1e40*/  @!P0 STG.E.U16 [R6.64+-0x40], R69 ;  /* 0xffffc04506008986 */ /* 0x0003e2000c101506 */
[----:B------:R-:W-:Y:S01]  /*1e50*/  ISETP.NE.U32.AND P0, PT, RZ, c[0x0][0x270], PT ;  /* 0x00009c00ff007a0c */ /* 0x000fe20003f05070 */
[----:B------:R-:W-:-:S02]  /*1e60*/  FMUL.FTZ R62, R68, R5 ;  /* 0x00000005443e7220 */ /* 0x000fc40000410000 */
[----:B------:R-:W-:Y:S01]  /*1e70*/  FMUL.FTZ R8, R70, R59 ;  /* 0x0000003b46087220 */ /* 0x000fe20000410000 */
[----:B------:R-:W-:Y:S01]  /*1e80*/  ISETP.NE.AND.EX P0, PT, RZ, c[0x0][0x274], PT, P0 ;  /* 0x00009d00ff007a0c */ /* 0x000fe20003f05300 */
[----:B0-----:R-:W-:Y:S02]  /*1e90*/  FMUL.FTZ R10, R64, R23 ;  /* 0x00000017400a7220 */ /* 0x001fe40000410000 */
[----:B------:R-:W-:-:S10]  /*1ea0*/  FMUL.FTZ R22, R66, R24 ;  /* 0x0000001842167220 */ /* 0x000fd40000410000 */
[----:B------:R-:W-:Y:S05]  /*1eb0*/  @!P0 BRA `(.L_x_13119) ;  /* 0x0000032000008947 */ /* 0x000fea0003800000 */
[----:B-1----:R-:W-:Y:S01]  /*1ec0*/  BAR.SYNC.DEFER_BLOCKING 0x0 ;  /* 0x0000000000007b1d */ /* 0x002fe20000010000 */
[----:B------:R-:W-:Y:S02]  /*1ed0*/  FMUL.FTZ R5, R5, R55 ;  /* 0x0000003705057220 */ /* 0x000fe40000410000 */
[----:B------:R-:W-:Y:S02]  /*1ee0*/  FMUL.FTZ R6, R59, R57 ;  /* 0x000000393b067220 */ /* 0x000fe40000410000 */
[----:B------:R-:W-:Y:S01]  /*1ef0*/  FMUL.FTZ R23, R23, R25 ;  /* 0x0000001917177220 */ /* 0x000fe20000410000 */
[----:B------:R-:W-:Y:S01]  /*1f00*/  IADD3 R25, P4, R28, c[0x0][0x270], RZ ;  /* 0x00009c001c197a10 */ /* 0x000fe20007f9e0ff */
[----:B------:R-:W-:Y:S01]  /*1f10*/  FMUL.FTZ R24, R24, R53 ;  /* 0x0000003518187220 */ /* 0x000fe20000410000 */
[----:B------:R-:W-:Y:S01]  /*1f20*/  F2FP.PACK_AB R64, R6, R5 ;  /* 0x000000050640723e */ /* 0x000fe200000000ff */
[----:B------:R-:W-:Y:S01]  /*1f30*/  IMAD.WIDE.U32 R6, R47, c[0x0][0x210], RZ ;  /* 0x000084002f067a25 */ /* 0x000fe200078e00ff */
[----:B------:R-:W-:Y:S02]  /*1f40*/  BSSY B0, `(.L_x_13120) ;  /* 0x0000026000007945 */ /* 0x000fe40003800000 */
[----:B------:R-:W-:Y:S01]  /*1f50*/  F2FP.PACK_AB R65, R24, R23 ;  /* 0x000000171841723e */ /* 0x000fe200000000ff */
[----:B------:R-:W-:-:S04]  /*1f60*/  IMAD R24, R46, c[0x0][0x210], RZ ;  /* 0x000084002e187a24 */ /* 0x000fc800078e02ff */
        /* <DEDUP_REMOVED lines=8> */
[----:B------:R-:W-:Y:S04]  /*1ff0*/  LDS.U16 R11, [R26+0x40] ;  /* 0x000040001a0b7984 */ /* 0x000fe80000000400 */
[----:B------:R-:W-:Y:S04]  /*2000*/  LDS.U16 R23, [R26+0x80] ;  /* 0x000080001a177984 */ /* 0x000fe80000000400 */
[----:B------:R-:W-:Y:S04]  /*2010*/  LDS.U16 R53, [R26+0xc0] ;  /* 0x0000c0001a357984 */ /* 0x000fe80000000400 */
[----:B------:R0:W-:Y:S04]  /*2020*/  @!P6 STS [0x100], R4 ;  /* 0x00010004ff00e388 */ /* 0x0001e80000000800 */
[----:B------:R-:W-:Y:S01]  /*2030*/  BAR.SYNC.DEFER_BLOCKING 0x0 ;  /* 0x0000000000007b1d */ /* 0x000fe20000010000 */
[----:B0-----:R-:W-:-:S04]  /*2040*/  IADD3 R4, P0, R0, R6, RZ ;  /* 0x0000000600047210 */ /* 0x001fc80007f1e0ff */
[----:B------:R-:W-:Y:S01]  /*2050*/  IADD3.X R7, R52, R57, R7, P0, !PT ;  /* 0x0000003934077210 */ /* 0x000fe200007fe407 */
[----:B------:R-:W0:Y:S02]  /*2060*/  LDS R5, [0x100] ;  /* 0x00010000ff057984 */ /* 0x000e240000000800 */
[-C--:B0-----:R-:W-:Y:S02]  /*2070*/  ISETP.GE.AND P3, PT, R34, R5.reuse, PT ;  /* 0x000000052200720c */ /* 0x081fe40003f66270 */
[-C--:B------:R-:W-:Y:S02]  /*2080*/  ISETP.GE.AND P0, PT, R31, R5.reuse, PT ;  /* 0x000000051f00720c */ /* 0x080fe40003f06270 */
[-C--:B------:R-:W-:Y:S02]  /*2090*/  ISETP.GE.AND P1, PT, R30, R5.reuse, PT ;  /* 0x000000051e00720c */ /* 0x080fe40003f26270 */
[----:B------:R-:W-:Y:S02]  /*20a0*/  ISETP.GE.AND P2, PT, R29, R5, PT ;  /* 0x000000051d00720c */ /* 0x000fe40003f46270 */
[----:B------:R-:W-:-:S02]  /*20b0*/  IADD3.X R5, R27, c[0x0][0x274], RZ, P4, !PT ;  /* 0x00009d001b057a10 */ /* 0x000fc400027fe4ff */
[----:B------:R-:W-:-:S04]  /*20c0*/  LEA R24, P4, R4, R25, 0x1 ;  /* 0x0000001904187211 */ /* 0x000fc800078808ff */
        /* <DEDUP_REMOVED lines=13> */
.L_x_13121:
[----:B------:R-:W-:Y:S05]  /*21a0*/  BSYNC B0 ;  /* 0x0000000000007941 */ /* 0x000fea0003800000 */
.L_x_13120:
[----:B------:R1:W-:Y:S04]  /*21b0*/  @!P0 STG.E.U16 [R24.64+-0xc0], R11 ;  /* 0xffff400b18008986 */ /* 0x0003e8000c101506 */
[----:B------:R1:W-:Y:S04]  /*21c0*/  @!P1 STG.E.U16 [R24.64+-0x80], R23 ;  /* 0xffff801718009986 */ /* 0x0003e8000c101506 */
[----:B------:R1:W-:Y:S02]  /*21d0*/  @!P2 STG.E.U16 [R24.64+-0x40], R53 ;  /* 0xffffc0351800a986 */ /* 0x0003e4000c101506 */
.L_x_13119:
[----:B01----:R-:W-:Y:S01]  /*21e0*/  MOV R6, c[0x0][0x16c] ;  /* 0x00005b0000067a02 */ /* 0x003fe20000000f00 */
[--C-:B------:R-:W-:Y:S01]  /*21f0*/  HADD2.F32 R4, -RZ, R12.reuse.H0_H0 ;  /* 0x2000000cff047230 */ /* 0x100fe20000004100 */
[----:B------:R-:W-:Y:S01]  /*2200*/  BAR.SYNC.DEFER_BLOCKING 0x0 ;  /* 0x0000000000007b1d */ /* 0x000fe20000010000 */
[----:B------:R-:W-:Y:S01]  /*2210*/  HADD2.F32 R5, -RZ, R12.H1_H1 ;  /* 0x3000000cff057230 */ /* 0x000fe20000004100 */
[----:B------:R-:W-:Y:S01]  /*2220*/  ISETP.GE.AND P0, PT, R6, 0x1, PT ;  /* 0x000000010600780c */ /* 0x000fe20003f06270 */
[----:B------:R-:W-:Y:S01]  /*2230*/  HFMA2.MMA R74, -RZ, RZ, 0, 0 ;  /* 0x00000000ff4a7435 */ /* 0x000fe200000001ff */
[C---:B------:R-:W-:Y:S01]  /*2240*/  FFMA.FTZ R45, R62.reuse, R4, R45 ;  /* 0x000000043e2d7223 */ /* 0x040fe2000001002d */
[--C-:B------:R-:W-:Y:S01]  /*2250*/  HADD2.F32 R4, -RZ, R13.reuse.H0_H0 ;  /* 0x2000000dff047230 */ /* 0x100fe20000004100 */
[----:B------:R-:W-:Y:S01]  /*2260*/  FMUL.FTZ R78, R62, R49 ;  /* 0x000000313e4e7220 */ /* 0x000fe20000410000 */
[----:B------:R-:W-:Y:S01]  /*2270*/  CS2R R72, SRZ ;  /* 0x0000000000487805 */ /* 0x000fe2000001ff00 */
[C---:B------:R-:W-:Y:S01]  /*2280*/  FFMA.FTZ R5, R8.reuse, R5, R45 ;  /* 0x0000000508057223 */ /* 0x040fe2000001002d */
[----:B------:R-:W-:Y:S01]  /*2290*/  HADD2.F32 R45, -RZ, R13.H1_H1 ;  /* 0x3000000dff2d7230 */ /* 0x000fe20000004100 */
[----:B------:R-:W-:Y:S01]  /*22a0*/  FMUL.FTZ R77, R8, R49 ;  /* 0x00000031084d7220 */ /* 0x000fe20000410000 */
[----:B------:R-:W-:Y:S01]  /*22b0*/  MOV R71, RZ ;  /* 0x000000ff00477202 */ /* 0x000fe20000000f00 */
[----:B------:R-:W-:-:S02]  /*22c0*/  FFMA.FTZ R5, R10, R4, R5 ;  /* 0x000000040a057223 */ /* 0x000fc40000010005 */
[----:B------:R-:W-:Y:S02]  /*22d0*/  FMUL.FTZ R76, R10, R49 ;  /* 0x000000310a4c7220 */ /* 0x000fe40000410000 */
[C---:B------:R-:W-:Y:S02]  /*22e0*/  FFMA.FTZ R45, R22.reuse, R45, R5 ;  /* 0x0000002d162d7223 */ /* 0x040fe40000010005 */
[----:B------:R-:W-:Y:S01]  /*22f0*/  FMUL.FTZ R75, R22, R49 ;  /* 0x00000031164b7220 */ /* 0x000fe20000410000 */
        /* <DEDUP_REMOVED lines=8> */
[----:B------:R-:W-:Y:S01]  /*2380*/  IMAD R7, R6, c[0x0][0x16c], RZ ;  /* 0x00005b0006077a24 */ /* 0x000fe200078e02ff */
[----:B------:R-:W-:Y:S01]  /*2390*/  LEA.HI R6, R9, R9, RZ, 0x1 ;  /* 0x0000000909067211 */ /* 0x000fe200078f08ff */
[C---:B------:R-:W-:Y:S01]  /*23a0*/  IMAD.WIDE.U32 R24, R51.reuse, c[0x0][0x180], RZ ;  /* 0x0000600033187a25 */ /* 0x040fe200078e00ff */
[----:B------:R-:W-:Y:S01]  /*23b0*/  MOV R55, RZ ;  /* 0x000000ff00377202 */ /* 0x000fe20000000f00 */
[----:B------:R-:W-:Y:S01]  /*23c0*/  CS2R R72, SRZ ;  /* 0x0000000000487805 */ /* 0x000fe2000001ff00 */
[----:B------:R-:W-:Y:S01]  /*23d0*/  MOV R71, RZ ;  /* 0x000000ff00477202 */ /* 0x000fe20000000f00 */
[----:B------:R-:W-:Y:S01]  /*23e0*/  IMAD.WIDE.U32 R66, R51, c[0x0][0x198], RZ ;  /* 0x0000660033427a25 */ /* 0x000fe200078e00ff */
[----:B------:R-:W-:-:S03]  /*23f0*/  UMOV UR4, URZ ;  /* 0x0000003f00047c82 */ /* 0x000fc60008000000 */
[----:B------:R-:W-:Y:S01]  /*2400*/  IMAD.WIDE.U32 R4, R51, c[0x0][0x1b8], RZ ;  /* 0x00006e0033047a25 */ /* 0x000fe200078e00ff */
[----:B------:R-:W-:-:S03]  /*2410*/  LEA R69, P1, R66, c[0x0][0x228], 0x3 ;  /* 0x00008a0042457a11 */ /* 0x000fc600078218ff */
[C---:B------:R-:W-:Y:S01]  /*2420*/  IMAD R23, R51.reuse, c[0x0][0x184], R64 ;  /* 0x0000610033177a24 */ /* 0x040fe200078e0240 */
[----:B------:R-:W-:Y:S01]  /*2430*/  LOP3.LUT R64, R6, 0xfffffe, RZ, 0xc0, !PT ;  /* 0x00fffffe06407812 */ /* 0x000fe200078ec0ff */
[C---:B------:R-:W-:Y:S01]  /*2440*/  IMAD R11, R51.reuse, c[0x0][0x19c], R68 ;  /* 0x00006700330b7a24 */ /* 0x040fe200078e0244 */
[----:B------:R-:W-:Y:S01]  /*2450*/  LEA R68, P2, R4, c[0x0][0x230], 0x3 ;  /* 0x00008c0004447a11 */ /* 0x000fe200078418ff */
[----:B------:R-:W-:Y:S01]  /*2460*/  IMAD R65, R51, c[0x0][0x1bc], R70 ;  /* 0x00006f0033417a24 */ /* 0x000fe200078e0246 */
[----:B------:R-:W-:Y:S01]  /*2470*/  LEA R70, P0, R24, c[0x0][0x220], 0x3 ;  /* 0x0000880018467a11 */ /* 0x000fe200078018ff */
[----:B------:R-:W-:Y:S01]  /*2480*/  IMAD.WIDE R6, R7, 0x10, R20 ;  /* 0x0000001007067825 */ /* 0x000fe200078e0214 */
[----:B------:R-:W-:Y:S02]  /*2490*/  IADD3 R23, R25, R23, RZ ;  /* 0x0000001719177210 */ /* 0x000fe40007ffe0ff */
        /* <DEDUP_REMOVED lines=10> */
[----:B------:R-:W-:Y:S02]  /*2540*/  MOV R64, R6 ;  /* 0x0000000600407202 */ /* 0x000fe40000000f00 */
[----:B------:R-:W-:Y:S02]  /*2550*/  MOV R63, R7 ;  /* 0x00000007003f7202 */ /* 0x000fe40000000f00 */
[----:B------:R-:W-:Y:S02]  /*2560*/  SHF.L.U32 R53, R9, 0x8, RZ ;  /* 0x0000000809357819 */ /* 0x000fe400000006ff */
.L_x_13137:
[----:B------:R-:W-:Y:S02]  /*2570*/  MOV R4, R70 ;  /* 0x0000004600047202 */ /* 0x000fe40000000f00 */
[----:B------:R-:W-:-:S05]  /*2580*/  MOV R5, R67 ;  /* 0x0000004300057202 */ /* 0x000fca0000000f00 */
[----:B------:R0:W2:Y:S01]  /*2590*/  LDG.E.64 R22, [R4.64] ;  /* 0x0000000604167981 */ /* 0x0000a2000c1e1b00 */
[----:B------:R-:W-:Y:S02]  /*25a0*/  ISETP.NE.AND P0, PT, R42, RZ, PT ;  /* 0x000000ff2a00720c */ /* 0x000fe40003f05270 */
[----:B------:R-:W-:-:S04]  /*25b0*/  ISETP.GT.AND P1, PT, R35, 0x1, PT ;  /* 0x000000012300780c */ /* 0x000fc80003f24270 */
[----:B------:R-:W-:Y:S02]  /*25c0*/  ISETP.EQ.AND P1, PT, R98, RZ, P1 ;  /* 0x000000ff6200720c */ /* 0x000fe40000f22270 */
[----:B0-----:R-:W-:Y:S02]  /*25d0*/  MOV R4, R69 ;  /* 0x0000004500047202 */ /* 0x001fe40000000f00 */
[----:B------:R-:W-:-:S06]  /*25e0*/  MOV R5, R66 ;  /* 0x0000004200057202 */ /* 0x000fcc0000000f00 */
[----:B------:R-:W5:Y:S03]  /*25f0*/  LDG.E.64 R4, [R4.64] ;  /* 0x0000000604047981 */ /* 0x000f66000c1e1b00 */
[----:B------:R-:W-:Y:S01]  /*2600*/  @P1 MOV R25, R63 ;  /* 0x0000003f00191202 */ /* 0x000fe20000000f00 */
[----:B------:R-:W-:Y:S01]  /*2610*/  BSSY B0, `(.L_x_13123) ;  /* 0x000005a000007945 */ /* 0x000fe20003800000 */
[----:B--2---:R-:W-:Y:S02]  /*2620*/  FMUL.FTZ R79, R22, 1.4426950216293334961 ;  /* 0x3fb8aa3b164f7820 */ /* 0x004fe40000410000 */
[-C--:B------:R-:W-:Y:S02]  /*2630*/  FMUL.FTZ R6, R23, R54.reuse ;  /* 0x0000003617067220 */ /* 0x080fe40000410000 */
[----:B------:R-:W-:Y:S02]  /*2640*/  FMUL.FTZ R7, R79, R54 ;  /* 0x000000364f077220 */ /* 0x000fe40000410000 */
[----:B------:R-:W-:Y:S01]  /*2650*/  FMUL.RZ R11, R6, 0.15915493667125701904 ;  /* 0x3e22f983060b7820 */ /* 0x000fe2000040c000 */
[----:B------:R-:W-:-:S03]  /*2660*/  IADD3 R6, R42, 0x200, RZ ;  /* 0x000002002a067810 */ /* 0x000fc60007ffe0ff */
[----:B------:R-:W-:Y:S01]  /*2670*/  MUFU.EX2 R7, R7 ;  /* 0x0000000700077308 */ /* 0x000fe20000000800 */
[----:B------:R-:W-:Y:S02]  /*2680*/  SEL R24, R53, R6, !P0 ;  /* 0x0000000635187207 */ /* 0x000fe40004000000 */
[----:B------:R-:W-:-:S05]  /*2690*/  MOV R6, R68 ;  /* 0x0000004400067202 */ /* 0x000fca0000000f00 */
[----:B------:R-:W0:Y:S08]  /*26a0*/  MUFU.COS R8, R11 ;  /* 0x0000000b00087308 */ /* 0x000e300000000000 */
[----:B------:R-:W1:Y:S01]  /*26b0*/  MUFU.SIN R10, R11 ;  /* 0x0000000b000a7308 */ /* 0x000e620000000400 */
[C---:B0-----:R-:W-:Y:S02]  /*26c0*/  FMUL.FTZ R8, R7.reuse, R8 ;  /* 0x0000000807087220 */ /* 0x041fe40000410000 */
[----:B-1----:R-:W-:Y:S01]  /*26d0*/  FMUL.FTZ R9, R7, R10 ;  /* 0x0000000a07097220 */ /* 0x002fe20000410000 */
[----:B------:R-:W-:Y:S01]  /*26e0*/  MOV R7, R65 ;  /* 0x0000004100077202 */ /* 0x000fe20000000f00 */
[----:B------:R-:W-:Y:S01]  /*26f0*/  FMUL.FTZ R80, R23, R56 ;  /* 0x0000003817507220 */ /* 0x000fe20000410000 */
[----:B------:R-:W-:-:S02]  /*2700*/  CS2R R10, SRZ ;  /* 0x00000000000a7805 */ /* 0x000fc4000001ff00 */
[----:B------:R0:W-:Y:S04]  /*2710*/  STS.64 [R24.X8+0x560], R8 ;  /* 0x0005600818007388 */ /* 0x0001e80000008a00 */
[----:B------:R-:W5:Y:S01]  /*2720*/  LDG.E.64 R6, [R6.64] ;  /* 0x0000000606067981 */ /* 0x000f62000c1e1b00 */
[----:B------:R-:W-:Y:S02]  /*2730*/  FMUL.RZ R85, R80, 0.15915493667125701904 ;  /* 0x3e22f98350557820 */ /* 0x000fe4000040c000 */
[C---:B------:R-:W-:Y:S02]  /*2740*/  FMUL.FTZ R80, R79.reuse, R56 ;  /* 0x000000384f507220 */ /* 0x040fe40000410000 */
[C---:B------:R-:W-:Y:S02]  /*2750*/  FMUL.FTZ R84, R79.reuse, R58 ;  /* 0x0000003a4f547220 */ /* 0x040fe40000410000 */
[----:B------:R-:W-:Y:S01]  /*2760*/  FMUL.FTZ R87, R79, R60 ;  /* 0x0000003c4f577220 */ /* 0x000fe20000410000 */
[----:B0-----:R-:W-:Y:S01]  /*2770*/  @P1 MOV R24, R64 ;  /* 0x0000004000181202 */ /* 0x001fe20000000f00 */
[----:B------:R-:W-:Y:S01]  /*2780*/  BAR.SYNC.DEFER_BLOCKING 0x0 ;  /* 0x0000000000007b1d */ /* 0x000fe20000010000 */
[----:B------:R-:W-:-:S05]  /*2790*/  FMUL.FTZ R79, R23, R58 ;  /* 0x0000003a174f7220 */ /* 0x000fca0000410000 */
[----:B------:R-:W-:Y:S01]  /*27a0*/  MUFU.SIN R81, R85 ;  /* 0x0000005500517308 */ /* 0x000fe20000000400 */
[----:B------:R-:W-:-:S07]  /*27b0*/  FMUL.RZ R90, R79, 0.15915493667125701904 ;  /* 0x3e22f9834f5a7820 */ /* 0x000fce000040c000 */
[----:B------:R-:W0:Y:S01]  /*27c0*/  MUFU.EX2 R82, R80 ;  /* 0x0000005000527308 */ /* 0x000e220000000800 */
[----:B------:R-:W-:-:S07]  /*27d0*/  HADD2.F32 R79, -RZ, R12.H0_H0 ;  /* 0x2000000cff4f7230 */ /* 0x000fce0000004100 */
[----:B------:R-:W1:Y:S01]  /*27e0*/  MUFU.COS R83, R85 ;  /* 0x0000005500537308 */ /* 0x000e620000000000 */
[----:B------:R2:W5:Y:S07]  /*27f0*/  @P1 LDG.E.64 R10, [R24.64+0x8] ;  /* 0x00000806180a1981 */ /* 0x00056e000c1e1b00 */
[----:B------:R-:W-:Y:S01]  /*2800*/  MUFU.EX2 R86, R84 ;  /* 0x0000005400567308 */ /* 0x000fe20000000800 */
[----:B--2---:R-:W-:-:S07]  /*2810*/  FMUL.FTZ R24, R23, R60 ;  /* 0x0000003c17187220 */ /* 0x004fce0000410000 */
[----:B------:R-:W2:Y:S01]  /*2820*/  MUFU.COS R85, R90 ;  /* 0x0000005a00557308 */ /* 0x000ea20000000000 */
[----:B------:R-:W-:-:S07]  /*2830*/  FMUL.RZ R92, R24, 0.15915493667125701904 ;  /* 0x3e22f983185c7820 */ /* 0x000fce000040c000 */
[----:B------:R-:W3:Y:S01]  /*2840*/  MUFU.SIN R25, R90 ;  /* 0x0000005a00197308 */ /* 0x000ee20000000400 */
[----:B------:R-:W-:Y:S02]  /*2850*/  FMUL.FTZ R91, R79, R54 ;  /* 0x000000364f5b7220 */ /* 0x000fe40000410000 */
[----:B0-----:R-:W-:-:S05]  /*2860*/  FMUL.FTZ R80, R82, R81 ;  /* 0x0000005152507220 */ /* 0x001fca0000410000 */
[----:B------:R-:W-:Y:S08]  /*2870*/  MUFU.EX2 R88, R87 ;  /* 0x0000005700587308 */ /* 0x000ff00000000800 */
[----:B------:R-:W0:Y:S01]  /*2880*/  MUFU.COS R93, R92 ;  /* 0x0000005c005d7308 */ /* 0x000e220000000000 */
[----:B-1----:R-:W-:Y:S02]  /*2890*/  FMUL.FTZ R82, R82, R83 ;  /* 0x0000005352527220 */ /* 0x002fe40000410000 */
[----:B------:R-:W-:-:S05]  /*28a0*/  FMUL.FTZ R81, R80, R91 ;  /* 0x0000005b50517220 */ /* 0x000fca0000410000 */
[----:B------:R-:W1:Y:S01]  /*28b0*/  MUFU.SIN R89, R92 ;  /* 0x0000005c00597308 */ /* 0x000e620000000400 */
[C---:B--2---:R-:W-:Y:S02]  /*28c0*/  FMUL.FTZ R84, R86.reuse, R85 ;  /* 0x0000005556547220 */ /* 0x044fe40000410000 */
[----:B------:R-:W-:Y:S02]  /*28d0*/  FMUL.FTZ R24, RZ, R80 ;  /* 0x00000050ff187220 */ /* 0x000fe40000410000 */
[----:B---3--:R-:W-:Y:S02]  /*28e0*/  FMUL.FTZ R86, R86, R25 ;  /* 0x0000001956567220 */ /* 0x008fe40000410000 */
[----:B------:R-:W-:Y:S01]  /*28f0*/  FFMA.FTZ R25, RZ, R82, R81 ;  /* 0x00000052ff197223 */ /* 0x000fe20000010051 */
[----:B------:R-:W-:Y:S01]  /*2900*/  HADD2.F32 R81, -RZ, R12.H1_H1 ;  /* 0x3000000cff517230 */ /* 0x000fe20000004100 */
[----:B------:R-:W-:Y:S02]  /*2910*/  FFMA.FTZ R24, R82, R91, -R24 ;  /* 0x0000005b52187223 */ /* 0x000fe40000010818 */
[----:B0-----:R-:W-:-:S02]  /*2920*/  FMUL.FTZ R87, R88, R93 ;  /* 0x0000005d58577220 */ /* 0x001fc40000410000 */
[----:B------:R-:W-:Y:S02]  /*2930*/  FADD.FTZ R93, RZ, R25 ;  /* 0x00000019ff5d7221 */ /* 0x000fe40000010000 */
[----:B------:R-:W-:Y:S02]  /*2940*/  FFMA.FTZ R85, R81, R56, R24 ;  /* 0x0000003851557223 */ /* 0x000fe40000010018 */
[----:B-1----:R-:W-:Y:S02]  /*2950*/  FMUL.FTZ R88, R88, R89 ;  /* 0x0000005958587220 */ /* 0x002fe40000410000 */
[----:B------:R-:W-:Y:S02]  /*2960*/  FMUL.FTZ R89, R86, R93 ;  /* 0x0000005d56597220 */ /* 0x000fe40000410000 */
[----:B------:R-:W-:Y:S02]  /*2970*/  FMUL.FTZ R24, R8, R80 ;  /* 0x0000005008187220 */ /* 0x000fe40000410000 */
[----:B------:R-:W-:-:S02]  /*2980*/  FMUL.FTZ R90, R86, R85 ;  /* 0x00000055565a7220 */ /* 0x000fc40000410000 */
[C---:B------:R-:W-:Y:S01]  /*2990*/  FMUL.FTZ R25, R9.reuse, R80 ;  /* 0x0000005009197220 */ /* 0x040fe20000410000 */
[----:B------:R-:W-:Y:S01]  /*29a0*/  HADD2.F32 R83, -RZ, R13.H0_H0 ;  /* 0x2000000dff537230 */ /* 0x000fe20000004100 */
[C---:B------:R-:W-:Y:S02]  /*29b0*/  FFMA.FTZ R89, R84.reuse, R85, -R89 ;  /* 0x0000005554597223 */ /* 0x040fe40000010859 */
[-C--:B------:R-:W-:Y:S02]  /*29c0*/  FFMA.FTZ R85, R9, R82.reuse, R24 ;  /* 0x0000005209557223 */ /* 0x080fe40000010018 */
[----:B------:R-:W-:Y:S02]  /*29d0*/  FFMA.FTZ R90, R84, R93, R90 ;  /* 0x0000005d545a7223 */ /* 0x000fe4000001005a */
[----:B------:R-:W-:Y:S02]  /*29e0*/  FFMA.FTZ R25, R8, R82, -R25 ;  /* 0x0000005208197223 */ /* 0x000fe40000010819 */
[----:B------:R-:W-:Y:S01]  /*29f0*/  FMUL.FTZ R24, R86, R85 ;  /* 0x0000005556187220 */ /* 0x000fe20000410000 */
[----:B------:R-:W-:Y:S01]  /*2a00*/  ISETP.NE.AND P1, PT, R42, 0x1f, PT ;  /* 0x0000001f2a00780c */ /* 0x000fe20003f25270 */
[----:B------:R-:W-:-:S02]  /*2a10*/  FFMA.FTZ R92, R83, R58, R89 ;  /* 0x0000003a535c7223 */ /* 0x000fc40000010059 */
[----:B------:R-:W-:Y:S02]  /*2a20*/  FADD.FTZ R90, RZ, R90 ;  /* 0x0000005aff5a7221 */ /* 0x000fe40000010000 */
[-C--:B------:R-:W-:Y:S02]  /*2a30*/  FMUL.FTZ R89, R86, R25.reuse ;  /* 0x0000001956597220 */ /* 0x080fe40000410000 */
[----:B------:R-:W-:Y:S02]  /*2a40*/  FFMA.FTZ R24, R84, R25, -R24 ;  /* 0x0000001954187223 */ /* 0x000fe40000010818 */
[----:B------:R-:W-:Y:S02]  /*2a50*/  FMUL.FTZ R25, R88, R90 ;  /* 0x0000005a58197220 */ /* 0x000fe40000410000 */
[----:B------:R-:W-:Y:S01]  /*2a60*/  FFMA.FTZ R89, R84, R85, R89 ;  /* 0x0000005554597223 */ /* 0x000fe20000010059 */
[----:B------:R-:W-:Y:S01]  /*2a70*/  HADD2.F32 R85, -RZ, R13.H1_H1 ;  /* 0x3000000dff557230 */ /* 0x000fe20000004100 */
[----:B------:R-:W-:-:S02]  /*2a80*/  FMUL.FTZ R93, R88, R92 ;  /* 0x0000005c585d7220 */ /* 0x000fc40000410000 */
[C---:B------:R-:W-:Y:S02]  /*2a90*/  FFMA.FTZ R25, R87.reuse, R92, -R25 ;  /* 0x0000005c57197223 */ /* 0x040fe40000010819 */
[C---:B------:R-:W-:Y:S02]  /*2aa0*/  FMUL.FTZ R101, R88.reuse, R89 ;  /* 0x0000005958657220 */ /* 0x040fe40000410000 */
[C---:B------:R-:W-:Y:S02]  /*2ab0*/  FFMA.FTZ R93, R87.reuse, R90, R93 ;  /* 0x0000005a575d7223 */ /* 0x040fe4000001005d */
[-C--:B------:R-:W-:Y:S02]  /*2ac0*/  FMUL.FTZ R90, R88, R24.reuse ;  /* 0x00000018585a7220 */ /* 0x080fe40000410000 */
[----:B------:R-:W-:Y:S02]  /*2ad0*/  FFMA.FTZ R101, R87, R24, -R101 ;  /* 0x0000001857657223 */ /* 0x000fe40000010865 */
[----:B------:R-:W-:-:S02]  /*2ae0*/  FFMA.FTZ R100, R85, R60, R25 ;  /* 0x0000003c55647223 */ /* 0x000fc40000010019 */
        /* <DEDUP_REMOVED lines=12> */
.L_x_13124:
[----:B------:R-:W-:Y:S05]  /*2bb0*/  BSYNC B0 ;  /* 0x0000000000007941 */ /* 0x000fea0003800000 */
.L_x_13123:
[----:B------:R-:W3:Y:S01]  /*2bc0*/  SHFL.UP PT, R96, R95, 0x1, RZ ;  /* 0x042000005f607989 */ /* 0x000ee200000e00ff */
[----:B------:R-:W-:Y:S01]  /*2bd0*/  ISETP.GE.AND P2, PT, R41, 0x1, PT ;  /* 0x000000012900780c */ /* 0x000fe20003f46270 */
[----:B-----5:R-:W-:Y:S01]  /*2be0*/  FMUL.FTZ R106, R5, R6 ;  /* 0x00000006056a7220 */ /* 0x020fe20000410000 */
[----:B------:R-:W-:Y:S01]  /*2bf0*/  ISETP.GE.AND P3, PT, R41, 0x8, PT ;  /* 0x000000082900780c */ /* 0x000fe20003f66270 */
[----:B------:R-:W4:Y:S01]  /*2c00*/  SHFL.UP PT, R94, R100, 0x1, RZ ;  /* 0x04200000645e7989 */ /* 0x000f2200000e00ff */
[----:B------:R-:W-:Y:S01]  /*2c10*/  ISETP.NE.AND P6, PT, R98, 0x1f, PT ;  /* 0x0000001f6200780c */ /* 0x000fe20003fc5270 */
[----:B------:R-:W-:Y:S01]  /*2c20*/  FFMA.FTZ R106, R4, R7, R106 ;  /* 0x00000007046a7223 */ /* 0x000fe2000001006a */
[----:B------:R-:W-:Y:S01]  /*2c30*/  BSSY B0, `(.L_x_13125) ;  /* 0x0000095000007945 */ /* 0x000fe20003800000 */
[----:B-1----:R-:W1:Y:S01]  /*2c40*/  SHFL.UP PT, R90, R101, 0x1, RZ ;  /* 0x04200000655a7989 */ /* 0x002e6200000e00ff */
[C---:B------:R-:W-:Y:S01]  /*2c50*/  ISETP.GT.U32.AND P4, PT, R98.reuse, 0x17, PT ;  /* 0x000000176200780c */ /* 0x040fe20003f84070 */
[----:B------:R-:W-:Y:S01]  /*2c60*/  FMUL.FTZ R104, R57, R106 ;  /* 0x0000006a39687220 */ /* 0x000fe20000410000 */
[----:B------:R-:W-:Y:S01]  /*2c70*/  ISETP.GT.U32.AND P5, PT, R98, 0xf, PT ;  /* 0x0000000f6200780c */ /* 0x000fe20003fa4070 */
[----:B------:R-:W0:Y:S04]  /*2c80*/  SHFL.UP PT, R92, R89, 0x1, RZ ;  /* 0x04200000595c7989 */ /* 0x000e2800000e00ff */
[----:B------:R-:W-:Y:S04]  /*2c90*/  SHFL.IDX PT, R10, R10, RZ, 0x1f ;  /* 0x00001fff0a0a7589 */ /* 0x000fe800000e0000 */
[----:B------:R-:W-:Y:S01]  /*2ca0*/  SHFL.IDX PT, R11, R11, RZ, 0x1f ;  /* 0x00001fff0b0b7589 */ /* 0x000fe200000e0000 */
[----:B---3--:R-:W-:-:S02]  /*2cb0*/  FMUL.FTZ R97, R89, R96 ;  /* 0x0000006059617220 */ /* 0x008fc40000410000 */
[-C--:B----4-:R-:W-:Y:S02]  /*2cc0*/  FMUL.FTZ R102, R89, R94.reuse ;  /* 0x0000005e59667220 */ /* 0x090fe40000410000 */
[----:B------:R-:W-:Y:S02]  /*2cd0*/  FFMA.FTZ R97, R101, R94, -R97 ;  /* 0x0000005e65617223 */ /* 0x000fe40000010861 */
[----:B-1----:R-:W-:Y:S02]  /*2ce0*/  FMUL.FTZ R93, R89, R90 ;  /* 0x0000005a595d7220 */ /* 0x002fe40000410000 */
[C---:B------:R-:W-:Y:S02]  /*2cf0*/  FFMA.FTZ R102, R101.reuse, R96, R102 ;  /* 0x0000006065667223 */ /* 0x040fe40000010066 */
[-C--:B0-----:R-:W-:Y:S02]  /*2d00*/  FFMA.FTZ R94, R101, R92.reuse, R93 ;  /* 0x0000005c655e7223 */ /* 0x081fe4000001005d */
[----:B------:R-:W-:-:S02]  /*2d10*/  FMUL.FTZ R92, R89, R92 ;  /* 0x0000005c595c7220 */ /* 0x000fc40000410000 */
[----:B------:R-:W-:Y:S01]  /*2d20*/  @P2 FADD.FTZ R100, R100, R97 ;  /* 0x0000006164642221 */ /* 0x000fe20000010000 */
[----:B------:R-:W-:Y:S01]  /*2d30*/  FSEL R94, R89, R94, !P2 ;  /* 0x0000005e595e7208 */ /* 0x000fe20005000000 */
[----:B------:R-:W-:Y:S02]  /*2d40*/  @P2 FADD.FTZ R95, R95, R102 ;  /* 0x000000665f5f2221 */ /* 0x000fe40000010000 */
        /* <DEDUP_REMOVED lines=18> */
[----:B------:R-:W-:Y:S01]  /*2e70*/  ISETP.GE.AND P2, PT, R41, 0x4, PT ;  /* 0x000000042900780c */ /* 0x000fe20003f46270 */
[----:B------:R-:W-:Y:S02]  /*2e80*/  FMUL.FTZ R89, R5, R7 ;  /* 0x0000000705597220 */ /* 0x000fe40000410000 */
[----:B------:R-:W1:Y:S01]  /*2e90*/  SHFL.UP PT, R94, R100, 0x4, RZ ;  /* 0x04800000645e7989 */ /* 0x000e6200000e00ff */
[----:B------:R-:W-:-:S02]  /*2ea0*/  FMUL.FTZ R7, R87, R104 ;  /* 0x0000006857077220 */ /* 0x000fc40000410000 */
[----:B------:R-:W-:Y:S01]  /*2eb0*/  FFMA.FTZ R96, R4, R6, -R89 ;  /* 0x0000000604607223 */ /* 0x000fe20000010859 */
[----:B------:R-:W3:Y:S04]  /*2ec0*/  SHFL.UP PT, R90, R101, 0x4, RZ ;  /* 0x04800000655a7989 */ /* 0x000ee800000e00ff */
[----:B------:R-:W4:Y:S01]  /*2ed0*/  SHFL.UP PT, R92, R93, 0x4, RZ ;  /* 0x048000005d5c7989 */ /* 0x000f2200000e00ff */
[C---:B0-----:R-:W-:Y:S02]  /*2ee0*/  FMUL.FTZ R97, R93.reuse, R102 ;  /* 0x000000665d617220 */ /* 0x041fe40000410000 */
[-C--:B-1----:R-:W-:Y:S02]  /*2ef0*/  FMUL.FTZ R103, R93, R94.reuse ;  /* 0x0000005e5d677220 */ /* 0x082fe40000410000 */
[----:B------:R-:W-:-:S02]  /*2f00*/  FFMA.FTZ R97, R101, R94, -R97 ;  /* 0x0000005e65617223 */ /* 0x000fc40000010861 */
[----:B---3--:R-:W-:Y:S02]  /*2f10*/  FMUL.FTZ R5, R93, R90 ;  /* 0x0000005a5d057220 */ /* 0x008fe40000410000 */
[C---:B------:R-:W-:Y:S02]  /*2f20*/  FFMA.FTZ R102, R101.reuse, R102, R103 ;  /* 0x0000006665667223 */ /* 0x040fe40000010067 */
[-C--:B----4-:R-:W-:Y:S02]  /*2f30*/  FFMA.FTZ R6, R101, R92.reuse, R5 ;  /* 0x0000005c65067223 */ /* 0x090fe40000010005 */
[C---:B------:R-:W-:Y:S02]  /*2f40*/  FMUL.FTZ R92, R93.reuse, R92 ;  /* 0x0000005c5d5c7220 */ /* 0x040fe40000410000 */
[----:B------:R-:W-:Y:S01]  /*2f50*/  @P2 FADD.FTZ R100, R100, R97 ;  /* 0x0000006164642221 */ /* 0x000fe20000010000 */
[----:B------:R-:W-:Y:S01]  /*2f60*/  FSEL R6, R93, R6, !P2 ;  /* 0x000000065d067208 */ /* 0x000fe20005000000 */
[----:B------:R-:W-:-:S02]  /*2f70*/  @P2 FADD.FTZ R95, R95, R102 ;  /* 0x000000665f5f2221 */ /* 0x000fc40000010000 */
[----:B------:R-:W-:Y:S01]  /*2f80*/  @P2 FFMA.FTZ R101, R101, R90, -R92 ;  /* 0x0000005a65652223 */ /* 0x000fe2000001085c */
[----:B------:R-:W0:Y:S01]  /*2f90*/  SHFL.UP PT, R89, R100, 0x8, RZ ;  /* 0x0500000064597989 */ /* 0x000e2200000e00ff */
[----:B------:R-:W-:Y:S01]  /*2fa0*/  FMUL.FTZ R103, R57, R96 ;  /* 0x0000006039677220 */ /* 0x000fe20000410000 */
[----:B------:R-:W-:Y:S01]  /*2fb0*/  ISETP.GE.AND P2, PT, R35, c[0x0][0x174], PT ;  /* 0x00005d0023007a0c */ /* 0x000fe20003f46270 */
[C---:B------:R-:W-:Y:S01]  /*2fc0*/  FMUL.FTZ R92, R88.reuse, R104 ;  /* 0x00000068585c7220 */ /* 0x040fe20000410000 */
[----:B------:R-:W1:Y:S01]  /*2fd0*/  SHFL.UP PT, R90, R95, 0x8, RZ ;  /* 0x050000005f5a7989 */ /* 0x000e6200000e00ff */
[-C--:B------:R-:W-:Y:S01]  /*2fe0*/  FFMA.FTZ R93, -R88, R103.reuse, -R7 ;  /* 0x00000067585d7223 */ /* 0x080fe20000010907 */
[----:B------:R-:W-:Y:S01]  /*2ff0*/  ISETP.EQ.AND P2, PT, R98, RZ, !P2 ;  /* 0x000000ff6200720c */ /* 0x000fe20005742270 */
[----:B------:R-:W-:Y:S01]  /*3000*/  FMUL.FTZ R102, R59, R96 ;  /* 0x000000603b667220 */ /* 0x000fe20000410000 */
[----:B------:R-:W3:Y:S01]  /*3010*/  SHFL.UP PT, R4, R101, 0x8, RZ ;  /* 0x0500000065047989 */ /* 0x000ee200000e00ff */
[----:B------:R-:W-:-:S02]  /*3020*/  FFMA.FTZ R7, R87, R103, -R92 ;  /* 0x0000006757077223 */ /* 0x000fc4000001085c */
[----:B------:R-:W-:Y:S01]  /*3030*/  FMUL.FTZ R94, R59, R106 ;  /* 0x0000006a3b5e7220 */ /* 0x000fe20000410000 */
[----:B------:R-:W4:Y:S01]  /*3040*/  SHFL.UP PT, R5, R6, 0x8, RZ ;  /* 0x0500000006057989 */ /* 0x000f2200000e00ff */
[----:B------:R-:W-:Y:S02]  /*3050*/  FADD.FTZ R7, R102, R7 ;  /* 0x0000000766077221 */ /* 0x000fe40000010000 */
[----:B------:R-:W-:Y:S02]  /*3060*/  FADD.FTZ R93, -R94, R93 ;  /* 0x0000005d5e5d7221 */ /* 0x000fe40000010100 */
[C---:B------:R-:W-:Y:S02]  /*3070*/  FMUL.FTZ R97, R86.reuse, -R7 ;  /* 0x8000000756617220 */ /* 0x040fe40000410000 */
[-C--:B------:R-:W-:Y:S02]  /*3080*/  FMUL.FTZ R92, R86, -R93.reuse ;  /* 0x8000005d565c7220 */ /* 0x080fe40000410000 */
[----:B------:R-:W-:-:S02]  /*3090*/  FFMA.FTZ R116, R84, R93, R97 ;  /* 0x0000005d54747223 */ /* 0x000fc40000010061 */
[----:B------:R-:W-:Y:S02]  /*30a0*/  FFMA.FTZ R7, R84, R7, -R92 ;  /* 0x0000000754077223 */ /* 0x000fe4000001085c */
[CC--:B0-----:R-:W-:Y:S02]  /*30b0*/  FMUL.FTZ R93, R6.reuse, R89.reuse ;  /* 0x00000059065d7220 */ /* 0x0c1fe40000410000 */
[CC--:B-1----:R-:W-:Y:S02]  /*30c0*/  FMUL.FTZ R110, R6.reuse, R90.reuse ;  /* 0x0000005a066e7220 */ /* 0x0c2fe40000410000 */
[C---:B------:R-:W-:Y:S02]  /*30d0*/  FFMA.FTZ R90, R101.reuse, R90, R93 ;  /* 0x0000005a655a7223 */ /* 0x040fe4000001005d */
[----:B---3--:R-:W-:Y:S02]  /*30e0*/  FMUL.FTZ R108, R6, R4 ;  /* 0x00000004066c7220 */ /* 0x008fe40000410000 */
[----:B------:R-:W-:-:S02]  /*30f0*/  FFMA.FTZ R89, R101, R89, -R110 ;  /* 0x0000005965597223 */ /* 0x000fc4000001086e */
[CC--:B----4-:R-:W-:Y:S02]  /*3100*/  FMUL.FTZ R92, R6.reuse, R5.reuse ;  /* 0x00000005065c7220 */ /* 0x0d0fe40000410000 */
[----:B------:R-:W-:Y:S01]  /*3110*/  FFMA.FTZ R97, R101, R5, R108 ;  /* 0x0000000565617223 */ /* 0x000fe2000001006c */
[----:B------:R-:W-:Y:S01]  /*3120*/  HFMA2.MMA R5, -RZ, RZ, 0, 0 ;  /* 0x00000000ff057435 */ /* 0x000fe200000001ff */
[----:B------:R-:W-:Y:S02]  /*3130*/  @P3 FADD.FTZ R95, R95, R90 ;  /* 0x0000005a5f5f3221 */ /* 0x000fe40000010000 */
[----:B------:R-:W-:Y:S01]  /*3140*/  @P3 FFMA.FTZ R101, R101, R4, -R92 ;  /* 0x0000000465653223 */ /* 0x000fe2000001085c */
[----:B------:R-:W-:Y:S01]  /*3150*/  FSEL R97, R6, R97, !P3 ;  /* 0x0000006106617208 */ /* 0x000fe20005800000 */
[----:B------:R-:W-:Y:S01]  /*3160*/  @P3 FADD.FTZ R100, R100, R89 ;  /* 0x0000005964643221 */ /* 0x000fe20000010000 */
[----:B------:R-:W0:Y:S01]  /*3170*/  SHFL.UP PT, R90, R95, 0x10, RZ ;  /* 0x060000005f5a7989 */ /* 0x000e2200000e00ff */
[CC--:B--2---:R-:W-:Y:S01]  /*3180*/  FMUL.FTZ R6, R88.reuse, R25.reuse ;  /* 0x0000001958067220 */ /* 0x0c4fe20000410000 */
[----:B------:R-:W-:Y:S01]  /*3190*/  ISETP.GE.AND P3, PT, R41, 0x10, PT ;  /* 0x000000102900780c */ /* 0x000fe20003f66270 */
[-C--:B------:R-:W-:Y:S01]  /*31a0*/  FMUL.FTZ R108, R88, -R24.reuse ;  /* 0x80000018586c7220 */ /* 0x080fe20000410000 */
[----:B------:R-:W1:Y:S01]  /*31b0*/  SHFL.UP PT, R110, R101, 0x10, RZ ;  /* 0x06000000656e7989 */ /* 0x000e6200000e00ff */
[----:B------:R-:W-:Y:S01]  /*31c0*/  FFMA.FTZ R89, R87, R24, -R6 ;  /* 0x0000001857597223 */ /* 0x000fe20000010806 */
[----:B------:R-:W-:Y:S01]  /*31d0*/  MOV R4, 0x3f800000 ;  /* 0x3f80000000047802 */ /* 0x000fe20000000f00 */
[----:B------:R-:W-:Y:S01]  /*31e0*/  FMUL.FTZ R93, R61, R106 ;  /* 0x0000006a3d5d7220 */ /* 0x000fe20000410000 */
[----:B------:R-:W2:Y:S01]  /*31f0*/  SHFL.UP PT, R112, R100, 0x10, RZ ;  /* 0x0600000064707989 */ /* 0x000ea200000e00ff */
[----:B------:R-:W-:-:S02]  /*3200*/  FFMA.FTZ R107, R87, -R25, R108 ;  /* 0x80000019576b7223 */ /* 0x000fc4000001006c */
[----:B------:R-:W-:Y:S01]  /*3210*/  FMUL.FTZ R105, R86, -R89 ;  /* 0x8000005956697220 */ /* 0x000fe20000410000 */
[----:B------:R-:W3:Y:S01]  /*3220*/  SHFL.UP PT, R114, R97, 0x10, RZ ;  /* 0x0600000061727989 */ /* 0x000ee200000e00ff */
[----:B------:R-:W-:Y:S02]  /*3230*/  FMUL.FTZ R92, R61, R96 ;  /* 0x000000603d5c7220 */ /* 0x000fe40000410000 */
[----:B------:R-:W-:Y:S02]  /*3240*/  FADD.FTZ R113, -R93, R116 ;  /* 0x000000745d717221 */ /* 0x000fe40000010100 */
[-C--:B------:R-:W-:Y:S02]  /*3250*/  FFMA.FTZ R105, R84, R107.reuse, R105 ;  /* 0x0000006b54697223 */ /* 0x080fe40000010069 */
[----:B------:R-:W-:Y:S02]  /*3260*/  FMUL.FTZ R107, R86, -R107 ;  /* 0x8000006b566b7220 */ /* 0x000fe40000410000 */
[----:B------:R-:W-:-:S02]  /*3270*/  FADD.FTZ R109, R92, R7 ;  /* 0x000000075c6d7221 */ /* 0x000fc40000010000 */
[----:B------:R-:W-:Y:S01]  /*3280*/  FMUL.FTZ R108, R80, -R113 ;  /* 0x80000071506c7220 */ /* 0x000fe20000410000 */
[----:B------:R-:W-:Y:S01]  /*3290*/  CS2R R6, SRZ ;  /* 0x0000000000067805 */ /* 0x000fe2000001ff00 */
[----:B------:R-:W-:Y:S02]  /*32a0*/  FFMA.FTZ R111, R84, R89, -R107 ;  /* 0x00000059546f7223 */ /* 0x000fe4000001086b */
[----:B------:R-:W-:Y:S02]  /*32b0*/  FFMA.FTZ R108, R82, R109, -R108 ;  /* 0x0000006d526c7223 */ /* 0x000fe4000001086c */
[C---:B------:R-:W-:Y:S01]  /*32c0*/  FMUL.FTZ R89, R80.reuse, -R105 ;  /* 0x8000006950597220 */ /* 0x040fe20000410000 */
[----:B------:R-:W4:Y:S01]  /*32d0*/  @P2 LDS.128 R4, [UR4+0x1660] ;  /* 0x00166004ff042984 */ /* 0x000f220008000c00 */
[----:B------:R-:W-:Y:S01]  /*32e0*/  FMUL.FTZ R109, R80, -R109 ;  /* 0x8000006d506d7220 */ /* 0x000fe20000410000 */
[----:B------:R-:W-:Y:S01]  /*32f0*/  ISETP.GT.U32.AND P2, PT, R98, 0x1d, PT ;  /* 0x0000001d6200780c */ /* 0x000fe20003f44070 */
[----:B------:R-:W-:-:S02]  /*3300*/  FFMA.FTZ R89, R82, R111, -R89 ;  /* 0x0000006f52597223 */ /* 0x000fc40000010859 */
[----:B------:R-:W-:Y:S02]  /*3310*/  FMUL.FTZ R115, R80, -R111 ;  /* 0x8000006f50737220 */ /* 0x000fe40000410000 */
[----:B------:R-:W-:Y:S02]  /*3320*/  FFMA.FTZ R107, R82, R113, R109 ;  /* 0x00000071526b7223 */ /* 0x000fe4000001006d */
[C---:B0-----:R-:W-:Y:S02]  /*3330*/  FMUL.FTZ R111, R97.reuse, R90 ;  /* 0x0000005a616f7220 */ /* 0x041fe40000410000 */
[C---:B-1----:R-:W-:Y:S02]  /*3340*/  FMUL.FTZ R109, R97.reuse, R110 ;  /* 0x0000006e616d7220 */ /* 0x042fe40000410000 */
[-C--:B--2---:R-:W-:Y:S02]  /*3350*/  FMUL.FTZ R113, R97, R112.reuse ;  /* 0x0000007061717220 */ /* 0x084fe40000410000 */
[----:B------:R-:W-:-:S02]  /*3360*/  FFMA.FTZ R111, R101, R112, -R111 ;  /* 0x00000070656f7223 */ /* 0x000fc4000001086f */
[C---:B---3--:R-:W-:Y:S02]  /*3370*/  FFMA.FTZ R116, R101.reuse, R114, R109 ;  /* 0x0000007265747223 */ /* 0x048fe4000001006d */
[----:B------:R-:W-:Y:S02]  /*3380*/  FFMA.FTZ R112, R101, R90, R113 ;  /* 0x0000005a65707223 */ /* 0x000fe40000010071 */
[C---:B------:R-:W-:Y:S01]  /*3390*/  FMUL.FTZ R114, R97.reuse, R114 ;  /* 0x0000007261727220 */ /* 0x040fe20000410000 */
[----:B------:R-:W-:Y:S01]  /*33a0*/  FSEL R116, R97, R116, !P3 ;  /* 0x0000007461747208 */ /* 0x000fe20005800000 */
[----:B------:R-:W-:Y:S02]  /*33b0*/  FFMA.FTZ R90, R82, R105, R115 ;  /* 0x00000069525a7223 */ /* 0x000fe40000010073 */
[C---:B------:R-:W-:Y:S02]  /*33c0*/  FMUL.FTZ R105, R62.reuse, R96 ;  /* 0x000000603e697220 */ /* 0x040fe40000410000 */
[----:B------:R-:W-:Y:S01]  /*33d0*/  FMUL.FTZ R106, R62, R106 ;  /* 0x0000006a3e6a7220 */ /* 0x000fe20000410000 */
[----:B------:R0:W1:Y:S01]  /*33e0*/  SHFL.DOWN PT, R113, R90, 0x1, 0x1f ;  /* 0x08201f005a717f89 */ /* 0x00006200000e0000 */
[----:B------:R-:W-:-:S02]  /*33f0*/  @P3 FFMA.FTZ R101, R101, R110, -R114 ;  /* 0x0000006e65653223 */ /* 0x000fc40000010872 */
[----:B------:R-:W-:Y:S02]  /*3400*/  @P3 FADD.FTZ R100, R100, R111 ;  /* 0x0000006f64643221 */ /* 0x000fe40000010000 */
[----:B------:R-:W-:Y:S01]  /*3410*/  @P3 FADD.FTZ R95, R95, R112 ;  /* 0x000000705f5f3221 */ /* 0x000fe20000010000 */
[----:B------:R0:W2:Y:S01]  /*3420*/  SHFL.DOWN PT, R111, R89, 0x1, 0x1f ;  /* 0x08201f00596f7f89 */ /* 0x0000a200000e0000 */
[----:B------:R-:W-:Y:S01]  /*3430*/  FADD.FTZ R96, R105, R108 ;  /* 0x0000006c69607221 */ /* 0x000fe20000010000 */
[----:B------:R-:W-:Y:S01]  /*3440*/  ISETP.GT.U32.AND P3, PT, R98, 0x1b, PT ;  /* 0x0000001b6200780c */ /* 0x000fe20003f64070 */
[----:B------:R-:W-:Y:S01]  /*3450*/  FADD.FTZ R97, -R106, R107 ;  /* 0x0000006b6a617221 */ /* 0x000fe20000010100 */
[----:B------:R-:W3:Y:S04]  /*3460*/  SHFL.UP PT, R101, R101, 0x1, RZ ;  /* 0x0420000065657989 */ /* 0x000ee800000e00ff */
[----:B------:R0:W0:Y:S04]  /*3470*/  SHFL.DOWN PT, R109, R96, 0x1, 0x1f ;  /* 0x08201f00606d7f89 */ /* 0x00002800000e0000 */
[----:B------:R0:W0:Y:S04]  /*3480*/  SHFL.DOWN PT, R115, R97, 0x1, 0x1f ;  /* 0x08201f0061737f89 */ /* 0x00002800000e0000 */
[----:B------:R0:W0:Y:S04]  /*3490*/  SHFL.UP PT, R107, R116, 0x1, RZ ;  /* 0x04200000746b7989 */ /* 0x00002800000e00ff */
[----:B------:R-:W0:Y:S04]  /*34a0*/  SHFL.UP PT, R100, R100, 0x1, RZ ;  /* 0x0420000064647989 */ /* 0x000e2800000e00ff */
[----:B------:R-:W0:Y:S01]  /*34b0*/  SHFL.UP PT, R95, R95, 0x1, RZ ;  /* 0x042000005f5f7989 */ /* 0x000e2200000e00ff */
        /* <DEDUP_REMOVED lines=12> */
.L_x_13126:
[----:B-12-4-:R-:W-:Y:S05]  /*3580*/  BSYNC B0 ;  /* 0x0000000000007941 */ /* 0x016fea0003800000 */
.L_x_13125:
[----:B------:R1:W2:Y:S01]  /*3590*/  SHFL.DOWN PT, R111, R89, 0x2, 0x1f ;  /* 0x08401f00596f7f89 */ /* 0x0002a200000e0000 */
[----:B------:R-:W-:Y:S03]  /*35a0*/  BSSY B0, `(.L_x_13127) ;  /* 0x0000010000007945 */ /* 0x000fe60003800000 */
[----:B------:R1:W4:Y:S04]  /*35b0*/  SHFL.DOWN PT, R113, R90, 0x2, 0x1f ;  /* 0x08401f005a717f89 */ /* 0x00032800000e0000 */
        /* <DEDUP_REMOVED lines=14> */
.L_x_13128:
[----:B------:R-:W-:Y:S05]  /*36a0*/  BSYNC B0 ;  /* 0x0000000000007941 */ /* 0x000fea0003800000 */
.L_x_13127:
        /* <DEDUP_REMOVED lines=17> */
.L_x_13130:
[----:B------:R-:W-:Y:S05]  /*37c0*/  BSYNC B0 ;  /* 0x0000000000007941 */ /* 0x000fea0003800000 */
.L_x_13129:
        /* <DEDUP_REMOVED lines=17> */
.L_x_13132:
[----:B------:R-:W-:Y:S05]  /*38e0*/  BSYNC B0 ;  /* 0x0000000000007941 */ /* 0x000fea0003800000 */
.L_x_13131:
        /* <DEDUP_REMOVED lines=17> */
.L_x_13134:
[----:B------:R-:W-:Y:S05]  /*3a00*/  BSYNC B0 ;  /* 0x0000000000007941 */ /* 0x000fea0003800000 */
.L_x_13133:
        /* <DEDUP_REMOVED lines=59> */
[----:B------:R-:W-:Y:S02]  /*3dc0*/  FFMA.FTZ R109, R82, R93, R80 ;  /* 0x0000005d526d7223 */ /* 0x000fe40000010050 */
[----:B------:R-:W-:Y:S02]  /*3dd0*/  FMUL.FTZ R86, R86, R11 ;  /* 0x0000000b56567220 */ /* 0x000fe40000410000 */
[----:B------:R-:W-:Y:S02]  /*3de0*/  FFMA.FTZ R8, R82, R103, -R8 ;  /* 0x0000006752087223 */ /* 0x000fe40000010808 */
[----:B------:R-:W-:Y:S02]  /*3df0*/  FADD.FTZ R109, -R106, R109 ;  /* 0x0000006d6a6d7221 */ /* 0x000fe40000010100 */
[----:B------:R-:W-:Y:S02]  /*3e00*/  FFMA.FTZ R82, R84, R107, R86 ;  /* 0x0000006b54527223 */ /* 0x000fe40000010056 */
[----:B------:R-:W-:-:S02]  /*3e10*/  FADD.FTZ R105, R105, R8 ;  /* 0x0000000869697221 */ /* 0x000fc40000010000 */
[----:B------:R-:W-:Y:S02]  /*3e20*/  FFMA.FTZ R8, R62, R111, RZ ;  /* 0x0000006f3e087223 */ /* 0x000fe400000100ff */
[----:B------:R-:W-:Y:S02]  /*3e30*/  FFMA.FTZ R9, R84, R11, -R9 ;  /* 0x0000000b54097223 */ /* 0x000fe40000010809 */
[----:B------:R-:W-:Y:S02]  /*3e40*/  FMUL.FTZ R10, R109, R54 ;  /* 0x000000366d0a7220 */ /* 0x000fe40000410000 */
[----:B------:R-:W-:Y:S02]  /*3e50*/  FMUL.FTZ R94, R93, R56 ;  /* 0x000000385d5e7220 */ /* 0x000fe40000410000 */
[----:B------:R-:W-:Y:S02]  /*3e60*/  FADD.FTZ R82, RZ, R82 ;  /* 0x00000052ff527221 */ /* 0x000fe40000010000 */
[----:B------:R-:W-:-:S02]  /*3e70*/  FFMA.FTZ R80, R79, -R54, R111 ;  /* 0x800000364f507223 */ /* 0x000fc4000001006f */
[----:B------:R-:W-:Y:S02]  /*3e80*/  FFMA.FTZ R92, R61, R11, R8 ;  /* 0x0000000b3d5c7223 */ /* 0x000fe40000010008 */
[----:B------:R-:W-:Y:S02]  /*3e90*/  FFMA.FTZ R84, R81, -R56, R11 ;  /* 0x8000003851547223 */ /* 0x000fe4000001000b */
[----:B------:R-:W-:Y:S02]  /*3ea0*/  FFMA.FTZ R119, R83, R58, R9 ;  /* 0x0000003a53777223 */ /* 0x000fe40000010009 */
[----:B------:R-:W-:Y:S02]  /*3eb0*/  FMUL.FTZ R111, R105, R54 ;  /* 0x00000036696f7220 */ /* 0x000fe40000410000 */
[----:B------:R-:W-:Y:S02]  /*3ec0*/  FMUL.FTZ R11, R91, R10 ;  /* 0x0000000a5b0b7220 */ /* 0x000fe40000410000 */
[----:B------:R-:W-:-:S02]  /*3ed0*/  FMUL.FTZ R86, R103, R56 ;  /* 0x0000003867567220 */ /* 0x000fc40000410000 */
[----:B------:R-:W-:Y:S02]  /*3ee0*/  FMUL.FTZ R113, R107, R94 ;  /* 0x0000005e6b717220 */ /* 0x000fe40000410000 */
[C---:B------:R-:W-:Y:S02]  /*3ef0*/  FMUL.FTZ R8, R88.reuse, R82 ;  /* 0x0000005258087220 */ /* 0x040fe40000410000 */
[----:B------:R-:W-:Y:S02]  /*3f00*/  FMUL.FTZ R88, R88, R119 ;  /* 0x0000007758587220 */ /* 0x000fe40000410000 */
[----:B------:R-:W-:Y:S02]  /*3f10*/  FFMA.FTZ R11, R80, R111, R11 ;  /* 0x0000006f500b7223 */ /* 0x000fe4000001000b */
[----:B---3--:R-:W-:Y:S02]  /*3f20*/  FFMA.FTZ R115, R84, R86, R113 ;  /* 0x0000005654737223 */ /* 0x008fe40000010071 */
[----:B------:R-:W-:-:S02]  /*3f30*/  FFMA.FTZ R9, R87, R119, -R8 ;  /* 0x0000007757097223 */ /* 0x000fc40000010808 */
[----:B------:R-:W-:Y:S02]  /*3f40*/  FMUL.FTZ R113, R91, R111 ;  /* 0x0000006f5b717220 */ /* 0x000fe40000410000 */
[----:B------:R-:W-:Y:S02]  /*3f50*/  FMUL.FTZ R117, R107, R86 ;  /* 0x000000566b757220 */ /* 0x000fe40000410000 */
[----:B------:R-:W-:Y:S02]  /*3f60*/  FADD.FTZ R8, RZ, R11 ;  /* 0x0000000bff087221 */ /* 0x000fe40000010000 */
[----:B------:R-:W-:Y:S02]  /*3f70*/  FFMA.FTZ R88, R87, R82, R88 ;  /* 0x0000005257587223 */ /* 0x000fe40000010058 */
[----:B------:R-:W-:Y:S02]  /*3f80*/  FFMA.FTZ R11, R80, R10, -R113 ;  /* 0x0000000a500b7223 */ /* 0x000fe40000010871 */
[----:B------:R-:W-:-:S02]  /*3f90*/  FFMA.FTZ R92, R59, R119, R92 ;  /* 0x000000773b5c7223 */ /* 0x000fc4000001005c */
[----:B------:R-:W-:Y:S02]  /*3fa0*/  FFMA.FTZ R9, R85, R60, R9 ;  /* 0x0000003c55097223 */ /* 0x000fe40000010009 */
[----:B------:R-:W-:Y:S02]  /*3fb0*/  FMUL.FTZ R113, R95, R58 ;  /* 0x0000003a5f717220 */ /* 0x000fe40000410000 */
[----:B------:R-:W-:Y:S02]  /*3fc0*/  FFMA.FTZ R102, R84, R94, -R117 ;  /* 0x0000005e54667223 */ /* 0x000fe40000010875 */
[----:B------:R-:W-:Y:S02]  /*3fd0*/  FADD.FTZ R94, RZ, R88 ;  /* 0x00000058ff5e7221 */ /* 0x000fe40000010000 */
[----:B------:R-:W-:Y:S02]  /*3fe0*/  FFMA.FTZ R100, R57, R9, R92 ;  /* 0x0000000939647223 */ /* 0x000fe4000001005c */
[----:B------:R-:W-:-:S02]  /*3ff0*/  FFMA.FTZ R88, R85, -R60, R9 ;  /* 0x8000003c55587223 */ /* 0x000fc40000010009 */
[-C--:B------:R-:W-:Y:S02]  /*4000*/  FFMA.FTZ R87, R83, -R58.reuse, R119 ;  /* 0x8000003a53577223 */ /* 0x080fe40000010077 */
[----:B------:R-:W-:Y:S01]  /*4010*/  FMUL.FTZ R9, R101, R58 ;  /* 0x0000003a65097220 */ /* 0x000fe20000410000 */
[----:B------:R-:W0:Y:S01]  /*4020*/  SHFL.DOWN PT, R119, R100, 0x1, 0x1f ;  /* 0x08201f0064777f89 */ /* 0x000e2200000e0000 */
[----:B------:R-:W-:Y:S02]  /*4030*/  FMUL.FTZ R104, R82, R113 ;  /* 0x0000007152687220 */ /* 0x000fe40000410000 */
[-C--:B------:R-:W-:Y:S02]  /*4040*/  FMUL.FTZ R92, R24, R60.reuse ;  /* 0x0000003c185c7220 */ /* 0x080fe40000410000 */
[----:B------:R-:W-:Y:S02]  /*4050*/  FADD.FTZ R8, R8, R115 ;  /* 0x0000007308087221 */ /* 0x000fe40000010000 */
[----:B------:R-:W-:-:S02]  /*4060*/  FMUL.FTZ R115, R25, R60 ;  /* 0x0000003c19737220 */ /* 0x000fc40000410000 */
[----:B------:R-:W-:Y:S02]  /*4070*/  FFMA.FTZ R106, R87, R9, -R104 ;  /* 0x00000009576a7223 */ /* 0x000fe40000010868 */
[----:B------:R-:W-:Y:S02]  /*4080*/  FMUL.FTZ R108, R94, R92 ;  /* 0x0000005c5e6c7220 */ /* 0x000fe40000410000 */
[----:B------:R-:W-:Y:S02]  /*4090*/  FFMA.FTZ R10, R62, -R91, RZ ;  /* 0x8000005b3e0a7223 */ /* 0x000fe400000100ff */
[----:B------:R-:W-:Y:S02]  /*40a0*/  FADD.FTZ R11, RZ, R11 ;  /* 0x0000000bff0b7221 */ /* 0x000fe40000010000 */
[----:B------:R-:W-:Y:S02]  /*40b0*/  FMUL.FTZ R104, R82, R9 ;  /* 0x0000000952687220 */ /* 0x000fe40000410000 */
[----:B------:R-:W-:-:S02]  /*40c0*/  FFMA.FTZ R108, R88, R115, -R108 ;  /* 0x00000073586c7223 */ /* 0x000fc4000001086c */
[----:B------:R-:W-:Y:S02]  /*40d0*/  FADD.FTZ R11, R11, R102 ;  /* 0x000000660b0b7221 */ /* 0x000fe40000010000 */
[----:B------:R-:W-:Y:S02]  /*40e0*/  FFMA.FTZ R10, R61, -R107, R10 ;  /* 0x8000006b3d0a7223 */ /* 0x000fe4000001000a */
[----:B------:R-:W-:Y:S02]  /*40f0*/  FFMA.FTZ R9, R87, R113, R104 ;  /* 0x0000007157097223 */ /* 0x000fe40000010068 */
[----:B------:R-:W-:Y:S02]  /*4100*/  FMUL.FTZ R115, R94, R115 ;  /* 0x000000735e737220 */ /* 0x000fe40000410000 */
[----:B------:R-:W-:Y:S02]  /*4110*/  FFMA.FTZ R10, R59, -R82, R10 ;  /* 0x800000523b0a7223 */ /* 0x000fe4000001000a */
[----:B------:R-:W-:-:S02]  /*4120*/  FADD.FTZ R8, R8, R9 ;  /* 0x0000000908087221 */ /* 0x000fc40000010000 */
        /* <DEDUP_REMOVED lines=15> */
[----:B------:R-:W-:Y:S02]  /*4220*/  FADD.FTZ R77, R86, R77 ;  /* 0x0000004d564d7221 */ /* 0x000fe40000010000 */
[----:B------:R-:W-:Y:S02]  /*4230*/  FADD.FTZ R78, R111, R78 ;  /* 0x0000004e6f4e7221 */ /* 0x000fe40000010000 */
[----:B-1----:R-:W-:Y:S02]  /*4240*/  @!P0 FADD.FTZ R11, R11, R106 ;  /* 0x0000006a0b0b8221 */ /* 0x002fe40000010000 */
[----:B0-----:R-:W-:-:S03]  /*4250*/  @!P0 FADD.FTZ R9, R9, R104 ;  /* 0x0000006809098221 */ /* 0x001fc60000010000 */
[----:B------:R-:W0:Y:S01]  /*4260*/  SHFL.DOWN PT, R102, R11, 0x2, 0x1f ;  /* 0x08401f000b667f89 */ /* 0x000e2200000e0000 */
[----:B--2---:R-:W-:-:S03]  /*4270*/  @!P0 FADD.FTZ R8, R8, R117 ;  /* 0x0000007508088221 */ /* 0x004fc60000010000 */
[----:B------:R-:W1:Y:S01]  /*4280*/  SHFL.DOWN PT, R100, R9, 0x2, 0x1f ;  /* 0x08401f0009647f89 */ /* 0x000e6200000e0000 */
[----:B------:R-:W-:-:S03]  /*4290*/  ISETP.GT.AND P0, PT, R41, 0x1d, PT ;  /* 0x0000001d2900780c */ /* 0x000fc60003f04270 */
[----:B------:R-:W2:Y:S04]  /*42a0*/  SHFL.DOWN PT, R117, R10, 0x2, 0x1f ;  /* 0x08401f000a757f89 */ /* 0x000ea800000e0000 */
[----:B------:R-:W3:Y:S06]  /*42b0*/  SHFL.DOWN PT, R115, R8, 0x2, 0x1f ;  /* 0x08401f0008737f89 */ /* 0x000eec00000e0000 */
[----:B0-----:R-:W-:-:S02]  /*42c0*/  @!P0 FADD.FTZ R11, R11, R102 ;  /* 0x000000660b0b8221 */ /* 0x001fc40000010000 */
[----:B-1----:R-:W-:-:S03]  /*42d0*/  @!P0 FADD.FTZ R9, R9, R100 ;  /* 0x0000006409098221 */ /* 0x002fc60000010000 */
        /* <DEDUP_REMOVED lines=8> */
[CC--:B------:R-:W-:Y:S02]  /*4360*/  FMUL.FTZ R102, R90.reuse, R6.reuse ;  /* 0x000000065a667220 */ /* 0x0c0fe40000410000 */
[----:B-1----:R-:W-:Y:S01]  /*4370*/  @!P0 FADD.FTZ R9, R9, R100 ;  /* 0x0000006409098221 */ /* 0x002fe20000010000 */
[----:B------:R-:W0:Y:S01]  /*4380*/  SHFL.DOWN PT, R106, R11, 0x8, 0x1f ;  /* 0x09001f000b6a7f89 */ /* 0x000e2200000e0000 */
[-C--:B------:R-:W-:Y:S02]  /*4390*/  FMUL.FTZ R100, R90, R7.reuse ;  /* 0x000000075a647220 */ /* 0x080fe40000410000 */
[----:B--2---:R-:W-:Y:S01]  /*43a0*/  @!P0 FADD.FTZ R10, R10, R117 ;  /* 0x000000750a0a8221 */ /* 0x004fe20000010000 */
[----:B------:R-:W1:Y:S01]  /*43b0*/  SHFL.DOWN PT, R104, R9, 0x8, 0x1f ;  /* 0x09001f0009687f89 */ /* 0x000e6200000e0000 */
[----:B------:R-:W-:Y:S02]  /*43c0*/  FFMA.FTZ R102, R89, R7, R102 ;  /* 0x0000000759667223 */ /* 0x000fe40000010066 */
[----:B---3--:R-:W-:Y:S01]  /*43d0*/  @!P0 FADD.FTZ R8, R8, R115 ;  /* 0x0000007308088221 */ /* 0x008fe20000010000 */
[----:B------:R-:W2:Y:S01]  /*43e0*/  SHFL.DOWN PT, R119, R10, 0x8, 0x1f ;  /* 0x09001f000a777f89 */ /* 0x000ea200000e0000 */
[----:B------:R-:W-:Y:S01]  /*43f0*/  ISETP.GT.AND P0, PT, R41, 0x17, PT ;  /* 0x000000172900780c */ /* 0x000fe20003f04270 */
[----:B------:R-:W-:-:S02]  /*4400*/  FFMA.FTZ R115, R89, R6, -R100 ;  /* 0x0000000659737223 */ /* 0x000fc40000010864 */
[----:B------:R-:W3:Y:S01]  /*4410*/  SHFL.DOWN PT, R117, R8, 0x8, 0x1f ;  /* 0x09001f0008757f89 */ /* 0x000ee200000e0000 */
[CC--:B------:R-:W-:Y:S02]  /*4420*/  FMUL.FTZ R6, R90.reuse, R5.reuse ;  /* 0x000000055a067220 */ /* 0x0c0fe40000410000 */
[-C--:B------:R-:W-:Y:S02]  /*4430*/  FMUL.FTZ R90, R90, R4.reuse ;  /* 0x000000045a5a7220 */ /* 0x080fe40000410000 */
[C---:B------:R-:W-:Y:S02]  /*4440*/  FFMA.FTZ R4, R89.reuse, R4, -R6 ;  /* 0x0000000459047223 */ /* 0x040fe40000010806 */
[----:B------:R-:W-:Y:S02]  /*4450*/  FFMA.FTZ R5, R89, R5, R90 ;  /* 0x0000000559057223 */ /* 0x000fe4000001005a */
[----:B------:R-:W-:Y:S02]  /*4460*/  FADD.FTZ R6, R96, R115 ;  /* 0x0000007360067221 */ /* 0x000fe40000010000 */
[----:B------:R-:W-:-:S02]  /*4470*/  FMUL.FTZ R89, R23, R24 ;  /* 0x0000001817597220 */ /* 0x000fc40000410000 */
[----:B0-----:R-:W-:Y:S02]  /*4480*/  @!P0 FADD.FTZ R11, R11, R106 ;  /* 0x0000006a0b0b8221 */ /* 0x001fe40000010000 */
[-C--:B------:R-:W-:Y:S02]  /*4490*/  FFMA.FTZ R89, R22, R25.reuse, -R89 ;  /* 0x0000001916597223 */ /* 0x080fe40000010859 */
[----:B-1----:R-:W-:Y:S01]  /*44a0*/  @!P0 FADD.FTZ R9, R9, R104 ;  /* 0x0000006809098221 */ /* 0x002fe20000010000 */
[----:B------:R-:W-:Y:S01]  /*44b0*/  SHFL.DOWN PT, R96, R11, 0x10, 0x1f ;  /* 0x0a001f000b607f89 */ /* 0x000fe200000e0000 */
[----:B------:R-:W-:Y:S02]  /*44c0*/  FMUL.FTZ R25, R23, R25 ;  /* 0x0000001917197220 */ /* 0x000fe40000410000 */
[----:B--2---:R-:W-:Y:S01]  /*44d0*/  @!P0 FADD.FTZ R10, R10, R119 ;  /* 0x000000770a0a8221 */ /* 0x004fe20000010000 */
[----:B------:R-:W-:Y:S01]  /*44e0*/  SHFL.DOWN PT, R90, R9, 0x10, 0x1f ;  /* 0x0a001f00095a7f89 */ /* 0x000fe200000e0000 */
[----:B------:R-:W-:-:S02]  /*44f0*/  FADD.FTZ R7, R97, R102 ;  /* 0x0000006661077221 */ /* 0x000fc40000010000 */
[----:B---3--:R-:W-:Y:S01]  /*4500*/  @!P0 FADD.FTZ R8, R8, R117 ;  /* 0x0000007508088221 */ /* 0x008fe20000010000 */
[----:B------:R-:W-:Y:S01]  /*4510*/  ISETP.GT.AND P0, PT, R41, 0xf, PT ;  /* 0x0000000f2900780c */ /* 0x000fe20003f04270 */
[----:B------:R-:W0:Y:S01]  /*4520*/  SHFL.DOWN PT, R117, R10, 0x10, 0x1f ;  /* 0x0a001f000a757f89 */ /* 0x000e2200000e0000 */
[----:B------:R-:W-:Y:S02]  /*4530*/  FMUL.FTZ R94, R94, R89 ;  /* 0x000000595e5e7220 */ /* 0x000fe40000410000 */
[----:B------:R-:W-:Y:S01]  /*4540*/  FFMA.FTZ R97, R22, R24, R25 ;  /* 0x0000001816617223 */ /* 0x000fe20000010019 */
[----:B------:R-:W1:Y:S01]  /*4550*/  SHFL.DOWN PT, R115, R8, 0x10, 0x1f ;  /* 0x0a001f0008737f89 */ /* 0x000e6200000e0000 */
        /* <DEDUP_REMOVED lines=10> */
[C---:B--2---:R-:W-:Y:S02]  /*4600*/  FMUL.FTZ R4, R23.reuse, R105 ;  /* 0x0000006917047220 */ /* 0x044fe40000410000 */
[-C--:B------:R-:W-:Y:S02]  /*4610*/  FMUL.FTZ R23, R23, R109.reuse ;  /* 0x0000006d17177220 */ /* 0x080fe40000410000 */
[C---:B------:R-:W-:Y:S02]  /*4620*/  FFMA.FTZ R4, R22.reuse, R109, -R4 ;  /* 0x0000006d16047223 */ /* 0x040fe40000010804 */
[C---:B------:R-:W-:Y:S02]  /*4630*/  FFMA.FTZ R6, R22.reuse, R95, R101 ;  /* 0x0000005f16067223 */ /* 0x040fe40000010065 */
[C---:B------:R-:W-:Y:S02]  /*4640*/  FFMA.FTZ R93, R22.reuse, R103, R93 ;  /* 0x00000067165d7223 */ /* 0x040fe4000001005d */
[----:B------:R-:W-:-:S02]  /*4650*/  FFMA.FTZ R23, R22, R105, R23 ;  /* 0x0000006916177223 */ /* 0x000fc40000010017 */
[----:B------:R-:W-:Y:S02]  /*4660*/  FMUL.FTZ R4, R91, R4 ;  /* 0x000000045b047220 */ /* 0x000fe40000410000 */
[----:B0-----:R-:W-:Y:S02]  /*4670*/  @!P0 FADD.FTZ R10, R10, R117 ;  /* 0x000000750a0a8221 */ /* 0x001fe40000010000 */
[----:B------:R-:W-:Y:S02]  /*4680*/  @!P0 FADD.FTZ R11, R11, R96 ;  /* 0x000000600b0b8221 */ /* 0x000fe40000010000 */
[----:B------:R-:W-:Y:S02]  /*4690*/  @!P0 FADD.FTZ R9, R9, R90 ;  /* 0x0000005a09098221 */ /* 0x000fe40000010000 */
[----:B-1----:R-:W-:Y:S02]  /*46a0*/  @!P0 FADD.FTZ R8, R8, R115 ;  /* 0x0000007308088221 */ /* 0x002fe40000010000 */
        /* <DEDUP_REMOVED lines=23> */
.L_x_13136:
[----:B0-----:R-:W-:Y:S05]  /*4820*/  BSYNC B0 ;  /* 0x0000000000007941 */ /* 0x001fea0003800000 */
.L_x_13135:
        /* <DEDUP_REMOVED lines=21> */
.L_x_13122:
[----:B------:R-:W-:Y:S01]  /*4980*/  IADD3 R14, -R14, c[0x0][0x168], RZ ;  /* 0x00005a000e0e7a10 */ /* 0x000fe20007ffe1ff */
[----:B------:R-:W-:Y:S01]  /*4990*/  BAR.SYNC.DEFER_BLOCKING 0x0 ;  /* 0x0000000000007b1d */ /* 0x000fe20000010000 */
[----:B------:R-:W-:Y:S02]  /*49a0*/  PRMT R13, RZ, 0x7610, R13 ;  /* 0x00007610ff0d7816 */ /* 0x000fe4000000000d */
[----:B------:R-:W-:-:S02]  /*49b0*/  ISETP.GE.AND P3, PT, R34, R14, PT ;  /* 0x0000000e2200720c */ /* 0x000fc40003f66270 */
[-C--:B------:R-:W-:Y:S02]  /*49c0*/  ISETP.GE.AND P2, PT, R31, R14.reuse, PT ;  /* 0x0000000e1f00720c */ /* 0x080fe40003f46270 */
[-C--:B------:R-:W-:Y:S02]  /*49d0*/  ISETP.GE.AND P1, PT, R30, R14.reuse, PT ;  /* 0x0000000e1e00720c */ /* 0x080fe40003f26270 */
[----:B------:R-:W-:-:S07]  /*49e0*/  ISETP.GE.AND P0, PT, R29, R14, PT ;  /* 0x0000000e1d00720c */ /* 0x000fce0003f06270 */
[----:B------:R-:W-:-:S04]  /*49f0*/  @!P3 IADD3 R4, P4, R39, R28, RZ ;  /* 0x0000001c2704b210 */ /* 0x000fc80007f9e0ff */
[----:B------:R-:W-:Y:S02]  /*4a00*/  @!P3 IADD3.X R5, R38, R27, RZ, P4, !PT ;  /* 0x0000001b2605b210 */ /* 0x000fe400027fe4ff */
[CC--:B------:R-:W-:Y:S02]  /*4a10*/  @!P1 IADD3 R8, P4, R39.reuse, R28.reuse, RZ ;  /* 0x0000001c27089210 */ /* 0x0c0fe40007f9e0ff */
[CC--:B------:R-:W-:Y:S01]  /*4a20*/  @!P0 IADD3 R10, P5, R39.reuse, R28.reuse, RZ ;  /* 0x0000001c270a8210 */ /* 0x0c0fe20007fbe0ff */
[----:B------:R-:W2:Y:S01]  /*4a30*/  @!P3 LDG.E.U16 R13, [R4.64] ;  /* 0x00000006040db981 */ /* 0x000ea2000c1e1500 */
[----:B------:R-:W-:Y:S02]  /*4a40*/  @!P2 IADD3 R6, P3, R39, R28, RZ ;  /* 0x0000001c2706a210 */ /* 0x000fe40007f7e0ff */
[----:B------:R-:W-:Y:S02]  /*4a50*/  PRMT R15, RZ, 0x7610, R15 ;  /* 0x00007610ff0f7816 */ /* 0x000fe4000000000f */
[----:B------:R-:W-:-:S02]  /*4a60*/  PRMT R23, RZ, 0x7610, R23 ;  /* 0x00007610ff177816 */ /* 0x000fc40000000017 */
[----:B------:R-:W-:Y:S02]  /*4a70*/  PRMT R25, RZ, 0x7610, R25 ;  /* 0x00007610ff197816 */ /* 0x000fe40000000019 */
[CC--:B------:R-:W-:Y:S02]  /*4a80*/  @!P2 IADD3.X R7, R38.reuse, R27.reuse, RZ, P3, !PT ;  /* 0x0000001b2607a210 */ /* 0x0c0fe40001ffe4ff */
[CC--:B------:R-:W-:Y:S02]  /*4a90*/  @!P1 IADD3.X R9, R38.reuse, R27.reuse, RZ, P4, !PT ;  /* 0x0000001b26099210 */ /* 0x0c0fe400027fe4ff */
[----:B------:R-:W-:Y:S01]  /*4aa0*/  @!P0 IADD3.X R11, R38, R27, RZ, P5, !PT ;  /* 0x0000001b260b8210 */ /* 0x000fe20002ffe4ff */
[----:B------:R-:W3:Y:S04]  /*4ab0*/  @!P2 LDG.E.U16 R15, [R6.64+0x40] ;  /* 0x00004006060fa981 */ /* 0x000ee8000c1e1500 */
[----:B------:R-:W4:Y:S04]  /*4ac0*/  @!P1 LDG.E.U16 R23, [R8.64+0x80] ;  /* 0x0000800608179981 */ /* 0x000f28000c1e1500 */
[----:B------:R-:W5:Y:S01]  /*4ad0*/  @!P0 LDG.E.U16 R25, [R10.64+0xc0] ;  /* 0x0000c0060a198981 */ /* 0x000f62000c1e1500 */
[----:B------:R-:W-:Y:S01]  /*4ae0*/  ISETP.NE.AND P6, PT, R42, RZ, PT ;  /* 0x000000ff2a00720c */ /* 0x000fe20003fc5270 */
[----:B------:R-:W-:Y:S01]  /*4af0*/  IMAD R12, R46, c[0x0][0x2d8], RZ ;  /* 0x0000b6002e0c7a24 */ /* 0x000fe200078e02ff */
[----:B------:R-:W-:Y:S01]  /*4b00*/  F2FP.PACK_AB R78, R77, R78 ;  /* 0x0000004e4d4e723e */ /* 0x000fe200000000ff */
[----:B------:R-:W-:Y:S01]  /*4b10*/  BSSY B0, `(.L_x_13138) ;  /* 0x000004e000007945 */ /* 0x000fe20003800000 */
[----:B------:R-:W-:Y:S01]  /*4b20*/  F2FP.PACK_AB R79, R75, R76 ;  /* 0x0000004c4b4f723e */ /* 0x000fe200000000ff */
[----:B------:R-:W-:-:S02]  /*4b30*/  IMAD R53, R47, c[0x0][0x2dc], R12 ;  /* 0x0000b7002f357a24 */ /* 0x000fc400078e020c */
[----:B------:R-:W-:Y:S01]  /*4b40*/  IMAD R12, R50, c[0x0][0x2e0], RZ ;  /* 0x0000b800320c7a24 */ /* 0x000fe200078e02ff */
        /* <DEDUP_REMOVED lines=9> */
[----:B------:R-:W-:Y:S04]  /*4be0*/  LDS.U16 R11, [R26] ;  /* 0x000000001a0b7984 */ /* 0x000fe80000000400 */
[----:B------:R-:W-:Y:S01]  /*4bf0*/  LDS.U16 R13, [R26+0x40] ;  /* 0x000040001a0d7984 */ /* 0x000fe20000000400 */
[--C-:B0-----:R-:W-:Y:S02]  /*4c00*/  HADD2.F32 R5, -RZ, R54.reuse.H0_H0 ;  /* 0x20000036ff057230 */ /* 0x101fe40000004100 */
[----:B------:R-:W-:Y:S01]  /*4c10*/  HADD2.F32 R7, -RZ, R55.H1_H1 ;  /* 0x30000037ff077230 */ /* 0x000fe20000004100 */
[----:B------:R-:W-:Y:S02]  /*4c20*/  LDS.U16 R15, [R26+0x80] ;  /* 0x000080001a0f7984 */ /* 0x000fe40000000400 */
[--C-:B------:R-:W-:Y:S01]  /*4c30*/  FADD.FTZ R4, R5, R48.reuse ;  /* 0x0000003005047221 */ /* 0x100fe20000010000 */
[----:B------:R-:W-:Y:S01]  /*4c40*/  HADD2.F32 R5, -RZ, R54.H1_H1 ;  /* 0x30000036ff057230 */ /* 0x000fe20000004100 */
[----:B------:R-:W-:Y:S01]  /*4c50*/  LDS.U16 R23, [R26+0xc0] ;  /* 0x0000c0001a177984 */ /* 0x000fe20000000400 */
[----:B------:R-:W-:-:S02]  /*4c60*/  FADD.FTZ R9, R7, R48 ;  /* 0x0000003007097221 */ /* 0x000fc40000010000 */
[----:B------:R-:W-:Y:S01]  /*4c70*/  FSETP.GTU.FTZ.AND P1, PT, R4, 20, PT ;  /* 0x41a000000400780b */ /* 0x000fe20003f3c000 */
[----:B------:R-:W-:Y:S01]  /*4c80*/  @!P6 STS [0x100], R14 ;  /* 0x0001000eff00e388 */ /* 0x000fe20000000800 */
[----:B------:R-:W-:Y:S01]  /*4c90*/  FADD.FTZ R6, R5, R48 ;  /* 0x0000003005067221 */ /* 0x000fe20000010000 */
[----:B------:R-:W-:Y:S02]  /*4ca0*/  HADD2.F32 R5, -RZ, R55.H0_H0 ;  /* 0x20000037ff057230 */ /* 0x000fe40000004100 */
[----:B------:R-:W-:Y:S01]  /*4cb0*/  BAR.SYNC.DEFER_BLOCKING 0x0 ;  /* 0x0000000000007b1d */ /* 0x000fe20000010000 */
[----:B------:R-:W-:Y:S01]  /*4cc0*/  FSETP.GTU.FTZ.AND P0, PT, R9, 20, PT ;  /* 0x41a000000900780b */ /* 0x000fe20003f1c000 */
[----:B------:R-:W-:Y:S01]  /*4cd0*/  IMAD R55, R51, c[0x0][0x2e4], R12 ;  /* 0x0000b90033377a24 */ /* 0x000fe200078e020c */
[----:B------:R-:W-:Y:S01]  /*4ce0*/  FSETP.GTU.FTZ.AND P2, PT, R6, 20, PT ;  /* 0x41a000000600780b */ /* 0x000fe20003f5c000 */
[----:B------:R-:W-:-:S04]  /*4cf0*/  FADD.FTZ R8, R5, R48 ;  /* 0x0000003005087221 */ /* 0x000fc80000010000 */
[----:B------:R-:W-:Y:S01]  /*4d00*/  @!P1 FMUL.FTZ R4, R4, -1.4426950216293334961 ;  /* 0xbfb8aa3b04049820 */ /* 0x000fe20000410000 */
[----:B------:R-:W-:-:S05]  /*4d10*/  FSETP.GTU.FTZ.AND P3, PT, R8, 20, PT ;  /* 0x41a000000800780b */ /* 0x000fca0003f7c000 */
[----:B------:R-:W0:Y:S01]  /*4d20*/  @!P1 MUFU.EX2 R4, R4 ;  /* 0x0000000400049308 */ /* 0x000e220000000800 */
[----:B------:R-:W-:Y:S02]  /*4d30*/  @!P0 FMUL.FTZ R9, R9, -1.4426950216293334961 ;  /* 0xbfb8aa3b09098820 */ /* 0x000fe40000410000 */
[----:B------:R-:W-:-:S05]  /*4d40*/  @!P2 FMUL.FTZ R5, R6, -1.4426950216293334961 ;  /* 0xbfb8aa3b0605a820 */ /* 0x000fca0000410000 */
[----:B------:R-:W-:Y:S01]  /*4d50*/  @!P3 FMUL.FTZ R8, R8, -1.4426950216293334961 ;  /* 0xbfb8aa3b0808b820 */ /* 0x000fe20000410000 */
[----:B------:R1:W2:Y:S01]  /*4d60*/  @!P2 MUFU.EX2 R7, R5 ;  /* 0x000000050007a308 */ /* 0x0002a20000000800 */
[----:B------:R-:W3:Y:S01]  /*4d70*/  LDS R10, [0x100] ;  /* 0x00010000ff0a7984 */ /* 0x000ee20000000800 */
[----:B0-----:R-:W-:-:S06]  /*4d80*/  @!P1 FADD.FTZ R6, R4, 1 ;  /* 0x3f80000004069421 */ /* 0x001fcc0000010000 */
[----:B------:R-:W0:Y:S01]  /*4d90*/  @!P3 MUFU.EX2 R8, R8 ;  /* 0x000000080008b308 */ /* 0x000e220000000800 */
[----:B-1----:R-:W-:-:S05]  /*4da0*/  IMAD.WIDE.U32 R4, R47, c[0x0][0x2d8], RZ ;  /* 0x0000b6002f047a25 */ /* 0x002fca00078e00ff */
[----:B------:R-:W-:Y:S02]  /*4db0*/  IADD3 R5, R5, R53, RZ ;  /* 0x0000003505057210 */ /* 0x000fe40007ffe0ff */
[----:B------:R-:W1:Y:S01]  /*4dc0*/  @!P0 MUFU.EX2 R9, R9 ;  /* 0x0000000900098308 */ /* 0x000e620000000800 */
[----:B--2---:R-:W-:Y:S02]  /*4dd0*/  @!P2 FADD.FTZ R7, R7, 1 ;  /* 0x3f8000000707a421 */ /* 0x004fe40000010000 */
[----:B------:R-:W-:-:S04]  /*4de0*/  IMAD.WIDE.U32 R4, R51, c[0x0][0x2e0], R4 ;  /* 0x0000b80033047a25 */ /* 0x000fc800078e0004 */
[----:B0-----:R-:W-:Y:S01]  /*4df0*/  @!P3 FADD.FTZ R8, R8, 1 ;  /* 0x3f8000000808b421 */ /* 0x001fe20000010000 */
[----:B------:R-:W0:Y:S01]  /*4e00*/  @!P2 MUFU.RCP R7, R7 ;  /* 0x000000070007a308 */ /* 0x000e220000001000 */
[----:B------:R-:W-:-:S04]  /*4e10*/  IADD3 R4, P4, R0, R4, RZ ;  /* 0x0000000400047210 */ /* 0x000fc80007f9e0ff */
[----:B------:R-:W-:Y:S01]  /*4e20*/  IADD3.X R5, R52, R55, R5, P4, !PT ;  /* 0x0000003734057210 */ /* 0x000fe200027fe405 */
[----:B-1----:R-:W-:Y:S02]  /*4e30*/  @!P0 FADD.FTZ R9, R9, 1 ;  /* 0x3f80000009098421 */ /* 0x002fe40000010000 */
[----:B------:R-:W1:Y:S08]  /*4e40*/  @!P1 MUFU.RCP R6, R6 ;  /* 0x0000000600069308 */ /* 0x000e700000001000 */
[----:B------:R-:W2:Y:S01]  /*4e50*/  @!P3 MUFU.RCP R8, R8 ;  /* 0x000000080008b308 */ /* 0x000ea20000001000 */
[----:B---3--:R-:W-:Y:S01]  /*4e60*/  ISETP.GE.AND P4, PT, R34, R10, PT ;  /* 0x0000000a2200720c */ /* 0x008fe20003f86270 */
[----:B0-----:R-:W-:Y:S01]  /*4e70*/  @!P2 FMUL.FTZ R72, R72, R7 ;  /* 0x000000074848a220 */ /* 0x001fe20000410000 */
[----:B------:R-:W-:-:S02]  /*4e80*/  IADD3 R7, P5, R28, c[0x0][0x330], RZ ;  /* 0x0000cc001c077a10 */ /* 0x000fc40007fbe0ff */
[----:B------:R-:W-:-:S03]  /*4e90*/  ISETP.GE.AND P2, PT, R30, R10, PT ;  /* 0x0000000a1e00720c */ /* 0x000fc60003f46270 */
[----:B------:R0:W3:Y:S01]  /*4ea0*/  @!P0 MUFU.RCP R25, R9 ;  /* 0x0000000900198308 */ /* 0x0000e20000001000 */
[----:B-1----:R-:W-:Y:S01]  /*4eb0*/  @!P1 FMUL.FTZ R71, R71, R6 ;  /* 0x0000000647479220 */ /* 0x002fe20000410000 */
[----:B------:R-:W-:Y:S02]  /*4ec0*/  IADD3.X R6, R27, c[0x0][0x334], RZ, P5, !PT ;  /* 0x0000cd001b067a10 */ /* 0x000fe40002ffe4ff */
[----:B------:R-:W-:Y:S01]  /*4ed0*/  ISETP.GE.AND P1, PT, R29, R10, PT ;  /* 0x0000000a1d00720c */ /* 0x000fe20003f26270 */
[----:B--2---:R-:W-:Y:S01]  /*4ee0*/  @!P3 FMUL.FTZ R73, R73, R8 ;  /* 0x000000084949b220 */ /* 0x004fe20000410000 */
[C---:B------:R-:W-:Y:S02]  /*4ef0*/  LEA R8, P5, R4.reuse, R7, 0x1 ;  /* 0x0000000704087211 */ /* 0x040fe400078a08ff */
[----:B------:R-:W-:Y:S02]  /*4f00*/  ISETP.GE.AND P3, PT, R31, R10, PT ;  /* 0x0000000a1f00720c */ /* 0x000fe40003f66270 */
[----:B0-----:R-:W-:Y:S01]  /*4f10*/  LEA.HI.X R9, R4, R6, R5, 0x1, P5 ;  /* 0x0000000604097211 */ /* 0x001fe200028f0c05 */
[----:B---3--:R-:W-:Y:S01]  /*4f20*/  @!P0 FMUL.FTZ R74, R74, R25 ;  /* 0x000000194a4a8220 */ /* 0x008fe20000410000 */
        /* <DEDUP_REMOVED lines=12> */
.L_x_13139:
[----:B------:R-:W-:Y:S05]  /*4ff0*/  BSYNC B0 ;  /* 0x0000000000007941 */ /* 0x000fea0003800000 */
.L_x_13138:
        /* <DEDUP_REMOVED lines=35> */
.L_x_13141:
[----:B------:R-:W-:Y:S05]  /*5230*/  BSYNC B0 ;  /* 0x0000000000007941 */ /* 0x000fea0003800000 */
.L_x_13140:
[----:B------:R-:W-:Y:S01]  /*5240*/  MOV R2, R4 ;  /* 0x0000000400027202 */ /* 0x000fe20000000f00 */
[----:B------:R-:W-:Y:S01]  /*5250*/  IMAD R4, R50, c[0x0][0x300], RZ ;  /* 0x0000c00032047a24 */ /* 0x000fe200078e02ff */
[----:B------:R-:W-:Y:S02]  /*5260*/  MOV R3, R9 ;  /* 0x0000000900037202 */ /* 0x000fe40000000f00 */
[----:B------:R-:W-:Y:S01]  /*5270*/  IADD3 R28, P1, R28, -0xc0, RZ ;  /* 0xffffff401c1c7810 */ /* 0x000fe20007f3e0ff */
[----:B0-----:R-:W-:Y:S01]  /*5280*/  IMAD R7, R51, c[0x0][0x304], R4 ;  /* 0x0000c10033077a24 */ /* 0x001fe200078e0204 */
        /* <DEDUP_REMOVED lines=25> */
.L_x_13108:
        /* <DEDUP_REMOVED lines=24> */
.L_x_13144:
[----:B0-----:R-:W-:Y:S05]  /*55a0*/  BSYNC B0 ;  /* 0x0000000000007941 */ /* 0x001fea0003800000 */
.L_x_13143:
        /* <DEDUP_REMOVED lines=23> */
.L_x_13146:
[----:B------:R-:W1:Y:S02]  /*5720*/  S2R R21, SR_TID.X ;  /* 0x0000000000157919 */ /* 0x000e640000002100 */
.L_x_13147:
[----:B0-----:R-:W-:Y:S05]  /*5730*/  BSYNC B0 ;  /* 0x0000000000007941 */ /* 0x001fea0003800000 */
.L_x_13145:
        /* <DEDUP_REMOVED lines=22> */
.L_x_13148:
        /* <DEDUP_REMOVED lines=64> */
.L_x_13149:
        /* <DEDUP_REMOVED lines=14> */
.L_x_14755:


//--------------------- .text._Z25selective_scan_bwd_kernelI32Selective_Scan_bwd_kernel_traitsILi32ELi4ELb0ELb0ELb1ELb0ELb0EN3c104HalfENS1_7complexIfEEEEv12SSMParamsBwd --------------------------
	.section	.text._Z25selective_scan_bwd_kernelI32Selective_Scan_bwd_kernel_traitsILi32ELi4ELb0ELb0ELb1ELb0ELb0EN3c104HalfENS1_7complexIfEEEEv12SSMParamsBwd,"ax",@progbits
	.sectioninfo	@"SHI_REGISTERS=150"
	.align	128
        .global         _Z25selective_scan_bwd_kernelI32Selective_Scan_bwd_kernel_traitsILi32ELi4ELb0ELb0ELb1ELb0ELb0EN3c104HalfENS1_7complexIfEEEEv12SSMParamsBwd
        .type           _Z25selective_scan_bwd_kernelI32Selective_Scan_bwd_kernel_traitsILi32ELi4ELb0ELb0ELb1ELb0ELb0EN3c104HalfENS1_7complexIfEEEEv12SSMParamsBwd,@function
        .size           _Z25selective_scan_bwd_kernelI32Selective_Scan_bwd_kernel_traitsILi32ELi4ELb0ELb0ELb1ELb0ELb0EN3c104HalfENS1_7complexIfEEEEv12SSMParamsBwd,(.L_x_14756 - _Z25selective_scan_bwd_kernelI32Selective_Scan_bwd_kernel_traitsILi32ELi4ELb0ELb0ELb1ELb0ELb0EN3c104HalfENS1_7complexIfEEEEv12SSMParamsBwd)
        .other          _Z25selective_scan_bwd_kernelI32Selective_Scan_bwd_kernel_traitsILi32ELi4ELb0ELb0ELb1ELb0ELb0EN3c104HalfENS1_7complexIfEEEEv12SSMParamsBwd,@"STO_CUDA_ENTRY STV_DEFAULT"
_Z25selective_scan_bwd_kernelI32Selective_Scan_bwd_kernel_traitsILi32ELi4ELb0ELb0ELb1ELb0ELb0EN3c104HalfENS1_7complexIfEEEEv12SSMParamsBwd:
.text._Z25selective_scan_bwd_kernelI32Selective_Scan_bwd_kernel_traitsILi32ELi4ELb0ELb0ELb1ELb0ELb0EN3c104HalfENS1_7complexIfEEEEv12SSMParamsBwd:
        /* <DEDUP_REMOVED lines=31> */
[----:B------:R-:W-:Y:S02]  /*01f0*/  IMAD R17, R91, c[0x0][0x1b4], R10 ;  /* 0x00006d005b117a24 */ /* 0x000fe400078e020a */
        /* <DEDUP_REMOVED lines=8> */
[C---:B------:R-:W-:Y:S01]  /*0280*/  IMAD R7, R91.reuse, c[0x0][0x1d4], R4 ;  /* 0x000075005b077a24 */ /* 0x040fe200078e0204 */
        /* <DEDUP_REMOVED lines=38> */
[----:B------:R-:W-:Y:S02]  /*04f0*/  LEA.HI.X R85, R85, c[0x0][0x244], R10, 0x1, P0 ;  /* 0x0000910055557a11 */ /* 0x000fe400000f0c0a */
[----:B------:R-:W-:-:S02]  /*0500*/  ISETP.NE.U32.AND P0, PT, RZ, c[0x0][0x260], PT ;  /* 0x00009800ff007a0c */ /* 0x000fc40003f05070 */
[----:B------:R-:W-:Y:S01]  /*0510*/  IADD3.X R4, R13, R5, R17, P2, !PT ;  /* 0x000000050d047210 */ /* 0x000fe200017fe411 */
[----:B------:R-:W-:Y:S01]  /*0520*/  IMAD R5, R0, c[0x0][0x1c8], RZ ;  /* 0x0000720000057a24 */ /* 0x000fe200078e02ff */
[C---:B------:R-:W-:Y:S02]  /*0530*/  LEA R82, P1, R83.reuse, c[0x0][0x248], 0x1 ;  /* 0x0000920053527a11 */ /* 0x040fe400078208ff */
[----:B------:R-:W-:Y:S01]  /*0540*/  ISETP.NE.AND.EX P0, PT, RZ, c[0x0][0x264], PT, P0 ;  /* 0x00009900ff007a0c */ /* 0x000fe20003f05300 */
[----:B------:R-:W-:Y:S01]  /*0550*/  IMAD R5, R88, c[0x0][0x1cc], R5 ;  /* 0x0000730058057a24 */ /* 0x000fe200078e0205 */
[----:B------:R-:W-:Y:S02]  /*0560*/  ISETP.NE.U32.AND P2, PT, RZ, c[0x0][0x348], PT ;  /* 0x0000d200ff007a0c */ /* 0x000fe40003f45070 */
[----:B------:R-:W-:Y:S01]  /*0570*/  LEA.HI.X R83, R83, c[0x0][0x24c], R2, 0x1, P1 ;  /* 0x0000930053537a11 */ /* 0x000fe200008f0c02 */
[----:B------:R-:W-:Y:S01]  /*0580*/  HFMA2.MMA R2, -RZ, RZ, 0, 0 ;  /* 0x00000000ff027435 */ /* 0x000fe200000001ff */
[----:B------:R-:W-:-:S02]  /*0590*/  ISETP.NE.U32.AND P1, PT, RZ, c[0x0][0x328], PT ;  /* 0x0000ca00ff007a0c */ /* 0x000fc40003f25070 */
[----:B------:R-:W-:Y:S02]  /*05a0*/  ISETP.NE.AND.EX P2, PT, RZ, c[0x0][0x34c], PT, P2 ;  /* 0x0000d300ff007a0c */ /* 0x000fe40003f45320 */
[C---:B------:R-:W-:Y:S02]  /*05b0*/  LEA R3, R12.reuse, 0xffffff00, 0x8 ;  /* 0xffffff000c037811 */ /* 0x040fe400078e40ff */
[----:B------:R-:W-:Y:S01]  /*05c0*/  ISETP.NE.AND.EX P1, PT, RZ, c[0x0][0x32c], PT, P1 ;  /* 0x0000cb00ff007a0c */ /* 0x000fe20003f25310 */
[----:B------:R-:W-:Y:S01]  /*05d0*/  @P0 IMAD R0, R91, c[0x0][0x164], R96 ;  /* 0x000059005b000a24 */ /* 0x000fe200078e0260 */
[----:B------:R-:W-:Y:S02]  /*05e0*/  ISETP.GE.AND P3, PT, R12, 0x1, PT ;  /* 0x000000010c00780c */ /* 0x000fe40003f66270 */
[----:B------:R-:W-:Y:S01]  /*05f0*/  IADD3 R78, P5, R3, R8, RZ ;  /* 0x00000008034e7210 */ /* 0x000fe20007fbe0ff */
[----:B------:R-:W-:Y:S01]  /*0600*/  @P0 IMAD R0, R0, c[0x0][0x174], RZ ;  /* 0x00005d0000000a24 */ /* 0x000fe200078e02ff */
[----:B------:R-:W-:-:S02]  /*0610*/  IADD3 R8, R9, R5, RZ ;  /* 0x0000000509087210 */ /* 0x000fc40007ffe0ff */
[----:B------:R-:W-:Y:S01]  /*0620*/  LEA R80, P4, R11, c[0x0][0x308], 0x1 ;  /* 0x0000c2000b507a11 */ /* 0x000fe200078808ff */
[----:B------:R-:W-:Y:S01]  /*0630*/  @P0 IMAD R0, R0, c[0x0][0x16c], RZ ;  /* 0x00005b0000000a24 */ /* 0x000fe200078e02ff */
[----:B------:R-:W-:Y:S02]  /*0640*/  LEA.HI.X.SX32 R3, R3, R8, 0x1, P5 ;  /* 0x0000000803037211 */ /* 0x000fe400028f0eff */
[----:B------:R-:W-:Y:S01]  /*0650*/  @P2 LEA R2, P5, R96, c[0x0][0x348], 0x2 ;  /* 0x0000d20060022a11 */ /* 0x000fe200078a10ff */
[----:B------:R-:W-:Y:S01]  /*0660*/  CS2R R8, SRZ ;  /* 0x0000000000087805 */ /* 0x000fe2000001ff00 */
[----:B------:R-:W-:Y:S02]  /*0670*/  LEA.HI.X R81, R11, c[0x0][0x30c], R4, 0x1, P4 ;  /* 0x0000c3000b517a11 */ /* 0x000fe400020f0c04 */
[----:B------:R-:W-:Y:S02]  /*0680*/  @P0 MOV R11, 0x10 ;  /* 0x00000010000b0802 */ /* 0x000fe40000000f00 */
[----:B------:R-:W-:-:S02]  /*0690*/  MOV R5, RZ ;  /* 0x000000ff00057202 */ /* 0x000fc40000000f00 */
[----:B------:R-:W-:Y:S01]  /*06a0*/  LEA R79, P6, R78, c[0x0][0x230], 0x1 ;  /* 0x00008c004e4f7a11 */ /* 0x000fe200078c08ff */
[----:B------:R-:W-:Y:S01]  /*06b0*/  @P0 IMAD.WIDE R10, R0, R11, c[0x0][0x260] ;  /* 0x00009800000a0625 */ /* 0x000fe200078e020b */
[C---:B------:R-:W-:Y:S01]  /*06c0*/  @P1 LEA R8, P4, R96.reuse, c[0x0][0x328], 0x2 ;  /* 0x0000ca0060081a11 */ /* 0x040fe200078810ff */
[----:B------:R-:W-:Y:S01]  /*06d0*/  @!P0 CS2R R10, SRZ ;  /* 0x00000000000a8805 */ /* 0x000fe2000001ff00 */
[----:B------:R-:W-:Y:S02]  /*06e0*/  @P2 LEA.HI.X R5, R96, c[0x0][0x34c], R93, 0x2, P5 ;  /* 0x0000d30060052a11 */ /* 0x000fe400028f145d */
[----:B------:R-:W-:Y:S02]  /*06f0*/  LEA.HI.X R78, R78, c[0x0][0x234], R3, 0x1, P6 ;  /* 0x00008d004e4e7a11 */ /* 0x000fe400030f0c03 */
[----:B------:R-:W-:Y:S02]  /*0700*/  @P1 LEA.HI.X R9, R96, c[0x0][0x32c], R93, 0x2, P4 ;  /* 0x0000cb0060091a11 */ /* 0x000fe400020f145d */
[----:B------:R-:W-:Y:S01]  /*0710*/  MOV R3, R5 ;  /* 0x0000000500037202 */ /* 0x000fe20000000f00 */
[----:B------:R-:W-:Y:S05]  /*0720*/  @!P3 BRA `(.L_x_13150) ;  /* 0x000045c00000b947 */ /* 0x000fea0003800000 */
[----:B------:R-:W0:Y:S01]  /*0730*/  S2R R87, SR_TID.X ;  /* 0x0000000000577919 */ /* 0x000e220000002100 */
[----:B------:R-:W-:-:S02]  /*0740*/  MOV R86, RZ ;  /* 0x000000ff00567202 */ /* 0x000fc40000000f00 */
[----:B------:R-:W-:Y:S01]  /*0750*/  MOV R74, RZ ;  /* 0x000000ff004a7202 */ /* 0x000fe20000000f00 */
[----:B------:R-:W1:Y:S01]  /*0760*/  S2R R75, SR_LANEID ;  /* 0x00000000004b7919 */ /* 0x000e620000000000 */
[----:B------:R-:W-:Y:S02]  /*0770*/  MOV R89, RZ ;  /* 0x000000ff00597202 */ /* 0x000fe40000000f00 */
[C---:B0-----:R-:W-:Y:S02]  /*0780*/  SHF.L.U32 R0, R87.reuse, 0x2, RZ ;  /* 0x0000000257007819 */ /* 0x041fe400000006ff */
[C---:B------:R-:W-:Y:S02]  /*0790*/  SHF.L.U32 R72, R87.reuse, 0x3, RZ ;  /* 0x0000000357487819 */ /* 0x040fe400000006ff */
[----:B------:R-:W-:Y:S02]  /*07a0*/  LOP3.LUT R0, R0, 0xffffff80, RZ, 0xc0, !PT ;  /* 0xffffff8000007812 */ /* 0x000fe400078ec0ff */
[----:B------:R-:W-:-:S02]  /*07b0*/  IADD3 R4, R87, 0x60, RZ ;  /* 0x0000006057047810 */ /* 0x000fc40007ffe0ff */
[C---:B------:R-:W-:Y:S02]  /*07c0*/  LOP3.LUT R73, R0.reuse, 0x1f, R87, 0xf8, !PT ;  /* 0x0000001f00497812 */ /* 0x040fe400078ef857 */
[C---:B------:R-:W-:Y:S02]  /*07d0*/  IADD3 R70, R87.reuse, 0x80, RZ ;  /* 0x0000008057467810 */ /* 0x040fe40007ffe0ff */
[C---:B------:R-:W-:Y:S02]  /*07e0*/  IADD3 R6, R87.reuse, 0xa0, RZ ;  /* 0x000000a057067810 */ /* 0x040fe40007ffe0ff */
[C---:B------:R-:W-:Y:S02]  /*07f0*/  IADD3 R68, R87.reuse, 0xc0, RZ ;  /* 0x000000c057447810 */ /* 0x040fe40007ffe0ff */
[----:B------:R-:W-:Y:S02]  /*0800*/  IADD3 R14, R87, 0xe0, RZ ;  /* 0x000000e0570e7810 */ /* 0x000fe40007ffe0ff */
[----:B------:R-:W-:-:S02]  /*0810*/  IADD3 R12, R0, R73, RZ ;  /* 0x00000049000c7210 */ /* 0x000fc40007ffe0ff */
[----:B------:R-:W-:Y:S02]  /*0820*/  LOP3.LUT R106, R87, 0x1f, RZ, 0xc0, !PT ;  /* 0x0000001f576a7812 */ /* 0x000fe400078ec0ff */
[----:B------:R-:W-:Y:S02]  /*0830*/  LEA.HI.SX32 R72, R72, R72, 0x1b ;  /* 0x0000004848487211 */ /* 0x000fe400078fdaff */
[-C--:B------:R-:W-:Y:S02]  /*0840*/  LEA.HI.SX32 R71, R4, R87.reuse, 0x1b ;  /* 0x0000005704477211 */ /* 0x080fe400078fdaff */
[-C--:B------:R-:W-:Y:S02]  /*0850*/  LEA.HI.SX32 R70, R70, R87.reuse, 0x1b ;  /* 0x0000005746467211 */ /* 0x080fe400078fdaff */
[-C--:B------:R-:W-:Y:S02]  /*0860*/  LEA.HI.SX32 R69, R6, R87.reuse, 0x1b ;  /* 0x0000005706457211 */ /* 0x080fe400078fdaff */
[----:B------:R-:W-:-:S02]  /*0870*/  LEA.HI.SX32 R68, R68, R87, 0x1b ;  /* 0x0000005744447211 */ /* 0x000fc400078fdaff */
[----:B------:R-:W-:Y:S02]  /*0880*/  LEA.HI.SX32 R67, R14, R87, 0x1b ;  /* 0x000000570e437211 */ /* 0x000fe400078fdaff */
[----:B------:R-:W-:Y:S02]  /*0890*/  SHF.R.S32.HI R13, RZ, 0x1f, R12 ;  /* 0x0000001fff0d7819 */ /* 0x000fe4000001140c */
[C---:B------:R-:W-:Y:S02]  /*08a0*/  IADD3 R66, R12.reuse, 0x20, RZ ;  /* 0x000000200c427810 */ /* 0x040fe40007ffe0ff */
[C---:B------:R-:W-:Y:S02]  /*08b0*/  IADD3 R65, R12.reuse, 0x40, RZ ;  /* 0x000000400c417810 */ /* 0x040fe40007ffe0ff */
[C---:B------:R-:W-:Y:S02]  /*08c0*/  IADD3 R64, R12.reuse, 0x60, RZ ;  /* 0x000000600c407810 */ /* 0x040fe40007ffe0ff */
[----:B------:R-:W-:-:S02]  /*08d0*/  IADD3 R63, R12, 0x80, RZ ;  /* 0x000000800c3f7810 */ /* 0x000fc40007ffe0ff */
[C---:B------:R-:W-:Y:S02]  /*08e0*/  IADD3 R62, R12.reuse, 0xa0, RZ ;  /* 0x000000a00c3e7810 */ /* 0x040fe40007ffe0ff */
[C---:B------:R-:W-:Y:S02]  /*08f0*/  IADD3 R61, R12.reuse, 0xc0, RZ ;  /* 0x000000c00c3d7810 */ /* 0x040fe40007ffe0ff */
[----:B-1----:R-:W-:Y:S02]  /*0900*/  IADD3 R60, R12, 0xe0, RZ ;  /* 0x000000e00c3c7810 */ /* 0x002fe40007ffe0ff */
.L_x_13187:
[----:B------:R-:W-:Y:S01]  /*0910*/  IADD3 R104, -R74, c[0x0][0x174], RZ ;  /* 0x00005d004a687a10 */ /* 0x000fe20007ffe1ff */
[----:B------:R-:W-:Y:S01]  /*0920*/  BAR.SYNC.DEFER_BLOCKING 0x0 ;  /* 0x0000000000007b1d */ /* 0x000fe20000010000 */
[C---:B------:R-:W-:Y:S01]  /*0930*/  LOP3.LUT R15, R73.reuse, 0x20, RZ, 0xfc, !PT ;  /* 0x00000020490f7812 */ /* 0x040fe200078efcff */
[C---:B0-----:R-:W-:Y:S01]  /*0940*/  IMAD.WIDE R4, R73.reuse, 0x2, R84 ;  /* 0x0000000249047825 */ /* 0x041fe200078e0254 */
[----:B------:R-:W-:Y:S02]  /*0950*/  LEA R59, R104, 0xffffff80, 0x7 ;  /* 0xffffff80683b7811 */ /* 0x000fe400078e38ff */
[----:B------:R-:W-:-:S02]  /*0960*/  LOP3.LUT R17, R73, 0x40, RZ, 0xfc, !PT ;  /* 0x0000004049117812 */ /* 0x000fc400078efcff */
[----:B------:R-:W-:Y:S02]  /*0970*/  IADD3 R58, -R59, c[0x0][0x168], RZ ;  /* 0x00005a003b3a7a10 */ /* 0x000fe40007ffe1ff */
[C---:B------:R-:W-:Y:S02]  /*0980*/  LOP3.LUT R19, R73.reuse, 0x60, RZ, 0xfc, !PT ;  /* 0x0000006049137812 */ /* 0x040fe400078efcff */
        /* <DEDUP_REMOVED lines=8> */
[----:B--2---:R0:W2:Y:S04]  /*0a10*/  @!P0 LDG.E.U16 R0, [R4.64] ;  /* 0x0000000604008981 */ /* 0x0040a8000c1e1500 */
[----:B---3--:R0:W3:Y:S04]  /*0a20*/  @!P1 LDG.E.U16 R6, [R4.64+0x40] ;  /* 0x0000400604069981 */ /* 0x0080e8000c1e1500 */
[----:B------:R0:W4:Y:S04]  /*0a30*/  @!P2 LDG.E.U16 R7, [R4.64+0x80] ;  /* 0x000080060407a981 */ /* 0x000128000c1e1500 */
[----:B------:R0:W4:Y:S01]  /*0a40*/  @!P3 LDG.E.U16 R14, [R4.64+0xc0] ;  /* 0x0000c006040eb981 */ /* 0x000122000c1e1500 */
[----:B------:R-:W-:-:S02]  /*0a50*/  SHF.L.U32 R21, R75, 0x1, RZ ;  /* 0x000000014b157819 */ /* 0x000fc400000006ff */
[----:B------:R-:W-:Y:S02]  /*0a60*/  SHF.L.U32 R57, R75, 0x3, RZ ;  /* 0x000000034b397819 */ /* 0x000fe400000006ff */
[-C--:B------:R-:W-:Y:S02]  /*0a70*/  ISETP.GE.AND P0, PT, R73, R58.reuse, PT ;  /* 0x0000003a4900720c */ /* 0x080fe40003f06270 */
[-C--:B------:R-:W-:Y:S02]  /*0a80*/  ISETP.GE.AND P1, PT, R15, R58.reuse, PT ;  /* 0x0000003a0f00720c */ /* 0x080fe40003f26270 */
[-C--:B------:R-:W-:Y:S01]  /*0a90*/  ISETP.GE.AND P2, PT, R17, R58.reuse, PT ;  /* 0x0000003a1100720c */ /* 0x080fe20003f46270 */
[----:B0-----:R-:W-:Y:S01]  /*0aa0*/  IMAD.WIDE R4, R73, 0x2, R82 ;  /* 0x0000000249047825 */ /* 0x001fe200078e0252 */
[----:B------:R-:W-:Y:S02]  /*0ab0*/  ISETP.GE.AND P3, PT, R19, R58, PT ;  /* 0x0000003a1300720c */ /* 0x000fe40003f66270 */
[----:B------:R-:W-:-:S02]  /*0ac0*/  PRMT R16, RZ, 0x7610, R16 ;  /* 0x00007610ff107816 */ /* 0x000fc40000000010 */
[----:B------:R-:W-:Y:S02]  /*0ad0*/  PRMT R18, RZ, 0x7610, R18 ;  /* 0x00007610ff127816 */ /* 0x000fe40000000012 */
[----:B------:R-:W-:Y:S02]  /*0ae0*/  PRMT R20, RZ, 0x7610, R20 ;  /* 0x00007610ff147816 */ /* 0x000fe40000000014 */
[----:B------:R-:W-:Y:S01]  /*0af0*/  PRMT R22, RZ, 0x7610, R22 ;  /* 0x00007610ff167816 */ /* 0x000fe20000000016 */
[----:B--2---:R-:W-:Y:S04]  /*0b00*/  STS.U16 [R21], R0 ;  /* 0x0000000015007388 */ /* 0x004fe80000000400 */
[----:B---3--:R-:W-:Y:S04]  /*0b10*/  STS.U16 [R21+0x40], R6 ;  /* 0x0000400615007388 */ /* 0x008fe80000000400 */
[----:B----4-:R0:W-:Y:S04]  /*0b20*/  STS.U16 [R21+0x80], R7 ;  /* 0x0000800715007388 */ /* 0x0101e80000000400 */
[----:B------:R1:W-:Y:S01]  /*0b30*/  STS.U16 [R21+0xc0], R14 ;  /* 0x0000c00e15007388 */ /* 0x0003e20000000400 */
[----:B------:R-:W-:-:S06]  /*0b40*/  NOP ;  /* 0x0000000000007918 */ /* 0x000fcc0000000000 */
[----:B------:R-:W2:Y:S04]  /*0b50*/  LDS.64 R76, [R57] ;  /* 0x00000000394c7984 */ /* 0x000ea80000000a00 */
[----:B------:R-:W-:Y:S06]  /*0b60*/  BAR.SYNC.DEFER_BLOCKING 0x0 ;  /* 0x0000000000007b1d */ /* 0x000fec0000010000 */
[----:B------:R-:W3:Y:S04]  /*0b70*/  @!P0 LDG.E.U16 R16, [R4.64] ;  /* 0x0000000604108981 */ /* 0x000ee8000c1e1500 */
[----:B------:R-:W4:Y:S04]  /*0b80*/  @!P1 LDG.E.U16 R18, [R4.64+0x40] ;  /* 0x0000400604129981 */ /* 0x000f28000c1e1500 */
[----:B------:R-:W2:Y:S04]  /*0b90*/  @!P2 LDG.E.U16 R20, [R4.64+0x80] ;  /* 0x000080060414a981 */ /* 0x000ea8000c1e1500 */
[----:B------:R-:W2:Y:S01]  /*0ba0*/  @!P3 LDG.E.U16 R22, [R4.64+0xc0] ;  /* 0x0000c0060416b981 */ /* 0x000ea2000c1e1500 */
[-C--:B------:R-:W-:Y:S01]  /*0bb0*/  ISETP.GE.AND P1, PT, R15, R58.reuse, PT ;  /* 0x0000003a0f00720c */ /* 0x080fe20003f26270 */
[----:B0-----:R-:W-:Y:S01]  /*0bc0*/  IMAD.WIDE R6, R73, 0x2, R80 ;  /* 0x0000000249067825 */ /* 0x001fe200078e0250 */
[----:B------:R-:W-:-:S02]  /*0bd0*/  ISETP.GE.AND P2, PT, R17, R58, PT ;  /* 0x0000003a1100720c */ /* 0x000fc40003f46270 */
[-C--:B------:R-:W-:Y:S02]  /*0be0*/  ISETP.GE.AND P3, PT, R19, R58.reuse, PT ;  /* 0x0000003a1300720c */ /* 0x080fe40003f66270 */
[----:B------:R-:W-:Y:S02]  /*0bf0*/  ISETP.GE.AND P0, PT, R73, R58, PT ;  /* 0x0000003a4900720c */ /* 0x000fe40003f06270 */
[----:B-1----:R-:W-:Y:S02]  /*0c00*/  PRMT R14, RZ, 0x7610, R14 ;  /* 0x00007610ff0e7816 */ /* 0x002fe4000000000e */
[----:B------:R-:W-:Y:S02]  /*0c10*/  PRMT R24, RZ, 0x7610, R24 ;  /* 0x00007610ff187816 */ /* 0x000fe40000000018 */
[----:B------:R-:W-:Y:S02]  /*0c20*/  PRMT R0, RZ, 0x7610, R0 ;  /* 0x00007610ff007816 */ /* 0x000fe40000000000 */
[----:B------:R-:W-:Y:S01]  /*0c30*/  PRMT R26, RZ, 0x7610, R26 ;  /* 0x00007610ff1a7816 */ /* 0x000fe2000000001a */
[----:B---3--:R0:W-:Y:S04]  /*0c40*/  STS.U16 [R21], R16 ;  /* 0x0000001015007388 */ /* 0x0081e80000000400 */
[----:B----4-:R-:W-:Y:S04]  /*0c50*/  STS.U16 [R21+0x40], R18 ;  /* 0x0000401215007388 */ /* 0x010fe80000000400 */
[----:B--2---:R-:W-:Y:S04]  /*0c60*/  STS.U16 [R21+0x80], R20 ;  /* 0x0000801415007388 */ /* 0x004fe80000000400 */
[----:B------:R-:W-:Y:S01]  /*0c70*/  STS.U16 [R21+0xc0], R22 ;  /* 0x0000c01615007388 */ /* 0x000fe20000000400 */
[----:B------:R-:W-:-:S06]  /*0c80*/  NOP ;  /* 0x0000000000007918 */ /* 0x000fcc0000000000 */
[----:B------:R-:W-:Y:S04]  /*0c90*/  LDS.64 R4, [R57] ;  /* 0x0000000039047984 */ /* 0x000fe80000000a00 */
[----:B------:R-:W-:Y:S06]  /*0ca0*/  BAR.SYNC.DEFER_BLOCKING 0x0 ;  /* 0x0000000000007b1d */ /* 0x000fec0000010000 */
[----:B------:R1:W2:Y:S04]  /*0cb0*/  @!P1 LDG.E.U16 R14, [R6.64+0x40] ;  /* 0x00004006060e9981 */ /* 0x0002a8000c1e1500 */
[----:B------:R1:W3:Y:S04]  /*0cc0*/  @!P2 LDG.E.U16 R24, [R6.64+0x80] ;  /* 0x000080060618a981 */ /* 0x0002e8000c1e1500 */
[----:B------:R1:W4:Y:S04]  /*0cd0*/  @!P0 LDG.E.U16 R0, [R6.64] ;  /* 0x0000000606008981 */ /* 0x000328000c1e1500 */
[----:B------:R1:W4:Y:S01]  /*0ce0*/  @!P3 LDG.E.U16 R26, [R6.64+0xc0] ;  /* 0x0000c006061ab981 */ /* 0x000322000c1e1500 */
[--C-:B------:R-:W-:Y:S01]  /*0cf0*/  HADD2.F32 R15, -RZ, R76.reuse.H0_H0 ;  /* 0x2000004cff0f7230 */ /* 0x100fe20000004100 */
[----:B------:R-:W-:Y:S01]  /*0d00*/  HFMA2.MMA R54, -RZ, RZ, 0, 0 ;  /* 0x00000000ff367435 */ /* 0x000fe200000001ff */
[----:B0-----:R-:W-:Y:S01]  /*0d10*/  HADD2.F32 R16, -RZ, R76.H1_H1 ;  /* 0x3000004cff107230 */ /* 0x001fe20000004100 */
[----:B------:R-:W-:Y:S01]  /*0d20*/  HFMA2.MMA R52, -RZ, RZ, 0, 0 ;  /* 0x00000000ff347435 */ /* 0x000fe200000001ff */
[----:B------:R-:W-:-:S02]  /*0d30*/  MOV R49, RZ ;  /* 0x000000ff00317202 */ /* 0x000fc40000000f00 */
[----:B------:R-:W-:Y:S01]  /*0d40*/  MOV R47, RZ ;  /* 0x000000ff002f7202 */ /* 0x000fe20000000f00 */
[----:B-1----:R-:W-:Y:S01]  /*0d50*/  HADD2.F32 R7, -RZ, R77.H0_H0 ;  /* 0x2000004dff077230 */ /* 0x002fe20000004100 */
[----:B--2---:R-:W-:Y:S04]  /*0d60*/  STS.U16 [R21+0x40], R14 ;  /* 0x0000400e15007388 */ /* 0x004fe80000000400 */
[----:B---3--:R-:W-:Y:S04]  /*0d70*/  STS.U16 [R21+0x80], R24 ;  /* 0x0000801815007388 */ /* 0x008fe80000000400 */
[----:B----4-:R0:W-:Y:S04]  /*0d80*/  STS.U16 [R21], R0 ;  /* 0x0000000015007388 */ /* 0x0101e80000000400 */
[----:B------:R-:W-:Y:S01]  /*0d90*/  STS.U16 [R21+0xc0], R26 ;  /* 0x0000c01a15007388 */ /* 0x000fe20000000400 */
[----:B------:R-:W-:-:S06]  /*0da0*/  NOP ;  /* 0x0000000000007918 */ /* 0x000fcc0000000000 */
[----:B------:R-:W1:Y:S01]  /*0db0*/  LDS.64 R50, [R57] ;  /* 0x0000000039327984 */ /* 0x000e620000000a00 */
[----:B0-----:R-:W-:-:S03]  /*0dc0*/  MOV R0, c[0x0][0x16c] ;  /* 0x00005b0000007a02 */ /* 0x001fc60000000f00 */
[----:B------:R-:W-:Y:S01]  /*0dd0*/  BAR.SYNC.DEFER_BLOCKING 0x0 ;  /* 0x0000000000007b1d */ /* 0x000fe20000010000 */
[----:B------:R-:W-:Y:S01]  /*0de0*/  ISETP.GE.AND P0, PT, R0, 0x1, PT ;  /* 0x000000010000780c */ /* 0x000fe20003f06270 */
[--C-:B-1----:R-:W-:Y:S02]  /*0df0*/  HADD2.F32 R56, -RZ, R50.reuse.H0_H0 ;  /* 0x20000032ff387230 */ /* 0x102fe40000004100 */
[----:B------:R-:W-:Y:S02]  /*0e00*/  HADD2.F32 R55, -RZ, R50.H1_H1 ;  /* 0x30000032ff377230 */ /* 0x000fe40000004100 */
[--C-:B------:R-:W-:Y:S01]  /*0e10*/  HADD2.F32 R53, -RZ, R51.reuse.H0_H0 ;  /* 0x20000033ff357230 */ /* 0x100fe20000004100 */
[C---:B------:R-:W-:Y:S01]  /*0e20*/  FFMA.FTZ R6, R56.reuse, R15, R89 ;  /* 0x0000000f38067223 */ /* 0x040fe20000010059 */
[----:B------:R-:W-:Y:S01]  /*0e30*/  HADD2.F32 R51, -RZ, R51.H1_H1 ;  /* 0x30000033ff337230 */ /* 0x000fe20000004100 */
[----:B-----5:R-:W-:Y:S01]  /*0e40*/  FMUL.FTZ R50, R56, R94 ;  /* 0x0000005e38327220 */ /* 0x020fe20000410000 */
[----:B------:R-:W-:Y:S01]  /*0e50*/  HADD2.F32 R89, -RZ, R77.H1_H1 ;  /* 0x3000004dff597230 */ /* 0x000fe20000004100 */
[----:B------:R-:W-:-:S02]  /*0e60*/  FFMA.FTZ R6, R55, R16, R6 ;  /* 0x0000001037067223 */ /* 0x000fc40000010006 */
[-C--:B------:R-:W-:Y:S02]  /*0e70*/  FMUL.FTZ R45, R55, R94.reuse ;  /* 0x0000005e372d7220 */ /* 0x080fe40000410000 */
[C---:B------:R-:W-:Y:S02]  /*0e80*/  FFMA.FTZ R6, R53.reuse, R7, R6 ;  /* 0x0000000735067223 */ /* 0x040fe40000010006 */
[-C--:B------:R-:W-:Y:S02]  /*0e90*/  FMUL.FTZ R48, R53, R94.reuse ;  /* 0x0000005e35307220 */ /* 0x080fe40000410000 */
[C---:B------:R-:W-:Y:S02]  /*0ea0*/  FFMA.FTZ R89, R51.reuse, R89, R6 ;  /* 0x0000005933597223 */ /* 0x040fe40000010006 */
[----:B------:R-:W-:Y:S01]  /*0eb0*/  FMUL.FTZ R43, R51, R94 ;  /* 0x0000005e332b7220 */ /* 0x000fe20000410000 */
[----:B------:R-:W-:Y:S05]  /*0ec0*/  @!P0 BRA `(.L_x_13151) ;  /* 0x000036b000008947 */ /* 0x000fea0003800000 */
[----:B------:R-:W-:Y:S01]  /*0ed0*/  MOV R7, c[0x0][0x2bc] ;  /* 0x0000af0000077a02 */ /* 0x000fe20000000f00 */
[--C-:B------:R-:W-:Y:S01]  /*0ee0*/  HADD2.F32 R31, -RZ, R5.reuse.H0_H0 ;  /* 0x20000005ff1f7230 */ /* 0x100fe20000004100 */
[----:B------:R-:W-:Y:S01]  /*0ef0*/  MOV R0, c[0x0][0x2b8] ;  /* 0x0000ae0000007a02 */ /* 0x000fe20000000f00 */
[----:B------:R-:W-:Y:S01]  /*0f00*/  HADD2.F32 R29, -RZ, R4.H1_H1 ;  /* 0x30000004ff1d7230 */ /* 0x000fe20000004100 */
[--C-:B------:R-:W-:Y:S01]  /*0f10*/  SHF.R.U32.HI R6, RZ, 0x1, R7.reuse ;  /* 0x00000001ff067819 */ /* 0x100fe20000011607 */
[----:B------:R-:W-:Y:S01]  /*0f20*/  HADD2.F32 R5, -RZ, R5.H1_H1 ;  /* 0x30000005ff057230 */ /* 0x000fe20000004100 */
[----:B------:R-:W-:Y:S01]  /*0f30*/  SHF.R.U64 R0, R0, 0x1, R7 ;  /* 0x0000000100007819 */ /* 0x000fe20000001207 */
[----:B------:R-:W-:Y:S01]  /*0f40*/  FADD.FTZ R38, R31, R92 ;  /* 0x0000005c1f267221 */ /* 0x000fe20000010000 */
[----:B------:R-:W-:Y:S01]  /*0f50*/  SHF.R.S32.HI R102, RZ, 0x1f, R88 ;  /* 0x0000001fff667819 */ /* 0x000fe20000011458 */
[-C--:B------:R-:W-:Y:S01]  /*0f60*/  IMAD R15, R6, R91.reuse, RZ ;  /* 0x0000005b060f7224 */ /* 0x080fe200078e02ff */
[----:B------:R-:W-:Y:S01]  /*0f70*/  IADD3 R16, R74, -c[0x0][0x174], RZ ;  /* 0x80005d004a107a10 */ /* 0x000fe20007ffe0ff */
[----:B------:R-:W-:Y:S01]  /*0f80*/  IMAD.WIDE.U32 R6, R0, R91, RZ ;  /* 0x0000005b00067225 */ /* 0x000fe200078e00ff */
[----:B------:R-:W-:-:S02]  /*0f90*/  IADD3 R46, R104, -0x1, RZ ;  /* 0xffffffff682e7810 */ /* 0x000fc40007ffe0ff */
[----:B------:R-:W-:Y:S01]  /*0fa0*/  MOV R41, RZ ;  /* 0x000000ff00297202 */ /* 0x000fe20000000f00 */
[----:B------:R-:W-:Y:S01]  /*0fb0*/  IMAD R15, R90, R0, R15 ;  /* 0x000000005a0f7224 */ /* 0x000fe200078e020f */
[----:B------:R-:W-:Y:S01]  /*0fc0*/  LEA.HI R0, R46, R46, RZ, 0x1 ;  /* 0x0000002e2e007211 */ /* 0x000fe200078f08ff */
[----:B------:R-:W-:Y:S01]  /*0fd0*/  IMAD R17, R102, c[0x0][0x2c0], RZ ;  /* 0x0000b00066117a24 */ /* 0x000fe200078e02ff */
[----:B------:R-:W-:Y:S01]  /*0fe0*/  MOV R54, RZ ;  /* 0x000000ff00367202 */ /* 0x000fe20000000f00 */
[----:B------:R-:W-:Y:S01]  /*0ff0*/  FADD.FTZ R40, R29, R92 ;  /* 0x0000005c1d287221 */ /* 0x000fe20000010000 */
[----:B------:R-:W-:Y:S01]  /*1000*/  IADD3 R7, R7, R15, RZ ;  /* 0x0000000f07077210 */ /* 0x000fe20007ffe0ff */
[C---:B------:R-:W-:Y:S01]  /*1010*/  IMAD R17, R88.reuse, c[0x0][0x2c4], R17 ;  /* 0x0000b10058117a24 */ /* 0x040fe200078e0211 */
[----:B------:R-:W-:Y:S02]  /*1020*/  MOV R44, RZ ;  /* 0x000000ff002c7202 */ /* 0x000fe40000000f00 */
[----:B------:R-:W-:Y:S01]  /*1030*/  MOV R39, RZ ;  /* 0x000000ff00277202 */ /* 0x000fe20000000f00 */
[----:B------:R-:W-:-:S05]  /*1040*/  IMAD.WIDE.U32 R6, R88, c[0x0][0x2c0], R6 ;  /* 0x0000b00058067a25 */ /* 0x000fca00078e0006 */
[----:B------:R-:W-:Y:S02]  /*1050*/  IADD3 R7, R7, R17, RZ ;  /* 0x0000001107077210 */ /* 0x000fe40007ffe0ff */
[----:B------:R-:W-:Y:S02]  /*1060*/  LEA R14, P0, R6, c[0x0][0x320], 0x3 ;  /* 0x0000c800060e7a11 */ /* 0x000fe400078018ff */
[----:B------:R-:W-:Y:S01]  /*1070*/  LOP3.LUT R17, R0, 0xfffffe, RZ, 0xc0, !PT ;  /* 0x00fffffe00117812 */ /* 0x000fe200078ec0ff */
[----:B------:R-:W-:Y:S01]  /*1080*/  FADD.FTZ R0, R5, R92 ;  /* 0x0000005c05007221 */ /* 0x000fe20000010000 */
[----:B------:R-:W-:Y:S02]  /*1090*/  LEA.HI.X R15, R6, c[0x0][0x324], R7, 0x3, P0 ;  /* 0x0000c900060f7a11 */ /* 0x000fe400000f1c07 */
[----:B------:R-:W-:-:S03]  /*10a0*/  IADD3 R46, R46, -R17, RZ ;  /* 0x800000112e2e7210 */ /* 0x000fc60007ffe0ff */
[----:B------:R-:W-:-:S04]  /*10b0*/  IMAD.WIDE.U32 R6, R87, 0x4, R14 ;  /* 0x0000000457067825 */ /* 0x000fc800078e000e */
[----:B------:R-:W-:-:S04]  /*10c0*/  IMAD R15, R16, -0x100, RZ ;  /* 0xffffff00100f7824 */ /* 0x000fc800078e02ff */
[----:B------:R-:W-:-:S05]  /*10d0*/  IMAD.WIDE R6, R15, 0x4, R6 ;  /* 0x000000040f067825 */ /* 0x000fca00078e0206 */
[C---:B------:R-:W-:Y:S02]  /*10e0*/  IADD3 R14, P0, R6.reuse, -0x380, RZ ;  /* 0xfffffc80060e7810 */ /* 0x040fe40007f1e0ff */
[C---:B------:R-:W-:Y:S02]  /*10f0*/  IADD3 R16, P1, R6.reuse, -0x300, RZ ;  /* 0xfffffd0006107810 */ /* 0x040fe40007f3e0ff */
[C---:B------:R-:W-:Y:S02]  /*1100*/  IADD3 R18, P2, R6.reuse, -0x280, RZ ;  /* 0xfffffd8006127810 */ /* 0x040fe40007f5e0ff */
[C---:B------:R-:W-:Y:S02]  /*1110*/  IADD3 R20, P3, R6.reuse, -0x200, RZ ;  /* 0xfffffe0006147810 */ /* 0x040fe40007f7e0ff */
[C---:B------:R-:W-:Y:S02]  /*1120*/  IADD3 R22, P4, R6.reuse, -0x180, RZ ;  /* 0xfffffe8006167810 */ /* 0x040fe40007f9e0ff */
[----:B------:R-:W-:-:S02]  /*1130*/  IADD3 R24, P5, R6, -0x100, RZ ;  /* 0xffffff0006187810 */ /* 0x000fc40007fbe0ff */
[----:B------:R-:W-:Y:S02]  /*1140*/  IADD3 R26, P6, R6, -0x80, RZ ;  /* 0xffffff80061a7810 */ /* 0x000fe40007fde0ff */
[C---:B------:R-:W-:Y:S02]  /*1150*/  IADD3.X R15, R7.reuse, -0x1, RZ, P0, !PT ;  /* 0xffffffff070f7810 */ /* 0x040fe400007fe4ff */
[C---:B------:R-:W-:Y:S02]  /*1160*/  IADD3.X R17, R7.reuse, -0x1, RZ, P1, !PT ;  /* 0xffffffff07117810 */ /* 0x040fe40000ffe4ff */
[C---:B------:R-:W-:Y:S02]  /*1170*/  IADD3.X R19, R7.reuse, -0x1, RZ, P2, !PT ;  /* 0xffffffff07137810 */ /* 0x040fe400017fe4ff */
[C---:B------:R-:W-:Y:S02]  /*1180*/  IADD3.X R21, R7.reuse, -0x1, RZ, P3, !PT ;  /* 0xffffffff07157810 */ /* 0x040fe40001ffe4ff */
[----:B------:R-:W-:-:S02]  /*1190*/  IADD3.X R23, R7, -0x1, RZ, P4, !PT ;  /* 0xffffffff07177810 */ /* 0x000fc400027fe4ff */
[C---:B------:R-:W-:Y:S02]  /*11a0*/  IADD3.X R25, R7.reuse, -0x1, RZ, P5, !PT ;  /* 0xffffffff07197810 */ /* 0x040fe40002ffe4ff */
[----:B------:R-:W-:Y:S01]  /*11b0*/  IADD3.X R27, R7, -0x1, RZ, P6, !PT ;  /* 0xffffffff071b7810 */ /* 0x000fe200037fe4ff */
[----:B------:R-:W-:-:S05]  /*11c0*/  HADD2.F32 R7, -RZ, R4.H0_H0 ;  /* 0x20000004ff077230 */ /* 0x000fca0000004100 */
[----:B------:R-:W-:Y:S02]  /*11d0*/  FADD.FTZ R42, R7, R92 ;  /* 0x0000005c072a7221 */ /* 0x000fe40000010000 */
.L_x_13182:
[----:B------:R-:W-:Y:S01]  /*11e0*/  IMAD R7, R93, c[0x0][0x180], RZ ;  /* 0x000060005d077a24 */ /* 0x000fe200078e02ff */
[----:B------:R-:W-:Y:S01]  /*11f0*/  SHF.R.S32.HI R98, RZ, 0x1f, R41 ;  /* 0x0000001fff627819 */ /* 0x000fe20000011429 */
[----:B------:R-:W-:Y:S01]  /*1200*/  IMAD.WIDE.U32 R4, R96, c[0x0][0x180], RZ ;  /* 0x0000600060047a25 */ /* 0x000fe200078e00ff */
[----:B------:R-:W-:-:S03]  /*1210*/  IADD3 R58, -R59, c[0x0][0x168], RZ ;  /* 0x00005a003b3a7a10 */ /* 0x000fc60007ffe1ff */
[----:B------:R-:W-:Y:S01]  /*1220*/  IMAD R7, R96, c[0x0][0x184], R7 ;  /* 0x0000610060077a24 */ /* 0x000fe200078e0207 */
[----:B------:R-:W-:Y:S01]  /*1230*/  SHF.L.U32 R33, R58, 0x1, RZ ;  /* 0x000000013a217819 */ /* 0x000fe200000006ff */
[C---:B------:R-:W-:Y:S02]  /*1240*/  IMAD R6, R98.reuse, c[0x0][0x188], RZ ;  /* 0x0000620062067a24 */ /* 0x040fe400078e02ff */
[----:B------:R-:W-:Y:S01]  /*1250*/  IMAD R28, R98, c[0x0][0x1c0], RZ ;  /* 0x00007000621c7a24 */ /* 0x000fe200078e02ff */
[----:B------:R-:W-:Y:S01]  /*1260*/  IADD3 R5, R5, R7, RZ ;  /* 0x0000000705057210 */ /* 0x000fe20007ffe0ff */
[C---:B------:R-:W-:Y:S01]  /*1270*/  IMAD R29, R41.reuse, c[0x0][0x18c], R6 ;  /* 0x00006300291d7a24 */ /* 0x040fe200078e0206 */
[-C--:B------:R-:W-:Y:S01]  /*1280*/  ISETP.GE.AND P0, PT, R12, R33.reuse, PT ;  /* 0x000000210c00720c */ /* 0x080fe20003f06270 */
[----:B------:R-:W-:Y:S01]  /*1290*/  IMAD.WIDE.U32 R30, R41, c[0x0][0x1c0], R12 ;  /* 0x00007000291e7a25 */ /* 0x000fe200078e000c */
[----:B------:R-:W-:-:S03]  /*12a0*/  ISETP.GE.AND P1, PT, R66, R33, PT ;  /* 0x000000214200720c */ /* 0x000fc60003f26270 */
[----:B------:R-:W-:Y:S01]  /*12b0*/  IMAD.WIDE.U32 R6, R41, c[0x0][0x188], R4 ;  /* 0x0000620029067a25 */ /* 0x000fe200078e0004 */
[----:B------:R-:W-:-:S03]  /*12c0*/  LEA R4, P3, R30, R79, 0x1 ;  /* 0x0000004f1e047211 */ /* 0x000fc600078608ff */
[----:B------:R-:W-:Y:S01]  /*12d0*/  IMAD R5, R41, c[0x0][0x1c4], R28 ;  /* 0x0000710029057a24 */ /* 0x000fe200078e021c */
[----:B------:R-:W-:Y:S02]  /*12e0*/  IADD3 R7, R7, R29, RZ ;  /* 0x0000001d07077210 */ /* 0x000fe40007ffe0ff */
[C---:B------:R-:W-:Y:S02]  /*12f0*/  LEA R28, P2, R6.reuse, c[0x0][0x220], 0x3 ;  /* 0x00008800061c7a11 */ /* 0x040fe400078418ff */
[----:B------:R-:W-:Y:S02]  /*1300*/  IADD3 R5, R31, R5, RZ ;  /* 0x000000051f057210 */ /* 0x000fe40007ffe0ff */
[----:B------:R-:W-:Y:S02]  /*1310*/  LEA.HI.X R29, R6, c[0x0][0x224], R7, 0x3, P2 ;  /* 0x00008900061d7a11 */ /* 0x000fe400010f1c07 */
[----:B------:R-:W-:Y:S02]  /*1320*/  ISETP.GE.AND P2, PT, R65, R33, PT ;  /* 0x000000214100720c */ /* 0x000fe40003f46270 */
[----:B------:R-:W-:-:S02]  /*1330*/  LEA.HI.X R5, R30, R78, R5, 0x1, P3 ;  /* 0x0000004e1e057211 */ /* 0x000fc400018f0c05 */
[----:B--2---:R-:W2:Y:S01]  /*1340*/  LDG.E.64 R28, [R28.64] ;  /* 0x000000061c1c7981 */ /* 0x004ea2000c1e1b00 */
[----:B------:R-:W-:Y:S02]  /*1350*/  PRMT R30, RZ, 0x7610, R30 ;  /* 0x00007610ff1e7816 */ /* 0x000fe4000000001e */
[----:B------:R-:W-:Y:S02]  /*1360*/  PRMT R31, RZ, 0x7610, R31 ;  /* 0x00007610ff1f7816 */ /* 0x000fe4000000001f */
[----:B------:R-:W-:Y:S02]  /*1370*/  PRMT R34, RZ, 0x7610, R34 ;  /* 0x00007610ff227816 */ /* 0x000fe40000000022 */
[----:B---3--:R0:W3:Y:S01]  /*1380*/  @!P0 LDG.E.U16 R30, [R4.64] ;  /* 0x00000006041e8981 */ /* 0x0080e2000c1e1500 */
[----:B------:R-:W-:-:S03]  /*1390*/  ISETP.GE.AND P0, PT, R64, R33, PT ;  /* 0x000000214000720c */ /* 0x000fc60003f06270 */
[----:B------:R0:W4:Y:S01]  /*13a0*/  @!P1 LDG.E.U16 R31, [R4.64+0x40] ;  /* 0x00004006041f9981 */ /* 0x000122000c1e1500 */
[----:B------:R-:W-:-:S03]  /*13b0*/  ISETP.GE.AND P1, PT, R63, R33, PT ;  /* 0x000000213f00720c */ /* 0x000fc60003f26270 */
[----:B------:R0:W4:Y:S01]  /*13c0*/  @!P2 LDG.E.U16 R34, [R4.64+0x80] ;  /* 0x000080060422a981 */ /* 0x000122000c1e1500 */
[-C--:B------:R-:W-:Y:S02]  /*13d0*/  ISETP.GE.AND P2, PT, R62, R33.reuse, PT ;  /* 0x000000213e00720c */ /* 0x080fe40003f46270 */
[-C--:B------:R-:W-:Y:S02]  /*13e0*/  ISETP.GE.AND P3, PT, R61, R33.reuse, PT ;  /* 0x000000213d00720c */ /* 0x080fe40003f66270 */
[----:B------:R-:W-:Y:S02]  /*13f0*/  PRMT R37, RZ, 0x7610, R37 ;  /* 0x00007610ff257816 */ /* 0x000fe40000000025 */
[----:B------:R-:W-:Y:S02]  /*1400*/  ISETP.GE.AND P4, PT, R60, R33, PT ;  /* 0x000000213c00720c */ /* 0x000fe40003f86270 */
        /* <DEDUP_REMOVED lines=14> */
[----:B------:R-:W-:Y:S01]  /*14f0*/  IMAD R33, R41, c[0x0][0x1a4], R108 ;  /* 0x0000690029217a24 */ /* 0x000fe200078e026c */
[----:B0-----:R-:W-:-:S03]  /*1500*/  IADD3 R4, R75, 0x40, RZ ;  /* 0x000000404b047810 */ /* 0x001fc60007ffe0ff */
[----:B------:R-:W-:Y:S01]  /*1510*/  IMAD.WIDE.U32 R6, R41, c[0x0][0x1a0], R6 ;  /* 0x0000680029067a25 */ /* 0x000fe200078e0006 */
[-C--:B------:R-:W-:Y:S02]  /*1520*/  LEA.HI.SX32 R4, R4, R75.reuse, 0x1b ;  /* 0x0000004b04047211 */ /* 0x080fe400078fdaff */
[----:B------:R-:W-:Y:S02]  /*1530*/  LEA.HI.SX32 R32, R75, R75, 0x1b ;  /* 0x0000004b4b207211 */ /* 0x000fe400078fdaff */
[----:B------:R-:W-:Y:S02]  /*1540*/  IADD3 R33, R7, R33, RZ ;  /* 0x0000002107217210 */ /* 0x000fe40007ffe0ff */
[----:B------:R-:W-:Y:S02]  /*1550*/  SHF.L.U32 R57, R4, 0x1, RZ ;  /* 0x0000000104397819 */ /* 0x000fe400000006ff */
[----:B------:R-:W-:Y:S02]  /*1560*/  IADD3 R36, R75, 0x20, RZ ;  /* 0x000000204b247810 */ /* 0x000fe40007ffe0ff */
[----:B------:R-:W-:-:S02]  /*1570*/  SHF.L.U32 R5, R32, 0x1, RZ ;  /* 0x0000000120057819 */ /* 0x000fc400000006ff */
[----:B------:R-:W-:Y:S02]  /*1580*/  LEA R32, P0, R6, c[0x0][0x228], 0x3 ;  /* 0x00008a0006207a11 */ /* 0x000fe400078018ff */
[----:B------:R-:W-:Y:S02]  /*1590*/  LEA.HI.SX32 R36, R36, R75, 0x1b ;  /* 0x0000004b24247211 */ /* 0x000fe400078fdaff */
[----:B------:R-:W-:Y:S02]  /*15a0*/  LEA.HI.X R33, R6, c[0x0][0x22c], R33, 0x3, P0 ;  /* 0x00008b0006217a11 */ /* 0x000fe400000f1c21 */
[----:B------:R-:W-:Y:S02]  /*15b0*/  ISETP.NE.AND P0, PT, R106, RZ, PT ;  /* 0x000000ff6a00720c */ /* 0x000fe40003f05270 */
[----:B------:R-:W-:Y:S02]  /*15c0*/  SHF.L.U32 R108, R36, 0x1, RZ ;  /* 0x00000001246c7819 */ /* 0x000fe400000006ff */
[----:B------:R-:W-:Y:S01]  /*15d0*/  ISETP.NE.AND P1, PT, R87, RZ, PT ;  /* 0x000000ff5700720c */ /* 0x000fe20003f25270 */
[----:B------:R-:W5:Y:S01]  /*15e0*/  LDG.E.64 R32, [R32.64] ;  /* 0x0000000620207981 */ /* 0x000f62000c1e1b00 */
[----:B------:R-:W-:-:S02]  /*15f0*/  IADD3 R6, R75, 0x80, RZ ;  /* 0x000000804b067810 */ /* 0x000fc40007ffe0ff */
[----:B------:R-:W-:Y:S02]  /*1600*/  IADD3 R36, R75, 0xa0, RZ ;  /* 0x000000a04b247810 */ /* 0x000fe40007ffe0ff */
[----:B------:R-:W-:Y:S02]  /*1610*/  ISETP.LT.OR P2, PT, R104, 0x2, P0 ;  /* 0x000000026800780c */ /* 0x000fe40000741670 */
[-C--:B------:R-:W-:Y:S02]  /*1620*/  LEA.HI.SX32 R6, R6, R75.reuse, 0x1b ;  /* 0x0000004b06067211 */ /* 0x080fe400078fdaff */
[----:B------:R-:W-:Y:S02]  /*1630*/  LEA.HI.SX32 R36, R36, R75, 0x1b ;  /* 0x0000004b24247211 */ /* 0x000fe400078fdaff */
[----:B------:R-:W-:Y:S02]  /*1640*/  SHF.L.U32 R114, R6, 0x1, RZ ;  /* 0x0000000106727819 */ /* 0x000fe400000006ff */
[----:B------:R-:W-:-:S05]  /*1650*/  SHF.L.U32 R116, R36, 0x1, RZ ;  /* 0x0000000124747819 */ /* 0x000fca00000006ff */
[----:B------:R-:W-:Y:S01]  /*1660*/  @!P2 IADD3 R6, R104, -0x2, RZ ;  /* 0xfffffffe6806a810 */ /* 0x000fe20007ffe0ff */
[----:B------:R-:W-:Y:S01]  /*1670*/  BSSY B0, `(.L_x_13152) ;  /* 0x0000077000007945 */ /* 0x000fe20003800000 */
[----:B--2---:R-:W-:Y:S02]  /*1680*/  FMUL.FTZ R7, R28, 1.4426950216293334961 ;  /* 0x3fb8aa3b1c077820 */ /* 0x004fe40000410000 */
[C---:B------:R-:W-:Y:S02]  /*1690*/  FMUL.FTZ R4, R42.reuse, R29 ;  /* 0x0000001d2a047220 */ /* 0x040fe40000410000 */
[----:B------:R-:W-:Y:S02]  /*16a0*/  FMUL.FTZ R35, R42, R7 ;  /* 0x000000072a237220 */ /* 0x000fe40000410000 */
[----:B------:R-:W-:Y:S01]  /*16b0*/  FMUL.RZ R103, R4, 0.15915493667125701904 ;  /* 0x3e22f98304677820 */ /* 0x000fe2000040c000 */
[C---:B------:R-:W-:Y:S01]  /*16c0*/  IADD3 R4, R75.reuse, 0x60, RZ ;  /* 0x000000604b047810 */ /* 0x040fe20007ffe0ff */
[----:B---3--:R0:W-:Y:S02]  /*16d0*/  STS.U16 [R5], R30 ;  /* 0x0000001e05007388 */ /* 0x0081e40000000400 */
[----:B------:R-:W-:Y:S01]  /*16e0*/  MUFU.EX2 R35, R35 ;  /* 0x0000002300237308 */ /* 0x000fe20000000800 */
[----:B------:R-:W-:Y:S01]  /*16f0*/  LEA.HI.SX32 R4, R4, R75, 0x1b ;  /* 0x0000004b04047211 */ /* 0x000fe200078fdaff */
[----:B----4-:R1:W-:Y:S06]  /*1700*/  STS.U16 [R108+0x40], R31 ;  /* 0x0000401f6c007388 */ /* 0x0103ec0000000400 */
[----:B------:R-:W2:Y:S01]  /*1710*/  MUFU.COS R112, R103 ;  /* 0x0000006700707308 */ /* 0x000ea20000000000 */
[----:B0-----:R-:W-:Y:S01]  /*1720*/  IADD3 R30, R75, 0xc0, RZ ;  /* 0x000000c04b1e7810 */ /* 0x001fe20007ffe0ff */
[----:B------:R0:W-:Y:S01]  /*1730*/  STS.U16 [R57+0x80], R34 ;  /* 0x0000802239007388 */ /* 0x0001e20000000400 */
[----:B------:R-:W-:-:S05]  /*1740*/  SHF.L.U32 R4, R4, 0x1, RZ ;  /* 0x0000000104047819 */ /* 0x000fca00000006ff */
[----:B------:R-:W3:Y:S01]  /*1750*/  MUFU.SIN R110, R103 ;  /* 0x00000067006e7308 */ /* 0x000ee20000000400 */
[C---:B-1----:R-:W-:Y:S02]  /*1760*/  IADD3 R108, R75.reuse, 0xe0, RZ ;  /* 0x000000e04b6c7810 */ /* 0x042fe40007ffe0ff */
[-C--:B------:R-:W-:Y:S02]  /*1770*/  LEA.HI.SX32 R30, R30, R75.reuse, 0x1b ;  /* 0x0000004b1e1e7211 */ /* 0x080fe400078fdaff */
[----:B0-----:R-:W-:Y:S01]  /*1780*/  SHF.L.U32 R57, R75, 0x3, RZ ;  /* 0x000000034b397819 */ /* 0x001fe200000006ff */
[----:B------:R0:W-:Y:S01]  /*1790*/  STS.U16 [R4+0xc0], R37 ;  /* 0x0000c02504007388 */ /* 0x0001e20000000400 */
[----:B------:R-:W-:Y:S02]  /*17a0*/  LEA.HI.SX32 R108, R108, R75, 0x1b ;  /* 0x0000004b6c6c7211 */ /* 0x000fe400078fdaff */
[----:B------:R-:W-:Y:S01]  /*17b0*/  SHF.L.U32 R30, R30, 0x1, RZ ;  /* 0x000000011e1e7819 */ /* 0x000fe200000006ff */
[----:B------:R-:W-:Y:S01]  /*17c0*/  STS.U16 [R114+0x100], R95 ;  /* 0x0001005f72007388 */ /* 0x000fe20000000400 */
[----:B------:R-:W-:-:S02]  /*17d0*/  LEA R5, R46, R41, 0x8 ;  /* 0x000000292e057211 */ /* 0x000fc400078e40ff */
[----:B------:R-:W-:Y:S01]  /*17e0*/  @P1 IADD3 R5, R87, 0x200, RZ ;  /* 0x0000020057051810 */ /* 0x000fe20007ffe0ff */
[----:B------:R1:W-:Y:S01]  /*17f0*/  STS.U16 [R116+0x140], R97 ;  /* 0x0001406174007388 */ /* 0x0003e20000000400 */
[----:B0-----:R-:W-:Y:S02]  /*1800*/  LEA.HI.SX32 R4, R57, R57, 0x1b ;  /* 0x0000003939047211 */ /* 0x001fe400078fdaff */
[----:B------:R-:W-:Y:S01]  /*1810*/  SHF.L.U32 R101, R108, 0x1, RZ ;  /* 0x000000016c657819 */ /* 0x000fe200000006ff */
[----:B------:R0:W-:Y:S01]  /*1820*/  STS.U16 [R30+0x180], R99 ;  /* 0x000180631e007388 */ /* 0x0001e20000000400 */
[C---:B--2---:R-:W-:Y:S02]  /*1830*/  FMUL.FTZ R34, R35.reuse, R112 ;  /* 0x0000007023227220 */ /* 0x044fe40000410000 */
[----:B---3--:R-:W-:Y:S01]  /*1840*/  FMUL.FTZ R35, R35, R110 ;  /* 0x0000006e23237220 */ /* 0x008fe20000410000 */
[----:B-1----:R-:W-:Y:S01]  /*1850*/  SHF.L.U32 R97, R5, 0x3, RZ ;  /* 0x0000000305617819 */ /* 0x002fe200000006ff */
[----:B------:R-:W-:Y:S01]  /*1860*/  STS.U16 [R101+0x1c0], R100 ;  /* 0x0001c06465007388 */ /* 0x000fe20000000400 */
[----:B0-----:R-:W-:Y:S01]  /*1870*/  SHF.L.U32 R30, R4, 0x1, RZ ;  /* 0x00000001041e7819 */ /* 0x001fe200000006ff */
[----:B------:R-:W-:Y:S01]  /*1880*/  @!P2 IMAD R31, R6, c[0x0][0x16c], R41 ;  /* 0x00005b00061faa24 */ /* 0x000fe200078e0229 */
[----:B------:R-:W-:-:S06]  /*1890*/  NOP ;  /* 0x0000000000007918 */ /* 0x000fcc0000000000 */
[----:B------:R-:W0:Y:S04]  /*18a0*/  LDS.U16 R113, [R30] ;  /* 0x000000001e717984 */ /* 0x000e280000000400 */
[----:B------:R-:W1:Y:S04]  /*18b0*/  LDS.U16 R115, [R30+0x2] ;  /* 0x000002001e737984 */ /* 0x000e680000000400 */
[----:B------:R-:W2:Y:S04]  /*18c0*/  LDS.U16 R110, [R30+0x4] ;  /* 0x000004001e6e7984 */ /* 0x000ea80000000400 */
[----:B------:R-:W3:Y:S04]  /*18d0*/  LDS.U16 R6, [R30+0x6] ;  /* 0x000006001e067984 */ /* 0x000ee80000000400 */
[----:B------:R-:W4:Y:S04]  /*18e0*/  LDS.U16 R123, [R30+0x8] ;  /* 0x000008001e7b7984 */ /* 0x000f280000000400 */
[----:B------:R-:W0:Y:S04]  /*18f0*/  LDS.U16 R121, [R30+0xa] ;  /* 0x00000a001e797984 */ /* 0x000e280000000400 */
[----:B------:R-:W0:Y:S04]  /*1900*/  LDS.U16 R124, [R30+0xc] ;  /* 0x00000c001e7c7984 */ /* 0x000e280000000400 */
[----:B------:R-:W0:Y:S04]  /*1910*/  LDS.U16 R122, [R30+0xe] ;  /* 0x00000e001e7a7984 */ /* 0x000e280000000400 */
[----:B------:R1:W-:Y:S01]  /*1920*/  STS.64 [R97+0xa80], R34 ;  /* 0x000a802261007388 */ /* 0x0003e20000000a00 */
[----:B------:R-:W-:-:S04]  /*1930*/  @!P2 IMAD.WIDE R4, R31, 0x10, R10 ;  /* 0x000000101f04a825 */ /* 0x000fc800078e020a */
[----:B------:R-:W-:-:S04]  /*1940*/  FMUL.FTZ R31, R40, R29 ;  /* 0x0000001d281f7220 */ /* 0x000fc80000410000 */
[----:B------:R-:W-:Y:S02]  /*1950*/  FMUL.RZ R99, R31, 0.15915493667125701904 ;  /* 0x3e22f9831f637820 */ /* 0x000fe4000040c000 */
[-C--:B------:R-:W-:Y:S02]  /*1960*/  FMUL.FTZ R31, R40, R7.reuse ;  /* 0x00000007281f7220 */ /* 0x080fe40000410000 */
[-C--:B------:R-:W-:Y:S02]  /*1970*/  FMUL.FTZ R95, R38, R7.reuse ;  /* 0x00000007265f7220 */ /* 0x080fe40000410000 */
[----:B-1----:R-:W-:Y:S01]  /*1980*/  FMUL.FTZ R97, R0, R7 ;  /* 0x0000000700617220 */ /* 0x002fe20000410000 */
[----:B------:R-:W-:Y:S01]  /*1990*/  CS2R R36, SRZ ;  /* 0x0000000000247805 */ /* 0x000fe2000001ff00 */
[----:B------:R-:W-:Y:S01]  /*19a0*/  BAR.SYNC.DEFER_BLOCKING 0x0 ;  /* 0x0000000000007b1d */ /* 0x000fe20000010000 */
[----:B------:R-:W-:-:S05]  /*19b0*/  FMUL.FTZ R7, R38, R29 ;  /* 0x0000001d26077220 */ /* 0x000fca0000410000 */
[----:B------:R-:W-:Y:S01]  /*19c0*/  MUFU.SIN R100, R99 ;  /* 0x0000006300647308 */ /* 0x000fe20000000400 */
[----:B------:R-:W-:-:S07]  /*19d0*/  FMUL.RZ R7, R7, 0.15915493667125701904 ;  /* 0x3e22f98307077820 */ /* 0x000fce000040c000 */
[----:B------:R-:W1:Y:S01]  /*19e0*/  MUFU.EX2 R31, R31 ;  /* 0x0000001f001f7308 */ /* 0x000e620000000800 */
[----:B------:R-:W-:-:S07]  /*19f0*/  HADD2.F32 R101, -RZ, R76.H0_H0 ;  /* 0x2000004cff657230 */ /* 0x000fce0000004100 */
[----:B------:R-:W0:Y:S01]  /*1a00*/  MUFU.COS R108, R99 ;  /* 0x00000063006c7308 */ /* 0x000e220000000000 */
[----:B------:R1:W5:Y:S07]  /*1a10*/  @!P2 LDG.E.64 R36, [R4.64+0x8] ;  /* 0x000008060424a981 */ /* 0x00036e000c1e1b00 */
[----:B------:R-:W-:Y:S01]  /*1a20*/  MUFU.EX2 R95, R95 ;  /* 0x0000005f005f7308 */ /* 0x000fe20000000800 */
[----:B-1----:R-:W-:-:S07]  /*1a30*/  FMUL.FTZ R5, R0, R29 ;  /* 0x0000001d00057220 */ /* 0x002fce0000410000 */
[----:B------:R-:W1:Y:S01]  /*1a40*/  MUFU.SIN R4, R7 ;  /* 0x0000000700047308 */ /* 0x000e620000000400 */
[----:B------:R-:W-:Y:S02]  /*1a50*/  FMUL.RZ R5, R5, 0.15915493667125701904 ;  /* 0x3e22f98305057820 */ /* 0x000fe4000040c000 */
[----:B------:R-:W-:Y:S02]  /*1a60*/  FMUL.FTZ R126, R42, R101 ;  /* 0x000000652a7e7220 */ /* 0x000fe40000410000 */
[----:B------:R-:W-:-:S03]  /*1a70*/  FMUL.FTZ R103, R31, R100 ;  /* 0x000000641f677220 */ /* 0x000fc60000410000 */
[----:B------:R-:W2:Y:S01]  /*1a80*/  MUFU.COS R30, R7 ;  /* 0x00000007001e7308 */ /* 0x000ea20000000000 */
[----:B0-----:R-:W-:Y:S02]  /*1a90*/  FMUL.FTZ R105, R31, R108 ;  /* 0x0000006c1f697220 */ /* 0x001fe40000410000 */
[----:B------:R-:W-:-:S05]  /*1aa0*/  FMUL.FTZ R116, R103, R126 ;  /* 0x0000007e67747220 */ /* 0x000fca0000410000 */
[----:B------:R-:W-:Y:S01]  /*1ab0*/  MUFU.EX2 R97, R97 ;  /* 0x0000006100617308 */ /* 0x000fe20000000800 */
[----:B-1----:R-:W-:-:S07]  /*1ac0*/  FMUL.FTZ R108, R95, R4 ;  /* 0x000000045f6c7220 */ /* 0x002fce0000410000 */
[----:B------:R-:W0:Y:S01]  /*1ad0*/  MUFU.COS R114, R5 ;  /* 0x0000000500727308 */ /* 0x000e220000000000 */
[----:B------:R-:W-:-:S07]  /*1ae0*/  FMUL.FTZ R4, RZ, R103 ;  /* 0x00000067ff047220 */ /* 0x000fce0000410000 */
[----:B------:R1:W3:Y:S01]  /*1af0*/  MUFU.SIN R112, R5 ;  /* 0x0000000500707308 */ /* 0x0002e20000000400 */
[----:B------:R-:W-:Y:S01]  /*1b00*/  FFMA.FTZ R116, RZ, R105, R116 ;  /* 0x00000069ff747223 */ /* 0x000fe20000010074 */
[----:B------:R-:W-:Y:S01]  /*1b10*/  HADD2.F32 R99, -RZ, R76.H1_H1 ;  /* 0x3000004cff637230 */ /* 0x000fe20000004100 */
[----:B------:R-:W-:Y:S02]  /*1b20*/  FFMA.FTZ R4, R105, R126, -R4 ;  /* 0x0000007e69047223 */ /* 0x000fe40000010804 */
[----:B------:R-:W-:Y:S02]  /*1b30*/  FADD.FTZ R31, RZ, R116 ;  /* 0x00000074ff1f7221 */ /* 0x000fe40000010000 */
[----:B--2---:R-:W-:Y:S02]  /*1b40*/  FMUL.FTZ R100, R95, R30 ;  /* 0x0000001e5f647220 */ /* 0x004fe40000410000 */
[----:B-1----:R-:W-:Y:S02]  /*1b50*/  FFMA.FTZ R5, R40, R99, R4 ;  /* 0x0000006328057223 */ /* 0x002fe40000010004 */
[----:B------:R-:W-:-:S02]  /*1b60*/  FMUL.FTZ R7, R108, R31 ;  /* 0x0000001f6c077220 */ /* 0x000fc40000410000 */
[-C--:B------:R-:W-:Y:S02]  /*1b70*/  FMUL.FTZ R30, R34, R103.reuse ;  /* 0x00000067221e7220 */ /* 0x080fe40000410000 */
[C---:B0-----:R-:W-:Y:S02]  /*1b80*/  FMUL.FTZ R107, R97.reuse, R114 ;  /* 0x00000072616b7220 */ /* 0x041fe40000410000 */
[----:B---3--:R-:W-:Y:S01]  /*1b90*/  FMUL.FTZ R109, R97, R112 ;  /* 0x00000070616d7220 */ /* 0x008fe20000410000 */
[----:B------:R-:W-:Y:S01]  /*1ba0*/  HADD2.F32 R97, -RZ, R77.H0_H0 ;  /* 0x2000004dff617230 */ /* 0x000fe20000004100 */
[----:B------:R-:W-:Y:S02]  /*1bb0*/  FMUL.FTZ R4, R35, R103 ;  /* 0x0000006723047220 */ /* 0x000fe40000410000 */
[-C--:B------:R-:W-:Y:S02]  /*1bc0*/  FMUL.FTZ R111, R108, R5.reuse ;  /* 0x000000056c6f7220 */ /* 0x080fe40000410000 */
[----:B------:R-:W-:-:S02]  /*1bd0*/  FFMA.FTZ R95, R100, R5, -R7 ;  /* 0x00000005645f7223 */ /* 0x000fc40000010807 */
[-C--:B------:R-:W-:Y:S01]  /*1be0*/  FFMA.FTZ R7, R35, R105.reuse, R30 ;  /* 0x0000006923077223 */ /* 0x080fe2000001001e */
[----:B------:R-:W-:Y:S01]  /*1bf0*/  ISETP.NE.AND P2, PT, R87, 0x1f, PT ;  /* 0x0000001f5700780c */ /* 0x000fe20003f45270 */
[----:B------:R-:W-:Y:S02]  /*1c00*/  FFMA.FTZ R5, R34, R105, -R4 ;  /* 0x0000006922057223 */ /* 0x000fe40000010804 */
[----:B------:R-:W-:Y:S02]  /*1c10*/  FFMA.FTZ R111, R100, R31, R111 ;  /* 0x0000001f646f7223 */ /* 0x000fe4000001006f */
[----:B------:R-:W-:Y:S02]  /*1c20*/  FFMA.FTZ R112, R38, R97, R95 ;  /* 0x0000006126707223 */ /* 0x000fe4000001005f */
[C---:B------:R-:W-:Y:S02]  /*1c30*/  FMUL.FTZ R4, R108.reuse, R7 ;  /* 0x000000076c047220 */ /* 0x040fe40000410000 */
[----:B------:R-:W-:-:S02]  /*1c40*/  FMUL.FTZ R30, R108, R5 ;  /* 0x000000056c1e7220 */ /* 0x000fc40000410000 */
[----:B------:R-:W-:Y:S02]  /*1c50*/  FADD.FTZ R114, RZ, R111 ;  /* 0x0000006fff727221 */ /* 0x000fe40000010000 */
[----:B------:R-:W-:Y:S02]  /*1c60*/  FMUL.FTZ R31, R109, R112 ;  /* 0x000000706d1f7220 */ /* 0x000fe40000410000 */
[C---:B------:R-:W-:Y:S02]  /*1c70*/  FFMA.FTZ R4, R100.reuse, R5, -R4 ;  /* 0x0000000564047223 */ /* 0x040fe40000010804 */
[----:B------:R-:W-:Y:S02]  /*1c80*/  FFMA.FTZ R30, R100, R7, R30 ;  /* 0x00000007641e7223 */ /* 0x000fe4000001001e */
[----:B------:R-:W-:Y:S02]  /*1c90*/  FFMA.FTZ R31, R107, R114, R31 ;  /* 0x000000726b1f7223 */ /* 0x000fe4000001001f */
[----:B------:R-:W-:-:S02]  /*1ca0*/  FMUL.FTZ R5, R109, R4 ;  /* 0x000000046d057220 */ /* 0x000fc40000410000 */
[-C--:B------:R-:W-:Y:S02]  /*1cb0*/  FMUL.FTZ R118, R109, R30.reuse ;  /* 0x0000001e6d767220 */ /* 0x080fe40000410000 */
[----:B------:R-:W-:Y:S02]  /*1cc0*/  FFMA.FTZ R5, R107, R30, R5 ;  /* 0x0000001e6b057223 */ /* 0x000fe40000010005 */
[----:B------:R-:W-:Y:S02]  /*1cd0*/  FADD.FTZ R117, RZ, R31 ;  /* 0x0000001fff757221 */ /* 0x000fe40000010000 */
[----:B------:R0:W1:Y:S01]  /*1ce0*/  @P2 LDS.64 R30, [R87.X8+0x1a88] ;  /* 0x001a8800571e2984 */ /* 0x0000620000008a00 */
[----:B------:R-:W-:Y:S01]  /*1cf0*/  FMUL.FTZ R114, R109, R114 ;  /* 0x000000726d727220 */ /* 0x000fe20000410000 */
[----:B------:R-:W-:-:S03]  /*1d00*/  HADD2.F32 R95, -RZ, R77.H1_H1 ;  /* 0x3000004dff5f7230 */ /* 0x000fc60000004100 */
[C---:B------:R-:W-:Y:S02]  /*1d10*/  FFMA.FTZ R114, R107.reuse, R112, -R114 ;  /* 0x000000706b727223 */ /* 0x040fe40000010872 */
[----:B------:R-:W-:Y:S02]  /*1d20*/  FFMA.FTZ R118, R107, R4, -R118 ;  /* 0x000000046b767223 */ /* 0x000fe40000010876 */
        /* <DEDUP_REMOVED lines=11> */
.L_x_13153:
[----:B0---4-:R-:W-:Y:S05]  /*1de0*/  BSYNC B0 ;  /* 0x0000000000007941 */ /* 0x011fea0003800000 */
.L_x_13152:
[----:B------:R-:W0:Y:S01]  /*1df0*/  SHFL.UP PT, R111, R125, 0x1, RZ ;  /* 0x042000007d6f7989 */ /* 0x000e2200000e00ff */
[----:B------:R-:W-:Y:S01]  /*1e00*/  ISETP.GE.AND P3, PT, R75, 0x1, PT ;  /* 0x000000014b00780c */ /* 0x000fe20003f66270 */
[----:B------:R-:W-:Y:S01]  /*1e10*/  HADD2.F32 R122, -RZ, R122.H0_H0 ;  /* 0x2000007aff7a7230 */ /* 0x000fe20000004100 */
[----:B-1----:R-:W-:Y:S01]  /*1e20*/  FMUL.FTZ R138, R109, -R30 ;  /* 0x8000001e6d8a7220 */ /* 0x002fe20000410000 */
[----:B------:R-:W1:Y:S01]  /*1e30*/  SHFL.UP PT, R4, R118, 0x1, RZ ;  /* 0x0420000076047989 */ /* 0x000e6200000e00ff */
[----:B------:R-:W-:Y:S01]  /*1e40*/  HADD2.F32 R124, -RZ, R124.H0_H0 ;  /* 0x2000007cff7c7230 */ /* 0x000fe20000004100 */
[----:B------:R-:W-:Y:S01]  /*1e50*/  ISETP.GE.OR P0, PT, R104, c[0x0][0x174], P0 ;  /* 0x00005d0068007a0c */ /* 0x000fe20000706670 */
[----:B------:R-:W-:Y:S01]  /*1e60*/  HADD2.F32 R121, -RZ, R121.H0_H0 ;  /* 0x20000079ff797230 */ /* 0x000fe20000004100 */
[----:B------:R-:W2:Y:S01]  /*1e70*/  SHFL.UP PT, R112, R117, 0x1, RZ ;  /* 0x0420000075707989 */ /* 0x000ea200000e00ff */
[----:B------:R-:W-:Y:S01]  /*1e80*/  HADD2.F32 R123, -RZ, R123.H0_H0 ;  /* 0x2000007bff7b7230 */ /* 0x000fe20000004100 */
[----:B------:R-:W-:Y:S01]  /*1e90*/  FFMA.FTZ R137, R107, -R31, R138 ;  /* 0x8000001f6b897223 */ /* 0x000fe2000001008a */
[----:B------:R-:W-:Y:S01]  /*1ea0*/  BSSY B0, `(.L_x_13154) ;  /* 0x00000ae000007945 */ /* 0x000fe20003800000 */
[----:B------:R-:W3:Y:S04]  /*1eb0*/  SHFL.UP PT, R7, R5, 0x1, RZ ;  /* 0x0420000005077989 */ /* 0x000ee800000e00ff */
[----:B-----5:R-:W-:Y:S04]  /*1ec0*/  SHFL.IDX PT, R37, R37, RZ, 0x1f ;  /* 0x00001fff25257589 */ /* 0x020fe800000e0000 */
[----:B------:R-:W-:Y:S01]  /*1ed0*/  SHFL.IDX PT, R36, R36, RZ, 0x1f ;  /* 0x00001fff24247589 */ /* 0x000fe200000e0000 */
[----:B0-----:R-:W-:-:S02]  /*1ee0*/  FMUL.FTZ R119, R5, R111 ;  /* 0x0000006f05777220 */ /* 0x001fc40000410000 */
[C---:B-1----:R-:W-:Y:S02]  /*1ef0*/  FMUL.FTZ R114, R5.reuse, R4 ;  /* 0x0000000405727220 */ /* 0x042fe40000410000 */
[CC--:B--2---:R-:W-:Y:S02]  /*1f00*/  FMUL.FTZ R116, R5.reuse, R112.reuse ;  /* 0x0000007005747220 */ /* 0x0c4fe40000410000 */
        /* <DEDUP_REMOVED lines=33> */
[CC--:B---3--:R-:W-:Y:S02]  /*2120*/  FMUL.FTZ R119, R7.reuse, R5.reuse ;  /* 0x0000000507777220 */ /* 0x0c8fe40000410000 */
[C---:B------:R-:W-:Y:S02]  /*2130*/  FFMA.FTZ R114, R118.reuse, R5, R114 ;  /* 0x0000000576727223 */ /* 0x040fe40000010072 */
[C---:B------:R-:W-:Y:S02]  /*2140*/  FFMA.FTZ R112, R118.reuse, R112, R127 ;  /* 0x0000007076707223 */ /* 0x040fe4000001007f */
[----:B------:R-:W-:Y:S01]  /*2150*/  @P3 FFMA.FTZ R118, R118, R4, -R119 ;  /* 0x0000000476763223 */ /* 0x000fe20000010877 */
[----:B------:R-:W-:Y:S01]  /*2160*/  FSEL R114, R7, R114, !P3 ;  /* 0x0000007207727208 */ /* 0x000fe20005800000 */
[----:B------:R-:W-:-:S02]  /*2170*/  @P3 FADD.FTZ R125, R125, R116 ;  /* 0x000000747d7d3221 */ /* 0x000fc40000010000 */
        /* <DEDUP_REMOVED lines=14> */
[----:B------:R-:W-:-:S02]  /*2260*/  @P3 FFMA.FTZ R118, R118, R5, -R7 ;  /* 0x0000000576763223 */ /* 0x000fc40000010807 */
[----:B------:R-:W-:Y:S02]  /*2270*/  FMUL.FTZ R7, R32, R122 ;  /* 0x0000007a20077220 */ /* 0x000fe40000410000 */
[----:B------:R-:W-:Y:S01]  /*2280*/  @P3 FADD.FTZ R117, R117, R116 ;  /* 0x0000007475753221 */ /* 0x000fe20000010000 */
[----:B------:R-:W0:Y:S01]  /*2290*/  SHFL.UP PT, R111, R118, 0x10, RZ ;  /* 0x06000000766f7989 */ /* 0x000e2200000e00ff */
[----:B------:R-:W-:Y:S02]  /*22a0*/  FFMA.FTZ R7, R33, R124, R7 ;  /* 0x0000007c21077223 */ /* 0x000fe40000010007 */
[----:B------:R-:W-:Y:S01]  /*22b0*/  FADD.FTZ R114, R51, R51 ;  /* 0x0000003333727221 */ /* 0x000fe20000010000 */
[----:B------:R-:W1:Y:S01]  /*22c0*/  SHFL.UP PT, R130, R117, 0x10, RZ ;  /* 0x0600000075827989 */ /* 0x000e6200000e00ff */
[----:B------:R-:W-:Y:S01]  /*22d0*/  @P3 FADD.FTZ R125, R125, R112 ;  /* 0x000000707d7d3221 */ /* 0x000fe20000010000 */
[----:B------:R-:W-:Y:S01]  /*22e0*/  ISETP.GE.AND P3, PT, R75, 0x10, PT ;  /* 0x000000104b00780c */ /* 0x000fe20003f66270 */
[----:B------:R-:W-:-:S02]  /*22f0*/  FMUL.FTZ R5, R33, R122 ;  /* 0x0000007a21057220 */ /* 0x000fc40000410000 */
[----:B------:R-:W-:Y:S01]  /*2300*/  FMUL.FTZ R120, R114, R7 ;  /* 0x0000000772787220 */ /* 0x000fe20000410000 */
[----:B------:R-:W-:Y:S01]  /*2310*/  SHFL.UP PT, R129, R125, 0x10, RZ ;  /* 0x060000007d817989 */ /* 0x000fe200000e00ff */
[CC--:B------:R-:W-:Y:S02]  /*2320*/  FMUL.FTZ R112, R32.reuse, R121.reuse ;  /* 0x0000007920707220 */ /* 0x0c0fe40000410000 */
[----:B------:R-:W-:Y:S01]  /*2330*/  FFMA.FTZ R5, R32, R124, -R5 ;  /* 0x0000007c20057223 */ /* 0x000fe20000010805 */
[----:B------:R-:W2:Y:S01]  /*2340*/  SHFL.UP PT, R7, R127, 0x10, RZ ;  /* 0x060000007f077989 */ /* 0x000ea200000e00ff */
[----:B------:R-:W-:Y:S02]  /*2350*/  FADD.FTZ R119, R53, R53 ;  /* 0x0000003535777221 */ /* 0x000fe40000010000 */
[C---:B------:R-:W-:Y:S02]  /*2360*/  FMUL.FTZ R4, R33.reuse, R121 ;  /* 0x0000007921047220 */ /* 0x040fe40000410000 */
[----:B------:R-:W-:-:S02]  /*2370*/  FFMA.FTZ R112, R33, R123, R112 ;  /* 0x0000007b21707223 */ /* 0x000fc40000010070 */
[----:B------:R-:W-:Y:S02]  /*2380*/  FMUL.FTZ R128, R114, R5 ;  /* 0x0000000572807220 */ /* 0x000fe40000410000 */
[----:B------:R-:W-:Y:S02]  /*2390*/  FMUL.FTZ R131, R107, R120 ;  /* 0x000000786b837220 */ /* 0x000fe40000410000 */
[----:B------:R-:W-:Y:S02]  /*23a0*/  FFMA.FTZ R4, R32, R123, -R4 ;  /* 0x0000007b20047223 */ /* 0x000fe40000010804 */
[----:B------:R-:W-:Y:S02]  /*23b0*/  FMUL.FTZ R116, R119, R112 ;  /* 0x0000007077747220 */ /* 0x000fe40000410000 */
[C---:B------:R-:W-:Y:S02]  /*23c0*/  FMUL.FTZ R5, R109.reuse, R120 ;  /* 0x000000786d057220 */ /* 0x040fe40000410000 */
[----:B------:R-:W-:-:S02]  /*23d0*/  FFMA.FTZ R131, -R109, R128, -R131 ;  /* 0x000000806d837223 */ /* 0x000fc40000010983 */
[----:B------:R-:W-:Y:S02]  /*23e0*/  FMUL.FTZ R112, R119, R4 ;  /* 0x0000000477707220 */ /* 0x000fe40000410000 */
[----:B------:R-:W-:Y:S02]  /*23f0*/  FFMA.FTZ R5, R107, R128, -R5 ;  /* 0x000000806b057223 */ /* 0x000fe40000010805 */
[----:B------:R-:W-:Y:S02]  /*2400*/  FADD.FTZ R133, -R116, R131 ;  /* 0x0000008374857221 */ /* 0x000fe40000010100 */
[----:B------:R-:W-:Y:S02]  /*2410*/  FADD.FTZ R5, R112, R5 ;  /* 0x0000000570057221 */ /* 0x000fe40000010000 */
[----:B------:R-:W-:Y:S02]  /*2420*/  FMUL.FTZ R134, R108, -R133 ;  /* 0x800000856c867220 */ /* 0x000fe40000410000 */
[----:B0-----:R-:W-:-:S02]  /*2430*/  FMUL.FTZ R4, R127, R111 ;  /* 0x0000006f7f047220 */ /* 0x001fc40000410000 */
[-C--:B------:R-:W-:Y:S02]  /*2440*/  FFMA.FTZ R134, R100, R5.reuse, -R134 ;  /* 0x0000000564867223 */ /* 0x080fe40000010886 */
[----:B------:R-:W-:Y:S02]  /*2450*/  FMUL.FTZ R135, R108, -R5 ;  /* 0x800000056c877220 */ /* 0x000fe40000410000 */
[C---:B-1----:R-:W-:Y:S02]  /*2460*/  FMUL.FTZ R5, R127.reuse, R130 ;  /* 0x000000827f057220 */ /* 0x042fe40000410000 */
[C---:B--2---:R-:W-:Y:S02]  /*2470*/  FFMA.FTZ R132, R118.reuse, R7, R4 ;  /* 0x0000000776847223 */ /* 0x044fe40000010004 */
[CC--:B------:R-:W-:Y:S02]  /*2480*/  FMUL.FTZ R131, R127.reuse, R129.reuse ;  /* 0x000000817f837220 */ /* 0x0c0fe40000410000 */
[C---:B------:R-:W-:Y:S01]  /*2490*/  FFMA.FTZ R4, R118.reuse, R129, -R5 ;  /* 0x0000008176047223 */ /* 0x040fe20000010805 */
[C---:B------:R-:W-:Y:S01]  /*24a0*/  FSEL R129, R127.reuse, R132, !P3 ;  /* 0x000000847f817208 */ /* 0x040fe20005800000 */
[----:B------:R-:W-:Y:S01]  /*24b0*/  FMUL.FTZ R7, R127, R7 ;  /* 0x000000077f077220 */ /* 0x000fe20000410000 */
[----:B------:R-:W-:Y:S01]  /*24c0*/  HADD2.F32 R132, -RZ, R6.H0_H0 ;  /* 0x20000006ff847230 */ /* 0x000fe20000004100 */
[C---:B------:R-:W-:Y:S01]  /*24d0*/  FFMA.FTZ R130, R118.reuse, R130, R131 ;  /* 0x0000008276827223 */ /* 0x040fe20000010083 */
[----:B------:R-:W-:Y:S01]  /*24e0*/  HFMA2.MMA R5, -RZ, RZ, 0, 0 ;  /* 0x00000000ff057435 */ /* 0x000fe200000001ff */
[----:B------:R-:W-:Y:S01]  /*24f0*/  @P3 FFMA.FTZ R118, R118, R111, -R7 ;  /* 0x0000006f76763223 */ /* 0x000fe20000010807 */
[----:B------:R-:W0:Y:S01]  /*2500*/  SHFL.UP PT, R129, R129, 0x1, RZ ;  /* 0x0420000081817989 */ /* 0x000e2200000e00ff */
[----:B------:R-:W-:Y:S01]  /*2510*/  FMUL.FTZ R131, R109, R31 ;  /* 0x0000001f6d837220 */ /* 0x000fe20000410000 */
[----:B------:R-:W-:Y:S01]  /*2520*/  CS2R R6, SRZ ;  /* 0x0000000000067805 */ /* 0x000fe2000001ff00 */
[----:B------:R-:W-:Y:S01]  /*2530*/  @P3 FADD.FTZ R125, R125, R4 ;  /* 0x000000047d7d3221 */ /* 0x000fe20000010000 */
[----:B------:R-:W-:Y:S01]  /*2540*/  MOV R4, 0x3f800000 ;  /* 0x3f80000000047802 */ /* 0x000fe20000000f00 */
[----:B------:R-:W1:Y:S01]  /*2550*/  SHFL.UP PT, R118, R118, 0x1, RZ ;  /* 0x0420000076767989 */ /* 0x000e6200000e00ff */
[----:B------:R-:W-:Y:S01]  /*2560*/  @P3 FADD.FTZ R117, R117, R130 ;  /* 0x0000008275753221 */ /* 0x000fe20000010000 */
[----:B------:R-:W-:Y:S01]  /*2570*/  HADD2.F32 R130, -RZ, R110.H0_H0 ;  /* 0x2000006eff827230 */ /* 0x000fe20000004100 */
[----:B------:R-:W-:-:S02]  /*2580*/  FFMA.FTZ R139, R100, R133, R135 ;  /* 0x00000085648b7223 */ /* 0x000fc40000010087 */
[C---:B------:R-:W-:Y:S01]  /*2590*/  FMUL.FTZ R110, R32.reuse, R132 ;  /* 0x00000084206e7220 */ /* 0x040fe20000410000 */
[----:B------:R-:W-:Y:S01]  /*25a0*/  SHFL.UP PT, R135, R117, 0x1, RZ ;  /* 0x0420000075877989 */ /* 0x000fe200000e00ff */
[----:B------:R-:W-:Y:S02]  /*25b0*/  FFMA.FTZ R133, R107, R30, -R131 ;  /* 0x0000001e6b857223 */ /* 0x000fe40000010883 */
[----:B------:R-:W-:Y:S01]  /*25c0*/  FMUL.FTZ R111, R33, R132 ;  /* 0x00000084216f7220 */ /* 0x000fe20000410000 */
[----:B------:R2:W3:Y:S01]  /*25d0*/  SHFL.UP PT, R131, R125, 0x1, RZ ;  /* 0x042000007d837989 */ /* 0x0004e200000e00ff */
[----:B------:R-:W-:Y:S02]  /*25e0*/  FADD.FTZ R127, R55, R55 ;  /* 0x00000037377f7221 */ /* 0x000fe40000010000 */
[-C--:B------:R-:W-:Y:S01]  /*25f0*/  FFMA.FTZ R110, R33, R130.reuse, R110 ;  /* 0x00000082216e7223 */ /* 0x080fe2000001006e */
[----:B------:R4:W4:Y:S01]  /*2600*/  @!P0 LDS.128 R4, [R41.X16+0x1b80] ;  /* 0x001b800029048984 */ /* 0x000922000000cc00 */
[----:B------:R-:W-:Y:S01]  /*2610*/  FFMA.FTZ R136, R32, R130, -R111 ;  /* 0x0000008220887223 */ /* 0x000fe2000001086f */
[----:B------:R-:W-:Y:S01]  /*2620*/  ISETP.NE.AND P0, PT, R106, 0x1f, PT ;  /* 0x0000001f6a00780c */ /* 0x000fe20003f05270 */
[----:B------:R-:W-:-:S02]  /*2630*/  FMUL.FTZ R138, R108, -R133 ;  /* 0x800000856c8a7220 */ /* 0x000fc40000410000 */
[C---:B------:R-:W-:Y:S02]  /*2640*/  FMUL.FTZ R110, R127.reuse, R110 ;  /* 0x0000006e7f6e7220 */ /* 0x040fe40000410000 */
[----:B------:R-:W-:Y:S02]  /*2650*/  FMUL.FTZ R111, R127, R136 ;  /* 0x000000887f6f7220 */ /* 0x000fe40000410000 */
[-C--:B------:R-:W-:Y:S02]  /*2660*/  FFMA.FTZ R138, R100, R137.reuse, R138 ;  /* 0x00000089648a7223 */ /* 0x080fe4000001008a */
[----:B------:R-:W-:Y:S02]  /*2670*/  FADD.FTZ R140, -R110, R139 ;  /* 0x0000008b6e8c7221 */ /* 0x000fe40000010100 */
[----:B------:R-:W-:Y:S02]  /*2680*/  FMUL.FTZ R137, R108, -R137 ;  /* 0x800000896c897220 */ /* 0x000fe40000410000 */
[----:B------:R-:W-:-:S02]  /*2690*/  FADD.FTZ R136, R111, R134 ;  /* 0x000000866f887221 */ /* 0x000fc40000010000 */
[C---:B------:R-:W-:Y:S02]  /*26a0*/  FMUL.FTZ R139, R103.reuse, -R140 ;  /* 0x8000008c678b7220 */ /* 0x040fe40000410000 */
[----:B------:R-:W-:Y:S01]  /*26b0*/  FFMA.FTZ R134, R100, R133, -R137 ;  /* 0x0000008564867223 */ /* 0x000fe20000010889 */
[----:B------:R-:W-:Y:S01]  /*26c0*/  HADD2.F32 R133, -RZ, R115.H0_H0 ;  /* 0x20000073ff857230 */ /* 0x000fe20000004100 */
[----:B--2---:R-:W-:Y:S02]  /*26d0*/  FMUL.FTZ R125, R103, -R138 ;  /* 0x8000008a677d7220 */ /* 0x004fe40000410000 */
[----:B0-----:R-:W-:Y:S02]  /*26e0*/  FMUL.FTZ R117, R129, R37 ;  /* 0x0000002581757220 */ /* 0x001fe40000410000 */
[-C--:B------:R-:W-:Y:S02]  /*26f0*/  FMUL.FTZ R141, R103, -R136.reuse ;  /* 0x80000088678d7220 */ /* 0x080fe40000410000 */
[----:B------:R-:W-:-:S02]  /*2700*/  FFMA.FTZ R142, R105, R136, -R139 ;  /* 0x00000088698e7223 */ /* 0x000fc4000001088b */
[-C--:B------:R-:W-:Y:S02]  /*2710*/  FFMA.FTZ R125, R105, R134.reuse, -R125 ;  /* 0x00000086697d7223 */ /* 0x080fe4000001087d */
[----:B------:R-:W-:Y:S02]  /*2720*/  FMUL.FTZ R137, R103, -R134 ;  /* 0x8000008667897220 */ /* 0x000fe40000410000 */
[-C--:B------:R-:W-:Y:S02]  /*2730*/  FMUL.FTZ R136, R129, R36.reuse ;  /* 0x0000002481887220 */ /* 0x080fe40000410000 */
[C---:B-1----:R-:W-:Y:S01]  /*2740*/  FFMA.FTZ R134, R118.reuse, R36, -R117 ;  /* 0x0000002476867223 */ /* 0x042fe20000010875 */
[----:B------:R-:W-:Y:S01]  /*2750*/  HADD2.F32 R117, -RZ, R113.H0_H0 ;  /* 0x20000071ff757230 */ /* 0x000fe20000004100 */
[----:B------:R-:W-:Y:S02]  /*2760*/  FFMA.FTZ R136, R118, R37, R136 ;  /* 0x0000002576887223 */ /* 0x000fe40000010088 */
[----:B---3--:R-:W-:-:S02]  /*2770*/  @P1 FADD.FTZ R36, R131, R134 ;  /* 0x0000008683241221 */ /* 0x008fc40000010000 */
[-C--:B------:R-:W-:Y:S02]  /*2780*/  FMUL.FTZ R113, R33, R133.reuse ;  /* 0x0000008521717220 */ /* 0x080fe40000410000 */
[----:B------:R-:W-:Y:S02]  /*2790*/  FMUL.FTZ R134, R32, R133 ;  /* 0x0000008520867220 */ /* 0x000fe40000410000 */
[----:B------:R-:W-:Y:S02]  /*27a0*/  @P1 FADD.FTZ R37, R135, R136 ;  /* 0x0000008887251221 */ /* 0x000fe40000010000 */
[----:B------:R-:W-:Y:S02]  /*27b0*/  FADD.FTZ R135, R56, R56 ;  /* 0x0000003838877221 */ /* 0x000fe40000010000 */
[-C--:B------:R-:W-:Y:S02]  /*27c0*/  FFMA.FTZ R118, R32, R117.reuse, -R113 ;  /* 0x0000007520767223 */ /* 0x080fe40000010871 */
[----:B------:R-:W-:-:S02]  /*27d0*/  FFMA.FTZ R134, R33, R117, R134 ;  /* 0x0000007521867223 */ /* 0x000fc40000010086 */
[----:B------:R-:W-:Y:S02]  /*27e0*/  FMUL.FTZ R131, R35, R37 ;  /* 0x0000002523837220 */ /* 0x000fe40000410000 */
[----:B------:R-:W-:Y:S02]  /*27f0*/  FFMA.FTZ R140, R105, R140, R141 ;  /* 0x0000008c698c7223 */ /* 0x000fe4000001008d */
[C---:B------:R-:W-:Y:S02]  /*2800*/  FMUL.FTZ R113, R135.reuse, R118 ;  /* 0x0000007687717220 */ /* 0x040fe40000410000 */
[----:B------:R-:W-:Y:S02]  /*2810*/  FMUL.FTZ R115, R135, R134 ;  /* 0x0000008687737220 */ /* 0x000fe40000410000 */
[-C--:B------:R-:W-:Y:S02]  /*2820*/  FMUL.FTZ R118, R35, R36.reuse ;  /* 0x0000002423767220 */ /* 0x080fe40000410000 */
[----:B------:R-:W-:-:S02]  /*2830*/  FFMA.FTZ R35, R34, R36, -R131 ;  /* 0x0000002422237223 */ /* 0x000fc40000010883 */
[----:B------:R-:W-:Y:S02]  /*2840*/  FFMA.FTZ R129, R105, R138, R137 ;  /* 0x0000008a69817223 */ /* 0x000fe40000010089 */
[----:B------:R-:W-:Y:S01]  /*2850*/  FADD.FTZ R134, R113, R142 ;  /* 0x0000008e71867221 */ /* 0x000fe20000010000 */
[----:B------:R0:W1:Y:S01]  /*2860*/  SHFL.DOWN PT, R138, R125, 0x1, 0x1f ;  /* 0x08201f007d8a7f89 */ /* 0x00006200000e0000 */
[----:B------:R-:W-:Y:S02]  /*2870*/  FADD.FTZ R131, -R115, R140 ;  /* 0x0000008c73837221 */ /* 0x000fe40000010100 */
[----:B------:R-:W-:Y:S01]  /*2880*/  FFMA.FTZ R34, R34, R37, R118 ;  /* 0x0000002522227223 */ /* 0x000fe20000010076 */
[----:B------:R0:W2:Y:S04]  /*2890*/  SHFL.DOWN PT, R140, R129, 0x1, 0x1f ;  /* 0x08201f00818c7f89 */ /* 0x0000a800000e0000 */
[----:B------:R0:W3:Y:S04]  /*28a0*/  SHFL.DOWN PT, R142, R134, 0x1, 0x1f ;  /* 0x08201f00868e7f89 */ /* 0x0000e800000e0000 */
[----:B------:R0:W0:Y:S01]  /*28b0*/  SHFL.DOWN PT, R144, R131, 0x1, 0x1f ;  /* 0x08201f0083907f89 */ /* 0x00002200000e0000 */
[----:B------:R-:W-:Y:S05]  /*28c0*/  @!P0 BRA `(.L_x_13155) ;  /* 0x000000b000008947 */ /* 0x000fea0003800000 */
        /* <DEDUP_REMOVED lines=11> */
.L_x_13155:
[----:B----4-:R-:W-:Y:S05]  /*2980*/  BSYNC B0 ;  /* 0x0000000000007941 */ /* 0x010fea0003800000 */
.L_x_13154:
[----:B------:R-:W-:Y:S01]  /*2990*/  ISETP.GT.U32.AND P0, PT, R106, 0x1d, PT ;  /* 0x0000001d6a00780c */ /* 0x000fe20003f04070 */
[----:B------:R-:W-:Y:S01]  /*29a0*/  FADD.FTZ R34, RZ, R34 ;  /* 0x00000022ff227221 */ /* 0x000fe20000010000 */
[----:B-1----:R1:W4:Y:S01]  /*29b0*/  SHFL.DOWN PT, R138, R125, 0x2, 0x1f ;  /* 0x08401f007d8a7f89 */ /* 0x00232200000e0000 */
[----:B------:R-:W-:Y:S01]  /*29c0*/  FADD.FTZ R126, R126, R35 ;  /* 0x000000237e7e7221 */ /* 0x000fe20000010000 */
[----:B------:R-:W-:Y:S01]  /*29d0*/  BSSY B0, `(.L_x_13156) ;  /* 0x0000012000007945 */ /* 0x000fe20003800000 */
[C---:B------:R-:W-:Y:S01]  /*29e0*/  FMUL.FTZ R37, R133.reuse, R34 ;  /* 0x0000002285257220 */ /* 0x040fe20000410000 */
[----:B--2---:R1:W2:Y:S01]  /*29f0*/  SHFL.DOWN PT, R140, R129, 0x2, 0x1f ;  /* 0x08401f00818c7f89 */ /* 0x0042a200000e0000 */
[----:B------:R-:W-:-:S03]  /*2a00*/  FMUL.FTZ R133, R133, R126 ;  /* 0x0000007e85857220 */ /* 0x000fc60000410000 */
[----:B---3--:R1:W3:Y:S04]  /*2a10*/  SHFL.DOWN PT, R142, R134, 0x2, 0x1f ;  /* 0x08401f00868e7f89 */ /* 0x0082e800000e0000 */
[----:B0-----:R1:W0:Y:S01]  /*2a20*/  SHFL.DOWN PT, R144, R131, 0x2, 0x1f ;  /* 0x08401f0083907f89 */ /* 0x00122200000e0000 */
[----:B------:R-:W-:Y:S05]  /*2a30*/  @P0 BRA `(.L_x_13157) ;  /* 0x000000b000000947 */ /* 0x000fea0003800000 */
[C---:B0-----:R-:W-:Y:S02]  /*2a40*/  FMUL.FTZ R118, R129.reuse, R144 ;  /* 0x0000009081767220 */ /* 0x041fe40000410000 */
[C---:B--2---:R-:W-:Y:S02]  /*2a50*/  FMUL.FTZ R36, R129.reuse, R140 ;  /* 0x0000008c81247220 */ /* 0x044fe40000410000 */
[-C--:B---3--:R-:W-:Y:S02]  /*2a60*/  FMUL.FTZ R136, R129, R142.reuse ;  /* 0x0000008e81887220 */ /* 0x088fe40000410000 */
[----:B------:R-:W-:-:S02]  /*2a70*/  FFMA.FTZ R35, R125, R142, -R118 ;  /* 0x0000008e7d237223 */ /* 0x000fc40000010876 */
[-C--:B----4-:R-:W-:Y:S02]  /*2a80*/  FMUL.FTZ R118, R129, R138.reuse ;  /* 0x0000008a81767220 */ /* 0x090fe40000410000 */
[C---:B------:R-:W-:Y:S02]  /*2a90*/  FFMA.FTZ R36, R125.reuse, R138, -R36 ;  /* 0x0000008a7d247223 */ /* 0x040fe40000010824 */
[C---:B------:R-:W-:Y:S02]  /*2aa0*/  FFMA.FTZ R136, R125.reuse, R144, R136 ;  /* 0x000000907d887223 */ /* 0x040fe40000010088 */
[----:B-1----:R-:W-:Y:S01]  /*2ab0*/  FFMA.FTZ R129, R125, R140, R118 ;  /* 0x0000008c7d817223 */ /* 0x002fe20000010076 */
[----:B------:R-:W-:Y:S01]  /*2ac0*/  MOV R125, R36 ;  /* 0x00000024007d7202 */ /* 0x000fe20000000f00 */
[----:B------:R-:W-:Y:S02]  /*2ad0*/  FADD.FTZ R134, R134, R35 ;  /* 0x0000002386867221 */ /* 0x000fe40000010000 */
[----:B------:R-:W-:-:S02]  /*2ae0*/  FADD.FTZ R131, R131, R136 ;  /* 0x0000008883837221 */ /* 0x000fc40000010000 */
.L_x_13157:
[----:B------:R-:W-:Y:S05]  /*2af0*/  BSYNC B0 ;  /* 0x0000000000007941 */ /* 0x000fea0003800000 */
.L_x_13156:
[C---:B------:R-:W-:Y:S01]  /*2b00*/  FMUL.FTZ R36, R103.reuse, R126 ;  /* 0x0000007e67247220 */ /* 0x040fe20000410000 */
[C---:B------:R-:W-:Y:S01]  /*2b10*/  ISETP.GT.U32.AND P0, PT, R106.reuse, 0x1b, PT ;  /* 0x0000001b6a00780c */ /* 0x040fe20003f04070 */
[----:B------:R-:W-:Y:S01]  /*2b20*/  FMUL.FTZ R35, R103, R34 ;  /* 0x0000002267237220 */ /* 0x000fe20000410000 */
[----:B0-----:R0:W1:Y:S01]  /*2b30*/  SHFL.DOWN PT, R144, R134, 0x4, 0x1f ;  /* 0x08801f0086907f89 */ /* 0x00106200000e0000 */
[C---:B------:R-:W-:Y:S01]  /*2b40*/  FFMA.FTZ R118, R117.reuse, R126, -R37 ;  /* 0x0000007e75767223 */ /* 0x040fe20000010825 */
[----:B------:R-:W-:Y:S01]  /*2b50*/  BSSY B0, `(.L_x_13158) ;  /* 0x0000023000007945 */ /* 0x000fe20003800000 */
[-C--:B------:R-:W-:Y:S01]  /*2b60*/  FFMA.FTZ R136, R117, R34.reuse, R133 ;  /* 0x0000002275887223 */ /* 0x080fe20000010085 */
[----:B------:R0:W4:Y:S01]  /*2b70*/  SHFL.DOWN PT, R146, R131, 0x4, 0x1f ;  /* 0x08801f0083927f89 */ /* 0x00012200000e0000 */
[-C--:B------:R-:W-:Y:S01]  /*2b80*/  FMUL.FTZ R37, R33, R34.reuse ;  /* 0x0000002221257220 */ /* 0x080fe20000410000 */
[----:B------:R-:W-:Y:S01]  /*2b90*/  ISETP.GT.U32.AND P1, PT, R106, 0x17, PT ;  /* 0x000000176a00780c */ /* 0x000fe20003f24070 */
[-C--:B------:R-:W-:Y:S01]  /*2ba0*/  FMUL.FTZ R133, R32, R34.reuse ;  /* 0x0000002220857220 */ /* 0x080fe20000410000 */
[----:B------:R-:W-:Y:S01]  /*2bb0*/  ISETP.GT.U32.AND P3, PT, R106, 0xf, PT ;  /* 0x0000000f6a00780c */ /* 0x000fe20003f64070 */
[----:B------:R-:W-:-:S02]  /*2bc0*/  FFMA.FTZ R36, R105, R34, R36 ;  /* 0x0000002269247223 */ /* 0x000fc40000010024 */
[-C--:B------:R-:W-:Y:S02]  /*2bd0*/  FFMA.FTZ R117, R105, R126.reuse, -R35 ;  /* 0x0000007e69757223 */ /* 0x080fe40000010823 */
[-C--:B--2---:R-:W-:Y:S02]  /*2be0*/  FFMA.FTZ R140, R32, R126.reuse, -R37 ;  /* 0x0000007e208c7223 */ /* 0x084fe40000010825 */
[----:B---3--:R-:W-:Y:S02]  /*2bf0*/  FFMA.FTZ R142, R33, R126, R133 ;  /* 0x0000007e218e7223 */ /* 0x008fe40000010085 */
[----:B------:R-:W-:Y:S02]  /*2c00*/  FADD.FTZ R35, RZ, R36 ;  /* 0x00000024ff237221 */ /* 0x000fe40000010000 */
[----:B------:R-:W-:Y:S02]  /*2c10*/  FFMA.FTZ R117, R40, R99, R117 ;  /* 0x0000006328757223 */ /* 0x000fe40000010075 */
[----:B----4-:R-:W-:-:S02]  /*2c20*/  FFMA.FTZ R138, R135, R118, RZ ;  /* 0x00000076878a7223 */ /* 0x010fc400000100ff */
[C---:B------:R-:W-:Y:S02]  /*2c30*/  FFMA.FTZ R136, -R135.reuse, R136, RZ ;  /* 0x0000008887887223 */ /* 0x040fe400000101ff */
[C---:B------:R-:W-:Y:S02]  /*2c40*/  FMUL.FTZ R133, R135.reuse, R140 ;  /* 0x0000008c87857220 */ /* 0x040fe40000410000 */
[C---:B------:R-:W-:Y:S01]  /*2c50*/  FMUL.FTZ R36, R132.reuse, R35 ;  /* 0x0000002384247220 */ /* 0x040fe20000410000 */
[----:B------:R0:W2:Y:S01]  /*2c60*/  SHFL.DOWN PT, R140, R125, 0x4, 0x1f ;  /* 0x08801f007d8c7f89 */ /* 0x0000a200000e0000 */
[-C--:B------:R-:W-:Y:S02]  /*2c70*/  FMUL.FTZ R37, R132, R117.reuse ;  /* 0x0000007584257220 */ /* 0x080fe40000410000 */
[----:B------:R-:W-:Y:S02]  /*2c80*/  FFMA.FTZ R135, -R135, R142, -RZ ;  /* 0x0000008e87877223 */ /* 0x000fe400000109ff */
[----:B------:R0:W3:Y:S01]  /*2c90*/  SHFL.DOWN PT, R142, R129, 0x4, 0x1f ;  /* 0x08801f00818e7f89 */ /* 0x0000e200000e0000 */
[----:B------:R-:W-:-:S02]  /*2ca0*/  FFMA.FTZ R132, R130, R117, -R36 ;  /* 0x0000007582847223 */ /* 0x000fc40000010824 */
[----:B------:R-:W-:Y:S01]  /*2cb0*/  FFMA.FTZ R137, R130, R35, R37 ;  /* 0x0000002382897223 */ /* 0x000fe20000010025 */
[----:B------:R-:W-:Y:S05]  /*2cc0*/  @P0 BRA `(.L_x_13159) ;  /* 0x000000b000000947 */ /* 0x000fea0003800000 */
[C---:B-1----:R-:W-:Y:S02]  /*2cd0*/  FMUL.FTZ R118, R129.reuse, R146 ;  /* 0x0000009281767220 */ /* 0x042fe40000410000 */
[C---:B---3--:R-:W-:Y:S02]  /*2ce0*/  FMUL.FTZ R36, R129.reuse, R142 ;  /* 0x0000008e81247220 */ /* 0x048fe40000410000 */
[-C--:B------:R-:W-:Y:S02]  /*2cf0*/  FMUL.FTZ R130, R129, R144.reuse ;  /* 0x0000009081827220 */ /* 0x080fe40000410000 */
[----:B------:R-:W-:Y:S02]  /*2d00*/  FFMA.FTZ R37, R125, R144, -R118 ;  /* 0x000000907d257223 */ /* 0x000fe40000010876 */
[-C--:B--2---:R-:W-:Y:S02]  /*2d10*/  FMUL.FTZ R118, R129, R140.reuse ;  /* 0x0000008c81767220 */ /* 0x084fe40000410000 */
[----:B------:R-:W-:-:S02]  /*2d20*/  FFMA.FTZ R36, R125, R140, -R36 ;  /* 0x0000008c7d247223 */ /* 0x000fc40000010824 */
[C---:B------:R-:W-:Y:S02]  /*2d30*/  FFMA.FTZ R130, R125.reuse, R146, R130 ;  /* 0x000000927d827223 */ /* 0x040fe40000010082 */
[----:B0-----:R-:W-:Y:S01]  /*2d40*/  FFMA.FTZ R129, R125, R142, R118 ;  /* 0x0000008e7d817223 */ /* 0x001fe20000010076 */
[----:B------:R-:W-:Y:S01]  /*2d50*/  MOV R125, R36 ;  /* 0x00000024007d7202 */ /* 0x000fe20000000f00 */
[----:B------:R-:W-:Y:S02]  /*2d60*/  FADD.FTZ R134, R134, R37 ;  /* 0x0000002586867221 */ /* 0x000fe40000010000 */
[----:B------:R-:W-:Y:S02]  /*2d70*/  FADD.FTZ R131, R131, R130 ;  /* 0x0000008283837221 */ /* 0x000fe40000010000 */
.L_x_13159:
[----:B-1----:R-:W-:Y:S05]  /*2d80*/  BSYNC B0 ;  /* 0x0000000000007941 */ /* 0x002fea0003800000 */
.L_x_13158:
[C---:B------:R-:W-:Y:S01]  /*2d90*/  FFMA.FTZ R132, R127.reuse, R132, R138 ;  /* 0x000000847f847223 */ /* 0x040fe2000001008a */
[----:B--2---:R1:W2:Y:S01]  /*2da0*/  SHFL.DOWN PT, R140, R129, 0x8, 0x1f ;  /* 0x09001f00818c7f89 */ /* 0x0042a200000e0000 */
[----:B------:R-:W-:Y:S01]  /*2db0*/  BSSY B0, `(.L_x_13160) ;  /* 0x0000011000007945 */ /* 0x000fe20003800000 */
[----:B------:R-:W-:Y:S02]  /*2dc0*/  FFMA.FTZ R130, -R127, R137, R136 ;  /* 0x000000897f827223 */ /* 0x000fe40000010188 */
[----:B------:R1:W4:Y:S04]  /*2dd0*/  SHFL.DOWN PT, R138, R125, 0x8, 0x1f ;  /* 0x09001f007d8a7f89 */ /* 0x00032800000e0000 */
[----:B---3--:R1:W3:Y:S04]  /*2de0*/  SHFL.DOWN PT, R142, R134, 0x8, 0x1f ;  /* 0x09001f00868e7f89 */ /* 0x0082e800000e0000 */
[----:B------:R1:W0:Y:S01]  /*2df0*/  SHFL.DOWN PT, R144, R131, 0x8, 0x1f ;  /* 0x09001f0083907f89 */ /* 0x00022200000e0000 */
[----:B------:R-:W-:Y:S05]  /*2e00*/  @P1 BRA `(.L_x_13161) ;  /* 0x000000b000001947 */ /* 0x000fea0003800000 */
[C---:B0-----:R-:W-:Y:S02]  /*2e10*/  FMUL.FTZ R118, R129.reuse, R144 ;  /* 0x0000009081767220 */ /* 0x041fe40000410000 */
[----:B--2---:R-:W-:-:S02]  /*2e20*/  FMUL.FTZ R36, R129, R140 ;  /* 0x0000008c81247220 */ /* 0x004fc40000410000 */
[-C--:B---3--:R-:W-:Y:S02]  /*2e30*/  FMUL.FTZ R136, R129, R142.reuse ;  /* 0x0000008e81887220 */ /* 0x088fe40000410000 */
[----:B------:R-:W-:Y:S02]  /*2e40*/  FFMA.FTZ R37, R125, R142, -R118 ;  /* 0x0000008e7d257223 */ /* 0x000fe40000010876 */
[-C--:B----4-:R-:W-:Y:S02]  /*2e50*/  FMUL.FTZ R118, R129, R138.reuse ;  /* 0x0000008a81767220 */ /* 0x090fe40000410000 */
[C---:B------:R-:W-:Y:S02]  /*2e60*/  FFMA.FTZ R36, R125.reuse, R138, -R36 ;  /* 0x0000008a7d247223 */ /* 0x040fe40000010824 */
[C---:B------:R-:W-:Y:S02]  /*2e70*/  FFMA.FTZ R136, R125.reuse, R144, R136 ;  /* 0x000000907d887223 */ /* 0x040fe40000010088 */
[----:B-1----:R-:W-:Y:S01]  /*2e80*/  FFMA.FTZ R129, R125, R140, R118 ;  /* 0x0000008c7d817223 */ /* 0x002fe20000010076 */
[----:B------:R-:W-:Y:S01]  /*2e90*/  MOV R125, R36 ;  /* 0x00000024007d7202 */ /* 0x000fe20000000f00 */
[----:B------:R-:W-:-:S02]  /*2ea0*/  FADD.FTZ R134, R134, R37 ;  /* 0x0000002586867221 */ /* 0x000fc40000010000 */
[----:B------:R-:W-:Y:S02]  /*2eb0*/  FADD.FTZ R131, R131, R136 ;  /* 0x0000008883837221 */ /* 0x000fe40000010000 */
.L_x_13161:
[----:B------:R-:W-:Y:S05]  /*2ec0*/  BSYNC B0 ;  /* 0x0000000000007941 */ /* 0x000fea0003800000 */
.L_x_13160:
[----:B----4-:R4:W1:Y:S01]  /*2ed0*/  SHFL.DOWN PT, R138, R125, 0x10, 0x1f ;  /* 0x0a001f007d8a7f89 */ /* 0x01086200000e0000 */
[----:B------:R-:W-:Y:S03]  /*2ee0*/  BSSY B0, `(.L_x_13162) ;  /* 0x0000010000007945 */ /* 0x000fe60003800000 */
[----:B--2---:R4:W2:Y:S04]  /*2ef0*/  SHFL.DOWN PT, R140, R129, 0x10, 0x1f ;  /* 0x0a001f00818c7f89 */ /* 0x0048a800000e0000 */
[----:B---3--:R4:W3:Y:S04]  /*2f00*/  SHFL.DOWN PT, R142, R134, 0x10, 0x1f ;  /* 0x0a001f00868e7f89 */ /* 0x0088e800000e0000 */
[----:B0-----:R4:W0:Y:S01]  /*2f10*/  SHFL.DOWN PT, R144, R131, 0x10, 0x1f ;  /* 0x0a001f0083907f89 */ /* 0x00182200000e0000 */
[----:B------:R-:W-:Y:S05]  /*2f20*/  @P3 BRA `(.L_x_13163) ;  /* 0x000000b000003947 */ /* 0x000fea0003800000 */
[C---:B0-----:R-:W-:Y:S02]  /*2f30*/  FMUL.FTZ R118, R129.reuse, R144 ;  /* 0x0000009081767220 */ /* 0x041fe40000410000 */
[----:B--2---:R-:W-:-:S02]  /*2f40*/  FMUL.FTZ R36, R129, R140 ;  /* 0x0000008c81247220 */ /* 0x004fc40000410000 */
[-C--:B---3--:R-:W-:Y:S02]  /*2f50*/  FMUL.FTZ R136, R129, R142.reuse ;  /* 0x0000008e81887220 */ /* 0x088fe40000410000 */
[----:B------:R-:W-:Y:S02]  /*2f60*/  FFMA.FTZ R37, R125, R142, -R118 ;  /* 0x0000008e7d257223 */ /* 0x000fe40000010876 */
[-C--:B-1----:R-:W-:Y:S02]  /*2f70*/  FMUL.FTZ R118, R129, R138.reuse ;  /* 0x0000008a81767220 */ /* 0x082fe40000410000 */
[C---:B------:R-:W-:Y:S02]  /*2f80*/  FFMA.FTZ R36, R125.reuse, R138, -R36 ;  /* 0x0000008a7d247223 */ /* 0x040fe40000010824 */
[C---:B------:R-:W-:Y:S02]  /*2f90*/  FFMA.FTZ R136, R125.reuse, R144, R136 ;  /* 0x000000907d887223 */ /* 0x040fe40000010088 */
[----:B----4-:R-:W-:Y:S01]  /*2fa0*/  FFMA.FTZ R129, R125, R140, R118 ;  /* 0x0000008c7d817223 */ /* 0x010fe20000010076 */
[----:B------:R-:W-:Y:S01]  /*2fb0*/  MOV R125, R36 ;  /* 0x00000024007d7202 */ /* 0x000fe20000000f00 */
[----:B------:R-:W-:-:S02]  /*2fc0*/  FADD.FTZ R134, R134, R37 ;  /* 0x0000002586867221 */ /* 0x000fc40000010000 */
[----:B------:R-:W-:Y:S02]  /*2fd0*/  FADD.FTZ R131, R131, R136 ;  /* 0x0000008883837221 */ /* 0x000fe40000010000 */
.L_x_13163:
[----:B------:R-:W-:Y:S05]  /*2fe0*/  BSYNC B0 ;  /* 0x0000000000007941 */ /* 0x000fea0003800000 */
.L_x_13162:
[----:B------:R-:W-:Y:S01]  /*2ff0*/  FMUL.FTZ R136, R33, R35 ;  /* 0x0000002321887220 */ /* 0x000fe20000410000 */
[----:B------:R-:W-:Y:S01]  /*3000*/  SHFL.DOWN PT, R141, R129, 0x1, 0x1f ;  /* 0x08201f00818d7f89 */ /* 0x000fe200000e0000 */
[C---:B------:R-:W-:Y:S01]  /*3010*/  FMUL.FTZ R37, R108.reuse, R117 ;  /* 0x000000756c257220 */ /* 0x040fe20000410000 */
[----:B------:R-:W-:Y:S01]  /*3020*/  ISETP.NE.AND P0, PT, R87, RZ, PT ;  /* 0x000000ff5700720c */ /* 0x000fe20003f05270 */
[-C--:B------:R-:W-:Y:S01]  /*3030*/  FMUL.FTZ R36, R108, R35.reuse ;  /* 0x000000236c247220 */ /* 0x080fe20000410000 */
[----:B------:R-:W-:Y:S01]  /*3040*/  SHFL.DOWN PT, R143, R125, 0x1, 0x1f ;  /* 0x08201f007d8f7f89 */ /* 0x000fe200000e0000 */
[C---:B-1----:R-:W-:Y:S01]  /*3050*/  FMUL.FTZ R138, R32.reuse, R35 ;  /* 0x00000023208a7220 */ /* 0x042fe20000410000 */
[----:B------:R-:W-:Y:S01]  /*3060*/  BSSY B0, `(.L_x_13164) ;  /* 0x00000a3000007945 */ /* 0x000fe20003800000 */
[----:B--2---:R-:W-:Y:S01]  /*3070*/  FFMA.FTZ R140, R32, R117, -R136 ;  /* 0x00000075208c7223 */ /* 0x004fe20000010888 */
[----:B------:R-:W-:Y:S01]  /*3080*/  SHFL.DOWN PT, R146, R131, 0x1, 0x1f ;  /* 0x08201f0083927f89 */ /* 0x000fe200000e0000 */
[----:B------:R-:W-:-:S02]  /*3090*/  FFMA.FTZ R37, R100, R35, R37 ;  /* 0x0000002364257223 */ /* 0x000fc40000010025 */
[-C--:B------:R-:W-:Y:S01]  /*30a0*/  FFMA.FTZ R118, R100, R117.reuse, -R36 ;  /* 0x0000007564767223 */ /* 0x080fe20000010824 */
[----:B------:R-:W1:Y:S01]  /*30b0*/  SHFL.IDX PT, R136, R7, RZ, 0x1f ;  /* 0x00001fff07887589 */ /* 0x000e6200000e0000 */
[----:B---3--:R-:W-:Y:S02]  /*30c0*/  FFMA.FTZ R142, R33, R117, R138 ;  /* 0x00000075218e7223 */ /* 0x008fe4000001008a */
[----:B------:R-:W-:Y:S01]  /*30d0*/  FADD.FTZ R36, RZ, R37 ;  /* 0x00000025ff247221 */ /* 0x000fe20000010000 */
[----:B------:R-:W2:Y:S01]  /*30e0*/  SHFL.IDX PT, R138, R6, RZ, 0x1f ;  /* 0x00001fff068a7589 */ /* 0x000ea200000e0000 */
[----:B------:R-:W-:Y:S02]  /*30f0*/  FFMA.FTZ R118, R38, R97, R118 ;  /* 0x0000006126767223 */ /* 0x000fe40000010076 */
[C---:B------:R-:W-:Y:S01]  /*3100*/  FMUL.FTZ R37, R121.reuse, R36 ;  /* 0x0000002479257220 */ /* 0x040fe20000410000 */
[----:B------:R-:W3:Y:S01]  /*3110*/  SHFL.DOWN PT, R147, R134, 0x1, 0x1f ;  /* 0x08201f0086937f89 */ /* 0x000ee200000e0000 */
[----:B------:R-:W-:-:S02]  /*3120*/  FMUL.FTZ R121, R121, R118 ;  /* 0x0000007679797220 */ /* 0x000fc40000410000 */
[C---:B------:R-:W-:Y:S01]  /*3130*/  FFMA.FTZ R37, R123.reuse, R118, -R37 ;  /* 0x000000767b257223 */ /* 0x040fe20000010825 */
[----:B----4-:R-:W-:Y:S01]  /*3140*/  SHFL.IDX PT, R134, R134, RZ, 0x1f ;  /* 0x00001fff86867589 */ /* 0x010fe200000e0000 */
[-C--:B------:R-:W-:Y:S02]  /*3150*/  FFMA.FTZ R121, R123, R36.reuse, R121 ;  /* 0x000000247b797223 */ /* 0x080fe40000010079 */
[-C--:B------:R-:W-:Y:S01]  /*3160*/  FMUL.FTZ R123, R33, R36.reuse ;  /* 0x00000024217b7220 */ /* 0x080fe20000410000 */
[----:B------:R-:W-:Y:S01]  /*3170*/  SHFL.IDX PT, R131, R131, RZ, 0x1f ;  /* 0x00001fff83837589 */ /* 0x000fe200000e0000 */
[----:B------:R-:W-:Y:S02]  /*3180*/  FMUL.FTZ R139, R32, R36 ;  /* 0x00000024208b7220 */ /* 0x000fe40000410000 */
[C---:B------:R-:W-:Y:S02]  /*3190*/  FMUL.FTZ R137, R127.reuse, R140 ;  /* 0x0000008c7f897220 */ /* 0x040fe40000410000 */
[----:B------:R-:W-:-:S02]  /*31a0*/  FFMA.FTZ R127, -R127, R142, -RZ ;  /* 0x0000008e7f7f7223 */ /* 0x000fc400000109ff */
[-C--:B------:R-:W-:Y:S02]  /*31b0*/  FFMA.FTZ R140, R32, R118.reuse, -R123 ;  /* 0x00000076208c7223 */ /* 0x080fe4000001087b */
[-C--:B------:R-:W-:Y:S02]  /*31c0*/  FFMA.FTZ R142, R33, R118.reuse, R139 ;  /* 0x00000076218e7223 */ /* 0x080fe4000001008b */
[----:B------:R-:W-:Y:S02]  /*31d0*/  FMUL.FTZ R139, R109, R118 ;  /* 0x000000766d8b7220 */ /* 0x000fe40000410000 */
[----:B------:R-:W-:Y:S02]  /*31e0*/  FFMA.FTZ R132, R119, R37, R132 ;  /* 0x0000002577847223 */ /* 0x000fe40000010084 */
[----:B------:R-:W-:Y:S02]  /*31f0*/  FMUL.FTZ R37, R109, R36 ;  /* 0x000000246d257220 */ /* 0x000fe40000410000 */
[----:B------:R-:W-:-:S02]  /*3200*/  FMUL.FTZ R123, R119, R140 ;  /* 0x0000008c777b7220 */ /* 0x000fc40000410000 */
[----:B------:R-:W-:Y:S02]  /*3210*/  FFMA.FTZ R130, -R119, R121, R130 ;  /* 0x0000007977827223 */ /* 0x000fe40000010182 */
[----:B------:R-:W-:Y:S02]  /*3220*/  FFMA.FTZ R140, R107, R36, R139 ;  /* 0x000000246b8c7223 */ /* 0x000fe4000001008b */
[----:B------:R-:W-:Y:S02]  /*3230*/  FFMA.FTZ R121, -R119, R142, -RZ ;  /* 0x0000008e77797223 */ /* 0x000fe400000109ff */
[----:B-1----:R-:W-:Y:S02]  /*3240*/  @P2 FMUL.FTZ R139, R141, R136 ;  /* 0x000000888d8b2220 */ /* 0x002fe40000410000 */
[----:B------:R-:W-:Y:S02]  /*3250*/  FFMA.FTZ R119, R107, R118, -R37 ;  /* 0x000000766b777223 */ /* 0x000fe40000010825 */
[----:B--2---:R-:W-:-:S02]  /*3260*/  @P2 FMUL.FTZ R141, R141, R138 ;  /* 0x0000008a8d8d2220 */ /* 0x004fc40000410000 */
[----:B------:R-:W-:Y:S02]  /*3270*/  FADD.FTZ R37, RZ, R140 ;  /* 0x0000008cff257221 */ /* 0x000fe40000010000 */
[----:B------:R-:W-:Y:S02]  /*3280*/  FFMA.FTZ R119, R0, R95, R119 ;  /* 0x0000005f00777223 */ /* 0x000fe40000010077 */
[C---:B------:R-:W-:Y:S02]  /*3290*/  @P2 FFMA.FTZ R140, R143.reuse, R138, -R139 ;  /* 0x0000008a8f8c2223 */ /* 0x040fe4000001088b */
[----:B------:R1:W2:Y:S01]  /*32a0*/  SHFL.IDX PT, R139, R129, RZ, 0x1f ;  /* 0x00001fff818b7589 */ /* 0x0002a200000e0000 */
[----:B------:R-:W-:Y:S02]  /*32b0*/  @P2 FFMA.FTZ R141, R143, R136, R141 ;  /* 0x000000888f8d2223 */ /* 0x000fe4000001008d */
[C---:B------:R-:W-:Y:S02]  /*32c0*/  FMUL.FTZ R142, R122.reuse, R37 ;  /* 0x000000257a8e7220 */ /* 0x040fe40000410000 */
[----:B0-----:R-:W-:-:S02]  /*32d0*/  FMUL.FTZ R144, R122, R119 ;  /* 0x000000777a907220 */ /* 0x001fc40000410000 */
[----:B------:R0:W4:Y:S01]  /*32e0*/  SHFL.IDX PT, R122, R125, RZ, 0x1f ;  /* 0x00001fff7d7a7589 */ /* 0x00012200000e0000 */
[----:B------:R-:W-:Y:S02]  /*32f0*/  @P2 FADD.FTZ R136, R146, R141 ;  /* 0x0000008d92882221 */ /* 0x000fe40000010000 */
[----:B---3--:R-:W-:Y:S02]  /*3300*/  @P2 FADD.FTZ R138, R147, R140 ;  /* 0x0000008c938a2221 */ /* 0x008fe40000010000 */
[----:B------:R-:W-:Y:S02]  /*3310*/  FMUL.FTZ R141, R136, -R31 ;  /* 0x8000001f888d7220 */ /* 0x000fe40000410000 */
[C---:B------:R-:W-:Y:S02]  /*3320*/  FFMA.FTZ R143, R124.reuse, R119, -R142 ;  /* 0x000000777c8f7223 */ /* 0x040fe4000001088e */
[-C--:B------:R-:W-:Y:S02]  /*3330*/  FFMA.FTZ R145, R124, R37.reuse, R144 ;  /* 0x000000257c917223 */ /* 0x080fe40000010090 */
[----:B------:R-:W-:-:S02]  /*3340*/  FMUL.FTZ R124, R33, R37 ;  /* 0x00000025217c7220 */ /* 0x000fc40000410000 */
[----:B------:R-:W-:Y:S02]  /*3350*/  FMUL.FTZ R140, R32, R37 ;  /* 0x00000025208c7220 */ /* 0x000fe40000410000 */
[C---:B------:R-:W-:Y:S02]  /*3360*/  FMUL.FTZ R31, R138.reuse, -R31 ;  /* 0x8000001f8a1f7220 */ /* 0x040fe40000410000 */
[-C--:B------:R-:W-:Y:S02]  /*3370*/  FFMA.FTZ R141, R138, R30.reuse, -R141 ;  /* 0x0000001e8a8d7223 */ /* 0x080fe4000001088d */
[-C--:B-1----:R-:W-:Y:S02]  /*3380*/  FFMA.FTZ R129, R32, R119.reuse, -R124 ;  /* 0x0000007720817223 */ /* 0x082fe4000001087c */
[----:B------:R-:W-:Y:S02]  /*3390*/  FFMA.FTZ R33, R33, R119, R140 ;  /* 0x0000007721217223 */ /* 0x000fe4000001008c */
[----:B------:R-:W-:-:S02]  /*33a0*/  FFMA.FTZ R31, R136, R30, R31 ;  /* 0x0000001e881f7223 */ /* 0x000fc4000001001f */
[----:B------:R-:W-:Y:S02]  /*33b0*/  FADD.FTZ R30, R128, R141 ;  /* 0x0000008d801e7221 */ /* 0x000fe40000010000 */
[C---:B0-----:R-:W-:Y:S02]  /*33c0*/  FMUL.FTZ R125, R114.reuse, R129 ;  /* 0x00000081727d7220 */ /* 0x041fe40000410000 */
[C---:B------:R-:W-:Y:S02]  /*33d0*/  FMUL.FTZ R143, R114.reuse, R143 ;  /* 0x0000008f728f7220 */ /* 0x040fe40000410000 */
[C---:B------:R-:W-:Y:S02]  /*33e0*/  FMUL.FTZ R145, R114.reuse, R145 ;  /* 0x0000009172917220 */ /* 0x040fe40000410000 */
[----:B------:R-:W-:Y:S02]  /*33f0*/  FFMA.FTZ R129, -R114, R33, -RZ ;  /* 0x0000002172817223 */ /* 0x000fe400000109ff */
[----:B------:R-:W-:-:S02]  /*3400*/  FADD.FTZ R31, -R120, R31 ;  /* 0x0000001f781f7221 */ /* 0x000fc40000010100 */
[----:B------:R-:W-:Y:S02]  /*3410*/  FMUL.FTZ R114, R109, -R30 ;  /* 0x8000001e6d727220 */ /* 0x000fe40000410000 */
[----:B--2---:R-:W-:Y:S02]  /*3420*/  FMUL.FTZ R33, R139, R7 ;  /* 0x000000078b217220 */ /* 0x004fe40000410000 */
[-C--:B------:R-:W-:Y:S02]  /*3430*/  FMUL.FTZ R120, R109, -R31.reuse ;  /* 0x8000001f6d787220 */ /* 0x080fe40000410000 */
[----:B------:R-:W-:Y:S02]  /*3440*/  FFMA.FTZ R141, R107, R31, R114 ;  /* 0x0000001f6b8d7223 */ /* 0x000fe40000010072 */
[-C--:B------:R-:W-:Y:S02]  /*3450*/  FMUL.FTZ R32, R139, R6.reuse ;  /* 0x000000068b207220 */ /* 0x080fe40000410000 */
[----:B----4-:R-:W-:Y:S01]  /*3460*/  FFMA.FTZ R109, R122, R6, -R33 ;  /* 0x000000067a6d7223 */ /* 0x010fe20000010821 */
[----:B------:R-:W-:Y:S01]  /*3470*/  P2R R6, PR, RZ, 0x1 ;  /* 0x00000001ff067803 */ /* 0x000fe20000000000 */
[----:B------:R-:W-:-:S02]  /*3480*/  FFMA.FTZ R107, R107, R30, -R120 ;  /* 0x0000001e6b6b7223 */ /* 0x000fc40000010878 */
[----:B------:R-:W-:Y:S02]  /*3490*/  FADD.FTZ R33, -R116, R141 ;  /* 0x0000008d74217221 */ /* 0x000fe40000010100 */
[----:B------:R-:W-:Y:S02]  /*34a0*/  FFMA.FTZ R114, R122, R7, R32 ;  /* 0x000000077a727223 */ /* 0x000fe40000010020 */
[----:B------:R-:W-:Y:S02]  /*34b0*/  FADD.FTZ R32, R112, R107 ;  /* 0x0000006b70207221 */ /* 0x000fe40000010000 */
[----:B------:R-:W-:Y:S02]  /*34c0*/  FMUL.FTZ R107, R108, -R33 ;  /* 0x800000216c6b7220 */ /* 0x000fe40000410000 */
[----:B------:R-:W-:Y:S02]  /*34d0*/  FADD.FTZ R6, R134, R109 ;  /* 0x0000006d86067221 */ /* 0x000fe40000010000 */
[----:B------:R-:W-:-:S02]  /*34e0*/  FMUL.FTZ R109, R108, -R32 ;  /* 0x800000206c6d7220 */ /* 0x000fc40000410000 */
[C---:B------:R-:W-:Y:S02]  /*34f0*/  FFMA.FTZ R112, R100.reuse, R32, -R107 ;  /* 0x0000002064707223 */ /* 0x040fe4000001086b */
[----:B------:R-:W-:Y:S02]  /*3500*/  FFMA.FTZ R109, R100, R33, R109 ;  /* 0x00000021646d7223 */ /* 0x000fe4000001006d */
[----:B------:R-:W-:Y:S02]  /*3510*/  FADD.FTZ R100, R111, R112 ;  /* 0x000000706f647221 */ /* 0x000fe40000010000 */
[----:B------:R-:W-:Y:S02]  /*3520*/  FMUL.FTZ R7, R139, R5 ;  /* 0x000000058b077220 */ /* 0x000fe40000410000 */
[----:B------:R-:W-:Y:S02]  /*3530*/  FADD.FTZ R110, -R110, R109 ;  /* 0x0000006d6e6e7221 */ /* 0x000fe40000010100 */
[----:B------:R-:W-:-:S02]  /*3540*/  FMUL.FTZ R109, R103, -R100 ;  /* 0x80000064676d7220 */ /* 0x000fc40000410000 */
[-C--:B------:R-:W-:Y:S02]  /*3550*/  FMUL.FTZ R139, R139, R4.reuse ;  /* 0x000000048b8b7220 */ /* 0x080fe40000410000 */
[----:B------:R-:W-:Y:S02]  /*3560*/  FFMA.FTZ R4, R122, R4, -R7 ;  /* 0x000000047a047223 */ /* 0x000fe40000010807 */
[----:B------:R-:W-:Y:S02]  /*3570*/  FADD.FTZ R7, R131, R114 ;  /* 0x0000007283077221 */ /* 0x000fe40000010000 */
[-C--:B------:R-:W-:Y:S02]  /*3580*/  FMUL.FTZ R103, R103, -R110.reuse ;  /* 0x8000006e67677220 */ /* 0x080fe40000410000 */
[----:B------:R-:W-:Y:S01]  /*3590*/  FFMA.FTZ R114, R105, R110, R109 ;  /* 0x0000006e69727223 */ /* 0x000fe2000001006d */
[----:B------:R-:W-:Y:S01]  /*35a0*/  LEA R109, R58, -R87, 0x1 ;  /* 0x800000573a6d7211 */ /* 0x000fe200078e08ff */
[----:B------:R-:W-:-:S02]  /*35b0*/  FFMA.FTZ R5, R122, R5, R139 ;  /* 0x000000057a057223 */ /* 0x000fc4000001008b */
[----:B------:R-:W-:Y:S02]  /*35c0*/  FFMA.FTZ R112, R105, R100, -R103 ;  /* 0x0000006469707223 */ /* 0x000fe40000010867 */
[----:B------:R-:W-:Y:S01]  /*35d0*/  FADD.FTZ R115, -R115, R114 ;  /* 0x0000007273737221 */ /* 0x000fe20000010100 */
[----:B------:R0:W-:Y:S01]  /*35e0*/  @!P0 STS.128 [R41.X16+0x1b80], R4 ;  /* 0x001b800429008388 */ /* 0x0001e2000000cc00 */
[----:B------:R-:W-:Y:S01]  /*35f0*/  FADD.FTZ R113, R113, R112 ;  /* 0x0000007071717221 */ /* 0x000fe20000010000 */
[----:B------:R-:W-:Y:S01]  /*3600*/  ISETP.GE.AND P0, PT, R109, 0x1, PT ;  /* 0x000000016d00780c */ /* 0x000fe20003f06270 */
[----:B------:R-:W-:Y:S01]  /*3610*/  FMUL.FTZ R114, R40, R110 ;  /* 0x0000006e28727220 */ /* 0x000fe20000410000 */
[----:B------:R-:W-:Y:S01]  /*3620*/  STS [R72.X4+0x210], R133 ;  /* 0x0002108548007388 */ /* 0x000fe20000004800 */
[C---:B------:R-:W-:Y:S02]  /*3630*/  FFMA.FTZ R126, -R42.reuse, R101, R126 ;  /* 0x000000652a7e7223 */ /* 0x040fe4000001017e */
[----:B------:R-:W-:Y:S01]  /*3640*/  FMUL.FTZ R103, R42, R113 ;  /* 0x000000712a677220 */ /* 0x000fe20000410000 */
[----:B------:R-:W-:Y:S01]  /*3650*/  STS [R72.X4+0x214], R135 ;  /* 0x0002148748007388 */ /* 0x000fe20000004800 */
[----:B------:R-:W-:-:S02]  /*3660*/  FMUL.FTZ R112, R40, R100 ;  /* 0x0000006428707220 */ /* 0x000fc40000410000 */
[----:B------:R-:W-:Y:S01]  /*3670*/  FFMA.FTZ R117, -R40, R99, R117 ;  /* 0x0000006328757223 */ /* 0x000fe20000010175 */
[----:B------:R-:W-:Y:S01]  /*3680*/  STS [R72.X4+0x218], R137 ;  /* 0x0002188948007388 */ /* 0x000fe20000004800 */
[C---:B------:R-:W-:Y:S02]  /*3690*/  FMUL.FTZ R105, R35.reuse, R112 ;  /* 0x0000007023697220 */ /* 0x040fe40000410000 */
[----:B------:R-:W-:Y:S01]  /*36a0*/  FFMA.FTZ R118, -R38, R97, R118 ;  /* 0x0000006126767223 */ /* 0x000fe20000010176 */
[----:B------:R1:W-:Y:S01]  /*36b0*/  STS [R72.X4+0x21c], R127 ;  /* 0x00021c7f48007388 */ /* 0x0003e20000004800 */
[----:B0-----:R-:W-:Y:S02]  /*36c0*/  FMUL.FTZ R5, R42, R115 ;  /* 0x000000732a057220 */ /* 0x001fe40000410000 */
[----:B------:R-:W-:Y:S01]  /*36d0*/  FMUL.FTZ R6, R35, R114 ;  /* 0x0000007223067220 */ /* 0x000fe20000410000 */
[----:B------:R-:W-:Y:S01]  /*36e0*/  STS [R72.X4+0x220], R123 ;  /* 0x0002207b48007388 */ /* 0x000fe20000004800 */
[----:B------:R-:W-:-:S02]  /*36f0*/  FMUL.FTZ R4, R34, R5 ;  /* 0x0000000522047220 */ /* 0x000fc40000410000 */
[C---:B------:R-:W-:Y:S01]  /*3700*/  FFMA.FTZ R7, R117.reuse, R112, R6 ;  /* 0x0000007075077223 */ /* 0x040fe20000010006 */
[----:B------:R-:W-:Y:S01]  /*3710*/  STS [R72.X4+0x224], R121 ;  /* 0x0002247948007388 */ /* 0x000fe20000004800 */
[-C--:B------:R-:W-:Y:S02]  /*3720*/  FFMA.FTZ R4, R126, R103.reuse, R4 ;  /* 0x000000677e047223 */ /* 0x080fe40000010004 */
[----:B------:R-:W-:Y:S01]  /*3730*/  FMUL.FTZ R6, R34, R103 ;  /* 0x0000006722067220 */ /* 0x000fe20000410000 */
[----:B------:R0:W-:Y:S01]  /*3740*/  STS [R72.X4+0x228], R125 ;  /* 0x0002287d48007388 */ /* 0x0001e20000004800 */
[----:B------:R-:W-:Y:S02]  /*3750*/  FADD.FTZ R4, RZ, R4 ;  /* 0x00000004ff047221 */ /* 0x000fe40000010000 */
[----:B------:R-:W-:Y:S01]  /*3760*/  FFMA.FTZ R111, R117, R114, -R105 ;  /* 0x00000072756f7223 */ /* 0x000fe20000010869 */
[----:B------:R2:W-:Y:S01]  /*3770*/  STS [R72.X4+0x22c], R129 ;  /* 0x00022c8148007388 */ /* 0x0005e20000004800 */
[----:B------:R-:W-:-:S02]  /*3780*/  FMUL.FTZ R105, R38, R32 ;  /* 0x0000002026697220 */ /* 0x000fc40000410000 */
[----:B------:R-:W-:Y:S02]  /*3790*/  FFMA.FTZ R6, R126, R5, -R6 ;  /* 0x000000057e067223 */ /* 0x000fe40000010806 */
[----:B------:R-:W-:Y:S02]  /*37a0*/  FADD.FTZ R4, R4, R7 ;  /* 0x0000000704047221 */ /* 0x000fe40000010000 */
[----:B------:R-:W-:Y:S02]  /*37b0*/  FMUL.FTZ R5, R38, R33 ;  /* 0x0000002126057220 */ /* 0x000fe40000410000 */
[----:B------:R-:W-:Y:S02]  /*37c0*/  FMUL.FTZ R7, R36, R105 ;  /* 0x0000006924077220 */ /* 0x000fe40000410000 */
[----:B------:R-:W-:Y:S02]  /*37d0*/  FMUL.FTZ R114, R0, R30 ;  /* 0x0000001e00727220 */ /* 0x000fe40000410000 */
[----:B------:R-:W-:-:S02]  /*37e0*/  FFMA.FTZ R7, R118, R5, -R7 ;  /* 0x0000000576077223 */ /* 0x000fc40000010807 */
[----:B------:R-:W-:Y:S02]  /*37f0*/  FADD.FTZ R6, RZ, R6 ;  /* 0x00000006ff067221 */ /* 0x000fe40000010000 */
[----:B------:R-:W-:Y:S02]  /*3800*/  FMUL.FTZ R5, R36, R5 ;  /* 0x0000000524057220 */ /* 0x000fe40000410000 */
[C---:B------:R-:W-:Y:S02]  /*3810*/  FMUL.FTZ R116, R0.reuse, R31 ;  /* 0x0000001f00747220 */ /* 0x040fe40000410000 */
[----:B------:R-:W-:Y:S02]  /*3820*/  FFMA.FTZ R119, -R0, R95, R119 ;  /* 0x0000005f00777223 */ /* 0x000fe40000010177 */
[----:B------:R-:W-:Y:S02]  /*3830*/  FMUL.FTZ R120, R37, R114 ;  /* 0x0000007225787220 */ /* 0x000fe40000410000 */
[----:B------:R-:W-:-:S02]  /*3840*/  FADD.FTZ R6, R6, R111 ;  /* 0x0000006f06067221 */ /* 0x000fc40000010000 */
[----:B------:R-:W-:Y:S02]  /*3850*/  FFMA.FTZ R5, R118, R105, R5 ;  /* 0x0000006976057223 */ /* 0x000fe40000010005 */
[-C--:B------:R-:W-:Y:S02]  /*3860*/  FMUL.FTZ R111, R37, R116.reuse ;  /* 0x00000074256f7220 */ /* 0x080fe40000410000 */
[----:B-1----:R-:W-:Y:S02]  /*3870*/  FFMA.FTZ R127, R119, R116, -R120 ;  /* 0x00000074777f7223 */ /* 0x002fe40000010878 */
[----:B------:R-:W-:Y:S02]  /*3880*/  FADD.FTZ R108, R132, R143 ;  /* 0x0000008f846c7221 */ /* 0x000fe40000010000 */
[----:B------:R-:W-:Y:S02]  /*3890*/  FADD.FTZ R107, R130, -R145 ;  /* 0x80000091826b7221 */ /* 0x000fe40000010000 */
[----:B------:R-:W-:-:S02]  /*38a0*/  FADD.FTZ R120, R4, R5 ;  /* 0x0000000504787221 */ /* 0x000fc40000010000 */
[----:B------:R-:W-:Y:S02]  /*38b0*/  FADD.FTZ R122, R6, R7 ;  /* 0x00000007067a7221 */ /* 0x000fe40000010000 */
[----:B0-----:R-:W-:Y:S01]  /*38c0*/  FFMA.FTZ R125, R119, R114, R111 ;  /* 0x00000072777d7223 */ /* 0x001fe2000001006f */
[----:B------:R-:W-:Y:S06]  /*38d0*/  BAR.SYNC.DEFER_BLOCKING 0x0 ;  /* 0x0000000000007b1d */ /* 0x000fec0000010000 */
[----:B------:R-:W-:Y:S05]  /*38e0*/  @!P0 BRA `(.L_x_13165) ;  /* 0x000001a000008947 */ /* 0x000fea0003800000 */
[-C--:B--2---:R-:W-:Y:S01]  /*38f0*/  LEA.HI.SX32 R111, R87, R87.reuse, 0x1b ;  /* 0x00000057576f7211 */ /* 0x084fe200078fdaff */
[----:B------:R-:W-:Y:S01]  /*3900*/  IMAD R5, R102, c[0x0][0x2c0], RZ ;  /* 0x0000b00066057a24 */ /* 0x000fe200078e02ff */
[----:B------:R-:W-:Y:S01]  /*3910*/  ULDC.64 UR4, c[0x0][0x2b8] ;  /* 0x0000ae0000047ab9 */ /* 0x000fe20000000a00 */
[----:B------:R-:W-:Y:S01]  /*3920*/  IADD3 R116, R104, -0x1, RZ ;  /* 0xffffffff68747810 */ /* 0x000fe20007ffe0ff */
[----:B------:R-:W-:Y:S01]  /*3930*/  IMAD.WIDE.U32 R6, R88, c[0x0][0x2c0], RZ ;  /* 0x0000b00058067a25 */ /* 0x000fe200078e00ff */
[----:B------:R-:W-:Y:S01]  /*3940*/  USHF.R.U32.HI UR8, URZ, 0x1, UR5 ;  /* 0x000000013f087899 */ /* 0x000fe20008011605 */
[----:B------:R-:W0:Y:S01]  /*3950*/  LDS R111, [R111.X4+0x210] ;  /* 0x000210006f6f7984 */ /* 0x000e220000004800 */
[----:B------:R-:W-:Y:S01]  /*3960*/  SHF.L.U32 R116, R116, 0x8, RZ ;  /* 0x0000000874747819 */ /* 0x000fe200000006ff */
[----:B------:R-:W-:Y:S01]  /*3970*/  IMAD R5, R88, c[0x0][0x2c4], R5 ;  /* 0x0000b10058057a24 */ /* 0x000fe200078e0205 */
[----:B------:R-:W-:Y:S01]  /*3980*/  USHF.R.U64 UR4, UR4, 0x1, UR5 ;  /* 0x0000000104047899 */ /* 0x000fe20008001205 */
[----:B------:R-:W-:Y:S01]  /*3990*/  IMAD R98, R98, c[0x0][0x2d0], RZ ;  /* 0x0000b40062627a24 */ /* 0x000fe200078e02ff */
[----:B------:R-:W-:-:S02]  /*39a0*/  IADD3 R4, P0, R116, R87, RZ ;  /* 0x0000005774047210 */ /* 0x000fc40007f1e0ff */
[----:B------:R-:W-:Y:S01]  /*39b0*/  IADD3 R7, R5, R7, RZ ;  /* 0x0000000705077210 */ /* 0x000fe20007ffe0ff */
[----:B------:R-:W-:Y:S02]  /*39c0*/  IMAD R5, R91, UR8, RZ ;  /* 0x000000085b057c24 */ /* 0x000fe4000f8e02ff */
        /* <DEDUP_REMOVED lines=12> */
.L_x_13165:
[----:B--2---:R-:W-:Y:S05]  /*3a90*/  BSYNC B0 ;  /* 0x0000000000007941 */ /* 0x004fea0003800000 */
.L_x_13164:
[----:B------:R-:W-:Y:S01]  /*3aa0*/  IADD3 R4, R87, 0x20, RZ ;  /* 0x0000002057047810 */ /* 0x000fe20007ffe0ff */
[----:B------:R-:W-:Y:S01]  /*3ab0*/  BSSY B0, `(.L_x_13166) ;  /* 0x0000016000007945 */ /* 0x000fe20003800000 */
[----:B------:R-:W-:Y:S01]  /*3ac0*/  ISETP.GE.AND P6, PT, R109, 0x21, PT ;  /* 0x000000216d00780c */ /* 0x000fe20003fc6270 */
[----:B------:R-:W-:Y:S01]  /*3ad0*/  FADD.FTZ R98, R120, R125 ;  /* 0x0000007d78627221 */ /* 0x000fe20000010000 */
[----:B------:R-:W-:Y:S01]  /*3ae0*/  LEA.HI.SX32 R4, R4, R87, 0x1b ;  /* 0x0000005704047211 */ /* 0x000fe200078fdaff */
[----:B0-----:R-:W-:Y:S01]  /*3af0*/  FADD.FTZ R111, R122, R127 ;  /* 0x0000007f7a6f7221 */ /* 0x001fe20000010000 */
[C---:B------:R-:W-:Y:S02]  /*3b00*/  SHF.L.U64.HI R5, R44.reuse, 0x2, R39 ;  /* 0x000000022c057819 */ /* 0x040fe40000010227 */
[----:B------:R-:W-:Y:S01]  /*3b10*/  SHF.L.U32 R123, R44, 0x2, RZ ;  /* 0x000000022c7b7819 */ /* 0x000fe200000006ff */
[----:B------:R0:W1:Y:S01]  /*3b20*/  LDS R7, [R4.X4+0x290] ;  /* 0x0002900004077984 */ /* 0x0000620000004800 */
[----:B------:R-:W-:Y:S01]  /*3b30*/  IADD3 R6, R87, 0x40, RZ ;  /* 0x0000004057067810 */ /* 0x000fe20007ffe0ff */
[----:B------:R-:W-:Y:S01]  /*3b40*/  IMAD R5, R5, c[0x0][0x2d0], RZ ;  /* 0x0000b40005057a24 */ /* 0x000fe200078e02ff */
[----:B------:R-:W-:-:S02]  /*3b50*/  ISETP.GE.AND P0, PT, R109, 0x41, PT ;  /* 0x000000416d00780c */ /* 0x000fc40003f06270 */
[----:B------:R-:W-:Y:S01]  /*3b60*/  LEA.HI.SX32 R6, R6, R87, 0x1b ;  /* 0x0000005706067211 */ /* 0x000fe200078fdaff */
[----:B------:R-:W-:Y:S01]  /*3b70*/  IMAD R121, R123, c[0x0][0x2d4], R5 ;  /* 0x0000b5007b797a24 */ /* 0x000fe200078e0205 */
[C---:B------:R-:W-:Y:S02]  /*3b80*/  ISETP.GE.AND P1, PT, R109.reuse, 0x61, PT ;  /* 0x000000616d00780c */ /* 0x040fe40003f26270 */
[C---:B------:R-:W-:Y:S02]  /*3b90*/  ISETP.GE.AND P2, PT, R109.reuse, 0x81, PT ;  /* 0x000000816d00780c */ /* 0x040fe40003f46270 */
[C---:B------:R-:W-:Y:S02]  /*3ba0*/  ISETP.GE.AND P3, PT, R109.reuse, 0xa1, PT ;  /* 0x000000a16d00780c */ /* 0x040fe40003f66270 */
[C---:B------:R-:W-:Y:S02]  /*3bb0*/  ISETP.GE.AND P4, PT, R109.reuse, 0xc1, PT ;  /* 0x000000c16d00780c */ /* 0x040fe40003f86270 */
[----:B------:R-:W-:Y:S01]  /*3bc0*/  ISETP.GE.AND P5, PT, R109, 0xe1, PT ;  /* 0x000000e16d00780c */ /* 0x000fe20003fa6270 */
[----:B------:R-:W-:Y:S07]  /*3bd0*/  @!P6 BRA `(.L_x_13167) ;  /* 0x000000300000e947 */ /* 0x000fee0003800000 */
[----:B0-----:R-:W-:-:S05]  /*3be0*/  IMAD.WIDE.U32 R4, R123, c[0x0][0x2d0], R14 ;  /* 0x0000b4007b047a25 */ /* 0x001fca00078e000e */
[----:B------:R-:W-:-:S05]  /*3bf0*/  IADD3 R5, R5, R121, RZ ;  /* 0x0000007905057210 */ /* 0x000fca0007ffe0ff */
[----:B-1----:R0:W-:Y:S02]  /*3c00*/  RED.E.ADD.F32.FTZ.RN.STRONG.GPU [R4.64], R7 ;  /* 0x000000070400798e */ /* 0x0021e4000c10e786 */
.L_x_13167:
[----:B0-----:R-:W-:Y:S05]  /*3c10*/  BSYNC B0 ;  /* 0x0000000000007941 */ /* 0x001fea0003800000 */
.L_x_13166:
[----:B-1----:R0:W1:Y:S01]  /*3c20*/  LDS R7, [R6.X4+0x310] ;  /* 0x0003100006077984 */ /* 0x0020620000004800 */
[----:B------:R-:W-:Y:S01]  /*3c30*/  BSSY B0, `(.L_x_13168) ;  /* 0x0000005000007945 */ /* 0x000fe20003800000 */
[----:B------:R-:W-:Y:S05]  /*3c40*/  @!P0 BRA `(.L_x_13169) ;  /* 0x0000003000008947 */ /* 0x000fea0003800000 */
[----:B------:R-:W-:-:S05]  /*3c50*/  IMAD.WIDE.U32 R4, R123, c[0x0][0x2d0], R16 ;  /* 0x0000b4007b047a25 */ /* 0x000fca00078e0010 */
[----:B------:R-:W-:-:S05]  /*3c60*/  IADD3 R5, R121, R5, RZ ;  /* 0x0000000579057210 */ /* 0x000fca0007ffe0ff */
[----:B-1----:R1:W-:Y:S02]  /*3c70*/  RED.E.ADD.F32.FTZ.RN.STRONG.GPU [R4.64], R7 ;  /* 0x000000070400798e */ /* 0x0023e4000c10e786 */
.L_x_13169:
[----:B------:R-:W-:Y:S05]  /*3c80*/  BSYNC B0 ;  /* 0x0000000000007941 */ /* 0x000fea0003800000 */
.L_x_13168:
[----:B-1----:R1:W2:Y:S01]  /*3c90*/  LDS R7, [R71.X4+0x390] ;  /* 0x0003900047077984 */ /* 0x0022a20000004800 */
[----:B------:R-:W-:Y:S01]  /*3ca0*/  BSSY B0, `(.L_x_13170) ;  /* 0x0000005000007945 */ /* 0x000fe20003800000 */
[----:B------:R-:W-:Y:S05]  /*3cb0*/  @!P1 BRA `(.L_x_13171) ;  /* 0x0000003000009947 */ /* 0x000fea0003800000 */
[----:B------:R-:W-:-:S05]  /*3cc0*/  IMAD.WIDE.U32 R4, R123, c[0x0][0x2d0], R18 ;  /* 0x0000b4007b047a25 */ /* 0x000fca00078e0012 */
[----:B------:R-:W-:-:S05]  /*3cd0*/  IADD3 R5, R121, R5, RZ ;  /* 0x0000000579057210 */ /* 0x000fca0007ffe0ff */
[----:B--2---:R2:W-:Y:S02]  /*3ce0*/  RED.E.ADD.F32.FTZ.RN.STRONG.GPU [R4.64], R7 ;  /* 0x000000070400798e */ /* 0x0045e4000c10e786 */
.L_x_13171:
[----:B------:R-:W-:Y:S05]  /*3cf0*/  BSYNC B0 ;  /* 0x0000000000007941 */ /* 0x000fea0003800000 */
.L_x_13170:
[----:B--2---:R2:W3:Y:S01]  /*3d00*/  LDS R7, [R70.X4+0x410] ;  /* 0x0004100046077984 */ /* 0x0044e20000004800 */
[----:B------:R-:W-:Y:S01]  /*3d10*/  BSSY B0, `(.L_x_13172) ;  /* 0x0000005000007945 */ /* 0x000fe20003800000 */
[----:B------:R-:W-:Y:S05]  /*3d20*/  @!P2 BRA `(.L_x_13173) ;  /* 0x000000300000a947 */ /* 0x000fea0003800000 */
[----:B------:R-:W-:-:S05]  /*3d30*/  IMAD.WIDE.U32 R4, R123, c[0x0][0x2d0], R20 ;  /* 0x0000b4007b047a25 */ /* 0x000fca00078e0014 */
[----:B------:R-:W-:-:S05]  /*3d40*/  IADD3 R5, R121, R5, RZ ;  /* 0x0000000579057210 */ /* 0x000fca0007ffe0ff */
[----:B---3--:R3:W-:Y:S02]  /*3d50*/  RED.E.ADD.F32.FTZ.RN.STRONG.GPU [R4.64], R7 ;  /* 0x000000070400798e */ /* 0x0087e4000c10e786 */
.L_x_13173:
[----:B------:R-:W-:Y:S05]  /*3d60*/  BSYNC B0 ;  /* 0x0000000000007941 */ /* 0x000fea0003800000 */
.L_x_13172:
[----:B---3--:R3:W4:Y:S01]  /*3d70*/  LDS R7, [R69.X4+0x490] ;  /* 0x0004900045077984 */ /* 0x0087220000004800 */
[----:B------:R-:W-:Y:S01]  /*3d80*/  BSSY B0, `(.L_x_13174) ;  /* 0x0000005000007945 */ /* 0x000fe20003800000 */
[----:B------:R-:W-:Y:S05]  /*3d90*/  @!P3 BRA `(.L_x_13175) ;  /* 0x000000300000b947 */ /* 0x000fea0003800000 */
[----:B------:R-:W-:-:S05]  /*3da0*/  IMAD.WIDE.U32 R4, R123, c[0x0][0x2d0], R22 ;  /* 0x0000b4007b047a25 */ /* 0x000fca00078e0016 */
[----:B------:R-:W-:-:S05]  /*3db0*/  IADD3 R5, R121, R5, RZ ;  /* 0x0000000579057210 */ /* 0x000fca0007ffe0ff */
[----:B----4-:R4:W-:Y:S02]  /*3dc0*/  RED.E.ADD.F32.FTZ.RN.STRONG.GPU [R4.64], R7 ;  /* 0x000000070400798e */ /* 0x0109e4000c10e786 */
.L_x_13175:
[----:B------:R-:W-:Y:S05]  /*3dd0*/  BSYNC B0 ;  /* 0x0000000000007941 */ /* 0x000fea0003800000 */
.L_x_13174:
[----:B------:R0:W1:Y:S01]  /*3de0*/  LDS R109, [R68.X4+0x510] ;  /* 0x00051000446d7984 */ /* 0x0000620000004800 */
[----:B------:R-:W-:Y:S01]  /*3df0*/  BSSY B0, `(.L_x_13176) ;  /* 0x0000006000007945 */ /* 0x000fe20003800000 */
[----:B----4-:R-:W-:Y:S01]  /*3e00*/  IMAD.WIDE.U32 R4, R123, c[0x0][0x2d0], R26 ;  /* 0x0000b4007b047a25 */ /* 0x010fe200078e001a */
[----:B------:R-:W-:Y:S05]  /*3e10*/  @!P4 BRA `(.L_x_13177) ;  /* 0x000000300000c947 */ /* 0x000fea0003800000 */
[----:B0-----:R-:W-:-:S05]  /*3e20*/  IMAD.WIDE.U32 R6, R123, c[0x0][0x2d0], R24 ;  /* 0x0000b4007b067a25 */ /* 0x001fca00078e0018 */
[----:B------:R-:W-:-:S05]  /*3e30*/  IADD3 R7, R121, R7, RZ ;  /* 0x0000000779077210 */ /* 0x000fca0007ffe0ff */
[----:B-1----:R0:W-:Y:S02]  /*3e40*/  RED.E.ADD.F32.FTZ.RN.STRONG.GPU [R6.64], R109 ;  /* 0x0000006d0600798e */ /* 0x0021e4000c10e786 */
.L_x_13177:
[----:B------:R-:W-:Y:S05]  /*3e50*/  BSYNC B0 ;  /* 0x0000000000007941 */ /* 0x000fea0003800000 */
.L_x_13176:
[----:B0-----:R0:W4:Y:S01]  /*3e60*/  LDS R7, [R67.X4+0x590] ;  /* 0x0005900043077984 */ /* 0x0011220000004800 */
[----:B------:R-:W-:Y:S01]  /*3e70*/  BSSY B0, `(.L_x_13178) ;  /* 0x0000004000007945 */ /* 0x000fe20003800000 */
[----:B------:R-:W-:Y:S05]  /*3e80*/  @!P5 BRA `(.L_x_13179) ;  /* 0x000000200000d947 */ /* 0x000fea0003800000 */
[----:B------:R-:W-:-:S05]  /*3e90*/  IADD3 R5, R121, R5, RZ ;  /* 0x0000000579057210 */ /* 0x000fca0007ffe0ff */
[----:B----4-:R4:W-:Y:S02]  /*3ea0*/  RED.E.ADD.F32.FTZ.RN.STRONG.GPU [R4.64], R7 ;  /* 0x000000070400798e */ /* 0x0109e4000c10e786 */
.L_x_13179:
[----:B------:R-:W-:Y:S05]  /*3eb0*/  BSYNC B0 ;  /* 0x0000000000007941 */ /* 0x000fea0003800000 */
.L_x_13178:
[----:B------:R-:W5:Y:S01]  /*3ec0*/  SHFL.DOWN PT, R116, R111, 0x1, 0x1f ;  /* 0x08201f006f747f89 */ /* 0x000f6200000e0000 */
[----:B------:R-:W-:Y:S01]  /*3ed0*/  ISETP.GT.AND P0, PT, R75, 0x1e, PT ;  /* 0x0000001e4b00780c */ /* 0x000fe20003f04270 */
[----:B------:R-:W-:Y:S01]  /*3ee0*/  BSSY B0, `(.L_x_13180) ;  /* 0x0000063000007945 */ /* 0x000fe20003800000 */
[----:B----4-:R-:W-:Y:S01]  /*3ef0*/  MOV R5, R111 ;  /* 0x0000006f00057202 */ /* 0x010fe20000000f00 */
[----:B------:R-:W4:Y:S01]  /*3f00*/  SHFL.DOWN PT, R121, R108, 0x1, 0x1f ;  /* 0x08201f006c797f89 */ /* 0x000f2200000e0000 */
[----:B------:R-:W-:Y:S01]  /*3f10*/  MOV R6, R108 ;  /* 0x0000006c00067202 */ /* 0x000fe20000000f00 */
[----:B------:R-:W-:Y:S01]  /*3f20*/  FADD.FTZ R43, R114, R43 ;  /* 0x0000002b722b7221 */ /* 0x000fe20000010000 */
[----:B------:R-:W-:Y:S01]  /*3f30*/  MOV R7, R107 ;  /* 0x0000006b00077202 */ /* 0x000fe20000000f00 */
[----:B------:R-:W0:Y:S01]  /*3f40*/  SHFL.DOWN PT, R120, R107, 0x1, 0x1f ;  /* 0x08201f006b787f89 */ /* 0x000e2200000e0000 */
[----:B------:R-:W-:Y:S01]  /*3f50*/  MOV R4, R98 ;  /* 0x0000006200047202 */ /* 0x000fe20000000f00 */
[----:B------:R-:W-:Y:S01]  /*3f60*/  FADD.FTZ R48, R105, R48 ;  /* 0x0000003069307221 */ /* 0x000fe20000010000 */
[----:B------:R-:W-:Y:S01]  /*3f70*/  ISETP.NE.AND P1, PT, R75, RZ, PT ;  /* 0x000000ff4b00720c */ /* 0x000fe20003f25270 */
[----:B-1----:R-:W1:Y:S01]  /*3f80*/  SHFL.DOWN PT, R109, R98, 0x1, 0x1f ;  /* 0x08201f00626d7f89 */ /* 0x002e6200000e0000 */
[----:B------:R-:W-:Y:S01]  /*3f90*/  ISETP.NE.AND P2, PT, R87, RZ, PT ;  /* 0x000000ff5700720c */ /* 0x000fe20003f45270 */
[----:B------:R-:W-:-:S02]  /*3fa0*/  FADD.FTZ R45, R112, R45 ;  /* 0x0000002d702d7221 */ /* 0x000fc40000010000 */
[----:B------:R-:W-:Y:S02]  /*3fb0*/  FADD.FTZ R50, R103, R50 ;  /* 0x0000003267327221 */ /* 0x000fe40000010000 */
[----:B-----5:R-:W-:Y:S02]  /*3fc0*/  @!P0 FADD.FTZ R5, R5, R116 ;  /* 0x0000007405058221 */ /* 0x020fe40000010000 */
[----:B----4-:R-:W-:-:S03]  /*3fd0*/  @!P0 FADD.FTZ R6, R6, R121 ;  /* 0x0000007906068221 */ /* 0x010fc60000010000 */
[----:B------:R-:W4:Y:S01]  /*3fe0*/  SHFL.DOWN PT, R108, R5, 0x2, 0x1f ;  /* 0x08401f00056c7f89 */ /* 0x000f2200000e0000 */
[----:B0-----:R-:W-:Y:S02]  /*3ff0*/  @!P0 FADD.FTZ R7, R7, R120 ;  /* 0x0000007807078221 */ /* 0x001fe40000010000 */
[----:B-1----:R-:W-:-:S03]  /*4000*/  @!P0 FADD.FTZ R4, R4, R109 ;  /* 0x0000006d04048221 */ /* 0x002fc60000010000 */
[----:B------:R-:W0:Y:S01]  /*4010*/  SHFL.DOWN PT, R98, R7, 0x2, 0x1f ;  /* 0x08401f0007627f89 */ /* 0x000e2200000e0000 */
[----:B------:R-:W-:-:S03]  /*4020*/  ISETP.GT.AND P0, PT, R75, 0x1d, PT ;  /* 0x0000001d4b00780c */ /* 0x000fc60003f04270 */
[----:B------:R-:W1:Y:S04]  /*4030*/  SHFL.DOWN PT, R109, R6, 0x2, 0x1f ;  /* 0x08401f00066d7f89 */ /* 0x000e6800000e0000 */
[----:B------:R-:W5:Y:S06]  /*4040*/  SHFL.DOWN PT, R107, R4, 0x2, 0x1f ;  /* 0x08401f00046b7f89 */ /* 0x000f6c00000e0000 */
[----:B----4-:R-:W-:-:S02]  /*4050*/  @!P0 FADD.FTZ R5, R5, R108 ;  /* 0x0000006c05058221 */ /* 0x010fc40000010000 */
[----:B0-----:R-:W-:-:S03]  /*4060*/  @!P0 FADD.FTZ R7, R7, R98 ;  /* 0x0000006207078221 */ /* 0x001fc60000010000 */
[----:B------:R-:W0:Y:S01]  /*4070*/  SHFL.DOWN PT, R98, R5, 0x4, 0x1f ;  /* 0x08801f0005627f89 */ /* 0x000e2200000e0000 */
[----:B-1----:R-:W-:-:S03]  /*4080*/  @!P0 FADD.FTZ R6, R6, R109 ;  /* 0x0000006d06068221 */ /* 0x002fc60000010000 */
[----:B------:R-:W1:Y:S01]  /*4090*/  SHFL.DOWN PT, R108, R7, 0x4, 0x1f ;  /* 0x08801f00076c7f89 */ /* 0x000e6200000e0000 */
[----:B-----5:R-:W-:Y:S01]  /*40a0*/  @!P0 FADD.FTZ R4, R4, R107 ;  /* 0x0000006b04048221 */ /* 0x020fe20000010000 */
[----:B------:R-:W-:Y:S02]  /*40b0*/  ISETP.GT.AND P0, PT, R75, 0x1b, PT ;  /* 0x0000001b4b00780c */ /* 0x000fe40003f04270 */
[----:B------:R-:W4:Y:S04]  /*40c0*/  SHFL.DOWN PT, R109, R6, 0x4, 0x1f ;  /* 0x08801f00066d7f89 */ /* 0x000f2800000e0000 */
[----:B------:R-:W5:Y:S07]  /*40d0*/  SHFL.DOWN PT, R107, R4, 0x4, 0x1f ;  /* 0x08801f00046b7f89 */ /* 0x000f6e00000e0000 */
[----:B0-----:R-:W-:-:S02]  /*40e0*/  @!P0 FADD.FTZ R5, R5, R98 ;  /* 0x0000006205058221 */ /* 0x001fc40000010000 */
[----:B-1----:R-:W-:-:S03]  /*40f0*/  @!P0 FADD.FTZ R7, R7, R108 ;  /* 0x0000006c07078221 */ /* 0x002fc60000010000 */
[----:B------:R-:W0:Y:S01]  /*4100*/  SHFL.DOWN PT, R98, R5, 0x8, 0x1f ;  /* 0x09001f0005627f89 */ /* 0x000e2200000e0000 */
[----:B----4-:R-:W-:-:S03]  /*4110*/  @!P0 FADD.FTZ R6, R6, R109 ;  /* 0x0000006d06068221 */ /* 0x010fc60000010000 */
[----:B------:R-:W1:Y:S01]  /*4120*/  SHFL.DOWN PT, R108, R7, 0x8, 0x1f ;  /* 0x09001f00076c7f89 */ /* 0x000e6200000e0000 */
[----:B-----5:R-:W-:-:S03]  /*4130*/  @!P0 FADD.FTZ R4, R4, R107 ;  /* 0x0000006b04048221 */ /* 0x020fc60000010000 */
[----:B------:R-:W4:Y:S01]  /*4140*/  SHFL.DOWN PT, R109, R6, 0x8, 0x1f ;  /* 0x09001f00066d7f89 */ /* 0x000f2200000e0000 */
[----:B------:R-:W-:-:S03]  /*4150*/  ISETP.GT.AND P0, PT, R75, 0x17, PT ;  /* 0x000000174b00780c */ /* 0x000fc60003f04270 */
[----:B------:R-:W5:Y:S10]  /*4160*/  SHFL.DOWN PT, R107, R4, 0x8, 0x1f ;  /* 0x09001f00046b7f89 */ /* 0x000f7400000e0000 */
[----:B0-----:R-:W-:-:S02]  /*4170*/  @!P0 FADD.FTZ R5, R5, R98 ;  /* 0x0000006205058221 */ /* 0x001fc40000010000 */
[----:B------:R-:W-:Y:S02]  /*4180*/  FMUL.FTZ R98, R29, R30 ;  /* 0x0000001e1d627220 */ /* 0x000fe40000410000 */
[----:B-1----:R-:W-:Y:S02]  /*4190*/  @!P0 FADD.FTZ R7, R7, R108 ;  /* 0x0000006c07078221 */ /* 0x002fe40000010000 */
[-C--:B------:R-:W-:Y:S01]  /*41a0*/  FFMA.FTZ R98, R28, R31.reuse, -R98 ;  /* 0x0000001f1c627223 */ /* 0x080fe20000010862 */
[----:B------:R-:W0:Y:S01]  /*41b0*/  SHFL.DOWN PT, R108, R5, 0x10, 0x1f ;  /* 0x0a001f00056c7f89 */ /* 0x000e2200000e0000 */
[----:B----4-:R-:W-:Y:S02]  /*41c0*/  @!P0 FADD.FTZ R6, R6, R109 ;  /* 0x0000006d06068221 */ /* 0x010fe40000010000 */
[----:B------:R-:W-:Y:S01]  /*41d0*/  FMUL.FTZ R31, R29, R31 ;  /* 0x0000001f1d1f7220 */ /* 0x000fe20000410000 */
[----:B------:R-:W-:Y:S01]  /*41e0*/  SHFL.DOWN PT, R116, R7, 0x10, 0x1f ;  /* 0x0a001f0007747f89 */ /* 0x000fe200000e0000 */
[----:B-----5:R-:W-:Y:S01]  /*41f0*/  @!P0 FADD.FTZ R4, R4, R107 ;  /* 0x0000006b04048221 */ /* 0x020fe20000010000 */
[----:B------:R-:W-:Y:S01]  /*4200*/  ISETP.GT.AND P0, PT, R75, 0xf, PT ;  /* 0x0000000f4b00780c */ /* 0x000fe20003f04270 */
[----:B------:R-:W-:Y:S01]  /*4210*/  FMUL.FTZ R107, R37, R98 ;  /* 0x00000062256b7220 */ /* 0x000fe20000410000 */
[----:B------:R-:W1:Y:S01]  /*4220*/  SHFL.DOWN PT, R111, R6, 0x10, 0x1f ;  /* 0x0a001f00066f7f89 */ /* 0x000e6200000e0000 */
[----:B------:R-:W-:-:S02]  /*4230*/  FFMA.FTZ R98, R28, R30, R31 ;  /* 0x0000001e1c627223 */ /* 0x000fc4000001001f */
[----:B------:R-:W-:Y:S01]  /*4240*/  FMUL.FTZ R37, R29, R32 ;  /* 0x000000201d257220 */ /* 0x000fe20000410000 */
[----:B------:R-:W4:Y:S01]  /*4250*/  SHFL.DOWN PT, R109, R4, 0x10, 0x1f ;  /* 0x0a001f00046d7f89 */ /* 0x000f2200000e0000 */
[----:B------:R-:W-:Y:S02]  /*4260*/  FFMA.FTZ R107, R119, R98, R107 ;  /* 0x00000062776b7223 */ /* 0x000fe4000001006b */
[----:B------:R-:W-:Y:S02]  /*4270*/  FMUL.FTZ R31, R29, R100 ;  /* 0x000000641d1f7220 */ /* 0x000fe40000410000 */
[----:B------:R-:W-:Y:S02]  /*4280*/  FFMA.FTZ R107, R95, R30, R107 ;  /* 0x0000001e5f6b7223 */ /* 0x000fe4000001006b */
[----:B------:R-:W-:Y:S02]  /*4290*/  FMUL.FTZ R30, R29, R113 ;  /* 0x000000711d1e7220 */ /* 0x000fe40000410000 */
[----:B------:R-:W-:-:S02]  /*42a0*/  FFMA.FTZ R37, R28, R33, -R37 ;  /* 0x000000211c257223 */ /* 0x000fc40000010825 */
[CC--:B------:R-:W-:Y:S02]  /*42b0*/  FFMA.FTZ R98, R28.reuse, R110.reuse, -R31 ;  /* 0x0000006e1c627223 */ /* 0x0c0fe4000001081f */
[C---:B------:R-:W-:Y:S02]  /*42c0*/  FMUL.FTZ R33, R29.reuse, R33 ;  /* 0x000000211d217220 */ /* 0x040fe40000410000 */
[C---:B------:R-:W-:Y:S02]  /*42d0*/  FMUL.FTZ R31, R29.reuse, R110 ;  /* 0x0000006e1d1f7220 */ /* 0x040fe40000410000 */
[-C--:B------:R-:W-:Y:S02]  /*42e0*/  FMUL.FTZ R29, R29, R115.reuse ;  /* 0x000000731d1d7220 */ /* 0x080fe40000410000 */
[----:B------:R-:W-:Y:S02]  /*42f0*/  FFMA.FTZ R115, R28, R115, -R30 ;  /* 0x000000731c737223 */ /* 0x000fe4000001081e */
        /* <DEDUP_REMOVED lines=8> */
[----:B------:R-:W-:Y:S02]  /*4380*/  @!P0 FADD.FTZ R7, R7, R116 ;  /* 0x0000007407078221 */ /* 0x000fe40000010000 */
[----:B----4-:R-:W-:Y:S02]  /*4390*/  @!P0 FADD.FTZ R4, R4, R109 ;  /* 0x0000006d04048221 */ /* 0x010fe40000010000 */
        /* <DEDUP_REMOVED lines=23> */
.L_x_13181:
[----:B0-----:R-:W-:Y:S05]  /*4510*/  BSYNC B0 ;  /* 0x0000000000007941 */ /* 0x001fea0003800000 */
.L_x_13180:
[----:B------:R-:W-:Y:S02]  /*4520*/  IADD3 R41, R41, 0x1, RZ ;  /* 0x0000000129297810 */ /* 0x000fe40007ffe0ff */
[----:B------:R-:W-:-:S02]  /*4530*/  IADD3 R44, P1, R44, 0x1, RZ ;  /* 0x000000012c2c7810 */ /* 0x000fc40007f3e0ff */
[----:B------:R-:W-:Y:S02]  /*4540*/  ISETP.GE.AND P0, PT, R41, c[0x0][0x16c], PT ;  /* 0x00005b0029007a0c */ /* 0x000fe40003f06270 */
[----:B------:R-:W-:-:S11]  /*4550*/  IADD3.X R39, RZ, R39, RZ, P1, !PT ;  /* 0x00000027ff277210 */ /* 0x000fd60000ffe4ff */
[----:B------:R-:W-:Y:S01]  /*4560*/  @P0 CALL.REL.NOINC `(.L_x_13151) ;  /* 0x0000001000000944 */ /* 0x000fe20003c00000 */
[----:B------:R-:W-:Y:S05]  /*4570*/  BRA `(.L_x_13182) ;  /* 0xffffcc6000007947 */ /* 0x000fea000383ffff */
.L_x_13151:
[----:B------:R-:W-:Y:S01]  /*4580*/  BAR.SYNC.DEFER_BLOCKING 0x0 ;  /* 0x0000000000007b1d */ /* 0x000fe20000010000 */
[----:B------:R-:W-:Y:S01]  /*4590*/  ISETP.NE.AND P3, PT, R87, RZ, PT ;  /* 0x000000ff5700720c */ /* 0x000fe20003f65270 */
[----:B------:R-:W-:Y:S01]  /*45a0*/  IMAD R6, R90, c[0x0][0x2d8], RZ ;  /* 0x0000b6005a067a24 */ /* 0x000fe200078e02ff */
[----:B------:R-:W-:Y:S01]  /*45b0*/  F2FP.PACK_AB R42, R45, R50 ;  /* 0x000000322d2a723e */ /* 0x000fe200000000ff */
[----:B------:R-:W-:Y:S01]  /*45c0*/  IMAD.WIDE.U32 R4, R91, c[0x0][0x2d8], RZ ;  /* 0x0000b6005b047a25 */ /* 0x000fe200078e00ff */
[----:B------:R-:W-:Y:S01]  /*45d0*/  F2FP.PACK_AB R43, R43, R48 ;  /* 0x000000302b2b723e */ /* 0x000fe200000000ff */
[----:B------:R-:W-:Y:S01]  /*45e0*/  BSSY B0, `(.L_x_13183) ;  /* 0x000002d000007945 */ /* 0x000fe20003800000 */
[----:B------:R-:W-:Y:S01]  /*45f0*/  SHF.L.U32 R20, R75, 0x1, RZ ;  /* 0x000000014b147819 */ /* 0x000fe200000006ff */
[----:B------:R-:W-:Y:S01]  /*4600*/  IMAD R15, R91, c[0x0][0x2dc], R6 ;  /* 0x0000b7005b0f7a24 */ /* 0x000fe200078e0206 */
[----:B------:R-:W-:Y:S01]  /*4610*/  IADD3 R33, R74, -c[0x0][0x174], RZ ;  /* 0x80005d004a217a10 */ /* 0x000fe20007ffe0ff */
[----:B------:R-:W-:Y:S01]  /*4620*/  IMAD R7, R93, c[0x0][0x2e0], RZ ;  /* 0x0000b8005d077a24 */ /* 0x000fe200078e02ff */
[----:B------:R-:W-:-:S02]  /*4630*/  LOP3.LUT R37, R73, 0x20, RZ, 0xfc, !PT ;  /* 0x0000002049257812 */ /* 0x000fc400078efcff */
[----:B------:R-:W-:Y:S01]  /*4640*/  IADD3 R5, R5, R15, RZ ;  /* 0x0000000f05057210 */ /* 0x000fe20007ffe0ff */
[----:B------:R-:W-:Y:S01]  /*4650*/  IMAD R33, R33, -0x80, RZ ;  /* 0xffffff8021217824 */ /* 0x000fe200078e02ff */
[C---:B------:R-:W-:Y:S01]  /*4660*/  LOP3.LUT R39, R73.reuse, 0x40, RZ, 0xfc, !PT ;  /* 0x0000004049277812 */ /* 0x040fe200078efcff */
[C---:B------:R-:W-:Y:S01]  /*4670*/  IMAD R7, R96.reuse, c[0x0][0x2e4], R7 ;  /* 0x0000b90060077a24 */ /* 0x040fe200078e0207 */
[----:B------:R-:W-:Y:S01]  /*4680*/  LOP3.LUT R41, R73, 0x60, RZ, 0xfc, !PT ;  /* 0x0000006049297812 */ /* 0x000fe200078efcff */
[----:B------:R-:W-:Y:S01]  /*4690*/  IMAD.WIDE.U32 R4, R96, c[0x0][0x2e0], R4 ;  /* 0x0000b80060047a25 */ /* 0x000fe200078e0004 */
[----:B------:R-:W-:Y:S02]  /*46a0*/  SHF.R.S32.HI R35, RZ, 0x1f, R33 ;  /* 0x0000001fff237819 */ /* 0x000fe40000011421 */
[----:B------:R-:W-:Y:S02]  /*46b0*/  SHF.R.S32.HI R18, RZ, 0x1f, R73 ;  /* 0x0000001fff127819 */ /* 0x000fe40000011449 */
[----:B------:R-:W-:Y:S01]  /*46c0*/  IADD3 R6, P0, R33, R4, RZ ;  /* 0x0000000421067210 */ /* 0x000fe20007f1e0ff */
[----:B------:R-:W-:Y:S01]  /*46d0*/  STS.64 [R57], R42 ;  /* 0x0000002a39007388 */ /* 0x000fe20000000a00 */
[----:B------:R-:W-:-:S06]  /*46e0*/  NOP ;  /* 0x0000000000007918 */ /* 0x000fcc0000000000 */
[----:B------:R-:W-:Y:S01]  /*46f0*/  LDS.U16 R19, [R20] ;  /* 0x0000000014137984 */ /* 0x000fe20000000400 */
[----:B------:R-:W-:Y:S02]  /*4700*/  LEA R17, P5, R73, c[0x0][0x330], 0x1 ;  /* 0x0000cc0049117a11 */ /* 0x000fe400078a08ff */
[----:B------:R-:W-:Y:S01]  /*4710*/  IADD3.X R5, R35, R7, R5, P0, !PT ;  /* 0x0000000723057210 */ /* 0x000fe200007fe405 */
[----:B------:R-:W-:Y:S01]  /*4720*/  LDS.U16 R21, [R20+0x40] ;  /* 0x0000400014157984 */ /* 0x000fe20000000400 */
[----:B------:R-:W-:-:S03]  /*4730*/  LEA R16, P6, R6, R17, 0x1 ;  /* 0x0000001106107211 */ /* 0x000fc600078c08ff */
        /* <DEDUP_REMOVED lines=8> */
[----:B------:R-:W-:Y:S02]  /*47c0*/  ISETP.GE.AND P0, PT, R41, R0, PT ;  /* 0x000000002900720c */ /* 0x000fe40003f06270 */
[C---:B------:R-:W-:Y:S02]  /*47d0*/  LEA.HI.X R0, R73.reuse, c[0x0][0x334], R18, 0x1, P5 ;  /* 0x0000cd0049007a11 */ /* 0x040fe400028f0c12 */
        /* <DEDUP_REMOVED lines=13> */
.L_x_13184:
[----:B------:R-:W-:Y:S05]  /*48b0*/  BSYNC B0 ;  /* 0x0000000000007941 */ /* 0x000fea0003800000 */
.L_x_13183:
        /* <DEDUP_REMOVED lines=8> */
[----:B------:R0:W-:Y:S01]  /*4940*/  @!P0 STG.E.U16 [R16.64+-0x40], R25 ;  /* 0xffffc01910008986 */ /* 0x0001e2000c101506 */
[----:B------:R-:W-:Y:S02]  /*4950*/  IMAD R15, R91, c[0x0][0x2fc], R14 ;  /* 0x0000bf005b0f7a24 */ /* 0x000fe400078e020e */
[----:B------:R-:W-:Y:S01]  /*4960*/  FADD.FTZ R49, R52, R49 ;  /* 0x0000003134317221 */ /* 0x000fe20000010000 */
[----:B------:R-:W-:Y:S03]  /*4970*/  BAR.SYNC.DEFER_BLOCKING 0x0 ;  /* 0x0000000000007b1d */ /* 0x000fe60000010000 */
[----:B------:R-:W-:Y:S01]  /*4980*/  FADD.FTZ R86, R49, R54 ;  /* 0x0000003631567221 */ /* 0x000fe20000010000 */
[----:B0-----:R-:W-:-:S04]  /*4990*/  IADD3 R16, P1, R73, -0x60, RZ ;  /* 0xffffffa049107810 */ /* 0x001fc80007f3e0ff */
[----:B------:R-:W-:Y:S01]  /*49a0*/  IADD3.X R17, R18, -0x1, RZ, P1, !PT ;  /* 0xffffffff12117810 */ /* 0x000fe20000ffe4ff */
[----:B------:R0:W-:Y:S01]  /*49b0*/  STS.64 [R57], R6 ;  /* 0x0000000639007388 */ /* 0x0001e20000000a00 */
        /* <DEDUP_REMOVED lines=21> */
.L_x_13186:
[----:B------:R-:W-:Y:S05]  /*4b10*/  BSYNC B0 ;  /* 0x0000000000007941 */ /* 0x000fea0003800000 */
.L_x_13185:
[----:B------:R-:W-:Y:S01]  /*4b20*/  MOV R4, R6 ;  /* 0x0000000600047202 */ /* 0x000fe20000000f00 */
[----:B------:R-:W-:Y:S01]  /*4b30*/  IMAD R7, R93, c[0x0][0x300], RZ ;  /* 0x0000c0005d077a24 */ /* 0x000fe200078e02ff */
[----:B------:R-:W-:Y:S02]  /*4b40*/  MOV R5, R21 ;  /* 0x0000001500057202 */ /* 0x000fe40000000f00 */
[-C--:B------:R-:W-:Y:S01]  /*4b50*/  ISETP.GE.AND P0, PT, R37, R0.reuse, PT ;  /* 0x000000002500720c */ /* 0x080fe20003f06270 */
[----:B0-----:R-:W-:Y:S01]  /*4b60*/  IMAD R14, R96, c[0x0][0x304], R7 ;  /* 0x0000c100600e7a24 */ /* 0x001fe200078e0207 */
[----:B------:R-:W-:Y:S01]  /*4b70*/  LEA R6, P4, R16, c[0x0][0x340], 0x1 ;  /* 0x0000d00010067a11 */ /* 0x000fe200078808ff */
[----:B------:R-:W-:Y:S01]  /*4b80*/  IMAD.WIDE.U32 R4, R96, c[0x0][0x300], R4 ;  /* 0x0000c00060047a25 */ /* 0x000fe200078e0004 */
[-C--:B------:R-:W-:Y:S02]  /*4b90*/  ISETP.GE.AND P1, PT, R39, R0.reuse, PT ;  /* 0x000000002700720c */ /* 0x080fe40003f26270 */
[----:B------:R-:W-:-:S02]  /*4ba0*/  ISETP.GE.AND P2, PT, R41, R0, PT ;  /* 0x000000002900720c */ /* 0x000fc40003f46270 */
[----:B------:R-:W-:Y:S02]  /*4bb0*/  IADD3 R7, P3, R33, R4, RZ ;  /* 0x0000000421077210 */ /* 0x000fe40007f7e0ff */
[----:B------:R-:W-:Y:S02]  /*4bc0*/  LEA.HI.X R0, R16, c[0x0][0x344], R17, 0x1, P4 ;  /* 0x0000d10010007a11 */ /* 0x000fe400020f0c11 */
[----:B------:R-:W-:Y:S02]  /*4bd0*/  IADD3.X R5, R35, R14, R5, P3, !PT ;  /* 0x0000000e23057210 */ /* 0x000fe40001ffe405 */
[C---:B------:R-:W-:Y:S02]  /*4be0*/  LEA R4, P3, R7.reuse, R6, 0x1 ;  /* 0x0000000607047211 */ /* 0x040fe400078608ff */
[----:B------:R-:W-:Y:S02]  /*4bf0*/  IADD3 R82, P4, R82, -0x100, RZ ;  /* 0xffffff0052527810 */ /* 0x000fe40007f9e0ff */
[----:B------:R-:W-:-:S02]  /*4c00*/  LEA.HI.X R5, R7, R0, R5, 0x1, P3 ;  /* 0x0000000007057211 */ /* 0x000fc400018f0c05 */
[----:B------:R-:W-:Y:S02]  /*4c10*/  IADD3 R80, P3, R80, -0x100, RZ ;  /* 0xffffff0050507810 */ /* 0x000fe40007f7e0ff */
[----:B------:R-:W-:Y:S01]  /*4c20*/  IADD3 R74, R74, 0x1, RZ ;  /* 0x000000014a4a7810 */ /* 0x000fe20007ffe0ff */
[----:B------:R0:W-:Y:S01]  /*4c30*/  @!P0 STG.E.U16 [R4.64], R27 ;  /* 0x0000001b04008986 */ /* 0x0001e2000c101506 */
[----:B------:R-:W-:Y:S02]  /*4c40*/  ISETP.GT.AND P0, PT, R104, 0x1, PT ;  /* 0x000000016800780c */ /* 0x000fe40003f04270 */
[----:B------:R-:W-:Y:S01]  /*4c50*/  IADD3.X R81, R81, -0x1, RZ, P3, !PT ;  /* 0xffffffff51517810 */ /* 0x000fe20001ffe4ff */
[----:B------:R0:W-:Y:S01]  /*4c60*/  @!P1 STG.E.U16 [R4.64+0x40], R29 ;  /* 0x0000401d04009986 */ /* 0x0001e2000c101506 */
[----:B------:R-:W-:Y:S02]  /*4c70*/  IADD3 R79, P1, R79, -0x200, RZ ;  /* 0xfffffe004f4f7810 */ /* 0x000fe40007f3e0ff */
[----:B------:R-:W-:Y:S01]  /*4c80*/  IADD3.X R83, R83, -0x1, RZ, P4, !PT ;  /* 0xffffffff53537810 */ /* 0x000fe200027fe4ff */
[----:B------:R0:W-:Y:S01]  /*4c90*/  @!P2 STG.E.U16 [R4.64+0x80], R31 ;  /* 0x0000801f0400a986 */ /* 0x0001e2000c101506 */
[----:B------:R-:W-:-:S02]  /*4ca0*/  IADD3 R84, P2, R84, -0x100, RZ ;  /* 0xffffff0054547810 */ /* 0x000fc40007f5e0ff */
[----:B------:R-:W-:Y:S02]  /*4cb0*/  IADD3.X R78, R78, -0x1, RZ, P1, !PT ;  /* 0xffffffff4e4e7810 */ /* 0x000fe40000ffe4ff */
[----:B------:R-:W-:Y:S01]  /*4cc0*/  IADD3.X R85, R85, -0x1, RZ, P2, !PT ;  /* 0xffffffff55557810 */ /* 0x000fe200017fe4ff */
[----:B------:R-:W-:Y:S01]  /*4cd0*/  @!P0 CALL.REL.NOINC `(.L_x_13150) ;  /* 0x0000001000008944 */ /* 0x000fe20003c00000 */
[----:B------:R-:W-:Y:S05]  /*4ce0*/  BRA `(.L_x_13187) ;  /* 0xffffbc2000007947 */ /* 0x000fea000383ffff */
.L_x_13150:
[----:B------:R-:W-:Y:S02]  /*4cf0*/  ISETP.NE.U32.AND P0, PT, RZ, c[0x0][0x328], PT ;  /* 0x0000ca00ff007a0c */ /* 0x000fe40003f05070 */
[----:B------:R-:W-:Y:S02]  /*4d00*/  ISETP.NE.U32.AND P2, PT, RZ, c[0x0][0x348], PT ;  /* 0x0000d200ff007a0c */ /* 0x000fe40003f45070 */
[----:B------:R-:W-:Y:S02]  /*4d10*/  ISETP.NE.AND.EX P1, PT, RZ, c[0x0][0x32c], PT, P0 ;  /* 0x0000cb00ff007a0c */ /* 0x000fe40003f25300 */
[----:B------:R-:W-:-:S11]  /*4d20*/  ISETP.NE.AND.EX P0, PT, RZ, c[0x0][0x34c], PT, P2 ;  /* 0x0000d300ff007a0c */ /* 0x000fd60003f05320 */
[----:B------:R-:W-:Y:S05]  /*4d30*/  @!P1 BRA `(.L_x_13188) ;  /* 0x0000014000009947 */ /* 0x000fea0003800000 */
[----:B------:R-:W1:Y:S01]  /*4d40*/  SHFL.DOWN P1, R0, R89, 0x1, 0x1f ;  /* 0x08201f0059007f89 */ /* 0x000e620000020000 */
[----:B------:R-:W-:Y:S03]  /*4d50*/  BSSY B0, `(.L_x_13188) ;  /* 0x0000012000007945 */ /* 0x000fe60003800000 */
[----:B------:R-:W4:Y:S01]  /*4d60*/  S2R R10, SR_LANEID ;  /* 0x00000000000a7919 */ /* 0x000f220000000000 */
[----:B-1----:R-:W-:Y:S01]  /*4d70*/  @P1 FADD R0, R0, R89 ;  /* 0x0000005900001221 */ /* 0x002fe20000000000 */
[----:B----4-:R-:W-:-:S04]  /*4d80*/  ISETP.NE.AND P2, PT, R10, RZ, PT ;  /* 0x000000ff0a00720c */ /* 0x010fc80003f45270 */
        /* <DEDUP_REMOVED lines=14> */
.L_x_13189:
[----:B0-----:R-:W-:Y:S05]  /*4e70*/  BSYNC B0 ;  /* 0x0000000000007941 */ /* 0x001fea0003800000 */
.L_x_13188:
[----:B------:R-:W-:Y:S01]  /*4e80*/  BSSY B0, `(.L_x_13190) ;  /* 0x0000018000007945 */ /* 0x000fe20003800000 */
[----:B------:R-:W-:Y:S05]  /*4e90*/  @!P0 BRA `(.L_x_13191) ;  /* 0x0000015000008947 */ /* 0x000fea0003800000 */
[----:B------:R-:W-:Y:S06]  /*4ea0*/  BAR.SYNC.DEFER_BLOCKING 0x0 ;  /* 0x0000000000007b1d */ /* 0x000fec0000010000 */
[----:B0-----:R-:W0:Y:S04]  /*4eb0*/  SHFL.DOWN P0, R5, R86, 0x1, 0x1f ;  /* 0x08201f0056057f89 */ /* 0x001e280000000000 */
[----:B------:R-:W1:Y:S04]  /*4ec0*/  S2R R6, SR_LANEID ;  /* 0x0000000000067919 */ /* 0x000e680000000000 */
[----:B------:R-:W4:Y:S01]  /*4ed0*/  S2R R13, SR_TID.X ;  /* 0x00000000000d7919 */ /* 0x000f220000002100 */
        /* <DEDUP_REMOVED lines=17> */
.L_x_13191:
[----:B------:R-:W1:Y:S02]  /*4ff0*/  S2R R13, SR_TID.X ;  /* 0x00000000000d7919 */ /* 0x000e640000002100 */
.L_x_13192:
[----:B0-----:R-:W-:Y:S05]  /*5000*/  BSYNC B0 ;  /* 0x0000000000007941 */ /* 0x001fea0003800000 */
.L_x_13190:
        /* <DEDUP_REMOVED lines=10> */
.L_x_13193:
[----:B0-----:R-:W0:Y:S01]  /*50b0*/  LDS.64 R14, [R13.X8+0x2b80] ;  /* 0x002b80000d0e7984 */ /* 0x001e220000008a00 */
[----:B------:R-:W-:Y:S01]  /*50c0*/  SHF.R.S32.HI R0, RZ, 0x1f, R13 ;  /* 0x0000001fff007819 */ /* 0x000fe2000001140d */
[----:B------:R-:W-:Y:S01]  /*50d0*/  YIELD ;  /* 0x0000000000007946 */ /* 0x000fe20003800000 */
[----:B------:R-:W-:Y:S01]  /*50e0*/  MOV R2, R96 ;  /* 0x0000006000027202 */ /* 0x000fe20000000f00 */
[----:B------:R1:W4:Y:S01]  /*50f0*/  LDS.64 R16, [R13.X8+0x3380] ;  /* 0x003380000d107984 */ /* 0x0003220000008a00 */
        /* <DEDUP_REMOVED lines=19> */
[----:B----4-:R0:W-:Y:S04]  /*5230*/  RED.E.ADD.F32.FTZ.RN.STRONG.GPU [R4.64], R16 ;  /* 0x000000100400798e */ /* 0x0101e8000c10e786 */
[----:B------:R0:W-:Y:S01]  /*5240*/  RED.E.ADD.F32.FTZ.RN.STRONG.GPU [R4.64+0x4], R17 ;  /* 0x000004110400798e */ /* 0x0001e2000c10e786 */
[----:B------:R-:W-:Y:S05]  /*5250*/  @!P0 BRA `(.L_x_13193) ;  /* 0xfffffe5000008947 */ /* 0x000fea000383ffff */
[----:B------:R-:W-:Y:S05]  /*5260*/  EXIT ;  /* 0x000000000000794d */ /* 0x000fea0003800000 */
.L_x_13194:
        /* <DEDUP_REMOVED lines=9> */
.L_x_14756:


//--------------------- .text._Z25selective_scan_bwd_kernelI32Selective_Scan_bwd_kernel_traitsILi32ELi4ELb0ELb0ELb1ELb0ELb1EN3c104HalfENS1_7complexIfEEEEv12SSMParamsBwd --------------------------
	.section	.text._Z25selective_scan_bwd_kernelI32Selective_Scan_bwd_kernel_traitsILi32ELi4ELb0ELb0ELb1ELb0ELb1EN3c104HalfENS1_7complexIfEEEEv12SSMParamsBwd,"ax",@progbits
	.sectioninfo	@"SHI_REGISTERS=159"
	.align	128
        .global         _Z25selective_scan_bwd_kernelI32Selective_Scan_bwd_kernel_traitsILi32ELi4ELb0ELb0ELb1ELb0ELb1EN3c104HalfENS1_7complexIfEEEEv12SSMParamsBwd
        .type           _Z25selective_scan_bwd_kernelI32Selective_Scan_bwd_kernel_traitsILi32ELi4ELb0ELb0ELb1ELb0ELb1EN3c104HalfENS1_7complexIfEEEEv12SSMParamsBwd,@function
        .size           _Z25selective_scan_bwd_kernelI32Selective_Scan_bwd_kernel_traitsILi32ELi4ELb0ELb0ELb1ELb0ELb1EN3c104HalfENS1_7complexIfEEEEv12SSMParamsBwd,(.L_x_14757 - _Z25selective_scan_bwd_kernelI32Selective_Scan_bwd_kernel_traitsILi32ELi4ELb0ELb0ELb1ELb0ELb1EN3c104HalfENS1_7complexIfEEEEv12SSMParamsBwd)
        .other          _Z25selective_scan_bwd_kernelI32Selective_Scan_bwd_kernel_traitsILi32ELi4ELb0ELb0ELb1ELb0ELb1EN3c104HalfENS1_7complexIfEEEEv12SSMParamsBwd,@"STO_CUDA_ENTRY STV_DEFAULT"
_Z25selective_scan_bwd_kernelI32Selective_Scan_bwd_kernel_traitsILi32ELi4ELb0ELb0ELb1ELb0ELb1EN3c104HalfENS1_7complexIfEEEEv12SSMParamsBwd:
.text._Z25selective_scan_bwd_kernelI32Selective_Scan_bwd_kernel_traitsILi32ELi4ELb0ELb0ELb1ELb0ELb1EN3c104HalfENS1_7complexIfEEEEv12SSMParamsBwd:
        /* <DEDUP_REMOVED lines=26> */
[----:B------:R-:W-:Y:S01]  /*01a0*/  CS2R R68, SRZ ;  /* 0x0000000000447805 */ /* 0x000fe2000001ff00 */
[----:B0-----:R-:W-:Y:S01]  /*01b0*/  IABS R2, R108 ;  /* 0x0000006c00027213 */ /* 0x001fe20000000000 */
[C---:B------:R-:W-:Y:S01]  /*01c0*/  IMAD R10, R65.reuse, c[0x0][0x1b0], RZ ;  /* 0x00006c00410a7a24 */ /* 0x040fe200078e02ff */
[----:B-1----:R-:W-:Y:S01]  /*01d0*/  HFMA2.MMA R6, -RZ, RZ, 0, 0 ;  /* 0x00000000ff067435 */ /* 0x002fe200000001ff */
[C---:B------:R-:W-:Y:S01]  /*01e0*/  IMAD R15, R108.reuse, c[0x0][0x1dc], R15 ;  /* 0x000077006c0f7a24 */ /* 0x040fe200078e020f */
[----:B------:R-:W-:Y:S01]  /*01f0*/  CS2R R70, SRZ ;  /* 0x0000000000467805 */ /* 0x000fe2000001ff00 */
[----:B----4-:R-:W-:Y:S01]  /*0200*/  IMAD R4, R65, c[0x0][0x1d0], RZ ;  /* 0x0000740041047a24 */ /* 0x010fe200078e02ff */
[----:B------:R-:W-:Y:S01]  /*0210*/  CS2R R62, SRZ ;  /* 0x00000000003e7805 */ /* 0x000fe2000001ff00 */
[----:B------:R-:W-:Y:S01]  /*0220*/  IMAD R17, R97, c[0x0][0x1b4], R10 ;  /* 0x00006d0061117a24 */ /* 0x000fe200078e020a */
[----:B---3--:R-:W-:Y:S01]  /*0230*/  IADD3 R8, RZ, -R7, RZ ;  /* 0x80000007ff087210 */ /* 0x008fe20007ffe0ff */
[----:B------:R-:W-:-:S04]  /*0240*/  IMAD R19, R108, c[0x0][0x284], R19 ;  /* 0x0000a1006c137a24 */ /* 0x000fc800078e0213 */
[----:B------:R-:W-:-:S04]  /*0250*/  IMAD R3, R8, R11, RZ ;  /* 0x0000000b08037224 */ /* 0x000fc800078e02ff */
        /* <DEDUP_REMOVED lines=40> */
[C---:B------:R-:W-:Y:S02]  /*04e0*/  LEA R60, P0, R58.reuse, c[0x0][0x240], 0x1 ;  /* 0x000090003a3c7a11 */ /* 0x040fe400078008ff */
[----:B------:R-:W-:Y:S02]  /*04f0*/  IADD3 R11, P2, R11, R4, RZ ;  /* 0x000000040b0b7210 */ /* 0x000fe40007f5e0ff */
[----:B------:R-:W-:Y:S02]  /*0500*/  LEA.HI.X R58, R58, c[0x0][0x244], R15, 0x1, P0 ;  /* 0x000091003a3a7a11 */ /* 0x000fe400000f0c0f */
[----:B------:R-:W-:-:S02]  /*0510*/  ISETP.NE.U32.AND P0, PT, RZ, c[0x0][0x260], PT ;  /* 0x00009800ff007a0c */ /* 0x000fc40003f05070 */
[----:B------:R-:W-:Y:S02]  /*0520*/  LEA R59, P1, R57, c[0x0][0x248], 0x1 ;  /* 0x00009200393b7a11 */ /* 0x000fe400078208ff */
[----:B------:R-:W-:Y:S02]  /*0530*/  ISETP.NE.AND.EX P0, PT, RZ, c[0x0][0x264], PT, P0 ;  /* 0x00009900ff007a0c */ /* 0x000fe40003f05300 */
[----:B------:R-:W-:Y:S01]  /*0540*/  IADD3.X R4, R13, R5, R19, P2, !PT ;  /* 0x000000050d047210 */ /* 0x000fe200017fe413 */
[----:B------:R-:W-:Y:S01]  /*0550*/  IMAD R5, R0, c[0x0][0x1c8], RZ ;  /* 0x0000720000057a24 */ /* 0x000fe200078e02ff */
[----:B------:R-:W-:Y:S02]  /*0560*/  LEA.HI.X R57, R57, c[0x0][0x24c], R2, 0x1, P1 ;  /* 0x0000930039397a11 */ /* 0x000fe400008f0c02 */
[----:B------:R-:W-:Y:S01]  /*0570*/  ISETP.NE.U32.AND P1, PT, RZ, c[0x0][0x328], PT ;  /* 0x0000ca00ff007a0c */ /* 0x000fe20003f25070 */
[----:B------:R-:W-:Y:S01]  /*0580*/  IMAD R5, R64, c[0x0][0x1cc], R5 ;  /* 0x0000730040057a24 */ /* 0x000fe200078e0205 */
        /* <DEDUP_REMOVED lines=28> */
[C---:B------:R-:W-:Y:S02]  /*0750*/  IADD3 R2, R61.reuse, 0x80, RZ ;  /* 0x000000803d027810 */ /* 0x040fe40007ffe0ff */
[----:B------:R-:W-:Y:S02]  /*0760*/  LOP3.LUT R0, R0, 0xffffff80, RZ, 0xc0, !PT ;  /* 0xffffff8000007812 */ /* 0x000fe400078ec0ff */
[C---:B------:R-:W-:Y:S02]  /*0770*/  IADD3 R42, R61.reuse, 0xe0, RZ ;  /* 0x000000e03d2a7810 */ /* 0x040fe40007ffe0ff */
[C---:B------:R-:W-:Y:S02]  /*0780*/  LOP3.LUT R49, R0.reuse, 0x1f, R61, 0xf8, !PT ;  /* 0x0000001f00317812 */ /* 0x040fe400078ef83d */
[----:B------:R-:W-:Y:S02]  /*0790*/  SHF.L.U32 R48, R61, 0x3, RZ ;  /* 0x000000033d307819 */ /* 0x000fe400000006ff */
[----:B------:R-:W-:-:S02]  /*07a0*/  IADD3 R72, R0, R49, RZ ;  /* 0x0000003100487210 */ /* 0x000fc40007ffe0ff */
[----:B------:R-:W-:Y:S02]  /*07b0*/  LOP3.LUT R50, R61, 0x1f, RZ, 0xc0, !PT ;  /* 0x0000001f3d327812 */ /* 0x000fe400078ec0ff */
[-C--:B------:R-:W-:Y:S02]  /*07c0*/  LEA.HI.SX32 R43, R2, R61.reuse, 0x1b ;  /* 0x0000003d022b7211 */ /* 0x080fe400078fdaff */
[----:B------:R-:W-:Y:S02]  /*07d0*/  LEA.HI.SX32 R42, R42, R61, 0x1b ;  /* 0x0000003d2a2a7211 */ /* 0x000fe400078fdaff */
[----:B------:R-:W-:Y:S02]  /*07e0*/  LEA.HI.SX32 R40, R48, R48, 0x1b ;  /* 0x0000003030287211 */ /* 0x000fe400078fdaff */
[----:B------:R-:W-:Y:S02]  /*07f0*/  SHF.R.S32.HI R38, RZ, 0x1f, R49 ;  /* 0x0000001fff267819 */ /* 0x000fe40000011431 */
[----:B------:R-:W-:-:S02]  /*0800*/  LOP3.LUT R41, R49, 0x20, RZ, 0xfc, !PT ;  /* 0x0000002031297812 */ /* 0x000fc400078efcff */
[C---:B------:R-:W-:Y:S02]  /*0810*/  LOP3.LUT R39, R49.reuse, 0x40, RZ, 0xfc, !PT ;  /* 0x0000004031277812 */ /* 0x040fe400078efcff */
[----:B------:R-:W-:Y:S02]  /*0820*/  LOP3.LUT R37, R49, 0x60, RZ, 0xfc, !PT ;  /* 0x0000006031257812 */ /* 0x000fe400078efcff */
[----:B------:R-:W-:Y:S02]  /*0830*/  SHF.R.S32.HI R73, RZ, 0x1f, R72 ;  /* 0x0000001fff497819 */ /* 0x000fe40000011448 */
[C---:B------:R-:W-:Y:S02]  /*0840*/  IADD3 R36, R72.reuse, 0x20, RZ ;  /* 0x0000002048247810 */ /* 0x040fe40007ffe0ff */
[C---:B------:R-:W-:Y:S02]  /*0850*/  IADD3 R35, R72.reuse, 0x40, RZ ;  /* 0x0000004048237810 */ /* 0x040fe40007ffe0ff */
[----:B------:R-:W-:-:S02]  /*0860*/  IADD3 R34, R72, 0x60, RZ ;  /* 0x0000006048227810 */ /* 0x000fc40007ffe0ff */
[C---:B------:R-:W-:Y:S02]  /*0870*/  IADD3 R33, R72.reuse, 0x80, RZ ;  /* 0x0000008048217810 */ /* 0x040fe40007ffe0ff */
[C---:B------:R-:W-:Y:S02]  /*0880*/  IADD3 R32, R72.reuse, 0xa0, RZ ;  /* 0x000000a048207810 */ /* 0x040fe40007ffe0ff */
[C---:B------:R-:W-:Y:S02]  /*0890*/  IADD3 R31, R72.reuse, 0xc0, RZ ;  /* 0x000000c0481f7810 */ /* 0x040fe40007ffe0ff */
[----:B-1----:R-:W-:Y:S02]  /*08a0*/  IADD3 R30, R72, 0xe0, RZ ;  /* 0x000000e0481e7810 */ /* 0x002fe40007ffe0ff */
.L_x_13237:
[----:B------:R-:W-:Y:S01]  /*08b0*/  IADD3 R29, -R51, c[0x0][0x174], RZ ;  /* 0x00005d00331d7a10 */ /* 0x000fe20007ffe1ff */
[----:B------:R-:W-:Y:S01]  /*08c0*/  BAR.SYNC.DEFER_BLOCKING 0x0 ;  /* 0x0000000000007b1d */ /* 0x000fe20000010000 */
[----:B-1----:R-:W-:Y:S02]  /*08d0*/  LEA R2, P4, R49, R60, 0x1 ;  /* 0x0000003c31027211 */ /* 0x002fe400078808ff */
[----:B------:R-:W-:-:S02]  /*08e0*/  LEA R74, R29, 0xffffff80, 0x7 ;  /* 0xffffff801d4a7811 */ /* 0x000fc400078e38ff */
[----:B------:R-:W-:Y:S02]  /*08f0*/  PRMT R0, RZ, 0x7610, R0 ;  /* 0x00007610ff007816 */ /* 0x000fe40000000000 */
[----:B------:R-:W-:Y:S02]  /*0900*/  IADD3 R28, -R74, c[0x0][0x168], RZ ;  /* 0x00005a004a1c7a10 */ /* 0x000fe40007ffe1ff */
[----:B0-----:R-:W-:Y:S02]  /*0910*/  PRMT R6, RZ, 0x7610, R6 ;  /* 0x00007610ff067816 */ /* 0x001fe40000000006 */
[-C--:B------:R-:W-:Y:S02]  /*0920*/  ISETP.GE.AND P0, PT, R49, R28.reuse, PT ;  /* 0x0000001c3100720c */ /* 0x080fe40003f06270 */
[-C--:B------:R-:W-:Y:S02]  /*0930*/  ISETP.GE.AND P1, PT, R41, R28.reuse, PT ;  /* 0x0000001c2900720c */ /* 0x080fe40003f26270 */
[----:B------:R-:W-:-:S02]  /*0940*/  ISETP.GE.AND P2, PT, R39, R28, PT ;  /* 0x0000001c2700720c */ /* 0x000fc40003f46270 */
[----:B------:R-:W-:Y:S02]  /*0950*/  ISETP.GE.AND P3, PT, R37, R28, PT ;  /* 0x0000001c2500720c */ /* 0x000fe40003f66270 */
[----:B------:R-:W-:Y:S02]  /*0960*/  PRMT R8, RZ, 0x7610, R8 ;  /* 0x00007610ff087816 */ /* 0x000fe40000000008 */
[----:B------:R-:W-:Y:S02]  /*0970*/  PRMT R10, RZ, 0x7610, R10 ;  /* 0x00007610ff0a7816 */ /* 0x000fe4000000000a */
[----:B------:R-:W-:-:S05]  /*0980*/  LEA.HI.X R3, R49, R58, R38, 0x1, P4 ;  /* 0x0000003a31037211 */ /* 0x000fca00020f0c26 */
[----:B--2---:R0:W2:Y:S04]  /*0990*/  @!P0 LDG.E.U16 R0, [R2.64] ;  /* 0x0000000602008981 */ /* 0x0040a8000c1e1500 */
[----:B------:R0:W3:Y:S04]  /*09a0*/  @!P1 LDG.E.U16 R6, [R2.64+0x40] ;  /* 0x0000400602069981 */ /* 0x0000e8000c1e1500 */
[----:B------:R0:W4:Y:S04]  /*09b0*/  @!P2 LDG.E.U16 R8, [R2.64+0x80] ;  /* 0x000080060208a981 */ /* 0x000128000c1e1500 */
[----:B------:R0:W4:Y:S01]  /*09c0*/  @!P3 LDG.E.U16 R10, [R2.64+0xc0] ;  /* 0x0000c006020ab981 */ /* 0x000122000c1e1500 */
[----:B------:R-:W-:-:S02]  /*09d0*/  SHF.L.U32 R27, R52, 0x1, RZ ;  /* 0x00000001341b7819 */ /* 0x000fc400000006ff */
[----:B------:R-:W-:Y:S02]  /*09e0*/  SHF.L.U32 R25, R52, 0x3, RZ ;  /* 0x0000000334197819 */ /* 0x000fe400000006ff */
[C---:B------:R-:W-:Y:S02]  /*09f0*/  SHF.L.U32 R26, R49.reuse, 0x1, RZ ;  /* 0x00000001311a7819 */ /* 0x040fe400000006ff */
[----:B------:R-:W-:Y:S02]  /*0a00*/  SHF.L.U64.HI R24, R49, 0x1, R38 ;  /* 0x0000000131187819 */ /* 0x000fe40000010226 */
[----:B------:R-:W-:Y:S02]  /*0a10*/  IADD3 R4, P0, R59, R26, RZ ;  /* 0x0000001a3b047210 */ /* 0x000fe40007f1e0ff */
[----:B------:R-:W-:Y:S02]  /*0a20*/  ISETP.GE.AND P1, PT, R41, R28, PT ;  /* 0x0000001c2900720c */ /* 0x000fe40003f26270 */
[----:B------:R-:W-:-:S02]  /*0a30*/  IADD3.X R5, R57, R24, RZ, P0, !PT ;  /* 0x0000001839057210 */ /* 0x000fc400007fe4ff */
[-C--:B------:R-:W-:Y:S02]  /*0a40*/  ISETP.GE.AND P0, PT, R49, R28.reuse, PT ;  /* 0x0000001c3100720c */ /* 0x080fe40003f06270 */
[-C--:B------:R-:W-:Y:S02]  /*0a50*/  ISETP.GE.AND P2, PT, R39, R28.reuse, PT ;  /* 0x0000001c2700720c */ /* 0x080fe40003f46270 */
[----:B------:R-:W-:Y:S02]  /*0a60*/  ISETP.GE.AND P3, PT, R37, R28, PT ;  /* 0x0000001c2500720c */ /* 0x000fe40003f66270 */
[----:B------:R-:W-:Y:S02]  /*0a70*/  PRMT R12, RZ, 0x7610, R12 ;  /* 0x00007610ff0c7816 */ /* 0x000fe4000000000c */
[----:B0-----:R-:W-:Y:S02]  /*0a80*/  PRMT R2, RZ, 0x7610, R2 ;  /* 0x00007610ff027816 */ /* 0x001fe40000000002 */
[----:B------:R-:W-:Y:S01]  /*0a90*/  PRMT R14, RZ, 0x7610, R14 ;  /* 0x00007610ff0e7816 */ /* 0x000fe2000000000e */
[----:B--2---:R0:W-:Y:S04]  /*0aa0*/  STS.U16 [R27], R0 ;  /* 0x000000001b007388 */ /* 0x0041e80000000400 */
[----:B---3--:R-:W-:Y:S04]  /*0ab0*/  STS.U16 [R27+0x40], R6 ;  /* 0x000040061b007388 */ /* 0x008fe80000000400 */
[----:B----4-:R1:W-:Y:S01]  /*0ac0*/  STS.U16 [R27+0x80], R8 ;  /* 0x000080081b007388 */ /* 0x0103e20000000400 */
[----:B0-----:R-:W-:-:S03]  /*0ad0*/  PRMT R0, RZ, 0x7610, R0 ;  /* 0x00007610ff007816 */ /* 0x001fc60000000000 */
[----:B------:R0:W-:Y:S01]  /*0ae0*/  STS.U16 [R27+0xc0], R10 ;  /* 0x0000c00a1b007388 */ /* 0x0001e20000000400 */
[----:B------:R-:W-:-:S06]  /*0af0*/  NOP ;  /* 0x0000000000007918 */ /* 0x000fcc0000000000 */
[----:B------:R-:W-:Y:S04]  /*0b00*/  LDS.64 R76, [R25] ;  /* 0x00000000194c7984 */ /* 0x000fe80000000a00 */
[----:B------:R-:W-:Y:S06]  /*0b10*/  BAR.SYNC.DEFER_BLOCKING 0x0 ;  /* 0x0000000000007b1d */ /* 0x000fec0000010000 */
[----:B------:R-:W2:Y:S04]  /*0b20*/  @!P0 LDG.E.U16 R12, [R4.64] ;  /* 0x00000006040c8981 */ /* 0x000ea8000c1e1500 */
[----:B------:R-:W3:Y:S04]  /*0b30*/  @!P1 LDG.E.U16 R2, [R4.64+0x40] ;  /* 0x0000400604029981 */ /* 0x000ee8000c1e1500 */
[----:B------:R-:W4:Y:S04]  /*0b40*/  @!P2 LDG.E.U16 R14, [R4.64+0x80] ;  /* 0x00008006040ea981 */ /* 0x000f28000c1e1500 */
[----:B------:R-:W4:Y:S01]  /*0b50*/  @!P3 LDG.E.U16 R0, [R4.64+0xc0] ;  /* 0x0000c0060400b981 */ /* 0x000f22000c1e1500 */
[----:B-1----:R-:W-:-:S02]  /*0b60*/  LEA R8, P0, R49, R56, 0x1 ;  /* 0x0000003831087211 */ /* 0x002fc400078008ff */
[-C--:B------:R-:W-:Y:S02]  /*0b70*/  ISETP.GE.AND P1, PT, R41, R28.reuse, PT ;  /* 0x0000001c2900720c */ /* 0x080fe40003f26270 */
[C---:B------:R-:W-:Y:S02]  /*0b80*/  LEA.HI.X R9, R49.reuse, R55, R38, 0x1, P0 ;  /* 0x0000003731097211 */ /* 0x040fe400000f0c26 */
[-C--:B------:R-:W-:Y:S02]  /*0b90*/  ISETP.GE.AND P0, PT, R49, R28.reuse, PT ;  /* 0x0000001c3100720c */ /* 0x080fe40003f06270 */
[-C--:B------:R-:W-:Y:S02]  /*0ba0*/  ISETP.GE.AND P2, PT, R39, R28.reuse, PT ;  /* 0x0000001c2700720c */ /* 0x080fe40003f46270 */
[----:B------:R-:W-:Y:S02]  /*0bb0*/  ISETP.GE.AND P3, PT, R37, R28, PT ;  /* 0x0000001c2500720c */ /* 0x000fe40003f66270 */
[----:B0-----:R-:W-:-:S02]  /*0bc0*/  PRMT R10, RZ, 0x7610, R10 ;  /* 0x00007610ff0a7816 */ /* 0x001fc4000000000a */
[----:B------:R-:W-:Y:S02]  /*0bd0*/  PRMT R16, RZ, 0x7610, R16 ;  /* 0x00007610ff107816 */ /* 0x000fe40000000010 */
[----:B------:R-:W-:Y:S02]  /*0be0*/  PRMT R18, RZ, 0x7610, R18 ;  /* 0x00007610ff127816 */ /* 0x000fe40000000012 */
[----:B------:R-:W-:Y:S01]  /*0bf0*/  PRMT R20, RZ, 0x7610, R20 ;  /* 0x00007610ff147816 */ /* 0x000fe20000000014 */
[----:B--2---:R-:W-:Y:S04]  /*0c00*/  STS.U16 [R27], R12 ;  /* 0x0000000c1b007388 */ /* 0x004fe80000000400 */
[----:B---3--:R-:W-:Y:S04]  /*0c10*/  STS.U16 [R27+0x40], R2 ;  /* 0x000040021b007388 */ /* 0x008fe80000000400 */
[----:B----4-:R-:W-:Y:S04]  /*0c20*/  STS.U16 [R27+0x80], R14 ;  /* 0x0000800e1b007388 */ /* 0x010fe80000000400 */
[----:B------:R0:W-:Y:S01]  /*0c30*/  STS.U16 [R27+0xc0], R0 ;  /* 0x0000c0001b007388 */ /* 0x0001e20000000400 */
[----:B------:R-:W-:-:S06]  /*0c40*/  NOP ;  /* 0x0000000000007918 */ /* 0x000fcc0000000000 */
[----:B------:R-:W-:Y:S04]  /*0c50*/  LDS.64 R2, [R25] ;  /* 0x0000000019027984 */ /* 0x000fe80000000a00 */
[----:B------:R-:W-:Y:S06]  /*0c60*/  BAR.SYNC.DEFER_BLOCKING 0x0 ;  /* 0x0000000000007b1d */ /* 0x000fec0000010000 */
[----:B------:R1:W2:Y:S04]  /*0c70*/  @!P0 LDG.E.U16 R10, [R8.64] ;  /* 0x00000006080a8981 */ /* 0x0002a8000c1e1500 */
[----:B------:R1:W3:Y:S04]  /*0c80*/  @!P1 LDG.E.U16 R16, [R8.64+0x40] ;  /* 0x0000400608109981 */ /* 0x0002e8000c1e1500 */
[----:B------:R1:W4:Y:S04]  /*0c90*/  @!P2 LDG.E.U16 R18, [R8.64+0x80] ;  /* 0x000080060812a981 */ /* 0x000328000c1e1500 */
[----:B------:R1:W4:Y:S01]  /*0ca0*/  @!P3 LDG.E.U16 R20, [R8.64+0xc0] ;  /* 0x0000c0060814b981 */ /* 0x000322000c1e1500 */
[----:B------:R-:W-:Y:S01]  /*0cb0*/  ISETP.GE.AND P0, PT, R49, R28, PT ;  /* 0x0000001c3100720c */ /* 0x000fe20003f06270 */
[----:B0-----:R-:W-:Y:S01]  /*0cc0*/  IMAD R0, R65, c[0x0][0x1f0], RZ ;  /* 0x00007c0041007a24 */ /* 0x001fe200078e02ff */
[----:B------:R-:W-:Y:S01]  /*0cd0*/  SHF.R.S32.HI R75, RZ, 0x1f, R74 ;  /* 0x0000001fff4b7819 */ /* 0x000fe2000001144a */
[----:B------:R-:W-:Y:S01]  /*0ce0*/  IMAD.WIDE.U32 R4, R97, c[0x0][0x1f0], RZ ;  /* 0x00007c0061047a25 */ /* 0x000fe200078e00ff */
[----:B------:R-:W-:-:S02]  /*0cf0*/  LEA R12, P2, R49, c[0x0][0x268], 0x1 ;  /* 0x00009a00310c7a11 */ /* 0x000fc400078408ff */
[----:B------:R-:W-:Y:S01]  /*0d00*/  PRMT R44, RZ, 0x7610, R44 ;  /* 0x00007610ff2c7816 */ /* 0x000fe2000000002c */
[----:B------:R-:W-:Y:S01]  /*0d10*/  IMAD R11, R97, c[0x0][0x1f4], R0 ;  /* 0x00007d00610b7a24 */ /* 0x000fe200078e0200 */
[----:B------:R-:W-:Y:S02]  /*0d20*/  IADD3 R0, R51, -c[0x0][0x174], RZ ;  /* 0x80005d0033007a10 */ /* 0x000fe40007ffe0ff */
[----:B------:R-:W-:Y:S02]  /*0d30*/  PRMT R46, RZ, 0x7610, R46 ;  /* 0x00007610ff2e7816 */ /* 0x000fe4000000002e */
[----:B------:R-:W-:Y:S01]  /*0d40*/  IADD3 R5, R5, R11, RZ ;  /* 0x0000000b05057210 */ /* 0x000fe20007ffe0ff */
[----:B------:R-:W-:Y:S01]  /*0d50*/  @!P0 IMAD.WIDE.U32 R6, R97, c[0x0][0x1f0], R74 ;  /* 0x00007c0061068a25 */ /* 0x000fe200078e004a */
[----:B------:R-:W-:-:S03]  /*0d60*/  PRMT R78, RZ, 0x7610, R78 ;  /* 0x00007610ff4e7816 */ /* 0x000fc6000000004e */
[----:B------:R-:W-:Y:S01]  /*0d70*/  IMAD R23, R0, -0x80, RZ ;  /* 0xffffff8000177824 */ /* 0x000fe200078e02ff */
[----:B------:R-:W-:Y:S01]  /*0d80*/  @!P0 IADD3 R7, R11, R7, RZ ;  /* 0x000000070b078210 */ /* 0x000fe20007ffe0ff */
[----:B------:R-:W-:Y:S02]  /*0d90*/  IMAD R11, R107, c[0x0][0x1f8], RZ ;  /* 0x00007e006b0b7a24 */ /* 0x000fe400078e02ff */
[----:B-1----:R-:W-:Y:S01]  /*0da0*/  IMAD.WIDE.U32 R8, R108, c[0x0][0x1f8], R4 ;  /* 0x00007e006c087a25 */ /* 0x002fe200078e0004 */
[----:B------:R-:W-:-:S03]  /*0db0*/  SHF.R.S32.HI R22, RZ, 0x1f, R23 ;  /* 0x0000001fff167819 */ /* 0x000fc60000011417 */
[----:B------:R-:W-:Y:S01]  /*0dc0*/  @!P0 IMAD.WIDE.U32 R4, R108, c[0x0][0x1f8], R6 ;  /* 0x00007e006c048a25 */ /* 0x000fe200078e0006 */
[----:B------:R-:W-:-:S03]  /*0dd0*/  IADD3 R7, P3, R23, R8, RZ ;  /* 0x0000000817077210 */ /* 0x000fc60007f7e0ff */
[----:B------:R-:W-:Y:S01]  /*0de0*/  IMAD R13, R108, c[0x0][0x1fc], R11 ;  /* 0x00007f006c0d7a24 */ /* 0x000fe200078e020b */
[C---:B------:R-:W-:Y:S02]  /*0df0*/  @!P0 IADD3 R11, P1, R49.reuse, R4, RZ ;  /* 0x00000004310b8210 */ /* 0x040fe40007f3e0ff */
[----:B------:R-:W-:Y:S02]  /*0e00*/  LEA.HI.X R4, R49, c[0x0][0x26c], R38, 0x1, P2 ;  /* 0x00009b0031047a11 */ /* 0x000fe400010f0c26 */
[----:B------:R-:W-:Y:S02]  /*0e10*/  IADD3.X R8, R22, R13, R9, P3, !PT ;  /* 0x0000000d16087210 */ /* 0x000fe40001ffe409 */
[C---:B------:R-:W-:Y:S02]  /*0e20*/  LEA R12, P2, R7.reuse, R12, 0x1 ;  /* 0x0000000c070c7211 */ /* 0x040fe400078408ff */
[----:B------:R-:W-:Y:S02]  /*0e30*/  @!P0 IADD3.X R14, R38, R5, R13, P1, !PT ;  /* 0x00000005260e8210 */ /* 0x000fe40000ffe40d */
[----:B------:R-:W-:-:S02]  /*0e40*/  LEA.HI.X R13, R7, R4, R8, 0x1, P2 ;  /* 0x00000004070d7211 */ /* 0x000fc400010f0c08 */
[----:B------:R-:W-:Y:S02]  /*0e50*/  @!P0 LEA R6, P1, R11, c[0x0][0x268], 0x1 ;  /* 0x00009a000b068a11 */ /* 0x000fe400078208ff */
[-C--:B------:R-:W-:Y:S02]  /*0e60*/  ISETP.GE.AND P3, PT, R41, R28.reuse, PT ;  /* 0x0000001c2900720c */ /* 0x080fe40003f66270 */
[--C-:B------:R-:W-:Y:S02]  /*0e70*/  @!P0 LEA.HI.X R7, R11, c[0x0][0x26c], R14.reuse, 0x1, P1 ;  /* 0x00009b000b078a11 */ /* 0x100fe400008f0c0e */
[-C--:B------:R-:W-:Y:S02]  /*0e80*/  ISETP.GE.AND P2, PT, R39, R28.reuse, PT ;  /* 0x0000001c2700720c */ /* 0x080fe40003f46270 */
[----:B------:R-:W-:Y:S02]  /*0e90*/  ISETP.GE.AND P1, PT, R37, R28, PT ;  /* 0x0000001c2500720c */ /* 0x000fe40003f26270 */
[----:B------:R-:W-:Y:S01]  /*0ea0*/  PRMT R14, RZ, 0x7610, R14 ;  /* 0x00007610ff0e7816 */ /* 0x000fe2000000000e */
[----:B--2---:R0:W-:Y:S04]  /*0eb0*/  STS.U16 [R27], R10 ;  /* 0x0000000a1b007388 */ /* 0x0041e80000000400 */
[----:B---3--:R1:W-:Y:S04]  /*0ec0*/  STS.U16 [R27+0x40], R16 ;  /* 0x000040101b007388 */ /* 0x0083e80000000400 */
[----:B----4-:R-:W-:Y:S04]  /*0ed0*/  STS.U16 [R27+0x80], R18 ;  /* 0x000080121b007388 */ /* 0x010fe80000000400 */
[----:B------:R-:W-:Y:S01]  /*0ee0*/  STS.U16 [R27+0xc0], R20 ;  /* 0x0000c0141b007388 */ /* 0x000fe20000000400 */
[----:B------:R-:W-:-:S06]  /*0ef0*/  NOP ;  /* 0x0000000000007918 */ /* 0x000fcc0000000000 */
[----:B------:R-:W-:Y:S04]  /*0f00*/  LDS.64 R4, [R25] ;  /* 0x0000000019047984 */ /* 0x000fe80000000a00 */
[----:B------:R-:W-:Y:S06]  /*0f10*/  BAR.SYNC.DEFER_BLOCKING 0x0 ;  /* 0x0000000000007b1d */ /* 0x000fec0000010000 */
[----:B------:R2:W3:Y:S04]  /*0f20*/  @!P0 LDG.E.U16 R14, [R6.64] ;  /* 0x00000006060e8981 */ /* 0x0004e8000c1e1500 */
[----:B------:R4:W3:Y:S04]  /*0f30*/  @!P3 LDG.E.U16 R44, [R12.64+-0xc0] ;  /* 0xffff40060c2cb981 */ /* 0x0008e8000c1e1500 */
[----:B------:R4:W3:Y:S04]  /*0f40*/  @!P2 LDG.E.U16 R46, [R12.64+-0x80] ;  /* 0xffff80060c2ea981 */ /* 0x0008e8000c1e1500 */
[----:B------:R4:W3:Y:S01]  /*0f50*/  @!P1 LDG.E.U16 R78, [R12.64+-0x40] ;  /* 0xffffc0060c4e9981 */ /* 0x0008e2000c1e1500 */
[----:B0-----:R-:W-:Y:S01]  /*0f60*/  IMAD R10, R65, c[0x0][0x200], RZ ;  /* 0x00008000410a7a24 */ /* 0x001fe200078e02ff */
[----:B------:R-:W-:Y:S01]  /*0f70*/  @!P0 MOV R11, R75 ;  /* 0x0000004b000b8202 */ /* 0x000fe20000000f00 */
[----:B------:R-:W-:-:S04]  /*0f80*/  IMAD.WIDE.U32 R8, R97, c[0x0][0x200], RZ ;  /* 0x0000800061087a25 */ /* 0x000fc800078e00ff */
[----:B------:R-:W-:Y:S01]  /*0f90*/  IMAD R15, R97, c[0x0][0x204], R10 ;  /* 0x00008100610f7a24 */ /* 0x000fe200078e020a */
[----:B------:R-:W-:-:S04]  /*0fa0*/  @!P0 MOV R10, R74 ;  /* 0x0000004a000a8202 */ /* 0x000fc80000000f00 */
[----:B------:R-:W-:Y:S01]  /*0fb0*/  IADD3 R9, R9, R15, RZ ;  /* 0x0000000f09097210 */ /* 0x000fe20007ffe0ff */
[----:B------:R-:W-:-:S04]  /*0fc0*/  @!P0 IMAD.WIDE.U32 R10, R97, c[0x0][0x200], R10 ;  /* 0x00008000610a8a25 */ /* 0x000fc800078e000a */
[----:B------:R-:W-:Y:S01]  /*0fd0*/  IMAD.WIDE.U32 R8, R108, c[0x0][0x208], R8 ;  /* 0x000082006c087a25 */ /* 0x000fe200078e0008 */
[----:B------:R-:W-:-:S03]  /*0fe0*/  @!P0 IADD3 R11, R15, R11, RZ ;  /* 0x0000000b0f0b8210 */ /* 0x000fc60007ffe0ff */
[----:B------:R-:W-:Y:S02]  /*0ff0*/  IMAD R15, R107, c[0x0][0x208], RZ ;  /* 0x000082006b0f7a24 */ /* 0x000fe400078e02ff */
[C---:B--2---:R-:W-:Y:S01]  /*1000*/  @!P0 IMAD.WIDE.U32 R6, R108.reuse, c[0x0][0x208], R10 ;  /* 0x000082006c068a25 */ /* 0x044fe200078e000a */
[----:B------:R-:W-:Y:S02]  /*1010*/  LEA R11, P5, R49, c[0x0][0x258], 0x1 ;  /* 0x00009600310b7a11 */ /* 0x000fe400078a08ff */
[----:B------:R-:W-:Y:S01]  /*1020*/  IADD3 R10, P6, R23, R8, RZ ;  /* 0x00000008170a7210 */ /* 0x000fe20007fde0ff */
[----:B------:R-:W-:Y:S01]  /*1030*/  IMAD R15, R108, c[0x0][0x20c], R15 ;  /* 0x000083006c0f7a24 */ /* 0x000fe200078e020f */
[----:B----4-:R-:W-:-:S04]  /*1040*/  @!P0 IADD3 R12, P4, R49, R6, RZ ;  /* 0x00000006310c8210 */ /* 0x010fc80007f9e0ff */
[----:B------:R-:W-:Y:S02]  /*1050*/  @!P0 IADD3.X R13, R38, R7, R15, P4, !PT ;  /* 0x00000007260d8210 */ /* 0x000fe400027fe40f */
[----:B------:R-:W-:Y:S02]  /*1060*/  LEA.HI.X R7, R49, c[0x0][0x25c], R38, 0x1, P5 ;  /* 0x0000970031077a11 */ /* 0x000fe400028f0c26 */
[----:B------:R-:W-:Y:S02]  /*1070*/  IADD3.X R9, R22, R15, R9, P6, !PT ;  /* 0x0000000f16097210 */ /* 0x000fe400037fe409 */
[----:B------:R-:W-:Y:S02]  /*1080*/  LEA R8, P5, R10, R11, 0x1 ;  /* 0x0000000b0a087211 */ /* 0x000fe400078a08ff */
[----:B------:R-:W-:Y:S02]  /*1090*/  @!P0 LEA R6, P4, R12, c[0x0][0x258], 0x1 ;  /* 0x000096000c068a11 */ /* 0x000fe400078808ff */
[----:B------:R-:W-:-:S02]  /*10a0*/  LEA.HI.X R9, R10, R7, R9, 0x1, P5 ;  /* 0x000000070a097211 */ /* 0x000fc400028f0c09 */
[----:B------:R-:W-:Y:S02]  /*10b0*/  PRMT R10, RZ, 0x7610, R10 ;  /* 0x00007610ff0a7816 */ /* 0x000fe4000000000a */
[----:B------:R-:W-:Y:S02]  /*10c0*/  @!P0 LEA.HI.X R7, R12, c[0x0][0x25c], R13, 0x1, P4 ;  /* 0x000097000c078a11 */ /* 0x000fe400020f0c0d */
[----:B------:R-:W-:Y:S02]  /*10d0*/  PRMT R12, RZ, 0x7610, R12 ;  /* 0x00007610ff0c7816 */ /* 0x000fe4000000000c */
[----:B-1----:R-:W-:Y:S01]  /*10e0*/  PRMT R16, RZ, 0x7610, R16 ;  /* 0x00007610ff107816 */ /* 0x002fe20000000010 */
[----:B---3--:R0:W-:Y:S04]  /*10f0*/  STS.U16 [R27], R14 ;  /* 0x0000000e1b007388 */ /* 0x0081e80000000400 */
[----:B------:R-:W-:Y:S04]  /*1100*/  STS.U16 [R27+0x40], R44 ;  /* 0x0000402c1b007388 */ /* 0x000fe80000000400 */
[----:B------:R-:W-:Y:S04]  /*1110*/  STS.U16 [R27+0x80], R46 ;  /* 0x0000802e1b007388 */ /* 0x000fe80000000400 */
[----:B------:R-:W-:Y:S01]  /*1120*/  STS.U16 [R27+0xc0], R78 ;  /* 0x0000c04e1b007388 */ /* 0x000fe20000000400 */
[----:B------:R-:W-:-:S06]  /*1130*/  NOP ;  /* 0x0000000000007918 */ /* 0x000fcc0000000000 */
[----:B------:R-:W1:Y:S04]  /*1140*/  LDS.64 R18, [R25] ;  /* 0x0000000019127984 */ /* 0x000e680000000a00 */
[----:B------:R-:W-:Y:S01]  /*1150*/  BAR.SYNC.DEFER_BLOCKING 0x0 ;  /* 0x0000000000007b1d */ /* 0x000fe20000010000 */
[----:B0-----:R-:W-:-:S05]  /*1160*/  PRMT R14, RZ, 0x7610, R14 ;  /* 0x00007610ff0e7816 */ /* 0x001fca000000000e */
[----:B------:R0:W2:Y:S04]  /*1170*/  @!P0 LDG.E.U16 R10, [R6.64] ;  /* 0x00000006060a8981 */ /* 0x0000a8000c1e1500 */
[----:B------:R3:W4:Y:S04]  /*1180*/  @!P3 LDG.E.U16 R12, [R8.64+-0xc0] ;  /* 0xffff4006080cb981 */ /* 0x000728000c1e1500 */
[----:B------:R3:W4:Y:S04]  /*1190*/  @!P2 LDG.E.U16 R16, [R8.64+-0x80] ;  /* 0xffff80060810a981 */ /* 0x000728000c1e1500 */
[----:B------:R3:W4:Y:S01]  /*11a0*/  @!P1 LDG.E.U16 R14, [R8.64+-0x40] ;  /* 0xffffc006080e9981 */ /* 0x000722000c1e1500 */
[----:B-1----:R-:W-:Y:S01]  /*11b0*/  HADD2.F32 R45, -RZ, R19.H1_H1 ;  /* 0x30000013ff2d7230 */ /* 0x002fe20000004100 */
[----:B------:R-:W-:Y:S01]  /*11c0*/  ISETP.NE.AND P6, PT, R61, RZ, PT ;  /* 0x000000ff3d00720c */ /* 0x000fe20003fc5270 */
[--C-:B------:R-:W-:Y:S01]  /*11d0*/  HADD2.F32 R11, -RZ, R18.reuse.H0_H0 ;  /* 0x20000012ff0b7230 */ /* 0x100fe20000004100 */
[----:B------:R-:W-:Y:S01]  /*11e0*/  BSSY B0, `(.L_x_13196) ;  /* 0x0000060000007945 */ /* 0x000fe20003800000 */
[----:B------:R-:W-:-:S02]  /*11f0*/  HADD2.F32 R18, -RZ, R18.H1_H1 ;  /* 0x30000012ff127230 */ /* 0x000fc40000004100 */
[----:B------:R-:W-:Y:S01]  /*1200*/  HADD2.F32 R20, -RZ, R19.H0_H0 ;  /* 0x20000013ff147230 */ /* 0x000fe20000004100 */
[----:B------:R-:W-:Y:S01]  /*1210*/  FMUL.FTZ R13, R11, -1.4426950216293334961 ;  /* 0xbfb8aa3b0b0d7820 */ /* 0x000fe20000410000 */
[----:B------:R-:W-:Y:S01]  /*1220*/  HADD2.F32 R15, -RZ, R5.H0_H0 ;  /* 0x20000005ff0f7230 */ /* 0x000fe20000004100 */
[----:B0-----:R-:W-:Y:S01]  /*1230*/  FMUL.FTZ R7, R18, -1.4426950216293334961 ;  /* 0xbfb8aa3b12077820 */ /* 0x001fe20000410000 */
[----:B------:R-:W-:Y:S01]  /*1240*/  HADD2.F32 R17, -RZ, R4.H0_H0 ;  /* 0x20000004ff117230 */ /* 0x000fe20000004100 */
[----:B---3--:R-:W-:Y:S02]  /*1250*/  FMUL.FTZ R9, R20, -1.4426950216293334961 ;  /* 0xbfb8aa3b14097820 */ /* 0x008fe40000410000 */
[----:B------:R-:W0:Y:S08]  /*1260*/  MUFU.EX2 R13, R13 ;  /* 0x0000000d000d7308 */ /* 0x000e300000000800 */
[----:B------:R-:W1:Y:S08]  /*1270*/  MUFU.EX2 R7, R7 ;  /* 0x0000000700077308 */ /* 0x000e700000000800 */
[----:B------:R-:W3:Y:S01]  /*1280*/  MUFU.EX2 R9, R9 ;  /* 0x0000000900097308 */ /* 0x000ee20000000800 */
[----:B0-----:R-:W-:-:S02]  /*1290*/  FADD.FTZ R13, R13, 1 ;  /* 0x3f8000000d0d7421 */ /* 0x001fc40000010000 */
[----:B-1----:R-:W-:-:S05]  /*12a0*/  FADD.FTZ R8, R7, 1 ;  /* 0x3f80000007087421 */ /* 0x002fca0000010000 */
[----:B------:R-:W-:Y:S01]  /*12b0*/  MUFU.RCP R6, R13 ;  /* 0x0000000d00067308 */ /* 0x000fe20000001000 */
[----:B---3--:R-:W-:-:S07]  /*12c0*/  FADD.FTZ R7, R9, 1 ;  /* 0x3f80000009077421 */ /* 0x008fce0000010000 */
[----:B------:R-:W-:Y:S08]  /*12d0*/  MUFU.RCP R19, R8 ;  /* 0x0000000800137308 */ /* 0x000ff00000001000 */
[----:B------:R-:W0:Y:S02]  /*12e0*/  MUFU.RCP R21, R7 ;  /* 0x0000000700157308 */ /* 0x000e240000001000 */
[----:B0-----:R-:W-:-:S04]  /*12f0*/  FADD.FTZ R9, -R21, 1 ;  /* 0x3f80000015097421 */ /* 0x001fc80000010100 */
[----:B------:R-:W-:Y:S01]  /*1300*/  FFMA.FTZ R9, R20, R9, 1 ;  /* 0x3f80000014097423 */ /* 0x000fe20000010009 */
[----:B--2---:R0:W-:Y:S04]  /*1310*/  STS.U16 [R27], R10 ;  /* 0x0000000a1b007388 */ /* 0x0041e80000000400 */
[----:B----4-:R-:W-:Y:S04]  /*1320*/  STS.U16 [R27+0x40], R12 ;  /* 0x0000400c1b007388 */ /* 0x010fe80000000400 */
[----:B------:R1:W-:Y:S01]  /*1330*/  STS.U16 [R27+0x80], R16 ;  /* 0x000080101b007388 */ /* 0x0003e20000000400 */
[----:B0-----:R-:W-:-:S03]  /*1340*/  FMUL.FTZ R10, R45, -1.4426950216293334961 ;  /* 0xbfb8aa3b2d0a7820 */ /* 0x001fc60000410000 */
[----:B------:R0:W-:Y:S01]  /*1350*/  STS.U16 [R27+0xc0], R14 ;  /* 0x0000c00e1b007388 */ /* 0x0001e20000000400 */
[----:B------:R-:W-:-:S06]  /*1360*/  NOP ;  /* 0x0000000000007918 */ /* 0x000fcc0000000000 */
[----:B------:R-:W2:Y:S01]  /*1370*/  LDS.64 R78, [R25] ;  /* 0x00000000194e7984 */ /* 0x000ea20000000a00 */
[----:B------:R-:W3:Y:S01]  /*1380*/  MUFU.EX2 R10, R10 ;  /* 0x0000000a000a7308 */ /* 0x000ee20000000800 */
[----:B-1----:R-:W-:Y:S01]  /*1390*/  HADD2.F32 R16, -RZ, R4.H1_H1 ;  /* 0x30000004ff107230 */ /* 0x002fe20000004100 */
[----:B------:R-:W-:Y:S01]  /*13a0*/  FADD.FTZ R4, -R6, 1 ;  /* 0x3f80000006047421 */ /* 0x000fe20000010100 */
[----:B0-----:R-:W-:Y:S01]  /*13b0*/  HADD2.F32 R14, -RZ, R5.H1_H1 ;  /* 0x30000005ff0e7230 */ /* 0x001fe20000004100 */
[----:B------:R-:W-:Y:S02]  /*13c0*/  FADD.FTZ R5, -R19, 1 ;  /* 0x3f80000013057421 */ /* 0x000fe40000010100 */
[----:B------:R-:W-:Y:S02]  /*13d0*/  FFMA.FTZ R4, R11, R4, 1 ;  /* 0x3f8000000b047423 */ /* 0x000fe40000010004 */
[----:B------:R-:W-:Y:S02]  /*13e0*/  FFMA.FTZ R7, R18, R5, 1 ;  /* 0x3f80000012077423 */ /* 0x000fe40000010005 */
[----:B---3--:R-:W-:-:S06]  /*13f0*/  FADD.FTZ R46, R10, 1 ;  /* 0x3f8000000a2e7421 */ /* 0x008fcc0000010000 */
[----:B------:R-:W0:Y:S02]  /*1400*/  MUFU.RCP R46, R46 ;  /* 0x0000002e002e7308 */ /* 0x000e240000001000 */
[----:B0-----:R-:W-:Y:S01]  /*1410*/  FADD.FTZ R8, -R46, 1 ;  /* 0x3f8000002e087421 */ /* 0x001fe20000010100 */
[--C-:B--2---:R-:W-:Y:S02]  /*1420*/  HADD2.F32 R12, -RZ, R78.reuse.H0_H0 ;  /* 0x2000004eff0c7230 */ /* 0x104fe40000004100 */
[----:B------:R-:W-:Y:S01]  /*1430*/  HADD2.F32 R13, -RZ, R78.H1_H1 ;  /* 0x3000004eff0d7230 */ /* 0x000fe20000004100 */
[----:B------:R-:W-:Y:S01]  /*1440*/  FFMA.FTZ R78, R45, R8, 1 ;  /* 0x3f8000002d4e7423 */ /* 0x000fe20000010008 */
[--C-:B------:R-:W-:Y:S01]  /*1450*/  HADD2.F32 R44, -RZ, R79.reuse.H0_H0 ;  /* 0x2000004fff2c7230 */ /* 0x100fe20000004100 */
[----:B------:R-:W-:Y:S01]  /*1460*/  FMUL.FTZ R5, R17, R12 ;  /* 0x0000000c11057220 */ /* 0x000fe20000410000 */
        /* <DEDUP_REMOVED lines=19> */
[----:B------:R-:W-:Y:S02]  /*15a0*/  IMAD R9, R97, c[0x0][0x2ec], R10 ;  /* 0x0000bb0061097a24 */ /* 0x000fe400078e020a */
[----:B------:R-:W-:-:S03]  /*15b0*/  IMAD R79, R108, c[0x0][0x2f4], R7 ;  /* 0x0000bd006c4f7a24 */ /* 0x000fc600078e0207 */
[----:B------:R-:W-:-:S05]  /*15c0*/  IADD3 R5, R5, R9, RZ ;  /* 0x0000000905057210 */ /* 0x000fca0007ffe0ff */
[----:B------:R-:W-:-:S05]  /*15d0*/  IMAD.WIDE.U32 R4, R108, c[0x0][0x2f0], R4 ;  /* 0x0000bc006c047a25 */ /* 0x000fca00078e0004 */
[----:B------:R-:W-:Y:S02]  /*15e0*/  IADD3 R7, P0, R23, R4, RZ ;  /* 0x0000000417077210 */ /* 0x000fe40007f1e0ff */
[----:B------:R-:W-:Y:S01]  /*15f0*/  LEA R4, P4, R49, c[0x0][0x338], 0x1 ;  /* 0x0000ce0031047a11 */ /* 0x000fe200078808ff */
[----:B------:R-:W-:Y:S01]  /*1600*/  STS.64 [R25], R88 ;  /* 0x0000005819007388 */ /* 0x000fe20000000a00 */
[----:B------:R-:W-:-:S06]  /*1610*/  NOP ;  /* 0x0000000000007918 */ /* 0x000fcc0000000000 */
[----:B------:R-:W-:Y:S01]  /*1620*/  LDS.U16 R81, [R27] ;  /* 0x000000001b517984 */ /* 0x000fe20000000400 */
[----:B------:R-:W-:Y:S02]  /*1630*/  IADD3.X R10, R22, R79, R5, P0, !PT ;  /* 0x0000004f160a7210 */ /* 0x000fe400007fe405 */
[----:B------:R-:W-:Y:S01]  /*1640*/  LEA.HI.X R5, R49, c[0x0][0x33c], R38, 0x1, P4 ;  /* 0x0000cf0031057a11 */ /* 0x000fe200020f0c26 */
[----:B------:R-:W-:Y:S01]  /*1650*/  LDS.U16 R83, [R27+0x40] ;  /* 0x000040001b537984 */ /* 0x000fe20000000400 */
[----:B------:R-:W-:Y:S02]  /*1660*/  LEA R4, P5, R7, R4, 0x1 ;  /* 0x0000000407047211 */ /* 0x000fe400078a08ff */
[----:B------:R-:W-:Y:S01]  /*1670*/  IADD3 R78, P4, R49, R74, RZ ;  /* 0x0000004a314e7210 */ /* 0x000fe20007f9e0ff */
[----:B------:R-:W-:Y:S01]  /*1680*/  LDS.U16 R85, [R27+0x80] ;  /* 0x000080001b557984 */ /* 0x000fe20000000400 */
[----:B------:R-:W-:Y:S01]  /*1690*/  LEA.HI.X R5, R7, R5, R10, 0x1, P5 ;  /* 0x0000000507057211 */ /* 0x000fe200028f0c0a */
[----:B------:R-:W-:Y:S01]  /*16a0*/  FMUL.FTZ R10, R11, R6 ;  /* 0x000000060b0a7220 */ /* 0x000fe20000410000 */
[----:B------:R-:W-:Y:S01]  /*16b0*/  IADD3.X R79, R38, R75, RZ, P4, !PT ;  /* 0x0000004b264f7210 */ /* 0x000fe200027fe4ff */
        /* <DEDUP_REMOVED lines=18> */
.L_x_13197:
[----:B------:R-:W-:Y:S05]  /*17e0*/  BSYNC B0 ;  /* 0x0000000000007941 */ /* 0x000fea0003800000 */
.L_x_13196:
[----:B------:R1:W-:Y:S01]  /*17f0*/  @!P2 STG.E.U16 [R4.64+-0x80], R85 ;  /* 0xffff80550400a986 */ /* 0x0003e2000c101506 */
[----:B0-----:R-:W-:Y:S01]  /*1800*/  FMUL.FTZ R9, R18, R19 ;  /* 0x0000001312097220 */ /* 0x001fe20000410000 */
[--C-:B------:R-:W-:Y:S01]  /*1810*/  HADD2.F32 R19, -RZ, R3.reuse.H0_H0 ;  /* 0x20000003ff137230 */ /* 0x100fe20000004100 */
[----:B------:R-:W-:Y:S01]  /*1820*/  FMUL.FTZ R6, R20, R21 ;  /* 0x0000001514067220 */ /* 0x000fe20000410000 */
[----:B------:R1:W-:Y:S01]  /*1830*/  @!P1 STG.E.U16 [R4.64+-0xc0], R83 ;  /* 0xffff405304009986 */ /* 0x0003e2000c101506 */
[--C-:B------:R-:W-:Y:S01]  /*1840*/  HADD2.F32 R21, -RZ, R2.reuse.H0_H0 ;  /* 0x20000002ff157230 */ /* 0x100fe20000004100 */
[----:B------:R-:W-:Y:S01]  /*1850*/  FMUL.FTZ R45, R45, R46 ;  /* 0x0000002e2d2d7220 */ /* 0x000fe20000410000 */
[----:B------:R-:W-:Y:S01]  /*1860*/  HADD2.F32 R7, -RZ, R2.H1_H1 ;  /* 0x30000002ff077230 */ /* 0x000fe20000004100 */
[----:B------:R1:W-:Y:S01]  /*1870*/  @!P0 STG.E.U16 [R4.64+-0x40], R87 ;  /* 0xffffc05704008986 */ /* 0x0003e2000c101506 */
[----:B------:R-:W-:Y:S01]  /*1880*/  ISETP.NE.U32.AND P0, PT, RZ, c[0x0][0x270], PT ;  /* 0x00009c00ff007a0c */ /* 0x000fe20003f05070 */
[----:B------:R-:W-:Y:S01]  /*1890*/  HADD2.F32 R3, -RZ, R3.H1_H1 ;  /* 0x30000003ff037230 */ /* 0x000fe20000004100 */
[----:B-----5:R-:W-:-:S02]  /*18a0*/  FADD.FTZ R21, R21, R96 ;  /* 0x0000006015157221 */ /* 0x020fc40000010000 */
[----:B------:R-:W-:Y:S01]  /*18b0*/  ISETP.NE.AND.EX P0, PT, RZ, c[0x0][0x274], PT, P0 ;  /* 0x00009d00ff007a0c */ /* 0x000fe20003f05300 */
[--C-:B------:R-:W-:Y:S02]  /*18c0*/  FADD.FTZ R20, R7, R96.reuse ;  /* 0x0000006007147221 */ /* 0x100fe40000010000 */
[--C-:B------:R-:W-:Y:S02]  /*18d0*/  FADD.FTZ R19, R19, R96.reuse ;  /* 0x0000006013137221 */ /* 0x100fe40000010000 */
[----:B------:R-:W-:Y:S02]  /*18e0*/  FADD.FTZ R18, R3, R96 ;  /* 0x0000006003127221 */ /* 0x000fe40000010000 */
        /* <DEDUP_REMOVED lines=12> */
[----:B------:R-:W-:-:S03]  /*19b0*/  IMAD.WIDE.U32 R2, R97, c[0x0][0x210], RZ ;  /* 0x0000840061027a25 */ /* 0x000fc600078e00ff */
[----:B------:R-:W-:Y:S01]  /*19c0*/  F2FP.PACK_AB R47, R45, R6 ;  /* 0x000000062d2f723e */ /* 0x000fe200000000ff */
[----:B------:R-:W-:Y:S02]  /*19d0*/  IMAD R6, R65, c[0x0][0x210], RZ ;  /* 0x0000840041067a24 */ /* 0x000fe400078e02ff */
[----:B------:R-:W-:Y:S02]  /*19e0*/  IMAD R7, R107, c[0x0][0x218], RZ ;  /* 0x000086006b077a24 */ /* 0x000fe400078e02ff */
[----:B------:R-:W-:-:S05]  /*19f0*/  IMAD R5, R97, c[0x0][0x214], R6 ;  /* 0x0000850061057a24 */ /* 0x000fca00078e0206 */
[----:B------:R-:W-:Y:S01]  /*1a00*/  IADD3 R3, R3, R5, RZ ;  /* 0x0000000503037210 */ /* 0x000fe20007ffe0ff */
[----:B------:R0:W-:Y:S01]  /*1a10*/  STS.64 [R25], R46 ;  /* 0x0000002e19007388 */ /* 0x0001e20000000a00 */
[----:B------:R-:W-:-:S06]  /*1a20*/  NOP ;  /* 0x0000000000007918 */ /* 0x000fcc0000000000 */
[----:B------:R-:W-:Y:S01]  /*1a30*/  LDS.U16 R9, [R27] ;  /* 0x000000001b097984 */ /* 0x000fe20000000400 */
[----:B------:R-:W-:-:S03]  /*1a40*/  IMAD.WIDE.U32 R2, R108, c[0x0][0x218], R2 ;  /* 0x000086006c027a25 */ /* 0x000fc600078e0002 */
[----:B------:R-:W-:Y:S01]  /*1a50*/  LDS.U16 R11, [R27+0x40] ;  /* 0x000040001b0b7984 */ /* 0x000fe20000000400 */
[----:B0-----:R-:W-:Y:S01]  /*1a60*/  IMAD R47, R108, c[0x0][0x21c], R7 ;  /* 0x000087006c2f7a24 */ /* 0x001fe200078e0207 */
[----:B------:R-:W-:Y:S02]  /*1a70*/  IADD3 R2, P0, R23, R2, RZ ;  /* 0x0000000217027210 */ /* 0x000fe40007f1e0ff */
[----:B------:R-:W-:Y:S01]  /*1a80*/  LDS.U16 R13, [R27+0x80] ;  /* 0x000080001b0d7984 */ /* 0x000fe20000000400 */
[C---:B------:R-:W-:Y:S02]  /*1a90*/  LEA R7, P4, R49.reuse, c[0x0][0x270], 0x1 ;  /* 0x00009c0031077a11 */ /* 0x040fe400078808ff */
[----:B------:R-:W-:Y:S01]  /*1aa0*/  IADD3.X R3, R22, R47, R3, P0, !PT ;  /* 0x0000002f16037210 */ /* 0x000fe200007fe403 */
        /* <DEDUP_REMOVED lines=8> */
[----:B------:R-:W-:Y:S02]  /*1b30*/  LEA.HI.X R4, R49, c[0x0][0x274], R38, 0x1, P4 ;  /* 0x00009d0031047a11 */ /* 0x000fe400020f0c26 */
        /* <DEDUP_REMOVED lines=14> */
.L_x_13200:
[----:B------:R-:W-:Y:S05]  /*1c20*/  BSYNC B0 ;  /* 0x0000000000007941 */ /* 0x000fea0003800000 */
.L_x_13199:
[----:B------:R1:W-:Y:S04]  /*1c30*/  @!P0 STG.E.U16 [R6.64+-0xc0], R11 ;  /* 0xffff400b06008986 */ /* 0x0003e8000c101506 */
[----:B------:R1:W-:Y:S04]  /*1c40*/  @!P1 STG.E.U16 [R6.64+-0x80], R13 ;  /* 0xffff800d06009986 */ /* 0x0003e8000c101506 */
[----:B------:R1:W-:Y:S02]  /*1c50*/  @!P2 STG.E.U16 [R6.64+-0x40], R45 ;  /* 0xffffc02d0600a986 */ /* 0x0003e4000c101506 */
.L_x_13198:
[----:B01----:R-:W-:Y:S01]  /*1c60*/  MOV R5, c[0x0][0x16c] ;  /* 0x00005b0000057a02 */ /* 0x003fe20000000f00 */
[--C-:B------:R-:W-:Y:S01]  /*1c70*/  HADD2.F32 R2, -RZ, R76.reuse.H0_H0 ;  /* 0x2000004cff027230 */ /* 0x100fe20000004100 */
[----:B------:R-:W-:Y:S01]  /*1c80*/  BAR.SYNC.DEFER_BLOCKING 0x0 ;  /* 0x0000000000007b1d */ /* 0x000fe20000010000 */
[----:B------:R-:W-:Y:S01]  /*1c90*/  HADD2.F32 R4, -RZ, R76.H1_H1 ;  /* 0x3000004cff047230 */ /* 0x000fe20000004100 */
[----:B------:R-:W-:Y:S01]  /*1ca0*/  ISETP.GE.AND P0, PT, R5, 0x1, PT ;  /* 0x000000010500780c */ /* 0x000fe20003f06270 */
[C---:B------:R-:W-:Y:S01]  /*1cb0*/  FMUL.FTZ R13, R17.reuse, R106 ;  /* 0x0000006a110d7220 */ /* 0x040fe20000410000 */
[----:B------:R-:W-:Y:S01]  /*1cc0*/  CS2R R8, SRZ ;  /* 0x0000000000087805 */ /* 0x000fe2000001ff00 */
[----:B------:R-:W-:Y:S01]  /*1cd0*/  FFMA.FTZ R3, R17, R2, R62 ;  /* 0x0000000211037223 */ /* 0x000fe2000001003e */
[--C-:B------:R-:W-:Y:S01]  /*1ce0*/  HADD2.F32 R2, -RZ, R77.reuse.H0_H0 ;  /* 0x2000004dff027230 */ /* 0x100fe20000004100 */
[C---:B------:R-:W-:Y:S01]  /*1cf0*/  FMUL.FTZ R12, R16.reuse, R106 ;  /* 0x0000006a100c7220 */ /* 0x040fe20000410000 */
[----:B------:R-:W-:Y:S01]  /*1d00*/  HADD2.F32 R62, -RZ, R77.H1_H1 ;  /* 0x3000004dff3e7230 */ /* 0x000fe20000004100 */
[----:B------:R-:W-:Y:S01]  /*1d10*/  FFMA.FTZ R4, R16, R4, R3 ;  /* 0x0000000410047223 */ /* 0x000fe20000010003 */
[----:B------:R-:W-:Y:S01]  /*1d20*/  CS2R R6, SRZ ;  /* 0x0000000000067805 */ /* 0x000fe2000001ff00 */
[----:B------:R-:W-:-:S02]  /*1d30*/  FMUL.FTZ R11, R15, R106 ;  /* 0x0000006a0f0b7220 */ /* 0x000fc40000410000 */
[----:B------:R-:W-:Y:S02]  /*1d40*/  FFMA.FTZ R3, R15, R2, R4 ;  /* 0x000000020f037223 */ /* 0x000fe40000010004 */
[C---:B------:R-:W-:Y:S02]  /*1d50*/  FMUL.FTZ R10, R14.reuse, R106 ;  /* 0x0000006a0e0a7220 */ /* 0x040fe40000410000 */
[----:B------:R-:W-:Y:S01]  /*1d60*/  FFMA.FTZ R62, R14, R62, R3 ;  /* 0x0000003e0e3e7223 */ /* 0x000fe20000010003 */
[----:B------:R-:W-:Y:S05]  /*1d70*/  @!P0 BRA `(.L_x_13201) ;  /* 0x0000367000008947 */ /* 0x000fea0003800000 */
[----:B------:R-:W-:Y:S02]  /*1d80*/  MOV R3, c[0x0][0x2bc] ;  /* 0x0000af0000037a02 */ /* 0x000fe40000000f00 */
[----:B------:R-:W-:Y:S02]  /*1d90*/  MOV R28, c[0x0][0x2b8] ;  /* 0x0000ae00001c7a02 */ /* 0x000fe40000000f00 */
[--C-:B------:R-:W-:Y:S02]  /*1da0*/  SHF.R.U32.HI R2, RZ, 0x1, R3.reuse ;  /* 0x00000001ff027819 */ /* 0x100fe40000011603 */
[----:B------:R-:W-:-:S02]  /*1db0*/  SHF.R.U64 R28, R28, 0x1, R3 ;  /* 0x000000011c1c7819 */ /* 0x000fc40000001203 */
[----:B------:R-:W-:Y:S01]  /*1dc0*/  SHF.R.S32.HI R4, RZ, 0x1f, R64 ;  /* 0x0000001fff047819 */ /* 0x000fe20000011440 */
[-C--:B------:R-:W-:Y:S02]  /*1dd0*/  IMAD R5, R2, R97.reuse, RZ ;  /* 0x0000006102057224 */ /* 0x080fe400078e02ff */
[----:B------:R-:W-:-:S04]  /*1de0*/  IMAD.WIDE.U32 R2, R28, R97, RZ ;  /* 0x000000611c027225 */ /* 0x000fc800078e00ff */
[----:B------:R-:W-:Y:S02]  /*1df0*/  IMAD R5, R65, R28, R5 ;  /* 0x0000001c41057224 */ /* 0x000fe400078e0205 */
[----:B------:R-:W-:-:S03]  /*1e00*/  IMAD R9, R4, c[0x0][0x2c0], RZ ;  /* 0x0000b00004097a24 */ /* 0x000fc600078e02ff */
[----:B------:R-:W-:Y:S01]  /*1e10*/  IADD3 R3, R3, R5, RZ ;  /* 0x0000000503037210 */ /* 0x000fe20007ffe0ff */
[----:B------:R-:W-:Y:S02]  /*1e20*/  IMAD R9, R64, c[0x0][0x2c4], R9 ;  /* 0x0000b10040097a24 */ /* 0x000fe400078e0209 */
[----:B------:R-:W-:Y:S02]  /*1e30*/  IMAD R5, R0, -0x100, RZ ;  /* 0xffffff0000057824 */ /* 0x000fe400078e02ff */
[----:B------:R-:W-:-:S05]  /*1e40*/  IMAD.WIDE.U32 R2, R64, c[0x0][0x2c0], R2 ;  /* 0x0000b00040027a25 */ /* 0x000fca00078e0002 */
[----:B------:R-:W-:Y:S02]  /*1e50*/  IADD3 R3, R3, R9, RZ ;  /* 0x0000000903037210 */ /* 0x000fe40007ffe0ff */
[C---:B------:R-:W-:Y:S02]  /*1e60*/  LEA R28, P0, R2.reuse, c[0x0][0x320], 0x3 ;  /* 0x0000c800021c7a11 */ /* 0x040fe400078018ff */
[----:B------:R-:W-:Y:S02]  /*1e70*/  IADD3 R9, R29, -0x1, RZ ;  /* 0xffffffff1d097810 */ /* 0x000fe40007ffe0ff */
[----:B------:R-:W-:Y:S02]  /*1e80*/  LEA.HI.X R44, R2, c[0x0][0x324], R3, 0x3, P0 ;  /* 0x0000c900022c7a11 */ /* 0x000fe400000f1c03 */
[----:B------:R-:W-:Y:S02]  /*1e90*/  LEA R2, P0, R61, R28, 0x2 ;  /* 0x0000001c3d027211 */ /* 0x000fe400078010ff */
[----:B------:R-:W-:-:S02]  /*1ea0*/  LEA.HI R25, R9, R9, RZ, 0x1 ;  /* 0x0000000909197211 */ /* 0x000fc400078f08ff */
[----:B------:R-:W-:Y:S02]  /*1eb0*/  LEA.HI.X R3, R61, R44, RZ, 0x2, P0 ;  /* 0x0000002c3d037211 */ /* 0x000fe400000f14ff */
[----:B------:R-:W-:-:S03]  /*1ec0*/  LOP3.LUT R0, R25, 0xfffffe, RZ, 0xc0, !PT ;  /* 0x00fffffe19007812 */ /* 0x000fc600078ec0ff */
[----:B------:R-:W-:Y:S01]  /*1ed0*/  IMAD.WIDE R2, R5, 0x4, R2 ;  /* 0x0000000405027825 */ /* 0x000fe200078e0202 */
[----:B------:R-:W-:Y:S01]  /*1ee0*/  IADD3 R5, R9, -R0, RZ ;  /* 0x8000000009057210 */ /* 0x000fe20007ffe0ff */
[----:B------:R-:W-:Y:S01]  /*1ef0*/  HFMA2.MMA R9, -RZ, RZ, 0, 0 ;  /* 0x00000000ff097435 */ /* 0x000fe200000001ff */
[----:B------:R-:W-:Y:S02]  /*1f00*/  MOV R0, RZ ;  /* 0x000000ff00007202 */ /* 0x000fe40000000f00 */
[C---:B------:R-:W-:Y:S02]  /*1f10*/  IADD3 R80, P5, R2.reuse, -0x380, RZ ;  /* 0xfffffc8002507810 */ /* 0x040fe40007fbe0ff */
[C---:B------:R-:W-:Y:S02]  /*1f20*/  IADD3 R82, P4, R2.reuse, -0x300, RZ ;  /* 0xfffffd0002527810 */ /* 0x040fe40007f9e0ff */
[----:B------:R-:W-:Y:S02]  /*1f30*/  IADD3.X R81, R3, -0x1, RZ, P5, !PT ;  /* 0xffffffff03517810 */ /* 0x000fe40002ffe4ff */
[----:B------:R-:W-:-:S02]  /*1f40*/  IADD3 R84, P3, R2, -0x280, RZ ;  /* 0xfffffd8002547810 */ /* 0x000fc40007f7e0ff */
[C---:B------:R-:W-:Y:S02]  /*1f50*/  IADD3 R86, P2, R2.reuse, -0x200, RZ ;  /* 0xfffffe0002567810 */ /* 0x040fe40007f5e0ff */
[C---:B------:R-:W-:Y:S02]  /*1f60*/  IADD3 R88, P1, R2.reuse, -0x180, RZ ;  /* 0xfffffe8002587810 */ /* 0x040fe40007f3e0ff */
[C---:B------:R-:W-:Y:S02]  /*1f70*/  IADD3 R90, P0, R2.reuse, -0x100, RZ ;  /* 0xffffff00025a7810 */ /* 0x040fe40007f1e0ff */
[----:B------:R-:W-:Y:S02]  /*1f80*/  IADD3 R92, P5, R2, -0x80, RZ ;  /* 0xffffff80025c7810 */ /* 0x000fe40007fbe0ff */
[C---:B------:R-:W-:Y:S02]  /*1f90*/  IADD3.X R83, R3.reuse, -0x1, RZ, P4, !PT ;  /* 0xffffffff03537810 */ /* 0x040fe400027fe4ff */
[----:B------:R-:W-:-:S02]  /*1fa0*/  IADD3.X R85, R3, -0x1, RZ, P3, !PT ;  /* 0xffffffff03557810 */ /* 0x000fc40001ffe4ff */
[C---:B------:R-:W-:Y:S02]  /*1fb0*/  IADD3.X R87, R3.reuse, -0x1, RZ, P2, !PT ;  /* 0xffffffff03577810 */ /* 0x040fe400017fe4ff */
[C---:B------:R-:W-:Y:S02]  /*1fc0*/  IADD3.X R89, R3.reuse, -0x1, RZ, P1, !PT ;  /* 0xffffffff03597810 */ /* 0x040fe40000ffe4ff */
[C---:B------:R-:W-:Y:S02]  /*1fd0*/  IADD3.X R91, R3.reuse, -0x1, RZ, P0, !PT ;  /* 0xffffffff035b7810 */ /* 0x040fe400007fe4ff */
[----:B------:R-:W-:Y:S02]  /*1fe0*/  IADD3.X R93, R3, -0x1, RZ, P5, !PT ;  /* 0xffffffff035d7810 */ /* 0x000fe40002ffe4ff */
[----:B------:R-:W-:-:S05]  /*1ff0*/  CS2R R2, SRZ ;  /* 0x0000000000027805 */ /* 0x000fca000001ff00 */
.L_x_13232:
[----:B------:R-:W-:Y:S01]  /*2000*/  IMAD R25, R107, c[0x0][0x180], RZ ;  /* 0x000060006b197a24 */ /* 0x000fe200078e02ff */
[----:B------:R-:W-:Y:S01]  /*2010*/  SHF.R.S32.HI R126, RZ, 0x1f, R2 ;  /* 0x0000001fff7e7819 */ /* 0x000fe20000011402 */
[----:B------:R-:W-:Y:S01]  /*2020*/  IMAD.WIDE.U32 R44, R108, c[0x0][0x180], RZ ;  /* 0x000060006c2c7a25 */ /* 0x000fe200078e00ff */
[----:B------:R-:W-:-:S03]  /*2030*/  IADD3 R28, -R74, c[0x0][0x168], RZ ;  /* 0x00005a004a1c7a10 */ /* 0x000fc60007ffe1ff */
[----:B------:R-:W-:Y:S01]  /*2040*/  IMAD R25, R108, c[0x0][0x184], R25 ;  /* 0x000061006c197a24 */ /* 0x000fe200078e0219 */
[----:B------:R-:W-:Y:S01]  /*2050*/  SHF.L.U32 R101, R28, 0x1, RZ ;  /* 0x000000011c657819 */ /* 0x000fe200000006ff */
[----:B------:R-:W-:-:S03]  /*2060*/  IMAD R47, R126, c[0x0][0x1c0], RZ ;  /* 0x000070007e2f7a24 */ /* 0x000fc600078e02ff */
[----:B------:R-:W-:Y:S01]  /*2070*/  IADD3 R45, R45, R25, RZ ;  /* 0x000000192d2d7210 */ /* 0x000fe20007ffe0ff */
[----:B------:R-:W-:Y:S01]  /*2080*/  IMAD R25, R126, c[0x0][0x188], RZ ;  /* 0x000062007e197a24 */ /* 0x000fe200078e02ff */
[-C--:B------:R-:W-:Y:S01]  /*2090*/  ISETP.GE.AND P0, PT, R72, R101.reuse, PT ;  /* 0x000000654800720c */ /* 0x080fe20003f06270 */
[----:B------:R-:W-:Y:S01]  /*20a0*/  IMAD R95, R2, c[0x0][0x1c4], R47 ;  /* 0x00007100025f7a24 */ /* 0x000fe200078e022f */
[----:B------:R-:W-:Y:S01]  /*20b0*/  ISETP.GE.AND P1, PT, R36, R101, PT ;  /* 0x000000652400720c */ /* 0x000fe20003f26270 */
[C---:B------:R-:W-:Y:S02]  /*20c0*/  IMAD R25, R2.reuse, c[0x0][0x18c], R25 ;  /* 0x0000630002197a24 */ /* 0x040fe400078e0219 */
[----:B------:R-:W-:-:S04]  /*20d0*/  IMAD.WIDE.U32 R98, R2, c[0x0][0x188], R44 ;  /* 0x0000620002627a25 */ /* 0x000fc800078e002c */
[----:B------:R-:W-:Y:S01]  /*20e0*/  IMAD.WIDE.U32 R44, R2, c[0x0][0x1c0], R72 ;  /* 0x00007000022c7a25 */ /* 0x000fe200078e0048 */
[----:B------:R-:W-:Y:S02]  /*20f0*/  IADD3 R47, R99, R25, RZ ;  /* 0x00000019632f7210 */ /* 0x000fe40007ffe0ff */
[C---:B------:R-:W-:Y:S02]  /*2100*/  LEA R94, P2, R98.reuse, c[0x0][0x220], 0x3 ;  /* 0x00008800625e7a11 */ /* 0x040fe400078418ff */
[----:B------:R-:W-:Y:S02]  /*2110*/  IADD3 R25, R45, R95, RZ ;  /* 0x0000005f2d197210 */ /* 0x000fe40007ffe0ff */
[----:B------:R-:W-:Y:S02]  /*2120*/  LEA.HI.X R95, R98, c[0x0][0x224], R47, 0x3, P2 ;  /* 0x00008900625f7a11 */ /* 0x000fe400010f1c2f */
[----:B------:R-:W-:Y:S02]  /*2130*/  LEA R46, P3, R44, R54, 0x1 ;  /* 0x000000362c2e7211 */ /* 0x000fe400078608ff */
[----:B------:R-:W-:-:S02]  /*2140*/  ISETP.GE.AND P2, PT, R35, R101, PT ;  /* 0x000000652300720c */ /* 0x000fc40003f46270 */
[--C-:B------:R-:W-:Y:S01]  /*2150*/  LEA.HI.X R47, R44, R53, R25.reuse, 0x1, P3 ;  /* 0x000000352c2f7211 */ /* 0x100fe200018f0c19 */
[----:B--2---:R-:W2:Y:S01]  /*2160*/  LDG.E.64 R94, [R94.64] ;  /* 0x000000065e5e7981 */ /* 0x004ea2000c1e1b00 */
[----:B------:R-:W-:Y:S02]  /*2170*/  PRMT R25, RZ, 0x7610, R25 ;  /* 0x00007610ff197816 */ /* 0x000fe40000000019 */
[----:B------:R-:W-:Y:S02]  /*2180*/  PRMT R98, RZ, 0x7610, R98 ;  /* 0x00007610ff627816 */ /* 0x000fe40000000062 */
[----:B------:R-:W-:Y:S02]  /*2190*/  PRMT R99, RZ, 0x7610, R99 ;  /* 0x00007610ff637816 */ /* 0x000fe40000000063 */
[----:B------:R0:W3:Y:S01]  /*21a0*/  @!P0 LDG.E.U16 R25, [R46.64] ;  /* 0x000000062e198981 */ /* 0x0000e2000c1e1500 */
[----:B------:R-:W-:-:S03]  /*21b0*/  ISETP.GE.AND P0, PT, R34, R101, PT ;  /* 0x000000652200720c */ /* 0x000fc60003f06270 */
[----:B------:R0:W4:Y:S01]  /*21c0*/  @!P1 LDG.E.U16 R98, [R46.64+0x40] ;  /* 0x000040062e629981 */ /* 0x000122000c1e1500 */
[----:B------:R-:W-:-:S03]  /*21d0*/  ISETP.GE.AND P1, PT, R33, R101, PT ;  /* 0x000000652100720c */ /* 0x000fc60003f26270 */
[----:B------:R0:W4:Y:S01]  /*21e0*/  @!P2 LDG.E.U16 R99, [R46.64+0x80] ;  /* 0x000080062e63a981 */ /* 0x000122000c1e1500 */
[-C--:B------:R-:W-:Y:S02]  /*21f0*/  ISETP.GE.AND P2, PT, R32, R101.reuse, PT ;  /* 0x000000652000720c */ /* 0x080fe40003f46270 */
[-C--:B------:R-:W-:Y:S02]  /*2200*/  ISETP.GE.AND P3, PT, R31, R101.reuse, PT ;  /* 0x000000651f00720c */ /* 0x080fe40003f66270 */
[----:B------:R-:W-:Y:S02]  /*2210*/  ISETP.GE.AND P4, PT, R30, R101, PT ;  /* 0x000000651e00720c */ /* 0x000fe40003f86270 */
[----:B------:R-:W-:Y:S02]  /*2220*/  PRMT R102, RZ, 0x7610, R102 ;  /* 0x00007610ff667816 */ /* 0x000fe40000000066 */
[----:B------:R-:W-:Y:S02]  /*2230*/  PRMT R103, RZ, 0x7610, R103 ;  /* 0x00007610ff677816 */ /* 0x000fe40000000067 */
[----:B------:R-:W-:-:S02]  /*2240*/  PRMT R105, RZ, 0x7610, R105 ;  /* 0x00007610ff697816 */ /* 0x000fc40000000069 */
        /* <DEDUP_REMOVED lines=13> */
[CC--:B------:R-:W-:Y:S02]  /*2320*/  LEA.HI.SX32 R100, R52.reuse, R52.reuse, 0x1b ;  /* 0x0000003434647211 */ /* 0x0c0fe400078fdaff */
[----:B------:R-:W-:Y:S01]  /*2330*/  IADD3 R101, R52, 0x20, RZ ;  /* 0x0000002034657810 */ /* 0x000fe20007ffe0ff */
[----:B------:R-:W-:Y:S01]  /*2340*/  IMAD.WIDE.U32 R44, R2, c[0x0][0x1a0], R44 ;  /* 0x00006800022c7a25 */ /* 0x000fe200078e002c */
[----:B0-----:R-:W-:Y:S02]  /*2350*/  IADD3 R47, R52, 0x40, RZ ;  /* 0x00000040342f7810 */ /* 0x001fe40007ffe0ff */
[----:B------:R-:W-:Y:S02]  /*2360*/  SHF.L.U32 R104, R100, 0x1, RZ ;  /* 0x0000000164687819 */ /* 0x000fe400000006ff */
[----:B------:R-:W-:-:S02]  /*2370*/  LEA.HI.SX32 R101, R101, R52, 0x1b ;  /* 0x0000003465657211 */ /* 0x000fc400078fdaff */
[----:B------:R-:W-:Y:S02]  /*2380*/  IADD3 R45, R45, R111, RZ ;  /* 0x0000006f2d2d7210 */ /* 0x000fe40007ffe0ff */
[C---:B------:R-:W-:Y:S02]  /*2390*/  LEA R100, P0, R44.reuse, c[0x0][0x228], 0x3 ;  /* 0x00008a002c647a11 */ /* 0x040fe400078018ff */
[----:B------:R-:W-:Y:S02]  /*23a0*/  LEA.HI.SX32 R47, R47, R52, 0x1b ;  /* 0x000000342f2f7211 */ /* 0x000fe400078fdaff */
[----:B------:R-:W-:Y:S02]  /*23b0*/  SHF.L.U32 R113, R101, 0x1, RZ ;  /* 0x0000000165717819 */ /* 0x000fe400000006ff */
[----:B------:R-:W-:Y:S02]  /*23c0*/  LEA.HI.X R101, R44, c[0x0][0x22c], R45, 0x3, P0 ;  /* 0x00008b002c657a11 */ /* 0x000fe400000f1c2d */
[----:B------:R-:W-:-:S02]  /*23d0*/  ISETP.NE.AND P0, PT, R50, RZ, PT ;  /* 0x000000ff3200720c */ /* 0x000fc40003f05270 */
[----:B------:R-:W-:Y:S02]  /*23e0*/  SHF.L.U32 R114, R47, 0x1, RZ ;  /* 0x000000012f727819 */ /* 0x000fe400000006ff */
[----:B------:R-:W-:Y:S01]  /*23f0*/  ISETP.LT.OR P2, PT, R29, 0x2, P0 ;  /* 0x000000021d00780c */ /* 0x000fe20000741670 */
[----:B------:R-:W5:Y:S01]  /*2400*/  LDG.E.64 R100, [R100.64] ;  /* 0x0000000664647981 */ /* 0x000f62000c1e1b00 */
[----:B------:R-:W-:Y:S02]  /*2410*/  ISETP.NE.AND P1, PT, R61, RZ, PT ;  /* 0x000000ff3d00720c */ /* 0x000fe40003f25270 */
[C---:B------:R-:W-:Y:S02]  /*2420*/  IADD3 R45, R52.reuse, 0x60, RZ ;  /* 0x00000060342d7810 */ /* 0x040fe40007ffe0ff */
[C---:B------:R-:W-:Y:S02]  /*2430*/  IADD3 R47, R52.reuse, 0x80, RZ ;  /* 0x00000080342f7810 */ /* 0x040fe40007ffe0ff */
[----:B------:R-:W-:-:S02]  /*2440*/  IADD3 R111, R52, 0xa0, RZ ;  /* 0x000000a0346f7810 */ /* 0x000fc40007ffe0ff */
[-C--:B------:R-:W-:Y:S02]  /*2450*/  LEA.HI.SX32 R45, R45, R52.reuse, 0x1b ;  /* 0x000000342d2d7211 */ /* 0x080fe400078fdaff */
[-C--:B------:R-:W-:Y:S02]  /*2460*/  LEA.HI.SX32 R47, R47, R52.reuse, 0x1b ;  /* 0x000000342f2f7211 */ /* 0x080fe400078fdaff */
[----:B------:R-:W-:Y:S02]  /*2470*/  LEA.HI.SX32 R111, R111, R52, 0x1b ;  /* 0x000000346f6f7211 */ /* 0x000fe400078fdaff */
[----:B------:R-:W-:Y:S02]  /*2480*/  SHF.L.U32 R117, R45, 0x1, RZ ;  /* 0x000000012d757819 */ /* 0x000fe400000006ff */
[----:B------:R-:W-:Y:S02]  /*2490*/  SHF.L.U32 R116, R111, 0x1, RZ ;  /* 0x000000016f747819 */ /* 0x000fe400000006ff */
[----:B------:R-:W-:-:S02]  /*24a0*/  LEA R45, R5, R2, 0x8 ;  /* 0x00000002052d7211 */ /* 0x000fc400078e40ff */
[----:B------:R-:W-:-:S04]  /*24b0*/  @P1 IADD3 R45, R61, 0x200, RZ ;  /* 0x000002003d2d1810 */ /* 0x000fc80007ffe0ff */
[----:B------:R-:W-:Y:S01]  /*24c0*/  SHF.L.U32 R111, R45, 0x3, RZ ;  /* 0x000000032d6f7819 */ /* 0x000fe200000006ff */
[----:B------:R-:W-:Y:S01]  /*24d0*/  BSSY B0, `(.L_x_13202) ;  /* 0x0000073000007945 */ /* 0x000fe20003800000 */
[----:B--2---:R-:W-:Y:S02]  /*24e0*/  FMUL.FTZ R46, R94, 1.4426950216293334961 ;  /* 0x3fb8aa3b5e2e7820 */ /* 0x004fe40000410000 */
[C---:B------:R-:W-:Y:S02]  /*24f0*/  FMUL.FTZ R44, R21.reuse, R95 ;  /* 0x0000005f152c7220 */ /* 0x040fe40000410000 */
[----:B------:R-:W-:Y:S02]  /*2500*/  FMUL.FTZ R112, R21, R46 ;  /* 0x0000002e15707220 */ /* 0x000fe40000410000 */
[----:B------:R-:W-:Y:S01]  /*2510*/  FMUL.RZ R44, R44, 0.15915493667125701904 ;  /* 0x3e22f9832c2c7820 */ /* 0x000fe2000040c000 */
[----:B---3--:R0:W-:Y:S04]  /*2520*/  STS.U16 [R104], R25 ;  /* 0x0000001968007388 */ /* 0x0081e80000000400 */
[----:B----4-:R1:W-:Y:S01]  /*2530*/  STS.U16 [R113+0x40], R98 ;  /* 0x0000406271007388 */ /* 0x0103e20000000400 */
[----:B------:R-:W-:Y:S03]  /*2540*/  MUFU.EX2 R112, R112 ;  /* 0x0000007000707308 */ /* 0x000fe60000000800 */
[----:B------:R2:W-:Y:S01]  /*2550*/  STS.U16 [R114+0x80], R99 ;  /* 0x0000806372007388 */ /* 0x0005e20000000400 */
[----:B0-----:R-:W-:-:S04]  /*2560*/  IADD3 R25, R52, 0xc0, RZ ;  /* 0x000000c034197810 */ /* 0x001fc80007ffe0ff */
[----:B------:R-:W0:Y:S01]  /*2570*/  MUFU.COS R115, R44 ;  /* 0x0000002c00737308 */ /* 0x000e220000000000 */
[----:B------:R-:W-:Y:S02]  /*2580*/  LEA.HI.SX32 R25, R25, R52, 0x1b ;  /* 0x0000003419197211 */ /* 0x000fe400078fdaff */
[----:B-1----:R-:W-:-:S05]  /*2590*/  IADD3 R113, R52, 0xe0, RZ ;  /* 0x000000e034717810 */ /* 0x002fca0007ffe0ff */
[----:B--2---:R1:W2:Y:S01]  /*25a0*/  MUFU.SIN R99, R44 ;  /* 0x0000002c00637308 */ /* 0x0042a20000000400 */
[----:B------:R-:W-:Y:S02]  /*25b0*/  SHF.L.U32 R118, R25, 0x1, RZ ;  /* 0x0000000119767819 */ /* 0x000fe400000006ff */
[----:B------:R-:W-:Y:S02]  /*25c0*/  SHF.L.U32 R25, R52, 0x3, RZ ;  /* 0x0000000334197819 */ /* 0x000fe400000006ff */
[----:B------:R-:W-:Y:S02]  /*25d0*/  SHF.L.U32 R114, R47, 0x1, RZ ;  /* 0x000000012f727819 */ /* 0x000fe400000006ff */
[----:B------:R-:W-:Y:S02]  /*25e0*/  LEA.HI.SX32 R113, R113, R52, 0x1b ;  /* 0x0000003471717211 */ /* 0x000fe400078fdaff */
[----:B------:R-:W-:Y:S01]  /*25f0*/  @!P2 IADD3 R47, R29, -0x2, RZ ;  /* 0xfffffffe1d2fa810 */ /* 0x000fe20007ffe0ff */
[----:B------:R-:W-:Y:S01]  /*2600*/  STS.U16 [R117+0xc0], R102 ;  /* 0x0000c06675007388 */ /* 0x000fe20000000400 */
[----:B-1----:R-:W-:-:S02]  /*2610*/  LEA.HI.SX32 R44, R25, R25, 0x1b ;  /* 0x00000019192c7211 */ /* 0x002fc400078fdaff */
[----:B------:R-:W-:Y:S01]  /*2620*/  SHF.L.U32 R113, R113, 0x1, RZ ;  /* 0x0000000171717819 */ /* 0x000fe200000006ff */
[----:B------:R1:W-:Y:S01]  /*2630*/  STS.U16 [R114+0x100], R103 ;  /* 0x0001006772007388 */ /* 0x0003e20000000400 */
[C---:B0-----:R-:W-:Y:S02]  /*2640*/  FMUL.FTZ R98, R112.reuse, R115 ;  /* 0x0000007370627220 */ /* 0x041fe40000410000 */
[----:B--2---:R-:W-:Y:S01]  /*2650*/  FMUL.FTZ R99, R112, R99 ;  /* 0x0000006370637220 */ /* 0x004fe20000410000 */
[----:B------:R0:W-:Y:S01]  /*2660*/  STS.U16 [R116+0x140], R105 ;  /* 0x0001406974007388 */ /* 0x0001e20000000400 */
[----:B-1----:R-:W-:Y:S01]  /*2670*/  @!P2 IMAD R103, R47, c[0x0][0x16c], R2 ;  /* 0x00005b002f67aa24 */ /* 0x002fe200078e0202 */
[----:B------:R-:W-:Y:S02]  /*2680*/  SHF.L.U32 R47, R44, 0x1, RZ ;  /* 0x000000012c2f7819 */ /* 0x000fe400000006ff */
[----:B------:R-:W-:Y:S04]  /*2690*/  STS.U16 [R118+0x180], R109 ;  /* 0x0001806d76007388 */ /* 0x000fe80000000400 */
[----:B------:R1:W-:Y:S01]  /*26a0*/  STS.U16 [R113+0x1c0], R110 ;  /* 0x0001c06e71007388 */ /* 0x0003e20000000400 */
[----:B------:R-:W-:-:S06]  /*26b0*/  NOP ;  /* 0x0000000000007918 */ /* 0x000fcc0000000000 */
[----:B------:R-:W2:Y:S04]  /*26c0*/  LDS.U16 R119, [R47] ;  /* 0x000000002f777984 */ /* 0x000ea80000000400 */
[----:B------:R-:W3:Y:S04]  /*26d0*/  LDS.U16 R120, [R47+0x2] ;  /* 0x000002002f787984 */ /* 0x000ee80000000400 */
[----:B------:R-:W4:Y:S04]  /*26e0*/  LDS.U16 R123, [R47+0x4] ;  /* 0x000004002f7b7984 */ /* 0x000f280000000400 */
[----:B------:R-:W2:Y:S04]  /*26f0*/  LDS.U16 R140, [R47+0x6] ;  /* 0x000006002f8c7984 */ /* 0x000ea80000000400 */
[----:B------:R-:W2:Y:S04]  /*2700*/  LDS.U16 R134, [R47+0x8] ;  /* 0x000008002f867984 */ /* 0x000ea80000000400 */
[----:B------:R-:W2:Y:S04]  /*2710*/  LDS.U16 R132, [R47+0xa] ;  /* 0x00000a002f847984 */ /* 0x000ea80000000400 */
[----:B------:R-:W2:Y:S04]  /*2720*/  LDS.U16 R133, [R47+0xc] ;  /* 0x00000c002f857984 */ /* 0x000ea80000000400 */
[----:B------:R0:W2:Y:S04]  /*2730*/  LDS.U16 R129, [R47+0xe] ;  /* 0x00000e002f817984 */ /* 0x0000a80000000400 */
[----:B------:R1:W-:Y:S01]  /*2740*/  STS.64 [R111+0xa80], R98 ;  /* 0x000a80626f007388 */ /* 0x0003e20000000a00 */
[----:B------:R-:W-:-:S04]  /*2750*/  FMUL.FTZ R102, R20, R95 ;  /* 0x0000005f14667220 */ /* 0x000fc80000410000 */
[----:B------:R-:W-:Y:S02]  /*2760*/  FMUL.RZ R112, R102, 0.15915493667125701904 ;  /* 0x3e22f98366707820 */ /* 0x000fe4000040c000 */
[-C--:B------:R-:W-:Y:S01]  /*2770*/  FMUL.FTZ R102, R20, R46.reuse ;  /* 0x0000002e14667220 */ /* 0x080fe20000410000 */
[----:B0-----:R-:W-:Y:S01]  /*2780*/  CS2R R104, SRZ ;  /* 0x0000000000687805 */ /* 0x001fe2000001ff00 */
[----:B------:R-:W-:Y:S01]  /*2790*/  @!P2 IMAD.WIDE R44, R103, 0x10, R66 ;  /* 0x00000010672ca825 */ /* 0x000fe200078e0242 */
[----:B------:R-:W-:Y:S03]  /*27a0*/  BAR.SYNC.DEFER_BLOCKING 0x0 ;  /* 0x0000000000007b1d */ /* 0x000fe60000010000 */
[----:B-1----:R-:W-:-:S03]  /*27b0*/  FMUL.FTZ R110, R19, R46 ;  /* 0x0000002e136e7220 */ /* 0x002fc60000410000 */
[----:B------:R-:W-:Y:S01]  /*27c0*/  MUFU.SIN R103, R112 ;  /* 0x0000007000677308 */ /* 0x000fe20000000400 */
[----:B------:R-:W-:Y:S02]  /*27d0*/  FMUL.FTZ R47, R18, R46 ;  /* 0x0000002e122f7220 */ /* 0x000fe40000410000 */
[----:B------:R-:W-:-:S05]  /*27e0*/  FMUL.FTZ R46, R19, R95 ;  /* 0x0000005f132e7220 */ /* 0x000fca0000410000 */
[----:B------:R-:W0:Y:S01]  /*27f0*/  MUFU.EX2 R102, R102 ;  /* 0x0000006600667308 */ /* 0x000e220000000800 */
[----:B------:R-:W-:-:S07]  /*2800*/  FMUL.RZ R46, R46, 0.15915493667125701904 ;  /* 0x3e22f9832e2e7820 */ /* 0x000fce000040c000 */
[----:B------:R1:W0:Y:S01]  /*2810*/  MUFU.COS R109, R112 ;  /* 0x00000070006d7308 */ /* 0x0002220000000000 */
[----:B------:R1:W5:Y:S02]  /*2820*/  @!P2 LDG.E.64 R104, [R44.64+0x8] ;  /* 0x000008062c68a981 */ /* 0x000364000c1e1b00 */
[----:B-1----:R-:W-:Y:S01]  /*2830*/  FMUL.FTZ R44, R18, R95 ;  /* 0x0000005f122c7220 */ /* 0x002fe20000410000 */
[----:B------:R-:W-:-:S04]  /*2840*/  HADD2.F32 R112, -RZ, R76.H0_H0 ;  /* 0x2000004cff707230 */ /* 0x000fc80000004100 */
[----:B------:R-:W-:Y:S01]  /*2850*/  MUFU.EX2 R110, R110 ;  /* 0x0000006e006e7308 */ /* 0x000fe20000000800 */
[----:B------:R-:W-:Y:S02]  /*2860*/  FMUL.RZ R117, R44, 0.15915493667125701904 ;  /* 0x3e22f9832c757820 */ /* 0x000fe4000040c000 */
[----:B------:R-:W-:-:S05]  /*2870*/  FMUL.FTZ R137, R21, R112 ;  /* 0x0000007015897220 */ /* 0x000fca0000410000 */
[----:B------:R-:W1:Y:S01]  /*2880*/  MUFU.SIN R115, R46 ;  /* 0x0000002e00737308 */ /* 0x000e620000000400 */
[C---:B0-----:R-:W-:Y:S02]  /*2890*/  FMUL.FTZ R118, R102.reuse, R103 ;  /* 0x0000006766767220 */ /* 0x041fe40000410000 */
[----:B------:R-:W-:-:S05]  /*28a0*/  FMUL.FTZ R116, R102, R109 ;  /* 0x0000006d66747220 */ /* 0x000fca0000410000 */
[----:B------:R-:W-:Y:S01]  /*28b0*/  MUFU.EX2 R47, R47 ;  /* 0x0000002f002f7308 */ /* 0x000fe20000000800 */
[----:B------:R-:W-:-:S07]  /*28c0*/  FMUL.FTZ R45, R118, R137 ;  /* 0x00000089762d7220 */ /* 0x000fce0000410000 */
[----:B------:R-:W0:Y:S08]  /*28d0*/  MUFU.COS R128, R117 ;  /* 0x0000007500807308 */ /* 0x000e300000000000 */
[----:B------:R-:W0:Y:S08]  /*28e0*/  MUFU.SIN R114, R117 ;  /* 0x0000007500727308 */ /* 0x000e300000000400 */
[----:B------:R0:W2:Y:S01]  /*28f0*/  MUFU.COS R113, R46 ;  /* 0x0000002e00717308 */ /* 0x0000a20000000000 */
[----:B------:R-:W-:-:S02]  /*2900*/  FMUL.FTZ R44, RZ, R118 ;  /* 0x00000076ff2c7220 */ /* 0x000fc40000410000 */
[----:B------:R-:W-:Y:S01]  /*2910*/  FFMA.FTZ R45, RZ, R116, R45 ;  /* 0x00000074ff2d7223 */ /* 0x000fe2000001002d */
[----:B------:R-:W-:Y:S01]  /*2920*/  HADD2.F32 R111, -RZ, R76.H1_H1 ;  /* 0x3000004cff6f7230 */ /* 0x000fe20000004100 */
[----:B-1----:R-:W-:Y:S02]  /*2930*/  FMUL.FTZ R115, R110, R115 ;  /* 0x000000736e737220 */ /* 0x002fe40000410000 */
[----:B------:R-:W-:Y:S02]  /*2940*/  FFMA.FTZ R44, R116, R137, -R44 ;  /* 0x00000089742c7223 */ /* 0x000fe4000001082c */
[----:B------:R-:W-:Y:S02]  /*2950*/  FADD.FTZ R102, RZ, R45 ;  /* 0x0000002dff667221 */ /* 0x000fe40000010000 */
[C---:B0-----:R-:W-:Y:S02]  /*2960*/  FMUL.FTZ R128, R47.reuse, R128 ;  /* 0x000000802f807220 */ /* 0x041fe40000410000 */
[----:B------:R-:W-:-:S02]  /*2970*/  FMUL.FTZ R114, R47, R114 ;  /* 0x000000722f727220 */ /* 0x000fc40000410000 */
[----:B------:R-:W-:Y:S02]  /*2980*/  FFMA.FTZ R46, R20, R111, R44 ;  /* 0x0000006f142e7223 */ /* 0x000fe4000001002c */
[----:B--2---:R-:W-:Y:S02]  /*2990*/  FMUL.FTZ R113, R110, R113 ;  /* 0x000000716e717220 */ /* 0x004fe40000410000 */
[C---:B------:R-:W-:Y:S01]  /*29a0*/  FMUL.FTZ R47, R115.reuse, R102 ;  /* 0x00000066732f7220 */ /* 0x040fe20000410000 */
[----:B------:R-:W-:Y:S01]  /*29b0*/  HADD2.F32 R110, -RZ, R77.H0_H0 ;  /* 0x2000004dff6e7230 */ /* 0x000fe20000004100 */
[-C--:B------:R-:W-:Y:S02]  /*29c0*/  FMUL.FTZ R103, R115, R46.reuse ;  /* 0x0000002e73677220 */ /* 0x080fe40000410000 */
[C---:B------:R-:W-:Y:S02]  /*29d0*/  FFMA.FTZ R47, R113.reuse, R46, -R47 ;  /* 0x0000002e712f7223 */ /* 0x040fe4000001082f */
[----:B------:R-:W-:-:S02]  /*29e0*/  FFMA.FTZ R103, R113, R102, R103 ;  /* 0x0000006671677223 */ /* 0x000fc40000010067 */
[----:B------:R-:W-:Y:S02]  /*29f0*/  FFMA.FTZ R117, R19, R110, R47 ;  /* 0x0000006e13757223 */ /* 0x000fe4000001002f */
[----:B------:R-:W-:Y:S02]  /*2a00*/  FADD.FTZ R103, RZ, R103 ;  /* 0x00000067ff677221 */ /* 0x000fe40000010000 */
[----:B------:R-:W-:Y:S01]  /*2a10*/  FMUL.FTZ R102, R114, R117 ;  /* 0x0000007572667220 */ /* 0x000fe20000410000 */
[----:B------:R-:W-:-:S03]  /*2a20*/  ISETP.NE.AND P2, PT, R61, 0x1f, PT ;  /* 0x0000001f3d00780c */ /* 0x000fc60003f45270 */
[-C--:B------:R-:W-:Y:S02]  /*2a30*/  FFMA.FTZ R102, R128, R103.reuse, R102 ;  /* 0x0000006780667223 */ /* 0x080fe40000010066 */
[----:B------:R-:W-:Y:S01]  /*2a40*/  FMUL.FTZ R103, R114, R103 ;  /* 0x0000006772677220 */ /* 0x000fe20000410000 */
[----:B------:R-:W-:-:S03]  /*2a50*/  HADD2.F32 R109, -RZ, R77.H1_H1 ;  /* 0x3000004dff6d7230 */ /* 0x000fc60000004100 */
[----:B------:R-:W-:Y:S02]  /*2a60*/  FFMA.FTZ R103, R128, R117, -R103 ;  /* 0x0000007580677223 */ /* 0x000fe40000010867 */
[----:B------:R-:W-:Y:S02]  /*2a70*/  FADD.FTZ R121, RZ, R102 ;  /* 0x00000066ff797221 */ /* 0x000fe40000010000 */
[----:B------:R-:W-:Y:S02]  /*2a80*/  FFMA.FTZ R138, R18, R109, R103 ;  /* 0x0000006d128a7223 */ /* 0x000fe40000010067 */
[----:B------:R0:W1:Y:S01]  /*2a90*/  @P2 LDS.64 R102, [R61.X8+0x1a88] ;  /* 0x001a88003d662984 */ /* 0x0000620000008a00 */
[-C--:B------:R-:W-:Y:S02]  /*2aa0*/  FMUL.FTZ R44, R98, R118.reuse ;  /* 0x00000076622c7220 */ /* 0x080fe40000410000 */
[C---:B------:R-:W-:Y:S02]  /*2ab0*/  FMUL.FTZ R45, R99.reuse, R118 ;  /* 0x00000076632d7220 */ /* 0x040fe40000410000 */
[----:B------:R-:W-:-:S02]  /*2ac0*/  FFMA.FTZ R46, R99, R116, R44 ;  /* 0x00000074632e7223 */ /* 0x000fc4000001002c */
[----:B------:R-:W-:Y:S02]  /*2ad0*/  FFMA.FTZ R44, R98, R116, -R45 ;  /* 0x00000074622c7223 */ /* 0x000fe4000001082d */
[C---:B------:R-:W-:Y:S02]  /*2ae0*/  FMUL.FTZ R45, R115.reuse, R46 ;  /* 0x0000002e732d7220 */ /* 0x040fe40000410000 */
[-C--:B------:R-:W-:Y:S02]  /*2af0*/  FMUL.FTZ R47, R115, R44.reuse ;  /* 0x0000002c732f7220 */ /* 0x080fe40000410000 */
[C---:B------:R-:W-:Y:S02]  /*2b00*/  FFMA.FTZ R45, R113.reuse, R44, -R45 ;  /* 0x0000002c712d7223 */ /* 0x040fe4000001082d */
[----:B------:R-:W-:Y:S02]  /*2b10*/  FFMA.FTZ R47, R113, R46, R47 ;  /* 0x0000002e712f7223 */ /* 0x000fe4000001002f */
[----:B------:R-:W-:-:S02]  /*2b20*/  FMUL.FTZ R44, R114, R45 ;  /* 0x0000002d722c7220 */ /* 0x000fc40000410000 */
[-C--:B------:R-:W-:Y:S02]  /*2b30*/  FMUL.FTZ R139, R114, R47.reuse ;  /* 0x0000002f728b7220 */ /* 0x080fe40000410000 */
[C---:B------:R-:W-:Y:S02]  /*2b40*/  FFMA.FTZ R47, R128.reuse, R47, R44 ;  /* 0x0000002f802f7223 */ /* 0x040fe4000001002c */
[----:B------:R-:W-:Y:S01]  /*2b50*/  FFMA.FTZ R139, R128, R45, -R139 ;  /* 0x0000002d808b7223 */ /* 0x000fe2000001088b */
        /* <DEDUP_REMOVED lines=10> */
.L_x_13203:
[----:B0--34-:R-:W-:Y:S05]  /*2c00*/  BSYNC B0 ;  /* 0x0000000000007941 */ /* 0x019fea0003800000 */
.L_x_13202:
[----:B------:R-:W0:Y:S01]  /*2c10*/  SHFL.UP PT, R122, R138, 0x1, RZ ;  /* 0x042000008a7a7989 */ /* 0x000e2200000e00ff */
[----:B------:R-:W-:Y:S01]  /*2c20*/  ISETP.GE.AND P3, PT, R52, 0x1, PT ;  /* 0x000000013400780c */ /* 0x000fe20003f66270 */
[----:B------:R-:W-:Y:S01]  /*2c30*/  HADD2.F32 R129, -RZ, R129.H0_H0 ;  /* 0x20000081ff817230 */ /* 0x000fe20000004100 */
[----:B------:R-:W-:Y:S01]  /*2c40*/  FADD.FTZ R131, R15, R15 ;  /* 0x0000000f0f837221 */ /* 0x000fe20000010000 */
[----:B------:R-:W2:Y:S01]  /*2c50*/  SHFL.UP PT, R124, R121, 0x1, RZ ;  /* 0x04200000797c7989 */ /* 0x000ea200000e00ff */
[----:B------:R-:W-:Y:S01]  /*2c60*/  HADD2.F32 R133, -RZ, R133.H0_H0 ;  /* 0x20000085ff857230 */ /* 0x000fe20000004100 */
[CC--:B-1----:R-:W-:Y:S01]  /*2c70*/  FMUL.FTZ R146, R114.reuse, -R102.reuse ;  /* 0x8000006672927220 */ /* 0x0c2fe20000410000 */
[----:B------:R-:W-:Y:S01]  /*2c80*/  HADD2.F32 R132, -RZ, R132.H0_H0 ;  /* 0x20000084ff847230 */ /* 0x000fe20000004100 */
[----:B------:R-:W1:Y:S01]  /*2c90*/  SHFL.UP PT, R44, R139, 0x1, RZ ;  /* 0x042000008b2c7989 */ /* 0x000e6200000e00ff */
[----:B------:R-:W-:Y:S01]  /*2ca0*/  HADD2.F32 R134, -RZ, R134.H0_H0 ;  /* 0x20000086ff867230 */ /* 0x000fe20000004100 */
[-C--:B------:R-:W-:Y:S01]  /*2cb0*/  FMUL.FTZ R147, R114, R103.reuse ;  /* 0x0000006772937220 */ /* 0x080fe20000410000 */
[----:B------:R-:W-:Y:S01]  /*2cc0*/  HADD2.F32 R140, -RZ, R140.H0_H0 ;  /* 0x2000008cff8c7230 */ /* 0x000fe20000004100 */
[----:B------:R-:W3:Y:S01]  /*2cd0*/  SHFL.UP PT, R46, R47, 0x1, RZ ;  /* 0x042000002f2e7989 */ /* 0x000ee200000e00ff */
[----:B------:R-:W-:Y:S01]  /*2ce0*/  HADD2.F32 R123, -RZ, R123.H0_H0 ;  /* 0x2000007bff7b7230 */ /* 0x000fe20000004100 */
[C---:B------:R-:W-:Y:S01]  /*2cf0*/  FFMA.FTZ R150, R128.reuse, -R103, R146 ;  /* 0x8000006780967223 */ /* 0x040fe20000010092 */
[----:B------:R-:W-:Y:S01]  /*2d00*/  ISETP.GE.OR P0, PT, R29, c[0x0][0x174], P0 ;  /* 0x00005d001d007a0c */ /* 0x000fe20000706670 */
[----:B-----5:R-:W-:Y:S01]  /*2d10*/  SHFL.IDX PT, R105, R105, RZ, 0x1f ;  /* 0x00001fff69697589 */ /* 0x020fe200000e0000 */
[----:B------:R-:W-:Y:S01]  /*2d20*/  FFMA.FTZ R148, R128, R102, -R147 ;  /* 0x0000006680947223 */ /* 0x000fe20000010893 */
[----:B------:R-:W-:Y:S02]  /*2d30*/  BSSY B0, `(.L_x_13204) ;  /* 0x00000a7000007945 */ /* 0x000fe40003800000 */
[----:B------:R-:W-:Y:S01]  /*2d40*/  SHFL.IDX PT, R104, R104, RZ, 0x1f ;  /* 0x00001fff68687589 */ /* 0x000fe200000e0000 */
[----:B------:R-:W-:-:S02]  /*2d50*/  FMUL.FTZ R147, R115, -R148 ;  /* 0x8000009473937220 */ /* 0x000fc40000410000 */
[----:B0-----:R-:W-:Y:S02]  /*2d60*/  FMUL.FTZ R125, R47, R122 ;  /* 0x0000007a2f7d7220 */ /* 0x001fe40000410000 */
[----:B------:R-:W-:Y:S02]  /*2d70*/  FFMA.FTZ R147, R113, R150, R147 ;  /* 0x0000009671937223 */ /* 0x000fe40000010093 */
[-C--:B--2---:R-:W-:Y:S02]  /*2d80*/  FMUL.FTZ R117, R47, R124.reuse ;  /* 0x0000007c2f757220 */ /* 0x084fe40000410000 */
[----:B------:R-:W-:Y:S02]  /*2d90*/  FFMA.FTZ R124, R139, R124, R125 ;  /* 0x0000007c8b7c7223 */ /* 0x000fe4000001007d */
[----:B-1----:R-:W-:Y:S02]  /*2da0*/  FMUL.FTZ R45, R47, R44 ;  /* 0x0000002c2f2d7220 */ /* 0x002fe40000410000 */
[----:B------:R-:W-:-:S02]  /*2db0*/  FFMA.FTZ R117, R139, R122, -R117 ;  /* 0x0000007a8b757223 */ /* 0x000fc40000010875 */
[-C--:B---3--:R-:W-:Y:S02]  /*2dc0*/  FFMA.FTZ R122, R139, R46.reuse, R45 ;  /* 0x0000002e8b7a7223 */ /* 0x088fe4000001002d */
[----:B------:R-:W-:Y:S02]  /*2dd0*/  FMUL.FTZ R46, R47, R46 ;  /* 0x0000002e2f2e7220 */ /* 0x000fe40000410000 */
[----:B------:R-:W-:Y:S01]  /*2de0*/  @P3 FADD.FTZ R121, R121, R124 ;  /* 0x0000007c79793221 */ /* 0x000fe20000010000 */
[----:B------:R-:W-:Y:S01]  /*2df0*/  FSEL R122, R47, R122, !P3 ;  /* 0x0000007a2f7a7208 */ /* 0x000fe20005800000 */
[----:B------:R-:W-:Y:S02]  /*2e00*/  @P3 FADD.FTZ R138, R138, R117 ;  /* 0x000000758a8a3221 */ /* 0x000fe40000010000 */
[----:B------:R-:W-:Y:S01]  /*2e10*/  @P3 FFMA.FTZ R139, R139, R44, -R46 ;  /* 0x0000002c8b8b3223 */ /* 0x000fe2000001082e */
[----:B------:R-:W0:Y:S01]  /*2e20*/  SHFL.UP PT, R47, R121, 0x2, RZ ;  /* 0x04400000792f7989 */ /* 0x000e2200000e00ff */
[----:B------:R-:W-:Y:S01]  /*2e30*/  ISETP.GE.AND P3, PT, R52, 0x2, PT ;  /* 0x000000023400780c */ /* 0x000fe20003f66270 */
[----:B------:R-:W-:-:S02]  /*2e40*/  FMUL.FTZ R150, R115, -R150 ;  /* 0x8000009673967220 */ /* 0x000fc40000410000 */
[----:B------:R-:W1:Y:S04]  /*2e50*/  SHFL.UP PT, R46, R138, 0x2, RZ ;  /* 0x044000008a2e7989 */ /* 0x000e6800000e00ff */
[----:B------:R-:W2:Y:S04]  /*2e60*/  SHFL.UP PT, R44, R139, 0x2, RZ ;  /* 0x044000008b2c7989 */ /* 0x000ea800000e00ff */
[----:B------:R-:W3:Y:S01]  /*2e70*/  SHFL.UP PT, R45, R122, 0x2, RZ ;  /* 0x044000007a2d7989 */ /* 0x000ee200000e00ff */
[C---:B0-----:R-:W-:Y:S02]  /*2e80*/  FMUL.FTZ R117, R122.reuse, R47 ;  /* 0x0000002f7a757220 */ /* 0x041fe40000410000 */
        /* <DEDUP_REMOVED lines=18> */
[----:B------:R-:W-:Y:S02]  /*2fb0*/  FFMA.FTZ R125, R139, R122, -R125 ;  /* 0x0000007a8b7d7223 */ /* 0x000fe4000001087d */
[-C--:B---3--:R-:W-:Y:S02]  /*2fc0*/  FMUL.FTZ R47, R45, R46.reuse ;  /* 0x0000002e2d2f7220 */ /* 0x088fe40000410000 */
        /* <DEDUP_REMOVED lines=15> */
[CC--:B---3--:R-:W-:Y:S02]  /*30c0*/  FFMA.FTZ R125, R139.reuse, R45.reuse, R122 ;  /* 0x0000002d8b7d7223 */ /* 0x0c8fe4000001007a */
[C---:B------:R-:W-:Y:S02]  /*30d0*/  FMUL.FTZ R45, R46.reuse, R45 ;  /* 0x0000002d2e2d7220 */ /* 0x040fe40000410000 */
[C---:B------:R-:W-:Y:S02]  /*30e0*/  FFMA.FTZ R47, R139.reuse, R47, -R124 ;  /* 0x0000002f8b2f7223 */ /* 0x040fe4000001087c */
[----:B------:R-:W-:Y:S01]  /*30f0*/  @P3 FFMA.FTZ R139, R139, R44, -R45 ;  /* 0x0000002c8b8b3223 */ /* 0x000fe2000001082d */
[----:B------:R-:W-:Y:S01]  /*3100*/  FSEL R44, R46, R125, !P3 ;  /* 0x0000007d2e2c7208 */ /* 0x000fe20005800000 */
[----:B------:R-:W-:-:S02]  /*3110*/  @P3 FADD.FTZ R121, R121, R130 ;  /* 0x0000008279793221 */ /* 0x000fc40000010000 */
[-C--:B------:R-:W-:Y:S01]  /*3120*/  FMUL.FTZ R46, R100, R129.reuse ;  /* 0x00000081642e7220 */ /* 0x080fe20000410000 */
[----:B------:R-:W0:Y:S01]  /*3130*/  SHFL.UP PT, R117, R139, 0x10, RZ ;  /* 0x060000008b757989 */ /* 0x000e2200000e00ff */
[----:B------:R-:W-:Y:S01]  /*3140*/  @P3 FADD.FTZ R138, R138, R47 ;  /* 0x0000002f8a8a3221 */ /* 0x000fe20000010000 */
[----:B------:R-:W-:Y:S01]  /*3150*/  ISETP.GE.AND P3, PT, R52, 0x10, PT ;  /* 0x000000103400780c */ /* 0x000fe20003f66270 */
[C---:B------:R-:W-:Y:S01]  /*3160*/  FMUL.FTZ R47, R101.reuse, R129 ;  /* 0x00000081652f7220 */ /* 0x040fe20000410000 */
[----:B------:R-:W1:Y:S01]  /*3170*/  SHFL.UP PT, R142, R121, 0x10, RZ ;  /* 0x06000000798e7989 */ /* 0x000e6200000e00ff */
[----:B------:R-:W-:Y:S02]  /*3180*/  FADD.FTZ R130, R14, R14 ;  /* 0x0000000e0e827221 */ /* 0x000fe40000010000 */
[----:B------:R-:W-:Y:S01]  /*3190*/  FFMA.FTZ R127, R101, R133, R46 ;  /* 0x00000085657f7223 */ /* 0x000fe2000001002e */
[----:B------:R-:W2:Y:S01]  /*31a0*/  SHFL.UP PT, R136, R138, 0x10, RZ ;  /* 0x060000008a887989 */ /* 0x000ea200000e00ff */
[----:B------:R-:W-:-:S02]  /*31b0*/  FMUL.FTZ R46, R100, R132 ;  /* 0x00000084642e7220 */ /* 0x000fc40000410000 */
[----:B------:R-:W-:Y:S01]  /*31c0*/  FFMA.FTZ R47, R100, R133, -R47 ;  /* 0x00000085642f7223 */ /* 0x000fe2000001082f */
[----:B------:R-:W3:Y:S01]  /*31d0*/  SHFL.UP PT, R122, R44, 0x10, RZ ;  /* 0x060000002c7a7989 */ /* 0x000ee200000e00ff */
[C---:B------:R-:W-:Y:S02]  /*31e0*/  FMUL.FTZ R127, R130.reuse, R127 ;  /* 0x0000007f827f7220 */ /* 0x040fe40000410000 */
[C---:B------:R-:W-:Y:S02]  /*31f0*/  FMUL.FTZ R45, R101.reuse, R132 ;  /* 0x00000084652d7220 */ /* 0x040fe40000410000 */
[----:B------:R-:W-:Y:S02]  /*3200*/  FFMA.FTZ R46, R101, R134, R46 ;  /* 0x00000086652e7223 */ /* 0x000fe4000001002e */
[----:B------:R-:W-:Y:S02]  /*3210*/  FMUL.FTZ R135, R130, R47 ;  /* 0x0000002f82877220 */ /* 0x000fe40000410000 */
[----:B------:R-:W-:-:S02]  /*3220*/  FMUL.FTZ R47, R128, R127 ;  /* 0x0000007f802f7220 */ /* 0x000fc40000410000 */
[----:B------:R-:W-:Y:S02]  /*3230*/  FFMA.FTZ R124, R100, R134, -R45 ;  /* 0x00000086647c7223 */ /* 0x000fe4000001082d */
[C---:B------:R-:W-:Y:S02]  /*3240*/  FMUL.FTZ R125, R131.reuse, R46 ;  /* 0x0000002e837d7220 */ /* 0x040fe40000410000 */
[C---:B------:R-:W-:Y:S02]  /*3250*/  FMUL.FTZ R45, R114.reuse, R127 ;  /* 0x0000007f722d7220 */ /* 0x040fe40000410000 */
[-C--:B------:R-:W-:Y:S02]  /*3260*/  FFMA.FTZ R46, -R114, R135.reuse, -R47 ;  /* 0x00000087722e7223 */ /* 0x080fe4000001092f */
[----:B------:R-:W-:Y:S02]  /*3270*/  FMUL.FTZ R124, R131, R124 ;  /* 0x0000007c837c7220 */ /* 0x000fe40000410000 */
[----:B------:R-:W-:-:S02]  /*3280*/  FFMA.FTZ R45, R128, R135, -R45 ;  /* 0x00000087802d7223 */ /* 0x000fc4000001082d */
[----:B------:R-:W-:Y:S02]  /*3290*/  FADD.FTZ R144, -R125, R46 ;  /* 0x0000002e7d907221 */ /* 0x000fe40000010100 */
[----:B------:R-:W-:Y:S02]  /*32a0*/  FADD.FTZ R46, R124, R45 ;  /* 0x0000002d7c2e7221 */ /* 0x000fe40000010000 */
[----:B------:R-:W-:Y:S02]  /*32b0*/  FMUL.FTZ R141, R115, -R144 ;  /* 0x80000090738d7220 */ /* 0x000fe40000410000 */
[----:B0-----:R-:W-:Y:S02]  /*32c0*/  FMUL.FTZ R45, R44, R117 ;  /* 0x000000752c2d7220 */ /* 0x001fe40000410000 */
[-C--:B------:R-:W-:Y:S02]  /*32d0*/  FFMA.FTZ R141, R113, R46.reuse, -R141 ;  /* 0x0000002e718d7223 */ /* 0x080fe4000001088d */
[----:B------:R-:W-:-:S02]  /*32e0*/  FMUL.FTZ R145, R115, -R46 ;  /* 0x8000002e73917220 */ /* 0x000fc40000410000 */
[C---:B-1----:R-:W-:Y:S02]  /*32f0*/  FMUL.FTZ R46, R44.reuse, R142 ;  /* 0x0000008e2c2e7220 */ /* 0x042fe40000410000 */
[C---:B--2---:R-:W-:Y:S02]  /*3300*/  FMUL.FTZ R47, R44.reuse, R136 ;  /* 0x000000882c2f7220 */ /* 0x044fe40000410000 */
[C---:B---3--:R-:W-:Y:S02]  /*3310*/  FFMA.FTZ R143, R139.reuse, R122, R45 ;  /* 0x0000007a8b8f7223 */ /* 0x048fe4000001002d */
[C---:B------:R-:W-:Y:S02]  /*3320*/  FFMA.FTZ R45, R139.reuse, R136, -R46 ;  /* 0x000000888b2d7223 */ /* 0x040fe4000001082e */
[----:B------:R-:W-:Y:S02]  /*3330*/  FFMA.FTZ R46, R139, R142, R47 ;  /* 0x0000008e8b2e7223 */ /* 0x000fe4000001002f */
[----:B------:R-:W-:Y:S01]  /*3340*/  FFMA.FTZ R142, R113, R144, R145 ;  /* 0x00000090718e7223 */ /* 0x000fe20000010091 */
[C---:B------:R-:W-:Y:S01]  /*3350*/  FSEL R144, R44.reuse, R143, !P3 ;  /* 0x0000008f2c907208 */ /* 0x040fe20005800000 */
[----:B------:R-:W-:Y:S01]  /*3360*/  FMUL.FTZ R122, R44, R122 ;  /* 0x0000007a2c7a7220 */ /* 0x000fe20000410000 */
[----:B------:R-:W-:Y:S01]  /*3370*/  MOV R44, 0x3f800000 ;  /* 0x3f800000002c7802 */ /* 0x000fe20000000f00 */
[----:B------:R-:W-:Y:S01]  /*3380*/  @P3 FADD.FTZ R138, R138, R45 ;  /* 0x0000002d8a8a3221 */ /* 0x000fe20000010000 */
[----:B------:R-:W-:Y:S01]  /*3390*/  HFMA2.MMA R45, -RZ, RZ, 0, 0 ;  /* 0x00000000ff2d7435 */ /* 0x000fe200000001ff */
[----:B------:R-:W-:Y:S01]  /*33a0*/  @P3 FFMA.FTZ R139, R139, R117, -R122 ;  /* 0x000000758b8b3223 */ /* 0x000fe2000001087a */
[----:B------:R-:W0:Y:S01]  /*33b0*/  SHFL.UP PT, R144, R144, 0x1, RZ ;  /* 0x0420000090907989 */ /* 0x000e2200000e00ff */
[----:B------:R-:W-:-:S02]  /*33c0*/  FMUL.FTZ R117, R101, R140 ;  /* 0x0000008c65757220 */ /* 0x000fc40000410000 */
[C---:B------:R-:W-:Y:S01]  /*33d0*/  FMUL.FTZ R122, R100.reuse, R140 ;  /* 0x0000008c647a7220 */ /* 0x040fe20000410000 */
[----:B------:R1:W2:Y:S01]  /*33e0*/  SHFL.UP PT, R143, R139, 0x1, RZ ;  /* 0x042000008b8f7989 */ /* 0x0002a200000e00ff */
[-C--:B------:R-:W-:Y:S02]  /*33f0*/  FFMA.FTZ R145, R100, R123.reuse, -R117 ;  /* 0x0000007b64917223 */ /* 0x080fe40000010875 */
[----:B------:R-:W-:Y:S01]  /*3400*/  FADD.FTZ R136, R16, R16 ;  /* 0x0000001010887221 */ /* 0x000fe20000010000 */
[----:B------:R3:W4:Y:S01]  /*3410*/  SHFL.UP PT, R146, R138, 0x1, RZ ;  /* 0x042000008a927989 */ /* 0x00072200000e00ff */
[----:B------:R-:W-:Y:S02]  /*3420*/  FFMA.FTZ R117, R101, R123, R122 ;  /* 0x0000007b65757223 */ /* 0x000fe4000001007a */
[----:B------:R-:W-:Y:S02]  /*3430*/  @P3 FADD.FTZ R121, R121, R46 ;  /* 0x0000002e79793221 */ /* 0x000fe40000010000 */
[C---:B------:R-:W-:Y:S01]  /*3440*/  FMUL.FTZ R117, R136.reuse, R117 ;  /* 0x0000007588757220 */ /* 0x040fe20000410000 */
[----:B------:R-:W-:Y:S01]  /*3450*/  CS2R R46, SRZ ;  /* 0x00000000002e7805 */ /* 0x000fe2000001ff00 */
[----:B------:R-:W-:-:S02]  /*3460*/  FMUL.FTZ R122, R136, R145 ;  /* 0x00000091887a7220 */ /* 0x000fc40000410000 */
[----:B------:R0:W4:Y:S01]  /*3470*/  SHFL.UP PT, R145, R121, 0x1, RZ ;  /* 0x0420000079917989 */ /* 0x00012200000e00ff */
[----:B------:R-:W-:Y:S02]  /*3480*/  FADD.FTZ R149, -R117, R142 ;  /* 0x0000008e75957221 */ /* 0x000fe40000010100 */
[----:B-1----:R-:W-:Y:S01]  /*3490*/  FADD.FTZ R139, R122, R141 ;  /* 0x0000008d7a8b7221 */ /* 0x002fe20000010000 */
[----:B------:R1:W1:Y:S01]  /*34a0*/  @!P0 LDS.128 R44, [R2.X16+0x1b80] ;  /* 0x001b8000022c8984 */ /* 0x000262000000cc00 */
[----:B------:R-:W-:Y:S01]  /*34b0*/  FMUL.FTZ R142, R118, -R149 ;  /* 0x80000095768e7220 */ /* 0x000fe20000410000 */
[----:B------:R-:W-:Y:S01]  /*34c0*/  ISETP.NE.AND P0, PT, R50, 0x1f, PT ;  /* 0x0000001f3200780c */ /* 0x000fe20003f05270 */
[C---:B------:R-:W-:Y:S02]  /*34d0*/  FMUL.FTZ R151, R118.reuse, -R139 ;  /* 0x8000008b76977220 */ /* 0x040fe40000410000 */
[----:B------:R-:W-:Y:S01]  /*34e0*/  FFMA.FTZ R141, R113, R148, -R150 ;  /* 0x00000094718d7223 */ /* 0x000fe20000010896 */
[----:B------:R-:W-:Y:S01]  /*34f0*/  HADD2.F32 R148, -RZ, R120.H0_H0 ;  /* 0x20000078ff947230 */ /* 0x000fe20000004100 */
[----:B---3--:R-:W-:-:S02]  /*3500*/  FMUL.FTZ R138, R118, -R147 ;  /* 0x80000093768a7220 */ /* 0x008fc40000410000 */
[----:B------:R-:W-:Y:S02]  /*3510*/  FFMA.FTZ R142, R116, R139, -R142 ;  /* 0x0000008b748e7223 */ /* 0x000fe4000001088e */
[----:B0-----:R-:W-:Y:S02]  /*3520*/  FMUL.FTZ R139, R144, R105 ;  /* 0x00000069908b7220 */ /* 0x001fe40000410000 */
[C---:B------:R-:W-:Y:S02]  /*3530*/  FFMA.FTZ R121, R116.reuse, R149, R151 ;  /* 0x0000009574797223 */ /* 0x040fe40000010097 */
[-C--:B------:R-:W-:Y:S02]  /*3540*/  FFMA.FTZ R138, R116, R141.reuse, -R138 ;  /* 0x0000008d748a7223 */ /* 0x080fe4000001088a */
[----:B------:R-:W-:Y:S02]  /*3550*/  FMUL.FTZ R149, R118, -R141 ;  /* 0x8000008d76957220 */ /* 0x000fe40000410000 */
[----:B--2---:R-:W-:-:S02]  /*3560*/  FFMA.FTZ R141, R143, R104, -R139 ;  /* 0x000000688f8d7223 */ /* 0x004fc4000001088b */
[----:B------:R-:W-:Y:S02]  /*3570*/  FMUL.FTZ R144, R144, R104 ;  /* 0x0000006890907220 */ /* 0x000fe40000410000 */
[----:B----4-:R-:W-:Y:S01]  /*3580*/  @P1 FADD.FTZ R104, R146, R141 ;  /* 0x0000008d92681221 */ /* 0x010fe20000010000 */
[----:B------:R-:W-:Y:S01]  /*3590*/  HADD2.F32 R146, -RZ, R119.H0_H0 ;  /* 0x20000077ff927230 */ /* 0x000fe20000004100 */
[----:B------:R-:W-:Y:S02]  /*35a0*/  FFMA.FTZ R144, R143, R105, R144 ;  /* 0x000000698f907223 */ /* 0x000fe40000010090 */
[-C--:B------:R-:W-:Y:S02]  /*35b0*/  FMUL.FTZ R119, R101, R148.reuse ;  /* 0x0000009465777220 */ /* 0x080fe40000410000 */
[----:B------:R-:W-:Y:S02]  /*35c0*/  FMUL.FTZ R143, R100, R148 ;  /* 0x00000094648f7220 */ /* 0x000fe40000410000 */
[----:B------:R-:W-:-:S02]  /*35d0*/  @P1 FADD.FTZ R105, R145, R144 ;  /* 0x0000009091691221 */ /* 0x000fc40000010000 */
[----:B------:R-:W-:Y:S02]  /*35e0*/  FADD.FTZ R141, R17, R17 ;  /* 0x00000011118d7221 */ /* 0x000fe40000010000 */
[-C--:B------:R-:W-:Y:S02]  /*35f0*/  FFMA.FTZ R120, R100, R146.reuse, -R119 ;  /* 0x0000009264787223 */ /* 0x080fe40000010877 */
[----:B------:R-:W-:Y:S02]  /*3600*/  FFMA.FTZ R144, R101, R146, R143 ;  /* 0x0000009265907223 */ /* 0x000fe4000001008f */
[C---:B------:R-:W-:Y:S02]  /*3610*/  FMUL.FTZ R119, R141.reuse, R120 ;  /* 0x000000788d777220 */ /* 0x040fe40000410000 */
[----:B------:R-:W-:Y:S02]  /*3620*/  FMUL.FTZ R120, R141, R144 ;  /* 0x000000908d787220 */ /* 0x000fe40000410000 */
[----:B------:R-:W-:-:S02]  /*3630*/  FMUL.FTZ R143, R99, R105 ;  /* 0x00000069638f7220 */ /* 0x000fc40000410000 */
[----:B------:R-:W-:Y:S02]  /*3640*/  FFMA.FTZ R139, R116, R147, R149 ;  /* 0x00000093748b7223 */ /* 0x000fe40000010095 */
[-C--:B------:R-:W-:Y:S02]  /*3650*/  FMUL.FTZ R99, R99, R104.reuse ;  /* 0x0000006863637220 */ /* 0x080fe40000410000 */
[----:B------:R-:W-:Y:S01]  /*3660*/  FADD.FTZ R142, R119, R142 ;  /* 0x0000008e778e7221 */ /* 0x000fe20000010000 */
[----:B------:R0:W2:Y:S01]  /*3670*/  SHFL.DOWN PT, R150, R139, 0x1, 0x1f ;  /* 0x08201f008b967f89 */ /* 0x0000a200000e0000 */
[----:B------:R-:W-:Y:S02]  /*3680*/  FADD.FTZ R144, -R120, R121 ;  /* 0x0000007978907221 */ /* 0x000fe40000010100 */
[C---:B------:R-:W-:Y:S01]  /*3690*/  FFMA.FTZ R104, R98.reuse, R104, -R143 ;  /* 0x0000006862687223 */ /* 0x040fe2000001088f */
[----:B------:R0:W3:Y:S01]  /*36a0*/  SHFL.DOWN PT, R152, R142, 0x1, 0x1f ;  /* 0x08201f008e987f89 */ /* 0x0000e200000e0000 */
[----:B------:R-:W-:-:S03]  /*36b0*/  FFMA.FTZ R105, R98, R105, R99 ;  /* 0x0000006962697223 */ /* 0x000fc60000010063 */
[----:B------:R0:W4:Y:S04]  /*36c0*/  SHFL.DOWN PT, R98, R138, 0x1, 0x1f ;  /* 0x08201f008a627f89 */ /* 0x00012800000e0000 */
[----:B------:R0:W0:Y:S01]  /*36d0*/  SHFL.DOWN PT, R154, R144, 0x1, 0x1f ;  /* 0x08201f00909a7f89 */ /* 0x00002200000e0000 */
[----:B------:R-:W-:Y:S05]  /*36e0*/  @!P0 BRA `(.L_x_13205) ;  /* 0x000000b000008947 */ /* 0x000fea0003800000 */
[C---:B-12---:R-:W-:Y:S02]  /*36f0*/  FMUL.FTZ R99, R139.reuse, R150 ;  /* 0x000000968b637220 */ /* 0x046fe40000410000 */
[C---:B0-----:R-:W-:Y:S02]  /*3700*/  FMUL.FTZ R121, R139.reuse, R154 ;  /* 0x0000009a8b797220 */ /* 0x041fe40000410000 */
[C---:B---3--:R-:W-:Y:S02]  /*3710*/  FMUL.FTZ R143, R139.reuse, R152 ;  /* 0x000000988b8f7220 */ /* 0x048fe40000410000 */
[----:B----4-:R-:W-:-:S02]  /*3720*/  FMUL.FTZ R139, R139, R98 ;  /* 0x000000628b8b7220 */ /* 0x010fc40000410000 */
[C---:B------:R-:W-:Y:S02]  /*3730*/  FFMA.FTZ R99, R138.reuse, R98, -R99 ;  /* 0x000000628a637223 */ /* 0x040fe40000010863 */
[C---:B------:R-:W-:Y:S02]  /*3740*/  FFMA.FTZ R121, R138.reuse, R152, -R121 ;  /* 0x000000988a797223 */ /* 0x040fe40000010879 */
[C---:B------:R-:W-:Y:S02]  /*3750*/  FFMA.FTZ R143, R138.reuse, R154, R143 ;  /* 0x0000009a8a8f7223 */ /* 0x040fe4000001008f */
[----:B------:R-:W-:Y:S01]  /*3760*/  FFMA.FTZ R139, R138, R150, R139 ;  /* 0x000000968a8b7223 */ /* 0x000fe2000001008b */
[----:B------:R-:W-:Y:S01]  /*3770*/  MOV R138, R99 ;  /* 0x00000063008a7202 */ /* 0x000fe20000000f00 */
[----:B------:R-:W-:Y:S02]  /*3780*/  FADD.FTZ R142, R142, R121 ;  /* 0x000000798e8e7221 */ /* 0x000fe40000010000 */
[----:B------:R-:W-:-:S02]  /*3790*/  FADD.FTZ R144, R144, R143 ;  /* 0x0000008f90907221 */ /* 0x000fc40000010000 */
.L_x_13205:
[----:B-1----:R-:W-:Y:S05]  /*37a0*/  BSYNC B0 ;  /* 0x0000000000007941 */ /* 0x002fea0003800000 */
.L_x_13204:
[----:B------:R-:W-:Y:S01]  /*37b0*/  ISETP.GT.U32.AND P0, PT, R50, 0x1d, PT ;  /* 0x0000001d3200780c */ /* 0x000fe20003f04070 */
[----:B------:R-:W-:Y:S01]  /*37c0*/  FADD.FTZ R137, R137, R104 ;  /* 0x0000006889897221 */ /* 0x000fe20000010000 */
[----:B--2---:R1:W2:Y:S01]  /*37d0*/  SHFL.DOWN PT, R150, R138, 0x2, 0x1f ;  /* 0x08401f008a967f89 */ /* 0x0042a200000e0000 */
[----:B------:R-:W-:Y:S01]  /*37e0*/  FADD.FTZ R105, RZ, R105 ;  /* 0x00000069ff697221 */ /* 0x000fe20000010000 */
[----:B------:R-:W-:Y:S01]  /*37f0*/  BSSY B0, `(.L_x_13206) ;  /* 0x0000012000007945 */ /* 0x000fe20003800000 */
[C---:B------:R-:W-:Y:S01]  /*3800*/  FMUL.FTZ R104, R148.reuse, R137 ;  /* 0x0000008994687220 */ /* 0x040fe20000410000 */
[----:B---3--:R1:W3:Y:S01]  /*3810*/  SHFL.DOWN PT, R152, R139, 0x2, 0x1f ;  /* 0x08401f008b987f89 */ /* 0x0082e200000e0000 */
[----:B----4-:R-:W-:-:S03]  /*3820*/  FMUL.FTZ R98, R148, R105 ;  /* 0x0000006994627220 */ /* 0x010fc60000410000 */
        /* <DEDUP_REMOVED lines=14> */
.L_x_13207:
[----:B------:R-:W-:Y:S05]  /*3910*/  BSYNC B0 ;  /* 0x0000000000007941 */ /* 0x000fea0003800000 */
.L_x_13206:
[-C--:B----4-:R-:W-:Y:S01]  /*3920*/  FFMA.FTZ R148, R146, R137.reuse, -R98 ;  /* 0x0000008992947223 */ /* 0x090fe20000010862 */
[----:B------:R-:W-:Y:S01]  /*3930*/  ISETP.GT.U32.AND P0, PT, R50, 0x1b, PT ;  /* 0x0000001b3200780c */ /* 0x000fe20003f04070 */
[C---:B------:R-:W-:Y:S01]  /*3940*/  FMUL.FTZ R99, R118.reuse, R137 ;  /* 0x0000008976637220 */ /* 0x040fe20000410000 */
[----:B0-----:R0:W4:Y:S01]  /*3950*/  SHFL.DOWN PT, R154, R144, 0x4, 0x1f ;  /* 0x08801f00909a7f89 */ /* 0x00112200000e0000 */
[-C--:B------:R-:W-:Y:S01]  /*3960*/  FMUL.FTZ R98, R118, R105.reuse ;  /* 0x0000006976627220 */ /* 0x080fe20000410000 */
[----:B------:R-:W-:Y:S01]  /*3970*/  BSSY B0, `(.L_x_13208) ;  /* 0x0000023000007945 */ /* 0x000fe20003800000 */
[-C--:B------:R-:W-:Y:S01]  /*3980*/  FFMA.FTZ R146, R146, R105.reuse, R104 ;  /* 0x0000006992927223 */ /* 0x080fe20000010068 */
[C---:B------:R-:W-:Y:S01]  /*3990*/  ISETP.GT.U32.AND P1, PT, R50.reuse, 0x17, PT ;  /* 0x000000173200780c */ /* 0x040fe20003f24070 */
[-C--:B------:R-:W-:Y:S01]  /*39a0*/  FMUL.FTZ R104, R101, R105.reuse ;  /* 0x0000006965687220 */ /* 0x080fe20000410000 */
[----:B------:R-:W-:Y:S01]  /*39b0*/  ISETP.GT.U32.AND P3, PT, R50, 0xf, PT ;  /* 0x0000000f3200780c */ /* 0x000fe20003f64070 */
[----:B------:R-:W-:-:S02]  /*39c0*/  FFMA.FTZ R99, R116, R105, R99 ;  /* 0x0000006974637223 */ /* 0x000fc40000010063 */
[----:B------:R-:W-:Y:S02]  /*39d0*/  FFMA.FTZ R98, R116, R137, -R98 ;  /* 0x0000008974627223 */ /* 0x000fe40000010862 */
[C---:B---3--:R-:W-:Y:S02]  /*39e0*/  FMUL.FTZ R152, R100.reuse, R105 ;  /* 0x0000006964987220 */ /* 0x048fe40000410000 */
[----:B--2---:R-:W-:Y:S02]  /*39f0*/  FFMA.FTZ R150, R100, R137, -R104 ;  /* 0x0000008964967223 */ /* 0x004fe40000010868 */
[----:B------:R-:W-:Y:S02]  /*3a00*/  FADD.FTZ R104, RZ, R99 ;  /* 0x00000063ff687221 */ /* 0x000fe40000010000 */
[----:B------:R-:W-:Y:S02]  /*3a10*/  FFMA.FTZ R121, R20, R111, R98 ;  /* 0x0000006f14797223 */ /* 0x000fe40000010062 */
[----:B------:R-:W-:-:S02]  /*3a20*/  FFMA.FTZ R152, R101, R137, R152 ;  /* 0x0000008965987223 */ /* 0x000fc40000010098 */
[C---:B------:R-:W-:Y:S02]  /*3a30*/  FMUL.FTZ R98, R140.reuse, R104 ;  /* 0x000000688c627220 */ /* 0x040fe40000410000 */
[----:B------:R-:W-:Y:S02]  /*3a40*/  FMUL.FTZ R99, R140, R121 ;  /* 0x000000798c637220 */ /* 0x000fe40000410000 */
[C---:B------:R-:W-:Y:S02]  /*3a50*/  FFMA.FTZ R145, R141.reuse, R148, RZ ;  /* 0x000000948d917223 */ /* 0x040fe400000100ff */
[C---:B------:R-:W-:Y:S02]  /*3a60*/  FFMA.FTZ R147, -R141.reuse, R146, RZ ;  /* 0x000000928d937223 */ /* 0x040fe400000101ff */
[C---:B------:R-:W-:Y:S01]  /*3a70*/  FMUL.FTZ R140, R141.reuse, R150 ;  /* 0x000000968d8c7220 */ /* 0x040fe20000410000 */
[----:B------:R0:W2:Y:S01]  /*3a80*/  SHFL.DOWN PT, R146, R138, 0x4, 0x1f ;  /* 0x08801f008a927f89 */ /* 0x0000a200000e0000 */
[----:B------:R-:W-:-:S02]  /*3a90*/  FFMA.FTZ R141, -R141, R152, -RZ ;  /* 0x000000988d8d7223 */ /* 0x000fc400000109ff */
[C---:B------:R-:W-:Y:S01]  /*3aa0*/  FFMA.FTZ R98, R123.reuse, R121, -R98 ;  /* 0x000000797b627223 */ /* 0x040fe20000010862 */
[----:B------:R0:W3:Y:S01]  /*3ab0*/  SHFL.DOWN PT, R150, R139, 0x4, 0x1f ;  /* 0x08801f008b967f89 */ /* 0x0000e200000e0000 */
[----:B------:R-:W-:-:S03]  /*3ac0*/  FFMA.FTZ R148, R123, R104, R99 ;  /* 0x000000687b947223 */ /* 0x000fc60000010063 */
[----:B------:R0:W1:Y:S01]  /*3ad0*/  SHFL.DOWN PT, R152, R142, 0x4, 0x1f ;  /* 0x08801f008e987f89 */ /* 0x00006200000e0000 */
[----:B------:R-:W-:Y:S05]  /*3ae0*/  @P0 BRA `(.L_x_13209) ;  /* 0x000000b000000947 */ /* 0x000fea0003800000 */
[C---:B---34-:R-:W-:Y:S02]  /*3af0*/  FMUL.FTZ R99, R139.reuse, R150 ;  /* 0x000000968b637220 */ /* 0x058fe40000410000 */
[C---:B------:R-:W-:Y:S02]  /*3b00*/  FMUL.FTZ R123, R139.reuse, R154 ;  /* 0x0000009a8b7b7220 */ /* 0x040fe40000410000 */
[C---:B-1----:R-:W-:Y:S02]  /*3b10*/  FMUL.FTZ R143, R139.reuse, R152 ;  /* 0x000000988b8f7220 */ /* 0x042fe40000410000 */
[-C--:B0-2---:R-:W-:Y:S02]  /*3b20*/  FMUL.FTZ R139, R139, R146.reuse ;  /* 0x000000928b8b7220 */ /* 0x085fe40000410000 */
[C---:B------:R-:W-:Y:S02]  /*3b30*/  FFMA.FTZ R99, R138.reuse, R146, -R99 ;  /* 0x000000928a637223 */ /* 0x040fe40000010863 */
[----:B------:R-:W-:-:S02]  /*3b40*/  FFMA.FTZ R123, R138, R152, -R123 ;  /* 0x000000988a7b7223 */ /* 0x000fc4000001087b */
[C---:B------:R-:W-:Y:S02]  /*3b50*/  FFMA.FTZ R143, R138.reuse, R154, R143 ;  /* 0x0000009a8a8f7223 */ /* 0x040fe4000001008f */
[----:B------:R-:W-:Y:S01]  /*3b60*/  FFMA.FTZ R139, R138, R150, R139 ;  /* 0x000000968a8b7223 */ /* 0x000fe2000001008b */
[----:B------:R-:W-:Y:S01]  /*3b70*/  MOV R138, R99 ;  /* 0x00000063008a7202 */ /* 0x000fe20000000f00 */
[----:B------:R-:W-:Y:S02]  /*3b80*/  FADD.FTZ R142, R142, R123 ;  /* 0x0000007b8e8e7221 */ /* 0x000fe40000010000 */
[----:B------:R-:W-:Y:S02]  /*3b90*/  FADD.FTZ R144, R144, R143 ;  /* 0x0000008f90907221 */ /* 0x000fe40000010000 */
.L_x_13209:
[----:B----4-:R-:W-:Y:S05]  /*3ba0*/  BSYNC B0 ;  /* 0x0000000000007941 */ /* 0x010fea0003800000 */
.L_x_13208:
[C---:B--2---:R-:W-:Y:S01]  /*3bb0*/  FFMA.FTZ R146, R136.reuse, R98, R145 ;  /* 0x0000006288927223 */ /* 0x044fe20000010091 */
[----:B---3--:R2:W3:Y:S01]  /*3bc0*/  SHFL.DOWN PT, R150, R139, 0x8, 0x1f ;  /* 0x09001f008b967f89 */ /* 0x0084e200000e0000 */
[----:B------:R-:W-:Y:S01]  /*3bd0*/  FFMA.FTZ R98, -R136, R148, R147 ;  /* 0x0000009488627223 */ /* 0x000fe20000010193 */
[----:B------:R-:W-:Y:S02]  /*3be0*/  BSSY B0, `(.L_x_13210) ;  /* 0x0000010000007945 */ /* 0x000fe40003800000 */
[----:B------:R2:W4:Y:S04]  /*3bf0*/  SHFL.DOWN PT, R148, R138, 0x8, 0x1f ;  /* 0x09001f008a947f89 */ /* 0x00052800000e0000 */
[----:B-1----:R2:W1:Y:S04]  /*3c00*/  SHFL.DOWN PT, R152, R142, 0x8, 0x1f ;  /* 0x09001f008e987f89 */ /* 0x00246800000e0000 */
[----:B------:R2:W0:Y:S01]  /*3c10*/  SHFL.DOWN PT, R154, R144, 0x8, 0x1f ;  /* 0x09001f00909a7f89 */ /* 0x00042200000e0000 */
[----:B------:R-:W-:Y:S05]  /*3c20*/  @P1 BRA `(.L_x_13211) ;  /* 0x000000b000001947 */ /* 0x000fea0003800000 */
[C---:B---3--:R-:W-:Y:S02]  /*3c30*/  FMUL.FTZ R99, R139.reuse, R150 ;  /* 0x000000968b637220 */ /* 0x048fe40000410000 */
[----:B0-----:R-:W-:-:S02]  /*3c40*/  FMUL.FTZ R123, R139, R154 ;  /* 0x0000009a8b7b7220 */ /* 0x001fc40000410000 */
[C---:B-1----:R-:W-:Y:S02]  /*3c50*/  FMUL.FTZ R143, R139.reuse, R152 ;  /* 0x000000988b8f7220 */ /* 0x042fe40000410000 */
        /* <DEDUP_REMOVED lines=8> */
.L_x_13211:
[----:B------:R-:W-:Y:S05]  /*3ce0*/  BSYNC B0 ;  /* 0x0000000000007941 */ /* 0x000fea0003800000 */
.L_x_13210:
[----:B---3--:R3:W2:Y:S01]  /*3cf0*/  SHFL.DOWN PT, R150, R138, 0x10, 0x1f ;  /* 0x0a001f008a967f89 */ /* 0x0086a200000e0000 */
[----:B------:R-:W-:Y:S01]  /*3d00*/  BSSY B0, `(.L_x_13212) ;  /* 0x0000012000007945 */ /* 0x000fe20003800000 */
[C---:B----4-:R-:W-:Y:S02]  /*3d10*/  FMUL.FTZ R148, R115.reuse, R104 ;  /* 0x0000006873947220 */ /* 0x050fe40000410000 */
[----:B-1----:R3:W1:Y:S01]  /*3d20*/  SHFL.DOWN PT, R152, R139, 0x10, 0x1f ;  /* 0x0a001f008b987f89 */ /* 0x00266200000e0000 */
[----:B------:R-:W-:-:S03]  /*3d30*/  FMUL.FTZ R99, R115, R121 ;  /* 0x0000007973637220 */ /* 0x000fc60000410000 */
[----:B0-----:R3:W0:Y:S04]  /*3d40*/  SHFL.DOWN PT, R154, R142, 0x10, 0x1f ;  /* 0x0a001f008e9a7f89 */ /* 0x00162800000e0000 */
[----:B------:R3:W4:Y:S01]  /*3d50*/  SHFL.DOWN PT, R156, R144, 0x10, 0x1f ;  /* 0x0a001f00909c7f89 */ /* 0x00072200000e0000 */
[----:B------:R-:W-:Y:S05]  /*3d60*/  @P3 BRA `(.L_x_13213) ;  /* 0x000000b000003947 */ /* 0x000fea0003800000 */
[C---:B-1----:R-:W-:Y:S02]  /*3d70*/  FMUL.FTZ R123, R139.reuse, R152 ;  /* 0x000000988b7b7220 */ /* 0x042fe40000410000 */
[C---:B----4-:R-:W-:Y:S02]  /*3d80*/  FMUL.FTZ R143, R139.reuse, R156 ;  /* 0x0000009c8b8f7220 */ /* 0x050fe40000410000 */
        /* <DEDUP_REMOVED lines=9> */
.L_x_13213:
[----:B------:R-:W-:Y:S05]  /*3e20*/  BSYNC B0 ;  /* 0x0000000000007941 */ /* 0x000fea0003800000 */
.L_x_13212:
[-C--:B------:R-:W-:Y:S01]  /*3e30*/  FFMA.FTZ R123, R113, R121.reuse, -R148 ;  /* 0x00000079717b7223 */ /* 0x080fe20000010894 */
[----:B------:R-:W-:Y:S01]  /*3e40*/  SHFL.DOWN PT, R151, R139, 0x1, 0x1f ;  /* 0x08201f008b977f89 */ /* 0x000fe200000e0000 */
[-C--:B------:R-:W-:Y:S01]  /*3e50*/  FMUL.FTZ R148, R100, R104.reuse ;  /* 0x0000006864947220 */ /* 0x080fe20000410000 */
[----:B------:R-:W-:Y:S01]  /*3e60*/  ISETP.NE.AND P0, PT, R61, RZ, PT ;  /* 0x000000ff3d00720c */ /* 0x000fe20003f05270 */
[-C--:B------:R-:W-:Y:S01]  /*3e70*/  FFMA.FTZ R99, R113, R104.reuse, R99 ;  /* 0x0000006871637223 */ /* 0x080fe20000010063 */
[----:B------:R-:W-:Y:S01]  /*3e80*/  SHFL.IDX PT, R149, R46, RZ, 0x1f ;  /* 0x00001fff2e957589 */ /* 0x000fe200000e0000 */
[C---:B------:R-:W-:Y:S01]  /*3e90*/  FFMA.FTZ R145, R101.reuse, R121, R148 ;  /* 0x0000007965917223 */ /* 0x040fe20000010094 */
[----:B------:R-:W-:Y:S01]  /*3ea0*/  BSSY B0, `(.L_x_13214) ;  /* 0x00000a0000007945 */ /* 0x000fe20003800000 */
[----:B------:R-:W-:Y:S01]  /*3eb0*/  FMUL.FTZ R143, R101, R104 ;  /* 0x00000068658f7220 */ /* 0x000fe20000410000 */
[----:B------:R-:W5:Y:S01]  /*3ec0*/  SHFL.IDX PT, R148, R47, RZ, 0x1f ;  /* 0x00001fff2f947589 */ /* 0x000f6200000e0000 */
[----:B------:R-:W-:-:S02]  /*3ed0*/  FADD.FTZ R99, RZ, R99 ;  /* 0x00000063ff637221 */ /* 0x000fc40000010000 */
[----:B------:R-:W-:Y:S01]  /*3ee0*/  FFMA.FTZ R123, R19, R110, R123 ;  /* 0x0000006e137b7223 */ /* 0x000fe2000001007b */
[----:B--2---:R-:W2:Y:S01]  /*3ef0*/  SHFL.DOWN PT, R150, R138, 0x1, 0x1f ;  /* 0x08201f008a967f89 */ /* 0x004ea200000e0000 */
[----:B------:R-:W-:Y:S02]  /*3f00*/  FFMA.FTZ R143, R100, R121, -R143 ;  /* 0x00000079648f7223 */ /* 0x000fe4000001088f */
[C---:B------:R-:W-:Y:S01]  /*3f10*/  FMUL.FTZ R147, R132.reuse, R99 ;  /* 0x0000006384937220 */ /* 0x040fe20000410000 */
[----:B-1----:R-:W1:Y:S01]  /*3f20*/  SHFL.DOWN PT, R152, R144, 0x1, 0x1f ;  /* 0x08201f0090987f89 */ /* 0x002e6200000e0000 */
[----:B------:R-:W-:Y:S02]  /*3f30*/  FMUL.FTZ R132, R132, R123 ;  /* 0x0000007b84847220 */ /* 0x000fe40000410000 */
[C---:B------:R-:W-:Y:S01]  /*3f40*/  FMUL.FTZ R143, R136.reuse, R143 ;  /* 0x0000008f888f7220 */ /* 0x040fe20000410000 */
[----:B---3--:R-:W-:Y:S01]  /*3f50*/  SHFL.IDX PT, R139, R139, RZ, 0x1f ;  /* 0x00001fff8b8b7589 */ /* 0x008fe200000e0000 */
[----:B------:R-:W-:-:S02]  /*3f60*/  FFMA.FTZ R145, -R136, R145, -RZ ;  /* 0x0000009188917223 */ /* 0x000fc400000109ff */
[C---:B------:R-:W-:Y:S01]  /*3f70*/  FFMA.FTZ R147, R134.reuse, R123, -R147 ;  /* 0x0000007b86937223 */ /* 0x040fe20000010893 */
[----:B------:R-:W3:Y:S01]  /*3f80*/  SHFL.DOWN PT, R136, R142, 0x1, 0x1f ;  /* 0x08201f008e887f89 */ /* 0x000ee200000e0000 */
[----:B------:R-:W-:Y:S02]  /*3f90*/  FFMA.FTZ R134, R134, R99, R132 ;  /* 0x0000006386867223 */ /* 0x000fe40000010084 */
[C---:B------:R-:W-:Y:S01]  /*3fa0*/  FMUL.FTZ R132, R114.reuse, R123 ;  /* 0x0000007b72847220 */ /* 0x040fe20000410000 */
[----:B------:R-:W4:Y:S01]  /*3fb0*/  SHFL.IDX PT, R138, R138, RZ, 0x1f ;  /* 0x00001fff8a8a7589 */ /* 0x000f2200000e0000 */
[----:B------:R-:W-:Y:S02]  /*3fc0*/  FFMA.FTZ R134, -R131, R134, R98 ;  /* 0x0000008683867223 */ /* 0x000fe40000010162 */
[-C--:B------:R-:W-:Y:S01]  /*3fd0*/  FMUL.FTZ R98, R114, R99.reuse ;  /* 0x0000006372627220 */ /* 0x080fe20000410000 */
[----:B------:R-:W0:Y:S01]  /*3fe0*/  SHFL.IDX PT, R142, R142, RZ, 0x1f ;  /* 0x00001fff8e8e7589 */ /* 0x000e2200000e0000 */
[----:B------:R-:W-:-:S02]  /*3ff0*/  FFMA.FTZ R153, R128, R99, R132 ;  /* 0x0000006380997223 */ /* 0x000fc40000010084 */
[----:B------:R-:W-:Y:S01]  /*4000*/  FFMA.FTZ R146, R131, R147, R146 ;  /* 0x0000009383927223 */ /* 0x000fe20000010092 */
[----:B------:R-:W0:Y:S01]  /*4010*/  SHFL.IDX PT, R144, R144, RZ, 0x1f ;  /* 0x00001fff90907589 */ /* 0x000e2200000e0000 */
[----:B------:R-:W-:Y:S02]  /*4020*/  FMUL.FTZ R147, R101, R99 ;  /* 0x0000006365937220 */ /* 0x000fe40000410000 */
[----:B------:R-:W-:Y:S02]  /*4030*/  FFMA.FTZ R132, R128, R123, -R98 ;  /* 0x0000007b80847223 */ /* 0x000fe40000010862 */
[----:B------:R-:W-:Y:S02]  /*4040*/  FADD.FTZ R98, RZ, R153 ;  /* 0x00000099ff627221 */ /* 0x000fe40000010000 */
[C---:B-----5:R-:W-:Y:S02]  /*4050*/  @P2 FMUL.FTZ R153, R151.reuse, R148 ;  /* 0x0000009497992220 */ /* 0x060fe40000410000 */
[----:B------:R-:W-:-:S02]  /*4060*/  @P2 FMUL.FTZ R151, R151, R149 ;  /* 0x0000009597972220 */ /* 0x000fc40000410000 */
[----:B0-----:R-:W-:Y:S02]  /*4070*/  FFMA.FTZ R154, R100, R123, -R147 ;  /* 0x0000007b649a7223 */ /* 0x001fe40000010893 */
[----:B------:R-:W-:Y:S02]  /*4080*/  FFMA.FTZ R132, R18, R109, R132 ;  /* 0x0000006d12847223 */ /* 0x000fe40000010084 */
[----:B--2---:R-:W-:Y:S02]  /*4090*/  @P2 FFMA.FTZ R151, R150, R148, R151 ;  /* 0x0000009496972223 */ /* 0x004fe40000010097 */
[----:B------:R-:W-:Y:S02]  /*40a0*/  FMUL.FTZ R147, R131, R154 ;  /* 0x0000009a83937220 */ /* 0x000fe40000410000 */
[C---:B------:R-:W-:Y:S02]  /*40b0*/  FMUL.FTZ R154, R129.reuse, R98 ;  /* 0x00000062819a7220 */ /* 0x040fe40000410000 */
[----:B------:R-:W-:-:S02]  /*40c0*/  FMUL.FTZ R129, R129, R132 ;  /* 0x0000008481817220 */ /* 0x000fc40000410000 */
[----:B------:R-:W-:Y:S02]  /*40d0*/  @P2 FFMA.FTZ R153, R150, R149, -R153 ;  /* 0x0000009596992223 */ /* 0x000fe40000010899 */
[----:B-1----:R-:W-:Y:S02]  /*40e0*/  @P2 FADD.FTZ R148, R152, R151 ;  /* 0x0000009798942221 */ /* 0x002fe40000010000 */
[C---:B------:R-:W-:Y:S02]  /*40f0*/  FFMA.FTZ R155, R133.reuse, R132, -R154 ;  /* 0x00000084859b7223 */ /* 0x040fe4000001089a */
[-C--:B------:R-:W-:Y:S02]  /*4100*/  FFMA.FTZ R133, R133, R98.reuse, R129 ;  /* 0x0000006285857223 */ /* 0x080fe40000010081 */
[----:B---3--:R-:W-:Y:S02]  /*4110*/  @P2 FADD.FTZ R149, R136, R153 ;  /* 0x0000009988952221 */ /* 0x008fe40000010000 */
[----:B------:R-:W-:-:S02]  /*4120*/  FMUL.FTZ R151, R101, R98 ;  /* 0x0000006265977220 */ /* 0x000fc40000410000 */
[----:B------:R-:W-:Y:S02]  /*4130*/  FMUL.FTZ R129, R148, -R103 ;  /* 0x8000006794817220 */ /* 0x000fe40000410000 */
[C---:B----4-:R-:W-:Y:S02]  /*4140*/  FMUL.FTZ R156, R100.reuse, R99 ;  /* 0x00000063649c7220 */ /* 0x050fe40000410000 */
[C---:B------:R-:W-:Y:S02]  /*4150*/  FMUL.FTZ R136, R100.reuse, R98 ;  /* 0x0000006264887220 */ /* 0x040fe40000410000 */
[C---:B------:R-:W-:Y:S02]  /*4160*/  FMUL.FTZ R103, R149.reuse, -R103 ;  /* 0x8000006795677220 */ /* 0x040fe40000410000 */
[----:B------:R-:W-:Y:S02]  /*4170*/  FFMA.FTZ R151, R100, R132, -R151 ;  /* 0x0000008464977223 */ /* 0x000fe40000010897 */
[----:B------:R-:W-:-:S02]  /*4180*/  FFMA.FTZ R100, R149, R102, -R129 ;  /* 0x0000006695647223 */ /* 0x000fc40000010881 */
[C---:B------:R-:W-:Y:S02]  /*4190*/  FFMA.FTZ R156, R101.reuse, R123, R156 ;  /* 0x0000007b659c7223 */ /* 0x040fe4000001009c */
[----:B------:R-:W-:Y:S02]  /*41a0*/  FFMA.FTZ R101, R101, R132, R136 ;  /* 0x0000008465657223 */ /* 0x000fe40000010088 */
[----:B------:R-:W-:Y:S02]  /*41b0*/  FFMA.FTZ R102, R148, R102, R103 ;  /* 0x0000006694667223 */ /* 0x000fe40000010067 */
[----:B------:R-:W-:Y:S02]  /*41c0*/  FADD.FTZ R100, R135, R100 ;  /* 0x0000006487647221 */ /* 0x000fe40000010000 */
[C---:B------:R-:W-:Y:S02]  /*41d0*/  FMUL.FTZ R149, R130.reuse, R133 ;  /* 0x0000008582957220 */ /* 0x040fe40000410000 */
[----:B------:R-:W-:-:S02]  /*41e0*/  FFMA.FTZ R133, -R130, R101, -RZ ;  /* 0x0000006582857223 */ /* 0x000fc400000109ff */
[C---:B------:R-:W-:Y:S02]  /*41f0*/  FMUL.FTZ R103, R130.reuse, R155 ;  /* 0x0000009b82677220 */ /* 0x040fe40000410000 */
[----:B------:R-:W-:Y:S02]  /*4200*/  FMUL.FTZ R129, R130, R151 ;  /* 0x0000009782817220 */ /* 0x000fe40000410000 */
[----:B------:R-:W-:Y:S02]  /*4210*/  FADD.FTZ R101, -R127, R102 ;  /* 0x000000667f657221 */ /* 0x000fe40000010100 */
[C---:B------:R-:W-:Y:S02]  /*4220*/  FMUL.FTZ R130, R114.reuse, -R100 ;  /* 0x8000006472827220 */ /* 0x040fe40000410000 */
[-C--:B------:R-:W-:Y:S02]  /*4230*/  FMUL.FTZ R151, R114, -R101.reuse ;  /* 0x8000006572977220 */ /* 0x080fe40000410000 */
[----:B------:R-:W-:Y:S01]  /*4240*/  FFMA.FTZ R114, R128, R101, R130 ;  /* 0x0000006580727223 */ /* 0x000fe20000010082 */
[----:B------:R-:W-:Y:S01]  /*4250*/  LEA R130, R28, -R61, 0x1 ;  /* 0x8000003d1c827211 */ /* 0x000fe200078e08ff */
[----:B------:R-:W-:-:S02]  /*4260*/  FMUL.FTZ R102, R139, R46 ;  /* 0x0000002e8b667220 */ /* 0x000fc40000410000 */
[----:B------:R-:W-:Y:S02]  /*4270*/  FFMA.FTZ R151, R128, R100, -R151 ;  /* 0x0000006480977223 */ /* 0x000fe40000010897 */
[----:B------:R-:W-:Y:S02]  /*4280*/  FADD.FTZ R114, -R125, R114 ;  /* 0x000000727d727221 */ /* 0x000fe40000010100 */
[----:B------:R-:W-:Y:S02]  /*4290*/  FFMA.FTZ R135, R138, R47, R102 ;  /* 0x0000002f8a877223 */ /* 0x000fe40000010066 */
[----:B------:R-:W-:Y:S02]  /*42a0*/  FADD.FTZ R102, R124, R151 ;  /* 0x000000977c667221 */ /* 0x000fe40000010000 */
[C---:B------:R-:W-:Y:S02]  /*42b0*/  FMUL.FTZ R124, R115.reuse, -R114 ;  /* 0x80000072737c7220 */ /* 0x040fe40000410000 */
[----:B------:R-:W-:-:S02]  /*42c0*/  FMUL.FTZ R115, R115, -R102 ;  /* 0x8000006673737220 */ /* 0x000fc40000410000 */
[C---:B------:R-:W-:Y:S02]  /*42d0*/  FFMA.FTZ R125, R113.reuse, R102, -R124 ;  /* 0x00000066717d7223 */ /* 0x040fe4000001087c */
[----:B------:R-:W-:Y:S02]  /*42e0*/  FFMA.FTZ R124, R113, R114, R115 ;  /* 0x00000072717c7223 */ /* 0x000fe40000010073 */
[----:B------:R-:W-:Y:S02]  /*42f0*/  FADD.FTZ R113, R122, R125 ;  /* 0x0000007d7a717221 */ /* 0x000fe40000010000 */
[----:B------:R-:W-:Y:S02]  /*4300*/  FMUL.FTZ R127, R139, R47 ;  /* 0x0000002f8b7f7220 */ /* 0x000fe40000410000 */
[----:B------:R-:W-:Y:S02]  /*4310*/  FADD.FTZ R117, -R117, R124 ;  /* 0x0000007c75757221 */ /* 0x000fe40000010100 */
[----:B------:R-:W-:-:S02]  /*4320*/  FMUL.FTZ R122, R118, -R113 ;  /* 0x80000071767a7220 */ /* 0x000fc40000410000 */
[C---:B------:R-:W-:Y:S02]  /*4330*/  FMUL.FTZ R47, R139.reuse, R45 ;  /* 0x0000002d8b2f7220 */ /* 0x040fe40000410000 */
[----:B------:R-:W-:Y:S02]  /*4340*/  FFMA.FTZ R127, R138, R46, -R127 ;  /* 0x0000002e8a7f7223 */ /* 0x000fe4000001087f */
[-C--:B------:R-:W-:Y:S02]  /*4350*/  FMUL.FTZ R139, R139, R44.reuse ;  /* 0x0000002c8b8b7220 */ /* 0x080fe40000410000 */
[-C--:B------:R-:W-:Y:S02]  /*4360*/  FMUL.FTZ R118, R118, -R117.reuse ;  /* 0x8000007576767220 */ /* 0x080fe40000410000 */
[----:B------:R-:W-:Y:S02]  /*4370*/  FFMA.FTZ R125, R116, R117, R122 ;  /* 0x00000075747d7223 */ /* 0x000fe4000001007a */
[----:B------:R-:W-:-:S02]  /*4380*/  FFMA.FTZ R44, R138, R44, -R47 ;  /* 0x0000002c8a2c7223 */ /* 0x000fc4000001082f */
[----:B------:R-:W-:Y:S02]  /*4390*/  FFMA.FTZ R45, R138, R45, R139 ;  /* 0x0000002d8a2d7223 */ /* 0x000fe4000001008b */
[----:B------:R-:W-:Y:S01]  /*43a0*/  FADD.FTZ R46, R142, R127 ;  /* 0x0000007f8e2e7221 */ /* 0x000fe20000010000 */
[----:B------:R-:W-:Y:S01]  /*43b0*/  LEA.HI.SX32 R127, R48, R48, 0x1b ;  /* 0x00000030307f7211 */ /* 0x000fe200078fdaff */
[----:B------:R-:W-:Y:S02]  /*43c0*/  FADD.FTZ R47, R144, R135 ;  /* 0x00000087902f7221 */ /* 0x000fe40000010000 */
[----:B------:R-:W-:Y:S02]  /*43d0*/  FFMA.FTZ R118, R116, R113, -R118 ;  /* 0x0000007174767223 */ /* 0x000fe40000010876 */
[----:B------:R-:W-:Y:S01]  /*43e0*/  FADD.FTZ R116, -R120, R125 ;  /* 0x0000007d78747221 */ /* 0x000fe20000010100 */
[----:B------:R0:W-:Y:S01]  /*43f0*/  @!P0 STS.128 [R2.X16+0x1b80], R44 ;  /* 0x001b802c02008388 */ /* 0x0001e2000000cc00 */
[----:B------:R-:W-:Y:S01]  /*4400*/  FADD.FTZ R118, R119, R118 ;  /* 0x0000007677767221 */ /* 0x000fe20000010000 */
[----:B------:R-:W-:Y:S01]  /*4410*/  ISETP.GE.AND P0, PT, R130, 0x1, PT ;  /* 0x000000018200780c */ /* 0x000fe20003f06270 */
[C---:B------:R-:W-:Y:S01]  /*4420*/  FFMA.FTZ R119, -R21.reuse, R112, R137 ;  /* 0x0000007015777223 */ /* 0x040fe20000010189 */
[----:B------:R-:W-:Y:S01]  /*4430*/  STS [R127.X4+0x210], R140 ;  /* 0x0002108c7f007388 */ /* 0x000fe20000004800 */
[----:B------:R-:W-:-:S02]  /*4440*/  FMUL.FTZ R122, R21, R118 ;  /* 0x00000076157a7220 */ /* 0x000fc40000410000 */
[C---:B------:R-:W-:Y:S01]  /*4450*/  FFMA.FTZ R120, -R20.reuse, R111, R121 ;  /* 0x0000006f14787223 */ /* 0x040fe20000010179 */
[----:B------:R1:W-:Y:S01]  /*4460*/  STS [R40.X4+0x228], R129 ;  /* 0x0002288128007388 */ /* 0x0003e20000004800 */
[----:B------:R-:W-:Y:S02]  /*4470*/  FMUL.FTZ R121, R20, R113 ;  /* 0x0000007114797220 */ /* 0x000fe40000410000 */
[----:B------:R-:W-:Y:S01]  /*4480*/  FFMA.FTZ R123, -R19, R110, R123 ;  /* 0x0000006e137b7223 */ /* 0x000fe2000001017b */
[----:B------:R-:W-:Y:S01]  /*4490*/  STS [R40.X4+0x214], R141 ;  /* 0x0002148d28007388 */ /* 0x000fe20000004800 */
[----:B------:R-:W-:Y:S02]  /*44a0*/  FMUL.FTZ R125, R104, R121 ;  /* 0x00000079687d7220 */ /* 0x000fe40000410000 */
[----:B------:R-:W-:Y:S01]  /*44b0*/  FFMA.FTZ R131, -R131, R156, -RZ ;  /* 0x0000009c83837223 */ /* 0x000fe200000109ff */
[----:B------:R-:W-:Y:S01]  /*44c0*/  STS [R40.X4+0x218], R143 ;  /* 0x0002188f28007388 */ /* 0x000fe20000004800 */
[----:B0-----:R-:W-:-:S02]  /*44d0*/  FMUL.FTZ R44, R21, R116 ;  /* 0x00000074152c7220 */ /* 0x001fc40000410000 */
[----:B------:R-:W-:Y:S01]  /*44e0*/  FMUL.FTZ R47, R20, R117 ;  /* 0x00000075142f7220 */ /* 0x000fe20000410000 */
[----:B------:R0:W-:Y:S01]  /*44f0*/  STS [R40.X4+0x224], R131 ;  /* 0x0002248328007388 */ /* 0x0001e20000004800 */
[----:B------:R-:W-:Y:S02]  /*4500*/  FMUL.FTZ R45, R105, R44 ;  /* 0x0000002c692d7220 */ /* 0x000fe40000410000 */
[----:B------:R-:W-:Y:S01]  /*4510*/  FMUL.FTZ R46, R104, R47 ;  /* 0x0000002f682e7220 */ /* 0x000fe20000410000 */
[----:B------:R2:W-:Y:S01]  /*4520*/  STS [R40.X4+0x21c], R145 ;  /* 0x00021c9128007388 */ /* 0x0005e20000004800 */
[----:B------:R-:W-:Y:S02]  /*4530*/  FFMA.FTZ R45, R119, R122, R45 ;  /* 0x0000007a772d7223 */ /* 0x000fe4000001002d */
[----:B------:R-:W-:Y:S01]  /*4540*/  FFMA.FTZ R124, R120, R121, R46 ;  /* 0x00000079787c7223 */ /* 0x000fe2000001002e */
[----:B------:R2:W-:Y:S01]  /*4550*/  STS [R40.X4+0x220], R147 ;  /* 0x0002209328007388 */ /* 0x0005e20000004800 */
[----:B------:R-:W-:-:S02]  /*4560*/  FADD.FTZ R45, RZ, R45 ;  /* 0x0000002dff2d7221 */ /* 0x000fc40000010000 */
[----:B------:R-:W-:Y:S01]  /*4570*/  FMUL.FTZ R46, R105, R122 ;  /* 0x0000007a692e7220 */ /* 0x000fe20000410000 */
[----:B------:R2:W-:Y:S01]  /*4580*/  STS [R40.X4+0x22c], R133 ;  /* 0x00022c8528007388 */ /* 0x0005e20000004800 */
[----:B------:R-:W-:Y:S02]  /*4590*/  FADD.FTZ R45, R45, R124 ;  /* 0x0000007c2d2d7221 */ /* 0x000fe40000010000 */
[----:B------:R-:W-:Y:S02]  /*45a0*/  FMUL.FTZ R124, R19, R102 ;  /* 0x00000066137c7220 */ /* 0x000fe40000410000 */
[----:B------:R-:W-:Y:S02]  /*45b0*/  FFMA.FTZ R46, R119, R44, -R46 ;  /* 0x0000002c772e7223 */ /* 0x000fe4000001082e */
[----:B------:R-:W-:Y:S02]  /*45c0*/  FMUL.FTZ R44, R19, R114 ;  /* 0x00000072132c7220 */ /* 0x000fe40000410000 */
[----:B------:R-:W-:-:S02]  /*45d0*/  FMUL.FTZ R128, R99, R124 ;  /* 0x0000007c63807220 */ /* 0x000fc40000410000 */
[----:B------:R-:W-:Y:S02]  /*45e0*/  FFMA.FTZ R47, R120, R47, -R125 ;  /* 0x0000002f782f7223 */ /* 0x000fe4000001087d */
[----:B-1----:R-:W-:Y:S02]  /*45f0*/  FFMA.FTZ R129, R123, R44, -R128 ;  /* 0x0000002c7b817223 */ /* 0x002fe40000010880 */
[C---:B------:R-:W-:Y:S02]  /*4600*/  FMUL.FTZ R127, R18.reuse, R100 ;  /* 0x00000064127f7220 */ /* 0x040fe40000410000 */
[----:B------:R-:W-:Y:S02]  /*4610*/  FMUL.FTZ R44, R99, R44 ;  /* 0x0000002c632c7220 */ /* 0x000fe40000410000 */
[----:B------:R-:W-:Y:S02]  /*4620*/  FADD.FTZ R46, RZ, R46 ;  /* 0x0000002eff2e7221 */ /* 0x000fe40000010000 */
[----:B------:R-:W-:-:S02]  /*4630*/  FMUL.FTZ R128, R18, R101 ;  /* 0x0000006512807220 */ /* 0x000fc40000410000 */
[----:B------:R-:W-:Y:S02]  /*4640*/  FFMA.FTZ R125, -R18, R109, R132 ;  /* 0x0000006d127d7223 */ /* 0x000fe40000010184 */
[----:B0-----:R-:W-:Y:S02]  /*4650*/  FMUL.FTZ R131, R98, R127 ;  /* 0x0000007f62837220 */ /* 0x001fe40000410000 */
[----:B------:R-:W-:Y:S02]  /*4660*/  FFMA.FTZ R44, R123, R124, R44 ;  /* 0x0000007c7b2c7223 */ /* 0x000fe4000001002c */
[----:B------:R-:W-:Y:S02]  /*4670*/  FADD.FTZ R46, R46, R47 ;  /* 0x0000002f2e2e7221 */ /* 0x000fe40000010000 */
[----:B------:R-:W-:Y:S02]  /*4680*/  FMUL.FTZ R132, R98, R128 ;  /* 0x0000008062847220 */ /* 0x000fe40000410000 */
[----:B------:R-:W-:-:S02]  /*4690*/  FADD.FTZ R115, R134, -R149 ;  /* 0x8000009586737221 */ /* 0x000fc40000010000 */
[----:B------:R-:W-:Y:S02]  /*46a0*/  FADD.FTZ R103, R146, R103 ;  /* 0x0000006792677221 */ /* 0x000fe40000010000 */
[----:B------:R-:W-:Y:S02]  /*46b0*/  FFMA.FTZ R139, R125, R128, -R131 ;  /* 0x000000807d8b7223 */ /* 0x000fe40000010883 */
[----:B------:R-:W-:Y:S02]  /*46c0*/  FADD.FTZ R134, R45, R44 ;  /* 0x0000002c2d867221 */ /* 0x000fe40000010000 */
[----:B------:R-:W-:Y:S02]  /*46d0*/  FADD.FTZ R136, R46, R129 ;  /* 0x000000812e887221 */ /* 0x000fe40000010000 */
[----:B------:R-:W-:Y:S01]  /*46e0*/  FFMA.FTZ R137, R125, R127, R132 ;  /* 0x0000007f7d897223 */ /* 0x000fe20000010084 */
        /* <DEDUP_REMOVED lines=27> */
.L_x_13215:
[----:B--2---:R-:W-:Y:S05]  /*48a0*/  BSYNC B0 ;  /* 0x0000000000007941 */ /* 0x004fea0003800000 */
.L_x_13214:
[----:B0-----:R-:W-:Y:S01]  /*48b0*/  IADD3 R44, R61, 0x20, RZ ;  /* 0x000000203d2c7810 */ /* 0x001fe20007ffe0ff */
[----:B------:R-:W-:Y:S01]  /*48c0*/  FADD.FTZ R126, R134, R137 ;  /* 0x00000089867e7221 */ /* 0x000fe20000010000 */
[----:B------:R-:W-:Y:S01]  /*48d0*/  ISETP.GE.AND P6, PT, R130, 0x21, PT ;  /* 0x000000218200780c */ /* 0x000fe20003fc6270 */
[----:B------:R-:W-:Y:S01]  /*48e0*/  BSSY B0, `(.L_x_13216) ;  /* 0x0000015000007945 */ /* 0x000fe20003800000 */
[----:B------:R-:W-:Y:S01]  /*48f0*/  LEA.HI.SX32 R44, R44, R61, 0x1b ;  /* 0x0000003d2c2c7211 */ /* 0x000fe200078fdaff */
[----:B------:R-:W-:Y:S01]  /*4900*/  FADD.FTZ R128, R136, R139 ;  /* 0x0000008b88807221 */ /* 0x000fe20000010000 */
[C---:B------:R-:W-:Y:S02]  /*4910*/  SHF.L.U64.HI R134, R3.reuse, 0x2, R0 ;  /* 0x0000000203867819 */ /* 0x040fe40000010200 */
[----:B------:R-:W-:Y:S01]  /*4920*/  SHF.L.U32 R47, R3, 0x2, RZ ;  /* 0x00000002032f7819 */ /* 0x000fe200000006ff */
[----:B------:R0:W1:Y:S01]  /*4930*/  LDS R131, [R44.X4+0x290] ;  /* 0x000290002c837984 */ /* 0x0000620000004800 */
[C---:B------:R-:W-:Y:S01]  /*4940*/  IADD3 R46, R61.reuse, 0x40, RZ ;  /* 0x000000403d2e7810 */ /* 0x040fe20007ffe0ff */
[----:B------:R-:W-:Y:S01]  /*4950*/  IMAD R134, R134, c[0x0][0x2d0], RZ ;  /* 0x0000b40086867a24 */ /* 0x000fe200078e02ff */
[----:B------:R-:W-:-:S02]  /*4960*/  IADD3 R132, R61, 0x60, RZ ;  /* 0x000000603d847810 */ /* 0x000fc40007ffe0ff */
[----:B------:R-:W-:Y:S01]  /*4970*/  LEA.HI.SX32 R46, R46, R61, 0x1b ;  /* 0x0000003d2e2e7211 */ /* 0x000fe200078fdaff */
[----:B------:R-:W-:Y:S01]  /*4980*/  IMAD R129, R47, c[0x0][0x2d4], R134 ;  /* 0x0000b5002f817a24 */ /* 0x000fe200078e0286 */
[C---:B------:R-:W-:Y:S02]  /*4990*/  ISETP.GE.AND P0, PT, R130.reuse, 0x41, PT ;  /* 0x000000418200780c */ /* 0x040fe40003f06270 */
[C---:B------:R-:W-:Y:S02]  /*49a0*/  ISETP.GE.AND P1, PT, R130.reuse, 0x61, PT ;  /* 0x000000618200780c */ /* 0x040fe40003f26270 */
[C---:B------:R-:W-:Y:S02]  /*49b0*/  ISETP.GE.AND P2, PT, R130.reuse, 0x81, PT ;  /* 0x000000818200780c */ /* 0x040fe40003f46270 */
[C---:B------:R-:W-:Y:S02]  /*49c0*/  ISETP.GE.AND P3, PT, R130.reuse, 0xa1, PT ;  /* 0x000000a18200780c */ /* 0x040fe40003f66270 */
[----:B------:R-:W-:-:S02]  /*49d0*/  ISETP.GE.AND P4, PT, R130, 0xc1, PT ;  /* 0x000000c18200780c */ /* 0x000fc40003f86270 */
[----:B------:R-:W-:Y:S01]  /*49e0*/  ISETP.GE.AND P5, PT, R130, 0xe1, PT ;  /* 0x000000e18200780c */ /* 0x000fe20003fa6270 */
[----:B------:R-:W-:Y:S07]  /*49f0*/  @!P6 BRA `(.L_x_13217) ;  /* 0x000000300000e947 */ /* 0x000fee0003800000 */
[----:B0-----:R-:W-:-:S05]  /*4a00*/  IMAD.WIDE.U32 R44, R47, c[0x0][0x2d0], R80 ;  /* 0x0000b4002f2c7a25 */ /* 0x001fca00078e0050 */
[----:B------:R-:W-:-:S05]  /*4a10*/  IADD3 R45, R45, R129, RZ ;  /* 0x000000812d2d7210 */ /* 0x000fca0007ffe0ff */
[----:B-1----:R0:W-:Y:S02]  /*4a20*/  RED.E.ADD.F32.FTZ.RN.STRONG.GPU [R44.64], R131 ;  /* 0x000000832c00798e */ /* 0x0021e4000c10e786 */
.L_x_13217:
[----:B0-----:R-:W-:Y:S05]  /*4a30*/  BSYNC B0 ;  /* 0x0000000000007941 */ /* 0x001fea0003800000 */
.L_x_13216:
[----:B-1----:R0:W1:Y:S01]  /*4a40*/  LDS R131, [R46.X4+0x310] ;  /* 0x000310002e837984 */ /* 0x0020620000004800 */
[----:B------:R-:W-:Y:S01]  /*4a50*/  BSSY B0, `(.L_x_13218) ;  /* 0x0000006000007945 */ /* 0x000fe20003800000 */
[----:B------:R-:W-:Y:S01]  /*4a60*/  LEA.HI.SX32 R132, R132, R61, 0x1b ;  /* 0x0000003d84847211 */ /* 0x000fe200078fdaff */
[----:B------:R-:W-:Y:S05]  /*4a70*/  @!P0 BRA `(.L_x_13219) ;  /* 0x0000003000008947 */ /* 0x000fea0003800000 */
[----:B------:R-:W-:-:S05]  /*4a80*/  IMAD.WIDE.U32 R44, R47, c[0x0][0x2d0], R82 ;  /* 0x0000b4002f2c7a25 */ /* 0x000fca00078e0052 */
[----:B------:R-:W-:-:S05]  /*4a90*/  IADD3 R45, R129, R45, RZ ;  /* 0x0000002d812d7210 */ /* 0x000fca0007ffe0ff */
[----:B-1----:R1:W-:Y:S02]  /*4aa0*/  RED.E.ADD.F32.FTZ.RN.STRONG.GPU [R44.64], R131 ;  /* 0x000000832c00798e */ /* 0x0023e4000c10e786 */
.L_x_13219:
[----:B------:R-:W-:Y:S05]  /*4ab0*/  BSYNC B0 ;  /* 0x0000000000007941 */ /* 0x000fea0003800000 */
.L_x_13218:
[----:B-1----:R1:W2:Y:S01]  /*4ac0*/  LDS R131, [R132.X4+0x390] ;  /* 0x0003900084837984 */ /* 0x0022a20000004800 */
[----:B------:R-:W-:Y:S01]  /*4ad0*/  BSSY B0, `(.L_x_13220) ;  /* 0x0000006000007945 */ /* 0x000fe20003800000 */
[----:B0-----:R-:W-:Y:S01]  /*4ae0*/  IADD3 R46, R61, 0xa0, RZ ;  /* 0x000000a03d2e7810 */ /* 0x001fe20007ffe0ff */
[----:B------:R-:W-:Y:S05]  /*4af0*/  @!P1 BRA `(.L_x_13221) ;  /* 0x0000003000009947 */ /* 0x000fea0003800000 */
[----:B------:R-:W-:-:S05]  /*4b00*/  IMAD.WIDE.U32 R44, R47, c[0x0][0x2d0], R84 ;  /* 0x0000b4002f2c7a25 */ /* 0x000fca00078e0054 */
[----:B------:R-:W-:-:S05]  /*4b10*/  IADD3 R45, R129, R45, RZ ;  /* 0x0000002d812d7210 */ /* 0x000fca0007ffe0ff */
[----:B--2---:R0:W-:Y:S02]  /*4b20*/  RED.E.ADD.F32.FTZ.RN.STRONG.GPU [R44.64], R131 ;  /* 0x000000832c00798e */ /* 0x0041e4000c10e786 */
.L_x_13221:
[----:B------:R-:W-:Y:S05]  /*4b30*/  BSYNC B0 ;  /* 0x0000000000007941 */ /* 0x000fea0003800000 */
.L_x_13220:
[----:B0-2---:R0:W2:Y:S01]  /*4b40*/  LDS R131, [R43.X4+0x410] ;  /* 0x000410002b837984 */ /* 0x0050a20000004800 */
[----:B------:R-:W-:Y:S01]  /*4b50*/  BSSY B0, `(.L_x_13222) ;  /* 0x0000007000007945 */ /* 0x000fe20003800000 */
[----:B------:R-:W-:Y:S02]  /*4b60*/  IADD3 R130, R61, 0xc0, RZ ;  /* 0x000000c03d827810 */ /* 0x000fe40007ffe0ff */
[----:B------:R-:W-:Y:S01]  /*4b70*/  LEA.HI.SX32 R46, R46, R61, 0x1b ;  /* 0x0000003d2e2e7211 */ /* 0x000fe200078fdaff */
[----:B------:R-:W-:Y:S05]  /*4b80*/  @!P2 BRA `(.L_x_13223) ;  /* 0x000000300000a947 */ /* 0x000fea0003800000 */
[----:B------:R-:W-:-:S05]  /*4b90*/  IMAD.WIDE.U32 R44, R47, c[0x0][0x2d0], R86 ;  /* 0x0000b4002f2c7a25 */ /* 0x000fca00078e0056 */
[----:B------:R-:W-:-:S05]  /*4ba0*/  IADD3 R45, R129, R45, RZ ;  /* 0x0000002d812d7210 */ /* 0x000fca0007ffe0ff */
[----:B--2---:R2:W-:Y:S02]  /*4bb0*/  RED.E.ADD.F32.FTZ.RN.STRONG.GPU [R44.64], R131 ;  /* 0x000000832c00798e */ /* 0x0045e4000c10e786 */
.L_x_13223:
[----:B------:R-:W-:Y:S05]  /*4bc0*/  BSYNC B0 ;  /* 0x0000000000007941 */ /* 0x000fea0003800000 */
.L_x_13222:
[----:B--2---:R2:W3:Y:S01]  /*4bd0*/  LDS R131, [R46.X4+0x490] ;  /* 0x000490002e837984 */ /* 0x0044e20000004800 */
[----:B------:R-:W-:Y:S01]  /*4be0*/  BSSY B0, `(.L_x_13224) ;  /* 0x0000006000007945 */ /* 0x000fe20003800000 */
[----:B------:R-:W-:Y:S01]  /*4bf0*/  LEA.HI.SX32 R130, R130, R61, 0x1b ;  /* 0x0000003d82827211 */ /* 0x000fe200078fdaff */
[----:B------:R-:W-:Y:S05]  /*4c00*/  @!P3 BRA `(.L_x_13225) ;  /* 0x000000300000b947 */ /* 0x000fea0003800000 */
[----:B------:R-:W-:-:S05]  /*4c10*/  IMAD.WIDE.U32 R44, R47, c[0x0][0x2d0], R88 ;  /* 0x0000b4002f2c7a25 */ /* 0x000fca00078e0058 */
[----:B------:R-:W-:-:S05]  /*4c20*/  IADD3 R45, R129, R45, RZ ;  /* 0x0000002d812d7210 */ /* 0x000fca0007ffe0ff */
[----:B---3--:R3:W-:Y:S02]  /*4c30*/  RED.E.ADD.F32.FTZ.RN.STRONG.GPU [R44.64], R131 ;  /* 0x000000832c00798e */ /* 0x0087e4000c10e786 */
.L_x_13225:
[----:B------:R-:W-:Y:S05]  /*4c40*/  BSYNC B0 ;  /* 0x0000000000007941 */ /* 0x000fea0003800000 */
.L_x_13224:
[----:B---3--:R3:W4:Y:S01]  /*4c50*/  LDS R131, [R130.X4+0x510] ;  /* 0x0005100082837984 */ /* 0x0087220000004800 */
[----:B------:R-:W-:Y:S01]  /*4c60*/  BSSY B0, `(.L_x_13226) ;  /* 0x0000006000007945 */ /* 0x000fe20003800000 */
[----:B------:R-:W-:Y:S01]  /*4c70*/  IMAD.WIDE.U32 R44, R47, c[0x0][0x2d0], R92 ;  /* 0x0000b4002f2c7a25 */ /* 0x000fe200078e005c */
[----:B------:R-:W-:Y:S05]  /*4c80*/  @!P4 BRA `(.L_x_13227) ;  /* 0x000000300000c947 */ /* 0x000fea0003800000 */
[----:B--2---:R-:W-:-:S05]  /*4c90*/  IMAD.WIDE.U32 R46, R47, c[0x0][0x2d0], R90 ;  /* 0x0000b4002f2e7a25 */ /* 0x004fca00078e005a */
[----:B------:R-:W-:-:S05]  /*4ca0*/  IADD3 R47, R129, R47, RZ ;  /* 0x0000002f812f7210 */ /* 0x000fca0007ffe0ff */
[----:B----4-:R2:W-:Y:S02]  /*4cb0*/  RED.E.ADD.F32.FTZ.RN.STRONG.GPU [R46.64], R131 ;  /* 0x000000832e00798e */ /* 0x0105e4000c10e786 */
.L_x_13227:
[----:B------:R-:W-:Y:S05]  /*4cc0*/  BSYNC B0 ;  /* 0x0000000000007941 */ /* 0x000fea0003800000 */
.L_x_13226:
[----:B--2---:R2:W0:Y:S01]  /*4cd0*/  LDS R47, [R42.X4+0x590] ;  /* 0x000590002a2f7984 */ /* 0x0044220000004800 */
[----:B------:R-:W-:Y:S01]  /*4ce0*/  BSSY B0, `(.L_x_13228) ;  /* 0x0000004000007945 */ /* 0x000fe20003800000 */
[----:B------:R-:W-:Y:S05]  /*4cf0*/  @!P5 BRA `(.L_x_13229) ;  /* 0x000000200000d947 */ /* 0x000fea0003800000 */
[----:B------:R-:W-:-:S05]  /*4d00*/  IADD3 R45, R129, R45, RZ ;  /* 0x0000002d812d7210 */ /* 0x000fca0007ffe0ff */
[----:B0-----:R0:W-:Y:S02]  /*4d10*/  RED.E.ADD.F32.FTZ.RN.STRONG.GPU [R44.64], R47 ;  /* 0x0000002f2c00798e */ /* 0x0011e4000c10e786 */
.L_x_13229:
[----:B------:R-:W-:Y:S05]  /*4d20*/  BSYNC B0 ;  /* 0x0000000000007941 */ /* 0x000fea0003800000 */
.L_x_13228:
[----:B------:R-:W5:Y:S01]  /*4d30*/  SHFL.DOWN PT, R129, R126, 0x1, 0x1f ;  /* 0x08201f007e817f89 */ /* 0x000f6200000e0000 */
[----:B------:R-:W-:Y:S01]  /*4d40*/  ISETP.GT.AND P0, PT, R52, 0x1e, PT ;  /* 0x0000001e3400780c */ /* 0x000fe20003f04270 */
[----:B------:R-:W-:Y:S01]  /*4d50*/  BSSY B0, `(.L_x_13230) ;  /* 0x0000063000007945 */ /* 0x000fe20003800000 */
[----:B0-----:R-:W-:Y:S01]  /*4d60*/  MOV R44, R126 ;  /* 0x0000007e002c7202 */ /* 0x001fe20000000f00 */
[----:B---3--:R-:W0:Y:S01]  /*4d70*/  SHFL.DOWN PT, R130, R128, 0x1, 0x1f ;  /* 0x08201f0080827f89 */ /* 0x008e2200000e0000 */
[----:B------:R-:W-:Y:S01]  /*4d80*/  MOV R45, R128 ;  /* 0x00000080002d7202 */ /* 0x000fe20000000f00 */
[----:B------:R-:W-:Y:S01]  /*4d90*/  FADD.FTZ R10, R127, R10 ;  /* 0x0000000a7f0a7221 */ /* 0x000fe20000010000 */
[----:B------:R-:W-:Y:S01]  /*4da0*/  MOV R46, R103 ;  /* 0x00000067002e7202 */ /* 0x000fe20000000f00 */
[----:B----4-:R-:W3:Y:S01]  /*4db0*/  SHFL.DOWN PT, R131, R103, 0x1, 0x1f ;  /* 0x08201f0067837f89 */ /* 0x010ee200000e0000 */
        /* <DEDUP_REMOVED lines=8> */
[----:B0-----:R-:W-:-:S03]  /*4e40*/  @!P0 FADD.FTZ R45, R45, R130 ;  /* 0x000000822d2d8221 */ /* 0x001fc60000010000 */
[----:B------:R-:W0:Y:S01]  /*4e50*/  SHFL.DOWN PT, R103, R44, 0x2, 0x1f ;  /* 0x08401f002c677f89 */ /* 0x000e2200000e0000 */
[----:B---3--:R-:W-:-:S03]  /*4e60*/  @!P0 FADD.FTZ R46, R46, R131 ;  /* 0x000000832e2e8221 */ /* 0x008fc60000010000 */
[----:B------:R-:W3:Y:S01]  /*4e70*/  SHFL.DOWN PT, R128, R45, 0x2, 0x1f ;  /* 0x08401f002d807f89 */ /* 0x000ee200000e0000 */
[----:B-1----:R-:W-:-:S03]  /*4e80*/  @!P0 FADD.FTZ R47, R47, R132 ;  /* 0x000000842f2f8221 */ /* 0x002fc60000010000 */
[----:B------:R-:W1:Y:S01]  /*4e90*/  SHFL.DOWN PT, R115, R46, 0x2, 0x1f ;  /* 0x08401f002e737f89 */ /* 0x000e6200000e0000 */
[----:B------:R-:W-:-:S03]  /*4ea0*/  ISETP.GT.AND P0, PT, R52, 0x1d, PT ;  /* 0x0000001d3400780c */ /* 0x000fc60003f04270 */
[----:B------:R-:W4:Y:S10]  /*4eb0*/  SHFL.DOWN PT, R126, R47, 0x2, 0x1f ;  /* 0x08401f002f7e7f89 */ /* 0x000f3400000e0000 */
[----:B0-----:R-:W-:-:S02]  /*4ec0*/  @!P0 FADD.FTZ R44, R44, R103 ;  /* 0x000000672c2c8221 */ /* 0x001fc40000010000 */
[----:B---3--:R-:W-:-:S03]  /*4ed0*/  @!P0 FADD.FTZ R45, R45, R128 ;  /* 0x000000802d2d8221 */ /* 0x008fc60000010000 */
[----:B------:R-:W0:Y:S01]  /*4ee0*/  SHFL.DOWN PT, R103, R44, 0x4, 0x1f ;  /* 0x08801f002c677f89 */ /* 0x000e2200000e0000 */
[----:B-1----:R-:W-:Y:S02]  /*4ef0*/  @!P0 FADD.FTZ R46, R46, R115 ;  /* 0x000000732e2e8221 */ /* 0x002fe40000010000 */
[----:B----4-:R-:W-:-:S03]  /*4f00*/  @!P0 FADD.FTZ R47, R47, R126 ;  /* 0x0000007e2f2f8221 */ /* 0x010fc60000010000 */
[----:B------:R-:W1:Y:S01]  /*4f10*/  SHFL.DOWN PT, R115, R46, 0x4, 0x1f ;  /* 0x08801f002e737f89 */ /* 0x000e6200000e0000 */
[----:B------:R-:W-:-:S03]  /*4f20*/  ISETP.GT.AND P0, PT, R52, 0x1b, PT ;  /* 0x0000001b3400780c */ /* 0x000fc60003f04270 */
[----:B------:R-:W3:Y:S04]  /*4f30*/  SHFL.DOWN PT, R126, R45, 0x4, 0x1f ;  /* 0x08801f002d7e7f89 */ /* 0x000ee800000e0000 */
[----:B------:R-:W4:Y:S06]  /*4f40*/  SHFL.DOWN PT, R128, R47, 0x4, 0x1f ;  /* 0x08801f002f807f89 */ /* 0x000f2c00000e0000 */
[----:B0-----:R-:W-:-:S05]  /*4f50*/  @!P0 FADD.FTZ R44, R44, R103 ;  /* 0x000000672c2c8221 */ /* 0x001fca0000010000 */
[----:B------:R-:W0:Y:S01]  /*4f60*/  SHFL.DOWN PT, R103, R44, 0x8, 0x1f ;  /* 0x09001f002c677f89 */ /* 0x000e2200000e0000 */
[----:B-1----:R-:W-:Y:S02]  /*4f70*/  @!P0 FADD.FTZ R46, R46, R115 ;  /* 0x000000732e2e8221 */ /* 0x002fe40000010000 */
[----:B---3--:R-:W-:-:S03]  /*4f80*/  @!P0 FADD.FTZ R45, R45, R126 ;  /* 0x0000007e2d2d8221 */ /* 0x008fc60000010000 */
[----:B------:R-:W1:Y:S01]  /*4f90*/  SHFL.DOWN PT, R115, R46, 0x8, 0x1f ;  /* 0x09001f002e737f89 */ /* 0x000e6200000e0000 */
[----:B----4-:R-:W-:-:S03]  /*4fa0*/  @!P0 FADD.FTZ R47, R47, R128 ;  /* 0x000000802f2f8221 */ /* 0x010fc60000010000 */
[----:B------:R-:W3:Y:S01]  /*4fb0*/  SHFL.DOWN PT, R126, R45, 0x8, 0x1f ;  /* 0x09001f002d7e7f89 */ /* 0x000ee200000e0000 */
[----:B------:R-:W-:-:S03]  /*4fc0*/  ISETP.GT.AND P0, PT, R52, 0x17, PT ;  /* 0x000000173400780c */ /* 0x000fc60003f04270 */
[----:B------:R-:W4:Y:S10]  /*4fd0*/  SHFL.DOWN PT, R128, R47, 0x8, 0x1f ;  /* 0x09001f002f807f89 */ /* 0x000f3400000e0000 */
[----:B0-----:R-:W-:-:S02]  /*4fe0*/  @!P0 FADD.FTZ R44, R44, R103 ;  /* 0x000000672c2c8221 */ /* 0x001fc40000010000 */
[-C--:B------:R-:W-:Y:S02]  /*4ff0*/  FMUL.FTZ R103, R95, R100.reuse ;  /* 0x000000645f677220 */ /* 0x080fe40000410000 */
[----:B-1----:R-:W-:Y:S02]  /*5000*/  @!P0 FADD.FTZ R46, R46, R115 ;  /* 0x000000732e2e8221 */ /* 0x002fe40000010000 */
[-C--:B------:R-:W-:Y:S01]  /*5010*/  FFMA.FTZ R103, R94, R101.reuse, -R103 ;  /* 0x000000655e677223 */ /* 0x080fe20000010867 */
[----:B------:R-:W-:Y:S01]  /*5020*/  SHFL.DOWN PT, R115, R44, 0x10, 0x1f ;  /* 0x0a001f002c737f89 */ /* 0x000fe200000e0000 */
[----:B---3--:R-:W-:Y:S02]  /*5030*/  @!P0 FADD.FTZ R45, R45, R126 ;  /* 0x0000007e2d2d8221 */ /* 0x008fe40000010000 */
[----:B------:R-:W-:Y:S01]  /*5040*/  FMUL.FTZ R101, R95, R101 ;  /* 0x000000655f657220 */ /* 0x000fe20000410000 */
[----:B------:R-:W-:Y:S01]  /*5050*/  SHFL.DOWN PT, R129, R46, 0x10, 0x1f ;  /* 0x0a001f002e817f89 */ /* 0x000fe200000e0000 */
[----:B----4-:R-:W-:Y:S01]  /*5060*/  @!P0 FADD.FTZ R47, R47, R128 ;  /* 0x000000802f2f8221 */ /* 0x010fe20000010000 */
[----:B------:R-:W-:Y:S01]  /*5070*/  ISETP.GT.AND P0, PT, R52, 0xf, PT ;  /* 0x0000000f3400780c */ /* 0x000fe20003f04270 */
[----:B------:R-:W-:Y:S01]  /*5080*/  FMUL.FTZ R103, R98, R103 ;  /* 0x0000006762677220 */ /* 0x000fe20000410000 */
[----:B------:R-:W0:Y:S01]  /*5090*/  SHFL.DOWN PT, R128, R45, 0x10, 0x1f ;  /* 0x0a001f002d807f89 */ /* 0x000e2200000e0000 */
[----:B------:R-:W-:-:S02]  /*50a0*/  FFMA.FTZ R126, R94, R100, R101 ;  /* 0x000000645e7e7223 */ /* 0x000fc40000010065 */
[----:B------:R-:W-:Y:S01]  /*50b0*/  FMUL.FTZ R101, R95, R102 ;  /* 0x000000665f657220 */ /* 0x000fe20000410000 */
[----:B------:R-:W1:Y:S01]  /*50c0*/  SHFL.DOWN PT, R130, R47, 0x10, 0x1f ;  /* 0x0a001f002f827f89 */ /* 0x000e6200000e0000 */
[----:B------:R-:W-:Y:S02]  /*50d0*/  FFMA.FTZ R103, R125, R126, R103 ;  /* 0x0000007e7d677223 */ /* 0x000fe40000010067 */
[----:B------:R-:W-:Y:S02]  /*50e0*/  FFMA.FTZ R126, R94, R114, -R101 ;  /* 0x000000725e7e7223 */ /* 0x000fe40000010865 */
[----:B------:R-:W-:Y:S02]  /*50f0*/  FMUL.FTZ R98, R95, R113 ;  /* 0x000000715f627220 */ /* 0x000fe40000410000 */
[----:B------:R-:W-:Y:S02]  /*5100*/  FMUL.FTZ R126, R99, R126 ;  /* 0x0000007e637e7220 */ /* 0x000fe40000410000 */
[----:B------:R-:W-:-:S02]  /*5110*/  FMUL.FTZ R99, R95, R118 ;  /* 0x000000765f637220 */ /* 0x000fc40000410000 */
[CC--:B------:R-:W-:Y:S02]  /*5120*/  FFMA.FTZ R101, R94.reuse, R117.reuse, -R98 ;  /* 0x000000755e657223 */ /* 0x0c0fe40000010862 */
[----:B------:R-:W-:Y:S02]  /*5130*/  FFMA.FTZ R100, R109, R100, R103 ;  /* 0x000000646d647223 */ /* 0x000fe40000010067 */
[C---:B------:R-:W-:Y:S02]  /*5140*/  FMUL.FTZ R103, R95.reuse, R114 ;  /* 0x000000725f677220 */ /* 0x040fe40000410000 */
[C---:B------:R-:W-:Y:S02]  /*5150*/  FMUL.FTZ R117, R95.reuse, R117 ;  /* 0x000000755f757220 */ /* 0x040fe40000410000 */
[-C--:B------:R-:W-:Y:S02]  /*5160*/  FMUL.FTZ R95, R95, R116.reuse ;  /* 0x000000745f5f7220 */ /* 0x080fe40000410000 */
[----:B------:R-:W-:-:S02]  /*5170*/  FFMA.FTZ R116, R94, R116, -R99 ;  /* 0x000000745e747223 */ /* 0x000fc40000010863 */
[C---:B------:R-:W-:Y:S02]  /*5180*/  FFMA.FTZ R98, R94.reuse, R102, R103 ;  /* 0x000000665e627223 */ /* 0x040fe40000010067 */
[----:B------:R-:W-:Y:S02]  /*5190*/  FFMA.FTZ R117, R94, R113, R117 ;  /* 0x000000715e757223 */ /* 0x000fe40000010075 */
[----:B------:R-:W-:Y:S02]  /*51a0*/  FMUL.FTZ R101, R104, R101 ;  /* 0x0000006568657220 */ /* 0x000fe40000410000 */
[----:B------:R-:W-:Y:S02]  /*51b0*/  FFMA.FTZ R94, R94, R118, R95 ;  /* 0x000000765e5e7223 */ /* 0x000fe4000001005f */
[----:B------:R-:W-:Y:S02]  /*51c0*/  FMUL.FTZ R116, R105, R116 ;  /* 0x0000007469747220 */ /* 0x000fe40000410000 */
[----:B0-----:R-:W-:-:S02]  /*51d0*/  @!P0 FADD.FTZ R45, R45, R128 ;  /* 0x000000802d2d8221 */ /* 0x001fc40000010000 */
[----:B------:R-:W-:Y:S02]  /*51e0*/  @!P0 FADD.FTZ R46, R46, R129 ;  /* 0x000000812e2e8221 */ /* 0x000fe40000010000 */
[----:B-1----:R-:W-:Y:S02]  /*51f0*/  @!P0 FADD.FTZ R47, R47, R130 ;  /* 0x000000822f2f8221 */ /* 0x002fe40000010000 */
        /* <DEDUP_REMOVED lines=24> */
.L_x_13231:
[----:B0-----:R-:W-:Y:S05]  /*5380*/  BSYNC B0 ;  /* 0x0000000000007941 */ /* 0x001fea0003800000 */
.L_x_13230:
[----:B------:R-:W-:Y:S02]  /*5390*/  IADD3 R2, R2, 0x1, RZ ;  /* 0x0000000102027810 */ /* 0x000fe40007ffe0ff */
[----:B------:R-:W-:-:S02]  /*53a0*/  IADD3 R3, P1, R3, 0x1, RZ ;  /* 0x0000000103037810 */ /* 0x000fc40007f3e0ff */
[----:B------:R-:W-:Y:S02]  /*53b0*/  ISETP.GE.AND P0, PT, R2, c[0x0][0x16c], PT ;  /* 0x00005b0002007a0c */ /* 0x000fe40003f06270 */
[----:B------:R-:W-:-:S11]  /*53c0*/  IADD3.X R0, RZ, R0, RZ, P1, !PT ;  /* 0x00000000ff007210 */ /* 0x000fd60000ffe4ff */
[----:B------:R-:W-:Y:S01]  /*53d0*/  @P0 CALL.REL.NOINC `(.L_x_13201) ;  /* 0x0000001000000944 */ /* 0x000fe20003c00000 */
[----:B------:R-:W-:Y:S05]  /*53e0*/  BRA `(.L_x_13232) ;  /* 0xffffcc1000007947 */ /* 0x000fea000383ffff */
.L_x_13201:
[----:B------:R-:W-:Y:S01]  /*53f0*/  BAR.SYNC.DEFER_BLOCKING 0x0 ;  /* 0x0000000000007b1d */ /* 0x000fe20000010000 */
[----:B------:R-:W-:Y:S01]  /*5400*/  ISETP.NE.AND P5, PT, R61, RZ, PT ;  /* 0x000000ff3d00720c */ /* 0x000fe20003fa5270 */
[----:B------:R-:W-:Y:S01]  /*5410*/  IMAD.WIDE.U32 R2, R97, c[0x0][0x2d8], RZ ;  /* 0x0000b60061027a25 */ /* 0x000fe200078e00ff */
[----:B------:R-:W-:Y:S02]  /*5420*/  F2FP.PACK_AB R4, R12, R13 ;  /* 0x0000000d0c04723e */ /* 0x000fe400000000ff */
[----:B------:R-:W-:Y:S01]  /*5430*/  F2FP.PACK_AB R5, R10, R11 ;  /* 0x0000000b0a05723e */ /* 0x000fe200000000ff */
[----:B------:R-:W-:Y:S01]  /*5440*/  IMAD R10, R65, c[0x0][0x2d8], RZ ;  /* 0x0000b600410a7a24 */ /* 0x000fe200078e02ff */
[----:B------:R-:W-:Y:S01]  /*5450*/  BSSY B0, `(.L_x_13233) ;  /* 0x0000025000007945 */ /* 0x000fe20003800000 */
[----:B------:R-:W-:-:S04]  /*5460*/  IMAD R11, R107, c[0x0][0x2e0], RZ ;  /* 0x0000b8006b0b7a24 */ /* 0x000fc800078e02ff */
[----:B------:R-:W-:Y:S01]  /*5470*/  IMAD R21, R108, c[0x0][0x2e4], R11 ;  /* 0x0000b9006c157a24 */ /* 0x000fe200078e020b */
[----:B------:R-:W-:Y:S01]  /*5480*/  LEA R11, P4, R49, c[0x0][0x330], 0x1 ;  /* 0x0000cc00310b7a11 */ /* 0x000fe200078808ff */
[----:B------:R0:W-:Y:S01]  /*5490*/  STS.64 [R25], R4 ;  /* 0x0000000419007388 */ /* 0x0001e20000000a00 */
        /* <DEDUP_REMOVED lines=12> */
[----:B------:R-:W0:Y:S02]  /*5560*/  LDS R0, [0x100] ;  /* 0x00010000ff007984 */ /* 0x000e240000000800 */
[-C--:B0-----:R-:W-:Y:S02]  /*5570*/  ISETP.GE.AND P3, PT, R49, R0.reuse, PT ;  /* 0x000000003100720c */ /* 0x081fe40003f66270 */
[-C--:B------:R-:W-:Y:S02]  /*5580*/  ISETP.GE.AND P0, PT, R41, R0.reuse, PT ;  /* 0x000000002900720c */ /* 0x080fe40003f06270 */
[-C--:B------:R-:W-:Y:S02]  /*5590*/  ISETP.GE.AND P1, PT, R39, R0.reuse, PT ;  /* 0x000000002700720c */ /* 0x080fe40003f26270 */
[----:B------:R-:W-:Y:S02]  /*55a0*/  ISETP.GE.AND P2, PT, R37, R0, PT ;  /* 0x000000002500720c */ /* 0x000fe40003f46270 */
[----:B------:R-:W-:-:S02]  /*55b0*/  LEA.HI.X R0, R49, c[0x0][0x334], R38, 0x1, P4 ;  /* 0x0000cd0031007a11 */ /* 0x000fc400020f0c26 */
        /* <DEDUP_REMOVED lines=14> */
.L_x_13234:
[----:B------:R-:W-:Y:S05]  /*56a0*/  BSYNC B0 ;  /* 0x0000000000007941 */ /* 0x000fea0003800000 */
.L_x_13233:
[----:B------:R1:W-:Y:S01]  /*56b0*/  @!P0 STG.E.U16 [R10.64+-0xc0], R15 ;  /* 0xffff400f0a008986 */ /* 0x0003e2000c101506 */
[----:B------:R-:W-:Y:S01]  /*56c0*/  F2FP.PACK_AB R2, R7, R6 ;  /* 0x000000060702723e */ /* 0x000fe200000000ff */
[----:B------:R-:W-:Y:S01]  /*56d0*/  FADD.FTZ R6, R6, R63 ;  /* 0x0000003f06067221 */ /* 0x000fe20000010000 */
[----:B------:R-:W-:Y:S01]  /*56e0*/  F2FP.PACK_AB R3, R9, R8 ;  /* 0x000000080903723e */ /* 0x000fe200000000ff */
[----:B------:R-:W-:Y:S01]  /*56f0*/  @!P1 STG.E.U16 [R10.64+-0x80], R17 ;  /* 0xffff80110a009986 */ /* 0x000fe2000c101506 */
[----:B0-----:R-:W-:Y:S01]  /*5700*/  IMAD R4, R65, c[0x0][0x2f8], RZ ;  /* 0x0000be0041047a24 */ /* 0x001fe200078e02ff */
[----:B------:R-:W-:Y:S01]  /*5710*/  BSSY B0, `(.L_x_13235) ;  /* 0x000001f000007945 */ /* 0x000fe20003800000 */
[----:B------:R-:W-:Y:S01]  /*5720*/  FADD.FTZ R7, R6, R7 ;  /* 0x0000000706077221 */ /* 0x000fe20000010000 */
[----:B------:R-:W-:Y:S03]  /*5730*/  @!P2 STG.E.U16 [R10.64+-0x40], R19 ;  /* 0xffffc0130a00a986 */ /* 0x000fe6000c101506 */
[----:B------:R-:W-:Y:S01]  /*5740*/  FADD.FTZ R8, R7, R8 ;  /* 0x0000000807087221 */ /* 0x000fe20000010000 */
[----:B------:R-:W-:Y:S01]  /*5750*/  BAR.SYNC.DEFER_BLOCKING 0x0 ;  /* 0x0000000000007b1d */ /* 0x000fe20000010000 */
[----:B-1----:R-:W-:-:S02]  /*5760*/  IMAD R15, R97, c[0x0][0x2fc], R4 ;  /* 0x0000bf00610f7a24 */ /* 0x002fc400078e0204 */
[----:B------:R-:W-:-:S03]  /*5770*/  FADD.FTZ R63, R8, R9 ;  /* 0x00000009083f7221 */ /* 0x000fc60000010000 */
        /* <DEDUP_REMOVED lines=24> */
.L_x_13236:
[----:B------:R-:W-:Y:S05]  /*5900*/  BSYNC B0 ;  /* 0x0000000000007941 */ /* 0x000fea0003800000 */
.L_x_13235:
        /* <DEDUP_REMOVED lines=10> */
[----:B------:R-:W-:Y:S02]  /*59b0*/  ISETP.GE.AND P2, PT, R37, R0, PT ;  /* 0x000000002500720c */ /* 0x000fe40003f46270 */
[----:B------:R-:W-:Y:S02]  /*59c0*/  IADD3.X R3, R22, R5, R3, P3, !PT ;  /* 0x0000000516037210 */ /* 0x000fe40001ffe403 */
[----:B------:R-:W-:Y:S02]  /*59d0*/  IADD3.X R0, R24, c[0x0][0x344], RZ, P4, !PT ;  /* 0x0000d10018007a10 */ /* 0x000fe400027fe4ff */
[----:B------:R-:W-:Y:S02]  /*59e0*/  LEA R2, P3, R23, R2, 0x1 ;  /* 0x0000000217027211 */ /* 0x000fe400078608ff */
[----:B------:R-:W-:-:S02]  /*59f0*/  IADD3 R56, P4, R56, -0x100, RZ ;  /* 0xffffff0038387810 */ /* 0x000fc40007f9e0ff */
[----:B------:R-:W-:Y:S02]  /*5a00*/  LEA.HI.X R3, R23, R0, R3, 0x1, P3 ;  /* 0x0000000017037211 */ /* 0x000fe400018f0c03 */
[----:B------:R-:W-:Y:S02]  /*5a10*/  IADD3 R59, P3, R59, -0x100, RZ ;  /* 0xffffff003b3b7810 */ /* 0x000fe40007f7e0ff */
[----:B------:R-:W-:Y:S01]  /*5a20*/  IADD3 R51, R51, 0x1, RZ ;  /* 0x0000000133337810 */ /* 0x000fe20007ffe0ff */
[----:B------:R1:W-:Y:S01]  /*5a30*/  @!P0 STG.E.U16 [R2.64], R21 ;  /* 0x0000001502008986 */ /* 0x0003e2000c101506 */
[----:B------:R-:W-:Y:S02]  /*5a40*/  ISETP.GT.AND P0, PT, R29, 0x1, PT ;  /* 0x000000011d00780c */ /* 0x000fe40003f04270 */
[----:B------:R-:W-:Y:S01]  /*5a50*/  IADD3.X R57, R57, -0x1, RZ, P3, !PT ;  /* 0xffffffff39397810 */ /* 0x000fe20001ffe4ff */
        /* <DEDUP_REMOVED lines=9> */
.L_x_13195:
[----:B------:R-:W-:Y:S02]  /*5af0*/  ISETP.NE.U32.AND P0, PT, RZ, c[0x0][0x328], PT ;  /* 0x0000ca00ff007a0c */ /* 0x000fe40003f05070 */
[----:B------:R-:W-:Y:S02]  /*5b00*/  ISETP.NE.U32.AND P2, PT, RZ, c[0x0][0x348], PT ;  /* 0x0000d200ff007a0c */ /* 0x000fe40003f45070 */
[----:B------:R-:W-:-:S02]  /*5b10*/  ISETP.NE.AND.EX P1, PT, RZ, c[0x0][0x32c], PT, P0 ;  /* 0x0000cb00ff007a0c */ /* 0x000fc40003f25300 */
[----:B------:R-:W-:-:S11]  /*5b20*/  ISETP.NE.AND.EX P0, PT, RZ, c[0x0][0x34c], PT, P2 ;  /* 0x0000d300ff007a0c */ /* 0x000fd60003f05320 */
[----:B------:R-:W-:Y:S05]  /*5b30*/  @!P1 BRA `(.L_x_13238) ;  /* 0x0000014000009947 */ /* 0x000fea0003800000 */
[----:B-1----:R-:W1:Y:S01]  /*5b40*/  SHFL.DOWN P1, R3, R62, 0x1, 0x1f ;  /* 0x08201f003e037f89 */ /* 0x002e620000020000 */
[----:B------:R-:W-:Y:S03]  /*5b50*/  BSSY B0, `(.L_x_13238) ;  /* 0x0000012000007945 */ /* 0x000fe60003800000 */
[----:B------:R-:W3:Y:S01]  /*5b60*/  S2R R4, SR_LANEID ;  /* 0x0000000000047919 */ /* 0x000ee20000000000 */
[----:B-1----:R-:W-:Y:S01]  /*5b70*/  @P1 FADD R3, R3, R62 ;  /* 0x0000003e03031221 */ /* 0x002fe20000000000 */
[----:B---3--:R-:W-:-:S04]  /*5b80*/  ISETP.NE.AND P2, PT, R4, RZ, PT ;  /* 0x000000ff0400720c */ /* 0x008fc80003f45270 */
[----:B------:R-:W1:Y:S04]  /*5b90*/  SHFL.DOWN P1, R0, R3, 0x2, 0x1f ;  /* 0x08401f0003007f89 */ /* 0x000e680000020000 */
[----:B------:R-:W3:Y:S01]  /*5ba0*/  S2R R4, SR_TID.X ;  /* 0x0000000000047919 */ /* 0x000ee20000002100 */
        /* <DEDUP_REMOVED lines=11> */
[----:B0-----:R0:W-:Y:S02]  /*5c60*/  RED.E.ADD.F32.FTZ.RN.STRONG.GPU [R68.64], R7 ;  /* 0x000000074400798e */ /* 0x0011e4000c10e786 */
.L_x_13239:
[----:B0-----:R-:W-:Y:S05]  /*5c70*/  BSYNC B0 ;  /* 0x0000000000007941 */ /* 0x001fea0003800000 */
.L_x_13238:
        /* <DEDUP_REMOVED lines=8> */
[----:B-1----:R-:W0:Y:S02]  /*5d00*/  SHFL.DOWN P0, R3, R0, 0x2, 0x1f ;  /* 0x08401f0000037f89 */ /* 0x002e240000000000 */
        /* <DEDUP_REMOVED lines=14> */
.L_x_13241:
[----:B0-----:R-:W0:Y:S02]  /*5df0*/  S2R R13, SR_TID.X ;  /* 0x00000000000d7919 */ /* 0x001e240000002100 */
.L_x_13242:
[----:B0-----:R-:W-:Y:S05]  /*5e00*/  BSYNC B0 ;  /* 0x0000000000007941 */ /* 0x001fea0003800000 */
.L_x_13240:
[----:B------:R-:W-:-:S13]  /*5e10*/  ISETP.GE.AND P0, PT, R13, c[0x0][0x16c], PT ;  /* 0x00005b000d007a0c */ /* 0x000fda0003f06270 */
[----:B------:R-:W-:Y:S05]  /*5e20*/  @P0 EXIT ;  /* 0x000000000000094d */ /* 0x000fea0003800000 */
[C---:B-1----:R-:W-:Y:S02]  /*5e30*/  IMAD R3, R107.reuse, c[0x0][0x2a8], RZ ;  /* 0x0000aa006b037a24 */ /* 0x042fe400078e02ff */
[----:B------:R-:W-:Y:S02]  /*5e40*/  IMAD R107, R107, c[0x0][0x288], RZ ;  /* 0x0000a2006b6b7a24 */ /* 0x000fe400078e02ff */
[----:B------:R-:W-:-:S04]  /*5e50*/  IMAD.WIDE.U32 R6, R108, c[0x0][0x2a8], RZ ;  /* 0x0000aa006c067a25 */ /* 0x000fc800078e00ff */
[C---:B------:R-:W-:Y:S02]  /*5e60*/  IMAD R3, R108.reuse, c[0x0][0x2ac], R3 ;  /* 0x0000ab006c037a24 */ /* 0x040fe400078e0203 */
[C---:B------:R-:W-:Y:S02]  /*5e70*/  IMAD R19, R108.reuse, c[0x0][0x28c], R107 ;  /* 0x0000a3006c137a24 */ /* 0x040fe400078e026b */
[----:B------:R-:W-:Y:S01]  /*5e80*/  IMAD.WIDE.U32 R108, R108, c[0x0][0x288], RZ ;  /* 0x0000a2006c6c7a25 */ /* 0x000fe200078e00ff */
[----:B------:R-:W-:-:S04]  /*5e90*/  IADD3 R21, R7, R3, RZ ;  /* 0x0000000307157210 */ /* 0x000fc80007ffe0ff */
[----:B------:R-:W-:Y:S02]  /*5ea0*/  IADD3 R19, R109, R19, RZ ;  /* 0x000000136d137210 */ /* 0x000fe40007ffe0ff */
.L_x_13243:
[----:B0-----:R-:W0:Y:S01]  /*5eb0*/  LDS.64 R14, [R13.X8+0x2b80] ;  /* 0x002b80000d0e7984 */ /* 0x001e220000008a00 */
        /* <DEDUP_REMOVED lines=23> */
[----:B---3--:R0:W-:Y:S04]  /*6030*/  RED.E.ADD.F32.FTZ.RN.STRONG.GPU [R4.64], R16 ;  /* 0x000000100400798e */ /* 0x0081e8000c10e786 */
[----:B------:R0:W-:Y:S01]  /*6040*/  RED.E.ADD.F32.FTZ.RN.STRONG.GPU [R4.64+0x4], R17 ;  /* 0x000004110400798e */ /* 0x0001e2000c10e786 */
[----:B------:R-:W-:Y:S05]  /*6050*/  @!P0 BRA `(.L_x_13243) ;  /* 0xfffffe5000008947 */ /* 0x000fea000383ffff */
[----:B------:R-:W-:Y:S05]  /*6060*/  EXIT ;  /* 0x000000000000794d */ /* 0x000fea0003800000 */
.L_x_13244:
        /* <DEDUP_REMOVED lines=9> */
.L_x_14757:


//--------------------- .text._Z25selective_scan_bwd_kernelI32Selective_Scan_bwd_kernel_traitsILi32ELi4ELb0ELb0ELb1ELb1ELb0EN3c104HalfENS1_7complexIfEEEEv12SSMParamsBwd --------------------------
	.section	.text._Z25selective_scan_bwd_kernelI32Selective_Scan_bwd_kernel_traitsILi32ELi4ELb0ELb0ELb1ELb1ELb0EN3c104HalfENS1_7complexIfEEEEv12SSMParamsBwd,"ax",@progbits
	.sectioninfo	@"SHI_REGISTERS=151"
	.align	128
        .global         _Z25selective_scan_bwd_kernelI32Selective_Scan_bwd_kernel_traitsILi32ELi4ELb0ELb0ELb1ELb1ELb0EN3c104HalfENS1_7complexIfEEEEv12SSMParamsBwd
        .type           _Z25selective_scan_bwd_kernelI32Selective_Scan_bwd_kernel_traitsILi32ELi4ELb0ELb0ELb1ELb1ELb0EN3c104HalfENS1_7complexIfEEEEv12SSMParamsBwd,@function
        .size           _Z25selective_scan_bwd_kernelI32Selective_Scan_bwd_kernel_traitsILi32ELi4ELb0ELb0ELb1ELb1ELb0EN3c104HalfENS1_7complexIfEEEEv12SSMParamsBwd,(.L_x_14758 - _Z25selective_scan_bwd_kernelI32Selective_Scan_bwd_kernel_traitsILi32ELi4ELb0ELb0ELb1ELb1ELb0EN3c104HalfENS1_7complexIfEEEEv12SSMParamsBwd)
        .other          _Z25selective_scan_bwd_kernelI32Selective_Scan_bwd_kernel_traitsILi32ELi4ELb0ELb0ELb1ELb1ELb0EN3c104HalfENS1_7complexIfEEEEv12SSMParamsBwd,@"STO_CUDA_ENTRY STV_DEFAULT"
_Z25selective_scan_bwd_kernelI32Selective_Scan_bwd_kernel_traitsILi32ELi4ELb0ELb0ELb1ELb1ELb0EN3c104HalfENS1_7complexIfEEEEv12SSMParamsBwd:
.text._Z25selective_scan_bwd_kernelI32Selective_Scan_bwd_kernel_traitsILi32ELi4ELb0ELb0ELb1ELb1ELb0EN3c104HalfENS1_7complexIfEEEEv12SSMParamsBwd:
        /* <DEDUP_REMOVED lines=26> */
[----:B------:R-:W-:Y:S01]  /*01a0*/  IMAD R10, R90, c[0x0][0x1b0], RZ ;  /* 0x00006c005a0a7a24 */ /* 0x000fe200078e02ff */
[----:B0-----:R-:W-:Y:S01]  /*01b0*/  IABS R2, R95 ;  /* 0x0000005f00027213 */ /* 0x001fe20000000000 */
[----:B-1----:R-:W-:Y:S01]  /*01c0*/  HFMA2.MMA R6, -RZ, RZ, 0, 0 ;  /* 0x00000000ff067435 */ /* 0x002fe200000001ff */
[----:B------:R-:W-:-:S02]  /*01d0*/  IMAD R12, R95, c[0x0][0x284], R12 ;  /* 0x0000a1005f0c7a24 */ /* 0x000fc400078e020c */
[----:B----4-:R-:W-:Y:S02]  /*01e0*/  IMAD R4, R90, c[0x0][0x1d0], RZ ;  /* 0x000074005a047a24 */ /* 0x010fe400078e02ff */
[----:B------:R-:W-:Y:S01]  /*01f0*/  IMAD R15, R91, c[0x0][0x1b4], R10 ;  /* 0x00006d005b0f7a24 */ /* 0x000fe200078e020a */
[----:B---3--:R-:W-:-:S05]  /*0200*/  IADD3 R8, RZ, -R7, RZ ;  /* 0x80000007ff087210 */ /* 0x008fca0007ffe0ff */
[----:B------:R-:W-:-:S04]  /*0210*/  IMAD R3, R8, R11, RZ ;  /* 0x0000000b08037224 */ /* 0x000fc800078e02ff */
[----:B------:R-:W-:-:S04]  /*0220*/  IMAD.HI.U32 R7, R7, R3, R6 ;  /* 0x0000000307077227 */ /* 0x000fc800078e0006 */
[----:B------:R-:W-:Y:S02]  /*0230*/  IMAD R6, R90, c[0x0][0x1e0], RZ ;  /* 0x000078005a067a24 */ /* 0x000fe400078e02ff */
[----:B------:R-:W-:-:S04]  /*0240*/  IMAD.HI.U32 R88, R7, R2, RZ ;  /* 0x0000000207587227 */ /* 0x000fc800078e00ff */
[C---:B------:R-:W-:Y:S01]  /*0250*/  IMAD R7, R91.reuse, c[0x0][0x1d4], R4 ;  /* 0x000075005b077a24 */ /* 0x040fe200078e0204 */
        /* <DEDUP_REMOVED lines=36> */
[----:B------:R-:W-:Y:S02]  /*04a0*/  HFMA2.MMA R2, -RZ, RZ, 0, 0 ;  /* 0x00000000ff027435 */ /* 0x000fe400000001ff */
[----:B------:R-:W-:Y:S01]  /*04b0*/  IADD3.X R3, R13, R3, R0, P0, !PT ;  /* 0x000000030d037210 */ /* 0x000fe200007fe400 */
[----:B------:R-:W-:Y:S01]  /*04c0*/  IMAD.WIDE.U32 R8, R88, c[0x0][0x1c8], R8 ;  /* 0x0000720058087a25 */ /* 0x000fe200078e0008 */
[----:B------:R-:W-:Y:S02]  /*04d0*/  LEA R84, P0, R85, c[0x0][0x240], 0x1 ;  /* 0x0000900055547a11 */ /* 0x000fe400078008ff */
[----:B------:R-:W-:-:S02]  /*04e0*/  IADD3 R11, P2, R11, R4, RZ ;  /* 0x000000040b0b7210 */ /* 0x000fc40007f5e0ff */
[----:B------:R-:W-:Y:S02]  /*04f0*/  LEA.HI.X R85, R85, c[0x0][0x244], R10, 0x1, P0 ;  /* 0x0000910055557a11 */ /* 0x000fe400000f0c0a */
[----:B------:R-:W-:Y:S02]  /*0500*/  ISETP.NE.U32.AND P0, PT, RZ, c[0x0][0x260], PT ;  /* 0x00009800ff007a0c */ /* 0x000fe40003f05070 */
[----:B------:R-:W-:Y:S02]  /*0510*/  SHF.R.S32.HI R0, RZ, 0x1f, R88 ;  /* 0x0000001fff007819 */ /* 0x000fe40000011458 */
[----:B------:R-:W-:Y:S02]  /*0520*/  IADD3.X R4, R13, R5, R12, P2, !PT ;  /* 0x000000050d047210 */ /* 0x000fe400017fe40c */
[----:B------:R-:W-:Y:S01]  /*0530*/  LEA R19, P1, R22, c[0x0][0x248], 0x1 ;  /* 0x0000920016137a11 */ /* 0x000fe200078208ff */
[----:B------:R-:W-:Y:S01]  /*0540*/  IMAD R5, R0, c[0x0][0x1c8], RZ ;  /* 0x0000720000057a24 */ /* 0x000fe200078e02ff */
[----:B------:R-:W-:-:S02]  /*0550*/  ISETP.NE.AND.EX P0, PT, RZ, c[0x0][0x264], PT, P0 ;  /* 0x00009900ff007a0c */ /* 0x000fc40003f05300 */
[----:B------:R-:W-:Y:S01]  /*0560*/  ISETP.NE.U32.AND P2, PT, RZ, c[0x0][0x348], PT ;  /* 0x0000d200ff007a0c */ /* 0x000fe20003f45070 */
[----:B------:R-:W-:Y:S01]  /*0570*/  IMAD R5, R88, c[0x0][0x1cc], R5 ;  /* 0x0000730058057a24 */ /* 0x000fe200078e0205 */
[----:B------:R-:W-:Y:S02]  /*0580*/  LEA.HI.X R22, R22, c[0x0][0x24c], R3, 0x1, P1 ;  /* 0x0000930016167a11 */ /* 0x000fe400008f0c03 */
[----:B------:R-:W-:Y:S02]  /*0590*/  ISETP.NE.U32.AND P1, PT, RZ, c[0x0][0x328], PT ;  /* 0x0000ca00ff007a0c */ /* 0x000fe40003f25070 */
[----:B------:R-:W-:Y:S02]  /*05a0*/  ISETP.NE.AND.EX P2, PT, RZ, c[0x0][0x34c], PT, P2 ;  /* 0x0000d300ff007a0c */ /* 0x000fe40003f45320 */
[----:B------:R-:W-:Y:S02]  /*05b0*/  LEA R3, R14, 0xffffff00, 0x8 ;  /* 0xffffff000e037811 */ /* 0x000fe400078e40ff */
[----:B------:R-:W-:Y:S01]  /*05c0*/  ISETP.NE.AND.EX P1, PT, RZ, c[0x0][0x32c], PT, P1 ;  /* 0x0000cb00ff007a0c */ /* 0x000fe20003f25310 */
[----:B------:R-:W-:Y:S01]  /*05d0*/  @P0 IMAD R0, R91, c[0x0][0x164], R95 ;  /* 0x000059005b000a24 */ /* 0x000fe200078e025f */
[----:B------:R-:W-:-:S02]  /*05e0*/  IADD3 R80, P5, R3, R8, RZ ;  /* 0x0000000803507210 */ /* 0x000fc40007fbe0ff */
[----:B------:R-:W-:Y:S01]  /*05f0*/  IADD3 R8, R9, R5, RZ ;  /* 0x0000000509087210 */ /* 0x000fe20007ffe0ff */
[----:B------:R-:W-:Y:S01]  /*0600*/  @P0 IMAD R0, R0, c[0x0][0x174], RZ ;  /* 0x00005d0000000a24 */ /* 0x000fe200078e02ff */
[----:B------:R-:W-:Y:S02]  /*0610*/  LEA R82, P4, R11, c[0x0][0x308], 0x1 ;  /* 0x0000c2000b527a11 */ /* 0x000fe400078808ff */
[----:B------:R-:W-:Y:S01]  /*0620*/  LEA.HI.X.SX32 R3, R3, R8, 0x1, P5 ;  /* 0x0000000803037211 */ /* 0x000fe200028f0eff */
[----:B------:R-:W-:Y:S01]  /*0630*/  @P0 IMAD R0, R0, c[0x0][0x16c], RZ ;  /* 0x00005b0000000a24 */ /* 0x000fe200078e02ff */
[----:B------:R-:W-:Y:S01]  /*0640*/  @P2 LEA R2, P5, R95, c[0x0][0x348], 0x2 ;  /* 0x0000d2005f022a11 */ /* 0x000fe200078a10ff */
[----:B------:R-:W-:Y:S01]  /*0650*/  CS2R R8, SRZ ;  /* 0x0000000000087805 */ /* 0x000fe2000001ff00 */
[----:B------:R-:W-:Y:S02]  /*0660*/  LEA.HI.X R83, R11, c[0x0][0x30c], R4, 0x1, P4 ;  /* 0x0000c3000b537a11 */ /* 0x000fe400020f0c04 */
[----:B------:R-:W-:-:S02]  /*0670*/  @P0 MOV R11, 0x10 ;  /* 0x00000010000b0802 */ /* 0x000fc40000000f00 */
[----:B------:R-:W-:Y:S02]  /*0680*/  MOV R5, RZ ;  /* 0x000000ff00057202 */ /* 0x000fe40000000f00 */
[----:B------:R-:W-:Y:S01]  /*0690*/  LEA R81, P6, R80, c[0x0][0x230], 0x1 ;  /* 0x00008c0050517a11 */ /* 0x000fe200078c08ff */
[----:B------:R-:W-:Y:S01]  /*06a0*/  @P0 IMAD.WIDE R10, R0, R11, c[0x0][0x260] ;  /* 0x00009800000a0625 */ /* 0x000fe200078e020b */
[C---:B------:R-:W-:Y:S01]  /*06b0*/  @P1 LEA R8, P4, R95.reuse, c[0x0][0x328], 0x2 ;  /* 0x0000ca005f081a11 */ /* 0x040fe200078810ff */
[----:B------:R-:W-:Y:S01]  /*06c0*/  @!P0 CS2R R10, SRZ ;  /* 0x00000000000a8805 */ /* 0x000fe2000001ff00 */
[C-C-:B------:R-:W-:Y:S02]  /*06d0*/  @P2 LEA.HI.X R5, R95.reuse, c[0x0][0x34c], R94.reuse, 0x2, P5 ;  /* 0x0000d3005f052a11 */ /* 0x140fe400028f145e */
[----:B------:R-:W-:Y:S02]  /*06e0*/  LEA.HI.X R80, R80, c[0x0][0x234], R3, 0x1, P6 ;  /* 0x00008d0050507a11 */ /* 0x000fe400030f0c03 */
[----:B------:R-:W-:-:S02]  /*06f0*/  @P1 LEA.HI.X R9, R95, c[0x0][0x32c], R94, 0x2, P4 ;  /* 0x0000cb005f091a11 */ /* 0x000fc400020f145e */
[----:B------:R-:W-:Y:S01]  /*0700*/  MOV R3, R5 ;  /* 0x0000000500037202 */ /* 0x000fe20000000f00 */
[----:B------:R-:W-:Y:S05]  /*0710*/  @!P3 BRA `(.L_x_13245) ;  /* 0x000052300000b947 */ /* 0x000fea0003800000 */
[----:B------:R-:W0:Y:S01]  /*0720*/  S2R R86, SR_TID.X ;  /* 0x0000000000567919 */ /* 0x000e220000002100 */
[----:B------:R-:W-:Y:S02]  /*0730*/  MOV R87, RZ ;  /* 0x000000ff00577202 */ /* 0x000fe40000000f00 */
[----:B------:R-:W-:Y:S01]  /*0740*/  MOV R76, RZ ;  /* 0x000000ff004c7202 */ /* 0x000fe20000000f00 */
[----:B------:R-:W1:Y:S01]  /*0750*/  S2R R77, SR_LANEID ;  /* 0x00000000004d7919 */ /* 0x000e620000000000 */
[----:B------:R-:W-:Y:S02]  /*0760*/  MOV R89, RZ ;  /* 0x000000ff00597202 */ /* 0x000fe40000000f00 */
[C---:B0-----:R-:W-:Y:S02]  /*0770*/  SHF.L.U32 R0, R86.reuse, 0x2, RZ ;  /* 0x0000000256007819 */ /* 0x041fe400000006ff */
[----:B------:R-:W-:-:S02]  /*0780*/  IADD3 R13, R86, 0xe0, RZ ;  /* 0x000000e0560d7810 */ /* 0x000fc40007ffe0ff */
[----:B------:R-:W-:Y:S02]  /*0790*/  LOP3.LUT R0, R0, 0xffffff80, RZ, 0xc0, !PT ;  /* 0xffffff8000007812 */ /* 0x000fe400078ec0ff */
[----:B------:R-:W-:Y:S02]  /*07a0*/  IADD3 R5, R86, 0x60, RZ ;  /* 0x0000006056057810 */ /* 0x000fe40007ffe0ff */
[----:B------:R-:W-:Y:S02]  /*07b0*/  LOP3.LUT R75, R0, 0x1f, R86, 0xf8, !PT ;  /* 0x0000001f004b7812 */ /* 0x000fe400078ef856 */
[C---:B------:R-:W-:Y:S02]  /*07c0*/  IADD3 R73, R86.reuse, 0x80, RZ ;  /* 0x0000008056497810 */ /* 0x040fe40007ffe0ff */
[C---:B------:R-:W-:Y:S02]  /*07d0*/  IADD3 R7, R86.reuse, 0xa0, RZ ;  /* 0x000000a056077810 */ /* 0x040fe40007ffe0ff */
[----:B------:R-:W-:-:S02]  /*07e0*/  IADD3 R71, R86, 0xc0, RZ ;  /* 0x000000c056477810 */ /* 0x000fc40007ffe0ff */
[----:B------:R-:W-:Y:S02]  /*07f0*/  SHF.L.U32 R106, R86, 0x3, RZ ;  /* 0x00000003566a7819 */ /* 0x000fe400000006ff */
[----:B------:R-:W-:Y:S02]  /*0800*/  IADD3 R12, R0, R75, RZ ;  /* 0x0000004b000c7210 */ /* 0x000fe40007ffe0ff */
[-C--:B------:R-:W-:Y:S02]  /*0810*/  LEA.HI.SX32 R70, R13, R86.reuse, 0x1b ;  /* 0x000000560d467211 */ /* 0x080fe400078fdaff */
[----:B------:R-:W-:Y:S02]  /*0820*/  LOP3.LUT R107, R86, 0x1f, RZ, 0xc0, !PT ;  /* 0x0000001f566b7812 */ /* 0x000fe400078ec0ff */
[-C--:B------:R-:W-:Y:S02]  /*0830*/  LEA.HI.SX32 R74, R5, R86.reuse, 0x1b ;  /* 0x00000056054a7211 */ /* 0x080fe400078fdaff */
[----:B------:R-:W-:-:S02]  /*0840*/  LEA.HI.SX32 R73, R73, R86, 0x1b ;  /* 0x0000005649497211 */ /* 0x000fc400078fdaff */
[-C--:B------:R-:W-:Y:S02]  /*0850*/  LEA.HI.SX32 R72, R7, R86.reuse, 0x1b ;  /* 0x0000005607487211 */ /* 0x080fe400078fdaff */
[----:B------:R-:W-:Y:S02]  /*0860*/  LEA.HI.SX32 R71, R71, R86, 0x1b ;  /* 0x0000005647477211 */ /* 0x000fe400078fdaff */
[----:B------:R-:W-:Y:S02]  /*0870*/  LEA.HI.SX32 R69, R106, R106, 0x1b ;  /* 0x0000006a6a457211 */ /* 0x000fe400078fdaff */
[----:B------:R-:W-:Y:S02]  /*0880*/  SHF.R.S32.HI R13, RZ, 0x1f, R12 ;  /* 0x0000001fff0d7819 */ /* 0x000fe4000001140c */
[C---:B------:R-:W-:Y:S02]  /*0890*/  IADD3 R68, R12.reuse, 0x20, RZ ;  /* 0x000000200c447810 */ /* 0x040fe40007ffe0ff */
[----:B------:R-:W-:-:S02]  /*08a0*/  IADD3 R67, R12, 0x40, RZ ;  /* 0x000000400c437810 */ /* 0x000fc40007ffe0ff */
[C---:B------:R-:W-:Y:S02]  /*08b0*/  IADD3 R66, R12.reuse, 0x60, RZ ;  /* 0x000000600c427810 */ /* 0x040fe40007ffe0ff */
[C---:B------:R-:W-:Y:S02]  /*08c0*/  IADD3 R65, R12.reuse, 0x80, RZ ;  /* 0x000000800c417810 */ /* 0x040fe40007ffe0ff */
[C---:B------:R-:W-:Y:S02]  /*08d0*/  IADD3 R64, R12.reuse, 0xa0, RZ ;  /* 0x000000a00c407810 */ /* 0x040fe40007ffe0ff */
[C---:B------:R-:W-:Y:S02]  /*08e0*/  IADD3 R63, R12.reuse, 0xc0, RZ ;  /* 0x000000c00c3f7810 */ /* 0x040fe40007ffe0ff */
[----:B-1----:R-:W-:Y:S02]  /*08f0*/  IADD3 R61, R12, 0xe0, RZ ;  /* 0x000000e00c3d7810 */ /* 0x002fe40007ffe0ff */
.L_x_13290:
[----:B------:R-:W-:Y:S01]  /*0900*/  IADD3 R105, -R76, c[0x0][0x174], RZ ;  /* 0x00005d004c697a10 */ /* 0x000fe20007ffe1ff */
[----:B------:R-:W-:Y:S01]  /*0910*/  BAR.SYNC.DEFER_BLOCKING 0x0 ;  /* 0x0000000000007b1d */ /* 0x000fe20000010000 */
[C---:B------:R-:W-:Y:S01]  /*0920*/  LOP3.LUT R6, R75.reuse, 0x20, RZ, 0xfc, !PT ;  /* 0x000000204b067812 */ /* 0x040fe200078efcff */
[----:B0-----:R-:W-:Y:S01]  /*0930*/  IMAD.WIDE R4, R75, 0x2, R84 ;  /* 0x000000024b047825 */ /* 0x001fe200078e0254 */
[----:B------:R-:W-:-:S02]  /*0940*/  LEA R59, R105, 0xffffff80, 0x7 ;  /* 0xffffff80693b7811 */ /* 0x000fc400078e38ff */
[----:B------:R-:W-:Y:S02]  /*0950*/  LOP3.LUT R16, R75, 0x40, RZ, 0xfc, !PT ;  /* 0x000000404b107812 */ /* 0x000fe400078efcff */
[----:B------:R-:W-:Y:S02]  /*0960*/  IADD3 R57, -R59, c[0x0][0x168], RZ ;  /* 0x00005a003b397a10 */ /* 0x000fe40007ffe1ff */
[C---:B------:R-:W-:Y:S02]  /*0970*/  LOP3.LUT R18, R75.reuse, 0x60, RZ, 0xfc, !PT ;  /* 0x000000604b127812 */ /* 0x040fe400078efcff */
        /* <DEDUP_REMOVED lines=8> */
[----:B------:R-:W2:Y:S04]  /*0a00*/  @!P0 LDG.E.U16 R0, [R4.64] ;  /* 0x0000000604008981 */ /* 0x000ea8000c1e1500 */
[----:B------:R-:W3:Y:S04]  /*0a10*/  @!P1 LDG.E.U16 R14, [R4.64+0x40] ;  /* 0x00004006040e9981 */ /* 0x000ee8000c1e1500 */
[----:B------:R-:W4:Y:S04]  /*0a20*/  @!P2 LDG.E.U16 R15, [R4.64+0x80] ;  /* 0x00008006040fa981 */ /* 0x000f28000c1e1500 */
[----:B------:R-:W4:Y:S01]  /*0a30*/  @!P3 LDG.E.U16 R20, [R4.64+0xc0] ;  /* 0x0000c0060414b981 */ /* 0x000f22000c1e1500 */
[----:B------:R-:W-:-:S02]  /*0a40*/  SHF.L.U32 R21, R77, 0x1, RZ ;  /* 0x000000014d157819 */ /* 0x000fc400000006ff */
[----:B------:R-:W-:Y:S02]  /*0a50*/  SHF.L.U32 R55, R77, 0x3, RZ ;  /* 0x000000034d377819 */ /* 0x000fe400000006ff */
[-C--:B------:R-:W-:Y:S02]  /*0a60*/  ISETP.GE.AND P1, PT, R6, R57.reuse, PT ;  /* 0x000000390600720c */ /* 0x080fe40003f26270 */
[-C--:B------:R-:W-:Y:S02]  /*0a70*/  ISETP.GE.AND P0, PT, R75, R57.reuse, PT ;  /* 0x000000394b00720c */ /* 0x080fe40003f06270 */
[-C--:B------:R-:W-:Y:S02]  /*0a80*/  ISETP.GE.AND P2, PT, R16, R57.reuse, PT ;  /* 0x000000391000720c */ /* 0x080fe40003f46270 */
[----:B------:R-:W-:Y:S02]  /*0a90*/  ISETP.GE.AND P3, PT, R18, R57, PT ;  /* 0x000000391200720c */ /* 0x000fe40003f66270 */
[----:B------:R-:W-:-:S02]  /*0aa0*/  PRMT R24, RZ, 0x7610, R24 ;  /* 0x00007610ff187816 */ /* 0x000fc40000000018 */
[----:B------:R-:W-:Y:S02]  /*0ab0*/  PRMT R26, RZ, 0x7610, R26 ;  /* 0x00007610ff1a7816 */ /* 0x000fe4000000001a */
[----:B------:R-:W-:Y:S01]  /*0ac0*/  PRMT R28, RZ, 0x7610, R28 ;  /* 0x00007610ff1c7816 */ /* 0x000fe2000000001c */
[----:B--2---:R-:W-:Y:S04]  /*0ad0*/  STS.U16 [R21], R0 ;  /* 0x0000000015007388 */ /* 0x004fe80000000400 */
[----:B---3--:R0:W-:Y:S04]  /*0ae0*/  STS.U16 [R21+0x40], R14 ;  /* 0x0000400e15007388 */ /* 0x0081e80000000400 */
[----:B----4-:R1:W-:Y:S04]  /*0af0*/  STS.U16 [R21+0x80], R15 ;  /* 0x0000800f15007388 */ /* 0x0103e80000000400 */
[----:B------:R2:W-:Y:S01]  /*0b00*/  STS.U16 [R21+0xc0], R20 ;  /* 0x0000c01415007388 */ /* 0x0005e20000000400 */
[----:B------:R-:W-:-:S06]  /*0b10*/  NOP ;  /* 0x0000000000007918 */ /* 0x000fcc0000000000 */
[----:B------:R-:W-:Y:S01]  /*0b20*/  LDS.64 R78, [R55] ;  /* 0x00000000374e7984 */ /* 0x000fe20000000a00 */
[----:B0-----:R-:W-:Y:S02]  /*0b30*/  MOV R14, R19 ;  /* 0x00000013000e7202 */ /* 0x001fe40000000f00 */
[----:B-1----:R-:W-:Y:S02]  /*0b40*/  MOV R15, R22 ;  /* 0x00000016000f7202 */ /* 0x002fe40000000f00 */
[----:B------:R-:W-:-:S03]  /*0b50*/  PRMT R22, RZ, 0x7610, R22 ;  /* 0x00007610ff167816 */ /* 0x000fc60000000016 */
[C-C-:B------:R-:W-:Y:S01]  /*0b60*/  @!P0 IMAD.WIDE R4, R75.reuse, 0x2, R14.reuse ;  /* 0x000000024b048825 */ /* 0x140fe200078e020e */
[----:B------:R-:W-:Y:S03]  /*0b70*/  BAR.SYNC.DEFER_BLOCKING 0x0 ;  /* 0x0000000000007b1d */ /* 0x000fe60000010000 */
[----:B------:R-:W-:-:S04]  /*0b80*/  @!P1 IMAD.WIDE R6, R75, 0x2, R14 ;  /* 0x000000024b069825 */ /* 0x000fc800078e020e */
[----:B------:R-:W-:-:S04]  /*0b90*/  @!P2 IMAD.WIDE R16, R75, 0x2, R14 ;  /* 0x000000024b10a825 */ /* 0x000fc800078e020e */
[C---:B------:R-:W-:Y:S01]  /*0ba0*/  @!P3 IMAD.WIDE R18, R75.reuse, 0x2, R14 ;  /* 0x000000024b12b825 */ /* 0x040fe200078e020e */
[----:B------:R-:W3:Y:S04]  /*0bb0*/  @!P0 LDG.E.U16 R22, [R4.64] ;  /* 0x0000000604168981 */ /* 0x000ee8000c1e1500 */
[----:B------:R0:W4:Y:S04]  /*0bc0*/  @!P1 LDG.E.U16 R24, [R6.64+0x40] ;  /* 0x0000400606189981 */ /* 0x000128000c1e1500 */
[----:B------:R-:W4:Y:S04]  /*0bd0*/  @!P2 LDG.E.U16 R26, [R16.64+0x80] ;  /* 0x00008006101aa981 */ /* 0x000f28000c1e1500 */
[----:B------:R-:W4:Y:S01]  /*0be0*/  @!P3 LDG.E.U16 R28, [R18.64+0xc0] ;  /* 0x0000c006121cb981 */ /* 0x000f22000c1e1500 */
[----:B------:R-:W-:Y:S01]  /*0bf0*/  PRMT R0, RZ, 0x7610, R0 ;  /* 0x00007610ff007816 */ /* 0x000fe20000000000 */
[----:B0-----:R-:W-:Y:S01]  /*0c00*/  IMAD.WIDE R6, R75, 0x2, R82 ;  /* 0x000000024b067825 */ /* 0x001fe200078e0252 */
[----:B--2---:R-:W-:-:S02]  /*0c10*/  PRMT R20, RZ, 0x7610, R20 ;  /* 0x00007610ff147816 */ /* 0x004fc40000000014 */
[----:B------:R-:W-:Y:S02]  /*0c20*/  PRMT R30, RZ, 0x7610, R30 ;  /* 0x00007610ff1e7816 */ /* 0x000fe4000000001e */
[----:B------:R-:W-:Y:S01]  /*0c30*/  PRMT R32, RZ, 0x7610, R32 ;  /* 0x00007610ff207816 */ /* 0x000fe20000000020 */
[----:B---3--:R-:W-:Y:S04]  /*0c40*/  STS.U16 [R21], R22 ;  /* 0x0000001615007388 */ /* 0x008fe80000000400 */
[----:B----4-:R-:W-:Y:S04]  /*0c50*/  STS.U16 [R21+0x40], R24 ;  /* 0x0000401815007388 */ /* 0x010fe80000000400 */
[----:B------:R-:W-:Y:S04]  /*0c60*/  STS.U16 [R21+0x80], R26 ;  /* 0x0000801a15007388 */ /* 0x000fe80000000400 */
[----:B------:R-:W-:Y:S01]  /*0c70*/  STS.U16 [R21+0xc0], R28 ;  /* 0x0000c01c15007388 */ /* 0x000fe20000000400 */
[----:B------:R-:W-:-:S06]  /*0c80*/  NOP ;  /* 0x0000000000007918 */ /* 0x000fcc0000000000 */
[----:B------:R-:W0:Y:S04]  /*0c90*/  LDS.64 R34, [R55] ;  /* 0x0000000037227984 */ /* 0x000e280000000a00 */
[----:B------:R-:W-:Y:S06]  /*0ca0*/  BAR.SYNC.DEFER_BLOCKING 0x0 ;  /* 0x0000000000007b1d */ /* 0x000fec0000010000 */
[----:B------:R-:W2:Y:S04]  /*0cb0*/  @!P0 LDG.E.U16 R0, [R6.64] ;  /* 0x0000000606008981 */ /* 0x000ea8000c1e1500 */
[----:B------:R-:W3:Y:S04]  /*0cc0*/  @!P1 LDG.E.U16 R20, [R6.64+0x40] ;  /* 0x0000400606149981 */ /* 0x000ee8000c1e1500 */
[----:B------:R-:W4:Y:S04]  /*0cd0*/  @!P2 LDG.E.U16 R30, [R6.64+0x80] ;  /* 0x00008006061ea981 */ /* 0x000f28000c1e1500 */
[----:B------:R-:W4:Y:S01]  /*0ce0*/  @!P3 LDG.E.U16 R32, [R6.64+0xc0] ;  /* 0x0000c0060620b981 */ /* 0x000f22000c1e1500 */
[--C-:B0-----:R-:W-:Y:S01]  /*0cf0*/  HADD2.F32 R17, -RZ, R34.reuse.H0_H0 ;  /* 0x20000022ff117230 */ /* 0x101fe20000004100 */
[----:B------:R-:W-:Y:S01]  /*0d00*/  BSSY B0, `(.L_x_13246) ;  /* 0x0000039000007945 */ /* 0x000fe20003800000 */
[----:B------:R-:W-:-:S02]  /*0d10*/  HADD2.F32 R19, -RZ, R34.H1_H1 ;  /* 0x30000022ff137230 */ /* 0x000fc40000004100 */
[--C-:B------:R-:W-:Y:S01]  /*0d20*/  HADD2.F32 R23, -RZ, R35.reuse.H0_H0 ;  /* 0x20000023ff177230 */ /* 0x100fe20000004100 */
[--C-:B-----5:R-:W-:Y:S01]  /*0d30*/  FADD.FTZ R62, R17, R92.reuse ;  /* 0x0000005c113e7221 */ /* 0x120fe20000010000 */
[----:B------:R-:W-:Y:S01]  /*0d40*/  HADD2.F32 R25, -RZ, R35.H1_H1 ;  /* 0x30000023ff197230 */ /* 0x000fe20000004100 */
[--C-:B------:R-:W-:Y:S01]  /*0d50*/  FADD.FTZ R60, R19, R92.reuse ;  /* 0x0000005c133c7221 */ /* 0x100fe20000010000 */
[----:B------:R-:W-:Y:S01]  /*0d60*/  HADD2.F32 R17, -RZ, R78.H1_H1 ;  /* 0x3000004eff117230 */ /* 0x000fe20000004100 */
[--C-:B------:R-:W-:Y:S01]  /*0d70*/  FADD.FTZ R58, R23, R92.reuse ;  /* 0x0000005c173a7221 */ /* 0x100fe20000010000 */
[----:B------:R-:W-:Y:S01]  /*0d80*/  FSETP.GTU.FTZ.AND P2, PT, R62, 20, PT ;  /* 0x41a000003e00780b */ /* 0x000fe20003f5c000 */
[----:B------:R-:W-:Y:S01]  /*0d90*/  FADD.FTZ R56, R25, R92 ;  /* 0x0000005c19387221 */ /* 0x000fe20000010000 */
[----:B------:R-:W-:Y:S01]  /*0da0*/  FSETP.GTU.FTZ.AND P3, PT, R60, 20, PT ;  /* 0x41a000003c00780b */ /* 0x000fe20003f7c000 */
[----:B------:R-:W-:Y:S01]  /*0db0*/  HADD2.F32 R18, -RZ, R79.H0_H0 ;  /* 0x2000004fff127230 */ /* 0x000fe20000004100 */
[----:B------:R-:W-:-:S02]  /*0dc0*/  FSETP.GTU.FTZ.AND P0, PT, R58, 20, PT ;  /* 0x41a000003a00780b */ /* 0x000fc40003f1c000 */
[----:B------:R-:W-:Y:S01]  /*0dd0*/  FSETP.GTU.FTZ.AND P1, PT, R56, 20, PT ;  /* 0x41a000003800780b */ /* 0x000fe20003f3c000 */
[----:B--2---:R0:W-:Y:S04]  /*0de0*/  STS.U16 [R21], R0 ;  /* 0x0000000015007388 */ /* 0x0041e80000000400 */
[----:B---3--:R-:W-:Y:S04]  /*0df0*/  STS.U16 [R21+0x40], R20 ;  /* 0x0000401415007388 */ /* 0x008fe80000000400 */
[----:B----4-:R-:W-:Y:S01]  /*0e00*/  STS.U16 [R21+0x80], R30 ;  /* 0x0000801e15007388 */ /* 0x010fe20000000400 */
[----:B0-----:R-:W-:-:S03]  /*0e10*/  HADD2.F32 R0, -RZ, R78.H0_H0 ;  /* 0x2000004eff007230 */ /* 0x001fc60000004100 */
[----:B------:R-:W-:Y:S01]  /*0e20*/  STS.U16 [R21+0xc0], R32 ;  /* 0x0000c02015007388 */ /* 0x000fe20000000400 */
[----:B------:R-:W-:-:S06]  /*0e30*/  NOP ;  /* 0x0000000000007918 */ /* 0x000fcc0000000000 */
[----:B------:R-:W0:Y:S02]  /*0e40*/  LDS.64 R4, [R55] ;  /* 0x0000000037047984 */ /* 0x000e240000000a00 */
        /* <DEDUP_REMOVED lines=36> */
.L_x_13247:
[----:B------:R-:W-:Y:S05]  /*1090*/  BSYNC B0 ;  /* 0x0000000000007941 */ /* 0x000fea0003800000 */
.L_x_13246:
        /* <DEDUP_REMOVED lines=33> */
.L_x_13249:
[----:B------:R-:W-:Y:S05]  /*12b0*/  BSYNC B0 ;  /* 0x0000000000007941 */ /* 0x000fea0003800000 */
.L_x_13248:
        /* <DEDUP_REMOVED lines=33> */
.L_x_13251:
[----:B------:R-:W-:Y:S05]  /*14d0*/  BSYNC B0 ;  /* 0x0000000000007941 */ /* 0x000fea0003800000 */
.L_x_13250:
        /* <DEDUP_REMOVED lines=33> */
.L_x_13253:
[----:B------:R-:W-:Y:S05]  /*16f0*/  BSYNC B0 ;  /* 0x0000000000007941 */ /* 0x000fea0003800000 */
.L_x_13252:
[----:B------:R-:W-:Y:S01]  /*1700*/  MOV R0, c[0x0][0x16c] ;  /* 0x00005b0000007a02 */ /* 0x000fe20000000f00 */
[----:B------:R-:W-:Y:S01]  /*1710*/  FFMA.FTZ R17, R53, R17, R16 ;  /* 0x0000001135117223 */ /* 0x000fe20000010010 */
[----:B------:R-:W-:Y:S01]  /*1720*/  HADD2.F32 R50, -RZ, R5.H1_H1 ;  /* 0x30000005ff327230 */ /* 0x000fe20000004100 */
[----:B------:R-:W-:Y:S01]  /*1730*/  BAR.SYNC.DEFER_BLOCKING 0x0 ;  /* 0x0000000000007b1d */ /* 0x000fe20000010000 */
[----:B------:R-:W-:Y:S01]  /*1740*/  ISETP.GE.AND P0, PT, R0, 0x1, PT ;  /* 0x000000010000780c */ /* 0x000fe20003f06270 */
[----:B------:R-:W-:Y:S01]  /*1750*/  HADD2.F32 R89, -RZ, R79.H1_H1 ;  /* 0x3000004fff597230 */ /* 0x000fe20000004100 */
[----:B------:R-:W-:Y:S01]  /*1760*/  FFMA.FTZ R17, R52, R18, R17 ;  /* 0x0000001234117223 */ /* 0x000fe20000010011 */
[----:B------:R-:W-:Y:S01]  /*1770*/  HFMA2.MMA R51, -RZ, RZ, 0, 0 ;  /* 0x00000000ff337435 */ /* 0x000fe200000001ff */
[----:B------:R-:W-:Y:S01]  /*1780*/  CS2R R48, SRZ ;  /* 0x0000000000307805 */ /* 0x000fe2000001ff00 */
[----:B------:R-:W-:Y:S01]  /*1790*/  MOV R46, RZ ;  /* 0x000000ff002e7202 */ /* 0x000fe20000000f00 */
[----:B------:R-:W-:-:S02]  /*17a0*/  FFMA.FTZ R89, R50, R89, R17 ;  /* 0x0000005932597223 */ /* 0x000fc40000010011 */
[-C--:B------:R-:W-:Y:S02]  /*17b0*/  FMUL.FTZ R47, R54, R93.reuse ;  /* 0x0000005d362f7220 */ /* 0x080fe40000410000 */
[-C--:B------:R-:W-:Y:S02]  /*17c0*/  FMUL.FTZ R44, R53, R93.reuse ;  /* 0x0000005d352c7220 */ /* 0x080fe40000410000 */
[-C--:B------:R-:W-:Y:S02]  /*17d0*/  FMUL.FTZ R45, R52, R93.reuse ;  /* 0x0000005d342d7220 */ /* 0x080fe40000410000 */
[----:B------:R-:W-:Y:S01]  /*17e0*/  FMUL.FTZ R42, R50, R93 ;  /* 0x0000005d322a7220 */ /* 0x000fe20000410000 */
[----:B------:R-:W-:Y:S05]  /*17f0*/  @!P0 BRA `(.L_x_13254) ;  /* 0x0000367000008947 */ /* 0x000fea0003800000 */
[----:B------:R-:W-:Y:S01]  /*1800*/  MOV R5, c[0x0][0x2bc] ;  /* 0x0000af0000057a02 */ /* 0x000fe20000000f00 */
[----:B------:R-:W-:Y:S01]  /*1810*/  CS2R R48, SRZ ;  /* 0x0000000000307805 */ /* 0x000fe2000001ff00 */
[----:B------:R-:W-:Y:S02]  /*1820*/  MOV R0, c[0x0][0x2b8] ;  /* 0x0000ae0000007a02 */ /* 0x000fe40000000f00 */
[----:B------:R-:W-:-:S02]  /*1830*/  SHF.R.U32.HI R4, RZ, 0x1, R5 ;  /* 0x00000001ff047819 */ /* 0x000fc40000011605 */
[----:B------:R-:W-:Y:S02]  /*1840*/  SHF.R.U64 R0, R0, 0x1, R5 ;  /* 0x0000000100007819 */ /* 0x000fe40000001205 */
[----:B------:R-:W-:Y:S01]  /*1850*/  SHF.R.S32.HI R104, RZ, 0x1f, R88 ;  /* 0x0000001fff687819 */ /* 0x000fe20000011458 */
[-C--:B------:R-:W-:Y:S01]  /*1860*/  IMAD R7, R4, R91.reuse, RZ ;  /* 0x0000005b04077224 */ /* 0x080fe200078e02ff */
[----:B------:R-:W-:Y:S01]  /*1870*/  IADD3 R16, R76, -c[0x0][0x174], RZ ;  /* 0x80005d004c107a10 */ /* 0x000fe20007ffe0ff */
[----:B------:R-:W-:Y:S01]  /*1880*/  IMAD.WIDE.U32 R4, R0, R91, RZ ;  /* 0x0000005b00047225 */ /* 0x000fe200078e00ff */
[----:B------:R-:W-:Y:S02]  /*1890*/  IADD3 R40, R105, -0x1, RZ ;  /* 0xffffffff69287810 */ /* 0x000fe40007ffe0ff */
[----:B------:R-:W-:Y:S01]  /*18a0*/  MOV R43, RZ ;  /* 0x000000ff002b7202 */ /* 0x000fe20000000f00 */
[----:B------:R-:W-:Y:S01]  /*18b0*/  IMAD R7, R90, R0, R7 ;  /* 0x000000005a077224 */ /* 0x000fe200078e0207 */
[----:B------:R-:W-:Y:S01]  /*18c0*/  LEA.HI R0, R40, R40, RZ, 0x1 ;  /* 0x0000002828007211 */ /* 0x000fe200078f08ff */
[----:B------:R-:W-:Y:S01]  /*18d0*/  IMAD R17, R104, c[0x0][0x2c0], RZ ;  /* 0x0000b00068117a24 */ /* 0x000fe200078e02ff */
[----:B------:R-:W-:-:S02]  /*18e0*/  MOV R51, RZ ;  /* 0x000000ff00337202 */ /* 0x000fc40000000f00 */
[----:B------:R-:W-:Y:S01]  /*18f0*/  IADD3 R5, R5, R7, RZ ;  /* 0x0000000705057210 */ /* 0x000fe20007ffe0ff */
[C---:B------:R-:W-:Y:S01]  /*1900*/  IMAD R17, R88.reuse, c[0x0][0x2c4], R17 ;  /* 0x0000b10058117a24 */ /* 0x040fe200078e0211 */
[----:B------:R-:W-:Y:S02]  /*1910*/  MOV R41, RZ ;  /* 0x000000ff00297202 */ /* 0x000fe40000000f00 */
[----:B------:R-:W-:Y:S01]  /*1920*/  MOV R46, RZ ;  /* 0x000000ff002e7202 */ /* 0x000fe20000000f00 */
[----:B------:R-:W-:-:S05]  /*1930*/  IMAD.WIDE.U32 R4, R88, c[0x0][0x2c0], R4 ;  /* 0x0000b00058047a25 */ /* 0x000fca00078e0004 */
[----:B------:R-:W-:Y:S02]  /*1940*/  IADD3 R5, R5, R17, RZ ;  /* 0x0000001105057210 */ /* 0x000fe40007ffe0ff */
[----:B------:R-:W-:Y:S02]  /*1950*/  LEA R6, P0, R4, c[0x0][0x320], 0x3 ;  /* 0x0000c80004067a11 */ /* 0x000fe400078018ff */
[----:B------:R-:W-:Y:S02]  /*1960*/  LOP3.LUT R17, R0, 0xfffffe, RZ, 0xc0, !PT ;  /* 0x00fffffe00117812 */ /* 0x000fe400078ec0ff */
[----:B------:R-:W-:Y:S02]  /*1970*/  LEA.HI.X R7, R4, c[0x0][0x324], R5, 0x3, P0 ;  /* 0x0000c90004077a11 */ /* 0x000fe400000f1c05 */
[----:B------:R-:W-:Y:S02]  /*1980*/  IADD3 R40, R40, -R17, RZ ;  /* 0x8000001128287210 */ /* 0x000fe40007ffe0ff */
[----:B------:R-:W-:Y:S01]  /*1990*/  ISETP.GT.AND P0, PT, R105, 0x1, PT ;  /* 0x000000016900780c */ /* 0x000fe20003f04270 */
[----:B------:R-:W-:Y:S01]  /*19a0*/  IMAD.WIDE.U32 R4, R86, 0x4, R6 ;  /* 0x0000000456047825 */ /* 0x000fe200078e0006 */
[----:B------:R-:W-:-:S02]  /*19b0*/  MOV R0, RZ ;  /* 0x000000ff00007202 */ /* 0x000fc40000000f00 */
[----:B------:R-:W-:Y:S01]  /*19c0*/  ISETP.EQ.AND P0, PT, R107, RZ, P0 ;  /* 0x000000ff6b00720c */ /* 0x000fe20000702270 */
[----:B------:R-:W-:-:S04]  /*19d0*/  IMAD R7, R16, -0x100, RZ ;  /* 0xffffff0010077824 */ /* 0x000fc800078e02ff */
[----:B------:R-:W-:-:S05]  /*19e0*/  IMAD.WIDE R4, R7, 0x4, R4 ;  /* 0x0000000407047825 */ /* 0x000fca00078e0204 */
[C---:B------:R-:W-:Y:S02]  /*19f0*/  IADD3 R16, P6, R4.reuse, -0x380, RZ ;  /* 0xfffffc8004107810 */ /* 0x040fe40007fde0ff */
[C---:B------:R-:W-:Y:S02]  /*1a00*/  IADD3 R18, P5, R4.reuse, -0x300, RZ ;  /* 0xfffffd0004127810 */ /* 0x040fe40007fbe0ff */
[----:B------:R-:W-:Y:S02]  /*1a10*/  IADD3.X R17, R5, -0x1, RZ, P6, !PT ;  /* 0xffffffff05117810 */ /* 0x000fe400037fe4ff */
[C---:B------:R-:W-:Y:S02]  /*1a20*/  IADD3 R20, P4, R4.reuse, -0x280, RZ ;  /* 0xfffffd8004147810 */ /* 0x040fe40007f9e0ff */
[C---:B------:R-:W-:Y:S02]  /*1a30*/  IADD3 R22, P3, R4.reuse, -0x200, RZ ;  /* 0xfffffe0004167810 */ /* 0x040fe40007f7e0ff */
[----:B------:R-:W-:-:S02]  /*1a40*/  IADD3 R24, P2, R4, -0x180, RZ ;  /* 0xfffffe8004187810 */ /* 0x000fc40007f5e0ff */
[C---:B------:R-:W-:Y:S02]  /*1a50*/  IADD3 R26, P1, R4.reuse, -0x100, RZ ;  /* 0xffffff00041a7810 */ /* 0x040fe40007f3e0ff */
[----:B------:R-:W-:Y:S02]  /*1a60*/  IADD3 R28, P6, R4, -0x80, RZ ;  /* 0xffffff80041c7810 */ /* 0x000fe40007fde0ff */
[C---:B------:R-:W-:Y:S02]  /*1a70*/  IADD3.X R19, R5.reuse, -0x1, RZ, P5, !PT ;  /* 0xffffffff05137810 */ /* 0x040fe40002ffe4ff */
[C---:B------:R-:W-:Y:S02]  /*1a80*/  IADD3.X R21, R5.reuse, -0x1, RZ, P4, !PT ;  /* 0xffffffff05157810 */ /* 0x040fe400027fe4ff */
[C---:B------:R-:W-:Y:S02]  /*1a90*/  IADD3.X R23, R5.reuse, -0x1, RZ, P3, !PT ;  /* 0xffffffff05177810 */ /* 0x040fe40001ffe4ff */
[----:B------:R-:W-:-:S02]  /*1aa0*/  IADD3.X R25, R5, -0x1, RZ, P2, !PT ;  /* 0xffffffff05197810 */ /* 0x000fc400017fe4ff */
[C---:B------:R-:W-:Y:S02]  /*1ab0*/  IADD3.X R27, R5.reuse, -0x1, RZ, P1, !PT ;  /* 0xffffffff051b7810 */ /* 0x040fe40000ffe4ff */
[----:B------:R-:W-:Y:S02]  /*1ac0*/  IADD3.X R29, R5, -0x1, RZ, P6, !PT ;  /* 0xffffffff051d7810 */ /* 0x000fe400037fe4ff */
.L_x_13285:
        /* <DEDUP_REMOVED lines=9> */
[----:B------:R-:W-:Y:S01]  /*1b60*/  IMAD R7, R43, c[0x0][0x18c], R6 ;  /* 0x000063002b077a24 */ /* 0x000fe200078e0206 */
[-C--:B------:R-:W-:Y:S02]  /*1b70*/  ISETP.GE.AND P2, PT, R68, R34.reuse, PT ;  /* 0x000000224400720c */ /* 0x080fe40003f46270 */
[----:B------:R-:W-:Y:S01]  /*1b80*/  ISETP.GE.AND P3, PT, R67, R34, PT ;  /* 0x000000224300720c */ /* 0x000fe20003f66270 */
[----:B------:R-:W-:-:S05]  /*1b90*/  IMAD.WIDE.U32 R4, R43, c[0x0][0x188], R4 ;  /* 0x000062002b047a25 */ /* 0x000fca00078e0004 */
[----:B------:R-:W-:Y:S01]  /*1ba0*/  IADD3 R5, R5, R7, RZ ;  /* 0x0000000705057210 */ /* 0x000fe20007ffe0ff */
[----:B------:R-:W-:Y:S01]  /*1bb0*/  IMAD.WIDE.U32 R6, R43, c[0x0][0x1c0], R12 ;  /* 0x000070002b067a25 */ /* 0x000fe200078e000c */
[----:B------:R-:W-:-:S04]  /*1bc0*/  LEA R30, P1, R4, c[0x0][0x220], 0x3 ;  /* 0x00008800041e7a11 */ /* 0x000fc800078218ff */
[----:B------:R-:W-:Y:S01]  /*1bd0*/  LEA.HI.X R31, R4, c[0x0][0x224], R5, 0x3, P1 ;  /* 0x00008900041f7a11 */ /* 0x000fe200008f1c05 */
[--C-:B------:R-:W-:Y:S01]  /*1be0*/  IMAD R5, R43, c[0x0][0x1c4], R32.reuse ;  /* 0x000071002b057a24 */ /* 0x100fe200078e0220 */
[----:B------:R-:W-:Y:S02]  /*1bf0*/  ISETP.GE.AND P1, PT, R12, R34, PT ;  /* 0x000000220c00720c */ /* 0x000fe40003f26270 */
[C---:B------:R-:W-:Y:S02]  /*1c00*/  LEA R4, P4, R6.reuse, R81, 0x1 ;  /* 0x0000005106047211 */ /* 0x040fe400078808ff */
[----:B------:R-:W-:Y:S01]  /*1c10*/  IADD3 R5, R7, R5, RZ ;  /* 0x0000000507057210 */ /* 0x000fe20007ffe0ff */
[----:B--2---:R-:W2:Y:S01]  /*1c20*/  LDG.E.64 R30, [R30.64] ;  /* 0x000000061e1e7981 */ /* 0x004ea2000c1e1b00 */
[----:B------:R-:W-:Y:S02]  /*1c30*/  PRMT R32, RZ, 0x7610, R32 ;  /* 0x00007610ff207816 */ /* 0x000fe40000000020 */
[----:B------:R-:W-:-:S02]  /*1c40*/  LEA.HI.X R5, R6, R80, R5, 0x1, P4 ;  /* 0x0000005006057211 */ /* 0x000fc400020f0c05 */
[----:B------:R-:W-:Y:S02]  /*1c50*/  PRMT R33, RZ, 0x7610, R33 ;  /* 0x00007610ff217816 */ /* 0x000fe40000000021 */
[----:B------:R-:W-:Y:S01]  /*1c60*/  PRMT R36, RZ, 0x7610, R36 ;  /* 0x00007610ff247816 */ /* 0x000fe20000000024 */
[----:B------:R0:W3:Y:S01]  /*1c70*/  @!P1 LDG.E.U16 R32, [R4.64] ;  /* 0x0000000604209981 */ /* 0x0000e2000c1e1500 */
[----:B------:R-:W-:-:S03]  /*1c80*/  ISETP.GE.AND P1, PT, R66, R34, PT ;  /* 0x000000224200720c */ /* 0x000fc60003f26270 */
[----:B----4-:R0:W4:Y:S01]  /*1c90*/  @!P2 LDG.E.U16 R33, [R4.64+0x40] ;  /* 0x000040060421a981 */ /* 0x010122000c1e1500 */
        /* <DEDUP_REMOVED lines=22> */
[----:B0-----:R-:W-:-:S04]  /*1e00*/  LEA.HI.SX32 R4, R77, R77, 0x1b ;  /* 0x0000004d4d047211 */ /* 0x001fc800078fdaff */
[----:B------:R-:W-:Y:S02]  /*1e10*/  IADD3 R7, R7, R35, RZ ;  /* 0x0000002307077210 */ /* 0x000fe40007ffe0ff */
[----:B------:R-:W-:Y:S02]  /*1e20*/  LEA R34, P1, R6, c[0x0][0x228], 0x3 ;  /* 0x00008a0006227a11 */ /* 0x000fe400078218ff */
[----:B------:R-:W-:Y:S02]  /*1e30*/  SHF.L.U32 R5, R4, 0x1, RZ ;  /* 0x0000000104057819 */ /* 0x000fe400000006ff */
[----:B------:R-:W-:Y:S02]  /*1e40*/  LEA.HI.X R35, R6, c[0x0][0x22c], R7, 0x3, P1 ;  /* 0x00008b0006237a11 */ /* 0x000fe400008f1c07 */
[C---:B------:R-:W-:Y:S02]  /*1e50*/  IADD3 R6, R77.reuse, 0x20, RZ ;  /* 0x000000204d067810 */ /* 0x040fe40007ffe0ff */
[----:B------:R-:W-:-:S02]  /*1e60*/  IADD3 R38, R77, 0x40, RZ ;  /* 0x000000404d267810 */ /* 0x000fc40007ffe0ff */
[-C--:B------:R-:W-:Y:S01]  /*1e70*/  LEA.HI.SX32 R6, R6, R77.reuse, 0x1b ;  /* 0x0000004d06067211 */ /* 0x080fe200078fdaff */
[----:B------:R-:W5:Y:S01]  /*1e80*/  LDG.E.64 R34, [R34.64] ;  /* 0x0000000622227981 */ /* 0x000f62000c1e1b00 */
[----:B------:R-:W-:Y:S02]  /*1e90*/  LEA.HI.SX32 R38, R38, R77, 0x1b ;  /* 0x0000004d26267211 */ /* 0x000fe400078fdaff */
[----:B------:R-:W-:Y:S02]  /*1ea0*/  ISETP.NE.AND P3, PT, R86, RZ, PT ;  /* 0x000000ff5600720c */ /* 0x000fe40003f65270 */
[----:B------:R-:W-:Y:S02]  /*1eb0*/  SHF.L.U32 R112, R6, 0x1, RZ ;  /* 0x0000000106707819 */ /* 0x000fe400000006ff */
[----:B------:R-:W-:Y:S02]  /*1ec0*/  SHF.L.U32 R55, R38, 0x1, RZ ;  /* 0x0000000126377819 */ /* 0x000fe400000006ff */
[----:B------:R-:W-:-:S02]  /*1ed0*/  IADD3 R6, R77, 0x80, RZ ;  /* 0x000000804d067810 */ /* 0x000fc40007ffe0ff */
[C---:B------:R-:W-:Y:S02]  /*1ee0*/  IADD3 R38, R77.reuse, 0xa0, RZ ;  /* 0x000000a04d267810 */ /* 0x040fe40007ffe0ff */
[C---:B------:R-:W-:Y:S02]  /*1ef0*/  IADD3 R102, R77.reuse, 0xc0, RZ ;  /* 0x000000c04d667810 */ /* 0x040fe40007ffe0ff */
[----:B------:R-:W-:Y:S02]  /*1f00*/  IADD3 R108, R77, 0xe0, RZ ;  /* 0x000000e04d6c7810 */ /* 0x000fe40007ffe0ff */
[-C--:B------:R-:W-:Y:S02]  /*1f10*/  LEA.HI.SX32 R6, R6, R77.reuse, 0x1b ;  /* 0x0000004d06067211 */ /* 0x080fe400078fdaff */
[-C--:B------:R-:W-:Y:S02]  /*1f20*/  LEA.HI.SX32 R38, R38, R77.reuse, 0x1b ;  /* 0x0000004d26267211 */ /* 0x080fe400078fdaff */
[----:B------:R-:W-:-:S02]  /*1f30*/  LEA.HI.SX32 R102, R102, R77, 0x1b ;  /* 0x0000004d66667211 */ /* 0x000fc400078fdaff */
[----:B------:R-:W-:Y:S02]  /*1f40*/  LEA.HI.SX32 R108, R108, R77, 0x1b ;  /* 0x0000004d6c6c7211 */ /* 0x000fe400078fdaff */
[----:B------:R-:W-:Y:S02]  /*1f50*/  SHF.L.U32 R102, R102, 0x1, RZ ;  /* 0x0000000166667819 */ /* 0x000fe400000006ff */
[----:B------:R-:W-:Y:S02]  /*1f60*/  SHF.L.U32 R101, R108, 0x1, RZ ;  /* 0x000000016c657819 */ /* 0x000fe400000006ff */
[----:B------:R-:W-:Y:S01]  /*1f70*/  ISETP.NE.AND P2, PT, R86, 0x1f, PT ;  /* 0x0000001f5600780c */ /* 0x000fe20003f45270 */
[----:B------:R-:W-:Y:S01]  /*1f80*/  BSSY B0, `(.L_x_13255) ;  /* 0x0000073000007945 */ /* 0x000fe20003800000 */
[----:B--2---:R-:W-:Y:S02]  /*1f90*/  FMUL.FTZ R7, R30, 1.4426950216293334961 ;  /* 0x3fb8aa3b1e077820 */ /* 0x004fe40000410000 */
[----:B------:R-:W-:-:S02]  /*1fa0*/  FMUL.FTZ R4, R31, R62 ;  /* 0x0000003e1f047220 */ /* 0x000fc40000410000 */
[----:B------:R-:W-:Y:S02]  /*1fb0*/  FMUL.FTZ R37, R7, R62 ;  /* 0x0000003e07257220 */ /* 0x000fe40000410000 */
[----:B------:R-:W-:Y:S01]  /*1fc0*/  FMUL.RZ R103, R4, 0.15915493667125701904 ;  /* 0x3e22f98304677820 */ /* 0x000fe2000040c000 */
[----:B------:R-:W-:Y:S01]  /*1fd0*/  IADD3 R4, R77, 0x60, RZ ;  /* 0x000000604d047810 */ /* 0x000fe20007ffe0ff */
[----:B---3--:R0:W-:Y:S02]  /*1fe0*/  STS.U16 [R5], R32 ;  /* 0x0000002005007388 */ /* 0x0081e40000000400 */
[----:B------:R-:W-:Y:S01]  /*1ff0*/  MUFU.EX2 R37, R37 ;  /* 0x0000002500257308 */ /* 0x000fe20000000800 */
[----:B------:R-:W-:-:S07]  /*2000*/  LEA.HI.SX32 R4, R4, R77, 0x1b ;  /* 0x0000004d04047211 */ /* 0x000fce00078fdaff */
[----:B------:R-:W1:Y:S01]  /*2010*/  MUFU.COS R110, R103 ;  /* 0x00000067006e7308 */ /* 0x000e620000000000 */
[----:B----4-:R2:W-:Y:S07]  /*2020*/  STS.U16 [R112+0x40], R33 ;  /* 0x0000402170007388 */ /* 0x0105ee0000000400 */
[----:B0-----:R-:W0:Y:S01]  /*2030*/  MUFU.SIN R32, R103 ;  /* 0x0000006700207308 */ /* 0x001e220000000400 */
[----:B------:R-:W-:Y:S01]  /*2040*/  SHF.L.U32 R4, R4, 0x1, RZ ;  /* 0x0000000104047819 */ /* 0x000fe200000006ff */
[----:B------:R3:W-:Y:S01]  /*2050*/  STS.U16 [R55+0x80], R36 ;  /* 0x0000802437007388 */ /* 0x0007e20000000400 */
[----:B--2---:R-:W-:-:S02]  /*2060*/  SHF.L.U32 R33, R6, 0x1, RZ ;  /* 0x0000000106217819 */ /* 0x004fc400000006ff */
[----:B------:R-:W-:Y:S01]  /*2070*/  SHF.L.U32 R112, R38, 0x1, RZ ;  /* 0x0000000126707819 */ /* 0x000fe200000006ff */
[----:B------:R2:W-:Y:S01]  /*2080*/  STS.U16 [R4+0xc0], R39 ;  /* 0x0000c02704007388 */ /* 0x0005e20000000400 */
[----:B------:R-:W-:Y:S02]  /*2090*/  LEA R5, R40, R43, 0x8 ;  /* 0x0000002b28057211 */ /* 0x000fe400078e40ff */
[----:B---3--:R-:W-:Y:S01]  /*20a0*/  SHF.L.U32 R55, R77, 0x3, RZ ;  /* 0x000000034d377819 */ /* 0x008fe200000006ff */
[----:B-1----:R-:W-:Y:S01]  /*20b0*/  FMUL.FTZ R36, R37, R110 ;  /* 0x0000006e25247220 */ /* 0x002fe20000410000 */
[----:B------:R-:W-:Y:S02]  /*20c0*/  @P3 IADD3 R5, R86, 0x200, RZ ;  /* 0x0000020056053810 */ /* 0x000fe40007ffe0ff */
[----:B--2---:R-:W-:Y:S01]  /*20d0*/  LEA.HI.SX32 R4, R55, R55, 0x1b ;  /* 0x0000003737047211 */ /* 0x004fe200078fdaff */
[----:B------:R1:W-:Y:S01]  /*20e0*/  STS.U16 [R33+0x100], R96 ;  /* 0x0001006021007388 */ /* 0x0003e20000000400 */
[----:B------:R-:W-:Y:S01]  /*20f0*/  @P0 IADD3 R6, R105, -0x2, RZ ;  /* 0xfffffffe69060810 */ /* 0x000fe20007ffe0ff */
[----:B0-----:R-:W-:Y:S01]  /*2100*/  FMUL.FTZ R37, R37, R32 ;  /* 0x0000002025257220 */ /* 0x001fe20000410000 */
[----:B------:R-:W-:Y:S01]  /*2110*/  SHF.L.U32 R32, R4, 0x1, RZ ;  /* 0x0000000104207819 */ /* 0x000fe200000006ff */
[----:B------:R0:W-:Y:S04]  /*2120*/  STS.U16 [R112+0x140], R97 ;  /* 0x0001406170007388 */ /* 0x0001e80000000400 */
[----:B------:R2:W-:Y:S01]  /*2130*/  STS.U16 [R102+0x180], R99 ;  /* 0x0001806366007388 */ /* 0x0005e20000000400 */
[----:B-1----:R-:W-:-:S03]  /*2140*/  @P0 IMAD R33, R6, c[0x0][0x16c], R43 ;  /* 0x00005b0006210a24 */ /* 0x002fc600078e022b */
[----:B------:R-:W-:Y:S01]  /*2150*/  STS.U16 [R101+0x1c0], R100 ;  /* 0x0001c06465007388 */ /* 0x000fe20000000400 */
[----:B------:R-:W-:-:S06]  /*2160*/  NOP ;  /* 0x0000000000007918 */ /* 0x000fcc0000000000 */
[----:B0-----:R-:W-:Y:S01]  /*2170*/  SHF.L.U32 R97, R5, 0x3, RZ ;  /* 0x0000000305617819 */ /* 0x001fe200000006ff */
[----:B------:R-:W0:Y:S04]  /*2180*/  LDS.U16 R114, [R32] ;  /* 0x0000000020727984 */ /* 0x000e280000000400 */
[----:B------:R-:W1:Y:S04]  /*2190*/  LDS.U16 R116, [R32+0x2] ;  /* 0x0000020020747984 */ /* 0x000e680000000400 */
[----:B------:R-:W3:Y:S04]  /*21a0*/  LDS.U16 R110, [R32+0x4] ;  /* 0x00000400206e7984 */ /* 0x000ee80000000400 */
[----:B------:R-:W4:Y:S04]  /*21b0*/  LDS.U16 R6, [R32+0x6] ;  /* 0x0000060020067984 */ /* 0x000f280000000400 */
[----:B------:R-:W0:Y:S04]  /*21c0*/  LDS.U16 R126, [R32+0x8] ;  /* 0x00000800207e7984 */ /* 0x000e280000000400 */
[----:B------:R-:W0:Y:S04]  /*21d0*/  LDS.U16 R124, [R32+0xa] ;  /* 0x00000a00207c7984 */ /* 0x000e280000000400 */
[----:B------:R-:W0:Y:S04]  /*21e0*/  LDS.U16 R127, [R32+0xc] ;  /* 0x00000c00207f7984 */ /* 0x000e280000000400 */
[----:B------:R1:W0:Y:S04]  /*21f0*/  LDS.U16 R121, [R32+0xe] ;  /* 0x00000e0020797984 */ /* 0x0002280000000400 */
[----:B------:R1:W-:Y:S01]  /*2200*/  STS.64 [R97+0xa80], R36 ;  /* 0x000a802461007388 */ /* 0x0003e20000000a00 */
[----:B------:R-:W-:-:S04]  /*2210*/  @P0 IMAD.WIDE R4, R33, 0x10, R10 ;  /* 0x0000001021040825 */ /* 0x000fc800078e020a */
[----:B------:R-:W-:-:S04]  /*2220*/  FMUL.FTZ R33, R31, R60 ;  /* 0x0000003c1f217220 */ /* 0x000fc80000410000 */
[----:B--2---:R-:W-:Y:S02]  /*2230*/  FMUL.RZ R99, R33, 0.15915493667125701904 ;  /* 0x3e22f98321637820 */ /* 0x004fe4000040c000 */
[C---:B------:R-:W-:Y:S01]  /*2240*/  FMUL.FTZ R33, R7.reuse, R60 ;  /* 0x0000003c07217220 */ /* 0x040fe20000410000 */
[----:B------:R-:W-:Y:S01]  /*2250*/  CS2R R38, SRZ ;  /* 0x0000000000267805 */ /* 0x000fe2000001ff00 */
[----:B------:R-:W-:Y:S01]  /*2260*/  BAR.SYNC.DEFER_BLOCKING 0x0 ;  /* 0x0000000000007b1d */ /* 0x000fe20000010000 */
[C---:B------:R-:W-:Y:S02]  /*2270*/  FMUL.FTZ R96, R7.reuse, R58 ;  /* 0x0000003a07607220 */ /* 0x040fe40000410000 */
[----:B-1----:R-:W-:-:S03]  /*2280*/  FMUL.FTZ R32, R7, R56 ;  /* 0x0000003807207220 */ /* 0x002fc60000410000 */
[----:B------:R-:W-:Y:S01]  /*2290*/  MUFU.SIN R108, R99 ;  /* 0x00000063006c7308 */ /* 0x000fe20000000400 */
[----:B------:R-:W-:-:S07]  /*22a0*/  FMUL.FTZ R7, R31, R58 ;  /* 0x0000003a1f077220 */ /* 0x000fce0000410000 */
[----:B------:R-:W1:Y:S01]  /*22b0*/  MUFU.EX2 R33, R33 ;  /* 0x0000002100217308 */ /* 0x000e620000000800 */
[----:B------:R-:W-:-:S07]  /*22c0*/  FMUL.RZ R97, R7, 0.15915493667125701904 ;  /* 0x3e22f98307617820 */ /* 0x000fce000040c000 */
[----:B------:R2:W0:Y:S01]  /*22d0*/  MUFU.COS R102, R99 ;  /* 0x0000006300667308 */ /* 0x0004220000000000 */
[----:B------:R1:W5:Y:S01]  /*22e0*/  @P0 LDG.E.64 R38, [R4.64+0x8] ;  /* 0x0000080604260981 */ /* 0x000362000c1e1b00 */
[----:B------:R-:W-:Y:S01]  /*22f0*/  HADD2.F32 R103, -RZ, R78.H0_H0 ;  /* 0x2000004eff677230 */ /* 0x000fe20000004100 */
[----:B-1----:R-:W-:-:S05]  /*2300*/  FMUL.FTZ R4, R31, R56 ;  /* 0x000000381f047220 */ /* 0x002fca0000410000 */
[----:B------:R-:W-:Y:S01]  /*2310*/  MUFU.EX2 R96, R96 ;  /* 0x0000006000607308 */ /* 0x000fe20000000800 */
[----:B--2---:R-:W-:-:S07]  /*2320*/  FMUL.RZ R99, R4, 0.15915493667125701904 ;  /* 0x3e22f98304637820 */ /* 0x004fce000040c000 */
[----:B------:R-:W1:Y:S01]  /*2330*/  MUFU.SIN R111, R97 ;  /* 0x00000061006f7308 */ /* 0x000e620000000400 */
[----:B------:R-:W-:Y:S02]  /*2340*/  FMUL.FTZ R123, R103, R62 ;  /* 0x0000003e677b7220 */ /* 0x000fe40000410000 */
[----:B------:R-:W-:-:S05]  /*2350*/  FMUL.FTZ R108, R33, R108 ;  /* 0x0000006c216c7220 */ /* 0x000fca0000410000 */
[----:B------:R-:W2:Y:S01]  /*2360*/  MUFU.COS R109, R97 ;  /* 0x00000061006d7308 */ /* 0x000ea20000000000 */
[----:B0-----:R-:W-:Y:S02]  /*2370*/  FMUL.FTZ R102, R33, R102 ;  /* 0x0000006621667220 */ /* 0x001fe40000410000 */
[----:B------:R-:W-:-:S05]  /*2380*/  FMUL.FTZ R33, R108, R123 ;  /* 0x0000007b6c217220 */ /* 0x000fca0000410000 */
[----:B------:R-:W-:Y:S08]  /*2390*/  MUFU.EX2 R32, R32 ;  /* 0x0000002000207308 */ /* 0x000ff00000000800 */
[----:B------:R-:W0:Y:S08]  /*23a0*/  MUFU.COS R7, R99 ;  /* 0x0000006300077308 */ /* 0x000e300000000000 */
[----:B------:R-:W3:Y:S01]  /*23b0*/  MUFU.SIN R5, R99 ;  /* 0x0000006300057308 */ /* 0x000ee20000000400 */
[----:B------:R-:W-:-:S02]  /*23c0*/  FMUL.FTZ R4, RZ, R108 ;  /* 0x0000006cff047220 */ /* 0x000fc40000410000 */
[----:B------:R-:W-:Y:S01]  /*23d0*/  FFMA.FTZ R33, RZ, R102, R33 ;  /* 0x00000066ff217223 */ /* 0x000fe20000010021 */
[----:B------:R-:W-:Y:S01]  /*23e0*/  HADD2.F32 R101, -RZ, R78.H1_H1 ;  /* 0x3000004eff657230 */ /* 0x000fe20000004100 */
[----:B-1----:R-:W-:Y:S02]  /*23f0*/  FMUL.FTZ R111, R96, R111 ;  /* 0x0000006f606f7220 */ /* 0x002fe40000410000 */
[----:B------:R-:W-:Y:S02]  /*2400*/  FFMA.FTZ R4, R102, R123, -R4 ;  /* 0x0000007b66047223 */ /* 0x000fe40000010804 */
[----:B------:R-:W-:Y:S02]  /*2410*/  FADD.FTZ R112, RZ, R33 ;  /* 0x00000021ff707221 */ /* 0x000fe40000010000 */
[----:B--2---:R-:W-:Y:S02]  /*2420*/  FMUL.FTZ R109, R96, R109 ;  /* 0x0000006d606d7220 */ /* 0x004fe40000410000 */
[----:B0-----:R-:W-:-:S02]  /*2430*/  FMUL.FTZ R96, R32, R7 ;  /* 0x0000000720607220 */ /* 0x001fc40000410000 */
[----:B------:R-:W-:Y:S02]  /*2440*/  FMUL.FTZ R7, R111, R112 ;  /* 0x000000706f077220 */ /* 0x000fe40000410000 */
[----:B---3--:R-:W-:Y:S02]  /*2450*/  FMUL.FTZ R100, R32, R5 ;  /* 0x0000000520647220 */ /* 0x008fe40000410000 */
[----:B------:R-:W-:Y:S01]  /*2460*/  FFMA.FTZ R32, R101, R60, R4 ;  /* 0x0000003c65207223 */ /* 0x000fe20000010004 */
[----:B------:R-:W-:-:S03]  /*2470*/  HADD2.F32 R99, -RZ, R79.H0_H0 ;  /* 0x2000004fff637230 */ /* 0x000fc60000004100 */
[-C--:B------:R-:W-:Y:S02]  /*2480*/  FMUL.FTZ R33, R111, R32.reuse ;  /* 0x000000206f217220 */ /* 0x080fe40000410000 */
[C---:B------:R-:W-:Y:S02]  /*2490*/  FFMA.FTZ R7, R109.reuse, R32, -R7 ;  /* 0x000000206d077223 */ /* 0x040fe40000010807 */
[----:B------:R-:W-:Y:S02]  /*24a0*/  FFMA.FTZ R33, R109, R112, R33 ;  /* 0x000000706d217223 */ /* 0x000fe40000010021 */
[----:B------:R-:W-:Y:S02]  /*24b0*/  FFMA.FTZ R113, R99, R58, R7 ;  /* 0x0000003a63717223 */ /* 0x000fe40000010007 */
[----:B------:R-:W-:Y:S02]  /*24c0*/  FADD.FTZ R33, RZ, R33 ;  /* 0x00000021ff217221 */ /* 0x000fe40000010000 */
[----:B------:R-:W-:-:S02]  /*24d0*/  FMUL.FTZ R97, R100, R113 ;  /* 0x0000007164617220 */ /* 0x000fc40000410000 */
[-C--:B------:R-:W-:Y:S02]  /*24e0*/  FMUL.FTZ R4, R36, R108.reuse ;  /* 0x0000006c24047220 */ /* 0x080fe40000410000 */
[C---:B------:R-:W-:Y:S02]  /*24f0*/  FMUL.FTZ R5, R37.reuse, R108 ;  /* 0x0000006c25057220 */ /* 0x040fe40000410000 */
[-C--:B------:R-:W-:Y:S02]  /*2500*/  FFMA.FTZ R119, R96, R33.reuse, R97 ;  /* 0x0000002160777223 */ /* 0x080fe40000010061 */
[-C--:B------:R-:W-:Y:S02]  /*2510*/  FFMA.FTZ R32, R37, R102.reuse, R4 ;  /* 0x0000006625207223 */ /* 0x080fe40000010004 */
[----:B------:R-:W-:Y:S02]  /*2520*/  FMUL.FTZ R33, R100, R33 ;  /* 0x0000002164217220 */ /* 0x000fe40000410000 */
[----:B------:R-:W-:Y:S01]  /*2530*/  FFMA.FTZ R4, R36, R102, -R5 ;  /* 0x0000006624047223 */ /* 0x000fe20000010805 */
[----:B------:R-:W-:Y:S01]  /*2540*/  HADD2.F32 R97, -RZ, R79.H1_H1 ;  /* 0x3000004fff617230 */ /* 0x000fe20000004100 */
[----:B------:R-:W-:-:S02]  /*2550*/  FFMA.FTZ R33, R96, R113, -R33 ;  /* 0x0000007160217223 */ /* 0x000fc40000010821 */
[C---:B------:R-:W-:Y:S02]  /*2560*/  FMUL.FTZ R7, R111.reuse, R4 ;  /* 0x000000046f077220 */ /* 0x040fe40000410000 */
[-C--:B------:R-:W-:Y:S02]  /*2570*/  FMUL.FTZ R5, R111, R32.reuse ;  /* 0x000000206f057220 */ /* 0x080fe40000410000 */
[----:B------:R-:W-:Y:S02]  /*2580*/  FFMA.FTZ R7, R109, R32, R7 ;  /* 0x000000206d077223 */ /* 0x000fe40000010007 */
[----:B------:R-:W-:Y:S02]  /*2590*/  FFMA.FTZ R128, R97, R56, R33 ;  /* 0x0000003861807223 */ /* 0x000fe40000010021 */
[----:B------:R0:W1:Y:S01]  /*25a0*/  @P2 LDS.64 R32, [R86.X8+0x1a88] ;  /* 0x001a880056202984 */ /* 0x0000620000008a00 */
[----:B------:R-:W-:Y:S02]  /*25b0*/  FFMA.FTZ R5, R109, R4, -R5 ;  /* 0x000000046d057223 */ /* 0x000fe40000010805 */
[----:B------:R-:W-:-:S02]  /*25c0*/  FMUL.FTZ R120, R100, R7 ;  /* 0x0000000764787220 */ /* 0x000fc40000410000 */
[-C--:B------:R-:W-:Y:S02]  /*25d0*/  FMUL.FTZ R4, R100, R5.reuse ;  /* 0x0000000564047220 */ /* 0x080fe40000410000 */
[C---:B------:R-:W-:Y:S02]  /*25e0*/  FFMA.FTZ R120, R96.reuse, R5, -R120 ;  /* 0x0000000560787223 */ /* 0x040fe40000010878 */
[----:B------:R-:W-:Y:S02]  /*25f0*/  FFMA.FTZ R7, R96, R7, R4 ;  /* 0x0000000760077223 */ /* 0x000fe40000010004 */
[----:B------:R-:W-:Y:S01]  /*2600*/  FADD.FTZ R119, RZ, R119 ;  /* 0x00000077ff777221 */ /* 0x000fe20000010000 */
        /* <DEDUP_REMOVED lines=10> */
.L_x_13256:
[----:B0---4-:R-:W-:Y:S05]  /*26b0*/  BSYNC B0 ;  /* 0x0000000000007941 */ /* 0x011fea0003800000 */
.L_x_13255:
[----:B------:R-:W0:Y:S01]  /*26c0*/  SHFL.UP PT, R113, R119, 0x1, RZ ;  /* 0x0420000077717989 */ /* 0x000e2200000e00ff */
[----:B------:R-:W-:Y:S01]  /*26d0*/  ISETP.GE.AND P1, PT, R77, 0x1, PT ;  /* 0x000000014d00780c */ /* 0x000fe20003f26270 */
[----:B------:R-:W-:Y:S01]  /*26e0*/  HADD2.F32 R121, -RZ, R121.H0_H0 ;  /* 0x20000079ff797230 */ /* 0x000fe20000004100 */
[----:B-1----:R-:W-:Y:S01]  /*26f0*/  FMUL.FTZ R137, R100, R33 ;  /* 0x0000002164897220 */ /* 0x002fe20000410000 */
[----:B------:R-:W1:Y:S01]  /*2700*/  SHFL.UP PT, R4, R120, 0x1, RZ ;  /* 0x0420000078047989 */ /* 0x000e6200000e00ff */
[----:B------:R-:W-:Y:S01]  /*2710*/  HADD2.F32 R127, -RZ, R127.H0_H0 ;  /* 0x2000007fff7f7230 */ /* 0x000fe20000004100 */
[----:B------:R-:W-:Y:S01]  /*2720*/  BSSY B0, `(.L_x_13257) ;  /* 0x00000b4000007945 */ /* 0x000fe20003800000 */
[----:B------:R-:W-:Y:S01]  /*2730*/  HADD2.F32 R124, -RZ, R124.H0_H0 ;  /* 0x2000007cff7c7230 */ /* 0x000fe20000004100 */
[----:B------:R-:W2:Y:S01]  /*2740*/  SHFL.UP PT, R112, R128, 0x1, RZ ;  /* 0x0420000080707989 */ /* 0x000ea200000e00ff */
[----:B------:R-:W-:Y:S01]  /*2750*/  HADD2.F32 R126, -RZ, R126.H0_H0 ;  /* 0x2000007eff7e7230 */ /* 0x000fe20000004100 */
[----:B------:R-:W-:-:S02]  /*2760*/  FFMA.FTZ R138, R96, R32, -R137 ;  /* 0x00000020608a7223 */ /* 0x000fc40000010889 */
[----:B------:R-:W3:Y:S02]  /*2770*/  SHFL.UP PT, R5, R7, 0x1, RZ ;  /* 0x0420000007057989 */ /* 0x000ee400000e00ff */
[----:B------:R-:W-:Y:S02]  /*2780*/  FMUL.FTZ R137, R111, -R138 ;  /* 0x8000008a6f897220 */ /* 0x000fe40000410000 */
[----:B-----5:R-:W-:Y:S04]  /*2790*/  SHFL.IDX PT, R39, R39, RZ, 0x1f ;  /* 0x00001fff27277589 */ /* 0x020fe800000e0000 */
[----:B------:R-:W-:Y:S01]  /*27a0*/  SHFL.IDX PT, R38, R38, RZ, 0x1f ;  /* 0x00001fff26267589 */ /* 0x000fe200000e0000 */
[C---:B0-----:R-:W-:Y:S02]  /*27b0*/  FMUL.FTZ R117, R7.reuse, R113 ;  /* 0x0000007107757220 */ /* 0x041fe40000410000 */
[----:B-1----:R-:W-:-:S02]  /*27c0*/  FMUL.FTZ R115, R7, R4 ;  /* 0x0000000407737220 */ /* 0x002fc40000410000 */
[CC--:B--2---:R-:W-:Y:S02]  /*27d0*/  FMUL.FTZ R118, R7.reuse, R112.reuse ;  /* 0x0000007007767220 */ /* 0x0c4fe40000410000 */
[C---:B------:R-:W-:Y:S02]  /*27e0*/  FFMA.FTZ R117, R120.reuse, R112, -R117 ;  /* 0x0000007078757223 */ /* 0x040fe40000010875 */
[CC--:B---3--:R-:W-:Y:S02]  /*27f0*/  FFMA.FTZ R112, R120.reuse, R5.reuse, R115 ;  /* 0x0000000578707223 */ /* 0x0c8fe40000010073 */
[C---:B------:R-:W-:Y:S02]  /*2800*/  FMUL.FTZ R5, R7.reuse, R5 ;  /* 0x0000000507057220 */ /* 0x040fe40000410000 */
[----:B------:R-:W-:Y:S01]  /*2810*/  FFMA.FTZ R118, R120, R113, R118 ;  /* 0x0000007178767223 */ /* 0x000fe20000010076 */
        /* <DEDUP_REMOVED lines=15> */
[----:B------:R-:W-:Y:S01]  /*2910*/  @P1 FADD.FTZ R119, R119, R118 ;  /* 0x0000007677771221 */ /* 0x000fe20000010000 */
[C---:B------:R-:W-:Y:S01]  /*2920*/  FSEL R117, R112.reuse, R117, !P1 ;  /* 0x0000007570757208 */ /* 0x040fe20004800000 */
[----:B------:R-:W-:-:S02]  /*2930*/  FMUL.FTZ R4, R112, R7 ;  /* 0x0000000770047220 */ /* 0x000fc40000410000 */
[----:B------:R-:W-:Y:S01]  /*2940*/  @P1 FADD.FTZ R128, R128, R113 ;  /* 0x0000007180801221 */ /* 0x000fe20000010000 */
[----:B------:R-:W0:Y:S01]  /*2950*/  SHFL.UP PT, R112, R119, 0x4, RZ ;  /* 0x0480000077707989 */ /* 0x000e2200000e00ff */
[----:B------:R-:W-:Y:S01]  /*2960*/  @P1 FFMA.FTZ R120, R120, R5, -R4 ;  /* 0x0000000578781223 */ /* 0x000fe20000010804 */
[----:B------:R-:W-:Y:S02]  /*2970*/  ISETP.GE.AND P1, PT, R77, 0x4, PT ;  /* 0x000000044d00780c */ /* 0x000fe40003f26270 */
[----:B------:R-:W1:Y:S04]  /*2980*/  SHFL.UP PT, R7, R128, 0x4, RZ ;  /* 0x0480000080077989 */ /* 0x000e6800000e00ff */
[----:B------:R-:W2:Y:S04]  /*2990*/  SHFL.UP PT, R4, R120, 0x4, RZ ;  /* 0x0480000078047989 */ /* 0x000ea800000e00ff */
[----:B------:R-:W3:Y:S01]  /*29a0*/  SHFL.UP PT, R5, R117, 0x4, RZ ;  /* 0x0480000075057989 */ /* 0x000ee200000e00ff */
[----:B0-----:R-:W-:-:S02]  /*29b0*/  FMUL.FTZ R115, R117, R112 ;  /* 0x0000007075737220 */ /* 0x001fc40000410000 */
[CC--:B-1----:R-:W-:Y:S02]  /*29c0*/  FMUL.FTZ R125, R117.reuse, R7.reuse ;  /* 0x00000007757d7220 */ /* 0x0c2fe40000410000 */
[C---:B------:R-:W-:Y:S02]  /*29d0*/  FFMA.FTZ R115, R120.reuse, R7, -R115 ;  /* 0x0000000778737223 */ /* 0x040fe40000010873 */
[----:B--2---:R-:W-:Y:S02]  /*29e0*/  FMUL.FTZ R113, R117, R4 ;  /* 0x0000000475717220 */ /* 0x004fe40000410000 */
[----:B------:R-:W-:Y:S02]  /*29f0*/  FFMA.FTZ R112, R120, R112, R125 ;  /* 0x0000007078707223 */ /* 0x000fe4000001007d */
[----:B------:R-:W-:Y:S02]  /*2a00*/  @P1 FADD.FTZ R128, R128, R115 ;  /* 0x0000007380801221 */ /* 0x000fe40000010000 */
[----:B---3--:R-:W-:-:S02]  /*2a10*/  FFMA.FTZ R118, R120, R5, R113 ;  /* 0x0000000578767223 */ /* 0x008fc40000010071 */
[----:B------:R-:W-:Y:S01]  /*2a20*/  FMUL.FTZ R5, R117, R5 ;  /* 0x0000000575057220 */ /* 0x000fe20000410000 */
[----:B------:R-:W0:Y:S01]  /*2a30*/  SHFL.UP PT, R113, R128, 0x8, RZ ;  /* 0x0500000080717989 */ /* 0x000e2200000e00ff */
[----:B------:R-:W-:Y:S01]  /*2a40*/  @P1 FADD.FTZ R119, R119, R112 ;  /* 0x0000007077771221 */ /* 0x000fe20000010000 */
[----:B------:R-:W-:Y:S01]  /*2a50*/  FSEL R118, R117, R118, !P1 ;  /* 0x0000007675767208 */ /* 0x000fe20004800000 */
[----:B------:R-:W-:Y:S01]  /*2a60*/  @P1 FFMA.FTZ R120, R120, R4, -R5 ;  /* 0x0000000478781223 */ /* 0x000fe20000010805 */
[----:B------:R-:W-:Y:S02]  /*2a70*/  ISETP.GE.AND P1, PT, R77, 0x8, PT ;  /* 0x000000084d00780c */ /* 0x000fe40003f26270 */
[----:B------:R-:W1:Y:S04]  /*2a80*/  SHFL.UP PT, R115, R119, 0x8, RZ ;  /* 0x0500000077737989 */ /* 0x000e6800000e00ff */
[----:B------:R-:W2:Y:S04]  /*2a90*/  SHFL.UP PT, R5, R120, 0x8, RZ ;  /* 0x0500000078057989 */ /* 0x000ea800000e00ff */
[----:B------:R-:W3:Y:S01]  /*2aa0*/  SHFL.UP PT, R7, R118, 0x8, RZ ;  /* 0x0500000076077989 */ /* 0x000ee200000e00ff */
[----:B0-----:R-:W-:-:S02]  /*2ab0*/  FMUL.FTZ R117, R118, R113 ;  /* 0x0000007176757220 */ /* 0x001fc40000410000 */
[-C--:B-1----:R-:W-:Y:S02]  /*2ac0*/  FMUL.FTZ R4, R118, R115.reuse ;  /* 0x0000007376047220 */ /* 0x082fe40000410000 */
[----:B------:R-:W-:Y:S02]  /*2ad0*/  FFMA.FTZ R122, R120, R115, R117 ;  /* 0x00000073787a7223 */ /* 0x000fe40000010075 */
[----:B--2---:R-:W-:Y:S02]  /*2ae0*/  FMUL.FTZ R112, R118, R5 ;  /* 0x0000000576707220 */ /* 0x004fe40000410000 */
[----:B------:R-:W-:Y:S02]  /*2af0*/  FFMA.FTZ R113, R120, R113, -R4 ;  /* 0x0000007178717223 */ /* 0x000fe40000010804 */
[----:B------:R-:W-:Y:S02]  /*2b00*/  @P1 FADD.FTZ R119, R119, R122 ;  /* 0x0000007a77771221 */ /* 0x000fe40000010000 */
[----:B---3--:R-:W-:-:S02]  /*2b10*/  FMUL.FTZ R4, R118, R7 ;  /* 0x0000000776047220 */ /* 0x008fc40000410000 */
[----:B------:R-:W-:Y:S01]  /*2b20*/  FFMA.FTZ R7, R120, R7, R112 ;  /* 0x0000000778077223 */ /* 0x000fe20000010070 */
[----:B------:R-:W0:Y:S01]  /*2b30*/  SHFL.UP PT, R132, R119, 0x10, RZ ;  /* 0x0600000077847989 */ /* 0x000e2200000e00ff */
[----:B------:R-:W-:Y:S02]  /*2b40*/  @P1 FADD.FTZ R128, R128, R113 ;  /* 0x0000007180801221 */ /* 0x000fe40000010000 */
[----:B------:R-:W-:Y:S01]  /*2b50*/  FMUL.FTZ R112, R34, R121 ;  /* 0x0000007922707220 */ /* 0x000fe20000410000 */
[----:B------:R-:W-:Y:S01]  /*2b60*/  FSEL R129, R118, R7, !P1 ;  /* 0x0000000776817208 */ /* 0x000fe20004800000 */
[----:B------:R-:W-:Y:S01]  /*2b70*/  @P1 FFMA.FTZ R120, R120, R5, -R4 ;  /* 0x0000000578781223 */ /* 0x000fe20000010804 */
[----:B------:R-:W-:Y:S01]  /*2b80*/  SHFL.UP PT, R131, R128, 0x10, RZ ;  /* 0x0600000080837989 */ /* 0x000fe200000e00ff */
[----:B------:R-:W-:Y:S01]  /*2b90*/  FFMA.FTZ R117, R35, R127, R112 ;  /* 0x0000007f23757223 */ /* 0x000fe20000010070 */
[----:B------:R-:W-:Y:S01]  /*2ba0*/  ISETP.GE.AND P1, PT, R77, 0x10, PT ;  /* 0x000000104d00780c */ /* 0x000fe20003f26270 */
[----:B------:R-:W-:Y:S01]  /*2bb0*/  FMUL.FTZ R7, R35, R121 ;  /* 0x0000007923077220 */ /* 0x000fe20000410000 */
[----:B------:R-:W1:Y:S01]  /*2bc0*/  SHFL.UP PT, R112, R120, 0x10, RZ ;  /* 0x0600000078707989 */ /* 0x000e6200000e00ff */
[----:B------:R-:W-:-:S02]  /*2bd0*/  FADD.FTZ R118, R50, R50 ;  /* 0x0000003232767221 */ /* 0x000fc40000010000 */
[C---:B------:R-:W-:Y:S01]  /*2be0*/  FFMA.FTZ R7, R34.reuse, R127, -R7 ;  /* 0x0000007f22077223 */ /* 0x040fe20000010807 */
[----:B------:R-:W2:Y:S01]  /*2bf0*/  SHFL.UP PT, R130, R129, 0x10, RZ ;  /* 0x0600000081827989 */ /* 0x000ea200000e00ff */
[-C--:B------:R-:W-:Y:S02]  /*2c00*/  FMUL.FTZ R4, R34, R124.reuse ;  /* 0x0000007c22047220 */ /* 0x080fe40000410000 */
[C---:B------:R-:W-:Y:S02]  /*2c10*/  FMUL.FTZ R117, R118.reuse, R117 ;  /* 0x0000007576757220 */ /* 0x040fe40000410000 */
[----:B------:R-:W-:Y:S02]  /*2c20*/  FMUL.FTZ R5, R35, R124 ;  /* 0x0000007c23057220 */ /* 0x000fe40000410000 */
[----:B------:R-:W-:Y:S02]  /*2c30*/  FMUL.FTZ R125, R118, R7 ;  /* 0x00000007767d7220 */ /* 0x000fe40000410000 */
[----:B------:R-:W-:-:S02]  /*2c40*/  FADD.FTZ R122, R52, R52 ;  /* 0x00000034347a7221 */ /* 0x000fc40000010000 */
[-C--:B------:R-:W-:Y:S02]  /*2c50*/  FFMA.FTZ R115, R35, R126.reuse, R4 ;  /* 0x0000007e23737223 */ /* 0x080fe40000010004 */
[-C--:B------:R-:W-:Y:S02]  /*2c60*/  FMUL.FTZ R7, R96, R117.reuse ;  /* 0x0000007560077220 */ /* 0x080fe40000410000 */
[----:B------:R-:W-:Y:S02]  /*2c70*/  FFMA.FTZ R5, R34, R126, -R5 ;  /* 0x0000007e22057223 */ /* 0x000fe40000010805 */
[----:B------:R-:W-:Y:S02]  /*2c80*/  FMUL.FTZ R4, R100, R117 ;  /* 0x0000007564047220 */ /* 0x000fe40000410000 */
[----:B------:R-:W-:Y:S02]  /*2c90*/  FMUL.FTZ R115, R122, R115 ;  /* 0x000000737a737220 */ /* 0x000fe40000410000 */
[----:B------:R-:W-:-:S02]  /*2ca0*/  FFMA.FTZ R134, -R100, R125, -R7 ;  /* 0x0000007d64867223 */ /* 0x000fc40000010907 */
[----:B------:R-:W-:Y:S02]  /*2cb0*/  FMUL.FTZ R113, R122, R5 ;  /* 0x000000057a717220 */ /* 0x000fe40000410000 */
[----:B------:R-:W-:Y:S02]  /*2cc0*/  FFMA.FTZ R4, R96, R125, -R4 ;  /* 0x0000007d60047223 */ /* 0x000fe40000010804 */
[----:B------:R-:W-:Y:S02]  /*2cd0*/  FADD.FTZ R136, -R115, R134 ;  /* 0x0000008673887221 */ /* 0x000fe40000010100 */
[----:B------:R-:W-:Y:S02]  /*2ce0*/  FADD.FTZ R134, R113, R4 ;  /* 0x0000000471867221 */ /* 0x000fe40000010000 */
[C---:B0-----:R-:W-:Y:S02]  /*2cf0*/  FMUL.FTZ R4, R129.reuse, R132 ;  /* 0x0000008481047220 */ /* 0x041fe40000410000 */
[----:B-1----:R-:W-:-:S02]  /*2d00*/  FMUL.FTZ R7, R129, R112 ;  /* 0x0000007081077220 */ /* 0x002fc40000410000 */
[CC--:B------:R-:W-:Y:S01]  /*2d10*/  FFMA.FTZ R133, R120.reuse, R131.reuse, -R4 ;  /* 0x0000008378857223 */ /* 0x0c0fe20000010804 */
[----:B------:R-:W-:Y:S01]  /*2d20*/  MOV R4, 0x3f800000 ;  /* 0x3f80000000047802 */ /* 0x000fe20000000f00 */
[C---:B------:R-:W-:Y:S02]  /*2d30*/  FMUL.FTZ R131, R129.reuse, R131 ;  /* 0x0000008381837220 */ /* 0x040fe40000410000 */
[----:B--2---:R-:W-:Y:S02]  /*2d40*/  FMUL.FTZ R5, R129, R130 ;  /* 0x0000008281057220 */ /* 0x004fe40000410000 */
[C---:B------:R-:W-:Y:S01]  /*2d50*/  FFMA.FTZ R132, R120.reuse, R132, R131 ;  /* 0x0000008478847223 */ /* 0x040fe20000010083 */
[----:B------:R-:W-:Y:S01]  /*2d60*/  HADD2.F32 R131, -RZ, R110.H0_H0 ;  /* 0x2000006eff837230 */ /* 0x000fe20000004100 */
[----:B------:R-:W-:Y:S02]  /*2d70*/  FFMA.FTZ R130, R120, R130, R7 ;  /* 0x0000008278827223 */ /* 0x000fe40000010007 */
[----:B------:R-:W-:-:S02]  /*2d80*/  FMUL.FTZ R135, R111, -R136 ;  /* 0x800000886f877220 */ /* 0x000fc40000410000 */
[----:B------:R-:W-:Y:S01]  /*2d90*/  @P1 FADD.FTZ R119, R119, R132 ;  /* 0x0000008477771221 */ /* 0x000fe20000010000 */
[----:B------:R-:W-:Y:S01]  /*2da0*/  FSEL R132, R129, R130, !P1 ;  /* 0x0000008281847208 */ /* 0x000fe20004800000 */
[----:B------:R-:W-:Y:S01]  /*2db0*/  @P1 FADD.FTZ R128, R128, R133 ;  /* 0x0000008580801221 */ /* 0x000fe20000010000 */
[----:B------:R-:W-:Y:S01]  /*2dc0*/  HADD2.F32 R133, -RZ, R6.H0_H0 ;  /* 0x20000006ff857230 */ /* 0x000fe20000004100 */
[-C--:B------:R-:W-:Y:S01]  /*2dd0*/  FFMA.FTZ R135, R109, R134.reuse, -R135 ;  /* 0x000000866d877223 */ /* 0x080fe20000010887 */
[----:B------:R-:W-:Y:S01]  /*2de0*/  CS2R R6, SRZ ;  /* 0x0000000000067805 */ /* 0x000fe2000001ff00 */
[----:B------:R-:W-:Y:S01]  /*2df0*/  FMUL.FTZ R134, R111, -R134 ;  /* 0x800000866f867220 */ /* 0x000fe20000410000 */
[----:B------:R-:W0:Y:S01]  /*2e00*/  SHFL.UP PT, R132, R132, 0x1, RZ ;  /* 0x0420000084847989 */ /* 0x000e2200000e00ff */
[----:B------:R-:W-:Y:S01]  /*2e10*/  @P1 FFMA.FTZ R120, R120, R112, -R5 ;  /* 0x0000007078781223 */ /* 0x000fe20000010805 */
[----:B------:R-:W-:Y:S01]  /*2e20*/  ISETP.GE.AND P1, PT, R105, c[0x0][0x174], PT ;  /* 0x00005d0069007a0c */ /* 0x000fe20003f26270 */
[----:B------:R-:W-:Y:S01]  /*2e30*/  FFMA.FTZ R139, R109, R136, R134 ;  /* 0x000000886d8b7223 */ /* 0x000fe20000010086 */
[----:B------:R-:W-:Y:S01]  /*2e40*/  HFMA2.MMA R5, -RZ, RZ, 0, 0 ;  /* 0x00000000ff057435 */ /* 0x000fe200000001ff */
[-C--:B------:R-:W-:Y:S01]  /*2e50*/  FMUL.FTZ R110, R35, R133.reuse ;  /* 0x00000085236e7220 */ /* 0x080fe20000410000 */
[----:B------:R0:W-:Y:S01]  /*2e60*/  SHFL.UP PT, R136, R119, 0x1, RZ ;  /* 0x0420000077887989 */ /* 0x0001e200000e00ff */
[----:B------:R-:W-:Y:S01]  /*2e70*/  FMUL.FTZ R130, R34, R133 ;  /* 0x0000008522827220 */ /* 0x000fe20000410000 */
[----:B------:R-:W-:Y:S01]  /*2e80*/  ISETP.NE.OR P1, PT, R107, RZ, P1 ;  /* 0x000000ff6b00720c */ /* 0x000fe20000f25670 */
[----:B------:R-:W-:Y:S01]  /*2e90*/  FMUL.FTZ R134, R100, -R32 ;  /* 0x8000002064867220 */ /* 0x000fe20000410000 */
[----:B------:R-:W1:Y:S01]  /*2ea0*/  SHFL.UP PT, R120, R120, 0x1, RZ ;  /* 0x0420000078787989 */ /* 0x000e6200000e00ff */
[----:B------:R-:W-:-:S02]  /*2eb0*/  FFMA.FTZ R112, R34, R131, -R110 ;  /* 0x0000008322707223 */ /* 0x000fc4000001086e */
[----:B------:R-:W-:Y:S02]  /*2ec0*/  FFMA.FTZ R110, R35, R131, R130 ;  /* 0x00000083236e7223 */ /* 0x000fe40000010082 */
[----:B------:R-:W-:Y:S02]  /*2ed0*/  FFMA.FTZ R130, R96, -R33, R134 ;  /* 0x8000002160827223 */ /* 0x000fe40000010086 */
[----:B------:R2:W3:Y:S01]  /*2ee0*/  SHFL.UP PT, R134, R128, 0x1, RZ ;  /* 0x0420000080867989 */ /* 0x0004e200000e00ff */
[----:B------:R-:W-:Y:S02]  /*2ef0*/  FADD.FTZ R129, R53, R53 ;  /* 0x0000003535817221 */ /* 0x000fe40000010000 */
[----:B------:R-:W-:Y:S01]  /*2f00*/  FFMA.FTZ R137, R109, R130, R137 ;  /* 0x000000826d897223 */ /* 0x000fe20000010089 */
[----:B------:R4:W4:Y:S01]  /*2f10*/  @!P1 LDS.128 R4, [R43.X16+0x1b80] ;  /* 0x001b80002b049984 */ /* 0x000922000000cc00 */
[----:B------:R-:W-:Y:S01]  /*2f20*/  FMUL.FTZ R110, R129, R110 ;  /* 0x0000006e816e7220 */ /* 0x000fe20000410000 */
[----:B------:R-:W-:Y:S01]  /*2f30*/  ISETP.NE.AND P1, PT, R107, 0x1f, PT ;  /* 0x0000001f6b00780c */ /* 0x000fe20003f25270 */
[----:B------:R-:W-:-:S02]  /*2f40*/  FMUL.FTZ R112, R129, R112 ;  /* 0x0000007081707220 */ /* 0x000fc40000410000 */
[----:B------:R-:W-:Y:S02]  /*2f50*/  FMUL.FTZ R130, R111, -R130 ;  /* 0x800000826f827220 */ /* 0x000fe40000410000 */
[----:B------:R-:W-:Y:S02]  /*2f60*/  FADD.FTZ R141, -R110, R139 ;  /* 0x0000008b6e8d7221 */ /* 0x000fe40000010100 */
[----:B0-----:R-:W-:Y:S02]  /*2f70*/  FMUL.FTZ R119, R132, R39 ;  /* 0x0000002784777220 */ /* 0x001fe40000410000 */
[----:B------:R-:W-:Y:S02]  /*2f80*/  FADD.FTZ R139, R112, R135 ;  /* 0x00000087708b7221 */ /* 0x000fe40000010000 */
[----:B------:R-:W-:Y:S01]  /*2f90*/  FFMA.FTZ R135, R109, R138, -R130 ;  /* 0x0000008a6d877223 */ /* 0x000fe20000010882 */
[----:B------:R-:W-:Y:S01]  /*2fa0*/  HADD2.F32 R138, -RZ, R116.H0_H0 ;  /* 0x20000074ff8a7230 */ /* 0x000fe20000004100 */
[----:B--2---:R-:W-:-:S02]  /*2fb0*/  FMUL.FTZ R128, R108, -R137 ;  /* 0x800000896c807220 */ /* 0x004fc40000410000 */
[-C--:B------:R-:W-:Y:S02]  /*2fc0*/  FMUL.FTZ R132, R132, R38.reuse ;  /* 0x0000002684847220 */ /* 0x080fe40000410000 */
[----:B-1----:R-:W-:Y:S02]  /*2fd0*/  FFMA.FTZ R119, R120, R38, -R119 ;  /* 0x0000002678777223 */ /* 0x002fe40000010877 */
[-C--:B------:R-:W-:Y:S02]  /*2fe0*/  FFMA.FTZ R128, R102, R135.reuse, -R128 ;  /* 0x0000008766807223 */ /* 0x080fe40000010880 */
[----:B------:R-:W-:Y:S02]  /*2ff0*/  FMUL.FTZ R130, R108, -R135 ;  /* 0x800000876c827220 */ /* 0x000fe40000410000 */
[----:B------:R-:W-:Y:S01]  /*3000*/  FFMA.FTZ R135, R120, R39, R132 ;  /* 0x0000002778877223 */ /* 0x000fe20000010084 */
[----:B------:R-:W-:Y:S01]  /*3010*/  HADD2.F32 R120, -RZ, R114.H0_H0 ;  /* 0x20000072ff787230 */ /* 0x000fe20000004100 */
[----:B---3--:R-:W-:-:S02]  /*3020*/  @P3 FADD.FTZ R38, R134, R119 ;  /* 0x0000007786263221 */ /* 0x008fc40000010000 */
[-C--:B------:R-:W-:Y:S02]  /*3030*/  FMUL.FTZ R119, R35, R138.reuse ;  /* 0x0000008a23777220 */ /* 0x080fe40000410000 */
[----:B------:R-:W-:Y:S02]  /*3040*/  FMUL.FTZ R114, R34, R138 ;  /* 0x0000008a22727220 */ /* 0x000fe40000410000 */
[----:B------:R-:W-:Y:S02]  /*3050*/  @P3 FADD.FTZ R39, R136, R135 ;  /* 0x0000008788273221 */ /* 0x000fe40000010000 */
[C---:B------:R-:W-:Y:S02]  /*3060*/  FMUL.FTZ R140, R108.reuse, -R141 ;  /* 0x8000008d6c8c7220 */ /* 0x040fe40000410000 */
[----:B------:R-:W-:Y:S02]  /*3070*/  FMUL.FTZ R142, R108, -R139 ;  /* 0x8000008b6c8e7220 */ /* 0x000fe40000410000 */
[----:B------:R-:W-:-:S02]  /*3080*/  FADD.FTZ R136, R54, R54 ;  /* 0x0000003636887221 */ /* 0x000fc40000010000 */
[-C--:B------:R-:W-:Y:S02]  /*3090*/  FFMA.FTZ R119, R34, R120.reuse, -R119 ;  /* 0x0000007822777223 */ /* 0x080fe40000010877 */
[----:B------:R-:W-:Y:S02]  /*30a0*/  FFMA.FTZ R135, R35, R120, R114 ;  /* 0x0000007823877223 */ /* 0x000fe40000010072 */
[C---:B------:R-:W-:Y:S02]  /*30b0*/  FFMA.FTZ R139, R102.reuse, R139, -R140 ;  /* 0x0000008b668b7223 */ /* 0x040fe4000001088c */
[----:B------:R-:W-:Y:S02]  /*30c0*/  FFMA.FTZ R141, R102, R141, R142 ;  /* 0x0000008d668d7223 */ /* 0x000fe4000001008e */
[C---:B------:R-:W-:Y:S02]  /*30d0*/  FMUL.FTZ R114, R136.reuse, R119 ;  /* 0x0000007788727220 */ /* 0x040fe40000410000 */
[----:B------:R-:W-:-:S02]  /*30e0*/  FMUL.FTZ R116, R136, R135 ;  /* 0x0000008788747220 */ /* 0x000fc40000410000 */
[----:B------:R-:W-:Y:S02]  /*30f0*/  FFMA.FTZ R130, R102, R137, R130 ;  /* 0x0000008966827223 */ /* 0x000fe40000010082 */
[----:B------:R-:W-:Y:S02]  /*3100*/  FADD.FTZ R132, R114, R139 ;  /* 0x0000008b72847221 */ /* 0x000fe40000010000 */
[----:B------:R-:W-:Y:S01]  /*3110*/  FADD.FTZ R134, -R116, R141 ;  /* 0x0000008d74867221 */ /* 0x000fe20000010100 */
[----:B------:R0:W1:Y:S01]  /*3120*/  SHFL.DOWN PT, R139, R128, 0x1, 0x1f ;  /* 0x08201f00808b7f89 */ /* 0x00006200000e0000 */
[C---:B------:R-:W-:Y:S02]  /*3130*/  FMUL.FTZ R137, R37.reuse, R39 ;  /* 0x0000002725897220 */ /* 0x040fe40000410000 */
[-C--:B------:R-:W-:Y:S01]  /*3140*/  FMUL.FTZ R37, R37, R38.reuse ;  /* 0x0000002625257220 */ /* 0x080fe20000410000 */
[----:B------:R0:W2:Y:S01]  /*3150*/  SHFL.DOWN PT, R141, R130, 0x1, 0x1f ;  /* 0x08201f00828d7f89 */ /* 0x0000a200000e0000 */
[----:B------:R-:W-:-:S02]  /*3160*/  FFMA.FTZ R38, R36, R38, -R137 ;  /* 0x0000002624267223 */ /* 0x000fc40000010889 */
[----:B------:R-:W-:Y:S01]  /*3170*/  FFMA.FTZ R39, R36, R39, R37 ;  /* 0x0000002724277223 */ /* 0x000fe20000010025 */
[----:B------:R0:W3:Y:S04]  /*3180*/  SHFL.DOWN PT, R135, R132, 0x1, 0x1f ;  /* 0x08201f0084877f89 */ /* 0x0000e800000e0000 */
[----:B------:R0:W0:Y:S01]  /*3190*/  SHFL.DOWN PT, R143, R134, 0x1, 0x1f ;  /* 0x08201f00868f7f89 */ /* 0x00002200000e0000 */
[----:B------:R-:W-:Y:S05]  /*31a0*/  @!P1 BRA `(.L_x_13258) ;  /* 0x000000b000009947 */ /* 0x000fea0003800000 */
[C---:B0---4-:R-:W-:Y:S02]  /*31b0*/  FMUL.FTZ R119, R130.reuse, R143 ;  /* 0x0000008f82777220 */ /* 0x051fe40000410000 */
[C---:B--2---:R-:W-:Y:S02]  /*31c0*/  FMUL.FTZ R37, R130.reuse, R141 ;  /* 0x0000008d82257220 */ /* 0x044fe40000410000 */
[----:B---3--:R-:W-:-:S02]  /*31d0*/  FMUL.FTZ R137, R130, R135 ;  /* 0x0000008782897220 */ /* 0x008fc40000410000 */
        /* <DEDUP_REMOVED lines=8> */
.L_x_13258:
[----:B----4-:R-:W-:Y:S05]  /*3260*/  BSYNC B0 ;  /* 0x0000000000007941 */ /* 0x010fea0003800000 */
.L_x_13257:
        /* <DEDUP_REMOVED lines=22> */
.L_x_13260:
[----:B------:R-:W-:Y:S05]  /*33d0*/  BSYNC B0 ;  /* 0x0000000000007941 */ /* 0x000fea0003800000 */
.L_x_13259:
[-C--:B------:R-:W-:Y:S01]  /*33e0*/  FFMA.FTZ R119, R120, R123.reuse, -R36 ;  /* 0x0000007b78777223 */ /* 0x080fe20000010824 */
[----:B------:R-:W-:Y:S01]  /*33f0*/  ISETP.GT.U32.AND P1, PT, R107, 0x1b, PT ;  /* 0x0000001b6b00780c */ /* 0x000fe20003f24070 */
[C---:B------:R-:W-:Y:S01]  /*3400*/  FMUL.FTZ R37, R108.reuse, R123 ;  /* 0x0000007b6c257220 */ /* 0x040fe20000410000 */
[----:B--2---:R2:W1:Y:S01]  /*3410*/  SHFL.DOWN PT, R141, R128, 0x4, 0x1f ;  /* 0x08801f00808d7f89 */ /* 0x00446200000e0000 */
[-C--:B------:R-:W-:Y:S01]  /*3420*/  FMUL.FTZ R36, R108, R39.reuse ;  /* 0x000000276c247220 */ /* 0x080fe20000410000 */
[----:B------:R-:W-:Y:S01]  /*3430*/  BSSY B0, `(.L_x_13261) ;  /* 0x0000023000007945 */ /* 0x000fe20003800000 */
[-C--:B---3--:R-:W-:Y:S01]  /*3440*/  FFMA.FTZ R135, R120, R39.reuse, R138 ;  /* 0x0000002778877223 */ /* 0x088fe2000001008a */
[----:B0-----:R2:W0:Y:S01]  /*3450*/  SHFL.DOWN PT, R143, R130, 0x4, 0x1f ;  /* 0x08801f00828f7f89 */ /* 0x00142200000e0000 */
[-C--:B------:R-:W-:Y:S01]  /*3460*/  FMUL.FTZ R38, R35, R39.reuse ;  /* 0x0000002723267220 */ /* 0x080fe20000410000 */
[C---:B------:R-:W-:Y:S01]  /*3470*/  ISETP.GT.U32.AND P3, PT, R107.reuse, 0x17, PT ;  /* 0x000000176b00780c */ /* 0x040fe20003f64070 */
[-C--:B------:R-:W-:Y:S01]  /*3480*/  FMUL.FTZ R120, R34, R39.reuse ;  /* 0x0000002722787220 */ /* 0x080fe20000410000 */
[----:B------:R2:W3:Y:S01]  /*3490*/  SHFL.DOWN PT, R145, R134, 0x4, 0x1f ;  /* 0x08801f0086917f89 */ /* 0x0004e200000e0000 */
[C---:B------:R-:W-:Y:S01]  /*34a0*/  FFMA.FTZ R37, R102.reuse, R39, R37 ;  /* 0x0000002766257223 */ /* 0x040fe20000010025 */
[----:B------:R-:W-:Y:S01]  /*34b0*/  ISETP.GT.U32.AND P4, PT, R107, 0xf, PT ;  /* 0x0000000f6b00780c */ /* 0x000fe20003f84070 */
[----:B------:R-:W-:-:S02]  /*34c0*/  FFMA.FTZ R36, R102, R123, -R36 ;  /* 0x0000007b66247223 */ /* 0x000fc40000010824 */
[-C--:B------:R-:W-:Y:S02]  /*34d0*/  FFMA.FTZ R137, R34, R123.reuse, -R38 ;  /* 0x0000007b22897223 */ /* 0x080fe40000010826 */
[----:B----4-:R-:W-:Y:S02]  /*34e0*/  FFMA.FTZ R139, R35, R123, R120 ;  /* 0x0000007b238b7223 */ /* 0x010fe40000010078 */
[----:B------:R-:W-:Y:S02]  /*34f0*/  FADD.FTZ R38, RZ, R37 ;  /* 0x00000025ff267221 */ /* 0x000fe40000010000 */
[----:B------:R-:W-:Y:S02]  /*3500*/  FFMA.FTZ R120, R101, R60, R36 ;  /* 0x0000003c65787223 */ /* 0x000fe40000010024 */
[----:B------:R-:W-:Y:S02]  /*3510*/  FFMA.FTZ R36, R136, R119, RZ ;  /* 0x0000007788247223 */ /* 0x000fe400000100ff */
[----:B------:R-:W-:-:S02]  /*3520*/  FMUL.FTZ R37, R133, R38 ;  /* 0x0000002685257220 */ /* 0x000fc40000410000 */
[-C--:B------:R-:W-:Y:S02]  /*3530*/  FMUL.FTZ R119, R133, R120.reuse ;  /* 0x0000007885777220 */ /* 0x080fe40000410000 */
[C---:B------:R-:W-:Y:S02]  /*3540*/  FFMA.FTZ R138, -R136.reuse, R135, RZ ;  /* 0x00000087888a7223 */ /* 0x040fe400000101ff */
[C---:B------:R-:W-:Y:S02]  /*3550*/  FMUL.FTZ R133, R136.reuse, R137 ;  /* 0x0000008988857220 */ /* 0x040fe40000410000 */
[----:B------:R-:W-:Y:S02]  /*3560*/  FFMA.FTZ R136, -R136, R139, -RZ ;  /* 0x0000008b88887223 */ /* 0x000fe400000109ff */
[C---:B------:R-:W-:Y:S02]  /*3570*/  FFMA.FTZ R137, R131.reuse, R120, -R37 ;  /* 0x0000007883897223 */ /* 0x040fe40000010825 */
[----:B------:R-:W-:-:S02]  /*3580*/  FFMA.FTZ R139, R131, R38, R119 ;  /* 0x00000026838b7223 */ /* 0x000fc40000010077 */
[----:B------:R2:W4:Y:S01]  /*3590*/  SHFL.DOWN PT, R131, R132, 0x4, 0x1f ;  /* 0x08801f0084837f89 */ /* 0x00052200000e0000 */
[----:B------:R-:W-:Y:S05]  /*35a0*/  @P1 BRA `(.L_x_13262) ;  /* 0x000000b000001947 */ /* 0x000fea0003800000 */
[C---:B01-3--:R-:W-:Y:S02]  /*35b0*/  FMUL.FTZ R119, R130.reuse, R145 ;  /* 0x0000009182777220 */ /* 0x04bfe40000410000 */
[C---:B------:R-:W-:Y:S02]  /*35c0*/  FMUL.FTZ R37, R130.reuse, R143 ;  /* 0x0000008f82257220 */ /* 0x040fe40000410000 */
[-C--:B----4-:R-:W-:Y:S02]  /*35d0*/  FMUL.FTZ R135, R130, R131.reuse ;  /* 0x0000008382877220 */ /* 0x090fe40000410000 */
[----:B------:R-:W-:Y:S02]  /*35e0*/  FFMA.FTZ R131, R128, R131, -R119 ;  /* 0x0000008380837223 */ /* 0x000fe40000010877 */
[-C--:B------:R-:W-:Y:S02]  /*35f0*/  FMUL.FTZ R119, R130, R141.reuse ;  /* 0x0000008d82777220 */ /* 0x080fe40000410000 */
[----:B------:R-:W-:-:S02]  /*3600*/  FFMA.FTZ R37, R128, R141, -R37 ;  /* 0x0000008d80257223 */ /* 0x000fc40000010825 */
[C---:B------:R-:W-:Y:S02]  /*3610*/  FFMA.FTZ R135, R128.reuse, R145, R135 ;  /* 0x0000009180877223 */ /* 0x040fe40000010087 */
[----:B--2---:R-:W-:Y:S01]  /*3620*/  FFMA.FTZ R130, R128, R143, R119 ;  /* 0x0000008f80827223 */ /* 0x004fe20000010077 */
[----:B------:R-:W-:Y:S01]  /*3630*/  MOV R128, R37 ;  /* 0x0000002500807202 */ /* 0x000fe20000000f00 */
[----:B------:R-:W-:Y:S02]  /*3640*/  FADD.FTZ R132, R132, R131 ;  /* 0x0000008384847221 */ /* 0x000fe40000010000 */
[----:B------:R-:W-:Y:S02]  /*3650*/  FADD.FTZ R134, R134, R135 ;  /* 0x0000008786867221 */ /* 0x000fe40000010000 */
.L_x_13262:
[----:B01-3--:R-:W-:Y:S05]  /*3660*/  BSYNC B0 ;  /* 0x0000000000007941 */ /* 0x00bfea0003800000 */
.L_x_13261:
[C---:B----4-:R-:W-:Y:S01]  /*3670*/  FFMA.FTZ R131, R129.reuse, R137, R36 ;  /* 0x0000008981837223 */ /* 0x050fe20000010024 */
[----:B------:R0:W1:Y:S01]  /*3680*/  SHFL.DOWN PT, R141, R128, 0x8, 0x1f ;  /* 0x09001f00808d7f89 */ /* 0x00006200000e0000 */
[----:B------:R-:W-:Y:S01]  /*3690*/  BSSY B0, `(.L_x_13263) ;  /* 0x0000011000007945 */ /* 0x000fe20003800000 */
[----:B------:R-:W-:Y:S02]  /*36a0*/  FFMA.FTZ R135, -R129, R139, R138 ;  /* 0x0000008b81877223 */ /* 0x000fe4000001018a */
[----:B------:R0:W3:Y:S04]  /*36b0*/  SHFL.DOWN PT, R143, R130, 0x8, 0x1f ;  /* 0x09001f00828f7f89 */ /* 0x0000e800000e0000 */
[----:B------:R0:W4:Y:S04]  /*36c0*/  SHFL.DOWN PT, R137, R132, 0x8, 0x1f ;  /* 0x09001f0084897f89 */ /* 0x00012800000e0000 */
[----:B------:R0:W2:Y:S01]  /*36d0*/  SHFL.DOWN PT, R145, R134, 0x8, 0x1f ;  /* 0x09001f0086917f89 */ /* 0x0000a200000e0000 */
[----:B------:R-:W-:Y:S05]  /*36e0*/  @P3 BRA `(.L_x_13264) ;  /* 0x000000b000003947 */ /* 0x000fea0003800000 */
[C---:B--2---:R-:W-:Y:S02]  /*36f0*/  FMUL.FTZ R119, R130.reuse, R145 ;  /* 0x0000009182777220 */ /* 0x044fe40000410000 */
[----:B---3--:R-:W-:-:S02]  /*3700*/  FMUL.FTZ R37, R130, R143 ;  /* 0x0000008f82257220 */ /* 0x008fc40000410000 */
        /* <DEDUP_REMOVED lines=9> */
.L_x_13264:
[----:B------:R-:W-:Y:S05]  /*37a0*/  BSYNC B0 ;  /* 0x0000000000007941 */ /* 0x000fea0003800000 */
.L_x_13263:
[----:B-1----:R1:W0:Y:S01]  /*37b0*/  SHFL.DOWN PT, R141, R128, 0x10, 0x1f ;  /* 0x0a001f00808d7f89 */ /* 0x00222200000e0000 */
[----:B------:R-:W-:Y:S03]  /*37c0*/  BSSY B0, `(.L_x_13265) ;  /* 0x0000010000007945 */ /* 0x000fe60003800000 */
[----:B---3--:R1:W3:Y:S04]  /*37d0*/  SHFL.DOWN PT, R143, R130, 0x10, 0x1f ;  /* 0x0a001f00828f7f89 */ /* 0x0082e800000e0000 */
[----:B----4-:R1:W4:Y:S04]  /*37e0*/  SHFL.DOWN PT, R137, R132, 0x10, 0x1f ;  /* 0x0a001f0084897f89 */ /* 0x01032800000e0000 */
[----:B--2---:R1:W2:Y:S01]  /*37f0*/  SHFL.DOWN PT, R145, R134, 0x10, 0x1f ;  /* 0x0a001f0086917f89 */ /* 0x0042a200000e0000 */
[----:B------:R-:W-:Y:S05]  /*3800*/  @P4 BRA `(.L_x_13266) ;  /* 0x000000b000004947 */ /* 0x000fea0003800000 */
[C---:B--2---:R-:W-:Y:S02]  /*3810*/  FMUL.FTZ R119, R130.reuse, R145 ;  /* 0x0000009182777220 */ /* 0x044fe40000410000 */
[----:B---3--:R-:W-:-:S02]  /*3820*/  FMUL.FTZ R37, R130, R143 ;  /* 0x0000008f82257220 */ /* 0x008fc40000410000 */
        /* <DEDUP_REMOVED lines=9> */
.L_x_13266:
[----:B------:R-:W-:Y:S05]  /*38c0*/  BSYNC B0 ;  /* 0x0000000000007941 */ /* 0x000fea0003800000 */
.L_x_13265:
[----:B----4-:R-:W-:Y:S01]  /*38d0*/  FMUL.FTZ R137, R34, R38 ;  /* 0x0000002622897220 */ /* 0x010fe20000410000 */
[----:B------:R-:W-:Y:S01]  /*38e0*/  SHFL.DOWN PT, R146, R130, 0x1, 0x1f ;  /* 0x08201f0082927f89 */ /* 0x000fe200000e0000 */
[C---:B------:R-:W-:Y:S01]  /*38f0*/  FMUL.FTZ R37, R111.reuse, R120 ;  /* 0x000000786f257220 */ /* 0x040fe20000410000 */
[----:B------:R-:W-:Y:S01]  /*3900*/  ISETP.NE.AND P1, PT, R86, RZ, PT ;  /* 0x000000ff5600720c */ /* 0x000fe20003f25270 */
[-C--:B------:R-:W-:Y:S01]  /*3910*/  FMUL.FTZ R36, R111, R38.reuse ;  /* 0x000000266f247220 */ /* 0x080fe20000410000 */
[----:B------:R-:W-:Y:S01]  /*3920*/  SHFL.IDX PT, R139, R6, RZ, 0x1f ;  /* 0x00001fff068b7589 */ /* 0x000fe200000e0000 */
[C---:B------:R-:W-:Y:S01]  /*3930*/  FMUL.FTZ R119, R35.reuse, R38 ;  /* 0x0000002623777220 */ /* 0x040fe20000410000 */
[----:B------:R-:W-:Y:S01]  /*3940*/  BSSY B0, `(.L_x_13267) ;  /* 0x000009f000007945 */ /* 0x000fe20003800000 */
[----:B------:R-:W-:Y:S01]  /*3950*/  FFMA.FTZ R140, R35, R120, R137 ;  /* 0x00000078238c7223 */ /* 0x000fe20000010089 */
[----:B------:R-:W-:Y:S01]  /*3960*/  SHFL.DOWN PT, R142, R128, 0x1, 0x1f ;  /* 0x08201f00808e7f89 */ /* 0x000fe200000e0000 */
[----:B------:R-:W-:-:S02]  /*3970*/  FFMA.FTZ R37, R109, R38, R37 ;  /* 0x000000266d257223 */ /* 0x000fc40000010025 */
[-C--:B------:R-:W-:Y:S01]  /*3980*/  FFMA.FTZ R36, R109, R120.reuse, -R36 ;  /* 0x000000786d247223 */ /* 0x080fe20000010824 */
[----:B------:R-:W4:Y:S01]  /*3990*/  SHFL.IDX PT, R137, R7, RZ, 0x1f ;  /* 0x00001fff07897589 */ /* 0x000f2200000e0000 */
[----:B------:R-:W-:Y:S02]  /*39a0*/  FFMA.FTZ R138, R34, R120, -R119 ;  /* 0x00000078228a7223 */ /* 0x000fe40000010877 */
[----:B------:R-:W-:Y:S01]  /*39b0*/  FADD.FTZ R37, RZ, R37 ;  /* 0x00000025ff257221 */ /* 0x000fe20000010000 */
[----:B------:R-:W5:Y:S01]  /*39c0*/  SHFL.DOWN PT, R148, R134, 0x1, 0x1f ;  /* 0x08201f0086947f89 */ /* 0x000f6200000e0000 */
[----:B------:R-:W-:Y:S02]  /*39d0*/  FFMA.FTZ R119, R99, R58, R36 ;  /* 0x0000003a63777223 */ /* 0x000fe40000010024 */
[C---:B------:R-:W-:Y:S01]  /*39e0*/  FMUL.FTZ R36, R124.reuse, R37 ;  /* 0x000000257c247220 */ /* 0x040fe20000410000 */
[----:B01----:R-:W-:Y:S01]  /*39f0*/  SHFL.IDX PT, R130, R130, RZ, 0x1f ;  /* 0x00001fff82827589 */ /* 0x003fe200000e0000 */
[----:B------:R-:W-:-:S02]  /*3a00*/  FMUL.FTZ R141, R124, R119 ;  /* 0x000000777c8d7220 */ /* 0x000fc40000410000 */
[C---:B------:R-:W-:Y:S01]  /*3a10*/  FMUL.FTZ R138, R129.reuse, R138 ;  /* 0x0000008a818a7220 */ /* 0x040fe20000410000 */
[----:B------:R-:W-:Y:S01]  /*3a20*/  SHFL.IDX PT, R134, R134, RZ, 0x1f ;  /* 0x00001fff86867589 */ /* 0x000fe200000e0000 */
[----:B------:R-:W-:Y:S02]  /*3a30*/  FFMA.FTZ R124, -R129, R140, -RZ ;  /* 0x0000008c817c7223 */ /* 0x000fe400000109ff */
[C---:B------:R-:W-:Y:S02]  /*3a40*/  FFMA.FTZ R36, R126.reuse, R119, -R36 ;  /* 0x000000777e247223 */ /* 0x040fe40000010824 */
[-C--:B------:R-:W-:Y:S02]  /*3a50*/  FFMA.FTZ R129, R126, R37.reuse, R141 ;  /* 0x000000257e817223 */ /* 0x080fe4000001008d */
[-C--:B------:R-:W-:Y:S01]  /*3a60*/  FMUL.FTZ R126, R35, R37.reuse ;  /* 0x00000025237e7220 */ /* 0x080fe20000410000 */
[----:B------:R-:W0:Y:S01]  /*3a70*/  SHFL.DOWN PT, R141, R132, 0x1, 0x1f ;  /* 0x08201f00848d7f89 */ /* 0x000e2200000e0000 */
[----:B------:R-:W-:-:S02]  /*3a80*/  FMUL.FTZ R140, R34, R37 ;  /* 0x00000025228c7220 */ /* 0x000fc40000410000 */
[C---:B------:R-:W-:Y:S01]  /*3a90*/  FFMA.FTZ R129, -R122.reuse, R129, R135 ;  /* 0x000000817a817223 */ /* 0x040fe20000010187 */
[----:B------:R-:W-:Y:S01]  /*3aa0*/  SHFL.IDX PT, R132, R132, RZ, 0x1f ;  /* 0x00001fff84847589 */ /* 0x000fe200000e0000 */
[----:B------:R-:W-:Y:S02]  /*3ab0*/  FFMA.FTZ R131, R122, R36, R131 ;  /* 0x000000247a837223 */ /* 0x000fe40000010083 */
[-C--:B---3--:R-:W-:Y:S02]  /*3ac0*/  FFMA.FTZ R143, R34, R119.reuse, -R126 ;  /* 0x00000077228f7223 */ /* 0x088fe4000001087e */
[-C--:B--2---:R-:W-:Y:S02]  /*3ad0*/  FFMA.FTZ R145, R35, R119.reuse, R140 ;  /* 0x0000007723917223 */ /* 0x084fe4000001008c */
[C---:B------:R-:W-:Y:S02]  /*3ae0*/  FMUL.FTZ R135, R100.reuse, R119 ;  /* 0x0000007764877220 */ /* 0x040fe40000410000 */
[----:B------:R-:W-:-:S02]  /*3af0*/  FMUL.FTZ R36, R100, R37 ;  /* 0x0000002564247220 */ /* 0x000fc40000410000 */
[C---:B------:R-:W-:Y:S02]  /*3b00*/  FMUL.FTZ R140, R122.reuse, R143 ;  /* 0x0000008f7a8c7220 */ /* 0x040fe40000410000 */
[----:B------:R-:W-:Y:S02]  /*3b10*/  FFMA.FTZ R126, -R122, R145, -RZ ;  /* 0x000000917a7e7223 */ /* 0x000fe400000109ff */
[C---:B------:R-:W-:Y:S02]  /*3b20*/  FFMA.FTZ R144, R96.reuse, R37, R135 ;  /* 0x0000002560907223 */ /* 0x040fe40000010087 */
[----:B------:R-:W-:Y:S02]  /*3b30*/  FFMA.FTZ R122, R96, R119, -R36 ;  /* 0x00000077607a7223 */ /* 0x000fe40000010824 */
[----:B----4-:R-:W-:Y:S02]  /*3b40*/  @P2 FMUL.FTZ R135, R146, R137 ;  /* 0x0000008992872220 */ /* 0x010fe40000410000 */
[----:B------:R-:W-:-:S02]  /*3b50*/  FADD.FTZ R36, RZ, R144 ;  /* 0x00000090ff247221 */ /* 0x000fc40000010000 */
[-C--:B------:R-:W-:Y:S02]  /*3b60*/  @P2 FMUL.FTZ R143, R146, R139.reuse ;  /* 0x0000008b928f2220 */ /* 0x080fe40000410000 */
[----:B------:R-:W-:Y:S02]  /*3b70*/  FFMA.FTZ R122, R97, R56, R122 ;  /* 0x00000038617a7223 */ /* 0x000fe4000001007a */
[C---:B------:R-:W-:Y:S02]  /*3b80*/  @P2 FFMA.FTZ R144, R142.reuse, R139, -R135 ;  /* 0x0000008b8e902223 */ /* 0x040fe40000010887 */
[C---:B------:R-:W-:Y:S02]  /*3b90*/  FMUL.FTZ R135, R121.reuse, R36 ;  /* 0x0000002479877220 */ /* 0x040fe40000410000 */
[----:B------:R-:W-:Y:S02]  /*3ba0*/  @P2 FFMA.FTZ R143, R142, R137, R143 ;  /* 0x000000898e8f2223 */ /* 0x000fe4000001008f */
[----:B------:R-:W-:-:S02]  /*3bb0*/  FMUL.FTZ R121, R121, R122 ;  /* 0x0000007a79797220 */ /* 0x000fc40000410000 */
[----:B-----5:R-:W-:Y:S02]  /*3bc0*/  @P2 FADD.FTZ R137, R148, R143 ;  /* 0x0000008f94892221 */ /* 0x020fe40000010000 */
[C---:B------:R-:W-:Y:S02]  /*3bd0*/  FFMA.FTZ R143, R127.reuse, R36, R121 ;  /* 0x000000247f8f7223 */ /* 0x040fe40000010079 */
[----:B------:R1:W2:Y:S01]  /*3be0*/  SHFL.IDX PT, R121, R128, RZ, 0x1f ;  /* 0x00001fff80797589 */ /* 0x0002a200000e0000 */
[----:B------:R-:W-:Y:S02]  /*3bf0*/  FFMA.FTZ R135, R127, R122, -R135 ;  /* 0x0000007a7f877223 */ /* 0x000fe40000010887 */
[----:B0-----:R-:W-:Y:S02]  /*3c00*/  @P2 FADD.FTZ R139, R141, R144 ;  /* 0x000000908d8b2221 */ /* 0x001fe40000010000 */
[----:B------:R-:W-:Y:S02]  /*3c10*/  FMUL.FTZ R127, R137, -R33 ;  /* 0x80000021897f7220 */ /* 0x000fe40000410000 */
[----:B------:R-:W-:-:S02]  /*3c20*/  FMUL.FTZ R144, R34, R36 ;  /* 0x0000002422907220 */ /* 0x000fc40000410000 */
[C---:B------:R-:W-:Y:S02]  /*3c30*/  FMUL.FTZ R33, R139.reuse, -R33 ;  /* 0x800000218b217220 */ /* 0x040fe40000410000 */
[----:B------:R-:W-:Y:S02]  /*3c40*/  FFMA.FTZ R142, R139, R32, -R127 ;  /* 0x000000208b8e7223 */ /* 0x000fe4000001087f */
[C---:B------:R-:W-:Y:S02]  /*3c50*/  FMUL.FTZ R141, R35.reuse, R36 ;  /* 0x00000024238d7220 */ /* 0x040fe40000410000 */
[----:B------:R-:W-:Y:S02]  /*3c60*/  FFMA.FTZ R35, R35, R122, R144 ;  /* 0x0000007a23237223 */ /* 0x000fe40000010090 */
[----:B------:R-:W-:Y:S02]  /*3c70*/  FFMA.FTZ R144, R137, R32, R33 ;  /* 0x0000002089907223 */ /* 0x000fe40000010021 */
[----:B------:R-:W-:-:S02]  /*3c80*/  FADD.FTZ R32, R125, R142 ;  /* 0x0000008e7d207221 */ /* 0x000fc40000010000 */
[----:B------:R-:W-:Y:S02]  /*3c90*/  FFMA.FTZ R141, R34, R122, -R141 ;  /* 0x0000007a228d7223 */ /* 0x000fe4000001088d */
[----:B------:R-:W-:Y:S02]  /*3ca0*/  FADD.FTZ R33, -R117, R144 ;  /* 0x0000009075217221 */ /* 0x000fe40000010100 */
[----:B------:R-:W-:Y:S02]  /*3cb0*/  FMUL.FTZ R117, R100, -R32 ;  /* 0x8000002064757220 */ /* 0x000fe40000410000 */
[C---:B------:R-:W-:Y:S02]  /*3cc0*/  FMUL.FTZ R34, R118.reuse, R135 ;  /* 0x0000008776227220 */ /* 0x040fe40000410000 */
[C---:B------:R-:W-:Y:S02]  /*3cd0*/  FMUL.FTZ R146, R118.reuse, R143 ;  /* 0x0000008f76927220 */ /* 0x040fe40000410000 */
[----:B-1----:R-:W-:-:S02]  /*3ce0*/  FMUL.FTZ R128, R118, R141 ;  /* 0x0000008d76807220 */ /* 0x002fc40000410000 */
[----:B------:R-:W-:Y:S02]  /*3cf0*/  FFMA.FTZ R118, -R118, R35, -RZ ;  /* 0x0000002376767223 */ /* 0x000fe400000109ff */
[----:B------:R-:W-:Y:S02]  /*3d00*/  FMUL.FTZ R35, R130, R7 ;  /* 0x0000000782237220 */ /* 0x000fe40000410000 */
[-C--:B------:R-:W-:Y:S02]  /*3d10*/  FMUL.FTZ R125, R100, -R33.reuse ;  /* 0x80000021647d7220 */ /* 0x080fe40000410000 */
[C---:B------:R-:W-:Y:S02]  /*3d20*/  FFMA.FTZ R100, R96.reuse, R33, R117 ;  /* 0x0000002160647223 */ /* 0x040fe40000010075 */
[----:B--2---:R-:W-:Y:S02]  /*3d30*/  FFMA.FTZ R117, R121, R6, -R35 ;  /* 0x0000000679757223 */ /* 0x004fe40000010823 */
[----:B------:R-:W-:-:S02]  /*3d40*/  FFMA.FTZ R96, R96, R32, -R125 ;  /* 0x0000002060607223 */ /* 0x000fc4000001087d */
[C---:B------:R-:W-:Y:S02]  /*3d50*/  FMUL.FTZ R142, R130.reuse, R6 ;  /* 0x00000006828e7220 */ /* 0x040fe40000410000 */
[----:B------:R-:W-:Y:S02]  /*3d60*/  FADD.FTZ R35, -R115, R100 ;  /* 0x0000006473237221 */ /* 0x000fe40000010100 */
[C---:B------:R-:W-:Y:S02]  /*3d70*/  FMUL.FTZ R6, R130.reuse, R5 ;  /* 0x0000000582067220 */ /* 0x040fe40000410000 */
[----:B------:R-:W-:Y:S02]  /*3d80*/  FMUL.FTZ R130, R130, R4 ;  /* 0x0000000482827220 */ /* 0x000fe40000410000 */
[----:B------:R-:W-:Y:S02]  /*3d90*/  FADD.FTZ R96, R113, R96 ;  /* 0x0000006071607221 */ /* 0x000fe40000010000 */
[----:B------:R-:W-:-:S02]  /*3da0*/  FMUL.FTZ R100, R111, -R35 ;  /* 0x800000236f647220 */ /* 0x000fc40000410000 */
[----:B------:R-:W-:Y:S02]  /*3db0*/  FFMA.FTZ R5, R121, R5, R130 ;  /* 0x0000000579057223 */ /* 0x000fe40000010082 */
[-C--:B------:R-:W-:Y:S02]  /*3dc0*/  FMUL.FTZ R130, R111, -R96.reuse ;  /* 0x800000606f827220 */ /* 0x080fe40000410000 */
[C---:B------:R-:W-:Y:S02]  /*3dd0*/  FFMA.FTZ R111, R109.reuse, R96, -R100 ;  /* 0x000000606d6f7223 */ /* 0x040fe40000010864 */
[----:B------:R-:W-:Y:S01]  /*3de0*/  FFMA.FTZ R113, R109, R35, R130 ;  /* 0x000000236d717223 */ /* 0x000fe20000010082 */
[----:B------:R-:W-:Y:S01]  /*3df0*/  LEA.HI.SX32 R130, R106, R106, 0x1b ;  /* 0x0000006a6a827211 */ /* 0x000fe200078fdaff */
[----:B------:R-:W-:Y:S02]  /*3e00*/  FADD.FTZ R100, R112, R111 ;  /* 0x0000006f70647221 */ /* 0x000fe40000010000 */
[----:B------:R-:W-:-:S02]  /*3e10*/  FADD.FTZ R111, -R110, R113 ;  /* 0x000000716e6f7221 */ /* 0x000fc40000010100 */
[----:B------:R-:W-:Y:S02]  /*3e20*/  FMUL.FTZ R110, R108, -R100 ;  /* 0x800000646c6e7220 */ /* 0x000fe40000410000 */
[C---:B------:R-:W-:Y:S01]  /*3e30*/  FFMA.FTZ R4, R121.reuse, R4, -R6 ;  /* 0x0000000479047223 */ /* 0x040fe20000010806 */
[----:B------:R-:W-:Y:S01]  /*3e40*/  P2R R6, PR, RZ, 0x2 ;  /* 0x00000002ff067803 */ /* 0x000fe20000000000 */
[----:B------:R-:W-:Y:S02]  /*3e50*/  FFMA.FTZ R7, R121, R7, R142 ;  /* 0x0000000779077223 */ /* 0x000fe4000001008e */
[----:B------:R-:W-:Y:S02]  /*3e60*/  FADD.FTZ R6, R132, R117 ;  /* 0x0000007584067221 */ /* 0x000fe40000010000 */
[-C--:B------:R-:W-:Y:S02]  /*3e70*/  FMUL.FTZ R113, R108, -R111.reuse ;  /* 0x8000006f6c717220 */ /* 0x080fe40000410000 */
[----:B------:R-:W-:-:S02]  /*3e80*/  FFMA.FTZ R117, R102, R111, R110 ;  /* 0x0000006f66757223 */ /* 0x000fc4000001006e */
[----:B------:R-:W-:Y:S02]  /*3e90*/  FADD.FTZ R7, R134, R7 ;  /* 0x0000000786077221 */ /* 0x000fe40000010000 */
[----:B------:R-:W-:Y:S02]  /*3ea0*/  FFMA.FTZ R115, R102, R100, -R113 ;  /* 0x0000006466737223 */ /* 0x000fe40000010871 */
[----:B------:R-:W-:Y:S01]  /*3eb0*/  FADD.FTZ R113, -R116, R117 ;  /* 0x0000007574717221 */ /* 0x000fe20000010100 */
[----:B------:R0:W-:Y:S01]  /*3ec0*/  @!P1 STS.128 [R43.X16+0x1b80], R4 ;  /* 0x001b80042b009388 */ /* 0x0001e2000000cc00 */
[----:B------:R-:W-:Y:S02]  /*3ed0*/  FADD.FTZ R114, R114, R115 ;  /* 0x0000007372727221 */ /* 0x000fe40000010000 */
[----:B------:R-:W-:Y:S01]  /*3ee0*/  FMUL.FTZ R115, R100, R60 ;  /* 0x0000003c64737220 */ /* 0x000fe20000410000 */
[----:B------:R-:W-:Y:S01]  /*3ef0*/  STS [R130.X4+0x210], R133 ;  /* 0x0002108582007388 */ /* 0x000fe20000004800 */
[----:B------:R-:W-:-:S02]  /*3f00*/  FFMA.FTZ R123, R103, -R62, R123 ;  /* 0x8000003e677b7223 */ /* 0x000fc4000001007b */
[----:B------:R-:W-:Y:S01]  /*3f10*/  FMUL.FTZ R102, R114, R62 ;  /* 0x0000003e72667220 */ /* 0x000fe20000410000 */
[----:B------:R-:W-:Y:S01]  /*3f20*/  STS [R69.X4+0x214], R136 ;  /* 0x0002148845007388 */ /* 0x000fe20000004800 */
[----:B------:R-:W-:Y:S02]  /*3f30*/  FFMA.FTZ R120, R101, -R60, R120 ;  /* 0x8000003c65787223 */ /* 0x000fe40000010078 */
[----:B------:R-:W-:Y:S01]  /*3f40*/  FMUL.FTZ R110, R38, R115 ;  /* 0x00000073266e7220 */ /* 0x000fe20000410000 */
[----:B------:R-:W-:Y:S01]  /*3f50*/  STS [R69.X4+0x218], R138 ;  /* 0x0002188a45007388 */ /* 0x000fe20000004800 */
[----:B------:R-:W-:Y:S02]  /*3f60*/  FFMA.FTZ R119, R99, -R58, R119 ;  /* 0x8000003a63777223 */ /* 0x000fe40000010077 */
[----:B------:R-:W-:Y:S01]  /*3f70*/  FMUL.FTZ R117, R32, R56 ;  /* 0x0000003820757220 */ /* 0x000fe20000410000 */
[----:B------:R-:W-:Y:S01]  /*3f80*/  STS [R69.X4+0x21c], R124 ;  /* 0x00021c7c45007388 */ /* 0x000fe20000004800 */
[----:B0-----:R-:W-:-:S02]  /*3f90*/  FMUL.FTZ R4, R113, R62 ;  /* 0x0000003e71047220 */ /* 0x001fc40000410000 */
[----:B------:R-:W-:Y:S01]  /*3fa0*/  FMUL.FTZ R7, R111, R60 ;  /* 0x0000003c6f077220 */ /* 0x000fe20000410000 */
[----:B------:R-:W-:Y:S01]  /*3fb0*/  STS [R69.X4+0x220], R140 ;  /* 0x0002208c45007388 */ /* 0x000fe20000004800 */
[----:B------:R-:W-:Y:S02]  /*3fc0*/  FMUL.FTZ R5, R39, R4 ;  /* 0x0000000427057220 */ /* 0x000fe40000410000 */
[-C--:B------:R-:W-:Y:S01]  /*3fd0*/  FMUL.FTZ R6, R38, R7.reuse ;  /* 0x0000000726067220 */ /* 0x080fe20000410000 */
[----:B------:R-:W-:Y:S01]  /*3fe0*/  STS [R69.X4+0x224], R126 ;  /* 0x0002247e45007388 */ /* 0x000fe20000004800 */
[----:B------:R-:W-:Y:S02]  /*3ff0*/  FFMA.FTZ R5, R123, R102, R5 ;  /* 0x000000667b057223 */ /* 0x000fe40000010005 */
[C---:B------:R-:W-:Y:S01]  /*4000*/  FFMA.FTZ R7, R120.reuse, R7, -R110 ;  /* 0x0000000778077223 */ /* 0x040fe2000001086e */
[----:B------:R-:W-:Y:S01]  /*4010*/  LEA R110, R57, -R86, 0x1 ;  /* 0x80000056396e7211 */ /* 0x000fe200078e08ff */
[----:B------:R-:W-:Y:S01]  /*4020*/  FFMA.FTZ R108, R120, R115, R6 ;  /* 0x00000073786c7223 */ /* 0x000fe20000010006 */
[----:B------:R-:W-:Y:S01]  /*4030*/  STS [R69.X4+0x228], R128 ;  /* 0x0002288045007388 */ /* 0x000fe20000004800 */
[----:B------:R-:W-:Y:S01]  /*4040*/  FADD.FTZ R5, RZ, R5 ;  /* 0x00000005ff057221 */ /* 0x000fe20000010000 */
[----:B------:R-:W-:Y:S01]  /*4050*/  ISETP.GE.AND P1, PT, R110, 0x1, PT ;  /* 0x000000016e00780c */ /* 0x000fe20003f26270 */
[----:B------:R-:W-:Y:S01]  /*4060*/  FMUL.FTZ R6, R39, R102 ;  /* 0x0000006627067220 */ /* 0x000fe20000410000 */
[----:B------:R0:W-:Y:S01]  /*4070*/  STS [R69.X4+0x22c], R118 ;  /* 0x00022c7645007388 */ /* 0x0001e20000004800 */
[----:B------:R-:W-:-:S02]  /*4080*/  FADD.FTZ R112, R5, R108 ;  /* 0x0000006c05707221 */ /* 0x000fc40000010000 */
[----:B------:R-:W-:Y:S02]  /*4090*/  FMUL.FTZ R108, R96, R58 ;  /* 0x0000003a606c7220 */ /* 0x000fe40000410000 */
[----:B------:R-:W-:Y:S02]  /*40a0*/  FFMA.FTZ R6, R123, R4, -R6 ;  /* 0x000000047b067223 */ /* 0x000fe40000010806 */
[----:B------:R-:W-:Y:S02]  /*40b0*/  FMUL.FTZ R4, R35, R58 ;  /* 0x0000003a23047220 */ /* 0x000fe40000410000 */
[----:B------:R-:W-:Y:S02]  /*40c0*/  FMUL.FTZ R5, R37, R108 ;  /* 0x0000006c25057220 */ /* 0x000fe40000410000 */
[----:B------:R-:W-:Y:S02]  /*40d0*/  FADD.FTZ R6, RZ, R6 ;  /* 0x00000006ff067221 */ /* 0x000fe40000010000 */
[----:B------:R-:W-:-:S02]  /*40e0*/  FFMA.FTZ R125, R119, R4, -R5 ;  /* 0x00000004777d7223 */ /* 0x000fc40000010805 */
[----:B------:R-:W-:Y:S02]  /*40f0*/  FMUL.FTZ R4, R37, R4 ;  /* 0x0000000425047220 */ /* 0x000fe40000410000 */
[----:B------:R-:W-:Y:S02]  /*4100*/  FADD.FTZ R34, R131, R34 ;  /* 0x0000002283227221 */ /* 0x000fe40000010000 */
[----:B------:R-:W-:Y:S02]  /*4110*/  FADD.FTZ R109, R129, -R146 ;  /* 0x80000092816d7221 */ /* 0x000fe40000010000 */
[----:B------:R-:W-:Y:S02]  /*4120*/  FADD.FTZ R116, R6, R7 ;  /* 0x0000000706747221 */ /* 0x000fe40000010000 */
[-C--:B------:R-:W-:Y:S02]  /*4130*/  FFMA.FTZ R122, R97, -R56.reuse, R122 ;  /* 0x80000038617a7223 */ /* 0x080fe4000001007a */
[----:B------:R-:W-:-:S02]  /*4140*/  FMUL.FTZ R127, R33, R56 ;  /* 0x00000038217f7220 */ /* 0x000fc40000410000 */
[----:B0-----:R-:W-:Y:S02]  /*4150*/  FMUL.FTZ R118, R36, R117 ;  /* 0x0000007524767220 */ /* 0x001fe40000410000 */
[----:B------:R-:W-:Y:S01]  /*4160*/  FFMA.FTZ R121, R119, R108, R4 ;  /* 0x0000006c77797223 */ /* 0x000fe20000010004 */
[----:B------:R-:W-:Y:S06]  /*4170*/  BAR.SYNC.DEFER_BLOCKING 0x0 ;  /* 0x0000000000007b1d */ /* 0x000fec0000010000 */
[----:B------:R-:W-:Y:S05]  /*4180*/  @!P1 BRA `(.L_x_13268) ;  /* 0x000001a000009947 */ /* 0x000fea0003800000 */
[----:B------:R-:W-:Y:S01]  /*4190*/  LEA.HI.SX32 R124, R86, R86, 0x1b ;  /* 0x00000056567c7211 */ /* 0x000fe200078fdaff */
[----:B------:R-:W-:Y:S01]  /*41a0*/  IMAD R5, R104, c[0x0][0x2c0], RZ ;  /* 0x0000b00068057a24 */ /* 0x000fe200078e02ff */
[----:B------:R-:W-:Y:S01]  /*41b0*/  ULDC.64 UR4, c[0x0][0x2b8] ;  /* 0x0000ae0000047ab9 */ /* 0x000fe20000000a00 */
[----:B------:R-:W-:Y:S01]  /*41c0*/  IADD3 R4, R105, -0x1, RZ ;  /* 0xffffffff69047810 */ /* 0x000fe20007ffe0ff */
[----:B------:R-:W-:Y:S01]  /*41d0*/  IMAD.WIDE.U32 R6, R88, c[0x0][0x2c0], RZ ;  /* 0x0000b00058067a25 */ /* 0x000fe200078e00ff */
[----:B------:R-:W0:Y:S01]  /*41e0*/  LDS R129, [R124.X4+0x210] ;  /* 0x000210007c817984 */ /* 0x000e220000004800 */
[----:B------:R-:W-:-:S02]  /*41f0*/  USHF.R.U32.HI UR8, URZ, 0x1, UR5 ;  /* 0x000000013f087899 */ /* 0x000fc40008011605 */
[----:B------:R-:W-:Y:S01]  /*4200*/  IMAD R131, R88, c[0x0][0x2c4], R5 ;  /* 0x0000b10058837a24 */ /* 0x000fe200078e0205 */
[----:B------:R-:W-:Y:S01]  /*4210*/  SHF.L.U32 R5, R4, 0x8, RZ ;  /* 0x0000000804057819 */ /* 0x000fe200000006ff */
[----:B------:R-:W-:Y:S01]  /*4220*/  USHF.R.U64 UR4, UR4, 0x1, UR5 ;  /* 0x0000000104047899 */ /* 0x000fe20008001205 */
[----:B------:R-:W-:Y:S02]  /*4230*/  IMAD R98, R98, c[0x0][0x2d0], RZ ;  /* 0x0000b40062627a24 */ /* 0x000fe400078e02ff */
[----:B------:R-:W-:Y:S01]  /*4240*/  IADD3 R7, R131, R7, RZ ;  /* 0x0000000783077210 */ /* 0x000fe20007ffe0ff */
[----:B------:R-:W-:Y:S01]  /*4250*/  IMAD R131, R91, UR8, RZ ;  /* 0x000000085b837c24 */ /* 0x000fe2000f8e02ff */
        /* <DEDUP_REMOVED lines=13> */
.L_x_13268:
[----:B------:R-:W-:Y:S05]  /*4330*/  BSYNC B0 ;  /* 0x0000000000007941 */ /* 0x000fea0003800000 */
.L_x_13267:
[----:B------:R-:W-:Y:S01]  /*4340*/  IADD3 R5, R86, 0x20, RZ ;  /* 0x0000002056057810 */ /* 0x000fe20007ffe0ff */
[----:B------:R-:W-:Y:S01]  /*4350*/  FADD.FTZ R98, R112, R121 ;  /* 0x0000007970627221 */ /* 0x000fe20000010000 */
[----:B------:R-:W-:Y:S01]  /*4360*/  ISETP.GE.AND P1, PT, R110, 0x21, PT ;  /* 0x000000216e00780c */ /* 0x000fe20003f26270 */
[-C--:B0-----:R-:W-:Y:S01]  /*4370*/  FFMA.FTZ R7, R122, R127.reuse, -R118 ;  /* 0x0000007f7a077223 */ /* 0x081fe20000010876 */
[----:B------:R-:W-:Y:S01]  /*4380*/  LEA.HI.SX32 R5, R5, R86, 0x1b ;  /* 0x0000005605057211 */ /* 0x000fe200078fdaff */
[----:B------:R-:W-:Y:S01]  /*4390*/  FADD.FTZ R112, R116, R125 ;  /* 0x0000007d74707221 */ /* 0x000fe20000010000 */
[C---:B------:R-:W-:Y:S01]  /*43a0*/  SHF.L.U64.HI R4, R41.reuse, 0x2, R0 ;  /* 0x0000000229047819 */ /* 0x040fe20000010200 */
[----:B------:R-:W-:Y:S01]  /*43b0*/  FMUL.FTZ R127, R36, R127 ;  /* 0x0000007f247f7220 */ /* 0x000fe20000410000 */
[----:B------:R-:W-:Y:S01]  /*43c0*/  SHF.L.U32 R129, R41, 0x2, RZ ;  /* 0x0000000229817819 */ /* 0x000fe200000006ff */
[----:B------:R-:W-:Y:S01]  /*43d0*/  FADD.FTZ R112, R112, R7 ;  /* 0x0000000770707221 */ /* 0x000fe20000010000 */
[----:B------:R-:W-:Y:S01]  /*43e0*/  BSSY B0, `(.L_x_13269) ;  /* 0x000000b000007945 */ /* 0x000fe20003800000 */
[----:B------:R0:W1:Y:S01]  /*43f0*/  LDS R7, [R5.X4+0x290] ;  /* 0x0002900005077984 */ /* 0x0000620000004800 */
[----:B------:R-:W-:Y:S01]  /*4400*/  FFMA.FTZ R127, R122, R117, R127 ;  /* 0x000000757a7f7223 */ /* 0x000fe2000001007f */
[----:B------:R-:W-:Y:S01]  /*4410*/  IADD3 R121, R86, 0x40, RZ ;  /* 0x0000004056797810 */ /* 0x000fe20007ffe0ff */
[----:B------:R-:W-:-:S02]  /*4420*/  IMAD R4, R4, c[0x0][0x2d0], RZ ;  /* 0x0000b40004047a24 */ /* 0x000fc400078e02ff */
[----:B------:R-:W-:Y:S02]  /*4430*/  FADD.FTZ R98, R98, R127 ;  /* 0x0000007f62627221 */ /* 0x000fe40000010000 */
[----:B------:R-:W-:Y:S01]  /*4440*/  IMAD R125, R129, c[0x0][0x2d4], R4 ;  /* 0x0000b500817d7a24 */ /* 0x000fe200078e0204 */
[----:B------:R-:W-:Y:S05]  /*4450*/  @!P1 BRA `(.L_x_13270) ;  /* 0x0000003000009947 */ /* 0x000fea0003800000 */
[----:B0-----:R-:W-:-:S05]  /*4460*/  IMAD.WIDE.U32 R4, R129, c[0x0][0x2d0], R16 ;  /* 0x0000b40081047a25 */ /* 0x001fca00078e0010 */
[----:B------:R-:W-:-:S05]  /*4470*/  IADD3 R5, R5, R125, RZ ;  /* 0x0000007d05057210 */ /* 0x000fca0007ffe0ff */
[----:B-1----:R0:W-:Y:S02]  /*4480*/  RED.E.ADD.F32.FTZ.RN.STRONG.GPU [R4.64], R7 ;  /* 0x000000070400798e */ /* 0x0021e4000c10e786 */
.L_x_13270:
[----:B0-----:R-:W-:Y:S05]  /*4490*/  BSYNC B0 ;  /* 0x0000000000007941 */ /* 0x001fea0003800000 */
.L_x_13269:
[----:B------:R-:W-:Y:S01]  /*44a0*/  LEA.HI.SX32 R121, R121, R86, 0x1b ;  /* 0x0000005679797211 */ /* 0x000fe200078fdaff */
[----:B------:R-:W-:Y:S01]  /*44b0*/  BSSY B0, `(.L_x_13271) ;  /* 0x000000c000007945 */ /* 0x000fe20003800000 */
[C---:B------:R-:W-:Y:S02]  /*44c0*/  ISETP.GE.AND P6, PT, R110.reuse, 0x41, PT ;  /* 0x000000416e00780c */ /* 0x040fe40003fc6270 */
[C---:B------:R-:W-:Y:S02]  /*44d0*/  ISETP.GE.AND P1, PT, R110.reuse, 0x61, PT ;  /* 0x000000616e00780c */ /* 0x040fe40003f26270 */
[----:B------:R-:W0:Y:S01]  /*44e0*/  LDS R121, [R121.X4+0x310] ;  /* 0x0003100079797984 */ /* 0x000e220000004800 */
[C---:B------:R-:W-:Y:S02]  /*44f0*/  ISETP.GE.AND P2, PT, R110.reuse, 0x81, PT ;  /* 0x000000816e00780c */ /* 0x040fe40003f46270 */
[C---:B------:R-:W-:Y:S02]  /*4500*/  ISETP.GE.AND P3, PT, R110.reuse, 0xa1, PT ;  /* 0x000000a16e00780c */ /* 0x040fe40003f66270 */
[----:B------:R-:W-:-:S02]  /*4510*/  ISETP.GE.AND P4, PT, R110, 0xc1, PT ;  /* 0x000000c16e00780c */ /* 0x000fc40003f86270 */
[----:B------:R-:W-:Y:S02]  /*4520*/  ISETP.GE.AND P5, PT, R110, 0xe1, PT ;  /* 0x000000e16e00780c */ /* 0x000fe40003fa6270 */
[----:B------:R-:W-:Y:S06]  /*4530*/  @!P6 BRA `(.L_x_13272) ;  /* 0x000000300000e947 */ /* 0x000fec0003800000 */
[----:B------:R-:W-:-:S05]  /*4540*/  IMAD.WIDE.U32 R4, R129, c[0x0][0x2d0], R18 ;  /* 0x0000b40081047a25 */ /* 0x000fca00078e0012 */
[----:B------:R-:W-:-:S05]  /*4550*/  IADD3 R5, R125, R5, RZ ;  /* 0x000000057d057210 */ /* 0x000fca0007ffe0ff */
[----:B0-----:R0:W-:Y:S02]  /*4560*/  RED.E.ADD.F32.FTZ.RN.STRONG.GPU [R4.64], R121 ;  /* 0x000000790400798e */ /* 0x0011e4000c10e786 */
.L_x_13272:
[----:B------:R-:W-:Y:S05]  /*4570*/  BSYNC B0 ;  /* 0x0000000000007941 */ /* 0x000fea0003800000 */
.L_x_13271:
[----:B-1----:R1:W2:Y:S01]  /*4580*/  LDS R7, [R74.X4+0x390] ;  /* 0x000390004a077984 */ /* 0x0022a20000004800 */
[----:B------:R-:W-:Y:S01]  /*4590*/  BSSY B0, `(.L_x_13273) ;  /* 0x0000005000007945 */ /* 0x000fe20003800000 */
[----:B------:R-:W-:Y:S05]  /*45a0*/  @!P1 BRA `(.L_x_13274) ;  /* 0x0000003000009947 */ /* 0x000fea0003800000 */
[----:B0-----:R-:W-:-:S05]  /*45b0*/  IMAD.WIDE.U32 R4, R129, c[0x0][0x2d0], R20 ;  /* 0x0000b40081047a25 */ /* 0x001fca00078e0014 */
[----:B------:R-:W-:-:S05]  /*45c0*/  IADD3 R5, R125, R5, RZ ;  /* 0x000000057d057210 */ /* 0x000fca0007ffe0ff */
[----:B--2---:R0:W-:Y:S02]  /*45d0*/  RED.E.ADD.F32.FTZ.RN.STRONG.GPU [R4.64], R7 ;  /* 0x000000070400798e */ /* 0x0041e4000c10e786 */
.L_x_13274:
[----:B------:R-:W-:Y:S05]  /*45e0*/  BSYNC B0 ;  /* 0x0000000000007941 */ /* 0x000fea0003800000 */
.L_x_13273:
[----:B0-2---:R0:W2:Y:S01]  /*45f0*/  LDS R7, [R73.X4+0x410] ;  /* 0x0004100049077984 */ /* 0x0050a20000004800 */
[----:B------:R-:W-:Y:S01]  /*4600*/  BSSY B0, `(.L_x_13275) ;  /* 0x0000005000007945 */ /* 0x000fe20003800000 */
[----:B------:R-:W-:Y:S05]  /*4610*/  @!P2 BRA `(.L_x_13276) ;  /* 0x000000300000a947 */ /* 0x000fea0003800000 */
[----:B------:R-:W-:-:S05]  /*4620*/  IMAD.WIDE.U32 R4, R129, c[0x0][0x2d0], R22 ;  /* 0x0000b40081047a25 */ /* 0x000fca00078e0016 */
[----:B------:R-:W-:-:S05]  /*4630*/  IADD3 R5, R125, R5, RZ ;  /* 0x000000057d057210 */ /* 0x000fca0007ffe0ff */
[----:B--2---:R2:W-:Y:S02]  /*4640*/  RED.E.ADD.F32.FTZ.RN.STRONG.GPU [R4.64], R7 ;  /* 0x000000070400798e */ /* 0x0045e4000c10e786 */
.L_x_13276:
[----:B------:R-:W-:Y:S05]  /*4650*/  BSYNC B0 ;  /* 0x0000000000007941 */ /* 0x000fea0003800000 */
.L_x_13275:
[----:B--2---:R2:W3:Y:S01]  /*4660*/  LDS R7, [R72.X4+0x490] ;  /* 0x0004900048077984 */ /* 0x0044e20000004800 */
[----:B------:R-:W-:Y:S01]  /*4670*/  BSSY B0, `(.L_x_13277) ;  /* 0x0000005000007945 */ /* 0x000fe20003800000 */
[----:B------:R-:W-:Y:S05]  /*4680*/  @!P3 BRA `(.L_x_13278) ;  /* 0x000000300000b947 */ /* 0x000fea0003800000 */
[----:B------:R-:W-:-:S05]  /*4690*/  IMAD.WIDE.U32 R4, R129, c[0x0][0x2d0], R24 ;  /* 0x0000b40081047a25 */ /* 0x000fca00078e0018 */
[----:B------:R-:W-:-:S05]  /*46a0*/  IADD3 R5, R125, R5, RZ ;  /* 0x000000057d057210 */ /* 0x000fca0007ffe0ff */
[----:B---3--:R3:W-:Y:S02]  /*46b0*/  RED.E.ADD.F32.FTZ.RN.STRONG.GPU [R4.64], R7 ;  /* 0x000000070400798e */ /* 0x0087e4000c10e786 */
.L_x_13278:
[----:B------:R-:W-:Y:S05]  /*46c0*/  BSYNC B0 ;  /* 0x0000000000007941 */ /* 0x000fea0003800000 */
.L_x_13277:
[----:B------:R4:W0:Y:S01]  /*46d0*/  LDS R121, [R71.X4+0x510] ;  /* 0x0005100047797984 */ /* 0x0008220000004800 */
[----:B------:R-:W-:Y:S01]  /*46e0*/  BSSY B0, `(.L_x_13279) ;  /* 0x0000006000007945 */ /* 0x000fe20003800000 */
[----:B---3--:R-:W-:Y:S01]  /*46f0*/  IMAD.WIDE.U32 R4, R129, c[0x0][0x2d0], R28 ;  /* 0x0000b40081047a25 */ /* 0x008fe200078e001c */
[----:B------:R-:W-:Y:S05]  /*4700*/  @!P4 BRA `(.L_x_13280) ;  /* 0x000000300000c947 */ /* 0x000fea0003800000 */
[----:B------:R-:W-:-:S05]  /*4710*/  IMAD.WIDE.U32 R6, R129, c[0x0][0x2d0], R26 ;  /* 0x0000b40081067a25 */ /* 0x000fca00078e001a */
[----:B------:R-:W-:-:S05]  /*4720*/  IADD3 R7, R125, R7, RZ ;  /* 0x000000077d077210 */ /* 0x000fca0007ffe0ff */
[----:B0-----:R0:W-:Y:S02]  /*4730*/  RED.E.ADD.F32.FTZ.RN.STRONG.GPU [R6.64], R121 ;  /* 0x000000790600798e */ /* 0x0011e4000c10e786 */
.L_x_13280:
[----:B------:R-:W-:Y:S05]  /*4740*/  BSYNC B0 ;  /* 0x0000000000007941 */ /* 0x000fea0003800000 */
.L_x_13279:
[----:B0-----:R0:W3:Y:S01]  /*4750*/  LDS R7, [R70.X4+0x590] ;  /* 0x0005900046077984 */ /* 0x0010e20000004800 */
[----:B------:R-:W-:Y:S01]  /*4760*/  BSSY B0, `(.L_x_13281) ;  /* 0x0000004000007945 */ /* 0x000fe20003800000 */
[----:B------:R-:W-:Y:S05]  /*4770*/  @!P5 BRA `(.L_x_13282) ;  /* 0x000000200000d947 */ /* 0x000fea0003800000 */
[----:B------:R-:W-:-:S05]  /*4780*/  IADD3 R5, R125, R5, RZ ;  /* 0x000000057d057210 */ /* 0x000fca0007ffe0ff */
[----:B---3--:R3:W-:Y:S02]  /*4790*/  RED.E.ADD.F32.FTZ.RN.STRONG.GPU [R4.64], R7 ;  /* 0x000000070400798e */ /* 0x0087e4000c10e786 */
.L_x_13282:
[----:B------:R-:W-:Y:S05]  /*47a0*/  BSYNC B0 ;  /* 0x0000000000007941 */ /* 0x000fea0003800000 */
.L_x_13281:
[----:B------:R-:W5:Y:S01]  /*47b0*/  SHFL.DOWN PT, R110, R112, 0x1, 0x1f ;  /* 0x08201f00706e7f89 */ /* 0x000f6200000e0000 */
[----:B------:R-:W-:Y:S01]  /*47c0*/  ISETP.GT.AND P1, PT, R77, 0x1e, PT ;  /* 0x0000001e4d00780c */ /* 0x000fe20003f24270 */
[----:B------:R-:W-:Y:S01]  /*47d0*/  BSSY B0, `(.L_x_13283) ;  /* 0x0000063000007945 */ /* 0x000fe20003800000 */
[----:B---3--:R-:W-:Y:S01]  /*47e0*/  MOV R5, R112 ;  /* 0x0000007000057202 */ /* 0x008fe20000000f00 */
[----:B------:R-:W3:Y:S01]  /*47f0*/  SHFL.DOWN PT, R125, R34, 0x1, 0x1f ;  /* 0x08201f00227d7f89 */ /* 0x000ee200000e0000 */
[----:B------:R-:W-:Y:S01]  /*4800*/  MOV R6, R34 ;  /* 0x0000002200067202 */ /* 0x000fe20000000f00 */
[----:B------:R-:W-:Y:S01]  /*4810*/  FADD.FTZ R42, R117, R42 ;  /* 0x0000002a752a7221 */ /* 0x000fe20000010000 */
[----:B------:R-:W-:Y:S01]  /*4820*/  MOV R7, R109 ;  /* 0x0000006d00077202 */ /* 0x000fe20000000f00 */
[----:B------:R-:W0:Y:S01]  /*4830*/  SHFL.DOWN PT, R116, R109, 0x1, 0x1f ;  /* 0x08201f006d747f89 */ /* 0x000e2200000e0000 */
[----:B------:R-:W-:Y:S01]  /*4840*/  MOV R4, R98 ;  /* 0x0000006200047202 */ /* 0x000fe20000000f00 */
[----:B------:R-:W-:Y:S01]  /*4850*/  FADD.FTZ R45, R108, R45 ;  /* 0x0000002d6c2d7221 */ /* 0x000fe20000010000 */
[----:B------:R-:W-:Y:S01]  /*4860*/  ISETP.NE.AND P2, PT, R77, RZ, PT ;  /* 0x000000ff4d00720c */ /* 0x000fe20003f45270 */
[----:B------:R-:W1:Y:S01]  /*4870*/  SHFL.DOWN PT, R121, R98, 0x1, 0x1f ;  /* 0x08201f0062797f89 */ /* 0x000e6200000e0000 */
[----:B------:R-:W-:Y:S01]  /*4880*/  ISETP.NE.AND P3, PT, R86, RZ, PT ;  /* 0x000000ff5600720c */ /* 0x000fe20003f65270 */
[----:B------:R-:W-:-:S02]  /*4890*/  FADD.FTZ R44, R115, R44 ;  /* 0x0000002c732c7221 */ /* 0x000fc40000010000 */
[----:B------:R-:W-:Y:S02]  /*48a0*/  FADD.FTZ R47, R102, R47 ;  /* 0x0000002f662f7221 */ /* 0x000fe40000010000 */
[----:B-----5:R-:W-:Y:S02]  /*48b0*/  @!P1 FADD.FTZ R5, R5, R110 ;  /* 0x0000006e05059221 */ /* 0x020fe40000010000 */
[----:B---3--:R-:W-:-:S03]  /*48c0*/  @!P1 FADD.FTZ R6, R6, R125 ;  /* 0x0000007d06069221 */ /* 0x008fc60000010000 */
[----:B------:R-:W3:Y:S01]  /*48d0*/  SHFL.DOWN PT, R34, R5, 0x2, 0x1f ;  /* 0x08401f0005227f89 */ /* 0x000ee200000e0000 */
[----:B0-----:R-:W-:Y:S02]  /*48e0*/  @!P1 FADD.FTZ R7, R7, R116 ;  /* 0x0000007407079221 */ /* 0x001fe40000010000 */
[----:B-1----:R-:W-:-:S03]  /*48f0*/  @!P1 FADD.FTZ R4, R4, R121 ;  /* 0x0000007904049221 */ /* 0x002fc60000010000 */
[----:B------:R-:W0:Y:S01]  /*4900*/  SHFL.DOWN PT, R98, R7, 0x2, 0x1f ;  /* 0x08401f0007627f89 */ /* 0x000e2200000e0000 */
[----:B------:R-:W-:-:S03]  /*4910*/  ISETP.GT.AND P1, PT, R77, 0x1d, PT ;  /* 0x0000001d4d00780c */ /* 0x000fc60003f24270 */
[----:B------:R-:W1:Y:S04]  /*4920*/  SHFL.DOWN PT, R121, R6, 0x2, 0x1f ;  /* 0x08401f0006797f89 */ /* 0x000e6800000e0000 */
[----:B------:R-:W5:Y:S06]  /*4930*/  SHFL.DOWN PT, R109, R4, 0x2, 0x1f ;  /* 0x08401f00046d7f89 */ /* 0x000f6c00000e0000 */
[----:B---3--:R-:W-:-:S05]  /*4940*/  @!P1 FADD.FTZ R5, R5, R34 ;  /* 0x0000002205059221 */ /* 0x008fca0000010000 */
[----:B------:R-:W3:Y:S01]  /*4950*/  SHFL.DOWN PT, R34, R5, 0x4, 0x1f ;  /* 0x08801f0005227f89 */ /* 0x000ee200000e0000 */
[----:B0-----:R-:W-:Y:S02]  /*4960*/  @!P1 FADD.FTZ R7, R7, R98 ;  /* 0x0000006207079221 */ /* 0x001fe40000010000 */
[----:B-1----:R-:W-:-:S03]  /*4970*/  @!P1 FADD.FTZ R6, R6, R121 ;  /* 0x0000007906069221 */ /* 0x002fc60000010000 */
[----:B------:R-:W0:Y:S01]  /*4980*/  SHFL.DOWN PT, R98, R7, 0x4, 0x1f ;  /* 0x08801f0007627f89 */ /* 0x000e2200000e0000 */
[----:B-----5:R-:W-:-:S03]  /*4990*/  @!P1 FADD.FTZ R4, R4, R109 ;  /* 0x0000006d04049221 */ /* 0x020fc60000010000 */
[----:B------:R-:W1:Y:S01]  /*49a0*/  SHFL.DOWN PT, R121, R6, 0x4, 0x1f ;  /* 0x08801f0006797f89 */ /* 0x000e6200000e0000 */
[----:B------:R-:W-:-:S03]  /*49b0*/  ISETP.GT.AND P1, PT, R77, 0x1b, PT ;  /* 0x0000001b4d00780c */ /* 0x000fc60003f24270 */
[----:B------:R-:W5:Y:S10]  /*49c0*/  SHFL.DOWN PT, R109, R4, 0x4, 0x1f ;  /* 0x08801f00046d7f89 */ /* 0x000f7400000e0000 */
        /* <DEDUP_REMOVED lines=9> */
[----:B---3--:R-:W-:-:S02]  /*4a60*/  @!P1 FADD.FTZ R5, R5, R34 ;  /* 0x0000002205059221 */ /* 0x008fc40000010000 */
[----:B------:R-:W-:Y:S02]  /*4a70*/  FMUL.FTZ R34, R31, R32 ;  /* 0x000000201f227220 */ /* 0x000fe40000410000 */
[----:B0-----:R-:W-:Y:S02]  /*4a80*/  @!P1 FADD.FTZ R7, R7, R98 ;  /* 0x0000006207079221 */ /* 0x001fe40000010000 */
[----:B------:R-:W0:Y:S01]  /*4a90*/  SHFL.DOWN PT, R98, R5, 0x10, 0x1f ;  /* 0x0a001f0005627f89 */ /* 0x000e2200000e0000 */
[----:B-1----:R-:W-:-:S03]  /*4aa0*/  @!P1 FADD.FTZ R6, R6, R121 ;  /* 0x0000007906069221 */ /* 0x002fc60000010000 */
[----:B------:R-:W-:Y:S01]  /*4ab0*/  SHFL.DOWN PT, R110, R7, 0x10, 0x1f ;  /* 0x0a001f00076e7f89 */ /* 0x000fe200000e0000 */
[----:B-----5:R-:W-:Y:S01]  /*4ac0*/  @!P1 FADD.FTZ R4, R4, R109 ;  /* 0x0000006d04049221 */ /* 0x020fe20000010000 */
[----:B------:R-:W-:Y:S01]  /*4ad0*/  ISETP.GT.AND P1, PT, R77, 0xf, PT ;  /* 0x0000000f4d00780c */ /* 0x000fe20003f24270 */
[-C--:B------:R-:W-:Y:S01]  /*4ae0*/  FFMA.FTZ R109, R30, R33.reuse, -R34 ;  /* 0x000000211e6d7223 */ /* 0x080fe20000010822 */
[----:B------:R-:W1:Y:S01]  /*4af0*/  SHFL.DOWN PT, R125, R6, 0x10, 0x1f ;  /* 0x0a001f00067d7f89 */ /* 0x000e6200000e0000 */
[C---:B------:R-:W-:Y:S02]  /*4b00*/  FMUL.FTZ R33, R31.reuse, R33 ;  /* 0x000000211f217220 */ /* 0x040fe40000410000 */
[----:B------:R-:W-:Y:S01]  /*4b10*/  FMUL.FTZ R36, R36, R109 ;  /* 0x0000006d24247220 */ /* 0x000fe20000410000 */
[----:B------:R-:W3:Y:S01]  /*4b20*/  SHFL.DOWN PT, R121, R4, 0x10, 0x1f ;  /* 0x0a001f0004797f89 */ /* 0x000ee200000e0000 */
[----:B------:R-:W-:Y:S02]  /*4b30*/  FFMA.FTZ R109, R30, R32, R33 ;  /* 0x000000201e6d7223 */ /* 0x000fe40000010021 */
[----:B------:R-:W-:-:S02]  /*4b40*/  FMUL.FTZ R34, R31, R96 ;  /* 0x000000601f227220 */ /* 0x000fc40000410000 */
[----:B------:R-:W-:Y:S02]  /*4b50*/  FFMA.FTZ R36, R122, R109, R36 ;  /* 0x0000006d7a247223 */ /* 0x000fe40000010024 */
[----:B------:R-:W-:Y:S02]  /*4b60*/  FMUL.FTZ R33, R31, R100 ;  /* 0x000000641f217220 */ /* 0x000fe40000410000 */
[----:B------:R-:W-:Y:S02]  /*4b70*/  FFMA.FTZ R36, R97, R32, R36 ;  /* 0x0000002061247223 */ /* 0x000fe40000010024 */
[----:B------:R-:W-:Y:S02]  /*4b80*/  FMUL.FTZ R32, R31, R114 ;  /* 0x000000721f207220 */ /* 0x000fe40000410000 */
[C---:B------:R-:W-:Y:S02]  /*4b90*/  FFMA.FTZ R34, R30.reuse, R35, -R34 ;  /* 0x000000231e227223 */ /* 0x040fe40000010822 */
[----:B------:R-:W-:-:S02]  /*4ba0*/  FFMA.FTZ R33, R30, R111, -R33 ;  /* 0x0000006f1e217223 */ /* 0x000fc40000010821 */
[C---:B------:R-:W-:Y:S02]  /*4bb0*/  FMUL.FTZ R35, R31.reuse, R35 ;  /* 0x000000231f237220 */ /* 0x040fe40000410000 */
[C---:B------:R-:W-:Y:S02]  /*4bc0*/  FMUL.FTZ R111, R31.reuse, R111 ;  /* 0x0000006f1f6f7220 */ /* 0x040fe40000410000 */
[-C--:B------:R-:W-:Y:S02]  /*4bd0*/  FMUL.FTZ R31, R31, R113.reuse ;  /* 0x000000711f1f7220 */ /* 0x080fe40000410000 */
[C---:B------:R-:W-:Y:S02]  /*4be0*/  FFMA.FTZ R32, R30.reuse, R113, -R32 ;  /* 0x000000711e207223 */ /* 0x040fe40000010820 */
[----:B------:R-:W-:Y:S02]  /*4bf0*/  FMUL.FTZ R37, R37, R34 ;  /* 0x0000002225257220 */ /* 0x000fe40000410000 */
[----:B------:R-:W-:-:S02]  /*4c00*/  FFMA.FTZ R34, R30, R96, R35 ;  /* 0x000000601e227223 */ /* 0x000fc40000010023 */
[----:B------:R-:W-:Y:S02]  /*4c10*/  FFMA.FTZ R111, R30, R100, R111 ;  /* 0x000000641e6f7223 */ /* 0x000fe4000001006f */
[----:B------:R-:W-:Y:S02]  /*4c20*/  FMUL.FTZ R33, R38, R33 ;  /* 0x0000002126217220 */ /* 0x000fe40000410000 */
[----:B------:R-:W-:Y:S02]  /*4c30*/  FFMA.FTZ R30, R30, R114, R31 ;  /* 0x000000721e1e7223 */ /* 0x000fe4000001001f */
[----:B------:R-:W-:Y:S02]  /*4c40*/  FMUL.FTZ R32, R39, R32 ;  /* 0x0000002027207220 */ /* 0x000fe40000410000 */
[----:B0-----:R-:W-:Y:S02]  /*4c50*/  @!P1 FADD.FTZ R5, R5, R98 ;  /* 0x0000006205059221 */ /* 0x001fe40000010000 */
[----:B-1----:R-:W-:-:S02]  /*4c60*/  @!P1 FADD.FTZ R6, R6, R125 ;  /* 0x0000007d06069221 */ /* 0x002fc40000010000 */
[----:B------:R-:W-:Y:S02]  /*4c70*/  @!P1 FADD.FTZ R7, R7, R110 ;  /* 0x0000006e07079221 */ /* 0x000fe40000010000 */
        /* <DEDUP_REMOVED lines=24> */
.L_x_13284:
[----:B0-----:R-:W-:Y:S05]  /*4e00*/  BSYNC B0 ;  /* 0x0000000000007941 */ /* 0x001fea0003800000 */
.L_x_13283:
[----:B------:R-:W-:Y:S02]  /*4e10*/  IADD3 R43, R43, 0x1, RZ ;  /* 0x000000012b2b7810 */ /* 0x000fe40007ffe0ff */
[----:B------:R-:W-:-:S02]  /*4e20*/  IADD3 R41, P2, R41, 0x1, RZ ;  /* 0x0000000129297810 */ /* 0x000fc40007f5e0ff */
[----:B------:R-:W-:Y:S02]  /*4e30*/  ISETP.GE.AND P1, PT, R43, c[0x0][0x16c], PT ;  /* 0x00005b002b007a0c */ /* 0x000fe40003f26270 */
[----:B------:R-:W-:-:S11]  /*4e40*/  IADD3.X R0, RZ, R0, RZ, P2, !PT ;  /* 0x00000000ff007210 */ /* 0x000fd600017fe4ff */
[----:B------:R-:W-:Y:S01]  /*4e50*/  @P1 CALL.REL.NOINC `(.L_x_13254) ;  /* 0x0000001000001944 */ /* 0x000fe20003c00000 */
[----:B------:R-:W-:Y:S05]  /*4e60*/  BRA `(.L_x_13285) ;  /* 0xffffcc6000007947 */ /* 0x000fea000383ffff */
.L_x_13254:
[----:B------:R-:W-:Y:S01]  /*4e70*/  BAR.SYNC.DEFER_BLOCKING 0x0 ;  /* 0x0000000000007b1d */ /* 0x000fe20000010000 */
[C---:B------:R-:W-:Y:S02]  /*4e80*/  LOP3.LUT R16, R75.reuse, 0x20, RZ, 0xfc, !PT ;  /* 0x000000204b107812 */ /* 0x040fe400078efcff */
[C---:B------:R-:W-:Y:S02]  /*4e90*/  LOP3.LUT R0, R75.reuse, 0x40, RZ, 0xfc, !PT ;  /* 0x000000404b007812 */ /* 0x040fe400078efcff */
[C---:B------:R-:W-:Y:S02]  /*4ea0*/  LOP3.LUT R6, R75.reuse, 0x60, RZ, 0xfc, !PT ;  /* 0x000000604b067812 */ /* 0x040fe400078efcff */
[-C--:B------:R-:W-:Y:S02]  /*4eb0*/  ISETP.GE.AND P0, PT, R75, R57.reuse, PT ;  /* 0x000000394b00720c */ /* 0x080fe40003f06270 */
[-C--:B------:R-:W-:Y:S02]  /*4ec0*/  ISETP.GE.AND P1, PT, R16, R57.reuse, PT ;  /* 0x000000391000720c */ /* 0x080fe40003f26270 */
[----:B------:R-:W-:-:S02]  /*4ed0*/  ISETP.GE.AND P2, PT, R0, R57, PT ;  /* 0x000000390000720c */ /* 0x000fc40003f46270 */
[----:B------:R-:W-:Y:S02]  /*4ee0*/  ISETP.GE.AND P3, PT, R6, R57, PT ;  /* 0x000000390600720c */ /* 0x000fe40003f66270 */
[----:B------:R-:W-:Y:S02]  /*4ef0*/  PRMT R7, RZ, 0x7610, R7 ;  /* 0x00007610ff077816 */ /* 0x000fe40000000007 */
[----:B------:R-:W-:Y:S02]  /*4f00*/  PRMT R17, RZ, 0x7610, R17 ;  /* 0x00007610ff117816 */ /* 0x000fe40000000011 */
[----:B------:R-:W-:Y:S01]  /*4f10*/  PRMT R24, RZ, 0x7610, R24 ;  /* 0x00007610ff187816 */ /* 0x000fe20000000018 */
[----:B------:R-:W-:Y:S01]  /*4f20*/  @!P0 IMAD.WIDE R4, R75, 0x2, R14 ;  /* 0x000000024b048825 */ /* 0x000fe200078e020e */
[----:B------:R-:W-:-:S03]  /*4f30*/  PRMT R25, RZ, 0x7610, R25 ;  /* 0x00007610ff197816 */ /* 0x000fc60000000019 */
[C-C-:B------:R-:W-:Y:S01]  /*4f40*/  @!P1 IMAD.WIDE R18, R75.reuse, 0x2, R14.reuse ;  /* 0x000000024b129825 */ /* 0x140fe200078e020e */
[----:B------:R-:W3:Y:S03]  /*4f50*/  @!P0 LDG.E.U16 R7, [R4.64] ;  /* 0x0000000604078981 */ /* 0x000ee6000c1e1500 */
[C-C-:B------:R-:W-:Y:S01]  /*4f60*/  @!P2 IMAD.WIDE R20, R75.reuse, 0x2, R14.reuse ;  /* 0x000000024b14a825 */ /* 0x140fe200078e020e */
[----:B------:R-:W5:Y:S03]  /*4f70*/  @!P1 LDG.E.U16 R17, [R18.64+0x40] ;  /* 0x0000400612119981 */ /* 0x000f66000c1e1500 */
[----:B------:R-:W-:Y:S01]  /*4f80*/  @!P3 IMAD.WIDE R22, R75, 0x2, R14 ;  /* 0x000000024b16b825 */ /* 0x000fe200078e020e */
[----:B--2---:R-:W2:Y:S04]  /*4f90*/  @!P2 LDG.E.U16 R24, [R20.64+0x80] ;  /* 0x000080061418a981 */ /* 0x004ea8000c1e1500 */
[----:B----4-:R0:W4:Y:S01]  /*4fa0*/  @!P3 LDG.E.U16 R25, [R22.64+0xc0] ;  /* 0x0000c0061619b981 */ /* 0x010122000c1e1500 */
[----:B------:R-:W-:-:S02]  /*4fb0*/  SHF.L.U32 R28, R77, 0x1, RZ ;  /* 0x000000014d1c7819 */ /* 0x000fc400000006ff */
[----:B------:R-:W-:Y:S02]  /*4fc0*/  ISETP.NE.AND P0, PT, R86, RZ, PT ;  /* 0x000000ff5600720c */ /* 0x000fe40003f05270 */
[----:B------:R-:W-:Y:S02]  /*4fd0*/  F2FP.PACK_AB R44, R44, R47 ;  /* 0x0000002f2c2c723e */ /* 0x000fe400000000ff */
[----:B------:R-:W-:Y:S01]  /*4fe0*/  F2FP.PACK_AB R45, R42, R45 ;  /* 0x0000002d2a2d723e */ /* 0x000fe200000000ff */
[----:B0-----:R-:W-:-:S04]  /*4ff0*/  IMAD R22, R90, c[0x0][0x2d8], RZ ;  /* 0x0000b6005a167a24 */ /* 0x001fc800078e02ff */
[----:B------:R-:W-:Y:S01]  /*5000*/  IMAD R33, R91, c[0x0][0x2dc], R22 ;  /* 0x0000b7005b217a24 */ /* 0x000fe200078e0216 */
[----:B------:R-:W-:-:S05]  /*5010*/  IADD3 R35, R76, -c[0x0][0x174], RZ ;  /* 0x80005d004c237a10 */ /* 0x000fca0007ffe0ff */
[----:B------:R-:W-:-:S05]  /*5020*/  IMAD R35, R35, -0x80, RZ ;  /* 0xffffff8023237824 */ /* 0x000fca00078e02ff */
[----:B------:R-:W-:Y:S01]  /*5030*/  SHF.R.S32.HI R37, RZ, 0x1f, R35 ;  /* 0x0000001fff257819 */ /* 0x000fe20000011423 */
[----:B------:R-:W-:Y:S01]  /*5040*/  BSSY B0, `(.L_x_13286) ;  /* 0x000004d000007945 */ /* 0x000fe20003800000 */
[----:B---3--:R-:W-:Y:S04]  /*5050*/  STS.U16 [R28], R7 ;  /* 0x000000071c007388 */ /* 0x008fe80000000400 */
[----:B-----5:R-:W-:Y:S04]  /*5060*/  STS.U16 [R28+0x40], R17 ;  /* 0x000040111c007388 */ /* 0x020fe80000000400 */
[----:B--2---:R-:W-:Y:S04]  /*5070*/  STS.U16 [R28+0x80], R24 ;  /* 0x000080181c007388 */ /* 0x004fe80000000400 */
[----:B----4-:R-:W-:Y:S01]  /*5080*/  STS.U16 [R28+0xc0], R25 ;  /* 0x0000c0191c007388 */ /* 0x010fe20000000400 */
[----:B------:R-:W-:-:S06]  /*5090*/  NOP ;  /* 0x0000000000007918 */ /* 0x000fcc0000000000 */
[----:B------:R-:W0:Y:S04]  /*50a0*/  LDS.64 R26, [R55] ;  /* 0x00000000371a7984 */ /* 0x000e280000000a00 */
[----:B------:R-:W-:Y:S06]  /*50b0*/  BAR.SYNC.DEFER_BLOCKING 0x0 ;  /* 0x0000000000007b1d */ /* 0x000fec0000010000 */
[----:B------:R-:W-:Y:S01]  /*50c0*/  STS.64 [R55], R44 ;  /* 0x0000002c37007388 */ /* 0x000fe20000000a00 */
[----:B------:R-:W-:-:S06]  /*50d0*/  NOP ;  /* 0x0000000000007918 */ /* 0x000fcc0000000000 */
[----:B------:R-:W-:Y:S04]  /*50e0*/  LDS.U16 R25, [R28] ;  /* 0x000000001c197984 */ /* 0x000fe80000000400 */
[----:B------:R-:W-:Y:S01]  /*50f0*/  LDS.U16 R29, [R28+0x80] ;  /* 0x000080001c1d7984 */ /* 0x000fe20000000400 */
[--C-:B0-----:R-:W-:Y:S02]  /*5100*/  HADD2.F32 R5, -RZ, R26.reuse.H0_H0 ;  /* 0x2000001aff057230 */ /* 0x101fe40000004100 */
[----:B------:R-:W-:Y:S01]  /*5110*/  HADD2.F32 R7, -RZ, R27.H1_H1 ;  /* 0x3000001bff077230 */ /* 0x000fe20000004100 */
[----:B------:R-:W-:Y:S02]  /*5120*/  LDS.U16 R31, [R28+0xc0] ;  /* 0x0000c0001c1f7984 */ /* 0x000fe40000000400 */
[----:B------:R-:W-:Y:S01]  /*5130*/  FADD.FTZ R4, R5, R92 ;  /* 0x0000005c05047221 */ /* 0x000fe20000010000 */
[----:B------:R-:W-:-:S05]  /*5140*/  HADD2.F32 R5, -RZ, R26.H1_H1 ;  /* 0x3000001aff057230 */ /* 0x000fca0000004100 */
[--C-:B------:R-:W-:Y:S01]  /*5150*/  FADD.FTZ R18, R5, R92.reuse ;  /* 0x0000005c05127221 */ /* 0x100fe20000010000 */
[----:B------:R-:W-:Y:S02]  /*5160*/  HADD2.F32 R5, -RZ, R27.H0_H0 ;  /* 0x2000001bff057230 */ /* 0x000fe40000004100 */
[----:B------:R-:W-:Y:S04]  /*5170*/  LDS.U16 R27, [R28+0x40] ;  /* 0x000040001c1b7984 */ /* 0x000fe80000000400 */
[----:B------:R-:W-:Y:S01]  /*5180*/  @!P0 STS [0x100], R57 ;  /* 0x00010039ff008388 */ /* 0x000fe20000000800 */
[----:B------:R-:W-:-:S03]  /*5190*/  FADD.FTZ R7, R7, R92 ;  /* 0x0000005c07077221 */ /* 0x000fc60000010000 */
[----:B------:R-:W-:Y:S02]  /*51a0*/  BAR.SYNC.DEFER_BLOCKING 0x0 ;  /* 0x0000000000007b1d */ /* 0x000fe40000010000 */
[----:B------:R-:W-:Y:S02]  /*51b0*/  FSETP.GTU.FTZ.AND P4, PT, R7, 20, PT ;  /* 0x41a000000700780b */ /* 0x000fe40003f9c000 */
[----:B------:R-:W-:Y:S02]  /*51c0*/  FSETP.GTU.FTZ.AND P1, PT, R4, 20, PT ;  /* 0x41a000000400780b */ /* 0x000fe40003f3c000 */
[----:B------:R-:W-:Y:S01]  /*51d0*/  FSETP.GTU.FTZ.AND P2, PT, R18, 20, PT ;  /* 0x41a000001200780b */ /* 0x000fe20003f5c000 */
[----:B------:R-:W-:-:S05]  /*51e0*/  FADD.FTZ R17, R5, R92 ;  /* 0x0000005c05117221 */ /* 0x000fca0000010000 */
[----:B------:R-:W-:-:S03]  /*51f0*/  FSETP.GTU.FTZ.AND P3, PT, R17, 20, PT ;  /* 0x41a000001100780b */ /* 0x000fc60003f7c000 */
[----:B------:R-:W-:Y:S02]  /*5200*/  @!P4 FMUL.FTZ R19, R7, -1.4426950216293334961 ;  /* 0xbfb8aa3b0713c820 */ /* 0x000fe40000410000 */
[----:B------:R-:W-:Y:S02]  /*5210*/  @!P1 FMUL.FTZ R4, R4, -1.4426950216293334961 ;  /* 0xbfb8aa3b04049820 */ /* 0x000fe40000410000 */
[----:B------:R-:W-:Y:S02]  /*5220*/  @!P2 FMUL.FTZ R5, R18, -1.4426950216293334961 ;  /* 0xbfb8aa3b1205a820 */ /* 0x000fe40000410000 */
[----:B------:R-:W0:Y:S01]  /*5230*/  @!P4 MUFU.EX2 R19, R19 ;  /* 0x000000130013c308 */ /* 0x000e220000000800 */
[----:B------:R-:W1:Y:S03]  /*5240*/  LDS R21, [0x100] ;  /* 0x00010000ff157984 */ /* 0x000e660000000800 */
[----:B------:R-:W-:-:S04]  /*5250*/  @!P3 FMUL.FTZ R17, R17, -1.4426950216293334961 ;  /* 0xbfb8aa3b1111b820 */ /* 0x000fc80000410000 */
[----:B------:R-:W2:Y:S08]  /*5260*/  @!P1 MUFU.EX2 R4, R4 ;  /* 0x0000000400049308 */ /* 0x000eb00000000800 */
[----:B------:R-:W3:Y:S01]  /*5270*/  @!P2 MUFU.EX2 R5, R5 ;  /* 0x000000050005a308 */ /* 0x000ee20000000800 */
[----:B0-----:R-:W-:-:S07]  /*5280*/  @!P4 FADD.FTZ R19, R19, 1 ;  /* 0x3f8000001313c421 */ /* 0x001fce0000010000 */
[----:B------:R3:W0:Y:S01]  /*5290*/  @!P3 MUFU.EX2 R18, R17 ;  /* 0x000000110012b308 */ /* 0x0006220000000800 */
[----:B--2---:R-:W-:-:S07]  /*52a0*/  @!P1 FADD.FTZ R7, R4, 1 ;  /* 0x3f80000004079421 */ /* 0x004fce0000010000 */
[----:B------:R-:W2:Y:S01]  /*52b0*/  @!P4 MUFU.RCP R22, R19 ;  /* 0x000000130016c308 */ /* 0x000ea20000001000 */
[----:B---3--:R-:W-:Y:S02]  /*52c0*/  @!P2 FADD.FTZ R17, R5, 1 ;  /* 0x3f8000000511a421 */ /* 0x008fe40000010000 */
[----:B------:R-:W-:-:S05]  /*52d0*/  IMAD.WIDE.U32 R4, R91, c[0x0][0x2d8], RZ ;  /* 0x0000b6005b047a25 */ /* 0x000fca00078e00ff */
[----:B------:R-:W-:Y:S01]  /*52e0*/  IADD3 R5, R5, R33, RZ ;  /* 0x0000002105057210 */ /* 0x000fe20007ffe0ff */
[----:B0-----:R-:W-:Y:S02]  /*52f0*/  @!P3 FADD.FTZ R18, R18, 1 ;  /* 0x3f8000001212b421 */ /* 0x001fe40000010000 */
[----:B------:R-:W-:Y:S02]  /*5300*/  IMAD R24, R94, c[0x0][0x2e0], RZ ;  /* 0x0000b8005e187a24 */ /* 0x000fe400078e02ff */
[----:B------:R-:W-:Y:S01]  /*5310*/  IMAD.WIDE.U32 R4, R95, c[0x0][0x2e0], R4 ;  /* 0x0000b8005f047a25 */ /* 0x000fe200078e0004 */
[----:B------:R-:W0:Y:S03]  /*5320*/  @!P3 MUFU.RCP R23, R18 ;  /* 0x000000120017b308 */ /* 0x000e260000001000 */
[----:B--2---:R-:W-:Y:S01]  /*5330*/  @!P4 FMUL.FTZ R51, R51, R22 ;  /* 0x000000163333c220 */ /* 0x004fe20000410000 */
[----:B-1----:R-:W-:Y:S01]  /*5340*/  ISETP.GE.AND P4, PT, R75, R21, PT ;  /* 0x000000154b00720c */ /* 0x002fe20003f86270 */
[----:B------:R-:W-:-:S03]  /*5350*/  IMAD R24, R95, c[0x0][0x2e4], R24 ;  /* 0x0000b9005f187a24 */ /* 0x000fc600078e0218 */
[----:B------:R-:W1:Y:S08]  /*5360*/  @!P1 MUFU.RCP R7, R7 ;  /* 0x0000000700079308 */ /* 0x000e700000001000 */
[----:B------:R2:W3:Y:S02]  /*5370*/  @!P2 MUFU.RCP R20, R17 ;  /* 0x000000110014a308 */ /* 0x0004e40000001000 */
[----:B--2---:R-:W-:-:S04]  /*5380*/  IADD3 R17, P5, R35, R4, RZ ;  /* 0x0000000423117210 */ /* 0x004fc80007fbe0ff */
[----:B------:R-:W-:Y:S02]  /*5390*/  IADD3.X R18, R37, R24, R5, P5, !PT ;  /* 0x0000001825127210 */ /* 0x000fe40002ffe405 */
[----:B------:R-:W-:Y:S02]  /*53a0*/  SHF.R.S32.HI R24, RZ, 0x1f, R75 ;  /* 0x0000001fff187819 */ /* 0x000fe4000001144b */
[----:B------:R-:W-:Y:S01]  /*53b0*/  LEA R22, P5, R75, c[0x0][0x330], 0x1 ;  /* 0x0000cc004b167a11 */ /* 0x000fe200078a08ff */
[----:B0-----:R-:W-:-:S03]  /*53c0*/  @!P3 FMUL.FTZ R48, R48, R23 ;  /* 0x000000173030b220 */ /* 0x001fc60000410000 */
[----:B------:R-:W-:Y:S02]  /*53d0*/  LEA.HI.X R5, R75, c[0x0][0x334], R24, 0x1, P5 ;  /* 0x0000cd004b057a11 */ /* 0x000fe400028f0c18 */
[----:B------:R-:W-:Y:S02]  /*53e0*/  LEA R22, P6, R17, R22, 0x1 ;  /* 0x0000001611167211 */ /* 0x000fe400078c08ff */
[----:B------:R-:W-:Y:S01]  /*53f0*/  IADD3 R4, P5, R75, R59, RZ ;  /* 0x0000003b4b047210 */ /* 0x000fe20007fbe0ff */
[----:B-1----:R-:W-:Y:S01]  /*5400*/  @!P1 FMUL.FTZ R46, R46, R7 ;  /* 0x000000072e2e9220 */ /* 0x002fe20000410000 */
[----:B------:R-:W-:Y:S01]  /*5410*/  LEA.HI.X R23, R17, R5, R18, 0x1, P6 ;  /* 0x0000000511177211 */ /* 0x000fe200030f0c12 */
[----:B---3--:R-:W-:Y:S01]  /*5420*/  @!P2 FMUL.FTZ R49, R49, R20 ;  /* 0x000000143131a220 */ /* 0x008fe20000410000 */
[-C--:B------:R-:W-:Y:S02]  /*5430*/  ISETP.GE.AND P3, PT, R0, R21.reuse, PT ;  /* 0x000000150000720c */ /* 0x080fe40003f66270 */
        /* <DEDUP_REMOVED lines=13> */
.L_x_13287:
[----:B------:R-:W-:Y:S05]  /*5510*/  BSYNC B0 ;  /* 0x0000000000007941 */ /* 0x000fea0003800000 */
.L_x_13286:
        /* <DEDUP_REMOVED lines=37> */
.L_x_13289:
[----:B------:R-:W-:Y:S05]  /*5770*/  BSYNC B0 ;  /* 0x0000000000007941 */ /* 0x000fea0003800000 */
.L_x_13288:
[----:B------:R-:W-:Y:S01]  /*5780*/  MOV R4, R18 ;  /* 0x0000001200047202 */ /* 0x000fe20000000f00 */
[----:B------:R-:W-:Y:S01]  /*5790*/  IMAD R18, R94, c[0x0][0x300], RZ ;  /* 0x0000c0005e127a24 */ /* 0x000fe200078e02ff */
[----:B------:R-:W-:Y:S02]  /*57a0*/  MOV R5, R29 ;  /* 0x0000001d00057202 */ /* 0x000fe40000000f00 */
[-C--:B------:R-:W-:Y:S01]  /*57b0*/  ISETP.GE.AND P0, PT, R16, R27.reuse, PT ;  /* 0x0000001b1000720c */ /* 0x080fe20003f06270 */
[C---:B------:R-:W-:Y:S01]  /*57c0*/  IMAD R18, R95.reuse, c[0x0][0x304], R18 ;  /* 0x0000c1005f127a24 */ /* 0x040fe200078e0212 */
[----:B0-----:R-:W-:Y:S01]  /*57d0*/  LEA R7, P4, R22, c[0x0][0x340], 0x1 ;  /* 0x0000d00016077a11 */ /* 0x001fe200078808ff */
[----:B------:R-:W-:Y:S01]  /*57e0*/  IMAD.WIDE.U32 R4, R95, c[0x0][0x300], R4 ;  /* 0x0000c0005f047a25 */ /* 0x000fe200078e0004 */
[-C--:B------:R-:W-:Y:S02]  /*57f0*/  ISETP.GE.AND P1, PT, R0, R27.reuse, PT ;  /* 0x0000001b0000720c */ /* 0x080fe40003f26270 */
[----:B------:R-:W-:-:S02]  /*5800*/  ISETP.GE.AND P2, PT, R6, R27, PT ;  /* 0x0000001b0600720c */ /* 0x000fc40003f46270 */
[----:B------:R-:W-:Y:S02]  /*5810*/  IADD3 R16, P3, R35, R4, RZ ;  /* 0x0000000423107210 */ /* 0x000fe40007f7e0ff */
[----:B------:R-:W-:Y:S02]  /*5820*/  LEA.HI.X R0, R22, c[0x0][0x344], R23, 0x1, P4 ;  /* 0x0000d10016007a11 */ /* 0x000fe400020f0c17 */
[----:B------:R-:W-:Y:S02]  /*5830*/  IADD3.X R5, R37, R18, R5, P3, !PT ;  /* 0x0000001225057210 */ /* 0x000fe40001ffe405 */
[----:B------:R-:W-:Y:S02]  /*5840*/  ISETP.GT.AND P4, PT, R105, 0x1, PT ;  /* 0x000000016900780c */ /* 0x000fe40003f84270 */
[----:B------:R-:W-:Y:S02]  /*5850*/  LEA R4, P3, R16, R7, 0x1 ;  /* 0x0000000710047211 */ /* 0x000fe400078608ff */
[----:B------:R-:W-:-:S02]  /*5860*/  IADD3 R76, R76, 0x1, RZ ;  /* 0x000000014c4c7810 */ /* 0x000fc40007ffe0ff */
[----:B------:R-:W-:Y:S02]  /*5870*/  LEA.HI.X R5, R16, R0, R5, 0x1, P3 ;  /* 0x0000000010057211 */ /* 0x000fe400018f0c05 */
[----:B------:R-:W-:-:S03]  /*5880*/  IADD3 R82, P3, R82, -0x100, RZ ;  /* 0xffffff0052527810 */ /* 0x000fc60007f7e0ff */
[----:B------:R0:W-:Y:S01]  /*5890*/  @!P0 STG.E.U16 [R4.64], R17 ;  /* 0x0000001104008986 */ /* 0x0001e2000c101506 */
[----:B------:R-:W-:Y:S02]  /*58a0*/  IADD3 R81, P0, R81, -0x200, RZ ;  /* 0xfffffe0051517810 */ /* 0x000fe40007f1e0ff */
[----:B------:R-:W-:Y:S01]  /*58b0*/  IADD3.X R83, R83, -0x1, RZ, P3, !PT ;  /* 0xffffffff53537810 */ /* 0x000fe20001ffe4ff */
[----:B------:R0:W-:Y:S01]  /*58c0*/  @!P1 STG.E.U16 [R4.64+0x40], R25 ;  /* 0x0000401904009986 */ /* 0x0001e2000c101506 */
[----:B------:R-:W-:Y:S02]  /*58d0*/  IADD3 R19, P1, R14, -0x100, RZ ;  /* 0xffffff000e137810 */ /* 0x000fe40007f3e0ff */
[----:B------:R-:W-:Y:S01]  /*58e0*/  IADD3.X R80, R80, -0x1, RZ, P0, !PT ;  /* 0xffffffff50507810 */ /* 0x000fe200007fe4ff */
[----:B------:R0:W-:Y:S01]  /*58f0*/  @!P2 STG.E.U16 [R4.64+0x80], R33 ;  /* 0x000080210400a986 */ /* 0x0001e2000c101506 */
[----:B------:R-:W-:Y:S02]  /*5900*/  IADD3 R84, P2, R84, -0x100, RZ ;  /* 0xffffff0054547810 */ /* 0x000fe40007f5e0ff */
[----:B------:R-:W-:-:S02]  /*5910*/  IADD3.X R22, R15, -0x1, RZ, P1, !PT ;  /* 0xffffffff0f167810 */ /* 0x000fc40000ffe4ff */
[----:B------:R-:W-:Y:S01]  /*5920*/  IADD3.X R85, R85, -0x1, RZ, P2, !PT ;  /* 0xffffffff55557810 */ /* 0x000fe200017fe4ff */
[----:B------:R-:W-:Y:S01]  /*5930*/  @!P4 CALL.REL.NOINC `(.L_x_13245) ;  /* 0x000000100000c944 */ /* 0x000fe20003c00000 */
[----:B------:R-:W-:Y:S05]  /*5940*/  BRA `(.L_x_13290) ;  /* 0xffffafb000007947 */ /* 0x000fea000383ffff */
.L_x_13245:
        /* <DEDUP_REMOVED lines=24> */
.L_x_13292:
[----:B0-----:R-:W-:Y:S05]  /*5ad0*/  BSYNC B0 ;  /* 0x0000000000007941 */ /* 0x001fea0003800000 */
.L_x_13291:
        /* <DEDUP_REMOVED lines=23> */
.L_x_13294:
[----:B------:R-:W1:Y:S02]  /*5c50*/  S2R R15, SR_TID.X ;  /* 0x00000000000f7919 */ /* 0x000e640000002100 */
.L_x_13295:
[----:B0-----:R-:W-:Y:S05]  /*5c60*/  BSYNC B0 ;  /* 0x0000000000007941 */ /* 0x001fea0003800000 */
.L_x_13293:
        /* <DEDUP_REMOVED lines=10> */
.L_x_13296:
        /* <DEDUP_REMOVED lines=28> */
.L_x_13297:
        /* <DEDUP_REMOVED lines=11> */
.L_x_14758:


//--------------------- .text._Z25selective_scan_bwd_kernelI32Selective_Scan_bwd_kernel_traitsILi32ELi4ELb0ELb0ELb1ELb1ELb1EN3c104HalfENS1_7complexIfEEEEv12SSMParamsBwd --------------------------
	.section	.text._Z25selective_scan_bwd_kernelI32Selective_Scan_bwd_kernel_traitsILi32ELi4ELb0ELb0ELb1ELb1ELb1EN3c104HalfENS1_7complexIfEEEEv12SSMParamsBwd,"ax",@progbits
	.sectioninfo	@"SHI_REGISTERS=159"
	.align	128
        .global         _Z25selective_scan_bwd_kernelI32Selective_Scan_bwd_kernel_traitsILi32ELi4ELb0ELb0ELb1ELb1ELb1EN3c104HalfENS1_7complexIfEEEEv12SSMParamsBwd
        .type           _Z25selective_scan_bwd_kernelI32Selective_Scan_bwd_kernel_traitsILi32ELi4ELb0ELb0ELb1ELb1ELb1EN3c104HalfENS1_7complexIfEEEEv12SSMParamsBwd,@function
        .size           _Z25selective_scan_bwd_kernelI32Selective_Scan_bwd_kernel_traitsILi32ELi4ELb0ELb0ELb1ELb1ELb1EN3c104HalfENS1_7complexIfEEEEv12SSMParamsBwd,(.L_x_14759 - _Z25selective_scan_bwd_kernelI32Selective_Scan_bwd_kernel_traitsILi32ELi4ELb0ELb0ELb1ELb1ELb1EN3c104HalfENS1_7complexIfEEEEv12SSMParamsBwd)
        .other          _Z25selective_scan_bwd_kernelI32Selective_Scan_bwd_kernel_traitsILi32ELi4ELb0ELb0ELb1ELb1ELb1EN3c104HalfENS1_7complexIfEEEEv12SSMParamsBwd,@"STO_CUDA_ENTRY STV_DEFAULT"
_Z25selective_scan_bwd_kernelI32Selective_Scan_bwd_kernel_traitsILi32ELi4ELb0ELb0ELb1ELb1ELb1EN3c104HalfENS1_7complexIfEEEEv12SSMParamsBwd:
.text._Z25selective_scan_bwd_kernelI32Selective_Scan_bwd_kernel_traitsILi32ELi4ELb0ELb0ELb1ELb1ELb1EN3c104HalfENS1_7complexIfEEEEv12SSMParamsBwd:
        /* <DEDUP_REMOVED lines=30> */
[----:B------:R-:W-:Y:S01]  /*01e0*/  CS2R R62, SRZ ;  /* 0x00000000003e7805 */ /* 0x000fe2000001ff00 */
        /* <DEDUP_REMOVED lines=108> */
.L_x_13348:
[----:B------:R-:W-:Y:S01]  /*08b0*/  IADD3 R29, -R51, c[0x0][0x174], RZ ;  /* 0x00005d00331d7a10 */ /* 0x000fe20007ffe1ff */
[----:B------:R-:W-:Y:S01]  /*08c0*/  BAR.SYNC.DEFER_BLOCKING 0x0 ;  /* 0x0000000000007b1d */ /* 0x000fe20000010000 */
[----:B------:R-:W-:Y:S02]  /*08d0*/  SHF.L.U32 R27, R49, 0x1, RZ ;  /* 0x00000001311b7819 */ /* 0x000fe400000006ff */
[----:B------:R-:W-:-:S02]  /*08e0*/  LEA R74, R29, 0xffffff80, 0x7 ;  /* 0xffffff801d4a7811 */ /* 0x000fc400078e38ff */
[C---:B------:R-:W-:Y:S02]  /*08f0*/  SHF.L.U64.HI R26, R49.reuse, 0x1, R38 ;  /* 0x00000001311a7819 */ /* 0x040fe40000010226 */
[----:B------:R-:W-:Y:S02]  /*0900*/  IADD3 R28, -R74, c[0x0][0x168], RZ ;  /* 0x00005a004a1c7a10 */ /* 0x000fe40007ffe1ff */
[----:B------:R-:W-:Y:S02]  /*0910*/  IADD3 R4, P4, R60, R27, RZ ;  /* 0x0000001b3c047210 */ /* 0x000fe40007f9e0ff */
[-C--:B------:R-:W-:Y:S02]  /*0920*/  ISETP.GE.AND P0, PT, R49, R28.reuse, PT ;  /* 0x0000001c3100720c */ /* 0x080fe40003f06270 */
[-C--:B------:R-:W-:Y:S02]  /*0930*/  ISETP.GE.AND P1, PT, R41, R28.reuse, PT ;  /* 0x0000001c2900720c */ /* 0x080fe40003f26270 */
[----:B------:R-:W-:-:S02]  /*0940*/  ISETP.GE.AND P2, PT, R39, R28, PT ;  /* 0x0000001c2700720c */ /* 0x000fc40003f46270 */
[----:B------:R-:W-:Y:S02]  /*0950*/  ISETP.GE.AND P3, PT, R37, R28, PT ;  /* 0x0000001c2500720c */ /* 0x000fe40003f66270 */
[----:B------:R-:W-:Y:S02]  /*0960*/  PRMT R0, RZ, 0x7610, R0 ;  /* 0x00007610ff007816 */ /* 0x000fe40000000000 */
[----:B0-----:R-:W-:Y:S02]  /*0970*/  PRMT R6, RZ, 0x7610, R6 ;  /* 0x00007610ff067816 */ /* 0x001fe40000000006 */
[----:B------:R-:W-:Y:S02]  /*0980*/  PRMT R8, RZ, 0x7610, R8 ;  /* 0x00007610ff087816 */ /* 0x000fe40000000008 */
[----:B------:R-:W-:Y:S02]  /*0990*/  PRMT R10, RZ, 0x7610, R10 ;  /* 0x00007610ff0a7816 */ /* 0x000fe4000000000a */
[----:B------:R-:W-:-:S05]  /*09a0*/  IADD3.X R5, R59, R26, RZ, P4, !PT ;  /* 0x0000001a3b057210 */ /* 0x000fca00027fe4ff */
[----:B------:R0:W2:Y:S04]  /*09b0*/  @!P0 LDG.E.U16 R0, [R4.64] ;  /* 0x0000000604008981 */ /* 0x0000a8000c1e1500 */
[----:B------:R0:W3:Y:S04]  /*09c0*/  @!P1 LDG.E.U16 R6, [R4.64+0x40] ;  /* 0x0000400604069981 */ /* 0x0000e8000c1e1500 */
[----:B------:R0:W4:Y:S04]  /*09d0*/  @!P2 LDG.E.U16 R8, [R4.64+0x80] ;  /* 0x000080060408a981 */ /* 0x000128000c1e1500 */
[----:B------:R0:W4:Y:S01]  /*09e0*/  @!P3 LDG.E.U16 R10, [R4.64+0xc0] ;  /* 0x0000c006040ab981 */ /* 0x000122000c1e1500 */
[----:B------:R-:W-:-:S02]  /*09f0*/  ISETP.GE.AND P0, PT, R49, R28, PT ;  /* 0x0000001c3100720c */ /* 0x000fc40003f06270 */
[C---:B------:R-:W-:Y:S02]  /*0a00*/  SHF.L.U32 R25, R52.reuse, 0x1, RZ ;  /* 0x0000000134197819 */ /* 0x040fe400000006ff */
[----:B------:R-:W-:Y:S02]  /*0a10*/  SHF.L.U32 R24, R52, 0x3, RZ ;  /* 0x0000000334187819 */ /* 0x000fe400000006ff */
[-C--:B------:R-:W-:Y:S02]  /*0a20*/  ISETP.GE.AND P3, PT, R41, R28.reuse, PT ;  /* 0x0000001c2900720c */ /* 0x080fe40003f66270 */
[----:B------:R-:W-:Y:S02]  /*0a30*/  ISETP.GE.AND P2, PT, R39, R28, PT ;  /* 0x0000001c2700720c */ /* 0x000fe40003f46270 */
[----:B------:R-:W-:-:S03]  /*0a40*/  PRMT R12, RZ, 0x7610, R12 ;  /* 0x00007610ff0c7816 */ /* 0x000fc6000000000c */
[----:B-1----:R-:W-:-:S04]  /*0a50*/  @!P0 IADD3 R2, P1, R58, R27, RZ ;  /* 0x0000001b3a028210 */ /* 0x002fc80007f3e0ff */
[----:B------:R-:W-:Y:S02]  /*0a60*/  @!P0 IADD3.X R3, R57, R26, RZ, P1, !PT ;  /* 0x0000001a39038210 */ /* 0x000fe40000ffe4ff */
[----:B------:R-:W-:Y:S02]  /*0a70*/  ISETP.GE.AND P1, PT, R37, R28, PT ;  /* 0x0000001c2500720c */ /* 0x000fe40003f26270 */
[----:B0-----:R-:W-:Y:S02]  /*0a80*/  @!P3 IADD3 R4, P4, R58, R27, RZ ;  /* 0x0000001b3a04b210 */ /* 0x001fe40007f9e0ff */
[----:B------:R-:W-:Y:S02]  /*0a90*/  PRMT R14, RZ, 0x7610, R14 ;  /* 0x00007610ff0e7816 */ /* 0x000fe4000000000e */
[----:B------:R-:W-:Y:S02]  /*0aa0*/  PRMT R16, RZ, 0x7610, R16 ;  /* 0x00007610ff107816 */ /* 0x000fe40000000010 */
[----:B------:R-:W-:Y:S01]  /*0ab0*/  @!P3 IADD3.X R5, R57, R26, RZ, P4, !PT ;  /* 0x0000001a3905b210 */ /* 0x000fe200027fe4ff */
[----:B--2---:R-:W-:Y:S04]  /*0ac0*/  STS.U16 [R25], R0 ;  /* 0x0000000019007388 */ /* 0x004fe80000000400 */
[----:B---3--:R-:W-:Y:S04]  /*0ad0*/  STS.U16 [R25+0x40], R6 ;  /* 0x0000400619007388 */ /* 0x008fe80000000400 */
[----:B----4-:R0:W-:Y:S04]  /*0ae0*/  STS.U16 [R25+0x80], R8 ;  /* 0x0000800819007388 */ /* 0x0101e80000000400 */
[----:B------:R1:W-:Y:S01]  /*0af0*/  STS.U16 [R25+0xc0], R10 ;  /* 0x0000c00a19007388 */ /* 0x0003e20000000400 */
[----:B------:R-:W-:-:S06]  /*0b00*/  NOP ;  /* 0x0000000000007918 */ /* 0x000fcc0000000000 */
[----:B------:R-:W-:Y:S04]  /*0b10*/  LDS.64 R76, [R24] ;  /* 0x00000000184c7984 */ /* 0x000fe80000000a00 */
[----:B------:R-:W-:Y:S01]  /*0b20*/  BAR.SYNC.DEFER_BLOCKING 0x0 ;  /* 0x0000000000007b1d */ /* 0x000fe20000010000 */
[CC--:B0-----:R-:W-:Y:S02]  /*0b30*/  @!P2 IADD3 R8, P5, R58.reuse, R27.reuse, RZ ;  /* 0x0000001b3a08a210 */ /* 0x0c1fe40007fbe0ff */
[----:B-1----:R-:W-:Y:S02]  /*0b40*/  @!P1 IADD3 R10, P6, R58, R27, RZ ;  /* 0x0000001b3a0a9210 */ /* 0x002fe40007fde0ff */
[----:B------:R-:W-:Y:S02]  /*0b50*/  PRMT R0, RZ, 0x7610, R0 ;  /* 0x00007610ff007816 */ /* 0x000fe40000000000 */
[----:B------:R-:W-:-:S02]  /*0b60*/  @!P2 IADD3.X R9, R57, R26, RZ, P5, !PT ;  /* 0x0000001a3909a210 */ /* 0x000fc40002ffe4ff */
        /* <DEDUP_REMOVED lines=12> */
[----:B---3--:R0:W-:Y:S04]  /*0c30*/  STS.U16 [R25+0x40], R0 ;  /* 0x0000400019007388 */ /* 0x0081e80000000400 */
[----:B----4-:R-:W-:Y:S04]  /*0c40*/  STS.U16 [R25+0x80], R14 ;  /* 0x0000800e19007388 */ /* 0x010fe80000000400 */
[----:B------:R-:W-:Y:S01]  /*0c50*/  STS.U16 [R25+0xc0], R16 ;  /* 0x0000c01019007388 */ /* 0x000fe20000000400 */
[----:B------:R-:W-:-:S06]  /*0c60*/  NOP ;  /* 0x0000000000007918 */ /* 0x000fcc0000000000 */
[----:B------:R-:W1:Y:S04]  /*0c70*/  LDS.64 R8, [R24] ;  /* 0x0000000018087984 */ /* 0x000e680000000a00 */
[----:B------:R-:W-:Y:S06]  /*0c80*/  BAR.SYNC.DEFER_BLOCKING 0x0 ;  /* 0x0000000000007b1d */ /* 0x000fec0000010000 */
[----:B------:R2:W3:Y:S04]  /*0c90*/  @!P0 LDG.E.U16 R18, [R6.64] ;  /* 0x0000000606128981 */ /* 0x0004e8000c1e1500 */
[----:B------:R2:W4:Y:S04]  /*0ca0*/  @!P3 LDG.E.U16 R20, [R6.64+0x40] ;  /* 0x000040060614b981 */ /* 0x000528000c1e1500 */
[----:B------:R2:W4:Y:S04]  /*0cb0*/  @!P2 LDG.E.U16 R44, [R6.64+0x80] ;  /* 0x00008006062ca981 */ /* 0x000528000c1e1500 */
[----:B------:R2:W4:Y:S01]  /*0cc0*/  @!P1 LDG.E.U16 R46, [R6.64+0xc0] ;  /* 0x0000c006062e9981 */ /* 0x000522000c1e1500 */
[-C--:B------:R-:W-:Y:S01]  /*0cd0*/  ISETP.GE.AND P2, PT, R49, R28.reuse, PT ;  /* 0x0000001c3100720c */ /* 0x080fe20003f46270 */
[----:B0-----:R-:W-:Y:S01]  /*0ce0*/  IMAD R0, R65, c[0x0][0x1f0], RZ ;  /* 0x00007c0041007a24 */ /* 0x001fe200078e02ff */
[----:B------:R-:W-:Y:S01]  /*0cf0*/  SHF.R.S32.HI R75, RZ, 0x1f, R74 ;  /* 0x0000001fff4b7819 */ /* 0x000fe2000001144a */
[----:B------:R-:W-:Y:S01]  /*0d00*/  IMAD.WIDE.U32 R2, R97, c[0x0][0x1f0], RZ ;  /* 0x00007c0061027a25 */ /* 0x000fe200078e00ff */
[----:B-1----:R-:W-:Y:S01]  /*0d10*/  HADD2.F32 R21, -RZ, R8.H0_H0 ;  /* 0x20000008ff157230 */ /* 0x002fe20000004100 */
[----:B------:R-:W-:Y:S01]  /*0d20*/  IADD3 R13, P0, R27, c[0x0][0x268], RZ ;  /* 0x00009a001b0d7a10 */ /* 0x000fe20007f1e0ff */
[--C-:B------:R-:W-:Y:S01]  /*0d30*/  HADD2.F32 R19, -RZ, R9.reuse.H0_H0 ;  /* 0x20000009ff137230 */ /* 0x100fe20000004100 */
[----:B------:R-:W-:Y:S01]  /*0d40*/  IMAD R11, R97, c[0x0][0x1f4], R0 ;  /* 0x00007d00610b7a24 */ /* 0x000fe200078e0200 */
[----:B------:R-:W-:Y:S01]  /*0d50*/  IADD3 R0, R51, -c[0x0][0x174], RZ ;  /* 0x80005d0033007a10 */ /* 0x000fe20007ffe0ff */
[----:B--2---:R-:W-:Y:S01]  /*0d60*/  IMAD R7, R107, c[0x0][0x1f8], RZ ;  /* 0x00007e006b077a24 */ /* 0x004fe200078e02ff */
[----:B------:R-:W-:Y:S01]  /*0d70*/  HADD2.F32 R9, -RZ, R9.H1_H1 ;  /* 0x30000009ff097230 */ /* 0x000fe20000004100 */
[----:B-----5:R-:W-:Y:S01]  /*0d80*/  FADD.FTZ R21, R21, R96 ;  /* 0x0000006015157221 */ /* 0x020fe20000010000 */
[----:B------:R-:W-:Y:S01]  /*0d90*/  IADD3 R3, R3, R11, RZ ;  /* 0x0000000b03037210 */ /* 0x000fe20007ffe0ff */
[----:B------:R-:W-:Y:S01]  /*0da0*/  @!P2 IMAD.WIDE.U32 R4, R97, c[0x0][0x1f0], R74 ;  /* 0x00007c006104aa25 */ /* 0x000fe200078e004a */
[----:B------:R-:W-:Y:S01]  /*0db0*/  BSSY B0, `(.L_x_13299) ;  /* 0x0000040000007945 */ /* 0x000fe20003800000 */
[----:B------:R-:W-:-:S02]  /*0dc0*/  ISETP.GE.AND P3, PT, R41, R28, PT ;  /* 0x0000001c2900720c */ /* 0x000fc40003f66270 */
[----:B------:R-:W-:Y:S01]  /*0dd0*/  IMAD R23, R0, -0x80, RZ ;  /* 0xffffff8000177824 */ /* 0x000fe200078e02ff */
[----:B------:R-:W-:Y:S01]  /*0de0*/  @!P2 IADD3 R5, R11, R5, RZ ;  /* 0x000000050b05a210 */ /* 0x000fe20007ffe0ff */
[C---:B------:R-:W-:Y:S01]  /*0df0*/  IMAD.WIDE.U32 R10, R108.reuse, c[0x0][0x1f8], R2 ;  /* 0x00007e006c0a7a25 */ /* 0x040fe200078e0002 */
[----:B------:R-:W-:Y:S02]  /*0e00*/  FSETP.GTU.FTZ.AND P6, PT, R21, 20, PT ;  /* 0x41a000001500780b */ /* 0x000fe40003fdc000 */
[----:B------:R-:W-:Y:S01]  /*0e10*/  SHF.R.S32.HI R22, RZ, 0x1f, R23 ;  /* 0x0000001fff167819 */ /* 0x000fe20000011417 */
[C---:B------:R-:W-:Y:S01]  /*0e20*/  IMAD R15, R108.reuse, c[0x0][0x1fc], R7 ;  /* 0x00007f006c0f7a24 */ /* 0x040fe200078e0207 */
[----:B------:R-:W-:Y:S01]  /*0e30*/  IADD3 R10, P1, R23, R10, RZ ;  /* 0x0000000a170a7210 */ /* 0x000fe20007f3e0ff */
[----:B------:R-:W-:Y:S01]  /*0e40*/  @!P2 IMAD.WIDE.U32 R6, R108, c[0x0][0x1f8], R4 ;  /* 0x00007e006c06aa25 */ /* 0x000fe200078e0004 */
[----:B------:R-:W-:Y:S02]  /*0e50*/  IADD3.X R5, R26, c[0x0][0x26c], RZ, P0, !PT ;  /* 0x00009b001a057a10 */ /* 0x000fe400007fe4ff */
[----:B------:R-:W-:Y:S01]  /*0e60*/  IADD3.X R11, R22, R15, R11, P1, !PT ;  /* 0x0000000f160b7210 */ /* 0x000fe20000ffe40b */
[----:B------:R-:W-:Y:S01]  /*0e70*/  FADD.FTZ R19, R19, R96 ;  /* 0x0000006013137221 */ /* 0x000fe20000010000 */
[----:B------:R-:W-:-:S02]  /*0e80*/  LEA R4, P1, R10, R13, 0x1 ;  /* 0x0000000d0a047211 */ /* 0x000fc400078208ff */
[----:B------:R-:W-:Y:S02]  /*0e90*/  @!P2 IADD3 R12, P0, R49, R6, RZ ;  /* 0x00000006310ca210 */ /* 0x000fe40007f1e0ff */
[----:B------:R-:W-:Y:S01]  /*0ea0*/  LEA.HI.X R5, R10, R5, R11, 0x1, P1 ;  /* 0x000000050a057211 */ /* 0x000fe200008f0c0b */
[----:B------:R-:W-:Y:S01]  /*0eb0*/  HADD2.F32 R11, -RZ, R8.H1_H1 ;  /* 0x30000008ff0b7230 */ /* 0x000fe20000004100 */
[----:B------:R-:W-:Y:S02]  /*0ec0*/  @!P2 IADD3.X R7, R38, R7, R15, P0, !PT ;  /* 0x000000072607a210 */ /* 0x000fe400007fe40f */
[C---:B------:R-:W-:Y:S02]  /*0ed0*/  @!P2 LEA R6, P0, R12.reuse, c[0x0][0x268], 0x1 ;  /* 0x00009a000c06aa11 */ /* 0x040fe400078008ff */
[----:B------:R-:W-:Y:S02]  /*0ee0*/  ISETP.GE.AND P4, PT, R39, R28, PT ;  /* 0x0000001c2700720c */ /* 0x000fe40003f86270 */
[----:B------:R-:W-:-:S02]  /*0ef0*/  @!P2 LEA.HI.X R7, R12, c[0x0][0x26c], R7, 0x1, P0 ;  /* 0x00009b000c07aa11 */ /* 0x000fc400000f0c07 */
[----:B------:R-:W-:Y:S02]  /*0f00*/  ISETP.GE.AND P5, PT, R37, R28, PT ;  /* 0x0000001c2500720c */ /* 0x000fe40003fa6270 */
[----:B------:R-:W-:Y:S01]  /*0f10*/  FSETP.GTU.FTZ.AND P0, PT, R19, 20, PT ;  /* 0x41a000001300780b */ /* 0x000fe20003f1c000 */
[----:B---3--:R0:W-:Y:S04]  /*0f20*/  STS.U16 [R25], R18 ;  /* 0x0000001219007388 */ /* 0x0081e80000000400 */
[----:B----4-:R1:W-:Y:S04]  /*0f30*/  STS.U16 [R25+0x40], R20 ;  /* 0x0000401419007388 */ /* 0x0103e80000000400 */
[----:B------:R2:W-:Y:S01]  /*0f40*/  STS.U16 [R25+0x80], R44 ;  /* 0x0000802c19007388 */ /* 0x0005e20000000400 */
[----:B0-----:R-:W-:-:S03]  /*0f50*/  FADD.FTZ R18, R9, R96 ;  /* 0x0000006009127221 */ /* 0x001fc60000010000 */
[----:B------:R2:W-:Y:S01]  /*0f60*/  STS.U16 [R25+0xc0], R46 ;  /* 0x0000c02e19007388 */ /* 0x0005e20000000400 */
[----:B------:R-:W-:-:S06]  /*0f70*/  NOP ;  /* 0x0000000000007918 */ /* 0x000fcc0000000000 */
[----:B------:R2:W0:Y:S01]  /*0f80*/  LDS.64 R2, [R24] ;  /* 0x0000000018027984 */ /* 0x0004220000000a00 */
[----:B-1----:R-:W-:-:S05]  /*0f90*/  FADD.FTZ R20, R11, R96 ;  /* 0x000000600b147221 */ /* 0x002fca0000010000 */
        /* <DEDUP_REMOVED lines=33> */
.L_x_13300:
[----:B------:R-:W-:Y:S05]  /*11b0*/  BSYNC B0 ;  /* 0x0000000000007941 */ /* 0x000fea0003800000 */
.L_x_13299:
        /* <DEDUP_REMOVED lines=8> */
[----:B------:R-:W-:Y:S01]  /*1240*/  HFMA2.MMA R16, -RZ, RZ, 1.625, 0 ;  /* 0x3e800000ff107435 */ /* 0x000fe200000001ff */
[----:B--2---:R-:W-:-:S02]  /*1250*/  MOV R46, 0x3d39bf78 ;  /* 0x3d39bf78002e7802 */ /* 0x004fc40000000f00 */
        /* <DEDUP_REMOVED lines=11> */
[----:B------:R-:W-:Y:S02]  /*1310*/  FFMA.FTZ R16, R11, R16, -0.13229703903198242188 ;  /* 0xbe0778e00b107423 */ /* 0x000fe40000010010 */
        /* <DEDUP_REMOVED lines=16> */
.L_x_13302:
[----:B------:R-:W-:Y:S05]  /*1420*/  BSYNC B0 ;  /* 0x0000000000007941 */ /* 0x000fea0003800000 */
.L_x_13301:
[----:B------:R-:W-:Y:S01]  /*1430*/  BSSY B0, `(.L_x_13303) ;  /* 0x0000021000007945 */ /* 0x000fe20003800000 */
[----:B------:R-:W-:Y:S05]  /*1440*/  @P0 BRA `(.L_x_13304) ;  /* 0x000001f000000947 */ /* 0x000fea0003800000 */
[----:B------:R-:W-:Y:S01]  /*1450*/  FMUL.FTZ R19, R19, 1.4426950216293334961 ;  /* 0x3fb8aa3b13137820 */ /* 0x000fe20000410000 */
[----:B------:R-:W-:Y:S01]  /*1460*/  HFMA2.MMA R16, -RZ, RZ, 1.625, 0 ;  /* 0x3e800000ff107435 */ /* 0x000fe200000001ff */
[----:B--2---:R-:W-:Y:S02]  /*1470*/  MOV R46, 0x3d39bf78 ;  /* 0x3d39bf78002e7802 */ /* 0x004fe40000000f00 */
        /* <DEDUP_REMOVED lines=28> */
.L_x_13304:
[----:B------:R-:W-:Y:S05]  /*1640*/  BSYNC B0 ;  /* 0x0000000000007941 */ /* 0x000fea0003800000 */
.L_x_13303:
        /* <DEDUP_REMOVED lines=33> */
.L_x_13306:
[----:B------:R-:W-:Y:S05]  /*1860*/  BSYNC B0 ;  /* 0x0000000000007941 */ /* 0x000fea0003800000 */
.L_x_13305:
[----:B------:R-:W-:Y:S06]  /*1870*/  BAR.SYNC.DEFER_BLOCKING 0x0 ;  /* 0x0000000000007b1d */ /* 0x000fec0000010000 */
[----:B------:R1:W3:Y:S04]  /*1880*/  @!P2 LDG.E.U16 R10, [R6.64] ;  /* 0x00000006060aa981 */ /* 0x0002e8000c1e1500 */
[----:B------:R4:W5:Y:S04]  /*1890*/  @!P3 LDG.E.U16 R12, [R4.64+-0xc0] ;  /* 0xffff4006040cb981 */ /* 0x000968000c1e1500 */
[----:B--2---:R4:W2:Y:S04]  /*18a0*/  @!P4 LDG.E.U16 R14, [R4.64+-0x80] ;  /* 0xffff8006040ec981 */ /* 0x0048a8000c1e1500 */
[----:B------:R4:W2:Y:S01]  /*18b0*/  @!P5 LDG.E.U16 R8, [R4.64+-0x40] ;  /* 0xffffc0060408d981 */ /* 0x0008a2000c1e1500 */
[----:B------:R-:W-:Y:S01]  /*18c0*/  IMAD R44, R65, c[0x0][0x200], RZ ;  /* 0x00008000412c7a24 */ /* 0x000fe200078e02ff */
[----:B------:R-:W-:Y:S01]  /*18d0*/  @!P2 MOV R45, R75 ;  /* 0x0000004b002da202 */ /* 0x000fe20000000f00 */
[----:B------:R-:W-:-:S04]  /*18e0*/  IMAD.WIDE.U32 R16, R97, c[0x0][0x200], RZ ;  /* 0x0000800061107a25 */ /* 0x000fc800078e00ff */
[----:B------:R-:W-:Y:S01]  /*18f0*/  IMAD R9, R97, c[0x0][0x204], R44 ;  /* 0x0000810061097a24 */ /* 0x000fe200078e022c */
[----:B------:R-:W-:-:S04]  /*1900*/  @!P2 MOV R44, R74 ;  /* 0x0000004a002ca202 */ /* 0x000fc80000000f00 */
[----:B------:R-:W-:Y:S01]  /*1910*/  IADD3 R17, R17, R9, RZ ;  /* 0x0000000911117210 */ /* 0x000fe20007ffe0ff */
[----:B------:R-:W-:-:S04]  /*1920*/  @!P2 IMAD.WIDE.U32 R44, R97, c[0x0][0x200], R44 ;  /* 0x00008000612caa25 */ /* 0x000fc800078e002c */
[----:B-1----:R-:W-:Y:S01]  /*1930*/  IMAD.WIDE.U32 R6, R108, c[0x0][0x208], R16 ;  /* 0x000082006c067a25 */ /* 0x002fe200078e0010 */
[----:B------:R-:W-:-:S03]  /*1940*/  @!P2 IADD3 R45, R9, R45, RZ ;  /* 0x0000002d092da210 */ /* 0x000fc60007ffe0ff */
[----:B------:R-:W-:Y:S02]  /*1950*/  IMAD R9, R107, c[0x0][0x208], RZ ;  /* 0x000082006b097a24 */ /* 0x000fe400078e02ff */
[----:B----4-:R-:W-:-:S04]  /*1960*/  @!P2 IMAD.WIDE.U32 R4, R108, c[0x0][0x208], R44 ;  /* 0x000082006c04aa25 */ /* 0x010fc800078e002c */
[----:B------:R-:W-:Y:S01]  /*1970*/  IMAD R13, R108, c[0x0][0x20c], R9 ;  /* 0x000083006c0d7a24 */ /* 0x000fe200078e0209 */
[----:B------:R-:W-:Y:S02]  /*1980*/  IADD3 R9, P6, R23, R6, RZ ;  /* 0x0000000617097210 */ /* 0x000fe40007fde0ff */
[----:B------:R-:W-:Y:S02]  /*1990*/  @!P2 IADD3 R11, P0, R49, R4, RZ ;  /* 0x00000004310ba210 */ /* 0x000fe40007f1e0ff */
[----:B------:R-:W-:Y:S02]  /*19a0*/  IADD3 R6, P1, R27, c[0x0][0x258], RZ ;  /* 0x000096001b067a10 */ /* 0x000fe40007f3e0ff */
[----:B------:R-:W-:Y:S02]  /*19b0*/  @!P2 IADD3.X R44, R38, R5, R13, P0, !PT ;  /* 0x00000005262ca210 */ /* 0x000fe400007fe40d */
[----:B------:R-:W-:Y:S02]  /*19c0*/  IADD3.X R5, R26, c[0x0][0x25c], RZ, P1, !PT ;  /* 0x000097001a057a10 */ /* 0x000fe40000ffe4ff */
[----:B------:R-:W-:-:S02]  /*19d0*/  IADD3.X R16, R22, R13, R7, P6, !PT ;  /* 0x0000000d16107210 */ /* 0x000fc400037fe407 */
[----:B------:R-:W-:Y:S02]  /*19e0*/  LEA R6, P1, R9, R6, 0x1 ;  /* 0x0000000609067211 */ /* 0x000fe400078208ff */
[----:B------:R-:W-:Y:S02]  /*19f0*/  @!P2 LEA R4, P0, R11, c[0x0][0x258], 0x1 ;  /* 0x000096000b04aa11 */ /* 0x000fe400078008ff */
[----:B------:R-:W-:Y:S02]  /*1a00*/  LEA.HI.X R7, R9, R5, R16, 0x1, P1 ;  /* 0x0000000509077211 */ /* 0x000fe400008f0c10 */
[----:B------:R-:W-:Y:S02]  /*1a10*/  @!P2 LEA.HI.X R5, R11, c[0x0][0x25c], R44, 0x1, P0 ;  /* 0x000097000b05aa11 */ /* 0x000fe400000f0c2c */
[----:B------:R-:W-:Y:S02]  /*1a20*/  PRMT R16, RZ, 0x7610, R16 ;  /* 0x00007610ff107816 */ /* 0x000fe40000000010 */
[----:B------:R-:W-:-:S02]  /*1a30*/  PRMT R44, RZ, 0x7610, R44 ;  /* 0x00007610ff2c7816 */ /* 0x000fc4000000002c */
[----:B------:R-:W-:Y:S01]  /*1a40*/  PRMT R46, RZ, 0x7610, R46 ;  /* 0x00007610ff2e7816 */ /* 0x000fe2000000002e */
[----:B---3--:R1:W-:Y:S04]  /*1a50*/  STS.U16 [R25], R10 ;  /* 0x0000000a19007388 */ /* 0x0083e80000000400 */
[----:B-----5:R-:W-:Y:S04]  /*1a60*/  STS.U16 [R25+0x40], R12 ;  /* 0x0000400c19007388 */ /* 0x020fe80000000400 */
[----:B--2---:R-:W-:Y:S04]  /*1a70*/  STS.U16 [R25+0x80], R14 ;  /* 0x0000800e19007388 */ /* 0x004fe80000000400 */
[----:B------:R-:W-:Y:S01]  /*1a80*/  STS.U16 [R25+0xc0], R8 ;  /* 0x0000c00819007388 */ /* 0x000fe20000000400 */
[----:B------:R-:W-:-:S06]  /*1a90*/  NOP ;  /* 0x0000000000007918 */ /* 0x000fcc0000000000 */
[----:B------:R-:W2:Y:S04]  /*1aa0*/  LDS.64 R78, [R24] ;  /* 0x00000000184e7984 */ /* 0x000ea80000000a00 */
[----:B------:R-:W-:Y:S01]  /*1ab0*/  BAR.SYNC.DEFER_BLOCKING 0x0 ;  /* 0x0000000000007b1d */ /* 0x000fe20000010000 */
[----:B-1----:R-:W-:-:S05]  /*1ac0*/  PRMT R10, RZ, 0x7610, R10 ;  /* 0x00007610ff0a7816 */ /* 0x002fca000000000a */
[----:B------:R-:W3:Y:S04]  /*1ad0*/  @!P2 LDG.E.U16 R16, [R4.64] ;  /* 0x000000060410a981 */ /* 0x000ee8000c1e1500 */
[----:B------:R1:W4:Y:S04]  /*1ae0*/  @!P3 LDG.E.U16 R44, [R6.64+-0xc0] ;  /* 0xffff4006062cb981 */ /* 0x000328000c1e1500 */
[----:B------:R1:W5:Y:S04]  /*1af0*/  @!P4 LDG.E.U16 R46, [R6.64+-0x80] ;  /* 0xffff8006062ec981 */ /* 0x000368000c1e1500 */
[----:B------:R1:W5:Y:S01]  /*1b00*/  @!P5 LDG.E.U16 R10, [R6.64+-0x40] ;  /* 0xffffc006060ad981 */ /* 0x000362000c1e1500 */
[--C-:B--2---:R-:W-:Y:S01]  /*1b10*/  HADD2.F32 R11, -RZ, R78.reuse.H1_H1 ;  /* 0x3000004eff0b7230 */ /* 0x104fe20000004100 */
[----:B------:R-:W-:Y:S01]  /*1b20*/  ISETP.NE.AND P6, PT, R61, RZ, PT ;  /* 0x000000ff3d00720c */ /* 0x000fe20003fc5270 */
[----:B------:R-:W-:Y:S01]  /*1b30*/  HADD2.F32 R8, -RZ, R78.H0_H0 ;  /* 0x2000004eff087230 */ /* 0x000fe20000004100 */
[----:B------:R-:W-:Y:S01]  /*1b40*/  BSSY B0, `(.L_x_13307) ;  /* 0x000005f000007945 */ /* 0x000fe20003800000 */
[--C-:B------:R-:W-:Y:S01]  /*1b50*/  HADD2.F32 R45, -RZ, R79.reuse.H0_H0 ;  /* 0x2000004fff2d7230 */ /* 0x100fe20000004100 */
[----:B------:R-:W-:Y:S01]  /*1b60*/  FMUL.FTZ R12, R11, -1.4426950216293334961 ;  /* 0xbfb8aa3b0b0c7820 */ /* 0x000fe20000410000 */
[----:B------:R-:W-:Y:S01]  /*1b70*/  HADD2.F32 R47, -RZ, R79.H1_H1 ;  /* 0x3000004fff2f7230 */ /* 0x000fe20000004100 */
[----:B------:R-:W-:Y:S01]  /*1b80*/  FMUL.FTZ R9, R8, -1.4426950216293334961 ;  /* 0xbfb8aa3b08097820 */ /* 0x000fe20000410000 */
[----:B0-----:R-:W-:Y:S01]  /*1b90*/  HADD2.F32 R17, -RZ, R2.H0_H0 ;  /* 0x20000002ff117230 */ /* 0x001fe20000004100 */
[----:B-1----:R-:W-:Y:S01]  /*1ba0*/  FMUL.FTZ R7, R45, -1.4426950216293334961 ;  /* 0xbfb8aa3b2d077820 */ /* 0x002fe20000410000 */
[--C-:B------:R-:W-:Y:S01]  /*1bb0*/  HADD2.F32 R15, -RZ, R3.reuse.H0_H0 ;  /* 0x20000003ff0f7230 */ /* 0x100fe20000004100 */
[----:B------:R-:W-:Y:S01]  /*1bc0*/  FMUL.FTZ R13, R47, -1.4426950216293334961 ;  /* 0xbfb8aa3b2f0d7820 */ /* 0x000fe20000410000 */
[----:B------:R-:W0:Y:S01]  /*1bd0*/  MUFU.EX2 R12, R12 ;  /* 0x0000000c000c7308 */ /* 0x000e220000000800 */
[----:B------:R-:W-:-:S07]  /*1be0*/  HADD2.F32 R14, -RZ, R3.H1_H1 ;  /* 0x30000003ff0e7230 */ /* 0x000fce0000004100 */
[----:B------:R-:W1:Y:S08]  /*1bf0*/  MUFU.EX2 R9, R9 ;  /* 0x0000000900097308 */ /* 0x000e700000000800 */
[----:B------:R-:W-:Y:S01]  /*1c00*/  MUFU.EX2 R7, R7 ;  /* 0x0000000700077308 */ /* 0x000fe20000000800 */
[----:B0-----:R-:W-:-:S07]  /*1c10*/  FADD.FTZ R6, R12, 1 ;  /* 0x3f8000000c067421 */ /* 0x001fce0000010000 */
[----:B------:R-:W0:Y:S01]  /*1c20*/  MUFU.EX2 R13, R13 ;  /* 0x0000000d000d7308 */ /* 0x000e220000000800 */
[----:B-1----:R-:W-:-:S07]  /*1c30*/  FADD.FTZ R9, R9, 1 ;  /* 0x3f80000009097421 */ /* 0x002fce0000010000 */
[----:B------:R-:W-:Y:S01]  /*1c40*/  MUFU.RCP R12, R6 ;  /* 0x00000006000c7308 */ /* 0x000fe20000001000 */
[----:B0-----:R-:W-:-:S07]  /*1c50*/  FADD.FTZ R78, R13, 1 ;  /* 0x3f8000000d4e7421 */ /* 0x001fce0000010000 */
[----:B------:R-:W0:Y:S08]  /*1c60*/  MUFU.RCP R9, R9 ;  /* 0x0000000900097308 */ /* 0x000e300000001000 */
[----:B------:R-:W1:Y:S01]  /*1c70*/  MUFU.RCP R80, R78 ;  /* 0x0000004e00507308 */ /* 0x000e620000001000 */
[----:B0-----:R-:W-:-:S04]  /*1c80*/  FADD.FTZ R3, -R9, 1 ;  /* 0x3f80000009037421 */ /* 0x001fc80000010100 */
[----:B------:R-:W-:Y:S02]  /*1c90*/  FFMA.FTZ R3, R8, R3, 1 ;  /* 0x3f80000008037423 */ /* 0x000fe40000010003 */
[----:B-1----:R-:W-:-:S04]  /*1ca0*/  FADD.FTZ R78, -R80, 1 ;  /* 0x3f800000504e7421 */ /* 0x002fc80000010100 */
[----:B------:R-:W-:Y:S01]  /*1cb0*/  FFMA.FTZ R78, R47, R78, 1 ;  /* 0x3f8000002f4e7423 */ /* 0x000fe2000001004e */
[----:B---3--:R0:W-:Y:S04]  /*1cc0*/  STS.U16 [R25], R16 ;  /* 0x0000001019007388 */ /* 0x0081e80000000400 */
[----:B----4-:R1:W-:Y:S04]  /*1cd0*/  STS.U16 [R25+0x40], R44 ;  /* 0x0000402c19007388 */ /* 0x0103e80000000400 */
[----:B-----5:R-:W-:Y:S01]  /*1ce0*/  STS.U16 [R25+0x80], R46 ;  /* 0x0000802e19007388 */ /* 0x020fe20000000400 */
[----:B0-----:R-:W-:Y:S01]  /*1cf0*/  HADD2.F32 R16, -RZ, R2.H1_H1 ;  /* 0x30000002ff107230 */ /* 0x001fe20000004100 */
[----:B------:R-:W-:-:S02]  /*1d00*/  FADD.FTZ R2, -R12, 1 ;  /* 0x3f8000000c027421 */ /* 0x000fc40000010100 */
[----:B------:R-:W-:Y:S01]  /*1d10*/  STS.U16 [R25+0xc0], R10 ;  /* 0x0000c00a19007388 */ /* 0x000fe20000000400 */
[----:B------:R-:W-:-:S06]  /*1d20*/  NOP ;  /* 0x0000000000007918 */ /* 0x000fcc0000000000 */
[----:B------:R-:W0:Y:S01]  /*1d30*/  LDS.64 R4, [R24] ;  /* 0x0000000018047984 */ /* 0x000e220000000a00 */
[----:B-1----:R-:W-:-:S06]  /*1d40*/  FADD.FTZ R44, R7, 1 ;  /* 0x3f800000072c7421 */ /* 0x002fcc0000010000 */
[----:B------:R-:W1:Y:S02]  /*1d50*/  MUFU.RCP R44, R44 ;  /* 0x0000002c002c7308 */ /* 0x000e640000001000 */
[----:B-1----:R-:W-:-:S04]  /*1d60*/  FADD.FTZ R6, -R44, 1 ;  /* 0x3f8000002c067421 */ /* 0x002fc80000010100 */
[----:B------:R-:W-:Y:S01]  /*1d70*/  FFMA.FTZ R6, R45, R6, 1 ;  /* 0x3f8000002d067423 */ /* 0x000fe20000010006 */
[--C-:B0-----:R-:W-:Y:S02]  /*1d80*/  HADD2.F32 R10, -RZ, R4.reuse.H0_H0 ;  /* 0x20000004ff0a7230 */ /* 0x101fe40000004100 */
[----:B------:R-:W-:Y:S01]  /*1d90*/  HADD2.F32 R13, -RZ, R4.H1_H1 ;  /* 0x30000004ff0d7230 */ /* 0x000fe20000004100 */
[----:B------:R-:W-:Y:S01]  /*1da0*/  FFMA.FTZ R4, R11, R2, 1 ;  /* 0x3f8000000b047423 */ /* 0x000fe20000010002 */
[--C-:B------:R-:W-:Y:S01]  /*1db0*/  HADD2.F32 R46, -RZ, R5.reuse.H0_H0 ;  /* 0x20000005ff2e7230 */ /* 0x100fe20000004100 */
[----:B------:R-:W-:Y:S01]  /*1dc0*/  FMUL.FTZ R2, R17, R10 ;  /* 0x0000000a11027220 */ /* 0x000fe20000410000 */
[----:B------:R-:W-:Y:S01]  /*1dd0*/  HADD2.F32 R81, -RZ, R5.H1_H1 ;  /* 0x30000005ff517230 */ /* 0x000fe20000004100 */
        /* <DEDUP_REMOVED lines=12> */
[----:B------:R-:W-:Y:S01]  /*1ea0*/  IMAD R5, R107, c[0x0][0x2f0], RZ ;  /* 0x0000bc006b057a24 */ /* 0x000fe200078e02ff */
[----:B------:R-:W-:Y:S02]  /*1eb0*/  P2R R2, PR, RZ, 0x40 ;  /* 0x00000040ff027803 */ /* 0x000fe40000000000 */
[----:B------:R-:W-:Y:S01]  /*1ec0*/  F2FP.PACK_AB R79, R79, R6 ;  /* 0x000000064f4f723e */ /* 0x000fe200000000ff */
[----:B------:R-:W-:Y:S01]  /*1ed0*/  BAR.SYNC.DEFER_BLOCKING 0x0 ;  /* 0x0000000000007b1d */ /* 0x000fe20000010000 */
[----:B------:R-:W-:-:S02]  /*1ee0*/  IMAD R6, R65, c[0x0][0x2e8], RZ ;  /* 0x0000ba0041067a24 */ /* 0x000fc400078e02ff */
[----:B------:R-:W-:-:S04]  /*1ef0*/  IMAD.WIDE.U32 R2, R97, c[0x0][0x2e8], RZ ;  /* 0x0000ba0061027a25 */ /* 0x000fc800078e00ff */
[----:B------:R-:W-:-:S05]  /*1f00*/  IMAD R7, R97, c[0x0][0x2ec], R6 ;  /* 0x0000bb0061077a24 */ /* 0x000fca00078e0206 */
[----:B------:R-:W-:-:S05]  /*1f10*/  IADD3 R3, R3, R7, RZ ;  /* 0x0000000703037210 */ /* 0x000fca0007ffe0ff */
[----:B------:R-:W-:Y:S01]  /*1f20*/  IMAD.WIDE.U32 R2, R108, c[0x0][0x2f0], R2 ;  /* 0x0000bc006c027a25 */ /* 0x000fe200078e0002 */
[----:B------:R0:W-:Y:S01]  /*1f30*/  STS.64 [R24], R78 ;  /* 0x0000004e18007388 */ /* 0x0001e20000000a00 */
[----:B------:R-:W-:-:S06]  /*1f40*/  NOP ;  /* 0x0000000000007918 */ /* 0x000fcc0000000000 */
[----:B------:R-:W-:Y:S04]  /*1f50*/  LDS.U16 R83, [R25] ;  /* 0x0000000019537984 */ /* 0x000fe80000000400 */
[----:B------:R-:W-:Y:S01]  /*1f60*/  LDS.U16 R85, [R25+0x40] ;  /* 0x0000400019557984 */ /* 0x000fe20000000400 */
[----:B0-----:R-:W-:Y:S01]  /*1f70*/  IMAD R79, R108, c[0x0][0x2f4], R5 ;  /* 0x0000bd006c4f7a24 */ /* 0x001fe200078e0205 */
[----:B------:R-:W-:Y:S02]  /*1f80*/  IADD3 R5, P0, R23, R2, RZ ;  /* 0x0000000217057210 */ /* 0x000fe40007f1e0ff */
[----:B------:R-:W-:Y:S01]  /*1f90*/  LDS.U16 R87, [R25+0x80] ;  /* 0x0000800019577984 */ /* 0x000fe20000000400 */
[----:B------:R-:W-:Y:S02]  /*1fa0*/  IADD3 R2, P4, R27, c[0x0][0x338], RZ ;  /* 0x0000ce001b027a10 */ /* 0x000fe40007f9e0ff */
[----:B------:R-:W-:Y:S01]  /*1fb0*/  IADD3.X R6, R22, R79, R3, P0, !PT ;  /* 0x0000004f16067210 */ /* 0x000fe200007fe403 */
[----:B------:R-:W-:Y:S01]  /*1fc0*/  LDS.U16 R89, [R25+0xc0] ;  /* 0x0000c00019597984 */ /* 0x000fe20000000400 */
[----:B------:R-:W-:-:S02]  /*1fd0*/  IADD3.X R3, R26, c[0x0][0x33c], RZ, P4, !PT ;  /* 0x0000cf001a037a10 */ /* 0x000fc400027fe4ff */
[----:B------:R-:W-:Y:S01]  /*1fe0*/  LEA R2, P5, R5, R2, 0x1 ;  /* 0x0000000205027211 */ /* 0x000fe200078a08ff */
[----:B------:R-:W-:Y:S04]  /*1ff0*/  @!P6 STS [0x100], R28 ;  /* 0x0001001cff00e388 */ /* 0x000fe80000000800 */
[----:B------:R-:W-:Y:S01]  /*2000*/  BAR.SYNC.DEFER_BLOCKING 0x0 ;  /* 0x0000000000007b1d */ /* 0x000fe20000010000 */
[----:B------:R-:W-:Y:S02]  /*2010*/  IADD3 R78, P4, R49, R74, RZ ;  /* 0x0000004a314e7210 */ /* 0x000fe40007f9e0ff */
[----:B------:R-:W-:Y:S02]  /*2020*/  LEA.HI.X R3, R5, R3, R6, 0x1, P5 ;  /* 0x0000000305037211 */ /* 0x000fe400028f0c06 */
[----:B------:R-:W-:Y:S01]  /*2030*/  IADD3.X R79, R38, R75, RZ, P4, !PT ;  /* 0x0000004b264f7210 */ /* 0x000fe200027fe4ff */
        /* <DEDUP_REMOVED lines=15> */
.L_x_13308:
[----:B------:R-:W-:Y:S05]  /*2130*/  BSYNC B0 ;  /* 0x0000000000007941 */ /* 0x000fea0003800000 */
.L_x_13307:
        /* <DEDUP_REMOVED lines=11> */
[----:B------:R-:W-:Y:S02]  /*21f0*/  FMUL.FTZ R15, R15, R44 ;  /* 0x0000002c0f0f7220 */ /* 0x000fe40000410000 */
[----:B------:R-:W-:-:S10]  /*2200*/  FMUL.FTZ R14, R14, R47 ;  /* 0x0000002f0e0e7220 */ /* 0x000fd40000410000 */
        /* <DEDUP_REMOVED lines=8> */
[----:B0-----:R-:W-:Y:S02]  /*2290*/  IMAD R6, R65, c[0x0][0x210], RZ ;  /* 0x0000840041067a24 */ /* 0x001fe400078e02ff */
[----:B------:R-:W-:Y:S01]  /*22a0*/  IMAD.WIDE.U32 R2, R97, c[0x0][0x210], RZ ;  /* 0x0000840061027a25 */ /* 0x000fe200078e00ff */
[----:B------:R-:W-:-:S03]  /*22b0*/  F2FP.PACK_AB R47, R47, R44 ;  /* 0x0000002c2f2f723e */ /* 0x000fc600000000ff */
[----:B------:R-:W-:Y:S02]  /*22c0*/  IMAD R5, R97, c[0x0][0x214], R6 ;  /* 0x0000850061057a24 */ /* 0x000fe400078e0206 */
[----:B------:R-:W-:-:S03]  /*22d0*/  IMAD R7, R107, c[0x0][0x218], RZ ;  /* 0x000086006b077a24 */ /* 0x000fc600078e02ff */
        /* <DEDUP_REMOVED lines=9> */
[----:B------:R-:W-:Y:S02]  /*2370*/  IADD3 R7, P4, R27, c[0x0][0x270], RZ ;  /* 0x00009c001b077a10 */ /* 0x000fe40007f9e0ff */
        /* <DEDUP_REMOVED lines=9> */
[----:B------:R-:W-:Y:S02]  /*2410*/  IADD3.X R4, R26, c[0x0][0x274], RZ, P4, !PT ;  /* 0x00009d001a047a10 */ /* 0x000fe400027fe4ff */
        /* <DEDUP_REMOVED lines=14> */
.L_x_13311:
[----:B------:R-:W-:Y:S05]  /*2500*/  BSYNC B0 ;  /* 0x0000000000007941 */ /* 0x000fea0003800000 */
.L_x_13310:
[----:B------:R1:W-:Y:S04]  /*2510*/  @!P0 STG.E.U16 [R6.64+-0xc0], R11 ;  /* 0xffff400b06008986 */ /* 0x0003e8000c101506 */
[----:B------:R1:W-:Y:S04]  /*2520*/  @!P1 STG.E.U16 [R6.64+-0x80], R13 ;  /* 0xffff800d06009986 */ /* 0x0003e8000c101506 */
[----:B------:R1:W-:Y:S02]  /*2530*/  @!P2 STG.E.U16 [R6.64+-0x40], R45 ;  /* 0xffffc02d0600a986 */ /* 0x0003e4000c101506 */
.L_x_13309:
        /* <DEDUP_REMOVED lines=25> */
[----:B------:R-:W-:Y:S01]  /*26d0*/  IMAD R5, R65, R6, R5 ;  /* 0x0000000641057224 */ /* 0x000fe200078e0205 */
[----:B------:R-:W-:Y:S01]  /*26e0*/  IADD3 R6, R29, -0x1, RZ ;  /* 0xffffffff1d067810 */ /* 0x000fe20007ffe0ff */
[----:B------:R-:W-:-:S03]  /*26f0*/  IMAD R7, R4, c[0x0][0x2c0], RZ ;  /* 0x0000b00004077a24 */ /* 0x000fc600078e02ff */
[----:B------:R-:W-:Y:S01]  /*2700*/  IADD3 R3, R3, R5, RZ ;  /* 0x0000000503037210 */ /* 0x000fe20007ffe0ff */
[----:B------:R-:W-:Y:S02]  /*2710*/  IMAD R7, R64, c[0x0][0x2c4], R7 ;  /* 0x0000b10040077a24 */ /* 0x000fe400078e0207 */
[----:B------:R-:W-:Y:S01]  /*2720*/  IMAD R5, R0, -0x100, RZ ;  /* 0xffffff0000057824 */ /* 0x000fe200078e02ff */
[----:B------:R-:W-:Y:S01]  /*2730*/  HFMA2.MMA R0, -RZ, RZ, 0, 0 ;  /* 0x00000000ff007435 */ /* 0x000fe200000001ff */
[----:B------:R-:W-:-:S05]  /*2740*/  IMAD.WIDE.U32 R2, R64, c[0x0][0x2c0], R2 ;  /* 0x0000b00040027a25 */ /* 0x000fca00078e0002 */
[----:B------:R-:W-:Y:S02]  /*2750*/  IADD3 R3, R3, R7, RZ ;  /* 0x0000000703037210 */ /* 0x000fe40007ffe0ff */
[----:B------:R-:W-:Y:S02]  /*2760*/  LEA R8, P0, R2, c[0x0][0x320], 0x3 ;  /* 0x0000c80002087a11 */ /* 0x000fe400078018ff */
[----:B------:R-:W-:Y:S02]  /*2770*/  LEA.HI R7, R6, R6, RZ, 0x1 ;  /* 0x0000000606077211 */ /* 0x000fe400078f08ff */
[----:B------:R-:W-:Y:S02]  /*2780*/  LEA.HI.X R24, R2, c[0x0][0x324], R3, 0x3, P0 ;  /* 0x0000c90002187a11 */ /* 0x000fe400000f1c03 */
[----:B------:R-:W-:Y:S02]  /*2790*/  LEA R2, P0, R61, R8, 0x2 ;  /* 0x000000083d027211 */ /* 0x000fe400078010ff */
[----:B------:R-:W-:Y:S01]  /*27a0*/  LOP3.LUT R7, R7, 0xfffffe, RZ, 0xc0, !PT ;  /* 0x00fffffe07077812 */ /* 0x000fe200078ec0ff */
[----:B------:R-:W-:Y:S01]  /*27b0*/  CS2R R8, SRZ ;  /* 0x0000000000087805 */ /* 0x000fe2000001ff00 */
[----:B------:R-:W-:-:S05]  /*27c0*/  LEA.HI.X R3, R61, R24, RZ, 0x2, P0 ;  /* 0x000000183d037211 */ /* 0x000fca00000f14ff */
[----:B------:R-:W-:Y:S01]  /*27d0*/  IMAD.WIDE R2, R5, 0x4, R2 ;  /* 0x0000000405027825 */ /* 0x000fe200078e0202 */
[----:B------:R-:W-:Y:S02]  /*27e0*/  IADD3 R5, R6, -R7, RZ ;  /* 0x8000000706057210 */ /* 0x000fe40007ffe0ff */
[----:B------:R-:W-:Y:S02]  /*27f0*/  CS2R R6, SRZ ;  /* 0x0000000000067805 */ /* 0x000fe4000001ff00 */
        /* <DEDUP_REMOVED lines=15> */
.L_x_13343:
        /* <DEDUP_REMOVED lines=53> */
[----:B------:R-:W-:Y:S02]  /*2c40*/  IADD3 R111, R52, 0x40, RZ ;  /* 0x00000040346f7810 */ /* 0x000fe40007ffe0ff */
[----:B0-----:R-:W-:Y:S02]  /*2c50*/  SHF.L.U32 R47, R100, 0x1, RZ ;  /* 0x00000001642f7819 */ /* 0x001fe400000006ff */
        /* <DEDUP_REMOVED lines=20> */
[----:B------:R-:W-:Y:S01]  /*2da0*/  @P1 IADD3 R45, R61, 0x200, RZ ;  /* 0x000002003d2d1810 */ /* 0x000fe20007ffe0ff */
[----:B------:R-:W-:Y:S01]  /*2db0*/  BSSY B0, `(.L_x_13313) ;  /* 0x0000074000007945 */ /* 0x000fe20003800000 */
[----:B--2---:R-:W-:Y:S02]  /*2dc0*/  FMUL.FTZ R46, R94, 1.4426950216293334961 ;  /* 0x3fb8aa3b5e2e7820 */ /* 0x004fe40000410000 */
[-C--:B------:R-:W-:Y:S02]  /*2dd0*/  FMUL.FTZ R44, R95, R21.reuse ;  /* 0x000000155f2c7220 */ /* 0x080fe40000410000 */
        /* <DEDUP_REMOVED lines=20> */
[C---:B0-----:R-:W-:Y:S01]  /*2f20*/  FMUL.FTZ R98, R104.reuse, R117 ;  /* 0x0000007568627220 */ /* 0x041fe20000410000 */
[----:B------:R-:W-:Y:S01]  /*2f30*/  SHF.L.U32 R111, R45, 0x3, RZ ;  /* 0x000000032d6f7819 */ /* 0x000fe200000006ff */
        /* <DEDUP_REMOVED lines=18> */
[C---:B------:R-:W-:Y:S01]  /*3060*/  FMUL.FTZ R102, R46.reuse, R20 ;  /* 0x000000142e667220 */ /* 0x040fe20000410000 */
        /* <DEDUP_REMOVED lines=64> */
[----:B-1----:R-:W-:Y:S01]  /*3470*/  HFMA2.MMA R102, -RZ, RZ, 1.875, 0 ;  /* 0x3f800000ff667435 */ /* 0x002fe200000001ff */
[----:B------:R-:W-:-:S11]  /*3480*/  MOV R103, RZ ;  /* 0x000000ff00677202 */ /* 0x000fd60000000f00 */
[----:B------:R-:W-:-:S04]  /*3490*/  @P3 IADD3 R45, -R51, c[0x0][0x174], RZ ;  /* 0x00005d00332d3a10 */ /* 0x000fc80007ffe1ff */
[----:B------:R-:W-:-:S04]  /*34a0*/  @P3 LEA.HI R44, R45, R45, RZ, 0x1 ;  /* 0x0000002d2d2c3211 */ /* 0x000fc800078f08ff */
[----:B------:R-:W-:-:S04]  /*34b0*/  @P3 LOP3.LUT R44, R44, 0xfffffe, RZ, 0xc0, !PT ;  /* 0x00fffffe2c2c3812 */ /* 0x000fc800078ec0ff */
[----:B------:R-:W-:-:S04]  /*34c0*/  @P3 IADD3 R45, -R44, R45, RZ ;  /* 0x0000002d2c2d3210 */ /* 0x000fc80007ffe1ff */
[----:B------:R-:W-:-:S05]  /*34d0*/  @P3 LEA R45, R45, R2, 0x8 ;  /* 0x000000022d2d3211 */ /* 0x000fca00078e40ff */
[----:B------:R0:W1:Y:S02]  /*34e0*/  @P3 LDS.64 R102, [R45.X8+0xa80] ;  /* 0x000a80002d663984 */ /* 0x0000640000008a00 */
.L_x_13314:
[----:B0--34-:R-:W-:Y:S05]  /*34f0*/  BSYNC B0 ;  /* 0x0000000000007941 */ /* 0x019fea0003800000 */
.L_x_13313:
        /* <DEDUP_REMOVED lines=118> */
[----:B------:R-:W-:Y:S01]  /*3c60*/  HFMA2.MMA R44, -RZ, RZ, 1.875, 0 ;  /* 0x3f800000ff2c7435 */ /* 0x000fe200000001ff */
[----:B------:R-:W-:Y:S01]  /*3c70*/  @P3 FADD.FTZ R138, R138, R45 ;  /* 0x0000002d8a8a3221 */ /* 0x000fe20000010000 */
[----:B------:R-:W-:Y:S01]  /*3c80*/  MOV R45, RZ ;  /* 0x000000ff002d7202 */ /* 0x000fe20000000f00 */
        /* <DEDUP_REMOVED lines=64> */
.L_x_13316:
[----:B-1----:R-:W-:Y:S05]  /*4090*/  BSYNC B0 ;  /* 0x0000000000007941 */ /* 0x002fea0003800000 */
.L_x_13315:
        /* <DEDUP_REMOVED lines=22> */
.L_x_13318:
[----:B------:R-:W-:Y:S05]  /*4200*/  BSYNC B0 ;  /* 0x0000000000007941 */ /* 0x000fea0003800000 */
.L_x_13317:
        /* <DEDUP_REMOVED lines=13> */
[-C--:B--2---:R-:W-:Y:S02]  /*42e0*/  FFMA.FTZ R150, R100, R137.reuse, -R104 ;  /* 0x0000008964967223 */ /* 0x084fe40000010868 */
        /* <DEDUP_REMOVED lines=26> */
.L_x_13320:
[----:B----4-:R-:W-:Y:S05]  /*4490*/  BSYNC B0 ;  /* 0x0000000000007941 */ /* 0x010fea0003800000 */
.L_x_13319:
        /* <DEDUP_REMOVED lines=19> */
.L_x_13322:
[----:B------:R-:W-:Y:S05]  /*45d0*/  BSYNC B0 ;  /* 0x0000000000007941 */ /* 0x000fea0003800000 */
.L_x_13321:
        /* <DEDUP_REMOVED lines=19> */
.L_x_13324:
[----:B------:R-:W-:Y:S05]  /*4710*/  BSYNC B0 ;  /* 0x0000000000007941 */ /* 0x000fea0003800000 */
.L_x_13323:
        /* <DEDUP_REMOVED lines=95> */
[-C--:B------:R-:W-:Y:S01]  /*4d10*/  FFMA.FTZ R119, R112, -R21.reuse, R137 ;  /* 0x8000001570777223 */ /* 0x080fe20000010089 */
[----:B------:R-:W-:Y:S01]  /*4d20*/  STS [R127.X4+0x210], R140 ;  /* 0x0002108c7f007388 */ /* 0x000fe20000004800 */
[----:B------:R-:W-:-:S02]  /*4d30*/  FMUL.FTZ R122, R118, R21 ;  /* 0x00000015767a7220 */ /* 0x000fc40000410000 */
[-C--:B------:R-:W-:Y:S01]  /*4d40*/  FFMA.FTZ R120, R111, -R20.reuse, R121 ;  /* 0x800000146f787223 */ /* 0x080fe20000010079 */
[----:B------:R1:W-:Y:S01]  /*4d50*/  STS [R40.X4+0x228], R129 ;  /* 0x0002288128007388 */ /* 0x0003e20000004800 */
[----:B------:R-:W-:Y:S02]  /*4d60*/  FMUL.FTZ R121, R113, R20 ;  /* 0x0000001471797220 */ /* 0x000fe40000410000 */
[----:B------:R-:W-:Y:S01]  /*4d70*/  FFMA.FTZ R123, R110, -R19, R123 ;  /* 0x800000136e7b7223 */ /* 0x000fe2000001007b */
        /* <DEDUP_REMOVED lines=17> */
[-C--:B------:R-:W-:Y:S02]  /*4e90*/  FMUL.FTZ R124, R102, R19.reuse ;  /* 0x00000013667c7220 */ /* 0x080fe40000410000 */
[----:B------:R-:W-:Y:S02]  /*4ea0*/  FFMA.FTZ R46, R119, R44, -R46 ;  /* 0x0000002c772e7223 */ /* 0x000fe4000001082e */
[----:B------:R-:W-:Y:S02]  /*4eb0*/  FMUL.FTZ R44, R114, R19 ;  /* 0x00000013722c7220 */ /* 0x000fe40000410000 */
[----:B------:R-:W-:-:S02]  /*4ec0*/  FMUL.FTZ R128, R99, R124 ;  /* 0x0000007c63807220 */ /* 0x000fc40000410000 */
[----:B------:R-:W-:Y:S02]  /*4ed0*/  FFMA.FTZ R47, R120, R47, -R125 ;  /* 0x0000002f782f7223 */ /* 0x000fe4000001087d */
[----:B-1----:R-:W-:Y:S02]  /*4ee0*/  FFMA.FTZ R129, R123, R44, -R128 ;  /* 0x0000002c7b817223 */ /* 0x002fe40000010880 */
[----:B------:R-:W-:Y:S02]  /*4ef0*/  FMUL.FTZ R127, R100, R18 ;  /* 0x00000012647f7220 */ /* 0x000fe40000410000 */
[----:B------:R-:W-:Y:S02]  /*4f00*/  FMUL.FTZ R44, R99, R44 ;  /* 0x0000002c632c7220 */ /* 0x000fe40000410000 */
[----:B------:R-:W-:Y:S02]  /*4f10*/  FADD.FTZ R46, RZ, R46 ;  /* 0x0000002eff2e7221 */ /* 0x000fe40000010000 */
[----:B------:R-:W-:-:S02]  /*4f20*/  FMUL.FTZ R128, R101, R18 ;  /* 0x0000001265807220 */ /* 0x000fc40000410000 */
[----:B------:R-:W-:Y:S02]  /*4f30*/  FFMA.FTZ R125, R109, -R18, R132 ;  /* 0x800000126d7d7223 */ /* 0x000fe40000010084 */
        /* <DEDUP_REMOVED lines=37> */
.L_x_13326:
[----:B--2---:R-:W-:Y:S05]  /*5190*/  BSYNC B0 ;  /* 0x0000000000007941 */ /* 0x004fea0003800000 */
.L_x_13325:
        /* <DEDUP_REMOVED lines=24> */
.L_x_13328:
[----:B0-----:R-:W-:Y:S05]  /*5320*/  BSYNC B0 ;  /* 0x0000000000007941 */ /* 0x001fea0003800000 */
.L_x_13327:
[----:B-1----:R0:W1:Y:S01]  /*5330*/  LDS R131, [R46.X4+0x310] ;  /* 0x000310002e837984 */ /* 0x0020620000004800 */
[----:B------:R-:W-:Y:S01]  /*5340*/  BSSY B0, `(.L_x_13329) ;  /* 0x0000006000007945 */ /* 0x000fe20003800000 */
[----:B------:R-:W-:Y:S01]  /*5350*/  LEA.HI.SX32 R132, R132, R61, 0x1b ;  /* 0x0000003d84847211 */ /* 0x000fe200078fdaff */
[----:B------:R-:W-:Y:S05]  /*5360*/  @!P0 BRA `(.L_x_13330) ;  /* 0x0000003000008947 */ /* 0x000fea0003800000 */
[----:B------:R-:W-:-:S05]  /*5370*/  IMAD.WIDE.U32 R44, R47, c[0x0][0x2d0], R82 ;  /* 0x0000b4002f2c7a25 */ /* 0x000fca00078e0052 */
[----:B------:R-:W-:-:S05]  /*5380*/  IADD3 R45, R129, R45, RZ ;  /* 0x0000002d812d7210 */ /* 0x000fca0007ffe0ff */
[----:B-1----:R1:W-:Y:S02]  /*5390*/  RED.E.ADD.F32.FTZ.RN.STRONG.GPU [R44.64], R131 ;  /* 0x000000832c00798e */ /* 0x0023e4000c10e786 */
.L_x_13330:
[----:B------:R-:W-:Y:S05]  /*53a0*/  BSYNC B0 ;  /* 0x0000000000007941 */ /* 0x000fea0003800000 */
.L_x_13329:
[----:B-1----:R1:W2:Y:S01]  /*53b0*/  LDS R131, [R132.X4+0x390] ;  /* 0x0003900084837984 */ /* 0x0022a20000004800 */
[----:B------:R-:W-:Y:S01]  /*53c0*/  BSSY B0, `(.L_x_13331) ;  /* 0x0000006000007945 */ /* 0x000fe20003800000 */
[----:B0-----:R-:W-:Y:S01]  /*53d0*/  IADD3 R46, R61, 0xa0, RZ ;  /* 0x000000a03d2e7810 */ /* 0x001fe20007ffe0ff */
[----:B------:R-:W-:Y:S05]  /*53e0*/  @!P1 BRA `(.L_x_13332) ;  /* 0x0000003000009947 */ /* 0x000fea0003800000 */
[----:B------:R-:W-:-:S05]  /*53f0*/  IMAD.WIDE.U32 R44, R47, c[0x0][0x2d0], R84 ;  /* 0x0000b4002f2c7a25 */ /* 0x000fca00078e0054 */
[----:B------:R-:W-:-:S05]  /*5400*/  IADD3 R45, R129, R45, RZ ;  /* 0x0000002d812d7210 */ /* 0x000fca0007ffe0ff */
[----:B--2---:R0:W-:Y:S02]  /*5410*/  RED.E.ADD.F32.FTZ.RN.STRONG.GPU [R44.64], R131 ;  /* 0x000000832c00798e */ /* 0x0041e4000c10e786 */
.L_x_13332:
[----:B------:R-:W-:Y:S05]  /*5420*/  BSYNC B0 ;  /* 0x0000000000007941 */ /* 0x000fea0003800000 */
.L_x_13331:
        /* <DEDUP_REMOVED lines=8> */
.L_x_13334:
[----:B------:R-:W-:Y:S05]  /*54b0*/  BSYNC B0 ;  /* 0x0000000000007941 */ /* 0x000fea0003800000 */
.L_x_13333:
[----:B--2---:R2:W3:Y:S01]  /*54c0*/  LDS R131, [R46.X4+0x490] ;  /* 0x000490002e837984 */ /* 0x0044e20000004800 */
[----:B------:R-:W-:Y:S01]  /*54d0*/  BSSY B0, `(.L_x_13335) ;  /* 0x0000006000007945 */ /* 0x000fe20003800000 */
[----:B------:R-:W-:Y:S01]  /*54e0*/  LEA.HI.SX32 R130, R130, R61, 0x1b ;  /* 0x0000003d82827211 */ /* 0x000fe200078fdaff */
[----:B------:R-:W-:Y:S05]  /*54f0*/  @!P3 BRA `(.L_x_13336) ;  /* 0x000000300000b947 */ /* 0x000fea0003800000 */
[----:B------:R-:W-:-:S05]  /*5500*/  IMAD.WIDE.U32 R44, R47, c[0x0][0x2d0], R88 ;  /* 0x0000b4002f2c7a25 */ /* 0x000fca00078e0058 */
[----:B------:R-:W-:-:S05]  /*5510*/  IADD3 R45, R129, R45, RZ ;  /* 0x0000002d812d7210 */ /* 0x000fca0007ffe0ff */
[----:B---3--:R3:W-:Y:S02]  /*5520*/  RED.E.ADD.F32.FTZ.RN.STRONG.GPU [R44.64], R131 ;  /* 0x000000832c00798e */ /* 0x0087e4000c10e786 */
.L_x_13336:
[----:B------:R-:W-:Y:S05]  /*5530*/  BSYNC B0 ;  /* 0x0000000000007941 */ /* 0x000fea0003800000 */
.L_x_13335:
[----:B---3--:R3:W4:Y:S01]  /*5540*/  LDS R131, [R130.X4+0x510] ;  /* 0x0005100082837984 */ /* 0x0087220000004800 */
[----:B------:R-:W-:Y:S01]  /*5550*/  BSSY B0, `(.L_x_13337) ;  /* 0x0000006000007945 */ /* 0x000fe20003800000 */
[----:B------:R-:W-:Y:S01]  /*5560*/  IMAD.WIDE.U32 R44, R47, c[0x0][0x2d0], R92 ;  /* 0x0000b4002f2c7a25 */ /* 0x000fe200078e005c */
[----:B------:R-:W-:Y:S05]  /*5570*/  @!P4 BRA `(.L_x_13338) ;  /* 0x000000300000c947 */ /* 0x000fea0003800000 */
[----:B--2---:R-:W-:-:S05]  /*5580*/  IMAD.WIDE.U32 R46, R47, c[0x0][0x2d0], R90 ;  /* 0x0000b4002f2e7a25 */ /* 0x004fca00078e005a */
[----:B------:R-:W-:-:S05]  /*5590*/  IADD3 R47, R129, R47, RZ ;  /* 0x0000002f812f7210 */ /* 0x000fca0007ffe0ff */
[----:B----4-:R2:W-:Y:S02]  /*55a0*/  RED.E.ADD.F32.FTZ.RN.STRONG.GPU [R46.64], R131 ;  /* 0x000000832e00798e */ /* 0x0105e4000c10e786 */
.L_x_13338:
[----:B------:R-:W-:Y:S05]  /*55b0*/  BSYNC B0 ;  /* 0x0000000000007941 */ /* 0x000fea0003800000 */
.L_x_13337:
[----:B--2---:R2:W0:Y:S01]  /*55c0*/  LDS R47, [R42.X4+0x590] ;  /* 0x000590002a2f7984 */ /* 0x0044220000004800 */
[----:B------:R-:W-:Y:S01]  /*55d0*/  BSSY B0, `(.L_x_13339) ;  /* 0x0000004000007945 */ /* 0x000fe20003800000 */
[----:B------:R-:W-:Y:S05]  /*55e0*/  @!P5 BRA `(.L_x_13340) ;  /* 0x000000200000d947 */ /* 0x000fea0003800000 */
[----:B------:R-:W-:-:S05]  /*55f0*/  IADD3 R45, R129, R45, RZ ;  /* 0x0000002d812d7210 */ /* 0x000fca0007ffe0ff */
[----:B0-----:R0:W-:Y:S02]  /*5600*/  RED.E.ADD.F32.FTZ.RN.STRONG.GPU [R44.64], R47 ;  /* 0x0000002f2c00798e */ /* 0x0011e4000c10e786 */
.L_x_13340:
[----:B------:R-:W-:Y:S05]  /*5610*/  BSYNC B0 ;  /* 0x0000000000007941 */ /* 0x000fea0003800000 */
.L_x_13339:
        /* <DEDUP_REMOVED lines=101> */
.L_x_13342:
[----:B0-----:R-:W-:Y:S05]  /*5c70*/  BSYNC B0 ;  /* 0x0000000000007941 */ /* 0x001fea0003800000 */
.L_x_13341:
[----:B------:R-:W-:Y:S02]  /*5c80*/  IADD3 R2, R2, 0x1, RZ ;  /* 0x0000000102027810 */ /* 0x000fe40007ffe0ff */
[----:B------:R-:W-:-:S02]  /*5c90*/  IADD3 R3, P1, R3, 0x1, RZ ;  /* 0x0000000103037810 */ /* 0x000fc40007f3e0ff */
[----:B------:R-:W-:Y:S02]  /*5ca0*/  ISETP.GE.AND P0, PT, R2, c[0x0][0x16c], PT ;  /* 0x00005b0002007a0c */ /* 0x000fe40003f06270 */
[----:B------:R-:W-:-:S11]  /*5cb0*/  IADD3.X R0, RZ, R0, RZ, P1, !PT ;  /* 0x00000000ff007210 */ /* 0x000fd60000ffe4ff */
[----:B------:R-:W-:Y:S01]  /*5cc0*/  @P0 CALL.REL.NOINC `(.L_x_13312) ;  /* 0x0000001000000944 */ /* 0x000fe20003c00000 */
[----:B------:R-:W-:Y:S05]  /*5cd0*/  BRA `(.L_x_13343) ;  /* 0xffffcc1000007947 */ /* 0x000fea000383ffff */
.L_x_13312:
[----:B------:R-:W-:Y:S01]  /*5ce0*/  BAR.SYNC.DEFER_BLOCKING 0x0 ;  /* 0x0000000000007b1d */ /* 0x000fe20000010000 */
[-C--:B------:R-:W-:Y:S02]  /*5cf0*/  ISETP.GE.AND P3, PT, R49, R28.reuse, PT ;  /* 0x0000001c3100720c */ /* 0x080fe40003f66270 */
[-C--:B------:R-:W-:Y:S02]  /*5d00*/  ISETP.GE.AND P2, PT, R41, R28.reuse, PT ;  /* 0x0000001c2900720c */ /* 0x080fe40003f46270 */
[-C--:B------:R-:W-:Y:S02]  /*5d10*/  ISETP.GE.AND P1, PT, R39, R28.reuse, PT ;  /* 0x0000001c2700720c */ /* 0x080fe40003f26270 */
[----:B------:R-:W-:Y:S02]  /*5d20*/  ISETP.GE.AND P0, PT, R37, R28, PT ;  /* 0x0000001c2500720c */ /* 0x000fe40003f06270 */
[----:B------:R-:W-:-:S05]  /*5d30*/  PRMT R0, RZ, 0x7610, R0 ;  /* 0x00007610ff007816 */ /* 0x000fca0000000000 */
[----:B------:R-:W-:-:S04]  /*5d40*/  @!P3 IADD3 R2, P4, R58, R27, RZ ;  /* 0x0000001b3a02b210 */ /* 0x000fc80007f9e0ff */
[----:B------:R-:W-:Y:S02]  /*5d50*/  @!P3 IADD3.X R3, R57, R26, RZ, P4, !PT ;  /* 0x0000001a3903b210 */ /* 0x000fe400027fe4ff */
[CC--:B------:R-:W-:Y:S02]  /*5d60*/  @!P1 IADD3 R14, P4, R58.reuse, R27.reuse, RZ ;  /* 0x0000001b3a0e9210 */ /* 0x0c0fe40007f9e0ff */
[CC--:B------:R-:W-:Y:S01]  /*5d70*/  @!P0 IADD3 R16, P5, R58.reuse, R27.reuse, RZ ;  /* 0x0000001b3a108210 */ /* 0x0c0fe20007fbe0ff */
[----:B------:R-:W3:Y:S01]  /*5d80*/  @!P3 LDG.E.U16 R0, [R2.64] ;  /* 0x000000060200b981 */ /* 0x000ee2000c1e1500 */
[----:B------:R-:W-:Y:S02]  /*5d90*/  @!P2 IADD3 R4, P3, R58, R27, RZ ;  /* 0x0000001b3a04a210 */ /* 0x000fe40007f7e0ff */
[----:B------:R-:W-:Y:S02]  /*5da0*/  PRMT R18, RZ, 0x7610, R18 ;  /* 0x00007610ff127816 */ /* 0x000fe40000000012 */
[----:B------:R-:W-:-:S02]  /*5db0*/  PRMT R20, RZ, 0x7610, R20 ;  /* 0x00007610ff147816 */ /* 0x000fc40000000014 */
[----:B------:R-:W-:Y:S02]  /*5dc0*/  PRMT R44, RZ, 0x7610, R44 ;  /* 0x00007610ff2c7816 */ /* 0x000fe4000000002c */
[CC--:B------:R-:W-:Y:S02]  /*5dd0*/  @!P2 IADD3.X R5, R57.reuse, R26.reuse, RZ, P3, !PT ;  /* 0x0000001a3905a210 */ /* 0x0c0fe40001ffe4ff */
[CC--:B------:R-:W-:Y:S02]  /*5de0*/  @!P1 IADD3.X R15, R57.reuse, R26.reuse, RZ, P4, !PT ;  /* 0x0000001a390f9210 */ /* 0x0c0fe400027fe4ff */
[----:B------:R-:W-:Y:S01]  /*5df0*/  @!P0 IADD3.X R17, R57, R26, RZ, P5, !PT ;  /* 0x0000001a39118210 */ /* 0x000fe20002ffe4ff */
[----:B------:R-:W4:Y:S04]  /*5e00*/  @!P2 LDG.E.U16 R18, [R4.64+0x40] ;  /* 0x000040060412a981 */ /* 0x000f28000c1e1500 */
[----:B------:R-:W5:Y:S04]  /*5e10*/  @!P1 LDG.E.U16 R20, [R14.64+0x80] ;  /* 0x000080060e149981 */ /* 0x000f68000c1e1500 */
[----:B--2---:R-:W2:Y:S01]  /*5e20*/  @!P0 LDG.E.U16 R44, [R16.64+0xc0] ;  /* 0x0000c006102c8981 */ /* 0x004ea2000c1e1500 */
[----:B------:R-:W-:Y:S01]  /*5e30*/  ISETP.NE.AND P6, PT, R61, RZ, PT ;  /* 0x000000ff3d00720c */ /* 0x000fe20003fc5270 */
[----:B------:R-:W-:Y:S01]  /*5e40*/  IMAD R45, R107, c[0x0][0x2e0], RZ ;  /* 0x0000b8006b2d7a24 */ /* 0x000fe200078e02ff */
[----:B------:R-:W-:Y:S01]  /*5e50*/  F2FP.PACK_AB R21, R10, R11 ;  /* 0x0000000b0a15723e */ /* 0x000fe200000000ff */
[----:B------:R-:W-:Y:S02]  /*5e60*/  BSSY B0, `(.L_x_13344) ;  /* 0x000004e000007945 */ /* 0x000fe40003800000 */
[----:B------:R-:W-:Y:S01]  /*5e70*/  IMAD R45, R108, c[0x0][0x2e4], R45 ;  /* 0x0000b9006c2d7a24 */ /* 0x000fe200078e022d */
[----:B---3--:R-:W-:Y:S04]  /*5e80*/  STS.U16 [R25], R0 ;  /* 0x0000000019007388 */ /* 0x008fe80000000400 */
[----:B----4-:R-:W-:Y:S04]  /*5e90*/  STS.U16 [R25+0x40], R18 ;  /* 0x0000401219007388 */ /* 0x010fe80000000400 */
[----:B-----5:R0:W-:Y:S04]  /*5ea0*/  STS.U16 [R25+0x80], R20 ;  /* 0x0000801419007388 */ /* 0x0201e80000000400 */
[----:B--2---:R-:W-:Y:S01]  /*5eb0*/  STS.U16 [R25+0xc0], R44 ;  /* 0x0000c02c19007388 */ /* 0x004fe20000000400 */
[----:B------:R-:W-:-:S06]  /*5ec0*/  NOP ;  /* 0x0000000000007918 */ /* 0x000fcc0000000000 */
[----:B------:R-:W1:Y:S01]  /*5ed0*/  LDS.64 R46, [R24] ;  /* 0x00000000182e7984 */ /* 0x000e620000000a00 */
[----:B0-----:R-:W-:-:S03]  /*5ee0*/  F2FP.PACK_AB R20, R12, R13 ;  /* 0x0000000d0c14723e */ /* 0x001fc600000000ff */
[----:B------:R-:W-:Y:S06]  /*5ef0*/  BAR.SYNC.DEFER_BLOCKING 0x0 ;  /* 0x0000000000007b1d */ /* 0x000fec0000010000 */
[----:B------:R0:W-:Y:S01]  /*5f00*/  STS.64 [R24], R20 ;  /* 0x0000001418007388 */ /* 0x0001e20000000a00 */
[----:B------:R-:W-:-:S06]  /*5f10*/  NOP ;  /* 0x0000000000007918 */ /* 0x000fcc0000000000 */
[----:B------:R-:W-:Y:S04]  /*5f20*/  LDS.U16 R13, [R25] ;  /* 0x00000000190d7984 */ /* 0x000fe80000000400 */
[----:B------:R-:W-:Y:S01]  /*5f30*/  LDS.U16 R15, [R25+0x40] ;  /* 0x00004000190f7984 */ /* 0x000fe20000000400 */
[--C-:B-1----:R-:W-:Y:S02]  /*5f40*/  HADD2.F32 R3, -RZ, R46.reuse.H0_H0 ;  /* 0x2000002eff037230 */ /* 0x102fe40000004100 */
        /* <DEDUP_REMOVED lines=8> */
[--C-:B------:R-:W-:Y:S01]  /*5fd0*/  FADD.FTZ R4, R3, R96.reuse ;  /* 0x0000006003047221 */ /* 0x100fe20000010000 */
[----:B------:R-:W-:Y:S02]  /*5fe0*/  HADD2.F32 R3, -RZ, R47.H0_H0 ;  /* 0x2000002fff037230 */ /* 0x000fe40000004100 */
[----:B------:R-:W-:Y:S01]  /*5ff0*/  BAR.SYNC.DEFER_BLOCKING 0x0 ;  /* 0x0000000000007b1d */ /* 0x000fe20000010000 */
[----:B------:R-:W-:Y:S02]  /*6000*/  FSETP.GTU.FTZ.AND P0, PT, R14, 20, PT ;  /* 0x41a000000e00780b */ /* 0x000fe40003f1c000 */
[----:B------:R-:W-:Y:S01]  /*6010*/  FADD.FTZ R3, R3, R96 ;  /* 0x0000006003037221 */ /* 0x000fe20000010000 */
[----:B------:R-:W-:-:S04]  /*6020*/  FSETP.GTU.FTZ.AND P2, PT, R4, 20, PT ;  /* 0x41a000000400780b */ /* 0x000fc80003f5c000 */
[----:B------:R-:W-:Y:S01]  /*6030*/  FSETP.GTU.FTZ.AND P3, PT, R3, 20, PT ;  /* 0x41a000000300780b */ /* 0x000fe20003f7c000 */
[----:B------:R-:W-:-:S05]  /*6040*/  @!P1 FMUL.FTZ R0, R2, -1.4426950216293334961 ;  /* 0xbfb8aa3b02009820 */ /* 0x000fca0000410000 */
[----:B------:R-:W-:Y:S01]  /*6050*/  @!P0 FMUL.FTZ R10, R14, -1.4426950216293334961 ;  /* 0xbfb8aa3b0e0a8820 */ /* 0x000fe20000410000 */
[----:B------:R-:W1:Y:S01]  /*6060*/  @!P1 MUFU.EX2 R0, R0 ;  /* 0x0000000000009308 */ /* 0x000e620000000800 */
[----:B------:R-:W-:Y:S02]  /*6070*/  IMAD R14, R65, c[0x0][0x2d8], RZ ;  /* 0x0000b600410e7a24 */ /* 0x000fe400078e02ff */
[----:B------:R-:W-:Y:S02]  /*6080*/  @!P2 FMUL.FTZ R2, R4, -1.4426950216293334961 ;  /* 0xbfb8aa3b0402a820 */ /* 0x000fe40000410000 */
[----:B0-----:R-:W-:Y:S02]  /*6090*/  IMAD R21, R97, c[0x0][0x2dc], R14 ;  /* 0x0000b70061157a24 */ /* 0x001fe400078e020e */
[----:B------:R-:W-:Y:S01]  /*60a0*/  @!P3 FMUL.FTZ R5, R3, -1.4426950216293334961 ;  /* 0xbfb8aa3b0305b820 */ /* 0x000fe20000410000 */
[----:B------:R0:W2:Y:S01]  /*60b0*/  @!P2 MUFU.EX2 R4, R2 ;  /* 0x000000020004a308 */ /* 0x0000a20000000800 */
[----:B------:R-:W3:Y:S07]  /*60c0*/  LDS R12, [0x100] ;  /* 0x00010000ff0c7984 */ /* 0x000eee0000000800 */
[----:B------:R-:W4:Y:S01]  /*60d0*/  @!P3 MUFU.EX2 R5, R5 ;  /* 0x000000050005b308 */ /* 0x000f220000000800 */
[----:B0-----:R-:W-:-:S04]  /*60e0*/  IMAD.WIDE.U32 R2, R97, c[0x0][0x2d8], RZ ;  /* 0x0000b60061027a25 */ /* 0x001fc800078e00ff */
[----:B-1----:R-:W-:Y:S01]  /*60f0*/  @!P1 FADD.FTZ R0, R0, 1 ;  /* 0x3f80000000009421 */ /* 0x002fe20000010000 */
[----:B------:R-:W-:Y:S02]  /*6100*/  IADD3 R3, R3, R21, RZ ;  /* 0x0000001503037210 */ /* 0x000fe40007ffe0ff */
[----:B------:R-:W0:Y:S01]  /*6110*/  @!P0 MUFU.EX2 R10, R10 ;  /* 0x0000000a000a8308 */ /* 0x000e220000000800 */
[----:B--2---:R-:W-:Y:S02]  /*6120*/  @!P2 FADD.FTZ R4, R4, 1 ;  /* 0x3f8000000404a421 */ /* 0x004fe40000010000 */
[----:B------:R-:W-:-:S05]  /*6130*/  IMAD.WIDE.U32 R2, R108, c[0x0][0x2e0], R2 ;  /* 0x0000b8006c027a25 */ /* 0x000fca00078e0002 */
[----:B------:R-:W1:Y:S01]  /*6140*/  @!P1 MUFU.RCP R11, R0 ;  /* 0x00000000000b9308 */ /* 0x000e620000001000 */
[----:B----4-:R-:W-:Y:S01]  /*6150*/  @!P3 FADD.FTZ R5, R5, 1 ;  /* 0x3f8000000505b421 */ /* 0x010fe20000010000 */
[----:B------:R-:W-:-:S04]  /*6160*/  IADD3 R2, P4, R23, R2, RZ ;  /* 0x0000000217027210 */ /* 0x000fc80007f9e0ff */
[----:B------:R-:W-:Y:S02]  /*6170*/  IADD3.X R3, R22, R45, R3, P4, !PT ;  /* 0x0000002d16037210 */ /* 0x000fe400027fe403 */
[----:B------:R-:W2:Y:S01]  /*6180*/  @!P2 MUFU.RCP R4, R4 ;  /* 0x000000040004a308 */ /* 0x000ea20000001000 */
[----:B0-----:R-:W-:-:S07]  /*6190*/  @!P0 FADD.FTZ R10, R10, 1 ;  /* 0x3f8000000a0a8421 */ /* 0x001fce0000010000 */
[----:B------:R-:W0:Y:S01]  /*61a0*/  @!P3 MUFU.RCP R5, R5 ;  /* 0x000000050005b308 */ /* 0x000e220000001000 */
[-C--:B---3--:R-:W-:Y:S01]  /*61b0*/  ISETP.GE.AND P4, PT, R49, R12.reuse, PT ;  /* 0x0000000c3100720c */ /* 0x088fe20003f86270 */
[----:B-1----:R-:W-:Y:S01]  /*61c0*/  @!P1 FMUL.FTZ R6, R6, R11 ;  /* 0x0000000b06069220 */ /* 0x002fe20000410000 */
[----:B------:R-:W-:Y:S02]  /*61d0*/  IADD3 R11, P5, R27, c[0x0][0x330], RZ ;  /* 0x0000cc001b0b7a10 */ /* 0x000fe40007fbe0ff */
[----:B------:R-:W-:-:S03]  /*61e0*/  ISETP.GE.AND P1, PT, R37, R12, PT ;  /* 0x0000000c2500720c */ /* 0x000fc60003f26270 */
[----:B------:R1:W3:Y:S01]  /*61f0*/  @!P0 MUFU.RCP R0, R10 ;  /* 0x0000000a00008308 */ /* 0x0002e20000001000 */
[----:B--2---:R-:W-:Y:S01]  /*6200*/  @!P2 FMUL.FTZ R7, R7, R4 ;  /* 0x000000040707a220 */ /* 0x004fe20000410000 */
[----:B------:R-:W-:Y:S02]  /*6210*/  IADD3.X R4, R26, c[0x0][0x334], RZ, P5, !PT ;  /* 0x0000cd001a047a10 */ /* 0x000fe40002ffe4ff */
[-C--:B------:R-:W-:Y:S01]  /*6220*/  ISETP.GE.AND P2, PT, R39, R12.reuse, PT ;  /* 0x0000000c2700720c */ /* 0x080fe20003f46270 */
[----:B0-----:R-:W-:Y:S01]  /*6230*/  @!P3 FMUL.FTZ R8, R8, R5 ;  /* 0x000000050808b220 */ /* 0x001fe20000410000 */
[C---:B-1----:R-:W-:Y:S02]  /*6240*/  LEA R10, P5, R2.reuse, R11, 0x1 ;  /* 0x0000000b020a7211 */ /* 0x042fe400078a08ff */
[----:B------:R-:W-:Y:S02]  /*6250*/  ISETP.GE.AND P3, PT, R41, R12, PT ;  /* 0x0000000c2900720c */ /* 0x000fe40003f66270 */
[----:B------:R-:W-:Y:S01]  /*6260*/  LEA.HI.X R11, R2, R4, R3, 0x1, P5 ;  /* 0x00000004020b7211 */ /* 0x000fe200028f0c03 */
        /* <DEDUP_REMOVED lines=13> */
.L_x_13345:
[----:B------:R-:W-:Y:S05]  /*6340*/  BSYNC B0 ;  /* 0x0000000000007941 */ /* 0x000fea0003800000 */
.L_x_13344:
        /* <DEDUP_REMOVED lines=37> */
.L_x_13347:
[----:B------:R-:W-:Y:S05]  /*65a0*/  BSYNC B0 ;  /* 0x0000000000007941 */ /* 0x000fea0003800000 */
.L_x_13346:
        /* <DEDUP_REMOVED lines=30> */
.L_x_13298:
        /* <DEDUP_REMOVED lines=24> */
.L_x_13350:
[----:B0-----:R-:W-:Y:S05]  /*6910*/  BSYNC B0 ;  /* 0x0000000000007941 */ /* 0x001fea0003800000 */
.L_x_13349:
[----:B------:R-:W-:Y:S01]  /*6920*/  BSSY B0, `(.L_x_13351) ;  /* 0x0000018000007945 */ /* 0x000fe20003800000 */
[----:B------:R-:W-:Y:S05]  /*6930*/  @!P0 BRA `(.L_x_13352) ;  /* 0x0000015000008947 */ /* 0x000fea0003800000 */
[----:B------:R-:W-:Y:S06]  /*6940*/  BAR.SYNC.DEFER_BLOCKING 0x0 ;  /* 0x0000000000007b1d */ /* 0x000fec0000010000 */
[----:B------:R-:W2:Y:S04]  /*6950*/  SHFL.DOWN P0, R0, R63, 0x1, 0x1f ;  /* 0x08201f003f007f89 */ /* 0x000ea80000000000 */
[----:B0-----:R-:W0:Y:S04]  /*6960*/  S2R R6, SR_LANEID ;  /* 0x0000000000067919 */ /* 0x001e280000000000 */
[----:B------:R-:W3:Y:S01]  /*6970*/  S2R R13, SR_TID.X ;  /* 0x00000000000d7919 */ /* 0x000ee20000002100 */
[----:B--2---:R-:W-:Y:S01]  /*6980*/  @P0 FADD R0, R0, R63 ;  /* 0x0000003f00000221 */ /* 0x004fe20000000000 */
        /* <DEDUP_REMOVED lines=16> */
.L_x_13352:
[----:B0-----:R-:W0:Y:S02]  /*6a90*/  S2R R13, SR_TID.X ;  /* 0x00000000000d7919 */ /* 0x001e240000002100 */
.L_x_13353:
[----:B0-----:R-:W-:Y:S05]  /*6aa0*/  BSYNC B0 ;  /* 0x0000000000007941 */ /* 0x001fea0003800000 */
.L_x_13351:
        /* <DEDUP_REMOVED lines=10> */
.L_x_13354:
        /* <DEDUP_REMOVED lines=28> */
.L_x_13355:
        /* <DEDUP_REMOVED lines=15> */
.L_x_14759:


//--------------------- .text._Z25selective_scan_bwd_kernelI32Selective_Scan_bwd_kernel_traitsILi32ELi4ELb0ELb1ELb0ELb0ELb0EN3c104HalfENS1_7complexIfEEEEv12SSMParamsBwd --------------------------
	.section	.text._Z25selective_scan_bwd_kernelI32Selective_Scan_bwd_kernel_traitsILi32ELi4ELb0ELb1ELb0ELb0ELb0EN3c104HalfENS1_7complexIfEEEEv12SSMParamsBwd,"ax",@progbits
	.sectioninfo	@"SHI_REGISTERS=163"
	.align	128
        .global         _Z25selective_scan_bwd_kernelI32Selective_Scan_bwd_kernel_traitsILi32ELi4ELb0ELb1ELb0ELb0ELb0EN3c104HalfENS1_7complexIfEEEEv12SSMParamsBwd
        .type           _Z25selective_scan_bwd_kernelI32Selective_Scan_bwd_kernel_traitsILi32ELi4ELb0ELb1ELb0ELb0ELb0EN3c104HalfENS1_7complexIfEEEEv12SSMParamsBwd,@function
        .size           _Z25selective_scan_bwd_kernelI32Selective_Scan_bwd_kernel_traitsILi32ELi4ELb0ELb1ELb0ELb0ELb0EN3c104HalfENS1_7complexIfEEEEv12SSMParamsBwd,(.L_x_14760 - _Z25selective_scan_bwd_kernelI32Selective_Scan_bwd_kernel_traitsILi32ELi4ELb0ELb1ELb0ELb0ELb0EN3c104HalfENS1_7complexIfEEEEv12SSMParamsBwd)
        .other          _Z25selective_scan_bwd_kernelI32Selective_Scan_bwd_kernel_traitsILi32ELi4ELb0ELb1ELb0ELb0ELb0EN3c104HalfENS1_7complexIfEEEEv12SSMParamsBwd,@"STO_CUDA_ENTRY STV_DEFAULT"
_Z25selective_scan_bwd_kernelI32Selective_Scan_bwd_kernel_traitsILi32ELi4ELb0ELb1ELb0ELb0ELb0EN3c104HalfENS1_7complexIfEEEEv12SSMParamsBwd:
.text._Z25selective_scan_bwd_kernelI32Selective_Scan_bwd_kernel_traitsILi32ELi4ELb0ELb1ELb0ELb0ELb0EN3c104HalfENS1_7complexIfEEEEv12SSMParamsBwd:
        /* <DEDUP_REMOVED lines=17> */
[----:B--2---:R-:W-:Y:S02]  /*0110*/  SHF.R.S32.HI R98, RZ, 0x1f, R100 ;  /* 0x0000001fff627819 */ /* 0x004fe40000011464 */
[----:B------:R-:W-:Y:S01]  /*0120*/  @P1 LEA.HI.X R5, R104, c[0x0][0x254], R103, 0x2, P3 ;  /* 0x0000950068051a11 */ /* 0x000fe200018f1467 */
[----:B------:R0:W5:Y:S01]  /*0130*/  @P0 LDG.E R102, [R2.64] ;  /* 0x0000000402660981 */ /* 0x000162000c1e1900 */
[----:B-1----:R-:W-:Y:S01]  /*0140*/  IADD3 R6, R0, 0xffffffe, RZ ;  /* 0x0ffffffe00067810 */ /* 0x002fe20007ffe0ff */
[----:B------:R-:W-:Y:S02]  /*0150*/  IMAD R15, R98, c[0x0][0x278], RZ ;  /* 0x00009e00620f7a24 */ /* 0x000fe400078e02ff */
[----:B------:R1:W5:Y:S01]  /*0160*/  @P1 LDG.E R101, [R4.64] ;  /* 0x0000000404651981 */ /* 0x000362000c1e1900 */
[----:B------:R2:W3:Y:S01]  /*0170*/  F2I.FTZ.U32.TRUNC.NTZ R7, R6 ;  /* 0x0000000600077305 */ /* 0x0004e2000021f000 */
[----:B------:R-:W-:Y:S01]  /*0180*/  ISETP.NE.AND P1, PT, RZ, c[0x0][0x178], PT ;  /* 0x00005e00ff007a0c */ /* 0x000fe20003f25270 */
[----:B------:R-:W-:Y:S01]  /*0190*/  IMAD R13, R103, c[0x0][0x1d8], RZ ;  /* 0x00007600670d7a24 */ /* 0x000fe200078e02ff */
[----:B------:R-:W-:Y:S01]  /*01a0*/  HFMA2.MMA R96, -RZ, RZ, 0, 0 ;  /* 0x00000000ff607435 */ /* 0x000fe200000001ff */
[----:B------:R-:W-:Y:S01]  /*01b0*/  IMAD R17, R100, c[0x0][0x27c], R15 ;  /* 0x00009f0064117a24 */ /* 0x000fe200078e020f */
[----:B0-----:R-:W-:Y:S01]  /*01c0*/  IABS R2, R104 ;  /* 0x0000006800027213 */ /* 0x001fe20000000000 */
[----:B------:R-:W-:Y:S01]  /*01d0*/  IMAD R10, R104, c[0x0][0x1dc], R13 ;  /* 0x00007700680a7a24 */ /* 0x000fe200078e020d */
[----:B------:R-:W-:Y:S01]  /*01e0*/  HFMA2.MMA R94, -RZ, RZ, 0, 0 ;  /* 0x00000000ff5e7435 */ /* 0x000fe200000001ff */
[----:B------:R-:W-:Y:S01]  /*01f0*/  IMAD R19, R98, c[0x0][0x190], RZ ;  /* 0x0000640062137a24 */ /* 0x000fe200078e02ff */
[----:B--2---:R-:W-:Y:S01]  /*0200*/  HFMA2.MMA R6, -RZ, RZ, 0, 0 ;  /* 0x00000000ff067435 */ /* 0x004fe200000001ff */
[----:B-1----:R-:W-:-:S04]  /*0210*/  IMAD.WIDE.U32 R4, R100, c[0x0][0x1e0], RZ ;  /* 0x0000780064047a25 */ /* 0x002fc800078e00ff */
[----:B------:R-:W-:Y:S01]  /*0220*/  IMAD R19, R100, c[0x0][0x194], R19 ;  /* 0x0000650064137a24 */ /* 0x000fe200078e0213 */
[----:B---3--:R-:W-:-:S05]  /*0230*/  IADD3 R8, RZ, -R7, RZ ;  /* 0x80000007ff087210 */ /* 0x008fca0007ffe0ff */
[----:B------:R-:W-:-:S04]  /*0240*/  IMAD R9, R8, R11, RZ ;  /* 0x0000000b08097224 */ /* 0x000fc800078e02ff */
[----:B------:R-:W-:Y:S01]  /*0250*/  IMAD.HI.U32 R7, R7, R9, R6 ;  /* 0x0000000907077227 */ /* 0x000fe200078e0006 */
[----:B------:R-:W-:-:S03]  /*0260*/  LOP3.LUT R6, R104, c[0x0][0x178], RZ, 0x3c, !PT ;  /* 0x00005e0068067a12 */ /* 0x000fc600078e3cff */
[----:B------:R-:W-:Y:S01]  /*0270*/  IMAD R9, R98, c[0x0][0x1e0], RZ ;  /* 0x0000780062097a24 */ /* 0x000fe200078e02ff */
[----:B------:R-:W-:Y:S01]  /*0280*/  ISETP.GE.AND P3, PT, R6, RZ, PT ;  /* 0x000000ff0600720c */ /* 0x000fe20003f66270 */
[----:B------:R-:W-:-:S04]  /*0290*/  IMAD.HI.U32 R99, R7, R2, RZ ;  /* 0x0000000207637227 */ /* 0x000fc800078e00ff */
[----:B------:R-:W-:Y:S01]  /*02a0*/  IMAD R7, R98, c[0x0][0x1d0], RZ ;  /* 0x0000740062077a24 */ /* 0x000fe200078e02ff */
[----:B------:R-:W-:Y:S01]  /*02b0*/  IADD3 R0, -R99, RZ, RZ ;  /* 0x000000ff63007210 */ /* 0x000fe20007ffe1ff */
[C---:B------:R-:W-:Y:S02]  /*02c0*/  IMAD R9, R100.reuse, c[0x0][0x1e4], R9 ;  /* 0x0000790064097a24 */ /* 0x040fe400078e0209 */
[C---:B------:R-:W-:Y:S02]  /*02d0*/  IMAD R7, R100.reuse, c[0x0][0x1d4], R7 ;  /* 0x0000750064077a24 */ /* 0x040fe400078e0207 */
        /* <DEDUP_REMOVED lines=8> */
[----:B------:R-:W-:Y:S01]  /*0360*/  IMAD.WIDE.U32 R2, R104, c[0x0][0x1d8], R2 ;  /* 0x0000760068027a25 */ /* 0x000fe200078e0002 */
[----:B------:R-:W-:-:S03]  /*0370*/  IADD3 R7, R7, R17, RZ ;  /* 0x0000001107077210 */ /* 0x000fc60007ffe0ff */
[-C--:B------:R-:W-:Y:S01]  /*0380*/  @!P2 IADD3 R0, R0, -R11.reuse, RZ ;  /* 0x8000000b0000a210 */ /* 0x080fe20007ffe0ff */
[----:B------:R-:W-:Y:S01]  /*0390*/  IMAD R17, R103, c[0x0][0x280], RZ ;  /* 0x0000a00067117a24 */ /* 0x000fe200078e02ff */
[----:B------:R-:W-:Y:S02]  /*03a0*/  @!P2 IADD3 R99, R99, 0x1, RZ ;  /* 0x000000016363a810 */ /* 0x000fe40007ffe0ff */
[----:B------:R-:W-:Y:S01]  /*03b0*/  ISETP.GE.U32.AND P0, PT, R0, R11, PT ;  /* 0x0000000b0000720c */ /* 0x000fe20003f06070 */
[----:B------:R-:W-:Y:S01]  /*03c0*/  IMAD R17, R104, c[0x0][0x284], R17 ;  /* 0x0000a10068117a24 */ /* 0x000fe200078e0211 */
[----:B------:R-:W-:-:S04]  /*03d0*/  MOV R0, c[0x0][0x174] ;  /* 0x00005d0000007a02 */ /* 0x000fc80000000f00 */
[C---:B------:R-:W-:Y:S02]  /*03e0*/  LEA R11, R0.reuse, 0xffffff80, 0x7 ;  /* 0xffffff80000b7811 */ /* 0x040fe400078e38ff */
[----:B------:R-:W-:Y:S02]  /*03f0*/  LEA R13, R0, 0xffffff00, 0x8 ;  /* 0xffffff00000d7811 */ /* 0x000fe400078e40ff */
[----:B------:R-:W-:-:S03]  /*0400*/  SHF.R.S32.HI R15, RZ, 0x1f, R11 ;  /* 0x0000001fff0f7819 */ /* 0x000fc6000001140b */
[----:B------:R-:W-:Y:S02]  /*0410*/  @P0 IADD3 R99, R99, 0x1, RZ ;  /* 0x0000000163630810 */ /* 0x000fe40007ffe0ff */
[----:B------:R-:W-:Y:S02]  /*0420*/  IADD3 R91, P0, R11, R2, RZ ;  /* 0x000000020b5b7210 */ /* 0x000fe40007f1e0ff */
[----:B------:R-:W-:Y:S02]  /*0430*/  @!P3 IADD3 R99, -R99, RZ, RZ ;  /* 0x000000ff6363b210 */ /* 0x000fe40007ffe1ff */
[----:B------:R-:W-:Y:S01]  /*0440*/  IADD3.X R10, R15, R3, R10, P0, !PT ;  /* 0x000000030f0a7210 */ /* 0x000fe200007fe40a */
[----:B------:R-:W-:Y:S01]  /*0450*/  IMAD R3, R103, c[0x0][0x1e8], RZ ;  /* 0x00007a0067037a24 */ /* 0x000fe200078e02ff */
[----:B------:R-:W-:Y:S02]  /*0460*/  @!P1 LOP3.LUT R99, RZ, c[0x0][0x178], RZ, 0x33, !PT ;  /* 0x00005e00ff639a12 */ /* 0x000fe400078e33ff */
[----:B------:R-:W-:Y:S01]  /*0470*/  ISETP.GE.AND P3, PT, R0, 0x1, PT ;  /* 0x000000010000780c */ /* 0x000fe20003f66270 */
[C---:B------:R-:W-:Y:S01]  /*0480*/  IMAD R0, R104.reuse, c[0x0][0x1ec], R3 ;  /* 0x00007b0068007a24 */ /* 0x040fe200078e0203 */
[----:B------:R-:W-:Y:S01]  /*0490*/  SHF.R.S32.HI R110, RZ, 0x1f, R99 ;  /* 0x0000001fff6e7819 */ /* 0x000fe20000011463 */
[----:B------:R-:W-:Y:S01]  /*04a0*/  IMAD.WIDE.U32 R2, R104, c[0x0][0x1e8], R4 ;  /* 0x00007a0068027a25 */ /* 0x000fe200078e0004 */
[----:B------:R-:W-:-:S03]  /*04b0*/  ISETP.NE.U32.AND P0, PT, RZ, c[0x0][0x260], PT ;  /* 0x00009800ff007a0c */ /* 0x000fc60003f05070 */
[----:B------:R-:W-:Y:S01]  /*04c0*/  IMAD.WIDE.U32 R4, R104, c[0x0][0x280], R6 ;  /* 0x0000a00068047a25 */ /* 0x000fe200078e0006 */
[C---:B------:R-:W-:Y:S02]  /*04d0*/  IADD3 R89, P1, R11.reuse, R2, RZ ;  /* 0x000000020b597210 */ /* 0x040fe40007f3e0ff */
[----:B------:R-:W-:Y:S01]  /*04e0*/  ISETP.NE.AND.EX P0, PT, RZ, c[0x0][0x264], PT, P0 ;  /* 0x00009900ff007a0c */ /* 0x000fe20003f05300 */
[----:B------:R-:W-:Y:S01]  /*04f0*/  IMAD R12, R110, c[0x0][0x1a8], RZ ;  /* 0x00006a006e0c7a24 */ /* 0x000fe200078e02ff */
[----:B------:R-:W-:Y:S01]  /*0500*/  IADD3 R11, P2, R11, R4, RZ ;  /* 0x000000040b0b7210 */ /* 0x000fe20007f5e0ff */
[----:B------:R-:W-:Y:S01]  /*0510*/  IMAD.WIDE.U32 R8, R99, c[0x0][0x1a8], R8 ;  /* 0x00006a0063087a25 */ /* 0x000fe200078e0008 */
[C---:B------:R-:W-:Y:S02]  /*0520*/  IADD3.X R2, R15.reuse, R3, R0, P1, !PT ;  /* 0x000000030f027210 */ /* 0x040fe40000ffe400 */
[----:B------:R-:W-:Y:S01]  /*0530*/  IADD3.X R4, R15, R5, R17, P2, !PT ;  /* 0x000000050f047210 */ /* 0x000fe200017fe411 */
[----:B------:R-:W-:Y:S01]  /*0540*/  IMAD R7, R99, c[0x0][0x1ac], R12 ;  /* 0x00006b0063077a24 */ /* 0x000fe200078e020c */
[----:B------:R-:W-:-:S02]  /*0550*/  LEA R92, P1, R91, c[0x0][0x240], 0x1 ;  /* 0x000090005b5c7a11 */ /* 0x000fc400078208ff */
[----:B------:R-:W-:Y:S02]  /*0560*/  LEA R90, P2, R89, c[0x0][0x248], 0x1 ;  /* 0x00009200595a7a11 */ /* 0x000fe400078408ff */
[----:B------:R-:W-:Y:S02]  /*0570*/  IADD3 R85, P4, R13, R8, RZ ;  /* 0x000000080d557210 */ /* 0x000fe40007f9e0ff */
[----:B------:R-:W-:Y:S02]  /*0580*/  IADD3 R8, R9, R7, RZ ;  /* 0x0000000709087210 */ /* 0x000fe40007ffe0ff */
[----:B------:R-:W-:Y:S02]  /*0590*/  LEA.HI.X R91, R91, c[0x0][0x244], R10, 0x1, P1 ;  /* 0x000091005b5b7a11 */ /* 0x000fe400008f0c0a */
[----:B------:R-:W-:Y:S02]  /*05a0*/  LEA.HI.X R89, R89, c[0x0][0x24c], R2, 0x1, P2 ;  /* 0x0000930059597a11 */ /* 0x000fe400010f0c02 */
[----:B------:R-:W-:-:S02]  /*05b0*/  ISETP.NE.U32.AND P1, PT, RZ, c[0x0][0x328], PT ;  /* 0x0000ca00ff007a0c */ /* 0x000fc40003f25070 */
[----:B------:R-:W-:Y:S02]  /*05c0*/  ISETP.NE.U32.AND P2, PT, RZ, c[0x0][0x348], PT ;  /* 0x0000d200ff007a0c */ /* 0x000fe40003f45070 */
[----:B------:R-:W-:Y:S02]  /*05d0*/  LEA.HI.X.SX32 R0, R13, R8, 0x1, P4 ;  /* 0x000000080d007211 */ /* 0x000fe400020f0eff */
[C---:B------:R-:W-:Y:S01]  /*05e0*/  LEA R86, P5, R85.reuse, c[0x0][0x228], 0x1 ;  /* 0x00008a0055567a11 */ /* 0x040fe200078a08ff */
[----:B------:R-:W-:Y:S01]  /*05f0*/  CS2R R12, SRZ ;  /* 0x00000000000c7805 */ /* 0x000fe2000001ff00 */
[----:B------:R-:W-:Y:S02]  /*0600*/  ISETP.NE.AND.EX P1, PT, RZ, c[0x0][0x32c], PT, P1 ;  /* 0x0000cb00ff007a0c */ /* 0x000fe40003f25310 */
[----:B------:R-:W-:Y:S02]  /*0610*/  ISETP.NE.AND.EX P2, PT, RZ, c[0x0][0x34c], PT, P2 ;  /* 0x0000d300ff007a0c */ /* 0x000fe40003f45320 */
[----:B------:R-:W-:Y:S01]  /*0620*/  LEA.HI.X R85, R85, c[0x0][0x22c], R0, 0x1, P5 ;  /* 0x00008b0055557a11 */ /* 0x000fe200028f0c00 */
[----:B------:R-:W-:Y:S01]  /*0630*/  @P0 IMAD R0, R100, c[0x0][0x164], R104 ;  /* 0x0000590064000a24 */ /* 0x000fe200078e0268 */
[----:B------:R-:W-:-:S02]  /*0640*/  MOV R2, c[0x0][0x29c] ;  /* 0x0000a70000027a02 */ /* 0x000fc40000000f00 */
[C---:B------:R-:W-:Y:S01]  /*0650*/  LEA R88, P4, R11.reuse, c[0x0][0x308], 0x1 ;  /* 0x0000c2000b587a11 */ /* 0x040fe200078808ff */
[----:B------:R-:W-:Y:S01]  /*0660*/  @P0 IMAD R0, R0, c[0x0][0x174], RZ ;  /* 0x00005d0000000a24 */ /* 0x000fe200078e02ff */
[----:B------:R-:W-:Y:S02]  /*0670*/  MOV R9, c[0x0][0x298] ;  /* 0x0000a60000097a02 */ /* 0x000fe40000000f00 */
[----:B------:R-:W-:Y:S01]  /*0680*/  SHF.R.U32.HI R3, RZ, 0x1, R2 ;  /* 0x00000001ff037819 */ /* 0x000fe20000011602 */
[----:B------:R-:W-:Y:S01]  /*0690*/  @P0 IMAD R0, R0, c[0x0][0x16c], RZ ;  /* 0x00005b0000000a24 */ /* 0x000fe200078e02ff */
[----:B------:R-:W-:Y:S02]  /*06a0*/  LEA.HI.X R87, R11, c[0x0][0x30c], R4, 0x1, P4 ;  /* 0x0000c3000b577a11 */ /* 0x000fe400020f0c04 */
[----:B------:R-:W-:Y:S01]  /*06b0*/  CS2R R10, SRZ ;  /* 0x00000000000a7805 */ /* 0x000fe2000001ff00 */
[----:B------:R-:W-:Y:S01]  /*06c0*/  @P0 MOV R15, 0x10 ;  /* 0x00000010000f0802 */ /* 0x000fe20000000f00 */
[----:B------:R-:W-:Y:S01]  /*06d0*/  IMAD R3, R3, R100, RZ ;  /* 0x0000006403037224 */ /* 0x000fe200078e02ff */
[----:B------:R-:W-:-:S02]  /*06e0*/  SHF.R.U64 R9, R9, 0x1, R2 ;  /* 0x0000000109097819 */ /* 0x000fc40000001202 */
[----:B------:R-:W-:Y:S01]  /*06f0*/  @P1 LEA R12, P4, R104, c[0x0][0x328], 0x2 ;  /* 0x0000ca00680c1a11 */ /* 0x000fe200078810ff */
[----:B------:R-:W-:Y:S01]  /*0700*/  @P0 IMAD.WIDE R14, R0, R15, c[0x0][0x260] ;  /* 0x00009800000e0625 */ /* 0x000fe200078e020f */
[C---:B------:R-:W-:Y:S01]  /*0710*/  @P2 LEA R10, P5, R104.reuse, c[0x0][0x348], 0x2 ;  /* 0x0000d200680a2a11 */ /* 0x040fe200078a10ff */
[----:B------:R-:W-:Y:S01]  /*0720*/  @!P0 CS2R R14, SRZ ;  /* 0x00000000000e8805 */ /* 0x000fe2000001ff00 */
[----:B------:R-:W-:Y:S01]  /*0730*/  @P1 LEA.HI.X R13, R104, c[0x0][0x32c], R103, 0x2, P4 ;  /* 0x0000cb00680d1a11 */ /* 0x000fe200020f1467 */
[----:B------:R-:W-:Y:S01]  /*0740*/  IMAD R3, R98, R9, R3 ;  /* 0x0000000962037224 */ /* 0x000fe200078e0203 */
[----:B------:R-:W-:Y:S01]  /*0750*/  @P2 LEA.HI.X R11, R104, c[0x0][0x34c], R103, 0x2, P5 ;  /* 0x0000d300680b2a11 */ /* 0x000fe200028f1467 */
[----:B------:R-:W-:Y:S05]  /*0760*/  @!P3 BRA `(.L_x_13356) ;  /* 0x000044000000b947 */ /* 0x000fea0003800000 */
[----:B------:R-:W0:Y:S01]  /*0770*/  S2R R97, SR_TID.X ;  /* 0x0000000000617919 */ /* 0x000e220000002100 */
[----:B------:R-:W-:Y:S01]  /*0780*/  IMAD.WIDE.U32 R8, R9, R100, RZ ;  /* 0x0000006409087225 */ /* 0x000fe200078e00ff */
[----:B------:R-:W-:Y:S02]  /*0790*/  MOV R94, RZ ;  /* 0x000000ff005e7202 */ /* 0x000fe40000000f00 */
[----:B------:R-:W1:Y:S01]  /*07a0*/  S2R R84, SR_LANEID ;  /* 0x0000000000547919 */ /* 0x000e620000000000 */
[----:B------:R-:W-:Y:S01]  /*07b0*/  IMAD R0, R110, c[0x0][0x2a0], RZ ;  /* 0x0000a8006e007a24 */ /* 0x000fe200078e02ff */
[----:B------:R-:W-:-:S02]  /*07c0*/  IADD3 R3, R9, R3, RZ ;  /* 0x0000000309037210 */ /* 0x000fc40007ffe0ff */
[----:B------:R-:W-:Y:S01]  /*07d0*/  MOV R2, R8 ;  /* 0x0000000800027202 */ /* 0x000fe20000000f00 */
[C---:B------:R-:W-:Y:S01]  /*07e0*/  IMAD R93, R99.reuse, c[0x0][0x2a4], R0 ;  /* 0x0000a900635d7a24 */ /* 0x040fe200078e0200 */
[----:B------:R-:W-:Y:S02]  /*07f0*/  MOV R83, RZ ;  /* 0x000000ff00537202 */ /* 0x000fe40000000f00 */
[----:B------:R-:W-:Y:S01]  /*0800*/  MOV R96, RZ ;  /* 0x000000ff00607202 */ /* 0x000fe20000000f00 */
[----:B------:R-:W-:-:S05]  /*0810*/  IMAD.WIDE.U32 R4, R99, c[0x0][0x2a0], R2 ;  /* 0x0000a80063047a25 */ /* 0x000fca00078e0002 */
[----:B------:R-:W-:Y:S02]  /*0820*/  IADD3 R93, R5, R93, RZ ;  /* 0x0000005d055d7210 */ /* 0x000fe40007ffe0ff */
[C---:B------:R-:W-:Y:S02]  /*0830*/  LEA R95, P0, R4.reuse, c[0x0][0x318], 0x3 ;  /* 0x0000c600045f7a11 */ /* 0x040fe400078018ff */
[C---:B0-----:R-:W-:Y:S02]  /*0840*/  SHF.L.U32 R0, R97.reuse, 0x2, RZ ;  /* 0x0000000261007819 */ /* 0x041fe400000006ff */
[----:B------:R-:W-:Y:S02]  /*0850*/  LEA.HI.X R93, R4, c[0x0][0x31c], R93, 0x3, P0 ;  /* 0x0000c700045d7a11 */ /* 0x000fe400000f1c5d */
[----:B------:R-:W-:Y:S02]  /*0860*/  LOP3.LUT R0, R0, 0xffffff80, RZ, 0xc0, !PT ;  /* 0xffffff8000007812 */ /* 0x000fe400078ec0ff */
[----:B------:R-:W-:-:S02]  /*0870*/  SHF.L.U32 R82, R97, 0x3, RZ ;  /* 0x0000000361527819 */ /* 0x000fc400000006ff */
[----:B------:R-:W-:Y:S02]  /*0880*/  LOP3.LUT R77, R0, 0x1f, R97, 0xf8, !PT ;  /* 0x0000001f004d7812 */ /* 0x000fe400078ef861 */
[C---:B------:R-:W-:Y:S02]  /*0890*/  IADD3 R4, R97.reuse, 0x20, RZ ;  /* 0x0000002061047810 */ /* 0x040fe40007ffe0ff */
[C---:B------:R-:W-:Y:S02]  /*08a0*/  IADD3 R80, R97.reuse, 0x40, RZ ;  /* 0x0000004061507810 */ /* 0x040fe40007ffe0ff */
[C---:B------:R-:W-:Y:S02]  /*08b0*/  IADD3 R76, R97.reuse, 0x60, RZ ;  /* 0x00000060614c7810 */ /* 0x040fe40007ffe0ff */
[C---:B------:R-:W-:Y:S02]  /*08c0*/  IADD3 R6, R97.reuse, 0x80, RZ ;  /* 0x0000008061067810 */ /* 0x040fe40007ffe0ff */
[----:B------:R-:W-:-:S02]  /*08d0*/  IADD3 R74, R97, 0xa0, RZ ;  /* 0x000000a0614a7810 */ /* 0x000fc40007ffe0ff */
[C---:B------:R-:W-:Y:S02]  /*08e0*/  IADD3 R18, R97.reuse, 0xc0, RZ ;  /* 0x000000c061127810 */ /* 0x040fe40007ffe0ff */
[C---:B------:R-:W-:Y:S02]  /*08f0*/  IADD3 R72, R97.reuse, 0xe0, RZ ;  /* 0x000000e061487810 */ /* 0x040fe40007ffe0ff */
[----:B------:R-:W-:Y:S02]  /*0900*/  IADD3 R16, R0, R77, RZ ;  /* 0x0000004d00107210 */ /* 0x000fe40007ffe0ff */
[----:B------:R-:W-:Y:S02]  /*0910*/  LOP3.LUT R108, R97, 0x1f, RZ, 0xc0, !PT ;  /* 0x0000001f616c7812 */ /* 0x000fe400078ec0ff */
[----:B------:R-:W-:Y:S02]  /*0920*/  LEA.HI.SX32 R82, R82, R82, 0x1b ;  /* 0x0000005252527211 */ /* 0x000fe400078fdaff */
[----:B------:R-:W-:-:S02]  /*0930*/  LEA.HI.SX32 R81, R4, R97, 0x1b ;  /* 0x0000006104517211 */ /* 0x000fc400078fdaff */
[-C--:B------:R-:W-:Y:S02]  /*0940*/  LEA.HI.SX32 R80, R80, R97.reuse, 0x1b ;  /* 0x0000006150507211 */ /* 0x080fe400078fdaff */
[-C--:B------:R-:W-:Y:S02]  /*0950*/  LEA.HI.SX32 R76, R76, R97.reuse, 0x1b ;  /* 0x000000614c4c7211 */ /* 0x080fe400078fdaff */
[-C--:B------:R-:W-:Y:S02]  /*0960*/  LEA.HI.SX32 R75, R6, R97.reuse, 0x1b ;  /* 0x00000061064b7211 */ /* 0x080fe400078fdaff */
[-C--:B------:R-:W-:Y:S02]  /*0970*/  LEA.HI.SX32 R74, R74, R97.reuse, 0x1b ;  /* 0x000000614a4a7211 */ /* 0x080fe400078fdaff */
[-C--:B------:R-:W-:Y:S02]  /*0980*/  LEA.HI.SX32 R73, R18, R97.reuse, 0x1b ;  /* 0x0000006112497211 */ /* 0x080fe400078fdaff */
[----:B------:R-:W-:-:S02]  /*0990*/  LEA.HI.SX32 R72, R72, R97, 0x1b ;  /* 0x0000006148487211 */ /* 0x000fc400078fdaff */
[----:B------:R-:W-:Y:S02]  /*09a0*/  LOP3.LUT R71, R77, 0x40, RZ, 0xfc, !PT ;  /* 0x000000404d477812 */ /* 0x000fe400078efcff */
        /* <DEDUP_REMOVED lines=8> */
.L_x_13393:
[----:B------:R-:W-:Y:S01]  /*0a30*/  IADD3 R106, -R83, c[0x0][0x174], RZ ;  /* 0x00005d00536a7a10 */ /* 0x000fe20007ffe1ff */
[----:B------:R-:W-:Y:S01]  /*0a40*/  BAR.SYNC.DEFER_BLOCKING 0x0 ;  /* 0x0000000000007b1d */ /* 0x000fe20000010000 */
[C---:B------:R-:W-:Y:S02]  /*0a50*/  LOP3.LUT R19, R77.reuse, 0x20, RZ, 0xfc, !PT ;  /* 0x000000204d137812 */ /* 0x040fe400078efcff */
[----:B------:R-:W-:Y:S02]  /*0a60*/  LEA R63, R106, 0xffffff80, 0x7 ;  /* 0xffffff806a3f7811 */ /* 0x000fe400078e38ff */
[----:B------:R-:W-:-:S02]  /*0a70*/  LOP3.LUT R21, R77, 0x60, RZ, 0xfc, !PT ;  /* 0x000000604d157812 */ /* 0x000fc400078efcff */
[----:B------:R-:W-:Y:S02]  /*0a80*/  IADD3 R62, -R63, c[0x0][0x168], RZ ;  /* 0x00005a003f3e7a10 */ /* 0x000fe40007ffe1ff */
[----:B0-----:R-:W-:Y:S02]  /*0a90*/  MOV R4, R92 ;  /* 0x0000005c00047202 */ /* 0x001fe40000000f00 */
[-C--:B------:R-:W-:Y:S02]  /*0aa0*/  ISETP.GE.AND P0, PT, R77, R62.reuse, PT ;  /* 0x0000003e4d00720c */ /* 0x080fe40003f06270 */
[-C--:B------:R-:W-:Y:S02]  /*0ab0*/  ISETP.GE.AND P1, PT, R19, R62.reuse, PT ;  /* 0x0000003e1300720c */ /* 0x080fe40003f26270 */
[-C--:B------:R-:W-:Y:S02]  /*0ac0*/  ISETP.GE.AND P2, PT, R71, R62.reuse, PT ;  /* 0x0000003e4700720c */ /* 0x080fe40003f46270 */
[----:B------:R-:W-:-:S02]  /*0ad0*/  ISETP.GE.AND P3, PT, R21, R62, PT ;  /* 0x0000003e1500720c */ /* 0x000fc40003f66270 */
[----:B------:R-:W-:Y:S02]  /*0ae0*/  MOV R5, R91 ;  /* 0x0000005b00057202 */ /* 0x000fe40000000f00 */
[----:B------:R-:W-:Y:S02]  /*0af0*/  PRMT R0, RZ, 0x7610, R0 ;  /* 0x00007610ff007816 */ /* 0x000fe40000000000 */
[----:B------:R-:W-:Y:S01]  /*0b00*/  PRMT R6, RZ, 0x7610, R6 ;  /* 0x00007610ff067816 */ /* 0x000fe20000000006 */
[----:B------:R-:W-:Y:S01]  /*0b10*/  IMAD.WIDE R4, R77, 0x2, R4 ;  /* 0x000000024d047825 */ /* 0x000fe200078e0204 */
[----:B------:R-:W-:Y:S02]  /*0b20*/  PRMT R7, RZ, 0x7610, R7 ;  /* 0x00007610ff077816 */ /* 0x000fe40000000007 */
[----:B------:R-:W-:Y:S02]  /*0b30*/  PRMT R18, RZ, 0x7610, R18 ;  /* 0x00007610ff127816 */ /* 0x000fe40000000012 */
        /* <DEDUP_REMOVED lines=8> */
[-C--:B------:R-:W-:Y:S02]  /*0bc0*/  ISETP.GE.AND P2, PT, R71, R62.reuse, PT ;  /* 0x0000003e4700720c */ /* 0x080fe40003f46270 */
[----:B------:R-:W-:Y:S02]  /*0bd0*/  ISETP.GE.AND P3, PT, R21, R62, PT ;  /* 0x0000003e1500720c */ /* 0x000fe40003f66270 */
[----:B0-----:R-:W-:-:S02]  /*0be0*/  MOV R4, R90 ;  /* 0x0000005a00047202 */ /* 0x001fc40000000f00 */
[----:B------:R-:W-:Y:S02]  /*0bf0*/  MOV R5, R89 ;  /* 0x0000005900057202 */ /* 0x000fe40000000f00 */
[----:B------:R-:W-:Y:S02]  /*0c00*/  PRMT R20, RZ, 0x7610, R20 ;  /* 0x00007610ff147816 */ /* 0x000fe40000000014 */
[----:B------:R-:W-:Y:S01]  /*0c10*/  PRMT R22, RZ, 0x7610, R22 ;  /* 0x00007610ff167816 */ /* 0x000fe20000000016 */
[----:B------:R-:W-:Y:S01]  /*0c20*/  IMAD.WIDE R4, R77, 0x2, R4 ;  /* 0x000000024d047825 */ /* 0x000fe200078e0204 */
[----:B------:R-:W-:Y:S02]  /*0c30*/  PRMT R24, RZ, 0x7610, R24 ;  /* 0x00007610ff187816 */ /* 0x000fe40000000018 */
[----:B------:R-:W-:Y:S01]  /*0c40*/  PRMT R26, RZ, 0x7610, R26 ;  /* 0x00007610ff1a7816 */ /* 0x000fe2000000001a */
[----:B--2---:R-:W-:Y:S04]  /*0c50*/  STS.U16 [R23], R0 ;  /* 0x0000000017007388 */ /* 0x004fe80000000400 */
[----:B---3--:R-:W-:Y:S04]  /*0c60*/  STS.U16 [R23+0x40], R6 ;  /* 0x0000400617007388 */ /* 0x008fe80000000400 */
[----:B----4-:R-:W-:Y:S04]  /*0c70*/  STS.U16 [R23+0x80], R7 ;  /* 0x0000800717007388 */ /* 0x010fe80000000400 */
[----:B------:R0:W-:Y:S01]  /*0c80*/  STS.U16 [R23+0xc0], R18 ;  /* 0x0000c01217007388 */ /* 0x0001e20000000400 */
[----:B------:R-:W-:-:S06]  /*0c90*/  NOP ;  /* 0x0000000000007918 */ /* 0x000fcc0000000000 */
[----:B------:R-:W1:Y:S04]  /*0ca0*/  LDS.64 R78, [R61] ;  /* 0x000000003d4e7984 */ /* 0x000e680000000a00 */
[----:B------:R-:W-:Y:S06]  /*0cb0*/  BAR.SYNC.DEFER_BLOCKING 0x0 ;  /* 0x0000000000007b1d */ /* 0x000fec0000010000 */
[----:B------:R2:W3:Y:S04]  /*0cc0*/  @!P0 LDG.E.U16 R20, [R4.64] ;  /* 0x0000000404148981 */ /* 0x0004e8000c1e1500 */
[----:B------:R2:W4:Y:S04]  /*0cd0*/  @!P1 LDG.E.U16 R22, [R4.64+0x40] ;  /* 0x0000400404169981 */ /* 0x000528000c1e1500 */
[----:B------:R2:W4:Y:S04]  /*0ce0*/  @!P2 LDG.E.U16 R24, [R4.64+0x80] ;  /* 0x000080040418a981 */ /* 0x000528000c1e1500 */
[----:B------:R2:W4:Y:S01]  /*0cf0*/  @!P3 LDG.E.U16 R26, [R4.64+0xc0] ;  /* 0x0000c004041ab981 */ /* 0x000522000c1e1500 */
[----:B------:R-:W-:-:S02]  /*0d00*/  ISETP.GE.AND P1, PT, R19, R62, PT ;  /* 0x0000003e1300720c */ /* 0x000fc40003f26270 */
[-C--:B------:R-:W-:Y:S02]  /*0d10*/  ISETP.GE.AND P3, PT, R21, R62.reuse, PT ;  /* 0x0000003e1500720c */ /* 0x080fe40003f66270 */
[-C--:B------:R-:W-:Y:S02]  /*0d20*/  ISETP.GE.AND P0, PT, R77, R62.reuse, PT ;  /* 0x0000003e4d00720c */ /* 0x080fe40003f06270 */
[----:B------:R-:W-:Y:S02]  /*0d30*/  ISETP.GE.AND P2, PT, R71, R62, PT ;  /* 0x0000003e4700720c */ /* 0x000fe40003f46270 */
[----:B0-----:R-:W-:Y:S02]  /*0d40*/  PRMT R18, RZ, 0x7610, R18 ;  /* 0x00007610ff127816 */ /* 0x001fe40000000012 */
[----:B--2---:R-:W-:Y:S02]  /*0d50*/  MOV R4, R88 ;  /* 0x0000005800047202 */ /* 0x004fe40000000f00 */
[----:B------:R-:W-:-:S02]  /*0d60*/  MOV R5, R87 ;  /* 0x0000005700057202 */ /* 0x000fc40000000f00 */
[----:B------:R-:W-:Y:S02]  /*0d70*/  PRMT R0, RZ, 0x7610, R0 ;  /* 0x00007610ff007816 */ /* 0x000fe40000000000 */
[----:B------:R-:W-:Y:S01]  /*0d80*/  PRMT R28, RZ, 0x7610, R28 ;  /* 0x00007610ff1c7816 */ /* 0x000fe2000000001c */
[----:B------:R-:W-:Y:S01]  /*0d90*/  IMAD.WIDE R6, R77, 0x2, R4 ;  /* 0x000000024d067825 */ /* 0x000fe200078e0204 */
[----:B------:R-:W-:Y:S01]  /*0da0*/  PRMT R30, RZ, 0x7610, R30 ;  /* 0x00007610ff1e7816 */ /* 0x000fe2000000001e */
[----:B---3--:R0:W-:Y:S04]  /*0db0*/  STS.U16 [R23], R20 ;  /* 0x0000001417007388 */ /* 0x0081e80000000400 */
[----:B----4-:R-:W-:Y:S04]  /*0dc0*/  STS.U16 [R23+0x40], R22 ;  /* 0x0000401617007388 */ /* 0x010fe80000000400 */
[----:B------:R-:W-:Y:S04]  /*0dd0*/  STS.U16 [R23+0x80], R24 ;  /* 0x0000801817007388 */ /* 0x000fe80000000400 */
[----:B------:R-:W-:Y:S01]  /*0de0*/  STS.U16 [R23+0xc0], R26 ;  /* 0x0000c01a17007388 */ /* 0x000fe20000000400 */
[----:B------:R-:W-:-:S06]  /*0df0*/  NOP ;  /* 0x0000000000007918 */ /* 0x000fcc0000000000 */
[----:B------:R-:W-:Y:S04]  /*0e00*/  LDS.64 R4, [R61] ;  /* 0x000000003d047984 */ /* 0x000fe80000000a00 */
[----:B------:R-:W-:Y:S06]  /*0e10*/  BAR.SYNC.DEFER_BLOCKING 0x0 ;  /* 0x0000000000007b1d */ /* 0x000fec0000010000 */
[----:B------:R2:W3:Y:S04]  /*0e20*/  @!P1 LDG.E.U16 R18, [R6.64+0x40] ;  /* 0x0000400406129981 */ /* 0x0004e8000c1e1500 */
[----:B------:R2:W4:Y:S04]  /*0e30*/  @!P0 LDG.E.U16 R0, [R6.64] ;  /* 0x0000000406008981 */ /* 0x000528000c1e1500 */
[----:B------:R2:W4:Y:S04]  /*0e40*/  @!P2 LDG.E.U16 R28, [R6.64+0x80] ;  /* 0x00008004061ca981 */ /* 0x000528000c1e1500 */
[----:B------:R2:W4:Y:S01]  /*0e50*/  @!P3 LDG.E.U16 R30, [R6.64+0xc0] ;  /* 0x0000c004061eb981 */ /* 0x000522000c1e1500 */
[--C-:B-1----:R-:W-:Y:S01]  /*0e60*/  HADD2.F32 R19, -RZ, R78.reuse.H0_H0 ;  /* 0x2000004eff137230 */ /* 0x102fe20000004100 */
[----:B------:R-:W-:Y:S01]  /*0e70*/  HFMA2.MMA R60, -RZ, RZ, 0, 0 ;  /* 0x00000000ff3c7435 */ /* 0x000fe200000001ff */
[----:B0-----:R-:W-:Y:S01]  /*0e80*/  HADD2.F32 R20, -RZ, R78.H1_H1 ;  /* 0x3000004eff147230 */ /* 0x001fe20000004100 */
[----:B------:R-:W-:Y:S01]  /*0e90*/  CS2R R58, SRZ ;  /* 0x00000000003a7805 */ /* 0x000fe2000001ff00 */
[----:B------:R-:W-:Y:S01]  /*0ea0*/  MOV R57, RZ ;  /* 0x000000ff00397202 */ /* 0x000fe20000000f00 */
[----:B--2---:R-:W-:Y:S01]  /*0eb0*/  HADD2.F32 R6, -RZ, R79.H0_H0 ;  /* 0x2000004fff067230 */ /* 0x004fe20000004100 */
[----:B---3--:R-:W-:Y:S04]  /*0ec0*/  STS.U16 [R23+0x40], R18 ;  /* 0x0000401217007388 */ /* 0x008fe80000000400 */
[----:B----4-:R0:W-:Y:S04]  /*0ed0*/  STS.U16 [R23], R0 ;  /* 0x0000000017007388 */ /* 0x0101e80000000400 */
[----:B------:R-:W-:Y:S04]  /*0ee0*/  STS.U16 [R23+0x80], R28 ;  /* 0x0000801c17007388 */ /* 0x000fe80000000400 */
        /* <DEDUP_REMOVED lines=11> */
[----:B-----5:R-:W-:Y:S02]  /*0fa0*/  FMUL.FTZ R56, R51, R102 ;  /* 0x0000006633387220 */ /* 0x020fe40000410000 */
[C---:B------:R-:W-:Y:S01]  /*0fb0*/  FFMA.FTZ R20, R33.reuse, R20, R96 ;  /* 0x0000001421147223 */ /* 0x040fe20000010060 */
[----:B------:R-:W-:Y:S01]  /*0fc0*/  HADD2.F32 R96, -RZ, R79.H1_H1 ;  /* 0x3000004fff607230 */ /* 0x000fe20000004100 */
[----:B------:R-:W-:-:S02]  /*0fd0*/  FMUL.FTZ R55, R33, R102 ;  /* 0x0000006621377220 */ /* 0x000fc40000410000 */
[C---:B------:R-:W-:Y:S02]  /*0fe0*/  FFMA.FTZ R6, R49.reuse, R6, R20 ;  /* 0x0000000631067223 */ /* 0x040fe40000010014 */
[----:B------:R-:W-:Y:S02]  /*0ff0*/  FMUL.FTZ R54, R49, R102 ;  /* 0x0000006631367220 */ /* 0x000fe40000410000 */
[C---:B------:R-:W-:Y:S02]  /*1000*/  FFMA.FTZ R96, R47.reuse, R96, R6 ;  /* 0x000000602f607223 */ /* 0x040fe40000010006 */
[----:B------:R-:W-:Y:S01]  /*1010*/  FMUL.FTZ R53, R47, R102 ;  /* 0x000000662f357220 */ /* 0x000fe20000410000 */
[----:B------:R-:W-:Y:S05]  /*1020*/  @!P0 BRA `(.L_x_13357) ;  /* 0x000033e000008947 */ /* 0x000fea0003800000 */
[----:B------:R-:W-:Y:S01]  /*1030*/  MOV R6, R8 ;  /* 0x0000000800067202 */ /* 0x000fe20000000f00 */
[----:B------:R-:W-:Y:S01]  /*1040*/  IMAD R0, R110, c[0x0][0x2a0], RZ ;  /* 0x0000a8006e007a24 */ /* 0x000fe200078e02ff */
[----:B------:R-:W-:Y:S01]  /*1050*/  MOV R7, R3 ;  /* 0x0000000300077202 */ /* 0x000fe20000000f00 */
[--C-:B------:R-:W-:Y:S01]  /*1060*/  HADD2.F32 R46, -RZ, R4.reuse.H0_H0 ;  /* 0x20000004ff2e7230 */ /* 0x100fe20000004100 */
[----:B------:R-:W-:Y:S01]  /*1070*/  IADD3 R52, R106, -0x1, RZ ;  /* 0xffffffff6a347810 */ /* 0x000fe20007ffe0ff */
[----:B------:R-:W-:Y:S01]  /*1080*/  HADD2.F32 R44, -RZ, R4.H1_H1 ;  /* 0x30000004ff2c7230 */ /* 0x000fe20000004100 */
[----:B------:R-:W-:Y:S01]  /*1090*/  FADD.FTZ R51, R51, R51 ;  /* 0x0000003333337221 */ /* 0x000fe20000010000 */
[----:B------:R-:W-:Y:S01]  /*10a0*/  HADD2.F32 R42, -RZ, R5.H0_H0 ;  /* 0x20000005ff2a7230 */ /* 0x000fe20000004100 */
[----:B------:R-:W-:Y:S01]  /*10b0*/  IMAD.WIDE.U32 R18, R99, c[0x0][0x2a0], R6 ;  /* 0x0000a80063127a25 */ /* 0x000fe200078e0006 */
[----:B------:R-:W-:-:S02]  /*10c0*/  MOV R45, RZ ;  /* 0x000000ff002d7202 */ /* 0x000fc40000000f00 */
[----:B------:R-:W-:Y:S01]  /*10d0*/  MOV R60, RZ ;  /* 0x000000ff003c7202 */ /* 0x000fe20000000f00 */
[----:B------:R-:W-:Y:S01]  /*10e0*/  IMAD R7, R99, c[0x0][0x2a4], R0 ;  /* 0x0000a90063077a24 */ /* 0x000fe200078e0200 */
[----:B------:R-:W-:Y:S01]  /*10f0*/  LEA R6, P0, R18, c[0x0][0x318], 0x3 ;  /* 0x0000c60012067a11 */ /* 0x000fe200078018ff */
[----:B------:R-:W-:Y:S01]  /*1100*/  FADD.FTZ R50, R33, R33 ;  /* 0x0000002121327221 */ /* 0x000fe20000010000 */
[----:B------:R-:W-:Y:S01]  /*1110*/  LEA.HI R0, R52, R52, RZ, 0x1 ;  /* 0x0000003434007211 */ /* 0x000fe200078f08ff */
[----:B------:R-:W-:Y:S01]  /*1120*/  FADD.FTZ R49, R49, R49 ;  /* 0x0000003131317221 */ /* 0x000fe20000010000 */
[----:B------:R-:W-:Y:S01]  /*1130*/  IADD3 R7, R19, R7, RZ ;  /* 0x0000000713077210 */ /* 0x000fe20007ffe0ff */
[----:B------:R-:W-:Y:S01]  /*1140*/  FADD.FTZ R47, R47, R47 ;  /* 0x0000002f2f2f7221 */ /* 0x000fe20000010000 */
[----:B------:R-:W-:Y:S01]  /*1150*/  IADD3 R19, R83, -c[0x0][0x174], RZ ;  /* 0x80005d0053137a10 */ /* 0x000fe20007ffe0ff */
[----:B------:R-:W-:Y:S01]  /*1160*/  FADD.FTZ R46, R46, R101 ;  /* 0x000000652e2e7221 */ /* 0x000fe20000010000 */
[----:B------:R-:W-:Y:S01]  /*1170*/  LEA.HI.X R7, R18, c[0x0][0x31c], R7, 0x3, P0 ;  /* 0x0000c70012077a11 */ /* 0x000fe200000f1c07 */
[----:B------:R-:W-:Y:S01]  /*1180*/  FADD.FTZ R44, R44, R101 ;  /* 0x000000652c2c7221 */ /* 0x000fe20000010000 */
[----:B------:R-:W-:Y:S01]  /*1190*/  LOP3.LUT R21, R0, 0xfffffe, RZ, 0xc0, !PT ;  /* 0x00fffffe00157812 */ /* 0x000fe200078ec0ff */
[----:B------:R-:W-:Y:S01]  /*11a0*/  IMAD R19, R19, -0x100, RZ ;  /* 0xffffff0013137824 */ /* 0x000fe200078e02ff */
[----:B------:R-:W-:Y:S01]  /*11b0*/  HADD2.F32 R0, -RZ, R5.H1_H1 ;  /* 0x30000005ff007230 */ /* 0x000fe20000004100 */
[----:B------:R-:W-:Y:S01]  /*11c0*/  IMAD.WIDE.U32 R6, R97, 0x4, R6 ;  /* 0x0000000461067825 */ /* 0x000fe200078e0006 */
[----:B------:R-:W-:-:S02]  /*11d0*/  IADD3 R52, R52, -R21, RZ ;  /* 0x8000001534347210 */ /* 0x000fc40007ffe0ff */
[----:B------:R-:W-:Y:S01]  /*11e0*/  MOV R48, RZ ;  /* 0x000000ff00307202 */ /* 0x000fe20000000f00 */
[----:B------:R-:W-:Y:S01]  /*11f0*/  FADD.FTZ R42, R42, R101 ;  /* 0x000000652a2a7221 */ /* 0x000fe20000010000 */
[----:B------:R-:W-:Y:S01]  /*1200*/  MOV R43, RZ ;  /* 0x000000ff002b7202 */ /* 0x000fe20000000f00 */
[----:B------:R-:W-:-:S04]  /*1210*/  IMAD.WIDE R6, R19, 0x4, R6 ;  /* 0x0000000413067825 */ /* 0x000fc800078e0206 */
[----:B------:R-:W-:Y:S01]  /*1220*/  FADD.FTZ R0, R0, R101 ;  /* 0x0000006500007221 */ /* 0x000fe20000010000 */
        /* <DEDUP_REMOVED lines=8> */
[----:B------:R-:W-:Y:S02]  /*12b0*/  ISETP.GT.AND P0, PT, R106, 0x1, PT ;  /* 0x000000016a00780c */ /* 0x000fe40003f04270 */
[C---:B------:R-:W-:Y:S02]  /*12c0*/  IADD3.X R21, R7.reuse, -0x1, RZ, P1, !PT ;  /* 0xffffffff07157810 */ /* 0x040fe40000ffe4ff */
[C---:B------:R-:W-:Y:S02]  /*12d0*/  IADD3.X R23, R7.reuse, -0x1, RZ, P2, !PT ;  /* 0xffffffff07177810 */ /* 0x040fe400017fe4ff */
[----:B------:R-:W-:-:S02]  /*12e0*/  IADD3.X R25, R7, -0x1, RZ, P3, !PT ;  /* 0xffffffff07197810 */ /* 0x000fc40001ffe4ff */
[C---:B------:R-:W-:Y:S02]  /*12f0*/  IADD3.X R27, R7.reuse, -0x1, RZ, P4, !PT ;  /* 0xffffffff071b7810 */ /* 0x040fe400027fe4ff */
[C---:B------:R-:W-:Y:S02]  /*1300*/  IADD3.X R29, R7.reuse, -0x1, RZ, P5, !PT ;  /* 0xffffffff071d7810 */ /* 0x040fe40002ffe4ff */
[----:B------:R-:W-:Y:S02]  /*1310*/  IADD3.X R31, R7, -0x1, RZ, P6, !PT ;  /* 0xffffffff071f7810 */ /* 0x000fe400037fe4ff */
[----:B------:R-:W-:Y:S02]  /*1320*/  ISETP.EQ.AND P0, PT, R108, RZ, P0 ;  /* 0x000000ff6c00720c */ /* 0x000fe40000702270 */
.L_x_13388:
        /* <DEDUP_REMOVED lines=8> */
[C---:B------:R-:W-:Y:S01]  /*13b0*/  IMAD R7, R45.reuse, c[0x0][0x18c], R6 ;  /* 0x000063002d077a24 */ /* 0x040fe200078e0206 */
[-C--:B------:R-:W-:Y:S01]  /*13c0*/  ISETP.GE.AND P2, PT, R70, R37.reuse, PT ;  /* 0x000000254600720c */ /* 0x080fe20003f46270 */
[----:B------:R-:W-:Y:S01]  /*13d0*/  IMAD R6, R128, c[0x0][0x1a0], RZ ;  /* 0x0000680080067a24 */ /* 0x000fe200078e02ff */
[----:B------:R-:W-:Y:S01]  /*13e0*/  PRMT R34, RZ, 0x7610, R34 ;  /* 0x00007610ff227816 */ /* 0x000fe20000000022 */
[----:B------:R-:W-:Y:S01]  /*13f0*/  IMAD.WIDE.U32 R4, R45, c[0x0][0x188], R4 ;  /* 0x000062002d047a25 */ /* 0x000fe200078e0004 */
[----:B------:R-:W-:Y:S02]  /*1400*/  PRMT R35, RZ, 0x7610, R35 ;  /* 0x00007610ff237816 */ /* 0x000fe40000000023 */
[----:B------:R-:W-:Y:S02]  /*1410*/  ISETP.GE.AND P3, PT, R69, R37, PT ;  /* 0x000000254500720c */ /* 0x000fe40003f66270 */
[----:B------:R-:W-:Y:S01]  /*1420*/  IADD3 R5, R5, R7, RZ ;  /* 0x0000000705057210 */ /* 0x000fe20007ffe0ff */
[----:B------:R-:W-:Y:S01]  /*1430*/  IMAD R7, R45, c[0x0][0x1a4], R6 ;  /* 0x000069002d077a24 */ /* 0x000fe200078e0206 */
[----:B------:R-:W-:-:S04]  /*1440*/  LEA R32, P1, R4, c[0x0][0x220], 0x3 ;  /* 0x0000880004207a11 */ /* 0x000fc800078218ff */
[----:B------:R-:W-:Y:S01]  /*1450*/  LEA.HI.X R33, R4, c[0x0][0x224], R5, 0x3, P1 ;  /* 0x0000890004217a11 */ /* 0x000fe200008f1c05 */
[----:B------:R-:W-:Y:S01]  /*1460*/  IMAD.WIDE.U32 R4, R45, c[0x0][0x1a0], R16 ;  /* 0x000068002d047a25 */ /* 0x000fe200078e0010 */
[----:B------:R-:W-:-:S04]  /*1470*/  ISETP.GE.AND P1, PT, R16, R37, PT ;  /* 0x000000251000720c */ /* 0x000fc80003f26270 */
[----:B------:R-:W-:Y:S01]  /*1480*/  LEA R6, P4, R4, R86, 0x1 ;  /* 0x0000005604067211 */ /* 0x000fe200078808ff */
[----:B--2---:R-:W2:Y:S01]  /*1490*/  LDG.E.64 R32, [R32.64] ;  /* 0x0000000420207981 */ /* 0x004ea2000c1e1b00 */
[----:B------:R-:W-:-:S04]  /*14a0*/  IADD3 R5, R5, R7, RZ ;  /* 0x0000000705057210 */ /* 0x000fc80007ffe0ff */
[----:B------:R-:W-:-:S05]  /*14b0*/  LEA.HI.X R7, R4, R85, R5, 0x1, P4 ;  /* 0x0000005504077211 */ /* 0x000fca00020f0c05 */
[----:B---3--:R0:W3:Y:S01]  /*14c0*/  @!P1 LDG.E.U16 R34, [R6.64] ;  /* 0x0000000406229981 */ /* 0x0080e2000c1e1500 */
[----:B------:R-:W-:-:S03]  /*14d0*/  PRMT R38, RZ, 0x7610, R38 ;  /* 0x00007610ff267816 */ /* 0x000fc60000000026 */
[----:B------:R0:W4:Y:S01]  /*14e0*/  @!P2 LDG.E.U16 R35, [R6.64+0x40] ;  /* 0x000040040623a981 */ /* 0x000122000c1e1500 */
[-C--:B------:R-:W-:Y:S02]  /*14f0*/  ISETP.GE.AND P1, PT, R68, R37.reuse, PT ;  /* 0x000000254400720c */ /* 0x080fe40003f26270 */
[-C--:B------:R-:W-:Y:S01]  /*1500*/  ISETP.GE.AND P2, PT, R67, R37.reuse, PT ;  /* 0x000000254300720c */ /* 0x080fe20003f46270 */
[----:B------:R0:W4:Y:S01]  /*1510*/  @!P3 LDG.E.U16 R38, [R6.64+0x80] ;  /* 0x000080040626b981 */ /* 0x000122000c1e1500 */
        /* <DEDUP_REMOVED lines=23> */
[C---:B------:R-:W-:Y:S02]  /*1690*/  IADD3 R5, R84.reuse, 0x20, RZ ;  /* 0x0000002054057810 */ /* 0x040fe40007ffe0ff */
[-C--:B------:R-:W-:Y:S02]  /*16a0*/  LEA.HI.SX32 R4, R84, R84.reuse, 0x1b ;  /* 0x0000005454047211 */ /* 0x080fe400078fdaff */
[----:B0-----:R-:W-:Y:S02]  /*16b0*/  LEA.HI.SX32 R6, R5, R84, 0x1b ;  /* 0x0000005405067211 */ /* 0x001fe400078fdaff */
[----:B------:R-:W-:Y:S02]  /*16c0*/  SHF.L.U32 R5, R4, 0x1, RZ ;  /* 0x0000000104057819 */ /* 0x000fe400000006ff */
[----:B------:R-:W-:-:S02]  /*16d0*/  SHF.L.U32 R40, R6, 0x1, RZ ;  /* 0x0000000106287819 */ /* 0x000fc400000006ff */
[----:B------:R-:W-:-:S04]  /*16e0*/  IADD3 R61, R84, 0x40, RZ ;  /* 0x00000040543d7810 */ /* 0x000fc80007ffe0ff */
[----:B------:R-:W-:-:S04]  /*16f0*/  LEA.HI.SX32 R61, R61, R84, 0x1b ;  /* 0x000000543d3d7211 */ /* 0x000fc800078fdaff */
[----:B------:R-:W-:Y:S02]  /*1700*/  SHF.L.U32 R121, R61, 0x1, RZ ;  /* 0x000000013d797819 */ /* 0x000fe400000006ff */
[C---:B------:R-:W-:Y:S02]  /*1710*/  IADD3 R61, R84.reuse, 0x60, RZ ;  /* 0x00000060543d7810 */ /* 0x040fe40007ffe0ff */
[C---:B------:R-:W-:Y:S02]  /*1720*/  IADD3 R111, R84.reuse, 0x80, RZ ;  /* 0x00000080546f7810 */ /* 0x040fe40007ffe0ff */
[----:B------:R-:W-:Y:S02]  /*1730*/  LEA.HI.SX32 R61, R61, R84, 0x1b ;  /* 0x000000543d3d7211 */ /* 0x000fe400078fdaff */
[C---:B------:R-:W-:Y:S02]  /*1740*/  IADD3 R113, R84.reuse, 0xa0, RZ ;  /* 0x000000a054717810 */ /* 0x040fe40007ffe0ff */
[----:B------:R-:W-:-:S02]  /*1750*/  IADD3 R115, R84, 0xc0, RZ ;  /* 0x000000c054737810 */ /* 0x000fc40007ffe0ff */
[----:B------:R-:W-:Y:S02]  /*1760*/  IADD3 R117, R84, 0xe0, RZ ;  /* 0x000000e054757810 */ /* 0x000fe40007ffe0ff */
        /* <DEDUP_REMOVED lines=8> */
[C---:B------:R-:W-:Y:S01]  /*17f0*/  ISETP.NE.AND P3, PT, R97.reuse, RZ, PT ;  /* 0x000000ff6100720c */ /* 0x040fe20003f65270 */
[----:B------:R-:W-:Y:S01]  /*1800*/  HADD2.F32 R123, -RZ, R78.H0_H0 ;  /* 0x2000004eff7b7230 */ /* 0x000fe20000004100 */
[----:B------:R-:W-:Y:S01]  /*1810*/  ISETP.NE.AND P2, PT, R97, 0x1f, PT ;  /* 0x0000001f6100780c */ /* 0x000fe20003f45270 */
[----:B------:R-:W-:Y:S01]  /*1820*/  BSSY B0, `(.L_x_13358) ;  /* 0x000007c000007945 */ /* 0x000fe20003800000 */
[----:B--2---:R-:W-:-:S02]  /*1830*/  FMUL.FTZ R7, R32, 1.4426950216293334961 ;  /* 0x3fb8aa3b20077820 */ /* 0x004fc40000410000 */
[C---:B------:R-:W-:Y:S02]  /*1840*/  FMUL.FTZ R6, R46.reuse, R33 ;  /* 0x000000212e067220 */ /* 0x040fe40000410000 */
[----:B------:R-:W-:Y:S02]  /*1850*/  FMUL.FTZ R4, R46, R7 ;  /* 0x000000072e047220 */ /* 0x000fe40000410000 */
[----:B------:R-:W-:Y:S01]  /*1860*/  FMUL.RZ R6, R6, 0.15915493667125701904 ;  /* 0x3e22f98306067820 */ /* 0x000fe2000040c000 */
[----:B---3--:R-:W-:Y:S03]  /*1870*/  STS.U16 [R5], R34 ;  /* 0x0000002205007388 */ /* 0x008fe60000000400 */
[----:B------:R-:W-:Y:S01]  /*1880*/  MUFU.EX2 R4, R4 ;  /* 0x0000000400047308 */ /* 0x000fe20000000800 */
[----:B----4-:R0:W-:Y:S07]  /*1890*/  STS.U16 [R40+0x40], R35 ;  /* 0x0000402328007388 */ /* 0x0101ee0000000400 */
[----:B------:R-:W1:Y:S08]  /*18a0*/  MUFU.COS R119, R6 ;  /* 0x0000000600777308 */ /* 0x000e700000000000 */
[----:B0-----:R0:W2:Y:S01]  /*18b0*/  MUFU.SIN R35, R6 ;  /* 0x0000000600237308 */ /* 0x0010a20000000400 */
[----:B------:R3:W-:Y:S02]  /*18c0*/  STS.U16 [R121+0x80], R38 ;  /* 0x0000802679007388 */ /* 0x0007e40000000400 */
[----:B---3--:R-:W-:-:S02]  /*18d0*/  SHF.L.U32 R38, R61, 0x1, RZ ;  /* 0x000000013d267819 */ /* 0x008fc400000006ff */
[----:B------:R-:W-:Y:S01]  /*18e0*/  SHF.L.U32 R61, R84, 0x3, RZ ;  /* 0x00000003543d7819 */ /* 0x000fe200000006ff */
[----:B-1----:R-:W-:Y:S01]  /*18f0*/  FMUL.FTZ R34, R4, R119 ;  /* 0x0000007704227220 */ /* 0x002fe20000410000 */
[----:B0-----:R-:W-:Y:S01]  /*1900*/  @P0 IADD3 R6, R106, -0x2, RZ ;  /* 0xfffffffe6a060810 */ /* 0x001fe20007ffe0ff */
[----:B--2---:R-:W-:Y:S01]  /*1910*/  FMUL.FTZ R35, R4, R35 ;  /* 0x0000002304237220 */ /* 0x004fe20000410000 */
[----:B------:R-:W-:Y:S01]  /*1920*/  LEA.HI.SX32 R4, R61, R61, 0x1b ;  /* 0x0000003d3d047211 */ /* 0x000fe200078fdaff */
[----:B------:R0:W-:Y:S04]  /*1930*/  STS.U16 [R38+0xc0], R39 ;  /* 0x0000c02726007388 */ /* 0x0001e80000000400 */
[----:B------:R-:W-:Y:S04]  /*1940*/  STS.U16 [R112+0x100], R41 ;  /* 0x0001002970007388 */ /* 0x000fe80000000400 */
[----:B------:R1:W-:Y:S01]  /*1950*/  STS.U16 [R114+0x140], R105 ;  /* 0x0001406972007388 */ /* 0x0003e20000000400 */
[----:B0-----:R-:W-:Y:S01]  /*1960*/  @P0 IMAD R39, R6, c[0x0][0x16c], R45 ;  /* 0x00005b0006270a24 */ /* 0x001fe200078e022d */
[----:B------:R-:W-:-:S02]  /*1970*/  SHF.L.U32 R6, R4, 0x1, RZ ;  /* 0x0000000104067819 */ /* 0x000fc400000006ff */
[----:B------:R-:W-:Y:S04]  /*1980*/  STS.U16 [R116+0x180], R107 ;  /* 0x0001806b74007388 */ /* 0x000fe80000000400 */
[----:B------:R-:W-:Y:S01]  /*1990*/  STS.U16 [R118+0x1c0], R109 ;  /* 0x0001c06d76007388 */ /* 0x000fe20000000400 */
[----:B------:R-:W-:-:S06]  /*19a0*/  NOP ;  /* 0x0000000000007918 */ /* 0x000fcc0000000000 */
[----:B------:R-:W0:Y:S04]  /*19b0*/  LDS.U16 R127, [R6+0x2] ;  /* 0x00000200067f7984 */ /* 0x000e280000000400 */
[----:B------:R-:W2:Y:S01]  /*19c0*/  LDS.U16 R125, [R6] ;  /* 0x00000000067d7984 */ /* 0x000ea20000000400 */
[----:B------:R-:W-:Y:S02]  /*19d0*/  LEA R5, R52, R45, 0x8 ;  /* 0x0000002d34057211 */ /* 0x000fe400078e40ff */
[----:B------:R-:W-:Y:S01]  /*19e0*/  @P3 IADD3 R5, R97, 0x200, RZ ;  /* 0x0000020061053810 */ /* 0x000fe20007ffe0ff */
[----:B------:R-:W3:Y:S04]  /*19f0*/  LDS.U16 R119, [R6+0x4] ;  /* 0x0000040006777984 */ /* 0x000ee80000000400 */
[----:B------:R-:W4:Y:S01]  /*1a00*/  LDS.U16 R117, [R6+0x6] ;  /* 0x0000060006757984 */ /* 0x000f220000000400 */
[----:B-1----:R-:W-:Y:S01]  /*1a10*/  SHF.L.U32 R105, R5, 0x3, RZ ;  /* 0x0000000305697819 */ /* 0x002fe200000006ff */
[----:B------:R-:W-:-:S02]  /*1a20*/  FMUL.FTZ R38, R44, R33 ;  /* 0x000000212c267220 */ /* 0x000fc40000410000 */
[----:B------:R-:W-:Y:S04]  /*1a30*/  LDS.U16 R113, [R6+0x8] ;  /* 0x0000080006717984 */ /* 0x000fe80000000400 */
[----:B------:R-:W1:Y:S04]  /*1a40*/  LDS.U16 R115, [R6+0xa] ;  /* 0x00000a0006737984 */ /* 0x000e680000000400 */
[----:B------:R-:W-:Y:S04]  /*1a50*/  LDS.U16 R109, [R6+0xc] ;  /* 0x00000c00066d7984 */ /* 0x000fe80000000400 */
[----:B------:R0:W1:Y:S04]  /*1a60*/  LDS.U16 R107, [R6+0xe] ;  /* 0x00000e00066b7984 */ /* 0x0000680000000400 */
[----:B------:R0:W-:Y:S04]  /*1a70*/  STS.64 [R105+0xa80], R34 ;  /* 0x000a802269007388 */ /* 0x0001e80000000a00 */
[----:B------:R-:W5:Y:S01]  /*1a80*/  LDG.E.64 R36, [R36.64] ;  /* 0x0000000424247981 */ /* 0x000f62000c1e1b00 */
[----:B------:R-:W-:-:S02]  /*1a90*/  FMUL.RZ R111, R38, 0.15915493667125701904 ;  /* 0x3e22f983266f7820 */ /* 0x000fc4000040c000 */
[----:B------:R-:W-:Y:S02]  /*1aa0*/  FMUL.FTZ R38, R44, R7 ;  /* 0x000000072c267220 */ /* 0x000fe40000410000 */
[----:B------:R-:W-:Y:S01]  /*1ab0*/  MUFU.SIN R129, R111 ;  /* 0x0000006f00817308 */ /* 0x000fe20000000400 */
[----:B------:R-:W-:-:S04]  /*1ac0*/  @P0 IMAD.WIDE R4, R39, 0x10, R14 ;  /* 0x0000001027040825 */ /* 0x000fc800078e020e */
[----:B0-----:R-:W-:-:S03]  /*1ad0*/  FMUL.FTZ R6, R42, R7 ;  /* 0x000000072a067220 */ /* 0x001fc60000410000 */
[----:B------:R-:W0:Y:S01]  /*1ae0*/  MUFU.EX2 R38, R38 ;  /* 0x0000002600267308 */ /* 0x000e220000000800 */
[----:B------:R-:W-:Y:S02]  /*1af0*/  FMUL.FTZ R39, R0, R7 ;  /* 0x0000000700277220 */ /* 0x000fe40000410000 */
[----:B------:R-:W-:Y:S01]  /*1b00*/  FMUL.FTZ R7, R42, R33 ;  /* 0x000000212a077220 */ /* 0x000fe20000410000 */
[----:B------:R-:W-:-:S04]  /*1b10*/  HADD2.F32 R127, -RZ, R127.H0_H0 ;  /* 0x2000007fff7f7230 */ /* 0x000fc80000004100 */
[----:B------:R-:W1:Y:S01]  /*1b20*/  MUFU.COS R131, R111 ;  /* 0x0000006f00837308 */ /* 0x000e620000000000 */
[----:B------:R-:W-:Y:S01]  /*1b30*/  CS2R R40, SRZ ;  /* 0x0000000000287805 */ /* 0x000fe2000001ff00 */
[----:B------:R-:W-:Y:S01]  /*1b40*/  BAR.SYNC.DEFER_BLOCKING 0x0 ;  /* 0x0000000000007b1d */ /* 0x000fe20000010000 */
[----:B------:R-:W-:Y:S01]  /*1b50*/  FMUL.RZ R7, R7, 0.15915493667125701904 ;  /* 0x3e22f98307077820 */ /* 0x000fe2000040c000 */
[----:B--2---:R-:W-:Y:S01]  /*1b60*/  HADD2.F32 R125, -RZ, R125.H0_H0 ;  /* 0x2000007dff7d7230 */ /* 0x004fe20000004100 */
[----:B------:R-:W-:-:S03]  /*1b70*/  FMUL.FTZ R144, R46, R127 ;  /* 0x0000007f2e907220 */ /* 0x000fc60000410000 */
[----:B------:R-:W-:Y:S01]  /*1b80*/  MUFU.EX2 R6, R6 ;  /* 0x0000000600067308 */ /* 0x000fe20000000800 */
[----:B------:R-:W-:Y:S02]  /*1b90*/  FMUL.FTZ R142, R46, R125 ;  /* 0x0000007d2e8e7220 */ /* 0x000fe40000410000 */
[----:B0-----:R-:W-:-:S05]  /*1ba0*/  FMUL.FTZ R129, R38, R129 ;  /* 0x0000008126817220 */ /* 0x001fca0000410000 */
[----:B------:R-:W0:Y:S01]  /*1bb0*/  MUFU.SIN R135, R7 ;  /* 0x0000000700877308 */ /* 0x000e220000000400 */
[C---:B------:R-:W-:Y:S01]  /*1bc0*/  FMUL.FTZ R144, R123.reuse, R144 ;  /* 0x000000907b907220 */ /* 0x040fe20000410000 */
[----:B---3--:R-:W-:Y:S01]  /*1bd0*/  HADD2.F32 R119, -RZ, R119.H0_H0 ;  /* 0x20000077ff777230 */ /* 0x008fe20000004100 */
[----:B------:R-:W-:-:S05]  /*1be0*/  FMUL.FTZ R142, R123, R142 ;  /* 0x0000008e7b8e7220 */ /* 0x000fca0000410000 */
[----:B------:R-:W2:Y:S01]  /*1bf0*/  MUFU.COS R133, R7 ;  /* 0x0000000700857308 */ /* 0x000ea20000000000 */
[----:B------:R3:W5:Y:S01]  /*1c00*/  @P0 LDG.E.64 R40, [R4.64+0x8] ;  /* 0x0000080404280981 */ /* 0x000762000c1e1b00 */
[----:B-1----:R-:W-:Y:S01]  /*1c10*/  FMUL.FTZ R131, R38, R131 ;  /* 0x0000008326837220 */ /* 0x002fe20000410000 */
[----:B----4-:R-:W-:Y:S01]  /*1c20*/  HADD2.F32 R117, -RZ, R117.H0_H0 ;  /* 0x20000075ff757230 */ /* 0x010fe20000004100 */
[----:B---3--:R-:W-:-:S04]  /*1c30*/  FMUL.FTZ R4, R0, R33 ;  /* 0x0000002100047220 */ /* 0x008fc80000410000 */
[----:B------:R-:W-:Y:S02]  /*1c40*/  FMUL.RZ R120, R4, 0.15915493667125701904 ;  /* 0x3e22f98304787820 */ /* 0x000fe4000040c000 */
[C---:B------:R-:W-:Y:S01]  /*1c50*/  FMUL.FTZ R4, R129.reuse, R144 ;  /* 0x0000009081047220 */ /* 0x040fe20000410000 */
[----:B------:R-:W-:Y:S01]  /*1c60*/  HADD2.F32 R121, -RZ, R78.H1_H1 ;  /* 0x3000004eff797230 */ /* 0x000fe20000004100 */
[-C--:B------:R-:W-:Y:S02]  /*1c70*/  FMUL.FTZ R5, R129, R142.reuse ;  /* 0x0000008e81057220 */ /* 0x080fe40000410000 */
[C---:B------:R-:W-:Y:S02]  /*1c80*/  FMUL.FTZ R140, R44.reuse, R119 ;  /* 0x000000772c8c7220 */ /* 0x040fe40000410000 */
[----:B------:R-:W-:Y:S02]  /*1c90*/  FFMA.FTZ R4, R131, R142, -R4 ;  /* 0x0000008e83047223 */ /* 0x000fe40000010804 */
[----:B------:R-:W-:-:S02]  /*1ca0*/  FMUL.FTZ R138, R44, R117 ;  /* 0x000000752c8a7220 */ /* 0x000fc40000410000 */
[----:B------:R-:W-:Y:S01]  /*1cb0*/  FFMA.FTZ R5, R131, R144, R5 ;  /* 0x0000009083057223 */ /* 0x000fe20000010005 */
[----:B------:R-:W-:Y:S01]  /*1cc0*/  MUFU.EX2 R39, R39 ;  /* 0x0000002700277308 */ /* 0x000fe20000000800 */
[C---:B0-----:R-:W-:Y:S02]  /*1cd0*/  FMUL.FTZ R135, R6.reuse, R135 ;  /* 0x0000008706877220 */ /* 0x041fe40000410000 */
[----:B------:R-:W-:Y:S02]  /*1ce0*/  FFMA.FTZ R4, R121, R140, R4 ;  /* 0x0000008c79047223 */ /* 0x000fe40000010004 */
[----:B--2---:R-:W-:-:S03]  /*1cf0*/  FMUL.FTZ R133, R6, R133 ;  /* 0x0000008506857220 */ /* 0x004fc60000410000 */
[----:B------:R-:W0:Y:S01]  /*1d00*/  MUFU.SIN R122, R120 ;  /* 0x00000078007a7308 */ /* 0x000e220000000400 */
[----:B------:R-:W-:Y:S02]  /*1d10*/  FFMA.FTZ R6, R121, R138, R5 ;  /* 0x0000008a79067223 */ /* 0x000fe40000010005 */
[----:B------:R-:W-:Y:S01]  /*1d20*/  FMUL.FTZ R5, R135, R4 ;  /* 0x0000000487057220 */ /* 0x000fe20000410000 */
[----:B------:R-:W-:-:S04]  /*1d30*/  HADD2.F32 R115, -RZ, R115.H0_H0 ;  /* 0x20000073ff737230 */ /* 0x000fc80000004100 */
[----:B------:R-:W1:Y:S01]  /*1d40*/  MUFU.COS R120, R120 ;  /* 0x0000007800787308 */ /* 0x000e620000000000 */
[-C--:B------:R-:W-:Y:S01]  /*1d50*/  FFMA.FTZ R5, R133, R6.reuse, R5 ;  /* 0x0000000685057223 */ /* 0x080fe20000010005 */
[----:B------:R-:W-:Y:S01]  /*1d60*/  HADD2.F32 R113, -RZ, R113.H0_H0 ;  /* 0x20000071ff717230 */ /* 0x000fe20000004100 */
[----:B------:R-:W-:Y:S01]  /*1d70*/  FMUL.FTZ R6, R135, R6 ;  /* 0x0000000687067220 */ /* 0x000fe20000410000 */
[----:B------:R-:W-:Y:S01]  /*1d80*/  HADD2.F32 R111, -RZ, R79.H0_H0 ;  /* 0x2000004fff6f7230 */ /* 0x000fe20000004100 */
[C---:B------:R-:W-:Y:S02]  /*1d90*/  FMUL.FTZ R146, R42.reuse, R115 ;  /* 0x000000732a927220 */ /* 0x040fe40000410000 */
[----:B------:R-:W-:Y:S02]  /*1da0*/  FFMA.FTZ R6, R133, R4, -R6 ;  /* 0x0000000485067223 */ /* 0x000fe40000010806 */
[----:B------:R-:W-:Y:S02]  /*1db0*/  FMUL.FTZ R148, R42, R113 ;  /* 0x000000712a947220 */ /* 0x000fe40000410000 */
[----:B------:R-:W-:-:S02]  /*1dc0*/  FFMA.FTZ R7, R111, R146, R5 ;  /* 0x000000926f077223 */ /* 0x000fc40000010005 */
[----:B0-----:R-:W-:Y:S02]  /*1dd0*/  FMUL.FTZ R122, R39, R122 ;  /* 0x0000007a277a7220 */ /* 0x001fe40000410000 */
[----:B------:R-:W-:Y:S01]  /*1de0*/  FFMA.FTZ R5, R111, R148, R6 ;  /* 0x000000946f057223 */ /* 0x000fe20000010006 */
[----:B------:R-:W-:Y:S01]  /*1df0*/  HADD2.F32 R107, -RZ, R107.H0_H0 ;  /* 0x2000006bff6b7230 */ /* 0x000fe20000004100 */
[----:B-1----:R-:W-:Y:S02]  /*1e00*/  FMUL.FTZ R120, R39, R120 ;  /* 0x0000007827787220 */ /* 0x002fe40000410000 */
[----:B------:R-:W-:Y:S01]  /*1e10*/  FMUL.FTZ R38, R122, R5 ;  /* 0x000000057a267220 */ /* 0x000fe20000410000 */
[----:B------:R-:W-:Y:S01]  /*1e20*/  HADD2.F32 R105, -RZ, R79.H1_H1 ;  /* 0x3000004fff697230 */ /* 0x000fe20000004100 */
[----:B------:R-:W-:Y:S02]  /*1e30*/  FMUL.FTZ R112, R0, R107 ;  /* 0x0000006b00707220 */ /* 0x000fe40000410000 */
[----:B------:R-:W-:-:S04]  /*1e40*/  FFMA.FTZ R38, R120, R7, R38 ;  /* 0x0000000778267223 */ /* 0x000fc80000010026 */
[----:B------:R-:W-:Y:S02]  /*1e50*/  FFMA.FTZ R118, R105, R112, R38 ;  /* 0x0000007069767223 */ /* 0x000fe40000010026 */
[----:B------:R0:W1:Y:S01]  /*1e60*/  @P2 LDS.64 R38, [R97.X8+0x1a88] ;  /* 0x001a880061262984 */ /* 0x0000620000008a00 */
[----:B------:R-:W-:Y:S02]  /*1e70*/  FMUL.FTZ R4, R122, R7 ;  /* 0x000000077a047220 */ /* 0x000fe40000410000 */
[----:B------:R-:W-:Y:S02]  /*1e80*/  FMUL.FTZ R6, R34, R129 ;  /* 0x0000008122067220 */ /* 0x000fe40000410000 */
[----:B------:R-:W-:Y:S02]  /*1e90*/  FFMA.FTZ R116, R120, R5, -R4 ;  /* 0x0000000578747223 */ /* 0x000fe40000010804 */
[C---:B------:R-:W-:Y:S01]  /*1ea0*/  FMUL.FTZ R4, R35.reuse, R129 ;  /* 0x0000008123047220 */ /* 0x040fe20000410000 */
[----:B------:R-:W-:Y:S01]  /*1eb0*/  HADD2.F32 R109, -RZ, R109.H0_H0 ;  /* 0x2000006dff6d7230 */ /* 0x000fe20000004100 */
[----:B------:R-:W-:-:S02]  /*1ec0*/  FFMA.FTZ R6, R35, R131, R6 ;  /* 0x0000008323067223 */ /* 0x000fc40000010006 */
[----:B------:R-:W-:Y:S02]  /*1ed0*/  FFMA.FTZ R4, R34, R131, -R4 ;  /* 0x0000008322047223 */ /* 0x000fe40000010804 */
[C---:B------:R-:W-:Y:S02]  /*1ee0*/  FMUL.FTZ R5, R135.reuse, R6 ;  /* 0x0000000687057220 */ /* 0x040fe40000410000 */
[-C--:B------:R-:W-:Y:S02]  /*1ef0*/  FMUL.FTZ R7, R135, R4.reuse ;  /* 0x0000000487077220 */ /* 0x080fe40000410000 */
[----:B------:R-:W-:Y:S02]  /*1f00*/  FMUL.FTZ R114, R0, R109 ;  /* 0x0000006d00727220 */ /* 0x000fe40000410000 */
[C---:B------:R-:W-:Y:S02]  /*1f10*/  FFMA.FTZ R5, R133.reuse, R4, -R5 ;  /* 0x0000000485057223 */ /* 0x040fe40000010805 */
[----:B------:R-:W-:-:S02]  /*1f20*/  FFMA.FTZ R7, R133, R6, R7 ;  /* 0x0000000685077223 */ /* 0x000fc40000010007 */
        /* <DEDUP_REMOVED lines=11> */
.L_x_13359:
[----:B0-----:R-:W-:Y:S05]  /*1fe0*/  BSYNC B0 ;  /* 0x0000000000007941 */ /* 0x001fea0003800000 */
.L_x_13358:
[----:B------:R-:W0:Y:S01]  /*1ff0*/  SHFL.UP PT, R139, R118, 0x1, RZ ;  /* 0x04200000768b7989 */ /* 0x000e2200000e00ff */
[----:B------:R-:W-:Y:S01]  /*2000*/  FMUL.FTZ R134, R122, R7 ;  /* 0x000000077a867220 */ /* 0x000fe20000410000 */
[----:B------:R-:W-:Y:S01]  /*2010*/  ISETP.GE.AND P1, PT, R84, 0x1, PT ;  /* 0x000000015400780c */ /* 0x000fe20003f26270 */
[-C--:B------:R-:W-:Y:S01]  /*2020*/  FMUL.FTZ R4, R122, R5.reuse ;  /* 0x000000057a047220 */ /* 0x080fe20000410000 */
[----:B------:R-:W2:Y:S01]  /*2030*/  SHFL.UP PT, R137, R116, 0x1, RZ ;  /* 0x0420000074897989 */ /* 0x000ea200000e00ff */
[C---:B------:R-:W-:Y:S01]  /*2040*/  FFMA.FTZ R134, R120.reuse, R5, -R134 ;  /* 0x0000000578867223 */ /* 0x040fe20000010886 */
[----:B------:R-:W-:Y:S01]  /*2050*/  BSSY B0, `(.L_x_13360) ;  /* 0x000009d000007945 */ /* 0x000fe20003800000 */
[----:B------:R-:W-:Y:S01]  /*2060*/  FFMA.FTZ R4, R120, R7, R4 ;  /* 0x0000000778047223 */ /* 0x000fe20000010004 */
[----:B-----5:R-:W-:Y:S04]  /*2070*/  SHFL.IDX PT, R41, R41, RZ, 0x1f ;  /* 0x00001fff29297589 */ /* 0x020fe800000e0000 */
[----:B------:R-:W3:Y:S04]  /*2080*/  SHFL.UP PT, R5, R134, 0x1, RZ ;  /* 0x0420000086057989 */ /* 0x000ee800000e00ff */
[----:B------:R-:W4:Y:S04]  /*2090*/  SHFL.UP PT, R7, R4, 0x1, RZ ;  /* 0x0420000004077989 */ /* 0x000f2800000e00ff */
[----:B------:R-:W-:Y:S01]  /*20a0*/  SHFL.IDX PT, R40, R40, RZ, 0x1f ;  /* 0x00001fff28287589 */ /* 0x000fe200000e0000 */
[----:B0-----:R-:W-:-:S02]  /*20b0*/  FMUL.FTZ R6, R4, R139 ;  /* 0x0000008b04067220 */ /* 0x001fc40000410000 */
[-C--:B--2---:R-:W-:Y:S02]  /*20c0*/  FMUL.FTZ R124, R4, R137.reuse ;  /* 0x00000089047c7220 */ /* 0x084fe40000410000 */
[C---:B------:R-:W-:Y:S02]  /*20d0*/  FFMA.FTZ R137, R134.reuse, R137, -R6 ;  /* 0x0000008986897223 */ /* 0x040fe40000010806 */
[----:B------:R-:W-:Y:S02]  /*20e0*/  FFMA.FTZ R139, R134, R139, R124 ;  /* 0x0000008b868b7223 */ /* 0x000fe4000001007c */
[----:B------:R-:W-:Y:S02]  /*20f0*/  @P1 FADD.FTZ R116, R116, R137 ;  /* 0x0000008974741221 */ /* 0x000fe40000010000 */
[----:B------:R-:W-:Y:S02]  /*2100*/  @P1 FADD.FTZ R118, R118, R139 ;  /* 0x0000008b76761221 */ /* 0x000fe40000010000 */
[C---:B---3--:R-:W-:Y:S01]  /*2110*/  FMUL.FTZ R124, R4.reuse, R5 ;  /* 0x00000005047c7220 */ /* 0x048fe20000410000 */
[----:B------:R-:W0:Y:S01]  /*2120*/  SHFL.UP PT, R126, R116, 0x2, RZ ;  /* 0x04400000747e7989 */ /* 0x000e2200000e00ff */
[----:B----4-:R-:W-:-:S02]  /*2130*/  FMUL.FTZ R6, R4, R7 ;  /* 0x0000000704067220 */ /* 0x010fc40000410000 */
[C---:B------:R-:W-:Y:S01]  /*2140*/  FFMA.FTZ R7, R134.reuse, R7, R124 ;  /* 0x0000000786077223 */ /* 0x040fe2000001007c */
[----:B------:R-:W2:Y:S01]  /*2150*/  SHFL.UP PT, R130, R118, 0x2, RZ ;  /* 0x0440000076827989 */ /* 0x000ea200000e00ff */
[----:B------:R-:W-:-:S03]  /*2160*/  @P1 FFMA.FTZ R134, R134, R5, -R6 ;  /* 0x0000000586861223 */ /* 0x000fc60000010806 */
[----:B------:R-:W-:Y:S02]  /*2170*/  FSEL R7, R4, R7, !P1 ;  /* 0x0000000704077208 */ /* 0x000fe40004800000 */
[----:B------:R-:W3:Y:S01]  /*2180*/  SHFL.UP PT, R4, R134, 0x2, RZ ;  /* 0x0440000086047989 */ /* 0x000ee200000e00ff */
[----:B------:R-:W-:-:S03]  /*2190*/  ISETP.GE.AND P1, PT, R84, 0x2, PT ;  /* 0x000000025400780c */ /* 0x000fc60003f26270 */
[----:B------:R-:W4:Y:S01]  /*21a0*/  SHFL.UP PT, R5, R7, 0x2, RZ ;  /* 0x0440000007057989 */ /* 0x000f2200000e00ff */
[C---:B0-----:R-:W-:Y:S02]  /*21b0*/  FMUL.FTZ R139, R7.reuse, R126 ;  /* 0x0000007e078b7220 */ /* 0x041fe40000410000 */
[-C--:B--2---:R-:W-:Y:S02]  /*21c0*/  FMUL.FTZ R137, R7, R130.reuse ;  /* 0x0000008207897220 */ /* 0x084fe40000410000 */
[C---:B------:R-:W-:Y:S02]  /*21d0*/  FFMA.FTZ R139, R134.reuse, R130, R139 ;  /* 0x00000082868b7223 */ /* 0x040fe4000001008b */
[----:B------:R-:W-:-:S03]  /*21e0*/  FFMA.FTZ R137, R134, R126, -R137 ;  /* 0x0000007e86897223 */ /* 0x000fc60000010889 */
[----:B------:R-:W-:Y:S02]  /*21f0*/  @P1 FADD.FTZ R118, R118, R139 ;  /* 0x0000008b76761221 */ /* 0x000fe40000010000 */
[----:B------:R-:W-:Y:S02]  /*2200*/  @P1 FADD.FTZ R116, R116, R137 ;  /* 0x0000008974741221 */ /* 0x000fe40000010000 */
[CC--:B---3--:R-:W-:Y:S01]  /*2210*/  FMUL.FTZ R6, R7.reuse, R4.reuse ;  /* 0x0000000407067220 */ /* 0x0c8fe20000410000 */
[----:B------:R-:W0:Y:S01]  /*2220*/  SHFL.UP PT, R141, R118, 0x4, RZ ;  /* 0x04800000768d7989 */ /* 0x000e2200000e00ff */
[-C--:B----4-:R-:W-:Y:S02]  /*2230*/  FMUL.FTZ R137, R7, R5.reuse ;  /* 0x0000000507897220 */ /* 0x090fe40000410000 */
[C---:B------:R-:W-:Y:S01]  /*2240*/  FFMA.FTZ R6, R134.reuse, R5, R6 ;  /* 0x0000000586067223 */ /* 0x040fe20000010006 */
[----:B------:R-:W2:Y:S01]  /*2250*/  SHFL.UP PT, R139, R116, 0x4, RZ ;  /* 0x04800000748b7989 */ /* 0x000ea200000e00ff */
[----:B------:R-:W-:-:S02]  /*2260*/  @P1 FFMA.FTZ R134, R134, R4, -R137 ;  /* 0x0000000486861223 */ /* 0x000fc40000010889 */
[----:B------:R-:W-:Y:S01]  /*2270*/  FMUL.FTZ R130, R49, R36 ;  /* 0x0000002431827220 */ /* 0x000fe20000410000 */
[----:B------:R-:W-:Y:S02]  /*2280*/  FSEL R6, R7, R6, !P1 ;  /* 0x0000000607067208 */ /* 0x000fe40004800000 */
[----:B------:R-:W3:Y:S01]  /*2290*/  SHFL.UP PT, R5, R134, 0x4, RZ ;  /* 0x0480000086057989 */ /* 0x000ee200000e00ff */
[----:B------:R-:W-:-:S03]  /*22a0*/  ISETP.GE.AND P1, PT, R84, 0x4, PT ;  /* 0x000000045400780c */ /* 0x000fc60003f26270 */
[----:B------:R-:W4:Y:S01]  /*22b0*/  SHFL.UP PT, R7, R6, 0x4, RZ ;  /* 0x0480000006077989 */ /* 0x000f2200000e00ff */
[C---:B0-----:R-:W-:Y:S02]  /*22c0*/  FMUL.FTZ R4, R6.reuse, R141 ;  /* 0x0000008d06047220 */ /* 0x041fe40000410000 */
[-C--:B--2---:R-:W-:Y:S02]  /*22d0*/  FMUL.FTZ R124, R6, R139.reuse ;  /* 0x0000008b067c7220 */ /* 0x084fe40000410000 */
[C---:B------:R-:W-:Y:S02]  /*22e0*/  FFMA.FTZ R139, R134.reuse, R139, -R4 ;  /* 0x0000008b868b7223 */ /* 0x040fe40000010804 */
[----:B------:R-:W-:Y:S02]  /*22f0*/  FFMA.FTZ R141, R134, R141, R124 ;  /* 0x0000008d868d7223 */ /* 0x000fe4000001007c */
[----:B---3--:R-:W-:Y:S02]  /*2300*/  FMUL.FTZ R124, R6, R5 ;  /* 0x00000005067c7220 */ /* 0x008fe40000410000 */
[----:B------:R-:W-:-:S02]  /*2310*/  @P1 FADD.FTZ R116, R116, R139 ;  /* 0x0000008b74741221 */ /* 0x000fc40000010000 */
[-C--:B----4-:R-:W-:Y:S02]  /*2320*/  FMUL.FTZ R4, R6, R7.reuse ;  /* 0x0000000706047220 */ /* 0x090fe40000410000 */
[----:B------:R-:W-:Y:S02]  /*2330*/  @P1 FADD.FTZ R118, R118, R141 ;  /* 0x0000008d76761221 */ /* 0x000fe40000010000 */
[C---:B------:R-:W-:Y:S02]  /*2340*/  FFMA.FTZ R7, R134.reuse, R7, R124 ;  /* 0x0000000786077223 */ /* 0x040fe4000001007c */
[----:B------:R-:W0:Y:S01]  /*2350*/  SHFL.UP PT, R124, R116, 0x8, RZ ;  /* 0x05000000747c7989 */ /* 0x000e2200000e00ff */
[----:B------:R-:W-:Y:S02]  /*2360*/  @P1 FFMA.FTZ R134, R134, R5, -R4 ;  /* 0x0000000586861223 */ /* 0x000fe40000010804 */
[----:B------:R-:W-:Y:S01]  /*2370*/  FSEL R7, R6, R7, !P1 ;  /* 0x0000000706077208 */ /* 0x000fe20004800000 */
        /* <DEDUP_REMOVED lines=10> */
[CC--:B----4-:R-:W-:Y:S02]  /*2420*/  FMUL.FTZ R137, R7.reuse, R5.reuse ;  /* 0x0000000507897220 */ /* 0x0d0fe40000410000 */
[----:B------:R-:W-:Y:S01]  /*2430*/  FFMA.FTZ R6, R134, R5, R6 ;  /* 0x0000000586067223 */ /* 0x000fe20000010006 */
[----:B------:R-:W0:Y:S01]  /*2440*/  SHFL.UP PT, R145, R118, 0x10, RZ ;  /* 0x0600000076917989 */ /* 0x000e2200000e00ff */
[----:B------:R-:W-:Y:S02]  /*2450*/  @P1 FADD.FTZ R116, R116, R139 ;  /* 0x0000008b74741221 */ /* 0x000fe40000010000 */
[----:B------:R-:W-:Y:S01]  /*2460*/  @P1 FFMA.FTZ R134, R134, R4, -R137 ;  /* 0x0000000486861223 */ /* 0x000fe20000010889 */
[----:B------:R-:W-:Y:S01]  /*2470*/  FSEL R6, R7, R6, !P1 ;  /* 0x0000000607067208 */ /* 0x000fe20004800000 */
[C---:B------:R-:W-:Y:S01]  /*2480*/  FMUL.FTZ R139, R47.reuse, R37 ;  /* 0x000000252f8b7220 */ /* 0x040fe20000410000 */
[----:B------:R-:W2:Y:S01]  /*2490*/  SHFL.UP PT, R143, R116, 0x10, RZ ;  /* 0x06000000748f7989 */ /* 0x000ea200000e00ff */
[----:B------:R-:W-:Y:S01]  /*24a0*/  FMUL.FTZ R141, R47, R36 ;  /* 0x000000242f8d7220 */ /* 0x000fe20000410000 */
[----:B------:R-:W-:Y:S01]  /*24b0*/  ISETP.GE.AND P1, PT, R84, 0x10, PT ;  /* 0x000000105400780c */ /* 0x000fe20003f26270 */
[-C--:B------:R-:W-:Y:S01]  /*24c0*/  FMUL.FTZ R126, R120, R139.reuse ;  /* 0x0000008b787e7220 */ /* 0x080fe20000410000 */
[----:B------:R-:W3:Y:S01]  /*24d0*/  SHFL.UP PT, R5, R134, 0x10, RZ ;  /* 0x0600000086057989 */ /* 0x000ee200000e00ff */
[----:B------:R-:W-:-:S02]  /*24e0*/  FMUL.FTZ R4, R122, R139 ;  /* 0x0000008b7a047220 */ /* 0x000fc40000410000 */
[----:B------:R-:W-:Y:S01]  /*24f0*/  FMUL.FTZ R124, R49, R37 ;  /* 0x00000025317c7220 */ /* 0x000fe20000410000 */
[----:B------:R-:W4:Y:S01]  /*2500*/  SHFL.UP PT, R7, R6, 0x10, RZ ;  /* 0x0600000006077989 */ /* 0x000f2200000e00ff */
[-C--:B------:R-:W-:Y:S02]  /*2510*/  FFMA.FTZ R147, -R122, R141.reuse, -R126 ;  /* 0x0000008d7a937223 */ /* 0x080fe4000001097e */
[----:B------:R-:W-:Y:S02]  /*2520*/  FFMA.FTZ R137, R120, R141, -R4 ;  /* 0x0000008d78897223 */ /* 0x000fe40000010804 */
[----:B------:R-:W-:Y:S02]  /*2530*/  FADD.FTZ R136, -R124, R147 ;  /* 0x000000937c887221 */ /* 0x000fe40000010100 */
[----:B------:R-:W-:Y:S02]  /*2540*/  FADD.FTZ R132, R130, R137 ;  /* 0x0000008982847221 */ /* 0x000fe40000010000 */
[----:B------:R-:W-:-:S02]  /*2550*/  FMUL.FTZ R137, R135, -R136 ;  /* 0x8000008887897220 */ /* 0x000fc40000410000 */
[----:B0-----:R-:W-:Y:S02]  /*2560*/  FMUL.FTZ R4, R6, R145 ;  /* 0x0000009106047220 */ /* 0x001fe40000410000 */
[-C--:B------:R-:W-:Y:S02]  /*2570*/  FFMA.FTZ R137, R133, R132.reuse, -R137 ;  /* 0x0000008485897223 */ /* 0x080fe40000010889 */
[----:B------:R-:W-:Y:S02]  /*2580*/  FMUL.FTZ R132, R135, -R132 ;  /* 0x8000008487847220 */ /* 0x000fe40000410000 */
[-C--:B--2---:R-:W-:Y:S02]  /*2590*/  FFMA.FTZ R147, R134, R143.reuse, -R4 ;  /* 0x0000008f86937223 */ /* 0x084fe40000010804 */
[C---:B------:R-:W-:Y:S02]  /*25a0*/  FMUL.FTZ R143, R6.reuse, R143 ;  /* 0x0000008f068f7220 */ /* 0x040fe40000410000 */
[----:B---3--:R-:W-:-:S02]  /*25b0*/  FMUL.FTZ R126, R6, R5 ;  /* 0x00000005067e7220 */ /* 0x008fc40000410000 */
[----:B------:R-:W-:Y:S02]  /*25c0*/  FFMA.FTZ R143, R134, R145, R143 ;  /* 0x00000091868f7223 */ /* 0x000fe4000001008f */
[-C--:B----4-:R-:W-:Y:S02]  /*25d0*/  FMUL.FTZ R4, R6, R7.reuse ;  /* 0x0000000706047220 */ /* 0x090fe40000410000 */
[----:B------:R-:W-:Y:S02]  /*25e0*/  FFMA.FTZ R7, R134, R7, R126 ;  /* 0x0000000786077223 */ /* 0x000fe4000001007e */
[----:B------:R-:W-:Y:S02]  /*25f0*/  @P1 FADD.FTZ R118, R118, R143 ;  /* 0x0000008f76761221 */ /* 0x000fe40000010000 */
[----:B------:R-:W-:Y:S01]  /*2600*/  @P1 FFMA.FTZ R134, R134, R5, -R4 ;  /* 0x0000000586861223 */ /* 0x000fe20000010804 */
[----:B------:R-:W-:Y:S01]  /*2610*/  FSEL R143, R6, R7, !P1 ;  /* 0x00000007068f7208 */ /* 0x000fe20004800000 */
[----:B------:R-:W-:Y:S01]  /*2620*/  FFMA.FTZ R145, R133, R136, R132 ;  /* 0x0000008885917223 */ /* 0x000fe20000010084 */
[----:B------:R-:W-:Y:S01]  /*2630*/  HFMA2.MMA R5, -RZ, RZ, 0, 0 ;  /* 0x00000000ff057435 */ /* 0x000fe200000001ff */
[----:B------:R-:W-:Y:S01]  /*2640*/  @P1 FADD.FTZ R116, R116, R147 ;  /* 0x0000009374741221 */ /* 0x000fe20000010000 */
[----:B------:R-:W-:Y:S01]  /*2650*/  SHFL.UP PT, R118, R118, 0x1, RZ ;  /* 0x0420000076767989 */ /* 0x000fe200000e00ff */
[----:B------:R-:W-:Y:S01]  /*2660*/  FMUL.FTZ R126, R50, R37 ;  /* 0x00000025327e7220 */ /* 0x000fe20000410000 */
[----:B------:R-:W-:Y:S01]  /*2670*/  ISETP.GE.AND P1, PT, R106, c[0x0][0x174], PT ;  /* 0x00005d006a007a0c */ /* 0x000fe20003f26270 */
[----:B------:R-:W-:Y:S01]  /*2680*/  FMUL.FTZ R132, R50, R36 ;  /* 0x0000002432847220 */ /* 0x000fe20000410000 */
[----:B------:R-:W0:Y:S01]  /*2690*/  SHFL.UP PT, R143, R143, 0x1, RZ ;  /* 0x042000008f8f7989 */ /* 0x000e2200000e00ff */
[----:B------:R-:W-:Y:S01]  /*26a0*/  FADD.FTZ R152, -R126, R145 ;  /* 0x000000917e987221 */ /* 0x000fe20000010100 */
[----:B------:R-:W-:Y:S01]  /*26b0*/  ISETP.NE.OR P1, PT, R108, RZ, P1 ;  /* 0x000000ff6c00720c */ /* 0x000fe20000f25670 */
[----:B------:R-:W-:Y:S01]  /*26c0*/  FADD.FTZ R150, R132, R137 ;  /* 0x0000008984967221 */ /* 0x000fe20000010000 */
[----:B------:R-:W2:Y:S01]  /*26d0*/  SHFL.UP PT, R134, R134, 0x1, RZ ;  /* 0x0420000086867989 */ /* 0x000ea200000e00ff */
[C---:B------:R-:W-:Y:S01]  /*26e0*/  FMUL.FTZ R147, R129.reuse, -R152 ;  /* 0x8000009881937220 */ /* 0x040fe20000410000 */
[----:B------:R-:W-:Y:S01]  /*26f0*/  MOV R4, 0x3f800000 ;  /* 0x3f80000000047802 */ /* 0x000fe20000000f00 */
[-C--:B------:R-:W-:Y:S01]  /*2700*/  FMUL.FTZ R151, R129, -R150.reuse ;  /* 0x8000009681977220 */ /* 0x080fe20000410000 */
[----:B------:R-:W3:Y:S01]  /*2710*/  SHFL.UP PT, R116, R116, 0x1, RZ ;  /* 0x0420000074747989 */ /* 0x000ee200000e00ff */
[C---:B-1----:R-:W-:Y:S01]  /*2720*/  FMUL.FTZ R137, R122.reuse, R39 ;  /* 0x000000277a897220 */ /* 0x042fe20000410000 */
[----:B------:R-:W-:Y:S01]  /*2730*/  CS2R R6, SRZ ;  /* 0x0000000000067805 */ /* 0x000fe2000001ff00 */
[----:B------:R-:W-:Y:S01]  /*2740*/  FFMA.FTZ R149, R131, R150, -R147 ;  /* 0x0000009683957223 */ /* 0x000fe20000010893 */
[----:B------:R-:W-:Y:S01]  /*2750*/  SHF.L.U32 R136, R45, 0x4, RZ ;  /* 0x000000042d887819 */ /* 0x000fe200000006ff */
[----:B------:R-:W-:-:S02]  /*2760*/  FMUL.FTZ R145, R122, -R38 ;  /* 0x800000267a917220 */ /* 0x000fc40000410000 */
[----:B------:R-:W-:Y:S02]  /*2770*/  FFMA.FTZ R150, R131, R152, R151 ;  /* 0x0000009883967223 */ /* 0x000fe40000010097 */
[C---:B------:R-:W-:Y:S01]  /*2780*/  FFMA.FTZ R152, R120.reuse, R38, -R137 ;  /* 0x0000002678987223 */ /* 0x040fe20000010889 */
[----:B------:R1:W4:Y:S01]  /*2790*/  @!P1 LDS.128 R4, [R136+0x1b80] ;  /* 0x001b800088049984 */ /* 0x0003220000000c00 */
[----:B------:R-:W-:Y:S01]  /*27a0*/  FFMA.FTZ R154, R120, -R39, R145 ;  /* 0x80000027789a7223 */ /* 0x000fe20000010091 */
[----:B------:R-:W-:Y:S01]  /*27b0*/  ISETP.NE.AND P1, PT, R108, 0x1f, PT ;  /* 0x0000001f6c00780c */ /* 0x000fe20003f25270 */
[C---:B------:R-:W-:Y:S02]  /*27c0*/  FMUL.FTZ R147, R135.reuse, -R152 ;  /* 0x8000009887937220 */ /* 0x040fe40000410000 */
[----:B------:R-:W-:Y:S02]  /*27d0*/  FMUL.FTZ R145, R135, -R154 ;  /* 0x8000009a87917220 */ /* 0x000fe40000410000 */
[----:B0-----:R-:W-:-:S02]  /*27e0*/  FMUL.FTZ R137, R143, R41 ;  /* 0x000000298f897220 */ /* 0x001fc40000410000 */
[----:B------:R-:W-:Y:S02]  /*27f0*/  FMUL.FTZ R143, R143, R40 ;  /* 0x000000288f8f7220 */ /* 0x000fe40000410000 */
[C---:B------:R-:W-:Y:S02]  /*2800*/  FFMA.FTZ R154, R133.reuse, R154, R147 ;  /* 0x0000009a859a7223 */ /* 0x040fe40000010093 */
[C---:B--2---:R-:W-:Y:S02]  /*2810*/  FFMA.FTZ R143, R134.reuse, R41, R143 ;  /* 0x00000029868f7223 */ /* 0x044fe4000001008f */
[----:B------:R-:W-:Y:S02]  /*2820*/  FFMA.FTZ R137, R134, R40, -R137 ;  /* 0x0000002886897223 */ /* 0x000fe40000010889 */
[----:B------:R-:W-:Y:S02]  /*2830*/  @P3 FADD.FTZ R41, R118, R143 ;  /* 0x0000008f76293221 */ /* 0x000fe40000010000 */
[----:B------:R-:W-:-:S02]  /*2840*/  FFMA.FTZ R152, R133, R152, -R145 ;  /* 0x0000009885987223 */ /* 0x000fc40000010891 */
[----:B------:R-:W-:Y:S02]  /*2850*/  FMUL.FTZ R143, R129, -R154 ;  /* 0x8000009a818f7220 */ /* 0x000fe40000410000 */
[----:B---3--:R-:W-:Y:S02]  /*2860*/  @P3 FADD.FTZ R40, R116, R137 ;  /* 0x0000008974283221 */ /* 0x008fe40000010000 */
[----:B------:R-:W-:Y:S02]  /*2870*/  FFMA.FTZ R143, R131, R152, -R143 ;  /* 0x00000098838f7223 */ /* 0x000fe4000001088f */
[C---:B------:R-:W-:Y:S02]  /*2880*/  FMUL.FTZ R134, R51.reuse, R36 ;  /* 0x0000002433867220 */ /* 0x040fe40000410000 */
[----:B------:R-:W-:Y:S02]  /*2890*/  FMUL.FTZ R137, R51, R37 ;  /* 0x0000002533897220 */ /* 0x000fe40000410000 */
[----:B------:R-:W-:-:S02]  /*28a0*/  FMUL.FTZ R152, R129, -R152 ;  /* 0x8000009881987220 */ /* 0x000fc40000410000 */
[C---:B------:R-:W-:Y:S02]  /*28b0*/  FMUL.FTZ R37, R35.reuse, R41 ;  /* 0x0000002923257220 */ /* 0x040fe40000410000 */
[----:B------:R-:W-:Y:S02]  /*28c0*/  FMUL.FTZ R36, R35, R40 ;  /* 0x0000002823247220 */ /* 0x000fe40000410000 */
[----:B------:R-:W-:Y:S02]  /*28d0*/  FADD.FTZ R116, R134, R149 ;  /* 0x0000009586747221 */ /* 0x000fe40000010000 */
[----:B------:R-:W-:Y:S02]  /*28e0*/  FADD.FTZ R118, -R137, R150 ;  /* 0x0000009689767221 */ /* 0x000fe40000010100 */
[----:B------:R-:W-:Y:S01]  /*28f0*/  FFMA.FTZ R35, R131, R154, R152 ;  /* 0x0000009a83237223 */ /* 0x000fe20000010098 */
[----:B------:R1:W0:Y:S01]  /*2900*/  SHFL.DOWN PT, R150, R143, 0x1, 0x1f ;  /* 0x08201f008f967f89 */ /* 0x00022200000e0000 */
[----:B------:R-:W-:-:S02]  /*2910*/  FFMA.FTZ R37, R34, R40, -R37 ;  /* 0x0000002822257223 */ /* 0x000fc40000010825 */
[----:B------:R-:W-:Y:S01]  /*2920*/  FFMA.FTZ R41, R34, R41, R36 ;  /* 0x0000002922297223 */ /* 0x000fe20000010024 */
[----:B------:R1:W2:Y:S04]  /*2930*/  SHFL.DOWN PT, R154, R116, 0x1, 0x1f ;  /* 0x08201f00749a7f89 */ /* 0x0002a800000e0000 */
[----:B------:R1:W3:Y:S04]  /*2940*/  SHFL.DOWN PT, R156, R118, 0x1, 0x1f ;  /* 0x08201f00769c7f89 */ /* 0x0002e800000e0000 */
[----:B------:R1:W0:Y:S01]  /*2950*/  SHFL.DOWN PT, R152, R35, 0x1, 0x1f ;  /* 0x08201f0023987f89 */ /* 0x00022200000e0000 */
[----:B------:R-:W-:Y:S05]  /*2960*/  @!P1 BRA `(.L_x_13361) ;  /* 0x000000b000009947 */ /* 0x000fea0003800000 */
[C---:B---34-:R-:W-:Y:S02]  /*2970*/  FMUL.FTZ R36, R35.reuse, R156 ;  /* 0x0000009c23247220 */ /* 0x058fe40000410000 */
[----:B0-----:R-:W-:-:S02]  /*2980*/  FMUL.FTZ R34, R35, R152 ;  /* 0x0000009823227220 */ /* 0x001fc40000410000 */
[-C--:B--2---:R-:W-:Y:S02]  /*2990*/  FMUL.FTZ R40, R35, R154.reuse ;  /* 0x0000009a23287220 */ /* 0x084fe40000410000 */
[----:B------:R-:W-:Y:S02]  /*29a0*/  FFMA.FTZ R145, R143, R154, -R36 ;  /* 0x0000009a8f917223 */ /* 0x000fe40000010824 */
[-C--:B------:R-:W-:Y:S02]  /*29b0*/  FMUL.FTZ R36, R35, R150.reuse ;  /* 0x0000009623247220 */ /* 0x080fe40000410000 */
[C---:B------:R-:W-:Y:S02]  /*29c0*/  FFMA.FTZ R34, R143.reuse, R150, -R34 ;  /* 0x000000968f227223 */ /* 0x040fe40000010822 */
[C---:B------:R-:W-:Y:S02]  /*29d0*/  FFMA.FTZ R147, R143.reuse, R156, R40 ;  /* 0x0000009c8f937223 */ /* 0x040fe40000010028 */
[----:B-1----:R-:W-:Y:S01]  /*29e0*/  FFMA.FTZ R35, R143, R152, R36 ;  /* 0x000000988f237223 */ /* 0x002fe20000010024 */
[----:B------:R-:W-:Y:S01]  /*29f0*/  MOV R143, R34 ;  /* 0x00000022008f7202 */ /* 0x000fe20000000f00 */
[----:B------:R-:W-:-:S02]  /*2a00*/  FADD.FTZ R116, R116, R145 ;  /* 0x0000009174747221 */ /* 0x000fc40000010000 */
[----:B------:R-:W-:Y:S02]  /*2a10*/  FADD.FTZ R118, R118, R147 ;  /* 0x0000009376767221 */ /* 0x000fe40000010000 */
.L_x_13361:
[----:B----4-:R-:W-:Y:S05]  /*2a20*/  BSYNC B0 ;  /* 0x0000000000007941 */ /* 0x010fea0003800000 */
.L_x_13360:
[----:B------:R-:W-:Y:S01]  /*2a30*/  ISETP.GT.U32.AND P1, PT, R108, 0x1d, PT ;  /* 0x0000001d6c00780c */ /* 0x000fe20003f24070 */
[----:B------:R-:W-:Y:S01]  /*2a40*/  FADD.FTZ R144, R144, R41 ;  /* 0x0000002990907221 */ /* 0x000fe20000010000 */
[----:B--2---:R2:W4:Y:S01]  /*2a50*/  SHFL.DOWN PT, R154, R143, 0x2, 0x1f ;  /* 0x08401f008f9a7f89 */ /* 0x00452200000e0000 */
[----:B------:R-:W-:Y:S01]  /*2a60*/  FADD.FTZ R142, R142, R37 ;  /* 0x000000258e8e7221 */ /* 0x000fe20000010000 */
[----:B------:R-:W-:Y:S01]  /*2a70*/  BSSY B0, `(.L_x_13362) ;  /* 0x0000014000007945 */ /* 0x000fe20003800000 */
[C---:B------:R-:W-:Y:S01]  /*2a80*/  FMUL.FTZ R34, R129.reuse, R144 ;  /* 0x0000009081227220 */ /* 0x040fe20000410000 */
[----:B---3--:R2:W3:Y:S01]  /*2a90*/  SHFL.DOWN PT, R156, R35, 0x2, 0x1f ;  /* 0x08401f00239c7f89 */ /* 0x0084e200000e0000 */
[-C--:B------:R-:W-:Y:S02]  /*2aa0*/  FMUL.FTZ R36, R129, R142.reuse ;  /* 0x0000008e81247220 */ /* 0x080fe40000410000 */
[C---:B------:R-:W-:Y:S01]  /*2ab0*/  FFMA.FTZ R34, R131.reuse, R142, -R34 ;  /* 0x0000008e83227223 */ /* 0x040fe20000010822 */
[----:B------:R2:W1:Y:S01]  /*2ac0*/  SHFL.DOWN PT, R158, R116, 0x2, 0x1f ;  /* 0x08401f00749e7f89 */ /* 0x00046200000e0000 */
[----:B------:R-:W-:-:S03]  /*2ad0*/  FFMA.FTZ R36, R131, R144, R36 ;  /* 0x0000009083247223 */ /* 0x000fc60000010024 */
[----:B------:R2:W0:Y:S01]  /*2ae0*/  SHFL.DOWN PT, R160, R118, 0x2, 0x1f ;  /* 0x08401f0076a07f89 */ /* 0x00042200000e0000 */
[----:B------:R-:W-:Y:S05]  /*2af0*/  @P1 BRA `(.L_x_13363) ;  /* 0x000000b000001947 */ /* 0x000fea0003800000 */
[C---:B0-----:R-:W-:Y:S02]  /*2b00*/  FMUL.FTZ R150, R35.reuse, R160 ;  /* 0x000000a023967220 */ /* 0x041fe40000410000 */
[C---:B---3--:R-:W-:Y:S02]  /*2b10*/  FMUL.FTZ R40, R35.reuse, R156 ;  /* 0x0000009c23287220 */ /* 0x048fe40000410000 */
[-C--:B-1----:R-:W-:Y:S02]  /*2b20*/  FMUL.FTZ R152, R35, R158.reuse ;  /* 0x0000009e23987220 */ /* 0x082fe40000410000 */
[----:B------:R-:W-:Y:S02]  /*2b30*/  FFMA.FTZ R37, R143, R158, -R150 ;  /* 0x0000009e8f257223 */ /* 0x000fe40000010896 */
[-C--:B----4-:R-:W-:Y:S02]  /*2b40*/  FMUL.FTZ R150, R35, R154.reuse ;  /* 0x0000009a23967220 */ /* 0x090fe40000410000 */
[----:B------:R-:W-:-:S02]  /*2b50*/  FFMA.FTZ R40, R143, R154, -R40 ;  /* 0x0000009a8f287223 */ /* 0x000fc40000010828 */
[C---:B------:R-:W-:Y:S02]  /*2b60*/  FFMA.FTZ R41, R143.reuse, R160, R152 ;  /* 0x000000a08f297223 */ /* 0x040fe40000010098 */
[----:B--2---:R-:W-:Y:S01]  /*2b70*/  FFMA.FTZ R35, R143, R156, R150 ;  /* 0x0000009c8f237223 */ /* 0x004fe20000010096 */
[----:B------:R-:W-:Y:S01]  /*2b80*/  MOV R143, R40 ;  /* 0x00000028008f7202 */ /* 0x000fe20000000f00 */
[----:B------:R-:W-:Y:S02]  /*2b90*/  FADD.FTZ R116, R116, R37 ;  /* 0x0000002574747221 */ /* 0x000fe40000010000 */
[----:B------:R-:W-:Y:S02]  /*2ba0*/  FADD.FTZ R118, R118, R41 ;  /* 0x0000002976767221 */ /* 0x000fe40000010000 */
.L_x_13363:
[----:B------:R-:W-:Y:S05]  /*2bb0*/  BSYNC B0 ;  /* 0x0000000000007941 */ /* 0x000fea0003800000 */
.L_x_13362:
[C---:B------:R-:W-:Y:S01]  /*2bc0*/  ISETP.GT.U32.AND P1, PT, R108.reuse, 0x1b, PT ;  /* 0x0000001b6c00780c */ /* 0x040fe20003f24070 */
[C---:B------:R-:W-:Y:S01]  /*2bd0*/  FFMA.FTZ R140, R121.reuse, R140, R34 ;  /* 0x0000008c798c7223 */ /* 0x040fe20000010022 */
[----:B0-----:R0:W2:Y:S01]  /*2be0*/  SHFL.DOWN PT, R152, R143, 0x4, 0x1f ;  /* 0x08801f008f987f89 */ /* 0x0010a200000e0000 */
[----:B------:R-:W-:Y:S01]  /*2bf0*/  FFMA.FTZ R36, R121, R138, R36 ;  /* 0x0000008a79247223 */ /* 0x000fe20000010024 */
[----:B------:R-:W-:Y:S01]  /*2c00*/  BSSY B0, `(.L_x_13364) ;  /* 0x0000016000007945 */ /* 0x000fe20003800000 */
[C---:B------:R-:W-:Y:S01]  /*2c10*/  FMUL.FTZ R37, R135.reuse, R140 ;  /* 0x0000008c87257220 */ /* 0x040fe20000410000 */
[----:B----4-:R0:W4:Y:S01]  /*2c20*/  SHFL.DOWN PT, R154, R35, 0x4, 0x1f ;  /* 0x08801f00239a7f89 */ /* 0x01012200000e0000 */
[-C--:B------:R-:W-:Y:S01]  /*2c30*/  FMUL.FTZ R34, R135, R36.reuse ;  /* 0x0000002487227220 */ /* 0x080fe20000410000 */
[C---:B------:R-:W-:Y:S01]  /*2c40*/  ISETP.GT.U32.AND P3, PT, R108.reuse, 0x17, PT ;  /* 0x000000176c00780c */ /* 0x040fe20003f64070 */
[C---:B------:R-:W-:Y:S01]  /*2c50*/  FFMA.FTZ R37, R133.reuse, R36, R37 ;  /* 0x0000002485257223 */ /* 0x040fe20000010025 */
[----:B---3--:R0:W3:Y:S01]  /*2c60*/  SHFL.DOWN PT, R156, R116, 0x4, 0x1f ;  /* 0x08801f00749c7f89 */ /* 0x0080e200000e0000 */
[----:B------:R-:W-:Y:S01]  /*2c70*/  ISETP.GT.U32.AND P4, PT, R108, 0xf, PT ;  /* 0x0000000f6c00780c */ /* 0x000fe20003f84070 */
[----:B------:R-:W-:-:S02]  /*2c80*/  FFMA.FTZ R34, R133, R140, -R34 ;  /* 0x0000008c85227223 */ /* 0x000fc40000010822 */
[----:B-1----:R0:W1:Y:S01]  /*2c90*/  SHFL.DOWN PT, R158, R118, 0x4, 0x1f ;  /* 0x08801f00769e7f89 */ /* 0x00206200000e0000 */
[----:B------:R-:W-:Y:S05]  /*2ca0*/  @P1 BRA `(.L_x_13365) ;  /* 0x000000b000001947 */ /* 0x000fea0003800000 */
[C---:B-1----:R-:W-:Y:S02]  /*2cb0*/  FMUL.FTZ R138, R35.reuse, R158 ;  /* 0x0000009e238a7220 */ /* 0x042fe40000410000 */
[C---:B----4-:R-:W-:Y:S02]  /*2cc0*/  FMUL.FTZ R40, R35.reuse, R154 ;  /* 0x0000009a23287220 */ /* 0x050fe40000410000 */
[-C--:B---3--:R-:W-:Y:S02]  /*2cd0*/  FMUL.FTZ R150, R35, R156.reuse ;  /* 0x0000009c23967220 */ /* 0x088fe40000410000 */
        /* <DEDUP_REMOVED lines=8> */
.L_x_13365:
[----:B------:R-:W-:Y:S05]  /*2d60*/  BSYNC B0 ;  /* 0x0000000000007941 */ /* 0x000fea0003800000 */
.L_x_13364:
[----:B------:R0:W4:Y:S01]  /*2d70*/  SHFL.DOWN PT, R150, R143, 0x8, 0x1f ;  /* 0x09001f008f967f89 */ /* 0x00012200000e0000 */
[----:B------:R-:W-:Y:S01]  /*2d80*/  BSSY B0, `(.L_x_13366) ;  /* 0x0000012000007945 */ /* 0x000fe20003800000 */
[C---:B------:R-:W-:Y:S02]  /*2d90*/  FFMA.FTZ R148, R111.reuse, R148, R34 ;  /* 0x000000946f947223 */ /* 0x040fe40000010022 */
[----:B--2---:R0:W2:Y:S01]  /*2da0*/  SHFL.DOWN PT, R152, R35, 0x8, 0x1f ;  /* 0x09001f0023987f89 */ /* 0x0040a200000e0000 */
[----:B------:R-:W-:-:S03]  /*2db0*/  FFMA.FTZ R146, R111, R146, R37 ;  /* 0x000000926f927223 */ /* 0x000fc60000010025 */
[----:B----4-:R0:W4:Y:S04]  /*2dc0*/  SHFL.DOWN PT, R154, R116, 0x8, 0x1f ;  /* 0x09001f00749a7f89 */ /* 0x01012800000e0000 */
[----:B---3--:R0:W3:Y:S01]  /*2dd0*/  SHFL.DOWN PT, R156, R118, 0x8, 0x1f ;  /* 0x09001f00769c7f89 */ /* 0x0080e200000e0000 */
[----:B------:R-:W-:Y:S05]  /*2de0*/  @P3 BRA `(.L_x_13367) ;  /* 0x000000b000003947 */ /* 0x000fea0003800000 */
[C---:B---3--:R-:W-:Y:S02]  /*2df0*/  FMUL.FTZ R40, R35.reuse, R156 ;  /* 0x0000009c23287220 */ /* 0x048fe40000410000 */
[C---:B--2---:R-:W-:Y:S02]  /*2e00*/  FMUL.FTZ R34, R35.reuse, R152 ;  /* 0x0000009823227220 */ /* 0x044fe40000410000 */
[-C--:B----4-:R-:W-:Y:S02]  /*2e10*/  FMUL.FTZ R138, R35, R154.reuse ;  /* 0x0000009a238a7220 */ /* 0x090fe40000410000 */
[----:B------:R-:W-:-:S02]  /*2e20*/  FFMA.FTZ R37, R143, R154, -R40 ;  /* 0x0000009a8f257223 */ /* 0x000fc40000010828 */
[-C--:B------:R-:W-:Y:S02]  /*2e30*/  FMUL.FTZ R40, R35, R150.reuse ;  /* 0x0000009623287220 */ /* 0x080fe40000410000 */
[C---:B------:R-:W-:Y:S02]  /*2e40*/  FFMA.FTZ R34, R143.reuse, R150, -R34 ;  /* 0x000000968f227223 */ /* 0x040fe40000010822 */
[C---:B------:R-:W-:Y:S02]  /*2e50*/  FFMA.FTZ R41, R143.reuse, R156, R138 ;  /* 0x0000009c8f297223 */ /* 0x040fe4000001008a */
[----:B0-----:R-:W-:Y:S01]  /*2e60*/  FFMA.FTZ R35, R143, R152, R40 ;  /* 0x000000988f237223 */ /* 0x001fe20000010028 */
[----:B------:R-:W-:Y:S01]  /*2e70*/  MOV R143, R34 ;  /* 0x00000022008f7202 */ /* 0x000fe20000000f00 */
[----:B------:R-:W-:Y:S02]  /*2e80*/  FADD.FTZ R116, R116, R37 ;  /* 0x0000002574747221 */ /* 0x000fe40000010000 */
[----:B------:R-:W-:-:S02]  /*2e90*/  FADD.FTZ R118, R118, R41 ;  /* 0x0000002976767221 */ /* 0x000fc40000010000 */
.L_x_13367:
[----:B------:R-:W-:Y:S05]  /*2ea0*/  BSYNC B0 ;  /* 0x0000000000007941 */ /* 0x000fea0003800000 */
.L_x_13366:
[----:B------:R0:W4:Y:S01]  /*2eb0*/  SHFL.DOWN PT, R150, R143, 0x10, 0x1f ;  /* 0x0a001f008f967f89 */ /* 0x00012200000e0000 */
[----:B------:R-:W-:Y:S01]  /*2ec0*/  BSSY B0, `(.L_x_13368) ;  /* 0x0000011000007945 */ /* 0x000fe20003800000 */
[----:B------:R-:W-:-:S02]  /*2ed0*/  FMUL.FTZ R147, R46, R123 ;  /* 0x0000007b2e937220 */ /* 0x000fc40000410000 */
        /* <DEDUP_REMOVED lines=15> */
.L_x_13369:
[----:B------:R-:W-:Y:S05]  /*2fd0*/  BSYNC B0 ;  /* 0x0000000000007941 */ /* 0x000fea0003800000 */
.L_x_13368:
[----:B------:R-:W-:Y:S01]  /*2fe0*/  FFMA.FTZ R37, R51, R142, RZ ;  /* 0x0000008e33257223 */ /* 0x000fe200000100ff */
[----:B--2---:R-:W-:Y:S01]  /*2ff0*/  SHFL.DOWN PT, R152, R35, 0x1, 0x1f ;  /* 0x08201f0023987f89 */ /* 0x004fe200000e0000 */
[-C--:B------:R-:W-:Y:S01]  /*3000*/  FFMA.FTZ R41, R125, -R147.reuse, R142 ;  /* 0x800000937d297223 */ /* 0x080fe2000001008e */
[----:B------:R-:W-:Y:S01]  /*3010*/  ISETP.NE.AND P1, PT, R97, RZ, PT ;  /* 0x000000ff6100720c */ /* 0x000fe20003f25270 */
[----:B------:R-:W-:Y:S01]  /*3020*/  FFMA.FTZ R151, R51, -R144, RZ ;  /* 0x8000009033977223 */ /* 0x000fe200000100ff */
[----:B------:R-:W2:Y:S01]  /*3030*/  SHFL.IDX PT, R145, R6, RZ, 0x1f ;  /* 0x00001fff06917589 */ /* 0x000ea200000e0000 */
[----:B------:R-:W-:Y:S01]  /*3040*/  FFMA.FTZ R40, R127, -R147, R144 ;  /* 0x800000937f287223 */ /* 0x000fe20000010090 */
[----:B------:R-:W-:Y:S01]  /*3050*/  BSSY B0, `(.L_x_13370) ;  /* 0x000008d000007945 */ /* 0x000fe20003800000 */
[----:B------:R-:W-:Y:S01]  /*3060*/  FFMA.FTZ R138, R50, -R36, R151 ;  /* 0x80000024328a7223 */ /* 0x000fe20000010097 */
[----:B------:R-:W5:Y:S01]  /*3070*/  SHFL.IDX PT, R142, R7, RZ, 0x1f ;  /* 0x00001fff078e7589 */ /* 0x000f6200000e0000 */
[----:B------:R-:W-:-:S02]  /*3080*/  FMUL.FTZ R153, R44, R121 ;  /* 0x000000792c997220 */ /* 0x000fc40000410000 */
[----:B------:R-:W-:Y:S01]  /*3090*/  FFMA.FTZ R34, R50, R140, R37 ;  /* 0x0000008c32227223 */ /* 0x000fe20000010025 */
[----:B------:R-:W0:Y:S01]  /*30a0*/  SHFL.DOWN PT, R149, R143, 0x1, 0x1f ;  /* 0x08201f008f957f89 */ /* 0x000e2200000e0000 */
[-C--:B------:R-:W-:Y:S02]  /*30b0*/  FFMA.FTZ R37, R119, -R153.reuse, R140 ;  /* 0x8000009977257223 */ /* 0x080fe4000001008c */
[----:B------:R-:W-:Y:S01]  /*30c0*/  FFMA.FTZ R36, R117, -R153, R36 ;  /* 0x8000009975247223 */ /* 0x000fe20000010024 */
[----:B------:R4:W3:Y:S01]  /*30d0*/  SHFL.IDX PT, R147, R35, RZ, 0x1f ;  /* 0x00001fff23937589 */ /* 0x0008e200000e0000 */
[----:B------:R-:W-:Y:S02]  /*30e0*/  FMUL.FTZ R153, R122, R146 ;  /* 0x000000927a997220 */ /* 0x000fe40000410000 */
[----:B----4-:R-:W-:Y:S01]  /*30f0*/  FMUL.FTZ R154, R42, R111 ;  /* 0x0000006f2a9a7220 */ /* 0x010fe20000410000 */
[----:B------:R-:W4:Y:S01]  /*3100*/  SHFL.DOWN PT, R151, R118, 0x1, 0x1f ;  /* 0x08201f0076977f89 */ /* 0x000f2200000e0000 */
[----:B------:R-:W-:-:S02]  /*3110*/  FMUL.FTZ R155, R122, R148 ;  /* 0x000000947a9b7220 */ /* 0x000fc40000410000 */
[CC--:B------:R-:W-:Y:S01]  /*3120*/  FFMA.FTZ R153, R120.reuse, R148.reuse, -R153 ;  /* 0x0000009478997223 */ /* 0x0c0fe20000010899 */
[----:B------:R-:W1:Y:S01]  /*3130*/  SHFL.DOWN PT, R150, R116, 0x1, 0x1f ;  /* 0x08201f0074967f89 */ /* 0x000e6200000e0000 */
[C---:B------:R-:W-:Y:S02]  /*3140*/  FFMA.FTZ R140, R49.reuse, R148, R34 ;  /* 0x00000094318c7223 */ /* 0x040fe40000010022 */
[----:B------:R-:W-:Y:S01]  /*3150*/  FFMA.FTZ R138, R49, -R146, R138 ;  /* 0x80000092318a7223 */ /* 0x000fe2000001008a */
[----:B------:R2:W1:Y:S01]  /*3160*/  SHFL.IDX PT, R144, R143, RZ, 0x1f ;  /* 0x00001fff8f907589 */ /* 0x00046200000e0000 */
[-C--:B0-----:R-:W-:Y:S02]  /*3170*/  FFMA.FTZ R35, R113, -R154.reuse, R148 ;  /* 0x8000009a71237223 */ /* 0x081fe40000010094 */
[----:B------:R-:W-:Y:S01]  /*3180*/  FFMA.FTZ R34, R115, -R154, R146 ;  /* 0x8000009a73227223 */ /* 0x000fe20000010092 */
[----:B------:R-:W0:Y:S01]  /*3190*/  SHFL.IDX PT, R118, R118, RZ, 0x1f ;  /* 0x00001fff76767589 */ /* 0x000e2200000e0000 */
[----:B------:R-:W-:-:S02]  /*31a0*/  FFMA.FTZ R146, R120, R146, R155 ;  /* 0x0000009278927223 */ /* 0x000fc4000001009b */
[----:B------:R-:W-:Y:S01]  /*31b0*/  FFMA.FTZ R114, R105, R114, R153 ;  /* 0x0000007269727223 */ /* 0x000fe20000010099 */
[----:B------:R-:W0:Y:S01]  /*31c0*/  SHFL.IDX PT, R116, R116, RZ, 0x1f ;  /* 0x00001fff74747589 */ /* 0x000e2200000e0000 */
[CC--:B--2---:R-:W-:Y:S02]  /*31d0*/  @P2 FMUL.FTZ R143, R152.reuse, R145.reuse ;  /* 0x00000091988f2220 */ /* 0x0c4fe40000410000 */
[-C--:B-----5:R-:W-:Y:S02]  /*31e0*/  @P2 FMUL.FTZ R152, R152, R142.reuse ;  /* 0x0000008e98982220 */ /* 0x0a0fe40000410000 */
[C---:B------:R-:W-:Y:S02]  /*31f0*/  @P2 FFMA.FTZ R148, R149.reuse, R142, R143 ;  /* 0x0000008e95942223 */ /* 0x040fe4000001008f */
[----:B------:R-:W-:Y:S02]  /*3200*/  @P2 FFMA.FTZ R153, R149, R145, -R152 ;  /* 0x0000009195992223 */ /* 0x000fe40000010898 */
[----:B---3--:R-:W-:-:S02]  /*3210*/  FMUL.FTZ R143, R147, R7 ;  /* 0x00000007938f7220 */ /* 0x008fc40000410000 */
[----:B------:R-:W-:Y:S02]  /*3220*/  FFMA.FTZ R146, R105, R112, R146 ;  /* 0x0000007069927223 */ /* 0x000fe40000010092 */
[----:B----4-:R-:W-:Y:S02]  /*3230*/  @P2 FADD.FTZ R142, R151, R148 ;  /* 0x00000094978e2221 */ /* 0x010fe40000010000 */
[-C--:B------:R-:W-:Y:S02]  /*3240*/  FMUL.FTZ R112, R147, R6.reuse ;  /* 0x0000000693707220 */ /* 0x080fe40000410000 */
[----:B-1----:R-:W-:Y:S02]  /*3250*/  @P2 FADD.FTZ R145, R150, R153 ;  /* 0x0000009996912221 */ /* 0x002fe40000010000 */
[----:B------:R-:W-:Y:S02]  /*3260*/  FFMA.FTZ R143, R144, R6, -R143 ;  /* 0x00000006908f7223 */ /* 0x000fe4000001088f */
[----:B------:R-:W-:-:S02]  /*3270*/  FMUL.FTZ R6, R142, -R39 ;  /* 0x800000278e067220 */ /* 0x000fc40000410000 */
[----:B------:R-:W-:Y:S01]  /*3280*/  FFMA.FTZ R149, R144, R7, R112 ;  /* 0x0000000790957223 */ /* 0x000fe20000010070 */
[----:B------:R-:W-:Y:S01]  /*3290*/  P2R R112, PR, RZ, 0x2 ;  /* 0x00000002ff707803 */ /* 0x000fe20000000000 */
[----:B------:R-:W-:Y:S02]  /*32a0*/  FMUL.FTZ R39, R145, -R39 ;  /* 0x8000002791277220 */ /* 0x000fe40000410000 */
[C---:B------:R-:W-:Y:S02]  /*32b0*/  FMUL.FTZ R7, R147.reuse, R5 ;  /* 0x0000000593077220 */ /* 0x040fe40000410000 */
[----:B------:R-:W-:Y:S02]  /*32c0*/  FMUL.FTZ R147, R147, R4 ;  /* 0x0000000493937220 */ /* 0x000fe40000410000 */
[----:B------:R-:W-:Y:S02]  /*32d0*/  FFMA.FTZ R142, R142, R38, R39 ;  /* 0x000000268e8e7223 */ /* 0x000fe40000010027 */
[----:B------:R-:W-:-:S02]  /*32e0*/  FFMA.FTZ R4, R144, R4, -R7 ;  /* 0x0000000490047223 */ /* 0x000fc40000010807 */
[----:B------:R-:W-:Y:S02]  /*32f0*/  FMUL.FTZ R7, R0, R105 ;  /* 0x0000006900077220 */ /* 0x000fe40000410000 */
[----:B------:R-:W-:Y:S02]  /*3300*/  FFMA.FTZ R6, R145, R38, -R6 ;  /* 0x0000002691067223 */ /* 0x000fe40000010806 */
[----:B------:R-:W-:Y:S02]  /*3310*/  FADD.FTZ R39, -R139, R142 ;  /* 0x0000008e8b277221 */ /* 0x000fe40000010100 */
[----:B------:R-:W-:Y:S02]  /*3320*/  FMUL.FTZ R139, R47, R114 ;  /* 0x000000722f8b7220 */ /* 0x000fe40000410000 */
[----:B------:R-:W-:Y:S02]  /*3330*/  FFMA.FTZ R112, R109, -R7, R114 ;  /* 0x800000076d707223 */ /* 0x000fe40000010072 */
[----:B------:R-:W-:-:S02]  /*3340*/  FADD.FTZ R38, R141, R6 ;  /* 0x000000068d267221 */ /* 0x000fc40000010000 */
[----:B------:R-:W-:Y:S02]  /*3350*/  FFMA.FTZ R114, R107, -R7, R146 ;  /* 0x800000076b727223 */ /* 0x000fe40000010092 */
[----:B0-----:R-:W-:Y:S02]  /*3360*/  FADD.FTZ R7, R118, R149 ;  /* 0x0000009576077221 */ /* 0x001fe40000010000 */
[----:B------:R-:W-:Y:S02]  /*3370*/  FADD.FTZ R118, R140, R139 ;  /* 0x0000008b8c767221 */ /* 0x000fe40000010000 */
[----:B------:R-:W-:Y:S02]  /*3380*/  FMUL.FTZ R141, R47, R146 ;  /* 0x000000922f8d7220 */ /* 0x000fe40000410000 */
[C---:B------:R-:W-:Y:S02]  /*3390*/  FMUL.FTZ R139, R122.reuse, -R39 ;  /* 0x800000277a8b7220 */ /* 0x040fe40000410000 */
[----:B------:R-:W-:-:S02]  /*33a0*/  FMUL.FTZ R122, R122, -R38 ;  /* 0x800000267a7a7220 */ /* 0x000fc40000410000 */
[----:B------:R-:W-:Y:S02]  /*33b0*/  FADD.FTZ R6, R116, R143 ;  /* 0x0000008f74067221 */ /* 0x000fe40000010000 */
[----:B------:R-:W-:Y:S02]  /*33c0*/  FADD.FTZ R116, R138, -R141 ;  /* 0x8000008d8a747221 */ /* 0x000fe40000010000 */
[----:B------:R-:W-:Y:S02]  /*33d0*/  FFMA.FTZ R141, R120, R39, R122 ;  /* 0x00000027788d7223 */ /* 0x000fe4000001007a */
[----:B------:R-:W-:Y:S02]  /*33e0*/  FFMA.FTZ R5, R144, R5, R147 ;  /* 0x0000000590057223 */ /* 0x000fe40000010093 */
[----:B------:R-:W-:Y:S02]  /*33f0*/  FFMA.FTZ R139, R120, R38, -R139 ;  /* 0x00000026788b7223 */ /* 0x000fe4000001088b */
[----:B------:R-:W-:Y:S01]  /*3400*/  FADD.FTZ R122, -R124, R141 ;  /* 0x0000008d7c7a7221 */ /* 0x000fe20000010100 */
[----:B------:R0:W-:Y:S01]  /*3410*/  @!P1 STS.128 [R136+0x1b80], R4 ;  /* 0x001b800488009388 */ /* 0x0001e20000000c00 */
[----:B------:R-:W-:-:S02]  /*3420*/  FADD.FTZ R120, R130, R139 ;  /* 0x0000008b82787221 */ /* 0x000fc40000010000 */
[C---:B------:R-:W-:Y:S02]  /*3430*/  FMUL.FTZ R143, R0.reuse, R38 ;  /* 0x00000026008f7220 */ /* 0x040fe40000410000 */
[----:B------:R-:W-:Y:S02]  /*3440*/  FMUL.FTZ R145, R0, R39 ;  /* 0x0000002700917220 */ /* 0x000fe40000410000 */
[C---:B------:R-:W-:Y:S02]  /*3450*/  FMUL.FTZ R139, R105.reuse, R143 ;  /* 0x0000008f698b7220 */ /* 0x040fe40000410000 */
[-C--:B------:R-:W-:Y:S02]  /*3460*/  FMUL.FTZ R141, R105, R145.reuse ;  /* 0x00000091698d7220 */ /* 0x080fe40000410000 */
[C---:B------:R-:W-:Y:S01]  /*3470*/  FMUL.FTZ R138, R114.reuse, R145 ;  /* 0x00000091728a7220 */ /* 0x040fe20000410000 */
[----:B------:R1:W-:Y:S01]  /*3480*/  STS [R82.X4+0x228], R139 ;  /* 0x0002288b52007388 */ /* 0x0003e20000004800 */
[----:B------:R-:W-:-:S02]  /*3490*/  FMUL.FTZ R130, R114, R143 ;  /* 0x0000008f72827220 */ /* 0x000fc40000410000 */
[----:B------:R-:W-:Y:S01]  /*34a0*/  FFMA.FTZ R138, R112, R143, R138 ;  /* 0x0000008f708a7223 */ /* 0x000fe2000001008a */
[----:B------:R-:W-:Y:S01]  /*34b0*/  STS [R82.X4+0x22c], R141 ;  /* 0x00022c8d52007388 */ /* 0x000fe20000004800 */
[-C--:B0-----:R-:W-:Y:S02]  /*34c0*/  FMUL.FTZ R4, R135, -R122.reuse ;  /* 0x8000007a87047220 */ /* 0x081fe40000410000 */
[----:B------:R-:W-:Y:S02]  /*34d0*/  FMUL.FTZ R6, R42, R122 ;  /* 0x0000007a2a067220 */ /* 0x000fe40000410000 */
[-C--:B------:R-:W-:Y:S02]  /*34e0*/  FFMA.FTZ R5, R133, R120.reuse, -R4 ;  /* 0x0000007885057223 */ /* 0x080fe40000010804 */
[----:B------:R-:W-:Y:S02]  /*34f0*/  FMUL.FTZ R135, R135, -R120 ;  /* 0x8000007887877220 */ /* 0x000fe40000410000 */
[----:B------:R-:W-:-:S02]  /*3500*/  FADD.FTZ R124, R132, R5 ;  /* 0x00000005847c7221 */ /* 0x000fc40000010000 */
[----:B------:R-:W-:Y:S02]  /*3510*/  FMUL.FTZ R4, R42, R120 ;  /* 0x000000782a047220 */ /* 0x000fe40000410000 */
[C---:B------:R-:W-:Y:S02]  /*3520*/  FMUL.FTZ R5, R34.reuse, R6 ;  /* 0x0000000622057220 */ /* 0x040fe40000410000 */
[----:B------:R-:W-:Y:S02]  /*3530*/  FFMA.FTZ R135, R133, R122, R135 ;  /* 0x0000007a85877223 */ /* 0x000fe40000010087 */
[-C--:B------:R-:W-:Y:S02]  /*3540*/  FMUL.FTZ R7, R34, R4.reuse ;  /* 0x0000000422077220 */ /* 0x080fe40000410000 */
[-C--:B------:R-:W-:Y:S02]  /*3550*/  FMUL.FTZ R133, R111, R4.reuse ;  /* 0x000000046f857220 */ /* 0x080fe40000410000 */
[----:B-1----:R-:W-:-:S02]  /*3560*/  FFMA.FTZ R139, R35, R4, R5 ;  /* 0x00000004238b7223 */ /* 0x002fc40000010005 */
[----:B------:R-:W-:Y:S01]  /*3570*/  FADD.FTZ R126, -R126, R135 ;  /* 0x000000877e7e7221 */ /* 0x000fe20000010100 */
[----:B------:R-:W-:Y:S01]  /*3580*/  STS [R82.X4+0x220], R133 ;  /* 0x0002208552007388 */ /* 0x000fe20000004800 */
[C---:B------:R-:W-:Y:S02]  /*3590*/  FMUL.FTZ R4, R129.reuse, -R124 ;  /* 0x8000007c81047220 */ /* 0x040fe40000410000 */
[-C--:B------:R-:W-:Y:S02]  /*35a0*/  FMUL.FTZ R129, R129, -R126.reuse ;  /* 0x8000007e81817220 */ /* 0x080fe40000410000 */
[CC--:B------:R-:W-:Y:S02]  /*35b0*/  FFMA.FTZ R4, R131.reuse, R126.reuse, R4 ;  /* 0x0000007e83047223 */ /* 0x0c0fe40000010004 */
[----:B------:R-:W-:Y:S02]  /*35c0*/  FMUL.FTZ R136, R44, R126 ;  /* 0x0000007e2c887220 */ /* 0x000fe40000410000 */
[----:B------:R-:W-:Y:S01]  /*35d0*/  FFMA.FTZ R129, R131, R124, -R129 ;  /* 0x0000007c83817223 */ /* 0x000fe20000010881 */
[----:B------:R-:W-:Y:S01]  /*35e0*/  LEA R131, R62, -R97, 0x1 ;  /* 0x800000613e837211 */ /* 0x000fe200078e08ff */
[----:B------:R-:W-:-:S02]  /*35f0*/  FADD.FTZ R137, -R137, R4 ;  /* 0x0000000489897221 */ /* 0x000fc40000010100 */
[-C--:B------:R-:W-:Y:S01]  /*3600*/  FMUL.FTZ R5, R111, R6.reuse ;  /* 0x000000066f057220 */ /* 0x080fe20000410000 */
[----:B------:R-:W-:Y:S01]  /*3610*/  ISETP.GE.AND P1, PT, R131, 0x1, PT ;  /* 0x000000018300780c */ /* 0x000fe20003f26270 */
[----:B------:R-:W-:Y:S01]  /*3620*/  FFMA.FTZ R142, R35, R6, -R7 ;  /* 0x00000006238e7223 */ /* 0x000fe20000010807 */
[----:B------:R-:W-:Y:S01]  /*3630*/  ISETP.GE.AND P2, PT, R131, 0x21, PT ;  /* 0x000000218300780c */ /* 0x000fe20003f46270 */
[----:B------:R-:W-:Y:S01]  /*3640*/  FMUL.FTZ R132, R44, R124 ;  /* 0x0000007c2c847220 */ /* 0x000fe20000410000 */
[----:B------:R0:W-:Y:S01]  /*3650*/  STS [R82.X4+0x224], R5 ;  /* 0x0002240552007388 */ /* 0x0001e20000004800 */
[----:B------:R-:W-:Y:S02]  /*3660*/  FMUL.FTZ R4, R36, R136 ;  /* 0x0000008824047220 */ /* 0x000fe40000410000 */
[----:B------:R-:W-:Y:S02]  /*3670*/  FADD.FTZ R134, R134, R129 ;  /* 0x0000008186867221 */ /* 0x000fe40000010000 */
[----:B------:R-:W-:-:S02]  /*3680*/  FMUL.FTZ R6, R46, R137 ;  /* 0x000000892e067220 */ /* 0x000fc40000410000 */
[----:B------:R-:W-:Y:S02]  /*3690*/  FFMA.FTZ R140, R37, R132, R4 ;  /* 0x00000084258c7223 */ /* 0x000fe40000010004 */
[----:B------:R-:W-:Y:S02]  /*36a0*/  FMUL.FTZ R4, R46, R134 ;  /* 0x000000862e047220 */ /* 0x000fe40000410000 */
[----:B0-----:R-:W-:Y:S02]  /*36b0*/  FMUL.FTZ R5, R40, R6 ;  /* 0x0000000628057220 */ /* 0x001fe40000410000 */
[-C--:B------:R-:W-:Y:S02]  /*36c0*/  FMUL.FTZ R7, R36, R132.reuse ;  /* 0x0000008424077220 */ /* 0x080fe40000410000 */
[----:B------:R-:W-:Y:S02]  /*36d0*/  FMUL.FTZ R133, R121, R132 ;  /* 0x0000008479857220 */ /* 0x000fe40000410000 */
[----:B------:R-:W-:-:S02]  /*36e0*/  FFMA.FTZ R5, R41, R4, R5 ;  /* 0x0000000429057223 */ /* 0x000fc40000010005 */
[----:B------:R-:W-:Y:S01]  /*36f0*/  FFMA.FTZ R132, R37, R136, -R7 ;  /* 0x0000008825847223 */ /* 0x000fe20000010807 */
[----:B------:R-:W-:Y:S01]  /*3700*/  STS [R82.X4+0x218], R133 ;  /* 0x0002188552007388 */ /* 0x000fe20000004800 */
[----:B------:R-:W-:Y:S02]  /*3710*/  FMUL.FTZ R7, R40, R4 ;  /* 0x0000000428077220 */ /* 0x000fe40000410000 */
[----:B------:R-:W-:Y:S02]  /*3720*/  FADD.FTZ R5, RZ, R5 ;  /* 0x00000005ff057221 */ /* 0x000fe40000010000 */
[----:B------:R-:W-:Y:S02]  /*3730*/  FFMA.FTZ R7, R41, R6, -R7 ;  /* 0x0000000629077223 */ /* 0x000fe40000010807 */
[----:B------:R-:W-:Y:S02]  /*3740*/  FADD.FTZ R140, R5, R140 ;  /* 0x0000008c058c7221 */ /* 0x000fe40000010000 */
[----:B------:R-:W-:Y:S01]  /*3750*/  FMUL.FTZ R135, R121, R136 ;  /* 0x0000008879877220 */ /* 0x000fe20000410000 */
[----:B------:R-:W-:Y:S01]  /*3760*/  SHF.L.U64.HI R136, R48, 0x2, R43 ;  /* 0x0000000230887819 */ /* 0x000fe2000001022b */
[----:B------:R-:W-:-:S02]  /*3770*/  FMUL.FTZ R129, R123, R4 ;  /* 0x000000047b817220 */ /* 0x000fc40000410000 */
[----:B------:R-:W-:Y:S01]  /*3780*/  FMUL.FTZ R5, R123, R6 ;  /* 0x000000067b057220 */ /* 0x000fe20000410000 */
[----:B------:R0:W-:Y:S01]  /*3790*/  STS [R82.X4+0x21c], R135 ;  /* 0x00021c8752007388 */ /* 0x0001e20000004800 */
[----:B------:R-:W-:Y:S02]  /*37a0*/  FADD.FTZ R7, RZ, R7 ;  /* 0x00000007ff077221 */ /* 0x000fe40000010000 */
[----:B------:R-:W-:Y:S01]  /*37b0*/  FFMA.FTZ R130, R112, R145, -R130 ;  /* 0x0000009170827223 */ /* 0x000fe20000010882 */
[----:B------:R1:W-:Y:S01]  /*37c0*/  STS [R82.X4+0x210], R129 ;  /* 0x0002108152007388 */ /* 0x0003e20000004800 */
[----:B------:R-:W-:Y:S02]  /*37d0*/  FADD.FTZ R7, R7, R132 ;  /* 0x0000008407077221 */ /* 0x000fe40000010000 */
[----:B------:R-:W-:Y:S01]  /*37e0*/  FADD.FTZ R139, R140, R139 ;  /* 0x0000008b8c8b7221 */ /* 0x000fe20000010000 */
[----:B------:R2:W-:Y:S01]  /*37f0*/  STS [R82.X4+0x214], R5 ;  /* 0x0002140552007388 */ /* 0x0005e20000004800 */
[----:B------:R-:W-:-:S02]  /*3800*/  IMAD R136, R136, c[0x0][0x2b0], RZ ;  /* 0x0000ac0088887a24 */ /* 0x000fc400078e02ff */
[----:B0-----:R-:W-:Y:S01]  /*3810*/  FADD.FTZ R135, R7, R142 ;  /* 0x0000008e07877221 */ /* 0x001fe20000010000 */
[----:B-1----:R-:W-:Y:S01]  /*3820*/  SHF.L.U32 R129, R48, 0x2, RZ ;  /* 0x0000000230817819 */ /* 0x002fe200000006ff */
[----:B------:R-:W-:Y:S06]  /*3830*/  BAR.SYNC.DEFER_BLOCKING 0x0 ;  /* 0x0000000000007b1d */ /* 0x000fec0000010000 */
[----:B------:R-:W-:Y:S05]  /*3840*/  @!P1 BRA `(.L_x_13371) ;  /* 0x000000d000009947 */ /* 0x000fea0003800000 */
[----:B--2---:R-:W-:Y:S01]  /*3850*/  LEA.HI.SX32 R132, R97, R97, 0x1b ;  /* 0x0000006161847211 */ /* 0x004fe200078fdaff */
[----:B------:R-:W-:Y:S01]  /*3860*/  IMAD R128, R128, c[0x0][0x2b0], RZ ;  /* 0x0000ac0080807a24 */ /* 0x000fe200078e02ff */
[----:B------:R-:W-:-:S03]  /*3870*/  IADD3 R6, R106, -0x1, RZ ;  /* 0xffffffff6a067810 */ /* 0x000fc60007ffe0ff */
[----:B------:R-:W0:Y:S01]  /*3880*/  LDS R133, [R132.X4+0x210] ;  /* 0x0002100084857984 */ /* 0x000e220000004800 */
[----:B------:R-:W-:Y:S01]  /*3890*/  SHF.L.U32 R6, R6, 0x8, RZ ;  /* 0x0000000806067819 */ /* 0x000fe200000006ff */
[----:B------:R-:W-:-:S03]  /*38a0*/  IMAD R7, R45, c[0x0][0x2b4], R128 ;  /* 0x0000ad002d077a24 */ /* 0x000fc600078e0280 */
[----:B------:R-:W-:-:S04]  /*38b0*/  IADD3 R4, P1, R6, R97, RZ ;  /* 0x0000006106047210 */ /* 0x000fc80007f3e0ff */
[----:B------:R-:W-:-:S05]  /*38c0*/  LEA.HI.X.SX32 R5, R6, RZ, 0x1, P1 ;  /* 0x000000ff06057211 */ /* 0x000fca00008f0eff */
[----:B------:R-:W-:-:S05]  /*38d0*/  IMAD.WIDE.U32 R4, R45, c[0x0][0x2b0], R4 ;  /* 0x0000ac002d047a25 */ /* 0x000fca00078e0004 */
[----:B------:R-:W-:Y:S02]  /*38e0*/  IADD3 R5, R5, R7, RZ ;  /* 0x0000000705057210 */ /* 0x000fe40007ffe0ff */
[----:B------:R-:W-:-:S04]  /*38f0*/  LEA R6, P1, R4, R95, 0x2 ;  /* 0x0000005f04067211 */ /* 0x000fc800078210ff */
[----:B------:R-:W-:-:S05]  /*3900*/  LEA.HI.X R7, R4, R93, R5, 0x2, P1 ;  /* 0x0000005d04077211 */ /* 0x000fca00008f1405 */
[----:B0-----:R0:W-:Y:S04]  /*3910*/  RED.E.ADD.F32.FTZ.RN.STRONG.GPU [R6.64], R133 ;  /* 0x000000850600798e */ /* 0x0011e8000c10e784 */
.L_x_13371:
[----:B--2---:R-:W-:Y:S05]  /*3920*/  BSYNC B0 ;  /* 0x0000000000007941 */ /* 0x004fea0003800000 */
.L_x_13370:
[----:B0-----:R0:W1:Y:S01]  /*3930*/  LDS R7, [R81.X4+0x290] ;  /* 0x0002900051077984 */ /* 0x0010620000004800 */
[----:B------:R-:W-:Y:S01]  /*3940*/  BSSY B0, `(.L_x_13372) ;  /* 0x0000008000007945 */ /* 0x000fe20003800000 */
[----:B------:R-:W-:Y:S02]  /*3950*/  FADD.FTZ R138, R139, R138 ;  /* 0x0000008a8b8a7221 */ /* 0x000fe40000010000 */
[----:B------:R-:W-:Y:S02]  /*3960*/  FADD.FTZ R130, R135, R130 ;  /* 0x0000008287827221 */ /* 0x000fe40000010000 */
[----:B------:R-:W-:Y:S01]  /*3970*/  IMAD R133, R129, c[0x0][0x2b4], R136 ;  /* 0x0000ad0081857a24 */ /* 0x000fe200078e0288 */
[----:B------:R-:W-:Y:S05]  /*3980*/  @!P2 BRA `(.L_x_13373) ;  /* 0x000000300000a947 */ /* 0x000fea0003800000 */
[----:B------:R-:W-:-:S05]  /*3990*/  IMAD.WIDE.U32 R4, R129, c[0x0][0x2b0], R18 ;  /* 0x0000ac0081047a25 */ /* 0x000fca00078e0012 */
[----:B------:R-:W-:-:S05]  /*39a0*/  IADD3 R5, R5, R133, RZ ;  /* 0x0000008505057210 */ /* 0x000fca0007ffe0ff */
[----:B-1----:R1:W-:Y:S02]  /*39b0*/  RED.E.ADD.F32.FTZ.RN.STRONG.GPU [R4.64], R7 ;  /* 0x000000070400798e */ /* 0x0023e4000c10e784 */
.L_x_13373:
[----:B------:R-:W-:Y:S05]  /*39c0*/  BSYNC B0 ;  /* 0x0000000000007941 */ /* 0x000fea0003800000 */
.L_x_13372:
[----:B-1----:R1:W2:Y:S01]  /*39d0*/  LDS R7, [R80.X4+0x310] ;  /* 0x0003100050077984 */ /* 0x0022a20000004800 */
[C---:B------:R-:W-:Y:S01]  /*39e0*/  ISETP.GE.AND P6, PT, R131.reuse, 0x41, PT ;  /* 0x000000418300780c */ /* 0x040fe20003fc6270 */
[----:B------:R-:W-:Y:S01]  /*39f0*/  BSSY B0, `(.L_x_13374) ;  /* 0x000000a000007945 */ /* 0x000fe20003800000 */
[C---:B------:R-:W-:Y:S02]  /*3a00*/  ISETP.GE.AND P1, PT, R131.reuse, 0x61, PT ;  /* 0x000000618300780c */ /* 0x040fe40003f26270 */
[C---:B------:R-:W-:Y:S02]  /*3a10*/  ISETP.GE.AND P2, PT, R131.reuse, 0x81, PT ;  /* 0x000000818300780c */ /* 0x040fe40003f46270 */
[C---:B------:R-:W-:Y:S02]  /*3a20*/  ISETP.GE.AND P3, PT, R131.reuse, 0xa1, PT ;  /* 0x000000a18300780c */ /* 0x040fe40003f66270 */
[C---:B------:R-:W-:Y:S02]  /*3a30*/  ISETP.GE.AND P4, PT, R131.reuse, 0xc1, PT ;  /* 0x000000c18300780c */ /* 0x040fe40003f86270 */
[----:B------:R-:W-:-:S03]  /*3a40*/  ISETP.GE.AND P5, PT, R131, 0xe1, PT ;  /* 0x000000e18300780c */ /* 0x000fc60003fa6270 */
[----:B------:R-:W-:Y:S05]  /*3a50*/  @!P6 BRA `(.L_x_13375) ;  /* 0x000000300000e947 */ /* 0x000fea0003800000 */
[----:B-1----:R-:W-:-:S05]  /*3a60*/  IMAD.WIDE.U32 R4, R129, c[0x0][0x2b0], R20 ;  /* 0x0000ac0081047a25 */ /* 0x002fca00078e0014 */
[----:B------:R-:W-:-:S05]  /*3a70*/  IADD3 R5, R133, R5, RZ ;  /* 0x0000000585057210 */ /* 0x000fca0007ffe0ff */
[----:B--2---:R1:W-:Y:S02]  /*3a80*/  RED.E.ADD.F32.FTZ.RN.STRONG.GPU [R4.64], R7 ;  /* 0x000000070400798e */ /* 0x0043e4000c10e784 */
.L_x_13375:
[----:B-1----:R-:W-:Y:S05]  /*3a90*/  BSYNC B0 ;  /* 0x0000000000007941 */ /* 0x002fea0003800000 */
.L_x_13374:
[----:B--2---:R1:W2:Y:S01]  /*3aa0*/  LDS R7, [R76.X4+0x390] ;  /* 0x000390004c077984 */ /* 0x0042a20000004800 */
[----:B------:R-:W-:Y:S01]  /*3ab0*/  BSSY B0, `(.L_x_13376) ;  /* 0x0000005000007945 */ /* 0x000fe20003800000 */
[----:B------:R-:W-:Y:S05]  /*3ac0*/  @!P1 BRA `(.L_x_13377) ;  /* 0x0000003000009947 */ /* 0x000fea0003800000 */
[----:B------:R-:W-:-:S05]  /*3ad0*/  IMAD.WIDE.U32 R4, R129, c[0x0][0x2b0], R22 ;  /* 0x0000ac0081047a25 */ /* 0x000fca00078e0016 */
[----:B------:R-:W-:-:S05]  /*3ae0*/  IADD3 R5, R133, R5, RZ ;  /* 0x0000000585057210 */ /* 0x000fca0007ffe0ff */
[----:B--2---:R2:W-:Y:S02]  /*3af0*/  RED.E.ADD.F32.FTZ.RN.STRONG.GPU [R4.64], R7 ;  /* 0x000000070400798e */ /* 0x0045e4000c10e784 */
.L_x_13377:
[----:B------:R-:W-:Y:S05]  /*3b00*/  BSYNC B0 ;  /* 0x0000000000007941 */ /* 0x000fea0003800000 */
.L_x_13376:
[----:B--2---:R2:W3:Y:S01]  /*3b10*/  LDS R7, [R75.X4+0x410] ;  /* 0x000410004b077984 */ /* 0x0044e20000004800 */
[----:B------:R-:W-:Y:S01]  /*3b20*/  BSSY B0, `(.L_x_13378) ;  /* 0x0000005000007945 */ /* 0x000fe20003800000 */
[----:B------:R-:W-:Y:S05]  /*3b30*/  @!P2 BRA `(.L_x_13379) ;  /* 0x000000300000a947 */ /* 0x000fea0003800000 */
[----:B------:R-:W-:-:S05]  /*3b40*/  IMAD.WIDE.U32 R4, R129, c[0x0][0x2b0], R24 ;  /* 0x0000ac0081047a25 */ /* 0x000fca00078e0018 */
[----:B------:R-:W-:-:S05]  /*3b50*/  IADD3 R5, R133, R5, RZ ;  /* 0x0000000585057210 */ /* 0x000fca0007ffe0ff */
[----:B---3--:R3:W-:Y:S02]  /*3b60*/  RED.E.ADD.F32.FTZ.RN.STRONG.GPU [R4.64], R7 ;  /* 0x000000070400798e */ /* 0x0087e4000c10e784 */
.L_x_13379:
[----:B------:R-:W-:Y:S05]  /*3b70*/  BSYNC B0 ;  /* 0x0000000000007941 */ /* 0x000fea0003800000 */
.L_x_13378:
[----:B---3--:R3:W4:Y:S01]  /*3b80*/  LDS R7, [R74.X4+0x490] ;  /* 0x000490004a077984 */ /* 0x0087220000004800 */
[----:B------:R-:W-:Y:S01]  /*3b90*/  BSSY B0, `(.L_x_13380) ;  /* 0x0000005000007945 */ /* 0x000fe20003800000 */
[----:B------:R-:W-:Y:S05]  /*3ba0*/  @!P3 BRA `(.L_x_13381) ;  /* 0x000000300000b947 */ /* 0x000fea0003800000 */
[----:B------:R-:W-:-:S05]  /*3bb0*/  IMAD.WIDE.U32 R4, R129, c[0x0][0x2b0], R26 ;  /* 0x0000ac0081047a25 */ /* 0x000fca00078e001a */
[----:B------:R-:W-:-:S05]  /*3bc0*/  IADD3 R5, R133, R5, RZ ;  /* 0x0000000585057210 */ /* 0x000fca0007ffe0ff */
[----:B----4-:R4:W-:Y:S02]  /*3bd0*/  RED.E.ADD.F32.FTZ.RN.STRONG.GPU [R4.64], R7 ;  /* 0x000000070400798e */ /* 0x0109e4000c10e784 */
.L_x_13381:
[----:B------:R-:W-:Y:S05]  /*3be0*/  BSYNC B0 ;  /* 0x0000000000007941 */ /* 0x000fea0003800000 */
.L_x_13380:
[----:B------:R0:W1:Y:S01]  /*3bf0*/  LDS R131, [R73.X4+0x510] ;  /* 0x0005100049837984 */ /* 0x0000620000004800 */
[----:B------:R-:W-:Y:S01]  /*3c00*/  BSSY B0, `(.L_x_13382) ;  /* 0x0000006000007945 */ /* 0x000fe20003800000 */
[----:B----4-:R-:W-:Y:S01]  /*3c10*/  IMAD.WIDE.U32 R4, R129, c[0x0][0x2b0], R30 ;  /* 0x0000ac0081047a25 */ /* 0x010fe200078e001e */
[----:B------:R-:W-:Y:S05]  /*3c20*/  @!P4 BRA `(.L_x_13383) ;  /* 0x000000300000c947 */ /* 0x000fea0003800000 */
[----:B------:R-:W-:-:S05]  /*3c30*/  IMAD.WIDE.U32 R6, R129, c[0x0][0x2b0], R28 ;  /* 0x0000ac0081067a25 */ /* 0x000fca00078e001c */
[----:B------:R-:W-:-:S05]  /*3c40*/  IADD3 R7, R133, R7, RZ ;  /* 0x0000000785077210 */ /* 0x000fca0007ffe0ff */
[----:B-1----:R1:W-:Y:S02]  /*3c50*/  RED.E.ADD.F32.FTZ.RN.STRONG.GPU [R6.64], R131 ;  /* 0x000000830600798e */ /* 0x0023e4000c10e784 */
.L_x_13383:
[----:B------:R-:W-:Y:S05]  /*3c60*/  BSYNC B0 ;  /* 0x0000000000007941 */ /* 0x000fea0003800000 */
.L_x_13382:
[----:B-1----:R1:W4:Y:S01]  /*3c70*/  LDS R7, [R72.X4+0x590] ;  /* 0x0005900048077984 */ /* 0x0023220000004800 */
[----:B------:R-:W-:Y:S01]  /*3c80*/  BSSY B0, `(.L_x_13384) ;  /* 0x0000004000007945 */ /* 0x000fe20003800000 */
[----:B------:R-:W-:Y:S05]  /*3c90*/  @!P5 BRA `(.L_x_13385) ;  /* 0x000000200000d947 */ /* 0x000fea0003800000 */
[----:B------:R-:W-:-:S05]  /*3ca0*/  IADD3 R5, R133, R5, RZ ;  /* 0x0000000585057210 */ /* 0x000fca0007ffe0ff */
[----:B----4-:R4:W-:Y:S02]  /*3cb0*/  RED.E.ADD.F32.FTZ.RN.STRONG.GPU [R4.64], R7 ;  /* 0x000000070400798e */ /* 0x0109e4000c10e784 */
.L_x_13385:
[----:B------:R-:W-:Y:S05]  /*3cc0*/  BSYNC B0 ;  /* 0x0000000000007941 */ /* 0x000fea0003800000 */
.L_x_13384:
[----:B------:R-:W5:Y:S01]  /*3cd0*/  SHFL.DOWN PT, R128, R130, 0x1, 0x1f ;  /* 0x08201f0082807f89 */ /* 0x000f6200000e0000 */
[C---:B------:R-:W-:Y:S01]  /*3ce0*/  ISETP.GT.AND P1, PT, R84.reuse, 0x1e, PT ;  /* 0x0000001e5400780c */ /* 0x040fe20003f24270 */
[----:B------:R-:W-:Y:S01]  /*3cf0*/  FMUL.FTZ R107, R107, R39 ;  /* 0x000000276b6b7220 */ /* 0x000fe20000410000 */
[----:B----4-:R-:W-:Y:S01]  /*3d00*/  MOV R5, R130 ;  /* 0x0000008200057202 */ /* 0x010fe20000000f00 */
[----:B------:R-:W4:Y:S01]  /*3d10*/  SHFL.DOWN PT, R131, R118, 0x1, 0x1f ;  /* 0x08201f0076837f89 */ /* 0x000f2200000e0000 */
[----:B------:R-:W-:Y:S01]  /*3d20*/  MOV R6, R118 ;  /* 0x0000007600067202 */ /* 0x000fe20000000f00 */
[----:B------:R-:W-:Y:S01]  /*3d30*/  FMUL.FTZ R115, R115, R122 ;  /* 0x0000007a73737220 */ /* 0x000fe20000410000 */
[----:B------:R-:W-:Y:S01]  /*3d40*/  MOV R7, R116 ;  /* 0x0000007400077202 */ /* 0x000fe20000000f00 */
[----:B------:R-:W0:Y:S01]  /*3d50*/  SHFL.DOWN PT, R132, R116, 0x1, 0x1f ;  /* 0x08201f0074847f89 */ /* 0x000e2200000e0000 */
[----:B------:R-:W-:Y:S01]  /*3d60*/  MOV R4, R138 ;  /* 0x0000008a00047202 */ /* 0x000fe20000000f00 */
[----:B------:R-:W-:Y:S01]  /*3d70*/  FFMA.FTZ R115, R113, R120, R115 ;  /* 0x0000007871737223 */ /* 0x000fe20000010073 */
[----:B------:R-:W-:Y:S01]  /*3d80*/  ISETP.NE.AND P2, PT, R84, RZ, PT ;  /* 0x000000ff5400720c */ /* 0x000fe20003f45270 */
[----:B------:R-:W1:Y:S01]  /*3d90*/  SHFL.DOWN PT, R129, R138, 0x1, 0x1f ;  /* 0x08201f008a817f89 */ /* 0x000e6200000e0000 */
[----:B------:R-:W-:Y:S01]  /*3da0*/  ISETP.NE.AND P3, PT, R97, RZ, PT ;  /* 0x000000ff6100720c */ /* 0x000fe20003f65270 */
[----:B------:R-:W-:Y:S01]  /*3db0*/  FMUL.FTZ R117, R117, R126 ;  /* 0x0000007e75757220 */ /* 0x000fe20000410000 */
[----:B------:R-:W-:Y:S01]  /*3dc0*/  BSSY B0, `(.L_x_13386) ;  /* 0x000005e000007945 */ /* 0x000fe20003800000 */
[----:B------:R-:W-:-:S02]  /*3dd0*/  FMUL.FTZ R127, R127, R137 ;  /* 0x000000897f7f7220 */ /* 0x000fc40000410000 */
[----:B------:R-:W-:Y:S02]  /*3de0*/  FFMA.FTZ R54, R42, R115, R54 ;  /* 0x000000732a367223 */ /* 0x000fe40000010036 */
[----:B------:R-:W-:Y:S02]  /*3df0*/  FFMA.FTZ R127, R125, R134, R127 ;  /* 0x000000867d7f7223 */ /* 0x000fe4000001007f */
[----:B-----5:R-:W-:Y:S02]  /*3e00*/  @!P1 FADD.FTZ R5, R5, R128 ;  /* 0x0000008005059221 */ /* 0x020fe40000010000 */
[----:B------:R-:W-:Y:S02]  /*3e10*/  FFMA.FTZ R56, R46, R127, R56 ;  /* 0x0000007f2e387223 */ /* 0x000fe40000010038 */
[----:B----4-:R-:W-:Y:S01]  /*3e20*/  @!P1 FADD.FTZ R6, R6, R131 ;  /* 0x0000008306069221 */ /* 0x010fe20000010000 */
[----:B------:R-:W4:Y:S01]  /*3e30*/  SHFL.DOWN PT, R116, R5, 0x2, 0x1f ;  /* 0x08401f0005747f89 */ /* 0x000f2200000e0000 */
[----:B0-----:R-:W-:-:S03]  /*3e40*/  @!P1 FADD.FTZ R7, R7, R132 ;  /* 0x0000008407079221 */ /* 0x001fc60000010000 */
[----:B------:R-:W0:Y:S01]  /*3e50*/  SHFL.DOWN PT, R131, R6, 0x2, 0x1f ;  /* 0x08401f0006837f89 */ /* 0x000e2200000e0000 */
[----:B-1----:R-:W-:-:S03]  /*3e60*/  @!P1 FADD.FTZ R4, R4, R129 ;  /* 0x0000008104049221 */ /* 0x002fc60000010000 */
[----:B------:R-:W1:Y:S01]  /*3e70*/  SHFL.DOWN PT, R118, R7, 0x2, 0x1f ;  /* 0x08401f0007767f89 */ /* 0x000e6200000e0000 */
[----:B------:R-:W-:-:S03]  /*3e80*/  ISETP.GT.AND P1, PT, R84, 0x1d, PT ;  /* 0x0000001d5400780c */ /* 0x000fc60003f24270 */
[----:B------:R-:W5:Y:S10]  /*3e90*/  SHFL.DOWN PT, R129, R4, 0x2, 0x1f ;  /* 0x08401f0004817f89 */ /* 0x000f7400000e0000 */
[----:B----4-:R-:W-:-:S02]  /*3ea0*/  @!P1 FADD.FTZ R5, R5, R116 ;  /* 0x0000007405059221 */ /* 0x010fc40000010000 */
[----:B0-----:R-:W-:-:S03]  /*3eb0*/  @!P1 FADD.FTZ R6, R6, R131 ;  /* 0x0000008306069221 */ /* 0x001fc60000010000 */
[----:B------:R-:W0:Y:S01]  /*3ec0*/  SHFL.DOWN PT, R116, R5, 0x4, 0x1f ;  /* 0x08801f0005747f89 */ /* 0x000e2200000e0000 */
[----:B-1----:R-:W-:-:S03]  /*3ed0*/  @!P1 FADD.FTZ R7, R7, R118 ;  /* 0x0000007607079221 */ /* 0x002fc60000010000 */
        /* <DEDUP_REMOVED lines=8> */
[----:B----4-:R-:W-:-:S03]  /*3f60*/  @!P1 FADD.FTZ R7, R7, R118 ;  /* 0x0000007607079221 */ /* 0x010fc60000010000 */
[----:B------:R-:W0:Y:S01]  /*3f70*/  SHFL.DOWN PT, R133, R6, 0x8, 0x1f ;  /* 0x09001f0006857f89 */ /* 0x000e2200000e0000 */
[----:B-----5:R-:W-:-:S03]  /*3f80*/  @!P1 FADD.FTZ R4, R4, R129 ;  /* 0x0000008104049221 */ /* 0x020fc60000010000 */
[----:B------:R-:W1:Y:S01]  /*3f90*/  SHFL.DOWN PT, R118, R5, 0x8, 0x1f ;  /* 0x09001f0005767f89 */ /* 0x000e6200000e0000 */
[----:B------:R-:W-:Y:S01]  /*3fa0*/  ISETP.GT.AND P1, PT, R84, 0x17, PT ;  /* 0x000000175400780c */ /* 0x000fe20003f24270 */
[-C--:B------:R-:W-:Y:S02]  /*3fb0*/  FFMA.FTZ R129, R32, R39.reuse, -R116 ;  /* 0x0000002720817223 */ /* 0x080fe40000010874 */
[----:B------:R-:W4:Y:S01]  /*3fc0*/  SHFL.DOWN PT, R128, R7, 0x8, 0x1f ;  /* 0x09001f0007807f89 */ /* 0x000f2200000e0000 */
[----:B------:R-:W-:Y:S02]  /*3fd0*/  FMUL.FTZ R39, R33, R39 ;  /* 0x0000002721277220 */ /* 0x000fe40000410000 */
[----:B------:R-:W-:Y:S01]  /*3fe0*/  FMUL.FTZ R129, R114, R129 ;  /* 0x0000008172817220 */ /* 0x000fe20000410000 */
[----:B------:R-:W5:Y:S01]  /*3ff0*/  SHFL.DOWN PT, R131, R4, 0x8, 0x1f ;  /* 0x09001f0004837f89 */ /* 0x000f6200000e0000 */
[-C--:B------:R-:W-:Y:S02]  /*4000*/  FFMA.FTZ R39, R32, R38.reuse, R39 ;  /* 0x0000002620277223 */ /* 0x080fe40000010027 */
[----:B------:R-:W-:-:S02]  /*4010*/  FFMA.FTZ R38, R109, R38, R107 ;  /* 0x000000266d267223 */ /* 0x000fc4000001006b */
[----:B------:R-:W-:Y:S02]  /*4020*/  FFMA.FTZ R39, R112, R39, R129 ;  /* 0x0000002770277223 */ /* 0x000fe40000010081 */
[-C--:B------:R-:W-:Y:S02]  /*4030*/  FFMA.FTZ R53, R0, R38.reuse, R53 ;  /* 0x0000002600357223 */ /* 0x080fe40000010035 */
[----:B------:R-:W-:Y:S02]  /*4040*/  FFMA.FTZ R109, R105, R38, R39 ;  /* 0x00000026696d7223 */ /* 0x000fe40000010027 */
[----:B------:R-:W-:Y:S02]  /*4050*/  FMUL.FTZ R39, R33, R120 ;  /* 0x0000007821277220 */ /* 0x000fe40000410000 */
[----:B0-----:R-:W-:Y:S02]  /*4060*/  @!P1 FADD.FTZ R6, R6, R133 ;  /* 0x0000008506069221 */ /* 0x001fe40000010000 */
[----:B------:R-:W-:-:S02]  /*4070*/  FFMA.FTZ R107, R32, R122, -R39 ;  /* 0x0000007a206b7223 */ /* 0x000fc40000010827 */
[----:B-1----:R-:W-:Y:S01]  /*4080*/  @!P1 FADD.FTZ R5, R5, R118 ;  /* 0x0000007605059221 */ /* 0x002fe20000010000 */
[----:B------:R-:W-:Y:S01]  /*4090*/  SHFL.DOWN PT, R133, R6, 0x10, 0x1f ;  /* 0x0a001f0006857f89 */ /* 0x000fe200000e0000 */
[----:B------:R-:W-:Y:S02]  /*40a0*/  FMUL.FTZ R39, R33, R124 ;  /* 0x0000007c21277220 */ /* 0x000fe40000410000 */
[----:B----4-:R-:W-:Y:S01]  /*40b0*/  @!P1 FADD.FTZ R7, R7, R128 ;  /* 0x0000008007079221 */ /* 0x010fe20000010000 */
[----:B------:R-:W0:Y:S01]  /*40c0*/  SHFL.DOWN PT, R114, R5, 0x10, 0x1f ;  /* 0x0a001f0005727f89 */ /* 0x000e2200000e0000 */
[----:B------:R-:W-:Y:S02]  /*40d0*/  FMUL.FTZ R105, R33, R122 ;  /* 0x0000007a21697220 */ /* 0x000fe40000410000 */
[----:B-----5:R-:W-:Y:S01]  /*40e0*/  @!P1 FADD.FTZ R4, R4, R131 ;  /* 0x0000008304049221 */ /* 0x020fe20000010000 */
[----:B------:R-:W1:Y:S01]  /*40f0*/  SHFL.DOWN PT, R116, R7, 0x10, 0x1f ;  /* 0x0a001f0007747f89 */ /* 0x000e6200000e0000 */
[----:B------:R-:W-:Y:S01]  /*4100*/  ISETP.GT.AND P1, PT, R84, 0xf, PT ;  /* 0x0000000f5400780c */ /* 0x000fe20003f24270 */
[----:B------:R-:W-:-:S02]  /*4110*/  FFMA.FTZ R39, R32, R126, -R39 ;  /* 0x0000007e20277223 */ /* 0x000fc40000010827 */
[----:B------:R-:W4:Y:S01]  /*4120*/  SHFL.DOWN PT, R131, R4, 0x10, 0x1f ;  /* 0x0a001f0004837f89 */ /* 0x000f2200000e0000 */
[----:B------:R-:W-:Y:S02]  /*4130*/  FFMA.FTZ R120, R32, R120, R105 ;  /* 0x0000007820787223 */ /* 0x000fe40000010069 */
[----:B------:R-:W-:Y:S02]  /*4140*/  FMUL.FTZ R107, R34, R107 ;  /* 0x0000006b226b7220 */ /* 0x000fe40000410000 */
[----:B------:R-:W-:Y:S02]  /*4150*/  FMUL.FTZ R34, R33, R134 ;  /* 0x0000008621227220 */ /* 0x000fe40000410000 */
[----:B------:R-:W-:Y:S02]  /*4160*/  FMUL.FTZ R36, R36, R39 ;  /* 0x0000002724247220 */ /* 0x000fe40000410000 */
[----:B------:R-:W-:Y:S02]  /*4170*/  FFMA.FTZ R120, R35, R120, R107 ;  /* 0x0000007823787223 */ /* 0x000fe4000001006b */
[----:B------:R-:W-:-:S02]  /*4180*/  FMUL.FTZ R39, R33, R126 ;  /* 0x0000007e21277220 */ /* 0x000fc40000410000 */
[-C--:B------:R-:W-:Y:S02]  /*4190*/  FMUL.FTZ R33, R33, R137.reuse ;  /* 0x0000008921217220 */ /* 0x080fe40000410000 */
[C---:B------:R-:W-:Y:S02]  /*41a0*/  FFMA.FTZ R35, R32.reuse, R137, -R34 ;  /* 0x0000008920237223 */ /* 0x040fe40000010822 */
[C---:B------:R-:W-:Y:S02]  /*41b0*/  FFMA.FTZ R34, R32.reuse, R124, R39 ;  /* 0x0000007c20227223 */ /* 0x040fe40000010027 */
[----:B------:R-:W-:Y:S02]  /*41c0*/  FFMA.FTZ R32, R32, R134, R33 ;  /* 0x0000008620207223 */ /* 0x000fe40000010021 */
[----:B------:R-:W-:Y:S02]  /*41d0*/  FMUL.FTZ R35, R40, R35 ;  /* 0x0000002328237220 */ /* 0x000fe40000410000 */
[----:B0-----:R-:W-:-:S02]  /*41e0*/  @!P1 FADD.FTZ R5, R5, R114 ;  /* 0x0000007205059221 */ /* 0x001fc40000010000 */
[----:B------:R-:W-:Y:S02]  /*41f0*/  @!P1 FADD.FTZ R6, R6, R133 ;  /* 0x0000008506069221 */ /* 0x000fe40000010000 */
[----:B-1----:R-:W-:Y:S02]  /*4200*/  @!P1 FADD.FTZ R7, R7, R116 ;  /* 0x0000007407079221 */ /* 0x002fe40000010000 */
[----:B----4-:R-:W-:Y:S02]  /*4210*/  @!P1 FADD.FTZ R4, R4, R131 ;  /* 0x0000008304049221 */ /* 0x010fe40000010000 */
[----:B------:R-:W-:Y:S02]  /*4220*/  FFMA.FTZ R124, R119, R124, R117 ;  /* 0x0000007c777c7223 */ /* 0x000fe40000010075 */
[----:B------:R-:W-:Y:S01]  /*4230*/  FFMA.FTZ R34, R37, R34, R36 ;  /* 0x0000002225227223 */ /* 0x000fe20000010024 */
[----:B------:R0:W-:Y:S01]  /*4240*/  @!P2 STS.128 [0x640], R4 ;  /* 0x00064004ff00a388 */ /* 0x0001e20000000c00 */
[----:B------:R-:W-:-:S02]  /*4250*/  FFMA.FTZ R32, R41, R32, R35 ;  /* 0x0000002029207223 */ /* 0x000fc40000010023 */
[----:B------:R-:W-:Y:S02]  /*4260*/  FFMA.FTZ R120, R111, R115, R120 ;  /* 0x000000736f787223 */ /* 0x000fe40000010078 */
[-C--:B------:R-:W-:Y:S02]  /*4270*/  FFMA.FTZ R121, R121, R124.reuse, R34 ;  /* 0x0000007c79797223 */ /* 0x080fe40000010022 */
[----:B------:R-:W-:Y:S02]  /*4280*/  FFMA.FTZ R32, R123, R127, R32 ;  /* 0x0000007f7b207223 */ /* 0x000fe40000010020 */
[----:B------:R-:W-:Y:S02]  /*4290*/  FADD.FTZ R60, R109, R60 ;  /* 0x0000003c6d3c7221 */ /* 0x000fe40000010000 */
[----:B------:R-:W-:Y:S02]  /*42a0*/  FFMA.FTZ R55, R44, R124, R55 ;  /* 0x0000007c2c377223 */ /* 0x000fe40000010037 */
        /* <DEDUP_REMOVED lines=15> */
.L_x_13387:
[----:B0-----:R-:W-:Y:S05]  /*43a0*/  BSYNC B0 ;  /* 0x0000000000007941 */ /* 0x001fea0003800000 */
.L_x_13386:
[----:B------:R-:W-:Y:S02]  /*43b0*/  IADD3 R45, R45, 0x1, RZ ;  /* 0x000000012d2d7810 */ /* 0x000fe40007ffe0ff */
[----:B------:R-:W-:-:S02]  /*43c0*/  IADD3 R48, P2, R48, 0x1, RZ ;  /* 0x0000000130307810 */ /* 0x000fc40007f5e0ff */
[----:B------:R-:W-:Y:S02]  /*43d0*/  ISETP.GE.AND P1, PT, R45, c[0x0][0x16c], PT ;  /* 0x00005b002d007a0c */ /* 0x000fe40003f26270 */
[----:B------:R-:W-:-:S11]  /*43e0*/  IADD3.X R43, RZ, R43, RZ, P2, !PT ;  /* 0x0000002bff2b7210 */ /* 0x000fd600017fe4ff */
[----:B------:R-:W-:Y:S01]  /*43f0*/  @P1 CALL.REL.NOINC `(.L_x_13357) ;  /* 0x0000001000001944 */ /* 0x000fe20003c00000 */
[----:B------:R-:W-:Y:S05]  /*4400*/  BRA `(.L_x_13388) ;  /* 0xffffcf2000007947 */ /* 0x000fea000383ffff */
.L_x_13357:
        /* <DEDUP_REMOVED lines=14> */
[----:B------:R-:W-:Y:S01]  /*44f0*/  LOP3.LUT R43, R77, 0x60, RZ, 0xfc, !PT ;  /* 0x000000604d2b7812 */ /* 0x000fe200078efcff */
[C---:B------:R-:W-:Y:S01]  /*4500*/  IMAD R6, R104.reuse, c[0x0][0x2e4], R7 ;  /* 0x0000b90068067a24 */ /* 0x040fe200078e0207 */
[----:B------:R-:W-:Y:S01]  /*4510*/  SHF.R.S32.HI R22, RZ, 0x1f, R77 ;  /* 0x0000001fff167819 */ /* 0x000fe2000001144d */
[----:B------:R-:W-:Y:S01]  /*4520*/  IMAD.WIDE.U32 R4, R104, c[0x0][0x2e0], R4 ;  /* 0x0000b80068047a25 */ /* 0x000fe200078e0004 */
[----:B------:R-:W-:-:S04]  /*4530*/  SHF.R.S32.HI R39, RZ, 0x1f, R37 ;  /* 0x0000001fff277819 */ /* 0x000fc80000011425 */
[----:B------:R-:W-:Y:S01]  /*4540*/  IADD3 R7, P1, R37, R4, RZ ;  /* 0x0000000425077210 */ /* 0x000fe20007f3e0ff */
[----:B------:R-:W-:Y:S01]  /*4550*/  STS.64 [R61], R52 ;  /* 0x000000343d007388 */ /* 0x000fe20000000a00 */
[----:B------:R-:W-:-:S06]  /*4560*/  NOP ;  /* 0x0000000000007918 */ /* 0x000fcc0000000000 */
[----:B------:R-:W-:Y:S01]  /*4570*/  LDS.U16 R23, [R24] ;  /* 0x0000000018177984 */ /* 0x000fe20000000400 */
[----:B------:R-:W-:Y:S02]  /*4580*/  MOV R4, 0x2 ;  /* 0x0000000200047802 */ /* 0x000fe40000000f00 */
[----:B------:R-:W-:Y:S01]  /*4590*/  IADD3.X R6, R39, R6, R5, P1, !PT ;  /* 0x0000000627067210 */ /* 0x000fe20000ffe405 */
[----:B------:R-:W-:Y:S02]  /*45a0*/  LDS.U16 R25, [R24+0x40] ;  /* 0x0000400018197984 */ /* 0x000fe40000000400 */
[----:B------:R-:W-:Y:S02]  /*45b0*/  IMAD.WIDE R4, R77, R4, c[0x0][0x330] ;  /* 0x0000cc004d047625 */ /* 0x000fe400078e0204 */
[----:B------:R-:W-:Y:S03]  /*45c0*/  LDS.U16 R27, [R24+0x80] ;  /* 0x00008000181b7984 */ /* 0x000fe60000000400 */
[----:B------:R-:W-:Y:S01]  /*45d0*/  LEA R20, P6, R7, R4, 0x1 ;  /* 0x0000000407147211 */ /* 0x000fe200078c08ff */
[----:B------:R-:W-:Y:S01]  /*45e0*/  LDS.U16 R29, [R24+0xc0] ;  /* 0x0000c000181d7984 */ /* 0x000fe20000000400 */
[----:B------:R-:W-:-:S02]  /*45f0*/  IADD3 R4, P5, R77, R63, RZ ;  /* 0x0000003f4d047210 */ /* 0x000fc40007fbe0ff */
[----:B------:R-:W-:Y:S01]  /*4600*/  LEA.HI.X R21, R7, R5, R6, 0x1, P6 ;  /* 0x0000000507157211 */ /* 0x000fe200030f0c06 */
[----:B------:R-:W-:Y:S01]  /*4610*/  @!P0 STS [0x100], R62 ;  /* 0x0001003eff008388 */ /* 0x000fe20000000800 */
[----:B------:R-:W-:-:S03]  /*4620*/  LEA.HI.X.SX32 R5, R63, R22, 0x1, P5 ;  /* 0x000000163f057211 */ /* 0x000fc600028f0eff */
[----:B------:R-:W-:Y:S06]  /*4630*/  BAR.SYNC.DEFER_BLOCKING 0x0 ;  /* 0x0000000000007b1d */ /* 0x000fec0000010000 */
[----:B------:R-:W0:Y:S02]  /*4640*/  LDS R0, [0x100] ;  /* 0x00010000ff007984 */ /* 0x000e240000000800 */
[-C--:B0-----:R-:W-:Y:S02]  /*4650*/  ISETP.GE.AND P4, PT, R77, R0.reuse, PT ;  /* 0x000000004d00720c */ /* 0x081fe40003f86270 */
[----:B------:R-:W-:-:S02]  /*4660*/  ISETP.GE.AND P1, PT, R71, R0, PT ;  /* 0x000000004700720c */ /* 0x000fc40003f26270 */
        /* <DEDUP_REMOVED lines=12> */
.L_x_13390:
[----:B------:R-:W-:Y:S05]  /*4730*/  BSYNC B0 ;  /* 0x0000000000007941 */ /* 0x000fea0003800000 */
.L_x_13389:
        /* <DEDUP_REMOVED lines=37> */
.L_x_13392:
[----:B------:R-:W-:Y:S05]  /*4990*/  BSYNC B0 ;  /* 0x0000000000007941 */ /* 0x000fea0003800000 */
.L_x_13391:
[----:B------:R-:W-:Y:S01]  /*49a0*/  MOV R4, R6 ;  /* 0x0000000600047202 */ /* 0x000fe20000000f00 */
[----:B------:R-:W-:Y:S01]  /*49b0*/  IMAD R7, R103, c[0x0][0x300], RZ ;  /* 0x0000c00067077a24 */ /* 0x000fe200078e02ff */
[----:B------:R-:W-:Y:S02]  /*49c0*/  MOV R5, R25 ;  /* 0x0000001900057202 */ /* 0x000fe40000000f00 */
[----:B------:R-:W-:Y:S01]  /*49d0*/  LEA R6, P4, R20, c[0x0][0x340], 0x1 ;  /* 0x0000d00014067a11 */ /* 0x000fe200078808ff */
[C---:B0-----:R-:W-:Y:S01]  /*49e0*/  IMAD R18, R104.reuse, c[0x0][0x304], R7 ;  /* 0x0000c10068127a24 */ /* 0x041fe200078e0207 */
[-C--:B------:R-:W-:Y:S01]  /*49f0*/  ISETP.GE.AND P0, PT, R41, R0.reuse, PT ;  /* 0x000000002900720c */ /* 0x080fe20003f06270 */
        /* <DEDUP_REMOVED lines=23> */
.L_x_13356:
        /* <DEDUP_REMOVED lines=24> */
.L_x_13395:
[----:B0-----:R-:W-:Y:S05]  /*4cf0*/  BSYNC B0 ;  /* 0x0000000000007941 */ /* 0x001fea0003800000 */
.L_x_13394:
[----:B------:R-:W-:Y:S01]  /*4d00*/  BSSY B0, `(.L_x_13396) ;  /* 0x0000018000007945 */ /* 0x000fe20003800000 */
[----:B------:R-:W-:Y:S05]  /*4d10*/  @!P0 BRA `(.L_x_13397) ;  /* 0x0000015000008947 */ /* 0x000fea0003800000 */
[----:B------:R-:W-:Y:S06]  /*4d20*/  BAR.SYNC.DEFER_BLOCKING 0x0 ;  /* 0x0000000000007b1d */ /* 0x000fec0000010000 */
[----:B------:R-:W1:Y:S04]  /*4d30*/  SHFL.DOWN P0, R3, R94, 0x1, 0x1f ;  /* 0x08201f005e037f89 */ /* 0x000e680000000000 */
[----:B0-----:R-:W0:Y:S04]  /*4d40*/  S2R R4, SR_LANEID ;  /* 0x0000000000047919 */ /* 0x001e280000000000 */
[----:B------:R-:W4:Y:S01]  /*4d50*/  S2R R13, SR_TID.X ;  /* 0x00000000000d7919 */ /* 0x000f220000002100 */
        /* <DEDUP_REMOVED lines=17> */
.L_x_13397:
[----:B------:R-:W1:Y:S02]  /*4e70*/  S2R R13, SR_TID.X ;  /* 0x00000000000d7919 */ /* 0x000e640000002100 */
.L_x_13398:
[----:B0-----:R-:W-:Y:S05]  /*4e80*/  BSYNC B0 ;  /* 0x0000000000007941 */ /* 0x001fea0003800000 */
.L_x_13396:
        /* <DEDUP_REMOVED lines=10> */
.L_x_13399:
        /* <DEDUP_REMOVED lines=28> */
.L_x_13400:
        /* <DEDUP_REMOVED lines=9> */
.L_x_14760:


//--------------------- .text._Z25selective_scan_bwd_kernelI32Selective_Scan_bwd_kernel_traitsILi32ELi4ELb0ELb1ELb0ELb0ELb1EN3c104HalfENS1_7complexIfEEEEv12SSMParamsBwd --------------------------
	.section	.text._Z25selective_scan_bwd_kernelI32Selective_Scan_bwd_kernel_traitsILi32ELi4ELb0ELb1ELb0ELb0ELb1EN3c104HalfENS1_7complexIfEEEEv12SSMParamsBwd,"ax",@progbits
	.sectioninfo	@"SHI_REGISTERS=163"
	.align	128
        .global         _Z25selective_scan_bwd_kernelI32Selective_Scan_bwd_kernel_traitsILi32ELi4ELb0ELb1ELb0ELb0ELb1EN3c104HalfENS1_7complexIfEEEEv12SSMParamsBwd
        .type           _Z25selective_scan_bwd_kernelI32Selective_Scan_bwd_kernel_traitsILi32ELi4ELb0ELb1ELb0ELb0ELb1EN3c104HalfENS1_7complexIfEEEEv12SSMParamsBwd,@function
        .size           _Z25selective_scan_bwd_kernelI32Selective_Scan_bwd_kernel_traitsILi32ELi4ELb0ELb1ELb0ELb0ELb1EN3c104HalfENS1_7complexIfEEEEv12SSMParamsBwd,(.L_x_14761 - _Z25selective_scan_bwd_kernelI32Selective_Scan_bwd_kernel_traitsILi32ELi4ELb0ELb1ELb0ELb0ELb1EN3c104HalfENS1_7complexIfEEEEv12SSMParamsBwd)
        .other          _Z25selective_scan_bwd_kernelI32Selective_Scan_bwd_kernel_traitsILi32ELi4ELb0ELb1ELb0ELb0ELb1EN3c104HalfENS1_7complexIfEEEEv12SSMParamsBwd,@"STO_CUDA_ENTRY STV_DEFAULT"
_Z25selective_scan_bwd_kernelI32Selective_Scan_bwd_kernel_traitsILi32ELi4ELb0ELb1ELb0ELb0ELb1EN3c104HalfENS1_7complexIfEEEEv12SSMParamsBwd:
.text._Z25selective_scan_bwd_kernelI32Selective_Scan_bwd_kernel_traitsILi32ELi4ELb0ELb1ELb0ELb0ELb1EN3c104HalfENS1_7complexIfEEEEv12SSMParamsBwd:
        /* <DEDUP_REMOVED lines=75> */
[----:B------:R-:W-:-:S03]  /*04b0*/  IMAD.WIDE.U32 R4, R111, c[0x0][0x280], R6 ;  /* 0x0000a0006f047a25 */ /* 0x000fc600078e0006 */
[----:B------:R-:W-:Y:S01]  /*04c0*/  IADD3.X R2, R13, R3, R0, P0, !PT ;  /* 0x000000030d027210 */ /* 0x000fe200007fe400 */
[----:B------:R-:W-:Y:S01]  /*04d0*/  IMAD.WIDE.U32 R8, R97, c[0x0][0x1a8], R8 ;  /* 0x00006a0061087a25 */ /* 0x000fe200078e0008 */
[C---:B------:R-:W-:Y:S02]  /*04e0*/  LEA R64, P0, R62.reuse, c[0x0][0x240], 0x1 ;  /* 0x000090003e407a11 */ /* 0x040fe400078008ff */
[----:B------:R-:W-:Y:S02]  /*04f0*/  IADD3 R11, P2, R11, R4, RZ ;  /* 0x000000040b0b7210 */ /* 0x000fe40007f5e0ff */
[----:B------:R-:W-:Y:S02]  /*0500*/  LEA.HI.X R62, R62, c[0x0][0x244], R15, 0x1, P0 ;  /* 0x000091003e3e7a11 */ /* 0x000fe400000f0c0f */
[----:B------:R-:W-:Y:S02]  /*0510*/  ISETP.NE.U32.AND P0, PT, RZ, c[0x0][0x260], PT ;  /* 0x00009800ff007a0c */ /* 0x000fe40003f05070 */
[----:B------:R-:W-:-:S02]  /*0520*/  LEA R61, P1, R59, c[0x0][0x248], 0x1 ;  /* 0x000092003b3d7a11 */ /* 0x000fc400078208ff */
[----:B------:R-:W-:Y:S02]  /*0530*/  ISETP.NE.AND.EX P0, PT, RZ, c[0x0][0x264], PT, P0 ;  /* 0x00009900ff007a0c */ /* 0x000fe40003f05300 */
[----:B------:R-:W-:Y:S02]  /*0540*/  SHF.R.S32.HI R0, RZ, 0x1f, R97 ;  /* 0x0000001fff007819 */ /* 0x000fe40000011461 */
        /* <DEDUP_REMOVED lines=33> */
[----:B------:R-:W-:-:S02]  /*0760*/  SHF.L.U32 R52, R63, 0x3, RZ ;  /* 0x000000033f347819 */ /* 0x000fc400000006ff */
[----:B------:R-:W-:Y:S02]  /*0770*/  LOP3.LUT R0, R0, 0xffffff80, RZ, 0xc0, !PT ;  /* 0xffffff8000007812 */ /* 0x000fe400078ec0ff */
[C---:B------:R-:W-:Y:S02]  /*0780*/  IADD3 R2, R63.reuse, 0x40, RZ ;  /* 0x000000403f027810 */ /* 0x040fe40007ffe0ff */
[----:B------:R-:W-:Y:S02]  /*0790*/  LOP3.LUT R49, R0, 0x1f, R63, 0xf8, !PT ;  /* 0x0000001f00317812 */ /* 0x000fe400078ef83f */
        /* <DEDUP_REMOVED lines=13> */
[----:B------:R-:W-:Y:S02]  /*0870*/  LEA.HI.SX32 R40, R40, R63, 0x1b ;  /* 0x0000003f28287211 */ /* 0x000fe400078fdaff */
[----:B------:R-:W-:-:S02]  /*0880*/  SHF.R.S32.HI R38, RZ, 0x1f, R49 ;  /* 0x0000001fff267819 */ /* 0x000fc40000011431 */
[C---:B------:R-:W-:Y:S02]  /*0890*/  LOP3.LUT R41, R49.reuse, 0x20, RZ, 0xfc, !PT ;  /* 0x0000002031297812 */ /* 0x040fe400078efcff */
[C---:B------:R-:W-:Y:S02]  /*08a0*/  LOP3.LUT R39, R49.reuse, 0x40, RZ, 0xfc, !PT ;  /* 0x0000004031277812 */ /* 0x040fe400078efcff */
[----:B------:R-:W-:Y:S02]  /*08b0*/  LOP3.LUT R37, R49, 0x60, RZ, 0xfc, !PT ;  /* 0x0000006031257812 */ /* 0x000fe400078efcff */
        /* <DEDUP_REMOVED lines=8> */
.L_x_13443:
[----:B------:R-:W-:Y:S01]  /*0940*/  IADD3 R29, -R54, c[0x0][0x174], RZ ;  /* 0x00005d00361d7a10 */ /* 0x000fe20007ffe1ff */
[----:B------:R-:W-:Y:S01]  /*0950*/  BAR.SYNC.DEFER_BLOCKING 0x0 ;  /* 0x0000000000007b1d */ /* 0x000fe20000010000 */
[----:B--2---:R-:W-:-:S02]  /*0960*/  LEA R2, P4, R49, R64, 0x1 ;  /* 0x0000004031027211 */ /* 0x004fc400078808ff */
[----:B------:R-:W-:Y:S02]  /*0970*/  LEA R74, R29, 0xffffff80, 0x7 ;  /* 0xffffff801d4a7811 */ /* 0x000fe400078e38ff */
[----:B------:R-:W-:Y:S02]  /*0980*/  PRMT R0, RZ, 0x7610, R0 ;  /* 0x00007610ff007816 */ /* 0x000fe40000000000 */
[----:B------:R-:W-:Y:S02]  /*0990*/  IADD3 R28, -R74, c[0x0][0x168], RZ ;  /* 0x00005a004a1c7a10 */ /* 0x000fe40007ffe1ff */
[----:B0-----:R-:W-:Y:S02]  /*09a0*/  PRMT R6, RZ, 0x7610, R6 ;  /* 0x00007610ff067816 */ /* 0x001fe40000000006 */
[-C--:B------:R-:W-:Y:S02]  /*09b0*/  ISETP.GE.AND P0, PT, R49, R28.reuse, PT ;  /* 0x0000001c3100720c */ /* 0x080fe40003f06270 */
[----:B------:R-:W-:-:S02]  /*09c0*/  ISETP.GE.AND P1, PT, R41, R28, PT ;  /* 0x0000001c2900720c */ /* 0x000fc40003f26270 */
[-C--:B------:R-:W-:Y:S02]  /*09d0*/  ISETP.GE.AND P2, PT, R39, R28.reuse, PT ;  /* 0x0000001c2700720c */ /* 0x080fe40003f46270 */
[----:B------:R-:W-:Y:S02]  /*09e0*/  ISETP.GE.AND P3, PT, R37, R28, PT ;  /* 0x0000001c2500720c */ /* 0x000fe40003f66270 */
[----:B------:R-:W-:Y:S02]  /*09f0*/  PRMT R8, RZ, 0x7610, R8 ;  /* 0x00007610ff087816 */ /* 0x000fe40000000008 */
[----:B------:R-:W-:Y:S02]  /*0a00*/  PRMT R10, RZ, 0x7610, R10 ;  /* 0x00007610ff0a7816 */ /* 0x000fe4000000000a */
[----:B------:R-:W-:-:S05]  /*0a10*/  LEA.HI.X R3, R49, R62, R38, 0x1, P4 ;  /* 0x0000003e31037211 */ /* 0x000fca00020f0c26 */
[----:B------:R0:W2:Y:S04]  /*0a20*/  @!P0 LDG.E.U16 R0, [R2.64] ;  /* 0x0000000602008981 */ /* 0x0000a8000c1e1500 */
[----:B------:R0:W3:Y:S04]  /*0a30*/  @!P1 LDG.E.U16 R6, [R2.64+0x40] ;  /* 0x0000400602069981 */ /* 0x0000e8000c1e1500 */
[----:B----4-:R0:W4:Y:S04]  /*0a40*/  @!P2 LDG.E.U16 R8, [R2.64+0x80] ;  /* 0x000080060208a981 */ /* 0x010128000c1e1500 */
        /* <DEDUP_REMOVED lines=16> */
[----:B-1--4-:R1:W-:Y:S01]  /*0b50*/  STS.U16 [R27+0x80], R8 ;  /* 0x000080081b007388 */ /* 0x0123e20000000400 */
        /* <DEDUP_REMOVED lines=10> */
[----:B------:R-:W-:Y:S02]  /*0c00*/  ISETP.GE.AND P1, PT, R41, R28, PT ;  /* 0x0000001c2900720c */ /* 0x000fe40003f26270 */
        /* <DEDUP_REMOVED lines=23> */
[----:B------:R-:W-:-:S02]  /*0d80*/  PRMT R44, RZ, 0x7610, R44 ;  /* 0x00007610ff2c7816 */ /* 0x000fc4000000002c */
[----:B------:R-:W-:Y:S01]  /*0d90*/  PRMT R46, RZ, 0x7610, R46 ;  /* 0x00007610ff2e7816 */ /* 0x000fe2000000002e */
[----:B------:R-:W-:Y:S01]  /*0da0*/  IMAD R11, R107, c[0x0][0x1f4], R0 ;  /* 0x00007d006b0b7a24 */ /* 0x000fe200078e0200 */
[----:B------:R-:W-:Y:S01]  /*0db0*/  IADD3 R0, R54, -c[0x0][0x174], RZ ;  /* 0x80005d0036007a10 */ /* 0x000fe20007ffe0ff */
[----:B------:R-:W-:Y:S01]  /*0dc0*/  IMAD R12, R110, c[0x0][0x1f8], RZ ;  /* 0x00007e006e0c7a24 */ /* 0x000fe200078e02ff */
[----:B------:R-:W-:Y:S02]  /*0dd0*/  PRMT R78, RZ, 0x7610, R78 ;  /* 0x00007610ff4e7816 */ /* 0x000fe4000000004e */
[----:B------:R-:W-:Y:S01]  /*0de0*/  IADD3 R5, R5, R11, RZ ;  /* 0x0000000b05057210 */ /* 0x000fe20007ffe0ff */
[----:B------:R-:W-:-:S04]  /*0df0*/  @!P0 IMAD.WIDE.U32 R6, R107, c[0x0][0x1f0], R74 ;  /* 0x00007c006b068a25 */ /* 0x000fc800078e004a */
[----:B------:R-:W-:Y:S01]  /*0e00*/  IMAD R23, R0, -0x80, RZ ;  /* 0xffffff8000177824 */ /* 0x000fe200078e02ff */
[----:B------:R-:W-:Y:S01]  /*0e10*/  @!P0 IADD3 R7, R11, R7, RZ ;  /* 0x000000070b078210 */ /* 0x000fe20007ffe0ff */
[----:B-1----:R-:W-:-:S03]  /*0e20*/  IMAD.WIDE.U32 R8, R111, c[0x0][0x1f8], R4 ;  /* 0x00007e006f087a25 */ /* 0x002fc600078e0004 */
[----:B------:R-:W-:Y:S01]  /*0e30*/  SHF.R.S32.HI R22, RZ, 0x1f, R23 ;  /* 0x0000001fff167819 */ /* 0x000fe20000011417 */
[----:B------:R-:W-:Y:S01]  /*0e40*/  @!P0 IMAD.WIDE.U32 R4, R111, c[0x0][0x1f8], R6 ;  /* 0x00007e006f048a25 */ /* 0x000fe200078e0006 */
[----:B------:R-:W-:-:S03]  /*0e50*/  IADD3 R7, P3, R23, R8, RZ ;  /* 0x0000000817077210 */ /* 0x000fc60007f7e0ff */
[----:B------:R-:W-:Y:S01]  /*0e60*/  IMAD R13, R111, c[0x0][0x1fc], R12 ;  /* 0x00007f006f0d7a24 */ /* 0x000fe200078e020c */
[C---:B------:R-:W-:Y:S02]  /*0e70*/  LEA R12, P2, R49.reuse, c[0x0][0x268], 0x1 ;  /* 0x00009a00310c7a11 */ /* 0x040fe400078408ff */
[C---:B------:R-:W-:Y:S02]  /*0e80*/  @!P0 IADD3 R11, P1, R49.reuse, R4, RZ ;  /* 0x00000004310b8210 */ /* 0x040fe40007f3e0ff */
[----:B------:R-:W-:Y:S02]  /*0e90*/  LEA.HI.X R4, R49, c[0x0][0x26c], R38, 0x1, P2 ;  /* 0x00009b0031047a11 */ /* 0x000fe400010f0c26 */
[----:B------:R-:W-:Y:S02]  /*0ea0*/  IADD3.X R8, R22, R13, R9, P3, !PT ;  /* 0x0000000d16087210 */ /* 0x000fe40001ffe409 */
[----:B------:R-:W-:Y:S02]  /*0eb0*/  LEA R12, P2, R7, R12, 0x1 ;  /* 0x0000000c070c7211 */ /* 0x000fe400078408ff */
[----:B------:R-:W-:-:S02]  /*0ec0*/  @!P0 IADD3.X R14, R38, R5, R13, P1, !PT ;  /* 0x00000005260e8210 */ /* 0x000fc40000ffe40d */
[----:B------:R-:W-:Y:S02]  /*0ed0*/  LEA.HI.X R13, R7, R4, R8, 0x1, P2 ;  /* 0x00000004070d7211 */ /* 0x000fe400010f0c08 */
[----:B------:R-:W-:Y:S02]  /*0ee0*/  @!P0 LEA R6, P1, R11, c[0x0][0x268], 0x1 ;  /* 0x00009a000b068a11 */ /* 0x000fe400078208ff */
[-C--:B------:R-:W-:Y:S02]  /*0ef0*/  ISETP.GE.AND P3, PT, R41, R28.reuse, PT ;  /* 0x0000001c2900720c */ /* 0x080fe40003f66270 */
[----:B------:R-:W-:Y:S02]  /*0f00*/  @!P0 LEA.HI.X R7, R11, c[0x0][0x26c], R14, 0x1, P1 ;  /* 0x00009b000b078a11 */ /* 0x000fe400008f0c0e */
[-C--:B------:R-:W-:Y:S02]  /*0f10*/  ISETP.GE.AND P2, PT, R39, R28.reuse, PT ;  /* 0x0000001c2700720c */ /* 0x080fe40003f46270 */
[----:B------:R-:W-:-:S02]  /*0f20*/  ISETP.GE.AND P1, PT, R37, R28, PT ;  /* 0x0000001c2500720c */ /* 0x000fc40003f26270 */
        /* <DEDUP_REMOVED lines=16> */
[----:B------:R-:W-:Y:S01]  /*1030*/  @!P0 MOV R10, R74 ;  /* 0x0000004a000a8202 */ /* 0x000fe20000000f00 */
[----:B-1----:R-:W-:-:S03]  /*1040*/  IMAD R16, R110, c[0x0][0x208], RZ ;  /* 0x000082006e107a24 */ /* 0x002fc600078e02ff */
[----:B------:R-:W-:Y:S01]  /*1050*/  IADD3 R9, R9, R15, RZ ;  /* 0x0000000f09097210 */ /* 0x000fe20007ffe0ff */
[----:B------:R-:W-:-:S04]  /*1060*/  @!P0 IMAD.WIDE.U32 R10, R107, c[0x0][0x200], R10 ;  /* 0x000080006b0a8a25 */ /* 0x000fc800078e000a */
[----:B------:R-:W-:Y:S01]  /*1070*/  IMAD.WIDE.U32 R8, R111, c[0x0][0x208], R8 ;  /* 0x000082006f087a25 */ /* 0x000fe200078e0008 */
[----:B------:R-:W-:-:S03]  /*1080*/  @!P0 IADD3 R11, R15, R11, RZ ;  /* 0x0000000b0f0b8210 */ /* 0x000fc60007ffe0ff */
[C---:B----4-:R-:W-:Y:S02]  /*1090*/  IMAD R13, R111.reuse, c[0x0][0x20c], R16 ;  /* 0x000083006f0d7a24 */ /* 0x050fe400078e0210 */
[----:B--2---:R-:W-:Y:S01]  /*10a0*/  @!P0 IMAD.WIDE.U32 R6, R111, c[0x0][0x208], R10 ;  /* 0x000082006f068a25 */ /* 0x004fe200078e000a */
[----:B------:R-:W-:Y:S02]  /*10b0*/  IADD3 R10, P6, R23, R8, RZ ;  /* 0x00000008170a7210 */ /* 0x000fe40007fde0ff */
[C---:B------:R-:W-:Y:S02]  /*10c0*/  LEA R11, P5, R49.reuse, c[0x0][0x258], 0x1 ;  /* 0x00009600310b7a11 */ /* 0x040fe400078a08ff */
[----:B------:R-:W-:Y:S02]  /*10d0*/  @!P0 IADD3 R12, P4, R49, R6, RZ ;  /* 0x00000006310c8210 */ /* 0x000fe40007f9e0ff */
[----:B------:R-:W-:Y:S02]  /*10e0*/  IADD3.X R9, R22, R13, R9, P6, !PT ;  /* 0x0000000d16097210 */ /* 0x000fe400037fe409 */
[----:B------:R-:W-:-:S02]  /*10f0*/  @!P0 IADD3.X R13, R38, R7, R13, P4, !PT ;  /* 0x00000007260d8210 */ /* 0x000fc400027fe40d */
[----:B------:R-:W-:Y:S02]  /*1100*/  LEA.HI.X R7, R49, c[0x0][0x25c], R38, 0x1, P5 ;  /* 0x0000970031077a11 */ /* 0x000fe400028f0c26 */
[----:B------:R-:W-:Y:S02]  /*1110*/  LEA R8, P5, R10, R11, 0x1 ;  /* 0x0000000b0a087211 */ /* 0x000fe400078a08ff */
[----:B------:R-:W-:Y:S02]  /*1120*/  @!P0 LEA R6, P4, R12, c[0x0][0x258], 0x1 ;  /* 0x000096000c068a11 */ /* 0x000fe400078808ff */
[----:B------:R-:W-:Y:S02]  /*1130*/  LEA.HI.X R9, R10, R7, R9, 0x1, P5 ;  /* 0x000000070a097211 */ /* 0x000fe400028f0c09 */
[----:B------:R-:W-:Y:S02]  /*1140*/  @!P0 LEA.HI.X R7, R12, c[0x0][0x25c], R13, 0x1, P4 ;  /* 0x000097000c078a11 */ /* 0x000fe400020f0c0d */
[----:B------:R-:W-:-:S02]  /*1150*/  PRMT R12, RZ, 0x7610, R12 ;  /* 0x00007610ff0c7816 */ /* 0x000fc4000000000c */
[----:B------:R-:W-:Y:S02]  /*1160*/  PRMT R10, RZ, 0x7610, R10 ;  /* 0x00007610ff0a7816 */ /* 0x000fe4000000000a */
[----:B------:R-:W-:Y:S01]  /*1170*/  PRMT R16, RZ, 0x7610, R16 ;  /* 0x00007610ff107816 */ /* 0x000fe20000000010 */
        /* <DEDUP_REMOVED lines=8> */
[----:B------:R0:W2:Y:S04]  /*1200*/  @!P3 LDG.E.U16 R12, [R8.64+-0xc0] ;  /* 0xffff4006080cb981 */ /* 0x0000a8000c1e1500 */
[----:B------:R-:W3:Y:S04]  /*1210*/  @!P0 LDG.E.U16 R10, [R6.64] ;  /* 0x00000006060a8981 */ /* 0x000ee8000c1e1500 */
[----:B------:R0:W4:Y:S04]  /*1220*/  @!P2 LDG.E.U16 R16, [R8.64+-0x80] ;  /* 0xffff80060810a981 */ /* 0x000128000c1e1500 */
[----:B------:R0:W4:Y:S01]  /*1230*/  @!P1 LDG.E.U16 R14, [R8.64+-0x40] ;  /* 0xffffc006080e9981 */ /* 0x000122000c1e1500 */
[----:B-1----:R-:W-:-:S02]  /*1240*/  HADD2.F32 R46, -RZ, R19.H1_H1 ;  /* 0x30000013ff2e7230 */ /* 0x002fc40000004100 */
[--C-:B------:R-:W-:Y:S02]  /*1250*/  HADD2.F32 R15, -RZ, R18.reuse.H0_H0 ;  /* 0x20000012ff0f7230 */ /* 0x100fe40000004100 */
[----:B------:R-:W-:Y:S02]  /*1260*/  HADD2.F32 R17, -RZ, R18.H1_H1 ;  /* 0x30000012ff117230 */ /* 0x000fe40000004100 */
[----:B------:R-:W-:Y:S01]  /*1270*/  HADD2.F32 R18, -RZ, R19.H0_H0 ;  /* 0x20000013ff127230 */ /* 0x000fe20000004100 */
[----:B------:R-:W-:-:S04]  /*1280*/  FMUL.FTZ R11, R15, -1.4426950216293334961 ;  /* 0xbfb8aa3b0f0b7820 */ /* 0x000fc80000410000 */
[----:B------:R-:W-:Y:S02]  /*1290*/  FMUL.FTZ R19, R18, -1.4426950216293334961 ;  /* 0xbfb8aa3b12137820 */ /* 0x000fe40000410000 */
[----:B------:R-:W-:Y:S01]  /*12a0*/  FMUL.FTZ R13, R17, -1.4426950216293334961 ;  /* 0xbfb8aa3b110d7820 */ /* 0x000fe20000410000 */
[----:B------:R-:W0:Y:S08]  /*12b0*/  MUFU.EX2 R11, R11 ;  /* 0x0000000b000b7308 */ /* 0x000e300000000800 */
[----:B------:R-:W1:Y:S08]  /*12c0*/  MUFU.EX2 R19, R19 ;  /* 0x0000001300137308 */ /* 0x000e700000000800 */
[----:B------:R-:W1:Y:S01]  /*12d0*/  MUFU.EX2 R13, R13 ;  /* 0x0000000d000d7308 */ /* 0x000e620000000800 */
[----:B0-----:R-:W-:-:S02]  /*12e0*/  FADD.FTZ R8, R11, 1 ;  /* 0x3f8000000b087421 */ /* 0x001fc40000010000 */
[----:B-1----:R-:W-:-:S05]  /*12f0*/  FADD.FTZ R20, R19, 1 ;  /* 0x3f80000013147421 */ /* 0x002fca0000010000 */
[----:B------:R-:W-:Y:S01]  /*1300*/  MUFU.RCP R21, R20 ;  /* 0x0000001400157308 */ /* 0x000fe20000001000 */
[----:B------:R-:W-:-:S07]  /*1310*/  FADD.FTZ R9, R13, 1 ;  /* 0x3f8000000d097421 */ /* 0x000fce0000010000 */
[----:B------:R-:W-:Y:S01]  /*1320*/  MUFU.RCP R8, R8 ;  /* 0x0000000800087308 */ /* 0x000fe20000001000 */
[----:B------:R-:W-:Y:S02]  /*1330*/  HADD2.F32 R13, -RZ, R5.H1_H1 ;  /* 0x30000005ff0d7230 */ /* 0x000fe40000004100 */
[----:B------:R-:W-:Y:S01]  /*1340*/  HADD2.F32 R11, -RZ, R4.H1_H1 ;  /* 0x30000004ff0b7230 */ /* 0x000fe20000004100 */
[----:B------:R-:W-:Y:S01]  /*1350*/  ISETP.NE.AND P6, PT, R63, RZ, PT ;  /* 0x000000ff3f00720c */ /* 0x000fe20003fc5270 */
[----:B------:R-:W-:Y:S01]  /*1360*/  BSSY B0, `(.L_x_13402) ;  /* 0x0000051000007945 */ /* 0x000fe20003800000 */
[----:B--2---:R0:W-:Y:S04]  /*1370*/  STS.U16 [R27+0x40], R12 ;  /* 0x0000400c1b007388 */ /* 0x0041e80000000400 */
[----:B---3--:R-:W-:Y:S04]  /*1380*/  STS.U16 [R27], R10 ;  /* 0x0000000a1b007388 */ /* 0x008fe80000000400 */
[----:B----4-:R1:W-:Y:S01]  /*1390*/  STS.U16 [R27+0x80], R16 ;  /* 0x000080101b007388 */ /* 0x0103e20000000400 */
[----:B0-----:R-:W-:-:S03]  /*13a0*/  FMUL.FTZ R12, R46, -1.4426950216293334961 ;  /* 0xbfb8aa3b2e0c7820 */ /* 0x001fc60000410000 */
[----:B------:R-:W-:Y:S01]  /*13b0*/  STS.U16 [R27+0xc0], R14 ;  /* 0x0000c00e1b007388 */ /* 0x000fe20000000400 */
[----:B------:R-:W-:-:S06]  /*13c0*/  NOP ;  /* 0x0000000000007918 */ /* 0x000fcc0000000000 */
[----:B------:R-:W0:Y:S01]  /*13d0*/  LDS.64 R6, [R25] ;  /* 0x0000000019067984 */ /* 0x000e220000000a00 */
[----:B------:R-:W2:Y:S02]  /*13e0*/  MUFU.EX2 R12, R12 ;  /* 0x0000000c000c7308 */ /* 0x000ea40000000800 */
[----:B--2---:R-:W-:-:S06]  /*13f0*/  FADD.FTZ R47, R12, 1 ;  /* 0x3f8000000c2f7421 */ /* 0x004fcc0000010000 */
[----:B-1----:R1:W-:Y:S08]  /*1400*/  MUFU.RCP R16, R9 ;  /* 0x0000000900107308 */ /* 0x0023f00000001000 */
[----:B------:R-:W2:Y:S01]  /*1410*/  MUFU.RCP R47, R47 ;  /* 0x0000002f002f7308 */ /* 0x000ea20000001000 */
[----:B------:R-:W-:Y:S01]  /*1420*/  HADD2.F32 R12, -RZ, R5.H0_H0 ;  /* 0x20000005ff0c7230 */ /* 0x000fe20000004100 */
[----:B------:R-:W-:Y:S01]  /*1430*/  FADD.FTZ R5, -R21, 1 ;  /* 0x3f80000015057421 */ /* 0x000fe20000010100 */
[----:B------:R-:W-:Y:S01]  /*1440*/  HADD2.F32 R10, -RZ, R4.H0_H0 ;  /* 0x20000004ff0a7230 */ /* 0x000fe20000004100 */
[----:B------:R-:W-:-:S02]  /*1450*/  FADD.FTZ R4, -R8, 1 ;  /* 0x3f80000008047421 */ /* 0x000fc40000010100 */
[----:B-1----:R-:W-:Y:S01]  /*1460*/  FFMA.FTZ R9, R18, R5, 1 ;  /* 0x3f80000012097423 */ /* 0x002fe20000010005 */
[--C-:B0-----:R-:W-:Y:S02]  /*1470*/  HADD2.F32 R45, -RZ, R7.reuse.H0_H0 ;  /* 0x20000007ff2d7230 */ /* 0x101fe40000004100 */
[----:B------:R-:W-:Y:S01]  /*1480*/  HADD2.F32 R80, -RZ, R7.H1_H1 ;  /* 0x30000007ff507230 */ /* 0x000fe20000004100 */
[----:B--2---:R-:W-:Y:S01]  /*1490*/  FADD.FTZ R7, -R47, 1 ;  /* 0x3f8000002f077421 */ /* 0x004fe20000010100 */
[--C-:B------:R-:W-:Y:S02]  /*14a0*/  HADD2.F32 R14, -RZ, R6.reuse.H0_H0 ;  /* 0x20000006ff0e7230 */ /* 0x100fe40000004100 */
[----:B------:R-:W-:Y:S01]  /*14b0*/  HADD2.F32 R44, -RZ, R6.H1_H1 ;  /* 0x30000006ff2c7230 */ /* 0x000fe20000004100 */
[----:B------:R-:W-:Y:S02]  /*14c0*/  FFMA.FTZ R19, R46, R7, 1 ;  /* 0x3f8000002e137423 */ /* 0x000fe40000010007 */
[----:B------:R-:W-:-:S02]  /*14d0*/  FADD.FTZ R6, -R16, 1 ;  /* 0x3f80000010067421 */ /* 0x000fc40000010100 */
[----:B------:R-:W-:Y:S02]  /*14e0*/  FMUL.FTZ R5, R10, R14 ;  /* 0x0000000e0a057220 */ /* 0x000fe40000410000 */
[----:B------:R-:W-:Y:S02]  /*14f0*/  FMUL.FTZ R7, R11, R44 ;  /* 0x0000002c0b077220 */ /* 0x000fe40000410000 */
[----:B------:R-:W-:Y:S02]  /*1500*/  FMUL.FTZ R20, R12, R45 ;  /* 0x0000002d0c147220 */ /* 0x000fe40000410000 */
        /* <DEDUP_REMOVED lines=11> */
[----:B------:R-:W-:Y:S01]  /*15c0*/  BAR.SYNC.DEFER_BLOCKING 0x0 ;  /* 0x0000000000007b1d */ /* 0x000fe20000010000 */
[----:B------:R-:W-:-:S03]  /*15d0*/  F2FP.PACK_AB R86, R7, R4 ;  /* 0x000000040756723e */ /* 0x000fc600000000ff */
[----:B------:R-:W-:-:S05]  /*15e0*/  F2FP.PACK_AB R87, R78, R9 ;  /* 0x000000094e57723e */ /* 0x000fca00000000ff */
[----:B------:R-:W-:Y:S01]  /*15f0*/  STS.64 [R25], R86 ;  /* 0x0000005619007388 */ /* 0x000fe20000000a00 */
[----:B------:R-:W-:-:S06]  /*1600*/  NOP ;  /* 0x0000000000007918 */ /* 0x000fcc0000000000 */
[----:B------:R-:W-:Y:S04]  /*1610*/  LDS.U16 R19, [R27] ;  /* 0x000000001b137984 */ /* 0x000fe80000000400 */
[----:B------:R-:W-:Y:S04]  /*1620*/  LDS.U16 R81, [R27+0x40] ;  /* 0x000040001b517984 */ /* 0x000fe80000000400 */
[----:B------:R-:W-:Y:S04]  /*1630*/  LDS.U16 R83, [R27+0x80] ;  /* 0x000080001b537984 */ /* 0x000fe80000000400 */
[----:B------:R-:W-:Y:S04]  /*1640*/  LDS.U16 R85, [R27+0xc0] ;  /* 0x0000c0001b557984 */ /* 0x000fe80000000400 */
[----:B------:R-:W-:Y:S04]  /*1650*/  @!P6 STS [0x100], R28 ;  /* 0x0001001cff00e388 */ /* 0x000fe80000000800 */
[----:B------:R-:W-:Y:S06]  /*1660*/  BAR.SYNC.DEFER_BLOCKING 0x0 ;  /* 0x0000000000007b1d */ /* 0x000fec0000010000 */
[----:B------:R-:W0:Y:S01]  /*1670*/  LDS R6, [0x100] ;  /* 0x00010000ff067984 */ /* 0x000e220000000800 */
[----:B------:R-:W-:Y:S01]  /*1680*/  IMAD R20, R106, c[0x0][0x2e8], RZ ;  /* 0x0000ba006a147a24 */ /* 0x000fe200078e02ff */
[----:B------:R-:W-:-:S03]  /*1690*/  P2R R4, PR, RZ, 0x40 ;  /* 0x00000040ff047803 */ /* 0x000fc60000000000 */
[----:B------:R-:W-:-:S04]  /*16a0*/  IMAD.WIDE.U32 R4, R107, c[0x0][0x2e8], RZ ;  /* 0x0000ba006b047a25 */ /* 0x000fc800078e00ff */
[----:B------:R-:W-:-:S05]  /*16b0*/  IMAD R9, R107, c[0x0][0x2ec], R20 ;  /* 0x0000bb006b097a24 */ /* 0x000fca00078e0214 */
[----:B------:R-:W-:Y:S01]  /*16c0*/  IADD3 R5, R5, R9, RZ ;  /* 0x0000000905057210 */ /* 0x000fe20007ffe0ff */
[----:B------:R-:W-:-:S04]  /*16d0*/  IMAD R20, R110, c[0x0][0x2f0], RZ ;  /* 0x0000bc006e147a24 */ /* 0x000fc800078e02ff */
[----:B------:R-:W-:-:S04]  /*16e0*/  IMAD.WIDE.U32 R4, R111, c[0x0][0x2f0], R4 ;  /* 0x0000bc006f047a25 */ /* 0x000fc800078e0004 */
[----:B------:R-:W-:Y:S01]  /*16f0*/  IMAD R79, R111, c[0x0][0x2f4], R20 ;  /* 0x0000bd006f4f7a24 */ /* 0x000fe200078e0214 */
[----:B------:R-:W-:Y:S02]  /*1700*/  IADD3 R7, P0, R23, R4, RZ ;  /* 0x0000000417077210 */ /* 0x000fe40007f1e0ff */
[C---:B------:R-:W-:Y:S02]  /*1710*/  LEA R4, P4, R49.reuse, c[0x0][0x338], 0x1 ;  /* 0x0000ce0031047a11 */ /* 0x040fe400078808ff */
[----:B------:R-:W-:Y:S02]  /*1720*/  IADD3.X R20, R22, R79, R5, P0, !PT ;  /* 0x0000004f16147210 */ /* 0x000fe400007fe405 */
[C---:B------:R-:W-:Y:S02]  /*1730*/  LEA.HI.X R5, R49.reuse, c[0x0][0x33c], R38, 0x1, P4 ;  /* 0x0000cf0031057a11 */ /* 0x040fe400020f0c26 */
[----:B0-----:R-:W-:Y:S02]  /*1740*/  ISETP.GE.AND P3, PT, R49, R6, PT ;  /* 0x000000063100720c */ /* 0x001fe40003f66270 */
[----:B------:R-:W-:-:S02]  /*1750*/  LEA R4, P5, R7, R4, 0x1 ;  /* 0x0000000407047211 */ /* 0x000fc400078a08ff */
[----:B------:R-:W-:Y:S01]  /*1760*/  IADD3 R78, P4, R49, R74, RZ ;  /* 0x0000004a314e7210 */ /* 0x000fe20007f9e0ff */
[----:B------:R-:W-:Y:S01]  /*1770*/  FMUL.FTZ R15, R15, R8 ;  /* 0x000000080f0f7220 */ /* 0x000fe20000410000 */
[-C--:B------:R-:W-:Y:S02]  /*1780*/  ISETP.GE.AND P2, PT, R39, R6.reuse, PT ;  /* 0x000000062700720c */ /* 0x080fe40003f46270 */
[-C--:B------:R-:W-:Y:S02]  /*1790*/  ISETP.GE.AND P1, PT, R41, R6.reuse, PT ;  /* 0x000000062900720c */ /* 0x080fe40003f26270 */
[----:B------:R-:W-:Y:S02]  /*17a0*/  ISETP.GE.AND P0, PT, R37, R6, PT ;  /* 0x000000062500720c */ /* 0x000fe40003f06270 */
        /* <DEDUP_REMOVED lines=12> */
.L_x_13403:
[----:B------:R-:W-:Y:S05]  /*1870*/  BSYNC B0 ;  /* 0x0000000000007941 */ /* 0x000fea0003800000 */
.L_x_13402:
[----:B------:R-:W-:Y:S01]  /*1880*/  @!P0 STG.E.U16 [R4.64+-0x40], R85 ;  /* 0xffffc05504008986 */ /* 0x000fe2000c101506 */
[----:B------:R-:W-:Y:S01]  /*1890*/  ISETP.NE.U32.AND P0, PT, RZ, c[0x0][0x270], PT ;  /* 0x00009c00ff007a0c */ /* 0x000fe20003f05070 */
[----:B------:R-:W-:Y:S01]  /*18a0*/  FMUL.FTZ R16, R17, R16 ;  /* 0x0000001011107220 */ /* 0x000fe20000410000 */
[--C-:B------:R-:W-:Y:S01]  /*18b0*/  HADD2.F32 R7, -RZ, R2.reuse.H0_H0 ;  /* 0x20000002ff077230 */ /* 0x100fe20000004100 */
[----:B------:R-:W-:Y:S01]  /*18c0*/  FMUL.FTZ R17, R18, R21 ;  /* 0x0000001512117220 */ /* 0x000fe20000410000 */
[----:B------:R-:W-:Y:S01]  /*18d0*/  ISETP.NE.AND.EX P0, PT, RZ, c[0x0][0x274], PT, P0 ;  /* 0x00009d00ff007a0c */ /* 0x000fe20003f05300 */
[----:B------:R-:W-:Y:S01]  /*18e0*/  HADD2.F32 R21, -RZ, R2.H1_H1 ;  /* 0x30000002ff157230 */ /* 0x000fe20000004100 */
[----:B------:R-:W-:Y:S01]  /*18f0*/  FMUL.FTZ R46, R46, R47 ;  /* 0x0000002f2e2e7220 */ /* 0x000fe20000410000 */
[--C-:B0-----:R-:W-:Y:S01]  /*1900*/  HADD2.F32 R9, -RZ, R3.reuse.H0_H0 ;  /* 0x20000003ff097230 */ /* 0x101fe20000004100 */
[----:B------:R-:W-:Y:S01]  /*1910*/  @!P2 STG.E.U16 [R4.64+-0x80], R83 ;  /* 0xffff80530400a986 */ /* 0x000fe2000c101506 */
[----:B------:R-:W-:Y:S01]  /*1920*/  HADD2.F32 R19, -RZ, R3.H1_H1 ;  /* 0x30000003ff137230 */ /* 0x000fe20000004100 */
[----:B-----5:R-:W-:-:S02]  /*1930*/  FADD.FTZ R20, R7, R108 ;  /* 0x0000006c07147221 */ /* 0x020fc40000010000 */
[----:B------:R0:W-:Y:S01]  /*1940*/  @!P1 STG.E.U16 [R4.64+-0xc0], R81 ;  /* 0xffff405104009986 */ /* 0x0001e2000c101506 */
[--C-:B------:R-:W-:Y:S02]  /*1950*/  FADD.FTZ R21, R21, R108.reuse ;  /* 0x0000006c15157221 */ /* 0x100fe40000010000 */
[--C-:B------:R-:W-:Y:S02]  /*1960*/  FADD.FTZ R18, R9, R108.reuse ;  /* 0x0000006c09127221 */ /* 0x100fe40000010000 */
[----:B------:R-:W-:Y:S02]  /*1970*/  FADD.FTZ R19, R19, R108 ;  /* 0x0000006c13137221 */ /* 0x000fe40000010000 */
[----:B------:R-:W-:Y:S02]  /*1980*/  FMUL.FTZ R7, R10, R15 ;  /* 0x0000000f0a077220 */ /* 0x000fe40000410000 */
[----:B------:R-:W-:Y:S02]  /*1990*/  FMUL.FTZ R6, R11, R16 ;  /* 0x000000100b067220 */ /* 0x000fe40000410000 */
[----:B------:R-:W-:-:S02]  /*19a0*/  FMUL.FTZ R2, R12, R17 ;  /* 0x000000110c027220 */ /* 0x000fc40000410000 */
[----:B0-----:R-:W-:Y:S01]  /*19b0*/  FMUL.FTZ R4, R13, R46 ;  /* 0x0000002e0d047220 */ /* 0x001fe20000410000 */
[----:B------:R-:W-:Y:S05]  /*19c0*/  @!P0 BRA `(.L_x_13404) ;  /* 0x0000032000008947 */ /* 0x000fea0003800000 */
[----:B------:R-:W-:Y:S01]  /*19d0*/  BAR.SYNC.DEFER_BLOCKING 0x0 ;  /* 0x0000000000007b1d */ /* 0x000fe20000010000 */
[----:B------:R-:W-:Y:S02]  /*19e0*/  FMUL.FTZ R14, R15, R14 ;  /* 0x0000000e0f0e7220 */ /* 0x000fe40000410000 */
[----:B------:R-:W-:Y:S02]  /*19f0*/  FMUL.FTZ R3, R16, R44 ;  /* 0x0000002c10037220 */ /* 0x000fe40000410000 */
[----:B------:R-:W-:Y:S01]  /*1a00*/  FMUL.FTZ R17, R17, R45 ;  /* 0x0000002d11117220 */ /* 0x000fe20000410000 */
[----:B------:R-:W-:Y:S01]  /*1a10*/  BSSY B0, `(.L_x_13405) ;  /* 0x000002a000007945 */ /* 0x000fe20003800000 */
[----:B------:R-:W-:Y:S01]  /*1a20*/  FMUL.FTZ R46, R46, R80 ;  /* 0x000000502e2e7220 */ /* 0x000fe20000410000 */
[----:B------:R-:W-:Y:S01]  /*1a30*/  F2FP.PACK_AB R12, R3, R14 ;  /* 0x0000000e030c723e */ /* 0x000fe200000000ff */
[----:B------:R-:W-:-:S02]  /*1a40*/  IMAD R14, R106, c[0x0][0x210], RZ ;  /* 0x000084006a0e7a24 */ /* 0x000fc400078e02ff */
[----:B------:R-:W-:Y:S01]  /*1a50*/  IMAD.WIDE.U32 R8, R107, c[0x0][0x210], RZ ;  /* 0x000084006b087a25 */ /* 0x000fe200078e00ff */
[----:B------:R-:W-:-:S03]  /*1a60*/  F2FP.PACK_AB R13, R46, R17 ;  /* 0x000000112e0d723e */ /* 0x000fc600000000ff */
[----:B------:R-:W-:-:S05]  /*1a70*/  IMAD R11, R107, c[0x0][0x214], R14 ;  /* 0x000085006b0b7a24 */ /* 0x000fca00078e020e */
[----:B------:R-:W-:Y:S01]  /*1a80*/  IADD3 R9, R9, R11, RZ ;  /* 0x0000000b09097210 */ /* 0x000fe20007ffe0ff */
[----:B------:R0:W-:Y:S01]  /*1a90*/  STS.64 [R25], R12 ;  /* 0x0000000c19007388 */ /* 0x0001e20000000a00 */
[----:B------:R-:W-:-:S06]  /*1aa0*/  NOP ;  /* 0x0000000000007918 */ /* 0x000fcc0000000000 */
[----:B------:R-:W-:Y:S01]  /*1ab0*/  LDS.U16 R3, [R27] ;  /* 0x000000001b037984 */ /* 0x000fe20000000400 */
[----:B------:R-:W-:-:S03]  /*1ac0*/  IMAD.WIDE.U32 R8, R111, c[0x0][0x218], R8 ;  /* 0x000086006f087a25 */ /* 0x000fc600078e0008 */
[----:B------:R-:W-:Y:S01]  /*1ad0*/  LDS.U16 R5, [R27+0x40] ;  /* 0x000040001b057984 */ /* 0x000fe20000000400 */
[----:B0-----:R-:W-:Y:S01]  /*1ae0*/  IMAD R12, R110, c[0x0][0x218], RZ ;  /* 0x000086006e0c7a24 */ /* 0x001fe200078e02ff */
[----:B------:R-:W-:Y:S02]  /*1af0*/  IADD3 R8, P0, R23, R8, RZ ;  /* 0x0000000817087210 */ /* 0x000fe40007f1e0ff */
[----:B------:R-:W-:Y:S01]  /*1b00*/  LDS.U16 R15, [R27+0x80] ;  /* 0x000080001b0f7984 */ /* 0x000fe20000000400 */
[----:B------:R-:W-:Y:S01]  /*1b10*/  IMAD R45, R111, c[0x0][0x21c], R12 ;  /* 0x000087006f2d7a24 */ /* 0x000fe200078e020c */
[----:B------:R-:W-:Y:S02]  /*1b20*/  LEA R13, P4, R49, c[0x0][0x270], 0x1 ;  /* 0x00009c00310d7a11 */ /* 0x000fe400078808ff */
[----:B------:R-:W-:Y:S02]  /*1b30*/  LDS.U16 R17, [R27+0xc0] ;  /* 0x0000c0001b117984 */ /* 0x000fe40000000400 */
[----:B------:R-:W-:-:S02]  /*1b40*/  IADD3.X R9, R22, R45, R9, P0, !PT ;  /* 0x0000002d16097210 */ /* 0x000fc400007fe409 */
        /* <DEDUP_REMOVED lines=22> */
.L_x_13406:
[----:B------:R-:W-:Y:S05]  /*1cb0*/  BSYNC B0 ;  /* 0x0000000000007941 */ /* 0x000fea0003800000 */
.L_x_13405:
[----:B------:R1:W-:Y:S04]  /*1cc0*/  @!P0 STG.E.U16 [R12.64+-0xc0], R5 ;  /* 0xffff40050c008986 */ /* 0x0003e8000c101506 */
[----:B------:R1:W-:Y:S04]  /*1cd0*/  @!P1 STG.E.U16 [R12.64+-0x80], R15 ;  /* 0xffff800f0c009986 */ /* 0x0003e8000c101506 */
[----:B------:R1:W-:Y:S02]  /*1ce0*/  @!P2 STG.E.U16 [R12.64+-0x40], R17 ;  /* 0xffffc0110c00a986 */ /* 0x0003e4000c101506 */
.L_x_13404:
[--C-:B0-----:R-:W-:Y:S01]  /*1cf0*/  HADD2.F32 R3, -RZ, R76.reuse.H0_H0 ;  /* 0x2000004cff037230 */ /* 0x101fe20000004100 */
[----:B------:R-:W-:Y:S01]  /*1d00*/  BAR.SYNC.DEFER_BLOCKING 0x0 ;  /* 0x0000000000007b1d */ /* 0x000fe20000010000 */
[----:B-1----:R-:W-:Y:S01]  /*1d10*/  HADD2.F32 R5, -RZ, R76.H1_H1 ;  /* 0x3000004cff057230 */ /* 0x002fe20000004100 */
[C---:B------:R-:W-:Y:S01]  /*1d20*/  FMUL.FTZ R17, R7.reuse, R109 ;  /* 0x0000006d07117220 */ /* 0x040fe20000410000 */
[--C-:B------:R-:W-:Y:S01]  /*1d30*/  HADD2.F32 R8, -RZ, R77.reuse.H0_H0 ;  /* 0x2000004dff087230 */ /* 0x100fe20000004100 */
[----:B------:R-:W-:Y:S01]  /*1d40*/  FFMA.FTZ R3, R7, R3, R96 ;  /* 0x0000000307037223 */ /* 0x000fe20000010060 */
[----:B------:R-:W-:Y:S01]  /*1d50*/  HADD2.F32 R96, -RZ, R77.H1_H1 ;  /* 0x3000004dff607230 */ /* 0x000fe20000004100 */
[C---:B------:R-:W-:Y:S01]  /*1d60*/  FMUL.FTZ R16, R6.reuse, R109 ;  /* 0x0000006d06107220 */ /* 0x040fe20000410000 */
[----:B------:R-:W-:Y:S01]  /*1d70*/  CS2R R12, SRZ ;  /* 0x00000000000c7805 */ /* 0x000fe2000001ff00 */
[----:B------:R-:W-:Y:S01]  /*1d80*/  FFMA.FTZ R3, R6, R5, R3 ;  /* 0x0000000506037223 */ /* 0x000fe20000010003 */
[----:B------:R-:W-:Y:S01]  /*1d90*/  MOV R5, c[0x0][0x16c] ;  /* 0x00005b0000057a02 */ /* 0x000fe20000000f00 */
[CC--:B------:R-:W-:Y:S01]  /*1da0*/  FMUL.FTZ R15, R2.reuse, R109.reuse ;  /* 0x0000006d020f7220 */ /* 0x0c0fe20000410000 */
[----:B------:R-:W-:Y:S01]  /*1db0*/  CS2R R10, SRZ ;  /* 0x00000000000a7805 */ /* 0x000fe2000001ff00 */
[----:B------:R-:W-:Y:S01]  /*1dc0*/  FFMA.FTZ R3, R2, R8, R3 ;  /* 0x0000000802037223 */ /* 0x000fe20000010003 */
[----:B------:R-:W-:Y:S01]  /*1dd0*/  ISETP.GE.AND P0, PT, R5, 0x1, PT ;  /* 0x000000010500780c */ /* 0x000fe20003f06270 */
[----:B------:R-:W-:-:S02]  /*1de0*/  FMUL.FTZ R14, R4, R109 ;  /* 0x0000006d040e7220 */ /* 0x000fc40000410000 */
[----:B------:R-:W-:-:S10]  /*1df0*/  FFMA.FTZ R96, R4, R96, R3 ;  /* 0x0000006004607223 */ /* 0x000fd40000010003 */
[----:B------:R-:W-:Y:S05]  /*1e00*/  @!P0 BRA `(.L_x_13407) ;  /* 0x0000347000008947 */ /* 0x000fea0003800000 */
[----:B------:R-:W-:Y:S01]  /*1e10*/  MOV R28, c[0x0][0x29c] ;  /* 0x0000a700001c7a02 */ /* 0x000fe20000000f00 */
[----:B------:R-:W-:Y:S01]  /*1e20*/  HFMA2.MMA R13, -RZ, RZ, 0, 0 ;  /* 0x00000000ff0d7435 */ /* 0x000fe200000001ff */
[----:B------:R-:W-:Y:S01]  /*1e30*/  MOV R3, c[0x0][0x298] ;  /* 0x0000a60000037a02 */ /* 0x000fe20000000f00 */
[----:B------:R-:W-:Y:S01]  /*1e40*/  FADD.FTZ R7, R7, R7 ;  /* 0x0000000707077221 */ /* 0x000fe20000010000 */
[----:B------:R-:W-:Y:S01]  /*1e50*/  SHF.R.U32.HI R8, RZ, 0x1, R28 ;  /* 0x00000001ff087819 */ /* 0x000fe2000001161c */
[----:B------:R-:W-:Y:S01]  /*1e60*/  FADD.FTZ R6, R6, R6 ;  /* 0x0000000606067221 */ /* 0x000fe20000010000 */
[----:B------:R-:W-:Y:S01]  /*1e70*/  SHF.R.U64 R3, R3, 0x1, R28 ;  /* 0x0000000103037819 */ /* 0x000fe2000000121c */
[----:B------:R-:W-:Y:S01]  /*1e80*/  FADD.FTZ R4, R4, R4 ;  /* 0x0000000404047221 */ /* 0x000fe20000010000 */
[----:B------:R-:W-:Y:S01]  /*1e90*/  IADD3 R9, R29, -0x1, RZ ;  /* 0xffffffff1d097810 */ /* 0x000fe20007ffe0ff */
[-C--:B------:R-:W-:Y:S01]  /*1ea0*/  IMAD R5, R8, R107.reuse, RZ ;  /* 0x0000006b08057224 */ /* 0x080fe200078e02ff */
[----:B------:R-:W-:Y:S01]  /*1eb0*/  SHF.R.S32.HI R8, RZ, 0x1f, R97 ;  /* 0x0000001fff087819 */ /* 0x000fe20000011461 */
[----:B------:R-:W-:-:S04]  /*1ec0*/  IMAD.WIDE.U32 R44, R3, R107, RZ ;  /* 0x0000006b032c7225 */ /* 0x000fc800078e00ff */
[----:B------:R-:W-:Y:S02]  /*1ed0*/  IMAD R5, R106, R3, R5 ;  /* 0x000000036a057224 */ /* 0x000fe400078e0205 */
[----:B------:R-:W-:-:S03]  /*1ee0*/  IMAD R28, R8, c[0x0][0x2a0], RZ ;  /* 0x0000a800081c7a24 */ /* 0x000fc600078e02ff */
[----:B------:R-:W-:Y:S01]  /*1ef0*/  IADD3 R45, R45, R5, RZ ;  /* 0x000000052d2d7210 */ /* 0x000fe20007ffe0ff */
[----:B------:R-:W-:Y:S01]  /*1f00*/  IMAD R3, R97, c[0x0][0x2a4], R28 ;  /* 0x0000a90061037a24 */ /* 0x000fe200078e021c */
[----:B------:R-:W-:-:S03]  /*1f10*/  LEA.HI R5, R9, R9, RZ, 0x1 ;  /* 0x0000000909057211 */ /* 0x000fc600078f08ff */
[----:B------:R-:W-:-:S05]  /*1f20*/  IMAD.WIDE.U32 R44, R97, c[0x0][0x2a0], R44 ;  /* 0x0000a800612c7a25 */ /* 0x000fca00078e002c */
[----:B------:R-:W-:Y:S02]  /*1f30*/  IADD3 R3, R45, R3, RZ ;  /* 0x000000032d037210 */ /* 0x000fe40007ffe0ff */
[----:B------:R-:W-:-:S04]  /*1f40*/  LEA R28, P0, R44, c[0x0][0x318], 0x3 ;  /* 0x0000c6002c1c7a11 */ /* 0x000fc800078018ff */
[----:B------:R-:W-:Y:S01]  /*1f50*/  LEA.HI.X R46, R44, c[0x0][0x31c], R3, 0x3, P0 ;  /* 0x0000c7002c2e7a11 */ /* 0x000fe200000f1c03 */
[----:B------:R-:W-:Y:S01]  /*1f60*/  IMAD R3, R0, -0x100, RZ ;  /* 0xffffff0000037824 */ /* 0x000fe200078e02ff */
[----:B------:R-:W-:Y:S02]  /*1f70*/  LEA R44, P0, R63, R28, 0x2 ;  /* 0x0000001c3f2c7211 */ /* 0x000fe400078010ff */
[----:B------:R-:W-:Y:S01]  /*1f80*/  LOP3.LUT R0, R5, 0xfffffe, RZ, 0xc0, !PT ;  /* 0x00fffffe05007812 */ /* 0x000fe200078ec0ff */
[----:B------:R-:W-:Y:S01]  /*1f90*/  FADD.FTZ R5, R2, R2 ;  /* 0x0000000202057221 */ /* 0x000fe20000010000 */
[----:B------:R-:W-:Y:S02]  /*1fa0*/  LEA.HI.X R45, R63, R46, RZ, 0x2, P0 ;  /* 0x0000002e3f2d7211 */ /* 0x000fe400000f14ff */
[----:B------:R-:W-:Y:S02]  /*1fb0*/  IADD3 R9, R9, -R0, RZ ;  /* 0x8000000009097210 */ /* 0x000fe40007ffe0ff */
[----:B------:R-:W-:Y:S01]  /*1fc0*/  MOV R0, RZ ;  /* 0x000000ff00007202 */ /* 0x000fe20000000f00 */
[----:B------:R-:W-:-:S02]  /*1fd0*/  IMAD.WIDE R44, R3, 0x4, R44 ;  /* 0x00000004032c7825 */ /* 0x000fc400078e022c */
[----:B------:R-:W-:-:S03]  /*1fe0*/  CS2R R2, SRZ ;  /* 0x0000000000027805 */ /* 0x000fc6000001ff00 */
        /* <DEDUP_REMOVED lines=14> */
.L_x_13438:
[----:B------:R-:W-:Y:S01]  /*20d0*/  IMAD R28, R110, c[0x0][0x180], RZ ;  /* 0x000060006e1c7a24 */ /* 0x000fe200078e02ff */
[----:B------:R-:W-:Y:S01]  /*20e0*/  SHF.R.S32.HI R134, RZ, 0x1f, R2 ;  /* 0x0000001fff867819 */ /* 0x000fe20000011402 */
[----:B------:R-:W-:-:S04]  /*20f0*/  IMAD.WIDE.U32 R98, R111, c[0x0][0x180], RZ ;  /* 0x000060006f627a25 */ /* 0x000fc800078e00ff */
[----:B------:R-:W-:Y:S01]  /*2100*/  IMAD R25, R111, c[0x0][0x184], R28 ;  /* 0x000061006f197a24 */ /* 0x000fe200078e021c */
[----:B------:R-:W-:Y:S01]  /*2110*/  IADD3 R28, -R74, c[0x0][0x168], RZ ;  /* 0x00005a004a1c7a10 */ /* 0x000fe20007ffe1ff */
[----:B------:R-:W-:Y:S02]  /*2120*/  IMAD R45, R134, c[0x0][0x1a0], RZ ;  /* 0x00006800862d7a24 */ /* 0x000fe400078e02ff */
[----:B------:R-:W-:Y:S01]  /*2130*/  IMAD.WIDE.U32 R46, R2, c[0x0][0x1a0], R72 ;  /* 0x00006800022e7a25 */ /* 0x000fe200078e0048 */
[----:B------:R-:W-:Y:S02]  /*2140*/  IADD3 R99, R99, R25, RZ ;  /* 0x0000001963637210 */ /* 0x000fe40007ffe0ff */
[----:B------:R-:W-:Y:S01]  /*2150*/  SHF.L.U32 R101, R28, 0x1, RZ ;  /* 0x000000011c657819 */ /* 0x000fe200000006ff */
[----:B------:R-:W-:Y:S01]  /*2160*/  IMAD R25, R134, c[0x0][0x188], RZ ;  /* 0x0000620086197a24 */ /* 0x000fe200078e02ff */
[----:B------:R-:W-:Y:S01]  /*2170*/  LEA R44, P3, R46, R57, 0x1 ;  /* 0x000000392e2c7211 */ /* 0x000fe200078608ff */
[----:B------:R-:W-:Y:S01]  /*2180*/  IMAD.WIDE.U32 R98, R2, c[0x0][0x188], R98 ;  /* 0x0000620002627a25 */ /* 0x000fe200078e0062 */
[----:B------:R-:W-:-:S02]  /*2190*/  ISETP.GE.AND P0, PT, R72, R101, PT ;  /* 0x000000654800720c */ /* 0x000fc40003f06270 */
[----:B------:R-:W-:Y:S01]  /*21a0*/  ISETP.GE.AND P1, PT, R36, R101, PT ;  /* 0x000000652400720c */ /* 0x000fe20003f26270 */
[----:B------:R-:W-:Y:S01]  /*21b0*/  IMAD R25, R2, c[0x0][0x18c], R25 ;  /* 0x0000630002197a24 */ /* 0x000fe200078e0219 */
[----:B------:R-:W-:Y:S01]  /*21c0*/  LEA R94, P2, R98, c[0x0][0x220], 0x3 ;  /* 0x00008800625e7a11 */ /* 0x000fe200078418ff */
[----:B------:R-:W-:-:S03]  /*21d0*/  IMAD R95, R2, c[0x0][0x1a4], R45 ;  /* 0x00006900025f7a24 */ /* 0x000fc600078e022d */
[----:B------:R-:W-:Y:S02]  /*21e0*/  IADD3 R45, R99, R25, RZ ;  /* 0x00000019632d7210 */ /* 0x000fe40007ffe0ff */
[----:B------:R-:W-:Y:S02]  /*21f0*/  IADD3 R25, R47, R95, RZ ;  /* 0x0000005f2f197210 */ /* 0x000fe40007ffe0ff */
[----:B------:R-:W-:Y:S02]  /*2200*/  LEA.HI.X R95, R98, c[0x0][0x224], R45, 0x3, P2 ;  /* 0x00008900625f7a11 */ /* 0x000fe400010f1c2d */
[----:B------:R-:W-:Y:S02]  /*2210*/  ISETP.GE.AND P2, PT, R35, R101, PT ;  /* 0x000000652300720c */ /* 0x000fe40003f46270 */
[--C-:B------:R-:W-:Y:S02]  /*2220*/  LEA.HI.X R45, R46, R56, R25.reuse, 0x1, P3 ;  /* 0x000000382e2d7211 */ /* 0x100fe400018f0c19 */
[----:B------:R-:W-:Y:S01]  /*2230*/  PRMT R25, RZ, 0x7610, R25 ;  /* 0x00007610ff197816 */ /* 0x000fe20000000019 */
[----:B------:R-:W2:Y:S01]  /*2240*/  LDG.E.64 R94, [R94.64] ;  /* 0x000000065e5e7981 */ /* 0x000ea2000c1e1b00 */
[----:B------:R-:W-:-:S02]  /*2250*/  PRMT R98, RZ, 0x7610, R98 ;  /* 0x00007610ff627816 */ /* 0x000fc40000000062 */
[----:B------:R-:W-:Y:S02]  /*2260*/  PRMT R99, RZ, 0x7610, R99 ;  /* 0x00007610ff637816 */ /* 0x000fe40000000063 */
[----:B------:R0:W3:Y:S01]  /*2270*/  @!P0 LDG.E.U16 R25, [R44.64] ;  /* 0x000000062c198981 */ /* 0x0000e2000c1e1500 */
[----:B------:R-:W-:-:S03]  /*2280*/  ISETP.GE.AND P0, PT, R34, R101, PT ;  /* 0x000000652200720c */ /* 0x000fc60003f06270 */
[----:B----4-:R0:W4:Y:S01]  /*2290*/  @!P1 LDG.E.U16 R98, [R44.64+0x40] ;  /* 0x000040062c629981 */ /* 0x010122000c1e1500 */
        /* <DEDUP_REMOVED lines=20> */
[----:B------:R-:W-:-:S03]  /*23e0*/  LEA.HI.SX32 R100, R55, R55, 0x1b ;  /* 0x0000003737647211 */ /* 0x000fc600078fdaff */
[C---:B------:R-:W-:Y:S02]  /*23f0*/  IMAD R101, R2.reuse, c[0x0][0x1c4], R101 ;  /* 0x0000710002657a24 */ /* 0x040fe400078e0265 */
[----:B------:R-:W-:Y:S01]  /*2400*/  IMAD.WIDE.U32 R46, R2, c[0x0][0x1c0], R46 ;  /* 0x00007000022e7a25 */ /* 0x000fe200078e002e */
[----:B0-----:R-:W-:Y:S02]  /*2410*/  SHF.L.U32 R44, R100, 0x1, RZ ;  /* 0x00000001642c7819 */ /* 0x001fe400000006ff */
[----:B------:R-:W-:Y:S02]  /*2420*/  IADD3 R104, R55, 0x20, RZ ;  /* 0x0000002037687810 */ /* 0x000fe40007ffe0ff */
[----:B------:R-:W-:Y:S02]  /*2430*/  IADD3 R45, R47, R101, RZ ;  /* 0x000000652f2d7210 */ /* 0x000fe40007ffe0ff */
[----:B------:R-:W-:Y:S02]  /*2440*/  LEA R100, P0, R46, c[0x0][0x230], 0x3 ;  /* 0x00008c002e647a11 */ /* 0x000fe400078018ff */
[----:B------:R-:W-:-:S02]  /*2450*/  IADD3 R114, R55, 0x40, RZ ;  /* 0x0000004037727810 */ /* 0x000fc40007ffe0ff */
[----:B------:R-:W-:Y:S02]  /*2460*/  LEA.HI.X R101, R46, c[0x0][0x234], R45, 0x3, P0 ;  /* 0x00008d002e657a11 */ /* 0x000fe400000f1c2d */
[-C--:B------:R-:W-:Y:S02]  /*2470*/  LEA.HI.SX32 R104, R104, R55.reuse, 0x1b ;  /* 0x0000003768687211 */ /* 0x080fe400078fdaff */
[----:B------:R-:W-:Y:S02]  /*2480*/  LEA.HI.SX32 R114, R114, R55, 0x1b ;  /* 0x0000003772727211 */ /* 0x000fe400078fdaff */
[----:B------:R-:W-:Y:S02]  /*2490*/  SHF.L.U32 R115, R104, 0x1, RZ ;  /* 0x0000000168737819 */ /* 0x000fe400000006ff */
[----:B------:R-:W-:Y:S02]  /*24a0*/  IADD3 R104, R55, 0x80, RZ ;  /* 0x0000008037687810 */ /* 0x000fe40007ffe0ff */
[----:B------:R-:W-:-:S02]  /*24b0*/  SHF.L.U32 R116, R114, 0x1, RZ ;  /* 0x0000000172747819 */ /* 0x000fc400000006ff */
[----:B------:R-:W-:Y:S02]  /*24c0*/  IADD3 R114, R55, 0xa0, RZ ;  /* 0x000000a037727810 */ /* 0x000fe40007ffe0ff */
[-C--:B------:R-:W-:Y:S02]  /*24d0*/  LEA.HI.SX32 R104, R104, R55.reuse, 0x1b ;  /* 0x0000003768687211 */ /* 0x080fe400078fdaff */
[----:B------:R-:W-:-:S04]  /*24e0*/  LEA.HI.SX32 R114, R114, R55, 0x1b ;  /* 0x0000003772727211 */ /* 0x000fc800078fdaff */
[----:B------:R-:W-:Y:S02]  /*24f0*/  SHF.L.U32 R120, R114, 0x1, RZ ;  /* 0x0000000172787819 */ /* 0x000fe400000006ff */
[----:B------:R-:W-:Y:S02]  /*2500*/  ISETP.NE.AND P0, PT, R53, RZ, PT ;  /* 0x000000ff3500720c */ /* 0x000fe40003f05270 */
[----:B------:R-:W-:Y:S02]  /*2510*/  ISETP.NE.AND P1, PT, R63, RZ, PT ;  /* 0x000000ff3f00720c */ /* 0x000fe40003f25270 */
[----:B------:R-:W-:Y:S02]  /*2520*/  ISETP.LT.OR P2, PT, R29, 0x2, P0 ;  /* 0x000000021d00780c */ /* 0x000fe40000741670 */
[----:B------:R-:W-:-:S09]  /*2530*/  LEA R114, R9, R2, 0x8 ;  /* 0x0000000209727211 */ /* 0x000fd200078e40ff */
[----:B------:R-:W-:Y:S01]  /*2540*/  @P1 IADD3 R114, R63, 0x200, RZ ;  /* 0x000002003f721810 */ /* 0x000fe20007ffe0ff */
[----:B------:R-:W-:Y:S01]  /*2550*/  BSSY B0, `(.L_x_13408) ;  /* 0x0000089000007945 */ /* 0x000fe20003800000 */
[----:B--2---:R-:W-:-:S04]  /*2560*/  FMUL.FTZ R46, R20, R95 ;  /* 0x0000005f142e7220 */ /* 0x004fc80000410000 */
[----:B------:R-:W-:Y:S01]  /*2570*/  FMUL.RZ R121, R46, 0.15915493667125701904 ;  /* 0x3e22f9832e797820 */ /* 0x000fe2000040c000 */
[C---:B------:R-:W-:Y:S01]  /*2580*/  IADD3 R46, R55.reuse, 0x60, RZ ;  /* 0x00000060372e7810 */ /* 0x040fe20007ffe0ff */
[----:B---3--:R0:W-:Y:S03]  /*2590*/  STS.U16 [R44], R25 ;  /* 0x000000192c007388 */ /* 0x0081e60000000400 */
[----:B------:R-:W-:Y:S01]  /*25a0*/  LEA.HI.SX32 R46, R46, R55, 0x1b ;  /* 0x000000372e2e7211 */ /* 0x000fe200078fdaff */
[----:B-1--4-:R1:W-:Y:S01]  /*25b0*/  STS.U16 [R115+0x40], R98 ;  /* 0x0000406273007388 */ /* 0x0123e20000000400 */
[C---:B0-----:R-:W-:Y:S01]  /*25c0*/  IADD3 R44, R55.reuse, 0xc0, RZ ;  /* 0x000000c0372c7810 */ /* 0x041fe20007ffe0ff */
[----:B------:R-:W-:Y:S01]  /*25d0*/  FMUL.FTZ R47, R94, 1.4426950216293334961 ;  /* 0x3fb8aa3b5e2f7820 */ /* 0x000fe20000410000 */
[C---:B------:R-:W-:Y:S02]  /*25e0*/  SHF.L.U32 R25, R55.reuse, 0x3, RZ ;  /* 0x0000000337197819 */ /* 0x040fe400000006ff */
[----:B-1----:R-:W-:-:S02]  /*25f0*/  IADD3 R98, R55, 0xe0, RZ ;  /* 0x000000e037627810 */ /* 0x002fc40007ffe0ff */
[-C--:B------:R-:W-:Y:S02]  /*2600*/  LEA.HI.SX32 R44, R44, R55.reuse, 0x1b ;  /* 0x000000372c2c7211 */ /* 0x080fe400078fdaff */
[----:B------:R-:W-:Y:S02]  /*2610*/  SHF.L.U32 R117, R46, 0x1, RZ ;  /* 0x000000012e757819 */ /* 0x000fe400000006ff */
[----:B------:R-:W-:Y:S02]  /*2620*/  LEA.HI.SX32 R98, R98, R55, 0x1b ;  /* 0x0000003762627211 */ /* 0x000fe400078fdaff */
[----:B------:R-:W-:Y:S02]  /*2630*/  SHF.L.U32 R46, R104, 0x1, RZ ;  /* 0x00000001682e7819 */ /* 0x000fe400000006ff */
[----:B------:R-:W-:Y:S01]  /*2640*/  SHF.L.U32 R119, R44, 0x1, RZ ;  /* 0x000000012c777819 */ /* 0x000fe200000006ff */
[----:B------:R-:W-:Y:S01]  /*2650*/  FMUL.FTZ R45, R20, R47 ;  /* 0x0000002f142d7220 */ /* 0x000fe20000410000 */
[----:B------:R-:W-:Y:S01]  /*2660*/  LEA.HI.SX32 R44, R25, R25, 0x1b ;  /* 0x00000019192c7211 */ /* 0x000fe200078fdaff */
[----:B------:R-:W-:Y:S01]  /*2670*/  STS.U16 [R116+0x80], R99 ;  /* 0x0000806374007388 */ /* 0x000fe20000000400 */
[----:B------:R-:W-:-:S03]  /*2680*/  SHF.L.U32 R122, R98, 0x1, RZ ;  /* 0x00000001627a7819 */ /* 0x000fc600000006ff */
[----:B------:R-:W-:Y:S04]  /*2690*/  STS.U16 [R117+0xc0], R102 ;  /* 0x0000c06675007388 */ /* 0x000fe80000000400 */
[----:B------:R0:W-:Y:S01]  /*26a0*/  STS.U16 [R46+0x100], R103 ;  /* 0x000100672e007388 */ /* 0x0001e20000000400 */
[----:B------:R-:W-:Y:S03]  /*26b0*/  MUFU.EX2 R45, R45 ;  /* 0x0000002d002d7308 */ /* 0x000fe60000000800 */
[----:B------:R-:W-:Y:S04]  /*26c0*/  STS.U16 [R120+0x140], R105 ;  /* 0x0001406978007388 */ /* 0x000fe80000000400 */
[----:B------:R1:W-:Y:S01]  /*26d0*/  STS.U16 [R119+0x180], R112 ;  /* 0x0001807077007388 */ /* 0x0003e20000000400 */
[----:B0-----:R-:W-:Y:S01]  /*26e0*/  SHF.L.U32 R46, R44, 0x1, RZ ;  /* 0x000000012c2e7819 */ /* 0x001fe200000006ff */
[----:B------:R-:W0:Y:S02]  /*26f0*/  MUFU.COS R118, R121 ;  /* 0x0000007900767308 */ /* 0x000e240000000000 */
[----:B------:R2:W-:Y:S01]  /*2700*/  STS.U16 [R122+0x1c0], R113 ;  /* 0x0001c0717a007388 */ /* 0x0005e20000000400 */
[----:B------:R-:W-:-:S06]  /*2710*/  NOP ;  /* 0x0000000000007918 */ /* 0x000fcc0000000000 */
[----:B------:R3:W4:Y:S01]  /*2720*/  MUFU.SIN R116, R121 ;  /* 0x0000007900747308 */ /* 0x0007220000000400 */
[----:B------:R-:W-:Y:S01]  /*2730*/  LDS.U16 R123, [R46] ;  /* 0x000000002e7b7984 */ /* 0x000fe20000000400 */
[----:B------:R-:W-:-:S03]  /*2740*/  @!P2 IADD3 R115, R29, -0x2, RZ ;  /* 0xfffffffe1d73a810 */ /* 0x000fc60007ffe0ff */
[----:B------:R-:W-:Y:S04]  /*2750*/  LDS.U16 R120, [R46+0x4] ;  /* 0x000004002e787984 */ /* 0x000fe80000000400 */
[----:B---3--:R-:W3:Y:S01]  /*2760*/  LDS.U16 R121, [R46+0x2] ;  /* 0x000002002e797984 */ /* 0x008ee20000000400 */
[C---:B0-----:R-:W-:Y:S01]  /*2770*/  FMUL.FTZ R98, R45.reuse, R118 ;  /* 0x000000762d627220 */ /* 0x041fe20000410000 */
[----:B-1----:R-:W-:Y:S02]  /*2780*/  SHF.L.U32 R112, R114, 0x3, RZ ;  /* 0x0000000372707819 */ /* 0x002fe400000006ff */
[----:B------:R-:W0:Y:S01]  /*2790*/  LDS.U16 R118, [R46+0x6] ;  /* 0x000006002e767984 */ /* 0x000e220000000400 */
[----:B----4-:R-:W-:-:S03]  /*27a0*/  FMUL.FTZ R99, R45, R116 ;  /* 0x000000742d637220 */ /* 0x010fc60000410000 */
[----:B------:R-:W1:Y:S01]  /*27b0*/  LDS.U16 R117, [R46+0xa] ;  /* 0x00000a002e757984 */ /* 0x000e620000000400 */
[----:B------:R-:W-:-:S03]  /*27c0*/  @!P2 IMAD R45, R115, c[0x0][0x16c], R2 ;  /* 0x00005b00732daa24 */ /* 0x000fc600078e0202 */
[----:B------:R-:W4:Y:S04]  /*27d0*/  LDS.U16 R115, [R46+0x8] ;  /* 0x000008002e737984 */ /* 0x000f280000000400 */
[----:B------:R-:W0:Y:S04]  /*27e0*/  LDS.U16 R116, [R46+0xc] ;  /* 0x00000c002e747984 */ /* 0x000e280000000400 */
[----:B------:R2:W0:Y:S01]  /*27f0*/  LDS.U16 R114, [R46+0xe] ;  /* 0x00000e002e727984 */ /* 0x0004220000000400 */
[----:B------:R-:W-:-:S03]  /*2800*/  FMUL.FTZ R102, R21, R95 ;  /* 0x0000005f15667220 */ /* 0x000fc60000410000 */
[----:B------:R3:W-:Y:S04]  /*2810*/  STS.64 [R112+0xa80], R98 ;  /* 0x000a806270007388 */ /* 0x0007e80000000a00 */
[----:B------:R-:W5:Y:S01]  /*2820*/  LDG.E.64 R100, [R100.64] ;  /* 0x0000000664647981 */ /* 0x000f62000c1e1b00 */
[----:B--2---:R-:W-:Y:S02]  /*2830*/  FMUL.RZ R113, R102, 0.15915493667125701904 ;  /* 0x3e22f98366717820 */ /* 0x004fe4000040c000 */
[-C--:B------:R-:W-:Y:S02]  /*2840*/  FMUL.FTZ R102, R21, R47.reuse ;  /* 0x0000002f15667220 */ /* 0x080fe40000410000 */
[----:B------:R-:W-:Y:S01]  /*2850*/  MUFU.SIN R103, R113 ;  /* 0x0000007100677308 */ /* 0x000fe20000000400 */
[----:B------:R-:W-:-:S02]  /*2860*/  FMUL.FTZ R46, R18, R47 ;  /* 0x0000002f122e7220 */ /* 0x000fc40000410000 */
[----:B---3--:R-:W-:-:S05]  /*2870*/  FMUL.FTZ R112, R19, R47 ;  /* 0x0000002f13707220 */ /* 0x008fca0000410000 */
[----:B------:R-:W2:Y:S01]  /*2880*/  MUFU.EX2 R102, R102 ;  /* 0x0000006600667308 */ /* 0x000ea20000000800 */
[----:B------:R-:W-:Y:S01]  /*2890*/  FMUL.FTZ R47, R18, R95 ;  /* 0x0000005f122f7220 */ /* 0x000fe20000410000 */
[----:B------:R-:W-:Y:S01]  /*28a0*/  CS2R R104, SRZ ;  /* 0x0000000000687805 */ /* 0x000fe2000001ff00 */
[----:B------:R-:W-:Y:S01]  /*28b0*/  @!P2 IMAD.WIDE R44, R45, 0x10, R66 ;  /* 0x000000102d2ca825 */ /* 0x000fe200078e0242 */
[----:B------:R-:W-:Y:S01]  /*28c0*/  BAR.SYNC.DEFER_BLOCKING 0x0 ;  /* 0x0000000000007b1d */ /* 0x000fe20000010000 */
[----:B------:R-:W-:-:S05]  /*28d0*/  HADD2.F32 R121, -RZ, R121.H0_H0 ;  /* 0x20000079ff797230 */ /* 0x000fca0000004100 */
[----:B------:R-:W3:Y:S01]  /*28e0*/  MUFU.COS R133, R113 ;  /* 0x0000007100857308 */ /* 0x000ee20000000000 */
[----:B------:R-:W-:Y:S01]  /*28f0*/  FMUL.RZ R47, R47, 0.15915493667125701904 ;  /* 0x3e22f9832f2f7820 */ /* 0x000fe2000040c000 */
[----:B------:R-:W-:Y:S01]  /*2900*/  HADD2.F32 R123, -RZ, R123.H0_H0 ;  /* 0x2000007bff7b7230 */ /* 0x000fe20000004100 */
[----:B------:R-:W-:Y:S01]  /*2910*/  FMUL.FTZ R148, R20, R121 ;  /* 0x0000007914947220 */ /* 0x000fe20000410000 */
[----:B------:R-:W-:-:S04]  /*2920*/  HADD2.F32 R119, -RZ, R76.H0_H0 ;  /* 0x2000004cff777230 */ /* 0x000fc80000004100 */
[----:B------:R-:W-:Y:S01]  /*2930*/  MUFU.EX2 R46, R46 ;  /* 0x0000002e002e7308 */ /* 0x000fe20000000800 */
[----:B------:R-:W-:Y:S02]  /*2940*/  FMUL.FTZ R146, R20, R123 ;  /* 0x0000007b14927220 */ /* 0x000fe40000410000 */
[----:B--2---:R-:W-:Y:S02]  /*2950*/  FMUL.FTZ R132, R102, R103 ;  /* 0x0000006766847220 */ /* 0x004fe40000410000 */
[C---:B------:R-:W-:Y:S01]  /*2960*/  FMUL.FTZ R148, R119.reuse, R148 ;  /* 0x0000009477947220 */ /* 0x040fe20000410000 */
[----:B------:R2:W5:Y:S02]  /*2970*/  @!P2 LDG.E.64 R104, [R44.64+0x8] ;  /* 0x000008062c68a981 */ /* 0x000564000c1e1b00 */
[----:B------:R-:W-:Y:S01]  /*2980*/  MUFU.COS R131, R47 ;  /* 0x0000002f00837308 */ /* 0x000fe20000000000 */
[----:B------:R-:W-:Y:S01]  /*2990*/  HADD2.F32 R120, -RZ, R120.H0_H0 ;  /* 0x20000078ff787230 */ /* 0x000fe20000004100 */
[----:B------:R-:W-:-:S06]  /*29a0*/  FMUL.FTZ R146, R119, R146 ;  /* 0x0000009277927220 */ /* 0x000fcc0000410000 */
[----:B--2---:R-:W2:Y:S01]  /*29b0*/  MUFU.SIN R45, R47 ;  /* 0x0000002f002d7308 */ /* 0x004ea20000000400 */
[----:B------:R-:W-:Y:S02]  /*29c0*/  FMUL.FTZ R44, R19, R95 ;  /* 0x0000005f132c7220 */ /* 0x000fe40000410000 */
[----:B---3--:R-:W-:Y:S02]  /*29d0*/  FMUL.FTZ R133, R102, R133 ;  /* 0x0000008566857220 */ /* 0x008fe40000410000 */
[----:B------:R-:W-:Y:S02]  /*29e0*/  FMUL.RZ R113, R44, 0.15915493667125701904 ;  /* 0x3e22f9832c717820 */ /* 0x000fe4000040c000 */
[C---:B------:R-:W-:Y:S01]  /*29f0*/  FMUL.FTZ R44, R132.reuse, R148 ;  /* 0x00000094842c7220 */ /* 0x040fe20000410000 */
[----:B0-----:R-:W-:Y:S01]  /*2a00*/  HADD2.F32 R118, -RZ, R118.H0_H0 ;  /* 0x20000076ff767230 */ /* 0x001fe20000004100 */
[----:B------:R-:W-:Y:S01]  /*2a10*/  MUFU.EX2 R112, R112 ;  /* 0x0000007000707308 */ /* 0x000fe20000000800 */
[----:B------:R-:W-:Y:S01]  /*2a20*/  HADD2.F32 R122, -RZ, R76.H1_H1 ;  /* 0x3000004cff7a7230 */ /* 0x000fe20000004100 */
[----:B------:R-:W-:-:S02]  /*2a30*/  FMUL.FTZ R102, R132, R146 ;  /* 0x0000009284667220 */ /* 0x000fc40000410000 */
[----:B------:R-:W-:Y:S02]  /*2a40*/  FMUL.FTZ R147, R21, R120 ;  /* 0x0000007815937220 */ /* 0x000fe40000410000 */
[----:B------:R-:W-:Y:S02]  /*2a50*/  FFMA.FTZ R44, R133, R146, -R44 ;  /* 0x00000092852c7223 */ /* 0x000fe4000001082c */
[----:B------:R-:W0:Y:S01]  /*2a60*/  MUFU.SIN R47, R113 ;  /* 0x00000071002f7308 */ /* 0x000e220000000400 */
[----:B------:R-:W-:Y:S02]  /*2a70*/  FMUL.FTZ R145, R21, R118 ;  /* 0x0000007615917220 */ /* 0x000fe40000410000 */
[----:B------:R-:W-:Y:S02]  /*2a80*/  FFMA.FTZ R102, R133, R148, R102 ;  /* 0x0000009485667223 */ /* 0x000fe40000010066 */
[----:B--2---:R-:W-:Y:S02]  /*2a90*/  FMUL.FTZ R130, R46, R45 ;  /* 0x0000002d2e827220 */ /* 0x004fe40000410000 */
[C---:B------:R-:W-:Y:S01]  /*2aa0*/  FFMA.FTZ R44, R122.reuse, R147, R44 ;  /* 0x000000937a2c7223 */ /* 0x040fe2000001002c */
[----:B------:R2:W3:Y:S01]  /*2ab0*/  MUFU.COS R103, R113 ;  /* 0x0000007100677308 */ /* 0x0004e20000000000 */
[----:B------:R-:W-:Y:S01]  /*2ac0*/  FFMA.FTZ R102, R122, R145, R102 ;  /* 0x000000917a667223 */ /* 0x000fe20000010066 */
[----:B-1----:R-:W-:Y:S01]  /*2ad0*/  HADD2.F32 R117, -RZ, R117.H0_H0 ;  /* 0x20000075ff757230 */ /* 0x002fe20000004100 */
[----:B------:R-:W-:-:S02]  /*2ae0*/  FMUL.FTZ R131, R46, R131 ;  /* 0x000000832e837220 */ /* 0x000fc40000410000 */
[C---:B------:R-:W-:Y:S01]  /*2af0*/  FMUL.FTZ R46, R130.reuse, R44 ;  /* 0x0000002c822e7220 */ /* 0x040fe20000410000 */
[----:B----4-:R-:W-:Y:S01]  /*2b00*/  HADD2.F32 R115, -RZ, R115.H0_H0 ;  /* 0x20000073ff737230 */ /* 0x010fe20000004100 */
[-C--:B------:R-:W-:Y:S01]  /*2b10*/  FMUL.FTZ R45, R130, R102.reuse ;  /* 0x00000066822d7220 */ /* 0x080fe20000410000 */
[----:B--2---:R-:W-:Y:S01]  /*2b20*/  HADD2.F32 R113, -RZ, R77.H0_H0 ;  /* 0x2000004dff717230 */ /* 0x004fe20000004100 */
[----:B------:R-:W-:Y:S02]  /*2b30*/  FFMA.FTZ R102, R131, R102, R46 ;  /* 0x0000006683667223 */ /* 0x000fe4000001002e */
[----:B------:R-:W-:Y:S02]  /*2b40*/  FMUL.FTZ R140, R18, R117 ;  /* 0x00000075128c7220 */ /* 0x000fe40000410000 */
[----:B0-----:R-:W-:Y:S01]  /*2b50*/  FMUL.FTZ R126, R112, R47 ;  /* 0x0000002f707e7220 */ /* 0x001fe20000410000 */
[----:B------:R-:W-:Y:S01]  /*2b60*/  ISETP.NE.AND P2, PT, R63, 0x1f, PT ;  /* 0x0000001f3f00780c */ /* 0x000fe20003f45270 */
[----:B------:R-:W-:-:S02]  /*2b70*/  FFMA.FTZ R47, R131, R44, -R45 ;  /* 0x0000002c832f7223 */ /* 0x000fc4000001082d */
[----:B------:R-:W-:Y:S02]  /*2b80*/  FMUL.FTZ R46, R98, R132 ;  /* 0x00000084622e7220 */ /* 0x000fe40000410000 */
[----:B------:R-:W-:Y:S02]  /*2b90*/  FMUL.FTZ R124, R18, R115 ;  /* 0x00000073127c7220 */ /* 0x000fe40000410000 */
[----:B------:R-:W-:Y:S01]  /*2ba0*/  FFMA.FTZ R125, R113, R140, R102 ;  /* 0x0000008c717d7223 */ /* 0x000fe20000010066 */
[----:B------:R-:W-:Y:S01]  /*2bb0*/  HADD2.F32 R116, -RZ, R116.H0_H0 ;  /* 0x20000074ff747230 */ /* 0x000fe20000004100 */
[----:B---3--:R-:W-:Y:S02]  /*2bc0*/  FMUL.FTZ R128, R112, R103 ;  /* 0x0000006770807220 */ /* 0x008fe40000410000 */
[C---:B------:R-:W-:Y:S02]  /*2bd0*/  FMUL.FTZ R44, R99.reuse, R132 ;  /* 0x00000084632c7220 */ /* 0x040fe40000410000 */
[----:B------:R-:W-:-:S02]  /*2be0*/  FFMA.FTZ R46, R99, R133, R46 ;  /* 0x00000085632e7223 */ /* 0x000fc4000001002e */
[----:B------:R-:W-:Y:S02]  /*2bf0*/  FFMA.FTZ R103, R113, R124, R47 ;  /* 0x0000007c71677223 */ /* 0x000fe4000001002f */
[----:B------:R-:W-:Y:S01]  /*2c00*/  FMUL.FTZ R102, R126, R125 ;  /* 0x0000007d7e667220 */ /* 0x000fe20000410000 */
[----:B------:R-:W-:Y:S01]  /*2c10*/  HADD2.F32 R112, -RZ, R77.H1_H1 ;  /* 0x3000004dff707230 */ /* 0x000fe20000004100 */
[----:B------:R-:W-:Y:S02]  /*2c20*/  FFMA.FTZ R44, R98, R133, -R44 ;  /* 0x00000085622c7223 */ /* 0x000fe4000001082c */
[----:B------:R-:W-:Y:S02]  /*2c30*/  FMUL.FTZ R45, R130, R46 ;  /* 0x0000002e822d7220 */ /* 0x000fe40000410000 */
[----:B------:R-:W-:Y:S02]  /*2c40*/  FFMA.FTZ R102, R128, R103, -R102 ;  /* 0x0000006780667223 */ /* 0x000fe40000010866 */
[----:B------:R-:W-:-:S02]  /*2c50*/  FMUL.FTZ R143, R19, R116 ;  /* 0x00000074138f7220 */ /* 0x000fc40000410000 */
[-C--:B------:R-:W-:Y:S02]  /*2c60*/  FMUL.FTZ R47, R130, R44.reuse ;  /* 0x0000002c822f7220 */ /* 0x080fe40000410000 */
[C---:B------:R-:W-:Y:S02]  /*2c70*/  FFMA.FTZ R45, R131.reuse, R44, -R45 ;  /* 0x0000002c832d7223 */ /* 0x040fe4000001082d */
[----:B------:R-:W-:Y:S02]  /*2c80*/  FMUL.FTZ R44, R126, R103 ;  /* 0x000000677e2c7220 */ /* 0x000fe40000410000 */
[----:B------:R-:W-:Y:S02]  /*2c90*/  FFMA.FTZ R137, R112, R143, R102 ;  /* 0x0000008f70897223 */ /* 0x000fe40000010066 */
[----:B------:R0:W1:Y:S01]  /*2ca0*/  @P2 LDS.64 R102, [R63.X8+0x1a88] ;  /* 0x001a88003f662984 */ /* 0x0000620000008a00 */
[----:B------:R-:W-:Y:S01]  /*2cb0*/  HADD2.F32 R114, -RZ, R114.H0_H0 ;  /* 0x20000072ff727230 */ /* 0x000fe20000004100 */
[----:B------:R-:W-:-:S02]  /*2cc0*/  FFMA.FTZ R47, R131, R46, R47 ;  /* 0x0000002e832f7223 */ /* 0x000fc4000001002f */
[----:B------:R-:W-:Y:S02]  /*2cd0*/  FFMA.FTZ R125, R128, R125, R44 ;  /* 0x0000007d807d7223 */ /* 0x000fe4000001002c */
[C---:B------:R-:W-:Y:S02]  /*2ce0*/  FMUL.FTZ R142, R126.reuse, R47 ;  /* 0x0000002f7e8e7220 */ /* 0x040fe40000410000 */
[-C--:B------:R-:W-:Y:S02]  /*2cf0*/  FMUL.FTZ R44, R126, R45.reuse ;  /* 0x0000002d7e2c7220 */ /* 0x080fe40000410000 */
[----:B------:R-:W-:Y:S02]  /*2d00*/  FMUL.FTZ R141, R19, R114 ;  /* 0x00000072138d7220 */ /* 0x000fe40000410000 */
[C---:B------:R-:W-:Y:S02]  /*2d10*/  FFMA.FTZ R142, R128.reuse, R45, -R142 ;  /* 0x0000002d808e7223 */ /* 0x040fe4000001088e */
[----:B------:R-:W-:-:S02]  /*2d20*/  FFMA.FTZ R47, R128, R47, R44 ;  /* 0x0000002f802f7223 */ /* 0x000fc4000001002c */
        /* <DEDUP_REMOVED lines=11> */
.L_x_13409:
[----:B0-----:R-:W-:Y:S05]  /*2de0*/  BSYNC B0 ;  /* 0x0000000000007941 */ /* 0x001fea0003800000 */
.L_x_13408:
        /* <DEDUP_REMOVED lines=63> */
[C---:B------:R-:W-:Y:S02]  /*31e0*/  FFMA.FTZ R46, R142.reuse, R125, -R129 ;  /* 0x0000007d8e2e7223 */ /* 0x040fe40000010881 */
[----:B------:R-:W-:Y:S01]  /*31f0*/  @P3 FFMA.FTZ R142, R142, R45, -R44 ;  /* 0x0000002d8e8e3223 */ /* 0x000fe2000001082c */
[----:B------:R-:W-:Y:S01]  /*3200*/  FSEL R47, R138, R47, !P3 ;  /* 0x0000002f8a2f7208 */ /* 0x000fe20005800000 */
[----:B------:R-:W-:-:S02]  /*3210*/  @P3 FADD.FTZ R136, R136, R135 ;  /* 0x0000008788883221 */ /* 0x000fc40000010000 */
[----:B------:R-:W-:Y:S01]  /*3220*/  @P3 FADD.FTZ R137, R137, R46 ;  /* 0x0000002e89893221 */ /* 0x000fe20000010000 */
[----:B------:R-:W0:Y:S01]  /*3230*/  SHFL.UP PT, R44, R142, 0x10, RZ ;  /* 0x060000008e2c7989 */ /* 0x000e2200000e00ff */
[C---:B------:R-:W-:Y:S01]  /*3240*/  FMUL.FTZ R127, R4.reuse, R101 ;  /* 0x00000065047f7220 */ /* 0x040fe20000410000 */
[----:B------:R-:W-:Y:S01]  /*3250*/  ISETP.GE.AND P3, PT, R55, 0x10, PT ;  /* 0x000000103700780c */ /* 0x000fe20003f66270 */
[----:B------:R-:W-:Y:S01]  /*3260*/  FMUL.FTZ R125, R4, R100 ;  /* 0x00000064047d7220 */ /* 0x000fe20000410000 */
[----:B------:R-:W2:Y:S01]  /*3270*/  SHFL.UP PT, R45, R47, 0x10, RZ ;  /* 0x060000002f2d7989 */ /* 0x000ea200000e00ff */
[-C--:B------:R-:W-:Y:S02]  /*3280*/  FMUL.FTZ R138, R128, R127.reuse ;  /* 0x0000007f808a7220 */ /* 0x080fe40000410000 */
[C---:B------:R-:W-:Y:S01]  /*3290*/  FMUL.FTZ R139, R126.reuse, R127 ;  /* 0x0000007f7e8b7220 */ /* 0x040fe20000410000 */
[----:B------:R-:W3:Y:S01]  /*32a0*/  SHFL.UP PT, R135, R136, 0x10, RZ ;  /* 0x0600000088877989 */ /* 0x000ee200000e00ff */
[----:B------:R-:W-:-:S02]  /*32b0*/  FFMA.FTZ R144, -R126, R125, -R138 ;  /* 0x0000007d7e907223 */ /* 0x000fc4000001098a */
[C---:B------:R-:W-:Y:S01]  /*32c0*/  FMUL.FTZ R129, R5.reuse, R101 ;  /* 0x0000006505817220 */ /* 0x040fe20000410000 */
[----:B------:R-:W4:Y:S01]  /*32d0*/  SHFL.UP PT, R46, R137, 0x10, RZ ;  /* 0x06000000892e7989 */ /* 0x000f2200000e00ff */
[----:B------:R-:W-:Y:S02]  /*32e0*/  FMUL.FTZ R138, R5, R100 ;  /* 0x00000064058a7220 */ /* 0x000fe40000410000 */
[----:B------:R-:W-:Y:S02]  /*32f0*/  FFMA.FTZ R139, R128, R125, -R139 ;  /* 0x0000007d808b7223 */ /* 0x000fe4000001088b */
[----:B------:R-:W-:Y:S02]  /*3300*/  FADD.FTZ R150, -R129, R144 ;  /* 0x0000009081967221 */ /* 0x000fe40000010100 */
[----:B------:R-:W-:Y:S02]  /*3310*/  FADD.FTZ R149, R138, R139 ;  /* 0x0000008b8a957221 */ /* 0x000fe40000010000 */
[----:B------:R-:W-:-:S02]  /*3320*/  FMUL.FTZ R144, R130, -R150 ;  /* 0x8000009682907220 */ /* 0x000fc40000410000 */
[-C--:B------:R-:W-:Y:S02]  /*3330*/  FMUL.FTZ R153, R130, -R149.reuse ;  /* 0x8000009582997220 */ /* 0x080fe40000410000 */
[----:B0-----:R-:W-:Y:S02]  /*3340*/  FMUL.FTZ R139, R47, R44 ;  /* 0x0000002c2f8b7220 */ /* 0x001fe40000410000 */
[----:B------:R-:W-:Y:S02]  /*3350*/  FFMA.FTZ R144, R131, R149, -R144 ;  /* 0x0000009583907223 */ /* 0x000fe40000010890 */
[-C--:B--2---:R-:W-:Y:S02]  /*3360*/  FFMA.FTZ R152, R142, R45.reuse, R139 ;  /* 0x0000002d8e987223 */ /* 0x084fe4000001008b */
[C---:B------:R-:W-:Y:S02]  /*3370*/  FMUL.FTZ R45, R47.reuse, R45 ;  /* 0x0000002d2f2d7220 */ /* 0x040fe40000410000 */
[C---:B---3--:R-:W-:Y:S01]  /*3380*/  FMUL.FTZ R149, R47.reuse, R135 ;  /* 0x000000872f957220 */ /* 0x048fe20000410000 */
[----:B------:R-:W-:Y:S01]  /*3390*/  FSEL R152, R47, R152, !P3 ;  /* 0x000000982f987208 */ /* 0x000fe20005800000 */
[----:B------:R-:W-:-:S02]  /*33a0*/  FFMA.FTZ R150, R131, R150, R153 ;  /* 0x0000009683967223 */ /* 0x000fc40000010099 */
[-C--:B----4-:R-:W-:Y:S02]  /*33b0*/  FMUL.FTZ R151, R47, R46.reuse ;  /* 0x0000002e2f977220 */ /* 0x090fe40000410000 */
[C---:B------:R-:W-:Y:S01]  /*33c0*/  FFMA.FTZ R46, R142.reuse, R46, -R149 ;  /* 0x0000002e8e2e7223 */ /* 0x040fe20000010895 */
[----:B------:R-:W0:Y:S01]  /*33d0*/  SHFL.UP PT, R152, R152, 0x1, RZ ;  /* 0x0420000098987989 */ /* 0x000e2200000e00ff */
[C---:B------:R-:W-:Y:S02]  /*33e0*/  FFMA.FTZ R151, R142.reuse, R135, R151 ;  /* 0x000000878e977223 */ /* 0x040fe40000010097 */
[----:B------:R-:W-:Y:S01]  /*33f0*/  @P3 FFMA.FTZ R142, R142, R44, -R45 ;  /* 0x0000002c8e8e3223 */ /* 0x000fe2000001082d */
[----:B------:R-:W-:Y:S01]  /*3400*/  HFMA2.MMA R45, -RZ, RZ, 0, 0 ;  /* 0x00000000ff2d7435 */ /* 0x000fe200000001ff */
[----:B------:R-:W-:Y:S01]  /*3410*/  @P3 FADD.FTZ R136, R136, R151 ;  /* 0x0000009788883221 */ /* 0x000fe20000010000 */
[----:B------:R-:W-:Y:S01]  /*3420*/  MOV R44, 0x3f800000 ;  /* 0x3f800000002c7802 */ /* 0x000fe20000000f00 */
[----:B------:R-:W-:-:S02]  /*3430*/  @P3 FADD.FTZ R137, R137, R46 ;  /* 0x0000002e89893221 */ /* 0x000fc40000010000 */
[----:B------:R-:W2:Y:S01]  /*3440*/  SHFL.UP PT, R142, R142, 0x1, RZ ;  /* 0x042000008e8e7989 */ /* 0x000ea200000e00ff */
[C---:B------:R-:W-:Y:S01]  /*3450*/  FMUL.FTZ R135, R6.reuse, R101 ;  /* 0x0000006506877220 */ /* 0x040fe20000410000 */
[----:B------:R-:W-:Y:S01]  /*3460*/  CS2R R46, SRZ ;  /* 0x00000000002e7805 */ /* 0x000fe2000001ff00 */
[----:B------:R-:W-:Y:S01]  /*3470*/  FMUL.FTZ R139, R6, R100 ;  /* 0x00000064068b7220 */ /* 0x000fe20000410000 */
[----:B------:R-:W3:Y:S01]  /*3480*/  SHFL.UP PT, R136, R136, 0x1, RZ ;  /* 0x0420000088887989 */ /* 0x000ee200000e00ff */
[----:B------:R-:W-:Y:S02]  /*3490*/  FADD.FTZ R153, -R135, R150 ;  /* 0x0000009687997221 */ /* 0x000fe40000010100 */
[----:B------:R-:W-:Y:S01]  /*34a0*/  FADD.FTZ R144, R139, R144 ;  /* 0x000000908b907221 */ /* 0x000fe20000010000 */
[----:B------:R-:W4:Y:S01]  /*34b0*/  SHFL.UP PT, R137, R137, 0x1, RZ ;  /* 0x0420000089897989 */ /* 0x000f2200000e00ff */
[C---:B------:R-:W-:Y:S02]  /*34c0*/  FMUL.FTZ R149, R132.reuse, -R153 ;  /* 0x8000009984957220 */ /* 0x040fe40000410000 */
[-C--:B------:R-:W-:Y:S01]  /*34d0*/  FMUL.FTZ R154, R132, -R144.reuse ;  /* 0x80000090849a7220 */ /* 0x080fe20000410000 */
[----:B------:R1:W1:Y:S02]  /*34e0*/  @!P0 LDS.128 R44, [R2.X16+0x1b80] ;  /* 0x001b8000022c8984 */ /* 0x000264000000cc00 */
[----:B-1----:R-:W-:Y:S01]  /*34f0*/  FMUL.FTZ R151, R126, R103 ;  /* 0x000000677e977220 */ /* 0x002fe20000410000 */
[----:B------:R-:W-:Y:S01]  /*3500*/  ISETP.NE.AND P0, PT, R53, 0x1f, PT ;  /* 0x0000001f3500780c */ /* 0x000fe20003f05270 */
[----:B------:R-:W-:-:S02]  /*3510*/  FFMA.FTZ R149, R133, R144, -R149 ;  /* 0x0000009085957223 */ /* 0x000fc40000010895 */
[----:B------:R-:W-:Y:S02]  /*3520*/  FFMA.FTZ R144, R133, R153, R154 ;  /* 0x0000009985907223 */ /* 0x000fe4000001009a */
[-C--:B------:R-:W-:Y:S02]  /*3530*/  FMUL.FTZ R150, R126, -R102.reuse ;  /* 0x800000667e967220 */ /* 0x080fe40000410000 */
[----:B------:R-:W-:Y:S02]  /*3540*/  FFMA.FTZ R153, R128, R102, -R151 ;  /* 0x0000006680997223 */ /* 0x000fe40000010897 */
[C---:B0-----:R-:W-:Y:S02]  /*3550*/  FMUL.FTZ R151, R152.reuse, R105 ;  /* 0x0000006998977220 */ /* 0x041fe40000410000 */
[----:B------:R-:W-:Y:S02]  /*3560*/  FMUL.FTZ R152, R152, R104 ;  /* 0x0000006898987220 */ /* 0x000fe40000410000 */
[----:B------:R-:W-:-:S02]  /*3570*/  FFMA.FTZ R154, R128, -R103, R150 ;  /* 0x80000067809a7223 */ /* 0x000fc40000010096 */
[----:B------:R-:W-:Y:S02]  /*3580*/  FMUL.FTZ R155, R130, -R153 ;  /* 0x80000099829b7220 */ /* 0x000fe40000410000 */
[C---:B--2---:R-:W-:Y:S02]  /*3590*/  FFMA.FTZ R150, R142.reuse, R104, -R151 ;  /* 0x000000688e967223 */ /* 0x044fe40000010897 */
[----:B------:R-:W-:Y:S02]  /*35a0*/  FFMA.FTZ R151, R142, R105, R152 ;  /* 0x000000698e977223 */ /* 0x000fe40000010098 */
[-C--:B------:R-:W-:Y:S02]  /*35b0*/  FMUL.FTZ R156, R130, -R154.reuse ;  /* 0x8000009a829c7220 */ /* 0x080fe40000410000 */
[----:B------:R-:W-:Y:S02]  /*35c0*/  FFMA.FTZ R155, R131, R154, R155 ;  /* 0x0000009a839b7223 */ /* 0x000fe4000001009b */
[----:B---3--:R-:W-:-:S02]  /*35d0*/  @P1 FADD.FTZ R105, R136, R151 ;  /* 0x0000009788691221 */ /* 0x008fc40000010000 */
[----:B------:R-:W-:Y:S02]  /*35e0*/  FMUL.FTZ R136, R7, R100 ;  /* 0x0000006407887220 */ /* 0x000fe40000410000 */
[----:B------:R-:W-:Y:S02]  /*35f0*/  FFMA.FTZ R156, R131, R153, -R156 ;  /* 0x00000099839c7223 */ /* 0x000fe4000001089c */
[----:B------:R-:W-:Y:S02]  /*3600*/  FMUL.FTZ R100, R132, -R155 ;  /* 0x8000009b84647220 */ /* 0x000fe40000410000 */
[----:B------:R-:W-:Y:S02]  /*3610*/  FADD.FTZ R142, R136, R149 ;  /* 0x00000095888e7221 */ /* 0x000fe40000010000 */
[----:B----4-:R-:W-:Y:S02]  /*3620*/  @P1 FADD.FTZ R104, R137, R150 ;  /* 0x0000009689681221 */ /* 0x010fe40000010000 */
[----:B------:R-:W-:Y:S01]  /*3630*/  FFMA.FTZ R149, R133, R156, -R100 ;  /* 0x0000009c85957223 */ /* 0x000fe20000010864 */
[----:B------:R0:W1:Y:S01]  /*3640*/  SHFL.DOWN PT, R154, R142, 0x1, 0x1f ;  /* 0x08201f008e9a7f89 */ /* 0x00006200000e0000 */
[----:B------:R-:W-:-:S02]  /*3650*/  FMUL.FTZ R137, R7, R101 ;  /* 0x0000006507897220 */ /* 0x000fc40000410000 */
[----:B------:R-:W-:Y:S01]  /*3660*/  FMUL.FTZ R156, R132, -R156 ;  /* 0x8000009c849c7220 */ /* 0x000fe20000410000 */
[----:B------:R0:W2:Y:S01]  /*3670*/  SHFL.DOWN PT, R150, R149, 0x1, 0x1f ;  /* 0x08201f0095967f89 */ /* 0x0000a200000e0000 */
[C---:B------:R-:W-:Y:S02]  /*3680*/  FMUL.FTZ R101, R99.reuse, R105 ;  /* 0x0000006963657220 */ /* 0x040fe40000410000 */
[-C--:B------:R-:W-:Y:S02]  /*3690*/  FMUL.FTZ R100, R99, R104.reuse ;  /* 0x0000006863647220 */ /* 0x080fe40000410000 */
[----:B------:R-:W-:Y:S02]  /*36a0*/  FADD.FTZ R144, -R137, R144 ;  /* 0x0000009089907221 */ /* 0x000fe40000010100 */
[----:B------:R-:W-:Y:S02]  /*36b0*/  FFMA.FTZ R99, R133, R155, R156 ;  /* 0x0000009b85637223 */ /* 0x000fe4000001009c */
[C---:B------:R-:W-:Y:S01]  /*36c0*/  FFMA.FTZ R101, R98.reuse, R104, -R101 ;  /* 0x0000006862657223 */ /* 0x040fe20000010865 */
[----:B------:R0:W3:Y:S01]  /*36d0*/  SHFL.DOWN PT, R156, R144, 0x1, 0x1f ;  /* 0x08201f00909c7f89 */ /* 0x0000e200000e0000 */
[----:B------:R-:W-:-:S03]  /*36e0*/  FFMA.FTZ R105, R98, R105, R100 ;  /* 0x0000006962697223 */ /* 0x000fc60000010064 */
[----:B------:R0:W4:Y:S01]  /*36f0*/  SHFL.DOWN PT, R152, R99, 0x1, 0x1f ;  /* 0x08201f0063987f89 */ /* 0x00012200000e0000 */
[----:B------:R-:W-:Y:S05]  /*3700*/  @!P0 BRA `(.L_x_13411) ;  /* 0x000000b000008947 */ /* 0x000fea0003800000 */
[C---:B---3--:R-:W-:Y:S02]  /*3710*/  FMUL.FTZ R100, R99.reuse, R156 ;  /* 0x0000009c63647220 */ /* 0x048fe40000410000 */
[C---:B----4-:R-:W-:Y:S02]  /*3720*/  FMUL.FTZ R98, R99.reuse, R152 ;  /* 0x0000009863627220 */ /* 0x050fe40000410000 */
[-C--:B-1----:R-:W-:Y:S02]  /*3730*/  FMUL.FTZ R104, R99, R154.reuse ;  /* 0x0000009a63687220 */ /* 0x082fe40000410000 */
        /* <DEDUP_REMOVED lines=8> */
.L_x_13411:
[----:B------:R-:W-:Y:S05]  /*37c0*/  BSYNC B0 ;  /* 0x0000000000007941 */ /* 0x000fea0003800000 */
.L_x_13410:
[----:B------:R-:W-:Y:S01]  /*37d0*/  ISETP.GT.U32.AND P0, PT, R53, 0x1d, PT ;  /* 0x0000001d3500780c */ /* 0x000fe20003f04070 */
[----:B------:R-:W-:Y:S01]  /*37e0*/  FADD.FTZ R148, R148, R105 ;  /* 0x0000006994947221 */ /* 0x000fe20000010000 */
[----:B-1----:R1:W0:Y:S01]  /*37f0*/  SHFL.DOWN PT, R154, R149, 0x2, 0x1f ;  /* 0x08401f00959a7f89 */ /* 0x00222200000e0000 */
[----:B------:R-:W-:Y:S01]  /*3800*/  FADD.FTZ R146, R146, R101 ;  /* 0x0000006592927221 */ /* 0x000fe20000010000 */
[----:B------:R-:W-:Y:S01]  /*3810*/  BSSY B0, `(.L_x_13412) ;  /* 0x0000014000007945 */ /* 0x000fe20003800000 */
[C---:B------:R-:W-:Y:S01]  /*3820*/  FMUL.FTZ R98, R132.reuse, R148 ;  /* 0x0000009484627220 */ /* 0x040fe20000410000 */
[----:B---3--:R1:W3:Y:S01]  /*3830*/  SHFL.DOWN PT, R156, R99, 0x2, 0x1f ;  /* 0x08401f00639c7f89 */ /* 0x0082e200000e0000 */
[----:B------:R-:W-:-:S02]  /*3840*/  FMUL.FTZ R100, R132, R146 ;  /* 0x0000009284647220 */ /* 0x000fc40000410000 */
[C---:B------:R-:W-:Y:S01]  /*3850*/  FFMA.FTZ R98, R133.reuse, R146, -R98 ;  /* 0x0000009285627223 */ /* 0x040fe20000010862 */
[----:B------:R1:W4:Y:S01]  /*3860*/  SHFL.DOWN PT, R158, R142, 0x2, 0x1f ;  /* 0x08401f008e9e7f89 */ /* 0x00032200000e0000 */
[----:B------:R-:W-:-:S03]  /*3870*/  FFMA.FTZ R100, R133, R148, R100 ;  /* 0x0000009485647223 */ /* 0x000fc60000010064 */
[----:B------:R1:W2:Y:S01]  /*3880*/  SHFL.DOWN PT, R160, R144, 0x2, 0x1f ;  /* 0x08401f0090a07f89 */ /* 0x0002a200000e0000 */
[----:B------:R-:W-:Y:S05]  /*3890*/  @P0 BRA `(.L_x_13413) ;  /* 0x000000b000000947 */ /* 0x000fea0003800000 */
[C---:B--2---:R-:W-:Y:S02]  /*38a0*/  FMUL.FTZ R150, R99.reuse, R160 ;  /* 0x000000a063967220 */ /* 0x044fe40000410000 */
[C---:B---3--:R-:W-:Y:S02]  /*38b0*/  FMUL.FTZ R104, R99.reuse, R156 ;  /* 0x0000009c63687220 */ /* 0x048fe40000410000 */
        /* <DEDUP_REMOVED lines=9> */
.L_x_13413:
[----:B------:R-:W-:Y:S05]  /*3950*/  BSYNC B0 ;  /* 0x0000000000007941 */ /* 0x000fea0003800000 */
.L_x_13412:
[C---:B------:R-:W-:Y:S01]  /*3960*/  ISETP.GT.U32.AND P0, PT, R53.reuse, 0x1b, PT ;  /* 0x0000001b3500780c */ /* 0x040fe20003f04070 */
[C---:B------:R-:W-:Y:S01]  /*3970*/  FFMA.FTZ R101, R122.reuse, R147, R98 ;  /* 0x000000937a657223 */ /* 0x040fe20000010062 */
[----:B0-----:R0:W1:Y:S01]  /*3980*/  SHFL.DOWN PT, R154, R149, 0x4, 0x1f ;  /* 0x08801f00959a7f89 */ /* 0x00106200000e0000 */
[----:B------:R-:W-:Y:S01]  /*3990*/  FFMA.FTZ R145, R122, R145, R100 ;  /* 0x000000917a917223 */ /* 0x000fe20000010064 */
[----:B------:R-:W-:Y:S01]  /*39a0*/  BSSY B0, `(.L_x_13414) ;  /* 0x0000016000007945 */ /* 0x000fe20003800000 */
[C---:B------:R-:W-:Y:S01]  /*39b0*/  FMUL.FTZ R100, R130.reuse, R101 ;  /* 0x0000006582647220 */ /* 0x040fe20000410000 */
[----:B---3--:R0:W3:Y:S01]  /*39c0*/  SHFL.DOWN PT, R156, R99, 0x4, 0x1f ;  /* 0x08801f00639c7f89 */ /* 0x0080e200000e0000 */
[-C--:B------:R-:W-:Y:S01]  /*39d0*/  FMUL.FTZ R98, R130, R145.reuse ;  /* 0x0000009182627220 */ /* 0x080fe20000410000 */
[----:B------:R-:W-:Y:S01]  /*39e0*/  ISETP.GT.U32.AND P1, PT, R53, 0x17, PT ;  /* 0x000000173500780c */ /* 0x000fe20003f24070 */
[----:B------:R-:W-:Y:S01]  /*39f0*/  FFMA.FTZ R100, R131, R145, R100 ;  /* 0x0000009183647223 */ /* 0x000fe20000010064 */
[----:B----4-:R0:W4:Y:S01]  /*3a00*/  SHFL.DOWN PT, R158, R142, 0x4, 0x1f ;  /* 0x08801f008e9e7f89 */ /* 0x01012200000e0000 */
[----:B------:R-:W-:Y:S01]  /*3a10*/  ISETP.GT.U32.AND P3, PT, R53, 0xf, PT ;  /* 0x0000000f3500780c */ /* 0x000fe20003f64070 */
[----:B------:R-:W-:-:S02]  /*3a20*/  FFMA.FTZ R98, R131, R101, -R98 ;  /* 0x0000006583627223 */ /* 0x000fc40000010862 */
[----:B--2---:R0:W2:Y:S01]  /*3a30*/  SHFL.DOWN PT, R160, R144, 0x4, 0x1f ;  /* 0x08801f0090a07f89 */ /* 0x0040a200000e0000 */
[----:B------:R-:W-:Y:S05]  /*3a40*/  @P0 BRA `(.L_x_13415) ;  /* 0x000000b000000947 */ /* 0x000fea0003800000 */
[C---:B--2---:R-:W-:Y:S02]  /*3a50*/  FMUL.FTZ R150, R99.reuse, R160 ;  /* 0x000000a063967220 */ /* 0x044fe40000410000 */
[C---:B---3--:R-:W-:Y:S02]  /*3a60*/  FMUL.FTZ R104, R99.reuse, R156 ;  /* 0x0000009c63687220 */ /* 0x048fe40000410000 */
        /* <DEDUP_REMOVED lines=9> */
.L_x_13415:
[----:B------:R-:W-:Y:S05]  /*3b00*/  BSYNC B0 ;  /* 0x0000000000007941 */ /* 0x000fea0003800000 */
.L_x_13414:
[C---:B------:R-:W-:Y:S01]  /*3b10*/  FFMA.FTZ R150, R113.reuse, R140, R100 ;  /* 0x0000008c71967223 */ /* 0x040fe20000010064 */
[----:B------:R0:W4:Y:S01]  /*3b20*/  SHFL.DOWN PT, R152, R99, 0x8, 0x1f ;  /* 0x09001f0063987f89 */ /* 0x00012200000e0000 */
[----:B------:R-:W-:Y:S01]  /*3b30*/  BSSY B0, `(.L_x_13416) ;  /* 0x0000011000007945 */ /* 0x000fe20003800000 */
[----:B------:R-:W-:Y:S02]  /*3b40*/  FFMA.FTZ R98, R113, R124, R98 ;  /* 0x0000007c71627223 */ /* 0x000fe40000010062 */
[----:B------:R0:W3:Y:S04]  /*3b50*/  SHFL.DOWN PT, R140, R149, 0x8, 0x1f ;  /* 0x09001f00958c7f89 */ /* 0x0000e800000e0000 */
[----:B-1----:R0:W1:Y:S04]  /*3b60*/  SHFL.DOWN PT, R154, R142, 0x8, 0x1f ;  /* 0x09001f008e9a7f89 */ /* 0x00206800000e0000 */
[----:B---3--:R0:W3:Y:S01]  /*3b70*/  SHFL.DOWN PT, R156, R144, 0x8, 0x1f ;  /* 0x09001f00909c7f89 */ /* 0x0080e200000e0000 */
[----:B------:R-:W-:Y:S05]  /*3b80*/  @P1 BRA `(.L_x_13417) ;  /* 0x000000b000001947 */ /* 0x000fea0003800000 */
[C---:B---3--:R-:W-:Y:S02]  /*3b90*/  FMUL.FTZ R104, R99.reuse, R156 ;  /* 0x0000009c63687220 */ /* 0x048fe40000410000 */
[----:B----4-:R-:W-:-:S02]  /*3ba0*/  FMUL.FTZ R100, R99, R152 ;  /* 0x0000009863647220 */ /* 0x010fc40000410000 */
[-C--:B-1----:R-:W-:Y:S02]  /*3bb0*/  FMUL.FTZ R124, R99, R154.reuse ;  /* 0x0000009a637c7220 */ /* 0x082fe40000410000 */
        /* <DEDUP_REMOVED lines=8> */
.L_x_13417:
[----:B------:R-:W-:Y:S05]  /*3c40*/  BSYNC B0 ;  /* 0x0000000000007941 */ /* 0x000fea0003800000 */
.L_x_13416:
[----:B----4-:R4:W0:Y:S01]  /*3c50*/  SHFL.DOWN PT, R152, R149, 0x10, 0x1f ;  /* 0x0a001f0095987f89 */ /* 0x01082200000e0000 */
[----:B------:R-:W-:Y:S01]  /*3c60*/  BSSY B0, `(.L_x_13418) ;  /* 0x0000011000007945 */ /* 0x000fe20003800000 */
[----:B------:R-:W-:Y:S02]  /*3c70*/  FMUL.FTZ R140, R20, R119 ;  /* 0x00000077148c7220 */ /* 0x000fe40000410000 */
[----:B-1----:R4:W1:Y:S04]  /*3c80*/  SHFL.DOWN PT, R154, R99, 0x10, 0x1f ;  /* 0x0a001f00639a7f89 */ /* 0x00286800000e0000 */
[----:B---3--:R4:W3:Y:S04]  /*3c90*/  SHFL.DOWN PT, R156, R142, 0x10, 0x1f ;  /* 0x0a001f008e9c7f89 */ /* 0x0088e800000e0000 */
[----:B------:R4:W2:Y:S01]  /*3ca0*/  SHFL.DOWN PT, R158, R144, 0x10, 0x1f ;  /* 0x0a001f00909e7f89 */ /* 0x0008a200000e0000 */
[----:B------:R-:W-:Y:S05]  /*3cb0*/  @P3 BRA `(.L_x_13419) ;  /* 0x000000b000003947 */ /* 0x000fea0003800000 */
[C---:B--2---:R-:W-:Y:S02]  /*3cc0*/  FMUL.FTZ R104, R99.reuse, R158 ;  /* 0x0000009e63687220 */ /* 0x044fe40000410000 */
[----:B-1----:R-:W-:-:S02]  /*3cd0*/  FMUL.FTZ R100, R99, R154 ;  /* 0x0000009a63647220 */ /* 0x002fc40000410000 */
[-C--:B---3--:R-:W-:Y:S02]  /*3ce0*/  FMUL.FTZ R124, R99, R156.reuse ;  /* 0x0000009c637c7220 */ /* 0x088fe40000410000 */
[----:B------:R-:W-:Y:S02]  /*3cf0*/  FFMA.FTZ R105, R149, R156, -R104 ;  /* 0x0000009c95697223 */ /* 0x000fe40000010868 */
[-C--:B0-----:R-:W-:Y:S02]  /*3d00*/  FMUL.FTZ R104, R99, R152.reuse ;  /* 0x0000009863687220 */ /* 0x081fe40000410000 */
[C---:B------:R-:W-:Y:S02]  /*3d10*/  FFMA.FTZ R100, R149.reuse, R152, -R100 ;  /* 0x0000009895647223 */ /* 0x040fe40000010864 */
[C---:B------:R-:W-:Y:S02]  /*3d20*/  FFMA.FTZ R147, R149.reuse, R158, R124 ;  /* 0x0000009e95937223 */ /* 0x040fe4000001007c */
[----:B----4-:R-:W-:Y:S01]  /*3d30*/  FFMA.FTZ R99, R149, R154, R104 ;  /* 0x0000009a95637223 */ /* 0x010fe20000010068 */
[----:B------:R-:W-:Y:S01]  /*3d40*/  MOV R149, R100 ;  /* 0x0000006400957202 */ /* 0x000fe20000000f00 */
[----:B------:R-:W-:-:S02]  /*3d50*/  FADD.FTZ R142, R142, R105 ;  /* 0x000000698e8e7221 */ /* 0x000fc40000010000 */
[----:B------:R-:W-:Y:S02]  /*3d60*/  FADD.FTZ R144, R144, R147 ;  /* 0x0000009390907221 */ /* 0x000fe40000010000 */
.L_x_13419:
[----:B------:R-:W-:Y:S05]  /*3d70*/  BSYNC B0 ;  /* 0x0000000000007941 */ /* 0x000fea0003800000 */
.L_x_13418:
[----:B------:R-:W-:Y:S01]  /*3d80*/  FFMA.FTZ R100, R7, R146, RZ ;  /* 0x0000009207647223 */ /* 0x000fe200000100ff */
[----:B------:R-:W-:Y:S01]  /*3d90*/  SHFL.DOWN PT, R155, R99, 0x1, 0x1f ;  /* 0x08201f00639b7f89 */ /* 0x000fe200000e0000 */
[-C--:B------:R-:W-:Y:S01]  /*3da0*/  FFMA.FTZ R105, R123, -R140.reuse, R146 ;  /* 0x8000008c7b697223 */ /* 0x080fe20000010092 */
[----:B------:R-:W-:Y:S01]  /*3db0*/  ISETP.NE.AND P0, PT, R63, RZ, PT ;  /* 0x000000ff3f00720c */ /* 0x000fe20003f05270 */
[----:B------:R-:W-:Y:S01]  /*3dc0*/  FFMA.FTZ R104, R121, -R140, R148 ;  /* 0x8000008c79687223 */ /* 0x000fe20000010094 */
[----:B------:R-:W5:Y:S01]  /*3dd0*/  SHFL.IDX PT, R124, R46, RZ, 0x1f ;  /* 0x00001fff2e7c7589 */ /* 0x000f6200000e0000 */
[----:B------:R-:W-:Y:S01]  /*3de0*/  FFMA.FTZ R148, R7, -R148, RZ ;  /* 0x8000009407947223 */ /* 0x000fe200000100ff */
[----:B------:R-:W-:Y:S01]  /*3df0*/  BSSY B0, `(.L_x_13420) ;  /* 0x0000095000007945 */ /* 0x000fe20003800000 */
[----:B---3--:R-:W-:Y:S01]  /*3e00*/  FMUL.FTZ R156, R21, R122 ;  /* 0x0000007a159c7220 */ /* 0x008fe20000410000 */
[----:B------:R-:W3:Y:S01]  /*3e10*/  SHFL.IDX PT, R146, R47, RZ, 0x1f ;  /* 0x00001fff2f927589 */ /* 0x000ee200000e0000 */
[----:B------:R-:W-:-:S02]  /*3e20*/  FFMA.FTZ R140, R6, R101, R100 ;  /* 0x00000065068c7223 */ /* 0x000fc40000010064 */
[----:B-1----:R-:W-:Y:S01]  /*3e30*/  FFMA.FTZ R154, R6, -R145, R148 ;  /* 0x80000091069a7223 */ /* 0x002fe20000010094 */
[----:B------:R-:W1:Y:S01]  /*3e40*/  SHFL.DOWN PT, R147, R149, 0x1, 0x1f ;  /* 0x08201f0095937f89 */ /* 0x000e6200000e0000 */
[-C--:B------:R-:W-:Y:S02]  /*3e50*/  FFMA.FTZ R101, R120, -R156.reuse, R101 ;  /* 0x8000009c78657223 */ /* 0x080fe40000010065 */
[----:B------:R-:W-:Y:S01]  /*3e60*/  FFMA.FTZ R100, R118, -R156, R145 ;  /* 0x8000009c76647223 */ /* 0x000fe20000010091 */
[----:B------:R-:W4:Y:S01]  /*3e70*/  SHFL.DOWN PT, R153, R144, 0x1, 0x1f ;  /* 0x08201f0090997f89 */ /* 0x000f2200000e0000 */
[----:B------:R-:W-:Y:S02]  /*3e80*/  FMUL.FTZ R156, R18, R113 ;  /* 0x00000071129c7220 */ /* 0x000fe40000410000 */
[C---:B------:R-:W-:Y:S01]  /*3e90*/  FMUL.FTZ R157, R126.reuse, R150 ;  /* 0x000000967e9d7220 */ /* 0x040fe20000410000 */
[----:B0-----:R-:W0:Y:S01]  /*3ea0*/  SHFL.DOWN PT, R152, R142, 0x1, 0x1f ;  /* 0x08201f008e987f89 */ /* 0x001e2200000e0000 */
[----:B------:R-:W-:-:S02]  /*3eb0*/  FMUL.FTZ R159, R126, R98 ;  /* 0x000000627e9f7220 */ /* 0x000fc40000410000 */
[CC--:B------:R-:W-:Y:S01]  /*3ec0*/  FFMA.FTZ R145, R5.reuse, R98.reuse, R140 ;  /* 0x0000006205917223 */ /* 0x0c0fe2000001008c */
[----:B------:R2:W0:Y:S01]  /*3ed0*/  SHFL.IDX PT, R151, R99, RZ, 0x1f ;  /* 0x00001fff63977589 */ /* 0x00042200000e0000 */
[C---:B------:R-:W-:Y:S02]  /*3ee0*/  FFMA.FTZ R157, R128.reuse, R98, -R157 ;  /* 0x00000062809d7223 */ /* 0x040fe4000001089d */
[-C--:B------:R-:W-:Y:S01]  /*3ef0*/  FFMA.FTZ R140, R5, -R150.reuse, R154 ;  /* 0x80000096058c7223 */ /* 0x080fe2000001009a */
[----:B------:R5:W0:Y:S01]  /*3f00*/  SHFL.IDX PT, R148, R149, RZ, 0x1f ;  /* 0x00001fff95947589 */ /* 0x000a2200000e0000 */
[----:B------:R-:W-:Y:S02]  /*3f10*/  FFMA.FTZ R159, R128, R150, R159 ;  /* 0x00000096809f7223 */ /* 0x000fe4000001009f */
[----:B------:R-:W-:Y:S01]  /*3f20*/  FFMA.FTZ R143, R112, R143, R157 ;  /* 0x0000008f708f7223 */ /* 0x000fe2000001009d */
[----:B----4-:R-:W4:Y:S01]  /*3f30*/  SHFL.IDX PT, R142, R142, RZ, 0x1f ;  /* 0x00001fff8e8e7589 */ /* 0x010f2200000e0000 */
[----:B--2---:R-:W-:-:S02]  /*3f40*/  FFMA.FTZ R99, R115, -R156, R98 ;  /* 0x8000009c73637223 */ /* 0x004fc40000010062 */
[----:B------:R-:W-:Y:S01]  /*3f50*/  FFMA.FTZ R98, R117, -R156, R150 ;  /* 0x8000009c75627223 */ /* 0x000fe20000010096 */
[----:B------:R-:W2:Y:S01]  /*3f60*/  SHFL.IDX PT, R144, R144, RZ, 0x1f ;  /* 0x00001fff90907589 */ /* 0x000ea200000e0000 */
[C---:B-----5:R-:W-:Y:S02]  /*3f70*/  @P2 FMUL.FTZ R149, R155.reuse, R124 ;  /* 0x0000007c9b952220 */ /* 0x060fe40000410000 */
[-C--:B---3--:R-:W-:Y:S02]  /*3f80*/  @P2 FMUL.FTZ R155, R155, R146.reuse ;  /* 0x000000929b9b2220 */ /* 0x088fe40000410000 */
[C---:B-1----:R-:W-:Y:S02]  /*3f90*/  @P2 FFMA.FTZ R150, R147.reuse, R146, R149 ;  /* 0x0000009293962223 */ /* 0x042fe40000010095 */
[----:B------:R-:W-:Y:S02]  /*3fa0*/  @P2 FFMA.FTZ R155, R147, R124, -R155 ;  /* 0x0000007c939b2223 */ /* 0x000fe4000001089b */
[----:B------:R-:W-:-:S02]  /*3fb0*/  @P2 FADD.FTZ R146, R153, R150 ;  /* 0x0000009699922221 */ /* 0x000fc40000010000 */
[----:B0-----:R-:W-:Y:S02]  /*3fc0*/  @P2 FADD.FTZ R124, R152, R155 ;  /* 0x0000009b987c2221 */ /* 0x001fe40000010000 */
[-C--:B------:R-:W-:Y:S02]  /*3fd0*/  FMUL.FTZ R153, R146, -R103.reuse ;  /* 0x8000006792997220 */ /* 0x080fe40000410000 */
[C---:B------:R-:W-:Y:S02]  /*3fe0*/  FMUL.FTZ R103, R124.reuse, -R103 ;  /* 0x800000677c677220 */ /* 0x040fe40000410000 */
[-C--:B------:R-:W-:Y:S02]  /*3ff0*/  FFMA.FTZ R124, R124, R102.reuse, -R153 ;  /* 0x000000667c7c7223 */ /* 0x080fe40000010899 */
[----:B------:R-:W-:Y:S02]  /*4000*/  FMUL.FTZ R147, R151, R47 ;  /* 0x0000002f97937220 */ /* 0x000fe40000410000 */
[----:B------:R-:W-:-:S02]  /*4010*/  FFMA.FTZ R102, R146, R102, R103 ;  /* 0x0000006692667223 */ /* 0x000fc40000010067 */
[----:B------:R-:W-:Y:S02]  /*4020*/  FADD.FTZ R125, R125, R124 ;  /* 0x0000007c7d7d7221 */ /* 0x000fe40000010000 */
[----:B------:R-:W-:Y:S02]  /*4030*/  FFMA.FTZ R147, R148, R46, -R147 ;  /* 0x0000002e94937223 */ /* 0x000fe40000010893 */
[----:B------:R-:W-:Y:S02]  /*4040*/  FADD.FTZ R124, -R127, R102 ;  /* 0x000000667f7c7221 */ /* 0x000fe40000010100 */
[----:B------:R-:W-:Y:S02]  /*4050*/  FFMA.FTZ R141, R112, R141, R159 ;  /* 0x0000008d708d7223 */ /* 0x000fe4000001009f */
[----:B------:R-:W-:Y:S02]  /*4060*/  FMUL.FTZ R102, R19, R112 ;  /* 0x0000007013667220 */ /* 0x000fe40000410000 */
[----:B------:R-:W-:-:S02]  /*4070*/  FMUL.FTZ R149, R151, R46 ;  /* 0x0000002e97957220 */ /* 0x000fc40000410000 */
[----:B----4-:R-:W-:Y:S02]  /*4080*/  FADD.FTZ R46, R142, R147 ;  /* 0x000000938e2e7221 */ /* 0x010fe40000010000 */
[----:B------:R-:W-:Y:S02]  /*4090*/  FMUL.FTZ R142, R4, R143 ;  /* 0x0000008f048e7220 */ /* 0x000fe40000410000 */
[-C--:B------:R-:W-:Y:S02]  /*40a0*/  FFMA.FTZ R103, R116, -R102.reuse, R143 ;  /* 0x8000006674677223 */ /* 0x080fe4000001008f */
[----:B------:R-:W-:Y:S02]  /*40b0*/  FMUL.FTZ R147, R4, R141 ;  /* 0x0000008d04937220 */ /* 0x000fe40000410000 */
[----:B------:R-:W-:Y:S02]  /*40c0*/  FFMA.FTZ R149, R148, R47, R149 ;  /* 0x0000002f94957223 */ /* 0x000fe40000010095 */
[----:B------:R-:W-:-:S02]  /*40d0*/  FFMA.FTZ R102, R114, -R102, R141 ;  /* 0x8000006672667223 */ /* 0x000fc4000001008d */
[C---:B------:R-:W-:Y:S02]  /*40e0*/  FMUL.FTZ R143, R126.reuse, -R125 ;  /* 0x8000007d7e8f7220 */ /* 0x040fe40000410000 */
[C---:B------:R-:W-:Y:S02]  /*40f0*/  FMUL.FTZ R47, R151.reuse, R45 ;  /* 0x0000002d972f7220 */ /* 0x040fe40000410000 */
[----:B------:R-:W-:Y:S02]  /*4100*/  FMUL.FTZ R141, R126, -R124 ;  /* 0x8000007c7e8d7220 */ /* 0x000fe40000410000 */
[----:B------:R-:W-:Y:S02]  /*4110*/  FMUL.FTZ R151, R151, R44 ;  /* 0x0000002c97977220 */ /* 0x000fe40000410000 */
[----:B------:R-:W-:Y:S02]  /*4120*/  FADD.FTZ R126, R140, -R147 ;  /* 0x800000938c7e7221 */ /* 0x000fe40000010000 */
[----:B------:R-:W-:-:S02]  /*4130*/  FFMA.FTZ R140, R128, R124, R143 ;  /* 0x0000007c808c7223 */ /* 0x000fc4000001008f */
[----:B------:R-:W-:Y:S02]  /*4140*/  FFMA.FTZ R44, R148, R44, -R47 ;  /* 0x0000002c942c7223 */ /* 0x000fe4000001082f */
[----:B------:R-:W-:Y:S02]  /*4150*/  FFMA.FTZ R141, R128, R125, -R141 ;  /* 0x0000007d808d7223 */ /* 0x000fe4000001088d */
[----:B------:R-:W-:Y:S02]  /*4160*/  FFMA.FTZ R45, R148, R45, R151 ;  /* 0x0000002d942d7223 */ /* 0x000fe40000010097 */
[----:B--2---:R-:W-:Y:S02]  /*4170*/  FADD.FTZ R47, R144, R149 ;  /* 0x00000095902f7221 */ /* 0x004fe40000010000 */
[----:B------:R-:W-:Y:S02]  /*4180*/  FADD.FTZ R129, -R129, R140 ;  /* 0x0000008c81817221 */ /* 0x000fe40000010100 */
[----:B------:R-:W-:Y:S01]  /*4190*/  FADD.FTZ R128, R138, R141 ;  /* 0x0000008d8a807221 */ /* 0x000fe20000010000 */
[----:B------:R0:W-:Y:S01]  /*41a0*/  @!P0 STS.128 [R2.X16+0x1b80], R44 ;  /* 0x001b802c02008388 */ /* 0x0001e2000000cc00 */
[----:B------:R-:W-:-:S02]  /*41b0*/  FMUL.FTZ R144, R18, R129 ;  /* 0x0000008112907220 */ /* 0x000fc40000410000 */
[----:B------:R-:W-:Y:S02]  /*41c0*/  FADD.FTZ R127, R145, R142 ;  /* 0x0000008e917f7221 */ /* 0x000fe40000010000 */
[C---:B------:R-:W-:Y:S02]  /*41d0*/  FMUL.FTZ R143, R19.reuse, R125 ;  /* 0x0000007d138f7220 */ /* 0x040fe40000410000 */
[----:B------:R-:W-:Y:S02]  /*41e0*/  FMUL.FTZ R145, R19, R124 ;  /* 0x0000007c13917220 */ /* 0x000fe40000410000 */
[----:B------:R-:W-:Y:S02]  /*41f0*/  FMUL.FTZ R142, R18, R128 ;  /* 0x00000080128e7220 */ /* 0x000fe40000410000 */
[C---:B------:R-:W-:Y:S02]  /*4200*/  FMUL.FTZ R138, R102.reuse, R143 ;  /* 0x0000008f668a7220 */ /* 0x040fe40000410000 */
[----:B------:R-:W-:-:S02]  /*4210*/  FMUL.FTZ R140, R102, R145 ;  /* 0x00000091668c7220 */ /* 0x000fc40000410000 */
[----:B------:R-:W-:Y:S02]  /*4220*/  FMUL.FTZ R141, R113, R142 ;  /* 0x0000008e718d7220 */ /* 0x000fe40000410000 */
[CC--:B0-----:R-:W-:Y:S02]  /*4230*/  FMUL.FTZ R44, R130.reuse, -R129.reuse ;  /* 0x80000081822c7220 */ /* 0x0c1fe40000410000 */
[-C--:B------:R-:W-:Y:S01]  /*4240*/  FMUL.FTZ R130, R130, -R128.reuse ;  /* 0x8000008082827220 */ /* 0x080fe20000410000 */
[----:B------:R-:W-:Y:S01]  /*4250*/  STS [R52.X4+0x220], R141 ;  /* 0x0002208d34007388 */ /* 0x000fe20000004800 */
[C---:B------:R-:W-:Y:S02]  /*4260*/  FFMA.FTZ R44, R131.reuse, R128, -R44 ;  /* 0x00000080832c7223 */ /* 0x040fe4000001082c */
[----:B------:R-:W-:Y:S02]  /*4270*/  FFMA.FTZ R46, R131, R129, R130 ;  /* 0x00000081832e7223 */ /* 0x000fe40000010082 */
[----:B------:R-:W-:-:S02]  /*4280*/  FADD.FTZ R130, R139, R44 ;  /* 0x0000002c8b827221 */ /* 0x000fc40000010000 */
[----:B------:R-:W-:Y:S02]  /*4290*/  FADD.FTZ R131, -R135, R46 ;  /* 0x0000002e87837221 */ /* 0x000fe40000010100 */
[----:B------:R-:W-:Y:S02]  /*42a0*/  FMUL.FTZ R44, R98, R144 ;  /* 0x00000090622c7220 */ /* 0x000fe40000410000 */
[CC--:B------:R-:W-:Y:S02]  /*42b0*/  FMUL.FTZ R46, R132.reuse, -R131.reuse ;  /* 0x80000083842e7220 */ /* 0x0c0fe40000410000 */
[-C--:B------:R-:W-:Y:S02]  /*42c0*/  FMUL.FTZ R132, R132, -R130.reuse ;  /* 0x8000008284847220 */ /* 0x080fe40000410000 */
[----:B------:R-:W-:Y:S02]  /*42d0*/  FFMA.FTZ R47, R133, R130, -R46 ;  /* 0x00000082852f7223 */ /* 0x000fe4000001082e */
[----:B------:R-:W-:-:S02]  /*42e0*/  FMUL.FTZ R139, R21, R131 ;  /* 0x00000083158b7220 */ /* 0x000fc40000410000 */
[----:B------:R-:W-:Y:S02]  /*42f0*/  FFMA.FTZ R46, R133, R131, R132 ;  /* 0x00000083852e7223 */ /* 0x000fe40000010084 */
[----:B------:R-:W-:Y:S02]  /*4300*/  FADD.FTZ R132, R136, R47 ;  /* 0x0000002f88847221 */ /* 0x000fe40000010000 */
[-C--:B------:R-:W-:Y:S02]  /*4310*/  FMUL.FTZ R45, R98, R142.reuse ;  /* 0x0000008e622d7220 */ /* 0x080fe40000410000 */
[----:B------:R-:W-:Y:S02]  /*4320*/  FFMA.FTZ R44, R99, R142, R44 ;  /* 0x0000008e632c7223 */ /* 0x000fe4000001002c */
[----:B------:R-:W-:Y:S02]  /*4330*/  FMUL.FTZ R135, R21, R130 ;  /* 0x0000008215877220 */ /* 0x000fe40000410000 */
[----:B------:R-:W-:-:S02]  /*4340*/  FMUL.FTZ R142, R100, R139 ;  /* 0x0000008b648e7220 */ /* 0x000fc40000410000 */
[----:B------:R-:W-:Y:S02]  /*4350*/  FADD.FTZ R133, -R137, R46 ;  /* 0x0000002e89857221 */ /* 0x000fe40000010100 */
[----:B------:R-:W-:Y:S02]  /*4360*/  FMUL.FTZ R46, R20, R132 ;  /* 0x00000084142e7220 */ /* 0x000fe40000410000 */
[CC--:B------:R-:W-:Y:S02]  /*4370*/  FMUL.FTZ R149, R112.reuse, R145.reuse ;  /* 0x0000009170957220 */ /* 0x0c0fe40000410000 */
[C---:B------:R-:W-:Y:S02]  /*4380*/  FFMA.FTZ R138, R103.reuse, R145, -R138 ;  /* 0x00000091678a7223 */ /* 0x040fe4000001088a */
[-C--:B------:R-:W-:Y:S01]  /*4390*/  FMUL.FTZ R147, R112, R143.reuse ;  /* 0x0000008f70937220 */ /* 0x080fe20000410000 */
[----:B------:R-:W-:Y:S01]  /*43a0*/  STS [R52.X4+0x22c], R149 ;  /* 0x00022c9534007388 */ /* 0x000fe20000004800 */
[----:B------:R-:W-:-:S02]  /*43b0*/  FFMA.FTZ R140, R103, R143, R140 ;  /* 0x0000008f678c7223 */ /* 0x000fc4000001008c */
[-C--:B------:R-:W-:Y:S01]  /*43c0*/  FMUL.FTZ R145, R113, R144.reuse ;  /* 0x0000009071917220 */ /* 0x080fe20000410000 */
[----:B------:R-:W-:Y:S01]  /*43d0*/  STS [R52.X4+0x228], R147 ;  /* 0x0002289334007388 */ /* 0x000fe20000004800 */
[----:B------:R-:W-:Y:S02]  /*43e0*/  FFMA.FTZ R45, R99, R144, -R45 ;  /* 0x00000090632d7223 */ /* 0x000fe4000001082d */
[-C--:B------:R-:W-:Y:S01]  /*43f0*/  FMUL.FTZ R144, R100, R135.reuse ;  /* 0x0000008764907220 */ /* 0x080fe20000410000 */
[----:B------:R0:W-:Y:S01]  /*4400*/  STS [R52.X4+0x224], R145 ;  /* 0x0002249134007388 */ /* 0x0001e20000004800 */
[-C--:B------:R-:W-:Y:S02]  /*4410*/  FFMA.FTZ R142, R101, R135.reuse, R142 ;  /* 0x00000087658e7223 */ /* 0x080fe4000001008e */
[----:B------:R-:W-:Y:S02]  /*4420*/  FMUL.FTZ R143, R122, R135 ;  /* 0x000000877a8f7220 */ /* 0x000fe40000410000 */
[----:B------:R-:W-:-:S02]  /*4430*/  FMUL.FTZ R136, R20, R133 ;  /* 0x0000008514887220 */ /* 0x000fc40000410000 */
[C---:B------:R-:W-:Y:S01]  /*4440*/  FMUL.FTZ R135, R104.reuse, R46 ;  /* 0x0000002e68877220 */ /* 0x040fe20000410000 */
[----:B------:R-:W-:Y:S01]  /*4450*/  STS [R52.X4+0x218], R143 ;  /* 0x0002188f34007388 */ /* 0x000fe20000004800 */
[-C--:B------:R-:W-:Y:S02]  /*4460*/  FMUL.FTZ R47, R104, R136.reuse ;  /* 0x00000088682f7220 */ /* 0x080fe40000410000 */
[C---:B------:R-:W-:Y:S01]  /*4470*/  FFMA.FTZ R137, R105.reuse, R136, -R135 ;  /* 0x0000008869897223 */ /* 0x040fe20000010887 */
[----:B------:R-:W-:Y:S01]  /*4480*/  LEA R135, R28, -R63, 0x1 ;  /* 0x8000003f1c877211 */ /* 0x000fe200078e08ff */
[----:B------:R-:W-:Y:S02]  /*4490*/  FFMA.FTZ R47, R105, R46, R47 ;  /* 0x0000002e692f7223 */ /* 0x000fe4000001002f */
[-C--:B0-----:R-:W-:Y:S01]  /*44a0*/  FMUL.FTZ R145, R122, R139.reuse ;  /* 0x0000008b7a917220 */ /* 0x081fe20000410000 */
[----:B------:R-:W-:Y:S01]  /*44b0*/  ISETP.GE.AND P0, PT, R135, 0x1, PT ;  /* 0x000000018700780c */ /* 0x000fe20003f06270 */
[----:B------:R-:W-:-:S02]  /*44c0*/  FFMA.FTZ R144, R101, R139, -R144 ;  /* 0x0000008b65907223 */ /* 0x000fc40000010890 */
[C---:B------:R-:W-:Y:S01]  /*44d0*/  FMUL.FTZ R139, R119.reuse, R46 ;  /* 0x0000002e778b7220 */ /* 0x040fe20000410000 */
[----:B------:R0:W-:Y:S01]  /*44e0*/  STS [R52.X4+0x21c], R145 ;  /* 0x00021c9134007388 */ /* 0x0001e20000004800 */
[----:B------:R-:W-:Y:S02]  /*44f0*/  FADD.FTZ R137, RZ, R137 ;  /* 0x00000089ff897221 */ /* 0x000fe40000010000 */
[----:B------:R-:W-:Y:S01]  /*4500*/  FMUL.FTZ R141, R119, R136 ;  /* 0x00000088778d7220 */ /* 0x000fe20000410000 */
[----:B------:R1:W-:Y:S01]  /*4510*/  STS [R52.X4+0x210], R139 ;  /* 0x0002108b34007388 */ /* 0x0003e20000004800 */
[----:B------:R-:W-:Y:S02]  /*4520*/  FADD.FTZ R47, RZ, R47 ;  /* 0x0000002fff2f7221 */ /* 0x000fe40000010000 */
[----:B------:R-:W-:Y:S01]  /*4530*/  FADD.FTZ R144, R137, R144 ;  /* 0x0000009089907221 */ /* 0x000fe20000010000 */
[----:B------:R1:W-:Y:S01]  /*4540*/  STS [R52.X4+0x214], R141 ;  /* 0x0002148d34007388 */ /* 0x0003e20000004800 */
[----:B------:R-:W-:-:S02]  /*4550*/  FADD.FTZ R47, R47, R142 ;  /* 0x0000008e2f2f7221 */ /* 0x000fc40000010000 */
[----:B------:R-:W-:Y:S01]  /*4560*/  FADD.FTZ R147, R144, R45 ;  /* 0x0000002d90937221 */ /* 0x000fe20000010000 */
[----:B------:R-:W-:Y:S01]  /*4570*/  SHF.L.U64.HI R144, R3, 0x2, R0 ;  /* 0x0000000203907819 */ /* 0x000fe20000010200 */
[----:B0-----:R-:W-:Y:S01]  /*4580*/  FADD.FTZ R145, R47, R44 ;  /* 0x0000002c2f917221 */ /* 0x001fe20000010000 */
        /* <DEDUP_REMOVED lines=27> */
.L_x_13421:
[----:B-1----:R-:W-:Y:S05]  /*4740*/  BSYNC B0 ;  /* 0x0000000000007941 */ /* 0x002fea0003800000 */
.L_x_13420:
[----:B0-----:R-:W-:Y:S01]  /*4750*/  IADD3 R44, R63, 0x20, RZ ;  /* 0x000000203f2c7810 */ /* 0x001fe20007ffe0ff */
[----:B------:R-:W-:Y:S01]  /*4760*/  IMAD R46, R144, c[0x0][0x2b0], RZ ;  /* 0x0000ac00902e7a24 */ /* 0x000fe200078e02ff */
[----:B------:R-:W-:Y:S01]  /*4770*/  ISETP.GE.AND P6, PT, R135, 0x21, PT ;  /* 0x000000218700780c */ /* 0x000fe20003fc6270 */
[----:B------:R-:W-:Y:S01]  /*4780*/  BSSY B0, `(.L_x_13422) ;  /* 0x0000011000007945 */ /* 0x000fe20003800000 */
[----:B------:R-:W-:Y:S01]  /*4790*/  LEA.HI.SX32 R44, R44, R63, 0x1b ;  /* 0x0000003f2c2c7211 */ /* 0x000fe200078fdaff */
[----:B------:R-:W-:Y:S01]  /*47a0*/  FADD.FTZ R134, R145, R140 ;  /* 0x0000008c91867221 */ /* 0x000fe20000010000 */
[----:B------:R-:W-:Y:S01]  /*47b0*/  SHF.L.U32 R47, R3, 0x2, RZ ;  /* 0x00000002032f7819 */ /* 0x000fe200000006ff */
[----:B------:R-:W-:Y:S01]  /*47c0*/  FADD.FTZ R138, R147, R138 ;  /* 0x0000008a938a7221 */ /* 0x000fe20000010000 */
[C---:B------:R-:W-:Y:S01]  /*47d0*/  ISETP.GE.AND P0, PT, R135.reuse, 0x41, PT ;  /* 0x000000418700780c */ /* 0x040fe20003f06270 */
[----:B------:R0:W1:Y:S01]  /*47e0*/  LDS R139, [R44.X4+0x290] ;  /* 0x000290002c8b7984 */ /* 0x0000620000004800 */
[----:B------:R-:W-:Y:S01]  /*47f0*/  ISETP.GE.AND P1, PT, R135, 0x61, PT ;  /* 0x000000618700780c */ /* 0x000fe20003f26270 */
[----:B------:R-:W-:Y:S01]  /*4800*/  IMAD R137, R47, c[0x0][0x2b4], R46 ;  /* 0x0000ad002f897a24 */ /* 0x000fe200078e022e */
[----:B------:R-:W-:-:S02]  /*4810*/  ISETP.GE.AND P2, PT, R135, 0x81, PT ;  /* 0x000000818700780c */ /* 0x000fc40003f46270 */
[C---:B------:R-:W-:Y:S02]  /*4820*/  ISETP.GE.AND P3, PT, R135.reuse, 0xa1, PT ;  /* 0x000000a18700780c */ /* 0x040fe40003f66270 */
[C---:B------:R-:W-:Y:S02]  /*4830*/  ISETP.GE.AND P4, PT, R135.reuse, 0xc1, PT ;  /* 0x000000c18700780c */ /* 0x040fe40003f86270 */
[----:B------:R-:W-:Y:S01]  /*4840*/  ISETP.GE.AND P5, PT, R135, 0xe1, PT ;  /* 0x000000e18700780c */ /* 0x000fe20003fa6270 */
[----:B------:R-:W-:Y:S07]  /*4850*/  @!P6 BRA `(.L_x_13423) ;  /* 0x000000300000e947 */ /* 0x000fee0003800000 */
[----:B0-----:R-:W-:-:S05]  /*4860*/  IMAD.WIDE.U32 R44, R47, c[0x0][0x2b0], R80 ;  /* 0x0000ac002f2c7a25 */ /* 0x001fca00078e0050 */
[----:B------:R-:W-:-:S05]  /*4870*/  IADD3 R45, R45, R137, RZ ;  /* 0x000000892d2d7210 */ /* 0x000fca0007ffe0ff */
[----:B-1----:R0:W-:Y:S02]  /*4880*/  RED.E.ADD.F32.FTZ.RN.STRONG.GPU [R44.64], R139 ;  /* 0x0000008b2c00798e */ /* 0x0021e4000c10e786 */
.L_x_13423:
[----:B0-----:R-:W-:Y:S05]  /*4890*/  BSYNC B0 ;  /* 0x0000000000007941 */ /* 0x001fea0003800000 */
.L_x_13422:
[----:B------:R0:W2:Y:S01]  /*48a0*/  LDS R135, [R51.X4+0x310] ;  /* 0x0003100033877984 */ /* 0x0000a20000004800 */
[----:B------:R-:W-:Y:S01]  /*48b0*/  BSSY B0, `(.L_x_13424) ;  /* 0x0000005000007945 */ /* 0x000fe20003800000 */
[----:B------:R-:W-:Y:S05]  /*48c0*/  @!P0 BRA `(.L_x_13425) ;  /* 0x0000003000008947 */ /* 0x000fea0003800000 */
[----:B------:R-:W-:-:S05]  /*48d0*/  IMAD.WIDE.U32 R44, R47, c[0x0][0x2b0], R82 ;  /* 0x0000ac002f2c7a25 */ /* 0x000fca00078e0052 */
[----:B------:R-:W-:-:S05]  /*48e0*/  IADD3 R45, R137, R45, RZ ;  /* 0x0000002d892d7210 */ /* 0x000fca0007ffe0ff */
[----:B--2---:R2:W-:Y:S02]  /*48f0*/  RED.E.ADD.F32.FTZ.RN.STRONG.GPU [R44.64], R135 ;  /* 0x000000872c00798e */ /* 0x0045e4000c10e786 */
.L_x_13425:
[----:B------:R-:W-:Y:S05]  /*4900*/  BSYNC B0 ;  /* 0x0000000000007941 */ /* 0x000fea0003800000 */
.L_x_13424:
[----:B--2---:R2:W3:Y:S01]  /*4910*/  LDS R135, [R50.X4+0x390] ;  /* 0x0003900032877984 */ /* 0x0044e20000004800 */
[----:B------:R-:W-:Y:S01]  /*4920*/  BSSY B0, `(.L_x_13426) ;  /* 0x0000005000007945 */ /* 0x000fe20003800000 */
[----:B------:R-:W-:Y:S05]  /*4930*/  @!P1 BRA `(.L_x_13427) ;  /* 0x0000003000009947 */ /* 0x000fea0003800000 */
[----:B------:R-:W-:-:S05]  /*4940*/  IMAD.WIDE.U32 R44, R47, c[0x0][0x2b0], R84 ;  /* 0x0000ac002f2c7a25 */ /* 0x000fca00078e0054 */
[----:B------:R-:W-:-:S05]  /*4950*/  IADD3 R45, R137, R45, RZ ;  /* 0x0000002d892d7210 */ /* 0x000fca0007ffe0ff */
[----:B---3--:R3:W-:Y:S02]  /*4960*/  RED.E.ADD.F32.FTZ.RN.STRONG.GPU [R44.64], R135 ;  /* 0x000000872c00798e */ /* 0x0087e4000c10e786 */
.L_x_13427:
[----:B------:R-:W-:Y:S05]  /*4970*/  BSYNC B0 ;  /* 0x0000000000007941 */ /* 0x000fea0003800000 */
.L_x_13426:
[----:B---3--:R3:W4:Y:S01]  /*4980*/  LDS R135, [R48.X4+0x410] ;  /* 0x0004100030877984 */ /* 0x0087220000004800 */
[----:B------:R-:W-:Y:S01]  /*4990*/  BSSY B0, `(.L_x_13428) ;  /* 0x0000005000007945 */ /* 0x000fe20003800000 */
[----:B------:R-:W-:Y:S05]  /*49a0*/  @!P2 BRA `(.L_x_13429) ;  /* 0x000000300000a947 */ /* 0x000fea0003800000 */
[----:B------:R-:W-:-:S05]  /*49b0*/  IMAD.WIDE.U32 R44, R47, c[0x0][0x2b0], R86 ;  /* 0x0000ac002f2c7a25 */ /* 0x000fca00078e0056 */
[----:B------:R-:W-:-:S05]  /*49c0*/  IADD3 R45, R137, R45, RZ ;  /* 0x0000002d892d7210 */ /* 0x000fca0007ffe0ff */
[----:B----4-:R4:W-:Y:S02]  /*49d0*/  RED.E.ADD.F32.FTZ.RN.STRONG.GPU [R44.64], R135 ;  /* 0x000000872c00798e */ /* 0x0109e4000c10e786 */
.L_x_13429:
[----:B------:R-:W-:Y:S05]  /*49e0*/  BSYNC B0 ;  /* 0x0000000000007941 */ /* 0x000fea0003800000 */
.L_x_13428:
[----:B----4-:R4:W0:Y:S01]  /*49f0*/  LDS R135, [R43.X4+0x490] ;  /* 0x000490002b877984 */ /* 0x0108220000004800 */
[----:B------:R-:W-:Y:S01]  /*4a00*/  BSSY B0, `(.L_x_13430) ;  /* 0x0000005000007945 */ /* 0x000fe20003800000 */
[----:B------:R-:W-:Y:S05]  /*4a10*/  @!P3 BRA `(.L_x_13431) ;  /* 0x000000300000b947 */ /* 0x000fea0003800000 */
[----:B------:R-:W-:-:S05]  /*4a20*/  IMAD.WIDE.U32 R44, R47, c[0x0][0x2b0], R88 ;  /* 0x0000ac002f2c7a25 */ /* 0x000fca00078e0058 */
[----:B------:R-:W-:-:S05]  /*4a30*/  IADD3 R45, R137, R45, RZ ;  /* 0x0000002d892d7210 */ /* 0x000fca0007ffe0ff */
[----:B0-----:R0:W-:Y:S02]  /*4a40*/  RED.E.ADD.F32.FTZ.RN.STRONG.GPU [R44.64], R135 ;  /* 0x000000872c00798e */ /* 0x0011e4000c10e786 */
.L_x_13431:
[----:B------:R-:W-:Y:S05]  /*4a50*/  BSYNC B0 ;  /* 0x0000000000007941 */ /* 0x000fea0003800000 */
.L_x_13430:
[----:B0-----:R0:W2:Y:S01]  /*4a60*/  LDS R135, [R42.X4+0x510] ;  /* 0x000510002a877984 */ /* 0x0010a20000004800 */
[----:B------:R-:W-:Y:S01]  /*4a70*/  BSSY B0, `(.L_x_13432) ;  /* 0x0000006000007945 */ /* 0x000fe20003800000 */
[----:B------:R-:W-:Y:S01]  /*4a80*/  IMAD.WIDE.U32 R44, R47, c[0x0][0x2b0], R92 ;  /* 0x0000ac002f2c7a25 */ /* 0x000fe200078e005c */
[----:B------:R-:W-:Y:S05]  /*4a90*/  @!P4 BRA `(.L_x_13433) ;  /* 0x000000300000c947 */ /* 0x000fea0003800000 */
[----:B------:R-:W-:-:S05]  /*4aa0*/  IMAD.WIDE.U32 R46, R47, c[0x0][0x2b0], R90 ;  /* 0x0000ac002f2e7a25 */ /* 0x000fca00078e005a */
[----:B------:R-:W-:-:S05]  /*4ab0*/  IADD3 R47, R137, R47, RZ ;  /* 0x0000002f892f7210 */ /* 0x000fca0007ffe0ff */
[----:B--2---:R2:W-:Y:S02]  /*4ac0*/  RED.E.ADD.F32.FTZ.RN.STRONG.GPU [R46.64], R135 ;  /* 0x000000872e00798e */ /* 0x0045e4000c10e786 */
.L_x_13433:
[----:B------:R-:W-:Y:S05]  /*4ad0*/  BSYNC B0 ;  /* 0x0000000000007941 */ /* 0x000fea0003800000 */
.L_x_13432:
[----:B--2---:R2:W0:Y:S01]  /*4ae0*/  LDS R47, [R40.X4+0x590] ;  /* 0x00059000282f7984 */ /* 0x0044220000004800 */
[----:B------:R-:W-:Y:S01]  /*4af0*/  BSSY B0, `(.L_x_13434) ;  /* 0x0000004000007945 */ /* 0x000fe20003800000 */
[----:B------:R-:W-:Y:S05]  /*4b00*/  @!P5 BRA `(.L_x_13435) ;  /* 0x000000200000d947 */ /* 0x000fea0003800000 */
[----:B------:R-:W-:-:S05]  /*4b10*/  IADD3 R45, R137, R45, RZ ;  /* 0x0000002d892d7210 */ /* 0x000fca0007ffe0ff */
[----:B0-----:R0:W-:Y:S02]  /*4b20*/  RED.E.ADD.F32.FTZ.RN.STRONG.GPU [R44.64], R47 ;  /* 0x0000002f2c00798e */ /* 0x0011e4000c10e786 */
.L_x_13435:
[----:B------:R-:W-:Y:S05]  /*4b30*/  BSYNC B0 ;  /* 0x0000000000007941 */ /* 0x000fea0003800000 */
.L_x_13434:
[----:B------:R-:W5:Y:S01]  /*4b40*/  SHFL.DOWN PT, R136, R138, 0x1, 0x1f ;  /* 0x08201f008a887f89 */ /* 0x000f6200000e0000 */
[----:B------:R-:W-:Y:S01]  /*4b50*/  ISETP.GT.AND P0, PT, R55, 0x1e, PT ;  /* 0x0000001e3700780c */ /* 0x000fe20003f04270 */
[----:B------:R-:W-:Y:S01]  /*4b60*/  FMUL.FTZ R114, R114, R124 ;  /* 0x0000007c72727220 */ /* 0x000fe20000410000 */
[----:B0-----:R-:W-:Y:S01]  /*4b70*/  MOV R45, R138 ;  /* 0x0000008a002d7202 */ /* 0x001fe20000000f00 */
[----:B------:R-:W0:Y:S01]  /*4b80*/  SHFL.DOWN PT, R137, R127, 0x1, 0x1f ;  /* 0x08201f007f897f89 */ /* 0x000e2200000e0000 */
        /* <DEDUP_REMOVED lines=10> */
[----:B-----5:R-:W-:-:S02]  /*4c30*/  @!P0 FADD.FTZ R45, R45, R136 ;  /* 0x000000882d2d8221 */ /* 0x020fc40000010000 */
[----:B0-----:R-:W-:-:S03]  /*4c40*/  @!P0 FADD.FTZ R46, R46, R137 ;  /* 0x000000892e2e8221 */ /* 0x001fc60000010000 */
[----:B------:R-:W0:Y:S01]  /*4c50*/  SHFL.DOWN PT, R126, R45, 0x2, 0x1f ;  /* 0x08401f002d7e7f89 */ /* 0x000e2200000e0000 */
[----:B--2---:R-:W-:Y:S02]  /*4c60*/  @!P0 FADD.FTZ R47, R47, R140 ;  /* 0x0000008c2f2f8221 */ /* 0x004fe40000010000 */
[----:B---3--:R-:W-:-:S03]  /*4c70*/  @!P0 FADD.FTZ R44, R44, R135 ;  /* 0x000000872c2c8221 */ /* 0x008fc60000010000 */
[----:B------:R-:W2:Y:S01]  /*4c80*/  SHFL.DOWN PT, R134, R47, 0x2, 0x1f ;  /* 0x08401f002f867f89 */ /* 0x000ea200000e0000 */
[----:B------:R-:W-:-:S03]  /*4c90*/  ISETP.GT.AND P0, PT, R55, 0x1d, PT ;  /* 0x0000001d3700780c */ /* 0x000fc60003f04270 */
[----:B------:R-:W3:Y:S04]  /*4ca0*/  SHFL.DOWN PT, R135, R46, 0x2, 0x1f ;  /* 0x08401f002e877f89 */ /* 0x000ee800000e0000 */
[----:B------:R-:W5:Y:S06]  /*4cb0*/  SHFL.DOWN PT, R127, R44, 0x2, 0x1f ;  /* 0x08401f002c7f7f89 */ /* 0x000f6c00000e0000 */
[----:B0-----:R-:W-:-:S05]  /*4cc0*/  @!P0 FADD.FTZ R45, R45, R126 ;  /* 0x0000007e2d2d8221 */ /* 0x001fca0000010000 */
[----:B------:R-:W0:Y:S01]  /*4cd0*/  SHFL.DOWN PT, R126, R45, 0x4, 0x1f ;  /* 0x08801f002d7e7f89 */ /* 0x000e2200000e0000 */
[----:B--2---:R-:W-:Y:S02]  /*4ce0*/  @!P0 FADD.FTZ R47, R47, R134 ;  /* 0x000000862f2f8221 */ /* 0x004fe40000010000 */
[----:B---3--:R-:W-:-:S03]  /*4cf0*/  @!P0 FADD.FTZ R46, R46, R135 ;  /* 0x000000872e2e8221 */ /* 0x008fc60000010000 */
[----:B------:R-:W2:Y:S01]  /*4d00*/  SHFL.DOWN PT, R134, R47, 0x4, 0x1f ;  /* 0x08801f002f867f89 */ /* 0x000ea200000e0000 */
[----:B-----5:R-:W-:-:S03]  /*4d10*/  @!P0 FADD.FTZ R44, R44, R127 ;  /* 0x0000007f2c2c8221 */ /* 0x020fc60000010000 */
[----:B------:R-:W3:Y:S01]  /*4d20*/  SHFL.DOWN PT, R135, R46, 0x4, 0x1f ;  /* 0x08801f002e877f89 */ /* 0x000ee200000e0000 */
[----:B------:R-:W-:-:S03]  /*4d30*/  ISETP.GT.AND P0, PT, R55, 0x1b, PT ;  /* 0x0000001b3700780c */ /* 0x000fc60003f04270 */
[----:B------:R-:W5:Y:S10]  /*4d40*/  SHFL.DOWN PT, R127, R44, 0x4, 0x1f ;  /* 0x08801f002c7f7f89 */ /* 0x000f7400000e0000 */
[----:B0-----:R-:W-:-:S05]  /*4d50*/  @!P0 FADD.FTZ R45, R45, R126 ;  /* 0x0000007e2d2d8221 */ /* 0x001fca0000010000 */
[----:B------:R-:W0:Y:S01]  /*4d60*/  SHFL.DOWN PT, R126, R45, 0x8, 0x1f ;  /* 0x09001f002d7e7f89 */ /* 0x000e2200000e0000 */
[----:B--2---:R-:W-:Y:S02]  /*4d70*/  @!P0 FADD.FTZ R47, R47, R134 ;  /* 0x000000862f2f8221 */ /* 0x004fe40000010000 */
[----:B---3--:R-:W-:-:S03]  /*4d80*/  @!P0 FADD.FTZ R46, R46, R135 ;  /* 0x000000872e2e8221 */ /* 0x008fc60000010000 */
[----:B------:R-:W2:Y:S01]  /*4d90*/  SHFL.DOWN PT, R134, R47, 0x8, 0x1f ;  /* 0x09001f002f867f89 */ /* 0x000ea200000e0000 */
[----:B-----5:R-:W-:-:S03]  /*4da0*/  @!P0 FADD.FTZ R44, R44, R127 ;  /* 0x0000007f2c2c8221 */ /* 0x020fc60000010000 */
[----:B------:R-:W3:Y:S01]  /*4db0*/  SHFL.DOWN PT, R137, R46, 0x8, 0x1f ;  /* 0x09001f002e897f89 */ /* 0x000ee200000e0000 */
[----:B------:R-:W-:Y:S01]  /*4dc0*/  ISETP.GT.AND P0, PT, R55, 0x17, PT ;  /* 0x000000173700780c */ /* 0x000fe20003f04270 */
[C---:B------:R-:W-:Y:S02]  /*4dd0*/  FMUL.FTZ R127, R95.reuse, R125 ;  /* 0x0000007d5f7f7220 */ /* 0x040fe40000410000 */
[----:B------:R-:W5:Y:S02]  /*4de0*/  SHFL.DOWN PT, R135, R44, 0x8, 0x1f ;  /* 0x09001f002c877f89 */ /* 0x000f6400000e0000 */
[-C--:B------:R-:W-:Y:S02]  /*4df0*/  FFMA.FTZ R127, R94, R124.reuse, -R127 ;  /* 0x0000007c5e7f7223 */ /* 0x080fe4000001087f */
[----:B------:R-:W-:Y:S02]  /*4e00*/  FMUL.FTZ R124, R95, R124 ;  /* 0x0000007c5f7c7220 */ /* 0x000fe40000410000 */
[----:B------:R-:W-:-:S02]  /*4e10*/  FMUL.FTZ R127, R102, R127 ;  /* 0x0000007f667f7220 */ /* 0x000fc40000410000 */
[-C--:B------:R-:W-:Y:S02]  /*4e20*/  FFMA.FTZ R124, R94, R125.reuse, R124 ;  /* 0x0000007d5e7c7223 */ /* 0x080fe4000001007c */
[----:B0-----:R-:W-:Y:S02]  /*4e30*/  @!P0 FADD.FTZ R45, R45, R126 ;  /* 0x0000007e2d2d8221 */ /* 0x001fe40000010000 */
[----:B------:R-:W-:Y:S02]  /*4e40*/  FMUL.FTZ R102, R95, R128 ;  /* 0x000000805f667220 */ /* 0x000fe40000410000 */
[----:B------:R-:W-:Y:S01]  /*4e50*/  FFMA.FTZ R125, R116, R125, R114 ;  /* 0x0000007d747d7223 */ /* 0x000fe20000010072 */
[----:B------:R-:W0:Y:S01]  /*4e60*/  SHFL.DOWN PT, R126, R45, 0x10, 0x1f ;  /* 0x0a001f002d7e7f89 */ /* 0x000e2200000e0000 */
[----:B--2---:R-:W-:Y:S02]  /*4e70*/  @!P0 FADD.FTZ R47, R47, R134 ;  /* 0x000000862f2f8221 */ /* 0x004fe40000010000 */
[----:B------:R-:W-:-:S02]  /*4e80*/  FFMA.FTZ R124, R103, R124, R127 ;  /* 0x0000007c677c7223 */ /* 0x000fc4000001007f */
[----:B---3--:R-:W-:Y:S01]  /*4e90*/  @!P0 FADD.FTZ R46, R46, R137 ;  /* 0x000000892e2e8221 */ /* 0x008fe20000010000 */
[----:B------:R-:W-:Y:S01]  /*4ea0*/  SHFL.DOWN PT, R134, R47, 0x10, 0x1f ;  /* 0x0a001f002f867f89 */ /* 0x000fe200000e0000 */
[-C--:B------:R-:W-:Y:S02]  /*4eb0*/  FMUL.FTZ R103, R95, R129.reuse ;  /* 0x000000815f677220 */ /* 0x080fe40000410000 */
[----:B-----5:R-:W-:Y:S01]  /*4ec0*/  @!P0 FADD.FTZ R44, R44, R135 ;  /* 0x000000872c2c8221 */ /* 0x020fe20000010000 */
[----:B------:R-:W2:Y:S01]  /*4ed0*/  SHFL.DOWN PT, R137, R46, 0x10, 0x1f ;  /* 0x0a001f002e897f89 */ /* 0x000ea200000e0000 */
[----:B------:R-:W-:Y:S01]  /*4ee0*/  FFMA.FTZ R129, R94, R129, -R102 ;  /* 0x000000815e817223 */ /* 0x000fe20000010866 */
[----:B------:R-:W-:Y:S01]  /*4ef0*/  ISETP.GT.AND P0, PT, R55, 0xf, PT ;  /* 0x0000000f3700780c */ /* 0x000fe20003f04270 */
[----:B------:R-:W-:Y:S01]  /*4f00*/  FMUL.FTZ R102, R95, R130 ;  /* 0x000000825f667220 */ /* 0x000fe20000410000 */
[----:B------:R-:W3:Y:S01]  /*4f10*/  SHFL.DOWN PT, R135, R44, 0x10, 0x1f ;  /* 0x0a001f002c877f89 */ /* 0x000ee200000e0000 */
[----:B------:R-:W-:-:S02]  /*4f20*/  FFMA.FTZ R124, R112, R125, R124 ;  /* 0x0000007d707c7223 */ /* 0x000fc4000001007c */
[-C--:B------:R-:W-:Y:S02]  /*4f30*/  FFMA.FTZ R112, R115, R128.reuse, R117 ;  /* 0x0000008073707223 */ /* 0x080fe40000010075 */
[C---:B------:R-:W-:Y:S02]  /*4f40*/  FFMA.FTZ R128, R94.reuse, R128, R103 ;  /* 0x000000805e807223 */ /* 0x040fe40000010067 */
[----:B------:R-:W-:Y:S02]  /*4f50*/  FFMA.FTZ R103, R94, R131, -R102 ;  /* 0x000000835e677223 */ /* 0x000fe40000010866 */
[----:B------:R-:W-:Y:S02]  /*4f60*/  FMUL.FTZ R129, R98, R129 ;  /* 0x0000008162817220 */ /* 0x000fe40000410000 */
[----:B------:R-:W-:Y:S02]  /*4f70*/  FMUL.FTZ R98, R95, R132 ;  /* 0x000000845f627220 */ /* 0x000fe40000410000 */
[----:B------:R-:W-:-:S02]  /*4f80*/  FMUL.FTZ R100, R100, R103 ;  /* 0x0000006764647220 */ /* 0x000fc40000410000 */
[-C--:B------:R-:W-:Y:S02]  /*4f90*/  FMUL.FTZ R103, R118, R131.reuse ;  /* 0x0000008376677220 */ /* 0x080fe40000410000 */
[----:B------:R-:W-:Y:S02]  /*4fa0*/  FFMA.FTZ R128, R99, R128, R129 ;  /* 0x0000008063807223 */ /* 0x000fe40000010081 */
[C---:B------:R-:W-:Y:S02]  /*4fb0*/  FMUL.FTZ R131, R95.reuse, R131 ;  /* 0x000000835f837220 */ /* 0x040fe40000410000 */
[-C--:B------:R-:W-:Y:S02]  /*4fc0*/  FMUL.FTZ R95, R95, R133.reuse ;  /* 0x000000855f5f7220 */ /* 0x080fe40000410000 */
[C---:B------:R-:W-:Y:S02]  /*4fd0*/  FFMA.FTZ R99, R94.reuse, R133, -R98 ;  /* 0x000000855e637223 */ /* 0x040fe40000010862 */
[----:B------:R-:W-:-:S02]  /*4fe0*/  FFMA.FTZ R98, R94, R130, R131 ;  /* 0x000000825e627223 */ /* 0x000fc40000010083 */
[----:B------:R-:W-:Y:S02]  /*4ff0*/  FFMA.FTZ R94, R94, R132, R95 ;  /* 0x000000845e5e7223 */ /* 0x000fe4000001005f */
[----:B------:R-:W-:Y:S02]  /*5000*/  FMUL.FTZ R99, R104, R99 ;  /* 0x0000006368637220 */ /* 0x000fe40000410000 */
[----:B0-----:R-:W-:Y:S02]  /*5010*/  @!P0 FADD.FTZ R45, R45, R126 ;  /* 0x0000007e2d2d8221 */ /* 0x001fe40000010000 */
[----:B--2---:R-:W-:Y:S02]  /*5020*/  @!P0 FADD.FTZ R46, R46, R137 ;  /* 0x000000892e2e8221 */ /* 0x004fe40000010000 */
[----:B------:R-:W-:Y:S02]  /*5030*/  @!P0 FADD.FTZ R47, R47, R134 ;  /* 0x000000862f2f8221 */ /* 0x000fe40000010000 */
[----:B---3--:R-:W-:-:S02]  /*5040*/  @!P0 FADD.FTZ R44, R44, R135 ;  /* 0x000000872c2c8221 */ /* 0x008fc40000010000 */
        /* <DEDUP_REMOVED lines=21> */
[----:B------:R-:W2:Y:S01]  /*51a0*/  @P0 LDS.64 R98, [R100+0x2b80] ;  /* 0x002b800064620984 */ /* 0x000ea20000000a00 */
[----:B0-----:R-:W-:Y:S02]  /*51b0*/  @P0 FADD.FTZ R47, R47, R95 ;  /* 0x0000005f2f2f0221 */ /* 0x001fe40000010000 */
[----:B------:R-:W-:Y:S02]  /*51c0*/  @P0 FADD.FTZ R46, R46, R94 ;  /* 0x0000005e2e2e0221 */ /* 0x000fe40000010000 */
[----:B--2---:R-:W-:Y:S02]  /*51d0*/  @P0 FADD.FTZ R45, R45, R99 ;  /* 0x000000632d2d0221 */ /* 0x004fe40000010000 */
[----:B------:R-:W-:Y:S01]  /*51e0*/  @P0 FADD.FTZ R44, R44, R98 ;  /* 0x000000622c2c0221 */ /* 0x000fe20000010000 */
[----:B------:R0:W-:Y:S04]  /*51f0*/  STS.64 [R100+0x3380], R46 ;  /* 0x0033802e64007388 */ /* 0x0001e80000000a00 */
[----:B------:R0:W-:Y:S02]  /*5200*/  STS.64 [R100+0x2b80], R44 ;  /* 0x002b802c64007388 */ /* 0x0001e40000000a00 */
.L_x_13437:
[----:B0-----:R-:W-:Y:S05]  /*5210*/  BSYNC B0 ;  /* 0x0000000000007941 */ /* 0x001fea0003800000 */
.L_x_13436:
[----:B------:R-:W-:Y:S02]  /*5220*/  IADD3 R2, R2, 0x1, RZ ;  /* 0x0000000102027810 */ /* 0x000fe40007ffe0ff */
[----:B------:R-:W-:-:S02]  /*5230*/  IADD3 R3, P1, R3, 0x1, RZ ;  /* 0x0000000103037810 */ /* 0x000fc40007f3e0ff */
[----:B------:R-:W-:Y:S02]  /*5240*/  ISETP.GE.AND P0, PT, R2, c[0x0][0x16c], PT ;  /* 0x00005b0002007a0c */ /* 0x000fe40003f06270 */
[----:B------:R-:W-:-:S11]  /*5250*/  IADD3.X R0, RZ, R0, RZ, P1, !PT ;  /* 0x00000000ff007210 */ /* 0x000fd60000ffe4ff */
[----:B------:R-:W-:Y:S01]  /*5260*/  @P0 CALL.REL.NOINC `(.L_x_13407) ;  /* 0x0000001000000944 */ /* 0x000fe20003c00000 */
[----:B------:R-:W-:Y:S05]  /*5270*/  BRA `(.L_x_13438) ;  /* 0xffffce5000007947 */ /* 0x000fea000383ffff */
.L_x_13407:
[----:B------:R-:W-:Y:S01]  /*5280*/  BAR.SYNC.DEFER_BLOCKING 0x0 ;  /* 0x0000000000007b1d */ /* 0x000fe20000010000 */
[----:B------:R-:W-:Y:S01]  /*5290*/  ISETP.NE.AND P5, PT, R63, RZ, PT ;  /* 0x000000ff3f00720c */ /* 0x000fe20003fa5270 */
[----:B------:R-:W-:Y:S01]  /*52a0*/  IMAD R6, R106, c[0x0][0x2d8], RZ ;  /* 0x0000b6006a067a24 */ /* 0x000fe200078e02ff */
[----:B------:R-:W-:Y:S01]  /*52b0*/  F2FP.PACK_AB R4, R16, R17 ;  /* 0x000000111004723e */ /* 0x000fe200000000ff */
[----:B------:R-:W-:Y:S01]  /*52c0*/  IMAD.WIDE.U32 R2, R107, c[0x0][0x2d8], RZ ;  /* 0x0000b6006b027a25 */ /* 0x000fe200078e00ff */
[----:B------:R-:W-:Y:S01]  /*52d0*/  F2FP.PACK_AB R5, R14, R15 ;  /* 0x0000000f0e05723e */ /* 0x000fe200000000ff */
[----:B------:R-:W-:Y:S01]  /*52e0*/  BSSY B0, `(.L_x_13439) ;  /* 0x0000025000007945 */ /* 0x000fe20003800000 */
[----:B------:R-:W-:-:S03]  /*52f0*/  LEA R7, P4, R49, c[0x0][0x330], 0x1 ;  /* 0x0000cc0031077a11 */ /* 0x000fc600078808ff */
[----:B------:R0:W-:Y:S01]  /*5300*/  STS.64 [R25], R4 ;  /* 0x0000000419007388 */ /* 0x0001e20000000a00 */
        /* <DEDUP_REMOVED lines=34> */
.L_x_13440:
[----:B------:R-:W-:Y:S05]  /*5530*/  BSYNC B0 ;  /* 0x0000000000007941 */ /* 0x000fea0003800000 */
.L_x_13439:
        /* <DEDUP_REMOVED lines=8> */
[----:B------:R0:W-:Y:S03]  /*55c0*/  @!P2 STG.E.U16 [R6.64+-0x40], R19 ;  /* 0xffffc0130600a986 */ /* 0x0001e6000c101506 */
[----:B------:R-:W-:Y:S01]  /*55d0*/  FADD.FTZ R12, R11, R12 ;  /* 0x0000000c0b0c7221 */ /* 0x000fe20000010000 */
[----:B------:R-:W-:Y:S03]  /*55e0*/  BAR.SYNC.DEFER_BLOCKING 0x0 ;  /* 0x0000000000007b1d */ /* 0x000fe60000010000 */
[----:B------:R-:W-:-:S02]  /*55f0*/  FADD.FTZ R65, R12, R13 ;  /* 0x0000000d0c417221 */ /* 0x000fc40000010000 */
[----:B0-----:R-:W-:Y:S01]  /*5600*/  IMAD R7, R107, c[0x0][0x2fc], R4 ;  /* 0x0000bf006b077a24 */ /* 0x001fe200078e0204 */
        /* <DEDUP_REMOVED lines=24> */
.L_x_13442:
[----:B------:R-:W-:Y:S05]  /*5790*/  BSYNC B0 ;  /* 0x0000000000007941 */ /* 0x000fea0003800000 */
.L_x_13441:
        /* <DEDUP_REMOVED lines=30> */
.L_x_13401:
[----:B------:R-:W-:Y:S02]  /*5980*/  ISETP.NE.U32.AND P0, PT, RZ, c[0x0][0x328], PT ;  /* 0x0000ca00ff007a0c */ /* 0x000fe40003f05070 */
[----:B------:R-:W-:Y:S02]  /*5990*/  ISETP.NE.U32.AND P2, PT, RZ, c[0x0][0x348], PT ;  /* 0x0000d200ff007a0c */ /* 0x000fe40003f45070 */
[----:B------:R-:W-:-:S02]  /*59a0*/  ISETP.NE.AND.EX P1, PT, RZ, c[0x0][0x32c], PT, P0 ;  /* 0x0000cb00ff007a0c */ /* 0x000fc40003f25300 */
[----:B------:R-:W-:-:S11]  /*59b0*/  ISETP.NE.AND.EX P0, PT, RZ, c[0x0][0x34c], PT, P2 ;  /* 0x0000d300ff007a0c */ /* 0x000fd60003f05320 */
[----:B------:R-:W-:Y:S05]  /*59c0*/  @!P1 BRA `(.L_x_13444) ;  /* 0x0000014000009947 */ /* 0x000fea0003800000 */
[----:B--2---:R-:W2:Y:S01]  /*59d0*/  SHFL.DOWN P1, R3, R96, 0x1, 0x1f ;  /* 0x08201f0060037f89 */ /* 0x004ea20000020000 */
[----:B------:R-:W-:Y:S03]  /*59e0*/  BSSY B0, `(.L_x_13444) ;  /* 0x0000012000007945 */ /* 0x000fe60003800000 */
[----:B------:R-:W3:Y:S01]  /*59f0*/  S2R R4, SR_LANEID ;  /* 0x0000000000047919 */ /* 0x000ee20000000000 */
[----:B--2---:R-:W-:Y:S01]  /*5a00*/  @P1 FADD R3, R3, R96 ;  /* 0x0000006003031221 */ /* 0x004fe20000000000 */
[----:B---3--:R-:W-:-:S04]  /*5a10*/  ISETP.NE.AND P2, PT, R4, RZ, PT ;  /* 0x000000ff0400720c */ /* 0x008fc80003f45270 */
[----:B------:R-:W2:Y:S04]  /*5a20*/  SHFL.DOWN P1, R0, R3, 0x2, 0x1f ;  /* 0x08401f0003007f89 */ /* 0x000ea80000020000 */
[----:B------:R-:W3:Y:S01]  /*5a30*/  S2R R4, SR_TID.X ;  /* 0x0000000000047919 */ /* 0x000ee20000002100 */
[----:B--2---:R-:W-:-:S05]  /*5a40*/  @P1 FADD R0, R3, R0 ;  /* 0x0000000003001221 */ /* 0x004fca0000000000 */
[----:B------:R-:W2:Y:S02]  /*5a50*/  SHFL.DOWN P1, R5, R0, 0x4, 0x1f ;  /* 0x08801f0000057f89 */ /* 0x000ea40000020000 */
[----:B--2---:R-:W-:-:S05]  /*5a60*/  @P1 FADD R5, R0, R5 ;  /* 0x0000000500051221 */ /* 0x004fca0000000000 */
[----:B------:R-:W2:Y:S02]  /*5a70*/  SHFL.DOWN P1, R2, R5, 0x8, 0x1f ;  /* 0x09001f0005027f89 */ /* 0x000ea40000020000 */
[----:B--2---:R-:W-:-:S05]  /*5a80*/  @P1 FADD R2, R5, R2 ;  /* 0x0000000205021221 */ /* 0x004fca0000000000 */
[----:B0-----:R-:W0:Y:S02]  /*5a90*/  SHFL.DOWN P1, R7, R2, 0x10, 0x1f ;  /* 0x0a001f0002077f89 */ /* 0x001e240000020000 */
[----:B0-----:R-:W-:Y:S01]  /*5aa0*/  @P1 FADD R7, R2, R7 ;  /* 0x0000000702071221 */ /* 0x001fe20000000000 */
[----:B---3--:R-:W-:-:S04]  /*5ab0*/  ISETP.NE.AND P1, PT, R4, RZ, PT ;  /* 0x000000ff0400720c */ /* 0x008fc80003f25270 */
[----:B------:R0:W-:Y:S04]  /*5ac0*/  @!P2 STS [0x634], R7 ;  /* 0x00063407ff00a388 */ /* 0x0001e80000000800 */
[----:B------:R-:W-:Y:S06]  /*5ad0*/  BAR.SYNC.DEFER_BLOCKING 0x0 ;  /* 0x0000000000007b1d */ /* 0x000fec0000010000 */
[----:B------:R-:W-:Y:S05]  /*5ae0*/  @P1 BRA `(.L_x_13445) ;  /* 0x0000001000001947 */ /* 0x000fea0003800000 */
[----:B0-----:R0:W-:Y:S02]  /*5af0*/  RED.E.ADD.F32.FTZ.RN.STRONG.GPU [R68.64], R7 ;  /* 0x000000074400798e */ /* 0x0011e4000c10e786 */
.L_x_13445:
[----:B0-----:R-:W-:Y:S05]  /*5b00*/  BSYNC B0 ;  /* 0x0000000000007941 */ /* 0x001fea0003800000 */
.L_x_13444:
[----:B------:R-:W-:Y:S01]  /*5b10*/  BSSY B0, `(.L_x_13446) ;  /* 0x0000018000007945 */ /* 0x000fe20003800000 */
[----:B------:R-:W-:Y:S05]  /*5b20*/  @!P0 BRA `(.L_x_13447) ;  /* 0x0000015000008947 */ /* 0x000fea0003800000 */
[----:B------:R-:W-:Y:S06]  /*5b30*/  BAR.SYNC.DEFER_BLOCKING 0x0 ;  /* 0x0000000000007b1d */ /* 0x000fec0000010000 */
[----:B------:R-:W3:Y:S04]  /*5b40*/  SHFL.DOWN P0, R0, R65, 0x1, 0x1f ;  /* 0x08201f0041007f89 */ /* 0x000ee80000000000 */
[----:B0-----:R-:W0:Y:S04]  /*5b50*/  S2R R6, SR_LANEID ;  /* 0x0000000000067919 */ /* 0x001e280000000000 */
[----:B------:R-:W2:Y:S01]  /*5b60*/  S2R R15, SR_TID.X ;  /* 0x00000000000f7919 */ /* 0x000ea20000002100 */
[----:B---3--:R-:W-:Y:S01]  /*5b70*/  @P0 FADD R0, R0, R65 ;  /* 0x0000004100000221 */ /* 0x008fe20000000000 */
[----:B0-----:R-:W-:-:S04]  /*5b80*/  ISETP.NE.AND P1, PT, R6, RZ, PT ;  /* 0x000000ff0600720c */ /* 0x001fc80003f25270 */
[----:B--2---:R-:W0:Y:S02]  /*5b90*/  SHFL.DOWN P0, R3, R0, 0x2, 0x1f ;  /* 0x08401f0000037f89 */ /* 0x004e240000000000 */
        /* <DEDUP_REMOVED lines=11> */
[----:B0-----:R0:W-:Y:S01]  /*5c50*/  RED.E.ADD.F32.FTZ.RN.STRONG.GPU [R70.64], R4 ;  /* 0x000000044600798e */ /* 0x0011e2000c10e786 */
[----:B------:R-:W-:Y:S01]  /*5c60*/  HFMA2.MMA R15, -RZ, RZ, 0, 0 ;  /* 0x00000000ff0f7435 */ /* 0x000fe200000001ff */
[----:B------:R-:W-:Y:S05]  /*5c70*/  BRA `(.L_x_13448) ;  /* 0x0000001000007947 */ /* 0x000fea0003800000 */
.L_x_13447:
[----:B------:R-:W3:Y:S02]  /*5c80*/  S2R R15, SR_TID.X ;  /* 0x00000000000f7919 */ /* 0x000ee40000002100 */
.L_x_13448:
[----:B0-----:R-:W-:Y:S05]  /*5c90*/  BSYNC B0 ;  /* 0x0000000000007941 */ /* 0x001fea0003800000 */
.L_x_13446:
[----:B---3--:R-:W-:-:S13]  /*5ca0*/  ISETP.GE.AND P0, PT, R15, c[0x0][0x16c], PT ;  /* 0x00005b000f007a0c */ /* 0x008fda0003f06270 */
[----:B------:R-:W-:Y:S05]  /*5cb0*/  @P0 EXIT ;  /* 0x000000000000094d */ /* 0x000fea0003800000 */
[C---:B------:R-:W-:Y:S02]  /*5cc0*/  IMAD R0, R110.reuse, c[0x0][0x2c8], RZ ;  /* 0x0000b2006e007a24 */ /* 0x040fe400078e02ff */
[----:B------:R-:W-:Y:S02]  /*5cd0*/  IMAD R110, R110, c[0x0][0x288], RZ ;  /* 0x0000a2006e6e7a24 */ /* 0x000fe400078e02ff */
[----:B------:R-:W-:-:S04]  /*5ce0*/  IMAD.WIDE.U32 R6, R111, c[0x0][0x2c8], RZ ;  /* 0x0000b2006f067a25 */ /* 0x000fc800078e00ff */
[C---:B------:R-:W-:Y:S02]  /*5cf0*/  IMAD R23, R111.reuse, c[0x0][0x2cc], R0 ;  /* 0x0000b3006f177a24 */ /* 0x040fe400078e0200 */
[C---:B--2---:R-:W-:Y:S02]  /*5d00*/  IMAD R21, R111.reuse, c[0x0][0x28c], R110 ;  /* 0x0000a3006f157a24 */ /* 0x044fe400078e026e */
[----:B------:R-:W-:Y:S01]  /*5d10*/  IMAD.WIDE.U32 R8, R111, c[0x0][0x288], RZ ;  /* 0x0000a2006f087a25 */ /* 0x000fe200078e00ff */
[----:B------:R-:W-:-:S04]  /*5d20*/  IADD3 R23, R7, R23, RZ ;  /* 0x0000001707177210 */ /* 0x000fc80007ffe0ff */
[----:B------:R-:W-:Y:S02]  /*5d30*/  IADD3 R21, R9, R21, RZ ;  /* 0x0000001509157210 */ /* 0x000fe40007ffe0ff */
.L_x_13449:
        /* <DEDUP_REMOVED lines=28> */
.L_x_13450:
        /* <DEDUP_REMOVED lines=16> */
.L_x_14761:


//--------------------- .text._Z25selective_scan_bwd_kernelI32Selective_Scan_bwd_kernel_traitsILi32ELi4ELb0ELb1ELb0ELb1ELb0EN3c104HalfENS1_7complexIfEEEEv12SSMParamsBwd --------------------------
	.section	.text._Z25selective_scan_bwd_kernelI32Selective_Scan_bwd_kernel_traitsILi32ELi4ELb0ELb1ELb0ELb1ELb0EN3c104HalfENS1_7complexIfEEEEv12SSMParamsBwd,"ax",@progbits
	.sectioninfo	@"SHI_REGISTERS=157"
	.align	128
        .global         _Z25selective_scan_bwd_kernelI32Selective_Scan_bwd_kernel_traitsILi32ELi4ELb0ELb1ELb0ELb1ELb0EN3c104HalfENS1_7complexIfEEEEv12SSMParamsBwd
        .type           _Z25selective_scan_bwd_kernelI32Selective_Scan_bwd_kernel_traitsILi32ELi4ELb0ELb1ELb0ELb1ELb0EN3c104HalfENS1_7complexIfEEEEv12SSMParamsBwd,@function
        .size           _Z25selective_scan_bwd_kernelI32Selective_Scan_bwd_kernel_traitsILi32ELi4ELb0ELb1ELb0ELb1ELb0EN3c104HalfENS1_7complexIfEEEEv12SSMParamsBwd,(.L_x_14762 - _Z25selective_scan_bwd_kernelI32Selective_Scan_bwd_kernel_traitsILi32ELi4ELb0ELb1ELb0ELb1ELb0EN3c104HalfENS1_7complexIfEEEEv12SSMParamsBwd)
        .other          _Z25selective_scan_bwd_kernelI32Selective_Scan_bwd_kernel_traitsILi32ELi4ELb0ELb1ELb0ELb1ELb0EN3c104HalfENS1_7complexIfEEEEv12SSMParamsBwd,@"STO_CUDA_ENTRY STV_DEFAULT"
_Z25selective_scan_bwd_kernelI32Selective_Scan_bwd_kernel_traitsILi32ELi4ELb0ELb1ELb0ELb1ELb0EN3c104HalfENS1_7complexIfEEEEv12SSMParamsBwd:
.text._Z25selective_scan_bwd_kernelI32Selective_Scan_bwd_kernel_traitsILi32ELi4ELb0ELb1ELb0ELb1ELb0EN3c104HalfENS1_7complexIfEEEEv12SSMParamsBwd:
        /* <DEDUP_REMOVED lines=77> */
[----:B------:R-:W-:Y:S02]  /*04d0*/  IADD3 R23, P1, R11, R2, RZ ;  /* 0x000000020b177210 */ /* 0x000fe40007f3e0ff */
        /* <DEDUP_REMOVED lines=85> */
.L_x_13496:
[----:B------:R-:W-:Y:S01]  /*0a30*/  IADD3 R117, -R85, c[0x0][0x174], RZ ;  /* 0x00005d0055757a10 */ /* 0x000fe20007ffe1ff */
[----:B------:R-:W-:Y:S01]  /*0a40*/  BAR.SYNC.DEFER_BLOCKING 0x0 ;  /* 0x0000000000007b1d */ /* 0x000fe20000010000 */
[----:B------:R-:W-:Y:S02]  /*0a50*/  LOP3.LUT R7, R79, 0x20, RZ, 0xfc, !PT ;  /* 0x000000204f077812 */ /* 0x000fe400078efcff */
[----:B------:R-:W-:Y:S02]  /*0a60*/  LEA R65, R117, 0xffffff80, 0x7 ;  /* 0xffffff8075417811 */ /* 0x000fe400078e38ff */
[----:B------:R-:W-:-:S02]  /*0a70*/  LOP3.LUT R21, R79, 0x40, RZ, 0xfc, !PT ;  /* 0x000000404f157812 */ /* 0x000fc400078efcff */
[----:B------:R-:W-:Y:S02]  /*0a80*/  IADD3 R64, -R65, c[0x0][0x168], RZ ;  /* 0x00005a0041407a10 */ /* 0x000fe40007ffe1ff */
[----:B-1----:R-:W-:Y:S02]  /*0a90*/  MOV R4, R92 ;  /* 0x0000005c00047202 */ /* 0x002fe40000000f00 */
        /* <DEDUP_REMOVED lines=9> */
[----:B0-----:R-:W-:Y:S02]  /*0b30*/  PRMT R24, RZ, 0x7610, R24 ;  /* 0x00007610ff187816 */ /* 0x001fe40000000018 */
        /* <DEDUP_REMOVED lines=21> */
[----:B-1----:R-:W-:-:S05]  /*0c90*/  MOV R19, R23 ;  /* 0x0000001700137202 */ /* 0x002fca0000000f00 */
[C-C-:B------:R-:W-:Y:S01]  /*0ca0*/  @!P0 IMAD.WIDE R4, R79.reuse, 0x2, R18.reuse ;  /* 0x000000024f048825 */ /* 0x140fe200078e0212 */
[----:B------:R-:W-:Y:S03]  /*0cb0*/  BAR.SYNC.DEFER_BLOCKING 0x0 ;  /* 0x0000000000007b1d */ /* 0x000fe60000010000 */
[----:B------:R-:W-:-:S04]  /*0cc0*/  @!P1 IMAD.WIDE R6, R79, 0x2, R18 ;  /* 0x000000024f069825 */ /* 0x000fc800078e0212 */
[----:B------:R-:W-:-:S04]  /*0cd0*/  @!P2 IMAD.WIDE R20, R79, 0x2, R18 ;  /* 0x000000024f14a825 */ /* 0x000fc800078e0212 */
[----:B------:R-:W-:Y:S01]  /*0ce0*/  @!P3 IMAD.WIDE R22, R79, 0x2, R18 ;  /* 0x000000024f16b825 */ /* 0x000fe200078e0212 */
[----:B------:R0:W3:Y:S04]  /*0cf0*/  @!P0 LDG.E.U16 R26, [R4.64] ;  /* 0x00000004041a8981 */ /* 0x0000e8000c1e1500 */
[----:B------:R1:W4:Y:S04]  /*0d00*/  @!P1 LDG.E.U16 R28, [R6.64+0x40] ;  /* 0x00004004061c9981 */ /* 0x000328000c1e1500 */
[----:B------:R-:W4:Y:S04]  /*0d10*/  @!P2 LDG.E.U16 R30, [R20.64+0x80] ;  /* 0x00008004141ea981 */ /* 0x000f28000c1e1500 */
[----:B------:R-:W4:Y:S01]  /*0d20*/  @!P3 LDG.E.U16 R32, [R22.64+0xc0] ;  /* 0x0000c0041620b981 */ /* 0x000f22000c1e1500 */
[----:B0-----:R-:W-:-:S02]  /*0d30*/  MOV R4, R90 ;  /* 0x0000005a00047202 */ /* 0x001fc40000000f00 */
[----:B------:R-:W-:Y:S02]  /*0d40*/  MOV R5, R89 ;  /* 0x0000005900057202 */ /* 0x000fe40000000f00 */
[----:B------:R-:W-:Y:S02]  /*0d50*/  PRMT R0, RZ, 0x7610, R0 ;  /* 0x00007610ff007816 */ /* 0x000fe40000000000 */
[----:B--2---:R-:W-:Y:S01]  /*0d60*/  PRMT R24, RZ, 0x7610, R24 ;  /* 0x00007610ff187816 */ /* 0x004fe20000000018 */
[----:B-1----:R-:W-:Y:S01]  /*0d70*/  IMAD.WIDE R6, R79, 0x2, R4 ;  /* 0x000000024f067825 */ /* 0x002fe200078e0204 */
        /* <DEDUP_REMOVED lines=19> */
[--C-:B------:R-:W-:Y:S02]  /*0eb0*/  FADD.FTZ R62, R62, R101.reuse ;  /* 0x000000653e3e7221 */ /* 0x100fe40000010000 */
[--C-:B------:R-:W-:Y:S01]  /*0ec0*/  FADD.FTZ R59, R22, R101.reuse ;  /* 0x00000065163b7221 */ /* 0x100fe20000010000 */
[----:B------:R-:W-:Y:S01]  /*0ed0*/  FSETP.GTU.FTZ.AND P2, PT, R61, 20, PT ;  /* 0x41a000003d00780b */ /* 0x000fe20003f5c000 */
[----:B------:R-:W-:Y:S01]  /*0ee0*/  FADD.FTZ R60, R60, R101 ;  /* 0x000000653c3c7221 */ /* 0x000fe20000010000 */
[----:B------:R-:W-:Y:S01]  /*0ef0*/  FSETP.GTU.FTZ.AND P3, PT, R62, 20, PT ;  /* 0x41a000003e00780b */ /* 0x000fe20003f7c000 */
[----:B-1----:R-:W-:Y:S01]  /*0f00*/  HADD2.F32 R6, -RZ, R80.H1_H1 ;  /* 0x30000050ff067230 */ /* 0x002fe20000004100 */
        /* <DEDUP_REMOVED lines=46> */
.L_x_13453:
[----:B------:R-:W-:Y:S05]  /*11f0*/  BSYNC B0 ;  /* 0x0000000000007941 */ /* 0x000fea0003800000 */
.L_x_13452:
        /* <DEDUP_REMOVED lines=33> */
.L_x_13455:
[----:B------:R-:W-:Y:S05]  /*1410*/  BSYNC B0 ;  /* 0x0000000000007941 */ /* 0x000fea0003800000 */
.L_x_13454:
        /* <DEDUP_REMOVED lines=33> */
.L_x_13457:
[----:B------:R-:W-:Y:S05]  /*1630*/  BSYNC B0 ;  /* 0x0000000000007941 */ /* 0x000fea0003800000 */
.L_x_13456:
        /* <DEDUP_REMOVED lines=33> */
.L_x_13459:
[----:B------:R-:W-:Y:S05]  /*1850*/  BSYNC B0 ;  /* 0x0000000000007941 */ /* 0x000fea0003800000 */
.L_x_13458:
        /* <DEDUP_REMOVED lines=16> */
[----:B------:R-:W-:Y:S01]  /*1960*/  MOV R4, R8 ;  /* 0x0000000800047202 */ /* 0x000fe20000000f00 */
[----:B------:R-:W-:Y:S01]  /*1970*/  IMAD R0, R119, c[0x0][0x2a0], RZ ;  /* 0x0000a80077007a24 */ /* 0x000fe200078e02ff */
[----:B------:R-:W-:Y:S01]  /*1980*/  MOV R5, R3 ;  /* 0x0000000300057202 */ /* 0x000fe20000000f00 */
[----:B------:R-:W-:Y:S01]  /*1990*/  FADD.FTZ R49, R49, R49 ;  /* 0x0000003131317221 */ /* 0x000fe20000010000 */
[----:B------:R-:W-:Y:S01]  /*19a0*/  IADD3 R50, R117, -0x1, RZ ;  /* 0xffffffff75327810 */ /* 0x000fe20007ffe0ff */
[----:B------:R-:W-:Y:S01]  /*19b0*/  FADD.FTZ R48, R35, R35 ;  /* 0x0000002323307221 */ /* 0x000fe20000010000 */
[----:B------:R-:W-:Y:S01]  /*19c0*/  MOV R47, RZ ;  /* 0x000000ff002f7202 */ /* 0x000fe20000000f00 */
[C---:B------:R-:W-:Y:S01]  /*19d0*/  IMAD.WIDE.U32 R20, R99.reuse, c[0x0][0x2a0], R4 ;  /* 0x0000a80063147a25 */ /* 0x040fe200078e0004 */
[----:B------:R-:W-:Y:S01]  /*19e0*/  MOV R58, RZ ;  /* 0x000000ff003a7202 */ /* 0x000fe20000000f00 */
[----:B------:R-:W-:Y:S01]  /*19f0*/  CS2R R56, SRZ ;  /* 0x0000000000387805 */ /* 0x000fe2000001ff00 */
[----:B------:R-:W-:Y:S01]  /*1a00*/  MOV R45, RZ ;  /* 0x000000ff002d7202 */ /* 0x000fe20000000f00 */
[----:B------:R-:W-:Y:S01]  /*1a10*/  IMAD R5, R99, c[0x0][0x2a4], R0 ;  /* 0x0000a90063057a24 */ /* 0x000fe200078e0200 */
[----:B------:R-:W-:Y:S01]  /*1a20*/  LEA R4, P0, R20, c[0x0][0x318], 0x3 ;  /* 0x0000c60014047a11 */ /* 0x000fe200078018ff */
[----:B------:R-:W-:Y:S01]  /*1a30*/  FADD.FTZ R46, R7, R7 ;  /* 0x00000007072e7221 */ /* 0x000fe20000010000 */
[----:B------:R-:W-:Y:S01]  /*1a40*/  LEA.HI R0, R50, R50, RZ, 0x1 ;  /* 0x0000003232007211 */ /* 0x000fe200078f08ff */
[----:B------:R-:W-:Y:S01]  /*1a50*/  FADD.FTZ R44, R37, R37 ;  /* 0x00000025252c7221 */ /* 0x000fe20000010000 */
[----:B------:R-:W-:-:S02]  /*1a60*/  IADD3 R5, R21, R5, RZ ;  /* 0x0000000515057210 */ /* 0x000fc40007ffe0ff */
[----:B------:R-:W-:Y:S02]  /*1a70*/  IADD3 R21, R85, -c[0x0][0x174], RZ ;  /* 0x80005d0055157a10 */ /* 0x000fe40007ffe0ff */
[----:B------:R-:W-:Y:S02]  /*1a80*/  LEA.HI.X R5, R20, c[0x0][0x31c], R5, 0x3, P0 ;  /* 0x0000c70014057a11 */ /* 0x000fe400000f1c05 */
[----:B------:R-:W-:Y:S01]  /*1a90*/  LOP3.LUT R23, R0, 0xfffffe, RZ, 0xc0, !PT ;  /* 0x00fffffe00177812 */ /* 0x000fe200078ec0ff */
[----:B------:R-:W-:Y:S01]  /*1aa0*/  IMAD R21, R21, -0x100, RZ ;  /* 0xffffff0015157824 */ /* 0x000fe200078e02ff */
[----:B------:R-:W-:Y:S01]  /*1ab0*/  MOV R0, RZ ;  /* 0x000000ff00007202 */ /* 0x000fe20000000f00 */
[----:B------:R-:W-:Y:S01]  /*1ac0*/  IMAD.WIDE.U32 R4, R97, 0x4, R4 ;  /* 0x0000000461047825 */ /* 0x000fe200078e0004 */
[----:B------:R-:W-:Y:S02]  /*1ad0*/  IADD3 R50, R50, -R23, RZ ;  /* 0x8000001732327210 */ /* 0x000fe40007ffe0ff */
[----:B------:R-:W-:-:S03]  /*1ae0*/  MOV R55, RZ ;  /* 0x000000ff00377202 */ /* 0x000fc60000000f00 */
        /* <DEDUP_REMOVED lines=17> */
.L_x_13491:
        /* <DEDUP_REMOVED lines=10> */
[-C--:B------:R-:W-:Y:S02]  /*1ca0*/  ISETP.GE.AND P2, PT, R72, R39.reuse, PT ;  /* 0x000000274800720c */ /* 0x080fe40003f46270 */
[----:B------:R-:W-:Y:S01]  /*1cb0*/  PRMT R37, RZ, 0x7610, R37 ;  /* 0x00007610ff257816 */ /* 0x000fe20000000025 */
[----:B------:R-:W-:Y:S01]  /*1cc0*/  IMAD.WIDE.U32 R4, R47, c[0x0][0x188], R4 ;  /* 0x000062002f047a25 */ /* 0x000fe200078e0004 */
[----:B------:R-:W-:-:S04]  /*1cd0*/  ISETP.GE.AND P3, PT, R71, R39, PT ;  /* 0x000000274700720c */ /* 0x000fc80003f66270 */
        /* <DEDUP_REMOVED lines=11> */
[----:B------:R-:W-:-:S03]  /*1d90*/  PRMT R40, RZ, 0x7610, R40 ;  /* 0x00007610ff287816 */ /* 0x000fc60000000028 */
[----:B---3--:R0:W3:Y:S04]  /*1da0*/  @!P1 LDG.E.U16 R36, [R4.64] ;  /* 0x0000000404249981 */ /* 0x0080e8000c1e1500 */
[----:B------:R0:W4:Y:S01]  /*1db0*/  @!P2 LDG.E.U16 R37, [R4.64+0x40] ;  /* 0x000040040425a981 */ /* 0x000122000c1e1500 */
[-C--:B------:R-:W-:Y:S02]  /*1dc0*/  ISETP.GE.AND P1, PT, R70, R39.reuse, PT ;  /* 0x000000274600720c */ /* 0x080fe40003f26270 */
[-C--:B------:R-:W-:Y:S01]  /*1dd0*/  ISETP.GE.AND P2, PT, R69, R39.reuse, PT ;  /* 0x000000274500720c */ /* 0x080fe20003f46270 */
[----:B------:R0:W4:Y:S01]  /*1de0*/  @!P3 LDG.E.U16 R40, [R4.64+0x80] ;  /* 0x000080040428b981 */ /* 0x000122000c1e1500 */
        /* <DEDUP_REMOVED lines=24> */
[-C--:B------:R-:W-:Y:S02]  /*1f70*/  LEA.HI.SX32 R7, R5, R86.reuse, 0x1b ;  /* 0x0000005605077211 */ /* 0x080fe400078fdaff */
[----:B------:R-:W-:Y:S02]  /*1f80*/  LEA.HI.SX32 R4, R86, R86, 0x1b ;  /* 0x0000005656047211 */ /* 0x000fe400078fdaff */
[----:B------:R-:W-:Y:S02]  /*1f90*/  SHF.L.U32 R42, R7, 0x1, RZ ;  /* 0x00000001072a7819 */ /* 0x000fe400000006ff */
[----:B------:R-:W-:Y:S02]  /*1fa0*/  SHF.L.U32 R5, R4, 0x1, RZ ;  /* 0x0000000104057819 */ /* 0x000fe400000006ff */
        /* <DEDUP_REMOVED lines=12> */
[----:B------:R-:W-:Y:S02]  /*2070*/  LEA.HI.SX32 R113, R113, R86, 0x1b ;  /* 0x0000005671717211 */ /* 0x000fe400078fdaff */
[----:B------:R-:W-:-:S02]  /*2080*/  SHF.L.U32 R112, R109, 0x1, RZ ;  /* 0x000000016d707819 */ /* 0x000fc400000006ff */
[----:B------:R-:W-:Y:S02]  /*2090*/  SHF.L.U32 R111, R111, 0x1, RZ ;  /* 0x000000016f6f7819 */ /* 0x000fe400000006ff */
[----:B------:R-:W-:Y:S02]  /*20a0*/  SHF.L.U32 R114, R113, 0x1, RZ ;  /* 0x0000000171727819 */ /* 0x000fe400000006ff */
[C---:B------:R-:W-:Y:S02]  /*20b0*/  ISETP.NE.AND P3, PT, R97.reuse, RZ, PT ;  /* 0x000000ff6100720c */ /* 0x040fe40003f65270 */
[----:B------:R-:W-:Y:S01]  /*20c0*/  ISETP.NE.AND P2, PT, R97, 0x1f, PT ;  /* 0x0000001f6100780c */ /* 0x000fe20003f45270 */
[----:B------:R-:W-:Y:S01]  /*20d0*/  BSSY B0, `(.L_x_13461) ;  /* 0x000007e000007945 */ /* 0x000fe20003800000 */
[----:B--2---:R-:W-:Y:S02]  /*20e0*/  FMUL.FTZ R6, R34, 1.4426950216293334961 ;  /* 0x3fb8aa3b22067820 */ /* 0x004fe40000410000 */
[----:B------:R-:W-:-:S02]  /*20f0*/  FMUL.FTZ R7, R35, R61 ;  /* 0x0000003d23077220 */ /* 0x000fc40000410000 */
[----:B------:R-:W-:Y:S02]  /*2100*/  FMUL.FTZ R4, R6, R61 ;  /* 0x0000003d06047220 */ /* 0x000fe40000410000 */
[----:B------:R-:W-:Y:S01]  /*2110*/  FMUL.RZ R116, R7, 0.15915493667125701904 ;  /* 0x3e22f98307747820 */ /* 0x000fe2000040c000 */
[----:B---3--:R-:W-:Y:S03]  /*2120*/  STS.U16 [R5], R36 ;  /* 0x0000002405007388 */ /* 0x008fe60000000400 */
[----:B------:R-:W-:Y:S01]  /*2130*/  MUFU.EX2 R4, R4 ;  /* 0x0000000400047308 */ /* 0x000fe20000000800 */
[----:B----4-:R0:W-:Y:S07]  /*2140*/  STS.U16 [R42+0x40], R37 ;  /* 0x000040252a007388 */ /* 0x0101ee0000000400 */
[----:B------:R-:W1:Y:S01]  /*2150*/  MUFU.COS R115, R116 ;  /* 0x0000007400737308 */ /* 0x000e620000000000 */
[----:B------:R-:W-:-:S07]  /*2160*/  IADD3 R7, R86, 0x60, RZ ;  /* 0x0000006056077810 */ /* 0x000fce0007ffe0ff */
[----:B0-----:R-:W0:Y:S01]  /*2170*/  MUFU.SIN R37, R116 ;  /* 0x0000007400257308 */ /* 0x001e220000000400 */
[----:B------:R-:W-:-:S04]  /*2180*/  LEA.HI.SX32 R7, R7, R86, 0x1b ;  /* 0x0000005607077211 */ /* 0x000fc800078fdaff */
[----:B------:R-:W-:Y:S01]  /*2190*/  SHF.L.U32 R108, R7, 0x1, RZ ;  /* 0x00000001076c7819 */ /* 0x000fe200000006ff */
[C---:B-1----:R-:W-:Y:S01]  /*21a0*/  FMUL.FTZ R36, R4.reuse, R115 ;  /* 0x0000007304247220 */ /* 0x042fe20000410000 */
[----:B------:R-:W-:Y:S01]  /*21b0*/  STS.U16 [R121+0x80], R40 ;  /* 0x0000802879007388 */ /* 0x000fe20000000400 */
[----:B0-----:R-:W-:Y:S01]  /*21c0*/  FMUL.FTZ R37, R4, R37 ;  /* 0x0000002504257220 */ /* 0x001fe20000410000 */
[----:B------:R-:W-:Y:S02]  /*21d0*/  LEA.HI.SX32 R4, R63, R63, 0x1b ;  /* 0x0000003f3f047211 */ /* 0x000fe400078fdaff */
[----:B------:R-:W-:Y:S02]  /*21e0*/  STS.U16 [R108+0xc0], R41 ;  /* 0x0000c0296c007388 */ /* 0x000fe40000000400 */
[----:B------:R-:W-:Y:S02]  /*21f0*/  SHF.L.U32 R7, R4, 0x1, RZ ;  /* 0x0000000104077819 */ /* 0x000fe400000006ff */
[----:B------:R-:W-:Y:S04]  /*2200*/  STS.U16 [R110+0x100], R43 ;  /* 0x0001002b6e007388 */ /* 0x000fe80000000400 */
[----:B------:R0:W-:Y:S04]  /*2210*/  STS.U16 [R112+0x140], R105 ;  /* 0x0001406970007388 */ /* 0x0001e80000000400 */
[----:B------:R1:W-:Y:S04]  /*2220*/  STS.U16 [R111+0x180], R106 ;  /* 0x0001806a6f007388 */ /* 0x0003e80000000400 */
[----:B------:R-:W-:Y:S01]  /*2230*/  STS.U16 [R114+0x1c0], R107 ;  /* 0x0001c06b72007388 */ /* 0x000fe20000000400 */
[----:B------:R-:W-:-:S06]  /*2240*/  NOP ;  /* 0x0000000000007918 */ /* 0x000fcc0000000000 */
[----:B------:R-:W2:Y:S04]  /*2250*/  LDS.U16 R116, [R7+0x2] ;  /* 0x0000020007747984 */ /* 0x000ea80000000400 */
[----:B------:R-:W3:Y:S01]  /*2260*/  LDS.U16 R114, [R7] ;  /* 0x0000000007727984 */ /* 0x000ee20000000400 */
[----:B------:R-:W-:Y:S02]  /*2270*/  LEA R5, R50, R47, 0x8 ;  /* 0x0000002f32057211 */ /* 0x000fe400078e40ff */
[----:B------:R-:W-:Y:S01]  /*2280*/  @P3 IADD3 R5, R97, 0x200, RZ ;  /* 0x0000020061053810 */ /* 0x000fe20007ffe0ff */
[----:B------:R-:W4:Y:S03]  /*2290*/  LDS.U16 R113, [R7+0x4] ;  /* 0x0000040007717984 */ /* 0x000f260000000400 */
[----:B0-----:R-:W-:Y:S01]  /*22a0*/  SHF.L.U32 R105, R5, 0x3, RZ ;  /* 0x0000000305697819 */ /* 0x001fe200000006ff */
[----:B------:R-:W0:Y:S01]  /*22b0*/  LDS.U16 R111, [R7+0x6] ;  /* 0x00000600076f7984 */ /* 0x000e220000000400 */
[----:B------:R-:W-:-:S03]  /*22c0*/  @P0 IADD3 R40, R117, -0x2, RZ ;  /* 0xfffffffe75280810 */ /* 0x000fc60007ffe0ff */
[----:B------:R-:W-:Y:S04]  /*22d0*/  LDS.U16 R108, [R7+0x8] ;  /* 0x00000800076c7984 */ /* 0x000fe80000000400 */
[----:B------:R-:W0:Y:S04]  /*22e0*/  LDS.U16 R110, [R7+0xa] ;  /* 0x00000a00076e7984 */ /* 0x000e280000000400 */
[----:B------:R-:W0:Y:S04]  /*22f0*/  LDS.U16 R109, [R7+0xc] ;  /* 0x00000c00076d7984 */ /* 0x000e280000000400 */
[----:B------:R1:W0:Y:S04]  /*2300*/  LDS.U16 R107, [R7+0xe] ;  /* 0x00000e00076b7984 */ /* 0x0002280000000400 */
[----:B------:R2:W-:Y:S04]  /*2310*/  STS.64 [R105+0xa80], R36 ;  /* 0x000a802469007388 */ /* 0x0005e80000000a00 */
[----:B------:R-:W5:Y:S01]  /*2320*/  LDG.E.64 R38, [R38.64] ;  /* 0x0000000426267981 */ /* 0x000f62000c1e1b00 */
[----:B------:R-:W-:-:S02]  /*2330*/  @P0 IMAD R41, R40, c[0x0][0x16c], R47 ;  /* 0x00005b0028290a24 */ /* 0x000fc400078e022f */
[----:B------:R-:W-:-:S04]  /*2340*/  FMUL.FTZ R40, R35, R62 ;  /* 0x0000003e23287220 */ /* 0x000fc80000410000 */
[----:B-1----:R-:W-:Y:S02]  /*2350*/  FMUL.RZ R106, R40, 0.15915493667125701904 ;  /* 0x3e22f983286a7820 */ /* 0x002fe4000040c000 */
[C---:B------:R-:W-:Y:S02]  /*2360*/  FMUL.FTZ R40, R6.reuse, R62 ;  /* 0x0000003e06287220 */ /* 0x040fe40000410000 */
[----:B------:R-:W-:Y:S01]  /*2370*/  MUFU.SIN R129, R106 ;  /* 0x0000006a00817308 */ /* 0x000fe20000000400 */
[----:B------:R-:W-:Y:S01]  /*2380*/  CS2R R42, SRZ ;  /* 0x00000000002a7805 */ /* 0x000fe2000001ff00 */
[----:B------:R-:W-:Y:S01]  /*2390*/  @P0 IMAD.WIDE R4, R41, 0x10, R14 ;  /* 0x0000001029040825 */ /* 0x000fe200078e020e */
[----:B------:R-:W-:Y:S03]  /*23a0*/  BAR.SYNC.DEFER_BLOCKING 0x0 ;  /* 0x0000000000007b1d */ /* 0x000fe60000010000 */
[----:B------:R-:W-:-:S03]  /*23b0*/  FMUL.FTZ R7, R6, R59 ;  /* 0x0000003b06077220 */ /* 0x000fc60000410000 */
[----:B------:R-:W1:Y:S01]  /*23c0*/  MUFU.EX2 R40, R40 ;  /* 0x0000002800287308 */ /* 0x000e620000000800 */
[----:B--2---:R-:W-:Y:S02]  /*23d0*/  FMUL.FTZ R105, R6, R60 ;  /* 0x0000003c06697220 */ /* 0x004fe40000410000 */
[----:B------:R-:W-:Y:S01]  /*23e0*/  FMUL.FTZ R6, R35, R59 ;  /* 0x0000003b23067220 */ /* 0x000fe20000410000 */
[----:B------:R-:W-:-:S04]  /*23f0*/  HADD2.F32 R116, -RZ, R116.H0_H0 ;  /* 0x20000074ff747230 */ /* 0x000fc80000004100 */
[----:B------:R-:W2:Y:S01]  /*2400*/  MUFU.COS R41, R106 ;  /* 0x0000006a00297308 */ /* 0x000ea20000000000 */
[----:B------:R-:W-:Y:S01]  /*2410*/  FMUL.RZ R120, R6, 0.15915493667125701904 ;  /* 0x3e22f98306787820 */ /* 0x000fe2000040c000 */
[----:B---3--:R-:W-:Y:S01]  /*2420*/  HADD2.F32 R114, -RZ, R114.H0_H0 ;  /* 0x20000072ff727230 */ /* 0x008fe20000004100 */
[----:B------:R-:W-:Y:S01]  /*2430*/  FMUL.FTZ R139, R116, R61 ;  /* 0x0000003d748b7220 */ /* 0x000fe20000410000 */
[----:B------:R-:W-:Y:S01]  /*2440*/  HADD2.F32 R112, -RZ, R80.H0_H0 ;  /* 0x20000050ff707230 */ /* 0x000fe20000004100 */
[----:B------:R3:W5:Y:S03]  /*2450*/  @P0 LDG.E.64 R42, [R4.64+0x8] ;  /* 0x00000804042a0981 */ /* 0x000766000c1e1b00 */
[----:B------:R-:W-:Y:S01]  /*2460*/  MUFU.EX2 R7, R7 ;  /* 0x0000000700077308 */ /* 0x000fe20000000800 */
[----:B-1----:R-:W-:Y:S02]  /*2470*/  FMUL.FTZ R129, R40, R129 ;  /* 0x0000008128817220 */ /* 0x002fe40000410000 */
[----:B------:R-:W-:-:S02]  /*2480*/  FMUL.FTZ R139, R112, R139 ;  /* 0x0000008b708b7220 */ /* 0x000fc40000410000 */
[----:B---3--:R-:W-:-:S03]  /*2490*/  FMUL.FTZ R5, R35, R60 ;  /* 0x0000003c23057220 */ /* 0x008fc60000410000 */
[----:B------:R-:W1:Y:S01]  /*24a0*/  MUFU.SIN R4, R120 ;  /* 0x0000007800047308 */ /* 0x000e620000000400 */
[----:B------:R-:W-:Y:S02]  /*24b0*/  FMUL.RZ R124, R5, 0.15915493667125701904 ;  /* 0x3e22f983057c7820 */ /* 0x000fe4000040c000 */
[----:B------:R-:W-:-:S05]  /*24c0*/  FMUL.FTZ R5, R114, R61 ;  /* 0x0000003d72057220 */ /* 0x000fca0000410000 */
[----:B------:R-:W3:Y:S01]  /*24d0*/  MUFU.COS R126, R120 ;  /* 0x00000078007e7308 */ /* 0x000ee20000000000 */
[----:B----4-:R-:W-:Y:S01]  /*24e0*/  HADD2.F32 R113, -RZ, R113.H0_H0 ;  /* 0x20000071ff717230 */ /* 0x010fe20000004100 */
[----:B------:R-:W-:Y:S02]  /*24f0*/  FMUL.FTZ R140, R112, R5 ;  /* 0x00000005708c7220 */ /* 0x000fe40000410000 */
[----:B--2---:R-:W-:Y:S02]  /*2500*/  FMUL.FTZ R130, R40, R41 ;  /* 0x0000002928827220 */ /* 0x004fe40000410000 */
[----:B------:R-:W-:Y:S01]  /*2510*/  FMUL.FTZ R5, R129, R139 ;  /* 0x0000008b81057220 */ /* 0x000fe20000410000 */
[----:B------:R-:W-:Y:S01]  /*2520*/  HADD2.F32 R115, -RZ, R80.H1_H1 ;  /* 0x30000050ff737230 */ /* 0x000fe20000004100 */
[----:B------:R-:W-:Y:S01]  /*2530*/  FMUL.FTZ R142, R113, R62 ;  /* 0x0000003e718e7220 */ /* 0x000fe20000410000 */
[----:B0-----:R-:W-:Y:S01]  /*2540*/  HADD2.F32 R111, -RZ, R111.H0_H0 ;  /* 0x2000006fff6f7230 */ /* 0x001fe20000004100 */
[----:B------:R-:W-:-:S02]  /*2550*/  FMUL.FTZ R40, R129, R140 ;  /* 0x0000008c81287220 */ /* 0x000fc40000410000 */
[C---:B------:R-:W-:Y:S01]  /*2560*/  FFMA.FTZ R5, R130.reuse, R140, -R5 ;  /* 0x0000008c82057223 */ /* 0x040fe20000010805 */
[----:B------:R-:W-:Y:S01]  /*2570*/  MUFU.EX2 R105, R105 ;  /* 0x0000006900697308 */ /* 0x000fe20000000800 */
[----:B-1----:R-:W-:Y:S02]  /*2580*/  FMUL.FTZ R127, R7, R4 ;  /* 0x00000004077f7220 */ /* 0x002fe40000410000 */
[----:B------:R-:W-:Y:S02]  /*2590*/  FMUL.FTZ R144, R111, R62 ;  /* 0x0000003e6f907220 */ /* 0x000fe40000410000 */
[----:B------:R-:W-:-:S03]  /*25a0*/  FFMA.FTZ R40, R130, R139, R40 ;  /* 0x0000008b82287223 */ /* 0x000fc60000010028 */
[----:B------:R-:W0:Y:S01]  /*25b0*/  MUFU.SIN R6, R124 ;  /* 0x0000007c00067308 */ /* 0x000e220000000400 */
[----:B------:R-:W-:Y:S02]  /*25c0*/  FFMA.FTZ R5, R115, R142, R5 ;  /* 0x0000008e73057223 */ /* 0x000fe40000010005 */
[----:B---3--:R-:W-:Y:S01]  /*25d0*/  FMUL.FTZ R126, R7, R126 ;  /* 0x0000007e077e7220 */ /* 0x008fe20000410000 */
[----:B------:R-:W-:Y:S01]  /*25e0*/  HADD2.F32 R110, -RZ, R110.H0_H0 ;  /* 0x2000006eff6e7230 */ /* 0x000fe20000004100 */
[----:B------:R-:W-:-:S03]  /*25f0*/  FFMA.FTZ R40, R115, R144, R40 ;  /* 0x0000009073287223 */ /* 0x000fc60000010028 */
[----:B------:R-:W1:Y:S01]  /*2600*/  MUFU.COS R124, R124 ;  /* 0x0000007c007c7308 */ /* 0x000e620000000000 */
[C---:B------:R-:W-:Y:S01]  /*2610*/  FMUL.FTZ R7, R127.reuse, R5 ;  /* 0x000000057f077220 */ /* 0x040fe20000410000 */
[----:B------:R-:W-:Y:S01]  /*2620*/  HADD2.F32 R108, -RZ, R108.H0_H0 ;  /* 0x2000006cff6c7230 */ /* 0x000fe20000004100 */
[-C--:B------:R-:W-:Y:S01]  /*2630*/  FMUL.FTZ R141, R110, R59.reuse ;  /* 0x0000003b6e8d7220 */ /* 0x080fe20000410000 */
[----:B------:R-:W-:Y:S01]  /*2640*/  HADD2.F32 R106, -RZ, R81.H0_H0 ;  /* 0x20000051ff6a7230 */ /* 0x000fe20000004100 */
[-C--:B------:R-:W-:Y:S02]  /*2650*/  FFMA.FTZ R7, R126, R40.reuse, R7 ;  /* 0x000000287e077223 */ /* 0x080fe40000010007 */
[----:B------:R-:W-:Y:S02]  /*2660*/  FMUL.FTZ R40, R127, R40 ;  /* 0x000000287f287220 */ /* 0x000fe40000410000 */
[----:B------:R-:W-:Y:S02]  /*2670*/  FMUL.FTZ R143, R108, R59 ;  /* 0x0000003b6c8f7220 */ /* 0x000fe40000410000 */
[----:B------:R-:W-:-:S02]  /*2680*/  FFMA.FTZ R40, R126, R5, -R40 ;  /* 0x000000057e287223 */ /* 0x000fc40000010828 */
[C---:B0-----:R-:W-:Y:S02]  /*2690*/  FMUL.FTZ R125, R105.reuse, R6 ;  /* 0x00000006697d7220 */ /* 0x041fe40000410000 */
[C---:B------:R-:W-:Y:S01]  /*26a0*/  FFMA.FTZ R7, R106.reuse, R141, R7 ;  /* 0x0000008d6a077223 */ /* 0x040fe20000010007 */
[----:B------:R-:W-:Y:S01]  /*26b0*/  HADD2.F32 R109, -RZ, R109.H0_H0 ;  /* 0x2000006dff6d7230 */ /* 0x000fe20000004100 */
[----:B------:R-:W-:Y:S02]  /*26c0*/  FFMA.FTZ R40, R106, R143, R40 ;  /* 0x0000008f6a287223 */ /* 0x000fe40000010028 */
[----:B-1----:R-:W-:Y:S02]  /*26d0*/  FMUL.FTZ R124, R105, R124 ;  /* 0x0000007c697c7220 */ /* 0x002fe40000410000 */
[C---:B------:R-:W-:Y:S01]  /*26e0*/  FMUL.FTZ R5, R125.reuse, R7 ;  /* 0x000000077d057220 */ /* 0x040fe20000410000 */
[----:B------:R-:W-:Y:S01]  /*26f0*/  HADD2.F32 R105, -RZ, R81.H1_H1 ;  /* 0x30000051ff697230 */ /* 0x000fe20000004100 */
[----:B------:R-:W-:-:S02]  /*2700*/  FMUL.FTZ R6, R125, R40 ;  /* 0x000000287d067220 */ /* 0x000fc40000410000 */
[----:B------:R-:W-:Y:S02]  /*2710*/  FFMA.FTZ R40, R124, R40, -R5 ;  /* 0x000000287c287223 */ /* 0x000fe40000010805 */
[----:B------:R-:W-:-:S04]  /*2720*/  FMUL.FTZ R138, R109, R60 ;  /* 0x0000003c6d8a7220 */ /* 0x000fc80000410000 */
[----:B------:R-:W-:Y:S02]  /*2730*/  FFMA.FTZ R123, R105, R138, R40 ;  /* 0x0000008a697b7223 */ /* 0x000fe40000010028 */
[----:B------:R0:W1:Y:S01]  /*2740*/  @P2 LDS.64 R40, [R97.X8+0x1a88] ;  /* 0x001a880061282984 */ /* 0x0000620000008a00 */
[CC--:B------:R-:W-:Y:S02]  /*2750*/  FMUL.FTZ R5, R37.reuse, R129.reuse ;  /* 0x0000008125057220 */ /* 0x0c0fe40000410000 */
[C---:B------:R-:W-:Y:S01]  /*2760*/  FMUL.FTZ R4, R36.reuse, R129 ;  /* 0x0000008124047220 */ /* 0x040fe20000410000 */
[----:B------:R-:W-:Y:S01]  /*2770*/  HADD2.F32 R107, -RZ, R107.H0_H0 ;  /* 0x2000006bff6b7230 */ /* 0x000fe20000004100 */
[-C--:B------:R-:W-:Y:S02]  /*2780*/  FFMA.FTZ R5, R36, R130.reuse, -R5 ;  /* 0x0000008224057223 */ /* 0x080fe40000010805 */
[----:B------:R-:W-:Y:S02]  /*2790*/  FFMA.FTZ R4, R37, R130, R4 ;  /* 0x0000008225047223 */ /* 0x000fe40000010004 */
[----:B------:R-:W-:-:S02]  /*27a0*/  FFMA.FTZ R135, R124, R7, R6 ;  /* 0x000000077c877223 */ /* 0x000fc40000010006 */
[C---:B------:R-:W-:Y:S02]  /*27b0*/  FMUL.FTZ R6, R127.reuse, R4 ;  /* 0x000000047f067220 */ /* 0x040fe40000410000 */
[-C--:B------:R-:W-:Y:S02]  /*27c0*/  FMUL.FTZ R7, R127, R5.reuse ;  /* 0x000000057f077220 */ /* 0x080fe40000410000 */
[----:B------:R-:W-:Y:S02]  /*27d0*/  FMUL.FTZ R122, R107, R60 ;  /* 0x0000003c6b7a7220 */ /* 0x000fe40000410000 */
[C---:B------:R-:W-:Y:S02]  /*27e0*/  FFMA.FTZ R6, R126.reuse, R5, -R6 ;  /* 0x000000057e067223 */ /* 0x040fe40000010806 */
[----:B------:R-:W-:Y:S02]  /*27f0*/  FFMA.FTZ R7, R126, R4, R7 ;  /* 0x000000047e077223 */ /* 0x000fe40000010007 */
        /* <DEDUP_REMOVED lines=11> */
.L_x_13462:
[----:B0-----:R-:W-:Y:S05]  /*28b0*/  BSYNC B0 ;  /* 0x0000000000007941 */ /* 0x001fea0003800000 */
.L_x_13461:
[----:B------:R-:W0:Y:S01]  /*28c0*/  SHFL.UP PT, R121, R123, 0x1, RZ ;  /* 0x042000007b797989 */ /* 0x000e2200000e00ff */
[CC--:B------:R-:W-:Y:S01]  /*28d0*/  FMUL.FTZ R5, R125.reuse, R7.reuse ;  /* 0x000000077d057220 */ /* 0x0c0fe20000410000 */
        /* <DEDUP_REMOVED lines=12> */
[C---:B------:R-:W-:Y:S02]  /*29a0*/  FFMA.FTZ R120, R136.reuse, R131, R120 ;  /* 0x0000008388787223 */ /* 0x040fe40000010078 */
[----:B------:R-:W-:Y:S02]  /*29b0*/  FFMA.FTZ R6, R136, R121, -R6 ;  /* 0x0000007988067223 */ /* 0x000fe40000010806 */
[----:B------:R-:W-:Y:S02]  /*29c0*/  @P1 FADD.FTZ R135, R135, R120 ;  /* 0x0000007887871221 */ /* 0x000fe40000010000 */
[C---:B---3--:R-:W-:Y:S02]  /*29d0*/  FMUL.FTZ R120, R4.reuse, R5 ;  /* 0x0000000504787220 */ /* 0x048fe40000410000 */
[----:B------:R-:W-:Y:S01]  /*29e0*/  @P1 FADD.FTZ R123, R123, R6 ;  /* 0x000000067b7b1221 */ /* 0x000fe20000010000 */
[----:B------:R-:W0:Y:S01]  /*29f0*/  SHFL.UP PT, R121, R135, 0x2, RZ ;  /* 0x0440000087797989 */ /* 0x000e2200000e00ff */
[----:B----4-:R-:W-:-:S02]  /*2a00*/  FMUL.FTZ R6, R4, R7 ;  /* 0x0000000704067220 */ /* 0x010fc40000410000 */
[C---:B------:R-:W-:Y:S02]  /*2a10*/  FFMA.FTZ R7, R136.reuse, R7, R120 ;  /* 0x0000000788077223 */ /* 0x040fe40000010078 */
[----:B------:R-:W2:Y:S01]  /*2a20*/  SHFL.UP PT, R120, R123, 0x2, RZ ;  /* 0x044000007b787989 */ /* 0x000ea200000e00ff */
[----:B------:R-:W-:Y:S02]  /*2a30*/  @P1 FFMA.FTZ R136, R136, R5, -R6 ;  /* 0x0000000588881223 */ /* 0x000fe40000010806 */
[----:B------:R-:W-:Y:S02]  /*2a40*/  FSEL R7, R4, R7, !P1 ;  /* 0x0000000704077208 */ /* 0x000fe40004800000 */
[----:B------:R-:W-:Y:S01]  /*2a50*/  ISETP.GE.AND P1, PT, R86, 0x2, PT ;  /* 0x000000025600780c */ /* 0x000fe20003f26270 */
[----:B------:R-:W3:Y:S04]  /*2a60*/  SHFL.UP PT, R4, R136, 0x2, RZ ;  /* 0x0440000088047989 */ /* 0x000ee800000e00ff */
[----:B------:R-:W4:Y:S01]  /*2a70*/  SHFL.UP PT, R5, R7, 0x2, RZ ;  /* 0x0440000007057989 */ /* 0x000f2200000e00ff */
[----:B0-----:R-:W-:-:S02]  /*2a80*/  FMUL.FTZ R131, R7, R121 ;  /* 0x0000007907837220 */ /* 0x001fc40000410000 */
[-C--:B--2---:R-:W-:Y:S02]  /*2a90*/  FMUL.FTZ R6, R7, R120.reuse ;  /* 0x0000007807067220 */ /* 0x084fe40000410000 */
[C---:B------:R-:W-:Y:S02]  /*2aa0*/  FFMA.FTZ R120, R136.reuse, R120, -R131 ;  /* 0x0000007888787223 */ /* 0x040fe40000010883 */
[----:B------:R-:W-:Y:S02]  /*2ab0*/  FFMA.FTZ R132, R136, R121, R6 ;  /* 0x0000007988847223 */ /* 0x000fe40000010006 */
[----:B------:R-:W-:Y:S02]  /*2ac0*/  @P1 FADD.FTZ R123, R123, R120 ;  /* 0x000000787b7b1221 */ /* 0x000fe40000010000 */
[C---:B---3--:R-:W-:Y:S02]  /*2ad0*/  FMUL.FTZ R6, R7.reuse, R4 ;  /* 0x0000000407067220 */ /* 0x048fe40000410000 */
[----:B----4-:R-:W-:Y:S01]  /*2ae0*/  FMUL.FTZ R121, R7, R5 ;  /* 0x0000000507797220 */ /* 0x010fe20000410000 */
[----:B------:R-:W0:Y:S01]  /*2af0*/  SHFL.UP PT, R131, R123, 0x4, RZ ;  /* 0x048000007b837989 */ /* 0x000e2200000e00ff */
[----:B------:R-:W-:-:S02]  /*2b00*/  @P1 FADD.FTZ R135, R135, R132 ;  /* 0x0000008487871221 */ /* 0x000fc40000010000 */
[C---:B------:R-:W-:Y:S02]  /*2b10*/  FFMA.FTZ R6, R136.reuse, R5, R6 ;  /* 0x0000000588067223 */ /* 0x040fe40000010006 */
        /* <DEDUP_REMOVED lines=8> */
[----:B------:R-:W-:Y:S02]  /*2ba0*/  FFMA.FTZ R134, R136, R121, R120 ;  /* 0x0000007988867223 */ /* 0x000fe40000010078 */
[----:B---3--:R-:W-:Y:S02]  /*2bb0*/  FMUL.FTZ R120, R6, R5 ;  /* 0x0000000506787220 */ /* 0x008fe40000410000 */
[----:B------:R-:W-:Y:S02]  /*2bc0*/  FFMA.FTZ R132, R136, R131, -R4 ;  /* 0x0000008388847223 */ /* 0x000fe40000010804 */
[----:B------:R-:W-:Y:S02]  /*2bd0*/  @P1 FADD.FTZ R135, R135, R134 ;  /* 0x0000008687871221 */ /* 0x000fe40000010000 */
[----:B----4-:R-:W-:-:S02]  /*2be0*/  FMUL.FTZ R4, R6, R7 ;  /* 0x0000000706047220 */ /* 0x010fc40000410000 */
[C---:B------:R-:W-:Y:S02]  /*2bf0*/  FFMA.FTZ R7, R136.reuse, R7, R120 ;  /* 0x0000000788077223 */ /* 0x040fe40000010078 */
        /* <DEDUP_REMOVED lines=10> */
[----:B------:R-:W-:Y:S02]  /*2ca0*/  FFMA.FTZ R132, R136, R6, -R121 ;  /* 0x0000000688847223 */ /* 0x000fe40000010879 */
[----:B---3--:R-:W-:-:S02]  /*2cb0*/  FMUL.FTZ R6, R7, R4 ;  /* 0x0000000407067220 */ /* 0x008fc40000410000 */
[C---:B------:R-:W-:Y:S02]  /*2cc0*/  FFMA.FTZ R120, R136.reuse, R120, R131 ;  /* 0x0000007888787223 */ /* 0x040fe40000010083 */
[-C--:B----4-:R-:W-:Y:S02]  /*2cd0*/  FMUL.FTZ R121, R7, R5.reuse ;  /* 0x0000000507797220 */ /* 0x090fe40000410000 */
[----:B------:R-:W-:Y:S02]  /*2ce0*/  @P1 FADD.FTZ R123, R123, R132 ;  /* 0x000000847b7b1221 */ /* 0x000fe40000010000 */
[C---:B------:R-:W-:Y:S02]  /*2cf0*/  FFMA.FTZ R6, R136.reuse, R5, R6 ;  /* 0x0000000588067223 */ /* 0x040fe40000010006 */
[----:B------:R-:W-:Y:S01]  /*2d00*/  @P1 FFMA.FTZ R136, R136, R4, -R121 ;  /* 0x0000000488881223 */ /* 0x000fe20000010879 */
[----:B------:R-:W0:Y:S01]  /*2d10*/  SHFL.UP PT, R133, R123, 0x10, RZ ;  /* 0x060000007b857989 */ /* 0x000e2200000e00ff */
[----:B------:R-:W-:Y:S01]  /*2d20*/  @P1 FADD.FTZ R135, R135, R120 ;  /* 0x0000007887871221 */ /* 0x000fe20000010000 */
        /* <DEDUP_REMOVED lines=8> */
[C---:B------:R-:W-:Y:S01]  /*2db0*/  FMUL.FTZ R131, R46.reuse, R39 ;  /* 0x000000272e837220 */ /* 0x040fe20000410000 */
[----:B------:R-:W4:Y:S01]  /*2dc0*/  SHFL.UP PT, R7, R6, 0x10, RZ ;  /* 0x0600000006077989 */ /* 0x000f2200000e00ff */
[-C--:B------:R-:W-:Y:S02]  /*2dd0*/  FFMA.FTZ R134, -R125, R121.reuse, -R132 ;  /* 0x000000797d867223 */ /* 0x080fe40000010984 */
[----:B------:R-:W-:Y:S02]  /*2de0*/  FMUL.FTZ R132, R46, R38 ;  /* 0x000000262e847220 */ /* 0x000fe40000410000 */
[----:B------:R-:W-:Y:S02]  /*2df0*/  FFMA.FTZ R137, R124, R121, -R4 ;  /* 0x000000797c897223 */ /* 0x000fe40000010804 */
[----:B------:R-:W-:Y:S02]  /*2e00*/  FADD.FTZ R147, -R131, R134 ;  /* 0x0000008683937221 */ /* 0x000fe40000010100 */
[----:B------:R-:W-:-:S02]  /*2e10*/  FADD.FTZ R134, R132, R137 ;  /* 0x0000008984867221 */ /* 0x000fc40000010000 */
[C---:B------:R-:W-:Y:S02]  /*2e20*/  FMUL.FTZ R137, R127.reuse, -R147 ;  /* 0x800000937f897220 */ /* 0x040fe40000410000 */
[----:B0-----:R-:W-:Y:S02]  /*2e30*/  FMUL.FTZ R4, R6, R133 ;  /* 0x0000008506047220 */ /* 0x001fe40000410000 */
[-C--:B------:R-:W-:Y:S02]  /*2e40*/  FFMA.FTZ R137, R126, R134.reuse, -R137 ;  /* 0x000000867e897223 */ /* 0x080fe40000010889 */
[----:B------:R-:W-:Y:S02]  /*2e50*/  FMUL.FTZ R148, R127, -R134 ;  /* 0x800000867f947220 */ /* 0x000fe40000410000 */
[----:B--2---:R-:W-:Y:S02]  /*2e60*/  FMUL.FTZ R134, R6, R5 ;  /* 0x0000000506867220 */ /* 0x004fe40000410000 */
[----:B---3--:R-:W-:-:S02]  /*2e70*/  FFMA.FTZ R146, R136, R145, R4 ;  /* 0x0000009188927223 */ /* 0x008fc40000010004 */
[C---:B------:R-:W-:Y:S02]  /*2e80*/  FMUL.FTZ R145, R6.reuse, R145 ;  /* 0x0000009106917220 */ /* 0x040fe40000410000 */
[-C--:B----4-:R-:W-:Y:S02]  /*2e90*/  FMUL.FTZ R4, R6, R7.reuse ;  /* 0x0000000706047220 */ /* 0x090fe40000410000 */
[C---:B------:R-:W-:Y:S02]  /*2ea0*/  FFMA.FTZ R7, R136.reuse, R7, R134 ;  /* 0x0000000788077223 */ /* 0x040fe40000010086 */
[C---:B------:R-:W-:Y:S02]  /*2eb0*/  FFMA.FTZ R134, R136.reuse, R133, -R145 ;  /* 0x0000008588867223 */ /* 0x040fe40000010891 */
[----:B------:R-:W-:Y:S01]  /*2ec0*/  @P1 FFMA.FTZ R136, R136, R5, -R4 ;  /* 0x0000000588881223 */ /* 0x000fe20000010804 */
[----:B------:R-:W-:Y:S01]  /*2ed0*/  FSEL R145, R6, R7, !P1 ;  /* 0x0000000706917208 */ /* 0x000fe20004800000 */
[----:B------:R-:W-:Y:S01]  /*2ee0*/  FFMA.FTZ R148, R126, R147, R148 ;  /* 0x000000937e947223 */ /* 0x000fe20000010094 */
[----:B------:R-:W-:Y:S01]  /*2ef0*/  HFMA2.MMA R5, -RZ, RZ, 0, 0 ;  /* 0x00000000ff057435 */ /* 0x000fe200000001ff */
[----:B------:R-:W-:Y:S01]  /*2f00*/  @P1 FADD.FTZ R135, R135, R146 ;  /* 0x0000009287871221 */ /* 0x000fe20000010000 */
[----:B------:R-:W-:Y:S01]  /*2f10*/  MOV R4, 0x3f800000 ;  /* 0x3f80000000047802 */ /* 0x000fe20000000f00 */
[----:B------:R-:W-:Y:S01]  /*2f20*/  @P1 FADD.FTZ R123, R123, R134 ;  /* 0x000000867b7b1221 */ /* 0x000fe20000010000 */
[----:B------:R-:W0:Y:S01]  /*2f30*/  SHFL.UP PT, R145, R145, 0x1, RZ ;  /* 0x0420000091917989 */ /* 0x000e2200000e00ff */
[C---:B------:R-:W-:Y:S01]  /*2f40*/  FMUL.FTZ R133, R48.reuse, R39 ;  /* 0x0000002730857220 */ /* 0x040fe20000410000 */
[----:B------:R-:W-:Y:S01]  /*2f50*/  ISETP.GE.AND P1, PT, R117, c[0x0][0x174], PT ;  /* 0x00005d0075007a0c */ /* 0x000fe20003f26270 */
[----:B------:R-:W-:Y:S01]  /*2f60*/  FMUL.FTZ R134, R48, R38 ;  /* 0x0000002630867220 */ /* 0x000fe20000410000 */
[----:B------:R-:W2:Y:S01]  /*2f70*/  SHFL.UP PT, R136, R136, 0x1, RZ ;  /* 0x0420000088887989 */ /* 0x000ea200000e00ff */
[----:B------:R-:W-:Y:S01]  /*2f80*/  FADD.FTZ R148, -R133, R148 ;  /* 0x0000009485947221 */ /* 0x000fe20000010100 */
[----:B------:R-:W-:Y:S01]  /*2f90*/  ISETP.NE.OR P1, PT, R118, RZ, P1 ;  /* 0x000000ff7600720c */ /* 0x000fe20000f25670 */
[----:B------:R-:W-:Y:S01]  /*2fa0*/  FADD.FTZ R137, R134, R137 ;  /* 0x0000008986897221 */ /* 0x000fe20000010000 */
[----:B------:R-:W3:Y:S01]  /*2fb0*/  SHFL.UP PT, R123, R123, 0x1, RZ ;  /* 0x042000007b7b7989 */ /* 0x000ee200000e00ff */
[C---:B------:R-:W-:Y:S01]  /*2fc0*/  FMUL.FTZ R149, R129.reuse, -R148 ;  /* 0x8000009481957220 */ /* 0x040fe20000410000 */
[----:B------:R-:W-:Y:S01]  /*2fd0*/  CS2R R6, SRZ ;  /* 0x0000000000067805 */ /* 0x000fe2000001ff00 */
[----:B------:R-:W-:Y:S01]  /*2fe0*/  FMUL.FTZ R151, R129, -R137 ;  /* 0x8000008981977220 */ /* 0x000fe20000410000 */
[----:B------:R-:W4:Y:S01]  /*2ff0*/  SHFL.UP PT, R135, R135, 0x1, RZ ;  /* 0x0420000087877989 */ /* 0x000f2200000e00ff */
[----:B-1----:R-:W-:-:S02]  /*3000*/  FMUL.FTZ R147, R125, R41 ;  /* 0x000000297d937220 */ /* 0x002fc40000410000 */
[C---:B------:R-:W-:Y:S02]  /*3010*/  FFMA.FTZ R152, R130.reuse, R137, -R149 ;  /* 0x0000008982987223 */ /* 0x040fe40000010895 */
[----:B------:R-:W-:Y:S02]  /*3020*/  FFMA.FTZ R137, R130, R148, R151 ;  /* 0x0000009482897223 */ /* 0x000fe40000010097 */
[-C--:B------:R-:W-:Y:S01]  /*3030*/  FMUL.FTZ R146, R125, -R40.reuse ;  /* 0x800000287d927220 */ /* 0x080fe20000410000 */
[----:B------:R1:W1:Y:S01]  /*3040*/  @!P1 LDS.128 R4, [R47.X16+0x1b80] ;  /* 0x001b80002f049984 */ /* 0x000262000000cc00 */
[----:B------:R-:W-:Y:S01]  /*3050*/  FFMA.FTZ R148, R124, R40, -R147 ;  /* 0x000000287c947223 */ /* 0x000fe20000010893 */
[----:B------:R-:W-:Y:S01]  /*3060*/  ISETP.NE.AND P1, PT, R118, 0x1f, PT ;  /* 0x0000001f7600780c */ /* 0x000fe20003f25270 */
[----:B------:R-:W-:Y:S02]  /*3070*/  FFMA.FTZ R149, R124, -R41, R146 ;  /* 0x800000297c957223 */ /* 0x000fe40000010092 */
[----:B------:R-:W-:-:S02]  /*3080*/  FMUL.FTZ R150, R127, -R148 ;  /* 0x800000947f967220 */ /* 0x000fc40000410000 */
[C---:B0-----:R-:W-:Y:S02]  /*3090*/  FMUL.FTZ R147, R145.reuse, R43 ;  /* 0x0000002b91937220 */ /* 0x041fe40000410000 */
[-C--:B------:R-:W-:Y:S02]  /*30a0*/  FMUL.FTZ R145, R145, R42.reuse ;  /* 0x0000002a91917220 */ /* 0x080fe40000410000 */
[-C--:B------:R-:W-:Y:S02]  /*30b0*/  FMUL.FTZ R151, R127, -R149.reuse ;  /* 0x800000957f977220 */ /* 0x080fe40000410000 */
[----:B------:R-:W-:Y:S02]  /*30c0*/  FFMA.FTZ R150, R126, R149, R150 ;  /* 0x000000957e967223 */ /* 0x000fe40000010096 */
[C---:B--2---:R-:W-:Y:S02]  /*30d0*/  FFMA.FTZ R146, R136.reuse, R42, -R147 ;  /* 0x0000002a88927223 */ /* 0x044fe40000010893 */
[----:B------:R-:W-:-:S02]  /*30e0*/  FFMA.FTZ R136, R136, R43, R145 ;  /* 0x0000002b88887223 */ /* 0x000fc40000010091 */
[----:B------:R-:W-:Y:S02]  /*30f0*/  FFMA.FTZ R151, R126, R148, -R151 ;  /* 0x000000947e977223 */ /* 0x000fe40000010897 */
[----:B------:R-:W-:Y:S02]  /*3100*/  FMUL.FTZ R145, R129, -R150 ;  /* 0x8000009681917220 */ /* 0x000fe40000410000 */
[----:B---3--:R-:W-:Y:S02]  /*3110*/  @P3 FADD.FTZ R42, R123, R146 ;  /* 0x000000927b2a3221 */ /* 0x008fe40000010000 */
[----:B----4-:R-:W-:Y:S02]  /*3120*/  @P3 FADD.FTZ R43, R135, R136 ;  /* 0x00000088872b3221 */ /* 0x010fe40000010000 */
[----:B------:R-:W-:Y:S02]  /*3130*/  FFMA.FTZ R145, R130, R151, -R145 ;  /* 0x0000009782917223 */ /* 0x000fe40000010891 */
[----:B------:R-:W-:-:S02]  /*3140*/  FMUL.FTZ R135, R49, R38 ;  /* 0x0000002631877220 */ /* 0x000fc40000410000 */
[----:B------:R-:W-:Y:S02]  /*3150*/  FMUL.FTZ R136, R49, R39 ;  /* 0x0000002731887220 */ /* 0x000fe40000410000 */
[----:B------:R-:W-:Y:S02]  /*3160*/  FMUL.FTZ R151, R129, -R151 ;  /* 0x8000009781977220 */ /* 0x000fe40000410000 */
[C---:B------:R-:W-:Y:S02]  /*3170*/  FMUL.FTZ R39, R37.reuse, R43 ;  /* 0x0000002b25277220 */ /* 0x040fe40000410000 */
[----:B------:R-:W-:Y:S02]  /*3180*/  FMUL.FTZ R38, R37, R42 ;  /* 0x0000002a25267220 */ /* 0x000fe40000410000 */
[----:B------:R-:W-:Y:S02]  /*3190*/  FADD.FTZ R123, R135, R152 ;  /* 0x00000098877b7221 */ /* 0x000fe40000010000 */
[----:B------:R-:W-:-:S02]  /*31a0*/  FADD.FTZ R137, -R136, R137 ;  /* 0x0000008988897221 */ /* 0x000fc40000010100 */
[----:B------:R-:W-:Y:S01]  /*31b0*/  FFMA.FTZ R37, R130, R150, R151 ;  /* 0x0000009682257223 */ /* 0x000fe20000010097 */
[----:B------:R0:W2:Y:S01]  /*31c0*/  SHFL.DOWN PT, R146, R123, 0x1, 0x1f ;  /* 0x08201f007b927f89 */ /* 0x0000a200000e0000 */
[C---:B------:R-:W-:Y:S02]  /*31d0*/  FFMA.FTZ R39, R36.reuse, R42, -R39 ;  /* 0x0000002a24277223 */ /* 0x040fe40000010827 */
[----:B------:R-:W-:Y:S01]  /*31e0*/  FFMA.FTZ R38, R36, R43, R38 ;  /* 0x0000002b24267223 */ /* 0x000fe20000010026 */
[----:B------:R0:W3:Y:S04]  /*31f0*/  SHFL.DOWN PT, R154, R137, 0x1, 0x1f ;  /* 0x08201f00899a7f89 */ /* 0x0000e800000e0000 */
[----:B------:R0:W4:Y:S04]  /*3200*/  SHFL.DOWN PT, R150, R145, 0x1, 0x1f ;  /* 0x08201f0091967f89 */ /* 0x00012800000e0000 */
[----:B------:R0:W0:Y:S01]  /*3210*/  SHFL.DOWN PT, R152, R37, 0x1, 0x1f ;  /* 0x08201f0025987f89 */ /* 0x00002200000e0000 */
[----:B------:R-:W-:Y:S05]  /*3220*/  @!P1 BRA `(.L_x_13464) ;  /* 0x000000b000009947 */ /* 0x000fea0003800000 */
[C---:B-1-3--:R-:W-:Y:S02]  /*3230*/  FMUL.FTZ R42, R37.reuse, R154 ;  /* 0x0000009a252a7220 */ /* 0x04afe40000410000 */
[----:B0-----:R-:W-:-:S02]  /*3240*/  FMUL.FTZ R36, R37, R152 ;  /* 0x0000009825247220 */ /* 0x001fc40000410000 */
[-C--:B--2---:R-:W-:Y:S02]  /*3250*/  FMUL.FTZ R148, R37, R146.reuse ;  /* 0x0000009225947220 */ /* 0x084fe40000410000 */
[----:B------:R-:W-:Y:S02]  /*3260*/  FFMA.FTZ R146, R145, R146, -R42 ;  /* 0x0000009291927223 */ /* 0x000fe4000001082a */
[-C--:B----4-:R-:W-:Y:S02]  /*3270*/  FMUL.FTZ R42, R37, R150.reuse ;  /* 0x00000096252a7220 */ /* 0x090fe40000410000 */
[C---:B------:R-:W-:Y:S02]  /*3280*/  FFMA.FTZ R36, R145.reuse, R150, -R36 ;  /* 0x0000009691247223 */ /* 0x040fe40000010824 */
[C---:B------:R-:W-:Y:S02]  /*3290*/  FFMA.FTZ R148, R145.reuse, R154, R148 ;  /* 0x0000009a91947223 */ /* 0x040fe40000010094 */
[----:B------:R-:W-:Y:S01]  /*32a0*/  FFMA.FTZ R37, R145, R152, R42 ;  /* 0x0000009891257223 */ /* 0x000fe2000001002a */
[----:B------:R-:W-:Y:S01]  /*32b0*/  MOV R145, R36 ;  /* 0x0000002400917202 */ /* 0x000fe20000000f00 */
[----:B------:R-:W-:-:S02]  /*32c0*/  FADD.FTZ R123, R123, R146 ;  /* 0x000000927b7b7221 */ /* 0x000fc40000010000 */
[----:B------:R-:W-:Y:S02]  /*32d0*/  FADD.FTZ R137, R137, R148 ;  /* 0x0000009489897221 */ /* 0x000fe40000010000 */
.L_x_13464:
[----:B-1----:R-:W-:Y:S05]  /*32e0*/  BSYNC B0 ;  /* 0x0000000000007941 */ /* 0x002fea0003800000 */
.L_x_13463:
[----:B------:R-:W-:Y:S01]  /*32f0*/  ISETP.GT.U32.AND P1, PT, R118, 0x1d, PT ;  /* 0x0000001d7600780c */ /* 0x000fe20003f24070 */
[----:B------:R-:W-:Y:S01]  /*3300*/  FADD.FTZ R139, R139, R38 ;  /* 0x000000268b8b7221 */ /* 0x000fe20000010000 */
[----:B----4-:R1:W4:Y:S01]  /*3310*/  SHFL.DOWN PT, R150, R145, 0x2, 0x1f ;  /* 0x08401f0091967f89 */ /* 0x01032200000e0000 */
[----:B------:R-:W-:Y:S01]  /*3320*/  FADD.FTZ R43, R140, R39 ;  /* 0x000000278c2b7221 */ /* 0x000fe20000010000 */
[----:B------:R-:W-:Y:S01]  /*3330*/  BSSY B0, `(.L_x_13465) ;  /* 0x0000014000007945 */ /* 0x000fe20003800000 */
[C---:B------:R-:W-:Y:S01]  /*3340*/  FMUL.FTZ R36, R129.reuse, R139 ;  /* 0x0000008b81247220 */ /* 0x040fe20000410000 */
[----:B0-----:R1:W0:Y:S01]  /*3350*/  SHFL.DOWN PT, R152, R37, 0x2, 0x1f ;  /* 0x08401f0025987f89 */ /* 0x00122200000e0000 */
[-C--:B------:R-:W-:Y:S02]  /*3360*/  FMUL.FTZ R38, R129, R43.reuse ;  /* 0x0000002b81267220 */ /* 0x080fe40000410000 */
[C---:B------:R-:W-:Y:S01]  /*3370*/  FFMA.FTZ R36, R130.reuse, R43, -R36 ;  /* 0x0000002b82247223 */ /* 0x040fe20000010824 */
[----:B--2---:R1:W2:Y:S01]  /*3380*/  SHFL.DOWN PT, R146, R123, 0x2, 0x1f ;  /* 0x08401f007b927f89 */ /* 0x0042a200000e0000 */
[----:B------:R-:W-:-:S03]  /*3390*/  FFMA.FTZ R38, R130, R139, R38 ;  /* 0x0000008b82267223 */ /* 0x000fc60000010026 */
[----:B---3--:R1:W3:Y:S01]  /*33a0*/  SHFL.DOWN PT, R154, R137, 0x2, 0x1f ;  /* 0x08401f00899a7f89 */ /* 0x0082e200000e0000 */
[----:B------:R-:W-:Y:S05]  /*33b0*/  @P1 BRA `(.L_x_13466) ;  /* 0x000000b000001947 */ /* 0x000fea0003800000 */
[C---:B---3--:R-:W-:Y:S02]  /*33c0*/  FMUL.FTZ R140, R37.reuse, R154 ;  /* 0x0000009a258c7220 */ /* 0x048fe40000410000 */
[C---:B0-----:R-:W-:Y:S02]  /*33d0*/  FMUL.FTZ R42, R37.reuse, R152 ;  /* 0x00000098252a7220 */ /* 0x041fe40000410000 */
[-C--:B--2---:R-:W-:Y:S02]  /*33e0*/  FMUL.FTZ R148, R37, R146.reuse ;  /* 0x0000009225947220 */ /* 0x084fe40000410000 */
[----:B------:R-:W-:Y:S02]  /*33f0*/  FFMA.FTZ R146, R145, R146, -R140 ;  /* 0x0000009291927223 */ /* 0x000fe4000001088c */
[-C--:B----4-:R-:W-:Y:S02]  /*3400*/  FMUL.FTZ R140, R37, R150.reuse ;  /* 0x00000096258c7220 */ /* 0x090fe40000410000 */
[----:B------:R-:W-:-:S02]  /*3410*/  FFMA.FTZ R42, R145, R150, -R42 ;  /* 0x00000096912a7223 */ /* 0x000fc4000001082a */
[C---:B------:R-:W-:Y:S02]  /*3420*/  FFMA.FTZ R148, R145.reuse, R154, R148 ;  /* 0x0000009a91947223 */ /* 0x040fe40000010094 */
[----:B-1----:R-:W-:Y:S01]  /*3430*/  FFMA.FTZ R37, R145, R152, R140 ;  /* 0x0000009891257223 */ /* 0x002fe2000001008c */
[----:B------:R-:W-:Y:S01]  /*3440*/  MOV R145, R42 ;  /* 0x0000002a00917202 */ /* 0x000fe20000000f00 */
[----:B------:R-:W-:Y:S02]  /*3450*/  FADD.FTZ R123, R123, R146 ;  /* 0x000000927b7b7221 */ /* 0x000fe40000010000 */
[----:B------:R-:W-:Y:S02]  /*3460*/  FADD.FTZ R137, R137, R148 ;  /* 0x0000009489897221 */ /* 0x000fe40000010000 */
.L_x_13466:
[----:B------:R-:W-:Y:S05]  /*3470*/  BSYNC B0 ;  /* 0x0000000000007941 */ /* 0x000fea0003800000 */
.L_x_13465:
[C---:B------:R-:W-:Y:S01]  /*3480*/  ISETP.GT.U32.AND P1, PT, R118.reuse, 0x1b, PT ;  /* 0x0000001b7600780c */ /* 0x040fe20003f24070 */
[C---:B------:R-:W-:Y:S01]  /*3490*/  FFMA.FTZ R39, R115.reuse, R142, R36 ;  /* 0x0000008e73277223 */ /* 0x040fe20000010024 */
[----:B--2---:R2:W1:Y:S01]  /*34a0*/  SHFL.DOWN PT, R146, R145, 0x4, 0x1f ;  /* 0x08801f0091927f89 */ /* 0x00446200000e0000 */
[----:B------:R-:W-:Y:S01]  /*34b0*/  FFMA.FTZ R38, R115, R144, R38 ;  /* 0x0000009073267223 */ /* 0x000fe20000010026 */
[----:B------:R-:W-:Y:S01]  /*34c0*/  BSSY B0, `(.L_x_13467) ;  /* 0x0000016000007945 */ /* 0x000fe20003800000 */
[CC--:B------:R-:W-:Y:S01]  /*34d0*/  FMUL.FTZ R147, R127.reuse, R39.reuse ;  /* 0x000000277f937220 */ /* 0x0c0fe20000410000 */
[----:B------:R2:W4:Y:S01]  /*34e0*/  SHFL.DOWN PT, R148, R37, 0x4, 0x1f ;  /* 0x08801f0025947f89 */ /* 0x00052200000e0000 */
[-C--:B------:R-:W-:Y:S01]  /*34f0*/  FMUL.FTZ R36, R127, R38.reuse ;  /* 0x000000267f247220 */ /* 0x080fe20000410000 */
[----:B------:R-:W-:Y:S01]  /*3500*/  ISETP.GT.U32.AND P3, PT, R118, 0x17, PT ;  /* 0x000000177600780c */ /* 0x000fe20003f64070 */
[----:B------:R-:W-:Y:S01]  /*3510*/  FFMA.FTZ R147, R126, R38, R147 ;  /* 0x000000267e937223 */ /* 0x000fe20000010093 */
[----:B------:R2:W3:Y:S01]  /*3520*/  SHFL.DOWN PT, R142, R123, 0x4, 0x1f ;  /* 0x08801f007b8e7f89 */ /* 0x0004e200000e0000 */
[----:B------:R-:W-:Y:S01]  /*3530*/  ISETP.GT.U32.AND P4, PT, R118, 0xf, PT ;  /* 0x0000000f7600780c */ /* 0x000fe20003f84070 */
[----:B------:R-:W-:-:S02]  /*3540*/  FFMA.FTZ R36, R126, R39, -R36 ;  /* 0x000000277e247223 */ /* 0x000fc40000010824 */
[----:B----4-:R2:W4:Y:S01]  /*3550*/  SHFL.DOWN PT, R150, R137, 0x4, 0x1f ;  /* 0x08801f0089967f89 */ /* 0x01052200000e0000 */
[----:B------:R-:W-:Y:S05]  /*3560*/  @P1 BRA `(.L_x_13468) ;  /* 0x000000b000001947 */ /* 0x000fea0003800000 */
[C---:B----4-:R-:W-:Y:S02]  /*3570*/  FMUL.FTZ R140, R37.reuse, R150 ;  /* 0x00000096258c7220 */ /* 0x050fe40000410000 */
[C---:B------:R-:W-:Y:S02]  /*3580*/  FMUL.FTZ R42, R37.reuse, R148 ;  /* 0x00000094252a7220 */ /* 0x040fe40000410000 */
[-C--:B---3--:R-:W-:Y:S02]  /*3590*/  FMUL.FTZ R144, R37, R142.reuse ;  /* 0x0000008e25907220 */ /* 0x088fe40000410000 */
        /* <DEDUP_REMOVED lines=8> */
.L_x_13468:
[----:B------:R-:W-:Y:S05]  /*3620*/  BSYNC B0 ;  /* 0x0000000000007941 */ /* 0x000fea0003800000 */
.L_x_13467:
[----:B------:R2:W4:Y:S01]  /*3630*/  SHFL.DOWN PT, R144, R145, 0x8, 0x1f ;  /* 0x09001f0091907f89 */ /* 0x00052200000e0000 */
[----:B------:R-:W-:Y:S01]  /*3640*/  BSSY B0, `(.L_x_13469) ;  /* 0x0000012000007945 */ /* 0x000fe20003800000 */
[C---:B------:R-:W-:Y:S02]  /*3650*/  FFMA.FTZ R143, R106.reuse, R143, R36 ;  /* 0x0000008f6a8f7223 */ /* 0x040fe40000010024 */
[----:B-1----:R2:W1:Y:S01]  /*3660*/  SHFL.DOWN PT, R146, R37, 0x8, 0x1f ;  /* 0x09001f0025927f89 */ /* 0x00246200000e0000 */
[----:B------:R-:W-:-:S03]  /*3670*/  FFMA.FTZ R141, R106, R141, R147 ;  /* 0x0000008d6a8d7223 */ /* 0x000fc60000010093 */
[----:B------:R2:W3:Y:S04]  /*3680*/  SHFL.DOWN PT, R140, R123, 0x8, 0x1f ;  /* 0x09001f007b8c7f89 */ /* 0x0004e800000e0000 */
[----:B------:R2:W0:Y:S01]  /*3690*/  SHFL.DOWN PT, R148, R137, 0x8, 0x1f ;  /* 0x09001f0089947f89 */ /* 0x00042200000e0000 */
[----:B------:R-:W-:Y:S05]  /*36a0*/  @P3 BRA `(.L_x_13470) ;  /* 0x000000b000003947 */ /* 0x000fea0003800000 */
[C---:B0-----:R-:W-:Y:S02]  /*36b0*/  FMUL.FTZ R42, R37.reuse, R148 ;  /* 0x00000094252a7220 */ /* 0x041fe40000410000 */
[C---:B-1----:R-:W-:Y:S02]  /*36c0*/  FMUL.FTZ R36, R37.reuse, R146 ;  /* 0x0000009225247220 */ /* 0x042fe40000410000 */
[-C--:B---3--:R-:W-:Y:S02]  /*36d0*/  FMUL.FTZ R142, R37, R140.reuse ;  /* 0x0000008c258e7220 */ /* 0x088fe40000410000 */
[----:B------:R-:W-:-:S02]  /*36e0*/  FFMA.FTZ R140, R145, R140, -R42 ;  /* 0x0000008c918c7223 */ /* 0x000fc4000001082a */
[-C--:B----4-:R-:W-:Y:S02]  /*36f0*/  FMUL.FTZ R42, R37, R144.reuse ;  /* 0x00000090252a7220 */ /* 0x090fe40000410000 */
[C---:B------:R-:W-:Y:S02]  /*3700*/  FFMA.FTZ R36, R145.reuse, R144, -R36 ;  /* 0x0000009091247223 */ /* 0x040fe40000010824 */
[C---:B------:R-:W-:Y:S02]  /*3710*/  FFMA.FTZ R142, R145.reuse, R148, R142 ;  /* 0x00000094918e7223 */ /* 0x040fe4000001008e */
[----:B--2---:R-:W-:Y:S01]  /*3720*/  FFMA.FTZ R37, R145, R146, R42 ;  /* 0x0000009291257223 */ /* 0x004fe2000001002a */
[----:B------:R-:W-:Y:S01]  /*3730*/  MOV R145, R36 ;  /* 0x0000002400917202 */ /* 0x000fe20000000f00 */
[----:B------:R-:W-:Y:S02]  /*3740*/  FADD.FTZ R123, R123, R140 ;  /* 0x0000008c7b7b7221 */ /* 0x000fe40000010000 */
[----:B------:R-:W-:-:S02]  /*3750*/  FADD.FTZ R137, R137, R142 ;  /* 0x0000008e89897221 */ /* 0x000fc40000010000 */
.L_x_13470:
[----:B------:R-:W-:Y:S05]  /*3760*/  BSYNC B0 ;  /* 0x0000000000007941 */ /* 0x000fea0003800000 */
.L_x_13469:
[----:B----4-:R4:W2:Y:S01]  /*3770*/  SHFL.DOWN PT, R144, R145, 0x10, 0x1f ;  /* 0x0a001f0091907f89 */ /* 0x0108a200000e0000 */
[----:B------:R-:W-:Y:S01]  /*3780*/  BSSY B0, `(.L_x_13471) ;  /* 0x0000011000007945 */ /* 0x000fe20003800000 */
[----:B-1----:R-:W-:-:S02]  /*3790*/  FMUL.FTZ R146, R112, R61 ;  /* 0x0000003d70927220 */ /* 0x002fc40000410000 */
[----:B0-----:R4:W0:Y:S04]  /*37a0*/  SHFL.DOWN PT, R148, R37, 0x10, 0x1f ;  /* 0x0a001f0025947f89 */ /* 0x00182800000e0000 */
[----:B---3--:R4:W1:Y:S04]  /*37b0*/  SHFL.DOWN PT, R140, R123, 0x10, 0x1f ;  /* 0x0a001f007b8c7f89 */ /* 0x00886800000e0000 */
[----:B------:R4:W3:Y:S01]  /*37c0*/  SHFL.DOWN PT, R150, R137, 0x10, 0x1f ;  /* 0x0a001f0089967f89 */ /* 0x0008e200000e0000 */
[----:B------:R-:W-:Y:S05]  /*37d0*/  @P4 BRA `(.L_x_13472) ;  /* 0x000000b000004947 */ /* 0x000fea0003800000 */
[C---:B---3--:R-:W-:Y:S02]  /*37e0*/  FMUL.FTZ R42, R37.reuse, R150 ;  /* 0x00000096252a7220 */ /* 0x048fe40000410000 */
[----:B0-----:R-:W-:-:S02]  /*37f0*/  FMUL.FTZ R36, R37, R148 ;  /* 0x0000009425247220 */ /* 0x001fc40000410000 */
[-C--:B-1----:R-:W-:Y:S02]  /*3800*/  FMUL.FTZ R142, R37, R140.reuse ;  /* 0x0000008c258e7220 */ /* 0x082fe40000410000 */
[----:B------:R-:W-:Y:S02]  /*3810*/  FFMA.FTZ R140, R145, R140, -R42 ;  /* 0x0000008c918c7223 */ /* 0x000fe4000001082a */
[-C--:B--2---:R-:W-:Y:S02]  /*3820*/  FMUL.FTZ R42, R37, R144.reuse ;  /* 0x00000090252a7220 */ /* 0x084fe40000410000 */
[C---:B------:R-:W-:Y:S02]  /*3830*/  FFMA.FTZ R36, R145.reuse, R144, -R36 ;  /* 0x0000009091247223 */ /* 0x040fe40000010824 */
[C---:B------:R-:W-:Y:S02]  /*3840*/  FFMA.FTZ R142, R145.reuse, R150, R142 ;  /* 0x00000096918e7223 */ /* 0x040fe4000001008e */
[----:B----4-:R-:W-:Y:S01]  /*3850*/  FFMA.FTZ R37, R145, R148, R42 ;  /* 0x0000009491257223 */ /* 0x010fe2000001002a */
[----:B------:R-:W-:Y:S01]  /*3860*/  MOV R145, R36 ;  /* 0x0000002400917202 */ /* 0x000fe20000000f00 */
[----:B------:R-:W-:-:S02]  /*3870*/  FADD.FTZ R123, R123, R140 ;  /* 0x0000008c7b7b7221 */ /* 0x000fc40000010000 */
[----:B------:R-:W-:Y:S02]  /*3880*/  FADD.FTZ R137, R137, R142 ;  /* 0x0000008e89897221 */ /* 0x000fe40000010000 */
.L_x_13472:
[----:B------:R-:W-:Y:S05]  /*3890*/  BSYNC B0 ;  /* 0x0000000000007941 */ /* 0x000fea0003800000 */
.L_x_13471:
[----:B------:R-:W-:Y:S01]  /*38a0*/  SHFL.DOWN PT, R153, R37, 0x1, 0x1f ;  /* 0x08201f0025997f89 */ /* 0x000fe200000e0000 */
[----:B------:R-:W-:Y:S01]  /*38b0*/  FFMA.FTZ R36, R49, R43, RZ ;  /* 0x0000002b31247223 */ /* 0x000fe200000100ff */
[----:B------:R-:W-:Y:S01]  /*38c0*/  ISETP.NE.AND P1, PT, R97, RZ, PT ;  /* 0x000000ff6100720c */ /* 0x000fe20003f25270 */
[-C--:B------:R-:W-:Y:S01]  /*38d0*/  FFMA.FTZ R43, R114, -R146.reuse, R43 ;  /* 0x80000092722b7223 */ /* 0x080fe2000001002b */
[----:B--2---:R-:W2:Y:S01]  /*38e0*/  SHFL.IDX PT, R144, R6, RZ, 0x1f ;  /* 0x00001fff06907589 */ /* 0x004ea200000e0000 */
[----:B------:R-:W-:Y:S01]  /*38f0*/  FFMA.FTZ R42, R116, -R146, R139 ;  /* 0x80000092742a7223 */ /* 0x000fe2000001008b */
[----:B------:R-:W-:Y:S01]  /*3900*/  BSSY B0, `(.L_x_13473) ;  /* 0x000008e000007945 */ /* 0x000fe20003800000 */
[----:B------:R-:W-:Y:S01]  /*3910*/  FFMA.FTZ R139, R49, -R139, RZ ;  /* 0x8000008b318b7223 */ /* 0x000fe200000100ff */
[----:B------:R-:W5:Y:S01]  /*3920*/  SHFL.IDX PT, R142, R7, RZ, 0x1f ;  /* 0x00001fff078e7589 */ /* 0x000f6200000e0000 */
[----:B---3--:R-:W-:Y:S02]  /*3930*/  FMUL.FTZ R150, R115, R62 ;  /* 0x0000003e73967220 */ /* 0x008fe40000410000 */
[----:B-1----:R-:W-:Y:S01]  /*3940*/  FFMA.FTZ R140, R48, R39, R36 ;  /* 0x00000027308c7223 */ /* 0x002fe20000010024 */
[----:B------:R-:W1:Y:S01]  /*3950*/  SHFL.DOWN PT, R151, R145, 0x1, 0x1f ;  /* 0x08201f0091977f89 */ /* 0x000e6200000e0000 */
[----:B------:R-:W-:-:S02]  /*3960*/  FMUL.FTZ R36, R125, R141 ;  /* 0x0000008d7d247220 */ /* 0x000fc40000410000 */
[----:B------:R-:W-:Y:S01]  /*3970*/  FFMA.FTZ R139, R48, -R38, R139 ;  /* 0x80000026308b7223 */ /* 0x000fe2000001008b */
[----:B------:R-:W3:Y:S01]  /*3980*/  SHFL.IDX PT, R147, R37, RZ, 0x1f ;  /* 0x00001fff25937589 */ /* 0x000ee200000e0000 */
[----:B------:R-:W-:Y:S02]  /*3990*/  FMUL.FTZ R154, R106, R59 ;  /* 0x0000003b6a9a7220 */ /* 0x000fe40000410000 */
[-C--:B------:R-:W-:Y:S01]  /*39a0*/  FMUL.FTZ R152, R125, R143.reuse ;  /* 0x0000008f7d987220 */ /* 0x080fe20000410000 */
[----:B0-----:R-:W0:Y:S01]  /*39b0*/  SHFL.DOWN PT, R148, R137, 0x1, 0x1f ;  /* 0x08201f0089947f89 */ /* 0x001e2200000e0000 */
[-C--:B------:R-:W-:Y:S02]  /*39c0*/  FFMA.FTZ R39, R113, -R150.reuse, R39 ;  /* 0x8000009671277223 */ /* 0x080fe40000010027 */
[----:B------:R-:W-:Y:S01]  /*39d0*/  FFMA.FTZ R38, R111, -R150, R38 ;  /* 0x800000966f267223 */ /* 0x000fe20000010026 */
[----:B------:R-:W4:Y:S01]  /*39e0*/  SHFL.DOWN PT, R149, R123, 0x1, 0x1f ;  /* 0x08201f007b957f89 */ /* 0x000f2200000e0000 */
[----:B------:R-:W-:-:S02]  /*39f0*/  FFMA.FTZ R150, R124, R143, -R36 ;  /* 0x0000008f7c967223 */ /* 0x000fc40000010824 */
[-C--:B------:R-:W-:Y:S01]  /*3a00*/  FFMA.FTZ R139, R46, -R141.reuse, R139 ;  /* 0x8000008d2e8b7223 */ /* 0x080fe2000001008b */
[----:B------:R1:W4:Y:S01]  /*3a10*/  SHFL.IDX PT, R146, R145, RZ, 0x1f ;  /* 0x00001fff91927589 */ /* 0x00032200000e0000 */
[----:B------:R-:W-:Y:S02]  /*3a20*/  FFMA.FTZ R36, R110, -R154, R141 ;  /* 0x8000009a6e247223 */ /* 0x000fe4000001008d */
[----:B------:R-:W-:Y:S01]  /*3a30*/  FFMA.FTZ R152, R124, R141, R152 ;  /* 0x0000008d7c987223 */ /* 0x000fe20000010098 */
[----:B----4-:R-:W4:Y:S01]  /*3a40*/  SHFL.IDX PT, R137, R137, RZ, 0x1f ;  /* 0x00001fff89897589 */ /* 0x010f2200000e0000 */
[C---:B--2---:R-:W-:Y:S02]  /*3a50*/  @P2 FMUL.FTZ R141, R153.reuse, R144 ;  /* 0x00000090998d2220 */ /* 0x044fe40000410000 */
[----:B-----5:R-:W-:Y:S01]  /*3a60*/  @P2 FMUL.FTZ R153, R153, R142 ;  /* 0x0000008e99992220 */ /* 0x020fe20000410000 */
[----:B------:R-:W2:Y:S01]  /*3a70*/  SHFL.IDX PT, R123, R123, RZ, 0x1f ;  /* 0x00001fff7b7b7589 */ /* 0x000ea200000e0000 */
[----:B------:R-:W-:-:S02]  /*3a80*/  FFMA.FTZ R138, R105, R138, R150 ;  /* 0x0000008a698a7223 */ /* 0x000fc40000010096 */
[C---:B-1----:R-:W-:Y:S02]  /*3a90*/  @P2 FFMA.FTZ R145, R151.reuse, R142, R141 ;  /* 0x0000008e97912223 */ /* 0x042fe4000001008d */
[----:B------:R-:W-:Y:S02]  /*3aa0*/  @P2 FFMA.FTZ R150, R151, R144, -R153 ;  /* 0x0000009097962223 */ /* 0x000fe40000010899 */
[----:B---3--:R-:W-:Y:S02]  /*3ab0*/  FMUL.FTZ R141, R147, R7 ;  /* 0x00000007938d7220 */ /* 0x008fe40000410000 */
[----:B0-----:R-:W-:Y:S02]  /*3ac0*/  @P2 FADD.FTZ R142, R148, R145 ;  /* 0x00000091948e2221 */ /* 0x001fe40000010000 */
[----:B------:R-:W-:Y:S02]  /*3ad0*/  FFMA.FTZ R140, R46, R143, R140 ;  /* 0x0000008f2e8c7223 */ /* 0x000fe4000001008c */
[----:B------:R-:W-:-:S02]  /*3ae0*/  FFMA.FTZ R37, R108, -R154, R143 ;  /* 0x8000009a6c257223 */ /* 0x000fc4000001008f */
[----:B------:R-:W-:Y:S02]  /*3af0*/  @P2 FADD.FTZ R144, R149, R150 ;  /* 0x0000009695902221 */ /* 0x000fe40000010000 */
[-C--:B------:R-:W-:Y:S02]  /*3b00*/  FMUL.FTZ R143, R147, R6.reuse ;  /* 0x00000006938f7220 */ /* 0x080fe40000410000 */
[----:B------:R-:W-:Y:S02]  /*3b10*/  FFMA.FTZ R6, R146, R6, -R141 ;  /* 0x0000000692067223 */ /* 0x000fe4000001088d */
[-C--:B------:R-:W-:Y:S02]  /*3b20*/  FMUL.FTZ R141, R142, -R41.reuse ;  /* 0x800000298e8d7220 */ /* 0x080fe40000410000 */
[----:B------:R-:W-:Y:S02]  /*3b30*/  FMUL.FTZ R41, R144, -R41 ;  /* 0x8000002990297220 */ /* 0x000fe40000410000 */
[----:B------:R-:W-:-:S02]  /*3b40*/  FFMA.FTZ R148, R146, R7, R143 ;  /* 0x0000000792947223 */ /* 0x000fc4000001008f */
[-C--:B------:R-:W-:Y:S02]  /*3b50*/  FFMA.FTZ R41, R142, R40.reuse, R41 ;  /* 0x000000288e297223 */ /* 0x080fe40000010029 */
[C---:B------:R-:W-:Y:S02]  /*3b60*/  FMUL.FTZ R7, R147.reuse, R5 ;  /* 0x0000000593077220 */ /* 0x040fe40000410000 */
[----:B------:R-:W-:Y:S02]  /*3b70*/  FFMA.FTZ R144, R144, R40, -R141 ;  /* 0x0000002890907223 */ /* 0x000fe4000001088d */
[-C--:B------:R-:W-:Y:S02]  /*3b80*/  FMUL.FTZ R147, R147, R4.reuse ;  /* 0x0000000493937220 */ /* 0x080fe40000410000 */
[----:B------:R-:W-:Y:S02]  /*3b90*/  FADD.FTZ R41, -R120, R41 ;  /* 0x0000002978297221 */ /* 0x000fe40000010100 */
[----:B------:R-:W-:Y:S01]  /*3ba0*/  FFMA.FTZ R4, R146, R4, -R7 ;  /* 0x0000000492047223 */ /* 0x000fe20000010807 */
[----:B------:R-:W-:Y:S01]  /*3bb0*/  P2R R7, PR, RZ, 0x2 ;  /* 0x00000002ff077803 */ /* 0x000fe20000000000 */
[----:B------:R-:W-:-:S02]  /*3bc0*/  FADD.FTZ R40, R121, R144 ;  /* 0x0000009079287221 */ /* 0x000fc40000010000 */
[----:B----4-:R-:W-:Y:S02]  /*3bd0*/  FADD.FTZ R7, R137, R148 ;  /* 0x0000009489077221 */ /* 0x010fe40000010000 */
[----:B------:R-:W-:Y:S02]  /*3be0*/  FMUL.FTZ R121, R105, R60 ;  /* 0x0000003c69797220 */ /* 0x000fe40000410000 */
[C---:B------:R-:W-:Y:S02]  /*3bf0*/  FMUL.FTZ R137, R125.reuse, -R41 ;  /* 0x800000297d897220 */ /* 0x040fe40000410000 */
[----:B------:R-:W-:Y:S02]  /*3c00*/  FMUL.FTZ R125, R125, -R40 ;  /* 0x800000287d7d7220 */ /* 0x000fe40000410000 */
[----:B--2---:R-:W-:Y:S02]  /*3c10*/  FADD.FTZ R6, R123, R6 ;  /* 0x000000067b067221 */ /* 0x004fe40000010000 */
[----:B------:R-:W-:-:S02]  /*3c20*/  FMUL.FTZ R123, R44, R138 ;  /* 0x0000008a2c7b7220 */ /* 0x000fc40000410000 */
[----:B------:R-:W-:Y:S02]  /*3c30*/  FFMA.FTZ R120, R109, -R121, R138 ;  /* 0x800000796d787223 */ /* 0x000fe4000001008a */
[C---:B------:R-:W-:Y:S02]  /*3c40*/  FFMA.FTZ R138, R124.reuse, R41, R125 ;  /* 0x000000297c8a7223 */ /* 0x040fe4000001007d */
[----:B------:R-:W-:Y:S02]  /*3c50*/  FFMA.FTZ R137, R124, R40, -R137 ;  /* 0x000000287c897223 */ /* 0x000fe40000010889 */
[----:B------:R-:W-:Y:S02]  /*3c60*/  FFMA.FTZ R5, R146, R5, R147 ;  /* 0x0000000592057223 */ /* 0x000fe40000010093 */
[----:B------:R-:W-:Y:S02]  /*3c70*/  FADD.FTZ R125, -R131, R138 ;  /* 0x0000008a837d7221 */ /* 0x000fe40000010100 */
[----:B------:R-:W-:Y:S01]  /*3c80*/  FFMA.FTZ R122, R105, R122, R152 ;  /* 0x0000007a697a7223 */ /* 0x000fe20000010098 */
[----:B------:R0:W-:Y:S01]  /*3c90*/  @!P1 STS.128 [R47.X16+0x1b80], R4 ;  /* 0x001b80042f009388 */ /* 0x0001e2000000cc00 */
[----:B------:R-:W-:-:S02]  /*3ca0*/  FADD.FTZ R124, R132, R137 ;  /* 0x00000089847c7221 */ /* 0x000fc40000010000 */
[----:B------:R-:W-:Y:S02]  /*3cb0*/  FFMA.FTZ R121, R107, -R121, R122 ;  /* 0x800000796b797223 */ /* 0x000fe4000001007a */
[-C--:B------:R-:W-:Y:S02]  /*3cc0*/  FMUL.FTZ R142, R41, R60.reuse ;  /* 0x0000003c298e7220 */ /* 0x080fe40000410000 */
[----:B------:R-:W-:Y:S02]  /*3cd0*/  FADD.FTZ R123, R140, R123 ;  /* 0x0000007b8c7b7221 */ /* 0x000fe40000010000 */
[----:B------:R-:W-:Y:S02]  /*3ce0*/  FMUL.FTZ R140, R40, R60 ;  /* 0x0000003c288c7220 */ /* 0x000fe40000410000 */
[-C--:B------:R-:W-:Y:S02]  /*3cf0*/  FMUL.FTZ R137, R121, R142.reuse ;  /* 0x0000008e79897220 */ /* 0x080fe40000410000 */
[----:B------:R-:W-:-:S02]  /*3d00*/  FMUL.FTZ R143, R105, R142 ;  /* 0x0000008e698f7220 */ /* 0x000fc40000410000 */
[----:B------:R-:W-:Y:S02]  /*3d10*/  FFMA.FTZ R132, R120, R140, R137 ;  /* 0x0000008c78847223 */ /* 0x000fe40000010089 */
[C---:B0-----:R-:W-:Y:S01]  /*3d20*/  FMUL.FTZ R5, R127.reuse, -R125 ;  /* 0x8000007d7f057220 */ /* 0x041fe20000410000 */
[----:B------:R0:W-:Y:S01]  /*3d30*/  STS [R84.X4+0x22c], R143 ;  /* 0x00022c8f54007388 */ /* 0x0001e20000004800 */
[-C--:B------:R-:W-:Y:S02]  /*3d40*/  FMUL.FTZ R127, R127, -R124.reuse ;  /* 0x8000007c7f7f7220 */ /* 0x080fe40000410000 */
[----:B------:R-:W-:Y:S02]  /*3d50*/  FMUL.FTZ R7, R124, R59 ;  /* 0x0000003b7c077220 */ /* 0x000fe40000410000 */
[C---:B------:R-:W-:Y:S02]  /*3d60*/  FFMA.FTZ R4, R126.reuse, R125, R127 ;  /* 0x0000007d7e047223 */ /* 0x040fe4000001007f */
[----:B------:R-:W-:-:S02]  /*3d70*/  FFMA.FTZ R5, R126, R124, -R5 ;  /* 0x0000007c7e057223 */ /* 0x000fc40000010805 */
[----:B------:R-:W-:Y:S02]  /*3d80*/  FADD.FTZ R127, -R133, R4 ;  /* 0x00000004857f7221 */ /* 0x000fe40000010100 */
[----:B------:R-:W-:Y:S02]  /*3d90*/  FMUL.FTZ R137, R125, R59 ;  /* 0x0000003b7d897220 */ /* 0x000fe40000410000 */
[----:B------:R-:W-:Y:S02]  /*3da0*/  FMUL.FTZ R4, R36, R7 ;  /* 0x0000000724047220 */ /* 0x000fe40000410000 */
[----:B------:R-:W-:Y:S01]  /*3db0*/  FADD.FTZ R126, R134, R5 ;  /* 0x00000005867e7221 */ /* 0x000fe20000010000 */
[----:B------:R-:W-:Y:S01]  /*3dc0*/  SHF.L.U64.HI R134, R45, 0x2, R0 ;  /* 0x000000022d867819 */ /* 0x000fe20000010200 */
[----:B0-----:R-:W-:Y:S02]  /*3dd0*/  FFMA.FTZ R143, R37, R137, -R4 ;  /* 0x00000089258f7223 */ /* 0x001fe40000010804 */
[----:B------:R-:W-:-:S02]  /*3de0*/  FMUL.FTZ R122, R44, R122 ;  /* 0x0000007a2c7a7220 */ /* 0x000fc40000410000 */
[----:B------:R-:W-:Y:S02]  /*3df0*/  FMUL.FTZ R6, R36, R137 ;  /* 0x0000008924067220 */ /* 0x000fe40000410000 */
[C---:B------:R-:W-:Y:S02]  /*3e00*/  FMUL.FTZ R4, R129.reuse, -R126 ;  /* 0x8000007e81047220 */ /* 0x040fe40000410000 */
[----:B------:R-:W-:Y:S02]  /*3e10*/  FMUL.FTZ R129, R129, -R127 ;  /* 0x8000007f81817220 */ /* 0x000fe40000410000 */
[----:B------:R-:W-:Y:S02]  /*3e20*/  FADD.FTZ R122, R139, -R122 ;  /* 0x8000007a8b7a7221 */ /* 0x000fe40000010000 */
[----:B------:R-:W-:Y:S02]  /*3e30*/  FFMA.FTZ R141, R37, R7, R6 ;  /* 0x00000007258d7223 */ /* 0x000fe40000010006 */
[----:B------:R-:W-:-:S02]  /*3e40*/  FFMA.FTZ R5, R130, R127, R4 ;  /* 0x0000007f82057223 */ /* 0x000fc40000010004 */
[----:B------:R-:W-:Y:S02]  /*3e50*/  FMUL.FTZ R139, R105, R140 ;  /* 0x0000008c698b7220 */ /* 0x000fe40000410000 */
[----:B------:R-:W-:Y:S02]  /*3e60*/  FMUL.FTZ R6, R127, R62 ;  /* 0x0000003e7f067220 */ /* 0x000fe40000410000 */
[----:B------:R-:W-:Y:S01]  /*3e70*/  FFMA.FTZ R130, R130, R126, -R129 ;  /* 0x0000007e82827223 */ /* 0x000fe20000010881 */
[----:B------:R0:W-:Y:S01]  /*3e80*/  STS [R84.X4+0x228], R139 ;  /* 0x0002288b54007388 */ /* 0x0001e20000004800 */
[----:B------:R-:W-:Y:S02]  /*3e90*/  FMUL.FTZ R4, R126, R62 ;  /* 0x0000003e7e047220 */ /* 0x000fe40000410000 */
[----:B------:R-:W-:Y:S02]  /*3ea0*/  FMUL.FTZ R133, R106, R7 ;  /* 0x000000076a857220 */ /* 0x000fe40000410000 */
[----:B------:R-:W-:-:S02]  /*3eb0*/  FADD.FTZ R136, -R136, R5 ;  /* 0x0000000588887221 */ /* 0x000fc40000010100 */
[C---:B------:R-:W-:Y:S01]  /*3ec0*/  FMUL.FTZ R5, R38.reuse, R6 ;  /* 0x0000000626057220 */ /* 0x040fe20000410000 */
[----:B------:R1:W-:Y:S01]  /*3ed0*/  STS [R84.X4+0x220], R133 ;  /* 0x0002208554007388 */ /* 0x0003e20000004800 */
[----:B------:R-:W-:Y:S02]  /*3ee0*/  FADD.FTZ R135, R135, R130 ;  /* 0x0000008287877221 */ /* 0x000fe40000010000 */
[-C--:B------:R-:W-:Y:S02]  /*3ef0*/  FMUL.FTZ R130, R38, R4.reuse ;  /* 0x0000000426827220 */ /* 0x080fe40000410000 */
[----:B0-----:R-:W-:Y:S02]  /*3f00*/  FMUL.FTZ R139, R106, R137 ;  /* 0x000000896a8b7220 */ /* 0x001fe40000410000 */
[----:B------:R-:W-:Y:S02]  /*3f10*/  FFMA.FTZ R129, R39, R4, R5 ;  /* 0x0000000427817223 */ /* 0x000fe40000010005 */
[-C--:B------:R-:W-:Y:S01]  /*3f20*/  FMUL.FTZ R7, R136, R61.reuse ;  /* 0x0000003d88077220 */ /* 0x080fe20000410000 */
[----:B------:R0:W-:Y:S01]  /*3f30*/  STS [R84.X4+0x224], R139 ;  /* 0x0002248b54007388 */ /* 0x0001e20000004800 */
[----:B------:R-:W-:-:S02]  /*3f40*/  FMUL.FTZ R5, R135, R61 ;  /* 0x0000003d87057220 */ /* 0x000fc40000410000 */
[----:B-1----:R-:W-:Y:S01]  /*3f50*/  FFMA.FTZ R133, R39, R6, -R130 ;  /* 0x0000000627857223 */ /* 0x002fe20000010882 */
[----:B------:R-:W-:Y:S01]  /*3f60*/  LEA R130, R64, -R97, 0x1 ;  /* 0x8000006140827211 */ /* 0x000fe200078e08ff */
[----:B------:R-:W-:Y:S02]  /*3f70*/  FMUL.FTZ R137, R115, R4 ;  /* 0x0000000473897220 */ /* 0x000fe40000410000 */
[----:B------:R-:W-:Y:S01]  /*3f80*/  FMUL.FTZ R4, R42, R7 ;  /* 0x000000072a047220 */ /* 0x000fe20000410000 */
[C---:B------:R-:W-:Y:S01]  /*3f90*/  ISETP.GE.AND P1, PT, R130.reuse, 0x1, PT ;  /* 0x000000018200780c */ /* 0x040fe20003f26270 */
[----:B------:R-:W-:Y:S01]  /*3fa0*/  FMUL.FTZ R131, R121, R140 ;  /* 0x0000008c79837220 */ /* 0x000fe20000410000 */
[----:B------:R1:W-:Y:S01]  /*3fb0*/  STS [R84.X4+0x218], R137 ;  /* 0x0002188954007388 */ /* 0x0003e20000004800 */
[----:B0-----:R-:W-:Y:S01]  /*3fc0*/  FMUL.FTZ R139, R115, R6 ;  /* 0x00000006738b7220 */ /* 0x001fe20000410000 */
[----:B------:R-:W-:Y:S01]  /*3fd0*/  ISETP.GE.AND P2, PT, R130, 0x21, PT ;  /* 0x000000218200780c */ /* 0x000fe20003f46270 */
[----:B------:R-:W-:-:S02]  /*3fe0*/  FMUL.FTZ R6, R42, R5 ;  /* 0x000000052a067220 */ /* 0x000fc40000410000 */
[C---:B------:R-:W-:Y:S01]  /*3ff0*/  FFMA.FTZ R4, R43.reuse, R5, R4 ;  /* 0x000000052b047223 */ /* 0x040fe20000010004 */
[----:B------:R1:W-:Y:S01]  /*4000*/  STS [R84.X4+0x21c], R139 ;  /* 0x00021c8b54007388 */ /* 0x0003e20000004800 */
[----:B------:R-:W-:Y:S02]  /*4010*/  FFMA.FTZ R6, R43, R7, -R6 ;  /* 0x000000072b067223 */ /* 0x000fe40000010806 */
[C---:B------:R-:W-:Y:S02]  /*4020*/  FMUL.FTZ R5, R112.reuse, R5 ;  /* 0x0000000570057220 */ /* 0x040fe40000410000 */
[----:B------:R-:W-:Y:S02]  /*4030*/  FMUL.FTZ R7, R112, R7 ;  /* 0x0000000770077220 */ /* 0x000fe40000410000 */
[----:B------:R-:W-:Y:S01]  /*4040*/  FADD.FTZ R4, RZ, R4 ;  /* 0x00000004ff047221 */ /* 0x000fe20000010000 */
[----:B------:R1:W-:Y:S01]  /*4050*/  STS [R84.X4+0x210], R5 ;  /* 0x0002100554007388 */ /* 0x0003e20000004800 */
[----:B------:R-:W-:-:S02]  /*4060*/  FADD.FTZ R6, RZ, R6 ;  /* 0x00000006ff067221 */ /* 0x000fc40000010000 */
[----:B------:R-:W-:Y:S01]  /*4070*/  FADD.FTZ R4, R4, R129 ;  /* 0x0000008104047221 */ /* 0x000fe20000010000 */
[----:B------:R1:W-:Y:S01]  /*4080*/  STS [R84.X4+0x214], R7 ;  /* 0x0002140754007388 */ /* 0x0003e20000004800 */
[----:B------:R-:W-:Y:S01]  /*4090*/  FADD.FTZ R6, R6, R133 ;  /* 0x0000008506067221 */ /* 0x000fe20000010000 */
[----:B------:R-:W-:Y:S01]  /*40a0*/  SHF.L.U32 R129, R45, 0x2, RZ ;  /* 0x000000022d817819 */ /* 0x000fe200000006ff */
[----:B------:R-:W-:Y:S02]  /*40b0*/  FFMA.FTZ R131, R120, R142, -R131 ;  /* 0x0000008e78837223 */ /* 0x000fe40000010883 */
[----:B------:R-:W-:Y:S02]  /*40c0*/  FADD.FTZ R141, R4, R141 ;  /* 0x0000008d048d7221 */ /* 0x000fe40000010000 */
[----:B------:R-:W-:Y:S02]  /*40d0*/  FADD.FTZ R138, R6, R143 ;  /* 0x0000008f068a7221 */ /* 0x000fe40000010000 */
[----:B------:R-:W-:Y:S01]  /*40e0*/  IMAD R134, R134, c[0x0][0x2b0], RZ ;  /* 0x0000ac0086867a24 */ /* 0x000fe200078e02ff */
[----:B------:R-:W-:Y:S06]  /*40f0*/  BAR.SYNC.DEFER_BLOCKING 0x0 ;  /* 0x0000000000007b1d */ /* 0x000fec0000010000 */
[----:B------:R-:W-:Y:S05]  /*4100*/  @!P1 BRA `(.L_x_13474) ;  /* 0x000000d000009947 */ /* 0x000fea0003800000 */
[----:B-1----:R-:W-:Y:S01]  /*4110*/  LEA.HI.SX32 R133, R97, R97, 0x1b ;  /* 0x0000006161857211 */ /* 0x002fe200078fdaff */
[----:B------:R-:W-:Y:S01]  /*4120*/  IMAD R128, R128, c[0x0][0x2b0], RZ ;  /* 0x0000ac0080807a24 */ /* 0x000fe200078e02ff */
[----:B------:R-:W-:-:S03]  /*4130*/  IADD3 R6, R117, -0x1, RZ ;  /* 0xffffffff75067810 */ /* 0x000fc60007ffe0ff */
[----:B------:R-:W-:Y:S01]  /*4140*/  IMAD R7, R47, c[0x0][0x2b4], R128 ;  /* 0x0000ad002f077a24 */ /* 0x000fe200078e0280 */
[----:B------:R-:W0:Y:S01]  /*4150*/  LDS R133, [R133.X4+0x210] ;  /* 0x0002100085857984 */ /* 0x000e220000004800 */
[----:B------:R-:W-:-:S04]  /*4160*/  SHF.L.U32 R6, R6, 0x8, RZ ;  /* 0x0000000806067819 */ /* 0x000fc800000006ff */
[----:B------:R-:W-:-:S04]  /*4170*/  IADD3 R4, P1, R6, R97, RZ ;  /* 0x0000006106047210 */ /* 0x000fc80007f3e0ff */
[----:B------:R-:W-:-:S05]  /*4180*/  LEA.HI.X.SX32 R5, R6, RZ, 0x1, P1 ;  /* 0x000000ff06057211 */ /* 0x000fca00008f0eff */
[----:B------:R-:W-:-:S05]  /*4190*/  IMAD.WIDE.U32 R4, R47, c[0x0][0x2b0], R4 ;  /* 0x0000ac002f047a25 */ /* 0x000fca00078e0004 */
[----:B------:R-:W-:Y:S02]  /*41a0*/  IADD3 R5, R5, R7, RZ ;  /* 0x0000000705057210 */ /* 0x000fe40007ffe0ff */
[----:B------:R-:W-:-:S04]  /*41b0*/  LEA R6, P1, R4, R95, 0x2 ;  /* 0x0000005f04067211 */ /* 0x000fc800078210ff */
[----:B------:R-:W-:-:S05]  /*41c0*/  LEA.HI.X R7, R4, R93, R5, 0x2, P1 ;  /* 0x0000005d04077211 */ /* 0x000fca00008f1405 */
[----:B0-----:R0:W-:Y:S04]  /*41d0*/  RED.E.ADD.F32.FTZ.RN.STRONG.GPU [R6.64], R133 ;  /* 0x000000850600798e */ /* 0x0011e8000c10e784 */
.L_x_13474:
[----:B-1----:R-:W-:Y:S05]  /*41e0*/  BSYNC B0 ;  /* 0x0000000000007941 */ /* 0x002fea0003800000 */
.L_x_13473:
        /* <DEDUP_REMOVED lines=9> */
.L_x_13476:
[----:B------:R-:W-:Y:S05]  /*4280*/  BSYNC B0 ;  /* 0x0000000000007941 */ /* 0x000fea0003800000 */
.L_x_13475:
        /* <DEDUP_REMOVED lines=12> */
.L_x_13478:
[----:B-1----:R-:W-:Y:S05]  /*4350*/  BSYNC B0 ;  /* 0x0000000000007941 */ /* 0x002fea0003800000 */
.L_x_13477:
[----:B--2---:R1:W2:Y:S01]  /*4360*/  LDS R7, [R78.X4+0x390] ;  /* 0x000390004e077984 */ /* 0x0042a20000004800 */
[----:B------:R-:W-:Y:S01]  /*4370*/  BSSY B0, `(.L_x_13479) ;  /* 0x0000005000007945 */ /* 0x000fe20003800000 */
[----:B------:R-:W-:Y:S05]  /*4380*/  @!P1 BRA `(.L_x_13480) ;  /* 0x0000003000009947 */ /* 0x000fea0003800000 */
[----:B------:R-:W-:-:S05]  /*4390*/  IMAD.WIDE.U32 R4, R129, c[0x0][0x2b0], R24 ;  /* 0x0000ac0081047a25 */ /* 0x000fca00078e0018 */
[----:B------:R-:W-:-:S05]  /*43a0*/  IADD3 R5, R137, R5, RZ ;  /* 0x0000000589057210 */ /* 0x000fca0007ffe0ff */
[----:B--2---:R2:W-:Y:S02]  /*43b0*/  RED.E.ADD.F32.FTZ.RN.STRONG.GPU [R4.64], R7 ;  /* 0x000000070400798e */ /* 0x0045e4000c10e784 */
.L_x_13480:
[----:B------:R-:W-:Y:S05]  /*43c0*/  BSYNC B0 ;  /* 0x0000000000007941 */ /* 0x000fea0003800000 */
.L_x_13479:
[----:B--2---:R2:W3:Y:S01]  /*43d0*/  LDS R7, [R77.X4+0x410] ;  /* 0x000410004d077984 */ /* 0x0044e20000004800 */
[----:B------:R-:W-:Y:S01]  /*43e0*/  BSSY B0, `(.L_x_13481) ;  /* 0x0000005000007945 */ /* 0x000fe20003800000 */
[----:B------:R-:W-:Y:S05]  /*43f0*/  @!P2 BRA `(.L_x_13482) ;  /* 0x000000300000a947 */ /* 0x000fea0003800000 */
[----:B------:R-:W-:-:S05]  /*4400*/  IMAD.WIDE.U32 R4, R129, c[0x0][0x2b0], R26 ;  /* 0x0000ac0081047a25 */ /* 0x000fca00078e001a */
[----:B------:R-:W-:-:S05]  /*4410*/  IADD3 R5, R137, R5, RZ ;  /* 0x0000000589057210 */ /* 0x000fca0007ffe0ff */
[----:B---3--:R3:W-:Y:S02]  /*4420*/  RED.E.ADD.F32.FTZ.RN.STRONG.GPU [R4.64], R7 ;  /* 0x000000070400798e */ /* 0x0087e4000c10e784 */
.L_x_13482:
[----:B------:R-:W-:Y:S05]  /*4430*/  BSYNC B0 ;  /* 0x0000000000007941 */ /* 0x000fea0003800000 */
.L_x_13481:
[----:B---3--:R3:W4:Y:S01]  /*4440*/  LDS R7, [R76.X4+0x490] ;  /* 0x000490004c077984 */ /* 0x0087220000004800 */
[----:B------:R-:W-:Y:S01]  /*4450*/  BSSY B0, `(.L_x_13483) ;  /* 0x0000005000007945 */ /* 0x000fe20003800000 */
[----:B------:R-:W-:Y:S05]  /*4460*/  @!P3 BRA `(.L_x_13484) ;  /* 0x000000300000b947 */ /* 0x000fea0003800000 */
[----:B------:R-:W-:-:S05]  /*4470*/  IMAD.WIDE.U32 R4, R129, c[0x0][0x2b0], R28 ;  /* 0x0000ac0081047a25 */ /* 0x000fca00078e001c */
[----:B------:R-:W-:-:S05]  /*4480*/  IADD3 R5, R137, R5, RZ ;  /* 0x0000000589057210 */ /* 0x000fca0007ffe0ff */
[----:B----4-:R4:W-:Y:S02]  /*4490*/  RED.E.ADD.F32.FTZ.RN.STRONG.GPU [R4.64], R7 ;  /* 0x000000070400798e */ /* 0x0109e4000c10e784 */
.L_x_13484:
[----:B------:R-:W-:Y:S05]  /*44a0*/  BSYNC B0 ;  /* 0x0000000000007941 */ /* 0x000fea0003800000 */
.L_x_13483:
[----:B------:R0:W1:Y:S01]  /*44b0*/  LDS R133, [R75.X4+0x510] ;  /* 0x000510004b857984 */ /* 0x0000620000004800 */
[----:B------:R-:W-:Y:S01]  /*44c0*/  BSSY B0, `(.L_x_13485) ;  /* 0x0000006000007945 */ /* 0x000fe20003800000 */
[----:B----4-:R-:W-:Y:S01]  /*44d0*/  IMAD.WIDE.U32 R4, R129, c[0x0][0x2b0], R32 ;  /* 0x0000ac0081047a25 */ /* 0x010fe200078e0020 */
[----:B------:R-:W-:Y:S05]  /*44e0*/  @!P4 BRA `(.L_x_13486) ;  /* 0x000000300000c947 */ /* 0x000fea0003800000 */
[----:B------:R-:W-:-:S05]  /*44f0*/  IMAD.WIDE.U32 R6, R129, c[0x0][0x2b0], R30 ;  /* 0x0000ac0081067a25 */ /* 0x000fca00078e001e */
[----:B------:R-:W-:-:S05]  /*4500*/  IADD3 R7, R137, R7, RZ ;  /* 0x0000000789077210 */ /* 0x000fca0007ffe0ff */
[----:B-1----:R1:W-:Y:S02]  /*4510*/  RED.E.ADD.F32.FTZ.RN.STRONG.GPU [R6.64], R133 ;  /* 0x000000850600798e */ /* 0x0023e4000c10e784 */
.L_x_13486:
[----:B------:R-:W-:Y:S05]  /*4520*/  BSYNC B0 ;  /* 0x0000000000007941 */ /* 0x000fea0003800000 */
.L_x_13485:
[----:B-1----:R1:W4:Y:S01]  /*4530*/  LDS R7, [R74.X4+0x590] ;  /* 0x000590004a077984 */ /* 0x0023220000004800 */
[----:B------:R-:W-:Y:S01]  /*4540*/  BSSY B0, `(.L_x_13487) ;  /* 0x0000004000007945 */ /* 0x000fe20003800000 */
[----:B------:R-:W-:Y:S05]  /*4550*/  @!P5 BRA `(.L_x_13488) ;  /* 0x000000200000d947 */ /* 0x000fea0003800000 */
[----:B------:R-:W-:-:S05]  /*4560*/  IADD3 R5, R137, R5, RZ ;  /* 0x0000000589057210 */ /* 0x000fca0007ffe0ff */
[----:B----4-:R4:W-:Y:S02]  /*4570*/  RED.E.ADD.F32.FTZ.RN.STRONG.GPU [R4.64], R7 ;  /* 0x000000070400798e */ /* 0x0109e4000c10e784 */
.L_x_13488:
[----:B------:R-:W-:Y:S05]  /*4580*/  BSYNC B0 ;  /* 0x0000000000007941 */ /* 0x000fea0003800000 */
.L_x_13487:
[----:B------:R-:W5:Y:S01]  /*4590*/  SHFL.DOWN PT, R128, R131, 0x1, 0x1f ;  /* 0x08201f0083807f89 */ /* 0x000f6200000e0000 */
[----:B------:R-:W-:Y:S01]  /*45a0*/  ISETP.GT.AND P1, PT, R86, 0x1e, PT ;  /* 0x0000001e5600780c */ /* 0x000fe20003f24270 */
        /* <DEDUP_REMOVED lines=8> */
[----:B------:R-:W-:Y:S01]  /*4630*/  FMUL.FTZ R116, R116, R136 ;  /* 0x0000008874747220 */ /* 0x000fe20000410000 */
[----:B------:R-:W-:Y:S01]  /*4640*/  ISETP.NE.AND P2, PT, R86, RZ, PT ;  /* 0x000000ff5600720c */ /* 0x000fe20003f45270 */
[----:B------:R-:W1:Y:S01]  /*4650*/  SHFL.DOWN PT, R129, R132, 0x1, 0x1f ;  /* 0x08201f0084817f89 */ /* 0x000e6200000e0000 */
[----:B------:R-:W-:Y:S01]  /*4660*/  ISETP.NE.AND P3, PT, R97, RZ, PT ;  /* 0x000000ff6100720c */ /* 0x000fe20003f65270 */
[----:B------:R-:W-:Y:S01]  /*4670*/  BSSY B0, `(.L_x_13489) ;  /* 0x000005f000007945 */ /* 0x000fe20003800000 */
[----:B-----5:R-:W-:-:S02]  /*4680*/  @!P1 FADD.FTZ R5, R5, R128 ;  /* 0x0000008005059221 */ /* 0x020fc40000010000 */
        /* <DEDUP_REMOVED lines=8> */
[----:B----4-:R-:W-:-:S05]  /*4710*/  @!P1 FADD.FTZ R5, R5, R122 ;  /* 0x0000007a05059221 */ /* 0x010fca0000010000 */
[----:B------:R-:W4:Y:S01]  /*4720*/  SHFL.DOWN PT, R122, R5, 0x4, 0x1f ;  /* 0x08801f00057a7f89 */ /* 0x000f2200000e0000 */
[----:B0-----:R-:W-:Y:S02]  /*4730*/  @!P1 FADD.FTZ R7, R7, R128 ;  /* 0x0000008007079221 */ /* 0x001fe40000010000 */
[----:B-1----:R-:W-:-:S03]  /*4740*/  @!P1 FADD.FTZ R6, R6, R129 ;  /* 0x0000008106069221 */ /* 0x002fc60000010000 */
[----:B------:R-:W0:Y:S01]  /*4750*/  SHFL.DOWN PT, R128, R7, 0x4, 0x1f ;  /* 0x08801f0007807f89 */ /* 0x000e2200000e0000 */
[----:B-----5:R-:W-:-:S03]  /*4760*/  @!P1 FADD.FTZ R4, R4, R123 ;  /* 0x0000007b04049221 */ /* 0x020fc60000010000 */
[----:B------:R-:W1:Y:S01]  /*4770*/  SHFL.DOWN PT, R129, R6, 0x4, 0x1f ;  /* 0x08801f0006817f89 */ /* 0x000e6200000e0000 */
[----:B------:R-:W-:-:S03]  /*4780*/  ISETP.GT.AND P1, PT, R86, 0x1b, PT ;  /* 0x0000001b5600780c */ /* 0x000fc60003f24270 */
[----:B------:R-:W5:Y:S10]  /*4790*/  SHFL.DOWN PT, R123, R4, 0x4, 0x1f ;  /* 0x08801f00047b7f89 */ /* 0x000f7400000e0000 */
[----:B----4-:R-:W-:-:S02]  /*47a0*/  @!P1 FADD.FTZ R5, R5, R122 ;  /* 0x0000007a05059221 */ /* 0x010fc40000010000 */
[----:B------:R-:W-:Y:S02]  /*47b0*/  FMUL.FTZ R122, R35, R40 ;  /* 0x00000028237a7220 */ /* 0x000fe40000410000 */
[----:B0-----:R-:W-:Y:S02]  /*47c0*/  @!P1 FADD.FTZ R7, R7, R128 ;  /* 0x0000008007079221 */ /* 0x001fe40000010000 */
[----:B------:R-:W0:Y:S01]  /*47d0*/  SHFL.DOWN PT, R128, R5, 0x8, 0x1f ;  /* 0x09001f0005807f89 */ /* 0x000e2200000e0000 */
[-C--:B------:R-:W-:Y:S02]  /*47e0*/  FFMA.FTZ R122, R34, R41.reuse, -R122 ;  /* 0x00000029227a7223 */ /* 0x080fe4000001087a */
[----:B-1----:R-:W-:Y:S01]  /*47f0*/  @!P1 FADD.FTZ R6, R6, R129 ;  /* 0x0000008106069221 */ /* 0x002fe20000010000 */
[----:B------:R-:W1:Y:S01]  /*4800*/  SHFL.DOWN PT, R130, R7, 0x8, 0x1f ;  /* 0x09001f0007827f89 */ /* 0x000e6200000e0000 */
[----:B------:R-:W-:Y:S02]  /*4810*/  FMUL.FTZ R41, R35, R41 ;  /* 0x0000002923297220 */ /* 0x000fe40000410000 */
[----:B-----5:R-:W-:Y:S01]  /*4820*/  @!P1 FADD.FTZ R4, R4, R123 ;  /* 0x0000007b04049221 */ /* 0x020fe20000010000 */
[----:B------:R-:W4:Y:S01]  /*4830*/  SHFL.DOWN PT, R129, R6, 0x8, 0x1f ;  /* 0x09001f0006817f89 */ /* 0x000f2200000e0000 */
[----:B------:R-:W-:Y:S01]  /*4840*/  ISETP.GT.AND P1, PT, R86, 0x17, PT ;  /* 0x000000175600780c */ /* 0x000fe20003f24270 */
[----:B------:R-:W-:-:S02]  /*4850*/  FMUL.FTZ R122, R121, R122 ;  /* 0x0000007a797a7220 */ /* 0x000fc40000410000 */
[----:B------:R-:W5:Y:S01]  /*4860*/  SHFL.DOWN PT, R123, R4, 0x8, 0x1f ;  /* 0x09001f00047b7f89 */ /* 0x000f6200000e0000 */
[-C--:B------:R-:W-:Y:S02]  /*4870*/  FFMA.FTZ R41, R34, R40.reuse, R41 ;  /* 0x0000002822297223 */ /* 0x080fe40000010029 */
[----:B------:R-:W-:Y:S02]  /*4880*/  FFMA.FTZ R40, R109, R40, R107 ;  /* 0x000000286d287223 */ /* 0x000fe4000001006b */
[----:B------:R-:W-:Y:S02]  /*4890*/  FFMA.FTZ R41, R120, R41, R122 ;  /* 0x0000002978297223 */ /* 0x000fe4000001007a */
[----:B------:R-:W-:Y:S02]  /*48a0*/  FFMA.FTZ R51, R40, R60, R51 ;  /* 0x0000003c28337223 */ /* 0x000fe40000010033 */
[----:B------:R-:W-:Y:S02]  /*48b0*/  FFMA.FTZ R109, R105, R40, R41 ;  /* 0x00000028696d7223 */ /* 0x000fe40000010029 */
[----:B------:R-:W-:-:S02]  /*48c0*/  FMUL.FTZ R40, R35, R124 ;  /* 0x0000007c23287220 */ /* 0x000fc40000410000 */
[----:B0-----:R-:W-:Y:S02]  /*48d0*/  @!P1 FADD.FTZ R5, R5, R128 ;  /* 0x0000008005059221 */ /* 0x001fe40000010000 */
[-C--:B------:R-:W-:Y:S02]  /*48e0*/  FMUL.FTZ R41, R110, R125.reuse ;  /* 0x0000007d6e297220 */ /* 0x080fe40000410000 */
[----:B-1----:R-:W-:Y:S01]  /*48f0*/  @!P1 FADD.FTZ R7, R7, R130 ;  /* 0x0000008207079221 */ /* 0x002fe20000010000 */
[----:B------:R-:W0:Y:S01]  /*4900*/  SHFL.DOWN PT, R128, R5, 0x10, 0x1f ;  /* 0x0a001f0005807f89 */ /* 0x000e2200000e0000 */
[-C--:B------:R-:W-:Y:S02]  /*4910*/  FMUL.FTZ R107, R35, R125.reuse ;  /* 0x0000007d236b7220 */ /* 0x080fe40000410000 */
[----:B----4-:R-:W-:Y:S01]  /*4920*/  @!P1 FADD.FTZ R6, R6, R129 ;  /* 0x0000008106069221 */ /* 0x010fe20000010000 */
[----:B------:R-:W-:Y:S01]  /*4930*/  SHFL.DOWN PT, R130, R7, 0x10, 0x1f ;  /* 0x0a001f0007827f89 */ /* 0x000fe200000e0000 */
[----:B------:R-:W-:-:S02]  /*4940*/  FFMA.FTZ R125, R34, R125, -R40 ;  /* 0x0000007d227d7223 */ /* 0x000fc40000010828 */
[----:B-----5:R-:W-:Y:S01]  /*4950*/  @!P1 FADD.FTZ R4, R4, R123 ;  /* 0x0000007b04049221 */ /* 0x020fe20000010000 */
[----:B------:R-:W-:Y:S01]  /*4960*/  ISETP.GT.AND P1, PT, R86, 0xf, PT ;  /* 0x0000000f5600780c */ /* 0x000fe20003f24270 */
[----:B------:R-:W1:Y:S01]  /*4970*/  SHFL.DOWN PT, R123, R6, 0x10, 0x1f ;  /* 0x0a001f00067b7f89 */ /* 0x000e6200000e0000 */
[-C--:B------:R-:W-:Y:S02]  /*4980*/  FFMA.FTZ R105, R108, R124.reuse, R41 ;  /* 0x0000007c6c697223 */ /* 0x080fe40000010029 */
[----:B------:R-:W-:Y:S01]  /*4990*/  FFMA.FTZ R124, R34, R124, R107 ;  /* 0x0000007c227c7223 */ /* 0x000fe2000001006b */
[----:B------:R-:W4:Y:S01]  /*49a0*/  SHFL.DOWN PT, R121, R4, 0x10, 0x1f ;  /* 0x0a001f0004797f89 */ /* 0x000f2200000e0000 */
[----:B------:R-:W-:Y:S02]  /*49b0*/  FMUL.FTZ R125, R36, R125 ;  /* 0x0000007d247d7220 */ /* 0x000fe40000410000 */
[----:B------:R-:W-:Y:S02]  /*49c0*/  FMUL.FTZ R40, R35, R126 ;  /* 0x0000007e23287220 */ /* 0x000fe40000410000 */
[----:B------:R-:W-:-:S02]  /*49d0*/  FFMA.FTZ R124, R37, R124, R125 ;  /* 0x0000007c257c7223 */ /* 0x000fc4000001007d */
[C---:B------:R-:W-:Y:S02]  /*49e0*/  FMUL.FTZ R37, R35.reuse, R135 ;  /* 0x0000008723257220 */ /* 0x040fe40000410000 */
[CC--:B------:R-:W-:Y:S02]  /*49f0*/  FFMA.FTZ R41, R34.reuse, R127.reuse, -R40 ;  /* 0x0000007f22297223 */ /* 0x0c0fe40000010828 */
[C---:B------:R-:W-:Y:S02]  /*4a00*/  FMUL.FTZ R127, R35.reuse, R127 ;  /* 0x0000007f237f7220 */ /* 0x040fe40000410000 */
[-C--:B------:R-:W-:Y:S02]  /*4a10*/  FMUL.FTZ R35, R35, R136.reuse ;  /* 0x0000008823237220 */ /* 0x080fe40000410000 */
[C---:B------:R-:W-:Y:S02]  /*4a20*/  FFMA.FTZ R37, R34.reuse, R136, -R37 ;  /* 0x0000008822257223 */ /* 0x040fe40000010825 */
[----:B------:R-:W-:-:S02]  /*4a30*/  FFMA.FTZ R36, R34, R126, R127 ;  /* 0x0000007e22247223 */ /* 0x000fc4000001007f */
[----:B------:R-:W-:Y:S02]  /*4a40*/  FMUL.FTZ R41, R38, R41 ;  /* 0x0000002926297220 */ /* 0x000fe40000410000 */
[----:B------:R-:W-:Y:S02]  /*4a50*/  FFMA.FTZ R34, R34, R135, R35 ;  /* 0x0000008722227223 */ /* 0x000fe40000010023 */
[----:B------:R-:W-:Y:S02]  /*4a60*/  FMUL.FTZ R37, R42, R37 ;  /* 0x000000252a257220 */ /* 0x000fe40000410000 */
[----:B0-----:R-:W-:Y:S02]  /*4a70*/  @!P1 FADD.FTZ R5, R5, R128 ;  /* 0x0000008005059221 */ /* 0x001fe40000010000 */
[----:B-1----:R-:W-:Y:S02]  /*4a80*/  @!P1 FADD.FTZ R6, R6, R123 ;  /* 0x0000007b06069221 */ /* 0x002fe40000010000 */
[----:B------:R-:W-:-:S02]  /*4a90*/  @!P1 FADD.FTZ R7, R7, R130 ;  /* 0x0000008207079221 */ /* 0x000fc40000010000 */
[----:B----4-:R-:W-:Y:S02]  /*4aa0*/  @!P1 FADD.FTZ R4, R4, R121 ;  /* 0x0000007904049221 */ /* 0x010fe40000010000 */
        /* <DEDUP_REMOVED lines=27> */
.L_x_13490:
[----:B0-----:R-:W-:Y:S05]  /*4c60*/  BSYNC B0 ;  /* 0x0000000000007941 */ /* 0x001fea0003800000 */
.L_x_13489:
[----:B------:R-:W-:Y:S02]  /*4c70*/  IADD3 R47, R47, 0x1, RZ ;  /* 0x000000012f2f7810 */ /* 0x000fe40007ffe0ff */
[----:B------:R-:W-:-:S02]  /*4c80*/  IADD3 R45, P2, R45, 0x1, RZ ;  /* 0x000000012d2d7810 */ /* 0x000fc40007f5e0ff */
[----:B------:R-:W-:Y:S02]  /*4c90*/  ISETP.GE.AND P1, PT, R47, c[0x0][0x16c], PT ;  /* 0x00005b002f007a0c */ /* 0x000fe40003f26270 */
[----:B------:R-:W-:-:S11]  /*4ca0*/  IADD3.X R0, RZ, R0, RZ, P2, !PT ;  /* 0x00000000ff007210 */ /* 0x000fd600017fe4ff */
[----:B------:R-:W-:Y:S01]  /*4cb0*/  @P1 CALL.REL.NOINC `(.L_x_13460) ;  /* 0x0000001000001944 */ /* 0x000fe20003c00000 */
[----:B------:R-:W-:Y:S05]  /*4cc0*/  BRA `(.L_x_13491) ;  /* 0xffffcf3000007947 */ /* 0x000fea000383ffff */
.L_x_13460:
[----:B------:R-:W-:Y:S01]  /*4cd0*/  BAR.SYNC.DEFER_BLOCKING 0x0 ;  /* 0x0000000000007b1d */ /* 0x000fe20000010000 */
[C---:B------:R-:W-:Y:S02]  /*4ce0*/  LOP3.LUT R21, R79.reuse, 0x20, RZ, 0xfc, !PT ;  /* 0x000000204f157812 */ /* 0x040fe400078efcff */
[C---:B------:R-:W-:Y:S02]  /*4cf0*/  LOP3.LUT R7, R79.reuse, 0x40, RZ, 0xfc, !PT ;  /* 0x000000404f077812 */ /* 0x040fe400078efcff */
[-C--:B------:R-:W-:Y:S02]  /*4d00*/  ISETP.GE.AND P0, PT, R79, R64.reuse, PT ;  /* 0x000000404f00720c */ /* 0x080fe40003f06270 */
[-C--:B------:R-:W-:Y:S02]  /*4d10*/  ISETP.GE.AND P3, PT, R73, R64.reuse, PT ;  /* 0x000000404900720c */ /* 0x080fe40003f66270 */
[-C--:B------:R-:W-:Y:S02]  /*4d20*/  ISETP.GE.AND P1, PT, R21, R64.reuse, PT ;  /* 0x000000401500720c */ /* 0x080fe40003f26270 */
[----:B------:R-:W-:-:S02]  /*4d30*/  ISETP.GE.AND P2, PT, R7, R64, PT ;  /* 0x000000400700720c */ /* 0x000fc40003f46270 */
[----:B------:R-:W-:Y:S02]  /*4d40*/  PRMT R0, RZ, 0x7610, R0 ;  /* 0x00007610ff007816 */ /* 0x000fe40000000000 */
[----:B------:R-:W-:Y:S02]  /*4d50*/  PRMT R28, RZ, 0x7610, R28 ;  /* 0x00007610ff1c7816 */ /* 0x000fe4000000001c */
[----:B------:R-:W-:Y:S01]  /*4d60*/  PRMT R6, RZ, 0x7610, R6 ;  /* 0x00007610ff067816 */ /* 0x000fe20000000006 */
[----:B------:R-:W-:Y:S01]  /*4d70*/  @!P0 IMAD.WIDE R4, R79, 0x2, R18 ;  /* 0x000000024f048825 */ /* 0x000fe200078e0212 */
[----:B------:R-:W-:-:S03]  /*4d80*/  PRMT R20, RZ, 0x7610, R20 ;  /* 0x00007610ff147816 */ /* 0x000fc60000000014 */
[C-C-:B------:R-:W-:Y:S01]  /*4d90*/  @!P3 IMAD.WIDE R26, R79.reuse, 0x2, R18.reuse ;  /* 0x000000024f1ab825 */ /* 0x140fe200078e0212 */
[----:B------:R-:W4:Y:S03]  /*4da0*/  @!P0 LDG.E.U16 R0, [R4.64] ;  /* 0x0000000404008981 */ /* 0x000f26000c1e1500 */
[C-C-:B------:R-:W-:Y:S01]  /*4db0*/  @!P1 IMAD.WIDE R22, R79.reuse, 0x2, R18.reuse ;  /* 0x000000024f169825 */ /* 0x140fe200078e0212 */
[----:B------:R0:W5:Y:S03]  /*4dc0*/  @!P3 LDG.E.U16 R28, [R26.64+0xc0] ;  /* 0x0000c0041a1cb981 */ /* 0x000166000c1e1500 */
[----:B------:R-:W-:Y:S01]  /*4dd0*/  @!P2 IMAD.WIDE R24, R79, 0x2, R18 ;  /* 0x000000024f18a825 */ /* 0x000fe200078e0212 */
[----:B--2---:R-:W2:Y:S04]  /*4de0*/  @!P1 LDG.E.U16 R6, [R22.64+0x40] ;  /* 0x0000400416069981 */ /* 0x004ea8000c1e1500 */
[----:B---3--:R1:W3:Y:S01]  /*4df0*/  @!P2 LDG.E.U16 R20, [R24.64+0x80] ;  /* 0x000080041814a981 */ /* 0x0082e2000c1e1500 */
[----:B------:R-:W-:-:S02]  /*4e00*/  SHF.L.U32 R47, R86, 0x1, RZ ;  /* 0x00000001562f7819 */ /* 0x000fc400000006ff */
[----:B------:R-:W-:Y:S02]  /*4e10*/  ISETP.NE.AND P0, PT, R97, RZ, PT ;  /* 0x000000ff6100720c */ /* 0x000fe40003f05270 */
[----:B------:R-:W-:Y:S02]  /*4e20*/  F2FP.PACK_AB R50, R53, R54 ;  /* 0x000000363532723e */ /* 0x000fe400000000ff */
[----:B------:R-:W-:Y:S01]  /*4e30*/  F2FP.PACK_AB R51, R51, R52 ;  /* 0x000000343333723e */ /* 0x000fe200000000ff */
[----:B-1----:R-:W-:-:S04]  /*4e40*/  IMAD R25, R98, c[0x0][0x2d8], RZ ;  /* 0x0000b60062197a24 */ /* 0x002fc800078e02ff */
[----:B------:R-:W-:Y:S01]  /*4e50*/  IMAD R37, R100, c[0x0][0x2dc], R25 ;  /* 0x0000b70064257a24 */ /* 0x000fe200078e0219 */
[----:B------:R-:W-:Y:S01]  /*4e60*/  IADD3 R43, R85, -c[0x0][0x174], RZ ;  /* 0x80005d00552b7a10 */ /* 0x000fe20007ffe0ff */
[----:B0-----:R-:W-:-:S04]  /*4e70*/  IMAD R27, R103, c[0x0][0x2e0], RZ ;  /* 0x0000b800671b7a24 */ /* 0x001fc800078e02ff */
[----:B------:R-:W-:-:S05]  /*4e80*/  IMAD R43, R43, -0x80, RZ ;  /* 0xffffff802b2b7824 */ /* 0x000fca00078e02ff */
[----:B------:R-:W-:Y:S01]  /*4e90*/  SHF.R.S32.HI R45, RZ, 0x1f, R43 ;  /* 0x0000001fff2d7819 */ /* 0x000fe2000001142b */
[----:B------:R-:W-:Y:S01]  /*4ea0*/  BSSY B0, `(.L_x_13492) ;  /* 0x000004c000007945 */ /* 0x000fe20003800000 */
[----:B----4-:R-:W-:Y:S04]  /*4eb0*/  STS.U16 [R47], R0 ;  /* 0x000000002f007388 */ /* 0x010fe80000000400 */
[----:B-----5:R-:W-:Y:S04]  /*4ec0*/  STS.U16 [R47+0xc0], R28 ;  /* 0x0000c01c2f007388 */ /* 0x020fe80000000400 */
[----:B--2---:R-:W-:Y:S04]  /*4ed0*/  STS.U16 [R47+0x40], R6 ;  /* 0x000040062f007388 */ /* 0x004fe80000000400 */
[----:B---3--:R-:W-:Y:S01]  /*4ee0*/  STS.U16 [R47+0x80], R20 ;  /* 0x000080142f007388 */ /* 0x008fe20000000400 */
        /* <DEDUP_REMOVED lines=8> */
[----:B------:R-:W-:Y:S01]  /*4f70*/  HADD2.F32 R0, -RZ, R31.H0_H0 ;  /* 0x2000001fff007230 */ /* 0x000fe20000004100 */
[----:B------:R-:W-:Y:S02]  /*4f80*/  LDS.U16 R35, [R47+0xc0] ;  /* 0x0000c0002f237984 */ /* 0x000fe40000000400 */
[----:B------:R-:W-:Y:S01]  /*4f90*/  FADD.FTZ R5, R4, R101 ;  /* 0x0000006504057221 */ /* 0x000fe20000010000 */
[----:B------:R-:W-:-:S05]  /*4fa0*/  HADD2.F32 R4, -RZ, R30.H1_H1 ;  /* 0x3000001eff047230 */ /* 0x000fca0000004100 */
[--C-:B------:R-:W-:Y:S01]  /*4fb0*/  FADD.FTZ R22, R4, R101.reuse ;  /* 0x0000006504167221 */ /* 0x100fe20000010000 */
[----:B------:R-:W-:Y:S02]  /*4fc0*/  HADD2.F32 R4, -RZ, R31.H1_H1 ;  /* 0x3000001fff047230 */ /* 0x000fe40000004100 */
[----:B------:R-:W-:Y:S04]  /*4fd0*/  LDS.U16 R31, [R47+0x40] ;  /* 0x000040002f1f7984 */ /* 0x000fe80000000400 */
[----:B------:R-:W-:Y:S01]  /*4fe0*/  @!P0 STS [0x100], R64 ;  /* 0x00010040ff008388 */ /* 0x000fe20000000800 */
[----:B------:R-:W-:-:S03]  /*4ff0*/  FADD.FTZ R23, R4, R101 ;  /* 0x0000006504177221 */ /* 0x000fc60000010000 */
[----:B------:R-:W-:Y:S01]  /*5000*/  BAR.SYNC.DEFER_BLOCKING 0x0 ;  /* 0x0000000000007b1d */ /* 0x000fe20000010000 */
[----:B------:R-:W-:Y:S02]  /*5010*/  FSETP.GTU.FTZ.AND P2, PT, R22, 20, PT ;  /* 0x41a000001600780b */ /* 0x000fe40003f5c000 */
[----:B------:R-:W-:Y:S01]  /*5020*/  FSETP.GTU.FTZ.AND P4, PT, R23, 20, PT ;  /* 0x41a000001700780b */ /* 0x000fe20003f9c000 */
[----:B------:R-:W-:Y:S01]  /*5030*/  FADD.FTZ R6, R0, R101 ;  /* 0x0000006500067221 */ /* 0x000fe20000010000 */
[----:B------:R-:W-:-:S04]  /*5040*/  FSETP.GTU.FTZ.AND P1, PT, R5, 20, PT ;  /* 0x41a000000500780b */ /* 0x000fc80003f3c000 */
[----:B------:R-:W-:-:S05]  /*5050*/  FSETP.GTU.FTZ.AND P3, PT, R6, 20, PT ;  /* 0x41a000000600780b */ /* 0x000fca0003f7c000 */
[----:B------:R-:W-:Y:S02]  /*5060*/  @!P2 FMUL.FTZ R4, R22, -1.4426950216293334961 ;  /* 0xbfb8aa3b1604a820 */ /* 0x000fe40000410000 */
[----:B------:R-:W-:Y:S01]  /*5070*/  @!P4 FMUL.FTZ R22, R23, -1.4426950216293334961 ;  /* 0xbfb8aa3b1716c820 */ /* 0x000fe20000410000 */
[----:B------:R-:W0:Y:S05]  /*5080*/  LDS R24, [0x100] ;  /* 0x00010000ff187984 */ /* 0x000e2a0000000800 */
[----:B------:R-:W1:Y:S01]  /*5090*/  @!P4 MUFU.EX2 R22, R22 ;  /* 0x000000160016c308 */ /* 0x000e620000000800 */
[----:B------:R-:W-:Y:S02]  /*50a0*/  @!P1 FMUL.FTZ R0, R5, -1.4426950216293334961 ;  /* 0xbfb8aa3b05009820 */ /* 0x000fe40000410000 */
[----:B------:R-:W-:-:S05]  /*50b0*/  @!P3 FMUL.FTZ R5, R6, -1.4426950216293334961 ;  /* 0xbfb8aa3b0605b820 */ /* 0x000fca0000410000 */
[----:B------:R-:W2:Y:S08]  /*50c0*/  @!P2 MUFU.EX2 R4, R4 ;  /* 0x000000040004a308 */ /* 0x000eb00000000800 */
[----:B------:R-:W3:Y:S01]  /*50d0*/  @!P1 MUFU.EX2 R0, R0 ;  /* 0x0000000000009308 */ /* 0x000ee20000000800 */
[----:B-1----:R-:W-:-:S07]  /*50e0*/  @!P4 FADD.FTZ R22, R22, 1 ;  /* 0x3f8000001616c421 */ /* 0x002fce0000010000 */
[----:B------:R1:W4:Y:S01]  /*50f0*/  @!P3 MUFU.EX2 R20, R5 ;  /* 0x000000050014b308 */ /* 0x0003220000000800 */
[----:B--2---:R-:W-:-:S07]  /*5100*/  @!P2 FADD.FTZ R6, R4, 1 ;  /* 0x3f8000000406a421 */ /* 0x004fce0000010000 */
[----:B------:R-:W2:Y:S01]  /*5110*/  @!P4 MUFU.RCP R25, R22 ;  /* 0x000000160019c308 */ /* 0x000ea20000001000 */
[----:B-1----:R-:W-:-:S05]  /*5120*/  IMAD.WIDE.U32 R4, R100, c[0x0][0x2d8], RZ ;  /* 0x0000b60064047a25 */ /* 0x002fca00078e00ff */
[----:B------:R-:W-:Y:S01]  /*5130*/  IADD3 R5, R5, R37, RZ ;  /* 0x0000002505057210 */ /* 0x000fe20007ffe0ff */
[----:B---3--:R-:W-:Y:S02]  /*5140*/  @!P1 FADD.FTZ R0, R0, 1 ;  /* 0x3f80000000009421 */ /* 0x008fe40000010000 */
[----:B----4-:R-:W-:Y:S02]  /*5150*/  @!P3 FADD.FTZ R20, R20, 1 ;  /* 0x3f8000001414b421 */ /* 0x010fe40000010000 */
[C---:B------:R-:W-:Y:S01]  /*5160*/  IMAD.WIDE.U32 R4, R104.reuse, c[0x0][0x2e0], R4 ;  /* 0x0000b80068047a25 */ /* 0x040fe200078e0004 */
[----:B------:R1:W-:Y:S03]  /*5170*/  @!P2 MUFU.RCP R23, R6 ;  /* 0x000000060017a308 */ /* 0x0003e60000001000 */
[----:B------:R-:W-:Y:S01]  /*5180*/  IMAD R28, R104, c[0x0][0x2e4], R27 ;  /* 0x0000b900681c7a24 */ /* 0x000fe200078e021b */
[----:B------:R-:W-:Y:S01]  /*5190*/  IADD3 R27, P5, R43, R4, RZ ;  /* 0x000000042b1b7210 */ /* 0x000fe20007fbe0ff */
[----:B--2---:R-:W-:Y:S01]  /*51a0*/  @!P4 FMUL.FTZ R58, R58, R25 ;  /* 0x000000193a3ac220 */ /* 0x004fe20000410000 */
[----:B------:R-:W-:-:S02]  /*51b0*/  MOV R4, 0x2 ;  /* 0x0000000200047802 */ /* 0x000fc40000000f00 */
[----:B------:R-:W2:Y:S01]  /*51c0*/  @!P1 MUFU.RCP R0, R0 ;  /* 0x0000000000009308 */ /* 0x000ea20000001000 */
[----:B0-----:R-:W-:-:S07]  /*51d0*/  ISETP.GE.AND P4, PT, R79, R24, PT ;  /* 0x000000184f00720c */ /* 0x001fce0003f86270 */
[----:B------:R-:W0:Y:S01]  /*51e0*/  @!P3 MUFU.RCP R20, R20 ;  /* 0x000000140014b308 */ /* 0x000e220000001000 */
[----:B------:R-:W-:Y:S01]  /*51f0*/  IADD3.X R28, R45, R28, R5, P5, !PT ;  /* 0x0000001c2d1c7210 */ /* 0x000fe20002ffe405 */
[----:B------:R-:W-:Y:S01]  /*5200*/  IMAD.WIDE R4, R79, R4, c[0x0][0x330] ;  /* 0x0000cc004f047625 */ /* 0x000fe200078e0204 */
[----:B-1----:R-:W-:-:S04]  /*5210*/  SHF.R.S32.HI R6, RZ, 0x1f, R79 ;  /* 0x0000001fff067819 */ /* 0x002fc8000001144f */
[----:B------:R-:W-:Y:S02]  /*5220*/  LEA R26, P6, R27, R4, 0x1 ;  /* 0x000000041b1a7211 */ /* 0x000fe400078c08ff */
[----:B------:R-:W-:Y:S01]  /*5230*/  IADD3 R4, P5, R79, R65, RZ ;  /* 0x000000414f047210 */ /* 0x000fe20007fbe0ff */
[----:B--2---:R-:W-:Y:S01]  /*5240*/  @!P1 FMUL.FTZ R55, R55, R0 ;  /* 0x0000000037379220 */ /* 0x004fe20000410000 */
[----:B------:R-:W-:Y:S01]  /*5250*/  LEA.HI.X R27, R27, R5, R28, 0x1, P6 ;  /* 0x000000051b1b7211 */ /* 0x000fe200030f0c1c */
[----:B------:R-:W-:Y:S01]  /*5260*/  @!P2 FMUL.FTZ R56, R56, R23 ;  /* 0x000000173838a220 */ /* 0x000fe20000410000 */
[-C--:B------:R-:W-:Y:S02]  /*5270*/  ISETP.GE.AND P1, PT, R21, R24.reuse, PT ;  /* 0x000000181500720c */ /* 0x080fe40003f26270 */
[----:B------:R-:W-:Y:S01]  /*5280*/  ISETP.GE.AND P2, PT, R7, R24, PT ;  /* 0x000000180700720c */ /* 0x000fe20003f46270 */
[----:B0-----:R-:W-:Y:S01]  /*5290*/  @!P3 FMUL.FTZ R57, R57, R20 ;  /* 0x000000143939b220 */ /* 0x001fe20000410000 */
        /* <DEDUP_REMOVED lines=12> */
.L_x_13493:
[----:B------:R-:W-:Y:S05]  /*5360*/  BSYNC B0 ;  /* 0x0000000000007941 */ /* 0x000fea0003800000 */
.L_x_13492:
[----:B------:R-:W-:Y:S01]  /*5370*/  @!P1 STG.E.U16 [R26.64+-0xc0], R31 ;  /* 0xffff401f1a009986 */ /* 0x000fe2000c101504 */
[----:B------:R-:W-:Y:S01]  /*5380*/  F2FP.PACK_AB R22, R56, R55 ;  /* 0x000000373816723e */ /* 0x000fe200000000ff */
[----:B------:R-:W-:Y:S01]  /*5390*/  FADD.FTZ R55, R55, R94 ;  /* 0x0000005e37377221 */ /* 0x000fe20000010000 */
[----:B------:R-:W-:Y:S01]  /*53a0*/  F2FP.PACK_AB R23, R58, R57 ;  /* 0x000000393a17723e */ /* 0x000fe200000000ff */
[----:B------:R-:W-:Y:S01]  /*53b0*/  @!P2 STG.E.U16 [R26.64+-0x80], R33 ;  /* 0xffff80211a00a986 */ /* 0x000fe2000c101504 */
[----:B0-----:R-:W-:Y:S01]  /*53c0*/  IMAD R25, R98, c[0x0][0x2f8], RZ ;  /* 0x0000be0062197a24 */ /* 0x001fe200078e02ff */
[----:B------:R-:W-:Y:S01]  /*53d0*/  IADD3 R20, P1, R79, -0x60, RZ ;  /* 0xffffffa04f147810 */ /* 0x000fe20007f3e0ff */
[----:B------:R-:W-:Y:S01]  /*53e0*/  FADD.FTZ R56, R55, R56 ;  /* 0x0000003837387221 */ /* 0x000fe20000010000 */
[----:B------:R0:W-:Y:S01]  /*53f0*/  @!P3 STG.E.U16 [R26.64+-0x40], R35 ;  /* 0xffffc0231a00b986 */ /* 0x0001e2000c101504 */
[----:B------:R-:W-:Y:S01]  /*5400*/  IMAD R25, R100, c[0x0][0x2fc], R25 ;  /* 0x0000bf0064197a24 */ /* 0x000fe200078e0219 */
[----:B------:R-:W-:Y:S01]  /*5410*/  BSSY B0, `(.L_x_13494) ;  /* 0x000001b000007945 */ /* 0x000fe20003800000 */
[----:B------:R-:W-:Y:S01]  /*5420*/  FADD.FTZ R57, R56, R57 ;  /* 0x0000003938397221 */ /* 0x000fe20000010000 */
[----:B------:R-:W-:Y:S03]  /*5430*/  BAR.SYNC.DEFER_BLOCKING 0x0 ;  /* 0x0000000000007b1d */ /* 0x000fe60000010000 */
[----:B------:R-:W-:Y:S01]  /*5440*/  FADD.FTZ R94, R57, R58 ;  /* 0x0000003a395e7221 */ /* 0x000fe20000010000 */
[----:B0-----:R-:W-:-:S02]  /*5450*/  IADD3.X R27, R6, -0x1, RZ, P1, !PT ;  /* 0xffffffff061b7810 */ /* 0x001fc40000ffe4ff */
        /* <DEDUP_REMOVED lines=22> */
.L_x_13495:
[----:B------:R-:W-:Y:S05]  /*55c0*/  BSYNC B0 ;  /* 0x0000000000007941 */ /* 0x000fea0003800000 */
.L_x_13494:
[----:B------:R-:W-:Y:S01]  /*55d0*/  MOV R4, R22 ;  /* 0x0000001600047202 */ /* 0x000fe20000000f00 */
[----:B------:R-:W-:Y:S01]  /*55e0*/  IMAD R23, R103, c[0x0][0x300], RZ ;  /* 0x0000c00067177a24 */ /* 0x000fe200078e02ff */
[----:B------:R-:W-:Y:S02]  /*55f0*/  MOV R5, R31 ;  /* 0x0000001f00057202 */ /* 0x000fe40000000f00 */
[-C--:B------:R-:W-:Y:S01]  /*5600*/  ISETP.GE.AND P0, PT, R21, R0.reuse, PT ;  /* 0x000000001500720c */ /* 0x080fe20003f06270 */
[----:B------:R-:W-:Y:S01]  /*5610*/  IMAD R23, R104, c[0x0][0x304], R23 ;  /* 0x0000c10068177a24 */ /* 0x000fe200078e0217 */
[----:B------:R-:W-:Y:S01]  /*5620*/  LEA R6, P4, R20, c[0x0][0x340], 0x1 ;  /* 0x0000d00014067a11 */ /* 0x000fe200078808ff */
        /* <DEDUP_REMOVED lines=23> */
.L_x_13451:
[----:B------:R-:W-:Y:S02]  /*57a0*/  ISETP.NE.U32.AND P0, PT, RZ, c[0x0][0x328], PT ;  /* 0x0000ca00ff007a0c */ /* 0x000fe40003f05070 */
[----:B------:R-:W-:Y:S02]  /*57b0*/  ISETP.NE.U32.AND P2, PT, RZ, c[0x0][0x348], PT ;  /* 0x0000d200ff007a0c */ /* 0x000fe40003f45070 */
        /* <DEDUP_REMOVED lines=22> */
.L_x_13498:
[----:B-1----:R-:W-:Y:S05]  /*5920*/  BSYNC B0 ;  /* 0x0000000000007941 */ /* 0x002fea0003800000 */
.L_x_13497:
[----:B------:R-:W-:Y:S01]  /*5930*/  BSSY B0, `(.L_x_13499) ;  /* 0x0000018000007945 */ /* 0x000fe20003800000 */
[----:B------:R-:W-:Y:S05]  /*5940*/  @!P0 BRA `(.L_x_13500) ;  /* 0x0000015000008947 */ /* 0x000fea0003800000 */
[----:B------:R-:W-:Y:S06]  /*5950*/  BAR.SYNC.DEFER_BLOCKING 0x0 ;  /* 0x0000000000007b1d */ /* 0x000fec0000010000 */
[----:B------:R-:W2:Y:S04]  /*5960*/  SHFL.DOWN P0, R3, R94, 0x1, 0x1f ;  /* 0x08201f005e037f89 */ /* 0x000ea80000000000 */
[----:B-1----:R-:W1:Y:S04]  /*5970*/  S2R R4, SR_LANEID ;  /* 0x0000000000047919 */ /* 0x002e680000000000 */
[----:B------:R-:W3:Y:S01]  /*5980*/  S2R R13, SR_TID.X ;  /* 0x00000000000d7919 */ /* 0x000ee20000002100 */
[----:B--2---:R-:W-:Y:S01]  /*5990*/  @P0 FADD R3, R3, R94 ;  /* 0x0000005e03030221 */ /* 0x004fe20000000000 */
[----:B-1----:R-:W-:-:S04]  /*59a0*/  ISETP.NE.AND P1, PT, R4, RZ, PT ;  /* 0x000000ff0400720c */ /* 0x002fc80003f25270 */
        /* <DEDUP_REMOVED lines=15> */
.L_x_13500:
[----:B------:R-:W2:Y:S02]  /*5aa0*/  S2R R13, SR_TID.X ;  /* 0x00000000000d7919 */ /* 0x000ea40000002100 */
.L_x_13501:
[----:B-1----:R-:W-:Y:S05]  /*5ab0*/  BSYNC B0 ;  /* 0x0000000000007941 */ /* 0x002fea0003800000 */
.L_x_13499:
[----:B--2---:R-:W-:-:S13]  /*5ac0*/  ISETP.GE.AND P0, PT, R13, c[0x0][0x16c], PT ;  /* 0x00005b000d007a0c */ /* 0x004fda0003f06270 */
        /* <DEDUP_REMOVED lines=9> */
.L_x_13502:
        /* <DEDUP_REMOVED lines=28> */
.L_x_13503:
        /* <DEDUP_REMOVED lines=14> */
.L_x_14762:


//--------------------- .text._Z25selective_scan_bwd_kernelI32Selective_Scan_bwd_kernel_traitsILi32ELi4ELb0ELb1ELb0ELb1ELb1EN3c104HalfENS1_7complexIfEEEEv12SSMParamsBwd --------------------------
	.section	.text._Z25selective_scan_bwd_kernelI32Selective_Scan_bwd_kernel_traitsILi32ELi4ELb0ELb1ELb0ELb1ELb1EN3c104HalfENS1_7complexIfEEEEv12SSMParamsBwd,"ax",@progbits
	.sectioninfo	@"SHI_REGISTERS=163"
	.align	128
        .global         _Z25selective_scan_bwd_kernelI32Selective_Scan_bwd_kernel_traitsILi32ELi4ELb0ELb1ELb0ELb1ELb1EN3c104HalfENS1_7complexIfEEEEv12SSMParamsBwd
        .type           _Z25selective_scan_bwd_kernelI32Selective_Scan_bwd_kernel_traitsILi32ELi4ELb0ELb1ELb0ELb1ELb1EN3c104HalfENS1_7complexIfEEEEv12SSMParamsBwd,@function
        .size           _Z25selective_scan_bwd_kernelI32Selective_Scan_bwd_kernel_traitsILi32ELi4ELb0ELb1ELb0ELb1ELb1EN3c104HalfENS1_7complexIfEEEEv12SSMParamsBwd,(.L_x_14763 - _Z25selective_scan_bwd_kernelI32Selective_Scan_bwd_kernel_traitsILi32ELi4ELb0ELb1ELb0ELb1ELb1EN3c104HalfENS1_7complexIfEEEEv12SSMParamsBwd)
        .other          _Z25selective_scan_bwd_kernelI32Selective_Scan_bwd_kernel_traitsILi32ELi4ELb0ELb1ELb0ELb1ELb1EN3c104HalfENS1_7complexIfEEEEv12SSMParamsBwd,@"STO_CUDA_ENTRY STV_DEFAULT"
_Z25selective_scan_bwd_kernelI32Selective_Scan_bwd_kernel_traitsILi32ELi4ELb0ELb1ELb0ELb1ELb1EN3c104HalfENS1_7complexIfEEEEv12SSMParamsBwd:
.text._Z25selective_scan_bwd_kernelI32Selective_Scan_bwd_kernel_traitsILi32ELi4ELb0ELb1ELb0ELb1ELb1EN3c104HalfENS1_7complexIfEEEEv12SSMParamsBwd:
        /* <DEDUP_REMOVED lines=30> */
[----:B------:R-:W-:Y:S01]  /*01e0*/  HFMA2.MMA R64, -RZ, RZ, 0, 0 ;  /* 0x00000000ff407435 */ /* 0x000fe200000001ff */
[----:B----4-:R-:W-:Y:S01]  /*01f0*/  IMAD R4, R106, c[0x0][0x1d0], RZ ;  /* 0x000074006a047a24 */ /* 0x010fe200078e02ff */
[----:B------:R-:W-:Y:S01]  /*0200*/  MOV R67, RZ ;  /* 0x000000ff00437202 */ /* 0x000fe20000000f00 */
        /* <DEDUP_REMOVED lines=45> */
[----:B------:R-:W-:Y:S02]  /*04e0*/  LEA R62, P0, R63, c[0x0][0x240], 0x1 ;  /* 0x000090003f3e7a11 */ /* 0x000fe400078008ff */
        /* <DEDUP_REMOVED lines=69> */
.L_x_13554:
[----:B------:R-:W-:Y:S01]  /*0940*/  IADD3 R29, -R54, c[0x0][0x174], RZ ;  /* 0x00005d00361d7a10 */ /* 0x000fe20007ffe1ff */
[----:B------:R-:W-:Y:S01]  /*0950*/  BAR.SYNC.DEFER_BLOCKING 0x0 ;  /* 0x0000000000007b1d */ /* 0x000fe20000010000 */
[----:B------:R-:W-:-:S02]  /*0960*/  SHF.L.U32 R27, R49, 0x1, RZ ;  /* 0x00000001311b7819 */ /* 0x000fc400000006ff */
[----:B------:R-:W-:Y:S02]  /*0970*/  LEA R76, R29, 0xffffff80, 0x7 ;  /* 0xffffff801d4c7811 */ /* 0x000fe400078e38ff */
[C---:B------:R-:W-:Y:S02]  /*0980*/  SHF.L.U64.HI R26, R49.reuse, 0x1, R38 ;  /* 0x00000001311a7819 */ /* 0x040fe40000010226 */
[----:B------:R-:W-:Y:S02]  /*0990*/  IADD3 R28, -R76, c[0x0][0x168], RZ ;  /* 0x00005a004c1c7a10 */ /* 0x000fe40007ffe1ff */
[----:B------:R-:W-:Y:S02]  /*09a0*/  IADD3 R4, P4, R62, R27, RZ ;  /* 0x0000001b3e047210 */ /* 0x000fe40007f9e0ff */
[-C--:B------:R-:W-:Y:S02]  /*09b0*/  ISETP.GE.AND P0, PT, R49, R28.reuse, PT ;  /* 0x0000001c3100720c */ /* 0x080fe40003f06270 */
[----:B------:R-:W-:-:S02]  /*09c0*/  ISETP.GE.AND P1, PT, R41, R28, PT ;  /* 0x0000001c2900720c */ /* 0x000fc40003f26270 */
[-C--:B------:R-:W-:Y:S02]  /*09d0*/  ISETP.GE.AND P2, PT, R39, R28.reuse, PT ;  /* 0x0000001c2700720c */ /* 0x080fe40003f46270 */
[----:B------:R-:W-:Y:S02]  /*09e0*/  ISETP.GE.AND P3, PT, R37, R28, PT ;  /* 0x0000001c2500720c */ /* 0x000fe40003f66270 */
[----:B------:R-:W-:Y:S02]  /*09f0*/  PRMT R0, RZ, 0x7610, R0 ;  /* 0x00007610ff007816 */ /* 0x000fe40000000000 */
[----:B0-----:R-:W-:Y:S02]  /*0a00*/  PRMT R6, RZ, 0x7610, R6 ;  /* 0x00007610ff067816 */ /* 0x001fe40000000006 */
[----:B------:R-:W-:Y:S02]  /*0a10*/  PRMT R8, RZ, 0x7610, R8 ;  /* 0x00007610ff087816 */ /* 0x000fe40000000008 */
[----:B------:R-:W-:-:S02]  /*0a20*/  PRMT R10, RZ, 0x7610, R10 ;  /* 0x00007610ff0a7816 */ /* 0x000fc4000000000a */
[----:B------:R-:W-:-:S05]  /*0a30*/  IADD3.X R5, R63, R26, RZ, P4, !PT ;  /* 0x0000001a3f057210 */ /* 0x000fca00027fe4ff */
[----:B--2---:R0:W2:Y:S04]  /*0a40*/  @!P0 LDG.E.U16 R0, [R4.64] ;  /* 0x0000000604008981 */ /* 0x0040a8000c1e1500 */
        /* <DEDUP_REMOVED lines=9> */
[----:B------:R-:W-:-:S04]  /*0ae0*/  @!P0 IADD3 R2, P1, R60, R27, RZ ;  /* 0x0000001b3c028210 */ /* 0x000fc80007f3e0ff */
        /* <DEDUP_REMOVED lines=9> */
[----:B-1----:R1:W-:Y:S01]  /*0b80*/  STS.U16 [R25+0xc0], R10 ;  /* 0x0000c00a19007388 */ /* 0x0023e20000000400 */
        /* <DEDUP_REMOVED lines=33> */
[----:B------:R-:W-:Y:S01]  /*0da0*/  IADD3 R13, P0, R27, c[0x0][0x268], RZ ;  /* 0x00009a001b0d7a10 */ /* 0x000fe20007f1e0ff */
[----:B-1----:R-:W-:Y:S01]  /*0db0*/  HADD2.F32 R21, -RZ, R8.H1_H1 ;  /* 0x30000008ff157230 */ /* 0x002fe20000004100 */
[----:B------:R-:W-:Y:S01]  /*0dc0*/  BSSY B0, `(.L_x_13505) ;  /* 0x0000048000007945 */ /* 0x000fe20003800000 */
[----:B------:R-:W-:Y:S01]  /*0dd0*/  IMAD R11, R107, c[0x0][0x1f4], R0 ;  /* 0x00007d006b0b7a24 */ /* 0x000fe200078e0200 */
[----:B------:R-:W-:Y:S01]  /*0de0*/  IADD3 R0, R54, -c[0x0][0x174], RZ ;  /* 0x80005d0036007a10 */ /* 0x000fe20007ffe0ff */
[----:B--2---:R-:W-:Y:S01]  /*0df0*/  IMAD R6, R110, c[0x0][0x1f8], RZ ;  /* 0x00007e006e067a24 */ /* 0x004fe200078e02ff */
[-C--:B------:R-:W-:Y:S01]  /*0e00*/  ISETP.GE.AND P3, PT, R41, R28.reuse, PT ;  /* 0x0000001c2900720c */ /* 0x080fe20003f66270 */
[----:B-----5:R-:W-:Y:S01]  /*0e10*/  FADD.FTZ R21, R21, R108 ;  /* 0x0000006c15157221 */ /* 0x020fe20000010000 */
[----:B------:R-:W-:Y:S01]  /*0e20*/  IADD3 R3, R3, R11, RZ ;  /* 0x0000000b03037210 */ /* 0x000fe20007ffe0ff */
[----:B------:R-:W-:Y:S01]  /*0e30*/  @!P2 IMAD.WIDE.U32 R4, R107, c[0x0][0x1f0], R76 ;  /* 0x00007c006b04aa25 */ /* 0x000fe200078e004c */
[----:B------:R-:W-:-:S02]  /*0e40*/  ISETP.GE.AND P4, PT, R39, R28, PT ;  /* 0x0000001c2700720c */ /* 0x000fc40003f86270 */
[----:B------:R-:W-:Y:S01]  /*0e50*/  ISETP.GE.AND P5, PT, R37, R28, PT ;  /* 0x0000001c2500720c */ /* 0x000fe20003fa6270 */
[----:B------:R-:W-:Y:S01]  /*0e60*/  IMAD R23, R0, -0x80, RZ ;  /* 0xffffff8000177824 */ /* 0x000fe200078e02ff */
[----:B------:R-:W-:Y:S01]  /*0e70*/  @!P2 IADD3 R5, R11, R5, RZ ;  /* 0x000000050b05a210 */ /* 0x000fe20007ffe0ff */
[----:B------:R-:W-:-:S03]  /*0e80*/  IMAD.WIDE.U32 R10, R111, c[0x0][0x1f8], R2 ;  /* 0x00007e006f0a7a25 */ /* 0x000fc600078e0002 */
[----:B------:R-:W-:Y:S01]  /*0e90*/  SHF.R.S32.HI R22, RZ, 0x1f, R23 ;  /* 0x0000001fff167819 */ /* 0x000fe20000011417 */
[----:B------:R-:W-:Y:S01]  /*0ea0*/  IMAD R15, R111, c[0x0][0x1fc], R6 ;  /* 0x00007f006f0f7a24 */ /* 0x000fe200078e0206 */
[----:B------:R-:W-:Y:S01]  /*0eb0*/  IADD3 R10, P1, R23, R10, RZ ;  /* 0x0000000a170a7210 */ /* 0x000fe20007f3e0ff */
[----:B------:R-:W-:Y:S01]  /*0ec0*/  @!P2 IMAD.WIDE.U32 R6, R111, c[0x0][0x1f8], R4 ;  /* 0x00007e006f06aa25 */ /* 0x000fe200078e0004 */
[----:B------:R-:W-:Y:S02]  /*0ed0*/  IADD3.X R5, R26, c[0x0][0x26c], RZ, P0, !PT ;  /* 0x00009b001a057a10 */ /* 0x000fe400007fe4ff */
[----:B------:R-:W-:Y:S02]  /*0ee0*/  IADD3.X R11, R22, R15, R11, P1, !PT ;  /* 0x0000000f160b7210 */ /* 0x000fe40000ffe40b */
[C---:B------:R-:W-:Y:S01]  /*0ef0*/  LEA R4, P1, R10.reuse, R13, 0x1 ;  /* 0x0000000d0a047211 */ /* 0x040fe200078208ff */
[--C-:B------:R-:W-:Y:S01]  /*0f00*/  HADD2.F32 R13, -RZ, R9.reuse.H0_H0 ;  /* 0x20000009ff0d7230 */ /* 0x100fe20000004100 */
[----:B------:R-:W-:Y:S01]  /*0f10*/  @!P2 IADD3 R12, P0, R49, R6, RZ ;  /* 0x00000006310ca210 */ /* 0x000fe20007f1e0ff */
[----:B------:R-:W-:Y:S01]  /*0f20*/  HADD2.F32 R9, -RZ, R9.H1_H1 ;  /* 0x30000009ff097230 */ /* 0x000fe20000004100 */
[----:B------:R-:W-:Y:S01]  /*0f30*/  LEA.HI.X R5, R10, R5, R11, 0x1, P1 ;  /* 0x000000050a057211 */ /* 0x000fe200008f0c0b */
[----:B------:R-:W-:Y:S01]  /*0f40*/  HADD2.F32 R11, -RZ, R8.H0_H0 ;  /* 0x20000008ff0b7230 */ /* 0x000fe20000004100 */
[----:B------:R-:W-:-:S02]  /*0f50*/  @!P2 IADD3.X R7, R38, R7, R15, P0, !PT ;  /* 0x000000072607a210 */ /* 0x000fc400007fe40f */
[C---:B------:R-:W-:Y:S01]  /*0f60*/  @!P2 LEA R6, P0, R12.reuse, c[0x0][0x268], 0x1 ;  /* 0x00009a000c06aa11 */ /* 0x040fe200078008ff */
[--C-:B------:R-:W-:Y:S01]  /*0f70*/  FADD.FTZ R19, R9, R108.reuse ;  /* 0x0000006c09137221 */ /* 0x100fe20000010000 */
[----:B------:R-:W-:Y:S02]  /*0f80*/  FSETP.GTU.FTZ.AND P1, PT, R21, 20, PT ;  /* 0x41a000001500780b */ /* 0x000fe40003f3c000 */
[----:B------:R-:W-:Y:S01]  /*0f90*/  @!P2 LEA.HI.X R7, R12, c[0x0][0x26c], R7, 0x1, P0 ;  /* 0x00009b000c07aa11 */ /* 0x000fe200000f0c07 */
[----:B---3--:R0:W-:Y:S04]  /*0fa0*/  STS.U16 [R25], R18 ;  /* 0x0000001219007388 */ /* 0x0081e80000000400 */
[----:B----4-:R1:W-:Y:S04]  /*0fb0*/  STS.U16 [R25+0x40], R20 ;  /* 0x0000401419007388 */ /* 0x0103e80000000400 */
[----:B------:R2:W-:Y:S01]  /*0fc0*/  STS.U16 [R25+0x80], R44 ;  /* 0x0000802c19007388 */ /* 0x0005e20000000400 */
[----:B0-----:R-:W-:-:S03]  /*0fd0*/  FADD.FTZ R18, R13, R108 ;  /* 0x0000006c0d127221 */ /* 0x001fc60000010000 */
[----:B------:R2:W-:Y:S01]  /*0fe0*/  STS.U16 [R25+0xc0], R46 ;  /* 0x0000c02e19007388 */ /* 0x0005e20000000400 */
[----:B------:R-:W-:-:S06]  /*0ff0*/  NOP ;  /* 0x0000000000007918 */ /* 0x000fcc0000000000 */
[----:B------:R2:W0:Y:S01]  /*1000*/  LDS.64 R2, [R24] ;  /* 0x0000000018027984 */ /* 0x0004220000000a00 */
[----:B-1----:R-:W-:Y:S01]  /*1010*/  FADD.FTZ R20, R11, R108 ;  /* 0x0000006c0b147221 */ /* 0x002fe20000010000 */
[----:B------:R-:W-:-:S04]  /*1020*/  FSETP.GTU.FTZ.AND P0, PT, R18, 20, PT ;  /* 0x41a000001200780b */ /* 0x000fc80003f1c000 */
[----:B------:R-:W-:-:S13]  /*1030*/  FSETP.GTU.FTZ.AND P6, PT, R20, 20, PT ;  /* 0x41a000001400780b */ /* 0x000fda0003fdc000 */
[----:B------:R-:W-:Y:S05]  /*1040*/  @P6 BRA `(.L_x_13506) ;  /* 0x000001f000006947 */ /* 0x000fea0003800000 */
[----:B--2---:R-:W-:Y:S01]  /*1050*/  FMUL.FTZ R20, R20, 1.4426950216293334961 ;  /* 0x3fb8aa3b14147820 */ /* 0x004fe20000410000 */
        /* <DEDUP_REMOVED lines=30> */
.L_x_13506:
[----:B--2---:R-:W-:Y:S05]  /*1240*/  BSYNC B0 ;  /* 0x0000000000007941 */ /* 0x004fea0003800000 */
.L_x_13505:
        /* <DEDUP_REMOVED lines=9> */
[----:B------:R-:W-:-:S02]  /*12e0*/  MOV R46, 0x3d39bf78 ;  /* 0x3d39bf78002e7802 */ /* 0x000fc40000000f00 */
        /* <DEDUP_REMOVED lines=28> */
.L_x_13508:
[----:B------:R-:W-:Y:S05]  /*14b0*/  BSYNC B0 ;  /* 0x0000000000007941 */ /* 0x000fea0003800000 */
.L_x_13507:
        /* <DEDUP_REMOVED lines=33> */
.L_x_13510:
[----:B------:R-:W-:Y:S05]  /*16d0*/  BSYNC B0 ;  /* 0x0000000000007941 */ /* 0x000fea0003800000 */
.L_x_13509:
        /* <DEDUP_REMOVED lines=33> */
.L_x_13512:
[----:B------:R-:W-:Y:S05]  /*18f0*/  BSYNC B0 ;  /* 0x0000000000007941 */ /* 0x000fea0003800000 */
.L_x_13511:
[----:B------:R-:W-:Y:S06]  /*1900*/  BAR.SYNC.DEFER_BLOCKING 0x0 ;  /* 0x0000000000007b1d */ /* 0x000fec0000010000 */
[----:B------:R1:W2:Y:S04]  /*1910*/  @!P2 LDG.E.U16 R14, [R6.64] ;  /* 0x00000006060ea981 */ /* 0x0002a8000c1e1500 */
[----:B------:R3:W4:Y:S04]  /*1920*/  @!P3 LDG.E.U16 R12, [R4.64+-0xc0] ;  /* 0xffff4006040cb981 */ /* 0x000728000c1e1500 */
[----:B------:R3:W5:Y:S04]  /*1930*/  @!P4 LDG.E.U16 R10, [R4.64+-0x80] ;  /* 0xffff8006040ac981 */ /* 0x000768000c1e1500 */
[----:B------:R3:W5:Y:S01]  /*1940*/  @!P5 LDG.E.U16 R8, [R4.64+-0x40] ;  /* 0xffffc0060408d981 */ /* 0x000762000c1e1500 */
[----:B------:R-:W-:Y:S01]  /*1950*/  IMAD R44, R106, c[0x0][0x200], RZ ;  /* 0x000080006a2c7a24 */ /* 0x000fe200078e02ff */
[----:B------:R-:W-:Y:S01]  /*1960*/  @!P2 MOV R45, R77 ;  /* 0x0000004d002da202 */ /* 0x000fe20000000f00 */
[----:B------:R-:W-:-:S04]  /*1970*/  IMAD.WIDE.U32 R16, R107, c[0x0][0x200], RZ ;  /* 0x000080006b107a25 */ /* 0x000fc800078e00ff */
[----:B------:R-:W-:Y:S01]  /*1980*/  IMAD R9, R107, c[0x0][0x204], R44 ;  /* 0x000081006b097a24 */ /* 0x000fe200078e022c */
[----:B------:R-:W-:Y:S01]  /*1990*/  @!P2 MOV R44, R76 ;  /* 0x0000004c002ca202 */ /* 0x000fe20000000f00 */
[----:B------:R-:W-:-:S03]  /*19a0*/  IMAD R46, R110, c[0x0][0x208], RZ ;  /* 0x000082006e2e7a24 */ /* 0x000fc600078e02ff */
[----:B------:R-:W-:Y:S01]  /*19b0*/  IADD3 R17, R17, R9, RZ ;  /* 0x0000000911117210 */ /* 0x000fe20007ffe0ff */
[----:B------:R-:W-:-:S04]  /*19c0*/  @!P2 IMAD.WIDE.U32 R44, R107, c[0x0][0x200], R44 ;  /* 0x000080006b2caa25 */ /* 0x000fc800078e002c */
[----:B-1----:R-:W-:Y:S01]  /*19d0*/  IMAD.WIDE.U32 R6, R111, c[0x0][0x208], R16 ;  /* 0x000082006f067a25 */ /* 0x002fe200078e0010 */
[----:B------:R-:W-:-:S03]  /*19e0*/  @!P2 IADD3 R45, R9, R45, RZ ;  /* 0x0000002d092da210 */ /* 0x000fc60007ffe0ff */
[----:B------:R-:W-:Y:S01]  /*19f0*/  IMAD R13, R111, c[0x0][0x20c], R46 ;  /* 0x000083006f0d7a24 */ /* 0x000fe200078e022e */
[----:B------:R-:W-:Y:S01]  /*1a00*/  IADD3 R9, P6, R23, R6, RZ ;  /* 0x0000000617097210 */ /* 0x000fe20007fde0ff */
[----:B---3--:R-:W-:Y:S01]  /*1a10*/  @!P2 IMAD.WIDE.U32 R4, R111, c[0x0][0x208], R44 ;  /* 0x000082006f04aa25 */ /* 0x008fe200078e002c */
[----:B------:R-:W-:Y:S02]  /*1a20*/  IADD3 R6, P1, R27, c[0x0][0x258], RZ ;  /* 0x000096001b067a10 */ /* 0x000fe40007f3e0ff */
[----:B------:R-:W-:Y:S02]  /*1a30*/  IADD3.X R16, R22, R13, R7, P6, !PT ;  /* 0x0000000d16107210 */ /* 0x000fe400037fe407 */
[----:B------:R-:W-:-:S04]  /*1a40*/  @!P2 IADD3 R11, P0, R49, R4, RZ ;  /* 0x00000004310ba210 */ /* 0x000fc80007f1e0ff */
[----:B------:R-:W-:Y:S02]  /*1a50*/  @!P2 IADD3.X R44, R38, R5, R13, P0, !PT ;  /* 0x00000005262ca210 */ /* 0x000fe400007fe40d */
[----:B------:R-:W-:Y:S02]  /*1a60*/  IADD3.X R5, R26, c[0x0][0x25c], RZ, P1, !PT ;  /* 0x000097001a057a10 */ /* 0x000fe40000ffe4ff */
[----:B------:R-:W-:Y:S02]  /*1a70*/  LEA R6, P1, R9, R6, 0x1 ;  /* 0x0000000609067211 */ /* 0x000fe400078208ff */
[----:B------:R-:W-:Y:S02]  /*1a80*/  @!P2 LEA R4, P0, R11, c[0x0][0x258], 0x1 ;  /* 0x000096000b04aa11 */ /* 0x000fe400078008ff */
[----:B------:R-:W-:Y:S02]  /*1a90*/  LEA.HI.X R7, R9, R5, R16, 0x1, P1 ;  /* 0x0000000509077211 */ /* 0x000fe400008f0c10 */
[----:B------:R-:W-:-:S02]  /*1aa0*/  @!P2 LEA.HI.X R5, R11, c[0x0][0x25c], R44, 0x1, P0 ;  /* 0x000097000b05aa11 */ /* 0x000fc400000f0c2c */
[----:B------:R-:W-:Y:S02]  /*1ab0*/  PRMT R16, RZ, 0x7610, R16 ;  /* 0x00007610ff107816 */ /* 0x000fe40000000010 */
[----:B------:R-:W-:Y:S02]  /*1ac0*/  PRMT R44, RZ, 0x7610, R44 ;  /* 0x00007610ff2c7816 */ /* 0x000fe4000000002c */
[----:B------:R-:W-:Y:S01]  /*1ad0*/  PRMT R46, RZ, 0x7610, R46 ;  /* 0x00007610ff2e7816 */ /* 0x000fe2000000002e */
[----:B--2---:R1:W-:Y:S04]  /*1ae0*/  STS.U16 [R25], R14 ;  /* 0x0000000e19007388 */ /* 0x0043e80000000400 */
[----:B----4-:R-:W-:Y:S04]  /*1af0*/  STS.U16 [R25+0x40], R12 ;  /* 0x0000400c19007388 */ /* 0x010fe80000000400 */
[----:B-----5:R-:W-:Y:S04]  /*1b00*/  STS.U16 [R25+0x80], R10 ;  /* 0x0000800a19007388 */ /* 0x020fe80000000400 */
        /* <DEDUP_REMOVED lines=11> */
[--C-:B------:R-:W-:Y:S01]  /*1bc0*/  HADD2.F32 R11, -RZ, R80.reuse.H0_H0 ;  /* 0x20000050ff0b7230 */ /* 0x100fe20000004100 */
[----:B------:R-:W-:Y:S01]  /*1bd0*/  BSSY B0, `(.L_x_13513) ;  /* 0x000005f000007945 */ /* 0x000fe20003800000 */
[----:B------:R-:W-:Y:S01]  /*1be0*/  HADD2.F32 R15, -RZ, R80.H1_H1 ;  /* 0x30000050ff0f7230 */ /* 0x000fe20000004100 */
[----:B------:R-:W-:Y:S01]  /*1bf0*/  FMUL.FTZ R13, R82, -1.4426950216293334961 ;  /* 0xbfb8aa3b520d7820 */ /* 0x000fe20000410000 */
[----:B------:R-:W-:Y:S01]  /*1c00*/  HADD2.F32 R17, -RZ, R81.H0_H0 ;  /* 0x20000051ff117230 */ /* 0x000fe20000004100 */
[----:B------:R-:W-:-:S02]  /*1c10*/  FMUL.FTZ R8, R11, -1.4426950216293334961 ;  /* 0xbfb8aa3b0b087820 */ /* 0x000fc40000410000 */
[----:B------:R-:W-:Y:S02]  /*1c20*/  FMUL.FTZ R9, R15, -1.4426950216293334961 ;  /* 0xbfb8aa3b0f097820 */ /* 0x000fe40000410000 */
[----:B------:R-:W-:Y:S01]  /*1c30*/  FMUL.FTZ R10, R17, -1.4426950216293334961 ;  /* 0xbfb8aa3b110a7820 */ /* 0x000fe20000410000 */
[----:B------:R-:W2:Y:S08]  /*1c40*/  MUFU.EX2 R13, R13 ;  /* 0x0000000d000d7308 */ /* 0x000eb00000000800 */
[----:B------:R-:W1:Y:S08]  /*1c50*/  MUFU.EX2 R8, R8 ;  /* 0x0000000800087308 */ /* 0x000e700000000800 */
[----:B------:R-:W0:Y:S01]  /*1c60*/  MUFU.EX2 R9, R9 ;  /* 0x0000000900097308 */ /* 0x000e220000000800 */
[----:B--2---:R-:W-:-:S07]  /*1c70*/  FADD.FTZ R80, R13, 1 ;  /* 0x3f8000000d507421 */ /* 0x004fce0000010000 */
[----:B------:R-:W2:Y:S01]  /*1c80*/  MUFU.EX2 R10, R10 ;  /* 0x0000000a000a7308 */ /* 0x000ea20000000800 */
[----:B-1----:R-:W-:Y:S01]  /*1c90*/  FADD.FTZ R6, R8, 1 ;  /* 0x3f80000008067421 */ /* 0x002fe20000010000 */
[----:B0-----:R-:W-:-:S06]  /*1ca0*/  HADD2.F32 R8, -RZ, R2.H0_H0 ;  /* 0x20000002ff087230 */ /* 0x001fcc0000004100 */
[----:B------:R-:W-:Y:S01]  /*1cb0*/  MUFU.RCP R83, R80 ;  /* 0x0000005000537308 */ /* 0x000fe20000001000 */
[----:B------:R-:W-:Y:S01]  /*1cc0*/  FADD.FTZ R7, R9, 1 ;  /* 0x3f80000009077421 */ /* 0x000fe20000010000 */
[----:B------:R-:W-:Y:S01]  /*1cd0*/  HADD2.F32 R9, -RZ, R2.H1_H1 ;  /* 0x30000002ff097230 */ /* 0x000fe20000004100 */
[----:B--2---:R-:W-:-:S05]  /*1ce0*/  FADD.FTZ R45, R10, 1 ;  /* 0x3f8000000a2d7421 */ /* 0x004fca0000010000 */
[----:B------:R-:W0:Y:S01]  /*1cf0*/  MUFU.RCP R12, R6 ;  /* 0x00000006000c7308 */ /* 0x000e220000001000 */
[----:B------:R-:W-:Y:S01]  /*1d00*/  HADD2.F32 R10, -RZ, R3.H0_H0 ;  /* 0x20000003ff0a7230 */ /* 0x000fe20000004100 */
[----:B0-----:R-:W-:-:S04]  /*1d10*/  FADD.FTZ R2, -R12, 1 ;  /* 0x3f8000000c027421 */ /* 0x001fc80000010100 */
[----:B------:R-:W-:Y:S01]  /*1d20*/  FFMA.FTZ R2, R11, R2, 1 ;  /* 0x3f8000000b027423 */ /* 0x000fe20000010002 */
[----:B---3--:R-:W-:Y:S04]  /*1d30*/  STS.U16 [R25], R16 ;  /* 0x0000001019007388 */ /* 0x008fe80000000400 */
[----:B----4-:R-:W-:Y:S04]  /*1d40*/  STS.U16 [R25+0x40], R44 ;  /* 0x0000402c19007388 */ /* 0x010fe80000000400 */
[----:B-----5:R0:W-:Y:S04]  /*1d50*/  STS.U16 [R25+0x80], R46 ;  /* 0x0000802e19007388 */ /* 0x0201e80000000400 */
[----:B------:R1:W-:Y:S01]  /*1d60*/  STS.U16 [R25+0xc0], R14 ;  /* 0x0000c00e19007388 */ /* 0x0003e20000000400 */
[----:B------:R-:W-:-:S06]  /*1d70*/  NOP ;  /* 0x0000000000007918 */ /* 0x000fcc0000000000 */
[----:B------:R-:W2:Y:S01]  /*1d80*/  LDS.64 R4, [R24] ;  /* 0x0000000018047984 */ /* 0x000ea20000000a00 */
[----:B0-----:R0:W3:Y:S01]  /*1d90*/  MUFU.RCP R46, R45 ;  /* 0x0000002d002e7308 */ /* 0x0010e20000001000 */
[----:B------:R-:W-:Y:S01]  /*1da0*/  HADD2.F32 R44, -RZ, R3.H1_H1 ;  /* 0x30000003ff2c7230 */ /* 0x000fe20000004100 */
[----:B------:R-:W-:-:S06]  /*1db0*/  FADD.FTZ R3, -R83, 1 ;  /* 0x3f80000053037421 */ /* 0x000fcc0000010100 */
[----:B-1----:R-:W1:Y:S01]  /*1dc0*/  MUFU.RCP R14, R7 ;  /* 0x00000007000e7308 */ /* 0x002e620000001000 */
[----:B0-----:R-:W-:Y:S02]  /*1dd0*/  FFMA.FTZ R45, R82, R3, 1 ;  /* 0x3f800000522d7423 */ /* 0x001fe40000010003 */
[----:B---3--:R-:W-:-:S04]  /*1de0*/  FADD.FTZ R6, -R46, 1 ;  /* 0x3f8000002e067421 */ /* 0x008fc80000010100 */
[----:B------:R-:W-:Y:S01]  /*1df0*/  FFMA.FTZ R6, R17, R6, 1 ;  /* 0x3f80000011067423 */ /* 0x000fe20000010006 */
[--C-:B--2---:R-:W-:Y:S02]  /*1e00*/  HADD2.F32 R13, -RZ, R4.reuse.H0_H0 ;  /* 0x20000004ff0d7230 */ /* 0x104fe40000004100 */
[----:B------:R-:W-:Y:S01]  /*1e10*/  HADD2.F32 R16, -RZ, R4.H1_H1 ;  /* 0x30000004ff107230 */ /* 0x000fe20000004100 */
[----:B-1----:R-:W-:Y:S01]  /*1e20*/  FADD.FTZ R4, -R14, 1 ;  /* 0x3f8000000e047421 */ /* 0x002fe20000010100 */
[--C-:B------:R-:W-:Y:S01]  /*1e30*/  HADD2.F32 R47, -RZ, R5.reuse.H0_H0 ;  /* 0x20000005ff2f7230 */ /* 0x100fe20000004100 */
[----:B------:R-:W-:Y:S01]  /*1e40*/  FMUL.FTZ R3, R8, R13 ;  /* 0x0000000d08037220 */ /* 0x000fe20000410000 */
[----:B------:R-:W-:Y:S01]  /*1e50*/  HADD2.F32 R84, -RZ, R5.H1_H1 ;  /* 0x30000005ff547230 */ /* 0x000fe20000004100 */
        /* <DEDUP_REMOVED lines=12> */
[----:B------:R-:W-:Y:S02]  /*1f20*/  F2FP.PACK_AB R80, R5, R2 ;  /* 0x000000020550723e */ /* 0x000fe400000000ff */
[----:B------:R-:W-:Y:S02]  /*1f30*/  P2R R2, PR, RZ, 0x40 ;  /* 0x00000040ff027803 */ /* 0x000fe40000000000 */
[----:B------:R-:W-:Y:S01]  /*1f40*/  F2FP.PACK_AB R81, R45, R6 ;  /* 0x000000062d51723e */ /* 0x000fe200000000ff */
[----:B------:R-:W-:Y:S01]  /*1f50*/  BAR.SYNC.DEFER_BLOCKING 0x0 ;  /* 0x0000000000007b1d */ /* 0x000fe20000010000 */
[----:B------:R-:W-:-:S02]  /*1f60*/  IMAD R6, R106, c[0x0][0x2e8], RZ ;  /* 0x0000ba006a067a24 */ /* 0x000fc400078e02ff */
[----:B------:R-:W-:-:S04]  /*1f70*/  IMAD.WIDE.U32 R2, R107, c[0x0][0x2e8], RZ ;  /* 0x0000ba006b027a25 */ /* 0x000fc800078e00ff */
[----:B------:R-:W-:Y:S02]  /*1f80*/  IMAD R7, R107, c[0x0][0x2ec], R6 ;  /* 0x0000bb006b077a24 */ /* 0x000fe400078e0206 */
[----:B------:R-:W-:-:S03]  /*1f90*/  IMAD R6, R110, c[0x0][0x2f0], RZ ;  /* 0x0000bc006e067a24 */ /* 0x000fc600078e02ff */
[----:B------:R-:W-:-:S05]  /*1fa0*/  IADD3 R3, R3, R7, RZ ;  /* 0x0000000703037210 */ /* 0x000fca0007ffe0ff */
[----:B------:R-:W-:-:S05]  /*1fb0*/  IMAD.WIDE.U32 R2, R111, c[0x0][0x2f0], R2 ;  /* 0x0000bc006f027a25 */ /* 0x000fca00078e0002 */
[----:B------:R-:W-:Y:S01]  /*1fc0*/  IADD3 R5, P0, R23, R2, RZ ;  /* 0x0000000217057210 */ /* 0x000fe20007f1e0ff */
[----:B------:R0:W-:Y:S01]  /*1fd0*/  STS.64 [R24], R80 ;  /* 0x0000005018007388 */ /* 0x0001e20000000a00 */
[----:B------:R-:W-:-:S06]  /*1fe0*/  NOP ;  /* 0x0000000000007918 */ /* 0x000fcc0000000000 */
[----:B------:R-:W-:Y:S01]  /*1ff0*/  LDS.U16 R45, [R25] ;  /* 0x00000000192d7984 */ /* 0x000fe20000000400 */
[----:B------:R-:W-:-:S03]  /*2000*/  IADD3 R2, P4, R27, c[0x0][0x338], RZ ;  /* 0x0000ce001b027a10 */ /* 0x000fc60007f9e0ff */
[----:B------:R-:W-:Y:S01]  /*2010*/  LDS.U16 R85, [R25+0x40] ;  /* 0x0000400019557984 */ /* 0x000fe20000000400 */
[----:B0-----:R-:W-:Y:S01]  /*2020*/  IMAD R81, R111, c[0x0][0x2f4], R6 ;  /* 0x0000bd006f517a24 */ /* 0x001fe200078e0206 */
[----:B------:R-:W-:Y:S02]  /*2030*/  LEA R2, P5, R5, R2, 0x1 ;  /* 0x0000000205027211 */ /* 0x000fe400078a08ff */
[----:B------:R-:W-:Y:S02]  /*2040*/  LDS.U16 R87, [R25+0x80] ;  /* 0x0000800019577984 */ /* 0x000fe40000000400 */
[----:B------:R-:W-:Y:S02]  /*2050*/  IADD3.X R6, R22, R81, R3, P0, !PT ;  /* 0x0000005116067210 */ /* 0x000fe400007fe403 */
[----:B------:R-:W-:Y:S01]  /*2060*/  LDS.U16 R89, [R25+0xc0] ;  /* 0x0000c00019597984 */ /* 0x000fe20000000400 */
[----:B------:R-:W-:Y:S02]  /*2070*/  IADD3.X R3, R26, c[0x0][0x33c], RZ, P4, !PT ;  /* 0x0000cf001a037a10 */ /* 0x000fe400027fe4ff */
[----:B------:R-:W-:Y:S01]  /*2080*/  IADD3 R80, P4, R49, R76, RZ ;  /* 0x0000004c31507210 */ /* 0x000fe20007f9e0ff */
[----:B------:R-:W-:Y:S01]  /*2090*/  @!P6 STS [0x100], R28 ;  /* 0x0001001cff00e388 */ /* 0x000fe20000000800 */
[----:B------:R-:W-:-:S02]  /*20a0*/  LEA.HI.X R3, R5, R3, R6, 0x1, P5 ;  /* 0x0000000305037211 */ /* 0x000fc400028f0c06 */
[----:B------:R-:W-:Y:S01]  /*20b0*/  IADD3.X R81, R38, R77, RZ, P4, !PT ;  /* 0x0000004d26517210 */ /* 0x000fe200027fe4ff */
        /* <DEDUP_REMOVED lines=16> */
.L_x_13514:
[----:B------:R-:W-:Y:S05]  /*21c0*/  BSYNC B0 ;  /* 0x0000000000007941 */ /* 0x000fea0003800000 */
.L_x_13513:
        /* <DEDUP_REMOVED lines=8> */
[----:B0-----:R-:W-:-:S02]  /*2250*/  FMUL.FTZ R7, R8, R11 ;  /* 0x0000000b08077220 */ /* 0x001fc40000410000 */
        /* <DEDUP_REMOVED lines=26> */
[----:B------:R-:W-:Y:S02]  /*2400*/  IADD3 R11, P4, R27, c[0x0][0x270], RZ ;  /* 0x00009c001b0b7a10 */ /* 0x000fe40007f9e0ff */
        /* <DEDUP_REMOVED lines=24> */
.L_x_13517:
[----:B------:R-:W-:Y:S05]  /*2590*/  BSYNC B0 ;  /* 0x0000000000007941 */ /* 0x000fea0003800000 */
.L_x_13516:
[----:B------:R1:W-:Y:S04]  /*25a0*/  @!P0 STG.E.U16 [R10.64+-0xc0], R13 ;  /* 0xffff400d0a008986 */ /* 0x0003e8000c101506 */
[----:B------:R1:W-:Y:S04]  /*25b0*/  @!P1 STG.E.U16 [R10.64+-0x80], R15 ;  /* 0xffff800f0a009986 */ /* 0x0003e8000c101506 */
[----:B------:R1:W-:Y:S02]  /*25c0*/  @!P2 STG.E.U16 [R10.64+-0x40], R17 ;  /* 0xffffc0110a00a986 */ /* 0x0003e4000c101506 */
.L_x_13515:
[--C-:B-1----:R-:W-:Y:S01]  /*25d0*/  HADD2.F32 R2, -RZ, R78.reuse.H0_H0 ;  /* 0x2000004eff027230 */ /* 0x102fe20000004100 */
[----:B------:R-:W-:Y:S01]  /*25e0*/  BAR.SYNC.DEFER_BLOCKING 0x0 ;  /* 0x0000000000007b1d */ /* 0x000fe20000010000 */
[----:B0-----:R-:W-:Y:S01]  /*25f0*/  HADD2.F32 R5, -RZ, R78.H1_H1 ;  /* 0x3000004eff057230 */ /* 0x001fe20000004100 */
[CC--:B------:R-:W-:Y:S01]  /*2600*/  FMUL.FTZ R17, R7.reuse, R109.reuse ;  /* 0x0000006d07117220 */ /* 0x0c0fe20000410000 */
[----:B------:R-:W-:Y:S01]  /*2610*/  CS2R R12, SRZ ;  /* 0x00000000000c7805 */ /* 0x000fe2000001ff00 */
[----:B------:R-:W-:Y:S01]  /*2620*/  FFMA.FTZ R3, R7, R2, R64 ;  /* 0x0000000207037223 */ /* 0x000fe20000010040 */
[--C-:B------:R-:W-:Y:S01]  /*2630*/  HADD2.F32 R2, -RZ, R79.reuse.H0_H0 ;  /* 0x2000004fff027230 */ /* 0x100fe20000004100 */
[C---:B------:R-:W-:Y:S01]  /*2640*/  FMUL.FTZ R16, R6.reuse, R109 ;  /* 0x0000006d06107220 */ /* 0x040fe20000410000 */
[----:B------:R-:W-:Y:S01]  /*2650*/  HADD2.F32 R64, -RZ, R79.H1_H1 ;  /* 0x3000004fff407230 */ /* 0x000fe20000004100 */
        /* <DEDUP_REMOVED lines=10> */
[----:B------:R-:W-:Y:S01]  /*2700*/  FADD.FTZ R7, R7, R7 ;  /* 0x0000000707077221 */ /* 0x000fe20000010000 */
[----:B------:R-:W-:Y:S01]  /*2710*/  MOV R5, c[0x0][0x298] ;  /* 0x0000a60000057a02 */ /* 0x000fe20000000f00 */
[----:B------:R-:W-:Y:S01]  /*2720*/  FADD.FTZ R6, R6, R6 ;  /* 0x0000000606067221 */ /* 0x000fe20000010000 */
[--C-:B------:R-:W-:Y:S02]  /*2730*/  SHF.R.U32.HI R2, RZ, 0x1, R8.reuse ;  /* 0x00000001ff027819 */ /* 0x100fe40000011608 */
[----:B------:R-:W-:Y:S02]  /*2740*/  SHF.R.U64 R5, R5, 0x1, R8 ;  /* 0x0000000105057819 */ /* 0x000fe40000001208 */
[----:B------:R-:W-:Y:S01]  /*2750*/  SHF.R.S32.HI R8, RZ, 0x1f, R66 ;  /* 0x0000001fff087819 */ /* 0x000fe20000011442 */
[-C--:B------:R-:W-:Y:S02]  /*2760*/  IMAD R9, R2, R107.reuse, RZ ;  /* 0x0000006b02097224 */ /* 0x080fe400078e02ff */
[----:B------:R-:W-:-:S04]  /*2770*/  IMAD.WIDE.U32 R2, R5, R107, RZ ;  /* 0x0000006b05027225 */ /* 0x000fc800078e00ff */
[----:B------:R-:W-:Y:S02]  /*2780*/  IMAD R9, R106, R5, R9 ;  /* 0x000000056a097224 */ /* 0x000fe400078e0209 */
[----:B------:R-:W-:-:S03]  /*2790*/  IMAD R5, R8, c[0x0][0x2a0], RZ ;  /* 0x0000a80008057a24 */ /* 0x000fc600078e02ff */
[----:B------:R-:W-:Y:S01]  /*27a0*/  IADD3 R3, R3, R9, RZ ;  /* 0x0000000903037210 */ /* 0x000fe20007ffe0ff */
[----:B------:R-:W-:Y:S01]  /*27b0*/  IMAD R5, R66, c[0x0][0x2a4], R5 ;  /* 0x0000a90042057a24 */ /* 0x000fe200078e0205 */
[----:B------:R-:W-:-:S03]  /*27c0*/  IADD3 R9, R29, -0x1, RZ ;  /* 0xffffffff1d097810 */ /* 0x000fc60007ffe0ff */
[----:B------:R-:W-:-:S05]  /*27d0*/  IMAD.WIDE.U32 R2, R66, c[0x0][0x2a0], R2 ;  /* 0x0000a80042027a25 */ /* 0x000fca00078e0002 */
[----:B------:R-:W-:Y:S01]  /*27e0*/  IADD3 R3, R3, R5, RZ ;  /* 0x0000000503037210 */ /* 0x000fe20007ffe0ff */
[----:B------:R-:W-:Y:S01]  /*27f0*/  IMAD R5, R0, -0x100, RZ ;  /* 0xffffff0000057824 */ /* 0x000fe200078e02ff */
[----:B------:R-:W-:Y:S01]  /*2800*/  LEA R10, P0, R2, c[0x0][0x318], 0x3 ;  /* 0x0000c600020a7a11 */ /* 0x000fe200078018ff */
[----:B------:R-:W-:-:S03]  /*2810*/  HFMA2.MMA R0, -RZ, RZ, 0, 0 ;  /* 0x00000000ff007435 */ /* 0x000fc600000001ff */
[----:B------:R-:W-:Y:S02]  /*2820*/  LEA.HI.X R12, R2, c[0x0][0x31c], R3, 0x3, P0 ;  /* 0x0000c700020c7a11 */ /* 0x000fe400000f1c03 */
[----:B------:R-:W-:Y:S02]  /*2830*/  LEA R2, P0, R65, R10, 0x2 ;  /* 0x0000000a41027211 */ /* 0x000fe400078010ff */
[----:B------:R-:W-:Y:S02]  /*2840*/  LEA.HI R10, R9, R9, RZ, 0x1 ;  /* 0x00000009090a7211 */ /* 0x000fe400078f08ff */
[----:B------:R-:W-:Y:S02]  /*2850*/  LEA.HI.X R3, R65, R12, RZ, 0x2, P0 ;  /* 0x0000000c41037211 */ /* 0x000fe400000f14ff */
[----:B------:R-:W-:Y:S01]  /*2860*/  LOP3.LUT R10, R10, 0xfffffe, RZ, 0xc0, !PT ;  /* 0x00fffffe0a0a7812 */ /* 0x000fe200078ec0ff */
[----:B------:R-:W-:Y:S02]  /*2870*/  CS2R R12, SRZ ;  /* 0x00000000000c7805 */ /* 0x000fe4000001ff00 */
[----:B------:R-:W-:Y:S01]  /*2880*/  IMAD.WIDE R2, R5, 0x4, R2 ;  /* 0x0000000405027825 */ /* 0x000fe200078e0202 */
[----:B------:R-:W-:-:S02]  /*2890*/  IADD3 R9, R9, -R10, RZ ;  /* 0x8000000a09097210 */ /* 0x000fc40007ffe0ff */
[----:B------:R-:W-:Y:S01]  /*28a0*/  CS2R R10, SRZ ;  /* 0x00000000000a7805 */ /* 0x000fe2000001ff00 */
[----:B------:R-:W-:Y:S01]  /*28b0*/  FADD.FTZ R5, R4, R4 ;  /* 0x0000000404057221 */ /* 0x000fe20000010000 */
[----:B------:R-:W-:Y:S01]  /*28c0*/  IADD3 R82, P5, R2, -0x380, RZ ;  /* 0xfffffc8002527810 */ /* 0x000fe20007fbe0ff */
[----:B------:R-:W-:Y:S01]  /*28d0*/  FADD.FTZ R4, R44, R44 ;  /* 0x0000002c2c047221 */ /* 0x000fe20000010000 */
[C---:B------:R-:W-:Y:S02]  /*28e0*/  IADD3 R84, P4, R2.reuse, -0x300, RZ ;  /* 0xfffffd0002547810 */ /* 0x040fe40007f9e0ff */
[----:B------:R-:W-:Y:S02]  /*28f0*/  IADD3.X R83, R3, -0x1, RZ, P5, !PT ;  /* 0xffffffff03537810 */ /* 0x000fe40002ffe4ff */
[C---:B------:R-:W-:Y:S02]  /*2900*/  IADD3 R86, P3, R2.reuse, -0x280, RZ ;  /* 0xfffffd8002567810 */ /* 0x040fe40007f7e0ff */
[----:B------:R-:W-:-:S02]  /*2910*/  IADD3 R88, P2, R2, -0x200, RZ ;  /* 0xfffffe0002587810 */ /* 0x000fc40007f5e0ff */
[C---:B------:R-:W-:Y:S02]  /*2920*/  IADD3 R90, P1, R2.reuse, -0x180, RZ ;  /* 0xfffffe80025a7810 */ /* 0x040fe40007f3e0ff */
[C---:B------:R-:W-:Y:S02]  /*2930*/  IADD3 R92, P0, R2.reuse, -0x100, RZ ;  /* 0xffffff00025c7810 */ /* 0x040fe40007f1e0ff */
[----:B------:R-:W-:Y:S02]  /*2940*/  IADD3 R94, P5, R2, -0x80, RZ ;  /* 0xffffff80025e7810 */ /* 0x000fe40007fbe0ff */
[C---:B------:R-:W-:Y:S02]  /*2950*/  IADD3.X R85, R3.reuse, -0x1, RZ, P4, !PT ;  /* 0xffffffff03557810 */ /* 0x040fe400027fe4ff */
[C---:B------:R-:W-:Y:S02]  /*2960*/  IADD3.X R87, R3.reuse, -0x1, RZ, P3, !PT ;  /* 0xffffffff03577810 */ /* 0x040fe40001ffe4ff */
[----:B------:R-:W-:-:S02]  /*2970*/  IADD3.X R89, R3, -0x1, RZ, P2, !PT ;  /* 0xffffffff03597810 */ /* 0x000fc400017fe4ff */
[C---:B------:R-:W-:Y:S02]  /*2980*/  IADD3.X R91, R3.reuse, -0x1, RZ, P1, !PT ;  /* 0xffffffff035b7810 */ /* 0x040fe40000ffe4ff */
[C---:B------:R-:W-:Y:S02]  /*2990*/  IADD3.X R93, R3.reuse, -0x1, RZ, P0, !PT ;  /* 0xffffffff035d7810 */ /* 0x040fe400007fe4ff */
[----:B------:R-:W-:Y:S02]  /*29a0*/  IADD3.X R95, R3, -0x1, RZ, P5, !PT ;  /* 0xffffffff035f7810 */ /* 0x000fe40002ffe4ff */
[----:B------:R-:W-:-:S05]  /*29b0*/  CS2R R2, SRZ ;  /* 0x0000000000027805 */ /* 0x000fca000001ff00 */
.L_x_13549:
[----:B------:R-:W-:Y:S01]  /*29c0*/  IMAD R24, R110, c[0x0][0x180], RZ ;  /* 0x000060006e187a24 */ /* 0x000fe200078e02ff */
[----:B------:R-:W-:Y:S01]  /*29d0*/  SHF.R.S32.HI R134, RZ, 0x1f, R2 ;  /* 0x0000001fff867819 */ /* 0x000fe20000011402 */
[----:B------:R-:W-:Y:S01]  /*29e0*/  IMAD.WIDE.U32 R98, R111, c[0x0][0x180], RZ ;  /* 0x000060006f627a25 */ /* 0x000fe200078e00ff */
[----:B------:R-:W-:-:S03]  /*29f0*/  IADD3 R28, -R76, c[0x0][0x168], RZ ;  /* 0x00005a004c1c7a10 */ /* 0x000fc60007ffe1ff */
[--C-:B------:R-:W-:Y:S01]  /*2a00*/  IMAD R45, R111, c[0x0][0x184], R24.reuse ;  /* 0x000061006f2d7a24 */ /* 0x100fe200078e0218 */
[----:B------:R-:W-:Y:S01]  /*2a10*/  SHF.L.U32 R103, R28, 0x1, RZ ;  /* 0x000000011c677819 */ /* 0x000fe200000006ff */
[----:B------:R-:W-:Y:S01]  /*2a20*/  IMAD R97, R134, c[0x0][0x1a0], RZ ;  /* 0x0000680086617a24 */ /* 0x000fe200078e02ff */
[----:B------:R-:W-:Y:S01]  /*2a30*/  PRMT R24, RZ, 0x7610, R24 ;  /* 0x00007610ff187816 */ /* 0x000fe20000000018 */
[----:B------:R-:W-:Y:S01]  /*2a40*/  IMAD.WIDE.U32 R46, R2, c[0x0][0x1a0], R74 ;  /* 0x00006800022e7a25 */ /* 0x000fe200078e004a */
[----:B------:R-:W-:Y:S02]  /*2a50*/  IADD3 R99, R99, R45, RZ ;  /* 0x0000002d63637210 */ /* 0x000fe40007ffe0ff */
[-C--:B------:R-:W-:Y:S01]  /*2a60*/  ISETP.GE.AND P0, PT, R74, R103.reuse, PT ;  /* 0x000000674a00720c */ /* 0x080fe20003f06270 */
[----:B------:R-:W-:Y:S01]  /*2a70*/  IMAD R45, R134, c[0x0][0x188], RZ ;  /* 0x00006200862d7a24 */ /* 0x000fe200078e02ff */
[----:B------:R-:W-:Y:S01]  /*2a80*/  ISETP.GE.AND P1, PT, R36, R103, PT ;  /* 0x000000672400720c */ /* 0x000fe20003f26270 */
[----:B------:R-:W-:Y:S01]  /*2a90*/  IMAD.WIDE.U32 R98, R2, c[0x0][0x188], R98 ;  /* 0x0000620002627a25 */ /* 0x000fe200078e0062 */
[----:B------:R-:W-:-:S03]  /*2aa0*/  LEA R44, P3, R46, R57, 0x1 ;  /* 0x000000392e2c7211 */ /* 0x000fc600078608ff */
[----:B------:R-:W-:Y:S01]  /*2ab0*/  IMAD R45, R2, c[0x0][0x18c], R45 ;  /* 0x00006300022d7a24 */ /* 0x000fe200078e022d */
[----:B------:R-:W-:Y:S01]  /*2ac0*/  LEA R96, P2, R98, c[0x0][0x220], 0x3 ;  /* 0x0000880062607a11 */ /* 0x000fe200078418ff */
[----:B------:R-:W-:-:S03]  /*2ad0*/  IMAD R101, R2, c[0x0][0x1a4], R97 ;  /* 0x0000690002657a24 */ /* 0x000fc600078e0261 */
[----:B------:R-:W-:Y:S02]  /*2ae0*/  IADD3 R97, R99, R45, RZ ;  /* 0x0000002d63617210 */ /* 0x000fe40007ffe0ff */
[----:B------:R-:W-:Y:S02]  /*2af0*/  IADD3 R45, R47, R101, RZ ;  /* 0x000000652f2d7210 */ /* 0x000fe40007ffe0ff */
[----:B------:R-:W-:Y:S02]  /*2b00*/  LEA.HI.X R97, R98, c[0x0][0x224], R97, 0x3, P2 ;  /* 0x0000890062617a11 */ /* 0x000fe400010f1c61 */
[----:B------:R-:W-:Y:S02]  /*2b10*/  ISETP.GE.AND P2, PT, R35, R103, PT ;  /* 0x000000672300720c */ /* 0x000fe40003f46270 */
[----:B------:R-:W-:Y:S02]  /*2b20*/  LEA.HI.X R45, R46, R56, R45, 0x1, P3 ;  /* 0x000000382e2d7211 */ /* 0x000fe400018f0c2d */
[----:B------:R-:W-:Y:S01]  /*2b30*/  PRMT R98, RZ, 0x7610, R98 ;  /* 0x00007610ff627816 */ /* 0x000fe20000000062 */
[----:B------:R-:W2:Y:S01]  /*2b40*/  LDG.E.64 R96, [R96.64] ;  /* 0x0000000660607981 */ /* 0x000ea2000c1e1b00 */
[----:B------:R-:W-:-:S03]  /*2b50*/  PRMT R99, RZ, 0x7610, R99 ;  /* 0x00007610ff637816 */ /* 0x000fc60000000063 */
        /* <DEDUP_REMOVED lines=20> */
[----:B------:R-:W-:Y:S01]  /*2ca0*/  IMAD R101, R111, c[0x0][0x1bc], R100 ;  /* 0x00006f006f657a24 */ /* 0x000fe200078e0264 */
[C---:B------:R-:W-:Y:S02]  /*2cb0*/  LEA.HI.SX32 R100, R55.reuse, R55, 0x1b ;  /* 0x0000003737647211 */ /* 0x040fe400078fdaff */
[----:B0-----:R-:W-:Y:S02]  /*2cc0*/  IADD3 R44, R55, 0x40, RZ ;  /* 0x00000040372c7810 */ /* 0x001fe40007ffe0ff */
[----:B------:R-:W-:Y:S01]  /*2cd0*/  IADD3 R47, R47, R101, RZ ;  /* 0x000000652f2f7210 */ /* 0x000fe20007ffe0ff */
[----:B------:R-:W-:Y:S01]  /*2ce0*/  IMAD R101, R134, c[0x0][0x1c0], RZ ;  /* 0x0000700086657a24 */ /* 0x000fe200078e02ff */
[----:B------:R-:W-:Y:S02]  /*2cf0*/  LEA.HI.SX32 R44, R44, R55, 0x1b ;  /* 0x000000372c2c7211 */ /* 0x000fe400078fdaff */
[----:B------:R-:W-:Y:S01]  /*2d00*/  IADD3 R104, R55, 0x20, RZ ;  /* 0x0000002037687810 */ /* 0x000fe20007ffe0ff */
[----:B------:R-:W-:Y:S01]  /*2d10*/  IMAD R101, R2, c[0x0][0x1c4], R101 ;  /* 0x0000710002657a24 */ /* 0x000fe200078e0265 */
[----:B------:R-:W-:Y:S01]  /*2d20*/  SHF.L.U32 R45, R100, 0x1, RZ ;  /* 0x00000001642d7819 */ /* 0x000fe200000006ff */
[----:B------:R-:W-:Y:S01]  /*2d30*/  IMAD.WIDE.U32 R46, R2, c[0x0][0x1c0], R46 ;  /* 0x00007000022e7a25 */ /* 0x000fe200078e002e */
[----:B------:R-:W-:-:S02]  /*2d40*/  SHF.L.U32 R116, R44, 0x1, RZ ;  /* 0x000000012c747819 */ /* 0x000fc400000006ff */
[----:B------:R-:W-:Y:S02]  /*2d50*/  LEA.HI.SX32 R104, R104, R55, 0x1b ;  /* 0x0000003768687211 */ /* 0x000fe400078fdaff */
[----:B------:R-:W-:Y:S02]  /*2d60*/  IADD3 R101, R47, R101, RZ ;  /* 0x000000652f657210 */ /* 0x000fe40007ffe0ff */
[----:B------:R-:W-:Y:S02]  /*2d70*/  LEA R100, P0, R46, c[0x0][0x230], 0x3 ;  /* 0x00008c002e647a11 */ /* 0x000fe400078018ff */
[----:B------:R-:W-:Y:S02]  /*2d80*/  SHF.L.U32 R115, R104, 0x1, RZ ;  /* 0x0000000168737819 */ /* 0x000fe400000006ff */
[----:B------:R-:W-:Y:S02]  /*2d90*/  LEA.HI.X R101, R46, c[0x0][0x234], R101, 0x3, P0 ;  /* 0x00008d002e657a11 */ /* 0x000fe400000f1c65 */
[----:B------:R-:W-:-:S02]  /*2da0*/  IADD3 R46, R55, 0x80, RZ ;  /* 0x00000080372e7810 */ /* 0x000fc40007ffe0ff */
[----:B------:R-:W-:Y:S02]  /*2db0*/  IADD3 R104, R55, 0xa0, RZ ;  /* 0x000000a037687810 */ /* 0x000fe40007ffe0ff */
[-C--:B------:R-:W-:Y:S02]  /*2dc0*/  LEA.HI.SX32 R46, R46, R55.reuse, 0x1b ;  /* 0x000000372e2e7211 */ /* 0x080fe400078fdaff */
[----:B------:R-:W-:Y:S02]  /*2dd0*/  LEA.HI.SX32 R104, R104, R55, 0x1b ;  /* 0x0000003768687211 */ /* 0x000fe400078fdaff */
[----:B------:R-:W-:Y:S02]  /*2de0*/  SHF.L.U32 R46, R46, 0x1, RZ ;  /* 0x000000012e2e7819 */ /* 0x000fe400000006ff */
[----:B------:R-:W-:Y:S02]  /*2df0*/  ISETP.NE.AND P0, PT, R53, RZ, PT ;  /* 0x000000ff3500720c */ /* 0x000fe40003f05270 */
[----:B------:R-:W-:-:S02]  /*2e00*/  ISETP.NE.AND P1, PT, R65, RZ, PT ;  /* 0x000000ff4100720c */ /* 0x000fc40003f25270 */
[----:B------:R-:W-:Y:S01]  /*2e10*/  ISETP.LT.OR P2, PT, R29, 0x2, P0 ;  /* 0x000000021d00780c */ /* 0x000fe20000741670 */
[----:B------:R-:W-:Y:S01]  /*2e20*/  HADD2.F32 R122, -RZ, R78.H1_H1 ;  /* 0x3000004eff7a7230 */ /* 0x000fe20000004100 */
[----:B------:R-:W-:Y:S01]  /*2e30*/  BSSY B0, `(.L_x_13519) ;  /* 0x000008a000007945 */ /* 0x000fe20003800000 */
[----:B--2---:R-:W-:Y:S01]  /*2e40*/  FMUL.FTZ R44, R97, R20 ;  /* 0x00000014612c7220 */ /* 0x004fe20000410000 */
[----:B---3--:R0:W-:Y:S03]  /*2e50*/  STS.U16 [R45], R24 ;  /* 0x000000182d007388 */ /* 0x0081e60000000400 */
[----:B------:R-:W-:Y:S01]  /*2e60*/  FMUL.RZ R117, R44, 0.15915493667125701904 ;  /* 0x3e22f9832c757820 */ /* 0x000fe2000040c000 */
[C---:B------:R-:W-:Y:S01]  /*2e70*/  IADD3 R44, R55.reuse, 0x60, RZ ;  /* 0x00000060372c7810 */ /* 0x040fe20007ffe0ff */
[----:B-1--4-:R1:W-:Y:S01]  /*2e80*/  STS.U16 [R115+0x40], R98 ;  /* 0x0000406273007388 */ /* 0x0123e20000000400 */
[----:B0-----:R-:W-:-:S02]  /*2e90*/  IADD3 R24, R55, 0xc0, RZ ;  /* 0x000000c037187810 */ /* 0x001fc40007ffe0ff */
[-C--:B------:R-:W-:Y:S02]  /*2ea0*/  LEA.HI.SX32 R44, R44, R55.reuse, 0x1b ;  /* 0x000000372c2c7211 */ /* 0x080fe400078fdaff */
[-C--:B------:R-:W-:Y:S02]  /*2eb0*/  LEA.HI.SX32 R24, R24, R55.reuse, 0x1b ;  /* 0x0000003718187211 */ /* 0x080fe400078fdaff */
[C---:B-1----:R-:W-:Y:S02]  /*2ec0*/  IADD3 R98, R55.reuse, 0xe0, RZ ;  /* 0x000000e037627810 */ /* 0x042fe40007ffe0ff */
[----:B------:R-:W-:Y:S01]  /*2ed0*/  SHF.L.U32 R121, R24, 0x1, RZ ;  /* 0x0000000118797819 */ /* 0x000fe200000006ff */
[----:B------:R-:W-:Y:S01]  /*2ee0*/  FMUL.FTZ R47, R96, 1.4426950216293334961 ;  /* 0x3fb8aa3b602f7820 */ /* 0x000fe20000410000 */
[----:B------:R-:W-:Y:S02]  /*2ef0*/  SHF.L.U32 R24, R55, 0x3, RZ ;  /* 0x0000000337187819 */ /* 0x000fe400000006ff */
[----:B------:R-:W-:Y:S01]  /*2f00*/  SHF.L.U32 R119, R44, 0x1, RZ ;  /* 0x000000012c777819 */ /* 0x000fe200000006ff */
[----:B------:R0:W-:Y:S01]  /*2f10*/  STS.U16 [R116+0x80], R99 ;  /* 0x0000806374007388 */ /* 0x0001e20000000400 */
[----:B------:R-:W-:Y:S01]  /*2f20*/  LEA.HI.SX32 R98, R98, R55, 0x1b ;  /* 0x0000003762627211 */ /* 0x000fe200078fdaff */
[----:B------:R-:W-:Y:S01]  /*2f30*/  FMUL.FTZ R114, R47, R20 ;  /* 0x000000142f727220 */ /* 0x000fe20000410000 */
[----:B------:R-:W-:Y:S01]  /*2f40*/  LEA.HI.SX32 R44, R24, R24, 0x1b ;  /* 0x00000018182c7211 */ /* 0x000fe200078fdaff */
[----:B------:R-:W-:Y:S01]  /*2f50*/  STS.U16 [R119+0xc0], R102 ;  /* 0x0000c06677007388 */ /* 0x000fe20000000400 */
[----:B------:R-:W-:-:S02]  /*2f60*/  SHF.L.U32 R118, R98, 0x1, RZ ;  /* 0x0000000162767819 */ /* 0x000fc400000006ff */
[----:B0-----:R-:W-:Y:S01]  /*2f70*/  SHF.L.U32 R116, R104, 0x1, RZ ;  /* 0x0000000168747819 */ /* 0x001fe200000006ff */
        /* <DEDUP_REMOVED lines=9> */
[----:B------:R-:W2:Y:S04]  /*3010*/  LDS.U16 R121, [R46+0x2] ;  /* 0x000002002e797984 */ /* 0x000ea80000000400 */
[----:B------:R-:W2:Y:S01]  /*3020*/  LDS.U16 R123, [R46] ;  /* 0x000000002e7b7984 */ /* 0x000ea20000000400 */
[----:B------:R-:W-:Y:S02]  /*3030*/  LEA R115, R9, R2, 0x8 ;  /* 0x0000000209737211 */ /* 0x000fe400078e40ff */
[----:B------:R-:W-:Y:S01]  /*3040*/  @P1 IADD3 R115, R65, 0x200, RZ ;  /* 0x0000020041731810 */ /* 0x000fe20007ffe0ff */
[----:B------:R-:W2:Y:S01]  /*3050*/  LDS.U16 R120, [R46+0x4] ;  /* 0x000004002e787984 */ /* 0x000ea20000000400 */
[----:B---3--:R-:W-:Y:S01]  /*3060*/  @!P2 IADD3 R117, R29, -0x2, RZ ;  /* 0xfffffffe1d75a810 */ /* 0x008fe20007ffe0ff */
[C---:B0-----:R-:W-:Y:S01]  /*3070*/  FMUL.FTZ R98, R114.reuse, R45 ;  /* 0x0000002d72627220 */ /* 0x041fe20000410000 */
[----:B-1----:R-:W-:Y:S01]  /*3080*/  SHF.L.U32 R112, R115, 0x3, RZ ;  /* 0x0000000373707819 */ /* 0x002fe200000006ff */
[----:B------:R-:W0:Y:S01]  /*3090*/  LDS.U16 R118, [R46+0x6] ;  /* 0x000006002e767984 */ /* 0x000e220000000400 */
[----:B----4-:R-:W-:-:S03]  /*30a0*/  FMUL.FTZ R99, R114, R99 ;  /* 0x0000006372637220 */ /* 0x010fc60000410000 */
[----:B------:R-:W-:Y:S01]  /*30b0*/  LDS.U16 R115, [R46+0x8] ;  /* 0x000008002e737984 */ /* 0x000fe20000000400 */
[----:B------:R-:W-:-:S03]  /*30c0*/  @!P2 IMAD R45, R117, c[0x0][0x16c], R2 ;  /* 0x00005b00752daa24 */ /* 0x000fc600078e0202 */
[----:B------:R-:W1:Y:S04]  /*30d0*/  LDS.U16 R117, [R46+0xa] ;  /* 0x00000a002e757984 */ /* 0x000e680000000400 */
[----:B------:R-:W3:Y:S04]  /*30e0*/  LDS.U16 R116, [R46+0xc] ;  /* 0x00000c002e747984 */ /* 0x000ee80000000400 */
[----:B------:R4:W0:Y:S01]  /*30f0*/  LDS.U16 R114, [R46+0xe] ;  /* 0x00000e002e727984 */ /* 0x0008220000000400 */
[----:B------:R-:W-:-:S03]  /*3100*/  FMUL.FTZ R102, R97, R21 ;  /* 0x0000001561667220 */ /* 0x000fc60000410000 */
[----:B------:R2:W-:Y:S04]  /*3110*/  STS.64 [R112+0xa80], R98 ;  /* 0x000a806270007388 */ /* 0x0005e80000000a00 */
[----:B------:R-:W5:Y:S01]  /*3120*/  LDG.E.64 R100, [R100.64] ;  /* 0x0000000664647981 */ /* 0x000f62000c1e1b00 */
[----:B--2---:R-:W-:Y:S02]  /*3130*/  FMUL.RZ R113, R102, 0.15915493667125701904 ;  /* 0x3e22f98366717820 */ /* 0x004fe4000040c000 */
[C---:B------:R-:W-:Y:S02]  /*3140*/  FMUL.FTZ R102, R47.reuse, R21 ;  /* 0x000000152f667220 */ /* 0x040fe40000410000 */
[----:B------:R-:W-:Y:S01]  /*3150*/  MUFU.SIN R103, R113 ;  /* 0x0000007100677308 */ /* 0x000fe20000000400 */
[----:B----4-:R-:W-:-:S02]  /*3160*/  FMUL.FTZ R46, R47, R18 ;  /* 0x000000122f2e7220 */ /* 0x010fc40000410000 */
[----:B------:R-:W-:-:S05]  /*3170*/  FMUL.FTZ R112, R47, R19 ;  /* 0x000000132f707220 */ /* 0x000fca0000410000 */
[----:B------:R-:W2:Y:S01]  /*3180*/  MUFU.EX2 R102, R102 ;  /* 0x0000006600667308 */ /* 0x000ea20000000800 */
[----:B------:R-:W-:Y:S01]  /*3190*/  FMUL.FTZ R47, R97, R18 ;  /* 0x00000012612f7220 */ /* 0x000fe20000410000 */
[----:B------:R-:W-:Y:S01]  /*31a0*/  CS2R R104, SRZ ;  /* 0x0000000000687805 */ /* 0x000fe2000001ff00 */
[----:B------:R-:W-:Y:S01]  /*31b0*/  @!P2 IMAD.WIDE R44, R45, 0x10, R68 ;  /* 0x000000102d2ca825 */ /* 0x000fe200078e0244 */
[----:B------:R-:W-:Y:S01]  /*31c0*/  BAR.SYNC.DEFER_BLOCKING 0x0 ;  /* 0x0000000000007b1d */ /* 0x000fe20000010000 */
[----:B------:R-:W-:-:S05]  /*31d0*/  HADD2.F32 R121, -RZ, R121.H0_H0 ;  /* 0x20000079ff797230 */ /* 0x000fca0000004100 */
[----:B------:R-:W4:Y:S01]  /*31e0*/  MUFU.COS R133, R113 ;  /* 0x0000007100857308 */ /* 0x000f220000000000 */
        /* <DEDUP_REMOVED lines=14> */
[----:B----4-:R-:W-:Y:S02]  /*32d0*/  FMUL.FTZ R133, R102, R133 ;  /* 0x0000008566857220 */ /* 0x010fe40000410000 */
[----:B------:R-:W-:Y:S02]  /*32e0*/  FMUL.RZ R113, R44, 0.15915493667125701904 ;  /* 0x3e22f9832c717820 */ /* 0x000fe4000040c000 */
[C---:B------:R-:W-:Y:S01]  /*32f0*/  FMUL.FTZ R44, R132.reuse, R148 ;  /* 0x00000094842c7220 */ /* 0x040fe20000410000 */
[----:B0-----:R-:W-:Y:S01]  /*3300*/  HADD2.F32 R118, -RZ, R118.H0_H0 ;  /* 0x20000076ff767230 */ /* 0x001fe20000004100 */
[----:B------:R-:W-:Y:S01]  /*3310*/  MUFU.EX2 R112, R112 ;  /* 0x0000007000707308 */ /* 0x000fe20000000800 */
[----:B------:R-:W-:-:S02]  /*3320*/  FMUL.FTZ R102, R132, R146 ;  /* 0x0000009284667220 */ /* 0x000fc40000410000 */
[----:B------:R-:W-:Y:S02]  /*3330*/  FMUL.FTZ R147, R120, R21 ;  /* 0x0000001578937220 */ /* 0x000fe40000410000 */
[----:B------:R-:W-:-:S03]  /*3340*/  FFMA.FTZ R44, R133, R146, -R44 ;  /* 0x00000092852c7223 */ /* 0x000fc6000001082c */
[----:B------:R-:W0:Y:S01]  /*3350*/  MUFU.SIN R47, R113 ;  /* 0x00000071002f7308 */ /* 0x000e220000000400 */
[----:B------:R-:W-:Y:S02]  /*3360*/  FMUL.FTZ R145, R118, R21 ;  /* 0x0000001576917220 */ /* 0x000fe40000410000 */
[----:B------:R-:W-:Y:S02]  /*3370*/  FFMA.FTZ R102, R133, R148, R102 ;  /* 0x0000009485667223 */ /* 0x000fe40000010066 */
[----:B--2---:R-:W-:Y:S02]  /*3380*/  FMUL.FTZ R130, R46, R45 ;  /* 0x0000002d2e827220 */ /* 0x004fe40000410000 */
[C---:B------:R-:W-:Y:S01]  /*3390*/  FFMA.FTZ R44, R122.reuse, R147, R44 ;  /* 0x000000937a2c7223 */ /* 0x040fe2000001002c */
[----:B------:R2:W4:Y:S01]  /*33a0*/  MUFU.COS R103, R113 ;  /* 0x0000007100677308 */ /* 0x0005220000000000 */
[----:B------:R-:W-:Y:S01]  /*33b0*/  FFMA.FTZ R102, R122, R145, R102 ;  /* 0x000000917a667223 */ /* 0x000fe20000010066 */
[----:B-1----:R-:W-:Y:S01]  /*33c0*/  HADD2.F32 R117, -RZ, R117.H0_H0 ;  /* 0x20000075ff757230 */ /* 0x002fe20000004100 */
[----:B------:R-:W-:-:S02]  /*33d0*/  FMUL.FTZ R131, R46, R131 ;  /* 0x000000832e837220 */ /* 0x000fc40000410000 */
[C---:B------:R-:W-:Y:S01]  /*33e0*/  FMUL.FTZ R46, R130.reuse, R44 ;  /* 0x0000002c822e7220 */ /* 0x040fe20000410000 */
[----:B------:R-:W-:Y:S01]  /*33f0*/  HADD2.F32 R115, -RZ, R115.H0_H0 ;  /* 0x20000073ff737230 */ /* 0x000fe20000004100 */
        /* <DEDUP_REMOVED lines=10> */
[----:B---3--:R-:W-:Y:S01]  /*34a0*/  HADD2.F32 R116, -RZ, R116.H0_H0 ;  /* 0x20000074ff747230 */ /* 0x008fe20000004100 */
[----:B----4-:R-:W-:Y:S02]  /*34b0*/  FMUL.FTZ R128, R112, R103 ;  /* 0x0000006770807220 */ /* 0x010fe40000410000 */
        /* <DEDUP_REMOVED lines=18> */
[----:B------:R-:W-:Y:S02]  /*35e0*/  FMUL.FTZ R44, R126, R45 ;  /* 0x0000002d7e2c7220 */ /* 0x000fe40000410000 */
[----:B------:R-:W-:Y:S02]  /*35f0*/  FMUL.FTZ R141, R114, R19 ;  /* 0x00000013728d7220 */ /* 0x000fe40000410000 */
[C---:B------:R-:W-:Y:S02]  /*3600*/  FFMA.FTZ R142, R128.reuse, R45, -R142 ;  /* 0x0000002d808e7223 */ /* 0x040fe4000001088e */
[----:B------:R-:W-:-:S02]  /*3610*/  FFMA.FTZ R47, R128, R47, R44 ;  /* 0x0000002f802f7223 */ /* 0x000fc4000001002c */
[----:B------:R-:W-:Y:S01]  /*3620*/  FFMA.FTZ R136, R112, R141, R125 ;  /* 0x0000008d70887223 */ /* 0x000fe2000001007d */
[----:B------:R-:W-:Y:S05]  /*3630*/  @P2 BRA `(.L_x_13520) ;  /* 0x0000009000002947 */ /* 0x000fea0003800000 */
[----:B0-----:R-:W-:Y:S01]  /*3640*/  ISETP.NE.AND P3, PT, R29, c[0x0][0x174], PT ;  /* 0x00005d001d007a0c */ /* 0x001fe20003f65270 */
        /* <DEDUP_REMOVED lines=8> */
.L_x_13520:
[----:B0-----:R-:W-:Y:S05]  /*36d0*/  BSYNC B0 ;  /* 0x0000000000007941 */ /* 0x001fea0003800000 */
.L_x_13519:
        /* <DEDUP_REMOVED lines=97> */
[----:B------:R-:W-:Y:S01]  /*3cf0*/  HFMA2.MMA R44, -RZ, RZ, 1.875, 0 ;  /* 0x3f800000ff2c7435 */ /* 0x000fe200000001ff */
[----:B------:R-:W-:Y:S01]  /*3d00*/  @P3 FADD.FTZ R136, R136, R151 ;  /* 0x0000009788883221 */ /* 0x000fe20000010000 */
[----:B------:R-:W-:Y:S01]  /*3d10*/  MOV R45, RZ ;  /* 0x000000ff002d7202 */ /* 0x000fe20000000f00 */
        /* <DEDUP_REMOVED lines=57> */
.L_x_13522:
[----:B------:R-:W-:Y:S05]  /*40b0*/  BSYNC B0 ;  /* 0x0000000000007941 */ /* 0x000fea0003800000 */
.L_x_13521:
        /* <DEDUP_REMOVED lines=24> */
.L_x_13524:
[----:B------:R-:W-:Y:S05]  /*4240*/  BSYNC B0 ;  /* 0x0000000000007941 */ /* 0x000fea0003800000 */
.L_x_13523:
        /* <DEDUP_REMOVED lines=26> */
.L_x_13526:
[----:B------:R-:W-:Y:S05]  /*43f0*/  BSYNC B0 ;  /* 0x0000000000007941 */ /* 0x000fea0003800000 */
.L_x_13525:
        /* <DEDUP_REMOVED lines=19> */
.L_x_13528:
[----:B------:R-:W-:Y:S05]  /*4530*/  BSYNC B0 ;  /* 0x0000000000007941 */ /* 0x000fea0003800000 */
.L_x_13527:
        /* <DEDUP_REMOVED lines=18> */
.L_x_13530:
[----:B------:R-:W-:Y:S05]  /*4660*/  BSYNC B0 ;  /* 0x0000000000007941 */ /* 0x000fea0003800000 */
.L_x_13529:
        /* <DEDUP_REMOVED lines=43> */
[-C--:B------:R-:W-:Y:S02]  /*4920*/  FFMA.FTZ R147, R148, R46.reuse, -R147 ;  /* 0x0000002e94937223 */ /* 0x080fe40000010893 */
[----:B------:R-:W-:Y:S02]  /*4930*/  FADD.FTZ R124, -R127, R102 ;  /* 0x000000667f7c7221 */ /* 0x000fe40000010100 */
[C---:B------:R-:W-:Y:S02]  /*4940*/  FFMA.FTZ R141, R112.reuse, R141, R159 ;  /* 0x0000008d708d7223 */ /* 0x040fe4000001009f */
        /* <DEDUP_REMOVED lines=23> */
[-C--:B------:R-:W-:Y:S02]  /*4ac0*/  FMUL.FTZ R143, R125, R19.reuse ;  /* 0x000000137d8f7220 */ /* 0x080fe40000410000 */
        /* <DEDUP_REMOVED lines=13> */
[C---:B------:R-:W-:Y:S02]  /*4ba0*/  FMUL.FTZ R46, R132.reuse, -R131 ;  /* 0x80000083842e7220 */ /* 0x040fe40000410000 */
        /* <DEDUP_REMOVED lines=72> */
.L_x_13532:
[----:B-1----:R-:W-:Y:S05]  /*5030*/  BSYNC B0 ;  /* 0x0000000000007941 */ /* 0x002fea0003800000 */
.L_x_13531:
        /* <DEDUP_REMOVED lines=20> */
.L_x_13534:
[----:B0-----:R-:W-:Y:S05]  /*5180*/  BSYNC B0 ;  /* 0x0000000000007941 */ /* 0x001fea0003800000 */
.L_x_13533:
[----:B------:R0:W2:Y:S01]  /*5190*/  LDS R135, [R51.X4+0x310] ;  /* 0x0003100033877984 */ /* 0x0000a20000004800 */
[----:B------:R-:W-:Y:S01]  /*51a0*/  BSSY B0, `(.L_x_13535) ;  /* 0x0000005000007945 */ /* 0x000fe20003800000 */
[----:B------:R-:W-:Y:S05]  /*51b0*/  @!P0 BRA `(.L_x_13536) ;  /* 0x0000003000008947 */ /* 0x000fea0003800000 */
[----:B------:R-:W-:-:S05]  /*51c0*/  IMAD.WIDE.U32 R44, R47, c[0x0][0x2b0], R84 ;  /* 0x0000ac002f2c7a25 */ /* 0x000fca00078e0054 */
[----:B------:R-:W-:-:S05]  /*51d0*/  IADD3 R45, R137, R45, RZ ;  /* 0x0000002d892d7210 */ /* 0x000fca0007ffe0ff */
[----:B--2---:R2:W-:Y:S02]  /*51e0*/  RED.E.ADD.F32.FTZ.RN.STRONG.GPU [R44.64], R135 ;  /* 0x000000872c00798e */ /* 0x0045e4000c10e786 */
.L_x_13536:
[----:B------:R-:W-:Y:S05]  /*51f0*/  BSYNC B0 ;  /* 0x0000000000007941 */ /* 0x000fea0003800000 */
.L_x_13535:
[----:B--2---:R2:W3:Y:S01]  /*5200*/  LDS R135, [R50.X4+0x390] ;  /* 0x0003900032877984 */ /* 0x0044e20000004800 */
[----:B------:R-:W-:Y:S01]  /*5210*/  BSSY B0, `(.L_x_13537) ;  /* 0x0000005000007945 */ /* 0x000fe20003800000 */
[----:B------:R-:W-:Y:S05]  /*5220*/  @!P1 BRA `(.L_x_13538) ;  /* 0x0000003000009947 */ /* 0x000fea0003800000 */
[----:B------:R-:W-:-:S05]  /*5230*/  IMAD.WIDE.U32 R44, R47, c[0x0][0x2b0], R86 ;  /* 0x0000ac002f2c7a25 */ /* 0x000fca00078e0056 */
[----:B------:R-:W-:-:S05]  /*5240*/  IADD3 R45, R137, R45, RZ ;  /* 0x0000002d892d7210 */ /* 0x000fca0007ffe0ff */
[----:B---3--:R3:W-:Y:S02]  /*5250*/  RED.E.ADD.F32.FTZ.RN.STRONG.GPU [R44.64], R135 ;  /* 0x000000872c00798e */ /* 0x0087e4000c10e786 */
.L_x_13538:
[----:B------:R-:W-:Y:S05]  /*5260*/  BSYNC B0 ;  /* 0x0000000000007941 */ /* 0x000fea0003800000 */
.L_x_13537:
[----:B---3--:R3:W4:Y:S01]  /*5270*/  LDS R135, [R48.X4+0x410] ;  /* 0x0004100030877984 */ /* 0x0087220000004800 */
[----:B------:R-:W-:Y:S01]  /*5280*/  BSSY B0, `(.L_x_13539) ;  /* 0x0000005000007945 */ /* 0x000fe20003800000 */
[----:B------:R-:W-:Y:S05]  /*5290*/  @!P2 BRA `(.L_x_13540) ;  /* 0x000000300000a947 */ /* 0x000fea0003800000 */
[----:B------:R-:W-:-:S05]  /*52a0*/  IMAD.WIDE.U32 R44, R47, c[0x0][0x2b0], R88 ;  /* 0x0000ac002f2c7a25 */ /* 0x000fca00078e0058 */
[----:B------:R-:W-:-:S05]  /*52b0*/  IADD3 R45, R137, R45, RZ ;  /* 0x0000002d892d7210 */ /* 0x000fca0007ffe0ff */
[----:B----4-:R4:W-:Y:S02]  /*52c0*/  RED.E.ADD.F32.FTZ.RN.STRONG.GPU [R44.64], R135 ;  /* 0x000000872c00798e */ /* 0x0109e4000c10e786 */
.L_x_13540:
[----:B------:R-:W-:Y:S05]  /*52d0*/  BSYNC B0 ;  /* 0x0000000000007941 */ /* 0x000fea0003800000 */
.L_x_13539:
[----:B----4-:R4:W0:Y:S01]  /*52e0*/  LDS R135, [R43.X4+0x490] ;  /* 0x000490002b877984 */ /* 0x0108220000004800 */
[----:B------:R-:W-:Y:S01]  /*52f0*/  BSSY B0, `(.L_x_13541) ;  /* 0x0000005000007945 */ /* 0x000fe20003800000 */
[----:B------:R-:W-:Y:S05]  /*5300*/  @!P3 BRA `(.L_x_13542) ;  /* 0x000000300000b947 */ /* 0x000fea0003800000 */
[----:B------:R-:W-:-:S05]  /*5310*/  IMAD.WIDE.U32 R44, R47, c[0x0][0x2b0], R90 ;  /* 0x0000ac002f2c7a25 */ /* 0x000fca00078e005a */
[----:B------:R-:W-:-:S05]  /*5320*/  IADD3 R45, R137, R45, RZ ;  /* 0x0000002d892d7210 */ /* 0x000fca0007ffe0ff */
[----:B0-----:R0:W-:Y:S02]  /*5330*/  RED.E.ADD.F32.FTZ.RN.STRONG.GPU [R44.64], R135 ;  /* 0x000000872c00798e */ /* 0x0011e4000c10e786 */
.L_x_13542:
[----:B------:R-:W-:Y:S05]  /*5340*/  BSYNC B0 ;  /* 0x0000000000007941 */ /* 0x000fea0003800000 */
.L_x_13541:
[----:B0-----:R0:W2:Y:S01]  /*5350*/  LDS R135, [R42.X4+0x510] ;  /* 0x000510002a877984 */ /* 0x0010a20000004800 */
[----:B------:R-:W-:Y:S01]  /*5360*/  BSSY B0, `(.L_x_13543) ;  /* 0x0000006000007945 */ /* 0x000fe20003800000 */
[----:B------:R-:W-:Y:S01]  /*5370*/  IMAD.WIDE.U32 R44, R47, c[0x0][0x2b0], R94 ;  /* 0x0000ac002f2c7a25 */ /* 0x000fe200078e005e */
[----:B------:R-:W-:Y:S05]  /*5380*/  @!P4 BRA `(.L_x_13544) ;  /* 0x000000300000c947 */ /* 0x000fea0003800000 */
[----:B------:R-:W-:-:S05]  /*5390*/  IMAD.WIDE.U32 R46, R47, c[0x0][0x2b0], R92 ;  /* 0x0000ac002f2e7a25 */ /* 0x000fca00078e005c */
[----:B------:R-:W-:-:S05]  /*53a0*/  IADD3 R47, R137, R47, RZ ;  /* 0x0000002f892f7210 */ /* 0x000fca0007ffe0ff */
[----:B--2---:R2:W-:Y:S02]  /*53b0*/  RED.E.ADD.F32.FTZ.RN.STRONG.GPU [R46.64], R135 ;  /* 0x000000872e00798e */ /* 0x0045e4000c10e786 */
.L_x_13544:
[----:B------:R-:W-:Y:S05]  /*53c0*/  BSYNC B0 ;  /* 0x0000000000007941 */ /* 0x000fea0003800000 */
.L_x_13543:
[----:B--2---:R2:W0:Y:S01]  /*53d0*/  LDS R47, [R40.X4+0x590] ;  /* 0x00059000282f7984 */ /* 0x0044220000004800 */
[----:B------:R-:W-:Y:S01]  /*53e0*/  BSSY B0, `(.L_x_13545) ;  /* 0x0000004000007945 */ /* 0x000fe20003800000 */
[----:B------:R-:W-:Y:S05]  /*53f0*/  @!P5 BRA `(.L_x_13546) ;  /* 0x000000200000d947 */ /* 0x000fea0003800000 */
[----:B------:R-:W-:-:S05]  /*5400*/  IADD3 R45, R137, R45, RZ ;  /* 0x0000002d892d7210 */ /* 0x000fca0007ffe0ff */
[----:B0-----:R0:W-:Y:S02]  /*5410*/  RED.E.ADD.F32.FTZ.RN.STRONG.GPU [R44.64], R47 ;  /* 0x0000002f2c00798e */ /* 0x0011e4000c10e786 */
.L_x_13546:
[----:B------:R-:W-:Y:S05]  /*5420*/  BSYNC B0 ;  /* 0x0000000000007941 */ /* 0x000fea0003800000 */
.L_x_13545:
        /* <DEDUP_REMOVED lines=109> */
.L_x_13548:
[----:B0-----:R-:W-:Y:S05]  /*5b00*/  BSYNC B0 ;  /* 0x0000000000007941 */ /* 0x001fea0003800000 */
.L_x_13547:
[----:B------:R-:W-:Y:S02]  /*5b10*/  IADD3 R2, R2, 0x1, RZ ;  /* 0x0000000102027810 */ /* 0x000fe40007ffe0ff */
[----:B------:R-:W-:-:S02]  /*5b20*/  IADD3 R3, P1, R3, 0x1, RZ ;  /* 0x0000000103037810 */ /* 0x000fc40007f3e0ff */
[----:B------:R-:W-:Y:S02]  /*5b30*/  ISETP.GE.AND P0, PT, R2, c[0x0][0x16c], PT ;  /* 0x00005b0002007a0c */ /* 0x000fe40003f06270 */
[----:B------:R-:W-:-:S11]  /*5b40*/  IADD3.X R0, RZ, R0, RZ, P1, !PT ;  /* 0x00000000ff007210 */ /* 0x000fd60000ffe4ff */
[----:B------:R-:W-:Y:S01]  /*5b50*/  @P0 CALL.REL.NOINC `(.L_x_13518) ;  /* 0x0000001000000944 */ /* 0x000fe20003c00000 */
[----:B------:R-:W-:Y:S05]  /*5b60*/  BRA `(.L_x_13549) ;  /* 0xffffce5000007947 */ /* 0x000fea000383ffff */
.L_x_13518:
        /* <DEDUP_REMOVED lines=19> */
[----:B------:R-:W5:Y:S04]  /*5ca0*/  @!P1 LDG.E.U16 R20, [R6.64+0x80] ;  /* 0x0000800606149981 */ /* 0x000f68000c1e1500 */
[----:B----4-:R-:W4:Y:S01]  /*5cb0*/  @!P0 LDG.E.U16 R44, [R8.64+0xc0] ;  /* 0x0000c006082c8981 */ /* 0x010f22000c1e1500 */
[----:B------:R-:W-:Y:S01]  /*5cc0*/  ISETP.NE.AND P6, PT, R65, RZ, PT ;  /* 0x000000ff4100720c */ /* 0x000fe20003fc5270 */
[----:B------:R-:W-:Y:S01]  /*5cd0*/  BSSY B0, `(.L_x_13550) ;  /* 0x0000050000007945 */ /* 0x000fe20003800000 */
[----:B------:R-:W-:Y:S01]  /*5ce0*/  F2FP.PACK_AB R21, R14, R15 ;  /* 0x0000000f0e15723e */ /* 0x000fe200000000ff */
[----:B------:R-:W-:Y:S01]  /*5cf0*/  IMAD R14, R106, c[0x0][0x2d8], RZ ;  /* 0x0000b6006a0e7a24 */ /* 0x000fe200078e02ff */
[----:B--2---:R-:W-:Y:S04]  /*5d00*/  STS.U16 [R25], R0 ;  /* 0x0000000019007388 */ /* 0x004fe80000000400 */
[----:B---3--:R-:W-:Y:S04]  /*5d10*/  STS.U16 [R25+0x40], R18 ;  /* 0x0000401219007388 */ /* 0x008fe80000000400 */
[----:B-----5:R0:W-:Y:S04]  /*5d20*/  STS.U16 [R25+0x80], R20 ;  /* 0x0000801419007388 */ /* 0x0201e80000000400 */
[----:B----4-:R-:W-:Y:S01]  /*5d30*/  STS.U16 [R25+0xc0], R44 ;  /* 0x0000c02c19007388 */ /* 0x010fe20000000400 */
[----:B------:R-:W-:-:S06]  /*5d40*/  NOP ;  /* 0x0000000000007918 */ /* 0x000fcc0000000000 */
[----:B------:R-:W2:Y:S01]  /*5d50*/  LDS.64 R46, [R24] ;  /* 0x00000000182e7984 */ /* 0x000ea20000000a00 */
[----:B0-----:R-:W-:-:S03]  /*5d60*/  F2FP.PACK_AB R20, R16, R17 ;  /* 0x000000111014723e */ /* 0x001fc600000000ff */
[----:B------:R-:W-:Y:S06]  /*5d70*/  BAR.SYNC.DEFER_BLOCKING 0x0 ;  /* 0x0000000000007b1d */ /* 0x000fec0000010000 */
[----:B------:R0:W-:Y:S01]  /*5d80*/  STS.64 [R24], R20 ;  /* 0x0000001418007388 */ /* 0x0001e20000000a00 */
[----:B------:R-:W-:-:S06]  /*5d90*/  NOP ;  /* 0x0000000000007918 */ /* 0x000fcc0000000000 */
[----:B------:R-:W-:Y:S04]  /*5da0*/  LDS.U16 R9, [R25] ;  /* 0x0000000019097984 */ /* 0x000fe80000000400 */
[----:B------:R-:W-:Y:S01]  /*5db0*/  LDS.U16 R15, [R25+0x40] ;  /* 0x00004000190f7984 */ /* 0x000fe20000000400 */
[--C-:B--2---:R-:W-:Y:S01]  /*5dc0*/  HADD2.F32 R3, -RZ, R46.reuse.H0_H0 ;  /* 0x2000002eff037230 */ /* 0x104fe20000004100 */
[----:B0-----:R-:W-:Y:S01]  /*5dd0*/  IMAD R21, R107, c[0x0][0x2dc], R14 ;  /* 0x0000b7006b157a24 */ /* 0x001fe200078e020e */
[----:B------:R-:W-:Y:S01]  /*5de0*/  HADD2.F32 R5, -RZ, R47.H1_H1 ;  /* 0x3000002fff057230 */ /* 0x000fe20000004100 */
[----:B------:R-:W-:Y:S01]  /*5df0*/  LDS.U16 R17, [R25+0x80] ;  /* 0x0000800019117984 */ /* 0x000fe20000000400 */
[----:B------:R-:W-:Y:S02]  /*5e00*/  IMAD R14, R110, c[0x0][0x2e0], RZ ;  /* 0x0000b8006e0e7a24 */ /* 0x000fe400078e02ff */
[--C-:B------:R-:W-:Y:S01]  /*5e10*/  FADD.FTZ R2, R3, R108.reuse ;  /* 0x0000006c03027221 */ /* 0x100fe20000010000 */
[----:B------:R-:W-:Y:S01]  /*5e20*/  LDS.U16 R19, [R25+0xc0] ;  /* 0x0000c00019137984 */ /* 0x000fe20000000400 */
[----:B------:R-:W-:Y:S01]  /*5e30*/  HADD2.F32 R3, -RZ, R46.H1_H1 ;  /* 0x3000002eff037230 */ /* 0x000fe20000004100 */
[----:B------:R-:W-:-:S02]  /*5e40*/  FADD.FTZ R6, R5, R108 ;  /* 0x0000006c05067221 */ /* 0x000fc40000010000 */
[----:B------:R-:W-:Y:S04]  /*5e50*/  @!P6 STS [0x100], R28 ;  /* 0x0001001cff00e388 */ /* 0x000fe80000000800 */
[----:B------:R-:W-:Y:S01]  /*5e60*/  BAR.SYNC.DEFER_BLOCKING 0x0 ;  /* 0x0000000000007b1d */ /* 0x000fe20000010000 */
[----:B------:R-:W-:Y:S01]  /*5e70*/  FADD.FTZ R4, R3, R108 ;  /* 0x0000006c03047221 */ /* 0x000fe20000010000 */
[----:B------:R-:W-:Y:S01]  /*5e80*/  HADD2.F32 R3, -RZ, R47.H0_H0 ;  /* 0x2000002fff037230 */ /* 0x000fe20000004100 */
[----:B------:R-:W-:Y:S01]  /*5e90*/  FSETP.GTU.FTZ.AND P1, PT, R2, 20, PT ;  /* 0x41a000000200780b */ /* 0x000fe20003f3c000 */
[----:B------:R-:W-:Y:S01]  /*5ea0*/  IMAD R45, R111, c[0x0][0x2e4], R14 ;  /* 0x0000b9006f2d7a24 */ /* 0x000fe200078e020e */
[----:B------:R-:W-:Y:S02]  /*5eb0*/  FSETP.GTU.FTZ.AND P0, PT, R6, 20, PT ;  /* 0x41a000000600780b */ /* 0x000fe40003f1c000 */
[----:B------:R-:W-:Y:S01]  /*5ec0*/  FADD.FTZ R3, R3, R108 ;  /* 0x0000006c03037221 */ /* 0x000fe20000010000 */
[----:B------:R-:W-:-:S04]  /*5ed0*/  FSETP.GTU.FTZ.AND P2, PT, R4, 20, PT ;  /* 0x41a000000400780b */ /* 0x000fc80003f5c000 */
[----:B------:R-:W-:-:S04]  /*5ee0*/  FSETP.GTU.FTZ.AND P3, PT, R3, 20, PT ;  /* 0x41a000000300780b */ /* 0x000fc80003f7c000 */
[----:B------:R-:W-:Y:S02]  /*5ef0*/  @!P1 FMUL.FTZ R0, R2, -1.4426950216293334961 ;  /* 0xbfb8aa3b02009820 */ /* 0x000fe40000410000 */
[----:B------:R-:W-:-:S03]  /*5f00*/  @!P0 FMUL.FTZ R6, R6, -1.4426950216293334961 ;  /* 0xbfb8aa3b06068820 */ /* 0x000fc60000410000 */
[----:B------:R-:W-:Y:S01]  /*5f10*/  @!P2 FMUL.FTZ R2, R4, -1.4426950216293334961 ;  /* 0xbfb8aa3b0402a820 */ /* 0x000fe20000410000 */
[----:B------:R-:W0:Y:S01]  /*5f20*/  @!P1 MUFU.EX2 R0, R0 ;  /* 0x0000000000009308 */ /* 0x000e220000000800 */
[----:B------:R-:W2:Y:S02]  /*5f30*/  LDS R8, [0x100] ;  /* 0x00010000ff087984 */ /* 0x000ea40000000800 */
[----:B------:R-:W-:-:S05]  /*5f40*/  @!P3 FMUL.FTZ R5, R3, -1.4426950216293334961 ;  /* 0xbfb8aa3b0305b820 */ /* 0x000fca0000410000 */
[----:B------:R3:W4:Y:S08]  /*5f50*/  @!P2 MUFU.EX2 R4, R2 ;  /* 0x000000020004a308 */ /* 0x0007300000000800 */
[----:B------:R-:W5:Y:S01]  /*5f60*/  @!P3 MUFU.EX2 R5, R5 ;  /* 0x000000050005b308 */ /* 0x000f620000000800 */
[----:B---3--:R-:W-:-:S04]  /*5f70*/  IMAD.WIDE.U32 R2, R107, c[0x0][0x2d8], RZ ;  /* 0x0000b6006b027a25 */ /* 0x008fc800078e00ff */
[----:B0-----:R-:W-:Y:S01]  /*5f80*/  @!P1 FADD.FTZ R0, R0, 1 ;  /* 0x3f80000000009421 */ /* 0x001fe20000010000 */
[----:B------:R-:W-:Y:S02]  /*5f90*/  IADD3 R3, R3, R21, RZ ;  /* 0x0000001503037210 */ /* 0x000fe40007ffe0ff */
[----:B------:R-:W0:Y:S01]  /*5fa0*/  @!P0 MUFU.EX2 R6, R6 ;  /* 0x0000000600068308 */ /* 0x000e220000000800 */
[----:B----4-:R-:W-:Y:S02]  /*5fb0*/  @!P2 FADD.FTZ R4, R4, 1 ;  /* 0x3f8000000404a421 */ /* 0x010fe40000010000 */
[----:B------:R-:W-:-:S05]  /*5fc0*/  IMAD.WIDE.U32 R2, R111, c[0x0][0x2e0], R2 ;  /* 0x0000b8006f027a25 */ /* 0x000fca00078e0002 */
[----:B------:R-:W3:Y:S01]  /*5fd0*/  @!P1 MUFU.RCP R7, R0 ;  /* 0x0000000000079308 */ /* 0x000ee20000001000 */
[----:B-----5:R-:W-:Y:S01]  /*5fe0*/  @!P3 FADD.FTZ R5, R5, 1 ;  /* 0x3f8000000505b421 */ /* 0x020fe20000010000 */
[----:B------:R-:W-:-:S04]  /*5ff0*/  IADD3 R2, P4, R23, R2, RZ ;  /* 0x0000000217027210 */ /* 0x000fc80007f9e0ff */
[----:B------:R-:W-:Y:S02]  /*6000*/  IADD3.X R3, R22, R45, R3, P4, !PT ;  /* 0x0000002d16037210 */ /* 0x000fe400027fe403 */
[----:B------:R-:W4:Y:S01]  /*6010*/  @!P2 MUFU.RCP R4, R4 ;  /* 0x000000040004a308 */ /* 0x000f220000001000 */
[----:B0-----:R-:W-:Y:S01]  /*6020*/  @!P0 FADD.FTZ R6, R6, 1 ;  /* 0x3f80000006068421 */ /* 0x001fe20000010000 */
[----:B--2---:R-:W-:-:S06]  /*6030*/  ISETP.GE.AND P4, PT, R49, R8, PT ;  /* 0x000000083100720c */ /* 0x004fcc0003f86270 */
[----:B------:R-:W0:Y:S01]  /*6040*/  @!P3 MUFU.RCP R5, R5 ;  /* 0x000000050005b308 */ /* 0x000e220000001000 */
[----:B---3--:R-:W-:Y:S01]  /*6050*/  @!P1 FMUL.FTZ R10, R10, R7 ;  /* 0x000000070a0a9220 */ /* 0x008fe20000410000 */
[----:B------:R-:W-:Y:S02]  /*6060*/  IADD3 R7, P5, R27, c[0x0][0x330], RZ ;  /* 0x0000cc001b077a10 */ /* 0x000fe40007fbe0ff */
[----:B------:R-:W-:-:S04]  /*6070*/  ISETP.GE.AND P1, PT, R37, R8, PT ;  /* 0x000000082500720c */ /* 0x000fc80003f26270 */
[----:B------:R2:W3:Y:S01]  /*6080*/  @!P0 MUFU.RCP R0, R6 ;  /* 0x0000000600008308 */ /* 0x0004e20000001000 */
[----:B----4-:R-:W-:Y:S01]  /*6090*/  @!P2 FMUL.FTZ R11, R11, R4 ;  /* 0x000000040b0ba220 */ /* 0x010fe20000410000 */
[----:B------:R-:W-:Y:S02]  /*60a0*/  IADD3.X R4, R26, c[0x0][0x334], RZ, P5, !PT ;  /* 0x0000cd001a047a10 */ /* 0x000fe40002ffe4ff */
[-C--:B------:R-:W-:Y:S01]  /*60b0*/  ISETP.GE.AND P2, PT, R39, R8.reuse, PT ;  /* 0x000000082700720c */ /* 0x080fe20003f46270 */
[----:B0-----:R-:W-:Y:S01]  /*60c0*/  @!P3 FMUL.FTZ R12, R12, R5 ;  /* 0x000000050c0cb220 */ /* 0x001fe20000410000 */
[C---:B--2---:R-:W-:Y:S02]  /*60d0*/  LEA R6, P5, R2.reuse, R7, 0x1 ;  /* 0x0000000702067211 */ /* 0x044fe400078a08ff */
        /* <DEDUP_REMOVED lines=15> */
.L_x_13551:
[----:B------:R-:W-:Y:S05]  /*61d0*/  BSYNC B0 ;  /* 0x0000000000007941 */ /* 0x000fea0003800000 */
.L_x_13550:
        /* <DEDUP_REMOVED lines=37> */
.L_x_13553:
[----:B------:R-:W-:Y:S05]  /*6430*/  BSYNC B0 ;  /* 0x0000000000007941 */ /* 0x000fea0003800000 */
.L_x_13552:
        /* <DEDUP_REMOVED lines=30> */
.L_x_13504:
        /* <DEDUP_REMOVED lines=24> */
.L_x_13556:
[----:B0-----:R-:W-:Y:S05]  /*67a0*/  BSYNC B0 ;  /* 0x0000000000007941 */ /* 0x001fea0003800000 */
.L_x_13555:
        /* <DEDUP_REMOVED lines=23> */
.L_x_13558:
[----:B------:R-:W3:Y:S02]  /*6920*/  S2R R15, SR_TID.X ;  /* 0x00000000000f7919 */ /* 0x000ee40000002100 */
.L_x_13559:
[----:B0-----:R-:W-:Y:S05]  /*6930*/  BSYNC B0 ;  /* 0x0000000000007941 */ /* 0x001fea0003800000 */
.L_x_13557:
        /* <DEDUP_REMOVED lines=10> */
.L_x_13560:
        /* <DEDUP_REMOVED lines=28> */
.L_x_13561:
        /* <DEDUP_REMOVED lines=14> */
.L_x_14763:


//--------------------- .text._Z25selective_scan_bwd_kernelI32Selective_Scan_bwd_kernel_traitsILi32ELi4ELb0ELb1ELb1ELb0ELb0EN3c104HalfENS1_7complexIfEEEEv12SSMParamsBwd --------------------------
	.section	.text._Z25selective_scan_bwd_kernelI32Selective_Scan_bwd_kernel_traitsILi32ELi4ELb0ELb1ELb1ELb0ELb0EN3c104HalfENS1_7complexIfEEEEv12SSMParamsBwd,"ax",@progbits
	.sectioninfo	@"SHI_REGISTERS=168"
	.align	128
        .global         _Z25selective_scan_bwd_kernelI32Selective_Scan_bwd_kernel_traitsILi32ELi4ELb0ELb1ELb1ELb0ELb0EN3c104HalfENS1_7complexIfEEEEv12SSMParamsBwd
        .type           _Z25selective_scan_bwd_kernelI32Selective_Scan_bwd_kernel_traitsILi32ELi4ELb0ELb1ELb1ELb0ELb0EN3c104HalfENS1_7complexIfEEEEv12SSMParamsBwd,@function
        .size           _Z25selective_scan_bwd_kernelI32Selective_Scan_bwd_kernel_traitsILi32ELi4ELb0ELb1ELb1ELb0ELb0EN3c104HalfENS1_7complexIfEEEEv12SSMParamsBwd,(.L_x_14764 - _Z25selective_scan_bwd_kernelI32Selective_Scan_bwd_kernel_traitsILi32ELi4ELb0ELb1ELb1ELb0ELb0EN3c104HalfENS1_7complexIfEEEEv12SSMParamsBwd)
        .other          _Z25selective_scan_bwd_kernelI32Selective_Scan_bwd_kernel_traitsILi32ELi4ELb0ELb1ELb1ELb0ELb0EN3c104HalfENS1_7complexIfEEEEv12SSMParamsBwd,@"STO_CUDA_ENTRY STV_DEFAULT"
_Z25selective_scan_bwd_kernelI32Selective_Scan_bwd_kernel_traitsILi32ELi4ELb0ELb1ELb1ELb0ELb0EN3c104HalfENS1_7complexIfEEEEv12SSMParamsBwd:
.text._Z25selective_scan_bwd_kernelI32Selective_Scan_bwd_kernel_traitsILi32ELi4ELb0ELb1ELb1ELb0ELb0EN3c104HalfENS1_7complexIfEEEEv12SSMParamsBwd:
        /* <DEDUP_REMOVED lines=28> */
[----:B------:R-:W-:Y:S01]  /*01c0*/  CS2R R110, SRZ ;  /* 0x00000000006e7805 */ /* 0x000fe2000001ff00 */
[----:B-1----:R-:W-:Y:S01]  /*01d0*/  HFMA2.MMA R6, -RZ, RZ, 0, 0 ;  /* 0x00000000ff067435 */ /* 0x002fe200000001ff */
[----:B------:R-:W-:Y:S01]  /*01e0*/  IMAD R10, R113, c[0x0][0x278], RZ ;  /* 0x00009e00710a7a24 */ /* 0x000fe200078e02ff */
[----:B----4-:R-:W-:Y:S01]  /*01f0*/  IABS R4, R118 ;  /* 0x0000007600047213 */ /* 0x010fe20000000000 */
[----:B------:R-:W-:-:S02]  /*0200*/  IMAD R5, R115, c[0x0][0x1d4], R0 ;  /* 0x0000750073057a24 */ /* 0x000fc400078e0200 */
[----:B------:R-:W-:Y:S01]  /*0210*/  IMAD R12, R113, c[0x0][0x190], RZ ;  /* 0x00006400710c7a24 */ /* 0x000fe200078e02ff */
[----:B---3--:R-:W-:Y:S01]  /*0220*/  IADD3 R8, RZ, -R7, RZ ;  /* 0x80000007ff087210 */ /* 0x008fe20007ffe0ff */
[C---:B------:R-:W-:Y:S02]  /*0230*/  IMAD R13, R115.reuse, c[0x0][0x27c], R10 ;  /* 0x00009f00730d7a24 */ /* 0x040fe400078e020a */
[----:B------:R-:W-:Y:S01]  /*0240*/  IMAD R15, R115, c[0x0][0x194], R12 ;  /* 0x00006500730f7a24 */ /* 0x000fe200078e020c */
[----:B------:R-:W-:Y:S01]  /*0250*/  MOV R12, c[0x0][0x174] ;  /* 0x00005d00000c7a02 */ /* 0x000fe20000000f00 */
        /* <DEDUP_REMOVED lines=23> */
[----:B------:R-:W-:Y:S01]  /*03d0*/  IMAD R17, R115, c[0x0][0x1b4], R14 ;  /* 0x00006d0073117a24 */ /* 0x000fe200078e020e */
[----:B------:R-:W-:Y:S01]  /*03e0*/  @!P2 IADD3 R112, R112, 0x1, RZ ;  /* 0x000000017070a810 */ /* 0x000fe20007ffe0ff */
[----:B------:R-:W-:Y:S01]  /*03f0*/  IMAD.WIDE.U32 R2, R118, c[0x0][0x1d8], R2 ;  /* 0x0000760076027a25 */ /* 0x000fe200078e0002 */
[----:B------:R-:W-:-:S02]  /*0400*/  ISETP.GE.U32.AND P1, PT, R0, R19, PT ;  /* 0x000000130000720c */ /* 0x000fc40003f26070 */
[----:B------:R-:W-:Y:S01]  /*0410*/  SHF.R.S32.HI R15, RZ, 0x1f, R13 ;  /* 0x0000001fff0f7819 */ /* 0x000fe2000001140d */
[----:B------:R-:W-:Y:S01]  /*0420*/  IMAD R19, R117, c[0x0][0x1e8], RZ ;  /* 0x00007a0075137a24 */ /* 0x000fe200078e02ff */
[----:B------:R-:W-:Y:S01]  /*0430*/  IADD3 R59, P2, R13, R4, RZ ;  /* 0x000000040d3b7210 */ /* 0x000fe20007f5e0ff */
[----:B------:R-:W-:Y:S01]  /*0440*/  IMAD.WIDE.U32 R6, R118, c[0x0][0x280], R6 ;  /* 0x0000a00076067a25 */ /* 0x000fe200078e0006 */
[----:B------:R-:W-:-:S03]  /*0450*/  IADD3 R11, R11, R17, RZ ;  /* 0x000000110b0b7210 */ /* 0x000fc60007ffe0ff */
[----:B------:R-:W-:Y:S02]  /*0460*/  IMAD R19, R118, c[0x0][0x1ec], R19 ;  /* 0x00007b0076137a24 */ /* 0x000fe400078e0213 */
[----:B------:R-:W-:Y:S02]  /*0470*/  IMAD R17, R117, c[0x0][0x1d8], RZ ;  /* 0x0000760075117a24 */ /* 0x000fe400078e02ff */
[----:B------:R-:W-:Y:S01]  /*0480*/  @P1 IADD3 R112, R112, 0x1, RZ ;  /* 0x0000000170701810 */ /* 0x000fe20007ffe0ff */
[C---:B------:R-:W-:Y:S01]  /*0490*/  IMAD R21, R118.reuse, c[0x0][0x284], R21 ;  /* 0x0000a10076157a24 */ /* 0x040fe200078e0215 */
[----:B------:R-:W-:Y:S01]  /*04a0*/  IADD3.X R4, R15, R5, R19, P2, !PT ;  /* 0x000000050f047210 */ /* 0x000fe200017fe413 */
[----:B------:R-:W-:Y:S01]  /*04b0*/  IMAD R17, R118, c[0x0][0x1dc], R17 ;  /* 0x0000770076117a24 */ /* 0x000fe200078e0211 */
[----:B------:R-:W-:Y:S02]  /*04c0*/  @!P3 IADD3 R112, -R112, RZ, RZ ;  /* 0x000000ff7070b210 */ /* 0x000fe40007ffe1ff */
[----:B------:R-:W-:-:S02]  /*04d0*/  @!P0 LOP3.LUT R112, RZ, c[0x0][0x178], RZ, 0x33, !PT ;  /* 0x00005e00ff708a12 */ /* 0x000fc400078e33ff */
[----:B------:R-:W-:Y:S02]  /*04e0*/  LEA R60, P0, R59, c[0x0][0x248], 0x1 ;  /* 0x000092003b3c7a11 */ /* 0x000fe400078008ff */
[C---:B------:R-:W-:Y:S01]  /*04f0*/  IADD3 R61, P1, R13.reuse, R2, RZ ;  /* 0x000000020d3d7210 */ /* 0x040fe20007f3e0ff */
[C---:B------:R-:W-:Y:S01]  /*0500*/  IMAD.WIDE.U32 R8, R112.reuse, c[0x0][0x1a8], R8 ;  /* 0x00006a0070087a25 */ /* 0x040fe200078e0008 */
[----:B------:R-:W-:Y:S02]  /*0510*/  IADD3 R13, P4, R13, R6, RZ ;  /* 0x000000060d0d7210 */ /* 0x000fe40007f9e0ff */
[----:B------:R-:W-:Y:S01]  /*0520*/  SHF.R.S32.HI R0, RZ, 0x1f, R112 ;  /* 0x0000001fff007819 */ /* 0x000fe20000011470 */
[----:B------:R-:W-:Y:S01]  /*0530*/  IMAD.WIDE.U32 R10, R112, c[0x0][0x1c8], R10 ;  /* 0x00007200700a7a25 */ /* 0x000fe200078e000a */
[----:B------:R-:W-:Y:S02]  /*0540*/  LEA.HI.X R59, R59, c[0x0][0x24c], R4, 0x1, P0 ;  /* 0x000093003b3b7a11 */ /* 0x000fe400000f0c04 */
[----:B------:R-:W-:Y:S01]  /*0550*/  ISETP.NE.U32.AND P0, PT, RZ, c[0x0][0x260], PT ;  /* 0x00009800ff007a0c */ /* 0x000fe20003f05070 */
[C---:B------:R-:W-:Y:S01]  /*0560*/  IMAD R5, R0.reuse, c[0x0][0x1a8], RZ ;  /* 0x00006a0000057a24 */ /* 0x040fe200078e02ff */
[C---:B------:R-:W-:Y:S01]  /*0570*/  IADD3.X R6, R15.reuse, R7, R21, P4, !PT ;  /* 0x000000070f067210 */ /* 0x040fe200027fe415 */
[----:B------:R-:W-:Y:S01]  /*0580*/  IMAD R7, R0, c[0x0][0x1c8], RZ ;  /* 0x0000720000077a24 */ /* 0x000fe200078e02ff */
[----:B------:R-:W-:Y:S01]  /*0590*/  IADD3.X R2, R15, R3, R17, P1, !PT ;  /* 0x000000030f027210 */ /* 0x000fe20000ffe411 */
[C---:B------:R-:W-:Y:S01]  /*05a0*/  IMAD R5, R112.reuse, c[0x0][0x1ac], R5 ;  /* 0x00006b0070057a24 */ /* 0x040fe200078e0205 */
[----:B------:R-:W-:Y:S01]  /*05b0*/  LEA R108, P1, R61, c[0x0][0x240], 0x1 ;  /* 0x000090003d6c7a11 */ /* 0x000fe200078208ff */
[----:B------:R-:W-:Y:S01]  /*05c0*/  IMAD R7, R112, c[0x0][0x1cc], R7 ;  /* 0x0000730070077a24 */ /* 0x000fe200078e0207 */
[----:B------:R-:W-:-:S02]  /*05d0*/  LEA R58, P2, R13, c[0x0][0x308], 0x1 ;  /* 0x0000c2000d3a7a11 */ /* 0x000fc400078408ff */
[----:B------:R-:W-:Y:S02]  /*05e0*/  ISETP.NE.AND.EX P0, PT, RZ, c[0x0][0x264], PT, P0 ;  /* 0x00009900ff007a0c */ /* 0x000fe40003f05300 */
[----:B------:R-:W-:Y:S02]  /*05f0*/  LEA R3, R12, 0xffffff00, 0x8 ;  /* 0xffffff000c037811 */ /* 0x000fe400078e40ff */
[----:B------:R-:W-:Y:S02]  /*0600*/  LEA.HI.X R61, R61, c[0x0][0x244], R2, 0x1, P1 ;  /* 0x000091003d3d7a11 */ /* 0x000fe400008f0c02 */
[----:B------:R-:W-:Y:S02]  /*0610*/  LEA.HI.X R57, R13, c[0x0][0x30c], R6, 0x1, P2 ;  /* 0x0000c3000d397a11 */ /* 0x000fe400010f0c06 */
[----:B------:R-:W-:Y:S02]  /*0620*/  ISETP.NE.U32.AND P1, PT, RZ, c[0x0][0x328], PT ;  /* 0x0000ca00ff007a0c */ /* 0x000fe40003f25070 */
[----:B------:R-:W-:-:S02]  /*0630*/  ISETP.NE.U32.AND P2, PT, RZ, c[0x0][0x348], PT ;  /* 0x0000d200ff007a0c */ /* 0x000fc40003f45070 */
[----:B------:R-:W-:Y:S02]  /*0640*/  IADD3 R55, P5, R3, R8, RZ ;  /* 0x0000000803377210 */ /* 0x000fe40007fbe0ff */
[----:B------:R-:W-:Y:S02]  /*0650*/  SHF.R.S32.HI R0, RZ, 0x1f, R3 ;  /* 0x0000001fff007819 */ /* 0x000fe40000011403 */
[----:B------:R-:W-:Y:S02]  /*0660*/  IADD3 R5, R9, R5, RZ ;  /* 0x0000000509057210 */ /* 0x000fe40007ffe0ff */
[----:B------:R-:W-:Y:S02]  /*0670*/  IADD3 R3, P4, R3, R10, RZ ;  /* 0x0000000a03037210 */ /* 0x000fe40007f9e0ff */
[----:B------:R-:W-:Y:S02]  /*0680*/  IADD3 R7, R11, R7, RZ ;  /* 0x000000070b077210 */ /* 0x000fe40007ffe0ff */
[----:B------:R-:W-:-:S02]  /*0690*/  ISETP.NE.AND.EX P1, PT, RZ, c[0x0][0x32c], PT, P1 ;  /* 0x0000cb00ff007a0c */ /* 0x000fc40003f25310 */
[----:B------:R-:W-:Y:S02]  /*06a0*/  ISETP.NE.AND.EX P2, PT, RZ, c[0x0][0x34c], PT, P2 ;  /* 0x0000d300ff007a0c */ /* 0x000fe40003f45320 */
        /* <DEDUP_REMOVED lines=20> */
[----:B------:R-:W-:-:S02]  /*07f0*/  MOV R50, RZ ;  /* 0x000000ff00327202 */ /* 0x000fc40000000f00 */
[----:B------:R-:W1:Y:S01]  /*0800*/  S2R R52, SR_LANEID ;  /* 0x0000000000347919 */ /* 0x000e620000000000 */
[C---:B0-----:R-:W-:Y:S02]  /*0810*/  SHF.L.U32 R0, R109.reuse, 0x2, RZ ;  /* 0x000000026d007819 */ /* 0x041fe400000006ff */
[C---:B------:R-:W-:Y:S02]  /*0820*/  IADD3 R46, R109.reuse, 0xc0, RZ ;  /* 0x000000c06d2e7810 */ /* 0x040fe40007ffe0ff */
[----:B------:R-:W-:Y:S02]  /*0830*/  LOP3.LUT R0, R0, 0xffffff80, RZ, 0xc0, !PT ;  /* 0xffffff8000007812 */ /* 0x000fe400078ec0ff */
[C---:B------:R-:W-:Y:S02]  /*0840*/  IADD3 R2, R109.reuse, 0xe0, RZ ;  /* 0x000000e06d027810 */ /* 0x040fe40007ffe0ff */
[----:B------:R-:W-:Y:S02]  /*0850*/  LOP3.LUT R51, R0, 0x1f, R109, 0xf8, !PT ;  /* 0x0000001f00337812 */ /* 0x000fe400078ef86d */
[----:B------:R-:W-:-:S02]  /*0860*/  SHF.L.U32 R48, R109, 0x3, RZ ;  /* 0x000000036d307819 */ /* 0x000fc400000006ff */
[----:B------:R-:W-:Y:S02]  /*0870*/  IADD3 R94, R0, R51, RZ ;  /* 0x00000033005e7210 */ /* 0x000fe40007ffe0ff */
[C---:B------:R-:W-:Y:S02]  /*0880*/  LOP3.LUT R49, R109.reuse, 0x1f, RZ, 0xc0, !PT ;  /* 0x0000001f6d317812 */ /* 0x040fe400078ec0ff */
[-C--:B------:R-:W-:Y:S02]  /*0890*/  LEA.HI.SX32 R47, R109, R109.reuse, 0x1b ;  /* 0x0000006d6d2f7211 */ /* 0x080fe400078fdaff */
[-C--:B------:R-:W-:Y:S02]  /*08a0*/  LEA.HI.SX32 R46, R46, R109.reuse, 0x1b ;  /* 0x0000006d2e2e7211 */ /* 0x080fe400078fdaff */
[----:B------:R-:W-:Y:S02]  /*08b0*/  LEA.HI.SX32 R45, R2, R109, 0x1b ;  /* 0x0000006d022d7211 */ /* 0x000fe400078fdaff */
[----:B------:R-:W-:-:S02]  /*08c0*/  LEA.HI.SX32 R44, R48, R48, 0x1b ;  /* 0x00000030302c7211 */ /* 0x000fc400078fdaff */
[----:B------:R-:W-:Y:S02]  /*08d0*/  SHF.R.S32.HI R95, RZ, 0x1f, R94 ;  /* 0x0000001fff5f7819 */ /* 0x000fe4000001145e */
[C---:B------:R-:W-:Y:S02]  /*08e0*/  IADD3 R39, R94.reuse, 0x20, RZ ;  /* 0x000000205e277810 */ /* 0x040fe40007ffe0ff */
[C---:B------:R-:W-:Y:S02]  /*08f0*/  IADD3 R38, R94.reuse, 0x40, RZ ;  /* 0x000000405e267810 */ /* 0x040fe40007ffe0ff */
[C---:B------:R-:W-:Y:S02]  /*0900*/  IADD3 R37, R94.reuse, 0x60, RZ ;  /* 0x000000605e257810 */ /* 0x040fe40007ffe0ff */
[C---:B------:R-:W-:Y:S02]  /*0910*/  IADD3 R36, R94.reuse, 0x80, RZ ;  /* 0x000000805e247810 */ /* 0x040fe40007ffe0ff */
[----:B------:R-:W-:-:S02]  /*0920*/  IADD3 R35, R94, 0xa0, RZ ;  /* 0x000000a05e237810 */ /* 0x000fc40007ffe0ff */
[C---:B------:R-:W-:Y:S02]  /*0930*/  IADD3 R34, R94.reuse, 0xc0, RZ ;  /* 0x000000c05e227810 */ /* 0x040fe40007ffe0ff */
[----:B-1----:R-:W-:Y:S02]  /*0940*/  IADD3 R33, R94, 0xe0, RZ ;  /* 0x000000e05e217810 */ /* 0x002fe40007ffe0ff */
.L_x_13599:
[----:B------:R-:W-:Y:S01]  /*0950*/  IADD3 R32, -R50, c[0x0][0x174], RZ ;  /* 0x00005d0032207a10 */ /* 0x000fe20007ffe1ff */
[----:B------:R-:W-:Y:S01]  /*0960*/  BAR.SYNC.DEFER_BLOCKING 0x0 ;  /* 0x0000000000007b1d */ /* 0x000fe20000010000 */
[C---:B------:R-:W-:Y:S02]  /*0970*/  LOP3.LUT R7, R51.reuse, 0x20, RZ, 0xfc, !PT ;  /* 0x0000002033077812 */ /* 0x040fe400078efcff */
[----:B------:R-:W-:Y:S02]  /*0980*/  LEA R31, R32, 0xffffff80, 0x7 ;  /* 0xffffff80201f7811 */ /* 0x000fe400078e38ff */
[----:B------:R-:W-:Y:S02]  /*0990*/  LOP3.LUT R9, R51, 0x40, RZ, 0xfc, !PT ;  /* 0x0000004033097812 */ /* 0x000fe400078efcff */
[----:B------:R-:W-:-:S02]  /*09a0*/  IADD3 R30, -R31, c[0x0][0x168], RZ ;  /* 0x00005a001f1e7a10 */ /* 0x000fc40007ffe1ff */
[C---:B------:R-:W-:Y:S02]  /*09b0*/  LOP3.LUT R11, R51.reuse, 0x60, RZ, 0xfc, !PT ;  /* 0x00000060330b7812 */ /* 0x040fe400078efcff */
[-C--:B------:R-:W-:Y:S02]  /*09c0*/  ISETP.GE.AND P0, PT, R51, R30.reuse, PT ;  /* 0x0000001e3300720c */ /* 0x080fe40003f06270 */
[-C--:B------:R-:W-:Y:S02]  /*09d0*/  ISETP.GE.AND P1, PT, R7, R30.reuse, PT ;  /* 0x0000001e0700720c */ /* 0x080fe40003f26270 */
[-C--:B------:R-:W-:Y:S02]  /*09e0*/  ISETP.GE.AND P2, PT, R9, R30.reuse, PT ;  /* 0x0000001e0900720c */ /* 0x080fe40003f46270 */
[----:B------:R-:W-:Y:S02]  /*09f0*/  ISETP.GE.AND P3, PT, R11, R30, PT ;  /* 0x0000001e0b00720c */ /* 0x000fe40003f66270 */
[----:B-1----:R-:W-:-:S02]  /*0a00*/  MOV R2, R108 ;  /* 0x0000006c00027202 */ /* 0x002fc40000000f00 */
[----:B------:R-:W-:Y:S02]  /*0a10*/  MOV R3, R61 ;  /* 0x0000003d00037202 */ /* 0x000fe40000000f00 */
[----:B------:R-:W-:Y:S02]  /*0a20*/  PRMT R0, RZ, 0x7610, R0 ;  /* 0x00007610ff007816 */ /* 0x000fe40000000000 */
[----:B------:R-:W-:Y:S01]  /*0a30*/  PRMT R4, RZ, 0x7610, R4 ;  /* 0x00007610ff047816 */ /* 0x000fe20000000004 */
[----:B------:R-:W-:Y:S01]  /*0a40*/  IMAD.WIDE R2, R51, 0x2, R2 ;  /* 0x0000000233027825 */ /* 0x000fe200078e0202 */
[----:B------:R-:W-:Y:S02]  /*0a50*/  PRMT R5, RZ, 0x7610, R5 ;  /* 0x00007610ff057816 */ /* 0x000fe40000000005 */
[----:B------:R-:W-:Y:S02]  /*0a60*/  PRMT R6, RZ, 0x7610, R6 ;  /* 0x00007610ff067816 */ /* 0x000fe40000000006 */
[----:B0-2---:R0:W2:Y:S04]  /*0a70*/  @!P0 LDG.E.U16 R0, [R2.64] ;  /* 0x0000000802008981 */ /* 0x0050a8000c1e1500 */
[----:B---3--:R0:W3:Y:S04]  /*0a80*/  @!P1 LDG.E.U16 R4, [R2.64+0x40] ;  /* 0x0000400802049981 */ /* 0x0080e8000c1e1500 */
[----:B----4-:R0:W4:Y:S04]  /*0a90*/  @!P2 LDG.E.U16 R5, [R2.64+0x80] ;  /* 0x000080080205a981 */ /* 0x010128000c1e1500 */
        /* <DEDUP_REMOVED lines=44> */
[----:B------:R2:W4:Y:S04]  /*0d60*/  @!P2 LDG.E.U16 R16, [R4.64+0x80] ;  /* 0x000080080410a981 */ /* 0x000528000c1e1500 */
[----:B------:R2:W4:Y:S04]  /*0d70*/  @!P0 LDG.E.U16 R0, [R4.64] ;  /* 0x0000000804008981 */ /* 0x000528000c1e1500 */
        /* <DEDUP_REMOVED lines=8> */
[----:B----4-:R-:W-:Y:S04]  /*0e00*/  STS.U16 [R13+0x80], R16 ;  /* 0x000080100d007388 */ /* 0x010fe80000000400 */
[----:B------:R0:W-:Y:S04]  /*0e10*/  STS.U16 [R13], R0 ;  /* 0x000000000d007388 */ /* 0x0001e80000000400 */
        /* <DEDUP_REMOVED lines=21> */
[----:B------:R-:W-:Y:S01]  /*0f70*/  FADD.FTZ R16, R15, R15 ;  /* 0x0000000f0f107221 */ /* 0x000fe20000010000 */
[----:B------:R-:W-:Y:S01]  /*0f80*/  MOV R4, c[0x0][0x298] ;  /* 0x0000a60000047a02 */ /* 0x000fe20000000f00 */
[----:B------:R-:W-:Y:S01]  /*0f90*/  FADD.FTZ R18, R12, R12 ;  /* 0x0000000c0c127221 */ /* 0x000fe20000010000 */
[----:B------:R-:W-:Y:S01]  /*0fa0*/  MOV R8, c[0x0][0x2bc] ;  /* 0x0000af0000087a02 */ /* 0x000fe20000000f00 */
[----:B------:R-:W-:Y:S01]  /*0fb0*/  FADD.FTZ R15, R13, R13 ;  /* 0x0000000d0d0f7221 */ /* 0x000fe20000010000 */
[----:B------:R-:W-:Y:S01]  /*0fc0*/  SHF.R.U32.HI R6, RZ, 0x1, R5 ;  /* 0x00000001ff067819 */ /* 0x000fe20000011605 */
[----:B------:R-:W-:Y:S01]  /*0fd0*/  FADD.FTZ R17, R17, R17 ;  /* 0x0000001111117221 */ /* 0x000fe20000010000 */
[----:B------:R-:W-:Y:S01]  /*0fe0*/  MOV R7, c[0x0][0x2b8] ;  /* 0x0000ae0000077a02 */ /* 0x000fe20000000f00 */
[----:B------:R-:W-:Y:S01]  /*0ff0*/  CS2R R12, SRZ ;  /* 0x00000000000c7805 */ /* 0x000fe2000001ff00 */
[----:B------:R-:W-:-:S02]  /*1000*/  SHF.R.U32.HI R0, RZ, 0x1, R8 ;  /* 0x00000001ff007819 */ /* 0x000fc40000011608 */
[----:B------:R-:W-:Y:S01]  /*1010*/  SHF.R.U64 R4, R4, 0x1, R5 ;  /* 0x0000000104047819 */ /* 0x000fe20000001205 */
[-C--:B------:R-:W-:Y:S01]  /*1020*/  IMAD R5, R6, R115.reuse, RZ ;  /* 0x0000007306057224 */ /* 0x080fe200078e02ff */
[----:B------:R-:W-:Y:S01]  /*1030*/  SHF.R.U64 R6, R7, 0x1, R8 ;  /* 0x0000000107067819 */ /* 0x000fe20000001208 */
[-C--:B------:R-:W-:Y:S01]  /*1040*/  IMAD R0, R0, R115.reuse, RZ ;  /* 0x0000007300007224 */ /* 0x080fe200078e02ff */
[----:B------:R-:W-:Y:S01]  /*1050*/  SHF.R.S32.HI R20, RZ, 0x1f, R112 ;  /* 0x0000001fff147819 */ /* 0x000fe20000011470 */
[----:B------:R-:W-:Y:S01]  /*1060*/  IMAD R9, R113, R4, R5 ;  /* 0x0000000471097224 */ /* 0x000fe200078e0205 */
[----:B------:R-:W-:Y:S01]  /*1070*/  MOV R14, RZ ;  /* 0x000000ff000e7202 */ /* 0x000fe20000000f00 */
[----:B------:R-:W-:Y:S01]  /*1080*/  IMAD.WIDE.U32 R4, R4, R115, RZ ;  /* 0x0000007304047225 */ /* 0x000fe200078e00ff */
[----:B------:R-:W-:-:S03]  /*1090*/  MOV R28, RZ ;  /* 0x000000ff001c7202 */ /* 0x000fc60000000f00 */
[----:B------:R-:W-:Y:S01]  /*10a0*/  IMAD R11, R113, R6, R0 ;  /* 0x00000006710b7224 */ /* 0x000fe200078e0200 */
[----:B------:R-:W-:Y:S01]  /*10b0*/  IADD3 R5, R5, R9, RZ ;  /* 0x0000000905057210 */ /* 0x000fe20007ffe0ff */
[----:B------:R-:W-:-:S04]  /*10c0*/  IMAD.WIDE.U32 R6, R6, R115, RZ ;  /* 0x0000007306067225 */ /* 0x000fc800078e00ff */
[C---:B------:R-:W-:Y:S01]  /*10d0*/  IMAD R9, R20.reuse, c[0x0][0x2a0], RZ ;  /* 0x0000a80014097a24 */ /* 0x040fe200078e02ff */
[----:B------:R-:W-:Y:S01]  /*10e0*/  IADD3 R7, R7, R11, RZ ;  /* 0x0000000b07077210 */ /* 0x000fe20007ffe0ff */
[----:B------:R-:W-:Y:S02]  /*10f0*/  IMAD R19, R20, c[0x0][0x2c0], RZ ;  /* 0x0000b00014137a24 */ /* 0x000fe400078e02ff */
[C---:B------:R-:W-:Y:S02]  /*1100*/  IMAD R11, R112.reuse, c[0x0][0x2a4], R9 ;  /* 0x0000a900700b7a24 */ /* 0x040fe400078e0209 */
[----:B------:R-:W-:-:S04]  /*1110*/  IMAD.WIDE.U32 R4, R112, c[0x0][0x2a0], R4 ;  /* 0x0000a80070047a25 */ /* 0x000fc800078e0004 */
[C---:B------:R-:W-:Y:S02]  /*1120*/  IMAD R19, R112.reuse, c[0x0][0x2c4], R19 ;  /* 0x0000b10070137a24 */ /* 0x040fe400078e0213 */
[----:B------:R-:W-:Y:S01]  /*1130*/  IMAD.WIDE.U32 R8, R112, c[0x0][0x2c0], R6 ;  /* 0x0000b00070087a25 */ /* 0x000fe200078e0006 */
[----:B------:R-:W-:Y:S02]  /*1140*/  IADD3 R7, R5, R11, RZ ;  /* 0x0000000b05077210 */ /* 0x000fe40007ffe0ff */
[----:B------:R-:W-:Y:S02]  /*1150*/  LEA R6, P0, R4, c[0x0][0x318], 0x3 ;  /* 0x0000c60004067a11 */ /* 0x000fe400078018ff */
[----:B------:R-:W-:Y:S02]  /*1160*/  IADD3 R5, R9, R19, RZ ;  /* 0x0000001309057210 */ /* 0x000fe40007ffe0ff */
[----:B------:R-:W-:Y:S02]  /*1170*/  LEA R10, P1, R8, c[0x0][0x320], 0x3 ;  /* 0x0000c800080a7a11 */ /* 0x000fe400078218ff */
[----:B------:R-:W-:-:S02]  /*1180*/  LEA.HI.X R7, R4, c[0x0][0x31c], R7, 0x3, P0 ;  /* 0x0000c70004077a11 */ /* 0x000fc400000f1c07 */
[----:B------:R-:W-:Y:S02]  /*1190*/  IADD3 R9, R50, -c[0x0][0x174], RZ ;  /* 0x80005d0032097a10 */ /* 0x000fe40007ffe0ff */
[----:B------:R-:W-:Y:S01]  /*11a0*/  LEA.HI.X R11, R8, c[0x0][0x324], R5, 0x3, P1 ;  /* 0x0000c900080b7a11 */ /* 0x000fe200008f1c05 */
[----:B------:R-:W-:Y:S01]  /*11b0*/  IMAD.WIDE.U32 R4, R109, 0x4, R6 ;  /* 0x000000046d047825 */ /* 0x000fe200078e0006 */
[----:B------:R-:W-:-:S03]  /*11c0*/  IADD3 R19, R32, -0x1, RZ ;  /* 0xffffffff20137810 */ /* 0x000fc60007ffe0ff */
[----:B------:R-:W-:Y:S01]  /*11d0*/  IMAD R9, R9, -0x100, RZ ;  /* 0xffffff0009097824 */ /* 0x000fe200078e02ff */
[----:B------:R-:W-:Y:S01]  /*11e0*/  LEA.HI R0, R19, R19, RZ, 0x1 ;  /* 0x0000001313007211 */ /* 0x000fe200078f08ff */
[----:B------:R-:W-:Y:S01]  /*11f0*/  IMAD.WIDE.U32 R6, R109, 0x4, R10 ;  /* 0x000000046d067825 */ /* 0x000fe200078e000a */
[----:B------:R-:W-:Y:S02]  /*1200*/  HADD2.F32 R11, -RZ, R2.H1_H1 ;  /* 0x30000002ff0b7230 */ /* 0x000fe40000004100 */
[----:B------:R-:W-:Y:S01]  /*1210*/  LOP3.LUT R0, R0, 0xfffffe, RZ, 0xc0, !PT ;  /* 0x00fffffe00007812 */ /* 0x000fe200078ec0ff */
[----:B------:R-:W-:-:S03]  /*1220*/  IMAD.WIDE R4, R9, 0x4, R4 ;  /* 0x0000000409047825 */ /* 0x000fc600078e0204 */
[----:B------:R-:W-:Y:S01]  /*1230*/  IADD3 R19, R19, -R0, RZ ;  /* 0x8000000013137210 */ /* 0x000fe20007ffe0ff */
[----:B------:R-:W-:Y:S01]  /*1240*/  IMAD.WIDE R6, R9, 0x4, R6 ;  /* 0x0000000409067825 */ /* 0x000fe200078e0206 */
[C---:B------:R-:W-:Y:S01]  /*1250*/  IADD3 R90, P0, R4.reuse, -0x380, RZ ;  /* 0xfffffc80045a7810 */ /* 0x040fe20007f1e0ff */
[--C-:B------:R-:W-:Y:S01]  /*1260*/  HADD2.F32 R9, -RZ, R3.reuse.H0_H0 ;  /* 0x20000003ff097230 */ /* 0x100fe20000004100 */
[C---:B------:R-:W-:Y:S01]  /*1270*/  IADD3 R88, P1, R4.reuse, -0x300, RZ ;  /* 0xfffffd0004587810 */ /* 0x040fe20007f3e0ff */
[----:B------:R-:W-:Y:S01]  /*1280*/  HADD2.F32 R3, -RZ, R3.H1_H1 ;  /* 0x30000003ff037230 */ /* 0x000fe20000004100 */
[C---:B------:R-:W-:Y:S01]  /*1290*/  IADD3 R86, P2, R4.reuse, -0x280, RZ ;  /* 0xfffffd8004567810 */ /* 0x040fe20007f5e0ff */
[--C-:B------:R-:W-:Y:S01]  /*12a0*/  FADD.FTZ R11, R11, R114.reuse ;  /* 0x000000720b0b7221 */ /* 0x100fe20000010000 */
[C---:B------:R-:W-:Y:S01]  /*12b0*/  IADD3 R84, P3, R4.reuse, -0x200, RZ ;  /* 0xfffffe0004547810 */ /* 0x040fe20007f7e0ff */
[--C-:B------:R-:W-:Y:S01]  /*12c0*/  FADD.FTZ R9, R9, R114.reuse ;  /* 0x0000007209097221 */ /* 0x100fe20000010000 */
[C---:B------:R-:W-:Y:S01]  /*12d0*/  IADD3 R82, P4, R4.reuse, -0x180, RZ ;  /* 0xfffffe8004527810 */ /* 0x040fe20007f9e0ff */
[----:B------:R-:W-:Y:S01]  /*12e0*/  FADD.FTZ R8, R3, R114 ;  /* 0x0000007203087221 */ /* 0x000fe20000010000 */
        /* <DEDUP_REMOVED lines=9> */
[----:B------:R-:W-:Y:S01]  /*1380*/  HADD2.F32 R5, -RZ, R2.H0_H0 ;  /* 0x20000002ff057230 */ /* 0x000fe20000004100 */
[C---:B------:R-:W-:Y:S02]  /*1390*/  IADD3 R76, P0, R6.reuse, -0x380, RZ ;  /* 0xfffffc80064c7810 */ /* 0x040fe40007f1e0ff */
[C---:B------:R-:W-:Y:S02]  /*13a0*/  IADD3 R74, P1, R6.reuse, -0x300, RZ ;  /* 0xfffffd00064a7810 */ /* 0x040fe40007f3e0ff */
[C---:B------:R-:W-:Y:S01]  /*13b0*/  IADD3 R72, P2, R6.reuse, -0x280, RZ ;  /* 0xfffffd8006487810 */ /* 0x040fe20007f5e0ff */
[----:B------:R-:W-:Y:S01]  /*13c0*/  FADD.FTZ R10, R5, R114 ;  /* 0x00000072050a7221 */ /* 0x000fe20000010000 */
        /* <DEDUP_REMOVED lines=9> */
[C---:B------:R-:W-:Y:S02]  /*1460*/  IADD3.X R67, R7.reuse, -0x1, RZ, P5, !PT ;  /* 0xffffffff07437810 */ /* 0x040fe40002ffe4ff */
[----:B------:R-:W-:Y:S02]  /*1470*/  IADD3.X R65, R7, -0x1, RZ, P6, !PT ;  /* 0xffffffff07417810 */ /* 0x000fe400037fe4ff */
.L_x_13594:
[----:B------:R-:W-:Y:S01]  /*1480*/  SHF.R.S32.HI R128, RZ, 0x1f, R14 ;  /* 0x0000001fff807819 */ /* 0x000fe2000001140e */
[----:B------:R-:W-:Y:S01]  /*1490*/  IMAD.WIDE.U32 R4, R14, c[0x0][0x1a0], R94 ;  /* 0x000068000e047a25 */ /* 0x000fe200078e005e */
[----:B------:R-:W-:Y:S02]  /*14a0*/  IADD3 R30, -R31, c[0x0][0x168], RZ ;  /* 0x00005a001f1e7a10 */ /* 0x000fe40007ffe1ff */
[----:B------:R-:W-:Y:S01]  /*14b0*/  PRMT R29, RZ, 0x7610, R29 ;  /* 0x00007610ff1d7816 */ /* 0x000fe2000000001d */
[----:B------:R-:W-:Y:S01]  /*14c0*/  IMAD R3, R128, c[0x0][0x1a0], RZ ;  /* 0x0000680080037a24 */ /* 0x000fe200078e02ff */
[----:B------:R-:W-:-:S02]  /*14d0*/  SHF.L.U32 R106, R30, 0x1, RZ ;  /* 0x000000011e6a7819 */ /* 0x000fc400000006ff */
[----:B------:R-:W-:Y:S01]  /*14e0*/  LEA R2, P3, R4, R56, 0x1 ;  /* 0x0000003804027211 */ /* 0x000fe200078608ff */
[----:B------:R-:W-:Y:S01]  /*14f0*/  IMAD R3, R14, c[0x0][0x1a4], R3 ;  /* 0x000069000e037a24 */ /* 0x000fe200078e0203 */
[-C--:B------:R-:W-:Y:S02]  /*1500*/  ISETP.GE.AND P0, PT, R94, R106.reuse, PT ;  /* 0x0000006a5e00720c */ /* 0x080fe40003f06270 */
[-C--:B------:R-:W-:Y:S02]  /*1510*/  ISETP.GE.AND P1, PT, R39, R106.reuse, PT ;  /* 0x0000006a2700720c */ /* 0x080fe40003f26270 */
[----:B------:R-:W-:Y:S02]  /*1520*/  ISETP.GE.AND P2, PT, R38, R106, PT ;  /* 0x0000006a2600720c */ /* 0x000fe40003f46270 */
[----:B------:R-:W-:Y:S02]  /*1530*/  IADD3 R0, R5, R3, RZ ;  /* 0x0000000305007210 */ /* 0x000fe40007ffe0ff */
[----:B------:R-:W-:-:S02]  /*1540*/  PRMT R40, RZ, 0x7610, R40 ;  /* 0x00007610ff287816 */ /* 0x000fc40000000028 */
[----:B------:R-:W-:Y:S02]  /*1550*/  LEA.HI.X R3, R4, R55, R0, 0x1, P3 ;  /* 0x0000003704037211 */ /* 0x000fe400018f0c00 */
[----:B------:R-:W-:-:S03]  /*1560*/  PRMT R41, RZ, 0x7610, R41 ;  /* 0x00007610ff297816 */ /* 0x000fc60000000029 */
[----:B0-2---:R0:W2:Y:S01]  /*1570*/  @!P0 LDG.E.U16 R29, [R2.64] ;  /* 0x00000008021d8981 */ /* 0x0050a2000c1e1500 */
[----:B------:R-:W-:-:S03]  /*1580*/  ISETP.GE.AND P0, PT, R37, R106, PT ;  /* 0x0000006a2500720c */ /* 0x000fc60003f06270 */
[----:B---3--:R0:W3:Y:S01]  /*1590*/  @!P1 LDG.E.U16 R40, [R2.64+0x40] ;  /* 0x0000400802289981 */ /* 0x0080e2000c1e1500 */
[----:B------:R-:W-:-:S03]  /*15a0*/  ISETP.GE.AND P1, PT, R36, R106, PT ;  /* 0x0000006a2400720c */ /* 0x000fc60003f26270 */
[----:B----4-:R0:W4:Y:S01]  /*15b0*/  @!P2 LDG.E.U16 R41, [R2.64+0x80] ;  /* 0x000080080229a981 */ /* 0x010122000c1e1500 */
        /* <DEDUP_REMOVED lines=18> */
[----:B------:R-:W-:Y:S01]  /*16e0*/  IMAD R119, R128, c[0x0][0x1c0], RZ ;  /* 0x0000700080777a24 */ /* 0x000fe200078e02ff */
[----:B------:R-:W-:Y:S01]  /*16f0*/  IADD3 R63, R52, 0x20, RZ ;  /* 0x00000020343f7810 */ /* 0x000fe20007ffe0ff */
[C---:B------:R-:W-:Y:S02]  /*1700*/  IMAD R107, R14.reuse, c[0x0][0x18c], R107 ;  /* 0x000063000e6b7a24 */ /* 0x040fe400078e026b */
[----:B------:R-:W-:Y:S01]  /*1710*/  IMAD.WIDE.U32 R6, R14, c[0x0][0x188], R6 ;  /* 0x000062000e067a25 */ /* 0x000fe200078e0006 */
[----:B------:R-:W-:-:S03]  /*1720*/  IADD3 R105, R52, 0x40, RZ ;  /* 0x0000004034697810 */ /* 0x000fc60007ffe0ff */
[----:B------:R-:W-:Y:S01]  /*1730*/  IMAD.WIDE.U32 R4, R14, c[0x0][0x1c0], R94 ;  /* 0x000070000e047a25 */ /* 0x000fe200078e005e */
[----:B------:R-:W-:-:S03]  /*1740*/  LEA.HI.SX32 R63, R63, R52, 0x1b ;  /* 0x000000343f3f7211 */ /* 0x000fc600078fdaff */
[----:B0-----:R-:W-:Y:S01]  /*1750*/  IMAD R3, R14, c[0x0][0x1c4], R119 ;  /* 0x000071000e037a24 */ /* 0x001fe200078e0277 */
[----:B------:R-:W-:Y:S02]  /*1760*/  IADD3 R7, R7, R107, RZ ;  /* 0x0000006b07077210 */ /* 0x000fe40007ffe0ff */
[----:B------:R-:W-:Y:S02]  /*1770*/  LEA R62, P0, R6, c[0x0][0x220], 0x3 ;  /* 0x00008800063e7a11 */ /* 0x000fe400078018ff */
[-C--:B------:R-:W-:Y:S02]  /*1780*/  LEA.HI.SX32 R0, R52, R52.reuse, 0x1b ;  /* 0x0000003434007211 */ /* 0x080fe400078fdaff */
[----:B------:R-:W-:Y:S02]  /*1790*/  LEA.HI.SX32 R105, R105, R52, 0x1b ;  /* 0x0000003469697211 */ /* 0x000fe400078fdaff */
[----:B------:R-:W-:Y:S02]  /*17a0*/  IADD3 R3, R5, R3, RZ ;  /* 0x0000000305037210 */ /* 0x000fe40007ffe0ff */
[----:B------:R-:W-:-:S02]  /*17b0*/  SHF.L.U32 R5, R63, 0x1, RZ ;  /* 0x000000013f057819 */ /* 0x000fc400000006ff */
[----:B------:R-:W-:Y:S02]  /*17c0*/  LEA.HI.X R63, R6, c[0x0][0x224], R7, 0x3, P0 ;  /* 0x00008900063f7a11 */ /* 0x000fe400000f1c07 */
[----:B------:R-:W-:Y:S02]  /*17d0*/  SHF.L.U32 R0, R0, 0x1, RZ ;  /* 0x0000000100007819 */ /* 0x000fe400000006ff */
[----:B------:R-:W-:Y:S02]  /*17e0*/  SHF.L.U32 R124, R105, 0x1, RZ ;  /* 0x00000001697c7819 */ /* 0x000fe400000006ff */
[C---:B------:R-:W-:Y:S01]  /*17f0*/  IADD3 R7, R52.reuse, 0x60, RZ ;  /* 0x0000006034077810 */ /* 0x040fe20007ffe0ff */
[----:B------:R-:W4:Y:S01]  /*1800*/  LDG.E.64 R62, [R62.64] ;  /* 0x000000083e3e7981 */ /* 0x000f22000c1e1b00 */
[C---:B------:R-:W-:Y:S02]  /*1810*/  IADD3 R105, R52.reuse, 0x80, RZ ;  /* 0x0000008034697810 */ /* 0x040fe40007ffe0ff */
[----:B------:R-:W-:-:S02]  /*1820*/  IADD3 R107, R52, 0xa0, RZ ;  /* 0x000000a0346b7810 */ /* 0x000fc40007ffe0ff */
[----:B------:R-:W-:Y:S02]  /*1830*/  IADD3 R119, R52, 0xc0, RZ ;  /* 0x000000c034777810 */ /* 0x000fe40007ffe0ff */
[----:B------:R-:W-:Y:S02]  /*1840*/  LEA R2, P1, R4, R54, 0x1 ;  /* 0x0000003604027211 */ /* 0x000fe400078208ff */
[----:B------:R-:W-:Y:S02]  /*1850*/  IADD3 R121, R52, 0xe0, RZ ;  /* 0x000000e034797810 */ /* 0x000fe40007ffe0ff */
[-C--:B------:R-:W-:Y:S02]  /*1860*/  LEA.HI.SX32 R7, R7, R52.reuse, 0x1b ;  /* 0x0000003407077211 */ /* 0x080fe400078fdaff */
[-C--:B------:R-:W-:Y:S02]  /*1870*/  LEA.HI.SX32 R105, R105, R52.reuse, 0x1b ;  /* 0x0000003469697211 */ /* 0x080fe400078fdaff */
[----:B------:R-:W-:-:S02]  /*1880*/  LEA.HI.SX32 R107, R107, R52, 0x1b ;  /* 0x000000346b6b7211 */ /* 0x000fc400078fdaff */
[----:B------:R-:W-:Y:S02]  /*1890*/  ISETP.GE.AND P6, PT, R94, R106, PT ;  /* 0x0000006a5e00720c */ /* 0x000fe40003fc6270 */
[-C--:B------:R-:W-:Y:S02]  /*18a0*/  LEA.HI.SX32 R6, R119, R52.reuse, 0x1b ;  /* 0x0000003477067211 */ /* 0x080fe400078fdaff */
[----:B------:R-:W-:Y:S02]  /*18b0*/  LEA.HI.X R3, R4, R53, R3, 0x1, P1 ;  /* 0x0000003504037211 */ /* 0x000fe400008f0c03 */
[----:B------:R-:W-:Y:S02]  /*18c0*/  LEA.HI.SX32 R121, R121, R52, 0x1b ;  /* 0x0000003479797211 */ /* 0x000fe400078fdaff */
[----:B------:R-:W-:Y:S02]  /*18d0*/  SHF.L.U32 R4, R105, 0x1, RZ ;  /* 0x0000000169047819 */ /* 0x000fe400000006ff */
[----:B------:R-:W-:-:S02]  /*18e0*/  SHF.L.U32 R119, R107, 0x1, RZ ;  /* 0x000000016b777819 */ /* 0x000fc400000006ff */
[----:B------:R-:W-:Y:S02]  /*18f0*/  SHF.L.U32 R125, R121, 0x1, RZ ;  /* 0x00000001797d7819 */ /* 0x000fe400000006ff */
[----:B------:R-:W-:Y:S02]  /*1900*/  PRMT R105, RZ, 0x7610, R105 ;  /* 0x00007610ff697816 */ /* 0x000fe40000000069 */
        /* <DEDUP_REMOVED lines=11> */
[----:B---3--:R0:W-:Y:S04]  /*19c0*/  STS.U16 [R5+0x40], R40 ;  /* 0x0000402805007388 */ /* 0x0081e80000000400 */
[----:B----4-:R1:W-:Y:S01]  /*19d0*/  STS.U16 [R124+0x80], R41 ;  /* 0x000080297c007388 */ /* 0x0103e20000000400 */
[----:B0-----:R-:W-:-:S02]  /*19e0*/  SHF.L.U32 R40, R6, 0x1, RZ ;  /* 0x0000000106287819 */ /* 0x001fc400000006ff */
[----:B-1----:R-:W-:-:S05]  /*19f0*/  SHF.L.U32 R41, R7, 0x1, RZ ;  /* 0x0000000107297819 */ /* 0x002fca00000006ff */
[----:B------:R0:W-:Y:S04]  /*1a00*/  STS.U16 [R41+0xc0], R42 ;  /* 0x0000c02a29007388 */ /* 0x0001e80000000400 */
[----:B------:R1:W-:Y:S04]  /*1a10*/  STS.U16 [R4+0x100], R43 ;  /* 0x0001002b04007388 */ /* 0x0003e80000000400 */
[----:B------:R-:W-:Y:S04]  /*1a20*/  STS.U16 [R119+0x140], R102 ;  /* 0x0001406677007388 */ /* 0x000fe80000000400 */
[----:B------:R-:W-:Y:S01]  /*1a30*/  STS.U16 [R40+0x180], R103 ;  /* 0x0001806728007388 */ /* 0x000fe20000000400 */
[----:B0-----:R-:W-:-:S03]  /*1a40*/  PRMT R42, RZ, 0x7610, R42 ;  /* 0x00007610ff2a7816 */ /* 0x001fc6000000002a */
[----:B------:R0:W-:Y:S01]  /*1a50*/  STS.U16 [R125+0x1c0], R104 ;  /* 0x0001c0687d007388 */ /* 0x0001e20000000400 */
[----:B------:R-:W-:-:S06]  /*1a60*/  NOP ;  /* 0x0000000000007918 */ /* 0x000fcc0000000000 */
[----:B------:R2:W3:Y:S01]  /*1a70*/  @!P6 LDG.E.U16 R105, [R2.64] ;  /* 0x000000080269e981 */ /* 0x0004e2000c1e1500 */
[----:B------:R-:W-:Y:S02]  /*1a80*/  ISETP.GE.AND P6, PT, R33, R106, PT ;  /* 0x0000006a2100720c */ /* 0x000fe40003fc6270 */
[----:B-1----:R-:W-:Y:S01]  /*1a90*/  PRMT R43, RZ, 0x7610, R43 ;  /* 0x00007610ff2b7816 */ /* 0x002fe2000000002b */
[----:B------:R2:W4:Y:S01]  /*1aa0*/  @!P5 LDG.E.U16 R42, [R2.64+0x40] ;  /* 0x00004008022ad981 */ /* 0x000522000c1e1500 */
[----:B0-----:R-:W-:-:S03]  /*1ab0*/  PRMT R104, RZ, 0x7610, R104 ;  /* 0x00007610ff687816 */ /* 0x001fc60000000068 */
[----:B------:R2:W4:Y:S04]  /*1ac0*/  @!P2 LDG.E.U16 R127, [R2.64+0x100] ;  /* 0x00010008027fa981 */ /* 0x000528000c1e1500 */
[----:B------:R2:W4:Y:S04]  /*1ad0*/  @!P4 LDG.E.U16 R43, [R2.64+0x80] ;  /* 0x00008008022bc981 */ /* 0x000528000c1e1500 */
[----:B------:R2:W4:Y:S04]  /*1ae0*/  @!P3 LDG.E.U16 R104, [R2.64+0xc0] ;  /* 0x0000c0080268b981 */ /* 0x000528000c1e1500 */
[----:B------:R2:W4:Y:S04]  /*1af0*/  @!P1 LDG.E.U16 R130, [R2.64+0x140] ;  /* 0x0001400802829981 */ /* 0x000528000c1e1500 */
[----:B------:R2:W4:Y:S04]  /*1b00*/  @!P0 LDG.E.U16 R129, [R2.64+0x180] ;  /* 0x0001800802818981 */ /* 0x000528000c1e1500 */
[----:B------:R2:W4:Y:S01]  /*1b10*/  @!P6 LDG.E.U16 R132, [R2.64+0x1c0] ;  /* 0x0001c0080284e981 */ /* 0x000522000c1e1500 */
[----:B------:R-:W-:Y:S01]  /*1b20*/  SHF.L.U32 R29, R52, 0x3, RZ ;  /* 0x00000003341d7819 */ /* 0x000fe200000006ff */
[----:B------:R-:W-:-:S02]  /*1b30*/  FMUL.FTZ R6, R10, R63 ;  /* 0x0000003f0a067220 */ /* 0x000fc40000410000 */
[----:B------:R-:W-:Y:S02]  /*1b40*/  FMUL.FTZ R133, R62, 1.4426950216293334961 ;  /* 0x3fb8aa3b3e857820 */ /* 0x000fe40000410000 */
[----:B------:R-:W-:Y:S02]  /*1b50*/  FMUL.RZ R120, R6, 0.15915493667125701904 ;  /* 0x3e22f98306787820 */ /* 0x000fe4000040c000 */
[----:B------:R-:W-:Y:S01]  /*1b60*/  FMUL.FTZ R102, R10, R133 ;  /* 0x000000850a667220 */ /* 0x000fe20000410000 */
[----:B------:R-:W-:Y:S01]  /*1b70*/  LEA.HI.SX32 R6, R29, R29, 0x1b ;  /* 0x0000001d1d067211 */ /* 0x000fe200078fdaff */
[----:B------:R-:W-:Y:S01]  /*1b80*/  MUFU.COS R136, R120 ;  /* 0x0000007800887308 */ /* 0x000fe20000000000 */
[----:B------:R-:W-:Y:S02]  /*1b90*/  ISETP.NE.AND P1, PT, R109, RZ, PT ;  /* 0x000000ff6d00720c */ /* 0x000fe40003f25270 */
[----:B------:R-:W-:-:S05]  /*1ba0*/  SHF.L.U32 R126, R6, 0x1, RZ ;  /* 0x00000001067e7819 */ /* 0x000fca00000006ff */
[----:B------:R-:W0:Y:S01]  /*1bb0*/  MUFU.EX2 R103, R102 ;  /* 0x0000006600677308 */ /* 0x000e220000000800 */
[----:B------:R-:W1:Y:S01]  /*1bc0*/  LDS.U16 R6, [R126+0x2] ;  /* 0x000002007e067984 */ /* 0x000e620000000400 */
[----:B--2---:R-:W-:-:S03]  /*1bd0*/  LEA R2, R19, R14, 0x8 ;  /* 0x0000000e13027211 */ /* 0x004fc600078e40ff */
[----:B------:R-:W2:Y:S03]  /*1be0*/  LDS.U16 R7, [R126] ;  /* 0x000000007e077984 */ /* 0x000ea60000000400 */
[----:B------:R0:W0:Y:S01]  /*1bf0*/  MUFU.SIN R134, R120 ;  /* 0x0000007800867308 */ /* 0x0000220000000400 */
[----:B------:R-:W-:Y:S01]  /*1c00*/  LDS.U16 R107, [R126+0x4] ;  /* 0x000004007e6b7984 */ /* 0x000fe20000000400 */
[----:B------:R-:W-:-:S03]  /*1c10*/  @P1 IADD3 R2, R109, 0x200, RZ ;  /* 0x000002006d021810 */ /* 0x000fc60007ffe0ff */
[----:B------:R-:W-:Y:S04]  /*1c20*/  LDS.U16 R106, [R126+0x6] ;  /* 0x000006007e6a7984 */ /* 0x000fe80000000400 */
[----:B0-----:R-:W0:Y:S04]  /*1c30*/  LDS.U16 R120, [R126+0x8] ;  /* 0x000008007e787984 */ /* 0x001e280000000400 */
[----:B------:R-:W0:Y:S04]  /*1c40*/  LDS.U16 R122, [R126+0xa] ;  /* 0x00000a007e7a7984 */ /* 0x000e280000000400 */
[----:B------:R-:W0:Y:S04]  /*1c50*/  LDS.U16 R123, [R126+0xc] ;  /* 0x00000c007e7b7984 */ /* 0x000e280000000400 */
[----:B------:R-:W0:Y:S01]  /*1c60*/  LDS.U16 R121, [R126+0xe] ;  /* 0x00000e007e797984 */ /* 0x000e220000000400 */
[----:B------:R-:W-:Y:S01]  /*1c70*/  ISETP.NE.AND P0, PT, R49, RZ, PT ;  /* 0x000000ff3100720c */ /* 0x000fe20003f05270 */
[----:B------:R-:W-:-:S02]  /*1c80*/  FMUL.FTZ R102, R103, R136 ;  /* 0x0000008867667220 */ /* 0x000fc40000410000 */
[----:B------:R-:W-:Y:S01]  /*1c90*/  FMUL.FTZ R103, R103, R134 ;  /* 0x0000008667677220 */ /* 0x000fe20000410000 */
[----:B------:R-:W-:-:S13]  /*1ca0*/  ISETP.LT.OR P2, PT, R32, 0x2, P0 ;  /* 0x000000022000780c */ /* 0x000fda0000741670 */
[----:B------:R-:W-:-:S05]  /*1cb0*/  @!P2 IADD3 R3, R32, -0x2, RZ ;  /* 0xfffffffe2003a810 */ /* 0x000fca0007ffe0ff */
[----:B------:R-:W-:Y:S01]  /*1cc0*/  @!P2 IMAD R3, R3, c[0x0][0x16c], R14 ;  /* 0x00005b000303aa24 */ /* 0x000fe200078e020e */
[----:B-1----:R-:W-:Y:S02]  /*1cd0*/  HADD2.F32 R6, -RZ, R6.H0_H0 ;  /* 0x20000006ff067230 */ /* 0x002fe40000004100 */
[----:B--2---:R-:W-:-:S03]  /*1ce0*/  HADD2.F32 R7, -RZ, R7.H0_H0 ;  /* 0x20000007ff077230 */ /* 0x004fc60000004100 */
[C---:B------:R-:W-:Y:S02]  /*1cf0*/  FMUL.FTZ R150, R10.reuse, R6 ;  /* 0x000000060a967220 */ /* 0x040fe40000410000 */
[----:B------:R-:W-:Y:S01]  /*1d00*/  FMUL.FTZ R146, R10, R7 ;  /* 0x000000070a927220 */ /* 0x000fe20000410000 */
[----:B0-----:R-:W-:Y:S02]  /*1d10*/  HADD2.F32 R120, -RZ, R120.H0_H0 ;  /* 0x20000078ff787230 */ /* 0x001fe40000004100 */
[----:B------:R-:W-:-:S03]  /*1d20*/  HADD2.F32 R122, -RZ, R122.H0_H0 ;  /* 0x2000007aff7a7230 */ /* 0x000fc60000004100 */
[C---:B------:R-:W-:Y:S02]  /*1d30*/  FMUL.FTZ R149, R9.reuse, R120 ;  /* 0x0000007809957220 */ /* 0x040fe40000410000 */
[----:B------:R-:W-:Y:S01]  /*1d40*/  FMUL.FTZ R139, R9, R122 ;  /* 0x0000007a098b7220 */ /* 0x000fe20000410000 */
[----:B------:R-:W-:Y:S02]  /*1d50*/  HADD2.F32 R123, -RZ, R123.H0_H0 ;  /* 0x2000007bff7b7230 */ /* 0x000fe40000004100 */
[----:B------:R-:W-:Y:S01]  /*1d60*/  HADD2.F32 R121, -RZ, R121.H0_H0 ;  /* 0x20000079ff797230 */ /* 0x000fe20000004100 */
[----:B------:R-:W-:Y:S02]  /*1d70*/  BSSY B0, `(.L_x_13564) ;  /* 0x0000066000007945 */ /* 0x000fe40003800000 */
[----:B------:R-:W-:Y:S01]  /*1d80*/  FMUL.FTZ R138, R8, R123 ;  /* 0x0000007b088a7220 */ /* 0x000fe20000410000 */
[----:B---3--:R-:W-:Y:S04]  /*1d90*/  STS.U16 [R0+0x210], R105 ;  /* 0x0002106900007388 */ /* 0x008fe80000000400 */
[----:B----4-:R-:W-:Y:S04]  /*1da0*/  STS.U16 [R5+0x250], R42 ;  /* 0x0002502a05007388 */ /* 0x010fe80000000400 */
[----:B------:R-:W-:Y:S04]  /*1db0*/  STS.U16 [R124+0x290], R43 ;  /* 0x0002902b7c007388 */ /* 0x000fe80000000400 */
[----:B------:R-:W-:Y:S04]  /*1dc0*/  STS.U16 [R41+0x2d0], R104 ;  /* 0x0002d06829007388 */ /* 0x000fe80000000400 */
[----:B------:R-:W-:Y:S04]  /*1dd0*/  STS.U16 [R4+0x310], R127 ;  /* 0x0003107f04007388 */ /* 0x000fe80000000400 */
[----:B------:R0:W-:Y:S04]  /*1de0*/  STS.U16 [R119+0x350], R130 ;  /* 0x0003508277007388 */ /* 0x0001e80000000400 */
[----:B------:R-:W-:Y:S04]  /*1df0*/  STS.U16 [R40+0x390], R129 ;  /* 0x0003908128007388 */ /* 0x000fe80000000400 */
[----:B------:R-:W-:Y:S01]  /*1e00*/  STS.U16 [R125+0x3d0], R132 ;  /* 0x0003d0847d007388 */ /* 0x000fe20000000400 */
[----:B------:R-:W-:-:S06]  /*1e10*/  NOP ;  /* 0x0000000000007918 */ /* 0x000fcc0000000000 */
[----:B0-----:R-:W-:Y:S01]  /*1e20*/  SHF.L.U32 R119, R2, 0x3, RZ ;  /* 0x0000000302777819 */ /* 0x001fe200000006ff */
[----:B------:R-:W0:Y:S01]  /*1e30*/  LDS.U16 R131, [R126+0x210] ;  /* 0x000210007e837984 */ /* 0x000e220000000400 */
[----:B------:R-:W-:-:S03]  /*1e40*/  FMUL.FTZ R0, R11, R63 ;  /* 0x0000003f0b007220 */ /* 0x000fc60000410000 */
        /* <DEDUP_REMOVED lines=8> */
[----:B------:R-:W-:-:S02]  /*1ed0*/  FMUL.RZ R127, R0, 0.15915493667125701904 ;  /* 0x3e22f983007f7820 */ /* 0x000fc4000040c000 */
[----:B------:R-:W-:Y:S02]  /*1ee0*/  FMUL.FTZ R0, R11, R133 ;  /* 0x000000850b007220 */ /* 0x000fe40000410000 */
[----:B------:R-:W-:Y:S01]  /*1ef0*/  MUFU.SIN R5, R127 ;  /* 0x0000007f00057308 */ /* 0x000fe20000000400 */
[----:B------:R-:W-:-:S07]  /*1f00*/  CS2R R104, SRZ ;  /* 0x0000000000687805 */ /* 0x000fce000001ff00 */
[----:B------:R-:W2:Y:S01]  /*1f10*/  MUFU.EX2 R0, R0 ;  /* 0x0000000000007308 */ /* 0x000ea20000000800 */
[----:B------:R-:W-:Y:S01]  /*1f20*/  @!P2 IMAD.WIDE R2, R3, 0x10, R100 ;  /* 0x000000100302a825 */ /* 0x000fe200078e0264 */
[----:B------:R-:W-:Y:S03]  /*1f30*/  BAR.SYNC.DEFER_BLOCKING 0x0 ;  /* 0x0000000000007b1d */ /* 0x000fe60000010000 */
[----:B-1----:R-:W-:-:S03]  /*1f40*/  FMUL.FTZ R119, R9, R63 ;  /* 0x0000003f09777220 */ /* 0x002fc60000410000 */
[----:B------:R-:W1:Y:S01]  /*1f50*/  MUFU.COS R129, R127 ;  /* 0x0000007f00817308 */ /* 0x000e620000000000 */
[-C--:B------:R-:W-:Y:S02]  /*1f60*/  FMUL.FTZ R4, R9, R133.reuse ;  /* 0x0000008509047220 */ /* 0x080fe40000410000 */
[----:B------:R-:W-:Y:S02]  /*1f70*/  FMUL.FTZ R126, R8, R133 ;  /* 0x00000085087e7220 */ /* 0x000fe40000410000 */
[----:B--2---:R-:W-:-:S03]  /*1f80*/  FMUL.FTZ R133, R0, R5 ;  /* 0x0000000500857220 */ /* 0x004fc60000410000 */
[----:B------:R-:W-:Y:S01]  /*1f90*/  MUFU.EX2 R134, R4 ;  /* 0x0000000400867308 */ /* 0x000fe20000000800 */
[----:B------:R-:W-:Y:S01]  /*1fa0*/  HADD2.F32 R5, -RZ, R92.H0_H0 ;  /* 0x2000005cff057230 */ /* 0x000fe20000004100 */
[----:B------:R2:W5:Y:S04]  /*1fb0*/  @!P2 LDG.E.64 R104, [R2.64+0x8] ;  /* 0x000008080268a981 */ /* 0x000568000c1e1b00 */
[----:B------:R-:W-:Y:S02]  /*1fc0*/  FMUL.FTZ R150, R5, R150 ;  /* 0x0000009605967220 */ /* 0x000fe40000410000 */
[----:B--2---:R-:W-:Y:S02]  /*1fd0*/  FMUL.RZ R3, R119, 0.15915493667125701904 ;  /* 0x3e22f98377037820 */ /* 0x004fe4000040c000 */
[----:B------:R-:W-:-:S02]  /*1fe0*/  FMUL.FTZ R2, R8, R63 ;  /* 0x0000003f08027220 */ /* 0x000fc40000410000 */
[----:B------:R-:W2:Y:S02]  /*1ff0*/  MUFU.SIN R119, R3 ;  /* 0x0000000300777308 */ /* 0x000ea40000000400 */
[----:B------:R-:W-:Y:S02]  /*2000*/  FMUL.RZ R136, R2, 0.15915493667125701904 ;  /* 0x3e22f98302887820 */ /* 0x000fe4000040c000 */
[----:B------:R-:W-:-:S04]  /*2010*/  FMUL.FTZ R146, R5, R146 ;  /* 0x0000009205927220 */ /* 0x000fc80000410000 */
[----:B------:R0:W2:Y:S01]  /*2020*/  MUFU.COS R127, R3 ;  /* 0x00000003007f7308 */ /* 0x0000a20000000000 */
[----:B-1----:R-:W-:Y:S01]  /*2030*/  FMUL.FTZ R129, R0, R129 ;  /* 0x0000008100817220 */ /* 0x002fe20000410000 */
[----:B------:R-:W-:Y:S01]  /*2040*/  HADD2.F32 R2, -RZ, R106.H0_H0 ;  /* 0x2000006aff027230 */ /* 0x000fe20000004100 */
[----:B------:R-:W-:-:S05]  /*2050*/  FMUL.FTZ R0, R133, R150 ;  /* 0x0000009685007220 */ /* 0x000fca0000410000 */
[----:B------:R-:W-:Y:S01]  /*2060*/  MUFU.EX2 R126, R126 ;  /* 0x0000007e007e7308 */ /* 0x000fe20000000800 */
[----:B0-----:R-:W-:Y:S01]  /*2070*/  HADD2.F32 R3, -RZ, R107.H0_H0 ;  /* 0x2000006bff037230 */ /* 0x001fe20000004100 */
[----:B------:R-:W-:-:S06]  /*2080*/  FMUL.FTZ R106, R133, R146 ;  /* 0x00000092856a7220 */ /* 0x000fcc0000410000 */
[----:B------:R-:W0:Y:S01]  /*2090*/  MUFU.COS R135, R136 ;  /* 0x0000008800877308 */ /* 0x000e220000000000 */
[----:B------:R-:W-:-:S07]  /*20a0*/  HADD2.F32 R4, -RZ, R92.H1_H1 ;  /* 0x3000005cff047230 */ /* 0x000fce0000004100 */
[----:B------:R-:W1:Y:S01]  /*20b0*/  MUFU.SIN R107, R136 ;  /* 0x00000088006b7308 */ /* 0x000e620000000400 */
[----:B------:R-:W-:Y:S02]  /*20c0*/  FMUL.FTZ R151, R11, R3 ;  /* 0x000000030b977220 */ /* 0x000fe40000410000 */
[----:B------:R-:W-:Y:S02]  /*20d0*/  FFMA.FTZ R0, R129, R146, -R0 ;  /* 0x0000009281007223 */ /* 0x000fe40000010800 */
[----:B------:R-:W-:Y:S02]  /*20e0*/  FMUL.FTZ R147, R11, R2 ;  /* 0x000000020b937220 */ /* 0x000fe40000410000 */
[----:B------:R-:W-:Y:S02]  /*20f0*/  FFMA.FTZ R106, R129, R150, R106 ;  /* 0x00000096816a7223 */ /* 0x000fe4000001006a */
[----:B--2---:R-:W-:Y:S02]  /*2100*/  FMUL.FTZ R132, R134, R119 ;  /* 0x0000007786847220 */ /* 0x004fe40000410000 */
[----:B------:R-:W-:-:S02]  /*2110*/  FFMA.FTZ R119, R4, R151, R0 ;  /* 0x0000009704777223 */ /* 0x000fc40000010000 */
[----:B------:R-:W-:Y:S02]  /*2120*/  FFMA.FTZ R137, R4, R147, R106 ;  /* 0x0000009304897223 */ /* 0x000fe4000001006a */
[----:B------:R-:W-:Y:S02]  /*2130*/  FMUL.FTZ R134, R134, R127 ;  /* 0x0000007f86867220 */ /* 0x000fe40000410000 */
[C---:B------:R-:W-:Y:S02]  /*2140*/  FMUL.FTZ R106, R132.reuse, R119 ;  /* 0x00000077846a7220 */ /* 0x040fe40000410000 */
[----:B------:R-:W-:Y:S02]  /*2150*/  FMUL.FTZ R0, R132, R137 ;  /* 0x0000008984007220 */ /* 0x000fe40000410000 */
[C---:B0-----:R-:W-:Y:S02]  /*2160*/  FMUL.FTZ R142, R126.reuse, R135 ;  /* 0x000000877e8e7220 */ /* 0x041fe40000410000 */
[----:B-1----:R-:W-:-:S02]  /*2170*/  FMUL.FTZ R140, R126, R107 ;  /* 0x0000006b7e8c7220 */ /* 0x002fc40000410000 */
[----:B------:R-:W-:Y:S02]  /*2180*/  FMUL.FTZ R126, R102, R133 ;  /* 0x00000085667e7220 */ /* 0x000fe40000410000 */
[C---:B------:R-:W-:Y:S02]  /*2190*/  FFMA.FTZ R137, R134.reuse, R137, R106 ;  /* 0x0000008986897223 */ /* 0x040fe4000001006a */
[----:B------:R-:W-:Y:S01]  /*21a0*/  FFMA.FTZ R127, R134, R119, -R0 ;  /* 0x00000077867f7223 */ /* 0x000fe20000010800 */
[----:B------:R-:W-:Y:S01]  /*21b0*/  HADD2.F32 R0, -RZ, R93.H0_H0 ;  /* 0x2000005dff007230 */ /* 0x000fe20000004100 */
[C---:B------:R-:W-:Y:S02]  /*21c0*/  FMUL.FTZ R106, R103.reuse, R133 ;  /* 0x00000085676a7220 */ /* 0x040fe40000410000 */
[-C--:B------:R-:W-:Y:S02]  /*21d0*/  FFMA.FTZ R119, R103, R129.reuse, R126 ;  /* 0x0000008167777223 */ /* 0x080fe4000001007e */
[----:B------:R-:W-:-:S02]  /*21e0*/  FFMA.FTZ R107, R102, R129, -R106 ;  /* 0x00000081666b7223 */ /* 0x000fc4000001086a */
[----:B------:R-:W-:Y:S02]  /*21f0*/  FMUL.FTZ R106, R132, R119 ;  /* 0x00000077846a7220 */ /* 0x000fe40000410000 */
[----:B------:R-:W-:Y:S01]  /*2200*/  FFMA.FTZ R135, R0, R149, R127 ;  /* 0x0000009500877223 */ /* 0x000fe2000001007f */
[----:B------:R-:W-:Y:S01]  /*2210*/  ISETP.NE.AND P2, PT, R109, 0x1f, PT ;  /* 0x0000001f6d00780c */ /* 0x000fe20003f45270 */
[----:B------:R-:W-:Y:S02]  /*2220*/  FMUL.FTZ R126, R132, R107 ;  /* 0x0000006b847e7220 */ /* 0x000fe40000410000 */
[----:B------:R-:W-:Y:S02]  /*2230*/  FFMA.FTZ R137, R0, R139, R137 ;  /* 0x0000008b00897223 */ /* 0x000fe40000010089 */
[----:B------:R-:W-:Y:S02]  /*2240*/  FFMA.FTZ R107, R134, R107, -R106 ;  /* 0x0000006b866b7223 */ /* 0x000fe4000001086a */
[----:B------:R-:W-:-:S02]  /*2250*/  FMUL.FTZ R106, R140, R135 ;  /* 0x000000878c6a7220 */ /* 0x000fc40000410000 */
[----:B------:R-:W-:Y:S02]  /*2260*/  FFMA.FTZ R127, R134, R119, R126 ;  /* 0x00000077867f7223 */ /* 0x000fe4000001007e */
[-C--:B------:R-:W-:Y:S02]  /*2270*/  FMUL.FTZ R136, R140, R137.reuse ;  /* 0x000000898c887220 */ /* 0x080fe40000410000 */
[----:B------:R-:W-:Y:S02]  /*2280*/  FFMA.FTZ R137, R142, R137, R106 ;  /* 0x000000898e897223 */ /* 0x000fe4000001006a */
[C---:B------:R-:W-:Y:S02]  /*2290*/  FMUL.FTZ R106, R140.reuse, R107 ;  /* 0x0000006b8c6a7220 */ /* 0x040fe40000410000 */
[----:B------:R-:W-:Y:S02]  /*22a0*/  FMUL.FTZ R152, R140, R127 ;  /* 0x0000007f8c987220 */ /* 0x000fe40000410000 */
[----:B------:R-:W-:-:S02]  /*22b0*/  FFMA.FTZ R126, R142, R135, -R136 ;  /* 0x000000878e7e7223 */ /* 0x000fc40000010888 */
[C---:B------:R-:W-:Y:S02]  /*22c0*/  FFMA.FTZ R152, R142.reuse, R107, -R152 ;  /* 0x0000006b8e987223 */ /* 0x040fe40000010898 */
[----:B------:R-:W-:Y:S02]  /*22d0*/  FFMA.FTZ R135, R142, R127, R106 ;  /* 0x0000007f8e877223 */ /* 0x000fe4000001006a */
[----:B------:R0:W1:Y:S01]  /*22e0*/  @P2 LDS.64 R106, [R109.X8+0x20b8] ;  /* 0x0020b8006d6a2984 */ /* 0x0000620000008a00 */
[----:B------:R-:W-:Y:S01]  /*22f0*/  HADD2.F32 R119, -RZ, R93.H1_H1 ;  /* 0x3000005dff777230 */ /* 0x000fe20000004100 */
[----:B------:R-:W-:-:S04]  /*2300*/  FMUL.FTZ R136, R8, R121 ;  /* 0x0000007908887220 */ /* 0x000fc80000410000 */
[C---:B------:R-:W-:Y:S02]  /*2310*/  FFMA.FTZ R126, R119.reuse, R138, R126 ;  /* 0x0000008a777e7223 */ /* 0x040fe4000001007e */
[----:B------:R-:W-:Y:S01]  /*2320*/  FFMA.FTZ R148, R119, R136, R137 ;  /* 0x0000008877947223 */ /* 0x000fe20000010089 */
[----:B------:R-:W-:Y:S05]  /*2330*/  @P2 BRA `(.L_x_13565) ;  /* 0x0000009000002947 */ /* 0x000fea0003800000 */
[----:B0--34-:R-:W-:Y:S01]  /*2340*/  ISETP.NE.AND P3, PT, R32, c[0x0][0x174], PT ;  /* 0x00005d0020007a0c */ /* 0x019fe20003f65270 */
[----:B-1----:R-:W-:-:S12]  /*2350*/  HFMA2.MMA R107, -RZ, RZ, 0, 0 ;  /* 0x00000000ff6b7435 */ /* 0x002fd800000001ff */
[----:B------:R-:W-:-:S04]  /*2360*/  @P3 IADD3 R127, -R50, c[0x0][0x174], RZ ;  /* 0x00005d00327f3a10 */ /* 0x000fc80007ffe1ff */
[----:B------:R-:W-:-:S04]  /*2370*/  @P3 LEA.HI R106, R127, R127, RZ, 0x1 ;  /* 0x0000007f7f6a3211 */ /* 0x000fc800078f08ff */
[----:B------:R-:W-:-:S04]  /*2380*/  @P3 LOP3.LUT R106, R106, 0xfffffe, RZ, 0xc0, !PT ;  /* 0x00fffffe6a6a3812 */ /* 0x000fc800078ec0ff */
[----:B------:R-:W-:Y:S02]  /*2390*/  @P3 IADD3 R127, -R106, R127, RZ ;  /* 0x0000007f6a7f3210 */ /* 0x000fe40007ffe1ff */
[----:B------:R-:W-:Y:S02]  /*23a0*/  MOV R106, 0x3f800000 ;  /* 0x3f800000006a7802 */ /* 0x000fe40000000f00 */
[----:B------:R-:W-:-:S05]  /*23b0*/  @P3 LEA R127, R127, R14, 0x8 ;  /* 0x0000000e7f7f3211 */ /* 0x000fca00078e40ff */
[----:B------:R0:W1:Y:S02]  /*23c0*/  @P3 LDS.64 R106, [R127.X8+0x10b0] ;  /* 0x0010b0007f6a3984 */ /* 0x0000640000008a00 */
.L_x_13565:
[----:B0--34-:R-:W-:Y:S05]  /*23d0*/  BSYNC B0 ;  /* 0x0000000000007941 */ /* 0x019fea0003800000 */
.L_x_13564:
[----:B------:R-:W0:Y:S01]  /*23e0*/  SHFL.UP PT, R143, R148, 0x1, RZ ;  /* 0x04200000948f7989 */ /* 0x000e2200000e00ff */
[----:B------:R-:W-:Y:S01]  /*23f0*/  ISETP.GE.AND P3, PT, R52, 0x1, PT ;  /* 0x000000013400780c */ /* 0x000fe20003f66270 */
[----:B------:R-:W-:Y:S01]  /*2400*/  HADD2.F32 R41, -RZ, R41.H0_H0 ;  /* 0x20000029ff297230 */ /* 0x000fe20000004100 */
[----:B------:R-:W-:Y:S01]  /*2410*/  ISETP.GE.OR P0, PT, R32, c[0x0][0x174], P0 ;  /* 0x00005d0020007a0c */ /* 0x000fe20000706670 */
[----:B------:R-:W2:Y:S01]  /*2420*/  SHFL.UP PT, R141, R126, 0x1, RZ ;  /* 0x042000007e8d7989 */ /* 0x000ea200000e00ff */
[----:B------:R-:W-:Y:S01]  /*2430*/  HADD2.F32 R42, -RZ, R42.H0_H0 ;  /* 0x2000002aff2a7230 */ /* 0x000fe20000004100 */
[----:B------:R-:W-:Y:S01]  /*2440*/  BSSY B0, `(.L_x_13566) ;  /* 0x0000099000007945 */ /* 0x000fe20003800000 */
[----:B------:R-:W-:Y:S01]  /*2450*/  HADD2.F32 R131, -RZ, R131.H0_H0 ;  /* 0x20000083ff837230 */ /* 0x000fe20000004100 */
[----:B------:R-:W3:Y:S01]  /*2460*/  SHFL.UP PT, R127, R152, 0x1, RZ ;  /* 0x04200000987f7989 */ /* 0x000ee200000e00ff */
[C---:B------:R-:W-:Y:S02]  /*2470*/  ISETP.GT.U32.AND P4, PT, R49.reuse, 0x1b, PT ;  /* 0x0000001b3100780c */ /* 0x040fe40003f84070 */
[C---:B------:R-:W-:Y:S01]  /*2480*/  ISETP.GT.U32.AND P5, PT, R49.reuse, 0x17, PT ;  /* 0x000000173100780c */ /* 0x040fe20003fa4070 */
[----:B------:R-:W4:Y:S01]  /*2490*/  SHFL.UP PT, R137, R135, 0x1, RZ ;  /* 0x0420000087897989 */ /* 0x000f2200000e00ff */
[----:B------:R-:W-:-:S03]  /*24a0*/  ISETP.GT.U32.AND P6, PT, R49, 0xf, PT ;  /* 0x0000000f3100780c */ /* 0x000fc60003fc4070 */
[----:B-----5:R-:W-:Y:S04]  /*24b0*/  SHFL.IDX PT, R104, R104, RZ, 0x1f ;  /* 0x00001fff68687589 */ /* 0x020fe800000e0000 */
[----:B------:R-:W-:Y:S01]  /*24c0*/  SHFL.IDX PT, R105, R105, RZ, 0x1f ;  /* 0x00001fff69697589 */ /* 0x000fe200000e0000 */
[C---:B0-----:R-:W-:Y:S02]  /*24d0*/  FMUL.FTZ R145, R135.reuse, R143 ;  /* 0x0000008f87917220 */ /* 0x041fe40000410000 */
[CC--:B--2---:R-:W-:Y:S02]  /*24e0*/  FMUL.FTZ R153, R135.reuse, R141.reuse ;  /* 0x0000008d87997220 */ /* 0x0c4fe40000410000 */
[----:B------:R-:W-:Y:S02]  /*24f0*/  FFMA.FTZ R145, R152, R141, -R145 ;  /* 0x0000008d98917223 */ /* 0x000fe40000010891 */
[----:B---3--:R-:W-:-:S02]  /*2500*/  FMUL.FTZ R144, R135, R127 ;  /* 0x0000007f87907220 */ /* 0x008fc40000410000 */
[C---:B------:R-:W-:Y:S02]  /*2510*/  FFMA.FTZ R153, R152.reuse, R143, R153 ;  /* 0x0000008f98997223 */ /* 0x040fe40000010099 */
[CC--:B----4-:R-:W-:Y:S02]  /*2520*/  FMUL.FTZ R141, R135.reuse, R137.reuse ;  /* 0x00000089878d7220 */ /* 0x0d0fe40000410000 */
[----:B------:R-:W-:Y:S02]  /*2530*/  FFMA.FTZ R144, R152, R137, R144 ;  /* 0x0000008998907223 */ /* 0x000fe40000010090 */
[----:B------:R-:W-:Y:S02]  /*2540*/  @P3 FADD.FTZ R148, R148, R153 ;  /* 0x0000009994943221 */ /* 0x000fe40000010000 */
        /* <DEDUP_REMOVED lines=12> */
[C---:B----4-:R-:W-:Y:S02]  /*2610*/  FFMA.FTZ R143, R152.reuse, R135, R143 ;  /* 0x00000087988f7223 */ /* 0x050fe4000001008f */
[----:B------:R-:W-:Y:S02]  /*2620*/  FFMA.FTZ R153, R152, R141, R153 ;  /* 0x0000008d98997223 */ /* 0x000fe40000010099 */
        /* <DEDUP_REMOVED lines=12> */
[C---:B------:R-:W-:Y:S02]  /*26f0*/  FFMA.FTZ R141, R152.reuse, R141, R154 ;  /* 0x0000008d988d7223 */ /* 0x040fe4000001009a */
[C---:B---3--:R-:W-:Y:S02]  /*2700*/  FMUL.FTZ R145, R143.reuse, R127 ;  /* 0x0000007f8f917220 */ /* 0x048fe40000410000 */
[C---:B------:R-:W-:Y:S01]  /*2710*/  FFMA.FTZ R153, R152.reuse, R137, -R153 ;  /* 0x0000008998997223 */ /* 0x040fe20000010899 */
[----:B------:R-:W-:Y:S01]  /*2720*/  HADD2.F32 R137, -RZ, R124.H0_H0 ;  /* 0x2000007cff897230 */ /* 0x000fe20000004100 */
[CC--:B----4-:R-:W-:Y:S02]  /*2730*/  FMUL.FTZ R144, R143.reuse, R135.reuse ;  /* 0x000000878f907220 */ /* 0x0d0fe40000410000 */
[C---:B------:R-:W-:Y:S02]  /*2740*/  FFMA.FTZ R154, R152.reuse, R135, R145 ;  /* 0x00000087989a7223 */ /* 0x040fe40000010091 */
[----:B------:R-:W-:Y:S01]  /*2750*/  @P3 FFMA.FTZ R152, R152, R127, -R144 ;  /* 0x0000007f98983223 */ /* 0x000fe20000010890 */
[----:B------:R-:W-:Y:S01]  /*2760*/  HADD2.F32 R144, -RZ, R125.H0_H0 ;  /* 0x2000007dff907230 */ /* 0x000fe20000004100 */
[----:B------:R-:W-:Y:S01]  /*2770*/  @P3 FADD.FTZ R126, R126, R153 ;  /* 0x000000997e7e3221 */ /* 0x000fe20000010000 */
[----:B------:R-:W-:Y:S01]  /*2780*/  FSEL R153, R143, R154, !P3 ;  /* 0x0000009a8f997208 */ /* 0x000fe20005800000 */
[----:B------:R-:W-:Y:S01]  /*2790*/  @P3 FADD.FTZ R148, R148, R141 ;  /* 0x0000008d94943221 */ /* 0x000fe20000010000 */
[----:B------:R-:W0:Y:S01]  /*27a0*/  SHFL.UP PT, R124, R152, 0x8, RZ ;  /* 0x05000000987c7989 */ /* 0x000e2200000e00ff */
[C---:B------:R-:W-:Y:S01]  /*27b0*/  FMUL.FTZ R143, R15.reuse, R144 ;  /* 0x000000900f8f7220 */ /* 0x040fe20000410000 */
[----:B------:R-:W-:Y:S01]  /*27c0*/  HADD2.F32 R154, -RZ, R43.H0_H0 ;  /* 0x2000002bff9a7230 */ /* 0x000fe20000004100 */
[----:B------:R-:W-:Y:S01]  /*27d0*/  FMUL.FTZ R137, R16, R137 ;  /* 0x0000008910897220 */ /* 0x000fe20000410000 */
[----:B------:R-:W2:Y:S01]  /*27e0*/  SHFL.UP PT, R135, R126, 0x8, RZ ;  /* 0x050000007e877989 */ /* 0x000ea200000e00ff */
[-C--:B------:R-:W-:Y:S01]  /*27f0*/  FMUL.FTZ R125, R142, R143.reuse ;  /* 0x0000008f8e7d7220 */ /* 0x080fe20000410000 */
[----:B------:R-:W-:Y:S01]  /*2800*/  ISETP.GE.AND P3, PT, R52, 0x8, PT ;  /* 0x000000083400780c */ /* 0x000fe20003f66270 */
[----:B------:R-:W-:Y:S01]  /*2810*/  FMUL.FTZ R127, R15, R154 ;  /* 0x0000009a0f7f7220 */ /* 0x000fe20000410000 */
[----:B------:R-:W3:Y:S01]  /*2820*/  SHFL.UP PT, R141, R148, 0x8, RZ ;  /* 0x05000000948d7989 */ /* 0x000ee200000e00ff */
[----:B------:R-:W-:-:S02]  /*2830*/  FMUL.FTZ R43, R140, R143 ;  /* 0x0000008f8c2b7220 */ /* 0x000fc40000410000 */
[----:B------:R-:W-:Y:S01]  /*2840*/  FFMA.FTZ R156, -R140, R127, -R125 ;  /* 0x0000007f8c9c7223 */ /* 0x000fe2000001097d */
[----:B------:R-:W4:Y:S01]  /*2850*/  SHFL.UP PT, R144, R153, 0x8, RZ ;  /* 0x0500000099907989 */ /* 0x000f2200000e00ff */
[----:B------:R-:W-:Y:S02]  /*2860*/  FMUL.FTZ R125, R16, R41 ;  /* 0x00000029107d7220 */ /* 0x000fe40000410000 */
[----:B------:R-:W-:Y:S02]  /*2870*/  FFMA.FTZ R154, R142, R127, -R43 ;  /* 0x0000007f8e9a7223 */ /* 0x000fe4000001082b */
[----:B------:R-:W-:Y:S02]  /*2880*/  FADD.FTZ R155, -R137, R156 ;  /* 0x0000009c899b7221 */ /* 0x000fe40000010100 */
[----:B------:R-:W-:Y:S02]  /*2890*/  FADD.FTZ R145, R125, R154 ;  /* 0x0000009a7d917221 */ /* 0x000fe40000010000 */
[----:B------:R-:W-:-:S02]  /*28a0*/  FMUL.FTZ R43, R132, -R155 ;  /* 0x8000009b842b7220 */ /* 0x000fc40000410000 */
[-C--:B------:R-:W-:Y:S02]  /*28b0*/  FMUL.FTZ R157, R132, -R145.reuse ;  /* 0x80000091849d7220 */ /* 0x080fe40000410000 */
[C---:B0-----:R-:W-:Y:S02]  /*28c0*/  FMUL.FTZ R41, R153.reuse, R124 ;  /* 0x0000007c99297220 */ /* 0x041fe40000410000 */
[----:B------:R-:W-:Y:S02]  /*28d0*/  FFMA.FTZ R43, R134, R145, -R43 ;  /* 0x00000091862b7223 */ /* 0x000fe4000001082b */
[C---:B--2---:R-:W-:Y:S02]  /*28e0*/  FMUL.FTZ R154, R153.reuse, R135 ;  /* 0x00000087999a7220 */ /* 0x044fe40000410000 */
[-C--:B---3--:R-:W-:Y:S02]  /*28f0*/  FMUL.FTZ R145, R153, R141.reuse ;  /* 0x0000008d99917220 */ /* 0x088fe40000410000 */
[----:B------:R-:W-:-:S02]  /*2900*/  FFMA.FTZ R141, R152, R141, R154 ;  /* 0x0000008d988d7223 */ /* 0x000fc4000001009a */
[CC--:B----4-:R-:W-:Y:S02]  /*2910*/  FFMA.FTZ R156, R152.reuse, R144.reuse, R41 ;  /* 0x00000090989c7223 */ /* 0x0d0fe40000010029 */
[C---:B------:R-:W-:Y:S02]  /*2920*/  FMUL.FTZ R41, R153.reuse, R144 ;  /* 0x0000009099297220 */ /* 0x040fe40000410000 */
[C---:B------:R-:W-:Y:S01]  /*2930*/  FFMA.FTZ R145, R152.reuse, R135, -R145 ;  /* 0x0000008798917223 */ /* 0x040fe20000010891 */
[----:B------:R-:W-:Y:S01]  /*2940*/  FSEL R153, R153, R156, !P3 ;  /* 0x0000009c99997208 */ /* 0x000fe20005800000 */
[----:B------:R-:W-:Y:S01]  /*2950*/  @P3 FFMA.FTZ R152, R152, R124, -R41 ;  /* 0x0000007c98983223 */ /* 0x000fe20000010829 */
[----:B------:R-:W-:Y:S01]  /*2960*/  HADD2.F32 R124, -RZ, R40.H0_H0 ;  /* 0x20000028ff7c7230 */ /* 0x000fe20000004100 */
[----:B------:R-:W-:Y:S01]  /*2970*/  FFMA.FTZ R154, R134, R155, R157 ;  /* 0x0000009b869a7223 */ /* 0x000fe2000001009d */
[----:B------:R-:W-:Y:S01]  /*2980*/  HFMA2.MMA R41, -RZ, RZ, 0, 0 ;  /* 0x00000000ff297435 */ /* 0x000fe200000001ff */
[----:B------:R-:W-:Y:S01]  /*2990*/  @P3 FADD.FTZ R148, R148, R141 ;  /* 0x0000008d94943221 */ /* 0x000fe20000010000 */
[----:B------:R-:W-:Y:S01]  /*29a0*/  SHFL.UP PT, R155, R152, 0x10, RZ ;  /* 0x06000000989b7989 */ /* 0x000fe200000e00ff */
[----:B------:R-:W-:Y:S01]  /*29b0*/  @P3 FADD.FTZ R126, R126, R145 ;  /* 0x000000917e7e3221 */ /* 0x000fe20000010000 */
[----:B------:R-:W-:Y:S01]  /*29c0*/  ISETP.GE.AND P3, PT, R52, 0x10, PT ;  /* 0x000000103400780c */ /* 0x000fe20003f66270 */
[C---:B-1----:R-:W-:Y:S01]  /*29d0*/  FMUL.FTZ R141, R140.reuse, R107 ;  /* 0x0000006b8c8d7220 */ /* 0x042fe20000410000 */
[----:B------:R-:W0:Y:S01]  /*29e0*/  SHFL.UP PT, R156, R148, 0x10, RZ ;  /* 0x06000000949c7989 */ /* 0x000e2200000e00ff */
[----:B------:R-:W-:Y:S01]  /*29f0*/  FMUL.FTZ R135, R17, R124 ;  /* 0x0000007c11877220 */ /* 0x000fe20000410000 */
[----:B------:R-:W-:Y:S01]  /*2a00*/  MOV R40, 0x3f800000 ;  /* 0x3f80000000287802 */ /* 0x000fe20000000f00 */
[-C--:B------:R-:W-:Y:S01]  /*2a10*/  FMUL.FTZ R145, R140, -R106.reuse ;  /* 0x8000006a8c917220 */ /* 0x080fe20000410000 */
[----:B------:R-:W1:Y:S01]  /*2a20*/  SHFL.UP PT, R144, R126, 0x10, RZ ;  /* 0x060000007e907989 */ /* 0x000e6200000e00ff */
[----:B------:R-:W-:-:S02]  /*2a30*/  FFMA.FTZ R141, R142, R106, -R141 ;  /* 0x0000006a8e8d7223 */ /* 0x000fc4000001088d */
[----:B------:R-:W-:Y:S01]  /*2a40*/  FMUL.FTZ R124, R17, R42 ;  /* 0x0000002a117c7220 */ /* 0x000fe20000410000 */
[----:B------:R-:W2:Y:S01]  /*2a50*/  SHFL.UP PT, R157, R153, 0x10, RZ ;  /* 0x06000000999d7989 */ /* 0x000ea200000e00ff */
[----:B------:R-:W-:Y:S02]  /*2a60*/  FADD.FTZ R154, -R135, R154 ;  /* 0x0000009a879a7221 */ /* 0x000fe40000010100 */
[----:B------:R-:W-:Y:S02]  /*2a70*/  FFMA.FTZ R145, R142, -R107, R145 ;  /* 0x8000006b8e917223 */ /* 0x000fe40000010091 */
[----:B------:R-:W-:Y:S02]  /*2a80*/  FMUL.FTZ R158, R132, -R141 ;  /* 0x8000008d849e7220 */ /* 0x000fe40000410000 */
[----:B------:R-:W-:Y:S02]  /*2a90*/  FADD.FTZ R160, R124, R43 ;  /* 0x0000002b7ca07221 */ /* 0x000fe40000010000 */
[----:B------:R-:W-:Y:S01]  /*2aa0*/  FMUL.FTZ R161, R133, -R154 ;  /* 0x8000009a85a17220 */ /* 0x000fe20000410000 */
[----:B------:R-:W-:Y:S01]  /*2ab0*/  CS2R R42, SRZ ;  /* 0x00000000002a7805 */ /* 0x000fe2000001ff00 */
[----:B------:R-:W-:-:S02]  /*2ac0*/  FFMA.FTZ R158, R134, R145, R158 ;  /* 0x00000091869e7223 */ /* 0x000fc4000001009e */
[----:B------:R-:W-:Y:S02]  /*2ad0*/  FMUL.FTZ R159, R132, -R145 ;  /* 0x80000091849f7220 */ /* 0x000fe40000410000 */
[-C--:B------:R-:W-:Y:S01]  /*2ae0*/  FFMA.FTZ R145, R129, R160.reuse, -R161 ;  /* 0x000000a081917223 */ /* 0x080fe200000108a1 */
[----:B------:R3:W4:Y:S01]  /*2af0*/  @!P0 LDS.128 R40, [R14.X16+0x21b0] ;  /* 0x0021b0000e288984 */ /* 0x000722000000cc00 */
[----:B------:R-:W-:Y:S01]  /*2b00*/  FMUL.FTZ R160, R133, -R160 ;  /* 0x800000a085a07220 */ /* 0x000fe20000410000 */
[----:B------:R-:W-:Y:S01]  /*2b10*/  ISETP.NE.AND P0, PT, R49, 0x1f, PT ;  /* 0x0000001f3100780c */ /* 0x000fe20003f05270 */
[----:B0-----:R-:W-:Y:S02]  /*2b20*/  FMUL.FTZ R161, R153, R156 ;  /* 0x0000009c99a17220 */ /* 0x001fe40000410000 */
[----:B------:R-:W-:Y:S02]  /*2b30*/  FFMA.FTZ R154, R129, R154, R160 ;  /* 0x0000009a819a7223 */ /* 0x000fe400000100a0 */
[----:B------:R-:W-:-:S02]  /*2b40*/  FMUL.FTZ R160, R153, R155 ;  /* 0x0000009b99a07220 */ /* 0x000fc40000410000 */
[C---:B-1----:R-:W-:Y:S02]  /*2b50*/  FMUL.FTZ R163, R153.reuse, R144 ;  /* 0x0000009099a37220 */ /* 0x042fe40000410000 */
[CC--:B--2---:R-:W-:Y:S02]  /*2b60*/  FFMA.FTZ R160, R152.reuse, R157.reuse, R160 ;  /* 0x0000009d98a07223 */ /* 0x0c4fe400000100a0 */
[C---:B------:R-:W-:Y:S02]  /*2b70*/  FMUL.FTZ R157, R153.reuse, R157 ;  /* 0x0000009d999d7220 */ /* 0x040fe40000410000 */
[C---:B------:R-:W-:Y:S01]  /*2b80*/  FFMA.FTZ R163, R152.reuse, R156, R163 ;  /* 0x0000009c98a37223 */ /* 0x040fe200000100a3 */
[----:B------:R-:W-:Y:S01]  /*2b90*/  FSEL R153, R153, R160, !P3 ;  /* 0x000000a099997208 */ /* 0x000fe20005800000 */
[C---:B------:R-:W-:Y:S02]  /*2ba0*/  FFMA.FTZ R161, R152.reuse, R144, -R161 ;  /* 0x0000009098a17223 */ /* 0x040fe400000108a1 */
[----:B------:R-:W-:Y:S01]  /*2bb0*/  @P3 FFMA.FTZ R152, R152, R155, -R157 ;  /* 0x0000009b98983223 */ /* 0x000fe2000001089d */
[----:B------:R-:W-:Y:S01]  /*2bc0*/  HADD2.F32 R155, -RZ, R130.H0_H0 ;  /* 0x20000082ff9b7230 */ /* 0x000fe20000004100 */
[----:B------:R-:W-:Y:S01]  /*2bd0*/  FFMA.FTZ R162, R134, R141, -R159 ;  /* 0x0000008d86a27223 */ /* 0x000fe2000001089f */
[----:B------:R3:W0:Y:S01]  /*2be0*/  SHFL.UP PT, R157, R153, 0x1, RZ ;  /* 0x04200000999d7989 */ /* 0x00062200000e00ff */
[----:B------:R-:W-:-:S02]  /*2bf0*/  FMUL.FTZ R130, R18, R131 ;  /* 0x0000008312827220 */ /* 0x000fc40000410000 */
[C---:B------:R-:W-:Y:S01]  /*2c00*/  FMUL.FTZ R141, R133.reuse, -R158 ;  /* 0x8000009e858d7220 */ /* 0x040fe20000410000 */
[----:B------:R-:W1:Y:S01]  /*2c10*/  SHFL.UP PT, R152, R152, 0x1, RZ ;  /* 0x0420000098987989 */ /* 0x000e6200000e00ff */
[-C--:B------:R-:W-:Y:S02]  /*2c20*/  FMUL.FTZ R159, R133, -R162.reuse ;  /* 0x800000a2859f7220 */ /* 0x080fe40000410000 */
[----:B------:R-:W-:Y:S02]  /*2c30*/  FMUL.FTZ R131, R18, R155 ;  /* 0x0000009b12837220 */ /* 0x000fe40000410000 */
[----:B------:R-:W-:Y:S02]  /*2c40*/  @P3 FADD.FTZ R148, R148, R163 ;  /* 0x000000a394943221 */ /* 0x000fe40000010000 */
[C---:B------:R-:W-:Y:S02]  /*2c50*/  FFMA.FTZ R141, R129.reuse, R162, -R141 ;  /* 0x000000a2818d7223 */ /* 0x040fe4000001088d */
[----:B------:R-:W-:-:S02]  /*2c60*/  FFMA.FTZ R144, R129, R158, R159 ;  /* 0x0000009e81907223 */ /* 0x000fc4000001009f */
[----:B------:R-:W-:Y:S01]  /*2c70*/  @P3 FADD.FTZ R126, R126, R161 ;  /* 0x000000a17e7e3221 */ /* 0x000fe20000010000 */
[----:B------:R3:W2:Y:S01]  /*2c80*/  SHFL.DOWN PT, R158, R141, 0x1, 0x1f ;  /* 0x08201f008d9e7f89 */ /* 0x0006a200000e0000 */
[----:B------:R-:W-:Y:S01]  /*2c90*/  FADD.FTZ R145, R130, R145 ;  /* 0x0000009182917221 */ /* 0x000fe20000010000 */
[----:B------:R-:W-:Y:S01]  /*2ca0*/  ISETP.GT.U32.AND P3, PT, R49, 0x1d, PT ;  /* 0x0000001d3100780c */ /* 0x000fe20003f64070 */
[----:B------:R-:W-:Y:S01]  /*2cb0*/  FADD.FTZ R154, -R131, R154 ;  /* 0x0000009a839a7221 */ /* 0x000fe20000010100 */
        /* <DEDUP_REMOVED lines=8> */
[CC--:B------:R-:W-:Y:S02]  /*2d40*/  FMUL.FTZ R162, R144.reuse, R161.reuse ;  /* 0x000000a190a27220 */ /* 0x0c0fe40000410000 */
        /* <DEDUP_REMOVED lines=8> */
.L_x_13567:
[----:B-1--4-:R-:W-:Y:S05]  /*2dd0*/  BSYNC B0 ;  /* 0x0000000000007941 */ /* 0x012fea0003800000 */
.L_x_13566:
[----:B0-----:R0:W1:Y:S01]  /*2de0*/  SHFL.DOWN PT, R159, R141, 0x2, 0x1f ;  /* 0x08401f008d9f7f89 */ /* 0x00106200000e0000 */
[----:B------:R-:W-:Y:S03]  /*2df0*/  BSSY B0, `(.L_x_13568) ;  /* 0x0000010000007945 */ /* 0x000fe60003800000 */
[----:B------:R0:W4:Y:S04]  /*2e00*/  SHFL.DOWN PT, R161, R144, 0x2, 0x1f ;  /* 0x08401f0090a17f89 */ /* 0x00012800000e0000 */
[----:B---3--:R0:W3:Y:S04]  /*2e10*/  SHFL.DOWN PT, R153, R145, 0x2, 0x1f ;  /* 0x08401f0091997f89 */ /* 0x0080e800000e0000 */
[----:B------:R0:W2:Y:S01]  /*2e20*/  SHFL.DOWN PT, R163, R154, 0x2, 0x1f ;  /* 0x08401f009aa37f89 */ /* 0x0000a200000e0000 */
[----:B------:R-:W-:Y:S05]  /*2e30*/  @P3 BRA `(.L_x_13569) ;  /* 0x000000b000003947 */ /* 0x000fea0003800000 */
[C---:B--2---:R-:W-:Y:S02]  /*2e40*/  FMUL.FTZ R156, R144.reuse, R163 ;  /* 0x000000a3909c7220 */ /* 0x044fe40000410000 */
[----:B----4-:R-:W-:-:S02]  /*2e50*/  FMUL.FTZ R126, R144, R161 ;  /* 0x000000a1907e7220 */ /* 0x010fc40000410000 */
        /* <DEDUP_REMOVED lines=9> */
.L_x_13569:
[----:B------:R-:W-:Y:S05]  /*2ef0*/  BSYNC B0 ;  /* 0x0000000000007941 */ /* 0x000fea0003800000 */
.L_x_13568:
[----:B-1----:R1:W0:Y:S01]  /*2f00*/  SHFL.DOWN PT, R159, R141, 0x4, 0x1f ;  /* 0x08801f008d9f7f89 */ /* 0x00222200000e0000 */
[----:B------:R-:W-:Y:S03]  /*2f10*/  BSSY B0, `(.L_x_13570) ;  /* 0x0000010000007945 */ /* 0x000fe60003800000 */
[----:B----4-:R1:W4:Y:S04]  /*2f20*/  SHFL.DOWN PT, R161, R144, 0x4, 0x1f ;  /* 0x08801f0090a17f89 */ /* 0x01032800000e0000 */
[----:B---3--:R1:W3:Y:S04]  /*2f30*/  SHFL.DOWN PT, R153, R145, 0x4, 0x1f ;  /* 0x08801f0091997f89 */ /* 0x0082e800000e0000 */
[----:B--2---:R1:W2:Y:S01]  /*2f40*/  SHFL.DOWN PT, R163, R154, 0x4, 0x1f ;  /* 0x08801f009aa37f89 */ /* 0x0042a200000e0000 */
        /* <DEDUP_REMOVED lines=12> */
.L_x_13571:
[----:B------:R-:W-:Y:S05]  /*3010*/  BSYNC B0 ;  /* 0x0000000000007941 */ /* 0x000fea0003800000 */
.L_x_13570:
[----:B0-----:R0:W1:Y:S01]  /*3020*/  SHFL.DOWN PT, R159, R141, 0x8, 0x1f ;  /* 0x09001f008d9f7f89 */ /* 0x00106200000e0000 */
        /* <DEDUP_REMOVED lines=16> */
.L_x_13573:
[----:B------:R-:W-:Y:S05]  /*3130*/  BSYNC B0 ;  /* 0x0000000000007941 */ /* 0x000fea0003800000 */
.L_x_13572:
        /* <DEDUP_REMOVED lines=17> */
.L_x_13575:
[----:B------:R-:W-:Y:S05]  /*3250*/  BSYNC B0 ;  /* 0x0000000000007941 */ /* 0x000fea0003800000 */
.L_x_13574:
[----:B0-----:R-:W-:Y:S01]  /*3260*/  SHFL.DOWN PT, R159, R144, 0x1, 0x1f ;  /* 0x08201f00909f7f89 */ /* 0x001fe200000e0000 */
[-C--:B----4-:R-:W-:Y:S01]  /*3270*/  FMUL.FTZ R161, R157, R105.reuse ;  /* 0x000000699da17220 */ /* 0x090fe20000410000 */
[----:B------:R-:W-:Y:S01]  /*3280*/  ISETP.NE.AND P0, PT, R109, RZ, PT ;  /* 0x000000ff6d00720c */ /* 0x000fe20003f05270 */
[-C--:B------:R-:W-:Y:S01]  /*3290*/  FMUL.FTZ R162, R157, R104.reuse ;  /* 0x000000689da27220 */ /* 0x080fe20000410000 */
[----:B---3--:R-:W0:Y:S01]  /*32a0*/  SHFL.IDX PT, R153, R42, RZ, 0x1f ;  /* 0x00001fff2a997589 */ /* 0x008e2200000e0000 */
[C---:B------:R-:W-:Y:S01]  /*32b0*/  FFMA.FTZ R160, R152.reuse, R104, -R161 ;  /* 0x0000006898a07223 */ /* 0x040fe200000108a1 */
[----:B------:R-:W-:Y:S01]  /*32c0*/  BSSY B0, `(.L_x_13576) ;  /* 0x00000e3000007945 */ /* 0x000fe20003800000 */
[----:B------:R-:W-:Y:S01]  /*32d0*/  FFMA.FTZ R161, R152, R105, R162 ;  /* 0x0000006998a17223 */ /* 0x000fe200000100a2 */
[----:B------:R-:W3:Y:S01]  /*32e0*/  SHFL.IDX PT, R126, R43, RZ, 0x1f ;  /* 0x00001fff2b7e7589 */ /* 0x000ee200000e0000 */
[----:B------:R-:W-:Y:S02]  /*32f0*/  @P1 FADD.FTZ R104, R155, R160 ;  /* 0x000000a09b681221 */ /* 0x000fe40000010000 */
[----:B------:R-:W-:Y:S01]  /*3300*/  @P1 FADD.FTZ R105, R148, R161 ;  /* 0x000000a194691221 */ /* 0x000fe20000010000 */
[----:B------:R-:W4:Y:S01]  /*3310*/  SHFL.DOWN PT, R156, R141, 0x1, 0x1f ;  /* 0x08201f008d9c7f89 */ /* 0x000f2200000e0000 */
[----:B------:R-:W-:-:S02]  /*3320*/  FMUL.FTZ R148, R103, R104 ;  /* 0x0000006867947220 */ /* 0x000fc40000410000 */
[-C--:B------:R-:W-:Y:S01]  /*3330*/  FMUL.FTZ R103, R103, R105.reuse ;  /* 0x0000006967677220 */ /* 0x080fe20000410000 */
[----:B------:R-:W5:Y:S01]  /*3340*/  SHFL.DOWN PT, R157, R154, 0x1, 0x1f ;  /* 0x08201f009a9d7f89 */ /* 0x000f6200000e0000 */
[C---:B------:R-:W-:Y:S02]  /*3350*/  FFMA.FTZ R105, R102.reuse, R105, R148 ;  /* 0x0000006966697223 */ /* 0x040fe40000010094 */
[----:B------:R-:W-:Y:S01]  /*3360*/  FFMA.FTZ R103, R102, R104, -R103 ;  /* 0x0000006866677223 */ /* 0x000fe20000010867 */
[----:B------:R-:W1:Y:S01]  /*3370*/  SHFL.DOWN PT, R158, R145, 0x1, 0x1f ;  /* 0x08201f00919e7f89 */ /* 0x000e6200000e0000 */
[----:B------:R-:W-:Y:S02]  /*3380*/  FADD.FTZ R105, R150, R105 ;  /* 0x0000006996697221 */ /* 0x000fe40000010000 */
[----:B------:R-:W-:Y:S01]  /*3390*/  FADD.FTZ R146, R146, R103 ;  /* 0x0000006792927221 */ /* 0x000fe20000010000 */
[----:B-1----:R-:W1:Y:S01]  /*33a0*/  SHFL.IDX PT, R144, R144, RZ, 0x1f ;  /* 0x00001fff90907589 */ /* 0x002e6200000e0000 */
[----:B------:R-:W-:-:S02]  /*33b0*/  FMUL.FTZ R102, R133, R105 ;  /* 0x0000006985667220 */ /* 0x000fc40000410000 */
[-C--:B------:R-:W-:Y:S01]  /*33c0*/  FMUL.FTZ R104, R133, R146.reuse ;  /* 0x0000009285687220 */ /* 0x080fe20000410000 */
[----:B------:R-:W2:Y:S01]  /*33d0*/  SHFL.IDX PT, R141, R141, RZ, 0x1f ;  /* 0x00001fff8d8d7589 */ /* 0x000ea200000e0000 */
[----:B0-----:R-:W-:Y:S02]  /*33e0*/  @P2 FMUL.FTZ R155, R159, R153 ;  /* 0x000000999f9b2220 */ /* 0x001fe40000410000 */
[----:B------:R-:W-:Y:S01]  /*33f0*/  FFMA.FTZ R102, R129, R146, -R102 ;  /* 0x0000009281667223 */ /* 0x000fe20000010866 */
[----:B------:R-:W0:Y:S01]  /*3400*/  SHFL.IDX PT, R145, R145, RZ, 0x1f ;  /* 0x00001fff91917589 */ /* 0x000e2200000e0000 */
[-C--:B---3--:R-:W-:Y:S02]  /*3410*/  @P2 FMUL.FTZ R159, R159, R126.reuse ;  /* 0x0000007e9f9f2220 */ /* 0x088fe40000410000 */
[----:B------:R-:W-:Y:S01]  /*3420*/  FFMA.FTZ R104, R129, R105, R104 ;  /* 0x0000006981687223 */ /* 0x000fe20000010068 */
[----:B------:R-:W3:Y:S01]  /*3430*/  SHFL.IDX PT, R154, R154, RZ, 0x1f ;  /* 0x00001fff9a9a7589 */ /* 0x000ee200000e0000 */
[----:B----4-:R-:W-:-:S02]  /*3440*/  @P2 FFMA.FTZ R148, R156, R126, R155 ;  /* 0x0000007e9c942223 */ /* 0x010fc4000001009b */
[----:B------:R-:W-:Y:S01]  /*3450*/  @P2 FFMA.FTZ R159, R156, R153, -R159 ;  /* 0x000000999c9f2223 */ /* 0x000fe2000001089f */
[----:B------:R-:W-:Y:S01]  /*3460*/  SHF.L.U64.HI R156, R13, 0x2, R12 ;  /* 0x000000020d9c7819 */ /* 0x000fe2000001020c */
[----:B-----5:R-:W-:Y:S02]  /*3470*/  @P2 FADD.FTZ R126, R157, R148 ;  /* 0x000000949d7e2221 */ /* 0x020fe40000010000 */
[----:B------:R-:W-:Y:S02]  /*3480*/  FFMA.FTZ R148, R4, R151, R102 ;  /* 0x0000009704947223 */ /* 0x000fe40000010066 */
[----:B------:R-:W-:Y:S02]  /*3490*/  @P2 FADD.FTZ R153, R158, R159 ;  /* 0x0000009f9e992221 */ /* 0x000fe40000010000 */
[-C--:B------:R-:W-:Y:S02]  /*34a0*/  FMUL.FTZ R103, R126, -R107.reuse ;  /* 0x8000006b7e677220 */ /* 0x080fe40000410000 */
[----:B------:R-:W-:-:S02]  /*34b0*/  FMUL.FTZ R107, R153, -R107 ;  /* 0x8000006b996b7220 */ /* 0x000fc40000410000 */
[----:B------:R-:W-:Y:S02]  /*34c0*/  FFMA.FTZ R147, R4, R147, R104 ;  /* 0x0000009304937223 */ /* 0x000fe40000010068 */
[----:B------:R-:W-:Y:S02]  /*34d0*/  FFMA.FTZ R104, R153, R106, -R103 ;  /* 0x0000006a99687223 */ /* 0x000fe40000010867 */
[----:B------:R-:W-:Y:S02]  /*34e0*/  FMUL.FTZ R102, R132, R148 ;  /* 0x0000009484667220 */ /* 0x000fe40000410000 */
[----:B------:R-:W-:Y:S02]  /*34f0*/  FFMA.FTZ R126, R126, R106, R107 ;  /* 0x0000006a7e7e7223 */ /* 0x000fe4000001006b */
[----:B------:R-:W-:Y:S02]  /*3500*/  FMUL.FTZ R103, R132, R147 ;  /* 0x0000009384677220 */ /* 0x000fe40000410000 */
[----:B------:R-:W-:-:S02]  /*3510*/  FADD.FTZ R127, R127, R104 ;  /* 0x000000687f7f7221 */ /* 0x000fc40000010000 */
[C---:B------:R-:W-:Y:S02]  /*3520*/  FFMA.FTZ R104, R134.reuse, R147, R102 ;  /* 0x0000009386687223 */ /* 0x040fe40000010066 */
[----:B------:R-:W-:Y:S02]  /*3530*/  FADD.FTZ R126, -R143, R126 ;  /* 0x0000007e8f7e7221 */ /* 0x000fe40000010100 */
[----:B------:R-:W-:Y:S02]  /*3540*/  FFMA.FTZ R102, R134, R148, -R103 ;  /* 0x0000009486667223 */ /* 0x000fe40000010867 */
[----:B------:R-:W-:Y:S02]  /*3550*/  FFMA.FTZ R103, R0, R139, R104 ;  /* 0x0000008b00677223 */ /* 0x000fe40000010068 */
[C---:B------:R-:W-:Y:S02]  /*3560*/  FMUL.FTZ R104, R140.reuse, -R126 ;  /* 0x8000007e8c687220 */ /* 0x040fe40000410000 */
[----:B------:R-:W-:-:S02]  /*3570*/  FMUL.FTZ R107, R140, -R127 ;  /* 0x8000007f8c6b7220 */ /* 0x000fc40000410000 */
[----:B------:R-:W-:Y:S02]  /*3580*/  FFMA.FTZ R106, R142, R127, -R104 ;  /* 0x0000007f8e6a7223 */ /* 0x000fe40000010868 */
[----:B------:R-:W-:Y:S02]  /*3590*/  FFMA.FTZ R149, R0, R149, R102 ;  /* 0x0000009500957223 */ /* 0x000fe40000010066 */
[----:B------:R-:W-:Y:S02]  /*35a0*/  FFMA.FTZ R150, R142, R126, R107 ;  /* 0x0000007e8e967223 */ /* 0x000fe4000001006b */
[----:B------:R-:W-:Y:S02]  /*35b0*/  FMUL.FTZ R102, R140, R103 ;  /* 0x000000678c667220 */ /* 0x000fe40000410000 */
[----:B------:R-:W-:Y:S02]  /*35c0*/  FADD.FTZ R125, R125, R106 ;  /* 0x0000006a7d7d7221 */ /* 0x000fe40000010000 */
[----:B------:R-:W-:Y:S01]  /*35d0*/  FADD.FTZ R107, -R137, R150 ;  /* 0x00000096896b7221 */ /* 0x000fe20000010100 */
[----:B------:R-:W-:Y:S01]  /*35e0*/  IADD3 R150, R109, 0xa0, RZ ;  /* 0x000000a06d967810 */ /* 0x000fe20007ffe0ff */
[----:B------:R-:W-:-:S02]  /*35f0*/  FFMA.FTZ R102, R142, R149, -R102 ;  /* 0x000000958e667223 */ /* 0x000fc40000010866 */
[C---:B------:R-:W-:Y:S02]  /*3600*/  FMUL.FTZ R137, R132.reuse, -R125 ;  /* 0x8000007d84897220 */ /* 0x040fe40000410000 */
[-C--:B------:R-:W-:Y:S02]  /*3610*/  FMUL.FTZ R106, R132, -R107.reuse ;  /* 0x8000006b846a7220 */ /* 0x080fe40000410000 */
[----:B------:R-:W-:Y:S02]  /*3620*/  FFMA.FTZ R102, R119, R138, R102 ;  /* 0x0000008a77667223 */ /* 0x000fe40000010066 */
[----:B------:R-:W-:Y:S02]  /*3630*/  FFMA.FTZ R138, R134, R107, R137 ;  /* 0x0000006b868a7223 */ /* 0x000fe40000010089 */
[----:B------:R-:W-:Y:S02]  /*3640*/  FMUL.FTZ R140, R140, R149 ;  /* 0x000000958c8c7220 */ /* 0x000fe40000410000 */
[----:B------:R-:W-:-:S02]  /*3650*/  FFMA.FTZ R137, R134, R125, -R106 ;  /* 0x0000007d86897223 */ /* 0x000fc4000001086a */
[----:B------:R-:W-:Y:S02]  /*3660*/  FADD.FTZ R106, -R135, R138 ;  /* 0x0000008a876a7221 */ /* 0x000fe40000010100 */
[----:B------:R-:W-:Y:S02]  /*3670*/  FFMA.FTZ R104, R142, R103, R140 ;  /* 0x000000678e687223 */ /* 0x000fe4000001008c */
[----:B------:R-:W-:Y:S02]  /*3680*/  FADD.FTZ R124, R124, R137 ;  /* 0x000000897c7c7221 */ /* 0x000fe40000010000 */
[----:B-1----:R-:W-:Y:S02]  /*3690*/  FMUL.FTZ R132, R144, R43 ;  /* 0x0000002b90847220 */ /* 0x002fe40000410000 */
[----:B------:R-:W-:Y:S02]  /*36a0*/  FMUL.FTZ R134, R133, -R106 ;  /* 0x8000006a85867220 */ /* 0x000fe40000410000 */
[----:B------:R-:W-:-:S02]  /*36b0*/  FFMA.FTZ R104, R119, R136, R104 ;  /* 0x0000008877687223 */ /* 0x000fc40000010068 */
[----:B------:R-:W-:Y:S02]  /*36c0*/  FMUL.FTZ R133, R133, -R124 ;  /* 0x8000007c85857220 */ /* 0x000fe40000410000 */
[CC--:B------:R-:W-:Y:S02]  /*36d0*/  FMUL.FTZ R136, R144.reuse, R42.reuse ;  /* 0x0000002a90887220 */ /* 0x0c0fe40000410000 */
[----:B--2---:R-:W-:Y:S02]  /*36e0*/  FFMA.FTZ R132, R141, R42, -R132 ;  /* 0x0000002a8d847223 */ /* 0x004fe40000010884 */
[----:B------:R-:W-:Y:S02]  /*36f0*/  FMUL.FTZ R42, R144, R41 ;  /* 0x00000029902a7220 */ /* 0x000fe40000410000 */
[C---:B------:R-:W-:Y:S01]  /*3700*/  FFMA.FTZ R135, R129.reuse, R124, -R134 ;  /* 0x0000007c81877223 */ /* 0x040fe20000010886 */
[----:B------:R-:W-:Y:S01]  /*3710*/  P2R R134, PR, RZ, 0x1 ;  /* 0x00000001ff867803 */ /* 0x000fe20000000000 */
[----:B------:R-:W-:-:S02]  /*3720*/  FFMA.FTZ R134, R129, R106, R133 ;  /* 0x0000006a81867223 */ /* 0x000fc40000010085 */
[-C--:B------:R-:W-:Y:S02]  /*3730*/  FMUL.FTZ R144, R144, R40.reuse ;  /* 0x0000002890907220 */ /* 0x080fe40000410000 */
[C---:B------:R-:W-:Y:S02]  /*3740*/  FFMA.FTZ R43, R141.reuse, R43, R136 ;  /* 0x0000002b8d2b7223 */ /* 0x040fe40000010088 */
[----:B------:R-:W-:Y:S02]  /*3750*/  FFMA.FTZ R40, R141, R40, -R42 ;  /* 0x000000288d287223 */ /* 0x000fe4000001082a */
[----:B0-----:R-:W-:Y:S02]  /*3760*/  FADD.FTZ R42, R145, R132 ;  /* 0x00000084912a7221 */ /* 0x001fe40000010000 */
[----:B------:R-:W-:Y:S02]  /*3770*/  FADD.FTZ R130, R130, R135 ;  /* 0x0000008782827221 */ /* 0x000fe40000010000 */
[----:B------:R-:W-:-:S02]  /*3780*/  FADD.FTZ R129, -R131, R134 ;  /* 0x0000008683817221 */ /* 0x000fc40000010100 */
[----:B------:R-:W-:Y:S02]  /*3790*/  FMUL.FTZ R132, R10, R5 ;  /* 0x000000050a847220 */ /* 0x000fe40000410000 */
[----:B------:R-:W-:Y:S01]  /*37a0*/  FFMA.FTZ R41, R141, R41, R144 ;  /* 0x000000298d297223 */ /* 0x000fe20000010090 */
[----:B------:R-:W-:Y:S01]  /*37b0*/  IADD3 R144, R109, 0x80, RZ ;  /* 0x000000806d907810 */ /* 0x000fe20007ffe0ff */
[----:B---3--:R-:W-:Y:S01]  /*37c0*/  FADD.FTZ R43, R154, R43 ;  /* 0x0000002b9a2b7221 */ /* 0x008fe20000010000 */
[----:B------:R-:W-:Y:S01]  /*37d0*/  LEA.HI.SX32 R154, R48, R48, 0x1b ;  /* 0x00000030309a7211 */ /* 0x000fe200078fdaff */
[----:B------:R-:W-:Y:S01]  /*37e0*/  FMUL.FTZ R135, R11, R4 ;  /* 0x000000040b877220 */ /* 0x000fe20000410000 */
[----:B------:R-:W-:Y:S01]  /*37f0*/  LEA.HI.SX32 R144, R144, R109, 0x1b ;  /* 0x0000006d90907211 */ /* 0x000fe200078fdaff */
[----:B------:R-:W-:Y:S01]  /*3800*/  FMUL.FTZ R136, R10, R130 ;  /* 0x000000820a887220 */ /* 0x000fe20000410000 */
[----:B------:R0:W-:Y:S01]  /*3810*/  @!P0 STS.128 [R14.X16+0x21b0], R40 ;  /* 0x0021b0280e008388 */ /* 0x0001e2000000cc00 */
[----:B------:R-:W-:-:S02]  /*3820*/  FFMA.FTZ R133, R6, -R132, R105 ;  /* 0x8000008406857223 */ /* 0x000fc40000010069 */
[----:B------:R-:W-:Y:S02]  /*3830*/  FMUL.FTZ R134, R10, R129 ;  /* 0x000000810a867220 */ /* 0x000fe40000410000 */
[-C--:B------:R-:W-:Y:S02]  /*3840*/  FFMA.FTZ R131, R3, -R135.reuse, R148 ;  /* 0x8000008703837223 */ /* 0x080fe40000010094 */
[----:B------:R-:W-:Y:S02]  /*3850*/  FFMA.FTZ R132, R7, -R132, R146 ;  /* 0x8000008407847223 */ /* 0x000fe40000010092 */
[----:B------:R-:W-:Y:S02]  /*3860*/  FMUL.FTZ R137, R133, R134 ;  /* 0x0000008685897220 */ /* 0x000fe40000410000 */
[----:B------:R-:W-:Y:S02]  /*3870*/  FFMA.FTZ R135, R2, -R135, R147 ;  /* 0x8000008702877223 */ /* 0x000fe40000010093 */
[----:B------:R-:W-:-:S02]  /*3880*/  FMUL.FTZ R138, R11, R124 ;  /* 0x0000007c0b8a7220 */ /* 0x000fc40000410000 */
[----:B------:R-:W-:Y:S02]  /*3890*/  FMUL.FTZ R140, R11, R106 ;  /* 0x0000006a0b8c7220 */ /* 0x000fe40000410000 */
[-C--:B0-----:R-:W-:Y:S02]  /*38a0*/  FMUL.FTZ R41, R133, R136.reuse ;  /* 0x0000008885297220 */ /* 0x081fe40000410000 */
[C---:B------:R-:W-:Y:S02]  /*38b0*/  FFMA.FTZ R137, R132.reuse, R136, R137 ;  /* 0x0000008884897223 */ /* 0x040fe40000010089 */
[C---:B------:R-:W-:Y:S02]  /*38c0*/  FMUL.FTZ R40, R135.reuse, R140 ;  /* 0x0000008c87287220 */ /* 0x040fe40000410000 */
[----:B------:R-:W-:Y:S02]  /*38d0*/  FMUL.FTZ R42, R135, R138 ;  /* 0x0000008a872a7220 */ /* 0x000fe40000410000 */
[----:B------:R-:W-:-:S02]  /*38e0*/  FFMA.FTZ R41, R132, R134, -R41 ;  /* 0x0000008684297223 */ /* 0x000fc40000010829 */
[----:B------:R-:W-:Y:S02]  /*38f0*/  FMUL.FTZ R43, R5, R134 ;  /* 0x00000086052b7220 */ /* 0x000fe40000410000 */
[----:B------:R-:W-:Y:S02]  /*3900*/  FMUL.FTZ R134, R9, R0 ;  /* 0x0000000009867220 */ /* 0x000fe40000410000 */
[----:B------:R-:W-:Y:S02]  /*3910*/  FMUL.FTZ R139, R5, R136 ;  /* 0x00000088058b7220 */ /* 0x000fe40000410000 */
[C---:B------:R-:W-:Y:S02]  /*3920*/  FFMA.FTZ R40, R131.reuse, R138, R40 ;  /* 0x0000008a83287223 */ /* 0x040fe40000010028 */
[----:B------:R-:W-:Y:S01]  /*3930*/  FFMA.FTZ R42, R131, R140, -R42 ;  /* 0x0000008c832a7223 */ /* 0x000fe2000001082a */
[----:B------:R-:W-:Y:S01]  /*3940*/  STS [R154.X4+0x420], R139 ;  /* 0x0004208b9a007388 */ /* 0x000fe20000004800 */
[----:B------:R-:W-:-:S02]  /*3950*/  FADD.FTZ R137, RZ, R137 ;  /* 0x00000089ff897221 */ /* 0x000fc40000010000 */
[----:B------:R-:W-:Y:S01]  /*3960*/  FADD.FTZ R41, RZ, R41 ;  /* 0x00000029ff297221 */ /* 0x000fe20000010000 */
[----:B------:R0:W-:Y:S01]  /*3970*/  STS [R44.X4+0x424], R43 ;  /* 0x0004242b2c007388 */ /* 0x0001e20000004800 */
[----:B------:R-:W-:Y:S02]  /*3980*/  FFMA.FTZ R136, R122, -R134, R103 ;  /* 0x800000867a887223 */ /* 0x000fe40000010067 */
[----:B------:R-:W-:Y:S02]  /*3990*/  FMUL.FTZ R145, R9, R107 ;  /* 0x0000006b09917220 */ /* 0x000fe40000410000 */
[----:B------:R-:W-:Y:S02]  /*39a0*/  FADD.FTZ R40, R137, R40 ;  /* 0x0000002889287221 */ /* 0x000fe40000010000 */
[----:B------:R-:W-:Y:S02]  /*39b0*/  FADD.FTZ R41, R41, R42 ;  /* 0x0000002a29297221 */ /* 0x000fe40000010000 */
[----:B------:R-:W-:-:S02]  /*39c0*/  FMUL.FTZ R143, R9, R125 ;  /* 0x0000007d098f7220 */ /* 0x000fc40000410000 */
[----:B------:R-:W-:Y:S02]  /*39d0*/  FFMA.FTZ R137, R120, -R134, R149 ;  /* 0x8000008678897223 */ /* 0x000fe40000010095 */
[----:B------:R-:W-:Y:S02]  /*39e0*/  FMUL.FTZ R42, R136, R145 ;  /* 0x00000091882a7220 */ /* 0x000fe40000410000 */
[-C--:B------:R-:W-:Y:S02]  /*39f0*/  FMUL.FTZ R151, R0, R143.reuse ;  /* 0x0000008f00977220 */ /* 0x080fe40000410000 */
[-C--:B0-----:R-:W-:Y:S02]  /*3a00*/  FFMA.FTZ R43, R137, R143.reuse, R42 ;  /* 0x0000008f892b7223 */ /* 0x081fe4000001002a */
[----:B------:R-:W-:Y:S01]  /*3a10*/  FMUL.FTZ R42, R136, R143 ;  /* 0x0000008f882a7220 */ /* 0x000fe20000410000 */
[----:B------:R0:W-:Y:S01]  /*3a20*/  STS [R44.X4+0x430], R151 ;  /* 0x000430972c007388 */ /* 0x0001e20000004800 */
[----:B------:R-:W-:-:S02]  /*3a30*/  FMUL.FTZ R134, R8, R127 ;  /* 0x0000007f08867220 */ /* 0x000fc40000410000 */
[----:B------:R-:W-:Y:S02]  /*3a40*/  FMUL.FTZ R142, R8, R126 ;  /* 0x0000007e088e7220 */ /* 0x000fe40000410000 */
[C---:B------:R-:W-:Y:S02]  /*3a50*/  FMUL.FTZ R141, R4.reuse, R140 ;  /* 0x0000008c048d7220 */ /* 0x040fe40000410000 */
[----:B------:R-:W-:Y:S02]  /*3a60*/  FFMA.FTZ R42, R137, R145, -R42 ;  /* 0x00000091892a7223 */ /* 0x000fe4000001082a */
[----:B------:R-:W-:Y:S01]  /*3a70*/  FMUL.FTZ R139, R4, R138 ;  /* 0x0000008a048b7220 */ /* 0x000fe20000410000 */
[----:B------:R1:W-:Y:S01]  /*3a80*/  STS [R44.X4+0x42c], R141 ;  /* 0x00042c8d2c007388 */ /* 0x0003e20000004800 */
[----:B------:R-:W-:Y:S02]  /*3a90*/  FMUL.FTZ R140, R8, R119 ;  /* 0x00000077088c7220 */ /* 0x000fe40000410000 */
[----:B------:R-:W-:Y:S01]  /*3aa0*/  FMUL.FTZ R145, R0, R145 ;  /* 0x0000009100917220 */ /* 0x000fe20000410000 */
[----:B------:R2:W-:Y:S01]  /*3ab0*/  STS [R44.X4+0x428], R139 ;  /* 0x0004288b2c007388 */ /* 0x0005e20000004800 */
[----:B------:R-:W-:-:S02]  /*3ac0*/  FMUL.FTZ R143, R119, R134 ;  /* 0x00000086778f7220 */ /* 0x000fc40000410000 */
[----:B0-----:R-:W-:Y:S01]  /*3ad0*/  FMUL.FTZ R151, R119, R142 ;  /* 0x0000008e77977220 */ /* 0x001fe20000410000 */
[----:B------:R0:W-:Y:S01]  /*3ae0*/  STS [R44.X4+0x434], R145 ;  /* 0x000434912c007388 */ /* 0x0001e20000004800 */
[----:B------:R-:W-:Y:S02]  /*3af0*/  FFMA.FTZ R138, R121, -R140, R104 ;  /* 0x8000008c798a7223 */ /* 0x000fe40000010068 */
[----:B------:R-:W-:Y:S01]  /*3b00*/  FADD.FTZ R40, R40, R43 ;  /* 0x0000002b28287221 */ /* 0x000fe20000010000 */
[----:B------:R3:W-:Y:S01]  /*3b10*/  STS [R44.X4+0x438], R143 ;  /* 0x0004388f2c007388 */ /* 0x0007e20000004800 */
[C---:B-1----:R-:W-:Y:S02]  /*3b20*/  FMUL.FTZ R141, R138.reuse, R134 ;  /* 0x000000868a8d7220 */ /* 0x042fe40000410000 */
[----:B--2---:R-:W-:Y:S01]  /*3b30*/  FFMA.FTZ R139, R123, -R140, R102 ;  /* 0x8000008c7b8b7223 */ /* 0x004fe20000010066 */
[----:B------:R-:W-:Y:S01]  /*3b40*/  STS [R44.X4+0x43c], R151 ;  /* 0x00043c972c007388 */ /* 0x000fe20000004800 */
[----:B------:R-:W-:Y:S01]  /*3b50*/  FMUL.FTZ R140, R138, R142 ;  /* 0x0000008e8a8c7220 */ /* 0x000fe20000410000 */
[-C--:B0-----:R-:W-:Y:S01]  /*3b60*/  LEA.HI.SX32 R145, R150, R109.reuse, 0x1b ;  /* 0x0000006d96917211 */ /* 0x081fe200078fdaff */
[----:B------:R-:W-:Y:S01]  /*3b70*/  FADD.FTZ R41, R41, R42 ;  /* 0x0000002a29297221 */ /* 0x000fe20000010000 */
[----:B------:R-:W-:Y:S01]  /*3b80*/  BAR.SYNC.DEFER_BLOCKING 0x0 ;  /* 0x0000000000007b1d */ /* 0x000fe20000010000 */
[----:B------:R-:W-:Y:S01]  /*3b90*/  FFMA.FTZ R153, R139, R134, R140 ;  /* 0x000000868b997223 */ /* 0x000fe2000001008c */
[----:B------:R-:W-:Y:S01]  /*3ba0*/  IADD3 R42, R109, 0x60, RZ ;  /* 0x000000606d2a7810 */ /* 0x000fe20007ffe0ff */
[----:B------:R-:W-:Y:S01]  /*3bb0*/  FFMA.FTZ R134, R139, R142, -R141 ;  /* 0x0000008e8b867223 */ /* 0x000fe2000001088d */
[----:B------:R-:W-:Y:S01]  /*3bc0*/  IADD3 R142, R109, 0x40, RZ ;  /* 0x000000406d8e7810 */ /* 0x000fe20007ffe0ff */
[----:B------:R-:W-:Y:S01]  /*3bd0*/  FADD.FTZ R140, R40, R153 ;  /* 0x00000099288c7221 */ /* 0x000fe20000010000 */
[----:B------:R-:W-:Y:S01]  /*3be0*/  LEA R153, R30, -R109, 0x1 ;  /* 0x8000006d1e997211 */ /* 0x000fe200078e08ff */
[----:B------:R-:W-:Y:S01]  /*3bf0*/  FADD.FTZ R134, R41, R134 ;  /* 0x0000008629867221 */ /* 0x000fe20000010000 */
[----:B------:R-:W-:Y:S01]  /*3c00*/  IADD3 R40, R109, 0x20, RZ ;  /* 0x000000206d287810 */ /* 0x000fe20007ffe0ff */
[C---:B------:R-:W-:Y:S01]  /*3c10*/  FMUL.FTZ R155, R18.reuse, R146 ;  /* 0x00000092129b7220 */ /* 0x040fe20000410000 */
[----:B------:R-:W-:Y:S01]  /*3c20*/  ISETP.GE.AND P0, PT, R153, 0x1, PT ;  /* 0x000000019900780c */ /* 0x000fe20003f06270 */
[----:B------:R-:W-:Y:S01]  /*3c30*/  FFMA.FTZ R105, -R18, R105, -RZ ;  /* 0x0000006912697223 */ /* 0x000fe200000109ff */
[----:B------:R-:W-:Y:S01]  /*3c40*/  LEA.HI.SX32 R141, R40, R109, 0x1b ;  /* 0x0000006d288d7211 */ /* 0x000fe200078fdaff */
[C---:B------:R-:W-:Y:S01]  /*3c50*/  FFMA.FTZ R41, -R17.reuse, R147, -RZ ;  /* 0x0000009311297223 */ /* 0x040fe200000109ff */
[-C--:B------:R-:W-:Y:S01]  /*3c60*/  LEA.HI.SX32 R142, R142, R109.reuse, 0x1b ;  /* 0x0000006d8e8e7211 */ /* 0x080fe200078fdaff */
[----:B------:R-:W-:Y:S01]  /*3c70*/  FMUL.FTZ R157, R17, R148 ;  /* 0x00000094119d7220 */ /* 0x000fe20000410000 */
[----:B---3--:R-:W-:Y:S01]  /*3c80*/  LEA.HI.SX32 R143, R42, R109, 0x1b ;  /* 0x0000006d2a8f7211 */ /* 0x008fe200078fdaff */
[----:B------:R-:W-:-:S02]  /*3c90*/  FMUL.FTZ R159, R16, R149 ;  /* 0x00000095109f7220 */ /* 0x000fc40000410000 */
[----:B------:R-:W-:Y:S02]  /*3ca0*/  FFMA.FTZ R103, -R16, R103, -RZ ;  /* 0x0000006710677223 */ /* 0x000fe400000109ff */
[C---:B------:R-:W-:Y:S02]  /*3cb0*/  FMUL.FTZ R161, R15.reuse, R102 ;  /* 0x000000660fa17220 */ /* 0x040fe40000410000 */
[----:B------:R-:W-:Y:S01]  /*3cc0*/  FFMA.FTZ R43, -R15, R104, -RZ ;  /* 0x000000680f2b7223 */ /* 0x000fe200000109ff */
[----:B------:R-:W0:Y:S04]  /*3cd0*/  LDS R158, [R47.X4+0x420] ;  /* 0x000420002f9e7984 */ /* 0x000e280000004800 */
[----:B------:R-:W1:Y:S04]  /*3ce0*/  LDS R146, [R141.X4+0x4a0] ;  /* 0x0004a0008d927984 */ /* 0x000e680000004800 */
[----:B------:R-:W2:Y:S04]  /*3cf0*/  LDS R147, [R142.X4+0x520] ;  /* 0x000520008e937984 */ /* 0x000ea80000004800 */
[----:B------:R-:W3:Y:S04]  /*3d00*/  LDS R148, [R143.X4+0x5a0] ;  /* 0x0005a0008f947984 */ /* 0x000ee80000004800 */
[----:B------:R-:W4:Y:S04]  /*3d10*/  LDS R149, [R144.X4+0x620] ;  /* 0x0006200090957984 */ /* 0x000f280000004800 */
[----:B------:R-:W0:Y:S04]  /*3d20*/  LDS R150, [R145.X4+0x6a0] ;  /* 0x0006a00091967984 */ /* 0x000e280000004800 */
[----:B------:R-:W0:Y:S04]  /*3d30*/  LDS R151, [R46.X4+0x720] ;  /* 0x000720002e977984 */ /* 0x000e280000004800 */
[----:B------:R-:W0:Y:S04]  /*3d40*/  LDS R152, [R45.X4+0x7a0] ;  /* 0x0007a0002d987984 */ /* 0x000e280000004800 */
[----:B------:R5:W-:Y:S04]  /*3d50*/  STS [R154.X4+0x840], R155 ;  /* 0x0008409b9a007388 */ /* 0x000be80000004800 */
[----:B------:R0:W-:Y:S04]  /*3d60*/  STS [R44.X4+0x844], R105 ;  /* 0x000844692c007388 */ /* 0x0001e80000004800 */
[----:B------:R0:W-:Y:S01]  /*3d70*/  STS [R44.X4+0x848], R157 ;  /* 0x0008489d2c007388 */ /* 0x0001e20000004800 */
[----:B-----5:R-:W-:Y:S01]  /*3d80*/  IMAD R154, R156, c[0x0][0x2b0], RZ ;  /* 0x0000ac009c9a7a24 */ /* 0x020fe200078e02ff */
[----:B------:R-:W-:-:S02]  /*3d90*/  SHF.L.U32 R155, R13, 0x2, RZ ;  /* 0x000000020d9b7819 */ /* 0x000fc400000006ff */
[----:B------:R0:W-:Y:S01]  /*3da0*/  STS [R44.X4+0x84c], R41 ;  /* 0x00084c292c007388 */ /* 0x0001e20000004800 */
[----:B------:R-:W-:-:S03]  /*3db0*/  IMAD R156, R156, c[0x0][0x2d0], RZ ;  /* 0x0000b4009c9c7a24 */ /* 0x000fc600078e02ff */
[----:B------:R0:W-:Y:S04]  /*3dc0*/  STS [R44.X4+0x850], R159 ;  /* 0x0008509f2c007388 */ /* 0x0001e80000004800 */
[----:B------:R0:W-:Y:S04]  /*3dd0*/  STS [R44.X4+0x854], R103 ;  /* 0x000854672c007388 */ /* 0x0001e80000004800 */
[----:B------:R0:W-:Y:S04]  /*3de0*/  STS [R44.X4+0x858], R161 ;  /* 0x000858a12c007388 */ /* 0x0001e80000004800 */
[----:B------:R0:W-:Y:S04]  /*3df0*/  STS [R44.X4+0x85c], R43 ;  /* 0x00085c2b2c007388 */ /* 0x0001e80000004800 */
[----:B------:R-:W-:Y:S06]  /*3e00*/  BAR.SYNC.DEFER_BLOCKING 0x0 ;  /* 0x0000000000007b1d */ /* 0x000fec0000010000 */
[----:B------:R-:W-:Y:S05]  /*3e10*/  @!P0 BRA `(.L_x_13577) ;  /* 0x000002d000008947 */ /* 0x000fea0003800000 */
[----:B01234-:R-:W-:Y:S01]  /*3e20*/  IMAD R41, R20, c[0x0][0x2a0], RZ ;  /* 0x0000a80014297a24 */ /* 0x01ffe200078e02ff */
[----:B------:R-:W0:Y:S01]  /*3e30*/  LDS R157, [R47.X4+0x840] ;  /* 0x000840002f9d7984 */ /* 0x000e220000004800 */
[----:B------:R-:W-:Y:S01]  /*3e40*/  IMAD.WIDE.U32 R102, R112, c[0x0][0x2a0], RZ ;  /* 0x0000a80070667a25 */ /* 0x000fe200078e00ff */
[----:B------:R-:W-:Y:S01]  /*3e50*/  ULDC.64 UR4, c[0x0][0x298] ;  /* 0x0000a60000047ab9 */ /* 0x000fe20000000a00 */
[----:B------:R-:W-:Y:S01]  /*3e60*/  IADD3 R40, R32, -0x1, RZ ;  /* 0xffffffff20287810 */ /* 0x000fe20007ffe0ff */
[----:B------:R-:W-:Y:S01]  /*3e70*/  USHF.R.U64 UR6, UR4, 0x1, UR5 ;  /* 0x0000000104067899 */ /* 0x000fe20008001205 */
[----:B------:R-:W-:Y:S01]  /*3e80*/  IMAD R43, R112, c[0x0][0x2a4], R41 ;  /* 0x0000a900702b7a24 */ /* 0x000fe200078e0229 */
[----:B------:R-:W-:Y:S01]  /*3e90*/  USHF.R.U32.HI UR7, URZ, 0x1, UR5 ;  /* 0x000000013f077899 */ /* 0x000fe20008011605 */
[----:B------:R-:W-:Y:S01]  /*3ea0*/  IMAD R41, R20, c[0x0][0x2c0], RZ ;  /* 0x0000b00014297a24 */ /* 0x000fe200078e02ff */
[----:B------:R-:W-:Y:S01]  /*3eb0*/  SHF.L.U32 R40, R40, 0x8, RZ ;  /* 0x0000000828287819 */ /* 0x000fe200000006ff */
[----:B------:R-:W-:Y:S01]  /*3ec0*/  ULDC.64 UR4, c[0x0][0x2b8] ;  /* 0x0000ae0000047ab9 */ /* 0x000fe20000000a00 */
[----:B------:R-:W-:Y:S01]  /*3ed0*/  IADD3 R103, R43, R103, RZ ;  /* 0x000000672b677210 */ /* 0x000fe20007ffe0ff */
[----:B------:R-:W-:Y:S01]  /*3ee0*/  IMAD.WIDE.U32 R42, R112, c[0x0][0x2c0], RZ ;  /* 0x0000b000702a7a25 */ /* 0x000fe200078e00ff */
[----:B------:R-:W-:Y:S01]  /*3ef0*/  USHF.R.U32.HI UR10, URZ, 0x1, UR5 ;  /* 0x000000013f0a7899 */ /* 0x000fe20008011605 */
[----:B------:R-:W-:Y:S01]  /*3f00*/  IADD3 R104, P0, R40, R109, RZ ;  /* 0x0000006d28687210 */ /* 0x000fe20007f1e0ff */
[----:B------:R-:W-:Y:S01]  /*3f10*/  USHF.R.U64 UR4, UR4, 0x1, UR5 ;  /* 0x0000000104047899 */ /* 0x000fe20008001205 */
[----:B------:R-:W-:-:S02]  /*3f20*/  IMAD R41, R112, c[0x0][0x2c4], R41 ;  /* 0x0000b10070297a24 */ /* 0x000fc400078e0229 */
[C---:B------:R-:W-:Y:S01]  /*3f30*/  IMAD R160, R115.reuse, UR7, RZ ;  /* 0x0000000773a07c24 */ /* 0x040fe2000f8e02ff */
[----:B------:R-:W-:Y:S01]  /*3f40*/  LEA.HI.X.SX32 R105, R40, RZ, 0x1, P0 ;  /* 0x000000ff28697211 */ /* 0x000fe200000f0eff */
[----:B------:R-:W-:Y:S01]  /*3f50*/  IMAD R162, R115, UR10, RZ ;  /* 0x0000000a73a27c24 */ /* 0x000fe2000f8e02ff */
[----:B------:R-:W-:Y:S01]  /*3f60*/  IADD3 R43, R41, R43, RZ ;  /* 0x0000002b292b7210 */ /* 0x000fe20007ffe0ff */
[C---:B------:R-:W-:Y:S02]  /*3f70*/  IMAD R161, R113.reuse, UR6, R160 ;  /* 0x0000000671a17c24 */ /* 0x040fe4000f8e02a0 */
[----:B------:R-:W-:Y:S02]  /*3f80*/  IMAD R163, R113, UR4, R162 ;  /* 0x0000000471a37c24 */ /* 0x000fe4000f8e02a2 */
[----:B------:R-:W-:-:S04]  /*3f90*/  IMAD.WIDE.U32 R102, R115, UR6, R102 ;  /* 0x0000000673667c25 */ /* 0x000fc8000f8e0066 */
[----:B------:R-:W-:Y:S01]  /*3fa0*/  IMAD.WIDE.U32 R42, R115, UR4, R42 ;  /* 0x00000004732a7c25 */ /* 0x000fe2000f8e002a */
[----:B------:R-:W-:Y:S02]  /*3fb0*/  IADD3 R161, R161, R103, RZ ;  /* 0x00000067a1a17210 */ /* 0x000fe40007ffe0ff */
[----:B------:R-:W-:Y:S01]  /*3fc0*/  LEA R165, P0, R102, c[0x0][0x318], 0x3 ;  /* 0x0000c60066a57a11 */ /* 0x000fe200078018ff */
[C---:B------:R-:W-:Y:S01]  /*3fd0*/  IMAD R159, R128.reuse, c[0x0][0x2b0], RZ ;  /* 0x0000ac00809f7a24 */ /* 0x040fe200078e02ff */
[----:B------:R-:W-:Y:S01]  /*3fe0*/  IADD3 R163, R163, R43, RZ ;  /* 0x0000002ba3a37210 */ /* 0x000fe20007ffe0ff */
[----:B------:R-:W-:Y:S01]  /*3ff0*/  IMAD R128, R128, c[0x0][0x2d0], RZ ;  /* 0x0000b40080807a24 */ /* 0x000fe200078e02ff */
[----:B------:R-:W-:Y:S01]  /*4000*/  LEA R43, P1, R42, c[0x0][0x320], 0x3 ;  /* 0x0000c8002a2b7a11 */ /* 0x000fe200078218ff */
[----:B------:R-:W-:Y:S01]  /*4010*/  IMAD R159, R14, c[0x0][0x2b4], R159 ;  /* 0x0000ad000e9f7a24 */ /* 0x000fe200078e029f */
[----:B------:R-:W-:Y:S01]  /*4020*/  LEA.HI.X R161, R102, c[0x0][0x31c], R161, 0x3, P0 ;  /* 0x0000c70066a17a11 */ /* 0x000fe200000f1ca1 */
[----:B------:R-:W-:Y:S01]  /*4030*/  IMAD.WIDE.U32 R40, R14, c[0x0][0x2b0], R104 ;  /* 0x0000ac000e287a25 */ /* 0x000fe200078e0068 */
[----:B------:R-:W-:-:S03]  /*4040*/  LEA.HI.X R163, R42, c[0x0][0x324], R163, 0x3, P1 ;  /* 0x0000c9002aa37a11 */ /* 0x000fc600008f1ca3 */
[C---:B------:R-:W-:Y:S01]  /*4050*/  IMAD R103, R14.reuse, c[0x0][0x2d4], R128 ;  /* 0x0000b5000e677a24 */ /* 0x040fe200078e0280 */
        /* <DEDUP_REMOVED lines=8> */
[----:B0-----:R1:W-:Y:S02]  /*40e0*/  RED.E.ADD.F32.FTZ.RN.STRONG.GPU [R42.64], R157 ;  /* 0x0000009d2a00798e */ /* 0x0013e4000c10e788 */
.L_x_13577:
[----:B01234-:R-:W-:Y:S05]  /*40f0*/  BSYNC B0 ;  /* 0x0000000000007941 */ /* 0x01ffea0003800000 */
.L_x_13576:
[----:B------:R-:W0:Y:S01]  /*4100*/  LDS R141, [R141.X4+0x8c0] ;  /* 0x0008c0008d8d7984 */ /* 0x000e220000004800 */
[----:B------:R-:W-:Y:S01]  /*4110*/  ISETP.GE.AND P6, PT, R153, 0x21, PT ;  /* 0x000000219900780c */ /* 0x000fe20003fc6270 */
[----:B------:R-:W-:Y:S01]  /*4120*/  BSSY B0, `(.L_x_13578) ;  /* 0x0000010000007945 */ /* 0x000fe20003800000 */
[----:B------:R-:W-:Y:S01]  /*4130*/  IMAD R103, R155, c[0x0][0x2b4], R154 ;  /* 0x0000ad009b677a24 */ /* 0x000fe200078e029a */
[----:B------:R-:W-:Y:S01]  /*4140*/  ISETP.GE.AND P0, PT, R153, 0x41, PT ;  /* 0x000000419900780c */ /* 0x000fe20003f06270 */
[----:B------:R-:W-:Y:S01]  /*4150*/  IMAD R105, R155, c[0x0][0x2d4], R156 ;  /* 0x0000b5009b697a24 */ /* 0x000fe200078e029c */
[----:B------:R-:W-:-:S02]  /*4160*/  ISETP.GE.AND P1, PT, R153, 0x61, PT ;  /* 0x000000619900780c */ /* 0x000fc40003f26270 */
[C---:B------:R-:W-:Y:S02]  /*4170*/  ISETP.GE.AND P2, PT, R153.reuse, 0x81, PT ;  /* 0x000000819900780c */ /* 0x040fe40003f46270 */
[C---:B------:R-:W-:Y:S02]  /*4180*/  ISETP.GE.AND P3, PT, R153.reuse, 0xa1, PT ;  /* 0x000000a19900780c */ /* 0x040fe40003f66270 */
[C---:B------:R-:W-:Y:S02]  /*4190*/  ISETP.GE.AND P4, PT, R153.reuse, 0xc1, PT ;  /* 0x000000c19900780c */ /* 0x040fe40003f86270 */
[----:B------:R-:W-:Y:S01]  /*41a0*/  ISETP.GE.AND P5, PT, R153, 0xe1, PT ;  /* 0x000000e19900780c */ /* 0x000fe20003fa6270 */
[----:B------:R-:W-:Y:S07]  /*41b0*/  @!P6 BRA `(.L_x_13579) ;  /* 0x000000600000e947 */ /* 0x000fee0003800000 */
[----:B------:R-:W-:-:S04]  /*41c0*/  IMAD.WIDE.U32 R42, R155, c[0x0][0x2b0], R90 ;  /* 0x0000ac009b2a7a25 */ /* 0x000fc800078e005a */
[----:B------:R-:W-:Y:S01]  /*41d0*/  IMAD.WIDE.U32 R40, R155, c[0x0][0x2d0], R76 ;  /* 0x0000b4009b287a25 */ /* 0x000fe200078e004c */
[----:B------:R-:W-:-:S04]  /*41e0*/  IADD3 R43, R43, R103, RZ ;  /* 0x000000672b2b7210 */ /* 0x000fc80007ffe0ff */
[----:B------:R-:W-:Y:S01]  /*41f0*/  IADD3 R41, R41, R105, RZ ;  /* 0x0000006929297210 */ /* 0x000fe20007ffe0ff */
[----:B------:R1:W-:Y:S04]  /*4200*/  RED.E.ADD.F32.FTZ.RN.STRONG.GPU [R42.64], R146 ;  /* 0x000000922a00798e */ /* 0x0003e8000c10e788 */
[----:B0-----:R1:W-:Y:S02]  /*4210*/  RED.E.ADD.F32.FTZ.RN.STRONG.GPU [R40.64], R141 ;  /* 0x0000008d2800798e */ /* 0x0013e4000c10e788 */
.L_x_13579:
[----:B------:R-:W-:Y:S05]  /*4220*/  BSYNC B0 ;  /* 0x0000000000007941 */ /* 0x000fea0003800000 */
.L_x_13578:
[----:B01----:R0:W1:Y:S01]  /*4230*/  LDS R141, [R142.X4+0x940] ;  /* 0x000940008e8d7984 */ /* 0x0030620000004800 */
[----:B------:R-:W-:Y:S01]  /*4240*/  BSSY B0, `(.L_x_13580) ;  /* 0x0000008000007945 */ /* 0x000fe20003800000 */
[----:B------:R-:W-:Y:S05]  /*4250*/  @!P0 BRA `(.L_x_13581) ;  /* 0x0000006000008947 */ /* 0x000fea0003800000 */
[----:B------:R-:W-:-:S04]  /*4260*/  IMAD.WIDE.U32 R42, R155, c[0x0][0x2b0], R88 ;  /* 0x0000ac009b2a7a25 */ /* 0x000fc800078e0058 */
[----:B------:R-:W-:Y:S01]  /*4270*/  IMAD.WIDE.U32 R40, R155, c[0x0][0x2d0], R74 ;  /* 0x0000b4009b287a25 */ /* 0x000fe200078e004a */
[----:B------:R-:W-:-:S04]  /*4280*/  IADD3 R43, R103, R43, RZ ;  /* 0x0000002b672b7210 */ /* 0x000fc80007ffe0ff */
[----:B------:R-:W-:Y:S01]  /*4290*/  IADD3 R41, R105, R41, RZ ;  /* 0x0000002969297210 */ /* 0x000fe20007ffe0ff */
[----:B------:R2:W-:Y:S04]  /*42a0*/  RED.E.ADD.F32.FTZ.RN.STRONG.GPU [R42.64], R147 ;  /* 0x000000932a00798e */ /* 0x0005e8000c10e788 */
[----:B-1----:R2:W-:Y:S02]  /*42b0*/  RED.E.ADD.F32.FTZ.RN.STRONG.GPU [R40.64], R141 ;  /* 0x0000008d2800798e */ /* 0x0025e4000c10e788 */
.L_x_13581:
[----:B------:R-:W-:Y:S05]  /*42c0*/  BSYNC B0 ;  /* 0x0000000000007941 */ /* 0x000fea0003800000 */
.L_x_13580:
[----:B------:R-:W3:Y:S01]  /*42d0*/  LDS R143, [R143.X4+0x9c0] ;  /* 0x0009c0008f8f7984 */ /* 0x000ee20000004800 */
[----:B------:R-:W-:Y:S01]  /*42e0*/  BSSY B0, `(.L_x_13582) ;  /* 0x0000008000007945 */ /* 0x000fe20003800000 */
[----:B------:R-:W-:Y:S05]  /*42f0*/  @!P1 BRA `(.L_x_13583) ;  /* 0x0000006000009947 */ /* 0x000fea0003800000 */
[----:B--2---:R-:W-:-:S04]  /*4300*/  IMAD.WIDE.U32 R42, R155, c[0x0][0x2b0], R86 ;  /* 0x0000ac009b2a7a25 */ /* 0x004fc800078e0056 */
[----:B------:R-:W-:Y:S01]  /*4310*/  IMAD.WIDE.U32 R40, R155, c[0x0][0x2d0], R72 ;  /* 0x0000b4009b287a25 */ /* 0x000fe200078e0048 */
[----:B------:R-:W-:-:S04]  /*4320*/  IADD3 R43, R103, R43, RZ ;  /* 0x0000002b672b7210 */ /* 0x000fc80007ffe0ff */
[----:B------:R-:W-:Y:S01]  /*4330*/  IADD3 R41, R105, R41, RZ ;  /* 0x0000002969297210 */ /* 0x000fe20007ffe0ff */
[----:B------:R2:W-:Y:S04]  /*4340*/  RED.E.ADD.F32.FTZ.RN.STRONG.GPU [R42.64], R148 ;  /* 0x000000942a00798e */ /* 0x0005e8000c10e788 */
[----:B---3--:R2:W-:Y:S02]  /*4350*/  RED.E.ADD.F32.FTZ.RN.STRONG.GPU [R40.64], R143 ;  /* 0x0000008f2800798e */ /* 0x0085e4000c10e788 */
.L_x_13583:
[----:B------:R-:W-:Y:S05]  /*4360*/  BSYNC B0 ;  /* 0x0000000000007941 */ /* 0x000fea0003800000 */
.L_x_13582:
[----:B-12---:R1:W2:Y:S01]  /*4370*/  LDS R141, [R144.X4+0xa40] ;  /* 0x000a4000908d7984 */ /* 0x0062a20000004800 */
[----:B------:R-:W-:Y:S01]  /*4380*/  BSSY B0, `(.L_x_13584) ;  /* 0x0000008000007945 */ /* 0x000fe20003800000 */
[----:B------:R-:W-:Y:S05]  /*4390*/  @!P2 BRA `(.L_x_13585) ;  /* 0x000000600000a947 */ /* 0x000fea0003800000 */
[----:B------:R-:W-:-:S04]  /*43a0*/  IMAD.WIDE.U32 R42, R155, c[0x0][0x2b0], R84 ;  /* 0x0000ac009b2a7a25 */ /* 0x000fc800078e0054 */
[----:B------:R-:W-:Y:S01]  /*43b0*/  IMAD.WIDE.U32 R40, R155, c[0x0][0x2d0], R70 ;  /* 0x0000b4009b287a25 */ /* 0x000fe200078e0046 */
[----:B------:R-:W-:-:S04]  /*43c0*/  IADD3 R43, R103, R43, RZ ;  /* 0x0000002b672b7210 */ /* 0x000fc80007ffe0ff */
[----:B------:R-:W-:Y:S01]  /*43d0*/  IADD3 R41, R105, R41, RZ ;  /* 0x0000002969297210 */ /* 0x000fe20007ffe0ff */
[----:B------:R4:W-:Y:S04]  /*43e0*/  RED.E.ADD.F32.FTZ.RN.STRONG.GPU [R42.64], R149 ;  /* 0x000000952a00798e */ /* 0x0009e8000c10e788 */
[----:B--2---:R4:W-:Y:S02]  /*43f0*/  RED.E.ADD.F32.FTZ.RN.STRONG.GPU [R40.64], R141 ;  /* 0x0000008d2800798e */ /* 0x0049e4000c10e788 */
.L_x_13585:
[----:B------:R-:W-:Y:S05]  /*4400*/  BSYNC B0 ;  /* 0x0000000000007941 */ /* 0x000fea0003800000 */
.L_x_13584:
[----:B------:R-:W0:Y:S01]  /*4410*/  LDS R145, [R145.X4+0xac0] ;  /* 0x000ac00091917984 */ /* 0x000e220000004800 */
[----:B------:R-:W-:Y:S01]  /*4420*/  BSSY B0, `(.L_x_13586) ;  /* 0x0000008000007945 */ /* 0x000fe20003800000 */
[----:B------:R-:W-:Y:S05]  /*4430*/  @!P3 BRA `(.L_x_13587) ;  /* 0x000000600000b947 */ /* 0x000fea0003800000 */
[----:B----4-:R-:W-:-:S04]  /*4440*/  IMAD.WIDE.U32 R42, R155, c[0x0][0x2b0], R82 ;  /* 0x0000ac009b2a7a25 */ /* 0x010fc800078e0052 */
[----:B------:R-:W-:Y:S01]  /*4450*/  IMAD.WIDE.U32 R40, R155, c[0x0][0x2d0], R68 ;  /* 0x0000b4009b287a25 */ /* 0x000fe200078e0044 */
[----:B------:R-:W-:-:S04]  /*4460*/  IADD3 R43, R103, R43, RZ ;  /* 0x0000002b672b7210 */ /* 0x000fc80007ffe0ff */
[----:B------:R-:W-:Y:S01]  /*4470*/  IADD3 R41, R105, R41, RZ ;  /* 0x0000002969297210 */ /* 0x000fe20007ffe0ff */
[----:B------:R4:W-:Y:S04]  /*4480*/  RED.E.ADD.F32.FTZ.RN.STRONG.GPU [R42.64], R150 ;  /* 0x000000962a00798e */ /* 0x0009e8000c10e788 */
[----:B0-----:R4:W-:Y:S02]  /*4490*/  RED.E.ADD.F32.FTZ.RN.STRONG.GPU [R40.64], R145 ;  /* 0x000000912800798e */ /* 0x0019e4000c10e788 */
.L_x_13587:
[----:B------:R-:W-:Y:S05]  /*44a0*/  BSYNC B0 ;  /* 0x0000000000007941 */ /* 0x000fea0003800000 */
.L_x_13586:
[----:B--2-4-:R2:W4:Y:S01]  /*44b0*/  LDS R141, [R46.X4+0xb40] ;  /* 0x000b40002e8d7984 */ /* 0x0145220000004800 */
[----:B------:R-:W-:Y:S01]  /*44c0*/  BSSY B0, `(.L_x_13588) ;  /* 0x0000008000007945 */ /* 0x000fe20003800000 */
[----:B------:R-:W-:Y:S05]  /*44d0*/  @!P4 BRA `(.L_x_13589) ;  /* 0x000000600000c947 */ /* 0x000fea0003800000 */
[----:B------:R-:W-:-:S04]  /*44e0*/  IMAD.WIDE.U32 R42, R155, c[0x0][0x2b0], R80 ;  /* 0x0000ac009b2a7a25 */ /* 0x000fc800078e0050 */
[----:B------:R-:W-:Y:S01]  /*44f0*/  IMAD.WIDE.U32 R40, R155, c[0x0][0x2d0], R66 ;  /* 0x0000b4009b287a25 */ /* 0x000fe200078e0042 */
[----:B------:R-:W-:-:S04]  /*4500*/  IADD3 R43, R103, R43, RZ ;  /* 0x0000002b672b7210 */ /* 0x000fc80007ffe0ff */
[----:B------:R-:W-:Y:S01]  /*4510*/  IADD3 R41, R105, R41, RZ ;  /* 0x0000002969297210 */ /* 0x000fe20007ffe0ff */
[----:B------:R1:W-:Y:S04]  /*4520*/  RED.E.ADD.F32.FTZ.RN.STRONG.GPU [R42.64], R151 ;  /* 0x000000972a00798e */ /* 0x0003e8000c10e788 */
[----:B----4-:R1:W-:Y:S02]  /*4530*/  RED.E.ADD.F32.FTZ.RN.STRONG.GPU [R40.64], R141 ;  /* 0x0000008d2800798e */ /* 0x0103e4000c10e788 */
.L_x_13589:
[----:B------:R-:W-:Y:S05]  /*4540*/  BSYNC B0 ;  /* 0x0000000000007941 */ /* 0x000fea0003800000 */
.L_x_13588:
[----:B-1--4-:R1:W4:Y:S01]  /*4550*/  LDS R141, [R45.X4+0xbc0] ;  /* 0x000bc0002d8d7984 */ /* 0x0123220000004800 */
        /* <DEDUP_REMOVED lines=8> */
.L_x_13591:
[----:B------:R-:W-:Y:S05]  /*45e0*/  BSYNC B0 ;  /* 0x0000000000007941 */ /* 0x000fea0003800000 */
.L_x_13590:
[----:B-1----:R-:W1:Y:S01]  /*45f0*/  SHFL.DOWN PT, R41, R140, 0x1, 0x1f ;  /* 0x08201f008c297f89 */ /* 0x002e6200000e0000 */
        /* <DEDUP_REMOVED lines=8> */
[----:B------:R-:W-:-:S02]  /*4680*/  FMUL.FTZ R2, R2, R106 ;  /* 0x0000006a02027220 */ /* 0x000fc40000410000 */
[----:B------:R-:W-:Y:S02]  /*4690*/  FMUL.FTZ R6, R6, R129 ;  /* 0x0000008106067220 */ /* 0x000fe40000410000 */
[----:B------:R-:W-:Y:S02]  /*46a0*/  FFMA.FTZ R3, R3, R124, R2 ;  /* 0x0000007c03037223 */ /* 0x000fe40000010002 */
[----:B------:R-:W-:Y:S02]  /*46b0*/  FFMA.FTZ R6, R7, R130, R6 ;  /* 0x0000008207067223 */ /* 0x000fe40000010006 */
[----:B------:R-:W-:Y:S02]  /*46c0*/  FFMA.FTZ R24, R11, R3, R24 ;  /* 0x000000030b187223 */ /* 0x000fe40000010018 */
[----:B------:R-:W-:Y:S02]  /*46d0*/  FFMA.FTZ R23, R10, R6, R23 ;  /* 0x000000060a177223 */ /* 0x000fe40000010017 */
[----:B-1----:R-:W-:-:S02]  /*46e0*/  @!P0 FADD.FTZ R140, R140, R41 ;  /* 0x000000298c8c8221 */ /* 0x002fc40000010000 */
[----:B-----5:R-:W-:-:S03]  /*46f0*/  @!P0 FADD.FTZ R134, R134, R43 ;  /* 0x0000002b86868221 */ /* 0x020fc60000010000 */
[----:B------:R-:W1:Y:S01]  /*4700*/  SHFL.DOWN PT, R41, R140, 0x2, 0x1f ;  /* 0x08401f008c297f89 */ /* 0x000e6200000e0000 */
[----:B------:R-:W-:-:S03]  /*4710*/  ISETP.GT.AND P0, PT, R52, 0x1d, PT ;  /* 0x0000001d3400780c */ /* 0x000fc60003f04270 */
[----:B------:R-:W5:Y:S10]  /*4720*/  SHFL.DOWN PT, R43, R134, 0x2, 0x1f ;  /* 0x08401f00862b7f89 */ /* 0x000f7400000e0000 */
[----:B-1----:R-:W-:-:S02]  /*4730*/  @!P0 FADD.FTZ R140, R140, R41 ;  /* 0x000000298c8c8221 */ /* 0x002fc40000010000 */
[----:B-----5:R-:W-:-:S03]  /*4740*/  @!P0 FADD.FTZ R134, R134, R43 ;  /* 0x0000002b86868221 */ /* 0x020fc60000010000 */
[----:B------:R-:W1:Y:S01]  /*4750*/  SHFL.DOWN PT, R41, R140, 0x4, 0x1f ;  /* 0x08801f008c297f89 */ /* 0x000e6200000e0000 */
[----:B------:R-:W-:-:S03]  /*4760*/  ISETP.GT.AND P0, PT, R52, 0x1b, PT ;  /* 0x0000001b3400780c */ /* 0x000fc60003f04270 */
[----:B------:R-:W5:Y:S10]  /*4770*/  SHFL.DOWN PT, R43, R134, 0x4, 0x1f ;  /* 0x08801f00862b7f89 */ /* 0x000f7400000e0000 */
[----:B-1----:R-:W-:-:S02]  /*4780*/  @!P0 FADD.FTZ R140, R140, R41 ;  /* 0x000000298c8c8221 */ /* 0x002fc40000010000 */
[----:B------:R-:W-:Y:S02]  /*4790*/  FMUL.FTZ R41, R63, R127 ;  /* 0x0000007f3f297220 */ /* 0x000fe40000410000 */
[----:B-----5:R-:W-:Y:S01]  /*47a0*/  @!P0 FADD.FTZ R134, R134, R43 ;  /* 0x0000002b86868221 */ /* 0x020fe20000010000 */
[----:B------:R-:W-:Y:S01]  /*47b0*/  ISETP.GT.AND P0, PT, R52, 0x17, PT ;  /* 0x000000173400780c */ /* 0x000fe20003f04270 */
[----:B------:R-:W1:Y:S01]  /*47c0*/  SHFL.DOWN PT, R43, R140, 0x8, 0x1f ;  /* 0x09001f008c2b7f89 */ /* 0x000e6200000e0000 */
[-C--:B------:R-:W-:Y:S02]  /*47d0*/  FFMA.FTZ R41, R62, R126.reuse, -R41 ;  /* 0x0000007e3e297223 */ /* 0x080fe40000010829 */
[----:B------:R-:W-:Y:S01]  /*47e0*/  FMUL.FTZ R126, R121, R126 ;  /* 0x0000007e797e7220 */ /* 0x000fe20000410000 */
[----:B------:R-:W5:Y:S01]  /*47f0*/  SHFL.DOWN PT, R103, R134, 0x8, 0x1f ;  /* 0x09001f0086677f89 */ /* 0x000f6200000e0000 */
[----:B------:R-:W-:Y:S02]  /*4800*/  FMUL.FTZ R41, R138, R41 ;  /* 0x000000298a297220 */ /* 0x000fe40000410000 */
[----:B------:R-:W-:-:S02]  /*4810*/  FFMA.FTZ R126, R123, R127, R126 ;  /* 0x0000007f7b7e7223 */ /* 0x000fc4000001007e */
[----:B------:R-:W-:Y:S02]  /*4820*/  FFMA.FTZ R139, R139, R40, R41 ;  /* 0x000000288b8b7223 */ /* 0x000fe40000010029 */
[C---:B------:R-:W-:Y:S02]  /*4830*/  FMUL.FTZ R41, R63.reuse, R125 ;  /* 0x0000007d3f297220 */ /* 0x040fe40000410000 */
[-C--:B------:R-:W-:Y:S02]  /*4840*/  FMUL.FTZ R40, R63, R107.reuse ;  /* 0x0000006b3f287220 */ /* 0x080fe40000410000 */
[C---:B------:R-:W-:Y:S02]  /*4850*/  FFMA.FTZ R107, R62.reuse, R107, -R41 ;  /* 0x0000006b3e6b7223 */ /* 0x040fe40000010829 */
[----:B------:R-:W-:Y:S02]  /*4860*/  FFMA.FTZ R42, R62, R125, R40 ;  /* 0x0000007d3e2a7223 */ /* 0x000fe40000010028 */
[----:B------:R-:W-:-:S02]  /*4870*/  FMUL.FTZ R107, R136, R107 ;  /* 0x0000006b886b7220 */ /* 0x000fc40000410000 */
[----:B------:R-:W-:Y:S02]  /*4880*/  FMUL.FTZ R41, R63, R124 ;  /* 0x0000007c3f297220 */ /* 0x000fe40000410000 */
[----:B------:R-:W-:Y:S02]  /*4890*/  FFMA.FTZ R107, R137, R42, R107 ;  /* 0x0000002a896b7223 */ /* 0x000fe4000001006b */
[----:B-1----:R-:W-:Y:S02]  /*48a0*/  @!P0 FADD.FTZ R140, R140, R43 ;  /* 0x0000002b8c8c8221 */ /* 0x002fe40000010000 */
[----:B------:R-:W-:Y:S02]  /*48b0*/  FMUL.FTZ R42, R63, R130 ;  /* 0x000000823f2a7220 */ /* 0x000fe40000410000 */
[----:B-----5:R-:W-:Y:S01]  /*48c0*/  @!P0 FADD.FTZ R134, R134, R103 ;  /* 0x0000006786868221 */ /* 0x020fe20000010000 */
[----:B------:R-:W1:Y:S01]  /*48d0*/  SHFL.DOWN PT, R43, R140, 0x10, 0x1f ;  /* 0x0a001f008c2b7f89 */ /* 0x000e6200000e0000 */
[----:B------:R-:W-:Y:S01]  /*48e0*/  ISETP.GT.AND P0, PT, R52, 0xf, PT ;  /* 0x0000000f3400780c */ /* 0x000fe20003f04270 */
[----:B------:R-:W-:-:S02]  /*48f0*/  FFMA.FTZ R40, R62, R106, -R41 ;  /* 0x0000006a3e287223 */ /* 0x000fc40000010829 */
[----:B------:R-:W5:Y:S01]  /*4900*/  SHFL.DOWN PT, R105, R134, 0x10, 0x1f ;  /* 0x0a001f0086697f89 */ /* 0x000f6200000e0000 */
[----:B------:R-:W-:Y:S02]  /*4910*/  FFMA.FTZ R42, R62, R129, -R42 ;  /* 0x000000813e2a7223 */ /* 0x000fe4000001082a */
[----:B------:R-:W-:Y:S02]  /*4920*/  FMUL.FTZ R135, R135, R40 ;  /* 0x0000002887877220 */ /* 0x000fe40000410000 */
[----:B------:R-:W-:Y:S02]  /*4930*/  FMUL.FTZ R42, R133, R42 ;  /* 0x0000002a852a7220 */ /* 0x000fe40000410000 */
[----:B------:R-:W-:Y:S02]  /*4940*/  FFMA.FTZ R103, R120, R125, R122 ;  /* 0x0000007d78677223 */ /* 0x000fe4000001007a */
[----:B------:R-:W-:Y:S02]  /*4950*/  FFMA.FTZ R139, R119, R126, R139 ;  /* 0x0000007e778b7223 */ /* 0x000fe4000001008b */
[----:B------:R-:W-:-:S02]  /*4960*/  FFMA.FTZ R0, R0, R103, R107 ;  /* 0x0000006700007223 */ /* 0x000fc4000001006b */
[----:B------:R-:W-:Y:S02]  /*4970*/  FFMA.FTZ R21, R8, R126, R21 ;  /* 0x0000007e08157223 */ /* 0x000fe40000010015 */
[----:B------:R-:W-:Y:S02]  /*4980*/  FADD.FTZ R28, R139, R28 ;  /* 0x0000001c8b1c7221 */ /* 0x000fe40000010000 */
[----:B------:R-:W-:Y:S02]  /*4990*/  FFMA.FTZ R22, R9, R103, R22 ;  /* 0x0000006709167223 */ /* 0x000fe40000010016 */
[----:B------:R-:W-:Y:S02]  /*49a0*/  FADD.FTZ R27, R0, R27 ;  /* 0x0000001b001b7221 */ /* 0x000fe40000010000 */
[----:B-1----:R-:W-:Y:S02]  /*49b0*/  @!P0 FADD.FTZ R140, R140, R43 ;  /* 0x0000002b8c8c8221 */ /* 0x002fe40000010000 */
[----:B------:R-:W-:-:S02]  /*49c0*/  FMUL.FTZ R43, R63, R106 ;  /* 0x0000006a3f2b7220 */ /* 0x000fc40000410000 */
[----:B------:R-:W-:Y:S01]  /*49d0*/  FMUL.FTZ R63, R63, R129 ;  /* 0x000000813f3f7220 */ /* 0x000fe20000410000 */
[----:B------:R-:W-:Y:S01]  /*49e0*/  MOV R40, R140 ;  /* 0x0000008c00287202 */ /* 0x000fe20000000f00 */
[----:B-----5:R-:W-:Y:S02]  /*49f0*/  @!P0 FADD.FTZ R134, R134, R105 ;  /* 0x0000006986868221 */ /* 0x020fe40000010000 */
[C---:B------:R-:W-:Y:S02]  /*4a00*/  FFMA.FTZ R102, R62.reuse, R124, R43 ;  /* 0x0000007c3e667223 */ /* 0x040fe4000001002b */
[----:B------:R-:W-:Y:S01]  /*4a10*/  FFMA.FTZ R63, R62, R130, R63 ;  /* 0x000000823e3f7223 */ /* 0x000fe2000001003f */
[----:B------:R-:W-:Y:S01]  /*4a20*/  MOV R41, R134 ;  /* 0x0000008600297202 */ /* 0x000fe20000000f00 */
[----:B------:R-:W-:Y:S02]  /*4a30*/  FFMA.FTZ R102, R131, R102, R135 ;  /* 0x0000006683667223 */ /* 0x000fe40000010087 */
[----:B------:R-:W-:-:S02]  /*4a40*/  FFMA.FTZ R42, R132, R63, R42 ;  /* 0x0000003f842a7223 */ /* 0x000fc4000001002a */
[----:B------:R1:W-:Y:S01]  /*4a50*/  @!P1 STS.64 [0xc68], R40 ;  /* 0x000c6828ff009388 */ /* 0x0003e20000000a00 */
[----:B------:R-:W-:Y:S02]  /*4a60*/  FFMA.FTZ R3, R4, R3, R102 ;  /* 0x0000000304037223 */ /* 0x000fe40000010066 */
        /* <DEDUP_REMOVED lines=11> */
.L_x_13593:
[----:B-1----:R-:W-:Y:S05]  /*4b20*/  BSYNC B0 ;  /* 0x0000000000007941 */ /* 0x002fea0003800000 */
.L_x_13592:
[----:B------:R-:W-:Y:S02]  /*4b30*/  IADD3 R14, R14, 0x1, RZ ;  /* 0x000000010e0e7810 */ /* 0x000fe40007ffe0ff */
[----:B------:R-:W-:Y:S02]  /*4b40*/  IADD3 R13, P1, R13, 0x1, RZ ;  /* 0x000000010d0d7810 */ /* 0x000fe40007f3e0ff */
[----:B------:R-:W-:Y:S02]  /*4b50*/  ISETP.GE.AND P0, PT, R14, c[0x0][0x16c], PT ;  /* 0x00005b000e007a0c */ /* 0x000fe40003f06270 */
[----:B------:R-:W-:-:S11]  /*4b60*/  IADD3.X R12, RZ, R12, RZ, P1, !PT ;  /* 0x0000000cff0c7210 */ /* 0x000fd60000ffe4ff */
[----:B------:R-:W-:Y:S01]  /*4b70*/  @P0 CALL.REL.NOINC `(.L_x_13563) ;  /* 0x0000001000000944 */ /* 0x000fe20003c00000 */
[----:B------:R-:W-:Y:S05]  /*4b80*/  BRA `(.L_x_13594) ;  /* 0xffffc8f000007947 */ /* 0x000fea000383ffff */
.L_x_13563:
        /* <DEDUP_REMOVED lines=51> */
.L_x_13596:
[----:B------:R-:W-:Y:S05]  /*4ec0*/  BSYNC B0 ;  /* 0x0000000000007941 */ /* 0x000fea0003800000 */
.L_x_13595:
[----:B------:R-:W-:Y:S01]  /*4ed0*/  @!P2 STG.E.U16 [R8.64+-0xc0], R13 ;  /* 0xffff400d0800a986 */ /* 0x000fe2000c101508 */
[----:B------:R-:W-:Y:S01]  /*4ee0*/  F2FP.PACK_AB R4, R26, R25 ;  /* 0x000000191a04723e */ /* 0x000fe200000000ff */
[----:B------:R-:W-:Y:S01]  /*4ef0*/  FADD.FTZ R25, R25, R110 ;  /* 0x0000006e19197221 */ /* 0x000fe20000010000 */
[----:B------:R-:W-:Y:S01]  /*4f00*/  F2FP.PACK_AB R5, R28, R27 ;  /* 0x0000001b1c05723e */ /* 0x000fe200000000ff */
[----:B------:R-:W-:Y:S01]  /*4f10*/  @!P1 STG.E.U16 [R8.64+-0x80], R15 ;  /* 0xffff800f08009986 */ /* 0x000fe2000c101508 */
[----:B-1----:R-:W-:Y:S01]  /*4f20*/  IMAD R6, R113, c[0x0][0x2f8], RZ ;  /* 0x0000be0071067a24 */ /* 0x002fe200078e02ff */
[----:B------:R-:W-:Y:S01]  /*4f30*/  BSSY B0, `(.L_x_13597) ;  /* 0x000001f000007945 */ /* 0x000fe20003800000 */
[----:B------:R-:W-:Y:S01]  /*4f40*/  FADD.FTZ R26, R25, R26 ;  /* 0x0000001a191a7221 */ /* 0x000fe20000010000 */
[----:B------:R1:W-:Y:S01]  /*4f50*/  @!P0 STG.E.U16 [R8.64+-0x40], R17 ;  /* 0xffffc01108008986 */ /* 0x0003e2000c101508 */
[----:B------:R-:W-:Y:S02]  /*4f60*/  IMAD R7, R115, c[0x0][0x2fc], R6 ;  /* 0x0000bf0073077a24 */ /* 0x000fe400078e0206 */
[----:B------:R-:W-:Y:S01]  /*4f70*/  FADD.FTZ R27, R26, R27 ;  /* 0x0000001b1a1b7221 */ /* 0x000fe20000010000 */
[----:B------:R-:W-:Y:S03]  /*4f80*/  BAR.SYNC.DEFER_BLOCKING 0x0 ;  /* 0x0000000000007b1d */ /* 0x000fe60000010000 */
[----:B------:R-:W-:Y:S01]  /*4f90*/  FADD.FTZ R110, R27, R28 ;  /* 0x0000001c1b6e7221 */ /* 0x000fe20000010000 */
[----:B-1----:R-:W-:-:S04]  /*4fa0*/  IADD3 R8, P1, R51, -0x60, RZ ;  /* 0xffffffa033087810 */ /* 0x002fc80007f3e0ff */
[----:B------:R-:W-:Y:S01]  /*4fb0*/  IADD3.X R9, R10, -0x1, RZ, P1, !PT ;  /* 0xffffffff0a097810 */ /* 0x000fe20000ffe4ff */
[----:B------:R1:W-:Y:S01]  /*4fc0*/  STS.64 [R29], R4 ;  /* 0x000000041d007388 */ /* 0x0003e20000000a00 */
        /* <DEDUP_REMOVED lines=21> */
.L_x_13598:
[----:B------:R-:W-:Y:S05]  /*5120*/  BSYNC B0 ;  /* 0x0000000000007941 */ /* 0x000fea0003800000 */
.L_x_13597:
[----:B------:R-:W-:Y:S01]  /*5130*/  MOV R2, R4 ;  /* 0x0000000400027202 */ /* 0x000fe20000000f00 */
[----:B------:R-:W-:Y:S01]  /*5140*/  IMAD R5, R117, c[0x0][0x300], RZ ;  /* 0x0000c00075057a24 */ /* 0x000fe200078e02ff */
[----:B------:R-:W-:Y:S02]  /*5150*/  MOV R3, R13 ;  /* 0x0000000d00037202 */ /* 0x000fe40000000f00 */
[-C--:B------:R-:W-:Y:S01]  /*5160*/  ISETP.GE.AND P0, PT, R63, R0.reuse, PT ;  /* 0x000000003f00720c */ /* 0x080fe20003f06270 */
[----:B-1----:R-:W-:Y:S01]  /*5170*/  IMAD R6, R118, c[0x0][0x304], R5 ;  /* 0x0000c10076067a24 */ /* 0x002fe200078e0205 */
        /* <DEDUP_REMOVED lines=11> */
[----:B------:R-:W-:Y:S01]  /*5230*/  IADD3 R60, P5, R60, -0x100, RZ ;  /* 0xffffff003c3c7810 */ /* 0x000fe20007fbe0ff */
[----:B------:R1:W-:Y:S01]  /*5240*/  @!P0 STG.E.U16 [R2.64], R19 ;  /* 0x0000001302008986 */ /* 0x0003e2000c101508 */
[----:B------:R-:W-:Y:S02]  /*5250*/  ISETP.GT.AND P0, PT, R32, 0x1, PT ;  /* 0x000000012000780c */ /* 0x000fe40003f04270 */
[----:B------:R-:W-:Y:S01]  /*5260*/  IADD3 R50, R50, 0x1, RZ ;  /* 0x0000000132327810 */ /* 0x000fe20007ffe0ff */
[----:B------:R1:W-:Y:S01]  /*5270*/  @!P1 STG.E.U16 [R2.64+0x40], R21 ;  /* 0x0000401502009986 */ /* 0x0003e2000c101508 */
[----:B------:R-:W-:Y:S02]  /*5280*/  IADD3 R56, P1, R56, -0x200, RZ ;  /* 0xfffffe0038387810 */ /* 0x000fe40007f3e0ff */
[----:B------:R-:W-:Y:S01]  /*5290*/  IADD3.X R61, R61, -0x1, RZ, P3, !PT ;  /* 0xffffffff3d3d7810 */ /* 0x000fe20001ffe4ff */
[----:B------:R1:W-:Y:S01]  /*52a0*/  @!P2 STG.E.U16 [R2.64+0x80], R23 ;  /* 0x000080170200a986 */ /* 0x0003e2000c101508 */
[----:B------:R-:W-:-:S02]  /*52b0*/  IADD3 R54, P2, R54, -0x200, RZ ;  /* 0xfffffe0036367810 */ /* 0x000fc40007f5e0ff */
[----:B------:R-:W-:Y:S02]  /*52c0*/  IADD3.X R55, R55, -0x1, RZ, P1, !PT ;  /* 0xffffffff37377810 */ /* 0x000fe40000ffe4ff */
[----:B------:R-:W-:Y:S02]  /*52d0*/  IADD3.X R53, R53, -0x1, RZ, P2, !PT ;  /* 0xffffffff35357810 */ /* 0x000fe400017fe4ff */
[----:B------:R-:W-:Y:S02]  /*52e0*/  IADD3.X R57, R57, -0x1, RZ, P4, !PT ;  /* 0xffffffff39397810 */ /* 0x000fe400027fe4ff */
[----:B------:R-:W-:Y:S01]  /*52f0*/  IADD3.X R59, R59, -0x1, RZ, P5, !PT ;  /* 0xffffffff3b3b7810 */ /* 0x000fe20002ffe4ff */
[----:B------:R-:W-:Y:S01]  /*5300*/  @!P0 CALL.REL.NOINC `(.L_x_13562) ;  /* 0x0000001000008944 */ /* 0x000fe20003c00000 */
[----:B------:R-:W-:Y:S05]  /*5310*/  BRA `(.L_x_13599) ;  /* 0xffffb63000007947 */ /* 0x000fea000383ffff */
.L_x_13562:
        /* <DEDUP_REMOVED lines=24> */
.L_x_13601:
[----:B-1----:R-:W-:Y:S05]  /*54a0*/  BSYNC B0 ;  /* 0x0000000000007941 */ /* 0x002fea0003800000 */
.L_x_13600:
[----:B------:R-:W-:Y:S01]  /*54b0*/  BSSY B0, `(.L_x_13602) ;  /* 0x0000018000007945 */ /* 0x000fe20003800000 */
[----:B------:R-:W-:Y:S05]  /*54c0*/  @!P0 BRA `(.L_x_13603) ;  /* 0x0000015000008947 */ /* 0x000fea0003800000 */
[----:B------:R-:W-:Y:S06]  /*54d0*/  BAR.SYNC.DEFER_BLOCKING 0x0 ;  /* 0x0000000000007b1d */ /* 0x000fec0000010000 */
[----:B-1----:R-:W1:Y:S04]  /*54e0*/  SHFL.DOWN P0, R3, R110, 0x1, 0x1f ;  /* 0x08201f006e037f89 */ /* 0x002e680000000000 */
[----:B------:R-:W2:Y:S04]  /*54f0*/  S2R R4, SR_LANEID ;  /* 0x0000000000047919 */ /* 0x000ea80000000000 */
[----:B------:R-:W4:Y:S01]  /*5500*/  S2R R9, SR_TID.X ;  /* 0x0000000000097919 */ /* 0x000f220000002100 */
        /* <DEDUP_REMOVED lines=17> */
.L_x_13603:
[----:B------:R-:W1:Y:S02]  /*5620*/  S2R R9, SR_TID.X ;  /* 0x0000000000097919 */ /* 0x000e640000002100 */
.L_x_13604:
[----:B-1----:R-:W-:Y:S05]  /*5630*/  BSYNC B0 ;  /* 0x0000000000007941 */ /* 0x002fea0003800000 */
.L_x_13602:
[----:B------:R-:W-:-:S13]  /*5640*/  ISETP.GE.AND P0, PT, R9, c[0x0][0x16c], PT ;  /* 0x00005b0009007a0c */ /* 0x000fda0003f06270 */
[----:B------:R-:W-:Y:S05]  /*5650*/  @P0 EXIT ;  /* 0x000000000000094d */ /* 0x000fea0003800000 */
[----:B------:R-:W-:Y:S02]  /*5660*/  IMAD R117, R117, c[0x0][0x288], RZ ;  /* 0x0000a20075757a24 */ /* 0x000fe400078e02ff */
[----:B------:R-:W-:-:S04]  /*5670*/  IMAD.WIDE.U32 R4, R118, c[0x0][0x288], RZ ;  /* 0x0000a20076047a25 */ /* 0x000fc800078e00ff */
[----:B------:R-:W-:-:S05]  /*5680*/  IMAD R13, R118, c[0x0][0x28c], R117 ;  /* 0x0000a300760d7a24 */ /* 0x000fca00078e0275 */
[----:B------:R-:W-:Y:S02]  /*5690*/  IADD3 R13, R5, R13, RZ ;  /* 0x0000000d050d7210 */ /* 0x000fe40007ffe0ff */
.L_x_13605:
        /* <DEDUP_REMOVED lines=17> */
.L_x_13606:
        /* <DEDUP_REMOVED lines=13> */
.L_x_14764:


//--------------------- .text._Z25selective_scan_bwd_kernelI32Selective_Scan_bwd_kernel_traitsILi32ELi4ELb0ELb1ELb1ELb0ELb1EN3c104HalfENS1_7complexIfEEEEv12SSMParamsBwd --------------------------
	.section	.text._Z25selective_scan_bwd_kernelI32Selective_Scan_bwd_kernel_traitsILi32ELi4ELb0ELb1ELb1ELb0ELb1EN3c104HalfENS1_7complexIfEEEEv12SSMParamsBwd,"ax",@progbits
	.sectioninfo	@"SHI_REGISTERS=178"
	.align	128
        .global         _Z25selective_scan_bwd_kernelI32Selective_Scan_bwd_kernel_traitsILi32ELi4ELb0ELb1ELb1ELb0ELb1EN3c104HalfENS1_7complexIfEEEEv12SSMParamsBwd
        .type           _Z25selective_scan_bwd_kernelI32Selective_Scan_bwd_kernel_traitsILi32ELi4ELb0ELb1ELb1ELb0ELb1EN3c104HalfENS1_7complexIfEEEEv12SSMParamsBwd,@function
        .size           _Z25selective_scan_bwd_kernelI32Selective_Scan_bwd_kernel_traitsILi32ELi4ELb0ELb1ELb1ELb0ELb1EN3c104HalfENS1_7complexIfEEEEv12SSMParamsBwd,(.L_x_14765 - _Z25selective_scan_bwd_kernelI32Selective_Scan_bwd_kernel_traitsILi32ELi4ELb0ELb1ELb1ELb0ELb1EN3c104HalfENS1_7complexIfEEEEv12SSMParamsBwd)
        .other          _Z25selective_scan_bwd_kernelI32Selective_Scan_bwd_kernel_traitsILi32ELi4ELb0ELb1ELb1ELb0ELb1EN3c104HalfENS1_7complexIfEEEEv12SSMParamsBwd,@"STO_CUDA_ENTRY STV_DEFAULT"
_Z25selective_scan_bwd_kernelI32Selective_Scan_bwd_kernel_traitsILi32ELi4ELb0ELb1ELb1ELb0ELb1EN3c104HalfENS1_7complexIfEEEEv12SSMParamsBwd:
.text._Z25selective_scan_bwd_kernelI32Selective_Scan_bwd_kernel_traitsILi32ELi4ELb0ELb1ELb1ELb0ELb1EN3c104HalfENS1_7complexIfEEEEv12SSMParamsBwd:
        /* <DEDUP_REMOVED lines=32> */
[----:B------:R-:W-:Y:S01]  /*0200*/  IMAD R12, R87, c[0x0][0x190], RZ ;  /* 0x00006400570c7a24 */ /* 0x000fe200078e02ff */
[----:B---3--:R-:W-:Y:S01]  /*0210*/  IADD3 R8, RZ, -R7, RZ ;  /* 0x80000007ff087210 */ /* 0x008fe20007ffe0ff */
[----:B------:R-:W-:Y:S02]  /*0220*/  IMAD R13, R89, c[0x0][0x27c], R10 ;  /* 0x00009f00590d7a24 */ /* 0x000fe400078e020a */
[----:B------:R-:W-:Y:S02]  /*0230*/  IMAD R14, R87, c[0x0][0x1b0], RZ ;  /* 0x00006c00570e7a24 */ /* 0x000fe400078e02ff */
        /* <DEDUP_REMOVED lines=36> */
[----:B------:R-:W-:Y:S01]  /*0480*/  IMAD R17, R92, c[0x0][0x1dc], R17 ;  /* 0x000077005c117a24 */ /* 0x000fe200078e0211 */
[----:B------:R-:W-:Y:S01]  /*0490*/  @P1 IADD3 R86, R86, 0x1, RZ ;  /* 0x0000000156561810 */ /* 0x000fe20007ffe0ff */
[----:B------:R-:W-:Y:S01]  /*04a0*/  IMAD R21, R92, c[0x0][0x284], R21 ;  /* 0x0000a1005c157a24 */ /* 0x000fe200078e0215 */
[----:B------:R-:W-:Y:S02]  /*04b0*/  IADD3 R80, P1, R13, R2, RZ ;  /* 0x000000020d507210 */ /* 0x000fe40007f3e0ff */
[----:B------:R-:W-:Y:S02]  /*04c0*/  @!P3 IADD3 R86, -R86, RZ, RZ ;  /* 0x000000ff5656b210 */ /* 0x000fe40007ffe1ff */
[----:B------:R-:W-:Y:S02]  /*04d0*/  @!P0 LOP3.LUT R86, RZ, c[0x0][0x178], RZ, 0x33, !PT ;  /* 0x00005e00ff568a12 */ /* 0x000fe400078e33ff */
[----:B------:R-:W-:-:S02]  /*04e0*/  LEA R81, P0, R78, c[0x0][0x248], 0x1 ;  /* 0x000092004e517a11 */ /* 0x000fc400078008ff */
[----:B------:R-:W-:Y:S01]  /*04f0*/  IADD3 R13, P4, R13, R6, RZ ;  /* 0x000000060d0d7210 */ /* 0x000fe20007f9e0ff */
[----:B------:R-:W-:Y:S01]  /*0500*/  IMAD.WIDE.U32 R8, R86, c[0x0][0x1a8], R8 ;  /* 0x00006a0056087a25 */ /* 0x000fe200078e0008 */
[----:B------:R-:W-:Y:S02]  /*0510*/  SHF.R.S32.HI R0, RZ, 0x1f, R86 ;  /* 0x0000001fff007819 */ /* 0x000fe40000011456 */
[----:B------:R-:W-:Y:S01]  /*0520*/  LEA.HI.X R78, R78, c[0x0][0x24c], R5, 0x1, P0 ;  /* 0x000093004e4e7a11 */ /* 0x000fe200000f0c05 */
[----:B------:R-:W-:Y:S01]  /*0530*/  IMAD.WIDE.U32 R10, R86, c[0x0][0x1c8], R10 ;  /* 0x00007200560a7a25 */ /* 0x000fe200078e000a */
[----:B------:R-:W-:Y:S02]  /*0540*/  ISETP.NE.U32.AND P0, PT, RZ, c[0x0][0x260], PT ;  /* 0x00009800ff007a0c */ /* 0x000fe40003f05070 */
[C---:B------:R-:W-:Y:S01]  /*0550*/  IADD3.X R3, R15.reuse, R3, R17, P1, !PT ;  /* 0x000000030f037210 */ /* 0x040fe20000ffe411 */
[C---:B------:R-:W-:Y:S01]  /*0560*/  IMAD R5, R0.reuse, c[0x0][0x1a8], RZ ;  /* 0x00006a0000057a24 */ /* 0x040fe200078e02ff */
[----:B------:R-:W-:Y:S01]  /*0570*/  IADD3.X R6, R15, R7, R21, P4, !PT ;  /* 0x000000070f067210 */ /* 0x000fe200027fe415 */
[----:B------:R-:W-:Y:S01]  /*0580*/  IMAD R7, R0, c[0x0][0x1c8], RZ ;  /* 0x0000720000077a24 */ /* 0x000fe200078e02ff */
[----:B------:R-:W-:Y:S01]  /*0590*/  LEA R83, P1, R80, c[0x0][0x240], 0x1 ;  /* 0x0000900050537a11 */ /* 0x000fe200078208ff */
[C---:B------:R-:W-:Y:S01]  /*05a0*/  IMAD R5, R86.reuse, c[0x0][0x1ac], R5 ;  /* 0x00006b0056057a24 */ /* 0x040fe200078e0205 */
[----:B------:R-:W-:Y:S01]  /*05b0*/  LEA R79, P2, R13, c[0x0][0x308], 0x1 ;  /* 0x0000c2000d4f7a11 */ /* 0x000fe200078408ff */
[----:B------:R-:W-:Y:S01]  /*05c0*/  IMAD R7, R86, c[0x0][0x1cc], R7 ;  /* 0x0000730056077a24 */ /* 0x000fe200078e0207 */
[----:B------:R-:W-:-:S02]  /*05d0*/  ISETP.NE.AND.EX P0, PT, RZ, c[0x0][0x264], PT, P0 ;  /* 0x00009900ff007a0c */ /* 0x000fc40003f05300 */
[----:B------:R-:W-:Y:S02]  /*05e0*/  LEA.HI.X R80, R80, c[0x0][0x244], R3, 0x1, P1 ;  /* 0x0000910050507a11 */ /* 0x000fe400008f0c03 */
[----:B------:R-:W-:Y:S02]  /*05f0*/  LEA R3, R12, 0xffffff00, 0x8 ;  /* 0xffffff000c037811 */ /* 0x000fe400078e40ff */
[----:B------:R-:W-:Y:S02]  /*0600*/  LEA.HI.X R77, R13, c[0x0][0x30c], R6, 0x1, P2 ;  /* 0x0000c3000d4d7a11 */ /* 0x000fe400010f0c06 */
[----:B------:R-:W-:Y:S02]  /*0610*/  ISETP.NE.U32.AND P1, PT, RZ, c[0x0][0x328], PT ;  /* 0x0000ca00ff007a0c */ /* 0x000fe40003f25070 */
[----:B------:R-:W-:Y:S02]  /*0620*/  ISETP.NE.U32.AND P2, PT, RZ, c[0x0][0x348], PT ;  /* 0x0000d200ff007a0c */ /* 0x000fe40003f45070 */
[----:B------:R-:W-:-:S02]  /*0630*/  IADD3 R75, P5, R3, R8, RZ ;  /* 0x00000008034b7210 */ /* 0x000fc40007fbe0ff */
[----:B------:R-:W-:Y:S02]  /*0640*/  SHF.R.S32.HI R0, RZ, 0x1f, R3 ;  /* 0x0000001fff007819 */ /* 0x000fe40000011403 */
[----:B------:R-:W-:Y:S02]  /*0650*/  IADD3 R5, R9, R5, RZ ;  /* 0x0000000509057210 */ /* 0x000fe40007ffe0ff */
[----:B------:R-:W-:Y:S01]  /*0660*/  IADD3 R3, P4, R3, R10, RZ ;  /* 0x0000000a03037210 */ /* 0x000fe20007f9e0ff */
[----:B------:R-:W-:Y:S01]  /*0670*/  CS2R R8, SRZ ;  /* 0x0000000000087805 */ /* 0x000fe2000001ff00 */
[----:B------:R-:W-:Y:S02]  /*0680*/  IADD3 R7, R11, R7, RZ ;  /* 0x000000070b077210 */ /* 0x000fe40007ffe0ff */
[----:B------:R-:W-:Y:S01]  /*0690*/  ISETP.NE.AND.EX P1, PT, RZ, c[0x0][0x32c], PT, P1 ;  /* 0x0000cb00ff007a0c */ /* 0x000fe20003f25310 */
[----:B------:R-:W-:Y:S01]  /*06a0*/  CS2R R10, SRZ ;  /* 0x00000000000a7805 */ /* 0x000fe2000001ff00 */
[----:B------:R-:W-:-:S02]  /*06b0*/  ISETP.NE.AND.EX P2, PT, RZ, c[0x0][0x34c], PT, P2 ;  /* 0x0000d300ff007a0c */ /* 0x000fc40003f45320 */
[----:B------:R-:W-:Y:S02]  /*06c0*/  ISETP.GE.AND P3, PT, R12, 0x1, PT ;  /* 0x000000010c00780c */ /* 0x000fe40003f66270 */
[C---:B------:R-:W-:Y:S02]  /*06d0*/  IADD3.X R4, R0.reuse, R5, RZ, P5, !PT ;  /* 0x0000000500047210 */ /* 0x040fe40002ffe4ff */
[----:B------:R-:W-:Y:S01]  /*06e0*/  IADD3.X R2, R0, R7, RZ, P4, !PT ;  /* 0x0000000700027210 */ /* 0x000fe200027fe4ff */
[----:B------:R-:W-:Y:S01]  /*06f0*/  @P0 IMAD R0, R89, c[0x0][0x164], R92 ;  /* 0x0000590059000a24 */ /* 0x000fe200078e025c */
[----:B------:R-:W-:Y:S02]  /*0700*/  LEA R76, P5, R75, c[0x0][0x228], 0x1 ;  /* 0x00008a004b4c7a11 */ /* 0x000fe400078a08ff */
[----:B------:R-:W-:Y:S01]  /*0710*/  @P0 MOV R5, 0x10 ;  /* 0x0000001000050802 */ /* 0x000fe20000000f00 */
[----:B------:R-:W-:Y:S01]  /*0720*/  @P0 IMAD R0, R0, c[0x0][0x174], RZ ;  /* 0x00005d0000000a24 */ /* 0x000fe200078e02ff */
[----:B------:R-:W-:-:S02]  /*0730*/  LEA R74, P6, R3, c[0x0][0x230], 0x1 ;  /* 0x00008c00034a7a11 */ /* 0x000fc400078c08ff */
[----:B------:R-:W-:Y:S01]  /*0740*/  LEA.HI.X R75, R75, c[0x0][0x22c], R4, 0x1, P5 ;  /* 0x00008b004b4b7a11 */ /* 0x000fe200028f0c04 */
[----:B------:R-:W-:Y:S01]  /*0750*/  @P0 IMAD R0, R0, c[0x0][0x16c], RZ ;  /* 0x00005b0000000a24 */ /* 0x000fe200078e02ff */
[C---:B------:R-:W-:Y:S02]  /*0760*/  @P1 LEA R8, P4, R92.reuse, c[0x0][0x328], 0x2 ;  /* 0x0000ca005c081a11 */ /* 0x040fe400078810ff */
[----:B------:R-:W-:Y:S02]  /*0770*/  @P2 LEA R10, P5, R92, c[0x0][0x348], 0x2 ;  /* 0x0000d2005c0a2a11 */ /* 0x000fe400078a10ff */
[----:B------:R-:W-:Y:S01]  /*0780*/  LEA.HI.X R73, R3, c[0x0][0x234], R2, 0x1, P6 ;  /* 0x00008d0003497a11 */ /* 0x000fe200030f0c02 */
[----:B------:R-:W-:Y:S01]  /*0790*/  @P0 IMAD.WIDE R2, R0, R5, c[0x0][0x260] ;  /* 0x0000980000020625 */ /* 0x000fe200078e0205 */
[C-C-:B------:R-:W-:Y:S01]  /*07a0*/  @P1 LEA.HI.X R9, R92.reuse, c[0x0][0x32c], R91.reuse, 0x2, P4 ;  /* 0x0000cb005c091a11 */ /* 0x140fe200020f145b */
[----:B------:R-:W-:Y:S01]  /*07b0*/  @!P0 CS2R R2, SRZ ;  /* 0x0000000000028805 */ /* 0x000fe2000001ff00 */
[----:B------:R-:W-:Y:S01]  /*07c0*/  @P2 LEA.HI.X R11, R92, c[0x0][0x34c], R91, 0x2, P5 ;  /* 0x0000d3005c0b2a11 */ /* 0x000fe200028f145b */
        /* <DEDUP_REMOVED lines=9> */
[----:B------:R-:W-:-:S02]  /*0860*/  LOP3.LUT R158, R85, 0x1f, RZ, 0xc0, !PT ;  /* 0x0000001f559e7812 */ /* 0x000fc400078ec0ff */
[C---:B------:R-:W-:Y:S02]  /*0870*/  LOP3.LUT R70, R0.reuse, 0x1f, R85, 0xf8, !PT ;  /* 0x0000001f00467812 */ /* 0x040fe400078ef855 */
[----:B------:R-:W-:Y:S02]  /*0880*/  LEA.HI.SX32 R68, R85, R85, 0x1b ;  /* 0x0000005555447211 */ /* 0x000fe400078fdaff */
[----:B------:R-:W-:Y:S02]  /*0890*/  IADD3 R12, R0, R70, RZ ;  /* 0x00000046000c7210 */ /* 0x000fe40007ffe0ff */
[----:B------:R-:W-:Y:S02]  /*08a0*/  LEA.HI.SX32 R66, R159, R159, 0x1b ;  /* 0x0000009f9f427211 */ /* 0x000fe400078fdaff */
[----:B------:R-:W-:Y:S02]  /*08b0*/  SHF.R.S32.HI R69, RZ, 0x1f, R70 ;  /* 0x0000001fff457819 */ /* 0x000fe40000011446 */
[----:B------:R-:W-:-:S02]  /*08c0*/  LOP3.LUT R67, R70, 0x20, RZ, 0xfc, !PT ;  /* 0x0000002046437812 */ /* 0x000fc400078efcff */
        /* <DEDUP_REMOVED lines=8> */
.L_x_13649:
[----:B------:R-:W-:Y:S01]  /*0950*/  IADD3 R157, -R71, c[0x0][0x174], RZ ;  /* 0x00005d00479d7a10 */ /* 0x000fe20007ffe1ff */
[----:B------:R-:W-:Y:S01]  /*0960*/  BAR.SYNC.DEFER_BLOCKING 0x0 ;  /* 0x0000000000007b1d */ /* 0x000fe20000010000 */
[C---:B------:R-:W-:Y:S02]  /*0970*/  LOP3.LUT R7, R70.reuse, 0x40, RZ, 0xfc, !PT ;  /* 0x0000004046077812 */ /* 0x040fe400078efcff */
[----:B------:R-:W-:Y:S02]  /*0980*/  LEA R14, R157, 0xffffff80, 0x7 ;  /* 0xffffff809d0e7811 */ /* 0x000fe400078e38ff */
[----:B------:R-:W-:Y:S02]  /*0990*/  LOP3.LUT R19, R70, 0x60, RZ, 0xfc, !PT ;  /* 0x0000006046137812 */ /* 0x000fe400078efcff */
[----:B------:R-:W-:-:S02]  /*09a0*/  IADD3 R58, -R14, c[0x0][0x168], RZ ;  /* 0x00005a000e3a7a10 */ /* 0x000fc40007ffe1ff */
[C---:B------:R-:W-:Y:S02]  /*09b0*/  LEA R4, P4, R70.reuse, R83, 0x1 ;  /* 0x0000005346047211 */ /* 0x040fe400078808ff */
[-C--:B------:R-:W-:Y:S02]  /*09c0*/  ISETP.GE.AND P0, PT, R70, R58.reuse, PT ;  /* 0x0000003a4600720c */ /* 0x080fe40003f06270 */
[-C--:B------:R-:W-:Y:S02]  /*09d0*/  ISETP.GE.AND P1, PT, R67, R58.reuse, PT ;  /* 0x0000003a4300720c */ /* 0x080fe40003f26270 */
[-C--:B------:R-:W-:Y:S02]  /*09e0*/  ISETP.GE.AND P2, PT, R7, R58.reuse, PT ;  /* 0x0000003a0700720c */ /* 0x080fe40003f46270 */
[----:B------:R-:W-:Y:S02]  /*09f0*/  ISETP.GE.AND P3, PT, R19, R58, PT ;  /* 0x0000003a1300720c */ /* 0x000fe40003f66270 */
[----:B------:R-:W-:-:S02]  /*0a00*/  PRMT R0, RZ, 0x7610, R0 ;  /* 0x00007610ff007816 */ /* 0x000fc40000000000 */
[----:B------:R-:W-:Y:S02]  /*0a10*/  PRMT R6, RZ, 0x7610, R6 ;  /* 0x00007610ff067816 */ /* 0x000fe40000000006 */
[----:B------:R-:W-:Y:S02]  /*0a20*/  PRMT R18, RZ, 0x7610, R18 ;  /* 0x00007610ff127816 */ /* 0x000fe40000000012 */
[----:B------:R-:W-:Y:S02]  /*0a30*/  PRMT R20, RZ, 0x7610, R20 ;  /* 0x00007610ff147816 */ /* 0x000fe40000000014 */
[----:B------:R-:W-:-:S05]  /*0a40*/  LEA.HI.X R5, R70, R80, R69, 0x1, P4 ;  /* 0x0000005046057211 */ /* 0x000fca00020f0c45 */
[----:B--2---:R0:W2:Y:S04]  /*0a50*/  @!P0 LDG.E.U16 R0, [R4.64] ;  /* 0x0000000804008981 */ /* 0x0040a8000c1e1500 */
[----:B---3--:R0:W3:Y:S04]  /*0a60*/  @!P1 LDG.E.U16 R6, [R4.64+0x40] ;  /* 0x0000400804069981 */ /* 0x0080e8000c1e1500 */
        /* <DEDUP_REMOVED lines=19> */
[----:B------:R-:W-:Y:S01]  /*0ba0*/  STS.U16 [R57+0xc0], R20 ;  /* 0x0000c01439007388 */ /* 0x000fe20000000400 */
[----:B------:R-:W-:-:S06]  /*0bb0*/  NOP ;  /* 0x0000000000007918 */ /* 0x000fcc0000000000 */
[----:B------:R-:W-:Y:S04]  /*0bc0*/  LDS.64 R138, [R93] ;  /* 0x000000005d8a7984 */ /* 0x000fe80000000a00 */
[----:B------:R-:W-:Y:S06]  /*0bd0*/  BAR.SYNC.DEFER_BLOCKING 0x0 ;  /* 0x0000000000007b1d */ /* 0x000fec0000010000 */
[----:B------:R-:W2:Y:S04]  /*0be0*/  @!P0 LDG.E.U16 R24, [R16.64] ;  /* 0x0000000810188981 */ /* 0x000ea8000c1e1500 */
[----:B------:R-:W3:Y:S04]  /*0bf0*/  @!P1 LDG.E.U16 R4, [R16.64+0x40] ;  /* 0x0000400810049981 */ /* 0x000ee8000c1e1500 */
[----:B------:R-:W4:Y:S04]  /*0c00*/  @!P2 LDG.E.U16 R26, [R16.64+0x80] ;  /* 0x00008008101aa981 */ /* 0x000f28000c1e1500 */
[----:B------:R-:W4:Y:S01]  /*0c10*/  @!P3 LDG.E.U16 R0, [R16.64+0xc0] ;  /* 0x0000c0081000b981 */ /* 0x000f22000c1e1500 */
[----:B------:R-:W-:-:S02]  /*0c20*/  LEA R22, P0, R70, R79, 0x1 ;  /* 0x0000004f46167211 */ /* 0x000fc400078008ff */
[-C--:B------:R-:W-:Y:S02]  /*0c30*/  ISETP.GE.AND P1, PT, R67, R58.reuse, PT ;  /* 0x0000003a4300720c */ /* 0x080fe40003f26270 */
[C---:B------:R-:W-:Y:S02]  /*0c40*/  LEA.HI.X R23, R70.reuse, R77, R69, 0x1, P0 ;  /* 0x0000004d46177211 */ /* 0x040fe400000f0c45 */
[-C--:B------:R-:W-:Y:S02]  /*0c50*/  ISETP.GE.AND P0, PT, R70, R58.reuse, PT ;  /* 0x0000003a4600720c */ /* 0x080fe40003f06270 */
[-C--:B------:R-:W-:Y:S02]  /*0c60*/  ISETP.GE.AND P2, PT, R7, R58.reuse, PT ;  /* 0x0000003a0700720c */ /* 0x080fe40003f46270 */
[----:B------:R-:W-:Y:S02]  /*0c70*/  ISETP.GE.AND P3, PT, R19, R58, PT ;  /* 0x0000003a1300720c */ /* 0x000fe40003f66270 */
[----:B-1----:R-:W-:-:S02]  /*0c80*/  PRMT R18, RZ, 0x7610, R18 ;  /* 0x00007610ff127816 */ /* 0x002fc40000000012 */
        /* <DEDUP_REMOVED lines=18> */
[----:B------:R-:W-:-:S02]  /*0db0*/  IADD3 R6, R71, -c[0x0][0x174], RZ ;  /* 0x80005d0047067a10 */ /* 0x000fc40007ffe0ff */
[----:B------:R-:W-:Y:S01]  /*0dc0*/  PRMT R26, RZ, 0x7610, R26 ;  /* 0x00007610ff1a7816 */ /* 0x000fe2000000001a */
[----:B------:R-:W-:Y:S01]  /*0dd0*/  IMAD R25, R89, c[0x0][0x1f4], R0 ;  /* 0x00007d0059197a24 */ /* 0x000fe200078e0200 */
[----:B------:R-:W-:Y:S01]  /*0de0*/  PRMT R34, RZ, 0x7610, R34 ;  /* 0x00007610ff227816 */ /* 0x000fe20000000022 */
[----:B------:R-:W-:Y:S01]  /*0df0*/  IMAD R54, R6, -0x80, RZ ;  /* 0xffffff8006367824 */ /* 0x000fe200078e02ff */
[----:B------:R-:W-:Y:S02]  /*0e00*/  PRMT R36, RZ, 0x7610, R36 ;  /* 0x00007610ff247816 */ /* 0x000fe40000000024 */
[----:B------:R-:W-:Y:S01]  /*0e10*/  IADD3 R17, R17, R25, RZ ;  /* 0x0000001911117210 */ /* 0x000fe20007ffe0ff */
[----:B------:R-:W-:Y:S01]  /*0e20*/  @!P0 IMAD.WIDE.U32 R20, R89, c[0x0][0x1f0], R14 ;  /* 0x00007c0059148a25 */ /* 0x000fe200078e000e */
[----:B------:R-:W-:Y:S02]  /*0e30*/  SHF.R.S32.HI R0, RZ, 0x1f, R54 ;  /* 0x0000001fff007819 */ /* 0x000fe40000011436 */
[----:B------:R-:W-:Y:S01]  /*0e40*/  PRMT R38, RZ, 0x7610, R38 ;  /* 0x00007610ff267816 */ /* 0x000fe20000000026 */
[----:B-1----:R-:W-:Y:S01]  /*0e50*/  IMAD.WIDE.U32 R22, R92, c[0x0][0x1f8], R16 ;  /* 0x00007e005c167a25 */ /* 0x002fe200078e0010 */
[----:B------:R-:W-:-:S03]  /*0e60*/  @!P0 IADD3 R21, R25, R21, RZ ;  /* 0x0000001519158210 */ /* 0x000fc60007ffe0ff */
[----:B------:R-:W-:Y:S02]  /*0e70*/  IMAD R25, R91, c[0x0][0x1f8], RZ ;  /* 0x00007e005b197a24 */ /* 0x000fe400078e02ff */
[----:B------:R-:W-:Y:S01]  /*0e80*/  @!P0 IMAD.WIDE.U32 R16, R92, c[0x0][0x1f8], R20 ;  /* 0x00007e005c108a25 */ /* 0x000fe200078e0014 */
[----:B------:R-:W-:-:S03]  /*0e90*/  IADD3 R20, P3, R54, R22, RZ ;  /* 0x0000001636147210 */ /* 0x000fc60007f7e0ff */
[----:B------:R-:W-:Y:S01]  /*0ea0*/  IMAD R27, R92, c[0x0][0x1fc], R25 ;  /* 0x00007f005c1b7a24 */ /* 0x000fe200078e0219 */
[C---:B------:R-:W-:Y:S02]  /*0eb0*/  @!P0 IADD3 R21, P1, R70.reuse, R16, RZ ;  /* 0x0000001046158210 */ /* 0x040fe40007f3e0ff */
[C---:B------:R-:W-:Y:S02]  /*0ec0*/  LEA R25, P2, R70.reuse, c[0x0][0x268], 0x1 ;  /* 0x00009a0046197a11 */ /* 0x040fe400078408ff */
[----:B------:R-:W-:Y:S02]  /*0ed0*/  @!P0 IADD3.X R22, R69, R17, R27, P1, !PT ;  /* 0x0000001145168210 */ /* 0x000fe40000ffe41b */
[----:B------:R-:W-:Y:S02]  /*0ee0*/  LEA.HI.X R17, R70, c[0x0][0x26c], R69, 0x1, P2 ;  /* 0x00009b0046117a11 */ /* 0x000fe400010f0c45 */
[----:B------:R-:W-:Y:S02]  /*0ef0*/  IADD3.X R23, R0, R27, R23, P3, !PT ;  /* 0x0000001b00177210 */ /* 0x000fe40001ffe417 */
[----:B------:R-:W-:-:S02]  /*0f00*/  LEA R24, P2, R20, R25, 0x1 ;  /* 0x0000001914187211 */ /* 0x000fc400078408ff */
[C---:B------:R-:W-:Y:S02]  /*0f10*/  @!P0 LEA R16, P1, R21.reuse, c[0x0][0x268], 0x1 ;  /* 0x00009a0015108a11 */ /* 0x040fe400078208ff */
[----:B------:R-:W-:Y:S02]  /*0f20*/  LEA.HI.X R25, R20, R17, R23, 0x1, P2 ;  /* 0x0000001114197211 */ /* 0x000fe400010f0c17 */
[----:B------:R-:W-:Y:S02]  /*0f30*/  @!P0 LEA.HI.X R17, R21, c[0x0][0x26c], R22, 0x1, P1 ;  /* 0x00009b0015118a11 */ /* 0x000fe400008f0c16 */
[-C--:B------:R-:W-:Y:S02]  /*0f40*/  ISETP.GE.AND P3, PT, R67, R58.reuse, PT ;  /* 0x0000003a4300720c */ /* 0x080fe40003f66270 */
[-C--:B------:R-:W-:Y:S02]  /*0f50*/  ISETP.GE.AND P2, PT, R7, R58.reuse, PT ;  /* 0x0000003a0700720c */ /* 0x080fe40003f46270 */
[----:B------:R-:W-:Y:S01]  /*0f60*/  ISETP.GE.AND P1, PT, R19, R58, PT ;  /* 0x0000003a1300720c */ /* 0x000fe20003f26270 */
[----:B--2---:R0:W-:Y:S04]  /*0f70*/  STS.U16 [R57], R18 ;  /* 0x0000001239007388 */ /* 0x0041e80000000400 */
[----:B---3--:R-:W-:Y:S04]  /*0f80*/  STS.U16 [R57+0x40], R28 ;  /* 0x0000401c39007388 */ /* 0x008fe80000000400 */
[----:B----4-:R-:W-:Y:S04]  /*0f90*/  STS.U16 [R57+0x80], R30 ;  /* 0x0000801e39007388 */ /* 0x010fe80000000400 */
[----:B------:R-:W-:Y:S01]  /*0fa0*/  STS.U16 [R57+0xc0], R32 ;  /* 0x0000c02039007388 */ /* 0x000fe20000000400 */
[----:B------:R-:W-:-:S06]  /*0fb0*/  NOP ;  /* 0x0000000000007918 */ /* 0x000fcc0000000000 */
[----:B------:R-:W-:Y:S04]  /*0fc0*/  LDS.64 R40, [R93] ;  /* 0x000000005d287984 */ /* 0x000fe80000000a00 */
[----:B------:R-:W-:Y:S06]  /*0fd0*/  BAR.SYNC.DEFER_BLOCKING 0x0 ;  /* 0x0000000000007b1d */ /* 0x000fec0000010000 */
[----:B------:R1:W2:Y:S04]  /*0fe0*/  @!P0 LDG.E.U16 R26, [R16.64] ;  /* 0x00000008101a8981 */ /* 0x0002a8000c1e1500 */
[----:B------:R3:W4:Y:S04]  /*0ff0*/  @!P3 LDG.E.U16 R34, [R24.64+-0xc0] ;  /* 0xffff40081822b981 */ /* 0x000728000c1e1500 */
[----:B------:R3:W4:Y:S04]  /*1000*/  @!P2 LDG.E.U16 R36, [R24.64+-0x80] ;  /* 0xffff80081824a981 */ /* 0x000728000c1e1500 */
[----:B------:R3:W4:Y:S01]  /*1010*/  @!P1 LDG.E.U16 R38, [R24.64+-0x40] ;  /* 0xffffc00818269981 */ /* 0x000722000c1e1500 */
[----:B------:R-:W-:Y:S01]  /*1020*/  @!P0 MOV R22, R14 ;  /* 0x0000000e00168202 */ /* 0x000fe20000000f00 */
[----:B0-----:R-:W-:Y:S01]  /*1030*/  IMAD R18, R87, c[0x0][0x200], RZ ;  /* 0x0000800057127a24 */ /* 0x001fe200078e02ff */
[----:B------:R-:W-:Y:S01]  /*1040*/  @!P0 MOV R23, R15 ;  /* 0x0000000f00178202 */ /* 0x000fe20000000f00 */
[----:B------:R-:W-:-:S04]  /*1050*/  IMAD.WIDE.U32 R20, R89, c[0x0][0x200], RZ ;  /* 0x0000800059147a25 */ /* 0x000fc800078e00ff */
[C---:B------:R-:W-:Y:S02]  /*1060*/  IMAD R27, R89.reuse, c[0x0][0x204], R18 ;  /* 0x00008100591b7a24 */ /* 0x040fe400078e0212 */
[----:B------:R-:W-:-:S03]  /*1070*/  @!P0 IMAD.WIDE.U32 R22, R89, c[0x0][0x200], R22 ;  /* 0x0000800059168a25 */ /* 0x000fc600078e0016 */
[----:B------:R-:W-:Y:S02]  /*1080*/  IADD3 R21, R21, R27, RZ ;  /* 0x0000001b15157210 */ /* 0x000fe40007ffe0ff */
[----:B------:R-:W-:Y:S01]  /*1090*/  @!P0 IADD3 R23, R27, R23, RZ ;  /* 0x000000171b178210 */ /* 0x000fe20007ffe0ff */
[----:B------:R-:W-:Y:S02]  /*10a0*/  IMAD R27, R91, c[0x0][0x208], RZ ;  /* 0x000082005b1b7a24 */ /* 0x000fe400078e02ff */
[----:B------:R-:W-:-:S04]  /*10b0*/  IMAD.WIDE.U32 R20, R92, c[0x0][0x208], R20 ;  /* 0x000082005c147a25 */ /* 0x000fc800078e0014 */
[----:B-1----:R-:W-:Y:S01]  /*10c0*/  @!P0 IMAD.WIDE.U32 R16, R92, c[0x0][0x208], R22 ;  /* 0x000082005c108a25 */ /* 0x002fe200078e0016 */
[----:B------:R-:W-:Y:S02]  /*10d0*/  LEA R23, P5, R70, c[0x0][0x258], 0x1 ;  /* 0x0000960046177a11 */ /* 0x000fe400078a08ff */
[----:B------:R-:W-:Y:S01]  /*10e0*/  IADD3 R18, P6, R54, R20, RZ ;  /* 0x0000001436127210 */ /* 0x000fe20007fde0ff */
[----:B------:R-:W-:Y:S01]  /*10f0*/  IMAD R27, R92, c[0x0][0x20c], R27 ;  /* 0x000083005c1b7a24 */ /* 0x000fe200078e021b */
[----:B------:R-:W-:-:S04]  /*1100*/  @!P0 IADD3 R22, P4, R70, R16, RZ ;  /* 0x0000001046168210 */ /* 0x000fc80007f9e0ff */
[----:B---3--:R-:W-:Y:S02]  /*1110*/  @!P0 IADD3.X R25, R69, R17, R27, P4, !PT ;  /* 0x0000001145198210 */ /* 0x008fe400027fe41b */
[----:B------:R-:W-:Y:S02]  /*1120*/  LEA.HI.X R17, R70, c[0x0][0x25c], R69, 0x1, P5 ;  /* 0x0000970046117a11 */ /* 0x000fe400028f0c45 */
[----:B------:R-:W-:Y:S02]  /*1130*/  IADD3.X R21, R0, R27, R21, P6, !PT ;  /* 0x0000001b00157210 */ /* 0x000fe400037fe415 */
[----:B------:R-:W-:Y:S02]  /*1140*/  LEA R20, P5, R18, R23, 0x1 ;  /* 0x0000001712147211 */ /* 0x000fe400078a08ff */
[----:B------:R-:W-:Y:S02]  /*1150*/  @!P0 LEA R16, P4, R22, c[0x0][0x258], 0x1 ;  /* 0x0000960016108a11 */ /* 0x000fe400078808ff */
[----:B------:R-:W-:-:S02]  /*1160*/  LEA.HI.X R21, R18, R17, R21, 0x1, P5 ;  /* 0x0000001112157211 */ /* 0x000fc400028f0c15 */
[----:B------:R-:W-:Y:S02]  /*1170*/  @!P0 LEA.HI.X R17, R22, c[0x0][0x25c], R25, 0x1, P4 ;  /* 0x0000970016118a11 */ /* 0x000fe400020f0c19 */
[----:B------:R-:W-:Y:S02]  /*1180*/  PRMT R22, RZ, 0x7610, R22 ;  /* 0x00007610ff167816 */ /* 0x000fe40000000016 */
[----:B------:R-:W-:Y:S02]  /*1190*/  PRMT R18, RZ, 0x7610, R18 ;  /* 0x00007610ff127816 */ /* 0x000fe40000000012 */
[----:B------:R-:W-:Y:S01]  /*11a0*/  PRMT R24, RZ, 0x7610, R24 ;  /* 0x00007610ff187816 */ /* 0x000fe20000000018 */
[----:B--2---:R0:W-:Y:S04]  /*11b0*/  STS.U16 [R57], R26 ;  /* 0x0000001a39007388 */ /* 0x0041e80000000400 */
[----:B----4-:R-:W-:Y:S04]  /*11c0*/  STS.U16 [R57+0x40], R34 ;  /* 0x0000402239007388 */ /* 0x010fe80000000400 */
[----:B------:R-:W-:Y:S04]  /*11d0*/  STS.U16 [R57+0x80], R36 ;  /* 0x0000802439007388 */ /* 0x000fe80000000400 */
[----:B------:R-:W-:Y:S01]  /*11e0*/  STS.U16 [R57+0xc0], R38 ;  /* 0x0000c02639007388 */ /* 0x000fe20000000400 */
[----:B------:R-:W-:-:S06]  /*11f0*/  NOP ;  /* 0x0000000000007918 */ /* 0x000fcc0000000000 */
[----:B------:R-:W1:Y:S04]  /*1200*/  LDS.64 R30, [R93] ;  /* 0x000000005d1e7984 */ /* 0x000e680000000a00 */
[----:B------:R-:W-:Y:S01]  /*1210*/  BAR.SYNC.DEFER_BLOCKING 0x0 ;  /* 0x0000000000007b1d */ /* 0x000fe20000010000 */
[----:B0-----:R-:W-:-:S05]  /*1220*/  PRMT R26, RZ, 0x7610, R26 ;  /* 0x00007610ff1a7816 */ /* 0x001fca000000001a */
[----:B------:R0:W2:Y:S04]  /*1230*/  @!P3 LDG.E.U16 R22, [R20.64+-0xc0] ;  /* 0xffff40081416b981 */ /* 0x0000a8000c1e1500 */
[----:B------:R3:W4:Y:S04]  /*1240*/  @!P0 LDG.E.U16 R18, [R16.64] ;  /* 0x0000000810128981 */ /* 0x000728000c1e1500 */
[----:B------:R0:W4:Y:S04]  /*1250*/  @!P2 LDG.E.U16 R24, [R20.64+-0x80] ;  /* 0xffff80081418a981 */ /* 0x000128000c1e1500 */
[----:B------:R0:W4:Y:S01]  /*1260*/  @!P1 LDG.E.U16 R26, [R20.64+-0x40] ;  /* 0xffffc008141a9981 */ /* 0x000122000c1e1500 */
[----:B-1----:R-:W-:-:S02]  /*1270*/  HADD2.F32 R38, -RZ, R31.H1_H1 ;  /* 0x3000001fff267230 */ /* 0x002fc40000004100 */
[--C-:B------:R-:W-:Y:S02]  /*1280*/  HADD2.F32 R29, -RZ, R30.reuse.H1_H1 ;  /* 0x3000001eff1d7230 */ /* 0x100fe40000004100 */
[----:B------:R-:W-:Y:S02]  /*1290*/  HADD2.F32 R23, -RZ, R30.H0_H0 ;  /* 0x2000001eff177230 */ /* 0x000fe40000004100 */
[----:B------:R-:W-:Y:S01]  /*12a0*/  HADD2.F32 R35, -RZ, R31.H0_H0 ;  /* 0x2000001fff237230 */ /* 0x000fe20000004100 */
[----:B---3--:R-:W-:Y:S02]  /*12b0*/  FMUL.FTZ R16, R29, -1.4426950216293334961 ;  /* 0xbfb8aa3b1d107820 */ /* 0x008fe40000410000 */
[----:B------:R-:W-:Y:S02]  /*12c0*/  FMUL.FTZ R25, R23, -1.4426950216293334961 ;  /* 0xbfb8aa3b17197820 */ /* 0x000fe40000410000 */
[----:B0-----:R-:W-:Y:S02]  /*12d0*/  FMUL.FTZ R21, R35, -1.4426950216293334961 ;  /* 0xbfb8aa3b23157820 */ /* 0x001fe40000410000 */
[----:B------:R-:W0:Y:S08]  /*12e0*/  MUFU.EX2 R16, R16 ;  /* 0x0000001000107308 */ /* 0x000e300000000800 */
[----:B------:R-:W1:Y:S08]  /*12f0*/  MUFU.EX2 R25, R25 ;  /* 0x0000001900197308 */ /* 0x000e700000000800 */
[----:B------:R-:W3:Y:S01]  /*1300*/  MUFU.EX2 R21, R21 ;  /* 0x0000001500157308 */ /* 0x000ee20000000800 */
[----:B0-----:R-:W-:-:S02]  /*1310*/  FADD.FTZ R17, R16, 1 ;  /* 0x3f80000010117421 */ /* 0x001fc40000010000 */
[----:B-1----:R-:W-:-:S05]  /*1320*/  FADD.FTZ R25, R25, 1 ;  /* 0x3f80000019197421 */ /* 0x002fca0000010000 */
[----:B------:R-:W-:Y:S01]  /*1330*/  MUFU.RCP R32, R17 ;  /* 0x0000001100207308 */ /* 0x000fe20000001000 */
[----:B---3--:R-:W-:-:S07]  /*1340*/  FADD.FTZ R16, R21, 1 ;  /* 0x3f80000015107421 */ /* 0x008fce0000010000 */
[----:B------:R-:W0:Y:S08]  /*1350*/  MUFU.RCP R20, R25 ;  /* 0x0000001900147308 */ /* 0x000e300000001000 */
[----:B------:R0:W-:Y:S01]  /*1360*/  MUFU.RCP R36, R16 ;  /* 0x0000001000247308 */ /* 0x0001e20000001000 */
[--C-:B------:R-:W-:Y:S02]  /*1370*/  HADD2.F32 R27, -RZ, R41.reuse.H0_H0 ;  /* 0x20000029ff1b7230 */ /* 0x100fe40000004100 */
[----:B------:R-:W-:Y:S01]  /*1380*/  HADD2.F32 R28, -RZ, R41.H1_H1 ;  /* 0x30000029ff1c7230 */ /* 0x000fe20000004100 */
[----:B0-----:R-:W-:-:S04]  /*1390*/  FADD.FTZ R16, -R20, 1 ;  /* 0x3f80000014107421 */ /* 0x001fc80000010100 */
[----:B------:R-:W-:Y:S01]  /*13a0*/  FFMA.FTZ R16, R23, R16, 1 ;  /* 0x3f80000017107423 */ /* 0x000fe20000010010 */
[----:B------:R-:W-:Y:S01]  /*13b0*/  ISETP.NE.AND P6, PT, R85, RZ, PT ;  /* 0x000000ff5500720c */ /* 0x000fe20003fc5270 */
[----:B------:R-:W-:Y:S01]  /*13c0*/  BSSY B0, `(.L_x_13608) ;  /* 0x000004e000007945 */ /* 0x000fe20003800000 */
[----:B--2---:R0:W-:Y:S04]  /*13d0*/  STS.U16 [R57+0x40], R22 ;  /* 0x0000401639007388 */ /* 0x0041e80000000400 */
[----:B----4-:R-:W-:Y:S04]  /*13e0*/  STS.U16 [R57], R18 ;  /* 0x0000001239007388 */ /* 0x010fe80000000400 */
[----:B------:R1:W-:Y:S01]  /*13f0*/  STS.U16 [R57+0x80], R24 ;  /* 0x0000801839007388 */ /* 0x0003e20000000400 */
[----:B0-----:R-:W-:-:S03]  /*1400*/  FMUL.FTZ R22, R38, -1.4426950216293334961 ;  /* 0xbfb8aa3b26167820 */ /* 0x001fc60000410000 */
[----:B------:R0:W-:Y:S01]  /*1410*/  STS.U16 [R57+0xc0], R26 ;  /* 0x0000c01a39007388 */ /* 0x0001e20000000400 */
[----:B------:R-:W-:-:S06]  /*1420*/  NOP ;  /* 0x0000000000007918 */ /* 0x000fcc0000000000 */
[----:B------:R-:W2:Y:S01]  /*1430*/  LDS.64 R42, [R93] ;  /* 0x000000005d2a7984 */ /* 0x000ea20000000a00 */
[----:B------:R-:W1:Y:S02]  /*1440*/  MUFU.EX2 R22, R22 ;  /* 0x0000001600167308 */ /* 0x000e640000000800 */
[----:B-1----:R-:W-:-:S06]  /*1450*/  FADD.FTZ R24, R22, 1 ;  /* 0x3f80000016187421 */ /* 0x002fcc0000010000 */
[----:B------:R1:W3:Y:S01]  /*1460*/  MUFU.RCP R39, R24 ;  /* 0x0000001800277308 */ /* 0x0002e20000001000 */
[--C-:B------:R-:W-:Y:S02]  /*1470*/  HADD2.F32 R18, -RZ, R40.reuse.H0_H0 ;  /* 0x20000028ff127230 */ /* 0x100fe40000004100 */
[----:B0-----:R-:W-:Y:S01]  /*1480*/  HADD2.F32 R26, -RZ, R40.H1_H1 ;  /* 0x30000028ff1a7230 */ /* 0x001fe20000004100 */
[----:B------:R-:W-:Y:S02]  /*1490*/  FADD.FTZ R22, -R32, 1 ;  /* 0x3f80000020167421 */ /* 0x000fe40000010100 */
[----:B-1----:R-:W-:Y:S02]  /*14a0*/  FADD.FTZ R24, -R36, 1 ;  /* 0x3f80000024187421 */ /* 0x002fe40000010100 */
[----:B---3--:R-:W-:Y:S01]  /*14b0*/  FADD.FTZ R17, -R39, 1 ;  /* 0x3f80000027117421 */ /* 0x008fe20000010100 */
[--C-:B--2---:R-:W-:Y:S02]  /*14c0*/  HADD2.F32 R30, -RZ, R42.reuse.H0_H0 ;  /* 0x2000002aff1e7230 */ /* 0x104fe40000004100 */
[----:B------:R-:W-:-:S02]  /*14d0*/  HADD2.F32 R34, -RZ, R42.H1_H1 ;  /* 0x3000002aff227230 */ /* 0x000fc40000004100 */
[--C-:B------:R-:W-:Y:S02]  /*14e0*/  HADD2.F32 R37, -RZ, R43.reuse.H0_H0 ;  /* 0x2000002bff257230 */ /* 0x100fe40000004100 */
[----:B------:R-:W-:Y:S01]  /*14f0*/  HADD2.F32 R40, -RZ, R43.H1_H1 ;  /* 0x3000002bff287230 */ /* 0x000fe20000004100 */
[----:B------:R-:W-:Y:S01]  /*1500*/  BAR.SYNC.DEFER_BLOCKING 0x0 ;  /* 0x0000000000007b1d */ /* 0x000fe20000010000 */
[----:B------:R-:W-:Y:S02]  /*1510*/  FFMA.FTZ R31, R38, R17, 1 ;  /* 0x3f800000261f7423 */ /* 0x000fe40000010011 */
        /* <DEDUP_REMOVED lines=14> */
[----:B------:R-:W-:-:S04]  /*1600*/  F2FP.PACK_AB R46, R21, R16 ;  /* 0x00000010152e723e */ /* 0x000fc800000000ff */
[----:B------:R-:W-:-:S05]  /*1610*/  F2FP.PACK_AB R47, R31, R24 ;  /* 0x000000181f2f723e */ /* 0x000fca00000000ff */
[----:B------:R0:W-:Y:S01]  /*1620*/  STS.64 [R93], R46 ;  /* 0x0000002e5d007388 */ /* 0x0001e20000000a00 */
[----:B------:R-:W-:-:S06]  /*1630*/  NOP ;  /* 0x0000000000007918 */ /* 0x000fcc0000000000 */
[----:B------:R-:W-:Y:S04]  /*1640*/  LDS.U16 R33, [R57] ;  /* 0x0000000039217984 */ /* 0x000fe80000000400 */
[----:B------:R-:W-:Y:S04]  /*1650*/  LDS.U16 R41, [R57+0x40] ;  /* 0x0000400039297984 */ /* 0x000fe80000000400 */
[----:B------:R-:W-:Y:S04]  /*1660*/  LDS.U16 R43, [R57+0x80] ;  /* 0x00008000392b7984 */ /* 0x000fe80000000400 */
[----:B------:R-:W-:Y:S04]  /*1670*/  LDS.U16 R45, [R57+0xc0] ;  /* 0x0000c000392d7984 */ /* 0x000fe80000000400 */
[----:B------:R-:W-:Y:S04]  /*1680*/  @!P6 STS [0x100], R58 ;  /* 0x0001003aff00e388 */ /* 0x000fe80000000800 */
[----:B------:R-:W-:Y:S06]  /*1690*/  BAR.SYNC.DEFER_BLOCKING 0x0 ;  /* 0x0000000000007b1d */ /* 0x000fec0000010000 */
[----:B------:R-:W1:Y:S01]  /*16a0*/  LDS R22, [0x100] ;  /* 0x00010000ff167984 */ /* 0x000e620000000800 */
[----:B------:R-:W-:Y:S01]  /*16b0*/  IMAD R24, R87, c[0x0][0x2e8], RZ ;  /* 0x0000ba0057187a24 */ /* 0x000fe200078e02ff */
[----:B------:R-:W-:-:S03]  /*16c0*/  P2R R16, PR, RZ, 0x40 ;  /* 0x00000040ff107803 */ /* 0x000fc60000000000 */
[----:B------:R-:W-:-:S04]  /*16d0*/  IMAD.WIDE.U32 R16, R89, c[0x0][0x2e8], RZ ;  /* 0x0000ba0059107a25 */ /* 0x000fc800078e00ff */
[----:B0-----:R-:W-:-:S05]  /*16e0*/  IMAD R47, R89, c[0x0][0x2ec], R24 ;  /* 0x0000bb00592f7a24 */ /* 0x001fca00078e0218 */
[----:B------:R-:W-:Y:S01]  /*16f0*/  IADD3 R17, R17, R47, RZ ;  /* 0x0000002f11117210 */ /* 0x000fe20007ffe0ff */
[----:B------:R-:W-:-:S04]  /*1700*/  IMAD R21, R91, c[0x0][0x2f0], RZ ;  /* 0x0000bc005b157a24 */ /* 0x000fc800078e02ff */
[----:B------:R-:W-:Y:S01]  /*1710*/  IMAD.WIDE.U32 R16, R92, c[0x0][0x2f0], R16 ;  /* 0x0000bc005c107a25 */ /* 0x000fe200078e0010 */
[----:B------:R-:W-:-:S03]  /*1720*/  LEA R24, P4, R70, c[0x0][0x338], 0x1 ;  /* 0x0000ce0046187a11 */ /* 0x000fc600078808ff */
[----:B------:R-:W-:Y:S01]  /*1730*/  IMAD R25, R92, c[0x0][0x2f4], R21 ;  /* 0x0000bd005c197a24 */ /* 0x000fe200078e0215 */
[----:B------:R-:W-:-:S04]  /*1740*/  IADD3 R21, P0, R54, R16, RZ ;  /* 0x0000001036157210 */ /* 0x000fc80007f1e0ff */
[----:B------:R-:W-:Y:S02]  /*1750*/  IADD3.X R42, R0, R25, R17, P0, !PT ;  /* 0x00000019002a7210 */ /* 0x000fe400007fe411 */
[C---:B------:R-:W-:Y:S02]  /*1760*/  LEA.HI.X R17, R70.reuse, c[0x0][0x33c], R69, 0x1, P4 ;  /* 0x0000cf0046117a11 */ /* 0x040fe400020f0c45 */
[C---:B-1----:R-:W-:Y:S02]  /*1770*/  ISETP.GE.AND P3, PT, R70.reuse, R22, PT ;  /* 0x000000164600720c */ /* 0x042fe40003f66270 */
[----:B------:R-:W-:Y:S02]  /*1780*/  LEA R24, P5, R21, R24, 0x1 ;  /* 0x0000001815187211 */ /* 0x000fe400078a08ff */
[----:B------:R-:W-:Y:S01]  /*1790*/  IADD3 R16, P4, R70, R14, RZ ;  /* 0x0000000e46107210 */ /* 0x000fe20007f9e0ff */
[----:B------:R-:W-:Y:S01]  /*17a0*/  FMUL.FTZ R31, R23, R20 ;  /* 0x00000014171f7220 */ /* 0x000fe20000410000 */
[----:B------:R-:W-:-:S02]  /*17b0*/  LEA.HI.X R25, R21, R17, R42, 0x1, P5 ;  /* 0x0000001115197211 */ /* 0x000fc400028f0c2a */
[-C--:B------:R-:W-:Y:S02]  /*17c0*/  ISETP.GE.AND P2, PT, R7, R22.reuse, PT ;  /* 0x000000160700720c */ /* 0x080fe40003f46270 */
[-C--:B------:R-:W-:Y:S02]  /*17d0*/  ISETP.GE.AND P1, PT, R67, R22.reuse, PT ;  /* 0x000000164300720c */ /* 0x080fe40003f26270 */
[----:B------:R-:W-:Y:S02]  /*17e0*/  ISETP.GE.AND P0, PT, R19, R22, PT ;  /* 0x000000161300720c */ /* 0x000fe40003f06270 */
        /* <DEDUP_REMOVED lines=11> */
.L_x_13609:
[----:B------:R-:W-:Y:S05]  /*18a0*/  BSYNC B0 ;  /* 0x0000000000007941 */ /* 0x000fea0003800000 */
.L_x_13608:
        /* <DEDUP_REMOVED lines=48> */
[CC--:B0-----:R-:W-:Y:S02]  /*1bb0*/  ISETP.GE.AND P3, PT, R70.reuse, R18.reuse, PT ;  /* 0x000000124600720c */ /* 0x0c1fe40003f66270 */
[-C--:B------:R-:W-:Y:S02]  /*1bc0*/  ISETP.GE.AND P0, PT, R7, R18.reuse, PT ;  /* 0x000000120700720c */ /* 0x080fe40003f06270 */
[----:B------:R-:W-:Y:S02]  /*1bd0*/  LEA.HI.X R7, R70, c[0x0][0x274], R69, 0x1, P4 ;  /* 0x00009d0046077a11 */ /* 0x000fe400020f0c45 */
[----:B------:R-:W-:Y:S02]  /*1be0*/  LEA R20, P4, R4, R21, 0x1 ;  /* 0x0000001504147211 */ /* 0x000fe400078808ff */
[----:B------:R-:W-:-:S02]  /*1bf0*/  ISETP.GE.AND P1, PT, R19, R18, PT ;  /* 0x000000121300720c */ /* 0x000fc40003f26270 */
        /* <DEDUP_REMOVED lines=14> */
.L_x_13612:
[----:B------:R-:W-:Y:S05]  /*1ce0*/  BSYNC B0 ;  /* 0x0000000000007941 */ /* 0x000fea0003800000 */
.L_x_13611:
[----:B------:R1:W-:Y:S04]  /*1cf0*/  @!P2 STG.E.U16 [R20.64+-0xc0], R25 ;  /* 0xffff40191400a986 */ /* 0x0003e8000c101508 */
[----:B------:R1:W-:Y:S04]  /*1d00*/  @!P0 STG.E.U16 [R20.64+-0x80], R27 ;  /* 0xffff801b14008986 */ /* 0x0003e8000c101508 */
[----:B------:R1:W-:Y:S02]  /*1d10*/  @!P1 STG.E.U16 [R20.64+-0x40], R29 ;  /* 0xffffc01d14009986 */ /* 0x0003e4000c101508 */
.L_x_13610:
[--C-:B-1----:R-:W-:Y:S01]  /*1d20*/  HADD2.F32 R4, -RZ, R138.reuse.H0_H0 ;  /* 0x2000008aff047230 */ /* 0x102fe20000004100 */
[----:B------:R-:W-:Y:S01]  /*1d30*/  BAR.SYNC.DEFER_BLOCKING 0x0 ;  /* 0x0000000000007b1d */ /* 0x000fe20000010000 */
[----:B------:R-:W-:Y:S01]  /*1d40*/  HADD2.F32 R5, -RZ, R138.H1_H1 ;  /* 0x3000008aff057230 */ /* 0x000fe20000004100 */
[C---:B------:R-:W-:Y:S01]  /*1d50*/  FMUL.FTZ R95, R107.reuse, R90 ;  /* 0x0000005a6b5f7220 */ /* 0x040fe20000410000 */
[--C-:B------:R-:W-:Y:S01]  /*1d60*/  HADD2.F32 R7, -RZ, R139.reuse.H0_H0 ;  /* 0x2000008bff077230 */ /* 0x100fe20000004100 */
[----:B------:R-:W-:Y:S01]  /*1d70*/  FFMA.FTZ R4, R107, R4, R84 ;  /* 0x000000046b047223 */ /* 0x000fe20000010054 */
[----:B------:R-:W-:Y:S01]  /*1d80*/  HADD2.F32 R84, -RZ, R139.H1_H1 ;  /* 0x3000008bff547230 */ /* 0x000fe20000004100 */
[CC--:B------:R-:W-:Y:S01]  /*1d90*/  FMUL.FTZ R97, R47.reuse, R90.reuse ;  /* 0x0000005a2f617220 */ /* 0x0c0fe20000410000 */
        /* <DEDUP_REMOVED lines=14> */
[----:B------:R-:W-:Y:S01]  /*1e80*/  MOV R20, c[0x0][0x298] ;  /* 0x0000a60000147a02 */ /* 0x000fe20000000f00 */
[----:B------:R-:W-:Y:S01]  /*1e90*/  FADD.FTZ R108, R47, R47 ;  /* 0x0000002f2f6c7221 */ /* 0x000fe20000010000 */
[----:B0-----:R-:W-:Y:S01]  /*1ea0*/  SHF.R.U32.HI R18, RZ, 0x1, R5 ;  /* 0x00000001ff127819 */ /* 0x001fe20000011605 */
[----:B------:R-:W-:Y:S01]  /*1eb0*/  FADD.FTZ R109, R109, R109 ;  /* 0x0000006d6d6d7221 */ /* 0x000fe20000010000 */
[----:B------:R-:W-:Y:S01]  /*1ec0*/  MOV R7, c[0x0][0x2b8] ;  /* 0x0000ae0000077a02 */ /* 0x000fe20000000f00 */
[----:B------:R-:W-:Y:S01]  /*1ed0*/  FADD.FTZ R110, R49, R49 ;  /* 0x00000031316e7221 */ /* 0x000fe20000010000 */
[--C-:B------:R-:W-:Y:S01]  /*1ee0*/  SHF.R.U32.HI R4, RZ, 0x1, R22.reuse ;  /* 0x00000001ff047819 */ /* 0x100fe20000011616 */
[----:B------:R-:W-:Y:S01]  /*1ef0*/  CS2R R112, SRZ ;  /* 0x0000000000707805 */ /* 0x000fe2000001ff00 */
[----:B------:R-:W-:Y:S01]  /*1f00*/  SHF.R.U64 R20, R20, 0x1, R5 ;  /* 0x0000000114147819 */ /* 0x000fe20000001205 */
[-C--:B------:R-:W-:Y:S01]  /*1f10*/  IMAD R5, R18, R89.reuse, RZ ;  /* 0x0000005912057224 */ /* 0x080fe200078e02ff */
[----:B------:R-:W-:Y:S01]  /*1f20*/  SHF.R.U64 R18, R7, 0x1, R22 ;  /* 0x0000000107127819 */ /* 0x000fe20000001216 */
[-C--:B------:R-:W-:Y:S01]  /*1f30*/  IMAD R19, R4, R89.reuse, RZ ;  /* 0x0000005904137224 */ /* 0x080fe200078e02ff */
[----:B------:R-:W-:Y:S01]  /*1f40*/  SHF.R.S32.HI R160, RZ, 0x1f, R86 ;  /* 0x0000001fffa07819 */ /* 0x000fe20000011456 */
[----:B------:R-:W-:Y:S01]  /*1f50*/  IMAD R7, R87, R20, R5 ;  /* 0x0000001457077224 */ /* 0x000fe200078e0205 */
[----:B------:R-:W-:Y:S01]  /*1f60*/  IADD3 R106, R157, -0x1, RZ ;  /* 0xffffffff9d6a7810 */ /* 0x000fe20007ffe0ff */
        /* <DEDUP_REMOVED lines=10> */
[C---:B------:R-:W-:Y:S01]  /*2010*/  IMAD R23, R86.reuse, c[0x0][0x2c4], R21 ;  /* 0x0000b10056177a24 */ /* 0x040fe200078e0215 */
[----:B------:R-:W-:Y:S01]  /*2020*/  IADD3 R21, R5, R7, RZ ;  /* 0x0000000705157210 */ /* 0x000fe20007ffe0ff */
[----:B------:R-:W-:Y:S01]  /*2030*/  IMAD.WIDE.U32 R18, R86, c[0x0][0x2c0], R18 ;  /* 0x0000b00056127a25 */ /* 0x000fe200078e0012 */
[----:B------:R-:W-:Y:S02]  /*2040*/  LEA R22, P0, R4, c[0x0][0x318], 0x3 ;  /* 0x0000c60004167a11 */ /* 0x000fe400078018ff */
[----:B------:R-:W-:Y:S02]  /*2050*/  SHF.L.U32 R5, R85, 0x2, RZ ;  /* 0x0000000255057819 */ /* 0x000fe400000006ff */
[----:B------:R-:W-:Y:S02]  /*2060*/  IADD3 R7, R19, R23, RZ ;  /* 0x0000001713077210 */ /* 0x000fe40007ffe0ff */
[----:B------:R-:W-:Y:S02]  /*2070*/  LEA R20, P1, R18, c[0x0][0x320], 0x3 ;  /* 0x0000c80012147a11 */ /* 0x000fe400078218ff */
[----:B------:R-:W-:-:S02]  /*2080*/  LEA.HI.X R24, R4, c[0x0][0x31c], R21, 0x3, P0 ;  /* 0x0000c70004187a11 */ /* 0x000fc400000f1c15 */
[----:B------:R-:W-:Y:S02]  /*2090*/  SHF.R.U32.HI R19, RZ, 0x1e, R85 ;  /* 0x0000001eff137819 */ /* 0x000fe40000011655 */
[C---:B------:R-:W-:Y:S02]  /*20a0*/  IADD3 R4, P0, R5.reuse, R22, RZ ;  /* 0x0000001605047210 */ /* 0x040fe40007f1e0ff */
[----:B------:R-:W-:Y:S01]  /*20b0*/  LEA.HI.X R22, R18, c[0x0][0x324], R7, 0x3, P1 ;  /* 0x0000c90012167a11 */ /* 0x000fe200008f1c07 */
[----:B------:R-:W-:Y:S01]  /*20c0*/  IMAD R7, R6, -0x100, RZ ;  /* 0xffffff0006077824 */ /* 0x000fe200078e02ff */
[----:B------:R-:W-:Y:S02]  /*20d0*/  IADD3 R18, P1, R5, R20, RZ ;  /* 0x0000001405127210 */ /* 0x000fe40007f3e0ff */
[C---:B------:R-:W-:Y:S02]  /*20e0*/  IADD3.X R5, R19.reuse, R24, RZ, P0, !PT ;  /* 0x0000001813057210 */ /* 0x040fe400007fe4ff */
[----:B------:R-:W-:-:S02]  /*20f0*/  IADD3.X R19, R19, R22, RZ, P1, !PT ;  /* 0x0000001613137210 */ /* 0x000fc40000ffe4ff */
[----:B------:R-:W-:Y:S01]  /*2100*/  LEA.HI R20, R106, R106, RZ, 0x1 ;  /* 0x0000006a6a147211 */ /* 0x000fe200078f08ff */
[----:B------:R-:W-:-:S03]  /*2110*/  IMAD.WIDE R4, R7, 0x4, R4 ;  /* 0x0000000407047825 */ /* 0x000fc600078e0204 */
[----:B------:R-:W-:Y:S01]  /*2120*/  LOP3.LUT R21, R20, 0xfffffe, RZ, 0xc0, !PT ;  /* 0x00fffffe14157812 */ /* 0x000fe200078ec0ff */
[----:B------:R-:W-:Y:S01]  /*2130*/  IMAD.WIDE R6, R7, 0x4, R18 ;  /* 0x0000000407067825 */ /* 0x000fe200078e0212 */
[C---:B------:R-:W-:Y:S02]  /*2140*/  IADD3 R18, P5, R4.reuse, -0x380, RZ ;  /* 0xfffffc8004127810 */ /* 0x040fe40007fbe0ff */
[C---:B------:R-:W-:Y:S02]  /*2150*/  IADD3 R20, P4, R4.reuse, -0x300, RZ ;  /* 0xfffffd0004147810 */ /* 0x040fe40007f9e0ff */
[----:B------:R-:W-:Y:S02]  /*2160*/  IADD3.X R19, R5, -0x1, RZ, P5, !PT ;  /* 0xffffffff05137810 */ /* 0x000fe40002ffe4ff */
[C---:B------:R-:W-:Y:S02]  /*2170*/  IADD3 R30, P5, R4.reuse, -0x80, RZ ;  /* 0xffffff80041e7810 */ /* 0x040fe40007fbe0ff */
[----:B------:R-:W-:-:S02]  /*2180*/  IADD3 R22, P3, R4, -0x280, RZ ;  /* 0xfffffd8004167810 */ /* 0x000fc40007f7e0ff */
[----:B------:R-:W-:Y:S02]  /*2190*/  IADD3.X R31, R5, -0x1, RZ, P5, !PT ;  /* 0xffffffff051f7810 */ /* 0x000fe40002ffe4ff */
[C---:B------:R-:W-:Y:S02]  /*21a0*/  IADD3 R24, P2, R4.reuse, -0x200, RZ ;  /* 0xfffffe0004187810 */ /* 0x040fe40007f5e0ff */
[C---:B------:R-:W-:Y:S02]  /*21b0*/  IADD3 R26, P1, R4.reuse, -0x180, RZ ;  /* 0xfffffe80041a7810 */ /* 0x040fe40007f3e0ff */
[----:B------:R-:W-:Y:S02]  /*21c0*/  IADD3 R28, P0, R4, -0x100, RZ ;  /* 0xffffff00041c7810 */ /* 0x000fe40007f1e0ff */
[----:B------:R-:W-:Y:S02]  /*21d0*/  IADD3 R32, P5, R6, -0x380, RZ ;  /* 0xfffffc8006207810 */ /* 0x000fe40007fbe0ff */
[----:B------:R-:W-:-:S02]  /*21e0*/  IADD3 R106, R106, -R21, RZ ;  /* 0x800000156a6a7210 */ /* 0x000fc40007ffe0ff */
[C---:B------:R-:W-:Y:S02]  /*21f0*/  IADD3.X R21, R5.reuse, -0x1, RZ, P4, !PT ;  /* 0xffffffff05157810 */ /* 0x040fe400027fe4ff */
[C---:B------:R-:W-:Y:S02]  /*2200*/  IADD3.X R23, R5.reuse, -0x1, RZ, P3, !PT ;  /* 0xffffffff05177810 */ /* 0x040fe40001ffe4ff */
[C---:B------:R-:W-:Y:S02]  /*2210*/  IADD3.X R25, R5.reuse, -0x1, RZ, P2, !PT ;  /* 0xffffffff05197810 */ /* 0x040fe400017fe4ff */
[C---:B------:R-:W-:Y:S02]  /*2220*/  IADD3.X R27, R5.reuse, -0x1, RZ, P1, !PT ;  /* 0xffffffff051b7810 */ /* 0x040fe40000ffe4ff */
[----:B------:R-:W-:Y:S02]  /*2230*/  IADD3.X R29, R5, -0x1, RZ, P0, !PT ;  /* 0xffffffff051d7810 */ /* 0x000fe400007fe4ff */
[----:B------:R-:W-:-:S02]  /*2240*/  IADD3.X R33, R7, -0x1, RZ, P5, !PT ;  /* 0xffffffff07217810 */ /* 0x000fc40002ffe4ff */
[C---:B------:R-:W-:Y:S02]  /*2250*/  IADD3 R34, P4, R6.reuse, -0x300, RZ ;  /* 0xfffffd0006227810 */ /* 0x040fe40007f9e0ff */
[C---:B------:R-:W-:Y:S02]  /*2260*/  IADD3 R36, P3, R6.reuse, -0x280, RZ ;  /* 0xfffffd8006247810 */ /* 0x040fe40007f7e0ff */
[C---:B------:R-:W-:Y:S02]  /*2270*/  IADD3 R38, P2, R6.reuse, -0x200, RZ ;  /* 0xfffffe0006267810 */ /* 0x040fe40007f5e0ff */
[C---:B------:R-:W-:Y:S02]  /*2280*/  IADD3 R40, P1, R6.reuse, -0x180, RZ ;  /* 0xfffffe8006287810 */ /* 0x040fe40007f3e0ff */
[C---:B------:R-:W-:Y:S02]  /*2290*/  IADD3 R42, P0, R6.reuse, -0x100, RZ ;  /* 0xffffff00062a7810 */ /* 0x040fe40007f1e0ff */
[----:B------:R-:W-:-:S02]  /*22a0*/  IADD3 R44, P5, R6, -0x80, RZ ;  /* 0xffffff80062c7810 */ /* 0x000fc40007fbe0ff */
[C---:B------:R-:W-:Y:S02]  /*22b0*/  IADD3.X R35, R7.reuse, -0x1, RZ, P4, !PT ;  /* 0xffffffff07237810 */ /* 0x040fe400027fe4ff */
[C---:B------:R-:W-:Y:S02]  /*22c0*/  IADD3.X R37, R7.reuse, -0x1, RZ, P3, !PT ;  /* 0xffffffff07257810 */ /* 0x040fe40001ffe4ff */
[C---:B------:R-:W-:Y:S02]  /*22d0*/  IADD3.X R39, R7.reuse, -0x1, RZ, P2, !PT ;  /* 0xffffffff07277810 */ /* 0x040fe400017fe4ff */
[C---:B------:R-:W-:Y:S02]  /*22e0*/  IADD3.X R41, R7.reuse, -0x1, RZ, P1, !PT ;  /* 0xffffffff07297810 */ /* 0x040fe40000ffe4ff */
[C---:B------:R-:W-:Y:S02]  /*22f0*/  IADD3.X R43, R7.reuse, -0x1, RZ, P0, !PT ;  /* 0xffffffff072b7810 */ /* 0x040fe400007fe4ff */
[----:B------:R-:W-:-:S02]  /*2300*/  IADD3.X R45, R7, -0x1, RZ, P5, !PT ;  /* 0xffffffff072d7810 */ /* 0x000fc40002ffe4ff */
.L_x_13644:
[----:B------:R-:W-:Y:S01]  /*2310*/  SHF.R.S32.HI R118, RZ, 0x1f, R111 ;  /* 0x0000001fff767819 */ /* 0x000fe2000001146f */
[----:B------:R-:W-:Y:S01]  /*2320*/  IMAD.WIDE.U32 R4, R111, c[0x0][0x1a0], R12 ;  /* 0x000068006f047a25 */ /* 0x000fe200078e000c */
[----:B------:R-:W-:-:S02]  /*2330*/  IADD3 R58, -R14, c[0x0][0x168], RZ ;  /* 0x00005a000e3a7a10 */ /* 0x000fc40007ffe1ff */
[----:B------:R-:W-:Y:S01]  /*2340*/  PRMT R50, RZ, 0x7610, R50 ;  /* 0x00007610ff327816 */ /* 0x000fe20000000032 */
[----:B------:R-:W-:Y:S01]  /*2350*/  IMAD R6, R118, c[0x0][0x1a0], RZ ;  /* 0x0000680076067a24 */ /* 0x000fe200078e02ff */
[----:B------:R-:W-:Y:S02]  /*2360*/  SHF.L.U32 R124, R58, 0x1, RZ ;  /* 0x000000013a7c7819 */ /* 0x000fe400000006ff */
[----:B------:R-:W-:Y:S01]  /*2370*/  PRMT R51, RZ, 0x7610, R51 ;  /* 0x00007610ff337816 */ /* 0x000fe20000000033 */
[----:B------:R-:W-:Y:S01]  /*2380*/  IMAD R7, R111, c[0x0][0x1a4], R6 ;  /* 0x000069006f077a24 */ /* 0x000fe200078e0206 */
[-C--:B------:R-:W-:Y:S02]  /*2390*/  ISETP.GE.AND P0, PT, R12, R124.reuse, PT ;  /* 0x0000007c0c00720c */ /* 0x080fe40003f06270 */
[-C--:B------:R-:W-:Y:S02]  /*23a0*/  ISETP.GE.AND P1, PT, R65, R124.reuse, PT ;  /* 0x0000007c4100720c */ /* 0x080fe40003f26270 */
[----:B------:R-:W-:-:S02]  /*23b0*/  ISETP.GE.AND P2, PT, R64, R124, PT ;  /* 0x0000007c4000720c */ /* 0x000fc40003f46270 */
[C---:B------:R-:W-:Y:S02]  /*23c0*/  LEA R6, P3, R4.reuse, R76, 0x1 ;  /* 0x0000004c04067211 */ /* 0x040fe400078608ff */
[----:B------:R-:W-:Y:S02]  /*23d0*/  IADD3 R5, R5, R7, RZ ;  /* 0x0000000705057210 */ /* 0x000fe40007ffe0ff */
[----:B------:R-:W-:Y:S02]  /*23e0*/  PRMT R52, RZ, 0x7610, R52 ;  /* 0x00007610ff347816 */ /* 0x000fe40000000034 */
[----:B------:R-:W-:-:S05]  /*23f0*/  LEA.HI.X R7, R4, R75, R5, 0x1, P3 ;  /* 0x0000004b04077211 */ /* 0x000fca00018f0c05 */
[----:B--2---:R0:W2:Y:S01]  /*2400*/  @!P0 LDG.E.U16 R50, [R6.64] ;  /* 0x0000000806328981 */ /* 0x0040a2000c1e1500 */
[----:B------:R-:W-:-:S03]  /*2410*/  ISETP.GE.AND P0, PT, R63, R124, PT ;  /* 0x0000007c3f00720c */ /* 0x000fc60003f06270 */
[----:B---3--:R0:W3:Y:S01]  /*2420*/  @!P1 LDG.E.U16 R51, [R6.64+0x40] ;  /* 0x0000400806339981 */ /* 0x0080e2000c1e1500 */
        /* <DEDUP_REMOVED lines=20> */
[C---:B------:R-:W-:Y:S01]  /*2570*/  IMAD R121, R111.reuse, c[0x0][0x18c], R120 ;  /* 0x000063006f797a24 */ /* 0x040fe200078e0278 */
[CC--:B------:R-:W-:Y:S02]  /*2580*/  LEA.HI.SX32 R46, R72.reuse, R72.reuse, 0x1b ;  /* 0x00000048482e7211 */ /* 0x0c0fe400078fdaff */
[----:B------:R-:W-:Y:S01]  /*2590*/  IADD3 R47, R72, 0x20, RZ ;  /* 0x00000020482f7810 */ /* 0x000fe20007ffe0ff */
[----:B0-----:R-:W-:Y:S01]  /*25a0*/  IMAD.WIDE.U32 R6, R111, c[0x0][0x188], R4 ;  /* 0x000062006f067a25 */ /* 0x001fe200078e0004 */
[----:B------:R-:W-:Y:S02]  /*25b0*/  SHF.L.U32 R117, R46, 0x1, RZ ;  /* 0x000000012e757819 */ /* 0x000fe400000006ff */
[----:B------:R-:W-:Y:S01]  /*25c0*/  LEA.HI.SX32 R47, R47, R72, 0x1b ;  /* 0x000000482f2f7211 */ /* 0x000fe200078fdaff */
[----:B------:R-:W-:Y:S01]  /*25d0*/  IMAD R122, R118, c[0x0][0x1c0], RZ ;  /* 0x00007000767a7a24 */ /* 0x000fe200078e02ff */
[----:B------:R-:W-:-:S02]  /*25e0*/  IADD3 R7, R7, R121, RZ ;  /* 0x0000007907077210 */ /* 0x000fc40007ffe0ff */
[C---:B------:R-:W-:Y:S02]  /*25f0*/  LEA R46, P0, R6.reuse, c[0x0][0x220], 0x3 ;  /* 0x00008800062e7a11 */ /* 0x040fe400078018ff */
[----:B------:R-:W-:Y:S01]  /*2600*/  SHF.L.U32 R120, R47, 0x1, RZ ;  /* 0x000000012f787819 */ /* 0x000fe200000006ff */
[----:B------:R-:W-:Y:S01]  /*2610*/  IMAD.WIDE.U32 R48, R111, c[0x0][0x1c0], R12 ;  /* 0x000070006f307a25 */ /* 0x000fe200078e000c */
[----:B------:R-:W-:-:S03]  /*2620*/  LEA.HI.X R47, R6, c[0x0][0x224], R7, 0x3, P0 ;  /* 0x00008900062f7a11 */ /* 0x000fc600000f1c07 */
[----:B------:R-:W-:Y:S01]  /*2630*/  IMAD R123, R111, c[0x0][0x1c4], R122 ;  /* 0x000071006f7b7a24 */ /* 0x000fe200078e027a */
[C---:B------:R-:W-:Y:S02]  /*2640*/  IADD3 R119, R72.reuse, 0x40, RZ ;  /* 0x0000004048777810 */ /* 0x040fe40007ffe0ff */
[C---:B------:R-:W-:Y:S01]  /*2650*/  IADD3 R7, R72.reuse, 0x60, RZ ;  /* 0x0000006048077810 */ /* 0x040fe20007ffe0ff */
[----:B------:R-:W4:Y:S01]  /*2660*/  LDG.E.64 R46, [R46.64] ;  /* 0x000000082e2e7981 */ /* 0x000f22000c1e1b00 */
[----:B------:R-:W-:Y:S02]  /*2670*/  IADD3 R5, R49, R123, RZ ;  /* 0x0000007b31057210 */ /* 0x000fe40007ffe0ff */
[C---:B------:R-:W-:Y:S02]  /*2680*/  IADD3 R49, R72.reuse, 0x80, RZ ;  /* 0x0000008048317810 */ /* 0x040fe40007ffe0ff */
[----:B------:R-:W-:Y:S02]  /*2690*/  IADD3 R121, R72, 0xa0, RZ ;  /* 0x000000a048797810 */ /* 0x000fe40007ffe0ff */
[----:B------:R-:W-:-:S02]  /*26a0*/  LEA.HI.SX32 R119, R119, R72, 0x1b ;  /* 0x0000004877777211 */ /* 0x000fc400078fdaff */
[----:B------:R-:W-:Y:S02]  /*26b0*/  IADD3 R123, R72, 0xc0, RZ ;  /* 0x000000c0487b7810 */ /* 0x000fe40007ffe0ff */
[----:B------:R-:W-:Y:S02]  /*26c0*/  LEA R4, P1, R48, R74, 0x1 ;  /* 0x0000004a30047211 */ /* 0x000fe400078208ff */
[----:B------:R-:W-:Y:S02]  /*26d0*/  IADD3 R125, R72, 0xe0, RZ ;  /* 0x000000e0487d7810 */ /* 0x000fe40007ffe0ff */
[-C--:B------:R-:W-:Y:S02]  /*26e0*/  LEA.HI.SX32 R7, R7, R72.reuse, 0x1b ;  /* 0x0000004807077211 */ /* 0x080fe400078fdaff */
[-C--:B------:R-:W-:Y:S02]  /*26f0*/  LEA.HI.SX32 R49, R49, R72.reuse, 0x1b ;  /* 0x0000004831317211 */ /* 0x080fe400078fdaff */
[----:B------:R-:W-:-:S02]  /*2700*/  LEA.HI.SX32 R121, R121, R72, 0x1b ;  /* 0x0000004879797211 */ /* 0x000fc400078fdaff */
[----:B------:R-:W-:Y:S02]  /*2710*/  ISETP.GE.AND P5, PT, R12, R124, PT ;  /* 0x0000007c0c00720c */ /* 0x000fe40003fa6270 */
[----:B------:R-:W-:Y:S02]  /*2720*/  SHF.L.U32 R119, R119, 0x1, RZ ;  /* 0x0000000177777819 */ /* 0x000fe400000006ff */
[----:B------:R-:W-:Y:S02]  /*2730*/  LEA.HI.SX32 R123, R123, R72, 0x1b ;  /* 0x000000487b7b7211 */ /* 0x000fe400078fdaff */
[----:B------:R-:W-:Y:S02]  /*2740*/  ISETP.GE.AND P0, PT, R65, R124, PT ;  /* 0x0000007c4100720c */ /* 0x000fe40003f06270 */
[----:B------:R-:W-:Y:S02]  /*2750*/  LEA.HI.X R5, R48, R73, R5, 0x1, P1 ;  /* 0x0000004930057211 */ /* 0x000fe400008f0c05 */
[----:B------:R-:W-:-:S02]  /*2760*/  LEA.HI.SX32 R125, R125, R72, 0x1b ;  /* 0x000000487d7d7211 */ /* 0x000fc400078fdaff */
[----:B------:R-:W-:Y:S02]  /*2770*/  SHF.L.U32 R6, R7, 0x1, RZ ;  /* 0x0000000107067819 */ /* 0x000fe400000006ff */
[----:B------:R-:W-:Y:S02]  /*2780*/  SHF.L.U32 R48, R49, 0x1, RZ ;  /* 0x0000000131307819 */ /* 0x000fe400000006ff */
[----:B------:R-:W-:Y:S02]  /*2790*/  SHF.L.U32 R121, R121, 0x1, RZ ;  /* 0x0000000179797819 */ /* 0x000fe400000006ff */
[----:B------:R-:W-:Y:S02]  /*27a0*/  SHF.L.U32 R122, R123, 0x1, RZ ;  /* 0x000000017b7a7819 */ /* 0x000fe400000006ff */
[----:B------:R-:W-:Y:S02]  /*27b0*/  SHF.L.U32 R125, R125, 0x1, RZ ;  /* 0x000000017d7d7819 */ /* 0x000fe400000006ff */
[----:B------:R-:W-:-:S02]  /*27c0*/  PRMT R49, RZ, 0x7610, R49 ;  /* 0x00007610ff317816 */ /* 0x000fc40000000031 */
[-C--:B------:R-:W-:Y:S02]  /*27d0*/  ISETP.GE.AND P1, PT, R64, R124.reuse, PT ;  /* 0x0000007c4000720c */ /* 0x080fe40003f26270 */
[-C--:B------:R-:W-:Y:S02]  /*27e0*/  ISETP.GE.AND P2, PT, R63, R124.reuse, PT ;  /* 0x0000007c3f00720c */ /* 0x080fe40003f46270 */
[-C--:B------:R-:W-:Y:S02]  /*27f0*/  ISETP.GE.AND P3, PT, R62, R124.reuse, PT ;  /* 0x0000007c3e00720c */ /* 0x080fe40003f66270 */
[----:B------:R-:W-:Y:S02]  /*2800*/  ISETP.GE.AND P4, PT, R61, R124, PT ;  /* 0x0000007c3d00720c */ /* 0x000fe40003f86270 */
[----:B------:R-:W-:Y:S02]  /*2810*/  PRMT R131, RZ, 0x7610, R131 ;  /* 0x00007610ff837816 */ /* 0x000fe40000000083 */
[----:B------:R-:W-:Y:S01]  /*2820*/  PRMT R133, RZ, 0x7610, R133 ;  /* 0x00007610ff857816 */ /* 0x000fe20000000085 */
[----:B--2---:R0:W-:Y:S04]  /*2830*/  STS.U16 [R117], R50 ;  /* 0x0000003275007388 */ /* 0x0041e80000000400 */
[----:B---3--:R-:W-:Y:S04]  /*2840*/  STS.U16 [R120+0x40], R51 ;  /* 0x0000403378007388 */ /* 0x008fe80000000400 */
[----:B----4-:R-:W-:Y:S01]  /*2850*/  STS.U16 [R119+0x80], R52 ;  /* 0x0000803477007388 */ /* 0x010fe20000000400 */
[----:B0-----:R-:W-:-:S03]  /*2860*/  PRMT R50, RZ, 0x7610, R50 ;  /* 0x00007610ff327816 */ /* 0x001fc60000000032 */
[----:B------:R-:W-:Y:S04]  /*2870*/  STS.U16 [R6+0xc0], R53 ;  /* 0x0000c03506007388 */ /* 0x000fe80000000400 */
[----:B------:R-:W-:Y:S04]  /*2880*/  STS.U16 [R48+0x100], R93 ;  /* 0x0001005d30007388 */ /* 0x000fe80000000400 */
[----:B------:R0:W-:Y:S04]  /*2890*/  STS.U16 [R121+0x140], R114 ;  /* 0x0001407279007388 */ /* 0x0001e80000000400 */
[----:B------:R-:W-:Y:S04]  /*28a0*/  STS.U16 [R122+0x180], R115 ;  /* 0x000180737a007388 */ /* 0x000fe80000000400 */
[----:B-1----:R1:W-:Y:S01]  /*28b0*/  STS.U16 [R125+0x1c0], R116 ;  /* 0x0001c0747d007388 */ /* 0x0023e20000000400 */
[----:B------:R-:W-:-:S06]  /*28c0*/  NOP ;  /* 0x0000000000007918 */ /* 0x000fcc0000000000 */
[----:B------:R2:W3:Y:S01]  /*28d0*/  @!P5 LDG.E.U16 R50, [R4.64] ;  /* 0x000000080432d981 */ /* 0x0004e2000c1e1500 */
[----:B------:R-:W-:-:S03]  /*28e0*/  ISETP.GE.AND P5, PT, R60, R124, PT ;  /* 0x0000007c3c00720c */ /* 0x000fc60003fa6270 */
[----:B------:R2:W4:Y:S01]  /*28f0*/  @!P0 LDG.E.U16 R49, [R4.64+0x40] ;  /* 0x0000400804318981 */ /* 0x000522000c1e1500 */
[----:B------:R-:W-:Y:S02]  /*2900*/  ISETP.GE.AND P0, PT, R59, R124, PT ;  /* 0x0000007c3b00720c */ /* 0x000fe40003f06270 */
[----:B0-----:R-:W-:Y:S01]  /*2910*/  PRMT R114, RZ, 0x7610, R114 ;  /* 0x00007610ff727816 */ /* 0x001fe20000000072 */
[----:B------:R2:W4:Y:S01]  /*2920*/  @!P3 LDG.E.U16 R131, [R4.64+0x100] ;  /* 0x000100080483b981 */ /* 0x000522000c1e1500 */
[----:B------:R-:W-:Y:S02]  /*2930*/  PRMT R51, RZ, 0x7610, R51 ;  /* 0x00007610ff337816 */ /* 0x000fe40000000033 */
[----:B-1----:R-:W-:Y:S02]  /*2940*/  PRMT R116, RZ, 0x7610, R116 ;  /* 0x00007610ff747816 */ /* 0x002fe40000000074 */
[----:B------:R-:W-:Y:S01]  /*2950*/  PRMT R124, RZ, 0x7610, R124 ;  /* 0x00007610ff7c7816 */ /* 0x000fe2000000007c */
[----:B------:R2:W4:Y:S04]  /*2960*/  @!P1 LDG.E.U16 R114, [R4.64+0x80] ;  /* 0x0000800804729981 */ /* 0x000528000c1e1500 */
[----:B------:R2:W4:Y:S04]  /*2970*/  @!P2 LDG.E.U16 R51, [R4.64+0xc0] ;  /* 0x0000c0080433a981 */ /* 0x000528000c1e1500 */
[----:B------:R2:W4:Y:S04]  /*2980*/  @!P4 LDG.E.U16 R116, [R4.64+0x140] ;  /* 0x000140080474c981 */ /* 0x000528000c1e1500 */
[----:B------:R2:W4:Y:S04]  /*2990*/  @!P5 LDG.E.U16 R133, [R4.64+0x180] ;  /* 0x000180080485d981 */ /* 0x000528000c1e1500 */
[----:B------:R2:W4:Y:S01]  /*29a0*/  @!P0 LDG.E.U16 R124, [R4.64+0x1c0] ;  /* 0x0001c008047c8981 */ /* 0x000522000c1e1500 */
[----:B------:R-:W-:Y:S01]  /*29b0*/  FMUL.FTZ R7, R94, R47 ;  /* 0x0000002f5e077220 */ /* 0x000fe20000410000 */
[----:B------:R-:W-:Y:S01]  /*29c0*/  SHF.L.U32 R93, R72, 0x3, RZ ;  /* 0x00000003485d7819 */ /* 0x000fe200000006ff */
[----:B------:R-:W-:-:S02]  /*29d0*/  FMUL.FTZ R141, R46, 1.4426950216293334961 ;  /* 0x3fb8aa3b2e8d7820 */ /* 0x000fc40000410000 */
[----:B------:R-:W-:Y:S01]  /*29e0*/  FMUL.RZ R53, R7, 0.15915493667125701904 ;  /* 0x3e22f98307357820 */ /* 0x000fe2000040c000 */
[----:B------:R-:W-:-:S04]  /*29f0*/  LEA.HI.SX32 R7, R93, R93, 0x1b ;  /* 0x0000005d5d077211 */ /* 0x000fc800078fdaff */
[----:B------:R-:W-:Y:S01]  /*2a00*/  SHF.L.U32 R115, R7, 0x1, RZ ;  /* 0x0000000107737819 */ /* 0x000fe200000006ff */
[----:B------:R-:W-:Y:S01]  /*2a10*/  FMUL.FTZ R7, R94, R141 ;  /* 0x0000008d5e077220 */ /* 0x000fe20000410000 */
[----:B------:R-:W-:Y:S01]  /*2a20*/  ISETP.NE.AND P0, PT, R85, RZ, PT ;  /* 0x000000ff5500720c */ /* 0x000fe20003f05270 */
[----:B------:R-:W-:Y:S02]  /*2a30*/  MUFU.SIN R126, R53 ;  /* 0x00000035007e7308 */ /* 0x000fe40000000400 */
[----:B------:R-:W0:Y:S04]  /*2a40*/  LDS.U16 R137, [R115] ;  /* 0x0000000073897984 */ /* 0x000e280000000400 */
[----:B------:R-:W1:Y:S02]  /*2a50*/  LDS.U16 R135, [R115+0x2] ;  /* 0x0000020073877984 */ /* 0x000e640000000400 */
[----:B------:R-:W-:Y:S02]  /*2a60*/  MUFU.COS R52, R53 ;  /* 0x0000003500347308 */ /* 0x000fe40000000000 */
[----:B------:R-:W-:Y:S01]  /*2a70*/  LDS.U16 R129, [R115+0x4] ;  /* 0x0000040073817984 */ /* 0x000fe20000000400 */
[----:B--2---:R-:W-:-:S03]  /*2a80*/  LEA R4, R106, R111, 0x8 ;  /* 0x0000006f6a047211 */ /* 0x004fc600078e40ff */
[----:B------:R-:W2:Y:S02]  /*2a90*/  LDS.U16 R127, [R115+0x6] ;  /* 0x00000600737f7984 */ /* 0x000ea40000000400 */
[----:B------:R-:W0:Y:S02]  /*2aa0*/  MUFU.EX2 R7, R7 ;  /* 0x0000000700077308 */ /* 0x000e240000000800 */
[----:B------:R-:W2:Y:S01]  /*2ab0*/  LDS.U16 R123, [R115+0x8] ;  /* 0x00000800737b7984 */ /* 0x000ea20000000400 */
[----:B------:R-:W-:-:S03]  /*2ac0*/  @P0 IADD3 R4, R85, 0x200, RZ ;  /* 0x0000020055040810 */ /* 0x000fc60007ffe0ff */
[----:B------:R-:W3:Y:S04]  /*2ad0*/  LDS.U16 R132, [R115+0xa] ;  /* 0x00000a0073847984 */ /* 0x000ee80000000400 */
[----:B------:R-:W3:Y:S04]  /*2ae0*/  LDS.U16 R136, [R115+0xc] ;  /* 0x00000c0073887984 */ /* 0x000ee80000000400 */
[----:B------:R-:W3:Y:S01]  /*2af0*/  LDS.U16 R140, [R115+0xe] ;  /* 0x00000e00738c7984 */ /* 0x000ee20000000400 */
[----:B------:R-:W-:Y:S01]  /*2b00*/  ISETP.NE.AND P2, PT, R158, RZ, PT ;  /* 0x000000ff9e00720c */ /* 0x000fe20003f45270 */
[----:B0-----:R-:W-:-:S02]  /*2b10*/  FMUL.FTZ R52, R7, R52 ;  /* 0x0000003407347220 */ /* 0x001fc40000410000 */
[----:B------:R-:W-:Y:S01]  /*2b20*/  FMUL.FTZ R53, R7, R126 ;  /* 0x0000007e07357220 */ /* 0x000fe20000410000 */
[----:B------:R-:W-:-:S13]  /*2b30*/  ISETP.LT.OR P1, PT, R157, 0x2, P2 ;  /* 0x000000029d00780c */ /* 0x000fda0001721670 */
[----:B------:R-:W-:Y:S01]  /*2b40*/  @!P1 IADD3 R128, R157, -0x2, RZ ;  /* 0xfffffffe9d809810 */ /* 0x000fe20007ffe0ff */
[----:B------:R-:W-:Y:S02]  /*2b50*/  HADD2.F32 R137, -RZ, R137.H0_H0 ;  /* 0x20000089ff897230 */ /* 0x000fe40000004100 */
[----:B-1----:R-:W-:-:S05]  /*2b60*/  HADD2.F32 R135, -RZ, R135.H0_H0 ;  /* 0x20000087ff877230 */ /* 0x002fca0000004100 */
[----:B------:R-:W-:Y:S01]  /*2b70*/  FMUL.FTZ R126, R94, R135 ;  /* 0x000000875e7e7220 */ /* 0x000fe20000410000 */
[----:B--2---:R-:W-:Y:S02]  /*2b80*/  HADD2.F32 R127, -RZ, R127.H0_H0 ;  /* 0x2000007fff7f7230 */ /* 0x004fe40000004100 */
[----:B------:R-:W-:Y:S02]  /*2b90*/  HADD2.F32 R129, -RZ, R129.H0_H0 ;  /* 0x20000081ff817230 */ /* 0x000fe40000004100 */
[----:B------:R-:W-:Y:S01]  /*2ba0*/  HADD2.F32 R123, -RZ, R123.H0_H0 ;  /* 0x2000007bff7b7230 */ /* 0x000fe20000004100 */
[----:B------:R-:W-:Y:S01]  /*2bb0*/  BSSY B0, `(.L_x_13614) ;  /* 0x000006b000007945 */ /* 0x000fe20003800000 */
[----:B---3--:R-:W-:Y:S04]  /*2bc0*/  STS.U16 [R117+0x210], R50 ;  /* 0x0002103275007388 */ /* 0x008fe80000000400 */
        /* <DEDUP_REMOVED lines=8> */
[----:B0-----:R-:W-:Y:S01]  /*2c50*/  SHF.L.U32 R121, R4, 0x3, RZ ;  /* 0x0000000304797819 */ /* 0x001fe200000006ff */
[----:B------:R-:W0:Y:S04]  /*2c60*/  LDS.U16 R116, [R115+0x210] ;  /* 0x0002100073747984 */ /* 0x000e280000000400 */
[----:B------:R-:W2:Y:S04]  /*2c70*/  LDS.U16 R114, [R115+0x212] ;  /* 0x0002120073727984 */ /* 0x000ea80000000400 */
[----:B------:R-:W3:Y:S04]  /*2c80*/  LDS.U16 R5, [R115+0x214] ;  /* 0x0002140073057984 */ /* 0x000ee80000000400 */
[----:B------:R-:W4:Y:S04]  /*2c90*/  LDS.U16 R4, [R115+0x216] ;  /* 0x0002160073047984 */ /* 0x000f280000000400 */
[----:B------:R-:W0:Y:S04]  /*2ca0*/  LDS.U16 R148, [R115+0x218] ;  /* 0x0002180073947984 */ /* 0x000e280000000400 */
[----:B------:R-:W0:Y:S04]  /*2cb0*/  LDS.U16 R6, [R115+0x21a] ;  /* 0x00021a0073067984 */ /* 0x000e280000000400 */
[----:B------:R-:W0:Y:S04]  /*2cc0*/  LDS.U16 R7, [R115+0x21c] ;  /* 0x00021c0073077984 */ /* 0x000e280000000400 */
[----:B------:R1:W0:Y:S01]  /*2cd0*/  LDS.U16 R149, [R115+0x21e] ;  /* 0x00021e0073957984 */ /* 0x0002220000000400 */
[----:B------:R-:W-:-:S03]  /*2ce0*/  FMUL.FTZ R117, R96, R47 ;  /* 0x0000002f60757220 */ /* 0x000fc60000410000 */
[----:B------:R2:W-:Y:S01]  /*2cf0*/  STS.64 [R121+0x10b0], R52 ;  /* 0x0010b03479007388 */ /* 0x0005e20000000a00 */
[----:B-1----:R-:W-:Y:S02]  /*2d00*/  FMUL.RZ R124, R117, 0.15915493667125701904 ;  /* 0x3e22f983757c7820 */ /* 0x002fe4000040c000 */
[----:B------:R-:W-:Y:S02]  /*2d10*/  FMUL.FTZ R117, R96, R141 ;  /* 0x0000008d60757220 */ /* 0x000fe40000410000 */
[----:B------:R-:W-:Y:S01]  /*2d20*/  MUFU.SIN R122, R124 ;  /* 0x0000007c007a7308 */ /* 0x000fe20000000400 */
[----:B------:R-:W-:Y:S01]  /*2d30*/  @!P1 IMAD R49, R128, c[0x0][0x16c], R111 ;  /* 0x00005b0080319a24 */ /* 0x000fe200078e026f */
[----:B------:R-:W-:Y:S01]  /*2d40*/  CS2R R50, SRZ ;  /* 0x0000000000327805 */ /* 0x000fe2000001ff00 */
[----:B------:R-:W-:-:S05]  /*2d50*/  FMUL.FTZ R115, R98, R47 ;  /* 0x0000002f62737220 */ /* 0x000fca0000410000 */
[----:B------:R-:W1:Y:S01]  /*2d60*/  MUFU.EX2 R117, R117 ;  /* 0x0000007500757308 */ /* 0x000e620000000800 */
[----:B------:R-:W-:Y:S01]  /*2d70*/  @!P1 IMAD.WIDE R48, R49, 0x10, R2 ;  /* 0x0000001031309825 */ /* 0x000fe200078e0202 */
[----:B------:R-:W-:Y:S03]  /*2d80*/  BAR.SYNC.DEFER_BLOCKING 0x0 ;  /* 0x0000000000007b1d */ /* 0x000fe60000010000 */
[----:B------:R-:W-:-:S03]  /*2d90*/  FMUL.FTZ R119, R98, R141 ;  /* 0x0000008d62777220 */ /* 0x000fc60000410000 */
[----:B------:R1:W0:Y:S01]  /*2da0*/  MUFU.COS R120, R124 ;  /* 0x0000007c00787308 */ /* 0x0002220000000000 */
[----:B--2---:R-:W-:Y:S01]  /*2db0*/  FMUL.RZ R121, R115, 0.15915493667125701904 ;  /* 0x3e22f98373797820 */ /* 0x004fe2000040c000 */
[----:B------:R-:W-:-:S06]  /*2dc0*/  HADD2.F32 R133, -RZ, R138.H0_H0 ;  /* 0x2000008aff857230 */ /* 0x000fcc0000004100 */
[----:B------:R-:W-:Y:S01]  /*2dd0*/  MUFU.EX2 R119, R119 ;  /* 0x0000007700777308 */ /* 0x000fe20000000800 */
[----:B-1----:R-:W-:Y:S02]  /*2de0*/  FMUL.FTZ R124, R94, R137 ;  /* 0x000000895e7c7220 */ /* 0x002fe40000410000 */
[----:B------:R-:W-:Y:S02]  /*2df0*/  FMUL.FTZ R122, R117, R122 ;  /* 0x0000007a757a7220 */ /* 0x000fe40000410000 */
[----:B------:R-:W-:Y:S01]  /*2e00*/  FMUL.FTZ R145, R133, R124 ;  /* 0x0000007c85917220 */ /* 0x000fe20000410000 */
[----:B------:R1:W5:Y:S02]  /*2e10*/  @!P1 LDG.E.64 R50, [R48.64+0x8] ;  /* 0x0000080830329981 */ /* 0x000364000c1e1b00 */
[----:B------:R-:W-:Y:S01]  /*2e20*/  MUFU.COS R128, R121 ;  /* 0x0000007900807308 */ /* 0x000fe20000000000 */
[----:B------:R-:W-:-:S07]  /*2e30*/  FMUL.FTZ R141, R100, R141 ;  /* 0x0000008d648d7220 */ /* 0x000fce0000410000 */
[----:B-1----:R1:W2:Y:S01]  /*2e40*/  MUFU.SIN R48, R121 ;  /* 0x0000007900307308 */ /* 0x0022a20000000400 */
[----:B------:R-:W-:Y:S02]  /*2e50*/  FMUL.FTZ R49, R100, R47 ;  /* 0x0000002f64317220 */ /* 0x000fe40000410000 */
[----:B------:R-:W-:Y:S02]  /*2e60*/  FMUL.FTZ R147, R133, R126 ;  /* 0x0000007e85937220 */ /* 0x000fe40000410000 */
[----:B------:R-:W-:Y:S02]  /*2e70*/  FMUL.RZ R125, R49, 0.15915493667125701904 ;  /* 0x3e22f983317d7820 */ /* 0x000fe4000040c000 */
[----:B0-----:R-:W-:Y:S02]  /*2e80*/  FMUL.FTZ R120, R117, R120 ;  /* 0x0000007875787220 */ /* 0x001fe40000410000 */
[C---:B-1----:R-:W-:Y:S01]  /*2e90*/  FMUL.FTZ R121, R122.reuse, R145 ;  /* 0x000000917a797220 */ /* 0x042fe20000410000 */
[----:B------:R2:W-:Y:S01]  /*2ea0*/  MUFU.EX2 R130, R141 ;  /* 0x0000008d00827308 */ /* 0x0005e20000000800 */
[----:B------:R-:W-:Y:S01]  /*2eb0*/  HADD2.F32 R131, -RZ, R138.H1_H1 ;  /* 0x3000008aff837230 */ /* 0x000fe20000004100 */
[----:B------:R-:W-:-:S02]  /*2ec0*/  FMUL.FTZ R117, R122, R147 ;  /* 0x000000937a757220 */ /* 0x000fc40000410000 */
[----:B------:R-:W-:Y:S02]  /*2ed0*/  FMUL.FTZ R124, R96, R127 ;  /* 0x0000007f607c7220 */ /* 0x000fe40000410000 */
[----:B------:R-:W-:Y:S02]  /*2ee0*/  FFMA.FTZ R121, R120, R147, R121 ;  /* 0x0000009378797223 */ /* 0x000fe40000010079 */
[----:B------:R-:W0:Y:S01]  /*2ef0*/  MUFU.COS R115, R125 ;  /* 0x0000007d00737308 */ /* 0x000e220000000000 */
[----:B------:R-:W-:Y:S02]  /*2f00*/  FMUL.FTZ R126, R96, R129 ;  /* 0x00000081607e7220 */ /* 0x000fe40000410000 */
[----:B------:R-:W-:-:S05]  /*2f10*/  FFMA.FTZ R117, R120, R145, -R117 ;  /* 0x0000009178757223 */ /* 0x000fca0000010875 */
[----:B------:R-:W1:Y:S01]  /*2f20*/  MUFU.SIN R49, R125 ;  /* 0x0000007d00317308 */ /* 0x000e620000000400 */
[----:B--2---:R-:W-:Y:S02]  /*2f30*/  FMUL.FTZ R141, R119, R48 ;  /* 0x00000030778d7220 */ /* 0x004fe40000410000 */
[C---:B------:R-:W-:Y:S02]  /*2f40*/  FFMA.FTZ R134, R131.reuse, R124, R121 ;  /* 0x0000007c83867223 */ /* 0x040fe40000010079 */
[----:B------:R-:W-:Y:S02]  /*2f50*/  FFMA.FTZ R48, R131, R126, R117 ;  /* 0x0000007e83307223 */ /* 0x000fe40000010075 */
[----:B------:R-:W-:Y:S02]  /*2f60*/  FMUL.FTZ R143, R119, R128 ;  /* 0x00000080778f7220 */ /* 0x000fe40000410000 */
[C---:B------:R-:W-:Y:S02]  /*2f70*/  FMUL.FTZ R117, R141.reuse, R134 ;  /* 0x000000868d757220 */ /* 0x040fe40000410000 */
[----:B------:R-:W-:-:S02]  /*2f80*/  FMUL.FTZ R119, R141, R48 ;  /* 0x000000308d777220 */ /* 0x000fc40000410000 */
[----:B------:R-:W-:Y:S02]  /*2f90*/  FFMA.FTZ R117, R143, R48, -R117 ;  /* 0x000000308f757223 */ /* 0x000fe40000010875 */
[-C--:B------:R-:W-:Y:S02]  /*2fa0*/  FMUL.FTZ R48, R52, R122.reuse ;  /* 0x0000007a34307220 */ /* 0x080fe40000410000 */
[C---:B0-----:R-:W-:Y:S02]  /*2fb0*/  FMUL.FTZ R128, R130.reuse, R115 ;  /* 0x0000007382807220 */ /* 0x041fe40000410000 */
[----:B-1----:R-:W-:Y:S01]  /*2fc0*/  FMUL.FTZ R130, R130, R49 ;  /* 0x0000003182827220 */ /* 0x002fe20000410000 */
[----:B------:R-:W-:Y:S01]  /*2fd0*/  HADD2.F32 R125, -RZ, R132.H0_H0 ;  /* 0x20000084ff7d7230 */ /* 0x000fe20000004100 */
[----:B------:R-:W-:Y:S01]  /*2fe0*/  FMUL.FTZ R49, R53, R122 ;  /* 0x0000007a35317220 */ /* 0x000fe20000410000 */
[----:B------:R-:W-:Y:S01]  /*2ff0*/  HADD2.F32 R121, -RZ, R139.H0_H0 ;  /* 0x2000008bff797230 */ /* 0x000fe20000004100 */
[----:B------:R-:W-:-:S02]  /*3000*/  FFMA.FTZ R119, R143, R134, R119 ;  /* 0x000000868f777223 */ /* 0x000fc40000010077 */
[-C--:B------:R-:W-:Y:S02]  /*3010*/  FFMA.FTZ R142, R53, R120.reuse, R48 ;  /* 0x00000078358e7223 */ /* 0x080fe40000010030 */
[----:B------:R-:W-:Y:S02]  /*3020*/  FMUL.FTZ R134, R98, R123 ;  /* 0x0000007b62867220 */ /* 0x000fe40000410000 */
[----:B------:R-:W-:Y:S02]  /*3030*/  FFMA.FTZ R48, R52, R120, -R49 ;  /* 0x0000007834307223 */ /* 0x000fe40000010831 */
[----:B------:R-:W-:Y:S02]  /*3040*/  FMUL.FTZ R49, R141, R142 ;  /* 0x0000008e8d317220 */ /* 0x000fe40000410000 */
[----:B------:R-:W-:Y:S02]  /*3050*/  FMUL.FTZ R132, R98, R125 ;  /* 0x0000007d62847220 */ /* 0x000fe40000410000 */
[----:B------:R-:W-:Y:S01]  /*3060*/  FFMA.FTZ R117, R121, R134, R117 ;  /* 0x0000008679757223 */ /* 0x000fe20000010075 */
[----:B------:R-:W-:Y:S01]  /*3070*/  ISETP.NE.AND P1, PT, R85, 0x1f, PT ;  /* 0x0000001f5500780c */ /* 0x000fe20003f25270 */
[----:B------:R-:W-:-:S02]  /*3080*/  FMUL.FTZ R115, R141, R48 ;  /* 0x000000308d737220 */ /* 0x000fc40000410000 */
[----:B------:R-:W-:Y:S02]  /*3090*/  FFMA.FTZ R49, R143, R48, -R49 ;  /* 0x000000308f317223 */ /* 0x000fe40000010831 */
[----:B------:R-:W-:Y:S02]  /*30a0*/  FFMA.FTZ R119, R121, R132, R119 ;  /* 0x0000008479777223 */ /* 0x000fe40000010077 */
[----:B------:R-:W-:Y:S02]  /*30b0*/  FMUL.FTZ R48, R130, R117 ;  /* 0x0000007582307220 */ /* 0x000fe40000410000 */
[----:B------:R-:W-:Y:S02]  /*30c0*/  FFMA.FTZ R151, R143, R142, R115 ;  /* 0x0000008e8f977223 */ /* 0x000fe40000010073 */
[----:B------:R-:W-:Y:S02]  /*30d0*/  FFMA.FTZ R150, R128, R119, R48 ;  /* 0x0000007780967223 */ /* 0x000fe40000010030 */
[----:B------:R-:W-:-:S02]  /*30e0*/  FMUL.FTZ R48, R130, R49 ;  /* 0x0000003182307220 */ /* 0x000fc40000410000 */
[-C--:B------:R-:W-:Y:S02]  /*30f0*/  FMUL.FTZ R142, R130, R151.reuse ;  /* 0x00000097828e7220 */ /* 0x080fe40000410000 */
[C---:B------:R-:W-:Y:S02]  /*3100*/  FFMA.FTZ R151, R128.reuse, R151, R48 ;  /* 0x0000009780977223 */ /* 0x040fe40000010030 */
[----:B------:R-:W-:Y:S02]  /*3110*/  FFMA.FTZ R142, R128, R49, -R142 ;  /* 0x00000031808e7223 */ /* 0x000fe4000001088e */
[----:B------:R0:W1:Y:S01]  /*3120*/  @P1 LDS.64 R48, [R85.X8+0x20b8] ;  /* 0x0020b80055301984 */ /* 0x0000620000008a00 */
[----:B------:R-:W-:Y:S01]  /*3130*/  FMUL.FTZ R144, R130, R119 ;  /* 0x0000007782907220 */ /* 0x000fe20000410000 */
[----:B------:R-:W-:-:S03]  /*3140*/  HADD2.F32 R119, -RZ, R136.H0_H0 ;  /* 0x20000088ff777230 */ /* 0x000fc60000004100 */
[----:B------:R-:W-:Y:S01]  /*3150*/  FFMA.FTZ R144, R128, R117, -R144 ;  /* 0x0000007580907223 */ /* 0x000fe20000010890 */
[----:B------:R-:W-:Y:S01]  /*3160*/  HADD2.F32 R117, -RZ, R140.H0_H0 ;  /* 0x2000008cff757230 */ /* 0x000fe20000004100 */
[----:B------:R-:W-:Y:S01]  /*3170*/  FMUL.FTZ R140, R100, R119 ;  /* 0x00000077648c7220 */ /* 0x000fe20000410000 */
[----:B------:R-:W-:-:S03]  /*3180*/  HADD2.F32 R115, -RZ, R139.H1_H1 ;  /* 0x3000008bff737230 */ /* 0x000fc60000004100 */
[----:B------:R-:W-:Y:S02]  /*3190*/  FMUL.FTZ R136, R100, R117 ;  /* 0x0000007564887220 */ /* 0x000fe40000410000 */
[C---:B------:R-:W-:Y:S02]  /*31a0*/  FFMA.FTZ R146, R115.reuse, R140, R144 ;  /* 0x0000008c73927223 */ /* 0x040fe40000010090 */
[----:B------:R-:W-:Y:S01]  /*31b0*/  FFMA.FTZ R144, R115, R136, R150 ;  /* 0x0000008873907223 */ /* 0x000fe20000010096 */
[----:B------:R-:W-:Y:S05]  /*31c0*/  @P1 BRA `(.L_x_13615) ;  /* 0x0000009000001947 */ /* 0x000fea0003800000 */
[----:B0--34-:R-:W-:-:S13]  /*31d0*/  ISETP.NE.AND P3, PT, R157, c[0x0][0x174], PT ;  /* 0x00005d009d007a0c */ /* 0x019fda0003f65270 */
[----:B-1----:R-:W-:-:S04]  /*31e0*/  @P3 IADD3 R49, -R71, c[0x0][0x174], RZ ;  /* 0x00005d0047313a10 */ /* 0x002fc80007ffe1ff */
[----:B------:R-:W-:-:S04]  /*31f0*/  @P3 LEA.HI R48, R49, R49, RZ, 0x1 ;  /* 0x0000003131303211 */ /* 0x000fc800078f08ff */
[----:B------:R-:W-:-:S04]  /*3200*/  @P3 LOP3.LUT R48, R48, 0xfffffe, RZ, 0xc0, !PT ;  /* 0x00fffffe30303812 */ /* 0x000fc800078ec0ff */
[----:B------:R-:W-:Y:S01]  /*3210*/  @P3 IADD3 R150, -R48, R49, RZ ;  /* 0x0000003130963210 */ /* 0x000fe20007ffe1ff */
[----:B------:R-:W-:Y:S01]  /*3220*/  HFMA2.MMA R49, -RZ, RZ, 0, 0 ;  /* 0x00000000ff317435 */ /* 0x000fe200000001ff */
[----:B------:R-:W-:Y:S02]  /*3230*/  MOV R48, 0x3f800000 ;  /* 0x3f80000000307802 */ /* 0x000fe40000000f00 */
[----:B------:R-:W-:-:S07]  /*3240*/  @P3 LEA R150, R150, R111, 0x8 ;  /* 0x0000006f96963211 */ /* 0x000fce00078e40ff */
[----:B------:R0:W1:Y:S02]  /*3250*/  @P3 LDS.64 R48, [R150.X8+0x10b0] ;  /* 0x0010b00096303984 */ /* 0x0000640000008a00 */
.L_x_13615:
[----:B0--34-:R-:W-:Y:S05]  /*3260*/  BSYNC B0 ;  /* 0x0000000000007941 */ /* 0x019fea0003800000 */
.L_x_13614:
[----:B------:R-:W0:Y:S01]  /*3270*/  SHFL.UP PT, R153, R146, 0x1, RZ ;  /* 0x0420000092997989 */ /* 0x000e2200000e00ff */
[----:B------:R-:W-:Y:S01]  /*3280*/  ISETP.GE.AND P3, PT, R72, 0x1, PT ;  /* 0x000000014800780c */ /* 0x000fe20003f66270 */
[----:B------:R-:W-:Y:S01]  /*3290*/  HADD2.F32 R149, -RZ, R149.H0_H0 ;  /* 0x20000095ff957230 */ /* 0x000fe20000004100 */
[C---:B------:R-:W-:Y:S01]  /*32a0*/  ISETP.NE.AND P6, PT, R158.reuse, 0x1f, PT ;  /* 0x0000001f9e00780c */ /* 0x040fe20003fc5270 */
[----:B------:R-:W2:Y:S01]  /*32b0*/  SHFL.UP PT, R154, R144, 0x1, RZ ;  /* 0x04200000909a7989 */ /* 0x000ea200000e00ff */
[----:B------:R-:W-:Y:S01]  /*32c0*/  HADD2.F32 R7, -RZ, R7.H0_H0 ;  /* 0x20000007ff077230 */ /* 0x000fe20000004100 */
[----:B------:R-:W-:Y:S01]  /*32d0*/  ISETP.GE.OR P2, PT, R157, c[0x0][0x174], P2 ;  /* 0x00005d009d007a0c */ /* 0x000fe20001746670 */
[----:B------:R-:W-:Y:S01]  /*32e0*/  HADD2.F32 R148, -RZ, R148.H0_H0 ;  /* 0x20000094ff947230 */ /* 0x000fe20000004100 */
[----:B------:R-:W3:Y:S01]  /*32f0*/  SHFL.UP PT, R150, R142, 0x1, RZ ;  /* 0x042000008e967989 */ /* 0x000ee200000e00ff */
[----:B------:R-:W-:Y:S01]  /*3300*/  HADD2.F32 R6, -RZ, R6.H0_H0 ;  /* 0x20000006ff067230 */ /* 0x000fe20000004100 */
[----:B------:R-:W-:Y:S01]  /*3310*/  BSSY B0, `(.L_x_13616) ;  /* 0x0000095000007945 */ /* 0x000fe20003800000 */
[----:B------:R-:W-:Y:S01]  /*3320*/  HADD2.F32 R5, -RZ, R5.H0_H0 ;  /* 0x20000005ff057230 */ /* 0x000fe20000004100 */
[----:B------:R-:W4:Y:S01]  /*3330*/  SHFL.UP PT, R152, R151, 0x1, RZ ;  /* 0x0420000097987989 */ /* 0x000f2200000e00ff */
[----:B------:R-:W-:Y:S01]  /*3340*/  FMUL.FTZ R148, R109, R148 ;  /* 0x000000946d947220 */ /* 0x000fe20000410000 */
[----:B------:R-:W-:Y:S01]  /*3350*/  HADD2.F32 R116, -RZ, R116.H0_H0 ;  /* 0x20000074ff747230 */ /* 0x000fe20000004100 */
[C---:B------:R-:W-:Y:S01]  /*3360*/  ISETP.GT.U32.AND P4, PT, R158.reuse, 0x17, PT ;  /* 0x000000179e00780c */ /* 0x040fe20003f84070 */
[----:B------:R-:W-:Y:S01]  /*3370*/  HADD2.F32 R114, -RZ, R114.H0_H0 ;  /* 0x20000072ff727230 */ /* 0x000fe20000004100 */
[----:B-----5:R-:W-:Y:S01]  /*3380*/  SHFL.IDX PT, R51, R51, RZ, 0x1f ;  /* 0x00001fff33337589 */ /* 0x020fe200000e0000 */
[----:B------:R-:W-:Y:S01]  /*3390*/  ISETP.GT.U32.AND P5, PT, R158, 0xf, PT ;  /* 0x0000000f9e00780c */ /* 0x000fe20003fa4070 */
[----:B0-----:R-:W-:-:S02]  /*33a0*/  FMUL.FTZ R161, R151, R153 ;  /* 0x0000009997a17220 */ /* 0x001fc40000410000 */
[CC--:B--2---:R-:W-:Y:S02]  /*33b0*/  FMUL.FTZ R156, R151.reuse, R154.reuse ;  /* 0x0000009a979c7220 */ /* 0x0c4fe40000410000 */
[C---:B------:R-:W-:Y:S02]  /*33c0*/  FFMA.FTZ R163, R142.reuse, R154, R161 ;  /* 0x0000009a8ea37223 */ /* 0x040fe400000100a1 */
[C---:B---3--:R-:W-:Y:S02]  /*33d0*/  FMUL.FTZ R155, R151.reuse, R150 ;  /* 0x00000096979b7220 */ /* 0x048fe40000410000 */
[----:B------:R-:W-:Y:S02]  /*33e0*/  FFMA.FTZ R161, R142, R153, -R156 ;  /* 0x000000998ea17223 */ /* 0x000fe4000001089c */
[----:B------:R-:W-:Y:S02]  /*33f0*/  @P3 FADD.FTZ R144, R144, R163 ;  /* 0x000000a390903221 */ /* 0x000fe40000010000 */
[----:B----4-:R-:W-:-:S02]  /*3400*/  FMUL.FTZ R153, R151, R152 ;  /* 0x0000009897997220 */ /* 0x010fc40000410000 */
[----:B------:R-:W-:Y:S02]  /*3410*/  FFMA.FTZ R154, R142, R152, R155 ;  /* 0x000000988e9a7223 */ /* 0x000fe4000001009b */
[----:B------:R-:W-:Y:S02]  /*3420*/  @P3 FADD.FTZ R146, R146, R161 ;  /* 0x000000a192923221 */ /* 0x000fe40000010000 */
        /* <DEDUP_REMOVED lines=8> */
[-C--:B--2---:R-:W-:Y:S02]  /*34b0*/  FMUL.FTZ R156, R154, R155.reuse ;  /* 0x0000009b9a9c7220 */ /* 0x084fe40000410000 */
[----:B------:R-:W-:Y:S02]  /*34c0*/  FFMA.FTZ R155, R142, R155, -R150 ;  /* 0x0000009b8e9b7223 */ /* 0x000fe40000010896 */
[----:B---3--:R-:W-:-:S02]  /*34d0*/  FMUL.FTZ R152, R154, R151 ;  /* 0x000000979a987220 */ /* 0x008fc40000410000 */
[----:B------:R-:W-:Y:S02]  /*34e0*/  FFMA.FTZ R161, R142, R161, R156 ;  /* 0x000000a18ea17223 */ /* 0x000fe4000001009c */
[-C--:B----4-:R-:W-:Y:S02]  /*34f0*/  FMUL.FTZ R150, R154, R153.reuse ;  /* 0x000000999a967220 */ /* 0x090fe40000410000 */
[----:B------:R-:W-:Y:S02]  /*3500*/  @P3 FADD.FTZ R146, R146, R155 ;  /* 0x0000009b92923221 */ /* 0x000fe40000010000 */
[----:B------:R-:W-:Y:S02]  /*3510*/  FFMA.FTZ R153, R142, R153, R152 ;  /* 0x000000998e997223 */ /* 0x000fe40000010098 */
[----:B------:R-:W-:Y:S01]  /*3520*/  @P3 FADD.FTZ R144, R144, R161 ;  /* 0x000000a190903221 */ /* 0x000fe20000010000 */
[----:B------:R-:W0:Y:S01]  /*3530*/  SHFL.UP PT, R152, R146, 0x4, RZ ;  /* 0x0480000092987989 */ /* 0x000e2200000e00ff */
[----:B------:R-:W-:Y:S01]  /*3540*/  @P3 FFMA.FTZ R142, R142, R151, -R150 ;  /* 0x000000978e8e3223 */ /* 0x000fe20000010896 */
[----:B------:R-:W-:-:S02]  /*3550*/  FSEL R153, R154, R153, !P3 ;  /* 0x000000999a997208 */ /* 0x000fc40005800000 */
        /* <DEDUP_REMOVED lines=8> */
[C---:B------:R-:W-:Y:S02]  /*35e0*/  FFMA.FTZ R161, R142.reuse, R152, -R161 ;  /* 0x000000988ea17223 */ /* 0x040fe400000108a1 */
[CC--:B----4-:R-:W-:Y:S02]  /*35f0*/  FMUL.FTZ R155, R153.reuse, R151.reuse ;  /* 0x00000097999b7220 */ /* 0x0d0fe40000410000 */
[----:B------:R-:W-:Y:S02]  /*3600*/  FFMA.FTZ R156, R142, R151, R156 ;  /* 0x000000978e9c7223 */ /* 0x000fe4000001009c */
[----:B------:R-:W-:Y:S02]  /*3610*/  @P3 FADD.FTZ R144, R144, R163 ;  /* 0x000000a390903221 */ /* 0x000fe40000010000 */
[----:B------:R-:W-:Y:S01]  /*3620*/  @P3 FADD.FTZ R146, R146, R161 ;  /* 0x000000a192923221 */ /* 0x000fe20000010000 */
[----:B------:R-:W-:Y:S01]  /*3630*/  FSEL R156, R153, R156, !P3 ;  /* 0x0000009c999c7208 */ /* 0x000fe20005800000 */
        /* <DEDUP_REMOVED lines=9> */
[-C--:B------:R-:W-:Y:S02]  /*36d0*/  FFMA.FTZ R7, R128, R153.reuse, -R7 ;  /* 0x0000009980077223 */ /* 0x080fe40000010807 */
[----:B------:R-:W-:Y:S01]  /*36e0*/  FMUL.FTZ R149, R109, R6 ;  /* 0x000000066d957220 */ /* 0x000fe20000410000 */
[----:B------:R-:W4:Y:S01]  /*36f0*/  SHFL.UP PT, R161, R156, 0x8, RZ ;  /* 0x050000009ca17989 */ /* 0x000f2200000e00ff */
[----:B------:R-:W-:Y:S02]  /*3700*/  FFMA.FTZ R150, -R130, R153, -R150 ;  /* 0x0000009982967223 */ /* 0x000fe40000010996 */
[----:B------:R-:W-:Y:S02]  /*3710*/  FADD.FTZ R6, R148, R7 ;  /* 0x0000000794067221 */ /* 0x000fe40000010000 */
[----:B------:R-:W-:-:S02]  /*3720*/  FADD.FTZ R150, -R149, R150 ;  /* 0x0000009695967221 */ /* 0x000fc40000010100 */
[C---:B------:R-:W-:Y:S02]  /*3730*/  FMUL.FTZ R152, R141.reuse, -R6 ;  /* 0x800000068d987220 */ /* 0x040fe40000410000 */
[-C--:B------:R-:W-:Y:S02]  /*3740*/  FMUL.FTZ R7, R141, -R150.reuse ;  /* 0x800000968d077220 */ /* 0x080fe40000410000 */
[C---:B------:R-:W-:Y:S02]  /*3750*/  FFMA.FTZ R169, R143.reuse, R150, R152 ;  /* 0x000000968fa97223 */ /* 0x040fe40000010098 */
[C---:B0-----:R-:W-:Y:S02]  /*3760*/  FMUL.FTZ R150, R156.reuse, R165 ;  /* 0x000000a59c967220 */ /* 0x041fe40000410000 */
[----:B------:R-:W-:Y:S02]  /*3770*/  FFMA.FTZ R167, R143, R6, -R7 ;  /* 0x000000068fa77223 */ /* 0x000fe40000010807 */
[----:B--2---:R-:W-:-:S02]  /*3780*/  FMUL.FTZ R152, R156, R163 ;  /* 0x000000a39c987220 */ /* 0x004fc40000410000 */
[----:B------:R-:W-:Y:S02]  /*3790*/  FFMA.FTZ R163, R142, R163, -R150 ;  /* 0x000000a38ea37223 */ /* 0x000fe40000010896 */
[----:B---3--:R-:W-:Y:S02]  /*37a0*/  FMUL.FTZ R7, R156, R155 ;  /* 0x0000009b9c077220 */ /* 0x008fe40000410000 */
[----:B------:R-:W-:Y:S02]  /*37b0*/  FFMA.FTZ R165, R142, R165, R152 ;  /* 0x000000a58ea57223 */ /* 0x000fe40000010098 */
[-C--:B----4-:R-:W-:Y:S02]  /*37c0*/  FMUL.FTZ R6, R156, R161.reuse ;  /* 0x000000a19c067220 */ /* 0x090fe40000410000 */
[----:B------:R-:W-:Y:S01]  /*37d0*/  FFMA.FTZ R161, R142, R161, R7 ;  /* 0x000000a18ea17223 */ /* 0x000fe20000010007 */
[----:B------:R-:W-:Y:S01]  /*37e0*/  HADD2.F32 R7, -RZ, R4.H0_H0 ;  /* 0x20000004ff077230 */ /* 0x000fe20000004100 */
[----:B------:R-:W-:-:S02]  /*37f0*/  @P3 FADD.FTZ R146, R146, R163 ;  /* 0x000000a392923221 */ /* 0x000fc40000010000 */
[----:B------:R-:W-:Y:S01]  /*3800*/  @P3 FFMA.FTZ R142, R142, R155, -R6 ;  /* 0x0000009b8e8e3223 */ /* 0x000fe20000010806 */
[----:B------:R-:W-:Y:S01]  /*3810*/  FSEL R161, R156, R161, !P3 ;  /* 0x000000a19ca17208 */ /* 0x000fe20005800000 */
[----:B------:R-:W-:Y:S01]  /*3820*/  @P3 FADD.FTZ R144, R144, R165 ;  /* 0x000000a590903221 */ /* 0x000fe20000010000 */
[----:B------:R-:W0:Y:S01]  /*3830*/  SHFL.UP PT, R162, R146, 0x10, RZ ;  /* 0x0600000092a27989 */ /* 0x000e2200000e00ff */
[----:B------:R-:W-:Y:S01]  /*3840*/  FMUL.FTZ R150, R108, R5 ;  /* 0x000000056c967220 */ /* 0x000fe20000410000 */
[----:B------:R-:W-:Y:S01]  /*3850*/  ISETP.GE.AND P3, PT, R72, 0x10, PT ;  /* 0x000000104800780c */ /* 0x000fe20003f66270 */
[C---:B-1----:R-:W-:Y:S01]  /*3860*/  FMUL.FTZ R4, R130.reuse, -R48 ;  /* 0x8000003082047220 */ /* 0x042fe20000410000 */
[----:B------:R-:W1:Y:S01]  /*3870*/  SHFL.UP PT, R154, R142, 0x10, RZ ;  /* 0x060000008e9a7989 */ /* 0x000e6200000e00ff */
[----:B------:R-:W-:Y:S02]  /*3880*/  FMUL.FTZ R5, R130, R49 ;  /* 0x0000003182057220 */ /* 0x000fe40000410000 */
[----:B------:R-:W-:Y:S01]  /*3890*/  FMUL.FTZ R152, R108, R7 ;  /* 0x000000076c987220 */ /* 0x000fe20000410000 */
[----:B------:R-:W2:Y:S01]  /*38a0*/  SHFL.UP PT, R163, R144, 0x10, RZ ;  /* 0x0600000090a37989 */ /* 0x000ea200000e00ff */
[----:B------:R-:W-:-:S02]  /*38b0*/  FADD.FTZ R167, R150, R167 ;  /* 0x000000a796a77221 */ /* 0x000fc40000010000 */
[C---:B------:R-:W-:Y:S01]  /*38c0*/  FFMA.FTZ R6, R128.reuse, -R49, R4 ;  /* 0x8000003180067223 */ /* 0x040fe20000010004 */
[----:B------:R-:W3:Y:S01]  /*38d0*/  SHFL.UP PT, R155, R161, 0x10, RZ ;  /* 0x06000000a19b7989 */ /* 0x000ee200000e00ff */
[----:B------:R-:W-:Y:S02]  /*38e0*/  FFMA.FTZ R4, R128, R48, -R5 ;  /* 0x0000003080047223 */ /* 0x000fe40000010805 */
[----:B------:R-:W-:Y:S02]  /*38f0*/  FADD.FTZ R169, -R152, R169 ;  /* 0x000000a998a97221 */ /* 0x000fe40000010100 */
[C---:B------:R-:W-:Y:S02]  /*3900*/  FMUL.FTZ R164, R122.reuse, -R167 ;  /* 0x800000a77aa47220 */ /* 0x040fe40000410000 */
[----:B------:R-:W-:Y:S02]  /*3910*/  FMUL.FTZ R7, R141, -R4 ;  /* 0x800000048d077220 */ /* 0x000fe40000410000 */
[----:B------:R-:W-:-:S02]  /*3920*/  FMUL.FTZ R156, R122, -R169 ;  /* 0x800000a97a9c7220 */ /* 0x000fc40000410000 */
[C---:B------:R-:W-:Y:S02]  /*3930*/  FFMA.FTZ R171, R120.reuse, R169, R164 ;  /* 0x000000a978ab7223 */ /* 0x040fe400000100a4 */
[-C--:B------:R-:W-:Y:S02]  /*3940*/  FMUL.FTZ R5, R141, -R6.reuse ;  /* 0x800000068d057220 */ /* 0x080fe40000410000 */
[C---:B------:R-:W-:Y:S02]  /*3950*/  FFMA.FTZ R169, R143.reuse, R6, R7 ;  /* 0x000000068fa97223 */ /* 0x040fe40000010007 */
[----:B------:R-:W-:Y:S01]  /*3960*/  FFMA.FTZ R168, R120, R167, -R156 ;  /* 0x000000a778a87223 */ /* 0x000fe2000001089c */
[----:B------:R-:W-:Y:S01]  /*3970*/  CS2R R6, SRZ ;  /* 0x0000000000067805 */ /* 0x000fe2000001ff00 */
[----:B------:R-:W-:Y:S01]  /*3980*/  FFMA.FTZ R167, R143, R4, -R5 ;  /* 0x000000048fa77223 */ /* 0x000fe20000010805 */
[----:B------:R-:W-:Y:S01]  /*3990*/  HFMA2.MMA R5, -RZ, RZ, 0, 0 ;  /* 0x00000000ff057435 */ /* 0x000fe200000001ff */
[----:B------:R-:W-:Y:S01]  /*39a0*/  FMUL.FTZ R156, R122, -R169 ;  /* 0x800000a97a9c7220 */ /* 0x000fe20000410000 */
[----:B------:R-:W-:Y:S01]  /*39b0*/  MOV R4, 0x3f800000 ;  /* 0x3f80000000047802 */ /* 0x000fe20000000f00 */
[----:B0-----:R-:W-:-:S02]  /*39c0*/  FMUL.FTZ R165, R161, R162 ;  /* 0x000000a2a1a57220 */ /* 0x001fc40000410000 */
[C---:B-1----:R-:W-:Y:S02]  /*39d0*/  FMUL.FTZ R164, R161.reuse, R154 ;  /* 0x0000009aa1a47220 */ /* 0x042fe40000410000 */
[-C--:B------:R-:W-:Y:S02]  /*39e0*/  FFMA.FTZ R156, R120, R167.reuse, -R156 ;  /* 0x000000a7789c7223 */ /* 0x080fe4000001089c */
[----:B------:R-:W-:Y:S01]  /*39f0*/  FMUL.FTZ R166, R122, -R167 ;  /* 0x800000a77aa67220 */ /* 0x000fe20000410000 */
[----:B------:R0:W1:Y:S01]  /*3a00*/  @!P2 LDS.128 R4, [R111.X16+0x21b0] ;  /* 0x0021b0006f04a984 */ /* 0x000062000000cc00 */
[-C--:B--2---:R-:W-:Y:S01]  /*3a10*/  FFMA.FTZ R167, R142, R163.reuse, R165 ;  /* 0x000000a38ea77223 */ /* 0x084fe200000100a5 */
[----:B------:R-:W-:Y:S01]  /*3a20*/  ISETP.GT.U32.AND P2, PT, R158, 0x1d, PT ;  /* 0x0000001d9e00780c */ /* 0x000fe20003f44070 */
[----:B------:R-:W-:Y:S02]  /*3a30*/  FMUL.FTZ R163, R161, R163 ;  /* 0x000000a3a1a37220 */ /* 0x000fe40000410000 */
[----:B---3--:R-:W-:-:S02]  /*3a40*/  FFMA.FTZ R164, R142, R155, R164 ;  /* 0x0000009b8ea47223 */ /* 0x008fc400000100a4 */
[C---:B------:R-:W-:Y:S02]  /*3a50*/  FMUL.FTZ R155, R161.reuse, R155 ;  /* 0x0000009ba19b7220 */ /* 0x040fe40000410000 */
[C---:B------:R-:W-:Y:S01]  /*3a60*/  FFMA.FTZ R165, R142.reuse, R162, -R163 ;  /* 0x000000a28ea57223 */ /* 0x040fe200000108a3 */
[----:B------:R-:W-:Y:S01]  /*3a70*/  FSEL R164, R161, R164, !P3 ;  /* 0x000000a4a1a47208 */ /* 0x000fe20005800000 */
[----:B------:R-:W-:Y:S02]  /*3a80*/  @P3 FFMA.FTZ R142, R142, R154, -R155 ;  /* 0x0000009a8e8e3223 */ /* 0x000fe4000001089b */
[C---:B------:R-:W-:Y:S02]  /*3a90*/  FMUL.FTZ R155, R107.reuse, R116 ;  /* 0x000000746b9b7220 */ /* 0x040fe40000410000 */
[----:B------:R-:W-:Y:S01]  /*3aa0*/  FMUL.FTZ R154, R107, R114 ;  /* 0x000000726b9a7220 */ /* 0x000fe20000410000 */
[----:B------:R-:W2:Y:S01]  /*3ab0*/  SHFL.UP PT, R164, R164, 0x1, RZ ;  /* 0x04200000a4a47989 */ /* 0x000ea200000e00ff */
[----:B------:R-:W-:-:S02]  /*3ac0*/  @P3 FADD.FTZ R144, R144, R167 ;  /* 0x000000a790903221 */ /* 0x000fc40000010000 */
[----:B------:R-:W-:Y:S01]  /*3ad0*/  @P3 FADD.FTZ R146, R146, R165 ;  /* 0x000000a592923221 */ /* 0x000fe20000010000 */
[----:B------:R0:W3:Y:S01]  /*3ae0*/  SHFL.DOWN PT, R114, R156, 0x1, 0x1f ;  /* 0x08201f009c727f89 */ /* 0x0000e200000e0000 */
[----:B------:R-:W-:Y:S01]  /*3af0*/  FFMA.FTZ R163, R120, R169, R166 ;  /* 0x000000a978a37223 */ /* 0x000fe200000100a6 */
[----:B------:R-:W-:Y:S01]  /*3b00*/  ISETP.GT.U32.AND P3, PT, R158, 0x1b, PT ;  /* 0x0000001b9e00780c */ /* 0x000fe20003f64070 */
[----:B------:R-:W-:Y:S01]  /*3b10*/  FADD.FTZ R162, R155, R168 ;  /* 0x000000a89ba27221 */ /* 0x000fe20000010000 */
[----:B------:R0:W4:Y:S01]  /*3b20*/  SHFL.IDX PT, R165, R50, RZ, 0x1f ;  /* 0x00001fff32a57589 */ /* 0x00012200000e0000 */
[----:B------:R-:W-:-:S03]  /*3b30*/  FADD.FTZ R161, -R154, R171 ;  /* 0x000000ab9aa17221 */ /* 0x000fc60000010100 */
[----:B------:R0:W0:Y:S04]  /*3b40*/  SHFL.DOWN PT, R116, R163, 0x1, 0x1f ;  /* 0x08201f00a3747f89 */ /* 0x00002800000e0000 */
[----:B------:R0:W0:Y:S04]  /*3b50*/  SHFL.DOWN PT, R50, R162, 0x1, 0x1f ;  /* 0x08201f00a2327f89 */ /* 0x00002800000e0000 */
[----:B------:R0:W0:Y:S04]  /*3b60*/  SHFL.DOWN PT, R166, R161, 0x1, 0x1f ;  /* 0x08201f00a1a67f89 */ /* 0x00002800000e0000 */
[----:B------:R-:W0:Y:S04]  /*3b70*/  SHFL.UP PT, R142, R142, 0x1, RZ ;  /* 0x042000008e8e7989 */ /* 0x000e2800000e00ff */
[----:B------:R-:W0:Y:S04]  /*3b80*/  SHFL.UP PT, R146, R146, 0x1, RZ ;  /* 0x0420000092927989 */ /* 0x000e2800000e00ff */
[----:B------:R-:W0:Y:S01]  /*3b90*/  SHFL.UP PT, R144, R144, 0x1, RZ ;  /* 0x0420000090907989 */ /* 0x000e2200000e00ff */
[----:B------:R-:W-:Y:S05]  /*3ba0*/  @!P6 BRA `(.L_x_13617) ;  /* 0x000000b00000e947 */ /* 0x000fea0003800000 */
[C---:B01234-:R-:W-:Y:S02]  /*3bb0*/  FMUL.FTZ R169, R163.reuse, R166 ;  /* 0x000000a6a3a97220 */ /* 0x05ffe40000410000 */
[----:B------:R-:W-:-:S02]  /*3bc0*/  FMUL.FTZ R167, R163, R116 ;  /* 0x00000074a3a77220 */ /* 0x000fc40000410000 */
        /* <DEDUP_REMOVED lines=9> */
.L_x_13617:
[----:B-1234-:R-:W-:Y:S05]  /*3c60*/  BSYNC B0 ;  /* 0x0000000000007941 */ /* 0x01efea0003800000 */
.L_x_13616:
[----:B------:R1:W2:Y:S01]  /*3c70*/  SHFL.DOWN PT, R114, R156, 0x2, 0x1f ;  /* 0x08401f009c727f89 */ /* 0x0002a200000e0000 */
[----:B------:R-:W-:Y:S03]  /*3c80*/  BSSY B0, `(.L_x_13618) ;  /* 0x0000010000007945 */ /* 0x000fe60003800000 */
[----:B0-----:R1:W0:Y:S04]  /*3c90*/  SHFL.DOWN PT, R116, R163, 0x2, 0x1f ;  /* 0x08401f00a3747f89 */ /* 0x00122800000e0000 */
[----:B------:R1:W3:Y:S04]  /*3ca0*/  SHFL.DOWN PT, R50, R162, 0x2, 0x1f ;  /* 0x08401f00a2327f89 */ /* 0x0002e800000e0000 */
[----:B------:R1:W4:Y:S01]  /*3cb0*/  SHFL.DOWN PT, R166, R161, 0x2, 0x1f ;  /* 0x08401f00a1a67f89 */ /* 0x00032200000e0000 */
        /* <DEDUP_REMOVED lines=12> */
.L_x_13619:
[----:B------:R-:W-:Y:S05]  /*3d80*/  BSYNC B0 ;  /* 0x0000000000007941 */ /* 0x000fea0003800000 */
.L_x_13618:
        /* <DEDUP_REMOVED lines=17> */
.L_x_13621:
[----:B------:R-:W-:Y:S05]  /*3ea0*/  BSYNC B0 ;  /* 0x0000000000007941 */ /* 0x000fea0003800000 */
.L_x_13620:
        /* <DEDUP_REMOVED lines=17> */
.L_x_13623:
[----:B------:R-:W-:Y:S05]  /*3fc0*/  BSYNC B0 ;  /* 0x0000000000007941 */ /* 0x000fea0003800000 */
.L_x_13622:
        /* <DEDUP_REMOVED lines=17> */
.L_x_13625:
[----:B------:R-:W-:Y:S05]  /*40e0*/  BSYNC B0 ;  /* 0x0000000000007941 */ /* 0x000fea0003800000 */
.L_x_13624:
[----:B------:R-:W-:Y:S01]  /*40f0*/  SHFL.DOWN PT, R171, R163, 0x1, 0x1f ;  /* 0x08201f00a3ab7f89 */ /* 0x000fe200000e0000 */
[C---:B---3--:R-:W-:Y:S01]  /*4100*/  FMUL.FTZ R50, R164.reuse, R51 ;  /* 0x00000033a4327220 */ /* 0x048fe20000410000 */
[C---:B------:R-:W-:Y:S01]  /*4110*/  ISETP.NE.AND P2, PT, R85.reuse, RZ, PT ;  /* 0x000000ff5500720c */ /* 0x040fe20003f45270 */
[-C--:B------:R-:W-:Y:S01]  /*4120*/  FMUL.FTZ R164, R164, R165.reuse ;  /* 0x000000a5a4a47220 */ /* 0x080fe20000410000 */
[----:B-1----:R-:W1:Y:S01]  /*4130*/  SHFL.IDX PT, R114, R6, RZ, 0x1f ;  /* 0x00001fff06727589 */ /* 0x002e6200000e0000 */
[C---:B------:R-:W-:Y:S01]  /*4140*/  FFMA.FTZ R167, R142.reuse, R165, -R50 ;  /* 0x000000a58ea77223 */ /* 0x040fe20000010832 */
[----:B------:R-:W-:Y:S01]  /*4150*/  BSSY B0, `(.L_x_13626) ;  /* 0x00000e5000007945 */ /* 0x000fe20003800000 */
[----:B------:R-:W-:Y:S01]  /*4160*/  FFMA.FTZ R169, R142, R51, R164 ;  /* 0x000000338ea97223 */ /* 0x000fe200000100a4 */
[----:B0-----:R-:W0:Y:S01]  /*4170*/  SHFL.IDX PT, R116, R7, RZ, 0x1f ;  /* 0x00001fff07747589 */ /* 0x001e2200000e0000 */
[----:B------:R-:W-:Y:S01]  /*4180*/  @P0 FADD.FTZ R165, R146, R167 ;  /* 0x000000a792a50221 */ /* 0x000fe20000010000 */
[----:B------:R-:W-:Y:S01]  /*4190*/  IADD3 R142, R85, 0x60, RZ ;  /* 0x00000060558e7810 */ /* 0x000fe20007ffe0ff */
[----:B------:R-:W-:Y:S01]  /*41a0*/  @P0 FADD.FTZ R51, R144, R169 ;  /* 0x000000a990330221 */ /* 0x000fe20000010000 */
[----:B----4-:R-:W3:Y:S01]  /*41b0*/  SHFL.DOWN PT, R166, R156, 0x1, 0x1f ;  /* 0x08201f009ca67f89 */ /* 0x010ee200000e0000 */
[----:B------:R-:W-:Y:S01]  /*41c0*/  FMUL.FTZ R50, R53, R165 ;  /* 0x000000a535327220 */ /* 0x000fe20000410000 */
[----:B------:R-:W-:Y:S01]  /*41d0*/  IADD3 R146, R85, 0xc0, RZ ;  /* 0x000000c055927810 */ /* 0x000fe20007ffe0ff */
[-C--:B------:R-:W-:Y:S01]  /*41e0*/  FMUL.FTZ R53, R53, R51.reuse ;  /* 0x0000003335357220 */ /* 0x080fe20000410000 */
[----:B------:R-:W4:Y:S01]  /*41f0*/  SHFL.DOWN PT, R170, R161, 0x1, 0x1f ;  /* 0x08201f00a1aa7f89 */ /* 0x000f2200000e0000 */
[C---:B------:R-:W-:Y:S01]  /*4200*/  FFMA.FTZ R50, R52.reuse, R51, R50 ;  /* 0x0000003334327223 */ /* 0x040fe20000010032 */
[----:B------:R-:W-:Y:S01]  /*4210*/  IADD3 R144, R85, 0xe0, RZ ;  /* 0x000000e055907810 */ /* 0x000fe20007ffe0ff */
[----:B------:R-:W-:Y:S01]  /*4220*/  FFMA.FTZ R52, R52, R165, -R53 ;  /* 0x000000a534347223 */ /* 0x000fe20000010835 */
[----:B------:R-:W5:Y:S01]  /*4230*/  SHFL.DOWN PT, R168, R162, 0x1, 0x1f ;  /* 0x08201f00a2a87f89 */ /* 0x000f6200000e0000 */
[----:B------:R-:W-:Y:S01]  /*4240*/  FADD.FTZ R147, R147, R50 ;  /* 0x0000003293937221 */ /* 0x000fe20000010000 */
[----:B------:R-:W-:Y:S01]  /*4250*/  LEA.HI.SX32 R164, R142, R85, 0x1b ;  /* 0x000000558ea47211 */ /* 0x000fe200078fdaff */
[----:B------:R-:W-:Y:S01]  /*4260*/  FADD.FTZ R145, R145, R52 ;  /* 0x0000003491917221 */ /* 0x000fe20000010000 */
[----:B--2---:R-:W2:Y:S01]  /*4270*/  SHFL.IDX PT, R163, R163, RZ, 0x1f ;  /* 0x00001fffa3a37589 */ /* 0x004ea200000e0000 */
[----:B------:R-:W-:Y:S01]  /*4280*/  FMUL.FTZ R50, R122, R147 ;  /* 0x000000937a327220 */ /* 0x000fe20000410000 */
[----:B------:R-:W-:Y:S01]  /*4290*/  LEA.HI.SX32 R146, R146, R85, 0x1b ;  /* 0x0000005592927211 */ /* 0x000fe200078fdaff */
[C---:B-1----:R-:W-:Y:S01]  /*42a0*/  @P1 FMUL.FTZ R167, R171.reuse, R114 ;  /* 0x00000072aba71220 */ /* 0x042fe20000410000 */
[----:B------:R-:W1:Y:S01]  /*42b0*/  SHFL.IDX PT, R156, R156, RZ, 0x1f ;  /* 0x00001fff9c9c7589 */ /* 0x000e6200000e0000 */
[----:B------:R-:W-:Y:S01]  /*42c0*/  FFMA.FTZ R50, R120, R145, -R50 ;  /* 0x0000009178327223 */ /* 0x000fe20000010832 */
[----:B------:R-:W-:Y:S01]  /*42d0*/  LEA.HI.SX32 R144, R144, R85, 0x1b ;  /* 0x0000005590907211 */ /* 0x000fe200078fdaff */
[----:B0-----:R-:W-:Y:S01]  /*42e0*/  @P1 FMUL.FTZ R51, R171, R116 ;  /* 0x00000074ab331220 */ /* 0x001fe20000410000 */
[----:B------:R-:W0:Y:S01]  /*42f0*/  SHFL.IDX PT, R162, R162, RZ, 0x1f ;  /* 0x00001fffa2a27589 */ /* 0x000e2200000e0000 */
[----:B------:R-:W-:Y:S01]  /*4300*/  FFMA.FTZ R50, R131, R126, R50 ;  /* 0x0000007e83327223 */ /* 0x000fe20000010032 */
[----:B------:R-:W-:Y:S01]  /*4310*/  LEA.HI.SX32 R171, R159, R159, 0x1b ;  /* 0x0000009f9fab7211 */ /* 0x000fe200078fdaff */
[C---:B---3--:R-:W-:Y:S01]  /*4320*/  @P1 FFMA.FTZ R167, R166.reuse, R116, R167 ;  /* 0x00000074a6a71223 */ /* 0x048fe200000100a7 */
[----:B------:R-:W3:Y:S01]  /*4330*/  SHFL.IDX PT, R161, R161, RZ, 0x1f ;  /* 0x00001fffa1a17589 */ /* 0x000ee200000e0000 */
[----:B------:R-:W-:-:S02]  /*4340*/  @P1 FFMA.FTZ R51, R166, R114, -R51 ;  /* 0x00000072a6331223 */ /* 0x000fc40000010833 */
[----:B----4-:R-:W-:Y:S01]  /*4350*/  @P1 FADD.FTZ R116, R170, R167 ;  /* 0x000000a7aa741221 */ /* 0x010fe20000010000 */
[----:B------:R-:W-:Y:S01]  /*4360*/  LEA R170, R58, -R85, 0x1 ;  /* 0x800000553aaa7211 */ /* 0x000fe200078e08ff */
[----:B-----5:R-:W-:-:S03]  /*4370*/  @P1 FADD.FTZ R114, R168, R51 ;  /* 0x00000033a8721221 */ /* 0x020fc60000010000 */
[----:B------:R-:W-:Y:S01]  /*4380*/  ISETP.GE.AND P0, PT, R170, 0x1, PT ;  /* 0x00000001aa00780c */ /* 0x000fe20003f06270 */
[-C--:B------:R-:W-:Y:S01]  /*4390*/  FMUL.FTZ R53, R116, -R49.reuse ;  /* 0x8000003174357220 */ /* 0x080fe20000410000 */
[----:B------:R-:W-:Y:S01]  /*43a0*/  SHF.L.U64.HI R168, R112, 0x2, R113 ;  /* 0x0000000270a87819 */ /* 0x000fe20000010271 */
[----:B------:R-:W-:Y:S02]  /*43b0*/  FMUL.FTZ R49, R114, -R49 ;  /* 0x8000003172317220 */ /* 0x000fe40000410000 */
[----:B------:R-:W-:Y:S02]  /*43c0*/  FMUL.FTZ R51, R122, R145 ;  /* 0x000000917a337220 */ /* 0x000fe40000410000 */
[-C--:B------:R-:W-:Y:S02]  /*43d0*/  FFMA.FTZ R116, R116, R48.reuse, R49 ;  /* 0x0000003074747223 */ /* 0x080fe40000010031 */
[----:B------:R-:W-:Y:S02]  /*43e0*/  FFMA.FTZ R52, R114, R48, -R53 ;  /* 0x0000003072347223 */ /* 0x000fe40000010835 */
[----:B------:R-:W-:-:S02]  /*43f0*/  FFMA.FTZ R51, R120, R147, R51 ;  /* 0x0000009378337223 */ /* 0x000fc40000010033 */
[----:B------:R-:W-:Y:S02]  /*4400*/  FADD.FTZ R53, -R151, R116 ;  /* 0x0000007497357221 */ /* 0x000fe40000010100 */
[----:B------:R-:W-:Y:S02]  /*4410*/  FADD.FTZ R52, R153, R52 ;  /* 0x0000003499347221 */ /* 0x000fe40000010000 */
[----:B------:R-:W-:Y:S02]  /*4420*/  FFMA.FTZ R48, R131, R124, R51 ;  /* 0x0000007c83307223 */ /* 0x000fe40000010033 */
[----:B------:R-:W-:Y:S02]  /*4430*/  FMUL.FTZ R51, R141, R50 ;  /* 0x000000328d337220 */ /* 0x000fe40000410000 */
[C---:B------:R-:W-:Y:S02]  /*4440*/  FMUL.FTZ R151, R130.reuse, -R53 ;  /* 0x8000003582977220 */ /* 0x040fe40000410000 */
[----:B------:R-:W-:-:S02]  /*4450*/  FMUL.FTZ R116, R130, -R52 ;  /* 0x8000003482747220 */ /* 0x000fc40000410000 */
[-C--:B------:R-:W-:Y:S02]  /*4460*/  FMUL.FTZ R49, R141, R48.reuse ;  /* 0x000000308d317220 */ /* 0x080fe40000410000 */
[C---:B------:R-:W-:Y:S02]  /*4470*/  FFMA.FTZ R114, R143.reuse, R48, R51 ;  /* 0x000000308f727223 */ /* 0x040fe40000010033 */
[C---:B------:R-:W-:Y:S02]  /*4480*/  FFMA.FTZ R151, R128.reuse, R52, -R151 ;  /* 0x0000003480977223 */ /* 0x040fe40000010897 */
[----:B------:R-:W-:Y:S02]  /*4490*/  FFMA.FTZ R116, R128, R53, R116 ;  /* 0x0000003580747223 */ /* 0x000fe40000010074 */
[----:B------:R-:W-:Y:S02]  /*44a0*/  FFMA.FTZ R51, R143, R50, -R49 ;  /* 0x000000328f337223 */ /* 0x000fe40000010831 */
[----:B------:R-:W-:-:S02]  /*44b0*/  FFMA.FTZ R49, R121, R132, R114 ;  /* 0x0000008479317223 */ /* 0x000fc40000010072 */
[----:B------:R-:W-:Y:S02]  /*44c0*/  FADD.FTZ R114, R148, R151 ;  /* 0x0000009794727221 */ /* 0x000fe40000010000 */
[----:B------:R-:W-:Y:S02]  /*44d0*/  FADD.FTZ R116, -R149, R116 ;  /* 0x0000007495747221 */ /* 0x000fe40000010100 */
[C---:B------:R-:W-:Y:S02]  /*44e0*/  FMUL.FTZ R126, R141.reuse, -R114 ;  /* 0x800000728d7e7220 */ /* 0x040fe40000410000 */
[----:B------:R-:W-:Y:S02]  /*44f0*/  FMUL.FTZ R141, R141, -R116 ;  /* 0x800000748d8d7220 */ /* 0x000fe40000410000 */
[----:B------:R-:W-:Y:S02]  /*4500*/  FFMA.FTZ R51, R121, R134, R51 ;  /* 0x0000008679337223 */ /* 0x000fe40000010033 */
[----:B------:R-:W-:-:S02]  /*4510*/  FMUL.FTZ R124, R130, R49 ;  /* 0x00000031827c7220 */ /* 0x000fc40000410000 */
[C---:B------:R-:W-:Y:S02]  /*4520*/  FFMA.FTZ R153, R143.reuse, R116, R126 ;  /* 0x000000748f997223 */ /* 0x040fe4000001007e */
[----:B------:R-:W-:Y:S02]  /*4530*/  FFMA.FTZ R143, R143, R114, -R141 ;  /* 0x000000728f8f7223 */ /* 0x000fe4000001088d */
[----:B------:R-:W-:Y:S02]  /*4540*/  FFMA.FTZ R124, R128, R51, -R124 ;  /* 0x00000033807c7223 */ /* 0x000fe4000001087c */
[----:B--2---:R-:W-:Y:S02]  /*4550*/  FMUL.FTZ R149, R163, R7 ;  /* 0x00000007a3957220 */ /* 0x004fe40000410000 */
[----:B------:R-:W-:Y:S01]  /*4560*/  FADD.FTZ R141, -R152, R153 ;  /* 0x00000099988d7221 */ /* 0x000fe20000010100 */
[C---:B------:R-:W-:Y:S01]  /*4570*/  IADD3 R152, R85.reuse, 0x80, RZ ;  /* 0x0000008055987810 */ /* 0x040fe20007ffe0ff */
[----:B------:R-:W-:Y:S01]  /*4580*/  FADD.FTZ R143, R150, R143 ;  /* 0x0000008f968f7221 */ /* 0x000fe20000010000 */
[----:B------:R-:W-:Y:S01]  /*4590*/  IADD3 R150, R85, 0xa0, RZ ;  /* 0x000000a055967810 */ /* 0x000fe20007ffe0ff */
[----:B------:R-:W-:Y:S01]  /*45a0*/  FFMA.FTZ R148, R115, R140, R124 ;  /* 0x0000008c73947223 */ /* 0x000fe2000001007c */
[-C--:B------:R-:W-:Y:S01]  /*45b0*/  LEA.HI.SX32 R152, R152, R85.reuse, 0x1b ;  /* 0x0000005598987211 */ /* 0x080fe200078fdaff */
[-C--:B------:R-:W-:Y:S01]  /*45c0*/  FMUL.FTZ R124, R163, R6.reuse ;  /* 0x00000006a37c7220 */ /* 0x080fe20000410000 */
[----:B------:R-:W-:Y:S01]  /*45d0*/  LEA.HI.SX32 R150, R150, R85, 0x1b ;  /* 0x0000005596967211 */ /* 0x000fe200078fdaff */
[----:B-1----:R-:W-:-:S02]  /*45e0*/  FFMA.FTZ R149, R156, R6, -R149 ;  /* 0x000000069c957223 */ /* 0x002fc40000010895 */
[C---:B------:R-:W-:Y:S02]  /*45f0*/  FMUL.FTZ R6, R122.reuse, -R141 ;  /* 0x8000008d7a067220 */ /* 0x040fe40000410000 */
[-C--:B------:R-:W-:Y:S02]  /*4600*/  FMUL.FTZ R122, R122, -R143.reuse ;  /* 0x8000008f7a7a7220 */ /* 0x080fe40000410000 */
[C---:B------:R-:W-:Y:S02]  /*4610*/  FFMA.FTZ R6, R120.reuse, R143, -R6 ;  /* 0x0000008f78067223 */ /* 0x040fe40000010806 */
[----:B------:R-:W-:Y:S02]  /*4620*/  FFMA.FTZ R153, R120, R141, R122 ;  /* 0x0000008d78997223 */ /* 0x000fe4000001007a */
[----:B------:R-:W-:Y:S02]  /*4630*/  FFMA.FTZ R124, R156, R7, R124 ;  /* 0x000000079c7c7223 */ /* 0x000fe4000001007c */
[----:B------:R-:W-:-:S02]  /*4640*/  FADD.FTZ R154, -R154, R153 ;  /* 0x000000999a9a7221 */ /* 0x000fc40000010100 */
[----:B------:R-:W-:Y:S02]  /*4650*/  FMUL.FTZ R120, R94, R133 ;  /* 0x000000855e787220 */ /* 0x000fe40000410000 */
[C---:B------:R-:W-:Y:S02]  /*4660*/  FMUL.FTZ R7, R163.reuse, R5 ;  /* 0x00000005a3077220 */ /* 0x040fe40000410000 */
[----:B------:R-:W-:Y:S02]  /*4670*/  FMUL.FTZ R130, R130, R51 ;  /* 0x0000003382827220 */ /* 0x000fe40000410000 */
[----:B------:R-:W-:Y:S02]  /*4680*/  FMUL.FTZ R163, R163, R4 ;  /* 0x00000004a3a37220 */ /* 0x000fe40000410000 */
[----:B------:R-:W-:Y:S02]  /*4690*/  FADD.FTZ R155, R155, R6 ;  /* 0x000000069b9b7221 */ /* 0x000fe40000010000 */
[----:B------:R-:W-:-:S02]  /*46a0*/  FMUL.FTZ R126, R96, R131 ;  /* 0x00000083607e7220 */ /* 0x000fc40000410000 */
[----:B------:R-:W-:Y:S02]  /*46b0*/  FFMA.FTZ R122, R135, -R120, R147 ;  /* 0x80000078877a7223 */ /* 0x000fe40000010093 */
[----:B------:R-:W-:Y:S02]  /*46c0*/  FMUL.FTZ R153, R94, R154 ;  /* 0x0000009a5e997220 */ /* 0x000fe40000410000 */
[----:B------:R-:W-:Y:S02]  /*46d0*/  FFMA.FTZ R4, R156, R4, -R7 ;  /* 0x000000049c047223 */ /* 0x000fe40000010807 */
[----:B------:R-:W-:Y:S02]  /*46e0*/  FFMA.FTZ R130, R128, R49, R130 ;  /* 0x0000003180827223 */ /* 0x000fe40000010082 */
[----:B------:R-:W-:Y:S02]  /*46f0*/  FFMA.FTZ R5, R156, R5, R163 ;  /* 0x000000059c057223 */ /* 0x000fe400000100a3 */
[----:B0-----:R-:W-:-:S02]  /*4700*/  FADD.FTZ R6, R162, R149 ;  /* 0x00000095a2067221 */ /* 0x001fc40000010000 */
[----:B---3--:R-:W-:Y:S02]  /*4710*/  FADD.FTZ R7, R161, R124 ;  /* 0x0000007ca1077221 */ /* 0x008fe40000010000 */
[----:B------:R-:W-:Y:S02]  /*4720*/  FMUL.FTZ R149, R94, R155 ;  /* 0x0000009b5e957220 */ /* 0x000fe40000410000 */
[----:B------:R-:W-:Y:S01]  /*4730*/  FFMA.FTZ R124, R129, -R126, R50 ;  /* 0x8000007e817c7223 */ /* 0x000fe20000010032 */
[----:B------:R0:W-:Y:S01]  /*4740*/  @!P2 STS.128 [R111.X16+0x21b0], R4 ;  /* 0x0021b0046f00a388 */ /* 0x0001e2000000cc00 */
[----:B------:R-:W-:Y:S02]  /*4750*/  FFMA.FTZ R120, R137, -R120, R145 ;  /* 0x8000007889787223 */ /* 0x000fe40000010091 */
[----:B------:R-:W-:Y:S02]  /*4760*/  FMUL.FTZ R128, R122, R153 ;  /* 0x000000997a807220 */ /* 0x000fe40000410000 */
[----:B------:R-:W-:-:S02]  /*4770*/  FFMA.FTZ R126, R127, -R126, R48 ;  /* 0x8000007e7f7e7223 */ /* 0x000fc40000010030 */
[C---:B------:R-:W-:Y:S02]  /*4780*/  FMUL.FTZ R163, R96.reuse, R141 ;  /* 0x0000008d60a37220 */ /* 0x040fe40000410000 */
[----:B------:R-:W-:Y:S02]  /*4790*/  FFMA.FTZ R151, R115, R136, R130 ;  /* 0x0000008873977223 */ /* 0x000fe40000010082 */
[----:B------:R-:W-:Y:S02]  /*47a0*/  FMUL.FTZ R130, R133, R149 ;  /* 0x0000009585827220 */ /* 0x000fe40000410000 */
[----:B------:R-:W-:Y:S02]  /*47b0*/  FMUL.FTZ R161, R96, R143 ;  /* 0x0000008f60a17220 */ /* 0x000fe40000410000 */
[----:B------:R-:W-:Y:S01]  /*47c0*/  FFMA.FTZ R128, R120, R149, R128 ;  /* 0x0000009578807223 */ /* 0x000fe20000010080 */
[----:B------:R1:W-:Y:S01]  /*47d0*/  STS [R171.X4+0x420], R130 ;  /* 0x00042082ab007388 */ /* 0x0003e20000004800 */
[----:B0-----:R-:W-:-:S02]  /*47e0*/  FMUL.FTZ R4, R126, R163 ;  /* 0x000000a37e047220 */ /* 0x001fc40000410000 */
[----:B------:R-:W-:Y:S02]  /*47f0*/  FMUL.FTZ R149, R122, R149 ;  /* 0x000000957a957220 */ /* 0x000fe40000410000 */
[-C--:B------:R-:W-:Y:S02]  /*4800*/  FFMA.FTZ R5, R124, R161.reuse, R4 ;  /* 0x000000a17c057223 */ /* 0x080fe40000010004 */
[----:B------:R-:W-:Y:S02]  /*4810*/  FADD.FTZ R128, RZ, R128 ;  /* 0x00000080ff807221 */ /* 0x000fe40000010000 */
[----:B------:R-:W-:Y:S02]  /*4820*/  FMUL.FTZ R6, R126, R161 ;  /* 0x000000a17e067220 */ /* 0x000fe40000410000 */
[----:B------:R-:W-:Y:S02]  /*4830*/  FFMA.FTZ R149, R120, R153, -R149 ;  /* 0x0000009978957223 */ /* 0x000fe40000010895 */
[----:B-1----:R-:W-:-:S02]  /*4840*/  FMUL.FTZ R130, R98, R121 ;  /* 0x0000007962827220 */ /* 0x002fc40000410000 */
[----:B------:R-:W-:Y:S02]  /*4850*/  FMUL.FTZ R153, R133, R153 ;  /* 0x0000009985997220 */ /* 0x000fe40000410000 */
[----:B------:R-:W-:Y:S02]  /*4860*/  FADD.FTZ R5, R128, R5 ;  /* 0x0000000580057221 */ /* 0x000fe40000010000 */
[----:B------:R-:W-:Y:S01]  /*4870*/  FFMA.FTZ R6, R124, R163, -R6 ;  /* 0x000000a37c067223 */ /* 0x000fe20000010806 */
[----:B------:R0:W-:Y:S01]  /*4880*/  STS [R66.X4+0x424], R153 ;  /* 0x0004249942007388 */ /* 0x0001e20000004800 */
[----:B------:R-:W-:Y:S02]  /*4890*/  FADD.FTZ R149, RZ, R149 ;  /* 0x00000095ff957221 */ /* 0x000fe40000010000 */
[----:B------:R-:W-:Y:S02]  /*48a0*/  FFMA.FTZ R128, R125, -R130, R49 ;  /* 0x800000827d807223 */ /* 0x000fe40000010031 */
[----:B------:R-:W-:-:S02]  /*48b0*/  FMUL.FTZ R165, R98, R116 ;  /* 0x0000007462a57220 */ /* 0x000fc40000410000 */
[----:B------:R-:W-:Y:S02]  /*48c0*/  FMUL.FTZ R136, R100, R115 ;  /* 0x0000007364887220 */ /* 0x000fe40000410000 */
[----:B------:R-:W-:Y:S02]  /*48d0*/  FMUL.FTZ R7, R98, R114 ;  /* 0x0000007262077220 */ /* 0x000fe40000410000 */
[----:B------:R-:W-:Y:S02]  /*48e0*/  FADD.FTZ R6, R149, R6 ;  /* 0x0000000695067221 */ /* 0x000fe40000010000 */
[----:B------:R-:W-:Y:S02]  /*48f0*/  FFMA.FTZ R130, R123, -R130, R51 ;  /* 0x800000827b827223 */ /* 0x000fe40000010033 */
[----:B------:R-:W-:Y:S02]  /*4900*/  FMUL.FTZ R4, R128, R165 ;  /* 0x000000a580047220 */ /* 0x000fe40000410000 */
[----:B------:R-:W-:-:S02]  /*4910*/  FFMA.FTZ R140, R117, -R136, R151 ;  /* 0x80000088758c7223 */ /* 0x000fc40000010097 */
[C---:B------:R-:W-:Y:S02]  /*4920*/  FMUL.FTZ R149, R100.reuse, R52 ;  /* 0x0000003464957220 */ /* 0x040fe40000410000 */
[----:B0-----:R-:W-:Y:S02]  /*4930*/  FMUL.FTZ R153, R100, R53 ;  /* 0x0000003564997220 */ /* 0x001fe40000410000 */
[C---:B------:R-:W-:Y:S02]  /*4940*/  FMUL.FTZ R161, R131.reuse, R161 ;  /* 0x000000a183a17220 */ /* 0x040fe40000410000 */
[----:B------:R-:W-:Y:S02]  /*4950*/  FMUL.FTZ R163, R131, R163 ;  /* 0x000000a383a37220 */ /* 0x000fe40000410000 */
[-C--:B------:R-:W-:Y:S01]  /*4960*/  FMUL.FTZ R167, R121, R7.reuse ;  /* 0x0000000779a77220 */ /* 0x080fe20000410000 */
[----:B------:R0:W-:Y:S01]  /*4970*/  STS [R66.X4+0x428], R161 ;  /* 0x000428a142007388 */ /* 0x0001e20000004800 */
[----:B------:R-:W-:-:S02]  /*4980*/  FFMA.FTZ R4, R130, R7, R4 ;  /* 0x0000000782047223 */ /* 0x000fc40000010004 */
[----:B------:R-:W-:Y:S01]  /*4990*/  FMUL.FTZ R7, R128, R7 ;  /* 0x0000000780077220 */ /* 0x000fe20000410000 */
[----:B------:R1:W-:Y:S01]  /*49a0*/  STS [R66.X4+0x42c], R163 ;  /* 0x00042ca342007388 */ /* 0x0003e20000004800 */
[----:B------:R-:W-:Y:S02]  /*49b0*/  FFMA.FTZ R136, R119, -R136, R148 ;  /* 0x8000008877887223 */ /* 0x000fe40000010094 */
[C---:B------:R-:W-:Y:S01]  /*49c0*/  FMUL.FTZ R132, R140.reuse, R153 ;  /* 0x000000998c847220 */ /* 0x040fe20000410000 */
[----:B------:R-:W-:Y:S01]  /*49d0*/  STS [R66.X4+0x430], R167 ;  /* 0x000430a742007388 */ /* 0x000fe20000004800 */
[----:B------:R-:W-:Y:S02]  /*49e0*/  FMUL.FTZ R134, R140, R149 ;  /* 0x000000958c867220 */ /* 0x000fe40000410000 */
[----:B------:R-:W-:Y:S02]  /*49f0*/  FFMA.FTZ R7, R130, R165, -R7 ;  /* 0x000000a582077223 */ /* 0x000fe40000010807 */
[----:B0-----:R-:W-:-:S02]  /*4a00*/  FFMA.FTZ R161, R136, R149, R132 ;  /* 0x0000009588a17223 */ /* 0x001fc40000010084 */
[----:B-1----:R-:W-:Y:S02]  /*4a10*/  FFMA.FTZ R163, R136, R153, -R134 ;  /* 0x0000009988a37223 */ /* 0x002fe40000010886 */
[----:B------:R-:W-:Y:S02]  /*4a20*/  FMUL.FTZ R165, R121, R165 ;  /* 0x000000a579a57220 */ /* 0x000fe40000410000 */
[C---:B------:R-:W-:Y:S02]  /*4a30*/  FMUL.FTZ R149, R115.reuse, R149 ;  /* 0x0000009573957220 */ /* 0x040fe40000410000 */
[----:B------:R-:W-:Y:S01]  /*4a40*/  FMUL.FTZ R153, R115, R153 ;  /* 0x0000009973997220 */ /* 0x000fe20000410000 */
[----:B------:R-:W-:Y:S01]  /*4a50*/  STS [R66.X4+0x434], R165 ;  /* 0x000434a542007388 */ /* 0x000fe20000004800 */
[----:B------:R-:W-:Y:S02]  /*4a60*/  FADD.FTZ R6, R6, R7 ;  /* 0x0000000706067221 */ /* 0x000fe40000010000 */
[----:B------:R-:W-:Y:S01]  /*4a70*/  FADD.FTZ R4, R5, R4 ;  /* 0x0000000405047221 */ /* 0x000fe20000010000 */
[----:B------:R-:W-:Y:S01]  /*4a80*/  STS [R66.X4+0x438], R149 ;  /* 0x0004389542007388 */ /* 0x000fe20000004800 */
[----:B------:R-:W-:Y:S01]  /*4a90*/  FADD.FTZ R132, R6, R163 ;  /* 0x000000a306847221 */ /* 0x000fe20000010000 */
[C---:B------:R-:W-:Y:S01]  /*4aa0*/  IADD3 R6, R85.reuse, 0x40, RZ ;  /* 0x0000004055067810 */ /* 0x040fe20007ffe0ff */
[----:B------:R-:W-:Y:S01]  /*4ab0*/  FADD.FTZ R134, R4, R161 ;  /* 0x000000a104867221 */ /* 0x000fe20000010000 */
[----:B------:R-:W-:Y:S01]  /*4ac0*/  STS [R66.X4+0x43c], R153 ;  /* 0x00043c9942007388 */ /* 0x000fe20000004800 */
[----:B------:R-:W-:Y:S01]  /*4ad0*/  IADD3 R4, R85, 0x20, RZ ;  /* 0x0000002055047810 */ /* 0x000fe20007ffe0ff */
[C---:B------:R-:W-:Y:S01]  /*4ae0*/  FFMA.FTZ R147, -R107.reuse, R147, -RZ ;  /* 0x000000936b937223 */ /* 0x040fe200000109ff */
[-C--:B------:R-:W-:Y:S01]  /*4af0*/  LEA.HI.SX32 R162, R6, R85.reuse, 0x1b ;  /* 0x0000005506a27211 */ /* 0x080fe200078fdaff */
[----:B------:R-:W-:Y:S01]  /*4b00*/  BAR.SYNC.DEFER_BLOCKING 0x0 ;  /* 0x0000000000007b1d */ /* 0x000fe20000010000 */
[----:B------:R-:W-:Y:S01]  /*4b10*/  LEA.HI.SX32 R156, R4, R85, 0x1b ;  /* 0x00000055049c7211 */ /* 0x000fe200078fdaff */
[----:B------:R-:W-:-:S02]  /*4b20*/  FMUL.FTZ R4, R107, R145 ;  /* 0x000000916b047220 */ /* 0x000fc40000410000 */
[C---:B------:R-:W-:Y:S02]  /*4b30*/  FFMA.FTZ R5, -R108.reuse, R48, -RZ ;  /* 0x000000306c057223 */ /* 0x040fe400000109ff */
[----:B------:R-:W-:Y:S02]  /*4b40*/  FMUL.FTZ R7, R108, R50 ;  /* 0x000000326c077220 */ /* 0x000fe40000410000 */
[C---:B------:R-:W-:Y:S02]  /*4b50*/  FMUL.FTZ R51, R109.reuse, R51 ;  /* 0x000000336d337220 */ /* 0x040fe40000410000 */
[----:B------:R-:W-:Y:S02]  /*4b60*/  FFMA.FTZ R49, -R109, R49, -RZ ;  /* 0x000000316d317223 */ /* 0x000fe400000109ff */
[C---:B------:R-:W-:Y:S02]  /*4b70*/  FMUL.FTZ R169, R110.reuse, R148 ;  /* 0x000000946ea97220 */ /* 0x040fe40000410000 */
[----:B------:R-:W-:-:S02]  /*4b80*/  FFMA.FTZ R151, -R110, R151, -RZ ;  /* 0x000000976e977223 */ /* 0x000fc400000109ff */
[C---:B------:R-:W-:Y:S02]  /*4b90*/  IMAD R166, R168.reuse, c[0x0][0x2b0], RZ ;  /* 0x0000ac00a8a67a24 */ /* 0x040fe400078e02ff */
[----:B------:R-:W-:Y:S01]  /*4ba0*/  IMAD R168, R168, c[0x0][0x2d0], RZ ;  /* 0x0000b400a8a87a24 */ /* 0x000fe200078e02ff */
        /* <DEDUP_REMOVED lines=8> */
[----:B------:R-:W-:Y:S04]  /*4c30*/  STS [R171.X4+0x840], R4 ;  /* 0x00084004ab007388 */ /* 0x000fe80000004800 */
[----:B------:R5:W-:Y:S04]  /*4c40*/  STS [R66.X4+0x844], R147 ;  /* 0x0008449342007388 */ /* 0x000be80000004800 */
[----:B------:R0:W-:Y:S04]  /*4c50*/  STS [R66.X4+0x848], R7 ;  /* 0x0008480742007388 */ /* 0x0001e80000004800 */
[----:B------:R0:W-:Y:S01]  /*4c60*/  STS [R66.X4+0x84c], R5 ;  /* 0x00084c0542007388 */ /* 0x0001e20000004800 */
[----:B-----5:R-:W-:-:S03]  /*4c70*/  SHF.L.U32 R147, R112, 0x2, RZ ;  /* 0x0000000270937819 */ /* 0x020fc600000006ff */
        /* <DEDUP_REMOVED lines=10> */
[----:B------:R-:W-:Y:S01]  /*4d20*/  ULDC.64 UR6, c[0x0][0x298] ;  /* 0x0000a60000067ab9 */ /* 0x000fe20000000a00 */
[C---:B------:R-:W-:Y:S01]  /*4d30*/  IMAD.WIDE.U32 R48, R86.reuse, c[0x0][0x2a0], RZ ;  /* 0x0000a80056307a25 */ /* 0x040fe200078e00ff */
[----:B------:R-:W-:Y:S01]  /*4d40*/  USHF.R.U64 UR4, UR4, 0x1, UR5 ;  /* 0x0000000104047899 */ /* 0x000fe20008001205 */
[----:B------:R-:W-:Y:S01]  /*4d50*/  LEA R50, R157, 0xffffff00, 0x8 ;  /* 0xffffff009d327811 */ /* 0x000fe200078e40ff */
[----:B------:R-:W-:Y:S01]  /*4d60*/  USHF.R.U32.HI UR10, URZ, 0x1, UR7 ;  /* 0x000000013f0a7899 */ /* 0x000fe20008011607 */
[C---:B------:R-:W-:Y:S01]  /*4d70*/  IMAD R51, R86.reuse, c[0x0][0x2a4], R5 ;  /* 0x0000a90056337a24 */ /* 0x040fe200078e0205 */
[----:B------:R-:W-:Y:S01]  /*4d80*/  USHF.R.U32.HI UR5, URZ, 0x1, UR5 ;  /* 0x000000013f057899 */ /* 0x000fe20008011605 */
[----:B------:R-:W-:Y:S01]  /*4d90*/  IMAD.WIDE.U32 R4, R86, c[0x0][0x2c0], RZ ;  /* 0x0000b00056047a25 */ /* 0x000fe200078e00ff */
[----:B------:R-:W-:Y:S01]  /*4da0*/  USHF.R.U64 UR6, UR6, 0x1, UR7 ;  /* 0x0000000106067899 */ /* 0x000fe20008001207 */
[----:B------:R-:W-:-:S02]  /*4db0*/  IADD3 R6, P0, R50, R85, RZ ;  /* 0x0000005532067210 */ /* 0x000fc40007f1e0ff */
[----:B------:R-:W-:Y:S01]  /*4dc0*/  IMAD R7, R86, c[0x0][0x2c4], R7 ;  /* 0x0000b10056077a24 */ /* 0x000fe200078e0207 */
[----:B------:R-:W-:Y:S01]  /*4dd0*/  IADD3 R49, R51, R49, RZ ;  /* 0x0000003133317210 */ /* 0x000fe20007ffe0ff */
[C---:B------:R-:W-:Y:S02]  /*4de0*/  IMAD R172, R89.reuse, UR10, RZ ;  /* 0x0000000a59ac7c24 */ /* 0x040fe4000f8e02ff */
[----:B------:R-:W-:Y:S01]  /*4df0*/  IMAD R174, R89, UR5, RZ ;  /* 0x0000000559ae7c24 */ /* 0x000fe2000f8e02ff */
[----:B------:R-:W-:Y:S01]  /*4e00*/  IADD3 R5, R7, R5, RZ ;  /* 0x0000000507057210 */ /* 0x000fe20007ffe0ff */
[----:B------:R-:W-:Y:S01]  /*4e10*/  IMAD R171, R87, UR6, R172 ;  /* 0x0000000657ab7c24 */ /* 0x000fe2000f8e02ac */
[----:B------:R-:W-:Y:S01]  /*4e20*/  LEA.HI.X.SX32 R7, R50, RZ, 0x1, P0 ;  /* 0x000000ff32077211 */ /* 0x000fe200000f0eff */
[----:B------:R-:W-:-:S04]  /*4e30*/  IMAD.WIDE.U32 R48, R89, UR6, R48 ;  /* 0x0000000659307c25 */ /* 0x000fc8000f8e0030 */
[----:B------:R-:W-:Y:S01]  /*4e40*/  IMAD R169, R87, UR4, R174 ;  /* 0x0000000457a97c24 */ /* 0x000fe2000f8e02ae */
[----:B------:R-:W-:Y:S01]  /*4e50*/  IADD3 R171, R171, R49, RZ ;  /* 0x00000031abab7210 */ /* 0x000fe20007ffe0ff */
[----:B------:R-:W-:-:S04]  /*4e60*/  IMAD.WIDE.U32 R50, R89, UR4, R4 ;  /* 0x0000000459327c25 */ /* 0x000fc8000f8e0004 */
        /* <DEDUP_REMOVED lines=19> */
.L_x_13627:
[----:B01234-:R-:W-:Y:S05]  /*4fa0*/  BSYNC B0 ;  /* 0x0000000000007941 */ /* 0x01ffea0003800000 */
.L_x_13626:
[----:B------:R0:W1:Y:S01]  /*4fb0*/  LDS R49, [R156.X4+0x8c0] ;  /* 0x0008c0009c317984 */ /* 0x0000620000004800 */
[C---:B------:R-:W-:Y:S01]  /*4fc0*/  ISETP.GE.AND P6, PT, R170.reuse, 0x21, PT ;  /* 0x00000021aa00780c */ /* 0x040fe20003fc6270 */
[----:B------:R-:W-:Y:S01]  /*4fd0*/  BSSY B0, `(.L_x_13628) ;  /* 0x0000010000007945 */ /* 0x000fe20003800000 */
[C---:B------:R-:W-:Y:S01]  /*4fe0*/  IMAD R51, R147.reuse, c[0x0][0x2b4], R166 ;  /* 0x0000ad0093337a24 */ /* 0x040fe200078e02a6 */
[C---:B------:R-:W-:Y:S01]  /*4ff0*/  ISETP.GE.AND P0, PT, R170.reuse, 0x41, PT ;  /* 0x00000041aa00780c */ /* 0x040fe20003f06270 */
[----:B------:R-:W-:Y:S01]  /*5000*/  IMAD R151, R147, c[0x0][0x2d4], R168 ;  /* 0x0000b50093977a24 */ /* 0x000fe200078e02a8 */
[----:B------:R-:W-:-:S02]  /*5010*/  ISETP.GE.AND P1, PT, R170, 0x61, PT ;  /* 0x00000061aa00780c */ /* 0x000fc40003f26270 */
[C---:B------:R-:W-:Y:S02]  /*5020*/  ISETP.GE.AND P2, PT, R170.reuse, 0x81, PT ;  /* 0x00000081aa00780c */ /* 0x040fe40003f46270 */
[C---:B------:R-:W-:Y:S02]  /*5030*/  ISETP.GE.AND P3, PT, R170.reuse, 0xa1, PT ;  /* 0x000000a1aa00780c */ /* 0x040fe40003f66270 */
[C---:B------:R-:W-:Y:S02]  /*5040*/  ISETP.GE.AND P4, PT, R170.reuse, 0xc1, PT ;  /* 0x000000c1aa00780c */ /* 0x040fe40003f86270 */
[----:B------:R-:W-:Y:S01]  /*5050*/  ISETP.GE.AND P5, PT, R170, 0xe1, PT ;  /* 0x000000e1aa00780c */ /* 0x000fe20003fa6270 */
[----:B------:R-:W-:Y:S07]  /*5060*/  @!P6 BRA `(.L_x_13629) ;  /* 0x000000600000e947 */ /* 0x000fee0003800000 */
[----:B0-----:R-:W-:-:S04]  /*5070*/  IMAD.WIDE.U32 R6, R147, c[0x0][0x2b0], R18 ;  /* 0x0000ac0093067a25 */ /* 0x001fc800078e0012 */
[----:B------:R-:W-:Y:S01]  /*5080*/  IMAD.WIDE.U32 R4, R147, c[0x0][0x2d0], R32 ;  /* 0x0000b40093047a25 */ /* 0x000fe200078e0020 */
[----:B------:R-:W-:-:S04]  /*5090*/  IADD3 R7, R7, R51, RZ ;  /* 0x0000003307077210 */ /* 0x000fc80007ffe0ff */
[----:B------:R-:W-:Y:S01]  /*50a0*/  IADD3 R5, R5, R151, RZ ;  /* 0x0000009705057210 */ /* 0x000fe20007ffe0ff */
[----:B------:R0:W-:Y:S04]  /*50b0*/  RED.E.ADD.F32.FTZ.RN.STRONG.GPU [R6.64], R163 ;  /* 0x000000a30600798e */ /* 0x0001e8000c10e788 */
[----:B-1----:R0:W-:Y:S02]  /*50c0*/  RED.E.ADD.F32.FTZ.RN.STRONG.GPU [R4.64], R49 ;  /* 0x000000310400798e */ /* 0x0021e4000c10e788 */
.L_x_13629:
[----:B0-----:R-:W-:Y:S05]  /*50d0*/  BSYNC B0 ;  /* 0x0000000000007941 */ /* 0x001fea0003800000 */
.L_x_13628:
[----:B-1----:R0:W1:Y:S01]  /*50e0*/  LDS R49, [R162.X4+0x940] ;  /* 0x00094000a2317984 */ /* 0x0020620000004800 */
        /* <DEDUP_REMOVED lines=8> */
.L_x_13631:
[----:B------:R-:W-:Y:S05]  /*5170*/  BSYNC B0 ;  /* 0x0000000000007941 */ /* 0x000fea0003800000 */
.L_x_13630:
        /* <DEDUP_REMOVED lines=9> */
.L_x_13633:
[----:B------:R-:W-:Y:S05]  /*5210*/  BSYNC B0 ;  /* 0x0000000000007941 */ /* 0x000fea0003800000 */
.L_x_13632:
[----:B--23--:R2:W3:Y:S01]  /*5220*/  LDS R49, [R152.X4+0xa40] ;  /* 0x000a400098317984 */ /* 0x00c4e20000004800 */
[----:B------:R-:W-:Y:S01]  /*5230*/  BSSY B0, `(.L_x_13634) ;  /* 0x0000008000007945 */ /* 0x000fe20003800000 */
[----:B------:R-:W-:Y:S05]  /*5240*/  @!P2 BRA `(.L_x_13635) ;  /* 0x000000600000a947 */ /* 0x000fea0003800000 */
[----:B------:R-:W-:-:S04]  /*5250*/  IMAD.WIDE.U32 R6, R147, c[0x0][0x2b0], R24 ;  /* 0x0000ac0093067a25 */ /* 0x000fc800078e0018 */
[----:B------:R-:W-:Y:S01]  /*5260*/  IMAD.WIDE.U32 R4, R147, c[0x0][0x2d0], R38 ;  /* 0x0000b40093047a25 */ /* 0x000fe200078e0026 */
[----:B------:R-:W-:-:S04]  /*5270*/  IADD3 R7, R51, R7, RZ ;  /* 0x0000000733077210 */ /* 0x000fc80007ffe0ff */
[----:B------:R-:W-:Y:S01]  /*5280*/  IADD3 R5, R151, R5, RZ ;  /* 0x0000000597057210 */ /* 0x000fe20007ffe0ff */
[----:B------:R4:W-:Y:S04]  /*5290*/  RED.E.ADD.F32.FTZ.RN.STRONG.GPU [R6.64], R153 ;  /* 0x000000990600798e */ /* 0x0009e8000c10e788 */
[----:B---3--:R4:W-:Y:S02]  /*52a0*/  RED.E.ADD.F32.FTZ.RN.STRONG.GPU [R4.64], R49 ;  /* 0x000000310400798e */ /* 0x0089e4000c10e788 */
.L_x_13635:
[----:B------:R-:W-:Y:S05]  /*52b0*/  BSYNC B0 ;  /* 0x0000000000007941 */ /* 0x000fea0003800000 */
.L_x_13634:
[----:B---34-:R3:W4:Y:S01]  /*52c0*/  LDS R49, [R150.X4+0xac0] ;  /* 0x000ac00096317984 */ /* 0x0187220000004800 */
        /* <DEDUP_REMOVED lines=8> */
.L_x_13637:
[----:B------:R-:W-:Y:S05]  /*5350*/  BSYNC B0 ;  /* 0x0000000000007941 */ /* 0x000fea0003800000 */
.L_x_13636:
[----:B0---4-:R0:W4:Y:S01]  /*5360*/  LDS R49, [R146.X4+0xb40] ;  /* 0x000b400092317984 */ /* 0x0111220000004800 */
        /* <DEDUP_REMOVED lines=8> */
.L_x_13639:
[----:B------:R-:W-:Y:S05]  /*53f0*/  BSYNC B0 ;  /* 0x0000000000007941 */ /* 0x000fea0003800000 */
.L_x_13638:
        /* <DEDUP_REMOVED lines=9> */
.L_x_13641:
[----:B------:R-:W-:Y:S05]  /*5490*/  BSYNC B0 ;  /* 0x0000000000007941 */ /* 0x000fea0003800000 */
.L_x_13640:
[----:B0-----:R-:W0:Y:S01]  /*54a0*/  SHFL.DOWN PT, R5, R134, 0x1, 0x1f ;  /* 0x08201f0086057f89 */ /* 0x001e2200000e0000 */
[C---:B------:R-:W-:Y:S01]  /*54b0*/  ISETP.GT.AND P0, PT, R72.reuse, 0x1e, PT ;  /* 0x0000001e4800780c */ /* 0x040fe20003f04270 */
[----:B------:R-:W-:Y:S01]  /*54c0*/  FMUL.FTZ R4, R47, R52 ;  /* 0x000000342f047220 */ /* 0x000fe20000410000 */
[----:B------:R-:W-:Y:S01]  /*54d0*/  ISETP.NE.AND P1, PT, R72, RZ, PT ;  /* 0x000000ff4800720c */ /* 0x000fe20003f25270 */
[----:B------:R-:W5:Y:S01]  /*54e0*/  SHFL.DOWN PT, R7, R132, 0x1, 0x1f ;  /* 0x08201f0084077f89 */ /* 0x000f6200000e0000 */
[----:B------:R-:W-:Y:S01]  /*54f0*/  ISETP.NE.AND P2, PT, R85, RZ, PT ;  /* 0x000000ff5500720c */ /* 0x000fe20003f45270 */
[----:B------:R-:W-:Y:S01]  /*5500*/  FMUL.FTZ R125, R125, R116 ;  /* 0x000000747d7d7220 */ /* 0x000fe20000410000 */
[----:B------:R-:W-:Y:S03]  /*5510*/  BSSY B0, `(.L_x_13642) ;  /* 0x000004c000007945 */ /* 0x000fe60003800000 */
[----:B------:R-:W-:-:S04]  /*5520*/  FFMA.FTZ R6, R123, R114, R125 ;  /* 0x000000727b067223 */ /* 0x000fc8000001007d */
[----:B------:R-:W-:Y:S02]  /*5530*/  FFMA.FTZ R99, R98, R6, R99 ;  /* 0x0000000662637223 */ /* 0x000fe40000010063 */
[----:B0-----:R-:W-:Y:S02]  /*5540*/  @!P0 FADD.FTZ R134, R134, R5 ;  /* 0x0000000586868221 */ /* 0x001fe40000010000 */
[----:B-----5:R-:W-:-:S03]  /*5550*/  @!P0 FADD.FTZ R132, R132, R7 ;  /* 0x0000000784848221 */ /* 0x020fc60000010000 */
[----:B------:R-:W0:Y:S01]  /*5560*/  SHFL.DOWN PT, R5, R134, 0x2, 0x1f ;  /* 0x08401f0086057f89 */ /* 0x000e2200000e0000 */
[----:B------:R-:W-:-:S03]  /*5570*/  ISETP.GT.AND P0, PT, R72, 0x1d, PT ;  /* 0x0000001d4800780c */ /* 0x000fc60003f04270 */
[----:B------:R-:W5:Y:S10]  /*5580*/  SHFL.DOWN PT, R7, R132, 0x2, 0x1f ;  /* 0x08401f0084077f89 */ /* 0x000f7400000e0000 */
[----:B0-----:R-:W-:-:S02]  /*5590*/  @!P0 FADD.FTZ R134, R134, R5 ;  /* 0x0000000586868221 */ /* 0x001fc40000010000 */
        /* <DEDUP_REMOVED lines=10> */
[CC--:B------:R-:W-:Y:S02]  /*5640*/  FMUL.FTZ R5, R47.reuse, R53.reuse ;  /* 0x000000352f057220 */ /* 0x0c0fe40000410000 */
[----:B-----5:R-:W-:Y:S01]  /*5650*/  @!P0 FADD.FTZ R132, R132, R7 ;  /* 0x0000000784848221 */ /* 0x020fe20000010000 */
[----:B------:R-:W0:Y:S01]  /*5660*/  SHFL.DOWN PT, R51, R134, 0x10, 0x1f ;  /* 0x0a001f0086337f89 */ /* 0x000e2200000e0000 */
[----:B------:R-:W-:Y:S01]  /*5670*/  FFMA.FTZ R7, R46, R53, -R4 ;  /* 0x000000352e077223 */ /* 0x000fe20000010804 */
[----:B------:R-:W-:Y:S01]  /*5680*/  ISETP.GT.AND P0, PT, R72, 0xf, PT ;  /* 0x0000000f4800780c */ /* 0x000fe20003f04270 */
[----:B------:R-:W-:Y:S01]  /*5690*/  FFMA.FTZ R5, R46, R52, R5 ;  /* 0x000000342e057223 */ /* 0x000fe20000010005 */
[----:B------:R-:W5:Y:S01]  /*56a0*/  SHFL.DOWN PT, R145, R132, 0x10, 0x1f ;  /* 0x0a001f0084917f89 */ /* 0x000f6200000e0000 */
[----:B------:R-:W-:Y:S02]  /*56b0*/  FMUL.FTZ R7, R140, R7 ;  /* 0x000000078c077220 */ /* 0x000fe40000410000 */
[----:B------:R-:W-:-:S02]  /*56c0*/  FMUL.FTZ R4, R47, R143 ;  /* 0x0000008f2f047220 */ /* 0x000fc40000410000 */
[----:B------:R-:W-:Y:S02]  /*56d0*/  FFMA.FTZ R136, R136, R5, R7 ;  /* 0x0000000588887223 */ /* 0x000fe40000010007 */
[C---:B------:R-:W-:Y:S02]  /*56e0*/  FMUL.FTZ R7, R47.reuse, R114 ;  /* 0x000000722f077220 */ /* 0x040fe40000410000 */
[-C--:B------:R-:W-:Y:S02]  /*56f0*/  FMUL.FTZ R5, R47, R116.reuse ;  /* 0x000000742f057220 */ /* 0x080fe40000410000 */
[C---:B----4-:R-:W-:Y:S02]  /*5700*/  FFMA.FTZ R49, R46.reuse, R116, -R7 ;  /* 0x000000742e317223 */ /* 0x050fe40000010807 */
        /* <DEDUP_REMOVED lines=9> */
[----:B0-----:R-:W-:Y:S02]  /*57a0*/  @!P0 FADD.FTZ R134, R134, R51 ;  /* 0x0000003386868221 */ /* 0x001fe40000010000 */
[----:B-----5:R-:W-:Y:S02]  /*57b0*/  @!P0 FADD.FTZ R132, R132, R145 ;  /* 0x0000009184848221 */ /* 0x020fe40000010000 */
[----:B------:R-:W-:Y:S01]  /*57c0*/  FFMA.FTZ R141, R46, R143, R141 ;  /* 0x0000008f2e8d7223 */ /* 0x000fe2000001008d */
[----:B------:R-:W-:Y:S01]  /*57d0*/  MOV R48, R134 ;  /* 0x0000008600307202 */ /* 0x000fe20000000f00 */
[----:B------:R-:W-:Y:S02]  /*57e0*/  FMUL.FTZ R53, R117, R53 ;  /* 0x0000003575357220 */ /* 0x000fe40000410000 */
[----:B------:R-:W-:-:S02]  /*57f0*/  FMUL.FTZ R154, R135, R154 ;  /* 0x0000009a879a7220 */ /* 0x000fc40000410000 */
[----:B------:R-:W-:Y:S02]  /*5800*/  FFMA.FTZ R47, R46, R155, R47 ;  /* 0x0000009b2e2f7223 */ /* 0x000fe4000001002f */
[----:B------:R-:W-:Y:S02]  /*5810*/  FMUL.FTZ R5, R122, R5 ;  /* 0x000000057a057220 */ /* 0x000fe40000410000 */
[----:B------:R-:W-:Y:S01]  /*5820*/  FFMA.FTZ R7, R130, R7, R49 ;  /* 0x0000000782077223 */ /* 0x000fe20000010031 */
[----:B------:R-:W-:Y:S01]  /*5830*/  MOV R49, R132 ;  /* 0x0000008400317202 */ /* 0x000fe20000000f00 */
[----:B------:R-:W-:Y:S02]  /*5840*/  FFMA.FTZ R4, R129, R143, R4 ;  /* 0x0000008f81047223 */ /* 0x000fe40000010004 */
[----:B------:R-:W-:Y:S02]  /*5850*/  FFMA.FTZ R126, R124, R141, R126 ;  /* 0x0000008d7c7e7223 */ /* 0x000fe4000001007e */
[----:B------:R-:W-:Y:S01]  /*5860*/  FFMA.FTZ R52, R119, R52, R53 ;  /* 0x0000003477347223 */ /* 0x000fe20000010035 */
[----:B------:R0:W-:Y:S01]  /*5870*/  @!P1 STS.64 [0xc68], R48 ;  /* 0x000c6830ff009388 */ /* 0x0001e20000000a00 */
[----:B------:R-:W-:-:S02]  /*5880*/  FFMA.FTZ R154, R137, R155, R154 ;  /* 0x0000009b899a7223 */ /* 0x000fc4000001009a */
[----:B------:R-:W-:Y:S02]  /*5890*/  FFMA.FTZ R5, R120, R47, R5 ;  /* 0x0000002f78057223 */ /* 0x000fe40000010005 */
[-C--:B------:R-:W-:Y:S02]  /*58a0*/  FFMA.FTZ R97, R96, R4.reuse, R97 ;  /* 0x0000000460617223 */ /* 0x080fe40000010061 */
[----:B------:R-:W-:Y:S02]  /*58b0*/  FFMA.FTZ R131, R131, R4, R126 ;  /* 0x0000000483837223 */ /* 0x000fe4000001007e */
[----:B------:R-:W-:Y:S02]  /*58c0*/  FFMA.FTZ R115, R115, R52, R136 ;  /* 0x0000003473737223 */ /* 0x000fe40000010088 */
[----:B------:R-:W-:Y:S02]  /*58d0*/  FFMA.FTZ R6, R121, R6, R7 ;  /* 0x0000000679067223 */ /* 0x000fe40000010007 */
[----:B------:R-:W-:-:S02]  /*58e0*/  FFMA.FTZ R4, R133, R154, R5 ;  /* 0x0000009a85047223 */ /* 0x000fc40000010005 */
[----:B------:R-:W-:Y:S02]  /*58f0*/  FFMA.FTZ R101, R100, R52, R101 ;  /* 0x0000003464657223 */ /* 0x000fe40000010065 */
[----:B------:R-:W-:Y:S02]  /*5900*/  FADD.FTZ R102, R115, R102 ;  /* 0x0000006673667221 */ /* 0x000fe40000010000 */
        /* <DEDUP_REMOVED lines=12> */
.L_x_13643:
[----:B0-----:R-:W-:Y:S05]  /*59d0*/  BSYNC B0 ;  /* 0x0000000000007941 */ /* 0x001fea0003800000 */
.L_x_13642:
[----:B------:R-:W-:Y:S02]  /*59e0*/  IADD3 R111, R111, 0x1, RZ ;  /* 0x000000016f6f7810 */ /* 0x000fe40007ffe0ff */
[----:B------:R-:W-:Y:S02]  /*59f0*/  IADD3 R112, P1, R112, 0x1, RZ ;  /* 0x0000000170707810 */ /* 0x000fe40007f3e0ff */
[----:B------:R-:W-:Y:S02]  /*5a00*/  ISETP.GE.AND P0, PT, R111, c[0x0][0x16c], PT ;  /* 0x00005b006f007a0c */ /* 0x000fe40003f06270 */
[----:B------:R-:W-:-:S11]  /*5a10*/  IADD3.X R113, RZ, R113, RZ, P1, !PT ;  /* 0x00000071ff717210 */ /* 0x000fd60000ffe4ff */
[----:B------:R-:W-:Y:S01]  /*5a20*/  @P0 CALL.REL.NOINC `(.L_x_13613) ;  /* 0x0000001000000944 */ /* 0x000fe20003c00000 */
[----:B------:R-:W-:Y:S05]  /*5a30*/  BRA `(.L_x_13644) ;  /* 0xffffc8d000007947 */ /* 0x000fea000383ffff */
.L_x_13613:
[----:B------:R-:W-:Y:S01]  /*5a40*/  BAR.SYNC.DEFER_BLOCKING 0x0 ;  /* 0x0000000000007b1d */ /* 0x000fe20000010000 */
[----:B------:R-:W-:Y:S01]  /*5a50*/  ISETP.NE.AND P5, PT, R85, RZ, PT ;  /* 0x000000ff5500720c */ /* 0x000fe20003fa5270 */
[----:B------:R-:W-:Y:S01]  /*5a60*/  IMAD R14, R87, c[0x0][0x2d8], RZ ;  /* 0x0000b600570e7a24 */ /* 0x000fe200078e02ff */
[----:B------:R-:W-:Y:S01]  /*5a70*/  F2FP.PACK_AB R98, R97, R95 ;  /* 0x0000005f6162723e */ /* 0x000fe200000000ff */
[----:B------:R-:W-:Y:S01]  /*5a80*/  IMAD.WIDE.U32 R4, R89, c[0x0][0x2d8], RZ ;  /* 0x0000b60059047a25 */ /* 0x000fe200078e00ff */
[----:B------:R-:W-:Y:S01]  /*5a90*/  F2FP.PACK_AB R99, R101, R99 ;  /* 0x000000636563723e */ /* 0x000fe200000000ff */
[----:B------:R-:W-:Y:S01]  /*5aa0*/  BSSY B0, `(.L_x_13645) ;  /* 0x0000027000007945 */ /* 0x000fe20003800000 */
[C---:B------:R-:W-:Y:S01]  /*5ab0*/  LOP3.LUT R33, R70.reuse, 0x40, RZ, 0xfc, !PT ;  /* 0x0000004046217812 */ /* 0x040fe200078efcff */
[----:B------:R-:W-:Y:S01]  /*5ac0*/  IMAD R7, R89, c[0x0][0x2dc], R14 ;  /* 0x0000b70059077a24 */ /* 0x000fe200078e020e */
[----:B------:R-:W-:Y:S01]  /*5ad0*/  LOP3.LUT R35, R70, 0x60, RZ, 0xfc, !PT ;  /* 0x0000006046237812 */ /* 0x000fe200078efcff */
[----:B------:R-:W-:-:S03]  /*5ae0*/  IMAD R15, R91, c[0x0][0x2e0], RZ ;  /* 0x0000b8005b0f7a24 */ /* 0x000fc600078e02ff */
[----:B------:R-:W-:Y:S01]  /*5af0*/  IADD3 R5, R5, R7, RZ ;  /* 0x0000000705057210 */ /* 0x000fe20007ffe0ff */
[----:B------:R-:W-:Y:S01]  /*5b00*/  IMAD R27, R92, c[0x0][0x2e4], R15 ;  /* 0x0000b9005c1b7a24 */ /* 0x000fe200078e020f */
[----:B------:R-:W-:-:S03]  /*5b10*/  LEA R15, P4, R70, c[0x0][0x330], 0x1 ;  /* 0x0000cc00460f7a11 */ /* 0x000fc600078808ff */
[----:B------:R-:W-:-:S05]  /*5b20*/  IMAD.WIDE.U32 R4, R92, c[0x0][0x2e0], R4 ;  /* 0x0000b8005c047a25 */ /* 0x000fca00078e0004 */
[----:B------:R-:W-:Y:S01]  /*5b30*/  IADD3 R4, P0, R54, R4, RZ ;  /* 0x0000000436047210 */ /* 0x000fe20007f1e0ff */
[----:B------:R-:W-:Y:S01]  /*5b40*/  STS.64 [R93], R98 ;  /* 0x000000625d007388 */ /* 0x000fe20000000a00 */
[----:B------:R-:W-:-:S06]  /*5b50*/  NOP ;  /* 0x0000000000007918 */ /* 0x000fcc0000000000 */
[----:B0-----:R-:W-:Y:S01]  /*5b60*/  LDS.U16 R19, [R57] ;  /* 0x0000000039137984 */ /* 0x001fe20000000400 */
[----:B------:R-:W-:-:S03]  /*5b70*/  IADD3.X R5, R0, R27, R5, P0, !PT ;  /* 0x0000001b00057210 */ /* 0x000fc600007fe405 */
        /* <DEDUP_REMOVED lines=25> */
.L_x_13646:
[----:B------:R-:W-:Y:S05]  /*5d10*/  BSYNC B0 ;  /* 0x0000000000007941 */ /* 0x000fea0003800000 */
.L_x_13645:
        /* <DEDUP_REMOVED lines=37> */
.L_x_13648:
[----:B------:R-:W-:Y:S05]  /*5f70*/  BSYNC B0 ;  /* 0x0000000000007941 */ /* 0x000fea0003800000 */
.L_x_13647:
[----:B------:R-:W-:Y:S01]  /*5f80*/  MOV R5, R21 ;  /* 0x0000001500057202 */ /* 0x000fe20000000f00 */
[----:B------:R-:W-:Y:S01]  /*5f90*/  IMAD R7, R91, c[0x0][0x300], RZ ;  /* 0x0000c0005b077a24 */ /* 0x000fe200078e02ff */
[----:B------:R-:W-:Y:S02]  /*5fa0*/  IADD3 R56, P0, R56, -0xc0, RZ ;  /* 0xffffff4038387810 */ /* 0x000fe40007f1e0ff */
[-C--:B------:R-:W-:Y:S01]  /*5fb0*/  ISETP.GE.AND P1, PT, R33, R18.reuse, PT ;  /* 0x000000122100720c */ /* 0x080fe20003f26270 */
[C---:B------:R-:W-:Y:S01]  /*5fc0*/  IMAD.WIDE.U32 R4, R92.reuse, c[0x0][0x300], R4 ;  /* 0x0000c0005c047a25 */ /* 0x040fe200078e0004 */
[----:B------:R-:W-:Y:S02]  /*5fd0*/  IADD3.X R55, R55, -0x1, RZ, P0, !PT ;  /* 0xffffffff37377810 */ /* 0x000fe400007fe4ff */
[----:B------:R-:W-:Y:S01]  /*5fe0*/  ISETP.GE.AND P0, PT, R67, R18, PT ;  /* 0x000000124300720c */ /* 0x000fe20003f06270 */
[----:B0-----:R-:W-:Y:S01]  /*5ff0*/  IMAD R15, R92, c[0x0][0x304], R7 ;  /* 0x0000c1005c0f7a24 */ /* 0x001fe200078e0207 */
[----:B------:R-:W-:-:S02]  /*6000*/  IADD3 R7, P3, R54, R4, RZ ;  /* 0x0000000436077210 */ /* 0x000fc40007f7e0ff */
[----:B------:R-:W-:Y:S02]  /*6010*/  IADD3 R4, P4, R56, c[0x0][0x340], RZ ;  /* 0x0000d00038047a10 */ /* 0x000fe40007f9e0ff */
[----:B------:R-:W-:Y:S02]  /*6020*/  IADD3.X R5, R0, R15, R5, P3, !PT ;  /* 0x0000000f00057210 */ /* 0x000fe40001ffe405 */
[----:B------:R-:W-:Y:S02]  /*6030*/  IADD3.X R0, R55, c[0x0][0x344], RZ, P4, !PT ;  /* 0x0000d10037007a10 */ /* 0x000fe400027fe4ff */
[----:B------:R-:W-:Y:S02]  /*6040*/  LEA R4, P3, R7, R4, 0x1 ;  /* 0x0000000407047211 */ /* 0x000fe400078608ff */
[----:B------:R-:W-:Y:S02]  /*6050*/  ISETP.GE.AND P2, PT, R35, R18, PT ;  /* 0x000000122300720c */ /* 0x000fe40003f46270 */
[----:B------:R-:W-:-:S02]  /*6060*/  LEA.HI.X R5, R7, R0, R5, 0x1, P3 ;  /* 0x0000000007057211 */ /* 0x000fc400018f0c05 */
[----:B------:R-:W-:Y:S02]  /*6070*/  IADD3 R83, P3, R83, -0x100, RZ ;  /* 0xffffff0053537810 */ /* 0x000fe40007f7e0ff */
[----:B------:R-:W-:Y:S01]  /*6080*/  IADD3 R81, P4, R81, -0x100, RZ ;  /* 0xffffff0051517810 */ /* 0x000fe20007f9e0ff */
[----:B------:R0:W-:Y:S01]  /*6090*/  @!P0 STG.E.U16 [R4.64], R27 ;  /* 0x0000001b04008986 */ /* 0x0001e2000c101508 */
[----:B------:R-:W-:Y:S02]  /*60a0*/  ISETP.GT.AND P0, PT, R157, 0x1, PT ;  /* 0x000000019d00780c */ /* 0x000fe40003f04270 */
[----:B------:R-:W-:Y:S01]  /*60b0*/  IADD3 R79, P5, R79, -0x100, RZ ;  /* 0xffffff004f4f7810 */ /* 0x000fe20007fbe0ff */
[----:B------:R0:W-:Y:S01]  /*60c0*/  @!P1 STG.E.U16 [R4.64+0x40], R29 ;  /* 0x0000401d04009986 */ /* 0x0001e2000c101508 */
[----:B------:R-:W-:Y:S02]  /*60d0*/  IADD3 R76, P1, R76, -0x200, RZ ;  /* 0xfffffe004c4c7810 */ /* 0x000fe40007f3e0ff */
[----:B------:R-:W-:Y:S01]  /*60e0*/  IADD3 R71, R71, 0x1, RZ ;  /* 0x0000000147477810 */ /* 0x000fe20007ffe0ff */
[----:B------:R0:W-:Y:S01]  /*60f0*/  @!P2 STG.E.U16 [R4.64+0x80], R31 ;  /* 0x0000801f0400a986 */ /* 0x0001e2000c101508 */
[----:B------:R-:W-:-:S02]  /*6100*/  IADD3 R74, P2, R74, -0x200, RZ ;  /* 0xfffffe004a4a7810 */ /* 0x000fc40007f5e0ff */
[----:B------:R-:W-:Y:S02]  /*6110*/  IADD3.X R75, R75, -0x1, RZ, P1, !PT ;  /* 0xffffffff4b4b7810 */ /* 0x000fe40000ffe4ff */
[----:B------:R-:W-:Y:S02]  /*6120*/  IADD3.X R73, R73, -0x1, RZ, P2, !PT ;  /* 0xffffffff49497810 */ /* 0x000fe400017fe4ff */
[----:B------:R-:W-:Y:S02]  /*6130*/  IADD3.X R80, R80, -0x1, RZ, P3, !PT ;  /* 0xffffffff50507810 */ /* 0x000fe40001ffe4ff */
[----:B------:R-:W-:Y:S02]  /*6140*/  IADD3.X R78, R78, -0x1, RZ, P4, !PT ;  /* 0xffffffff4e4e7810 */ /* 0x000fe400027fe4ff */
[----:B------:R-:W-:Y:S01]  /*6150*/  IADD3.X R77, R77, -0x1, RZ, P5, !PT ;  /* 0xffffffff4d4d7810 */ /* 0x000fe20002ffe4ff */
[----:B0-----:R-:W-:Y:S01]  /*6160*/  @!P0 CALL.REL.NOINC `(.L_x_13607) ;  /* 0x0000001000008944 */ /* 0x001fe20003c00000 */
[----:B------:R-:W-:Y:S05]  /*6170*/  BRA `(.L_x_13649) ;  /* 0xffffa7d000007947 */ /* 0x000fea000383ffff */
.L_x_13607:
[----:B------:R-:W-:Y:S02]  /*6180*/  ISETP.NE.U32.AND P0, PT, RZ, c[0x0][0x328], PT ;  /* 0x0000ca00ff007a0c */ /* 0x000fe40003f05070 */
[----:B------:R-:W-:-:S02]  /*6190*/  ISETP.NE.U32.AND P2, PT, RZ, c[0x0][0x348], PT ;  /* 0x0000d200ff007a0c */ /* 0x000fc40003f45070 */
[----:B------:R-:W-:Y:S02]  /*61a0*/  ISETP.NE.AND.EX P1, PT, RZ, c[0x0][0x32c], PT, P0 ;  /* 0x0000cb00ff007a0c */ /* 0x000fe40003f25300 */
[----:B------:R-:W-:-:S11]  /*61b0*/  ISETP.NE.AND.EX P0, PT, RZ, c[0x0][0x34c], PT, P2 ;  /* 0x0000d300ff007a0c */ /* 0x000fd60003f05320 */
[----:B------:R-:W-:Y:S05]  /*61c0*/  @!P1 BRA `(.L_x_13650) ;  /* 0x0000014000009947 */ /* 0x000fea0003800000 */
[----:B------:R-:W0:Y:S01]  /*61d0*/  SHFL.DOWN P1, R3, R84, 0x1, 0x1f ;  /* 0x08201f0054037f89 */ /* 0x000e220000020000 */
        /* <DEDUP_REMOVED lines=18> */
.L_x_13651:
[----:B0-----:R-:W-:Y:S05]  /*6300*/  BSYNC B0 ;  /* 0x0000000000007941 */ /* 0x001fea0003800000 */
.L_x_13650:
[----:B------:R-:W-:Y:S01]  /*6310*/  BSSY B0, `(.L_x_13652) ;  /* 0x0000018000007945 */ /* 0x000fe20003800000 */
[----:B------:R-:W-:Y:S05]  /*6320*/  @!P0 BRA `(.L_x_13653) ;  /* 0x0000015000008947 */ /* 0x000fea0003800000 */
[----:B------:R-:W-:Y:S06]  /*6330*/  BAR.SYNC.DEFER_BLOCKING 0x0 ;  /* 0x0000000000007b1d */ /* 0x000fec0000010000 */
[----:B------:R-:W0:Y:S04]  /*6340*/  SHFL.DOWN P0, R3, R82, 0x1, 0x1f ;  /* 0x08201f0052037f89 */ /* 0x000e280000000000 */
        /* <DEDUP_REMOVED lines=19> */
.L_x_13653:
[----:B------:R-:W0:Y:S02]  /*6480*/  S2R R9, SR_TID.X ;  /* 0x0000000000097919 */ /* 0x000e240000002100 */
.L_x_13654:
[----:B0-----:R-:W-:Y:S05]  /*6490*/  BSYNC B0 ;  /* 0x0000000000007941 */ /* 0x001fea0003800000 */
.L_x_13652:
[----:B------:R-:W-:-:S13]  /*64a0*/  ISETP.GE.AND P0, PT, R9, c[0x0][0x16c], PT ;  /* 0x00005b0009007a0c */ /* 0x000fda0003f06270 */
[----:B------:R-:W-:Y:S05]  /*64b0*/  @P0 EXIT ;  /* 0x000000000000094d */ /* 0x000fea0003800000 */
[----:B------:R-:W-:Y:S02]  /*64c0*/  IMAD R91, R91, c[0x0][0x288], RZ ;  /* 0x0000a2005b5b7a24 */ /* 0x000fe400078e02ff */
[----:B------:R-:W-:-:S04]  /*64d0*/  IMAD.WIDE.U32 R4, R92, c[0x0][0x288], RZ ;  /* 0x0000a2005c047a25 */ /* 0x000fc800078e00ff */
[----:B------:R-:W-:-:S05]  /*64e0*/  IMAD R13, R92, c[0x0][0x28c], R91 ;  /* 0x0000a3005c0d7a24 */ /* 0x000fca00078e025b */
[----:B------:R-:W-:Y:S02]  /*64f0*/  IADD3 R13, R5, R13, RZ ;  /* 0x0000000d050d7210 */ /* 0x000fe40007ffe0ff */
.L_x_13655:
        /* <DEDUP_REMOVED lines=17> */
.L_x_13656:
        /* <DEDUP_REMOVED lines=15> */
.L_x_14765:


//--------------------- .text._Z25selective_scan_bwd_kernelI32Selective_Scan_bwd_kernel_traitsILi32ELi4ELb0ELb1ELb1ELb1ELb0EN3c104HalfENS1_7complexIfEEEEv12SSMParamsBwd --------------------------
	.section	.text._Z25selective_scan_bwd_kernelI32Selective_Scan_bwd_kernel_traitsILi32ELi4ELb0ELb1ELb1ELb1ELb0EN3c104HalfENS1_7complexIfEEEEv12SSMParamsBwd,"ax",@progbits
	.sectioninfo	@"SHI_REGISTERS=168"
	.align	128
        .global         _Z25selective_scan_bwd_kernelI32Selective_Scan_bwd_kernel_traitsILi32ELi4ELb0ELb1ELb1ELb1ELb0EN3c104HalfENS1_7complexIfEEEEv12SSMParamsBwd
        .type           _Z25selective_scan_bwd_kernelI32Selective_Scan_bwd_kernel_traitsILi32ELi4ELb0ELb1ELb1ELb1ELb0EN3c104HalfENS1_7complexIfEEEEv12SSMParamsBwd,@function
        .size           _Z25selective_scan_bwd_kernelI32Selective_Scan_bwd_kernel_traitsILi32ELi4ELb0ELb1ELb1ELb1ELb0EN3c104HalfENS1_7complexIfEEEEv12SSMParamsBwd,(.L_x_14766 - _Z25selective_scan_bwd_kernelI32Selective_Scan_bwd_kernel_traitsILi32ELi4ELb0ELb1ELb1ELb1ELb0EN3c104HalfENS1_7complexIfEEEEv12SSMParamsBwd)
        .other          _Z25selective_scan_bwd_kernelI32Selective_Scan_bwd_kernel_traitsILi32ELi4ELb0ELb1ELb1ELb1ELb0EN3c104HalfENS1_7complexIfEEEEv12SSMParamsBwd,@"STO_CUDA_ENTRY STV_DEFAULT"
_Z25selective_scan_bwd_kernelI32Selective_Scan_bwd_kernel_traitsILi32ELi4ELb0ELb1ELb1ELb1ELb0EN3c104HalfENS1_7complexIfEEEEv12SSMParamsBwd:
.text._Z25selective_scan_bwd_kernelI32Selective_Scan_bwd_kernel_traitsILi32ELi4ELb0ELb1ELb1ELb1ELb0EN3c104HalfENS1_7complexIfEEEEv12SSMParamsBwd:
        /* <DEDUP_REMOVED lines=149> */
.L_x_13702:
[----:B------:R-:W-:Y:S01]  /*0950*/  IADD3 R32, -R50, c[0x0][0x174], RZ ;  /* 0x00005d0032207a10 */ /* 0x000fe20007ffe1ff */
[----:B------:R-:W-:Y:S01]  /*0960*/  BAR.SYNC.DEFER_BLOCKING 0x0 ;  /* 0x0000000000007b1d */ /* 0x000fe20000010000 */
[C---:B------:R-:W-:Y:S02]  /*0970*/  LOP3.LUT R5, R51.reuse, 0x20, RZ, 0xfc, !PT ;  /* 0x0000002033057812 */ /* 0x040fe400078efcff */
[----:B--2---:R-:W-:Y:S02]  /*0980*/  LEA R31, R32, 0xffffff80, 0x7 ;  /* 0xffffff80201f7811 */ /* 0x004fe400078e38ff */
[----:B------:R-:W-:Y:S02]  /*0990*/  LOP3.LUT R7, R51, 0x40, RZ, 0xfc, !PT ;  /* 0x0000004033077812 */ /* 0x000fe400078efcff */
[----:B------:R-:W-:-:S02]  /*09a0*/  IADD3 R30, -R31, c[0x0][0x168], RZ ;  /* 0x00005a001f1e7a10 */ /* 0x000fc40007ffe1ff */
[C---:B------:R-:W-:Y:S02]  /*09b0*/  LOP3.LUT R9, R51.reuse, 0x60, RZ, 0xfc, !PT ;  /* 0x0000006033097812 */ /* 0x040fe400078efcff */
[-C--:B------:R-:W-:Y:S02]  /*09c0*/  ISETP.GE.AND P0, PT, R51, R30.reuse, PT ;  /* 0x0000001e3300720c */ /* 0x080fe40003f06270 */
[-C--:B------:R-:W-:Y:S02]  /*09d0*/  ISETP.GE.AND P1, PT, R5, R30.reuse, PT ;  /* 0x0000001e0500720c */ /* 0x080fe40003f26270 */
[-C--:B------:R-:W-:Y:S02]  /*09e0*/  ISETP.GE.AND P2, PT, R7, R30.reuse, PT ;  /* 0x0000001e0700720c */ /* 0x080fe40003f46270 */
[----:B------:R-:W-:Y:S02]  /*09f0*/  ISETP.GE.AND P3, PT, R9, R30, PT ;  /* 0x0000001e0900720c */ /* 0x000fe40003f66270 */
[----:B------:R-:W-:-:S02]  /*0a00*/  MOV R2, R60 ;  /* 0x0000003c00027202 */ /* 0x000fc40000000f00 */
[----:B------:R-:W-:Y:S02]  /*0a10*/  MOV R3, R59 ;  /* 0x0000003b00037202 */ /* 0x000fe40000000f00 */
[----:B------:R-:W-:Y:S02]  /*0a20*/  PRMT R0, RZ, 0x7610, R0 ;  /* 0x00007610ff007816 */ /* 0x000fe40000000000 */
[----:B------:R-:W-:Y:S01]  /*0a30*/  PRMT R6, RZ, 0x7610, R6 ;  /* 0x00007610ff067816 */ /* 0x000fe20000000006 */
[----:B------:R-:W-:Y:S01]  /*0a40*/  IMAD.WIDE R2, R51, 0x2, R2 ;  /* 0x0000000233027825 */ /* 0x000fe200078e0202 */
[----:B------:R-:W-:Y:S02]  /*0a50*/  PRMT R8, RZ, 0x7610, R8 ;  /* 0x00007610ff087816 */ /* 0x000fe40000000008 */
[----:B------:R-:W-:Y:S02]  /*0a60*/  PRMT R10, RZ, 0x7610, R10 ;  /* 0x00007610ff0a7816 */ /* 0x000fe4000000000a */
[----:B0-----:R0:W2:Y:S04]  /*0a70*/  @!P0 LDG.E.U16 R0, [R2.64] ;  /* 0x0000000802008981 */ /* 0x0010a8000c1e1500 */
[----:B------:R0:W3:Y:S04]  /*0a80*/  @!P1 LDG.E.U16 R6, [R2.64+0x40] ;  /* 0x0000400802069981 */ /* 0x0000e8000c1e1500 */
        /* <DEDUP_REMOVED lines=8> */
[----:B-1----:R-:W-:-:S02]  /*0b10*/  PRMT R12, RZ, 0x7610, R12 ;  /* 0x00007610ff0c7816 */ /* 0x002fc4000000000c */
[----:B------:R-:W-:Y:S02]  /*0b20*/  PRMT R14, RZ, 0x7610, R14 ;  /* 0x00007610ff0e7816 */ /* 0x000fe4000000000e */
[----:B------:R-:W-:Y:S01]  /*0b30*/  PRMT R16, RZ, 0x7610, R16 ;  /* 0x00007610ff107816 */ /* 0x000fe20000000010 */
[----:B------:R-:W-:Y:S01]  /*0b40*/  @!P1 IMAD.WIDE R4, R51, 0x2, R94 ;  /* 0x0000000233049825 */ /* 0x000fe200078e025e */
[----:B------:R-:W-:-:S03]  /*0b50*/  PRMT R18, RZ, 0x7610, R18 ;  /* 0x00007610ff127816 */ /* 0x000fc60000000012 */
[----:B0-----:R-:W-:Y:S01]  /*0b60*/  @!P0 IMAD.WIDE R2, R51, 0x2, R94 ;  /* 0x0000000233028825 */ /* 0x001fe200078e025e */
[----:B--2---:R-:W-:Y:S04]  /*0b70*/  STS.U16 [R11], R0 ;  /* 0x000000000b007388 */ /* 0x004fe80000000400 */
[----:B---3--:R0:W-:Y:S04]  /*0b80*/  STS.U16 [R11+0x40], R6 ;  /* 0x000040060b007388 */ /* 0x0081e80000000400 */
[----:B----4-:R1:W-:Y:S04]  /*0b90*/  STS.U16 [R11+0x80], R8 ;  /* 0x000080080b007388 */ /* 0x0103e80000000400 */
[----:B------:R2:W-:Y:S01]  /*0ba0*/  STS.U16 [R11+0xc0], R10 ;  /* 0x0000c00a0b007388 */ /* 0x0005e20000000400 */
[----:B------:R-:W-:-:S06]  /*0bb0*/  NOP ;  /* 0x0000000000007918 */ /* 0x000fcc0000000000 */
[----:B------:R-:W-:Y:S01]  /*0bc0*/  LDS.64 R92, [R29] ;  /* 0x000000001d5c7984 */ /* 0x000fe20000000a00 */
[----:B0-----:R-:W-:-:S03]  /*0bd0*/  @!P2 IMAD.WIDE R6, R51, 0x2, R94 ;  /* 0x000000023306a825 */ /* 0x001fc600078e025e */
[----:B------:R-:W-:Y:S01]  /*0be0*/  BAR.SYNC.DEFER_BLOCKING 0x0 ;  /* 0x0000000000007b1d */ /* 0x000fe20000010000 */
[----:B-1----:R-:W-:-:S05]  /*0bf0*/  @!P3 IMAD.WIDE R8, R51, 0x2, R94 ;  /* 0x000000023308b825 */ /* 0x002fca00078e025e */
        /* <DEDUP_REMOVED lines=22> */
[----:B0-----:R-:W-:Y:S01]  /*0d60*/  HADD2.F32 R7, -RZ, R8.H0_H0 ;  /* 0x20000008ff077230 */ /* 0x001fe20000004100 */
[----:B------:R-:W-:Y:S01]  /*0d70*/  BSSY B0, `(.L_x_13658) ;  /* 0x0000039000007945 */ /* 0x000fe20003800000 */
[----:B------:R-:W-:-:S02]  /*0d80*/  HADD2.F32 R25, -RZ, R9.H0_H0 ;  /* 0x20000009ff197230 */ /* 0x000fc40000004100 */
[----:B------:R-:W-:Y:S01]  /*0d90*/  HADD2.F32 R27, -RZ, R8.H1_H1 ;  /* 0x30000008ff1b7230 */ /* 0x000fe20000004100 */
        /* <DEDUP_REMOVED lines=54> */
.L_x_13659:
[----:B------:R-:W-:Y:S05]  /*1100*/  BSYNC B0 ;  /* 0x0000000000007941 */ /* 0x000fea0003800000 */
.L_x_13658:
        /* <DEDUP_REMOVED lines=33> */
.L_x_13661:
[----:B------:R-:W-:Y:S05]  /*1320*/  BSYNC B0 ;  /* 0x0000000000007941 */ /* 0x000fea0003800000 */
.L_x_13660:
        /* <DEDUP_REMOVED lines=33> */
.L_x_13663:
[----:B------:R-:W-:Y:S05]  /*1540*/  BSYNC B0 ;  /* 0x0000000000007941 */ /* 0x000fea0003800000 */
.L_x_13662:
        /* <DEDUP_REMOVED lines=33> */
.L_x_13665:
[----:B------:R-:W-:Y:S05]  /*1760*/  BSYNC B0 ;  /* 0x0000000000007941 */ /* 0x000fea0003800000 */
.L_x_13664:
        /* <DEDUP_REMOVED lines=23> */
[----:B------:R-:W-:Y:S01]  /*18e0*/  CS2R R22, SRZ ;  /* 0x0000000000167805 */ /* 0x000fe2000001ff00 */
[----:B------:R-:W-:-:S02]  /*18f0*/  MOV R6, c[0x0][0x2b8] ;  /* 0x0000ae0000067a02 */ /* 0x000fc40000000f00 */
[----:B------:R-:W-:Y:S01]  /*1900*/  SHF.R.U32.HI R0, RZ, 0x1, R7 ;  /* 0x00000001ff007819 */ /* 0x000fe20000011607 */
[-C--:B------:R-:W-:Y:S01]  /*1910*/  IMAD R4, R4, R115.reuse, RZ ;  /* 0x0000007304047224 */ /* 0x080fe200078e02ff */
[----:B------:R-:W-:Y:S02]  /*1920*/  SHF.R.U64 R2, R2, 0x1, R3 ;  /* 0x0000000102027819 */ /* 0x000fe40000001203 */
        /* <DEDUP_REMOVED lines=29> */
[----:B------:R-:W-:Y:S02]  /*1b00*/  MOV R10, RZ ;  /* 0x000000ff000a7202 */ /* 0x000fe40000000f00 */
[----:B------:R-:W-:Y:S01]  /*1b10*/  LOP3.LUT R0, R0, 0xfffffe, RZ, 0xc0, !PT ;  /* 0x00fffffe00007812 */ /* 0x000fe200078ec0ff */
[----:B------:R-:W-:-:S03]  /*1b20*/  IMAD.WIDE R2, R9, 0x4, R2 ;  /* 0x0000000409027825 */ /* 0x000fc600078e0202 */
[----:B------:R-:W-:Y:S01]  /*1b30*/  IADD3 R15, R15, -R0, RZ ;  /* 0x800000000f0f7210 */ /* 0x000fe20007ffe0ff */
[----:B------:R-:W-:Y:S01]  /*1b40*/  IMAD.WIDE R6, R9, 0x4, R6 ;  /* 0x0000000409067825 */ /* 0x000fe200078e0206 */
[C---:B------:R-:W-:Y:S01]  /*1b50*/  IADD3 R90, P0, R2.reuse, -0x380, RZ ;  /* 0xfffffc80025a7810 */ /* 0x040fe20007f1e0ff */
[----:B------:R-:W-:Y:S01]  /*1b60*/  CS2R R8, SRZ ;  /* 0x0000000000087805 */ /* 0x000fe2000001ff00 */
[C---:B------:R-:W-:Y:S01]  /*1b70*/  IADD3 R88, P1, R2.reuse, -0x300, RZ ;  /* 0xfffffd0002587810 */ /* 0x040fe20007f3e0ff */
[----:B------:R-:W-:Y:S01]  /*1b80*/  FADD.FTZ R11, R41, R41 ;  /* 0x00000029290b7221 */ /* 0x000fe20000010000 */
        /* <DEDUP_REMOVED lines=10> */
[C---:B------:R-:W-:Y:S02]  /*1c30*/  IADD3.X R81, R3.reuse, -0x1, RZ, P5, !PT ;  /* 0xffffffff03517810 */ /* 0x040fe40002ffe4ff */
[----:B------:R-:W-:Y:S02]  /*1c40*/  IADD3.X R79, R3, -0x1, RZ, P6, !PT ;  /* 0xffffffff034f7810 */ /* 0x000fe400037fe4ff */
[C---:B------:R-:W-:Y:S02]  /*1c50*/  IADD3 R76, P0, R6.reuse, -0x380, RZ ;  /* 0xfffffc80064c7810 */ /* 0x040fe40007f1e0ff */
[C---:B------:R-:W-:Y:S02]  /*1c60*/  IADD3 R74, P1, R6.reuse, -0x300, RZ ;  /* 0xfffffd00064a7810 */ /* 0x040fe40007f3e0ff */
        /* <DEDUP_REMOVED lines=10> */
[C---:B------:R-:W-:Y:S02]  /*1d10*/  IADD3.X R67, R7.reuse, -0x1, RZ, P5, !PT ;  /* 0xffffffff07437810 */ /* 0x040fe40002ffe4ff */
[----:B------:R-:W-:Y:S02]  /*1d20*/  IADD3.X R65, R7, -0x1, RZ, P6, !PT ;  /* 0xffffffff07417810 */ /* 0x000fe400037fe4ff */
.L_x_13697:
[----:B------:R-:W-:Y:S01]  /*1d30*/  SHF.R.S32.HI R128, RZ, 0x1f, R10 ;  /* 0x0000001fff807819 */ /* 0x000fe2000001140a */
[----:B------:R-:W-:Y:S01]  /*1d40*/  IMAD.WIDE.U32 R4, R10, c[0x0][0x1a0], R96 ;  /* 0x000068000a047a25 */ /* 0x000fe200078e0060 */
[----:B------:R-:W-:-:S02]  /*1d50*/  IADD3 R30, -R31, c[0x0][0x168], RZ ;  /* 0x00005a001f1e7a10 */ /* 0x000fc40007ffe1ff */
[----:B------:R-:W-:Y:S01]  /*1d60*/  PRMT R29, RZ, 0x7610, R29 ;  /* 0x00007610ff1d7816 */ /* 0x000fe2000000001d */
[----:B------:R-:W-:Y:S01]  /*1d70*/  IMAD R3, R128, c[0x0][0x1a0], RZ ;  /* 0x0000680080037a24 */ /* 0x000fe200078e02ff */
[----:B------:R-:W-:Y:S02]  /*1d80*/  SHF.L.U32 R108, R30, 0x1, RZ ;  /* 0x000000011e6c7819 */ /* 0x000fe400000006ff */
[----:B------:R-:W-:Y:S01]  /*1d90*/  LEA R2, P3, R4, R56, 0x1 ;  /* 0x0000003804027211 */ /* 0x000fe200078608ff */
[----:B------:R-:W-:Y:S01]  /*1da0*/  IMAD R3, R10, c[0x0][0x1a4], R3 ;  /* 0x000069000a037a24 */ /* 0x000fe200078e0203 */
[-C--:B------:R-:W-:Y:S02]  /*1db0*/  ISETP.GE.AND P0, PT, R96, R108.reuse, PT ;  /* 0x0000006c6000720c */ /* 0x080fe40003f06270 */
[-C--:B------:R-:W-:Y:S02]  /*1dc0*/  ISETP.GE.AND P1, PT, R39, R108.reuse, PT ;  /* 0x0000006c2700720c */ /* 0x080fe40003f26270 */
[----:B------:R-:W-:-:S02]  /*1dd0*/  ISETP.GE.AND P2, PT, R38, R108, PT ;  /* 0x0000006c2600720c */ /* 0x000fc40003f46270 */
[----:B------:R-:W-:Y:S02]  /*1de0*/  IADD3 R0, R5, R3, RZ ;  /* 0x0000000305007210 */ /* 0x000fe40007ffe0ff */
[----:B------:R-:W-:Y:S02]  /*1df0*/  PRMT R40, RZ, 0x7610, R40 ;  /* 0x00007610ff287816 */ /* 0x000fe40000000028 */
        /* <DEDUP_REMOVED lines=26> */
[----:B------:R-:W-:Y:S01]  /*1fa0*/  IMAD R119, R10, c[0x0][0x1c4], R109 ;  /* 0x000071000a777a24 */ /* 0x000fe200078e026d */
[----:B------:R-:W-:Y:S01]  /*1fb0*/  IADD3 R63, R52, 0x40, RZ ;  /* 0x00000040343f7810 */ /* 0x000fe20007ffe0ff */
[----:B------:R-:W-:Y:S01]  /*1fc0*/  IMAD R109, R10, c[0x0][0x18c], R107 ;  /* 0x000063000a6d7a24 */ /* 0x000fe200078e026b */
[----:B------:R-:W-:Y:S01]  /*1fd0*/  IADD3 R5, R52, 0x20, RZ ;  /* 0x0000002034057810 */ /* 0x000fe20007ffe0ff */
[----:B------:R-:W-:Y:S01]  /*1fe0*/  IMAD.WIDE.U32 R6, R10, c[0x0][0x188], R6 ;  /* 0x000062000a067a25 */ /* 0x000fe200078e0006 */
[----:B------:R-:W-:-:S03]  /*1ff0*/  LEA.HI.SX32 R63, R63, R52, 0x1b ;  /* 0x000000343f3f7211 */ /* 0x000fc600078fdaff */
[----:B0-----:R-:W-:Y:S01]  /*2000*/  IMAD.WIDE.U32 R2, R10, c[0x0][0x1c0], R96 ;  /* 0x000070000a027a25 */ /* 0x001fe200078e0060 */
[-C--:B------:R-:W-:Y:S02]  /*2010*/  LEA.HI.SX32 R5, R5, R52.reuse, 0x1b ;  /* 0x0000003405057211 */ /* 0x080fe400078fdaff */
[----:B------:R-:W-:Y:S02]  /*2020*/  IADD3 R7, R7, R109, RZ ;  /* 0x0000006d07077210 */ /* 0x000fe40007ffe0ff */
[----:B------:R-:W-:Y:S02]  /*2030*/  LEA R62, P0, R6, c[0x0][0x220], 0x3 ;  /* 0x00008800063e7a11 */ /* 0x000fe400078018ff */
[----:B------:R-:W-:Y:S02]  /*2040*/  LEA.HI.SX32 R0, R52, R52, 0x1b ;  /* 0x0000003434007211 */ /* 0x000fe400078fdaff */
[----:B------:R-:W-:Y:S02]  /*2050*/  LEA R4, P1, R2, R54, 0x1 ;  /* 0x0000003602047211 */ /* 0x000fe400078208ff */
[----:B------:R-:W-:-:S02]  /*2060*/  IADD3 R107, R3, R119, RZ ;  /* 0x00000077036b7210 */ /* 0x000fc40007ffe0ff */
[----:B------:R-:W-:Y:S02]  /*2070*/  SHF.L.U32 R124, R63, 0x1, RZ ;  /* 0x000000013f7c7819 */ /* 0x000fe400000006ff */
[----:B------:R-:W-:Y:S02]  /*2080*/  SHF.L.U32 R3, R5, 0x1, RZ ;  /* 0x0000000105037819 */ /* 0x000fe400000006ff */
[----:B------:R-:W-:Y:S02]  /*2090*/  LEA.HI.X R63, R6, c[0x0][0x224], R7, 0x3, P0 ;  /* 0x00008900063f7a11 */ /* 0x000fe400000f1c07 */
[----:B------:R-:W-:Y:S02]  /*20a0*/  SHF.L.U32 R0, R0, 0x1, RZ ;  /* 0x0000000100007819 */ /* 0x000fe400000006ff */
[----:B------:R-:W-:Y:S02]  /*20b0*/  LEA.HI.X R5, R2, R53, R107, 0x1, P1 ;  /* 0x0000003502057211 */ /* 0x000fe400008f0c6b */
[C---:B------:R-:W-:Y:S01]  /*20c0*/  IADD3 R7, R52.reuse, 0x60, RZ ;  /* 0x0000006034077810 */ /* 0x040fe20007ffe0ff */
[----:B------:R-:W4:Y:S01]  /*20d0*/  LDG.E.64 R62, [R62.64] ;  /* 0x000000083e3e7981 */ /* 0x000f22000c1e1b00 */
[----:B------:R-:W-:-:S02]  /*20e0*/  IADD3 R107, R52, 0x80, RZ ;  /* 0x00000080346b7810 */ /* 0x000fc40007ffe0ff */
[C---:B------:R-:W-:Y:S02]  /*20f0*/  IADD3 R109, R52.reuse, 0xa0, RZ ;  /* 0x000000a0346d7810 */ /* 0x040fe40007ffe0ff */
[C---:B------:R-:W-:Y:S02]  /*2100*/  IADD3 R119, R52.reuse, 0xc0, RZ ;  /* 0x000000c034777810 */ /* 0x040fe40007ffe0ff */
[----:B------:R-:W-:Y:S02]  /*2110*/  IADD3 R121, R52, 0xe0, RZ ;  /* 0x000000e034797810 */ /* 0x000fe40007ffe0ff */
[-C--:B------:R-:W-:Y:S02]  /*2120*/  LEA.HI.SX32 R7, R7, R52.reuse, 0x1b ;  /* 0x0000003407077211 */ /* 0x080fe400078fdaff */
[-C--:B------:R-:W-:Y:S02]  /*2130*/  LEA.HI.SX32 R107, R107, R52.reuse, 0x1b ;  /* 0x000000346b6b7211 */ /* 0x080fe400078fdaff */
[----:B------:R-:W-:-:S02]  /*2140*/  LEA.HI.SX32 R109, R109, R52, 0x1b ;  /* 0x000000346d6d7211 */ /* 0x000fc400078fdaff */
[----:B------:R-:W-:Y:S02]  /*2150*/  ISETP.GE.AND P6, PT, R96, R108, PT ;  /* 0x0000006c6000720c */ /* 0x000fe40003fc6270 */
[-C--:B------:R-:W-:Y:S02]  /*2160*/  LEA.HI.SX32 R6, R119, R52.reuse, 0x1b ;  /* 0x0000003477067211 */ /* 0x080fe400078fdaff */
[----:B------:R-:W-:Y:S02]  /*2170*/  LEA.HI.SX32 R121, R121, R52, 0x1b ;  /* 0x0000003479797211 */ /* 0x000fe400078fdaff */
[----:B------:R-:W-:Y:S02]  /*2180*/  SHF.L.U32 R2, R107, 0x1, RZ ;  /* 0x000000016b027819 */ /* 0x000fe400000006ff */
[----:B------:R-:W-:Y:S02]  /*2190*/  SHF.L.U32 R119, R109, 0x1, RZ ;  /* 0x000000016d777819 */ /* 0x000fe400000006ff */
[----:B------:R-:W-:-:S02]  /*21a0*/  SHF.L.U32 R125, R121, 0x1, RZ ;  /* 0x00000001797d7819 */ /* 0x000fc400000006ff */
[----:B------:R-:W-:Y:S02]  /*21b0*/  PRMT R107, RZ, 0x7610, R107 ;  /* 0x00007610ff6b7816 */ /* 0x000fe4000000006b */
[-C--:B------:R-:W-:Y:S02]  /*21c0*/  ISETP.GE.AND P5, PT, R39, R108.reuse, PT ;  /* 0x0000006c2700720c */ /* 0x080fe40003fa6270 */
        /* <DEDUP_REMOVED lines=43> */
[----:B------:R-:W-:-:S03]  /*2480*/  ISETP.NE.AND P0, PT, R49, RZ, PT ;  /* 0x000000ff3100720c */ /* 0x000fc60003f05270 */
[----:B------:R-:W1:Y:S03]  /*2490*/  LDS.U16 R7, [R126] ;  /* 0x000000007e077984 */ /* 0x000e660000000400 */
[----:B------:R0:W0:Y:S01]  /*24a0*/  MUFU.SIN R134, R120 ;  /* 0x0000007800867308 */ /* 0x0000220000000400 */
[----:B------:R-:W-:Y:S01]  /*24b0*/  LDS.U16 R109, [R126+0x4] ;  /* 0x000004007e6d7984 */ /* 0x000fe20000000400 */
[----:B--2---:R-:W-:-:S03]  /*24c0*/  LEA R4, R15, R10, 0x8 ;  /* 0x0000000a0f047211 */ /* 0x004fc600078e40ff */
[----:B------:R-:W-:Y:S01]  /*24d0*/  LDS.U16 R108, [R126+0x6] ;  /* 0x000006007e6c7984 */ /* 0x000fe20000000400 */
[----:B------:R-:W-:-:S03]  /*24e0*/  @P1 IADD3 R4, R61, 0x200, RZ ;  /* 0x000002003d041810 */ /* 0x000fc60007ffe0ff */
[----:B0-----:R-:W0:Y:S04]  /*24f0*/  LDS.U16 R120, [R126+0x8] ;  /* 0x000008007e787984 */ /* 0x001e280000000400 */
[----:B------:R-:W2:Y:S04]  /*2500*/  LDS.U16 R122, [R126+0xa] ;  /* 0x00000a007e7a7984 */ /* 0x000ea80000000400 */
[----:B------:R-:W2:Y:S04]  /*2510*/  LDS.U16 R123, [R126+0xc] ;  /* 0x00000c007e7b7984 */ /* 0x000ea80000000400 */
[----:B------:R-:W2:Y:S01]  /*2520*/  LDS.U16 R121, [R126+0xe] ;  /* 0x00000e007e797984 */ /* 0x000ea20000000400 */
[----:B------:R-:W-:Y:S01]  /*2530*/  ISETP.LT.OR P2, PT, R32, 0x2, P0 ;  /* 0x000000022000780c */ /* 0x000fe20000741670 */
[----:B------:R-:W-:-:S02]  /*2540*/  FMUL.FTZ R104, R105, R136 ;  /* 0x0000008869687220 */ /* 0x000fc40000410000 */
[----:B------:R-:W-:-:S10]  /*2550*/  FMUL.FTZ R105, R105, R134 ;  /* 0x0000008669697220 */ /* 0x000fd40000410000 */
[----:B------:R-:W-:Y:S01]  /*2560*/  @!P2 IADD3 R5, R32, -0x2, RZ ;  /* 0xfffffffe2005a810 */ /* 0x000fe20007ffe0ff */
[----:B-1----:R-:W-:Y:S02]  /*2570*/  HADD2.F32 R6, -RZ, R6.H0_H0 ;  /* 0x20000006ff067230 */ /* 0x002fe40000004100 */
[----:B------:R-:W-:-:S03]  /*2580*/  HADD2.F32 R7, -RZ, R7.H0_H0 ;  /* 0x20000007ff077230 */ /* 0x000fc60000004100 */
[-C--:B------:R-:W-:Y:S02]  /*2590*/  FMUL.FTZ R150, R6, R28.reuse ;  /* 0x0000001c06967220 */ /* 0x080fe40000410000 */
[----:B------:R-:W-:Y:S01]  /*25a0*/  FMUL.FTZ R146, R7, R28 ;  /* 0x0000001c07927220 */ /* 0x000fe20000410000 */
[----:B0-----:R-:W-:Y:S02]  /*25b0*/  HADD2.F32 R120, -RZ, R120.H0_H0 ;  /* 0x20000078ff787230 */ /* 0x001fe40000004100 */
[----:B--2---:R-:W-:-:S03]  /*25c0*/  HADD2.F32 R122, -RZ, R122.H0_H0 ;  /* 0x2000007aff7a7230 */ /* 0x004fc60000004100 */
[-C--:B------:R-:W-:Y:S02]  /*25d0*/  FMUL.FTZ R149, R120, R25.reuse ;  /* 0x0000001978957220 */ /* 0x080fe40000410000 */
        /* <DEDUP_REMOVED lines=27> */
[----:B------:R-:W-:Y:S02]  /*2790*/  @!P2 IMAD R3, R5, c[0x0][0x16c], R10 ;  /* 0x00005b000503aa24 */ /* 0x000fe400078e020a */
[----:B------:R-:W-:Y:S01]  /*27a0*/  MUFU.SIN R5, R127 ;  /* 0x0000007f00057308 */ /* 0x000fe20000000400 */
[----:B------:R-:W-:-:S07]  /*27b0*/  CS2R R106, SRZ ;  /* 0x00000000006a7805 */ /* 0x000fce000001ff00 */
[----:B------:R-:W2:Y:S01]  /*27c0*/  MUFU.EX2 R0, R0 ;  /* 0x0000000000007308 */ /* 0x000ea20000000800 */
[----:B------:R-:W-:Y:S01]  /*27d0*/  @!P2 IMAD.WIDE R2, R3, 0x10, R102 ;  /* 0x000000100302a825 */ /* 0x000fe200078e0266 */
[----:B------:R-:W-:Y:S03]  /*27e0*/  BAR.SYNC.DEFER_BLOCKING 0x0 ;  /* 0x0000000000007b1d */ /* 0x000fe60000010000 */
[----:B-1----:R-:W-:-:S03]  /*27f0*/  FMUL.FTZ R119, R63, R25 ;  /* 0x000000193f777220 */ /* 0x002fc60000410000 */
[----:B------:R-:W1:Y:S01]  /*2800*/  MUFU.COS R129, R127 ;  /* 0x0000007f00817308 */ /* 0x000e620000000000 */
[C---:B------:R-:W-:Y:S02]  /*2810*/  FMUL.FTZ R4, R133.reuse, R25 ;  /* 0x0000001985047220 */ /* 0x040fe40000410000 */
        /* <DEDUP_REMOVED lines=21> */
[-C--:B------:R-:W-:Y:S02]  /*2970*/  FMUL.FTZ R151, R3, R27.reuse ;  /* 0x0000001b03977220 */ /* 0x080fe40000410000 */
[C---:B------:R-:W-:Y:S02]  /*2980*/  FFMA.FTZ R0, R129.reuse, R146, -R0 ;  /* 0x0000009281007223 */ /* 0x040fe40000010800 */
        /* <DEDUP_REMOVED lines=47> */
.L_x_13668:
[----:B0--34-:R-:W-:Y:S05]  /*2c80*/  BSYNC B0 ;  /* 0x0000000000007941 */ /* 0x019fea0003800000 */
.L_x_13667:
        /* <DEDUP_REMOVED lines=159> */
.L_x_13670:
[----:B-1--4-:R-:W-:Y:S05]  /*3680*/  BSYNC B0 ;  /* 0x0000000000007941 */ /* 0x012fea0003800000 */
.L_x_13669:
        /* <DEDUP_REMOVED lines=17> */
.L_x_13672:
[----:B------:R-:W-:Y:S05]  /*37a0*/  BSYNC B0 ;  /* 0x0000000000007941 */ /* 0x000fea0003800000 */
.L_x_13671:
        /* <DEDUP_REMOVED lines=17> */
.L_x_13674:
[----:B------:R-:W-:Y:S05]  /*38c0*/  BSYNC B0 ;  /* 0x0000000000007941 */ /* 0x000fea0003800000 */
.L_x_13673:
        /* <DEDUP_REMOVED lines=17> */
.L_x_13676:
[----:B------:R-:W-:Y:S05]  /*39e0*/  BSYNC B0 ;  /* 0x0000000000007941 */ /* 0x000fea0003800000 */
.L_x_13675:
        /* <DEDUP_REMOVED lines=17> */
.L_x_13678:
[----:B------:R-:W-:Y:S05]  /*3b00*/  BSYNC B0 ;  /* 0x0000000000007941 */ /* 0x000fea0003800000 */
.L_x_13677:
        /* <DEDUP_REMOVED lines=105> */
[C---:B------:R-:W-:Y:S02]  /*41a0*/  FMUL.FTZ R43, R5.reuse, R134 ;  /* 0x00000086052b7220 */ /* 0x040fe40000410000 */
        /* <DEDUP_REMOVED lines=9> */
[-C--:B------:R-:W-:Y:S02]  /*4240*/  FMUL.FTZ R145, R109, R25.reuse ;  /* 0x000000196d917220 */ /* 0x080fe40000410000 */
        /* <DEDUP_REMOVED lines=12> */
[-C--:B------:R-:W-:Y:S02]  /*4310*/  FFMA.FTZ R42, R137, R145.reuse, -R42 ;  /* 0x00000091892a7223 */ /* 0x080fe4000001082a */
[----:B------:R-:W-:Y:S01]  /*4320*/  FMUL.FTZ R139, R4, R138 ;  /* 0x0000008a048b7220 */ /* 0x000fe20000410000 */
[----:B------:R1:W-:Y:S01]  /*4330*/  STS [R44.X4+0x42c], R141 ;  /* 0x00042c8d2c007388 */ /* 0x0003e20000004800 */
[C---:B------:R-:W-:Y:S02]  /*4340*/  FMUL.FTZ R140, R119.reuse, R26 ;  /* 0x0000001a778c7220 */ /* 0x040fe40000410000 */
        /* <DEDUP_REMOVED lines=101> */
.L_x_13680:
[----:B01234-:R-:W-:Y:S05]  /*49a0*/  BSYNC B0 ;  /* 0x0000000000007941 */ /* 0x01ffea0003800000 */
.L_x_13679:
        /* <DEDUP_REMOVED lines=18> */
.L_x_13682:
[----:B------:R-:W-:Y:S05]  /*4ad0*/  BSYNC B0 ;  /* 0x0000000000007941 */ /* 0x000fea0003800000 */
.L_x_13681:
        /* <DEDUP_REMOVED lines=9> */
.L_x_13684:
[----:B------:R-:W-:Y:S05]  /*4b70*/  BSYNC B0 ;  /* 0x0000000000007941 */ /* 0x000fea0003800000 */
.L_x_13683:
        /* <DEDUP_REMOVED lines=9> */
.L_x_13686:
[----:B------:R-:W-:Y:S05]  /*4c10*/  BSYNC B0 ;  /* 0x0000000000007941 */ /* 0x000fea0003800000 */
.L_x_13685:
        /* <DEDUP_REMOVED lines=9> */
.L_x_13688:
[----:B------:R-:W-:Y:S05]  /*4cb0*/  BSYNC B0 ;  /* 0x0000000000007941 */ /* 0x000fea0003800000 */
.L_x_13687:
        /* <DEDUP_REMOVED lines=9> */
.L_x_13690:
[----:B------:R-:W-:Y:S05]  /*4d50*/  BSYNC B0 ;  /* 0x0000000000007941 */ /* 0x000fea0003800000 */
.L_x_13689:
        /* <DEDUP_REMOVED lines=9> */
.L_x_13692:
[----:B------:R-:W-:Y:S05]  /*4df0*/  BSYNC B0 ;  /* 0x0000000000007941 */ /* 0x000fea0003800000 */
.L_x_13691:
        /* <DEDUP_REMOVED lines=9> */
.L_x_13694:
[----:B------:R-:W-:Y:S05]  /*4e90*/  BSYNC B0 ;  /* 0x0000000000007941 */ /* 0x000fea0003800000 */
.L_x_13693:
        /* <DEDUP_REMOVED lines=83> */
.L_x_13696:
[----:B-1----:R-:W-:Y:S05]  /*53d0*/  BSYNC B0 ;  /* 0x0000000000007941 */ /* 0x002fea0003800000 */
.L_x_13695:
[----:B------:R-:W-:Y:S02]  /*53e0*/  IADD3 R10, R10, 0x1, RZ ;  /* 0x000000010a0a7810 */ /* 0x000fe40007ffe0ff */
[----:B------:R-:W-:Y:S02]  /*53f0*/  IADD3 R9, P1, R9, 0x1, RZ ;  /* 0x0000000109097810 */ /* 0x000fe40007f3e0ff */
[----:B------:R-:W-:Y:S02]  /*5400*/  ISETP.GE.AND P0, PT, R10, c[0x0][0x16c], PT ;  /* 0x00005b000a007a0c */ /* 0x000fe40003f06270 */
[----:B------:R-:W-:-:S11]  /*5410*/  IADD3.X R8, RZ, R8, RZ, P1, !PT ;  /* 0x00000008ff087210 */ /* 0x000fd60000ffe4ff */
[----:B------:R-:W-:Y:S01]  /*5420*/  @P0 CALL.REL.NOINC `(.L_x_13666) ;  /* 0x0000001000000944 */ /* 0x000fe20003c00000 */
[----:B------:R-:W-:Y:S05]  /*5430*/  BRA `(.L_x_13697) ;  /* 0xffffc8f000007947 */ /* 0x000fea000383ffff */
.L_x_13666:
        /* <DEDUP_REMOVED lines=14> */
[----:B------:R-:W5:Y:S03]  /*5520*/  @!P0 LDG.E.U16 R0, [R2.64] ;  /* 0x0000000802008981 */ /* 0x000f66000c1e1500 */
[C-C-:B------:R-:W-:Y:S01]  /*5530*/  @!P2 IMAD.WIDE R12, R51.reuse, 0x2, R94.reuse ;  /* 0x00000002330ca825 */ /* 0x140fe200078e025e */
[----:B--2---:R-:W2:Y:S03]  /*5540*/  @!P1 LDG.E.U16 R4, [R10.64+0x40] ;  /* 0x000040080a049981 */ /* 0x004ea6000c1e1500 */
[----:B------:R-:W-:Y:S01]  /*5550*/  @!P3 IMAD.WIDE R14, R51, 0x2, R94 ;  /* 0x00000002330eb825 */ /* 0x000fe200078e025e */
[----:B----4-:R1:W4:Y:S04]  /*5560*/  @!P2 LDG.E.U16 R6, [R12.64+0x80] ;  /* 0x000080080c06a981 */ /* 0x010328000c1e1500 */
[----:B------:R3:W4:Y:S01]  /*5570*/  @!P3 LDG.E.U16 R8, [R14.64+0xc0] ;  /* 0x0000c0080e08b981 */ /* 0x000722000c1e1500 */
[----:B------:R-:W-:-:S02]  /*5580*/  SHF.L.U32 R67, R52, 0x1, RZ ;  /* 0x0000000134437819 */ /* 0x000fc400000006ff */
[----:B------:R-:W-:Y:S01]  /*5590*/  ISETP.NE.AND P0, PT, R61, RZ, PT ;  /* 0x000000ff3d00720c */ /* 0x000fe20003f05270 */
[----:B-1----:R-:W-:-:S04]  /*55a0*/  IMAD R12, R113, c[0x0][0x2d8], RZ ;  /* 0x0000b600710c7a24 */ /* 0x002fc800078e02ff */
[----:B------:R-:W-:Y:S01]  /*55b0*/  IMAD R41, R115, c[0x0][0x2dc], R12 ;  /* 0x0000b70073297a24 */ /* 0x000fe200078e020c */
[----:B------:R-:W-:Y:S01]  /*55c0*/  IADD3 R63, R50, -c[0x0][0x174], RZ ;  /* 0x80005d00323f7a10 */ /* 0x000fe20007ffe0ff */
[----:B---3--:R-:W-:-:S04]  /*55d0*/  IMAD R15, R117, c[0x0][0x2e0], RZ ;  /* 0x0000b800750f7a24 */ /* 0x008fc800078e02ff */
[----:B------:R-:W-:Y:S02]  /*55e0*/  IMAD R63, R63, -0x80, RZ ;  /* 0xffffff803f3f7824 */ /* 0x000fe400078e02ff */
[----:B------:R-:W-:-:S03]  /*55f0*/  IMAD R15, R118, c[0x0][0x2e4], R15 ;  /* 0x0000b900760f7a24 */ /* 0x000fc600078e020f */
[----:B------:R-:W-:Y:S01]  /*5600*/  SHF.R.S32.HI R65, RZ, 0x1f, R63 ;  /* 0x0000001fff417819 */ /* 0x000fe2000001143f */
[----:B------:R-:W-:Y:S01]  /*5610*/  BSSY B0, `(.L_x_13698) ;  /* 0x000004d000007945 */ /* 0x000fe20003800000 */
[----:B-----5:R-:W-:Y:S04]  /*5620*/  STS.U16 [R67], R0 ;  /* 0x0000000043007388 */ /* 0x020fe80000000400 */
[----:B--2---:R-:W-:Y:S04]  /*5630*/  STS.U16 [R67+0x40], R4 ;  /* 0x0000400443007388 */ /* 0x004fe80000000400 */
[----:B----4-:R-:W-:Y:S04]  /*5640*/  STS.U16 [R67+0x80], R6 ;  /* 0x0000800643007388 */ /* 0x010fe80000000400 */
[----:B------:R-:W-:Y:S01]  /*5650*/  STS.U16 [R67+0xc0], R8 ;  /* 0x0000c00843007388 */ /* 0x000fe20000000400 */
[----:B------:R-:W-:-:S06]  /*5660*/  NOP ;  /* 0x0000000000007918 */ /* 0x000fcc0000000000 */
[----:B------:R-:W1:Y:S02]  /*5670*/  LDS.64 R26, [R29] ;  /* 0x000000001d1a7984 */ /* 0x000e640000000a00 */
[----:B-1----:R-:W-:-:S05]  /*5680*/  HADD2.F32 R3, -RZ, R26.H0_H0 ;  /* 0x2000001aff037230 */ /* 0x002fca0000004100 */
[----:B------:R-:W-:Y:S01]  /*5690*/  FADD.FTZ R2, R3, R114 ;  /* 0x0000007203027221 */ /* 0x000fe20000010000 */
[----:B------:R-:W-:-:S05]  /*56a0*/  HADD2.F32 R3, -RZ, R26.H1_H1 ;  /* 0x3000001aff037230 */ /* 0x000fca0000004100 */
[----:B------:R-:W-:Y:S01]  /*56b0*/  FADD.FTZ R10, R3, R114 ;  /* 0x00000072030a7221 */ /* 0x000fe20000010000 */
[----:B------:R-:W-:Y:S01]  /*56c0*/  BAR.SYNC.DEFER_BLOCKING 0x0 ;  /* 0x0000000000007b1d */ /* 0x000fe20000010000 */
[----:B------:R-:W-:-:S03]  /*56d0*/  FSETP.GTU.FTZ.AND P1, PT, R2, 20, PT ;  /* 0x41a000000200780b */ /* 0x000fc60003f3c000 */
[----:B------:R-:W-:Y:S01]  /*56e0*/  FSETP.GTU.FTZ.AND P2, PT, R10, 20, PT ;  /* 0x41a000000a00780b */ /* 0x000fe20003f5c000 */
[----:B------:R-:W-:-:S05]  /*56f0*/  HADD2.F32 R11, -RZ, R27.H1_H1 ;  /* 0x3000001bff0b7230 */ /* 0x000fca0000004100 */
[----:B------:R-:W-:Y:S01]  /*5700*/  FADD.FTZ R8, R11, R114 ;  /* 0x000000720b087221 */ /* 0x000fe20000010000 */
[----:B------:R-:W-:-:S03]  /*5710*/  F2FP.PACK_AB R11, R17, R18 ;  /* 0x00000012110b723e */ /* 0x000fc600000000ff */
[----:B------:R-:W-:-:S03]  /*5720*/  @!P1 FMUL.FTZ R0, R2, -1.4426950216293334961 ;  /* 0xbfb8aa3b02009820 */ /* 0x000fc60000410000 */
[----:B------:R-:W-:Y:S01]  /*5730*/  @!P2 FMUL.FTZ R2, R10, -1.4426950216293334961 ;  /* 0xbfb8aa3b0a02a820 */ /* 0x000fe20000410000 */
[----:B------:R-:W-:Y:S01]  /*5740*/  F2FP.PACK_AB R10, R19, R20 ;  /* 0x00000014130a723e */ /* 0x000fe200000000ff */
[----:B------:R-:W-:-:S04]  /*5750*/  HADD2.F32 R3, -RZ, R27.H0_H0 ;  /* 0x2000001bff037230 */ /* 0x000fc80000004100 */
[----:B------:R-:W-:Y:S01]  /*5760*/  STS.64 [R29], R10 ;  /* 0x0000000a1d007388 */ /* 0x000fe20000000a00 */
[----:B------:R-:W-:-:S06]  /*5770*/  NOP ;  /* 0x0000000000007918 */ /* 0x000fcc0000000000 */
[----:B------:R-:W-:Y:S04]  /*5780*/  LDS.U16 R17, [R67] ;  /* 0x0000000043117984 */ /* 0x000fe80000000400 */
[----:B------:R-:W-:Y:S04]  /*5790*/  LDS.U16 R19, [R67+0x40] ;  /* 0x0000400043137984 */ /* 0x000fe80000000400 */
[----:B------:R-:W-:Y:S04]  /*57a0*/  LDS.U16 R25, [R67+0x80] ;  /* 0x0000800043197984 */ /* 0x000fe80000000400 */
[----:B------:R-:W-:Y:S04]  /*57b0*/  LDS.U16 R27, [R67+0xc0] ;  /* 0x0000c000431b7984 */ /* 0x000fe80000000400 */
[----:B------:R-:W-:Y:S04]  /*57c0*/  @!P0 STS [0x100], R30 ;  /* 0x0001001eff008388 */ /* 0x000fe80000000800 */
[----:B------:R-:W-:Y:S01]  /*57d0*/  BAR.SYNC.DEFER_BLOCKING 0x0 ;  /* 0x0000000000007b1d */ /* 0x000fe20000010000 */
[----:B------:R-:W-:Y:S01]  /*57e0*/  FSETP.GTU.FTZ.AND P4, PT, R8, 20, PT ;  /* 0x41a000000800780b */ /* 0x000fe20003f9c000 */
[----:B------:R-:W-:-:S05]  /*57f0*/  FADD.FTZ R3, R3, R114 ;  /* 0x0000007203037221 */ /* 0x000fca0000010000 */
[----:B------:R-:W-:-:S07]  /*5800*/  FSETP.GTU.FTZ.AND P3, PT, R3, 20, PT ;  /* 0x41a000000300780b */ /* 0x000fce0003f7c000 */
[----:B------:R-:W-:-:S06]  /*5810*/  @!P4 FMUL.FTZ R8, R8, -1.4426950216293334961 ;  /* 0xbfb8aa3b0808c820 */ /* 0x000fcc0000410000 */
[----:B------:R-:W1:Y:S01]  /*5820*/  @!P4 MUFU.EX2 R8, R8 ;  /* 0x000000080008c308 */ /* 0x000e620000000800 */
[----:B------:R-:W2:Y:S01]  /*5830*/  LDS R10, [0x100] ;  /* 0x00010000ff0a7984 */ /* 0x000ea20000000800 */
[----:B------:R-:W-:-:S06]  /*5840*/  @!P3 FMUL.FTZ R3, R3, -1.4426950216293334961 ;  /* 0xbfb8aa3b0303b820 */ /* 0x000fcc0000410000 */
[----:B------:R-:W3:Y:S08]  /*5850*/  @!P2 MUFU.EX2 R2, R2 ;  /* 0x000000020002a308 */ /* 0x000ef00000000800 */
[----:B------:R-:W4:Y:S01]  /*5860*/  @!P1 MUFU.EX2 R0, R0 ;  /* 0x0000000000009308 */ /* 0x000f220000000800 */
[----:B-1----:R-:W-:-:S07]  /*5870*/  @!P4 FADD.FTZ R8, R8, 1 ;  /* 0x3f8000000808c421 */ /* 0x002fce0000010000 */
[----:B------:R1:W5:Y:S01]  /*5880*/  @!P3 MUFU.EX2 R6, R3 ;  /* 0x000000030006b308 */ /* 0x0003620000000800 */
[----:B---3--:R-:W-:-:S07]  /*5890*/  @!P2 FADD.FTZ R4, R2, 1 ;  /* 0x3f8000000204a421 */ /* 0x008fce0000010000 */
[----:B------:R-:W3:Y:S01]  /*58a0*/  @!P4 MUFU.RCP R13, R8 ;  /* 0x00000008000dc308 */ /* 0x000ee20000001000 */
[----:B-1----:R-:W-:-:S04]  /*58b0*/  IMAD.WIDE.U32 R2, R115, c[0x0][0x2d8], RZ ;  /* 0x0000b60073027a25 */ /* 0x002fc800078e00ff */
[----:B----4-:R-:W-:Y:S01]  /*58c0*/  @!P1 FADD.FTZ R0, R0, 1 ;  /* 0x3f80000000009421 */ /* 0x010fe20000010000 */
[----:B------:R-:W-:Y:S01]  /*58d0*/  IADD3 R3, R3, R41, RZ ;  /* 0x0000002903037210 */ /* 0x000fe20007ffe0ff */
[----:B-----5:R-:W-:-:S04]  /*58e0*/  @!P3 FADD.FTZ R6, R6, 1 ;  /* 0x3f8000000606b421 */ /* 0x020fc80000010000 */
[----:B------:R-:W1:Y:S01]  /*58f0*/  @!P1 MUFU.RCP R0, R0 ;  /* 0x0000000000009308 */ /* 0x000e620000001000 */
[----:B------:R-:W-:-:S04]  /*5900*/  IMAD.WIDE.U32 R2, R118, c[0x0][0x2e0], R2 ;  /* 0x0000b80076027a25 */ /* 0x000fc800078e0002 */
[----:B---3--:R-:W-:Y:S01]  /*5910*/  @!P4 FMUL.FTZ R24, R24, R13 ;  /* 0x0000000d1818c220 */ /* 0x008fe20000410000 */
[----:B--2---:R-:W-:Y:S02]  /*5920*/  ISETP.GE.AND P4, PT, R51, R10, PT ;  /* 0x0000000a3300720c */ /* 0x004fe40003f86270 */
[----:B------:R2:W3:Y:S01]  /*5930*/  @!P2 MUFU.RCP R11, R4 ;  /* 0x00000004000ba308 */ /* 0x0004e20000001000 */
[----:B------:R-:W-:-:S07]  /*5940*/  IADD3 R12, P5, R63, R2, RZ ;  /* 0x000000023f0c7210 */ /* 0x000fce0007fbe0ff */
[----:B------:R-:W4:Y:S01]  /*5950*/  @!P3 MUFU.RCP R6, R6 ;  /* 0x000000060006b308 */ /* 0x000f220000001000 */
[----:B------:R-:W-:Y:S02]  /*5960*/  IADD3.X R3, R65, R15, R3, P5, !PT ;  /* 0x0000000f41037210 */ /* 0x000fe40002ffe403 */
[----:B--2---:R-:W-:Y:S02]  /*5970*/  SHF.R.S32.HI R4, RZ, 0x1f, R51 ;  /* 0x0000001fff047819 */ /* 0x004fe40000011433 */
[----:B------:R-:W-:Y:S01]  /*5980*/  LEA R15, P5, R51, c[0x0][0x330], 0x1 ;  /* 0x0000cc00330f7a11 */ /* 0x000fe200078a08ff */
[----:B-1----:R-:W-:-:S03]  /*5990*/  @!P1 FMUL.FTZ R21, R21, R0 ;  /* 0x0000000015159220 */ /* 0x002fc60000410000 */
[C---:B------:R-:W-:Y:S02]  /*59a0*/  LEA.HI.X R0, R51.reuse, c[0x0][0x334], R4, 0x1, P5 ;  /* 0x0000cd0033007a11 */ /* 0x040fe400028f0c04 */
[----:B------:R-:W-:Y:S02]  /*59b0*/  LEA R14, P6, R12, R15, 0x1 ;  /* 0x0000000f0c0e7211 */ /* 0x000fe400078c08ff */
[----:B------:R-:W-:Y:S01]  /*59c0*/  IADD3 R2, P5, R51, R31, RZ ;  /* 0x0000001f33027210 */ /* 0x000fe20007fbe0ff */
[----:B---3--:R-:W-:Y:S01]  /*59d0*/  @!P2 FMUL.FTZ R22, R22, R11 ;  /* 0x0000000b1616a220 */ /* 0x008fe20000410000 */
[----:B------:R-:W-:Y:S01]  /*59e0*/  LEA.HI.X R15, R12, R0, R3, 0x1, P6 ;  /* 0x000000000c0f7211 */ /* 0x000fe200030f0c03 */
[----:B----4-:R-:W-:Y:S01]  /*59f0*/  @!P3 FMUL.FTZ R23, R23, R6 ;  /* 0x000000061717b220 */ /* 0x010fe20000410000 */
        /* <DEDUP_REMOVED lines=14> */
.L_x_13699:
[----:B------:R-:W-:Y:S05]  /*5ae0*/  BSYNC B0 ;  /* 0x0000000000007941 */ /* 0x000fea0003800000 */
.L_x_13698:
[----:B------:R-:W-:Y:S01]  /*5af0*/  @!P3 STG.E.U16 [R14.64+-0x80], R25 ;  /* 0xffff80190e00b986 */ /* 0x000fe2000c101508 */
[----:B------:R-:W-:Y:S01]  /*5b00*/  F2FP.PACK_AB R10, R22, R21 ;  /* 0x00000015160a723e */ /* 0x000fe200000000ff */
[----:B------:R-:W-:Y:S01]  /*5b10*/  FADD.FTZ R21, R21, R110 ;  /* 0x0000006e15157221 */ /* 0x000fe20000010000 */
[----:B------:R-:W-:Y:S01]  /*5b20*/  F2FP.PACK_AB R11, R24, R23 ;  /* 0x00000017180b723e */ /* 0x000fe200000000ff */
[----:B------:R-:W-:Y:S01]  /*5b30*/  @!P2 STG.E.U16 [R14.64+-0xc0], R19 ;  /* 0xffff40130e00a986 */ /* 0x000fe2000c101508 */
[----:B------:R-:W-:Y:S01]  /*5b40*/  IMAD R8, R113, c[0x0][0x2f8], RZ ;  /* 0x0000be0071087a24 */ /* 0x000fe200078e02ff */
[----:B------:R-:W-:Y:S01]  /*5b50*/  BSSY B0, `(.L_x_13700) ;  /* 0x000001f000007945 */ /* 0x000fe20003800000 */
[----:B------:R-:W-:Y:S01]  /*5b60*/  FADD.FTZ R22, R21, R22 ;  /* 0x0000001615167221 */ /* 0x000fe20000010000 */
[----:B------:R2:W-:Y:S01]  /*5b70*/  @!P1 STG.E.U16 [R14.64+-0x40], R27 ;  /* 0xffffc01b0e009986 */ /* 0x0005e2000c101508 */
[----:B-1----:R-:W-:-:S03]  /*5b80*/  IMAD R13, R115, c[0x0][0x2fc], R8 ;  /* 0x0000bf00730d7a24 */ /* 0x002fc600078e0208 */
[----:B------:R-:W-:Y:S01]  /*5b90*/  BAR.SYNC.DEFER_BLOCKING 0x0 ;  /* 0x0000000000007b1d */ /* 0x000fe20000010000 */
[----:B------:R-:W-:Y:S01]  /*5ba0*/  FADD.FTZ R23, R22, R23 ;  /* 0x0000001716177221 */ /* 0x000fe20000010000 */
[----:B------:R-:W-:-:S03]  /*5bb0*/  IADD3 R6, P1, R51, -0x60, RZ ;  /* 0xffffffa033067810 */ /* 0x000fc60007f3e0ff */
[----:B------:R-:W-:Y:S01]  /*5bc0*/  FADD.FTZ R110, R23, R24 ;  /* 0x00000018176e7221 */ /* 0x000fe20000010000 */
[----:B--2---:R-:W-:Y:S01]  /*5bd0*/  IADD3.X R15, R4, -0x1, RZ, P1, !PT ;  /* 0xffffffff040f7810 */ /* 0x004fe20000ffe4ff */
        /* <DEDUP_REMOVED lines=22> */
.L_x_13701:
[----:B------:R-:W-:Y:S05]  /*5d40*/  BSYNC B0 ;  /* 0x0000000000007941 */ /* 0x000fea0003800000 */
.L_x_13700:
        /* <DEDUP_REMOVED lines=19> */
[----:B------:R-:W-:Y:S01]  /*5e80*/  IADD3.X R95, R95, -0x1, RZ, P3, !PT ;  /* 0xffffffff5f5f7810 */ /* 0x000fe20001ffe4ff */
        /* <DEDUP_REMOVED lines=11> */
.L_x_13657:
        /* <DEDUP_REMOVED lines=10> */
[----:B--2---:R-:W2:Y:S04]  /*5fe0*/  SHFL.DOWN P1, R3, R0, 0x2, 0x1f ;  /* 0x08401f0000037f89 */ /* 0x004ea80000020000 */
[----:B------:R-:W3:Y:S01]  /*5ff0*/  S2R R6, SR_TID.X ;  /* 0x0000000000067919 */ /* 0x000ee20000002100 */
[----:B--2---:R-:W-:-:S05]  /*6000*/  @P1 FADD R3, R0, R3 ;  /* 0x0000000300031221 */ /* 0x004fca0000000000 */
[----:B------:R-:W2:Y:S02]  /*6010*/  SHFL.DOWN P1, R2, R3, 0x4, 0x1f ;  /* 0x08801f0003027f89 */ /* 0x000ea40000020000 */
[----:B--2---:R-:W-:-:S05]  /*6020*/  @P1 FADD R2, R3, R2 ;  /* 0x0000000203021221 */ /* 0x004fca0000000000 */
[----:B------:R-:W2:Y:S02]  /*6030*/  SHFL.DOWN P1, R5, R2, 0x8, 0x1f ;  /* 0x09001f0002057f89 */ /* 0x000ea40000020000 */
[----:B--2---:R-:W-:-:S05]  /*6040*/  @P1 FADD R5, R2, R5 ;  /* 0x0000000502051221 */ /* 0x004fca0000000000 */
[----:B------:R-:W2:Y:S02]  /*6050*/  SHFL.DOWN P1, R4, R5, 0x10, 0x1f ;  /* 0x0a001f0005047f89 */ /* 0x000ea40000020000 */
[----:B--2---:R-:W-:Y:S01]  /*6060*/  @P1 FADD R4, R5, R4 ;  /* 0x0000000405041221 */ /* 0x004fe20000000000 */
[----:B---3--:R-:W-:-:S04]  /*6070*/  ISETP.NE.AND P1, PT, R6, RZ, PT ;  /* 0x000000ff0600720c */ /* 0x008fc80003f25270 */
[----:B------:R2:W-:Y:S04]  /*6080*/  @!P2 STS [0xc64], R4 ;  /* 0x000c6404ff00a388 */ /* 0x0005e80000000800 */
[----:B------:R-:W-:Y:S06]  /*6090*/  BAR.SYNC.DEFER_BLOCKING 0x0 ;  /* 0x0000000000007b1d */ /* 0x000fec0000010000 */
[----:B------:R-:W-:Y:S05]  /*60a0*/  @P1 BRA `(.L_x_13704) ;  /* 0x0000001000001947 */ /* 0x000fea0003800000 */
[----:B--2---:R2:W-:Y:S02]  /*60b0*/  RED.E.ADD.F32.FTZ.RN.STRONG.GPU [R100.64], R4 ;  /* 0x000000046400798e */ /* 0x0045e4000c10e788 */
.L_x_13704:
[----:B--2---:R-:W-:Y:S05]  /*60c0*/  BSYNC B0 ;  /* 0x0000000000007941 */ /* 0x004fea0003800000 */
.L_x_13703:
[----:B------:R-:W-:Y:S01]  /*60d0*/  BSSY B0, `(.L_x_13705) ;  /* 0x0000018000007945 */ /* 0x000fe20003800000 */
[----:B------:R-:W-:Y:S05]  /*60e0*/  @!P0 BRA `(.L_x_13706) ;  /* 0x0000015000008947 */ /* 0x000fea0003800000 */
[----:B------:R-:W-:Y:S06]  /*60f0*/  BAR.SYNC.DEFER_BLOCKING 0x0 ;  /* 0x0000000000007b1d */ /* 0x000fec0000010000 */
[----:B--2---:R-:W2:Y:S04]  /*6100*/  SHFL.DOWN P0, R3, R110, 0x1, 0x1f ;  /* 0x08201f006e037f89 */ /* 0x004ea80000000000 */
        /* <DEDUP_REMOVED lines=12> */
[----:B----4-:R-:W-:-:S04]  /*61d0*/  ISETP.NE.AND P0, PT, R9, RZ, PT ;  /* 0x000000ff0900720c */ /* 0x010fc80003f05270 */
[----:B------:R2:W-:Y:S04]  /*61e0*/  @!P1 STS [0xc64], R7 ;  /* 0x000c6407ff009388 */ /* 0x0005e80000000800 */
[----:B------:R-:W-:Y:S06]  /*61f0*/  BAR.SYNC.DEFER_BLOCKING 0x0 ;  /* 0x0000000000007b1d */ /* 0x000fec0000010000 */
[----:B------:R-:W-:Y:S05]  /*6200*/  @P0 BRA `(.L_x_13707) ;  /* 0x0000004000000947 */ /* 0x000fea0003800000 */
[----:B--2---:R2:W-:Y:S01]  /*6210*/  RED.E.ADD.F32.FTZ.RN.STRONG.GPU [R98.64], R7 ;  /* 0x000000076200798e */ /* 0x0045e2000c10e788 */
[----:B------:R-:W-:Y:S01]  /*6220*/  HFMA2.MMA R9, -RZ, RZ, 0, 0 ;  /* 0x00000000ff097435 */ /* 0x000fe200000001ff */
[----:B------:R-:W-:Y:S05]  /*6230*/  BRA `(.L_x_13707) ;  /* 0x0000001000007947 */ /* 0x000fea0003800000 */
.L_x_13706:
[----:B------:R-:W3:Y:S02]  /*6240*/  S2R R9, SR_TID.X ;  /* 0x0000000000097919 */ /* 0x000ee40000002100 */
.L_x_13707:
[----:B--2---:R-:W-:Y:S05]  /*6250*/  BSYNC B0 ;  /* 0x0000000000007941 */ /* 0x004fea0003800000 */
.L_x_13705:
[----:B---3--:R-:W-:-:S13]  /*6260*/  ISETP.GE.AND P0, PT, R9, c[0x0][0x16c], PT ;  /* 0x00005b0009007a0c */ /* 0x008fda0003f06270 */
[----:B------:R-:W-:Y:S05]  /*6270*/  @P0 EXIT ;  /* 0x000000000000094d */ /* 0x000fea0003800000 */
[----:B------:R-:W-:Y:S02]  /*6280*/  IMAD R117, R117, c[0x0][0x288], RZ ;  /* 0x0000a20075757a24 */ /* 0x000fe400078e02ff */
[----:B------:R-:W-:-:S04]  /*6290*/  IMAD.WIDE.U32 R4, R118, c[0x0][0x288], RZ ;  /* 0x0000a20076047a25 */ /* 0x000fc800078e00ff */
[----:B-1----:R-:W-:-:S05]  /*62a0*/  IMAD R13, R118, c[0x0][0x28c], R117 ;  /* 0x0000a300760d7a24 */ /* 0x002fca00078e0275 */
[----:B------:R-:W-:Y:S02]  /*62b0*/  IADD3 R13, R5, R13, RZ ;  /* 0x0000000d050d7210 */ /* 0x000fe40007ffe0ff */
.L_x_13708:
        /* <DEDUP_REMOVED lines=17> */
.L_x_13709:
        /* <DEDUP_REMOVED lines=11> */
.L_x_14766:


//--------------------- .text._Z25selective_scan_bwd_kernelI32Selective_Scan_bwd_kernel_traitsILi32ELi4ELb0ELb1ELb1ELb1ELb1EN3c104HalfENS1_7complexIfEEEEv12SSMParamsBwd --------------------------
	.section	.text._Z25selective_scan_bwd_kernelI32Selective_Scan_bwd_kernel_traitsILi32ELi4ELb0ELb1ELb1ELb1ELb1EN3c104HalfENS1_7complexIfEEEEv12SSMParamsBwd,"ax",@progbits
	.sectioninfo	@"SHI_REGISTERS=182"
	.align	128
        .global         _Z25selective_scan_bwd_kernelI32Selective_Scan_bwd_kernel_traitsILi32ELi4ELb0ELb1ELb1ELb1ELb1EN3c104HalfENS1_7complexIfEEEEv12SSMParamsBwd
        .type           _Z25selective_scan_bwd_kernelI32Selective_Scan_bwd_kernel_traitsILi32ELi4ELb0ELb1ELb1ELb1ELb1EN3c104HalfENS1_7complexIfEEEEv12SSMParamsBwd,@function
        .size           _Z25selective_scan_bwd_kernelI32Selective_Scan_bwd_kernel_traitsILi32ELi4ELb0ELb1ELb1ELb1ELb1EN3c104HalfENS1_7complexIfEEEEv12SSMParamsBwd,(.L_x_14767 - _Z25selective_scan_bwd_kernelI32Selective_Scan_bwd_kernel_traitsILi32ELi4ELb0ELb1ELb1ELb1ELb1EN3c104HalfENS1_7complexIfEEEEv12SSMParamsBwd)
        .other          _Z25selective_scan_bwd_kernelI32Selective_Scan_bwd_kernel_traitsILi32ELi4ELb0ELb1ELb1ELb1ELb1EN3c104HalfENS1_7complexIfEEEEv12SSMParamsBwd,@"STO_CUDA_ENTRY STV_DEFAULT"
_Z25selective_scan_bwd_kernelI32Selective_Scan_bwd_kernel_traitsILi32ELi4ELb0ELb1ELb1ELb1ELb1EN3c104HalfENS1_7complexIfEEEEv12SSMParamsBwd:
.text._Z25selective_scan_bwd_kernelI32Selective_Scan_bwd_kernel_traitsILi32ELi4ELb0ELb1ELb1ELb1ELb1EN3c104HalfENS1_7complexIfEEEEv12SSMParamsBwd:
        /* <DEDUP_REMOVED lines=28> */
[----:B------:R-:W-:Y:S01]  /*01c0*/  IMAD R10, R95, c[0x0][0x278], RZ ;  /* 0x00009e005f0a7a24 */ /* 0x000fe200078e02ff */
[----:B----4-:R-:W-:Y:S01]  /*01d0*/  IABS R4, R100 ;  /* 0x0000006400047213 */ /* 0x010fe20000000000 */
[----:B------:R-:W-:Y:S02]  /*01e0*/  IMAD R5, R97, c[0x0][0x1d4], R0 ;  /* 0x0000750061057a24 */ /* 0x000fe400078e0200 */
[----:B------:R-:W-:Y:S01]  /*01f0*/  IMAD R12, R95, c[0x0][0x190], RZ ;  /* 0x000064005f0c7a24 */ /* 0x000fe200078e02ff */
[----:B---3--:R-:W-:Y:S01]  /*0200*/  IADD3 R8, RZ, -R7, RZ ;  /* 0x80000007ff087210 */ /* 0x008fe20007ffe0ff */
[C---:B------:R-:W-:Y:S02]  /*0210*/  IMAD R13, R97.reuse, c[0x0][0x27c], R10 ;  /* 0x00009f00610d7a24 */ /* 0x040fe400078e020a */
[----:B------:R-:W-:Y:S01]  /*0220*/  IMAD R15, R97, c[0x0][0x194], R12 ;  /* 0x00006500610f7a24 */ /* 0x000fe200078e020c */
[----:B------:R-:W-:Y:S01]  /*0230*/  MOV R12, c[0x0][0x174] ;  /* 0x00005d00000c7a02 */ /* 0x000fe20000000f00 */
[----:B0-----:R-:W-:-:S02]  /*0240*/  IMAD R3, R8, R19, RZ ;  /* 0x0000001308037224 */ /* 0x001fc400078e02ff */
        /* <DEDUP_REMOVED lines=92> */
[C---:B0-----:R-:W-:Y:S02]  /*0810*/  SHF.L.U32 R0, R91.reuse, 0x2, RZ ;  /* 0x000000025b007819 */ /* 0x041fe400000006ff */
[C---:B------:R-:W-:Y:S02]  /*0820*/  SHF.L.U32 R160, R91.reuse, 0x3, RZ ;  /* 0x000000035ba07819 */ /* 0x040fe400000006ff */
[----:B------:R-:W-:Y:S02]  /*0830*/  LOP3.LUT R0, R0, 0xffffff80, RZ, 0xc0, !PT ;  /* 0xffffff8000007812 */ /* 0x000fe400078ec0ff */
[C---:B------:R-:W-:Y:S02]  /*0840*/  LOP3.LUT R159, R91.reuse, 0x1f, RZ, 0xc0, !PT ;  /* 0x0000001f5b9f7812 */ /* 0x040fe400078ec0ff */
[----:B------:R-:W-:Y:S02]  /*0850*/  LOP3.LUT R81, R0, 0x1f, R91, 0xf8, !PT ;  /* 0x0000001f00517812 */ /* 0x000fe400078ef85b */
[----:B------:R-:W-:-:S02]  /*0860*/  LEA.HI.SX32 R74, R91, R91, 0x1b ;  /* 0x0000005b5b4a7211 */ /* 0x000fc400078fdaff */
[----:B------:R-:W-:Y:S02]  /*0870*/  IADD3 R12, R0, R81, RZ ;  /* 0x00000051000c7210 */ /* 0x000fe40007ffe0ff */
[----:B------:R-:W-:Y:S02]  /*0880*/  LEA.HI.SX32 R72, R160, R160, 0x1b ;  /* 0x000000a0a0487211 */ /* 0x000fe400078fdaff */
[----:B------:R-:W-:Y:S02]  /*0890*/  SHF.R.S32.HI R79, RZ, 0x1f, R81 ;  /* 0x0000001fff4f7819 */ /* 0x000fe40000011451 */
[C---:B------:R-:W-:Y:S02]  /*08a0*/  LOP3.LUT R77, R81.reuse, 0x20, RZ, 0xfc, !PT ;  /* 0x00000020514d7812 */ /* 0x040fe400078efcff */
[C---:B------:R-:W-:Y:S02]  /*08b0*/  LOP3.LUT R75, R81.reuse, 0x40, RZ, 0xfc, !PT ;  /* 0x00000040514b7812 */ /* 0x040fe400078efcff */
        /* <DEDUP_REMOVED lines=9> */
.L_x_13760:
[----:B------:R-:W-:Y:S01]  /*0950*/  IADD3 R158, -R76, c[0x0][0x174], RZ ;  /* 0x00005d004c9e7a10 */ /* 0x000fe20007ffe1ff */
[----:B------:R-:W-:Y:S01]  /*0960*/  BAR.SYNC.DEFER_BLOCKING 0x0 ;  /* 0x0000000000007b1d */ /* 0x000fe20000010000 */
[C---:B------:R-:W-:Y:S02]  /*0970*/  SHF.L.U32 R63, R81.reuse, 0x1, RZ ;  /* 0x00000001513f7819 */ /* 0x040fe400000006ff */
[----:B0-----:R-:W-:Y:S02]  /*0980*/  LEA R14, R158, 0xffffff80, 0x7 ;  /* 0xffffff809e0e7811 */ /* 0x001fe400078e38ff */
[----:B------:R-:W-:Y:S02]  /*0990*/  SHF.L.U64.HI R62, R81, 0x1, R79 ;  /* 0x00000001513e7819 */ /* 0x000fe4000001024f */
[----:B------:R-:W-:-:S02]  /*09a0*/  IADD3 R64, -R14, c[0x0][0x168], RZ ;  /* 0x00005a000e407a10 */ /* 0x000fc40007ffe1ff */
[----:B------:R-:W-:Y:S02]  /*09b0*/  IADD3 R6, P4, R90, R63, RZ ;  /* 0x0000003f5a067210 */ /* 0x000fe40007f9e0ff */
        /* <DEDUP_REMOVED lines=25> */
[----:B------:R-:W-:-:S05]  /*0b50*/  @!P3 IADD3.X R7, R87, R62, RZ, P4, !PT ;  /* 0x0000003e5707b210 */ /* 0x000fca00027fe4ff */
[----:B------:R-:W-:-:S04]  /*0b60*/  @!P1 IADD3 R22, P6, R88, R63, RZ ;  /* 0x0000003f58169210 */ /* 0x000fc80007fde0ff */
[----:B------:R-:W-:Y:S01]  /*0b70*/  @!P1 IADD3.X R23, R87, R62, RZ, P6, !PT ;  /* 0x0000003e57179210 */ /* 0x000fe200037fe4ff */
[----:B--2---:R-:W-:Y:S04]  /*0b80*/  STS.U16 [R61], R0 ;  /* 0x000000003d007388 */ /* 0x004fe80000000400 */
[----:B---3--:R-:W-:Y:S04]  /*0b90*/  STS.U16 [R61+0x40], R16 ;  /* 0x000040103d007388 */ /* 0x008fe80000000400 */
[----:B----4-:R-:W-:Y:S04]  /*0ba0*/  STS.U16 [R61+0x80], R18 ;  /* 0x000080123d007388 */ /* 0x010fe80000000400 */
[----:B------:R0:W-:Y:S01]  /*0bb0*/  STS.U16 [R61+0xc0], R20 ;  /* 0x0000c0143d007388 */ /* 0x0001e20000000400 */
[----:B------:R-:W-:-:S06]  /*0bc0*/  NOP ;  /* 0x0000000000007918 */ /* 0x000fcc0000000000 */
[----:B------:R-:W-:Y:S04]  /*0bd0*/  LDS.64 R16, [R101] ;  /* 0x0000000065107984 */ /* 0x000fe80000000a00 */
[----:B------:R-:W-:Y:S01]  /*0be0*/  BAR.SYNC.DEFER_BLOCKING 0x0 ;  /* 0x0000000000007b1d */ /* 0x000fe20000010000 */
[-C--:B0-----:R-:W-:Y:S02]  /*0bf0*/  @!P2 IADD3 R20, P5, R88, R63.reuse, RZ ;  /* 0x0000003f5814a210 */ /* 0x081fe40007fbe0ff */
[----:B------:R-:W-:Y:S02]  /*0c00*/  PRMT R0, RZ, 0x7610, R0 ;  /* 0x00007610ff007816 */ /* 0x000fe40000000000 */
        /* <DEDUP_REMOVED lines=16> */
[----:B-1----:R-:W1:Y:S04]  /*0d10*/  LDS.64 R38, [R101] ;  /* 0x0000000065267984 */ /* 0x002e680000000a00 */
[----:B------:R-:W-:Y:S06]  /*0d20*/  BAR.SYNC.DEFER_BLOCKING 0x0 ;  /* 0x0000000000007b1d */ /* 0x000fec0000010000 */
[----:B------:R2:W3:Y:S04]  /*0d30*/  @!P0 LDG.E.U16 R30, [R18.64] ;  /* 0x00000008121e8981 */ /* 0x0004e8000c1e1500 */
[----:B------:R2:W4:Y:S04]  /*0d40*/  @!P3 LDG.E.U16 R32, [R18.64+0x40] ;  /* 0x000040081220b981 */ /* 0x000528000c1e1500 */
[----:B------:R2:W4:Y:S04]  /*0d50*/  @!P2 LDG.E.U16 R34, [R18.64+0x80] ;  /* 0x000080081222a981 */ /* 0x000528000c1e1500 */
[----:B------:R2:W4:Y:S01]  /*0d60*/  @!P1 LDG.E.U16 R36, [R18.64+0xc0] ;  /* 0x0000c00812249981 */ /* 0x000522000c1e1500 */
[----:B0-----:R-:W-:Y:S01]  /*0d70*/  IMAD R0, R95, c[0x0][0x1f0], RZ ;  /* 0x00007c005f007a24 */ /* 0x001fe200078e02ff */
[-C--:B------:R-:W-:Y:S01]  /*0d80*/  ISETP.GE.AND P2, PT, R81, R64.reuse, PT ;  /* 0x000000405100720c */ /* 0x080fe20003f46270 */
[C---:B------:R-:W-:Y:S01]  /*0d90*/  IMAD.WIDE.U32 R4, R97.reuse, c[0x0][0x1f0], RZ ;  /* 0x00007c0061047a25 */ /* 0x040fe200078e00ff */
[----:B------:R-:W-:Y:S01]  /*0da0*/  SHF.R.S32.HI R15, RZ, 0x1f, R14 ;  /* 0x0000001fff0f7819 */ /* 0x000fe2000001140e */
[----:B-1----:R-:W-:Y:S01]  /*0db0*/  HADD2.F32 R25, -RZ, R39.H0_H0 ;  /* 0x20000027ff197230 */ /* 0x002fe20000004100 */
[----:B------:R-:W-:Y:S01]  /*0dc0*/  IADD3 R20, R76, -c[0x0][0x174], RZ ;  /* 0x80005d004c147a10 */ /* 0x000fe20007ffe0ff */
[----:B------:R-:W-:Y:S01]  /*0dd0*/  IMAD R21, R97, c[0x0][0x1f4], R0 ;  /* 0x00007d0061157a24 */ /* 0x000fe200078e0200 */
[----:B------:R-:W-:Y:S01]  /*0de0*/  BSSY B0, `(.L_x_13711) ;  /* 0x0000047000007945 */ /* 0x000fe20003800000 */
[-C--:B------:R-:W-:Y:S01]  /*0df0*/  ISETP.GE.AND P3, PT, R77, R64.reuse, PT ;  /* 0x000000404d00720c */ /* 0x080fe20003f66270 */
[----:B--2---:R-:W-:Y:S01]  /*0e00*/  IMAD R19, R99, c[0x0][0x1f8], RZ ;  /* 0x00007e0063137a24 */ /* 0x004fe200078e02ff */
[-C--:B------:R-:W-:Y:S01]  /*0e10*/  ISETP.GE.AND P4, PT, R75, R64.reuse, PT ;  /* 0x000000404b00720c */ /* 0x080fe20003f86270 */
[----:B------:R-:W-:Y:S01]  /*0e20*/  IMAD R59, R20, -0x80, RZ ;  /* 0xffffff80143b7824 */ /* 0x000fe200078e02ff */
[----:B------:R-:W-:Y:S01]  /*0e30*/  IADD3 R5, R5, R21, RZ ;  /* 0x0000001505057210 */ /* 0x000fe20007ffe0ff */
[----:B------:R-:W-:Y:S01]  /*0e40*/  IMAD R24, R100, c[0x0][0x1fc], R19 ;  /* 0x00007f0064187a24 */ /* 0x000fe200078e0213 */
[----:B------:R-:W-:Y:S01]  /*0e50*/  ISETP.GE.AND P5, PT, R73, R64, PT ;  /* 0x000000404900720c */ /* 0x000fe20003fa6270 */
[----:B------:R-:W-:Y:S01]  /*0e60*/  @!P2 IMAD.WIDE.U32 R6, R97, c[0x0][0x1f0], R14 ;  /* 0x00007c006106aa25 */ /* 0x000fe200078e000e */
[----:B------:R-:W-:-:S03]  /*0e70*/  SHF.R.S32.HI R57, RZ, 0x1f, R59 ;  /* 0x0000001fff397819 */ /* 0x000fc6000001143b */
[C---:B------:R-:W-:Y:S01]  /*0e80*/  IMAD.WIDE.U32 R22, R100.reuse, c[0x0][0x1f8], R4 ;  /* 0x00007e0064167a25 */ /* 0x040fe200078e0004 */
[----:B------:R-:W-:Y:S02]  /*0e90*/  @!P2 IADD3 R7, R21, R7, RZ ;  /* 0x000000071507a210 */ /* 0x000fe40007ffe0ff */
[----:B------:R-:W-:Y:S01]  /*0ea0*/  IADD3 R21, P0, R63, c[0x0][0x268], RZ ;  /* 0x00009a003f157a10 */ /* 0x000fe20007f1e0ff */
[----:B-----5:R-:W-:Y:S01]  /*0eb0*/  FADD.FTZ R56, R25, R96 ;  /* 0x0000006019387221 */ /* 0x020fe20000010000 */
[----:B------:R-:W-:Y:S01]  /*0ec0*/  IADD3 R0, P1, R59, R22, RZ ;  /* 0x000000163b007210 */ /* 0x000fe20007f3e0ff */
[----:B------:R-:W-:Y:S01]  /*0ed0*/  @!P2 IMAD.WIDE.U32 R18, R100, c[0x0][0x1f8], R6 ;  /* 0x00007e006412aa25 */ /* 0x000fe200078e0006 */
[----:B------:R-:W-:Y:S02]  /*0ee0*/  IADD3.X R7, R62, c[0x0][0x26c], RZ, P0, !PT ;  /* 0x00009b003e077a10 */ /* 0x000fe400007fe4ff */
[----:B------:R-:W-:Y:S02]  /*0ef0*/  IADD3.X R23, R57, R24, R23, P1, !PT ;  /* 0x0000001839177210 */ /* 0x000fe40000ffe417 */
[----:B------:R-:W-:Y:S01]  /*0f00*/  LEA R6, P1, R0, R21, 0x1 ;  /* 0x0000001500067211 */ /* 0x000fe200078208ff */
[----:B------:R-:W-:Y:S01]  /*0f10*/  HADD2.F32 R21, -RZ, R38.H0_H0 ;  /* 0x20000026ff157230 */ /* 0x000fe20000004100 */
[----:B------:R-:W-:-:S02]  /*0f20*/  @!P2 IADD3 R22, P0, R81, R18, RZ ;  /* 0x000000125116a210 */ /* 0x000fc40007f1e0ff */
[----:B------:R-:W-:Y:S01]  /*0f30*/  LEA.HI.X R7, R0, R7, R23, 0x1, P1 ;  /* 0x0000000700077211 */ /* 0x000fe200008f0c17 */
[----:B------:R-:W-:Y:S01]  /*0f40*/  HADD2.F32 R23, -RZ, R38.H1_H1 ;  /* 0x30000026ff177230 */ /* 0x000fe20000004100 */
[----:B------:R-:W-:Y:S01]  /*0f50*/  FADD.FTZ R60, R21, R96 ;  /* 0x00000060153c7221 */ /* 0x000fe20000010000 */
[----:B------:R-:W-:Y:S01]  /*0f60*/  @!P2 IADD3.X R19, R79, R19, R24, P0, !PT ;  /* 0x000000134f13a210 */ /* 0x000fe200007fe418 */
[----:B------:R-:W-:Y:S01]  /*0f70*/  HADD2.F32 R21, -RZ, R39.H1_H1 ;  /* 0x30000027ff157230 */ /* 0x000fe20000004100 */
[----:B------:R-:W-:Y:S01]  /*0f80*/  @!P2 LEA R18, P0, R22, c[0x0][0x268], 0x1 ;  /* 0x00009a001612aa11 */ /* 0x000fe200078008ff */
[--C-:B------:R-:W-:Y:S01]  /*0f90*/  FADD.FTZ R58, R23, R96.reuse ;  /* 0x00000060173a7221 */ /* 0x100fe20000010000 */
[----:B------:R-:W-:Y:S02]  /*0fa0*/  FSETP.GTU.FTZ.AND P6, PT, R60, 20, PT ;  /* 0x41a000003c00780b */ /* 0x000fe40003fdc000 */
[----:B------:R-:W-:Y:S01]  /*0fb0*/  @!P2 LEA.HI.X R19, R22, c[0x0][0x26c], R19, 0x1, P0 ;  /* 0x00009b001613aa11 */ /* 0x000fe200000f0c13 */
        /* <DEDUP_REMOVED lines=8> */
[----:B------:R0:W1:Y:S01]  /*1040*/  LDS.64 R4, [R101] ;  /* 0x0000000065047984 */ /* 0x0000620000000a00 */
        /* <DEDUP_REMOVED lines=32> */
.L_x_13712:
[----:B------:R-:W-:Y:S05]  /*1250*/  BSYNC B0 ;  /* 0x0000000000007941 */ /* 0x000fea0003800000 */
.L_x_13711:
[----:B------:R-:W-:Y:S01]  /*1260*/  BSSY B0, `(.L_x_13713) ;  /* 0x0000026000007945 */ /* 0x000fe20003800000 */
[----:B------:R-:W-:Y:S02]  /*1270*/  FSETP.GTU.FTZ.AND P6, PT, R0, 20, PT ;  /* 0x41a000000000780b */ /* 0x000fe40003fdc000 */
[----:B------:R-:W-:Y:S02]  /*1280*/  PRMT R26, RZ, 0x7610, R26 ;  /* 0x00007610ff1a7816 */ /* 0x000fe4000000001a */
[----:B------:R-:W-:Y:S02]  /*1290*/  PRMT R28, RZ, 0x7610, R28 ;  /* 0x00007610ff1c7816 */ /* 0x000fe4000000001c */
[----:B0-----:R-:W-:Y:S02]  /*12a0*/  PRMT R30, RZ, 0x7610, R30 ;  /* 0x00007610ff1e7816 */ /* 0x001fe4000000001e */
[----:B------:R-:W-:Y:S01]  /*12b0*/  PRMT R32, RZ, 0x7610, R32 ;  /* 0x00007610ff207816 */ /* 0x000fe20000000020 */
        /* <DEDUP_REMOVED lines=32> */
.L_x_13714:
[----:B------:R-:W-:Y:S05]  /*14c0*/  BSYNC B0 ;  /* 0x0000000000007941 */ /* 0x000fea0003800000 */
.L_x_13713:
        /* <DEDUP_REMOVED lines=33> */
.L_x_13716:
[----:B------:R-:W-:Y:S05]  /*16e0*/  BSYNC B0 ;  /* 0x0000000000007941 */ /* 0x000fea0003800000 */
.L_x_13715:
        /* <DEDUP_REMOVED lines=33> */
.L_x_13718:
[----:B------:R-:W-:Y:S05]  /*1900*/  BSYNC B0 ;  /* 0x0000000000007941 */ /* 0x000fea0003800000 */
.L_x_13717:
        /* <DEDUP_REMOVED lines=9> */
[----:B------:R-:W-:-:S04]  /*19a0*/  @!P2 MOV R24, R14 ;  /* 0x0000000e0018a202 */ /* 0x000fc80000000f00 */
[----:B------:R-:W-:Y:S01]  /*19b0*/  IADD3 R23, R23, R21, RZ ;  /* 0x0000001517177210 */ /* 0x000fe20007ffe0ff */
[----:B------:R-:W-:-:S04]  /*19c0*/  @!P2 IMAD.WIDE.U32 R24, R97, c[0x0][0x200], R24 ;  /* 0x000080006118aa25 */ /* 0x000fc800078e0018 */
[----:B0-----:R-:W-:Y:S01]  /*19d0*/  IMAD.WIDE.U32 R18, R100, c[0x0][0x208], R22 ;  /* 0x0000820064127a25 */ /* 0x001fe200078e0016 */
[----:B------:R-:W-:-:S03]  /*19e0*/  @!P2 IADD3 R25, R21, R25, RZ ;  /* 0x000000191519a210 */ /* 0x000fc60007ffe0ff */
[----:B------:R-:W-:Y:S02]  /*19f0*/  IMAD R21, R99, c[0x0][0x208], RZ ;  /* 0x0000820063157a24 */ /* 0x000fe400078e02ff */
[----:B---3--:R-:W-:-:S04]  /*1a00*/  @!P2 IMAD.WIDE.U32 R6, R100, c[0x0][0x208], R24 ;  /* 0x000082006406aa25 */ /* 0x008fc800078e0018 */
[----:B------:R-:W-:Y:S01]  /*1a10*/  IMAD R24, R100, c[0x0][0x20c], R21 ;  /* 0x0000830064187a24 */ /* 0x000fe200078e0215 */
[----:B------:R-:W-:Y:S02]  /*1a20*/  IADD3 R21, P6, R59, R18, RZ ;  /* 0x000000123b157210 */ /* 0x000fe40007fde0ff */
[----:B------:R-:W-:Y:S02]  /*1a30*/  @!P2 IADD3 R23, P0, R81, R6, RZ ;  /* 0x000000065117a210 */ /* 0x000fe40007f1e0ff */
[----:B------:R-:W-:Y:S02]  /*1a40*/  IADD3 R18, P1, R63, c[0x0][0x258], RZ ;  /* 0x000096003f127a10 */ /* 0x000fe40007f3e0ff */
[----:B------:R-:W-:Y:S02]  /*1a50*/  IADD3.X R22, R57, R24, R19, P6, !PT ;  /* 0x0000001839167210 */ /* 0x000fe400037fe413 */
[----:B------:R-:W-:Y:S02]  /*1a60*/  @!P2 IADD3.X R24, R79, R7, R24, P0, !PT ;  /* 0x000000074f18a210 */ /* 0x000fe400007fe418 */
[----:B------:R-:W-:-:S02]  /*1a70*/  IADD3.X R7, R62, c[0x0][0x25c], RZ, P1, !PT ;  /* 0x000097003e077a10 */ /* 0x000fc40000ffe4ff */
[----:B------:R-:W-:Y:S02]  /*1a80*/  LEA R18, P1, R21, R18, 0x1 ;  /* 0x0000001215127211 */ /* 0x000fe400078208ff */
[----:B------:R-:W-:Y:S02]  /*1a90*/  @!P2 LEA R6, P0, R23, c[0x0][0x258], 0x1 ;  /* 0x000096001706aa11 */ /* 0x000fe400078008ff */
[----:B------:R-:W-:Y:S02]  /*1aa0*/  LEA.HI.X R19, R21, R7, R22, 0x1, P1 ;  /* 0x0000000715137211 */ /* 0x000fe400008f0c16 */
[----:B------:R-:W-:Y:S02]  /*1ab0*/  @!P2 LEA.HI.X R7, R23, c[0x0][0x25c], R24, 0x1, P0 ;  /* 0x000097001707aa11 */ /* 0x000fe400000f0c18 */
[----:B------:R-:W-:Y:S02]  /*1ac0*/  PRMT R22, RZ, 0x7610, R22 ;  /* 0x00007610ff167816 */ /* 0x000fe40000000016 */
[----:B------:R-:W-:-:S02]  /*1ad0*/  PRMT R24, RZ, 0x7610, R24 ;  /* 0x00007610ff187816 */ /* 0x000fc40000000018 */
        /* <DEDUP_REMOVED lines=8> */
[----:B0-----:R-:W-:-:S05]  /*1b60*/  PRMT R26, RZ, 0x7610, R26 ;  /* 0x00007610ff1a7816 */ /* 0x001fca000000001a */
[----:B------:R0:W3:Y:S04]  /*1b70*/  @!P2 LDG.E.U16 R22, [R6.64] ;  /* 0x000000080616a981 */ /* 0x0000e8000c1e1500 */
[----:B------:R4:W5:Y:S04]  /*1b80*/  @!P3 LDG.E.U16 R24, [R18.64+-0xc0] ;  /* 0xffff40081218b981 */ /* 0x000968000c1e1500 */
[----:B------:R4:W5:Y:S04]  /*1b90*/  @!P4 LDG.E.U16 R34, [R18.64+-0x80] ;  /* 0xffff80081222c981 */ /* 0x000968000c1e1500 */
[----:B------:R4:W5:Y:S01]  /*1ba0*/  @!P5 LDG.E.U16 R26, [R18.64+-0x40] ;  /* 0xffffc008121ad981 */ /* 0x000962000c1e1500 */
[--C-:B--2---:R-:W-:Y:S01]  /*1bb0*/  HADD2.F32 R27, -RZ, R36.reuse.H0_H0 ;  /* 0x20000024ff1b7230 */ /* 0x104fe20000004100 */
[----:B------:R-:W-:Y:S01]  /*1bc0*/  ISETP.NE.AND P6, PT, R91, RZ, PT ;  /* 0x000000ff5b00720c */ /* 0x000fe20003fc5270 */
[----:B------:R-:W-:Y:S01]  /*1bd0*/  HADD2.F32 R30, -RZ, R36.H1_H1 ;  /* 0x30000024ff1e7230 */ /* 0x000fe20000004100 */
[----:B------:R-:W-:Y:S01]  /*1be0*/  BSSY B0, `(.L_x_13719) ;  /* 0x000005f000007945 */ /* 0x000fe20003800000 */
[--C-:B------:R-:W-:Y:S01]  /*1bf0*/  HADD2.F32 R33, -RZ, R37.reuse.H0_H0 ;  /* 0x20000025ff217230 */ /* 0x100fe20000004100 */
[----:B------:R-:W-:Y:S01]  /*1c00*/  FMUL.FTZ R21, R27, -1.4426950216293334961 ;  /* 0xbfb8aa3b1b157820 */ /* 0x000fe20000410000 */
[----:B------:R-:W-:Y:S01]  /*1c10*/  HADD2.F32 R36, -RZ, R37.H1_H1 ;  /* 0x30000025ff247230 */ /* 0x000fe20000004100 */
[----:B0-----:R-:W-:Y:S01]  /*1c20*/  FMUL.FTZ R7, R30, -1.4426950216293334961 ;  /* 0xbfb8aa3b1e077820 */ /* 0x001fe20000410000 */
[----:B-1----:R-:W-:Y:S01]  /*1c30*/  HADD2.F32 R25, -RZ, R5.H0_H0 ;  /* 0x20000005ff197230 */ /* 0x002fe20000004100 */
[----:B----4-:R-:W-:-:S02]  /*1c40*/  FMUL.FTZ R19, R33, -1.4426950216293334961 ;  /* 0xbfb8aa3b21137820 */ /* 0x010fc40000410000 */
[----:B------:R-:W0:Y:S08]  /*1c50*/  MUFU.EX2 R21, R21 ;  /* 0x0000001500157308 */ /* 0x000e300000000800 */
[----:B------:R-:W1:Y:S08]  /*1c60*/  MUFU.EX2 R7, R7 ;  /* 0x0000000700077308 */ /* 0x000e700000000800 */
[----:B------:R-:W2:Y:S01]  /*1c70*/  MUFU.EX2 R19, R19 ;  /* 0x0000001300137308 */ /* 0x000ea20000000800 */
[----:B0-----:R-:W-:Y:S01]  /*1c80*/  FADD.FTZ R6, R21, 1 ;  /* 0x3f80000015067421 */ /* 0x001fe20000010000 */
[----:B------:R-:W-:Y:S01]  /*1c90*/  HADD2.F32 R21, -RZ, R4.H0_H0 ;  /* 0x20000004ff157230 */ /* 0x000fe20000004100 */
[----:B-1----:R-:W-:-:S05]  /*1ca0*/  FADD.FTZ R18, R7, 1 ;  /* 0x3f80000007127421 */ /* 0x002fca0000010000 */
[----:B------:R-:W0:Y:S01]  /*1cb0*/  MUFU.RCP R28, R6 ;  /* 0x00000006001c7308 */ /* 0x000e220000001000 */
[----:B--2---:R-:W-:-:S07]  /*1cc0*/  FADD.FTZ R7, R19, 1 ;  /* 0x3f80000013077421 */ /* 0x004fce0000010000 */
[----:B------:R-:W1:Y:S01]  /*1cd0*/  MUFU.RCP R31, R18 ;  /* 0x00000012001f7308 */ /* 0x000e620000001000 */
[----:B---3--:R2:W-:Y:S04]  /*1ce0*/  STS.U16 [R61], R22 ;  /* 0x000000163d007388 */ /* 0x0085e80000000400 */
[----:B-----5:R3:W-:Y:S04]  /*1cf0*/  STS.U16 [R61+0x40], R24 ;  /* 0x000040183d007388 */ /* 0x0207e80000000400 */
[----:B------:R-:W-:Y:S01]  /*1d00*/  STS.U16 [R61+0x80], R34 ;  /* 0x000080223d007388 */ /* 0x000fe20000000400 */
[----:B--2---:R-:W-:-:S03]  /*1d10*/  FMUL.FTZ R22, R36, -1.4426950216293334961 ;  /* 0xbfb8aa3b24167820 */ /* 0x004fc60000410000 */
[----:B------:R2:W-:Y:S01]  /*1d20*/  STS.U16 [R61+0xc0], R26 ;  /* 0x0000c01a3d007388 */ /* 0x0005e20000000400 */
[----:B------:R-:W-:-:S06]  /*1d30*/  NOP ;  /* 0x0000000000007918 */ /* 0x000fcc0000000000 */
[----:B------:R-:W4:Y:S01]  /*1d40*/  LDS.64 R38, [R101] ;  /* 0x0000000065267984 */ /* 0x000f220000000a00 */
[----:B------:R-:W5:Y:S01]  /*1d50*/  MUFU.EX2 R22, R22 ;  /* 0x0000001600167308 */ /* 0x000f620000000800 */
[----:B---3--:R-:W-:Y:S01]  /*1d60*/  HADD2.F32 R24, -RZ, R4.H1_H1 ;  /* 0x30000004ff187230 */ /* 0x008fe20000004100 */
[----:B0-----:R-:W-:Y:S01]  /*1d70*/  FADD.FTZ R4, -R28, 1 ;  /* 0x3f8000001c047421 */ /* 0x001fe20000010100 */
[----:B--2---:R-:W-:Y:S01]  /*1d80*/  HADD2.F32 R26, -RZ, R5.H1_H1 ;  /* 0x30000005ff1a7230 */ /* 0x004fe20000004100 */
[----:B-1----:R-:W-:Y:S02]  /*1d90*/  FADD.FTZ R5, -R31, 1 ;  /* 0x3f8000001f057421 */ /* 0x002fe40000010100 */
[----:B------:R-:W-:Y:S02]  /*1da0*/  FFMA.FTZ R4, R27, R4, 1 ;  /* 0x3f8000001b047423 */ /* 0x000fe40000010004 */
[----:B------:R0:W1:Y:S01]  /*1db0*/  MUFU.RCP R34, R7 ;  /* 0x0000000700227308 */ /* 0x0000620000001000 */
[----:B-----5:R-:W-:-:S02]  /*1dc0*/  FADD.FTZ R23, R22, 1 ;  /* 0x3f80000016177421 */ /* 0x020fc40000010000 */
[----:B0-----:R-:W-:-:S05]  /*1dd0*/  FFMA.FTZ R7, R30, R5, 1 ;  /* 0x3f8000001e077423 */ /* 0x001fca0000010005 */
[----:B------:R-:W0:Y:S01]  /*1de0*/  MUFU.RCP R37, R23 ;  /* 0x0000001700257308 */ /* 0x000e220000001000 */
[----:B-1----:R-:W-:-:S04]  /*1df0*/  FADD.FTZ R6, -R34, 1 ;  /* 0x3f80000022067421 */ /* 0x002fc80000010100 */
[----:B------:R-:W-:Y:S02]  /*1e00*/  FFMA.FTZ R18, R33, R6, 1 ;  /* 0x3f80000021127423 */ /* 0x000fe40000010006 */
[----:B0-----:R-:W-:Y:S01]  /*1e10*/  FADD.FTZ R19, -R37, 1 ;  /* 0x3f80000025137421 */ /* 0x001fe20000010100 */
[----:B----4-:R-:W-:-:S03]  /*1e20*/  HADD2.F32 R29, -RZ, R38.H0_H0 ;  /* 0x20000026ff1d7230 */ /* 0x010fc60000004100 */
[----:B------:R-:W-:Y:S01]  /*1e30*/  FFMA.FTZ R23, R36, R19, 1 ;  /* 0x3f80000024177423 */ /* 0x000fe20000010013 */
[----:B------:R-:W-:Y:S02]  /*1e40*/  HADD2.F32 R32, -RZ, R38.H1_H1 ;  /* 0x30000026ff207230 */ /* 0x000fe40000004100 */
[--C-:B------:R-:W-:Y:S01]  /*1e50*/  HADD2.F32 R35, -RZ, R39.reuse.H0_H0 ;  /* 0x20000027ff237230 */ /* 0x100fe20000004100 */
[----:B------:R-:W-:Y:S01]  /*1e60*/  FMUL.FTZ R5, R21, R29 ;  /* 0x0000001d15057220 */ /* 0x000fe20000410000 */
[----:B------:R-:W-:Y:S01]  /*1e70*/  HADD2.F32 R38, -RZ, R39.H1_H1 ;  /* 0x30000027ff267230 */ /* 0x000fe20000004100 */
[----:B------:R-:W-:Y:S01]  /*1e80*/  BAR.SYNC.DEFER_BLOCKING 0x0 ;  /* 0x0000000000007b1d */ /* 0x000fe20000010000 */
        /* <DEDUP_REMOVED lines=11> */
[----:B------:R-:W-:Y:S01]  /*1f40*/  F2FP.PACK_AB R22, R7, R4 ;  /* 0x000000040716723e */ /* 0x000fe200000000ff */
[----:B------:R-:W-:Y:S01]  /*1f50*/  IMAD R19, R99, c[0x0][0x2f0], RZ ;  /* 0x0000bc0063137a24 */ /* 0x000fe200078e02ff */
[----:B------:R-:W-:Y:S02]  /*1f60*/  P2R R4, PR, RZ, 0x40 ;  /* 0x00000040ff047803 */ /* 0x000fe40000000000 */
[----:B------:R-:W-:Y:S01]  /*1f70*/  F2FP.PACK_AB R23, R23, R18 ;  /* 0x000000121717723e */ /* 0x000fe200000000ff */
[----:B------:R-:W-:Y:S02]  /*1f80*/  IMAD R18, R95, c[0x0][0x2e8], RZ ;  /* 0x0000ba005f127a24 */ /* 0x000fe400078e02ff */
[----:B------:R-:W-:-:S02]  /*1f90*/  IMAD.WIDE.U32 R4, R97, c[0x0][0x2e8], RZ ;  /* 0x0000ba0061047a25 */ /* 0x000fc400078e00ff */
[----:B------:R0:W-:Y:S01]  /*1fa0*/  STS.64 [R101], R22 ;  /* 0x0000001665007388 */ /* 0x0001e20000000a00 */
[----:B------:R-:W-:-:S06]  /*1fb0*/  NOP ;  /* 0x0000000000007918 */ /* 0x000fcc0000000000 */
[----:B------:R-:W-:Y:S01]  /*1fc0*/  LDS.U16 R39, [R61] ;  /* 0x000000003d277984 */ /* 0x000fe20000000400 */
[----:B------:R-:W-:Y:S02]  /*1fd0*/  IMAD R7, R97, c[0x0][0x2ec], R18 ;  /* 0x0000bb0061077a24 */ /* 0x000fe400078e0212 */
[C---:B------:R-:W-:Y:S01]  /*1fe0*/  IMAD R19, R100.reuse, c[0x0][0x2f4], R19 ;  /* 0x0000bd0064137a24 */ /* 0x040fe200078e0213 */
[----:B------:R-:W-:Y:S01]  /*1ff0*/  LDS.U16 R41, [R61+0x40] ;  /* 0x000040003d297984 */ /* 0x000fe20000000400 */
[----:B0-----:R-:W-:Y:S02]  /*2000*/  IADD3 R23, P4, R63, c[0x0][0x338], RZ ;  /* 0x0000ce003f177a10 */ /* 0x001fe40007f9e0ff */
[----:B------:R-:W-:Y:S01]  /*2010*/  IADD3 R5, R5, R7, RZ ;  /* 0x0000000705057210 */ /* 0x000fe20007ffe0ff */
[----:B------:R-:W-:Y:S04]  /*2020*/  LDS.U16 R43, [R61+0x80] ;  /* 0x000080003d2b7984 */ /* 0x000fe80000000400 */
[----:B------:R-:W-:Y:S01]  /*2030*/  LDS.U16 R45, [R61+0xc0] ;  /* 0x0000c0003d2d7984 */ /* 0x000fe20000000400 */
[----:B------:R-:W-:-:S03]  /*2040*/  IMAD.WIDE.U32 R4, R100, c[0x0][0x2f0], R4 ;  /* 0x0000bc0064047a25 */ /* 0x000fc600078e0004 */
[----:B------:R-:W-:Y:S04]  /*2050*/  @!P6 STS [0x100], R64 ;  /* 0x00010040ff00e388 */ /* 0x000fe80000000800 */
[----:B------:R-:W-:Y:S01]  /*2060*/  BAR.SYNC.DEFER_BLOCKING 0x0 ;  /* 0x0000000000007b1d */ /* 0x000fe20000010000 */
[----:B------:R-:W-:-:S04]  /*2070*/  IADD3 R4, P0, R59, R4, RZ ;  /* 0x000000043b047210 */ /* 0x000fc80007f1e0ff */
[----:B------:R-:W-:Y:S02]  /*2080*/  IADD3.X R5, R57, R19, R5, P0, !PT ;  /* 0x0000001339057210 */ /* 0x000fe400007fe405 */
[----:B------:R-:W-:Y:S01]  /*2090*/  LEA R22, P5, R4, R23, 0x1 ;  /* 0x0000001704167211 */ /* 0x000fe200078a08ff */
[----:B------:R-:W0:Y:S02]  /*20a0*/  LDS R6, [0x100] ;  /* 0x00010000ff067984 */ /* 0x000e240000000800 */
[-C--:B0-----:R-:W-:Y:S02]  /*20b0*/  ISETP.GE.AND P3, PT, R81, R6.reuse, PT ;  /* 0x000000065100720c */ /* 0x081fe40003f66270 */
[-C--:B------:R-:W-:Y:S02]  /*20c0*/  ISETP.GE.AND P2, PT, R75, R6.reuse, PT ;  /* 0x000000064b00720c */ /* 0x080fe40003f46270 */
[-C--:B------:R-:W-:Y:S02]  /*20d0*/  ISETP.GE.AND P1, PT, R77, R6.reuse, PT ;  /* 0x000000064d00720c */ /* 0x080fe40003f26270 */
[----:B------:R-:W-:-:S02]  /*20e0*/  ISETP.GE.AND P0, PT, R73, R6, PT ;  /* 0x000000064900720c */ /* 0x000fc40003f06270 */
[----:B------:R-:W-:Y:S02]  /*20f0*/  IADD3.X R6, R62, c[0x0][0x33c], RZ, P4, !PT ;  /* 0x0000cf003e067a10 */ /* 0x000fe400027fe4ff */
        /* <DEDUP_REMOVED lines=13> */
.L_x_13720:
[----:B------:R-:W-:Y:S05]  /*21d0*/  BSYNC B0 ;  /* 0x0000000000007941 */ /* 0x000fea0003800000 */
.L_x_13719:
        /* <DEDUP_REMOVED lines=24> */
[----:B0-----:R-:W-:Y:S02]  /*2360*/  IMAD R7, R97, c[0x0][0x214], R22 ;  /* 0x0000850061077a24 */ /* 0x001fe400078e0216 */
[----:B------:R-:W-:-:S03]  /*2370*/  IMAD R23, R99, c[0x0][0x218], RZ ;  /* 0x0000860063177a24 */ /* 0x000fc600078e02ff */
[----:B------:R-:W-:Y:S01]  /*2380*/  IADD3 R5, R5, R7, RZ ;  /* 0x0000000705057210 */ /* 0x000fe20007ffe0ff */
[----:B------:R-:W-:Y:S01]  /*2390*/  IMAD R22, R100, c[0x0][0x21c], R23 ;  /* 0x0000870064167a24 */ /* 0x000fe200078e0217 */
[----:B------:R-:W-:Y:S01]  /*23a0*/  IADD3 R23, P4, R63, c[0x0][0x270], RZ ;  /* 0x00009c003f177a10 */ /* 0x000fe20007f9e0ff */
[----:B------:R-:W-:Y:S01]  /*23b0*/  STS.64 [R101], R36 ;  /* 0x0000002465007388 */ /* 0x000fe20000000a00 */
        /* <DEDUP_REMOVED lines=30> */
.L_x_13723:
[----:B------:R-:W-:Y:S05]  /*25a0*/  BSYNC B0 ;  /* 0x0000000000007941 */ /* 0x000fea0003800000 */
.L_x_13722:
[----:B------:R1:W-:Y:S04]  /*25b0*/  @!P0 STG.E.U16 [R22.64+-0xc0], R25 ;  /* 0xffff401916008986 */ /* 0x0003e8000c101508 */
[----:B------:R1:W-:Y:S04]  /*25c0*/  @!P1 STG.E.U16 [R22.64+-0x80], R27 ;  /* 0xffff801b16009986 */ /* 0x0003e8000c101508 */
[----:B------:R1:W-:Y:S02]  /*25d0*/  @!P2 STG.E.U16 [R22.64+-0x40], R29 ;  /* 0xffffc01d1600a986 */ /* 0x0003e4000c101508 */
.L_x_13721:
[--C-:B-1----:R-:W-:Y:S01]  /*25e0*/  HADD2.F32 R4, -RZ, R16.reuse.H0_H0 ;  /* 0x20000010ff047230 */ /* 0x102fe20000004100 */
[----:B------:R-:W-:Y:S01]  /*25f0*/  BAR.SYNC.DEFER_BLOCKING 0x0 ;  /* 0x0000000000007b1d */ /* 0x000fe20000010000 */
[----:B------:R-:W-:Y:S01]  /*2600*/  HADD2.F32 R5, -RZ, R16.H1_H1 ;  /* 0x30000010ff057230 */ /* 0x000fe20000004100 */
[C---:B------:R-:W-:Y:S01]  /*2610*/  FMUL.FTZ R108, R111.reuse, R98 ;  /* 0x000000626f6c7220 */ /* 0x040fe20000410000 */
[--C-:B0-----:R-:W-:Y:S01]  /*2620*/  HADD2.F32 R6, -RZ, R17.reuse.H0_H0 ;  /* 0x20000011ff067230 */ /* 0x101fe20000004100 */
[----:B------:R-:W-:Y:S01]  /*2630*/  FFMA.FTZ R4, R111, R4, R93 ;  /* 0x000000046f047223 */ /* 0x000fe2000001005d */
[----:B------:R-:W-:Y:S01]  /*2640*/  HADD2.F32 R93, -RZ, R17.H1_H1 ;  /* 0x30000011ff5d7230 */ /* 0x000fe20000004100 */
[CC--:B------:R-:W-:Y:S01]  /*2650*/  FMUL.FTZ R109, R49.reuse, R98.reuse ;  /* 0x00000062316d7220 */ /* 0x0c0fe20000410000 */
[----:B------:R-:W-:Y:S01]  /*2660*/  CS2R R104, SRZ ;  /* 0x0000000000687805 */ /* 0x000fe2000001ff00 */
[----:B------:R-:W-:Y:S01]  /*2670*/  FFMA.FTZ R4, R49, R5, R4 ;  /* 0x0000000531047223 */ /* 0x000fe20000010004 */
[----:B------:R-:W-:Y:S01]  /*2680*/  MOV R5, c[0x0][0x16c] ;  /* 0x00005b0000057a02 */ /* 0x000fe20000000f00 */
[C---:B------:R-:W-:Y:S01]  /*2690*/  FMUL.FTZ R106, R113.reuse, R98 ;  /* 0x00000062716a7220 */ /* 0x040fe20000410000 */
        /* <DEDUP_REMOVED lines=12> */
[----:B------:R-:W-:Y:S01]  /*2760*/  SHF.R.U32.HI R6, RZ, 0x1, R5 ;  /* 0x00000001ff067819 */ /* 0x000fe20000011605 */
        /* <DEDUP_REMOVED lines=13> */
[----:B------:R-:W-:Y:S01]  /*2840*/  CS2R R116, SRZ ;  /* 0x0000000000747805 */ /* 0x000fe2000001ff00 */
[----:B------:R-:W-:-:S02]  /*2850*/  CS2R R102, SRZ ;  /* 0x0000000000667805 */ /* 0x000fc4000001ff00 */
[----:B------:R-:W-:Y:S01]  /*2860*/  IMAD R23, R95, R6, R7 ;  /* 0x000000065f177224 */ /* 0x000fe200078e0207 */
[----:B------:R-:W-:Y:S01]  /*2870*/  IADD3 R5, R5, R21, RZ ;  /* 0x0000001505057210 */ /* 0x000fe20007ffe0ff */
[----:B------:R-:W-:-:S04]  /*2880*/  IMAD.WIDE.U32 R6, R6, R97, RZ ;  /* 0x0000006106067225 */ /* 0x000fc800078e00ff */
[----:B------:R-:W-:Y:S01]  /*2890*/  IMAD R21, R161, c[0x0][0x2a0], RZ ;  /* 0x0000a800a1157a24 */ /* 0x000fe200078e02ff */
        /* <DEDUP_REMOVED lines=52> */
.L_x_13755:
        /* <DEDUP_REMOVED lines=48> */
[C---:B------:R-:W-:Y:S01]  /*2ee0*/  IMAD.WIDE.U32 R50, R115.reuse, c[0x0][0x1c0], R12 ;  /* 0x0000700073327a25 */ /* 0x040fe200078e000c */
[----:B------:R-:W-:Y:S02]  /*2ef0*/  LEA.HI.X R49, R6, c[0x0][0x224], R7, 0x3, P0 ;  /* 0x0000890006317a11 */ /* 0x000fe400000f1c07 */
[C---:B------:R-:W-:Y:S01]  /*2f00*/  IADD3 R123, R78.reuse, 0x40, RZ ;  /* 0x000000404e7b7810 */ /* 0x040fe20007ffe0ff */
[----:B------:R-:W-:Y:S01]  /*2f10*/  IMAD R127, R115, c[0x0][0x1c4], R126 ;  /* 0x00007100737f7a24 */ /* 0x000fe200078e027e */
[----:B------:R-:W-:Y:S02]  /*2f20*/  IADD3 R7, R78, 0x60, RZ ;  /* 0x000000604e077810 */ /* 0x000fe40007ffe0ff */
[----:B------:R-:W-:Y:S01]  /*2f30*/  LEA.HI.SX32 R123, R123, R78, 0x1b ;  /* 0x0000004e7b7b7211 */ /* 0x000fe200078fdaff */
[----:B------:R-:W4:Y:S01]  /*2f40*/  LDG.E.64 R48, [R48.64] ;  /* 0x0000000830307981 */ /* 0x000f22000c1e1b00 */
[----:B------:R-:W-:-:S02]  /*2f50*/  IADD3 R5, R51, R127, RZ ;  /* 0x0000007f33057210 */ /* 0x000fc40007ffe0ff */
[C---:B------:R-:W-:Y:S02]  /*2f60*/  IADD3 R51, R78.reuse, 0x80, RZ ;  /* 0x000000804e337810 */ /* 0x040fe40007ffe0ff */
[C---:B------:R-:W-:Y:S02]  /*2f70*/  IADD3 R125, R78.reuse, 0xa0, RZ ;  /* 0x000000a04e7d7810 */ /* 0x040fe40007ffe0ff */
[----:B------:R-:W-:Y:S02]  /*2f80*/  SHF.L.U32 R123, R123, 0x1, RZ ;  /* 0x000000017b7b7819 */ /* 0x000fe400000006ff */
[C---:B------:R-:W-:Y:S02]  /*2f90*/  IADD3 R127, R78.reuse, 0xc0, RZ ;  /* 0x000000c04e7f7810 */ /* 0x040fe40007ffe0ff */
[----:B------:R-:W-:Y:S02]  /*2fa0*/  IADD3 R129, R78, 0xe0, RZ ;  /* 0x000000e04e817810 */ /* 0x000fe40007ffe0ff */
[----:B------:R-:W-:-:S02]  /*2fb0*/  LEA.HI.SX32 R7, R7, R78, 0x1b ;  /* 0x0000004e07077211 */ /* 0x000fc400078fdaff */
[-C--:B------:R-:W-:Y:S02]  /*2fc0*/  LEA.HI.SX32 R51, R51, R78.reuse, 0x1b ;  /* 0x0000004e33337211 */ /* 0x080fe400078fdaff */
[----:B------:R-:W-:Y:S02]  /*2fd0*/  LEA.HI.SX32 R125, R125, R78, 0x1b ;  /* 0x0000004e7d7d7211 */ /* 0x000fe400078fdaff */
[----:B------:R-:W-:Y:S02]  /*2fe0*/  ISETP.GE.AND P5, PT, R12, R128, PT ;  /* 0x000000800c00720c */ /* 0x000fe40003fa6270 */
[----:B------:R-:W-:Y:S02]  /*2ff0*/  LEA.HI.SX32 R127, R127, R78, 0x1b ;  /* 0x0000004e7f7f7211 */ /* 0x000fe400078fdaff */
[----:B------:R-:W-:Y:S02]  /*3000*/  ISETP.GE.AND P0, PT, R71, R128, PT ;  /* 0x000000804700720c */ /* 0x000fe40003f06270 */
[----:B------:R-:W-:-:S02]  /*3010*/  LEA R4, P1, R50, R82, 0x1 ;  /* 0x0000005232047211 */ /* 0x000fc400078208ff */
[----:B------:R-:W-:Y:S02]  /*3020*/  LEA.HI.SX32 R129, R129, R78, 0x1b ;  /* 0x0000004e81817211 */ /* 0x000fe400078fdaff */
[----:B------:R-:W-:Y:S02]  /*3030*/  SHF.L.U32 R6, R7, 0x1, RZ ;  /* 0x0000000107067819 */ /* 0x000fe400000006ff */
[----:B------:R-:W-:Y:S02]  /*3040*/  SHF.L.U32 R125, R125, 0x1, RZ ;  /* 0x000000017d7d7819 */ /* 0x000fe400000006ff */
[----:B------:R-:W-:Y:S02]  /*3050*/  SHF.L.U32 R126, R127, 0x1, RZ ;  /* 0x000000017f7e7819 */ /* 0x000fe400000006ff */
[----:B------:R-:W-:Y:S02]  /*3060*/  LEA.HI.X R5, R50, R80, R5, 0x1, P1 ;  /* 0x0000005032057211 */ /* 0x000fe400008f0c05 */
[----:B------:R-:W-:-:S02]  /*3070*/  SHF.L.U32 R129, R129, 0x1, RZ ;  /* 0x0000000181817819 */ /* 0x000fc400000006ff */
[----:B------:R-:W-:Y:S02]  /*3080*/  PRMT R50, RZ, 0x7610, R50 ;  /* 0x00007610ff327816 */ /* 0x000fe40000000032 */
        /* <DEDUP_REMOVED lines=8> */
[----:B---3--:R-:W-:Y:S04]  /*3110*/  STS.U16 [R124+0x40], R53 ;  /* 0x000040357c007388 */ /* 0x008fe80000000400 */
[----:B----4-:R0:W-:Y:S02]  /*3120*/  STS.U16 [R123+0x80], R54 ;  /* 0x000080367b007388 */ /* 0x0101e40000000400 */
[----:B0-----:R-:W-:-:S02]  /*3130*/  SHF.L.U32 R54, R51, 0x1, RZ ;  /* 0x0000000133367819 */ /* 0x001fc400000006ff */
[----:B------:R-:W-:Y:S01]  /*3140*/  PRMT R51, RZ, 0x7610, R51 ;  /* 0x00007610ff337816 */ /* 0x000fe20000000033 */
        /* <DEDUP_REMOVED lines=23> */
[----:B------:R-:W-:Y:S02]  /*32c0*/  LEA.HI.SX32 R7, R101, R101, 0x1b ;  /* 0x0000006565077211 */ /* 0x000fe400078fdaff */
[----:B------:R-:W-:Y:S02]  /*32d0*/  ISETP.NE.AND P2, PT, R159, RZ, PT ;  /* 0x000000ff9f00720c */ /* 0x000fe40003f45270 */
[----:B------:R-:W-:Y:S01]  /*32e0*/  SHF.L.U32 R119, R7, 0x1, RZ ;  /* 0x0000000107777819 */ /* 0x000fe200000006ff */
[----:B------:R-:W-:Y:S01]  /*32f0*/  FMUL.FTZ R7, R145, R60 ;  /* 0x0000003c91077220 */ /* 0x000fe20000410000 */
[----:B------:R-:W-:Y:S01]  /*3300*/  ISETP.LT.OR P1, PT, R158, 0x2, P2 ;  /* 0x000000029e00780c */ /* 0x000fe20001721670 */
[----:B------:R-:W-:Y:S01]  /*3310*/  MUFU.SIN R134, R53 ;  /* 0x0000003500867308 */ /* 0x000fe20000000400 */
[----:B------:R-:W-:Y:S01]  /*3320*/  ISETP.NE.AND P0, PT, R91, RZ, PT ;  /* 0x000000ff5b00720c */ /* 0x000fe20003f05270 */
[----:B------:R-:W-:Y:S01]  /*3330*/  LDS.U16 R127, [R119] ;  /* 0x00000000777f7984 */ /* 0x000fe20000000400 */
[----:B--2---:R-:W-:-:S03]  /*3340*/  LEA R4, R110, R115, 0x8 ;  /* 0x000000736e047211 */ /* 0x004fc600078e40ff */
[----:B------:R-:W-:Y:S02]  /*3350*/  LDS.U16 R128, [R119+0x2] ;  /* 0x0000020077807984 */ /* 0x000fe40000000400 */
[----:B------:R-:W-:Y:S02]  /*3360*/  MUFU.COS R52, R53 ;  /* 0x0000003500347308 */ /* 0x000fe40000000000 */
[----:B------:R-:W-:Y:S04]  /*3370*/  LDS.U16 R130, [R119+0x4] ;  /* 0x0000040077827984 */ /* 0x000fe80000000400 */
[----:B------:R-:W-:Y:S02]  /*3380*/  LDS.U16 R131, [R119+0x6] ;  /* 0x0000060077837984 */ /* 0x000fe40000000400 */
[----:B------:R-:W0:Y:S01]  /*3390*/  MUFU.EX2 R7, R7 ;  /* 0x0000000700077308 */ /* 0x000e220000000800 */
[----:B------:R-:W-:Y:S01]  /*33a0*/  @!P1 IADD3 R136, R158, -0x2, RZ ;  /* 0xfffffffe9e889810 */ /* 0x000fe20007ffe0ff */
[----:B------:R-:W1:Y:S01]  /*33b0*/  LDS.U16 R133, [R119+0x8] ;  /* 0x0000080077857984 */ /* 0x000e620000000400 */
[----:B------:R-:W-:-:S03]  /*33c0*/  @P0 IADD3 R4, R91, 0x200, RZ ;  /* 0x000002005b040810 */ /* 0x000fc60007ffe0ff */
[----:B------:R-:W-:Y:S04]  /*33d0*/  LDS.U16 R135, [R119+0xa] ;  /* 0x00000a0077877984 */ /* 0x000fe80000000400 */
[----:B------:R-:W2:Y:S04]  /*33e0*/  LDS.U16 R137, [R119+0xc] ;  /* 0x00000c0077897984 */ /* 0x000ea80000000400 */
[----:B------:R-:W2:Y:S01]  /*33f0*/  LDS.U16 R139, [R119+0xe] ;  /* 0x00000e00778b7984 */ /* 0x000ea20000000400 */
[----:B------:R-:W-:Y:S02]  /*3400*/  @!P1 IMAD R5, R136, c[0x0][0x16c], R115 ;  /* 0x00005b0088059a24 */ /* 0x000fe400078e0273 */
[----:B0-----:R-:W-:-:S02]  /*3410*/  FMUL.FTZ R52, R7, R52 ;  /* 0x0000003407347220 */ /* 0x001fc40000410000 */
[----:B------:R-:W-:Y:S02]  /*3420*/  FMUL.FTZ R53, R7, R134 ;  /* 0x0000008607357220 */ /* 0x000fe40000410000 */
[----:B------:R-:W-:-:S06]  /*3430*/  FMUL.FTZ R134, R145, R0 ;  /* 0x0000000091867220 */ /* 0x000fcc0000410000 */
[----:B------:R-:W-:Y:S01]  /*3440*/  MUFU.EX2 R134, R134 ;  /* 0x0000008600867308 */ /* 0x000fe20000000800 */
[----:B-1----:R-:W-:Y:S01]  /*3450*/  HADD2.F32 R133, -RZ, R133.H0_H0 ;  /* 0x20000085ff857230 */ /* 0x002fe20000004100 */
[----:B------:R-:W-:Y:S01]  /*3460*/  BSSY B0, `(.L_x_13725) ;  /* 0x000006d000007945 */ /* 0x000fe20003800000 */
[----:B--2---:R-:W-:Y:S02]  /*3470*/  HADD2.F32 R137, -RZ, R137.H0_H0 ;  /* 0x20000089ff897230 */ /* 0x004fe40000004100 */
[----:B------:R-:W-:Y:S01]  /*3480*/  HADD2.F32 R139, -RZ, R139.H0_H0 ;  /* 0x2000008bff8b7230 */ /* 0x000fe20000004100 */
[----:B---3--:R-:W-:Y:S04]  /*3490*/  STS.U16 [R121+0x210], R50 ;  /* 0x0002103279007388 */ /* 0x008fe80000000400 */
[----:B----4-:R0:W-:Y:S04]  /*34a0*/  STS.U16 [R124+0x250], R51 ;  /* 0x000250337c007388 */ /* 0x0101e80000000400 */
[----:B------:R-:W-:Y:S01]  /*34b0*/  STS.U16 [R123+0x290], R118 ;  /* 0x000290767b007388 */ /* 0x000fe20000000400 */
[----:B0-----:R-:W-:-:S03]  /*34c0*/  SHF.L.U32 R124, R4, 0x3, RZ ;  /* 0x00000003047c7819 */ /* 0x001fc600000006ff */
[----:B------:R-:W-:Y:S04]  /*34d0*/  STS.U16 [R6+0x2d0], R55 ;  /* 0x0002d03706007388 */ /* 0x000fe80000000400 */
[----:B------:R0:W-:Y:S04]  /*34e0*/  STS.U16 [R54+0x310], R141 ;  /* 0x0003108d36007388 */ /* 0x0001e80000000400 */
[----:B------:R1:W-:Y:S04]  /*34f0*/  STS.U16 [R125+0x350], R120 ;  /* 0x000350787d007388 */ /* 0x0003e80000000400 */
[----:B------:R2:W-:Y:S01]  /*3500*/  STS.U16 [R126+0x390], R143 ;  /* 0x0003908f7e007388 */ /* 0x0005e20000000400 */
[----:B0-----:R-:W-:-:S03]  /*3510*/  @!P1 IMAD.WIDE R54, R5, 0x10, R2 ;  /* 0x0000001005369825 */ /* 0x001fc600078e0202 */
[----:B------:R-:W-:Y:S01]  /*3520*/  STS.U16 [R129+0x3d0], R132 ;  /* 0x0003d08481007388 */ /* 0x000fe20000000400 */
[----:B------:R-:W-:-:S06]  /*3530*/  NOP ;  /* 0x0000000000007918 */ /* 0x000fcc0000000000 */
[----:B------:R-:W0:Y:S04]  /*3540*/  LDS.U16 R120, [R119+0x210] ;  /* 0x0002100077787984 */ /* 0x000e280000000400 */
[----:B------:R-:W3:Y:S04]  /*3550*/  LDS.U16 R118, [R119+0x212] ;  /* 0x0002120077767984 */ /* 0x000ee80000000400 */
[----:B------:R-:W4:Y:S04]  /*3560*/  LDS.U16 R5, [R119+0x214] ;  /* 0x0002140077057984 */ /* 0x000f280000000400 */
[----:B------:R-:W0:Y:S04]  /*3570*/  LDS.U16 R4, [R119+0x216] ;  /* 0x0002160077047984 */ /* 0x000e280000000400 */
[----:B------:R-:W0:Y:S04]  /*3580*/  LDS.U16 R150, [R119+0x218] ;  /* 0x0002180077967984 */ /* 0x000e280000000400 */
[----:B------:R-:W0:Y:S04]  /*3590*/  LDS.U16 R6, [R119+0x21a] ;  /* 0x00021a0077067984 */ /* 0x000e280000000400 */
[----:B------:R-:W0:Y:S04]  /*35a0*/  LDS.U16 R7, [R119+0x21c] ;  /* 0x00021c0077077984 */ /* 0x000e280000000400 */
[----:B------:R1:W0:Y:S04]  /*35b0*/  LDS.U16 R151, [R119+0x21e] ;  /* 0x00021e0077977984 */ /* 0x0002280000000400 */
[----:B------:R0:W-:Y:S01]  /*35c0*/  STS.64 [R124+0x10b0], R52 ;  /* 0x0010b0347c007388 */ /* 0x0001e20000000a00 */
[----:B------:R-:W-:-:S04]  /*35d0*/  FMUL.FTZ R121, R49, R58 ;  /* 0x0000003a31797220 */ /* 0x000fc80000410000 */
[----:B------:R-:W-:Y:S02]  /*35e0*/  FMUL.RZ R136, R121, 0.15915493667125701904 ;  /* 0x3e22f98379887820 */ /* 0x000fe4000040c000 */
[----:B------:R-:W-:Y:S02]  /*35f0*/  FMUL.FTZ R121, R145, R58 ;  /* 0x0000003a91797220 */ /* 0x000fe40000410000 */
[----:B-1----:R-:W-:Y:S01]  /*3600*/  MUFU.COS R125, R136 ;  /* 0x00000088007d7308 */ /* 0x002fe20000000000 */
[----:B------:R-:W-:Y:S01]  /*3610*/  CS2R R50, SRZ ;  /* 0x0000000000327805 */ /* 0x000fe2000001ff00 */
[----:B------:R-:W-:Y:S06]  /*3620*/  BAR.SYNC.DEFER_BLOCKING 0x0 ;  /* 0x0000000000007b1d */ /* 0x000fec0000010000 */
[----:B--2---:R1:W0:Y:S08]  /*3630*/  MUFU.EX2 R126, R121 ;  /* 0x00000079007e7308 */ /* 0x0042300000000800 */
[----:B------:R-:W2:Y:S01]  /*3640*/  MUFU.SIN R123, R136 ;  /* 0x00000088007b7308 */ /* 0x000ea20000000400 */
[----:B------:R-:W-:-:S02]  /*3650*/  FMUL.FTZ R119, R49, R56 ;  /* 0x0000003831777220 */ /* 0x000fc40000410000 */
[----:B------:R-:W-:Y:S01]  /*3660*/  FMUL.FTZ R129, R145, R56 ;  /* 0x0000003891817220 */ /* 0x000fe20000410000 */
[----:B-1----:R-:W-:Y:S01]  /*3670*/  HADD2.F32 R121, -RZ, R128.H0_H0 ;  /* 0x20000080ff797230 */ /* 0x002fe20000004100 */
[----:B------:R1:W5:Y:S01]  /*3680*/  @!P1 LDG.E.64 R50, [R54.64+0x8] ;  /* 0x0000080836329981 */ /* 0x000362000c1e1b00 */
[C---:B0-----:R-:W-:Y:S02]  /*3690*/  FMUL.FTZ R124, R126.reuse, R125 ;  /* 0x0000007d7e7c7220 */ /* 0x041fe40000410000 */
[----:B------:R0:W-:Y:S01]  /*36a0*/  MUFU.EX2 R132, R129 ;  /* 0x0000008100847308 */ /* 0x0001e20000000800 */
[----:B--2---:R-:W-:Y:S02]  /*36b0*/  FMUL.FTZ R126, R126, R123 ;  /* 0x0000007b7e7e7220 */ /* 0x004fe40000410000 */
[----:B-1----:R-:W-:Y:S01]  /*36c0*/  FMUL.RZ R55, R119, 0.15915493667125701904 ;  /* 0x3e22f98377377820 */ /* 0x002fe2000040c000 */
[----:B------:R-:W-:Y:S01]  /*36d0*/  HADD2.F32 R119, -RZ, R127.H0_H0 ;  /* 0x2000007fff777230 */ /* 0x000fe20000004100 */
[----:B------:R-:W-:Y:S01]  /*36e0*/  FMUL.FTZ R54, R49, R0 ;  /* 0x0000000031367220 */ /* 0x000fe20000410000 */
[----:B------:R-:W-:-:S02]  /*36f0*/  HADD2.F32 R123, -RZ, R16.H0_H0 ;  /* 0x20000010ff7b7230 */ /* 0x000fc40000004100 */
[----:B------:R-:W1:Y:S01]  /*3700*/  MUFU.SIN R143, R55 ;  /* 0x00000037008f7308 */ /* 0x000e620000000400 */
[----:B------:R-:W-:Y:S02]  /*3710*/  FMUL.RZ R138, R54, 0.15915493667125701904 ;  /* 0x3e22f983368a7820 */ /* 0x000fe4000040c000 */
[-C--:B------:R-:W-:Y:S02]  /*3720*/  FMUL.FTZ R54, R119, R60.reuse ;  /* 0x0000003c77367220 */ /* 0x080fe40000410000 */
[----:B------:R-:W-:-:S03]  /*3730*/  FMUL.FTZ R128, R121, R60 ;  /* 0x0000003c79807220 */ /* 0x000fc60000410000 */
[----:B------:R-:W2:Y:S01]  /*3740*/  MUFU.COS R145, R55 ;  /* 0x0000003700917308 */ /* 0x000ea20000000000 */
[C---:B------:R-:W-:Y:S01]  /*3750*/  FMUL.FTZ R147, R123.reuse, R54 ;  /* 0x000000367b937220 */ /* 0x040fe20000410000 */
[----:B0-----:R-:W-:Y:S01]  /*3760*/  HADD2.F32 R129, -RZ, R131.H0_H0 ;  /* 0x20000083ff817230 */ /* 0x001fe20000004100 */
[----:B------:R-:W-:Y:S02]  /*3770*/  FMUL.FTZ R149, R123, R128 ;  /* 0x000000807b957220 */ /* 0x000fe40000410000 */
[----:B------:R-:W-:-:S03]  /*3780*/  FMUL.FTZ R131, R126, R147 ;  /* 0x000000937e837220 */ /* 0x000fc60000410000 */
[----:B------:R-:W0:Y:S01]  /*3790*/  MUFU.COS R141, R138 ;  /* 0x0000008a008d7308 */ /* 0x000e220000000000 */
[----:B------:R-:W-:Y:S01]  /*37a0*/  HADD2.F32 R125, -RZ, R16.H1_H1 ;  /* 0x30000010ff7d7230 */ /* 0x000fe20000004100 */
[-C--:B------:R-:W-:Y:S01]  /*37b0*/  FMUL.FTZ R54, R126, R149.reuse ;  /* 0x000000957e367220 */ /* 0x080fe20000410000 */
[----:B------:R-:W-:Y:S01]  /*37c0*/  HADD2.F32 R127, -RZ, R130.H0_H0 ;  /* 0x20000082ff7f7230 */ /* 0x000fe20000004100 */
[-C--:B------:R-:W-:Y:S02]  /*37d0*/  FMUL.FTZ R130, R129, R58.reuse ;  /* 0x0000003a81827220 */ /* 0x080fe40000410000 */
[C---:B------:R-:W-:Y:S02]  /*37e0*/  FFMA.FTZ R131, R124.reuse, R149, R131 ;  /* 0x000000957c837223 */ /* 0x040fe40000010083 */
[----:B------:R0:W3:Y:S01]  /*37f0*/  MUFU.SIN R55, R138 ;  /* 0x0000008a00377308 */ /* 0x0000e20000000400 */
[----:B------:R-:W-:Y:S02]  /*3800*/  FMUL.FTZ R128, R127, R58 ;  /* 0x0000003a7f807220 */ /* 0x000fe40000410000 */
[----:B------:R-:W-:-:S02]  /*3810*/  FFMA.FTZ R54, R124, R147, -R54 ;  /* 0x000000937c367223 */ /* 0x000fc40000010836 */
[C---:B-1----:R-:W-:Y:S02]  /*3820*/  FMUL.FTZ R143, R132.reuse, R143 ;  /* 0x0000008f848f7220 */ /* 0x042fe40000410000 */
[C---:B------:R-:W-:Y:S02]  /*3830*/  FFMA.FTZ R136, R125.reuse, R130, R131 ;  /* 0x000000827d887223 */ /* 0x040fe40000010083 */
[----:B------:R-:W-:Y:S02]  /*3840*/  FFMA.FTZ R54, R125, R128, R54 ;  /* 0x000000807d367223 */ /* 0x000fe40000010036 */
[----:B--2---:R-:W-:Y:S02]  /*3850*/  FMUL.FTZ R145, R132, R145 ;  /* 0x0000009184917220 */ /* 0x004fe40000410000 */
[----:B------:R-:W-:Y:S02]  /*3860*/  FMUL.FTZ R131, R143, R136 ;  /* 0x000000888f837220 */ /* 0x000fe40000410000 */
[----:B0-----:R-:W-:-:S02]  /*3870*/  FMUL.FTZ R132, R134, R141 ;  /* 0x0000008d86847220 */ /* 0x001fc40000410000 */
[-C--:B------:R-:W-:Y:S02]  /*3880*/  FMUL.FTZ R138, R143, R54.reuse ;  /* 0x000000368f8a7220 */ /* 0x080fe40000410000 */
[----:B------:R-:W-:Y:S02]  /*3890*/  FFMA.FTZ R141, R145, R54, -R131 ;  /* 0x00000036918d7223 */ /* 0x000fe40000010883 */
[-C--:B------:R-:W-:Y:S01]  /*38a0*/  FMUL.FTZ R54, R52, R126.reuse ;  /* 0x0000007e34367220 */ /* 0x080fe20000410000 */
[----:B------:R-:W-:Y:S01]  /*38b0*/  HADD2.F32 R131, -RZ, R135.H0_H0 ;  /* 0x20000087ff837230 */ /* 0x000fe20000004100 */
[----:B---3--:R-:W-:Y:S01]  /*38c0*/  FMUL.FTZ R134, R134, R55 ;  /* 0x0000003786867220 */ /* 0x008fe20000410000 */
[----:B------:R-:W-:Y:S01]  /*38d0*/  HADD2.F32 R135, -RZ, R17.H0_H0 ;  /* 0x20000011ff877230 */ /* 0x000fe20000004100 */
[----:B------:R-:W-:Y:S02]  /*38e0*/  FMUL.FTZ R55, R53, R126 ;  /* 0x0000007e35377220 */ /* 0x000fe40000410000 */
[----:B------:R-:W-:-:S02]  /*38f0*/  FFMA.FTZ R142, R145, R136, R138 ;  /* 0x00000088918e7223 */ /* 0x000fc4000001008a */
[----:B------:R-:W-:Y:S02]  /*3900*/  FFMA.FTZ R140, R53, R124, R54 ;  /* 0x0000007c358c7223 */ /* 0x000fe40000010036 */
        /* <DEDUP_REMOVED lines=18> */
[----:B------:R-:W-:Y:S01]  /*3a30*/  HADD2.F32 R141, -RZ, R17.H1_H1 ;  /* 0x30000011ff8d7230 */ /* 0x000fe20000004100 */
[----:B------:R-:W-:Y:S02]  /*3a40*/  FMUL.FTZ R140, R137, R0 ;  /* 0x00000000898c7220 */ /* 0x000fe40000410000 */
[----:B------:R-:W-:-:S02]  /*3a50*/  FFMA.FTZ R146, R132, R155, -R142 ;  /* 0x0000009b84927223 */ /* 0x000fc4000001088e */
[----:B------:R-:W-:Y:S02]  /*3a60*/  FMUL.FTZ R142, R139, R0 ;  /* 0x000000008b8e7220 */ /* 0x000fe40000410000 */
[C---:B------:R-:W-:Y:S02]  /*3a70*/  FFMA.FTZ R146, R141.reuse, R140, R146 ;  /* 0x0000008c8d927223 */ /* 0x040fe40000010092 */
[----:B------:R-:W-:Y:S01]  /*3a80*/  FFMA.FTZ R148, R141, R142, R148 ;  /* 0x0000008e8d947223 */ /* 0x000fe20000010094 */
[----:B------:R-:W-:Y:S05]  /*3a90*/  @P1 BRA `(.L_x_13726) ;  /* 0x0000009000001947 */ /* 0x000fea0003800000 */
[----:B0---4-:R-:W-:-:S13]  /*3aa0*/  ISETP.NE.AND P3, PT, R158, c[0x0][0x174], PT ;  /* 0x00005d009e007a0c */ /* 0x011fda0003f65270 */
[----:B-1----:R-:W-:-:S04]  /*3ab0*/  @P3 IADD3 R55, -R76, c[0x0][0x174], RZ ;  /* 0x00005d004c373a10 */ /* 0x002fc80007ffe1ff */
[----:B------:R-:W-:-:S04]  /*3ac0*/  @P3 LEA.HI R54, R55, R55, RZ, 0x1 ;  /* 0x0000003737363211 */ /* 0x000fc800078f08ff */
[----:B------:R-:W-:-:S04]  /*3ad0*/  @P3 LOP3.LUT R54, R54, 0xfffffe, RZ, 0xc0, !PT ;  /* 0x00fffffe36363812 */ /* 0x000fc800078ec0ff */
[----:B------:R-:W-:Y:S01]  /*3ae0*/  @P3 IADD3 R152, -R54, R55, RZ ;  /* 0x0000003736983210 */ /* 0x000fe20007ffe1ff */
[----:B------:R-:W-:Y:S01]  /*3af0*/  HFMA2.MMA R54, -RZ, RZ, 1.875, 0 ;  /* 0x3f800000ff367435 */ /* 0x000fe200000001ff */
[----:B------:R-:W-:Y:S02]  /*3b00*/  MOV R55, RZ ;  /* 0x000000ff00377202 */ /* 0x000fe40000000f00 */
[----:B------:R-:W-:-:S07]  /*3b10*/  @P3 LEA R152, R152, R115, 0x8 ;  /* 0x0000007398983211 */ /* 0x000fce00078e40ff */
[----:B------:R0:W1:Y:S02]  /*3b20*/  @P3 LDS.64 R54, [R152.X8+0x10b0] ;  /* 0x0010b00098363984 */ /* 0x0000640000008a00 */
.L_x_13726:
[----:B0---4-:R-:W-:Y:S05]  /*3b30*/  BSYNC B0 ;  /* 0x0000000000007941 */ /* 0x011fea0003800000 */
.L_x_13725:
[----:B------:R-:W0:Y:S01]  /*3b40*/  SHFL.UP PT, R155, R146, 0x1, RZ ;  /* 0x04200000929b7989 */ /* 0x000e2200000e00ff */
[----:B------:R-:W-:Y:S01]  /*3b50*/  ISETP.GE.AND P3, PT, R78, 0x1, PT ;  /* 0x000000014e00780c */ /* 0x000fe20003f66270 */
[----:B------:R-:W-:Y:S01]  /*3b60*/  HADD2.F32 R151, -RZ, R151.H0_H0 ;  /* 0x20000097ff977230 */ /* 0x000fe20000004100 */
[----:B------:R-:W-:Y:S01]  /*3b70*/  ISETP.NE.AND P6, PT, R159, 0x1f, PT ;  /* 0x0000001f9f00780c */ /* 0x000fe20003fc5270 */
        /* <DEDUP_REMOVED lines=101> */
[----:B------:R-:W-:Y:S02]  /*41d0*/  FMUL.FTZ R166, R126, -R169 ;  /* 0x800000a97ea67220 */ /* 0x000fe40000410000 */
[----:B------:R-:W-:Y:S02]  /*41e0*/  FMUL.FTZ R7, R143, -R4 ;  /* 0x800000048f077220 */ /* 0x000fe40000410000 */
[----:B------:R-:W-:-:S02]  /*41f0*/  FFMA.FTZ R173, R124, R171, R166 ;  /* 0x000000ab7cad7223 */ /* 0x000fc400000100a6 */
[----:B------:R-:W-:Y:S02]  /*4200*/  FMUL.FTZ R162, R126, -R171 ;  /* 0x800000ab7ea27220 */ /* 0x000fe40000410000 */
[----:B0-----:R-:W-:Y:S02]  /*4210*/  FMUL.FTZ R167, R163, R164 ;  /* 0x000000a4a3a77220 */ /* 0x001fe40000410000 */
[----:B------:R-:W-:Y:S02]  /*4220*/  FMUL.FTZ R5, R143, -R6 ;  /* 0x800000068f057220 */ /* 0x000fe40000410000 */
[----:B-1----:R-:W-:Y:S02]  /*4230*/  FMUL.FTZ R166, R163, R156 ;  /* 0x0000009ca3a67220 */ /* 0x002fe40000410000 */
[----:B------:R-:W-:Y:S02]  /*4240*/  FFMA.FTZ R171, R145, R6, R7 ;  /* 0x0000000691ab7223 */ /* 0x000fe40000010007 */
[----:B--2---:R-:W-:Y:S01]  /*4250*/  FFMA.FTZ R167, R144, R165, R167 ;  /* 0x000000a590a77223 */ /* 0x004fe200000100a7 */
[----:B------:R-:W-:Y:S01]  /*4260*/  CS2R R6, SRZ ;  /* 0x0000000000067805 */ /* 0x000fe2000001ff00 */
[----:B------:R-:W-:-:S02]  /*4270*/  FFMA.FTZ R168, R124, R169, -R162 ;  /* 0x000000a97ca87223 */ /* 0x000fc400000108a2 */
[----:B------:R-:W-:Y:S02]  /*4280*/  FMUL.FTZ R165, R163, R165 ;  /* 0x000000a5a3a57220 */ /* 0x000fe40000410000 */
[----:B---3--:R-:W-:Y:S02]  /*4290*/  FFMA.FTZ R166, R144, R157, R166 ;  /* 0x0000009d90a67223 */ /* 0x008fe400000100a6 */
[----:B------:R-:W-:Y:S01]  /*42a0*/  FFMA.FTZ R169, R145, R4, -R5 ;  /* 0x0000000491a97223 */ /* 0x000fe20000010805 */
[----:B------:R-:W-:Y:S01]  /*42b0*/  HFMA2.MMA R4, -RZ, RZ, 1.875, 0 ;  /* 0x3f800000ff047435 */ /* 0x000fe200000001ff */
[----:B------:R-:W-:Y:S01]  /*42c0*/  FMUL.FTZ R162, R126, -R171 ;  /* 0x800000ab7ea27220 */ /* 0x000fe20000410000 */
[C---:B------:R-:W-:Y:S01]  /*42d0*/  FSEL R166, R163.reuse, R166, !P3 ;  /* 0x000000a6a3a67208 */ /* 0x040fe20005800000 */
[----:B------:R-:W-:Y:S01]  /*42e0*/  FMUL.FTZ R157, R163, R157 ;  /* 0x0000009da39d7220 */ /* 0x000fe20000410000 */
[----:B------:R-:W-:Y:S01]  /*42f0*/  MOV R5, RZ ;  /* 0x000000ff00057202 */ /* 0x000fe20000000f00 */
[----:B------:R-:W-:-:S02]  /*4300*/  FFMA.FTZ R165, R144, R164, -R165 ;  /* 0x000000a490a57223 */ /* 0x000fc400000108a5 */
[-C--:B------:R-:W-:Y:S01]  /*4310*/  FFMA.FTZ R162, R124, R169.reuse, -R162 ;  /* 0x000000a97ca27223 */ /* 0x080fe200000108a2 */
[----:B------:R-:W0:Y:S01]  /*4320*/  SHFL.UP PT, R166, R166, 0x1, RZ ;  /* 0x04200000a6a67989 */ /* 0x000e2200000e00ff */
[----:B------:R-:W-:Y:S02]  /*4330*/  @P3 FFMA.FTZ R144, R144, R156, -R157 ;  /* 0x0000009c90903223 */ /* 0x000fe4000001089d */
[----:B------:R-:W-:Y:S01]  /*4340*/  FMUL.FTZ R169, R126, -R169 ;  /* 0x800000a97ea97220 */ /* 0x000fe20000410000 */
[----:B------:R1:W2:Y:S01]  /*4350*/  SHFL.DOWN PT, R175, R162, 0x1, 0x1f ;  /* 0x08201f00a2af7f89 */ /* 0x0002a200000e0000 */
[C---:B------:R-:W-:Y:S02]  /*4360*/  FMUL.FTZ R157, R111.reuse, R120 ;  /* 0x000000786f9d7220 */ /* 0x040fe40000410000 */
[----:B------:R-:W-:Y:S01]  /*4370*/  FMUL.FTZ R156, R111, R118 ;  /* 0x000000766f9c7220 */ /* 0x000fe20000410000 */
[----:B------:R-:W3:Y:S01]  /*4380*/  SHFL.UP PT, R144, R144, 0x1, RZ ;  /* 0x0420000090907989 */ /* 0x000ee200000e00ff */
[----:B------:R-:W-:-:S02]  /*4390*/  @P3 FADD.FTZ R148, R148, R167 ;  /* 0x000000a794943221 */ /* 0x000fc40000010000 */
[----:B------:R-:W-:Y:S01]  /*43a0*/  @P3 FADD.FTZ R146, R146, R165 ;  /* 0x000000a592923221 */ /* 0x000fe20000010000 */
[----:B------:R1:W4:Y:S01]  /*43b0*/  @!P2 LDS.128 R4, [R115.X16+0x21b0] ;  /* 0x0021b0007304a984 */ /* 0x000322000000cc00 */
[----:B------:R-:W-:Y:S01]  /*43c0*/  FFMA.FTZ R164, R124, R171, R169 ;  /* 0x000000ab7ca47223 */ /* 0x000fe200000100a9 */
[----:B------:R-:W-:Y:S01]  /*43d0*/  ISETP.GT.U32.AND P2, PT, R159, 0x1d, PT ;  /* 0x0000001d9f00780c */ /* 0x000fe20003f44070 */
[----:B------:R-:W-:Y:S01]  /*43e0*/  FADD.FTZ R120, R157, R168 ;  /* 0x000000a89d787221 */ /* 0x000fe20000010000 */
[----:B------:R1:W0:Y:S01]  /*43f0*/  SHFL.IDX PT, R165, R50, RZ, 0x1f ;  /* 0x00001fff32a57589 */ /* 0x00022200000e0000 */
[----:B------:R-:W-:Y:S01]  /*4400*/  FADD.FTZ R163, -R156, R173 ;  /* 0x000000ad9ca37221 */ /* 0x000fe20000010100 */
[----:B------:R-:W-:Y:S02]  /*4410*/  ISETP.GT.U32.AND P3, PT, R159, 0x1b, PT ;  /* 0x0000001b9f00780c */ /* 0x000fe40003f64070 */
        /* <DEDUP_REMOVED lines=17> */
.L_x_13728:
[----:B-123--:R-:W-:Y:S05]  /*4530*/  BSYNC B0 ;  /* 0x0000000000007941 */ /* 0x00efea0003800000 */
.L_x_13727:
        /* <DEDUP_REMOVED lines=8> */
[-C--:B---3--:R-:W-:Y:S02]  /*45c0*/  FMUL.FTZ R173, R164, R171.reuse ;  /* 0x000000aba4ad7220 */ /* 0x088fe40000410000 */
[----:B------:R-:W-:Y:S02]  /*45d0*/  FFMA.FTZ R171, R162, R171, -R169 ;  /* 0x000000aba2ab7223 */ /* 0x000fe400000108a9 */
[-C--:B--2---:R-:W-:Y:S02]  /*45e0*/  FMUL.FTZ R169, R164, R175.reuse ;  /* 0x000000afa4a97220 */ /* 0x084fe40000410000 */
[C---:B------:R-:W-:Y:S02]  /*45f0*/  FFMA.FTZ R167, R162.reuse, R175, -R167 ;  /* 0x000000afa2a77223 */ /* 0x040fe400000108a7 */
[C---:B------:R-:W-:Y:S02]  /*4600*/  FFMA.FTZ R50, R162.reuse, R179, R173 ;  /* 0x000000b3a2327223 */ /* 0x040fe400000100ad */
[----:B-1----:R-:W-:Y:S01]  /*4610*/  FFMA.FTZ R164, R162, R177, R169 ;  /* 0x000000b1a2a47223 */ /* 0x002fe200000100a9 */
[----:B------:R-:W-:Y:S01]  /*4620*/  MOV R162, R167 ;  /* 0x000000a700a27202 */ /* 0x000fe20000000f00 */
[----:B------:R-:W-:-:S02]  /*4630*/  FADD.FTZ R120, R120, R171 ;  /* 0x000000ab78787221 */ /* 0x000fc40000010000 */
[----:B------:R-:W-:Y:S02]  /*4640*/  FADD.FTZ R163, R163, R50 ;  /* 0x00000032a3a37221 */ /* 0x000fe40000010000 */
.L_x_13730:
[----:B------:R-:W-:Y:S05]  /*4650*/  BSYNC B0 ;  /* 0x0000000000007941 */ /* 0x000fea0003800000 */
.L_x_13729:
        /* <DEDUP_REMOVED lines=8> */
[-C--:B---3--:R-:W-:Y:S02]  /*46e0*/  FMUL.FTZ R173, R164, R171.reuse ;  /* 0x000000aba4ad7220 */ /* 0x088fe40000410000 */
        /* <DEDUP_REMOVED lines=8> */
.L_x_13732:
[----:B------:R-:W-:Y:S05]  /*4770*/  BSYNC B0 ;  /* 0x0000000000007941 */ /* 0x000fea0003800000 */
.L_x_13731:
        /* <DEDUP_REMOVED lines=17> */
.L_x_13734:
[----:B------:R-:W-:Y:S05]  /*4890*/  BSYNC B0 ;  /* 0x0000000000007941 */ /* 0x000fea0003800000 */
.L_x_13733:
[----:B--2---:R2:W1:Y:S01]  /*48a0*/  SHFL.DOWN PT, R175, R162, 0x10, 0x1f ;  /* 0x0a001f00a2af7f89 */ /* 0x00446200000e0000 */
[----:B------:R-:W-:Y:S01]  /*48b0*/  BSSY B0, `(.L_x_13735) ;  /* 0x0000011000007945 */ /* 0x000fe20003800000 */
[----:B------:R-:W-:Y:S02]  /*48c0*/  FMUL.FTZ R50, R166, R51 ;  /* 0x00000033a6327220 */ /* 0x000fe40000410000 */
        /* <DEDUP_REMOVED lines=15> */
.L_x_13736:
[----:B------:R-:W-:Y:S05]  /*49c0*/  BSYNC B0 ;  /* 0x0000000000007941 */ /* 0x000fea0003800000 */
.L_x_13735:
[-C--:B------:R-:W-:Y:S01]  /*49d0*/  FMUL.FTZ R166, R166, R165.reuse ;  /* 0x000000a5a6a67220 */ /* 0x080fe20000410000 */
[----:B---3--:R-:W-:Y:S01]  /*49e0*/  SHFL.DOWN PT, R171, R164, 0x1, 0x1f ;  /* 0x08201f00a4ab7f89 */ /* 0x008fe200000e0000 */
[C---:B------:R-:W-:Y:S01]  /*49f0*/  FFMA.FTZ R167, R144.reuse, R165, -R50 ;  /* 0x000000a590a77223 */ /* 0x040fe20000010832 */
[----:B------:R-:W-:Y:S01]  /*4a00*/  ISETP.NE.AND P2, PT, R91, RZ, PT ;  /* 0x000000ff5b00720c */ /* 0x000fe20003f45270 */
[----:B------:R-:W-:Y:S01]  /*4a10*/  FFMA.FTZ R169, R144, R51, R166 ;  /* 0x0000003390a97223 */ /* 0x000fe200000100a6 */
[----:B------:R-:W3:Y:S01]  /*4a20*/  SHFL.IDX PT, R168, R7, RZ, 0x1f ;  /* 0x00001fff07a87589 */ /* 0x000ee200000e0000 */
[----:B------:R-:W-:Y:S01]  /*4a30*/  @P0 FADD.FTZ R165, R146, R167 ;  /* 0x000000a792a50221 */ /* 0x000fe20000010000 */
[----:B------:R-:W-:Y:S01]  /*4a40*/  LEA.HI.SX32 R166, R160, R160, 0x1b ;  /* 0x000000a0a0a67211 */ /* 0x000fe200078fdaff */
[----:B------:R-:W-:Y:S01]  /*4a50*/  @P0 FADD.FTZ R51, R148, R169 ;  /* 0x000000a994330221 */ /* 0x000fe20000010000 */
[----:B------:R-:W5:Y:S01]  /*4a60*/  SHFL.IDX PT, R118, R6, RZ, 0x1f ;  /* 0x00001fff06767589 */ /* 0x000f6200000e0000 */
[----:B------:R-:W-:Y:S01]  /*4a70*/  LEA R172, R64, -R91, 0x1 ;  /* 0x8000005b40ac7211 */ /* 0x000fe200078e08ff */
[----:B------:R-:W-:Y:S01]  /*4a80*/  BSSY B0, `(.L_x_13737) ;  /* 0x00000df000007945 */ /* 0x000fe20003800000 */
[C---:B------:R-:W-:Y:S01]  /*4a90*/  FMUL.FTZ R50, R53.reuse, R51 ;  /* 0x0000003335327220 */ /* 0x040fe20000410000 */
[----:B------:R-:W2:Y:S01]  /*4aa0*/  SHFL.DOWN PT, R144, R162, 0x1, 0x1f ;  /* 0x08201f00a2907f89 */ /* 0x000ea200000e0000 */
[-C--:B------:R-:W-:Y:S01]  /*4ab0*/  FMUL.FTZ R53, R53, R165.reuse ;  /* 0x000000a535357220 */ /* 0x080fe20000410000 */
[----:B------:R-:W-:Y:S01]  /*4ac0*/  ISETP.GE.AND P0, PT, R172, 0x1, PT ;  /* 0x00000001ac00780c */ /* 0x000fe20003f06270 */
[C---:B------:R-:W-:Y:S01]  /*4ad0*/  FFMA.FTZ R50, R52.reuse, R165, -R50 ;  /* 0x000000a534327223 */ /* 0x040fe20000010832 */
[----:B------:R-:W4:Y:S01]  /*4ae0*/  SHFL.DOWN PT, R146, R120, 0x1, 0x1f ;  /* 0x08201f0078927f89 */ /* 0x000f2200000e0000 */
[----:B------:R-:W-:Y:S01]  /*4af0*/  FFMA.FTZ R52, R52, R51, R53 ;  /* 0x0000003334347223 */ /* 0x000fe20000010035 */
[----:B------:R-:W-:Y:S01]  /*4b00*/  SHF.L.U64.HI R170, R116, 0x2, R117 ;  /* 0x0000000274aa7819 */ /* 0x000fe20000010275 */
[----:B------:R-:W-:Y:S01]  /*4b10*/  FADD.FTZ R147, R147, R50 ;  /* 0x0000003293937221 */ /* 0x000fe20000010000 */
[----:B------:R-:W1:Y:S01]  /*4b20*/  SHFL.DOWN PT, R148, R163, 0x1, 0x1f ;  /* 0x08201f00a3947f89 */ /* 0x000e6200000e0000 */
[----:B------:R-:W-:-:S02]  /*4b30*/  FADD.FTZ R149, R149, R52 ;  /* 0x0000003495957221 */ /* 0x000fc40000010000 */
[C---:B------:R-:W-:Y:S01]  /*4b40*/  FMUL.FTZ R51, R126.reuse, R147 ;  /* 0x000000937e337220 */ /* 0x040fe20000410000 */
[----:B-12---:R-:W1:Y:S01]  /*4b50*/  SHFL.IDX PT, R164, R164, RZ, 0x1f ;  /* 0x00001fffa4a47589 */ /* 0x006e6200000e0000 */
[-C--:B------:R-:W-:Y:S02]  /*4b60*/  FMUL.FTZ R50, R126, R149.reuse ;  /* 0x000000957e327220 */ /* 0x080fe40000410000 */
[C---:B------:R-:W-:Y:S01]  /*4b70*/  FFMA.FTZ R51, R124.reuse, R149, R51 ;  /* 0x000000957c337223 */ /* 0x040fe20000010033 */
[----:B------:R-:W2:Y:S01]  /*4b80*/  SHFL.IDX PT, R162, R162, RZ, 0x1f ;  /* 0x00001fffa2a27589 */ /* 0x000ea200000e0000 */
[C---:B---3--:R-:W-:Y:S02]  /*4b90*/  @P1 FMUL.FTZ R53, R171.reuse, R168 ;  /* 0x000000a8ab351220 */ /* 0x048fe40000410000 */
[----:B------:R-:W-:Y:S01]  /*4ba0*/  FFMA.FTZ R52, R124, R147, -R50 ;  /* 0x000000937c347223 */ /* 0x000fe20000010832 */
[----:B------:R-:W-:Y:S01]  /*4bb0*/  SHFL.IDX PT, R163, R163, RZ, 0x1f ;  /* 0x00001fffa3a37589 */ /* 0x000fe200000e0000 */
[----:B-----5:R-:W-:-:S02]  /*4bc0*/  @P1 FMUL.FTZ R165, R171, R118 ;  /* 0x00000076aba51220 */ /* 0x020fc40000410000 */
[----:B------:R-:W-:Y:S02]  /*4bd0*/  FFMA.FTZ R52, R125, R128, R52 ;  /* 0x000000807d347223 */ /* 0x000fe40000010034 */
[C---:B------:R-:W-:Y:S02]  /*4be0*/  @P1 FFMA.FTZ R53, R144.reuse, R118, -R53 ;  /* 0x0000007690351223 */ /* 0x040fe40000010835 */
[----:B------:R-:W-:Y:S01]  /*4bf0*/  @P1 FFMA.FTZ R165, R144, R168, R165 ;  /* 0x000000a890a51223 */ /* 0x000fe200000100a5 */
[C---:B------:R-:W-:Y:S01]  /*4c00*/  IADD3 R144, R91.reuse, 0x60, RZ ;  /* 0x000000605b907810 */ /* 0x040fe20007ffe0ff */
[----:B----4-:R-:W-:Y:S01]  /*4c10*/  @P1 FADD.FTZ R118, R146, R53 ;  /* 0x0000003592761221 */ /* 0x010fe20000010000 */
[----:B------:R-:W-:Y:S01]  /*4c20*/  IADD3 R146, R91, 0xe0, RZ ;  /* 0x000000e05b927810 */ /* 0x000fe20007ffe0ff */
[----:B------:R-:W-:Y:S02]  /*4c30*/  FFMA.FTZ R50, R125, R130, R51 ;  /* 0x000000827d327223 */ /* 0x000fe40000010033 */
[----:B------:R-:W-:Y:S01]  /*4c40*/  @P1 FADD.FTZ R168, R148, R165 ;  /* 0x000000a594a81221 */ /* 0x000fe20000010000 */
[----:B------:R-:W-:Y:S01]  /*4c50*/  IADD3 R148, R91, 0xc0, RZ ;  /* 0x000000c05b947810 */ /* 0x000fe20007ffe0ff */
[----:B------:R-:W-:Y:S01]  /*4c60*/  FMUL.FTZ R53, R143, R52 ;  /* 0x000000348f357220 */ /* 0x000fe20000410000 */
[----:B------:R-:W-:Y:S01]  /*4c70*/  LEA.HI.SX32 R146, R146, R91, 0x1b ;  /* 0x0000005b92927211 */ /* 0x000fe200078fdaff */
[----:B------:R-:W-:Y:S01]  /*4c80*/  FMUL.FTZ R167, R118, -R55 ;  /* 0x8000003776a77220 */ /* 0x000fe20000410000 */
[----:B------:R-:W-:Y:S01]  /*4c90*/  LEA.HI.SX32 R148, R148, R91, 0x1b ;  /* 0x0000005b94947211 */ /* 0x000fe200078fdaff */
[----:B------:R-:W-:-:S02]  /*4ca0*/  FMUL.FTZ R165, R168, -R55 ;  /* 0x80000037a8a57220 */ /* 0x000fc40000410000 */
[-C--:B------:R-:W-:Y:S02]  /*4cb0*/  FMUL.FTZ R51, R143, R50.reuse ;  /* 0x000000328f337220 */ /* 0x080fe40000410000 */
[C---:B------:R-:W-:Y:S02]  /*4cc0*/  FFMA.FTZ R55, R145.reuse, R50, R53 ;  /* 0x0000003291377223 */ /* 0x040fe40000010035 */
[-C--:B------:R-:W-:Y:S02]  /*4cd0*/  FFMA.FTZ R168, R168, R54.reuse, R167 ;  /* 0x00000036a8a87223 */ /* 0x080fe400000100a7 */
[----:B------:R-:W-:Y:S02]  /*4ce0*/  FFMA.FTZ R118, R118, R54, -R165 ;  /* 0x0000003676767223 */ /* 0x000fe400000108a5 */
[----:B------:R-:W-:Y:S02]  /*4cf0*/  FFMA.FTZ R53, R145, R52, -R51 ;  /* 0x0000003491357223 */ /* 0x000fe40000010833 */
[----:B------:R-:W-:-:S02]  /*4d00*/  FFMA.FTZ R51, R135, R136, R55 ;  /* 0x0000008887337223 */ /* 0x000fc40000010037 */
[----:B------:R-:W-:Y:S01]  /*4d10*/  FADD.FTZ R54, -R153, R168 ;  /* 0x000000a899367221 */ /* 0x000fe20000010100 */
[----:B------:R3:W4:Y:S01]  /*4d20*/  SHFL.IDX PT, R136, R120, RZ, 0x1f ;  /* 0x00001fff78887589 */ /* 0x00072200000e0000 */
[----:B------:R-:W-:Y:S02]  /*4d30*/  FADD.FTZ R55, R155, R118 ;  /* 0x000000769b377221 */ /* 0x000fe40000010000 */
[----:B------:R-:W-:Y:S02]  /*4d40*/  FFMA.FTZ R53, R135, R138, R53 ;  /* 0x0000008a87357223 */ /* 0x000fe40000010035 */
[C---:B------:R-:W-:Y:S02]  /*4d50*/  FMUL.FTZ R128, R134.reuse, -R54 ;  /* 0x8000003686807220 */ /* 0x040fe40000410000 */
[C---:B------:R-:W-:Y:S02]  /*4d60*/  FMUL.FTZ R155, R134.reuse, -R55 ;  /* 0x80000037869b7220 */ /* 0x040fe40000410000 */
[----:B------:R-:W-:-:S02]  /*4d70*/  FMUL.FTZ R118, R134, R51 ;  /* 0x0000003386767220 */ /* 0x000fc40000410000 */
[----:B------:R-:W-:Y:S02]  /*4d80*/  FMUL.FTZ R130, R134, R53 ;  /* 0x0000003586827220 */ /* 0x000fe40000410000 */
[C---:B------:R-:W-:Y:S02]  /*4d90*/  FFMA.FTZ R153, R132.reuse, R55, -R128 ;  /* 0x0000003784997223 */ /* 0x040fe40000010880 */
[C---:B------:R-:W-:Y:S02]  /*4da0*/  FFMA.FTZ R134, R132.reuse, R54, R155 ;  /* 0x0000003684867223 */ /* 0x040fe4000001009b */
[----:B------:R-:W-:Y:S02]  /*4db0*/  FFMA.FTZ R128, R132, R53, -R118 ;  /* 0x0000003584807223 */ /* 0x000fe40000010876 */
[----:B------:R-:W-:Y:S01]  /*4dc0*/  FADD.FTZ R118, R150, R153 ;  /* 0x0000009996767221 */ /* 0x000fe20000010000 */
[----:B------:R-:W-:Y:S01]  /*4dd0*/  IADD3 R150, R91, 0xa0, RZ ;  /* 0x000000a05b967810 */ /* 0x000fe20007ffe0ff */
[----:B---3--:R-:W-:-:S02]  /*4de0*/  FADD.FTZ R120, -R151, R134 ;  /* 0x0000008697787221 */ /* 0x008fc40000010100 */
[C---:B------:R-:W-:Y:S01]  /*4df0*/  FMUL.FTZ R134, R143.reuse, -R118 ;  /* 0x800000768f867220 */ /* 0x040fe20000410000 */
[----:B------:R-:W-:Y:S01]  /*4e00*/  LEA.HI.SX32 R150, R150, R91, 0x1b ;  /* 0x0000005b96967211 */ /* 0x000fe200078fdaff */
[-C--:B------:R-:W-:Y:S02]  /*4e10*/  FMUL.FTZ R143, R143, -R120.reuse ;  /* 0x800000788f8f7220 */ /* 0x080fe40000410000 */
[C---:B------:R-:W-:Y:S02]  /*4e20*/  FFMA.FTZ R151, R145.reuse, R120, R134 ;  /* 0x0000007891977223 */ /* 0x040fe40000010086 */
[----:B------:R-:W-:Y:S02]  /*4e30*/  FFMA.FTZ R145, R145, R118, -R143 ;  /* 0x0000007691917223 */ /* 0x000fe4000001088f */
[----:B------:R-:W-:Y:S02]  /*4e40*/  FADD.FTZ R143, -R154, R151 ;  /* 0x000000979a8f7221 */ /* 0x000fe40000010100 */
[----:B------:R-:W-:Y:S01]  /*4e50*/  FADD.FTZ R145, R152, R145 ;  /* 0x0000009198917221 */ /* 0x000fe20000010000 */
[----:B------:R-:W-:Y:S01]  /*4e60*/  IADD3 R152, R91, 0x80, RZ ;  /* 0x000000805b987810 */ /* 0x000fe20007ffe0ff */
[----:B------:R-:W-:-:S02]  /*4e70*/  FFMA.FTZ R130, R132, R51, R130 ;  /* 0x0000003384827223 */ /* 0x000fc40000010082 */
[----:B-1----:R-:W-:Y:S01]  /*4e80*/  FMUL.FTZ R132, R164, R6 ;  /* 0x00000006a4847220 */ /* 0x002fe20000410000 */
[----:B------:R-:W-:Y:S01]  /*4e90*/  LEA.HI.SX32 R152, R152, R91, 0x1b ;  /* 0x0000005b98987211 */ /* 0x000fe200078fdaff */
[----:B------:R-:W-:Y:S02]  /*4ea0*/  FMUL.FTZ R134, R126, -R143 ;  /* 0x8000008f7e867220 */ /* 0x000fe40000410000 */
[----:B------:R-:W-:Y:S02]  /*4eb0*/  FMUL.FTZ R153, R164, R7 ;  /* 0x00000007a4997220 */ /* 0x000fe40000410000 */
[----:B------:R-:W-:Y:S02]  /*4ec0*/  FMUL.FTZ R126, R126, -R145 ;  /* 0x800000917e7e7220 */ /* 0x000fe40000410000 */
[----:B--2---:R-:W-:Y:S02]  /*4ed0*/  FFMA.FTZ R132, R162, R7, R132 ;  /* 0x00000007a2847223 */ /* 0x004fe40000010084 */
[----:B------:R-:W-:-:S02]  /*4ee0*/  FMUL.FTZ R7, R164, R5 ;  /* 0x00000005a4077220 */ /* 0x000fc40000410000 */
[----:B------:R-:W-:Y:S02]  /*4ef0*/  FFMA.FTZ R153, R162, R6, -R153 ;  /* 0x00000006a2997223 */ /* 0x000fe40000010899 */
[----:B------:R-:W-:Y:S02]  /*4f00*/  FMUL.FTZ R164, R164, R4 ;  /* 0x00000004a4a47220 */ /* 0x000fe40000410000 */
[C---:B------:R-:W-:Y:S02]  /*4f10*/  FFMA.FTZ R151, R124.reuse, R143, R126 ;  /* 0x0000008f7c977223 */ /* 0x040fe4000001007e */
[----:B------:R-:W-:Y:S02]  /*4f20*/  FFMA.FTZ R169, R141, R140, R128 ;  /* 0x0000008c8da97223 */ /* 0x000fe40000010080 */
[----:B------:R-:W-:Y:S02]  /*4f30*/  FFMA.FTZ R134, R124, R145, -R134 ;  /* 0x000000917c867223 */ /* 0x000fe40000010886 */
[----:B------:R-:W-:-:S02]  /*4f40*/  FFMA.FTZ R4, R162, R4, -R7 ;  /* 0x00000004a2047223 */ /* 0x000fc40000010807 */
[----:B------:R-:W-:Y:S02]  /*4f50*/  FFMA.FTZ R171, R141, R142, R130 ;  /* 0x0000008e8dab7223 */ /* 0x000fe40000010082 */
[----:B------:R-:W-:Y:S02]  /*4f60*/  FMUL.FTZ R128, R123, R60 ;  /* 0x0000003c7b807220 */ /* 0x000fe40000410000 */
[----:B------:R-:W-:Y:S01]  /*4f70*/  FFMA.FTZ R5, R162, R5, R164 ;  /* 0x00000005a2057223 */ /* 0x000fe200000100a4 */
[----:B------:R-:W-:Y:S01]  /*4f80*/  LEA.HI.SX32 R164, R144, R91, 0x1b ;  /* 0x0000005b90a47211 */ /* 0x000fe200078fdaff */
[----:B----4-:R-:W-:Y:S02]  /*4f90*/  FADD.FTZ R6, R136, R153 ;  /* 0x0000009988067221 */ /* 0x010fe40000010000 */
[----:B------:R-:W-:Y:S02]  /*4fa0*/  FADD.FTZ R7, R163, R132 ;  /* 0x00000084a3077221 */ /* 0x000fe40000010000 */
[----:B------:R-:W-:-:S02]  /*4fb0*/  FADD.FTZ R156, -R156, R151 ;  /* 0x000000979c9c7221 */ /* 0x000fc40000010100 */
[----:B------:R-:W-:Y:S01]  /*4fc0*/  FMUL.FTZ R130, R125, R58 ;  /* 0x0000003a7d827220 */ /* 0x000fe20000410000 */
[----:B------:R1:W-:Y:S01]  /*4fd0*/  @!P2 STS.128 [R115.X16+0x21b0], R4 ;  /* 0x0021b0047300a388 */ /* 0x0003e2000000cc00 */
[----:B------:R-:W-:Y:S02]  /*4fe0*/  FADD.FTZ R157, R157, R134 ;  /* 0x000000869d9d7221 */ /* 0x000fe40000010000 */
[-C--:B------:R-:W-:Y:S02]  /*4ff0*/  FFMA.FTZ R124, R119, -R128.reuse, R147 ;  /* 0x80000080777c7223 */ /* 0x080fe40000010093 */
[----:B------:R-:W-:Y:S02]  /*5000*/  FFMA.FTZ R128, R121, -R128, R149 ;  /* 0x8000008079807223 */ /* 0x000fe40000010095 */
[----:B------:R-:W-:Y:S02]  /*5010*/  FMUL.FTZ R151, R156, R60 ;  /* 0x0000003c9c977220 */ /* 0x000fe40000410000 */
[----:B------:R-:W-:-:S02]  /*5020*/  FFMA.FTZ R126, R127, -R130, R52 ;  /* 0x800000827f7e7223 */ /* 0x000fc40000010034 */
[----:B------:R-:W-:Y:S02]  /*5030*/  FFMA.FTZ R130, R129, -R130, R50 ;  /* 0x8000008281827223 */ /* 0x000fe40000010032 */
[----:B------:R-:W-:Y:S02]  /*5040*/  FMUL.FTZ R153, R143, R58 ;  /* 0x0000003a8f997220 */ /* 0x000fe40000410000 */
[----:B------:R-:W-:Y:S02]  /*5050*/  FMUL.FTZ R165, R118, R56 ;  /* 0x0000003876a57220 */ /* 0x000fe40000410000 */
[----:B-1----:R-:W-:Y:S02]  /*5060*/  FMUL.FTZ R5, R157, R60 ;  /* 0x0000003c9d057220 */ /* 0x002fe40000410000 */
[----:B------:R-:W-:Y:S02]  /*5070*/  FMUL.FTZ R4, R128, R151 ;  /* 0x0000009780047220 */ /* 0x000fe40000410000 */
[----:B------:R-:W-:-:S02]  /*5080*/  FMUL.FTZ R7, R145, R58 ;  /* 0x0000003a91077220 */ /* 0x000fc40000410000 */
[----:B------:R-:W-:Y:S02]  /*5090*/  FMUL.FTZ R132, R130, R153 ;  /* 0x0000009982847220 */ /* 0x000fe40000410000 */
[-C--:B------:R-:W-:Y:S02]  /*50a0*/  FMUL.FTZ R6, R128, R5.reuse ;  /* 0x0000000580067220 */ /* 0x080fe40000410000 */
[-C--:B------:R-:W-:Y:S02]  /*50b0*/  FFMA.FTZ R4, R124, R5.reuse, R4 ;  /* 0x000000057c047223 */ /* 0x080fe40000010004 */
[----:B------:R-:W-:Y:S02]  /*50c0*/  FMUL.FTZ R5, R123, R5 ;  /* 0x000000057b057220 */ /* 0x000fe40000410000 */
[-C--:B------:R-:W-:Y:S02]  /*50d0*/  FMUL.FTZ R163, R125, R7.reuse ;  /* 0x000000077da37220 */ /* 0x080fe40000410000 */
[----:B------:R-:W-:Y:S01]  /*50e0*/  FFMA.FTZ R155, R126, R7, R132 ;  /* 0x000000077e9b7223 */ /* 0x000fe20000010084 */
[----:B------:R1:W-:Y:S01]  /*50f0*/  STS [R166.X4+0x420], R5 ;  /* 0x00042005a6007388 */ /* 0x0003e20000004800 */
[----:B------:R-:W-:-:S02]  /*5100*/  FFMA.FTZ R6, R124, R151, -R6 ;  /* 0x000000977c067223 */ /* 0x000fc40000010806 */
[----:B------:R-:W-:Y:S01]  /*5110*/  FMUL.FTZ R7, R130, R7 ;  /* 0x0000000782077220 */ /* 0x000fe20000410000 */
[----:B------:R-:W-:Y:S01]  /*5120*/  STS [R72.X4+0x428], R163 ;  /* 0x000428a348007388 */ /* 0x000fe20000004800 */
[----:B------:R-:W-:Y:S02]  /*5130*/  FMUL.FTZ R132, R135, R56 ;  /* 0x0000003887847220 */ /* 0x000fe40000410000 */
[----:B------:R-:W-:Y:S02]  /*5140*/  FMUL.FTZ R151, R123, R151 ;  /* 0x000000977b977220 */ /* 0x000fe40000410000 */
[----:B------:R-:W-:Y:S02]  /*5150*/  FFMA.FTZ R7, R126, R153, -R7 ;  /* 0x000000997e077223 */ /* 0x000fe40000010807 */
[----:B------:R-:W-:Y:S01]  /*5160*/  FADD.FTZ R6, RZ, R6 ;  /* 0x00000006ff067221 */ /* 0x000fe20000010000 */
[----:B------:R2:W-:Y:S01]  /*5170*/  STS [R72.X4+0x424], R151 ;  /* 0x0004249748007388 */ /* 0x0005e20000004800 */
[----:B------:R-:W-:-:S02]  /*5180*/  FADD.FTZ R4, RZ, R4 ;  /* 0x00000004ff047221 */ /* 0x000fc40000010000 */
[----:B------:R-:W-:Y:S02]  /*5190*/  FFMA.FTZ R134, R131, -R132, R51 ;  /* 0x8000008483867223 */ /* 0x000fe40000010033 */
[----:B-1----:R-:W-:Y:S02]  /*51a0*/  FMUL.FTZ R5, R120, R56 ;  /* 0x0000003878057220 */ /* 0x002fe40000410000 */
[----:B------:R-:W-:Y:S02]  /*51b0*/  FMUL.FTZ R140, R141, R0 ;  /* 0x000000008d8c7220 */ /* 0x000fe40000410000 */
[----:B------:R-:W-:Y:S02]  /*51c0*/  FMUL.FTZ R136, R135, R165 ;  /* 0x000000a587887220 */ /* 0x000fe40000410000 */
[----:B------:R-:W-:Y:S02]  /*51d0*/  FADD.FTZ R6, R6, R7 ;  /* 0x0000000706067221 */ /* 0x000fe40000010000 */
[----:B------:R-:W-:Y:S01]  /*51e0*/  FADD.FTZ R4, R4, R155 ;  /* 0x0000009b04047221 */ /* 0x000fe20000010000 */
[----:B------:R1:W-:Y:S01]  /*51f0*/  STS [R166.X4+0x430], R136 ;  /* 0x00043088a6007388 */ /* 0x0003e20000004800 */
[----:B------:R-:W-:-:S02]  /*5200*/  FFMA.FTZ R132, R133, -R132, R53 ;  /* 0x8000008485847223 */ /* 0x000fc40000010035 */
[----:B------:R-:W-:Y:S02]  /*5210*/  FMUL.FTZ R7, R134, R5 ;  /* 0x0000000586077220 */ /* 0x000fe40000410000 */
[----:B------:R-:W-:Y:S02]  /*5220*/  FFMA.FTZ R142, R139, -R140, R171 ;  /* 0x8000008c8b8e7223 */ /* 0x000fe400000100ab */
[-C--:B------:R-:W-:Y:S02]  /*5230*/  FMUL.FTZ R155, R54, R0.reuse ;  /* 0x00000000369b7220 */ /* 0x080fe40000410000 */
[----:B--2---:R-:W-:Y:S02]  /*5240*/  FMUL.FTZ R151, R55, R0 ;  /* 0x0000000037977220 */ /* 0x004fe40000410000 */
[----:B------:R-:W-:Y:S02]  /*5250*/  FMUL.FTZ R153, R125, R153 ;  /* 0x000000997d997220 */ /* 0x000fe40000410000 */
[----:B------:R-:W-:-:S02]  /*5260*/  FFMA.FTZ R7, R132, R165, R7 ;  /* 0x000000a584077223 */ /* 0x000fc40000010007 */
[----:B------:R-:W-:Y:S01]  /*5270*/  FFMA.FTZ R140, R137, -R140, R169 ;  /* 0x8000008c898c7223 */ /* 0x000fe200000100a9 */
[----:B------:R2:W-:Y:S01]  /*5280*/  STS [R166.X4+0x42c], R153 ;  /* 0x00042c99a6007388 */ /* 0x0005e20000004800 */
[----:B------:R-:W-:Y:S02]  /*5290*/  FMUL.FTZ R138, R142, R155 ;  /* 0x0000009b8e8a7220 */ /* 0x000fe40000410000 */
[----:B------:R-:W-:Y:S02]  /*52a0*/  FMUL.FTZ R165, R134, R165 ;  /* 0x000000a586a57220 */ /* 0x000fe40000410000 */
[----:B-1----:R-:W-:Y:S02]  /*52b0*/  FMUL.FTZ R136, R142, R151 ;  /* 0x000000978e887220 */ /* 0x002fe40000410000 */
[----:B------:R-:W-:Y:S02]  /*52c0*/  FFMA.FTZ R165, R132, R5, -R165 ;  /* 0x0000000584a57223 */ /* 0x000fe400000108a5 */
[----:B------:R-:W-:-:S02]  /*52d0*/  FFMA.FTZ R163, R140, R155, -R136 ;  /* 0x0000009b8ca37223 */ /* 0x000fc40000010888 */
[-C--:B--2---:R-:W-:Y:S02]  /*52e0*/  FFMA.FTZ R153, R140, R151.reuse, R138 ;  /* 0x000000978c997223 */ /* 0x084fe4000001008a */
[----:B------:R-:W-:Y:S02]  /*52f0*/  FMUL.FTZ R151, R141, R151 ;  /* 0x000000978d977220 */ /* 0x000fe40000410000 */
[----:B------:R-:W-:Y:S02]  /*5300*/  FMUL.FTZ R5, R135, R5 ;  /* 0x0000000587057220 */ /* 0x000fe40000410000 */
[----:B------:R-:W-:Y:S01]  /*5310*/  FMUL.FTZ R155, R141, R155 ;  /* 0x0000009b8d9b7220 */ /* 0x000fe20000410000 */
[----:B------:R-:W-:Y:S01]  /*5320*/  STS [R72.X4+0x438], R151 ;  /* 0x0004389748007388 */ /* 0x000fe20000004800 */
[----:B------:R-:W-:Y:S02]  /*5330*/  FADD.FTZ R4, R4, R7 ;  /* 0x0000000704047221 */ /* 0x000fe40000010000 */
[----:B------:R-:W-:Y:S01]  /*5340*/  FADD.FTZ R6, R6, R165 ;  /* 0x000000a506067221 */ /* 0x000fe20000010000 */
[----:B------:R1:W-:Y:S01]  /*5350*/  STS [R72.X4+0x434], R5 ;  /* 0x0004340548007388 */ /* 0x0003e20000004800 */
        /* <DEDUP_REMOVED lines=10> */
[C---:B------:R-:W-:Y:S02]  /*5400*/  FMUL.FTZ R7, R112.reuse, R52 ;  /* 0x0000003470077220 */ /* 0x040fe40000410000 */
[----:B------:R-:W-:Y:S02]  /*5410*/  FFMA.FTZ R50, -R112, R50, -RZ ;  /* 0x0000003270327223 */ /* 0x000fe400000109ff */
[C---:B------:R-:W-:Y:S02]  /*5420*/  FMUL.FTZ R53, R113.reuse, R53 ;  /* 0x0000003571357220 */ /* 0x040fe40000410000 */
[----:B------:R-:W-:Y:S02]  /*5430*/  FFMA.FTZ R51, -R113, R51, -RZ ;  /* 0x0000003371337223 */ /* 0x000fe400000109ff */
[C---:B------:R-:W-:Y:S02]  /*5440*/  FMUL.FTZ R169, R114.reuse, R169 ;  /* 0x000000a972a97220 */ /* 0x040fe40000410000 */
[----:B-1----:R-:W-:-:S02]  /*5450*/  FFMA.FTZ R5, -R114, R171, -RZ ;  /* 0x000000ab72057223 */ /* 0x002fc400000109ff */
[C---:B------:R-:W-:Y:S02]  /*5460*/  IMAD R168, R170.reuse, c[0x0][0x2b0], RZ ;  /* 0x0000ac00aaa87a24 */ /* 0x040fe400078e02ff */
[----:B------:R-:W-:Y:S01]  /*5470*/  IMAD R170, R170, c[0x0][0x2d0], RZ ;  /* 0x0000b400aaaa7a24 */ /* 0x000fe200078e02ff */
        /* <DEDUP_REMOVED lines=24> */
[----:B------:R-:W-:Y:S01]  /*5600*/  IMAD.WIDE.U32 R50, R94, c[0x0][0x2a0], RZ ;  /* 0x0000a8005e327a25 */ /* 0x000fe200078e00ff */
        /* <DEDUP_REMOVED lines=38> */
.L_x_13738:
[----:B01234-:R-:W-:Y:S05]  /*5870*/  BSYNC B0 ;  /* 0x0000000000007941 */ /* 0x01ffea0003800000 */
.L_x_13737:
        /* <DEDUP_REMOVED lines=18> */
.L_x_13740:
[----:B0-----:R-:W-:Y:S05]  /*59a0*/  BSYNC B0 ;  /* 0x0000000000007941 */ /* 0x001fea0003800000 */
.L_x_13739:
        /* <DEDUP_REMOVED lines=9> */
.L_x_13742:
[----:B------:R-:W-:Y:S05]  /*5a40*/  BSYNC B0 ;  /* 0x0000000000007941 */ /* 0x000fea0003800000 */
.L_x_13741:
        /* <DEDUP_REMOVED lines=9> */
.L_x_13744:
[----:B------:R-:W-:Y:S05]  /*5ae0*/  BSYNC B0 ;  /* 0x0000000000007941 */ /* 0x000fea0003800000 */
.L_x_13743:
        /* <DEDUP_REMOVED lines=9> */
.L_x_13746:
[----:B------:R-:W-:Y:S05]  /*5b80*/  BSYNC B0 ;  /* 0x0000000000007941 */ /* 0x000fea0003800000 */
.L_x_13745:
        /* <DEDUP_REMOVED lines=9> */
.L_x_13748:
[----:B------:R-:W-:Y:S05]  /*5c20*/  BSYNC B0 ;  /* 0x0000000000007941 */ /* 0x000fea0003800000 */
.L_x_13747:
        /* <DEDUP_REMOVED lines=9> */
.L_x_13750:
[----:B------:R-:W-:Y:S05]  /*5cc0*/  BSYNC B0 ;  /* 0x0000000000007941 */ /* 0x000fea0003800000 */
.L_x_13749:
        /* <DEDUP_REMOVED lines=9> */
.L_x_13752:
[----:B------:R-:W-:Y:S05]  /*5d60*/  BSYNC B0 ;  /* 0x0000000000007941 */ /* 0x000fea0003800000 */
.L_x_13751:
        /* <DEDUP_REMOVED lines=22> */
[----:B----4-:R-:W0:Y:S01]  /*5ed0*/  SHFL.DOWN PT, R51, R136, 0x8, 0x1f ;  /* 0x09001f0088337f89 */ /* 0x010e2200000e0000 */
[----:B------:R-:W-:Y:S01]  /*5ee0*/  ISETP.GT.AND P0, PT, R78, 0x17, PT ;  /* 0x000000174e00780c */ /* 0x000fe20003f04270 */
[----:B------:R-:W-:Y:S02]  /*5ef0*/  FMUL.FTZ R5, R49, R55 ;  /* 0x0000003731057220 */ /* 0x000fe40000410000 */
[----:B------:R-:W4:Y:S02]  /*5f00*/  SHFL.DOWN PT, R7, R138, 0x8, 0x1f ;  /* 0x09001f008a077f89 */ /* 0x000f2400000e0000 */
[-C--:B------:R-:W-:Y:S02]  /*5f10*/  FFMA.FTZ R5, R48, R54.reuse, -R5 ;  /* 0x0000003630057223 */ /* 0x080fe40000010805 */
[----:B------:R-:W-:Y:S02]  /*5f20*/  FMUL.FTZ R54, R139, R54 ;  /* 0x000000368b367220 */ /* 0x000fe40000410000 */
[----:B------:R-:W-:-:S02]  /*5f30*/  FMUL.FTZ R142, R142, R5 ;  /* 0x000000058e8e7220 */ /* 0x000fc40000410000 */
[----:B------:R-:W-:Y:S02]  /*5f40*/  FFMA.FTZ R5, R48, R55, R4 ;  /* 0x0000003730057223 */ /* 0x000fe40000010004 */
[C---:B------:R-:W-:Y:S02]  /*5f50*/  FMUL.FTZ R4, R49.reuse, R145 ;  /* 0x0000009131047220 */ /* 0x040fe40000410000 */
[----:B------:R-:W-:Y:S02]  /*5f60*/  FFMA.FTZ R142, R140, R5, R142 ;  /* 0x000000058c8e7223 */ /* 0x000fe4000001008e */
[----:B------:R-:W-:Y:S02]  /*5f70*/  FMUL.FTZ R5, R49, R120 ;  /* 0x0000007831057220 */ /* 0x000fe40000410000 */
[----:B------:R-:W-:Y:S02]  /*5f80*/  FFMA.FTZ R54, R137, R55, R54 ;  /* 0x0000003789367223 */ /* 0x000fe40000010036 */
[----:B0-----:R-:W-:-:S02]  /*5f90*/  @!P0 FADD.FTZ R136, R136, R51 ;  /* 0x0000003388888221 */ /* 0x001fc40000010000 */
[----:B------:R-:W-:Y:S02]  /*5fa0*/  FFMA.FTZ R142, R141, R54, R142 ;  /* 0x000000368d8e7223 */ /* 0x000fe4000001008e */
[----:B----4-:R-:W-:Y:S01]  /*5fb0*/  @!P0 FADD.FTZ R138, R138, R7 ;  /* 0x000000078a8a8221 */ /* 0x010fe20000010000 */
[----:B------:R-:W0:Y:S01]  /*5fc0*/  SHFL.DOWN PT, R147, R136, 0x10, 0x1f ;  /* 0x0a001f0088937f89 */ /* 0x000e2200000e0000 */
[----:B------:R-:W-:Y:S01]  /*5fd0*/  FMUL.FTZ R7, R49, R118 ;  /* 0x0000007631077220 */ /* 0x000fe20000410000 */
[----:B------:R-:W-:Y:S01]  /*5fe0*/  ISETP.GT.AND P0, PT, R78, 0xf, PT ;  /* 0x0000000f4e00780c */ /* 0x000fe20003f04270 */
[----:B------:R-:W-:Y:S01]  /*5ff0*/  FFMA.FTZ R107, R54, R0, R107 ;  /* 0x00000000366b7223 */ /* 0x000fe2000001006b */
[----:B------:R-:W4:Y:S01]  /*6000*/  SHFL.DOWN PT, R53, R138, 0x10, 0x1f ;  /* 0x0a001f008a357f89 */ /* 0x000f2200000e0000 */
[C---:B------:R-:W-:Y:S02]  /*6010*/  FFMA.FTZ R51, R48.reuse, R120, -R7 ;  /* 0x0000007830337223 */ /* 0x040fe40000010807 */
[----:B------:R-:W-:-:S02]  /*6020*/  FFMA.FTZ R7, R48, R118, R5 ;  /* 0x0000007630077223 */ /* 0x000fc40000010005 */
[-C--:B------:R-:W-:Y:S02]  /*6030*/  FFMA.FTZ R5, R48, R143.reuse, -R4 ;  /* 0x0000008f30057223 */ /* 0x080fe40000010804 */
[----:B------:R-:W-:Y:S02]  /*6040*/  FMUL.FTZ R4, R129, R143 ;  /* 0x0000008f81047220 */ /* 0x000fe40000410000 */
[----:B------:R-:W-:Y:S02]  /*6050*/  FMUL.FTZ R130, R130, R5 ;  /* 0x0000000582827220 */ /* 0x000fe40000410000 */
[C---:B------:R-:W-:Y:S02]  /*6060*/  FMUL.FTZ R5, R49.reuse, R157 ;  /* 0x0000009d31057220 */ /* 0x040fe40000410000 */
[C---:B------:R-:W-:Y:S02]  /*6070*/  FMUL.FTZ R143, R49.reuse, R143 ;  /* 0x0000008f318f7220 */ /* 0x040fe40000410000 */
[----:B------:R-:W-:-:S02]  /*6080*/  FMUL.FTZ R49, R49, R156 ;  /* 0x0000009c31317220 */ /* 0x000fc40000410000 */
[-C--:B------:R-:W-:Y:S02]  /*6090*/  FFMA.FTZ R5, R48, R156.reuse, -R5 ;  /* 0x0000009c30057223 */ /* 0x080fe40000010805 */
[----:B------:R-:W-:Y:S02]  /*60a0*/  FMUL.FTZ R51, R134, R51 ;  /* 0x0000003386337220 */ /* 0x000fe40000410000 */
[----:B0-----:R-:W-:Y:S02]  /*60b0*/  @!P0 FADD.FTZ R136, R136, R147 ;  /* 0x0000009388888221 */ /* 0x001fe40000010000 */
[----:B------:R-:W-:Y:S02]  /*60c0*/  FMUL.FTZ R156, R121, R156 ;  /* 0x0000009c799c7220 */ /* 0x000fe40000410000 */
[C---:B------:R-:W-:Y:S01]  /*60d0*/  FFMA.FTZ R143, R48.reuse, R145, R143 ;  /* 0x00000091308f7223 */ /* 0x040fe2000001008f */
[----:B------:R-:W-:Y:S01]  /*60e0*/  MOV R139, R136 ;  /* 0x00000088008b7202 */ /* 0x000fe20000000f00 */
[----:B------:R-:W-:-:S02]  /*60f0*/  FFMA.FTZ R49, R48, R157, R49 ;  /* 0x0000009d30317223 */ /* 0x000fc40000010031 */
[----:B------:R-:W-:Y:S02]  /*6100*/  FMUL.FTZ R5, R128, R5 ;  /* 0x0000000580057220 */ /* 0x000fe40000410000 */
[----:B----4-:R-:W-:Y:S02]  /*6110*/  @!P0 FADD.FTZ R138, R138, R53 ;  /* 0x000000358a8a8221 */ /* 0x010fe40000010000 */
[----:B------:R-:W-:Y:S02]  /*6120*/  FFMA.FTZ R132, R132, R7, R51 ;  /* 0x0000000784847223 */ /* 0x000fe40000010033 */
[----:B------:R-:W-:Y:S01]  /*6130*/  FFMA.FTZ R4, R127, R145, R4 ;  /* 0x000000917f047223 */ /* 0x000fe20000010004 */
[----:B------:R0:W-:Y:S01]  /*6140*/  @!P1 STS.64 [0xc68], R138 ;  /* 0x000c688aff009388 */ /* 0x0001e20000000a00 */
        /* <DEDUP_REMOVED lines=20> */
.L_x_13754:
[----:B0-----:R-:W-:Y:S05]  /*6290*/  BSYNC B0 ;  /* 0x0000000000007941 */ /* 0x001fea0003800000 */
.L_x_13753:
[----:B------:R-:W-:Y:S02]  /*62a0*/  IADD3 R115, R115, 0x1, RZ ;  /* 0x0000000173737810 */ /* 0x000fe40007ffe0ff */
[----:B------:R-:W-:Y:S02]  /*62b0*/  IADD3 R116, P1, R116, 0x1, RZ ;  /* 0x0000000174747810 */ /* 0x000fe40007f3e0ff */
[----:B------:R-:W-:Y:S02]  /*62c0*/  ISETP.GE.AND P0, PT, R115, c[0x0][0x16c], PT ;  /* 0x00005b0073007a0c */ /* 0x000fe40003f06270 */
[----:B------:R-:W-:-:S11]  /*62d0*/  IADD3.X R117, RZ, R117, RZ, P1, !PT ;  /* 0x00000075ff757210 */ /* 0x000fd60000ffe4ff */
[----:B------:R-:W-:Y:S01]  /*62e0*/  @P0 CALL.REL.NOINC `(.L_x_13724) ;  /* 0x0000001000000944 */ /* 0x000fe20003c00000 */
[----:B------:R-:W-:Y:S05]  /*62f0*/  BRA `(.L_x_13755) ;  /* 0xffffc8e000007947 */ /* 0x000fea000383ffff */
.L_x_13724:
        /* <DEDUP_REMOVED lines=10> */
[----:B------:R-:W4:Y:S01]  /*63a0*/  @!P3 LDG.E.U16 R0, [R4.64] ;  /* 0x000000080400b981 */ /* 0x000f22000c1e1500 */
[----:B------:R-:W-:Y:S02]  /*63b0*/  @!P2 IADD3 R6, P3, R88, R63, RZ ;  /* 0x0000003f5806a210 */ /* 0x000fe40007f7e0ff */
[----:B------:R-:W-:Y:S02]  /*63c0*/  PRMT R20, RZ, 0x7610, R20 ;  /* 0x00007610ff147816 */ /* 0x000fe40000000014 */
[----:B------:R-:W-:-:S02]  /*63d0*/  PRMT R22, RZ, 0x7610, R22 ;  /* 0x00007610ff167816 */ /* 0x000fc40000000016 */
[----:B------:R-:W-:Y:S02]  /*63e0*/  PRMT R24, RZ, 0x7610, R24 ;  /* 0x00007610ff187816 */ /* 0x000fe40000000018 */
[CC--:B------:R-:W-:Y:S02]  /*63f0*/  @!P2 IADD3.X R7, R87.reuse, R62.reuse, RZ, P3, !PT ;  /* 0x0000003e5707a210 */ /* 0x0c0fe40001ffe4ff */
[CC--:B------:R-:W-:Y:S02]  /*6400*/  @!P1 IADD3.X R15, R87.reuse, R62.reuse, RZ, P4, !PT ;  /* 0x0000003e570f9210 */ /* 0x0c0fe400027fe4ff */
[----:B------:R-:W-:Y:S01]  /*6410*/  @!P0 IADD3.X R17, R87, R62, RZ, P5, !PT ;  /* 0x0000003e57118210 */ /* 0x000fe20002ffe4ff */
[----:B------:R-:W5:Y:S04]  /*6420*/  @!P2 LDG.E.U16 R20, [R6.64+0x40] ;  /* 0x000040080614a981 */ /* 0x000f68000c1e1500 */
[----:B--2---:R-:W2:Y:S04]  /*6430*/  @!P1 LDG.E.U16 R22, [R14.64+0x80] ;  /* 0x000080080e169981 */ /* 0x004ea8000c1e1500 */
[----:B---3--:R-:W3:Y:S01]  /*6440*/  @!P0 LDG.E.U16 R24, [R16.64+0xc0] ;  /* 0x0000c00810188981 */ /* 0x008ee2000c1e1500 */
[----:B------:R-:W-:Y:S01]  /*6450*/  ISETP.NE.AND P6, PT, R91, RZ, PT ;  /* 0x000000ff5b00720c */ /* 0x000fe20003fc5270 */
[----:B------:R-:W-:Y:S01]  /*6460*/  IMAD R29, R99, c[0x0][0x2e0], RZ ;  /* 0x0000b800631d7a24 */ /* 0x000fe200078e02ff */
[----:B------:R-:W-:Y:S01]  /*6470*/  F2FP.PACK_AB R108, R109, R108 ;  /* 0x0000006c6d6c723e */ /* 0x000fe200000000ff */
[----:B------:R-:W-:Y:S01]  /*6480*/  BSSY B0, `(.L_x_13756) ;  /* 0x000004e000007945 */ /* 0x000fe20003800000 */
[----:B------:R-:W-:Y:S01]  /*6490*/  F2FP.PACK_AB R109, R107, R106 ;  /* 0x0000006a6b6d723e */ /* 0x000fe200000000ff */
[----:B------:R-:W-:Y:S01]  /*64a0*/  IMAD R29, R100, c[0x0][0x2e4], R29 ;  /* 0x0000b900641d7a24 */ /* 0x000fe200078e021d */
[----:B----4-:R-:W-:Y:S04]  /*64b0*/  STS.U16 [R61], R0 ;  /* 0x000000003d007388 */ /* 0x010fe80000000400 */
[----:B-----5:R0:W-:Y:S04]  /*64c0*/  STS.U16 [R61+0x40], R20 ;  /* 0x000040143d007388 */ /* 0x0201e80000000400 */
[----:B--2---:R-:W-:Y:S04]  /*64d0*/  STS.U16 [R61+0x80], R22 ;  /* 0x000080163d007388 */ /* 0x004fe80000000400 */
[----:B---3--:R-:W-:Y:S01]  /*64e0*/  STS.U16 [R61+0xc0], R24 ;  /* 0x0000c0183d007388 */ /* 0x008fe20000000400 */
[----:B------:R-:W-:-:S06]  /*64f0*/  NOP ;  /* 0x0000000000007918 */ /* 0x000fcc0000000000 */
[----:B------:R-:W2:Y:S01]  /*6500*/  LDS.64 R26, [R101] ;  /* 0x00000000651a7984 */ /* 0x000ea20000000a00 */
[----:B0-----:R-:W-:-:S03]  /*6510*/  IMAD R20, R95, c[0x0][0x2d8], RZ ;  /* 0x0000b6005f147a24 */ /* 0x001fc600078e02ff */
[----:B------:R-:W-:Y:S06]  /*6520*/  BAR.SYNC.DEFER_BLOCKING 0x0 ;  /* 0x0000000000007b1d */ /* 0x000fec0000010000 */
[----:B------:R-:W-:Y:S01]  /*6530*/  STS.64 [R101], R108 ;  /* 0x0000006c65007388 */ /* 0x000fe20000000a00 */
[----:B------:R-:W-:-:S06]  /*6540*/  NOP ;  /* 0x0000000000007918 */ /* 0x000fcc0000000000 */
[----:B------:R-:W-:Y:S04]  /*6550*/  LDS.U16 R17, [R61] ;  /* 0x000000003d117984 */ /* 0x000fe80000000400 */
[----:B------:R-:W-:Y:S01]  /*6560*/  LDS.U16 R21, [R61+0x40] ;  /* 0x000040003d157984 */ /* 0x000fe20000000400 */
[--C-:B--2---:R-:W-:Y:S02]  /*6570*/  HADD2.F32 R5, -RZ, R26.reuse.H0_H0 ;  /* 0x2000001aff057230 */ /* 0x104fe40000004100 */
        /* <DEDUP_REMOVED lines=20> */
[----:B------:R2:W3:Y:S01]  /*66c0*/  @!P2 MUFU.EX2 R6, R4 ;  /* 0x000000040006a308 */ /* 0x0004e20000000800 */
[----:B------:R-:W-:Y:S01]  /*66d0*/  @!P3 FMUL.FTZ R7, R5, -1.4426950216293334961 ;  /* 0xbfb8aa3b0507b820 */ /* 0x000fe20000410000 */
[----:B------:R-:W4:Y:S06]  /*66e0*/  LDS R16, [0x100] ;  /* 0x00010000ff107984 */ /* 0x000f2c0000000800 */
[----:B------:R-:W5:Y:S01]  /*66f0*/  @!P3 MUFU.EX2 R7, R7 ;  /* 0x000000070007b308 */ /* 0x000f620000000800 */
[----:B--2---:R-:W-:-:S04]  /*6700*/  IMAD.WIDE.U32 R4, R97, c[0x0][0x2d8], RZ ;  /* 0x0000b60061047a25 */ /* 0x004fc800078e00ff */
[----:B0-----:R-:W-:Y:S01]  /*6710*/  @!P1 FADD.FTZ R0, R0, 1 ;  /* 0x3f80000000009421 */ /* 0x001fe20000010000 */
[----:B------:R-:W-:Y:S02]  /*6720*/  IADD3 R5, R5, R27, RZ ;  /* 0x0000001b05057210 */ /* 0x000fe40007ffe0ff */
[----:B------:R-:W0:Y:S01]  /*6730*/  @!P0 MUFU.EX2 R14, R14 ;  /* 0x0000000e000e8308 */ /* 0x000e220000000800 */
[----:B---3--:R-:W-:Y:S02]  /*6740*/  @!P2 FADD.FTZ R6, R6, 1 ;  /* 0x3f8000000606a421 */ /* 0x008fe40000010000 */
[----:B------:R-:W-:-:S05]  /*6750*/  IMAD.WIDE.U32 R4, R100, c[0x0][0x2e0], R4 ;  /* 0x0000b80064047a25 */ /* 0x000fca00078e0004 */
[----:B------:R-:W2:Y:S01]  /*6760*/  @!P2 MUFU.RCP R15, R6 ;  /* 0x00000006000fa308 */ /* 0x000ea20000001000 */
[----:B-----5:R-:W-:Y:S01]  /*6770*/  @!P3 FADD.FTZ R7, R7, 1 ;  /* 0x3f8000000707b421 */ /* 0x020fe20000010000 */
[----:B------:R-:W-:-:S04]  /*6780*/  IADD3 R20, P4, R59, R4, RZ ;  /* 0x000000043b147210 */ /* 0x000fc80007f9e0ff */
[----:B------:R-:W-:Y:S02]  /*6790*/  IADD3.X R5, R57, R29, R5, P4, !PT ;  /* 0x0000001d39057210 */ /* 0x000fe400027fe405 */
[----:B------:R-:W3:Y:S01]  /*67a0*/  @!P1 MUFU.RCP R0, R0 ;  /* 0x0000000000009308 */ /* 0x000ee20000001000 */
[----:B0-----:R-:W-:-:S07]  /*67b0*/  @!P0 FADD.FTZ R14, R14, 1 ;  /* 0x3f8000000e0e8421 */ /* 0x001fce0000010000 */
[----:B------:R-:W0:Y:S01]  /*67c0*/  @!P3 MUFU.RCP R7, R7 ;  /* 0x000000070007b308 */ /* 0x000e220000001000 */
[----:B--2---:R-:W-:Y:S01]  /*67d0*/  @!P2 FMUL.FTZ R102, R102, R15 ;  /* 0x0000000f6666a220 */ /* 0x004fe20000410000 */
[-C--:B----4-:R-:W-:Y:S02]  /*67e0*/  ISETP.GE.AND P4, PT, R81, R16.reuse, PT ;  /* 0x000000105100720c */ /* 0x090fe40003f86270 */
[----:B------:R-:W-:Y:S02]  /*67f0*/  IADD3 R15, P5, R63, c[0x0][0x330], RZ ;  /* 0x0000cc003f0f7a10 */ /* 0x000fe40007fbe0ff */
[----:B------:R-:W-:Y:S02]  /*6800*/  ISETP.GE.AND P2, PT, R75, R16, PT ;  /* 0x000000104b00720c */ /* 0x000fe40003f46270 */
[----:B------:R2:W4:Y:S01]  /*6810*/  @!P0 MUFU.RCP R4, R14 ;  /* 0x0000000e00048308 */ /* 0x0005220000001000 */
[----:B---3--:R-:W-:Y:S01]  /*6820*/  @!P1 FMUL.FTZ R103, R103, R0 ;  /* 0x0000000067679220 */ /* 0x008fe20000410000 */
[----:B------:R-:W-:-:S02]  /*6830*/  IADD3.X R0, R62, c[0x0][0x334], RZ, P5, !PT ;  /* 0x0000cd003e007a10 */ /* 0x000fc40002ffe4ff */
[-C--:B------:R-:W-:Y:S01]  /*6840*/  ISETP.GE.AND P1, PT, R73, R16.reuse, PT ;  /* 0x000000104900720c */ /* 0x080fe20003f26270 */
[----:B0-----:R-:W-:Y:S01]  /*6850*/  @!P3 FMUL.FTZ R104, R104, R7 ;  /* 0x000000076868b220 */ /* 0x001fe20000410000 */
[C---:B--2---:R-:W-:Y:S02]  /*6860*/  LEA R14, P5, R20.reuse, R15, 0x1 ;  /* 0x0000000f140e7211 */ /* 0x044fe400078a08ff */
[----:B------:R-:W-:Y:S02]  /*6870*/  ISETP.GE.AND P3, PT, R77, R16, PT ;  /* 0x000000104d00720c */ /* 0x000fe40003f66270 */
[----:B------:R-:W-:Y:S01]  /*6880*/  LEA.HI.X R15, R20, R0, R5, 0x1, P5 ;  /* 0x00000000140f7211 */ /* 0x000fe200028f0c05 */
[----:B----4-:R-:W-:Y:S01]  /*6890*/  @!P0 FMUL.FTZ R105, R105, R4 ;  /* 0x0000000469698220 */ /* 0x010fe20000410000 */
        /* <DEDUP_REMOVED lines=12> */
.L_x_13757:
[----:B------:R-:W-:Y:S05]  /*6960*/  BSYNC B0 ;  /* 0x0000000000007941 */ /* 0x000fea0003800000 */
.L_x_13756:
        /* <DEDUP_REMOVED lines=37> */
.L_x_13759:
[----:B------:R-:W-:Y:S05]  /*6bc0*/  BSYNC B0 ;  /* 0x0000000000007941 */ /* 0x000fea0003800000 */
.L_x_13758:
        /* <DEDUP_REMOVED lines=17> */
[----:B------:R-:W-:Y:S01]  /*6ce0*/  IADD3 R86, P5, R86, -0x100, RZ ;  /* 0xffffff0056567810 */ /* 0x000fe20007fbe0ff */
[----:B------:R2:W-:Y:S01]  /*6cf0*/  @!P0 STG.E.U16 [R4.64], R27 ;  /* 0x0000001b04008986 */ /* 0x0005e2000c101508 */
[----:B------:R-:W-:Y:S02]  /*6d00*/  ISETP.GT.AND P0, PT, R158, 0x1, PT ;  /* 0x000000019e00780c */ /* 0x000fe40003f04270 */
[----:B------:R-:W-:Y:S01]  /*6d10*/  IADD3 R76, R76, 0x1, RZ ;  /* 0x000000014c4c7810 */ /* 0x000fe20007ffe0ff */
[----:B------:R2:W-:Y:S01]  /*6d20*/  @!P1 STG.E.U16 [R4.64+0x40], R29 ;  /* 0x0000401d04009986 */ /* 0x0005e2000c101508 */
[----:B------:R-:W-:-:S02]  /*6d30*/  IADD3 R84, P1, R84, -0x200, RZ ;  /* 0xfffffe0054547810 */ /* 0x000fc40007f3e0ff */
[----:B------:R-:W-:Y:S01]  /*6d40*/  IADD3.X R87, R87, -0x1, RZ, P3, !PT ;  /* 0xffffffff57577810 */ /* 0x000fe20001ffe4ff */
[----:B------:R2:W-:Y:S01]  /*6d50*/  @!P2 STG.E.U16 [R4.64+0x80], R31 ;  /* 0x0000801f0400a986 */ /* 0x0005e2000c101508 */
[----:B------:R-:W-:Y:S02]  /*6d60*/  IADD3 R82, P2, R82, -0x200, RZ ;  /* 0xfffffe0052527810 */ /* 0x000fe40007f5e0ff */
[----:B------:R-:W-:Y:S02]  /*6d70*/  IADD3.X R83, R83, -0x1, RZ, P1, !PT ;  /* 0xffffffff53537810 */ /* 0x000fe40000ffe4ff */
[----:B------:R-:W-:Y:S02]  /*6d80*/  IADD3.X R80, R80, -0x1, RZ, P2, !PT ;  /* 0xffffffff50507810 */ /* 0x000fe400017fe4ff */
[----:B------:R-:W-:Y:S02]  /*6d90*/  IADD3.X R89, R89, -0x1, RZ, P4, !PT ;  /* 0xffffffff59597810 */ /* 0x000fe400027fe4ff */
[----:B------:R-:W-:Y:S01]  /*6da0*/  IADD3.X R85, R85, -0x1, RZ, P5, !PT ;  /* 0xffffffff55557810 */ /* 0x000fe20002ffe4ff */
[----:B------:R-:W-:Y:S01]  /*6db0*/  @!P0 CALL.REL.NOINC `(.L_x_13710) ;  /* 0x0000001000008944 */ /* 0x000fe20003c00000 */
[----:B------:R-:W-:Y:S05]  /*6dc0*/  BRA `(.L_x_13760) ;  /* 0xffff9b8000007947 */ /* 0x000fea000383ffff */
.L_x_13710:
        /* <DEDUP_REMOVED lines=15> */
[----:B--2---:R-:W2:Y:S02]  /*6ec0*/  SHFL.DOWN P1, R5, R2, 0x8, 0x1f ;  /* 0x09001f0002057f89 */ /* 0x004ea40000020000 */
[----:B--2---:R-:W-:-:S05]  /*6ed0*/  @P1 FADD R5, R2, R5 ;  /* 0x0000000502051221 */ /* 0x004fca0000000000 */
[----:B------:R-:W2:Y:S02]  /*6ee0*/  SHFL.DOWN P1, R4, R5, 0x10, 0x1f ;  /* 0x0a001f0005047f89 */ /* 0x000ea40000020000 */
[----:B--2---:R-:W-:Y:S01]  /*6ef0*/  @P1 FADD R4, R5, R4 ;  /* 0x0000000405041221 */ /* 0x004fe20000000000 */
[----:B----4-:R-:W-:-:S04]  /*6f00*/  ISETP.NE.AND P1, PT, R6, RZ, PT ;  /* 0x000000ff0600720c */ /* 0x010fc80003f25270 */
[----:B------:R2:W-:Y:S04]  /*6f10*/  @!P2 STS [0xc64], R4 ;  /* 0x000c6404ff00a388 */ /* 0x0005e80000000800 */
[----:B------:R-:W-:Y:S06]  /*6f20*/  BAR.SYNC.DEFER_BLOCKING 0x0 ;  /* 0x0000000000007b1d */ /* 0x000fec0000010000 */
[----:B------:R-:W-:Y:S05]  /*6f30*/  @P1 BRA `(.L_x_13762) ;  /* 0x0000001000001947 */ /* 0x000fea0003800000 */
[----:B--2---:R2:W-:Y:S02]  /*6f40*/  RED.E.ADD.F32.FTZ.RN.STRONG.GPU [R8.64], R4 ;  /* 0x000000040800798e */ /* 0x0045e4000c10e788 */
.L_x_13762:
[----:B--2---:R-:W-:Y:S05]  /*6f50*/  BSYNC B0 ;  /* 0x0000000000007941 */ /* 0x004fea0003800000 */
.L_x_13761:
[----:B------:R-:W-:Y:S01]  /*6f60*/  BSSY B0, `(.L_x_13763) ;  /* 0x0000018000007945 */ /* 0x000fe20003800000 */
[----:B------:R-:W-:Y:S05]  /*6f70*/  @!P0 BRA `(.L_x_13764) ;  /* 0x0000015000008947 */ /* 0x000fea0003800000 */
[----:B------:R-:W-:Y:S06]  /*6f80*/  BAR.SYNC.DEFER_BLOCKING 0x0 ;  /* 0x0000000000007b1d */ /* 0x000fec0000010000 */
[----:B------:R-:W3:Y:S04]  /*6f90*/  SHFL.DOWN P0, R3, R92, 0x1, 0x1f ;  /* 0x08201f005c037f89 */ /* 0x000ee80000000000 */
[----:B--2---:R-:W2:Y:S04]  /*6fa0*/  S2R R4, SR_LANEID ;  /* 0x0000000000047919 */ /* 0x004ea80000000000 */
[----:B------:R-:W4:Y:S01]  /*6fb0*/  S2R R9, SR_TID.X ;  /* 0x0000000000097919 */ /* 0x000f220000002100 */
[----:B---3--:R-:W-:Y:S01]  /*6fc0*/  @P0 FADD R3, R3, R92 ;  /* 0x0000005c03030221 */ /* 0x008fe20000000000 */
[----:B--2---:R-:W-:-:S04]  /*6fd0*/  ISETP.NE.AND P1, PT, R4, RZ, PT ;  /* 0x000000ff0400720c */ /* 0x004fc80003f25270 */
        /* <DEDUP_REMOVED lines=15> */
.L_x_13764:
[----:B------:R-:W3:Y:S02]  /*70d0*/  S2R R9, SR_TID.X ;  /* 0x0000000000097919 */ /* 0x000ee40000002100 */
.L_x_13765:
[----:B--2---:R-:W-:Y:S05]  /*70e0*/  BSYNC B0 ;  /* 0x0000000000007941 */ /* 0x004fea0003800000 */
.L_x_13763:
[----:B---3--:R-:W-:-:S13]  /*70f0*/  ISETP.GE.AND P0, PT, R9, c[0x0][0x16c], PT ;  /* 0x00005b0009007a0c */ /* 0x008fda0003f06270 */
[----:B------:R-:W-:Y:S05]  /*7100*/  @P0 EXIT ;  /* 0x000000000000094d */ /* 0x000fea0003800000 */
[----:B------:R-:W-:Y:S02]  /*7110*/  IMAD R99, R99, c[0x0][0x288], RZ ;  /* 0x0000a20063637a24 */ /* 0x000fe400078e02ff */
[----:B------:R-:W-:-:S04]  /*7120*/  IMAD.WIDE.U32 R4, R100, c[0x0][0x288], RZ ;  /* 0x0000a20064047a25 */ /* 0x000fc800078e00ff */
[----:B------:R-:W-:-:S05]  /*7130*/  IMAD R13, R100, c[0x0][0x28c], R99 ;  /* 0x0000a300640d7a24 */ /* 0x000fca00078e0263 */
[----:B------:R-:W-:Y:S02]  /*7140*/  IADD3 R13, R5, R13, RZ ;  /* 0x0000000d050d7210 */ /* 0x000fe40007ffe0ff */
.L_x_13766:
[----:B--2---:R2:W3:Y:S01]  /*7150*/  LDS.64 R10, [R9.X8+0x31b0] ;  /* 0x0031b000090a7984 */ /* 0x0044e20000008a00 */
        /* <DEDUP_REMOVED lines=12> */
[----:B---3--:R2:W-:Y:S04]  /*7220*/  RED.E.ADD.F32.FTZ.RN.STRONG.GPU [R2.64], R10 ;  /* 0x0000000a0200798e */ /* 0x0085e8000c10e788 */
[----:B------:R2:W-:Y:S06]  /*7230*/  RED.E.ADD.F32.FTZ.RN.STRONG.GPU [R2.64+0x4], R11 ;  /* 0x0000040b0200798e */ /* 0x0005ec000c10e788 */
[----:B------:R-:W-:Y:S05]  /*7240*/  @!P0 BRA `(.L_x_13766) ;  /* 0xffffff0000008947 */ /* 0x000fea000383ffff */
[----:B------:R-:W-:Y:S05]  /*7250*/  EXIT ;  /* 0x000000000000794d */ /* 0x000fea0003800000 */
.L_x_13767:
        /* <DEDUP_REMOVED lines=10> */
.L_x_14767:


//--------------------- .text._Z25selective_scan_bwd_kernelI32Selective_Scan_bwd_kernel_traitsILi32ELi4ELb1ELb0ELb0ELb0ELb0EN3c104HalfENS1_7complexIfEEEEv12SSMParamsBwd --------------------------
	.section	.text._Z25selective_scan_bwd_kernelI32Selective_Scan_bwd_kernel_traitsILi32ELi4ELb1ELb0ELb0ELb0ELb0EN3c104HalfENS1_7complexIfEEEEv12SSMParamsBwd,"ax",@progbits
	.sectioninfo	@"SHI_REGISTERS=105"
	.align	128
        .global         _Z25selective_scan_bwd_kernelI32Selective_Scan_bwd_kernel_traitsILi32ELi4ELb1ELb0ELb0ELb0ELb0EN3c104HalfENS1_7complexIfEEEEv12SSMParamsBwd
        .type           _Z25selective_scan_bwd_kernelI32Selective_Scan_bwd_kernel_traitsILi32ELi4ELb1ELb0ELb0ELb0ELb0EN3c104HalfENS1_7complexIfEEEEv12SSMParamsBwd,@function
        .size           _Z25selective_scan_bwd_kernelI32Selective_Scan_bwd_kernel_traitsILi32ELi4ELb1ELb0ELb0ELb0ELb0EN3c104HalfENS1_7complexIfEEEEv12SSMParamsBwd,(.L_x_14768 - _Z25selective_scan_bwd_kernelI32Selective_Scan_bwd_kernel_traitsILi32ELi4ELb1ELb0ELb0ELb0ELb0EN3c104HalfENS1_7complexIfEEEEv12SSMParamsBwd)
        .other          _Z25selective_scan_bwd_kernelI32Selective_Scan_bwd_kernel_traitsILi32ELi4ELb1ELb0ELb0ELb0ELb0EN3c104HalfENS1_7complexIfEEEEv12SSMParamsBwd,@"STO_CUDA_ENTRY STV_DEFAULT"
_Z25selective_scan_bwd_kernelI32Selective_Scan_bwd_kernel_traitsILi32ELi4ELb1ELb0ELb0ELb0ELb0EN3c104HalfENS1_7complexIfEEEEv12SSMParamsBwd:
.text._Z25selective_scan_bwd_kernelI32Selective_Scan_bwd_kernel_traitsILi32ELi4ELb1ELb0ELb0ELb0ELb0EN3c104HalfENS1_7complexIfEEEEv12SSMParamsBwd:
        /* <DEDUP_REMOVED lines=81> */
[----:B0-----:R-:W-:Y:S02]  /*0510*/  LOP3.LUT R91, R31, 0x1f, RZ, 0xc0, !PT ;  /* 0x0000001f1f5b7812 */ /* 0x001fe400078ec0ff */
.L_x_13785:
[----:B------:R-:W-:Y:S01]  /*0520*/  BAR.SYNC.DEFER_BLOCKING 0x0 ;  /* 0x0000000000007b1d */ /* 0x000fe20000010000 */
[----:B0-----:R-:W-:-:S05]  /*0530*/  IMAD.WIDE R2, R31, 0x8, R34 ;  /* 0x000000081f027825 */ /* 0x001fca00078e0222 */
[----:B------:R-:W2:Y:S01]  /*0540*/  LDG.E.64 R4, [R2.64] ;  /* 0x0000000602047981 */ /* 0x000ea2000c1e1b00 */
[----:B------:R-:W-:-:S03]  /*0550*/  IMAD.WIDE R6, R31, 0x8, R36 ;  /* 0x000000081f067825 */ /* 0x000fc600078e0224 */
[----:B-12---:R-:W-:Y:S01]  /*0560*/  STS.64 [R32.X8], R4 ;  /* 0x0000000420007388 */ /* 0x006fe20000008a00 */
[----:B------:R-:W-:-:S06]  /*0570*/  NOP ;  /* 0x0000000000007918 */ /* 0x000fcc0000000000 */
[----:B------:R-:W0:Y:S04]  /*0580*/  LDS.64 R12, [R32.X8] ;  /* 0x00000000200c7984 */ /* 0x000e280000008a00 */
[----:B------:R-:W-:Y:S06]  /*0590*/  BAR.SYNC.DEFER_BLOCKING 0x0 ;  /* 0x0000000000007b1d */ /* 0x000fec0000010000 */
[----:B------:R-:W2:Y:S01]  /*05a0*/  LDG.E.64 R6, [R6.64] ;  /* 0x0000000606067981 */ /* 0x000ea2000c1e1b00 */
[----:B------:R-:W-:-:S03]  /*05b0*/  IMAD.WIDE R8, R31, 0x8, R38 ;  /* 0x000000081f087825 */ /* 0x000fc600078e0226 */
[----:B--2---:R1:W-:Y:S01]  /*05c0*/  STS.64 [R32.X8], R6 ;  /* 0x0000000620007388 */ /* 0x0043e20000008a00 */
[----:B------:R-:W-:-:S06]  /*05d0*/  NOP ;  /* 0x0000000000007918 */ /* 0x000fcc0000000000 */
[----:B------:R-:W-:Y:S04]  /*05e0*/  LDS.64 R2, [R32.X8] ;  /* 0x0000000020027984 */ /* 0x000fe80000008a00 */
[----:B------:R-:W-:Y:S06]  /*05f0*/  BAR.SYNC.DEFER_BLOCKING 0x0 ;  /* 0x0000000000007b1d */ /* 0x000fec0000010000 */
[----:B------:R-:W2:Y:S01]  /*0600*/  LDG.E.64 R8, [R8.64] ;  /* 0x0000000608087981 */ /* 0x000ea2000c1e1b00 */
[----:B-1----:R-:W-:Y:S01]  /*0610*/  MOV R6, c[0x0][0x16c] ;  /* 0x00005b0000067a02 */ /* 0x002fe20000000f00 */
[----:B0-----:R-:W-:Y:S01]  /*0620*/  HADD2.F32 R0, -RZ, R12.H0_H0 ;  /* 0x2000000cff007230 */ /* 0x001fe20000004100 */
[--C-:B------:R-:W-:Y:S01]  /*0630*/  SHF.R.U64 R4, R12, 0x10, R13.reuse ;  /* 0x000000100c047819 */ /* 0x100fe2000000120d */
[----:B------:R-:W-:Y:S01]  /*0640*/  HFMA2.MMA R52, -RZ, RZ, 0, 0 ;  /* 0x00000000ff347435 */ /* 0x000fe200000001ff */
[----:B------:R-:W-:Y:S01]  /*0650*/  ISETP.GE.AND P0, PT, R6, 0x1, PT ;  /* 0x000000010600780c */ /* 0x000fe20003f06270 */
[----:B------:R-:W-:Y:S01]  /*0660*/  CS2R R42, SRZ ;  /* 0x00000000002a7805 */ /* 0x000fe2000001ff00 */
[----:B------:R-:W-:Y:S01]  /*0670*/  SHF.R.U32.HI R5, RZ, 0x10, R13 ;  /* 0x00000010ff057819 */ /* 0x000fe2000001160d */
[----:B------:R-:W-:Y:S01]  /*0680*/  HADD2.F32 R4, -RZ, R4.H0_H0 ;  /* 0x20000004ff047230 */ /* 0x000fe20000004100 */
[----:B------:R-:W-:Y:S01]  /*0690*/  MOV R41, RZ ;  /* 0x000000ff00297202 */ /* 0x000fe20000000f00 */
[----:B--2---:R-:W-:Y:S01]  /*06a0*/  STS.64 [R32.X8], R8 ;  /* 0x0000000820007388 */ /* 0x004fe20000008a00 */
[----:B------:R-:W-:-:S06]  /*06b0*/  NOP ;  /* 0x0000000000007918 */ /* 0x000fcc0000000000 */
[----:B------:R-:W0:Y:S02]  /*06c0*/  LDS.64 R10, [R32.X8] ;  /* 0x00000000200a7984 */ /* 0x000e240000008a00 */
[----:B0-----:R-:W-:Y:S01]  /*06d0*/  HADD2.F32 R54, -RZ, R10.H0_H0 ;  /* 0x2000000aff367230 */ /* 0x001fe20000004100 */
[--C-:B------:R-:W-:Y:S01]  /*06e0*/  SHF.R.U64 R10, R10, 0x10, R11.reuse ;  /* 0x000000100a0a7819 */ /* 0x100fe2000000120b */
[----:B------:R-:W-:Y:S01]  /*06f0*/  HADD2.F32 R56, -RZ, R11.H0_H0 ;  /* 0x2000000bff387230 */ /* 0x000fe20000004100 */
[----:B------:R-:W-:Y:S02]  /*0700*/  SHF.R.U32.HI R20, RZ, 0x10, R11 ;  /* 0x00000010ff147819 */ /* 0x000fe4000001160b */
[C---:B------:R-:W-:Y:S01]  /*0710*/  FFMA.FTZ R29, R54.reuse, R0, R29 ;  /* 0x00000000361d7223 */ /* 0x040fe2000001001d */
[----:B------:R-:W-:Y:S01]  /*0720*/  HADD2.F32 R10, -RZ, R10.H0_H0 ;  /* 0x2000000aff0a7230 */ /* 0x000fe20000004100 */
[----:B-----5:R-:W-:Y:S01]  /*0730*/  FMUL.FTZ R40, R54, R25 ;  /* 0x0000001936287220 */ /* 0x020fe20000410000 */
[----:B------:R-:W-:-:S02]  /*0740*/  HADD2.F32 R0, -RZ, R13.H0_H0 ;  /* 0x2000000dff007230 */ /* 0x000fc40000004100 */
[----:B------:R-:W-:Y:S01]  /*0750*/  HADD2.F32 R20, -RZ, R20.H0_H0 ;  /* 0x20000014ff147230 */ /* 0x000fe20000004100 */
[C---:B------:R-:W-:Y:S01]  /*0760*/  FFMA.FTZ R29, R10.reuse, R4, R29 ;  /* 0x000000040a1d7223 */ /* 0x040fe2000001001d */
[----:B------:R-:W-:Y:S01]  /*0770*/  HADD2.F32 R4, -RZ, R5.H0_H0 ;  /* 0x20000005ff047230 */ /* 0x000fe20000004100 */
[-C--:B------:R-:W-:Y:S02]  /*0780*/  FMUL.FTZ R53, R10, R25.reuse ;  /* 0x000000190a357220 */ /* 0x080fe40000410000 */
[C---:B------:R-:W-:Y:S02]  /*0790*/  FFMA.FTZ R29, R56.reuse, R0, R29 ;  /* 0x00000000381d7223 */ /* 0x040fe4000001001d */
[-C--:B------:R-:W-:Y:S02]  /*07a0*/  FMUL.FTZ R0, R56, R25.reuse ;  /* 0x0000001938007220 */ /* 0x080fe40000410000 */
[C---:B------:R-:W-:Y:S02]  /*07b0*/  FFMA.FTZ R29, R20.reuse, R4, R29 ;  /* 0x00000004141d7223 */ /* 0x040fe4000001001d */
[----:B------:R-:W-:Y:S01]  /*07c0*/  FMUL.FTZ R22, R20, R25 ;  /* 0x0000001914167220 */ /* 0x000fe20000410000 */
[----:B------:R-:W-:Y:S06]  /*07d0*/  BAR.SYNC.DEFER_BLOCKING 0x0 ;  /* 0x0000000000007b1d */ /* 0x000fec0000010000 */
[----:B------:R-:W-:Y:S05]  /*07e0*/  @!P0 BRA `(.L_x_13769) ;  /* 0x0000268000008947 */ /* 0x000fea0003800000 */
[C---:B------:R-:W-:Y:S01]  /*07f0*/  IMAD R42, R24.reuse, c[0x0][0x180], RZ ;  /* 0x00006000182a7a24 */ /* 0x040fe200078e02ff */
[C---:B------:R-:W-:Y:S01]  /*0800*/  IADD3 R21, R33.reuse, -0x2, RZ ;  /* 0xfffffffe21157810 */ /* 0x040fe20007ffe0ff */
[C---:B------:R-:W-:Y:S01]  /*0810*/  IMAD R44, R24.reuse, c[0x0][0x198], RZ ;  /* 0x00006600182c7a24 */ /* 0x040fe200078e02ff */
[----:B------:R-:W-:Y:S01]  /*0820*/  IADD3 R11, R33, -0x1, RZ ;  /* 0xffffffff210b7810 */ /* 0x000fe20007ffe0ff */
[----:B------:R-:W-:Y:S01]  /*0830*/  IMAD R46, R24, c[0x0][0x1b8], RZ ;  /* 0x00006e00182e7a24 */ /* 0x000fe200078e02ff */
[----:B------:R-:W-:Y:S01]  /*0840*/  MOV R92, RZ ;  /* 0x000000ff005c7202 */ /* 0x000fe20000000f00 */
[C---:B------:R-:W-:Y:S01]  /*0850*/  IMAD.WIDE.U32 R4, R23.reuse, c[0x0][0x180], RZ ;  /* 0x0000600017047a25 */ /* 0x040fe200078e00ff */
[----:B------:R-:W-:Y:S01]  /*0860*/  MOV R52, RZ ;  /* 0x000000ff00347202 */ /* 0x000fe20000000f00 */
[----:B------:R-:W-:Y:S01]  /*0870*/  UMOV UR4, URZ ;  /* 0x0000003f00047c82 */ /* 0x000fe20008000000 */
[----:B------:R-:W-:Y:S01]  /*0880*/  MOV R58, RZ ;  /* 0x000000ff003a7202 */ /* 0x000fe20000000f00 */
[C---:B------:R-:W-:Y:S01]  /*0890*/  IMAD R45, R23.reuse, c[0x0][0x184], R42 ;  /* 0x00006100172d7a24 */ /* 0x040fe200078e022a */
[----:B------:R-:W-:Y:S01]  /*08a0*/  MOV R41, RZ ;  /* 0x000000ff00297202 */ /* 0x000fe20000000f00 */
[----:B------:R-:W-:-:S03]  /*08b0*/  IMAD.WIDE.U32 R8, R23, c[0x0][0x1b8], RZ ;  /* 0x00006e0017087a25 */ /* 0x000fc600078e00ff */
[----:B------:R-:W-:Y:S01]  /*08c0*/  IADD3 R45, R5, R45, RZ ;  /* 0x0000002d052d7210 */ /* 0x000fe20007ffe0ff */
[C---:B------:R-:W-:Y:S01]  /*08d0*/  IMAD R47, R23.reuse, c[0x0][0x19c], R44 ;  /* 0x00006700172f7a24 */ /* 0x040fe200078e022c */
[C---:B------:R-:W-:Y:S01]  /*08e0*/  LEA R44, P0, R4.reuse, c[0x0][0x220], 0x3 ;  /* 0x00008800042c7a11 */ /* 0x040fe200078018ff */
[----:B------:R-:W-:Y:S01]  /*08f0*/  IMAD R49, R23, c[0x0][0x1bc], R46 ;  /* 0x00006f0017317a24 */ /* 0x000fe200078e022e */
[----:B------:R-:W-:Y:S01]  /*0900*/  HADD2.F32 R5, -RZ, R2.H0_H0 ;  /* 0x20000002ff057230 */ /* 0x000fe20000004100 */
[----:B------:R-:W-:Y:S01]  /*0910*/  IMAD R51, R21, c[0x0][0x16c], RZ ;  /* 0x00005b0015337a24 */ /* 0x000fe200078e02ff */
[----:B------:R-:W-:Y:S01]  /*0920*/  LEA.HI R21, R11, R11, RZ, 0x1 ;  /* 0x0000000b0b157211 */ /* 0x000fe200078f08ff */
[----:B------:R-:W-:Y:S01]  /*0930*/  IMAD.WIDE.U32 R6, R23, c[0x0][0x198], RZ ;  /* 0x0000660017067a25 */ /* 0x000fe200078e00ff */
[----:B------:R-:W-:Y:S02]  /*0940*/  IADD3 R49, R9, R49, RZ ;  /* 0x0000003109317210 */ /* 0x000fe40007ffe0ff */
[----:B------:R-:W-:Y:S01]  /*0950*/  LEA.HI.X R45, R4, c[0x0][0x224], R45, 0x3, P0 ;  /* 0x00008900042d7a11 */ /* 0x000fe200000f1c2d */
[----:B------:R-:W-:Y:S01]  /*0960*/  IMAD.WIDE R50, R51, 0x10, R18 ;  /* 0x0000001033327825 */ /* 0x000fe200078e0212 */
[----:B------:R-:W-:-:S02]  /*0970*/  SHF.R.U64 R4, R2, 0x10, R3 ;  /* 0x0000001002047819 */ /* 0x000fc40000001203 */
[----:B------:R-:W-:Y:S01]  /*0980*/  SHF.R.U32.HI R9, RZ, 0x10, R3 ;  /* 0x00000010ff097819 */ /* 0x000fe20000011603 */
[----:B------:R-:W-:Y:S01]  /*0990*/  FADD.FTZ R54, R54, R54 ;  /* 0x0000003636367221 */ /* 0x000fe20000010000 */
[----:B------:R-:W-:Y:S01]  /*09a0*/  LOP3.LUT R42, R21, 0xfffffe, RZ, 0xc0, !PT ;  /* 0x00fffffe152a7812 */ /* 0x000fe200078ec0ff */
[----:B------:R-:W-:Y:S01]  /*09b0*/  FADD.FTZ R55, R10, R10 ;  /* 0x0000000a0a377221 */ /* 0x000fe20000010000 */
[----:B------:R-:W-:Y:S01]  /*09c0*/  IADD3 R47, R7, R47, RZ ;  /* 0x0000002f072f7210 */ /* 0x000fe20007ffe0ff */
[----:B------:R-:W-:Y:S01]  /*09d0*/  HADD2.F32 R7, -RZ, R3.H0_H0 ;  /* 0x20000003ff077230 */ /* 0x000fe20000004100 */
[----:B------:R-:W-:Y:S01]  /*09e0*/  LEA R46, P1, R6, c[0x0][0x228], 0x3 ;  /* 0x00008a00062e7a11 */ /* 0x000fe200078218ff */
[----:B------:R-:W-:Y:S01]  /*09f0*/  HADD2.F32 R3, -RZ, R4.H0_H0 ;  /* 0x20000004ff037230 */ /* 0x000fe20000004100 */
[----:B------:R-:W-:Y:S01]  /*0a00*/  LEA R48, P2, R8, c[0x0][0x230], 0x3 ;  /* 0x00008c0008307a11 */ /* 0x000fe200078418ff */
[----:B------:R-:W-:Y:S01]  /*0a10*/  HADD2.F32 R9, -RZ, R9.H0_H0 ;  /* 0x20000009ff097230 */ /* 0x000fe20000004100 */
[----:B------:R-:W-:Y:S01]  /*0a20*/  IADD3 R11, R11, -R42, RZ ;  /* 0x8000002a0b0b7210 */ /* 0x000fe20007ffe0ff */
[----:B------:R-:W-:Y:S01]  /*0a30*/  FADD.FTZ R56, R56, R56 ;  /* 0x0000003838387221 */ /* 0x000fe20000010000 */
[----:B------:R-:W-:Y:S01]  /*0a40*/  LEA.HI.X R47, R6, c[0x0][0x22c], R47, 0x3, P1 ;  /* 0x00008b00062f7a11 */ /* 0x000fe200008f1c2f */
[----:B------:R-:W-:Y:S01]  /*0a50*/  FADD.FTZ R57, R20, R20 ;  /* 0x0000001414397221 */ /* 0x000fe20000010000 */
[----:B------:R-:W-:Y:S01]  /*0a60*/  LEA.HI.X R49, R8, c[0x0][0x234], R49, 0x3, P2 ;  /* 0x00008d0008317a11 */ /* 0x000fe200010f1c31 */
[----:B------:R-:W-:Y:S01]  /*0a70*/  CS2R R42, SRZ ;  /* 0x00000000002a7805 */ /* 0x000fe2000001ff00 */
[--C-:B------:R-:W-:Y:S01]  /*0a80*/  FADD.FTZ R60, R5, R26.reuse ;  /* 0x0000001a053c7221 */ /* 0x100fe20000010000 */
[----:B------:R-:W-:Y:S01]  /*0a90*/  SHF.L.U32 R59, R11, 0x8, RZ ;  /* 0x000000080b3b7819 */ /* 0x000fe200000006ff */
[----:B------:R-:W-:-:S02]  /*0aa0*/  FADD.FTZ R62, R7, R26 ;  /* 0x0000001a073e7221 */ /* 0x000fc40000010000 */
[--C-:B------:R-:W-:Y:S02]  /*0ab0*/  FADD.FTZ R64, R3, R26.reuse ;  /* 0x0000001a03407221 */ /* 0x100fe40000010000 */
[----:B------:R-:W-:Y:S02]  /*0ac0*/  FADD.FTZ R66, R9, R26 ;  /* 0x0000001a09427221 */ /* 0x000fe40000010000 */
.L_x_13784:
[----:B------:R-:W2:Y:S01]  /*0ad0*/  LDG.E.64 R2, [R44.64] ;  /* 0x000000062c027981 */ /* 0x000ea2000c1e1b00 */
[C---:B------:R-:W-:Y:S01]  /*0ae0*/  ISETP.NE.AND P1, PT, R31.reuse, RZ, PT ;  /* 0x000000ff1f00720c */ /* 0x040fe20003f25270 */
[----:B------:R-:W-:Y:S01]  /*0af0*/  CS2R R8, SRZ ;  /* 0x0000000000087805 */ /* 0x000fe2000001ff00 */
[----:B------:R-:W-:Y:S02]  /*0b00*/  IADD3 R6, R31, 0x200, RZ ;  /* 0x000002001f067810 */ /* 0x000fe40007ffe0ff */
[----:B------:R-:W-:Y:S02]  /*0b10*/  ISETP.GT.AND P0, PT, R33, 0x1, PT ;  /* 0x000000012100780c */ /* 0x000fe40003f04270 */
[----:B------:R-:W-:Y:S02]  /*0b20*/  SEL R20, R59, R6, !P1 ;  /* 0x000000063b147207 */ /* 0x000fe40004800000 */
[----:B------:R-:W-:Y:S01]  /*0b30*/  ISETP.EQ.AND P0, PT, R91, RZ, P0 ;  /* 0x000000ff5b00720c */ /* 0x000fe20000702270 */
[----:B--2---:R-:W-:-:S02]  /*0b40*/  FMUL.FTZ R21, R2, 1.4426950216293334961 ;  /* 0x3fb8aa3b02157820 */ /* 0x004fc40000410000 */
[C---:B------:R-:W-:Y:S02]  /*0b50*/  FMUL.FTZ R5, R60.reuse, R3 ;  /* 0x000000033c057220 */ /* 0x040fe40000410000 */
[----:B------:R-:W-:Y:S02]  /*0b60*/  FMUL.FTZ R4, R60, R21 ;  /* 0x000000153c047220 */ /* 0x000fe40000410000 */
[----:B------:R-:W-:-:S04]  /*0b70*/  FMUL.RZ R7, R5, 0.15915493667125701904 ;  /* 0x3e22f98305077820 */ /* 0x000fc8000040c000 */
[----:B------:R-:W-:Y:S08]  /*0b80*/  MUFU.EX2 R4, R4 ;  /* 0x0000000400047308 */ /* 0x000ff00000000800 */
[----:B------:R-:W0:Y:S08]  /*0b90*/  MUFU.COS R5, R7 ;  /* 0x0000000700057308 */ /* 0x000e300000000000 */
[----:B------:R1:W2:Y:S01]  /*0ba0*/  MUFU.SIN R11, R7 ;  /* 0x00000007000b7308 */ /* 0x0002a20000000400 */
[C---:B0-----:R-:W-:Y:S01]  /*0bb0*/  FMUL.FTZ R10, R4.reuse, R5 ;  /* 0x00000005040a7220 */ /* 0x041fe20000410000 */
[----:B-1----:R0:W5:Y:S01]  /*0bc0*/  LDG.E.64 R6, [R46.64] ;  /* 0x000000062e067981 */ /* 0x002162000c1e1b00 */
[----:B--2---:R-:W-:-:S03]  /*0bd0*/  FMUL.FTZ R11, R4, R11 ;  /* 0x0000000b040b7220 */ /* 0x004fc60000410000 */
[----:B------:R0:W5:Y:S04]  /*0be0*/  LDG.E.64 R4, [R48.64] ;  /* 0x0000000630047981 */ /* 0x000168000c1e1b00 */
[----:B------:R1:W-:Y:S04]  /*0bf0*/  STS.64 [R20.X8+0x560], R10 ;  /* 0x0005600a14007388 */ /* 0x0003e80000008a00 */
[----:B------:R-:W-:Y:S06]  /*0c00*/  BAR.SYNC.DEFER_BLOCKING 0x0 ;  /* 0x0000000000007b1d */ /* 0x000fec0000010000 */
[----:B------:R0:W5:Y:S01]  /*0c10*/  @P0 LDG.E.64 R8, [R50.64+0x8] ;  /* 0x0000080632080981 */ /* 0x000162000c1e1b00 */
[----:B------:R-:W-:-:S02]  /*0c20*/  FMUL.FTZ R61, R64, R3 ;  /* 0x00000003403d7220 */ /* 0x000fc40000410000 */
[----:B-1----:R-:W-:Y:S02]  /*0c30*/  FMUL.FTZ R20, R64, R21 ;  /* 0x0000001540147220 */ /* 0x002fe40000410000 */
[----:B------:R-:W-:-:S04]  /*0c40*/  FMUL.RZ R61, R61, 0.15915493667125701904 ;  /* 0x3e22f9833d3d7820 */ /* 0x000fc8000040c000 */
[----:B------:R-:W-:Y:S01]  /*0c50*/  MUFU.SIN R69, R61 ;  /* 0x0000003d00457308 */ /* 0x000fe20000000400 */
[-C--:B------:R-:W-:Y:S02]  /*0c60*/  FMUL.FTZ R63, R62, R21.reuse ;  /* 0x000000153e3f7220 */ /* 0x080fe40000410000 */
[----:B------:R-:W-:-:S05]  /*0c70*/  FMUL.FTZ R65, R66, R21 ;  /* 0x0000001542417220 */ /* 0x000fca0000410000 */
[----:B------:R-:W1:Y:S01]  /*0c80*/  MUFU.EX2 R20, R20 ;  /* 0x0000001400147308 */ /* 0x000e620000000800 */
[----:B------:R-:W-:-:S07]  /*0c90*/  FMUL.FTZ R21, R62, R3 ;  /* 0x000000033e157220 */ /* 0x000fce0000410000 */
[----:B------:R2:W3:Y:S01]  /*0ca0*/  MUFU.COS R71, R61 ;  /* 0x0000003d00477308 */ /* 0x0004e20000000000 */
[----:B------:R-:W-:Y:S02]  /*0cb0*/  FMUL.RZ R67, R21, 0.15915493667125701904 ;  /* 0x3e22f98315437820 */ /* 0x000fe4000040c000 */
[----:B------:R-:W-:-:S05]  /*0cc0*/  FMUL.FTZ R21, R66, R3 ;  /* 0x0000000342157220 */ /* 0x000fca0000410000 */
[----:B------:R4:W-:Y:S01]  /*0cd0*/  MUFU.EX2 R73, R63 ;  /* 0x0000003f00497308 */ /* 0x0009e20000000800 */
[----:B--2---:R-:W-:Y:S01]  /*0ce0*/  HADD2.F32 R61, -RZ, R12.H0_H0 ;  /* 0x2000000cff3d7230 */ /* 0x004fe20000004100 */
[----:B-1----:R-:W-:-:S06]  /*0cf0*/  FMUL.FTZ R69, R20, R69 ;  /* 0x0000004514457220 */ /* 0x002fcc0000410000 */
[----:B------:R-:W1:Y:S01]  /*0d00*/  MUFU.SIN R72, R67 ;  /* 0x0000004300487308 */ /* 0x000e620000000400 */
[----:B------:R-:W-:Y:S02]  /*0d10*/  FMUL.FTZ R74, R60, R61 ;  /* 0x0000003d3c4a7220 */ /* 0x000fe40000410000 */
[----:B------:R-:W-:-:S05]  /*0d20*/  FMUL.RZ R75, R21, 0.15915493667125701904 ;  /* 0x3e22f983154b7820 */ /* 0x000fca000040c000 */
[----:B------:R-:W2:Y:S01]  /*0d30*/  MUFU.COS R68, R67 ;  /* 0x0000004300447308 */ /* 0x000ea20000000000 */
[----:B---3--:R-:W-:Y:S02]  /*0d40*/  FMUL.FTZ R71, R20, R71 ;  /* 0x0000004714477220 */ /* 0x008fe40000410000 */
[----:B------:R-:W-:Y:S01]  /*0d50*/  FMUL.FTZ R78, R69, R74 ;  /* 0x0000004a454e7220 */ /* 0x000fe20000410000 */
[----:B----4-:R-:W-:Y:S01]  /*0d60*/  SHF.R.U64 R63, R12, 0x10, R13 ;  /* 0x000000100c3f7819 */ /* 0x010fe2000000120d */
[----:B------:R-:W-:-:S03]  /*0d70*/  FMUL.FTZ R20, RZ, R69 ;  /* 0x00000045ff147220 */ /* 0x000fc60000410000 */
[----:B------:R-:W-:Y:S01]  /*0d80*/  MUFU.EX2 R65, R65 ;  /* 0x0000004100417308 */ /* 0x000fe20000000800 */
[----:B------:R-:W-:Y:S01]  /*0d90*/  FFMA.FTZ R78, RZ, R71, R78 ;  /* 0x00000047ff4e7223 */ /* 0x000fe2000001004e */
[----:B------:R-:W-:-:S06]  /*0da0*/  HADD2.F32 R63, -RZ, R63.H0_H0 ;  /* 0x2000003fff3f7230 */ /* 0x000fcc0000004100 */
[----:B------:R-:W3:Y:S01]  /*0db0*/  MUFU.COS R76, R75 ;  /* 0x0000004b004c7308 */ /* 0x000ee20000000000 */
[----:B-1----:R-:W-:-:S07]  /*0dc0*/  FMUL.FTZ R72, R73, R72 ;  /* 0x0000004849487220 */ /* 0x002fce0000410000 */
[----:B------:R-:W1:Y:S01]  /*0dd0*/  MUFU.SIN R70, R75 ;  /* 0x0000004b00467308 */ /* 0x000e620000000400 */
[----:B------:R-:W-:Y:S02]  /*0de0*/  FFMA.FTZ R20, R71, R74, -R20 ;  /* 0x0000004a47147223 */ /* 0x000fe40000010814 */
[----:B------:R-:W-:Y:S02]  /*0df0*/  FADD.FTZ R78, RZ, R78 ;  /* 0x0000004eff4e7221 */ /* 0x000fe40000010000 */
[----:B--2---:R-:W-:Y:S02]  /*0e00*/  FMUL.FTZ R73, R73, R68 ;  /* 0x0000004449497220 */ /* 0x004fe40000410000 */
[----:B------:R-:W-:Y:S02]  /*0e10*/  FFMA.FTZ R20, R64, R63, R20 ;  /* 0x0000003f40147223 */ /* 0x000fe40000010014 */
[C---:B------:R-:W-:Y:S02]  /*0e20*/  FMUL.FTZ R21, R72.reuse, R78 ;  /* 0x0000004e48157220 */ /* 0x040fe40000410000 */
[----:B------:R-:W-:-:S02]  /*0e30*/  FMUL.FTZ R67, R72, R20 ;  /* 0x0000001448437220 */ /* 0x000fc40000410000 */
[----:B------:R-:W-:Y:S02]  /*0e40*/  FFMA.FTZ R21, R73, R20, -R21 ;  /* 0x0000001449157223 */ /* 0x000fe40000010815 */
[-C--:B------:R-:W-:Y:S02]  /*0e50*/  FMUL.FTZ R20, R11, R69.reuse ;  /* 0x000000450b147220 */ /* 0x080fe40000410000 */
[C---:B---3--:R-:W-:Y:S02]  /*0e60*/  FMUL.FTZ R68, R65.reuse, R76 ;  /* 0x0000004c41447220 */ /* 0x048fe40000410000 */
[----:B-1----:R-:W-:Y:S01]  /*0e70*/  FMUL.FTZ R70, R65, R70 ;  /* 0x0000004641467220 */ /* 0x002fe20000410000 */
[----:B------:R-:W-:Y:S01]  /*0e80*/  HADD2.F32 R65, -RZ, R13.H0_H0 ;  /* 0x2000000dff417230 */ /* 0x000fe20000004100 */
[C---:B------:R-:W-:Y:S02]  /*0e90*/  FMUL.FTZ R76, R10.reuse, R69 ;  /* 0x000000450a4c7220 */ /* 0x040fe40000410000 */
[----:B------:R-:W-:-:S02]  /*0ea0*/  FFMA.FTZ R20, R10, R71, -R20 ;  /* 0x000000470a147223 */ /* 0x000fc40000010814 */
[----:B------:R-:W-:Y:S02]  /*0eb0*/  FFMA.FTZ R67, R73, R78, R67 ;  /* 0x0000004e49437223 */ /* 0x000fe40000010043 */
[----:B------:R-:W-:Y:S02]  /*0ec0*/  FFMA.FTZ R75, R62, R65, R21 ;  /* 0x000000413e4b7223 */ /* 0x000fe40000010015 */
[----:B------:R-:W-:Y:S02]  /*0ed0*/  FFMA.FTZ R76, R11, R71, R76 ;  /* 0x000000470b4c7223 */ /* 0x000fe4000001004c */
[----:B------:R-:W-:Y:S01]  /*0ee0*/  FMUL.FTZ R21, R72, R20 ;  /* 0x0000001448157220 */ /* 0x000fe20000410000 */
[----:B------:R-:W-:Y:S01]  /*0ef0*/  ISETP.NE.AND P2, PT, R31, 0x1f, PT ;  /* 0x0000001f1f00780c */ /* 0x000fe20003f45270 */
[----:B------:R-:W-:Y:S01]  /*0f00*/  FADD.FTZ R67, RZ, R67 ;  /* 0x00000043ff437221 */ /* 0x000fe20000010000 */
[----:B------:R-:W-:Y:S01]  /*0f10*/  SHF.R.U32.HI R78, RZ, 0x10, R13 ;  /* 0x00000010ff4e7819 */ /* 0x000fe2000001160d */
[----:B------:R-:W-:-:S02]  /*0f20*/  FMUL.FTZ R77, R70, R75 ;  /* 0x0000004b464d7220 */ /* 0x000fc40000410000 */
[CC--:B------:R-:W-:Y:S02]  /*0f30*/  FFMA.FTZ R81, R73.reuse, R76.reuse, R21 ;  /* 0x0000004c49517223 */ /* 0x0c0fe40000010015 */
[-C--:B------:R-:W-:Y:S02]  /*0f40*/  FMUL.FTZ R21, R70, R67.reuse ;  /* 0x0000004346157220 */ /* 0x080fe40000410000 */
[----:B------:R-:W-:Y:S01]  /*0f50*/  FFMA.FTZ R77, R68, R67, R77 ;  /* 0x00000043444d7223 */ /* 0x000fe2000001004d */
[----:B------:R-:W-:Y:S01]  /*0f60*/  HADD2.F32 R67, -RZ, R78.H0_H0 ;  /* 0x2000004eff437230 */ /* 0x000fe20000004100 */
[----:B------:R-:W-:Y:S02]  /*0f70*/  FMUL.FTZ R76, R72, R76 ;  /* 0x0000004c484c7220 */ /* 0x000fe40000410000 */
[----:B------:R-:W-:Y:S02]  /*0f80*/  FFMA.FTZ R21, R68, R75, -R21 ;  /* 0x0000004b44157223 */ /* 0x000fe40000010815 */
[----:B------:R-:W-:-:S02]  /*0f90*/  FFMA.FTZ R79, R73, R20, -R76 ;  /* 0x00000014494f7223 */ /* 0x000fc4000001084c */
[----:B------:R-:W-:Y:S02]  /*0fa0*/  FFMA.FTZ R76, R66, R67, R21 ;  /* 0x00000043424c7223 */ /* 0x000fe40000010015 */
[----:B------:R0:W1:Y:S01]  /*0fb0*/  @P2 LDS.64 R20, [R31.X8+0x1568] ;  /* 0x001568001f142984 */ /* 0x0000620000008a00 */
[----:B------:R-:W-:Y:S01]  /*0fc0*/  BSSY B0, `(.L_x_13770) ;  /* 0x000000c000007945 */ /* 0x000fe20003800000 */
[----:B------:R-:W-:Y:S02]  /*0fd0*/  FMUL.FTZ R78, R70, R81 ;  /* 0x00000051464e7220 */ /* 0x000fe40000410000 */
        /* <DEDUP_REMOVED lines=10> */
.L_x_13771:
[----:B------:R-:W-:Y:S05]  /*1080*/  BSYNC B0 ;  /* 0x0000000000007941 */ /* 0x000fea0003800000 */
.L_x_13770:
[----:B------:R-:W3:Y:S01]  /*1090*/  SHFL.UP PT, R82, R76, 0x1, RZ ;  /* 0x042000004c527989 */ /* 0x000ee200000e00ff */
[-C--:B------:R-:W-:Y:S01]  /*10a0*/  FMUL.FTZ R80, R70, R79.reuse ;  /* 0x0000004f46507220 */ /* 0x080fe20000410000 */
[----:B------:R-:W-:Y:S01]  /*10b0*/  ISETP.GE.AND P0, PT, R32, 0x1, PT ;  /* 0x000000012000780c */ /* 0x000fe20003f06270 */
[C---:B-1----:R-:W-:Y:S01]  /*10c0*/  FFMA.FTZ R77, R68.reuse, R79, -R78 ;  /* 0x0000004f444d7223 */ /* 0x042fe2000001084e */
[----:B------:R-:W1:Y:S01]  /*10d0*/  SHFL.UP PT, R83, R75, 0x1, RZ ;  /* 0x042000004b537989 */ /* 0x000e6200000e00ff */
[----:B------:R-:W-:Y:S01]  /*10e0*/  FFMA.FTZ R80, R68, R81, R80 ;  /* 0x0000005144507223 */ /* 0x000fe20000010050 */
[----:B------:R-:W-:Y:S01]  /*10f0*/  ISETP.GE.AND P3, PT, R32, 0x10, PT ;  /* 0x000000102000780c */ /* 0x000fe20003f66270 */
[----:B------:R-:W-:Y:S01]  /*1100*/  BSSY B0, `(.L_x_13772) ;  /* 0x0000098000007945 */ /* 0x000fe20003800000 */
[----:B------:R-:W4:Y:S01]  /*1110*/  SHFL.UP PT, R78, R77, 0x1, RZ ;  /* 0x042000004d4e7989 */ /* 0x000f2200000e00ff */
[C---:B------:R-:W-:Y:S02]  /*1120*/  ISETP.GT.U32.AND P4, PT, R91.reuse, 0x1b, PT ;  /* 0x0000001b5b00780c */ /* 0x040fe40003f84070 */
[C---:B------:R-:W-:Y:S01]  /*1130*/  ISETP.GT.U32.AND P5, PT, R91.reuse, 0x17, PT ;  /* 0x000000175b00780c */ /* 0x040fe20003fa4070 */
[----:B------:R-:W0:Y:S01]  /*1140*/  SHFL.UP PT, R79, R80, 0x1, RZ ;  /* 0x04200000504f7989 */ /* 0x000e2200000e00ff */
[----:B------:R-:W-:-:S03]  /*1150*/  ISETP.GT.U32.AND P6, PT, R91, 0xf, PT ;  /* 0x0000000f5b00780c */ /* 0x000fc60003fc4070 */
[----:B-----5:R-:W-:Y:S04]  /*1160*/  SHFL.IDX PT, R8, R8, RZ, 0x1f ;  /* 0x00001fff08087589 */ /* 0x020fe800000e0000 */
[----:B------:R-:W-:Y:S01]  /*1170*/  SHFL.IDX PT, R9, R9, RZ, 0x1f ;  /* 0x00001fff09097589 */ /* 0x000fe200000e0000 */
[CC--:B---3--:R-:W-:Y:S02]  /*1180*/  FMUL.FTZ R84, R80.reuse, R82.reuse ;  /* 0x0000005250547220 */ /* 0x0c8fe40000410000 */
[-C--:B-1----:R-:W-:Y:S02]  /*1190*/  FMUL.FTZ R81, R80, R83.reuse ;  /* 0x0000005350517220 */ /* 0x082fe40000410000 */
[C---:B------:R-:W-:Y:S02]  /*11a0*/  FFMA.FTZ R84, R77.reuse, R83, R84 ;  /* 0x000000534d547223 */ /* 0x040fe40000010054 */
[----:B------:R-:W-:-:S02]  /*11b0*/  FFMA.FTZ R83, R77, R82, -R81 ;  /* 0x000000524d537223 */ /* 0x000fc40000010851 */
[----:B------:R-:W-:Y:S02]  /*11c0*/  @P0 FADD.FTZ R75, R75, R84 ;  /* 0x000000544b4b0221 */ /* 0x000fe40000010000 */
[CC--:B----4-:R-:W-:Y:S02]  /*11d0*/  FMUL.FTZ R82, R80.reuse, R78.reuse ;  /* 0x0000004e50527220 */ /* 0x0d0fe40000410000 */
[-C--:B0-----:R-:W-:Y:S01]  /*11e0*/  FMUL.FTZ R81, R80, R79.reuse ;  /* 0x0000004f50517220 */ /* 0x081fe20000410000 */
[----:B------:R-:W0:Y:S01]  /*11f0*/  SHFL.UP PT, R84, R75, 0x2, RZ ;  /* 0x044000004b547989 */ /* 0x000e2200000e00ff */
[----:B------:R-:W-:Y:S02]  /*1200*/  @P0 FADD.FTZ R76, R76, R83 ;  /* 0x000000534c4c0221 */ /* 0x000fe40000010000 */
[C---:B------:R-:W-:Y:S02]  /*1210*/  FFMA.FTZ R79, R77.reuse, R79, R82 ;  /* 0x0000004f4d4f7223 */ /* 0x040fe40000010052 */
[----:B------:R-:W-:Y:S01]  /*1220*/  @P0 FFMA.FTZ R77, R77, R78, -R81 ;  /* 0x0000004e4d4d0223 */ /* 0x000fe20000010851 */
[----:B------:R-:W1:Y:S02]  /*1230*/  SHFL.UP PT, R82, R76, 0x2, RZ ;  /* 0x044000004c527989 */ /* 0x000e6400000e00ff */
[----:B------:R-:W-:-:S02]  /*1240*/  FSEL R79, R80, R79, !P0 ;  /* 0x0000004f504f7208 */ /* 0x000fc40004000000 */
[----:B------:R-:W3:Y:S01]  /*1250*/  SHFL.UP PT, R78, R77, 0x2, RZ ;  /* 0x044000004d4e7989 */ /* 0x000ee200000e00ff */
[----:B------:R-:W-:-:S03]  /*1260*/  ISETP.GE.AND P0, PT, R32, 0x2, PT ;  /* 0x000000022000780c */ /* 0x000fc60003f06270 */
[----:B------:R-:W4:Y:S01]  /*1270*/  SHFL.UP PT, R80, R79, 0x2, RZ ;  /* 0x044000004f507989 */ /* 0x000f2200000e00ff */
[C---:B0-----:R-:W-:Y:S02]  /*1280*/  FMUL.FTZ R81, R79.reuse, R84 ;  /* 0x000000544f517220 */ /* 0x041fe40000410000 */
[-C--:B-1----:R-:W-:Y:S02]  /*1290*/  FMUL.FTZ R83, R79, R82.reuse ;  /* 0x000000524f537220 */ /* 0x082fe40000410000 */
[----:B------:R-:W-:Y:S02]  /*12a0*/  FFMA.FTZ R81, R77, R82, -R81 ;  /* 0x000000524d517223 */ /* 0x000fe40000010851 */
[----:B---3--:R-:W-:Y:S02]  /*12b0*/  FMUL.FTZ R82, R79, R78 ;  /* 0x0000004e4f527220 */ /* 0x008fe40000410000 */
[----:B------:R-:W-:Y:S02]  /*12c0*/  FFMA.FTZ R84, R77, R84, R83 ;  /* 0x000000544d547223 */ /* 0x000fe40000010053 */
[----:B------:R-:W-:-:S02]  /*12d0*/  @P0 FADD.FTZ R76, R76, R81 ;  /* 0x000000514c4c0221 */ /* 0x000fc40000010000 */
[-C--:B----4-:R-:W-:Y:S02]  /*12e0*/  FFMA.FTZ R82, R77, R80.reuse, R82 ;  /* 0x000000504d527223 */ /* 0x090fe40000010052 */
[----:B------:R-:W-:Y:S02]  /*12f0*/  @P0 FADD.FTZ R75, R75, R84 ;  /* 0x000000544b4b0221 */ /* 0x000fe40000010000 */
[----:B------:R-:W0:Y:S01]  /*1300*/  SHFL.UP PT, R84, R76, 0x4, RZ ;  /* 0x048000004c547989 */ /* 0x000e2200000e00ff */
[C---:B------:R-:W-:Y:S01]  /*1310*/  FMUL.FTZ R81, R79.reuse, R80 ;  /* 0x000000504f517220 */ /* 0x040fe20000410000 */
[----:B------:R-:W-:Y:S02]  /*1320*/  FSEL R79, R79, R82, !P0 ;  /* 0x000000524f4f7208 */ /* 0x000fe40004000000 */
[----:B------:R-:W1:Y:S01]  /*1330*/  SHFL.UP PT, R82, R75, 0x4, RZ ;  /* 0x048000004b527989 */ /* 0x000e6200000e00ff */
[----:B------:R-:W-:Y:S01]  /*1340*/  @P0 FFMA.FTZ R77, R77, R78, -R81 ;  /* 0x0000004e4d4d0223 */ /* 0x000fe20000010851 */
[----:B------:R-:W-:-:S02]  /*1350*/  ISETP.GE.AND P0, PT, R32, 0x4, PT ;  /* 0x000000042000780c */ /* 0x000fc40003f06270 */
[----:B------:R-:W-:Y:S04]  /*1360*/  SHFL.UP PT, R80, R79, 0x4, RZ ;  /* 0x048000004f507989 */ /* 0x000fe800000e00ff */
[----:B------:R-:W3:Y:S01]  /*1370*/  SHFL.UP PT, R78, R77, 0x4, RZ ;  /* 0x048000004d4e7989 */ /* 0x000ee200000e00ff */
[C---:B0-----:R-:W-:Y:S02]  /*1380*/  FMUL.FTZ R81, R79.reuse, R84 ;  /* 0x000000544f517220 */ /* 0x041fe40000410000 */
[-C--:B-1----:R-:W-:Y:S02]  /*1390*/  FMUL.FTZ R83, R79, R82.reuse ;  /* 0x000000524f537220 */ /* 0x082fe40000410000 */
[C---:B------:R-:W-:Y:S02]  /*13a0*/  FFMA.FTZ R86, R77.reuse, R82, R81 ;  /* 0x000000524d567223 */ /* 0x040fe40000010051 */
[----:B------:R-:W-:-:S02]  /*13b0*/  FFMA.FTZ R83, R77, R84, -R83 ;  /* 0x000000544d537223 */ /* 0x000fc40000010853 */
[----:B------:R-:W-:Y:S02]  /*13c0*/  @P0 FADD.FTZ R75, R75, R86 ;  /* 0x000000564b4b0221 */ /* 0x000fe40000010000 */
[C---:B---3--:R-:W-:Y:S02]  /*13d0*/  FMUL.FTZ R82, R79.reuse, R78 ;  /* 0x0000004e4f527220 */ /* 0x048fe40000410000 */
[-C--:B------:R-:W-:Y:S01]  /*13e0*/  FMUL.FTZ R81, R79, R80.reuse ;  /* 0x000000504f517220 */ /* 0x080fe20000410000 */
[----:B------:R-:W0:Y:S01]  /*13f0*/  SHFL.UP PT, R86, R75, 0x8, RZ ;  /* 0x050000004b567989 */ /* 0x000e2200000e00ff */
[----:B------:R-:W-:Y:S02]  /*1400*/  @P0 FADD.FTZ R76, R76, R83 ;  /* 0x000000534c4c0221 */ /* 0x000fe40000010000 */
[C---:B------:R-:W-:Y:S02]  /*1410*/  FFMA.FTZ R80, R77.reuse, R80, R82 ;  /* 0x000000504d507223 */ /* 0x040fe40000010052 */
[----:B------:R-:W-:-:S02]  /*1420*/  @P0 FFMA.FTZ R77, R77, R78, -R81 ;  /* 0x0000004e4d4d0223 */ /* 0x000fc40000010851 */
[----:B------:R-:W1:Y:S01]  /*1430*/  SHFL.UP PT, R78, R76, 0x8, RZ ;  /* 0x050000004c4e7989 */ /* 0x000e6200000e00ff */
[----:B------:R-:W-:Y:S01]  /*1440*/  FMUL.FTZ R82, R7, R4 ;  /* 0x0000000407527220 */ /* 0x000fe20000410000 */
[----:B------:R-:W-:Y:S01]  /*1450*/  FSEL R79, R79, R80, !P0 ;  /* 0x000000504f4f7208 */ /* 0x000fe20004000000 */
[-C--:B------:R-:W-:Y:S01]  /*1460*/  FMUL.FTZ R7, R7, R5.reuse ;  /* 0x0000000507077220 */ /* 0x080fe20000410000 */
[----:B------:R-:W-:Y:S01]  /*1470*/  ISETP.GE.AND P0, PT, R32, 0x8, PT ;  /* 0x000000082000780c */ /* 0x000fe20003f06270 */
[C---:B------:R-:W-:Y:S02]  /*1480*/  FFMA.FTZ R82, R6.reuse, R5, R82 ;  /* 0x0000000506527223 */ /* 0x040fe40000010052 */
[----:B------:R-:W-:Y:S02]  /*1490*/  FFMA.FTZ R84, R6, R4, -R7 ;  /* 0x0000000406547223 */ /* 0x000fe40000010807 */
[----:B------:R-:W3:Y:S01]  /*14a0*/  SHFL.UP PT, R4, R77, 0x8, RZ ;  /* 0x050000004d047989 */ /* 0x000ee200000e00ff */
[----:B------:R-:W-:-:S02]  /*14b0*/  FMUL.FTZ R85, R57, R82 ;  /* 0x0000005239557220 */ /* 0x000fc40000410000 */
[----:B------:R-:W-:Y:S01]  /*14c0*/  FMUL.FTZ R83, R57, R84 ;  /* 0x0000005439537220 */ /* 0x000fe20000410000 */
[----:B------:R-:W4:Y:S01]  /*14d0*/  SHFL.UP PT, R6, R79, 0x8, RZ ;  /* 0x050000004f067989 */ /* 0x000f2200000e00ff */
[-C--:B------:R-:W-:Y:S02]  /*14e0*/  FMUL.FTZ R5, R70, R85.reuse ;  /* 0x0000005546057220 */ /* 0x080fe40000410000 */
[C---:B------:R-:W-:Y:S02]  /*14f0*/  FMUL.FTZ R7, R68.reuse, R85 ;  /* 0x0000005544077220 */ /* 0x040fe40000410000 */
[-C--:B------:R-:W-:Y:S02]  /*1500*/  FFMA.FTZ R88, R68, R83.reuse, -R5 ;  /* 0x0000005344587223 */ /* 0x080fe40000010805 */
[----:B------:R-:W-:Y:S02]  /*1510*/  FMUL.FTZ R80, R56, R82 ;  /* 0x0000005238507220 */ /* 0x000fe40000410000 */
[----:B------:R-:W-:-:S02]  /*1520*/  FFMA.FTZ R7, -R70, R83, -R7 ;  /* 0x0000005346077223 */ /* 0x000fc40000010907 */
[----:B0-----:R-:W-:Y:S02]  /*1530*/  FMUL.FTZ R5, R79, R86 ;  /* 0x000000564f057220 */ /* 0x001fe40000410000 */
[----:B------:R-:W-:Y:S02]  /*1540*/  FMUL.FTZ R81, R56, R84 ;  /* 0x0000005438517220 */ /* 0x000fe40000410000 */
[----:B------:R-:W-:Y:S02]  /*1550*/  FADD.FTZ R89, -R80, R7 ;  /* 0x0000000750597221 */ /* 0x000fe40000010100 */
[-C--:B-1----:R-:W-:Y:S02]  /*1560*/  FFMA.FTZ R87, R77, R78.reuse, -R5 ;  /* 0x0000004e4d577223 */ /* 0x082fe40000010805 */
[----:B------:R-:W-:Y:S02]  /*1570*/  FMUL.FTZ R78, R79, R78 ;  /* 0x0000004e4f4e7220 */ /* 0x000fe40000410000 */
[----:B------:R-:W-:-:S02]  /*1580*/  FADD.FTZ R88, R81, R88 ;  /* 0x0000005851587221 */ /* 0x000fc40000010000 */
[----:B------:R-:W-:Y:S02]  /*1590*/  FMUL.FTZ R7, R72, -R89 ;  /* 0x8000005948077220 */ /* 0x000fe40000410000 */
[----:B------:R-:W-:Y:S02]  /*15a0*/  FFMA.FTZ R78, R77, R86, R78 ;  /* 0x000000564d4e7223 */ /* 0x000fe4000001004e */
[----:B------:R-:W-:Y:S02]  /*15b0*/  FFMA.FTZ R95, R73, R88, -R7 ;  /* 0x00000058495f7223 */ /* 0x000fe40000010807 */
[----:B---3--:R-:W-:Y:S02]  /*15c0*/  FMUL.FTZ R7, R79, R4 ;  /* 0x000000044f077220 */ /* 0x008fe40000410000 */
[----:B------:R-:W-:Y:S02]  /*15d0*/  @P0 FADD.FTZ R75, R75, R78 ;  /* 0x0000004e4b4b0221 */ /* 0x000fe40000010000 */
[----:B----4-:R-:W-:-:S02]  /*15e0*/  FMUL.FTZ R5, R79, R6 ;  /* 0x000000064f057220 */ /* 0x010fc40000410000 */
[----:B------:R-:W-:Y:S01]  /*15f0*/  FMUL.FTZ R88, R72, -R88 ;  /* 0x8000005848587220 */ /* 0x000fe20000410000 */
[----:B------:R-:W0:Y:S01]  /*1600*/  SHFL.UP PT, R93, R75, 0x10, RZ ;  /* 0x060000004b5d7989 */ /* 0x000e2200000e00ff */
[C---:B------:R-:W-:Y:S02]  /*1610*/  FFMA.FTZ R6, R77.reuse, R6, R7 ;  /* 0x000000064d067223 */ /* 0x040fe40000010007 */
[----:B------:R-:W-:Y:S02]  /*1620*/  @P0 FADD.FTZ R76, R76, R87 ;  /* 0x000000574c4c0221 */ /* 0x000fe40000010000 */
[----:B------:R-:W-:Y:S01]  /*1630*/  @P0 FFMA.FTZ R77, R77, R4, -R5 ;  /* 0x000000044d4d0223 */ /* 0x000fe20000010805 */
[----:B------:R-:W-:Y:S01]  /*1640*/  HFMA2.MMA R5, -RZ, RZ, 0, 0 ;  /* 0x00000000ff057435 */ /* 0x000fe200000001ff */
[C---:B--2---:R-:W-:Y:S01]  /*1650*/  FMUL.FTZ R4, R70.reuse, -R20 ;  /* 0x8000001446047220 */ /* 0x044fe20000410000 */
[----:B------:R-:W1:Y:S01]  /*1660*/  SHFL.UP PT, R90, R76, 0x10, RZ ;  /* 0x060000004c5a7989 */ /* 0x000e6200000e00ff */
[----:B------:R-:W-:Y:S01]  /*1670*/  FFMA.FTZ R96, R73, R89, R88 ;  /* 0x0000005949607223 */ /* 0x000fe20000010058 */
[----:B------:R-:W-:Y:S01]  /*1680*/  FSEL R88, R79, R6, !P0 ;  /* 0x000000064f587208 */ /* 0x000fe20004000000 */
[-C--:B------:R-:W-:Y:S01]  /*1690*/  FMUL.FTZ R7, R70, R21.reuse ;  /* 0x0000001546077220 */ /* 0x080fe20000410000 */
[----:B------:R-:W2:Y:S01]  /*16a0*/  SHFL.UP PT, R89, R77, 0x10, RZ ;  /* 0x060000004d597989 */ /* 0x000ea200000e00ff */
[C---:B------:R-:W-:Y:S01]  /*16b0*/  FFMA.FTZ R78, R68.reuse, -R21, R4 ;  /* 0x80000015444e7223 */ /* 0x040fe20000010004 */
[----:B------:R-:W-:Y:S01]  /*16c0*/  ISETP.GE.AND P0, PT, R33, c[0x0][0x174], PT ;  /* 0x00005d0021007a0c */ /* 0x000fe20003f06270 */
[----:B------:R-:W-:Y:S01]  /*16d0*/  FFMA.FTZ R7, R68, R20, -R7 ;  /* 0x0000001444077223 */ /* 0x000fe20000010807 */
[----:B------:R-:W3:Y:S01]  /*16e0*/  SHFL.UP PT, R79, R88, 0x10, RZ ;  /* 0x06000000584f7989 */ /* 0x000ee200000e00ff */
[C---:B------:R-:W-:Y:S01]  /*16f0*/  FMUL.FTZ R86, R72.reuse, -R78 ;  /* 0x8000004e48567220 */ /* 0x040fe20000410000 */
[----:B------:R-:W-:Y:S01]  /*1700*/  ISETP.EQ.AND P0, PT, R91, RZ, !P0 ;  /* 0x000000ff5b00720c */ /* 0x000fe20004702270 */
[-C--:B------:R-:W-:Y:S01]  /*1710*/  FMUL.FTZ R94, R72, -R7.reuse ;  /* 0x80000007485e7220 */ /* 0x080fe20000410000 */
[----:B------:R-:W-:Y:S01]  /*1720*/  MOV R4, 0x3f800000 ;  /* 0x3f80000000047802 */ /* 0x000fe20000000f00 */
[----:B------:R-:W-:-:S02]  /*1730*/  FFMA.FTZ R98, R73, R7, -R86 ;  /* 0x0000000749627223 */ /* 0x000fc40000010856 */
[C---:B------:R-:W-:Y:S01]  /*1740*/  FMUL.FTZ R87, R55.reuse, R82 ;  /* 0x0000005237577220 */ /* 0x040fe20000410000 */
[----:B------:R-:W-:Y:S01]  /*1750*/  CS2R R6, SRZ ;  /* 0x0000000000067805 */ /* 0x000fe2000001ff00 */
[----:B------:R-:W-:Y:S02]  /*1760*/  FMUL.FTZ R86, R55, R84 ;  /* 0x0000005437567220 */ /* 0x000fe40000410000 */
[----:B------:R-:W-:Y:S02]  /*1770*/  FFMA.FTZ R100, R73, R78, R94 ;  /* 0x0000004e49647223 */ /* 0x000fe4000001005e */
[----:B------:R-:W-:Y:S02]  /*1780*/  FADD.FTZ R96, -R87, R96 ;  /* 0x0000006057607221 */ /* 0x000fe40000010100 */
[----:B------:R-:W-:Y:S01]  /*1790*/  FADD.FTZ R78, R86, R95 ;  /* 0x0000005f564e7221 */ /* 0x000fe20000010000 */
[----:B------:R-:W4:Y:S01]  /*17a0*/  @P0 LDS.128 R4, [UR4+0x1660] ;  /* 0x00166004ff040984 */ /* 0x000f220008000c00 */
[----:B------:R-:W-:Y:S01]  /*17b0*/  FMUL.FTZ R97, R69, -R96 ;  /* 0x8000006045617220 */ /* 0x000fe20000410000 */
[----:B------:R-:W-:Y:S01]  /*17c0*/  ISETP.NE.AND P0, PT, R91, 0x1f, PT ;  /* 0x0000001f5b00780c */ /* 0x000fe20003f05270 */
[----:B------:R-:W-:-:S02]  /*17d0*/  FMUL.FTZ R99, R69, -R78 ;  /* 0x8000004e45637220 */ /* 0x000fc40000410000 */
[----:B------:R-:W-:Y:S02]  /*17e0*/  FMUL.FTZ R95, R69, -R100 ;  /* 0x80000064455f7220 */ /* 0x000fe40000410000 */
[----:B0-----:R-:W-:Y:S02]  /*17f0*/  FMUL.FTZ R94, R88, R93 ;  /* 0x0000005d585e7220 */ /* 0x001fe40000410000 */
[C---:B------:R-:W-:Y:S02]  /*1800*/  FFMA.FTZ R97, R71.reuse, R78, -R97 ;  /* 0x0000004e47617223 */ /* 0x040fe40000010861 */
[C---:B------:R-:W-:Y:S02]  /*1810*/  FFMA.FTZ R102, R71.reuse, R96, R99 ;  /* 0x0000006047667223 */ /* 0x040fe40000010063 */
[----:B------:R-:W-:Y:S02]  /*1820*/  FFMA.FTZ R78, R71, R98, -R95 ;  /* 0x00000062474e7223 */ /* 0x000fe4000001085f */
[----:B-1----:R-:W-:-:S02]  /*1830*/  FFMA.FTZ R95, R77, R90, -R94 ;  /* 0x0000005a4d5f7223 */ /* 0x002fc4000001085e */
[C---:B------:R-:W-:Y:S02]  /*1840*/  FMUL.FTZ R96, R88.reuse, R90 ;  /* 0x0000005a58607220 */ /* 0x040fe40000410000 */
[C---:B--2---:R-:W-:Y:S02]  /*1850*/  FMUL.FTZ R94, R88.reuse, R89 ;  /* 0x00000059585e7220 */ /* 0x044fe40000410000 */
[C---:B------:R-:W-:Y:S02]  /*1860*/  FFMA.FTZ R96, R77.reuse, R93, R96 ;  /* 0x0000005d4d607223 */ /* 0x040fe40000010060 */
[CC--:B---3--:R-:W-:Y:S02]  /*1870*/  FMUL.FTZ R90, R88.reuse, R79.reuse ;  /* 0x0000004f585a7220 */ /* 0x0c8fe40000410000 */
[C---:B------:R-:W-:Y:S02]  /*1880*/  FFMA.FTZ R93, R77.reuse, R79, R94 ;  /* 0x0000004f4d5d7223 */ /* 0x040fe4000001005e */
[----:B------:R-:W-:Y:S01]  /*1890*/  @P3 FFMA.FTZ R77, R77, R89, -R90 ;  /* 0x000000594d4d3223 */ /* 0x000fe2000001085a */
[----:B------:R0:W1:Y:S01]  /*18a0*/  SHFL.DOWN PT, R94, R78, 0x1, 0x1f ;  /* 0x08201f004e5e7f89 */ /* 0x00006200000e0000 */
[----:B------:R-:W-:Y:S01]  /*18b0*/  FMUL.FTZ R98, R69, -R98 ;  /* 0x8000006245627220 */ /* 0x000fe20000410000 */
[----:B------:R-:W-:Y:S01]  /*18c0*/  FSEL R90, R88, R93, !P3 ;  /* 0x0000005d585a7208 */ /* 0x000fe20005800000 */
[----:B------:R-:W-:-:S02]  /*18d0*/  FMUL.FTZ R88, R54, R84 ;  /* 0x0000005436587220 */ /* 0x000fc40000410000 */
[----:B------:R-:W-:Y:S01]  /*18e0*/  FMUL.FTZ R89, R54, R82 ;  /* 0x0000005236597220 */ /* 0x000fe20000410000 */
[----:B------:R-:W2:Y:S01]  /*18f0*/  SHFL.UP PT, R77, R77, 0x1, RZ ;  /* 0x042000004d4d7989 */ /* 0x000ea200000e00ff */
[----:B------:R-:W-:Y:S02]  /*1900*/  @P3 FADD.FTZ R76, R76, R95 ;  /* 0x0000005f4c4c3221 */ /* 0x000fe40000010000 */
[----:B------:R-:W-:Y:S01]  /*1910*/  @P3 FADD.FTZ R75, R75, R96 ;  /* 0x000000604b4b3221 */ /* 0x000fe20000010000 */
[----:B------:R-:W3:Y:S01]  /*1920*/  SHFL.UP PT, R90, R90, 0x1, RZ ;  /* 0x042000005a5a7989 */ /* 0x000ee200000e00ff */
[----:B------:R-:W-:Y:S01]  /*1930*/  FFMA.FTZ R79, R71, R100, R98 ;  /* 0x00000064474f7223 */ /* 0x000fe20000010062 */
[----:B------:R-:W-:Y:S01]  /*1940*/  ISETP.GT.U32.AND P3, PT, R91, 0x1d, PT ;  /* 0x0000001d5b00780c */ /* 0x000fe20003f64070 */
        /* <DEDUP_REMOVED lines=19> */
.L_x_13773:
[----:B-12-4-:R-:W-:Y:S05]  /*1a80*/  BSYNC B0 ;  /* 0x0000000000007941 */ /* 0x016fea0003800000 */
.L_x_13772:
        /* <DEDUP_REMOVED lines=17> */
.L_x_13775:
[----:B------:R-:W-:Y:S05]  /*1ba0*/  BSYNC B0 ;  /* 0x0000000000007941 */ /* 0x000fea0003800000 */
.L_x_13774:
        /* <DEDUP_REMOVED lines=17> */
.L_x_13777:
[----:B------:R-:W-:Y:S05]  /*1cc0*/  BSYNC B0 ;  /* 0x0000000000007941 */ /* 0x000fea0003800000 */
.L_x_13776:
        /* <DEDUP_REMOVED lines=17> */
.L_x_13779:
[----:B------:R-:W-:Y:S05]  /*1de0*/  BSYNC B0 ;  /* 0x0000000000007941 */ /* 0x000fea0003800000 */
.L_x_13778:
        /* <DEDUP_REMOVED lines=17> */
.L_x_13781:
[----:B------:R-:W-:Y:S05]  /*1f00*/  BSYNC B0 ;  /* 0x0000000000007941 */ /* 0x000fea0003800000 */
.L_x_13780:
[----:B0-----:R-:W-:Y:S01]  /*1f10*/  SHFL.DOWN PT, R96, R79, 0x1, 0x1f ;  /* 0x08201f004f607f89 */ /* 0x001fe200000e0000 */
[----:B------:R-:W-:Y:S01]  /*1f20*/  ISETP.GT.AND P0, PT, R32, 0x1e, PT ;  /* 0x0000001e2000780c */ /* 0x000fe20003f04270 */
        /* <DEDUP_REMOVED lines=15> */
[----:B------:R-:W-:Y:S02]  /*2020*/  FMUL.FTZ R94, R90, R8 ;  /* 0x000000085a5e7220 */ /* 0x000fe40000410000 */
[----:B---3--:R-:W-:Y:S01]  /*2030*/  @P2 FADD.FTZ R95, R101, R96 ;  /* 0x00000060655f2221 */ /* 0x008fe20000010000 */
[----:B------:R-:W-:Y:S01]  /*2040*/  ISETP.NE.AND P2, PT, R31, RZ, PT ;  /* 0x000000ff1f00720c */ /* 0x000fe20003f45270 */
[-C--:B------:R-:W-:Y:S02]  /*2050*/  FMUL.FTZ R96, R93, -R21.reuse ;  /* 0x800000155d607220 */ /* 0x080fe40000410000 */
[----:B------:R-:W-:-:S02]  /*2060*/  FMUL.FTZ R21, R95, -R21 ;  /* 0x800000155f157220 */ /* 0x000fc40000410000 */
[-C--:B------:R-:W-:Y:S02]  /*2070*/  FFMA.FTZ R96, R95, R20.reuse, R96 ;  /* 0x000000145f607223 */ /* 0x080fe40000010060 */
[-C--:B------:R-:W-:Y:S02]  /*2080*/  FMUL.FTZ R90, R90, R9.reuse ;  /* 0x000000095a5a7220 */ /* 0x080fe40000410000 */
[----:B------:R-:W-:Y:S02]  /*2090*/  FFMA.FTZ R94, R77, R9, R94 ;  /* 0x000000094d5e7223 */ /* 0x000fe4000001005e */
[----:B------:R-:W-:Y:S02]  /*20a0*/  FFMA.FTZ R20, R93, R20, -R21 ;  /* 0x000000145d147223 */ /* 0x000fe40000010815 */
[----:B------:R-:W-:Y:S02]  /*20b0*/  FADD.FTZ R85, -R85, R96 ;  /* 0x0000006055557221 */ /* 0x000fe40000010100 */
[----:B------:R-:W-:-:S02]  /*20c0*/  FFMA.FTZ R77, R77, R8, -R90 ;  /* 0x000000084d4d7223 */ /* 0x000fc4000001085a */
[----:B------:R-:W-:Y:S02]  /*20d0*/  @P1 FADD.FTZ R9, R75, R94 ;  /* 0x0000005e4b091221 */ /* 0x000fe40000010000 */
[----:B------:R-:W-:Y:S02]  /*20e0*/  FADD.FTZ R83, R83, R20 ;  /* 0x0000001453537221 */ /* 0x000fe40000010000 */
[----:B------:R-:W-:Y:S02]  /*20f0*/  FMUL.FTZ R75, R70, -R85 ;  /* 0x80000055464b7220 */ /* 0x000fe40000410000 */
[----:B------:R-:W-:Y:S01]  /*2100*/  @P1 FADD.FTZ R8, R76, R77 ;  /* 0x0000004d4c081221 */ /* 0x000fe20000010000 */
[----:B------:R-:W-:Y:S01]  /*2110*/  ISETP.NE.AND P1, PT, R32, RZ, PT ;  /* 0x000000ff2000720c */ /* 0x000fe20003f25270 */
[----:B------:R-:W-:Y:S02]  /*2120*/  FMUL.FTZ R21, R11, R9 ;  /* 0x000000090b157220 */ /* 0x000fe40000410000 */
[----:B------:R-:W-:-:S02]  /*2130*/  FMUL.FTZ R77, R70, -R83 ;  /* 0x80000053464d7220 */ /* 0x000fc40000410000 */
[----:B------:R-:W-:Y:S02]  /*2140*/  FFMA.FTZ R76, R68, R83, -R75 ;  /* 0x00000053444c7223 */ /* 0x000fe4000001084b */
[-C--:B------:R-:W-:Y:S02]  /*2150*/  FMUL.FTZ R20, R11, R8.reuse ;  /* 0x000000080b147220 */ /* 0x080fe40000410000 */
[----:B------:R-:W-:Y:S02]  /*2160*/  FFMA.FTZ R11, R10, R8, -R21 ;  /* 0x000000080a0b7223 */ /* 0x000fe40000010815 */
[----:B------:R-:W-:Y:S02]  /*2170*/  FFMA.FTZ R77, R68, R85, R77 ;  /* 0x00000055444d7223 */ /* 0x000fe4000001004d */
[----:B------:R-:W-:Y:S02]  /*2180*/  FADD.FTZ R81, R81, R76 ;  /* 0x0000004c51517221 */ /* 0x000fe40000010000 */
[----:B------:R-:W-:-:S02]  /*2190*/  FFMA.FTZ R20, R10, R9, R20 ;  /* 0x000000090a147223 */ /* 0x000fc40000010014 */
[----:B------:R-:W-:Y:S02]  /*21a0*/  FADD.FTZ R75, R74, R11 ;  /* 0x0000000b4a4b7221 */ /* 0x000fe40000010000 */
[----:B------:R-:W-:Y:S02]  /*21b0*/  FADD.FTZ R21, -R80, R77 ;  /* 0x0000004d50157221 */ /* 0x000fe40000010100 */
[C---:B------:R-:W-:Y:S02]  /*21c0*/  FMUL.FTZ R74, R72.reuse, -R81 ;  /* 0x80000051484a7220 */ /* 0x040fe40000410000 */
[----:B------:R-:W-:Y:S02]  /*21d0*/  FADD.FTZ R20, RZ, R20 ;  /* 0x00000014ff147221 */ /* 0x000fe40000010000 */
[----:B------:R-:W-:Y:S02]  /*21e0*/  FMUL.FTZ R9, R69, R75 ;  /* 0x0000004b45097220 */ /* 0x000fe40000410000 */
[----:B------:R-:W-:-:S02]  /*21f0*/  FMUL.FTZ R10, R72, -R21 ;  /* 0x80000015480a7220 */ /* 0x000fc40000410000 */
[----:B------:R-:W-:Y:S02]  /*2200*/  FFMA.FTZ R74, R73, R21, R74 ;  /* 0x00000015494a7223 */ /* 0x000fe4000001004a */
[-C--:B------:R-:W-:Y:S02]  /*2210*/  FFMA.FTZ R9, R71, R20.reuse, R9 ;  /* 0x0000001447097223 */ /* 0x080fe40000010009 */
[----:B------:R-:W-:Y:S02]  /*2220*/  FMUL.FTZ R8, R69, R20 ;  /* 0x0000001445087220 */ /* 0x000fe40000410000 */
[----:B------:R-:W-:Y:S02]  /*2230*/  FFMA.FTZ R11, R73, R81, -R10 ;  /* 0x00000051490b7223 */ /* 0x000fe4000001080a */
[----:B------:R-:W-:Y:S02]  /*2240*/  FADD.FTZ R74, -R87, R74 ;  /* 0x0000004a574a7221 */ /* 0x000fe40000010100 */
[----:B------:R-:W-:-:S02]  /*2250*/  FADD.FTZ R76, RZ, R9 ;  /* 0x00000009ff4c7221 */ /* 0x000fc40000010000 */
[----:B------:R-:W-:Y:S02]  /*2260*/  FFMA.FTZ R8, R71, R75, -R8 ;  /* 0x0000004b47087223 */ /* 0x000fe40000010808 */
[----:B------:R-:W-:Y:S02]  /*2270*/  FADD.FTZ R86, R86, R11 ;  /* 0x0000000b56567221 */ /* 0x000fe40000010000 */
[C---:B------:R-:W-:Y:S02]  /*2280*/  FMUL.FTZ R9, R69.reuse, -R74 ;  /* 0x8000004a45097220 */ /* 0x040fe40000410000 */
[----:B------:R-:W-:Y:S02]  /*2290*/  FFMA.FTZ R11, R64, R63, R8 ;  /* 0x0000003f400b7223 */ /* 0x000fe40000010008 */
[-C--:B------:R-:W-:Y:S02]  /*22a0*/  FMUL.FTZ R69, R69, -R86.reuse ;  /* 0x8000005645457220 */ /* 0x080fe40000410000 */
[----:B------:R-:W-:-:S02]  /*22b0*/  FFMA.FTZ R9, R71, R86, -R9 ;  /* 0x0000005647097223 */ /* 0x000fc40000010809 */
[C---:B------:R-:W-:Y:S02]  /*22c0*/  FMUL.FTZ R8, R72.reuse, R76 ;  /* 0x0000004c48087220 */ /* 0x040fe40000410000 */
[----:B------:R-:W-:Y:S02]  /*22d0*/  FMUL.FTZ R72, R72, R11 ;  /* 0x0000000b48487220 */ /* 0x000fe40000410000 */
[----:B------:R-:W-:Y:S02]  /*22e0*/  FFMA.FTZ R10, R71, R74, R69 ;  /* 0x0000004a470a7223 */ /* 0x000fe40000010045 */
[----:B------:R-:W-:Y:S02]  /*22f0*/  FADD.FTZ R88, R88, R9 ;  /* 0x0000000958587221 */ /* 0x000fe40000010000 */
[----:B------:R-:W-:Y:S02]  /*2300*/  FFMA.FTZ R80, R54, R75, RZ ;  /* 0x0000004b36507223 */ /* 0x000fe400000100ff */
[----:B------:R-:W-:-:S02]  /*2310*/  FFMA.FTZ R8, R73, R11, -R8 ;  /* 0x0000000b49087223 */ /* 0x000fc40000010808 */
[----:B------:R-:W-:Y:S02]  /*2320*/  FFMA.FTZ R73, R73, R76, R72 ;  /* 0x0000004c49497223 */ /* 0x000fe40000010048 */
[----:B------:R-:W-:Y:S02]  /*2330*/  FADD.FTZ R89, -R89, R10 ;  /* 0x0000000a59597221 */ /* 0x000fe40000010100 */
[C---:B------:R-:W-:Y:S02]  /*2340*/  FMUL.FTZ R69, R60.reuse, R88 ;  /* 0x000000583c457220 */ /* 0x040fe40000410000 */
[----:B------:R-:W-:Y:S02]  /*2350*/  FFMA.FTZ R72, -R60, R61, R75 ;  /* 0x0000003d3c487223 */ /* 0x000fe4000001014b */
[----:B------:R-:W-:Y:S02]  /*2360*/  FFMA.FTZ R75, R55, R11, R80 ;  /* 0x0000000b374b7223 */ /* 0x000fe40000010050 */
[----:B------:R-:W-:-:S02]  /*2370*/  FFMA.FTZ R80, -R64, R63, R11 ;  /* 0x0000003f40507223 */ /* 0x000fc4000001010b */
[----:B------:R-:W-:Y:S02]  /*2380*/  FMUL.FTZ R71, R64, R86 ;  /* 0x0000005640477220 */ /* 0x000fe40000410000 */
[----:B------:R-:W-:Y:S02]  /*2390*/  FMUL.FTZ R9, R60, R89 ;  /* 0x000000593c097220 */ /* 0x000fe40000410000 */
[----:B------:R-:W-:Y:S02]  /*23a0*/  FMUL.FTZ R11, R20, R69 ;  /* 0x00000045140b7220 */ /* 0x000fe40000410000 */
[----:B------:R-:W-:Y:S02]  /*23b0*/  FFMA.FTZ R87, R62, R65, R8 ;  /* 0x000000413e577223 */ /* 0x000fe40000010008 */
[----:B------:R-:W-:Y:S02]  /*23c0*/  FMUL.FTZ R77, R64, R74 ;  /* 0x0000004a404d7220 */ /* 0x000fe40000410000 */
[----:B------:R-:W-:-:S02]  /*23d0*/  FMUL.FTZ R8, R76, R71 ;  /* 0x000000474c087220 */ /* 0x000fc40000410000 */
[-C--:B------:R-:W-:Y:S02]  /*23e0*/  FFMA.FTZ R11, R72, R9.reuse, -R11 ;  /* 0x00000009480b7223 */ /* 0x080fe4000001080b */
[----:B------:R-:W-:Y:S02]  /*23f0*/  FMUL.FTZ R9, R20, R9 ;  /* 0x0000000914097220 */ /* 0x000fe40000410000 */
[----:B------:R-:W-:Y:S02]  /*2400*/  FADD.FTZ R73, RZ, R73 ;  /* 0x00000049ff497221 */ /* 0x000fe40000010000 */
[----:B------:R-:W-:Y:S02]  /*2410*/  FFMA.FTZ R90, R80, R77, -R8 ;  /* 0x0000004d505a7223 */ /* 0x000fe40000010808 */
[----:B------:R-:W-:Y:S02]  /*2420*/  FFMA.FTZ R8, R72, R69, R9 ;  /* 0x0000004548087223 */ /* 0x000fe40000010009 */
[----:B------:R-:W-:-:S02]  /*2430*/  FMUL.FTZ R9, R70, R73 ;  /* 0x0000004946097220 */ /* 0x000fc40000410000 */
[----:B------:R-:W-:Y:S02]  /*2440*/  FMUL.FTZ R77, R76, R77 ;  /* 0x0000004d4c4d7220 */ /* 0x000fe40000410000 */
[----:B------:R-:W-:Y:S02]  /*2450*/  FMUL.FTZ R70, R70, R87 ;  /* 0x0000005746467220 */ /* 0x000fe40000410000 */
[----:B------:R-:W-:Y:S02]  /*2460*/  FFMA.FTZ R77, R80, R71, R77 ;  /* 0x00000047504d7223 */ /* 0x000fe4000001004d */
[----:B------:R-:W-:Y:S02]  /*2470*/  FADD.FTZ R8, RZ, R8 ;  /* 0x00000008ff087221 */ /* 0x000fe40000010000 */
[C---:B------:R-:W-:Y:S02]  /*2480*/  FFMA.FTZ R93, R68.reuse, R73, R70 ;  /* 0x00000049445d7223 */ /* 0x040fe40000010046 */
[----:B------:R-:W-:-:S02]  /*2490*/  FFMA.FTZ R9, R68, R87, -R9 ;  /* 0x0000005744097223 */ /* 0x000fc40000010809 */
[----:B------:R-:W-:Y:S02]  /*24a0*/  FFMA.FTZ R70, R56, R87, R75 ;  /* 0x0000005738467223 */ /* 0x000fe4000001004b */
[----:B------:R-:W-:Y:S02]  /*24b0*/  FMUL.FTZ R75, R62, R81 ;  /* 0x000000513e4b7220 */ /* 0x000fe40000410000 */
[----:B------:R-:W-:Y:S02]  /*24c0*/  FADD.FTZ R11, RZ, R11 ;  /* 0x0000000bff0b7221 */ /* 0x000fe40000010000 */
[----:B------:R-:W-:Y:S02]  /*24d0*/  FADD.FTZ R8, R8, R77 ;  /* 0x0000004d08087221 */ /* 0x000fe40000010000 */
[----:B------:R-:W-:Y:S02]  /*24e0*/  FFMA.FTZ R68, -R62, R65, R87 ;  /* 0x000000413e447223 */ /* 0x000fe40000010157 */
[----:B------:R-:W-:-:S02]  /*24f0*/  FFMA.FTZ R77, R66, R67, R9 ;  /* 0x00000043424d7223 */ /* 0x000fc40000010009 */
[----:B------:R-:W-:Y:S02]  /*2500*/  FMUL.FTZ R9, R62, R21 ;  /* 0x000000153e097220 */ /* 0x000fe40000410000 */
[----:B------:R-:W-:Y:S02]  /*2510*/  FMUL.FTZ R87, R73, R75 ;  /* 0x0000004b49577220 */ /* 0x000fe40000410000 */
[----:B------:R-:W-:Y:S02]  /*2520*/  FADD.FTZ R11, R11, R90 ;  /* 0x0000005a0b0b7221 */ /* 0x000fe40000010000 */
[----:B------:R-:W-:Y:S02]  /*2530*/  FADD.FTZ R90, RZ, R93 ;  /* 0x0000005dff5a7221 */ /* 0x000fe40000010000 */
[----:B------:R-:W-:Y:S02]  /*2540*/  FFMA.FTZ R93, R57, R77, R70 ;  /* 0x0000004d395d7223 */ /* 0x000fe40000010046 */
[----:B------:R-:W-:-:S02]  /*2550*/  FFMA.FTZ R94, R68, R9, -R87 ;  /* 0x00000009445e7223 */ /* 0x000fc40000010857 */
[----:B------:R-:W-:Y:S01]  /*2560*/  FFMA.FTZ R70, -R66, R67, R77 ;  /* 0x0000004342467223 */ /* 0x000fe2000001014d */
[----:B------:R-:W0:Y:S01]  /*2570*/  SHFL.DOWN PT, R97, R93, 0x1, 0x1f ;  /* 0x08201f005d617f89 */ /* 0x000e2200000e0000 */
[----:B------:R-:W-:Y:S02]  /*2580*/  FMUL.FTZ R9, R73, R9 ;  /* 0x0000000949097220 */ /* 0x000fe40000410000 */
[----:B------:R-:W-:Y:S02]  /*2590*/  FFMA.FTZ R10, R54, -R20, RZ ;  /* 0x80000014360a7223 */ /* 0x000fe400000100ff */
[C---:B------:R-:W-:Y:S02]  /*25a0*/  FMUL.FTZ R77, R66.reuse, R83 ;  /* 0x00000053424d7220 */ /* 0x040fe40000410000 */
[----:B------:R-:W-:Y:S02]  /*25b0*/  FMUL.FTZ R87, R66, R85 ;  /* 0x0000005542577220 */ /* 0x000fe40000410000 */
[----:B------:R-:W-:-:S02]  /*25c0*/  FADD.FTZ R11, R11, R94 ;  /* 0x0000005e0b0b7221 */ /* 0x000fc40000010000 */
[----:B------:R-:W-:Y:S02]  /*25d0*/  FFMA.FTZ R9, R68, R75, R9 ;  /* 0x0000004b44097223 */ /* 0x000fe40000010009 */
[----:B------:R-:W-:Y:S02]  /*25e0*/  FFMA.FTZ R10, R55, -R76, R10 ;  /* 0x8000004c370a7223 */ /* 0x000fe4000001000a */
[C---:B------:R-:W-:Y:S02]  /*25f0*/  FMUL.FTZ R95, R90.reuse, R77 ;  /* 0x0000004d5a5f7220 */ /* 0x040fe40000410000 */
[----:B------:R-:W-:Y:S02]  /*2600*/  FMUL.FTZ R94, R90, R87 ;  /* 0x000000575a5e7220 */ /* 0x000fe40000410000 */
[----:B------:R-:W-:Y:S02]  /*2610*/  FADD.FTZ R8, R8, R9 ;  /* 0x0000000908087221 */ /* 0x000fe40000010000 */
[----:B------:R-:W-:-:S02]  /*2620*/  FFMA.FTZ R10, R56, -R73, R10 ;  /* 0x80000049380a7223 */ /* 0x000fc4000001000a */
[C---:B------:R-:W-:Y:S02]  /*2630*/  FFMA.FTZ R96, R70.reuse, R87, -R95 ;  /* 0x0000005746607223 */ /* 0x040fe4000001085f */
        /* <DEDUP_REMOVED lines=11> */
[----:B------:R-:W-:Y:S01]  /*26f0*/  FMUL.FTZ R77, R3, R86 ;  /* 0x00000056034d7220 */ /* 0x000fe20000410000 */
[----:B------:R-:W2:Y:S01]  /*2700*/  SHFL.DOWN PT, R95, R8, 0x1, 0x1f ;  /* 0x08201f00085f7f89 */ /* 0x000ea200000e0000 */
[----:B------:R-:W-:Y:S02]  /*2710*/  FADD.FTZ R0, R75, R0 ;  /* 0x000000004b007221 */ /* 0x000fe40000010000 */
[----:B------:R-:W-:Y:S01]  /*2720*/  FFMA.FTZ R77, R2, R74, -R77 ;  /* 0x0000004a024d7223 */ /* 0x000fe2000001084d */
[----:B------:R-:W3:Y:S01]  /*2730*/  SHFL.DOWN PT, R93, R10, 0x2, 0x1f ;  /* 0x08401f000a5d7f89 */ /* 0x000ee200000e0000 */
[----:B------:R-:W-:Y:S02]  /*2740*/  FADD.FTZ R53, R71, R53 ;  /* 0x0000003547357221 */ /* 0x000fe40000010000 */
[----:B------:R-:W-:Y:S02]  /*2750*/  FMUL.FTZ R77, R76, R77 ;  /* 0x0000004d4c4d7220 */ /* 0x000fe40000410000 */
        /* <DEDUP_REMOVED lines=21> */
[----:B------:R-:W-:Y:S02]  /*28b0*/  FFMA.FTZ R93, R78, R7, R93 ;  /* 0x000000074e5d7223 */ /* 0x000fe4000001005d */
[----:B-1----:R-:W-:Y:S01]  /*28c0*/  @!P0 FADD.FTZ R9, R9, R94 ;  /* 0x0000005e09098221 */ /* 0x002fe20000010000 */
[----:B------:R-:W0:Y:S01]  /*28d0*/  SHFL.DOWN PT, R96, R11, 0x8, 0x1f ;  /* 0x09001f000b607f89 */ /* 0x000e2200000e0000 */
[----:B--2---:R-:W-:-:S03]  /*28e0*/  @!P0 FADD.FTZ R8, R8, R87 ;  /* 0x0000005708088221 */ /* 0x004fc60000010000 */
[----:B------:R-:W1:Y:S01]  /*28f0*/  SHFL.DOWN PT, R94, R9, 0x8, 0x1f ;  /* 0x09001f00095e7f89 */ /* 0x000e6200000e0000 */
[----:B------:R-:W-:Y:S01]  /*2900*/  ISETP.GT.AND P0, PT, R32, 0x17, PT ;  /* 0x000000172000780c */ /* 0x000fe20003f04270 */
[C---:B------:R-:W-:Y:S02]  /*2910*/  FMUL.FTZ R87, R79.reuse, R7 ;  /* 0x000000074f577220 */ /* 0x040fe40000410000 */
[----:B------:R-:W2:Y:S01]  /*2920*/  SHFL.DOWN PT, R95, R8, 0x8, 0x1f ;  /* 0x09001f00085f7f89 */ /* 0x000ea200000e0000 */
[C---:B------:R-:W-:Y:S02]  /*2930*/  FMUL.FTZ R7, R79.reuse, R5 ;  /* 0x000000054f077220 */ /* 0x040fe40000410000 */
[----:B------:R-:W-:Y:S02]  /*2940*/  FFMA.FTZ R87, R78, R6, -R87 ;  /* 0x000000064e577223 */ /* 0x000fe40000010857 */
[----:B------:R-:W-:Y:S02]  /*2950*/  FMUL.FTZ R79, R79, R4 ;  /* 0x000000044f4f7220 */ /* 0x000fe40000410000 */
[----:B------:R-:W-:-:S02]  /*2960*/  FADD.FTZ R6, R82, R87 ;  /* 0x0000005752067221 */ /* 0x000fc40000010000 */
[----:B------:R-:W-:Y:S02]  /*2970*/  FFMA.FTZ R4, R78, R4, -R7 ;  /* 0x000000044e047223 */ /* 0x000fe40000010807 */
[----:B---3--:R-:W-:Y:S02]  /*2980*/  @!P0 FADD.FTZ R10, R10, R97 ;  /* 0x000000610a0a8221 */ /* 0x008fe40000010000 */
[----:B------:R-:W-:Y:S02]  /*2990*/  FFMA.FTZ R5, R78, R5, R79 ;  /* 0x000000054e057223 */ /* 0x000fe4000001004f */
[----:B------:R-:W-:Y:S02]  /*29a0*/  FMUL.FTZ R78, R3, R83 ;  /* 0x00000053034e7220 */ /* 0x000fe40000410000 */
[----:B0-----:R-:W-:Y:S02]  /*29b0*/  @!P0 FADD.FTZ R11, R11, R96 ;  /* 0x000000600b0b8221 */ /* 0x001fe40000010000 */
[----:B------:R-:W-:-:S02]  /*29c0*/  FADD.FTZ R7, R84, R93 ;  /* 0x0000005d54077221 */ /* 0x000fc40000010000 */
[----:B-1----:R-:W-:Y:S02]  /*29d0*/  @!P0 FADD.FTZ R9, R9, R94 ;  /* 0x0000005e09098221 */ /* 0x002fe40000010000 */
[----:B------:R-:W0:Y:S01]  /*29e0*/  SHFL.DOWN PT, R94, R11, 0x10, 0x1f ;  /* 0x0a001f000b5e7f89 */ /* 0x000e2200000e0000 */
[----:B--2---:R-:W-:Y:S01]  /*29f0*/  @!P0 FADD.FTZ R8, R8, R95 ;  /* 0x0000005f08088221 */ /* 0x004fe20000010000 */
[----:B------:R-:W-:Y:S01]  /*2a00*/  ISETP.GT.AND P0, PT, R32, 0xf, PT ;  /* 0x0000000f2000780c */ /* 0x000fe20003f04270 */
[C---:B------:R-:W-:Y:S01]  /*2a10*/  FFMA.FTZ R79, R2.reuse, R85, -R78 ;  /* 0x00000055024f7223 */ /* 0x040fe2000001084e */
[----:B------:R-:W1:Y:S01]  /*2a20*/  SHFL.DOWN PT, R95, R10, 0x10, 0x1f ;  /* 0x0a001f000a5f7f89 */ /* 0x000e6200000e0000 */
[C---:B------:R-:W-:Y:S02]  /*2a30*/  FMUL.FTZ R78, R3.reuse, R81 ;  /* 0x00000051034e7220 */ /* 0x040fe40000410000 */
[----:B------:R-:W-:Y:S01]  /*2a40*/  FMUL.FTZ R85, R3, R85 ;  /* 0x0000005503557220 */ /* 0x000fe20000410000 */
[----:B------:R-:W2:Y:S01]  /*2a50*/  SHFL.DOWN PT, R82, R9, 0x10, 0x1f ;  /* 0x0a001f0009527f89 */ /* 0x000ea200000e0000 */
[----:B------:R-:W-:-:S02]  /*2a60*/  FFMA.FTZ R78, R2, R21, -R78 ;  /* 0x00000015024e7223 */ /* 0x000fc4000001084e */
[----:B------:R-:W-:Y:S01]  /*2a70*/  FMUL.FTZ R21, R3, R21 ;  /* 0x0000001503157220 */ /* 0x000fe20000410000 */
[----:B------:R-:W3:Y:S01]  /*2a80*/  SHFL.DOWN PT, R87, R8, 0x10, 0x1f ;  /* 0x0a001f0008577f89 */ /* 0x000ee200000e0000 */
[----:B------:R-:W-:Y:S02]  /*2a90*/  FMUL.FTZ R79, R90, R79 ;  /* 0x0000004f5a4f7220 */ /* 0x000fe40000410000 */
[C---:B------:R-:W-:Y:S01]  /*2aa0*/  FFMA.FTZ R85, R2.reuse, R83, R85 ;  /* 0x0000005302557223 */ /* 0x040fe20000010055 */
[----:B------:R4:W-:Y:S01]  /*2ab0*/  @!P2 STS.128 [UR4+0x1660], R4 ;  /* 0x00166004ff00a988 */ /* 0x0009e20008000c04 */
[----:B------:R-:W-:Y:S02]  /*2ac0*/  FMUL.FTZ R78, R73, R78 ;  /* 0x0000004e494e7220 */ /* 0x000fe40000410000 */
[----:B------:R-:W-:Y:S02]  /*2ad0*/  FFMA.FTZ R21, R2, R81, R21 ;  /* 0x0000005102157223 */ /* 0x000fe40000010015 */
[----:B------:R-:W-:-:S02]  /*2ae0*/  FFMA.FTZ R70, R70, R85, R79 ;  /* 0x0000005546467223 */ /* 0x000fc4000001004f */
[----:B------:R-:W-:Y:S02]  /*2af0*/  FFMA.FTZ R78, R68, R21, R78 ;  /* 0x00000015444e7223 */ /* 0x000fe4000001004e */
[----:B0-----:R-:W-:Y:S02]  /*2b00*/  @!P0 FADD.FTZ R11, R11, R94 ;  /* 0x0000005e0b0b8221 */ /* 0x001fe40000010000 */
[----:B------:R-:W-:Y:S02]  /*2b10*/  FFMA.FTZ R67, R67, R83, R70 ;  /* 0x0000005343437223 */ /* 0x000fe40000010046 */
[----:B-1----:R-:W-:Y:S02]  /*2b20*/  @!P0 FADD.FTZ R10, R10, R95 ;  /* 0x0000005f0a0a8221 */ /* 0x002fe40000010000 */
[C---:B----4-:R-:W-:Y:S02]  /*2b30*/  FMUL.FTZ R4, R3.reuse, R88 ;  /* 0x0000005803047220 */ /* 0x050fe40000410000 */
[----:B------:R-:W-:-:S02]  /*2b40*/  FMUL.FTZ R5, R3, R74 ;  /* 0x0000004a03057220 */ /* 0x000fc40000410000 */
[-C--:B------:R-:W-:Y:S02]  /*2b50*/  FMUL.FTZ R3, R3, R89.reuse ;  /* 0x0000005903037220 */ /* 0x080fe40000410000 */
[C---:B------:R-:W-:Y:S02]  /*2b60*/  FFMA.FTZ R89, R2.reuse, R89, -R4 ;  /* 0x0000005902597223 */ /* 0x040fe40000010804 */
[C---:B------:R-:W-:Y:S02]  /*2b70*/  FFMA.FTZ R5, R2.reuse, R86, R5 ;  /* 0x0000005602057223 */ /* 0x040fe40000010005 */
[----:B------:R-:W-:Y:S02]  /*2b80*/  FFMA.FTZ R3, R2, R88, R3 ;  /* 0x0000005802037223 */ /* 0x000fe40000010003 */
[----:B------:R-:W-:Y:S02]  /*2b90*/  FMUL.FTZ R89, R20, R89 ;  /* 0x0000005914597220 */ /* 0x000fe40000410000 */
        /* <DEDUP_REMOVED lines=23> */
.L_x_13783:
[----:B0-----:R-:W-:Y:S05]  /*2d10*/  BSYNC B0 ;  /* 0x0000000000007941 */ /* 0x001fea0003800000 */
.L_x_13782:
        /* <DEDUP_REMOVED lines=21> */
.L_x_13769:
[----:B------:R-:W0:Y:S01]  /*2e70*/  F2F.F16.F32 R2, R53 ;  /* 0x0000003500027304 */ /* 0x000e220000200800 */
[----:B------:R-:W-:Y:S01]  /*2e80*/  BAR.SYNC.DEFER_BLOCKING 0x0 ;  /* 0x0000000000007b1d */ /* 0x000fe20000010000 */
[C---:B------:R-:W-:Y:S01]  /*2e90*/  IADD3 R20, R33.reuse, -0x1, RZ ;  /* 0xffffffff21147810 */ /* 0x040fe20007ffe0ff */
[----:B------:R-:W-:Y:S01]  /*2ea0*/  IMAD R10, R24, c[0x0][0x2e0], RZ ;  /* 0x0000b800180a7a24 */ /* 0x000fe200078e02ff */
[----:B------:R-:W-:-:S02]  /*2eb0*/  ISETP.GT.AND P3, PT, R33, 0x1, PT ;  /* 0x000000012100780c */ /* 0x000fc40003f64270 */
[----:B------:R-:W-:Y:S01]  /*2ec0*/  SHF.L.U32 R8, R20, 0x7, RZ ;  /* 0x0000000714087819 */ /* 0x000fe200000006ff */
[----:B------:R-:W-:Y:S01]  /*2ed0*/  IMAD R45, R23, c[0x0][0x2e4], R10 ;  /* 0x0000b900172d7a24 */ /* 0x000fe200078e020a */
[----:B------:R-:W-:Y:S01]  /*2ee0*/  F2F.F16.F32 R0, R0 ;  /* 0x0000000000007304 */ /* 0x000fe20000200800 */
[----:B------:R-:W-:Y:S02]  /*2ef0*/  IADD3 R34, P1, R34, -0x100, RZ ;  /* 0xffffff0022227810 */ /* 0x000fe40007f3e0ff */
[----:B------:R-:W-:Y:S02]  /*2f00*/  SHF.R.S32.HI R9, RZ, 0x1f, R8 ;  /* 0x0000001fff097819 */ /* 0x000fe40000011408 */
[----:B------:R-:W-:Y:S02]  /*2f10*/  IADD3 R36, P2, R36, -0x100, RZ ;  /* 0xffffff0024247810 */ /* 0x000fe40007f5e0ff */
[----:B------:R-:W-:Y:S01]  /*2f20*/  IADD3.X R35, R35, -0x1, RZ, P1, !PT ;  /* 0xffffffff23237810 */ /* 0x000fe20000ffe4ff */
[----:B------:R-:W1:Y:S01]  /*2f30*/  F2F.F16.F32 R7, R22 ;  /* 0x0000001600077304 */ /* 0x000e620000200800 */
[----:B0-----:R-:W-:Y:S01]  /*2f40*/  IMAD.WIDE.U32 R2, R2, 0x10000, RZ ;  /* 0x0001000002027825 */ /* 0x001fe200078e00ff */
[----:B------:R-:W-:-:S02]  /*2f50*/  IADD3.X R37, R37, -0x1, RZ, P2, !PT ;  /* 0xffffffff25257810 */ /* 0x000fc400017fe4ff */
[----:B------:R-:W-:-:S04]  /*2f60*/  MOV R33, R20 ;  /* 0x0000001400217202 */ /* 0x000fc80000000f00 */
[----:B------:R-:W0:Y:S01]  /*2f70*/  F2F.F16.F32 R5, R40 ;  /* 0x0000002800057304 */ /* 0x000e220000200800 */
[----:B-1----:R-:W-:-:S07]  /*2f80*/  PRMT R7, R0, 0x5410, R7 ;  /* 0x0000541000077816 */ /* 0x002fce0000000007 */
[----:B------:R-:W1:Y:S01]  /*2f90*/  F2F.F16.F32 R11, R42 ;  /* 0x0000002a000b7304 */ /* 0x000e620000200800 */
[----:B------:R-:W-:Y:S02]  /*2fa0*/  LOP3.LUT R7, R7, R3, RZ, 0xfc, !PT ;  /* 0x0000000307077212 */ /* 0x000fe400078efcff */
[----:B0-----:R-:W-:Y:S01]  /*2fb0*/  LOP3.LUT R6, R2, R5, RZ, 0xfc, !PT ;  /* 0x0000000502067212 */ /* 0x001fe200078efcff */
[----:B------:R-:W-:-:S04]  /*2fc0*/  IMAD R5, R27, c[0x0][0x2d8], RZ ;  /* 0x0000b6001b057a24 */ /* 0x000fc800078e02ff */
[----:B------:R-:W-:Y:S01]  /*2fd0*/  F2F.F16.F32 R0, R43 ;  /* 0x0000002b00007304 */ /* 0x000fe20000200800 */
[----:B------:R0:W-:Y:S01]  /*2fe0*/  STS.64 [R32.X8], R6 ;  /* 0x0000000620007388 */ /* 0x0001e20000008a00 */
[----:B------:R-:W-:-:S06]  /*2ff0*/  NOP ;  /* 0x0000000000007918 */ /* 0x000fcc0000000000 */
[----:B------:R-:W2:Y:S01]  /*3000*/  LDS.64 R2, [R32.X8] ;  /* 0x0000000020027984 */ /* 0x000ea20000008a00 */
[C---:B------:R-:W-:Y:S01]  /*3010*/  IMAD R21, R28.reuse, c[0x0][0x2dc], R5 ;  /* 0x0000b7001c157a24 */ /* 0x040fe200078e0205 */
[----:B------:R-:W3:Y:S01]  /*3020*/  F2F.F16.F32 R13, R52 ;  /* 0x00000034000d7304 */ /* 0x000ee20000200800 */
[----:B------:R-:W-:-:S04]  /*3030*/  IMAD.WIDE.U32 R4, R28, c[0x0][0x2d8], R8 ;  /* 0x0000b6001c047a25 */ /* 0x000fc800078e0008 */
[----:B------:R-:W-:Y:S01]  /*3040*/  IMAD.WIDE.U32 R8, R28, c[0x0][0x2f8], R8 ;  /* 0x0000be001c087a25 */ /* 0x000fe200078e0008 */
[----:B------:R-:W-:Y:S02]  /*3050*/  IADD3 R5, R5, R21, RZ ;  /* 0x0000001505057210 */ /* 0x000fe40007ffe0ff */
[----:B------:R4:W5:Y:S03]  /*3060*/  F2F.F16.F32 R21, R41 ;  /* 0x0000002900157304 */ /* 0x0009660000200800 */
[----:B0-----:R-:W-:-:S04]  /*3070*/  IMAD.WIDE.U32 R6, R23, c[0x0][0x2e0], R4 ;  /* 0x0000b80017067a25 */ /* 0x001fc800078e0004 */
[----:B-1----:R-:W-:Y:S01]  /*3080*/  IMAD.WIDE.U32 R4, R11, 0x10000, RZ ;  /* 0x000100000b047825 */ /* 0x002fe200078e00ff */
[----:B------:R-:W-:Y:S02]  /*3090*/  IADD3 R7, R7, R45, RZ ;  /* 0x0000002d07077210 */ /* 0x000fe40007ffe0ff */
[----:B------:R-:W-:Y:S01]  /*30a0*/  LEA R10, P0, R6, c[0x0][0x330], 0x1 ;  /* 0x0000cc00060a7a11 */ /* 0x000fe200078008ff */
[----:B----4-:R-:W-:Y:S01]  /*30b0*/  FADD.FTZ R41, R30, R41 ;  /* 0x000000291e297221 */ /* 0x010fe20000010000 */
[----:B---3--:R-:W-:Y:S01]  /*30c0*/  PRMT R13, R0, 0x5410, R13 ;  /* 0x00005410000d7816 */ /* 0x008fe2000000000d */
[----:B------:R-:W-:Y:S01]  /*30d0*/  IMAD R0, R24, c[0x0][0x300], RZ ;  /* 0x0000c00018007a24 */ /* 0x000fe200078e02ff */
[----:B------:R-:W-:Y:S01]  /*30e0*/  LEA.HI.X R11, R6, c[0x0][0x334], R7, 0x1, P0 ;  /* 0x0000cd00060b7a11 */ /* 0x000fe200000f0c07 */
[----:B------:R-:W-:Y:S01]  /*30f0*/  FADD.FTZ R42, R41, R42 ;  /* 0x0000002a292a7221 */ /* 0x000fe20000010000 */
[----:B------:R-:W-:Y:S02]  /*3100*/  LOP3.LUT R13, R13, R5, RZ, 0xfc, !PT ;  /* 0x000000050d0d7212 */ /* 0x000fe400078efcff */
[----:B-----5:R-:W-:Y:S01]  /*3110*/  LOP3.LUT R12, R4, R21, RZ, 0xfc, !PT ;  /* 0x00000015040c7212 */ /* 0x020fe200078efcff */
[----:B------:R-:W-:-:S04]  /*3120*/  IMAD.WIDE R4, R31, 0x8, R10 ;  /* 0x000000081f047825 */ /* 0x000fc800078e020a */
[----:B------:R-:W-:Y:S02]  /*3130*/  IMAD R11, R27, c[0x0][0x2f8], RZ ;  /* 0x0000be001b0b7a24 */ /* 0x000fe400078e02ff */
[----:B------:R-:W-:Y:S02]  /*3140*/  FADD.FTZ R43, R42, R43 ;  /* 0x0000002b2a2b7221 */ /* 0x000fe40000010000 */
[----:B------:R-:W-:Y:S02]  /*3150*/  IMAD R11, R28, c[0x0][0x2fc], R11 ;  /* 0x0000bf001c0b7a24 */ /* 0x000fe400078e020b */
[----:B------:R-:W-:Y:S01]  /*3160*/  FADD.FTZ R30, R43, R52 ;  /* 0x000000342b1e7221 */ /* 0x000fe20000010000 */
[----:B--2---:R0:W-:Y:S02]  /*3170*/  STG.E.64 [R4.64], R2 ;  /* 0x0000000204007986 */ /* 0x0041e4000c101b06 */
[----:B------:R-:W-:Y:S01]  /*3180*/  IADD3 R9, R9, R11, RZ ;  /* 0x0000000b09097210 */ /* 0x000fe20007ffe0ff */
[C---:B------:R-:W-:Y:S01]  /*3190*/  IMAD R11, R23.reuse, c[0x0][0x304], R0 ;  /* 0x0000c100170b7a24 */ /* 0x040fe200078e0200 */
[----:B------:R-:W-:Y:S03]  /*31a0*/  BAR.SYNC.DEFER_BLOCKING 0x0 ;  /* 0x0000000000007b1d */ /* 0x000fe60000010000 */
[----:B0-----:R-:W-:-:S05]  /*31b0*/  IMAD.WIDE.U32 R2, R23, c[0x0][0x300], R8 ;  /* 0x0000c00017027a25 */ /* 0x001fca00078e0008 */
[----:B------:R-:W-:Y:S02]  /*31c0*/  IADD3 R3, R3, R11, RZ ;  /* 0x0000000b03037210 */ /* 0x000fe40007ffe0ff */
[----:B------:R-:W-:-:S04]  /*31d0*/  LEA R4, P0, R2, c[0x0][0x340], 0x1 ;  /* 0x0000d00002047a11 */ /* 0x000fc800078008ff */
[----:B------:R-:W-:Y:S02]  /*31e0*/  LEA.HI.X R5, R2, c[0x0][0x344], R3, 0x1, P0 ;  /* 0x0000d10002057a11 */ /* 0x000fe400000f0c03 */
[----:B------:R-:W-:Y:S01]  /*31f0*/  IADD3 R38, P0, R38, -0x100, RZ ;  /* 0xffffff0026267810 */ /* 0x000fe20007f1e0ff */
[----:B------:R-:W-:Y:S01]  /*3200*/  STS.64 [R32.X8], R12 ;  /* 0x0000000c20007388 */ /* 0x000fe20000008a00 */
[----:B------:R-:W-:-:S06]  /*3210*/  NOP ;  /* 0x0000000000007918 */ /* 0x000fcc0000000000 */
[----:B------:R-:W0:Y:S01]  /*3220*/  LDS.64 R6, [R32.X8] ;  /* 0x0000000020067984 */ /* 0x000e220000008a00 */
[----:B------:R-:W-:Y:S01]  /*3230*/  IMAD.WIDE R2, R31, 0x8, R4 ;  /* 0x000000081f027825 */ /* 0x000fe200078e0204 */
[----:B------:R-:W-:-:S04]  /*3240*/  IADD3.X R39, R39, -0x1, RZ, P0, !PT ;  /* 0xffffffff27277810 */ /* 0x000fc800007fe4ff */
[----:B0-----:R0:W-:Y:S01]  /*3250*/  STG.E.64 [R2.64], R6 ;  /* 0x0000000602007986 */ /* 0x0011e2000c101b06 */
[----:B------:R-:W-:Y:S01]  /*3260*/  @!P3 CALL.REL.NOINC `(.L_x_13768) ;  /* 0x000000100000b944 */ /* 0x000fe20003c00000 */
[----:B------:R-:W-:Y:S05]  /*3270*/  BRA `(.L_x_13785) ;  /* 0xffffd2a000007947 */ /* 0x000fea000383ffff */
.L_x_13768:
        /* <DEDUP_REMOVED lines=24> */
.L_x_13787:
[----:B0-----:R-:W-:Y:S05]  /*3400*/  BSYNC B0 ;  /* 0x0000000000007941 */ /* 0x001fea0003800000 */
.L_x_13786:
        /* <DEDUP_REMOVED lines=23> */
.L_x_13789:
[----:B------:R-:W1:Y:S02]  /*3580*/  S2R R21, SR_TID.X ;  /* 0x0000000000157919 */ /* 0x000e640000002100 */
.L_x_13790:
[----:B0-----:R-:W-:Y:S05]  /*3590*/  BSYNC B0 ;  /* 0x0000000000007941 */ /* 0x001fea0003800000 */
.L_x_13788:
        /* <DEDUP_REMOVED lines=22> */
.L_x_13791:
[----:B0-----:R-:W0:Y:S01]  /*3700*/  LDS.64 R22, [R21.X8+0x2660] ;  /* 0x0026600015167984 */ /* 0x001e220000008a00 */
[----:B------:R-:W-:Y:S01]  /*3710*/  SHF.R.S32.HI R0, RZ, 0x1f, R21 ;  /* 0x0000001fff007819 */ /* 0x000fe20000011415 */
[----:B------:R-:W-:Y:S01]  /*3720*/  YIELD ;  /* 0x0000000000007946 */ /* 0x000fe20003800000 */
[----:B------:R-:W-:Y:S01]  /*3730*/  MOV R10, R14 ;  /* 0x0000000e000a7202 */ /* 0x000fe20000000f00 */
[----:B-----5:R-:W1:Y:S01]  /*3740*/  LDS.64 R24, [R21.X8+0x2e60] ;  /* 0x002e600015187984 */ /* 0x020e620000008a00 */
        /* <DEDUP_REMOVED lines=59> */
.L_x_13792:
        /* <DEDUP_REMOVED lines=16> */
.L_x_14768:


//--------------------- .text._Z25selective_scan_bwd_kernelI32Selective_Scan_bwd_kernel_traitsILi32ELi4ELb1ELb0ELb0ELb0ELb1EN3c104HalfENS1_7complexIfEEEEv12SSMParamsBwd --------------------------
	.section	.text._Z25selective_scan_bwd_kernelI32Selective_Scan_bwd_kernel_traitsILi32ELi4ELb1ELb0ELb0ELb0ELb1EN3c104HalfENS1_7complexIfEEEEv12SSMParamsBwd,"ax",@progbits
	.sectioninfo	@"SHI_REGISTERS=112"
	.align	128
        .global         _Z25selective_scan_bwd_kernelI32Selective_Scan_bwd_kernel_traitsILi32ELi4ELb1ELb0ELb0ELb0ELb1EN3c104HalfENS1_7complexIfEEEEv12SSMParamsBwd
        .type           _Z25selective_scan_bwd_kernelI32Selective_Scan_bwd_kernel_traitsILi32ELi4ELb1ELb0ELb0ELb0ELb1EN3c104HalfENS1_7complexIfEEEEv12SSMParamsBwd,@function
        .size           _Z25selective_scan_bwd_kernelI32Selective_Scan_bwd_kernel_traitsILi32ELi4ELb1ELb0ELb0ELb0ELb1EN3c104HalfENS1_7complexIfEEEEv12SSMParamsBwd,(.L_x_14769 - _Z25selective_scan_bwd_kernelI32Selective_Scan_bwd_kernel_traitsILi32ELi4ELb1ELb0ELb0ELb0ELb1EN3c104HalfENS1_7complexIfEEEEv12SSMParamsBwd)
        .other          _Z25selective_scan_bwd_kernelI32Selective_Scan_bwd_kernel_traitsILi32ELi4ELb1ELb0ELb0ELb0ELb1EN3c104HalfENS1_7complexIfEEEEv12SSMParamsBwd,@"STO_CUDA_ENTRY STV_DEFAULT"
_Z25selective_scan_bwd_kernelI32Selective_Scan_bwd_kernel_traitsILi32ELi4ELb1ELb0ELb0ELb0ELb1EN3c104HalfENS1_7complexIfEEEEv12SSMParamsBwd:
.text._Z25selective_scan_bwd_kernelI32Selective_Scan_bwd_kernel_traitsILi32ELi4ELb1ELb0ELb0ELb0ELb1EN3c104HalfENS1_7complexIfEEEEv12SSMParamsBwd:
        /* <DEDUP_REMOVED lines=12> */
[C---:B------:R-:W-:Y:S02]  /*00c0*/  @P0 LEA R6, P2, R0.reuse, c[0x0][0x238], 0x2 ;  /* 0x00008e0000060a11 */ /* 0x040fe400078410ff */
[----:B------:R-:W-:Y:S01]  /*00d0*/  @P1 LEA R8, P3, R0, c[0x0][0x250], 0x2 ;  /* 0x0000940000081a11 */ /* 0x000fe200078610ff */
[----:B------:R-:W-:Y:S01]  /*00e0*/  IMAD R4, R28, c[0x0][0x1d0], RZ ;  /* 0x000074001c047a24 */ /* 0x000fe200078e02ff */
[--C-:B------:R-:W-:Y:S01]  /*00f0*/  @P0 LEA.HI.X R7, R0, c[0x0][0x23c], R25.reuse, 0x2, P2 ;  /* 0x00008f0000070a11 */ /* 0x100fe200010f1419 */
[----:B------:R-:W-:Y:S01]  /*0100*/  IMAD R10, R28, c[0x0][0x1e0], RZ ;  /* 0x000078001c0a7a24 */ /* 0x000fe200078e02ff */
[----:B------:R-:W-:Y:S01]  /*0110*/  @P1 LEA.HI.X R9, R0, c[0x0][0x254], R25, 0x2, P3 ;  /* 0x0000950000091a11 */ /* 0x000fe200018f1419 */
[----:B------:R-:W-:Y:S02]  /*0120*/  IMAD R12, R28, c[0x0][0x278], RZ ;  /* 0x00009e001c0c7a24 */ /* 0x000fe400078e02ff */
[C---:B------:R-:W-:Y:S01]  /*0130*/  IMAD R11, R27.reuse, c[0x0][0x1d4], R4 ;  /* 0x000075001b0b7a24 */ /* 0x040fe200078e0204 */
[----:B------:R0:W5:Y:S01]  /*0140*/  @P0 LDG.E R24, [R6.64] ;  /* 0x0000000606180981 */ /* 0x000162000c1e1900 */
[----:B------:R-:W-:-:S03]  /*0150*/  IMAD.WIDE.U32 R2, R27, c[0x0][0x1d0], RZ ;  /* 0x000074001b027a25 */ /* 0x000fc600078e00ff */
[----:B------:R1:W5:Y:S01]  /*0160*/  @P1 LDG.E R26, [R8.64] ;  /* 0x00000006081a1981 */ /* 0x000362000c1e1900 */
[----:B------:R-:W-:Y:S01]  /*0170*/  IMAD.WIDE.U32 R4, R27, c[0x0][0x1e0], RZ ;  /* 0x000078001b047a25 */ /* 0x000fe200078e00ff */
[----:B------:R-:W-:Y:S01]  /*0180*/  IADD3 R3, R3, R11, RZ ;  /* 0x0000000b03037210 */ /* 0x000fe20007ffe0ff */
[----:B------:R-:W-:Y:S01]  /*0190*/  CS2R R18, SRZ ;  /* 0x0000000000127805 */ /* 0x000fe2000001ff00 */
[----:B------:R-:W-:Y:S01]  /*01a0*/  ISETP.NE.U32.AND P0, PT, RZ, c[0x0][0x260], PT ;  /* 0x00009800ff007a0c */ /* 0x000fe20003f05070 */
[C---:B------:R-:W-:Y:S01]  /*01b0*/  IMAD R13, R27.reuse, c[0x0][0x1e4], R10 ;  /* 0x000079001b0d7a24 */ /* 0x040fe200078e020a */
[----:B------:R-:W-:Y:S01]  /*01c0*/  HFMA2.MMA R29, -RZ, RZ, 0, 0 ;  /* 0x00000000ff1d7435 */ /* 0x000fe200000001ff */
[----:B0-----:R-:W-:Y:S01]  /*01d0*/  IMAD.WIDE.U32 R6, R27, c[0x0][0x278], RZ ;  /* 0x00009e001b067a25 */ /* 0x001fe200078e00ff */
[----:B------:R-:W-:Y:S02]  /*01e0*/  ISETP.NE.AND.EX P0, PT, RZ, c[0x0][0x264], PT, P0 ;  /* 0x00009900ff007a0c */ /* 0x000fe40003f05300 */
[----:B------:R-:W-:Y:S01]  /*01f0*/  IADD3 R5, R5, R13, RZ ;  /* 0x0000000d05057210 */ /* 0x000fe20007ffe0ff */
[----:B-1----:R-:W-:Y:S01]  /*0200*/  IMAD R9, R27, c[0x0][0x27c], R12 ;  /* 0x00009f001b097a24 */ /* 0x002fe200078e020c */
[----:B------:R-:W-:Y:S01]  /*0210*/  MOV R8, c[0x0][0x174] ;  /* 0x00005d0000087a02 */ /* 0x000fe20000000f00 */
[C---:B------:R-:W-:Y:S01]  /*0220*/  IMAD R13, R25.reuse, c[0x0][0x1d8], RZ ;  /* 0x00007600190d7a24 */ /* 0x040fe200078e02ff */
[----:B------:R-:W-:Y:S01]  /*0230*/  MOV R30, RZ ;  /* 0x000000ff001e7202 */ /* 0x000fe20000000f00 */
[----:B------:R-:W-:Y:S01]  /*0240*/  IMAD R15, R25, c[0x0][0x1e8], RZ ;  /* 0x00007a00190f7a24 */ /* 0x000fe200078e02ff */
[----:B------:R-:W-:Y:S01]  /*0250*/  IADD3 R7, R7, R9, RZ ;  /* 0x0000000907077210 */ /* 0x000fe20007ffe0ff */
[----:B------:R-:W-:Y:S01]  /*0260*/  IMAD.WIDE.U32 R2, R0, c[0x0][0x1d8], R2 ;  /* 0x0000760000027a25 */ /* 0x000fe200078e0002 */
[----:B------:R-:W-:-:S02]  /*0270*/  LEA R9, R8, 0xffffff80, 0x7 ;  /* 0xffffff8008097811 */ /* 0x000fc400078e38ff */
[----:B------:R-:W-:Y:S01]  /*0280*/  ISETP.GE.AND P3, PT, R8, 0x1, PT ;  /* 0x000000010800780c */ /* 0x000fe20003f66270 */
[C---:B------:R-:W-:Y:S01]  /*0290*/  IMAD.WIDE.U32 R4, R0.reuse, c[0x0][0x1e8], R4 ;  /* 0x00007a0000047a25 */ /* 0x040fe200078e0004 */
[----:B------:R-:W-:Y:S02]  /*02a0*/  SHF.R.S32.HI R11, RZ, 0x1f, R9 ;  /* 0x0000001fff0b7819 */ /* 0x000fe40000011409 */
[----:B------:R-:W-:Y:S01]  /*02b0*/  IADD3 R35, P1, R9, R2, RZ ;  /* 0x0000000209237210 */ /* 0x000fe20007f3e0ff */
[----:B------:R-:W-:Y:S01]  /*02c0*/  IMAD R17, R25, c[0x0][0x280], RZ ;  /* 0x0000a00019117a24 */ /* 0x000fe200078e02ff */
[----:B------:R-:W-:Y:S01]  /*02d0*/  IADD3 R37, P2, R9, R4, RZ ;  /* 0x0000000409257210 */ /* 0x000fe20007f5e0ff */
[C---:B------:R-:W-:Y:S01]  /*02e0*/  IMAD.WIDE.U32 R6, R0.reuse, c[0x0][0x280], R6 ;  /* 0x0000a00000067a25 */ /* 0x040fe200078e0006 */
[----:B------:R-:W-:Y:S02]  /*02f0*/  @P0 MOV R21, 0x10 ;  /* 0x0000001000150802 */ /* 0x000fe40000000f00 */
[----:B------:R-:W-:Y:S01]  /*0300*/  LEA R36, P5, R37, c[0x0][0x248], 0x1 ;  /* 0x0000920025247a11 */ /* 0x000fe200078a08ff */
[C---:B------:R-:W-:Y:S01]  /*0310*/  IMAD R13, R0.reuse, c[0x0][0x1dc], R13 ;  /* 0x00007700000d7a24 */ /* 0x040fe200078e020d */
[----:B------:R-:W-:Y:S01]  /*0320*/  IADD3 R9, P4, R9, R6, RZ ;  /* 0x0000000609097210 */ /* 0x000fe20007f9e0ff */
[----:B------:R-:W-:-:S02]  /*0330*/  IMAD R15, R0, c[0x0][0x1ec], R15 ;  /* 0x00007b00000f7a24 */ /* 0x000fc400078e020f */
[----:B------:R-:W-:Y:S01]  /*0340*/  IMAD R17, R0, c[0x0][0x284], R17 ;  /* 0x0000a10000117a24 */ /* 0x000fe200078e0211 */
[C---:B------:R-:W-:Y:S02]  /*0350*/  IADD3.X R2, R11.reuse, R3, R13, P1, !PT ;  /* 0x000000030b027210 */ /* 0x040fe40000ffe40d */
[C---:B------:R-:W-:Y:S02]  /*0360*/  IADD3.X R4, R11.reuse, R5, R15, P2, !PT ;  /* 0x000000050b047210 */ /* 0x040fe400017fe40f */
[----:B------:R-:W-:Y:S02]  /*0370*/  ISETP.NE.U32.AND P1, PT, RZ, c[0x0][0x328], PT ;  /* 0x0000ca00ff007a0c */ /* 0x000fe40003f25070 */
[----:B------:R-:W-:Y:S02]  /*0380*/  ISETP.NE.U32.AND P2, PT, RZ, c[0x0][0x348], PT ;  /* 0x0000d200ff007a0c */ /* 0x000fe40003f45070 */
[----:B------:R-:W-:Y:S02]  /*0390*/  IADD3.X R6, R11, R7, R17, P4, !PT ;  /* 0x000000070b067210 */ /* 0x000fe400027fe411 */
[----:B------:R-:W-:Y:S01]  /*03a0*/  LEA R34, P4, R35, c[0x0][0x240], 0x1 ;  /* 0x0000900023227a11 */ /* 0x000fe200078808ff */
[----:B------:R-:W-:Y:S01]  /*03b0*/  CS2R R16, SRZ ;  /* 0x0000000000107805 */ /* 0x000fe2000001ff00 */
[----:B------:R-:W-:-:S02]  /*03c0*/  ISETP.NE.AND.EX P1, PT, RZ, c[0x0][0x32c], PT, P1 ;  /* 0x0000cb00ff007a0c */ /* 0x000fc40003f25310 */
[----:B------:R-:W-:Y:S02]  /*03d0*/  ISETP.NE.AND.EX P2, PT, RZ, c[0x0][0x34c], PT, P2 ;  /* 0x0000d300ff007a0c */ /* 0x000fe40003f45320 */
[----:B------:R-:W-:Y:S01]  /*03e0*/  LEA.HI.X R35, R35, c[0x0][0x244], R2, 0x1, P4 ;  /* 0x0000910023237a11 */ /* 0x000fe200020f0c02 */
[----:B------:R-:W-:Y:S01]  /*03f0*/  @P0 IMAD R2, R27, c[0x0][0x164], R0 ;  /* 0x000059001b020a24 */ /* 0x000fe200078e0200 */
[----:B------:R-:W-:Y:S02]  /*0400*/  LEA.HI.X R37, R37, c[0x0][0x24c], R4, 0x1, P5 ;  /* 0x0000930025257a11 */ /* 0x000fe400028f0c04 */
        /* <DEDUP_REMOVED lines=12> */
[----:B------:R-:W-:-:S02]  /*04d0*/  MOV R33, c[0x0][0x174] ;  /* 0x00005d0000217a02 */ /* 0x000fc40000000f00 */
[----:B------:R-:W-:Y:S01]  /*04e0*/  MOV R30, RZ ;  /* 0x000000ff001e7202 */ /* 0x000fe20000000f00 */
[----:B------:R-:W1:Y:S01]  /*04f0*/  S2R R32, SR_LANEID ;  /* 0x0000000000207919 */ /* 0x000e620000000000 */
[----:B------:R-:W-:Y:S02]  /*0500*/  MOV R29, RZ ;  /* 0x000000ff001d7202 */ /* 0x000fe40000000f00 */
[----:B0-----:R-:W-:Y:S02]  /*0510*/  LOP3.LUT R93, R31, 0x1f, RZ, 0xc0, !PT ;  /* 0x0000001f1f5d7812 */ /* 0x001fe400078ec0ff */
.L_x_13811:
[----:B------:R-:W-:Y:S01]  /*0520*/  BAR.SYNC.DEFER_BLOCKING 0x0 ;  /* 0x0000000000007b1d */ /* 0x000fe20000010000 */
[----:B0-----:R-:W-:-:S05]  /*0530*/  IMAD.WIDE R2, R31, 0x8, R34 ;  /* 0x000000081f027825 */ /* 0x001fca00078e0222 */
[----:B------:R-:W2:Y:S01]  /*0540*/  LDG.E.64 R4, [R2.64] ;  /* 0x0000000602047981 */ /* 0x000ea2000c1e1b00 */
[----:B------:R-:W-:-:S03]  /*0550*/  IMAD.WIDE R6, R31, 0x8, R36 ;  /* 0x000000081f067825 */ /* 0x000fc600078e0224 */
[----:B-12---:R0:W-:Y:S01]  /*0560*/  STS.64 [R32.X8], R4 ;  /* 0x0000000420007388 */ /* 0x0061e20000008a00 */
[----:B------:R-:W-:-:S06]  /*0570*/  NOP ;  /* 0x0000000000007918 */ /* 0x000fcc0000000000 */
[----:B------:R-:W-:Y:S04]  /*0580*/  LDS.64 R14, [R32.X8] ;  /* 0x00000000200e7984 */ /* 0x000fe80000008a00 */
        /* <DEDUP_REMOVED lines=8> */
[----:B------:R-:W-:Y:S01]  /*0610*/  LEA R12, R33, 0xffffff80, 0x7 ;  /* 0xffffff80210c7811 */ /* 0x000fe200078e38ff */
[----:B0-----:R-:W-:-:S02]  /*0620*/  IMAD R4, R28, c[0x0][0x1f0], RZ ;  /* 0x00007c001c047a24 */ /* 0x001fc400078e02ff */
        /* <DEDUP_REMOVED lines=8> */
[----:B-1----:R-:W-:-:S04]  /*06b0*/  LEA R6, P0, R4, c[0x0][0x268], 0x1 ;  /* 0x00009a0004067a11 */ /* 0x002fc800078008ff */
[----:B------:R-:W-:-:S05]  /*06c0*/  LEA.HI.X R7, R4, c[0x0][0x26c], R5, 0x1, P0 ;  /* 0x00009b0004077a11 */ /* 0x000fca00000f0c05 */
[----:B------:R-:W-:Y:S01]  /*06d0*/  IMAD.WIDE R6, R31, 0x8, R6 ;  /* 0x000000081f067825 */ /* 0x000fe200078e0206 */
[----:B--2---:R0:W-:Y:S01]  /*06e0*/  STS.64 [R32.X8], R8 ;  /* 0x0000000820007388 */ /* 0x0041e20000008a00 */
[----:B------:R-:W-:-:S06]  /*06f0*/  NOP ;  /* 0x0000000000007918 */ /* 0x000fcc0000000000 */
[----:B------:R-:W1:Y:S04]  /*0700*/  LDS.64 R4, [R32.X8] ;  /* 0x0000000020047984 */ /* 0x000e680000008a00 */
[----:B------:R-:W-:Y:S06]  /*0710*/  BAR.SYNC.DEFER_BLOCKING 0x0 ;  /* 0x0000000000007b1d */ /* 0x000fec0000010000 */
[----:B------:R-:W2:Y:S01]  /*0720*/  LDG.E.64 R10, [R6.64] ;  /* 0x00000006060a7981 */ /* 0x000ea2000c1e1b00 */
[----:B------:R-:W-:-:S02]  /*0730*/  IMAD R22, R28, c[0x0][0x200], RZ ;  /* 0x000080001c167a24 */ /* 0x000fc400078e02ff */
[----:B------:R-:W-:Y:S02]  /*0740*/  IMAD R43, R25, c[0x0][0x208], RZ ;  /* 0x00008200192b7a24 */ /* 0x000fe400078e02ff */
[C---:B------:R-:W-:Y:S02]  /*0750*/  IMAD R41, R27.reuse, c[0x0][0x204], R22 ;  /* 0x000081001b297a24 */ /* 0x040fe400078e0216 */
[----:B------:R-:W-:-:S04]  /*0760*/  IMAD.WIDE.U32 R22, R27, c[0x0][0x200], R12 ;  /* 0x000080001b167a25 */ /* 0x000fc800078e000c */
[----:B------:R-:W-:Y:S01]  /*0770*/  IMAD R43, R0, c[0x0][0x20c], R43 ;  /* 0x00008300002b7a24 */ /* 0x000fe200078e022b */
[----:B------:R-:W-:-:S05]  /*0780*/  IADD3 R23, R23, R41, RZ ;  /* 0x0000002917177210 */ /* 0x000fca0007ffe0ff */
[----:B0-----:R-:W-:-:S05]  /*0790*/  IMAD.WIDE.U32 R8, R0, c[0x0][0x208], R22 ;  /* 0x0000820000087a25 */ /* 0x001fca00078e0016 */
[----:B------:R-:W-:Y:S02]  /*07a0*/  IADD3 R9, R9, R43, RZ ;  /* 0x0000002b09097210 */ /* 0x000fe40007ffe0ff */
[----:B------:R-:W-:-:S04]  /*07b0*/  LEA R22, P0, R8, c[0x0][0x258], 0x1 ;  /* 0x0000960008167a11 */ /* 0x000fc800078008ff */
[----:B------:R-:W-:-:S05]  /*07c0*/  LEA.HI.X R23, R8, c[0x0][0x25c], R9, 0x1, P0 ;  /* 0x0000970008177a11 */ /* 0x000fca00000f0c09 */
[----:B------:R-:W-:Y:S01]  /*07d0*/  IMAD.WIDE R22, R31, 0x8, R22 ;  /* 0x000000081f167825 */ /* 0x000fe200078e0216 */
[----:B--2---:R-:W-:Y:S01]  /*07e0*/  STS.64 [R32.X8], R10 ;  /* 0x0000000a20007388 */ /* 0x004fe20000008a00 */
[----:B------:R-:W-:-:S06]  /*07f0*/  NOP ;  /* 0x0000000000007918 */ /* 0x000fcc0000000000 */
[----:B------:R-:W0:Y:S04]  /*0800*/  LDS.64 R40, [R32.X8] ;  /* 0x0000000020287984 */ /* 0x000e280000008a00 */
[----:B------:R-:W-:Y:S06]  /*0810*/  BAR.SYNC.DEFER_BLOCKING 0x0 ;  /* 0x0000000000007b1d */ /* 0x000fec0000010000 */
[----:B------:R-:W2:Y:S01]  /*0820*/  LDG.E.64 R22, [R22.64] ;  /* 0x0000000616167981 */ /* 0x000ea2000c1e1b00 */
[--C-:B-1----:R-:W-:Y:S01]  /*0830*/  SHF.R.U32.HI R63, RZ, 0x10, R5.reuse ;  /* 0x00000010ff3f7819 */ /* 0x102fe20000011605 */
[----:B------:R-:W-:Y:S01]  /*0840*/  HADD2.F32 R60, -RZ, R4.H0_H0 ;  /* 0x20000004ff3c7230 */ /* 0x000fe20000004100 */
[----:B------:R-:W-:-:S02]  /*0850*/  SHF.R.U64 R61, R4, 0x10, R5 ;  /* 0x00000010043d7819 */ /* 0x000fc40000001205 */
[----:B------:R-:W-:Y:S01]  /*0860*/  ISETP.NE.U32.AND P0, PT, RZ, c[0x0][0x270], PT ;  /* 0x00009c00ff007a0c */ /* 0x000fe20003f05070 */
[----:B------:R-:W-:Y:S02]  /*0870*/  HADD2.F32 R63, -RZ, R63.H0_H0 ;  /* 0x2000003fff3f7230 */ /* 0x000fe40000004100 */
[----:B------:R-:W-:Y:S01]  /*0880*/  HADD2.F32 R61, -RZ, R61.H0_H0 ;  /* 0x2000003dff3d7230 */ /* 0x000fe20000004100 */
[----:B------:R-:W-:Y:S02]  /*0890*/  ISETP.NE.AND.EX P0, PT, RZ, c[0x0][0x274], PT, P0 ;  /* 0x00009d00ff007a0c */ /* 0x000fe40003f05300 */
[--C-:B0-----:R-:W-:Y:S01]  /*08a0*/  SHF.R.U32.HI R8, RZ, 0x10, R41.reuse ;  /* 0x00000010ff087819 */ /* 0x101fe20000011629 */
[----:B------:R-:W-:Y:S01]  /*08b0*/  HADD2.F32 R44, -RZ, R41.H0_H0 ;  /* 0x20000029ff2c7230 */ /* 0x000fe20000004100 */
[----:B------:R-:W-:Y:S01]  /*08c0*/  SHF.R.U64 R41, R40, 0x10, R41 ;  /* 0x0000001028297819 */ /* 0x000fe20000001229 */
[----:B------:R-:W-:Y:S02]  /*08d0*/  HADD2.F32 R40, -RZ, R40.H0_H0 ;  /* 0x20000028ff287230 */ /* 0x000fe40000004100 */
[----:B------:R-:W-:Y:S01]  /*08e0*/  HADD2.F32 R8, -RZ, R8.H0_H0 ;  /* 0x20000008ff087230 */ /* 0x000fe20000004100 */
[----:B------:R-:W-:Y:S01]  /*08f0*/  FMUL.FTZ R11, R44, -1.4426950216293334961 ;  /* 0xbfb8aa3b2c0b7820 */ /* 0x000fe20000410000 */
[----:B------:R-:W-:Y:S01]  /*0900*/  HADD2.F32 R41, -RZ, R41.H0_H0 ;  /* 0x20000029ff297230 */ /* 0x000fe20000004100 */
[----:B------:R-:W-:-:S02]  /*0910*/  FMUL.FTZ R10, R40, -1.4426950216293334961 ;  /* 0xbfb8aa3b280a7820 */ /* 0x000fc40000410000 */
[----:B------:R-:W-:Y:S02]  /*0920*/  FMUL.FTZ R42, R8, -1.4426950216293334961 ;  /* 0xbfb8aa3b082a7820 */ /* 0x000fe40000410000 */
[----:B------:R-:W-:Y:S01]  /*0930*/  MUFU.EX2 R11, R11 ;  /* 0x0000000b000b7308 */ /* 0x000fe20000000800 */
[----:B------:R-:W-:-:S07]  /*0940*/  FMUL.FTZ R9, R41, -1.4426950216293334961 ;  /* 0xbfb8aa3b29097820 */ /* 0x000fce0000410000 */
[----:B------:R-:W-:Y:S08]  /*0950*/  MUFU.EX2 R42, R42 ;  /* 0x0000002a002a7308 */ /* 0x000ff00000000800 */
[----:B------:R-:W-:Y:S08]  /*0960*/  MUFU.EX2 R9, R9 ;  /* 0x0000000900097308 */ /* 0x000ff00000000800 */
[----:B------:R-:W0:Y:S02]  /*0970*/  MUFU.EX2 R10, R10 ;  /* 0x0000000a000a7308 */ /* 0x000e240000000800 */
[----:B0-----:R-:W-:Y:S01]  /*0980*/  FADD.FTZ R10, R10, 1 ;  /* 0x3f8000000a0a7421 */ /* 0x001fe20000010000 */
[----:B--2---:R0:W-:Y:S01]  /*0990*/  STS.64 [R32.X8], R22 ;  /* 0x0000001620007388 */ /* 0x0041e20000008a00 */
[----:B------:R-:W-:-:S06]  /*09a0*/  NOP ;  /* 0x0000000000007918 */ /* 0x000fcc0000000000 */
[----:B------:R-:W1:Y:S01]  /*09b0*/  LDS.64 R6, [R32.X8] ;  /* 0x0000000020067984 */ /* 0x000e620000008a00 */
[----:B0-----:R-:W-:Y:S02]  /*09c0*/  FADD.FTZ R22, R11, 1 ;  /* 0x3f8000000b167421 */ /* 0x001fe40000010000 */
[----:B------:R-:W-:Y:S02]  /*09d0*/  FADD.FTZ R23, R42, 1 ;  /* 0x3f8000002a177421 */ /* 0x000fe40000010000 */
[----:B------:R-:W0:Y:S01]  /*09e0*/  MUFU.RCP R45, R22 ;  /* 0x00000016002d7308 */ /* 0x000e220000001000 */
[----:B------:R-:W-:Y:S01]  /*09f0*/  FADD.FTZ R11, R9, 1 ;  /* 0x3f800000090b7421 */ /* 0x000fe20000010000 */
[----:B------:R-:W-:-:S06]  /*0a00*/  HADD2.F32 R9, -RZ, R5.H0_H0 ;  /* 0x20000005ff097230 */ /* 0x000fcc0000004100 */
[----:B------:R-:W2:Y:S08]  /*0a10*/  MUFU.RCP R47, R23 ;  /* 0x00000017002f7308 */ /* 0x000eb00000001000 */
[----:B------:R3:W4:Y:S01]  /*0a20*/  MUFU.RCP R42, R11 ;  /* 0x0000000b002a7308 */ /* 0x0007220000001000 */
[----:B0-----:R-:W-:-:S04]  /*0a30*/  FADD.FTZ R5, -R45, 1 ;  /* 0x3f8000002d057421 */ /* 0x001fc80000010100 */
[C---:B------:R-:W-:Y:S02]  /*0a40*/  FFMA.FTZ R5, R44.reuse, R5, 1 ;  /* 0x3f8000002c057423 */ /* 0x040fe40000010005 */
[----:B------:R-:W-:Y:S01]  /*0a50*/  FMUL.FTZ R44, R44, R45 ;  /* 0x0000002d2c2c7220 */ /* 0x000fe20000410000 */
[----:B------:R4:W0:Y:S01]  /*0a60*/  MUFU.RCP R23, R10 ;  /* 0x0000000a00177308 */ /* 0x0008220000001000 */
[--C-:B-1----:R-:W-:Y:S01]  /*0a70*/  SHF.R.U32.HI R48, RZ, 0x10, R7.reuse ;  /* 0x00000010ff307819 */ /* 0x102fe20000011607 */
[----:B------:R-:W-:Y:S01]  /*0a80*/  HADD2.F32 R46, -RZ, R7.H0_H0 ;  /* 0x20000007ff2e7230 */ /* 0x000fe20000004100 */
[----:B------:R-:W-:Y:S01]  /*0a90*/  SHF.R.U64 R43, R6, 0x10, R7 ;  /* 0x00000010062b7819 */ /* 0x000fe20000001207 */
[----:B--2---:R-:W-:Y:S02]  /*0aa0*/  FADD.FTZ R7, -R47, 1 ;  /* 0x3f8000002f077421 */ /* 0x004fe40000010100 */
[----:B------:R-:W-:Y:S01]  /*0ab0*/  HADD2.F32 R48, -RZ, R48.H0_H0 ;  /* 0x20000030ff307230 */ /* 0x000fe20000004100 */
[----:B------:R-:W-:Y:S01]  /*0ac0*/  FMUL.FTZ R22, R9, R46 ;  /* 0x0000002e09167220 */ /* 0x000fe20000410000 */
[----:B------:R-:W-:Y:S01]  /*0ad0*/  HADD2.F32 R43, -RZ, R43.H0_H0 ;  /* 0x2000002bff2b7230 */ /* 0x000fe20000004100 */
[----:B------:R-:W-:-:S02]  /*0ae0*/  FFMA.FTZ R7, R8, R7, 1 ;  /* 0x3f80000008077423 */ /* 0x000fc40000010007 */
[----:B------:R-:W-:Y:S02]  /*0af0*/  FMUL.FTZ R22, R45, R22 ;  /* 0x000000162d167220 */ /* 0x000fe40000410000 */
[----:B------:R-:W-:Y:S02]  /*0b00*/  FMUL.FTZ R50, R63, R48 ;  /* 0x000000303f327220 */ /* 0x000fe40000410000 */
[----:B---3--:R-:W-:Y:S01]  /*0b10*/  FMUL.FTZ R11, R22, R5 ;  /* 0x00000005160b7220 */ /* 0x008fe20000410000 */
[----:B------:R-:W-:Y:S01]  /*0b20*/  HADD2.F32 R22, -RZ, R6.H0_H0 ;  /* 0x20000006ff167230 */ /* 0x000fe20000004100 */
[----:B------:R-:W-:Y:S02]  /*0b30*/  FMUL.FTZ R50, R47, R50 ;  /* 0x000000322f327220 */ /* 0x000fe40000410000 */
[----:B----4-:R-:W-:Y:S02]  /*0b40*/  FADD.FTZ R10, -R42, 1 ;  /* 0x3f8000002a0a7421 */ /* 0x010fe40000010100 */
[----:B------:R-:W-:Y:S01]  /*0b50*/  FMUL.FTZ R5, R61, R43 ;  /* 0x0000002b3d057220 */ /* 0x000fe20000410000 */
[----:B------:R-:W-:Y:S01]  /*0b60*/  F2F.F16.F32 R11, R11 ;  /* 0x0000000b000b7304 */ /* 0x000fe20000200800 */
[----:B------:R-:W-:-:S02]  /*0b70*/  FMUL.FTZ R50, R50, R7 ;  /* 0x0000000732327220 */ /* 0x000fc40000410000 */
[----:B------:R-:W-:Y:S02]  /*0b80*/  FFMA.FTZ R7, R41, R10, 1 ;  /* 0x3f80000029077423 */ /* 0x000fe4000001000a */
[----:B------:R-:W-:Y:S02]  /*0b90*/  FMUL.FTZ R6, R42, R5 ;  /* 0x000000052a067220 */ /* 0x000fe40000410000 */
[----:B0-----:R-:W-:Y:S01]  /*0ba0*/  FADD.FTZ R5, -R23, 1 ;  /* 0x3f80000017057421 */ /* 0x001fe20000010100 */
[----:B------:R-:W0:Y:S01]  /*0bb0*/  F2F.F16.F32 R50, R50 ;  /* 0x0000003200327304 */ /* 0x000e220000200800 */
[----:B------:R-:W-:Y:S02]  /*0bc0*/  FMUL.FTZ R4, R60, R22 ;  /* 0x000000163c047220 */ /* 0x000fe40000410000 */
[----:B------:R-:W-:Y:S02]  /*0bd0*/  FMUL.FTZ R7, R6, R7 ;  /* 0x0000000706077220 */ /* 0x000fe40000410000 */
[----:B------:R-:W-:-:S02]  /*0be0*/  FFMA.FTZ R5, R40, R5, 1 ;  /* 0x3f80000028057423 */ /* 0x000fc40000010005 */
[----:B------:R-:W-:Y:S02]  /*0bf0*/  FMUL.FTZ R4, R23, R4 ;  /* 0x0000000417047220 */ /* 0x000fe40000410000 */
[----:B------:R-:W1:Y:S01]  /*0c00*/  F2F.F16.F32 R7, R7 ;  /* 0x0000000700077304 */ /* 0x000e620000200800 */
[----:B------:R-:W-:Y:S01]  /*0c10*/  FMUL.FTZ R23, R40, R23 ;  /* 0x0000001728177220 */ /* 0x000fe20000410000 */
[----:B------:R-:W-:Y:S01]  /*0c20*/  HADD2.F32 R40, -RZ, R14.H0_H0 ;  /* 0x2000000eff287230 */ /* 0x000fe20000004100 */
[----:B------:R-:W-:Y:S02]  /*0c30*/  FMUL.FTZ R6, R4, R5 ;  /* 0x0000000504067220 */ /* 0x000fe40000410000 */
[----:B------:R-:W-:Y:S01]  /*0c40*/  FMUL.FTZ R60, R60, R23 ;  /* 0x000000173c3c7220 */ /* 0x000fe20000410000 */
[----:B0-----:R-:W-:Y:S02]  /*0c50*/  PRMT R11, R11, 0x5410, R50 ;  /* 0x000054100b0b7816 */ /* 0x001fe40000000032 */
[----:B------:R-:W0:Y:S01]  /*0c60*/  F2F.F16.F32 R49, R6 ;  /* 0x0000000600317304 */ /* 0x000e220000200800 */
[----:B------:R-:W-:-:S02]  /*0c70*/  IMAD R50, R28, c[0x0][0x2e8], RZ ;  /* 0x0000ba001c327a24 */ /* 0x000fc400078e02ff */
[----:B------:R-:W-:Y:S01]  /*0c80*/  FMUL.FTZ R42, R41, R42 ;  /* 0x0000002a292a7220 */ /* 0x000fe20000410000 */
[----:B------:R-:W-:Y:S01]  /*0c90*/  SHF.R.U32.HI R41, RZ, 0x10, R15 ;  /* 0x00000010ff297819 */ /* 0x000fe2000001160f */
[----:B------:R-:W-:Y:S01]  /*0ca0*/  FFMA.FTZ R40, R60, R40, R29 ;  /* 0x000000283c287223 */ /* 0x000fe2000001001d */
[----:B------:R-:W-:Y:S01]  /*0cb0*/  MOV R29, c[0x0][0x16c] ;  /* 0x00005b00001d7a02 */ /* 0x000fe20000000f00 */
[----:B------:R-:W-:Y:S02]  /*0cc0*/  FMUL.FTZ R61, R61, R42 ;  /* 0x0000002a3d3d7220 */ /* 0x000fe40000410000 */
[----:B-1----:R-:W-:Y:S01]  /*0cd0*/  IMAD.WIDE.U32 R4, R7, 0x10000, RZ ;  /* 0x0001000007047825 */ /* 0x002fe200078e00ff */
[----:B------:R-:W-:Y:S01]  /*0ce0*/  BAR.SYNC.DEFER_BLOCKING 0x0 ;  /* 0x0000000000007b1d */ /* 0x000fe20000010000 */
[----:B------:R-:W-:Y:S01]  /*0cf0*/  ISETP.GE.AND P1, PT, R29, 0x1, PT ;  /* 0x000000011d00780c */ /* 0x000fe20003f26270 */
[----:B------:R-:W-:Y:S02]  /*0d00*/  HADD2.F32 R29, -RZ, R15.H0_H0 ;  /* 0x2000000fff1d7230 */ /* 0x000fe40000004100 */
[----:B------:R-:W-:-:S02]  /*0d10*/  LOP3.LUT R11, R11, R5, RZ, 0xfc, !PT ;  /* 0x000000050b0b7212 */ /* 0x000fc400078efcff */
[----:B0-----:R-:W-:Y:S01]  /*0d20*/  LOP3.LUT R10, R4, R49, RZ, 0xfc, !PT ;  /* 0x00000031040a7212 */ /* 0x001fe200078efcff */
[C---:B------:R-:W-:Y:S01]  /*0d30*/  IMAD R49, R27.reuse, c[0x0][0x2ec], R50 ;  /* 0x0000bb001b317a24 */ /* 0x040fe200078e0232 */
[----:B------:R-:W-:Y:S01]  /*0d40*/  SHF.R.U64 R50, R14, 0x10, R15 ;  /* 0x000000100e327819 */ /* 0x000fe2000000120f */
[----:B------:R-:W-:-:S05]  /*0d50*/  IMAD.WIDE.U32 R4, R27, c[0x0][0x2e8], R12 ;  /* 0x0000ba001b047a25 */ /* 0x000fca00078e000c */
[----:B------:R-:W-:Y:S01]  /*0d60*/  IADD3 R5, R5, R49, RZ ;  /* 0x0000003105057210 */ /* 0x000fe20007ffe0ff */
[----:B------:R-:W-:-:S04]  /*0d70*/  IMAD R49, R25, c[0x0][0x2f0], RZ ;  /* 0x0000bc0019317a24 */ /* 0x000fc800078e02ff */
[----:B------:R-:W-:Y:S01]  /*0d80*/  IMAD.WIDE.U32 R4, R0, c[0x0][0x2f0], R4 ;  /* 0x0000bc0000047a25 */ /* 0x000fe200078e0004 */
[----:B------:R0:W-:Y:S01]  /*0d90*/  STS.64 [R32.X8], R10 ;  /* 0x0000000a20007388 */ /* 0x0001e20000008a00 */
[----:B------:R-:W-:-:S06]  /*0da0*/  NOP ;  /* 0x0000000000007918 */ /* 0x000fcc0000000000 */
[----:B------:R-:W1:Y:S01]  /*0db0*/  LDS.64 R6, [R32.X8] ;  /* 0x0000000020067984 */ /* 0x000e620000008a00 */
[----:B0-----:R-:W-:Y:S01]  /*0dc0*/  HADD2.F32 R10, -RZ, R50.H0_H0 ;  /* 0x20000032ff0a7230 */ /* 0x001fe20000004100 */
[----:B------:R-:W-:-:S04]  /*0dd0*/  IMAD R11, R0, c[0x0][0x2f4], R49 ;  /* 0x0000bd00000b7a24 */ /* 0x000fc800078e0231 */
[----:B------:R-:W-:Y:S01]  /*0de0*/  FFMA.FTZ R40, R61, R10, R40 ;  /* 0x0000000a3d287223 */ /* 0x000fe20000010028 */
[----:B------:R-:W-:Y:S01]  /*0df0*/  IADD3 R11, R5, R11, RZ ;  /* 0x0000000b050b7210 */ /* 0x000fe20007ffe0ff */
[----:B------:R-:W-:Y:S01]  /*0e00*/  FMUL.FTZ R5, R9, R44 ;  /* 0x0000002c09057220 */ /* 0x000fe20000410000 */
[----:B------:R-:W-:-:S03]  /*0e10*/  LEA R10, P2, R4, c[0x0][0x338], 0x1 ;  /* 0x0000ce00040a7a11 */ /* 0x000fc600078408ff */
[----:B------:R-:W-:Y:S01]  /*0e20*/  FFMA.FTZ R40, R5, R29, R40 ;  /* 0x0000001d05287223 */ /* 0x000fe20000010028 */
[----:B------:R-:W-:Y:S01]  /*0e30*/  LEA.HI.X R11, R4, c[0x0][0x33c], R11, 0x1, P2 ;  /* 0x0000cf00040b7a11 */ /* 0x000fe200010f0c0b */
[----:B------:R-:W-:Y:S01]  /*0e40*/  FMUL.FTZ R4, R8, R47 ;  /* 0x0000002f08047220 */ /* 0x000fe20000410000 */
[----:B------:R-:W-:-:S03]  /*0e50*/  HADD2.F32 R29, -RZ, R41.H0_H0 ;  /* 0x20000029ff1d7230 */ /* 0x000fc60000004100 */
[----:B------:R-:W-:-:S04]  /*0e60*/  IMAD.WIDE R8, R31, 0x8, R10 ;  /* 0x000000081f087825 */ /* 0x000fc800078e020a */
[----:B------:R-:W-:-:S04]  /*0e70*/  FMUL.FTZ R63, R63, R4 ;  /* 0x000000043f3f7220 */ /* 0x000fc80000410000 */
[----:B------:R-:W-:Y:S01]  /*0e80*/  FFMA.FTZ R29, R63, R29, R40 ;  /* 0x0000001d3f1d7223 */ /* 0x000fe20000010028 */
[----:B-1----:R0:W-:Y:S01]  /*0e90*/  STG.E.64 [R8.64], R6 ;  /* 0x0000000608007986 */ /* 0x0021e2000c101b06 */
[----:B------:R-:W-:Y:S05]  /*0ea0*/  @!P0 BRA `(.L_x_13794) ;  /* 0x000001c000008947 */ /* 0x000fea0003800000 */
[----:B------:R-:W-:Y:S01]  /*0eb0*/  FMUL.FTZ R44, R44, R46 ;  /* 0x0000002e2c2c7220 */ /* 0x000fe20000410000 */
[----:B------:R-:W-:Y:S01]  /*0ec0*/  BAR.SYNC.DEFER_BLOCKING 0x0 ;  /* 0x0000000000007b1d */ /* 0x000fe20000010000 */
[----:B------:R-:W-:Y:S02]  /*0ed0*/  FMUL.FTZ R42, R42, R43 ;  /* 0x0000002b2a2a7220 */ /* 0x000fe40000410000 */
[----:B------:R-:W-:Y:S02]  /*0ee0*/  FMUL.FTZ R4, R4, R48 ;  /* 0x0000003004047220 */ /* 0x000fe40000410000 */
[----:B------:R-:W-:Y:S01]  /*0ef0*/  FMUL.FTZ R22, R23, R22 ;  /* 0x0000001617167220 */ /* 0x000fe20000410000 */
[----:B0-----:R-:W0:Y:S01]  /*0f00*/  F2F.F16.F32 R6, R42 ;  /* 0x0000002a00067304 */ /* 0x001e220000200800 */
[----:B------:R-:W-:-:S04]  /*0f10*/  IMAD R41, R25, c[0x0][0x218], RZ ;  /* 0x0000860019297a24 */ /* 0x000fc800078e02ff */
[----:B------:R-:W-:-:S03]  /*0f20*/  IMAD R41, R0, c[0x0][0x21c], R41 ;  /* 0x0000870000297a24 */ /* 0x000fc600078e0229 */
[----:B------:R-:W-:Y:S08]  /*0f30*/  F2F.F16.F32 R44, R44 ;  /* 0x0000002c002c7304 */ /* 0x000ff00000200800 */
[----:B------:R1:W2:Y:S01]  /*0f40*/  F2F.F16.F32 R11, R4 ;  /* 0x00000004000b7304 */ /* 0x0002a20000200800 */
[----:B0-----:R-:W-:-:S07]  /*0f50*/  IMAD.WIDE.U32 R6, R6, 0x10000, RZ ;  /* 0x0001000006067825 */ /* 0x001fce00078e00ff */
[----:B------:R-:W0:Y:S01]  /*0f60*/  F2F.F16.F32 R9, R22 ;  /* 0x0000001600097304 */ /* 0x000e220000200800 */
[----:B-1----:R-:W-:-:S04]  /*0f70*/  IMAD R4, R28, c[0x0][0x210], RZ ;  /* 0x000084001c047a24 */ /* 0x002fc800078e02ff */
[----:B------:R-:W-:Y:S01]  /*0f80*/  IMAD R23, R27, c[0x0][0x214], R4 ;  /* 0x000085001b177a24 */ /* 0x000fe200078e0204 */
[----:B--2---:R-:W-:-:S04]  /*0f90*/  PRMT R11, R44, 0x5410, R11 ;  /* 0x000054102c0b7816 */ /* 0x004fc8000000000b */
[----:B------:R-:W-:Y:S02]  /*0fa0*/  LOP3.LUT R11, R11, R7, RZ, 0xfc, !PT ;  /* 0x000000070b0b7212 */ /* 0x000fe400078efcff */
[----:B0-----:R-:W-:Y:S01]  /*0fb0*/  LOP3.LUT R10, R6, R9, RZ, 0xfc, !PT ;  /* 0x00000009060a7212 */ /* 0x001fe200078efcff */
[----:B------:R-:W-:-:S04]  /*0fc0*/  IMAD.WIDE.U32 R8, R27, c[0x0][0x210], R12 ;  /* 0x000084001b087a25 */ /* 0x000fc800078e000c */
[----:B------:R0:W-:Y:S01]  /*0fd0*/  STS.64 [R32.X8], R10 ;  /* 0x0000000a20007388 */ /* 0x0001e20000008a00 */
[----:B------:R-:W-:-:S06]  /*0fe0*/  NOP ;  /* 0x0000000000007918 */ /* 0x000fcc0000000000 */
[----:B------:R-:W1:Y:S01]  /*0ff0*/  LDS.64 R6, [R32.X8] ;  /* 0x0000000020067984 */ /* 0x000e620000008a00 */
[----:B------:R-:W-:-:S05]  /*1000*/  IADD3 R9, R9, R23, RZ ;  /* 0x0000001709097210 */ /* 0x000fca0007ffe0ff */
[----:B------:R-:W-:-:S05]  /*1010*/  IMAD.WIDE.U32 R8, R0, c[0x0][0x218], R8 ;  /* 0x0000860000087a25 */ /* 0x000fca00078e0008 */
[----:B------:R-:W-:Y:S02]  /*1020*/  IADD3 R9, R9, R41, RZ ;  /* 0x0000002909097210 */ /* 0x000fe40007ffe0ff */
[----:B0-----:R-:W-:-:S04]  /*1030*/  LEA R10, P0, R8, c[0x0][0x270], 0x1 ;  /* 0x00009c00080a7a11 */ /* 0x001fc800078008ff */
[----:B------:R-:W-:-:S05]  /*1040*/  LEA.HI.X R11, R8, c[0x0][0x274], R9, 0x1, P0 ;  /* 0x00009d00080b7a11 */ /* 0x000fca00000f0c09 */
[----:B------:R-:W-:-:S05]  /*1050*/  IMAD.WIDE R8, R31, 0x8, R10 ;  /* 0x000000081f087825 */ /* 0x000fca00078e020a */
[----:B-1----:R0:W-:Y:S02]  /*1060*/  STG.E.64 [R8.64], R6 ;  /* 0x0000000608007986 */ /* 0x0021e4000c101b06 */
.L_x_13794:
[--C-:B------:R-:W-:Y:S01]  /*1070*/  SHF.R.U64 R4, R2, 0x10, R3.reuse ;  /* 0x0000001002047819 */ /* 0x100fe20000001203 */
[----:B0-----:R-:W-:Y:S01]  /*1080*/  HADD2.F32 R9, -RZ, R3.H0_H0 ;  /* 0x20000003ff097230 */ /* 0x001fe20000004100 */
[----:B------:R-:W-:Y:S01]  /*1090*/  SHF.R.U32.HI R11, RZ, 0x10, R3 ;  /* 0x00000010ff0b7819 */ /* 0x000fe20000011603 */
[----:B------:R-:W-:Y:S01]  /*10a0*/  HADD2.F32 R7, -RZ, R2.H0_H0 ;  /* 0x20000002ff077230 */ /* 0x000fe20000004100 */
[----:B------:R-:W-:Y:S01]  /*10b0*/  BAR.SYNC.DEFER_BLOCKING 0x0 ;  /* 0x0000000000007b1d */ /* 0x000fe20000010000 */
[----:B------:R-:W-:Y:S01]  /*10c0*/  HADD2.F32 R3, -RZ, R4.H0_H0 ;  /* 0x20000004ff037230 */ /* 0x000fe20000004100 */
[----:B------:R-:W-:Y:S01]  /*10d0*/  HFMA2.MMA R59, -RZ, RZ, 0, 0 ;  /* 0x00000000ff3b7435 */ /* 0x000fe200000001ff */
[----:B------:R-:W-:Y:S01]  /*10e0*/  HADD2.F32 R11, -RZ, R11.H0_H0 ;  /* 0x2000000bff0b7230 */ /* 0x000fe20000004100 */
[----:B------:R-:W-:Y:S01]  /*10f0*/  HFMA2.MMA R55, -RZ, RZ, 0, 0 ;  /* 0x00000000ff377435 */ /* 0x000fe200000001ff */
[----:B------:R-:W-:Y:S01]  /*1100*/  MOV R57, RZ ;  /* 0x000000ff00397202 */ /* 0x000fe20000000f00 */
[--C-:B-----5:R-:W-:Y:S01]  /*1110*/  FADD.FTZ R58, R7, R26.reuse ;  /* 0x0000001a073a7221 */ /* 0x120fe20000010000 */
[----:B------:R-:W-:Y:S01]  /*1120*/  MOV R53, RZ ;  /* 0x000000ff00357202 */ /* 0x000fe20000000f00 */
[----:B------:R-:W-:-:S02]  /*1130*/  FADD.FTZ R56, R9, R26 ;  /* 0x0000001a09387221 */ /* 0x000fc40000010000 */
[--C-:B------:R-:W-:Y:S02]  /*1140*/  FADD.FTZ R54, R3, R26.reuse ;  /* 0x0000001a03367221 */ /* 0x100fe40000010000 */
[----:B------:R-:W-:Y:S02]  /*1150*/  FADD.FTZ R52, R11, R26 ;  /* 0x0000001a0b347221 */ /* 0x000fe40000010000 */
[-C--:B------:R-:W-:Y:S02]  /*1160*/  FMUL.FTZ R51, R60, R24.reuse ;  /* 0x000000183c337220 */ /* 0x080fe40000410000 */
[-C--:B------:R-:W-:Y:S02]  /*1170*/  FMUL.FTZ R50, R5, R24.reuse ;  /* 0x0000001805327220 */ /* 0x080fe40000410000 */
[-C--:B------:R-:W-:Y:S02]  /*1180*/  FMUL.FTZ R49, R61, R24.reuse ;  /* 0x000000183d317220 */ /* 0x080fe40000410000 */
[----:B------:R-:W-:Y:S01]  /*1190*/  FMUL.FTZ R48, R63, R24 ;  /* 0x000000183f307220 */ /* 0x000fe20000410000 */
[----:B------:R-:W-:Y:S05]  /*11a0*/  @!P1 BRA `(.L_x_13795) ;  /* 0x000025c000009947 */ /* 0x000fea0003800000 */
[----:B------:R-:W-:Y:S01]  /*11b0*/  IMAD R11, R25, c[0x0][0x180], RZ ;  /* 0x00006000190b7a24 */ /* 0x000fe200078e02ff */
        /* <DEDUP_REMOVED lines=9> */
[----:B------:R-:W-:Y:S01]  /*1250*/  IMAD R43, R0, c[0x0][0x1bc], R41 ;  /* 0x00006f00002b7a24 */ /* 0x000fe200078e0229 */
        /* <DEDUP_REMOVED lines=13> */
[----:B------:R-:W-:Y:S01]  /*1330*/  IMAD.WIDE R40, R41, 0x10, R20 ;  /* 0x0000001029287825 */ /* 0x000fe200078e0214 */
[----:B------:R-:W-:Y:S02]  /*1340*/  IADD3 R43, R9, R43, RZ ;  /* 0x0000002b092b7210 */ /* 0x000fe40007ffe0ff */
[----:B------:R-:W-:Y:S01]  /*1350*/  IADD3 R45, R7, R23, RZ ;  /* 0x00000017072d7210 */ /* 0x000fe20007ffe0ff */
[----:B------:R-:W-:Y:S01]  /*1360*/  FADD.FTZ R60, R60, R60 ;  /* 0x0000003c3c3c7221 */ /* 0x000fe20000010000 */
[----:B------:R-:W-:Y:S01]  /*1370*/  LEA.HI.X R43, R8, c[0x0][0x234], R43, 0x3, P2 ;  /* 0x00008d00082b7a11 */ /* 0x000fe200010f1c2b */
[----:B------:R-:W-:Y:S01]  /*1380*/  FADD.FTZ R61, R61, R61 ;  /* 0x0000003d3d3d7221 */ /* 0x000fe20000010000 */
[----:B------:R-:W-:Y:S01]  /*1390*/  LEA.HI.X R45, R6, c[0x0][0x22c], R45, 0x3, P1 ;  /* 0x00008b00062d7a11 */ /* 0x000fe200008f1c2d */
[----:B------:R-:W-:Y:S01]  /*13a0*/  FADD.FTZ R62, R5, R5 ;  /* 0x00000005053e7221 */ /* 0x000fe20000010000 */
[----:B------:R-:W-:Y:S01]  /*13b0*/  SHF.L.U32 R65, R3, 0x8, RZ ;  /* 0x0000000803417819 */ /* 0x000fe200000006ff */
[----:B------:R-:W-:-:S02]  /*13c0*/  FADD.FTZ R63, R63, R63 ;  /* 0x0000003f3f3f7221 */ /* 0x000fc40000010000 */
.L_x_13810:
[----:B------:R-:W2:Y:S01]  /*13d0*/  LDG.E.64 R2, [R46.64] ;  /* 0x000000062e027981 */ /* 0x000ea2000c1e1b00 */
[C---:B------:R-:W-:Y:S01]  /*13e0*/  ISETP.NE.AND P1, PT, R31.reuse, RZ, PT ;  /* 0x000000ff1f00720c */ /* 0x040fe20003f25270 */
[----:B------:R-:W-:Y:S01]  /*13f0*/  CS2R R8, SRZ ;  /* 0x0000000000087805 */ /* 0x000fe2000001ff00 */
[----:B------:R-:W-:-:S02]  /*1400*/  IADD3 R6, R31, 0x200, RZ ;  /* 0x000002001f067810 */ /* 0x000fc40007ffe0ff */
[----:B------:R-:W-:Y:S02]  /*1410*/  ISETP.GT.AND P0, PT, R33, 0x1, PT ;  /* 0x000000012100780c */ /* 0x000fe40003f04270 */
[----:B------:R-:W-:Y:S02]  /*1420*/  SEL R22, R65, R6, !P1 ;  /* 0x0000000641167207 */ /* 0x000fe40004800000 */
[----:B------:R-:W-:Y:S02]  /*1430*/  ISETP.EQ.AND P0, PT, R93, RZ, P0 ;  /* 0x000000ff5d00720c */ /* 0x000fe40000702270 */
[----:B------:R-:W-:Y:S01]  /*1440*/  SHF.R.U64 R79, R14, 0x10, R15 ;  /* 0x000000100e4f7819 */ /* 0x000fe2000000120f */
[----:B--2---:R-:W-:Y:S02]  /*1450*/  FMUL.FTZ R23, R2, 1.4426950216293334961 ;  /* 0x3fb8aa3b02177820 */ /* 0x004fe40000410000 */
[C---:B------:R-:W-:Y:S02]  /*1460*/  FMUL.FTZ R5, R58.reuse, R3 ;  /* 0x000000033a057220 */ /* 0x040fe40000410000 */
[----:B------:R-:W-:-:S02]  /*1470*/  FMUL.FTZ R4, R58, R23 ;  /* 0x000000173a047220 */ /* 0x000fc40000410000 */
        /* <DEDUP_REMOVED lines=22> */
[----:B------:R-:W-:Y:S01]  /*15e0*/  MUFU.EX2 R66, R66 ;  /* 0x0000004200427308 */ /* 0x000fe20000000800 */
[----:B--2---:R-:W-:Y:S01]  /*15f0*/  HADD2.F32 R67, -RZ, R14.H0_H0 ;  /* 0x2000000eff437230 */ /* 0x004fe20000004100 */
[----:B------:R-:W-:Y:S02]  /*1600*/  FMUL.RZ R78, R68, 0.15915493667125701904 ;  /* 0x3e22f983444e7820 */ /* 0x000fe4000040c000 */
[----:B-1----:R-:W-:-:S04]  /*1610*/  FMUL.FTZ R68, R22, R69 ;  /* 0x0000004516447220 */ /* 0x002fc80000410000 */
[----:B------:R-:W1:Y:S01]  /*1620*/  MUFU.SIN R23, R74 ;  /* 0x0000004a00177308 */ /* 0x000e620000000400 */
[----:B------:R-:W-:Y:S02]  /*1630*/  FMUL.FTZ R75, R58, R67 ;  /* 0x000000433a4b7220 */ /* 0x000fe40000410000 */
[----:B---3--:R-:W-:-:S05]  /*1640*/  FMUL.FTZ R72, R22, R71 ;  /* 0x0000004716487220 */ /* 0x008fca0000410000 */
[----:B------:R1:W2:Y:S01]  /*1650*/  MUFU.COS R73, R74 ;  /* 0x0000004a00497308 */ /* 0x0002a20000000000 */
[----:B------:R-:W-:Y:S02]  /*1660*/  FMUL.FTZ R69, R68, R75 ;  /* 0x0000004b44457220 */ /* 0x000fe40000410000 */
[----:B------:R-:W-:-:S05]  /*1670*/  FMUL.FTZ R22, RZ, R68 ;  /* 0x00000044ff167220 */ /* 0x000fca0000410000 */
[----:B------:R-:W-:Y:S01]  /*1680*/  MUFU.EX2 R70, R70 ;  /* 0x0000004600467308 */ /* 0x000fe20000000800 */
[----:B------:R-:W-:-:S07]  /*1690*/  FFMA.FTZ R76, RZ, R72, R69 ;  /* 0x00000048ff4c7223 */ /* 0x000fce0000010045 */
[----:B------:R-:W3:Y:S01]  /*16a0*/  MUFU.COS R77, R78 ;  /* 0x0000004e004d7308 */ /* 0x000ee20000000000 */
[----:B------:R-:W-:Y:S01]  /*16b0*/  HADD2.F32 R69, -RZ, R79.H0_H0 ;  /* 0x2000004fff457230 */ /* 0x000fe20000004100 */
[----:B------:R-:W-:Y:S02]  /*16c0*/  FFMA.FTZ R22, R72, R75, -R22 ;  /* 0x0000004b48167223 */ /* 0x000fe40000010816 */
[----:B-1----:R-:W-:Y:S02]  /*16d0*/  FMUL.FTZ R74, R66, R23 ;  /* 0x00000017424a7220 */ /* 0x002fe40000410000 */
[----:B------:R-:W-:Y:S02]  /*16e0*/  FADD.FTZ R79, RZ, R76 ;  /* 0x0000004cff4f7221 */ /* 0x000fe40000010000 */
[----:B------:R-:W-:Y:S02]  /*16f0*/  FFMA.FTZ R23, R54, R69, R22 ;  /* 0x0000004536177223 */ /* 0x000fe40000010016 */
[----:B--2---:R-:W-:-:S02]  /*1700*/  FMUL.FTZ R76, R66, R73 ;  /* 0x00000049424c7220 */ /* 0x004fc40000410000 */
[C---:B------:R-:W-:Y:S02]  /*1710*/  FMUL.FTZ R22, R74.reuse, R79 ;  /* 0x0000004f4a167220 */ /* 0x040fe40000410000 */
[----:B------:R-:W-:Y:S02]  /*1720*/  FMUL.FTZ R73, R74, R23 ;  /* 0x000000174a497220 */ /* 0x000fe40000410000 */
[----:B---3--:R-:W-:Y:S02]  /*1730*/  FMUL.FTZ R66, R70, R77 ;  /* 0x0000004d46427220 */ /* 0x008fe40000410000 */
[----:B------:R-:W-:Y:S02]  /*1740*/  FFMA.FTZ R77, R76, R23, -R22 ;  /* 0x000000174c4d7223 */ /* 0x000fe40000010816 */
[-C--:B------:R-:W-:Y:S02]  /*1750*/  FMUL.FTZ R23, R11, R68.reuse ;  /* 0x000000440b177220 */ /* 0x080fe40000410000 */
[----:B------:R-:W-:-:S02]  /*1760*/  FMUL.FTZ R22, R10, R68 ;  /* 0x000000440a167220 */ /* 0x000fc40000410000 */
[-C--:B------:R-:W-:Y:S01]  /*1770*/  FFMA.FTZ R23, R10, R72.reuse, -R23 ;  /* 0x000000480a177223 */ /* 0x080fe20000010817 */
[----:B------:R-:W-:Y:S01]  /*1780*/  ISETP.NE.AND P2, PT, R31, 0x1f, PT ;  /* 0x0000001f1f00780c */ /* 0x000fe20003f45270 */
[----:B------:R-:W-:Y:S02]  /*1790*/  FFMA.FTZ R79, R76, R79, R73 ;  /* 0x0000004f4c4f7223 */ /* 0x000fe40000010049 */
[----:B------:R-:W-:Y:S02]  /*17a0*/  FFMA.FTZ R73, R11, R72, R22 ;  /* 0x000000480b497223 */ /* 0x000fe40000010016 */
[----:B------:R-:W-:Y:S01]  /*17b0*/  FMUL.FTZ R22, R74, R23 ;  /* 0x000000174a167220 */ /* 0x000fe20000410000 */
[----:B------:R-:W-:-:S03]  /*17c0*/  SHF.R.U32.HI R81, RZ, 0x10, R15 ;  /* 0x00000010ff517819 */ /* 0x000fc6000001160f */
[-C--:B------:R-:W-:Y:S02]  /*17d0*/  FFMA.FTZ R83, R76, R73.reuse, R22 ;  /* 0x000000494c537223 */ /* 0x080fe40000010016 */
[----:B------:R-:W-:Y:S01]  /*17e0*/  FMUL.FTZ R22, R74, R73 ;  /* 0x000000494a167220 */ /* 0x000fe20000410000 */
[----:B------:R-:W-:-:S03]  /*17f0*/  HADD2.F32 R73, -RZ, R81.H0_H0 ;  /* 0x20000051ff497230 */ /* 0x000fc60000004100 */
[----:B------:R-:W-:Y:S02]  /*1800*/  FFMA.FTZ R81, R76, R23, -R22 ;  /* 0x000000174c517223 */ /* 0x000fe40000010816 */
[----:B------:R0:W1:Y:S01]  /*1810*/  @P2 LDS.64 R22, [R31.X8+0x1568] ;  /* 0x001568001f162984 */ /* 0x0000620000008a00 */
[----:B------:R-:W2:Y:S01]  /*1820*/  MUFU.SIN R71, R78 ;  /* 0x0000004e00477308 */ /* 0x000ea20000000400 */
[----:B------:R-:W-:Y:S02]  /*1830*/  FADD.FTZ R79, RZ, R79 ;  /* 0x0000004fff4f7221 */ /* 0x000fe40000010000 */
[----:B--2---:R-:W-:Y:S01]  /*1840*/  FMUL.FTZ R70, R70, R71 ;  /* 0x0000004746467220 */ /* 0x004fe20000410000 */
[----:B------:R-:W-:-:S05]  /*1850*/  HADD2.F32 R71, -RZ, R15.H0_H0 ;  /* 0x2000000fff477230 */ /* 0x000fca0000004100 */
[----:B------:R-:W-:Y:S02]  /*1860*/  FFMA.FTZ R77, R56, R71, R77 ;  /* 0x00000047384d7223 */ /* 0x000fe4000001004d */
[C---:B------:R-:W-:Y:S02]  /*1870*/  FMUL.FTZ R78, R70.reuse, R79 ;  /* 0x0000004f464e7220 */ /* 0x040fe40000410000 */
[-C--:B------:R-:W-:Y:S01]  /*1880*/  FMUL.FTZ R80, R70, R77.reuse ;  /* 0x0000004d46507220 */ /* 0x080fe20000410000 */
[----:B------:R-:W-:Y:S01]  /*1890*/  BSSY B0, `(.L_x_13796) ;  /* 0x000000f000007945 */ /* 0x000fe20003800000 */
[C---:B------:R-:W-:Y:S02]  /*18a0*/  FFMA.FTZ R78, R66.reuse, R77, -R78 ;  /* 0x0000004d424e7223 */ /* 0x040fe4000001084e */
[----:B------:R-:W-:Y:S02]  /*18b0*/  FFMA.FTZ R79, R66, R79, R80 ;  /* 0x0000004f424f7223 */ /* 0x000fe40000010050 */
[----:B------:R-:W-:-:S02]  /*18c0*/  FMUL.FTZ R80, R70, R83 ;  /* 0x0000005346507220 */ /* 0x000fc40000410000 */
        /* <DEDUP_REMOVED lines=11> */
.L_x_13797:
[----:B0-----:R-:W-:Y:S05]  /*1980*/  BSYNC B0 ;  /* 0x0000000000007941 */ /* 0x001fea0003800000 */
.L_x_13796:
        /* <DEDUP_REMOVED lines=25> */
[----:B------:R-:W-:Y:S01]  /*1b20*/  @P0 FFMA.FTZ R79, R79, R80, -R83 ;  /* 0x000000504f4f0223 */ /* 0x000fe20000010853 */
[----:B------:R-:W2:Y:S02]  /*1b30*/  SHFL.UP PT, R84, R78, 0x2, RZ ;  /* 0x044000004e547989 */ /* 0x000ea400000e00ff */
[----:B------:R-:W-:-:S02]  /*1b40*/  FSEL R81, R82, R81, !P0 ;  /* 0x0000005152517208 */ /* 0x000fc40004000000 */
[----:B------:R-:W3:Y:S01]  /*1b50*/  SHFL.UP PT, R80, R79, 0x2, RZ ;  /* 0x044000004f507989 */ /* 0x000ee200000e00ff */
[----:B------:R-:W-:-:S03]  /*1b60*/  ISETP.GE.AND P0, PT, R32, 0x2, PT ;  /* 0x000000022000780c */ /* 0x000fc60003f06270 */
[----:B------:R-:W4:Y:S01]  /*1b70*/  SHFL.UP PT, R82, R81, 0x2, RZ ;  /* 0x0440000051527989 */ /* 0x000f2200000e00ff */
[C---:B0-----:R-:W-:Y:S02]  /*1b80*/  FMUL.FTZ R83, R81.reuse, R86 ;  /* 0x0000005651537220 */ /* 0x041fe40000410000 */
[-C--:B--2---:R-:W-:Y:S02]  /*1b90*/  FMUL.FTZ R85, R81, R84.reuse ;  /* 0x0000005451557220 */ /* 0x084fe40000410000 */
        /* <DEDUP_REMOVED lines=9> */
[----:B------:R-:W2:Y:S01]  /*1c30*/  SHFL.UP PT, R84, R77, 0x4, RZ ;  /* 0x048000004d547989 */ /* 0x000ea200000e00ff */
[----:B------:R-:W-:Y:S01]  /*1c40*/  @P0 FFMA.FTZ R79, R79, R80, -R83 ;  /* 0x000000504f4f0223 */ /* 0x000fe20000010853 */
[----:B------:R-:W-:-:S02]  /*1c50*/  ISETP.GE.AND P0, PT, R32, 0x4, PT ;  /* 0x000000042000780c */ /* 0x000fc40003f06270 */
[----:B------:R-:W-:Y:S04]  /*1c60*/  SHFL.UP PT, R82, R81, 0x4, RZ ;  /* 0x0480000051527989 */ /* 0x000fe800000e00ff */
[----:B------:R-:W3:Y:S01]  /*1c70*/  SHFL.UP PT, R80, R79, 0x4, RZ ;  /* 0x048000004f507989 */ /* 0x000ee200000e00ff */
[C---:B0-----:R-:W-:Y:S02]  /*1c80*/  FMUL.FTZ R83, R81.reuse, R86 ;  /* 0x0000005651537220 */ /* 0x041fe40000410000 */
[-C--:B--2---:R-:W-:Y:S02]  /*1c90*/  FMUL.FTZ R85, R81, R84.reuse ;  /* 0x0000005451557220 */ /* 0x084fe40000410000 */
        /* <DEDUP_REMOVED lines=9> */
[----:B------:R-:W2:Y:S01]  /*1d30*/  SHFL.UP PT, R80, R78, 0x8, RZ ;  /* 0x050000004e507989 */ /* 0x000ea200000e00ff */
        /* <DEDUP_REMOVED lines=18> */
[-C--:B--2---:R-:W-:Y:S02]  /*1e60*/  FFMA.FTZ R89, R79, R80.reuse, -R5 ;  /* 0x000000504f597223 */ /* 0x084fe40000010805 */
[----:B------:R-:W-:Y:S02]  /*1e70*/  FMUL.FTZ R80, R81, R80 ;  /* 0x0000005051507220 */ /* 0x000fe40000410000 */
[----:B------:R-:W-:-:S02]  /*1e80*/  FADD.FTZ R91, R83, R90 ;  /* 0x0000005a535b7221 */ /* 0x000fc40000010000 */
[----:B------:R-:W-:Y:S02]  /*1e90*/  FMUL.FTZ R7, R74, -R95 ;  /* 0x8000005f4a077220 */ /* 0x000fe40000410000 */
[----:B------:R-:W-:Y:S02]  /*1ea0*/  FFMA.FTZ R80, R79, R88, R80 ;  /* 0x000000584f507223 */ /* 0x000fe40000010050 */
[-C--:B------:R-:W-:Y:S02]  /*1eb0*/  FFMA.FTZ R97, R76, R91.reuse, -R7 ;  /* 0x0000005b4c617223 */ /* 0x080fe40000010807 */
[----:B---3--:R-:W-:Y:S02]  /*1ec0*/  FMUL.FTZ R7, R81, R4 ;  /* 0x0000000451077220 */ /* 0x008fe40000410000 */
[----:B------:R-:W-:Y:S02]  /*1ed0*/  FMUL.FTZ R91, R74, -R91 ;  /* 0x8000005b4a5b7220 */ /* 0x000fe40000410000 */
[----:B------:R-:W-:-:S02]  /*1ee0*/  @P0 FADD.FTZ R77, R77, R80 ;  /* 0x000000504d4d0221 */ /* 0x000fc40000010000 */
[-C--:B----4-:R-:W-:Y:S02]  /*1ef0*/  FMUL.FTZ R5, R81, R6.reuse ;  /* 0x0000000651057220 */ /* 0x090fe40000410000 */
[C---:B------:R-:W-:Y:S02]  /*1f00*/  FFMA.FTZ R6, R79.reuse, R6, R7 ;  /* 0x000000064f067223 */ /* 0x040fe40000010007 */
[----:B------:R-:W-:Y:S02]  /*1f10*/  FFMA.FTZ R98, R76, R95, R91 ;  /* 0x0000005f4c627223 */ /* 0x000fe4000001005b */
[----:B------:R-:W-:Y:S01]  /*1f20*/  @P0 FADD.FTZ R78, R78, R89 ;  /* 0x000000594e4e0221 */ /* 0x000fe20000010000 */
[----:B------:R-:W0:Y:S01]  /*1f30*/  SHFL.UP PT, R95, R77, 0x10, RZ ;  /* 0x060000004d5f7989 */ /* 0x000e2200000e00ff */
[----:B------:R-:W-:Y:S01]  /*1f40*/  @P0 FFMA.FTZ R79, R79, R4, -R5 ;  /* 0x000000044f4f0223 */ /* 0x000fe20000010805 */
[----:B------:R-:W-:Y:S01]  /*1f50*/  FSEL R90, R81, R6, !P0 ;  /* 0x00000006515a7208 */ /* 0x000fe20004000000 */
[CC--:B-1----:R-:W-:Y:S01]  /*1f60*/  FMUL.FTZ R4, R70.reuse, -R22.reuse ;  /* 0x8000001646047220 */ /* 0x0c2fe20000410000 */
[----:B------:R-:W1:Y:S01]  /*1f70*/  SHFL.UP PT, R92, R78, 0x10, RZ ;  /* 0x060000004e5c7989 */ /* 0x000e6200000e00ff */
[-C--:B------:R-:W-:Y:S01]  /*1f80*/  FMUL.FTZ R7, R70, R23.reuse ;  /* 0x0000001746077220 */ /* 0x080fe20000410000 */
[----:B------:R-:W-:Y:S01]  /*1f90*/  ISETP.GE.AND P0, PT, R33, c[0x0][0x174], PT ;  /* 0x00005d0021007a0c */ /* 0x000fe20003f06270 */
[C---:B------:R-:W-:Y:S01]  /*1fa0*/  FFMA.FTZ R81, R66.reuse, -R23, R4 ;  /* 0x8000001742517223 */ /* 0x040fe20000010004 */
[----:B------:R-:W2:Y:S01]  /*1fb0*/  SHFL.UP PT, R91, R79, 0x10, RZ ;  /* 0x060000004f5b7989 */ /* 0x000ea200000e00ff */
[----:B------:R-:W-:Y:S01]  /*1fc0*/  FFMA.FTZ R7, R66, R22, -R7 ;  /* 0x0000001642077223 */ /* 0x000fe20000010807 */
[----:B------:R-:W-:Y:S01]  /*1fd0*/  ISETP.EQ.AND P0, PT, R93, RZ, !P0 ;  /* 0x000000ff5d00720c */ /* 0x000fe20004702270 */
[C---:B------:R-:W-:Y:S01]  /*1fe0*/  FMUL.FTZ R88, R74.reuse, -R81 ;  /* 0x800000514a587220 */ /* 0x040fe20000410000 */
[----:B------:R-:W3:Y:S01]  /*1ff0*/  SHFL.UP PT, R80, R90, 0x10, RZ ;  /* 0x060000005a507989 */ /* 0x000ee200000e00ff */
[-C--:B------:R-:W-:Y:S01]  /*2000*/  FMUL.FTZ R96, R74, -R7.reuse ;  /* 0x800000074a607220 */ /* 0x080fe20000410000 */
[----:B------:R-:W-:Y:S01]  /*2010*/  HFMA2.MMA R5, -RZ, RZ, 0, 0 ;  /* 0x00000000ff057435 */ /* 0x000fe200000001ff */
[----:B------:R-:W-:Y:S01]  /*2020*/  FFMA.FTZ R99, R76, R7, -R88 ;  /* 0x000000074c637223 */ /* 0x000fe20000010858 */
[----:B------:R-:W-:Y:S01]  /*2030*/  MOV R4, 0x3f800000 ;  /* 0x3f80000000047802 */ /* 0x000fe20000000f00 */
[C---:B------:R-:W-:Y:S01]  /*2040*/  FMUL.FTZ R88, R61.reuse, R86 ;  /* 0x000000563d587220 */ /* 0x040fe20000410000 */
[----:B------:R-:W-:Y:S01]  /*2050*/  CS2R R6, SRZ ;  /* 0x0000000000067805 */ /* 0x000fe2000001ff00 */
[----:B------:R-:W-:-:S02]  /*2060*/  FMUL.FTZ R89, R61, R84 ;  /* 0x000000543d597220 */ /* 0x000fc40000410000 */
[----:B------:R-:W-:Y:S02]  /*2070*/  FFMA.FTZ R101, R76, R81, R96 ;  /* 0x000000514c657223 */ /* 0x000fe40000010060 */
[----:B------:R-:W-:Y:S01]  /*2080*/  FADD.FTZ R97, R88, R97 ;  /* 0x0000006158617221 */ /* 0x000fe20000010000 */
[----:B------:R-:W4:Y:S01]  /*2090*/  @P0 LDS.128 R4, [UR4+0x1660] ;  /* 0x00166004ff040984 */ /* 0x000f220008000c00 */
[----:B------:R-:W-:Y:S01]  /*20a0*/  FADD.FTZ R81, -R89, R98 ;  /* 0x0000006259517221 */ /* 0x000fe20000010100 */
[----:B------:R-:W-:Y:S01]  /*20b0*/  ISETP.NE.AND P0, PT, R93, 0x1f, PT ;  /* 0x0000001f5d00780c */ /* 0x000fe20003f05270 */
[C---:B------:R-:W-:Y:S02]  /*20c0*/  FMUL.FTZ R102, R68.reuse, -R97 ;  /* 0x8000006144667220 */ /* 0x040fe40000410000 */
[C---:B------:R-:W-:Y:S02]  /*20d0*/  FMUL.FTZ R100, R68.reuse, -R81 ;  /* 0x8000005144647220 */ /* 0x040fe40000410000 */
[----:B------:R-:W-:-:S02]  /*20e0*/  FMUL.FTZ R98, R68, -R101 ;  /* 0x8000006544627220 */ /* 0x000fc40000410000 */
[----:B0-----:R-:W-:Y:S02]  /*20f0*/  FMUL.FTZ R96, R90, R95 ;  /* 0x0000005f5a607220 */ /* 0x001fe40000410000 */
[C---:B------:R-:W-:Y:S02]  /*2100*/  FFMA.FTZ R102, R72.reuse, R81, R102 ;  /* 0x0000005148667223 */ /* 0x040fe40000010066 */
[C---:B------:R-:W-:Y:S02]  /*2110*/  FFMA.FTZ R103, R72.reuse, R97, -R100 ;  /* 0x0000006148677223 */ /* 0x040fe40000010864 */
[----:B------:R-:W-:Y:S02]  /*2120*/  FFMA.FTZ R81, R72, R99, -R98 ;  /* 0x0000006348517223 */ /* 0x000fe40000010862 */
[-C--:B-1----:R-:W-:Y:S02]  /*2130*/  FFMA.FTZ R97, R79, R92.reuse, -R96 ;  /* 0x0000005c4f617223 */ /* 0x082fe40000010860 */
[----:B------:R-:W-:-:S02]  /*2140*/  FMUL.FTZ R98, R90, R92 ;  /* 0x0000005c5a627220 */ /* 0x000fc40000410000 */
[C---:B--2---:R-:W-:Y:S02]  /*2150*/  FMUL.FTZ R96, R90.reuse, R91 ;  /* 0x0000005b5a607220 */ /* 0x044fe40000410000 */
[C---:B------:R-:W-:Y:S02]  /*2160*/  FFMA.FTZ R98, R79.reuse, R95, R98 ;  /* 0x0000005f4f627223 */ /* 0x040fe40000010062 */
[-C--:B---3--:R-:W-:Y:S02]  /*2170*/  FMUL.FTZ R92, R90, R80.reuse ;  /* 0x000000505a5c7220 */ /* 0x088fe40000410000 */
[C---:B------:R-:W-:Y:S02]  /*2180*/  FFMA.FTZ R95, R79.reuse, R80, R96 ;  /* 0x000000504f5f7223 */ /* 0x040fe40000010060 */
[----:B------:R-:W-:Y:S02]  /*2190*/  @P3 FFMA.FTZ R79, R79, R91, -R92 ;  /* 0x0000005b4f4f3223 */ /* 0x000fe4000001085c */
[----:B------:R-:W-:Y:S01]  /*21a0*/  FMUL.FTZ R99, R68, -R99 ;  /* 0x8000006344637220 */ /* 0x000fe20000410000 */
[----:B------:R-:W-:Y:S01]  /*21b0*/  FSEL R92, R90, R95, !P3 ;  /* 0x0000005f5a5c7208 */ /* 0x000fe20005800000 */
[----:B------:R-:W-:-:S02]  /*21c0*/  FMUL.FTZ R90, R60, R86 ;  /* 0x000000563c5a7220 */ /* 0x000fc40000410000 */
[----:B------:R-:W-:Y:S01]  /*21d0*/  FMUL.FTZ R91, R60, R84 ;  /* 0x000000543c5b7220 */ /* 0x000fe20000410000 */
[----:B------:R-:W0:Y:S01]  /*21e0*/  SHFL.UP PT, R79, R79, 0x1, RZ ;  /* 0x042000004f4f7989 */ /* 0x000e2200000e00ff */
[----:B------:R-:W-:Y:S02]  /*21f0*/  @P3 FADD.FTZ R78, R78, R97 ;  /* 0x000000614e4e3221 */ /* 0x000fe40000010000 */
[----:B------:R-:W-:Y:S01]  /*2200*/  @P3 FADD.FTZ R77, R77, R98 ;  /* 0x000000624d4d3221 */ /* 0x000fe20000010000 */
[----:B------:R-:W1:Y:S01]  /*2210*/  SHFL.UP PT, R92, R92, 0x1, RZ ;  /* 0x042000005c5c7989 */ /* 0x000e6200000e00ff */
[----:B------:R-:W-:Y:S01]  /*2220*/  FFMA.FTZ R80, R72, R101, R99 ;  /* 0x0000006548507223 */ /* 0x000fe20000010063 */
[----:B------:R-:W-:Y:S01]  /*2230*/  ISETP.GT.U32.AND P3, PT, R93, 0x1d, PT ;  /* 0x0000001d5d00780c */ /* 0x000fe20003f64070 */
[----:B------:R-:W-:Y:S01]  /*2240*/  FADD.FTZ R84, R90, R103 ;  /* 0x000000675a547221 */ /* 0x000fe20000010000 */
[----:B------:R2:W3:Y:S01]  /*2250*/  SHFL.DOWN PT, R99, R81, 0x1, 0x1f ;  /* 0x08201f0051637f89 */ /* 0x0004e200000e0000 */
[----:B------:R-:W-:-:S03]  /*2260*/  FADD.FTZ R86, -R91, R102 ;  /* 0x000000665b567221 */ /* 0x000fc60000010100 */
[----:B------:R2:W0:Y:S04]  /*2270*/  SHFL.DOWN PT, R95, R84, 0x1, 0x1f ;  /* 0x08201f00545f7f89 */ /* 0x00042800000e0000 */
[----:B------:R2:W0:Y:S04]  /*2280*/  SHFL.DOWN PT, R97, R86, 0x1, 0x1f ;  /* 0x08201f0056617f89 */ /* 0x00042800000e0000 */
[----:B------:R2:W0:Y:S04]  /*2290*/  SHFL.DOWN PT, R101, R80, 0x1, 0x1f ;  /* 0x08201f0050657f89 */ /* 0x00042800000e0000 */
[----:B------:R-:W0:Y:S04]  /*22a0*/  SHFL.UP PT, R78, R78, 0x1, RZ ;  /* 0x042000004e4e7989 */ /* 0x000e2800000e00ff */
[----:B------:R-:W0:Y:S01]  /*22b0*/  SHFL.UP PT, R77, R77, 0x1, RZ ;  /* 0x042000004d4d7989 */ /* 0x000e2200000e00ff */
[----:B------:R-:W-:Y:S05]  /*22c0*/  @!P0 BRA `(.L_x_13799) ;  /* 0x000000b000008947 */ /* 0x000fea0003800000 */
[C---:B012-4-:R-:W-:Y:S02]  /*22d0*/  FMUL.FTZ R96, R80.reuse, R101 ;  /* 0x0000006550607220 */ /* 0x057fe40000410000 */
[----:B------:R-:W-:-:S02]  /*22e0*/  FMUL.FTZ R98, R80, R97 ;  /* 0x0000006150627220 */ /* 0x000fc40000410000 */
[C---:B------:R-:W-:Y:S02]  /*22f0*/  FMUL.FTZ R100, R80.reuse, R95 ;  /* 0x0000005f50647220 */ /* 0x040fe40000410000 */
        /* <DEDUP_REMOVED lines=8> */
.L_x_13799:
[----:B-12-4-:R-:W-:Y:S05]  /*2380*/  BSYNC B0 ;  /* 0x0000000000007941 */ /* 0x016fea0003800000 */
.L_x_13798:
[----:B---3--:R1:W2:Y:S01]  /*2390*/  SHFL.DOWN PT, R99, R81, 0x2, 0x1f ;  /* 0x08401f0051637f89 */ /* 0x0082a200000e0000 */
        /* <DEDUP_REMOVED lines=16> */
.L_x_13801:
[----:B------:R-:W-:Y:S05]  /*24a0*/  BSYNC B0 ;  /* 0x0000000000007941 */ /* 0x000fea0003800000 */
.L_x_13800:
        /* <DEDUP_REMOVED lines=17> */
.L_x_13803:
[----:B------:R-:W-:Y:S05]  /*25c0*/  BSYNC B0 ;  /* 0x0000000000007941 */ /* 0x000fea0003800000 */
.L_x_13802:
        /* <DEDUP_REMOVED lines=17> */
.L_x_13805:
[----:B------:R-:W-:Y:S05]  /*26e0*/  BSYNC B0 ;  /* 0x0000000000007941 */ /* 0x000fea0003800000 */
.L_x_13804:
        /* <DEDUP_REMOVED lines=17> */
.L_x_13807:
[----:B------:R-:W-:Y:S05]  /*2800*/  BSYNC B0 ;  /* 0x0000000000007941 */ /* 0x000fea0003800000 */
.L_x_13806:
        /* <DEDUP_REMOVED lines=8> */
[----:B--2---:R-:W-:Y:S01]  /*2890*/  SHFL.IDX PT, R80, R80, RZ, 0x1f ;  /* 0x00001fff50507589 */ /* 0x004fe200000e0000 */
        /* <DEDUP_REMOVED lines=8> */
[----:B------:R-:W-:Y:S02]  /*2920*/  FMUL.FTZ R96, R92, R8 ;  /* 0x000000085c607220 */ /* 0x000fe40000410000 */
[----:B-----5:R-:W-:Y:S01]  /*2930*/  @P2 FADD.FTZ R97, R103, R98 ;  /* 0x0000006267612221 */ /* 0x020fe20000010000 */
[----:B------:R-:W-:Y:S01]  /*2940*/  ISETP.NE.AND P2, PT, R31, RZ, PT ;  /* 0x000000ff1f00720c */ /* 0x000fe20003f45270 */
[-C--:B------:R-:W-:Y:S02]  /*2950*/  FMUL.FTZ R98, R95, -R23.reuse ;  /* 0x800000175f627220 */ /* 0x080fe40000410000 */
[----:B------:R-:W-:-:S02]  /*2960*/  FMUL.FTZ R23, R97, -R23 ;  /* 0x8000001761177220 */ /* 0x000fc40000410000 */
[-C--:B------:R-:W-:Y:S02]  /*2970*/  FMUL.FTZ R92, R92, R9.reuse ;  /* 0x000000095c5c7220 */ /* 0x080fe40000410000 */
[-C--:B------:R-:W-:Y:S02]  /*2980*/  FFMA.FTZ R98, R97, R22.reuse, R98 ;  /* 0x0000001661627223 */ /* 0x080fe40000010062 */
[----:B------:R-:W-:Y:S02]  /*2990*/  FFMA.FTZ R96, R79, R9, R96 ;  /* 0x000000094f607223 */ /* 0x000fe40000010060 */
[----:B------:R-:W-:Y:S02]  /*29a0*/  FFMA.FTZ R22, R95, R22, -R23 ;  /* 0x000000165f167223 */ /* 0x000fe40000010817 */
[----:B------:R-:W-:Y:S02]  /*29b0*/  FFMA.FTZ R79, R79, R8, -R92 ;  /* 0x000000084f4f7223 */ /* 0x000fe4000001085c */
[----:B------:R-:W-:-:S02]  /*29c0*/  FADD.FTZ R87, -R87, R98 ;  /* 0x0000006257577221 */ /* 0x000fc40000010100 */
[----:B------:R-:W-:Y:S02]  /*29d0*/  @P1 FADD.FTZ R9, R77, R96 ;  /* 0x000000604d091221 */ /* 0x000fe40000010000 */
[----:B------:R-:W-:Y:S02]  /*29e0*/  FADD.FTZ R85, R85, R22 ;  /* 0x0000001655557221 */ /* 0x000fe40000010000 */
[----:B------:R-:W-:Y:S01]  /*29f0*/  @P1 FADD.FTZ R8, R78, R79 ;  /* 0x0000004f4e081221 */ /* 0x000fe20000010000 */
[----:B------:R-:W-:Y:S01]  /*2a00*/  ISETP.NE.AND P1, PT, R32, RZ, PT ;  /* 0x000000ff2000720c */ /* 0x000fe20003f25270 */
        /* <DEDUP_REMOVED lines=13> */
[----:B------:R-:W-:Y:S02]  /*2ae0*/  FMUL.FTZ R8, R68, R95 ;  /* 0x0000005f44087220 */ /* 0x000fe40000410000 */
[----:B------:R-:W-:-:S02]  /*2af0*/  FMUL.FTZ R10, R74, -R23 ;  /* 0x800000174a0a7220 */ /* 0x000fc40000410000 */
[----:B------:R-:W-:Y:S02]  /*2b00*/  FFMA.FTZ R22, R76, R23, R11 ;  /* 0x000000174c167223 */ /* 0x000fe4000001000b */
[----:B------:R-:W-:Y:S02]  /*2b10*/  FFMA.FTZ R8, R72, R75, R8 ;  /* 0x0000004b48087223 */ /* 0x000fe40000010008 */
[----:B------:R-:W-:Y:S02]  /*2b20*/  FFMA.FTZ R77, R76, R83, -R10 ;  /* 0x000000534c4d7223 */ /* 0x000fe4000001080a */
[----:B------:R-:W-:Y:S02]  /*2b30*/  FADD.FTZ R89, -R89, R22 ;  /* 0x0000001659597221 */ /* 0x000fe40000010100 */
[----:B------:R-:W-:Y:S02]  /*2b40*/  FMUL.FTZ R9, R68, R75 ;  /* 0x0000004b44097220 */ /* 0x000fe40000410000 */
[----:B------:R-:W-:-:S02]  /*2b50*/  FADD.FTZ R79, RZ, R8 ;  /* 0x00000008ff4f7221 */ /* 0x000fc40000010000 */
[----:B------:R-:W-:Y:S02]  /*2b60*/  FADD.FTZ R77, R88, R77 ;  /* 0x0000004d584d7221 */ /* 0x000fe40000010000 */
[----:B------:R-:W-:Y:S02]  /*2b70*/  FMUL.FTZ R8, R68, -R89 ;  /* 0x8000005944087220 */ /* 0x000fe40000410000 */
[----:B------:R-:W-:Y:S02]  /*2b80*/  FFMA.FTZ R9, R72, R95, -R9 ;  /* 0x0000005f48097223 */ /* 0x000fe40000010809 */
        /* <DEDUP_REMOVED lines=10> */
[----:B------:R-:W-:Y:S02]  /*2c30*/  FFMA.FTZ R9, R76, R99, -R9 ;  /* 0x000000634c097223 */ /* 0x000fe40000010809 */
[----:B------:R-:W-:Y:S02]  /*2c40*/  FMUL.FTZ R68, R54, R77 ;  /* 0x0000004d36447220 */ /* 0x000fe40000410000 */
[----:B------:R-:W-:Y:S02]  /*2c50*/  FFMA.FTZ R74, R76, R79, R74 ;  /* 0x0000004f4c4a7223 */ /* 0x000fe4000001004a */
[----:B------:R-:W-:Y:S02]  /*2c60*/  FFMA.FTZ R101, R61, R99, R8 ;  /* 0x000000633d657223 */ /* 0x000fe40000010008 */
[----:B------:R-:W-:-:S02]  /*2c70*/  FFMA.FTZ R91, -R58, R67, R95 ;  /* 0x000000433a5b7223 */ /* 0x000fc4000001015f */
[----:B------:R-:W-:Y:S02]  /*2c80*/  FMUL.FTZ R8, R58, R97 ;  /* 0x000000613a087220 */ /* 0x000fe40000410000 */
[----:B------:R-:W-:Y:S02]  /*2c90*/  FMUL.FTZ R11, R75, R22 ;  /* 0x000000164b0b7220 */ /* 0x000fe40000410000 */
[----:B------:R-:W-:Y:S02]  /*2ca0*/  FFMA.FTZ R105, R56, R71, R9 ;  /* 0x0000004738697223 */ /* 0x000fe40000010009 */
[C---:B------:R-:W-:Y:S02]  /*2cb0*/  FFMA.FTZ R95, -R54.reuse, R69, R99 ;  /* 0x00000045365f7223 */ /* 0x040fe40000010163 */
[----:B------:R-:W-:Y:S02]  /*2cc0*/  FMUL.FTZ R72, R54, R89 ;  /* 0x0000005936487220 */ /* 0x000fe40000410000 */
[----:B------:R-:W-:-:S02]  /*2cd0*/  FMUL.FTZ R9, R79, R68 ;  /* 0x000000444f097220 */ /* 0x000fc40000410000 */
[----:B------:R-:W-:Y:S02]  /*2ce0*/  FADD.FTZ R99, RZ, R74 ;  /* 0x0000004aff637221 */ /* 0x000fe40000010000 */
[-C--:B------:R-:W-:Y:S02]  /*2cf0*/  FFMA.FTZ R11, R91, R8.reuse, -R11 ;  /* 0x000000085b0b7223 */ /* 0x080fe4000001080b */
[----:B------:R-:W-:Y:S02]  /*2d00*/  FMUL.FTZ R8, R75, R8 ;  /* 0x000000084b087220 */ /* 0x000fe40000410000 */
[-C--:B------:R-:W-:Y:S02]  /*2d10*/  FFMA.FTZ R74, R95, R72.reuse, -R9 ;  /* 0x000000485f4a7223 */ /* 0x080fe40000010809 */
[----:B------:R-:W-:Y:S02]  /*2d20*/  FMUL.FTZ R72, R79, R72 ;  /* 0x000000484f487220 */ /* 0x000fe40000410000 */
[----:B------:R-:W-:-:S02]  /*2d30*/  FMUL.FTZ R9, R70, R99 ;  /* 0x0000006346097220 */ /* 0x000fc40000410000 */
[-C--:B------:R-:W-:Y:S02]  /*2d40*/  FMUL.FTZ R70, R70, R105.reuse ;  /* 0x0000006946467220 */ /* 0x080fe40000410000 */
[----:B------:R-:W-:Y:S02]  /*2d50*/  FFMA.FTZ R8, R91, R22, R8 ;  /* 0x000000165b087223 */ /* 0x000fe40000010008 */
[----:B------:R-:W-:Y:S02]  /*2d60*/  FFMA.FTZ R103, R95, R68, R72 ;  /* 0x000000445f677223 */ /* 0x000fe40000010048 */
[C---:B------:R-:W-:Y:S02]  /*2d70*/  FFMA.FTZ R9, R66.reuse, R105, -R9 ;  /* 0x0000006942097223 */ /* 0x040fe40000010809 */
[----:B------:R-:W-:Y:S02]  /*2d80*/  FFMA.FTZ R72, R66, R99, R70 ;  /* 0x0000006342487223 */ /* 0x000fe40000010046 */
[----:B------:R-:W-:-:S02]  /*2d90*/  FADD.FTZ R8, RZ, R8 ;  /* 0x00000008ff087221 */ /* 0x000fc40000010000 */
[----:B------:R-:W-:Y:S02]  /*2da0*/  FADD.FTZ R11, RZ, R11 ;  /* 0x0000000bff0b7221 */ /* 0x000fe40000010000 */
[----:B------:R-:W-:Y:S02]  /*2db0*/  FFMA.FTZ R70, R62, R105, R101 ;  /* 0x000000693e467223 */ /* 0x000fe40000010065 */
[----:B------:R-:W-:Y:S02]  /*2dc0*/  FMUL.FTZ R101, R56, R83 ;  /* 0x0000005338657220 */ /* 0x000fe40000410000 */
[----:B------:R-:W-:Y:S02]  /*2dd0*/  FFMA.FTZ R78, R52, R73, R9 ;  /* 0x00000049344e7223 */ /* 0x000fe40000010009 */
[----:B------:R-:W-:Y:S02]  /*2de0*/  FADD.FTZ R8, R8, R103 ;  /* 0x0000006708087221 */ /* 0x000fe40000010000 */
[----:B------:R-:W-:-:S02]  /*2df0*/  FADD.FTZ R11, R11, R74 ;  /* 0x0000004a0b0b7221 */ /* 0x000fc40000010000 */
[C---:B------:R-:W-:Y:S02]  /*2e00*/  FFMA.FTZ R66, -R56.reuse, R71, R105 ;  /* 0x0000004738427223 */ /* 0x040fe40000010169 */
[----:B------:R-:W-:Y:S02]  /*2e10*/  FADD.FTZ R72, RZ, R72 ;  /* 0x00000048ff487221 */ /* 0x000fe40000010000 */
[----:B------:R-:W-:Y:S02]  /*2e20*/  FMUL.FTZ R9, R56, R23 ;  /* 0x0000001738097220 */ /* 0x000fe40000410000 */
[----:B------:R-:W-:Y:S02]  /*2e30*/  FMUL.FTZ R74, R99, R101 ;  /* 0x00000065634a7220 */ /* 0x000fe40000410000 */
[----:B------:R-:W-:Y:S02]  /*2e40*/  FMUL.FTZ R103, R52, R85 ;  /* 0x0000005534677220 */ /* 0x000fe40000410000 */
[----:B------:R-:W-:-:S02]  /*2e50*/  FFMA.FTZ R76, R63, R78, R70 ;  /* 0x0000004e3f4c7223 */ /* 0x000fc40000010046 */
[----:B------:R-:W-:Y:S02]  /*2e60*/  FFMA.FTZ R70, -R52, R73, R78 ;  /* 0x0000004934467223 */ /* 0x000fe4000001014e */
        /* <DEDUP_REMOVED lines=57> */
[C---:B------:R-:W-:Y:S02]  /*3200*/  FMUL.FTZ R6, R80.reuse, R5 ;  /* 0x0000000550067220 */ /* 0x040fe40000410000 */
        /* <DEDUP_REMOVED lines=8> */
[----:B------:R-:W-:Y:S02]  /*3290*/  FFMA.FTZ R81, R2, R87, -R74 ;  /* 0x0000005702517223 */ /* 0x000fe4000001084a */
[----:B-1----:R-:W-:Y:S02]  /*32a0*/  @!P0 FADD.FTZ R9, R9, R78 ;  /* 0x0000004e09098221 */ /* 0x002fe40000010000 */
[----:B------:R-:W-:Y:S01]  /*32b0*/  SHFL.DOWN PT, R78, R11, 0x10, 0x1f ;  /* 0x0a001f000b4e7f89 */ /* 0x000fe200000e0000 */
[----:B--2---:R-:W-:Y:S01]  /*32c0*/  @!P0 FADD.FTZ R8, R8, R107 ;  /* 0x0000006b08088221 */ /* 0x004fe20000010000 */
[----:B------:R-:W-:Y:S01]  /*32d0*/  ISETP.GT.AND P0, PT, R32, 0xf, PT ;  /* 0x0000000f2000780c */ /* 0x000fe20003f04270 */
[----:B------:R-:W-:Y:S01]  /*32e0*/  FADD.FTZ R7, R86, R7 ;  /* 0x0000000756077221 */ /* 0x000fe20000010000 */
[----:B------:R-:W0:Y:S01]  /*32f0*/  SHFL.DOWN PT, R107, R10, 0x10, 0x1f ;  /* 0x0a001f000a6b7f89 */ /* 0x000e2200000e0000 */
[----:B------:R-:W-:-:S02]  /*3300*/  FMUL.FTZ R81, R72, R81 ;  /* 0x0000005148517220 */ /* 0x000fc40000410000 */
[C---:B------:R-:W-:Y:S01]  /*3310*/  FMUL.FTZ R74, R3.reuse, R83 ;  /* 0x00000053034a7220 */ /* 0x040fe20000410000 */
[----:B------:R-:W1:Y:S01]  /*3320*/  SHFL.DOWN PT, R76, R9, 0x10, 0x1f ;  /* 0x0a001f00094c7f89 */ /* 0x000e6200000e0000 */
[C---:B------:R-:W-:Y:S02]  /*3330*/  FMUL.FTZ R72, R3.reuse, R77 ;  /* 0x0000004d03487220 */ /* 0x040fe40000410000 */
[C---:B------:R-:W-:Y:S01]  /*3340*/  FFMA.FTZ R74, R2.reuse, R23, -R74 ;  /* 0x00000017024a7223 */ /* 0x040fe2000001084a */
[----:B------:R-:W2:Y:S01]  /*3350*/  SHFL.DOWN PT, R105, R8, 0x10, 0x1f ;  /* 0x0a001f0008697f89 */ /* 0x000ea200000e0000 */
[----:B------:R-:W-:Y:S02]  /*3360*/  FFMA.FTZ R72, R2, R89, -R72 ;  /* 0x0000005902487223 */ /* 0x000fe40000010848 */
[C---:B------:R-:W-:Y:S01]  /*3370*/  FMUL.FTZ R87, R3.reuse, R87 ;  /* 0x0000005703577220 */ /* 0x040fe20000410000 */
[----:B------:R3:W-:Y:S01]  /*3380*/  @!P2 STS.128 [UR4+0x1660], R4 ;  /* 0x00166004ff00a988 */ /* 0x0007e20008000c04 */
[----:B------:R-:W-:-:S02]  /*3390*/  FMUL.FTZ R23, R3, R23 ;  /* 0x0000001703177220 */ /* 0x000fc40000410000 */
[----:B------:R-:W-:Y:S02]  /*33a0*/  FMUL.FTZ R89, R3, R89 ;  /* 0x0000005903597220 */ /* 0x000fe40000410000 */
[C---:B------:R-:W-:Y:S02]  /*33b0*/  FFMA.FTZ R87, R2.reuse, R85, R87 ;  /* 0x0000005502577223 */ /* 0x040fe40000010057 */
[----:B------:R-:W-:Y:S02]  /*33c0*/  FFMA.FTZ R23, R2, R83, R23 ;  /* 0x0000005302177223 */ /* 0x000fe40000010017 */
[----:B------:R-:W-:Y:S02]  /*33d0*/  FMUL.FTZ R74, R99, R74 ;  /* 0x0000004a634a7220 */ /* 0x000fe40000410000 */
[----:B------:R-:W-:Y:S02]  /*33e0*/  FMUL.FTZ R72, R79, R72 ;  /* 0x000000484f487220 */ /* 0x000fe40000410000 */
[----:B0-----:R-:W-:-:S02]  /*33f0*/  @!P0 FADD.FTZ R10, R10, R107 ;  /* 0x0000006b0a0a8221 */ /* 0x001fc40000010000 */
[CC--:B---3--:R-:W-:Y:S02]  /*3400*/  FMUL.FTZ R4, R3.reuse, R90.reuse ;  /* 0x0000005a03047220 */ /* 0x0c8fe40000410000 */
[-C--:B------:R-:W-:Y:S02]  /*3410*/  FMUL.FTZ R3, R3, R97.reuse ;  /* 0x0000006103037220 */ /* 0x080fe40000410000 */
[C---:B------:R-:W-:Y:S02]  /*3420*/  FFMA.FTZ R4, R2.reuse, R97, -R4 ;  /* 0x0000006102047223 */ /* 0x040fe40000010804 */
[C---:B------:R-:W-:Y:S02]  /*3430*/  FFMA.FTZ R6, R2.reuse, R77, R89 ;  /* 0x0000004d02067223 */ /* 0x040fe40000010059 */
[----:B------:R-:W-:Y:S02]  /*3440*/  FFMA.FTZ R2, R2, R90, R3 ;  /* 0x0000005a02027223 */ /* 0x000fe40000010003 */
[----:B------:R-:W-:-:S02]  /*3450*/  FMUL.FTZ R4, R75, R4 ;  /* 0x000000044b047220 */ /* 0x000fc40000410000 */
        /* <DEDUP_REMOVED lines=27> */
.L_x_13809:
[----:B0-----:R-:W-:Y:S05]  /*3610*/  BSYNC B0 ;  /* 0x0000000000007941 */ /* 0x001fea0003800000 */
.L_x_13808:
        /* <DEDUP_REMOVED lines=21> */
.L_x_13795:
[----:B------:R-:W0:Y:S01]  /*3770*/  F2F.F16.F32 R2, R49 ;  /* 0x0000003100027304 */ /* 0x000e220000200800 */
[----:B------:R-:W-:Y:S01]  /*3780*/  BAR.SYNC.DEFER_BLOCKING 0x0 ;  /* 0x0000000000007b1d */ /* 0x000fe20000010000 */
[----:B------:R-:W-:Y:S01]  /*3790*/  IMAD R4, R28, c[0x0][0x2d8], RZ ;  /* 0x0000b6001c047a24 */ /* 0x000fe200078e02ff */
[----:B------:R-:W-:Y:S01]  /*37a0*/  ISETP.GT.AND P3, PT, R33, 0x1, PT ;  /* 0x000000012100780c */ /* 0x000fe20003f64270 */
[----:B------:R-:W-:Y:S01]  /*37b0*/  IMAD R23, R25, c[0x0][0x2e0], RZ ;  /* 0x0000b80019177a24 */ /* 0x000fe200078e02ff */
[----:B------:R-:W-:Y:S01]  /*37c0*/  IADD3 R34, P1, R34, -0x100, RZ ;  /* 0xffffff0022227810 */ /* 0x000fe20007f3e0ff */
[----:B------:R-:W-:Y:S01]  /*37d0*/  IMAD R15, R27, c[0x0][0x2dc], R4 ;  /* 0x0000b7001b0f7a24 */ /* 0x000fe200078e0204 */
[----:B------:R-:W-:Y:S01]  /*37e0*/  IADD3 R38, P2, R38, -0x100, RZ ;  /* 0xffffff0026267810 */ /* 0x000fe20007f5e0ff */
[----:B------:R-:W-:Y:S01]  /*37f0*/  F2F.F16.F32 R50, R50 ;  /* 0x0000003200327304 */ /* 0x000fe20000200800 */
[----:B------:R-:W-:Y:S01]  /*3800*/  IMAD R23, R0, c[0x0][0x2e4], R23 ;  /* 0x0000b90000177a24 */ /* 0x000fe200078e0217 */
[----:B------:R-:W-:Y:S01]  /*3810*/  IADD3 R33, R33, -0x1, RZ ;  /* 0xffffffff21217810 */ /* 0x000fe20007ffe0ff */
[----:B------:R-:W-:Y:S01]  /*3820*/  IMAD R14, R28, c[0x0][0x2f8], RZ ;  /* 0x0000be001c0e7a24 */ /* 0x000fe200078e02ff */
[----:B------:R-:W-:Y:S01]  /*3830*/  IADD3.X R35, R35, -0x1, RZ, P1, !PT ;  /* 0xffffffff23237810 */ /* 0x000fe20000ffe4ff */
[----:B------:R-:W-:Y:S01]  /*3840*/  FADD.FTZ R30, R30, R53 ;  /* 0x000000351e1e7221 */ /* 0x000fe20000010000 */
[----:B------:R-:W-:-:S02]  /*3850*/  IADD3.X R39, R39, -0x1, RZ, P2, !PT ;  /* 0xffffffff27277810 */ /* 0x000fc400017fe4ff */
[----:B------:R-:W1:Y:S01]  /*3860*/  F2F.F16.F32 R5, R48 ;  /* 0x0000003000057304 */ /* 0x000e620000200800 */
[----:B0-----:R-:W-:-:S04]  /*3870*/  IMAD.WIDE.U32 R2, R2, 0x10000, RZ ;  /* 0x0001000002027825 */ /* 0x001fc800078e00ff */
[----:B------:R-:W-:-:S03]  /*3880*/  FADD.FTZ R30, R30, R55 ;  /* 0x000000371e1e7221 */ /* 0x000fc60000010000 */
[----:B------:R-:W0:Y:S01]  /*3890*/  F2F.F16.F32 R51, R51 ;  /* 0x0000003300337304 */ /* 0x000e220000200800 */
[----:B------:R-:W-:-:S04]  /*38a0*/  FADD.FTZ R30, R30, R57 ;  /* 0x000000391e1e7221 */ /* 0x000fc80000010000 */
[----:B------:R-:W-:Y:S01]  /*38b0*/  FADD.FTZ R30, R30, R59 ;  /* 0x0000003b1e1e7221 */ /* 0x000fe20000010000 */
[----:B-1----:R-:W-:Y:S02]  /*38c0*/  PRMT R5, R50, 0x5410, R5 ;  /* 0x0000541032057816 */ /* 0x002fe40000000005 */
[----:B------:R-:W1:Y:S02]  /*38d0*/  F2F.F16.F32 R9, R55 ;  /* 0x0000003700097304 */ /* 0x000e640000200800 */
[----:B------:R-:W-:Y:S01]  /*38e0*/  LOP3.LUT R7, R5, R3, RZ, 0xfc, !PT ;  /* 0x0000000305077212 */ /* 0x000fe200078efcff */
[----:B------:R-:W-:Y:S01]  /*38f0*/  IMAD.WIDE.U32 R4, R27, c[0x0][0x2d8], R12 ;  /* 0x0000b6001b047a25 */ /* 0x000fe200078e000c */
[----:B0-----:R-:W-:-:S04]  /*3900*/  LOP3.LUT R6, R2, R51, RZ, 0xfc, !PT ;  /* 0x0000003302067212 */ /* 0x001fc800078efcff */
[----:B------:R-:W-:Y:S01]  /*3910*/  F2F.F16.F32 R10, R57 ;  /* 0x00000039000a7304 */ /* 0x000fe20000200800 */
[----:B------:R-:W-:Y:S01]  /*3920*/  IADD3 R5, R5, R15, RZ ;  /* 0x0000000f05057210 */ /* 0x000fe20007ffe0ff */
[----:B------:R0:W-:Y:S01]  /*3930*/  STS.64 [R32.X8], R6 ;  /* 0x0000000620007388 */ /* 0x0001e20000008a00 */
[----:B------:R-:W-:-:S06]  /*3940*/  NOP ;  /* 0x0000000000007918 */ /* 0x000fcc0000000000 */
[----:B------:R-:W2:Y:S01]  /*3950*/  LDS.64 R2, [R32.X8] ;  /* 0x0000000020027984 */ /* 0x000ea20000008a00 */
[----:B------:R-:W3:Y:S01]  /*3960*/  F2F.F16.F32 R11, R59 ;  /* 0x0000003b000b7304 */ /* 0x000ee20000200800 */
[----:B0-----:R-:W-:-:S07]  /*3970*/  IMAD.WIDE.U32 R6, R0, c[0x0][0x2e0], R4 ;  /* 0x0000b80000067a25 */ /* 0x001fce00078e0004 */
[----:B------:R-:W0:Y:S01]  /*3980*/  F2F.F16.F32 R15, R53 ;  /* 0x00000035000f7304 */ /* 0x000e220000200800 */
[----:B------:R-:W-:Y:S01]  /*3990*/  IADD3 R7, R7, R23, RZ ;  /* 0x0000001707077210 */ /* 0x000fe20007ffe0ff */
[----:B-1----:R-:W-:Y:S01]  /*39a0*/  IMAD.WIDE.U32 R4, R9, 0x10000, RZ ;  /* 0x0001000009047825 */ /* 0x002fe200078e00ff */
[----:B------:R-:W-:-:S04]  /*39b0*/  LEA R8, P0, R6, c[0x0][0x330], 0x1 ;  /* 0x0000cc0006087a11 */ /* 0x000fc800078008ff */
[----:B------:R-:W-:Y:S02]  /*39c0*/  LEA.HI.X R9, R6, c[0x0][0x334], R7, 0x1, P0 ;  /* 0x0000cd0006097a11 */ /* 0x000fe400000f0c07 */
[----:B---3--:R-:W-:-:S04]  /*39d0*/  PRMT R11, R10, 0x5410, R11 ;  /* 0x000054100a0b7816 */ /* 0x008fc8000000000b */
[----:B------:R-:W-:Y:S02]  /*39e0*/  LOP3.LUT R11, R11, R5, RZ, 0xfc, !PT ;  /* 0x000000050b0b7212 */ /* 0x000fe400078efcff */
[----:B0-----:R-:W-:Y:S01]  /*39f0*/  LOP3.LUT R10, R4, R15, RZ, 0xfc, !PT ;  /* 0x0000000f040a7212 */ /* 0x001fe200078efcff */
[----:B------:R-:W-:-:S04]  /*3a00*/  IMAD.WIDE R4, R31, 0x8, R8 ;  /* 0x000000081f047825 */ /* 0x000fc800078e0208 */
[----:B------:R-:W-:-:S04]  /*3a10*/  IMAD.WIDE.U32 R8, R27, c[0x0][0x2f8], R12 ;  /* 0x0000be001b087a25 */ /* 0x000fc800078e000c */
[----:B------:R-:W-:Y:S02]  /*3a20*/  IMAD R13, R27, c[0x0][0x2fc], R14 ;  /* 0x0000bf001b0d7a24 */ /* 0x000fe400078e020e */
[----:B------:R-:W-:-:S03]  /*3a30*/  IMAD R15, R25, c[0x0][0x300], RZ ;  /* 0x0000c000190f7a24 */ /* 0x000fc600078e02ff */
[----:B------:R-:W-:Y:S01]  /*3a40*/  IADD3 R9, R9, R13, RZ ;  /* 0x0000000d09097210 */ /* 0x000fe20007ffe0ff */
[----:B--2---:R0:W-:Y:S01]  /*3a50*/  STG.E.64 [R4.64], R2 ;  /* 0x0000000204007986 */ /* 0x0041e2000c101b06 */
[----:B------:R-:W-:-:S03]  /*3a60*/  IMAD R15, R0, c[0x0][0x304], R15 ;  /* 0x0000c100000f7a24 */ /* 0x000fc600078e020f */
[----:B------:R-:W-:Y:S01]  /*3a70*/  BAR.SYNC.DEFER_BLOCKING 0x0 ;  /* 0x0000000000007b1d */ /* 0x000fe20000010000 */
        /* <DEDUP_REMOVED lines=13> */
.L_x_13793:
        /* <DEDUP_REMOVED lines=24> */
.L_x_13813:
[----:B0-----:R-:W-:Y:S05]  /*3cd0*/  BSYNC B0 ;  /* 0x0000000000007941 */ /* 0x001fea0003800000 */
.L_x_13812:
        /* <DEDUP_REMOVED lines=23> */
.L_x_13815:
[----:B------:R-:W1:Y:S02]  /*3e50*/  S2R R21, SR_TID.X ;  /* 0x0000000000157919 */ /* 0x000e640000002100 */
.L_x_13816:
[----:B0-----:R-:W-:Y:S05]  /*3e60*/  BSYNC B0 ;  /* 0x0000000000007941 */ /* 0x001fea0003800000 */
.L_x_13814:
        /* <DEDUP_REMOVED lines=22> */
.L_x_13817:
        /* <DEDUP_REMOVED lines=64> */
.L_x_13818:
        /* <DEDUP_REMOVED lines=11> */
.L_x_14769:


//--------------------- .text._Z25selective_scan_bwd_kernelI32Selective_Scan_bwd_kernel_traitsILi32ELi4ELb1ELb0ELb0ELb1ELb0EN3c104HalfENS1_7complexIfEEEEv12SSMParamsBwd --------------------------
	.section	.text._Z25selective_scan_bwd_kernelI32Selective_Scan_bwd_kernel_traitsILi32ELi4ELb1ELb0ELb0ELb1ELb0EN3c104HalfENS1_7complexIfEEEEv12SSMParamsBwd,"ax",@progbits
	.sectioninfo	@"SHI_REGISTERS=123"
	.align	128
        .global         _Z25selective_scan_bwd_kernelI32Selective_Scan_bwd_kernel_traitsILi32ELi4ELb1ELb0ELb0ELb1ELb0EN3c104HalfENS1_7complexIfEEEEv12SSMParamsBwd
        .type           _Z25selective_scan_bwd_kernelI32Selective_Scan_bwd_kernel_traitsILi32ELi4ELb1ELb0ELb0ELb1ELb0EN3c104HalfENS1_7complexIfEEEEv12SSMParamsBwd,@function
        .size           _Z25selective_scan_bwd_kernelI32Selective_Scan_bwd_kernel_traitsILi32ELi4ELb1ELb0ELb0ELb1ELb0EN3c104HalfENS1_7complexIfEEEEv12SSMParamsBwd,(.L_x_14770 - _Z25selective_scan_bwd_kernelI32Selective_Scan_bwd_kernel_traitsILi32ELi4ELb1ELb0ELb0ELb1ELb0EN3c104HalfENS1_7complexIfEEEEv12SSMParamsBwd)
        .other          _Z25selective_scan_bwd_kernelI32Selective_Scan_bwd_kernel_traitsILi32ELi4ELb1ELb0ELb0ELb1ELb0EN3c104HalfENS1_7complexIfEEEEv12SSMParamsBwd,@"STO_CUDA_ENTRY STV_DEFAULT"
_Z25selective_scan_bwd_kernelI32Selective_Scan_bwd_kernel_traitsILi32ELi4ELb1ELb0ELb0ELb1ELb0EN3c104HalfENS1_7complexIfEEEEv12SSMParamsBwd:
.text._Z25selective_scan_bwd_kernelI32Selective_Scan_bwd_kernel_traitsILi32ELi4ELb1ELb0ELb0ELb1ELb0EN3c104HalfENS1_7complexIfEEEEv12SSMParamsBwd:
        /* <DEDUP_REMOVED lines=16> */
[----:B------:R-:W-:Y:S01]  /*0100*/  @P1 LEA R10, P3, R52, c[0x0][0x250], 0x2 ;  /* 0x00009400340a1a11 */ /* 0x000fe200078610ff */
[----:B------:R-:W-:Y:S01]  /*0110*/  IMAD R17, R44, c[0x0][0x278], RZ ;  /* 0x00009e002c117a24 */ /* 0x000fe200078e02ff */
[--C-:B------:R-:W-:Y:S01]  /*0120*/  @P0 LEA.HI.X R9, R52, c[0x0][0x23c], R51.reuse, 0x2, P2 ;  /* 0x00008f0034090a11 */ /* 0x100fe200010f1433 */
[----:B------:R-:W-:Y:S01]  /*0130*/  IMAD.WIDE.U32 R4, R46, c[0x0][0x1e0], RZ ;  /* 0x000078002e047a25 */ /* 0x000fe200078e00ff */
[----:B------:R-:W-:Y:S02]  /*0140*/  MOV R0, c[0x0][0x174] ;  /* 0x00005d0000007a02 */ /* 0x000fe40000000f00 */
[----:B------:R-:W-:Y:S01]  /*0150*/  @P1 LEA.HI.X R11, R52, c[0x0][0x254], R51, 0x2, P3 ;  /* 0x00009500340b1a11 */ /* 0x000fe200018f1433 */
[C---:B------:R-:W-:Y:S01]  /*0160*/  IMAD R13, R46.reuse, c[0x0][0x1d4], R7 ;  /* 0x000075002e0d7a24 */ /* 0x040fe200078e0207 */
[----:B------:R0:W5:Y:S01]  /*0170*/  @P0 LDG.E R50, [R8.64] ;  /* 0x0000000608320981 */ /* 0x000162000c1e1900 */
[----:B------:R-:W-:-:S02]  /*0180*/  IMAD R15, R46, c[0x0][0x1e4], R15 ;  /* 0x000079002e0f7a24 */ /* 0x000fc400078e020f */
[----:B------:R-:W-:-:S04]  /*0190*/  IMAD.WIDE.U32 R6, R46, c[0x0][0x278], RZ ;  /* 0x00009e002e067a25 */ /* 0x000fc800078e00ff */
[----:B------:R-:W-:Y:S01]  /*01a0*/  IMAD R17, R46, c[0x0][0x27c], R17 ;  /* 0x00009f002e117a24 */ /* 0x000fe200078e0211 */
[----:B------:R-:W-:Y:S01]  /*01b0*/  IADD3 R3, R3, R13, RZ ;  /* 0x0000000d03037210 */ /* 0x000fe20007ffe0ff */
[----:B------:R1:W5:Y:S01]  /*01c0*/  @P1 LDG.E R48, [R10.64] ;  /* 0x000000060a301981 */ /* 0x000362000c1e1900 */
[----:B------:R-:W-:Y:S01]  /*01d0*/  IADD3 R5, R5, R15, RZ ;  /* 0x0000000f05057210 */ /* 0x000fe20007ffe0ff */
[----:B------:R-:W-:Y:S01]  /*01e0*/  IMAD R13, R51, c[0x0][0x1d8], RZ ;  /* 0x00007600330d7a24 */ /* 0x000fe200078e02ff */
[----:B------:R-:W-:Y:S01]  /*01f0*/  IADD3 R7, R7, R17, RZ ;  /* 0x0000001107077210 */ /* 0x000fe20007ffe0ff */
[----:B------:R-:W-:Y:S01]  /*0200*/  IMAD.WIDE.U32 R2, R52, c[0x0][0x1d8], R2 ;  /* 0x0000760034027a25 */ /* 0x000fe200078e0002 */
[C---:B0-----:R-:W-:Y:S01]  /*0210*/  LEA R9, R0.reuse, 0xffffff80, 0x7 ;  /* 0xffffff8000097811 */ /* 0x041fe200078e38ff */
[----:B------:R-:W-:Y:S01]  /*0220*/  HFMA2.MMA R54, -RZ, RZ, 0, 0 ;  /* 0x00000000ff367435 */ /* 0x000fe200000001ff */
[----:B------:R-:W-:Y:S01]  /*0230*/  ISETP.GE.AND P3, PT, R0, 0x1, PT ;  /* 0x000000010000780c */ /* 0x000fe20003f66270 */
[----:B------:R-:W-:Y:S01]  /*0240*/  IMAD.WIDE.U32 R4, R52, c[0x0][0x1e8], R4 ;  /* 0x00007a0034047a25 */ /* 0x000fe200078e0004 */
[----:B------:R-:W-:-:S02]  /*0250*/  IADD3 R38, P0, R9, R2, RZ ;  /* 0x0000000209267210 */ /* 0x000fc40007f1e0ff */
[----:B-1----:R-:W-:Y:S01]  /*0260*/  SHF.R.S32.HI R11, RZ, 0x1f, R9 ;  /* 0x0000001fff0b7819 */ /* 0x002fe20000011409 */
[----:B------:R-:W-:Y:S01]  /*0270*/  IMAD R17, R51, c[0x0][0x280], RZ ;  /* 0x0000a00033117a24 */ /* 0x000fe200078e02ff */
[----:B------:R-:W-:Y:S01]  /*0280*/  IADD3 R36, P1, R9, R4, RZ ;  /* 0x0000000409247210 */ /* 0x000fe20007f3e0ff */
[----:B------:R-:W-:Y:S01]  /*0290*/  IMAD.WIDE.U32 R6, R52, c[0x0][0x280], R6 ;  /* 0x0000a00034067a25 */ /* 0x000fe200078e0006 */
[----:B------:R-:W-:-:S03]  /*02a0*/  MOV R42, RZ ;  /* 0x000000ff002a7202 */ /* 0x000fc60000000f00 */
[----:B------:R-:W-:Y:S01]  /*02b0*/  IMAD R15, R51, c[0x0][0x1e8], RZ ;  /* 0x00007a00330f7a24 */ /* 0x000fe200078e02ff */
[----:B------:R-:W-:Y:S01]  /*02c0*/  IADD3 R9, P2, R9, R6, RZ ;  /* 0x0000000609097210 */ /* 0x000fe20007f5e0ff */
[C---:B------:R-:W-:Y:S02]  /*02d0*/  IMAD R17, R52.reuse, c[0x0][0x284], R17 ;  /* 0x0000a10034117a24 */ /* 0x040fe400078e0211 */
[C---:B------:R-:W-:Y:S01]  /*02e0*/  IMAD R13, R52.reuse, c[0x0][0x1dc], R13 ;  /* 0x00007700340d7a24 */ /* 0x040fe200078e020d */
[----:B------:R-:W-:Y:S01]  /*02f0*/  LEA R35, P4, R9, c[0x0][0x308], 0x1 ;  /* 0x0000c20009237a11 */ /* 0x000fe200078808ff */
[C---:B------:R-:W-:Y:S01]  /*0300*/  IMAD R15, R52.reuse, c[0x0][0x1ec], R15 ;  /* 0x00007b00340f7a24 */ /* 0x040fe200078e020f */
[----:B------:R-:W-:Y:S01]  /*0310*/  IADD3.X R6, R11, R7, R17, P2, !PT ;  /* 0x000000070b067210 */ /* 0x000fe200017fe411 */
[----:B------:R-:W-:Y:S01]  /*0320*/  IMAD R7, R51, c[0x0][0x2a8], RZ ;  /* 0x0000aa0033077a24 */ /* 0x000fe200078e02ff */
[----:B------:R-:W-:Y:S01]  /*0330*/  ISETP.NE.U32.AND P2, PT, RZ, c[0x0][0x260], PT ;  /* 0x00009800ff007a0c */ /* 0x000fe20003f45070 */
[----:B------:R-:W-:Y:S01]  /*0340*/  IMAD.WIDE.U32 R24, R52, c[0x0][0x198], RZ ;  /* 0x0000660034187a25 */ /* 0x000fe200078e00ff */
[----:B------:R-:W-:-:S02]  /*0350*/  IADD3.X R3, R11, R3, R13, P0, !PT ;  /* 0x000000030b037210 */ /* 0x000fc400007fe40d */
[----:B------:R-:W-:Y:S01]  /*0360*/  IADD3.X R5, R11, R5, R15, P1, !PT ;  /* 0x000000050b057210 */ /* 0x000fe20000ffe40f */
[----:B------:R-:W-:Y:S01]  /*0370*/  CS2R R12, SRZ ;  /* 0x00000000000c7805 */ /* 0x000fe2000001ff00 */
[----:B------:R-:W-:Y:S01]  /*0380*/  LEA R39, P0, R38, c[0x0][0x240], 0x1 ;  /* 0x0000900026277a11 */ /* 0x000fe200078008ff */
[----:B------:R-:W-:Y:S01]  /*0390*/  CS2R R14, SRZ ;  /* 0x00000000000e7805 */ /* 0x000fe2000001ff00 */
[----:B------:R-:W-:Y:S01]  /*03a0*/  LEA R37, P1, R36, c[0x0][0x248], 0x1 ;  /* 0x0000920024257a11 */ /* 0x000fe200078208ff */
[----:B------:R-:W-:Y:S01]  /*03b0*/  IMAD.WIDE.U32 R22, R52, c[0x0][0x2c8], RZ ;  /* 0x0000b20034167a25 */ /* 0x000fe200078e00ff */
[----:B------:R-:W-:Y:S02]  /*03c0*/  ISETP.NE.AND.EX P2, PT, RZ, c[0x0][0x264], PT, P2 ;  /* 0x00009900ff007a0c */ /* 0x000fe40003f45320 */
[----:B------:R-:W-:Y:S01]  /*03d0*/  LEA.HI.X R38, R38, c[0x0][0x244], R3, 0x1, P0 ;  /* 0x0000910026267a11 */ /* 0x000fe200000f0c03 */
[C---:B------:R-:W-:Y:S01]  /*03e0*/  IMAD R3, R51.reuse, c[0x0][0x198], RZ ;  /* 0x0000660033037a24 */ /* 0x040fe200078e02ff */
[----:B------:R-:W-:Y:S01]  /*03f0*/  LEA.HI.X R36, R36, c[0x0][0x24c], R5, 0x1, P1 ;  /* 0x0000930024247a11 */ /* 0x000fe200008f0c05 */
[----:B------:R-:W-:Y:S01]  /*0400*/  IMAD R5, R51, c[0x0][0x2c8], RZ ;  /* 0x0000b20033057a24 */ /* 0x000fe200078e02ff */
[----:B------:R-:W-:Y:S01]  /*0410*/  ISETP.NE.U32.AND P0, PT, RZ, c[0x0][0x328], PT ;  /* 0x0000ca00ff007a0c */ /* 0x000fe20003f05070 */
[----:B------:R-:W-:Y:S01]  /*0420*/  IMAD.WIDE.U32 R20, R52, c[0x0][0x2a8], RZ ;  /* 0x0000aa0034147a25 */ /* 0x000fe200078e00ff */
[----:B------:R-:W-:-:S02]  /*0430*/  ISETP.NE.U32.AND P1, PT, RZ, c[0x0][0x348], PT ;  /* 0x0000d200ff007a0c */ /* 0x000fc40003f25070 */
[----:B------:R-:W-:Y:S01]  /*0440*/  ISETP.NE.AND.EX P0, PT, RZ, c[0x0][0x32c], PT, P0 ;  /* 0x0000cb00ff007a0c */ /* 0x000fe20003f05300 */
[----:B------:R-:W-:Y:S01]  /*0450*/  IMAD.WIDE.U32 R18, R52, c[0x0][0x288], RZ ;  /* 0x0000a20034127a25 */ /* 0x000fe200078e00ff */
[----:B------:R-:W-:Y:S02]  /*0460*/  ISETP.NE.AND.EX P1, PT, RZ, c[0x0][0x34c], PT, P1 ;  /* 0x0000d300ff007a0c */ /* 0x000fe40003f25310 */
[----:B------:R-:W-:Y:S01]  /*0470*/  LEA.HI.X R33, R9, c[0x0][0x30c], R6, 0x1, P4 ;  /* 0x0000c30009217a11 */ /* 0x000fe200020f0c06 */
[----:B------:R-:W-:Y:S01]  /*0480*/  @P2 IMAD R0, R46, c[0x0][0x164], R52 ;  /* 0x000059002e002a24 */ /* 0x000fe200078e0234 */
[----:B------:R-:W-:Y:S01]  /*0490*/  @P2 MOV R17, 0x10 ;  /* 0x0000001000112802 */ /* 0x000fe20000000f00 */
[----:B------:R-:W-:Y:S02]  /*04a0*/  IMAD R9, R51, c[0x0][0x288], RZ ;  /* 0x0000a20033097a24 */ /* 0x000fe400078e02ff */
[----:B------:R-:W-:Y:S02]  /*04b0*/  @P2 IMAD R0, R0, c[0x0][0x174], RZ ;  /* 0x00005d0000002a24 */ /* 0x000fe400078e02ff */
[----:B------:R-:W-:-:S02]  /*04c0*/  IMAD R3, R52, c[0x0][0x19c], R3 ;  /* 0x0000670034037a24 */ /* 0x000fc400078e0203 */
[----:B------:R-:W-:Y:S01]  /*04d0*/  @P2 IMAD R0, R0, c[0x0][0x16c], RZ ;  /* 0x00005b0000002a24 */ /* 0x000fe200078e02ff */
[C---:B------:R-:W-:Y:S01]  /*04e0*/  @P0 LEA R14, P4, R52.reuse, c[0x0][0x328], 0x2 ;  /* 0x0000ca00340e0a11 */ /* 0x040fe200078810ff */
[C---:B------:R-:W-:Y:S01]  /*04f0*/  IMAD R5, R52.reuse, c[0x0][0x2cc], R5 ;  /* 0x0000b30034057a24 */ /* 0x040fe200078e0205 */
[C---:B------:R-:W-:Y:S01]  /*0500*/  @P1 LEA R12, P5, R52.reuse, c[0x0][0x348], 0x2 ;  /* 0x0000d200340c1a11 */ /* 0x040fe200078a10ff */
[C---:B------:R-:W-:Y:S01]  /*0510*/  IMAD R7, R52.reuse, c[0x0][0x2ac], R7 ;  /* 0x0000ab0034077a24 */ /* 0x040fe200078e0207 */
[C---:B------:R-:W-:Y:S01]  /*0520*/  @P0 LEA.HI.X R15, R52.reuse, c[0x0][0x32c], R51, 0x2, P4 ;  /* 0x0000cb00340f0a11 */ /* 0x040fe200020f1433 */
[C---:B------:R-:W-:Y:S01]  /*0530*/  IMAD R9, R52.reuse, c[0x0][0x28c], R9 ;  /* 0x0000a30034097a24 */ /* 0x040fe200078e0209 */
[----:B------:R-:W-:Y:S01]  /*0540*/  @P1 LEA.HI.X R13, R52, c[0x0][0x34c], R51, 0x2, P5 ;  /* 0x0000d300340d1a11 */ /* 0x000fe200028f1433 */
[----:B------:R-:W-:Y:S01]  /*0550*/  @P2 IMAD.WIDE R16, R0, R17, c[0x0][0x260] ;  /* 0x0000980000102625 */ /* 0x000fe200078e0211 */
[----:B------:R-:W-:Y:S01]  /*0560*/  IADD3 R49, R25, R3, RZ ;  /* 0x0000000319317210 */ /* 0x000fe20007ffe0ff */
[----:B------:R-:W-:Y:S01]  /*0570*/  @!P2 CS2R R16, SRZ ;  /* 0x000000000010a805 */ /* 0x000fe2000001ff00 */
[----:B------:R-:W-:-:S02]  /*0580*/  IADD3 R47, R23, R5, RZ ;  /* 0x00000005172f7210 */ /* 0x000fc40007ffe0ff */
[----:B------:R-:W-:Y:S02]  /*0590*/  IADD3 R45, R21, R7, RZ ;  /* 0x00000007152d7210 */ /* 0x000fe40007ffe0ff */
[----:B------:R-:W-:Y:S01]  /*05a0*/  IADD3 R43, R19, R9, RZ ;  /* 0x00000009132b7210 */ /* 0x000fe20007ffe0ff */
[----:B------:R-:W-:Y:S05]  /*05b0*/  @!P3 BRA `(.L_x_13819) ;  /* 0x000039b00000b947 */ /* 0x000fea0003800000 */
[----:B------:R-:W0:Y:S01]  /*05c0*/  S2R R41, SR_TID.X ;  /* 0x0000000000297919 */ /* 0x000e220000002100 */
[----:B------:R-:W-:Y:S02]  /*05d0*/  MOV R31, c[0x0][0x174] ;  /* 0x00005d00001f7a02 */ /* 0x000fe40000000f00 */
[----:B------:R-:W-:Y:S01]  /*05e0*/  MOV R42, RZ ;  /* 0x000000ff002a7202 */ /* 0x000fe20000000f00 */
[----:B------:R-:W1:Y:S01]  /*05f0*/  S2R R40, SR_LANEID ;  /* 0x0000000000287919 */ /* 0x000e620000000000 */
[----:B------:R-:W-:Y:S02]  /*0600*/  MOV R54, RZ ;  /* 0x000000ff00367202 */ /* 0x000fe40000000f00 */
[----:B0-----:R-:W-:-:S02]  /*0610*/  LOP3.LUT R98, R41, 0x1f, RZ, 0xc0, !PT ;  /* 0x0000001f29627812 */ /* 0x001fc400078ec0ff */
.L_x_13844:
[----:B------:R-:W-:Y:S01]  /*0620*/  BAR.SYNC.DEFER_BLOCKING 0x0 ;  /* 0x0000000000007b1d */ /* 0x000fe20000010000 */
[----:B------:R-:W-:-:S02]  /*0630*/  SHF.R.S32.HI R0, RZ, 0x1f, R41 ;  /* 0x0000001fff007819 */ /* 0x000fc40000011429 */
[C---:B------:R-:W-:Y:S02]  /*0640*/  SHF.L.U32 R8, R41.reuse, 0x3, RZ ;  /* 0x0000000329087819 */ /* 0x040fe400000006ff */
[----:B------:R-:W-:Y:S02]  /*0650*/  SHF.L.U64.HI R9, R41, 0x3, R0 ;  /* 0x0000000329097819 */ /* 0x000fe40000010200 */
[----:B------:R-:W-:-:S04]  /*0660*/  IADD3 R4, P0, R39, R8, RZ ;  /* 0x0000000827047210 */ /* 0x000fc80007f1e0ff */
[----:B------:R-:W-:-:S06]  /*0670*/  IADD3.X R5, R38, R9, RZ, P0, !PT ;  /* 0x0000000926057210 */ /* 0x000fcc00007fe4ff */
[----:B------:R-:W2:Y:S01]  /*0680*/  LDG.E.64 R4, [R4.64] ;  /* 0x0000000604047981 */ /* 0x000ea2000c1e1b00 */
[----:B-1----:R-:W-:-:S04]  /*0690*/  IADD3 R6, P0, R37, R8, RZ ;  /* 0x0000000825067210 */ /* 0x002fc80007f1e0ff */
[----:B------:R-:W-:Y:S01]  /*06a0*/  IADD3.X R7, R36, R9, RZ, P0, !PT ;  /* 0x0000000924077210 */ /* 0x000fe200007fe4ff */
[----:B012---:R0:W-:Y:S01]  /*06b0*/  STS.64 [R40.X8], R4 ;  /* 0x0000000428007388 */ /* 0x0071e20000008a00 */
[----:B------:R-:W-:-:S06]  /*06c0*/  NOP ;  /* 0x0000000000007918 */ /* 0x000fcc0000000000 */
[----:B------:R-:W1:Y:S04]  /*06d0*/  LDS.64 R2, [R40.X8] ;  /* 0x0000000028027984 */ /* 0x000e680000008a00 */
[----:B------:R-:W-:Y:S06]  /*06e0*/  BAR.SYNC.DEFER_BLOCKING 0x0 ;  /* 0x0000000000007b1d */ /* 0x000fec0000010000 */
[----:B------:R-:W2:Y:S01]  /*06f0*/  LDG.E.64 R6, [R6.64] ;  /* 0x0000000606067981 */ /* 0x000ea2000c1e1b00 */
[----:B------:R-:W-:-:S04]  /*0700*/  IADD3 R8, P0, R35, R8, RZ ;  /* 0x0000000823087210 */ /* 0x000fc80007f1e0ff */
[----:B------:R-:W-:Y:S01]  /*0710*/  IADD3.X R9, R33, R9, RZ, P0, !PT ;  /* 0x0000000921097210 */ /* 0x000fe200007fe4ff */
[----:B--2---:R-:W-:Y:S01]  /*0720*/  STS.64 [R40.X8], R6 ;  /* 0x0000000628007388 */ /* 0x004fe20000008a00 */
[----:B------:R-:W-:-:S06]  /*0730*/  NOP ;  /* 0x0000000000007918 */ /* 0x000fcc0000000000 */
[----:B------:R-:W2:Y:S04]  /*0740*/  LDS.64 R26, [R40.X8] ;  /* 0x00000000281a7984 */ /* 0x000ea80000008a00 */
[----:B------:R-:W-:Y:S06]  /*0750*/  BAR.SYNC.DEFER_BLOCKING 0x0 ;  /* 0x0000000000007b1d */ /* 0x000fec0000010000 */
[----:B0-----:R0:W3:Y:S01]  /*0760*/  LDG.E.64 R4, [R8.64] ;  /* 0x0000000608047981 */ /* 0x0010e2000c1e1b00 */
[----:B-1----:R-:W-:Y:S01]  /*0770*/  HADD2.F32 R0, -RZ, R2.H0_H0 ;  /* 0x20000002ff007230 */ /* 0x002fe20000004100 */
[----:B------:R-:W-:Y:S01]  /*0780*/  BSSY B0, `(.L_x_13820) ;  /* 0x000003c000007945 */ /* 0x000fe20003800000 */
[----:B------:R-:W-:-:S02]  /*0790*/  SHF.R.U32.HI R53, RZ, 0x10, R3 ;  /* 0x00000010ff357819 */ /* 0x000fc40000011603 */
[----:B0-----:R-:W-:Y:S01]  /*07a0*/  SHF.R.U64 R8, R2, 0x10, R3 ;  /* 0x0000001002087819 */ /* 0x001fe20000001203 */
[----:B--2---:R-:W-:Y:S01]  /*07b0*/  HADD2.F32 R7, -RZ, R26.H0_H0 ;  /* 0x2000001aff077230 */ /* 0x004fe20000004100 */
[--C-:B------:R-:W-:Y:S01]  /*07c0*/  SHF.R.U64 R6, R26, 0x10, R27.reuse ;  /* 0x000000101a067819 */ /* 0x100fe2000000121b */
[----:B------:R-:W-:Y:S01]  /*07d0*/  HADD2.F32 R9, -RZ, R27.H0_H0 ;  /* 0x2000001bff097230 */ /* 0x000fe20000004100 */
[----:B------:R-:W-:Y:S01]  /*07e0*/  SHF.R.U32.HI R11, RZ, 0x10, R27 ;  /* 0x00000010ff0b7819 */ /* 0x000fe2000001161b */
[----:B------:R-:W-:Y:S01]  /*07f0*/  HADD2.F32 R8, -RZ, R8.H0_H0 ;  /* 0x20000008ff087230 */ /* 0x000fe20000004100 */
[--C-:B-----5:R-:W-:Y:S02]  /*0800*/  FADD.FTZ R34, R7, R48.reuse ;  /* 0x0000003007227221 */ /* 0x120fe40000010000 */
[----:B------:R-:W-:Y:S01]  /*0810*/  FADD.FTZ R32, R9, R48 ;  /* 0x0000003009207221 */ /* 0x000fe20000010000 */
[----:B------:R-:W-:Y:S02]  /*0820*/  HADD2.F32 R11, -RZ, R11.H0_H0 ;  /* 0x2000000bff0b7230 */ /* 0x000fe40000004100 */
[----:B------:R-:W-:-:S02]  /*0830*/  FSETP.GTU.FTZ.AND P2, PT, R34, 20, PT ;  /* 0x41a000002200780b */ /* 0x000fc40003f5c000 */
[----:B------:R-:W-:Y:S01]  /*0840*/  FSETP.GTU.FTZ.AND P0, PT, R32, 20, PT ;  /* 0x41a000002000780b */ /* 0x000fe20003f1c000 */
[----:B---3--:R0:W-:Y:S01]  /*0850*/  STS.64 [R40.X8], R4 ;  /* 0x0000000428007388 */ /* 0x0081e20000008a00 */
[----:B------:R-:W-:-:S06]  /*0860*/  NOP ;  /* 0x0000000000007918 */ /* 0x000fcc0000000000 */
[----:B------:R-:W1:Y:S01]  /*0870*/  LDS.64 R28, [R40.X8] ;  /* 0x00000000281c7984 */ /* 0x000e620000008a00 */
[----:B0-----:R-:W-:Y:S02]  /*0880*/  HADD2.F32 R5, -RZ, R6.H0_H0 ;  /* 0x20000006ff057230 */ /* 0x001fe40000004100 */
[----:B------:R-:W-:-:S03]  /*0890*/  HADD2.F32 R4, -RZ, R3.H0_H0 ;  /* 0x20000003ff047230 */ /* 0x000fc60000004100 */
[----:B------:R-:W-:-:S05]  /*08a0*/  FADD.FTZ R30, R5, R48 ;  /* 0x00000030051e7221 */ /* 0x000fca0000010000 */
[----:B------:R-:W-:Y:S01]  /*08b0*/  FSETP.GTU.FTZ.AND P3, PT, R30, 20, PT ;  /* 0x41a000001e00780b */ /* 0x000fe20003f7c000 */
[----:B-1----:R-:W-:Y:S01]  /*08c0*/  HADD2.F32 R67, -RZ, R28.H0_H0 ;  /* 0x2000001cff437230 */ /* 0x002fe20000004100 */
[--C-:B------:R-:W-:Y:S01]  /*08d0*/  SHF.R.U64 R7, R28, 0x10, R29.reuse ;  /* 0x000000101c077819 */ /* 0x100fe2000000121d */
[----:B------:R-:W-:Y:S01]  /*08e0*/  HADD2.F32 R5, -RZ, R29.H0_H0 ;  /* 0x2000001dff057230 */ /* 0x000fe20000004100 */
[----:B------:R-:W-:Y:S02]  /*08f0*/  SHF.R.U32.HI R6, RZ, 0x10, R29 ;  /* 0x00000010ff067819 */ /* 0x000fe4000001161d */
[----:B------:R-:W-:Y:S01]  /*0900*/  FFMA.FTZ R54, R67, R0, R54 ;  /* 0x0000000043367223 */ /* 0x000fe20000010036 */
[----:B------:R-:W-:Y:S01]  /*0910*/  HADD2.F32 R7, -RZ, R7.H0_H0 ;  /* 0x20000007ff077230 */ /* 0x000fe20000004100 */
        /* <DEDUP_REMOVED lines=34> */
.L_x_13821:
[----:B------:R-:W-:Y:S05]  /*0b40*/  BSYNC B0 ;  /* 0x0000000000007941 */ /* 0x000fea0003800000 */
.L_x_13820:
        /* <DEDUP_REMOVED lines=33> */
.L_x_13823:
[----:B------:R-:W-:Y:S05]  /*0d60*/  BSYNC B0 ;  /* 0x0000000000007941 */ /* 0x000fea0003800000 */
.L_x_13822:
        /* <DEDUP_REMOVED lines=33> */
.L_x_13825:
[----:B------:R-:W-:Y:S05]  /*0f80*/  BSYNC B0 ;  /* 0x0000000000007941 */ /* 0x000fea0003800000 */
.L_x_13824:
        /* <DEDUP_REMOVED lines=33> */
.L_x_13827:
[----:B------:R-:W-:Y:S05]  /*11a0*/  BSYNC B0 ;  /* 0x0000000000007941 */ /* 0x000fea0003800000 */
.L_x_13826:
[----:B------:R-:W-:Y:S01]  /*11b0*/  MOV R9, c[0x0][0x16c] ;  /* 0x00005b0000097a02 */ /* 0x000fe20000000f00 */
[----:B------:R-:W-:Y:S01]  /*11c0*/  FFMA.FTZ R8, R7, R8, R54 ;  /* 0x0000000807087223 */ /* 0x000fe20000010036 */
[----:B------:R-:W-:Y:S01]  /*11d0*/  HADD2.F32 R54, -RZ, R53.H0_H0 ;  /* 0x20000035ff367230 */ /* 0x000fe20000004100 */
[----:B------:R-:W-:Y:S01]  /*11e0*/  BAR.SYNC.DEFER_BLOCKING 0x0 ;  /* 0x0000000000007b1d */ /* 0x000fe20000010000 */
[----:B------:R-:W-:Y:S01]  /*11f0*/  ISETP.GE.AND P0, PT, R9, 0x1, PT ;  /* 0x000000010900780c */ /* 0x000fe20003f06270 */
[----:B------:R-:W-:Y:S01]  /*1200*/  HADD2.F32 R27, -RZ, R6.H0_H0 ;  /* 0x20000006ff1b7230 */ /* 0x000fe20000004100 */
        /* <DEDUP_REMOVED lines=20> */
[----:B------:R-:W-:-:S03]  /*1350*/  IMAD.WIDE.U32 R8, R52, c[0x0][0x1b8], RZ ;  /* 0x00006e0034087a25 */ /* 0x000fc600078e00ff */
[----:B------:R-:W-:Y:S01]  /*1360*/  IADD3 R65, R11, R29, RZ ;  /* 0x0000001d0b417210 */ /* 0x000fe20007ffe0ff */
[----:B------:R-:W-:Y:S01]  /*1370*/  IMAD R55, R52, c[0x0][0x1bc], R55 ;  /* 0x00006f0034377a24 */ /* 0x000fe200078e0237 */
[----:B------:R-:W-:Y:S01]  /*1380*/  LEA R63, P1, R8, c[0x0][0x230], 0x3 ;  /* 0x00008c00083f7a11 */ /* 0x000fe200078218ff */
[----:B------:R-:W-:Y:S01]  /*1390*/  IMAD R69, R6, c[0x0][0x16c], RZ ;  /* 0x00005b0006457a24 */ /* 0x000fe200078e02ff */
[----:B------:R-:W-:Y:S01]  /*13a0*/  LEA.HI R6, R4, R4, RZ, 0x1 ;  /* 0x0000000404067211 */ /* 0x000fe200078f08ff */
[----:B------:R-:W-:Y:S01]  /*13b0*/  FADD.FTZ R67, R67, R67 ;  /* 0x0000004343437221 */ /* 0x000fe20000010000 */
[----:B------:R-:W-:Y:S01]  /*13c0*/  IADD3 R11, R9, R55, RZ ;  /* 0x00000037090b7210 */ /* 0x000fe20007ffe0ff */
[----:B------:R-:W-:Y:S01]  /*13d0*/  IMAD.WIDE R68, R69, 0x10, R16 ;  /* 0x0000001045447825 */ /* 0x000fe200078e0210 */
[----:B------:R-:W-:Y:S02]  /*13e0*/  LOP3.LUT R9, R6, 0xfffffe, RZ, 0xc0, !PT ;  /* 0x00fffffe06097812 */ /* 0x000fe400078ec0ff */
[----:B------:R-:W-:Y:S01]  /*13f0*/  LEA.HI.X R65, R10, c[0x0][0x224], R65, 0x3, P0 ;  /* 0x000089000a417a11 */ /* 0x000fe200000f1c41 */
[----:B------:R-:W-:Y:S01]  /*1400*/  FADD.FTZ R70, R7, R7 ;  /* 0x0000000707467221 */ /* 0x000fe20000010000 */
[----:B------:R-:W-:Y:S01]  /*1410*/  IADD3 R9, R4, -R9, RZ ;  /* 0x8000000904097210 */ /* 0x000fe20007ffe0ff */
[----:B------:R-:W-:Y:S01]  /*1420*/  FADD.FTZ R76, R5, R5 ;  /* 0x00000005054c7221 */ /* 0x000fe20000010000 */
[----:B------:R-:W-:Y:S01]  /*1430*/  LEA R75, P0, R24, c[0x0][0x228], 0x3 ;  /* 0x00008a00184b7a11 */ /* 0x000fe200078018ff */
[----:B------:R-:W-:Y:S01]  /*1440*/  FADD.FTZ R74, R27, R27 ;  /* 0x0000001b1b4a7221 */ /* 0x000fe20000010000 */
[----:B------:R-:W-:-:S02]  /*1450*/  LEA.HI.X R66, R8, c[0x0][0x234], R11, 0x3, P1 ;  /* 0x00008d0008427a11 */ /* 0x000fc400008f1c0b */
[----:B------:R-:W-:Y:S02]  /*1460*/  MOV R55, RZ ;  /* 0x000000ff00377202 */ /* 0x000fe40000000f00 */
[----:B------:R-:W-:Y:S02]  /*1470*/  LEA.HI.X R72, R24, c[0x0][0x22c], R49, 0x3, P0 ;  /* 0x00008b0018487a11 */ /* 0x000fe400000f1c31 */
[----:B------:R-:W-:Y:S02]  /*1480*/  SHF.L.U32 R71, R9, 0x8, RZ ;  /* 0x0000000809477819 */ /* 0x000fe400000006ff */
.L_x_13843:
[----:B------:R-:W2:Y:S01]  /*1490*/  LDG.E.64 R26, [R64.64] ;  /* 0x00000006401a7981 */ /* 0x000ea2000c1e1b00 */
[----:B------:R-:W-:Y:S01]  /*14a0*/  ISETP.NE.AND P1, PT, R41, RZ, PT ;  /* 0x000000ff2900720c */ /* 0x000fe20003f25270 */
[----:B------:R-:W-:Y:S01]  /*14b0*/  CS2R R10, SRZ ;  /* 0x00000000000a7805 */ /* 0x000fe2000001ff00 */
[----:B------:R-:W-:-:S04]  /*14c0*/  ISETP.GT.AND P0, PT, R31, 0x1, PT ;  /* 0x000000011f00780c */ /* 0x000fc80003f04270 */
[----:B------:R-:W-:-:S13]  /*14d0*/  ISETP.EQ.AND P0, PT, R98, RZ, P0 ;  /* 0x000000ff6200720c */ /* 0x000fda0000702270 */
[----:B------:R-:W-:Y:S02]  /*14e0*/  @P0 MOV R29, R69 ;  /* 0x00000045001d0202 */ /* 0x000fe40000000f00 */
        /* <DEDUP_REMOVED lines=10> */
[----:B0-----:R-:W0:Y:S08]  /*1590*/  MUFU.COS R8, R7 ;  /* 0x0000000700087308 */ /* 0x001e300000000000 */
        /* <DEDUP_REMOVED lines=10> */
[----:B------:R-:W-:Y:S01]  /*1640*/  FMUL.FTZ R78, R79, R30 ;  /* 0x0000001e4f4e7220 */ /* 0x000fe20000410000 */
[----:B0-----:R-:W-:Y:S01]  /*1650*/  @P0 MOV R28, R68 ;  /* 0x00000044001c0202 */ /* 0x001fe20000000f00 */
[----:B------:R-:W-:Y:S01]  /*1660*/  BAR.SYNC.DEFER_BLOCKING 0x0 ;  /* 0x0000000000007b1d */ /* 0x000fe20000010000 */
[----:B------:R-:W-:-:S05]  /*1670*/  FMUL.RZ R82, R77, 0.15915493667125701904 ;  /* 0x3e22f9834d527820 */ /* 0x000fca000040c000 */
[----:B------:R-:W-:Y:S01]  /*1680*/  MUFU.SIN R81, R82 ;  /* 0x0000005200517308 */ /* 0x000fe20000000400 */
[----:B------:R-:W-:-:S07]  /*1690*/  FMUL.FTZ R77, R27, R32 ;  /* 0x000000201b4d7220 */ /* 0x000fce0000410000 */
[----:B------:R-:W0:Y:S01]  /*16a0*/  MUFU.EX2 R78, R78 ;  /* 0x0000004e004e7308 */ /* 0x000e220000000800 */
[----:B------:R-:W-:Y:S02]  /*16b0*/  FMUL.FTZ R80, R79, R32 ;  /* 0x000000204f507220 */ /* 0x000fe40000410000 */
[----:B------:R-:W-:-:S05]  /*16c0*/  FMUL.RZ R84, R77, 0.15915493667125701904 ;  /* 0x3e22f9834d547820 */ /* 0x000fca000040c000 */
[----:B------:R-:W1:Y:S01]  /*16d0*/  MUFU.COS R85, R82 ;  /* 0x0000005200557308 */ /* 0x000e620000000000 */
[----:B------:R-:W-:Y:S01]  /*16e0*/  HADD2.F32 R77, -RZ, R2.H0_H0 ;  /* 0x20000002ff4d7230 */ /* 0x000fe20000004100 */
[----:B------:R2:W5:Y:S04]  /*16f0*/  @P0 LDG.E.64 R10, [R28.64+0x8] ;  /* 0x000008061c0a0981 */ /* 0x000568000c1e1b00 */
[----:B------:R-:W-:Y:S02]  /*1700*/  FMUL.FTZ R88, R77, R34 ;  /* 0x000000224d587220 */ /* 0x000fe40000410000 */
[----:B------:R-:W-:Y:S01]  /*1710*/  MUFU.EX2 R80, R80 ;  /* 0x0000005000507308 */ /* 0x000fe20000000800 */
[----:B0-----:R-:W-:Y:S01]  /*1720*/  FMUL.FTZ R86, R78, R81 ;  /* 0x000000514e567220 */ /* 0x001fe20000410000 */
[----:B------:R-:W-:Y:S01]  /*1730*/  SHF.R.U64 R81, R2, 0x10, R3 ;  /* 0x0000001002517819 */ /* 0x000fe20000001203 */
[----:B--2---:R-:W-:-:S02]  /*1740*/  FMUL.FTZ R28, R79, R0 ;  /* 0x000000004f1c7220 */ /* 0x004fc40000410000 */
[----:B------:R-:W-:-:S03]  /*1750*/  FMUL.FTZ R79, R27, R0 ;  /* 0x000000001b4f7220 */ /* 0x000fc60000410000 */
[----:B------:R-:W0:Y:S01]  /*1760*/  MUFU.SIN R29, R84 ;  /* 0x00000054001d7308 */ /* 0x000e220000000400 */
[----:B-1----:R-:W-:Y:S02]  /*1770*/  FMUL.FTZ R85, R78, R85 ;  /* 0x000000554e557220 */ /* 0x002fe40000410000 */
[----:B------:R-:W-:Y:S02]  /*1780*/  FMUL.FTZ R82, R86, R88 ;  /* 0x0000005856527220 */ /* 0x000fe40000410000 */
[----:B------:R-:W-:Y:S01]  /*1790*/  FMUL.RZ R93, R79, 0.15915493667125701904 ;  /* 0x3e22f9834f5d7820 */ /* 0x000fe2000040c000 */
[----:B------:R-:W-:Y:S01]  /*17a0*/  HADD2.F32 R79, -RZ, R81.H0_H0 ;  /* 0x20000051ff4f7230 */ /* 0x000fe20000004100 */
[----:B------:R-:W-:Y:S01]  /*17b0*/  FMUL.FTZ R78, RZ, R86 ;  /* 0x00000056ff4e7220 */ /* 0x000fe20000410000 */
[----:B------:R0:W1:Y:S01]  /*17c0*/  MUFU.COS R83, R84 ;  /* 0x0000005400537308 */ /* 0x0000620000000000 */
[----:B------:R-:W-:Y:S02]  /*17d0*/  FFMA.FTZ R82, RZ, R85, R82 ;  /* 0x00000055ff527223 */ /* 0x000fe40000010052 */
[----:B------:R-:W-:-:S02]  /*17e0*/  FFMA.FTZ R78, R85, R88, -R78 ;  /* 0x00000058554e7223 */ /* 0x000fc4000001084e */
[----:B------:R-:W-:Y:S02]  /*17f0*/  FADD.FTZ R89, RZ, R82 ;  /* 0x00000052ff597221 */ /* 0x000fe40000010000 */
[----:B------:R-:W-:Y:S01]  /*1800*/  FFMA.FTZ R81, R79, R30, R78 ;  /* 0x0000001e4f517223 */ /* 0x000fe2000001004e */
[----:B------:R-:W-:Y:S01]  /*1810*/  MUFU.EX2 R28, R28 ;  /* 0x0000001c001c7308 */ /* 0x000fe20000000800 */
[----:B0-----:R-:W-:Y:S02]  /*1820*/  FMUL.FTZ R84, R80, R29 ;  /* 0x0000001d50547220 */ /* 0x001fe40000410000 */
[----:B------:R-:W-:Y:S02]  /*1830*/  FMUL.FTZ R90, R8, R86 ;  /* 0x00000056085a7220 */ /* 0x000fe40000410000 */
[----:B------:R-:W-:-:S03]  /*1840*/  FMUL.FTZ R78, R84, R89 ;  /* 0x00000059544e7220 */ /* 0x000fc60000410000 */
[----:B------:R-:W0:Y:S01]  /*1850*/  MUFU.SIN R87, R93 ;  /* 0x0000005d00577308 */ /* 0x000e220000000400 */
[----:B-1----:R-:W-:Y:S02]  /*1860*/  FMUL.FTZ R82, R80, R83 ;  /* 0x0000005350527220 */ /* 0x002fe40000410000 */
[-C--:B------:R-:W-:Y:S02]  /*1870*/  FMUL.FTZ R80, R84, R81.reuse ;  /* 0x0000005154507220 */ /* 0x080fe40000410000 */
[C---:B------:R-:W-:Y:S01]  /*1880*/  FFMA.FTZ R91, R82.reuse, R81, -R78 ;  /* 0x00000051525b7223 */ /* 0x040fe2000001084e */
[----:B------:R-:W-:Y:S01]  /*1890*/  HADD2.F32 R81, -RZ, R3.H0_H0 ;  /* 0x20000003ff517230 */ /* 0x000fe20000004100 */
[----:B------:R-:W-:Y:S01]  /*18a0*/  FMUL.FTZ R78, R9, R86 ;  /* 0x00000056094e7220 */ /* 0x000fe20000410000 */
[----:B------:R1:W2:Y:S01]  /*18b0*/  MUFU.COS R29, R93 ;  /* 0x0000005d001d7308 */ /* 0x0002a20000000000 */
[----:B------:R-:W-:Y:S02]  /*18c0*/  FFMA.FTZ R92, R82, R89, R80 ;  /* 0x00000059525c7223 */ /* 0x000fe40000010050 */
[----:B------:R-:W-:-:S02]  /*18d0*/  FFMA.FTZ R89, R8, R85, -R78 ;  /* 0x0000005508597223 */ /* 0x000fc4000001084e */
[----:B------:R-:W-:Y:S02]  /*18e0*/  FFMA.FTZ R83, R9, R85, R90 ;  /* 0x0000005509537223 */ /* 0x000fe4000001005a */
[----:B------:R-:W-:Y:S02]  /*18f0*/  FFMA.FTZ R91, R81, R32, R91 ;  /* 0x00000020515b7223 */ /* 0x000fe4000001005b */
[----:B0-----:R-:W-:Y:S02]  /*1900*/  FMUL.FTZ R80, R28, R87 ;  /* 0x000000571c507220 */ /* 0x001fe40000410000 */
[----:B-1----:R-:W-:Y:S02]  /*1910*/  FADD.FTZ R93, RZ, R92 ;  /* 0x0000005cff5d7221 */ /* 0x002fe40000010000 */
[----:B------:R-:W-:Y:S02]  /*1920*/  FMUL.FTZ R87, R84, R89 ;  /* 0x0000005954577220 */ /* 0x000fe40000410000 */
[----:B------:R-:W-:-:S02]  /*1930*/  FMUL.FTZ R90, R80, R91 ;  /* 0x0000005b505a7220 */ /* 0x000fc40000410000 */
[----:B--2---:R-:W-:Y:S02]  /*1940*/  FMUL.FTZ R78, R28, R29 ;  /* 0x0000001d1c4e7220 */ /* 0x004fe40000410000 */
[----:B------:R-:W-:Y:S02]  /*1950*/  FMUL.FTZ R29, R80, R93 ;  /* 0x0000005d501d7220 */ /* 0x000fe40000410000 */
[-C--:B------:R-:W-:Y:S02]  /*1960*/  FFMA.FTZ R87, R82, R83.reuse, R87 ;  /* 0x0000005352577223 */ /* 0x080fe40000010057 */
[----:B------:R-:W-:Y:S01]  /*1970*/  FMUL.FTZ R28, R84, R83 ;  /* 0x00000053541c7220 */ /* 0x000fe20000410000 */
[----:B------:R-:W-:Y:S01]  /*1980*/  HADD2.F32 R83, -RZ, R53.H0_H0 ;  /* 0x20000035ff537230 */ /* 0x000fe20000004100 */
[C---:B------:R-:W-:Y:S02]  /*1990*/  FFMA.FTZ R29, R78.reuse, R91, -R29 ;  /* 0x0000005b4e1d7223 */ /* 0x040fe4000001081d */
[----:B------:R-:W-:-:S02]  /*19a0*/  FFMA.FTZ R90, R78, R93, R90 ;  /* 0x0000005d4e5a7223 */ /* 0x000fc4000001005a */
[----:B------:R-:W-:Y:S02]  /*19b0*/  FFMA.FTZ R89, R82, R89, -R28 ;  /* 0x0000005952597223 */ /* 0x000fe4000001081c */
[----:B------:R-:W-:Y:S02]  /*19c0*/  FFMA.FTZ R93, R83, R0, R29 ;  /* 0x00000000535d7223 */ /* 0x000fe4000001001d */
[----:B------:R0:W1:Y:S01]  /*19d0*/  @P2 LDS.64 R28, [R41.X8+0x1568] ;  /* 0x00156800291c2984 */ /* 0x0000620000008a00 */
        /* <DEDUP_REMOVED lines=11> */
.L_x_13830:
[----:B------:R-:W-:Y:S05]  /*1a90*/  BSYNC B0 ;  /* 0x0000000000007941 */ /* 0x000fea0003800000 */
.L_x_13829:
[----:B------:R-:W3:Y:S01]  /*1aa0*/  SHFL.UP PT, R91, R93, 0x1, RZ ;  /* 0x042000005d5b7989 */ /* 0x000ee200000e00ff */
[-C--:B-1----:R-:W-:Y:S01]  /*1ab0*/  FMUL.FTZ R90, R80, R89.reuse ;  /* 0x00000059505a7220 */ /* 0x082fe20000410000 */
[----:B------:R-:W-:Y:S01]  /*1ac0*/  ISETP.GE.AND P0, PT, R40, 0x1, PT ;  /* 0x000000012800780c */ /* 0x000fe20003f06270 */
[C---:B------:R-:W-:Y:S01]  /*1ad0*/  FFMA.FTZ R94, R78.reuse, R89, -R94 ;  /* 0x000000594e5e7223 */ /* 0x040fe2000001085e */
[----:B------:R-:W1:Y:S01]  /*1ae0*/  SHFL.UP PT, R95, R92, 0x1, RZ ;  /* 0x042000005c5f7989 */ /* 0x000e6200000e00ff */
[----:B------:R-:W-:Y:S01]  /*1af0*/  FFMA.FTZ R90, R78, R87, R90 ;  /* 0x000000574e5a7223 */ /* 0x000fe2000001005a */
[----:B------:R-:W-:Y:S01]  /*1b00*/  ISETP.GE.AND P3, PT, R40, 0x10, PT ;  /* 0x000000102800780c */ /* 0x000fe20003f66270 */
[----:B-----5:R-:W-:Y:S01]  /*1b10*/  FMUL.FTZ R103, R5, R7 ;  /* 0x0000000705677220 */ /* 0x020fe20000410000 */
[----:B------:R-:W4:Y:S01]  /*1b20*/  SHFL.UP PT, R87, R94, 0x1, RZ ;  /* 0x042000005e577989 */ /* 0x000f2200000e00ff */
[----:B------:R-:W-:Y:S01]  /*1b30*/  BSSY B0, `(.L_x_13831) ;  /* 0x0000096000007945 */ /* 0x000fe20003800000 */
[----:B------:R-:W-:Y:S01]  /*1b40*/  ISETP.GT.U32.AND P4, PT, R98, 0x1b, PT ;  /* 0x0000001b6200780c */ /* 0x000fe20003f84070 */
[----:B------:R-:W-:Y:S01]  /*1b50*/  FFMA.FTZ R103, R4, R6, -R103 ;  /* 0x0000000604677223 */ /* 0x000fe20000010867 */
[----:B------:R-:W0:Y:S01]  /*1b60*/  SHFL.UP PT, R89, R90, 0x1, RZ ;  /* 0x042000005a597989 */ /* 0x000e2200000e00ff */
[----:B------:R-:W-:-:S02]  /*1b70*/  ISETP.GT.U32.AND P5, PT, R98, 0x17, PT ;  /* 0x000000176200780c */ /* 0x000fc40003fa4070 */
[----:B------:R-:W-:Y:S01]  /*1b80*/  ISETP.GT.U32.AND P6, PT, R98, 0xf, PT ;  /* 0x0000000f6200780c */ /* 0x000fe20003fc4070 */
[----:B------:R-:W-:Y:S04]  /*1b90*/  SHFL.IDX PT, R10, R10, RZ, 0x1f ;  /* 0x00001fff0a0a7589 */ /* 0x000fe800000e0000 */
[----:B------:R-:W-:Y:S01]  /*1ba0*/  SHFL.IDX PT, R11, R11, RZ, 0x1f ;  /* 0x00001fff0b0b7589 */ /* 0x000fe200000e0000 */
[C---:B---3--:R-:W-:Y:S02]  /*1bb0*/  FMUL.FTZ R97, R90.reuse, R91 ;  /* 0x0000005b5a617220 */ /* 0x048fe40000410000 */
[-C--:B-1----:R-:W-:Y:S02]  /*1bc0*/  FMUL.FTZ R96, R90, R95.reuse ;  /* 0x0000005f5a607220 */ /* 0x082fe40000410000 */
[----:B------:R-:W-:-:S02]  /*1bd0*/  FFMA.FTZ R97, R94, R95, R97 ;  /* 0x0000005f5e617223 */ /* 0x000fc40000010061 */
[----:B------:R-:W-:Y:S02]  /*1be0*/  FFMA.FTZ R96, R94, R91, -R96 ;  /* 0x0000005b5e607223 */ /* 0x000fe40000010860 */
[----:B------:R-:W-:Y:S02]  /*1bf0*/  @P0 FADD.FTZ R92, R92, R97 ;  /* 0x000000615c5c0221 */ /* 0x000fe40000010000 */
[C---:B----4-:R-:W-:Y:S02]  /*1c00*/  FMUL.FTZ R95, R90.reuse, R87 ;  /* 0x000000575a5f7220 */ /* 0x050fe40000410000 */
[-C--:B0-----:R-:W-:Y:S02]  /*1c10*/  FMUL.FTZ R91, R90, R89.reuse ;  /* 0x000000595a5b7220 */ /* 0x081fe40000410000 */
[----:B------:R-:W-:Y:S02]  /*1c20*/  @P0 FADD.FTZ R93, R93, R96 ;  /* 0x000000605d5d0221 */ /* 0x000fe40000010000 */
        /* <DEDUP_REMOVED lines=9> */
[CC--:B-1----:R-:W-:Y:S02]  /*1cc0*/  FMUL.FTZ R97, R95.reuse, R91.reuse ;  /* 0x0000005b5f617220 */ /* 0x0c2fe40000410000 */
[C---:B------:R-:W-:Y:S02]  /*1cd0*/  FFMA.FTZ R90, R94.reuse, R91, -R90 ;  /* 0x0000005b5e5a7223 */ /* 0x040fe4000001085a */
[----:B---3--:R-:W-:Y:S02]  /*1ce0*/  FMUL.FTZ R91, R95, R87 ;  /* 0x000000575f5b7220 */ /* 0x008fe40000410000 */
[C---:B------:R-:W-:Y:S02]  /*1cf0*/  FFMA.FTZ R97, R94.reuse, R96, R97 ;  /* 0x000000605e617223 */ /* 0x040fe40000010061 */
[----:B------:R-:W-:Y:S02]  /*1d00*/  @P0 FADD.FTZ R93, R93, R90 ;  /* 0x0000005a5d5d0221 */ /* 0x000fe40000010000 */
[----:B----4-:R-:W-:-:S02]  /*1d10*/  FFMA.FTZ R96, R94, R89, R91 ;  /* 0x000000595e607223 */ /* 0x010fc4000001005b */
[----:B------:R-:W-:Y:S01]  /*1d20*/  @P0 FADD.FTZ R92, R92, R97 ;  /* 0x000000615c5c0221 */ /* 0x000fe20000010000 */
[----:B------:R-:W0:Y:S01]  /*1d30*/  SHFL.UP PT, R91, R93, 0x4, RZ ;  /* 0x048000005d5b7989 */ /* 0x000e2200000e00ff */
[C---:B------:R-:W-:Y:S01]  /*1d40*/  FMUL.FTZ R90, R95.reuse, R89 ;  /* 0x000000595f5a7220 */ /* 0x040fe20000410000 */
[----:B------:R-:W-:Y:S02]  /*1d50*/  FSEL R96, R95, R96, !P0 ;  /* 0x000000605f607208 */ /* 0x000fe40004000000 */
[----:B------:R-:W1:Y:S01]  /*1d60*/  SHFL.UP PT, R95, R92, 0x4, RZ ;  /* 0x048000005c5f7989 */ /* 0x000e6200000e00ff */
[----:B------:R-:W-:Y:S01]  /*1d70*/  @P0 FFMA.FTZ R94, R94, R87, -R90 ;  /* 0x000000575e5e0223 */ /* 0x000fe2000001085a */
[----:B------:R-:W-:Y:S02]  /*1d80*/  ISETP.GE.AND P0, PT, R40, 0x4, PT ;  /* 0x000000042800780c */ /* 0x000fe40003f06270 */
[----:B------:R-:W-:Y:S04]  /*1d90*/  SHFL.UP PT, R89, R96, 0x4, RZ ;  /* 0x0480000060597989 */ /* 0x000fe800000e00ff */
[----:B------:R-:W3:Y:S01]  /*1da0*/  SHFL.UP PT, R87, R94, 0x4, RZ ;  /* 0x048000005e577989 */ /* 0x000ee200000e00ff */
[----:B0-----:R-:W-:-:S02]  /*1db0*/  FMUL.FTZ R90, R96, R91 ;  /* 0x0000005b605a7220 */ /* 0x001fc40000410000 */
[-C--:B-1----:R-:W-:Y:S02]  /*1dc0*/  FMUL.FTZ R97, R96, R95.reuse ;  /* 0x0000005f60617220 */ /* 0x082fe40000410000 */
[C---:B------:R-:W-:Y:S02]  /*1dd0*/  FFMA.FTZ R99, R94.reuse, R95, R90 ;  /* 0x0000005f5e637223 */ /* 0x040fe4000001005a */
[----:B------:R-:W-:Y:S02]  /*1de0*/  FFMA.FTZ R100, R94, R91, -R97 ;  /* 0x0000005b5e647223 */ /* 0x000fe40000010861 */
[----:B------:R-:W-:Y:S02]  /*1df0*/  @P0 FADD.FTZ R92, R92, R99 ;  /* 0x000000635c5c0221 */ /* 0x000fe40000010000 */
[C---:B---3--:R-:W-:Y:S02]  /*1e00*/  FMUL.FTZ R95, R96.reuse, R87 ;  /* 0x00000057605f7220 */ /* 0x048fe40000410000 */
[----:B------:R-:W-:Y:S01]  /*1e10*/  @P0 FADD.FTZ R93, R93, R100 ;  /* 0x000000645d5d0221 */ /* 0x000fe20000010000 */
[----:B------:R-:W0:Y:S01]  /*1e20*/  SHFL.UP PT, R101, R92, 0x8, RZ ;  /* 0x050000005c657989 */ /* 0x000e2200000e00ff */
[----:B------:R-:W-:-:S02]  /*1e30*/  FMUL.FTZ R90, R96, R89 ;  /* 0x00000059605a7220 */ /* 0x000fc40000410000 */
[C---:B------:R-:W-:Y:S02]  /*1e40*/  FFMA.FTZ R95, R94.reuse, R89, R95 ;  /* 0x000000595e5f7223 */ /* 0x040fe4000001005f */
[----:B------:R-:W1:Y:S01]  /*1e50*/  SHFL.UP PT, R89, R93, 0x8, RZ ;  /* 0x050000005d597989 */ /* 0x000e6200000e00ff */
[----:B------:R-:W-:Y:S02]  /*1e60*/  @P0 FFMA.FTZ R94, R94, R87, -R90 ;  /* 0x000000575e5e0223 */ /* 0x000fe4000001085a */
[----:B------:R-:W-:Y:S01]  /*1e70*/  FMUL.FTZ R91, R5, R6 ;  /* 0x00000006055b7220 */ /* 0x000fe20000410000 */
[----:B------:R-:W-:Y:S01]  /*1e80*/  FSEL R90, R96, R95, !P0 ;  /* 0x0000005f605a7208 */ /* 0x000fe20004000000 */
[----:B------:R-:W-:Y:S01]  /*1e90*/  FMUL.FTZ R97, R74, R103 ;  /* 0x000000674a617220 */ /* 0x000fe20000410000 */
[----:B------:R-:W3:Y:S01]  /*1ea0*/  SHFL.UP PT, R5, R94, 0x8, RZ ;  /* 0x050000005e057989 */ /* 0x000ee200000e00ff */
[----:B------:R-:W-:Y:S01]  /*1eb0*/  FFMA.FTZ R91, R4, R7, R91 ;  /* 0x00000007045b7223 */ /* 0x000fe2000001005b */
[----:B------:R-:W-:Y:S01]  /*1ec0*/  ISETP.GE.AND P0, PT, R40, 0x8, PT ;  /* 0x000000082800780c */ /* 0x000fe20003f06270 */
[----:B------:R-:W-:Y:S01]  /*1ed0*/  FMUL.FTZ R96, R76, R103 ;  /* 0x000000674c607220 */ /* 0x000fe20000410000 */
[----:B------:R-:W4:Y:S01]  /*1ee0*/  SHFL.UP PT, R7, R90, 0x8, RZ ;  /* 0x050000005a077989 */ /* 0x000f2200000e00ff */
[----:B------:R-:W-:-:S02]  /*1ef0*/  FMUL.FTZ R99, R74, R91 ;  /* 0x0000005b4a637220 */ /* 0x000fc40000410000 */
[----:B------:R-:W-:Y:S02]  /*1f00*/  FMUL.FTZ R95, R76, R91 ;  /* 0x0000005b4c5f7220 */ /* 0x000fe40000410000 */
[-C--:B------:R-:W-:Y:S02]  /*1f10*/  FMUL.FTZ R4, R80, R99.reuse ;  /* 0x0000006350047220 */ /* 0x080fe40000410000 */
[C---:B------:R-:W-:Y:S02]  /*1f20*/  FMUL.FTZ R6, R78.reuse, R99 ;  /* 0x000000634e067220 */ /* 0x040fe40000410000 */
[----:B------:R-:W-:Y:S02]  /*1f30*/  FFMA.FTZ R87, R78, R97, -R4 ;  /* 0x000000614e577223 */ /* 0x000fe40000010804 */
[----:B0-----:R-:W-:Y:S02]  /*1f40*/  FMUL.FTZ R4, R90, R101 ;  /* 0x000000655a047220 */ /* 0x001fe40000410000 */
[----:B------:R-:W-:-:S02]  /*1f50*/  FFMA.FTZ R6, -R80, R97, -R6 ;  /* 0x0000006150067223 */ /* 0x000fc40000010906 */
[-C--:B-1----:R-:W-:Y:S02]  /*1f60*/  FFMA.FTZ R100, R94, R89.reuse, -R4 ;  /* 0x000000595e647223 */ /* 0x082fe40000010804 */
[----:B------:R-:W-:Y:S02]  /*1f70*/  FMUL.FTZ R89, R90, R89 ;  /* 0x000000595a597220 */ /* 0x000fe40000410000 */
[----:B------:R-:W-:Y:S02]  /*1f80*/  FADD.FTZ R107, -R95, R6 ;  /* 0x000000065f6b7221 */ /* 0x000fe40000010100 */
[----:B------:R-:W-:Y:S02]  /*1f90*/  FFMA.FTZ R89, R94, R101, R89 ;  /* 0x000000655e597223 */ /* 0x000fe40000010059 */
[----:B---3--:R-:W-:Y:S02]  /*1fa0*/  FMUL.FTZ R6, R90, R5 ;  /* 0x000000055a067220 */ /* 0x008fe40000410000 */
[----:B------:R-:W-:-:S02]  /*1fb0*/  FADD.FTZ R105, R96, R87 ;  /* 0x0000005760697221 */ /* 0x000fc40000010000 */
[----:B------:R-:W-:Y:S02]  /*1fc0*/  FMUL.FTZ R87, R84, -R107 ;  /* 0x8000006b54577220 */ /* 0x000fe40000410000 */
[-C--:B----4-:R-:W-:Y:S02]  /*1fd0*/  FMUL.FTZ R4, R90, R7.reuse ;  /* 0x000000075a047220 */ /* 0x090fe40000410000 */
[----:B------:R-:W-:Y:S02]  /*1fe0*/  @P0 FADD.FTZ R92, R92, R89 ;  /* 0x000000595c5c0221 */ /* 0x000fe40000010000 */
[----:B------:R-:W-:Y:S02]  /*1ff0*/  FFMA.FTZ R7, R94, R7, R6 ;  /* 0x000000075e077223 */ /* 0x000fe40000010006 */
[-C--:B------:R-:W-:Y:S01]  /*2000*/  FFMA.FTZ R87, R82, R105.reuse, -R87 ;  /* 0x0000006952577223 */ /* 0x080fe20000010857 */
[----:B------:R-:W0:Y:S01]  /*2010*/  SHFL.UP PT, R89, R92, 0x10, RZ ;  /* 0x060000005c597989 */ /* 0x000e2200000e00ff */
[----:B------:R-:W-:Y:S01]  /*2020*/  FMUL.FTZ R105, R84, -R105 ;  /* 0x8000006954697220 */ /* 0x000fe20000410000 */
[----:B------:R-:W-:Y:S01]  /*2030*/  FSEL R90, R90, R7, !P0 ;  /* 0x000000075a5a7208 */ /* 0x000fe20004000000 */
[----:B------:R-:W-:-:S02]  /*2040*/  @P0 FADD.FTZ R93, R93, R100 ;  /* 0x000000645d5d0221 */ /* 0x000fc40000010000 */
[----:B------:R-:W-:Y:S01]  /*2050*/  @P0 FFMA.FTZ R94, R94, R5, -R4 ;  /* 0x000000055e5e0223 */ /* 0x000fe20000010804 */
[----:B------:R-:W-:Y:S01]  /*2060*/  ISETP.GE.AND P0, PT, R31, c[0x0][0x174], PT ;  /* 0x00005d001f007a0c */ /* 0x000fe20003f06270 */
[-C--:B--2---:R-:W-:Y:S01]  /*2070*/  FMUL.FTZ R4, R80, -R28.reuse ;  /* 0x8000001c50047220 */ /* 0x084fe20000410000 */
[----:B------:R-:W1:Y:S01]  /*2080*/  SHFL.UP PT, R111, R93, 0x10, RZ ;  /* 0x060000005d6f7989 */ /* 0x000e6200000e00ff */
[----:B------:R-:W-:Y:S01]  /*2090*/  FFMA.FTZ R106, R82, R107, R105 ;  /* 0x0000006b526a7223 */ /* 0x000fe20000010069 */
[----:B------:R-:W-:Y:S01]  /*20a0*/  ISETP.EQ.AND P0, PT, R98, RZ, !P0 ;  /* 0x000000ff6200720c */ /* 0x000fe20004702270 */
[-C--:B------:R-:W-:Y:S01]  /*20b0*/  FMUL.FTZ R7, R80, R29.reuse ;  /* 0x0000001d50077220 */ /* 0x080fe20000410000 */
[----:B------:R-:W2:Y:S01]  /*20c0*/  SHFL.UP PT, R105, R94, 0x10, RZ ;  /* 0x060000005e697989 */ /* 0x000ea200000e00ff */
[C---:B------:R-:W-:Y:S01]  /*20d0*/  FFMA.FTZ R107, R78.reuse, -R29, R4 ;  /* 0x8000001d4e6b7223 */ /* 0x040fe20000010004 */
[----:B------:R-:W-:Y:S01]  /*20e0*/  HFMA2.MMA R5, -RZ, RZ, 0, 0 ;  /* 0x00000000ff057435 */ /* 0x000fe200000001ff */
[----:B------:R-:W-:Y:S01]  /*20f0*/  FFMA.FTZ R7, R78, R28, -R7 ;  /* 0x0000001c4e077223 */ /* 0x000fe20000010807 */
[----:B------:R-:W3:Y:S01]  /*2100*/  SHFL.UP PT, R109, R90, 0x10, RZ ;  /* 0x060000005a6d7989 */ /* 0x000ee200000e00ff */
[C---:B------:R-:W-:Y:S01]  /*2110*/  FMUL.FTZ R100, R84.reuse, -R107 ;  /* 0x8000006b54647220 */ /* 0x040fe20000410000 */
[----:B------:R-:W-:Y:S01]  /*2120*/  MOV R4, 0x3f800000 ;  /* 0x3f80000000047802 */ /* 0x000fe20000000f00 */
[----:B------:R-:W-:-:S02]  /*2130*/  FMUL.FTZ R102, R84, -R7 ;  /* 0x8000000754667220 */ /* 0x000fc40000410000 */
[----:B------:R-:W-:Y:S02]  /*2140*/  FFMA.FTZ R112, R82, R7, -R100 ;  /* 0x0000000752707223 */ /* 0x000fe40000010864 */
[C---:B------:R-:W-:Y:S01]  /*2150*/  FMUL.FTZ R101, R70.reuse, R91 ;  /* 0x0000005b46657220 */ /* 0x040fe20000410000 */
[----:B------:R-:W-:Y:S01]  /*2160*/  CS2R R6, SRZ ;  /* 0x0000000000067805 */ /* 0x000fe2000001ff00 */
[----:B------:R-:W-:Y:S02]  /*2170*/  FMUL.FTZ R100, R70, R103 ;  /* 0x0000006746647220 */ /* 0x000fe40000410000 */
[----:B------:R-:W-:Y:S02]  /*2180*/  FFMA.FTZ R113, R82, R107, R102 ;  /* 0x0000006b52717223 */ /* 0x000fe40000010066 */
[----:B------:R-:W-:Y:S01]  /*2190*/  FADD.FTZ R107, -R101, R106 ;  /* 0x0000006a656b7221 */ /* 0x000fe20000010100 */
[----:B------:R-:W4:Y:S01]  /*21a0*/  @P0 LDS.128 R4, [UR4+0x1660] ;  /* 0x00166004ff040984 */ /* 0x000f220008000c00 */
[----:B------:R-:W-:Y:S01]  /*21b0*/  FADD.FTZ R87, R100, R87 ;  /* 0x0000005764577221 */ /* 0x000fe20000010000 */
[----:B------:R-:W-:Y:S01]  /*21c0*/  ISETP.NE.AND P0, PT, R98, 0x1f, PT ;  /* 0x0000001f6200780c */ /* 0x000fe20003f05270 */
[----:B------:R-:W-:-:S02]  /*21d0*/  FMUL.FTZ R106, R86, -R107 ;  /* 0x8000006b566a7220 */ /* 0x000fc40000410000 */
[C---:B------:R-:W-:Y:S02]  /*21e0*/  FMUL.FTZ R110, R86.reuse, -R87 ;  /* 0x80000057566e7220 */ /* 0x040fe40000410000 */
[----:B------:R-:W-:Y:S02]  /*21f0*/  FMUL.FTZ R108, R86, -R113 ;  /* 0x80000071566c7220 */ /* 0x000fe40000410000 */
[----:B0-----:R-:W-:Y:S02]  /*2200*/  FMUL.FTZ R102, R90, R89 ;  /* 0x000000595a667220 */ /* 0x001fe40000410000 */
[C---:B------:R-:W-:Y:S02]  /*2210*/  FFMA.FTZ R106, R85.reuse, R87, -R106 ;  /* 0x00000057556a7223 */ /* 0x040fe4000001086a */
[C---:B------:R-:W-:Y:S02]  /*2220*/  FFMA.FTZ R107, R85.reuse, R107, R110 ;  /* 0x0000006b556b7223 */ /* 0x040fe4000001006e */
[----:B------:R-:W-:-:S02]  /*2230*/  FFMA.FTZ R87, R85, R112, -R108 ;  /* 0x0000007055577223 */ /* 0x000fc4000001086c */
[-C--:B-1----:R-:W-:Y:S02]  /*2240*/  FFMA.FTZ R110, R94, R111.reuse, -R102 ;  /* 0x0000006f5e6e7223 */ /* 0x082fe40000010866 */
[C---:B------:R-:W-:Y:S01]  /*2250*/  FMUL.FTZ R111, R90.reuse, R111 ;  /* 0x0000006f5a6f7220 */ /* 0x040fe20000410000 */
[----:B------:R0:W1:Y:S01]  /*2260*/  SHFL.DOWN PT, R114, R87, 0x1, 0x1f ;  /* 0x08201f0057727f89 */ /* 0x00006200000e0000 */
[C---:B--2---:R-:W-:Y:S02]  /*2270*/  FMUL.FTZ R108, R90.reuse, R105 ;  /* 0x000000695a6c7220 */ /* 0x044fe40000410000 */
[----:B---3--:R-:W-:Y:S02]  /*2280*/  FMUL.FTZ R102, R90, R109 ;  /* 0x0000006d5a667220 */ /* 0x008fe40000410000 */
[C---:B------:R-:W-:Y:S02]  /*2290*/  FFMA.FTZ R111, R94.reuse, R89, R111 ;  /* 0x000000595e6f7223 */ /* 0x040fe4000001006f */
[----:B------:R-:W-:-:S02]  /*22a0*/  FFMA.FTZ R109, R94, R109, R108 ;  /* 0x0000006d5e6d7223 */ /* 0x000fc4000001006c */
[----:B------:R-:W-:Y:S02]  /*22b0*/  @P3 FFMA.FTZ R94, R94, R105, -R102 ;  /* 0x000000695e5e3223 */ /* 0x000fe40000010866 */
[----:B------:R-:W-:Y:S01]  /*22c0*/  FMUL.FTZ R112, R86, -R112 ;  /* 0x8000007056707220 */ /* 0x000fe20000410000 */
[----:B------:R-:W-:Y:S01]  /*22d0*/  FSEL R109, R90, R109, !P3 ;  /* 0x0000006d5a6d7208 */ /* 0x000fe20005800000 */
[C---:B------:R-:W-:Y:S02]  /*22e0*/  FMUL.FTZ R103, R67.reuse, R103 ;  /* 0x0000006743677220 */ /* 0x040fe40000410000 */
[----:B------:R-:W-:Y:S01]  /*22f0*/  FMUL.FTZ R102, R67, R91 ;  /* 0x0000005b43667220 */ /* 0x000fe20000410000 */
[----:B------:R-:W2:Y:S01]  /*2300*/  SHFL.UP PT, R94, R94, 0x1, RZ ;  /* 0x042000005e5e7989 */ /* 0x000ea200000e00ff */
[----:B------:R-:W-:Y:S02]  /*2310*/  @P3 FADD.FTZ R92, R92, R111 ;  /* 0x0000006f5c5c3221 */ /* 0x000fe40000010000 */
[----:B------:R-:W-:-:S02]  /*2320*/  FFMA.FTZ R89, R85, R113, R112 ;  /* 0x0000007155597223 */ /* 0x000fc40000010070 */
[----:B------:R-:W-:Y:S01]  /*2330*/  @P3 FADD.FTZ R93, R93, R110 ;  /* 0x0000006e5d5d3221 */ /* 0x000fe20000010000 */
[----:B------:R-:W-:Y:S01]  /*2340*/  ISETP.GT.U32.AND P3, PT, R98, 0x1d, PT ;  /* 0x0000001d6200780c */ /* 0x000fe20003f64070 */
[----:B------:R-:W-:Y:S01]  /*2350*/  FADD.FTZ R90, R103, R106 ;  /* 0x0000006a675a7221 */ /* 0x000fe20000010000 */
[----:B------:R0:W3:Y:S01]  /*2360*/  SHFL.DOWN PT, R116, R89, 0x1, 0x1f ;  /* 0x08201f0059747f89 */ /* 0x0000e200000e0000 */
[----:B------:R-:W-:-:S03]  /*2370*/  FADD.FTZ R91, -R102, R107 ;  /* 0x0000006b665b7221 */ /* 0x000fc60000010100 */
[----:B------:R0:W0:Y:S04]  /*2380*/  SHFL.DOWN PT, R118, R90, 0x1, 0x1f ;  /* 0x08201f005a767f89 */ /* 0x00002800000e0000 */
[----:B------:R0:W0:Y:S04]  /*2390*/  SHFL.DOWN PT, R120, R91, 0x1, 0x1f ;  /* 0x08201f005b787f89 */ /* 0x00002800000e0000 */
[----:B------:R0:W0:Y:S04]  /*23a0*/  SHFL.UP PT, R105, R93, 0x1, RZ ;  /* 0x042000005d697989 */ /* 0x00002800000e00ff */
[----:B------:R-:W0:Y:S04]  /*23b0*/  SHFL.UP PT, R92, R92, 0x1, RZ ;  /* 0x042000005c5c7989 */ /* 0x000e2800000e00ff */
[----:B------:R0:W0:Y:S01]  /*23c0*/  SHFL.UP PT, R106, R109, 0x1, RZ ;  /* 0x042000006d6a7989 */ /* 0x00002200000e00ff */
        /* <DEDUP_REMOVED lines=12> */
.L_x_13832:
[----:B-12-4-:R-:W-:Y:S05]  /*2490*/  BSYNC B0 ;  /* 0x0000000000007941 */ /* 0x016fea0003800000 */
.L_x_13831:
[----:B------:R1:W2:Y:S01]  /*24a0*/  SHFL.DOWN PT, R114, R87, 0x2, 0x1f ;  /* 0x08401f0057727f89 */ /* 0x0002a200000e0000 */
[----:B------:R-:W-:Y:S03]  /*24b0*/  BSSY B0, `(.L_x_13833) ;  /* 0x0000010000007945 */ /* 0x000fe60003800000 */
[----:B---3--:R1:W3:Y:S04]  /*24c0*/  SHFL.DOWN PT, R116, R89, 0x2, 0x1f ;  /* 0x08401f0059747f89 */ /* 0x0082e800000e0000 */
[----:B0-----:R1:W0:Y:S04]  /*24d0*/  SHFL.DOWN PT, R118, R90, 0x2, 0x1f ;  /* 0x08401f005a767f89 */ /* 0x00122800000e0000 */
[----:B------:R1:W4:Y:S01]  /*24e0*/  SHFL.DOWN PT, R120, R91, 0x2, 0x1f ;  /* 0x08401f005b787f89 */ /* 0x00032200000e0000 */
[----:B------:R-:W-:Y:S05]  /*24f0*/  @P3 BRA `(.L_x_13834) ;  /* 0x000000b000003947 */ /* 0x000fea0003800000 */
[C---:B----4-:R-:W-:Y:S02]  /*2500*/  FMUL.FTZ R110, R89.reuse, R120 ;  /* 0x00000078596e7220 */ /* 0x050fe40000410000 */
[----:B---3--:R-:W-:-:S02]  /*2510*/  FMUL.FTZ R108, R89, R116 ;  /* 0x00000074596c7220 */ /* 0x008fc40000410000 */
[-C--:B0-----:R-:W-:Y:S02]  /*2520*/  FMUL.FTZ R112, R89, R118.reuse ;  /* 0x0000007659707220 */ /* 0x081fe40000410000 */
        /* <DEDUP_REMOVED lines=8> */
.L_x_13834:
[----:B------:R-:W-:Y:S05]  /*25b0*/  BSYNC B0 ;  /* 0x0000000000007941 */ /* 0x000fea0003800000 */
.L_x_13833:
[----:B--2---:R2:W1:Y:S01]  /*25c0*/  SHFL.DOWN PT, R114, R87, 0x4, 0x1f ;  /* 0x08801f0057727f89 */ /* 0x00446200000e0000 */
[----:B------:R-:W-:Y:S03]  /*25d0*/  BSSY B0, `(.L_x_13835) ;  /* 0x0000010000007945 */ /* 0x000fe60003800000 */
[----:B---3--:R2:W3:Y:S04]  /*25e0*/  SHFL.DOWN PT, R116, R89, 0x4, 0x1f ;  /* 0x08801f0059747f89 */ /* 0x0084e800000e0000 */
[----:B0-----:R2:W0:Y:S04]  /*25f0*/  SHFL.DOWN PT, R118, R90, 0x4, 0x1f ;  /* 0x08801f005a767f89 */ /* 0x00142800000e0000 */
[----:B----4-:R2:W4:Y:S01]  /*2600*/  SHFL.DOWN PT, R120, R91, 0x4, 0x1f ;  /* 0x08801f005b787f89 */ /* 0x01052200000e0000 */
[----:B------:R-:W-:Y:S05]  /*2610*/  @P4 BRA `(.L_x_13836) ;  /* 0x000000b000004947 */ /* 0x000fea0003800000 */
[C---:B----4-:R-:W-:Y:S02]  /*2620*/  FMUL.FTZ R110, R89.reuse, R120 ;  /* 0x00000078596e7220 */ /* 0x050fe40000410000 */
[----:B---3--:R-:W-:-:S02]  /*2630*/  FMUL.FTZ R108, R89, R116 ;  /* 0x00000074596c7220 */ /* 0x008fc40000410000 */
[-C--:B0-----:R-:W-:Y:S02]  /*2640*/  FMUL.FTZ R112, R89, R118.reuse ;  /* 0x0000007659707220 */ /* 0x081fe40000410000 */
        /* <DEDUP_REMOVED lines=8> */
.L_x_13836:
[----:B------:R-:W-:Y:S05]  /*26d0*/  BSYNC B0 ;  /* 0x0000000000007941 */ /* 0x000fea0003800000 */
.L_x_13835:
[----:B-1----:R1:W2:Y:S01]  /*26e0*/  SHFL.DOWN PT, R114, R87, 0x8, 0x1f ;  /* 0x09001f0057727f89 */ /* 0x0022a200000e0000 */
        /* <DEDUP_REMOVED lines=16> */
.L_x_13838:
[----:B------:R-:W-:Y:S05]  /*27f0*/  BSYNC B0 ;  /* 0x0000000000007941 */ /* 0x000fea0003800000 */
.L_x_13837:
        /* <DEDUP_REMOVED lines=17> */
.L_x_13840:
[----:B------:R-:W-:Y:S05]  /*2910*/  BSYNC B0 ;  /* 0x0000000000007941 */ /* 0x000fea0003800000 */
.L_x_13839:
        /* <DEDUP_REMOVED lines=8> */
[----:B-12---:R-:W-:Y:S01]  /*29a0*/  SHFL.IDX PT, R89, R89, RZ, 0x1f ;  /* 0x00001fff59597589 */ /* 0x006fe200000e0000 */
        /* <DEDUP_REMOVED lines=8> */
[----:B------:R-:W-:Y:S01]  /*2a30*/  @P2 FADD.FTZ R108, R112, R93 ;  /* 0x0000005d706c2221 */ /* 0x000fe20000010000 */
[----:B------:R-:W-:Y:S01]  /*2a40*/  ISETP.NE.AND P2, PT, R41, RZ, PT ;  /* 0x000000ff2900720c */ /* 0x000fe20003f45270 */
[-C--:B------:R-:W-:Y:S02]  /*2a50*/  FMUL.FTZ R111, R107, -R29.reuse ;  /* 0x8000001d6b6f7220 */ /* 0x080fe40000410000 */
[----:B------:R-:W-:Y:S02]  /*2a60*/  FMUL.FTZ R109, R108, -R29 ;  /* 0x8000001d6c6d7220 */ /* 0x000fe40000410000 */
[----:B------:R-:W-:-:S02]  /*2a70*/  FMUL.FTZ R93, R106, R10 ;  /* 0x0000000a6a5d7220 */ /* 0x000fc40000410000 */
[-C--:B------:R-:W-:Y:S02]  /*2a80*/  FMUL.FTZ R29, R106, R11.reuse ;  /* 0x0000000b6a1d7220 */ /* 0x080fe40000410000 */
[-C--:B------:R-:W-:Y:S02]  /*2a90*/  FFMA.FTZ R108, R108, R28.reuse, R111 ;  /* 0x0000001c6c6c7223 */ /* 0x080fe4000001006f */
[----:B------:R-:W-:Y:S02]  /*2aa0*/  FFMA.FTZ R28, R107, R28, -R109 ;  /* 0x0000001c6b1c7223 */ /* 0x000fe4000001086d */
[C---:B------:R-:W-:Y:S02]  /*2ab0*/  FFMA.FTZ R107, R94.reuse, R11, R93 ;  /* 0x0000000b5e6b7223 */ /* 0x040fe4000001005d */
        /* <DEDUP_REMOVED lines=15> */
[----:B------:R-:W-:Y:S02]  /*2bb0*/  FADD.FTZ R28, RZ, R28 ;  /* 0x0000001cff1c7221 */ /* 0x000fe40000010000 */
[----:B------:R-:W-:Y:S02]  /*2bc0*/  FADD.FTZ R95, -R95, R94 ;  /* 0x0000005e5f5f7221 */ /* 0x000fe40000010100 */
[----:B------:R-:W-:Y:S02]  /*2bd0*/  FMUL.FTZ R11, R84, -R97 ;  /* 0x80000061540b7220 */ /* 0x000fe40000410000 */
[----:B------:R-:W-:Y:S02]  /*2be0*/  FADD.FTZ R92, R88, R9 ;  /* 0x00000009585c7221 */ /* 0x000fe40000010000 */
[----:B------:R-:W-:Y:S02]  /*2bf0*/  FMUL.FTZ R8, R86, R28 ;  /* 0x0000001c56087220 */ /* 0x000fe40000410000 */
[----:B------:R-:W-:-:S02]  /*2c00*/  FMUL.FTZ R10, R84, -R95 ;  /* 0x8000005f540a7220 */ /* 0x000fc40000410000 */
[C---:B------:R-:W-:Y:S02]  /*2c10*/  FFMA.FTZ R88, R82.reuse, R95, R11 ;  /* 0x0000005f52587223 */ /* 0x040fe4000001000b */
[-C--:B------:R-:W-:Y:S02]  /*2c20*/  FFMA.FTZ R8, R85, R92.reuse, -R8 ;  /* 0x0000005c55087223 */ /* 0x080fe40000010808 */
[----:B------:R-:W-:Y:S02]  /*2c30*/  FFMA.FTZ R11, R82, R97, -R10 ;  /* 0x00000061520b7223 */ /* 0x000fe4000001080a */
[----:B------:R-:W-:Y:S02]  /*2c40*/  FADD.FTZ R101, -R101, R88 ;  /* 0x0000005865657221 */ /* 0x000fe40000010100 */
[----:B------:R-:W-:Y:S02]  /*2c50*/  FMUL.FTZ R9, R86, R92 ;  /* 0x0000005c56097220 */ /* 0x000fe40000410000 */
[----:B------:R-:W-:-:S02]  /*2c60*/  FFMA.FTZ R111, R79, R30, R8 ;  /* 0x0000001e4f6f7223 */ /* 0x000fc40000010008 */
[----:B------:R-:W-:Y:S02]  /*2c70*/  FADD.FTZ R100, R100, R11 ;  /* 0x0000000b64647221 */ /* 0x000fe40000010000 */
[C---:B------:R-:W-:Y:S02]  /*2c80*/  FMUL.FTZ R8, R86.reuse, -R101 ;  /* 0x8000006556087220 */ /* 0x040fe40000410000 */
[C---:B------:R-:W-:Y:S02]  /*2c90*/  FFMA.FTZ R9, R85.reuse, R28, R9 ;  /* 0x0000001c55097223 */ /* 0x040fe40000010009 */
[-C--:B------:R-:W-:Y:S02]  /*2ca0*/  FMUL.FTZ R86, R86, -R100.reuse ;  /* 0x8000006456567220 */ /* 0x080fe40000410000 */
[----:B------:R-:W-:Y:S02]  /*2cb0*/  FFMA.FTZ R8, R85, R100, -R8 ;  /* 0x0000006455087223 */ /* 0x000fe40000010808 */
[----:B------:R-:W-:-:S02]  /*2cc0*/  FADD.FTZ R99, RZ, R9 ;  /* 0x00000009ff637221 */ /* 0x000fc40000010000 */
[----:B------:R-:W-:Y:S02]  /*2cd0*/  FFMA.FTZ R85, R85, R101, R86 ;  /* 0x0000006555557223 */ /* 0x000fe40000010056 */
[----:B------:R-:W-:Y:S02]  /*2ce0*/  FADD.FTZ R103, R103, R8 ;  /* 0x0000000867677221 */ /* 0x000fe40000010000 */
[C---:B------:R-:W-:Y:S02]  /*2cf0*/  FMUL.FTZ R9, R84.reuse, R99 ;  /* 0x0000006354097220 */ /* 0x040fe40000410000 */
[----:B------:R-:W-:Y:S02]  /*2d00*/  FMUL.FTZ R84, R84, R111 ;  /* 0x0000006f54547220 */ /* 0x000fe40000410000 */
[----:B------:R-:W-:Y:S02]  /*2d10*/  FFMA.FTZ R11, R67, R92, RZ ;  /* 0x0000005c430b7223 */ /* 0x000fe400000100ff */
[----:B------:R-:W-:-:S02]  /*2d20*/  FADD.FTZ R85, -R102, R85 ;  /* 0x0000005566557221 */ /* 0x000fc40000010100 */
[-C--:B------:R-:W-:Y:S02]  /*2d30*/  FMUL.FTZ R105, R103, R34.reuse ;  /* 0x0000002267697220 */ /* 0x080fe40000410000 */
[C---:B------:R-:W-:Y:S02]  /*2d40*/  FFMA.FTZ R9, R82.reuse, R111, -R9 ;  /* 0x0000006f52097223 */ /* 0x040fe40000010809 */
[----:B------:R-:W-:Y:S02]  /*2d50*/  FFMA.FTZ R107, R82, R99, R84 ;  /* 0x00000063526b7223 */ /* 0x000fe40000010054 */
[----:B------:R-:W-:Y:S02]  /*2d60*/  FFMA.FTZ R109, R70, R111, R11 ;  /* 0x0000006f466d7223 */ /* 0x000fe4000001000b */
[----:B------:R-:W-:Y:S02]  /*2d70*/  FFMA.FTZ R82, R77, -R34, R92 ;  /* 0x800000224d527223 */ /* 0x000fe4000001005c */
[----:B------:R-:W-:-:S02]  /*2d80*/  FMUL.FTZ R86, R100, R30 ;  /* 0x0000001e64567220 */ /* 0x000fc40000410000 */
[----:B------:R-:W-:Y:S02]  /*2d90*/  FMUL.FTZ R11, R85, R34 ;  /* 0x00000022550b7220 */ /* 0x000fe40000410000 */
[----:B------:R-:W-:Y:S02]  /*2da0*/  FMUL.FTZ R10, R28, R105 ;  /* 0x000000691c0a7220 */ /* 0x000fe40000410000 */
[----:B------:R-:W-:Y:S02]  /*2db0*/  FFMA.FTZ R115, R81, R32, R9 ;  /* 0x0000002051737223 */ /* 0x000fe40000010009 */
[-C--:B------:R-:W-:Y:S02]  /*2dc0*/  FFMA.FTZ R84, R79, -R30.reuse, R111 ;  /* 0x8000001e4f547223 */ /* 0x080fe4000001006f */
[----:B------:R-:W-:Y:S02]  /*2dd0*/  FMUL.FTZ R9, R101, R30 ;  /* 0x0000001e65097220 */ /* 0x000fe40000410000 */
[----:B------:R-:W-:-:S02]  /*2de0*/  FMUL.FTZ R88, R99, R86 ;  /* 0x0000005663587220 */ /* 0x000fc40000410000 */
[-C--:B------:R-:W-:Y:S02]  /*2df0*/  FFMA.FTZ R10, R82, R11.reuse, -R10 ;  /* 0x0000000b520a7223 */ /* 0x080fe4000001080a */
[----:B------:R-:W-:Y:S02]  /*2e00*/  FMUL.FTZ R11, R28, R11 ;  /* 0x0000000b1c0b7220 */ /* 0x000fe40000410000 */
[----:B------:R-:W-:Y:S02]  /*2e10*/  FADD.FTZ R107, RZ, R107 ;  /* 0x0000006bff6b7221 */ /* 0x000fe40000010000 */
[-C--:B------:R-:W-:Y:S02]  /*2e20*/  FFMA.FTZ R113, R84, R9.reuse, -R88 ;  /* 0x0000000954717223 */ /* 0x080fe40000010858 */
[----:B------:R-:W-:Y:S02]  /*2e30*/  FMUL.FTZ R111, R99, R9 ;  /* 0x00000009636f7220 */ /* 0x000fe40000410000 */
[----:B------:R-:W-:-:S02]  /*2e40*/  FADD.FTZ R10, RZ, R10 ;  /* 0x0000000aff0a7221 */ /* 0x000fc40000010000 */
[----:B------:R-:W-:Y:S02]  /*2e50*/  FFMA.FTZ R11, R82, R105, R11 ;  /* 0x00000069520b7223 */ /* 0x000fe4000001000b */
[----:B------:R-:W-:Y:S02]  /*2e60*/  FMUL.FTZ R9, R80, R107 ;  /* 0x0000006b50097220 */ /* 0x000fe40000410000 */
[----:B------:R-:W-:Y:S02]  /*2e70*/  FADD.FTZ R10, R10, R113 ;  /* 0x000000710a0a7221 */ /* 0x000fe40000010000 */
[----:B------:R-:W-:Y:S02]  /*2e80*/  FMUL.FTZ R80, R80, R115 ;  /* 0x0000007350507220 */ /* 0x000fe40000410000 */
[----:B------:R-:W-:Y:S02]  /*2e90*/  FFMA.FTZ R88, R84, R86, R111 ;  /* 0x0000005654587223 */ /* 0x000fe4000001006f */
[----:B------:R-:W-:-:S02]  /*2ea0*/  FADD.FTZ R11, RZ, R11 ;  /* 0x0000000bff0b7221 */ /* 0x000fc40000010000 */
[-C--:B------:R-:W-:Y:S02]  /*2eb0*/  FFMA.FTZ R9, R78, R115.reuse, -R9 ;  /* 0x000000734e097223 */ /* 0x080fe40000010809 */
[----:B------:R-:W-:Y:S02]  /*2ec0*/  FFMA.FTZ R113, R76, R115, R109 ;  /* 0x000000734c717223 */ /* 0x000fe4000001006d */
[----:B------:R-:W-:Y:S02]  /*2ed0*/  FMUL.FTZ R109, R97, R32 ;  /* 0x00000020616d7220 */ /* 0x000fe40000410000 */
[----:B------:R-:W-:Y:S02]  /*2ee0*/  FFMA.FTZ R80, R78, R107, R80 ;  /* 0x0000006b4e507223 */ /* 0x000fe40000010050 */
[----:B------:R-:W-:Y:S02]  /*2ef0*/  FADD.FTZ R11, R11, R88 ;  /* 0x000000580b0b7221 */ /* 0x000fe40000010000 */
[----:B------:R-:W-:-:S02]  /*2f00*/  FFMA.FTZ R94, R83, R0, R9 ;  /* 0x00000000535e7223 */ /* 0x000fc40000010009 */
[-C--:B------:R-:W-:Y:S02]  /*2f10*/  FFMA.FTZ R78, R81, -R32.reuse, R115 ;  /* 0x80000020514e7223 */ /* 0x080fe40000010073 */
[----:B------:R-:W-:Y:S02]  /*2f20*/  FMUL.FTZ R9, R95, R32 ;  /* 0x000000205f097220 */ /* 0x000fe40000410000 */
[----:B------:R-:W-:Y:S02]  /*2f30*/  FMUL.FTZ R88, R107, R109 ;  /* 0x0000006d6b587220 */ /* 0x000fe40000410000 */
[----:B------:R-:W-:Y:S02]  /*2f40*/  FFMA.FTZ R8, R67, -R28, RZ ;  /* 0x8000001c43087223 */ /* 0x000fe400000100ff */
[----:B------:R-:W-:Y:S02]  /*2f50*/  FFMA.FTZ R115, R78, R9, -R88 ;  /* 0x000000094e737223 */ /* 0x000fe40000010858 */
[----:B------:R-:W-:-:S02]  /*2f60*/  FFMA.FTZ R92, R74, R94, R113 ;  /* 0x0000005e4a5c7223 */ /* 0x000fc40000010071 */
[----:B------:R-:W-:Y:S02]  /*2f70*/  FMUL.FTZ R9, R107, R9 ;  /* 0x000000096b097220 */ /* 0x000fe40000410000 */
[----:B------:R-:W-:Y:S02]  /*2f80*/  FADD.FTZ R111, RZ, R80 ;  /* 0x00000050ff6f7221 */ /* 0x000fe40000010000 */
[-C--:B------:R-:W-:Y:S02]  /*2f90*/  FMUL.FTZ R113, R93, R0.reuse ;  /* 0x000000005d717220 */ /* 0x080fe40000410000 */
[----:B------:R-:W-:Y:S02]  /*2fa0*/  FMUL.FTZ R88, R29, R0 ;  /* 0x000000001d587220 */ /* 0x000fe40000410000 */
[----:B------:R-:W-:Y:S02]  /*2fb0*/  FADD.FTZ R115, R10, R115 ;  /* 0x000000730a737221 */ /* 0x000fe40000010000 */
[----:B------:R-:W-:-:S02]  /*2fc0*/  FFMA.FTZ R8, R70, -R99, R8 ;  /* 0x8000006346087223 */ /* 0x000fc40000010008 */
[----:B------:R-:W-:Y:S02]  /*2fd0*/  FFMA.FTZ R10, R78, R109, R9 ;  /* 0x0000006d4e0a7223 */ /* 0x000fe40000010009 */
[----:B------:R-:W-:Y:S02]  /*2fe0*/  FFMA.FTZ R80, R83, -R0, R94 ;  /* 0x8000000053507223 */ /* 0x000fe4000001005e */
[C---:B------:R-:W-:Y:S02]  /*2ff0*/  FMUL.FTZ R117, R111.reuse, R113 ;  /* 0x000000716f757220 */ /* 0x040fe40000410000 */
[-C--:B------:R-:W-:Y:S02]  /*3000*/  FMUL.FTZ R9, R111, R88.reuse ;  /* 0x000000586f097220 */ /* 0x080fe40000410000 */
[----:B------:R-:W-:Y:S02]  /*3010*/  FFMA.FTZ R8, R76, -R107, R8 ;  /* 0x8000006b4c087223 */ /* 0x000fe40000010008 */
[----:B------:R-:W-:-:S02]  /*3020*/  FFMA.FTZ R94, R80, R88, -R117 ;  /* 0x00000058505e7223 */ /* 0x000fc40000010875 */
[----:B------:R-:W-:Y:S01]  /*3030*/  FADD.FTZ R10, R11, R10 ;  /* 0x0000000a0b0a7221 */ /* 0x000fe20000010000 */
[----:B------:R-:W1:Y:S01]  /*3040*/  SHFL.DOWN PT, R117, R92, 0x1, 0x1f ;  /* 0x08201f005c757f89 */ /* 0x000e6200000e0000 */
[----:B------:R-:W-:Y:S02]  /*3050*/  FFMA.FTZ R9, R80, R113, R9 ;  /* 0x0000007150097223 */ /* 0x000fe40000010009 */
[----:B------:R-:W-:Y:S02]  /*3060*/  FFMA.FTZ R88, R74, -R111, R8 ;  /* 0x8000006f4a587223 */ /* 0x000fe40000010008 */
[----:B------:R-:W-:Y:S02]  /*3070*/  FADD.FTZ R94, R115, R94 ;  /* 0x0000005e735e7221 */ /* 0x000fe40000010000 */
[----:B------:R-:W-:Y:S01]  /*3080*/  FADD.FTZ R8, R10, R9 ;  /* 0x000000090a087221 */ /* 0x000fe20000010000 */
[----:B------:R-:W2:Y:S01]  /*3090*/  SHFL.DOWN PT, R102, R88, 0x1, 0x1f ;  /* 0x08201f0058667f89 */ /* 0x000ea200000e0000 */
[----:B------:R-:W-:Y:S01]  /*30a0*/  MOV R10, R92 ;  /* 0x0000005c000a7202 */ /* 0x000fe20000000f00 */
[----:B------:R-:W-:Y:S01]  /*30b0*/  FADD.FTZ R62, R113, R62 ;  /* 0x0000003e713e7221 */ /* 0x000fe20000010000 */
[----:B------:R-:W-:Y:S01]  /*30c0*/  MOV R11, R88 ;  /* 0x00000058000b7202 */ /* 0x000fe20000000f00 */
[----:B------:R-:W3:Y:S01]  /*30d0*/  SHFL.DOWN PT, R96, R94, 0x1, 0x1f ;  /* 0x08201f005e607f89 */ /* 0x000ee200000e0000 */
[----:B------:R-:W-:Y:S01]  /*30e0*/  MOV R9, R94 ;  /* 0x0000005e00097202 */ /* 0x000fe20000000f00 */
[----:B------:R-:W-:-:S02]  /*30f0*/  FADD.FTZ R60, R109, R60 ;  /* 0x0000003c6d3c7221 */ /* 0x000fc40000010000 */
[----:B------:R-:W4:Y:S01]  /*3100*/  SHFL.DOWN PT, R115, R8, 0x1, 0x1f ;  /* 0x08201f0008737f89 */ /* 0x000f2200000e0000 */
[----:B------:R-:W-:Y:S02]  /*3110*/  FADD.FTZ R61, R86, R61 ;  /* 0x0000003d563d7221 */ /* 0x000fe40000010000 */
[----:B------:R-:W-:Y:S02]  /*3120*/  FADD.FTZ R58, R105, R58 ;  /* 0x0000003a693a7221 */ /* 0x000fe40000010000 */
[----:B-1----:R-:W-:-:S05]  /*3130*/  @!P0 FADD.FTZ R10, R10, R117 ;  /* 0x000000750a0a8221 */ /* 0x002fca0000010000 */
[----:B------:R-:W1:Y:S01]  /*3140*/  SHFL.DOWN PT, R117, R10, 0x2, 0x1f ;  /* 0x08401f000a757f89 */ /* 0x000e6200000e0000 */
[----:B--2---:R-:W-:Y:S02]  /*3150*/  @!P0 FADD.FTZ R11, R11, R102 ;  /* 0x000000660b0b8221 */ /* 0x004fe40000010000 */
[----:B---3--:R-:W-:-:S03]  /*3160*/  @!P0 FADD.FTZ R9, R9, R96 ;  /* 0x0000006009098221 */ /* 0x008fc60000010000 */
[----:B------:R-:W2:Y:S01]  /*3170*/  SHFL.DOWN PT, R92, R11, 0x2, 0x1f ;  /* 0x08401f000b5c7f89 */ /* 0x000ea200000e0000 */
[----:B----4-:R-:W-:-:S03]  /*3180*/  @!P0 FADD.FTZ R8, R8, R115 ;  /* 0x0000007308088221 */ /* 0x010fc60000010000 */
[----:B------:R-:W3:Y:S01]  /*3190*/  SHFL.DOWN PT, R88, R9, 0x2, 0x1f ;  /* 0x08401f0009587f89 */ /* 0x000ee200000e0000 */
[----:B------:R-:W-:-:S03]  /*31a0*/  ISETP.GT.AND P0, PT, R40, 0x1d, PT ;  /* 0x0000001d2800780c */ /* 0x000fc60003f04270 */
[----:B------:R-:W4:Y:S10]  /*31b0*/  SHFL.DOWN PT, R115, R8, 0x2, 0x1f ;  /* 0x08401f0008737f89 */ /* 0x000f3400000e0000 */
        /* <DEDUP_REMOVED lines=12> */
[-C--:B------:R-:W-:Y:S02]  /*3280*/  FMUL.FTZ R92, R89, R6.reuse ;  /* 0x00000006595c7220 */ /* 0x080fe40000410000 */
[----:B---3--:R-:W-:Y:S01]  /*3290*/  @!P0 FADD.FTZ R9, R9, R88 ;  /* 0x0000005809098221 */ /* 0x008fe20000010000 */
[----:B------:R-:W2:Y:S01]  /*32a0*/  SHFL.DOWN PT, R96, R11, 0x8, 0x1f ;  /* 0x09001f000b607f89 */ /* 0x000ea200000e0000 */
[----:B------:R-:W-:Y:S02]  /*32b0*/  FMUL.FTZ R88, R89, R7 ;  /* 0x0000000759587220 */ /* 0x000fe40000410000 */
[----:B----4-:R-:W-:Y:S01]  /*32c0*/  @!P0 FADD.FTZ R8, R8, R115 ;  /* 0x0000007308088221 */ /* 0x010fe20000010000 */
[----:B------:R-:W3:Y:S01]  /*32d0*/  SHFL.DOWN PT, R94, R9, 0x8, 0x1f ;  /* 0x09001f00095e7f89 */ /* 0x000ee200000e0000 */
[----:B------:R-:W-:Y:S01]  /*32e0*/  ISETP.GT.AND P0, PT, R40, 0x17, PT ;  /* 0x000000172800780c */ /* 0x000fe20003f04270 */
[----:B------:R-:W-:-:S02]  /*32f0*/  FFMA.FTZ R115, R87, R6, -R88 ;  /* 0x0000000657737223 */ /* 0x000fc40000010858 */
[----:B------:R-:W4:Y:S01]  /*3300*/  SHFL.DOWN PT, R117, R8, 0x8, 0x1f ;  /* 0x09001f0008757f89 */ /* 0x000f2200000e0000 */
[C---:B------:R-:W-:Y:S02]  /*3310*/  FMUL.FTZ R6, R89.reuse, R5 ;  /* 0x0000000559067220 */ /* 0x040fe40000410000 */
[-C--:B------:R-:W-:Y:S02]  /*3320*/  FMUL.FTZ R88, R89, R4.reuse ;  /* 0x0000000459587220 */ /* 0x080fe40000410000 */
[C---:B------:R-:W-:Y:S02]  /*3330*/  FFMA.FTZ R4, R87.reuse, R4, -R6 ;  /* 0x0000000457047223 */ /* 0x040fe40000010806 */
[C---:B------:R-:W-:Y:S02]  /*3340*/  FFMA.FTZ R92, R87.reuse, R7, R92 ;  /* 0x00000007575c7223 */ /* 0x040fe4000001005c */
[----:B------:R-:W-:Y:S02]  /*3350*/  FFMA.FTZ R5, R87, R5, R88 ;  /* 0x0000000557057223 */ /* 0x000fe40000010058 */
[----:B-1----:R-:W-:-:S02]  /*3360*/  @!P0 FADD.FTZ R10, R10, R119 ;  /* 0x000000770a0a8221 */ /* 0x002fc40000010000 */
[----:B------:R-:W-:Y:S02]  /*3370*/  FADD.FTZ R6, R90, R115 ;  /* 0x000000735a067221 */ /* 0x000fe40000010000 */
[----:B------:R-:W-:Y:S02]  /*3380*/  FMUL.FTZ R87, R27, R93 ;  /* 0x0000005d1b577220 */ /* 0x000fe40000410000 */
[----:B--2---:R-:W-:Y:S02]  /*3390*/  @!P0 FADD.FTZ R11, R11, R96 ;  /* 0x000000600b0b8221 */ /* 0x004fe40000010000 */
[-C--:B------:R-:W-:Y:S02]  /*33a0*/  FFMA.FTZ R88, R26, R29.reuse, -R87 ;  /* 0x0000001d1a587223 */ /* 0x080fe40000010857 */
[----:B---3--:R-:W-:Y:S01]  /*33b0*/  @!P0 FADD.FTZ R9, R9, R94 ;  /* 0x0000005e09098221 */ /* 0x008fe20000010000 */
[----:B------:R-:W-:Y:S01]  /*33c0*/  SHFL.DOWN PT, R96, R11, 0x10, 0x1f ;  /* 0x0a001f000b607f89 */ /* 0x000fe200000e0000 */
[----:B------:R-:W-:-:S02]  /*33d0*/  FMUL.FTZ R29, R27, R29 ;  /* 0x0000001d1b1d7220 */ /* 0x000fc40000410000 */
[----:B----4-:R-:W-:Y:S01]  /*33e0*/  @!P0 FADD.FTZ R8, R8, R117 ;  /* 0x0000007508088221 */ /* 0x010fe20000010000 */
[----:B------:R-:W-:Y:S01]  /*33f0*/  SHFL.DOWN PT, R94, R9, 0x10, 0x1f ;  /* 0x0a001f00095e7f89 */ /* 0x000fe200000e0000 */
[----:B------:R-:W-:Y:S01]  /*3400*/  FADD.FTZ R7, R91, R92 ;  /* 0x0000005c5b077221 */ /* 0x000fe20000010000 */
[----:B------:R-:W-:Y:S01]  /*3410*/  ISETP.GT.AND P0, PT, R40, 0xf, PT ;  /* 0x0000000f2800780c */ /* 0x000fe20003f04270 */
[----:B------:R-:W-:Y:S01]  /*3420*/  FMUL.FTZ R88, R111, R88 ;  /* 0x000000586f587220 */ /* 0x000fe20000410000 */
[----:B------:R-:W1:Y:S01]  /*3430*/  SHFL.DOWN PT, R117, R10, 0x10, 0x1f ;  /* 0x0a001f000a757f89 */ /* 0x000e6200000e0000 */
[----:B------:R-:W-:Y:S02]  /*3440*/  FFMA.FTZ R89, R26, R93, R29 ;  /* 0x0000005d1a597223 */ /* 0x000fe4000001001d */
[C---:B------:R-:W-:Y:S01]  /*3450*/  FMUL.FTZ R87, R27.reuse, R97 ;  /* 0x000000611b577220 */ /* 0x040fe20000410000 */
[----:B------:R-:W2:Y:S01]  /*3460*/  SHFL.DOWN PT, R115, R8, 0x10, 0x1f ;  /* 0x0a001f0008737f89 */ /* 0x000ea200000e0000 */
        /* <DEDUP_REMOVED lines=10> */
[C---:B---3--:R-:W-:Y:S02]  /*3510*/  FMUL.FTZ R4, R27.reuse, R103 ;  /* 0x000000671b047220 */ /* 0x048fe40000410000 */
[-C--:B------:R-:W-:Y:S02]  /*3520*/  FMUL.FTZ R27, R27, R85.reuse ;  /* 0x000000551b1b7220 */ /* 0x080fe40000410000 */
[C---:B------:R-:W-:Y:S02]  /*3530*/  FFMA.FTZ R85, R26.reuse, R85, -R4 ;  /* 0x000000551a557223 */ /* 0x040fe40000010804 */
[----:B------:R-:W-:-:S02]  /*3540*/  FFMA.FTZ R101, R26, R100, R101 ;  /* 0x000000641a657223 */ /* 0x000fc40000010065 */
[----:B------:R-:W-:Y:S02]  /*3550*/  FFMA.FTZ R27, R26, R103, R27 ;  /* 0x000000671a1b7223 */ /* 0x000fe4000001001b */
[----:B------:R-:W-:Y:S02]  /*3560*/  FMUL.FTZ R85, R28, R85 ;  /* 0x000000551c557220 */ /* 0x000fe40000410000 */
[----:B-1----:R-:W-:Y:S02]  /*3570*/  @!P0 FADD.FTZ R10, R10, R117 ;  /* 0x000000750a0a8221 */ /* 0x002fe40000010000 */
[----:B------:R-:W-:Y:S02]  /*3580*/  @!P0 FADD.FTZ R11, R11, R96 ;  /* 0x000000600b0b8221 */ /* 0x000fe40000010000 */
[----:B------:R-:W-:Y:S02]  /*3590*/  @!P0 FADD.FTZ R9, R9, R94 ;  /* 0x0000005e09098221 */ /* 0x000fe40000010000 */
        /* <DEDUP_REMOVED lines=24> */
.L_x_13842:
[----:B-1----:R-:W-:Y:S05]  /*3720*/  BSYNC B0 ;  /* 0x0000000000007941 */ /* 0x002fea0003800000 */
.L_x_13841:
        /* <DEDUP_REMOVED lines=21> */
.L_x_13828:
[----:B------:R-:W-:Y:S01]  /*3880*/  BAR.SYNC.DEFER_BLOCKING 0x0 ;  /* 0x0000000000007b1d */ /* 0x000fe20000010000 */
[----:B------:R-:W-:Y:S02]  /*3890*/  SHF.R.S32.HI R28, RZ, 0x1f, R41 ;  /* 0x0000001fff1c7819 */ /* 0x000fe40000011429 */
[----:B------:R-:W-:-:S04]  /*38a0*/  LEA R2, P0, R41, R37, 0x3 ;  /* 0x0000002529027211 */ /* 0x000fc800078018ff */
[----:B------:R-:W-:-:S06]  /*38b0*/  LEA.HI.X R3, R41, R36, R28, 0x3, P0 ;  /* 0x0000002429037211 */ /* 0x000fcc00000f1c1c */
[----:B------:R-:W2:Y:S01]  /*38c0*/  LDG.E.64 R2, [R2.64] ;  /* 0x0000000602027981 */ /* 0x000ea2000c1e1b00 */
[----:B------:R-:W-:Y:S01]  /*38d0*/  F2F.F16.F32 R61, R61 ;  /* 0x0000003d003d7304 */ /* 0x000fe20000200800 */
[----:B------:R-:W-:Y:S01]  /*38e0*/  IADD3 R32, R31, -0x1, RZ ;  /* 0xffffffff1f207810 */ /* 0x000fe20007ffe0ff */
[----:B------:R-:W-:Y:S01]  /*38f0*/  IMAD R29, R51, c[0x0][0x300], RZ ;  /* 0x0000c000331d7a24 */ /* 0x000fe200078e02ff */
[C---:B------:R-:W-:Y:S02]  /*3900*/  SHF.L.U32 R30, R41.reuse, 0x3, RZ ;  /* 0x00000003291e7819 */ /* 0x040fe400000006ff */
[----:B------:R-:W-:Y:S01]  /*3910*/  SHF.L.U64.HI R53, R41, 0x3, R28 ;  /* 0x0000000329357819 */ /* 0x000fe2000001021c */
[----:B------:R-:W-:Y:S02]  /*3920*/  IMAD R29, R52, c[0x0][0x304], R29 ;  /* 0x0000c100341d7a24 */ /* 0x000fe400078e021d */
[----:B------:R-:W-:Y:S08]  /*3930*/  F2F.F16.F32 R60, R60 ;  /* 0x0000003c003c7304 */ /* 0x000ff00000200800 */
[----:B------:R-:W1:Y:S08]  /*3940*/  F2F.F16.F32 R7, R62 ;  /* 0x0000003e00077304 */ /* 0x000e700000200800 */
[----:B------:R-:W3:Y:S01]  /*3950*/  F2F.F16.F32 R11, R58 ;  /* 0x0000003a000b7304 */ /* 0x000ee20000200800 */
[----:B-1----:R-:W-:Y:S01]  /*3960*/  PRMT R7, R60, 0x5410, R7 ;  /* 0x000054103c077816 */ /* 0x002fe20000000007 */
[----:B--2---:R-:W-:Y:S01]  /*3970*/  STS.64 [R40.X8], R2 ;  /* 0x0000000228007388 */ /* 0x004fe20000008a00 */
[----:B------:R-:W-:-:S06]  /*3980*/  NOP ;  /* 0x0000000000007918 */ /* 0x000fcc0000000000 */
[----:B------:R-:W1:Y:S02]  /*3990*/  LDS.64 R8, [R40.X8] ;  /* 0x0000000028087984 */ /* 0x000e640000008a00 */
[----:B-1----:R-:W-:Y:S01]  /*39a0*/  HADD2.F32 R5, -RZ, R9.H0_H0 ;  /* 0x20000009ff057230 */ /* 0x002fe20000004100 */
[--C-:B------:R-:W-:Y:S02]  /*39b0*/  SHF.R.U32.HI R0, RZ, 0x10, R9.reuse ;  /* 0x00000010ff007819 */ /* 0x100fe40000011609 */
[----:B------:R-:W-:Y:S02]  /*39c0*/  SHF.R.U64 R4, R8, 0x10, R9 ;  /* 0x0000001008047819 */ /* 0x000fe40000001209 */
[--C-:B------:R-:W-:Y:S01]  /*39d0*/  FADD.FTZ R6, R5, R48.reuse ;  /* 0x0000003005067221 */ /* 0x100fe20000010000 */
[----:B------:R-:W-:Y:S02]  /*39e0*/  HADD2.F32 R5, -RZ, R8.H0_H0 ;  /* 0x20000008ff057230 */ /* 0x000fe40000004100 */
[----:B------:R-:W-:Y:S01]  /*39f0*/  HADD2.F32 R3, -RZ, R4.H0_H0 ;  /* 0x20000004ff037230 */ /* 0x000fe20000004100 */
[----:B------:R-:W-:Y:S01]  /*3a00*/  BAR.SYNC.DEFER_BLOCKING 0x0 ;  /* 0x0000000000007b1d */ /* 0x000fe20000010000 */
[----:B------:R-:W-:Y:S01]  /*3a10*/  FSETP.GTU.FTZ.AND P2, PT, R6, 20, PT ;  /* 0x41a000000600780b */ /* 0x000fe20003f5c000 */
[--C-:B------:R-:W-:Y:S01]  /*3a20*/  FADD.FTZ R2, R5, R48.reuse ;  /* 0x0000003005027221 */ /* 0x100fe20000010000 */
[----:B------:R-:W-:Y:S01]  /*3a30*/  HADD2.F32 R5, -RZ, R0.H0_H0 ;  /* 0x20000000ff057230 */ /* 0x000fe20000004100 */
[----:B------:R-:W-:-:S03]  /*3a40*/  FADD.FTZ R3, R3, R48 ;  /* 0x0000003003037221 */ /* 0x000fc60000010000 */
[----:B------:R-:W-:Y:S01]  /*3a50*/  FSETP.GTU.FTZ.AND P0, PT, R2, 20, PT ;  /* 0x41a000000200780b */ /* 0x000fe20003f1c000 */
[----:B------:R-:W-:Y:S01]  /*3a60*/  FADD.FTZ R9, R5, R48 ;  /* 0x0000003005097221 */ /* 0x000fe20000010000 */
[----:B------:R-:W-:-:S04]  /*3a70*/  FSETP.GTU.FTZ.AND P1, PT, R3, 20, PT ;  /* 0x41a000000300780b */ /* 0x000fc80003f3c000 */
[----:B------:R-:W-:Y:S01]  /*3a80*/  FSETP.GTU.FTZ.AND P3, PT, R9, 20, PT ;  /* 0x41a000000900780b */ /* 0x000fe20003f7c000 */
[----:B------:R-:W-:-:S06]  /*3a90*/  @!P2 FMUL.FTZ R4, R6, -1.4426950216293334961 ;  /* 0xbfb8aa3b0604a820 */ /* 0x000fcc0000410000 */
[----:B------:R-:W-:Y:S01]  /*3aa0*/  @!P0 FMUL.FTZ R0, R2, -1.4426950216293334961 ;  /* 0xbfb8aa3b02008820 */ /* 0x000fe20000410000 */
[----:B------:R-:W1:Y:S01]  /*3ab0*/  @!P2 MUFU.EX2 R4, R4 ;  /* 0x000000040004a308 */ /* 0x000e620000000800 */
[----:B------:R-:W-:Y:S02]  /*3ac0*/  @!P1 FMUL.FTZ R5, R3, -1.4426950216293334961 ;  /* 0xbfb8aa3b03059820 */ /* 0x000fe40000410000 */
[----:B------:R-:W-:-:S04]  /*3ad0*/  IMAD.WIDE.U32 R2, R61, 0x10000, RZ ;  /* 0x000100003d027825 */ /* 0x000fc800078e00ff */
[----:B------:R-:W-:Y:S01]  /*3ae0*/  @!P3 FMUL.FTZ R9, R9, -1.4426950216293334961 ;  /* 0xbfb8aa3b0909b820 */ /* 0x000fe20000410000 */
[----:B------:R-:W2:Y:S01]  /*3af0*/  @!P0 MUFU.EX2 R0, R0 ;  /* 0x0000000000008308 */ /* 0x000ea20000000800 */
[----:B------:R-:W-:Y:S02]  /*3b00*/  LOP3.LUT R7, R7, R3, RZ, 0xfc, !PT ;  /* 0x0000000307077212 */ /* 0x000fe400078efcff */
[----:B---3--:R-:W-:Y:S01]  /*3b10*/  LOP3.LUT R6, R2, R11, RZ, 0xfc, !PT ;  /* 0x0000000b02067212 */ /* 0x008fe200078efcff */
[----:B------:R-:W-:Y:S01]  /*3b20*/  IMAD R11, R44, c[0x0][0x2d8], RZ ;  /* 0x0000b6002c0b7a24 */ /* 0x000fe200078e02ff */
[----:B------:R-:W-:-:S03]  /*3b30*/  SHF.L.U32 R2, R32, 0x7, RZ ;  /* 0x0000000720027819 */ /* 0x000fc600000006ff */
[----:B------:R-:W3:Y:S01]  /*3b40*/  @!P3 MUFU.EX2 R9, R9 ;  /* 0x000000090009b308 */ /* 0x000ee20000000800 */
[----:B-1----:R-:W-:Y:S01]  /*3b50*/  @!P2 FADD.FTZ R8, R4, 1 ;  /* 0x3f8000000408a421 */ /* 0x002fe20000010000 */
[----:B------:R1:W-:Y:S01]  /*3b60*/  STS.64 [R40.X8], R6 ;  /* 0x0000000628007388 */ /* 0x0003e20000008a00 */
[----:B------:R-:W-:Y:S01]  /*3b70*/  SHF.R.S32.HI R3, RZ, 0x1f, R2 ;  /* 0x0000001fff037819 */ /* 0x000fe20000011402 */
[----:B------:R-:W-:-:S04]  /*3b80*/  IMAD R11, R46, c[0x0][0x2dc], R11 ;  /* 0x0000b7002e0b7a24 */ /* 0x000fc800078e020b */
[----:B------:R-:W4:Y:S01]  /*3b90*/  @!P1 MUFU.EX2 R5, R5 ;  /* 0x0000000500059308 */ /* 0x000f220000000800 */
[----:B--2---:R-:W-:Y:S02]  /*3ba0*/  @!P0 FADD.FTZ R4, R0, 1 ;  /* 0x3f80000000048421 */ /* 0x004fe40000010000 */
[----:B-1----:R-:W-:-:S05]  /*3bb0*/  IMAD.WIDE.U32 R6, R46, c[0x0][0x2d8], R2 ;  /* 0x0000b6002e067a25 */ /* 0x002fca00078e0002 */
[----:B------:R-:W1:Y:S01]  /*3bc0*/  @!P2 MUFU.RCP R27, R8 ;  /* 0x00000008001ba308 */ /* 0x000e620000001000 */
[----:B---3--:R-:W-:Y:S01]  /*3bd0*/  @!P3 FADD.FTZ R9, R9, 1 ;  /* 0x3f8000000909b421 */ /* 0x008fe20000010000 */
[----:B------:R-:W-:Y:S01]  /*3be0*/  IADD3 R7, R7, R11, RZ ;  /* 0x0000000b07077210 */ /* 0x000fe20007ffe0ff */
[----:B------:R-:W-:Y:S02]  /*3bf0*/  IMAD R11, R51, c[0x0][0x2e0], RZ ;  /* 0x0000b800330b7a24 */ /* 0x000fe400078e02ff */
[----:B------:R-:W-:-:S03]  /*3c00*/  IMAD.WIDE.U32 R2, R46, c[0x0][0x2f8], R2 ;  /* 0x0000be002e027a25 */ /* 0x000fc600078e0002 */
[----:B------:R-:W2:Y:S01]  /*3c10*/  @!P3 MUFU.RCP R8, R9 ;  /* 0x000000090008b308 */ /* 0x000ea20000001000 */
[----:B----4-:R-:W-:Y:S02]  /*3c20*/  @!P1 FADD.FTZ R0, R5, 1 ;  /* 0x3f80000005009421 */ /* 0x010fe40000010000 */
[C---:B------:R-:W-:Y:S02]  /*3c30*/  IMAD R11, R52.reuse, c[0x0][0x2e4], R11 ;  /* 0x0000b900340b7a24 */ /* 0x040fe400078e020b */
[----:B------:R-:W-:-:S03]  /*3c40*/  IMAD.WIDE.U32 R6, R52, c[0x0][0x2e0], R6 ;  /* 0x0000b80034067a25 */ /* 0x000fc600078e0006 */
[----:B------:R3:W4:Y:S01]  /*3c50*/  @!P0 MUFU.RCP R26, R4 ;  /* 0x00000004001a8308 */ /* 0x0007220000001000 */
[----:B------:R-:W-:-:S06]  /*3c60*/  NOP ;  /* 0x0000000000007918 */ /* 0x000fcc0000000000 */
[----:B-1----:R-:W-:Y:S01]  /*3c70*/  @!P2 FMUL.FTZ R56, R56, R27 ;  /* 0x0000001b3838a220 */ /* 0x002fe20000410000 */
[----:B------:R-:W1:Y:S01]  /*3c80*/  @!P1 MUFU.RCP R0, R0 ;  /* 0x0000000000009308 */ /* 0x000e620000001000 */
[----:B---3--:R-:W3:Y:S01]  /*3c90*/  LDS.64 R4, [R40.X8] ;  /* 0x0000000028047984 */ /* 0x008ee20000008a00 */
[----:B--2---:R-:W-:Y:S01]  /*3ca0*/  @!P3 FMUL.FTZ R55, R55, R8 ;  /* 0x000000083737b220 */ /* 0x004fe20000410000 */
[----:B------:R-:W-:Y:S02]  /*3cb0*/  IADD3 R7, R7, R11, RZ ;  /* 0x0000000b07077210 */ /* 0x000fe40007ffe0ff */
[----:B------:R-:W-:Y:S02]  /*3cc0*/  ISETP.GT.AND P3, PT, R31, 0x1, PT ;  /* 0x000000011f00780c */ /* 0x000fe40003f64270 */
[----:B------:R-:W-:Y:S01]  /*3cd0*/  IADD3 R39, P2, R39, -0x100, RZ ;  /* 0xffffff0027277810 */ /* 0x000fe20007f5e0ff */
[----:B------:R-:W-:Y:S01]  /*3ce0*/  F2F.F16.F32 R10, R56 ;  /* 0x00000038000a7304 */ /* 0x000fe20000200800 */
[----:B----4-:R-:W-:Y:S01]  /*3cf0*/  @!P0 FMUL.FTZ R59, R59, R26 ;  /* 0x0000001a3b3b8220 */ /* 0x010fe20000410000 */
[----:B------:R-:W-:-:S02]  /*3d00*/  LEA R8, P0, R6, c[0x0][0x330], 0x1 ;  /* 0x0000cc0006087a11 */ /* 0x000fc400078008ff */
[----:B------:R-:W-:Y:S01]  /*3d10*/  MOV R31, R32 ;  /* 0x00000020001f7202 */ /* 0x000fe20000000f00 */
[----:B------:R-:W-:Y:S01]  /*3d20*/  FADD.FTZ R42, R59, R42 ;  /* 0x0000002a3b2a7221 */ /* 0x000fe20000010000 */
[----:B------:R-:W-:Y:S02]  /*3d30*/  LEA.HI.X R26, R6, c[0x0][0x334], R7, 0x1, P0 ;  /* 0x0000cd00061a7a11 */ /* 0x000fe400000f0c07 */
[----:B------:R-:W2:Y:S01]  /*3d40*/  F2F.F16.F32 R9, R55 ;  /* 0x0000003700097304 */ /* 0x000ea20000200800 */
[----:B------:R-:W-:Y:S01]  /*3d50*/  IADD3 R8, P0, R8, R30, RZ ;  /* 0x0000001e08087210 */ /* 0x000fe20007f1e0ff */
[----:B-1----:R-:W-:Y:S01]  /*3d60*/  @!P1 FMUL.FTZ R57, R57, R0 ;  /* 0x0000000039399220 */ /* 0x002fe20000410000 */
[----:B------:R-:W-:Y:S02]  /*3d70*/  IADD3 R35, P1, R35, -0x100, RZ ;  /* 0xffffff0023237810 */ /* 0x000fe40007f3e0ff */
[----:B------:R-:W-:Y:S02]  /*3d80*/  IADD3.X R38, R38, -0x1, RZ, P2, !PT ;  /* 0xffffffff26267810 */ /* 0x000fe400017fe4ff */
[----:B------:R-:W-:Y:S01]  /*3d90*/  IADD3.X R33, R33, -0x1, RZ, P1, !PT ;  /* 0xffffffff21217810 */ /* 0x000fe20000ffe4ff */
[----:B------:R1:W4:Y:S01]  /*3da0*/  F2F.F16.F32 R0, R57 ;  /* 0x0000003900007304 */ /* 0x0003220000200800 */
[----:B--2---:R-:W-:-:S07]  /*3db0*/  PRMT R11, R10, 0x5410, R9 ;  /* 0x000054100a0b7816 */ /* 0x004fce0000000009 */
[----:B------:R-:W2:Y:S01]  /*3dc0*/  F2F.F16.F32 R27, R59 ;  /* 0x0000003b001b7304 */ /* 0x000ea20000200800 */
[----:B------:R-:W-:Y:S01]  /*3dd0*/  IADD3.X R9, R26, R53, RZ, P0, !PT ;  /* 0x000000351a097210 */ /* 0x000fe200007fe4ff */
[----:B-1----:R-:W-:-:S04]  /*3de0*/  FADD.FTZ R57, R42, R57 ;  /* 0x000000392a397221 */ /* 0x002fc80000010000 */
[----:B------:R-:W-:Y:S01]  /*3df0*/  FADD.FTZ R42, R57, R56 ;  /* 0x00000038392a7221 */ /* 0x000fe20000010000 */
[----:B---3--:R1:W-:Y:S01]  /*3e00*/  STG.E.64 [R8.64], R4 ;  /* 0x0000000408007986 */ /* 0x0083e2000c101b06 */
[----:B----4-:R-:W-:-:S04]  /*3e10*/  IMAD.WIDE.U32 R6, R0, 0x10000, RZ ;  /* 0x0001000000067825 */ /* 0x010fc800078e00ff */
[----:B------:R-:W-:Y:S01]  /*3e20*/  FADD.FTZ R42, R42, R55 ;  /* 0x000000372a2a7221 */ /* 0x000fe20000010000 */
[----:B------:R-:W-:Y:S02]  /*3e30*/  LOP3.LUT R11, R11, R7, RZ, 0xfc, !PT ;  /* 0x000000070b0b7212 */ /* 0x000fe400078efcff */
[----:B--2---:R-:W-:Y:S01]  /*3e40*/  LOP3.LUT R10, R6, R27, RZ, 0xfc, !PT ;  /* 0x0000001b060a7212 */ /* 0x004fe200078efcff */
[----:B------:R-:W-:Y:S01]  /*3e50*/  BAR.SYNC.DEFER_BLOCKING 0x0 ;  /* 0x0000000000007b1d */ /* 0x000fe20000010000 */
[----:B------:R-:W-:-:S04]  /*3e60*/  IMAD R27, R44, c[0x0][0x2f8], RZ ;  /* 0x0000be002c1b7a24 */ /* 0x000fc800078e02ff */
[----:B------:R-:W-:-:S05]  /*3e70*/  IMAD R27, R46, c[0x0][0x2fc], R27 ;  /* 0x0000bf002e1b7a24 */ /* 0x000fca00078e021b */
[----:B------:R-:W-:-:S05]  /*3e80*/  IADD3 R3, R3, R27, RZ ;  /* 0x0000001b03037210 */ /* 0x000fca0007ffe0ff */
[----:B------:R-:W-:-:S05]  /*3e90*/  IMAD.WIDE.U32 R2, R52, c[0x0][0x300], R2 ;  /* 0x0000c00034027a25 */ /* 0x000fca00078e0002 */
[----:B-1----:R-:W-:Y:S02]  /*3ea0*/  IADD3 R5, R3, R29, RZ ;  /* 0x0000001d03057210 */ /* 0x002fe40007ffe0ff */
[----:B------:R-:W-:Y:S01]  /*3eb0*/  LEA R3, P0, R2, c[0x0][0x340], 0x1 ;  /* 0x0000d00002037a11 */ /* 0x000fe200078008ff */
[----:B------:R-:W-:Y:S01]  /*3ec0*/  STS.64 [R40.X8], R10 ;  /* 0x0000000a28007388 */ /* 0x000fe20000008a00 */
[----:B------:R-:W-:-:S06]  /*3ed0*/  NOP ;  /* 0x0000000000007918 */ /* 0x000fcc0000000000 */
[----:B------:R-:W1:Y:S01]  /*3ee0*/  LDS.64 R6, [R40.X8] ;  /* 0x0000000028067984 */ /* 0x000e620000008a00 */
[----:B------:R-:W-:Y:S02]  /*3ef0*/  LEA.HI.X R0, R2, c[0x0][0x344], R5, 0x1, P0 ;  /* 0x0000d10002007a11 */ /* 0x000fe400000f0c05 */
[----:B------:R-:W-:-:S04]  /*3f00*/  IADD3 R2, P0, R3, R30, RZ ;  /* 0x0000001e03027210 */ /* 0x000fc80007f1e0ff */
[----:B------:R-:W-:Y:S02]  /*3f10*/  IADD3.X R3, R0, R53, RZ, P0, !PT ;  /* 0x0000003500037210 */ /* 0x000fe400007fe4ff */
[----:B------:R-:W-:-:S04]  /*3f20*/  IADD3 R37, P0, R37, -0x100, RZ ;  /* 0xffffff0025257810 */ /* 0x000fc80007f1e0ff */
[----:B------:R-:W-:Y:S01]  /*3f30*/  IADD3.X R36, R36, -0x1, RZ, P0, !PT ;  /* 0xffffffff24247810 */ /* 0x000fe200007fe4ff */
[----:B-1----:R1:W-:Y:S01]  /*3f40*/  STG.E.64 [R2.64], R6 ;  /* 0x0000000602007986 */ /* 0x0023e2000c101b06 */
[----:B------:R-:W-:Y:S01]  /*3f50*/  @!P3 CALL.REL.NOINC `(.L_x_13819) ;  /* 0x000000100000b944 */ /* 0x000fe20003c00000 */
[----:B------:R-:W-:Y:S05]  /*3f60*/  BRA `(.L_x_13844) ;  /* 0xffffc6b000007947 */ /* 0x000fea000383ffff */
.L_x_13819:
        /* <DEDUP_REMOVED lines=24> */
.L_x_13846:
[----:B-1----:R-:W-:Y:S05]  /*40f0*/  BSYNC B0 ;  /* 0x0000000000007941 */ /* 0x002fea0003800000 */
.L_x_13845:
        /* <DEDUP_REMOVED lines=23> */
.L_x_13848:
[----:B------:R-:W2:Y:S02]  /*4270*/  S2R R15, SR_TID.X ;  /* 0x00000000000f7919 */ /* 0x000ea40000002100 */
.L_x_13849:
[----:B-1----:R-:W-:Y:S05]  /*4280*/  BSYNC B0 ;  /* 0x0000000000007941 */ /* 0x002fea0003800000 */
.L_x_13847:
[----:B--2---:R-:W-:-:S13]  /*4290*/  ISETP.GE.AND P0, PT, R15, c[0x0][0x16c], PT ;  /* 0x00005b000f007a0c */ /* 0x004fda0003f06270 */
[----:B------:R-:W-:Y:S05]  /*42a0*/  @P0 EXIT ;  /* 0x000000000000094d */ /* 0x000fea0003800000 */
[----:B------:R-:W-:Y:S02]  /*42b0*/  IMAD R51, R51, c[0x0][0x1b8], RZ ;  /* 0x00006e0033337a24 */ /* 0x000fe400078e02ff */
[----:B------:R-:W-:-:S04]  /*42c0*/  IMAD.WIDE.U32 R10, R52, c[0x0][0x1b8], RZ ;  /* 0x00006e00340a7a25 */ /* 0x000fc800078e00ff */
[----:B------:R-:W-:-:S05]  /*42d0*/  IMAD R51, R52, c[0x0][0x1bc], R51 ;  /* 0x00006f0034337a24 */ /* 0x000fca00078e0233 */
[----:B------:R-:W-:Y:S02]  /*42e0*/  IADD3 R51, R11, R51, RZ ;  /* 0x000000330b337210 */ /* 0x000fe40007ffe0ff */
.L_x_13850:
        /* <DEDUP_REMOVED lines=8> */
[----:B------:R-:W-:Y:S02]  /*4370*/  IMAD R14, R0, c[0x0][0x1c0], RZ ;  /* 0x00007000000e7a24 */ /* 0x000fe400078e02ff */
[----:B------:R-:W-:-:S04]  /*4380*/  IMAD.WIDE.U32 R6, R15, c[0x0][0x1c0], R2 ;  /* 0x000070000f067a25 */ /* 0x000fc800078e0002 */
[----:B------:R-:W-:-:S04]  /*4390*/  IMAD.WIDE.U32 R4, R15, c[0x0][0x290], R42 ;  /* 0x0000a4000f047a25 */ /* 0x000fc800078e002a */
[C---:B------:R-:W-:Y:S01]  /*43a0*/  IMAD R3, R15.reuse, c[0x0][0x294], R8 ;  /* 0x0000a5000f037a24 */ /* 0x040fe200078e0208 */
[----:B------:R-:W-:Y:S01]  /*43b0*/  LEA R2, P0, R4, c[0x0][0x310], 0x3 ;  /* 0x0000c40004027a11 */ /* 0x000fe200078018ff */
[----:B------:R-:W-:Y:S01]  /*43c0*/  IMAD R9, R15, c[0x0][0x1c4], R14 ;  /* 0x000071000f097a24 */ /* 0x000fe200078e020e */
[----:B------:R-:W-:Y:S02]  /*43d0*/  LEA R8, P1, R6, c[0x0][0x230], 0x3 ;  /* 0x00008c0006087a11 */ /* 0x000fe400078218ff */
[----:B------:R-:W-:Y:S02]  /*43e0*/  IADD3 R3, R5, R3, RZ ;  /* 0x0000000305037210 */ /* 0x000fe40007ffe0ff */
[----:B------:R-:W-:Y:S02]  /*43f0*/  IADD3 R5, R7, R9, RZ ;  /* 0x0000000907057210 */ /* 0x000fe40007ffe0ff */
[----:B------:R-:W-:Y:S02]  /*4400*/  LEA.HI.X R3, R4, c[0x0][0x314], R3, 0x3, P0 ;  /* 0x0000c50004037a11 */ /* 0x000fe400000f1c03 */
[----:B------:R-:W-:-:S03]  /*4410*/  LEA.HI.X R9, R6, c[0x0][0x234], R5, 0x3, P1 ;  /* 0x00008d0006097a11 */ /* 0x000fc600008f1c05 */
[----:B-1----:R-:W-:Y:S04]  /*4420*/  RED.E.ADD.F32.FTZ.RN.STRONG.GPU [R2.64], R12 ;  /* 0x0000000c0200798e */ /* 0x002fe8000c10e786 */
[----:B------:R1:W-:Y:S04]  /*4430*/  RED.E.ADD.F32.FTZ.RN.STRONG.GPU [R2.64+0x4], R13 ;  /* 0x0000040d0200798e */ /* 0x0003e8000c10e786 */
[----:B------:R3:W2:Y:S01]  /*4440*/  LDG.E.64 R26, [R8.64] ;  /* 0x00000006081a7981 */ /* 0x0006a2000c1e1b00 */
[----:B------:R-:W-:Y:S01]  /*4450*/  MOV R44, R20 ;  /* 0x00000014002c7202 */ /* 0x000fe20000000f00 */
[C---:B------:R-:W-:Y:S01]  /*4460*/  IMAD R14, R0.reuse, c[0x0][0x2b0], RZ ;  /* 0x0000ac00000e7a24 */ /* 0x040fe200078e02ff */
[----:B-----5:R-:W-:Y:S01]  /*4470*/  MOV R48, R24 ;  /* 0x0000001800307202 */ /* 0x020fe20000000f00 */
[----:B------:R-:W-:-:S02]  /*4480*/  IMAD R28, R0, c[0x0][0x1a0], RZ ;  /* 0x00006800001c7a24 */ /* 0x000fc400078e02ff */
[----:B------:R-:W-:-:S04]  /*4490*/  IMAD.WIDE.U32 R4, R15, c[0x0][0x2b0], R44 ;  /* 0x0000ac000f047a25 */ /* 0x000fc800078e002c */
[C---:B------:R-:W-:Y:S01]  /*44a0*/  IMAD R29, R15.reuse, c[0x0][0x2b4], R14 ;  /* 0x0000ad000f1d7a24 */ /* 0x040fe200078e020e */
[----:B-1----:R-:W-:Y:S01]  /*44b0*/  LEA R2, P0, R4, c[0x0][0x318], 0x3 ;  /* 0x0000c60004027a11 */ /* 0x002fe200078018ff */
[----:B------:R-:W-:-:S03]  /*44c0*/  IMAD.WIDE.U32 R6, R15, c[0x0][0x1a0], R48 ;  /* 0x000068000f067a25 */ /* 0x000fc600078e0030 */
[----:B------:R-:W-:Y:S01]  /*44d0*/  IADD3 R3, R5, R29, RZ ;  /* 0x0000001d05037210 */ /* 0x000fe20007ffe0ff */
[----:B------:R-:W-:Y:S01]  /*44e0*/  IMAD R31, R15, c[0x0][0x1a4], R28 ;  /* 0x000069000f1f7a24 */ /* 0x000fe200078e021c */
[----:B---3--:R-:W-:Y:S02]  /*44f0*/  LEA R8, P1, R6, c[0x0][0x228], 0x3 ;  /* 0x00008a0006087a11 */ /* 0x008fe400078218ff */
[----:B------:R-:W-:Y:S02]  /*4500*/  LEA.HI.X R3, R4, c[0x0][0x31c], R3, 0x3, P0 ;  /* 0x0000c70004037a11 */ /* 0x000fe400000f1c03 */
[----:B------:R-:W-:-:S04]  /*4510*/  IADD3 R7, R7, R31, RZ ;  /* 0x0000001f07077210 */ /* 0x000fc80007ffe0ff */
[----:B------:R-:W-:Y:S01]  /*4520*/  LEA.HI.X R9, R6, c[0x0][0x22c], R7, 0x3, P1 ;  /* 0x00008b0006097a11 */ /* 0x000fe200008f1c07 */
[CC--:B--2---:R-:W-:Y:S02]  /*4530*/  FMUL.FTZ R5, R17.reuse, R27.reuse ;  /* 0x0000001b11057220 */ /* 0x0c4fe40000410000 */
[C---:B------:R-:W-:Y:S02]  /*4540*/  FMUL.FTZ R27, R16.reuse, R27 ;  /* 0x0000001b101b7220 */ /* 0x040fe40000410000 */
[-C--:B------:R-:W-:Y:S02]  /*4550*/  FFMA.FTZ R13, R16, R26.reuse, R5 ;  /* 0x0000001a100d7223 */ /* 0x080fe40000010005 */
[----:B------:R-:W-:-:S03]  /*4560*/  FFMA.FTZ R27, R17, R26, -R27 ;  /* 0x0000001a111b7223 */ /* 0x000fc6000001081b */
[----:B------:R1:W-:Y:S04]  /*4570*/  RED.E.ADD.F32.FTZ.RN.STRONG.GPU [R2.64], R13 ;  /* 0x0000000d0200798e */ /* 0x0003e8000c10e786 */
[----:B------:R1:W-:Y:S04]  /*4580*/  RED.E.ADD.F32.FTZ.RN.STRONG.GPU [R2.64+0x4], R27 ;  /* 0x0000041b0200798e */ /* 0x0003e8000c10e786 */
[----:B------:R-:W2:Y:S01]  /*4590*/  LDG.E.64 R8, [R8.64] ;  /* 0x0000000608087981 */ /* 0x000ea2000c1e1b00 */
[----:B------:R-:W-:Y:S01]  /*45a0*/  MOV R46, R22 ;  /* 0x00000016002e7202 */ /* 0x000fe20000000f00 */
[----:B------:R-:W-:-:S04]  /*45b0*/  IMAD R0, R0, c[0x0][0x2d0], RZ ;  /* 0x0000b40000007a24 */ /* 0x000fc800078e02ff */
[----:B------:R-:W-:-:S04]  /*45c0*/  IMAD.WIDE.U32 R6, R15, c[0x0][0x2d0], R46 ;  /* 0x0000b4000f067a25 */ /* 0x000fc800078e002e */
[C---:B------:R-:W-:Y:S01]  /*45d0*/  IMAD R5, R15.reuse, c[0x0][0x2d4], R0 ;  /* 0x0000b5000f057a24 */ /* 0x040fe200078e0200 */
[----:B------:R-:W-:Y:S02]  /*45e0*/  LEA R4, P0, R6, c[0x0][0x320], 0x3 ;  /* 0x0000c80006047a11 */ /* 0x000fe400078018ff */
[----:B------:R-:W-:Y:S02]  /*45f0*/  IADD3 R15, R15, c[0x0][0x0], RZ ;  /* 0x000000000f0f7a10 */ /* 0x000fe40007ffe0ff */
        /* <DEDUP_REMOVED lines=11> */
.L_x_13851:
        /* <DEDUP_REMOVED lines=13> */
.L_x_14770:


//--------------------- .text._Z25selective_scan_bwd_kernelI32Selective_Scan_bwd_kernel_traitsILi32ELi4ELb1ELb0ELb0ELb1ELb1EN3c104HalfENS1_7complexIfEEEEv12SSMParamsBwd --------------------------
	.section	.text._Z25selective_scan_bwd_kernelI32Selective_Scan_bwd_kernel_traitsILi32ELi4ELb1ELb0ELb0ELb1ELb1EN3c104HalfENS1_7complexIfEEEEv12SSMParamsBwd,"ax",@progbits
	.sectioninfo	@"SHI_REGISTERS=112"
	.align	128
        .global         _Z25selective_scan_bwd_kernelI32Selective_Scan_bwd_kernel_traitsILi32ELi4ELb1ELb0ELb0ELb1ELb1EN3c104HalfENS1_7complexIfEEEEv12SSMParamsBwd
        .type           _Z25selective_scan_bwd_kernelI32Selective_Scan_bwd_kernel_traitsILi32ELi4ELb1ELb0ELb0ELb1ELb1EN3c104HalfENS1_7complexIfEEEEv12SSMParamsBwd,@function
        .size           _Z25selective_scan_bwd_kernelI32Selective_Scan_bwd_kernel_traitsILi32ELi4ELb1ELb0ELb0ELb1ELb1EN3c104HalfENS1_7complexIfEEEEv12SSMParamsBwd,(.L_x_14771 - _Z25selective_scan_bwd_kernelI32Selective_Scan_bwd_kernel_traitsILi32ELi4ELb1ELb0ELb0ELb1ELb1EN3c104HalfENS1_7complexIfEEEEv12SSMParamsBwd)
        .other          _Z25selective_scan_bwd_kernelI32Selective_Scan_bwd_kernel_traitsILi32ELi4ELb1ELb0ELb0ELb1ELb1EN3c104HalfENS1_7complexIfEEEEv12SSMParamsBwd,@"STO_CUDA_ENTRY STV_DEFAULT"
_Z25selective_scan_bwd_kernelI32Selective_Scan_bwd_kernel_traitsILi32ELi4ELb1ELb0ELb0ELb1ELb1EN3c104HalfENS1_7complexIfEEEEv12SSMParamsBwd:
.text._Z25selective_scan_bwd_kernelI32Selective_Scan_bwd_kernel_traitsILi32ELi4ELb1ELb0ELb0ELb1ELb1EN3c104HalfENS1_7complexIfEEEEv12SSMParamsBwd:
        /* <DEDUP_REMOVED lines=30> */
[C---:B0-----:R-:W-:Y:S01]  /*01e0*/  IMAD.WIDE.U32 R6, R27.reuse, c[0x0][0x278], RZ ;  /* 0x00009e001b067a25 */ /* 0x041fe200078e00ff */
[----:B------:R-:W-:Y:S01]  /*01f0*/  CS2R R18, SRZ ;  /* 0x0000000000127805 */ /* 0x000fe2000001ff00 */
[----:B------:R-:W-:Y:S01]  /*0200*/  HFMA2.MMA R29, -RZ, RZ, 0, 0 ;  /* 0x00000000ff1d7435 */ /* 0x000fe200000001ff */
[----:B-1----:R-:W-:Y:S01]  /*0210*/  MOV R8, c[0x0][0x174] ;  /* 0x00005d0000087a02 */ /* 0x002fe20000000f00 */
[----:B------:R-:W-:Y:S01]  /*0220*/  IMAD R9, R27, c[0x0][0x27c], R12 ;  /* 0x00009f001b097a24 */ /* 0x000fe200078e020c */
[----:B------:R-:W-:Y:S01]  /*0230*/  ISETP.NE.AND.EX P0, PT, RZ, c[0x0][0x264], PT, P0 ;  /* 0x00009900ff007a0c */ /* 0x000fe20003f05300 */
[----:B------:R-:W-:Y:S01]  /*0240*/  IMAD.WIDE.U32 R2, R0, c[0x0][0x1d8], R2 ;  /* 0x0000760000027a25 */ /* 0x000fe200078e0002 */
[----:B------:R-:W-:-:S02]  /*0250*/  ISETP.GE.AND P3, PT, R8, 0x1, PT ;  /* 0x000000010800780c */ /* 0x000fc40003f66270 */
[----:B------:R-:W-:Y:S01]  /*0260*/  IADD3 R7, R7, R9, RZ ;  /* 0x0000000907077210 */ /* 0x000fe20007ffe0ff */
[----:B------:R-:W-:Y:S01]  /*0270*/  IMAD.WIDE.U32 R4, R0, c[0x0][0x1e8], R4 ;  /* 0x00007a0000047a25 */ /* 0x000fe200078e0004 */
[----:B------:R-:W-:Y:S02]  /*0280*/  LEA R9, R8, 0xffffff80, 0x7 ;  /* 0xffffff8008097811 */ /* 0x000fe400078e38ff */
[----:B------:R-:W-:Y:S01]  /*0290*/  MOV R30, RZ ;  /* 0x000000ff001e7202 */ /* 0x000fe20000000f00 */
        /* <DEDUP_REMOVED lines=39> */
[----:B0-----:R-:W-:Y:S02]  /*0510*/  LOP3.LUT R95, R31, 0x1f, RZ, 0xc0, !PT ;  /* 0x0000001f1f5f7812 */ /* 0x001fe400078ec0ff */
.L_x_13878:
[----:B------:R-:W-:Y:S01]  /*0520*/  BAR.SYNC.DEFER_BLOCKING 0x0 ;  /* 0x0000000000007b1d */ /* 0x000fe20000010000 */
[----:B------:R-:W-:Y:S02]  /*0530*/  SHF.R.S32.HI R2, RZ, 0x1f, R31 ;  /* 0x0000001fff027819 */ /* 0x000fe4000001141f */
[C---:B0-----:R-:W-:Y:S02]  /*0540*/  SHF.L.U32 R40, R31.reuse, 0x3, RZ ;  /* 0x000000031f287819 */ /* 0x041fe400000006ff */
[----:B------:R-:W-:Y:S02]  /*0550*/  SHF.L.U64.HI R41, R31, 0x3, R2 ;  /* 0x000000031f297819 */ /* 0x000fe40000010202 */
[----:B------:R-:W-:-:S04]  /*0560*/  IADD3 R2, P0, R33, R40, RZ ;  /* 0x0000002821027210 */ /* 0x000fc80007f1e0ff */
[----:B------:R-:W-:-:S06]  /*0570*/  IADD3.X R3, R34, R41, RZ, P0, !PT ;  /* 0x0000002922037210 */ /* 0x000fcc00007fe4ff */
[----:B------:R-:W2:Y:S01]  /*0580*/  LDG.E.64 R2, [R2.64] ;  /* 0x0000000602027981 */ /* 0x000ea2000c1e1b00 */
[----:B------:R-:W-:-:S04]  /*0590*/  IADD3 R4, P0, R36, R40, RZ ;  /* 0x0000002824047210 */ /* 0x000fc80007f1e0ff */
[----:B------:R-:W-:Y:S01]  /*05a0*/  IADD3.X R5, R38, R41, RZ, P0, !PT ;  /* 0x0000002926057210 */ /* 0x000fe200007fe4ff */
[----:B-12---:R0:W-:Y:S01]  /*05b0*/  STS.64 [R32.X8], R2 ;  /* 0x0000000220007388 */ /* 0x0061e20000008a00 */
[----:B------:R-:W-:-:S06]  /*05c0*/  NOP ;  /* 0x0000000000007918 */ /* 0x000fcc0000000000 */
[----:B------:R-:W-:Y:S04]  /*05d0*/  LDS.64 R14, [R32.X8] ;  /* 0x00000000200e7984 */ /* 0x000fe80000008a00 */
[----:B------:R-:W-:Y:S06]  /*05e0*/  BAR.SYNC.DEFER_BLOCKING 0x0 ;  /* 0x0000000000007b1d */ /* 0x000fec0000010000 */
[----:B------:R-:W2:Y:S01]  /*05f0*/  LDG.E.64 R4, [R4.64] ;  /* 0x0000000604047981 */ /* 0x000ea2000c1e1b00 */
[----:B------:R-:W-:-:S04]  /*0600*/  IADD3 R6, P0, R35, R40, RZ ;  /* 0x0000002823067210 */ /* 0x000fc80007f1e0ff */
[----:B------:R-:W-:Y:S01]  /*0610*/  IADD3.X R7, R37, R41, RZ, P0, !PT ;  /* 0x0000002925077210 */ /* 0x000fe200007fe4ff */
[----:B--2---:R1:W-:Y:S01]  /*0620*/  STS.64 [R32.X8], R4 ;  /* 0x0000000420007388 */ /* 0x0043e20000008a00 */
[----:B------:R-:W-:-:S06]  /*0630*/  NOP ;  /* 0x0000000000007918 */ /* 0x000fcc0000000000 */
[----:B------:R-:W2:Y:S04]  /*0640*/  LDS.64 R44, [R32.X8] ;  /* 0x00000000202c7984 */ /* 0x000ea80000008a00 */
[----:B------:R-:W-:Y:S06]  /*0650*/  BAR.SYNC.DEFER_BLOCKING 0x0 ;  /* 0x0000000000007b1d */ /* 0x000fec0000010000 */
[----:B------:R-:W3:Y:S01]  /*0660*/  LDG.E.64 R6, [R6.64] ;  /* 0x0000000606067981 */ /* 0x000ee2000c1e1b00 */
[----:B------:R-:W-:Y:S01]  /*0670*/  LEA R12, R39, 0xffffff80, 0x7 ;  /* 0xffffff80270c7811 */ /* 0x000fe200078e38ff */
[----:B0-----:R-:W-:Y:S01]  /*0680*/  IMAD R2, R28, c[0x0][0x1f0], RZ ;  /* 0x00007c001c027a24 */ /* 0x001fe200078e02ff */
[----:B------:R-:W-:Y:S01]  /*0690*/  BSSY B0, `(.L_x_13853) ;  /* 0x000003e000007945 */ /* 0x000fe20003800000 */
[----:B------:R-:W-:Y:S01]  /*06a0*/  IMAD R11, R25, c[0x0][0x1f8], RZ ;  /* 0x00007e00190b7a24 */ /* 0x000fe200078e02ff */
[----:B------:R-:W-:Y:S01]  /*06b0*/  SHF.R.S32.HI R13, RZ, 0x1f, R12 ;  /* 0x0000001fff0d7819 */ /* 0x000fe2000001140c */
[----:B------:R-:W-:-:S02]  /*06c0*/  IMAD R3, R27, c[0x0][0x1f4], R2 ;  /* 0x00007d001b037a24 */ /* 0x000fc400078e0202 */
[----:B------:R-:W-:Y:S02]  /*06d0*/  IMAD R11, R0, c[0x0][0x1fc], R11 ;  /* 0x00007f00000b7a24 */ /* 0x000fe400078e020b */
[----:B------:R-:W-:-:S05]  /*06e0*/  IMAD.WIDE.U32 R8, R27, c[0x0][0x1f0], R12 ;  /* 0x00007c001b087a25 */ /* 0x000fca00078e000c */
[----:B------:R-:W-:-:S05]  /*06f0*/  IADD3 R9, R9, R3, RZ ;  /* 0x0000000309097210 */ /* 0x000fca0007ffe0ff */
[----:B-1----:R-:W-:Y:S01]  /*0700*/  IMAD.WIDE.U32 R4, R0, c[0x0][0x1f8], R8 ;  /* 0x00007e0000047a25 */ /* 0x002fe200078e0008 */
[----:B--2---:R-:W-:Y:S01]  /*0710*/  SHF.R.U64 R8, R44, 0x10, R45 ;  /* 0x000000102c087819 */ /* 0x004fe2000000122d */
[----:B------:R-:W-:-:S03]  /*0720*/  HADD2.F32 R9, -RZ, R45.H0_H0 ;  /* 0x2000002dff097230 */ /* 0x000fc60000004100 */
[----:B------:R-:W-:Y:S01]  /*0730*/  IADD3 R43, R5, R11, RZ ;  /* 0x0000000b052b7210 */ /* 0x000fe20007ffe0ff */
[----:B------:R-:W-:Y:S01]  /*0740*/  HADD2.F32 R5, -RZ, R44.H0_H0 ;  /* 0x2000002cff057230 */ /* 0x000fe20000004100 */
[----:B------:R-:W-:Y:S01]  /*0750*/  SHF.R.U32.HI R11, RZ, 0x10, R45 ;  /* 0x00000010ff0b7819 */ /* 0x000fe2000001162d */
[--C-:B-----5:R-:W-:Y:S01]  /*0760*/  FADD.FTZ R44, R9, R26.reuse ;  /* 0x0000001a092c7221 */ /* 0x120fe20000010000 */
[----:B------:R-:W-:Y:S02]  /*0770*/  LEA R23, P0, R4, c[0x0][0x268], 0x1 ;  /* 0x00009a0004177a11 */ /* 0x000fe400078008ff */
[----:B------:R-:W-:Y:S01]  /*0780*/  FADD.FTZ R42, R5, R26 ;  /* 0x0000001a052a7221 */ /* 0x000fe20000010000 */
[----:B------:R-:W-:-:S04]  /*0790*/  HADD2.F32 R11, -RZ, R11.H0_H0 ;  /* 0x2000000bff0b7230 */ /* 0x000fc80000004100 */
[----:B------:R-:W-:Y:S01]  /*07a0*/  FSETP.GTU.FTZ.AND P3, PT, R42, 20, PT ;  /* 0x41a000002a00780b */ /* 0x000fe20003f7c000 */
[----:B------:R-:W-:-:S05]  /*07b0*/  FADD.FTZ R48, R11, R26 ;  /* 0x0000001a0b307221 */ /* 0x000fca0000010000 */
[----:B------:R-:W-:Y:S01]  /*07c0*/  FSETP.GTU.FTZ.AND P1, PT, R48, 20, PT ;  /* 0x41a000003000780b */ /* 0x000fe20003f3c000 */
[----:B---3--:R0:W-:Y:S01]  /*07d0*/  STS.64 [R32.X8], R6 ;  /* 0x0000000620007388 */ /* 0x0081e20000008a00 */
[----:B------:R-:W-:-:S06]  /*07e0*/  NOP ;  /* 0x0000000000007918 */ /* 0x000fcc0000000000 */
[----:B------:R1:W2:Y:S01]  /*07f0*/  LDS.64 R2, [R32.X8] ;  /* 0x0000000020027984 */ /* 0x0002a20000008a00 */
[----:B0-----:R-:W-:Y:S01]  /*0800*/  HADD2.F32 R7, -RZ, R8.H0_H0 ;  /* 0x20000008ff077230 */ /* 0x001fe20000004100 */
[----:B------:R-:W-:Y:S02]  /*0810*/  LEA.HI.X R6, R4, c[0x0][0x26c], R43, 0x1, P0 ;  /* 0x00009b0004067a11 */ /* 0x000fe400000f0c2b */
[----:B------:R-:W-:Y:S02]  /*0820*/  IADD3 R4, P4, R23, R40, RZ ;  /* 0x0000002817047210 */ /* 0x000fe40007f9e0ff */
[----:B------:R-:W-:Y:S01]  /*0830*/  FADD.FTZ R46, R7, R26 ;  /* 0x0000001a072e7221 */ /* 0x000fe20000010000 */
[----:B------:R-:W-:Y:S02]  /*0840*/  FSETP.GTU.FTZ.AND P0, PT, R44, 20, PT ;  /* 0x41a000002c00780b */ /* 0x000fe40003f1c000 */
[----:B------:R-:W-:Y:S02]  /*0850*/  IADD3.X R5, R6, R41, RZ, P4, !PT ;  /* 0x0000002906057210 */ /* 0x000fe400027fe4ff */
[----:B------:R-:W-:Y:S01]  /*0860*/  FSETP.GTU.FTZ.AND P2, PT, R46, 20, PT ;  /* 0x41a000002e00780b */ /* 0x000fe20003f5c000 */
[----:B------:R-:W-:Y:S07]  /*0870*/  @P3 BRA `(.L_x_13854) ;  /* 0x000001f000003947 */ /* 0x000fee0003800000 */
[----:B-1----:R-:W-:Y:S01]  /*0880*/  FMUL.FTZ R42, R42, 1.4426950216293334961 ;  /* 0x3fb8aa3b2a2a7820 */ /* 0x002fe20000410000 */
        /* <DEDUP_REMOVED lines=30> */
.L_x_13854:
[----:B-1----:R-:W-:Y:S05]  /*0a70*/  BSYNC B0 ;  /* 0x0000000000007941 */ /* 0x002fea0003800000 */
.L_x_13853:
        /* <DEDUP_REMOVED lines=33> */
.L_x_13856:
[----:B------:R-:W-:Y:S05]  /*0c90*/  BSYNC B0 ;  /* 0x0000000000007941 */ /* 0x000fea0003800000 */
.L_x_13855:
        /* <DEDUP_REMOVED lines=33> */
.L_x_13858:
[----:B------:R-:W-:Y:S05]  /*0eb0*/  BSYNC B0 ;  /* 0x0000000000007941 */ /* 0x000fea0003800000 */
.L_x_13857:
        /* <DEDUP_REMOVED lines=33> */
.L_x_13860:
[----:B------:R-:W-:Y:S05]  /*10d0*/  BSYNC B0 ;  /* 0x0000000000007941 */ /* 0x000fea0003800000 */
.L_x_13859:
[----:B------:R-:W-:Y:S06]  /*10e0*/  BAR.SYNC.DEFER_BLOCKING 0x0 ;  /* 0x0000000000007b1d */ /* 0x000fec0000010000 */
[----:B------:R0:W3:Y:S01]  /*10f0*/  LDG.E.64 R6, [R4.64] ;  /* 0x0000000604067981 */ /* 0x0000e2000c1e1b00 */
        /* <DEDUP_REMOVED lines=9> */
[----:B0-----:R-:W-:Y:S02]  /*1190*/  LEA.HI.X R4, R8, c[0x0][0x25c], R11, 0x1, P0 ;  /* 0x0000970008047a11 */ /* 0x001fe400000f0c0b */
[----:B------:R-:W-:-:S04]  /*11a0*/  IADD3 R8, P0, R9, R40, RZ ;  /* 0x0000002809087210 */ /* 0x000fc80007f1e0ff */
[----:B------:R-:W-:Y:S01]  /*11b0*/  IADD3.X R9, R4, R41, RZ, P0, !PT ;  /* 0x0000002904097210 */ /* 0x000fe200007fe4ff */
[----:B---3--:R-:W-:Y:S01]  /*11c0*/  STS.64 [R32.X8], R6 ;  /* 0x0000000620007388 */ /* 0x008fe20000008a00 */
[----:B------:R-:W-:-:S06]  /*11d0*/  NOP ;  /* 0x0000000000007918 */ /* 0x000fcc0000000000 */
[----:B------:R-:W0:Y:S04]  /*11e0*/  LDS.64 R52, [R32.X8] ;  /* 0x0000000020347984 */ /* 0x000e280000008a00 */
[----:B------:R-:W-:Y:S06]  /*11f0*/  BAR.SYNC.DEFER_BLOCKING 0x0 ;  /* 0x0000000000007b1d */ /* 0x000fec0000010000 */
[----:B------:R-:W3:Y:S01]  /*1200*/  LDG.E.64 R8, [R8.64] ;  /* 0x0000000608087981 */ /* 0x000ee2000c1e1b00 */
[----:B--2---:R-:W-:Y:S01]  /*1210*/  SHF.R.U64 R61, R2, 0x10, R3 ;  /* 0x00000010023d7819 */ /* 0x004fe20000001203 */
[----:B------:R-:W-:Y:S01]  /*1220*/  HADD2.F32 R2, -RZ, R2.H0_H0 ;  /* 0x20000002ff027230 */ /* 0x000fe20000004100 */
[----:B------:R-:W-:Y:S01]  /*1230*/  IMAD R57, R25, c[0x0][0x2f0], RZ ;  /* 0x0000bc0019397a24 */ /* 0x000fe200078e02ff */
[----:B------:R-:W-:-:S02]  /*1240*/  ISETP.NE.U32.AND P0, PT, RZ, c[0x0][0x270], PT ;  /* 0x00009c00ff007a0c */ /* 0x000fc40003f05070 */
[----:B------:R-:W-:Y:S01]  /*1250*/  HADD2.F32 R61, -RZ, R61.H0_H0 ;  /* 0x2000003dff3d7230 */ /* 0x000fe20000004100 */
[----:B------:R-:W-:Y:S01]  /*1260*/  IMAD R57, R0, c[0x0][0x2f4], R57 ;  /* 0x0000bd0000397a24 */ /* 0x000fe200078e0239 */
        /* <DEDUP_REMOVED lines=10> */
[----:B------:R-:W-:Y:S01]  /*1310*/  FMUL.FTZ R7, R43, -1.4426950216293334961 ;  /* 0xbfb8aa3b2b077820 */ /* 0x000fe20000410000 */
[----:B------:R-:W-:Y:S08]  /*1320*/  MUFU.EX2 R10, R10 ;  /* 0x0000000a000a7308 */ /* 0x000ff00000000800 */
[----:B------:R-:W0:Y:S08]  /*1330*/  MUFU.EX2 R22, R22 ;  /* 0x0000001600167308 */ /* 0x000e300000000800 */
[----:B------:R-:W-:Y:S08]  /*1340*/  MUFU.EX2 R7, R7 ;  /* 0x0000000700077308 */ /* 0x000ff00000000800 */
[----:B------:R-:W1:Y:S01]  /*1350*/  MUFU.EX2 R6, R6 ;  /* 0x0000000600067308 */ /* 0x000e620000000800 */
[----:B0-----:R-:W-:Y:S01]  /*1360*/  FADD.FTZ R23, R22, 1 ;  /* 0x3f80000016177421 */ /* 0x001fe20000010000 */
[----:B------:R-:W-:-:S06]  /*1370*/  SHF.R.U32.HI R22, RZ, 0x10, R3 ;  /* 0x00000010ff167819 */ /* 0x000fcc0000011603 */
[----:B------:R-:W0:Y:S01]  /*1380*/  MUFU.RCP R56, R23 ;  /* 0x0000001700387308 */ /* 0x000e220000001000 */
[----:B-1----:R-:W-:Y:S01]  /*1390*/  FADD.FTZ R6, R6, 1 ;  /* 0x3f80000006067421 */ /* 0x002fe20000010000 */
[----:B---3--:R1:W-:Y:S01]  /*13a0*/  STS.64 [R32.X8], R8 ;  /* 0x0000000820007388 */ /* 0x0083e20000008a00 */
[----:B------:R-:W-:-:S06]  /*13b0*/  NOP ;  /* 0x0000000000007918 */ /* 0x000fcc0000000000 */
[----:B------:R-:W2:Y:S01]  /*13c0*/  LDS.64 R4, [R32.X8] ;  /* 0x0000000020047984 */ /* 0x000ea20000008a00 */
[----:B-1----:R-:W-:Y:S01]  /*13d0*/  FADD.FTZ R9, R10, 1 ;  /* 0x3f8000000a097421 */ /* 0x002fe20000010000 */
[----:B------:R-:W-:Y:S01]  /*13e0*/  HADD2.F32 R10, -RZ, R3.H0_H0 ;  /* 0x20000003ff0a7230 */ /* 0x000fe20000004100 */
[----:B------:R-:W-:Y:S01]  /*13f0*/  FADD.FTZ R8, R7, 1 ;  /* 0x3f80000007087421 */ /* 0x000fe20000010000 */
[----:B------:R-:W-:Y:S01]  /*1400*/  HADD2.F32 R3, -RZ, R22.H0_H0 ;  /* 0x20000016ff037230 */ /* 0x000fe20000004100 */
[----:B------:R-:W1:Y:S08]  /*1410*/  MUFU.RCP R52, R9 ;  /* 0x0000000900347308 */ /* 0x000e700000001000 */
[----:B------:R0:W3:Y:S08]  /*1420*/  MUFU.RCP R50, R8 ;  /* 0x0000000800327308 */ /* 0x0000f00000001000 */
[----:B------:R3:W4:Y:S01]  /*1430*/  MUFU.RCP R22, R6 ;  /* 0x0000000600167308 */ /* 0x0007220000001000 */
[----:B0-----:R-:W-:-:S02]  /*1440*/  FADD.FTZ R8, -R56, 1 ;  /* 0x3f80000038087421 */ /* 0x001fc40000010100 */
[----:B-1----:R-:W-:Y:S02]  /*1450*/  FADD.FTZ R54, -R52, 1 ;  /* 0x3f80000034367421 */ /* 0x002fe40000010100 */
[----:B------:R-:W-:Y:S02]  /*1460*/  FFMA.FTZ R8, R51, R8, 1 ;  /* 0x3f80000033087423 */ /* 0x000fe40000010008 */
[C---:B------:R-:W-:Y:S02]  /*1470*/  FFMA.FTZ R54, R47.reuse, R54, 1 ;  /* 0x3f8000002f367423 */ /* 0x040fe40000010036 */
[----:B---3--:R-:W-:Y:S02]  /*1480*/  FADD.FTZ R6, -R50, 1 ;  /* 0x3f80000032067421 */ /* 0x008fe40000010100 */
[----:B------:R-:W-:Y:S01]  /*1490*/  FMUL.FTZ R47, R47, R52 ;  /* 0x000000342f2f7220 */ /* 0x000fe20000410000 */
[--C-:B--2---:R-:W-:Y:S01]  /*14a0*/  SHF.R.U32.HI R53, RZ, 0x10, R5.reuse ;  /* 0x00000010ff357819 */ /* 0x104fe20000011605 */
[----:B------:R-:W-:Y:S01]  /*14b0*/  HADD2.F32 R49, -RZ, R5.H0_H0 ;  /* 0x20000005ff317230 */ /* 0x000fe20000004100 */
[----:B------:R-:W-:Y:S01]  /*14c0*/  SHF.R.U64 R45, R4, 0x10, R5 ;  /* 0x00000010042d7819 */ /* 0x000fe20000001205 */
[----:B------:R-:W-:Y:S01]  /*14d0*/  HADD2.F32 R23, -RZ, R4.H0_H0 ;  /* 0x20000004ff177230 */ /* 0x000fe20000004100 */
[----:B----4-:R-:W-:Y:S01]  /*14e0*/  FADD.FTZ R4, -R22, 1 ;  /* 0x3f80000016047421 */ /* 0x010fe20000010100 */
[----:B------:R-:W-:Y:S01]  /*14f0*/  HADD2.F32 R53, -RZ, R53.H0_H0 ;  /* 0x20000035ff357230 */ /* 0x000fe20000004100 */
[----:B------:R-:W-:Y:S01]  /*1500*/  FMUL.FTZ R7, R10, R49 ;  /* 0x000000310a077220 */ /* 0x000fe20000410000 */
[----:B------:R-:W-:Y:S01]  /*1510*/  HADD2.F32 R45, -RZ, R45.H0_H0 ;  /* 0x2000002dff2d7230 */ /* 0x000fe20000004100 */
[----:B------:R-:W-:-:S02]  /*1520*/  FFMA.FTZ R4, R11, R4, 1 ;  /* 0x3f8000000b047423 */ /* 0x000fc40000010004 */
[----:B------:R-:W-:Y:S02]  /*1530*/  FMUL.FTZ R5, R3, R53 ;  /* 0x0000003503057220 */ /* 0x000fe40000410000 */
[----:B------:R-:W-:Y:S02]  /*1540*/  FMUL.FTZ R7, R52, R7 ;  /* 0x0000000734077220 */ /* 0x000fe40000410000 */
[----:B------:R-:W-:Y:S02]  /*1550*/  FMUL.FTZ R5, R56, R5 ;  /* 0x0000000538057220 */ /* 0x000fe40000410000 */
[----:B------:R-:W-:Y:S02]  /*1560*/  FMUL.FTZ R54, R7, R54 ;  /* 0x0000003607367220 */ /* 0x000fe40000410000 */
[----:B------:R-:W-:Y:S02]  /*1570*/  FMUL.FTZ R8, R5, R8 ;  /* 0x0000000805087220 */ /* 0x000fe40000410000 */
[----:B------:R-:W-:-:S02]  /*1580*/  FMUL.FTZ R5, R61, R45 ;  /* 0x0000002d3d057220 */ /* 0x000fc40000410000 */
[----:B------:R-:W-:Y:S01]  /*1590*/  FFMA.FTZ R7, R43, R6, 1 ;  /* 0x3f8000002b077423 */ /* 0x000fe20000010006 */
[----:B------:R-:W-:Y:S01]  /*15a0*/  F2F.F16.F32 R54, R54 ;  /* 0x0000003600367304 */ /* 0x000fe20000200800 */
[----:B------:R-:W-:Y:S02]  /*15b0*/  FMUL.FTZ R6, R50, R5 ;  /* 0x0000000532067220 */ /* 0x000fe40000410000 */
[----:B------:R-:W-:Y:S02]  /*15c0*/  FMUL.FTZ R5, R2, R23 ;  /* 0x0000001702057220 */ /* 0x000fe40000410000 */
[----:B------:R-:W-:Y:S02]  /*15d0*/  FMUL.FTZ R7, R6, R7 ;  /* 0x0000000706077220 */ /* 0x000fe40000410000 */
[----:B------:R-:W-:Y:S01]  /*15e0*/  FMUL.FTZ R5, R22, R5 ;  /* 0x0000000516057220 */ /* 0x000fe20000410000 */
[----:B------:R-:W0:Y:S01]  /*15f0*/  F2F.F16.F32 R9, R8 ;  /* 0x0000000800097304 */ /* 0x000e220000200800 */
[----:B------:R-:W-:Y:S01]  /*1600*/  FMUL.FTZ R11, R11, R22 ;  /* 0x000000160b0b7220 */ /* 0x000fe20000410000 */
[----:B------:R-:W-:Y:S01]  /*1610*/  SHF.R.U64 R22, R14, 0x10, R15 ;  /* 0x000000100e167819 */ /* 0x000fe2000000120f */
[----:B------:R-:W-:-:S02]  /*1620*/  FMUL.FTZ R6, R5, R4 ;  /* 0x0000000405067220 */ /* 0x000fc40000410000 */
[----:B------:R-:W-:Y:S02]  /*1630*/  FMUL.FTZ R60, R2, R11 ;  /* 0x0000000b023c7220 */ /* 0x000fe40000410000 */
[----:B------:R-:W-:Y:S01]  /*1640*/  FMUL.FTZ R50, R43, R50 ;  /* 0x000000322b327220 */ /* 0x000fe20000410000 */
[----:B------:R-:W1:Y:S01]  /*1650*/  F2F.F16.F32 R7, R7 ;  /* 0x0000000700077304 */ /* 0x000e620000200800 */
[----:B------:R-:W-:Y:S01]  /*1660*/  FMUL.FTZ R56, R51, R56 ;  /* 0x0000003833387220 */ /* 0x000fe20000410000 */
[----:B------:R-:W-:Y:S01]  /*1670*/  HADD2.F32 R22, -RZ, R22.H0_H0 ;  /* 0x20000016ff167230 */ /* 0x000fe20000004100 */
[----:B------:R-:W-:-:S05]  /*1680*/  FMUL.FTZ R61, R61, R50 ;  /* 0x000000323d3d7220 */ /* 0x000fca0000410000 */
[----:B------:R2:W3:Y:S01]  /*1690*/  F2F.F16.F32 R55, R6 ;  /* 0x0000000600377304 */ /* 0x0004e20000200800 */
[----:B0-----:R-:W-:Y:S01]  /*16a0*/  PRMT R9, R54, 0x5410, R9 ;  /* 0x0000541036097816 */ /* 0x001fe20000000009 */
[----:B------:R-:W-:Y:S02]  /*16b0*/  IMAD R54, R28, c[0x0][0x2e8], RZ ;  /* 0x0000ba001c367a24 */ /* 0x000fe400078e02ff */
[----:B-1----:R-:W-:-:S04]  /*16c0*/  IMAD.WIDE.U32 R4, R7, 0x10000, RZ ;  /* 0x0001000007047825 */ /* 0x002fc800078e00ff */
[----:B--2---:R-:W-:Y:S01]  /*16d0*/  IMAD.WIDE.U32 R6, R27, c[0x0][0x2e8], R12 ;  /* 0x0000ba001b067a25 */ /* 0x004fe200078e000c */
[----:B------:R-:W-:Y:S02]  /*16e0*/  LOP3.LUT R9, R9, R5, RZ, 0xfc, !PT ;  /* 0x0000000509097212 */ /* 0x000fe400078efcff */
[----:B---3--:R-:W-:Y:S01]  /*16f0*/  LOP3.LUT R8, R4, R55, RZ, 0xfc, !PT ;  /* 0x0000003704087212 */ /* 0x008fe200078efcff */
[----:B------:R-:W-:Y:S01]  /*1700*/  BAR.SYNC.DEFER_BLOCKING 0x0 ;  /* 0x0000000000007b1d */ /* 0x000fe20000010000 */
[----:B------:R-:W-:-:S05]  /*1710*/  IMAD R55, R27, c[0x0][0x2ec], R54 ;  /* 0x0000bb001b377a24 */ /* 0x000fca00078e0236 */
[----:B------:R-:W-:-:S05]  /*1720*/  IADD3 R7, R7, R55, RZ ;  /* 0x0000003707077210 */ /* 0x000fca0007ffe0ff */
[----:B------:R-:W-:-:S05]  /*1730*/  IMAD.WIDE.U32 R6, R0, c[0x0][0x2f0], R6 ;  /* 0x0000bc0000067a25 */ /* 0x000fca00078e0006 */
[----:B------:R-:W-:Y:S01]  /*1740*/  IADD3 R7, R7, R57, RZ ;  /* 0x0000003907077210 */ /* 0x000fe20007ffe0ff */
[----:B------:R0:W-:Y:S01]  /*1750*/  STS.64 [R32.X8], R8 ;  /* 0x0000000820007388 */ /* 0x0001e20000008a00 */
[----:B------:R-:W-:-:S06]  /*1760*/  NOP ;  /* 0x0000000000007918 */ /* 0x000fcc0000000000 */
[----:B------:R-:W1:Y:S01]  /*1770*/  LDS.64 R4, [R32.X8] ;  /* 0x0000000020047984 */ /* 0x000e620000008a00 */
[----:B0-----:R-:W-:-:S04]  /*1780*/  LEA R9, P1, R6, c[0x0][0x338], 0x1 ;  /* 0x0000ce0006097a11 */ /* 0x001fc800078208ff */
[----:B------:R-:W-:Y:S01]  /*1790*/  LEA.HI.X R54, R6, c[0x0][0x33c], R7, 0x1, P1 ;  /* 0x0000cf0006367a11 */ /* 0x000fe200008f0c07 */
[----:B------:R-:W-:Y:S01]  /*17a0*/  HADD2.F32 R6, -RZ, R14.H0_H0 ;  /* 0x2000000eff067230 */ /* 0x000fe20000004100 */
[----:B------:R-:W-:Y:S01]  /*17b0*/  IADD3 R8, P1, R9, R40, RZ ;  /* 0x0000002809087210 */ /* 0x000fe20007f3e0ff */
[----:B------:R-:W-:-:S03]  /*17c0*/  FMUL.FTZ R7, R10, R47 ;  /* 0x0000002f0a077220 */ /* 0x000fc60000410000 */
[----:B------:R-:W-:Y:S01]  /*17d0*/  IADD3.X R9, R54, R41, RZ, P1, !PT ;  /* 0x0000002936097210 */ /* 0x000fe20000ffe4ff */
[----:B------:R-:W-:-:S04]  /*17e0*/  FFMA.FTZ R6, R60, R6, R29 ;  /* 0x000000063c067223 */ /* 0x000fc8000001001d */
        /* <DEDUP_REMOVED lines=8> */
[----:B------:R-:W-:-:S04]  /*1870*/  IMAD.WIDE.U32 R8, R27, c[0x0][0x210], R12 ;  /* 0x000084001b087a25 */ /* 0x000fc800078e000c */
[----:B------:R-:W-:-:S03]  /*1880*/  IMAD R29, R25, c[0x0][0x218], RZ ;  /* 0x00008600191d7a24 */ /* 0x000fc600078e02ff */
[----:B------:R-:W-:Y:S01]  /*1890*/  F2F.F16.F32 R47, R47 ;  /* 0x0000002f002f7304 */ /* 0x000fe20000200800 */
[----:B------:R-:W-:-:S07]  /*18a0*/  IMAD R29, R0, c[0x0][0x21c], R29 ;  /* 0x00008700001d7a24 */ /* 0x000fce00078e021d */
[----:B------:R-:W1:Y:S01]  /*18b0*/  F2F.F16.F32 R2, R53 ;  /* 0x0000003500027304 */ /* 0x000e620000200800 */
[----:B0-----:R-:W-:-:S07]  /*18c0*/  IMAD.WIDE.U32 R4, R4, 0x10000, RZ ;  /* 0x0001000004047825 */ /* 0x001fce00078e00ff */
[----:B------:R-:W0:Y:S01]  /*18d0*/  F2F.F16.F32 R23, R23 ;  /* 0x0000001700177304 */ /* 0x000e220000200800 */
[----:B-1----:R-:W-:Y:S01]  /*18e0*/  PRMT R11, R47, 0x5410, R2 ;  /* 0x000054102f0b7816 */ /* 0x002fe20000000002 */
[----:B------:R-:W-:-:S03]  /*18f0*/  IMAD R2, R28, c[0x0][0x210], RZ ;  /* 0x000084001c027a24 */ /* 0x000fc600078e02ff */
[----:B------:R-:W-:Y:S02]  /*1900*/  LOP3.LUT R11, R11, R5, RZ, 0xfc, !PT ;  /* 0x000000050b0b7212 */ /* 0x000fe400078efcff */
[----:B0-----:R-:W-:Y:S01]  /*1910*/  LOP3.LUT R10, R4, R23, RZ, 0xfc, !PT ;  /* 0x00000017040a7212 */ /* 0x001fe200078efcff */
[----:B------:R-:W-:-:S04]  /*1920*/  IMAD R23, R27, c[0x0][0x214], R2 ;  /* 0x000085001b177a24 */ /* 0x000fc800078e0202 */
[----:B------:R0:W-:Y:S01]  /*1930*/  STS.64 [R32.X8], R10 ;  /* 0x0000000a20007388 */ /* 0x0001e20000008a00 */
[----:B------:R-:W-:-:S06]  /*1940*/  NOP ;  /* 0x0000000000007918 */ /* 0x000fcc0000000000 */
[----:B------:R-:W1:Y:S01]  /*1950*/  LDS.64 R4, [R32.X8] ;  /* 0x0000000020047984 */ /* 0x000e620000008a00 */
[----:B------:R-:W-:-:S05]  /*1960*/  IADD3 R9, R9, R23, RZ ;  /* 0x0000001709097210 */ /* 0x000fca0007ffe0ff */
[----:B------:R-:W-:-:S05]  /*1970*/  IMAD.WIDE.U32 R8, R0, c[0x0][0x218], R8 ;  /* 0x0000860000087a25 */ /* 0x000fca00078e0008 */
[----:B0-----:R-:W-:Y:S02]  /*1980*/  IADD3 R11, R9, R29, RZ ;  /* 0x0000001d090b7210 */ /* 0x001fe40007ffe0ff */
[----:B------:R-:W-:-:S04]  /*1990*/  LEA R9, P0, R8, c[0x0][0x270], 0x1 ;  /* 0x00009c0008097a11 */ /* 0x000fc800078008ff */
[----:B------:R-:W-:Y:S02]  /*19a0*/  LEA.HI.X R2, R8, c[0x0][0x274], R11, 0x1, P0 ;  /* 0x00009d0008027a11 */ /* 0x000fe400000f0c0b */
[----:B------:R-:W-:-:S04]  /*19b0*/  IADD3 R8, P0, R9, R40, RZ ;  /* 0x0000002809087210 */ /* 0x000fc80007f1e0ff */
[----:B------:R-:W-:-:S05]  /*19c0*/  IADD3.X R9, R2, R41, RZ, P0, !PT ;  /* 0x0000002902097210 */ /* 0x000fca00007fe4ff */
[----:B-1----:R0:W-:Y:S04]  /*19d0*/  STG.E.64 [R8.64], R4 ;  /* 0x0000000408007986 */ /* 0x0021e8000c101b06 */
.L_x_13861:
[----:B------:R-:W-:Y:S01]  /*19e0*/  FMUL.FTZ R63, R3, R56 ;  /* 0x00000038033f7220 */ /* 0x000fe20000410000 */
[----:B------:R-:W-:Y:S01]  /*19f0*/  MOV R3, c[0x0][0x16c] ;  /* 0x00005b0000037a02 */ /* 0x000fe20000000f00 */
[----:B------:R-:W-:Y:S01]  /*1a00*/  HADD2.F32 R2, -RZ, R15.H0_H0 ;  /* 0x2000000fff027230 */ /* 0x000fe20000004100 */
[----:B------:R-:W-:Y:S01]  /*1a10*/  SHF.R.U32.HI R29, RZ, 0x10, R15 ;  /* 0x00000010ff1d7819 */ /* 0x000fe2000001160f */
[----:B------:R-:W-:Y:S01]  /*1a20*/  FFMA.FTZ R6, R61, R22, R6 ;  /* 0x000000163d067223 */ /* 0x000fe20000010006 */
[----:B------:R-:W-:Y:S01]  /*1a30*/  ISETP.GE.AND P0, PT, R3, 0x1, PT ;  /* 0x000000010300780c */ /* 0x000fe20003f06270 */
[----:B------:R-:W-:Y:S01]  /*1a40*/  BAR.SYNC.DEFER_BLOCKING 0x0 ;  /* 0x0000000000007b1d */ /* 0x000fe20000010000 */
[----:B------:R-:W-:Y:S01]  /*1a50*/  HFMA2.MMA R43, -RZ, RZ, 0, 0 ;  /* 0x00000000ff2b7435 */ /* 0x000fe200000001ff */
[----:B------:R-:W-:Y:S01]  /*1a60*/  HADD2.F32 R29, -RZ, R29.H0_H0 ;  /* 0x2000001dff1d7230 */ /* 0x000fe20000004100 */
[----:B------:R-:W-:Y:S01]  /*1a70*/  FFMA.FTZ R2, R7, R2, R6 ;  /* 0x0000000207027223 */ /* 0x000fe20000010006 */
[----:B------:R-:W-:Y:S01]  /*1a80*/  MOV R66, RZ ;  /* 0x000000ff00427202 */ /* 0x000fe20000000f00 */
[----:B------:R-:W-:Y:S01]  /*1a90*/  CS2R R50, SRZ ;  /* 0x0000000000327805 */ /* 0x000fe2000001ff00 */
[----:B------:R-:W-:-:S02]  /*1aa0*/  FMUL.FTZ R49, R60, R24 ;  /* 0x000000183c317220 */ /* 0x000fc40000410000 */
[----:B------:R-:W-:Y:S02]  /*1ab0*/  FFMA.FTZ R29, R63, R29, R2 ;  /* 0x0000001d3f1d7223 */ /* 0x000fe40000010002 */
        /* <DEDUP_REMOVED lines=18> */
[----:B0-----:R-:W-:Y:S01]  /*1be0*/  IMAD.WIDE.U32 R4, R0, c[0x0][0x180], RZ ;  /* 0x0000600000047a25 */ /* 0x001fe200078e00ff */
        /* <DEDUP_REMOVED lines=19> */
.L_x_13877:
[----:B------:R-:W2:Y:S01]  /*1d20*/  LDG.E.64 R2, [R52.64] ;  /* 0x0000000634027981 */ /* 0x000ea2000c1e1b00 */
[----:B------:R-:W-:Y:S01]  /*1d30*/  ISETP.NE.AND P1, PT, R31, RZ, PT ;  /* 0x000000ff1f00720c */ /* 0x000fe20003f25270 */
[----:B------:R-:W-:Y:S01]  /*1d40*/  CS2R R10, SRZ ;  /* 0x00000000000a7805 */ /* 0x000fe2000001ff00 */
[----:B------:R-:W-:-:S04]  /*1d50*/  ISETP.GT.AND P0, PT, R39, 0x1, PT ;  /* 0x000000012700780c */ /* 0x000fc80003f04270 */
[----:B------:R-:W-:Y:S01]  /*1d60*/  ISETP.EQ.AND P0, PT, R95, RZ, P0 ;  /* 0x000000ff5f00720c */ /* 0x000fe20000702270 */
[----:B--2---:R-:W-:Y:S02]  /*1d70*/  FMUL.FTZ R9, R2, 1.4426950216293334961 ;  /* 0x3fb8aa3b02097820 */ /* 0x004fe40000410000 */
[-C--:B------:R-:W-:Y:S02]  /*1d80*/  FMUL.FTZ R4, R3, R42.reuse ;  /* 0x0000002a03047220 */ /* 0x080fe40000410000 */
[----:B------:R-:W-:Y:S02]  /*1d90*/  FMUL.FTZ R5, R9, R42 ;  /* 0x0000002a09057220 */ /* 0x000fe40000410000 */
[----:B------:R-:W-:Y:S01]  /*1da0*/  FMUL.RZ R7, R4, 0.15915493667125701904 ;  /* 0x3e22f98304077820 */ /* 0x000fe2000040c000 */
[----:B------:R-:W-:-:S03]  /*1db0*/  IADD3 R4, R31, 0x200, RZ ;  /* 0x000002001f047810 */ /* 0x000fc60007ffe0ff */
[----:B------:R-:W-:Y:S01]  /*1dc0*/  MUFU.EX2 R5, R5 ;  /* 0x0000000500057308 */ /* 0x000fe20000000800 */
[----:B------:R-:W-:-:S07]  /*1dd0*/  SEL R8, R65, R4, !P1 ;  /* 0x0000000441087207 */ /* 0x000fce0004800000 */
[----:B0-----:R-:W0:Y:S08]  /*1de0*/  MUFU.COS R22, R7 ;  /* 0x0000000700167308 */ /* 0x001e300000000000 */
[----:B------:R-:W1:Y:S01]  /*1df0*/  MUFU.SIN R6, R7 ;  /* 0x0000000700067308 */ /* 0x000e620000000400 */
[C---:B0-----:R-:W-:Y:S02]  /*1e00*/  FMUL.FTZ R22, R5.reuse, R22 ;  /* 0x0000001605167220 */ /* 0x041fe40000410000 */
[----:B-1----:R-:W-:-:S02]  /*1e10*/  FMUL.FTZ R23, R5, R6 ;  /* 0x0000000605177220 */ /* 0x002fc40000410000 */
[----:B------:R0:W5:Y:S04]  /*1e20*/  LDG.E.64 R6, [R54.64] ;  /* 0x0000000636067981 */ /* 0x000168000c1e1b00 */
[----:B------:R1:W-:Y:S04]  /*1e30*/  STS.64 [R8.X8+0x560], R22 ;  /* 0x0005601608007388 */ /* 0x0003e80000008a00 */
[----:B------:R0:W5:Y:S04]  /*1e40*/  LDG.E.64 R4, [R56.64] ;  /* 0x0000000638047981 */ /* 0x000168000c1e1b00 */
[----:B------:R-:W-:Y:S06]  /*1e50*/  BAR.SYNC.DEFER_BLOCKING 0x0 ;  /* 0x0000000000007b1d */ /* 0x000fec0000010000 */
[----:B------:R0:W5:Y:S01]  /*1e60*/  @P0 LDG.E.64 R10, [R58.64+0x8] ;  /* 0x000008063a0a0981 */ /* 0x000162000c1e1b00 */
[----:B------:R-:W-:-:S02]  /*1e70*/  FMUL.FTZ R68, R3, R46 ;  /* 0x0000002e03447220 */ /* 0x000fc40000410000 */
[----:B-1----:R-:W-:Y:S02]  /*1e80*/  FMUL.FTZ R8, R9, R46 ;  /* 0x0000002e09087220 */ /* 0x002fe40000410000 */
[----:B------:R-:W-:-:S04]  /*1e90*/  FMUL.RZ R69, R68, 0.15915493667125701904 ;  /* 0x3e22f98344457820 */ /* 0x000fc8000040c000 */
[----:B------:R-:W-:Y:S01]  /*1ea0*/  MUFU.SIN R71, R69 ;  /* 0x0000004500477308 */ /* 0x000fe20000000400 */
[C---:B------:R-:W-:Y:S02]  /*1eb0*/  FMUL.FTZ R68, R9.reuse, R44 ;  /* 0x0000002c09447220 */ /* 0x040fe40000410000 */
        /* <DEDUP_REMOVED lines=15> */
[----:B------:R-:W-:Y:S01]  /*1fb0*/  SHF.R.U64 R71, R14, 0x10, R15 ;  /* 0x000000100e477819 */ /* 0x000fe2000000120f */
[----:B------:R-:W-:-:S03]  /*1fc0*/  FMUL.FTZ R8, RZ, R74 ;  /* 0x0000004aff087220 */ /* 0x000fc60000410000 */
[----:B------:R-:W-:Y:S01]  /*1fd0*/  MUFU.EX2 R70, R70 ;  /* 0x0000004600467308 */ /* 0x000fe20000000800 */
[----:B------:R-:W-:Y:S01]  /*1fe0*/  FFMA.FTZ R72, RZ, R77, R72 ;  /* 0x0000004dff487223 */ /* 0x000fe20000010048 */
[----:B------:R-:W-:-:S06]  /*1ff0*/  HADD2.F32 R71, -RZ, R71.H0_H0 ;  /* 0x20000047ff477230 */ /* 0x000fcc0000004100 */
[----:B------:R-:W3:Y:S01]  /*2000*/  MUFU.SIN R73, R82 ;  /* 0x0000005200497308 */ /* 0x000ee20000000400 */
[----:B------:R-:W-:Y:S02]  /*2010*/  FFMA.FTZ R8, R77, R78, -R8 ;  /* 0x0000004e4d087223 */ /* 0x000fe40000010808 */
[----:B-1----:R-:W-:Y:S02]  /*2020*/  FMUL.FTZ R79, R68, R79 ;  /* 0x0000004f444f7220 */ /* 0x002fe40000410000 */
[----:B------:R-:W-:-:S03]  /*2030*/  FADD.FTZ R81, RZ, R72 ;  /* 0x00000048ff517221 */ /* 0x000fc60000010000 */
[----:B------:R-:W1:Y:S01]  /*2040*/  MUFU.COS R75, R82 ;  /* 0x00000052004b7308 */ /* 0x000e620000000000 */
[----:B--2---:R-:W-:Y:S02]  /*2050*/  FMUL.FTZ R80, R68, R9 ;  /* 0x0000000944507220 */ /* 0x004fe40000410000 */
[----:B------:R-:W-:Y:S02]  /*2060*/  FFMA.FTZ R8, R71, R46, R8 ;  /* 0x0000002e47087223 */ /* 0x000fe40000010008 */
[C---:B------:R-:W-:Y:S02]  /*2070*/  FMUL.FTZ R9, R79.reuse, R81 ;  /* 0x000000514f097220 */ /* 0x040fe40000410000 */
[-C--:B------:R-:W-:Y:S02]  /*2080*/  FMUL.FTZ R68, R79, R8.reuse ;  /* 0x000000084f447220 */ /* 0x080fe40000410000 */
[----:B------:R-:W-:Y:S01]  /*2090*/  FFMA.FTZ R9, R80, R8, -R9 ;  /* 0x0000000850097223 */ /* 0x000fe20000010809 */
[----:B------:R-:W-:Y:S01]  /*20a0*/  ISETP.NE.AND P2, PT, R31, 0x1f, PT ;  /* 0x0000001f1f00780c */ /* 0x000fe20003f45270 */
[----:B------:R-:W-:-:S02]  /*20b0*/  FMUL.FTZ R8, R23, R74 ;  /* 0x0000004a17087220 */ /* 0x000fc40000410000 */
[----:B---3--:R-:W-:Y:S01]  /*20c0*/  FMUL.FTZ R76, R70, R73 ;  /* 0x00000049464c7220 */ /* 0x008fe20000410000 */
[----:B------:R-:W-:Y:S01]  /*20d0*/  HADD2.F32 R73, -RZ, R15.H0_H0 ;  /* 0x2000000fff497230 */ /* 0x000fe20000004100 */
[----:B------:R-:W-:Y:S02]  /*20e0*/  FFMA.FTZ R81, R80, R81, R68 ;  /* 0x0000005150517223 */ /* 0x000fe40000010044 */
[C---:B------:R-:W-:Y:S02]  /*20f0*/  FMUL.FTZ R68, R22.reuse, R74 ;  /* 0x0000004a16447220 */ /* 0x040fe40000410000 */
[----:B------:R-:W-:Y:S02]  /*2100*/  FFMA.FTZ R8, R22, R77, -R8 ;  /* 0x0000004d16087223 */ /* 0x000fe40000010808 */
[----:B-1----:R-:W-:Y:S02]  /*2110*/  FMUL.FTZ R72, R70, R75 ;  /* 0x0000004b46487220 */ /* 0x002fe40000410000 */
[----:B------:R-:W-:-:S02]  /*2120*/  FFMA.FTZ R75, R73, R44, R9 ;  /* 0x0000002c494b7223 */ /* 0x000fc40000010009 */
[----:B------:R-:W-:Y:S02]  /*2130*/  FFMA.FTZ R68, R23, R77, R68 ;  /* 0x0000004d17447223 */ /* 0x000fe40000010044 */
[----:B------:R-:W-:Y:S01]  /*2140*/  FMUL.FTZ R9, R79, R8 ;  /* 0x000000084f097220 */ /* 0x000fe20000410000 */
[----:B------:R-:W-:-:S03]  /*2150*/  @P2 SHF.L.U32 R40, R31, 0x3, RZ ;  /* 0x000000031f282819 */ /* 0x000fc600000006ff */
[-C--:B------:R-:W-:Y:S02]  /*2160*/  FFMA.FTZ R87, R80, R68.reuse, R9 ;  /* 0x0000004450577223 */ /* 0x080fe40000010009 */
[----:B------:R-:W-:-:S04]  /*2170*/  FMUL.FTZ R9, R79, R68 ;  /* 0x000000444f097220 */ /* 0x000fc80000410000 */
[----:B------:R-:W-:Y:S02]  /*2180*/  FFMA.FTZ R85, R80, R8, -R9 ;  /* 0x0000000850557223 */ /* 0x000fe40000010809 */
[----:B------:R0:W1:Y:S01]  /*2190*/  @P2 LDS.64 R8, [R40+0x1568] ;  /* 0x0015680028082984 */ /* 0x0000620000000a00 */
[----:B------:R-:W-:Y:S01]  /*21a0*/  FADD.FTZ R81, RZ, R81 ;  /* 0x00000051ff517221 */ /* 0x000fe20000010000 */
[----:B------:R-:W-:Y:S01]  /*21b0*/  SHF.R.U32.HI R83, RZ, 0x10, R15 ;  /* 0x00000010ff537819 */ /* 0x000fe2000001160f */
[C---:B------:R-:W-:Y:S02]  /*21c0*/  FMUL.FTZ R82, R76.reuse, R75 ;  /* 0x0000004b4c527220 */ /* 0x040fe40000410000 */
[-C--:B------:R-:W-:Y:S01]  /*21d0*/  FMUL.FTZ R70, R76, R81.reuse ;  /* 0x000000514c467220 */ /* 0x080fe20000410000 */
[----:B------:R-:W-:Y:S01]  /*21e0*/  BSSY B0, `(.L_x_13863) ;  /* 0x0000010000007945 */ /* 0x000fe20003800000 */
[C---:B------:R-:W-:Y:S02]  /*21f0*/  FFMA.FTZ R81, R72.reuse, R81, R82 ;  /* 0x0000005148517223 */ /* 0x040fe40000010052 */
[----:B------:R-:W-:Y:S01]  /*2200*/  FFMA.FTZ R70, R72, R75, -R70 ;  /* 0x0000004b48467223 */ /* 0x000fe20000010846 */
[----:B------:R-:W-:Y:S01]  /*2210*/  HADD2.F32 R75, -RZ, R83.H0_H0 ;  /* 0x20000053ff4b7230 */ /* 0x000fe20000004100 */
        /* <DEDUP_REMOVED lines=12> */
.L_x_13864:
[----:B0-----:R-:W-:Y:S05]  /*22e0*/  BSYNC B0 ;  /* 0x0000000000007941 */ /* 0x001fea0003800000 */
.L_x_13863:
        /* <DEDUP_REMOVED lines=16> */
[-C--:B--2---:R-:W-:Y:S02]  /*23f0*/  FMUL.FTZ R85, R70, R88.reuse ;  /* 0x0000005846557220 */ /* 0x084fe40000410000 */
[C---:B------:R-:W-:Y:S02]  /*2400*/  FFMA.FTZ R88, R83.reuse, R88, R87 ;  /* 0x0000005853587223 */ /* 0x040fe40000010057 */
[----:B------:R-:W-:-:S02]  /*2410*/  FFMA.FTZ R87, R83, R86, -R85 ;  /* 0x0000005653577223 */ /* 0x000fc40000010855 */
[----:B---3--:R-:W-:Y:S02]  /*2420*/  FMUL.FTZ R86, R70, R68 ;  /* 0x0000004446567220 */ /* 0x008fe40000410000 */
[----:B------:R-:W-:Y:S02]  /*2430*/  @P0 FADD.FTZ R82, R82, R87 ;  /* 0x0000005752520221 */ /* 0x000fe40000010000 */
[----:B------:R-:W-:Y:S02]  /*2440*/  @P0 FADD.FTZ R81, R81, R88 ;  /* 0x0000005851510221 */ /* 0x000fe40000010000 */
[-C--:B----4-:R-:W-:Y:S02]  /*2450*/  FMUL.FTZ R85, R70, R84.reuse ;  /* 0x0000005446557220 */ /* 0x090fe40000410000 */
[C---:B------:R-:W-:Y:S02]  /*2460*/  FFMA.FTZ R87, R83.reuse, R84, R86 ;  /* 0x0000005453577223 */ /* 0x040fe40000010056 */
[----:B------:R-:W0:Y:S01]  /*2470*/  SHFL.UP PT, R84, R82, 0x2, RZ ;  /* 0x0440000052547989 */ /* 0x000e2200000e00ff */
[----:B------:R-:W-:-:S02]  /*2480*/  @P0 FFMA.FTZ R83, R83, R68, -R85 ;  /* 0x0000004453530223 */ /* 0x000fc40000010855 */
[----:B------:R-:W-:Y:S01]  /*2490*/  FSEL R87, R70, R87, !P0 ;  /* 0x0000005746577208 */ /* 0x000fe20004000000 */
[----:B------:R-:W2:Y:S01]  /*24a0*/  SHFL.UP PT, R86, R81, 0x2, RZ ;  /* 0x0440000051567989 */ /* 0x000ea200000e00ff */
[----:B------:R-:W-:-:S03]  /*24b0*/  ISETP.GE.AND P0, PT, R32, 0x2, PT ;  /* 0x000000022000780c */ /* 0x000fc60003f06270 */
[----:B------:R-:W3:Y:S04]  /*24c0*/  SHFL.UP PT, R68, R83, 0x2, RZ ;  /* 0x0440000053447989 */ /* 0x000ee800000e00ff */
[----:B------:R-:W4:Y:S01]  /*24d0*/  SHFL.UP PT, R70, R87, 0x2, RZ ;  /* 0x0440000057467989 */ /* 0x000f2200000e00ff */
[C---:B0-----:R-:W-:Y:S02]  /*24e0*/  FMUL.FTZ R88, R87.reuse, R84 ;  /* 0x0000005457587220 */ /* 0x041fe40000410000 */
[-C--:B--2---:R-:W-:Y:S02]  /*24f0*/  FMUL.FTZ R85, R87, R86.reuse ;  /* 0x0000005657557220 */ /* 0x084fe40000410000 */
[C---:B------:R-:W-:Y:S02]  /*2500*/  FFMA.FTZ R88, R83.reuse, R86, R88 ;  /* 0x0000005653587223 */ /* 0x040fe40000010058 */
[----:B------:R-:W-:-:S02]  /*2510*/  FFMA.FTZ R89, R83, R84, -R85 ;  /* 0x0000005453597223 */ /* 0x000fc40000010855 */
[----:B---3--:R-:W-:Y:S02]  /*2520*/  FMUL.FTZ R85, R87, R68 ;  /* 0x0000004457557220 */ /* 0x008fe40000410000 */
[----:B------:R-:W-:Y:S02]  /*2530*/  @P0 FADD.FTZ R81, R81, R88 ;  /* 0x0000005851510221 */ /* 0x000fe40000010000 */
[----:B------:R-:W-:Y:S02]  /*2540*/  @P0 FADD.FTZ R82, R82, R89 ;  /* 0x0000005952520221 */ /* 0x000fe40000010000 */
[-C--:B----4-:R-:W-:Y:S01]  /*2550*/  FMUL.FTZ R84, R87, R70.reuse ;  /* 0x0000004657547220 */ /* 0x090fe20000410000 */
[----:B------:R-:W0:Y:S01]  /*2560*/  SHFL.UP PT, R86, R81, 0x4, RZ ;  /* 0x0480000051567989 */ /* 0x000e2200000e00ff */
[C---:B------:R-:W-:Y:S02]  /*2570*/  FFMA.FTZ R70, R83.reuse, R70, R85 ;  /* 0x0000004653467223 */ /* 0x040fe40000010055 */
[----:B------:R-:W-:Y:S01]  /*2580*/  @P0 FFMA.FTZ R83, R83, R68, -R84 ;  /* 0x0000004453530223 */ /* 0x000fe20000010854 */
[----:B------:R-:W2:Y:S02]  /*2590*/  SHFL.UP PT, R85, R82, 0x4, RZ ;  /* 0x0480000052557989 */ /* 0x000ea400000e00ff */
[----:B------:R-:W-:-:S02]  /*25a0*/  FSEL R70, R87, R70, !P0 ;  /* 0x0000004657467208 */ /* 0x000fc40004000000 */
[----:B------:R-:W3:Y:S01]  /*25b0*/  SHFL.UP PT, R68, R83, 0x4, RZ ;  /* 0x0480000053447989 */ /* 0x000ee200000e00ff */
[----:B------:R-:W-:-:S03]  /*25c0*/  ISETP.GE.AND P0, PT, R32, 0x4, PT ;  /* 0x000000042000780c */ /* 0x000fc60003f06270 */
[----:B------:R-:W4:Y:S01]  /*25d0*/  SHFL.UP PT, R84, R70, 0x4, RZ ;  /* 0x0480000046547989 */ /* 0x000f2200000e00ff */
[CC--:B0-----:R-:W-:Y:S02]  /*25e0*/  FMUL.FTZ R88, R70.reuse, R86.reuse ;  /* 0x0000005646587220 */ /* 0x0c1fe40000410000 */
[CC--:B--2---:R-:W-:Y:S02]  /*25f0*/  FMUL.FTZ R87, R70.reuse, R85.reuse ;  /* 0x0000005546577220 */ /* 0x0c4fe40000410000 */
[C---:B------:R-:W-:Y:S02]  /*2600*/  FFMA.FTZ R85, R83.reuse, R85, -R88 ;  /* 0x0000005553557223 */ /* 0x040fe40000010858 */
[----:B------:R-:W-:Y:S02]  /*2610*/  FFMA.FTZ R90, R83, R86, R87 ;  /* 0x00000056535a7223 */ /* 0x000fe40000010057 */
[C---:B---3--:R-:W-:Y:S02]  /*2620*/  FMUL.FTZ R87, R70.reuse, R68 ;  /* 0x0000004446577220 */ /* 0x048fe40000410000 */
[----:B----4-:R-:W-:-:S02]  /*2630*/  FMUL.FTZ R86, R70, R84 ;  /* 0x0000005446567220 */ /* 0x010fc40000410000 */
[----:B------:R-:W-:Y:S02]  /*2640*/  @P0 FADD.FTZ R82, R82, R85 ;  /* 0x0000005552520221 */ /* 0x000fe40000010000 */
[----:B------:R-:W-:Y:S02]  /*2650*/  @P0 FADD.FTZ R81, R81, R90 ;  /* 0x0000005a51510221 */ /* 0x000fe40000010000 */
[C---:B------:R-:W-:Y:S02]  /*2660*/  FFMA.FTZ R87, R83.reuse, R84, R87 ;  /* 0x0000005453577223 */ /* 0x040fe40000010057 */
[----:B------:R-:W-:Y:S01]  /*2670*/  @P0 FFMA.FTZ R83, R83, R68, -R86 ;  /* 0x0000004453530223 */ /* 0x000fe20000010856 */
[----:B------:R-:W-:Y:S01]  /*2680*/  SHFL.UP PT, R90, R81, 0x8, RZ ;  /* 0x05000000515a7989 */ /* 0x000fe200000e00ff */
[CC--:B------:R-:W-:Y:S01]  /*2690*/  FMUL.FTZ R86, R7.reuse, R4.reuse ;  /* 0x0000000407567220 */ /* 0x0c0fe20000410000 */
[----:B------:R-:W-:Y:S01]  /*26a0*/  FSEL R70, R70, R87, !P0 ;  /* 0x0000005746467208 */ /* 0x000fe20004000000 */
[-C--:B------:R-:W-:Y:S01]  /*26b0*/  FMUL.FTZ R7, R7, R5.reuse ;  /* 0x0000000507077220 */ /* 0x080fe20000410000 */
[----:B------:R-:W0:Y:S01]  /*26c0*/  SHFL.UP PT, R68, R82, 0x8, RZ ;  /* 0x0500000052447989 */ /* 0x000e2200000e00ff */
[----:B------:R-:W-:Y:S01]  /*26d0*/  FFMA.FTZ R86, R6, R5, R86 ;  /* 0x0000000506567223 */ /* 0x000fe20000010056 */
[----:B------:R-:W-:Y:S01]  /*26e0*/  ISETP.GE.AND P0, PT, R32, 0x8, PT ;  /* 0x000000082000780c */ /* 0x000fe20003f06270 */
[----:B------:R-:W-:Y:S01]  /*26f0*/  FFMA.FTZ R88, R6, R4, -R7 ;  /* 0x0000000406587223 */ /* 0x000fe20000010807 */
[----:B------:R-:W-:Y:S01]  /*2700*/  SHFL.UP PT, R5, R70, 0x8, RZ ;  /* 0x0500000046057989 */ /* 0x000fe200000e00ff */
[----:B------:R-:W-:-:S02]  /*2710*/  FMUL.FTZ R89, R63, R86 ;  /* 0x000000563f597220 */ /* 0x000fc40000410000 */
[----:B------:R-:W-:Y:S01]  /*2720*/  FMUL.FTZ R87, R63, R88 ;  /* 0x000000583f577220 */ /* 0x000fe20000410000 */
[----:B------:R-:W2:Y:S01]  /*2730*/  SHFL.UP PT, R4, R83, 0x8, RZ ;  /* 0x0500000053047989 */ /* 0x000ea200000e00ff */
[-C--:B------:R-:W-:Y:S02]  /*2740*/  FMUL.FTZ R7, R72, R89.reuse ;  /* 0x0000005948077220 */ /* 0x080fe40000410000 */
[----:B------:R-:W-:Y:S02]  /*2750*/  FMUL.FTZ R84, R62, R86 ;  /* 0x000000563e547220 */ /* 0x000fe40000410000 */
[C---:B------:R-:W-:Y:S02]  /*2760*/  FMUL.FTZ R6, R76.reuse, R89 ;  /* 0x000000594c067220 */ /* 0x040fe40000410000 */
[----:B------:R-:W-:Y:S02]  /*2770*/  FFMA.FTZ R7, -R76, R87, -R7 ;  /* 0x000000574c077223 */ /* 0x000fe40000010907 */
[----:B------:R-:W-:-:S02]  /*2780*/  FMUL.FTZ R85, R62, R88 ;  /* 0x000000583e557220 */ /* 0x000fc40000410000 */
[----:B------:R-:W-:Y:S02]  /*2790*/  FFMA.FTZ R6, R72, R87, -R6 ;  /* 0x0000005748067223 */ /* 0x000fe40000010806 */
[----:B------:R-:W-:Y:S02]  /*27a0*/  FADD.FTZ R93, -R84, R7 ;  /* 0x00000007545d7221 */ /* 0x000fe40000010100 */
[----:B------:R-:W-:Y:S02]  /*27b0*/  FADD.FTZ R92, R85, R6 ;  /* 0x00000006555c7221 */ /* 0x000fe40000010000 */
[C---:B0-----:R-:W-:Y:S02]  /*27c0*/  FMUL.FTZ R91, R70.reuse, R68 ;  /* 0x00000044465b7220 */ /* 0x041fe40000410000 */
[----:B------:R-:W-:Y:S02]  /*27d0*/  FMUL.FTZ R7, R79, -R93 ;  /* 0x8000005d4f077220 */ /* 0x000fe40000410000 */
[----:B------:R-:W-:-:S02]  /*27e0*/  FMUL.FTZ R6, R70, R90 ;  /* 0x0000005a46067220 */ /* 0x000fc40000410000 */
[C---:B------:R-:W-:Y:S02]  /*27f0*/  FFMA.FTZ R90, R83.reuse, R90, R91 ;  /* 0x0000005a535a7223 */ /* 0x040fe4000001005b */
[----:B------:R-:W-:Y:S02]  /*2800*/  FFMA.FTZ R103, R80, R92, -R7 ;  /* 0x0000005c50677223 */ /* 0x000fe40000010807 */
[----:B------:R-:W-:Y:S02]  /*2810*/  FFMA.FTZ R7, R83, R68, -R6 ;  /* 0x0000004453077223 */ /* 0x000fe40000010806 */
[C---:B--2---:R-:W-:Y:S02]  /*2820*/  FMUL.FTZ R68, R70.reuse, R4 ;  /* 0x0000000446447220 */ /* 0x044fe40000410000 */
[----:B------:R-:W-:Y:S02]  /*2830*/  @P0 FADD.FTZ R81, R81, R90 ;  /* 0x0000005a51510221 */ /* 0x000fe40000010000 */
[----:B------:R-:W-:-:S02]  /*2840*/  FMUL.FTZ R6, R70, R5 ;  /* 0x0000000546067220 */ /* 0x000fc40000410000 */
[----:B------:R-:W-:Y:S01]  /*2850*/  FMUL.FTZ R92, R79, -R92 ;  /* 0x8000005c4f5c7220 */ /* 0x000fe20000410000 */
[----:B------:R-:W0:Y:S01]  /*2860*/  SHFL.UP PT, R97, R81, 0x10, RZ ;  /* 0x0600000051617989 */ /* 0x000e2200000e00ff */
[C---:B------:R-:W-:Y:S02]  /*2870*/  FFMA.FTZ R5, R83.reuse, R5, R68 ;  /* 0x0000000553057223 */ /* 0x040fe40000010044 */
[----:B------:R-:W-:Y:S02]  /*2880*/  @P0 FADD.FTZ R82, R82, R7 ;  /* 0x0000000752520221 */ /* 0x000fe40000010000 */
[----:B------:R-:W-:Y:S02]  /*2890*/  @P0 FFMA.FTZ R83, R83, R4, -R6 ;  /* 0x0000000453530223 */ /* 0x000fe40000010806 */
[-C--:B-1----:R-:W-:Y:S01]  /*28a0*/  FMUL.FTZ R4, R76, -R8.reuse ;  /* 0x800000084c047220 */ /* 0x082fe20000410000 */
        /* <DEDUP_REMOVED lines=9> */
[----:B------:R-:W-:Y:S01]  /*2940*/  FMUL.FTZ R90, R79, -R70 ;  /* 0x800000464f5a7220 */ /* 0x000fe20000410000 */
[----:B------:R-:W-:Y:S01]  /*2950*/  ISETP.EQ.AND P0, PT, R95, RZ, !P0 ;  /* 0x000000ff5f00720c */ /* 0x000fe20004702270 */
        /* <DEDUP_REMOVED lines=8> */
[----:B------:R-:W-:Y:S02]  /*29e0*/  FADD.FTZ R70, -R91, R98 ;  /* 0x000000625b467221 */ /* 0x000fe40000010100 */
[----:B------:R-:W-:Y:S01]  /*29f0*/  FADD.FTZ R103, R90, R103 ;  /* 0x000000675a677221 */ /* 0x000fe20000010000 */
[----:B------:R-:W4:Y:S01]  /*2a00*/  @P0 LDS.128 R4, [UR4+0x1660] ;  /* 0x00166004ff040984 */ /* 0x000f220008000c00 */
[C---:B------:R-:W-:Y:S01]  /*2a10*/  FMUL.FTZ R104, R74.reuse, -R70 ;  /* 0x800000464a687220 */ /* 0x040fe20000410000 */
[----:B------:R-:W-:Y:S01]  /*2a20*/  ISETP.NE.AND P0, PT, R95, 0x1f, PT ;  /* 0x0000001f5f00780c */ /* 0x000fe20003f05270 */
[C---:B------:R-:W-:Y:S02]  /*2a30*/  FMUL.FTZ R99, R74.reuse, -R103 ;  /* 0x800000674a637220 */ /* 0x040fe40000410000 */
[----:B------:R-:W-:-:S02]  /*2a40*/  FMUL.FTZ R100, R74, -R102 ;  /* 0x800000664a647220 */ /* 0x000fc40000410000 */
[C---:B0-----:R-:W-:Y:S02]  /*2a50*/  FMUL.FTZ R98, R92.reuse, R97 ;  /* 0x000000615c627220 */ /* 0x041fe40000410000 */
[C---:B------:R-:W-:Y:S02]  /*2a60*/  FFMA.FTZ R104, R77.reuse, R103, -R104 ;  /* 0x000000674d687223 */ /* 0x040fe40000010868 */
[C---:B------:R-:W-:Y:S02]  /*2a70*/  FFMA.FTZ R103, R77.reuse, R70, R99 ;  /* 0x000000464d677223 */ /* 0x040fe40000010063 */
[----:B------:R-:W-:Y:S02]  /*2a80*/  FFMA.FTZ R70, R77, R101, -R100 ;  /* 0x000000654d467223 */ /* 0x000fe40000010864 */
[-C--:B-1----:R-:W-:Y:S02]  /*2a90*/  FFMA.FTZ R99, R83, R94.reuse, -R98 ;  /* 0x0000005e53637223 */ /* 0x082fe40000010862 */
[C---:B------:R-:W-:Y:S01]  /*2aa0*/  FMUL.FTZ R100, R92.reuse, R94 ;  /* 0x0000005e5c647220 */ /* 0x040fe20000410000 */
[----:B------:R0:W1:Y:S01]  /*2ab0*/  SHFL.DOWN PT, R105, R70, 0x1, 0x1f ;  /* 0x08201f0046697f89 */ /* 0x00006200000e0000 */
[----:B--2---:R-:W-:-:S02]  /*2ac0*/  FMUL.FTZ R98, R92, R93 ;  /* 0x0000005d5c627220 */ /* 0x004fc40000410000 */
        /* <DEDUP_REMOVED lines=33> */
.L_x_13866:
[----:B-12-4-:R-:W-:Y:S05]  /*2ce0*/  BSYNC B0 ;  /* 0x0000000000007941 */ /* 0x016fea0003800000 */
.L_x_13865:
[----:B------:R1:W2:Y:S01]  /*2cf0*/  SHFL.DOWN PT, R105, R70, 0x2, 0x1f ;  /* 0x08401f0046697f89 */ /* 0x0002a200000e0000 */
[----:B------:R-:W-:Y:S03]  /*2d00*/  BSSY B0, `(.L_x_13867) ;  /* 0x0000010000007945 */ /* 0x000fe60003800000 */
[----:B0-----:R1:W0:Y:S04]  /*2d10*/  SHFL.DOWN PT, R107, R68, 0x2, 0x1f ;  /* 0x08401f00446b7f89 */ /* 0x00122800000e0000 */
[----:B------:R1:W4:Y:S04]  /*2d20*/  SHFL.DOWN PT, R101, R86, 0x2, 0x1f ;  /* 0x08401f0056657f89 */ /* 0x00032800000e0000 */
[----:B------:R1:W3:Y:S01]  /*2d30*/  SHFL.DOWN PT, R109, R88, 0x2, 0x1f ;  /* 0x08401f00586d7f89 */ /* 0x0002e200000e0000 */
[----:B------:R-:W-:Y:S05]  /*2d40*/  @P3 BRA `(.L_x_13868) ;  /* 0x000000b000003947 */ /* 0x000fea0003800000 */
[C---:B---3--:R-:W-:Y:S02]  /*2d50*/  FMUL.FTZ R99, R68.reuse, R109 ;  /* 0x0000006d44637220 */ /* 0x048fe40000410000 */
[----:B0-----:R-:W-:-:S02]  /*2d60*/  FMUL.FTZ R97, R68, R107 ;  /* 0x0000006b44617220 */ /* 0x001fc40000410000 */
[-C--:B----4-:R-:W-:Y:S02]  /*2d70*/  FMUL.FTZ R103, R68, R101.reuse ;  /* 0x0000006544677220 */ /* 0x090fe40000410000 */
        /* <DEDUP_REMOVED lines=8> */
.L_x_13868:
[----:B------:R-:W-:Y:S05]  /*2e00*/  BSYNC B0 ;  /* 0x0000000000007941 */ /* 0x000fea0003800000 */
.L_x_13867:
[----:B--2---:R2:W1:Y:S01]  /*2e10*/  SHFL.DOWN PT, R105, R70, 0x4, 0x1f ;  /* 0x08801f0046697f89 */ /* 0x00446200000e0000 */
[----:B------:R-:W-:Y:S03]  /*2e20*/  BSSY B0, `(.L_x_13869) ;  /* 0x0000010000007945 */ /* 0x000fe60003800000 */
[----:B0-----:R2:W0:Y:S04]  /*2e30*/  SHFL.DOWN PT, R107, R68, 0x4, 0x1f ;  /* 0x08801f00446b7f89 */ /* 0x00142800000e0000 */
[----:B----4-:R2:W4:Y:S04]  /*2e40*/  SHFL.DOWN PT, R101, R86, 0x4, 0x1f ;  /* 0x08801f0056657f89 */ /* 0x01052800000e0000 */
[----:B---3--:R2:W3:Y:S01]  /*2e50*/  SHFL.DOWN PT, R109, R88, 0x4, 0x1f ;  /* 0x08801f00586d7f89 */ /* 0x0084e200000e0000 */
[----:B------:R-:W-:Y:S05]  /*2e60*/  @P4 BRA `(.L_x_13870) ;  /* 0x000000b000004947 */ /* 0x000fea0003800000 */
[C---:B---3--:R-:W-:Y:S02]  /*2e70*/  FMUL.FTZ R99, R68.reuse, R109 ;  /* 0x0000006d44637220 */ /* 0x048fe40000410000 */
[----:B0-----:R-:W-:-:S02]  /*2e80*/  FMUL.FTZ R97, R68, R107 ;  /* 0x0000006b44617220 */ /* 0x001fc40000410000 */
[-C--:B----4-:R-:W-:Y:S02]  /*2e90*/  FMUL.FTZ R103, R68, R101.reuse ;  /* 0x0000006544677220 */ /* 0x090fe40000410000 */
        /* <DEDUP_REMOVED lines=8> */
.L_x_13870:
[----:B------:R-:W-:Y:S05]  /*2f20*/  BSYNC B0 ;  /* 0x0000000000007941 */ /* 0x000fea0003800000 */
.L_x_13869:
[----:B-1----:R1:W2:Y:S01]  /*2f30*/  SHFL.DOWN PT, R105, R70, 0x8, 0x1f ;  /* 0x09001f0046697f89 */ /* 0x0022a200000e0000 */
        /* <DEDUP_REMOVED lines=16> */
.L_x_13872:
[----:B------:R-:W-:Y:S05]  /*3040*/  BSYNC B0 ;  /* 0x0000000000007941 */ /* 0x000fea0003800000 */
.L_x_13871:
        /* <DEDUP_REMOVED lines=17> */
.L_x_13874:
[----:B------:R-:W-:Y:S05]  /*3160*/  BSYNC B0 ;  /* 0x0000000000007941 */ /* 0x000fea0003800000 */
.L_x_13873:
[----:B------:R-:W-:Y:S01]  /*3170*/  SHFL.DOWN PT, R100, R68, 0x1, 0x1f ;  /* 0x08201f0044647f89 */ /* 0x000fe200000e0000 */
[----:B------:R-:W-:Y:S01]  /*3180*/  ISETP.GT.AND P0, PT, R32, 0x1e, PT ;  /* 0x0000001e2000780c */ /* 0x000fe20003f04270 */
[----:B------:R-:W-:Y:S02]  /*3190*/  BSSY B0, `(.L_x_13875) ;  /* 0x00000de000007945 */ /* 0x000fe40003800000 */
[----:B------:R-:W5:Y:S04]  /*31a0*/  SHFL.IDX PT, R99, R7, RZ, 0x1f ;  /* 0x00001fff07637589 */ /* 0x000f6800000e0000 */
[----:B------:R-:W2:Y:S04]  /*31b0*/  SHFL.IDX PT, R97, R6, RZ, 0x1f ;  /* 0x00001fff06617589 */ /* 0x000ea800000e0000 */
[----:B----4-:R-:W4:Y:S04]  /*31c0*/  SHFL.DOWN PT, R101, R70, 0x1, 0x1f ;  /* 0x08201f0046657f89 */ /* 0x010f2800000e0000 */
[----:B------:R-:W3:Y:S04]  /*31d0*/  SHFL.DOWN PT, R103, R86, 0x1, 0x1f ;  /* 0x08201f0056677f89 */ /* 0x000ee800000e0000 */
[----:B-1----:R-:W1:Y:S04]  /*31e0*/  SHFL.DOWN PT, R105, R88, 0x1, 0x1f ;  /* 0x08201f0058697f89 */ /* 0x002e6800000e0000 */
[----:B--2---:R-:W-:Y:S01]  /*31f0*/  SHFL.IDX PT, R68, R68, RZ, 0x1f ;  /* 0x00001fff44447589 */ /* 0x004fe200000e0000 */
        /* <DEDUP_REMOVED lines=8> */
[----:B------:R-:W-:Y:S02]  /*3280*/  FMUL.FTZ R98, R94, R10 ;  /* 0x0000000a5e627220 */ /* 0x000fe40000410000 */
[----:B-1----:R-:W-:Y:S01]  /*3290*/  @P2 FADD.FTZ R99, R105, R100 ;  /* 0x0000006469632221 */ /* 0x002fe20000010000 */
        /* <DEDUP_REMOVED lines=19> */
[C---:B------:R-:W-:Y:S02]  /*33d0*/  FFMA.FTZ R81, R22.reuse, R11, R23 ;  /* 0x0000000b16517223 */ /* 0x040fe40000010017 */
[----:B------:R-:W-:Y:S02]  /*33e0*/  FADD.FTZ R85, R85, R8 ;  /* 0x0000000855557221 */ /* 0x000fe40000010000 */
[----:B------:R-:W-:-:S02]  /*33f0*/  FFMA.FTZ R9, R22, R10, -R9 ;  /* 0x0000000a16097223 */ /* 0x000fc40000010809 */
[----:B------:R-:W-:Y:S02]  /*3400*/  FADD.FTZ R81, RZ, R81 ;  /* 0x00000051ff517221 */ /* 0x000fe40000010000 */
[----:B------:R-:W-:Y:S02]  /*3410*/  FADD.FTZ R23, -R84, R83 ;  /* 0x0000005354177221 */ /* 0x000fe40000010100 */
[C---:B------:R-:W-:Y:S02]  /*3420*/  FMUL.FTZ R11, R79.reuse, -R85 ;  /* 0x800000554f0b7220 */ /* 0x040fe40000410000 */
        /* <DEDUP_REMOVED lines=8> */
[----:B------:R-:W-:-:S02]  /*34b0*/  FFMA.FTZ R10, R77, R81, R10 ;  /* 0x000000514d0a7223 */ /* 0x000fc4000001000a */
[----:B------:R-:W-:Y:S02]  /*34c0*/  FFMA.FTZ R78, R71, R46, R8 ;  /* 0x0000002e474e7223 */ /* 0x000fe40000010008 */
[----:B------:R-:W-:Y:S02]  /*34d0*/  FADD.FTZ R90, R90, R9 ;  /* 0x000000095a5a7221 */ /* 0x000fe40000010000 */
[C---:B------:R-:W-:Y:S02]  /*34e0*/  FMUL.FTZ R8, R74.reuse, -R91 ;  /* 0x8000005b4a087220 */ /* 0x040fe40000410000 */
[----:B------:R-:W-:Y:S02]  /*34f0*/  FADD.FTZ R22, RZ, R10 ;  /* 0x0000000aff167221 */ /* 0x000fe40000010000 */
[-C--:B------:R-:W-:Y:S02]  /*3500*/  FMUL.FTZ R74, R74, -R90.reuse ;  /* 0x8000005a4a4a7220 */ /* 0x080fe40000410000 */
[----:B------:R-:W-:-:S02]  /*3510*/  FFMA.FTZ R8, R77, R90, -R8 ;  /* 0x0000005a4d087223 */ /* 0x000fc40000010808 */
[C---:B------:R-:W-:Y:S02]  /*3520*/  FMUL.FTZ R9, R79.reuse, R22 ;  /* 0x000000164f097220 */ /* 0x040fe40000410000 */
[-C--:B------:R-:W-:Y:S02]  /*3530*/  FMUL.FTZ R79, R79, R78.reuse ;  /* 0x0000004e4f4f7220 */ /* 0x080fe40000410000 */
[----:B------:R-:W-:Y:S02]  /*3540*/  FFMA.FTZ R83, R77, R91, R74 ;  /* 0x0000005b4d537223 */ /* 0x000fe4000001004a */
[----:B------:R-:W-:Y:S02]  /*3550*/  FADD.FTZ R93, R93, R8 ;  /* 0x000000085d5d7221 */ /* 0x000fe40000010000 */
[----:B------:R-:W-:Y:S02]  /*3560*/  FFMA.FTZ R9, R80, R78, -R9 ;  /* 0x0000004e50097223 */ /* 0x000fe40000010809 */
[----:B------:R-:W-:-:S02]  /*3570*/  FFMA.FTZ R8, R60, R99, RZ ;  /* 0x000000633c087223 */ /* 0x000fc400000100ff */
[----:B------:R-:W-:Y:S02]  /*3580*/  FMUL.FTZ R77, R90, R46 ;  /* 0x0000002e5a4d7220 */ /* 0x000fe40000410000 */
[----:B------:R-:W-:Y:S02]  /*3590*/  FFMA.FTZ R97, R80, R22, R79 ;  /* 0x0000001650617223 */ /* 0x000fe4000001004f */
[----:B------:R-:W-:Y:S02]  /*35a0*/  FADD.FTZ R83, -R92, R83 ;  /* 0x000000535c537221 */ /* 0x000fe40000010100 */
[-C--:B------:R-:W-:Y:S02]  /*35b0*/  FMUL.FTZ R74, R93, R42.reuse ;  /* 0x0000002a5d4a7220 */ /* 0x080fe40000410000 */
[----:B------:R-:W-:Y:S02]  /*35c0*/  FFMA.FTZ R79, R69, -R42, R99 ;  /* 0x8000002a454f7223 */ /* 0x000fe40000010063 */
[----:B------:R-:W-:-:S02]  /*35d0*/  FFMA.FTZ R99, R61, R78, R8 ;  /* 0x0000004e3d637223 */ /* 0x000fc40000010008 */
[----:B------:R-:W-:Y:S02]  /*35e0*/  FFMA.FTZ R103, R73, R44, R9 ;  /* 0x0000002c49677223 */ /* 0x000fe40000010009 */
[-C--:B------:R-:W-:Y:S02]  /*35f0*/  FFMA.FTZ R78, R71, -R46.reuse, R78 ;  /* 0x8000002e474e7223 */ /* 0x080fe4000001004e */
[----:B------:R-:W-:Y:S02]  /*3600*/  FMUL.FTZ R9, R91, R46 ;  /* 0x0000002e5b097220 */ /* 0x000fe40000410000 */
[----:B------:R-:W-:Y:S02]  /*3610*/  FMUL.FTZ R80, R22, R77 ;  /* 0x0000004d16507220 */ /* 0x000fe40000410000 */
[----:B------:R-:W-:Y:S02]  /*3620*/  FMUL.FTZ R8, R83, R42 ;  /* 0x0000002a53087220 */ /* 0x000fe40000410000 */
[----:B------:R-:W-:-:S02]  /*3630*/  FMUL.FTZ R11, R81, R74 ;  /* 0x0000004a510b7220 */ /* 0x000fc40000410000 */
[----:B------:R-:W-:Y:S02]  /*3640*/  FADD.FTZ R97, RZ, R97 ;  /* 0x00000061ff617221 */ /* 0x000fe40000010000 */
[-C--:B------:R-:W-:Y:S02]  /*3650*/  FFMA.FTZ R82, R78, R9.reuse, -R80 ;  /* 0x000000094e527223 */ /* 0x080fe40000010850 */
[----:B------:R-:W-:Y:S02]  /*3660*/  FFMA.FTZ R11, R79, R8, -R11 ;  /* 0x000000084f0b7223 */ /* 0x000fe4000001080b */
[----:B------:R-:W-:Y:S02]  /*3670*/  FMUL.FTZ R80, R22, R9 ;  /* 0x0000000916507220 */ /* 0x000fe40000410000 */
[----:B------:R-:W-:Y:S02]  /*3680*/  FMUL.FTZ R9, R76, R97 ;  /* 0x000000614c097220 */ /* 0x000fe40000410000 */
[----:B------:R-:W-:-:S02]  /*3690*/  FADD.FTZ R11, RZ, R11 ;  /* 0x0000000bff0b7221 */ /* 0x000fc40000010000 */
[-C--:B------:R-:W-:Y:S02]  /*36a0*/  FFMA.FTZ R9, R72, R103.reuse, -R9 ;  /* 0x0000006748097223 */ /* 0x080fe40000010809 */
[----:B------:R-:W-:Y:S02]  /*36b0*/  FMUL.FTZ R76, R76, R103 ;  /* 0x000000674c4c7220 */ /* 0x000fe40000410000 */
[----:B------:R-:W-:Y:S02]  /*36c0*/  FFMA.FTZ R101, R78, R77, R80 ;  /* 0x0000004d4e657223 */ /* 0x000fe40000010050 */
[----:B------:R-:W-:Y:S02]  /*36d0*/  FADD.FTZ R11, R11, R82 ;  /* 0x000000520b0b7221 */ /* 0x000fe40000010000 */
[----:B------:R-:W-:Y:S02]  /*36e0*/  FFMA.FTZ R80, R62, R103, R99 ;  /* 0x000000673e507223 */ /* 0x000fe40000010063 */
[----:B------:R-:W-:-:S02]  /*36f0*/  FFMA.FTZ R82, R75, R48, R9 ;  /* 0x000000304b527223 */ /* 0x000fc40000010009 */
[----:B------:R-:W-:Y:S02]  /*3700*/  FFMA.FTZ R84, R72, R97, R76 ;  /* 0x0000006148547223 */ /* 0x000fe4000001004c */
[----:B------:R-:W-:Y:S02]  /*3710*/  FMUL.FTZ R76, R85, R44 ;  /* 0x0000002c554c7220 */ /* 0x000fe40000410000 */
[----:B------:R-:W-:Y:S02]  /*3720*/  FMUL.FTZ R8, R81, R8 ;  /* 0x0000000851087220 */ /* 0x000fe40000410000 */
[----:B------:R-:W-:Y:S02]  /*3730*/  FFMA.FTZ R94, R63, R82, R80 ;  /* 0x000000523f5e7223 */ /* 0x000fe40000010050 */
[----:B------:R-:W-:Y:S02]  /*3740*/  FFMA.FTZ R80, R75, -R48, R82 ;  /* 0x800000304b507223 */ /* 0x000fe40000010052 */
[----:B------:R-:W-:-:S02]  /*3750*/  FFMA.FTZ R72, R73, -R44, R103 ;  /* 0x8000002c49487223 */ /* 0x000fc40000010067 */
[----:B------:R-:W-:Y:S02]  /*3760*/  FADD.FTZ R84, RZ, R84 ;  /* 0x00000054ff547221 */ /* 0x000fe40000010000 */
[----:B------:R-:W-:Y:S02]  /*3770*/  FMUL.FTZ R9, R23, R44 ;  /* 0x0000002c17097220 */ /* 0x000fe40000410000 */
[----:B------:R-:W-:Y:S02]  /*3780*/  FMUL.FTZ R92, R97, R76 ;  /* 0x0000004c615c7220 */ /* 0x000fe40000410000 */
[----:B------:R-:W-:Y:S02]  /*3790*/  FMUL.FTZ R82, R87, R48 ;  /* 0x0000003057527220 */ /* 0x000fe40000410000 */
[----:B------:R-:W-:Y:S02]  /*37a0*/  FFMA.FTZ R8, R79, R74, R8 ;  /* 0x0000004a4f087223 */ /* 0x000fe40000010008 */
[----:B------:R-:W-:-:S02]  /*37b0*/  FFMA.FTZ R92, R72, R9, -R92 ;  /* 0x00000009485c7223 */ /* 0x000fc4000001085c */
[----:B------:R-:W-:Y:S02]  /*37c0*/  FMUL.FTZ R99, R89, R48 ;  /* 0x0000003059637220 */ /* 0x000fe40000410000 */
[----:B------:R-:W-:Y:S02]  /*37d0*/  FMUL.FTZ R98, R84, R82 ;  /* 0x0000005254627220 */ /* 0x000fe40000410000 */
[----:B------:R-:W-:Y:S02]  /*37e0*/  FFMA.FTZ R10, R60, -R81, RZ ;  /* 0x800000513c0a7223 */ /* 0x000fe400000100ff */
[----:B------:R-:W-:Y:S02]  /*37f0*/  FADD.FTZ R8, RZ, R8 ;  /* 0x00000008ff087221 */ /* 0x000fe40000010000 */
[----:B------:R-:W-:Y:S02]  /*3800*/  FMUL.FTZ R9, R97, R9 ;  /* 0x0000000961097220 */ /* 0x000fe40000410000 */
[----:B------:R-:W-:-:S02]  /*3810*/  FFMA.FTZ R98, R80, R99, -R98 ;  /* 0x0000006350627223 */ /* 0x000fc40000010862 */
[----:B------:R-:W-:Y:S02]  /*3820*/  FADD.FTZ R8, R8, R101 ;  /* 0x0000006508087221 */ /* 0x000fe40000010000 */
[----:B------:R-:W-:Y:S01]  /*3830*/  FFMA.FTZ R10, R61, -R22, R10 ;  /* 0x800000163d0a7223 */ /* 0x000fe2000001000a */
[----:B------:R-:W1:Y:S01]  /*3840*/  SHFL.DOWN PT, R101, R94, 0x1, 0x1f ;  /* 0x08201f005e657f89 */ /* 0x000e6200000e0000 */
        /* <DEDUP_REMOVED lines=12> */
[----:B------:R-:W-:Y:S01]  /*3910*/  FADD.FTZ R47, R82, R47 ;  /* 0x0000002f522f7221 */ /* 0x000fe20000010000 */
[----:B------:R-:W-:Y:S01]  /*3920*/  MOV R9, R98 ;  /* 0x0000006200097202 */ /* 0x000fe20000000f00 */
[----:B------:R-:W3:Y:S01]  /*3930*/  SHFL.DOWN PT, R100, R98, 0x1, 0x1f ;  /* 0x08201f0062647f89 */ /* 0x000ee200000e0000 */
[----:B------:R-:W-:-:S02]  /*3940*/  FADD.FTZ R45, R76, R45 ;  /* 0x0000002d4c2d7221 */ /* 0x000fc40000010000 */
[----:B-1----:R-:W-:Y:S01]  /*3950*/  @!P0 FADD.FTZ R10, R10, R101 ;  /* 0x000000650a0a8221 */ /* 0x002fe20000010000 */
[----:B------:R-:W1:Y:S01]  /*3960*/  SHFL.DOWN PT, R99, R8, 0x1, 0x1f ;  /* 0x08201f0008637f89 */ /* 0x000e6200000e0000 */
[----:B------:R-:W-:Y:S02]  /*3970*/  FADD.FTZ R67, R77, R67 ;  /* 0x000000434d437221 */ /* 0x000fe40000010000 */
[----:B------:R-:W-:Y:S01]  /*3980*/  FADD.FTZ R49, R74, R49 ;  /* 0x000000314a317221 */ /* 0x000fe20000010000 */
[----:B------:R-:W4:Y:S01]  /*3990*/  SHFL.DOWN PT, R101, R10, 0x2, 0x1f ;  /* 0x08401f000a657f89 */ /* 0x000f2200000e0000 */
[----:B--2---:R-:W-:Y:S02]  /*39a0*/  @!P0 FADD.FTZ R11, R11, R102 ;  /* 0x000000660b0b8221 */ /* 0x004fe40000010000 */
[----:B---3--:R-:W-:-:S03]  /*39b0*/  @!P0 FADD.FTZ R9, R9, R100 ;  /* 0x0000006409098221 */ /* 0x008fc60000010000 */
[----:B------:R-:W2:Y:S01]  /*39c0*/  SHFL.DOWN PT, R94, R11, 0x2, 0x1f ;  /* 0x08401f000b5e7f89 */ /* 0x000ea200000e0000 */
[----:B-1----:R-:W-:-:S03]  /*39d0*/  @!P0 FADD.FTZ R8, R8, R99 ;  /* 0x0000006308088221 */ /* 0x002fc60000010000 */
[----:B------:R-:W1:Y:S01]  /*39e0*/  SHFL.DOWN PT, R92, R9, 0x2, 0x1f ;  /* 0x08401f00095c7f89 */ /* 0x000e6200000e0000 */
[----:B------:R-:W-:-:S03]  /*39f0*/  ISETP.GT.AND P0, PT, R32, 0x1d, PT ;  /* 0x0000001d2000780c */ /* 0x000fc60003f04270 */
[----:B------:R-:W3:Y:S10]  /*3a00*/  SHFL.DOWN PT, R99, R8, 0x2, 0x1f ;  /* 0x08401f0008637f89 */ /* 0x000ef400000e0000 */
[----:B----4-:R-:W-:-:S05]  /*3a10*/  @!P0 FADD.FTZ R10, R10, R101 ;  /* 0x000000650a0a8221 */ /* 0x010fca0000010000 */
        /* <DEDUP_REMOVED lines=13> */
[-C--:B------:R-:W-:Y:S02]  /*3af0*/  FMUL.FTZ R92, R68, R6.reuse ;  /* 0x00000006445c7220 */ /* 0x080fe40000410000 */
        /* <DEDUP_REMOVED lines=8> */
[----:B------:R-:W-:Y:S02]  /*3b80*/  FMUL.FTZ R68, R68, R4 ;  /* 0x0000000444447220 */ /* 0x000fe40000410000 */
[----:B------:R-:W-:Y:S02]  /*3b90*/  FADD.FTZ R6, R86, R99 ;  /* 0x0000006356067221 */ /* 0x000fe40000010000 */
[----:B----4-:R-:W-:Y:S02]  /*3ba0*/  @!P0 FADD.FTZ R10, R10, R105 ;  /* 0x000000690a0a8221 */ /* 0x010fe40000010000 */
[----:B------:R-:W-:Y:S02]  /*3bb0*/  FFMA.FTZ R5, R70, R5, R68 ;  /* 0x0000000546057223 */ /* 0x000fe40000010044 */
[----:B------:R-:W-:Y:S01]  /*3bc0*/  FMUL.FTZ R68, R3, R87 ;  /* 0x0000005703447220 */ /* 0x000fe20000410000 */
[----:B------:R-:W4:Y:S01]  /*3bd0*/  SHFL.DOWN PT, R105, R10, 0x10, 0x1f ;  /* 0x0a001f000a697f89 */ /* 0x000f2200000e0000 */
[----:B-1----:R-:W-:-:S02]  /*3be0*/  @!P0 FADD.FTZ R11, R11, R98 ;  /* 0x000000620b0b8221 */ /* 0x002fc40000010000 */
[-C--:B------:R-:W-:Y:S02]  /*3bf0*/  FFMA.FTZ R99, R2, R89.reuse, -R68 ;  /* 0x0000005902637223 */ /* 0x080fe40000010844 */
[----:B--2---:R-:W-:Y:S01]  /*3c00*/  @!P0 FADD.FTZ R9, R9, R94 ;  /* 0x0000005e09098221 */ /* 0x004fe20000010000 */
[----:B------:R-:W1:Y:S01]  /*3c10*/  SHFL.DOWN PT, R92, R11, 0x10, 0x1f ;  /* 0x0a001f000b5c7f89 */ /* 0x000e6200000e0000 */
[----:B------:R-:W-:Y:S02]  /*3c20*/  FFMA.FTZ R4, R70, R4, -R7 ;  /* 0x0000000446047223 */ /* 0x000fe40000010807 */
[----:B---3--:R-:W-:Y:S01]  /*3c30*/  @!P0 FADD.FTZ R8, R8, R103 ;  /* 0x0000006708088221 */ /* 0x008fe20000010000 */
[----:B------:R-:W2:Y:S01]  /*3c40*/  SHFL.DOWN PT, R86, R9, 0x10, 0x1f ;  /* 0x0a001f0009567f89 */ /* 0x000ea200000e0000 */
[----:B------:R-:W-:Y:S01]  /*3c50*/  FMUL.FTZ R89, R3, R89 ;  /* 0x0000005903597220 */ /* 0x000fe20000410000 */
[----:B------:R-:W-:Y:S01]  /*3c60*/  ISETP.GT.AND P0, PT, R32, 0xf, PT ;  /* 0x0000000f2000780c */ /* 0x000fe20003f04270 */
[----:B------:R-:W-:Y:S01]  /*3c70*/  FADD.FTZ R7, R88, R101 ;  /* 0x0000006558077221 */ /* 0x000fe20000010000 */
[----:B------:R-:W3:Y:S01]  /*3c80*/  SHFL.DOWN PT, R103, R8, 0x10, 0x1f ;  /* 0x0a001f0008677f89 */ /* 0x000ee200000e0000 */
[----:B------:R-:W-:-:S02]  /*3c90*/  FMUL.FTZ R99, R84, R99 ;  /* 0x0000006354637220 */ /* 0x000fc40000410000 */
[----:B------:R-:W-:Y:S01]  /*3ca0*/  FFMA.FTZ R89, R2, R87, R89 ;  /* 0x0000005702597223 */ /* 0x000fe20000010059 */
[----:B------:R5:W-:Y:S01]  /*3cb0*/  @!P2 STS.128 [UR4+0x1660], R4 ;  /* 0x00166004ff00a988 */ /* 0x000be20008000c04 */
[C---:B------:R-:W-:Y:S02]  /*3cc0*/  FMUL.FTZ R70, R3.reuse, R85 ;  /* 0x0000005503467220 */ /* 0x040fe40000410000 */
[----:B------:R-:W-:Y:S02]  /*3cd0*/  FMUL.FTZ R68, R3, R90 ;  /* 0x0000005a03447220 */ /* 0x000fe40000410000 */
[----:B------:R-:W-:Y:S02]  /*3ce0*/  FFMA.FTZ R80, R80, R89, R99 ;  /* 0x0000005950507223 */ /* 0x000fe40000010063 */
[C---:B------:R-:W-:Y:S02]  /*3cf0*/  FFMA.FTZ R70, R2.reuse, R23, -R70 ;  /* 0x0000001702467223 */ /* 0x040fe40000010846 */
[----:B------:R-:W-:-:S02]  /*3d00*/  FFMA.FTZ R89, R2, R91, -R68 ;  /* 0x0000005b02597223 */ /* 0x000fc40000010844 */
[C---:B------:R-:W-:Y:S02]  /*3d10*/  FMUL.FTZ R23, R3.reuse, R23 ;  /* 0x0000001703177220 */ /* 0x040fe40000410000 */
[C---:B------:R-:W-:Y:S02]  /*3d20*/  FMUL.FTZ R91, R3.reuse, R91 ;  /* 0x0000005b035b7220 */ /* 0x040fe40000410000 */
[C---:B-----5:R-:W-:Y:S02]  /*3d30*/  FMUL.FTZ R4, R3.reuse, R93 ;  /* 0x0000005d03047220 */ /* 0x060fe40000410000 */
[-C--:B------:R-:W-:Y:S02]  /*3d40*/  FMUL.FTZ R3, R3, R83.reuse ;  /* 0x0000005303037220 */ /* 0x080fe40000410000 */
[C---:B------:R-:W-:Y:S02]  /*3d50*/  FFMA.FTZ R4, R2.reuse, R83, -R4 ;  /* 0x0000005302047223 */ /* 0x040fe40000010804 */
[----:B------:R-:W-:-:S02]  /*3d60*/  FFMA.FTZ R23, R2, R85, R23 ;  /* 0x0000005502177223 */ /* 0x000fc40000010017 */
[----:B------:R-:W-:Y:S02]  /*3d70*/  FFMA.FTZ R91, R2, R90, R91 ;  /* 0x0000005a025b7223 */ /* 0x000fe4000001005b */
[----:B------:R-:W-:Y:S02]  /*3d80*/  FMUL.FTZ R70, R97, R70 ;  /* 0x0000004661467220 */ /* 0x000fe40000410000 */
[----:B------:R-:W-:Y:S02]  /*3d90*/  FMUL.FTZ R89, R22, R89 ;  /* 0x0000005916597220 */ /* 0x000fe40000410000 */
[----:B------:R-:W-:Y:S02]  /*3da0*/  FFMA.FTZ R2, R2, R93, R3 ;  /* 0x0000005d02027223 */ /* 0x000fe40000010003 */
[----:B------:R-:W-:Y:S02]  /*3db0*/  FMUL.FTZ R4, R81, R4 ;  /* 0x0000000451047220 */ /* 0x000fe40000410000 */
[----:B----4-:R-:W-:-:S02]  /*3dc0*/  @!P0 FADD.FTZ R10, R10, R105 ;  /* 0x000000690a0a8221 */ /* 0x010fc40000010000 */
        /* <DEDUP_REMOVED lines=26> */
.L_x_13876:
[----:B-1----:R-:W-:Y:S05]  /*3f70*/  BSYNC B0 ;  /* 0x0000000000007941 */ /* 0x002fea0003800000 */
.L_x_13875:
        /* <DEDUP_REMOVED lines=21> */
.L_x_13862:
[----:B------:R-:W-:Y:S01]  /*40d0*/  BAR.SYNC.DEFER_BLOCKING 0x0 ;  /* 0x0000000000007b1d */ /* 0x000fe20000010000 */
[----:B------:R-:W-:Y:S02]  /*40e0*/  SHF.R.S32.HI R3, RZ, 0x1f, R31 ;  /* 0x0000001fff037819 */ /* 0x000fe4000001141f */
[----:B------:R-:W-:-:S04]  /*40f0*/  LEA R2, P0, R31, R36, 0x3 ;  /* 0x000000241f027211 */ /* 0x000fc800078018ff */
[----:B------:R-:W-:-:S06]  /*4100*/  LEA.HI.X R3, R31, R38, R3, 0x3, P0 ;  /* 0x000000261f037211 */ /* 0x000fcc00000f1c03 */
[----:B------:R-:W2:Y:S01]  /*4110*/  LDG.E.64 R2, [R2.64] ;  /* 0x0000000602027981 */ /* 0x000ea2000c1e1b00 */
[----:B------:R-:W-:Y:S01]  /*4120*/  F2F.F16.F32 R67, R67 ;  /* 0x0000004300437304 */ /* 0x000fe20000200800 */
[----:B------:R-:W-:-:S07]  /*4130*/  IMAD R42, R28, c[0x0][0x2d8], RZ ;  /* 0x0000b6001c2a7a24 */ /* 0x000fce00078e02ff */
[----:B------:R-:W-:Y:S08]  /*4140*/  F2F.F16.F32 R45, R45 ;  /* 0x0000002d002d7304 */ /* 0x000ff00000200800 */
[----:B------:R-:W1:Y:S08]  /*4150*/  F2F.F16.F32 R14, R47 ;  /* 0x0000002f000e7304 */ /* 0x000e700000200800 */
[----:B------:R-:W-:Y:S01]  /*4160*/  F2F.F16.F32 R49, R49 ;  /* 0x0000003100317304 */ /* 0x000fe20000200800 */
[----:B-1----:R-:W-:Y:S01]  /*4170*/  PRMT R45, R45, 0x5410, R14 ;  /* 0x000054102d2d7816 */ /* 0x002fe2000000000e */
[----:B--2---:R-:W-:Y:S01]  /*4180*/  STS.64 [R32.X8], R2 ;  /* 0x0000000220007388 */ /* 0x004fe20000008a00 */
[----:B------:R-:W-:-:S06]  /*4190*/  NOP ;  /* 0x0000000000007918 */ /* 0x000fcc0000000000 */
[----:B0-----:R-:W0:Y:S02]  /*41a0*/  LDS.64 R8, [R32.X8] ;  /* 0x0000000020087984 */ /* 0x001e240000008a00 */
[----:B0-----:R-:W-:Y:S01]  /*41b0*/  HADD2.F32 R5, -RZ, R9.H0_H0 ;  /* 0x20000009ff057230 */ /* 0x001fe20000004100 */
[--C-:B------:R-:W-:Y:S02]  /*41c0*/  SHF.R.U64 R6, R8, 0x10, R9.reuse ;  /* 0x0000001008067819 */ /* 0x100fe40000001209 */
[----:B------:R-:W-:Y:S02]  /*41d0*/  SHF.R.U32.HI R4, RZ, 0x10, R9 ;  /* 0x00000010ff047819 */ /* 0x000fe40000011609 */
        /* <DEDUP_REMOVED lines=14> */
[----:B------:R-:W0:Y:S01]  /*42c0*/  @!P2 MUFU.EX2 R2, R2 ;  /* 0x000000020002a308 */ /* 0x000e220000000800 */
[----:B------:R-:W-:-:S04]  /*42d0*/  @!P1 FMUL.FTZ R6, R3, -1.4426950216293334961 ;  /* 0xbfb8aa3b03069820 */ /* 0x000fc80000410000 */
[----:B------:R-:W-:-:S03]  /*42e0*/  @!P3 FMUL.FTZ R10, R5, -1.4426950216293334961 ;  /* 0xbfb8aa3b050ab820 */ /* 0x000fc60000410000 */
[----:B------:R-:W1:Y:S01]  /*42f0*/  @!P1 MUFU.EX2 R6, R6 ;  /* 0x0000000600069308 */ /* 0x000e620000000800 */
[----:B0-----:R-:W-:-:S07]  /*4300*/  @!P2 FADD.FTZ R9, R2, 1 ;  /* 0x3f8000000209a421 */ /* 0x001fce0000010000 */
[----:B------:R-:W0:Y:S01]  /*4310*/  @!P0 MUFU.EX2 R4, R4 ;  /* 0x0000000400048308 */ /* 0x000e220000000800 */
[----:B------:R-:W-:-:S05]  /*4320*/  IMAD.WIDE.U32 R2, R67, 0x10000, RZ ;  /* 0x0001000043027825 */ /* 0x000fca00078e00ff */
[----:B------:R-:W-:Y:S01]  /*4330*/  LOP3.LUT R7, R45, R3, RZ, 0xfc, !PT ;  /* 0x000000032d077212 */ /* 0x000fe200078efcff */
[----:B-1----:R-:W-:Y:S01]  /*4340*/  @!P1 FADD.FTZ R8, R6, 1 ;  /* 0x3f80000006089421 */ /* 0x002fe20000010000 */
[----:B------:R-:W1:Y:S01]  /*4350*/  @!P3 MUFU.EX2 R10, R10 ;  /* 0x0000000a000ab308 */ /* 0x000e620000000800 */
[----:B------:R-:W-:-:S05]  /*4360*/  LOP3.LUT R6, R2, R49, RZ, 0xfc, !PT ;  /* 0x0000003102067212 */ /* 0x000fca00078efcff */
[----:B------:R2:W-:Y:S01]  /*4370*/  STS.64 [R32.X8], R6 ;  /* 0x0000000620007388 */ /* 0x0005e20000008a00 */
[----:B------:R-:W-:-:S06]  /*4380*/  NOP ;  /* 0x0000000000007918 */ /* 0x000fcc0000000000 */
[----:B------:R-:W3:Y:S01]  /*4390*/  @!P1 MUFU.RCP R11, R8 ;  /* 0x00000008000b9308 */ /* 0x000ee20000001000 */
[----:B------:R-:W4:Y:S01]  /*43a0*/  LDS.64 R2, [R32.X8] ;  /* 0x0000000020027984 */ /* 0x000f220000008a00 */
[----:B0-----:R-:W-:Y:S02]  /*43b0*/  @!P0 FADD.FTZ R5, R4, 1 ;  /* 0x3f80000004058421 */ /* 0x001fe40000010000 */
[----:B-1----:R-:W-:Y:S01]  /*43c0*/  @!P3 FADD.FTZ R4, R10, 1 ;  /* 0x3f8000000a04b421 */ /* 0x002fe20000010000 */
[----:B--2---:R-:W-:Y:S02]  /*43d0*/  MOV R6, R12 ;  /* 0x0000000c00067202 */ /* 0x004fe40000000f00 */
[----:B------:R-:W-:Y:S01]  /*43e0*/  MOV R7, R13 ;  /* 0x0000000d00077202 */ /* 0x000fe20000000f00 */
[----:B------:R-:W0:Y:S01]  /*43f0*/  @!P2 MUFU.RCP R9, R9 ;  /* 0x000000090009a308 */ /* 0x000e220000001000 */
[----:B------:R-:W-:-:S04]  /*4400*/  IMAD R13, R25, c[0x0][0x2e0], RZ ;  /* 0x0000b800190d7a24 */ /* 0x000fc800078e02ff */
[----:B------:R-:W-:-:S03]  /*4410*/  IMAD R15, R0, c[0x0][0x2e4], R13 ;  /* 0x0000b900000f7a24 */ /* 0x000fc600078e020d */
[----:B------:R-:W1:Y:S01]  /*4420*/  @!P0 MUFU.RCP R22, R5 ;  /* 0x0000000500168308 */ /* 0x000e620000001000 */
[----:B---3--:R-:W-:Y:S01]  /*4430*/  @!P1 FMUL.FTZ R50, R50, R11 ;  /* 0x0000000b32329220 */ /* 0x008fe20000410000 */
[----:B------:R-:W-:Y:S01]  /*4440*/  IADD3 R33, P1, R33, -0x100, RZ ;  /* 0xffffff0021217810 */ /* 0x000fe20007f3e0ff */
[----:B------:R-:W-:-:S03]  /*4450*/  IMAD R11, R27, c[0x0][0x2dc], R42 ;  /* 0x0000b7001b0b7a24 */ /* 0x000fc600078e022a */
[----:B------:R-:W-:Y:S02]  /*4460*/  IADD3.X R34, R34, -0x1, RZ, P1, !PT ;  /* 0xffffffff22227810 */ /* 0x000fe40000ffe4ff */
[----:B------:R2:W3:Y:S01]  /*4470*/  @!P3 MUFU.RCP R14, R4 ;  /* 0x00000004000eb308 */ /* 0x0004e20000001000 */
[----:B0-----:R-:W-:Y:S01]  /*4480*/  @!P2 FMUL.FTZ R66, R66, R9 ;  /* 0x000000094242a220 */ /* 0x001fe20000410000 */
[----:B------:R-:W-:-:S04]  /*4490*/  IADD3 R35, P2, R35, -0x100, RZ ;  /* 0xffffff0023237810 */ /* 0x000fc80007f5e0ff */
[----:B------:R-:W-:Y:S02]  /*44a0*/  IADD3.X R37, R37, -0x1, RZ, P2, !PT ;  /* 0xffffffff25257810 */ /* 0x000fe400017fe4ff */
[----:B------:R-:W0:Y:S01]  /*44b0*/  F2F.F16.F32 R9, R50 ;  /* 0x0000003200097304 */ /* 0x000e220000200800 */
[----:B--2---:R-:W-:-:S04]  /*44c0*/  IMAD.WIDE.U32 R4, R27, c[0x0][0x2d8], R6 ;  /* 0x0000b6001b047a25 */ /* 0x004fc800078e0006 */
[----:B-1----:R-:W-:Y:S01]  /*44d0*/  @!P0 FMUL.FTZ R51, R51, R22 ;  /* 0x0000001633338220 */ /* 0x002fe20000410000 */
[----:B------:R-:W-:Y:S01]  /*44e0*/  IADD3 R5, R5, R11, RZ ;  /* 0x0000000b05057210 */ /* 0x000fe20007ffe0ff */
[----:B------:R-:W-:Y:S01]  /*44f0*/  IMAD.WIDE.U32 R6, R27, c[0x0][0x2f8], R6 ;  /* 0x0000be001b067a25 */ /* 0x000fe200078e0006 */
[----:B------:R-:W-:Y:S03]  /*4500*/  F2F.F16.F32 R10, R66 ;  /* 0x00000042000a7304 */ /* 0x000fe60000200800 */
[----:B------:R-:W-:-:S04]  /*4510*/  IMAD.WIDE.U32 R4, R0, c[0x0][0x2e0], R4 ;  /* 0x0000b80000047a25 */ /* 0x000fc800078e0004 */
[----:B---3--:R-:W-:Y:S01]  /*4520*/  @!P3 FMUL.FTZ R43, R43, R14 ;  /* 0x0000000e2b2bb220 */ /* 0x008fe20000410000 */
[----:B------:R-:W-:Y:S01]  /*4530*/  IADD3 R15, R5, R15, RZ ;  /* 0x0000000f050f7210 */ /* 0x000fe20007ffe0ff */
[----:B------:R1:W-:Y:S01]  /*4540*/  F2F.F16.F32 R13, R51 ;  /* 0x00000033000d7304 */ /* 0x0003e20000200800 */
[C---:B------:R-:W-:Y:S02]  /*4550*/  LEA R5, P0, R4.reuse, c[0x0][0x330], 0x1 ;  /* 0x0000cc0004057a11 */ /* 0x040fe400078008ff */
[----:B------:R-:W-:Y:S02]  /*4560*/  ISETP.GT.AND P3, PT, R39, 0x1, PT ;  /* 0x000000012700780c */ /* 0x000fe40003f64270 */
[----:B------:R-:W-:Y:S01]  /*4570*/  LEA.HI.X R12, R4, c[0x0][0x334], R15, 0x1, P0 ;  /* 0x0000cd00040c7a11 */ /* 0x000fe200000f0c0f */
[----:B------:R-:W-:Y:S01]  /*4580*/  IMAD R15, R25, c[0x0][0x300], RZ ;  /* 0x0000c000190f7a24 */ /* 0x000fe200078e02ff */
[----:B------:R-:W-:Y:S01]  /*4590*/  IADD3 R8, P0, R5, R40, RZ ;  /* 0x0000002805087210 */ /* 0x000fe20007f1e0ff */
[----:B0-----:R-:W-:Y:S01]  /*45a0*/  IMAD.WIDE.U32 R4, R9, 0x10000, RZ ;  /* 0x0001000009047825 */ /* 0x001fe200078e00ff */
[----:B------:R-:W0:Y:S01]  /*45b0*/  F2F.F16.F32 R11, R43 ;  /* 0x0000002b000b7304 */ /* 0x000e220000200800 */
[----:B------:R-:W-:-:S02]  /*45c0*/  IADD3 R39, R39, -0x1, RZ ;  /* 0xffffffff27277810 */ /* 0x000fc40007ffe0ff */
[----:B------:R-:W-:Y:S01]  /*45d0*/  IADD3.X R9, R12, R41, RZ, P0, !PT ;  /* 0x000000290c097210 */ /* 0x000fe200007fe4ff */
[----:B------:R-:W-:Y:S02]  /*45e0*/  IMAD R12, R28, c[0x0][0x2f8], RZ ;  /* 0x0000be001c0c7a24 */ /* 0x000fe400078e02ff */
[----:B------:R-:W-:Y:S02]  /*45f0*/  IMAD R15, R0, c[0x0][0x304], R15 ;  /* 0x0000c100000f7a24 */ /* 0x000fe400078e020f */
[----:B----4-:R2:W-:Y:S01]  /*4600*/  STG.E.64 [R8.64], R2 ;  /* 0x0000000208007986 */ /* 0x0105e2000c101b06 */
[----:B-1----:R-:W-:-:S04]  /*4610*/  FADD.FTZ R51, R51, R30 ;  /* 0x0000001e33337221 */ /* 0x002fc80000010000 */
[----:B------:R-:W-:Y:S01]  /*4620*/  FADD.FTZ R51, R51, R50 ;  /* 0x0000003233337221 */ /* 0x000fe20000010000 */
[----:B0-----:R-:W-:-:S03]  /*4630*/  PRMT R11, R10, 0x5410, R11 ;  /* 0x000054100a0b7816 */ /* 0x001fc6000000000b */
[----:B------:R-:W-:Y:S01]  /*4640*/  FADD.FTZ R30, R51, R66 ;  /* 0x00000042331e7221 */ /* 0x000fe20000010000 */
[----:B------:R-:W-:Y:S01]  /*4650*/  LOP3.LUT R10, R4, R13, RZ, 0xfc, !PT ;  /* 0x0000000d040a7212 */ /* 0x000fe200078efcff */
[----:B------:R-:W-:Y:S01]  /*4660*/  IMAD R13, R27, c[0x0][0x2fc], R12 ;  /* 0x0000bf001b0d7a24 */ /* 0x000fe200078e020c */
[----:B------:R-:W-:Y:S01]  /*4670*/  LOP3.LUT R11, R11, R5, RZ, 0xfc, !PT ;  /* 0x000000050b0b7212 */ /* 0x000fe200078efcff */
[----:B------:R-:W-:Y:S01]  /*4680*/  BAR.SYNC.DEFER_BLOCKING 0x0 ;  /* 0x0000000000007b1d */ /* 0x000fe20000010000 */
[----:B------:R-:W-:Y:S02]  /*4690*/  FADD.FTZ R30, R30, R43 ;  /* 0x0000002b1e1e7221 */ /* 0x000fe40000010000 */
[----:B------:R-:W-:-:S05]  /*46a0*/  IADD3 R7, R7, R13, RZ ;  /* 0x0000000d07077210 */ /* 0x000fca0007ffe0ff */
[----:B--2---:R-:W-:-:S05]  /*46b0*/  IMAD.WIDE.U32 R2, R0, c[0x0][0x300], R6 ;  /* 0x0000c00000027a25 */ /* 0x004fca00078e0006 */
[----:B------:R-:W-:Y:S02]  /*46c0*/  IADD3 R7, R3, R15, RZ ;  /* 0x0000000f03077210 */ /* 0x000fe40007ffe0ff */
[----:B------:R-:W-:-:S04]  /*46d0*/  LEA R3, P0, R2, c[0x0][0x340], 0x1 ;  /* 0x0000d00002037a11 */ /* 0x000fc800078008ff */
[----:B------:R-:W-:Y:S02]  /*46e0*/  LEA.HI.X R2, R2, c[0x0][0x344], R7, 0x1, P0 ;  /* 0x0000d10002027a11 */ /* 0x000fe400000f0c07 */
[----:B------:R-:W-:Y:S01]  /*46f0*/  IADD3 R40, P0, R3, R40, RZ ;  /* 0x0000002803287210 */ /* 0x000fe20007f1e0ff */
[----:B------:R-:W-:Y:S01]  /*4700*/  STS.64 [R32.X8], R10 ;  /* 0x0000000a20007388 */ /* 0x000fe20000008a00 */
[----:B------:R-:W-:-:S06]  /*4710*/  NOP ;  /* 0x0000000000007918 */ /* 0x000fcc0000000000 */
[----:B------:R-:W0:Y:S01]  /*4720*/  LDS.64 R4, [R32.X8] ;  /* 0x0000000020047984 */ /* 0x000e220000008a00 */
[----:B------:R-:W-:Y:S02]  /*4730*/  IADD3.X R41, R2, R41, RZ, P0, !PT ;  /* 0x0000002902297210 */ /* 0x000fe400007fe4ff */
[----:B------:R-:W-:-:S04]  /*4740*/  IADD3 R36, P0, R36, -0x100, RZ ;  /* 0xffffff0024247810 */ /* 0x000fc80007f1e0ff */
[----:B------:R-:W-:Y:S01]  /*4750*/  IADD3.X R38, R38, -0x1, RZ, P0, !PT ;  /* 0xffffffff26267810 */ /* 0x000fe200007fe4ff */
[----:B0-----:R0:W-:Y:S01]  /*4760*/  STG.E.64 [R40.64], R4 ;  /* 0x0000000428007986 */ /* 0x0011e2000c101b06 */
[----:B------:R-:W-:Y:S01]  /*4770*/  @!P3 CALL.REL.NOINC `(.L_x_13852) ;  /* 0x000000100000b944 */ /* 0x000fe20003c00000 */
[----:B------:R-:W-:Y:S05]  /*4780*/  BRA `(.L_x_13878) ;  /* 0xffffbd9000007947 */ /* 0x000fea000383ffff */
.L_x_13852:
        /* <DEDUP_REMOVED lines=24> */
.L_x_13880:
[----:B0-----:R-:W-:Y:S05]  /*4910*/  BSYNC B0 ;  /* 0x0000000000007941 */ /* 0x001fea0003800000 */
.L_x_13879:
        /* <DEDUP_REMOVED lines=23> */
.L_x_13882:
[----:B------:R-:W1:Y:S02]  /*4a90*/  S2R R21, SR_TID.X ;  /* 0x0000000000157919 */ /* 0x000e640000002100 */
.L_x_13883:
[----:B0-----:R-:W-:Y:S05]  /*4aa0*/  BSYNC B0 ;  /* 0x0000000000007941 */ /* 0x001fea0003800000 */
.L_x_13881:
        /* <DEDUP_REMOVED lines=22> */
.L_x_13884:
        /* <DEDUP_REMOVED lines=64> */
.L_x_13885:
        /* <DEDUP_REMOVED lines=15> */
.L_x_14771:


//--------------------- .text._Z25selective_scan_bwd_kernelI32Selective_Scan_bwd_kernel_traitsILi32ELi4ELb1ELb0ELb1ELb0ELb0EN3c104HalfENS1_7complexIfEEEEv12SSMParamsBwd --------------------------
	.section	.text._Z25selective_scan_bwd_kernelI32Selective_Scan_bwd_kernel_traitsILi32ELi4ELb1ELb0ELb1ELb0ELb0EN3c104HalfENS1_7complexIfEEEEv12SSMParamsBwd,"ax",@progbits
	.sectioninfo	@"SHI_REGISTERS=151"
	.align	128
        .global         _Z25selective_scan_bwd_kernelI32Selective_Scan_bwd_kernel_traitsILi32ELi4ELb1ELb0ELb1ELb0ELb0EN3c104HalfENS1_7complexIfEEEEv12SSMParamsBwd
        .type           _Z25selective_scan_bwd_kernelI32Selective_Scan_bwd_kernel_traitsILi32ELi4ELb1ELb0ELb1ELb0ELb0EN3c104HalfENS1_7complexIfEEEEv12SSMParamsBwd,@function
        .size           _Z25selective_scan_bwd_kernelI32Selective_Scan_bwd_kernel_traitsILi32ELi4ELb1ELb0ELb1ELb0ELb0EN3c104HalfENS1_7complexIfEEEEv12SSMParamsBwd,(.L_x_14772 - _Z25selective_scan_bwd_kernelI32Selective_Scan_bwd_kernel_traitsILi32ELi4ELb1ELb0ELb1ELb0ELb0EN3c104HalfENS1_7complexIfEEEEv12SSMParamsBwd)
        .other          _Z25selective_scan_bwd_kernelI32Selective_Scan_bwd_kernel_traitsILi32ELi4ELb1ELb0ELb1ELb0ELb0EN3c104HalfENS1_7complexIfEEEEv12SSMParamsBwd,@"STO_CUDA_ENTRY STV_DEFAULT"
_Z25selective_scan_bwd_kernelI32Selective_Scan_bwd_kernel_traitsILi32ELi4ELb1ELb0ELb1ELb0ELb0EN3c104HalfENS1_7complexIfEEEEv12SSMParamsBwd:
.text._Z25selective_scan_bwd_kernelI32Selective_Scan_bwd_kernel_traitsILi32ELi4ELb1ELb0ELb1ELb0ELb0EN3c104HalfENS1_7complexIfEEEEv12SSMParamsBwd:
        /* <DEDUP_REMOVED lines=16> */
[--C-:B------:R-:W-:Y:S02]  /*0100*/  @P0 LEA.HI.X R3, R98, c[0x0][0x23c], R97.reuse, 0x2, P2 ;  /* 0x00008f0062030a11 */ /* 0x100fe400010f1461 */
[----:B--2---:R-:W-:Y:S02]  /*0110*/  SHF.R.S32.HI R92, RZ, 0x1f, R94 ;  /* 0x0000001fff5c7819 */ /* 0x004fe4000001145e */
[----:B------:R-:W-:Y:S01]  /*0120*/  MOV R10, c[0x0][0x174] ;  /* 0x00005d00000a7a02 */ /* 0x000fe20000000f00 */
[----:B------:R0:W5:Y:S01]  /*0130*/  @P0 LDG.E R96, [R2.64] ;  /* 0x0000000602600981 */ /* 0x000162000c1e1900 */
[----:B-1----:R-:W-:Y:S02]  /*0140*/  IADD3 R6, R0, 0xffffffe, RZ ;  /* 0x0ffffffe00067810 */ /* 0x002fe40007ffe0ff */
[----:B------:R-:W-:-:S02]  /*0150*/  @P1 LEA.HI.X R5, R98, c[0x0][0x254], R97, 0x2, P3 ;  /* 0x0000950062051a11 */ /* 0x000fc400018f1461 */
[----:B------:R1:W2:Y:S01]  /*0160*/  F2I.FTZ.U32.TRUNC.NTZ R7, R6 ;  /* 0x0000000600077305 */ /* 0x0002a2000021f000 */
[----:B------:R-:W-:Y:S02]  /*0170*/  IMAD R15, R92, c[0x0][0x278], RZ ;  /* 0x00009e005c0f7a24 */ /* 0x000fe400078e02ff */
[----:B------:R-:W-:Y:S01]  /*0180*/  IMAD R13, R97, c[0x0][0x1d8], RZ ;  /* 0x00007600610d7a24 */ /* 0x000fe200078e02ff */
[----:B------:R3:W5:Y:S01]  /*0190*/  @P1 LDG.E R95, [R4.64] ;  /* 0x00000006045f1981 */ /* 0x000762000c1e1900 */
[----:B-1----:R-:W-:Y:S01]  /*01a0*/  HFMA2.MMA R6, -RZ, RZ, 0, 0 ;  /* 0x00000000ff067435 */ /* 0x002fe200000001ff */
[----:B--2---:R-:W-:-:S05]  /*01b0*/  IADD3 R8, RZ, -R7, RZ ;  /* 0x80000007ff087210 */ /* 0x004fca0007ffe0ff */
[----:B------:R-:W-:Y:S01]  /*01c0*/  IMAD R9, R8, R11, RZ ;  /* 0x0000000b08097224 */ /* 0x000fe200078e02ff */
[----:B0-----:R-:W-:-:S03]  /*01d0*/  IABS R2, R98 ;  /* 0x0000006200027213 */ /* 0x001fc60000000000 */
[----:B------:R-:W-:-:S06]  /*01e0*/  IMAD.HI.U32 R7, R7, R9, R6 ;  /* 0x0000000907077227 */ /* 0x000fcc00078e0006 */
[----:B------:R-:W-:-:S05]  /*01f0*/  IMAD.HI.U32 R93, R7, R2, RZ ;  /* 0x00000002075d7227 */ /* 0x000fca00078e00ff */
[----:B------:R-:W-:-:S05]  /*0200*/  IADD3 R0, -R93, RZ, RZ ;  /* 0x000000ff5d007210 */ /* 0x000fca0007ffe1ff */
[----:B------:R-:W-:-:S05]  /*0210*/  IMAD R0, R11, R0, R2 ;  /* 0x000000000b007224 */ /* 0x000fca00078e0202 */
[----:B------:R-:W-:Y:S01]  /*0220*/  ISETP.GT.U32.AND P2, PT, R11, R0, PT ;  /* 0x000000000b00720c */ /* 0x000fe20003f44070 */
[----:B------:R-:W-:Y:S02]  /*0230*/  IMAD R7, R92, c[0x0][0x1d0], RZ ;  /* 0x000074005c077a24 */ /* 0x000fe400078e02ff */
[----:B------:R-:W-:-:S04]  /*0240*/  IMAD.WIDE.U32 R2, R94, c[0x0][0x1d0], RZ ;  /* 0x000074005e027a25 */ /* 0x000fc800078e00ff */
[----:B------:R-:W-:-:S06]  /*0250*/  IMAD R7, R94, c[0x0][0x1d4], R7 ;  /* 0x000075005e077a24 */ /* 0x000fcc00078e0207 */
[----:B------:R-:W-:-:S04]  /*0260*/  @!P2 IADD3 R0, R0, -R11, RZ ;  /* 0x8000000b0000a210 */ /* 0x000fc80007ffe0ff */
[----:B------:R-:W-:Y:S02]  /*0270*/  ISETP.GE.U32.AND P0, PT, R0, R11, PT ;  /* 0x0000000b0000720c */ /* 0x000fe40003f06070 */
[----:B------:R-:W-:Y:S02]  /*0280*/  LOP3.LUT R6, R98, c[0x0][0x178], RZ, 0x3c, !PT ;  /* 0x00005e0062067a12 */ /* 0x000fe400078e3cff */
[----:B------:R-:W-:Y:S02]  /*0290*/  IADD3 R3, R3, R7, RZ ;  /* 0x0000000703037210 */ /* 0x000fe40007ffe0ff */
[----:B------:R-:W-:Y:S01]  /*02a0*/  ISETP.GE.AND P3, PT, R6, RZ, PT ;  /* 0x000000ff0600720c */ /* 0x000fe20003f66270 */
[----:B------:R-:W-:Y:S01]  /*02b0*/  IMAD R9, R92, c[0x0][0x1e0], RZ ;  /* 0x000078005c097a24 */ /* 0x000fe200078e02ff */
[----:B------:R-:W-:Y:S01]  /*02c0*/  @!P2 IADD3 R93, R93, 0x1, RZ ;  /* 0x000000015d5da810 */ /* 0x000fe20007ffe0ff */
[----:B------:R-:W-:Y:S01]  /*02d0*/  IMAD.WIDE.U32 R2, R98, c[0x0][0x1d8], R2 ;  /* 0x0000760062027a25 */ /* 0x000fe200078e0002 */
[----:B------:R-:W-:-:S02]  /*02e0*/  LEA R11, R10, 0xffffff80, 0x7 ;  /* 0xffffff800a0b7811 */ /* 0x000fc400078e38ff */
[----:B------:R-:W-:Y:S01]  /*02f0*/  ISETP.NE.AND P1, PT, RZ, c[0x0][0x178], PT ;  /* 0x00005e00ff007a0c */ /* 0x000fe20003f25270 */
[----:B------:R-:W-:Y:S01]  /*0300*/  IMAD R17, R94, c[0x0][0x27c], R15 ;  /* 0x00009f005e117a24 */ /* 0x000fe200078e020f */
[----:B------:R-:W-:Y:S01]  /*0310*/  @P0 IADD3 R93, R93, 0x1, RZ ;  /* 0x000000015d5d0810 */ /* 0x000fe20007ffe0ff */
[----:B------:R-:W-:Y:S01]  /*0320*/  IMAD R0, R98, c[0x0][0x1dc], R13 ;  /* 0x0000770062007a24 */ /* 0x000fe200078e020d */
[----:B------:R-:W-:Y:S01]  /*0330*/  SHF.R.S32.HI R15, RZ, 0x1f, R11 ;  /* 0x0000001fff0f7819 */ /* 0x000fe2000001140b */
[----:B---3--:R-:W-:Y:S01]  /*0340*/  IMAD.WIDE.U32 R4, R94, c[0x0][0x1e0], RZ ;  /* 0x000078005e047a25 */ /* 0x008fe200078e00ff */
[----:B------:R-:W-:-:S03]  /*0350*/  IADD3 R85, P0, R11, R2, RZ ;  /* 0x000000020b557210 */ /* 0x000fc60007f1e0ff */
[C---:B------:R-:W-:Y:S02]  /*0360*/  IMAD R9, R94.reuse, c[0x0][0x1e4], R9 ;  /* 0x000079005e097a24 */ /* 0x040fe400078e0209 */
[----:B------:R-:W-:Y:S01]  /*0370*/  IMAD.WIDE.U32 R6, R94, c[0x0][0x278], RZ ;  /* 0x00009e005e067a25 */ /* 0x000fe200078e00ff */
[----:B------:R-:W-:Y:S02]  /*0380*/  IADD3.X R0, R15, R3, R0, P0, !PT ;  /* 0x000000030f007210 */ /* 0x000fe400007fe400 */
[----:B------:R-:W-:Y:S01]  /*0390*/  IADD3 R5, R5, R9, RZ ;  /* 0x0000000905057210 */ /* 0x000fe20007ffe0ff */
[----:B------:R-:W-:Y:S01]  /*03a0*/  IMAD R3, R97, c[0x0][0x1e8], RZ ;  /* 0x00007a0061037a24 */ /* 0x000fe200078e02ff */
[----:B------:R-:W-:Y:S02]  /*03b0*/  IADD3 R7, R7, R17, RZ ;  /* 0x0000001107077210 */ /* 0x000fe40007ffe0ff */
[----:B------:R-:W-:Y:S02]  /*03c0*/  @!P3 IADD3 R93, -R93, RZ, RZ ;  /* 0x000000ff5d5db210 */ /* 0x000fe40007ffe1ff */
[----:B------:R-:W-:-:S02]  /*03d0*/  ISETP.GE.AND P3, PT, R10, 0x1, PT ;  /* 0x000000010a00780c */ /* 0x000fc40003f66270 */
[----:B------:R-:W-:Y:S01]  /*03e0*/  LEA R13, R10, 0xffffff00, 0x8 ;  /* 0xffffff000a0d7811 */ /* 0x000fe200078e40ff */
[C---:B------:R-:W-:Y:S02]  /*03f0*/  IMAD R10, R98.reuse, c[0x0][0x1ec], R3 ;  /* 0x00007b00620a7a24 */ /* 0x040fe400078e0203 */
[----:B------:R-:W-:Y:S01]  /*0400*/  IMAD.WIDE.U32 R2, R98, c[0x0][0x1e8], R4 ;  /* 0x00007a0062027a25 */ /* 0x000fe200078e0004 */
[----:B------:R-:W-:-:S03]  /*0410*/  @!P1 LOP3.LUT R93, RZ, c[0x0][0x178], RZ, 0x33, !PT ;  /* 0x00005e00ff5d9a12 */ /* 0x000fc600078e33ff */
[----:B------:R-:W-:Y:S02]  /*0420*/  IMAD R19, R92, c[0x0][0x1b0], RZ ;  /* 0x00006c005c137a24 */ /* 0x000fe400078e02ff */
[----:B------:R-:W-:Y:S02]  /*0430*/  IMAD R17, R97, c[0x0][0x280], RZ ;  /* 0x0000a00061117a24 */ /* 0x000fe400078e02ff */
[----:B------:R-:W-:Y:S01]  /*0440*/  IMAD.WIDE.U32 R4, R98, c[0x0][0x280], R6 ;  /* 0x0000a00062047a25 */ /* 0x000fe200078e0006 */
[----:B------:R-:W-:-:S03]  /*0450*/  IADD3 R83, P1, R11, R2, RZ ;  /* 0x000000020b537210 */ /* 0x000fc60007f3e0ff */
[----:B------:R-:W-:Y:S01]  /*0460*/  IMAD.WIDE.U32 R8, R94, c[0x0][0x1b0], RZ ;  /* 0x00006c005e087a25 */ /* 0x000fe200078e00ff */
[----:B------:R-:W-:-:S03]  /*0470*/  IADD3 R11, P2, R11, R4, RZ ;  /* 0x000000040b0b7210 */ /* 0x000fc60007f5e0ff */
[----:B------:R-:W-:Y:S02]  /*0480*/  IMAD R19, R94, c[0x0][0x1b4], R19 ;  /* 0x00006d005e137a24 */ /* 0x000fe400078e0213 */
[----:B------:R-:W-:Y:S01]  /*0490*/  IMAD R17, R98, c[0x0][0x284], R17 ;  /* 0x0000a10062117a24 */ /* 0x000fe200078e0211 */
[----:B------:R-:W-:Y:S02]  /*04a0*/  SHF.R.S32.HI R110, RZ, 0x1f, R93 ;  /* 0x0000001fff6e7819 */ /* 0x000fe4000001145d */
[----:B------:R-:W-:Y:S02]  /*04b0*/  ISETP.NE.U32.AND P0, PT, RZ, c[0x0][0x260], PT ;  /* 0x00009800ff007a0c */ /* 0x000fe40003f05070 */
[----:B------:R-:W-:Y:S02]  /*04c0*/  IADD3 R9, R9, R19, RZ ;  /* 0x0000001309097210 */ /* 0x000fe40007ffe0ff */
[C---:B------:R-:W-:Y:S02]  /*04d0*/  IADD3.X R2, R15.reuse, R3, R10, P1, !PT ;  /* 0x000000030f027210 */ /* 0x040fe40000ffe40a */
[----:B------:R-:W-:Y:S01]  /*04e0*/  IADD3.X R4, R15, R5, R17, P2, !PT ;  /* 0x000000050f047210 */ /* 0x000fe200017fe411 */
[----:B------:R-:W-:Y:S01]  /*04f0*/  IMAD R12, R110, c[0x0][0x1c8], RZ ;  /* 0x000072006e0c7a24 */ /* 0x000fe200078e02ff */
[----:B------:R-:W-:-:S02]  /*0500*/  ISETP.NE.AND.EX P0, PT, RZ, c[0x0][0x264], PT, P0 ;  /* 0x00009900ff007a0c */ /* 0x000fc40003f05300 */
[----:B------:R-:W-:Y:S02]  /*0510*/  LEA R84, P1, R85, c[0x0][0x240], 0x1 ;  /* 0x0000900055547a11 */ /* 0x000fe400078208ff */
[----:B------:R-:W-:Y:S01]  /*0520*/  LEA R82, P2, R83, c[0x0][0x248], 0x1 ;  /* 0x0000920053527a11 */ /* 0x000fe200078408ff */
[----:B------:R-:W-:Y:S01]  /*0530*/  IMAD.WIDE.U32 R8, R93, c[0x0][0x1c8], R8 ;  /* 0x000072005d087a25 */ /* 0x000fe200078e0008 */
[----:B------:R-:W-:Y:S02]  /*0540*/  LEA.HI.X R85, R85, c[0x0][0x244], R0, 0x1, P1 ;  /* 0x0000910055557a11 */ /* 0x000fe400008f0c00 */
[----:B------:R-:W-:Y:S01]  /*0550*/  LEA.HI.X R83, R83, c[0x0][0x24c], R2, 0x1, P2 ;  /* 0x0000930053537a11 */ /* 0x000fe200010f0c02 */
[----:B------:R-:W-:Y:S01]  /*0560*/  IMAD R7, R93, c[0x0][0x1cc], R12 ;  /* 0x000073005d077a24 */ /* 0x000fe200078e020c */
[----:B------:R-:W-:Y:S02]  /*0570*/  ISETP.NE.U32.AND P1, PT, RZ, c[0x0][0x328], PT ;  /* 0x0000ca00ff007a0c */ /* 0x000fe40003f25070 */
[----:B------:R-:W-:-:S02]  /*0580*/  ISETP.NE.U32.AND P2, PT, RZ, c[0x0][0x348], PT ;  /* 0x0000d200ff007a0c */ /* 0x000fc40003f45070 */
[----:B------:R-:W-:Y:S02]  /*0590*/  IADD3 R78, P4, R13, R8, RZ ;  /* 0x000000080d4e7210 */ /* 0x000fe40007f9e0ff */
[----:B------:R-:W-:Y:S02]  /*05a0*/  ISETP.NE.AND.EX P1, PT, RZ, c[0x0][0x32c], PT, P1 ;  /* 0x0000cb00ff007a0c */ /* 0x000fe40003f25310 */
[----:B------:R-:W-:Y:S02]  /*05b0*/  ISETP.NE.AND.EX P2, PT, RZ, c[0x0][0x34c], PT, P2 ;  /* 0x0000d300ff007a0c */ /* 0x000fe40003f45320 */
[----:B------:R-:W-:Y:S01]  /*05c0*/  IADD3 R8, R9, R7, RZ ;  /* 0x0000000709087210 */ /* 0x000fe20007ffe0ff */
[----:B------:R-:W-:Y:S01]  /*05d0*/  @P0 IMAD R0, R94, c[0x0][0x164], R98 ;  /* 0x000059005e000a24 */ /* 0x000fe200078e0262 */
[----:B------:R-:W-:Y:S02]  /*05e0*/  MOV R2, c[0x0][0x2bc] ;  /* 0x0000af0000027a02 */ /* 0x000fe40000000f00 */
[----:B------:R-:W-:-:S02]  /*05f0*/  LEA.HI.X.SX32 R13, R13, R8, 0x1, P4 ;  /* 0x000000080d0d7211 */ /* 0x000fc400020f0eff */
[C---:B------:R-:W-:Y:S02]  /*0600*/  LEA R80, P4, R11.reuse, c[0x0][0x308], 0x1 ;  /* 0x0000c2000b507a11 */ /* 0x040fe400078808ff */
[----:B------:R-:W-:Y:S01]  /*0610*/  LEA R79, P5, R78, c[0x0][0x230], 0x1 ;  /* 0x00008c004e4f7a11 */ /* 0x000fe200078a08ff */
[----:B------:R-:W-:Y:S01]  /*0620*/  @P0 IMAD R0, R0, c[0x0][0x174], RZ ;  /* 0x00005d0000000a24 */ /* 0x000fe200078e02ff */
[----:B------:R-:W-:Y:S02]  /*0630*/  MOV R9, c[0x0][0x2b8] ;  /* 0x0000ae0000097a02 */ /* 0x000fe40000000f00 */
[----:B------:R-:W-:Y:S02]  /*0640*/  SHF.R.U32.HI R3, RZ, 0x1, R2 ;  /* 0x00000001ff037819 */ /* 0x000fe40000011602 */
[----:B------:R-:W-:Y:S02]  /*0650*/  LEA.HI.X R81, R11, c[0x0][0x30c], R4, 0x1, P4 ;  /* 0x0000c3000b517a11 */ /* 0x000fe400020f0c04 */
[----:B------:R-:W-:Y:S01]  /*0660*/  LEA.HI.X R78, R78, c[0x0][0x234], R13, 0x1, P5 ;  /* 0x00008d004e4e7a11 */ /* 0x000fe200028f0c0d */
[----:B------:R-:W-:Y:S01]  /*0670*/  CS2R R10, SRZ ;  /* 0x00000000000a7805 */ /* 0x000fe2000001ff00 */
[----:B------:R-:W-:Y:S01]  /*0680*/  CS2R R12, SRZ ;  /* 0x00000000000c7805 */ /* 0x000fe2000001ff00 */
[----:B------:R-:W-:Y:S01]  /*0690*/  @P0 MOV R15, 0x10 ;  /* 0x00000010000f0802 */ /* 0x000fe20000000f00 */
[----:B------:R-:W-:Y:S01]  /*06a0*/  @P0 IMAD R0, R0, c[0x0][0x16c], RZ ;  /* 0x00005b0000000a24 */ /* 0x000fe200078e02ff */
[----:B------:R-:W-:Y:S01]  /*06b0*/  SHF.R.U64 R9, R9, 0x1, R2 ;  /* 0x0000000109097819 */ /* 0x000fe20000001202 */
[----:B------:R-:W-:Y:S01]  /*06c0*/  IMAD R3, R3, R94, RZ ;  /* 0x0000005e03037224 */ /* 0x000fe200078e02ff */
[----:B------:R-:W-:-:S02]  /*06d0*/  @P1 LEA R12, P4, R98, c[0x0][0x328], 0x2 ;  /* 0x0000ca00620c1a11 */ /* 0x000fc400078810ff */
[----:B------:R-:W-:Y:S01]  /*06e0*/  @P2 LEA R10, P5, R98, c[0x0][0x348], 0x2 ;  /* 0x0000d200620a2a11 */ /* 0x000fe200078a10ff */
[----:B------:R-:W-:Y:S01]  /*06f0*/  @P0 IMAD.WIDE R14, R0, R15, c[0x0][0x260] ;  /* 0x00009800000e0625 */ /* 0x000fe200078e020f */
[----:B------:R-:W-:Y:S01]  /*0700*/  CS2R R90, SRZ ;  /* 0x00000000005a7805 */ /* 0x000fe2000001ff00 */
[C-C-:B------:R-:W-:Y:S01]  /*0710*/  @P1 LEA.HI.X R13, R98.reuse, c[0x0][0x32c], R97.reuse, 0x2, P4 ;  /* 0x0000cb00620d1a11 */ /* 0x140fe200020f1461 */
[----:B------:R-:W-:Y:S01]  /*0720*/  @!P0 CS2R R14, SRZ ;  /* 0x00000000000e8805 */ /* 0x000fe2000001ff00 */
[----:B------:R-:W-:Y:S01]  /*0730*/  @P2 LEA.HI.X R11, R98, c[0x0][0x34c], R97, 0x2, P5 ;  /* 0x0000d300620b2a11 */ /* 0x000fe200028f1461 */
[----:B------:R-:W-:Y:S01]  /*0740*/  IMAD R3, R92, R9, R3 ;  /* 0x000000095c037224 */ /* 0x000fe200078e0203 */
[----:B------:R-:W-:Y:S05]  /*0750*/  @!P3 BRA `(.L_x_13886) ;  /* 0x00003b600000b947 */ /* 0x000fea0003800000 */
[----:B------:R-:W0:Y:S01]  /*0760*/  S2R R88, SR_TID.X ;  /* 0x0000000000587919 */ /* 0x000e220000002100 */
[----:B------:R-:W-:Y:S01]  /*0770*/  IMAD.WIDE.U32 R8, R9, R94, RZ ;  /* 0x0000005e09087225 */ /* 0x000fe200078e00ff */
[----:B------:R-:W-:Y:S01]  /*0780*/  MOV R77, c[0x0][0x174] ;  /* 0x00005d00004d7a02 */ /* 0x000fe20000000f00 */
[----:B------:R-:W-:Y:S01]  /*0790*/  CS2R R90, SRZ ;  /* 0x00000000005a7805 */ /* 0x000fe2000001ff00 */
[----:B------:R-:W1:Y:S01]  /*07a0*/  S2R R76, SR_LANEID ;  /* 0x00000000004c7919 */ /* 0x000e620000000000 */
[----:B------:R-:W-:Y:S01]  /*07b0*/  IMAD R0, R110, c[0x0][0x2c0], RZ ;  /* 0x0000b0006e007a24 */ /* 0x000fe200078e02ff */
[----:B------:R-:W-:Y:S01]  /*07c0*/  IADD3 R3, R9, R3, RZ ;  /* 0x0000000309037210 */ /* 0x000fe20007ffe0ff */
[----:B------:R-:W-:Y:S01]  /*07d0*/  IMAD.WIDE.U32 R16, R98, c[0x0][0x198], RZ ;  /* 0x0000660062107a25 */ /* 0x000fe200078e00ff */
[----:B------:R-:W-:Y:S01]  /*07e0*/  MOV R2, R8 ;  /* 0x0000000800027202 */ /* 0x000fe20000000f00 */
[----:B------:R-:W-:-:S02]  /*07f0*/  UMOV UR4, URZ ;  /* 0x0000003f00047c82 */ /* 0x000fc40008000000 */
[C---:B------:R-:W-:Y:S02]  /*0800*/  IMAD R87, R93.reuse, c[0x0][0x2c4], R0 ;  /* 0x0000b1005d577a24 */ /* 0x040fe400078e0200 */
[----:B------:R-:W-:-:S05]  /*0810*/  IMAD.WIDE.U32 R4, R93, c[0x0][0x2c0], R2 ;  /* 0x0000b0005d047a25 */ /* 0x000fca00078e0002 */
[----:B------:R-:W-:Y:S01]  /*0820*/  IADD3 R87, R5, R87, RZ ;  /* 0x0000005705577210 */ /* 0x000fe20007ffe0ff */
[----:B------:R-:W-:Y:S01]  /*0830*/  IMAD R5, R97, c[0x0][0x198], RZ ;  /* 0x0000660061057a24 */ /* 0x000fe200078e02ff */
[----:B------:R-:W-:-:S03]  /*0840*/  LEA R89, P0, R4, c[0x0][0x320], 0x3 ;  /* 0x0000c80004597a11 */ /* 0x000fc600078018ff */
[----:B------:R-:W-:Y:S01]  /*0850*/  IMAD R75, R98, c[0x0][0x19c], R5 ;  /* 0x00006700624b7a24 */ /* 0x000fe200078e0205 */
[C---:B0-----:R-:W-:Y:S02]  /*0860*/  LOP3.LUT R7, R88.reuse, 0xffffffe0, RZ, 0xc0, !PT ;  /* 0xffffffe058077812 */ /* 0x041fe400078ec0ff */
[C---:B------:R-:W-:Y:S02]  /*0870*/  IADD3 R5, R88.reuse, 0x40, RZ ;  /* 0x0000004058057810 */ /* 0x040fe40007ffe0ff */
[----:B------:R-:W-:Y:S02]  /*0880*/  LOP3.LUT R86, R7, 0x1f, R88, 0xf8, !PT ;  /* 0x0000001f07567812 */ /* 0x000fe400078ef858 */
[----:B------:R-:W-:Y:S02]  /*0890*/  LEA.HI.SX32 R72, R5, R88, 0x1b ;  /* 0x0000005805487211 */ /* 0x000fe400078fdaff */
[----:B------:R-:W-:Y:S02]  /*08a0*/  IADD3 R86, R7, R86, RZ ;  /* 0x0000005607567210 */ /* 0x000fe40007ffe0ff */
[----:B------:R-:W-:-:S02]  /*08b0*/  SHF.L.U32 R74, R88, 0x3, RZ ;  /* 0x00000003584a7819 */ /* 0x000fc400000006ff */
[C---:B------:R-:W-:Y:S02]  /*08c0*/  IADD3 R73, R88.reuse, 0x20, RZ ;  /* 0x0000002058497810 */ /* 0x040fe40007ffe0ff */
[C---:B------:R-:W-:Y:S02]  /*08d0*/  IADD3 R71, R88.reuse, 0x60, RZ ;  /* 0x0000006058477810 */ /* 0x040fe40007ffe0ff */
[C---:B------:R-:W-:Y:S02]  /*08e0*/  IADD3 R7, R88.reuse, 0x80, RZ ;  /* 0x0000008058077810 */ /* 0x040fe40007ffe0ff */
[C---:B------:R-:W-:Y:S02]  /*08f0*/  IADD3 R69, R88.reuse, 0xa0, RZ ;  /* 0x000000a058457810 */ /* 0x040fe40007ffe0ff */
[C---:B------:R-:W-:Y:S02]  /*0900*/  IADD3 R19, R88.reuse, 0xc0, RZ ;  /* 0x000000c058137810 */ /* 0x040fe40007ffe0ff */
[----:B------:R-:W-:-:S02]  /*0910*/  IADD3 R67, R88, 0xe0, RZ ;  /* 0x000000e058437810 */ /* 0x000fc40007ffe0ff */
[----:B------:R-:W-:Y:S02]  /*0920*/  SHF.R.S32.HI R5, RZ, 0x1f, R86 ;  /* 0x0000001fff057819 */ /* 0x000fe40000011456 */
[----:B------:R-:W-:Y:S02]  /*0930*/  LEA.HI.X R87, R4, c[0x0][0x324], R87, 0x3, P0 ;  /* 0x0000c90004577a11 */ /* 0x000fe400000f1c57 */
[----:B------:R-:W-:Y:S02]  /*0940*/  LOP3.LUT R109, R88, 0x1f, RZ, 0xc0, !PT ;  /* 0x0000001f586d7812 */ /* 0x000fe400078ec0ff */
[----:B------:R-:W-:Y:S02]  /*0950*/  IADD3 R75, R17, R75, RZ ;  /* 0x0000004b114b7210 */ /* 0x000fe40007ffe0ff */
[----:B------:R-:W-:Y:S02]  /*0960*/  LEA.HI.SX32 R74, R74, R74, 0x1b ;  /* 0x0000004a4a4a7211 */ /* 0x000fe400078fdaff */
[----:B------:R-:W-:-:S02]  /*0970*/  LEA.HI.SX32 R73, R73, R88, 0x1b ;  /* 0x0000005849497211 */ /* 0x000fc400078fdaff */
[-C--:B------:R-:W-:Y:S02]  /*0980*/  LEA.HI.SX32 R71, R71, R88.reuse, 0x1b ;  /* 0x0000005847477211 */ /* 0x080fe400078fdaff */
[-C--:B------:R-:W-:Y:S02]  /*0990*/  LEA.HI.SX32 R70, R7, R88.reuse, 0x1b ;  /* 0x0000005807467211 */ /* 0x080fe400078fdaff */
[-C--:B------:R-:W-:Y:S02]  /*09a0*/  LEA.HI.SX32 R69, R69, R88.reuse, 0x1b ;  /* 0x0000005845457211 */ /* 0x080fe400078fdaff */
[-C--:B------:R-:W-:Y:S02]  /*09b0*/  LEA.HI.SX32 R68, R19, R88.reuse, 0x1b ;  /* 0x0000005813447211 */ /* 0x080fe400078fdaff */
[----:B------:R-:W-:Y:S02]  /*09c0*/  LEA.HI.SX32 R67, R67, R88, 0x1b ;  /* 0x0000005843437211 */ /* 0x000fe400078fdaff */
[----:B-1----:R-:W-:-:S02]  /*09d0*/  SHF.L.U64.HI R66, R86, 0x3, R5 ;  /* 0x0000000356427819 */ /* 0x002fc40000010205 */
.L_x_13919:
[----:B------:R-:W-:Y:S01]  /*09e0*/  BAR.SYNC.DEFER_BLOCKING 0x0 ;  /* 0x0000000000007b1d */ /* 0x000fe20000010000 */
[----:B0-----:R-:W-:-:S05]  /*09f0*/  IMAD.WIDE R4, R88, 0x8, R84 ;  /* 0x0000000858047825 */ /* 0x001fca00078e0254 */
[----:B------:R-:W2:Y:S01]  /*0a00*/  LDG.E.64 R6, [R4.64] ;  /* 0x0000000604067981 */ /* 0x000ea2000c1e1b00 */
[----:B------:R-:W-:-:S03]  /*0a10*/  IMAD.WIDE R20, R88, 0x8, R82 ;  /* 0x0000000858147825 */ /* 0x000fc600078e0252 */
[----:B--2---:R-:W-:Y:S01]  /*0a20*/  STS.64 [R76.X8], R6 ;  /* 0x000000064c007388 */ /* 0x004fe20000008a00 */
[----:B------:R-:W-:-:S06]  /*0a30*/  NOP ;  /* 0x0000000000007918 */ /* 0x000fcc0000000000 */
[----:B------:R-:W0:Y:S04]  /*0a40*/  LDS.64 R18, [R76.X8] ;  /* 0x000000004c127984 */ /* 0x000e280000008a00 */
[----:B------:R-:W-:Y:S06]  /*0a50*/  BAR.SYNC.DEFER_BLOCKING 0x0 ;  /* 0x0000000000007b1d */ /* 0x000fec0000010000 */
[----:B------:R-:W2:Y:S01]  /*0a60*/  LDG.E.64 R20, [R20.64] ;  /* 0x0000000614147981 */ /* 0x000ea2000c1e1b00 */
[----:B------:R-:W-:-:S03]  /*0a70*/  IMAD.WIDE R22, R88, 0x8, R80 ;  /* 0x0000000858167825 */ /* 0x000fc600078e0250 */
[----:B--2---:R-:W-:Y:S01]  /*0a80*/  STS.64 [R76.X8], R20 ;  /* 0x000000144c007388 */ /* 0x004fe20000008a00 */
[----:B------:R-:W-:-:S06]  /*0a90*/  NOP ;  /* 0x0000000000007918 */ /* 0x000fcc0000000000 */
[----:B------:R-:W-:Y:S04]  /*0aa0*/  LDS.64 R4, [R76.X8] ;  /* 0x000000004c047984 */ /* 0x000fe80000008a00 */
[----:B------:R-:W-:Y:S06]  /*0ab0*/  BAR.SYNC.DEFER_BLOCKING 0x0 ;  /* 0x0000000000007b1d */ /* 0x000fec0000010000 */
[----:B------:R-:W2:Y:S01]  /*0ac0*/  LDG.E.64 R22, [R22.64] ;  /* 0x0000000616167981 */ /* 0x000ea2000c1e1b00 */
[----:B0-----:R-:W-:Y:S01]  /*0ad0*/  HADD2.F32 R0, -RZ, R18.H0_H0 ;  /* 0x20000012ff007230 */ /* 0x001fe20000004100 */
[----:B------:R-:W-:-:S02]  /*0ae0*/  SHF.R.U64 R6, R18, 0x10, R19 ;  /* 0x0000001012067819 */ /* 0x000fc40000001213 */
[----:B------:R-:W-:-:S13]  /*0af0*/  ISETP.LT.AND P0, PT, RZ, c[0x0][0x16c], PT ;  /* 0x00005b00ff007a0c */ /* 0x000fda0003f01270 */
[----:B------:R-:W-:Y:S01]  /*0b00*/  @!P0 CS2R R60, SRZ ;  /* 0x00000000003c8805 */ /* 0x000fe2000001ff00 */
[----:B------:R-:W-:Y:S01]  /*0b10*/  @!P0 CS2R R58, SRZ ;  /* 0x00000000003a8805 */ /* 0x000fe2000001ff00 */
[----:B--2---:R-:W-:Y:S01]  /*0b20*/  STS.64 [R76.X8], R22 ;  /* 0x000000164c007388 */ /* 0x004fe20000008a00 */
[----:B------:R-:W-:-:S06]  /*0b30*/  NOP ;  /* 0x0000000000007918 */ /* 0x000fcc0000000000 */
[----:B------:R-:W0:Y:S02]  /*0b40*/  LDS.64 R62, [R76.X8] ;  /* 0x000000004c3e7984 */ /* 0x000e240000008a00 */
[----:B0-----:R-:W-:Y:S01]  /*0b50*/  HADD2.F32 R65, -RZ, R62.H0_H0 ;  /* 0x2000003eff417230 */ /* 0x001fe20000004100 */
[--C-:B------:R-:W-:Y:S02]  /*0b60*/  SHF.R.U64 R64, R62, 0x10, R63.reuse ;  /* 0x000000103e407819 */ /* 0x100fe4000000123f */
[----:B------:R-:W-:Y:S01]  /*0b70*/  SHF.R.U32.HI R62, RZ, 0x10, R63 ;  /* 0x00000010ff3e7819 */ /* 0x000fe2000001163f */
[----:B------:R-:W-:Y:S01]  /*0b80*/  HADD2.F32 R63, -RZ, R63.H0_H0 ;  /* 0x2000003fff3f7230 */ /* 0x000fe20000004100 */
[C---:B------:R-:W-:Y:S01]  /*0b90*/  FFMA.FTZ R7, R65.reuse, R0, R90 ;  /* 0x0000000041077223 */ /* 0x040fe2000001005a */
[----:B------:R-:W-:Y:S01]  /*0ba0*/  HADD2.F32 R0, -RZ, R6.H0_H0 ;  /* 0x20000006ff007230 */ /* 0x000fe20000004100 */
[----:B------:R-:W-:Y:S01]  /*0bb0*/  SHF.R.U32.HI R90, RZ, 0x10, R19 ;  /* 0x00000010ff5a7819 */ /* 0x000fe20000011613 */
[----:B------:R-:W-:Y:S01]  /*0bc0*/  HADD2.F32 R64, -RZ, R64.H0_H0 ;  /* 0x20000040ff407230 */ /* 0x000fe20000004100 */
[-C--:B-----5:R-:W-:Y:S01]  /*0bd0*/  FMUL.FTZ R57, R65, R96.reuse ;  /* 0x0000006041397220 */ /* 0x0a0fe20000410000 */
[----:B------:R-:W-:Y:S01]  /*0be0*/  HADD2.F32 R6, -RZ, R19.H0_H0 ;  /* 0x20000013ff067230 */ /* 0x000fe20000004100 */
[----:B------:R-:W-:Y:S01]  /*0bf0*/  FMUL.FTZ R56, R63, R96 ;  /* 0x000000603f387220 */ /* 0x000fe20000410000 */
[----:B------:R-:W-:Y:S01]  /*0c00*/  HADD2.F32 R90, -RZ, R90.H0_H0 ;  /* 0x2000005aff5a7230 */ /* 0x000fe20000004100 */
[C---:B------:R-:W-:Y:S01]  /*0c10*/  FFMA.FTZ R0, R64.reuse, R0, R7 ;  /* 0x0000000040007223 */ /* 0x040fe20000010007 */
[----:B------:R-:W-:Y:S01]  /*0c20*/  HADD2.F32 R62, -RZ, R62.H0_H0 ;  /* 0x2000003eff3e7230 */ /* 0x000fe20000004100 */
[----:B------:R-:W-:-:S02]  /*0c30*/  FMUL.FTZ R54, R64, R96 ;  /* 0x0000006040367220 */ /* 0x000fc40000410000 */
[----:B------:R-:W-:Y:S02]  /*0c40*/  FFMA.FTZ R7, R63, R6, R0 ;  /* 0x000000063f077223 */ /* 0x000fe40000010000 */
[C---:B------:R-:W-:Y:S02]  /*0c50*/  FMUL.FTZ R52, R62.reuse, R96 ;  /* 0x000000603e347220 */ /* 0x040fe40000410000 */
[----:B------:R-:W-:Y:S01]  /*0c60*/  FFMA.FTZ R90, R62, R90, R7 ;  /* 0x0000005a3e5a7223 */ /* 0x000fe20000010007 */
[----:B------:R-:W-:Y:S06]  /*0c70*/  BAR.SYNC.DEFER_BLOCKING 0x0 ;  /* 0x0000000000007b1d */ /* 0x000fec0000010000 */
[----:B------:R-:W-:Y:S05]  /*0c80*/  @!P0 BRA `(.L_x_13887) ;  /* 0x000031f000008947 */ /* 0x000fea0003800000 */
[----:B------:R-:W-:Y:S01]  /*0c90*/  MOV R6, R8 ;  /* 0x0000000800067202 */ /* 0x000fe20000000f00 */
[----:B------:R-:W-:Y:S01]  /*0ca0*/  IMAD R0, R110, c[0x0][0x2c0], RZ ;  /* 0x0000b0006e007a24 */ /* 0x000fe200078e02ff */
[----:B------:R-:W-:Y:S01]  /*0cb0*/  MOV R7, R3 ;  /* 0x0000000300077202 */ /* 0x000fe20000000f00 */
[----:B------:R-:W-:Y:S01]  /*0cc0*/  HFMA2.MMA R55, -RZ, RZ, 0, 0 ;  /* 0x00000000ff377435 */ /* 0x000fe200000001ff */
[----:B------:R-:W-:Y:S01]  /*0cd0*/  SHF.R.U64 R48, R4, 0x10, R5 ;  /* 0x0000001004307819 */ /* 0x000fe20000001205 */
[----:B------:R-:W-:Y:S01]  /*0ce0*/  HADD2.F32 R4, -RZ, R4.H0_H0 ;  /* 0x20000004ff047230 */ /* 0x000fe20000004100 */
[----:B------:R-:W-:Y:S01]  /*0cf0*/  HFMA2.MMA R50, -RZ, RZ, 0, 0 ;  /* 0x00000000ff327435 */ /* 0x000fe200000001ff */
[C---:B------:R-:W-:Y:S01]  /*0d00*/  IMAD.WIDE.U32 R20, R93.reuse, c[0x0][0x2c0], R6 ;  /* 0x0000b0005d147a25 */ /* 0x040fe200078e0006 */
[----:B------:R-:W-:Y:S01]  /*0d10*/  CS2R R60, SRZ ;  /* 0x00000000003c7805 */ /* 0x000fe2000001ff00 */
[----:B------:R-:W-:Y:S01]  /*0d20*/  HADD2.F32 R48, -RZ, R48.H0_H0 ;  /* 0x20000030ff307230 */ /* 0x000fe20000004100 */
[----:B------:R-:W-:Y:S01]  /*0d30*/  MOV R53, RZ ;  /* 0x000000ff00357202 */ /* 0x000fe20000000f00 */
[----:B------:R-:W-:Y:S01]  /*0d40*/  IMAD R7, R93, c[0x0][0x2c4], R0 ;  /* 0x0000b1005d077a24 */ /* 0x000fe200078e0200 */
[----:B------:R-:W-:Y:S01]  /*0d50*/  LEA R6, P0, R20, c[0x0][0x320], 0x3 ;  /* 0x0000c80014067a11 */ /* 0x000fe200078018ff */
[----:B------:R-:W-:Y:S01]  /*0d60*/  HADD2.F32 R0, -RZ, R5.H0_H0 ;  /* 0x20000005ff007230 */ /* 0x000fe20000004100 */
[----:B------:R-:W-:Y:S01]  /*0d70*/  CS2R R58, SRZ ;  /* 0x00000000003a7805 */ /* 0x000fe2000001ff00 */
[--C-:B------:R-:W-:Y:S01]  /*0d80*/  FADD.FTZ R51, R4, R95.reuse ;  /* 0x0000005f04337221 */ /* 0x100fe20000010000 */
[----:B------:R-:W-:Y:S01]  /*0d90*/  IADD3 R7, R21, R7, RZ ;  /* 0x0000000715077210 */ /* 0x000fe20007ffe0ff */
[--C-:B------:R-:W-:Y:S01]  /*0da0*/  FADD.FTZ R48, R48, R95.reuse ;  /* 0x0000005f30307221 */ /* 0x100fe20000010000 */
[----:B------:R-:W-:Y:S01]  /*0db0*/  MOV R21, c[0x0][0x174] ;  /* 0x00005d0000157a02 */ /* 0x000fe20000000f00 */
[----:B------:R-:W-:Y:S01]  /*0dc0*/  FADD.FTZ R49, R0, R95 ;  /* 0x0000005f00317221 */ /* 0x000fe20000010000 */
[----:B------:R-:W-:-:S02]  /*0dd0*/  LEA.HI.X R7, R20, c[0x0][0x324], R7, 0x3, P0 ;  /* 0x0000c90014077a11 */ /* 0x000fc400000f1c07 */
[----:B------:R-:W-:-:S03]  /*0de0*/  LEA R21, R21, UR4, 0x8 ;  /* 0x0000000415157c11 */ /* 0x000fc6000f8e40ff */
[----:B------:R-:W-:-:S06]  /*0df0*/  IMAD.WIDE.U32 R6, R88, 0x4, R6 ;  /* 0x0000000458067825 */ /* 0x000fcc00078e0006 */
        /* <DEDUP_REMOVED lines=8> */
[----:B------:R-:W-:Y:S02]  /*0e80*/  SHF.R.U32.HI R6, RZ, 0x10, R5 ;  /* 0x00000010ff067819 */ /* 0x000fe40000011605 */
[C---:B------:R-:W-:Y:S02]  /*0e90*/  IADD3.X R21, R7.reuse, -0x1, RZ, P0, !PT ;  /* 0xffffffff07157810 */ /* 0x040fe400007fe4ff */
[C---:B------:R-:W-:Y:S01]  /*0ea0*/  IADD3.X R23, R7.reuse, -0x1, RZ, P1, !PT ;  /* 0xffffffff07177810 */ /* 0x040fe20000ffe4ff */
[----:B------:R-:W-:Y:S01]  /*0eb0*/  HADD2.F32 R6, -RZ, R6.H0_H0 ;  /* 0x20000006ff067230 */ /* 0x000fe20000004100 */
[C---:B------:R-:W-:Y:S02]  /*0ec0*/  IADD3.X R25, R7.reuse, -0x1, RZ, P2, !PT ;  /* 0xffffffff07197810 */ /* 0x040fe400017fe4ff */
[----:B------:R-:W-:-:S02]  /*0ed0*/  IADD3.X R27, R7, -0x1, RZ, P3, !PT ;  /* 0xffffffff071b7810 */ /* 0x000fc40001ffe4ff */
[C---:B------:R-:W-:Y:S01]  /*0ee0*/  IADD3.X R29, R7.reuse, -0x1, RZ, P4, !PT ;  /* 0xffffffff071d7810 */ /* 0x040fe200027fe4ff */
[----:B------:R-:W-:Y:S01]  /*0ef0*/  FADD.FTZ R47, R6, R95 ;  /* 0x0000005f062f7221 */ /* 0x000fe20000010000 */
[C---:B------:R-:W-:Y:S02]  /*0f00*/  IADD3.X R31, R7.reuse, -0x1, RZ, P5, !PT ;  /* 0xffffffff071f7810 */ /* 0x040fe40002ffe4ff */
[----:B------:R-:W-:Y:S02]  /*0f10*/  IADD3.X R33, R7, -0x1, RZ, P6, !PT ;  /* 0xffffffff07217810 */ /* 0x000fe400037fe4ff */
.L_x_13918:
        /* <DEDUP_REMOVED lines=12> */
[----:B--2---:R-:W2:Y:S01]  /*0fe0*/  LDG.E.64 R34, [R34.64] ;  /* 0x0000000622227981 */ /* 0x004ea2000c1e1b00 */
[----:B------:R-:W-:-:S04]  /*0ff0*/  IMAD.WIDE.U32 R4, R55, c[0x0][0x1c0], RZ ;  /* 0x0000700037047a25 */ /* 0x000fc800078e00ff */
[----:B------:R-:W-:Y:S01]  /*1000*/  IMAD R37, R55, c[0x0][0x1c4], R0 ;  /* 0x0000710037257a24 */ /* 0x000fe200078e0200 */
[----:B------:R-:W-:-:S04]  /*1010*/  LEA R7, P0, R4, R79, 0x1 ;  /* 0x0000004f04077211 */ /* 0x000fc800078008ff */
[----:B------:R-:W-:Y:S02]  /*1020*/  IADD3 R5, R5, R37, RZ ;  /* 0x0000002505057210 */ /* 0x000fe40007ffe0ff */
[----:B------:R-:W-:Y:S02]  /*1030*/  LEA R6, P1, R86, R7, 0x3 ;  /* 0x0000000756067211 */ /* 0x000fe400078218ff */
[----:B------:R-:W-:-:S04]  /*1040*/  LEA.HI.X R5, R4, R78, R5, 0x1, P0 ;  /* 0x0000004e04057211 */ /* 0x000fc800000f0c05 */
[----:B------:R-:W-:-:S05]  /*1050*/  IADD3.X R7, R5, R66, RZ, P1, !PT ;  /* 0x0000004205077210 */ /* 0x000fca0000ffe4ff */
[----:B---3--:R0:W3:Y:S04]  /*1060*/  LDG.E.64 R4, [R6.64] ;  /* 0x0000000606047981 */ /* 0x0080e8000c1e1b00 */
[----:B------:R0:W4:Y:S01]  /*1070*/  LDG.E.64 R36, [R6.64+0x100] ;  /* 0x0001000606247981 */ /* 0x000122000c1e1b00 */
[----:B------:R-:W-:Y:S01]  /*1080*/  IMAD R40, R99, c[0x0][0x1a0], RZ ;  /* 0x0000680063287a24 */ /* 0x000fe200078e02ff */
[----:B------:R-:W-:Y:S02]  /*1090*/  IADD3 R100, R77, -0x1, RZ ;  /* 0xffffffff4d647810 */ /* 0x000fe40007ffe0ff */
[C---:B------:R-:W-:Y:S01]  /*10a0*/  ISETP.NE.AND P1, PT, R88.reuse, RZ, PT ;  /* 0x000000ff5800720c */ /* 0x040fe20003f25270 */
[----:B------:R-:W-:Y:S01]  /*10b0*/  IMAD R45, R55, c[0x0][0x1a4], R40 ;  /* 0x00006900372d7a24 */ /* 0x000fe200078e0228 */
[----:B------:R-:W-:-:S02]  /*10c0*/  IADD3 R101, R88, 0x200, RZ ;  /* 0x0000020058657810 */ /* 0x000fc40007ffe0ff */
[----:B------:R-:W-:Y:S02]  /*10d0*/  ISETP.GT.AND P0, PT, R77, 0x1, PT ;  /* 0x000000014d00780c */ /* 0x000fe40003f04270 */
[----:B0-----:R-:W-:Y:S02]  /*10e0*/  MOV R6, R16 ;  /* 0x0000001000067202 */ /* 0x001fe40000000f00 */
[----:B------:R-:W-:Y:S02]  /*10f0*/  MOV R7, R75 ;  /* 0x0000004b00077202 */ /* 0x000fe40000000f00 */
[----:B------:R-:W-:-:S03]  /*1100*/  ISETP.EQ.AND P0, PT, R109, RZ, P0 ;  /* 0x000000ff6d00720c */ /* 0x000fc60000702270 */
[----:B------:R-:W-:-:S05]  /*1110*/  IMAD.WIDE.U32 R6, R55, c[0x0][0x1a0], R6 ;  /* 0x0000680037067a25 */ /* 0x000fca00078e0006 */
[----:B------:R-:W-:-:S05]  /*1120*/  IADD3 R7, R7, R45, RZ ;  /* 0x0000002d07077210 */ /* 0x000fca0007ffe0ff */
[----:B------:R-:W-:-:S05]  /*1130*/  @P0 IADD3 R44, R77, -0x2, RZ ;  /* 0xfffffffe4d2c0810 */ /* 0x000fca0007ffe0ff */
[----:B------:R-:W-:-:S04]  /*1140*/  @P0 IMAD R45, R44, c[0x0][0x16c], R55 ;  /* 0x00005b002c2d0a24 */ /* 0x000fc800078e0237 */
[----:B------:R-:W-:Y:S01]  /*1150*/  @P0 IMAD.WIDE R44, R45, 0x10, R14 ;  /* 0x000000102d2c0825 */ /* 0x000fe200078e020e */
[----:B------:R-:W-:Y:S01]  /*1160*/  SHF.R.U64 R107, R18, 0x10, R19 ;  /* 0x00000010126b7819 */ /* 0x000fe20000001213 */
[----:B------:R-:W-:Y:S02]  /*1170*/  BSSY B0, `(.L_x_13888) ;  /* 0x0000061000007945 */ /* 0x000fe40003800000 */
[----:B--2---:R-:W-:Y:S02]  /*1180*/  FMUL.FTZ R46, R34, 1.4426950216293334961 ;  /* 0x3fb8aa3b222e7820 */ /* 0x004fe40000410000 */
[C---:B------:R-:W-:Y:S02]  /*1190*/  FMUL.FTZ R0, R51.reuse, R35 ;  /* 0x0000002333007220 */ /* 0x040fe40000410000 */
[----:B------:R-:W-:Y:S02]  /*11a0*/  FMUL.FTZ R38, R51, R46 ;  /* 0x0000002e33267220 */ /* 0x000fe40000410000 */
[----:B------:R-:W-:Y:S01]  /*11b0*/  FMUL.RZ R41, R0, 0.15915493667125701904 ;  /* 0x3e22f98300297820 */ /* 0x000fe2000040c000 */
[----:B------:R-:W-:Y:S01]  /*11c0*/  LEA.HI R0, R100, R100, RZ, 0x1 ;  /* 0x0000006464007211 */ /* 0x000fe200078f08ff */
[----:B------:R0:W-:Y:S03]  /*11d0*/  MUFU.EX2 R43, R38 ;  /* 0x00000026002b7308 */ /* 0x0001e60000000800 */
[----:B------:R-:W-:-:S04]  /*11e0*/  LOP3.LUT R39, R0, 0xfffffe, RZ, 0xc0, !PT ;  /* 0x00fffffe00277812 */ /* 0x000fc800078ec0ff */
[----:B------:R-:W-:Y:S01]  /*11f0*/  IADD3 R0, R100, -R39, RZ ;  /* 0x8000002764007210 */ /* 0x000fe20007ffe0ff */
[----:B------:R-:W1:Y:S01]  /*1200*/  MUFU.COS R42, R41 ;  /* 0x00000029002a7308 */ /* 0x000e620000000000 */
[----:B0-----:R-:W-:Y:S02]  /*1210*/  LEA R38, P2, R6, c[0x0][0x228], 0x3 ;  /* 0x00008a0006267a11 */ /* 0x001fe400078418ff */
[----:B------:R-:W-:Y:S02]  /*1220*/  @!P1 LEA R101, R0, R55, 0x8 ;  /* 0x0000003700659211 */ /* 0x000fe400078e40ff */
[----:B------:R-:W-:Y:S02]  /*1230*/  LEA.HI.X R39, R6, c[0x0][0x22c], R7, 0x3, P2 ;  /* 0x00008b0006277a11 */ /* 0x000fe400010f1c07 */
[----:B------:R-:W-:Y:S01]  /*1240*/  SHF.L.U32 R102, R101, 0x3, RZ ;  /* 0x0000000365667819 */ /* 0x000fe200000006ff */
[----:B------:R-:W0:Y:S01]  /*1250*/  MUFU.SIN R40, R41 ;  /* 0x0000002900287308 */ /* 0x000e220000000400 */
[----:B---3--:R-:W-:Y:S04]  /*1260*/  STS.64 [R76.X8], R4 ;  /* 0x000000044c007388 */ /* 0x008fe80000008a00 */
[----:B----4-:R2:W-:Y:S01]  /*1270*/  STS.64 [R76.X8+0x100], R36 ;  /* 0x000100244c007388 */ /* 0x0105e20000008a00 */
[----:B-1----:R-:W-:-:S03]  /*1280*/  FMUL.FTZ R42, R43, R42 ;  /* 0x0000002a2b2a7220 */ /* 0x002fc60000410000 */
[----:B------:R-:W5:Y:S01]  /*1290*/  LDG.E.64 R38, [R38.64] ;  /* 0x0000000626267981 */ /* 0x000f62000c1e1b00 */
[----:B------:R-:W-:-:S06]  /*12a0*/  NOP ;  /* 0x0000000000007918 */ /* 0x000fcc0000000000 */
[----:B0-----:R-:W-:Y:S01]  /*12b0*/  FMUL.FTZ R43, R43, R40 ;  /* 0x000000282b2b7220 */ /* 0x001fe20000410000 */
[----:B------:R-:W0:Y:S01]  /*12c0*/  LDS.128 R4, [R76.X16] ;  /* 0x000000004c047984 */ /* 0x000e22000000cc00 */
[----:B------:R-:W-:Y:S01]  /*12d0*/  FMUL.FTZ R0, R48, R35 ;  /* 0x0000002330007220 */ /* 0x000fe20000410000 */
[----:B------:R-:W-:Y:S02]  /*12e0*/  CS2R R40, SRZ ;  /* 0x0000000000287805 */ /* 0x000fe4000001ff00 */
[----:B------:R1:W-:Y:S04]  /*12f0*/  STS.64 [R102+0xa80], R42 ;  /* 0x000a802a66007388 */ /* 0x0003e80000000a00 */
[----:B------:R-:W-:Y:S01]  /*1300*/  BAR.SYNC.DEFER_BLOCKING 0x0 ;  /* 0x0000000000007b1d */ /* 0x000fe20000010000 */
[----:B------:R-:W-:-:S02]  /*1310*/  FMUL.RZ R104, R0, 0.15915493667125701904 ;  /* 0x3e22f98300687820 */ /* 0x000fc4000040c000 */
[----:B------:R-:W-:-:S03]  /*1320*/  FMUL.FTZ R0, R48, R46 ;  /* 0x0000002e30007220 */ /* 0x000fc60000410000 */
[----:B------:R-:W-:Y:S01]  /*1330*/  MUFU.SIN R103, R104 ;  /* 0x0000006800677308 */ /* 0x000fe20000000400 */
[C---:B--2---:R-:W-:Y:S02]  /*1340*/  FMUL.FTZ R37, R49.reuse, R35 ;  /* 0x0000002331257220 */ /* 0x044fe40000410000 */
[----:B------:R-:W-:-:S05]  /*1350*/  FMUL.FTZ R36, R49, R46 ;  /* 0x0000002e31247220 */ /* 0x000fca0000410000 */
[----:B------:R-:W2:Y:S01]  /*1360*/  MUFU.EX2 R0, R0 ;  /* 0x0000000000007308 */ /* 0x000ea20000000800 */
[----:B------:R-:W-:-:S07]  /*1370*/  FMUL.RZ R105, R37, 0.15915493667125701904 ;  /* 0x3e22f98325697820 */ /* 0x000fce000040c000 */
[----:B------:R-:W3:Y:S01]  /*1380*/  MUFU.COS R101, R104 ;  /* 0x0000006800657308 */ /* 0x000ee20000000000 */
[----:B-1----:R-:W-:Y:S01]  /*1390*/  FMUL.FTZ R102, R47, R46 ;  /* 0x0000002e2f667220 */ /* 0x002fe20000410000 */
[----:B------:R1:W5:Y:S01]  /*13a0*/  @P0 LDG.E.64 R40, [R44.64+0x8] ;  /* 0x000008062c280981 */ /* 0x000362000c1e1b00 */
[----:B------:R-:W-:-:S05]  /*13b0*/  HADD2.F32 R46, -RZ, R18.H0_H0 ;  /* 0x20000012ff2e7230 */ /* 0x000fca0000004100 */
[----:B------:R-:W-:Y:S01]  /*13c0*/  MUFU.EX2 R36, R36 ;  /* 0x0000002400247308 */ /* 0x000fe20000000800 */
[----:B-1----:R-:W-:-:S07]  /*13d0*/  FMUL.FTZ R44, R47, R35 ;  /* 0x000000232f2c7220 */ /* 0x002fce0000410000 */
[----:B------:R-:W1:Y:S01]  /*13e0*/  MUFU.COS R45, R105 ;  /* 0x00000069002d7308 */ /* 0x000e620000000000 */
[----:B------:R-:W-:Y:S02]  /*13f0*/  FMUL.RZ R111, R44, 0.15915493667125701904 ;  /* 0x3e22f9832c6f7820 */ /* 0x000fe4000040c000 */
[----:B------:R-:W-:-:S05]  /*1400*/  FMUL.FTZ R118, R51, R46 ;  /* 0x0000002e33767220 */ /* 0x000fca0000410000 */
[----:B------:R4:W0:Y:S01]  /*1410*/  MUFU.SIN R37, R105 ;  /* 0x0000006900257308 */ /* 0x0008220000000400 */
[C---:B--2---:R-:W-:Y:S02]  /*1420*/  FMUL.FTZ R103, R0.reuse, R103 ;  /* 0x0000006700677220 */ /* 0x044fe40000410000 */
[----:B---3--:R-:W-:Y:S02]  /*1430*/  FMUL.FTZ R101, R0, R101 ;  /* 0x0000006500657220 */ /* 0x008fe40000410000 */
[----:B------:R-:W-:-:S03]  /*1440*/  FMUL.FTZ R104, R103, R118 ;  /* 0x0000007667687220 */ /* 0x000fc60000410000 */
[----:B------:R1:W-:Y:S01]  /*1450*/  MUFU.EX2 R113, R102 ;  /* 0x0000006600717308 */ /* 0x0003e20000000800 */
[----:B------:R-:W-:Y:S02]  /*1460*/  FMUL.FTZ R44, RZ, R103 ;  /* 0x00000067ff2c7220 */ /* 0x000fe40000410000 */
[----:B----4-:R-:W-:-:S05]  /*1470*/  FFMA.FTZ R105, RZ, R101, R104 ;  /* 0x00000065ff697223 */ /* 0x010fca0000010068 */
[----:B------:R-:W2:Y:S01]  /*1480*/  MUFU.COS R106, R111 ;  /* 0x0000006f006a7308 */ /* 0x000ea20000000000 */
[C---:B-1----:R-:W-:Y:S01]  /*1490*/  FMUL.FTZ R102, R36.reuse, R45 ;  /* 0x0000002d24667220 */ /* 0x042fe20000410000 */
[----:B------:R-:W-:Y:S01]  /*14a0*/  HADD2.F32 R45, -RZ, R107.H0_H0 ;  /* 0x2000006bff2d7230 */ /* 0x000fe20000004100 */
[----:B0-----:R-:W-:Y:S02]  /*14b0*/  FMUL.FTZ R104, R36, R37 ;  /* 0x0000002524687220 */ /* 0x001fe40000410000 */
[----:B------:R-:W-:-:S03]  /*14c0*/  FFMA.FTZ R36, R101, R118, -R44 ;  /* 0x0000007665247223 */ /* 0x000fc6000001082c */
[----:B------:R0:W1:Y:S01]  /*14d0*/  MUFU.SIN R0, R111 ;  /* 0x0000006f00007308 */ /* 0x0000620000000400 */
[----:B------:R-:W-:Y:S02]  /*14e0*/  FADD.FTZ R107, RZ, R105 ;  /* 0x00000069ff6b7221 */ /* 0x000fe40000010000 */
[----:B------:R-:W-:Y:S02]  /*14f0*/  FMUL.FTZ R108, R42, R103 ;  /* 0x000000672a6c7220 */ /* 0x000fe40000410000 */
[----:B------:R-:W-:Y:S02]  /*1500*/  FFMA.FTZ R37, R48, R45, R36 ;  /* 0x0000002d30257223 */ /* 0x000fe40000010024 */
[C---:B------:R-:W-:Y:S02]  /*1510*/  FMUL.FTZ R36, R43.reuse, R103 ;  /* 0x000000672b247220 */ /* 0x040fe40000410000 */
[----:B0-----:R-:W-:Y:S02]  /*1520*/  FMUL.FTZ R111, R104, R107 ;  /* 0x0000006b686f7220 */ /* 0x001fe40000410000 */
[----:B------:R-:W-:-:S02]  /*1530*/  FFMA.FTZ R105, R43, R101, R108 ;  /* 0x000000652b697223 */ /* 0x000fc4000001006c */
[C---:B--2---:R-:W-:Y:S01]  /*1540*/  FMUL.FTZ R115, R113.reuse, R106 ;  /* 0x0000006a71737220 */ /* 0x044fe20000410000 */
[----:B------:R-:W-:Y:S01]  /*1550*/  HADD2.F32 R44, -RZ, R19.H0_H0 ;  /* 0x20000013ff2c7230 */ /* 0x000fe20000004100 */
[-C--:B------:R-:W-:Y:S02]  /*1560*/  FFMA.FTZ R111, R102, R37.reuse, -R111 ;  /* 0x00000025666f7223 */ /* 0x080fe4000001086f */
[----:B------:R-:W-:Y:S02]  /*1570*/  FMUL.FTZ R106, R104, R37 ;  /* 0x00000025686a7220 */ /* 0x000fe40000410000 */
[----:B------:R-:W-:Y:S02]  /*1580*/  FFMA.FTZ R37, R42, R101, -R36 ;  /* 0x000000652a257223 */ /* 0x000fe40000010824 */
[----:B------:R-:W-:Y:S02]  /*1590*/  FMUL.FTZ R36, R104, R105 ;  /* 0x0000006968247220 */ /* 0x000fe40000410000 */
[----:B-1----:R-:W-:-:S02]  /*15a0*/  FMUL.FTZ R113, R113, R0 ;  /* 0x0000000071717220 */ /* 0x002fc40000410000 */
[C---:B------:R-:W-:Y:S02]  /*15b0*/  FFMA.FTZ R106, R102.reuse, R107, R106 ;  /* 0x0000006b666a7223 */ /* 0x040fe4000001006a */
[----:B------:R-:W-:Y:S02]  /*15c0*/  FFMA.FTZ R108, R49, R44, R111 ;  /* 0x0000002c316c7223 */ /* 0x000fe4000001006f */
[-C--:B------:R-:W-:Y:S01]  /*15d0*/  FFMA.FTZ R36, R102, R37.reuse, -R36 ;  /* 0x0000002566247223 */ /* 0x080fe20000010824 */
[----:B------:R-:W-:Y:S01]  /*15e0*/  ISETP.NE.AND P2, PT, R88, 0x1f, PT ;  /* 0x0000001f5800780c */ /* 0x000fe20003f45270 */
[----:B------:R-:W-:Y:S02]  /*15f0*/  FMUL.FTZ R37, R104, R37 ;  /* 0x0000002568257220 */ /* 0x000fe40000410000 */
[----:B------:R-:W-:Y:S02]  /*1600*/  FADD.FTZ R0, RZ, R106 ;  /* 0x0000006aff007221 */ /* 0x000fe40000010000 */
[----:B------:R-:W-:-:S02]  /*1610*/  FMUL.FTZ R107, R113, R108 ;  /* 0x0000006c716b7220 */ /* 0x000fc40000410000 */
[----:B------:R-:W-:Y:S02]  /*1620*/  FFMA.FTZ R106, R102, R105, R37 ;  /* 0x00000069666a7223 */ /* 0x000fe40000010025 */
[-C--:B------:R-:W-:Y:S02]  /*1630*/  FFMA.FTZ R112, R115, R0.reuse, R107 ;  /* 0x0000000073707223 */ /* 0x080fe4000001006b */
[C---:B------:R-:W-:Y:S02]  /*1640*/  FMUL.FTZ R107, R113.reuse, R0 ;  /* 0x00000000716b7220 */ /* 0x040fe40000410000 */
[----:B------:R-:W-:Y:S02]  /*1650*/  FMUL.FTZ R37, R113, R106 ;  /* 0x0000006a71257220 */ /* 0x000fe40000410000 */
[----:B------:R-:W-:Y:S02]  /*1660*/  FFMA.FTZ R107, R115, R108, -R107 ;  /* 0x0000006c736b7223 */ /* 0x000fe4000001086b */
[----:B------:R-:W-:-:S02]  /*1670*/  FMUL.FTZ R105, R113, R36 ;  /* 0x0000002471697220 */ /* 0x000fc40000410000 */
[----:B------:R-:W-:Y:S02]  /*1680*/  FFMA.FTZ R108, R115, R36, -R37 ;  /* 0x00000024736c7223 */ /* 0x000fe40000010825 */
[----:B------:R0:W1:Y:S01]  /*1690*/  @P2 LDS.64 R36, [R88.X8+0x1a88] ;  /* 0x001a880058242984 */ /* 0x0000620000008a00 */
[----:B------:R-:W-:-:S05]  /*16a0*/  SHF.R.U32.HI R111, RZ, 0x10, R19 ;  /* 0x00000010ff6f7819 */ /* 0x000fca0000011613 */
[----:B------:R-:W-:Y:S01]  /*16b0*/  HADD2.F32 R0, -RZ, R111.H0_H0 ;  /* 0x2000006fff007230 */ /* 0x000fe20000004100 */
[----:B------:R-:W-:Y:S02]  /*16c0*/  FFMA.FTZ R105, R115, R106, R105 ;  /* 0x0000006a73697223 */ /* 0x000fe40000010069 */
        /* <DEDUP_REMOVED lines=11> */
.L_x_13889:
[----:B0-----:R-:W-:Y:S05]  /*1780*/  BSYNC B0 ;  /* 0x0000000000007941 */ /* 0x001fea0003800000 */
.L_x_13888:
[----:B------:R-:W0:Y:S01]  /*1790*/  SHFL.UP PT, R114, R112, 0x1, RZ ;  /* 0x0420000070727989 */ /* 0x000e2200000e00ff */
[----:B------:R-:W-:Y:S01]  /*17a0*/  ISETP.GE.AND P0, PT, R76, 0x1, PT ;  /* 0x000000014c00780c */ /* 0x000fe20003f06270 */
[----:B------:R-:W-:Y:S01]  /*17b0*/  HADD2.F32 R126, -RZ, R7.H0_H0 ;  /* 0x20000007ff7e7230 */ /* 0x000fe20000004100 */
[--C-:B------:R-:W-:Y:S01]  /*17c0*/  SHF.R.U32.HI R124, RZ, 0x10, R7.reuse ;  /* 0x00000010ff7c7819 */ /* 0x100fe20000011607 */
[----:B------:R-:W2:Y:S01]  /*17d0*/  SHFL.UP PT, R111, R119, 0x1, RZ ;  /* 0x04200000776f7989 */ /* 0x000ea200000e00ff */
[----:B------:R-:W-:Y:S01]  /*17e0*/  SHF.R.U64 R125, R6, 0x10, R7 ;  /* 0x00000010067d7819 */ /* 0x000fe20000001207 */
[----:B------:R-:W-:Y:S01]  /*17f0*/  FADD.FTZ R123, R63, R63 ;  /* 0x0000003f3f7b7221 */ /* 0x000fe20000010000 */
[--C-:B------:R-:W-:Y:S01]  /*1800*/  SHF.R.U64 R129, R4, 0x10, R5.reuse ;  /* 0x0000001004817819 */ /* 0x100fe20000001205 */
[----:B------:R-:W3:Y:S01]  /*1810*/  SHFL.UP PT, R106, R108, 0x1, RZ ;  /* 0x042000006c6a7989 */ /* 0x000ee200000e00ff */
[----:B------:R-:W-:Y:S01]  /*1820*/  HADD2.F32 R124, -RZ, R124.H0_H0 ;  /* 0x2000007cff7c7230 */ /* 0x000fe20000004100 */
[----:B------:R-:W-:Y:S01]  /*1830*/  SHF.R.U32.HI R132, RZ, 0x10, R5 ;  /* 0x00000010ff847819 */ /* 0x000fe20000011605 */
[----:B------:R-:W-:Y:S01]  /*1840*/  HADD2.F32 R125, -RZ, R125.H0_H0 ;  /* 0x2000007dff7d7230 */ /* 0x000fe20000004100 */
[----:B------:R-:W4:Y:S01]  /*1850*/  SHFL.UP PT, R107, R105, 0x1, RZ ;  /* 0x04200000696b7989 */ /* 0x000f2200000e00ff */
[----:B------:R-:W-:Y:S01]  /*1860*/  HADD2.F32 R127, -RZ, R4.H0_H0 ;  /* 0x20000004ff7f7230 */ /* 0x000fe20000004100 */
[----:B-----5:R-:W-:Y:S01]  /*1870*/  FMUL.FTZ R7, R39, R124 ;  /* 0x0000007c27077220 */ /* 0x020fe20000410000 */
[----:B------:R-:W-:Y:S01]  /*1880*/  HADD2.F32 R132, -RZ, R132.H0_H0 ;  /* 0x20000084ff847230 */ /* 0x000fe20000004100 */
[----:B------:R-:W-:Y:S01]  /*1890*/  SHFL.IDX PT, R41, R41, RZ, 0x1f ;  /* 0x00001fff29297589 */ /* 0x000fe200000e0000 */
[C---:B-1----:R-:W-:Y:S01]  /*18a0*/  FMUL.FTZ R134, R113.reuse, R37 ;  /* 0x0000002571867220 */ /* 0x042fe20000410000 */
[----:B------:R-:W-:Y:S01]  /*18b0*/  BSSY B0, `(.L_x_13890) ;  /* 0x00000ad000007945 */ /* 0x000fe20003800000 */
[----:B------:R-:W-:Y:S01]  /*18c0*/  FMUL.FTZ R136, R113, -R36 ;  /* 0x8000002471887220 */ /* 0x000fe20000410000 */
[----:B------:R-:W-:Y:S01]  /*18d0*/  SHFL.IDX PT, R40, R40, RZ, 0x1f ;  /* 0x00001fff28287589 */ /* 0x000fe200000e0000 */
[----:B0-----:R-:W-:-:S02]  /*18e0*/  FMUL.FTZ R117, R105, R114 ;  /* 0x0000007269757220 */ /* 0x001fc40000410000 */
[CC--:B--2---:R-:W-:Y:S02]  /*18f0*/  FMUL.FTZ R121, R105.reuse, R111.reuse ;  /* 0x0000006f69797220 */ /* 0x0c4fe40000410000 */
[C---:B------:R-:W-:Y:S02]  /*1900*/  FFMA.FTZ R120, R108.reuse, R111, -R117 ;  /* 0x0000006f6c787223 */ /* 0x040fe40000010875 */
[----:B---3--:R-:W-:Y:S02]  /*1910*/  FMUL.FTZ R116, R105, R106 ;  /* 0x0000006a69747220 */ /* 0x008fe40000410000 */
[C---:B------:R-:W-:Y:S02]  /*1920*/  FFMA.FTZ R121, R108.reuse, R114, R121 ;  /* 0x000000726c797223 */ /* 0x040fe40000010079 */
[----:B------:R-:W-:Y:S02]  /*1930*/  @P0 FADD.FTZ R119, R119, R120 ;  /* 0x0000007877770221 */ /* 0x000fe40000010000 */
[----:B----4-:R-:W-:-:S02]  /*1940*/  FFMA.FTZ R116, R108, R107, R116 ;  /* 0x0000006b6c747223 */ /* 0x010fc40000010074 */
[C---:B------:R-:W-:Y:S01]  /*1950*/  FMUL.FTZ R107, R105.reuse, R107 ;  /* 0x0000006b696b7220 */ /* 0x040fe20000410000 */
        /* <DEDUP_REMOVED lines=13> */
[----:B---3--:R-:W-:Y:S02]  /*1a30*/  FMUL.FTZ R106, R116, R107 ;  /* 0x0000006b746a7220 */ /* 0x008fe40000410000 */
[----:B------:R-:W-:-:S02]  /*1a40*/  @P0 FADD.FTZ R112, R112, R117 ;  /* 0x0000007570700221 */ /* 0x000fc40000010000 */
[C---:B------:R-:W-:Y:S02]  /*1a50*/  FFMA.FTZ R107, R108.reuse, R107, R114 ;  /* 0x0000006b6c6b7223 */ /* 0x040fe40000010072 */
[----:B------:R-:W-:Y:S01]  /*1a60*/  @P0 FADD.FTZ R119, R119, R120 ;  /* 0x0000007877770221 */ /* 0x000fe20000010000 */
[----:B------:R-:W0:Y:S01]  /*1a70*/  SHFL.UP PT, R114, R112, 0x4, RZ ;  /* 0x0480000070727989 */ /* 0x000e2200000e00ff */
[----:B------:R-:W-:Y:S01]  /*1a80*/  @P0 FFMA.FTZ R108, R108, R105, -R106 ;  /* 0x000000696c6c0223 */ /* 0x000fe2000001086a */
[----:B------:R-:W-:Y:S02]  /*1a90*/  FSEL R107, R116, R107, !P0 ;  /* 0x0000006b746b7208 */ /* 0x000fe40004000000 */
[----:B------:R-:W1:Y:S01]  /*1aa0*/  SHFL.UP PT, R111, R119, 0x4, RZ ;  /* 0x04800000776f7989 */ /* 0x000e6200000e00ff */
[----:B------:R-:W-:-:S03]  /*1ab0*/  ISETP.GE.AND P0, PT, R76, 0x4, PT ;  /* 0x000000044c00780c */ /* 0x000fc60003f06270 */
[----:B------:R-:W2:Y:S04]  /*1ac0*/  SHFL.UP PT, R105, R108, 0x4, RZ ;  /* 0x048000006c697989 */ /* 0x000ea800000e00ff */
[----:B------:R-:W3:Y:S01]  /*1ad0*/  SHFL.UP PT, R106, R107, 0x4, RZ ;  /* 0x048000006b6a7989 */ /* 0x000ee200000e00ff */
[C---:B0-----:R-:W-:Y:S02]  /*1ae0*/  FMUL.FTZ R116, R107.reuse, R114 ;  /* 0x000000726b747220 */ /* 0x041fe40000410000 */
[CC--:B-1----:R-:W-:Y:S02]  /*1af0*/  FMUL.FTZ R121, R107.reuse, R111.reuse ;  /* 0x0000006f6b797220 */ /* 0x0c2fe40000410000 */
[----:B------:R-:W-:Y:S02]  /*1b00*/  FFMA.FTZ R116, R108, R111, -R116 ;  /* 0x0000006f6c747223 */ /* 0x000fe40000010874 */
[----:B--2---:R-:W-:-:S02]  /*1b10*/  FMUL.FTZ R117, R107, R105 ;  /* 0x000000696b757220 */ /* 0x004fc40000410000 */
[C---:B------:R-:W-:Y:S02]  /*1b20*/  FFMA.FTZ R121, R108.reuse, R114, R121 ;  /* 0x000000726c797223 */ /* 0x040fe40000010079 */
[-C--:B---3--:R-:W-:Y:S02]  /*1b30*/  FFMA.FTZ R114, R108, R106.reuse, R117 ;  /* 0x0000006a6c727223 */ /* 0x088fe40000010075 */
[----:B------:R-:W-:Y:S02]  /*1b40*/  FMUL.FTZ R106, R107, R106 ;  /* 0x0000006a6b6a7220 */ /* 0x000fe40000410000 */
        /* <DEDUP_REMOVED lines=13> */
[----:B------:R-:W-:Y:S02]  /*1c20*/  FFMA.FTZ R120, R108, R111, -R120 ;  /* 0x0000006f6c787223 */ /* 0x000fe40000010878 */
[-C--:B---3--:R-:W-:Y:S02]  /*1c30*/  FMUL.FTZ R106, R114, R107.reuse ;  /* 0x0000006b726a7220 */ /* 0x088fe40000410000 */
[----:B------:R-:W-:Y:S02]  /*1c40*/  FFMA.FTZ R107, R108, R107, R116 ;  /* 0x0000006b6c6b7223 */ /* 0x000fe40000010074 */
[----:B------:R-:W-:Y:S01]  /*1c50*/  @P0 FADD.FTZ R112, R112, R121 ;  /* 0x0000007970700221 */ /* 0x000fe20000010000 */
[----:B------:R-:W-:Y:S01]  /*1c60*/  HADD2.F32 R121, -RZ, R6.H0_H0 ;  /* 0x20000006ff797230 */ /* 0x000fe20000004100 */
[----:B------:R-:W-:Y:S01]  /*1c70*/  @P0 FFMA.FTZ R108, R108, R105, -R106 ;  /* 0x000000696c6c0223 */ /* 0x000fe2000001086a */
[----:B------:R-:W-:Y:S01]  /*1c80*/  FSEL R111, R114, R107, !P0 ;  /* 0x0000006b726f7208 */ /* 0x000fe20004000000 */
[----:B------:R-:W-:Y:S01]  /*1c90*/  @P0 FADD.FTZ R119, R119, R120 ;  /* 0x0000007877770221 */ /* 0x000fe20000010000 */
[----:B------:R-:W0:Y:S01]  /*1ca0*/  SHFL.UP PT, R130, R112, 0x10, RZ ;  /* 0x0600000070827989 */ /* 0x000e2200000e00ff */
[----:B------:R-:W-:Y:S01]  /*1cb0*/  FMUL.FTZ R105, R38, R124 ;  /* 0x0000007c26697220 */ /* 0x000fe20000410000 */
[----:B------:R-:W-:Y:S01]  /*1cc0*/  ISETP.GE.AND P0, PT, R76, 0x10, PT ;  /* 0x000000104c00780c */ /* 0x000fe20003f06270 */
[-C--:B------:R-:W-:Y:S01]  /*1cd0*/  FFMA.FTZ R116, R38, R126.reuse, -R7 ;  /* 0x0000007e26747223 */ /* 0x080fe20000010807 */
[----:B------:R-:W-:Y:S01]  /*1ce0*/  SHFL.UP PT, R128, R119, 0x10, RZ ;  /* 0x0600000077807989 */ /* 0x000fe200000e00ff */
[----:B------:R-:W-:-:S02]  /*1cf0*/  FFMA.FTZ R122, R39, R126, R105 ;  /* 0x0000007e277a7223 */ /* 0x000fc40000010069 */
[----:B------:R-:W-:Y:S01]  /*1d00*/  FADD.FTZ R117, R62, R62 ;  /* 0x0000003e3e757221 */ /* 0x000fe20000010000 */
[----:B------:R-:W1:Y:S01]  /*1d10*/  SHFL.UP PT, R7, R108, 0x10, RZ ;  /* 0x060000006c077989 */ /* 0x000e6200000e00ff */
[----:B------:R-:W-:Y:S02]  /*1d20*/  FMUL.FTZ R106, R38, R125 ;  /* 0x0000007d266a7220 */ /* 0x000fe40000410000 */
[----:B------:R-:W-:Y:S01]  /*1d30*/  FMUL.FTZ R122, R117, R122 ;  /* 0x0000007a757a7220 */ /* 0x000fe20000410000 */
[----:B------:R-:W2:Y:S01]  /*1d40*/  SHFL.UP PT, R105, R111, 0x10, RZ ;  /* 0x060000006f697989 */ /* 0x000ea200000e00ff */
[C---:B------:R-:W-:Y:S02]  /*1d50*/  FFMA.FTZ R106, R39.reuse, R121, R106 ;  /* 0x00000079276a7223 */ /* 0x040fe4000001006a */
[----:B------:R-:W-:Y:S02]  /*1d60*/  FMUL.FTZ R6, R39, R125 ;  /* 0x0000007d27067220 */ /* 0x000fe40000410000 */
[----:B------:R-:W-:-:S02]  /*1d70*/  FMUL.FTZ R116, R117, R116 ;  /* 0x0000007475747220 */ /* 0x000fc40000410000 */
[----:B------:R-:W-:Y:S02]  /*1d80*/  FMUL.FTZ R114, R115, R122 ;  /* 0x0000007a73727220 */ /* 0x000fe40000410000 */
[----:B------:R-:W-:Y:S02]  /*1d90*/  FMUL.FTZ R107, R123, R106 ;  /* 0x0000006a7b6b7220 */ /* 0x000fe40000410000 */
[----:B------:R-:W-:Y:S02]  /*1da0*/  FFMA.FTZ R6, R38, R121, -R6 ;  /* 0x0000007926067223 */ /* 0x000fe40000010806 */
[C---:B------:R-:W-:Y:S02]  /*1db0*/  FMUL.FTZ R106, R113.reuse, R122 ;  /* 0x0000007a716a7220 */ /* 0x040fe40000410000 */
[----:B------:R-:W-:Y:S02]  /*1dc0*/  FFMA.FTZ R120, -R113, R116, -R114 ;  /* 0x0000007471787223 */ /* 0x000fe40000010972 */
[----:B------:R-:W-:-:S02]  /*1dd0*/  FMUL.FTZ R114, R123, R6 ;  /* 0x000000067b727220 */ /* 0x000fc40000410000 */
[----:B------:R-:W-:Y:S02]  /*1de0*/  FFMA.FTZ R131, R115, R116, -R106 ;  /* 0x0000007473837223 */ /* 0x000fe4000001086a */
[----:B------:R-:W-:Y:S01]  /*1df0*/  FADD.FTZ R135, -R107, R120 ;  /* 0x000000786b877221 */ /* 0x000fe20000010100 */
[----:B------:R-:W-:Y:S01]  /*1e00*/  HADD2.F32 R120, -RZ, R5.H0_H0 ;  /* 0x20000005ff787230 */ /* 0x000fe20000004100 */
[----:B------:R-:W-:Y:S02]  /*1e10*/  FADD.FTZ R133, R114, R131 ;  /* 0x0000008372857221 */ /* 0x000fe40000010000 */
[C---:B0-----:R-:W-:Y:S02]  /*1e20*/  FMUL.FTZ R131, R111.reuse, R130 ;  /* 0x000000826f837220 */ /* 0x041fe40000410000 */
[----:B-1----:R-:W-:Y:S02]  /*1e30*/  FMUL.FTZ R5, R111, R7 ;  /* 0x000000076f057220 */ /* 0x002fe40000410000 */
[----:B------:R-:W-:-:S02]  /*1e40*/  FFMA.FTZ R6, R108, R128, -R131 ;  /* 0x000000806c067223 */ /* 0x000fc40000010883 */
[----:B------:R-:W-:Y:S02]  /*1e50*/  FMUL.FTZ R4, R104, -R135 ;  /* 0x8000008768047220 */ /* 0x000fe40000410000 */
[C---:B------:R-:W-:Y:S02]  /*1e60*/  FMUL.FTZ R131, R111.reuse, R128 ;  /* 0x000000806f837220 */ /* 0x040fe40000410000 */
[----:B--2---:R-:W-:Y:S01]  /*1e70*/  FFMA.FTZ R106, R108, R105, R5 ;  /* 0x000000696c6a7223 */ /* 0x004fe20000010005 */
[----:B------:R-:W-:Y:S01]  /*1e80*/  MOV R5, RZ ;  /* 0x000000ff00057202 */ /* 0x000fe20000000f00 */
[----:B------:R-:W-:Y:S02]  /*1e90*/  FFMA.FTZ R137, R102, R133, -R4 ;  /* 0x0000008566897223 */ /* 0x000fe40000010804 */
[----:B------:R-:W-:Y:S01]  /*1ea0*/  FFMA.FTZ R131, R108, R130, R131 ;  /* 0x000000826c837223 */ /* 0x000fe20000010083 */
[C---:B------:R-:W-:Y:S01]  /*1eb0*/  FSEL R130, R111.reuse, R106, !P0 ;  /* 0x0000006a6f827208 */ /* 0x040fe20004000000 */
[----:B------:R-:W-:Y:S01]  /*1ec0*/  FMUL.FTZ R4, R111, R105 ;  /* 0x000000696f047220 */ /* 0x000fe20000410000 */
[----:B------:R-:W-:Y:S01]  /*1ed0*/  SHF.L.U32 R105, R55, 0x4, RZ ;  /* 0x0000000437697819 */ /* 0x000fe200000006ff */
[----:B------:R-:W-:-:S02]  /*1ee0*/  FMUL.FTZ R111, R39, R132 ;  /* 0x00000084276f7220 */ /* 0x000fc40000410000 */
[----:B------:R-:W-:Y:S01]  /*1ef0*/  @P0 FFMA.FTZ R108, R108, R7, -R4 ;  /* 0x000000076c6c0223 */ /* 0x000fe20000010804 */
[----:B------:R-:W0:Y:S01]  /*1f00*/  SHFL.UP PT, R130, R130, 0x1, RZ ;  /* 0x0420000082827989 */ /* 0x000e2200000e00ff */
[----:B------:R-:W-:Y:S01]  /*1f10*/  FMUL.FTZ R106, R38, R132 ;  /* 0x00000084266a7220 */ /* 0x000fe20000410000 */
[----:B------:R-:W-:Y:S01]  /*1f20*/  HFMA2.MMA R4, -RZ, RZ, 1.875, 0 ;  /* 0x3f800000ff047435 */ /* 0x000fe200000001ff */
[----:B------:R-:W-:Y:S02]  /*1f30*/  @P0 FADD.FTZ R112, R112, R131 ;  /* 0x0000008370700221 */ /* 0x000fe40000010000 */
[----:B------:R-:W-:Y:S01]  /*1f40*/  FADD.FTZ R128, R64, R64 ;  /* 0x0000004040807221 */ /* 0x000fe20000010000 */
[----:B------:R-:W1:Y:S01]  /*1f50*/  SHFL.UP PT, R108, R108, 0x1, RZ ;  /* 0x042000006c6c7989 */ /* 0x000e6200000e00ff */
[-C--:B------:R-:W-:Y:S02]  /*1f60*/  FFMA.FTZ R111, R38, R120.reuse, -R111 ;  /* 0x00000078266f7223 */ /* 0x080fe4000001086f */
[----:B------:R-:W-:-:S02]  /*1f70*/  FFMA.FTZ R131, R39, R120, R106 ;  /* 0x0000007827837223 */ /* 0x000fc4000001006a */
[----:B------:R-:W-:Y:S01]  /*1f80*/  @P0 FADD.FTZ R119, R119, R6 ;  /* 0x0000000677770221 */ /* 0x000fe20000010000 */
[----:B------:R-:W-:Y:S01]  /*1f90*/  ISETP.GE.AND P0, PT, R77, c[0x0][0x174], PT ;  /* 0x00005d004d007a0c */ /* 0x000fe20003f06270 */
[----:B------:R-:W-:Y:S01]  /*1fa0*/  FMUL.FTZ R133, R104, -R133 ;  /* 0x8000008568857220 */ /* 0x000fe20000410000 */
[----:B------:R-:W-:Y:S01]  /*1fb0*/  CS2R R6, SRZ ;  /* 0x0000000000067805 */ /* 0x000fe2000001ff00 */
[C---:B------:R-:W-:Y:S01]  /*1fc0*/  FMUL.FTZ R106, R128.reuse, R111 ;  /* 0x0000006f806a7220 */ /* 0x040fe20000410000 */
[----:B------:R-:W-:Y:S01]  /*1fd0*/  ISETP.NE.OR P0, PT, R109, RZ, P0 ;  /* 0x000000ff6d00720c */ /* 0x000fe20000705670 */
[----:B------:R-:W-:Y:S02]  /*1fe0*/  FMUL.FTZ R111, R128, R131 ;  /* 0x00000083806f7220 */ /* 0x000fe40000410000 */
[----:B------:R2:W3:Y:S01]  /*1ff0*/  SHFL.UP PT, R131, R119, 0x1, RZ ;  /* 0x0420000077837989 */ /* 0x0004e200000e00ff */
[----:B------:R-:W-:Y:S02]  /*2000*/  FFMA.FTZ R138, R102, R135, R133 ;  /* 0x00000087668a7223 */ /* 0x000fe40000010085 */
[----:B------:R-:W-:Y:S01]  /*2010*/  FFMA.FTZ R135, R115, R36, -R134 ;  /* 0x0000002473877223 */ /* 0x000fe20000010886 */
[----:B------:R1:W4:Y:S01]  /*2020*/  SHFL.UP PT, R133, R112, 0x1, RZ ;  /* 0x0420000070857989 */ /* 0x00032200000e00ff */
[----:B------:R-:W-:-:S02]  /*2030*/  FADD.FTZ R140, -R111, R138 ;  /* 0x0000008a6f8c7221 */ /* 0x000fc40000010100 */
[----:B------:R-:W-:Y:S01]  /*2040*/  FADD.FTZ R138, R106, R137 ;  /* 0x000000896a8a7221 */ /* 0x000fe20000010000 */
[----:B--2---:R-:W-:Y:S01]  /*2050*/  HADD2.F32 R119, -RZ, R129.H0_H0 ;  /* 0x20000081ff777230 */ /* 0x004fe20000004100 */
[----:B------:R-:W-:Y:S01]  /*2060*/  FFMA.FTZ R137, R115, -R37, R136 ;  /* 0x8000002573897223 */ /* 0x000fe20000010088 */
[----:B------:R2:W2:Y:S01]  /*2070*/  @!P0 LDS.128 R4, [R105+0x1b80] ;  /* 0x001b800069048984 */ /* 0x0004a20000000c00 */
[----:B------:R-:W-:Y:S01]  /*2080*/  FMUL.FTZ R139, R103, -R140 ;  /* 0x8000008c678b7220 */ /* 0x000fe20000410000 */
[----:B------:R-:W-:Y:S01]  /*2090*/  ISETP.NE.AND P0, PT, R109, 0x1f, PT ;  /* 0x0000001f6d00780c */ /* 0x000fe20003f05270 */
[C---:B------:R-:W-:Y:S02]  /*20a0*/  FMUL.FTZ R136, R104.reuse, -R135 ;  /* 0x8000008768887220 */ /* 0x040fe40000410000 */
[----:B------:R-:W-:Y:S02]  /*20b0*/  FMUL.FTZ R134, R104, -R137 ;  /* 0x8000008968867220 */ /* 0x000fe40000410000 */
[----:B0-----:R-:W-:-:S02]  /*20c0*/  FMUL.FTZ R129, R130, R41 ;  /* 0x0000002982817220 */ /* 0x001fc40000410000 */
[-C--:B------:R-:W-:Y:S02]  /*20d0*/  FMUL.FTZ R141, R103, -R138.reuse ;  /* 0x8000008a678d7220 */ /* 0x080fe40000410000 */
[----:B------:R-:W-:Y:S02]  /*20e0*/  FFMA.FTZ R139, R101, R138, -R139 ;  /* 0x0000008a658b7223 */ /* 0x000fe4000001088b */
[C---:B------:R-:W-:Y:S02]  /*20f0*/  FFMA.FTZ R138, R102.reuse, R137, R136 ;  /* 0x00000089668a7223 */ /* 0x040fe40000010088 */
[----:B------:R-:W-:Y:S02]  /*2100*/  FFMA.FTZ R136, R102, R135, -R134 ;  /* 0x0000008766887223 */ /* 0x000fe40000010886 */
[-C--:B------:R-:W-:Y:S02]  /*2110*/  FMUL.FTZ R134, R130, R40.reuse ;  /* 0x0000002882867220 */ /* 0x080fe40000410000 */
[----:B-1----:R-:W-:-:S02]  /*2120*/  FFMA.FTZ R112, R108, R40, -R129 ;  /* 0x000000286c707223 */ /* 0x002fc40000010881 */
[----:B------:R-:W-:Y:S02]  /*2130*/  FFMA.FTZ R134, R108, R41, R134 ;  /* 0x000000296c867223 */ /* 0x000fe40000010086 */
[----:B---3--:R-:W-:Y:S02]  /*2140*/  @P1 FADD.FTZ R40, R131, R112 ;  /* 0x0000007083281221 */ /* 0x008fe40000010000 */
[-C--:B------:R-:W-:Y:S02]  /*2150*/  FMUL.FTZ R108, R39, R119.reuse ;  /* 0x00000077276c7220 */ /* 0x080fe40000410000 */
[----:B------:R-:W-:Y:S02]  /*2160*/  FMUL.FTZ R112, R38, R119 ;  /* 0x0000007726707220 */ /* 0x000fe40000410000 */
[----:B----4-:R-:W-:Y:S02]  /*2170*/  @P1 FADD.FTZ R41, R133, R134 ;  /* 0x0000008685291221 */ /* 0x010fe40000010000 */
[----:B------:R-:W-:-:S02]  /*2180*/  FADD.FTZ R134, R65, R65 ;  /* 0x0000004141867221 */ /* 0x000fc40000010000 */
[-C--:B------:R-:W-:Y:S02]  /*2190*/  FFMA.FTZ R131, R38, R127.reuse, -R108 ;  /* 0x0000007f26837223 */ /* 0x080fe4000001086c */
[----:B------:R-:W-:Y:S02]  /*21a0*/  FFMA.FTZ R133, R39, R127, R112 ;  /* 0x0000007f27857223 */ /* 0x000fe40000010070 */
[----:B------:R-:W-:Y:S02]  /*21b0*/  FMUL.FTZ R135, R103, -R138 ;  /* 0x8000008a67877220 */ /* 0x000fe40000410000 */
[----:B------:R-:W-:Y:S02]  /*21c0*/  FFMA.FTZ R141, R101, R140, R141 ;  /* 0x0000008c658d7223 */ /* 0x000fe4000001008d */
[----:B------:R-:W-:Y:S02]  /*21d0*/  FMUL.FTZ R137, R103, -R136 ;  /* 0x8000008867897220 */ /* 0x000fe40000410000 */
[----:B------:R-:W-:-:S02]  /*21e0*/  FMUL.FTZ R112, R134, R131 ;  /* 0x0000008386707220 */ /* 0x000fc40000410000 */
[----:B------:R-:W-:Y:S02]  /*21f0*/  FMUL.FTZ R108, R134, R133 ;  /* 0x00000085866c7220 */ /* 0x000fe40000410000 */
[----:B------:R-:W-:Y:S02]  /*2200*/  FFMA.FTZ R129, R101, R136, -R135 ;  /* 0x0000008865817223 */ /* 0x000fe40000010887 */
[C---:B------:R-:W-:Y:S02]  /*2210*/  FMUL.FTZ R135, R43.reuse, R41 ;  /* 0x000000292b877220 */ /* 0x040fe40000410000 */
[----:B------:R-:W-:Y:S02]  /*2220*/  FMUL.FTZ R43, R43, R40 ;  /* 0x000000282b2b7220 */ /* 0x000fe40000410000 */
[----:B------:R-:W-:Y:S02]  /*2230*/  FFMA.FTZ R130, R101, R138, R137 ;  /* 0x0000008a65827223 */ /* 0x000fe40000010089 */
[----:B------:R-:W-:-:S02]  /*2240*/  FADD.FTZ R131, R112, R139 ;  /* 0x0000008b70837221 */ /* 0x000fc40000010000 */
[----:B------:R-:W-:Y:S02]  /*2250*/  FADD.FTZ R133, -R108, R141 ;  /* 0x0000008d6c857221 */ /* 0x000fe40000010100 */
[C---:B------:R-:W-:Y:S01]  /*2260*/  FFMA.FTZ R135, R42.reuse, R40, -R135 ;  /* 0x000000282a877223 */ /* 0x040fe20000010887 */
[----:B------:R0:W1:Y:S01]  /*2270*/  SHFL.DOWN PT, R137, R131, 0x1, 0x1f ;  /* 0x08201f0083897f89 */ /* 0x00006200000e0000 */
[----:B------:R-:W-:-:S03]  /*2280*/  FFMA.FTZ R42, R42, R41, R43 ;  /* 0x000000292a2a7223 */ /* 0x000fc6000001002b */
[----:B------:R0:W3:Y:S04]  /*2290*/  SHFL.DOWN PT, R41, R129, 0x1, 0x1f ;  /* 0x08201f0081297f89 */ /* 0x0000e800000e0000 */
[----:B------:R0:W4:Y:S04]  /*22a0*/  SHFL.DOWN PT, R43, R130, 0x1, 0x1f ;  /* 0x08201f00822b7f89 */ /* 0x00012800000e0000 */
[----:B------:R0:W0:Y:S01]  /*22b0*/  SHFL.DOWN PT, R139, R133, 0x1, 0x1f ;  /* 0x08201f00858b7f89 */ /* 0x00002200000e0000 */
[----:B------:R-:W-:Y:S05]  /*22c0*/  @!P0 BRA `(.L_x_13891) ;  /* 0x000000b000008947 */ /* 0x000fea0003800000 */
[C---:B--2-4-:R-:W-:Y:S02]  /*22d0*/  FMUL.FTZ R40, R130.reuse, R43 ;  /* 0x0000002b82287220 */ /* 0x054fe40000410000 */
[----:B0-----:R-:W-:-:S02]  /*22e0*/  FMUL.FTZ R136, R130, R139 ;  /* 0x0000008b82887220 */ /* 0x001fc40000410000 */
[C---:B-1----:R-:W-:Y:S02]  /*22f0*/  FMUL.FTZ R138, R130.reuse, R137 ;  /* 0x00000089828a7220 */ /* 0x042fe40000410000 */
        /* <DEDUP_REMOVED lines=8> */
.L_x_13891:
[----:B--2---:R-:W-:Y:S05]  /*2380*/  BSYNC B0 ;  /* 0x0000000000007941 */ /* 0x004fea0003800000 */
.L_x_13890:
[----:B------:R-:W-:Y:S01]  /*2390*/  ISETP.GT.U32.AND P0, PT, R109, 0x1d, PT ;  /* 0x0000001d6d00780c */ /* 0x000fe20003f04070 */
[----:B------:R-:W-:Y:S01]  /*23a0*/  FADD.FTZ R42, RZ, R42 ;  /* 0x0000002aff2a7221 */ /* 0x000fe20000010000 */
[----:B----4-:R2:W4:Y:S01]  /*23b0*/  SHFL.DOWN PT, R43, R129, 0x2, 0x1f ;  /* 0x08401f00812b7f89 */ /* 0x01052200000e0000 */
[----:B------:R-:W-:Y:S01]  /*23c0*/  FADD.FTZ R118, R118, R135 ;  /* 0x0000008776767221 */ /* 0x000fe20000010000 */
[----:B------:R-:W-:Y:S01]  /*23d0*/  BSSY B0, `(.L_x_13892) ;  /* 0x0000012000007945 */ /* 0x000fe20003800000 */
[C---:B---3--:R-:W-:Y:S01]  /*23e0*/  FMUL.FTZ R41, R119.reuse, R42 ;  /* 0x0000002a77297220 */ /* 0x048fe20000410000 */
[----:B------:R2:W3:Y:S01]  /*23f0*/  SHFL.DOWN PT, R135, R130, 0x2, 0x1f ;  /* 0x08401f0082877f89 */ /* 0x0004e200000e0000 */
[----:B------:R-:W-:-:S03]  /*2400*/  FMUL.FTZ R119, R119, R118 ;  /* 0x0000007677777220 */ /* 0x000fc60000410000 */
[----:B-1----:R2:W1:Y:S04]  /*2410*/  SHFL.DOWN PT, R137, R131, 0x2, 0x1f ;  /* 0x08401f0083897f89 */ /* 0x00246800000e0000 */
[----:B0-----:R2:W0:Y:S01]  /*2420*/  SHFL.DOWN PT, R139, R133, 0x2, 0x1f ;  /* 0x08401f00858b7f89 */ /* 0x00142200000e0000 */
[----:B------:R-:W-:Y:S05]  /*2430*/  @P0 BRA `(.L_x_13893) ;  /* 0x000000b000000947 */ /* 0x000fea0003800000 */
[C---:B---3--:R-:W-:Y:S02]  /*2440*/  FMUL.FTZ R40, R130.reuse, R135 ;  /* 0x0000008782287220 */ /* 0x048fe40000410000 */
[C---:B0-----:R-:W-:Y:S02]  /*2450*/  FMUL.FTZ R136, R130.reuse, R139 ;  /* 0x0000008b82887220 */ /* 0x041fe40000410000 */
        /* <DEDUP_REMOVED lines=9> */
.L_x_13893:
[----:B------:R-:W-:Y:S05]  /*24f0*/  BSYNC B0 ;  /* 0x0000000000007941 */ /* 0x000fea0003800000 */
.L_x_13892:
[-C--:B----4-:R-:W-:Y:S01]  /*2500*/  FFMA.FTZ R43, R127, R118.reuse, -R41 ;  /* 0x000000767f2b7223 */ /* 0x090fe20000010829 */
[----:B------:R-:W-:Y:S01]  /*2510*/  ISETP.GT.U32.AND P0, PT, R109, 0x1b, PT ;  /* 0x0000001b6d00780c */ /* 0x000fe20003f04070 */
[C---:B------:R-:W-:Y:S01]  /*2520*/  FMUL.FTZ R41, R103.reuse, R118 ;  /* 0x0000007667297220 */ /* 0x040fe20000410000 */
[----:B------:R4:W2:Y:S01]  /*2530*/  SHFL.DOWN PT, R141, R130, 0x4, 0x1f ;  /* 0x08801f00828d7f89 */ /* 0x0008a200000e0000 */
[-C--:B------:R-:W-:Y:S01]  /*2540*/  FMUL.FTZ R40, R103, R42.reuse ;  /* 0x0000002a67287220 */ /* 0x080fe20000410000 */
[----:B------:R-:W-:Y:S01]  /*2550*/  BSSY B0, `(.L_x_13894) ;  /* 0x0000021000007945 */ /* 0x000fe20003800000 */
[-C--:B------:R-:W-:Y:S01]  /*2560*/  FFMA.FTZ R127, R127, R42.reuse, R119 ;  /* 0x0000002a7f7f7223 */ /* 0x080fe20000010077 */
[----:B------:R4:W3:Y:S01]  /*2570*/  SHFL.DOWN PT, R143, R131, 0x4, 0x1f ;  /* 0x08801f00838f7f89 */ /* 0x0008e200000e0000 */
[----:B------:R-:W-:-:S02]  /*2580*/  FMUL.FTZ R119, R39, R42 ;  /* 0x0000002a27777220 */ /* 0x000fc40000410000 */
[CC--:B------:R-:W-:Y:S01]  /*2590*/  FMUL.FTZ R136, R38.reuse, R42.reuse ;  /* 0x0000002a26887220 */ /* 0x0c0fe20000410000 */
[----:B------:R4:W1:Y:S01]  /*25a0*/  SHFL.DOWN PT, R145, R133, 0x4, 0x1f ;  /* 0x08801f0085917f89 */ /* 0x00086200000e0000 */
[C---:B------:R-:W-:Y:S02]  /*25b0*/  FFMA.FTZ R41, R101.reuse, R42, R41 ;  /* 0x0000002a65297223 */ /* 0x040fe40000010029 */
[-C--:B------:R-:W-:Y:S02]  /*25c0*/  FFMA.FTZ R40, R101, R118.reuse, -R40 ;  /* 0x0000007665287223 */ /* 0x080fe40000010828 */
[-C--:B---3--:R-:W-:Y:S02]  /*25d0*/  FFMA.FTZ R135, R38, R118.reuse, -R119 ;  /* 0x0000007626877223 */ /* 0x088fe40000010877 */
[----:B0-----:R-:W-:Y:S02]  /*25e0*/  FFMA.FTZ R139, R39, R118, R136 ;  /* 0x00000076278b7223 */ /* 0x001fe40000010088 */
[----:B------:R-:W-:-:S02]  /*25f0*/  FADD.FTZ R41, RZ, R41 ;  /* 0x00000029ff297221 */ /* 0x000fc40000010000 */
[----:B------:R-:W-:Y:S02]  /*2600*/  FFMA.FTZ R119, R48, R45, R40 ;  /* 0x0000002d30777223 */ /* 0x000fe40000010028 */
[----:B-1----:R-:W-:Y:S02]  /*2610*/  FFMA.FTZ R137, -R134, R127, RZ ;  /* 0x0000007f86897223 */ /* 0x002fe400000101ff */
[C---:B------:R-:W-:Y:S02]  /*2620*/  FMUL.FTZ R40, R132.reuse, R41 ;  /* 0x0000002984287220 */ /* 0x040fe40000410000 */
[----:B------:R-:W-:Y:S02]  /*2630*/  FMUL.FTZ R132, R132, R119 ;  /* 0x0000007784847220 */ /* 0x000fe40000410000 */
[C---:B------:R-:W-:Y:S02]  /*2640*/  FFMA.FTZ R127, -R134.reuse, R139, -RZ ;  /* 0x0000008b867f7223 */ /* 0x040fe400000109ff */
[----:B------:R4:W0:Y:S01]  /*2650*/  SHFL.DOWN PT, R139, R129, 0x4, 0x1f ;  /* 0x08801f00818b7f89 */ /* 0x00082200000e0000 */
[----:B------:R-:W-:-:S02]  /*2660*/  FFMA.FTZ R43, R134, R43, RZ ;  /* 0x0000002b862b7223 */ /* 0x000fc400000100ff */
[----:B------:R-:W-:Y:S02]  /*2670*/  FMUL.FTZ R135, R134, R135 ;  /* 0x0000008786877220 */ /* 0x000fe40000410000 */
[C---:B------:R-:W-:Y:S02]  /*2680*/  FFMA.FTZ R134, R120.reuse, R119, -R40 ;  /* 0x0000007778867223 */ /* 0x040fe40000010828 */
[----:B------:R-:W-:Y:S01]  /*2690*/  FFMA.FTZ R136, R120, R41, R132 ;  /* 0x0000002978887223 */ /* 0x000fe20000010084 */
[----:B------:R-:W-:Y:S05]  /*26a0*/  @P0 BRA `(.L_x_13895) ;  /* 0x000000b000000947 */ /* 0x000fea0003800000 */
[C---:B--2-4-:R-:W-:Y:S02]  /*26b0*/  FMUL.FTZ R40, R130.reuse, R141 ;  /* 0x0000008d82287220 */ /* 0x054fe40000410000 */
[C---:B------:R-:W-:Y:S02]  /*26c0*/  FMUL.FTZ R120, R130.reuse, R145 ;  /* 0x0000009182787220 */ /* 0x040fe40000410000 */
[C---:B------:R-:W-:Y:S02]  /*26d0*/  FMUL.FTZ R132, R130.reuse, R143 ;  /* 0x0000008f82847220 */ /* 0x040fe40000410000 */
        /* <DEDUP_REMOVED lines=8> */
.L_x_13895:
[----:B--2-4-:R-:W-:Y:S05]  /*2760*/  BSYNC B0 ;  /* 0x0000000000007941 */ /* 0x014fea0003800000 */
.L_x_13894:
[----:B------:R-:W-:Y:S01]  /*2770*/  FFMA.FTZ R138, R128, R134, R43 ;  /* 0x00000086808a7223 */ /* 0x000fe2000001002b */
[C---:B------:R-:W-:Y:S01]  /*2780*/  ISETP.GT.U32.AND P0, PT, R109.reuse, 0x17, PT ;  /* 0x000000176d00780c */ /* 0x040fe20003f04070 */
[C---:B------:R-:W-:Y:S01]  /*2790*/  FMUL.FTZ R43, R104.reuse, R119 ;  /* 0x00000077682b7220 */ /* 0x040fe20000410000 */
[----:B0-----:R0:W1:Y:S01]  /*27a0*/  SHFL.DOWN PT, R139, R129, 0x8, 0x1f ;  /* 0x09001f00818b7f89 */ /* 0x00106200000e0000 */
[-C--:B------:R-:W-:Y:S01]  /*27b0*/  FMUL.FTZ R40, R104, R41.reuse ;  /* 0x0000002968287220 */ /* 0x080fe20000410000 */
[----:B------:R-:W-:Y:S01]  /*27c0*/  BSSY B0, `(.L_x_13896) ;  /* 0x0000020000007945 */ /* 0x000fe20003800000 */
[C---:B------:R-:W-:Y:S01]  /*27d0*/  FFMA.FTZ R43, R102.reuse, R41, R43 ;  /* 0x00000029662b7223 */ /* 0x040fe2000001002b */
[----:B------:R0:W2:Y:S01]  /*27e0*/  SHFL.DOWN PT, R141, R130, 0x8, 0x1f ;  /* 0x09001f00828d7f89 */ /* 0x0000a200000e0000 */
[----:B------:R-:W-:Y:S01]  /*27f0*/  FFMA.FTZ R120, R102, R119, -R40 ;  /* 0x0000007766787223 */ /* 0x000fe20000010828 */
[----:B------:R-:W-:Y:S01]  /*2800*/  ISETP.GT.U32.AND P1, PT, R109, 0xf, PT ;  /* 0x0000000f6d00780c */ /* 0x000fe20003f24070 */
[----:B------:R-:W-:Y:S01]  /*2810*/  FFMA.FTZ R132, -R128, R136, R137 ;  /* 0x0000008880847223 */ /* 0x000fe20000010189 */
[----:B------:R0:W3:Y:S01]  /*2820*/  SHFL.DOWN PT, R143, R131, 0x8, 0x1f ;  /* 0x09001f00838f7f89 */ /* 0x0000e200000e0000 */
[----:B------:R-:W-:-:S02]  /*2830*/  FMUL.FTZ R134, R39, R41 ;  /* 0x0000002927867220 */ /* 0x000fc40000410000 */
[C---:B------:R-:W-:Y:S01]  /*2840*/  FMUL.FTZ R136, R38.reuse, R41 ;  /* 0x0000002926887220 */ /* 0x040fe20000410000 */
[----:B------:R0:W4:Y:S01]  /*2850*/  SHFL.DOWN PT, R145, R133, 0x8, 0x1f ;  /* 0x09001f0085917f89 */ /* 0x00012200000e0000 */
[----:B------:R-:W-:Y:S02]  /*2860*/  FADD.FTZ R40, RZ, R43 ;  /* 0x0000002bff287221 */ /* 0x000fe40000010000 */
[----:B------:R-:W-:Y:S02]  /*2870*/  FFMA.FTZ R120, R49, R44, R120 ;  /* 0x0000002c31787223 */ /* 0x000fe40000010078 */
[-C--:B------:R-:W-:Y:S02]  /*2880*/  FFMA.FTZ R43, R38, R119.reuse, -R134 ;  /* 0x00000077262b7223 */ /* 0x080fe40000010886 */
[----:B------:R-:W-:Y:S02]  /*2890*/  FFMA.FTZ R137, R39, R119, R136 ;  /* 0x0000007727897223 */ /* 0x000fe40000010088 */
[----:B------:R-:W-:-:S02]  /*28a0*/  FMUL.FTZ R134, R125, R40 ;  /* 0x000000287d867220 */ /* 0x000fc40000410000 */
[-C--:B------:R-:W-:Y:S02]  /*28b0*/  FMUL.FTZ R136, R125, R120.reuse ;  /* 0x000000787d887220 */ /* 0x080fe40000410000 */
[C---:B------:R-:W-:Y:S02]  /*28c0*/  FMUL.FTZ R125, R128.reuse, R43 ;  /* 0x0000002b807d7220 */ /* 0x040fe40000410000 */
[C---:B------:R-:W-:Y:S02]  /*28d0*/  FFMA.FTZ R43, R121.reuse, R120, -R134 ;  /* 0x00000078792b7223 */ /* 0x040fe40000010886 */
[----:B------:R-:W-:Y:S02]  /*28e0*/  FFMA.FTZ R137, -R128, R137, -RZ ;  /* 0x0000008980897223 */ /* 0x000fe400000109ff */
[----:B------:R-:W-:Y:S01]  /*28f0*/  FFMA.FTZ R121, R121, R40, R136 ;  /* 0x0000002879797223 */ /* 0x000fe20000010088 */
[----:B------:R-:W-:Y:S05]  /*2900*/  @P0 BRA `(.L_x_13897) ;  /* 0x000000b000000947 */ /* 0x000fea0003800000 */
[C---:B0123--:R-:W-:Y:S02]  /*2910*/  FMUL.FTZ R128, R130.reuse, R141 ;  /* 0x0000008d82807220 */ /* 0x04ffe40000410000 */
[----:B----4-:R-:W-:-:S02]  /*2920*/  FMUL.FTZ R134, R130, R145 ;  /* 0x0000009182867220 */ /* 0x010fc40000410000 */
        /* <DEDUP_REMOVED lines=9> */
.L_x_13897:
[----:B0123--:R-:W-:Y:S05]  /*29c0*/  BSYNC B0 ;  /* 0x0000000000007941 */ /* 0x00ffea0003800000 */
.L_x_13896:
[----:B------:R-:W-:Y:S01]  /*29d0*/  FFMA.FTZ R128, R123, R43, R138 ;  /* 0x0000002b7b807223 */ /* 0x000fe2000001008a */
[----:B------:R0:W1:Y:S01]  /*29e0*/  SHFL.DOWN PT, R139, R130, 0x10, 0x1f ;  /* 0x0a001f00828b7f89 */ /* 0x00006200000e0000 */
[----:B------:R-:W-:Y:S03]  /*29f0*/  BSSY B0, `(.L_x_13898) ;  /* 0x0000010000007945 */ /* 0x000fe60003800000 */
[----:B------:R0:W2:Y:S04]  /*2a00*/  SHFL.DOWN PT, R43, R129, 0x10, 0x1f ;  /* 0x0a001f00812b7f89 */ /* 0x0000a800000e0000 */
[----:B------:R0:W3:Y:S04]  /*2a10*/  SHFL.DOWN PT, R141, R131, 0x10, 0x1f ;  /* 0x0a001f00838d7f89 */ /* 0x0000e800000e0000 */
[----:B------:R0:W4:Y:S01]  /*2a20*/  SHFL.DOWN PT, R143, R133, 0x10, 0x1f ;  /* 0x0a001f00858f7f89 */ /* 0x00012200000e0000 */
[----:B------:R-:W-:Y:S05]  /*2a30*/  @P1 BRA `(.L_x_13899) ;  /* 0x000000b000001947 */ /* 0x000fea0003800000 */
        /* <DEDUP_REMOVED lines=11> */
.L_x_13899:
[----:B------:R-:W-:Y:S05]  /*2af0*/  BSYNC B0 ;  /* 0x0000000000007941 */ /* 0x000fea0003800000 */
.L_x_13898:
[----:B----4-:R-:W-:Y:S01]  /*2b00*/  SHFL.DOWN PT, R143, R130, 0x1, 0x1f ;  /* 0x08201f00828f7f89 */ /* 0x010fe200000e0000 */
[----:B------:R-:W-:Y:S01]  /*2b10*/  FFMA.FTZ R132, -R123, R121, R132 ;  /* 0x000000797b847223 */ /* 0x000fe20000010184 */
[----:B------:R-:W-:Y:S01]  /*2b20*/  ISETP.NE.AND P0, PT, R88, RZ, PT ;  /* 0x000000ff5800720c */ /* 0x000fe20003f05270 */
[C---:B------:R-:W-:Y:S01]  /*2b30*/  FMUL.FTZ R121, R113.reuse, R120 ;  /* 0x0000007871797220 */ /* 0x040fe20000410000 */
[----:B------:R-:W4:Y:S01]  /*2b40*/  SHFL.IDX PT, R136, R7, RZ, 0x1f ;  /* 0x00001fff07887589 */ /* 0x000f2200000e0000 */
[-C--:B--2---:R-:W-:Y:S01]  /*2b50*/  FMUL.FTZ R43, R113, R40.reuse ;  /* 0x00000028712b7220 */ /* 0x084fe20000410000 */
[----:B------:R-:W-:Y:S01]  /*2b60*/  BSSY B0, `(.L_x_13900) ;  /* 0x000008a000007945 */ /* 0x000fe20003800000 */
[-C--:B-1----:R-:W-:Y:S01]  /*2b70*/  FMUL.FTZ R139, R39, R40.reuse ;  /* 0x00000028278b7220 */ /* 0x082fe20000410000 */
[----:B------:R-:W1:Y:S01]  /*2b80*/  SHFL.IDX PT, R134, R6, RZ, 0x1f ;  /* 0x00001fff06867589 */ /* 0x000e6200000e0000 */
[C---:B---3--:R-:W-:Y:S02]  /*2b90*/  FFMA.FTZ R141, R115.reuse, R40, R121 ;  /* 0x00000028738d7223 */ /* 0x048fe40000010079 */
[-C--:B------:R-:W-:Y:S01]  /*2ba0*/  FFMA.FTZ R121, R115, R120.reuse, -R43 ;  /* 0x0000007873797223 */ /* 0x080fe2000001082b */
[----:B------:R-:W2:Y:S01]  /*2bb0*/  SHFL.DOWN PT, R144, R129, 0x1, 0x1f ;  /* 0x08201f0081907f89 */ /* 0x000ea200000e0000 */
[----:B------:R-:W-:-:S02]  /*2bc0*/  FFMA.FTZ R138, R38, R120, -R139 ;  /* 0x00000078268a7223 */ /* 0x000fc4000001088b */
[----:B------:R-:W-:Y:S01]  /*2bd0*/  FADD.FTZ R43, RZ, R141 ;  /* 0x0000008dff2b7221 */ /* 0x000fe20000010000 */
[----:B------:R-:W3:Y:S01]  /*2be0*/  SHFL.DOWN PT, R146, R131, 0x1, 0x1f ;  /* 0x08201f0083927f89 */ /* 0x000ee200000e0000 */
[----:B------:R-:W-:Y:S02]  /*2bf0*/  FFMA.FTZ R121, R47, R0, R121 ;  /* 0x000000002f797223 */ /* 0x000fe40000010079 */
[----:B------:R-:W-:Y:S01]  /*2c00*/  FMUL.FTZ R139, R123, R138 ;  /* 0x0000008a7b8b7220 */ /* 0x000fe20000410000 */
[----:B------:R-:W5:Y:S01]  /*2c10*/  SHFL.DOWN PT, R148, R133, 0x1, 0x1f ;  /* 0x08201f0085947f89 */ /* 0x000f6200000e0000 */
[C---:B------:R-:W-:Y:S02]  /*2c20*/  FMUL.FTZ R138, R124.reuse, R43 ;  /* 0x0000002b7c8a7220 */ /* 0x040fe40000410000 */
[-C--:B------:R-:W-:Y:S01]  /*2c30*/  FMUL.FTZ R124, R124, R121.reuse ;  /* 0x000000797c7c7220 */ /* 0x080fe20000410000 */
[----:B0-----:R-:W0:Y:S01]  /*2c40*/  SHFL.IDX PT, R130, R130, RZ, 0x1f ;  /* 0x00001fff82827589 */ /* 0x001e2200000e0000 */
[----:B------:R-:W-:-:S02]  /*2c50*/  FFMA.FTZ R138, R126, R121, -R138 ;  /* 0x000000797e8a7223 */ /* 0x000fc4000001088a */
[----:B------:R-:W-:Y:S01]  /*2c60*/  FMUL.FTZ R140, R38, R40 ;  /* 0x00000028268c7220 */ /* 0x000fe20000410000 */
[----:B------:R-:W-:Y:S01]  /*2c70*/  SHFL.IDX PT, R131, R131, RZ, 0x1f ;  /* 0x00001fff83837589 */ /* 0x000fe200000e0000 */
[C---:B----4-:R-:W-:Y:S02]  /*2c80*/  @P2 FMUL.FTZ R141, R143.reuse, R136 ;  /* 0x000000888f8d2220 */ /* 0x050fe40000410000 */
[----:B------:R-:W-:Y:S01]  /*2c90*/  FFMA.FTZ R126, R126, R43, R124 ;  /* 0x0000002b7e7e7223 */ /* 0x000fe2000001007c */
[----:B------:R-:W-:Y:S01]  /*2ca0*/  SHFL.IDX PT, R133, R133, RZ, 0x1f ;  /* 0x00001fff85857589 */ /* 0x000fe200000e0000 */
[----:B-1----:R-:W-:Y:S02]  /*2cb0*/  @P2 FMUL.FTZ R143, R143, R134 ;  /* 0x000000868f8f2220 */ /* 0x002fe40000410000 */
[----:B------:R-:W-:Y:S01]  /*2cc0*/  FFMA.FTZ R140, R39, R120, R140 ;  /* 0x00000078278c7223 */ /* 0x000fe2000001008c */
[----:B------:R-:W1:Y:S01]  /*2cd0*/  SHFL.IDX PT, R124, R129, RZ, 0x1f ;  /* 0x00001fff817c7589 */ /* 0x000e6200000e0000 */
[----:B--2---:R-:W-:-:S02]  /*2ce0*/  @P2 FFMA.FTZ R141, R144, R134, -R141 ;  /* 0x00000086908d2223 */ /* 0x004fc4000001088d */
[----:B------:R-:W-:Y:S02]  /*2cf0*/  @P2 FFMA.FTZ R143, R144, R136, R143 ;  /* 0x00000088908f2223 */ /* 0x000fe4000001008f */
[-C--:B------:R-:W-:Y:S02]  /*2d00*/  FMUL.FTZ R142, R38, R43.reuse ;  /* 0x0000002b268e7220 */ /* 0x080fe40000410000 */
[----:B---3--:R-:W-:Y:S02]  /*2d10*/  @P2 FADD.FTZ R134, R146, R141 ;  /* 0x0000008d92862221 */ /* 0x008fe40000010000 */
[----:B------:R-:W-:Y:S02]  /*2d20*/  FFMA.FTZ R123, -R123, R140, -RZ ;  /* 0x0000008c7b7b7223 */ /* 0x000fe400000109ff */
[----:B-----5:R-:W-:Y:S02]  /*2d30*/  @P2 FADD.FTZ R136, R148, R143 ;  /* 0x0000008f94882221 */ /* 0x020fe40000010000 */
[----:B------:R-:W-:-:S02]  /*2d40*/  FMUL.FTZ R140, R39, R43 ;  /* 0x0000002b278c7220 */ /* 0x000fc40000410000 */
[----:B------:R-:W-:Y:S02]  /*2d50*/  FFMA.FTZ R142, R39, R121, R142 ;  /* 0x00000079278e7223 */ /* 0x000fe4000001008e */
[-C--:B------:R-:W-:Y:S02]  /*2d60*/  FMUL.FTZ R39, R134, -R37.reuse ;  /* 0x8000002586277220 */ /* 0x080fe40000410000 */
[C---:B------:R-:W-:Y:S02]  /*2d70*/  FMUL.FTZ R37, R136.reuse, -R37 ;  /* 0x8000002588257220 */ /* 0x040fe40000410000 */
[-C--:B------:R-:W-:Y:S02]  /*2d80*/  FFMA.FTZ R145, R136, R36.reuse, R39 ;  /* 0x0000002488917223 */ /* 0x080fe40000010027 */
[----:B------:R-:W-:Y:S02]  /*2d90*/  FFMA.FTZ R37, R134, R36, -R37 ;  /* 0x0000002486257223 */ /* 0x000fe40000010825 */
[----:B------:R-:W-:-:S02]  /*2da0*/  FADD.FTZ R36, -R122, R145 ;  /* 0x000000917a247221 */ /* 0x000fc40000010100 */
[----:B------:R-:W-:Y:S02]  /*2db0*/  FADD.FTZ R37, R116, R37 ;  /* 0x0000002574257221 */ /* 0x000fe40000010000 */
[----:B0-----:R-:W-:Y:S02]  /*2dc0*/  FMUL.FTZ R39, R130, R7 ;  /* 0x0000000782277220 */ /* 0x001fe40000410000 */
[C---:B------:R-:W-:Y:S02]  /*2dd0*/  FMUL.FTZ R116, R113.reuse, -R36 ;  /* 0x8000002471747220 */ /* 0x040fe40000410000 */
[----:B------:R-:W-:Y:S02]  /*2de0*/  FFMA.FTZ R140, R38, R121, -R140 ;  /* 0x00000079268c7223 */ /* 0x000fe4000001088c */
[----:B------:R-:W-:Y:S02]  /*2df0*/  FMUL.FTZ R38, R130, R6 ;  /* 0x0000000682267220 */ /* 0x000fe40000410000 */
[----:B------:R-:W-:-:S02]  /*2e00*/  FMUL.FTZ R113, R113, -R37 ;  /* 0x8000002571717220 */ /* 0x000fc40000410000 */
[----:B-1----:R-:W-:Y:S02]  /*2e10*/  FFMA.FTZ R6, R124, R6, -R39 ;  /* 0x000000067c067223 */ /* 0x002fe40000010827 */
[C---:B------:R-:W-:Y:S02]  /*2e20*/  FFMA.FTZ R39, R115.reuse, R37, -R116 ;  /* 0x0000002573277223 */ /* 0x040fe40000010874 */
[----:B------:R-:W-:Y:S01]  /*2e30*/  FFMA.FTZ R116, R115, R36, R113 ;  /* 0x0000002473747223 */ /* 0x000fe20000010071 */
[----:B------:R-:W-:Y:S01]  /*2e40*/  LEA R115, R77, 0xffffff80, 0x7 ;  /* 0xffffff804d737811 */ /* 0x000fe200078e38ff */
[----:B------:R-:W-:Y:S02]  /*2e50*/  FADD.FTZ R39, R114, R39 ;  /* 0x0000002772277221 */ /* 0x000fe40000010000 */
[----:B------:R-:W-:Y:S01]  /*2e60*/  FADD.FTZ R107, -R107, R116 ;  /* 0x000000746b6b7221 */ /* 0x000fe20000010100 */
[----:B------:R-:W-:Y:S01]  /*2e70*/  IADD3 R115, -R115, c[0x0][0x168], RZ ;  /* 0x00005a0073737a10 */ /* 0x000fe20007ffe1ff */
[----:B------:R-:W-:-:S02]  /*2e80*/  FMUL.FTZ R114, R104, -R39 ;  /* 0x8000002768727220 */ /* 0x000fc40000410000 */
[-C--:B------:R-:W-:Y:S02]  /*2e90*/  FMUL.FTZ R113, R104, -R107.reuse ;  /* 0x8000006b68717220 */ /* 0x080fe40000410000 */
[C---:B------:R-:W-:Y:S02]  /*2ea0*/  FFMA.FTZ R114, R102.reuse, R107, R114 ;  /* 0x0000006b66727223 */ /* 0x040fe40000010072 */
[----:B------:R-:W-:Y:S02]  /*2eb0*/  FFMA.FTZ R113, R102, R39, -R113 ;  /* 0x0000002766717223 */ /* 0x000fe40000010871 */
[----:B------:R-:W-:Y:S02]  /*2ec0*/  FADD.FTZ R102, -R111, R114 ;  /* 0x000000726f667221 */ /* 0x000fe40000010100 */
[----:B------:R-:W-:Y:S02]  /*2ed0*/  FADD.FTZ R106, R106, R113 ;  /* 0x000000716a6a7221 */ /* 0x000fe40000010000 */
[----:B------:R-:W-:-:S02]  /*2ee0*/  FMUL.FTZ R111, R103, -R102 ;  /* 0x80000066676f7220 */ /* 0x000fc40000410000 */
[----:B------:R-:W-:Y:S02]  /*2ef0*/  FFMA.FTZ R38, R124, R7, R38 ;  /* 0x000000077c267223 */ /* 0x000fe40000010026 */
[C---:B------:R-:W-:Y:S02]  /*2f00*/  FMUL.FTZ R7, R130.reuse, R5 ;  /* 0x0000000582077220 */ /* 0x040fe40000410000 */
[----:B------:R-:W-:Y:S02]  /*2f10*/  FMUL.FTZ R103, R103, -R106 ;  /* 0x8000006a67677220 */ /* 0x000fe40000410000 */
[----:B------:R-:W-:Y:S02]  /*2f20*/  FMUL.FTZ R130, R130, R4 ;  /* 0x0000000482827220 */ /* 0x000fe40000410000 */
[C---:B------:R-:W-:Y:S02]  /*2f30*/  FFMA.FTZ R111, R101.reuse, R106, -R111 ;  /* 0x0000006a656f7223 */ /* 0x040fe4000001086f */
[----:B------:R-:W-:Y:S01]  /*2f40*/  FFMA.FTZ R4, R124, R4, -R7 ;  /* 0x000000047c047223 */ /* 0x000fe20000010807 */
[----:B------:R-:W-:Y:S01]  /*2f50*/  P2R R7, PR, RZ, 0x1 ;  /* 0x00000001ff077803 */ /* 0x000fe20000000000 */
[----:B------:R-:W-:-:S02]  /*2f60*/  FFMA.FTZ R103, R101, R102, R103 ;  /* 0x0000006665677223 */ /* 0x000fc40000010067 */
[----:B------:R-:W-:Y:S02]  /*2f70*/  FFMA.FTZ R5, R124, R5, R130 ;  /* 0x000000057c057223 */ /* 0x000fe40000010082 */
[----:B------:R-:W-:Y:S02]  /*2f80*/  FADD.FTZ R6, R131, R6 ;  /* 0x0000000683067221 */ /* 0x000fe40000010000 */
[----:B------:R-:W-:Y:S02]  /*2f90*/  FADD.FTZ R7, R133, R38 ;  /* 0x0000002685077221 */ /* 0x000fe40000010000 */
[----:B------:R-:W-:Y:S02]  /*2fa0*/  FADD.FTZ R112, R112, R111 ;  /* 0x0000006f70707221 */ /* 0x000fe40000010000 */
[----:B------:R-:W-:Y:S01]  /*2fb0*/  FADD.FTZ R114, -R108, R103 ;  /* 0x000000676c727221 */ /* 0x000fe20000010100 */
[----:B------:R0:W-:Y:S01]  /*2fc0*/  @!P0 STS.128 [R105+0x1b80], R4 ;  /* 0x001b800469008388 */ /* 0x0001e20000000c00 */
[----:B------:R-:W-:-:S02]  /*2fd0*/  FMUL.FTZ R101, R51, R112 ;  /* 0x0000007033657220 */ /* 0x000fc40000410000 */
[C---:B------:R-:W-:Y:S01]  /*2fe0*/  FMUL.FTZ R103, R48.reuse, R106 ;  /* 0x0000006a30677220 */ /* 0x040fe20000410000 */
[----:B------:R-:W-:Y:S01]  /*2ff0*/  STS [R74.X4+0x210], R135 ;  /* 0x000210874a007388 */ /* 0x000fe20000004800 */
[----:B------:R-:W-:Y:S02]  /*3000*/  FFMA.FTZ R118, -R51, R46, R118 ;  /* 0x0000002e33767223 */ /* 0x000fe40000010176 */
[----:B------:R-:W-:Y:S01]  /*3010*/  FFMA.FTZ R108, -R48, R45, R119 ;  /* 0x0000002d306c7223 */ /* 0x000fe20000010177 */
[----:B------:R-:W-:Y:S01]  /*3020*/  LEA R119, R115, -R88, 0x1 ;  /* 0x8000005873777211 */ /* 0x000fe200078e08ff */
[C---:B------:R-:W-:Y:S01]  /*3030*/  FFMA.FTZ R120, -R49.reuse, R44, R120 ;  /* 0x0000002c31787223 */ /* 0x040fe20000010178 */
[----:B------:R-:W-:Y:S01]  /*3040*/  STS [R74.X4+0x214], R127 ;  /* 0x0002147f4a007388 */ /* 0x000fe20000004800 */
[----:B------:R-:W-:Y:S01]  /*3050*/  FMUL.FTZ R111, R49, R107 ;  /* 0x0000006b316f7220 */ /* 0x000fe20000410000 */
[----:B------:R-:W-:Y:S01]  /*3060*/  ISETP.GE.AND P0, PT, R119, 0x1, PT ;  /* 0x000000017700780c */ /* 0x000fe20003f06270 */
[----:B------:R-:W-:Y:S01]  /*3070*/  FMUL.FTZ R116, R47, R37 ;  /* 0x000000252f747220 */ /* 0x000fe20000410000 */
[----:B------:R-:W-:Y:S01]  /*3080*/  STS [R74.X4+0x218], R125 ;  /* 0x0002187d4a007388 */ /* 0x000fe20000004800 */
[----:B------:R-:W-:-:S02]  /*3090*/  FMUL.FTZ R141, R117, R138 ;  /* 0x0000008a758d7220 */ /* 0x000fc40000410000 */
[----:B0-----:R-:W-:Y:S01]  /*30a0*/  FMUL.FTZ R5, R51, R114 ;  /* 0x0000007233057220 */ /* 0x001fe20000410000 */
[----:B------:R-:W-:Y:S01]  /*30b0*/  STS [R74.X4+0x21c], R137 ;  /* 0x00021c894a007388 */ /* 0x000fe20000004800 */
[----:B------:R-:W-:Y:S02]  /*30c0*/  FMUL.FTZ R6, R42, R101 ;  /* 0x000000652a067220 */ /* 0x000fe40000410000 */
[----:B------:R-:W-:Y:S01]  /*30d0*/  FMUL.FTZ R7, R48, R102 ;  /* 0x0000006630077220 */ /* 0x000fe20000410000 */
[----:B------:R-:W-:Y:S01]  /*30e0*/  STS [R74.X4+0x220], R139 ;  /* 0x0002208b4a007388 */ /* 0x000fe20000004800 */
[----:B------:R-:W-:Y:S02]  /*30f0*/  FMUL.FTZ R105, R41, R103 ;  /* 0x0000006729697220 */ /* 0x000fe40000410000 */
[-C--:B------:R-:W-:Y:S01]  /*3100*/  FMUL.FTZ R4, R42, R5.reuse ;  /* 0x000000052a047220 */ /* 0x080fe20000410000 */
[----:B------:R0:W-:Y:S01]  /*3110*/  STS [R74.X4+0x224], R123 ;  /* 0x0002247b4a007388 */ /* 0x0001e20000004800 */
[----:B------:R-:W-:-:S02]  /*3120*/  FFMA.FTZ R6, R118, R5, -R6 ;  /* 0x0000000576067223 */ /* 0x000fc40000010806 */
[-C--:B------:R-:W-:Y:S02]  /*3130*/  FFMA.FTZ R5, R108, R7.reuse, -R105 ;  /* 0x000000076c057223 */ /* 0x080fe40000010869 */
[----:B------:R-:W-:Y:S02]  /*3140*/  FMUL.FTZ R7, R41, R7 ;  /* 0x0000000729077220 */ /* 0x000fe40000410000 */
[----:B------:R-:W-:Y:S02]  /*3150*/  FFMA.FTZ R4, R118, R101, R4 ;  /* 0x0000006576047223 */ /* 0x000fe40000010004 */
[----:B------:R-:W-:Y:S01]  /*3160*/  FMUL.FTZ R105, R49, R39 ;  /* 0x0000002731697220 */ /* 0x000fe20000410000 */
[----:B0-----:R-:W-:Y:S01]  /*3170*/  SHF.L.U32 R123, R53, 0x2, RZ ;  /* 0x00000002357b7819 */ /* 0x001fe200000006ff */
[----:B------:R-:W-:Y:S02]  /*3180*/  FFMA.FTZ R7, R108, R103, R7 ;  /* 0x000000676c077223 */ /* 0x000fe40000010007 */
[----:B------:R-:W-:-:S02]  /*3190*/  FADD.FTZ R4, RZ, R4 ;  /* 0x00000004ff047221 */ /* 0x000fc40000010000 */
[----:B------:R-:W-:Y:S02]  /*31a0*/  FADD.FTZ R6, RZ, R6 ;  /* 0x00000006ff067221 */ /* 0x000fe40000010000 */
[----:B------:R-:W-:Y:S02]  /*31b0*/  FMUL.FTZ R113, R40, R105 ;  /* 0x0000006928717220 */ /* 0x000fe40000410000 */
[C---:B------:R-:W-:Y:S02]  /*31c0*/  FMUL.FTZ R143, R117.reuse, R126 ;  /* 0x0000007e758f7220 */ /* 0x040fe40000410000 */
[C---:B------:R-:W-:Y:S02]  /*31d0*/  FMUL.FTZ R129, R117.reuse, R140 ;  /* 0x0000008c75817220 */ /* 0x040fe40000410000 */
[----:B------:R-:W-:Y:S02]  /*31e0*/  FFMA.FTZ R117, -R117, R142, -RZ ;  /* 0x0000008e75757223 */ /* 0x000fe400000109ff */
[----:B------:R-:W-:Y:S01]  /*31f0*/  FADD.FTZ R4, R4, R7 ;  /* 0x0000000704047221 */ /* 0x000fe20000010000 */
[----:B------:R-:W-:Y:S01]  /*3200*/  STS [R74.X4+0x228], R129 ;  /* 0x000228814a007388 */ /* 0x000fe20000004800 */
[----:B------:R-:W-:-:S02]  /*3210*/  FADD.FTZ R5, R6, R5 ;  /* 0x0000000506057221 */ /* 0x000fc40000010000 */
[-C--:B------:R-:W-:Y:S01]  /*3220*/  FFMA.FTZ R122, R120, R111.reuse, -R113 ;  /* 0x0000006f787a7223 */ /* 0x080fe20000010871 */
[----:B------:R0:W-:Y:S01]  /*3230*/  STS [R74.X4+0x22c], R117 ;  /* 0x00022c754a007388 */ /* 0x0001e20000004800 */
[----:B------:R-:W-:Y:S01]  /*3240*/  FFMA.FTZ R121, -R47, R0, R121 ;  /* 0x000000002f797223 */ /* 0x000fe20000010179 */
[----:B------:R-:W-:Y:S01]  /*3250*/  SHF.L.U64.HI R113, R53, 0x2, R50 ;  /* 0x0000000235717819 */ /* 0x000fe20000010232 */
[----:B------:R-:W-:Y:S02]  /*3260*/  FMUL.FTZ R6, R47, R36 ;  /* 0x000000242f067220 */ /* 0x000fe40000410000 */
[----:B------:R-:W-:Y:S02]  /*3270*/  FMUL.FTZ R7, R43, R116 ;  /* 0x000000742b077220 */ /* 0x000fe40000410000 */
[----:B------:R-:W-:Y:S02]  /*3280*/  FMUL.FTZ R111, R40, R111 ;  /* 0x0000006f286f7220 */ /* 0x000fe40000410000 */
[----:B------:R-:W-:-:S02]  /*3290*/  FADD.FTZ R104, R128, R141 ;  /* 0x0000008d80687221 */ /* 0x000fc40000010000 */
[-C--:B0-----:R-:W-:Y:S02]  /*32a0*/  FFMA.FTZ R117, R121, R6.reuse, -R7 ;  /* 0x0000000679757223 */ /* 0x081fe40000010807 */
[----:B------:R-:W-:Y:S02]  /*32b0*/  FFMA.FTZ R111, R120, R105, R111 ;  /* 0x00000069786f7223 */ /* 0x000fe4000001006f */
[----:B------:R-:W-:Y:S02]  /*32c0*/  FMUL.FTZ R6, R43, R6 ;  /* 0x000000062b067220 */ /* 0x000fe40000410000 */
[----:B------:R-:W-:Y:S02]  /*32d0*/  FADD.FTZ R38, R132, -R143 ;  /* 0x8000008f84267221 */ /* 0x000fe40000010000 */
[----:B------:R-:W-:Y:S02]  /*32e0*/  FADD.FTZ R115, R4, R111 ;  /* 0x0000006f04737221 */ /* 0x000fe40000010000 */
[----:B------:R-:W-:-:S02]  /*32f0*/  FADD.FTZ R122, R5, R122 ;  /* 0x0000007a057a7221 */ /* 0x000fc40000010000 */
[----:B------:R-:W-:Y:S02]  /*3300*/  IMAD R113, R113, c[0x0][0x2d0], RZ ;  /* 0x0000b40071717a24 */ /* 0x000fe400078e02ff */
[----:B------:R-:W-:Y:S01]  /*3310*/  FFMA.FTZ R124, R121, R116, R6 ;  /* 0x00000074797c7223 */ /* 0x000fe20000010006 */
[----:B------:R-:W-:Y:S06]  /*3320*/  BAR.SYNC.DEFER_BLOCKING 0x0 ;  /* 0x0000000000007b1d */ /* 0x000fec0000010000 */
[----:B------:R-:W-:Y:S05]  /*3330*/  @!P0 BRA `(.L_x_13901) ;  /* 0x000000c000008947 */ /* 0x000fea0003800000 */
[----:B------:R-:W-:Y:S01]  /*3340*/  LEA.HI.SX32 R111, R88, R88, 0x1b ;  /* 0x00000058586f7211 */ /* 0x000fe200078fdaff */
[----:B------:R-:W-:Y:S01]  /*3350*/  IMAD R6, R99, c[0x0][0x2d0], RZ ;  /* 0x0000b40063067a24 */ /* 0x000fe200078e02ff */
[----:B------:R-:W-:-:S03]  /*3360*/  SHF.L.U32 R5, R100, 0x8, RZ ;  /* 0x0000000864057819 */ /* 0x000fc600000006ff */
[----:B------:R-:W-:Y:S01]  /*3370*/  IMAD R7, R55, c[0x0][0x2d4], R6 ;  /* 0x0000b50037077a24 */ /* 0x000fe200078e0206 */
[----:B------:R-:W0:Y:S01]  /*3380*/  LDS R111, [R111.X4+0x210] ;  /* 0x000210006f6f7984 */ /* 0x000e220000004800 */
[----:B------:R-:W-:-:S04]  /*3390*/  IADD3 R4, P0, R5, R88, RZ ;  /* 0x0000005805047210 */ /* 0x000fc80007f1e0ff */
[----:B------:R-:W-:-:S05]  /*33a0*/  LEA.HI.X.SX32 R5, R5, RZ, 0x1, P0 ;  /* 0x000000ff05057211 */ /* 0x000fca00000f0eff */
[----:B------:R-:W-:-:S05]  /*33b0*/  IMAD.WIDE.U32 R4, R55, c[0x0][0x2d0], R4 ;  /* 0x0000b40037047a25 */ /* 0x000fca00078e0004 */
[----:B------:R-:W-:Y:S02]  /*33c0*/  IADD3 R5, R5, R7, RZ ;  /* 0x0000000705057210 */ /* 0x000fe40007ffe0ff */
[----:B------:R-:W-:-:S04]  /*33d0*/  LEA R6, P0, R4, R89, 0x2 ;  /* 0x0000005904067211 */ /* 0x000fc800078010ff */
[----:B------:R-:W-:-:S05]  /*33e0*/  LEA.HI.X R7, R4, R87, R5, 0x2, P0 ;  /* 0x0000005704077211 */ /* 0x000fca00000f1405 */
[----:B0-----:R0:W-:Y:S04]  /*33f0*/  RED.E.ADD.F32.FTZ.RN.STRONG.GPU [R6.64], R111 ;  /* 0x0000006f0600798e */ /* 0x0011e8000c10e786 */
.L_x_13901:
[----:B------:R-:W-:Y:S05]  /*3400*/  BSYNC B0 ;  /* 0x0000000000007941 */ /* 0x000fea0003800000 */
.L_x_13900:
[----:B0-----:R0:W1:Y:S01]  /*3410*/  LDS R7, [R73.X4+0x290] ;  /* 0x0002900049077984 */ /* 0x0010620000004800 */
[----:B------:R-:W-:Y:S01]  /*3420*/  ISETP.GE.AND P6, PT, R119, 0x21, PT ;  /* 0x000000217700780c */ /* 0x000fe20003fc6270 */
[----:B------:R-:W-:Y:S01]  /*3430*/  BSSY B0, `(.L_x_13902) ;  /* 0x000000e000007945 */ /* 0x000fe20003800000 */
[----:B------:R-:W-:Y:S01]  /*3440*/  FADD.FTZ R100, R115, R124 ;  /* 0x0000007c73647221 */ /* 0x000fe20000010000 */
[C---:B------:R-:W-:Y:S01]  /*3450*/  ISETP.GE.AND P0, PT, R119.reuse, 0x41, PT ;  /* 0x000000417700780c */ /* 0x040fe20003f06270 */
[----:B------:R-:W-:Y:S01]  /*3460*/  FADD.FTZ R111, R122, R117 ;  /* 0x000000757a6f7221 */ /* 0x000fe20000010000 */
[----:B------:R-:W-:Y:S01]  /*3470*/  ISETP.GE.AND P1, PT, R119, 0x61, PT ;  /* 0x000000617700780c */ /* 0x000fe20003f26270 */
[----:B------:R-:W-:Y:S01]  /*3480*/  IMAD R113, R123, c[0x0][0x2d4], R113 ;  /* 0x0000b5007b717a24 */ /* 0x000fe200078e0271 */
[C---:B------:R-:W-:Y:S02]  /*3490*/  ISETP.GE.AND P2, PT, R119.reuse, 0x81, PT ;  /* 0x000000817700780c */ /* 0x040fe40003f46270 */
[----:B------:R-:W-:-:S02]  /*34a0*/  ISETP.GE.AND P3, PT, R119, 0xa1, PT ;  /* 0x000000a17700780c */ /* 0x000fc40003f66270 */
[C---:B------:R-:W-:Y:S02]  /*34b0*/  ISETP.GE.AND P4, PT, R119.reuse, 0xc1, PT ;  /* 0x000000c17700780c */ /* 0x040fe40003f86270 */
[----:B------:R-:W-:Y:S01]  /*34c0*/  ISETP.GE.AND P5, PT, R119, 0xe1, PT ;  /* 0x000000e17700780c */ /* 0x000fe20003fa6270 */
[----:B------:R-:W-:Y:S07]  /*34d0*/  @!P6 BRA `(.L_x_13903) ;  /* 0x000000300000e947 */ /* 0x000fee0003800000 */
[----:B0-----:R-:W-:-:S05]  /*34e0*/  IMAD.WIDE.U32 R4, R123, c[0x0][0x2d0], R20 ;  /* 0x0000b4007b047a25 */ /* 0x001fca00078e0014 */
[----:B------:R-:W-:-:S05]  /*34f0*/  IADD3 R5, R5, R113, RZ ;  /* 0x0000007105057210 */ /* 0x000fca0007ffe0ff */
[----:B-1----:R0:W-:Y:S02]  /*3500*/  RED.E.ADD.F32.FTZ.RN.STRONG.GPU [R4.64], R7 ;  /* 0x000000070400798e */ /* 0x0021e4000c10e786 */
.L_x_13903:
[----:B0-----:R-:W-:Y:S05]  /*3510*/  BSYNC B0 ;  /* 0x0000000000007941 */ /* 0x001fea0003800000 */
.L_x_13902:
[----:B-1----:R0:W1:Y:S01]  /*3520*/  LDS R7, [R72.X4+0x310] ;  /* 0x0003100048077984 */ /* 0x0020620000004800 */
[----:B------:R-:W-:Y:S01]  /*3530*/  BSSY B0, `(.L_x_13904) ;  /* 0x0000005000007945 */ /* 0x000fe20003800000 */
[----:B------:R-:W-:Y:S05]  /*3540*/  @!P0 BRA `(.L_x_13905) ;  /* 0x0000003000008947 */ /* 0x000fea0003800000 */
[----:B------:R-:W-:-:S05]  /*3550*/  IMAD.WIDE.U32 R4, R123, c[0x0][0x2d0], R22 ;  /* 0x0000b4007b047a25 */ /* 0x000fca00078e0016 */
[----:B------:R-:W-:-:S05]  /*3560*/  IADD3 R5, R113, R5, RZ ;  /* 0x0000000571057210 */ /* 0x000fca0007ffe0ff */
[----:B-1----:R1:W-:Y:S02]  /*3570*/  RED.E.ADD.F32.FTZ.RN.STRONG.GPU [R4.64], R7 ;  /* 0x000000070400798e */ /* 0x0023e4000c10e786 */
.L_x_13905:
[----:B------:R-:W-:Y:S05]  /*3580*/  BSYNC B0 ;  /* 0x0000000000007941 */ /* 0x000fea0003800000 */
.L_x_13904:
[----:B-1----:R1:W2:Y:S01]  /*3590*/  LDS R7, [R71.X4+0x390] ;  /* 0x0003900047077984 */ /* 0x0022a20000004800 */
[----:B------:R-:W-:Y:S01]  /*35a0*/  BSSY B0, `(.L_x_13906) ;  /* 0x0000005000007945 */ /* 0x000fe20003800000 */
[----:B------:R-:W-:Y:S05]  /*35b0*/  @!P1 BRA `(.L_x_13907) ;  /* 0x0000003000009947 */ /* 0x000fea0003800000 */
[----:B------:R-:W-:-:S05]  /*35c0*/  IMAD.WIDE.U32 R4, R123, c[0x0][0x2d0], R24 ;  /* 0x0000b4007b047a25 */ /* 0x000fca00078e0018 */
[----:B------:R-:W-:-:S05]  /*35d0*/  IADD3 R5, R113, R5, RZ ;  /* 0x0000000571057210 */ /* 0x000fca0007ffe0ff */
[----:B--2---:R2:W-:Y:S02]  /*35e0*/  RED.E.ADD.F32.FTZ.RN.STRONG.GPU [R4.64], R7 ;  /* 0x000000070400798e */ /* 0x0045e4000c10e786 */
.L_x_13907:
[----:B------:R-:W-:Y:S05]  /*35f0*/  BSYNC B0 ;  /* 0x0000000000007941 */ /* 0x000fea0003800000 */
.L_x_13906:
[----:B--2---:R2:W3:Y:S01]  /*3600*/  LDS R7, [R70.X4+0x410] ;  /* 0x0004100046077984 */ /* 0x0044e20000004800 */
[----:B------:R-:W-:Y:S01]  /*3610*/  BSSY B0, `(.L_x_13908) ;  /* 0x0000005000007945 */ /* 0x000fe20003800000 */
[----:B------:R-:W-:Y:S05]  /*3620*/  @!P2 BRA `(.L_x_13909) ;  /* 0x000000300000a947 */ /* 0x000fea0003800000 */
[----:B------:R-:W-:-:S05]  /*3630*/  IMAD.WIDE.U32 R4, R123, c[0x0][0x2d0], R26 ;  /* 0x0000b4007b047a25 */ /* 0x000fca00078e001a */
[----:B------:R-:W-:-:S05]  /*3640*/  IADD3 R5, R113, R5, RZ ;  /* 0x0000000571057210 */ /* 0x000fca0007ffe0ff */
[----:B---3--:R3:W-:Y:S02]  /*3650*/  RED.E.ADD.F32.FTZ.RN.STRONG.GPU [R4.64], R7 ;  /* 0x000000070400798e */ /* 0x0087e4000c10e786 */
.L_x_13909:
[----:B------:R-:W-:Y:S05]  /*3660*/  BSYNC B0 ;  /* 0x0000000000007941 */ /* 0x000fea0003800000 */
.L_x_13908:
[----:B---3--:R3:W4:Y:S01]  /*3670*/  LDS R7, [R69.X4+0x490] ;  /* 0x0004900045077984 */ /* 0x0087220000004800 */
[----:B------:R-:W-:Y:S01]  /*3680*/  BSSY B0, `(.L_x_13910) ;  /* 0x0000005000007945 */ /* 0x000fe20003800000 */
[----:B------:R-:W-:Y:S05]  /*3690*/  @!P3 BRA `(.L_x_13911) ;  /* 0x000000300000b947 */ /* 0x000fea0003800000 */
[----:B------:R-:W-:-:S05]  /*36a0*/  IMAD.WIDE.U32 R4, R123, c[0x0][0x2d0], R28 ;  /* 0x0000b4007b047a25 */ /* 0x000fca00078e001c */
[----:B------:R-:W-:-:S05]  /*36b0*/  IADD3 R5, R113, R5, RZ ;  /* 0x0000000571057210 */ /* 0x000fca0007ffe0ff */
[----:B----4-:R4:W-:Y:S02]  /*36c0*/  RED.E.ADD.F32.FTZ.RN.STRONG.GPU [R4.64], R7 ;  /* 0x000000070400798e */ /* 0x0109e4000c10e786 */
.L_x_13911:
[----:B------:R-:W-:Y:S05]  /*36d0*/  BSYNC B0 ;  /* 0x0000000000007941 */ /* 0x000fea0003800000 */
.L_x_13910:
[----:B------:R0:W1:Y:S01]  /*36e0*/  LDS R99, [R68.X4+0x510] ;  /* 0x0005100044637984 */ /* 0x0000620000004800 */
[----:B------:R-:W-:Y:S01]  /*36f0*/  BSSY B0, `(.L_x_13912) ;  /* 0x0000006000007945 */ /* 0x000fe20003800000 */
[----:B----4-:R-:W-:Y:S01]  /*3700*/  IMAD.WIDE.U32 R4, R123, c[0x0][0x2d0], R32 ;  /* 0x0000b4007b047a25 */ /* 0x010fe200078e0020 */
[----:B------:R-:W-:Y:S05]  /*3710*/  @!P4 BRA `(.L_x_13913) ;  /* 0x000000300000c947 */ /* 0x000fea0003800000 */
[----:B------:R-:W-:-:S05]  /*3720*/  IMAD.WIDE.U32 R6, R123, c[0x0][0x2d0], R30 ;  /* 0x0000b4007b067a25 */ /* 0x000fca00078e001e */
[----:B------:R-:W-:-:S05]  /*3730*/  IADD3 R7, R113, R7, RZ ;  /* 0x0000000771077210 */ /* 0x000fca0007ffe0ff */
[----:B-1----:R1:W-:Y:S02]  /*3740*/  RED.E.ADD.F32.FTZ.RN.STRONG.GPU [R6.64], R99 ;  /* 0x000000630600798e */ /* 0x0023e4000c10e786 */
.L_x_13913:
[----:B------:R-:W-:Y:S05]  /*3750*/  BSYNC B0 ;  /* 0x0000000000007941 */ /* 0x000fea0003800000 */
.L_x_13912:
[----:B-1----:R1:W4:Y:S01]  /*3760*/  LDS R7, [R67.X4+0x590] ;  /* 0x0005900043077984 */ /* 0x0023220000004800 */
[----:B------:R-:W-:Y:S01]  /*3770*/  BSSY B0, `(.L_x_13914) ;  /* 0x0000004000007945 */ /* 0x000fe20003800000 */
[----:B------:R-:W-:Y:S05]  /*3780*/  @!P5 BRA `(.L_x_13915) ;  /* 0x000000200000d947 */ /* 0x000fea0003800000 */
[----:B------:R-:W-:-:S05]  /*3790*/  IADD3 R5, R113, R5, RZ ;  /* 0x0000000571057210 */ /* 0x000fca0007ffe0ff */
[----:B----4-:R4:W-:Y:S02]  /*37a0*/  RED.E.ADD.F32.FTZ.RN.STRONG.GPU [R4.64], R7 ;  /* 0x000000070400798e */ /* 0x0109e4000c10e786 */
.L_x_13915:
[----:B------:R-:W-:Y:S05]  /*37b0*/  BSYNC B0 ;  /* 0x0000000000007941 */ /* 0x000fea0003800000 */
.L_x_13914:
        /* <DEDUP_REMOVED lines=17> */
[----:B----4-:R-:W-:-:S03]  /*38d0*/  @!P0 FADD.FTZ R5, R5, R122 ;  /* 0x0000007a05058221 */ /* 0x010fc60000010000 */
        /* <DEDUP_REMOVED lines=26> */
[-C--:B------:R-:W-:Y:S02]  /*3a80*/  FMUL.FTZ R99, R35, R37.reuse ;  /* 0x0000002523637220 */ /* 0x080fe40000410000 */
[----:B-1----:R-:W-:Y:S02]  /*3a90*/  @!P0 FADD.FTZ R5, R5, R38 ;  /* 0x0000002605058221 */ /* 0x002fe40000010000 */
[-C--:B------:R-:W-:Y:S02]  /*3aa0*/  FFMA.FTZ R38, R34, R36.reuse, -R99 ;  /* 0x0000002422267223 */ /* 0x080fe40000010863 */
[----:B----4-:R-:W-:Y:S02]  /*3ab0*/  @!P0 FADD.FTZ R6, R6, R111 ;  /* 0x0000006f06068221 */ /* 0x010fe40000010000 */
[----:B------:R-:W-:Y:S01]  /*3ac0*/  SHFL.DOWN PT, R111, R4, 0x10, 0x1f ;  /* 0x0a001f00046f7f89 */ /* 0x000fe200000e0000 */
[----:B------:R-:W-:Y:S02]  /*3ad0*/  FMUL.FTZ R36, R35, R36 ;  /* 0x0000002423247220 */ /* 0x000fe40000410000 */
[----:B-----5:R-:W-:Y:S01]  /*3ae0*/  @!P0 FADD.FTZ R7, R7, R100 ;  /* 0x0000006407078221 */ /* 0x020fe20000010000 */
[----:B------:R-:W-:Y:S01]  /*3af0*/  SHFL.DOWN PT, R113, R6, 0x10, 0x1f ;  /* 0x0a001f0006717f89 */ /* 0x000fe200000e0000 */
[----:B------:R-:W-:Y:S01]  /*3b00*/  FMUL.FTZ R99, R43, R38 ;  /* 0x000000262b637220 */ /* 0x000fe20000410000 */
[----:B------:R-:W-:Y:S01]  /*3b10*/  ISETP.GT.AND P0, PT, R76, 0xf, PT ;  /* 0x0000000f4c00780c */ /* 0x000fe20003f04270 */
[----:B------:R-:W-:Y:S01]  /*3b20*/  FFMA.FTZ R38, R34, R37, R36 ;  /* 0x0000002522267223 */ /* 0x000fe20000010024 */
[----:B------:R-:W0:Y:S01]  /*3b30*/  SHFL.DOWN PT, R100, R5, 0x10, 0x1f ;  /* 0x0a001f0005647f89 */ /* 0x000e2200000e0000 */
[----:B------:R-:W-:-:S02]  /*3b40*/  FMUL.FTZ R36, R35, R39 ;  /* 0x0000002723247220 */ /* 0x000fc40000410000 */
[----:B------:R-:W-:Y:S01]  /*3b50*/  FMUL.FTZ R43, R35, R106 ;  /* 0x0000006a232b7220 */ /* 0x000fe20000410000 */
[----:B------:R-:W1:Y:S01]  /*3b60*/  SHFL.DOWN PT, R104, R7, 0x10, 0x1f ;  /* 0x0a001f0007687f89 */ /* 0x000e6200000e0000 */
[----:B------:R-:W-:Y:S02]  /*3b70*/  FFMA.FTZ R38, R121, R38, R99 ;  /* 0x0000002679267223 */ /* 0x000fe40000010063 */
[C---:B------:R-:W-:Y:S02]  /*3b80*/  FFMA.FTZ R99, R34.reuse, R107, -R36 ;  /* 0x0000006b22637223 */ /* 0x040fe40000010824 */
[----:B------:R-:W-:Y:S02]  /*3b90*/  FFMA.FTZ R36, R34, R102, -R43 ;  /* 0x0000006622247223 */ /* 0x000fe4000001082b */
[----:B------:R-:W-:Y:S02]  /*3ba0*/  FFMA.FTZ R38, R0, R37, R38 ;  /* 0x0000002500267223 */ /* 0x000fe40000010026 */
[----:B------:R-:W-:-:S02]  /*3bb0*/  FMUL.FTZ R37, R35, R112 ;  /* 0x0000007023257220 */ /* 0x000fc40000410000 */
[----:B------:R-:W-:Y:S02]  /*3bc0*/  FMUL.FTZ R36, R41, R36 ;  /* 0x0000002429247220 */ /* 0x000fe40000410000 */
[C---:B------:R-:W-:Y:S02]  /*3bd0*/  FMUL.FTZ R107, R35.reuse, R107 ;  /* 0x0000006b236b7220 */ /* 0x040fe40000410000 */
[C---:B------:R-:W-:Y:S02]  /*3be0*/  FMUL.FTZ R41, R35.reuse, R102 ;  /* 0x0000006623297220 */ /* 0x040fe40000410000 */
[-C--:B------:R-:W-:Y:S02]  /*3bf0*/  FMUL.FTZ R35, R35, R114.reuse ;  /* 0x0000007223237220 */ /* 0x080fe40000410000 */
[----:B------:R-:W-:Y:S02]  /*3c00*/  FFMA.FTZ R37, R34, R114, -R37 ;  /* 0x0000007222257223 */ /* 0x000fe40000010825 */
[----:B------:R-:W-:-:S02]  /*3c10*/  FMUL.FTZ R99, R40, R99 ;  /* 0x0000006328637220 */ /* 0x000fc40000410000 */
[C---:B------:R-:W-:Y:S02]  /*3c20*/  FFMA.FTZ R107, R34.reuse, R39, R107 ;  /* 0x00000027226b7223 */ /* 0x040fe4000001006b */
[C---:B------:R-:W-:Y:S02]  /*3c30*/  FFMA.FTZ R41, R34.reuse, R106, R41 ;  /* 0x0000006a22297223 */ /* 0x040fe40000010029 */
[----:B------:R-:W-:Y:S02]  /*3c40*/  FFMA.FTZ R35, R34, R112, R35 ;  /* 0x0000007022237223 */ /* 0x000fe40000010023 */
[----:B------:R-:W-:Y:S02]  /*3c50*/  FMUL.FTZ R37, R42, R37 ;  /* 0x000000252a257220 */ /* 0x000fe40000410000 */
[----:B0-----:R-:W-:Y:S02]  /*3c60*/  @!P0 FADD.FTZ R5, R5, R100 ;  /* 0x0000006405058221 */ /* 0x001fe40000010000 */
[----:B------:R-:W-:-:S02]  /*3c70*/  @!P0 FADD.FTZ R6, R6, R113 ;  /* 0x0000007106068221 */ /* 0x000fc40000010000 */
[----:B-1----:R-:W-:Y:S02]  /*3c80*/  @!P0 FADD.FTZ R7, R7, R104 ;  /* 0x0000006807078221 */ /* 0x002fe40000010000 */
        /* <DEDUP_REMOVED lines=24> */
.L_x_13917:
[----:B0-----:R-:W-:Y:S05]  /*3e10*/  BSYNC B0 ;  /* 0x0000000000007941 */ /* 0x001fea0003800000 */
.L_x_13916:
[----:B------:R-:W-:Y:S02]  /*3e20*/  IADD3 R55, R55, 0x1, RZ ;  /* 0x0000000137377810 */ /* 0x000fe40007ffe0ff */
[----:B------:R-:W-:-:S02]  /*3e30*/  IADD3 R53, P1, R53, 0x1, RZ ;  /* 0x0000000135357810 */ /* 0x000fc40007f3e0ff */
[----:B------:R-:W-:Y:S02]  /*3e40*/  ISETP.GE.AND P0, PT, R55, c[0x0][0x16c], PT ;  /* 0x00005b0037007a0c */ /* 0x000fe40003f06270 */
[----:B------:R-:W-:-:S11]  /*3e50*/  IADD3.X R50, RZ, R50, RZ, P1, !PT ;  /* 0x00000032ff327210 */ /* 0x000fd60000ffe4ff */
[----:B------:R-:W-:Y:S01]  /*3e60*/  @P0 CALL.REL.NOINC `(.L_x_13887) ;  /* 0x0000001000000944 */ /* 0x000fe20003c00000 */
[----:B------:R-:W-:Y:S05]  /*3e70*/  BRA `(.L_x_13918) ;  /* 0xffffd0a000007947 */ /* 0x000fea000383ffff */
.L_x_13887:
[----:B------:R-:W0:Y:S01]  /*3e80*/  F2F.F16.F32 R4, R54 ;  /* 0x0000003600047304 */ /* 0x000e220000200800 */
[----:B------:R-:W-:Y:S01]  /*3e90*/  BAR.SYNC.DEFER_BLOCKING 0x0 ;  /* 0x0000000000007b1d */ /* 0x000fe20000010000 */
[C---:B------:R-:W-:Y:S01]  /*3ea0*/  IADD3 R26, R77.reuse, -0x1, RZ ;  /* 0xffffffff4d1a7810 */ /* 0x040fe20007ffe0ff */
[----:B------:R-:W-:Y:S01]  /*3eb0*/  UIADD3 UR4, UR4, -0x100, URZ ;  /* 0xffffff0004047890 */ /* 0x000fe2000fffe03f */
[----:B------:R-:W-:Y:S02]  /*3ec0*/  ISETP.GT.AND P4, PT, R77, 0x1, PT ;  /* 0x000000014d00780c */ /* 0x000fe40003f84270 */
[----:B------:R-:W-:Y:S02]  /*3ed0*/  SHF.L.U32 R20, R26, 0x7, RZ ;  /* 0x000000071a147819 */ /* 0x000fe400000006ff */
[----:B------:R-:W-:Y:S01]  /*3ee0*/  F2F.F16.F32 R56, R56 ;  /* 0x0000003800387304 */ /* 0x000fe20000200800 */
[----:B------:R-:W-:Y:S02]  /*3ef0*/  IADD3 R80, P1, R80, -0x100, RZ ;  /* 0xffffff0050507810 */ /* 0x000fe40007f3e0ff */
[----:B------:R-:W-:-:S02]  /*3f00*/  SHF.R.S32.HI R21, RZ, 0x1f, R20 ;  /* 0x0000001fff157819 */ /* 0x000fc40000011414 */
[----:B------:R-:W-:Y:S02]  /*3f10*/  IADD3 R84, P2, R84, -0x100, RZ ;  /* 0xffffff0054547810 */ /* 0x000fe40007f5e0ff */
[----:B------:R-:W-:Y:S01]  /*3f20*/  IADD3 R82, P3, R82, -0x100, RZ ;  /* 0xffffff0052527810 */ /* 0x000fe20007f7e0ff */
[----:B------:R-:W1:Y:S01]  /*3f30*/  F2F.F16.F32 R7, R52 ;  /* 0x0000003400077304 */ /* 0x000e620000200800 */
[----:B0-----:R-:W-:Y:S01]  /*3f40*/  IMAD.WIDE.U32 R4, R4, 0x10000, RZ ;  /* 0x0001000004047825 */ /* 0x001fe200078e00ff */
[----:B------:R-:W-:Y:S02]  /*3f50*/  IADD3.X R81, R81, -0x1, RZ, P1, !PT ;  /* 0xffffffff51517810 */ /* 0x000fe40000ffe4ff */
[----:B------:R-:W-:Y:S02]  /*3f60*/  IADD3.X R85, R85, -0x1, RZ, P2, !PT ;  /* 0xffffffff55557810 */ /* 0x000fe400017fe4ff */
[----:B------:R-:W-:Y:S02]  /*3f70*/  IADD3.X R83, R83, -0x1, RZ, P3, !PT ;  /* 0xffffffff53537810 */ /* 0x000fe40001ffe4ff */
[----:B------:R-:W0:Y:S01]  /*3f80*/  F2F.F16.F32 R57, R57 ;  /* 0x0000003900397304 */ /* 0x000e220000200800 */
[----:B------:R-:W-:-:S02]  /*3f90*/  MOV R77, R26 ;  /* 0x0000001a004d7202 */ /* 0x000fc40000000f00 */
[----:B-1----:R-:W-:-:S05]  /*3fa0*/  PRMT R7, R56, 0x5410, R7 ;  /* 0x0000541038077816 */ /* 0x002fca0000000007 */
[----:B------:R-:W1:Y:S01]  /*3fb0*/  F2F.F16.F32 R0, R59 ;  /* 0x0000003b00007304 */ /* 0x000e620000200800 */
[----:B------:R-:W-:Y:S01]  /*3fc0*/  LOP3.LUT R19, R7, R5, RZ, 0xfc, !PT ;  /* 0x0000000507137212 */ /* 0x000fe200078efcff */
[----:B------:R-:W-:Y:S01]  /*3fd0*/  IMAD R7, R92, c[0x0][0x2d8], RZ ;  /* 0x0000b6005c077a24 */ /* 0x000fe200078e02ff */
[----:B0-----:R-:W-:-:S03]  /*3fe0*/  LOP3.LUT R18, R4, R57, RZ, 0xfc, !PT ;  /* 0x0000003904127212 */ /* 0x001fc600078efcff */
[C---:B------:R-:W-:Y:S02]  /*3ff0*/  IMAD R25, R94.reuse, c[0x0][0x2dc], R7 ;  /* 0x0000b7005e197a24 */ /* 0x040fe400078e0207 */
[----:B------:R-:W-:Y:S01]  /*4000*/  F2F.F16.F32 R23, R60 ;  /* 0x0000003c00177304 */ /* 0x000fe20000200800 */
[----:B------:R-:W-:Y:S01]  /*4010*/  IMAD.WIDE.U32 R6, R94, c[0x0][0x2d8], R20 ;  /* 0x0000b6005e067a25 */ /* 0x000fe200078e0014 */
[----:B------:R0:W-:Y:S01]  /*4020*/  STS.64 [R76.X8], R18 ;  /* 0x000000124c007388 */ /* 0x0001e20000008a00 */
[----:B------:R-:W-:-:S06]  /*4030*/  NOP ;  /* 0x0000000000007918 */ /* 0x000fcc0000000000 */
[----:B------:R-:W4:Y:S01]  /*4040*/  LDS.64 R4, [R76.X8] ;  /* 0x000000004c047984 */ /* 0x000f220000008a00 */
[----:B------:R-:W5:Y:S01]  /*4050*/  F2F.F16.F32 R24, R61 ;  /* 0x0000003d00187304 */ /* 0x000f620000200800 */
[----:B------:R-:W-:Y:S01]  /*4060*/  IADD3 R7, R7, R25, RZ ;  /* 0x0000001907077210 */ /* 0x000fe20007ffe0ff */
[----:B------:R-:W-:Y:S02]  /*4070*/  IMAD R25, R97, c[0x0][0x2e0], RZ ;  /* 0x0000b80061197a24 */ /* 0x000fe400078e02ff */
[----:B------:R-:W-:-:S04]  /*4080*/  IMAD.WIDE.U32 R20, R94, c[0x0][0x2f8], R20 ;  /* 0x0000be005e147a25 */ /* 0x000fc800078e0014 */
[----:B------:R2:W3:Y:S01]  /*4090*/  F2F.F16.F32 R27, R58 ;  /* 0x0000003a001b7304 */ /* 0x0004e20000200800 */
[C---:B------:R-:W-:Y:S02]  /*40a0*/  IMAD R25, R98.reuse, c[0x0][0x2e4], R25 ;  /* 0x0000b90062197a24 */ /* 0x040fe400078e0219 */
[----:B0-----:R-:W-:-:S04]  /*40b0*/  IMAD.WIDE.U32 R18, R98, c[0x0][0x2e0], R6 ;  /* 0x0000b80062127a25 */ /* 0x001fc800078e0006 */
[----:B-1----:R-:W-:Y:S01]  /*40c0*/  IMAD.WIDE.U32 R6, R0, 0x10000, RZ ;  /* 0x0001000000067825 */ /* 0x002fe200078e00ff */
[----:B------:R-:W-:Y:S02]  /*40d0*/  IADD3 R19, R19, R25, RZ ;  /* 0x0000001913137210 */ /* 0x000fe40007ffe0ff */
[C---:B------:R-:W-:Y:S01]  /*40e0*/  LEA R22, P0, R18.reuse, c[0x0][0x330], 0x1 ;  /* 0x0000cc0012167a11 */ /* 0x040fe200078008ff */
[----:B--2---:R-:W-:Y:S01]  /*40f0*/  FADD.FTZ R58, R91, R58 ;  /* 0x0000003a5b3a7221 */ /* 0x004fe20000010000 */
[----:B-----5:R-:W-:Y:S02]  /*4100*/  PRMT R25, R23, 0x5410, R24 ;  /* 0x0000541017197816 */ /* 0x020fe40000000018 */
[----:B------:R-:W-:Y:S01]  /*4110*/  LEA.HI.X R23, R18, c[0x0][0x334], R19, 0x1, P0 ;  /* 0x0000cd0012177a11 */ /* 0x000fe200000f0c13 */
[----:B------:R-:W-:Y:S01]  /*4120*/  FADD.FTZ R59, R58, R59 ;  /* 0x0000003b3a3b7221 */ /* 0x000fe20000010000 */
[----:B------:R-:W-:Y:S02]  /*4130*/  LOP3.LUT R25, R25, R7, RZ, 0xfc, !PT ;  /* 0x0000000719197212 */ /* 0x000fe400078efcff */
[----:B---3--:R-:W-:Y:S01]  /*4140*/  LOP3.LUT R24, R6, R27, RZ, 0xfc, !PT ;  /* 0x0000001b06187212 */ /* 0x008fe200078efcff */
[----:B------:R-:W-:-:S04]  /*4150*/  IMAD.WIDE R6, R88, 0x8, R22 ;  /* 0x0000000858067825 */ /* 0x000fc800078e0216 */
[----:B------:R-:W-:Y:S02]  /*4160*/  IMAD R23, R92, c[0x0][0x2f8], RZ ;  /* 0x0000be005c177a24 */ /* 0x000fe400078e02ff */
[----:B------:R-:W-:Y:S02]  /*4170*/  IMAD R27, R97, c[0x0][0x300], RZ ;  /* 0x0000c000611b7a24 */ /* 0x000fe400078e02ff */
[----:B------:R-:W-:Y:S02]  /*4180*/  IMAD R23, R94, c[0x0][0x2fc], R23 ;  /* 0x0000bf005e177a24 */ /* 0x000fe400078e0217 */
[----:B------:R-:W-:Y:S01]  /*4190*/  IMAD R27, R98, c[0x0][0x304], R27 ;  /* 0x0000c100621b7a24 */ /* 0x000fe200078e021b */
[----:B----4-:R0:W-:Y:S02]  /*41a0*/  STG.E.64 [R6.64], R4 ;  /* 0x0000000406007986 */ /* 0x0101e4000c101b06 */
[----:B------:R-:W-:Y:S01]  /*41b0*/  IADD3 R21, R21, R23, RZ ;  /* 0x0000001715157210 */ /* 0x000fe20007ffe0ff */
[----:B------:R-:W-:Y:S01]  /*41c0*/  FADD.FTZ R60, R59, R60 ;  /* 0x0000003c3b3c7221 */ /* 0x000fe20000010000 */
[----:B------:R-:W-:Y:S03]  /*41d0*/  BAR.SYNC.DEFER_BLOCKING 0x0 ;  /* 0x0000000000007b1d */ /* 0x000fe60000010000 */
[----:B------:R-:W-:-:S02]  /*41e0*/  FADD.FTZ R91, R60, R61 ;  /* 0x0000003d3c5b7221 */ /* 0x000fc40000010000 */
        /* <DEDUP_REMOVED lines=13> */
.L_x_13886:
        /* <DEDUP_REMOVED lines=24> */
.L_x_13921:
[----:B0-----:R-:W-:Y:S05]  /*4440*/  BSYNC B0 ;  /* 0x0000000000007941 */ /* 0x001fea0003800000 */
.L_x_13920:
        /* <DEDUP_REMOVED lines=12> */
[----:B0-----:R-:W0:Y:S02]  /*4510*/  SHFL.DOWN P0, R5, R2, 0x8, 0x1f ;  /* 0x09001f0002057f89 */ /* 0x001e240000000000 */
        /* <DEDUP_REMOVED lines=10> */
.L_x_13923:
[----:B------:R-:W1:Y:S02]  /*45c0*/  S2R R13, SR_TID.X ;  /* 0x00000000000d7919 */ /* 0x000e640000002100 */
.L_x_13924:
[----:B0-----:R-:W-:Y:S05]  /*45d0*/  BSYNC B0 ;  /* 0x0000000000007941 */ /* 0x001fea0003800000 */
.L_x_13922:
        /* <DEDUP_REMOVED lines=10> */
.L_x_13925:
        /* <DEDUP_REMOVED lines=28> */
.L_x_13926:
        /* <DEDUP_REMOVED lines=12> */
.L_x_14772:


//--------------------- .text._Z25selective_scan_bwd_kernelI32Selective_Scan_bwd_kernel_traitsILi32ELi4ELb1ELb0ELb1ELb0ELb1EN3c104HalfENS1_7complexIfEEEEv12SSMParamsBwd --------------------------
	.section	.text._Z25selective_scan_bwd_kernelI32Selective_Scan_bwd_kernel_traitsILi32ELi4ELb1ELb0ELb1ELb0ELb1EN3c104HalfENS1_7complexIfEEEEv12SSMParamsBwd,"ax",@progbits
	.sectioninfo	@"SHI_REGISTERS=152"
	.align	128
        .global         _Z25selective_scan_bwd_kernelI32Selective_Scan_bwd_kernel_traitsILi32ELi4ELb1ELb0ELb1ELb0ELb1EN3c104HalfENS1_7complexIfEEEEv12SSMParamsBwd
        .type           _Z25selective_scan_bwd_kernelI32Selective_Scan_bwd_kernel_traitsILi32ELi4ELb1ELb0ELb1ELb0ELb1EN3c104HalfENS1_7complexIfEEEEv12SSMParamsBwd,@function
        .size           _Z25selective_scan_bwd_kernelI32Selective_Scan_bwd_kernel_traitsILi32ELi4ELb1ELb0ELb1ELb0ELb1EN3c104HalfENS1_7complexIfEEEEv12SSMParamsBwd,(.L_x_14773 - _Z25selective_scan_bwd_kernelI32Selective_Scan_bwd_kernel_traitsILi32ELi4ELb1ELb0ELb1ELb0ELb1EN3c104HalfENS1_7complexIfEEEEv12SSMParamsBwd)
        .other          _Z25selective_scan_bwd_kernelI32Selective_Scan_bwd_kernel_traitsILi32ELi4ELb1ELb0ELb1ELb0ELb1EN3c104HalfENS1_7complexIfEEEEv12SSMParamsBwd,@"STO_CUDA_ENTRY STV_DEFAULT"
_Z25selective_scan_bwd_kernelI32Selective_Scan_bwd_kernel_traitsILi32ELi4ELb1ELb0ELb1ELb0ELb1EN3c104HalfENS1_7complexIfEEEEv12SSMParamsBwd:
.text._Z25selective_scan_bwd_kernelI32Selective_Scan_bwd_kernel_traitsILi32ELi4ELb1ELb0ELb1ELb0ELb1EN3c104HalfENS1_7complexIfEEEEv12SSMParamsBwd:
        /* <DEDUP_REMOVED lines=19> */
[----:B-1----:R-:W-:-:S03]  /*0130*/  IADD3 R6, R0, 0xffffffe, RZ ;  /* 0x0ffffffe00067810 */ /* 0x002fc60007ffe0ff */
[----:B------:R1:W5:Y:S01]  /*0140*/  @P1 LDG.E R94, [R4.64] ;  /* 0x00000006045e1981 */ /* 0x000362000c1e1900 */
[----:B------:R2:W3:Y:S01]  /*0150*/  F2I.FTZ.U32.TRUNC.NTZ R7, R6 ;  /* 0x0000000600077305 */ /* 0x0004e2000021f000 */
[----:B------:R-:W-:Y:S01]  /*0160*/  ISETP.NE.AND P1, PT, RZ, c[0x0][0x178], PT ;  /* 0x00005e00ff007a0c */ /* 0x000fe20003f25270 */
[C---:B------:R-:W-:Y:S01]  /*0170*/  IMAD R10, R92.reuse, c[0x0][0x278], RZ ;  /* 0x00009e005c0a7a24 */ /* 0x040fe200078e02ff */
[----:B------:R-:W-:Y:S01]  /*0180*/  MOV R14, c[0x0][0x174] ;  /* 0x00005d00000e7a02 */ /* 0x000fe20000000f00 */
[----:B------:R-:W-:Y:S01]  /*0190*/  IMAD R12, R92, c[0x0][0x1b0], RZ ;  /* 0x00006c005c0c7a24 */ /* 0x000fe200078e02ff */
[----:B0-----:R-:W-:Y:S01]  /*01a0*/  IABS R2, R97 ;  /* 0x0000006100027213 */ /* 0x001fe20000000000 */
[C---:B------:R-:W-:Y:S01]  /*01b0*/  IMAD R13, R93.reuse, c[0x0][0x27c], R10 ;  /* 0x00009f005d0d7a24 */ /* 0x040fe200078e020a */
[----:B------:R-:W-:Y:S01]  /*01c0*/  HFMA2.MMA R90, -RZ, RZ, 0, 0 ;  /* 0x00000000ff5a7435 */ /* 0x000fe200000001ff */
[C---:B------:R-:W-:Y:S01]  /*01d0*/  IMAD R17, R93.reuse, c[0x0][0x1b4], R12 ;  /* 0x00006d005d117a24 */ /* 0x040fe200078e020c */
[----:B--2---:R-:W-:Y:S01]  /*01e0*/  HFMA2.MMA R6, -RZ, RZ, 0, 0 ;  /* 0x00000000ff067435 */ /* 0x004fe200000001ff */
[----:B-1----:R-:W-:Y:S01]  /*01f0*/  IMAD.WIDE.U32 R4, R93, c[0x0][0x1e0], RZ ;  /* 0x000078005d047a25 */ /* 0x002fe200078e00ff */
[----:B------:R-:W-:-:S03]  /*0200*/  HFMA2.MMA R89, -RZ, RZ, 0, 0 ;  /* 0x00000000ff597435 */ /* 0x000fc600000001ff */
[----:B------:R-:W-:Y:S01]  /*0210*/  IMAD R12, R96, c[0x0][0x280], RZ ;  /* 0x0000a000600c7a24 */ /* 0x000fe200078e02ff */
[----:B---3--:R-:W-:-:S03]  /*0220*/  IADD3 R8, RZ, -R7, RZ ;  /* 0x80000007ff087210 */ /* 0x008fc60007ffe0ff */
[----:B------:R-:W-:Y:S02]  /*0230*/  IMAD R12, R97, c[0x0][0x284], R12 ;  /* 0x0000a100610c7a24 */ /* 0x000fe400078e020c */
[----:B------:R-:W-:Y:S02]  /*0240*/  IMAD R9, R8, R11, RZ ;  /* 0x0000000b08097224 */ /* 0x000fe400078e02ff */
[----:B------:R-:W-:Y:S02]  /*0250*/  IMAD R8, R92, c[0x0][0x1e0], RZ ;  /* 0x000078005c087a24 */ /* 0x000fe400078e02ff */
[----:B------:R-:W-:-:S04]  /*0260*/  IMAD.HI.U32 R7, R7, R9, R6 ;  /* 0x0000000907077227 */ /* 0x000fc800078e0006 */
[----:B------:R-:W-:Y:S02]  /*0270*/  IMAD R6, R92, c[0x0][0x1d0], RZ ;  /* 0x000074005c067a24 */ /* 0x000fe400078e02ff */
[----:B------:R-:W-:-:S04]  /*0280*/  IMAD.HI.U32 R91, R7, R2, RZ ;  /* 0x00000002075b7227 */ /* 0x000fc800078e00ff */
[----:B------:R-:W-:Y:S01]  /*0290*/  IMAD R7, R93, c[0x0][0x1d4], R6 ;  /* 0x000075005d077a24 */ /* 0x000fe200078e0206 */
[----:B------:R-:W-:Y:S01]  /*02a0*/  IADD3 R0, -R91, RZ, RZ ;  /* 0x000000ff5b007210 */ /* 0x000fe20007ffe1ff */
[----:B------:R-:W-:Y:S01]  /*02b0*/  IMAD R9, R93, c[0x0][0x1e4], R8 ;  /* 0x000079005d097a24 */ /* 0x000fe200078e0208 */
[----:B------:R-:W-:-:S03]  /*02c0*/  LOP3.LUT R6, R97, c[0x0][0x178], RZ, 0x3c, !PT ;  /* 0x00005e0061067a12 */ /* 0x000fc600078e3cff */
[----:B------:R-:W-:Y:S01]  /*02d0*/  IMAD R0, R11, R0, R2 ;  /* 0x000000000b007224 */ /* 0x000fe200078e0202 */
[----:B------:R-:W-:Y:S01]  /*02e0*/  ISETP.GE.AND P3, PT, R6, RZ, PT ;  /* 0x000000ff0600720c */ /* 0x000fe20003f66270 */
[----:B------:R-:W-:Y:S01]  /*02f0*/  IMAD.WIDE.U32 R2, R93, c[0x0][0x1d0], RZ ;  /* 0x000074005d027a25 */ /* 0x000fe200078e00ff */
[----:B------:R-:W-:Y:S02]  /*0300*/  IADD3 R5, R5, R9, RZ ;  /* 0x0000000905057210 */ /* 0x000fe40007ffe0ff */
[----:B------:R-:W-:Y:S01]  /*0310*/  ISETP.GT.U32.AND P2, PT, R11, R0, PT ;  /* 0x000000000b00720c */ /* 0x000fe20003f44070 */
[----:B------:R-:W-:Y:S01]  /*0320*/  IMAD.WIDE.U32 R8, R93, c[0x0][0x1b0], RZ ;  /* 0x00006c005d087a25 */ /* 0x000fe200078e00ff */
[----:B------:R-:W-:-:S03]  /*0330*/  IADD3 R3, R3, R7, RZ ;  /* 0x0000000703037210 */ /* 0x000fc60007ffe0ff */
[----:B------:R-:W-:Y:S01]  /*0340*/  IMAD.WIDE.U32 R6, R93, c[0x0][0x278], RZ ;  /* 0x00009e005d067a25 */ /* 0x000fe200078e00ff */
[----:B------:R-:W-:-:S03]  /*0350*/  IADD3 R9, R9, R17, RZ ;  /* 0x0000001109097210 */ /* 0x000fc60007ffe0ff */
[----:B------:R-:W-:Y:S01]  /*0360*/  IMAD.WIDE.U32 R2, R97, c[0x0][0x1d8], R2 ;  /* 0x0000760061027a25 */ /* 0x000fe200078e0002 */
[----:B------:R-:W-:Y:S02]  /*0370*/  IADD3 R7, R7, R13, RZ ;  /* 0x0000000d07077210 */ /* 0x000fe40007ffe0ff */
[----:B------:R-:W-:Y:S02]  /*0380*/  LEA R13, R14, 0xffffff00, 0x8 ;  /* 0xffffff000e0d7811 */ /* 0x000fe400078e40ff */
[-C--:B------:R-:W-:Y:S02]  /*0390*/  @!P2 IADD3 R0, R0, -R11.reuse, RZ ;  /* 0x8000000b0000a210 */ /* 0x080fe40007ffe0ff */
[----:B------:R-:W-:Y:S02]  /*03a0*/  @!P2 IADD3 R91, R91, 0x1, RZ ;  /* 0x000000015b5ba810 */ /* 0x000fe40007ffe0ff */
[----:B------:R-:W-:Y:S01]  /*03b0*/  ISETP.GE.U32.AND P0, PT, R0, R11, PT ;  /* 0x0000000b0000720c */ /* 0x000fe20003f06070 */
[----:B------:R-:W-:Y:S01]  /*03c0*/  IMAD R0, R96, c[0x0][0x1d8], RZ ;  /* 0x0000760060007a24 */ /* 0x000fe200078e02ff */
[----:B------:R-:W-:-:S03]  /*03d0*/  LEA R11, R14, 0xffffff80, 0x7 ;  /* 0xffffff800e0b7811 */ /* 0x000fc600078e38ff */
[----:B------:R-:W-:Y:S01]  /*03e0*/  IMAD R0, R97, c[0x0][0x1dc], R0 ;  /* 0x0000770061007a24 */ /* 0x000fe200078e0200 */
[----:B------:R-:W-:-:S07]  /*03f0*/  SHF.R.S32.HI R15, RZ, 0x1f, R11 ;  /* 0x0000001fff0f7819 */ /* 0x000fce000001140b */
[----:B------:R-:W-:Y:S02]  /*0400*/  @P0 IADD3 R91, R91, 0x1, RZ ;  /* 0x000000015b5b0810 */ /* 0x000fe40007ffe0ff */
[----:B------:R-:W-:Y:S02]  /*0410*/  IADD3 R83, P0, R11, R2, RZ ;  /* 0x000000020b537210 */ /* 0x000fe40007f1e0ff */
[----:B------:R-:W-:Y:S02]  /*0420*/  @!P3 IADD3 R91, -R91, RZ, RZ ;  /* 0x000000ff5b5bb210 */ /* 0x000fe40007ffe1ff */
[----:B------:R-:W-:Y:S02]  /*0430*/  @!P1 LOP3.LUT R91, RZ, c[0x0][0x178], RZ, 0x33, !PT ;  /* 0x00005e00ff5b9a12 */ /* 0x000fe400078e33ff */
[----:B------:R-:W-:Y:S01]  /*0440*/  IADD3.X R10, R15, R3, R0, P0, !PT ;  /* 0x000000030f0a7210 */ /* 0x000fe200007fe400 */
[----:B------:R-:W-:Y:S01]  /*0450*/  IMAD.WIDE.U32 R2, R97, c[0x0][0x1e8], R4 ;  /* 0x00007a0061027a25 */ /* 0x000fe200078e0004 */
[----:B------:R-:W-:-:S02]  /*0460*/  SHF.R.S32.HI R110, RZ, 0x1f, R91 ;  /* 0x0000001fff6e7819 */ /* 0x000fc4000001145b */
[----:B------:R-:W-:Y:S01]  /*0470*/  ISETP.GE.AND P3, PT, R14, 0x1, PT ;  /* 0x000000010e00780c */ /* 0x000fe20003f66270 */
[----:B------:R-:W-:Y:S01]  /*0480*/  IMAD R0, R96, c[0x0][0x1e8], RZ ;  /* 0x00007a0060007a24 */ /* 0x000fe200078e02ff */
[----:B------:R-:W-:Y:S01]  /*0490*/  IADD3 R81, P1, R11, R2, RZ ;  /* 0x000000020b517210 */ /* 0x000fe20007f3e0ff */
[----:B------:R-:W-:Y:S01]  /*04a0*/  IMAD.WIDE.U32 R4, R97, c[0x0][0x280], R6 ;  /* 0x0000a00061047a25 */ /* 0x000fe200078e0006 */
[----:B------:R-:W-:-:S03]  /*04b0*/  ISETP.NE.U32.AND P0, PT, RZ, c[0x0][0x260], PT ;  /* 0x00009800ff007a0c */ /* 0x000fc60003f05070 */
[----:B------:R-:W-:Y:S01]  /*04c0*/  IMAD R0, R97, c[0x0][0x1ec], R0 ;  /* 0x00007b0061007a24 */ /* 0x000fe200078e0200 */
[----:B------:R-:W-:Y:S01]  /*04d0*/  IADD3 R11, P2, R11, R4, RZ ;  /* 0x000000040b0b7210 */ /* 0x000fe20007f5e0ff */
[----:B------:R-:W-:Y:S01]  /*04e0*/  IMAD R14, R110, c[0x0][0x1c8], RZ ;  /* 0x000072006e0e7a24 */ /* 0x000fe200078e02ff */
[----:B------:R-:W-:Y:S01]  /*04f0*/  ISETP.NE.AND.EX P0, PT, RZ, c[0x0][0x264], PT, P0 ;  /* 0x00009900ff007a0c */ /* 0x000fe20003f05300 */
[----:B------:R-:W-:Y:S01]  /*0500*/  IMAD.WIDE.U32 R8, R91, c[0x0][0x1c8], R8 ;  /* 0x000072005b087a25 */ /* 0x000fe200078e0008 */
[C---:B------:R-:W-:Y:S02]  /*0510*/  IADD3.X R2, R15.reuse, R3, R0, P1, !PT ;  /* 0x000000030f027210 */ /* 0x040fe40000ffe400 */
[----:B------:R-:W-:Y:S01]  /*0520*/  IADD3.X R4, R15, R5, R12, P2, !PT ;  /* 0x000000050f047210 */ /* 0x000fe200017fe40c */
[----:B------:R-:W-:Y:S01]  /*0530*/  IMAD R7, R91, c[0x0][0x1cc], R14 ;  /* 0x000073005b077a24 */ /* 0x000fe200078e020e */
[----:B------:R-:W-:Y:S02]  /*0540*/  LEA R84, P1, R83, c[0x0][0x240], 0x1 ;  /* 0x0000900053547a11 */ /* 0x000fe400078208ff */
[----:B------:R-:W-:-:S02]  /*0550*/  LEA R82, P2, R81, c[0x0][0x248], 0x1 ;  /* 0x0000920051527a11 */ /* 0x000fc400078408ff */
[----:B------:R-:W-:Y:S02]  /*0560*/  IADD3 R77, P4, R13, R8, RZ ;  /* 0x000000080d4d7210 */ /* 0x000fe40007f9e0ff */
[----:B------:R-:W-:Y:S02]  /*0570*/  IADD3 R8, R9, R7, RZ ;  /* 0x0000000709087210 */ /* 0x000fe40007ffe0ff */
[----:B------:R-:W-:Y:S02]  /*0580*/  LEA.HI.X R83, R83, c[0x0][0x244], R10, 0x1, P1 ;  /* 0x0000910053537a11 */ /* 0x000fe400008f0c0a */
[----:B------:R-:W-:Y:S02]  /*0590*/  LEA.HI.X R81, R81, c[0x0][0x24c], R2, 0x1, P2 ;  /* 0x0000930051517a11 */ /* 0x000fe400010f0c02 */
[----:B------:R-:W-:Y:S02]  /*05a0*/  ISETP.NE.U32.AND P1, PT, RZ, c[0x0][0x328], PT ;  /* 0x0000ca00ff007a0c */ /* 0x000fe40003f25070 */
[----:B------:R-:W-:-:S02]  /*05b0*/  ISETP.NE.U32.AND P2, PT, RZ, c[0x0][0x348], PT ;  /* 0x0000d200ff007a0c */ /* 0x000fc40003f45070 */
        /* <DEDUP_REMOVED lines=11> */
[--C-:B------:R-:W-:Y:S01]  /*0670*/  SHF.R.U32.HI R2, RZ, 0x1, R3.reuse ;  /* 0x00000001ff027819 */ /* 0x100fe20000011603 */
[----:B------:R-:W-:Y:S01]  /*0680*/  @P0 IMAD R0, R0, c[0x0][0x16c], RZ ;  /* 0x00005b0000000a24 */ /* 0x000fe200078e02ff */
[----:B------:R-:W-:Y:S02]  /*0690*/  LEA.HI.X R79, R11, c[0x0][0x30c], R4, 0x1, P4 ;  /* 0x0000c3000b4f7a11 */ /* 0x000fe400020f0c04 */
[----:B------:R-:W-:Y:S01]  /*06a0*/  SHF.R.U64 R12, R12, 0x1, R3 ;  /* 0x000000010c0c7819 */ /* 0x000fe20000001203 */
[----:B------:R-:W-:Y:S01]  /*06b0*/  CS2R R10, SRZ ;  /* 0x00000000000a7805 */ /* 0x000fe2000001ff00 */
[----:B------:R-:W-:Y:S01]  /*06c0*/  @P0 MOV R3, 0x10 ;  /* 0x0000001000030802 */ /* 0x000fe20000000f00 */
[----:B------:R-:W-:Y:S01]  /*06d0*/  IMAD R5, R2, R93, RZ ;  /* 0x0000005d02057224 */ /* 0x000fe200078e02ff */
[----:B------:R-:W-:-:S02]  /*06e0*/  @P1 LEA R8, P4, R97, c[0x0][0x328], 0x2 ;  /* 0x0000ca0061081a11 */ /* 0x000fc400078810ff */
[C---:B------:R-:W-:Y:S01]  /*06f0*/  @P2 LEA R10, P5, R97.reuse, c[0x0][0x348], 0x2 ;  /* 0x0000d200610a2a11 */ /* 0x040fe200078a10ff */
[----:B------:R-:W-:Y:S01]  /*0700*/  @P0 IMAD.WIDE R2, R0, R3, c[0x0][0x260] ;  /* 0x0000980000020625 */ /* 0x000fe200078e0203 */
        /* <DEDUP_REMOVED lines=8> */
[----:B------:R-:W-:Y:S01]  /*0790*/  UMOV UR4, URZ ;  /* 0x0000003f00047c82 */ /* 0x000fe20008000000 */
        /* <DEDUP_REMOVED lines=9> */
[----:B------:R-:W-:Y:S02]  /*0830*/  LEA R87, P0, R4, c[0x0][0x320], 0x3 ;  /* 0x0000c80004577a11 */ /* 0x000fe400078018ff */
[C---:B0-----:R-:W-:Y:S02]  /*0840*/  LOP3.LUT R7, R88.reuse, 0xffffffe0, RZ, 0xc0, !PT ;  /* 0xffffffe058077812 */ /* 0x041fe400078ec0ff */
[----:B------:R-:W-:Y:S02]  /*0850*/  IADD3 R5, R88, 0x40, RZ ;  /* 0x0000004058057810 */ /* 0x000fe40007ffe0ff */
[----:B------:R-:W-:Y:S02]  /*0860*/  LOP3.LUT R86, R7, 0x1f, R88, 0xf8, !PT ;  /* 0x0000001f07567812 */ /* 0x000fe400078ef858 */
[----:B------:R-:W-:-:S02]  /*0870*/  LEA.HI.SX32 R72, R5, R88, 0x1b ;  /* 0x0000005805487211 */ /* 0x000fc400078fdaff */
[----:B------:R-:W-:Y:S02]  /*0880*/  IADD3 R86, R7, R86, RZ ;  /* 0x0000005607567210 */ /* 0x000fe40007ffe0ff */
[C---:B------:R-:W-:Y:S02]  /*0890*/  SHF.L.U32 R74, R88.reuse, 0x3, RZ ;  /* 0x00000003584a7819 */ /* 0x040fe400000006ff */
[C---:B------:R-:W-:Y:S02]  /*08a0*/  IADD3 R73, R88.reuse, 0x20, RZ ;  /* 0x0000002058497810 */ /* 0x040fe40007ffe0ff */
[C---:B------:R-:W-:Y:S02]  /*08b0*/  IADD3 R71, R88.reuse, 0x60, RZ ;  /* 0x0000006058477810 */ /* 0x040fe40007ffe0ff */
[C---:B------:R-:W-:Y:S02]  /*08c0*/  IADD3 R7, R88.reuse, 0x80, RZ ;  /* 0x0000008058077810 */ /* 0x040fe40007ffe0ff */
[----:B------:R-:W-:-:S02]  /*08d0*/  IADD3 R69, R88, 0xa0, RZ ;  /* 0x000000a058457810 */ /* 0x000fc40007ffe0ff */
[C---:B------:R-:W-:Y:S02]  /*08e0*/  IADD3 R17, R88.reuse, 0xc0, RZ ;  /* 0x000000c058117810 */ /* 0x040fe40007ffe0ff */
[----:B------:R-:W-:Y:S02]  /*08f0*/  IADD3 R67, R88, 0xe0, RZ ;  /* 0x000000e058437810 */ /* 0x000fe40007ffe0ff */
[----:B------:R-:W-:Y:S02]  /*0900*/  SHF.R.S32.HI R5, RZ, 0x1f, R86 ;  /* 0x0000001fff057819 */ /* 0x000fe40000011456 */
[----:B------:R-:W-:Y:S02]  /*0910*/  LEA.HI.X R85, R4, c[0x0][0x324], R85, 0x3, P0 ;  /* 0x0000c90004557a11 */ /* 0x000fe400000f1c55 */
[----:B------:R-:W-:Y:S02]  /*0920*/  LOP3.LUT R108, R88, 0x1f, RZ, 0xc0, !PT ;  /* 0x0000001f586c7812 */ /* 0x000fe400078ec0ff */
[----:B------:R-:W-:-:S02]  /*0930*/  LEA.HI.SX32 R74, R74, R74, 0x1b ;  /* 0x0000004a4a4a7211 */ /* 0x000fc400078fdaff */
[-C--:B------:R-:W-:Y:S02]  /*0940*/  LEA.HI.SX32 R73, R73, R88.reuse, 0x1b ;  /* 0x0000005849497211 */ /* 0x080fe400078fdaff */
[-C--:B------:R-:W-:Y:S02]  /*0950*/  LEA.HI.SX32 R71, R71, R88.reuse, 0x1b ;  /* 0x0000005847477211 */ /* 0x080fe400078fdaff */
[-C--:B------:R-:W-:Y:S02]  /*0960*/  LEA.HI.SX32 R70, R7, R88.reuse, 0x1b ;  /* 0x0000005807467211 */ /* 0x080fe400078fdaff */
[-C--:B------:R-:W-:Y:S02]  /*0970*/  LEA.HI.SX32 R69, R69, R88.reuse, 0x1b ;  /* 0x0000005845457211 */ /* 0x080fe400078fdaff */
[-C--:B------:R-:W-:Y:S02]  /*0980*/  LEA.HI.SX32 R68, R17, R88.reuse, 0x1b ;  /* 0x0000005811447211 */ /* 0x080fe400078fdaff */
[----:B------:R-:W-:-:S02]  /*0990*/  LEA.HI.SX32 R67, R67, R88, 0x1b ;  /* 0x0000005843437211 */ /* 0x000fc400078fdaff */
[----:B-1----:R-:W-:Y:S02]  /*09a0*/  SHF.L.U64.HI R66, R86, 0x3, R5 ;  /* 0x0000000356427819 */ /* 0x002fe40000010205 */
.L_x_13961:
[----:B------:R-:W-:Y:S01]  /*09b0*/  BAR.SYNC.DEFER_BLOCKING 0x0 ;  /* 0x0000000000007b1d */ /* 0x000fe20000010000 */
[----:B0-----:R-:W-:Y:S02]  /*09c0*/  MOV R4, R84 ;  /* 0x0000005400047202 */ /* 0x001fe40000000f00 */
[----:B------:R-:W-:-:S05]  /*09d0*/  MOV R5, R83 ;  /* 0x0000005300057202 */ /* 0x000fca0000000f00 */
[----:B------:R-:W-:-:S05]  /*09e0*/  IMAD.WIDE R4, R88, 0x8, R4 ;  /* 0x0000000858047825 */ /* 0x000fca00078e0204 */
[----:B------:R0:W2:Y:S02]  /*09f0*/  LDG.E.64 R6, [R4.64] ;  /* 0x0000000604067981 */ /* 0x0000a4000c1e1b00 */
[----:B0-----:R-:W-:Y:S02]  /*0a00*/  MOV R4, R82 ;  /* 0x0000005200047202 */ /* 0x001fe40000000f00 */
[----:B------:R-:W-:-:S05]  /*0a10*/  MOV R5, R81 ;  /* 0x0000005100057202 */ /* 0x000fca0000000f00 */
[----:B------:R-:W-:Y:S01]  /*0a20*/  IMAD.WIDE R20, R88, 0x8, R4 ;  /* 0x0000000858147825 */ /* 0x000fe200078e0204 */
[----:B--2---:R0:W-:Y:S01]  /*0a30*/  STS.64 [R75.X8], R6 ;  /* 0x000000064b007388 */ /* 0x0041e20000008a00 */
[----:B------:R-:W-:-:S06]  /*0a40*/  NOP ;  /* 0x0000000000007918 */ /* 0x000fcc0000000000 */
[----:B------:R-:W-:Y:S04]  /*0a50*/  LDS.64 R16, [R75.X8] ;  /* 0x000000004b107984 */ /* 0x000fe80000008a00 */
[----:B------:R-:W-:Y:S06]  /*0a60*/  BAR.SYNC.DEFER_BLOCKING 0x0 ;  /* 0x0000000000007b1d */ /* 0x000fec0000010000 */
[----:B------:R-:W2:Y:S01]  /*0a70*/  LDG.E.64 R20, [R20.64] ;  /* 0x0000000614147981 */ /* 0x000ea2000c1e1b00 */
[----:B------:R-:W-:-:S02]  /*0a80*/  MOV R4, R80 ;  /* 0x0000005000047202 */ /* 0x000fc40000000f00 */
[----:B------:R-:W-:-:S05]  /*0a90*/  MOV R5, R79 ;  /* 0x0000004f00057202 */ /* 0x000fca0000000f00 */
[----:B------:R-:W-:Y:S01]  /*0aa0*/  IMAD.WIDE R22, R88, 0x8, R4 ;  /* 0x0000000858167825 */ /* 0x000fe200078e0204 */
[----:B--2---:R1:W-:Y:S01]  /*0ab0*/  STS.64 [R75.X8], R20 ;  /* 0x000000144b007388 */ /* 0x0043e20000008a00 */
[----:B------:R-:W-:-:S06]  /*0ac0*/  NOP ;  /* 0x0000000000007918 */ /* 0x000fcc0000000000 */
[----:B------:R-:W-:Y:S04]  /*0ad0*/  LDS.64 R4, [R75.X8] ;  /* 0x000000004b047984 */ /* 0x000fe80000008a00 */
[----:B------:R-:W-:Y:S06]  /*0ae0*/  BAR.SYNC.DEFER_BLOCKING 0x0 ;  /* 0x0000000000007b1d */ /* 0x000fec0000010000 */
[----:B------:R-:W2:Y:S01]  /*0af0*/  LDG.E.64 R22, [R22.64] ;  /* 0x0000000616167981 */ /* 0x000ea2000c1e1b00 */
[----:B------:R-:W-:Y:S01]  /*0b00*/  LEA R18, R76, 0xffffff80, 0x7 ;  /* 0xffffff804c127811 */ /* 0x000fe200078e38ff */
[----:B------:R-:W-:-:S03]  /*0b10*/  IMAD R0, R92, c[0x0][0x1f0], RZ ;  /* 0x00007c005c007a24 */ /* 0x000fc600078e02ff */
[----:B------:R-:W-:Y:S01]  /*0b20*/  SHF.R.S32.HI R19, RZ, 0x1f, R18 ;  /* 0x0000001fff137819 */ /* 0x000fe20000011412 */
[C---:B------:R-:W-:Y:S02]  /*0b30*/  IMAD R25, R93.reuse, c[0x0][0x1f4], R0 ;  /* 0x00007d005d197a24 */ /* 0x040fe400078e0200 */
[----:B------:R-:W-:Y:S02]  /*0b40*/  IMAD R0, R96, c[0x0][0x1f8], RZ ;  /* 0x00007e0060007a24 */ /* 0x000fe400078e02ff */
[----:B0-----:R-:W-:-:S04]  /*0b50*/  IMAD.WIDE.U32 R6, R93, c[0x0][0x1f0], R18 ;  /* 0x00007c005d067a25 */ /* 0x001fc800078e0012 */
[----:B-1----:R-:W-:Y:S01]  /*0b60*/  IMAD R21, R97, c[0x0][0x1fc], R0 ;  /* 0x00007f0061157a24 */ /* 0x002fe200078e0200 */
[----:B------:R-:W-:-:S05]  /*0b70*/  IADD3 R7, R7, R25, RZ ;  /* 0x0000001907077210 */ /* 0x000fca0007ffe0ff */
[----:B------:R-:W-:-:S05]  /*0b80*/  IMAD.WIDE.U32 R6, R97, c[0x0][0x1f8], R6 ;  /* 0x00007e0061067a25 */ /* 0x000fca00078e0006 */
[----:B------:R-:W-:Y:S02]  /*0b90*/  IADD3 R7, R7, R21, RZ ;  /* 0x0000001507077210 */ /* 0x000fe40007ffe0ff */
[----:B------:R-:W-:-:S04]  /*0ba0*/  LEA R20, P0, R6, c[0x0][0x268], 0x1 ;  /* 0x00009a0006147a11 */ /* 0x000fc800078008ff */
        /* <DEDUP_REMOVED lines=8> */
[----:B------:R-:W-:-:S04]  /*0c30*/  IMAD.WIDE.U32 R26, R93, c[0x0][0x200], R18 ;  /* 0x000080005d1a7a25 */ /* 0x000fc800078e0012 */
[----:B------:R-:W-:Y:S02]  /*0c40*/  IMAD R29, R93, c[0x0][0x204], R0 ;  /* 0x000081005d1d7a24 */ /* 0x000fe400078e0200 */
[----:B------:R-:W-:-:S03]  /*0c50*/  IMAD R0, R96, c[0x0][0x208], RZ ;  /* 0x0000820060007a24 */ /* 0x000fc600078e02ff */
[----:B------:R-:W-:Y:S01]  /*0c60*/  IADD3 R27, R27, R29, RZ ;  /* 0x0000001d1b1b7210 */ /* 0x000fe20007ffe0ff */
[----:B------:R-:W-:-:S04]  /*0c70*/  IMAD R29, R97, c[0x0][0x20c], R0 ;  /* 0x00008300611d7a24 */ /* 0x000fc800078e0200 */
        /* <DEDUP_REMOVED lines=12> */
[----:B------:R-:W-:Y:S01]  /*0d40*/  SHF.R.U64 R64, R6, 0x10, R7 ;  /* 0x0000001006407819 */ /* 0x000fe20000001207 */
[----:B------:R-:W-:Y:S01]  /*0d50*/  HADD2.F32 R65, -RZ, R6.H0_H0 ;  /* 0x20000006ff417230 */ /* 0x000fe20000004100 */
[----:B------:R-:W-:Y:S01]  /*0d60*/  ISETP.NE.U32.AND P0, PT, RZ, c[0x0][0x270], PT ;  /* 0x00009c00ff007a0c */ /* 0x000fe20003f05070 */
[----:B------:R-:W-:-:S02]  /*0d70*/  HADD2.F32 R62, -RZ, R62.H0_H0 ;  /* 0x2000003eff3e7230 */ /* 0x000fc40000004100 */
        /* <DEDUP_REMOVED lines=8> */
[----:B------:R-:W-:-:S03]  /*0e00*/  HADD2.F32 R27, -RZ, R27.H0_H0 ;  /* 0x2000001bff1b7230 */ /* 0x000fc60000004100 */
[----:B------:R-:W-:Y:S02]  /*0e10*/  FMUL.FTZ R26, R34, -1.4426950216293334961 ;  /* 0xbfb8aa3b221a7820 */ /* 0x000fe40000410000 */
[----:B------:R-:W0:Y:S08]  /*0e20*/  MUFU.EX2 R24, R24 ;  /* 0x0000001800187308 */ /* 0x000e300000000800 */
[----:B------:R-:W1:Y:S01]  /*0e30*/  MUFU.EX2 R26, R26 ;  /* 0x0000001a001a7308 */ /* 0x000e620000000800 */
[----:B0-----:R-:W-:-:S07]  /*0e40*/  FADD.FTZ R25, R24, 1 ;  /* 0x3f80000018197421 */ /* 0x001fce0000010000 */
[----:B------:R-:W0:Y:S01]  /*0e50*/  MUFU.RCP R32, R25 ;  /* 0x0000001900207308 */ /* 0x000e220000001000 */
[----:B-1----:R-:W-:-:S07]  /*0e60*/  FADD.FTZ R29, R26, 1 ;  /* 0x3f8000001a1d7421 */ /* 0x002fce0000010000 */
[----:B------:R-:W-:Y:S01]  /*0e70*/  MUFU.RCP R35, R29 ;  /* 0x0000001d00237308 */ /* 0x000fe20000001000 */
[----:B0-----:R-:W-:-:S04]  /*0e80*/  FADD.FTZ R26, -R32, 1 ;  /* 0x3f800000201a7421 */ /* 0x001fc80000010100 */
[----:B------:R-:W-:Y:S01]  /*0e90*/  FFMA.FTZ R26, R31, R26, 1 ;  /* 0x3f8000001f1a7423 */ /* 0x000fe2000001001a */
[----:B--2---:R0:W-:Y:S01]  /*0ea0*/  STS.64 [R75.X8], R22 ;  /* 0x000000164b007388 */ /* 0x0041e20000008a00 */
[----:B------:R-:W-:-:S06]  /*0eb0*/  NOP ;  /* 0x0000000000007918 */ /* 0x000fcc0000000000 */
[----:B------:R-:W1:Y:S01]  /*0ec0*/  LDS.64 R20, [R75.X8] ;  /* 0x000000004b147984 */ /* 0x000e620000008a00 */
[----:B0-----:R-:W-:Y:S02]  /*0ed0*/  FMUL.FTZ R23, R27, -1.4426950216293334961 ;  /* 0xbfb8aa3b1b177820 */ /* 0x001fe40000410000 */
[----:B------:R-:W-:-:S04]  /*0ee0*/  FMUL.FTZ R22, R0, -1.4426950216293334961 ;  /* 0xbfb8aa3b00167820 */ /* 0x000fc80000410000 */
[----:B------:R-:W0:Y:S08]  /*0ef0*/  MUFU.EX2 R23, R23 ;  /* 0x0000001700177308 */ /* 0x000e300000000800 */
[----:B------:R-:W2:Y:S01]  /*0f00*/  MUFU.EX2 R22, R22 ;  /* 0x0000001600167308 */ /* 0x000ea20000000800 */
[----:B0-----:R-:W-:-:S07]  /*0f10*/  FADD.FTZ R24, R23, 1 ;  /* 0x3f80000017187421 */ /* 0x001fce0000010000 */
[----:B---3--:R0:W3:Y:S01]  /*0f20*/  MUFU.RCP R28, R24 ;  /* 0x00000018001c7308 */ /* 0x0080e20000001000 */
[----:B--2---:R-:W-:-:S07]  /*0f30*/  FADD.FTZ R22, R22, 1 ;  /* 0x3f80000016167421 */ /* 0x004fce0000010000 */
[----:B------:R3:W2:Y:S01]  /*0f40*/  MUFU.RCP R25, R22 ;  /* 0x0000001600197308 */ /* 0x0006a20000001000 */
[--C-:B-1----:R-:W-:Y:S01]  /*0f50*/  SHF.R.U32.HI R36, RZ, 0x10, R21.reuse ;  /* 0x00000010ff247819 */ /* 0x102fe20000011615 */
[----:B------:R-:W-:Y:S01]  /*0f60*/  HADD2.F32 R33, -RZ, R21.H0_H0 ;  /* 0x20000015ff217230 */ /* 0x000fe20000004100 */
[----:B------:R-:W-:Y:S01]  /*0f70*/  SHF.R.U64 R29, R20, 0x10, R21 ;  /* 0x00000010141d7819 */ /* 0x000fe20000001215 */
[----:B------:R-:W-:Y:S02]  /*0f80*/  FADD.FTZ R21, -R35, 1 ;  /* 0x3f80000023157421 */ /* 0x000fe40000010100 */
[----:B------:R-:W-:Y:S01]  /*0f90*/  HADD2.F32 R36, -RZ, R36.H0_H0 ;  /* 0x20000024ff247230 */ /* 0x000fe20000004100 */
[----:B------:R-:W-:Y:S01]  /*0fa0*/  FMUL.FTZ R7, R63, R33 ;  /* 0x000000213f077220 */ /* 0x000fe20000410000 */
[----:B------:R-:W-:Y:S01]  /*0fb0*/  HADD2.F32 R29, -RZ, R29.H0_H0 ;  /* 0x2000001dff1d7230 */ /* 0x000fe20000004100 */
[----:B------:R-:W-:Y:S02]  /*0fc0*/  FFMA.FTZ R21, R34, R21, 1 ;  /* 0x3f80000022157423 */ /* 0x000fe40000010015 */
[----:B0-----:R-:W-:-:S02]  /*0fd0*/  FMUL.FTZ R24, R62, R36 ;  /* 0x000000243e187220 */ /* 0x001fc40000410000 */
[----:B------:R-:W-:Y:S02]  /*0fe0*/  FMUL.FTZ R7, R32, R7 ;  /* 0x0000000720077220 */ /* 0x000fe40000410000 */
[----:B------:R-:W-:Y:S02]  /*0ff0*/  FMUL.FTZ R24, R35, R24 ;  /* 0x0000001823187220 */ /* 0x000fe40000410000 */
[----:B------:R-:W-:Y:S02]  /*1000*/  FMUL.FTZ R26, R7, R26 ;  /* 0x0000001a071a7220 */ /* 0x000fe40000410000 */
[----:B---3--:R-:W-:Y:S02]  /*1010*/  FADD.FTZ R22, -R28, 1 ;  /* 0x3f8000001c167421 */ /* 0x008fe40000010100 */
[----:B------:R-:W-:Y:S01]  /*1020*/  FMUL.FTZ R7, R64, R29 ;  /* 0x0000001d40077220 */ /* 0x000fe20000410000 */
[----:B------:R0:W-:Y:S01]  /*1030*/  F2F.F16.F32 R37, R26 ;  /* 0x0000001a00257304 */ /* 0x0001e20000200800 */
[----:B------:R-:W-:Y:S01]  /*1040*/  FMUL.FTZ R23, R24, R21 ;  /* 0x0000001518177220 */ /* 0x000fe20000410000 */
[----:B------:R-:W-:Y:S01]  /*1050*/  HADD2.F32 R24, -RZ, R20.H0_H0 ;  /* 0x20000014ff187230 */ /* 0x000fe20000004100 */
[----:B------:R-:W-:-:S02]  /*1060*/  FFMA.FTZ R21, R27, R22, 1 ;  /* 0x3f8000001b157423 */ /* 0x000fc40000010016 */
[----:B------:R-:W-:Y:S02]  /*1070*/  FMUL.FTZ R20, R28, R7 ;  /* 0x000000071c147220 */ /* 0x000fe40000410000 */
[----:B--2---:R-:W-:Y:S01]  /*1080*/  FADD.FTZ R7, -R25, 1 ;  /* 0x3f80000019077421 */ /* 0x004fe20000010100 */
[----:B------:R-:W1:Y:S01]  /*1090*/  F2F.F16.F32 R22, R23 ;  /* 0x0000001700167304 */ /* 0x000e620000200800 */
[----:B------:R-:W-:Y:S02]  /*10a0*/  FMUL.FTZ R6, R65, R24 ;  /* 0x0000001841067220 */ /* 0x000fe40000410000 */
[----:B------:R-:W-:Y:S02]  /*10b0*/  FMUL.FTZ R30, R20, R21 ;  /* 0x00000015141e7220 */ /* 0x000fe40000410000 */
[----:B------:R-:W-:Y:S02]  /*10c0*/  FFMA.FTZ R7, R0, R7, 1 ;  /* 0x3f80000000077423 */ /* 0x000fe40000010007 */
[----:B------:R-:W-:-:S02]  /*10d0*/  FMUL.FTZ R6, R25, R6 ;  /* 0x0000000619067220 */ /* 0x000fc40000410000 */
[----:B------:R-:W2:Y:S01]  /*10e0*/  F2F.F16.F32 R30, R30 ;  /* 0x0000001e001e7304 */ /* 0x000ea20000200800 */
[----:B------:R-:W-:Y:S02]  /*10f0*/  IMAD R20, R92, c[0x0][0x2e8], RZ ;  /* 0x0000ba005c147a24 */ /* 0x000fe400078e02ff */
[----:B0-----:R-:W-:Y:S02]  /*1100*/  FMUL.FTZ R26, R6, R7 ;  /* 0x00000007061a7220 */ /* 0x001fe40000410000 */
[----:B------:R-:W-:Y:S01]  /*1110*/  FMUL.FTZ R0, R0, R25 ;  /* 0x0000001900007220 */ /* 0x000fe20000410000 */
[----:B------:R-:W-:Y:S01]  /*1120*/  HADD2.F32 R25, -RZ, R16.H0_H0 ;  /* 0x20000010ff197230 */ /* 0x000fe20000004100 */
[----:B-1----:R-:W-:Y:S01]  /*1130*/  PRMT R37, R37, 0x5410, R22 ;  /* 0x0000541025257816 */ /* 0x002fe20000000016 */
[----:B------:R0:W1:Y:S01]  /*1140*/  F2F.F16.F32 R21, R26 ;  /* 0x0000001a00157304 */ /* 0x0000620000200800 */
[----:B------:R-:W-:Y:S02]  /*1150*/  FMUL.FTZ R65, R65, R0 ;  /* 0x0000000041417220 */ /* 0x000fe40000410000 */
[----:B------:R-:W-:Y:S01]  /*1160*/  FMUL.FTZ R27, R27, R28 ;  /* 0x0000001c1b1b7220 */ /* 0x000fe20000410000 */
[----:B------:R-:W-:Y:S01]  /*1170*/  MOV R28, c[0x0][0x16c] ;  /* 0x00005b00001c7a02 */ /* 0x000fe20000000f00 */
[----:B------:R-:W-:Y:S01]  /*1180*/  FFMA.FTZ R25, R65, R25, R90 ;  /* 0x0000001941197223 */ /* 0x000fe2000001005a */
[--C-:B------:R-:W-:Y:S01]  /*1190*/  SHF.R.U32.HI R90, RZ, 0x10, R17.reuse ;  /* 0x00000010ff5a7819 */ /* 0x100fe20000011611 */
[----:B------:R-:W-:Y:S01]  /*11a0*/  FMUL.FTZ R64, R64, R27 ;  /* 0x0000001b40407220 */ /* 0x000fe20000410000 */
[----:B------:R-:W-:Y:S01]  /*11b0*/  BAR.SYNC.DEFER_BLOCKING 0x0 ;  /* 0x0000000000007b1d */ /* 0x000fe20000010000 */
[----:B--2---:R-:W-:Y:S01]  /*11c0*/  IMAD.WIDE.U32 R6, R30, 0x10000, RZ ;  /* 0x000100001e067825 */ /* 0x004fe200078e00ff */
[----:B0-----:R-:W-:Y:S01]  /*11d0*/  SHF.R.U64 R26, R16, 0x10, R17 ;  /* 0x00000010101a7819 */ /* 0x001fe20000001211 */
[----:B------:R-:W-:Y:S01]  /*11e0*/  HADD2.F32 R90, -RZ, R90.H0_H0 ;  /* 0x2000005aff5a7230 */ /* 0x000fe20000004100 */
[----:B------:R-:W-:Y:S01]  /*11f0*/  ISETP.GE.AND P1, PT, R28, 0x1, PT ;  /* 0x000000011c00780c */ /* 0x000fe20003f26270 */
[----:B------:R-:W-:Y:S01]  /*1200*/  IMAD R30, R96, c[0x0][0x2f0], RZ ;  /* 0x0000bc00601e7a24 */ /* 0x000fe200078e02ff */
[----:B------:R-:W-:Y:S01]  /*1210*/  LOP3.LUT R23, R37, R7, RZ, 0xfc, !PT ;  /* 0x0000000725177212 */ /* 0x000fe200078efcff */
[C---:B------:R-:W-:Y:S01]  /*1220*/  IMAD R37, R93.reuse, c[0x0][0x2ec], R20 ;  /* 0x0000bb005d257a24 */ /* 0x040fe200078e0214 */
[----:B-1----:R-:W-:Y:S01]  /*1230*/  LOP3.LUT R22, R6, R21, RZ, 0xfc, !PT ;  /* 0x0000001506167212 */ /* 0x002fe200078efcff */
[----:B------:R-:W-:-:S04]  /*1240*/  IMAD.WIDE.U32 R20, R93, c[0x0][0x2e8], R18 ;  /* 0x0000ba005d147a25 */ /* 0x000fc800078e0012 */
[----:B------:R-:W-:Y:S01]  /*1250*/  FMUL.FTZ R32, R31, R32 ;  /* 0x000000201f207220 */ /* 0x000fe20000410000 */
[----:B------:R-:W-:Y:S01]  /*1260*/  IADD3 R21, R21, R37, RZ ;  /* 0x0000002515157210 */ /* 0x000fe20007ffe0ff */
[----:B------:R-:W-:Y:S02]  /*1270*/  FMUL.FTZ R35, R34, R35 ;  /* 0x0000002322237220 */ /* 0x000fe40000410000 */
[----:B------:R-:W-:Y:S02]  /*1280*/  FMUL.FTZ R63, R63, R32 ;  /* 0x000000203f3f7220 */ /* 0x000fe40000410000 */
[----:B------:R-:W-:-:S04]  /*1290*/  IMAD.WIDE.U32 R20, R97, c[0x0][0x2f0], R20 ;  /* 0x0000bc0061147a25 */ /* 0x000fc800078e0014 */
[----:B------:R-:W-:Y:S01]  /*12a0*/  FMUL.FTZ R62, R62, R35 ;  /* 0x000000233e3e7220 */ /* 0x000fe20000410000 */
[----:B------:R0:W-:Y:S01]  /*12b0*/  STS.64 [R75.X8], R22 ;  /* 0x000000164b007388 */ /* 0x0001e20000008a00 */
[----:B------:R-:W-:-:S06]  /*12c0*/  NOP ;  /* 0x0000000000007918 */ /* 0x000fcc0000000000 */
[----:B------:R-:W1:Y:S01]  /*12d0*/  LDS.64 R6, [R75.X8] ;  /* 0x000000004b067984 */ /* 0x000e620000008a00 */
[----:B0-----:R-:W-:Y:S01]  /*12e0*/  HADD2.F32 R22, -RZ, R26.H0_H0 ;  /* 0x2000001aff167230 */ /* 0x001fe20000004100 */
[----:B------:R-:W-:-:S04]  /*12f0*/  IMAD R23, R97, c[0x0][0x2f4], R30 ;  /* 0x0000bd0061177a24 */ /* 0x000fc800078e021e */
[----:B------:R-:W-:Y:S01]  /*1300*/  FFMA.FTZ R26, R64, R22, R25 ;  /* 0x00000016401a7223 */ /* 0x000fe20000010019 */
[----:B------:R-:W-:Y:S01]  /*1310*/  IADD3 R23, R21, R23, RZ ;  /* 0x0000001715177210 */ /* 0x000fe20007ffe0ff */
[----:B------:R-:W-:Y:S01]  /*1320*/  HADD2.F32 R21, -RZ, R17.H0_H0 ;  /* 0x20000011ff157230 */ /* 0x000fe20000004100 */
[----:B------:R-:W-:-:S04]  /*1330*/  LEA R22, P2, R20, c[0x0][0x338], 0x1 ;  /* 0x0000ce0014167a11 */ /* 0x000fc800078408ff */
[----:B------:R-:W-:Y:S01]  /*1340*/  LEA.HI.X R23, R20, c[0x0][0x33c], R23, 0x1, P2 ;  /* 0x0000cf0014177a11 */ /* 0x000fe200010f0c17 */
[----:B------:R-:W-:-:S04]  /*1350*/  FFMA.FTZ R25, R63, R21, R26 ;  /* 0x000000153f197223 */ /* 0x000fc8000001001a */
[----:B------:R-:W-:-:S04]  /*1360*/  IMAD.WIDE R20, R88, 0x8, R22 ;  /* 0x0000000858147825 */ /* 0x000fc800078e0216 */
        /* <DEDUP_REMOVED lines=8> */
[----:B------:R-:W-:Y:S01]  /*13f0*/  F2F.F16.F32 R32, R32 ;  /* 0x0000002000207304 */ /* 0x000fe20000200800 */
[----:B------:R-:W-:-:S04]  /*1400*/  IMAD R24, R92, c[0x0][0x210], RZ ;  /* 0x000084005c187a24 */ /* 0x000fc800078e02ff */
[----:B------:R-:W-:-:S03]  /*1410*/  IMAD R25, R93, c[0x0][0x214], R24 ;  /* 0x000085005d197a24 */ /* 0x000fc600078e0218 */
[----:B0-----:R-:W0:Y:S08]  /*1420*/  F2F.F16.F32 R6, R27 ;  /* 0x0000001b00067304 */ /* 0x001e300000200800 */
[----:B------:R-:W1:Y:S08]  /*1430*/  F2F.F16.F32 R35, R35 ;  /* 0x0000002300237304 */ /* 0x000e700000200800 */
[----:B------:R2:W3:Y:S01]  /*1440*/  F2F.F16.F32 R21, R0 ;  /* 0x0000000000157304 */ /* 0x0004e20000200800 */
[----:B0-----:R-:W-:Y:S01]  /*1450*/  IMAD.WIDE.U32 R6, R6, 0x10000, RZ ;  /* 0x0001000006067825 */ /* 0x001fe200078e00ff */
[----:B-1----:R-:W-:-:S03]  /*1460*/  PRMT R23, R32, 0x5410, R35 ;  /* 0x0000541020177816 */ /* 0x002fc60000000023 */
[----:B--2---:R-:W-:Y:S01]  /*1470*/  IMAD R0, R96, c[0x0][0x218], RZ ;  /* 0x0000860060007a24 */ /* 0x004fe200078e02ff */
[----:B------:R-:W-:Y:S02]  /*1480*/  LOP3.LUT R23, R23, R7, RZ, 0xfc, !PT ;  /* 0x0000000717177212 */ /* 0x000fe400078efcff */
[----:B---3--:R-:W-:Y:S01]  /*1490*/  LOP3.LUT R22, R6, R21, RZ, 0xfc, !PT ;  /* 0x0000001506167212 */ /* 0x008fe200078efcff */
[----:B------:R-:W-:-:S04]  /*14a0*/  IMAD.WIDE.U32 R20, R93, c[0x0][0x210], R18 ;  /* 0x000084005d147a25 */ /* 0x000fc800078e0012 */
[----:B------:R0:W-:Y:S01]  /*14b0*/  STS.64 [R75.X8], R22 ;  /* 0x000000164b007388 */ /* 0x0001e20000008a00 */
[----:B------:R-:W-:-:S06]  /*14c0*/  NOP ;  /* 0x0000000000007918 */ /* 0x000fcc0000000000 */
[----:B------:R-:W1:Y:S01]  /*14d0*/  LDS.64 R6, [R75.X8] ;  /* 0x000000004b067984 */ /* 0x000e620000008a00 */
[----:B------:R-:W-:Y:S01]  /*14e0*/  IADD3 R21, R21, R25, RZ ;  /* 0x0000001915157210 */ /* 0x000fe20007ffe0ff */
[----:B------:R-:W-:-:S04]  /*14f0*/  IMAD R25, R97, c[0x0][0x21c], R0 ;  /* 0x0000870061197a24 */ /* 0x000fc800078e0200 */
[----:B------:R-:W-:-:S05]  /*1500*/  IMAD.WIDE.U32 R20, R97, c[0x0][0x218], R20 ;  /* 0x0000860061147a25 */ /* 0x000fca00078e0014 */
[----:B------:R-:W-:Y:S02]  /*1510*/  IADD3 R21, R21, R25, RZ ;  /* 0x0000001915157210 */ /* 0x000fe40007ffe0ff */
[----:B0-----:R-:W-:-:S04]  /*1520*/  LEA R22, P0, R20, c[0x0][0x270], 0x1 ;  /* 0x00009c0014167a11 */ /* 0x001fc800078008ff */
[----:B------:R-:W-:-:S05]  /*1530*/  LEA.HI.X R23, R20, c[0x0][0x274], R21, 0x1, P0 ;  /* 0x00009d0014177a11 */ /* 0x000fca00000f0c15 */
[----:B------:R-:W-:-:S05]  /*1540*/  IMAD.WIDE R20, R88, 0x8, R22 ;  /* 0x0000000858147825 */ /* 0x000fca00078e0216 */
[----:B-1----:R0:W-:Y:S02]  /*1550*/  STG.E.64 [R20.64], R6 ;  /* 0x0000000614007986 */ /* 0x0021e4000c101b06 */
.L_x_13928:
[--C-:B------:R-:W-:Y:S01]  /*1560*/  SHF.R.U64 R0, R4, 0x10, R5.reuse ;  /* 0x0000001004007819 */ /* 0x100fe20000001205 */
[----:B------:R-:W-:Y:S01]  /*1570*/  HADD2.F32 R57, -RZ, R5.H0_H0 ;  /* 0x20000005ff397230 */ /* 0x000fe20000004100 */
[----:B------:R-:W-:Y:S01]  /*1580*/  SHF.R.U32.HI R55, RZ, 0x10, R5 ;  /* 0x00000010ff377819 */ /* 0x000fe20000011605 */
[----:B------:R-:W-:Y:S01]  /*1590*/  HADD2.F32 R59, -RZ, R4.H0_H0 ;  /* 0x20000004ff3b7230 */ /* 0x000fe20000004100 */
[----:B------:R-:W-:Y:S01]  /*15a0*/  BAR.SYNC.DEFER_BLOCKING 0x0 ;  /* 0x0000000000007b1d */ /* 0x000fe20000010000 */
[----:B------:R-:W-:Y:S01]  /*15b0*/  HADD2.F32 R5, -RZ, R0.H0_H0 ;  /* 0x20000000ff057230 */ /* 0x000fe20000004100 */
[----:B------:R-:W-:Y:S01]  /*15c0*/  HFMA2.MMA R58, -RZ, RZ, 0, 0 ;  /* 0x00000000ff3a7435 */ /* 0x000fe200000001ff */
[----:B------:R-:W-:Y:S01]  /*15d0*/  HADD2.F32 R55, -RZ, R55.H0_H0 ;  /* 0x20000037ff377230 */ /* 0x000fe20000004100 */
[----:B------:R-:W-:Y:S01]  /*15e0*/  CS2R R60, SRZ ;  /* 0x00000000003c7805 */ /* 0x000fe2000001ff00 */
[----:B------:R-:W-:Y:S01]  /*15f0*/  MOV R56, RZ ;  /* 0x000000ff00387202 */ /* 0x000fe20000000f00 */
[----:B-----5:R-:W-:-:S02]  /*1600*/  FADD.FTZ R59, R59, R94 ;  /* 0x0000005e3b3b7221 */ /* 0x020fc40000010000 */
[--C-:B------:R-:W-:Y:S02]  /*1610*/  FADD.FTZ R57, R57, R94.reuse ;  /* 0x0000005e39397221 */ /* 0x100fe40000010000 */
[--C-:B------:R-:W-:Y:S02]  /*1620*/  FADD.FTZ R54, R5, R94.reuse ;  /* 0x0000005e05367221 */ /* 0x100fe40000010000 */
[----:B------:R-:W-:Y:S02]  /*1630*/  FADD.FTZ R55, R55, R94 ;  /* 0x0000005e37377221 */ /* 0x000fe40000010000 */
[-C--:B------:R-:W-:Y:S02]  /*1640*/  FMUL.FTZ R53, R65, R95.reuse ;  /* 0x0000005f41357220 */ /* 0x080fe40000410000 */
[-C--:B------:R-:W-:Y:S02]  /*1650*/  FMUL.FTZ R52, R63, R95.reuse ;  /* 0x0000005f3f347220 */ /* 0x080fe40000410000 */
[----:B------:R-:W-:-:S02]  /*1660*/  FMUL.FTZ R51, R64, R95 ;  /* 0x0000005f40337220 */ /* 0x000fc40000410000 */
[----:B------:R-:W-:Y:S01]  /*1670*/  FMUL.FTZ R50, R62, R95 ;  /* 0x0000005f3e327220 */ /* 0x000fe20000410000 */
[----:B------:R-:W-:Y:S05]  /*1680*/  @!P1 BRA `(.L_x_13929) ;  /* 0x0000313000009947 */ /* 0x000fea0003800000 */
[----:B------:R-:W-:Y:S01]  /*1690*/  MOV R4, R12 ;  /* 0x0000000c00047202 */ /* 0x000fe20000000f00 */
[----:B------:R-:W-:Y:S01]  /*16a0*/  IMAD R0, R110, c[0x0][0x2c0], RZ ;  /* 0x0000b0006e007a24 */ /* 0x000fe200078e02ff */
[----:B------:R-:W-:Y:S01]  /*16b0*/  MOV R5, R15 ;  /* 0x0000000f00057202 */ /* 0x000fe20000000f00 */
[----:B------:R-:W-:Y:S01]  /*16c0*/  CS2R R48, SRZ ;  /* 0x0000000000307805 */ /* 0x000fe2000001ff00 */
[----:B------:R-:W-:Y:S02]  /*16d0*/  MOV R61, RZ ;  /* 0x000000ff003d7202 */ /* 0x000fe40000000f00 */
[----:B------:R-:W-:Y:S01]  /*16e0*/  MOV R47, RZ ;  /* 0x000000ff002f7202 */ /* 0x000fe20000000f00 */
[----:B0-----:R-:W-:-:S04]  /*16f0*/  IMAD.WIDE.U32 R6, R91, c[0x0][0x2c0], R4 ;  /* 0x0000b0005b067a25 */ /* 0x001fc800078e0004 */
[----:B------:R-:W-:Y:S01]  /*1700*/  IMAD R5, R91, c[0x0][0x2c4], R0 ;  /* 0x0000b1005b057a24 */ /* 0x000fe200078e0200 */
[----:B------:R-:W-:-:S04]  /*1710*/  LEA R4, P0, R6, c[0x0][0x320], 0x3 ;  /* 0x0000c80006047a11 */ /* 0x000fc800078018ff */
[----:B------:R-:W-:Y:S02]  /*1720*/  IADD3 R5, R7, R5, RZ ;  /* 0x0000000507057210 */ /* 0x000fe40007ffe0ff */
[----:B------:R-:W-:Y:S02]  /*1730*/  MOV R7, c[0x0][0x174] ;  /* 0x00005d0000077a02 */ /* 0x000fe40000000f00 */
[----:B------:R-:W-:Y:S02]  /*1740*/  LEA.HI.X R5, R6, c[0x0][0x324], R5, 0x3, P0 ;  /* 0x0000c90006057a11 */ /* 0x000fe400000f1c05 */
        /* <DEDUP_REMOVED lines=16> */
[----:B------:R-:W-:Y:S02]  /*1850*/  IADD3.X R33, R5, -0x1, RZ, P6, !PT ;  /* 0xffffffff05217810 */ /* 0x000fe400037fe4ff */
.L_x_13960:
        /* <DEDUP_REMOVED lines=11> */
[----:B--2---:R-:W2:Y:S01]  /*1910*/  LDG.E.64 R34, [R34.64] ;  /* 0x0000000622227981 */ /* 0x004ea2000c1e1b00 */
[----:B------:R-:W-:Y:S02]  /*1920*/  IMAD R0, R98, c[0x0][0x1c0], RZ ;  /* 0x0000700062007a24 */ /* 0x000fe400078e02ff */
        /* <DEDUP_REMOVED lines=10> */
[C---:B------:R-:W-:Y:S01]  /*19d0*/  ISETP.GT.AND P0, PT, R76.reuse, 0x1, PT ;  /* 0x000000014c00780c */ /* 0x040fe20003f04270 */
[C---:B------:R-:W-:Y:S01]  /*19e0*/  IMAD.WIDE.U32 R6, R97.reuse, c[0x0][0x198], RZ ;  /* 0x0000660061067a25 */ /* 0x040fe200078e00ff */
[----:B------:R-:W-:Y:S02]  /*19f0*/  IADD3 R99, R76, -0x1, RZ ;  /* 0xffffffff4c637810 */ /* 0x000fe40007ffe0ff */
[----:B------:R-:W-:Y:S01]  /*1a00*/  ISETP.EQ.AND P0, PT, R108, RZ, P0 ;  /* 0x000000ff6c00720c */ /* 0x000fe20000702270 */
[----:B------:R-:W-:Y:S01]  /*1a10*/  IMAD R41, R97, c[0x0][0x19c], R0 ;  /* 0x0000670061297a24 */ /* 0x000fe200078e0200 */
[----:B------:R-:W-:Y:S01]  /*1a20*/  ISETP.NE.AND P1, PT, R88, RZ, PT ;  /* 0x000000ff5800720c */ /* 0x000fe20003f25270 */
[----:B0-----:R-:W-:Y:S01]  /*1a30*/  IMAD R36, R98, c[0x0][0x1a0], RZ ;  /* 0x0000680062247a24 */ /* 0x001fe200078e02ff */
[----:B------:R-:W-:-:S02]  /*1a40*/  IADD3 R100, R88, 0x200, RZ ;  /* 0x0000020058647810 */ /* 0x000fc40007ffe0ff */
[----:B------:R-:W-:Y:S01]  /*1a50*/  IADD3 R7, R7, R41, RZ ;  /* 0x0000002907077210 */ /* 0x000fe20007ffe0ff */
[----:B------:R-:W-:-:S04]  /*1a60*/  IMAD R37, R49, c[0x0][0x1a4], R36 ;  /* 0x0000690031257a24 */ /* 0x000fc800078e0224 */
[----:B------:R-:W-:Y:S02]  /*1a70*/  IMAD.WIDE.U32 R6, R49, c[0x0][0x1a0], R6 ;  /* 0x0000680031067a25 */ /* 0x000fe400078e0006 */
[----:B------:R-:W-:-:S03]  /*1a80*/  @P0 IADD3 R42, R76, -0x2, RZ ;  /* 0xfffffffe4c2a0810 */ /* 0x000fc60007ffe0ff */
[----:B------:R-:W-:Y:S02]  /*1a90*/  IADD3 R7, R7, R37, RZ ;  /* 0x0000002507077210 */ /* 0x000fe40007ffe0ff */
[----:B------:R-:W-:Y:S01]  /*1aa0*/  @P0 IMAD R45, R42, c[0x0][0x16c], R49 ;  /* 0x00005b002a2d0a24 */ /* 0x000fe200078e0231 */
[----:B------:R-:W-:-:S04]  /*1ab0*/  LEA R36, P2, R6, c[0x0][0x228], 0x3 ;  /* 0x00008a0006247a11 */ /* 0x000fc800078418ff */
[----:B------:R-:W-:-:S06]  /*1ac0*/  LEA.HI.X R37, R6, c[0x0][0x22c], R7, 0x3, P2 ;  /* 0x00008b0006257a11 */ /* 0x000fcc00010f1c07 */
[----:B------:R-:W5:Y:S01]  /*1ad0*/  LDG.E.64 R36, [R36.64] ;  /* 0x0000000624247981 */ /* 0x000f62000c1e1b00 */
[--C-:B------:R-:W-:Y:S02]  /*1ae0*/  SHF.R.U64 R106, R16, 0x10, R17.reuse ;  /* 0x00000010106a7819 */ /* 0x100fe40000001211 */
[----:B------:R-:W-:Y:S02]  /*1af0*/  ISETP.NE.AND P2, PT, R88, 0x1f, PT ;  /* 0x0000001f5800780c */ /* 0x000fe40003f45270 */
[----:B------:R-:W-:Y:S01]  /*1b00*/  SHF.R.U32.HI R114, RZ, 0x10, R17 ;  /* 0x00000010ff727819 */ /* 0x000fe20000011611 */
[----:B------:R-:W-:Y:S01]  /*1b10*/  BSSY B0, `(.L_x_13930) ;  /* 0x000005d000007945 */ /* 0x000fe20003800000 */
[----:B--2---:R-:W-:Y:S02]  /*1b20*/  FMUL.FTZ R46, R34, 1.4426950216293334961 ;  /* 0x3fb8aa3b222e7820 */ /* 0x004fe40000410000 */
[C---:B------:R-:W-:Y:S02]  /*1b30*/  FMUL.FTZ R0, R59.reuse, R35 ;  /* 0x000000233b007220 */ /* 0x040fe40000410000 */
[----:B------:R-:W-:-:S02]  /*1b40*/  FMUL.FTZ R40, R59, R46 ;  /* 0x0000002e3b287220 */ /* 0x000fc40000410000 */
[----:B------:R-:W-:Y:S01]  /*1b50*/  FMUL.RZ R44, R0, 0.15915493667125701904 ;  /* 0x3e22f983002c7820 */ /* 0x000fe2000040c000 */
[----:B------:R-:W-:-:S03]  /*1b60*/  LEA.HI R0, R99, R99, RZ, 0x1 ;  /* 0x0000006363007211 */ /* 0x000fc600078f08ff */
[----:B------:R-:W-:Y:S01]  /*1b70*/  MUFU.EX2 R40, R40 ;  /* 0x0000002800287308 */ /* 0x000fe20000000800 */
[----:B------:R-:W-:-:S04]  /*1b80*/  LOP3.LUT R0, R0, 0xfffffe, RZ, 0xc0, !PT ;  /* 0x00fffffe00007812 */ /* 0x000fc800078ec0ff */
[----:B------:R-:W-:-:S03]  /*1b90*/  IADD3 R0, R99, -R0, RZ ;  /* 0x8000000063007210 */ /* 0x000fc60007ffe0ff */
[----:B------:R-:W0:Y:S01]  /*1ba0*/  MUFU.COS R41, R44 ;  /* 0x0000002c00297308 */ /* 0x000e220000000000 */
[----:B------:R-:W-:-:S04]  /*1bb0*/  @!P1 LEA R100, R0, R49, 0x8 ;  /* 0x0000003100649211 */ /* 0x000fc800078e40ff */
[----:B------:R-:W-:Y:S01]  /*1bc0*/  SHF.L.U32 R100, R100, 0x3, RZ ;  /* 0x0000000364647819 */ /* 0x000fe200000006ff */
[----:B---3--:R-:W-:Y:S02]  /*1bd0*/  STS.64 [R75.X8], R4 ;  /* 0x000000044b007388 */ /* 0x008fe40000008a00 */
[----:B------:R1:W2:Y:S02]  /*1be0*/  MUFU.SIN R43, R44 ;  /* 0x0000002c002b7308 */ /* 0x0002a40000000400 */
[----:B----4-:R3:W-:Y:S01]  /*1bf0*/  STS.64 [R75.X8+0x100], R38 ;  /* 0x000100264b007388 */ /* 0x0107e20000008a00 */
[----:B------:R-:W-:-:S06]  /*1c00*/  NOP ;  /* 0x0000000000007918 */ /* 0x000fcc0000000000 */
[----:B0-----:R-:W-:Y:S01]  /*1c10*/  FMUL.FTZ R42, R40, R41 ;  /* 0x00000029282a7220 */ /* 0x001fe20000410000 */
[----:B------:R-:W0:Y:S01]  /*1c20*/  LDS.128 R4, [R75.X16] ;  /* 0x000000004b047984 */ /* 0x000e22000000cc00 */
[----:B------:R-:W-:Y:S02]  /*1c30*/  FMUL.FTZ R0, R54, R35 ;  /* 0x0000002336007220 */ /* 0x000fe40000410000 */
[----:B-1----:R-:W-:-:S04]  /*1c40*/  @P0 IMAD.WIDE R44, R45, 0x10, R2 ;  /* 0x000000102d2c0825 */ /* 0x002fc800078e0202 */
[----:B--2---:R-:W-:Y:S02]  /*1c50*/  FMUL.FTZ R43, R40, R43 ;  /* 0x0000002b282b7220 */ /* 0x004fe40000410000 */
[----:B------:R-:W-:Y:S01]  /*1c60*/  FMUL.RZ R102, R0, 0.15915493667125701904 ;  /* 0x3e22f98300667820 */ /* 0x000fe2000040c000 */
[----:B------:R-:W-:Y:S02]  /*1c70*/  CS2R R40, SRZ ;  /* 0x0000000000287805 */ /* 0x000fe4000001ff00 */
[----:B------:R1:W-:Y:S04]  /*1c80*/  STS.64 [R100+0xa80], R42 ;  /* 0x000a802a64007388 */ /* 0x0003e80000000a00 */
[----:B------:R-:W-:Y:S01]  /*1c90*/  BAR.SYNC.DEFER_BLOCKING 0x0 ;  /* 0x0000000000007b1d */ /* 0x000fe20000010000 */
[----:B------:R-:W-:-:S02]  /*1ca0*/  FMUL.FTZ R0, R54, R46 ;  /* 0x0000002e36007220 */ /* 0x000fc40000410000 */
[----:B---3--:R-:W-:-:S03]  /*1cb0*/  FMUL.FTZ R39, R57, R35 ;  /* 0x0000002339277220 */ /* 0x008fc60000410000 */
[----:B------:R-:W-:Y:S01]  /*1cc0*/  MUFU.SIN R103, R102 ;  /* 0x0000006600677308 */ /* 0x000fe20000000400 */
[----:B------:R-:W-:-:S07]  /*1cd0*/  FMUL.FTZ R38, R57, R46 ;  /* 0x0000002e39267220 */ /* 0x000fce0000410000 */
        /* <DEDUP_REMOVED lines=11> */
[----:B------:R-:W4:Y:S01]  /*1d90*/  MUFU.SIN R39, R105 ;  /* 0x0000006900277308 */ /* 0x000f220000000400 */
[C---:B--2---:R-:W-:Y:S02]  /*1da0*/  FMUL.FTZ R103, R0.reuse, R103 ;  /* 0x0000006700677220 */ /* 0x044fe40000410000 */
[----:B---3--:R-:W-:-:S05]  /*1db0*/  FMUL.FTZ R101, R0, R101 ;  /* 0x0000006500657220 */ /* 0x008fca0000410000 */
[----:B------:R2:W-:Y:S01]  /*1dc0*/  MUFU.EX2 R109, R100 ;  /* 0x00000064006d7308 */ /* 0x0005e20000000800 */
[----:B------:R-:W-:-:S07]  /*1dd0*/  FMUL.FTZ R44, RZ, R103 ;  /* 0x00000067ff2c7220 */ /* 0x000fce0000410000 */
[----:B------:R-:W3:Y:S01]  /*1de0*/  MUFU.COS R104, R107 ;  /* 0x0000006b00687308 */ /* 0x000ee20000000000 */
[-C--:B--2---:R-:W-:Y:S02]  /*1df0*/  FMUL.FTZ R100, R103, R112.reuse ;  /* 0x0000007067647220 */ /* 0x084fe40000410000 */
[C---:B-1----:R-:W-:Y:S02]  /*1e00*/  FMUL.FTZ R102, R38.reuse, R45 ;  /* 0x0000002d26667220 */ /* 0x042fe40000410000 */
[----:B------:R-:W-:Y:S01]  /*1e10*/  FFMA.FTZ R105, RZ, R101, R100 ;  /* 0x00000065ff697223 */ /* 0x000fe20000010064 */
[----:B------:R-:W-:Y:S01]  /*1e20*/  HADD2.F32 R45, -RZ, R106.H0_H0 ;  /* 0x2000006aff2d7230 */ /* 0x000fe20000004100 */
[----:B----4-:R-:W-:Y:S01]  /*1e30*/  FMUL.FTZ R100, R38, R39 ;  /* 0x0000002726647220 */ /* 0x010fe20000410000 */
[----:B------:R1:W2:Y:S01]  /*1e40*/  MUFU.SIN R0, R107 ;  /* 0x0000006b00007308 */ /* 0x0002a20000000400 */
[----:B------:R-:W-:Y:S02]  /*1e50*/  FFMA.FTZ R38, R101, R112, -R44 ;  /* 0x0000007065267223 */ /* 0x000fe4000001082c */
[----:B------:R-:W-:-:S02]  /*1e60*/  FADD.FTZ R111, RZ, R105 ;  /* 0x00000069ff6f7221 */ /* 0x000fc40000010000 */
[----:B------:R-:W-:Y:S02]  /*1e70*/  FMUL.FTZ R106, R42, R103 ;  /* 0x000000672a6a7220 */ /* 0x000fe40000410000 */
[----:B------:R-:W-:Y:S02]  /*1e80*/  FFMA.FTZ R39, R54, R45, R38 ;  /* 0x0000002d36277223 */ /* 0x000fe40000010026 */
[----:B------:R-:W-:Y:S02]  /*1e90*/  FMUL.FTZ R113, R100, R111 ;  /* 0x0000006f64717220 */ /* 0x000fe40000410000 */
[C---:B------:R-:W-:Y:S02]  /*1ea0*/  FMUL.FTZ R38, R43.reuse, R103 ;  /* 0x000000672b267220 */ /* 0x040fe40000410000 */
[----:B-1----:R-:W-:Y:S02]  /*1eb0*/  FFMA.FTZ R107, R43, R101, R106 ;  /* 0x000000652b6b7223 */ /* 0x002fe4000001006a */
[----:B---3--:R-:W-:Y:S01]  /*1ec0*/  FMUL.FTZ R105, R109, R104 ;  /* 0x000000686d697220 */ /* 0x008fe20000410000 */
[----:B------:R-:W-:Y:S01]  /*1ed0*/  HADD2.F32 R44, -RZ, R17.H0_H0 ;  /* 0x20000011ff2c7230 */ /* 0x000fe20000004100 */
[----:B------:R-:W-:-:S02]  /*1ee0*/  FFMA.FTZ R113, R102, R39, -R113 ;  /* 0x0000002766717223 */ /* 0x000fc40000010871 */
[----:B------:R-:W-:Y:S02]  /*1ef0*/  FMUL.FTZ R104, R100, R39 ;  /* 0x0000002764687220 */ /* 0x000fe40000410000 */
[----:B------:R-:W-:Y:S02]  /*1f00*/  FFMA.FTZ R39, R42, R101, -R38 ;  /* 0x000000652a277223 */ /* 0x000fe40000010826 */
[----:B------:R-:W-:Y:S02]  /*1f10*/  FMUL.FTZ R38, R100, R107 ;  /* 0x0000006b64267220 */ /* 0x000fe40000410000 */
[----:B--2---:R-:W-:Y:S02]  /*1f20*/  FMUL.FTZ R109, R109, R0 ;  /* 0x000000006d6d7220 */ /* 0x004fe40000410000 */
[----:B------:R-:W-:Y:S02]  /*1f30*/  FFMA.FTZ R104, R102, R111, R104 ;  /* 0x0000006f66687223 */ /* 0x000fe40000010068 */
[----:B------:R-:W-:-:S02]  /*1f40*/  FFMA.FTZ R106, R57, R44, R113 ;  /* 0x0000002c396a7223 */ /* 0x000fc40000010071 */
[-C--:B------:R-:W-:Y:S02]  /*1f50*/  FFMA.FTZ R38, R102, R39.reuse, -R38 ;  /* 0x0000002766267223 */ /* 0x080fe40000010826 */
[----:B------:R-:W-:Y:S02]  /*1f60*/  FMUL.FTZ R39, R100, R39 ;  /* 0x0000002764277220 */ /* 0x000fe40000410000 */
[----:B------:R-:W-:Y:S02]  /*1f70*/  FADD.FTZ R0, RZ, R104 ;  /* 0x00000068ff007221 */ /* 0x000fe40000010000 */
[----:B------:R-:W-:Y:S02]  /*1f80*/  FMUL.FTZ R111, R109, R106 ;  /* 0x0000006a6d6f7220 */ /* 0x000fe40000410000 */
[----:B------:R-:W-:Y:S02]  /*1f90*/  FFMA.FTZ R104, R102, R107, R39 ;  /* 0x0000006b66687223 */ /* 0x000fe40000010027 */
[----:B------:R-:W-:-:S02]  /*1fa0*/  FFMA.FTZ R113, R105, R0, R111 ;  /* 0x0000000069717223 */ /* 0x000fc4000001006f */
[C---:B------:R-:W-:Y:S02]  /*1fb0*/  FMUL.FTZ R111, R109.reuse, R0 ;  /* 0x000000006d6f7220 */ /* 0x040fe40000410000 */
[----:B------:R-:W-:Y:S02]  /*1fc0*/  FMUL.FTZ R39, R109, R104 ;  /* 0x000000686d277220 */ /* 0x000fe40000410000 */
[----:B------:R-:W-:Y:S02]  /*1fd0*/  FFMA.FTZ R111, R105, R106, -R111 ;  /* 0x0000006a696f7223 */ /* 0x000fe4000001086f */
[-C--:B------:R-:W-:Y:S02]  /*1fe0*/  FMUL.FTZ R107, R109, R38.reuse ;  /* 0x000000266d6b7220 */ /* 0x080fe40000410000 */
[C---:B------:R-:W-:Y:S02]  /*1ff0*/  FFMA.FTZ R106, R105.reuse, R38, -R39 ;  /* 0x00000026696a7223 */ /* 0x040fe40000010827 */
[----:B------:R1:W2:Y:S01]  /*2000*/  @P2 LDS.64 R38, [R88.X8+0x1a88] ;  /* 0x001a880058262984 */ /* 0x0002a20000008a00 */
[----:B------:R-:W-:Y:S01]  /*2010*/  HADD2.F32 R0, -RZ, R114.H0_H0 ;  /* 0x20000072ff007230 */ /* 0x000fe20000004100 */
[----:B------:R-:W-:-:S02]  /*2020*/  FFMA.FTZ R114, R105, R104, R107 ;  /* 0x0000006869727223 */ /* 0x000fc4000001006b */
[----:B------:R-:W-:Y:S02]  /*2030*/  FADD.FTZ R107, RZ, R113 ;  /* 0x00000071ff6b7221 */ /* 0x000fe40000010000 */
[----:B------:R-:W-:Y:S01]  /*2040*/  FFMA.FTZ R113, R55, R0, R111 ;  /* 0x0000000037717223 */ /* 0x000fe2000001006f */
[----:B------:R-:W-:Y:S05]  /*2050*/  @P2 BRA `(.L_x_13931) ;  /* 0x0000008000002947 */ /* 0x000fea0003800000 */
[----:B0-----:R-:W-:-:S13]  /*2060*/  ISETP.NE.AND P0, PT, R76, c[0x0][0x174], PT ;  /* 0x00005d004c007a0c */ /* 0x001fda0003f05270 */
[----:B--2---:R-:W-:-:S04]  /*2070*/  @P0 LEA.HI R38, R76, R76, RZ, 0x1 ;  /* 0x0000004c4c260211 */ /* 0x004fc800078f08ff */
[----:B------:R-:W-:Y:S02]  /*2080*/  @P0 LOP3.LUT R39, R38, 0xfffffe, RZ, 0xc0, !PT ;  /* 0x00fffffe26270812 */ /* 0x000fe400078ec0ff */
[----:B------:R-:W-:Y:S02]  /*2090*/  MOV R38, 0x3f800000 ;  /* 0x3f80000000267802 */ /* 0x000fe40000000f00 */
[----:B------:R-:W-:Y:S01]  /*20a0*/  @P0 IADD3 R104, -R39, R76, RZ ;  /* 0x0000004c27680210 */ /* 0x000fe20007ffe1ff */
[----:B------:R-:W-:-:S03]  /*20b0*/  HFMA2.MMA R39, -RZ, RZ, 0, 0 ;  /* 0x00000000ff277435 */ /* 0x000fc600000001ff */
[----:B------:R-:W-:-:S07]  /*20c0*/  @P0 LEA R104, R104, R49, 0x8 ;  /* 0x0000003168680211 */ /* 0x000fce00078e40ff */
[----:B------:R0:W2:Y:S02]  /*20d0*/  @P0 LDS.64 R38, [R104.X8+0xa80] ;  /* 0x000a800068260984 */ /* 0x0000a40000008a00 */
.L_x_13931:
[----:B0-----:R-:W-:Y:S05]  /*20e0*/  BSYNC B0 ;  /* 0x0000000000007941 */ /* 0x001fea0003800000 */
.L_x_13930:
[----:B------:R-:W0:Y:S01]  /*20f0*/  SHFL.UP PT, R119, R107, 0x1, RZ ;  /* 0x042000006b777989 */ /* 0x000e2200000e00ff */
[----:B------:R-:W-:Y:S01]  /*2100*/  ISETP.GE.AND P0, PT, R75, 0x1, PT ;  /* 0x000000014b00780c */ /* 0x000fe20003f06270 */
[----:B------:R-:W-:Y:S01]  /*2110*/  HADD2.F32 R124, -RZ, R7.H0_H0 ;  /* 0x20000007ff7c7230 */ /* 0x000fe20000004100 */
[--C-:B------:R-:W-:Y:S01]  /*2120*/  SHF.R.U32.HI R122, RZ, 0x10, R7.reuse ;  /* 0x00000010ff7a7819 */ /* 0x100fe20000011607 */
[----:B------:R-:W3:Y:S01]  /*2130*/  SHFL.UP PT, R117, R113, 0x1, RZ ;  /* 0x0420000071757989 */ /* 0x000ee200000e00ff */
[----:B------:R-:W-:Y:S01]  /*2140*/  SHF.R.U64 R123, R6, 0x10, R7 ;  /* 0x00000010067b7819 */ /* 0x000fe20000001207 */
[----:B--2---:R-:W-:Y:S01]  /*2150*/  FMUL.FTZ R132, R109, -R38 ;  /* 0x800000266d847220 */ /* 0x004fe20000410000 */
[--C-:B------:R-:W-:Y:S01]  /*2160*/  SHF.R.U64 R127, R4, 0x10, R5.reuse ;  /* 0x00000010047f7819 */ /* 0x100fe20000001205 */
[----:B------:R-:W2:Y:S01]  /*2170*/  SHFL.UP PT, R111, R106, 0x1, RZ ;  /* 0x042000006a6f7989 */ /* 0x000ea200000e00ff */
[----:B------:R-:W-:Y:S01]  /*2180*/  HADD2.F32 R122, -RZ, R122.H0_H0 ;  /* 0x2000007aff7a7230 */ /* 0x000fe20000004100 */
[----:B------:R-:W-:Y:S01]  /*2190*/  SHF.R.U32.HI R128, RZ, 0x10, R5 ;  /* 0x00000010ff807819 */ /* 0x000fe20000011605 */
[----:B------:R-:W-:Y:S01]  /*21a0*/  HADD2.F32 R123, -RZ, R123.H0_H0 ;  /* 0x2000007bff7b7230 */ /* 0x000fe20000004100 */
[----:B------:R-:W4:Y:S01]  /*21b0*/  SHFL.UP PT, R115, R114, 0x1, RZ ;  /* 0x0420000072737989 */ /* 0x000f2200000e00ff */
[----:B------:R-:W-:Y:S01]  /*21c0*/  BSSY B0, `(.L_x_13932) ;  /* 0x00000b1000007945 */ /* 0x000fe20003800000 */
[----:B-----5:R-:W-:Y:S01]  /*21d0*/  FMUL.FTZ R7, R37, R122 ;  /* 0x0000007a25077220 */ /* 0x020fe20000410000 */
[----:B------:R-:W-:Y:S01]  /*21e0*/  HADD2.F32 R128, -RZ, R128.H0_H0 ;  /* 0x20000080ff807230 */ /* 0x000fe20000004100 */
[----:B------:R-:W-:Y:S04]  /*21f0*/  SHFL.IDX PT, R41, R41, RZ, 0x1f ;  /* 0x00001fff29297589 */ /* 0x000fe800000e0000 */
[----:B------:R-:W-:Y:S01]  /*2200*/  SHFL.IDX PT, R40, R40, RZ, 0x1f ;  /* 0x00001fff28287589 */ /* 0x000fe200000e0000 */
[----:B0-----:R-:W-:-:S02]  /*2210*/  FMUL.FTZ R116, R114, R119 ;  /* 0x0000007772747220 */ /* 0x001fc40000410000 */
[-C--:B---3--:R-:W-:Y:S02]  /*2220*/  FMUL.FTZ R118, R114, R117.reuse ;  /* 0x0000007572767220 */ /* 0x088fe40000410000 */
[----:B------:R-:W-:Y:S02]  /*2230*/  FFMA.FTZ R116, R106, R117, -R116 ;  /* 0x000000756a747223 */ /* 0x000fe40000010874 */
[----:B--2---:R-:W-:Y:S02]  /*2240*/  FMUL.FTZ R104, R114, R111 ;  /* 0x0000006f72687220 */ /* 0x004fe40000410000 */
        /* <DEDUP_REMOVED lines=16> */
[C---:B------:R-:W-:Y:S02]  /*2350*/  FFMA.FTZ R114, R106.reuse, R114, -R119 ;  /* 0x000000726a727223 */ /* 0x040fe40000010877 */
        /* <DEDUP_REMOVED lines=33> */
[C---:B------:R-:W-:Y:S02]  /*2570*/  FFMA.FTZ R116, R106.reuse, R111, R116 ;  /* 0x0000006f6a747223 */ /* 0x040fe40000010074 */
[----:B------:R-:W-:-:S02]  /*2580*/  @P0 FFMA.FTZ R106, R106, R104, -R119 ;  /* 0x000000686a6a0223 */ /* 0x000fc40000010877 */
[----:B------:R-:W-:Y:S02]  /*2590*/  @P0 FADD.FTZ R107, R107, R118 ;  /* 0x000000766b6b0221 */ /* 0x000fe40000010000 */
[----:B------:R-:W-:Y:S01]  /*25a0*/  @P0 FADD.FTZ R113, R113, R114 ;  /* 0x0000007271710221 */ /* 0x000fe20000010000 */
[----:B------:R-:W-:Y:S01]  /*25b0*/  FSEL R114, R117, R116, !P0 ;  /* 0x0000007475727208 */ /* 0x000fe20004000000 */
[C---:B------:R-:W-:Y:S01]  /*25c0*/  FFMA.FTZ R118, R36.reuse, R124, -R7 ;  /* 0x0000007c24767223 */ /* 0x040fe20000010807 */
[----:B------:R-:W-:Y:S01]  /*25d0*/  SHFL.UP PT, R131, R107, 0x10, RZ ;  /* 0x060000006b837989 */ /* 0x000fe200000e00ff */
[----:B------:R-:W-:Y:S01]  /*25e0*/  FMUL.FTZ R111, R36, R122 ;  /* 0x0000007a246f7220 */ /* 0x000fe20000410000 */
[----:B------:R-:W-:Y:S01]  /*25f0*/  HADD2.F32 R117, -RZ, R6.H0_H0 ;  /* 0x20000006ff757230 */ /* 0x000fe20000004100 */
[----:B------:R-:W-:Y:S01]  /*2600*/  FADD.FTZ R119, R62, R62 ;  /* 0x0000003e3e777221 */ /* 0x000fe20000010000 */
[----:B------:R-:W0:Y:S01]  /*2610*/  SHFL.UP PT, R7, R106, 0x10, RZ ;  /* 0x060000006a077989 */ /* 0x000e2200000e00ff */
[----:B------:R-:W-:Y:S01]  /*2620*/  FFMA.FTZ R120, R37, R124, R111 ;  /* 0x0000007c25787223 */ /* 0x000fe2000001006f */
[----:B------:R-:W-:Y:S01]  /*2630*/  ISETP.GE.AND P0, PT, R75, 0x10, PT ;  /* 0x000000104b00780c */ /* 0x000fe20003f06270 */
[----:B------:R-:W-:Y:S01]  /*2640*/  FMUL.FTZ R6, R37, R123 ;  /* 0x0000007b25067220 */ /* 0x000fe20000410000 */
[----:B------:R-:W2:Y:S01]  /*2650*/  SHFL.UP PT, R115, R114, 0x10, RZ ;  /* 0x0600000072737989 */ /* 0x000ea200000e00ff */
[----:B------:R-:W-:-:S02]  /*2660*/  FMUL.FTZ R120, R119, R120 ;  /* 0x0000007877787220 */ /* 0x000fc40000410000 */
[C---:B------:R-:W-:Y:S01]  /*2670*/  FMUL.FTZ R104, R36.reuse, R123 ;  /* 0x0000007b24687220 */ /* 0x040fe20000410000 */
[----:B------:R-:W3:Y:S01]  /*2680*/  SHFL.UP PT, R129, R113, 0x10, RZ ;  /* 0x0600000071817989 */ /* 0x000ee200000e00ff */
[----:B------:R-:W-:Y:S02]  /*2690*/  FMUL.FTZ R118, R119, R118 ;  /* 0x0000007677767220 */ /* 0x000fe40000410000 */
[----:B------:R-:W-:Y:S02]  /*26a0*/  FMUL.FTZ R111, R105, R120 ;  /* 0x00000078696f7220 */ /* 0x000fe40000410000 */
[----:B------:R-:W-:Y:S02]  /*26b0*/  FADD.FTZ R121, R63, R63 ;  /* 0x0000003f3f797221 */ /* 0x000fe40000010000 */
[-C--:B------:R-:W-:Y:S02]  /*26c0*/  FFMA.FTZ R104, R37, R117.reuse, R104 ;  /* 0x0000007525687223 */ /* 0x080fe40000010068 */
[----:B------:R-:W-:-:S02]  /*26d0*/  FFMA.FTZ R6, R36, R117, -R6 ;  /* 0x0000007524067223 */ /* 0x000fc40000010806 */
[C---:B------:R-:W-:Y:S02]  /*26e0*/  FMUL.FTZ R116, R109.reuse, R120 ;  /* 0x000000786d747220 */ /* 0x040fe40000410000 */
[----:B------:R-:W-:Y:S02]  /*26f0*/  FFMA.FTZ R125, -R109, R118, -R111 ;  /* 0x000000766d7d7223 */ /* 0x000fe4000001096f */
[C---:B------:R-:W-:Y:S02]  /*2700*/  FMUL.FTZ R104, R121.reuse, R104 ;  /* 0x0000006879687220 */ /* 0x040fe40000410000 */
[----:B------:R-:W-:Y:S02]  /*2710*/  FMUL.FTZ R111, R121, R6 ;  /* 0x00000006796f7220 */ /* 0x000fe40000410000 */
[----:B------:R-:W-:Y:S02]  /*2720*/  FFMA.FTZ R116, R105, R118, -R116 ;  /* 0x0000007669747223 */ /* 0x000fe40000010874 */
[----:B------:R-:W-:Y:S01]  /*2730*/  FADD.FTZ R135, -R104, R125 ;  /* 0x0000007d68877221 */ /* 0x000fe20000010100 */
[----:B------:R-:W-:Y:S01]  /*2740*/  HADD2.F32 R125, -RZ, R4.H0_H0 ;  /* 0x20000004ff7d7230 */ /* 0x000fe20000004100 */
[----:B------:R-:W-:Y:S01]  /*2750*/  FADD.FTZ R133, R111, R116 ;  /* 0x000000746f857221 */ /* 0x000fe20000010000 */
[----:B------:R-:W-:Y:S01]  /*2760*/  HADD2.F32 R116, -RZ, R5.H0_H0 ;  /* 0x20000005ff747230 */ /* 0x000fe20000004100 */
[----:B0-----:R-:W-:-:S02]  /*2770*/  FMUL.FTZ R5, R114, R7 ;  /* 0x0000000772057220 */ /* 0x001fc40000410000 */
[----:B------:R-:W-:Y:S02]  /*2780*/  FMUL.FTZ R6, R100, -R135 ;  /* 0x8000008764067220 */ /* 0x000fe40000410000 */
[----:B------:R-:W-:Y:S02]  /*2790*/  FMUL.FTZ R4, R114, R131 ;  /* 0x0000008372047220 */ /* 0x000fe40000410000 */
[----:B--2---:R-:W-:Y:S02]  /*27a0*/  FFMA.FTZ R5, R106, R115, R5 ;  /* 0x000000736a057223 */ /* 0x004fe40000010005 */
[----:B------:R-:W-:Y:S02]  /*27b0*/  FFMA.FTZ R137, R102, R133, -R6 ;  /* 0x0000008566897223 */ /* 0x000fe40000010806 */
[----:B---3--:R-:W-:Y:S01]  /*27c0*/  FFMA.FTZ R6, R106, R129, -R4 ;  /* 0x000000816a067223 */ /* 0x008fe20000010804 */
[C---:B------:R-:W-:Y:S01]  /*27d0*/  FSEL R130, R114.reuse, R5, !P0 ;  /* 0x0000000572827208 */ /* 0x040fe20004000000 */
[C---:B------:R-:W-:Y:S01]  /*27e0*/  FMUL.FTZ R129, R114.reuse, R129 ;  /* 0x0000008172817220 */ /* 0x040fe20000410000 */
[----:B------:R-:W-:Y:S01]  /*27f0*/  HFMA2.MMA R5, -RZ, RZ, 0, 0 ;  /* 0x00000000ff057435 */ /* 0x000fe200000001ff */
[----:B------:R-:W-:-:S02]  /*2800*/  FMUL.FTZ R4, R114, R115 ;  /* 0x0000007372047220 */ /* 0x000fc40000410000 */
[C---:B------:R-:W-:Y:S01]  /*2810*/  FFMA.FTZ R126, R106.reuse, R131, R129 ;  /* 0x000000836a7e7223 */ /* 0x040fe20000010081 */
[----:B------:R-:W0:Y:S01]  /*2820*/  SHFL.UP PT, R130, R130, 0x1, RZ ;  /* 0x0420000082827989 */ /* 0x000e2200000e00ff */
[----:B------:R-:W-:Y:S01]  /*2830*/  @P0 FFMA.FTZ R106, R106, R7, -R4 ;  /* 0x000000076a6a0223 */ /* 0x000fe20000010804 */
[----:B------:R-:W-:Y:S01]  /*2840*/  MOV R4, 0x3f800000 ;  /* 0x3f80000000047802 */ /* 0x000fe20000000f00 */
[----:B------:R-:W-:Y:S02]  /*2850*/  @P0 FADD.FTZ R113, R113, R6 ;  /* 0x0000000671710221 */ /* 0x000fe40000010000 */
[-C--:B------:R-:W-:Y:S01]  /*2860*/  FMUL.FTZ R115, R37, R128.reuse ;  /* 0x0000008025737220 */ /* 0x080fe20000410000 */
[----:B------:R-:W-:Y:S01]  /*2870*/  CS2R R6, SRZ ;  /* 0x0000000000067805 */ /* 0x000fe2000001ff00 */
[----:B------:R-:W-:Y:S01]  /*2880*/  FMUL.FTZ R114, R36, R128 ;  /* 0x0000008024727220 */ /* 0x000fe20000410000 */
[----:B------:R-:W2:Y:S01]  /*2890*/  SHFL.UP PT, R106, R106, 0x1, RZ ;  /* 0x042000006a6a7989 */ /* 0x000ea200000e00ff */
[----:B------:R-:W-:Y:S01]  /*28a0*/  @P0 FADD.FTZ R107, R107, R126 ;  /* 0x0000007e6b6b0221 */ /* 0x000fe20000010000 */
[----:B------:R-:W-:Y:S01]  /*28b0*/  ISETP.GE.AND P0, PT, R76, c[0x0][0x174], PT ;  /* 0x00005d004c007a0c */ /* 0x000fe20003f06270 */
[----:B------:R-:W-:Y:S01]  /*28c0*/  FADD.FTZ R126, R64, R64 ;  /* 0x00000040407e7221 */ /* 0x000fe20000010000 */
[----:B------:R3:W4:Y:S01]  /*28d0*/  SHFL.UP PT, R131, R113, 0x1, RZ ;  /* 0x0420000071837989 */ /* 0x00072200000e00ff */
[-C--:B------:R-:W-:Y:S01]  /*28e0*/  FFMA.FTZ R115, R36, R116.reuse, -R115 ;  /* 0x0000007424737223 */ /* 0x080fe20000010873 */
[----:B------:R-:W-:Y:S01]  /*28f0*/  ISETP.NE.OR P0, PT, R108, RZ, P0 ;  /* 0x000000ff6c00720c */ /* 0x000fe20000705670 */
[----:B------:R-:W-:Y:S01]  /*2900*/  FMUL.FTZ R133, R100, -R133 ;  /* 0x8000008564857220 */ /* 0x000fe20000410000 */
[----:B------:R-:W1:Y:S01]  /*2910*/  SHFL.UP PT, R107, R107, 0x1, RZ ;  /* 0x042000006b6b7989 */ /* 0x000e6200000e00ff */
[----:B------:R-:W-:-:S02]  /*2920*/  FFMA.FTZ R129, R37, R116, R114 ;  /* 0x0000007425817223 */ /* 0x000fc40000010072 */
[----:B------:R-:W-:Y:S01]  /*2930*/  FMUL.FTZ R114, R126, R115 ;  /* 0x000000737e727220 */ /* 0x000fe20000410000 */
[----:B---3--:R-:W-:Y:S01]  /*2940*/  HADD2.F32 R113, -RZ, R127.H0_H0 ;  /* 0x2000007fff717230 */ /* 0x008fe20000004100 */
[----:B------:R-:W-:Y:S02]  /*2950*/  FFMA.FTZ R134, R102, R135, R133 ;  /* 0x0000008766867223 */ /* 0x000fe40000010085 */
[----:B------:R-:W-:Y:S02]  /*2960*/  FMUL.FTZ R115, R126, R129 ;  /* 0x000000817e737220 */ /* 0x000fe40000410000 */
[-C--:B------:R-:W-:Y:S02]  /*2970*/  FMUL.FTZ R129, R109, R39.reuse ;  /* 0x000000276d817220 */ /* 0x080fe40000410000 */
[----:B------:R-:W-:Y:S01]  /*2980*/  FADD.FTZ R138, -R115, R134 ;  /* 0x00000086738a7221 */ /* 0x000fe20000010100 */
[----:B------:R3:W3:Y:S01]  /*2990*/  @!P0 LDS.128 R4, [R49.X16+0x1b80] ;  /* 0x001b800031048984 */ /* 0x0006e2000000cc00 */
[C---:B------:R-:W-:Y:S01]  /*29a0*/  FFMA.FTZ R129, R105.reuse, R38, -R129 ;  /* 0x0000002669817223 */ /* 0x040fe20000010881 */
[----:B------:R-:W-:Y:S01]  /*29b0*/  ISETP.NE.AND P0, PT, R108, 0x1f, PT ;  /* 0x0000001f6c00780c */ /* 0x000fe20003f05270 */
[----:B------:R-:W-:-:S02]  /*29c0*/  FFMA.FTZ R133, R105, -R39, R132 ;  /* 0x8000002769857223 */ /* 0x000fc40000010084 */
[----:B------:R-:W-:Y:S02]  /*29d0*/  FADD.FTZ R136, R114, R137 ;  /* 0x0000008972887221 */ /* 0x000fe40000010000 */
[C---:B------:R-:W-:Y:S02]  /*29e0*/  FMUL.FTZ R135, R103.reuse, -R138 ;  /* 0x8000008a67877220 */ /* 0x040fe40000410000 */
[C---:B------:R-:W-:Y:S02]  /*29f0*/  FMUL.FTZ R134, R100.reuse, -R129 ;  /* 0x8000008164867220 */ /* 0x040fe40000410000 */
[----:B------:R-:W-:Y:S02]  /*2a00*/  FMUL.FTZ R132, R100, -R133 ;  /* 0x8000008564847220 */ /* 0x000fe40000410000 */
[-C--:B------:R-:W-:Y:S02]  /*2a10*/  FMUL.FTZ R137, R103, -R136.reuse ;  /* 0x8000008867897220 */ /* 0x080fe40000410000 */
[----:B------:R-:W-:-:S02]  /*2a20*/  FFMA.FTZ R135, R101, R136, -R135 ;  /* 0x0000008865877223 */ /* 0x000fc40000010887 */
[----:B0-----:R-:W-:Y:S02]  /*2a30*/  FMUL.FTZ R127, R130, R41 ;  /* 0x00000029827f7220 */ /* 0x001fe40000410000 */
[C---:B------:R-:W-:Y:S02]  /*2a40*/  FFMA.FTZ R136, R102.reuse, R133, R134 ;  /* 0x0000008566887223 */ /* 0x040fe40000010086 */
[----:B------:R-:W-:Y:S02]  /*2a50*/  FFMA.FTZ R134, R102, R129, -R132 ;  /* 0x0000008166867223 */ /* 0x000fe40000010884 */
[-C--:B------:R-:W-:Y:S02]  /*2a60*/  FMUL.FTZ R132, R130, R40.reuse ;  /* 0x0000002882847220 */ /* 0x080fe40000410000 */
[C---:B--2---:R-:W-:Y:S02]  /*2a70*/  FFMA.FTZ R130, R106.reuse, R40, -R127 ;  /* 0x000000286a827223 */ /* 0x044fe4000001087f */
[----:B------:R-:W-:-:S02]  /*2a80*/  FFMA.FTZ R132, R106, R41, R132 ;  /* 0x000000296a847223 */ /* 0x000fc40000010084 */
[----:B----4-:R-:W-:Y:S02]  /*2a90*/  @P1 FADD.FTZ R40, R131, R130 ;  /* 0x0000008283281221 */ /* 0x010fe40000010000 */
[-C--:B------:R-:W-:Y:S02]  /*2aa0*/  FMUL.FTZ R106, R37, R113.reuse ;  /* 0x00000071256a7220 */ /* 0x080fe40000410000 */
[C---:B------:R-:W-:Y:S02]  /*2ab0*/  FMUL.FTZ R130, R36.reuse, R113 ;  /* 0x0000007124827220 */ /* 0x040fe40000410000 */
[----:B-1----:R-:W-:Y:S02]  /*2ac0*/  @P1 FADD.FTZ R41, R107, R132 ;  /* 0x000000846b291221 */ /* 0x002fe40000010000 */
[----:B------:R-:W-:Y:S02]  /*2ad0*/  FADD.FTZ R132, R65, R65 ;  /* 0x0000004141847221 */ /* 0x000fe40000010000 */
[----:B------:R-:W-:-:S02]  /*2ae0*/  FFMA.FTZ R107, R36, R125, -R106 ;  /* 0x0000007d246b7223 */ /* 0x000fc4000001086a */
[----:B------:R-:W-:Y:S02]  /*2af0*/  FFMA.FTZ R131, R37, R125, R130 ;  /* 0x0000007d25837223 */ /* 0x000fe40000010082 */
[----:B------:R-:W-:Y:S02]  /*2b00*/  FMUL.FTZ R129, R103, -R136 ;  /* 0x8000008867817220 */ /* 0x000fe40000410000 */
[C---:B------:R-:W-:Y:S02]  /*2b10*/  FMUL.FTZ R106, R132.reuse, R107 ;  /* 0x0000006b846a7220 */ /* 0x040fe40000410000 */
[----:B------:R-:W-:Y:S02]  /*2b20*/  FFMA.FTZ R138, R101, R138, R137 ;  /* 0x0000008a658a7223 */ /* 0x000fe40000010089 */
[----:B------:R-:W-:Y:S02]  /*2b30*/  FMUL.FTZ R133, R103, -R134 ;  /* 0x8000008667857220 */ /* 0x000fe40000410000 */
[----:B------:R-:W-:-:S02]  /*2b40*/  FMUL.FTZ R107, R132, R131 ;  /* 0x00000083846b7220 */ /* 0x000fc40000410000 */
[C---:B------:R-:W-:Y:S02]  /*2b50*/  FFMA.FTZ R127, R101.reuse, R134, -R129 ;  /* 0x00000086657f7223 */ /* 0x040fe40000010881 */
        /* <DEDUP_REMOVED lines=9> */
[----:B------:R0:W4:Y:S04]  /*2bf0*/  SHFL.DOWN PT, R142, R130, 0x1, 0x1f ;  /* 0x08201f00828e7f89 */ /* 0x00012800000e0000 */
[----:B------:R0:W0:Y:S01]  /*2c00*/  SHFL.DOWN PT, R144, R131, 0x1, 0x1f ;  /* 0x08201f0083907f89 */ /* 0x00002200000e0000 */
[----:B------:R-:W-:Y:S05]  /*2c10*/  @!P0 BRA `(.L_x_13933) ;  /* 0x000000b000008947 */ /* 0x000fea0003800000 */
[C---:B0--3--:R-:W-:Y:S02]  /*2c20*/  FMUL.FTZ R134, R129.reuse, R144 ;  /* 0x0000009081867220 */ /* 0x049fe40000410000 */
[C---:B-1----:R-:W-:Y:S02]  /*2c30*/  FMUL.FTZ R42, R129.reuse, R140 ;  /* 0x0000008c812a7220 */ /* 0x042fe40000410000 */
[----:B----4-:R-:W-:-:S02]  /*2c40*/  FMUL.FTZ R136, R129, R142 ;  /* 0x0000008e81887220 */ /* 0x010fc40000410000 */
[----:B------:R-:W-:Y:S02]  /*2c50*/  FFMA.FTZ R41, R127, R142, -R134 ;  /* 0x0000008e7f297223 */ /* 0x000fe40000010886 */
[-C--:B--2---:R-:W-:Y:S02]  /*2c60*/  FMUL.FTZ R134, R129, R138.reuse ;  /* 0x0000008a81867220 */ /* 0x084fe40000410000 */
[C---:B------:R-:W-:Y:S02]  /*2c70*/  FFMA.FTZ R42, R127.reuse, R138, -R42 ;  /* 0x0000008a7f2a7223 */ /* 0x040fe4000001082a */
[C---:B------:R-:W-:Y:S02]  /*2c80*/  FFMA.FTZ R136, R127.reuse, R144, R136 ;  /* 0x000000907f887223 */ /* 0x040fe40000010088 */
[----:B------:R-:W-:Y:S01]  /*2c90*/  FFMA.FTZ R129, R127, R140, R134 ;  /* 0x0000008c7f817223 */ /* 0x000fe20000010086 */
[----:B------:R-:W-:Y:S01]  /*2ca0*/  MOV R127, R42 ;  /* 0x0000002a007f7202 */ /* 0x000fe20000000f00 */
[----:B------:R-:W-:-:S02]  /*2cb0*/  FADD.FTZ R130, R130, R41 ;  /* 0x0000002982827221 */ /* 0x000fc40000010000 */
[----:B------:R-:W-:Y:S02]  /*2cc0*/  FADD.FTZ R131, R131, R136 ;  /* 0x0000008883837221 */ /* 0x000fe40000010000 */
.L_x_13933:
[----:B---3--:R-:W-:Y:S05]  /*2cd0*/  BSYNC B0 ;  /* 0x0000000000007941 */ /* 0x008fea0003800000 */
.L_x_13932:
[----:B------:R-:W-:Y:S01]  /*2ce0*/  ISETP.GT.U32.AND P0, PT, R108, 0x1d, PT ;  /* 0x0000001d6c00780c */ /* 0x000fe20003f04070 */
[----:B------:R-:W-:Y:S01]  /*2cf0*/  FADD.FTZ R40, RZ, R40 ;  /* 0x00000028ff287221 */ /* 0x000fe20000010000 */
[----:B--2---:R2:W3:Y:S01]  /*2d00*/  SHFL.DOWN PT, R138, R127, 0x2, 0x1f ;  /* 0x08401f007f8a7f89 */ /* 0x0044e200000e0000 */
[----:B------:R-:W-:Y:S01]  /*2d10*/  FADD.FTZ R112, R112, R133 ;  /* 0x0000008570707221 */ /* 0x000fe20000010000 */
[----:B------:R-:W-:Y:S01]  /*2d20*/  BSSY B0, `(.L_x_13934) ;  /* 0x0000012000007945 */ /* 0x000fe20003800000 */
[C---:B------:R-:W-:Y:S01]  /*2d30*/  FMUL.FTZ R43, R113.reuse, R40 ;  /* 0x00000028712b7220 */ /* 0x040fe20000410000 */
[----:B-1----:R2:W1:Y:S01]  /*2d40*/  SHFL.DOWN PT, R140, R129, 0x2, 0x1f ;  /* 0x08401f00818c7f89 */ /* 0x00246200000e0000 */
[----:B------:R-:W-:-:S03]  /*2d50*/  FMUL.FTZ R113, R113, R112 ;  /* 0x0000007071717220 */ /* 0x000fc60000410000 */
[----:B----4-:R2:W4:Y:S04]  /*2d60*/  SHFL.DOWN PT, R142, R130, 0x2, 0x1f ;  /* 0x08401f00828e7f89 */ /* 0x01052800000e0000 */
[----:B0-----:R2:W0:Y:S01]  /*2d70*/  SHFL.DOWN PT, R144, R131, 0x2, 0x1f ;  /* 0x08401f0083907f89 */ /* 0x00142200000e0000 */
        /* <DEDUP_REMOVED lines=12> */
.L_x_13935:
[----:B------:R-:W-:Y:S05]  /*2e40*/  BSYNC B0 ;  /* 0x0000000000007941 */ /* 0x000fea0003800000 */
.L_x_13934:
[C---:B------:R-:W-:Y:S01]  /*2e50*/  FMUL.FTZ R42, R103.reuse, R112 ;  /* 0x00000070672a7220 */ /* 0x040fe20000410000 */
[----:B------:R-:W-:Y:S01]  /*2e60*/  ISETP.GT.U32.AND P0, PT, R108, 0x1b, PT ;  /* 0x0000001b6c00780c */ /* 0x000fe20003f04070 */
[----:B------:R-:W-:Y:S01]  /*2e70*/  FMUL.FTZ R41, R103, R40 ;  /* 0x0000002867297220 */ /* 0x000fe20000410000 */
[----:B------:R2:W4:Y:S01]  /*2e80*/  SHFL.DOWN PT, R136, R127, 0x4, 0x1f ;  /* 0x08801f007f887f89 */ /* 0x00052200000e0000 */
[C---:B------:R-:W-:Y:S01]  /*2e90*/  FFMA.FTZ R43, R125.reuse, R112, -R43 ;  /* 0x000000707d2b7223 */ /* 0x040fe2000001082b */
[----:B------:R-:W-:Y:S01]  /*2ea0*/  BSSY B0, `(.L_x_13936) ;  /* 0x0000021000007945 */ /* 0x000fe20003800000 */
[-C--:B------:R-:W-:Y:S01]  /*2eb0*/  FFMA.FTZ R125, R125, R40.reuse, R113 ;  /* 0x000000287d7d7223 */ /* 0x080fe20000010071 */
[----:B---3--:R2:W3:Y:S01]  /*2ec0*/  SHFL.DOWN PT, R138, R129, 0x4, 0x1f ;  /* 0x08801f00818a7f89 */ /* 0x0084e200000e0000 */
[----:B------:R-:W-:-:S02]  /*2ed0*/  FFMA.FTZ R42, R101, R40, R42 ;  /* 0x00000028652a7223 */ /* 0x000fc4000001002a */
[----:B------:R-:W-:Y:S01]  /*2ee0*/  FFMA.FTZ R113, R101, R112, -R41 ;  /* 0x0000007065717223 */ /* 0x000fe20000010829 */
[----:B-1----:R2:W1:Y:S01]  /*2ef0*/  SHFL.DOWN PT, R140, R130, 0x4, 0x1f ;  /* 0x08801f00828c7f89 */ /* 0x00246200000e0000 */
[-C--:B------:R-:W-:Y:S02]  /*2f00*/  FMUL.FTZ R133, R37, R40.reuse ;  /* 0x0000002825857220 */ /* 0x080fe40000410000 */
[----:B------:R-:W-:Y:S01]  /*2f10*/  FMUL.FTZ R134, R36, R40 ;  /* 0x0000002824867220 */ /* 0x000fe20000410000 */
[----:B----4-:R2:W4:Y:S01]  /*2f20*/  SHFL.DOWN PT, R142, R131, 0x4, 0x1f ;  /* 0x08801f00838e7f89 */ /* 0x01052200000e0000 */
[----:B------:R-:W-:Y:S02]  /*2f30*/  FADD.FTZ R41, RZ, R42 ;  /* 0x0000002aff297221 */ /* 0x000fe40000010000 */
[----:B------:R-:W-:Y:S02]  /*2f40*/  FFMA.FTZ R113, R54, R45, R113 ;  /* 0x0000002d36717223 */ /* 0x000fe40000010071 */
[----:B------:R-:W-:-:S02]  /*2f50*/  FFMA.FTZ R133, R36, R112, -R133 ;  /* 0x0000007024857223 */ /* 0x000fc40000010885 */
[----:B------:R-:W-:Y:S02]  /*2f60*/  FFMA.FTZ R139, R37, R112, R134 ;  /* 0x00000070258b7223 */ /* 0x000fe40000010086 */
[C---:B------:R-:W-:Y:S02]  /*2f70*/  FMUL.FTZ R42, R128.reuse, R41 ;  /* 0x00000029802a7220 */ /* 0x040fe40000410000 */
[----:B------:R-:W-:Y:S02]  /*2f80*/  FMUL.FTZ R128, R128, R113 ;  /* 0x0000007180807220 */ /* 0x000fe40000410000 */
[C---:B------:R-:W-:Y:S02]  /*2f90*/  FFMA.FTZ R137, -R132.reuse, R125, RZ ;  /* 0x0000007d84897223 */ /* 0x040fe400000101ff */
[C---:B------:R-:W-:Y:S02]  /*2fa0*/  FFMA.FTZ R135, R132.reuse, R43, RZ ;  /* 0x0000002b84877223 */ /* 0x040fe400000100ff */
[----:B------:R-:W-:-:S02]  /*2fb0*/  FMUL.FTZ R133, R132, R133 ;  /* 0x0000008584857220 */ /* 0x000fc40000410000 */
[----:B------:R-:W-:Y:S02]  /*2fc0*/  FFMA.FTZ R125, -R132, R139, -RZ ;  /* 0x0000008b847d7223 */ /* 0x000fe400000109ff */
[C---:B------:R-:W-:Y:S02]  /*2fd0*/  FFMA.FTZ R132, R116.reuse, R113, -R42 ;  /* 0x0000007174847223 */ /* 0x040fe4000001082a */
[----:B------:R-:W-:Y:S01]  /*2fe0*/  FFMA.FTZ R134, R116, R41, R128 ;  /* 0x0000002974867223 */ /* 0x000fe20000010080 */
[----:B------:R-:W-:Y:S05]  /*2ff0*/  @P0 BRA `(.L_x_13937) ;  /* 0x000000b000000947 */ /* 0x000fea0003800000 */
[C---:B-1234-:R-:W-:Y:S02]  /*3000*/  FMUL.FTZ R116, R129.reuse, R142 ;  /* 0x0000008e81747220 */ /* 0x05efe40000410000 */
        /* <DEDUP_REMOVED lines=10> */
.L_x_13937:
[----:B-1234-:R-:W-:Y:S05]  /*30b0*/  BSYNC B0 ;  /* 0x0000000000007941 */ /* 0x01efea0003800000 */
.L_x_13936:
[----:B------:R-:W-:Y:S01]  /*30c0*/  FMUL.FTZ R43, R100, R113 ;  /* 0x00000071642b7220 */ /* 0x000fe20000410000 */
[----:B------:R-:W-:Y:S01]  /*30d0*/  ISETP.GT.U32.AND P0, PT, R108, 0x17, PT ;  /* 0x000000176c00780c */ /* 0x000fe20003f04070 */
[-C--:B------:R-:W-:Y:S01]  /*30e0*/  FMUL.FTZ R42, R100, R41.reuse ;  /* 0x00000029642a7220 */ /* 0x080fe20000410000 */
[----:B------:R1:W2:Y:S01]  /*30f0*/  SHFL.DOWN PT, R138, R127, 0x8, 0x1f ;  /* 0x09001f007f8a7f89 */ /* 0x0002a200000e0000 */
[C---:B------:R-:W-:Y:S01]  /*3100*/  FFMA.FTZ R43, R102.reuse, R41, R43 ;  /* 0x00000029662b7223 */ /* 0x040fe2000001002b */
[----:B------:R-:W-:Y:S01]  /*3110*/  BSSY B0, `(.L_x_13938) ;  /* 0x0000020000007945 */ /* 0x000fe20003800000 */
[----:B------:R-:W-:Y:S01]  /*3120*/  FFMA.FTZ R116, R102, R113, -R42 ;  /* 0x0000007166747223 */ /* 0x000fe2000001082a */
[----:B------:R1:W3:Y:S01]  /*3130*/  SHFL.DOWN PT, R140, R129, 0x8, 0x1f ;  /* 0x09001f00818c7f89 */ /* 0x0002e200000e0000 */
[----:B------:R-:W-:Y:S01]  /*3140*/  FFMA.FTZ R136, R126, R132, R135 ;  /* 0x000000847e887223 */ /* 0x000fe20000010087 */
[----:B------:R-:W-:Y:S01]  /*3150*/  ISETP.GT.U32.AND P1, PT, R108, 0xf, PT ;  /* 0x0000000f6c00780c */ /* 0x000fe20003f24070 */
[-C--:B------:R-:W-:Y:S01]  /*3160*/  FMUL.FTZ R128, R37, R41.reuse ;  /* 0x0000002925807220 */ /* 0x080fe20000410000 */
[----:B------:R1:W4:Y:S01]  /*3170*/  SHFL.DOWN PT, R142, R130, 0x8, 0x1f ;  /* 0x09001f00828e7f89 */ /* 0x00032200000e0000 */
[----:B------:R-:W-:-:S02]  /*3180*/  FMUL.FTZ R132, R36, R41 ;  /* 0x0000002924847220 */ /* 0x000fc40000410000 */
[----:B------:R-:W-:Y:S01]  /*3190*/  FADD.FTZ R42, RZ, R43 ;  /* 0x0000002bff2a7221 */ /* 0x000fe20000010000 */
[----:B0-----:R1:W0:Y:S01]  /*31a0*/  SHFL.DOWN PT, R144, R131, 0x8, 0x1f ;  /* 0x09001f0083907f89 */ /* 0x00122200000e0000 */
[----:B------:R-:W-:Y:S02]  /*31b0*/  FFMA.FTZ R116, R57, R44, R116 ;  /* 0x0000002c39747223 */ /* 0x000fe40000010074 */
[-C--:B------:R-:W-:Y:S02]  /*31c0*/  FFMA.FTZ R43, R36, R113.reuse, -R128 ;  /* 0x00000071242b7223 */ /* 0x080fe40000010880 */
[----:B------:R-:W-:Y:S02]  /*31d0*/  FFMA.FTZ R135, R37, R113, R132 ;  /* 0x0000007125877223 */ /* 0x000fe40000010084 */
[C---:B------:R-:W-:Y:S02]  /*31e0*/  FMUL.FTZ R128, R123.reuse, R42 ;  /* 0x0000002a7b807220 */ /* 0x040fe40000410000 */
[----:B------:R-:W-:-:S02]  /*31f0*/  FMUL.FTZ R132, R123, R116 ;  /* 0x000000747b847220 */ /* 0x000fc40000410000 */
[C---:B------:R-:W-:Y:S02]  /*3200*/  FFMA.FTZ R134, -R126.reuse, R134, R137 ;  /* 0x000000867e867223 */ /* 0x040fe40000010189 */
[C---:B------:R-:W-:Y:S02]  /*3210*/  FFMA.FTZ R137, R117.reuse, R116, -R128 ;  /* 0x0000007475897223 */ /* 0x040fe40000010880 */
[C---:B------:R-:W-:Y:S02]  /*3220*/  FMUL.FTZ R123, R126.reuse, R43 ;  /* 0x0000002b7e7b7220 */ /* 0x040fe40000410000 */
        /* <DEDUP_REMOVED lines=14> */
.L_x_13939:
[----:B-1234-:R-:W-:Y:S05]  /*3310*/  BSYNC B0 ;  /* 0x0000000000007941 */ /* 0x01efea0003800000 */
.L_x_13938:
[----:B------:R1:W2:Y:S01]  /*3320*/  SHFL.DOWN PT, R138, R127, 0x10, 0x1f ;  /* 0x0a001f007f8a7f89 */ /* 0x0002a200000e0000 */
[----:B------:R-:W-:Y:S01]  /*3330*/  BSSY B0, `(.L_x_13940) ;  /* 0x0000012000007945 */ /* 0x000fe20003800000 */
[C---:B------:R-:W-:Y:S02]  /*3340*/  FFMA.FTZ R128, R121.reuse, R137, R136 ;  /* 0x0000008979807223 */ /* 0x040fe40000010088 */
[----:B------:R1:W3:Y:S01]  /*3350*/  SHFL.DOWN PT, R140, R129, 0x10, 0x1f ;  /* 0x0a001f00818c7f89 */ /* 0x0002e200000e0000 */
[----:B------:R-:W-:-:S03]  /*3360*/  FFMA.FTZ R126, -R121, R117, R134 ;  /* 0x00000075797e7223 */ /* 0x000fc60000010186 */
[----:B------:R1:W4:Y:S04]  /*3370*/  SHFL.DOWN PT, R142, R130, 0x10, 0x1f ;  /* 0x0a001f00828e7f89 */ /* 0x00032800000e0000 */
[----:B0-----:R1:W0:Y:S01]  /*3380*/  SHFL.DOWN PT, R144, R131, 0x10, 0x1f ;  /* 0x0a001f0083907f89 */ /* 0x00122200000e0000 */
        /* <DEDUP_REMOVED lines=12> */
.L_x_13941:
[----:B------:R-:W-:Y:S05]  /*3450*/  BSYNC B0 ;  /* 0x0000000000007941 */ /* 0x000fea0003800000 */
.L_x_13940:
[----:B------:R-:W-:Y:S01]  /*3460*/  SHFL.DOWN PT, R145, R129, 0x1, 0x1f ;  /* 0x08201f0081917f89 */ /* 0x000fe200000e0000 */
[C---:B------:R-:W-:Y:S01]  /*3470*/  FMUL.FTZ R43, R109.reuse, R42 ;  /* 0x0000002a6d2b7220 */ /* 0x040fe20000410000 */
[----:B------:R-:W-:Y:S01]  /*3480*/  ISETP.NE.AND P0, PT, R88, RZ, PT ;  /* 0x000000ff5800720c */ /* 0x000fe20003f05270 */
[----:B------:R-:W-:Y:S01]  /*3490*/  FMUL.FTZ R117, R109, R116 ;  /* 0x000000746d757220 */ /* 0x000fe20000410000 */
[----:B------:R-:W5:Y:S01]  /*34a0*/  SHFL.IDX PT, R134, R6, RZ, 0x1f ;  /* 0x00001fff06867589 */ /* 0x000f6200000e0000 */
[-C--:B------:R-:W-:Y:S01]  /*34b0*/  FMUL.FTZ R137, R37, R42.reuse ;  /* 0x0000002a25897220 */ /* 0x080fe20000410000 */
[----:B------:R-:W-:Y:S01]  /*34c0*/  BSSY B0, `(.L_x_13942) ;  /* 0x0000061000007945 */ /* 0x000fe20003800000 */
[----:B------:R-:W-:Y:S01]  /*34d0*/  FMUL.FTZ R136, R36, R42 ;  /* 0x0000002a24887220 */ /* 0x000fe20000410000 */
[----:B------:R-:W1:Y:S01]  /*34e0*/  SHFL.IDX PT, R132, R7, RZ, 0x1f ;  /* 0x00001fff07847589 */ /* 0x000e6200000e0000 */
[----:B------:R-:W-:-:S02]  /*34f0*/  FFMA.FTZ R43, R105, R116, -R43 ;  /* 0x00000074692b7223 */ /* 0x000fc4000001082b */
[----:B------:R-:W-:Y:S01]  /*3500*/  FFMA.FTZ R139, R105, R42, R117 ;  /* 0x0000002a698b7223 */ /* 0x000fe20000010075 */
[----:B------:R-:W4:Y:S01]  /*3510*/  SHFL.DOWN PT, R143, R127, 0x1, 0x1f ;  /* 0x08201f007f8f7f89 */ /* 0x000f2200000e0000 */
[-C--:B--2---:R-:W-:Y:S02]  /*3520*/  FFMA.FTZ R138, R36, R116.reuse, -R137 ;  /* 0x00000074248a7223 */ /* 0x084fe40000010889 */
[----:B---3--:R-:W-:Y:S01]  /*3530*/  FFMA.FTZ R140, R37, R116, R136 ;  /* 0x00000074258c7223 */ /* 0x008fe20000010088 */
[----:B------:R-:W2:Y:S01]  /*3540*/  SHFL.DOWN PT, R149, R131, 0x1, 0x1f ;  /* 0x08201f0083957f89 */ /* 0x000ea200000e0000 */
[----:B------:R-:W-:Y:S02]  /*3550*/  FFMA.FTZ R117, R55, R0, R43 ;  /* 0x0000000037757223 */ /* 0x000fe4000001002b */
[----:B------:R-:W-:Y:S01]  /*3560*/  FADD.FTZ R43, RZ, R139 ;  /* 0x0000008bff2b7221 */ /* 0x000fe20000010000 */
[----:B------:R-:W3:Y:S01]  /*3570*/  SHFL.DOWN PT, R147, R130, 0x1, 0x1f ;  /* 0x08201f0082937f89 */ /* 0x000ee200000e0000 */
[----:B------:R-:W-:-:S02]  /*3580*/  FMUL.FTZ R137, R121, R138 ;  /* 0x0000008a79897220 */ /* 0x000fc40000410000 */
[-C--:B------:R-:W-:Y:S01]  /*3590*/  FMUL.FTZ R139, R122, R43.reuse ;  /* 0x0000002b7a8b7220 */ /* 0x080fe20000410000 */
[----:B------:R-:W0:Y:S01]  /*35a0*/  SHFL.IDX PT, R136, R129, RZ, 0x1f ;  /* 0x00001fff81887589 */ /* 0x000e2200000e0000 */
[----:B----4-:R-:W-:Y:S02]  /*35b0*/  FMUL.FTZ R142, R36, R43 ;  /* 0x0000002b248e7220 */ /* 0x010fe40000410000 */
[----:B------:R-:W-:Y:S01]  /*35c0*/  FFMA.FTZ R121, -R121, R140, -RZ ;  /* 0x0000008c79797223 */ /* 0x000fe200000109ff */
[----:B------:R5:W4:Y:S01]  /*35d0*/  SHFL.IDX PT, R138, R127, RZ, 0x1f ;  /* 0x00001fff7f8a7589 */ /* 0x000b2200000e0000 */
[----:B------:R-:W-:Y:S02]  /*35e0*/  FMUL.FTZ R140, R122, R117 ;  /* 0x000000757a8c7220 */ /* 0x000fe40000410000 */
[----:B------:R-:W-:Y:S01]  /*35f0*/  FMUL.FTZ R141, R37, R43 ;  /* 0x0000002b258d7220 */ /* 0x000fe20000410000 */
[----:B-1----:R-:W1:Y:S01]  /*3600*/  SHFL.IDX PT, R130, R130, RZ, 0x1f ;  /* 0x00001fff82827589 */ /* 0x002e6200000e0000 */
[----:B------:R-:W-:-:S02]  /*3610*/  FFMA.FTZ R122, R124, R117, -R139 ;  /* 0x000000757c7a7223 */ /* 0x000fc4000001088b */
[----:B------:R-:W-:Y:S01]  /*3620*/  FFMA.FTZ R142, R37, R117, R142 ;  /* 0x00000075258e7223 */ /* 0x000fe2000001008e */
[----:B------:R-:W1:Y:S01]  /*3630*/  SHFL.IDX PT, R131, R131, RZ, 0x1f ;  /* 0x00001fff83837589 */ /* 0x000e6200000e0000 */
[C---:B-----5:R-:W-:Y:S02]  /*3640*/  @P2 FMUL.FTZ R127, R145.reuse, R134 ;  /* 0x00000086917f2220 */ /* 0x060fe40000410000 */
[----:B------:R-:W-:Y:S02]  /*3650*/  @P2 FMUL.FTZ R37, R145, R132 ;  /* 0x0000008491252220 */ /* 0x000fe40000410000 */
[----:B------:R-:W-:Y:S02]  /*3660*/  FFMA.FTZ R140, R124, R43, R140 ;  /* 0x0000002b7c8c7223 */ /* 0x000fe4000001008c */
[----:B------:R-:W-:Y:S02]  /*3670*/  FFMA.FTZ R124, R36, R117, -R141 ;  /* 0x00000075247c7223 */ /* 0x000fe4000001088d */
[----:B------:R-:W-:-:S02]  /*3680*/  FMUL.FTZ R129, R119, R122 ;  /* 0x0000007a77817220 */ /* 0x000fc40000410000 */
[C---:B------:R-:W-:Y:S02]  /*3690*/  @P2 FFMA.FTZ R36, R143.reuse, R132, R127 ;  /* 0x000000848f242223 */ /* 0x040fe4000001007f */
[----:B------:R-:W-:Y:S02]  /*36a0*/  @P2 FFMA.FTZ R122, R143, R134, -R37 ;  /* 0x000000868f7a2223 */ /* 0x000fe40000010825 */
[----:B--2---:R-:W-:Y:S02]  /*36b0*/  @P2 FADD.FTZ R132, R149, R36 ;  /* 0x0000002495842221 */ /* 0x004fe40000010000 */
[----:B---3--:R-:W-:Y:S02]  /*36c0*/  @P2 FADD.FTZ R134, R147, R122 ;  /* 0x0000007a93862221 */ /* 0x008fe40000010000 */
[-C--:B------:R-:W-:Y:S02]  /*36d0*/  FMUL.FTZ R143, R132, -R39.reuse ;  /* 0x80000027848f7220 */ /* 0x080fe40000410000 */
[----:B------:R-:W-:-:S02]  /*36e0*/  FMUL.FTZ R39, R134, -R39 ;  /* 0x8000002786277220 */ /* 0x000fc40000410000 */
[CC--:B0-----:R-:W-:Y:S02]  /*36f0*/  FMUL.FTZ R37, R136.reuse, R7.reuse ;  /* 0x0000000788257220 */ /* 0x0c1fe40000410000 */
[----:B------:R-:W-:Y:S02]  /*3700*/  FMUL.FTZ R36, R136, R6 ;  /* 0x0000000688247220 */ /* 0x000fe40000410000 */
[----:B------:R-:W-:Y:S02]  /*3710*/  FFMA.FTZ R39, R132, R38, R39 ;  /* 0x0000002684277223 */ /* 0x000fe40000010027 */
[C---:B----4-:R-:W-:Y:S01]  /*3720*/  FFMA.FTZ R141, R138.reuse, R6, -R37 ;  /* 0x000000068a8d7223 */ /* 0x050fe20000010825 */
[----:B------:R-:W-:Y:S01]  /*3730*/  P2R R6, PR, RZ, 0x1 ;  /* 0x00000001ff067803 */ /* 0x000fe20000000000 */
[----:B------:R-:W-:Y:S02]  /*3740*/  FFMA.FTZ R122, R138, R7, R36 ;  /* 0x000000078a7a7223 */ /* 0x000fe40000010024 */
        /* <DEDUP_REMOVED lines=9> */
[----:B------:R-:W-:Y:S01]  /*37e0*/  FADD.FTZ R105, R111, R118 ;  /* 0x000000766f697221 */ /* 0x000fe20000010000 */
[----:B------:R-:W-:Y:S01]  /*37f0*/  IADD3 R111, -R18, c[0x0][0x168], RZ ;  /* 0x00005a00126f7a10 */ /* 0x000fe20007ffe1ff */
[C---:B------:R-:W-:Y:S02]  /*3800*/  FFMA.FTZ R4, R138.reuse, R4, -R7 ;  /* 0x000000048a047223 */ /* 0x040fe40000010807 */
[----:B------:R-:W-:Y:S01]  /*3810*/  FFMA.FTZ R5, R138, R5, R136 ;  /* 0x000000058a057223 */ /* 0x000fe20000010088 */
[----:B------:R-:W-:Y:S01]  /*3820*/  LEA R111, R111, -R88, 0x1 ;  /* 0x800000586f6f7211 */ /* 0x000fe200078e08ff */
[----:B-1----:R-:W-:-:S02]  /*3830*/  FADD.FTZ R6, R130, R141 ;  /* 0x0000008d82067221 */ /* 0x002fc40000010000 */
[----:B------:R-:W-:Y:S02]  /*3840*/  FADD.FTZ R7, R131, R122 ;  /* 0x0000007a83077221 */ /* 0x000fe40000010000 */
[----:B------:R-:W-:Y:S02]  /*3850*/  FADD.FTZ R109, -R104, R109 ;  /* 0x0000006d686d7221 */ /* 0x000fe40000010100 */
[C---:B------:R-:W-:Y:S01]  /*3860*/  FMUL.FTZ R104, R100.reuse, -R105 ;  /* 0x8000006964687220 */ /* 0x040fe20000410000 */
[----:B------:R0:W-:Y:S01]  /*3870*/  @!P0 STS.128 [R49.X16+0x1b80], R4 ;  /* 0x001b800431008388 */ /* 0x0001e2000000cc00 */
[-C--:B------:R-:W-:Y:S01]  /*3880*/  FMUL.FTZ R100, R100, -R109.reuse ;  /* 0x8000006d64647220 */ /* 0x080fe20000410000 */
[----:B------:R-:W-:Y:S01]  /*3890*/  ISETP.GE.AND P0, PT, R111, 0x1, PT ;  /* 0x000000016f00780c */ /* 0x000fe20003f06270 */
[----:B------:R-:W-:Y:S01]  /*38a0*/  FFMA.FTZ R104, R102, R109, R104 ;  /* 0x0000006d66687223 */ /* 0x000fe20000010068 */
[----:B------:R1:W-:Y:S01]  /*38b0*/  STS [R74.X4+0x210], R133 ;  /* 0x000210854a007388 */ /* 0x0003e20000004800 */
[----:B------:R-:W-:-:S02]  /*38c0*/  FMUL.FTZ R139, R119, R140 ;  /* 0x0000008c778b7220 */ /* 0x000fc40000410000 */
[C---:B------:R-:W-:Y:S01]  /*38d0*/  FMUL.FTZ R127, R119.reuse, R124 ;  /* 0x0000007c777f7220 */ /* 0x040fe20000410000 */
[----:B------:R1:W-:Y:S01]  /*38e0*/  STS [R74.X4+0x214], R125 ;  /* 0x0002147d4a007388 */ /* 0x0003e20000004800 */
[----:B------:R-:W-:Y:S02]  /*38f0*/  FFMA.FTZ R119, -R119, R142, -RZ ;  /* 0x0000008e77777223 */ /* 0x000fe400000109ff */
[----:B------:R-:W-:Y:S01]  /*3900*/  FADD.FTZ R39, R128, R129 ;  /* 0x0000008180277221 */ /* 0x000fe20000010000 */
[----:B------:R1:W-:Y:S01]  /*3910*/  STS [R74.X4+0x218], R123 ;  /* 0x0002187b4a007388 */ /* 0x0003e20000004800 */
[----:B------:R-:W-:Y:S02]  /*3920*/  FADD.FTZ R38, R126, -R139 ;  /* 0x8000008b7e267221 */ /* 0x000fe40000010000 */
[----:B0-----:R-:W-:Y:S01]  /*3930*/  FFMA.FTZ R5, R102, R105, -R100 ;  /* 0x0000006966057223 */ /* 0x001fe20000010864 */
[----:B------:R1:W-:Y:S01]  /*3940*/  STS [R74.X4+0x21c], R135 ;  /* 0x00021c874a007388 */ /* 0x0003e20000004800 */
[----:B------:R-:W-:-:S02]  /*3950*/  FADD.FTZ R100, -R115, R104 ;  /* 0x0000006873647221 */ /* 0x000fc40000010100 */
[----:B------:R-:W-:Y:S01]  /*3960*/  FADD.FTZ R114, R114, R5 ;  /* 0x0000000572727221 */ /* 0x000fe20000010000 */
[----:B------:R1:W-:Y:S01]  /*3970*/  STS [R74.X4+0x220], R137 ;  /* 0x000220894a007388 */ /* 0x0003e20000004800 */
[C---:B------:R-:W-:Y:S02]  /*3980*/  FMUL.FTZ R4, R103.reuse, -R100 ;  /* 0x8000006467047220 */ /* 0x040fe40000410000 */
[-C--:B------:R-:W-:Y:S01]  /*3990*/  FMUL.FTZ R5, R103, -R114.reuse ;  /* 0x8000007267057220 */ /* 0x080fe20000410000 */
[----:B------:R1:W-:Y:S01]  /*39a0*/  STS [R74.X4+0x224], R121 ;  /* 0x000224794a007388 */ /* 0x0003e20000004800 */
[C---:B------:R-:W-:Y:S02]  /*39b0*/  FFMA.FTZ R103, R101.reuse, R114, -R4 ;  /* 0x0000007265677223 */ /* 0x040fe40000010804 */
[----:B------:R-:W-:Y:S01]  /*39c0*/  FFMA.FTZ R102, R101, R100, R5 ;  /* 0x0000006465667223 */ /* 0x000fe20000010005 */
[----:B------:R1:W-:Y:S04]  /*39d0*/  STS [R74.X4+0x228], R127 ;  /* 0x0002287f4a007388 */ /* 0x0003e80000004800 */
[----:B------:R1:W-:Y:S04]  /*39e0*/  STS [R74.X4+0x22c], R119 ;  /* 0x00022c774a007388 */ /* 0x0003e80000004800 */
[----:B------:R-:W-:Y:S06]  /*39f0*/  BAR.SYNC.DEFER_BLOCKING 0x0 ;  /* 0x0000000000007b1d */ /* 0x000fec0000010000 */
[----:B------:R-:W-:Y:S05]  /*3a00*/  @!P0 BRA `(.L_x_13943) ;  /* 0x000000c000008947 */ /* 0x000fea0003800000 */
[----:B-1----:R-:W-:Y:S01]  /*3a10*/  LEA.HI.SX32 R101, R88, R88, 0x1b ;  /* 0x0000005858657211 */ /* 0x002fe200078fdaff */
        /* <DEDUP_REMOVED lines=11> */
.L_x_13943:
[----:B-1----:R-:W-:Y:S05]  /*3ad0*/  BSYNC B0 ;  /* 0x0000000000007941 */ /* 0x002fea0003800000 */
.L_x_13942:
[----:B------:R-:W-:Y:S01]  /*3ae0*/  FADD.FTZ R106, R106, R103 ;  /* 0x000000676a6a7221 */ /* 0x000fe20000010000 */
[----:B------:R-:W-:Y:S01]  /*3af0*/  ISETP.GE.AND P6, PT, R111, 0x21, PT ;  /* 0x000000216f00780c */ /* 0x000fe20003fc6270 */
[----:B------:R-:W-:Y:S01]  /*3b00*/  FADD.FTZ R102, -R107, R102 ;  /* 0x000000666b667221 */ /* 0x000fe20000010100 */
[----:B------:R-:W-:Y:S01]  /*3b10*/  SHF.L.U32 R121, R48, 0x2, RZ ;  /* 0x0000000230797819 */ /* 0x000fe200000006ff */
[C---:B------:R-:W-:Y:S01]  /*3b20*/  FMUL.FTZ R99, R59.reuse, R106 ;  /* 0x0000006a3b637220 */ /* 0x040fe20000410000 */
[----:B------:R-:W-:Y:S01]  /*3b30*/  BSSY B0, `(.L_x_13944) ;  /* 0x0000032000007945 */ /* 0x000fe20003800000 */
[----:B------:R-:W-:Y:S01]  /*3b40*/  FFMA.FTZ R112, -R59, R46, R112 ;  /* 0x0000002e3b707223 */ /* 0x000fe20000010170 */
[C---:B------:R-:W-:Y:S01]  /*3b50*/  ISETP.GE.AND P0, PT, R111.reuse, 0x41, PT ;  /* 0x000000416f00780c */ /* 0x040fe20003f06270 */
[----:B------:R-:W-:Y:S01]  /*3b60*/  FMUL.FTZ R98, R54, R114 ;  /* 0x0000007236627220 */ /* 0x000fe20000410000 */
[----:B------:R-:W-:Y:S01]  /*3b70*/  ISETP.GE.AND P1, PT, R111, 0x61, PT ;  /* 0x000000616f00780c */ /* 0x000fe20003f26270 */
[----:B------:R-:W-:Y:S01]  /*3b80*/  FMUL.FTZ R5, R59, R102 ;  /* 0x000000663b057220 */ /* 0x000fe20000410000 */
[C---:B------:R-:W-:Y:S01]  /*3b90*/  ISETP.GE.AND P2, PT, R111.reuse, 0x81, PT ;  /* 0x000000816f00780c */ /* 0x040fe20003f46270 */
[----:B------:R-:W-:Y:S01]  /*3ba0*/  FMUL.FTZ R4, R40, R99 ;  /* 0x0000006328047220 */ /* 0x000fe20000410000 */
[C---:B------:R-:W-:Y:S01]  /*3bb0*/  ISETP.GE.AND P3, PT, R111.reuse, 0xa1, PT ;  /* 0x000000a16f00780c */ /* 0x040fe20003f66270 */
[C---:B------:R-:W-:Y:S01]  /*3bc0*/  FFMA.FTZ R113, -R54.reuse, R45, R113 ;  /* 0x0000002d36717223 */ /* 0x040fe20000010171 */
[C---:B------:R-:W-:Y:S01]  /*3bd0*/  ISETP.GE.AND P4, PT, R111.reuse, 0xc1, PT ;  /* 0x000000c16f00780c */ /* 0x040fe20003f86270 */
[----:B0-----:R-:W-:Y:S01]  /*3be0*/  FMUL.FTZ R6, R54, R100 ;  /* 0x0000006436067220 */ /* 0x001fe20000410000 */
[----:B------:R-:W-:Y:S01]  /*3bf0*/  ISETP.GE.AND P5, PT, R111, 0xe1, PT ;  /* 0x000000e16f00780c */ /* 0x000fe20003fa6270 */
[----:B------:R-:W-:-:S02]  /*3c00*/  FMUL.FTZ R7, R41, R98 ;  /* 0x0000006229077220 */ /* 0x000fc40000410000 */
[----:B------:R-:W-:Y:S02]  /*3c10*/  FFMA.FTZ R4, R112, R5, -R4 ;  /* 0x0000000570047223 */ /* 0x000fe40000010804 */
[----:B------:R-:W-:Y:S02]  /*3c20*/  FMUL.FTZ R101, R57, R105 ;  /* 0x0000006939657220 */ /* 0x000fe40000410000 */
[----:B------:R-:W-:Y:S02]  /*3c30*/  FMUL.FTZ R104, R55, R37 ;  /* 0x0000002537687220 */ /* 0x000fe40000410000 */
[----:B------:R-:W-:Y:S02]  /*3c40*/  FFMA.FTZ R7, R113, R6, -R7 ;  /* 0x0000000671077223 */ /* 0x000fe40000010807 */
[----:B------:R-:W-:Y:S02]  /*3c50*/  FADD.FTZ R4, RZ, R4 ;  /* 0x00000004ff047221 */ /* 0x000fe40000010000 */
[----:B------:R-:W-:-:S02]  /*3c60*/  FFMA.FTZ R116, -R57, R44, R116 ;  /* 0x0000002c39747223 */ /* 0x000fc40000010174 */
[----:B------:R-:W-:Y:S02]  /*3c70*/  FMUL.FTZ R103, R57, R109 ;  /* 0x0000006d39677220 */ /* 0x000fe40000410000 */
[----:B------:R-:W-:Y:S02]  /*3c80*/  FMUL.FTZ R107, R42, R101 ;  /* 0x000000652a6b7220 */ /* 0x000fe40000410000 */
[C---:B------:R-:W-:Y:S02]  /*3c90*/  FFMA.FTZ R117, -R55.reuse, R0, R117 ;  /* 0x0000000037757223 */ /* 0x040fe40000010175 */
[----:B------:R-:W-:Y:S02]  /*3ca0*/  FMUL.FTZ R118, R55, R36 ;  /* 0x0000002437767220 */ /* 0x000fe40000410000 */
[----:B------:R-:W-:Y:S02]  /*3cb0*/  FMUL.FTZ R115, R43, R104 ;  /* 0x000000682b737220 */ /* 0x000fe40000410000 */
[----:B------:R-:W-:Y:S01]  /*3cc0*/  FADD.FTZ R4, R4, R7 ;  /* 0x0000000704047221 */ /* 0x000fe20000010000 */
[----:B------:R-:W-:Y:S01]  /*3cd0*/  SHF.L.U64.HI R7, R48, 0x2, R47 ;  /* 0x0000000230077819 */ /* 0x000fe2000001022f */
[----:B------:R-:W-:-:S02]  /*3ce0*/  FFMA.FTZ R107, R116, R103, -R107 ;  /* 0x00000067746b7223 */ /* 0x000fc4000001086b */
[----:B------:R-:W-:Y:S02]  /*3cf0*/  FFMA.FTZ R120, R117, R118, -R115 ;  /* 0x0000007675787223 */ /* 0x000fe40000010873 */
[----:B------:R-:W-:Y:S02]  /*3d00*/  FADD.FTZ R115, R4, R107 ;  /* 0x0000006b04737221 */ /* 0x000fe40000010000 */
[----:B------:R-:W-:Y:S02]  /*3d10*/  IMAD R4, R7, c[0x0][0x2d0], RZ ;  /* 0x0000b40007047a24 */ /* 0x000fe400078e02ff */
[----:B------:R0:W1:Y:S01]  /*3d20*/  LDS R7, [R73.X4+0x290] ;  /* 0x0002900049077984 */ /* 0x0000620000004800 */
[----:B------:R-:W-:Y:S02]  /*3d30*/  FMUL.FTZ R5, R40, R5 ;  /* 0x0000000528057220 */ /* 0x000fe40000410000 */
[----:B------:R-:W-:Y:S02]  /*3d40*/  FMUL.FTZ R6, R41, R6 ;  /* 0x0000000629067220 */ /* 0x000fe40000410000 */
[----:B------:R-:W-:-:S02]  /*3d50*/  FFMA.FTZ R5, R112, R99, R5 ;  /* 0x0000006370057223 */ /* 0x000fc40000010005 */
[----:B------:R-:W-:Y:S02]  /*3d60*/  FFMA.FTZ R6, R113, R98, R6 ;  /* 0x0000006271067223 */ /* 0x000fe40000010006 */
[----:B------:R-:W-:Y:S02]  /*3d70*/  FADD.FTZ R5, RZ, R5 ;  /* 0x00000005ff057221 */ /* 0x000fe40000010000 */
[----:B------:R-:W-:Y:S02]  /*3d80*/  FMUL.FTZ R103, R42, R103 ;  /* 0x000000672a677220 */ /* 0x000fe40000410000 */
[----:B------:R-:W-:Y:S02]  /*3d90*/  FADD.FTZ R5, R5, R6 ;  /* 0x0000000605057221 */ /* 0x000fe40000010000 */
[----:B------:R-:W-:Y:S02]  /*3da0*/  FFMA.FTZ R6, R116, R101, R103 ;  /* 0x0000006574067223 */ /* 0x000fe40000010067 */
[----:B------:R-:W-:-:S02]  /*3db0*/  FMUL.FTZ R118, R43, R118 ;  /* 0x000000762b767220 */ /* 0x000fc40000410000 */
[----:B------:R-:W-:Y:S02]  /*3dc0*/  FADD.FTZ R5, R5, R6 ;  /* 0x0000000605057221 */ /* 0x000fe40000010000 */
[----:B------:R-:W-:Y:S02]  /*3dd0*/  FFMA.FTZ R118, R117, R104, R118 ;  /* 0x0000006875767223 */ /* 0x000fe40000010076 */
[----:B------:R-:W-:Y:S02]  /*3de0*/  FADD.FTZ R115, R115, R120 ;  /* 0x0000007873737221 */ /* 0x000fe40000010000 */
[----:B------:R-:W-:Y:S02]  /*3df0*/  FADD.FTZ R107, R5, R118 ;  /* 0x00000076056b7221 */ /* 0x000fe40000010000 */
[----:B------:R-:W-:Y:S01]  /*3e00*/  IMAD R119, R121, c[0x0][0x2d4], R4 ;  /* 0x0000b50079777a24 */ /* 0x000fe200078e0204 */
[----:B------:R-:W-:Y:S05]  /*3e10*/  @!P6 BRA `(.L_x_13945) ;  /* 0x000000300000e947 */ /* 0x000fea0003800000 */
[----:B0-----:R-:W-:-:S05]  /*3e20*/  IMAD.WIDE.U32 R4, R121, c[0x0][0x2d0], R20 ;  /* 0x0000b40079047a25 */ /* 0x001fca00078e0014 */
[----:B------:R-:W-:-:S05]  /*3e30*/  IADD3 R5, R5, R119, RZ ;  /* 0x0000007705057210 */ /* 0x000fca0007ffe0ff */
[----:B-1----:R0:W-:Y:S02]  /*3e40*/  RED.E.ADD.F32.FTZ.RN.STRONG.GPU [R4.64], R7 ;  /* 0x000000070400798e */ /* 0x0021e4000c10e786 */
.L_x_13945:
[----:B0-----:R-:W-:Y:S05]  /*3e50*/  BSYNC B0 ;  /* 0x0000000000007941 */ /* 0x001fea0003800000 */
.L_x_13944:
[----:B-1----:R0:W1:Y:S01]  /*3e60*/  LDS R7, [R72.X4+0x310] ;  /* 0x0003100048077984 */ /* 0x0020620000004800 */
[----:B------:R-:W-:Y:S01]  /*3e70*/  BSSY B0, `(.L_x_13946) ;  /* 0x0000005000007945 */ /* 0x000fe20003800000 */
[----:B------:R-:W-:Y:S05]  /*3e80*/  @!P0 BRA `(.L_x_13947) ;  /* 0x0000003000008947 */ /* 0x000fea0003800000 */
[----:B------:R-:W-:-:S05]  /*3e90*/  IMAD.WIDE.U32 R4, R121, c[0x0][0x2d0], R22 ;  /* 0x0000b40079047a25 */ /* 0x000fca00078e0016 */
[----:B------:R-:W-:-:S05]  /*3ea0*/  IADD3 R5, R119, R5, RZ ;  /* 0x0000000577057210 */ /* 0x000fca0007ffe0ff */
[----:B-1----:R1:W-:Y:S02]  /*3eb0*/  RED.E.ADD.F32.FTZ.RN.STRONG.GPU [R4.64], R7 ;  /* 0x000000070400798e */ /* 0x0023e4000c10e786 */
.L_x_13947:
[----:B------:R-:W-:Y:S05]  /*3ec0*/  BSYNC B0 ;  /* 0x0000000000007941 */ /* 0x000fea0003800000 */
.L_x_13946:
[----:B-1----:R1:W2:Y:S01]  /*3ed0*/  LDS R7, [R71.X4+0x390] ;  /* 0x0003900047077984 */ /* 0x0022a20000004800 */
[----:B------:R-:W-:Y:S01]  /*3ee0*/  BSSY B0, `(.L_x_13948) ;  /* 0x0000005000007945 */ /* 0x000fe20003800000 */
[----:B------:R-:W-:Y:S05]  /*3ef0*/  @!P1 BRA `(.L_x_13949) ;  /* 0x0000003000009947 */ /* 0x000fea0003800000 */
[----:B------:R-:W-:-:S05]  /*3f00*/  IMAD.WIDE.U32 R4, R121, c[0x0][0x2d0], R24 ;  /* 0x0000b40079047a25 */ /* 0x000fca00078e0018 */
[----:B------:R-:W-:-:S05]  /*3f10*/  IADD3 R5, R119, R5, RZ ;  /* 0x0000000577057210 */ /* 0x000fca0007ffe0ff */
[----:B--2---:R2:W-:Y:S02]  /*3f20*/  RED.E.ADD.F32.FTZ.RN.STRONG.GPU [R4.64], R7 ;  /* 0x000000070400798e */ /* 0x0045e4000c10e786 */
.L_x_13949:
[----:B------:R-:W-:Y:S05]  /*3f30*/  BSYNC B0 ;  /* 0x0000000000007941 */ /* 0x000fea0003800000 */
.L_x_13948:
[----:B--2---:R2:W3:Y:S01]  /*3f40*/  LDS R7, [R70.X4+0x410] ;  /* 0x0004100046077984 */ /* 0x0044e20000004800 */
[----:B------:R-:W-:Y:S01]  /*3f50*/  BSSY B0, `(.L_x_13950) ;  /* 0x0000005000007945 */ /* 0x000fe20003800000 */
[----:B------:R-:W-:Y:S05]  /*3f60*/  @!P2 BRA `(.L_x_13951) ;  /* 0x000000300000a947 */ /* 0x000fea0003800000 */
[----:B------:R-:W-:-:S05]  /*3f70*/  IMAD.WIDE.U32 R4, R121, c[0x0][0x2d0], R26 ;  /* 0x0000b40079047a25 */ /* 0x000fca00078e001a */
[----:B------:R-:W-:-:S05]  /*3f80*/  IADD3 R5, R119, R5, RZ ;  /* 0x0000000577057210 */ /* 0x000fca0007ffe0ff */
[----:B---3--:R3:W-:Y:S02]  /*3f90*/  RED.E.ADD.F32.FTZ.RN.STRONG.GPU [R4.64], R7 ;  /* 0x000000070400798e */ /* 0x0087e4000c10e786 */
.L_x_13951:
[----:B------:R-:W-:Y:S05]  /*3fa0*/  BSYNC B0 ;  /* 0x0000000000007941 */ /* 0x000fea0003800000 */
.L_x_13950:
[----:B---3--:R3:W4:Y:S01]  /*3fb0*/  LDS R7, [R69.X4+0x490] ;  /* 0x0004900045077984 */ /* 0x0087220000004800 */
[----:B------:R-:W-:Y:S01]  /*3fc0*/  BSSY B0, `(.L_x_13952) ;  /* 0x0000005000007945 */ /* 0x000fe20003800000 */
[----:B------:R-:W-:Y:S05]  /*3fd0*/  @!P3 BRA `(.L_x_13953) ;  /* 0x000000300000b947 */ /* 0x000fea0003800000 */
[----:B------:R-:W-:-:S05]  /*3fe0*/  IMAD.WIDE.U32 R4, R121, c[0x0][0x2d0], R28 ;  /* 0x0000b40079047a25 */ /* 0x000fca00078e001c */
[----:B------:R-:W-:-:S05]  /*3ff0*/  IADD3 R5, R119, R5, RZ ;  /* 0x0000000577057210 */ /* 0x000fca0007ffe0ff */
[----:B----4-:R4:W-:Y:S02]  /*4000*/  RED.E.ADD.F32.FTZ.RN.STRONG.GPU [R4.64], R7 ;  /* 0x000000070400798e */ /* 0x0109e4000c10e786 */
.L_x_13953:
[----:B------:R-:W-:Y:S05]  /*4010*/  BSYNC B0 ;  /* 0x0000000000007941 */ /* 0x000fea0003800000 */
.L_x_13952:
[----:B------:R0:W1:Y:S01]  /*4020*/  LDS R103, [R68.X4+0x510] ;  /* 0x0005100044677984 */ /* 0x0000620000004800 */
[----:B------:R-:W-:Y:S01]  /*4030*/  BSSY B0, `(.L_x_13954) ;  /* 0x0000006000007945 */ /* 0x000fe20003800000 */
[----:B----4-:R-:W-:Y:S01]  /*4040*/  IMAD.WIDE.U32 R4, R121, c[0x0][0x2d0], R32 ;  /* 0x0000b40079047a25 */ /* 0x010fe200078e0020 */
[----:B------:R-:W-:Y:S05]  /*4050*/  @!P4 BRA `(.L_x_13955) ;  /* 0x000000300000c947 */ /* 0x000fea0003800000 */
[----:B------:R-:W-:-:S05]  /*4060*/  IMAD.WIDE.U32 R6, R121, c[0x0][0x2d0], R30 ;  /* 0x0000b40079067a25 */ /* 0x000fca00078e001e */
[----:B------:R-:W-:-:S05]  /*4070*/  IADD3 R7, R119, R7, RZ ;  /* 0x0000000777077210 */ /* 0x000fca0007ffe0ff */
[----:B-1----:R1:W-:Y:S02]  /*4080*/  RED.E.ADD.F32.FTZ.RN.STRONG.GPU [R6.64], R103 ;  /* 0x000000670600798e */ /* 0x0023e4000c10e786 */
.L_x_13955:
[----:B------:R-:W-:Y:S05]  /*4090*/  BSYNC B0 ;  /* 0x0000000000007941 */ /* 0x000fea0003800000 */
.L_x_13954:
[----:B-1----:R1:W4:Y:S01]  /*40a0*/  LDS R7, [R67.X4+0x590] ;  /* 0x0005900043077984 */ /* 0x0023220000004800 */
[----:B------:R-:W-:Y:S01]  /*40b0*/  BSSY B0, `(.L_x_13956) ;  /* 0x0000004000007945 */ /* 0x000fe20003800000 */
[----:B------:R-:W-:Y:S05]  /*40c0*/  @!P5 BRA `(.L_x_13957) ;  /* 0x000000200000d947 */ /* 0x000fea0003800000 */
[----:B------:R-:W-:-:S05]  /*40d0*/  IADD3 R5, R119, R5, RZ ;  /* 0x0000000577057210 */ /* 0x000fca0007ffe0ff */
[----:B----4-:R4:W-:Y:S02]  /*40e0*/  RED.E.ADD.F32.FTZ.RN.STRONG.GPU [R4.64], R7 ;  /* 0x000000070400798e */ /* 0x0109e4000c10e786 */
.L_x_13957:
[----:B------:R-:W-:Y:S05]  /*40f0*/  BSYNC B0 ;  /* 0x0000000000007941 */ /* 0x000fea0003800000 */
.L_x_13956:
        /* <DEDUP_REMOVED lines=57> */
[----:B------:R-:W-:Y:S01]  /*4490*/  FFMA.FTZ R38, R117, R38, R43 ;  /* 0x0000002675267223 */ /* 0x000fe2000001002b */
[----:B------:R-:W1:Y:S01]  /*44a0*/  SHFL.DOWN PT, R120, R7, 0x10, 0x1f ;  /* 0x0a001f0007787f89 */ /* 0x000e6200000e0000 */
[C---:B------:R-:W-:Y:S02]  /*44b0*/  FMUL.FTZ R39, R35.reuse, R114 ;  /* 0x0000007223277220 */ /* 0x040fe40000410000 */
[----:B------:R-:W-:Y:S02]  /*44c0*/  FFMA.FTZ R38, R0, R37, R38 ;  /* 0x0000002500267223 */ /* 0x000fe40000010026 */
[----:B------:R-:W-:Y:S02]  /*44d0*/  FMUL.FTZ R37, R35, R106 ;  /* 0x0000006a23257220 */ /* 0x000fe40000410000 */
[C---:B------:R-:W-:Y:S02]  /*44e0*/  FFMA.FTZ R43, R34.reuse, R109, -R36 ;  /* 0x0000006d222b7223 */ /* 0x040fe40000010824 */
[----:B------:R-:W-:-:S02]  /*44f0*/  FFMA.FTZ R36, R34, R100, -R39 ;  /* 0x0000006422247223 */ /* 0x000fc40000010827 */
[C---:B------:R-:W-:Y:S02]  /*4500*/  FMUL.FTZ R109, R35.reuse, R109 ;  /* 0x0000006d236d7220 */ /* 0x040fe40000410000 */
[C---:B------:R-:W-:Y:S02]  /*4510*/  FMUL.FTZ R39, R35.reuse, R100 ;  /* 0x0000006423277220 */ /* 0x040fe40000410000 */
[-C--:B------:R-:W-:Y:S02]  /*4520*/  FMUL.FTZ R35, R35, R102.reuse ;  /* 0x0000006623237220 */ /* 0x080fe40000410000 */
[----:B------:R-:W-:Y:S02]  /*4530*/  FFMA.FTZ R37, R34, R102, -R37 ;  /* 0x0000006622257223 */ /* 0x000fe40000010825 */
[----:B------:R-:W-:Y:S02]  /*4540*/  FMUL.FTZ R43, R42, R43 ;  /* 0x0000002b2a2b7220 */ /* 0x000fe40000410000 */
        /* <DEDUP_REMOVED lines=32> */
.L_x_13959:
[----:B0-----:R-:W-:Y:S05]  /*4750*/  BSYNC B0 ;  /* 0x0000000000007941 */ /* 0x001fea0003800000 */
.L_x_13958:
[----:B------:R-:W-:Y:S02]  /*4760*/  IADD3 R49, R49, 0x1, RZ ;  /* 0x0000000131317810 */ /* 0x000fe40007ffe0ff */
[----:B------:R-:W-:-:S02]  /*4770*/  IADD3 R48, P1, R48, 0x1, RZ ;  /* 0x0000000130307810 */ /* 0x000fc40007f3e0ff */
[----:B------:R-:W-:Y:S02]  /*4780*/  ISETP.GE.AND P0, PT, R49, c[0x0][0x16c], PT ;  /* 0x00005b0031007a0c */ /* 0x000fe40003f06270 */
[----:B------:R-:W-:-:S11]  /*4790*/  IADD3.X R47, RZ, R47, RZ, P1, !PT ;  /* 0x0000002fff2f7210 */ /* 0x000fd60000ffe4ff */
[----:B------:R-:W-:Y:S01]  /*47a0*/  @P0 CALL.REL.NOINC `(.L_x_13929) ;  /* 0x0000001000000944 */ /* 0x000fe20003c00000 */
[----:B------:R-:W-:Y:S05]  /*47b0*/  BRA `(.L_x_13960) ;  /* 0xffffd0a000007947 */ /* 0x000fea000383ffff */
.L_x_13929:
[----:B------:R-:W1:Y:S01]  /*47c0*/  F2F.F16.F32 R4, R51 ;  /* 0x0000003300047304 */ /* 0x000e620000200800 */
[----:B------:R-:W-:Y:S01]  /*47d0*/  BAR.SYNC.DEFER_BLOCKING 0x0 ;  /* 0x0000000000007b1d */ /* 0x000fe20000010000 */
[----:B0-----:R-:W-:Y:S01]  /*47e0*/  IMAD R6, R92, c[0x0][0x2d8], RZ ;  /* 0x0000b6005c067a24 */ /* 0x001fe200078e02ff */
[----:B------:R-:W-:Y:S01]  /*47f0*/  MOV R22, R18 ;  /* 0x0000001200167202 */ /* 0x000fe20000000f00 */
[----:B------:R-:W-:Y:S01]  /*4800*/  IMAD R18, R96, c[0x0][0x2e0], RZ ;  /* 0x0000b80060127a24 */ /* 0x000fe200078e02ff */
[----:B------:R-:W-:Y:S01]  /*4810*/  MOV R23, R19 ;  /* 0x0000001300177202 */ /* 0x000fe20000000f00 */
[----:B------:R-:W-:Y:S01]  /*4820*/  IMAD R21, R93, c[0x0][0x2dc], R6 ;  /* 0x0000b7005d157a24 */ /* 0x000fe200078e0206 */
[----:B------:R-:W-:Y:S01]  /*4830*/  ISETP.GT.AND P4, PT, R76, 0x1, PT ;  /* 0x000000014c00780c */ /* 0x000fe20003f84270 */
[----:B------:R-:W-:Y:S01]  /*4840*/  F2F.F16.F32 R52, R52 ;  /* 0x0000003400347304 */ /* 0x000fe20000200800 */
[----:B------:R-:W-:Y:S01]  /*4850*/  FADD.FTZ R89, R89, R56 ;  /* 0x0000003859597221 */ /* 0x000fe20000010000 */
[----:B------:R-:W-:Y:S01]  /*4860*/  IADD3 R82, P1, R82, -0x100, RZ ;  /* 0xffffff0052527810 */ /* 0x000fe20007f3e0ff */
[----:B------:R-:W-:Y:S01]  /*4870*/  UIADD3 UR4, UR4, -0x100, URZ ;  /* 0xffffff0004047890 */ /* 0x000fe2000fffe03f */
[----:B------:R-:W-:Y:S01]  /*4880*/  IADD3 R84, P2, R84, -0x100, RZ ;  /* 0xffffff0054547810 */ /* 0x000fe20007f5e0ff */
[----:B------:R-:W-:Y:S01]  /*4890*/  FADD.FTZ R89, R89, R58 ;  /* 0x0000003a59597221 */ /* 0x000fe20000010000 */
[----:B------:R-:W-:-:S02]  /*48a0*/  IADD3 R80, P3, R80, -0x100, RZ ;  /* 0xffffff0050507810 */ /* 0x000fc40007f7e0ff */
[----:B------:R-:W0:Y:S01]  /*48b0*/  F2F.F16.F32 R7, R50 ;  /* 0x0000003200077304 */ /* 0x000e220000200800 */
[----:B-1----:R-:W-:Y:S01]  /*48c0*/  IMAD.WIDE.U32 R4, R4, 0x10000, RZ ;  /* 0x0001000004047825 */ /* 0x002fe200078e00ff */
[----:B------:R-:W-:Y:S02]  /*48d0*/  IADD3 R76, R76, -0x1, RZ ;  /* 0xffffffff4c4c7810 */ /* 0x000fe40007ffe0ff */
[----:B------:R-:W-:Y:S02]  /*48e0*/  IADD3.X R81, R81, -0x1, RZ, P1, !PT ;  /* 0xffffffff51517810 */ /* 0x000fe40000ffe4ff */
[----:B------:R-:W-:Y:S02]  /*48f0*/  IADD3.X R83, R83, -0x1, RZ, P2, !PT ;  /* 0xffffffff53537810 */ /* 0x000fe400017fe4ff */
[----:B------:R-:W1:Y:S01]  /*4900*/  F2F.F16.F32 R53, R53 ;  /* 0x0000003500357304 */ /* 0x000e620000200800 */
[----:B------:R-:W-:Y:S02]  /*4910*/  IADD3.X R79, R79, -0x1, RZ, P3, !PT ;  /* 0xffffffff4f4f7810 */ /* 0x000fe40001ffe4ff */
[----:B0-----:R-:W-:-:S05]  /*4920*/  PRMT R7, R52, 0x5410, R7 ;  /* 0x0000541034077816 */ /* 0x001fca0000000007 */
[----:B------:R-:W0:Y:S01]  /*4930*/  F2F.F16.F32 R0, R58 ;  /* 0x0000003a00007304 */ /* 0x000e220000200800 */
[----:B------:R-:W-:Y:S01]  /*4940*/  LOP3.LUT R17, R7, R5, RZ, 0xfc, !PT ;  /* 0x0000000507117212 */ /* 0x000fe200078efcff */
[----:B------:R-:W-:Y:S01]  /*4950*/  IMAD.WIDE.U32 R6, R93, c[0x0][0x2d8], R22 ;  /* 0x0000b6005d067a25 */ /* 0x000fe200078e0016 */
[----:B-1----:R-:W-:-:S05]  /*4960*/  LOP3.LUT R16, R4, R53, RZ, 0xfc, !PT ;  /* 0x0000003504107212 */ /* 0x002fca00078efcff */
[----:B------:R1:W-:Y:S01]  /*4970*/  F2F.F16.F32 R20, R60 ;  /* 0x0000003c00147304 */ /* 0x0003e20000200800 */
[----:B------:R-:W-:Y:S01]  /*4980*/  IADD3 R7, R7, R21, RZ ;  /* 0x0000001507077210 */ /* 0x000fe20007ffe0ff */
[----:B------:R-:W-:Y:S01]  /*4990*/  IMAD R21, R97, c[0x0][0x2e4], R18 ;  /* 0x0000b90061157a24 */ /* 0x000fe200078e0212 */
[----:B------:R4:W-:Y:S01]  /*49a0*/  STS.64 [R75.X8], R16 ;  /* 0x000000104b007388 */ /* 0x0009e20000008a00 */
[----:B------:R-:W-:-:S06]  /*49b0*/  NOP ;  /* 0x0000000000007918 */ /* 0x000fcc0000000000 */
[----:B------:R-:W5:Y:S01]  /*49c0*/  LDS.64 R4, [R75.X8] ;  /* 0x000000004b047984 */ /* 0x000f620000008a00 */
[----:B------:R-:W2:Y:S01]  /*49d0*/  F2F.F16.F32 R19, R61 ;  /* 0x0000003d00137304 */ /* 0x000ea20000200800 */
[----:B-1----:R-:W-:Y:S02]  /*49e0*/  FADD.FTZ R60, R89, R60 ;  /* 0x0000003c593c7221 */ /* 0x002fe40000010000 */
[----:B----4-:R-:W-:-:S05]  /*49f0*/  IMAD.WIDE.U32 R16, R97, c[0x0][0x2e0], R6 ;  /* 0x0000b80061107a25 */ /* 0x010fca00078e0006 */
[----:B------:R-:W1:Y:S01]  /*4a00*/  F2F.F16.F32 R25, R56 ;  /* 0x0000003800197304 */ /* 0x000e620000200800 */
[----:B------:R-:W-:Y:S01]  /*4a10*/  IADD3 R17, R17, R21, RZ ;  /* 0x0000001511117210 */ /* 0x000fe20007ffe0ff */
[----:B0-----:R-:W-:Y:S01]  /*4a20*/  IMAD.WIDE.U32 R6, R0, 0x10000, RZ ;  /* 0x0001000000067825 */ /* 0x001fe200078e00ff */
[----:B------:R-:W-:-:S03]  /*4a30*/  LEA R18, P0, R16, c[0x0][0x330], 0x1 ;  /* 0x0000cc0010127a11 */ /* 0x000fc600078008ff */
[----:B------:R-:W-:Y:S01]  /*4a40*/  IMAD R0, R92, c[0x0][0x2f8], RZ ;  /* 0x0000be005c007a24 */ /* 0x000fe200078e02ff */
[----:B--2---:R-:W-:Y:S01]  /*4a50*/  PRMT R21, R20, 0x5410, R19 ;  /* 0x0000541014157816 */ /* 0x004fe20000000013 */
[----:B------:R-:W-:Y:S01]  /*4a60*/  FADD.FTZ R89, R60, R61 ;  /* 0x0000003d3c597221 */ /* 0x000fe20000010000 */
[----:B------:R-:W-:Y:S02]  /*4a70*/  LEA.HI.X R19, R16, c[0x0][0x334], R17, 0x1, P0 ;  /* 0x0000cd0010137a11 */ /* 0x000fe400000f0c11 */
[----:B------:R-:W-:Y:S02]  /*4a80*/  LOP3.LUT R21, R21, R7, RZ, 0xfc, !PT ;  /* 0x0000000715157212 */ /* 0x000fe400078efcff */
[----:B-1----:R-:W-:Y:S01]  /*4a90*/  LOP3.LUT R20, R6, R25, RZ, 0xfc, !PT ;  /* 0x0000001906147212 */ /* 0x002fe200078efcff */
[----:B------:R-:W-:-:S04]  /*4aa0*/  IMAD.WIDE R6, R88, 0x8, R18 ;  /* 0x0000000858067825 */ /* 0x000fc800078e0212 */
[----:B------:R-:W-:-:S04]  /*4ab0*/  IMAD.WIDE.U32 R18, R93, c[0x0][0x2f8], R22 ;  /* 0x0000be005d127a25 */ /* 0x000fc800078e0016 */
[----:B------:R-:W-:Y:S02]  /*4ac0*/  IMAD R23, R93, c[0x0][0x2fc], R0 ;  /* 0x0000bf005d177a24 */ /* 0x000fe400078e0200 */
[----:B------:R-:W-:-:S03]  /*4ad0*/  IMAD R0, R96, c[0x0][0x300], RZ ;  /* 0x0000c00060007a24 */ /* 0x000fc600078e02ff */
[----:B------:R-:W-:Y:S01]  /*4ae0*/  IADD3 R19, R19, R23, RZ ;  /* 0x0000001713137210 */ /* 0x000fe20007ffe0ff */
[----:B-----5:R0:W-:Y:S01]  /*4af0*/  STG.E.64 [R6.64], R4 ;  /* 0x0000000406007986 */ /* 0x0201e2000c101b06 */
        /* <DEDUP_REMOVED lines=15> */
.L_x_13927:
        /* <DEDUP_REMOVED lines=24> */
.L_x_13963:
[----:B0-----:R-:W-:Y:S05]  /*4d70*/  BSYNC B0 ;  /* 0x0000000000007941 */ /* 0x001fea0003800000 */
.L_x_13962:
[----:B------:R-:W-:Y:S01]  /*4d80*/  BSSY B0, `(.L_x_13964) ;  /* 0x0000018000007945 */ /* 0x000fe20003800000 */
[----:B------:R-:W-:Y:S05]  /*4d90*/  @!P0 BRA `(.L_x_13965) ;  /* 0x0000015000008947 */ /* 0x000fea0003800000 */
[----:B------:R-:W-:Y:S06]  /*4da0*/  BAR.SYNC.DEFER_BLOCKING 0x0 ;  /* 0x0000000000007b1d */ /* 0x000fec0000010000 */
[----:B------:R-:W1:Y:S04]  /*4db0*/  SHFL.DOWN P0, R0, R89, 0x1, 0x1f ;  /* 0x08201f0059007f89 */ /* 0x000e680000000000 */
        /* <DEDUP_REMOVED lines=19> */
.L_x_13965:
[----:B------:R-:W1:Y:S02]  /*4ef0*/  S2R R15, SR_TID.X ;  /* 0x00000000000f7919 */ /* 0x000e640000002100 */
.L_x_13966:
[----:B0-----:R-:W-:Y:S05]  /*4f00*/  BSYNC B0 ;  /* 0x0000000000007941 */ /* 0x001fea0003800000 */
.L_x_13964:
        /* <DEDUP_REMOVED lines=10> */
.L_x_13967:
        /* <DEDUP_REMOVED lines=28> */
.L_x_13968:
        /* <DEDUP_REMOVED lines=9> */
.L_x_14773:


//--------------------- .text._Z25selective_scan_bwd_kernelI32Selective_Scan_bwd_kernel_traitsILi32ELi4ELb1ELb0ELb1ELb1ELb0EN3c104HalfENS1_7complexIfEEEEv12SSMParamsBwd --------------------------
	.section	.text._Z25selective_scan_bwd_kernelI32Selective_Scan_bwd_kernel_traitsILi32ELi4ELb1ELb0ELb1ELb1ELb0EN3c104HalfENS1_7complexIfEEEEv12SSMParamsBwd,"ax",@progbits
	.sectioninfo	@"SHI_REGISTERS=148"
	.align	128
        .global         _Z25selective_scan_bwd_kernelI32Selective_Scan_bwd_kernel_traitsILi32ELi4ELb1ELb0ELb1ELb1ELb0EN3c104HalfENS1_7complexIfEEEEv12SSMParamsBwd
        .type           _Z25selective_scan_bwd_kernelI32Selective_Scan_bwd_kernel_traitsILi32ELi4ELb1ELb0ELb1ELb1ELb0EN3c104HalfENS1_7complexIfEEEEv12SSMParamsBwd,@function
        .size           _Z25selective_scan_bwd_kernelI32Selective_Scan_bwd_kernel_traitsILi32ELi4ELb1ELb0ELb1ELb1ELb0EN3c104HalfENS1_7complexIfEEEEv12SSMParamsBwd,(.L_x_14774 - _Z25selective_scan_bwd_kernelI32Selective_Scan_bwd_kernel_traitsILi32ELi4ELb1ELb0ELb1ELb1ELb0EN3c104HalfENS1_7complexIfEEEEv12SSMParamsBwd)
        .other          _Z25selective_scan_bwd_kernelI32Selective_Scan_bwd_kernel_traitsILi32ELi4ELb1ELb0ELb1ELb1ELb0EN3c104HalfENS1_7complexIfEEEEv12SSMParamsBwd,@"STO_CUDA_ENTRY STV_DEFAULT"
_Z25selective_scan_bwd_kernelI32Selective_Scan_bwd_kernel_traitsILi32ELi4ELb1ELb0ELb1ELb1ELb0EN3c104HalfENS1_7complexIfEEEEv12SSMParamsBwd:
.text._Z25selective_scan_bwd_kernelI32Selective_Scan_bwd_kernel_traitsILi32ELi4ELb1ELb0ELb1ELb1ELb0EN3c104HalfENS1_7complexIfEEEEv12SSMParamsBwd:
        /* <DEDUP_REMOVED lines=16> */
[C---:B------:R-:W-:Y:S02]  /*0100*/  @P0 LEA.HI.X R3, R0.reuse, c[0x0][0x23c], R45, 0x2, P2 ;  /* 0x00008f0000030a11 */ /* 0x040fe400010f142d */
[----:B--2---:R-:W-:Y:S02]  /*0110*/  SHF.R.S32.HI R48, RZ, 0x1f, R47 ;  /* 0x0000001fff307819 */ /* 0x004fe4000001142f */
[----:B------:R-:W-:Y:S01]  /*0120*/  @P1 LEA.HI.X R5, R0, c[0x0][0x254], R45, 0x2, P3 ;  /* 0x0000950000051a11 */ /* 0x000fe200018f142d */
[----:B------:R0:W5:Y:S01]  /*0130*/  @P0 LDG.E R44, [R2.64] ;  /* 0x00000006022c0981 */ /* 0x000162000c1e1900 */
[----:B-1----:R-:W-:Y:S02]  /*0140*/  IADD3 R6, R8, 0xffffffe, RZ ;  /* 0x0ffffffe08067810 */ /* 0x002fe40007ffe0ff */
[----:B------:R-:W-:Y:S01]  /*0150*/  MOV R14, c[0x0][0x174] ;  /* 0x00005d00000e7a02 */ /* 0x000fe20000000f00 */
[----:B------:R1:W5:Y:S01]  /*0160*/  @P1 LDG.E R46, [R4.64] ;  /* 0x00000006042e1981 */ /* 0x000362000c1e1900 */
[----:B------:R2:W3:Y:S01]  /*0170*/  F2I.FTZ.U32.TRUNC.NTZ R7, R6 ;  /* 0x0000000600077305 */ /* 0x0004e2000021f000 */
[C---:B------:R-:W-:Y:S01]  /*0180*/  IMAD R8, R48.reuse, c[0x0][0x1d0], RZ ;  /* 0x0000740030087a24 */ /* 0x040fe200078e02ff */
[----:B------:R-:W-:Y:S01]  /*0190*/  ISETP.NE.AND P1, PT, RZ, c[0x0][0x178], PT ;  /* 0x00005e00ff007a0c */ /* 0x000fe20003f25270 */
[----:B------:R-:W-:Y:S01]  /*01a0*/  IMAD R13, R45, c[0x0][0x1d8], RZ ;  /* 0x000076002d0d7a24 */ /* 0x000fe200078e02ff */
[----:B------:R-:W-:Y:S01]  /*01b0*/  MOV R28, c[0x0][0x2b8] ;  /* 0x0000ae00001c7a02 */ /* 0x000fe20000000f00 */
[----:B------:R-:W-:Y:S01]  /*01c0*/  IMAD R12, R48, c[0x0][0x1b0], RZ ;  /* 0x00006c00300c7a24 */ /* 0x000fe200078e02ff */
[----:B0-----:R-:W-:Y:S01]  /*01d0*/  IABS R2, R0 ;  /* 0x0000000000027213 */ /* 0x001fe20000000000 */
[----:B------:R-:W-:Y:S01]  /*01e0*/  CS2R R32, SRZ ;  /* 0x0000000000207805 */ /* 0x000fe2000001ff00 */
[----:B------:R-:W-:Y:S01]  /*01f0*/  CS2R R30, SRZ ;  /* 0x00000000001e7805 */ /* 0x000fe2000001ff00 */
[----:B--2---:R-:W-:Y:S01]  /*0200*/  HFMA2.MMA R6, -RZ, RZ, 0, 0 ;  /* 0x00000000ff067435 */ /* 0x004fe200000001ff */
[----:B-1----:R-:W-:Y:S01]  /*0210*/  IMAD.WIDE.U32 R4, R47, c[0x0][0x1e0], RZ ;  /* 0x000078002f047a25 */ /* 0x002fe200078e00ff */
[----:B------:R-:W-:-:S03]  /*0220*/  CS2R R50, SRZ ;  /* 0x0000000000327805 */ /* 0x000fc6000001ff00 */
[----:B------:R-:W-:Y:S01]  /*0230*/  IMAD R19, R47, c[0x0][0x1b4], R12 ;  /* 0x00006d002f137a24 */ /* 0x000fe200078e020c */
[----:B---3--:R-:W-:-:S05]  /*0240*/  IADD3 R10, RZ, -R7, RZ ;  /* 0x80000007ff0a7210 */ /* 0x008fca0007ffe0ff */
[----:B------:R-:W-:Y:S02]  /*0250*/  IMAD R9, R10, R11, RZ ;  /* 0x0000000b0a097224 */ /* 0x000fe400078e02ff */
[----:B------:R-:W-:Y:S02]  /*0260*/  IMAD R10, R48, c[0x0][0x1e0], RZ ;  /* 0x00007800300a7a24 */ /* 0x000fe400078e02ff */
[----:B------:R-:W-:-:S04]  /*0270*/  IMAD.HI.U32 R7, R7, R9, R6 ;  /* 0x0000000907077227 */ /* 0x000fc800078e0006 */
[----:B------:R-:W-:Y:S02]  /*0280*/  IMAD R9, R47, c[0x0][0x1e4], R10 ;  /* 0x000079002f097a24 */ /* 0x000fe400078e020a */
[----:B------:R-:W-:-:S03]  /*0290*/  IMAD.HI.U32 R49, R7, R2, RZ ;  /* 0x0000000207317227 */ /* 0x000fc600078e00ff */
[----:B------:R-:W-:Y:S01]  /*02a0*/  IADD3 R5, R5, R9, RZ ;  /* 0x0000000905057210 */ /* 0x000fe20007ffe0ff */
[----:B------:R-:W-:Y:S01]  /*02b0*/  IMAD R7, R47, c[0x0][0x1d4], R8 ;  /* 0x000075002f077a24 */ /* 0x000fe200078e0208 */
[----:B------:R-:W-:Y:S01]  /*02c0*/  IADD3 R3, -R49, RZ, RZ ;  /* 0x000000ff31037210 */ /* 0x000fe20007ffe1ff */
[----:B------:R-:W-:Y:S01]  /*02d0*/  IMAD R10, R48, c[0x0][0x278], RZ ;  /* 0x00009e00300a7a24 */ /* 0x000fe200078e02ff */
[----:B------:R-:W-:-:S03]  /*02e0*/  LOP3.LUT R8, R0, c[0x0][0x178], RZ, 0x3c, !PT ;  /* 0x00005e0000087a12 */ /* 0x000fc600078e3cff */
[----:B------:R-:W-:Y:S01]  /*02f0*/  IMAD R6, R11, R3, R2 ;  /* 0x000000030b067224 */ /* 0x000fe200078e0202 */
[----:B------:R-:W-:Y:S01]  /*0300*/  ISETP.GE.AND P3, PT, R8, RZ, PT ;  /* 0x000000ff0800720c */ /* 0x000fe20003f66270 */
[----:B------:R-:W-:-:S03]  /*0310*/  IMAD.WIDE.U32 R2, R47, c[0x0][0x1d0], RZ ;  /* 0x000074002f027a25 */ /* 0x000fc600078e00ff */
[----:B------:R-:W-:Y:S01]  /*0320*/  ISETP.GT.U32.AND P2, PT, R11, R6, PT ;  /* 0x000000060b00720c */ /* 0x000fe20003f44070 */
[----:B------:R-:W-:Y:S01]  /*0330*/  IMAD R17, R47, c[0x0][0x27c], R10 ;  /* 0x00009f002f117a24 */ /* 0x000fe200078e020a */
[----:B------:R-:W-:Y:S01]  /*0340*/  IADD3 R3, R3, R7, RZ ;  /* 0x0000000703037210 */ /* 0x000fe20007ffe0ff */
[----:B------:R-:W-:Y:S01]  /*0350*/  IMAD R10, R0, c[0x0][0x1dc], R13 ;  /* 0x00007700000a7a24 */ /* 0x000fe200078e020d */
[----:B------:R-:W-:Y:S01]  /*0360*/  LEA R13, R14, 0xffffff00, 0x8 ;  /* 0xffffff000e0d7811 */ /* 0x000fe200078e40ff */
[----:B------:R-:W-:-:S04]  /*0370*/  IMAD.WIDE.U32 R8, R47, c[0x0][0x1b0], RZ ;  /* 0x00006c002f087a25 */ /* 0x000fc800078e00ff */
[----:B------:R-:W-:Y:S01]  /*0380*/  IMAD.WIDE.U32 R2, R0, c[0x0][0x1d8], R2 ;  /* 0x0000760000027a25 */ /* 0x000fe200078e0002 */
[----:B------:R-:W-:-:S03]  /*0390*/  IADD3 R9, R9, R19, RZ ;  /* 0x0000001309097210 */ /* 0x000fc60007ffe0ff */
[-C--:B------:R-:W-:Y:S02]  /*03a0*/  @!P2 IADD3 R6, R6, -R11.reuse, RZ ;  /* 0x8000000b0606a210 */ /* 0x080fe40007ffe0ff */
[----:B------:R-:W-:Y:S02]  /*03b0*/  @!P2 IADD3 R49, R49, 0x1, RZ ;  /* 0x000000013131a810 */ /* 0x000fe40007ffe0ff */
[----:B------:R-:W-:Y:S01]  /*03c0*/  ISETP.GE.U32.AND P0, PT, R6, R11, PT ;  /* 0x0000000b0600720c */ /* 0x000fe20003f06070 */
[----:B------:R-:W-:Y:S01]  /*03d0*/  IMAD.WIDE.U32 R6, R47, c[0x0][0x278], RZ ;  /* 0x00009e002f067a25 */ /* 0x000fe200078e00ff */
[----:B------:R-:W-:-:S04]  /*03e0*/  LEA R11, R14, 0xffffff80, 0x7 ;  /* 0xffffff800e0b7811 */ /* 0x000fc800078e38ff */
[----:B------:R-:W-:Y:S02]  /*03f0*/  SHF.R.S32.HI R15, RZ, 0x1f, R11 ;  /* 0x0000001fff0f7819 */ /* 0x000fe4000001140b */
[----:B------:R-:W-:Y:S01]  /*0400*/  IADD3 R7, R7, R17, RZ ;  /* 0x0000001107077210 */ /* 0x000fe20007ffe0ff */
[----:B------:R-:W-:-:S04]  /*0410*/  IMAD R17, R45, c[0x0][0x280], RZ ;  /* 0x0000a0002d117a24 */ /* 0x000fc800078e02ff */
[----:B------:R-:W-:Y:S01]  /*0420*/  @P0 IADD3 R49, R49, 0x1, RZ ;  /* 0x0000000131310810 */ /* 0x000fe20007ffe0ff */
[----:B------:R-:W-:Y:S01]  /*0430*/  IMAD R17, R0, c[0x0][0x284], R17 ;  /* 0x0000a10000117a24 */ /* 0x000fe200078e0211 */
        /* <DEDUP_REMOVED lines=28> */
[----:B------:R-:W-:Y:S02]  /*0600*/  LEA R60, P5, R61, c[0x0][0x230], 0x1 ;  /* 0x00008c003d3c7a11 */ /* 0x000fe400078a08ff */
[----:B------:R-:W-:Y:S02]  /*0610*/  ISETP.NE.AND.EX P1, PT, RZ, c[0x0][0x32c], PT, P1 ;  /* 0x0000cb00ff007a0c */ /* 0x000fe40003f25310 */
[----:B------:R-:W-:Y:S02]  /*0620*/  ISETP.NE.AND.EX P2, PT, RZ, c[0x0][0x34c], PT, P2 ;  /* 0x0000d300ff007a0c */ /* 0x000fe40003f45320 */
[----:B------:R-:W-:-:S02]  /*0630*/  LEA R58, P4, R11, c[0x0][0x308], 0x1 ;  /* 0x0000c2000b3a7a11 */ /* 0x000fc400078808ff */
[----:B------:R-:W-:Y:S01]  /*0640*/  LEA.HI.X R61, R61, c[0x0][0x234], R2, 0x1, P5 ;  /* 0x00008d003d3d7a11 */ /* 0x000fe200028f0c02 */
[----:B------:R-:W-:Y:S01]  /*0650*/  @P0 IMAD R2, R47, c[0x0][0x164], R0 ;  /* 0x000059002f020a24 */ /* 0x000fe200078e0200 */
[----:B------:R-:W-:Y:S02]  /*0660*/  MOV R3, c[0x0][0x2bc] ;  /* 0x0000af0000037a02 */ /* 0x000fe40000000f00 */
[----:B------:R-:W-:Y:S01]  /*0670*/  LEA.HI.X R59, R11, c[0x0][0x30c], R4, 0x1, P4 ;  /* 0x0000c3000b3b7a11 */ /* 0x000fe200020f0c04 */
[----:B------:R-:W-:Y:S01]  /*0680*/  @P0 IMAD R2, R2, c[0x0][0x174], RZ ;  /* 0x00005d0002020a24 */ /* 0x000fe200078e02ff */
[--C-:B------:R-:W-:Y:S02]  /*0690*/  SHF.R.U32.HI R4, RZ, 0x1, R3.reuse ;  /* 0x00000001ff047819 */ /* 0x100fe40000011603 */
[----:B------:R-:W-:Y:S01]  /*06a0*/  @P0 MOV R35, 0x10 ;  /* 0x0000001000230802 */ /* 0x000fe20000000f00 */
[----:B------:R-:W-:Y:S01]  /*06b0*/  @P0 IMAD R2, R2, c[0x0][0x16c], RZ ;  /* 0x00005b0002020a24 */ /* 0x000fe200078e02ff */
[----:B------:R-:W-:Y:S01]  /*06c0*/  SHF.R.U64 R28, R28, 0x1, R3 ;  /* 0x000000011c1c7819 */ /* 0x000fe20000001203 */
[----:B------:R-:W-:Y:S01]  /*06d0*/  IMAD R3, R4, R47, RZ ;  /* 0x0000002f04037224 */ /* 0x000fe200078e02ff */
        /* <DEDUP_REMOVED lines=15> */
[----:B------:R-:W-:Y:S01]  /*07d0*/  UMOV UR4, URZ ;  /* 0x0000003f00047c82 */ /* 0x000fe20008000000 */
[----:B------:R-:W-:Y:S01]  /*07e0*/  MOV R26, R28 ;  /* 0x0000001c001a7202 */ /* 0x000fe20000000f00 */
[----:B------:R-:W-:-:S04]  /*07f0*/  IMAD R55, R49, c[0x0][0x2c4], R2 ;  /* 0x0000b10031377a24 */ /* 0x000fc800078e0202 */
[----:B------:R-:W-:-:S05]  /*0800*/  IMAD.WIDE.U32 R2, R49, c[0x0][0x2c0], R26 ;  /* 0x0000b00031027a25 */ /* 0x000fca00078e001a */
[----:B------:R-:W-:Y:S02]  /*0810*/  IADD3 R55, R3, R55, RZ ;  /* 0x0000003703377210 */ /* 0x000fe40007ffe0ff */
[C---:B------:R-:W-:Y:S02]  /*0820*/  LEA R52, P0, R2.reuse, c[0x0][0x320], 0x3 ;  /* 0x0000c80002347a11 */ /* 0x040fe400078018ff */
[C---:B0-----:R-:W-:Y:S02]  /*0830*/  LOP3.LUT R54, R53.reuse, 0xffffffe0, RZ, 0xc0, !PT ;  /* 0xffffffe035367812 */ /* 0x041fe400078ec0ff */
[----:B------:R-:W-:Y:S02]  /*0840*/  LEA.HI.X R55, R2, c[0x0][0x324], R55, 0x3, P0 ;  /* 0x0000c90002377a11 */ /* 0x000fe400000f1c37 */
[----:B------:R-:W-:Y:S02]  /*0850*/  LOP3.LUT R5, R54, 0x1f, R53, 0xf8, !PT ;  /* 0x0000001f36057812 */ /* 0x000fe400078ef835 */
[----:B------:R-:W-:-:S02]  /*0860*/  SHF.L.U32 R64, R53, 0x3, RZ ;  /* 0x0000000335407819 */ /* 0x000fc400000006ff */
[----:B------:R-:W-:Y:S02]  /*0870*/  IADD3 R54, R54, R5, RZ ;  /* 0x0000000536367210 */ /* 0x000fe40007ffe0ff */
[C---:B------:R-:W-:Y:S02]  /*0880*/  IADD3 R2, R53.reuse, 0x20, RZ ;  /* 0x0000002035027810 */ /* 0x040fe40007ffe0ff */
[C---:B------:R-:W-:Y:S02]  /*0890*/  IADD3 R66, R53.reuse, 0x40, RZ ;  /* 0x0000004035427810 */ /* 0x040fe40007ffe0ff */
[C---:B------:R-:W-:Y:S02]  /*08a0*/  IADD3 R4, R53.reuse, 0x60, RZ ;  /* 0x0000006035047810 */ /* 0x040fe40007ffe0ff */
[C---:B------:R-:W-:Y:S02]  /*08b0*/  IADD3 R68, R53.reuse, 0x80, RZ ;  /* 0x0000008035447810 */ /* 0x040fe40007ffe0ff */
[----:B------:R-:W-:-:S02]  /*08c0*/  IADD3 R6, R53, 0xa0, RZ ;  /* 0x000000a035067810 */ /* 0x000fc40007ffe0ff */
[C---:B------:R-:W-:Y:S02]  /*08d0*/  IADD3 R70, R53.reuse, 0xc0, RZ ;  /* 0x000000c035467810 */ /* 0x040fe40007ffe0ff */
[C---:B------:R-:W-:Y:S02]  /*08e0*/  IADD3 R8, R53.reuse, 0xe0, RZ ;  /* 0x000000e035087810 */ /* 0x040fe40007ffe0ff */
[----:B------:R-:W-:Y:S02]  /*08f0*/  SHF.R.S32.HI R3, RZ, 0x1f, R54 ;  /* 0x0000001fff037819 */ /* 0x000fe40000011436 */
        /* <DEDUP_REMOVED lines=10> */
.L_x_14010:
[----:B------:R-:W-:Y:S01]  /*09a0*/  BAR.SYNC.DEFER_BLOCKING 0x0 ;  /* 0x0000000000007b1d */ /* 0x000fe20000010000 */
[----:B0-----:R-:W-:-:S06]  /*09b0*/  IMAD.WIDE R2, R53, 0x8, R56 ;  /* 0x0000000835027825 */ /* 0x001fcc00078e0238 */
        /* <DEDUP_REMOVED lines=10> */
[----:B------:R-:W1:Y:S04]  /*0a60*/  LDS.64 R12, [R63.X8] ;  /* 0x000000003f0c7984 */ /* 0x000e680000008a00 */
[----:B------:R-:W-:Y:S06]  /*0a70*/  BAR.SYNC.DEFER_BLOCKING 0x0 ;  /* 0x0000000000007b1d */ /* 0x000fec0000010000 */
[----:B------:R-:W2:Y:S01]  /*0a80*/  LDG.E.64 R6, [R6.64] ;  /* 0x0000000606067981 */ /* 0x000ea2000c1e1b00 */
[----:B0-----:R-:W-:Y:S01]  /*0a90*/  HADD2.F32 R2, -RZ, R22.H0_H0 ;  /* 0x20000016ff027230 */ /* 0x001fe20000004100 */
[----:B------:R-:W-:Y:S01]  /*0aa0*/  BSSY B0, `(.L_x_13970) ;  /* 0x000003c000007945 */ /* 0x000fe20003800000 */
[----:B-1----:R-:W-:Y:S01]  /*0ab0*/  HADD2.F32 R3, -RZ, R12.H0_H0 ;  /* 0x2000000cff037230 */ /* 0x002fe20000004100 */
[--C-:B------:R-:W-:Y:S01]  /*0ac0*/  SHF.R.U64 R8, R12, 0x10, R13.reuse ;  /* 0x000000100c087819 */ /* 0x100fe2000000120d */
[----:B------:R-:W-:Y:S01]  /*0ad0*/  HADD2.F32 R9, -RZ, R13.H0_H0 ;  /* 0x2000000dff097230 */ /* 0x000fe20000004100 */
[----:B------:R-:W-:-:S02]  /*0ae0*/  SHF.R.U32.HI R11, RZ, 0x10, R13 ;  /* 0x00000010ff0b7819 */ /* 0x000fc4000001160d */
[--C-:B-----5:R-:W-:Y:S01]  /*0af0*/  FADD.FTZ R74, R3, R46.reuse ;  /* 0x0000002e034a7221 */ /* 0x120fe20000010000 */
[----:B------:R-:W-:Y:S01]  /*0b00*/  HADD2.F32 R5, -RZ, R8.H0_H0 ;  /* 0x20000008ff057230 */ /* 0x000fe20000004100 */
[--C-:B------:R-:W-:Y:S01]  /*0b10*/  FADD.FTZ R76, R9, R46.reuse ;  /* 0x0000002e094c7221 */ /* 0x100fe20000010000 */
[----:B------:R-:W-:Y:S02]  /*0b20*/  HADD2.F32 R11, -RZ, R11.H0_H0 ;  /* 0x2000000bff0b7230 */ /* 0x000fe40000004100 */
[----:B------:R-:W-:Y:S01]  /*0b30*/  FSETP.GTU.FTZ.AND P2, PT, R74, 20, PT ;  /* 0x41a000004a00780b */ /* 0x000fe20003f5c000 */
[--C-:B------:R-:W-:Y:S01]  /*0b40*/  FADD.FTZ R78, R5, R46.reuse ;  /* 0x0000002e054e7221 */ /* 0x100fe20000010000 */
[----:B------:R-:W-:Y:S01]  /*0b50*/  SHF.R.U64 R5, R22, 0x10, R23 ;  /* 0x0000001016057819 */ /* 0x000fe20000001217 */
[----:B------:R-:W-:Y:S01]  /*0b60*/  FADD.FTZ R80, R11, R46 ;  /* 0x0000002e0b507221 */ /* 0x000fe20000010000 */
[----:B------:R-:W-:Y:S02]  /*0b70*/  FSETP.GTU.FTZ.AND P0, PT, R76, 20, PT ;  /* 0x41a000004c00780b */ /* 0x000fe40003f1c000 */
[----:B------:R-:W-:Y:S01]  /*0b80*/  FSETP.GTU.FTZ.AND P3, PT, R78, 20, PT ;  /* 0x41a000004e00780b */ /* 0x000fe20003f7c000 */
[----:B------:R-:W-:Y:S01]  /*0b90*/  HADD2.F32 R5, -RZ, R5.H0_H0 ;  /* 0x20000005ff057230 */ /* 0x000fe20000004100 */
[----:B------:R-:W-:Y:S01]  /*0ba0*/  FSETP.GTU.FTZ.AND P1, PT, R80, 20, PT ;  /* 0x41a000005000780b */ /* 0x000fe20003f3c000 */
[----:B--2---:R0:W-:Y:S01]  /*0bb0*/  STS.64 [R63.X8], R6 ;  /* 0x000000063f007388 */ /* 0x0041e20000008a00 */
[----:B------:R-:W-:-:S06]  /*0bc0*/  NOP ;  /* 0x0000000000007918 */ /* 0x000fcc0000000000 */
[----:B------:R-:W1:Y:S01]  /*0bd0*/  LDS.64 R14, [R63.X8] ;  /* 0x000000003f0e7984 */ /* 0x000e620000008a00 */
[----:B0-----:R-:W-:Y:S01]  /*0be0*/  HADD2.F32 R6, -RZ, R23.H0_H0 ;  /* 0x20000017ff067230 */ /* 0x001fe20000004100 */
[----:B------:R-:W-:Y:S01]  /*0bf0*/  SHF.R.U32.HI R7, RZ, 0x10, R23 ;  /* 0x00000010ff077819 */ /* 0x000fe20000011617 */
[----:B-1----:R-:W-:Y:S01]  /*0c00*/  HADD2.F32 R73, -RZ, R14.H0_H0 ;  /* 0x2000000eff497230 */ /* 0x002fe20000004100 */
[--C-:B------:R-:W-:Y:S01]  /*0c10*/  SHF.R.U64 R77, R14, 0x10, R15.reuse ;  /* 0x000000100e4d7819 */ /* 0x100fe2000000120f */
[----:B------:R-:W-:Y:S01]  /*0c20*/  HADD2.F32 R75, -RZ, R15.H0_H0 ;  /* 0x2000000fff4b7230 */ /* 0x000fe20000004100 */
[----:B------:R-:W-:Y:S02]  /*0c30*/  SHF.R.U32.HI R79, RZ, 0x10, R15 ;  /* 0x00000010ff4f7819 */ /* 0x000fe4000001160f */
        /* <DEDUP_REMOVED lines=34> */
.L_x_13971:
[----:B------:R-:W-:Y:S05]  /*0e60*/  BSYNC B0 ;  /* 0x0000000000007941 */ /* 0x000fea0003800000 */
.L_x_13970:
        /* <DEDUP_REMOVED lines=33> */
.L_x_13973:
[----:B------:R-:W-:Y:S05]  /*1080*/  BSYNC B0 ;  /* 0x0000000000007941 */ /* 0x000fea0003800000 */
.L_x_13972:
        /* <DEDUP_REMOVED lines=33> */
.L_x_13975:
[----:B------:R-:W-:Y:S05]  /*12a0*/  BSYNC B0 ;  /* 0x0000000000007941 */ /* 0x000fea0003800000 */
.L_x_13974:
        /* <DEDUP_REMOVED lines=33> */
.L_x_13977:
[----:B------:R-:W-:Y:S05]  /*14c0*/  BSYNC B0 ;  /* 0x0000000000007941 */ /* 0x000fea0003800000 */
.L_x_13976:
        /* <DEDUP_REMOVED lines=19> */
[----:B------:R-:W-:Y:S01]  /*1600*/  CS2R R90, SRZ ;  /* 0x00000000005a7805 */ /* 0x000fe2000001ff00 */
[----:B------:R-:W-:-:S02]  /*1610*/  MOV R89, RZ ;  /* 0x000000ff00597202 */ /* 0x000fc40000000f00 */
[----:B------:R-:W-:Y:S01]  /*1620*/  MOV R81, RZ ;  /* 0x000000ff00517202 */ /* 0x000fe20000000f00 */
[----:B------:R-:W-:-:S04]  /*1630*/  IMAD.WIDE.U32 R4, R49, c[0x0][0x2c0], R2 ;  /* 0x0000b00031047a25 */ /* 0x000fc800078e0002 */
        /* <DEDUP_REMOVED lines=22> */
.L_x_14009:
        /* <DEDUP_REMOVED lines=11> */
[----:B------:R-:W-:-:S04]  /*1850*/  IMAD R6, R92, c[0x0][0x1c0], RZ ;  /* 0x000070005c067a24 */ /* 0x000fc800078e02ff */
[----:B--2---:R0:W2:Y:S01]  /*1860*/  LDG.E.64 R2, [R36.64] ;  /* 0x0000000624027981 */ /* 0x0040a2000c1e1b00 */
        /* <DEDUP_REMOVED lines=10> */
[----:B------:R-:W-:Y:S01]  /*1910*/  IADD3 R94, R62, -0x1, RZ ;  /* 0xffffffff3e5e7810 */ /* 0x000fe20007ffe0ff */
[C---:B0-----:R-:W-:Y:S01]  /*1920*/  IMAD.WIDE.U32 R36, R0.reuse, c[0x0][0x198], RZ ;  /* 0x0000660000247a25 */ /* 0x041fe200078e00ff */
[C---:B------:R-:W-:Y:S02]  /*1930*/  ISETP.NE.AND P1, PT, R53.reuse, RZ, PT ;  /* 0x000000ff3500720c */ /* 0x040fe40003f25270 */
[----:B------:R-:W-:Y:S01]  /*1940*/  IADD3 R98, R53, 0x200, RZ ;  /* 0x0000020035627810 */ /* 0x000fe20007ffe0ff */
[----:B------:R-:W-:Y:S01]  /*1950*/  IMAD R43, R0, c[0x0][0x19c], R41 ;  /* 0x00006700002b7a24 */ /* 0x000fe200078e0229 */
[----:B------:R-:W-:Y:S01]  /*1960*/  ISETP.GT.AND P0, PT, R62, 0x1, PT ;  /* 0x000000013e00780c */ /* 0x000fe20003f04270 */
[----:B------:R-:W-:Y:S01]  /*1970*/  IMAD R96, R92, c[0x0][0x1a0], RZ ;  /* 0x000068005c607a24 */ /* 0x000fe200078e02ff */
[----:B-1----:R-:W-:-:S02]  /*1980*/  LEA.HI R6, R94, R94, RZ, 0x1 ;  /* 0x0000005e5e067211 */ /* 0x002fc400078f08ff */
[----:B------:R-:W-:Y:S01]  /*1990*/  IADD3 R37, R37, R43, RZ ;  /* 0x0000002b25257210 */ /* 0x000fe20007ffe0ff */
[----:B------:R-:W-:Y:S01]  /*19a0*/  IMAD R99, R89, c[0x0][0x1a4], R96 ;  /* 0x0000690059637a24 */ /* 0x000fe200078e0260 */
[----:B------:R-:W-:-:S13]  /*19b0*/  ISETP.EQ.AND P0, PT, R107, RZ, P0 ;  /* 0x000000ff6b00720c */ /* 0x000fda0000702270 */
[----:B------:R-:W-:Y:S01]  /*19c0*/  @P0 IADD3 R96, R62, -0x2, RZ ;  /* 0xfffffffe3e600810 */ /* 0x000fe20007ffe0ff */
[----:B------:R-:W-:Y:S01]  /*19d0*/  BSSY B0, `(.L_x_13979) ;  /* 0x0000065000007945 */ /* 0x000fe20003800000 */
[----:B--2---:R-:W-:Y:S02]  /*19e0*/  FMUL.FTZ R93, R2, 1.4426950216293334961 ;  /* 0x3fb8aa3b025d7820 */ /* 0x004fe40000410000 */
[-C--:B------:R-:W-:Y:S02]  /*19f0*/  FMUL.FTZ R41, R3, R74.reuse ;  /* 0x0000004a03297220 */ /* 0x080fe40000410000 */
[----:B------:R-:W-:Y:S02]  /*1a00*/  FMUL.FTZ R40, R93, R74 ;  /* 0x0000004a5d287220 */ /* 0x000fe40000410000 */
[----:B------:R-:W-:Y:S01]  /*1a10*/  FMUL.RZ R97, R41, 0.15915493667125701904 ;  /* 0x3e22f98329617820 */ /* 0x000fe2000040c000 */
[----:B------:R-:W-:Y:S01]  /*1a20*/  LOP3.LUT R41, R6, 0xfffffe, RZ, 0xc0, !PT ;  /* 0x00fffffe06297812 */ /* 0x000fe200078ec0ff */
[----:B------:R0:W-:Y:S01]  /*1a30*/  MUFU.EX2 R42, R40 ;  /* 0x00000028002a7308 */ /* 0x0001e20000000800 */
[----:B------:R-:W-:-:S05]  /*1a40*/  IMAD.WIDE.U32 R6, R89, c[0x0][0x1a0], R36 ;  /* 0x0000680059067a25 */ /* 0x000fca00078e0024 */
[----:B------:R-:W-:Y:S02]  /*1a50*/  IADD3 R7, R7, R99, RZ ;  /* 0x0000006307077210 */ /* 0x000fe40007ffe0ff */
[----:B------:R-:W1:Y:S01]  /*1a60*/  MUFU.COS R95, R97 ;  /* 0x00000061005f7308 */ /* 0x000e620000000000 */
[----:B0-----:R-:W-:Y:S02]  /*1a70*/  IADD3 R40, R94, -R41, RZ ;  /* 0x800000295e287210 */ /* 0x001fe40007ffe0ff */
[----:B------:R-:W-:Y:S02]  /*1a80*/  LEA R36, P2, R6, c[0x0][0x228], 0x3 ;  /* 0x00008a0006247a11 */ /* 0x000fe400078418ff */
[----:B------:R-:W-:Y:S02]  /*1a90*/  @!P1 LEA R98, R40, R89, 0x8 ;  /* 0x0000005928629211 */ /* 0x000fe400078e40ff */
[----:B------:R-:W-:Y:S01]  /*1aa0*/  LEA.HI.X R37, R6, c[0x0][0x22c], R7, 0x3, P2 ;  /* 0x00008b0006257a11 */ /* 0x000fe200010f1c07 */
[----:B------:R-:W0:Y:S01]  /*1ab0*/  MUFU.SIN R43, R97 ;  /* 0x00000061002b7308 */ /* 0x000e220000000400 */
[----:B------:R-:W-:Y:S01]  /*1ac0*/  SHF.L.U32 R98, R98, 0x3, RZ ;  /* 0x0000000362627819 */ /* 0x000fe200000006ff */
[----:B---3--:R-:W-:Y:S04]  /*1ad0*/  STS.64 [R63.X8], R4 ;  /* 0x000000043f007388 */ /* 0x008fe80000008a00 */
[----:B----4-:R2:W-:Y:S01]  /*1ae0*/  STS.64 [R63.X8+0x100], R38 ;  /* 0x000100263f007388 */ /* 0x0105e20000008a00 */
[----:B-1----:R-:W-:-:S03]  /*1af0*/  FMUL.FTZ R40, R42, R95 ;  /* 0x0000005f2a287220 */ /* 0x002fc60000410000 */
[----:B------:R-:W5:Y:S01]  /*1b00*/  LDG.E.64 R36, [R36.64] ;  /* 0x0000000624247981 */ /* 0x000f62000c1e1b00 */
[----:B------:R-:W-:-:S06]  /*1b10*/  NOP ;  /* 0x0000000000007918 */ /* 0x000fcc0000000000 */
[----:B0-----:R-:W-:Y:S01]  /*1b20*/  FMUL.FTZ R41, R42, R43 ;  /* 0x0000002b2a297220 */ /* 0x001fe20000410000 */
[----:B------:R-:W0:Y:S01]  /*1b30*/  LDS.128 R4, [R63.X16] ;  /* 0x000000003f047984 */ /* 0x000e22000000cc00 */
[-C--:B--2---:R-:W-:Y:S01]  /*1b40*/  FMUL.FTZ R38, R3, R78.reuse ;  /* 0x0000004e03267220 */ /* 0x084fe20000410000 */
[----:B------:R-:W-:Y:S01]  /*1b50*/  CS2R R42, SRZ ;  /* 0x00000000002a7805 */ /* 0x000fe2000001ff00 */
[----:B------:R-:W-:Y:S01]  /*1b60*/  @P0 IMAD R97, R96, c[0x0][0x16c], R89 ;  /* 0x00005b0060610a24 */ /* 0x000fe200078e0259 */
[----:B------:R1:W-:Y:S01]  /*1b70*/  STS.64 [R98+0xa80], R40 ;  /* 0x000a802862007388 */ /* 0x0003e20000000a00 */
[----:B------:R-:W-:Y:S02]  /*1b80*/  FMUL.RZ R99, R38, 0.15915493667125701904 ;  /* 0x3e22f98326637820 */ /* 0x000fe4000040c000 */
[----:B------:R-:W-:Y:S02]  /*1b90*/  FMUL.FTZ R38, R93, R78 ;  /* 0x0000004e5d267220 */ /* 0x000fe40000410000 */
[----:B------:R-:W-:Y:S01]  /*1ba0*/  MUFU.SIN R103, R99 ;  /* 0x0000006300677308 */ /* 0x000fe20000000400 */
[----:B------:R-:W-:Y:S01]  /*1bb0*/  @P0 IMAD.WIDE R96, R97, 0x10, R34 ;  /* 0x0000001061600825 */ /* 0x000fe200078e0222 */
[----:B------:R-:W-:Y:S03]  /*1bc0*/  BAR.SYNC.DEFER_BLOCKING 0x0 ;  /* 0x0000000000007b1d */ /* 0x000fe60000010000 */
[----:B------:R-:W-:-:S03]  /*1bd0*/  FMUL.FTZ R39, R93, R76 ;  /* 0x0000004c5d277220 */ /* 0x000fc60000410000 */
[----:B------:R-:W2:Y:S01]  /*1be0*/  MUFU.EX2 R38, R38 ;  /* 0x0000002600267308 */ /* 0x000ea20000000800 */
[----:B------:R-:W-:Y:S02]  /*1bf0*/  FMUL.FTZ R95, R93, R80 ;  /* 0x000000505d5f7220 */ /* 0x000fe40000410000 */
[----:B------:R-:W-:-:S05]  /*1c00*/  FMUL.FTZ R93, R3, R76 ;  /* 0x0000004c035d7220 */ /* 0x000fca0000410000 */
[----:B------:R3:W4:Y:S01]  /*1c10*/  MUFU.COS R101, R99 ;  /* 0x0000006300657308 */ /* 0x0007220000000000 */
[----:B------:R0:W5:Y:S01]  /*1c20*/  @P0 LDG.E.64 R42, [R96.64+0x8] ;  /* 0x00000806602a0981 */ /* 0x000162000c1e1b00 */
[----:B---3--:R-:W-:-:S06]  /*1c30*/  HADD2.F32 R99, -RZ, R22.H0_H0 ;  /* 0x20000016ff637230 */ /* 0x008fcc0000004100 */
[----:B------:R-:W-:Y:S01]  /*1c40*/  MUFU.EX2 R39, R39 ;  /* 0x0000002700277308 */ /* 0x000fe20000000800 */
[----:B0-----:R-:W-:-:S07]  /*1c50*/  FMUL.RZ R97, R93, 0.15915493667125701904 ;  /* 0x3e22f9835d617820 */ /* 0x001fce000040c000 */
[----:B-1----:R-:W0:Y:S01]  /*1c60*/  MUFU.SIN R98, R97 ;  /* 0x0000006100627308 */ /* 0x002e220000000400 */
[----:B------:R-:W-:Y:S02]  /*1c70*/  FMUL.FTZ R93, R3, R80 ;  /* 0x00000050035d7220 */ /* 0x000fe40000410000 */
[----:B------:R-:W-:Y:S02]  /*1c80*/  FMUL.FTZ R122, R99, R74 ;  /* 0x0000004a637a7220 */ /* 0x000fe40000410000 */
[----:B--2---:R-:W-:-:S03]  /*1c90*/  FMUL.FTZ R103, R38, R103 ;  /* 0x0000006726677220 */ /* 0x004fc60000410000 */
[----:B------:R-:W1:Y:S01]  /*1ca0*/  MUFU.COS R96, R97 ;  /* 0x0000006100607308 */ /* 0x000e620000000000 */
[----:B------:R-:W-:Y:S02]  /*1cb0*/  FMUL.RZ R104, R93, 0.15915493667125701904 ;  /* 0x3e22f9835d687820 */ /* 0x000fe4000040c000 */
[----:B----4-:R-:W-:Y:S02]  /*1cc0*/  FMUL.FTZ R101, R38, R101 ;  /* 0x0000006526657220 */ /* 0x010fe40000410000 */
[----:B------:R-:W-:-:S03]  /*1cd0*/  FMUL.FTZ R102, R103, R122 ;  /* 0x0000007a67667220 */ /* 0x000fc60000410000 */
[----:B------:R2:W-:Y:S01]  /*1ce0*/  MUFU.EX2 R111, R95 ;  /* 0x0000005f006f7308 */ /* 0x0005e20000000800 */
[----:B------:R-:W-:Y:S02]  /*1cf0*/  FMUL.FTZ R93, RZ, R103 ;  /* 0x00000067ff5d7220 */ /* 0x000fe40000410000 */
[----:B------:R-:W-:Y:S01]  /*1d00*/  FFMA.FTZ R102, RZ, R101, R102 ;  /* 0x00000065ff667223 */ /* 0x000fe20000010066 */
[----:B--2---:R-:W-:-:S04]  /*1d10*/  SHF.R.U64 R95, R22, 0x10, R23 ;  /* 0x00000010165f7819 */ /* 0x004fc80000001217 */
[----:B------:R-:W2:Y:S01]  /*1d20*/  MUFU.COS R100, R104 ;  /* 0x0000006800647308 */ /* 0x000ea20000000000 */
[----:B0-----:R-:W-:Y:S02]  /*1d30*/  FMUL.FTZ R98, R39, R98 ;  /* 0x0000006227627220 */ /* 0x001fe40000410000 */
[----:B------:R-:W-:Y:S01]  /*1d40*/  FFMA.FTZ R93, R101, R122, -R93 ;  /* 0x0000007a655d7223 */ /* 0x000fe2000001085d */
[----:B------:R-:W-:Y:S01]  /*1d50*/  HADD2.F32 R97, -RZ, R95.H0_H0 ;  /* 0x2000005fff617230 */ /* 0x000fe20000004100 */
[----:B------:R-:W-:-:S03]  /*1d60*/  FADD.FTZ R113, RZ, R102 ;  /* 0x00000066ff717221 */ /* 0x000fc60000010000 */
[----:B------:R0:W3:Y:S01]  /*1d70*/  MUFU.SIN R38, R104 ;  /* 0x0000006800267308 */ /* 0x0000e20000000400 */
[----:B-1----:R-:W-:Y:S02]  /*1d80*/  FMUL.FTZ R96, R39, R96 ;  /* 0x0000006027607220 */ /* 0x002fe40000410000 */
[----:B------:R-:W-:Y:S02]  /*1d90*/  FFMA.FTZ R105, R97, R78, R93 ;  /* 0x0000004e61697223 */ /* 0x000fe4000001005d */
[----:B------:R-:W-:Y:S02]  /*1da0*/  FMUL.FTZ R102, R40, R103 ;  /* 0x0000006728667220 */ /* 0x000fe40000410000 */
[----:B0-----:R-:W-:Y:S01]  /*1db0*/  FMUL.FTZ R104, R98, R113 ;  /* 0x0000007162687220 */ /* 0x001fe20000410000 */
[----:B------:R-:W-:Y:S01]  /*1dc0*/  HADD2.F32 R95, -RZ, R23.H0_H0 ;  /* 0x20000017ff5f7230 */ /* 0x000fe20000004100 */
[----:B------:R-:W-:Y:S02]  /*1dd0*/  FMUL.FTZ R39, R41, R103 ;  /* 0x0000006729277220 */ /* 0x000fe40000410000 */
[----:B------:R-:W-:-:S02]  /*1de0*/  FFMA.FTZ R104, R96, R105, -R104 ;  /* 0x0000006960687223 */ /* 0x000fc40000010868 */
[----:B------:R-:W-:Y:S02]  /*1df0*/  FFMA.FTZ R93, R41, R101, R102 ;  /* 0x00000065295d7223 */ /* 0x000fe40000010066 */
[----:B------:R-:W-:Y:S02]  /*1e00*/  FMUL.FTZ R105, R98, R105 ;  /* 0x0000006962697220 */ /* 0x000fe40000410000 */
[----:B--2---:R-:W-:Y:S02]  /*1e10*/  FMUL.FTZ R109, R111, R100 ;  /* 0x000000646f6d7220 */ /* 0x004fe40000410000 */
[----:B------:R-:W-:Y:S02]  /*1e20*/  FFMA.FTZ R39, R40, R101, -R39 ;  /* 0x0000006528277223 */ /* 0x000fe40000010827 */
[----:B------:R-:W-:Y:S02]  /*1e30*/  FMUL.FTZ R100, R98, R93 ;  /* 0x0000005d62647220 */ /* 0x000fe40000410000 */
[----:B------:R-:W-:-:S02]  /*1e40*/  FFMA.FTZ R105, R96, R113, R105 ;  /* 0x0000007160697223 */ /* 0x000fc40000010069 */
[----:B---3--:R-:W-:Y:S02]  /*1e50*/  FMUL.FTZ R111, R111, R38 ;  /* 0x000000266f6f7220 */ /* 0x008fe40000410000 */
[----:B------:R-:W-:Y:S01]  /*1e60*/  FFMA.FTZ R104, R95, R76, R104 ;  /* 0x0000004c5f687223 */ /* 0x000fe20000010068 */
[----:B------:R-:W-:Y:S01]  /*1e70*/  ISETP.NE.AND P2, PT, R53, 0x1f, PT ;  /* 0x0000001f3500780c */ /* 0x000fe20003f45270 */
[-C--:B------:R-:W-:Y:S02]  /*1e80*/  FFMA.FTZ R100, R96, R39.reuse, -R100 ;  /* 0x0000002760647223 */ /* 0x080fe40000010864 */
[----:B------:R-:W-:Y:S02]  /*1e90*/  FADD.FTZ R102, RZ, R105 ;  /* 0x00000069ff667221 */ /* 0x000fe40000010000 */
[----:B------:R-:W-:Y:S02]  /*1ea0*/  FMUL.FTZ R39, R98, R39 ;  /* 0x0000002762277220 */ /* 0x000fe40000410000 */
[----:B------:R-:W-:-:S02]  /*1eb0*/  FMUL.FTZ R105, R111, R104 ;  /* 0x000000686f697220 */ /* 0x000fc40000410000 */
[----:B------:R-:W-:Y:S02]  /*1ec0*/  FFMA.FTZ R38, R96, R93, R39 ;  /* 0x0000005d60267223 */ /* 0x000fe40000010027 */
[-C--:B------:R-:W-:Y:S02]  /*1ed0*/  FFMA.FTZ R110, R109, R102.reuse, R105 ;  /* 0x000000666d6e7223 */ /* 0x080fe40000010069 */
[C---:B------:R-:W-:Y:S02]  /*1ee0*/  FMUL.FTZ R105, R111.reuse, R102 ;  /* 0x000000666f697220 */ /* 0x040fe40000410000 */
[----:B------:R-:W-:Y:S02]  /*1ef0*/  FMUL.FTZ R39, R111, R100 ;  /* 0x000000646f277220 */ /* 0x000fe40000410000 */
[----:B------:R-:W-:Y:S02]  /*1f00*/  FFMA.FTZ R105, R109, R104, -R105 ;  /* 0x000000686d697223 */ /* 0x000fe40000010869 */
[----:B------:R-:W-:-:S02]  /*1f10*/  FMUL.FTZ R102, R111, R38 ;  /* 0x000000266f667220 */ /* 0x000fc40000410000 */
[----:B------:R-:W-:Y:S02]  /*1f20*/  FFMA.FTZ R104, R109, R38, R39 ;  /* 0x000000266d687223 */ /* 0x000fe40000010027 */
[----:B------:R0:W1:Y:S01]  /*1f30*/  @P2 LDS.64 R38, [R53.X8+0x1a88] ;  /* 0x001a880035262984 */ /* 0x0000620000008a00 */
[----:B------:R-:W-:-:S05]  /*1f40*/  SHF.R.U32.HI R93, RZ, 0x10, R23 ;  /* 0x00000010ff5d7819 */ /* 0x000fca0000011617 */
[----:B------:R-:W-:Y:S01]  /*1f50*/  HADD2.F32 R93, -RZ, R93.H0_H0 ;  /* 0x2000005dff5d7230 */ /* 0x000fe20000004100 */
        /* <DEDUP_REMOVED lines=12> */
.L_x_13980:
[----:B0-----:R-:W-:Y:S05]  /*2020*/  BSYNC B0 ;  /* 0x0000000000007941 */ /* 0x001fea0003800000 */
.L_x_13979:
[----:B------:R-:W0:Y:S01]  /*2030*/  SHFL.UP PT, R119, R110, 0x1, RZ ;  /* 0x042000006e777989 */ /* 0x000e2200000e00ff */
[----:B------:R-:W-:Y:S01]  /*2040*/  ISETP.GE.AND P0, PT, R63, 0x1, PT ;  /* 0x000000013f00780c */ /* 0x000fe20003f06270 */
[----:B------:R-:W-:Y:S01]  /*2050*/  HADD2.F32 R120, -RZ, R7.H0_H0 ;  /* 0x20000007ff787230 */ /* 0x000fe20000004100 */
[----:B------:R-:W-:Y:S01]  /*2060*/  SHF.R.U32.HI R118, RZ, 0x10, R7 ;  /* 0x00000010ff767819 */ /* 0x000fe20000011607 */
[----:B------:R-:W2:Y:S01]  /*2070*/  SHFL.UP PT, R115, R117, 0x1, RZ ;  /* 0x0420000075737989 */ /* 0x000ea200000e00ff */
[----:B------:R-:W-:Y:S01]  /*2080*/  SHF.R.U64 R125, R4, 0x10, R5 ;  /* 0x00000010047d7819 */ /* 0x000fe20000001205 */
[----:B------:R-:W-:Y:S01]  /*2090*/  HADD2.F32 R124, -RZ, R5.H0_H0 ;  /* 0x20000005ff7c7230 */ /* 0x000fe20000004100 */
[C---:B-1----:R-:W-:Y:S01]  /*20a0*/  FMUL.FTZ R132, R111.reuse, -R38 ;  /* 0x800000266f847220 */ /* 0x042fe20000410000 */
[----:B------:R-:W1:Y:S01]  /*20b0*/  SHFL.UP PT, R105, R102, 0x1, RZ ;  /* 0x0420000066697989 */ /* 0x000e6200000e00ff */
[----:B------:R-:W-:Y:S01]  /*20c0*/  HADD2.F32 R118, -RZ, R118.H0_H0 ;  /* 0x20000076ff767230 */ /* 0x000fe20000004100 */
[----:B------:R-:W-:Y:S01]  /*20d0*/  FMUL.FTZ R130, R111, R39 ;  /* 0x000000276f827220 */ /* 0x000fe20000410000 */
[----:B------:R-:W-:Y:S01]  /*20e0*/  BSSY B0, `(.L_x_13981) ;  /* 0x00000b3000007945 */ /* 0x000fe20003800000 */
[----:B------:R-:W3:Y:S04]  /*20f0*/  SHFL.UP PT, R113, R104, 0x1, RZ ;  /* 0x0420000068717989 */ /* 0x000ee800000e00ff */
[----:B-----5:R-:W-:Y:S04]  /*2100*/  SHFL.IDX PT, R43, R43, RZ, 0x1f ;  /* 0x00001fff2b2b7589 */ /* 0x020fe800000e0000 */
[----:B------:R-:W-:Y:S01]  /*2110*/  SHFL.IDX PT, R42, R42, RZ, 0x1f ;  /* 0x00001fff2a2a7589 */ /* 0x000fe200000e0000 */
[----:B0-----:R-:W-:-:S02]  /*2120*/  FMUL.FTZ R108, R104, R119 ;  /* 0x00000077686c7220 */ /* 0x001fc40000410000 */
[-C--:B--2---:R-:W-:Y:S02]  /*2130*/  FMUL.FTZ R112, R104, R115.reuse ;  /* 0x0000007368707220 */ /* 0x084fe40000410000 */
[----:B------:R-:W-:Y:S02]  /*2140*/  FFMA.FTZ R108, R102, R115, -R108 ;  /* 0x00000073666c7223 */ /* 0x000fe4000001086c */
[----:B-1----:R-:W-:Y:S02]  /*2150*/  FMUL.FTZ R100, R104, R105 ;  /* 0x0000006968647220 */ /* 0x002fe40000410000 */
[C---:B------:R-:W-:Y:S02]  /*2160*/  FFMA.FTZ R119, R102.reuse, R119, R112 ;  /* 0x0000007766777223 */ /* 0x040fe40000010070 */
[-C--:B---3--:R-:W-:Y:S02]  /*2170*/  FFMA.FTZ R115, R102, R113.reuse, R100 ;  /* 0x0000007166737223 */ /* 0x088fe40000010064 */
        /* <DEDUP_REMOVED lines=45> */
[----:B------:R-:W-:Y:S01]  /*2450*/  FFMA.FTZ R104, R102, R104, R119 ;  /* 0x0000006866687223 */ /* 0x000fe20000010077 */
[----:B------:R-:W-:Y:S01]  /*2460*/  SHF.R.U64 R119, R6, 0x10, R7 ;  /* 0x0000001006777819 */ /* 0x000fe20000001207 */
[CC--:B---3--:R-:W-:Y:S02]  /*2470*/  FMUL.FTZ R112, R115.reuse, R108.reuse ;  /* 0x0000006c73707220 */ /* 0x0c8fe40000410000 */
[C---:B------:R-:W-:Y:S01]  /*2480*/  FFMA.FTZ R121, R102.reuse, R108, R121 ;  /* 0x0000006c66797223 */ /* 0x040fe20000010079 */
[----:B------:R-:W-:Y:S01]  /*2490*/  FSEL R123, R115, R104, !P0 ;  /* 0x00000068737b7208 */ /* 0x000fe20004000000 */
[----:B------:R-:W-:Y:S01]  /*24a0*/  FFMA.FTZ R112, R102, R105, -R112 ;  /* 0x0000006966707223 */ /* 0x000fe20000010870 */
[----:B------:R-:W-:Y:S01]  /*24b0*/  HADD2.F32 R119, -RZ, R119.H0_H0 ;  /* 0x20000077ff777230 */ /* 0x000fe20000004100 */
[----:B------:R-:W-:Y:S01]  /*24c0*/  @P0 FADD.FTZ R110, R110, R121 ;  /* 0x000000796e6e0221 */ /* 0x000fe20000010000 */
[----:B------:R-:W-:Y:S01]  /*24d0*/  HADD2.F32 R115, -RZ, R6.H0_H0 ;  /* 0x20000006ff737230 */ /* 0x000fe20000004100 */
[----:B------:R-:W-:Y:S01]  /*24e0*/  FMUL.FTZ R104, R36, R118 ;  /* 0x0000007624687220 */ /* 0x000fe20000410000 */
[----:B------:R-:W-:Y:S01]  /*24f0*/  SHFL.UP PT, R126, R123, 0x10, RZ ;  /* 0x060000007b7e7989 */ /* 0x000fe200000e00ff */
[----:B------:R-:W-:Y:S01]  /*2500*/  @P0 FFMA.FTZ R102, R102, R100, -R113 ;  /* 0x0000006466660223 */ /* 0x000fe20000010871 */
[----:B------:R-:W-:Y:S01]  /*2510*/  HADD2.F32 R121, -RZ, R4.H0_H0 ;  /* 0x20000004ff797230 */ /* 0x000fe20000004100 */
[----:B------:R-:W-:Y:S01]  /*2520*/  @P0 FADD.FTZ R117, R117, R112 ;  /* 0x0000007075750221 */ /* 0x000fe20000010000 */
[----:B------:R-:W0:Y:S01]  /*2530*/  SHFL.UP PT, R128, R110, 0x10, RZ ;  /* 0x060000006e807989 */ /* 0x000e2200000e00ff */
[----:B------:R-:W-:Y:S01]  /*2540*/  FFMA.FTZ R105, R37, R120, R104 ;  /* 0x0000007825697223 */ /* 0x000fe20000010068 */
[----:B------:R-:W-:Y:S01]  /*2550*/  ISETP.GE.AND P0, PT, R63, 0x10, PT ;  /* 0x000000103f00780c */ /* 0x000fe20003f06270 */
[----:B------:R-:W-:Y:S01]  /*2560*/  FADD.FTZ R112, R79, R79 ;  /* 0x0000004f4f707221 */ /* 0x000fe20000010000 */
[----:B------:R-:W1:Y:S01]  /*2570*/  SHFL.UP PT, R104, R102, 0x10, RZ ;  /* 0x0600000066687989 */ /* 0x000e6200000e00ff */
[----:B------:R-:W-:-:S02]  /*2580*/  FMUL.FTZ R7, R37, R118 ;  /* 0x0000007625077220 */ /* 0x000fc40000410000 */
[C---:B------:R-:W-:Y:S01]  /*2590*/  FMUL.FTZ R100, R36.reuse, R119 ;  /* 0x0000007724647220 */ /* 0x040fe20000410000 */
[----:B------:R-:W2:Y:S01]  /*25a0*/  SHFL.UP PT, R127, R117, 0x10, RZ ;  /* 0x06000000757f7989 */ /* 0x000ea200000e00ff */
[----:B------:R-:W-:Y:S02]  /*25b0*/  FFMA.FTZ R7, R36, R120, -R7 ;  /* 0x0000007824077223 */ /* 0x000fe40000010807 */
[----:B------:R-:W-:Y:S02]  /*25c0*/  FMUL.FTZ R116, R112, R105 ;  /* 0x0000006970747220 */ /* 0x000fe40000410000 */
[----:B------:R-:W-:Y:S02]  /*25d0*/  FMUL.FTZ R6, R37, R119 ;  /* 0x0000007725067220 */ /* 0x000fe40000410000 */
[----:B------:R-:W-:Y:S02]  /*25e0*/  FADD.FTZ R113, R75, R75 ;  /* 0x0000004b4b717221 */ /* 0x000fe40000010000 */
[----:B------:R-:W-:-:S02]  /*25f0*/  FFMA.FTZ R100, R37, R115, R100 ;  /* 0x0000007325647223 */ /* 0x000fc40000010064 */
[----:B------:R-:W-:Y:S02]  /*2600*/  FMUL.FTZ R114, R112, R7 ;  /* 0x0000000770727220 */ /* 0x000fe40000410000 */
[-C--:B------:R-:W-:Y:S02]  /*2610*/  FMUL.FTZ R108, R109, R116.reuse ;  /* 0x000000746d6c7220 */ /* 0x080fe40000410000 */
[----:B------:R-:W-:Y:S02]  /*2620*/  FFMA.FTZ R6, R36, R115, -R6 ;  /* 0x0000007324067223 */ /* 0x000fe40000010806 */
[----:B------:R-:W-:Y:S02]  /*2630*/  FMUL.FTZ R7, R111, R116 ;  /* 0x000000746f077220 */ /* 0x000fe40000410000 */
[----:B------:R-:W-:Y:S02]  /*2640*/  FMUL.FTZ R105, R113, R100 ;  /* 0x0000006471697220 */ /* 0x000fe40000410000 */
[----:B------:R-:W-:-:S02]  /*2650*/  FFMA.FTZ R100, -R111, R114, -R108 ;  /* 0x000000726f647223 */ /* 0x000fc4000001096c */
[----:B------:R-:W-:Y:S02]  /*2660*/  FMUL.FTZ R108, R113, R6 ;  /* 0x00000006716c7220 */ /* 0x000fe40000410000 */
[----:B------:R-:W-:Y:S02]  /*2670*/  FFMA.FTZ R7, R109, R114, -R7 ;  /* 0x000000726d077223 */ /* 0x000fe40000010807 */
[C---:B0-----:R-:W-:Y:S02]  /*2680*/  FMUL.FTZ R4, R123.reuse, R128 ;  /* 0x000000807b047220 */ /* 0x041fe40000410000 */
[----:B------:R-:W-:Y:S02]  /*2690*/  FADD.FTZ R129, R108, R7 ;  /* 0x000000076c817221 */ /* 0x000fe40000010000 */
[----:B-1----:R-:W-:Y:S02]  /*26a0*/  FMUL.FTZ R7, R123, R104 ;  /* 0x000000687b077220 */ /* 0x002fe40000410000 */
[----:B------:R-:W-:Y:S01]  /*26b0*/  FADD.FTZ R131, -R105, R100 ;  /* 0x0000006469837221 */ /* 0x000fe20000010100 */
[----:B------:R-:W-:Y:S01]  /*26c0*/  SHF.R.U32.HI R100, RZ, 0x10, R5 ;  /* 0x00000010ff647819 */ /* 0x000fe20000011605 */
[----:B--2---:R-:W-:-:S02]  /*26d0*/  FFMA.FTZ R4, R102, R127, -R4 ;  /* 0x0000007f66047223 */ /* 0x004fc40000010804 */
[CC--:B------:R-:W-:Y:S02]  /*26e0*/  FMUL.FTZ R5, R123.reuse, R126.reuse ;  /* 0x0000007e7b057220 */ /* 0x0c0fe40000410000 */
[C---:B------:R-:W-:Y:S02]  /*26f0*/  FMUL.FTZ R127, R123.reuse, R127 ;  /* 0x0000007f7b7f7220 */ /* 0x040fe40000410000 */
[C---:B------:R-:W-:Y:S02]  /*2700*/  FFMA.FTZ R126, R102.reuse, R126, R7 ;  /* 0x0000007e667e7223 */ /* 0x040fe40000010007 */
[----:B------:R-:W-:Y:S02]  /*2710*/  FFMA.FTZ R127, R102, R128, R127 ;  /* 0x00000080667f7223 */ /* 0x000fe4000001007f */
[----:B------:R-:W-:Y:S01]  /*2720*/  FMUL.FTZ R6, R98, -R131 ;  /* 0x8000008362067220 */ /* 0x000fe20000410000 */
[----:B------:R-:W-:Y:S01]  /*2730*/  FSEL R128, R123, R126, !P0 ;  /* 0x0000007e7b807208 */ /* 0x000fe20004000000 */
[----:B------:R-:W-:Y:S01]  /*2740*/  HADD2.F32 R126, -RZ, R100.H0_H0 ;  /* 0x20000064ff7e7230 */ /* 0x000fe20000004100 */
[----:B------:R-:W-:Y:S01]  /*2750*/  @P0 FFMA.FTZ R102, R102, R104, -R5 ;  /* 0x0000006866660223 */ /* 0x000fe20000010805 */
[----:B------:R-:W-:Y:S01]  /*2760*/  HFMA2.MMA R5, -RZ, RZ, 0, 0 ;  /* 0x00000000ff057435 */ /* 0x000fe200000001ff */
[----:B------:R-:W-:-:S02]  /*2770*/  FFMA.FTZ R133, R96, R129, -R6 ;  /* 0x0000008160857223 */ /* 0x000fc40000010806 */
[-C--:B------:R-:W-:Y:S01]  /*2780*/  FMUL.FTZ R104, R36, R126.reuse ;  /* 0x0000007e24687220 */ /* 0x080fe20000410000 */
[----:B------:R-:W0:Y:S01]  /*2790*/  SHFL.UP PT, R128, R128, 0x1, RZ ;  /* 0x0420000080807989 */ /* 0x000e2200000e00ff */
[----:B------:R-:W-:Y:S01]  /*27a0*/  FMUL.FTZ R129, R98, -R129 ;  /* 0x8000008162817220 */ /* 0x000fe20000410000 */
[----:B------:R-:W-:Y:S01]  /*27b0*/  CS2R R6, SRZ ;  /* 0x0000000000067805 */ /* 0x000fe2000001ff00 */
[----:B------:R-:W-:Y:S01]  /*27c0*/  @P0 FADD.FTZ R110, R110, R127 ;  /* 0x0000007f6e6e0221 */ /* 0x000fe20000010000 */
[----:B------:R-:W1:Y:S01]  /*27d0*/  SHFL.UP PT, R102, R102, 0x1, RZ ;  /* 0x0420000066667989 */ /* 0x000e6200000e00ff */
[----:B------:R-:W-:Y:S02]  /*27e0*/  FADD.FTZ R123, R77, R77 ;  /* 0x0000004d4d7b7221 */ /* 0x000fe40000010000 */
[C---:B------:R-:W-:Y:S02]  /*27f0*/  FMUL.FTZ R127, R37.reuse, R126 ;  /* 0x0000007e257f7220 */ /* 0x040fe40000410000 */
[----:B------:R-:W-:-:S02]  /*2800*/  FFMA.FTZ R104, R37, R124, R104 ;  /* 0x0000007c25687223 */ /* 0x000fc40000010068 */
[----:B------:R-:W-:Y:S01]  /*2810*/  @P0 FADD.FTZ R117, R117, R4 ;  /* 0x0000000475750221 */ /* 0x000fe20000010000 */
[----:B------:R-:W-:Y:S01]  /*2820*/  ISETP.GE.AND P0, PT, R62, c[0x0][0x174], PT ;  /* 0x00005d003e007a0c */ /* 0x000fe20003f06270 */
[----:B------:R-:W-:Y:S01]  /*2830*/  FFMA.FTZ R129, R96, R131, R129 ;  /* 0x0000008360817223 */ /* 0x000fe20000010081 */
[----:B------:R-:W-:Y:S01]  /*2840*/  MOV R4, 0x3f800000 ;  /* 0x3f80000000047802 */ /* 0x000fe20000000f00 */
[----:B------:R-:W-:Y:S01]  /*2850*/  FMUL.FTZ R104, R123, R104 ;  /* 0x000000687b687220 */ /* 0x000fe20000410000 */
[----:B------:R-:W-:Y:S01]  /*2860*/  ISETP.NE.OR P0, PT, R107, RZ, P0 ;  /* 0x000000ff6b00720c */ /* 0x000fe20000705670 */
[----:B------:R-:W-:Y:S02]  /*2870*/  FFMA.FTZ R100, R36, R124, -R127 ;  /* 0x0000007c24647223 */ /* 0x000fe4000001087f */
[----:B------:R0:W2:Y:S01]  /*2880*/  SHFL.UP PT, R127, R117, 0x1, RZ ;  /* 0x04200000757f7989 */ /* 0x0000a200000e00ff */
[----:B------:R-:W-:Y:S02]  /*2890*/  FADD.FTZ R136, -R104, R129 ;  /* 0x0000008168887221 */ /* 0x000fe40000010100 */
[----:B------:R-:W-:Y:S01]  /*28a0*/  FMUL.FTZ R100, R123, R100 ;  /* 0x000000647b647220 */ /* 0x000fe20000410000 */
[----:B------:R1:W3:Y:S01]  /*28b0*/  SHFL.UP PT, R129, R110, 0x1, RZ ;  /* 0x042000006e817989 */ /* 0x0002e200000e00ff */
[----:B------:R-:W-:-:S02]  /*28c0*/  FFMA.FTZ R131, R109, R38, -R130 ;  /* 0x000000266d837223 */ /* 0x000fc40000010882 */
[----:B------:R-:W-:Y:S02]  /*28d0*/  FADD.FTZ R134, R100, R133 ;  /* 0x0000008564867221 */ /* 0x000fe40000010000 */
[----:B------:R-:W-:Y:S01]  /*28e0*/  FFMA.FTZ R133, R109, -R39, R132 ;  /* 0x800000276d857223 */ /* 0x000fe20000010084 */
[----:B------:R4:W4:Y:S01]  /*28f0*/  @!P0 LDS.128 R4, [R89.X16+0x1b80] ;  /* 0x001b800059048984 */ /* 0x000922000000cc00 */
[----:B0-----:R-:W-:Y:S01]  /*2900*/  FMUL.FTZ R117, R128, R43 ;  /* 0x0000002b80757220 */ /* 0x001fe20000410000 */
[----:B------:R-:W-:Y:S01]  /*2910*/  ISETP.NE.AND P0, PT, R107, 0x1f, PT ;  /* 0x0000001f6b00780c */ /* 0x000fe20003f05270 */
[C---:B------:R-:W-:Y:S02]  /*2920*/  FMUL.FTZ R130, R98.reuse, -R133 ;  /* 0x8000008562827220 */ /* 0x040fe40000410000 */
[-C--:B------:R-:W-:Y:S02]  /*2930*/  FMUL.FTZ R132, R98, -R131.reuse ;  /* 0x8000008362847220 */ /* 0x080fe40000410000 */
[----:B------:R-:W-:Y:S01]  /*2940*/  FFMA.FTZ R130, R96, R131, -R130 ;  /* 0x0000008360827223 */ /* 0x000fe20000010882 */
[----:B------:R-:W-:Y:S01]  /*2950*/  HADD2.F32 R131, -RZ, R125.H0_H0 ;  /* 0x2000007dff837230 */ /* 0x000fe20000004100 */
[----:B------:R-:W-:-:S02]  /*2960*/  FMUL.FTZ R128, R128, R42 ;  /* 0x0000002a80807220 */ /* 0x000fc40000410000 */
[C---:B-1----:R-:W-:Y:S02]  /*2970*/  FFMA.FTZ R110, R102.reuse, R42, -R117 ;  /* 0x0000002a666e7223 */ /* 0x042fe40000010875 */
[----:B------:R-:W-:Y:S02]  /*2980*/  FFMA.FTZ R128, R102, R43, R128 ;  /* 0x0000002b66807223 */ /* 0x000fe40000010080 */
[----:B--2---:R-:W-:Y:S02]  /*2990*/  @P1 FADD.FTZ R42, R127, R110 ;  /* 0x0000006e7f2a1221 */ /* 0x004fe40000010000 */
[-C--:B------:R-:W-:Y:S02]  /*29a0*/  FMUL.FTZ R102, R37, R131.reuse ;  /* 0x0000008325667220 */ /* 0x080fe40000410000 */
[----:B------:R-:W-:Y:S02]  /*29b0*/  FMUL.FTZ R110, R36, R131 ;  /* 0x00000083246e7220 */ /* 0x000fe40000410000 */
[----:B------:R-:W-:-:S02]  /*29c0*/  FFMA.FTZ R132, R96, R133, R132 ;  /* 0x0000008560847223 */ /* 0x000fc40000010084 */
[----:B---3--:R-:W-:Y:S02]  /*29d0*/  @P1 FADD.FTZ R43, R129, R128 ;  /* 0x00000080812b1221 */ /* 0x008fe40000010000 */
[----:B------:R-:W-:Y:S02]  /*29e0*/  FADD.FTZ R129, R73, R73 ;  /* 0x0000004949817221 */ /* 0x000fe40000010000 */
[-C--:B------:R-:W-:Y:S02]  /*29f0*/  FFMA.FTZ R102, R36, R121.reuse, -R102 ;  /* 0x0000007924667223 */ /* 0x080fe40000010866 */
[C---:B------:R-:W-:Y:S02]  /*2a00*/  FMUL.FTZ R135, R103.reuse, -R136 ;  /* 0x8000008867877220 */ /* 0x040fe40000410000 */
[----:B------:R-:W-:Y:S02]  /*2a10*/  FMUL.FTZ R137, R103, -R134 ;  /* 0x8000008667897220 */ /* 0x000fe40000410000 */
[----:B------:R-:W-:-:S02]  /*2a20*/  FFMA.FTZ R128, R37, R121, R110 ;  /* 0x0000007925807223 */ /* 0x000fc4000001006e */
[----:B------:R-:W-:Y:S02]  /*2a30*/  FMUL.FTZ R125, R103, -R132 ;  /* 0x80000084677d7220 */ /* 0x000fe40000410000 */
[----:B------:R-:W-:Y:S02]  /*2a40*/  FMUL.FTZ R127, R41, R43 ;  /* 0x0000002b297f7220 */ /* 0x000fe40000410000 */
[----:B------:R-:W-:Y:S02]  /*2a50*/  FMUL.FTZ R110, R129, R102 ;  /* 0x00000066816e7220 */ /* 0x000fe40000410000 */
[C---:B------:R-:W-:Y:S02]  /*2a60*/  FFMA.FTZ R135, R101.reuse, R134, -R135 ;  /* 0x0000008665877223 */ /* 0x040fe40000010887 */
[----:B------:R-:W-:Y:S02]  /*2a70*/  FFMA.FTZ R137, R101, R136, R137 ;  /* 0x0000008865897223 */ /* 0x000fe40000010089 */
[----:B------:R-:W-:-:S02]  /*2a80*/  FMUL.FTZ R133, R103, -R130 ;  /* 0x8000008267857220 */ /* 0x000fc40000410000 */
[----:B------:R-:W-:Y:S02]  /*2a90*/  FMUL.FTZ R102, R129, R128 ;  /* 0x0000008081667220 */ /* 0x000fe40000410000 */
[----:B------:R-:W-:Y:S02]  /*2aa0*/  FFMA.FTZ R117, R101, R130, -R125 ;  /* 0x0000008265757223 */ /* 0x000fe4000001087d */
[-C--:B------:R-:W-:Y:S02]  /*2ab0*/  FMUL.FTZ R130, R41, R42.reuse ;  /* 0x0000002a29827220 */ /* 0x080fe40000410000 */
[----:B------:R-:W-:Y:S01]  /*2ac0*/  FFMA.FTZ R41, R40, R42, -R127 ;  /* 0x0000002a28297223 */ /* 0x000fe2000001087f */
[----:B------:R0:W1:Y:S01]  /*2ad0*/  SHFL.DOWN PT, R136, R117, 0x1, 0x1f ;  /* 0x08201f0075887f89 */ /* 0x00006200000e0000 */
[----:B------:R-:W-:Y:S02]  /*2ae0*/  FFMA.FTZ R125, R101, R132, R133 ;  /* 0x00000084657d7223 */ /* 0x000fe40000010085 */
        /* <DEDUP_REMOVED lines=18> */
.L_x_13982:
[----:B----4-:R-:W-:Y:S05]  /*2c10*/  BSYNC B0 ;  /* 0x0000000000007941 */ /* 0x010fea0003800000 */
.L_x_13981:
        /* <DEDUP_REMOVED lines=22> */
.L_x_13984:
[----:B------:R-:W-:Y:S05]  /*2d80*/  BSYNC B0 ;  /* 0x0000000000007941 */ /* 0x000fea0003800000 */
.L_x_13983:
[----:B------:R-:W-:Y:S01]  /*2d90*/  FMUL.FTZ R42, R103, R122 ;  /* 0x0000007a672a7220 */ /* 0x000fe20000410000 */
[----:B------:R-:W-:Y:S01]  /*2da0*/  ISETP.GT.U32.AND P0, PT, R107, 0x1b, PT ;  /* 0x0000001b6b00780c */ /* 0x000fe20003f04070 */
[----:B------:R-:W-:Y:S01]  /*2db0*/  FMUL.FTZ R41, R103, R40 ;  /* 0x0000002867297220 */ /* 0x000fe20000410000 */
[----:B0-----:R0:W1:Y:S01]  /*2dc0*/  SHFL.DOWN PT, R140, R128, 0x4, 0x1f ;  /* 0x08801f00808c7f89 */ /* 0x00106200000e0000 */
[C---:B------:R-:W-:Y:S01]  /*2dd0*/  FFMA.FTZ R130, R121.reuse, R122, -R43 ;  /* 0x0000007a79827223 */ /* 0x040fe2000001082b */
[----:B------:R-:W-:Y:S01]  /*2de0*/  BSSY B0, `(.L_x_13985) ;  /* 0x0000021000007945 */ /* 0x000fe20003800000 */
[----:B---3--:R-:W-:-:S02]  /*2df0*/  FFMA.FTZ R132, R121, R40, R131 ;  /* 0x0000002879847223 */ /* 0x008fc40000010083 */
[C---:B------:R-:W-:Y:S02]  /*2e00*/  FFMA.FTZ R42, R101.reuse, R40, R42 ;  /* 0x00000028652a7223 */ /* 0x040fe4000001002a */
[----:B------:R-:W-:Y:S02]  /*2e10*/  FFMA.FTZ R121, R101, R122, -R41 ;  /* 0x0000007a65797223 */ /* 0x000fe40000010829 */
[----:B------:R-:W-:Y:S02]  /*2e20*/  FADD.FTZ R41, RZ, R42 ;  /* 0x0000002aff297221 */ /* 0x000fe40000010000 */
[-C--:B------:R-:W-:Y:S02]  /*2e30*/  FMUL.FTZ R43, R37, R40.reuse ;  /* 0x00000028252b7220 */ /* 0x080fe40000410000 */
[----:B------:R-:W-:Y:S02]  /*2e40*/  FMUL.FTZ R131, R36, R40 ;  /* 0x0000002824837220 */ /* 0x000fe40000410000 */
[----:B------:R-:W-:-:S02]  /*2e50*/  FFMA.FTZ R121, R97, R78, R121 ;  /* 0x0000004e61797223 */ /* 0x000fc40000010079 */
[----:B------:R-:W-:Y:S02]  /*2e60*/  FMUL.FTZ R42, R126, R41 ;  /* 0x000000297e2a7220 */ /* 0x000fe40000410000 */
[-C--:B----4-:R-:W-:Y:S02]  /*2e70*/  FFMA.FTZ R136, R36, R122.reuse, -R43 ;  /* 0x0000007a24887223 */ /* 0x090fe4000001082b */
[----:B--2---:R-:W-:Y:S02]  /*2e80*/  FFMA.FTZ R138, R37, R122, R131 ;  /* 0x0000007a258a7223 */ /* 0x004fe40000010083 */
[----:B------:R-:W-:Y:S02]  /*2e90*/  FMUL.FTZ R126, R126, R121 ;  /* 0x000000797e7e7220 */ /* 0x000fe40000410000 */
[C---:B------:R-:W-:Y:S02]  /*2ea0*/  FFMA.FTZ R134, R129.reuse, R130, RZ ;  /* 0x0000008281867223 */ /* 0x040fe400000100ff */
[----:B------:R-:W-:-:S02]  /*2eb0*/  FFMA.FTZ R132, -R129, R132, RZ ;  /* 0x0000008481847223 */ /* 0x000fc400000101ff */
[C---:B------:R-:W-:Y:S02]  /*2ec0*/  FMUL.FTZ R131, R129.reuse, R136 ;  /* 0x0000008881837220 */ /* 0x040fe40000410000 */
[----:B------:R-:W-:Y:S01]  /*2ed0*/  FFMA.FTZ R129, -R129, R138, -RZ ;  /* 0x0000008a81817223 */ /* 0x000fe200000109ff */
[----:B------:R0:W2:Y:S01]  /*2ee0*/  SHFL.DOWN PT, R136, R117, 0x4, 0x1f ;  /* 0x08801f0075887f89 */ /* 0x0000a200000e0000 */
[C---:B------:R-:W-:Y:S02]  /*2ef0*/  FFMA.FTZ R135, R124.reuse, R41, R126 ;  /* 0x000000297c877223 */ /* 0x040fe4000001007e */
[----:B------:R-:W-:Y:S01]  /*2f00*/  FFMA.FTZ R133, R124, R121, -R42 ;  /* 0x000000797c857223 */ /* 0x000fe2000001082a */
[----:B------:R0:W3:Y:S04]  /*2f10*/  SHFL.DOWN PT, R138, R125, 0x4, 0x1f ;  /* 0x08801f007d8a7f89 */ /* 0x0000e800000e0000 */
[----:B------:R0:W4:Y:S01]  /*2f20*/  SHFL.DOWN PT, R126, R127, 0x4, 0x1f ;  /* 0x08801f007f7e7f89 */ /* 0x00012200000e0000 */
        /* <DEDUP_REMOVED lines=12> */
.L_x_13986:
[----:B-1----:R-:W-:Y:S05]  /*2ff0*/  BSYNC B0 ;  /* 0x0000000000007941 */ /* 0x002fea0003800000 */
.L_x_13985:
[C---:B------:R-:W-:Y:S01]  /*3000*/  FMUL.FTZ R43, R98.reuse, R121 ;  /* 0x00000079622b7220 */ /* 0x040fe20000410000 */
[C---:B------:R-:W-:Y:S01]  /*3010*/  ISETP.GT.U32.AND P0, PT, R107.reuse, 0x17, PT ;  /* 0x000000176b00780c */ /* 0x040fe20003f04070 */
[-C--:B------:R-:W-:Y:S01]  /*3020*/  FMUL.FTZ R42, R98, R41.reuse ;  /* 0x00000029622a7220 */ /* 0x080fe20000410000 */
[----:B------:R1:W0:Y:S01]  /*3030*/  SHFL.DOWN PT, R140, R117, 0x8, 0x1f ;  /* 0x09001f00758c7f89 */ /* 0x00022200000e0000 */
[C---:B------:R-:W-:Y:S01]  /*3040*/  FFMA.FTZ R43, R96.reuse, R41, R43 ;  /* 0x00000029602b7223 */ /* 0x040fe2000001002b */
[----:B------:R-:W-:Y:S01]  /*3050*/  BSSY B0, `(.L_x_13987) ;  /* 0x0000020000007945 */ /* 0x000fe20003800000 */
[----:B------:R-:W-:Y:S01]  /*3060*/  FFMA.FTZ R124, R96, R121, -R42 ;  /* 0x00000079607c7223 */ /* 0x000fe2000001082a */
[----:B------:R1:W4:Y:S01]  /*3070*/  SHFL.DOWN PT, R142, R125, 0x8, 0x1f ;  /* 0x09001f007d8e7f89 */ /* 0x00032200000e0000 */
[----:B------:R-:W-:Y:S01]  /*3080*/  FADD.FTZ R42, RZ, R43 ;  /* 0x0000002bff2a7221 */ /* 0x000fe20000010000 */
[----:B------:R-:W-:Y:S01]  /*3090*/  ISETP.GT.U32.AND P1, PT, R107, 0xf, PT ;  /* 0x0000000f6b00780c */ /* 0x000fe20003f24070 */
[----:B------:R-:W-:Y:S01]  /*30a0*/  FFMA.FTZ R124, R95, R76, R124 ;  /* 0x0000004c5f7c7223 */ /* 0x000fe2000001007c */
[----:B------:R1:W3:Y:S02]  /*30b0*/  SHFL.DOWN PT, R144, R128, 0x8, 0x1f ;  /* 0x09001f0080907f89 */ /* 0x0002e400000e0000 */
[----:B---3--:R-:W-:-:S02]  /*30c0*/  FFMA.FTZ R138, R123, R133, R134 ;  /* 0x000000857b8a7223 */ /* 0x008fc40000010086 */
[----:B------:R-:W-:Y:S02]  /*30d0*/  FFMA.FTZ R130, -R123, R135, R132 ;  /* 0x000000877b827223 */ /* 0x000fe40000010184 */
[-C--:B----4-:R-:W-:Y:S02]  /*30e0*/  FMUL.FTZ R126, R37, R41.reuse ;  /* 0x00000029257e7220 */ /* 0x090fe40000410000 */
[C---:B------:R-:W-:Y:S02]  /*30f0*/  FMUL.FTZ R43, R119.reuse, R42 ;  /* 0x0000002a772b7220 */ /* 0x040fe40000410000 */
[----:B------:R-:W-:Y:S02]  /*3100*/  FMUL.FTZ R134, R119, R124 ;  /* 0x0000007c77867220 */ /* 0x000fe40000410000 */
[C---:B------:R-:W-:Y:S02]  /*3110*/  FMUL.FTZ R132, R36.reuse, R41 ;  /* 0x0000002924847220 */ /* 0x040fe40000410000 */
[----:B------:R-:W-:-:S02]  /*3120*/  FFMA.FTZ R126, R36, R121, -R126 ;  /* 0x00000079247e7223 */ /* 0x000fc4000001087e */
[----:B------:R-:W-:Y:S02]  /*3130*/  FFMA.FTZ R133, R115, R124, -R43 ;  /* 0x0000007c73857223 */ /* 0x000fe4000001082b */
[----:B------:R-:W-:Y:S02]  /*3140*/  FFMA.FTZ R132, R37, R121, R132 ;  /* 0x0000007925847223 */ /* 0x000fe40000010084 */
[----:B------:R-:W-:Y:S02]  /*3150*/  FFMA.FTZ R115, R115, R42, R134 ;  /* 0x0000002a73737223 */ /* 0x000fe40000010086 */
[----:B------:R1:W3:Y:S01]  /*3160*/  SHFL.DOWN PT, R134, R127, 0x8, 0x1f ;  /* 0x09001f007f867f89 */ /* 0x0002e200000e0000 */
[C---:B------:R-:W-:Y:S02]  /*3170*/  FMUL.FTZ R119, R123.reuse, R126 ;  /* 0x0000007e7b777220 */ /* 0x040fe40000410000 */
[----:B------:R-:W-:Y:S01]  /*3180*/  FFMA.FTZ R123, -R123, R132, -RZ ;  /* 0x000000847b7b7223 */ /* 0x000fe200000109ff */
[----:B------:R-:W-:Y:S05]  /*3190*/  @P0 BRA `(.L_x_13988) ;  /* 0x000000b000000947 */ /* 0x000fea0003800000 */
[C---:B0-----:R-:W-:Y:S02]  /*31a0*/  FMUL.FTZ R132, R125.reuse, R144 ;  /* 0x000000907d847220 */ /* 0x041fe40000410000 */
[----:B------:R-:W-:-:S02]  /*31b0*/  FMUL.FTZ R126, R125, R142 ;  /* 0x0000008e7d7e7220 */ /* 0x000fc40000410000 */
[-C--:B--23--:R-:W-:Y:S02]  /*31c0*/  FMUL.FTZ R136, R125, R134.reuse ;  /* 0x000000867d887220 */ /* 0x08cfe40000410000 */
        /* <DEDUP_REMOVED lines=8> */
.L_x_13988:
[----:B0-----:R-:W-:Y:S05]  /*3250*/  BSYNC B0 ;  /* 0x0000000000007941 */ /* 0x001fea0003800000 */
.L_x_13987:
[----:B------:R0:W4:Y:S01]  /*3260*/  SHFL.DOWN PT, R140, R117, 0x10, 0x1f ;  /* 0x0a001f00758c7f89 */ /* 0x00012200000e0000 */
[----:B------:R-:W-:Y:S01]  /*3270*/  BSSY B0, `(.L_x_13989) ;  /* 0x0000011000007945 */ /* 0x000fe20003800000 */
[----:B------:R-:W-:Y:S02]  /*3280*/  FFMA.FTZ R126, R113, R133, R138 ;  /* 0x00000085717e7223 */ /* 0x000fe4000001008a */
[----:B------:R0:W1:Y:S04]  /*3290*/  SHFL.DOWN PT, R142, R125, 0x10, 0x1f ;  /* 0x0a001f007d8e7f89 */ /* 0x00006800000e0000 */
[----:B--2---:R0:W2:Y:S04]  /*32a0*/  SHFL.DOWN PT, R136, R127, 0x10, 0x1f ;  /* 0x0a001f007f887f89 */ /* 0x0040a800000e0000 */
[----:B------:R0:W3:Y:S01]  /*32b0*/  SHFL.DOWN PT, R144, R128, 0x10, 0x1f ;  /* 0x0a001f0080907f89 */ /* 0x0000e200000e0000 */
[----:B------:R-:W-:Y:S05]  /*32c0*/  @P1 BRA `(.L_x_13990) ;  /* 0x000000b000001947 */ /* 0x000fea0003800000 */
[C---:B---3--:R-:W-:Y:S02]  /*32d0*/  FMUL.FTZ R134, R125.reuse, R144 ;  /* 0x000000907d867220 */ /* 0x048fe40000410000 */
[----:B-1----:R-:W-:-:S02]  /*32e0*/  FMUL.FTZ R132, R125, R142 ;  /* 0x0000008e7d847220 */ /* 0x002fc40000410000 */
[-C--:B--2---:R-:W-:Y:S02]  /*32f0*/  FMUL.FTZ R138, R125, R136.reuse ;  /* 0x000000887d8a7220 */ /* 0x084fe40000410000 */
        /* <DEDUP_REMOVED lines=8> */
.L_x_13990:
[----:B------:R-:W-:Y:S05]  /*3380*/  BSYNC B0 ;  /* 0x0000000000007941 */ /* 0x000fea0003800000 */
.L_x_13989:
[----:B------:R-:W-:Y:S01]  /*3390*/  SHFL.DOWN PT, R143, R125, 0x1, 0x1f ;  /* 0x08201f007d8f7f89 */ /* 0x000fe200000e0000 */
[----:B------:R-:W-:Y:S01]  /*33a0*/  FFMA.FTZ R130, -R113, R115, R130 ;  /* 0x0000007371827223 */ /* 0x000fe20000010182 */
[----:B------:R-:W-:Y:S01]  /*33b0*/  ISETP.NE.AND P0, PT, R53, RZ, PT ;  /* 0x000000ff3500720c */ /* 0x000fe20003f05270 */
[C---:B------:R-:W-:Y:S01]  /*33c0*/  FMUL.FTZ R115, R111.reuse, R124 ;  /* 0x0000007c6f737220 */ /* 0x040fe20000410000 */
[----:B---3--:R-:W3:Y:S01]  /*33d0*/  SHFL.IDX PT, R134, R7, RZ, 0x1f ;  /* 0x00001fff07867589 */ /* 0x008ee200000e0000 */
[-C--:B------:R-:W-:Y:S01]  /*33e0*/  FMUL.FTZ R43, R111, R42.reuse ;  /* 0x0000002a6f2b7220 */ /* 0x080fe20000410000 */
[----:B------:R-:W-:Y:S01]  /*33f0*/  BSSY B0, `(.L_x_13991) ;  /* 0x000008a000007945 */ /* 0x000fe20003800000 */
[-C--:B------:R-:W-:Y:S01]  /*3400*/  FMUL.FTZ R133, R37, R42.reuse ;  /* 0x0000002a25857220 */ /* 0x080fe20000410000 */
[----:B------:R-:W5:Y:S01]  /*3410*/  SHFL.IDX PT, R132, R6, RZ, 0x1f ;  /* 0x00001fff06847589 */ /* 0x000f6200000e0000 */
[C---:B------:R-:W-:Y:S02]  /*3420*/  FFMA.FTZ R137, R109.reuse, R42, R115 ;  /* 0x0000002a6d897223 */ /* 0x040fe40000010073 */
[----:B------:R-:W-:Y:S01]  /*3430*/  FFMA.FTZ R115, R109, R124, -R43 ;  /* 0x0000007c6d737223 */ /* 0x000fe2000001082b */
[----:B----4-:R-:W4:Y:S01]  /*3440*/  SHFL.DOWN PT, R140, R117, 0x1, 0x1f ;  /* 0x08201f00758c7f89 */ /* 0x010f2200000e0000 */
[----:B------:R-:W-:-:S02]  /*3450*/  FMUL.FTZ R135, R36, R42 ;  /* 0x0000002a24877220 */ /* 0x000fc40000410000 */
[----:B--2---:R-:W-:Y:S01]  /*3460*/  FFMA.FTZ R136, R36, R124, -R133 ;  /* 0x0000007c24887223 */ /* 0x004fe20000010885 */
[----:B-1----:R-:W1:Y:S01]  /*3470*/  SHFL.DOWN PT, R142, R127, 0x1, 0x1f ;  /* 0x08201f007f8e7f89 */ /* 0x002e6200000e0000 */
[----:B------:R-:W-:Y:S02]  /*3480*/  FADD.FTZ R43, RZ, R137 ;  /* 0x00000089ff2b7221 */ /* 0x000fe40000010000 */
[----:B------:R-:W-:Y:S01]  /*3490*/  FFMA.FTZ R115, R93, R80, R115 ;  /* 0x000000505d737223 */ /* 0x000fe20000010073 */
[----:B------:R-:W2:Y:S01]  /*34a0*/  SHFL.DOWN PT, R144, R128, 0x1, 0x1f ;  /* 0x08201f0080907f89 */ /* 0x000ea200000e0000 */
[----:B------:R-:W-:Y:S02]  /*34b0*/  FFMA.FTZ R138, R37, R124, R135 ;  /* 0x0000007c258a7223 */ /* 0x000fe40000010087 */
[----:B------:R-:W-:Y:S01]  /*34c0*/  FMUL.FTZ R133, R113, R136 ;  /* 0x0000008871857220 */ /* 0x000fe20000410000 */
[----:B0-----:R-:W-:Y:S01]  /*34d0*/  SHFL.IDX PT, R127, R127, RZ, 0x1f ;  /* 0x00001fff7f7f7589 */ /* 0x001fe200000e0000 */
[----:B------:R-:W-:-:S02]  /*34e0*/  FMUL.FTZ R135, R118, R43 ;  /* 0x0000002b76877220 */ /* 0x000fc40000410000 */
[-C--:B------:R-:W-:Y:S01]  /*34f0*/  FMUL.FTZ R136, R118, R115.reuse ;  /* 0x0000007376887220 */ /* 0x080fe20000410000 */
[----:B------:R-:W-:Y:S01]  /*3500*/  SHFL.IDX PT, R128, R128, RZ, 0x1f ;  /* 0x00001fff80807589 */ /* 0x000fe200000e0000 */
[C---:B------:R-:W-:Y:S02]  /*3510*/  FFMA.FTZ R139, R120.reuse, R115, -R135 ;  /* 0x00000073788b7223 */ /* 0x040fe40000010887 */
[----:B------:R-:W-:Y:S01]  /*3520*/  FFMA.FTZ R141, R120, R43, R136 ;  /* 0x0000002b788d7223 */ /* 0x000fe20000010088 */
[----:B------:R-:W0:Y:S01]  /*3530*/  SHFL.IDX PT, R118, R125, RZ, 0x1f ;  /* 0x00001fff7d767589 */ /* 0x000e2200000e0000 */
[C---:B---3--:R-:W-:Y:S02]  /*3540*/  @P2 FMUL.FTZ R135, R143.reuse, R134 ;  /* 0x000000868f872220 */ /* 0x048fe40000410000 */
[-C--:B-----5:R-:W-:Y:S01]  /*3550*/  @P2 FMUL.FTZ R137, R143, R132.reuse ;  /* 0x000000848f892220 */ /* 0x0a0fe20000410000 */
[----:B------:R-:W3:Y:S01]  /*3560*/  SHFL.IDX PT, R120, R117, RZ, 0x1f ;  /* 0x00001fff75787589 */ /* 0x000ee200000e0000 */
[----:B----4-:R-:W-:-:S02]  /*3570*/  @P2 FFMA.FTZ R135, R140, R132, -R135 ;  /* 0x000000848c872223 */ /* 0x010fc40000010887 */
[----:B------:R-:W-:Y:S02]  /*3580*/  @P2 FFMA.FTZ R137, R140, R134, R137 ;  /* 0x000000868c892223 */ /* 0x000fe40000010089 */
[----:B------:R-:W-:Y:S02]  /*3590*/  FFMA.FTZ R113, -R113, R138, -RZ ;  /* 0x0000008a71717223 */ /* 0x000fe400000109ff */
[-C--:B------:R-:W-:Y:S02]  /*35a0*/  FMUL.FTZ R138, R36, R43.reuse ;  /* 0x0000002b248a7220 */ /* 0x080fe40000410000 */
[----:B-1----:R-:W-:Y:S02]  /*35b0*/  @P2 FADD.FTZ R132, R142, R135 ;  /* 0x000000878e842221 */ /* 0x002fe40000010000 */
[----:B--2---:R-:W-:Y:S02]  /*35c0*/  @P2 FADD.FTZ R134, R144, R137 ;  /* 0x0000008990862221 */ /* 0x004fe40000010000 */
[----:B------:R-:W-:-:S02]  /*35d0*/  FMUL.FTZ R136, R37, R43 ;  /* 0x0000002b25887220 */ /* 0x000fc40000410000 */
[----:B------:R-:W-:Y:S02]  /*35e0*/  FFMA.FTZ R145, R37, R115, R138 ;  /* 0x0000007325917223 */ /* 0x000fe4000001008a */
[-C--:B------:R-:W-:Y:S02]  /*35f0*/  FMUL.FTZ R37, R132, -R39.reuse ;  /* 0x8000002784257220 */ /* 0x080fe40000410000 */
[C---:B------:R-:W-:Y:S02]  /*3600*/  FMUL.FTZ R39, R134.reuse, -R39 ;  /* 0x8000002786277220 */ /* 0x040fe40000410000 */
[-C--:B------:R-:W-:Y:S02]  /*3610*/  FFMA.FTZ R37, R134, R38.reuse, R37 ;  /* 0x0000002686257223 */ /* 0x080fe40000010025 */
[----:B------:R-:W-:Y:S02]  /*3620*/  FFMA.FTZ R135, R132, R38, -R39 ;  /* 0x0000002684877223 */ /* 0x000fe40000010827 */
[----:B0-----:R-:W-:-:S02]  /*3630*/  FMUL.FTZ R38, R118, R6 ;  /* 0x0000000676267220 */ /* 0x001fc40000410000 */
[----:B------:R-:W-:Y:S02]  /*3640*/  FFMA.FTZ R143, R36, R115, -R136 ;  /* 0x00000073248f7223 */ /* 0x000fe40000010888 */
[----:B------:R-:W-:Y:S02]  /*3650*/  FADD.FTZ R37, -R116, R37 ;  /* 0x0000002574257221 */ /* 0x000fe40000010100 */
[----:B------:R-:W-:Y:S02]  /*3660*/  FADD.FTZ R36, R114, R135 ;  /* 0x0000008772247221 */ /* 0x000fe40000010000 */
[-C--:B------:R-:W-:Y:S02]  /*3670*/  FMUL.FTZ R39, R118, R7.reuse ;  /* 0x0000000776277220 */ /* 0x080fe40000410000 */
[----:B---3--:R-:W-:Y:S02]  /*3680*/  FFMA.FTZ R135, R120, R7, R38 ;  /* 0x0000000778877223 */ /* 0x008fe40000010026 */
[----:B------:R-:W-:-:S02]  /*3690*/  FMUL.FTZ R139, R112, R139 ;  /* 0x0000008b708b7220 */ /* 0x000fc40000410000 */
[C---:B------:R-:W-:Y:S02]  /*36a0*/  FMUL.FTZ R141, R112.reuse, R141 ;  /* 0x0000008d708d7220 */ /* 0x040fe40000410000 */
[C---:B------:R-:W-:Y:S02]  /*36b0*/  FMUL.FTZ R125, R112.reuse, R143 ;  /* 0x0000008f707d7220 */ /* 0x040fe40000410000 */
[----:B------:R-:W-:Y:S02]  /*36c0*/  FFMA.FTZ R117, -R112, R145, -RZ ;  /* 0x0000009170757223 */ /* 0x000fe400000109ff */
[C---:B------:R-:W-:Y:S02]  /*36d0*/  FMUL.FTZ R38, R111.reuse, -R37 ;  /* 0x800000256f267220 */ /* 0x040fe40000410000 */
[----:B------:R-:W-:Y:S02]  /*36e0*/  FMUL.FTZ R112, R111, -R36 ;  /* 0x800000246f707220 */ /* 0x000fe40000410000 */
[----:B------:R-:W-:-:S02]  /*36f0*/  FFMA.FTZ R6, R120, R6, -R39 ;  /* 0x0000000678067223 */ /* 0x000fc40000010827 */
[C---:B------:R-:W-:Y:S02]  /*3700*/  FFMA.FTZ R39, R109.reuse, R36, -R38 ;  /* 0x000000246d277223 */ /* 0x040fe40000010826 */
[----:B------:R-:W-:Y:S02]  /*3710*/  FFMA.FTZ R112, R109, R37, R112 ;  /* 0x000000256d707223 */ /* 0x000fe40000010070 */
[----:B------:R-:W-:Y:S02]  /*3720*/  FADD.FTZ R39, R108, R39 ;  /* 0x000000276c277221 */ /* 0x000fe40000010000 */
[----:B------:R-:W-:Y:S01]  /*3730*/  FADD.FTZ R105, -R105, R112 ;  /* 0x0000007069697221 */ /* 0x000fe20000010100 */
[----:B------:R-:W-:Y:S01]  /*3740*/  LEA R112, R62, 0xffffff80, 0x7 ;  /* 0xffffff803e707811 */ /* 0x000fe200078e38ff */
[C---:B------:R-:W-:Y:S02]  /*3750*/  FMUL.FTZ R109, R98.reuse, -R39 ;  /* 0x80000027626d7220 */ /* 0x040fe40000410000 */
[-C--:B------:R-:W-:Y:S01]  /*3760*/  FMUL.FTZ R108, R98, -R105.reuse ;  /* 0x80000069626c7220 */ /* 0x080fe20000410000 */
[----:B------:R-:W-:Y:S01]  /*3770*/  IADD3 R112, -R112, c[0x0][0x168], RZ ;  /* 0x00005a0070707a10 */ /* 0x000fe20007ffe1ff */
[----:B------:R-:W-:-:S02]  /*3780*/  FFMA.FTZ R111, R96, R105, R109 ;  /* 0x00000069606f7223 */ /* 0x000fc4000001006d */
[----:B------:R-:W-:Y:S02]  /*3790*/  FFMA.FTZ R109, R96, R39, -R108 ;  /* 0x00000027606d7223 */ /* 0x000fe4000001086c */
[----:B------:R-:W-:Y:S02]  /*37a0*/  FADD.FTZ R104, -R104, R111 ;  /* 0x0000006f68687221 */ /* 0x000fe40000010100 */
[----:B------:R-:W-:Y:S02]  /*37b0*/  FADD.FTZ R100, R100, R109 ;  /* 0x0000006d64647221 */ /* 0x000fe40000010000 */
[C---:B------:R-:W-:Y:S02]  /*37c0*/  FMUL.FTZ R96, R103.reuse, -R104 ;  /* 0x8000006867607220 */ /* 0x040fe40000410000 */
[----:B------:R-:W-:Y:S02]  /*37d0*/  FMUL.FTZ R7, R118, R5 ;  /* 0x0000000576077220 */ /* 0x000fe40000410000 */
[----:B------:R-:W-:-:S02]  /*37e0*/  FMUL.FTZ R108, R103, -R100 ;  /* 0x80000064676c7220 */ /* 0x000fc40000410000 */
[----:B------:R-:W-:Y:S02]  /*37f0*/  FMUL.FTZ R118, R118, R4 ;  /* 0x0000000476767220 */ /* 0x000fe40000410000 */
[C---:B------:R-:W-:Y:S02]  /*3800*/  FFMA.FTZ R103, R101.reuse, R100, -R96 ;  /* 0x0000006465677223 */ /* 0x040fe40000010860 */
[C---:B------:R-:W-:Y:S01]  /*3810*/  FFMA.FTZ R4, R120.reuse, R4, -R7 ;  /* 0x0000000478047223 */ /* 0x040fe20000010807 */
[----:B------:R-:W-:Y:S01]  /*3820*/  P2R R7, PR, RZ, 0x1 ;  /* 0x00000001ff077803 */ /* 0x000fe20000000000 */
[----:B------:R-:W-:Y:S02]  /*3830*/  FFMA.FTZ R101, R101, R104, R108 ;  /* 0x0000006865657223 */ /* 0x000fe4000001006c */
[----:B------:R-:W-:Y:S01]  /*3840*/  FFMA.FTZ R5, R120, R5, R118 ;  /* 0x0000000578057223 */ /* 0x000fe20000010076 */
[----:B------:R-:W-:Y:S01]  /*3850*/  LEA R118, R112, -R53, 0x1 ;  /* 0x8000003570767211 */ /* 0x000fe200078e08ff */
[----:B------:R-:W-:-:S02]  /*3860*/  FADD.FTZ R6, R127, R6 ;  /* 0x000000067f067221 */ /* 0x000fc40000010000 */
[----:B------:R-:W-:Y:S02]  /*3870*/  FADD.FTZ R7, R128, R135 ;  /* 0x0000008780077221 */ /* 0x000fe40000010000 */
[----:B------:R-:W-:Y:S02]  /*3880*/  FADD.FTZ R110, R110, R103 ;  /* 0x000000676e6e7221 */ /* 0x000fe40000010000 */
[----:B------:R-:W-:Y:S01]  /*3890*/  FADD.FTZ R103, -R102, R101 ;  /* 0x0000006566677221 */ /* 0x000fe20000010100 */
[----:B------:R0:W-:Y:S01]  /*38a0*/  @!P0 STS.128 [R89.X16+0x1b80], R4 ;  /* 0x001b800459008388 */ /* 0x0001e2000000cc00 */
[----:B------:R-:W-:Y:S01]  /*38b0*/  FMUL.FTZ R102, R100, R78 ;  /* 0x0000004e64667220 */ /* 0x000fe20000410000 */
[----:B------:R-:W-:Y:S01]  /*38c0*/  ISETP.GE.AND P0, PT, R118, 0x1, PT ;  /* 0x000000017600780c */ /* 0x000fe20003f06270 */
[----:B------:R-:W-:Y:S01]  /*38d0*/  FMUL.FTZ R96, R110, R74 ;  /* 0x0000004a6e607220 */ /* 0x000fe20000410000 */
[----:B------:R-:W-:Y:S01]  /*38e0*/  STS [R64.X4+0x224], R113 ;  /* 0x0002247140007388 */ /* 0x000fe20000004800 */
[----:B------:R-:W-:-:S02]  /*38f0*/  FFMA.FTZ R121, R97, -R78, R121 ;  /* 0x8000004e61797223 */ /* 0x000fc40000010079 */
[----:B------:R-:W-:Y:S01]  /*3900*/  FMUL.FTZ R108, R104, R78 ;  /* 0x0000004e686c7220 */ /* 0x000fe20000410000 */
[----:B------:R-:W-:Y:S01]  /*3910*/  STS [R64.X4+0x218], R119 ;  /* 0x0002187740007388 */ /* 0x000fe20000004800 */
[----:B------:R-:W-:Y:S02]  /*3920*/  FFMA.FTZ R101, R99, -R74, R122 ;  /* 0x8000004a63657223 */ /* 0x000fe4000001007a */
[-C--:B------:R-:W-:Y:S01]  /*3930*/  FMUL.FTZ R109, R39, R76.reuse ;  /* 0x0000004c276d7220 */ /* 0x080fe20000410000 */
[----:B------:R-:W-:Y:S01]  /*3940*/  STS [R64.X4+0x210], R131 ;  /* 0x0002108340007388 */ /* 0x000fe20000004800 */
[-C--:B------:R-:W-:Y:S02]  /*3950*/  FFMA.FTZ R124, R95, -R76.reuse, R124 ;  /* 0x8000004c5f7c7223 */ /* 0x080fe4000001007c */
[----:B------:R-:W-:Y:S01]  /*3960*/  FMUL.FTZ R111, R105, R76 ;  /* 0x0000004c696f7220 */ /* 0x000fe20000410000 */
[----:B------:R-:W-:Y:S01]  /*3970*/  STS [R64.X4+0x214], R129 ;  /* 0x0002148140007388 */ /* 0x000fe20000004800 */
[----:B0-----:R-:W-:-:S02]  /*3980*/  FMUL.FTZ R4, R103, R74 ;  /* 0x0000004a67047220 */ /* 0x001fc40000410000 */
[----:B------:R-:W-:Y:S01]  /*3990*/  FMUL.FTZ R7, R41, R102 ;  /* 0x0000006629077220 */ /* 0x000fe20000410000 */
[----:B------:R0:W-:Y:S01]  /*39a0*/  STS [R64.X4+0x21c], R123 ;  /* 0x00021c7b40007388 */ /* 0x0001e20000004800 */
[C---:B------:R-:W-:Y:S02]  /*39b0*/  FMUL.FTZ R5, R40.reuse, R4 ;  /* 0x0000000428057220 */ /* 0x040fe40000410000 */
[----:B------:R-:W-:Y:S01]  /*39c0*/  FMUL.FTZ R6, R40, R96 ;  /* 0x0000006028067220 */ /* 0x000fe20000410000 */
[----:B------:R-:W-:Y:S01]  /*39d0*/  STS [R64.X4+0x220], R133 ;  /* 0x0002208540007388 */ /* 0x000fe20000004800 */
[-C--:B------:R-:W-:Y:S02]  /*39e0*/  FFMA.FTZ R7, R121, R108.reuse, -R7 ;  /* 0x0000006c79077223 */ /* 0x080fe40000010807 */
[----:B------:R-:W-:Y:S01]  /*39f0*/  FMUL.FTZ R108, R41, R108 ;  /* 0x0000006c296c7220 */ /* 0x000fe20000410000 */
[----:B------:R-:W-:Y:S01]  /*3a00*/  STS [R64.X4+0x228], R125 ;  /* 0x0002287d40007388 */ /* 0x000fe20000004800 */
[C---:B------:R-:W-:Y:S01]  /*3a10*/  FFMA.FTZ R5, R101.reuse, R96, R5 ;  /* 0x0000006065057223 */ /* 0x040fe20000010005 */
[----:B0-----:R-:W-:Y:S01]  /*3a20*/  SHF.L.U32 R123, R90, 0x2, RZ ;  /* 0x000000025a7b7819 */ /* 0x001fe200000006ff */
[----:B------:R-:W-:Y:S01]  /*3a30*/  FFMA.FTZ R6, R101, R4, -R6 ;  /* 0x0000000465067223 */ /* 0x000fe20000010806 */
[----:B------:R0:W-:Y:S01]  /*3a40*/  STS [R64.X4+0x22c], R117 ;  /* 0x00022c7540007388 */ /* 0x0001e20000004800 */
[----:B------:R-:W-:-:S02]  /*3a50*/  FMUL.FTZ R4, R42, R109 ;  /* 0x0000006d2a047220 */ /* 0x000fc40000410000 */
[----:B------:R-:W-:Y:S02]  /*3a60*/  FFMA.FTZ R108, R121, R102, R108 ;  /* 0x00000066796c7223 */ /* 0x000fe4000001006c */
[----:B------:R-:W-:Y:S02]  /*3a70*/  FADD.FTZ R5, RZ, R5 ;  /* 0x00000005ff057221 */ /* 0x000fe40000010000 */
[-C--:B------:R-:W-:Y:S02]  /*3a80*/  FFMA.FTZ R113, R124, R111.reuse, -R4 ;  /* 0x0000006f7c717223 */ /* 0x080fe40000010804 */
[----:B------:R-:W-:Y:S02]  /*3a90*/  FADD.FTZ R5, R5, R108 ;  /* 0x0000006c05057221 */ /* 0x000fe40000010000 */
[----:B------:R-:W-:Y:S02]  /*3aa0*/  FADD.FTZ R6, RZ, R6 ;  /* 0x00000006ff067221 */ /* 0x000fe40000010000 */
[----:B------:R-:W-:-:S02]  /*3ab0*/  FMUL.FTZ R111, R42, R111 ;  /* 0x0000006f2a6f7220 */ /* 0x000fc40000410000 */
[-C--:B------:R-:W-:Y:S02]  /*3ac0*/  FMUL.FTZ R108, R36, R80.reuse ;  /* 0x00000050246c7220 */ /* 0x080fe40000410000 */
[----:B------:R-:W-:Y:S02]  /*3ad0*/  FADD.FTZ R6, R6, R7 ;  /* 0x0000000706067221 */ /* 0x000fe40000010000 */
[----:B------:R-:W-:Y:S02]  /*3ae0*/  FFMA.FTZ R4, R124, R109, R111 ;  /* 0x0000006d7c047223 */ /* 0x000fe4000001006f */
[-C--:B------:R-:W-:Y:S02]  /*3af0*/  FFMA.FTZ R115, R93, -R80.reuse, R115 ;  /* 0x800000505d737223 */ /* 0x080fe40000010073 */
[----:B------:R-:W-:Y:S02]  /*3b00*/  FMUL.FTZ R112, R37, R80 ;  /* 0x0000005025707220 */ /* 0x000fe40000410000 */
[----:B------:R-:W-:-:S02]  /*3b10*/  FMUL.FTZ R7, R43, R108 ;  /* 0x0000006c2b077220 */ /* 0x000fc40000410000 */
[----:B------:R-:W-:Y:S01]  /*3b20*/  FADD.FTZ R114, R5, R4 ;  /* 0x0000000405727221 */ /* 0x000fe20000010000 */
[----:B------:R-:W-:Y:S01]  /*3b30*/  SHF.L.U64.HI R4, R90, 0x2, R91 ;  /* 0x000000025a047819 */ /* 0x000fe2000001025b */
[-C--:B------:R-:W-:Y:S02]  /*3b40*/  FFMA.FTZ R119, R115, R112.reuse, -R7 ;  /* 0x0000007073777223 */ /* 0x080fe40000010807 */
[----:B------:R-:W-:Y:S02]  /*3b50*/  FMUL.FTZ R112, R43, R112 ;  /* 0x000000702b707220 */ /* 0x000fe40000410000 */
[----:B------:R-:W-:Y:S02]  /*3b60*/  FADD.FTZ R116, R6, R113 ;  /* 0x0000007106747221 */ /* 0x000fe40000010000 */
[----:B------:R-:W-:Y:S02]  /*3b70*/  FADD.FTZ R98, R126, R139 ;  /* 0x0000008b7e627221 */ /* 0x000fe40000010000 */
[----:B------:R-:W-:-:S02]  /*3b80*/  FADD.FTZ R38, R130, -R141 ;  /* 0x8000008d82267221 */ /* 0x000fc40000010000 */
[----:B------:R-:W-:Y:S02]  /*3b90*/  IMAD R113, R4, c[0x0][0x2d0], RZ ;  /* 0x0000b40004717a24 */ /* 0x000fe400078e02ff */
[----:B0-----:R-:W-:Y:S01]  /*3ba0*/  FFMA.FTZ R117, R115, R108, R112 ;  /* 0x0000006c73757223 */ /* 0x001fe20000010070 */
        /* <DEDUP_REMOVED lines=14> */
.L_x_13992:
[----:B------:R-:W-:Y:S05]  /*3c90*/  BSYNC B0 ;  /* 0x0000000000007941 */ /* 0x000fea0003800000 */
.L_x_13991:
[----:B0-----:R0:W1:Y:S01]  /*3ca0*/  LDS R7, [R65.X4+0x290] ;  /* 0x0002900041077984 */ /* 0x0010620000004800 */
[----:B------:R-:W-:Y:S01]  /*3cb0*/  ISETP.GE.AND P6, PT, R118, 0x21, PT ;  /* 0x000000217600780c */ /* 0x000fe20003fc6270 */
[----:B------:R-:W-:Y:S01]  /*3cc0*/  BSSY B0, `(.L_x_13993) ;  /* 0x000000e000007945 */ /* 0x000fe20003800000 */
[----:B------:R-:W-:Y:S01]  /*3cd0*/  FADD.FTZ R92, R114, R117 ;  /* 0x00000075725c7221 */ /* 0x000fe20000010000 */
[----:B------:R-:W-:Y:S01]  /*3ce0*/  ISETP.GE.AND P0, PT, R118, 0x41, PT ;  /* 0x000000417600780c */ /* 0x000fe20003f06270 */
[----:B------:R-:W-:Y:S01]  /*3cf0*/  FADD.FTZ R94, R116, R119 ;  /* 0x00000077745e7221 */ /* 0x000fe20000010000 */
[C---:B------:R-:W-:Y:S01]  /*3d00*/  ISETP.GE.AND P1, PT, R118.reuse, 0x61, PT ;  /* 0x000000617600780c */ /* 0x040fe20003f26270 */
        /* <DEDUP_REMOVED lines=9> */
.L_x_13994:
[----:B0-----:R-:W-:Y:S05]  /*3da0*/  BSYNC B0 ;  /* 0x0000000000007941 */ /* 0x001fea0003800000 */
.L_x_13993:
[----:B-1----:R0:W1:Y:S01]  /*3db0*/  LDS R7, [R66.X4+0x310] ;  /* 0x0003100042077984 */ /* 0x0020620000004800 */
[----:B------:R-:W-:Y:S01]  /*3dc0*/  BSSY B0, `(.L_x_13995) ;  /* 0x0000005000007945 */ /* 0x000fe20003800000 */
[----:B------:R-:W-:Y:S05]  /*3dd0*/  @!P0 BRA `(.L_x_13996) ;  /* 0x0000003000008947 */ /* 0x000fea0003800000 */
[----:B------:R-:W-:-:S05]  /*3de0*/  IMAD.WIDE.U32 R4, R123, c[0x0][0x2d0], R18 ;  /* 0x0000b4007b047a25 */ /* 0x000fca00078e0012 */
[----:B------:R-:W-:-:S05]  /*3df0*/  IADD3 R5, R113, R5, RZ ;  /* 0x0000000571057210 */ /* 0x000fca0007ffe0ff */
[----:B-1----:R1:W-:Y:S02]  /*3e00*/  RED.E.ADD.F32.FTZ.RN.STRONG.GPU [R4.64], R7 ;  /* 0x000000070400798e */ /* 0x0023e4000c10e786 */
.L_x_13996:
[----:B------:R-:W-:Y:S05]  /*3e10*/  BSYNC B0 ;  /* 0x0000000000007941 */ /* 0x000fea0003800000 */
.L_x_13995:
[----:B-1----:R1:W2:Y:S01]  /*3e20*/  LDS R7, [R67.X4+0x390] ;  /* 0x0003900043077984 */ /* 0x0022a20000004800 */
[----:B------:R-:W-:Y:S01]  /*3e30*/  BSSY B0, `(.L_x_13997) ;  /* 0x0000005000007945 */ /* 0x000fe20003800000 */
[----:B------:R-:W-:Y:S05]  /*3e40*/  @!P1 BRA `(.L_x_13998) ;  /* 0x0000003000009947 */ /* 0x000fea0003800000 */
[----:B------:R-:W-:-:S05]  /*3e50*/  IMAD.WIDE.U32 R4, R123, c[0x0][0x2d0], R16 ;  /* 0x0000b4007b047a25 */ /* 0x000fca00078e0010 */
[----:B------:R-:W-:-:S05]  /*3e60*/  IADD3 R5, R113, R5, RZ ;  /* 0x0000000571057210 */ /* 0x000fca0007ffe0ff */
[----:B--2---:R2:W-:Y:S02]  /*3e70*/  RED.E.ADD.F32.FTZ.RN.STRONG.GPU [R4.64], R7 ;  /* 0x000000070400798e */ /* 0x0045e4000c10e786 */
.L_x_13998:
[----:B------:R-:W-:Y:S05]  /*3e80*/  BSYNC B0 ;  /* 0x0000000000007941 */ /* 0x000fea0003800000 */
.L_x_13997:
[----:B--2---:R2:W3:Y:S01]  /*3e90*/  LDS R7, [R68.X4+0x410] ;  /* 0x0004100044077984 */ /* 0x0044e20000004800 */
[----:B------:R-:W-:Y:S01]  /*3ea0*/  BSSY B0, `(.L_x_13999) ;  /* 0x0000005000007945 */ /* 0x000fe20003800000 */
[----:B------:R-:W-:Y:S05]  /*3eb0*/  @!P2 BRA `(.L_x_14000) ;  /* 0x000000300000a947 */ /* 0x000fea0003800000 */
[----:B------:R-:W-:-:S05]  /*3ec0*/  IMAD.WIDE.U32 R4, R123, c[0x0][0x2d0], R14 ;  /* 0x0000b4007b047a25 */ /* 0x000fca00078e000e */
[----:B------:R-:W-:-:S05]  /*3ed0*/  IADD3 R5, R113, R5, RZ ;  /* 0x0000000571057210 */ /* 0x000fca0007ffe0ff */
[----:B---3--:R3:W-:Y:S02]  /*3ee0*/  RED.E.ADD.F32.FTZ.RN.STRONG.GPU [R4.64], R7 ;  /* 0x000000070400798e */ /* 0x0087e4000c10e786 */
.L_x_14000:
[----:B------:R-:W-:Y:S05]  /*3ef0*/  BSYNC B0 ;  /* 0x0000000000007941 */ /* 0x000fea0003800000 */
.L_x_13999:
[----:B---3--:R3:W4:Y:S01]  /*3f00*/  LDS R7, [R69.X4+0x490] ;  /* 0x0004900045077984 */ /* 0x0087220000004800 */
[----:B------:R-:W-:Y:S01]  /*3f10*/  BSSY B0, `(.L_x_14001) ;  /* 0x0000005000007945 */ /* 0x000fe20003800000 */
[----:B------:R-:W-:Y:S05]  /*3f20*/  @!P3 BRA `(.L_x_14002) ;  /* 0x000000300000b947 */ /* 0x000fea0003800000 */
[----:B------:R-:W-:-:S05]  /*3f30*/  IMAD.WIDE.U32 R4, R123, c[0x0][0x2d0], R12 ;  /* 0x0000b4007b047a25 */ /* 0x000fca00078e000c */
[----:B------:R-:W-:-:S05]  /*3f40*/  IADD3 R5, R113, R5, RZ ;  /* 0x0000000571057210 */ /* 0x000fca0007ffe0ff */
[----:B----4-:R4:W-:Y:S02]  /*3f50*/  RED.E.ADD.F32.FTZ.RN.STRONG.GPU [R4.64], R7 ;  /* 0x000000070400798e */ /* 0x0109e4000c10e786 */
.L_x_14002:
[----:B------:R-:W-:Y:S05]  /*3f60*/  BSYNC B0 ;  /* 0x0000000000007941 */ /* 0x000fea0003800000 */
.L_x_14001:
[----:B------:R0:W1:Y:S01]  /*3f70*/  LDS R111, [R70.X4+0x510] ;  /* 0x00051000466f7984 */ /* 0x0000620000004800 */
[----:B------:R-:W-:Y:S01]  /*3f80*/  BSSY B0, `(.L_x_14003) ;  /* 0x0000006000007945 */ /* 0x000fe20003800000 */
[----:B----4-:R-:W-:Y:S01]  /*3f90*/  IMAD.WIDE.U32 R4, R123, c[0x0][0x2d0], R8 ;  /* 0x0000b4007b047a25 */ /* 0x010fe200078e0008 */
[----:B------:R-:W-:Y:S05]  /*3fa0*/  @!P4 BRA `(.L_x_14004) ;  /* 0x000000300000c947 */ /* 0x000fea0003800000 */
[----:B------:R-:W-:-:S05]  /*3fb0*/  IMAD.WIDE.U32 R6, R123, c[0x0][0x2d0], R10 ;  /* 0x0000b4007b067a25 */ /* 0x000fca00078e000a */
[----:B------:R-:W-:-:S05]  /*3fc0*/  IADD3 R7, R113, R7, RZ ;  /* 0x0000000771077210 */ /* 0x000fca0007ffe0ff */
[----:B-1----:R1:W-:Y:S02]  /*3fd0*/  RED.E.ADD.F32.FTZ.RN.STRONG.GPU [R6.64], R111 ;  /* 0x0000006f0600798e */ /* 0x0023e4000c10e786 */
.L_x_14004:
[----:B------:R-:W-:Y:S05]  /*3fe0*/  BSYNC B0 ;  /* 0x0000000000007941 */ /* 0x000fea0003800000 */
.L_x_14003:
[----:B-1----:R1:W4:Y:S01]  /*3ff0*/  LDS R7, [R71.X4+0x590] ;  /* 0x0005900047077984 */ /* 0x0023220000004800 */
[----:B------:R-:W-:Y:S01]  /*4000*/  BSSY B0, `(.L_x_14005) ;  /* 0x0000004000007945 */ /* 0x000fe20003800000 */
[----:B------:R-:W-:Y:S05]  /*4010*/  @!P5 BRA `(.L_x_14006) ;  /* 0x000000200000d947 */ /* 0x000fea0003800000 */
[----:B------:R-:W-:-:S05]  /*4020*/  IADD3 R5, R113, R5, RZ ;  /* 0x0000000571057210 */ /* 0x000fca0007ffe0ff */
[----:B----4-:R4:W-:Y:S02]  /*4030*/  RED.E.ADD.F32.FTZ.RN.STRONG.GPU [R4.64], R7 ;  /* 0x000000070400798e */ /* 0x0109e4000c10e786 */
.L_x_14006:
[----:B------:R-:W-:Y:S05]  /*4040*/  BSYNC B0 ;  /* 0x0000000000007941 */ /* 0x000fea0003800000 */
.L_x_14005:
        /* <DEDUP_REMOVED lines=45> */
[----:B-1----:R-:W-:Y:S01]  /*4320*/  @!P0 FADD.FTZ R6, R6, R113 ;  /* 0x0000007106068221 */ /* 0x002fe20000010000 */
[----:B------:R-:W0:Y:S01]  /*4330*/  SHFL.DOWN PT, R94, R5, 0x10, 0x1f ;  /* 0x0a001f00055e7f89 */ /* 0x000e2200000e0000 */
[-C--:B------:R-:W-:Y:S02]  /*4340*/  FFMA.FTZ R38, R2, R37.reuse, -R38 ;  /* 0x0000002502267223 */ /* 0x080fe40000010826 */
[----:B----4-:R-:W-:Y:S01]  /*4350*/  @!P0 FADD.FTZ R7, R7, R92 ;  /* 0x0000005c07078221 */ /* 0x010fe20000010000 */
[----:B------:R-:W1:Y:S01]  /*4360*/  SHFL.DOWN PT, R113, R6, 0x10, 0x1f ;  /* 0x0a001f0006717f89 */ /* 0x000e6200000e0000 */
[----:B------:R-:W-:Y:S02]  /*4370*/  FMUL.FTZ R37, R3, R37 ;  /* 0x0000002503257220 */ /* 0x000fe40000410000 */
[----:B-----5:R-:W-:Y:S01]  /*4380*/  @!P0 FADD.FTZ R4, R4, R111 ;  /* 0x0000006f04048221 */ /* 0x020fe20000010000 */
[----:B------:R-:W4:Y:S01]  /*4390*/  SHFL.DOWN PT, R98, R7, 0x10, 0x1f ;  /* 0x0a001f0007627f89 */ /* 0x000f2200000e0000 */
[----:B------:R-:W-:Y:S01]  /*43a0*/  FMUL.FTZ R43, R43, R38 ;  /* 0x000000262b2b7220 */ /* 0x000fe20000410000 */
[----:B------:R-:W-:Y:S01]  /*43b0*/  ISETP.GT.AND P0, PT, R63, 0xf, PT ;  /* 0x0000000f3f00780c */ /* 0x000fe20003f04270 */
[----:B------:R-:W-:Y:S01]  /*43c0*/  FFMA.FTZ R92, R2, R36, R37 ;  /* 0x00000024025c7223 */ /* 0x000fe20000010025 */
[----:B------:R-:W5:Y:S01]  /*43d0*/  SHFL.DOWN PT, R111, R4, 0x10, 0x1f ;  /* 0x0a001f00046f7f89 */ /* 0x000f6200000e0000 */
        /* <DEDUP_REMOVED lines=10> */
[C---:B------:R-:W-:Y:S02]  /*4480*/  FFMA.FTZ R103, R2.reuse, R103, -R36 ;  /* 0x0000006702677223 */ /* 0x040fe40000010824 */
[C---:B------:R-:W-:Y:S02]  /*4490*/  FFMA.FTZ R105, R2.reuse, R39, R105 ;  /* 0x0000002702697223 */ /* 0x040fe40000010069 */
[----:B------:R-:W-:-:S02]  /*44a0*/  FFMA.FTZ R36, R2, R100, R37 ;  /* 0x0000006402247223 */ /* 0x000fc40000010025 */
[----:B------:R-:W-:Y:S02]  /*44b0*/  FMUL.FTZ R43, R42, R43 ;  /* 0x0000002b2a2b7220 */ /* 0x000fe40000410000 */
[----:B------:R-:W-:Y:S02]  /*44c0*/  FMUL.FTZ R38, R41, R38 ;  /* 0x0000002629267220 */ /* 0x000fe40000410000 */
[----:B------:R-:W-:Y:S02]  /*44d0*/  FFMA.FTZ R2, R2, R110, R3 ;  /* 0x0000006e02027223 */ /* 0x000fe40000010003 */
[----:B------:R-:W-:Y:S02]  /*44e0*/  FMUL.FTZ R103, R40, R103 ;  /* 0x0000006728677220 */ /* 0x000fe40000410000 */
[----:B0-----:R-:W-:Y:S02]  /*44f0*/  @!P0 FADD.FTZ R5, R5, R94 ;  /* 0x0000005e05058221 */ /* 0x001fe40000010000 */
[----:B-1----:R-:W-:-:S02]  /*4500*/  @!P0 FADD.FTZ R6, R6, R113 ;  /* 0x0000007106068221 */ /* 0x002fc40000010000 */
[----:B----4-:R-:W-:Y:S02]  /*4510*/  @!P0 FADD.FTZ R7, R7, R98 ;  /* 0x0000006207078221 */ /* 0x010fe40000010000 */
[----:B-----5:R-:W-:Y:S02]  /*4520*/  @!P0 FADD.FTZ R4, R4, R111 ;  /* 0x0000006f04048221 */ /* 0x020fe40000010000 */
        /* <DEDUP_REMOVED lines=23> */
.L_x_14008:
[----:B0-----:R-:W-:Y:S05]  /*46a0*/  BSYNC B0 ;  /* 0x0000000000007941 */ /* 0x001fea0003800000 */
.L_x_14007:
[----:B------:R-:W-:Y:S02]  /*46b0*/  IADD3 R89, R89, 0x1, RZ ;  /* 0x0000000159597810 */ /* 0x000fe40007ffe0ff */
[----:B------:R-:W-:-:S02]  /*46c0*/  IADD3 R90, P1, R90, 0x1, RZ ;  /* 0x000000015a5a7810 */ /* 0x000fc40007f3e0ff */
[----:B------:R-:W-:Y:S02]  /*46d0*/  ISETP.GE.AND P0, PT, R89, c[0x0][0x16c], PT ;  /* 0x00005b0059007a0c */ /* 0x000fe40003f06270 */
[----:B------:R-:W-:-:S11]  /*46e0*/  IADD3.X R91, RZ, R91, RZ, P1, !PT ;  /* 0x0000005bff5b7210 */ /* 0x000fd60000ffe4ff */
[----:B------:R-:W-:Y:S01]  /*46f0*/  @P0 CALL.REL.NOINC `(.L_x_13978) ;  /* 0x0000001000000944 */ /* 0x000fe20003c00000 */
[----:B------:R-:W-:Y:S05]  /*4700*/  BRA `(.L_x_14009) ;  /* 0xffffd09000007947 */ /* 0x000fea000383ffff */
.L_x_13978:
[----:B------:R-:W-:Y:S01]  /*4710*/  BAR.SYNC.DEFER_BLOCKING 0x0 ;  /* 0x0000000000007b1d */ /* 0x000fe20000010000 */
[----:B------:R-:W-:-:S06]  /*4720*/  IMAD.WIDE R2, R53, 0x8, R24 ;  /* 0x0000000835027825 */ /* 0x000fcc00078e0218 */
[----:B------:R-:W4:Y:S01]  /*4730*/  LDG.E.64 R2, [R2.64] ;  /* 0x0000000602027981 */ /* 0x000f22000c1e1b00 */
[----:B------:R-:W-:Y:S01]  /*4740*/  F2F.F16.F32 R87, R87 ;  /* 0x0000005700577304 */ /* 0x000fe20000200800 */
[----:B------:R-:W-:Y:S01]  /*4750*/  IADD3 R17, R62, -0x1, RZ ;  /* 0xffffffff3e117810 */ /* 0x000fe20007ffe0ff */
[----:B------:R-:W-:Y:S01]  /*4760*/  IMAD R12, R48, c[0x0][0x2d8], RZ ;  /* 0x0000b600300c7a24 */ /* 0x000fe200078e02ff */
[----:B------:R-:W-:-:S05]  /*4770*/  UIADD3 UR4, UR4, -0x100, URZ ;  /* 0xffffff0004047890 */ /* 0x000fca000fffe03f */
[----:B------:R-:W-:Y:S08]  /*4780*/  F2F.F16.F32 R86, R86 ;  /* 0x0000005600567304 */ /* 0x000ff00000200800 */
[----:B------:R-:W0:Y:S08]  /*4790*/  F2F.F16.F32 R7, R88 ;  /* 0x0000005800077304 */ /* 0x000e300000200800 */
[----:B------:R-:W-:Y:S01]  /*47a0*/  F2F.F16.F32 R85, R85 ;  /* 0x0000005500557304 */ /* 0x000fe20000200800 */
[----:B0-----:R-:W-:Y:S01]  /*47b0*/  PRMT R7, R86, 0x5410, R7 ;  /* 0x0000541056077816 */ /* 0x001fe20000000007 */
[----:B----4-:R-:W-:Y:S01]  /*47c0*/  STS.64 [R63.X8], R2 ;  /* 0x000000023f007388 */ /* 0x010fe20000008a00 */
[----:B------:R-:W-:-:S06]  /*47d0*/  NOP ;  /* 0x0000000000007918 */ /* 0x000fcc0000000000 */
[----:B------:R-:W0:Y:S02]  /*47e0*/  LDS.64 R10, [R63.X8] ;  /* 0x000000003f0a7984 */ /* 0x000e240000008a00 */
        /* <DEDUP_REMOVED lines=30> */
[----:B------:R5:W2:Y:S01]  /*49d0*/  @!P2 MUFU.RCP R13, R8 ;  /* 0x00000008000da308 */ /* 0x000aa20000001000 */
[----:B------:R-:W3:Y:S01]  /*49e0*/  LDS.64 R2, [R63.X8] ;  /* 0x000000003f027984 */ /* 0x000ee20000008a00 */
[----:B0-----:R-:W-:Y:S02]  /*49f0*/  @!P0 FADD.FTZ R5, R4, 1 ;  /* 0x3f80000004058421 */ /* 0x001fe40000010000 */
[----:B-1----:R-:W-:Y:S02]  /*4a00*/  @!P3 FADD.FTZ R4, R9, 1 ;  /* 0x3f8000000904b421 */ /* 0x002fe40000010000 */
[----:B----4-:R-:W-:Y:S02]  /*4a10*/  IMAD R7, R45, c[0x0][0x2e0], RZ ;  /* 0x0000b8002d077a24 */ /* 0x010fe400078e02ff */
[----:B------:R-:W0:Y:S01]  /*4a20*/  @!P0 MUFU.RCP R11, R5 ;  /* 0x00000005000b8308 */ /* 0x000e220000001000 */
[----:B-----5:R-:W-:Y:S01]  /*4a30*/  SHF.L.U32 R8, R17, 0x7, RZ ;  /* 0x0000000711087819 */ /* 0x020fe200000006ff */
[----:B------:R-:W-:-:S03]  /*4a40*/  IMAD R7, R0, c[0x0][0x2e4], R7 ;  /* 0x0000b90000077a24 */ /* 0x000fc600078e0207 */
[----:B------:R-:W-:-:S03]  /*4a50*/  SHF.R.S32.HI R9, RZ, 0x1f, R8 ;  /* 0x0000001fff097819 */ /* 0x000fc60000011408 */
[----:B------:R-:W1:Y:S01]  /*4a60*/  @!P1 MUFU.RCP R10, R10 ;  /* 0x0000000a000a9308 */ /* 0x000e620000001000 */
[----:B--2---:R-:W-:Y:S01]  /*4a70*/  @!P2 FMUL.FTZ R82, R82, R13 ;  /* 0x0000000d5252a220 */ /* 0x004fe20000410000 */
[----:B------:R-:W-:Y:S01]  /*4a80*/  IADD3 R56, P2, R56, -0x100, RZ ;  /* 0xffffff0038387810 */ /* 0x000fe20007f5e0ff */
[----:B------:R-:W-:-:S03]  /*4a90*/  IMAD R13, R47, c[0x0][0x2dc], R12 ;  /* 0x0000b7002f0d7a24 */ /* 0x000fc600078e020c */
[----:B------:R-:W-:Y:S02]  /*4aa0*/  IADD3.X R57, R57, -0x1, RZ, P2, !PT ;  /* 0xffffffff39397810 */ /* 0x000fe400017fe4ff */
[----:B------:R2:W4:Y:S01]  /*4ab0*/  @!P3 MUFU.RCP R16, R4 ;  /* 0x000000040010b308 */ /* 0x0005220000001000 */
[----:B0-----:R-:W-:Y:S02]  /*4ac0*/  @!P0 FMUL.FTZ R84, R84, R11 ;  /* 0x0000000b54548220 */ /* 0x001fe40000410000 */
[----:B-1----:R-:W-:-:S05]  /*4ad0*/  @!P1 FMUL.FTZ R83, R83, R10 ;  /* 0x0000000a53539220 */ /* 0x002fca0000410000 */
[----:B------:R-:W-:Y:S01]  /*4ae0*/  F2F.F16.F32 R14, R82 ;  /* 0x00000052000e7304 */ /* 0x000fe20000200800 */
[----:B--2---:R-:W-:Y:S01]  /*4af0*/  IMAD.WIDE.U32 R4, R47, c[0x0][0x2d8], R8 ;  /* 0x0000b6002f047a25 */ /* 0x004fe200078e0008 */
[----:B------:R-:W-:-:S03]  /*4b00*/  IADD3 R58, P1, R58, -0x100, RZ ;  /* 0xffffff003a3a7810 */ /* 0x000fc60007f3e0ff */
[----:B------:R-:W-:Y:S01]  /*4b10*/  IMAD.WIDE.U32 R8, R47, c[0x0][0x2f8], R8 ;  /* 0x0000be002f087a25 */ /* 0x000fe200078e0008 */
[----:B------:R-:W-:Y:S02]  /*4b20*/  IADD3 R5, R5, R13, RZ ;  /* 0x0000000d05057210 */ /* 0x000fe40007ffe0ff */
[----:B------:R-:W0:Y:S01]  /*4b30*/  F2F.F16.F32 R12, R83 ;  /* 0x00000053000c7304 */ /* 0x000e220000200800 */
[----:B----4-:R-:W-:Y:S01]  /*4b40*/  @!P3 FMUL.FTZ R81, R81, R16 ;  /* 0x000000105151b220 */ /* 0x010fe20000410000 */
[----:B------:R-:W-:Y:S01]  /*4b50*/  ISETP.GT.AND P3, PT, R62, 0x1, PT ;  /* 0x000000013e00780c */ /* 0x000fe20003f64270 */
[----:B------:R-:W-:Y:S01]  /*4b60*/  IMAD.WIDE.U32 R4, R0, c[0x0][0x2e0], R4 ;  /* 0x0000b80000047a25 */ /* 0x000fe200078e0004 */
[----:B------:R-:W-:Y:S02]  /*4b70*/  MOV R62, R17 ;  /* 0x00000011003e7202 */ /* 0x000fe40000000f00 */
[----:B------:R-:W-:Y:S02]  /*4b80*/  IADD3.X R59, R59, -0x1, RZ, P1, !PT ;  /* 0xffffffff3b3b7810 */ /* 0x000fe40000ffe4ff */
[----:B------:R-:W-:Y:S01]  /*4b90*/  IADD3 R5, R5, R7, RZ ;  /* 0x0000000705057210 */ /* 0x000fe20007ffe0ff */
[----:B------:R-:W1:Y:S01]  /*4ba0*/  F2F.F16.F32 R15, R81 ;  /* 0x00000051000f7304 */ /* 0x000e620000200800 */
[----:B------:R-:W-:-:S04]  /*4bb0*/  LEA R10, P0, R4, c[0x0][0x330], 0x1 ;  /* 0x0000cc00040a7a11 */ /* 0x000fc800078008ff */
[----:B------:R-:W-:Y:S01]  /*4bc0*/  LEA.HI.X R11, R4, c[0x0][0x334], R5, 0x1, P0 ;  /* 0x0000cd00040b7a11 */ /* 0x000fe200000f0c05 */
[----:B0-----:R-:W-:Y:S02]  /*4bd0*/  IMAD.WIDE.U32 R6, R12, 0x10000, RZ ;  /* 0x000100000c067825 */ /* 0x001fe400078e00ff */
[----:B------:R0:W2:Y:S02]  /*4be0*/  F2F.F16.F32 R13, R84 ;  /* 0x00000054000d7304 */ /* 0x0000a40000200800 */
[----:B------:R-:W-:-:S04]  /*4bf0*/  IMAD.WIDE R4, R53, 0x8, R10 ;  /* 0x0000000835047825 */ /* 0x000fc800078e020a */
[----:B------:R-:W-:Y:S01]  /*4c00*/  IMAD R12, R48, c[0x0][0x2f8], RZ ;  /* 0x0000be00300c7a24 */ /* 0x000fe200078e02ff */
[----:B---3--:R3:W-:Y:S01]  /*4c10*/  STG.E.64 [R4.64], R2 ;  /* 0x0000000204007986 */ /* 0x0087e2000c101b06 */
[----:B-1----:R-:W-:Y:S01]  /*4c20*/  PRMT R15, R14, 0x5410, R15 ;  /* 0x000054100e0f7816 */ /* 0x002fe2000000000f */
[----:B0-----:R-:W-:-:S03]  /*4c30*/  FADD.FTZ R84, R84, R51 ;  /* 0x0000003354547221 */ /* 0x001fc60000010000 */
[----:B------:R-:W-:Y:S01]  /*4c40*/  LOP3.LUT R11, R15, R7, RZ, 0xfc, !PT ;  /* 0x000000070f0b7212 */ /* 0x000fe200078efcff */
[----:B------:R-:W-:Y:S01]  /*4c50*/  IMAD R15, R45, c[0x0][0x300], RZ ;  /* 0x0000c0002d0f7a24 */ /* 0x000fe200078e02ff */
[----:B--2---:R-:W-:Y:S01]  /*4c60*/  LOP3.LUT R10, R6, R13, RZ, 0xfc, !PT ;  /* 0x0000000d060a7212 */ /* 0x004fe200078efcff */
[----:B------:R-:W-:Y:S01]  /*4c70*/  BAR.SYNC.DEFER_BLOCKING 0x0 ;  /* 0x0000000000007b1d */ /* 0x000fe20000010000 */
[----:B------:R-:W-:Y:S02]  /*4c80*/  IMAD R13, R47, c[0x0][0x2fc], R12 ;  /* 0x0000bf002f0d7a24 */ /* 0x000fe400078e020c */
[----:B------:R-:W-:Y:S02]  /*4c90*/  IMAD R15, R0, c[0x0][0x304], R15 ;  /* 0x0000c100000f7a24 */ /* 0x000fe400078e020f */
[----:B------:R-:W-:Y:S01]  /*4ca0*/  FADD.FTZ R83, R84, R83 ;  /* 0x0000005354537221 */ /* 0x000fe20000010000 */
[----:B------:R-:W-:-:S03]  /*4cb0*/  IADD3 R9, R9, R13, RZ ;  /* 0x0000000d09097210 */ /* 0x000fc60007ffe0ff */
[----:B------:R-:W-:Y:S02]  /*4cc0*/  FADD.FTZ R82, R83, R82 ;  /* 0x0000005253527221 */ /* 0x000fe40000010000 */
[----:B---3--:R-:W-:-:S04]  /*4cd0*/  IMAD.WIDE.U32 R2, R0, c[0x0][0x300], R8 ;  /* 0x0000c00000027a25 */ /* 0x008fc800078e0008 */
[----:B------:R-:W-:Y:S01]  /*4ce0*/  FADD.FTZ R51, R82, R81 ;  /* 0x0000005152337221 */ /* 0x000fe20000010000 */
[----:B------:R-:W-:Y:S02]  /*4cf0*/  IADD3 R3, R3, R15, RZ ;  /* 0x0000000f03037210 */ /* 0x000fe40007ffe0ff */
[----:B------:R-:W-:-:S04]  /*4d00*/  LEA R4, P0, R2, c[0x0][0x340], 0x1 ;  /* 0x0000d00002047a11 */ /* 0x000fc800078008ff */
[----:B------:R-:W-:Y:S01]  /*4d10*/  LEA.HI.X R5, R2, c[0x0][0x344], R3, 0x1, P0 ;  /* 0x0000d10002057a11 */ /* 0x000fe200000f0c03 */
[----:B------:R-:W-:Y:S01]  /*4d20*/  STS.64 [R63.X8], R10 ;  /* 0x0000000a3f007388 */ /* 0x000fe20000008a00 */
[----:B------:R-:W-:-:S06]  /*4d30*/  NOP ;  /* 0x0000000000007918 */ /* 0x000fcc0000000000 */
[----:B------:R-:W0:Y:S01]  /*4d40*/  LDS.64 R6, [R63.X8] ;  /* 0x000000003f067984 */ /* 0x000e220000008a00 */
[----:B------:R-:W-:Y:S01]  /*4d50*/  IMAD.WIDE R2, R53, 0x8, R4 ;  /* 0x0000000835027825 */ /* 0x000fe200078e0204 */
[----:B------:R-:W-:-:S04]  /*4d60*/  IADD3 R24, P0, R24, -0x100, RZ ;  /* 0xffffff0018187810 */ /* 0x000fc80007f1e0ff */
[----:B------:R-:W-:Y:S02]  /*4d70*/  IADD3.X R25, R25, -0x1, RZ, P0, !PT ;  /* 0xffffffff19197810 */ /* 0x000fe400007fe4ff */
[----:B------:R-:W-:-:S04]  /*4d80*/  IADD3 R60, P0, R60, -0x200, RZ ;  /* 0xfffffe003c3c7810 */ /* 0x000fc80007f1e0ff */
[----:B------:R-:W-:Y:S01]  /*4d90*/  IADD3.X R61, R61, -0x1, RZ, P0, !PT ;  /* 0xffffffff3d3d7810 */ /* 0x000fe200007fe4ff */
[----:B0-----:R0:W-:Y:S01]  /*4da0*/  STG.E.64 [R2.64], R6 ;  /* 0x0000000602007986 */ /* 0x0011e2000c101b06 */
[----:B------:R-:W-:Y:S01]  /*4db0*/  @!P3 CALL.REL.NOINC `(.L_x_13969) ;  /* 0x000000100000b944 */ /* 0x000fe20003c00000 */
[----:B------:R-:W-:Y:S05]  /*4dc0*/  BRA `(.L_x_14010) ;  /* 0xffffbbd000007947 */ /* 0x000fea000383ffff */
.L_x_13969:
        /* <DEDUP_REMOVED lines=24> */
.L_x_14012:
[----:B0-----:R-:W-:Y:S05]  /*4f50*/  BSYNC B0 ;  /* 0x0000000000007941 */ /* 0x001fea0003800000 */
.L_x_14011:
        /* <DEDUP_REMOVED lines=23> */
.L_x_14014:
[----:B------:R-:W1:Y:S02]  /*50d0*/  S2R R15, SR_TID.X ;  /* 0x00000000000f7919 */ /* 0x000e640000002100 */
.L_x_14015:
[----:B0-----:R-:W-:Y:S05]  /*50e0*/  BSYNC B0 ;  /* 0x0000000000007941 */ /* 0x001fea0003800000 */
.L_x_14013:
        /* <DEDUP_REMOVED lines=10> */
.L_x_14016:
        /* <DEDUP_REMOVED lines=28> */
.L_x_14017:
        /* <DEDUP_REMOVED lines=11> */
.L_x_14774:


//--------------------- .text._Z25selective_scan_bwd_kernelI32Selective_Scan_bwd_kernel_traitsILi32ELi4ELb1ELb0ELb1ELb1ELb1EN3c104HalfENS1_7complexIfEEEEv12SSMParamsBwd --------------------------
	.section	.text._Z25selective_scan_bwd_kernelI32Selective_Scan_bwd_kernel_traitsILi32ELi4ELb1ELb0ELb1ELb1ELb1EN3c104HalfENS1_7complexIfEEEEv12SSMParamsBwd,"ax",@progbits
	.sectioninfo	@"SHI_REGISTERS=155"
	.align	128
        .global         _Z25selective_scan_bwd_kernelI32Selective_Scan_bwd_kernel_traitsILi32ELi4ELb1ELb0ELb1ELb1ELb1EN3c104HalfENS1_7complexIfEEEEv12SSMParamsBwd
        .type           _Z25selective_scan_bwd_kernelI32Selective_Scan_bwd_kernel_traitsILi32ELi4ELb1ELb0ELb1ELb1ELb1EN3c104HalfENS1_7complexIfEEEEv12SSMParamsBwd,@function
        .size           _Z25selective_scan_bwd_kernelI32Selective_Scan_bwd_kernel_traitsILi32ELi4ELb1ELb0ELb1ELb1ELb1EN3c104HalfENS1_7complexIfEEEEv12SSMParamsBwd,(.L_x_14775 - _Z25selective_scan_bwd_kernelI32Selective_Scan_bwd_kernel_traitsILi32ELi4ELb1ELb0ELb1ELb1ELb1EN3c104HalfENS1_7complexIfEEEEv12SSMParamsBwd)
        .other          _Z25selective_scan_bwd_kernelI32Selective_Scan_bwd_kernel_traitsILi32ELi4ELb1ELb0ELb1ELb1ELb1EN3c104HalfENS1_7complexIfEEEEv12SSMParamsBwd,@"STO_CUDA_ENTRY STV_DEFAULT"
_Z25selective_scan_bwd_kernelI32Selective_Scan_bwd_kernel_traitsILi32ELi4ELb1ELb0ELb1ELb1ELb1EN3c104HalfENS1_7complexIfEEEEv12SSMParamsBwd:
.text._Z25selective_scan_bwd_kernelI32Selective_Scan_bwd_kernel_traitsILi32ELi4ELb1ELb0ELb1ELb1ELb1EN3c104HalfENS1_7complexIfEEEEv12SSMParamsBwd:
        /* <DEDUP_REMOVED lines=41> */
[----:B------:R-:W-:Y:S01]  /*0290*/  IADD3 R3, R3, R7, RZ ;  /* 0x0000000703037210 */ /* 0x000fe20007ffe0ff */
[----:B------:R-:W-:Y:S01]  /*02a0*/  IMAD R9, R66, c[0x0][0x1e0], RZ ;  /* 0x0000780042097a24 */ /* 0x000fe200078e02ff */
[----:B------:R-:W-:Y:S02]  /*02b0*/  ISETP.GE.AND P3, PT, R6, RZ, PT ;  /* 0x000000ff0600720c */ /* 0x000fe40003f66270 */
[----:B------:R-:W-:Y:S01]  /*02c0*/  @!P2 IADD3 R67, R67, 0x1, RZ ;  /* 0x000000014343a810 */ /* 0x000fe20007ffe0ff */
[----:B------:R-:W-:Y:S01]  /*02d0*/  IMAD.WIDE.U32 R2, R72, c[0x0][0x1d8], R2 ;  /* 0x0000760048027a25 */ /* 0x000fe200078e0002 */
[----:B------:R-:W-:-:S03]  /*02e0*/  LEA R11, R10, 0xffffff80, 0x7 ;  /* 0xffffff800a0b7811 */ /* 0x000fc600078e38ff */
[----:B------:R-:W-:Y:S01]  /*02f0*/  IMAD.WIDE.U32 R6, R68, c[0x0][0x278], RZ ;  /* 0x00009e0044067a25 */ /* 0x000fe200078e00ff */
[----:B------:R-:W-:-:S03]  /*0300*/  @P0 IADD3 R67, R67, 0x1, RZ ;  /* 0x0000000143430810 */ /* 0x000fc60007ffe0ff */
[C---:B------:R-:W-:Y:S01]  /*0310*/  IMAD R17, R68.reuse, c[0x0][0x27c], R15 ;  /* 0x00009f0044117a24 */ /* 0x040fe200078e020f */
[----:B------:R-:W-:Y:S01]  /*0320*/  SHF.R.S32.HI R15, RZ, 0x1f, R11 ;  /* 0x0000001fff0f7819 */ /* 0x000fe2000001140b */
[----:B---3--:R-:W-:Y:S01]  /*0330*/  IMAD.WIDE.U32 R4, R68, c[0x0][0x1e0], RZ ;  /* 0x0000780044047a25 */ /* 0x008fe200078e00ff */
[----:B------:R-:W-:-:S03]  /*0340*/  IADD3 R0, P0, R11, R2, RZ ;  /* 0x000000020b007210 */ /* 0x000fc60007f1e0ff */
[----:B------:R-:W-:Y:S02]  /*0350*/  IMAD R9, R68, c[0x0][0x1e4], R9 ;  /* 0x0000790044097a24 */ /* 0x000fe400078e0209 */
[----:B------:R-:W-:Y:S01]  /*0360*/  IMAD R13, R72, c[0x0][0x1dc], R13 ;  /* 0x00007700480d7a24 */ /* 0x000fe200078e020d */
[----:B------:R-:W-:Y:S01]  /*0370*/  ISETP.NE.AND P1, PT, RZ, c[0x0][0x178], PT ;  /* 0x00005e00ff007a0c */ /* 0x000fe20003f25270 */
[----:B------:R-:W-:Y:S01]  /*0380*/  IMAD R19, R66, c[0x0][0x1b0], RZ ;  /* 0x00006c0042137a24 */ /* 0x000fe200078e02ff */
[----:B------:R-:W-:Y:S02]  /*0390*/  IADD3 R7, R7, R17, RZ ;  /* 0x0000001107077210 */ /* 0x000fe40007ffe0ff */
[----:B------:R-:W-:Y:S01]  /*03a0*/  IADD3 R5, R5, R9, RZ ;  /* 0x0000000905057210 */ /* 0x000fe20007ffe0ff */
[----:B------:R-:W-:Y:S01]  /*03b0*/  IMAD.WIDE.U32 R8, R68, c[0x0][0x1b0], RZ ;  /* 0x00006c0044087a25 */ /* 0x000fe200078e00ff */
[----:B------:R-:W-:-:S03]  /*03c0*/  IADD3.X R17, R15, R3, R13, P0, !PT ;  /* 0x000000030f117210 */ /* 0x000fc600007fe40d */
[----:B------:R-:W-:Y:S02]  /*03d0*/  IMAD R19, R68, c[0x0][0x1b4], R19 ;  /* 0x00006d0044137a24 */ /* 0x000fe400078e0213 */
[----:B------:R-:W-:Y:S01]  /*03e0*/  IMAD R3, R71, c[0x0][0x1e8], RZ ;  /* 0x00007a0047037a24 */ /* 0x000fe200078e02ff */
[----:B------:R-:W-:Y:S02]  /*03f0*/  @!P3 IADD3 R67, -R67, RZ, RZ ;  /* 0x000000ff4343b210 */ /* 0x000fe40007ffe1ff */
[C---:B------:R-:W-:Y:S02]  /*0400*/  ISETP.GE.AND P3, PT, R10.reuse, 0x1, PT ;  /* 0x000000010a00780c */ /* 0x040fe40003f66270 */
[----:B------:R-:W-:Y:S01]  /*0410*/  LEA R13, R10, 0xffffff00, 0x8 ;  /* 0xffffff000a0d7811 */ /* 0x000fe200078e40ff */
[C---:B------:R-:W-:Y:S01]  /*0420*/  IMAD R10, R72.reuse, c[0x0][0x1ec], R3 ;  /* 0x00007b00480a7a24 */ /* 0x040fe200078e0203 */
[----:B------:R-:W-:Y:S01]  /*0430*/  IADD3 R9, R9, R19, RZ ;  /* 0x0000001309097210 */ /* 0x000fe20007ffe0ff */
[----:B------:R-:W-:Y:S01]  /*0440*/  IMAD.WIDE.U32 R2, R72, c[0x0][0x1e8], R4 ;  /* 0x00007a0048027a25 */ /* 0x000fe200078e0004 */
[----:B------:R-:W-:-:S03]  /*0450*/  @!P1 LOP3.LUT R67, RZ, c[0x0][0x178], RZ, 0x33, !PT ;  /* 0x00005e00ff439a12 */ /* 0x000fc600078e33ff */
[----:B------:R-:W-:Y:S02]  /*0460*/  IMAD R19, R71, c[0x0][0x280], RZ ;  /* 0x0000a00047137a24 */ /* 0x000fe400078e02ff */
[----:B------:R-:W-:Y:S01]  /*0470*/  IMAD.WIDE.U32 R4, R72, c[0x0][0x280], R6 ;  /* 0x0000a00048047a25 */ /* 0x000fe200078e0006 */
[----:B------:R-:W-:-:S03]  /*0480*/  IADD3 R25, P1, R11, R2, RZ ;  /* 0x000000020b197210 */ /* 0x000fc60007f3e0ff */
[----:B------:R-:W-:Y:S01]  /*0490*/  IMAD R19, R72, c[0x0][0x284], R19 ;  /* 0x0000a10048137a24 */ /* 0x000fe200078e0213 */
[----:B------:R-:W-:Y:S02]  /*04a0*/  IADD3 R11, P2, R11, R4, RZ ;  /* 0x000000040b0b7210 */ /* 0x000fe40007f5e0ff */
[----:B------:R-:W-:Y:S02]  /*04b0*/  ISETP.NE.U32.AND P0, PT, RZ, c[0x0][0x260], PT ;  /* 0x00009800ff007a0c */ /* 0x000fe40003f05070 */
[----:B------:R-:W-:Y:S02]  /*04c0*/  SHF.R.S32.HI R107, RZ, 0x1f, R67 ;  /* 0x0000001fff6b7819 */ /* 0x000fe40000011443 */
[C---:B------:R-:W-:Y:S02]  /*04d0*/  IADD3.X R2, R15.reuse, R3, R10, P1, !PT ;  /* 0x000000030f027210 */ /* 0x040fe40000ffe40a */
[----:B------:R-:W-:Y:S02]  /*04e0*/  IADD3.X R4, R15, R5, R19, P2, !PT ;  /* 0x000000050f047210 */ /* 0x000fe400017fe413 */
[----:B------:R-:W-:-:S02]  /*04f0*/  ISETP.NE.AND.EX P0, PT, RZ, c[0x0][0x264], PT, P0 ;  /* 0x00009900ff007a0c */ /* 0x000fc40003f05300 */
[C---:B------:R-:W-:Y:S02]  /*0500*/  LEA R60, P1, R0.reuse, c[0x0][0x240], 0x1 ;  /* 0x00009000003c7a11 */ /* 0x040fe400078208ff */
[----:B------:R-:W-:Y:S01]  /*0510*/  LEA R24, P2, R25, c[0x0][0x248], 0x1 ;  /* 0x0000920019187a11 */ /* 0x000fe200078408ff */
[----:B------:R-:W-:Y:S01]  /*0520*/  IMAD R12, R107, c[0x0][0x1c8], RZ ;  /* 0x000072006b0c7a24 */ /* 0x000fe200078e02ff */
[----:B------:R-:W-:Y:S02]  /*0530*/  LEA.HI.X R5, R0, c[0x0][0x244], R17, 0x1, P1 ;  /* 0x0000910000057a11 */ /* 0x000fe400008f0c11 */
[----:B------:R-:W-:Y:S01]  /*0540*/  LEA.HI.X R25, R25, c[0x0][0x24c], R2, 0x1, P2 ;  /* 0x0000930019197a11 */ /* 0x000fe200010f0c02 */
[C---:B------:R-:W-:Y:S01]  /*0550*/  IMAD.WIDE.U32 R8, R67.reuse, c[0x0][0x1c8], R8 ;  /* 0x0000720043087a25 */ /* 0x040fe200078e0008 */
[----:B------:R-:W-:Y:S02]  /*0560*/  ISETP.NE.U32.AND P1, PT, RZ, c[0x0][0x328], PT ;  /* 0x0000ca00ff007a0c */ /* 0x000fe40003f25070 */
[----:B------:R-:W-:Y:S01]  /*0570*/  ISETP.NE.U32.AND P2, PT, RZ, c[0x0][0x348], PT ;  /* 0x0000d200ff007a0c */ /* 0x000fe20003f45070 */
[----:B------:R-:W-:Y:S01]  /*0580*/  IMAD R7, R67, c[0x0][0x1cc], R12 ;  /* 0x0000730043077a24 */ /* 0x000fe200078e020c */
[----:B------:R-:W-:-:S02]  /*0590*/  ISETP.NE.AND.EX P1, PT, RZ, c[0x0][0x32c], PT, P1 ;  /* 0x0000cb00ff007a0c */ /* 0x000fc40003f25310 */
[----:B------:R-:W-:Y:S02]  /*05a0*/  ISETP.NE.AND.EX P2, PT, RZ, c[0x0][0x34c], PT, P2 ;  /* 0x0000d300ff007a0c */ /* 0x000fe40003f45320 */
[----:B------:R-:W-:Y:S01]  /*05b0*/  IADD3 R54, P4, R13, R8, RZ ;  /* 0x000000080d367210 */ /* 0x000fe20007f9e0ff */
[----:B------:R-:W-:Y:S01]  /*05c0*/  @P0 IMAD R0, R68, c[0x0][0x164], R72 ;  /* 0x0000590044000a24 */ /* 0x000fe200078e0248 */
[----:B------:R-:W-:Y:S02]  /*05d0*/  IADD3 R8, R9, R7, RZ ;  /* 0x0000000709087210 */ /* 0x000fe40007ffe0ff */
[----:B------:R-:W-:Y:S01]  /*05e0*/  MOV R2, c[0x0][0x2bc] ;  /* 0x0000af0000027a02 */ /* 0x000fe20000000f00 */
[----:B------:R-:W-:Y:S01]  /*05f0*/  @P0 IMAD R0, R0, c[0x0][0x174], RZ ;  /* 0x00005d0000000a24 */ /* 0x000fe200078e02ff */
[----:B------:R-:W-:Y:S02]  /*0600*/  LEA.HI.X.SX32 R13, R13, R8, 0x1, P4 ;  /* 0x000000080d0d7211 */ /* 0x000fe400020f0eff */
[----:B------:R-:W-:-:S02]  /*0610*/  LEA R56, P4, R11, c[0x0][0x308], 0x1 ;  /* 0x0000c2000b387a11 */ /* 0x000fc400078808ff */
[----:B------:R-:W-:Y:S02]  /*0620*/  LEA R55, P5, R54, c[0x0][0x230], 0x1 ;  /* 0x00008c0036377a11 */ /* 0x000fe400078a08ff */
[----:B------:R-:W-:Y:S02]  /*0630*/  MOV R29, c[0x0][0x2b8] ;  /* 0x0000ae00001d7a02 */ /* 0x000fe40000000f00 */
[----:B------:R-:W-:Y:S01]  /*0640*/  SHF.R.U32.HI R3, RZ, 0x1, R2 ;  /* 0x00000001ff037819 */ /* 0x000fe20000011602 */
[----:B------:R-:W-:Y:S01]  /*0650*/  CS2R R32, SRZ ;  /* 0x0000000000207805 */ /* 0x000fe2000001ff00 */
[----:B------:R-:W-:Y:S01]  /*0660*/  CS2R R30, SRZ ;  /* 0x00000000001e7805 */ /* 0x000fe2000001ff00 */
[----:B------:R-:W-:Y:S01]  /*0670*/  @P0 MOV R35, 0x10 ;  /* 0x0000001000230802 */ /* 0x000fe20000000f00 */
[----:B------:R-:W-:Y:S01]  /*0680*/  @P0 IMAD R0, R0, c[0x0][0x16c], RZ ;  /* 0x00005b0000000a24 */ /* 0x000fe200078e02ff */
[----:B------:R-:W-:Y:S01]  /*0690*/  LEA.HI.X R57, R11, c[0x0][0x30c], R4, 0x1, P4 ;  /* 0x0000c3000b397a11 */ /* 0x000fe200020f0c04 */
[----:B------:R-:W-:Y:S01]  /*06a0*/  IMAD R3, R3, R68, RZ ;  /* 0x0000004403037224 */ /* 0x000fe200078e02ff */
[----:B------:R-:W-:-:S02]  /*06b0*/  LEA.HI.X R54, R54, c[0x0][0x234], R13, 0x1, P5 ;  /* 0x00008d0036367a11 */ /* 0x000fc400028f0c0d */
[----:B------:R-:W-:Y:S02]  /*06c0*/  SHF.R.U64 R29, R29, 0x1, R2 ;  /* 0x000000011d1d7819 */ /* 0x000fe40000001202 */
[C---:B------:R-:W-:Y:S02]  /*06d0*/  @P1 LEA R32, P4, R72.reuse, c[0x0][0x328], 0x2 ;  /* 0x0000ca0048201a11 */ /* 0x040fe400078810ff */
        /* <DEDUP_REMOVED lines=20> */
[----:B------:R-:W-:Y:S02]  /*0820*/  LEA R62, P0, R58, c[0x0][0x320], 0x3 ;  /* 0x0000c8003a3e7a11 */ /* 0x000fe400078018ff */
[----:B------:R-:W-:Y:S02]  /*0830*/  MOV R59, R5 ;  /* 0x00000005003b7202 */ /* 0x000fe40000000f00 */
[C---:B0-----:R-:W-:Y:S02]  /*0840*/  LOP3.LUT R0, R63.reuse, 0xffffffe0, RZ, 0xc0, !PT ;  /* 0xffffffe03f007812 */ /* 0x041fe400078ec0ff */
[----:B------:R-:W-:Y:S02]  /*0850*/  SHF.L.U32 R51, R63, 0x3, RZ ;  /* 0x000000033f337819 */ /* 0x000fe400000006ff */
[----:B------:R-:W-:-:S02]  /*0860*/  LOP3.LUT R61, R0, 0x1f, R63, 0xf8, !PT ;  /* 0x0000001f003d7812 */ /* 0x000fc400078ef83f */
[C---:B------:R-:W-:Y:S02]  /*0870*/  IADD3 R50, R63.reuse, 0x20, RZ ;  /* 0x000000203f327810 */ /* 0x040fe40007ffe0ff */
[----:B------:R-:W-:Y:S02]  /*0880*/  IADD3 R61, R0, R61, RZ ;  /* 0x0000003d003d7210 */ /* 0x000fe40007ffe0ff */
[C---:B------:R-:W-:Y:S02]  /*0890*/  IADD3 R0, R63.reuse, 0x40, RZ ;  /* 0x000000403f007810 */ /* 0x040fe40007ffe0ff */
[C---:B------:R-:W-:Y:S02]  /*08a0*/  IADD3 R48, R63.reuse, 0x60, RZ ;  /* 0x000000603f307810 */ /* 0x040fe40007ffe0ff */
[----:B------:R-:W-:Y:S02]  /*08b0*/  LEA.HI.SX32 R49, R0, R63, 0x1b ;  /* 0x0000003f00317211 */ /* 0x000fe400078fdaff */
[----:B------:R-:W-:-:S02]  /*08c0*/  IADD3 R2, R63, 0x80, RZ ;  /* 0x000000803f027810 */ /* 0x000fc40007ffe0ff */
[C---:B------:R-:W-:Y:S02]  /*08d0*/  IADD3 R46, R63.reuse, 0xa0, RZ ;  /* 0x000000a03f2e7810 */ /* 0x040fe40007ffe0ff */
[C---:B------:R-:W-:Y:S02]  /*08e0*/  IADD3 R4, R63.reuse, 0xc0, RZ ;  /* 0x000000c03f047810 */ /* 0x040fe40007ffe0ff */
[C---:B------:R-:W-:Y:S02]  /*08f0*/  IADD3 R44, R63.reuse, 0xe0, RZ ;  /* 0x000000e03f2c7810 */ /* 0x040fe40007ffe0ff */
[----:B------:R-:W-:Y:S02]  /*0900*/  SHF.R.S32.HI R0, RZ, 0x1f, R61 ;  /* 0x0000001fff007819 */ /* 0x000fe4000001143d */
[----:B------:R-:W-:Y:S02]  /*0910*/  LEA.HI.X R58, R58, c[0x0][0x324], R3, 0x3, P0 ;  /* 0x0000c9003a3a7a11 */ /* 0x000fe400000f1c03 */
[----:B------:R-:W-:-:S02]  /*0920*/  LOP3.LUT R106, R63, 0x1f, RZ, 0xc0, !PT ;  /* 0x0000001f3f6a7812 */ /* 0x000fc400078ec0ff */
[----:B------:R-:W-:Y:S02]  /*0930*/  LEA.HI.SX32 R51, R51, R51, 0x1b ;  /* 0x0000003333337211 */ /* 0x000fe400078fdaff */
[-C--:B------:R-:W-:Y:S02]  /*0940*/  LEA.HI.SX32 R50, R50, R63.reuse, 0x1b ;  /* 0x0000003f32327211 */ /* 0x080fe400078fdaff */
[-C--:B------:R-:W-:Y:S02]  /*0950*/  LEA.HI.SX32 R48, R48, R63.reuse, 0x1b ;  /* 0x0000003f30307211 */ /* 0x080fe400078fdaff */
[-C--:B------:R-:W-:Y:S02]  /*0960*/  LEA.HI.SX32 R47, R2, R63.reuse, 0x1b ;  /* 0x0000003f022f7211 */ /* 0x080fe400078fdaff */
[-C--:B------:R-:W-:Y:S02]  /*0970*/  LEA.HI.SX32 R46, R46, R63.reuse, 0x1b ;  /* 0x0000003f2e2e7211 */ /* 0x080fe400078fdaff */
[----:B------:R-:W-:-:S02]  /*0980*/  LEA.HI.SX32 R45, R4, R63, 0x1b ;  /* 0x0000003f042d7211 */ /* 0x000fc400078fdaff */
[----:B------:R-:W-:Y:S02]  /*0990*/  LEA.HI.SX32 R44, R44, R63, 0x1b ;  /* 0x0000003f2c2c7211 */ /* 0x000fe400078fdaff */
[----:B-1----:R-:W-:Y:S02]  /*09a0*/  SHF.L.U64.HI R0, R61, 0x3, R0 ;  /* 0x000000033d007819 */ /* 0x002fe40000010200 */
.L_x_14060:
[----:B------:R-:W-:Y:S01]  /*09b0*/  BAR.SYNC.DEFER_BLOCKING 0x0 ;  /* 0x0000000000007b1d */ /* 0x000fe20000010000 */
[----:B0-----:R-:W-:Y:S02]  /*09c0*/  MOV R2, R60 ;  /* 0x0000003c00027202 */ /* 0x001fe40000000f00 */
[----:B------:R-:W-:-:S05]  /*09d0*/  MOV R3, R59 ;  /* 0x0000003b00037202 */ /* 0x000fca0000000f00 */
[----:B------:R-:W-:-:S06]  /*09e0*/  IMAD.WIDE R2, R63, 0x8, R2 ;  /* 0x000000083f027825 */ /* 0x000fcc00078e0202 */
[----:B------:R-:W2:Y:S01]  /*09f0*/  LDG.E.64 R2, [R2.64] ;  /* 0x0000000602027981 */ /* 0x000ea2000c1e1b00 */
[----:B------:R-:W-:-:S03]  /*0a00*/  IMAD.WIDE R4, R63, 0x8, R24 ;  /* 0x000000083f047825 */ /* 0x000fc600078e0218 */
[----:B--2---:R0:W-:Y:S01]  /*0a10*/  STS.64 [R52.X8], R2 ;  /* 0x0000000234007388 */ /* 0x0041e20000008a00 */
[----:B------:R-:W-:-:S06]  /*0a20*/  NOP ;  /* 0x0000000000007918 */ /* 0x000fcc0000000000 */
[----:B------:R-:W-:Y:S04]  /*0a30*/  LDS.64 R22, [R52.X8] ;  /* 0x0000000034167984 */ /* 0x000fe80000008a00 */
        /* <DEDUP_REMOVED lines=8> */
[----:B0-----:R-:W-:Y:S01]  /*0ac0*/  LEA R2, R53, 0xffffff80, 0x7 ;  /* 0xffffff8035027811 */ /* 0x001fe200078e38ff */
[----:B------:R-:W-:Y:S01]  /*0ad0*/  IMAD R9, R66, c[0x0][0x1f0], RZ ;  /* 0x00007c0042097a24 */ /* 0x000fe200078e02ff */
[----:B------:R-:W-:Y:S01]  /*0ae0*/  BSSY B0, `(.L_x_14019) ;  /* 0x000003d000007945 */ /* 0x000fe20003800000 */
[----:B------:R-:W-:Y:S01]  /*0af0*/  IMAD R13, R71, c[0x0][0x1f8], RZ ;  /* 0x00007e00470d7a24 */ /* 0x000fe200078e02ff */
[----:B------:R-:W-:Y:S01]  /*0b00*/  SHF.R.S32.HI R3, RZ, 0x1f, R2 ;  /* 0x0000001fff037819 */ /* 0x000fe20000011402 */
[----:B------:R-:W-:-:S02]  /*0b10*/  IMAD R11, R68, c[0x0][0x1f4], R9 ;  /* 0x00007d00440b7a24 */ /* 0x000fc400078e0209 */
[----:B------:R-:W-:Y:S02]  /*0b20*/  IMAD R13, R72, c[0x0][0x1fc], R13 ;  /* 0x00007f00480d7a24 */ /* 0x000fe400078e020d */
[----:B------:R-:W-:Y:S01]  /*0b30*/  IMAD.WIDE.U32 R8, R68, c[0x0][0x1f0], R2 ;  /* 0x00007c0044087a25 */ /* 0x000fe200078e0002 */
[--C-:B-1----:R-:W-:Y:S01]  /*0b40*/  SHF.R.U64 R78, R74, 0x10, R75.reuse ;  /* 0x000000104a4e7819 */ /* 0x102fe2000000124b */
[----:B------:R-:W-:Y:S01]  /*0b50*/  HADD2.F32 R74, -RZ, R74.H0_H0 ;  /* 0x2000004aff4a7230 */ /* 0x000fe20000004100 */
[----:B------:R-:W-:Y:S01]  /*0b60*/  SHF.R.U32.HI R80, RZ, 0x10, R75 ;  /* 0x00000010ff507819 */ /* 0x000fe2000001164b */
[----:B------:R-:W-:Y:S01]  /*0b70*/  HADD2.F32 R76, -RZ, R75.H0_H0 ;  /* 0x2000004bff4c7230 */ /* 0x000fe20000004100 */
[----:B------:R-:W-:Y:S01]  /*0b80*/  IADD3 R9, R9, R11, RZ ;  /* 0x0000000b09097210 */ /* 0x000fe20007ffe0ff */
[----:B------:R-:W-:Y:S01]  /*0b90*/  HADD2.F32 R78, -RZ, R78.H0_H0 ;  /* 0x2000004eff4e7230 */ /* 0x000fe20000004100 */
[--C-:B-----5:R-:W-:Y:S01]  /*0ba0*/  FADD.FTZ R74, R74, R69.reuse ;  /* 0x000000454a4a7221 */ /* 0x120fe20000010000 */
[----:B------:R-:W-:Y:S01]  /*0bb0*/  HADD2.F32 R80, -RZ, R80.H0_H0 ;  /* 0x20000050ff507230 */ /* 0x000fe20000004100 */
[----:B------:R-:W-:-:S02]  /*0bc0*/  FADD.FTZ R76, R76, R69 ;  /* 0x000000454c4c7221 */ /* 0x000fc40000010000 */
[----:B------:R-:W-:Y:S01]  /*0bd0*/  IMAD.WIDE.U32 R8, R72, c[0x0][0x1f8], R8 ;  /* 0x00007e0048087a25 */ /* 0x000fe200078e0008 */
[----:B------:R-:W-:-:S03]  /*0be0*/  FSETP.GTU.FTZ.AND P2, PT, R74, 20, PT ;  /* 0x41a000004a00780b */ /* 0x000fc60003f5c000 */
[--C-:B------:R-:W-:Y:S02]  /*0bf0*/  FADD.FTZ R78, R78, R69.reuse ;  /* 0x000000454e4e7221 */ /* 0x100fe40000010000 */
[----:B------:R-:W-:-:S03]  /*0c00*/  FADD.FTZ R80, R80, R69 ;  /* 0x0000004550507221 */ /* 0x000fc60000010000 */
[----:B------:R-:W-:Y:S02]  /*0c10*/  FSETP.GTU.FTZ.AND P3, PT, R78, 20, PT ;  /* 0x41a000004e00780b */ /* 0x000fe40003f7c000 */
[----:B------:R-:W-:Y:S01]  /*0c20*/  FSETP.GTU.FTZ.AND P1, PT, R80, 20, PT ;  /* 0x41a000005000780b */ /* 0x000fe20003f3c000 */
[----:B--2---:R0:W-:Y:S01]  /*0c30*/  STS.64 [R52.X8], R6 ;  /* 0x0000000634007388 */ /* 0x0041e20000008a00 */
[----:B------:R-:W-:-:S06]  /*0c40*/  NOP ;  /* 0x0000000000007918 */ /* 0x000fcc0000000000 */
[----:B------:R1:W2:Y:S01]  /*0c50*/  LDS.64 R4, [R52.X8] ;  /* 0x0000000034047984 */ /* 0x0002a20000008a00 */
[----:B0-----:R-:W-:Y:S02]  /*0c60*/  IADD3 R7, R9, R13, RZ ;  /* 0x0000000d09077210 */ /* 0x001fe40007ffe0ff */
[----:B------:R-:W-:-:S04]  /*0c70*/  LEA R6, P0, R8, c[0x0][0x268], 0x1 ;  /* 0x00009a0008067a11 */ /* 0x000fc800078008ff */
[----:B------:R-:W-:Y:S02]  /*0c80*/  LEA.HI.X R7, R8, c[0x0][0x26c], R7, 0x1, P0 ;  /* 0x00009b0008077a11 */ /* 0x000fe400000f0c07 */
[----:B------:R-:W-:-:S03]  /*0c90*/  FSETP.GTU.FTZ.AND P0, PT, R76, 20, PT ;  /* 0x41a000004c00780b */ /* 0x000fc60003f1c000 */
[----:B------:R-:W-:Y:S01]  /*0ca0*/  IMAD.WIDE R6, R63, 0x8, R6 ;  /* 0x000000083f067825 */ /* 0x000fe200078e0206 */
        /* <DEDUP_REMOVED lines=32> */
.L_x_14020:
[----:B-1----:R-:W-:Y:S05]  /*0eb0*/  BSYNC B0 ;  /* 0x0000000000007941 */ /* 0x002fea0003800000 */
.L_x_14019:
        /* <DEDUP_REMOVED lines=33> */
.L_x_14022:
[----:B------:R-:W-:Y:S05]  /*10d0*/  BSYNC B0 ;  /* 0x0000000000007941 */ /* 0x000fea0003800000 */
.L_x_14021:
        /* <DEDUP_REMOVED lines=33> */
.L_x_14024:
[----:B------:R-:W-:Y:S05]  /*12f0*/  BSYNC B0 ;  /* 0x0000000000007941 */ /* 0x000fea0003800000 */
.L_x_14023:
        /* <DEDUP_REMOVED lines=33> */
.L_x_14026:
[----:B------:R-:W-:Y:S05]  /*1510*/  BSYNC B0 ;  /* 0x0000000000007941 */ /* 0x000fea0003800000 */
.L_x_14025:
[----:B------:R-:W-:Y:S06]  /*1520*/  BAR.SYNC.DEFER_BLOCKING 0x0 ;  /* 0x0000000000007b1d */ /* 0x000fec0000010000 */
[----:B------:R-:W3:Y:S01]  /*1530*/  LDG.E.64 R8, [R6.64] ;  /* 0x0000000606087981 */ /* 0x000ee2000c1e1b00 */
        /* <DEDUP_REMOVED lines=11> */
[----:B---3--:R-:W-:Y:S01]  /*15f0*/  STS.64 [R52.X8], R8 ;  /* 0x0000000834007388 */ /* 0x008fe20000008a00 */
[----:B------:R-:W-:-:S06]  /*1600*/  NOP ;  /* 0x0000000000007918 */ /* 0x000fcc0000000000 */
[----:B------:R-:W0:Y:S04]  /*1610*/  LDS.64 R12, [R52.X8] ;  /* 0x00000000340c7984 */ /* 0x000e280000008a00 */
[----:B------:R-:W-:Y:S06]  /*1620*/  BAR.SYNC.DEFER_BLOCKING 0x0 ;  /* 0x0000000000007b1d */ /* 0x000fec0000010000 */
[----:B------:R-:W3:Y:S01]  /*1630*/  LDG.E.64 R10, [R10.64] ;  /* 0x000000060a0a7981 */ /* 0x000ee2000c1e1b00 */
[--C-:B--2---:R-:W-:Y:S01]  /*1640*/  SHF.R.U32.HI R79, RZ, 0x10, R5.reuse ;  /* 0x00000010ff4f7819 */ /* 0x104fe20000011605 */
        /* <DEDUP_REMOVED lines=18> */
[----:B------:R-:W0:Y:S08]  /*1770*/  MUFU.EX2 R15, R15 ;  /* 0x0000000f000f7308 */ /* 0x000e300000000800 */
[----:B------:R-:W-:Y:S08]  /*1780*/  MUFU.EX2 R9, R9 ;  /* 0x0000000900097308 */ /* 0x000ff00000000800 */
[----:B------:R-:W1:Y:S01]  /*1790*/  MUFU.EX2 R8, R8 ;  /* 0x0000000800087308 */ /* 0x000e620000000800 */
[----:B0-----:R-:W-:-:S07]  /*17a0*/  FADD.FTZ R20, R15, 1 ;  /* 0x3f8000000f147421 */ /* 0x001fce0000010000 */
[----:B------:R-:W-:Y:S01]  /*17b0*/  MUFU.RCP R36, R20 ;  /* 0x0000001400247308 */ /* 0x000fe20000001000 */
[----:B-1----:R-:W-:Y:S01]  /*17c0*/  FADD.FTZ R8, R8, 1 ;  /* 0x3f80000008087421 */ /* 0x002fe20000010000 */
[----:B---3--:R0:W-:Y:S01]  /*17d0*/  STS.64 [R52.X8], R10 ;  /* 0x0000000a34007388 */ /* 0x0081e20000008a00 */
[----:B------:R-:W-:-:S06]  /*17e0*/  NOP ;  /* 0x0000000000007918 */ /* 0x000fcc0000000000 */
[----:B------:R-:W1:Y:S01]  /*17f0*/  LDS.64 R6, [R52.X8] ;  /* 0x0000000034067984 */ /* 0x000e620000008a00 */
[----:B0-----:R-:W-:Y:S02]  /*1800*/  FADD.FTZ R11, R14, 1 ;  /* 0x3f8000000e0b7421 */ /* 0x001fe40000010000 */
[----:B------:R-:W-:Y:S02]  /*1810*/  FADD.FTZ R10, R9, 1 ;  /* 0x3f800000090a7421 */ /* 0x000fe40000010000 */
[----:B------:R-:W0:Y:S08]  /*1820*/  MUFU.RCP R17, R11 ;  /* 0x0000000b00117308 */ /* 0x000e300000001000 */
[----:B------:R2:W3:Y:S01]  /*1830*/  MUFU.RCP R14, R10 ;  /* 0x0000000a000e7308 */ /* 0x0004e20000001000 */
[----:B0-----:R-:W-:-:S07]  /*1840*/  FADD.FTZ R5, -R17, 1 ;  /* 0x3f80000011057421 */ /* 0x001fce0000010100 */
[----:B------:R3:W0:Y:S01]  /*1850*/  MUFU.RCP R11, R8 ;  /* 0x00000008000b7308 */ /* 0x0006220000001000 */
[----:B--2---:R-:W-:Y:S02]  /*1860*/  FADD.FTZ R10, -R36, 1 ;  /* 0x3f800000240a7421 */ /* 0x004fe40000010100 */
[C---:B------:R-:W-:Y:S02]  /*1870*/  FFMA.FTZ R5, R16.reuse, R5, 1 ;  /* 0x3f80000010057423 */ /* 0x040fe40000010005 */
[----:B------:R-:W-:Y:S02]  /*1880*/  FFMA.FTZ R10, R19, R10, 1 ;  /* 0x3f800000130a7423 */ /* 0x000fe4000001000a */
[----:B------:R-:W-:Y:S02]  /*1890*/  FMUL.FTZ R16, R16, R17 ;  /* 0x0000001110107220 */ /* 0x000fe40000410000 */
[----:B---3--:R-:W-:Y:S01]  /*18a0*/  FADD.FTZ R8, -R14, 1 ;  /* 0x3f8000000e087421 */ /* 0x008fe20000010100 */
[--C-:B-1----:R-:W-:Y:S01]  /*18b0*/  SHF.R.U32.HI R21, RZ, 0x10, R7.reuse ;  /* 0x00000010ff157819 */ /* 0x102fe20000011607 */
[----:B------:R-:W-:Y:S01]  /*18c0*/  HADD2.F32 R18, -RZ, R7.H0_H0 ;  /* 0x20000007ff127230 */ /* 0x000fe20000004100 */
[----:B------:R-:W-:-:S03]  /*18d0*/  SHF.R.U64 R15, R6, 0x10, R7 ;  /* 0x00000010060f7819 */ /* 0x000fc60000001207 */
[----:B------:R-:W-:Y:S01]  /*18e0*/  HADD2.F32 R21, -RZ, R21.H0_H0 ;  /* 0x20000015ff157230 */ /* 0x000fe20000004100 */
[C---:B------:R-:W-:Y:S01]  /*18f0*/  FMUL.FTZ R20, R75.reuse, R18 ;  /* 0x000000124b147220 */ /* 0x040fe20000410000 */
[----:B------:R-:W-:Y:S01]  /*1900*/  HADD2.F32 R15, -RZ, R15.H0_H0 ;  /* 0x2000000fff0f7230 */ /* 0x000fe20000004100 */
[----:B------:R-:W-:Y:S02]  /*1910*/  FMUL.FTZ R75, R75, R16 ;  /* 0x000000104b4b7220 */ /* 0x000fe40000410000 */
[----:B------:R-:W-:Y:S02]  /*1920*/  FMUL.FTZ R7, R79, R21 ;  /* 0x000000154f077220 */ /* 0x000fe40000410000 */
[----:B------:R-:W-:Y:S02]  /*1930*/  FMUL.FTZ R20, R17, R20 ;  /* 0x0000001411147220 */ /* 0x000fe40000410000 */
[----:B------:R-:W-:Y:S02]  /*1940*/  FMUL.FTZ R7, R36, R7 ;  /* 0x0000000724077220 */ /* 0x000fe40000410000 */
[----:B------:R-:W-:-:S02]  /*1950*/  FMUL.FTZ R20, R20, R5 ;  /* 0x0000000514147220 */ /* 0x000fc40000410000 */
[----:B------:R-:W-:Y:S02]  /*1960*/  FMUL.FTZ R5, R77, R15 ;  /* 0x0000000f4d057220 */ /* 0x000fe40000410000 */
[----:B------:R-:W-:Y:S01]  /*1970*/  FMUL.FTZ R9, R7, R10 ;  /* 0x0000000a07097220 */ /* 0x000fe20000410000 */
[----:B------:R-:W-:Y:S01]  /*1980*/  HADD2.F32 R10, -RZ, R6.H0_H0 ;  /* 0x20000006ff0a7230 */ /* 0x000fe20000004100 */
[----:B------:R-:W-:Y:S01]  /*1990*/  FFMA.FTZ R7, R13, R8, 1 ;  /* 0x3f8000000d077423 */ /* 0x000fe20000010008 */
[----:B------:R-:W-:Y:S01]  /*19a0*/  F2F.F16.F32 R20, R20 ;  /* 0x0000001400147304 */ /* 0x000fe20000200800 */
[----:B------:R-:W-:Y:S02]  /*19b0*/  FMUL.FTZ R6, R14, R5 ;  /* 0x000000050e067220 */ /* 0x000fe40000410000 */
[----:B0-----:R-:W-:Y:S02]  /*19c0*/  FADD.FTZ R5, -R11, 1 ;  /* 0x3f8000000b057421 */ /* 0x001fe40000010100 */
[----:B------:R-:W-:-:S02]  /*19d0*/  FMUL.FTZ R4, R73, R10 ;  /* 0x0000000a49047220 */ /* 0x000fc40000410000 */
[----:B------:R-:W-:Y:S01]  /*19e0*/  FMUL.FTZ R7, R6, R7 ;  /* 0x0000000706077220 */ /* 0x000fe20000410000 */
[----:B------:R-:W0:Y:S01]  /*19f0*/  F2F.F16.F32 R9, R9 ;  /* 0x0000000900097304 */ /* 0x000e220000200800 */
[C---:B------:R-:W-:Y:S02]  /*1a00*/  FFMA.FTZ R5, R12.reuse, R5, 1 ;  /* 0x3f8000000c057423 */ /* 0x040fe40000010005 */
[----:B------:R-:W-:Y:S02]  /*1a10*/  FMUL.FTZ R4, R11, R4 ;  /* 0x000000040b047220 */ /* 0x000fe40000410000 */
[----:B------:R-:W-:Y:S01]  /*1a20*/  FMUL.FTZ R12, R12, R11 ;  /* 0x0000000b0c0c7220 */ /* 0x000fe20000410000 */
[----:B------:R-:W-:Y:S01]  /*1a30*/  SHF.R.U64 R11, R22, 0x10, R23 ;  /* 0x00000010160b7819 */ /* 0x000fe20000001217 */
[----:B------:R-:W-:Y:S01]  /*1a40*/  FMUL.FTZ R6, R4, R5 ;  /* 0x0000000504067220 */ /* 0x000fe20000410000 */
[----:B------:R-:W1:Y:S01]  /*1a50*/  F2F.F16.F32 R7, R7 ;  /* 0x0000000700077304 */ /* 0x000e620000200800 */
[----:B------:R-:W-:-:S02]  /*1a60*/  FMUL.FTZ R73, R73, R12 ;  /* 0x0000000c49497220 */ /* 0x000fc40000410000 */
[----:B------:R-:W-:Y:S02]  /*1a70*/  FMUL.FTZ R14, R13, R14 ;  /* 0x0000000e0d0e7220 */ /* 0x000fe40000410000 */
[----:B------:R-:W-:Y:S02]  /*1a80*/  FMUL.FTZ R36, R19, R36 ;  /* 0x0000002413247220 */ /* 0x000fe40000410000 */
[----:B------:R-:W-:Y:S01]  /*1a90*/  FMUL.FTZ R77, R77, R14 ;  /* 0x0000000e4d4d7220 */ /* 0x000fe20000410000 */
[----:B------:R2:W3:Y:S01]  /*1aa0*/  F2F.F16.F32 R37, R6 ;  /* 0x0000000600257304 */ /* 0x0004e20000200800 */
[----:B0-----:R-:W-:Y:S01]  /*1ab0*/  PRMT R39, R20, 0x5410, R9 ;  /* 0x0000541014277816 */ /* 0x001fe20000000009 */
[----:B------:R-:W-:-:S05]  /*1ac0*/  HADD2.F32 R20, -RZ, R22.H0_H0 ;  /* 0x20000016ff147230 */ /* 0x000fca0000004100 */
[----:B------:R-:W-:Y:S02]  /*1ad0*/  FFMA.FTZ R20, R73, R20, R65 ;  /* 0x0000001449147223 */ /* 0x000fe40000010041 */
[----:B-1----:R-:W-:-:S04]  /*1ae0*/  IMAD.WIDE.U32 R4, R7, 0x10000, RZ ;  /* 0x0001000007047825 */ /* 0x002fc800078e00ff */
[----:B--2---:R-:W-:Y:S01]  /*1af0*/  IMAD.WIDE.U32 R6, R68, c[0x0][0x2e8], R2 ;  /* 0x0000ba0044067a25 */ /* 0x004fe200078e0002 */
[----:B------:R-:W-:Y:S02]  /*1b00*/  LOP3.LUT R9, R39, R5, RZ, 0xfc, !PT ;  /* 0x0000000527097212 */ /* 0x000fe400078efcff */
[----:B---3--:R-:W-:Y:S01]  /*1b10*/  LOP3.LUT R8, R4, R37, RZ, 0xfc, !PT ;  /* 0x0000002504087212 */ /* 0x008fe200078efcff */
[----:B------:R-:W-:Y:S01]  /*1b20*/  BAR.SYNC.DEFER_BLOCKING 0x0 ;  /* 0x0000000000007b1d */ /* 0x000fe20000010000 */
[----:B------:R-:W-:Y:S02]  /*1b30*/  IMAD R37, R66, c[0x0][0x2e8], RZ ;  /* 0x0000ba0042257a24 */ /* 0x000fe400078e02ff */
[----:B------:R-:W-:Y:S02]  /*1b40*/  IMAD R39, R71, c[0x0][0x2f0], RZ ;  /* 0x0000bc0047277a24 */ /* 0x000fe400078e02ff */
[----:B------:R-:W-:Y:S02]  /*1b50*/  IMAD R37, R68, c[0x0][0x2ec], R37 ;  /* 0x0000bb0044257a24 */ /* 0x000fe400078e0225 */
[----:B------:R-:W-:-:S03]  /*1b60*/  IMAD R39, R72, c[0x0][0x2f4], R39 ;  /* 0x0000bd0048277a24 */ /* 0x000fc600078e0227 */
[----:B------:R-:W-:-:S05]  /*1b70*/  IADD3 R7, R7, R37, RZ ;  /* 0x0000002507077210 */ /* 0x000fca0007ffe0ff */
[----:B------:R-:W-:-:S05]  /*1b80*/  IMAD.WIDE.U32 R6, R72, c[0x0][0x2f0], R6 ;  /* 0x0000bc0048067a25 */ /* 0x000fca00078e0006 */
[----:B------:R-:W-:Y:S01]  /*1b90*/  IADD3 R7, R7, R39, RZ ;  /* 0x0000002707077210 */ /* 0x000fe20007ffe0ff */
[----:B------:R0:W-:Y:S01]  /*1ba0*/  STS.64 [R52.X8], R8 ;  /* 0x0000000834007388 */ /* 0x0001e20000008a00 */
[----:B------:R-:W-:-:S06]  /*1bb0*/  NOP ;  /* 0x0000000000007918 */ /* 0x000fcc0000000000 */
[----:B------:R-:W1:Y:S01]  /*1bc0*/  LDS.64 R4, [R52.X8] ;  /* 0x0000000034047984 */ /* 0x000e620000008a00 */
[----:B0-----:R-:W-:-:S04]  /*1bd0*/  LEA R8, P1, R6, c[0x0][0x338], 0x1 ;  /* 0x0000ce0006087a11 */ /* 0x001fc800078208ff */
[----:B------:R-:W-:-:S05]  /*1be0*/  LEA.HI.X R9, R6, c[0x0][0x33c], R7, 0x1, P1 ;  /* 0x0000cf0006097a11 */ /* 0x000fca00008f0c07 */
[----:B------:R-:W-:Y:S01]  /*1bf0*/  IMAD.WIDE R6, R63, 0x8, R8 ;  /* 0x000000083f067825 */ /* 0x000fe200078e0208 */
[----:B------:R-:W-:-:S04]  /*1c00*/  HADD2.F32 R8, -RZ, R11.H0_H0 ;  /* 0x2000000bff087230 */ /* 0x000fc80000004100 */
        /* <DEDUP_REMOVED lines=8> */
[----:B------:R-:W-:-:S04]  /*1c90*/  IMAD.WIDE.U32 R2, R68, c[0x0][0x210], R2 ;  /* 0x0000840044027a25 */ /* 0x000fc800078e0002 */
[----:B------:R-:W-:-:S03]  /*1ca0*/  IMAD R11, R71, c[0x0][0x218], RZ ;  /* 0x00008600470b7a24 */ /* 0x000fc600078e02ff */
[----:B0-----:R-:W0:Y:S01]  /*1cb0*/  F2F.F16.F32 R4, R14 ;  /* 0x0000000e00047304 */ /* 0x001e220000200800 */
[----:B------:R-:W-:-:S07]  /*1cc0*/  IMAD R11, R72, c[0x0][0x21c], R11 ;  /* 0x00008700480b7a24 */ /* 0x000fce00078e020b */
[----:B------:R-:W1:Y:S08]  /*1cd0*/  F2F.F16.F32 R21, R21 ;  /* 0x0000001500157304 */ /* 0x000e700000200800 */
[----:B------:R-:W2:Y:S01]  /*1ce0*/  F2F.F16.F32 R9, R10 ;  /* 0x0000000a00097304 */ /* 0x000ea20000200800 */
[----:B0-----:R-:W-:Y:S01]  /*1cf0*/  IMAD.WIDE.U32 R4, R4, 0x10000, RZ ;  /* 0x0001000004047825 */ /* 0x001fe200078e00ff */
[----:B-1----:R-:W-:-:S04]  /*1d00*/  PRMT R7, R16, 0x5410, R21 ;  /* 0x0000541010077816 */ /* 0x002fc80000000015 */
[----:B------:R-:W-:Y:S02]  /*1d10*/  LOP3.LUT R7, R7, R5, RZ, 0xfc, !PT ;  /* 0x0000000507077212 */ /* 0x000fe400078efcff */
[----:B--2---:R-:W-:Y:S01]  /*1d20*/  LOP3.LUT R6, R4, R9, RZ, 0xfc, !PT ;  /* 0x0000000904067212 */ /* 0x004fe200078efcff */
[----:B------:R-:W-:-:S04]  /*1d30*/  IMAD R9, R66, c[0x0][0x210], RZ ;  /* 0x0000840042097a24 */ /* 0x000fc800078e02ff */
[----:B------:R0:W-:Y:S01]  /*1d40*/  STS.64 [R52.X8], R6 ;  /* 0x0000000634007388 */ /* 0x0001e20000008a00 */
[----:B------:R-:W-:-:S06]  /*1d50*/  NOP ;  /* 0x0000000000007918 */ /* 0x000fcc0000000000 */
[----:B------:R-:W1:Y:S01]  /*1d60*/  LDS.64 R4, [R52.X8] ;  /* 0x0000000034047984 */ /* 0x000e620000008a00 */
[----:B------:R-:W-:-:S05]  /*1d70*/  IMAD R9, R68, c[0x0][0x214], R9 ;  /* 0x0000850044097a24 */ /* 0x000fca00078e0209 */
[----:B------:R-:W-:-:S05]  /*1d80*/  IADD3 R3, R3, R9, RZ ;  /* 0x0000000903037210 */ /* 0x000fca0007ffe0ff */
[----:B------:R-:W-:-:S05]  /*1d90*/  IMAD.WIDE.U32 R2, R72, c[0x0][0x218], R2 ;  /* 0x0000860048027a25 */ /* 0x000fca00078e0002 */
[----:B------:R-:W-:Y:S02]  /*1da0*/  IADD3 R3, R3, R11, RZ ;  /* 0x0000000b03037210 */ /* 0x000fe40007ffe0ff */
[----:B0-----:R-:W-:-:S04]  /*1db0*/  LEA R6, P0, R2, c[0x0][0x270], 0x1 ;  /* 0x00009c0002067a11 */ /* 0x001fc800078008ff */
[----:B------:R-:W-:-:S05]  /*1dc0*/  LEA.HI.X R7, R2, c[0x0][0x274], R3, 0x1, P0 ;  /* 0x00009d0002077a11 */ /* 0x000fca00000f0c03 */
[----:B------:R-:W-:-:S05]  /*1dd0*/  IMAD.WIDE R2, R63, 0x8, R6 ;  /* 0x000000083f027825 */ /* 0x000fca00078e0206 */
[----:B-1----:R0:W-:Y:S02]  /*1de0*/  STG.E.64 [R2.64], R4 ;  /* 0x0000000402007986 */ /* 0x0021e4000c101b06 */
.L_x_14027:
[----:B0-----:R-:W-:Y:S01]  /*1df0*/  MOV R3, c[0x0][0x16c] ;  /* 0x00005b0000037a02 */ /* 0x001fe20000000f00 */
[----:B------:R-:W-:Y:S01]  /*1e00*/  HADD2.F32 R2, -RZ, R23.H0_H0 ;  /* 0x20000017ff027230 */ /* 0x000fe20000004100 */
[----:B------:R-:W-:Y:S01]  /*1e10*/  SHF.R.U32.HI R65, RZ, 0x10, R23 ;  /* 0x00000010ff417819 */ /* 0x000fe20000011617 */
[----:B------:R-:W-:Y:S01]  /*1e20*/  FFMA.FTZ R8, R77, R8, R20 ;  /* 0x000000084d087223 */ /* 0x000fe20000010014 */
[----:B------:R-:W-:Y:S01]  /*1e30*/  ISETP.GE.AND P0, PT, R3, 0x1, PT ;  /* 0x000000010300780c */ /* 0x000fe20003f06270 */
[----:B------:R-:W-:Y:S01]  /*1e40*/  FMUL.FTZ R79, R79, R36 ;  /* 0x000000244f4f7220 */ /* 0x000fe20000410000 */
[----:B------:R-:W-:Y:S01]  /*1e50*/  BAR.SYNC.DEFER_BLOCKING 0x0 ;  /* 0x0000000000007b1d */ /* 0x000fe20000010000 */
        /* <DEDUP_REMOVED lines=40> */
.L_x_14059:
        /* <DEDUP_REMOVED lines=135> */
[----:B------:R0:W1:Y:S02]  /*2950*/  @P0 LDS.64 R38, [R100.X8+0xa80] ;  /* 0x000a800064260984 */ /* 0x0000640000008a00 */
.L_x_14030:
[----:B0-----:R-:W-:Y:S05]  /*2960*/  BSYNC B0 ;  /* 0x0000000000007941 */ /* 0x001fea0003800000 */
.L_x_14029:
        /* <DEDUP_REMOVED lines=130> */
[C---:B------:R-:W-:Y:S01]  /*3190*/  FMUL.FTZ R104, R123.reuse, R104 ;  /* 0x000000687b687220 */ /* 0x040fe20000410000 */
        /* <DEDUP_REMOVED lines=59> */
.L_x_14032:
[----:B----4-:R-:W-:Y:S05]  /*3550*/  BSYNC B0 ;  /* 0x0000000000007941 */ /* 0x010fea0003800000 */
.L_x_14031:
        /* <DEDUP_REMOVED lines=22> */
.L_x_14034:
[----:B------:R-:W-:Y:S05]  /*36c0*/  BSYNC B0 ;  /* 0x0000000000007941 */ /* 0x000fea0003800000 */
.L_x_14033:
[C---:B------:R-:W-:Y:S01]  /*36d0*/  FMUL.FTZ R42, R103.reuse, R122 ;  /* 0x0000007a672a7220 */ /* 0x040fe20000410000 */
[----:B------:R-:W-:Y:S01]  /*36e0*/  ISETP.GT.U32.AND P0, PT, R106, 0x1b, PT ;  /* 0x0000001b6a00780c */ /* 0x000fe20003f04070 */
[----:B------:R-:W-:Y:S01]  /*36f0*/  FMUL.FTZ R41, R103, R40 ;  /* 0x0000002867297220 */ /* 0x000fe20000410000 */
[----:B------:R1:W4:Y:S01]  /*3700*/  SHFL.DOWN PT, R142, R125, 0x4, 0x1f ;  /* 0x08801f007d8e7f89 */ /* 0x00032200000e0000 */
[C---:B------:R-:W-:Y:S01]  /*3710*/  FFMA.FTZ R130, R121.reuse, R122, -R43 ;  /* 0x0000007a79827223 */ /* 0x040fe2000001082b */
[----:B------:R-:W-:Y:S01]  /*3720*/  BSSY B0, `(.L_x_14035) ;  /* 0x0000021000007945 */ /* 0x000fe20003800000 */
[-C--:B---3--:R-:W-:Y:S01]  /*3730*/  FFMA.FTZ R132, R121, R40.reuse, R131 ;  /* 0x0000002879847223 */ /* 0x088fe20000010083 */
[----:B------:R1:W3:Y:S01]  /*3740*/  SHFL.DOWN PT, R144, R128, 0x4, 0x1f ;  /* 0x08801f0080907f89 */ /* 0x0002e200000e0000 */
[----:B------:R-:W-:-:S02]  /*3750*/  FMUL.FTZ R131, R36, R40 ;  /* 0x0000002824837220 */ /* 0x000fc40000410000 */
[C---:B------:R-:W-:Y:S02]  /*3760*/  FFMA.FTZ R42, R101.reuse, R40, R42 ;  /* 0x00000028652a7223 */ /* 0x040fe4000001002a */
[----:B------:R-:W-:Y:S02]  /*3770*/  FFMA.FTZ R121, R101, R122, -R41 ;  /* 0x0000007a65797223 */ /* 0x000fe40000010829 */
[C---:B------:R-:W-:Y:S02]  /*3780*/  FMUL.FTZ R43, R37.reuse, R40 ;  /* 0x00000028252b7220 */ /* 0x040fe40000410000 */
[----:B0-----:R-:W-:Y:S02]  /*3790*/  FFMA.FTZ R140, R37, R122, R131 ;  /* 0x0000007a258c7223 */ /* 0x001fe40000010083 */
[----:B------:R-:W-:Y:S02]  /*37a0*/  FADD.FTZ R41, RZ, R42 ;  /* 0x0000002aff297221 */ /* 0x000fe40000010000 */
[----:B------:R-:W-:-:S02]  /*37b0*/  FFMA.FTZ R121, R97, R78, R121 ;  /* 0x0000004e61797223 */ /* 0x000fc40000010079 */
[----:B------:R-:W-:Y:S02]  /*37c0*/  FFMA.FTZ R134, R36, R122, -R43 ;  /* 0x0000007a24867223 */ /* 0x000fe4000001082b */
[C---:B------:R-:W-:Y:S02]  /*37d0*/  FMUL.FTZ R42, R126.reuse, R41 ;  /* 0x000000297e2a7220 */ /* 0x040fe40000410000 */
[----:B------:R-:W-:Y:S02]  /*37e0*/  FMUL.FTZ R43, R126, R121 ;  /* 0x000000797e2b7220 */ /* 0x000fe40000410000 */
[C---:B--2---:R-:W-:Y:S02]  /*37f0*/  FFMA.FTZ R138, -R129.reuse, R132, RZ ;  /* 0x00000084818a7223 */ /* 0x044fe400000101ff */
[C---:B------:R-:W-:Y:S01]  /*3800*/  FFMA.FTZ R126, -R129.reuse, R140, -RZ ;  /* 0x0000008c817e7223 */ /* 0x040fe200000109ff */
[----:B------:R1:W0:Y:S01]  /*3810*/  SHFL.DOWN PT, R132, R127, 0x4, 0x1f ;  /* 0x08801f007f847f89 */ /* 0x00022200000e0000 */
[----:B----4-:R-:W-:-:S02]  /*3820*/  FFMA.FTZ R136, R129, R130, RZ ;  /* 0x0000008281887223 */ /* 0x010fc400000100ff */
[----:B------:R-:W-:Y:S01]  /*3830*/  FMUL.FTZ R130, R129, R134 ;  /* 0x0000008681827220 */ /* 0x000fe20000410000 */
[----:B------:R1:W2:Y:S01]  /*3840*/  SHFL.DOWN PT, R140, R117, 0x4, 0x1f ;  /* 0x08801f00758c7f89 */ /* 0x0002a200000e0000 */
[C---:B------:R-:W-:Y:S02]  /*3850*/  FFMA.FTZ R129, R124.reuse, R121, -R42 ;  /* 0x000000797c817223 */ /* 0x040fe4000001082a */
[----:B------:R-:W-:Y:S01]  /*3860*/  FFMA.FTZ R131, R124, R41, R43 ;  /* 0x000000297c837223 */ /* 0x000fe2000001002b */
[----:B------:R-:W-:Y:S05]  /*3870*/  @P0 BRA `(.L_x_14036) ;  /* 0x000000b000000947 */ /* 0x000fea0003800000 */
[C---:B---3--:R-:W-:Y:S02]  /*3880*/  FMUL.FTZ R124, R125.reuse, R144 ;  /* 0x000000907d7c7220 */ /* 0x048fe40000410000 */
[C---:B------:R-:W-:Y:S02]  /*3890*/  FMUL.FTZ R42, R125.reuse, R142 ;  /* 0x0000008e7d2a7220 */ /* 0x040fe40000410000 */
[-C--:B0-----:R-:W-:Y:S02]  /*38a0*/  FMUL.FTZ R134, R125, R132.reuse ;  /* 0x000000847d867220 */ /* 0x081fe40000410000 */
        /* <DEDUP_REMOVED lines=8> */
.L_x_14036:
[----:B---3--:R-:W-:Y:S05]  /*3930*/  BSYNC B0 ;  /* 0x0000000000007941 */ /* 0x008fea0003800000 */
.L_x_14035:
[----:B------:R-:W-:Y:S01]  /*3940*/  FMUL.FTZ R43, R98, R121 ;  /* 0x00000079622b7220 */ /* 0x000fe20000410000 */
[----:B------:R-:W-:Y:S01]  /*3950*/  ISETP.GT.U32.AND P0, PT, R106, 0x17, PT ;  /* 0x000000176a00780c */ /* 0x000fe20003f04070 */
[-C--:B------:R-:W-:Y:S01]  /*3960*/  FMUL.FTZ R42, R98, R41.reuse ;  /* 0x00000029622a7220 */ /* 0x080fe20000410000 */
[----:B------:R3:W4:Y:S01]  /*3970*/  SHFL.DOWN PT, R148, R117, 0x8, 0x1f ;  /* 0x09001f0075947f89 */ /* 0x00072200000e0000 */
[C---:B------:R-:W-:Y:S01]  /*3980*/  FFMA.FTZ R43, R96.reuse, R41, R43 ;  /* 0x00000029602b7223 */ /* 0x040fe2000001002b */
[----:B------:R-:W-:Y:S01]  /*3990*/  BSSY B0, `(.L_x_14037) ;  /* 0x0000020000007945 */ /* 0x000fe20003800000 */
[----:B------:R-:W-:Y:S01]  /*39a0*/  FFMA.FTZ R124, R96, R121, -R42 ;  /* 0x00000079607c7223 */ /* 0x000fe2000001082a */
[----:B------:R3:W1:Y:S01]  /*39b0*/  SHFL.DOWN PT, R150, R125, 0x8, 0x1f ;  /* 0x09001f007d967f89 */ /* 0x00066200000e0000 */
[----:B------:R-:W-:Y:S01]  /*39c0*/  FFMA.FTZ R146, R123, R129, R136 ;  /* 0x000000817b927223 */ /* 0x000fe20000010088 */
[----:B------:R-:W-:Y:S01]  /*39d0*/  ISETP.GT.U32.AND P1, PT, R106, 0xf, PT ;  /* 0x0000000f6a00780c */ /* 0x000fe20003f24070 */
[-C--:B------:R-:W-:Y:S01]  /*39e0*/  FMUL.FTZ R129, R37, R41.reuse ;  /* 0x0000002925817220 */ /* 0x080fe20000410000 */
[----:B------:R3:W2:Y:S01]  /*39f0*/  SHFL.DOWN PT, R142, R127, 0x8, 0x1f ;  /* 0x09001f007f8e7f89 */ /* 0x0006a200000e0000 */
[----:B------:R-:W-:-:S02]  /*3a00*/  FMUL.FTZ R134, R36, R41 ;  /* 0x0000002924867220 */ /* 0x000fc40000410000 */
[----:B------:R-:W-:Y:S01]  /*3a10*/  FADD.FTZ R42, RZ, R43 ;  /* 0x0000002bff2a7221 */ /* 0x000fe20000010000 */
[----:B------:R3:W0:Y:S01]  /*3a20*/  SHFL.DOWN PT, R152, R128, 0x8, 0x1f ;  /* 0x09001f0080987f89 */ /* 0x00062200000e0000 */
[----:B------:R-:W-:Y:S02]  /*3a30*/  FFMA.FTZ R124, R95, R76, R124 ;  /* 0x0000004c5f7c7223 */ /* 0x000fe4000001007c */
[-C--:B0-----:R-:W-:Y:S02]  /*3a40*/  FFMA.FTZ R132, R36, R121.reuse, -R129 ;  /* 0x0000007924847223 */ /* 0x081fe40000010881 */
[----:B------:R-:W-:Y:S02]  /*3a50*/  FFMA.FTZ R134, R37, R121, R134 ;  /* 0x0000007925867223 */ /* 0x000fe40000010086 */
[C---:B------:R-:W-:Y:S02]  /*3a60*/  FMUL.FTZ R43, R119.reuse, R42 ;  /* 0x0000002a772b7220 */ /* 0x040fe40000410000 */
[----:B------:R-:W-:-:S02]  /*3a70*/  FMUL.FTZ R129, R119, R124 ;  /* 0x0000007c77817220 */ /* 0x000fc40000410000 */
[C---:B------:R-:W-:Y:S02]  /*3a80*/  FFMA.FTZ R136, -R123.reuse, R131, R138 ;  /* 0x000000837b887223 */ /* 0x040fe4000001018a */
[C---:B------:R-:W-:Y:S02]  /*3a90*/  FMUL.FTZ R132, R123.reuse, R132 ;  /* 0x000000847b847220 */ /* 0x040fe40000410000 */
[----:B------:R-:W-:Y:S02]  /*3aa0*/  FFMA.FTZ R134, -R123, R134, -RZ ;  /* 0x000000867b867223 */ /* 0x000fe400000109ff */
[C---:B------:R-:W-:Y:S02]  /*3ab0*/  FFMA.FTZ R119, R115.reuse, R124, -R43 ;  /* 0x0000007c73777223 */ /* 0x040fe4000001082b */
[----:B------:R-:W-:Y:S01]  /*3ac0*/  FFMA.FTZ R123, R115, R42, R129 ;  /* 0x0000002a737b7223 */ /* 0x000fe20000010081 */
[----:B------:R-:W-:Y:S05]  /*3ad0*/  @P0 BRA `(.L_x_14038) ;  /* 0x000000b000000947 */ /* 0x000fea0003800000 */
[C---:B-1234-:R-:W-:Y:S02]  /*3ae0*/  FMUL.FTZ R140, R125.reuse, R152 ;  /* 0x000000987d8c7220 */ /* 0x05efe40000410000 */
        /* <DEDUP_REMOVED lines=10> */
.L_x_14038:
[----:B-1234-:R-:W-:Y:S05]  /*3b90*/  BSYNC B0 ;  /* 0x0000000000007941 */ /* 0x01efea0003800000 */
.L_x_14037:
[----:B------:R-:W-:Y:S01]  /*3ba0*/  FFMA.FTZ R119, R113, R119, R146 ;  /* 0x0000007771777223 */ /* 0x000fe20000010092 */
[----:B------:R0:W1:Y:S01]  /*3bb0*/  SHFL.DOWN PT, R148, R125, 0x10, 0x1f ;  /* 0x0a001f007d947f89 */ /* 0x00006200000e0000 */
[----:B------:R-:W-:Y:S03]  /*3bc0*/  BSSY B0, `(.L_x_14039) ;  /* 0x0000010000007945 */ /* 0x000fe60003800000 */
[----:B------:R0:W2:Y:S04]  /*3bd0*/  SHFL.DOWN PT, R146, R117, 0x10, 0x1f ;  /* 0x0a001f0075927f89 */ /* 0x0000a800000e0000 */
[----:B------:R0:W3:Y:S04]  /*3be0*/  SHFL.DOWN PT, R142, R127, 0x10, 0x1f ;  /* 0x0a001f007f8e7f89 */ /* 0x0000e800000e0000 */
[----:B------:R0:W4:Y:S01]  /*3bf0*/  SHFL.DOWN PT, R150, R128, 0x10, 0x1f ;  /* 0x0a001f0080967f89 */ /* 0x00012200000e0000 */
[----:B------:R-:W-:Y:S05]  /*3c00*/  @P1 BRA `(.L_x_14040) ;  /* 0x000000b000001947 */ /* 0x000fea0003800000 */
[C---:B----4-:R-:W-:Y:S02]  /*3c10*/  FMUL.FTZ R140, R125.reuse, R150 ;  /* 0x000000967d8c7220 */ /* 0x050fe40000410000 */
[----:B-1----:R-:W-:-:S02]  /*3c20*/  FMUL.FTZ R138, R125, R148 ;  /* 0x000000947d8a7220 */ /* 0x002fc40000410000 */
[-C--:B---3--:R-:W-:Y:S02]  /*3c30*/  FMUL.FTZ R144, R125, R142.reuse ;  /* 0x0000008e7d907220 */ /* 0x088fe40000410000 */
        /* <DEDUP_REMOVED lines=8> */
.L_x_14040:
[----:B------:R-:W-:Y:S05]  /*3cc0*/  BSYNC B0 ;  /* 0x0000000000007941 */ /* 0x000fea0003800000 */
.L_x_14039:
[----:B------:R-:W-:Y:S01]  /*3cd0*/  SHFL.DOWN PT, R140, R125, 0x1, 0x1f ;  /* 0x08201f007d8c7f89 */ /* 0x000fe200000e0000 */
[----:B------:R-:W-:Y:S01]  /*3ce0*/  FMUL.FTZ R115, R111, R124 ;  /* 0x0000007c6f737220 */ /* 0x000fe20000410000 */
[----:B------:R-:W-:Y:S01]  /*3cf0*/  ISETP.NE.AND P0, PT, R63, RZ, PT ;  /* 0x000000ff3f00720c */ /* 0x000fe20003f05270 */
[-C--:B------:R-:W-:Y:S01]  /*3d00*/  FMUL.FTZ R43, R111, R42.reuse ;  /* 0x0000002a6f2b7220 */ /* 0x080fe20000410000 */
[----:B------:R-:W5:Y:S01]  /*3d10*/  SHFL.IDX PT, R131, R7, RZ, 0x1f ;  /* 0x00001fff07837589 */ /* 0x000f6200000e0000 */
[C---:B------:R-:W-:Y:S01]  /*3d20*/  FFMA.FTZ R137, R109.reuse, R42, R115 ;  /* 0x0000002a6d897223 */ /* 0x040fe20000010073 */
[----:B------:R-:W-:Y:S01]  /*3d30*/  BSSY B0, `(.L_x_14041) ;  /* 0x000008a000007945 */ /* 0x000fe20003800000 */
[----:B------:R-:W-:Y:S01]  /*3d40*/  FFMA.FTZ R115, R109, R124, -R43 ;  /* 0x0000007c6d737223 */ /* 0x000fe2000001082b */
[----:B------:R-:W0:Y:S01]  /*3d50*/  SHFL.IDX PT, R129, R6, RZ, 0x1f ;  /* 0x00001fff06817589 */ /* 0x000e2200000e0000 */
[-C--:B------:R-:W-:Y:S02]  /*3d60*/  FMUL.FTZ R133, R37, R42.reuse ;  /* 0x0000002a25857220 */ /* 0x080fe40000410000 */
[----:B------:R-:W-:Y:S01]  /*3d70*/  FMUL.FTZ R135, R36, R42 ;  /* 0x0000002a24877220 */ /* 0x000fe20000410000 */
[----:B------:R-:W4:Y:S01]  /*3d80*/  SHFL.DOWN PT, R139, R117, 0x1, 0x1f ;  /* 0x08201f00758b7f89 */ /* 0x000f2200000e0000 */
[----:B------:R-:W-:-:S02]  /*3d90*/  FADD.FTZ R43, RZ, R137 ;  /* 0x00000089ff2b7221 */ /* 0x000fc40000010000 */
[----:B------:R-:W-:Y:S01]  /*3da0*/  FFMA.FTZ R115, R93, R80, R115 ;  /* 0x000000505d737223 */ /* 0x000fe20000010073 */
[----:B------:R-:W3:Y:S01]  /*3db0*/  SHFL.DOWN PT, R141, R127, 0x1, 0x1f ;  /* 0x08201f007f8d7f89 */ /* 0x000ee200000e0000 */
[----:B------:R-:W-:Y:S02]  /*3dc0*/  FFMA.FTZ R123, -R113, R123, R136 ;  /* 0x0000007b717b7223 */ /* 0x000fe40000010188 */
[-C--:B------:R-:W-:Y:S01]  /*3dd0*/  FFMA.FTZ R136, R36, R124.reuse, -R133 ;  /* 0x0000007c24887223 */ /* 0x080fe20000010885 */
[----:B------:R-:W2:Y:S01]  /*3de0*/  SHFL.DOWN PT, R143, R128, 0x1, 0x1f ;  /* 0x08201f00808f7f89 */ /* 0x000ea200000e0000 */
[----:B------:R-:W-:Y:S02]  /*3df0*/  FFMA.FTZ R138, R37, R124, R135 ;  /* 0x0000007c258a7223 */ /* 0x000fe40000010087 */
[C---:B------:R-:W-:Y:S01]  /*3e00*/  FMUL.FTZ R133, R118.reuse, R43 ;  /* 0x0000002b76857220 */ /* 0x040fe20000410000 */
[----:B0-----:R-:W0:Y:S01]  /*3e10*/  SHFL.IDX PT, R125, R125, RZ, 0x1f ;  /* 0x00001fff7d7d7589 */ /* 0x001e2200000e0000 */
[----:B------:R-:W-:-:S02]  /*3e20*/  FMUL.FTZ R135, R118, R115 ;  /* 0x0000007376877220 */ /* 0x000fc40000410000 */
[C---:B------:R-:W-:Y:S01]  /*3e30*/  FFMA.FTZ R133, R120.reuse, R115, -R133 ;  /* 0x0000007378857223 */ /* 0x040fe20000010885 */
[----:B------:R-:W1:Y:S01]  /*3e40*/  SHFL.IDX PT, R117, R117, RZ, 0x1f ;  /* 0x00001fff75757589 */ /* 0x000e6200000e0000 */
[----:B------:R-:W-:Y:S02]  /*3e50*/  FFMA.FTZ R135, R120, R43, R135 ;  /* 0x0000002b78877223 */ /* 0x000fe40000010087 */
[----:B------:R-:W-:Y:S01]  /*3e60*/  FFMA.FTZ R118, -R113, R138, -RZ ;  /* 0x0000008a71767223 */ /* 0x000fe200000109ff */
[----:B------:R-:W0:Y:S01]  /*3e70*/  SHFL.IDX PT, R127, R127, RZ, 0x1f ;  /* 0x00001fff7f7f7589 */ /* 0x000e2200000e0000 */
[C---:B-----5:R-:W-:Y:S02]  /*3e80*/  @P2 FMUL.FTZ R120, R140.reuse, R131 ;  /* 0x000000838c782220 */ /* 0x060fe40000410000 */
[-C--:B------:R-:W-:Y:S01]  /*3e90*/  @P2 FMUL.FTZ R138, R140, R129.reuse ;  /* 0x000000818c8a2220 */ /* 0x080fe20000410000 */
[----:B------:R-:W5:Y:S01]  /*3ea0*/  SHFL.IDX PT, R128, R128, RZ, 0x1f ;  /* 0x00001fff80807589 */ /* 0x000f6200000e0000 */
[----:B----4-:R-:W-:-:S02]  /*3eb0*/  @P2 FFMA.FTZ R120, R139, R129, -R120 ;  /* 0x000000818b782223 */ /* 0x010fc40000010878 */
[----:B------:R-:W-:Y:S02]  /*3ec0*/  FMUL.FTZ R136, R113, R136 ;  /* 0x0000008871887220 */ /* 0x000fe40000410000 */
[----:B------:R-:W-:Y:S02]  /*3ed0*/  @P2 FFMA.FTZ R138, R139, R131, R138 ;  /* 0x000000838b8a2223 */ /* 0x000fe4000001008a */
[-C--:B------:R-:W-:Y:S02]  /*3ee0*/  FMUL.FTZ R113, R37, R43.reuse ;  /* 0x0000002b25717220 */ /* 0x080fe40000410000 */
[----:B------:R-:W-:Y:S02]  /*3ef0*/  FMUL.FTZ R140, R36, R43 ;  /* 0x0000002b248c7220 */ /* 0x000fe40000410000 */
[----:B---3--:R-:W-:Y:S02]  /*3f00*/  @P2 FADD.FTZ R129, R141, R120 ;  /* 0x000000788d812221 */ /* 0x008fe40000010000 */
[----:B--2---:R-:W-:-:S02]  /*3f10*/  @P2 FADD.FTZ R131, R143, R138 ;  /* 0x0000008a8f832221 */ /* 0x004fc40000010000 */
[-C--:B------:R-:W-:Y:S02]  /*3f20*/  FFMA.FTZ R113, R36, R115.reuse, -R113 ;  /* 0x0000007324717223 */ /* 0x080fe40000010871 */
[----:B------:R-:W-:Y:S02]  /*3f30*/  FFMA.FTZ R37, R37, R115, R140 ;  /* 0x0000007325257223 */ /* 0x000fe4000001008c */
[-C--:B------:R-:W-:Y:S02]  /*3f40*/  FMUL.FTZ R36, R129, -R39.reuse ;  /* 0x8000002781247220 */ /* 0x080fe40000410000 */
[----:B------:R-:W-:Y:S02]  /*3f50*/  FMUL.FTZ R39, R131, -R39 ;  /* 0x8000002783277220 */ /* 0x000fe40000410000 */
[C---:B------:R-:W-:Y:S02]  /*3f60*/  FMUL.FTZ R140, R112.reuse, R133 ;  /* 0x00000085708c7220 */ /* 0x040fe40000410000 */
[----:B------:R-:W-:-:S02]  /*3f70*/  FMUL.FTZ R142, R112, R135 ;  /* 0x00000087708e7220 */ /* 0x000fc40000410000 */
[C---:B------:R-:W-:Y:S02]  /*3f80*/  FMUL.FTZ R120, R112.reuse, R113 ;  /* 0x0000007170787220 */ /* 0x040fe40000410000 */
[----:B------:R-:W-:Y:S02]  /*3f90*/  FFMA.FTZ R112, -R112, R37, -RZ ;  /* 0x0000002570707223 */ /* 0x000fe400000109ff */
[-C--:B------:R-:W-:Y:S02]  /*3fa0*/  FFMA.FTZ R37, R131, R38.reuse, R36 ;  /* 0x0000002683257223 */ /* 0x080fe40000010024 */
        /* <DEDUP_REMOVED lines=13> */
[----:B0-----:R-:W-:Y:S02]  /*4080*/  FMUL.FTZ R38, R125, R7 ;  /* 0x000000077d267220 */ /* 0x001fe40000410000 */
[----:B------:R-:W-:-:S02]  /*4090*/  FADD.FTZ R104, -R104, R111 ;  /* 0x0000006f68687221 */ /* 0x000fc40000010100 */
[----:B------:R-:W-:Y:S02]  /*40a0*/  FADD.FTZ R100, R100, R109 ;  /* 0x0000006d64647221 */ /* 0x000fe40000010000 */
[-C--:B------:R-:W-:Y:S02]  /*40b0*/  FMUL.FTZ R138, R125, R6.reuse ;  /* 0x000000067d8a7220 */ /* 0x080fe40000410000 */
[----:B-1----:R-:W-:Y:S02]  /*40c0*/  FFMA.FTZ R114, R117, R6, -R38 ;  /* 0x0000000675727223 */ /* 0x002fe40000010826 */
[----:B------:R-:W-:Y:S02]  /*40d0*/  FMUL.FTZ R96, R103, -R104 ;  /* 0x8000006867607220 */ /* 0x000fe40000410000 */
[----:B------:R-:W-:Y:S02]  /*40e0*/  FMUL.FTZ R6, R125, R5 ;  /* 0x000000057d067220 */ /* 0x000fe40000410000 */
[----:B------:R-:W-:-:S02]  /*40f0*/  FMUL.FTZ R108, R103, -R100 ;  /* 0x80000064676c7220 */ /* 0x000fc40000410000 */
[----:B------:R-:W-:Y:S02]  /*4100*/  FFMA.FTZ R7, R117, R7, R138 ;  /* 0x0000000775077223 */ /* 0x000fe4000001008a */
[----:B------:R-:W-:Y:S02]  /*4110*/  FMUL.FTZ R38, R125, R4 ;  /* 0x000000047d267220 */ /* 0x000fe40000410000 */
[----:B------:R-:W-:Y:S02]  /*4120*/  FFMA.FTZ R103, R101, R100, -R96 ;  /* 0x0000006465677223 */ /* 0x000fe40000010860 */
[----:B------:R-:W-:Y:S01]  /*4130*/  FFMA.FTZ R4, R117, R4, -R6 ;  /* 0x0000000475047223 */ /* 0x000fe20000010806 */
[----:B------:R-:W-:Y:S01]  /*4140*/  P2R R6, PR, RZ, 0x1 ;  /* 0x00000001ff067803 */ /* 0x000fe20000000000 */
[----:B------:R-:W-:Y:S01]  /*4150*/  FFMA.FTZ R101, R101, R104, R108 ;  /* 0x0000006865657223 */ /* 0x000fe2000001006c */
[----:B------:R-:W-:Y:S01]  /*4160*/  LEA R108, R53, 0xffffff80, 0x7 ;  /* 0xffffff80356c7811 */ /* 0x000fe200078e38ff */
[----:B------:R-:W-:-:S02]  /*4170*/  FFMA.FTZ R5, R117, R5, R38 ;  /* 0x0000000575057223 */ /* 0x000fc40000010026 */
[----:B------:R-:W-:Y:S01]  /*4180*/  FADD.FTZ R6, R127, R114 ;  /* 0x000000727f067221 */ /* 0x000fe20000010000 */
[----:B------:R-:W-:Y:S01]  /*4190*/  IADD3 R108, -R108, c[0x0][0x168], RZ ;  /* 0x00005a006c6c7a10 */ /* 0x000fe20007ffe1ff */
[----:B-----5:R-:W-:Y:S02]  /*41a0*/  FADD.FTZ R7, R128, R7 ;  /* 0x0000000780077221 */ /* 0x020fe40000010000 */
[----:B------:R-:W-:Y:S02]  /*41b0*/  FADD.FTZ R110, R110, R103 ;  /* 0x000000676e6e7221 */ /* 0x000fe40000010000 */
[----:B------:R-:W-:Y:S01]  /*41c0*/  FADD.FTZ R103, -R102, R101 ;  /* 0x0000006566677221 */ /* 0x000fe20000010100 */
[----:B------:R-:W-:Y:S01]  /*41d0*/  @!P0 STS.128 [R89.X16+0x1b80], R4 ;  /* 0x001b800459008388 */ /* 0x000fe2000000cc00 */
[-C--:B------:R-:W-:Y:S02]  /*41e0*/  FMUL.FTZ R96, R100, R78.reuse ;  /* 0x0000004e64607220 */ /* 0x080fe40000410000 */
[----:B------:R-:W-:Y:S01]  /*41f0*/  FFMA.FTZ R121, R97, -R78, R121 ;  /* 0x8000004e61797223 */ /* 0x000fe20000010079 */
[----:B------:R0:W-:Y:S01]  /*4200*/  STS [R51.X4+0x224], R118 ;  /* 0x0002247633007388 */ /* 0x0001e20000004800 */
[----:B------:R-:W-:-:S02]  /*4210*/  FMUL.FTZ R101, R110, R74 ;  /* 0x0000004a6e657220 */ /* 0x000fc40000410000 */
[----:B------:R-:W-:Y:S01]  /*4220*/  FMUL.FTZ R102, R104, R78 ;  /* 0x0000004e68667220 */ /* 0x000fe20000410000 */
[----:B------:R1:W-:Y:S01]  /*4230*/  STS [R51.X4+0x22c], R112 ;  /* 0x00022c7033007388 */ /* 0x0003e20000004800 */
[----:B------:R-:W-:Y:S02]  /*4240*/  FFMA.FTZ R122, R99, -R74, R122 ;  /* 0x8000004a637a7223 */ /* 0x000fe4000001007a */
[-C--:B------:R-:W-:Y:S01]  /*4250*/  FMUL.FTZ R109, R39, R76.reuse ;  /* 0x0000004c276d7220 */ /* 0x080fe20000410000 */
[----:B------:R2:W-:Y:S01]  /*4260*/  STS [R51.X4+0x210], R130 ;  /* 0x0002108233007388 */ /* 0x0005e20000004800 */
[-C--:B------:R-:W-:Y:S01]  /*4270*/  FFMA.FTZ R124, R95, -R76.reuse, R124 ;  /* 0x8000004c5f7c7223 */ /* 0x080fe2000001007c */
[----:B0-----:R-:W-:Y:S01]  /*4280*/  LEA R118, R108, -R63, 0x1 ;  /* 0x8000003f6c767211 */ /* 0x001fe200078e08ff */
[----:B------:R-:W-:Y:S01]  /*4290*/  FMUL.FTZ R111, R105, R76 ;  /* 0x0000004c696f7220 */ /* 0x000fe20000410000 */
[----:B------:R2:W-:Y:S01]  /*42a0*/  STS [R51.X4+0x214], R126 ;  /* 0x0002147e33007388 */ /* 0x0005e20000004800 */
[----:B------:R-:W-:Y:S01]  /*42b0*/  FMUL.FTZ R5, R103, R74 ;  /* 0x0000004a67057220 */ /* 0x000fe20000410000 */
[----:B------:R-:W-:Y:S01]  /*42c0*/  ISETP.GE.AND P0, PT, R118, 0x1, PT ;  /* 0x000000017600780c */ /* 0x000fe20003f06270 */
[----:B------:R-:W-:Y:S01]  /*42d0*/  FMUL.FTZ R7, R41, R96 ;  /* 0x0000006029077220 */ /* 0x000fe20000410000 */
[----:B-1----:R-:W-:Y:S01]  /*42e0*/  SHF.L.U64.HI R112, R90, 0x2, R91 ;  /* 0x000000025a707819 */ /* 0x002fe2000001025b */
[C---:B------:R-:W-:Y:S01]  /*42f0*/  FMUL.FTZ R4, R40.reuse, R5 ;  /* 0x0000000528047220 */ /* 0x040fe20000410000 */
[----:B------:R2:W-:Y:S01]  /*4300*/  STS [R51.X4+0x218], R132 ;  /* 0x0002188433007388 */ /* 0x0005e20000004800 */
[----:B------:R-:W-:-:S02]  /*4310*/  FMUL.FTZ R6, R40, R101 ;  /* 0x0000006528067220 */ /* 0x000fc40000410000 */
[-C--:B------:R-:W-:Y:S01]  /*4320*/  FFMA.FTZ R7, R121, R102.reuse, -R7 ;  /* 0x0000006679077223 */ /* 0x080fe20000010807 */
[----:B------:R2:W-:Y:S01]  /*4330*/  STS [R51.X4+0x21c], R134 ;  /* 0x00021c8633007388 */ /* 0x0005e20000004800 */
[----:B------:R-:W-:Y:S02]  /*4340*/  FMUL.FTZ R102, R41, R102 ;  /* 0x0000006629667220 */ /* 0x000fe40000410000 */
[C---:B------:R-:W-:Y:S01]  /*4350*/  FFMA.FTZ R4, R122.reuse, R101, R4 ;  /* 0x000000657a047223 */ /* 0x040fe20000010004 */
[----:B------:R2:W-:Y:S01]  /*4360*/  STS [R51.X4+0x220], R136 ;  /* 0x0002208833007388 */ /* 0x0005e20000004800 */
[----:B------:R-:W-:Y:S02]  /*4370*/  FFMA.FTZ R6, R122, R5, -R6 ;  /* 0x000000057a067223 */ /* 0x000fe40000010806 */
[----:B------:R-:W-:Y:S01]  /*4380*/  FFMA.FTZ R5, R121, R96, R102 ;  /* 0x0000006079057223 */ /* 0x000fe20000010066 */
[----:B------:R2:W-:Y:S01]  /*4390*/  STS [R51.X4+0x228], R120 ;  /* 0x0002287833007388 */ /* 0x0005e20000004800 */
[----:B------:R-:W-:-:S02]  /*43a0*/  FADD.FTZ R4, RZ, R4 ;  /* 0x00000004ff047221 */ /* 0x000fc40000010000 */
[----:B------:R-:W-:Y:S02]  /*43b0*/  FMUL.FTZ R102, R42, R109 ;  /* 0x0000006d2a667220 */ /* 0x000fe40000410000 */
[----:B------:R-:W-:Y:S02]  /*43c0*/  FADD.FTZ R4, R4, R5 ;  /* 0x0000000504047221 */ /* 0x000fe40000010000 */
[----:B------:R-:W-:Y:S02]  /*43d0*/  FADD.FTZ R6, RZ, R6 ;  /* 0x00000006ff067221 */ /* 0x000fe40000010000 */
[----:B------:R-:W-:Y:S02]  /*43e0*/  FFMA.FTZ R5, R124, R111, -R102 ;  /* 0x0000006f7c057223 */ /* 0x000fe40000010866 */
[----:B------:R-:W-:Y:S02]  /*43f0*/  FMUL.FTZ R102, R36, R80 ;  /* 0x0000005024667220 */ /* 0x000fe40000410000 */
[----:B------:R-:W-:-:S02]  /*4400*/  FADD.FTZ R6, R6, R7 ;  /* 0x0000000706067221 */ /* 0x000fc40000010000 */
        /* <DEDUP_REMOVED lines=8> */
[----:B------:R-:W-:Y:S01]  /*4490*/  SHF.L.U32 R119, R90, 0x2, RZ ;  /* 0x000000025a777819 */ /* 0x000fe200000006ff */
[----:B------:R-:W-:Y:S02]  /*44a0*/  FADD.FTZ R38, R123, -R142 ;  /* 0x8000008e7b267221 */ /* 0x000fe40000010000 */
[----:B------:R-:W-:Y:S02]  /*44b0*/  FADD.FTZ R113, R4, R111 ;  /* 0x0000006f04717221 */ /* 0x000fe40000010000 */
[----:B------:R-:W-:Y:S02]  /*44c0*/  FADD.FTZ R114, R6, R5 ;  /* 0x0000000506727221 */ /* 0x000fe40000010000 */
[----:B------:R-:W-:-:S02]  /*44d0*/  IMAD R112, R112, c[0x0][0x2d0], RZ ;  /* 0x0000b40070707a24 */ /* 0x000fc400078e02ff */
[----:B------:R-:W-:Y:S01]  /*44e0*/  FFMA.FTZ R116, R115, R102, R108 ;  /* 0x0000006673747223 */ /* 0x000fe2000001006c */
[----:B------:R-:W-:Y:S06]  /*44f0*/  BAR.SYNC.DEFER_BLOCKING 0x0 ;  /* 0x0000000000007b1d */ /* 0x000fec0000010000 */
[----:B------:R-:W-:Y:S05]  /*4500*/  @!P0 BRA `(.L_x_14042) ;  /* 0x000000c000008947 */ /* 0x000fea0003800000 */
[----:B--2---:R-:W-:Y:S01]  /*4510*/  LEA.HI.SX32 R108, R63, R63, 0x1b ;  /* 0x0000003f3f6c7211 */ /* 0x004fe200078fdaff */
[----:B------:R-:W-:Y:S01]  /*4520*/  IMAD R92, R92, c[0x0][0x2d0], RZ ;  /* 0x0000b4005c5c7a24 */ /* 0x000fe200078e02ff */
[----:B------:R-:W-:-:S03]  /*4530*/  SHF.L.U32 R94, R94, 0x8, RZ ;  /* 0x000000085e5e7819 */ /* 0x000fc600000006ff */
[----:B------:R-:W0:Y:S01]  /*4540*/  LDS R111, [R108.X4+0x210] ;  /* 0x000210006c6f7984 */ /* 0x000e220000004800 */
[----:B------:R-:W-:Y:S01]  /*4550*/  IADD3 R4, P0, R94, R63, RZ ;  /* 0x0000003f5e047210 */ /* 0x000fe20007f1e0ff */
[----:B------:R-:W-:-:S03]  /*4560*/  IMAD R7, R89, c[0x0][0x2d4], R92 ;  /* 0x0000b50059077a24 */ /* 0x000fc600078e025c */
[----:B------:R-:W-:-:S05]  /*4570*/  LEA.HI.X.SX32 R5, R94, RZ, 0x1, P0 ;  /* 0x000000ff5e057211 */ /* 0x000fca00000f0eff */
[----:B------:R-:W-:-:S05]  /*4580*/  IMAD.WIDE.U32 R4, R89, c[0x0][0x2d0], R4 ;  /* 0x0000b40059047a25 */ /* 0x000fca00078e0004 */
[----:B------:R-:W-:Y:S02]  /*4590*/  IADD3 R5, R5, R7, RZ ;  /* 0x0000000705057210 */ /* 0x000fe40007ffe0ff */
[----:B------:R-:W-:-:S04]  /*45a0*/  LEA R6, P0, R4, R62, 0x2 ;  /* 0x0000003e04067211 */ /* 0x000fc800078010ff */
[----:B------:R-:W-:-:S05]  /*45b0*/  LEA.HI.X R7, R4, R58, R5, 0x2, P0 ;  /* 0x0000003a04077211 */ /* 0x000fca00000f1405 */
[----:B0-----:R0:W-:Y:S04]  /*45c0*/  RED.E.ADD.F32.FTZ.RN.STRONG.GPU [R6.64], R111 ;  /* 0x0000006f0600798e */ /* 0x0011e8000c10e786 */
.L_x_14042:
[----:B--2---:R-:W-:Y:S05]  /*45d0*/  BSYNC B0 ;  /* 0x0000000000007941 */ /* 0x004fea0003800000 */
.L_x_14041:
[----:B0-----:R0:W1:Y:S01]  /*45e0*/  LDS R7, [R50.X4+0x290] ;  /* 0x0002900032077984 */ /* 0x0010620000004800 */
[C---:B------:R-:W-:Y:S01]  /*45f0*/  ISETP.GE.AND P6, PT, R118.reuse, 0x21, PT ;  /* 0x000000217600780c */ /* 0x040fe20003fc6270 */
        /* <DEDUP_REMOVED lines=14> */
.L_x_14044:
[----:B0-----:R-:W-:Y:S05]  /*46e0*/  BSYNC B0 ;  /* 0x0000000000007941 */ /* 0x001fea0003800000 */
.L_x_14043:
[----:B-1----:R0:W1:Y:S01]  /*46f0*/  LDS R7, [R49.X4+0x310] ;  /* 0x0003100031077984 */ /* 0x0020620000004800 */
[----:B------:R-:W-:Y:S01]  /*4700*/  BSSY B0, `(.L_x_14045) ;  /* 0x0000005000007945 */ /* 0x000fe20003800000 */
[----:B------:R-:W-:Y:S05]  /*4710*/  @!P0 BRA `(.L_x_14046) ;  /* 0x0000003000008947 */ /* 0x000fea0003800000 */
[----:B------:R-:W-:-:S05]  /*4720*/  IMAD.WIDE.U32 R4, R119, c[0x0][0x2d0], R18 ;  /* 0x0000b40077047a25 */ /* 0x000fca00078e0012 */
[----:B------:R-:W-:-:S05]  /*4730*/  IADD3 R5, R113, R5, RZ ;  /* 0x0000000571057210 */ /* 0x000fca0007ffe0ff */
[----:B-1----:R1:W-:Y:S02]  /*4740*/  RED.E.ADD.F32.FTZ.RN.STRONG.GPU [R4.64], R7 ;  /* 0x000000070400798e */ /* 0x0023e4000c10e786 */
.L_x_14046:
[----:B------:R-:W-:Y:S05]  /*4750*/  BSYNC B0 ;  /* 0x0000000000007941 */ /* 0x000fea0003800000 */
.L_x_14045:
[----:B-1----:R1:W2:Y:S01]  /*4760*/  LDS R7, [R48.X4+0x390] ;  /* 0x0003900030077984 */ /* 0x0022a20000004800 */
[----:B------:R-:W-:Y:S01]  /*4770*/  BSSY B0, `(.L_x_14047) ;  /* 0x0000005000007945 */ /* 0x000fe20003800000 */
[----:B------:R-:W-:Y:S05]  /*4780*/  @!P1 BRA `(.L_x_14048) ;  /* 0x0000003000009947 */ /* 0x000fea0003800000 */
[----:B------:R-:W-:-:S05]  /*4790*/  IMAD.WIDE.U32 R4, R119, c[0x0][0x2d0], R16 ;  /* 0x0000b40077047a25 */ /* 0x000fca00078e0010 */
[----:B------:R-:W-:-:S05]  /*47a0*/  IADD3 R5, R113, R5, RZ ;  /* 0x0000000571057210 */ /* 0x000fca0007ffe0ff */
[----:B--2---:R2:W-:Y:S02]  /*47b0*/  RED.E.ADD.F32.FTZ.RN.STRONG.GPU [R4.64], R7 ;  /* 0x000000070400798e */ /* 0x0045e4000c10e786 */
.L_x_14048:
[----:B------:R-:W-:Y:S05]  /*47c0*/  BSYNC B0 ;  /* 0x0000000000007941 */ /* 0x000fea0003800000 */
.L_x_14047:
[----:B--2---:R2:W3:Y:S01]  /*47d0*/  LDS R7, [R47.X4+0x410] ;  /* 0x000410002f077984 */ /* 0x0044e20000004800 */
[----:B------:R-:W-:Y:S01]  /*47e0*/  BSSY B0, `(.L_x_14049) ;  /* 0x0000005000007945 */ /* 0x000fe20003800000 */
[----:B------:R-:W-:Y:S05]  /*47f0*/  @!P2 BRA `(.L_x_14050) ;  /* 0x000000300000a947 */ /* 0x000fea0003800000 */
[----:B------:R-:W-:-:S05]  /*4800*/  IMAD.WIDE.U32 R4, R119, c[0x0][0x2d0], R14 ;  /* 0x0000b40077047a25 */ /* 0x000fca00078e000e */
[----:B------:R-:W-:-:S05]  /*4810*/  IADD3 R5, R113, R5, RZ ;  /* 0x0000000571057210 */ /* 0x000fca0007ffe0ff */
[----:B---3--:R3:W-:Y:S02]  /*4820*/  RED.E.ADD.F32.FTZ.RN.STRONG.GPU [R4.64], R7 ;  /* 0x000000070400798e */ /* 0x0087e4000c10e786 */
.L_x_14050:
[----:B------:R-:W-:Y:S05]  /*4830*/  BSYNC B0 ;  /* 0x0000000000007941 */ /* 0x000fea0003800000 */
.L_x_14049:
[----:B---3--:R3:W4:Y:S01]  /*4840*/  LDS R7, [R46.X4+0x490] ;  /* 0x000490002e077984 */ /* 0x0087220000004800 */
[----:B------:R-:W-:Y:S01]  /*4850*/  BSSY B0, `(.L_x_14051) ;  /* 0x0000005000007945 */ /* 0x000fe20003800000 */
[----:B------:R-:W-:Y:S05]  /*4860*/  @!P3 BRA `(.L_x_14052) ;  /* 0x000000300000b947 */ /* 0x000fea0003800000 */
[----:B------:R-:W-:-:S05]  /*4870*/  IMAD.WIDE.U32 R4, R119, c[0x0][0x2d0], R12 ;  /* 0x0000b40077047a25 */ /* 0x000fca00078e000c */
[----:B------:R-:W-:-:S05]  /*4880*/  IADD3 R5, R113, R5, RZ ;  /* 0x0000000571057210 */ /* 0x000fca0007ffe0ff */
[----:B----4-:R4:W-:Y:S02]  /*4890*/  RED.E.ADD.F32.FTZ.RN.STRONG.GPU [R4.64], R7 ;  /* 0x000000070400798e */ /* 0x0109e4000c10e786 */
.L_x_14052:
[----:B------:R-:W-:Y:S05]  /*48a0*/  BSYNC B0 ;  /* 0x0000000000007941 */ /* 0x000fea0003800000 */
.L_x_14051:
[----:B------:R0:W1:Y:S01]  /*48b0*/  LDS R111, [R45.X4+0x510] ;  /* 0x000510002d6f7984 */ /* 0x0000620000004800 */
[----:B------:R-:W-:Y:S01]  /*48c0*/  BSSY B0, `(.L_x_14053) ;  /* 0x0000006000007945 */ /* 0x000fe20003800000 */
[----:B----4-:R-:W-:Y:S01]  /*48d0*/  IMAD.WIDE.U32 R4, R119, c[0x0][0x2d0], R8 ;  /* 0x0000b40077047a25 */ /* 0x010fe200078e0008 */
[----:B------:R-:W-:Y:S05]  /*48e0*/  @!P4 BRA `(.L_x_14054) ;  /* 0x000000300000c947 */ /* 0x000fea0003800000 */
[----:B------:R-:W-:-:S05]  /*48f0*/  IMAD.WIDE.U32 R6, R119, c[0x0][0x2d0], R10 ;  /* 0x0000b40077067a25 */ /* 0x000fca00078e000a */
[----:B------:R-:W-:-:S05]  /*4900*/  IADD3 R7, R113, R7, RZ ;  /* 0x0000000771077210 */ /* 0x000fca0007ffe0ff */
[----:B-1----:R1:W-:Y:S02]  /*4910*/  RED.E.ADD.F32.FTZ.RN.STRONG.GPU [R6.64], R111 ;  /* 0x0000006f0600798e */ /* 0x0023e4000c10e786 */
.L_x_14054:
[----:B------:R-:W-:Y:S05]  /*4920*/  BSYNC B0 ;  /* 0x0000000000007941 */ /* 0x000fea0003800000 */
.L_x_14053:
[----:B-1----:R1:W4:Y:S01]  /*4930*/  LDS R7, [R44.X4+0x590] ;  /* 0x000590002c077984 */ /* 0x0023220000004800 */
[----:B------:R-:W-:Y:S01]  /*4940*/  BSSY B0, `(.L_x_14055) ;  /* 0x0000004000007945 */ /* 0x000fe20003800000 */
[----:B------:R-:W-:Y:S05]  /*4950*/  @!P5 BRA `(.L_x_14056) ;  /* 0x000000200000d947 */ /* 0x000fea0003800000 */
[----:B------:R-:W-:-:S05]  /*4960*/  IADD3 R5, R113, R5, RZ ;  /* 0x0000000571057210 */ /* 0x000fca0007ffe0ff */
[----:B----4-:R4:W-:Y:S02]  /*4970*/  RED.E.ADD.F32.FTZ.RN.STRONG.GPU [R4.64], R7 ;  /* 0x000000070400798e */ /* 0x0109e4000c10e786 */
.L_x_14056:
[----:B------:R-:W-:Y:S05]  /*4980*/  BSYNC B0 ;  /* 0x0000000000007941 */ /* 0x000fea0003800000 */
.L_x_14055:
        /* <DEDUP_REMOVED lines=101> */
.L_x_14058:
[----:B0-----:R-:W-:Y:S05]  /*4fe0*/  BSYNC B0 ;  /* 0x0000000000007941 */ /* 0x001fea0003800000 */
.L_x_14057:
[----:B------:R-:W-:Y:S02]  /*4ff0*/  IADD3 R89, R89, 0x1, RZ ;  /* 0x0000000159597810 */ /* 0x000fe40007ffe0ff */
[----:B------:R-:W-:-:S02]  /*5000*/  IADD3 R90, P1, R90, 0x1, RZ ;  /* 0x000000015a5a7810 */ /* 0x000fc40007f3e0ff */
[----:B------:R-:W-:Y:S02]  /*5010*/  ISETP.GE.AND P0, PT, R89, c[0x0][0x16c], PT ;  /* 0x00005b0059007a0c */ /* 0x000fe40003f06270 */
[----:B------:R-:W-:-:S11]  /*5020*/  IADD3.X R91, RZ, R91, RZ, P1, !PT ;  /* 0x0000005bff5b7210 */ /* 0x000fd60000ffe4ff */
[----:B------:R-:W-:Y:S01]  /*5030*/  @P0 CALL.REL.NOINC `(.L_x_14028) ;  /* 0x0000001000000944 */ /* 0x000fe20003c00000 */
[----:B------:R-:W-:Y:S05]  /*5040*/  BRA `(.L_x_14059) ;  /* 0xffffd09000007947 */ /* 0x000fea000383ffff */
.L_x_14028:
[----:B------:R-:W-:Y:S01]  /*5050*/  BAR.SYNC.DEFER_BLOCKING 0x0 ;  /* 0x0000000000007b1d */ /* 0x000fe20000010000 */
[----:B------:R-:W-:-:S06]  /*5060*/  IMAD.WIDE R2, R63, 0x8, R24 ;  /* 0x000000083f027825 */ /* 0x000fcc00078e0218 */
[----:B------:R-:W4:Y:S01]  /*5070*/  LDG.E.64 R2, [R2.64] ;  /* 0x0000000602027981 */ /* 0x000f22000c1e1b00 */
[----:B------:R-:W-:Y:S01]  /*5080*/  F2F.F16.F32 R87, R87 ;  /* 0x0000005700577304 */ /* 0x000fe20000200800 */
[----:B------:R-:W-:Y:S01]  /*5090*/  IADD3 R17, R53, -0x1, RZ ;  /* 0xffffffff35117810 */ /* 0x000fe20007ffe0ff */
[----:B------:R-:W-:-:S06]  /*50a0*/  UIADD3 UR4, UR4, -0x100, URZ ;  /* 0xffffff0004047890 */ /* 0x000fcc000fffe03f */
        /* <DEDUP_REMOVED lines=15> */
[----:B------:R-:W-:-:S02]  /*51a0*/  FADD.FTZ R6, R2, R69 ;  /* 0x0000004502067221 */ /* 0x000fc40000010000 */
[--C-:B------:R-:W-:Y:S01]  /*51b0*/  FADD.FTZ R3, R4, R69.reuse ;  /* 0x0000004504037221 */ /* 0x100fe20000010000 */
[----:B------:R-:W-:Y:S02]  /*51c0*/  HADD2.F32 R4, -RZ, R5.H0_H0 ;  /* 0x20000005ff047230 */ /* 0x000fe40000004100 */
[----:B------:R-:W-:Y:S02]  /*51d0*/  FSETP.GTU.FTZ.AND P1, PT, R6, 20, PT ;  /* 0x41a000000600780b */ /* 0x000fe40003f3c000 */
[----:B------:R-:W-:Y:S01]  /*51e0*/  FSETP.GTU.FTZ.AND P0, PT, R3, 20, PT ;  /* 0x41a000000300780b */ /* 0x000fe20003f1c000 */
[----:B------:R-:W-:-:S04]  /*51f0*/  FADD.FTZ R9, R4, R69 ;  /* 0x0000004504097221 */ /* 0x000fc80000010000 */
[----:B------:R-:W-:Y:S01]  /*5200*/  @!P2 FMUL.FTZ R2, R8, -1.4426950216293334961 ;  /* 0xbfb8aa3b0802a820 */ /* 0x000fe20000410000 */
[----:B------:R-:W-:-:S05]  /*5210*/  FSETP.GTU.FTZ.AND P3, PT, R9, 20, PT ;  /* 0x41a000000900780b */ /* 0x000fca0003f7c000 */
[----:B------:R-:W-:Y:S01]  /*5220*/  @!P1 FMUL.FTZ R6, R6, -1.4426950216293334961 ;  /* 0xbfb8aa3b06069820 */ /* 0x000fe20000410000 */
[----:B------:R-:W0:Y:S01]  /*5230*/  @!P2 MUFU.EX2 R2, R2 ;  /* 0x000000020002a308 */ /* 0x000e220000000800 */
[----:B------:R-:W-:-:S06]  /*5240*/  @!P0 FMUL.FTZ R4, R3, -1.4426950216293334961 ;  /* 0xbfb8aa3b03048820 */ /* 0x000fcc0000410000 */
[----:B------:R-:W-:Y:S01]  /*5250*/  @!P3 FMUL.FTZ R9, R9, -1.4426950216293334961 ;  /* 0xbfb8aa3b0909b820 */ /* 0x000fe20000410000 */
[----:B------:R-:W1:Y:S08]  /*5260*/  @!P1 MUFU.EX2 R6, R6 ;  /* 0x0000000600069308 */ /* 0x000e700000000800 */
[----:B------:R-:W4:Y:S01]  /*5270*/  @!P0 MUFU.EX2 R4, R4 ;  /* 0x0000000400048308 */ /* 0x000f220000000800 */
[----:B0-----:R-:W-:-:S02]  /*5280*/  @!P2 FADD.FTZ R8, R2, 1 ;  /* 0x3f8000000208a421 */ /* 0x001fc40000010000 */
[----:B------:R-:W-:-:S05]  /*5290*/  IMAD.WIDE.U32 R2, R87, 0x10000, RZ ;  /* 0x0001000057027825 */ /* 0x000fca00078e00ff */
[----:B------:R-:W0:Y:S01]  /*52a0*/  @!P3 MUFU.EX2 R9, R9 ;  /* 0x000000090009b308 */ /* 0x000e220000000800 */
[----:B-1----:R-:W-:Y:S01]  /*52b0*/  @!P1 FADD.FTZ R10, R6, 1 ;  /* 0x3f800000060a9421 */ /* 0x002fe20000010000 */
[----:B------:R-:W-:Y:S02]  /*52c0*/  LOP3.LUT R7, R7, R3, RZ, 0xfc, !PT ;  /* 0x0000000307077212 */ /* 0x000fe400078efcff */
[----:B------:R-:W-:-:S04]  /*52d0*/  LOP3.LUT R6, R2, R11, RZ, 0xfc, !PT ;  /* 0x0000000b02067212 */ /* 0x000fc800078efcff */
[----:B------:R1:W5:Y:S01]  /*52e0*/  @!P2 MUFU.RCP R13, R8 ;  /* 0x00000008000da308 */ /* 0x0003620000001000 */
[----:B------:R2:W-:Y:S01]  /*52f0*/  STS.64 [R52.X8], R6 ;  /* 0x0000000634007388 */ /* 0x0005e20000008a00 */
[----:B------:R-:W-:-:S06]  /*5300*/  NOP ;  /* 0x0000000000007918 */ /* 0x000fcc0000000000 */
[----:B------:R-:W3:Y:S01]  /*5310*/  LDS.64 R2, [R52.X8] ;  /* 0x0000000034027984 */ /* 0x000ee20000008a00 */
[----:B----4-:R-:W-:Y:S01]  /*5320*/  @!P0 FADD.FTZ R5, R4, 1 ;  /* 0x3f80000004058421 */ /* 0x010fe20000010000 */
[----:B-1----:R-:W-:Y:S01]  /*5330*/  SHF.L.U32 R8, R17, 0x7, RZ ;  /* 0x0000000711087819 */ /* 0x002fe200000006ff */
[----:B0-----:R-:W-:Y:S01]  /*5340*/  @!P3 FADD.FTZ R4, R9, 1 ;  /* 0x3f8000000904b421 */ /* 0x001fe20000010000 */
[----:B------:R-:W0:Y:S01]  /*5350*/  @!P1 MUFU.RCP R10, R10 ;  /* 0x0000000a000a9308 */ /* 0x000e220000001000 */
[----:B--2---:R-:W-:Y:S01]  /*5360*/  IMAD R7, R71, c[0x0][0x2e0], RZ ;  /* 0x0000b80047077a24 */ /* 0x004fe200078e02ff */
[----:B------:R-:W-:Y:S01]  /*5370*/  SHF.R.S32.HI R9, RZ, 0x1f, R8 ;  /* 0x0000001fff097819 */ /* 0x000fe20000011408 */
[----:B-----5:R-:W-:Y:S01]  /*5380*/  @!P2 FMUL.FTZ R82, R82, R13 ;  /* 0x0000000d5252a220 */ /* 0x020fe20000410000 */
[----:B------:R-:W-:Y:S01]  /*5390*/  IADD3 R56, P2, R56, -0x100, RZ ;  /* 0xffffff0038387810 */ /* 0x000fe20007f5e0ff */
[----:B------:R-:W-:-:S03]  /*53a0*/  IMAD R7, R72, c[0x0][0x2e4], R7 ;  /* 0x0000b90048077a24 */ /* 0x000fc600078e0207 */
[----:B------:R1:W2:Y:S01]  /*53b0*/  @!P0 MUFU.RCP R16, R5 ;  /* 0x0000000500108308 */ /* 0x0002a20000001000 */
[----:B------:R-:W-:-:S07]  /*53c0*/  IADD3.X R57, R57, -0x1, RZ, P2, !PT ;  /* 0xffffffff39397810 */ /* 0x000fce00017fe4ff */
[----:B------:R4:W5:Y:S01]  /*53d0*/  @!P3 MUFU.RCP R18, R4 ;  /* 0x000000040012b308 */ /* 0x0009620000001000 */
[----:B-1----:R-:W-:Y:S02]  /*53e0*/  IMAD R5, R66, c[0x0][0x2d8], RZ ;  /* 0x0000b60042057a24 */ /* 0x002fe400078e02ff */
[----:B0-----:R-:W-:Y:S01]  /*53f0*/  @!P1 FMUL.FTZ R83, R83, R10 ;  /* 0x0000000a53539220 */ /* 0x001fe20000410000 */
[----:B------:R-:W-:Y:S01]  /*5400*/  IADD3 R60, P1, R60, -0x100, RZ ;  /* 0xffffff003c3c7810 */ /* 0x000fe20007f3e0ff */
[C---:B------:R-:W-:Y:S02]  /*5410*/  IMAD R11, R68.reuse, c[0x0][0x2dc], R5 ;  /* 0x0000b700440b7a24 */ /* 0x040fe400078e0205 */
[----:B--2---:R-:W-:Y:S01]  /*5420*/  @!P0 FMUL.FTZ R85, R85, R16 ;  /* 0x0000001055558220 */ /* 0x004fe20000410000 */
[----:B------:R-:W0:Y:S01]  /*5430*/  F2F.F16.F32 R12, R83 ;  /* 0x00000053000c7304 */ /* 0x000e220000200800 */
[----:B----4-:R-:W-:Y:S01]  /*5440*/  IMAD.WIDE.U32 R4, R68, c[0x0][0x2d8], R8 ;  /* 0x0000b60044047a25 */ /* 0x010fe200078e0008 */
[----:B------:R-:W-:-:S03]  /*5450*/  IADD3.X R59, R59, -0x1, RZ, P1, !PT ;  /* 0xffffffff3b3b7810 */ /* 0x000fc60000ffe4ff */
[----:B------:R-:W-:Y:S01]  /*5460*/  IMAD.WIDE.U32 R8, R68, c[0x0][0x2f8], R8 ;  /* 0x0000be0044087a25 */ /* 0x000fe200078e0008 */
[----:B------:R-:W-:Y:S02]  /*5470*/  IADD3 R5, R5, R11, RZ ;  /* 0x0000000b05057210 */ /* 0x000fe40007ffe0ff */
[----:B------:R-:W-:Y:S01]  /*5480*/  F2F.F16.F32 R14, R82 ;  /* 0x00000052000e7304 */ /* 0x000fe20000200800 */
[----:B-----5:R-:W-:Y:S01]  /*5490*/  @!P3 FMUL.FTZ R81, R81, R18 ;  /* 0x000000125151b220 */ /* 0x020fe20000410000 */
[----:B------:R-:W-:Y:S01]  /*54a0*/  ISETP.GT.AND P3, PT, R53, 0x1, PT ;  /* 0x000000013500780c */ /* 0x000fe20003f64270 */
[----:B------:R-:W-:Y:S01]  /*54b0*/  IMAD.WIDE.U32 R4, R72, c[0x0][0x2e0], R4 ;  /* 0x0000b80048047a25 */ /* 0x000fe200078e0004 */
[----:B------:R-:W-:-:S03]  /*54c0*/  MOV R53, R17 ;  /* 0x0000001100357202 */ /* 0x000fc60000000f00 */
[----:B------:R-:W-:Y:S01]  /*54d0*/  FADD.FTZ R64, R85, R64 ;  /* 0x0000004055407221 */ /* 0x000fe20000010000 */
[----:B------:R-:W-:Y:S01]  /*54e0*/  IADD3 R5, R5, R7, RZ ;  /* 0x0000000705057210 */ /* 0x000fe20007ffe0ff */
[----:B------:R-:W1:Y:S01]  /*54f0*/  F2F.F16.F32 R15, R81 ;  /* 0x00000051000f7304 */ /* 0x000e620000200800 */
[----:B------:R-:W-:Y:S01]  /*5500*/  LEA R10, P0, R4, c[0x0][0x330], 0x1 ;  /* 0x0000cc00040a7a11 */ /* 0x000fe200078008ff */
[----:B0-----:R-:W-:-:S03]  /*5510*/  IMAD.WIDE.U32 R6, R12, 0x10000, RZ ;  /* 0x000100000c067825 */ /* 0x001fc600078e00ff */
[----:B------:R-:W-:Y:S01]  /*5520*/  LEA.HI.X R11, R4, c[0x0][0x334], R5, 0x1, P0 ;  /* 0x0000cd00040b7a11 */ /* 0x000fe200000f0c05 */
[----:B------:R-:W-:Y:S02]  /*5530*/  FADD.FTZ R83, R64, R83 ;  /* 0x0000005340537221 */ /* 0x000fe40000010000 */
[----:B------:R-:W0:Y:S02]  /*5540*/  F2F.F16.F32 R13, R85 ;  /* 0x00000055000d7304 */ /* 0x000e240000200800 */
[----:B------:R-:W-:-:S04]  /*5550*/  IMAD.WIDE R4, R63, 0x8, R10 ;  /* 0x000000083f047825 */ /* 0x000fc800078e020a */
[----:B------:R-:W-:Y:S01]  /*5560*/  FADD.FTZ R64, R83, R82 ;  /* 0x0000005253407221 */ /* 0x000fe20000010000 */
[----:B---3--:R2:W-:Y:S01]  /*5570*/  STG.E.64 [R4.64], R2 ;  /* 0x0000000204007986 */ /* 0x0085e2000c101b06 */
[----:B-1----:R-:W-:Y:S02]  /*5580*/  PRMT R15, R14, 0x5410, R15 ;  /* 0x000054100e0f7816 */ /* 0x002fe4000000000f */
[----:B------:R-:W-:Y:S02]  /*5590*/  FADD.FTZ R64, R64, R81 ;  /* 0x0000005140407221 */ /* 0x000fe40000010000 */
[----:B------:R-:W-:Y:S01]  /*55a0*/  LOP3.LUT R11, R15, R7, RZ, 0xfc, !PT ;  /* 0x000000070f0b7212 */ /* 0x000fe200078efcff */
[----:B------:R-:W-:Y:S01]  /*55b0*/  IMAD R15, R71, c[0x0][0x300], RZ ;  /* 0x0000c000470f7a24 */ /* 0x000fe200078e02ff */
[----:B0-----:R-:W-:Y:S01]  /*55c0*/  LOP3.LUT R10, R6, R13, RZ, 0xfc, !PT ;  /* 0x0000000d060a7212 */ /* 0x001fe200078efcff */
[----:B------:R-:W-:Y:S01]  /*55d0*/  BAR.SYNC.DEFER_BLOCKING 0x0 ;  /* 0x0000000000007b1d */ /* 0x000fe20000010000 */
[----:B------:R-:W-:-:S02]  /*55e0*/  IMAD R13, R66, c[0x0][0x2f8], RZ ;  /* 0x0000be00420d7a24 */ /* 0x000fc400078e02ff */
[----:B------:R-:W-:Y:S02]  /*55f0*/  IMAD R15, R72, c[0x0][0x304], R15 ;  /* 0x0000c100480f7a24 */ /* 0x000fe400078e020f */
[----:B------:R-:W-:-:S05]  /*5600*/  IMAD R13, R68, c[0x0][0x2fc], R13 ;  /* 0x0000bf00440d7a24 */ /* 0x000fca00078e020d */
[----:B------:R-:W-:-:S05]  /*5610*/  IADD3 R9, R9, R13, RZ ;  /* 0x0000000d09097210 */ /* 0x000fca0007ffe0ff */
[----:B--2---:R-:W-:-:S05]  /*5620*/  IMAD.WIDE.U32 R2, R72, c[0x0][0x300], R8 ;  /* 0x0000c00048027a25 */ /* 0x004fca00078e0008 */
[----:B------:R-:W-:Y:S02]  /*5630*/  IADD3 R3, R3, R15, RZ ;  /* 0x0000000f03037210 */ /* 0x000fe40007ffe0ff */
[----:B------:R-:W-:Y:S01]  /*5640*/  LEA R4, P0, R2, c[0x0][0x340], 0x1 ;  /* 0x0000d00002047a11 */ /* 0x000fe200078008ff */
[----:B------:R-:W-:Y:S01]  /*5650*/  STS.64 [R52.X8], R10 ;  /* 0x0000000a34007388 */ /* 0x000fe20000008a00 */
[----:B------:R-:W-:-:S06]  /*5660*/  NOP ;  /* 0x0000000000007918 */ /* 0x000fcc0000000000 */
[----:B------:R-:W0:Y:S01]  /*5670*/  LDS.64 R6, [R52.X8] ;  /* 0x0000000034067984 */ /* 0x000e220000008a00 */
[----:B------:R-:W-:Y:S02]  /*5680*/  LEA.HI.X R5, R2, c[0x0][0x344], R3, 0x1, P0 ;  /* 0x0000d10002057a11 */ /* 0x000fe400000f0c03 */
[----:B------:R-:W-:-:S03]  /*5690*/  IADD3 R24, P0, R24, -0x100, RZ ;  /* 0xffffff0018187810 */ /* 0x000fc60007f1e0ff */
[----:B------:R-:W-:Y:S01]  /*56a0*/  IMAD.WIDE R2, R63, 0x8, R4 ;  /* 0x000000083f027825 */ /* 0x000fe200078e0204 */
[----:B------:R-:W-:Y:S02]  /*56b0*/  IADD3.X R25, R25, -0x1, RZ, P0, !PT ;  /* 0xffffffff19197810 */ /* 0x000fe400007fe4ff */
[----:B------:R-:W-:-:S04]  /*56c0*/  IADD3 R55, P0, R55, -0x200, RZ ;  /* 0xfffffe0037377810 */ /* 0x000fc80007f1e0ff */
[----:B------:R-:W-:Y:S01]  /*56d0*/  IADD3.X R54, R54, -0x1, RZ, P0, !PT ;  /* 0xffffffff36367810 */ /* 0x000fe200007fe4ff */
[----:B0-----:R0:W-:Y:S01]  /*56e0*/  STG.E.64 [R2.64], R6 ;  /* 0x0000000602007986 */ /* 0x0011e2000c101b06 */
[----:B------:R-:W-:Y:S01]  /*56f0*/  @!P3 CALL.REL.NOINC `(.L_x_14018) ;  /* 0x000000100000b944 */ /* 0x000fe20003c00000 */
[----:B------:R-:W-:Y:S05]  /*5700*/  BRA `(.L_x_14060) ;  /* 0xffffb2a000007947 */ /* 0x000fea000383ffff */
.L_x_14018:
        /* <DEDUP_REMOVED lines=24> */
.L_x_14062:
[----:B0-----:R-:W-:Y:S05]  /*5890*/  BSYNC B0 ;  /* 0x0000000000007941 */ /* 0x001fea0003800000 */
.L_x_14061:
        /* <DEDUP_REMOVED lines=23> */
.L_x_14064:
[----:B------:R-:W1:Y:S02]  /*5a10*/  S2R R13, SR_TID.X ;  /* 0x00000000000d7919 */ /* 0x000e640000002100 */
.L_x_14065:
[----:B0-----:R-:W-:Y:S05]  /*5a20*/  BSYNC B0 ;  /* 0x0000000000007941 */ /* 0x001fea0003800000 */
.L_x_14063:
        /* <DEDUP_REMOVED lines=10> */
.L_x_14066:
        /* <DEDUP_REMOVED lines=28> */
.L_x_14067:
        /* <DEDUP_REMOVED lines=15> */
.L_x_14775:


//--------------------- .text._Z25selective_scan_bwd_kernelI32Selective_Scan_bwd_kernel_traitsILi32ELi4ELb1ELb1ELb0ELb0ELb0EN3c104HalfENS1_7complexIfEEEEv12SSMParamsBwd --------------------------
	.section	.text._Z25selective_scan_bwd_kernelI32Selective_Scan_bwd_kernel_traitsILi32ELi4ELb1ELb1ELb0ELb0ELb0EN3c104HalfENS1_7complexIfEEEEv12SSMParamsBwd,"ax",@progbits
	.sectioninfo	@"SHI_REGISTERS=155"
	.align	128
        .global         _Z25selective_scan_bwd_kernelI32Selective_Scan_bwd_kernel_traitsILi32ELi4ELb1ELb1ELb0ELb0ELb0EN3c104HalfENS1_7complexIfEEEEv12SSMParamsBwd
        .type           _Z25selective_scan_bwd_kernelI32Selective_Scan_bwd_kernel_traitsILi32ELi4ELb1ELb1ELb0ELb0ELb0EN3c104HalfENS1_7complexIfEEEEv12SSMParamsBwd,@function
        .size           _Z25selective_scan_bwd_kernelI32Selective_Scan_bwd_kernel_traitsILi32ELi4ELb1ELb1ELb0ELb0ELb0EN3c104HalfENS1_7complexIfEEEEv12SSMParamsBwd,(.L_x_14776 - _Z25selective_scan_bwd_kernelI32Selective_Scan_bwd_kernel_traitsILi32ELi4ELb1ELb1ELb0ELb0ELb0EN3c104HalfENS1_7complexIfEEEEv12SSMParamsBwd)
        .other          _Z25selective_scan_bwd_kernelI32Selective_Scan_bwd_kernel_traitsILi32ELi4ELb1ELb1ELb0ELb0ELb0EN3c104HalfENS1_7complexIfEEEEv12SSMParamsBwd,@"STO_CUDA_ENTRY STV_DEFAULT"
_Z25selective_scan_bwd_kernelI32Selective_Scan_bwd_kernel_traitsILi32ELi4ELb1ELb1ELb0ELb0ELb0EN3c104HalfENS1_7complexIfEEEEv12SSMParamsBwd:
.text._Z25selective_scan_bwd_kernelI32Selective_Scan_bwd_kernel_traitsILi32ELi4ELb1ELb1ELb0ELb0ELb0EN3c104HalfENS1_7complexIfEEEEv12SSMParamsBwd:
        /* <DEDUP_REMOVED lines=106> */
[----:B------:R-:W-:Y:S01]  /*06a0*/  CS2R R10, SRZ ;  /* 0x00000000000a7805 */ /* 0x000fe2000001ff00 */
[----:B------:R-:W-:Y:S02]  /*06b0*/  @P0 MOV R15, 0x10 ;  /* 0x00000010000f0802 */ /* 0x000fe40000000f00 */
[----:B------:R-:W-:Y:S01]  /*06c0*/  SHF.R.U64 R8, R8, 0x1, R3 ;  /* 0x0000000108087819 */ /* 0x000fe20000001203 */
[----:B------:R-:W-:Y:S01]  /*06d0*/  IMAD R3, R2, R95, RZ ;  /* 0x0000005f02037224 */ /* 0x000fe200078e02ff */
[C---:B------:R-:W-:Y:S01]  /*06e0*/  @P1 LEA R12, P4, R99.reuse, c[0x0][0x328], 0x2 ;  /* 0x0000ca00630c1a11 */ /* 0x040fe200078810ff */
[----:B------:R-:W-:Y:S01]  /*06f0*/  @P0 IMAD.WIDE R14, R0, R15, c[0x0][0x260] ;  /* 0x00009800000e0625 */ /* 0x000fe200078e020f */
[C---:B------:R-:W-:Y:S01]  /*0700*/  @P2 LEA R10, P5, R99.reuse, c[0x0][0x348], 0x2 ;  /* 0x0000d200630a2a11 */ /* 0x040fe200078a10ff */
[----:B------:R-:W-:Y:S01]  /*0710*/  @!P0 CS2R R14, SRZ ;  /* 0x00000000000e8805 */ /* 0x000fe2000001ff00 */
[C-C-:B------:R-:W-:Y:S01]  /*0720*/  @P1 LEA.HI.X R13, R99.reuse, c[0x0][0x32c], R98.reuse, 0x2, P4 ;  /* 0x0000cb00630d1a11 */ /* 0x140fe200020f1462 */
[----:B------:R-:W-:Y:S01]  /*0730*/  IMAD R3, R94, R8, R3 ;  /* 0x000000085e037224 */ /* 0x000fe200078e0203 */
[----:B------:R-:W-:Y:S01]  /*0740*/  @P2 LEA.HI.X R11, R99, c[0x0][0x34c], R98, 0x2, P5 ;  /* 0x0000d300630b2a11 */ /* 0x000fe200028f1462 */
[----:B------:R-:W-:Y:S05]  /*0750*/  @!P3 BRA `(.L_x_14068) ;  /* 0x00003aa00000b947 */ /* 0x000fea0003800000 */
[----:B------:R-:W0:Y:S01]  /*0760*/  S2R R90, SR_TID.X ;  /* 0x00000000005a7919 */ /* 0x000e220000002100 */
[----:B------:R-:W-:Y:S01]  /*0770*/  IMAD.WIDE.U32 R8, R8, R95, RZ ;  /* 0x0000005f08087225 */ /* 0x000fe200078e00ff */
[----:B------:R-:W-:Y:S01]  /*0780*/  MOV R78, c[0x0][0x174] ;  /* 0x00005d00004e7a02 */ /* 0x000fe20000000f00 */
[----:B------:R-:W-:Y:S01]  /*0790*/  UMOV UR4, URZ ;  /* 0x0000003f00047c82 */ /* 0x000fe20008000000 */
[----:B------:R-:W1:Y:S01]  /*07a0*/  S2R R76, SR_LANEID ;  /* 0x00000000004c7919 */ /* 0x000e620000000000 */
[----:B------:R-:W-:Y:S01]  /*07b0*/  IMAD R0, R106, c[0x0][0x2a0], RZ ;  /* 0x0000a8006a007a24 */ /* 0x000fe200078e02ff */
[----:B------:R-:W-:Y:S01]  /*07c0*/  IADD3 R3, R9, R3, RZ ;  /* 0x0000000309037210 */ /* 0x000fe20007ffe0ff */
[----:B------:R-:W-:Y:S01]  /*07d0*/  IMAD.WIDE.U32 R16, R99, c[0x0][0x180], RZ ;  /* 0x0000600063107a25 */ /* 0x000fe200078e00ff */
[----:B------:R-:W-:-:S02]  /*07e0*/  MOV R2, R8 ;  /* 0x0000000800027202 */ /* 0x000fc40000000f00 */
[----:B------:R-:W-:Y:S01]  /*07f0*/  MOV R91, RZ ;  /* 0x000000ff005b7202 */ /* 0x000fe20000000f00 */
[C---:B------:R-:W-:Y:S01]  /*0800*/  IMAD R87, R93.reuse, c[0x0][0x2a4], R0 ;  /* 0x0000a9005d577a24 */ /* 0x040fe200078e0200 */
[----:B------:R-:W-:Y:S01]  /*0810*/  MOV R92, RZ ;  /* 0x000000ff005c7202 */ /* 0x000fe20000000f00 */
[----:B------:R-:W-:-:S04]  /*0820*/  IMAD.WIDE.U32 R4, R93, c[0x0][0x2a0], R2 ;  /* 0x0000a8005d047a25 */ /* 0x000fc800078e0002 */
[----:B------:R-:W-:Y:S01]  /*0830*/  IMAD R0, R98, c[0x0][0x180], RZ ;  /* 0x0000600062007a24 */ /* 0x000fe200078e02ff */
[----:B------:R-:W-:Y:S01]  /*0840*/  IADD3 R87, R5, R87, RZ ;  /* 0x0000005705577210 */ /* 0x000fe20007ffe0ff */
[----:B------:R-:W-:Y:S01]  /*0850*/  IMAD.WIDE.U32 R18, R99, c[0x0][0x1b8], RZ ;  /* 0x00006e0063127a25 */ /* 0x000fe200078e00ff */
[----:B------:R-:W-:-:S03]  /*0860*/  LEA R89, P0, R4, c[0x0][0x318], 0x3 ;  /* 0x0000c60004597a11 */ /* 0x000fc600078018ff */
[----:B------:R-:W-:Y:S01]  /*0870*/  IMAD R77, R99, c[0x0][0x184], R0 ;  /* 0x00006100634d7a24 */ /* 0x000fe200078e0200 */
[----:B0-----:R-:W-:Y:S02]  /*0880*/  LOP3.LUT R7, R90, 0xffffffe0, RZ, 0xc0, !PT ;  /* 0xffffffe05a077812 */ /* 0x001fe400078ec0ff */
[----:B------:R-:W-:Y:S01]  /*0890*/  LEA.HI.X R87, R4, c[0x0][0x31c], R87, 0x3, P0 ;  /* 0x0000c70004577a11 */ /* 0x000fe200000f1c57 */
[----:B------:R-:W-:Y:S01]  /*08a0*/  IMAD R4, R98, c[0x0][0x1b8], RZ ;  /* 0x00006e0062047a24 */ /* 0x000fe200078e02ff */
[----:B------:R-:W-:Y:S02]  /*08b0*/  LOP3.LUT R88, R7, 0x1f, R90, 0xf8, !PT ;  /* 0x0000001f07587812 */ /* 0x000fe400078ef85a */
[C---:B------:R-:W-:Y:S01]  /*08c0*/  SHF.L.U32 R73, R90.reuse, 0x3, RZ ;  /* 0x000000035a497819 */ /* 0x040fe200000006ff */
[----:B------:R-:W-:Y:S01]  /*08d0*/  IMAD R75, R99, c[0x0][0x1bc], R4 ;  /* 0x00006f00634b7a24 */ /* 0x000fe200078e0204 */
[----:B------:R-:W-:Y:S02]  /*08e0*/  IADD3 R88, R7, R88, RZ ;  /* 0x0000005807587210 */ /* 0x000fe40007ffe0ff */
[----:B------:R-:W-:-:S02]  /*08f0*/  IADD3 R5, R90, 0x20, RZ ;  /* 0x000000205a057810 */ /* 0x000fc40007ffe0ff */
[C---:B------:R-:W-:Y:S02]  /*0900*/  IADD3 R71, R90.reuse, 0x40, RZ ;  /* 0x000000405a477810 */ /* 0x040fe40007ffe0ff */
[C---:B------:R-:W-:Y:S02]  /*0910*/  IADD3 R7, R90.reuse, 0x60, RZ ;  /* 0x000000605a077810 */ /* 0x040fe40007ffe0ff */
[C---:B------:R-:W-:Y:S02]  /*0920*/  IADD3 R69, R90.reuse, 0x80, RZ ;  /* 0x000000805a457810 */ /* 0x040fe40007ffe0ff */
[C---:B------:R-:W-:Y:S02]  /*0930*/  IADD3 R21, R90.reuse, 0xa0, RZ ;  /* 0x000000a05a157810 */ /* 0x040fe40007ffe0ff */
[C---:B------:R-:W-:Y:S02]  /*0940*/  IADD3 R67, R90.reuse, 0xc0, RZ ;  /* 0x000000c05a437810 */ /* 0x040fe40007ffe0ff */
[----:B------:R-:W-:-:S02]  /*0950*/  IADD3 R23, R90, 0xe0, RZ ;  /* 0x000000e05a177810 */ /* 0x000fc40007ffe0ff */
[----:B------:R-:W-:Y:S02]  /*0960*/  SHF.R.S32.HI R65, RZ, 0x1f, R88 ;  /* 0x0000001fff417819 */ /* 0x000fe40000011458 */
[C---:B------:R-:W-:Y:S02]  /*0970*/  LOP3.LUT R104, R90.reuse, 0x1f, RZ, 0xc0, !PT ;  /* 0x0000001f5a687812 */ /* 0x040fe400078ec0ff */
[----:B------:R-:W-:Y:S02]  /*0980*/  LEA.HI.SX32 R74, R90, R90, 0x1b ;  /* 0x0000005a5a4a7211 */ /* 0x000fe400078fdaff */
[----:B------:R-:W-:Y:S02]  /*0990*/  IADD3 R77, R17, R77, RZ ;  /* 0x0000004d114d7210 */ /* 0x000fe40007ffe0ff */
[----:B------:R-:W-:Y:S02]  /*09a0*/  IADD3 R75, R19, R75, RZ ;  /* 0x0000004b134b7210 */ /* 0x000fe40007ffe0ff */
[----:B------:R-:W-:-:S02]  /*09b0*/  LEA.HI.SX32 R73, R73, R73, 0x1b ;  /* 0x0000004949497211 */ /* 0x000fc400078fdaff */
[-C--:B------:R-:W-:Y:S02]  /*09c0*/  LEA.HI.SX32 R72, R5, R90.reuse, 0x1b ;  /* 0x0000005a05487211 */ /* 0x080fe400078fdaff */
[-C--:B------:R-:W-:Y:S02]  /*09d0*/  LEA.HI.SX32 R71, R71, R90.reuse, 0x1b ;  /* 0x0000005a47477211 */ /* 0x080fe400078fdaff */
[-C--:B------:R-:W-:Y:S02]  /*09e0*/  LEA.HI.SX32 R70, R7, R90.reuse, 0x1b ;  /* 0x0000005a07467211 */ /* 0x080fe400078fdaff */
[-C--:B------:R-:W-:Y:S02]  /*09f0*/  LEA.HI.SX32 R69, R69, R90.reuse, 0x1b ;  /* 0x0000005a45457211 */ /* 0x080fe400078fdaff */
[-C--:B------:R-:W-:Y:S02]  /*0a00*/  LEA.HI.SX32 R68, R21, R90.reuse, 0x1b ;  /* 0x0000005a15447211 */ /* 0x080fe400078fdaff */
[----:B------:R-:W-:-:S02]  /*0a10*/  LEA.HI.SX32 R67, R67, R90, 0x1b ;  /* 0x0000005a43437211 */ /* 0x000fc400078fdaff */
[----:B------:R-:W-:Y:S02]  /*0a20*/  LEA.HI.SX32 R66, R23, R90, 0x1b ;  /* 0x0000005a17427211 */ /* 0x000fe400078fdaff */
[----:B-1----:R-:W-:Y:S02]  /*0a30*/  SHF.L.U64.HI R65, R88, 0x3, R65 ;  /* 0x0000000358417819 */ /* 0x002fe40000010241 */
.L_x_14101:
        /* <DEDUP_REMOVED lines=8> */
[----:B--2---:R-:W-:Y:S01]  /*0ac0*/  STS.64 [R76.X8], R6 ;  /* 0x000000064c007388 */ /* 0x004fe20000008a00 */
[----:B------:R-:W-:-:S06]  /*0ad0*/  NOP ;  /* 0x0000000000007918 */ /* 0x000fcc0000000000 */
[----:B------:R-:W0:Y:S04]  /*0ae0*/  LDS.64 R20, [R76.X8] ;  /* 0x000000004c147984 */ /* 0x000e280000008a00 */
        /* <DEDUP_REMOVED lines=10> */
[----:B0-----:R-:W-:Y:S01]  /*0b90*/  SHF.R.U64 R6, R20, 0x10, R21 ;  /* 0x0000001014067819 */ /* 0x001fe20000001215 */
[----:B------:R-:W-:Y:S01]  /*0ba0*/  HADD2.F32 R7, -RZ, R20.H0_H0 ;  /* 0x20000014ff077230 */ /* 0x000fe20000004100 */
[----:B------:R-:W-:Y:S01]  /*0bb0*/  ISETP.LT.AND P0, PT, RZ, c[0x0][0x16c], PT ;  /* 0x00005b00ff007a0c */ /* 0x000fe20003f01270 */
[----:B-1----:R-:W-:-:S02]  /*0bc0*/  HADD2.F32 R22, -RZ, R21.H0_H0 ;  /* 0x20000015ff167230 */ /* 0x002fc40000004100 */
[----:B------:R-:W-:-:S10]  /*0bd0*/  HADD2.F32 R6, -RZ, R6.H0_H0 ;  /* 0x20000006ff067230 */ /* 0x000fd40000004100 */
[----:B------:R-:W-:Y:S01]  /*0be0*/  @!P0 MOV R64, RZ ;  /* 0x000000ff00408202 */ /* 0x000fe20000000f00 */
[----:B------:R-:W-:Y:S01]  /*0bf0*/  @!P0 CS2R R62, SRZ ;  /* 0x00000000003e8805 */ /* 0x000fe2000001ff00 */
[----:B------:R-:W-:Y:S01]  /*0c00*/  @!P0 MOV R60, RZ ;  /* 0x000000ff003c8202 */ /* 0x000fe20000000f00 */
[----:B--2---:R-:W-:Y:S01]  /*0c10*/  STS.64 [R76.X8], R24 ;  /* 0x000000184c007388 */ /* 0x004fe20000008a00 */
[----:B------:R-:W-:-:S06]  /*0c20*/  NOP ;  /* 0x0000000000007918 */ /* 0x000fcc0000000000 */
[----:B------:R-:W0:Y:S02]  /*0c30*/  LDS.64 R26, [R76.X8] ;  /* 0x000000004c1a7984 */ /* 0x000e240000008a00 */
[--C-:B0-----:R-:W-:Y:S01]  /*0c40*/  SHF.R.U64 R0, R26, 0x10, R27.reuse ;  /* 0x000000101a007819 */ /* 0x101fe2000000121b */
[----:B------:R-:W-:Y:S01]  /*0c50*/  HADD2.F32 R56, -RZ, R26.H0_H0 ;  /* 0x2000001aff387230 */ /* 0x000fe20000004100 */
[----:B------:R-:W-:Y:S01]  /*0c60*/  SHF.R.U32.HI R36, RZ, 0x10, R27 ;  /* 0x00000010ff247819 */ /* 0x000fe2000001161b */
[----:B------:R-:W-:Y:S02]  /*0c70*/  HADD2.F32 R54, -RZ, R27.H0_H0 ;  /* 0x2000001bff367230 */ /* 0x000fe40000004100 */
[----:B------:R-:W-:Y:S01]  /*0c80*/  HADD2.F32 R0, -RZ, R0.H0_H0 ;  /* 0x20000000ff007230 */ /* 0x000fe20000004100 */
[C---:B------:R-:W-:Y:S01]  /*0c90*/  FFMA.FTZ R7, R56.reuse, R7, R92 ;  /* 0x0000000738077223 */ /* 0x040fe2000001005c */
[----:B------:R-:W-:Y:S01]  /*0ca0*/  SHF.R.U32.HI R92, RZ, 0x10, R21 ;  /* 0x00000010ff5c7819 */ /* 0x000fe20000011615 */
[----:B------:R-:W-:Y:S01]  /*0cb0*/  HADD2.F32 R36, -RZ, R36.H0_H0 ;  /* 0x20000024ff247230 */ /* 0x000fe20000004100 */
[----:B-----5:R-:W-:-:S02]  /*0cc0*/  FMUL.FTZ R58, R56, R97 ;  /* 0x00000061383a7220 */ /* 0x020fc40000410000 */
[----:B------:R-:W-:Y:S01]  /*0cd0*/  FFMA.FTZ R7, R0, R6, R7 ;  /* 0x0000000600077223 */ /* 0x000fe20000010007 */
[----:B------:R-:W-:Y:S01]  /*0ce0*/  HADD2.F32 R92, -RZ, R92.H0_H0 ;  /* 0x2000005cff5c7230 */ /* 0x000fe20000004100 */
[CC--:B------:R-:W-:Y:S02]  /*0cf0*/  FMUL.FTZ R61, R54.reuse, R97.reuse ;  /* 0x00000061363d7220 */ /* 0x0c0fe40000410000 */
[----:B------:R-:W-:Y:S02]  /*0d00*/  FFMA.FTZ R7, R54, R22, R7 ;  /* 0x0000001636077223 */ /* 0x000fe40000010007 */
[-C--:B------:R-:W-:Y:S02]  /*0d10*/  FMUL.FTZ R59, R0, R97.reuse ;  /* 0x00000061003b7220 */ /* 0x080fe40000410000 */
[C---:B------:R-:W-:Y:S02]  /*0d20*/  FFMA.FTZ R92, R36.reuse, R92, R7 ;  /* 0x0000005c245c7223 */ /* 0x040fe40000010007 */
[----:B------:R-:W-:Y:S01]  /*0d30*/  FMUL.FTZ R57, R36, R97 ;  /* 0x0000006124397220 */ /* 0x000fe20000410000 */
[----:B------:R-:W-:Y:S06]  /*0d40*/  BAR.SYNC.DEFER_BLOCKING 0x0 ;  /* 0x0000000000007b1d */ /* 0x000fec0000010000 */
[----:B---3--:R-:W-:Y:S05]  /*0d50*/  @!P0 BRA `(.L_x_14069) ;  /* 0x0000306000008947 */ /* 0x008fea0003800000 */
[----:B------:R-:W-:Y:S01]  /*0d60*/  MOV R6, R8 ;  /* 0x0000000800067202 */ /* 0x000fe20000000f00 */
[----:B------:R-:W-:Y:S01]  /*0d70*/  IMAD R24, R106, c[0x0][0x2a0], RZ ;  /* 0x0000a8006a187a24 */ /* 0x000fe200078e02ff */
[----:B------:R-:W-:Y:S01]  /*0d80*/  MOV R7, R3 ;  /* 0x0000000300077202 */ /* 0x000fe20000000f00 */
[----:B------:R-:W-:Y:S01]  /*0d90*/  HADD2.F32 R47, -RZ, R4.H0_H0 ;  /* 0x20000004ff2f7230 */ /* 0x000fe20000004100 */
[----:B------:R-:W-:Y:S01]  /*0da0*/  SHF.R.U32.HI R37, RZ, 0x10, R5 ;  /* 0x00000010ff257819 */ /* 0x000fe20000011605 */
[----:B------:R-:W-:Y:S01]  /*0db0*/  HFMA2.MMA R51, -RZ, RZ, 0, 0 ;  /* 0x00000000ff337435 */ /* 0x000fe200000001ff */
[----:B------:R-:W-:Y:S01]  /*0dc0*/  FADD.FTZ R56, R56, R56 ;  /* 0x0000003838387221 */ /* 0x000fe20000010000 */
[----:B------:R-:W-:Y:S01]  /*0dd0*/  HFMA2.MMA R52, -RZ, RZ, 0, 0 ;  /* 0x00000000ff347435 */ /* 0x000fe200000001ff */
[C---:B------:R-:W-:Y:S01]  /*0de0*/  IMAD.WIDE.U32 R22, R93.reuse, c[0x0][0x2a0], R6 ;  /* 0x0000a8005d167a25 */ /* 0x040fe200078e0006 */
[----:B------:R-:W-:Y:S01]  /*0df0*/  HADD2.F32 R37, -RZ, R37.H0_H0 ;  /* 0x20000025ff257230 */ /* 0x000fe20000004100 */
[----:B------:R-:W-:Y:S01]  /*0e00*/  HFMA2.MMA R60, -RZ, RZ, 0, 0 ;  /* 0x00000000ff3c7435 */ /* 0x000fe200000001ff */
[----:B------:R-:W-:Y:S01]  /*0e10*/  MOV R64, RZ ;  /* 0x000000ff00407202 */ /* 0x000fe20000000f00 */
[----:B------:R-:W-:Y:S01]  /*0e20*/  IMAD R7, R93, c[0x0][0x2a4], R24 ;  /* 0x0000a9005d077a24 */ /* 0x000fe200078e0218 */
[----:B------:R-:W-:Y:S01]  /*0e30*/  LEA R6, P0, R22, c[0x0][0x318], 0x3 ;  /* 0x0000c60016067a11 */ /* 0x000fe200078018ff */
[----:B------:R-:W-:Y:S01]  /*0e40*/  FADD.FTZ R55, R0, R0 ;  /* 0x0000000000377221 */ /* 0x000fe20000010000 */
[----:B------:R-:W-:Y:S01]  /*0e50*/  MOV R49, RZ ;  /* 0x000000ff00317202 */ /* 0x000fe20000000f00 */
[----:B------:R-:W-:Y:S01]  /*0e60*/  FADD.FTZ R54, R54, R54 ;  /* 0x0000003636367221 */ /* 0x000fe20000010000 */
[----:B------:R-:W-:Y:S01]  /*0e70*/  IADD3 R7, R23, R7, RZ ;  /* 0x0000000717077210 */ /* 0x000fe20007ffe0ff */
[----:B------:R-:W-:Y:S01]  /*0e80*/  FADD.FTZ R53, R36, R36 ;  /* 0x0000002424357221 */ /* 0x000fe20000010000 */
[----:B------:R-:W-:Y:S01]  /*0e90*/  MOV R23, c[0x0][0x174] ;  /* 0x00005d0000177a02 */ /* 0x000fe20000000f00 */
[----:B------:R-:W-:Y:S01]  /*0ea0*/  CS2R R62, SRZ ;  /* 0x00000000003e7805 */ /* 0x000fe2000001ff00 */
[----:B------:R-:W-:Y:S01]  /*0eb0*/  LEA.HI.X R7, R22, c[0x0][0x31c], R7, 0x3, P0 ;  /* 0x0000c70016077a11 */ /* 0x000fe200000f1c07 */
[--C-:B------:R-:W-:Y:S01]  /*0ec0*/  FADD.FTZ R47, R47, R96.reuse ;  /* 0x000000602f2f7221 */ /* 0x100fe20000010000 */
[----:B------:R-:W-:Y:S01]  /*0ed0*/  LEA R23, R23, UR4, 0x8 ;  /* 0x0000000417177c11 */ /* 0x000fe2000f8e40ff */
[----:B------:R-:W-:-:S02]  /*0ee0*/  FADD.FTZ R46, R37, R96 ;  /* 0x00000060252e7221 */ /* 0x000fc40000010000 */
        /* <DEDUP_REMOVED lines=9> */
[----:B------:R-:W-:Y:S02]  /*0f80*/  SHF.R.U64 R6, R4, 0x10, R5 ;  /* 0x0000001004067819 */ /* 0x000fe40000001205 */
[C---:B------:R-:W-:Y:S02]  /*0f90*/  IADD3.X R23, R7.reuse, -0x1, RZ, P0, !PT ;  /* 0xffffffff07177810 */ /* 0x040fe400007fe4ff */
[C---:B------:R-:W-:Y:S02]  /*0fa0*/  IADD3.X R25, R7.reuse, -0x1, RZ, P1, !PT ;  /* 0xffffffff07197810 */ /* 0x040fe40000ffe4ff */
[C---:B------:R-:W-:Y:S02]  /*0fb0*/  IADD3.X R27, R7.reuse, -0x1, RZ, P2, !PT ;  /* 0xffffffff071b7810 */ /* 0x040fe400017fe4ff */
[----:B------:R-:W-:-:S02]  /*0fc0*/  IADD3.X R29, R7, -0x1, RZ, P3, !PT ;  /* 0xffffffff071d7810 */ /* 0x000fc40001ffe4ff */
[C---:B------:R-:W-:Y:S02]  /*0fd0*/  IADD3.X R31, R7.reuse, -0x1, RZ, P4, !PT ;  /* 0xffffffff071f7810 */ /* 0x040fe400027fe4ff */
[C---:B------:R-:W-:Y:S02]  /*0fe0*/  IADD3.X R33, R7.reuse, -0x1, RZ, P5, !PT ;  /* 0xffffffff07217810 */ /* 0x040fe40002ffe4ff */
[----:B------:R-:W-:Y:S01]  /*0ff0*/  IADD3.X R35, R7, -0x1, RZ, P6, !PT ;  /* 0xffffffff07237810 */ /* 0x000fe200037fe4ff */
[----:B------:R-:W-:Y:S02]  /*1000*/  HADD2.F32 R7, -RZ, R5.H0_H0 ;  /* 0x20000005ff077230 */ /* 0x000fe40000004100 */
[----:B------:R-:W-:-:S03]  /*1010*/  HADD2.F32 R5, -RZ, R6.H0_H0 ;  /* 0x20000006ff057230 */ /* 0x000fc60000004100 */
[--C-:B------:R-:W-:Y:S02]  /*1020*/  FADD.FTZ R50, R7, R96.reuse ;  /* 0x0000006007327221 */ /* 0x100fe40000010000 */
[----:B------:R-:W-:Y:S02]  /*1030*/  FADD.FTZ R48, R5, R96 ;  /* 0x0000006005307221 */ /* 0x000fe40000010000 */
.L_x_14100:
[----:B------:R-:W-:Y:S02]  /*1040*/  SHF.R.S32.HI R116, RZ, 0x1f, R51 ;  /* 0x0000001fff747819 */ /* 0x000fe40000011433 */
[----:B------:R-:W-:Y:S02]  /*1050*/  MOV R4, R16 ;  /* 0x0000001000047202 */ /* 0x000fe40000000f00 */
[----:B------:R-:W-:Y:S01]  /*1060*/  MOV R5, R77 ;  /* 0x0000004d00057202 */ /* 0x000fe20000000f00 */
[----:B------:R-:W-:-:S04]  /*1070*/  IMAD R0, R116, c[0x0][0x188], RZ ;  /* 0x0000620074007a24 */ /* 0x000fc800078e02ff */
[----:B------:R-:W-:-:S04]  /*1080*/  IMAD.WIDE.U32 R4, R51, c[0x0][0x188], R4 ;  /* 0x0000620033047a25 */ /* 0x000fc800078e0004 */
[----:B------:R-:W-:Y:S01]  /*1090*/  IMAD R7, R51, c[0x0][0x18c], R0 ;  /* 0x0000630033077a24 */ /* 0x000fe200078e0200 */
[----:B------:R-:W-:-:S04]  /*10a0*/  LEA R36, P0, R4, c[0x0][0x220], 0x3 ;  /* 0x0000880004247a11 */ /* 0x000fc800078018ff */
[----:B------:R-:W-:-:S04]  /*10b0*/  IADD3 R5, R5, R7, RZ ;  /* 0x0000000705057210 */ /* 0x000fc80007ffe0ff */
        /* <DEDUP_REMOVED lines=12> */
[----:B------:R-:W-:Y:S01]  /*1180*/  ISETP.GT.AND P0, PT, R78, 0x1, PT ;  /* 0x000000014e00780c */ /* 0x000fe20003f04270 */
[----:B------:R-:W-:Y:S01]  /*1190*/  IMAD R38, R116, c[0x0][0x1c0], RZ ;  /* 0x0000700074267a24 */ /* 0x000fe200078e02ff */
[----:B------:R-:W-:Y:S02]  /*11a0*/  IADD3 R118, R78, -0x1, RZ ;  /* 0xffffffff4e767810 */ /* 0x000fe40007ffe0ff */
[----:B------:R-:W-:Y:S01]  /*11b0*/  ISETP.EQ.AND P0, PT, R104, RZ, P0 ;  /* 0x000000ff6800720c */ /* 0x000fe20000702270 */
[----:B------:R-:W-:Y:S01]  /*11c0*/  IMAD R39, R51, c[0x0][0x1c4], R38 ;  /* 0x0000710033277a24 */ /* 0x000fe200078e0226 */
[----:B------:R-:W-:-:S02]  /*11d0*/  ISETP.NE.AND P1, PT, R90, RZ, PT ;  /* 0x000000ff5a00720c */ /* 0x000fc40003f25270 */
[----:B------:R-:W-:Y:S02]  /*11e0*/  IADD3 R107, R90, 0x200, RZ ;  /* 0x000002005a6b7810 */ /* 0x000fe40007ffe0ff */
[----:B0-----:R-:W-:Y:S02]  /*11f0*/  MOV R4, R18 ;  /* 0x0000001200047202 */ /* 0x001fe40000000f00 */
[----:B------:R-:W-:-:S05]  /*1200*/  MOV R5, R75 ;  /* 0x0000004b00057202 */ /* 0x000fca0000000f00 */
[----:B------:R-:W-:Y:S01]  /*1210*/  IMAD.WIDE.U32 R4, R51, c[0x0][0x1c0], R4 ;  /* 0x0000700033047a25 */ /* 0x000fe200078e0004 */
[----:B------:R-:W-:-:S04]  /*1220*/  @P0 IADD3 R40, R78, -0x2, RZ ;  /* 0xfffffffe4e280810 */ /* 0x000fc80007ffe0ff */
[----:B------:R-:W-:Y:S01]  /*1230*/  IADD3 R5, R5, R39, RZ ;  /* 0x0000002705057210 */ /* 0x000fe20007ffe0ff */
[----:B------:R-:W-:Y:S01]  /*1240*/  @P0 IMAD R103, R40, c[0x0][0x16c], R51 ;  /* 0x00005b0028670a24 */ /* 0x000fe200078e0233 */
[----:B------:R-:W-:-:S03]  /*1250*/  LEA R38, P2, R4, c[0x0][0x230], 0x3 ;  /* 0x00008c0004267a11 */ /* 0x000fc600078418ff */
[----:B------:R-:W-:Y:S01]  /*1260*/  @P0 IMAD.WIDE R102, R103, 0x10, R14 ;  /* 0x0000001067660825 */ /* 0x000fe200078e020e */
[----:B------:R-:W-:Y:S02]  /*1270*/  LEA.HI.X R39, R4, c[0x0][0x234], R5, 0x3, P2 ;  /* 0x00008d0004277a11 */ /* 0x000fe400010f1c05 */
[--C-:B------:R-:W-:Y:S02]  /*1280*/  SHF.R.U64 R109, R20, 0x10, R21.reuse ;  /* 0x00000010146d7819 */ /* 0x100fe40000001215 */
[----:B------:R-:W-:Y:S02]  /*1290*/  ISETP.NE.AND P2, PT, R90, 0x1f, PT ;  /* 0x0000001f5a00780c */ /* 0x000fe40003f45270 */
[----:B------:R-:W-:Y:S01]  /*12a0*/  SHF.R.U32.HI R115, RZ, 0x10, R21 ;  /* 0x00000010ff737819 */ /* 0x000fe20000011615 */
[----:B------:R-:W-:Y:S04]  /*12b0*/  BSSY B0, `(.L_x_14070) ;  /* 0x000006e000007945 */ /* 0x000fe80003800000 */
[----:B------:R-:W-:Y:S01]  /*12c0*/  HADD2.F32 R115, -RZ, R115.H0_H0 ;  /* 0x20000073ff737230 */ /* 0x000fe20000004100 */
[----:B--2---:R-:W-:-:S02]  /*12d0*/  FMUL.FTZ R105, R36, 1.4426950216293334961 ;  /* 0x3fb8aa3b24697820 */ /* 0x004fc40000410000 */
[C---:B------:R-:W-:Y:S02]  /*12e0*/  FMUL.FTZ R0, R47.reuse, R37 ;  /* 0x000000252f007220 */ /* 0x040fe40000410000 */
[----:B------:R-:W-:Y:S02]  /*12f0*/  FMUL.FTZ R6, R47, R105 ;  /* 0x000000692f067220 */ /* 0x000fe40000410000 */
[----:B------:R-:W-:Y:S01]  /*1300*/  FMUL.RZ R44, R0, 0.15915493667125701904 ;  /* 0x3e22f983002c7820 */ /* 0x000fe2000040c000 */
[----:B------:R-:W-:-:S03]  /*1310*/  LEA.HI R0, R118, R118, RZ, 0x1 ;  /* 0x0000007676007211 */ /* 0x000fc600078f08ff */
[----:B------:R-:W-:Y:S01]  /*1320*/  MUFU.EX2 R6, R6 ;  /* 0x0000000600067308 */ /* 0x000fe20000000800 */
[----:B------:R-:W-:-:S04]  /*1330*/  LOP3.LUT R7, R0, 0xfffffe, RZ, 0xc0, !PT ;  /* 0x00fffffe00077812 */ /* 0x000fc800078ec0ff */
[----:B------:R-:W-:-:S03]  /*1340*/  IADD3 R0, R118, -R7, RZ ;  /* 0x8000000776007210 */ /* 0x000fc60007ffe0ff */
[----:B------:R-:W0:Y:S01]  /*1350*/  MUFU.COS R45, R44 ;  /* 0x0000002c002d7308 */ /* 0x000e220000000000 */
[----:B------:R-:W-:Y:S01]  /*1360*/  @!P1 LEA R107, R0, R51, 0x8 ;  /* 0x00000033006b9211 */ /* 0x000fe200078e40ff */
[----:B---3--:R-:W-:Y:S03]  /*1370*/  STS.64 [R76.X8], R42 ;  /* 0x0000002a4c007388 */ /* 0x008fe60000008a00 */
[----:B------:R-:W-:-:S03]  /*1380*/  SHF.L.U32 R107, R107, 0x3, RZ ;  /* 0x000000036b6b7819 */ /* 0x000fc600000006ff */
[----:B------:R1:W2:Y:S01]  /*1390*/  MUFU.SIN R41, R44 ;  /* 0x0000002c00297308 */ /* 0x0002a20000000400 */
[----:B----4-:R3:W-:Y:S01]  /*13a0*/  STS.64 [R76.X8+0x100], R100 ;  /* 0x000100644c007388 */ /* 0x0107e20000008a00 */
[----:B------:R-:W-:-:S06]  /*13b0*/  NOP ;  /* 0x0000000000007918 */ /* 0x000fcc0000000000 */
[----:B0-----:R-:W-:Y:S01]  /*13c0*/  FMUL.FTZ R40, R6, R45 ;  /* 0x0000002d06287220 */ /* 0x001fe20000410000 */
[----:B------:R-:W5:Y:S01]  /*13d0*/  LDG.E.64 R38, [R38.64] ;  /* 0x0000000626267981 */ /* 0x000f62000c1e1b00 */
[----:B------:R-:W-:Y:S01]  /*13e0*/  FMUL.FTZ R0, R48, R37 ;  /* 0x0000002530007220 */ /* 0x000fe20000410000 */
[----:B-1----:R-:W-:Y:S01]  /*13f0*/  CS2R R44, SRZ ;  /* 0x00000000002c7805 */ /* 0x002fe2000001ff00 */
[----:B--2---:R-:W-:Y:S02]  /*1400*/  FMUL.FTZ R41, R6, R41 ;  /* 0x0000002906297220 */ /* 0x004fe40000410000 */
[----:B------:R-:W0:Y:S04]  /*1410*/  LDS.128 R4, [R76.X16] ;  /* 0x000000004c047984 */ /* 0x000e28000000cc00 */
[----:B------:R1:W-:Y:S04]  /*1420*/  STS.64 [R107+0xa80], R40 ;  /* 0x000a80286b007388 */ /* 0x0003e80000000a00 */
[----:B------:R-:W-:Y:S01]  /*1430*/  BAR.SYNC.DEFER_BLOCKING 0x0 ;  /* 0x0000000000007b1d */ /* 0x000fe20000010000 */
[----:B---3--:R-:W-:-:S02]  /*1440*/  FMUL.RZ R101, R0, 0.15915493667125701904 ;  /* 0x3e22f98300657820 */ /* 0x008fc4000040c000 */
[----:B------:R-:W-:Y:S02]  /*1450*/  FMUL.FTZ R0, R48, R105 ;  /* 0x0000006930007220 */ /* 0x000fe40000410000 */
[C---:B------:R-:W-:Y:S01]  /*1460*/  FMUL.FTZ R100, R50.reuse, R37 ;  /* 0x0000002532647220 */ /* 0x040fe20000410000 */
[----:B------:R-:W-:Y:S01]  /*1470*/  MUFU.COS R120, R101 ;  /* 0x0000006500787308 */ /* 0x000fe20000000000 */
[----:B------:R-:W-:-:S07]  /*1480*/  FMUL.FTZ R43, R50, R105 ;  /* 0x00000069322b7220 */ /* 0x000fce0000410000 */
[----:B------:R2:W3:Y:S08]  /*1490*/  MUFU.EX2 R119, R0 ;  /* 0x0000000000777308 */ /* 0x0004f00000000800 */
[----:B------:R4:W1:Y:S01]  /*14a0*/  MUFU.SIN R42, R101 ;  /* 0x00000065002a7308 */ /* 0x0008620000000400 */
[----:B------:R0:W5:Y:S02]  /*14b0*/  @P0 LDG.E.64 R44, [R102.64+0x8] ;  /* 0x00000806662c0981 */ /* 0x000164000c1e1b00 */
[----:B0-----:R-:W-:-:S02]  /*14c0*/  FMUL.RZ R103, R100, 0.15915493667125701904 ;  /* 0x3e22f98364677820 */ /* 0x001fc4000040c000 */
[----:B------:R-:W-:Y:S01]  /*14d0*/  FMUL.FTZ R100, R46, R37 ;  /* 0x000000252e647220 */ /* 0x000fe20000410000 */
[----:B------:R-:W-:-:S03]  /*14e0*/  HADD2.F32 R102, -RZ, R4.H0_H0 ;  /* 0x20000004ff667230 */ /* 0x000fc60000004100 */
[----:B-1----:R-:W-:Y:S01]  /*14f0*/  FMUL.RZ R107, R100, 0.15915493667125701904 ;  /* 0x3e22f983646b7820 */ /* 0x002fe2000040c000 */
[--C-:B------:R-:W-:Y:S01]  /*1500*/  SHF.R.U64 R100, R4, 0x10, R5.reuse ;  /* 0x0000001004647819 */ /* 0x100fe20000001205 */
[----:B--2---:R-:W-:Y:S01]  /*1510*/  HADD2.F32 R0, -RZ, R20.H0_H0 ;  /* 0x20000014ff007230 */ /* 0x004fe20000004100 */
[----:B------:R-:W-:Y:S01]  /*1520*/  MUFU.EX2 R43, R43 ;  /* 0x0000002b002b7308 */ /* 0x000fe20000000800 */
[----:B----4-:R-:W-:Y:S02]  /*1530*/  FMUL.FTZ R101, R47, R102 ;  /* 0x000000662f657220 */ /* 0x010fe40000410000 */
[----:B------:R-:W-:Y:S01]  /*1540*/  HADD2.F32 R100, -RZ, R100.H0_H0 ;  /* 0x20000064ff647230 */ /* 0x000fe20000004100 */
[----:B------:R-:W-:Y:S01]  /*1550*/  SHF.R.U32.HI R4, RZ, 0x10, R5 ;  /* 0x00000010ff047819 */ /* 0x000fe20000011605 */
[----:B---3--:R-:W-:-:S03]  /*1560*/  FMUL.FTZ R120, R119, R120 ;  /* 0x0000007877787220 */ /* 0x008fc60000410000 */
[----:B------:R-:W0:Y:S01]  /*1570*/  MUFU.SIN R122, R103 ;  /* 0x00000067007a7308 */ /* 0x000e220000000400 */
[----:B------:R-:W-:Y:S02]  /*1580*/  FMUL.FTZ R119, R119, R42 ;  /* 0x0000002a77777220 */ /* 0x000fe40000410000 */
[----:B------:R-:W-:Y:S02]  /*1590*/  FMUL.FTZ R133, R47, R100 ;  /* 0x000000642f857220 */ /* 0x000fe40000410000 */
[----:B------:R-:W-:-:S03]  /*15a0*/  FMUL.FTZ R132, R0, R101 ;  /* 0x0000006500847220 */ /* 0x000fc60000410000 */
[----:B------:R1:W2:Y:S01]  /*15b0*/  MUFU.COS R108, R103 ;  /* 0x00000067006c7308 */ /* 0x0002a20000000000 */
[----:B------:R-:W-:Y:S01]  /*15c0*/  FMUL.FTZ R105, R46, R105 ;  /* 0x000000692e697220 */ /* 0x000fe20000410000 */
[----:B------:R-:W-:Y:S01]  /*15d0*/  HADD2.F32 R101, -RZ, R4.H0_H0 ;  /* 0x20000004ff657230 */ /* 0x000fe20000004100 */
[----:B------:R-:W-:Y:S02]  /*15e0*/  FMUL.FTZ R133, R0, R133 ;  /* 0x0000008500857220 */ /* 0x000fe40000410000 */
[----:B------:R-:W-:-:S03]  /*15f0*/  FMUL.FTZ R42, R119, R132 ;  /* 0x00000084772a7220 */ /* 0x000fc60000410000 */
[----:B------:R3:W-:Y:S01]  /*1600*/  MUFU.EX2 R123, R105 ;  /* 0x00000069007b7308 */ /* 0x0007e20000000800 */
[----:B-1----:R-:W-:Y:S01]  /*1610*/  HADD2.F32 R103, -RZ, R109.H0_H0 ;  /* 0x2000006dff677230 */ /* 0x002fe20000004100 */
[----:B------:R-:W-:Y:S02]  /*1620*/  FMUL.FTZ R134, R48, R101 ;  /* 0x0000006530867220 */ /* 0x000fe40000410000 */
[-C--:B------:R-:W-:Y:S01]  /*1630*/  FFMA.FTZ R42, R120, R133.reuse, R42 ;  /* 0x00000085782a7223 */ /* 0x080fe2000001002a */
[----:B---3--:R-:W-:Y:S01]  /*1640*/  HADD2.F32 R105, -RZ, R5.H0_H0 ;  /* 0x20000005ff697230 */ /* 0x008fe20000004100 */
[----:B------:R-:W-:Y:S02]  /*1650*/  FMUL.FTZ R5, R119, R133 ;  /* 0x0000008577057220 */ /* 0x000fe40000410000 */
[----:B0-----:R-:W-:Y:S02]  /*1660*/  FMUL.FTZ R122, R43, R122 ;  /* 0x0000007a2b7a7220 */ /* 0x001fe40000410000 */
[----:B------:R-:W-:-:S02]  /*1670*/  FMUL.FTZ R136, R48, R105 ;  /* 0x0000006930887220 */ /* 0x000fc40000410000 */
[----:B------:R-:W-:Y:S02]  /*1680*/  FFMA.FTZ R5, R120, R132, -R5 ;  /* 0x0000008478057223 */ /* 0x000fe40000010805 */
[----:B------:R-:W-:Y:S02]  /*1690*/  FFMA.FTZ R42, R103, R134, R42 ;  /* 0x00000086672a7223 */ /* 0x000fe4000001002a */
[----:B--2---:R-:W-:Y:S02]  /*16a0*/  FMUL.FTZ R121, R43, R108 ;  /* 0x0000006c2b797220 */ /* 0x004fe40000410000 */
[----:B------:R-:W-:Y:S02]  /*16b0*/  FFMA.FTZ R5, R103, R136, R5 ;  /* 0x0000008867057223 */ /* 0x000fe40000010005 */
[----:B------:R-:W-:-:S04]  /*16c0*/  FMUL.FTZ R108, R122, R42 ;  /* 0x0000002a7a6c7220 */ /* 0x000fc80000410000 */
[CC--:B------:R-:W-:Y:S02]  /*16d0*/  FFMA.FTZ R108, R121.reuse, R5.reuse, -R108 ;  /* 0x00000005796c7223 */ /* 0x0c0fe4000001086c */
[----:B------:R-:W-:Y:S01]  /*16e0*/  FMUL.FTZ R5, R122, R5 ;  /* 0x000000057a057220 */ /* 0x000fe20000410000 */
[----:B------:R-:W0:Y:S03]  /*16f0*/  MUFU.COS R110, R107 ;  /* 0x0000006b006e7308 */ /* 0x000e260000000000 */
[----:B------:R-:W-:Y:S02]  /*1700*/  FFMA.FTZ R5, R121, R42, R5 ;  /* 0x0000002a79057223 */ /* 0x000fe40000010005 */
[----:B------:R1:W2:Y:S03]  /*1710*/  @P2 LDS.64 R42, [R90.X8+0x1a88] ;  /* 0x001a88005a2a2984 */ /* 0x0002a60000008a00 */
[----:B------:R-:W3:Y:S01]  /*1720*/  MUFU.SIN R4, R107 ;  /* 0x0000006b00047308 */ /* 0x000ee20000000400 */
[----:B------:R-:W-:Y:S01]  /*1730*/  SHF.R.U64 R111, R6, 0x10, R7 ;  /* 0x00000010066f7819 */ /* 0x000fe20000001207 */
[----:B------:R-:W-:-:S02]  /*1740*/  HADD2.F32 R113, -RZ, R6.H0_H0 ;  /* 0x20000006ff717230 */ /* 0x000fc40000004100 */
[----:B------:R-:W-:Y:S02]  /*1750*/  HADD2.F32 R109, -RZ, R21.H0_H0 ;  /* 0x20000015ff6d7230 */ /* 0x000fe40000004100 */
[----:B------:R-:W-:Y:S01]  /*1760*/  HADD2.F32 R111, -RZ, R111.H0_H0 ;  /* 0x2000006fff6f7230 */ /* 0x000fe20000004100 */
[C---:B------:R-:W-:Y:S02]  /*1770*/  FMUL.FTZ R138, R50.reuse, R113 ;  /* 0x00000071328a7220 */ /* 0x040fe40000410000 */
[----:B0-----:R-:W-:Y:S02]  /*1780*/  FMUL.FTZ R125, R123, R110 ;  /* 0x0000006e7b7d7220 */ /* 0x001fe40000410000 */
[----:B------:R-:W-:Y:S02]  /*1790*/  FMUL.FTZ R140, R50, R111 ;  /* 0x0000006f328c7220 */ /* 0x000fe40000410000 */
[----:B------:R-:W-:Y:S02]  /*17a0*/  FFMA.FTZ R108, R109, R138, R108 ;  /* 0x0000008a6d6c7223 */ /* 0x000fe4000001006c */
[----:B---3--:R-:W-:Y:S01]  /*17b0*/  FMUL.FTZ R123, R123, R4 ;  /* 0x000000047b7b7220 */ /* 0x008fe20000410000 */
[----:B------:R-:W-:Y:S01]  /*17c0*/  HADD2.F32 R107, -RZ, R7.H0_H0 ;  /* 0x20000007ff6b7230 */ /* 0x000fe20000004100 */
[----:B------:R-:W-:Y:S01]  /*17d0*/  SHF.R.U32.HI R117, RZ, 0x10, R7 ;  /* 0x00000010ff757819 */ /* 0x000fe20000011607 */
[----:B------:R-:W-:-:S02]  /*17e0*/  FFMA.FTZ R6, R109, R140, R5 ;  /* 0x0000008c6d067223 */ /* 0x000fc40000010005 */
[----:B------:R-:W-:Y:S02]  /*17f0*/  FMUL.FTZ R7, R123, R108 ;  /* 0x0000006c7b077220 */ /* 0x000fe40000410000 */
[-C--:B------:R-:W-:Y:S02]  /*1800*/  FMUL.FTZ R5, R41, R119.reuse ;  /* 0x0000007729057220 */ /* 0x080fe40000410000 */
[C---:B------:R-:W-:Y:S01]  /*1810*/  FMUL.FTZ R4, R40.reuse, R119 ;  /* 0x0000007728047220 */ /* 0x040fe20000410000 */
[----:B------:R-:W-:Y:S01]  /*1820*/  HADD2.F32 R117, -RZ, R117.H0_H0 ;  /* 0x20000075ff757230 */ /* 0x000fe20000004100 */
[-C--:B------:R-:W-:Y:S02]  /*1830*/  FFMA.FTZ R129, R125, R6.reuse, R7 ;  /* 0x000000067d817223 */ /* 0x080fe40000010007 */
[----:B------:R-:W-:Y:S02]  /*1840*/  FMUL.FTZ R6, R123, R6 ;  /* 0x000000067b067220 */ /* 0x000fe40000410000 */
[----:B------:R-:W-:-:S02]  /*1850*/  FFMA.FTZ R5, R40, R120, -R5 ;  /* 0x0000007828057223 */ /* 0x000fc40000010805 */
        /* <DEDUP_REMOVED lines=8> */
[C---:B------:R-:W-:Y:S02]  /*18e0*/  FFMA.FTZ R129, R115.reuse, R112, R129 ;  /* 0x0000007073817223 */ /* 0x040fe40000010081 */
[----:B------:R-:W-:Y:S01]  /*18f0*/  FFMA.FTZ R131, R115, R114, R131 ;  /* 0x0000007273837223 */ /* 0x000fe20000010083 */
[----:B------:R-:W-:Y:S05]  /*1900*/  @P2 BRA `(.L_x_14071) ;  /* 0x0000008000002947 */ /* 0x000fea0003800000 */
[----:B-12---:R-:W-:Y:S01]  /*1910*/  ISETP.NE.AND P0, PT, R78, c[0x0][0x174], PT ;  /* 0x00005d004e007a0c */ /* 0x006fe20003f05270 */
[----:B------:R-:W-:Y:S01]  /*1920*/  HFMA2.MMA R42, -RZ, RZ, 1.875, 0 ;  /* 0x3f800000ff2a7435 */ /* 0x000fe200000001ff */
[----:B------:R-:W-:-:S11]  /*1930*/  MOV R43, RZ ;  /* 0x000000ff002b7202 */ /* 0x000fd60000000f00 */
[----:B------:R-:W-:-:S04]  /*1940*/  @P0 LEA.HI R4, R78, R78, RZ, 0x1 ;  /* 0x0000004e4e040211 */ /* 0x000fc800078f08ff */
[----:B------:R-:W-:-:S04]  /*1950*/  @P0 LOP3.LUT R5, R4, 0xfffffe, RZ, 0xc0, !PT ;  /* 0x00fffffe04050812 */ /* 0x000fc800078ec0ff */
[----:B------:R-:W-:-:S04]  /*1960*/  @P0 IADD3 R4, -R5, R78, RZ ;  /* 0x0000004e05040210 */ /* 0x000fc80007ffe1ff */
[----:B------:R-:W-:-:S05]  /*1970*/  @P0 LEA R4, R4, R51, 0x8 ;  /* 0x0000003304040211 */ /* 0x000fca00078e40ff */
[----:B------:R0:W1:Y:S02]  /*1980*/  @P0 LDS.64 R42, [R4.X8+0xa80] ;  /* 0x000a8000042a0984 */ /* 0x0000640000008a00 */
.L_x_14071:
[----:B-12---:R-:W-:Y:S05]  /*1990*/  BSYNC B0 ;  /* 0x0000000000007941 */ /* 0x006fea0003800000 */
.L_x_14070:
[----:B------:R-:W1:Y:S01]  /*19a0*/  SHFL.UP PT, R110, R129, 0x1, RZ ;  /* 0x04200000816e7989 */ /* 0x000e6200000e00ff */
[C---:B------:R-:W-:Y:S01]  /*19b0*/  FMUL.FTZ R135, R123.reuse, R108 ;  /* 0x0000006c7b877220 */ /* 0x040fe20000410000 */
[----:B------:R-:W-:Y:S01]  /*19c0*/  ISETP.GE.AND P0, PT, R76, 0x1, PT ;  /* 0x000000014c00780c */ /* 0x000fe20003f06270 */
[-C--:B0-----:R-:W-:Y:S01]  /*19d0*/  FMUL.FTZ R4, R123, R6.reuse ;  /* 0x000000067b047220 */ /* 0x081fe20000410000 */
[----:B------:R-:W0:Y:S01]  /*19e0*/  SHFL.UP PT, R7, R131, 0x1, RZ ;  /* 0x0420000083077989 */ /* 0x000e2200000e00ff */
[C---:B------:R-:W-:Y:S01]  /*19f0*/  FFMA.FTZ R135, R125.reuse, R6, -R135 ;  /* 0x000000067d877223 */ /* 0x040fe20000010887 */
[----:B------:R-:W-:Y:S01]  /*1a00*/  BSSY B0, `(.L_x_14072) ;  /* 0x000009d000007945 */ /* 0x000fe20003800000 */
[----:B------:R-:W-:Y:S01]  /*1a10*/  FFMA.FTZ R4, R125, R108, R4 ;  /* 0x0000006c7d047223 */ /* 0x000fe20000010004 */
[----:B-----5:R-:W-:Y:S04]  /*1a20*/  SHFL.IDX PT, R44, R44, RZ, 0x1f ;  /* 0x00001fff2c2c7589 */ /* 0x020fe800000e0000 */
[----:B------:R-:W2:Y:S04]  /*1a30*/  SHFL.UP PT, R5, R135, 0x1, RZ ;  /* 0x0420000087057989 */ /* 0x000ea800000e00ff */
[----:B------:R-:W3:Y:S01]  /*1a40*/  SHFL.UP PT, R6, R4, 0x1, RZ ;  /* 0x0420000004067989 */ /* 0x000ee200000e00ff */
[----:B-1----:R-:W-:-:S02]  /*1a50*/  FMUL.FTZ R108, R4, R110 ;  /* 0x0000006e046c7220 */ /* 0x002fc40000410000 */
[CC--:B0-----:R-:W-:Y:S02]  /*1a60*/  FMUL.FTZ R124, R4.reuse, R7.reuse ;  /* 0x00000007047c7220 */ /* 0x0c1fe40000410000 */
[C---:B------:R-:W-:Y:S02]  /*1a70*/  FFMA.FTZ R108, R135.reuse, R7, -R108 ;  /* 0x00000007876c7223 */ /* 0x040fe4000001086c */
[----:B------:R-:W-:Y:S02]  /*1a80*/  FFMA.FTZ R124, R135, R110, R124 ;  /* 0x0000006e877c7223 */ /* 0x000fe4000001007c */
[----:B------:R-:W-:Y:S02]  /*1a90*/  @P0 FADD.FTZ R131, R131, R108 ;  /* 0x0000006c83830221 */ /* 0x000fe40000010000 */
[----:B------:R-:W-:Y:S02]  /*1aa0*/  @P0 FADD.FTZ R129, R129, R124 ;  /* 0x0000007c81810221 */ /* 0x000fe40000010000 */
[C---:B--2---:R-:W-:Y:S01]  /*1ab0*/  FMUL.FTZ R7, R4.reuse, R5 ;  /* 0x0000000504077220 */ /* 0x044fe20000410000 */
[----:B------:R-:W0:Y:S01]  /*1ac0*/  SHFL.UP PT, R110, R131, 0x2, RZ ;  /* 0x04400000836e7989 */ /* 0x000e2200000e00ff */
[----:B---3--:R-:W-:-:S02]  /*1ad0*/  FMUL.FTZ R108, R4, R6 ;  /* 0x00000006046c7220 */ /* 0x008fc40000410000 */
[C---:B------:R-:W-:Y:S01]  /*1ae0*/  FFMA.FTZ R7, R135.reuse, R6, R7 ;  /* 0x0000000687077223 */ /* 0x040fe20000010007 */
[----:B------:R-:W1:Y:S01]  /*1af0*/  SHFL.UP PT, R124, R129, 0x2, RZ ;  /* 0x04400000817c7989 */ /* 0x000e6200000e00ff */
[----:B------:R-:W-:-:S03]  /*1b00*/  @P0 FFMA.FTZ R135, R135, R5, -R108 ;  /* 0x0000000587870223 */ /* 0x000fc6000001086c */
[----:B------:R-:W-:Y:S02]  /*1b10*/  FSEL R7, R4, R7, !P0 ;  /* 0x0000000704077208 */ /* 0x000fe40004000000 */
[----:B------:R-:W2:Y:S01]  /*1b20*/  SHFL.UP PT, R4, R135, 0x2, RZ ;  /* 0x0440000087047989 */ /* 0x000ea200000e00ff */
[----:B------:R-:W-:-:S03]  /*1b30*/  ISETP.GE.AND P0, PT, R76, 0x2, PT ;  /* 0x000000024c00780c */ /* 0x000fc60003f06270 */
[----:B------:R-:W3:Y:S01]  /*1b40*/  SHFL.UP PT, R6, R7, 0x2, RZ ;  /* 0x0440000007067989 */ /* 0x000ee200000e00ff */
[C---:B0-----:R-:W-:Y:S02]  /*1b50*/  FMUL.FTZ R108, R7.reuse, R110 ;  /* 0x0000006e076c7220 */ /* 0x041fe40000410000 */
[-C--:B-1----:R-:W-:Y:S02]  /*1b60*/  FMUL.FTZ R5, R7, R124.reuse ;  /* 0x0000007c07057220 */ /* 0x082fe40000410000 */
[C---:B------:R-:W-:Y:S02]  /*1b70*/  FFMA.FTZ R108, R135.reuse, R124, R108 ;  /* 0x0000007c876c7223 */ /* 0x040fe4000001006c */
[----:B------:R-:W-:-:S03]  /*1b80*/  FFMA.FTZ R110, R135, R110, -R5 ;  /* 0x0000006e876e7223 */ /* 0x000fc60000010805 */
[----:B------:R-:W-:Y:S02]  /*1b90*/  @P0 FADD.FTZ R129, R129, R108 ;  /* 0x0000006c81810221 */ /* 0x000fe40000010000 */
[----:B--2---:R-:W-:Y:S02]  /*1ba0*/  FMUL.FTZ R108, R7, R4 ;  /* 0x00000004076c7220 */ /* 0x004fe40000410000 */
[----:B------:R-:W-:Y:S02]  /*1bb0*/  @P0 FADD.FTZ R131, R131, R110 ;  /* 0x0000006e83830221 */ /* 0x000fe40000010000 */
[-C--:B---3--:R-:W-:Y:S01]  /*1bc0*/  FMUL.FTZ R5, R7, R6.reuse ;  /* 0x0000000607057220 */ /* 0x088fe20000410000 */
[----:B------:R-:W0:Y:S01]  /*1bd0*/  SHFL.UP PT, R110, R129, 0x4, RZ ;  /* 0x04800000816e7989 */ /* 0x000e2200000e00ff */
[C---:B------:R-:W-:Y:S02]  /*1be0*/  FFMA.FTZ R108, R135.reuse, R6, R108 ;  /* 0x00000006876c7223 */ /* 0x040fe4000001006c */
[----:B------:R-:W-:Y:S01]  /*1bf0*/  @P0 FFMA.FTZ R135, R135, R4, -R5 ;  /* 0x0000000487870223 */ /* 0x000fe20000010805 */
[----:B------:R-:W1:Y:S02]  /*1c00*/  SHFL.UP PT, R6, R131, 0x4, RZ ;  /* 0x0480000083067989 */ /* 0x000e6400000e00ff */
[----:B------:R-:W-:-:S02]  /*1c10*/  FSEL R108, R7, R108, !P0 ;  /* 0x0000006c076c7208 */ /* 0x000fc40004000000 */
[----:B------:R-:W2:Y:S01]  /*1c20*/  SHFL.UP PT, R4, R135, 0x4, RZ ;  /* 0x0480000087047989 */ /* 0x000ea200000e00ff */
[----:B------:R-:W-:-:S03]  /*1c30*/  ISETP.GE.AND P0, PT, R76, 0x4, PT ;  /* 0x000000044c00780c */ /* 0x000fc60003f06270 */
[----:B------:R-:W3:Y:S01]  /*1c40*/  SHFL.UP PT, R5, R108, 0x4, RZ ;  /* 0x048000006c057989 */ /* 0x000ee200000e00ff */
[C---:B0-----:R-:W-:Y:S02]  /*1c50*/  FMUL.FTZ R7, R108.reuse, R110 ;  /* 0x0000006e6c077220 */ /* 0x041fe40000410000 */
[CC--:B-1----:R-:W-:Y:S02]  /*1c60*/  FMUL.FTZ R124, R108.reuse, R6.reuse ;  /* 0x000000066c7c7220 */ /* 0x0c2fe40000410000 */
[C---:B------:R-:W-:Y:S02]  /*1c70*/  FFMA.FTZ R6, R135.reuse, R6, -R7 ;  /* 0x0000000687067223 */ /* 0x040fe40000010807 */
[----:B------:R-:W-:Y:S02]  /*1c80*/  FFMA.FTZ R124, R135, R110, R124 ;  /* 0x0000006e877c7223 */ /* 0x000fe4000001007c */
[----:B--2---:R-:W-:Y:S02]  /*1c90*/  FMUL.FTZ R110, R108, R4 ;  /* 0x000000046c6e7220 */ /* 0x004fe40000410000 */
[----:B------:R-:W-:-:S02]  /*1ca0*/  @P0 FADD.FTZ R131, R131, R6 ;  /* 0x0000000683830221 */ /* 0x000fc40000010000 */
[CC--:B---3--:R-:W-:Y:S02]  /*1cb0*/  FMUL.FTZ R6, R108.reuse, R5.reuse ;  /* 0x000000056c067220 */ /* 0x0c8fe40000410000 */
[----:B------:R-:W-:Y:S02]  /*1cc0*/  @P0 FADD.FTZ R129, R129, R124 ;  /* 0x0000007c81810221 */ /* 0x000fe40000010000 */
[C---:B------:R-:W-:Y:S02]  /*1cd0*/  FFMA.FTZ R5, R135.reuse, R5, R110 ;  /* 0x0000000587057223 */ /* 0x040fe4000001006e */
[----:B------:R-:W0:Y:S01]  /*1ce0*/  SHFL.UP PT, R110, R131, 0x8, RZ ;  /* 0x05000000836e7989 */ /* 0x000e2200000e00ff */
[----:B------:R-:W-:Y:S02]  /*1cf0*/  @P0 FFMA.FTZ R135, R135, R4, -R6 ;  /* 0x0000000487870223 */ /* 0x000fe40000010806 */
[----:B------:R-:W-:Y:S01]  /*1d00*/  FSEL R5, R108, R5, !P0 ;  /* 0x000000056c057208 */ /* 0x000fe20004000000 */
[----:B------:R-:W1:Y:S01]  /*1d10*/  SHFL.UP PT, R124, R129, 0x8, RZ ;  /* 0x05000000817c7989 */ /* 0x000e6200000e00ff */
[----:B------:R-:W-:-:S03]  /*1d20*/  ISETP.GE.AND P0, PT, R76, 0x8, PT ;  /* 0x000000084c00780c */ /* 0x000fc60003f06270 */
[----:B------:R-:W2:Y:S04]  /*1d30*/  SHFL.UP PT, R4, R135, 0x8, RZ ;  /* 0x0500000087047989 */ /* 0x000ea800000e00ff */
[----:B------:R-:W3:Y:S01]  /*1d40*/  SHFL.UP PT, R6, R5, 0x8, RZ ;  /* 0x0500000005067989 */ /* 0x000ee200000e00ff */
[C---:B0-----:R-:W-:Y:S02]  /*1d50*/  FMUL.FTZ R7, R5.reuse, R110 ;  /* 0x0000006e05077220 */ /* 0x041fe40000410000 */
[-C--:B-1----:R-:W-:Y:S02]  /*1d60*/  FMUL.FTZ R108, R5, R124.reuse ;  /* 0x0000007c056c7220 */ /* 0x082fe40000410000 */
[----:B------:R-:W-:Y:S02]  /*1d70*/  FFMA.FTZ R124, R135, R124, R7 ;  /* 0x0000007c877c7223 */ /* 0x000fe40000010007 */
[----:B--2---:R-:W-:-:S02]  /*1d80*/  FMUL.FTZ R7, R5, R4 ;  /* 0x0000000405077220 */ /* 0x004fc40000410000 */
[----:B------:R-:W-:Y:S02]  /*1d90*/  FFMA.FTZ R108, R135, R110, -R108 ;  /* 0x0000006e876c7223 */ /* 0x000fe4000001086c */
[----:B------:R-:W-:Y:S02]  /*1da0*/  @P0 FADD.FTZ R129, R129, R124 ;  /* 0x0000007c81810221 */ /* 0x000fe40000010000 */
[-C--:B---3--:R-:W-:Y:S02]  /*1db0*/  FFMA.FTZ R110, R135, R6.reuse, R7 ;  /* 0x00000006876e7223 */ /* 0x088fe40000010007 */
[----:B------:R-:W-:Y:S01]  /*1dc0*/  FMUL.FTZ R6, R5, R6 ;  /* 0x0000000605067220 */ /* 0x000fe20000410000 */
[----:B------:R-:W0:Y:S01]  /*1dd0*/  SHFL.UP PT, R128, R129, 0x10, RZ ;  /* 0x0600000081807989 */ /* 0x000e2200000e00ff */
[----:B------:R-:W-:Y:S01]  /*1de0*/  @P0 FADD.FTZ R131, R131, R108 ;  /* 0x0000006c83830221 */ /* 0x000fe20000010000 */
[----:B------:R-:W-:Y:S01]  /*1df0*/  FSEL R5, R5, R110, !P0 ;  /* 0x0000006e05057208 */ /* 0x000fe20004000000 */
[----:B------:R-:W-:Y:S01]  /*1e00*/  @P0 FFMA.FTZ R135, R135, R4, -R6 ;  /* 0x0000000487870223 */ /* 0x000fe20000010806 */
[----:B------:R-:W-:Y:S01]  /*1e10*/  ISETP.GE.AND P0, PT, R76, 0x10, PT ;  /* 0x000000104c00780c */ /* 0x000fe20003f06270 */
[C---:B------:R-:W-:Y:S01]  /*1e20*/  FMUL.FTZ R108, R53.reuse, R39 ;  /* 0x00000027356c7220 */ /* 0x040fe20000410000 */
[----:B------:R-:W1:Y:S01]  /*1e30*/  SHFL.UP PT, R126, R131, 0x10, RZ ;  /* 0x06000000837e7989 */ /* 0x000e6200000e00ff */
[----:B------:R-:W-:-:S02]  /*1e40*/  FMUL.FTZ R110, R53, R38 ;  /* 0x00000026356e7220 */ /* 0x000fc40000410000 */
[-C--:B------:R-:W-:Y:S01]  /*1e50*/  FMUL.FTZ R127, R125, R108.reuse ;  /* 0x0000006c7d7f7220 */ /* 0x080fe20000410000 */
[----:B------:R-:W2:Y:S01]  /*1e60*/  SHFL.UP PT, R4, R135, 0x10, RZ ;  /* 0x0600000087047989 */ /* 0x000ea200000e00ff */
[C---:B------:R-:W-:Y:S02]  /*1e70*/  FMUL.FTZ R7, R123.reuse, R108 ;  /* 0x0000006c7b077220 */ /* 0x040fe40000410000 */
[C---:B------:R-:W-:Y:S01]  /*1e80*/  FMUL.FTZ R124, R54.reuse, R39 ;  /* 0x00000027367c7220 */ /* 0x040fe20000410000 */
[----:B------:R-:W3:Y:S01]  /*1e90*/  SHFL.UP PT, R6, R5, 0x10, RZ ;  /* 0x0600000005067989 */ /* 0x000ee200000e00ff */
[----:B------:R-:W-:Y:S02]  /*1ea0*/  FFMA.FTZ R137, -R123, R110, -R127 ;  /* 0x0000006e7b897223 */ /* 0x000fe4000001097f */
[----:B------:R-:W-:Y:S02]  /*1eb0*/  FMUL.FTZ R127, R54, R38 ;  /* 0x00000026367f7220 */ /* 0x000fe40000410000 */
[----:B------:R-:W-:-:S02]  /*1ec0*/  FFMA.FTZ R130, R125, R110, -R7 ;  /* 0x0000006e7d827223 */ /* 0x000fc40000010807 */
[----:B------:R-:W-:Y:S02]  /*1ed0*/  FADD.FTZ R139, -R124, R137 ;  /* 0x000000897c8b7221 */ /* 0x000fe40000010100 */
[----:B------:R-:W-:Y:S02]  /*1ee0*/  FADD.FTZ R137, R127, R130 ;  /* 0x000000827f897221 */ /* 0x000fe40000010000 */
[----:B0-----:R-:W-:Y:S02]  /*1ef0*/  FMUL.FTZ R7, R5, R128 ;  /* 0x0000008005077220 */ /* 0x001fe40000410000 */
[----:B------:R-:W-:Y:S02]  /*1f00*/  FMUL.FTZ R142, R122, -R139 ;  /* 0x8000008b7a8e7220 */ /* 0x000fe40000410000 */
[-C--:B-1----:R-:W-:Y:S02]  /*1f10*/  FFMA.FTZ R130, R135, R126.reuse, -R7 ;  /* 0x0000007e87827223 */ /* 0x082fe40000010807 */
[----:B------:R-:W-:-:S02]  /*1f20*/  FMUL.FTZ R7, R5, R126 ;  /* 0x0000007e05077220 */ /* 0x000fc40000410000 */
[----:B--2---:R-:W-:Y:S02]  /*1f30*/  FMUL.FTZ R126, R5, R4 ;  /* 0x00000004057e7220 */ /* 0x004fe40000410000 */
[-C--:B------:R-:W-:Y:S02]  /*1f40*/  FFMA.FTZ R141, R121, R137.reuse, -R142 ;  /* 0x00000089798d7223 */ /* 0x080fe4000001088e */
[C---:B---3--:R-:W-:Y:S02]  /*1f50*/  FFMA.FTZ R126, R135.reuse, R6, R126 ;  /* 0x00000006877e7223 */ /* 0x048fe4000001007e */
[----:B------:R-:W-:Y:S02]  /*1f60*/  FMUL.FTZ R142, R122, -R137 ;  /* 0x800000897a8e7220 */ /* 0x000fe40000410000 */
[----:B------:R-:W-:Y:S01]  /*1f70*/  FFMA.FTZ R128, R135, R128, R7 ;  /* 0x0000008087807223 */ /* 0x000fe20000010007 */
[C---:B------:R-:W-:Y:S01]  /*1f80*/  FSEL R137, R5.reuse, R126, !P0 ;  /* 0x0000007e05897208 */ /* 0x040fe20004000000 */
[----:B------:R-:W-:Y:S01]  /*1f90*/  FMUL.FTZ R7, R5, R6 ;  /* 0x0000000605077220 */ /* 0x000fe20000410000 */
[----:B------:R-:W-:Y:S01]  /*1fa0*/  MOV R5, RZ ;  /* 0x000000ff00057202 */ /* 0x000fe20000000f00 */
[----:B------:R-:W-:-:S02]  /*1fb0*/  FFMA.FTZ R143, R121, R139, R142 ;  /* 0x0000008b798f7223 */ /* 0x000fc4000001008e */
[----:B------:R-:W-:Y:S01]  /*1fc0*/  @P0 FFMA.FTZ R135, R135, R4, -R7 ;  /* 0x0000000487870223 */ /* 0x000fe20000010807 */
[----:B------:R0:W-:Y:S01]  /*1fd0*/  SHFL.IDX PT, R139, R45, RZ, 0x1f ;  /* 0x00001fff2d8b7589 */ /* 0x0001e200000e0000 */
[----:B------:R-:W-:Y:S01]  /*1fe0*/  @P0 FADD.FTZ R131, R131, R130 ;  /* 0x0000008283830221 */ /* 0x000fe20000010000 */
[----:B------:R-:W-:Y:S01]  /*1ff0*/  HFMA2.MMA R4, -RZ, RZ, 1.875, 0 ;  /* 0x3f800000ff047435 */ /* 0x000fe200000001ff */
[----:B------:R-:W-:Y:S01]  /*2000*/  @P0 FADD.FTZ R129, R129, R128 ;  /* 0x0000008081810221 */ /* 0x000fe20000010000 */
[----:B------:R-:W1:Y:S01]  /*2010*/  SHFL.UP PT, R137, R137, 0x1, RZ ;  /* 0x0420000089897989 */ /* 0x000e6200000e00ff */
[C---:B------:R-:W-:Y:S01]  /*2020*/  FMUL.FTZ R128, R55.reuse, R38 ;  /* 0x0000002637807220 */ /* 0x040fe20000410000 */
[----:B------:R-:W-:Y:S01]  /*2030*/  ISETP.GE.AND P0, PT, R78, c[0x0][0x174], PT ;  /* 0x00005d004e007a0c */ /* 0x000fe20003f06270 */
[----:B------:R-:W-:Y:S01]  /*2040*/  FMUL.FTZ R126, R55, R39 ;  /* 0x00000027377e7220 */ /* 0x000fe20000410000 */
[----:B------:R-:W2:Y:S01]  /*2050*/  SHFL.UP PT, R135, R135, 0x1, RZ ;  /* 0x0420000087877989 */ /* 0x000ea200000e00ff */
[----:B------:R-:W-:Y:S01]  /*2060*/  FADD.FTZ R141, R128, R141 ;  /* 0x0000008d808d7221 */ /* 0x000fe20000010000 */
[----:B------:R-:W-:Y:S01]  /*2070*/  ISETP.NE.OR P0, PT, R104, RZ, P0 ;  /* 0x000000ff6800720c */ /* 0x000fe20000705670 */
[----:B------:R-:W-:Y:S01]  /*2080*/  FADD.FTZ R143, -R126, R143 ;  /* 0x0000008f7e8f7221 */ /* 0x000fe20000010100 */
[----:B------:R-:W3:Y:S01]  /*2090*/  SHFL.UP PT, R131, R131, 0x1, RZ ;  /* 0x0420000083837989 */ /* 0x000ee200000e00ff */
[C---:B------:R-:W-:Y:S01]  /*20a0*/  FMUL.FTZ R145, R119.reuse, -R141 ;  /* 0x8000008d77917220 */ /* 0x040fe20000410000 */
[----:B------:R-:W-:Y:S01]  /*20b0*/  CS2R R6, SRZ ;  /* 0x0000000000067805 */ /* 0x000fe2000001ff00 */
[----:B------:R-:W-:Y:S01]  /*20c0*/  FMUL.FTZ R144, R119, -R143 ;  /* 0x8000008f77907220 */ /* 0x000fe20000410000 */
[----:B------:R-:W4:Y:S01]  /*20d0*/  SHFL.UP PT, R129, R129, 0x1, RZ ;  /* 0x0420000081817989 */ /* 0x000f2200000e00ff */
[----:B------:R-:W-:Y:S01]  /*20e0*/  FMUL.FTZ R142, R123, -R42 ;  /* 0x8000002a7b8e7220 */ /* 0x000fe20000410000 */
[----:B------:R-:W-:Y:S01]  /*20f0*/  SHF.L.U32 R130, R51, 0x4, RZ ;  /* 0x0000000433827819 */ /* 0x000fe200000006ff */
[----:B0-----:R-:W-:-:S02]  /*2100*/  FMUL.FTZ R45, R123, R43 ;  /* 0x0000002b7b2d7220 */ /* 0x001fc40000410000 */
[C---:B------:R-:W-:Y:S02]  /*2110*/  FFMA.FTZ R150, R120.reuse, R141, -R144 ;  /* 0x0000008d78967223 */ /* 0x040fe40000010890 */
[----:B------:R-:W-:Y:S01]  /*2120*/  FFMA.FTZ R152, R120, R143, R145 ;  /* 0x0000008f78987223 */ /* 0x000fe20000010091 */
[----:B------:R0:W0:Y:S01]  /*2130*/  @!P0 LDS.128 R4, [R130+0x1b80] ;  /* 0x001b800082048984 */ /* 0x0000220000000c00 */
[C---:B------:R-:W-:Y:S01]  /*2140*/  FFMA.FTZ R143, R125.reuse, -R43, R142 ;  /* 0x8000002b7d8f7223 */ /* 0x040fe2000001008e */
[----:B------:R-:W-:Y:S01]  /*2150*/  ISETP.NE.AND P0, PT, R104, 0x1f, PT ;  /* 0x0000001f6800780c */ /* 0x000fe20003f05270 */
[----:B------:R-:W-:Y:S02]  /*2160*/  FFMA.FTZ R141, R125, R42, -R45 ;  /* 0x0000002a7d8d7223 */ /* 0x000fe4000001082d */
[C---:B-1----:R-:W-:Y:S02]  /*2170*/  FMUL.FTZ R45, R137.reuse, R139 ;  /* 0x0000008b892d7220 */ /* 0x042fe40000410000 */
[----:B------:R-:W-:-:S02]  /*2180*/  FMUL.FTZ R144, R137, R44 ;  /* 0x0000002c89907220 */ /* 0x000fc40000410000 */
[C---:B------:R-:W-:Y:S02]  /*2190*/  FMUL.FTZ R146, R122.reuse, -R143 ;  /* 0x8000008f7a927220 */ /* 0x040fe40000410000 */
[----:B------:R-:W-:Y:S02]  /*21a0*/  FMUL.FTZ R148, R122, -R141 ;  /* 0x8000008d7a947220 */ /* 0x000fe40000410000 */
[C---:B--2---:R-:W-:Y:S02]  /*21b0*/  FFMA.FTZ R142, R135.reuse, R44, -R45 ;  /* 0x0000002c878e7223 */ /* 0x044fe4000001082d */
[----:B------:R-:W-:Y:S02]  /*21c0*/  FFMA.FTZ R144, R135, R139, R144 ;  /* 0x0000008b87907223 */ /* 0x000fe40000010090 */
[C---:B------:R-:W-:Y:S02]  /*21d0*/  FFMA.FTZ R146, R121.reuse, R141, -R146 ;  /* 0x0000008d79927223 */ /* 0x040fe40000010892 */
[----:B------:R-:W-:-:S02]  /*21e0*/  FFMA.FTZ R148, R121, R143, R148 ;  /* 0x0000008f79947223 */ /* 0x000fc40000010094 */
[----:B---3--:R-:W-:Y:S02]  /*21f0*/  @P1 FADD.FTZ R44, R131, R142 ;  /* 0x0000008e832c1221 */ /* 0x008fe40000010000 */
[----:B----4-:R-:W-:Y:S02]  /*2200*/  @P1 FADD.FTZ R139, R129, R144 ;  /* 0x00000090818b1221 */ /* 0x010fe40000010000 */
[C---:B------:R-:W-:Y:S02]  /*2210*/  FMUL.FTZ R129, R56.reuse, R38 ;  /* 0x0000002638817220 */ /* 0x040fe40000410000 */
[C---:B------:R-:W-:Y:S02]  /*2220*/  FMUL.FTZ R45, R119.reuse, -R148 ;  /* 0x80000094772d7220 */ /* 0x040fe40000410000 */
[----:B------:R-:W-:Y:S02]  /*2230*/  FMUL.FTZ R131, R56, R39 ;  /* 0x0000002738837220 */ /* 0x000fe40000410000 */
[----:B------:R-:W-:-:S02]  /*2240*/  FMUL.FTZ R141, R119, -R146 ;  /* 0x80000092778d7220 */ /* 0x000fc40000410000 */
[----:B------:R-:W-:Y:S02]  /*2250*/  FADD.FTZ R135, R129, R150 ;  /* 0x0000009681877221 */ /* 0x000fe40000010000 */
[C---:B------:R-:W-:Y:S02]  /*2260*/  FFMA.FTZ R45, R120.reuse, R146, -R45 ;  /* 0x00000092782d7223 */ /* 0x040fe4000001082d */
[----:B------:R-:W-:Y:S01]  /*2270*/  FADD.FTZ R137, -R131, R152 ;  /* 0x0000009883897221 */ /* 0x000fe20000010100 */
[----:B------:R1:W2:Y:S01]  /*2280*/  SHFL.DOWN PT, R142, R135, 0x1, 0x1f ;  /* 0x08201f00878e7f89 */ /* 0x0002a200000e0000 */
[----:B------:R-:W-:Y:S02]  /*2290*/  FFMA.FTZ R141, R120, R148, R141 ;  /* 0x00000094788d7223 */ /* 0x000fe4000001008d */
[C---:B------:R-:W-:Y:S01]  /*22a0*/  FMUL.FTZ R39, R41.reuse, R139 ;  /* 0x0000008b29277220 */ /* 0x040fe20000410000 */
[----:B------:R1:W3:Y:S01]  /*22b0*/  SHFL.DOWN PT, R150, R137, 0x1, 0x1f ;  /* 0x08201f0089967f89 */ /* 0x0002e200000e0000 */
[----:B------:R-:W-:-:S02]  /*22c0*/  FMUL.FTZ R41, R41, R44 ;  /* 0x0000002c29297220 */ /* 0x000fc40000410000 */
[C---:B------:R-:W-:Y:S01]  /*22d0*/  FFMA.FTZ R39, R40.reuse, R44, -R39 ;  /* 0x0000002c28277223 */ /* 0x040fe20000010827 */
[----:B------:R1:W4:Y:S01]  /*22e0*/  SHFL.DOWN PT, R146, R45, 0x1, 0x1f ;  /* 0x08201f002d927f89 */ /* 0x00032200000e0000 */
[----:B------:R-:W-:-:S03]  /*22f0*/  FFMA.FTZ R40, R40, R139, R41 ;  /* 0x0000008b28287223 */ /* 0x000fc60000010029 */
[----:B------:R1:W0:Y:S01]  /*2300*/  SHFL.DOWN PT, R148, R141, 0x1, 0x1f ;  /* 0x08201f008d947f89 */ /* 0x00022200000e0000 */
[----:B------:R-:W-:Y:S05]  /*2310*/  @!P0 BRA `(.L_x_14073) ;  /* 0x000000b000008947 */ /* 0x000fea0003800000 */
        /* <DEDUP_REMOVED lines=11> */
.L_x_14073:
[----:B------:R-:W-:Y:S05]  /*23d0*/  BSYNC B0 ;  /* 0x0000000000007941 */ /* 0x000fea0003800000 */
.L_x_14072:
[----:B------:R-:W-:Y:S01]  /*23e0*/  ISETP.GT.U32.AND P0, PT, R104, 0x1d, PT ;  /* 0x0000001d6800780c */ /* 0x000fe20003f04070 */
[----:B------:R-:W-:Y:S01]  /*23f0*/  FADD.FTZ R133, R133, R40 ;  /* 0x0000002885857221 */ /* 0x000fe20000010000 */
[----:B------:R1:W4:Y:S01]  /*2400*/  SHFL.DOWN PT, R144, R45, 0x2, 0x1f ;  /* 0x08401f002d907f89 */ /* 0x00032200000e0000 */
[----:B------:R-:W-:Y:S01]  /*2410*/  FADD.FTZ R39, R132, R39 ;  /* 0x0000002784277221 */ /* 0x000fe20000010000 */
[----:B------:R-:W-:Y:S01]  /*2420*/  BSSY B0, `(.L_x_14074) ;  /* 0x0000014000007945 */ /* 0x000fe20003800000 */
[C---:B------:R-:W-:Y:S01]  /*2430*/  FMUL.FTZ R38, R119.reuse, R133 ;  /* 0x0000008577267220 */ /* 0x040fe20000410000 */
[----:B----4-:R1:W4:Y:S01]  /*2440*/  SHFL.DOWN PT, R146, R141, 0x2, 0x1f ;  /* 0x08401f008d927f89 */ /* 0x01032200000e0000 */
[----:B------:R-:W-:-:S02]  /*2450*/  FMUL.FTZ R40, R119, R39 ;  /* 0x0000002777287220 */ /* 0x000fc40000410000 */
[C---:B------:R-:W-:Y:S01]  /*2460*/  FFMA.FTZ R38, R120.reuse, R39, -R38 ;  /* 0x0000002778267223 */ /* 0x040fe20000010826 */
[----:B------:R1:W3:Y:S01]  /*2470*/  SHFL.DOWN PT, R132, R135, 0x2, 0x1f ;  /* 0x08401f0087847f89 */ /* 0x0002e200000e0000 */
[----:B------:R-:W-:-:S03]  /*2480*/  FFMA.FTZ R41, R120, R133, R40 ;  /* 0x0000008578297223 */ /* 0x000fc60000010028 */
[----:B0-----:R1:W0:Y:S01]  /*2490*/  SHFL.DOWN PT, R148, R137, 0x2, 0x1f ;  /* 0x08401f0089947f89 */ /* 0x00122200000e0000 */
[----:B------:R-:W-:Y:S05]  /*24a0*/  @P0 BRA `(.L_x_14075) ;  /* 0x000000b000000947 */ /* 0x000fea0003800000 */
[C---:B0-----:R-:W-:Y:S02]  /*24b0*/  FMUL.FTZ R44, R141.reuse, R148 ;  /* 0x000000948d2c7220 */ /* 0x041fe40000410000 */
[C---:B----4-:R-:W-:Y:S02]  /*24c0*/  FMUL.FTZ R40, R141.reuse, R146 ;  /* 0x000000928d287220 */ /* 0x050fe40000410000 */
[-C--:B--23--:R-:W-:Y:S02]  /*24d0*/  FMUL.FTZ R142, R141, R132.reuse ;  /* 0x000000848d8e7220 */ /* 0x08cfe40000410000 */
[----:B------:R-:W-:Y:S02]  /*24e0*/  FFMA.FTZ R132, R45, R132, -R44 ;  /* 0x000000842d847223 */ /* 0x000fe4000001082c */
[-C--:B------:R-:W-:Y:S02]  /*24f0*/  FMUL.FTZ R44, R141, R144.reuse ;  /* 0x000000908d2c7220 */ /* 0x080fe40000410000 */
[----:B------:R-:W-:-:S02]  /*2500*/  FFMA.FTZ R40, R45, R144, -R40 ;  /* 0x000000902d287223 */ /* 0x000fc40000010828 */
[C---:B------:R-:W-:Y:S02]  /*2510*/  FFMA.FTZ R142, R45.reuse, R148, R142 ;  /* 0x000000942d8e7223 */ /* 0x040fe4000001008e */
[----:B-1----:R-:W-:Y:S01]  /*2520*/  FFMA.FTZ R141, R45, R146, R44 ;  /* 0x000000922d8d7223 */ /* 0x002fe2000001002c */
[----:B------:R-:W-:Y:S01]  /*2530*/  MOV R45, R40 ;  /* 0x00000028002d7202 */ /* 0x000fe20000000f00 */
[----:B------:R-:W-:Y:S02]  /*2540*/  FADD.FTZ R135, R135, R132 ;  /* 0x0000008487877221 */ /* 0x000fe40000010000 */
[----:B------:R-:W-:Y:S02]  /*2550*/  FADD.FTZ R137, R137, R142 ;  /* 0x0000008e89897221 */ /* 0x000fe40000010000 */
.L_x_14075:
[----:B------:R-:W-:Y:S05]  /*2560*/  BSYNC B0 ;  /* 0x0000000000007941 */ /* 0x000fea0003800000 */
.L_x_14074:
[----:B------:R-:W-:Y:S01]  /*2570*/  ISETP.GT.U32.AND P0, PT, R104, 0x1b, PT ;  /* 0x0000001b6800780c */ /* 0x000fe20003f04070 */
[C---:B------:R-:W-:Y:S01]  /*2580*/  FFMA.FTZ R40, R103.reuse, R136, R38 ;  /* 0x0000008867287223 */ /* 0x040fe20000010026 */
[----:B------:R1:W4:Y:S01]  /*2590*/  SHFL.DOWN PT, R144, R45, 0x4, 0x1f ;  /* 0x08801f002d907f89 */ /* 0x00032200000e0000 */
[----:B------:R-:W-:Y:S01]  /*25a0*/  FFMA.FTZ R134, R103, R134, R41 ;  /* 0x0000008667867223 */ /* 0x000fe20000010029 */
[----:B------:R-:W-:Y:S01]  /*25b0*/  BSSY B0, `(.L_x_14076) ;  /* 0x0000016000007945 */ /* 0x000fe20003800000 */
[C---:B------:R-:W-:Y:S01]  /*25c0*/  FMUL.FTZ R41, R122.reuse, R40 ;  /* 0x000000287a297220 */ /* 0x040fe20000410000 */
[----:B----4-:R1:W4:Y:S01]  /*25d0*/  SHFL.DOWN PT, R146, R141, 0x4, 0x1f ;  /* 0x08801f008d927f89 */ /* 0x01032200000e0000 */
[-C--:B------:R-:W-:Y:S01]  /*25e0*/  FMUL.FTZ R38, R122, R134.reuse ;  /* 0x000000867a267220 */ /* 0x080fe20000410000 */
[C---:B------:R-:W-:Y:S01]  /*25f0*/  ISETP.GT.U32.AND P1, PT, R104.reuse, 0x17, PT ;  /* 0x000000176800780c */ /* 0x040fe20003f24070 */
[C---:B------:R-:W-:Y:S01]  /*2600*/  FFMA.FTZ R41, R121.reuse, R134, R41 ;  /* 0x0000008679297223 */ /* 0x040fe20000010029 */
[----:B------:R1:W3:Y:S01]  /*2610*/  SHFL.DOWN PT, R136, R135, 0x4, 0x1f ;  /* 0x08801f0087887f89 */ /* 0x0002e200000e0000 */
[----:B------:R-:W-:Y:S01]  /*2620*/  ISETP.GT.U32.AND P3, PT, R104, 0xf, PT ;  /* 0x0000000f6800780c */ /* 0x000fe20003f64070 */
[----:B------:R-:W-:-:S02]  /*2630*/  FFMA.FTZ R38, R121, R40, -R38 ;  /* 0x0000002879267223 */ /* 0x000fc40000010826 */
[----:B0-----:R1:W0:Y:S01]  /*2640*/  SHFL.DOWN PT, R148, R137, 0x4, 0x1f ;  /* 0x08801f0089947f89 */ /* 0x00122200000e0000 */
[----:B------:R-:W-:Y:S05]  /*2650*/  @P0 BRA `(.L_x_14077) ;  /* 0x000000b000000947 */ /* 0x000fea0003800000 */
[C---:B0--3--:R-:W-:Y:S02]  /*2660*/  FMUL.FTZ R132, R141.reuse, R148 ;  /* 0x000000948d847220 */ /* 0x049fe40000410000 */
[C---:B----4-:R-:W-:Y:S02]  /*2670*/  FMUL.FTZ R44, R141.reuse, R146 ;  /* 0x000000928d2c7220 */ /* 0x050fe40000410000 */
[-C--:B--2---:R-:W-:Y:S02]  /*2680*/  FMUL.FTZ R142, R141, R136.reuse ;  /* 0x000000888d8e7220 */ /* 0x084fe40000410000 */
        /* <DEDUP_REMOVED lines=8> */
.L_x_14077:
[----:B------:R-:W-:Y:S05]  /*2710*/  BSYNC B0 ;  /* 0x0000000000007941 */ /* 0x000fea0003800000 */
.L_x_14076:
[----:B--2---:R2:W1:Y:S01]  /*2720*/  SHFL.DOWN PT, R142, R45, 0x8, 0x1f ;  /* 0x09001f002d8e7f89 */ /* 0x00446200000e0000 */
[----:B------:R-:W-:Y:S01]  /*2730*/  BSSY B0, `(.L_x_14078) ;  /* 0x0000012000007945 */ /* 0x000fe20003800000 */
[C---:B------:R-:W-:Y:S02]  /*2740*/  FFMA.FTZ R44, R109.reuse, R138, R38 ;  /* 0x0000008a6d2c7223 */ /* 0x040fe40000010026 */
[----:B------:R2:W4:Y:S01]  /*2750*/  SHFL.DOWN PT, R144, R141, 0x8, 0x1f ;  /* 0x09001f008d907f89 */ /* 0x00052200000e0000 */
[----:B------:R-:W-:-:S03]  /*2760*/  FFMA.FTZ R140, R109, R140, R41 ;  /* 0x0000008c6d8c7223 */ /* 0x000fc60000010029 */
[----:B---3--:R2:W3:Y:S04]  /*2770*/  SHFL.DOWN PT, R136, R135, 0x8, 0x1f ;  /* 0x09001f0087887f89 */ /* 0x0084e800000e0000 */
[----:B----4-:R2:W4:Y:S01]  /*2780*/  SHFL.DOWN PT, R146, R137, 0x8, 0x1f ;  /* 0x09001f0089927f89 */ /* 0x01052200000e0000 */
[----:B------:R-:W-:Y:S05]  /*2790*/  @P1 BRA `(.L_x_14079) ;  /* 0x000000b000001947 */ /* 0x000fea0003800000 */
[C---:B----4-:R-:W-:Y:S02]  /*27a0*/  FMUL.FTZ R132, R141.reuse, R146 ;  /* 0x000000928d847220 */ /* 0x050fe40000410000 */
[C---:B------:R-:W-:Y:S02]  /*27b0*/  FMUL.FTZ R38, R141.reuse, R144 ;  /* 0x000000908d267220 */ /* 0x040fe40000410000 */
[-C--:B---3--:R-:W-:Y:S02]  /*27c0*/  FMUL.FTZ R138, R141, R136.reuse ;  /* 0x000000888d8a7220 */ /* 0x088fe40000410000 */
        /* <DEDUP_REMOVED lines=8> */
.L_x_14079:
[----:B------:R-:W-:Y:S05]  /*2850*/  BSYNC B0 ;  /* 0x0000000000007941 */ /* 0x000fea0003800000 */
.L_x_14078:
[----:B-1----:R1:W2:Y:S01]  /*2860*/  SHFL.DOWN PT, R142, R45, 0x10, 0x1f ;  /* 0x0a001f002d8e7f89 */ /* 0x0022a200000e0000 */
[----:B------:R-:W-:Y:S01]  /*2870*/  BSSY B0, `(.L_x_14080) ;  /* 0x0000011000007945 */ /* 0x000fe20003800000 */
[----:B------:R-:W-:-:S02]  /*2880*/  FMUL.FTZ R139, R47, R0 ;  /* 0x000000002f8b7220 */ /* 0x000fc40000410000 */
[----:B------:R1:W4:Y:S04]  /*2890*/  SHFL.DOWN PT, R144, R141, 0x10, 0x1f ;  /* 0x0a001f008d907f89 */ /* 0x00032800000e0000 */
[----:B---3--:R1:W3:Y:S04]  /*28a0*/  SHFL.DOWN PT, R136, R135, 0x10, 0x1f ;  /* 0x0a001f0087887f89 */ /* 0x0082e800000e0000 */
[----:B----4-:R1:W4:Y:S01]  /*28b0*/  SHFL.DOWN PT, R146, R137, 0x10, 0x1f ;  /* 0x0a001f0089927f89 */ /* 0x01032200000e0000 */
[----:B------:R-:W-:Y:S05]  /*28c0*/  @P3 BRA `(.L_x_14081) ;  /* 0x000000b000003947 */ /* 0x000fea0003800000 */
[C---:B----4-:R-:W-:Y:S02]  /*28d0*/  FMUL.FTZ R132, R141.reuse, R146 ;  /* 0x000000928d847220 */ /* 0x050fe40000410000 */
[----:B------:R-:W-:-:S02]  /*28e0*/  FMUL.FTZ R38, R141, R144 ;  /* 0x000000908d267220 */ /* 0x000fc40000410000 */
        /* <DEDUP_REMOVED lines=9> */
.L_x_14081:
[----:B------:R-:W-:Y:S05]  /*2980*/  BSYNC B0 ;  /* 0x0000000000007941 */ /* 0x000fea0003800000 */
.L_x_14080:
[----:B------:R-:W-:Y:S01]  /*2990*/  SHFL.DOWN PT, R145, R141, 0x1, 0x1f ;  /* 0x08201f008d917f89 */ /* 0x000fe200000e0000 */
[----:B------:R-:W-:Y:S01]  /*29a0*/  FFMA.FTZ R41, R56, R39, RZ ;  /* 0x0000002738297223 */ /* 0x000fe200000100ff */
[----:B------:R-:W-:Y:S01]  /*29b0*/  ISETP.NE.AND P0, PT, R90, RZ, PT ;  /* 0x000000ff5a00720c */ /* 0x000fe20003f05270 */
[-C--:B------:R-:W-:Y:S01]  /*29c0*/  FFMA.FTZ R38, R102, -R139.reuse, R39 ;  /* 0x8000008b66267223 */ /* 0x080fe20000010027 */
[----:B------:R-:W5:Y:S01]  /*29d0*/  SHFL.IDX PT, R138, R7, RZ, 0x1f ;  /* 0x00001fff078a7589 */ /* 0x000f6200000e0000 */
[----:B------:R-:W-:Y:S01]  /*29e0*/  FFMA.FTZ R39, R100, -R139, R133 ;  /* 0x8000008b64277223 */ /* 0x000fe20000010085 */
[----:B------:R-:W-:Y:S01]  /*29f0*/  BSSY B0, `(.L_x_14082) ;  /* 0x000008d000007945 */ /* 0x000fe20003800000 */
[----:B------:R-:W-:Y:S01]  /*2a00*/  FFMA.FTZ R133, R56, -R133, RZ ;  /* 0x8000008538857223 */ /* 0x000fe200000100ff */
[----:B---3--:R-:W3:Y:S01]  /*2a10*/  SHFL.IDX PT, R136, R6, RZ, 0x1f ;  /* 0x00001fff06887589 */ /* 0x008ee200000e0000 */
[----:B------:R-:W-:Y:S02]  /*2a20*/  FMUL.FTZ R132, R48, R103 ;  /* 0x0000006730847220 */ /* 0x000fe40000410000 */
[----:B------:R-:W-:Y:S01]  /*2a30*/  FFMA.FTZ R149, R55, -R134, R133 ;  /* 0x8000008637957223 */ /* 0x000fe20000010085 */
[----:B------:R-:W1:Y:S01]  /*2a40*/  SHFL.DOWN PT, R143, R45, 0x1, 0x1f ;  /* 0x08201f002d8f7f89 */ /* 0x000e6200000e0000 */
[----:B0-----:R-:W-:-:S02]  /*2a50*/  FMUL.FTZ R148, R50, R109 ;  /* 0x0000006d32947220 */ /* 0x001fc40000410000 */
[----:B------:R-:W-:Y:S01]  /*2a60*/  FFMA.FTZ R147, R55, R40, R41 ;  /* 0x0000002837937223 */ /* 0x000fe20000010029 */
[----:B--2---:R0:W2:Y:S01]  /*2a70*/  SHFL.IDX PT, R142, R141, RZ, 0x1f ;  /* 0x00001fff8d8e7589 */ /* 0x0040a200000e0000 */
[-C--:B------:R-:W-:Y:S02]  /*2a80*/  FFMA.FTZ R40, R105, -R132.reuse, R40 ;  /* 0x8000008469287223 */ /* 0x080fe40000010028 */
[----:B------:R-:W-:Y:S01]  /*2a90*/  FFMA.FTZ R41, R101, -R132, R134 ;  /* 0x8000008465297223 */ /* 0x000fe20000010086 */
[----:B------:R-:W4:Y:S01]  /*2aa0*/  SHFL.DOWN PT, R144, R135, 0x1, 0x1f ;  /* 0x08201f0087907f89 */ /* 0x000f2200000e0000 */
[CC--:B------:R-:W-:Y:S02]  /*2ab0*/  FMUL.FTZ R134, R123.reuse, R140.reuse ;  /* 0x0000008c7b867220 */ /* 0x0c0fe40000410000 */
[----:B------:R-:W-:Y:S01]  /*2ac0*/  FFMA.FTZ R132, R54, -R140, R149 ;  /* 0x8000008c36847223 */ /* 0x000fe20000010095 */
[----:B------:R3:W4:Y:S01]  /*2ad0*/  SHFL.IDX PT, R139, R45, RZ, 0x1f ;  /* 0x00001fff2d8b7589 */ /* 0x00072200000e0000 */
[----:B01----:R-:W-:-:S02]  /*2ae0*/  FMUL.FTZ R141, R123, R44 ;  /* 0x0000002c7b8d7220 */ /* 0x003fc40000410000 */
[C---:B------:R-:W-:Y:S01]  /*2af0*/  FFMA.FTZ R134, R125.reuse, R44, -R134 ;  /* 0x0000002c7d867223 */ /* 0x040fe20000010886 */
[----:B----4-:R-:W0:Y:S01]  /*2b00*/  SHFL.DOWN PT, R146, R137, 0x1, 0x1f ;  /* 0x08201f0089927f89 */ /* 0x010e2200000e0000 */
[----:B------:R-:W-:Y:S02]  /*2b10*/  FFMA.FTZ R141, R125, R140, R141 ;  /* 0x0000008c7d8d7223 */ /* 0x000fe4000001008d */
[----:B------:R-:W-:Y:S01]  /*2b20*/  FFMA.FTZ R114, R115, R114, R134 ;  /* 0x0000007273727223 */ /* 0x000fe20000010086 */
[----:B------:R-:W1:Y:S01]  /*2b30*/  SHFL.IDX PT, R135, R135, RZ, 0x1f ;  /* 0x00001fff87877589 */ /* 0x000e6200000e0000 */
[----:B---3--:R-:W-:Y:S02]  /*2b40*/  FFMA.FTZ R45, R111, -R148, R140 ;  /* 0x800000946f2d7223 */ /* 0x008fe4000001008c */
[----:B-----5:R-:W-:Y:S01]  /*2b50*/  @P2 FMUL.FTZ R140, R145, R138 ;  /* 0x0000008a918c2220 */ /* 0x020fe20000410000 */
[----:B------:R-:W3:Y:S01]  /*2b60*/  SHFL.IDX PT, R137, R137, RZ, 0x1f ;  /* 0x00001fff89897589 */ /* 0x000ee200000e0000 */
[----:B------:R-:W-:-:S02]  /*2b70*/  FFMA.FTZ R112, R115, R112, R141 ;  /* 0x0000007073707223 */ /* 0x000fc4000001008d */
[-C--:B------:R-:W-:Y:S02]  /*2b80*/  @P2 FMUL.FTZ R145, R145, R136.reuse ;  /* 0x0000008891912220 */ /* 0x080fe40000410000 */
[C---:B------:R-:W-:Y:S02]  /*2b90*/  @P2 FFMA.FTZ R141, R143.reuse, R136, -R140 ;  /* 0x000000888f8d2223 */ /* 0x040fe4000001088c */
[C---:B--2---:R-:W-:Y:S02]  /*2ba0*/  FMUL.FTZ R140, R142.reuse, R6 ;  /* 0x000000068e8c7220 */ /* 0x044fe40000410000 */
[----:B------:R-:W-:Y:S02]  /*2bb0*/  @P2 FFMA.FTZ R145, R143, R138, R145 ;  /* 0x0000008a8f912223 */ /* 0x000fe40000010091 */
[----:B------:R-:W-:Y:S02]  /*2bc0*/  FMUL.FTZ R134, R142, R7 ;  /* 0x000000078e867220 */ /* 0x000fe40000410000 */
[----:B------:R-:W-:-:S02]  /*2bd0*/  @P2 FADD.FTZ R136, R144, R141 ;  /* 0x0000008d90882221 */ /* 0x000fc40000010000 */
[C---:B------:R-:W-:Y:S02]  /*2be0*/  FFMA.FTZ R140, R139.reuse, R7, R140 ;  /* 0x000000078b8c7223 */ /* 0x040fe4000001008c */
[----:B0-----:R-:W-:Y:S02]  /*2bf0*/  @P2 FADD.FTZ R138, R146, R145 ;  /* 0x00000091928a2221 */ /* 0x001fe40000010000 */
[----:B------:R-:W-:Y:S02]  /*2c00*/  FFMA.FTZ R134, R139, R6, -R134 ;  /* 0x000000068b867223 */ /* 0x000fe40000010886 */
[----:B------:R-:W-:Y:S02]  /*2c10*/  FMUL.FTZ R7, R136, -R43 ;  /* 0x8000002b88077220 */ /* 0x000fe40000410000 */
[C---:B------:R-:W-:Y:S02]  /*2c20*/  FMUL.FTZ R6, R142.reuse, R5 ;  /* 0x000000058e067220 */ /* 0x040fe40000410000 */
[----:B------:R-:W-:-:S02]  /*2c30*/  FMUL.FTZ R142, R142, R4 ;  /* 0x000000048e8e7220 */ /* 0x000fc40000410000 */
[C---:B------:R-:W-:Y:S02]  /*2c40*/  FMUL.FTZ R43, R138.reuse, -R43 ;  /* 0x8000002b8a2b7220 */ /* 0x040fe40000410000 */
[----:B------:R-:W-:Y:S02]  /*2c50*/  FFMA.FTZ R7, R138, R42, R7 ;  /* 0x0000002a8a077223 */ /* 0x000fe40000010007 */
[C---:B------:R-:W-:Y:S02]  /*2c60*/  FFMA.FTZ R4, R139.reuse, R4, -R6 ;  /* 0x000000048b047223 */ /* 0x040fe40000010806 */
[----:B------:R-:W-:Y:S02]  /*2c70*/  FFMA.FTZ R5, R139, R5, R142 ;  /* 0x000000058b057223 */ /* 0x000fe4000001008e */
[----:B------:R-:W-:Y:S02]  /*2c80*/  FFMA.FTZ R139, R136, R42, -R43 ;  /* 0x0000002a888b7223 */ /* 0x000fe4000001082b */
[----:B------:R-:W-:Y:S01]  /*2c90*/  FADD.FTZ R42, -R108, R7 ;  /* 0x000000076c2a7221 */ /* 0x000fe20000010100 */
[----:B------:R-:W-:Y:S01]  /*2ca0*/  P2R R7, PR, RZ, 0x1 ;  /* 0x00000001ff077803 */ /* 0x000fe20000000000 */
[----:B------:R-:W-:-:S02]  /*2cb0*/  FMUL.FTZ R108, R46, R115 ;  /* 0x000000732e6c7220 */ /* 0x000fc40000410000 */
[----:B-1----:R-:W-:Y:S02]  /*2cc0*/  FADD.FTZ R6, R135, R134 ;  /* 0x0000008687067221 */ /* 0x002fe40000010000 */
[----:B------:R-:W-:Y:S02]  /*2cd0*/  FFMA.FTZ R133, R54, R44, R147 ;  /* 0x0000002c36857223 */ /* 0x000fe40000010093 */
[----:B------:R-:W-:Y:S02]  /*2ce0*/  FMUL.FTZ R134, R53, R114 ;  /* 0x0000007235867220 */ /* 0x000fe40000410000 */
[----:B------:R-:W-:Y:S02]  /*2cf0*/  FADD.FTZ R110, R110, R139 ;  /* 0x0000008b6e6e7221 */ /* 0x000fe40000010000 */
[----:B------:R-:W-:Y:S02]  /*2d00*/  FFMA.FTZ R43, R107, -R108, R114 ;  /* 0x8000006c6b2b7223 */ /* 0x000fe40000010072 */
[----:B------:R-:W-:-:S02]  /*2d10*/  FADD.FTZ R114, R133, R134 ;  /* 0x0000008685727221 */ /* 0x000fc40000010000 */
[C---:B------:R-:W-:Y:S02]  /*2d20*/  FMUL.FTZ R133, R123.reuse, -R42 ;  /* 0x8000002a7b857220 */ /* 0x040fe40000410000 */
[----:B------:R-:W-:Y:S02]  /*2d30*/  FMUL.FTZ R123, R123, -R110 ;  /* 0x8000006e7b7b7220 */ /* 0x000fe40000410000 */
[----:B------:R-:W-:Y:S02]  /*2d40*/  FMUL.FTZ R135, R53, R112 ;  /* 0x0000007035877220 */ /* 0x000fe40000410000 */
[----:B------:R-:W-:Y:S02]  /*2d50*/  FFMA.FTZ R108, R117, -R108, R112 ;  /* 0x8000006c756c7223 */ /* 0x000fe40000010070 */
[----:B------:R-:W-:Y:S02]  /*2d60*/  FFMA.FTZ R123, R125, R42, R123 ;  /* 0x0000002a7d7b7223 */ /* 0x000fe4000001007b */
[----:B------:R-:W-:-:S02]  /*2d70*/  FADD.FTZ R112, R132, -R135 ;  /* 0x8000008784707221 */ /* 0x000fc40000010000 */
[----:B---3--:R-:W-:Y:S01]  /*2d80*/  FADD.FTZ R7, R137, R140 ;  /* 0x0000008c89077221 */ /* 0x008fe20000010000 */
[----:B------:R-:W-:Y:S01]  /*2d90*/  MOV R137, 0xffffff80 ;  /* 0xffffff8000897802 */ /* 0x000fe20000000f00 */
[----:B------:R-:W-:Y:S02]  /*2da0*/  FFMA.FTZ R132, R125, R110, -R133 ;  /* 0x0000006e7d847223 */ /* 0x000fe40000010885 */
[----:B------:R-:W-:Y:S01]  /*2db0*/  FADD.FTZ R124, -R124, R123 ;  /* 0x0000007b7c7c7221 */ /* 0x000fe20000010100 */
[----:B------:R0:W-:Y:S01]  /*2dc0*/  @!P0 STS.128 [R130+0x1b80], R4 ;  /* 0x001b800482008388 */ /* 0x0001e20000000c00 */
[----:B------:R-:W-:Y:S02]  /*2dd0*/  FADD.FTZ R127, R127, R132 ;  /* 0x000000847f7f7221 */ /* 0x000fe40000010000 */
[----:B------:R-:W-:Y:S02]  /*2de0*/  FFMA.FTZ R44, R113, -R148, R44 ;  /* 0x80000094712c7223 */ /* 0x000fe4000001002c */
[----:B------:R-:W-:-:S02]  /*2df0*/  FMUL.FTZ R134, R46, R110 ;  /* 0x0000006e2e867220 */ /* 0x000fc40000410000 */
[----:B------:R-:W-:Y:S02]  /*2e00*/  FMUL.FTZ R136, R46, R42 ;  /* 0x0000002a2e887220 */ /* 0x000fe40000410000 */
[C---:B------:R-:W-:Y:S02]  /*2e10*/  FMUL.FTZ R132, R108.reuse, R134 ;  /* 0x000000866c847220 */ /* 0x040fe40000410000 */
[-C--:B------:R-:W-:Y:S02]  /*2e20*/  FMUL.FTZ R125, R108, R136.reuse ;  /* 0x000000886c7d7220 */ /* 0x080fe40000410000 */
[----:B------:R-:W-:Y:S02]  /*2e30*/  FFMA.FTZ R123, R43, R136, -R132 ;  /* 0x000000882b7b7223 */ /* 0x000fe40000010884 */
[----:B------:R-:W-:Y:S02]  /*2e40*/  FMUL.FTZ R138, R115, R134 ;  /* 0x00000086738a7220 */ /* 0x000fe40000410000 */
[----:B0-----:R-:W-:-:S02]  /*2e50*/  FMUL.FTZ R4, R122, -R124 ;  /* 0x8000007c7a047220 */ /* 0x001fc40000410000 */
[-C--:B------:R-:W-:Y:S01]  /*2e60*/  FMUL.FTZ R122, R122, -R127.reuse ;  /* 0x8000007f7a7a7220 */ /* 0x080fe20000410000 */
[----:B------:R-:W-:Y:S01]  /*2e70*/  STS [R73.X4+0x228], R138 ;  /* 0x0002288a49007388 */ /* 0x000fe20000004800 */
[CC--:B------:R-:W-:Y:S02]  /*2e80*/  FFMA.FTZ R5, R121.reuse, R127.reuse, -R4 ;  /* 0x0000007f79057223 */ /* 0x0c0fe40000010804 */
[----:B------:R-:W-:Y:S02]  /*2e90*/  FMUL.FTZ R6, R50, R127 ;  /* 0x0000007f32067220 */ /* 0x000fe40000410000 */
[-C--:B------:R-:W-:Y:S02]  /*2ea0*/  FFMA.FTZ R121, R121, R124.reuse, R122 ;  /* 0x0000007c79797223 */ /* 0x080fe4000001007a */
[----:B------:R-:W-:Y:S02]  /*2eb0*/  FADD.FTZ R128, R128, R5 ;  /* 0x0000000580807221 */ /* 0x000fe40000010000 */
[----:B------:R-:W-:-:S02]  /*2ec0*/  FMUL.FTZ R130, R50, R124 ;  /* 0x0000007c32827220 */ /* 0x000fc40000410000 */
[----:B------:R-:W-:Y:S02]  /*2ed0*/  FMUL.FTZ R5, R45, R6 ;  /* 0x000000062d057220 */ /* 0x000fe40000410000 */
[----:B------:R-:W-:Y:S02]  /*2ee0*/  FADD.FTZ R126, -R126, R121 ;  /* 0x000000797e7e7221 */ /* 0x000fe40000010100 */
[----:B------:R-:W-:Y:S02]  /*2ef0*/  FFMA.FTZ R135, R44, R130, -R5 ;  /* 0x000000822c877223 */ /* 0x000fe40000010805 */
[C---:B------:R-:W-:Y:S02]  /*2f00*/  FMUL.FTZ R5, R119.reuse, -R126 ;  /* 0x8000007e77057220 */ /* 0x040fe40000410000 */
[-C--:B------:R-:W-:Y:S02]  /*2f10*/  FMUL.FTZ R119, R119, -R128.reuse ;  /* 0x8000008077777220 */ /* 0x080fe40000410000 */
[----:B------:R-:W-:-:S02]  /*2f20*/  FFMA.FTZ R4, R120, R128, -R5 ;  /* 0x0000008078047223 */ /* 0x000fc40000010805 */
[----:B------:R-:W-:Y:S02]  /*2f30*/  FFMA.FTZ R120, R120, R126, R119 ;  /* 0x0000007e78787223 */ /* 0x000fe40000010077 */
[----:B------:R-:W-:Y:S02]  /*2f40*/  FMUL.FTZ R7, R45, R130 ;  /* 0x000000822d077220 */ /* 0x000fe40000410000 */
[----:B------:R-:W-:Y:S02]  /*2f50*/  FMUL.FTZ R122, R48, R126 ;  /* 0x0000007e307a7220 */ /* 0x000fe40000410000 */
[----:B------:R-:W-:Y:S02]  /*2f60*/  FADD.FTZ R131, -R131, R120 ;  /* 0x0000007883837221 */ /* 0x000fe40000010100 */
[-C--:B------:R-:W-:Y:S02]  /*2f70*/  FMUL.FTZ R132, R109, R6.reuse ;  /* 0x000000066d847220 */ /* 0x080fe40000410000 */
[----:B------:R-:W-:-:S02]  /*2f80*/  FFMA.FTZ R133, R44, R6, R7 ;  /* 0x000000062c857223 */ /* 0x000fc40000010007 */
[----:B------:R-:W-:Y:S01]  /*2f90*/  FMUL.FTZ R6, R48, R128 ;  /* 0x0000008030067220 */ /* 0x000fe20000410000 */
[----:B------:R-:W-:Y:S01]  /*2fa0*/  STS [R73.X4+0x220], R132 ;  /* 0x0002208449007388 */ /* 0x000fe20000004800 */
[----:B------:R-:W-:Y:S02]  /*2fb0*/  FMUL.FTZ R5, R41, R122 ;  /* 0x0000007a29057220 */ /* 0x000fe40000410000 */
[----:B------:R-:W-:Y:S02]  /*2fc0*/  FADD.FTZ R129, R129, R4 ;  /* 0x0000000481817221 */ /* 0x000fe40000010000 */
[C---:B------:R-:W-:Y:S02]  /*2fd0*/  FMUL.FTZ R7, R47.reuse, R131 ;  /* 0x000000832f077220 */ /* 0x040fe40000410000 */
[----:B------:R-:W-:Y:S02]  /*2fe0*/  FFMA.FTZ R119, R40, R6, R5 ;  /* 0x0000000628777223 */ /* 0x000fe40000010005 */
[----:B------:R-:W-:-:S02]  /*2ff0*/  FMUL.FTZ R5, R47, R129 ;  /* 0x000000812f057220 */ /* 0x000fc40000410000 */
[----:B------:R-:W-:Y:S02]  /*3000*/  FMUL.FTZ R4, R39, R7 ;  /* 0x0000000727047220 */ /* 0x000fe40000410000 */
[----:B------:R-:W-:Y:S02]  /*3010*/  FFMA.FTZ R125, R43, R134, R125 ;  /* 0x000000862b7d7223 */ /* 0x000fe4000001007d */
[----:B------:R-:W-:Y:S02]  /*3020*/  FMUL.FTZ R134, R109, R130 ;  /* 0x000000826d867220 */ /* 0x000fe40000410000 */
[-C--:B------:R-:W-:Y:S02]  /*3030*/  FMUL.FTZ R130, R103, R6.reuse ;  /* 0x0000000667827220 */ /* 0x080fe40000410000 */
[----:B------:R-:W-:Y:S01]  /*3040*/  FMUL.FTZ R121, R41, R6 ;  /* 0x0000000629797220 */ /* 0x000fe20000410000 */
[----:B------:R0:W-:Y:S01]  /*3050*/  STS [R73.X4+0x224], R134 ;  /* 0x0002248649007388 */ /* 0x0001e20000004800 */
[----:B------:R-:W-:-:S02]  /*3060*/  FMUL.FTZ R6, R39, R5 ;  /* 0x0000000527067220 */ /* 0x000fc40000410000 */
[-C--:B------:R-:W-:Y:S01]  /*3070*/  FMUL.FTZ R120, R0, R5.reuse ;  /* 0x0000000500787220 */ /* 0x080fe20000410000 */
[----:B------:R1:W-:Y:S01]  /*3080*/  STS [R73.X4+0x218], R130 ;  /* 0x0002188249007388 */ /* 0x0003e20000004800 */
[----:B------:R-:W-:Y:S02]  /*3090*/  FFMA.FTZ R4, R38, R5, R4 ;  /* 0x0000000526047223 */ /* 0x000fe40000010004 */
[----:B------:R-:W-:Y:S01]  /*30a0*/  IMAD R5, R118, R137, c[0x0][0x168] ;  /* 0x00005a0076057624 */ /* 0x000fe200078e0289 */
[----:B------:R-:W-:Y:S01]  /*30b0*/  STS [R73.X4+0x210], R120 ;  /* 0x0002107849007388 */ /* 0x000fe20000004800 */
[-C--:B------:R-:W-:Y:S02]  /*30c0*/  FFMA.FTZ R6, R38, R7.reuse, -R6 ;  /* 0x0000000726067223 */ /* 0x080fe40000010806 */
[----:B------:R-:W-:Y:S01]  /*30d0*/  FFMA.FTZ R121, R40, R122, -R121 ;  /* 0x0000007a28797223 */ /* 0x000fe20000010879 */
[----:B0-----:R-:W-:Y:S01]  /*30e0*/  LEA R134, R5, -R90, 0x1 ;  /* 0x8000005a05867211 */ /* 0x001fe200078e08ff */
[----:B------:R-:W-:Y:S01]  /*30f0*/  FMUL.FTZ R132, R103, R122 ;  /* 0x0000007a67847220 */ /* 0x000fe20000410000 */
[----:B------:R-:W-:Y:S01]  /*3100*/  SHF.L.U64.HI R5, R52, 0x2, R49 ;  /* 0x0000000234057819 */ /* 0x000fe20000010231 */
[----:B------:R-:W-:Y:S01]  /*3110*/  FMUL.FTZ R140, R115, R136 ;  /* 0x00000088738c7220 */ /* 0x000fe20000410000 */
[----:B------:R-:W-:Y:S01]  /*3120*/  ISETP.GE.AND P0, PT, R134, 0x1, PT ;  /* 0x000000018600780c */ /* 0x000fe20003f06270 */
[----:B------:R-:W-:Y:S01]  /*3130*/  FMUL.FTZ R122, R0, R7 ;  /* 0x00000007007a7220 */ /* 0x000fe20000410000 */
[----:B------:R0:W-:Y:S01]  /*3140*/  STS [R73.X4+0x21c], R132 ;  /* 0x00021c8449007388 */ /* 0x0001e20000004800 */
[----:B------:R-:W-:-:S02]  /*3150*/  FADD.FTZ R4, RZ, R4 ;  /* 0x00000004ff047221 */ /* 0x000fc40000010000 */
[----:B------:R-:W-:Y:S01]  /*3160*/  FADD.FTZ R6, RZ, R6 ;  /* 0x00000006ff067221 */ /* 0x000fe20000010000 */
[----:B------:R2:W-:Y:S01]  /*3170*/  STS [R73.X4+0x22c], R140 ;  /* 0x00022c8c49007388 */ /* 0x0005e20000004800 */
[----:B------:R-:W-:Y:S01]  /*3180*/  FADD.FTZ R4, R4, R119 ;  /* 0x0000007704047221 */ /* 0x000fe20000010000 */
[----:B------:R-:W-:Y:S01]  /*3190*/  SHF.L.U32 R119, R52, 0x2, RZ ;  /* 0x0000000234777819 */ /* 0x000fe200000006ff */
[----:B------:R-:W-:Y:S01]  /*31a0*/  FADD.FTZ R6, R6, R121 ;  /* 0x0000007906067221 */ /* 0x000fe20000010000 */
[----:B------:R2:W-:Y:S01]  /*31b0*/  STS [R73.X4+0x214], R122 ;  /* 0x0002147a49007388 */ /* 0x0005e20000004800 */
[----:B-1----:R-:W-:Y:S02]  /*31c0*/  FADD.FTZ R130, R4, R133 ;  /* 0x0000008504827221 */ /* 0x002fe40000010000 */
[----:B0-----:R-:W-:Y:S02]  /*31d0*/  FADD.FTZ R132, R6, R135 ;  /* 0x0000008706847221 */ /* 0x001fe40000010000 */
[----:B------:R-:W-:Y:S01]  /*31e0*/  IMAD R120, R5, c[0x0][0x2b0], RZ ;  /* 0x0000ac0005787a24 */ /* 0x000fe200078e02ff */
[----:B------:R-:W-:Y:S06]  /*31f0*/  BAR.SYNC.DEFER_BLOCKING 0x0 ;  /* 0x0000000000007b1d */ /* 0x000fec0000010000 */
[----:B------:R-:W-:Y:S05]  /*3200*/  @!P0 BRA `(.L_x_14083) ;  /* 0x000000b000008947 */ /* 0x000fea0003800000 */
[----:B--2---:R-:W0:Y:S01]  /*3210*/  LDS R121, [R74.X4+0x210] ;  /* 0x000210004a797984 */ /* 0x004e220000004800 */
[----:B------:R-:W-:Y:S01]  /*3220*/  SHF.L.U32 R5, R118, 0x8, RZ ;  /* 0x0000000876057819 */ /* 0x000fe200000006ff */
[----:B------:R-:W-:-:S03]  /*3230*/  IMAD R116, R116, c[0x0][0x2b0], RZ ;  /* 0x0000ac0074747a24 */ /* 0x000fc600078e02ff */
        /* <DEDUP_REMOVED lines=8> */
.L_x_14083:
[----:B--2---:R-:W-:Y:S05]  /*32c0*/  BSYNC B0 ;  /* 0x0000000000007941 */ /* 0x004fea0003800000 */
.L_x_14082:
        /* <DEDUP_REMOVED lines=16> */
.L_x_14085:
[----:B0-----:R-:W-:Y:S05]  /*33d0*/  BSYNC B0 ;  /* 0x0000000000007941 */ /* 0x001fea0003800000 */
.L_x_14084:
[----:B-1----:R0:W1:Y:S01]  /*33e0*/  LDS R7, [R71.X4+0x310] ;  /* 0x0003100047077984 */ /* 0x0020620000004800 */
[----:B------:R-:W-:Y:S01]  /*33f0*/  BSSY B0, `(.L_x_14086) ;  /* 0x0000005000007945 */ /* 0x000fe20003800000 */
[----:B------:R-:W-:Y:S05]  /*3400*/  @!P0 BRA `(.L_x_14087) ;  /* 0x0000003000008947 */ /* 0x000fea0003800000 */
[----:B------:R-:W-:-:S05]  /*3410*/  IMAD.WIDE.U32 R4, R119, c[0x0][0x2b0], R24 ;  /* 0x0000ac0077047a25 */ /* 0x000fca00078e0018 */
[----:B------:R-:W-:-:S05]  /*3420*/  IADD3 R5, R133, R5, RZ ;  /* 0x0000000585057210 */ /* 0x000fca0007ffe0ff */
[----:B-1----:R1:W-:Y:S02]  /*3430*/  RED.E.ADD.F32.FTZ.RN.STRONG.GPU [R4.64], R7 ;  /* 0x000000070400798e */ /* 0x0023e4000c10e786 */
.L_x_14087:
[----:B------:R-:W-:Y:S05]  /*3440*/  BSYNC B0 ;  /* 0x0000000000007941 */ /* 0x000fea0003800000 */
.L_x_14086:
[----:B-1----:R1:W2:Y:S01]  /*3450*/  LDS R7, [R70.X4+0x390] ;  /* 0x0003900046077984 */ /* 0x0022a20000004800 */
[----:B------:R-:W-:Y:S01]  /*3460*/  BSSY B0, `(.L_x_14088) ;  /* 0x0000005000007945 */ /* 0x000fe20003800000 */
[----:B------:R-:W-:Y:S05]  /*3470*/  @!P1 BRA `(.L_x_14089) ;  /* 0x0000003000009947 */ /* 0x000fea0003800000 */
[----:B------:R-:W-:-:S05]  /*3480*/  IMAD.WIDE.U32 R4, R119, c[0x0][0x2b0], R26 ;  /* 0x0000ac0077047a25 */ /* 0x000fca00078e001a */
[----:B------:R-:W-:-:S05]  /*3490*/  IADD3 R5, R133, R5, RZ ;  /* 0x0000000585057210 */ /* 0x000fca0007ffe0ff */
[----:B--2---:R2:W-:Y:S02]  /*34a0*/  RED.E.ADD.F32.FTZ.RN.STRONG.GPU [R4.64], R7 ;  /* 0x000000070400798e */ /* 0x0045e4000c10e786 */
.L_x_14089:
[----:B------:R-:W-:Y:S05]  /*34b0*/  BSYNC B0 ;  /* 0x0000000000007941 */ /* 0x000fea0003800000 */
.L_x_14088:
[----:B--2---:R2:W3:Y:S01]  /*34c0*/  LDS R7, [R69.X4+0x410] ;  /* 0x0004100045077984 */ /* 0x0044e20000004800 */
[----:B------:R-:W-:Y:S01]  /*34d0*/  BSSY B0, `(.L_x_14090) ;  /* 0x0000005000007945 */ /* 0x000fe20003800000 */
[----:B------:R-:W-:Y:S05]  /*34e0*/  @!P2 BRA `(.L_x_14091) ;  /* 0x000000300000a947 */ /* 0x000fea0003800000 */
[----:B------:R-:W-:-:S05]  /*34f0*/  IMAD.WIDE.U32 R4, R119, c[0x0][0x2b0], R28 ;  /* 0x0000ac0077047a25 */ /* 0x000fca00078e001c */
[----:B------:R-:W-:-:S05]  /*3500*/  IADD3 R5, R133, R5, RZ ;  /* 0x0000000585057210 */ /* 0x000fca0007ffe0ff */
[----:B---3--:R3:W-:Y:S02]  /*3510*/  RED.E.ADD.F32.FTZ.RN.STRONG.GPU [R4.64], R7 ;  /* 0x000000070400798e */ /* 0x0087e4000c10e786 */
.L_x_14091:
[----:B------:R-:W-:Y:S05]  /*3520*/  BSYNC B0 ;  /* 0x0000000000007941 */ /* 0x000fea0003800000 */
.L_x_14090:
[----:B---3--:R3:W4:Y:S01]  /*3530*/  LDS R7, [R68.X4+0x490] ;  /* 0x0004900044077984 */ /* 0x0087220000004800 */
[----:B------:R-:W-:Y:S01]  /*3540*/  BSSY B0, `(.L_x_14092) ;  /* 0x0000005000007945 */ /* 0x000fe20003800000 */
[----:B------:R-:W-:Y:S05]  /*3550*/  @!P3 BRA `(.L_x_14093) ;  /* 0x000000300000b947 */ /* 0x000fea0003800000 */
[----:B------:R-:W-:-:S05]  /*3560*/  IMAD.WIDE.U32 R4, R119, c[0x0][0x2b0], R30 ;  /* 0x0000ac0077047a25 */ /* 0x000fca00078e001e */
[----:B------:R-:W-:-:S05]  /*3570*/  IADD3 R5, R133, R5, RZ ;  /* 0x0000000585057210 */ /* 0x000fca0007ffe0ff */
[----:B----4-:R4:W-:Y:S02]  /*3580*/  RED.E.ADD.F32.FTZ.RN.STRONG.GPU [R4.64], R7 ;  /* 0x000000070400798e */ /* 0x0109e4000c10e786 */
.L_x_14093:
[----:B------:R-:W-:Y:S05]  /*3590*/  BSYNC B0 ;  /* 0x0000000000007941 */ /* 0x000fea0003800000 */
.L_x_14092:
[----:B------:R0:W1:Y:S01]  /*35a0*/  LDS R121, [R67.X4+0x510] ;  /* 0x0005100043797984 */ /* 0x0000620000004800 */
[----:B------:R-:W-:Y:S01]  /*35b0*/  BSSY B0, `(.L_x_14094) ;  /* 0x0000006000007945 */ /* 0x000fe20003800000 */
[----:B----4-:R-:W-:Y:S01]  /*35c0*/  IMAD.WIDE.U32 R4, R119, c[0x0][0x2b0], R34 ;  /* 0x0000ac0077047a25 */ /* 0x010fe200078e0022 */
[----:B------:R-:W-:Y:S05]  /*35d0*/  @!P4 BRA `(.L_x_14095) ;  /* 0x000000300000c947 */ /* 0x000fea0003800000 */
[----:B------:R-:W-:-:S05]  /*35e0*/  IMAD.WIDE.U32 R6, R119, c[0x0][0x2b0], R32 ;  /* 0x0000ac0077067a25 */ /* 0x000fca00078e0020 */
[----:B------:R-:W-:-:S05]  /*35f0*/  IADD3 R7, R133, R7, RZ ;  /* 0x0000000785077210 */ /* 0x000fca0007ffe0ff */
[----:B-1----:R1:W-:Y:S02]  /*3600*/  RED.E.ADD.F32.FTZ.RN.STRONG.GPU [R6.64], R121 ;  /* 0x000000790600798e */ /* 0x0023e4000c10e786 */
.L_x_14095:
[----:B------:R-:W-:Y:S05]  /*3610*/  BSYNC B0 ;  /* 0x0000000000007941 */ /* 0x000fea0003800000 */
.L_x_14094:
[----:B-1----:R1:W4:Y:S01]  /*3620*/  LDS R7, [R66.X4+0x590] ;  /* 0x0005900042077984 */ /* 0x0023220000004800 */
[----:B------:R-:W-:Y:S01]  /*3630*/  BSSY B0, `(.L_x_14096) ;  /* 0x0000004000007945 */ /* 0x000fe20003800000 */
[----:B------:R-:W-:Y:S05]  /*3640*/  @!P5 BRA `(.L_x_14097) ;  /* 0x000000200000d947 */ /* 0x000fea0003800000 */
[----:B------:R-:W-:-:S05]  /*3650*/  IADD3 R5, R133, R5, RZ ;  /* 0x0000000585057210 */ /* 0x000fca0007ffe0ff */
[----:B----4-:R4:W-:Y:S02]  /*3660*/  RED.E.ADD.F32.FTZ.RN.STRONG.GPU [R4.64], R7 ;  /* 0x000000070400798e */ /* 0x0109e4000c10e786 */
.L_x_14097:
[----:B------:R-:W-:Y:S05]  /*3670*/  BSYNC B0 ;  /* 0x0000000000007941 */ /* 0x000fea0003800000 */
.L_x_14096:
        /* <DEDUP_REMOVED lines=40> */
[----:B------:R-:W-:Y:S01]  /*3900*/  FMUL.FTZ R119, R37, R110 ;  /* 0x0000006e25777220 */ /* 0x000fe20000410000 */
[----:B------:R-:W-:Y:S02]  /*3910*/  ISETP.GT.AND P0, PT, R76, 0x17, PT ;  /* 0x000000174c00780c */ /* 0x000fe40003f04270 */
[----:B------:R-:W5:Y:S01]  /*3920*/  SHFL.DOWN PT, R121, R4, 0x8, 0x1f ;  /* 0x09001f0004797f89 */ /* 0x000f6200000e0000 */
[----:B------:R-:W-:-:S04]  /*3930*/  FFMA.FTZ R119, R36, R42, -R119 ;  /* 0x0000002a24777223 */ /* 0x000fc80000010877 */
[----:B------:R-:W-:Y:S02]  /*3940*/  FMUL.FTZ R108, R108, R119 ;  /* 0x000000776c6c7220 */ /* 0x000fe40000410000 */
[----:B------:R-:W-:-:S04]  /*3950*/  FMUL.FTZ R119, R37, R42 ;  /* 0x0000002a25777220 */ /* 0x000fc80000410000 */
[-C--:B------:R-:W-:Y:S02]  /*3960*/  FFMA.FTZ R42, R36, R110.reuse, R119 ;  /* 0x0000006e242a7223 */ /* 0x080fe40000010077 */
[----:B0-----:R-:W-:Y:S02]  /*3970*/  @!P0 FADD.FTZ R5, R5, R112 ;  /* 0x0000007005058221 */ /* 0x001fe40000010000 */
[----:B------:R-:W-:Y:S02]  /*3980*/  FFMA.FTZ R110, R107, R110, R117 ;  /* 0x0000006e6b6e7223 */ /* 0x000fe40000010075 */
[----:B-1----:R-:W-:Y:S01]  /*3990*/  @!P0 FADD.FTZ R6, R6, R123 ;  /* 0x0000007b06068221 */ /* 0x002fe20000010000 */
[----:B------:R-:W0:Y:S01]  /*39a0*/  SHFL.DOWN PT, R112, R5, 0x10, 0x1f ;  /* 0x0a001f0005707f89 */ /* 0x000e2200000e0000 */
[----:B------:R-:W-:Y:S02]  /*39b0*/  FFMA.FTZ R42, R43, R42, R108 ;  /* 0x0000002a2b2a7223 */ /* 0x000fe4000001006c */
[----:B----4-:R-:W-:-:S02]  /*39c0*/  @!P0 FADD.FTZ R7, R7, R114 ;  /* 0x0000007207078221 */ /* 0x010fc40000010000 */
[----:B------:R-:W-:Y:S02]  /*39d0*/  FMUL.FTZ R43, R37, R127 ;  /* 0x0000007f252b7220 */ /* 0x000fe40000410000 */
[----:B-----5:R-:W-:Y:S01]  /*39e0*/  @!P0 FADD.FTZ R4, R4, R121 ;  /* 0x0000007904048221 */ /* 0x020fe20000010000 */
[----:B------:R-:W-:Y:S01]  /*39f0*/  SHFL.DOWN PT, R114, R7, 0x10, 0x1f ;  /* 0x0a001f0007727f89 */ /* 0x000fe200000e0000 */
[----:B------:R-:W-:Y:S01]  /*3a00*/  FFMA.FTZ R115, R115, R110, R42 ;  /* 0x0000006e73737223 */ /* 0x000fe2000001002a */
[----:B------:R-:W-:Y:S01]  /*3a10*/  ISETP.GT.AND P0, PT, R76, 0xf, PT ;  /* 0x0000000f4c00780c */ /* 0x000fe20003f04270 */
[-C--:B------:R-:W-:Y:S01]  /*3a20*/  FMUL.FTZ R42, R111, R124.reuse ;  /* 0x0000007c6f2a7220 */ /* 0x080fe20000410000 */
[----:B------:R-:W1:Y:S01]  /*3a30*/  SHFL.DOWN PT, R121, R6, 0x10, 0x1f ;  /* 0x0a001f0006797f89 */ /* 0x000e6200000e0000 */
[CC--:B------:R-:W-:Y:S02]  /*3a40*/  FMUL.FTZ R107, R37.reuse, R124.reuse ;  /* 0x0000007c256b7220 */ /* 0x0c0fe40000410000 */
[----:B------:R-:W-:Y:S01]  /*3a50*/  FFMA.FTZ R124, R36, R124, -R43 ;  /* 0x0000007c247c7223 */ /* 0x000fe2000001082b */
[----:B------:R-:W4:Y:S01]  /*3a60*/  SHFL.DOWN PT, R119, R4, 0x10, 0x1f ;  /* 0x0a001f0004777f89 */ /* 0x000f2200000e0000 */
[----:B------:R-:W-:-:S02]  /*3a70*/  FMUL.FTZ R43, R37, R128 ;  /* 0x00000080252b7220 */ /* 0x000fc40000410000 */
[-C--:B------:R-:W-:Y:S02]  /*3a80*/  FFMA.FTZ R108, R113, R127.reuse, R42 ;  /* 0x0000007f716c7223 */ /* 0x080fe4000001002a */
[C---:B------:R-:W-:Y:S02]  /*3a90*/  FFMA.FTZ R107, R36.reuse, R127, R107 ;  /* 0x0000007f246b7223 */ /* 0x040fe4000001006b */
[----:B------:R-:W-:Y:S02]  /*3aa0*/  FMUL.FTZ R124, R45, R124 ;  /* 0x0000007c2d7c7220 */ /* 0x000fe40000410000 */
[----:B------:R-:W-:Y:S02]  /*3ab0*/  FFMA.FTZ R42, R36, R126, -R43 ;  /* 0x0000007e242a7223 */ /* 0x000fe4000001082b */
[----:B------:R-:W-:Y:S02]  /*3ac0*/  FFMA.FTZ R107, R44, R107, R124 ;  /* 0x0000006b2c6b7223 */ /* 0x000fe4000001007c */
[----:B------:R-:W-:-:S02]  /*3ad0*/  FMUL.FTZ R44, R41, R42 ;  /* 0x0000002a292c7220 */ /* 0x000fc40000410000 */
[C---:B------:R-:W-:Y:S02]  /*3ae0*/  FMUL.FTZ R41, R37.reuse, R129 ;  /* 0x0000008125297220 */ /* 0x040fe40000410000 */
[C---:B------:R-:W-:Y:S02]  /*3af0*/  FMUL.FTZ R43, R37.reuse, R126 ;  /* 0x0000007e252b7220 */ /* 0x040fe40000410000 */
[-C--:B------:R-:W-:Y:S02]  /*3b00*/  FMUL.FTZ R37, R37, R131.reuse ;  /* 0x0000008325257220 */ /* 0x080fe40000410000 */
[C---:B------:R-:W-:Y:S02]  /*3b10*/  FFMA.FTZ R42, R36.reuse, R131, -R41 ;  /* 0x00000083242a7223 */ /* 0x040fe40000010829 */
[C---:B------:R-:W-:Y:S02]  /*3b20*/  FFMA.FTZ R43, R36.reuse, R128, R43 ;  /* 0x00000080242b7223 */ /* 0x040fe4000001002b */
[----:B------:R-:W-:-:S02]  /*3b30*/  FFMA.FTZ R37, R36, R129, R37 ;  /* 0x0000008124257223 */ /* 0x000fc40000010025 */
[----:B------:R-:W-:Y:S02]  /*3b40*/  FMUL.FTZ R42, R39, R42 ;  /* 0x0000002a272a7220 */ /* 0x000fe40000410000 */
[----:B0-----:R-:W-:Y:S02]  /*3b50*/  @!P0 FADD.FTZ R5, R5, R112 ;  /* 0x0000007005058221 */ /* 0x001fe40000010000 */
[----:B-1----:R-:W-:Y:S02]  /*3b60*/  @!P0 FADD.FTZ R6, R6, R121 ;  /* 0x0000007906068221 */ /* 0x002fe40000010000 */
[----:B------:R-:W-:Y:S02]  /*3b70*/  @!P0 FADD.FTZ R7, R7, R114 ;  /* 0x0000007207078221 */ /* 0x000fe40000010000 */
[----:B----4-:R-:W-:Y:S02]  /*3b80*/  @!P0 FADD.FTZ R4, R4, R119 ;  /* 0x0000007704048221 */ /* 0x010fe40000010000 */
[----:B------:R-:W-:-:S02]  /*3b90*/  FFMA.FTZ R128, R105, R128, R101 ;  /* 0x0000008069807223 */ /* 0x000fc40000010065 */
[----:B------:R-:W-:Y:S01]  /*3ba0*/  FFMA.FTZ R43, R40, R43, R44 ;  /* 0x0000002b282b7223 */ /* 0x000fe2000001002c */
[----:B------:R0:W-:Y:S01]  /*3bb0*/  @!P1 STS.128 [0x640], R4 ;  /* 0x00064004ff009388 */ /* 0x0001e20000000c00 */
[----:B------:R-:W-:Y:S02]  /*3bc0*/  FFMA.FTZ R129, R102, R129, R100 ;  /* 0x0000008166817223 */ /* 0x000fe40000010064 */
[----:B------:R-:W-:Y:S02]  /*3bd0*/  FFMA.FTZ R37, R38, R37, R42 ;  /* 0x0000002526257223 */ /* 0x000fe4000001002a */
[-C--:B------:R-:W-:Y:S02]  /*3be0*/  FFMA.FTZ R61, R50, R108.reuse, R61 ;  /* 0x0000006c323d7223 */ /* 0x080fe4000001003d */
[----:B------:R-:W-:Y:S02]  /*3bf0*/  FFMA.FTZ R108, R109, R108, R107 ;  /* 0x0000006c6d6c7223 */ /* 0x000fe4000001006b */
[----:B------:R-:W-:-:S02]  /*3c00*/  FFMA.FTZ R43, R103, R128, R43 ;  /* 0x00000080672b7223 */ /* 0x000fc4000001002b */
[-C--:B------:R-:W-:Y:S02]  /*3c10*/  FFMA.FTZ R37, R0, R129.reuse, R37 ;  /* 0x0000008100257223 */ /* 0x080fe40000010025 */
[----:B------:R-:W-:Y:S02]  /*3c20*/  FFMA.FTZ R57, R46, R110, R57 ;  /* 0x0000006e2e397223 */ /* 0x000fe40000010039 */
        /* <DEDUP_REMOVED lines=18> */
.L_x_14099:
[----:B0-----:R-:W-:Y:S05]  /*3d50*/  BSYNC B0 ;  /* 0x0000000000007941 */ /* 0x001fea0003800000 */
.L_x_14098:
[----:B------:R-:W-:Y:S02]  /*3d60*/  IADD3 R51, R51, 0x1, RZ ;  /* 0x0000000133337810 */ /* 0x000fe40007ffe0ff */
[----:B------:R-:W-:-:S02]  /*3d70*/  IADD3 R52, P1, R52, 0x1, RZ ;  /* 0x0000000134347810 */ /* 0x000fc40007f3e0ff */
[----:B------:R-:W-:Y:S02]  /*3d80*/  ISETP.GE.AND P0, PT, R51, c[0x0][0x16c], PT ;  /* 0x00005b0033007a0c */ /* 0x000fe40003f06270 */
[----:B------:R-:W-:-:S11]  /*3d90*/  IADD3.X R49, RZ, R49, RZ, P1, !PT ;  /* 0x00000031ff317210 */ /* 0x000fd60000ffe4ff */
[----:B------:R-:W-:Y:S01]  /*3da0*/  @P0 CALL.REL.NOINC `(.L_x_14069) ;  /* 0x0000001000000944 */ /* 0x000fe20003c00000 */
[----:B------:R-:W-:Y:S05]  /*3db0*/  BRA `(.L_x_14100) ;  /* 0xffffd28000007947 */ /* 0x000fea000383ffff */
.L_x_14069:
[----:B------:R-:W0:Y:S01]  /*3dc0*/  F2F.F16.F32 R4, R59 ;  /* 0x0000003b00047304 */ /* 0x000e220000200800 */
[----:B------:R-:W-:Y:S01]  /*3dd0*/  BAR.SYNC.DEFER_BLOCKING 0x0 ;  /* 0x0000000000007b1d */ /* 0x000fe20000010000 */
[----:B------:R-:W-:Y:S01]  /*3de0*/  IADD3 R28, R78, -0x1, RZ ;  /* 0xffffffff4e1c7810 */ /* 0x000fe20007ffe0ff */
[----:B------:R-:W-:Y:S01]  /*3df0*/  IMAD R6, R94, c[0x0][0x2d8], RZ ;  /* 0x0000b6005e067a24 */ /* 0x000fe200078e02ff */
[----:B------:R-:W-:Y:S01]  /*3e00*/  ISETP.GT.AND P4, PT, R78, 0x1, PT ;  /* 0x000000014e00780c */ /* 0x000fe20003f84270 */
[----:B------:R-:W-:Y:S01]  /*3e10*/  IMAD R24, R98, c[0x0][0x2e0], RZ ;  /* 0x0000b80062187a24 */ /* 0x000fe200078e02ff */
[----:B------:R-:W-:Y:S01]  /*3e20*/  SHF.L.U32 R22, R28, 0x7, RZ ;  /* 0x000000071c167819 */ /* 0x000fe200000006ff */
[----:B------:R-:W-:Y:S01]  /*3e30*/  IMAD R27, R95, c[0x0][0x2dc], R6 ;  /* 0x0000b7005f1b7a24 */ /* 0x000fe200078e0206 */
[----:B------:R-:W-:Y:S01]  /*3e40*/  F2F.F16.F32 R61, R61 ;  /* 0x0000003d003d7304 */ /* 0x000fe20000200800 */
[----:B------:R-:W-:Y:S01]  /*3e50*/  FADD.FTZ R91, R91, R60 ;  /* 0x0000003c5b5b7221 */ /* 0x000fe20000010000 */
[----:B------:R-:W-:Y:S01]  /*3e60*/  SHF.R.S32.HI R23, RZ, 0x1f, R22 ;  /* 0x0000001fff177819 */ /* 0x000fe20000011416 */
[----:B------:R-:W-:Y:S01]  /*3e70*/  UIADD3 UR4, UR4, -0x100, URZ ;  /* 0xffffff0004047890 */ /* 0x000fe2000fffe03f */
[----:B------:R-:W-:-:S02]  /*3e80*/  IADD3 R82, P1, R82, -0x100, RZ ;  /* 0xffffff0052527810 */ /* 0x000fc40007f3e0ff */
[----:B------:R-:W-:Y:S02]  /*3e90*/  IADD3 R86, P2, R86, -0x100, RZ ;  /* 0xffffff0056567810 */ /* 0x000fe40007f5e0ff */
[----:B------:R-:W1:Y:S01]  /*3ea0*/  F2F.F16.F32 R0, R57 ;  /* 0x0000003900007304 */ /* 0x000e620000200800 */
[----:B0-----:R-:W-:Y:S01]  /*3eb0*/  IMAD.WIDE.U32 R4, R4, 0x10000, RZ ;  /* 0x0001000004047825 */ /* 0x001fe200078e00ff */
[----:B------:R-:W-:Y:S02]  /*3ec0*/  IADD3 R84, P3, R84, -0x100, RZ ;  /* 0xffffff0054547810 */ /* 0x000fe40007f7e0ff */
[----:B------:R-:W-:Y:S02]  /*3ed0*/  IADD3.X R81, R81, -0x1, RZ, P1, !PT ;  /* 0xffffffff51517810 */ /* 0x000fe40000ffe4ff */
[----:B------:R-:W-:Y:S02]  /*3ee0*/  IADD3.X R85, R85, -0x1, RZ, P2, !PT ;  /* 0xffffffff55557810 */ /* 0x000fe400017fe4ff */
[----:B------:R-:W0:Y:S01]  /*3ef0*/  F2F.F16.F32 R7, R58 ;  /* 0x0000003a00077304 */ /* 0x000e220000200800 */
[----:B------:R-:W-:-:S02]  /*3f00*/  IADD3.X R83, R83, -0x1, RZ, P3, !PT ;  /* 0xffffffff53537810 */ /* 0x000fc40001ffe4ff */
[----:B------:R-:W-:Y:S02]  /*3f10*/  MOV R78, R28 ;  /* 0x0000001c004e7202 */ /* 0x000fe40000000f00 */
[----:B-1----:R-:W-:-:S03]  /*3f20*/  PRMT R21, R61, 0x5410, R0 ;  /* 0x000054103d157816 */ /* 0x002fc60000000000 */
[----:B------:R-:W-:Y:S01]  /*3f30*/  F2F.F16.F32 R25, R63 ;  /* 0x0000003f00197304 */ /* 0x000fe20000200800 */
[----:B------:R-:W-:Y:S02]  /*3f40*/  LOP3.LUT R21, R21, R5, RZ, 0xfc, !PT ;  /* 0x0000000515157212 */ /* 0x000fe400078efcff */
[----:B0-----:R-:W-:Y:S01]  /*3f50*/  LOP3.LUT R20, R4, R7, RZ, 0xfc, !PT ;  /* 0x0000000704147212 */ /* 0x001fe200078efcff */
[----:B------:R-:W-:-:S04]  /*3f60*/  IMAD.WIDE.U32 R6, R95, c[0x0][0x2d8], R22 ;  /* 0x0000b6005f067a25 */ /* 0x000fc800078e0016 */
[----:B------:R-:W0:Y:S01]  /*3f70*/  F2F.F16.F32 R0, R62 ;  /* 0x0000003e00007304 */ /* 0x000e220000200800 */
[----:B------:R1:W-:Y:S01]  /*3f80*/  STS.64 [R76.X8], R20 ;  /* 0x000000144c007388 */ /* 0x0003e20000008a00 */
[----:B------:R-:W-:-:S06]  /*3f90*/  NOP ;  /* 0x0000000000007918 */ /* 0x000fcc0000000000 */
[----:B------:R-:W4:Y:S01]  /*3fa0*/  LDS.64 R4, [R76.X8] ;  /* 0x000000004c047984 */ /* 0x000f220000008a00 */
[----:B------:R-:W5:Y:S01]  /*3fb0*/  F2F.F16.F32 R26, R64 ;  /* 0x00000040001a7304 */ /* 0x000f620000200800 */
[----:B------:R-:W-:Y:S01]  /*3fc0*/  IADD3 R7, R7, R27, RZ ;  /* 0x0000001b07077210 */ /* 0x000fe20007ffe0ff */
[----:B------:R-:W-:Y:S02]  /*3fd0*/  IMAD R27, R99, c[0x0][0x2e4], R24 ;  /* 0x0000b900631b7a24 */ /* 0x000fe400078e0218 */
[----:B------:R-:W-:-:S04]  /*3fe0*/  IMAD.WIDE.U32 R22, R95, c[0x0][0x2f8], R22 ;  /* 0x0000be005f167a25 */ /* 0x000fc800078e0016 */
[----:B------:R-:W2:Y:S01]  /*3ff0*/  F2F.F16.F32 R29, R60 ;  /* 0x0000003c001d7304 */ /* 0x000ea20000200800 */
[----:B-1----:R-:W-:-:S04]  /*4000*/  IMAD.WIDE.U32 R20, R99, c[0x0][0x2e0], R6 ;  /* 0x0000b80063147a25 */ /* 0x002fc800078e0006 */
[----:B0-----:R-:W-:Y:S01]  /*4010*/  IMAD.WIDE.U32 R6, R0, 0x10000, RZ ;  /* 0x0001000000067825 */ /* 0x001fe200078e00ff */
[----:B------:R-:W-:Y:S02]  /*4020*/  IADD3 R21, R21, R27, RZ ;  /* 0x0000001b15157210 */ /* 0x000fe40007ffe0ff */
[----:B------:R-:W-:Y:S01]  /*4030*/  LEA R24, P0, R20, c[0x0][0x330], 0x1 ;  /* 0x0000cc0014187a11 */ /* 0x000fe200078008ff */
[----:B------:R-:W-:Y:S01]  /*4040*/  IMAD R0, R94, c[0x0][0x2f8], RZ ;  /* 0x0000be005e007a24 */ /* 0x000fe200078e02ff */
[----:B-----5:R-:W-:Y:S01]  /*4050*/  PRMT R27, R25, 0x5410, R26 ;  /* 0x00005410191b7816 */ /* 0x020fe2000000001a */
[----:B------:R-:W-:Y:S01]  /*4060*/  FADD.FTZ R62, R91, R62 ;  /* 0x0000003e5b3e7221 */ /* 0x000fe20000010000 */
[----:B------:R-:W-:Y:S02]  /*4070*/  LEA.HI.X R25, R20, c[0x0][0x334], R21, 0x1, P0 ;  /* 0x0000cd0014197a11 */ /* 0x000fe400000f0c15 */
[----:B------:R-:W-:Y:S01]  /*4080*/  LOP3.LUT R27, R27, R7, RZ, 0xfc, !PT ;  /* 0x000000071b1b7212 */ /* 0x000fe200078efcff */
[----:B------:R-:W-:Y:S01]  /*4090*/  FADD.FTZ R63, R62, R63 ;  /* 0x0000003f3e3f7221 */ /* 0x000fe20000010000 */
[----:B--2---:R-:W-:Y:S01]  /*40a0*/  LOP3.LUT R26, R6, R29, RZ, 0xfc, !PT ;  /* 0x0000001d061a7212 */ /* 0x004fe200078efcff */
[----:B------:R-:W-:-:S04]  /*40b0*/  IMAD.WIDE R6, R90, 0x8, R24 ;  /* 0x000000085a067825 */ /* 0x000fc800078e0218 */
[----:B------:R-:W-:Y:S02]  /*40c0*/  IMAD R25, R95, c[0x0][0x2fc], R0 ;  /* 0x0000bf005f197a24 */ /* 0x000fe400078e0200 */
[----:B------:R-:W-:Y:S02]  /*40d0*/  IMAD R0, R98, c[0x0][0x300], RZ ;  /* 0x0000c00062007a24 */ /* 0x000fe400078e02ff */
[----:B------:R-:W-:Y:S01]  /*40e0*/  FADD.FTZ R91, R63, R64 ;  /* 0x000000403f5b7221 */ /* 0x000fe20000010000 */
[----:B------:R-:W-:Y:S01]  /*40f0*/  IADD3 R23, R23, R25, RZ ;  /* 0x0000001917177210 */ /* 0x000fe20007ffe0ff */
[C---:B------:R-:W-:Y:S01]  /*4100*/  IMAD R25, R99.reuse, c[0x0][0x304], R0 ;  /* 0x0000c10063197a24 */ /* 0x040fe200078e0200 */
[----:B----4-:R0:W-:Y:S04]  /*4110*/  STG.E.64 [R6.64], R4 ;  /* 0x0000000406007986 */ /* 0x0101e8000c101b06 */
        /* <DEDUP_REMOVED lines=14> */
.L_x_14068:
        /* <DEDUP_REMOVED lines=24> */
.L_x_14103:
[----:B0-----:R-:W-:Y:S05]  /*4380*/  BSYNC B0 ;  /* 0x0000000000007941 */ /* 0x001fea0003800000 */
.L_x_14102:
        /* <DEDUP_REMOVED lines=23> */
.L_x_14105:
[----:B------:R-:W1:Y:S02]  /*4500*/  S2R R15, SR_TID.X ;  /* 0x00000000000f7919 */ /* 0x000e640000002100 */
.L_x_14106:
[----:B0-----:R-:W-:Y:S05]  /*4510*/  BSYNC B0 ;  /* 0x0000000000007941 */ /* 0x001fea0003800000 */
.L_x_14104:
        /* <DEDUP_REMOVED lines=10> */
.L_x_14107:
        /* <DEDUP_REMOVED lines=28> */
.L_x_14108:
        /* <DEDUP_REMOVED lines=16> */
.L_x_14776:


//--------------------- .text._Z25selective_scan_bwd_kernelI32Selective_Scan_bwd_kernel_traitsILi32ELi4ELb1ELb1ELb0ELb0ELb1EN3c104HalfENS1_7complexIfEEEEv12SSMParamsBwd --------------------------
	.section	.text._Z25selective_scan_bwd_kernelI32Selective_Scan_bwd_kernel_traitsILi32ELi4ELb1ELb1ELb0ELb0ELb1EN3c104HalfENS1_7complexIfEEEEv12SSMParamsBwd,"ax",@progbits
	.sectioninfo	@"SHI_REGISTERS=154"
	.align	128
        .global         _Z25selective_scan_bwd_kernelI32Selective_Scan_bwd_kernel_traitsILi32ELi4ELb1ELb1ELb0ELb0ELb1EN3c104HalfENS1_7complexIfEEEEv12SSMParamsBwd
        .type           _Z25selective_scan_bwd_kernelI32Selective_Scan_bwd_kernel_traitsILi32ELi4ELb1ELb1ELb0ELb0ELb1EN3c104HalfENS1_7complexIfEEEEv12SSMParamsBwd,@function
        .size           _Z25selective_scan_bwd_kernelI32Selective_Scan_bwd_kernel_traitsILi32ELi4ELb1ELb1ELb0ELb0ELb1EN3c104HalfENS1_7complexIfEEEEv12SSMParamsBwd,(.L_x_14777 - _Z25selective_scan_bwd_kernelI32Selective_Scan_bwd_kernel_traitsILi32ELi4ELb1ELb1ELb0ELb0ELb1EN3c104HalfENS1_7complexIfEEEEv12SSMParamsBwd)
        .other          _Z25selective_scan_bwd_kernelI32Selective_Scan_bwd_kernel_traitsILi32ELi4ELb1ELb1ELb0ELb0ELb1EN3c104HalfENS1_7complexIfEEEEv12SSMParamsBwd,@"STO_CUDA_ENTRY STV_DEFAULT"
_Z25selective_scan_bwd_kernelI32Selective_Scan_bwd_kernel_traitsILi32ELi4ELb1ELb1ELb0ELb0ELb1EN3c104HalfENS1_7complexIfEEEEv12SSMParamsBwd:
.text._Z25selective_scan_bwd_kernelI32Selective_Scan_bwd_kernel_traitsILi32ELi4ELb1ELb1ELb0ELb0ELb1EN3c104HalfENS1_7complexIfEEEEv12SSMParamsBwd:
        /* <DEDUP_REMOVED lines=164> */
.L_x_14143:
        /* <DEDUP_REMOVED lines=55> */
[----:B-1----:R-:W-:Y:S01]  /*0db0*/  SHF.R.U64 R37, R6, 0x10, R7 ;  /* 0x0000001006257819 */ /* 0x002fe20000001207 */
[----:B------:R-:W-:Y:S01]  /*0dc0*/  HADD2.F32 R54, -RZ, R6.H0_H0 ;  /* 0x20000006ff367230 */ /* 0x000fe20000004100 */
[----:B------:R-:W-:-:S04]  /*0dd0*/  ISETP.NE.U32.AND P0, PT, RZ, c[0x0][0x270], PT ;  /* 0x00009c00ff007a0c */ /* 0x000fc80003f05070 */
        /* <DEDUP_REMOVED lines=10> */
[----:B------:R-:W0:Y:S08]  /*0e80*/  MUFU.EX2 R28, R28 ;  /* 0x0000001c001c7308 */ /* 0x000e300000000800 */
[----:B------:R-:W1:Y:S01]  /*0e90*/  MUFU.EX2 R31, R31 ;  /* 0x0000001f001f7308 */ /* 0x000e620000000800 */
[----:B0-----:R-:W-:-:S07]  /*0ea0*/  FADD.FTZ R29, R28, 1 ;  /* 0x3f8000001c1d7421 */ /* 0x001fce0000010000 */
[----:B------:R-:W0:Y:S01]  /*0eb0*/  MUFU.EX2 R0, R0 ;  /* 0x0000000000007308 */ /* 0x000e220000000800 */
[----:B------:R-:W-:Y:S01]  /*0ec0*/  HADD2.F32 R28, -RZ, R7.H0_H0 ;  /* 0x20000007ff1c7230 */ /* 0x000fe20000004100 */
[----:B-1----:R-:W-:-:S06]  /*0ed0*/  FADD.FTZ R32, R31, 1 ;  /* 0x3f8000001f207421 */ /* 0x002fcc0000010000 */
[----:B---3--:R1:W3:Y:S01]  /*0ee0*/  MUFU.RCP R39, R29 ;  /* 0x0000001d00277308 */ /* 0x0082e20000001000 */
[----:B------:R-:W-:-:S07]  /*0ef0*/  SHF.R.U32.HI R31, RZ, 0x10, R7 ;  /* 0x00000010ff1f7819 */ /* 0x000fce0000011607 */
[----:B------:R-:W-:Y:S01]  /*0f00*/  MUFU.RCP R42, R32 ;  /* 0x00000020002a7308 */ /* 0x000fe20000001000 */
[----:B0-----:R-:W-:Y:S01]  /*0f10*/  FADD.FTZ R7, R0, 1 ;  /* 0x3f80000000077421 */ /* 0x001fe20000010000 */
[----:B-1----:R-:W-:Y:S01]  /*0f20*/  HADD2.F32 R29, -RZ, R31.H0_H0 ;  /* 0x2000001fff1d7230 */ /* 0x002fe20000004100 */
[----:B---3--:R-:W-:-:S05]  /*0f30*/  FADD.FTZ R33, -R39, 1 ;  /* 0x3f80000027217421 */ /* 0x008fca0000010100 */
[----:B------:R-:W-:Y:S01]  /*0f40*/  MUFU.RCP R31, R7 ;  /* 0x00000007001f7308 */ /* 0x000fe20000001000 */
[----:B------:R-:W-:Y:S01]  /*0f50*/  FFMA.FTZ R33, R38, R33, 1 ;  /* 0x3f80000026217423 */ /* 0x000fe20000010021 */
[----:B--2---:R0:W-:Y:S01]  /*0f60*/  STS.64 [R78.X8], R26 ;  /* 0x0000001a4e007388 */ /* 0x0041e20000008a00 */
[----:B------:R-:W-:-:S06]  /*0f70*/  NOP ;  /* 0x0000000000007918 */ /* 0x000fcc0000000000 */
[----:B------:R-:W1:Y:S01]  /*0f80*/  LDS.64 R24, [R78.X8] ;  /* 0x000000004e187984 */ /* 0x000e620000008a00 */
[----:B0-----:R-:W-:-:S06]  /*0f90*/  FMUL.FTZ R26, R34, -1.4426950216293334961 ;  /* 0xbfb8aa3b221a7820 */ /* 0x001fcc0000410000 */
[----:B------:R-:W0:Y:S02]  /*0fa0*/  MUFU.EX2 R26, R26 ;  /* 0x0000001a001a7308 */ /* 0x000e240000000800 */
[----:B0-----:R-:W-:Y:S02]  /*0fb0*/  FADD.FTZ R27, R26, 1 ;  /* 0x3f8000001a1b7421 */ /* 0x001fe40000010000 */
[----:B------:R-:W-:-:S04]  /*0fc0*/  FADD.FTZ R26, -R42, 1 ;  /* 0x3f8000002a1a7421 */ /* 0x000fc80000010100 */
[----:B------:R-:W0:Y:S01]  /*0fd0*/  MUFU.RCP R35, R27 ;  /* 0x0000001b00237308 */ /* 0x000e220000001000 */
[----:B------:R-:W-:Y:S01]  /*0fe0*/  FFMA.FTZ R26, R41, R26, 1 ;  /* 0x3f800000291a7423 */ /* 0x000fe2000001001a */
[----:B-1----:R-:W-:Y:S01]  /*0ff0*/  HADD2.F32 R40, -RZ, R25.H0_H0 ;  /* 0x20000019ff287230 */ /* 0x002fe20000004100 */
[--C-:B------:R-:W-:Y:S01]  /*1000*/  SHF.R.U32.HI R43, RZ, 0x10, R25.reuse ;  /* 0x00000010ff2b7819 */ /* 0x100fe20000011619 */
[----:B------:R-:W-:Y:S01]  /*1010*/  HADD2.F32 R32, -RZ, R24.H0_H0 ;  /* 0x20000018ff207230 */ /* 0x000fe20000004100 */
[----:B------:R-:W-:Y:S01]  /*1020*/  SHF.R.U64 R36, R24, 0x10, R25 ;  /* 0x0000001018247819 */ /* 0x000fe20000001219 */
[----:B------:R-:W-:Y:S02]  /*1030*/  IMAD R24, R96, c[0x0][0x2e8], RZ ;  /* 0x0000ba0060187a24 */ /* 0x000fe400078e02ff */
[----:B------:R-:W-:Y:S01]  /*1040*/  FMUL.FTZ R0, R28, R40 ;  /* 0x000000281c007220 */ /* 0x000fe20000410000 */
[----:B------:R-:W-:Y:S01]  /*1050*/  HADD2.F32 R43, -RZ, R43.H0_H0 ;  /* 0x2000002bff2b7230 */ /* 0x000fe20000004100 */
[----:B0-----:R-:W-:Y:S01]  /*1060*/  FADD.FTZ R7, -R35, 1 ;  /* 0x3f80000023077421 */ /* 0x001fe20000010100 */
[----:B------:R-:W-:Y:S01]  /*1070*/  HADD2.F32 R36, -RZ, R36.H0_H0 ;  /* 0x20000024ff247230 */ /* 0x000fe20000004100 */
[----:B------:R-:W-:-:S02]  /*1080*/  FMUL.FTZ R0, R39, R0 ;  /* 0x0000000027007220 */ /* 0x000fc40000410000 */
[----:B------:R-:W-:Y:S02]  /*1090*/  FMUL.FTZ R25, R29, R43 ;  /* 0x0000002b1d197220 */ /* 0x000fe40000410000 */
[----:B------:R-:W-:Y:S01]  /*10a0*/  FMUL.FTZ R33, R0, R33 ;  /* 0x0000002100217220 */ /* 0x000fe20000410000 */
[----:B------:R-:W-:Y:S01]  /*10b0*/  HADD2.F32 R0, -RZ, R37.H0_H0 ;  /* 0x20000025ff007230 */ /* 0x000fe20000004100 */
[----:B------:R-:W-:Y:S02]  /*10c0*/  FMUL.FTZ R25, R42, R25 ;  /* 0x000000192a197220 */ /* 0x000fe40000410000 */
[----:B------:R-:W-:Y:S01]  /*10d0*/  FMUL.FTZ R6, R54, R32 ;  /* 0x0000002036067220 */ /* 0x000fe20000410000 */
[----:B------:R0:W-:Y:S01]  /*10e0*/  F2F.F16.F32 R44, R33 ;  /* 0x00000021002c7304 */ /* 0x0001e20000200800 */
[----:B------:R-:W-:Y:S02]  /*10f0*/  FMUL.FTZ R27, R25, R26 ;  /* 0x0000001a191b7220 */ /* 0x000fe40000410000 */
[----:B------:R-:W-:-:S02]  /*1100*/  FMUL.FTZ R26, R0, R36 ;  /* 0x00000024001a7220 */ /* 0x000fc40000410000 */
[----:B------:R-:W-:Y:S02]  /*1110*/  FFMA.FTZ R25, R34, R7, 1 ;  /* 0x3f80000022197423 */ /* 0x000fe40000010007 */
[----:B------:R-:W-:Y:S01]  /*1120*/  FMUL.FTZ R26, R35, R26 ;  /* 0x0000001a231a7220 */ /* 0x000fe20000410000 */
[----:B------:R-:W1:Y:S01]  /*1130*/  F2F.F16.F32 R27, R27 ;  /* 0x0000001b001b7304 */ /* 0x000e620000200800 */
[C---:B------:R-:W-:Y:S02]  /*1140*/  FADD.FTZ R7, -R31.reuse, 1 ;  /* 0x3f8000001f077421 */ /* 0x040fe40000010100 */
[----:B------:R-:W-:Y:S02]  /*1150*/  FMUL.FTZ R37, R26, R25 ;  /* 0x000000191a257220 */ /* 0x000fe40000410000 */
[----:B------:R-:W-:Y:S02]  /*1160*/  FFMA.FTZ R7, R30, R7, 1 ;  /* 0x3f8000001e077423 */ /* 0x000fe40000010007 */
[----:B------:R-:W-:-:S02]  /*1170*/  FMUL.FTZ R6, R31, R6 ;  /* 0x000000061f067220 */ /* 0x000fc40000410000 */
[----:B------:R-:W2:Y:S01]  /*1180*/  F2F.F16.F32 R37, R37 ;  /* 0x0000002500257304 */ /* 0x000ea20000200800 */
[----:B------:R-:W-:Y:S02]  /*1190*/  IMAD R45, R97, c[0x0][0x2ec], R24 ;  /* 0x0000bb00612d7a24 */ /* 0x000fe400078e0218 */
[----:B0-----:R-:W-:Y:S02]  /*11a0*/  FMUL.FTZ R33, R6, R7 ;  /* 0x0000000706217220 */ /* 0x001fe40000410000 */
[----:B------:R-:W-:Y:S01]  /*11b0*/  FMUL.FTZ R31, R30, R31 ;  /* 0x0000001f1e1f7220 */ /* 0x000fe20000410000 */
[----:B------:R-:W-:Y:S01]  /*11c0*/  HADD2.F32 R30, -RZ, R20.H0_H0 ;  /* 0x20000014ff1e7230 */ /* 0x000fe20000004100 */
[----:B-1----:R-:W-:Y:S01]  /*11d0*/  PRMT R25, R44, 0x5410, R27 ;  /* 0x000054102c197816 */ /* 0x002fe2000000001b */
[----:B------:R-:W-:Y:S01]  /*11e0*/  IMAD R44, R100, c[0x0][0x2f0], RZ ;  /* 0x0000bc00642c7a24 */ /* 0x000fe200078e02ff */
[----:B------:R-:W0:Y:S01]  /*11f0*/  F2F.F16.F32 R33, R33 ;  /* 0x0000002100217304 */ /* 0x000e220000200800 */
[----:B------:R-:W-:-:S02]  /*1200*/  FMUL.FTZ R54, R54, R31 ;  /* 0x0000001f36367220 */ /* 0x000fc40000410000 */
[----:B------:R-:W-:Y:S02]  /*1210*/  FMUL.FTZ R35, R34, R35 ;  /* 0x0000002322237220 */ /* 0x000fe40000410000 */
[----:B------:R-:W-:Y:S01]  /*1220*/  FFMA.FTZ R93, R54, R30, R93 ;  /* 0x0000001e365d7223 */ /* 0x000fe2000001005d */
[----:B------:R-:W-:Y:S01]  /*1230*/  MOV R30, c[0x0][0x16c] ;  /* 0x00005b00001e7a02 */ /* 0x000fe20000000f00 */
[----:B--2---:R-:W-:Y:S01]  /*1240*/  IMAD.WIDE.U32 R6, R37, 0x10000, RZ ;  /* 0x0001000025067825 */ /* 0x004fe200078e00ff */
[----:B------:R-:W-:Y:S02]  /*1250*/  BAR.SYNC.DEFER_BLOCKING 0x0 ;  /* 0x0000000000007b1d */ /* 0x000fe40000010000 */
[----:B------:R-:W-:Y:S01]  /*1260*/  ISETP.GE.AND P1, PT, R30, 0x1, PT ;  /* 0x000000011e00780c */ /* 0x000fe20003f26270 */
[----:B------:R-:W-:Y:S01]  /*1270*/  FMUL.FTZ R0, R0, R35 ;  /* 0x0000002300007220 */ /* 0x000fe20000410000 */
[----:B------:R-:W-:Y:S01]  /*1280*/  LOP3.LUT R27, R25, R7, RZ, 0xfc, !PT ;  /* 0x00000007191b7212 */ /* 0x000fe200078efcff */
[----:B------:R-:W-:Y:S01]  /*1290*/  IMAD.WIDE.U32 R24, R97, c[0x0][0x2e8], R22 ;  /* 0x0000ba0061187a25 */ /* 0x000fe200078e0016 */
[----:B0-----:R-:W-:-:S03]  /*12a0*/  LOP3.LUT R26, R6, R33, RZ, 0xfc, !PT ;  /* 0x00000021061a7212 */ /* 0x001fc600078efcff */
[----:B------:R-:W-:Y:S01]  /*12b0*/  FMUL.FTZ R39, R38, R39 ;  /* 0x0000002726277220 */ /* 0x000fe20000410000 */
[--C-:B------:R-:W-:Y:S01]  /*12c0*/  SHF.R.U64 R33, R20, 0x10, R21.reuse ;  /* 0x0000001014217819 */ /* 0x100fe20000001215 */
[----:B------:R-:W-:Y:S01]  /*12d0*/  FMUL.FTZ R42, R41, R42 ;  /* 0x0000002a292a7220 */ /* 0x000fe20000410000 */
[----:B------:R-:W-:Y:S01]  /*12e0*/  IADD3 R25, R25, R45, RZ ;  /* 0x0000002d19197210 */ /* 0x000fe20007ffe0ff */
[----:B------:R-:W-:Y:S01]  /*12f0*/  FMUL.FTZ R52, R28, R39 ;  /* 0x000000271c347220 */ /* 0x000fe20000410000 */
[----:B------:R-:W-:Y:S01]  /*1300*/  SHF.R.U32.HI R28, RZ, 0x10, R21 ;  /* 0x00000010ff1c7819 */ /* 0x000fe20000011615 */
[----:B------:R-:W-:Y:S02]  /*1310*/  FMUL.FTZ R50, R29, R42 ;  /* 0x0000002a1d327220 */ /* 0x000fe40000410000 */
[----:B------:R-:W-:Y:S02]  /*1320*/  IMAD.WIDE.U32 R24, R101, c[0x0][0x2f0], R24 ;  /* 0x0000bc0065187a25 */ /* 0x000fe400078e0018 */
[----:B------:R-:W-:Y:S01]  /*1330*/  HADD2.F32 R28, -RZ, R28.H0_H0 ;  /* 0x2000001cff1c7230 */ /* 0x000fe20000004100 */
        /* <DEDUP_REMOVED lines=21> */
[----:B------:R-:W-:-:S02]  /*1490*/  IMAD R28, R96, c[0x0][0x210], RZ ;  /* 0x00008400601c7a24 */ /* 0x000fc400078e02ff */
[----:B0-----:R-:W-:-:S04]  /*14a0*/  IMAD.WIDE.U32 R24, R97, c[0x0][0x210], R22 ;  /* 0x0000840061187a25 */ /* 0x001fc800078e0016 */
[----:B------:R-:W-:Y:S01]  /*14b0*/  IMAD R29, R97, c[0x0][0x214], R28 ;  /* 0x00008500611d7a24 */ /* 0x000fe200078e021c */
[----:B------:R-:W0:Y:S01]  /*14c0*/  F2F.F16.F32 R6, R35 ;  /* 0x0000002300067304 */ /* 0x000e220000200800 */
[----:B------:R-:W-:-:S03]  /*14d0*/  IMAD R28, R100, c[0x0][0x218], RZ ;  /* 0x00008600641c7a24 */ /* 0x000fc600078e02ff */
[----:B------:R-:W-:Y:S01]  /*14e0*/  IADD3 R25, R25, R29, RZ ;  /* 0x0000001d19197210 */ /* 0x000fe20007ffe0ff */
[----:B------:R-:W-:-:S03]  /*14f0*/  IMAD R29, R101, c[0x0][0x21c], R28 ;  /* 0x00008700651d7a24 */ /* 0x000fc600078e021c */
[----:B------:R-:W1:Y:S01]  /*1500*/  F2F.F16.F32 R42, R42 ;  /* 0x0000002a002a7304 */ /* 0x000e620000200800 */
[----:B------:R-:W-:-:S05]  /*1510*/  IMAD.WIDE.U32 R24, R101, c[0x0][0x218], R24 ;  /* 0x0000860065187a25 */ /* 0x000fca00078e0018 */
[----:B------:R-:W-:Y:S02]  /*1520*/  IADD3 R25, R25, R29, RZ ;  /* 0x0000001d19197210 */ /* 0x000fe40007ffe0ff */
[----:B------:R-:W2:Y:S01]  /*1530*/  F2F.F16.F32 R31, R31 ;  /* 0x0000001f001f7304 */ /* 0x000ea20000200800 */
[----:B0-----:R-:W-:Y:S01]  /*1540*/  IMAD.WIDE.U32 R6, R6, 0x10000, RZ ;  /* 0x0001000006067825 */ /* 0x001fe200078e00ff */
[----:B-1----:R-:W-:-:S04]  /*1550*/  PRMT R27, R39, 0x5410, R42 ;  /* 0x00005410271b7816 */ /* 0x002fc8000000002a */
[----:B------:R-:W-:Y:S02]  /*1560*/  LOP3.LUT R27, R27, R7, RZ, 0xfc, !PT ;  /* 0x000000071b1b7212 */ /* 0x000fe400078efcff */
[----:B--2---:R-:W-:-:S05]  /*1570*/  LOP3.LUT R26, R6, R31, RZ, 0xfc, !PT ;  /* 0x0000001f061a7212 */ /* 0x004fca00078efcff */
[----:B------:R0:W-:Y:S01]  /*1580*/  STS.64 [R78.X8], R26 ;  /* 0x0000001a4e007388 */ /* 0x0001e20000008a00 */
[----:B------:R-:W-:-:S06]  /*1590*/  NOP ;  /* 0x0000000000007918 */ /* 0x000fcc0000000000 */
[----:B------:R-:W1:Y:S01]  /*15a0*/  LDS.64 R6, [R78.X8] ;  /* 0x000000004e067984 */ /* 0x000e620000008a00 */
[----:B0-----:R-:W-:-:S04]  /*15b0*/  LEA R26, P0, R24, c[0x0][0x270], 0x1 ;  /* 0x00009c00181a7a11 */ /* 0x001fc800078008ff */
[----:B------:R-:W-:-:S05]  /*15c0*/  LEA.HI.X R27, R24, c[0x0][0x274], R25, 0x1, P0 ;  /* 0x00009d00181b7a11 */ /* 0x000fca00000f0c19 */
[----:B------:R-:W-:-:S05]  /*15d0*/  IMAD.WIDE R24, R92, 0x8, R26 ;  /* 0x000000085c187825 */ /* 0x000fca00078e021a */
[----:B-1----:R0:W-:Y:S02]  /*15e0*/  STG.E.64 [R24.64], R6 ;  /* 0x0000000618007986 */ /* 0x0021e4000c101b06 */
.L_x_14110:
[--C-:B------:R-:W-:Y:S01]  /*15f0*/  SHF.R.U64 R59, R4, 0x10, R5.reuse ;  /* 0x00000010043b7819 */ /* 0x100fe20000001205 */
[----:B------:R-:W-:Y:S01]  /*1600*/  HADD2.F32 R61, -RZ, R4.H0_H0 ;  /* 0x20000004ff3d7230 */ /* 0x000fe20000004100 */
[----:B0-----:R-:W-:Y:S01]  /*1610*/  SHF.R.U32.HI R7, RZ, 0x10, R5 ;  /* 0x00000010ff077819 */ /* 0x001fe20000011605 */
        /* <DEDUP_REMOVED lines=19> */
[----:B------:R-:W-:Y:S01]  /*1750*/  FADD.FTZ R54, R54, R54 ;  /* 0x0000003636367221 */ /* 0x000fe20000010000 */
[----:B------:R-:W-:Y:S01]  /*1760*/  MOV R51, RZ ;  /* 0x000000ff00337202 */ /* 0x000fe20000000f00 */
[----:B------:R-:W-:Y:S01]  /*1770*/  FADD.FTZ R53, R0, R0 ;  /* 0x0000000000357221 */ /* 0x000fe20000010000 */
[----:B------:R-:W-:Y:S01]  /*1780*/  MOV R66, RZ ;  /* 0x000000ff00427202 */ /* 0x000fe20000000f00 */
[----:B------:R-:W-:Y:S01]  /*1790*/  IMAD.WIDE.U32 R6, R95, c[0x0][0x2a0], R4 ;  /* 0x0000a8005f067a25 */ /* 0x000fe200078e0004 */
[----:B------:R-:W-:-:S03]  /*17a0*/  CS2R R48, SRZ ;  /* 0x0000000000307805 */ /* 0x000fc6000001ff00 */
[----:B------:R-:W-:Y:S01]  /*17b0*/  IMAD R5, R95, c[0x0][0x2a4], R24 ;  /* 0x0000a9005f057a24 */ /* 0x000fe200078e0218 */
[----:B------:R-:W-:Y:S01]  /*17c0*/  LEA R4, P0, R6, c[0x0][0x318], 0x3 ;  /* 0x0000c60006047a11 */ /* 0x000fe200078018ff */
[----:B------:R-:W-:Y:S02]  /*17d0*/  FADD.FTZ R52, R52, R52 ;  /* 0x0000003434347221 */ /* 0x000fe40000010000 */
[----:B------:R-:W-:Y:S01]  /*17e0*/  FADD.FTZ R50, R50, R50 ;  /* 0x0000003232327221 */ /* 0x000fe20000010000 */
        /* <DEDUP_REMOVED lines=20> */
.L_x_14142:
        /* <DEDUP_REMOVED lines=20> */
[C---:B------:R-:W-:Y:S01]  /*1a70*/  ISETP.GT.AND P0, PT, R80.reuse, 0x1, PT ;  /* 0x000000015000780c */ /* 0x040fe20003f04270 */
        /* <DEDUP_REMOVED lines=15> */
[----:B------:R-:W-:Y:S02]  /*1b70*/  ISETP.NE.AND P2, PT, R92, 0x1f, PT ;  /* 0x0000001f5c00780c */ /* 0x000fe40003f45270 */
[----:B------:R-:W-:-:S05]  /*1b80*/  SHF.R.U32.HI R111, RZ, 0x10, R21 ;  /* 0x00000010ff6f7819 */ /* 0x000fca0000011615 */
[----:B------:R-:W-:Y:S01]  /*1b90*/  HADD2.F32 R111, -RZ, R111.H0_H0 ;  /* 0x2000006fff6f7230 */ /* 0x000fe20000004100 */
[----:B------:R-:W-:Y:S01]  /*1ba0*/  BSSY B0, `(.L_x_14112) ;  /* 0x000006e000007945 */ /* 0x000fe20003800000 */
[----:B--2---:R-:W-:Y:S02]  /*1bb0*/  FMUL.FTZ R106, R38, 1.4426950216293334961 ;  /* 0x3fb8aa3b266a7820 */ /* 0x004fe40000410000 */
        /* <DEDUP_REMOVED lines=14> */
[C---:B0-----:R-:W-:Y:S01]  /*1ca0*/  FMUL.FTZ R42, R6.reuse, R45 ;  /* 0x0000002d062a7220 */ /* 0x041fe20000410000 */
        /* <DEDUP_REMOVED lines=8> */
[-C--:B------:R-:W-:Y:S02]  /*1d30*/  FMUL.FTZ R0, R59, R106.reuse ;  /* 0x0000006a3b007220 */ /* 0x080fe40000410000 */
[C---:B------:R-:W-:Y:S01]  /*1d40*/  FMUL.FTZ R102, R62.reuse, R39 ;  /* 0x000000273e667220 */ /* 0x040fe20000410000 */
[----:B------:R-:W-:Y:S01]  /*1d50*/  MUFU.COS R124, R103 ;  /* 0x00000067007c7308 */ /* 0x000fe20000000000 */
[----:B------:R-:W-:-:S07]  /*1d60*/  FMUL.FTZ R47, R62, R106 ;  /* 0x0000006a3e2f7220 */ /* 0x000fce0000410000 */
[----:B------:R2:W3:Y:S01]  /*1d70*/  MUFU.EX2 R123, R0 ;  /* 0x00000000007b7308 */ /* 0x0004e20000000800 */
[----:B------:R-:W-:-:S07]  /*1d80*/  FMUL.FTZ R106, R60, R106 ;  /* 0x0000006a3c6a7220 */ /* 0x000fce0000410000 */
[----:B------:R-:W4:Y:S01]  /*1d90*/  MUFU.SIN R46, R103 ;  /* 0x00000067002e7308 */ /* 0x000f220000000400 */
[----:B------:R0:W5:Y:S02]  /*1da0*/  @P0 LDG.E.64 R44, [R104.64+0x8] ;  /* 0x00000806682c0981 */ /* 0x000164000c1e1b00 */
[----:B0-----:R-:W-:Y:S02]  /*1db0*/  FMUL.RZ R104, R102, 0.15915493667125701904 ;  /* 0x3e22f98366687820 */ /* 0x001fe4000040c000 */
[----:B------:R-:W-:Y:S01]  /*1dc0*/  FMUL.FTZ R102, R60, R39 ;  /* 0x000000273c667220 */ /* 0x000fe20000410000 */
[----:B------:R-:W-:-:S03]  /*1dd0*/  HADD2.F32 R108, -RZ, R4.H0_H0 ;  /* 0x20000004ff6c7230 */ /* 0x000fc60000004100 */
[----:B------:R-:W-:Y:S01]  /*1de0*/  FMUL.RZ R105, R102, 0.15915493667125701904 ;  /* 0x3e22f98366697820 */ /* 0x000fe2000040c000 */
[----:B------:R-:W-:Y:S01]  /*1df0*/  SHF.R.U64 R102, R4, 0x10, R5 ;  /* 0x0000001004667819 */ /* 0x000fe20000001205 */
[----:B------:R0:W-:Y:S01]  /*1e00*/  MUFU.EX2 R118, R106 ;  /* 0x0000006a00767308 */ /* 0x0001e20000000800 */
[----:B--2---:R-:W-:Y:S01]  /*1e10*/  HADD2.F32 R0, -RZ, R20.H0_H0 ;  /* 0x20000014ff007230 */ /* 0x004fe20000004100 */
[----:B------:R-:W-:Y:S02]  /*1e20*/  FMUL.FTZ R117, R61, R108 ;  /* 0x0000006c3d757220 */ /* 0x000fe40000410000 */
[----:B---3--:R-:W-:-:S04]  /*1e30*/  FMUL.FTZ R124, R123, R124 ;  /* 0x0000007c7b7c7220 */ /* 0x008fc80000410000 */
[----:B------:R-:W-:Y:S01]  /*1e40*/  MUFU.EX2 R47, R47 ;  /* 0x0000002f002f7308 */ /* 0x000fe20000000800 */
[----:B0-----:R-:W-:Y:S01]  /*1e50*/  HADD2.F32 R106, -RZ, R102.H0_H0 ;  /* 0x20000066ff6a7230 */ /* 0x001fe20000004100 */
[----:B------:R-:W-:Y:S01]  /*1e60*/  SHF.R.U32.HI R102, RZ, 0x10, R5 ;  /* 0x00000010ff667819 */ /* 0x000fe20000011605 */
[----:B----4-:R-:W-:-:S05]  /*1e70*/  FMUL.FTZ R123, R123, R46 ;  /* 0x0000002e7b7b7220 */ /* 0x010fca0000410000 */
[----:B------:R-:W0:Y:S01]  /*1e80*/  MUFU.SIN R116, R104 ;  /* 0x0000006800747308 */ /* 0x000e220000000400 */
[----:B------:R-:W-:Y:S02]  /*1e90*/  FMUL.FTZ R137, R61, R106 ;  /* 0x0000006a3d897220 */ /* 0x000fe40000410000 */
[----:B------:R-:W-:Y:S01]  /*1ea0*/  FMUL.FTZ R117, R0, R117 ;  /* 0x0000007500757220 */ /* 0x000fe20000410000 */
[----:B------:R-:W-:Y:S01]  /*1eb0*/  SHF.R.U64 R103, R20, 0x10, R21 ;  /* 0x0000001014677819 */ /* 0x000fe20000001215 */
[----:B------:R-:W-:-:S03]  /*1ec0*/  HADD2.F32 R102, -RZ, R102.H0_H0 ;  /* 0x20000066ff667230 */ /* 0x000fc60000004100 */
[----:B------:R2:W3:Y:S01]  /*1ed0*/  MUFU.COS R126, R104 ;  /* 0x00000068007e7308 */ /* 0x0004e20000000000 */
[----:B------:R-:W-:Y:S02]  /*1ee0*/  FMUL.FTZ R137, R0, R137 ;  /* 0x0000008900897220 */ /* 0x000fe40000410000 */
[----:B------:R-:W-:Y:S01]  /*1ef0*/  FMUL.FTZ R46, R123, R117 ;  /* 0x000000757b2e7220 */ /* 0x000fe20000410000 */
[----:B------:R-:W-:Y:S01]  /*1f00*/  HADD2.F32 R110, -RZ, R5.H0_H0 ;  /* 0x20000005ff6e7230 */ /* 0x000fe20000004100 */
[----:B------:R-:W-:Y:S02]  /*1f10*/  FMUL.FTZ R133, R59, R102 ;  /* 0x000000663b857220 */ /* 0x000fe40000410000 */
[-C--:B------:R-:W-:Y:S01]  /*1f20*/  FMUL.FTZ R4, R123, R137.reuse ;  /* 0x000000897b047220 */ /* 0x080fe20000410000 */
[----:B------:R-:W4:Y:S01]  /*1f30*/  MUFU.COS R119, R105 ;  /* 0x0000006900777308 */ /* 0x000f220000000000 */
[----:B--2---:R-:W-:Y:S01]  /*1f40*/  HADD2.F32 R104, -RZ, R103.H0_H0 ;  /* 0x20000067ff687230 */ /* 0x004fe20000004100 */
[----:B------:R-:W-:-:S02]  /*1f50*/  FFMA.FTZ R46, R124, R137, R46 ;  /* 0x000000897c2e7223 */ /* 0x000fc4000001002e */
[----:B0-----:R-:W-:-:S04]  /*1f60*/  FMUL.FTZ R125, R47, R116 ;  /* 0x000000742f7d7220 */ /* 0x001fc80000410000 */
[----:B------:R0:W2:Y:S01]  /*1f70*/  MUFU.SIN R103, R105 ;  /* 0x0000006900677308 */ /* 0x0000a20000000400 */
[----:B------:R-:W-:Y:S02]  /*1f80*/  FMUL.FTZ R135, R59, R110 ;  /* 0x0000006e3b877220 */ /* 0x000fe40000410000 */
[----:B------:R-:W-:Y:S02]  /*1f90*/  FFMA.FTZ R4, R124, R117, -R4 ;  /* 0x000000757c047223 */ /* 0x000fe40000010804 */
[----:B------:R-:W-:Y:S01]  /*1fa0*/  FFMA.FTZ R46, R104, R133, R46 ;  /* 0x00000085682e7223 */ /* 0x000fe2000001002e */
[----:B-1----:R-:W-:Y:S01]  /*1fb0*/  SHF.R.U64 R107, R6, 0x10, R7 ;  /* 0x00000010066b7819 */ /* 0x002fe20000001207 */
[----:B------:R-:W-:Y:S01]  /*1fc0*/  HADD2.F32 R109, -RZ, R6.H0_H0 ;  /* 0x20000006ff6d7230 */ /* 0x000fe20000004100 */
[----:B---3--:R-:W-:Y:S02]  /*1fd0*/  FMUL.FTZ R126, R47, R126 ;  /* 0x0000007e2f7e7220 */ /* 0x008fe40000410000 */
[----:B------:R-:W-:-:S02]  /*1fe0*/  FFMA.FTZ R4, R104, R135, R4 ;  /* 0x0000008768047223 */ /* 0x000fc40000010004 */
[C---:B------:R-:W-:Y:S01]  /*1ff0*/  FMUL.FTZ R5, R125.reuse, R46 ;  /* 0x0000002e7d057220 */ /* 0x040fe20000410000 */
[----:B------:R-:W-:Y:S01]  /*2000*/  HADD2.F32 R107, -RZ, R107.H0_H0 ;  /* 0x2000006bff6b7230 */ /* 0x000fe20000004100 */
[-C--:B------:R-:W-:Y:S01]  /*2010*/  FMUL.FTZ R47, R125, R4.reuse ;  /* 0x000000047d2f7220 */ /* 0x080fe20000410000 */
[----:B0-----:R-:W-:Y:S01]  /*2020*/  HADD2.F32 R105, -RZ, R21.H0_H0 ;  /* 0x20000015ff697230 */ /* 0x001fe20000004100 */
[----:B------:R-:W-:Y:S02]  /*2030*/  FFMA.FTZ R5, R126, R4, -R5 ;  /* 0x000000047e057223 */ /* 0x000fe40000010805 */
[----:B------:R-:W-:Y:S02]  /*2040*/  FMUL.FTZ R140, R62, R109 ;  /* 0x0000006d3e8c7220 */ /* 0x000fe40000410000 */
[C---:B----4-:R-:W-:Y:S02]  /*2050*/  FMUL.FTZ R119, R118.reuse, R119 ;  /* 0x0000007776777220 */ /* 0x050fe40000410000 */
[----:B--2---:R-:W-:-:S02]  /*2060*/  FMUL.FTZ R118, R118, R103 ;  /* 0x0000006776767220 */ /* 0x004fc40000410000 */
[----:B------:R-:W-:Y:S02]  /*2070*/  FFMA.FTZ R47, R126, R46, R47 ;  /* 0x0000002e7e2f7223 */ /* 0x000fe4000001002f */
[----:B------:R-:W-:Y:S02]  /*2080*/  FMUL.FTZ R138, R62, R107 ;  /* 0x0000006b3e8a7220 */ /* 0x000fe40000410000 */
[C---:B------:R-:W-:Y:S01]  /*2090*/  FFMA.FTZ R6, R105.reuse, R140, R5 ;  /* 0x0000008c69067223 */ /* 0x040fe20000010005 */
[----:B------:R-:W-:Y:S01]  /*20a0*/  SHF.R.U32.HI R113, RZ, 0x10, R7 ;  /* 0x00000010ff717819 */ /* 0x000fe20000011607 */
[----:B------:R-:W-:Y:S02]  /*20b0*/  FFMA.FTZ R47, R105, R138, R47 ;  /* 0x0000008a692f7223 */ /* 0x000fe4000001002f */
[----:B------:R-:W-:Y:S01]  /*20c0*/  FMUL.FTZ R46, R118, R6 ;  /* 0x00000006762e7220 */ /* 0x000fe20000410000 */
[----:B------:R-:W-:Y:S02]  /*20d0*/  HADD2.F32 R103, -RZ, R7.H0_H0 ;  /* 0x20000007ff677230 */ /* 0x000fe40000004100 */
[----:B------:R-:W-:Y:S01]  /*20e0*/  HADD2.F32 R113, -RZ, R113.H0_H0 ;  /* 0x20000071ff717230 */ /* 0x000fe20000004100 */
[----:B------:R-:W-:-:S02]  /*20f0*/  FFMA.FTZ R46, R119, R47, R46 ;  /* 0x0000002f772e7223 */ /* 0x000fc4000001002e */
[----:B------:R-:W-:Y:S02]  /*2100*/  FMUL.FTZ R47, R118, R47 ;  /* 0x0000002f762f7220 */ /* 0x000fe40000410000 */
[C---:B------:R-:W-:Y:S02]  /*2110*/  FMUL.FTZ R134, R60.reuse, R113 ;  /* 0x000000713c867220 */ /* 0x040fe40000410000 */
[----:B------:R-:W-:Y:S02]  /*2120*/  FFMA.FTZ R47, R119, R6, -R47 ;  /* 0x00000006772f7223 */ /* 0x000fe4000001082f */
[----:B------:R-:W-:Y:S02]  /*2130*/  FMUL.FTZ R136, R60, R103 ;  /* 0x000000673c887220 */ /* 0x000fe40000410000 */
[C---:B------:R-:W-:Y:S02]  /*2140*/  FFMA.FTZ R130, R111.reuse, R134, R46 ;  /* 0x000000866f827223 */ /* 0x040fe4000001002e */
[----:B------:R-:W-:-:S02]  /*2150*/  FFMA.FTZ R132, R111, R136, R47 ;  /* 0x000000886f847223 */ /* 0x000fc4000001002f */
[----:B------:R0:W1:Y:S01]  /*2160*/  @P2 LDS.64 R46, [R92.X8+0x1a88] ;  /* 0x001a88005c2e2984 */ /* 0x0000620000008a00 */
[CC--:B------:R-:W-:Y:S02]  /*2170*/  FMUL.FTZ R5, R43.reuse, R123.reuse ;  /* 0x0000007b2b057220 */ /* 0x0c0fe40000410000 */
[C---:B------:R-:W-:Y:S02]  /*2180*/  FMUL.FTZ R4, R42.reuse, R123 ;  /* 0x0000007b2a047220 */ /* 0x040fe40000410000 */
[-C--:B------:R-:W-:Y:S02]  /*2190*/  FFMA.FTZ R5, R42, R124.reuse, -R5 ;  /* 0x0000007c2a057223 */ /* 0x080fe40000010805 */
[----:B------:R-:W-:Y:S02]  /*21a0*/  FFMA.FTZ R4, R43, R124, R4 ;  /* 0x0000007c2b047223 */ /* 0x000fe40000010004 */
[C---:B------:R-:W-:Y:S02]  /*21b0*/  FMUL.FTZ R7, R125.reuse, R5 ;  /* 0x000000057d077220 */ /* 0x040fe40000410000 */
[----:B------:R-:W-:-:S02]  /*21c0*/  FMUL.FTZ R6, R125, R4 ;  /* 0x000000047d067220 */ /* 0x000fc40000410000 */
[C---:B------:R-:W-:Y:S02]  /*21d0*/  FFMA.FTZ R7, R126.reuse, R4, R7 ;  /* 0x000000047e077223 */ /* 0x040fe40000010007 */
[----:B------:R-:W-:Y:S01]  /*21e0*/  FFMA.FTZ R6, R126, R5, -R6 ;  /* 0x000000057e067223 */ /* 0x000fe20000010806 */
[----:B------:R-:W-:Y:S05]  /*21f0*/  @P2 BRA `(.L_x_14113) ;  /* 0x0000008000002947 */ /* 0x000fea0003800000 */
[----:B0-----:R-:W-:Y:S01]  /*2200*/  ISETP.NE.AND P0, PT, R80, c[0x0][0x174], PT ;  /* 0x00005d0050007a0c */ /* 0x001fe20003f05270 */
[----:B-1----:R-:W-:Y:S01]  /*2210*/  HFMA2.MMA R47, -RZ, RZ, 0, 0 ;  /* 0x00000000ff2f7435 */ /* 0x002fe200000001ff */
[----:B------:R-:W-:-:S11]  /*2220*/  MOV R46, 0x3f800000 ;  /* 0x3f800000002e7802 */ /* 0x000fd60000000f00 */
[----:B------:R-:W-:-:S04]  /*2230*/  @P0 LEA.HI R4, R80, R80, RZ, 0x1 ;  /* 0x0000005050040211 */ /* 0x000fc800078f08ff */
[----:B------:R-:W-:-:S04]  /*2240*/  @P0 LOP3.LUT R5, R4, 0xfffffe, RZ, 0xc0, !PT ;  /* 0x00fffffe04050812 */ /* 0x000fc800078ec0ff */
[----:B------:R-:W-:-:S04]  /*2250*/  @P0 IADD3 R4, -R5, R80, RZ ;  /* 0x0000005005040210 */ /* 0x000fc80007ffe1ff */
[----:B------:R-:W-:-:S05]  /*2260*/  @P0 LEA R4, R4, R51, 0x8 ;  /* 0x0000003304040211 */ /* 0x000fca00078e40ff */
[----:B------:R0:W1:Y:S02]  /*2270*/  @P0 LDS.64 R46, [R4.X8+0xa80] ;  /* 0x000a8000042e0984 */ /* 0x0000640000008a00 */
.L_x_14113:
[----:B0-----:R-:W-:Y:S05]  /*2280*/  BSYNC B0 ;  /* 0x0000000000007941 */ /* 0x001fea0003800000 */
.L_x_14112:
[----:B------:R-:W0:Y:S01]  /*2290*/  SHFL.UP PT, R116, R130, 0x1, RZ ;  /* 0x0420000082747989 */ /* 0x000e2200000e00ff */
[-C--:B------:R-:W-:Y:S01]  /*22a0*/  FMUL.FTZ R139, R118, R7.reuse ;  /* 0x00000007768b7220 */ /* 0x080fe20000410000 */
        /* <DEDUP_REMOVED lines=31> */
[C---:B---3--:R-:W-:Y:S02]  /*24a0*/  FMUL.FTZ R115, R7.reuse, R4 ;  /* 0x0000000407737220 */ /* 0x048fe40000410000 */
[----:B------:R-:W-:Y:S01]  /*24b0*/  @P0 FADD.FTZ R132, R132, R5 ;  /* 0x0000000584840221 */ /* 0x000fe20000010000 */
[----:B------:R-:W0:Y:S01]  /*24c0*/  SHFL.UP PT, R116, R130, 0x4, RZ ;  /* 0x0480000082747989 */ /* 0x000e2200000e00ff */
[-C--:B----4-:R-:W-:Y:S02]  /*24d0*/  FMUL.FTZ R5, R7, R6.reuse ;  /* 0x0000000607057220 */ /* 0x090fe40000410000 */
[C---:B------:R-:W-:Y:S02]  /*24e0*/  FFMA.FTZ R6, R139.reuse, R6, R115 ;  /* 0x000000068b067223 */ /* 0x040fe40000010073 */
[----:B------:R-:W2:Y:S01]  /*24f0*/  SHFL.UP PT, R115, R132, 0x4, RZ ;  /* 0x0480000084737989 */ /* 0x000ea200000e00ff */
[----:B------:R-:W-:-:S02]  /*2500*/  @P0 FFMA.FTZ R139, R139, R4, -R5 ;  /* 0x000000048b8b0223 */ /* 0x000fc40000010805 */
[----:B------:R-:W-:Y:S01]  /*2510*/  FSEL R6, R7, R6, !P0 ;  /* 0x0000000607067208 */ /* 0x000fe20004000000 */
[----:B------:R-:W-:Y:S01]  /*2520*/  FMUL.FTZ R128, R52, R40 ;  /* 0x0000002834807220 */ /* 0x000fe20000410000 */
[----:B------:R-:W-:Y:S01]  /*2530*/  ISETP.GE.AND P0, PT, R78, 0x4, PT ;  /* 0x000000044e00780c */ /* 0x000fe20003f06270 */
[----:B------:R-:W3:Y:S04]  /*2540*/  SHFL.UP PT, R4, R139, 0x4, RZ ;  /* 0x048000008b047989 */ /* 0x000ee800000e00ff */
[----:B------:R-:W4:Y:S01]  /*2550*/  SHFL.UP PT, R5, R6, 0x4, RZ ;  /* 0x0480000006057989 */ /* 0x000f2200000e00ff */
[C---:B0-----:R-:W-:Y:S02]  /*2560*/  FMUL.FTZ R120, R6.reuse, R116 ;  /* 0x0000007406787220 */ /* 0x041fe40000410000 */
[----:B--2---:R-:W-:-:S02]  /*2570*/  FMUL.FTZ R7, R6, R115 ;  /* 0x0000007306077220 */ /* 0x004fc40000410000 */
[C---:B------:R-:W-:Y:S02]  /*2580*/  FFMA.FTZ R115, R139.reuse, R115, -R120 ;  /* 0x000000738b737223 */ /* 0x040fe40000010878 */
[----:B------:R-:W-:Y:S02]  /*2590*/  FFMA.FTZ R127, R139, R116, R7 ;  /* 0x000000748b7f7223 */ /* 0x000fe40000010007 */
[----:B---3--:R-:W-:Y:S02]  /*25a0*/  FMUL.FTZ R116, R6, R4 ;  /* 0x0000000406747220 */ /* 0x008fe40000410000 */
[----:B------:R-:W-:Y:S02]  /*25b0*/  @P0 FADD.FTZ R132, R132, R115 ;  /* 0x0000007384840221 */ /* 0x000fe40000010000 */
[----:B----4-:R-:W-:Y:S02]  /*25c0*/  FMUL.FTZ R7, R6, R5 ;  /* 0x0000000506077220 */ /* 0x010fe40000410000 */
[----:B------:R-:W-:-:S02]  /*25d0*/  @P0 FADD.FTZ R130, R130, R127 ;  /* 0x0000007f82820221 */ /* 0x000fc40000010000 */
        /* <DEDUP_REMOVED lines=9> */
[-C--:B--2---:R-:W-:Y:S02]  /*2670*/  FMUL.FTZ R115, R5, R120.reuse ;  /* 0x0000007805737220 */ /* 0x084fe40000410000 */
[----:B------:R-:W-:Y:S02]  /*2680*/  FFMA.FTZ R127, R139, R120, R7 ;  /* 0x000000788b7f7223 */ /* 0x000fe40000010007 */
[----:B---3--:R-:W-:-:S02]  /*2690*/  FMUL.FTZ R7, R5, R4 ;  /* 0x0000000405077220 */ /* 0x008fc40000410000 */
[C---:B------:R-:W-:Y:S02]  /*26a0*/  FFMA.FTZ R115, R139.reuse, R116, -R115 ;  /* 0x000000748b737223 */ /* 0x040fe40000010873 */
[-C--:B----4-:R-:W-:Y:S02]  /*26b0*/  FFMA.FTZ R116, R139, R6.reuse, R7 ;  /* 0x000000068b747223 */ /* 0x090fe40000010007 */
[C---:B------:R-:W-:Y:S02]  /*26c0*/  FMUL.FTZ R6, R5.reuse, R6 ;  /* 0x0000000605067220 */ /* 0x040fe40000410000 */
[----:B------:R-:W-:Y:S01]  /*26d0*/  @P0 FADD.FTZ R130, R130, R127 ;  /* 0x0000007f82820221 */ /* 0x000fe20000010000 */
[----:B------:R-:W-:Y:S01]  /*26e0*/  FSEL R5, R5, R116, !P0 ;  /* 0x0000007405057208 */ /* 0x000fe20004000000 */
[----:B------:R-:W-:Y:S02]  /*26f0*/  @P0 FFMA.FTZ R139, R139, R4, -R6 ;  /* 0x000000048b8b0223 */ /* 0x000fe40000010806 */
[----:B------:R-:W-:Y:S01]  /*2700*/  @P0 FADD.FTZ R132, R132, R115 ;  /* 0x0000007384840221 */ /* 0x000fe20000010000 */
[----:B------:R-:W0:Y:S01]  /*2710*/  SHFL.UP PT, R144, R130, 0x10, RZ ;  /* 0x0600000082907989 */ /* 0x000e2200000e00ff */
[----:B------:R-:W-:Y:S01]  /*2720*/  FMUL.FTZ R115, R50, R41 ;  /* 0x0000002932737220 */ /* 0x000fe20000410000 */
[----:B------:R-:W-:Y:S01]  /*2730*/  ISETP.GE.AND P0, PT, R78, 0x10, PT ;  /* 0x000000104e00780c */ /* 0x000fe20003f06270 */
[----:B------:R-:W-:Y:S01]  /*2740*/  FMUL.FTZ R116, R50, R40 ;  /* 0x0000002832747220 */ /* 0x000fe20000410000 */
[----:B------:R-:W2:Y:S01]  /*2750*/  SHFL.UP PT, R4, R139, 0x10, RZ ;  /* 0x060000008b047989 */ /* 0x000ea200000e00ff */
[----:B------:R-:W-:-:S02]  /*2760*/  FMUL.FTZ R127, R119, R115 ;  /* 0x00000073777f7220 */ /* 0x000fc40000410000 */
[----:B------:R-:W-:Y:S01]  /*2770*/  FMUL.FTZ R7, R118, R115 ;  /* 0x0000007376077220 */ /* 0x000fe20000410000 */
[----:B------:R-:W3:Y:S01]  /*2780*/  SHFL.UP PT, R142, R132, 0x10, RZ ;  /* 0x06000000848e7989 */ /* 0x000ee200000e00ff */
[----:B------:R-:W-:Y:S02]  /*2790*/  FMUL.FTZ R120, R52, R41 ;  /* 0x0000002934787220 */ /* 0x000fe40000410000 */
[-C--:B------:R-:W-:Y:S01]  /*27a0*/  FFMA.FTZ R129, -R118, R116.reuse, -R127 ;  /* 0x0000007476817223 */ /* 0x080fe2000001097f */
[----:B------:R-:W4:Y:S01]  /*27b0*/  SHFL.UP PT, R6, R5, 0x10, RZ ;  /* 0x0600000005067989 */ /* 0x000f2200000e00ff */
[----:B------:R-:W-:Y:S02]  /*27c0*/  FFMA.FTZ R127, R119, R116, -R7 ;  /* 0x00000074777f7223 */ /* 0x000fe40000010807 */
[----:B------:R-:W-:Y:S02]  /*27d0*/  FADD.FTZ R141, -R120, R129 ;  /* 0x00000081788d7221 */ /* 0x000fe40000010100 */
[----:B------:R-:W-:-:S02]  /*27e0*/  FADD.FTZ R131, R128, R127 ;  /* 0x0000007f80837221 */ /* 0x000fc40000010000 */
[C---:B------:R-:W-:Y:S02]  /*27f0*/  FMUL.FTZ R127, R125.reuse, -R141 ;  /* 0x8000008d7d7f7220 */ /* 0x040fe40000410000 */
[-C--:B------:R-:W-:Y:S02]  /*2800*/  FMUL.FTZ R143, R125, -R131.reuse ;  /* 0x800000837d8f7220 */ /* 0x080fe40000410000 */
[----:B------:R-:W-:Y:S02]  /*2810*/  FFMA.FTZ R146, R126, R131, -R127 ;  /* 0x000000837e927223 */ /* 0x000fe4000001087f */
[C---:B0-----:R-:W-:Y:S02]  /*2820*/  FMUL.FTZ R7, R5.reuse, R144 ;  /* 0x0000009005077220 */ /* 0x041fe40000410000 */
[----:B--2---:R-:W-:Y:S02]  /*2830*/  FMUL.FTZ R127, R5, R4 ;  /* 0x00000004057f7220 */ /* 0x004fe40000410000 */
[----:B---3--:R-:W-:-:S02]  /*2840*/  FFMA.FTZ R129, R139, R142, -R7 ;  /* 0x0000008e8b817223 */ /* 0x008fc40000010807 */
[C---:B------:R-:W-:Y:S02]  /*2850*/  FMUL.FTZ R142, R5.reuse, R142 ;  /* 0x0000008e058e7220 */ /* 0x040fe40000410000 */
[-C--:B----4-:R-:W-:Y:S02]  /*2860*/  FMUL.FTZ R7, R5, R6.reuse ;  /* 0x0000000605077220 */ /* 0x090fe40000410000 */
[C---:B------:R-:W-:Y:S02]  /*2870*/  FFMA.FTZ R6, R139.reuse, R6, R127 ;  /* 0x000000068b067223 */ /* 0x040fe4000001007f */
[----:B------:R-:W-:Y:S02]  /*2880*/  FFMA.FTZ R131, R139, R144, R142 ;  /* 0x000000908b837223 */ /* 0x000fe4000001008e */
[----:B------:R-:W-:Y:S01]  /*2890*/  FFMA.FTZ R142, R126, R141, R143 ;  /* 0x0000008d7e8e7223 */ /* 0x000fe2000001008f */
[----:B------:R-:W-:Y:S01]  /*28a0*/  FSEL R141, R5, R6, !P0 ;  /* 0x00000006058d7208 */ /* 0x000fe20004000000 */
[----:B------:R-:W-:Y:S01]  /*28b0*/  @P0 FFMA.FTZ R139, R139, R4, -R7 ;  /* 0x000000048b8b0223 */ /* 0x000fe20000010807 */
        /* <DEDUP_REMOVED lines=17> */
[C---:B-1----:R-:W-:Y:S01]  /*29d0*/  FMUL.FTZ R142, R118.reuse, R47 ;  /* 0x0000002f768e7220 */ /* 0x042fe20000410000 */
[----:B------:R-:W-:Y:S01]  /*29e0*/  SHF.L.U32 R131, R51, 0x4, RZ ;  /* 0x0000000433837819 */ /* 0x000fe200000006ff */
[----:B------:R-:W-:-:S02]  /*29f0*/  FMUL.FTZ R144, R118, -R46 ;  /* 0x8000002e76907220 */ /* 0x000fc40000410000 */
[C---:B------:R-:W-:Y:S02]  /*2a00*/  FFMA.FTZ R151, R124.reuse, R143, R147 ;  /* 0x0000008f7c977223 */ /* 0x040fe40000010093 */
[----:B------:R-:W-:Y:S01]  /*2a10*/  FFMA.FTZ R149, R124, R146, -R145 ;  /* 0x000000927c957223 */ /* 0x000fe20000010891 */
[----:B------:R1:W1:Y:S01]  /*2a20*/  @!P0 LDS.128 R4, [R131+0x1b80] ;  /* 0x001b800083048984 */ /* 0x0002620000000c00 */
[C---:B------:R-:W-:Y:S01]  /*2a30*/  FFMA.FTZ R143, R119.reuse, R46, -R142 ;  /* 0x0000002e778f7223 */ /* 0x040fe2000001088e */
[----:B------:R-:W-:Y:S01]  /*2a40*/  ISETP.NE.AND P0, PT, R112, 0x1f, PT ;  /* 0x0000001f7000780c */ /* 0x000fe20003f05270 */
[----:B------:R-:W-:Y:S02]  /*2a50*/  FFMA.FTZ R145, R119, -R47, R144 ;  /* 0x8000002f77917223 */ /* 0x000fe40000010090 */
[C---:B0-----:R-:W-:Y:S02]  /*2a60*/  FMUL.FTZ R142, R141.reuse, R45 ;  /* 0x0000002d8d8e7220 */ /* 0x041fe40000410000 */
[----:B------:R-:W-:-:S02]  /*2a70*/  FMUL.FTZ R144, R141, R44 ;  /* 0x0000002c8d907220 */ /* 0x000fc40000410000 */
[C---:B------:R-:W-:Y:S02]  /*2a80*/  FMUL.FTZ R147, R125.reuse, -R143 ;  /* 0x8000008f7d937220 */ /* 0x040fe40000410000 */
[----:B------:R-:W-:Y:S02]  /*2a90*/  FMUL.FTZ R146, R125, -R145 ;  /* 0x800000917d927220 */ /* 0x000fe40000410000 */
[C---:B--2---:R-:W-:Y:S02]  /*2aa0*/  FFMA.FTZ R141, R139.reuse, R44, -R142 ;  /* 0x0000002c8b8d7223 */ /* 0x044fe4000001088e */
[----:B------:R-:W-:Y:S02]  /*2ab0*/  FFMA.FTZ R139, R139, R45, R144 ;  /* 0x0000002d8b8b7223 */ /* 0x000fe40000010090 */
[C---:B------:R-:W-:Y:S02]  /*2ac0*/  FFMA.FTZ R147, R126.reuse, R145, R147 ;  /* 0x000000917e937223 */ /* 0x040fe40000010093 */
[----:B------:R-:W-:-:S02]  /*2ad0*/  FFMA.FTZ R146, R126, R143, -R146 ;  /* 0x0000008f7e927223 */ /* 0x000fc40000010892 */
[----:B---3--:R-:W-:Y:S02]  /*2ae0*/  @P1 FADD.FTZ R45, R130, R139 ;  /* 0x0000008b822d1221 */ /* 0x008fe40000010000 */
[----:B----4-:R-:W-:Y:S02]  /*2af0*/  @P1 FADD.FTZ R44, R132, R141 ;  /* 0x0000008d842c1221 */ /* 0x010fe40000010000 */
[C---:B------:R-:W-:Y:S02]  /*2b00*/  FMUL.FTZ R139, R123.reuse, -R147 ;  /* 0x800000937b8b7220 */ /* 0x040fe40000410000 */
[C---:B------:R-:W-:Y:S02]  /*2b10*/  FMUL.FTZ R130, R54.reuse, R40 ;  /* 0x0000002836827220 */ /* 0x040fe40000410000 */
[----:B------:R-:W-:Y:S02]  /*2b20*/  FMUL.FTZ R132, R54, R41 ;  /* 0x0000002936847220 */ /* 0x000fe40000410000 */
[----:B------:R-:W-:-:S02]  /*2b30*/  FMUL.FTZ R143, R123, -R146 ;  /* 0x800000927b8f7220 */ /* 0x000fc40000410000 */
[----:B------:R-:W-:Y:S02]  /*2b40*/  FFMA.FTZ R142, R124, R146, -R139 ;  /* 0x000000927c8e7223 */ /* 0x000fe4000001088b */
[----:B------:R-:W-:Y:S02]  /*2b50*/  FADD.FTZ R141, R130, R149 ;  /* 0x00000095828d7221 */ /* 0x000fe40000010000 */
        /* <DEDUP_REMOVED lines=11> */
[C---:B01----:R-:W-:Y:S02]  /*2c10*/  FMUL.FTZ R41, R143.reuse, R148 ;  /* 0x000000948f297220 */ /* 0x043fe40000410000 */
[C---:B----4-:R-:W-:Y:S02]  /*2c20*/  FMUL.FTZ R43, R143.reuse, R144 ;  /* 0x000000908f2b7220 */ /* 0x050fe40000410000 */
[C---:B---3--:R-:W-:Y:S02]  /*2c30*/  FMUL.FTZ R45, R143.reuse, R40 ;  /* 0x000000288f2d7220 */ /* 0x048fe40000410000 */
        /* <DEDUP_REMOVED lines=8> */
.L_x_14115:
[----:B-1----:R-:W-:Y:S05]  /*2cc0*/  BSYNC B0 ;  /* 0x0000000000007941 */ /* 0x002fea0003800000 */
.L_x_14114:
[----:B------:R-:W-:Y:S01]  /*2cd0*/  ISETP.GT.U32.AND P0, PT, R112, 0x1d, PT ;  /* 0x0000001d7000780c */ /* 0x000fe20003f04070 */
[----:B------:R-:W-:Y:S01]  /*2ce0*/  FADD.FTZ R137, R137, R42 ;  /* 0x0000002a89897221 */ /* 0x000fe20000010000 */
[----:B----4-:R1:W4:Y:S01]  /*2cf0*/  SHFL.DOWN PT, R144, R142, 0x2, 0x1f ;  /* 0x08401f008e907f89 */ /* 0x01032200000e0000 */
[----:B------:R-:W-:Y:S01]  /*2d00*/  FADD.FTZ R117, R117, R44 ;  /* 0x0000002c75757221 */ /* 0x000fe20000010000 */
[----:B------:R-:W-:Y:S01]  /*2d10*/  BSSY B0, `(.L_x_14116) ;  /* 0x0000014000007945 */ /* 0x000fe20003800000 */
[C---:B---3--:R-:W-:Y:S01]  /*2d20*/  FMUL.FTZ R40, R123.reuse, R137 ;  /* 0x000000897b287220 */ /* 0x048fe20000410000 */
[----:B--2---:R1:W2:Y:S01]  /*2d30*/  SHFL.DOWN PT, R146, R143, 0x2, 0x1f ;  /* 0x08401f008f927f89 */ /* 0x0042a200000e0000 */
[----:B------:R-:W-:-:S02]  /*2d40*/  FMUL.FTZ R41, R123, R117 ;  /* 0x000000757b297220 */ /* 0x000fc40000410000 */
[C---:B------:R-:W-:Y:S01]  /*2d50*/  FFMA.FTZ R40, R124.reuse, R117, -R40 ;  /* 0x000000757c287223 */ /* 0x040fe20000010828 */
[----:B------:R1:W3:Y:S01]  /*2d60*/  SHFL.DOWN PT, R42, R141, 0x2, 0x1f ;  /* 0x08401f008d2a7f89 */ /* 0x0002e200000e0000 */
[----:B------:R-:W-:-:S03]  /*2d70*/  FFMA.FTZ R41, R124, R137, R41 ;  /* 0x000000897c297223 */ /* 0x000fc60000010029 */
[----:B------:R1:W0:Y:S01]  /*2d80*/  SHFL.DOWN PT, R44, R139, 0x2, 0x1f ;  /* 0x08401f008b2c7f89 */ /* 0x00022200000e0000 */
[----:B------:R-:W-:Y:S05]  /*2d90*/  @P0 BRA `(.L_x_14117) ;  /* 0x000000b000000947 */ /* 0x000fea0003800000 */
[C---:B--2---:R-:W-:Y:S02]  /*2da0*/  FMUL.FTZ R43, R143.reuse, R146 ;  /* 0x000000928f2b7220 */ /* 0x044fe40000410000 */
[C---:B0-----:R-:W-:Y:S02]  /*2db0*/  FMUL.FTZ R45, R143.reuse, R44 ;  /* 0x0000002c8f2d7220 */ /* 0x041fe40000410000 */
[C---:B---3--:R-:W-:Y:S02]  /*2dc0*/  FMUL.FTZ R145, R143.reuse, R42 ;  /* 0x0000002a8f917220 */ /* 0x048fe40000410000 */
[-C--:B-1--4-:R-:W-:Y:S02]  /*2dd0*/  FMUL.FTZ R143, R143, R144.reuse ;  /* 0x000000908f8f7220 */ /* 0x092fe40000410000 */
[C---:B------:R-:W-:Y:S02]  /*2de0*/  FFMA.FTZ R43, R142.reuse, R144, -R43 ;  /* 0x000000908e2b7223 */ /* 0x040fe4000001082b */
[----:B------:R-:W-:-:S02]  /*2df0*/  FFMA.FTZ R42, R142, R42, -R45 ;  /* 0x0000002a8e2a7223 */ /* 0x000fc4000001082d */
[C---:B------:R-:W-:Y:S02]  /*2e00*/  FFMA.FTZ R44, R142.reuse, R44, R145 ;  /* 0x0000002c8e2c7223 */ /* 0x040fe40000010091 */
[----:B------:R-:W-:Y:S01]  /*2e10*/  FFMA.FTZ R143, R142, R146, R143 ;  /* 0x000000928e8f7223 */ /* 0x000fe2000001008f */
[----:B------:R-:W-:Y:S01]  /*2e20*/  MOV R142, R43 ;  /* 0x0000002b008e7202 */ /* 0x000fe20000000f00 */
[----:B------:R-:W-:Y:S02]  /*2e30*/  FADD.FTZ R141, R141, R42 ;  /* 0x0000002a8d8d7221 */ /* 0x000fe40000010000 */
[----:B------:R-:W-:Y:S02]  /*2e40*/  FADD.FTZ R139, R139, R44 ;  /* 0x0000002c8b8b7221 */ /* 0x000fe40000010000 */
.L_x_14117:
[----:B------:R-:W-:Y:S05]  /*2e50*/  BSYNC B0 ;  /* 0x0000000000007941 */ /* 0x000fea0003800000 */
.L_x_14116:
[----:B------:R-:W-:Y:S01]  /*2e60*/  ISETP.GT.U32.AND P0, PT, R112, 0x1b, PT ;  /* 0x0000001b7000780c */ /* 0x000fe20003f04070 */
[C---:B---3--:R-:W-:Y:S01]  /*2e70*/  FFMA.FTZ R42, R104.reuse, R135, R40 ;  /* 0x00000087682a7223 */ /* 0x048fe20000010028 */
[----:B--2---:R2:W3:Y:S01]  /*2e80*/  SHFL.DOWN PT, R146, R142, 0x4, 0x1f ;  /* 0x08801f008e927f89 */ /* 0x0044e200000e0000 */
[----:B------:R-:W-:Y:S01]  /*2e90*/  FFMA.FTZ R43, R104, R133, R41 ;  /* 0x00000085682b7223 */ /* 0x000fe20000010029 */
[----:B------:R-:W-:Y:S01]  /*2ea0*/  BSSY B0, `(.L_x_14118) ;  /* 0x0000016000007945 */ /* 0x000fe20003800000 */
[CC--:B------:R-:W-:Y:S01]  /*2eb0*/  FMUL.FTZ R40, R125.reuse, R42.reuse ;  /* 0x0000002a7d287220 */ /* 0x0c0fe20000410000 */
[----:B0-----:R2:W0:Y:S01]  /*2ec0*/  SHFL.DOWN PT, R148, R143, 0x4, 0x1f ;  /* 0x08801f008f947f89 */ /* 0x00142200000e0000 */
[-C--:B------:R-:W-:Y:S01]  /*2ed0*/  FMUL.FTZ R41, R125, R43.reuse ;  /* 0x0000002b7d297220 */ /* 0x080fe20000410000 */
[----:B------:R-:W-:Y:S01]  /*2ee0*/  ISETP.GT.U32.AND P1, PT, R112, 0x17, PT ;  /* 0x000000177000780c */ /* 0x000fe20003f24070 */
[----:B------:R-:W-:Y:S01]  /*2ef0*/  FFMA.FTZ R40, R126, R43, R40 ;  /* 0x0000002b7e287223 */ /* 0x000fe20000010028 */
[----:B------:R2:W1:Y:S01]  /*2f00*/  SHFL.DOWN PT, R44, R141, 0x4, 0x1f ;  /* 0x08801f008d2c7f89 */ /* 0x00046200000e0000 */
[----:B------:R-:W-:Y:S01]  /*2f10*/  ISETP.GT.U32.AND P3, PT, R112, 0xf, PT ;  /* 0x0000000f7000780c */ /* 0x000fe20003f64070 */
[----:B------:R-:W-:-:S02]  /*2f20*/  FFMA.FTZ R41, R126, R42, -R41 ;  /* 0x0000002a7e297223 */ /* 0x000fc40000010829 */
[----:B----4-:R2:W4:Y:S01]  /*2f30*/  SHFL.DOWN PT, R144, R139, 0x4, 0x1f ;  /* 0x08801f008b907f89 */ /* 0x01052200000e0000 */
[----:B------:R-:W-:Y:S05]  /*2f40*/  @P0 BRA `(.L_x_14119) ;  /* 0x000000b000000947 */ /* 0x000fea0003800000 */
[C---:B0-----:R-:W-:Y:S02]  /*2f50*/  FMUL.FTZ R45, R143.reuse, R148 ;  /* 0x000000948f2d7220 */ /* 0x041fe40000410000 */
[C---:B----4-:R-:W-:Y:S02]  /*2f60*/  FMUL.FTZ R133, R143.reuse, R144 ;  /* 0x000000908f857220 */ /* 0x050fe40000410000 */
        /* <DEDUP_REMOVED lines=9> */
.L_x_14119:
[----:B------:R-:W-:Y:S05]  /*3000*/  BSYNC B0 ;  /* 0x0000000000007941 */ /* 0x000fea0003800000 */
.L_x_14118:
[C---:B-1----:R-:W-:Y:S01]  /*3010*/  FFMA.FTZ R44, R105.reuse, R140, R41 ;  /* 0x0000008c692c7223 */ /* 0x042fe20000010029 */
[----:B----4-:R1:W4:Y:S01]  /*3020*/  SHFL.DOWN PT, R144, R142, 0x8, 0x1f ;  /* 0x09001f008e907f89 */ /* 0x01032200000e0000 */
[----:B------:R-:W-:Y:S01]  /*3030*/  FFMA.FTZ R138, R105, R138, R40 ;  /* 0x0000008a698a7223 */ /* 0x000fe20000010028 */
[----:B------:R-:W-:Y:S02]  /*3040*/  BSSY B0, `(.L_x_14120) ;  /* 0x0000010000007945 */ /* 0x000fe40003800000 */
[----:B---3--:R1:W3:Y:S04]  /*3050*/  SHFL.DOWN PT, R146, R143, 0x8, 0x1f ;  /* 0x09001f008f927f89 */ /* 0x0082e800000e0000 */
[----:B------:R1:W2:Y:S04]  /*3060*/  SHFL.DOWN PT, R40, R141, 0x8, 0x1f ;  /* 0x09001f008d287f89 */ /* 0x0002a800000e0000 */
[----:B------:R1:W0:Y:S01]  /*3070*/  SHFL.DOWN PT, R140, R139, 0x8, 0x1f ;  /* 0x09001f008b8c7f89 */ /* 0x00022200000e0000 */
[----:B------:R-:W-:Y:S05]  /*3080*/  @P1 BRA `(.L_x_14121) ;  /* 0x000000b000001947 */ /* 0x000fea0003800000 */
[C---:B---3--:R-:W-:Y:S02]  /*3090*/  FMUL.FTZ R41, R143.reuse, R146 ;  /* 0x000000928f297220 */ /* 0x048fe40000410000 */
[----:B0-----:R-:W-:-:S02]  /*30a0*/  FMUL.FTZ R45, R143, R140 ;  /* 0x0000008c8f2d7220 */ /* 0x001fc40000410000 */
[C---:B--2---:R-:W-:Y:S02]  /*30b0*/  FMUL.FTZ R133, R143.reuse, R40 ;  /* 0x000000288f857220 */ /* 0x044fe40000410000 */
        /* <DEDUP_REMOVED lines=8> */
.L_x_14121:
[----:B------:R-:W-:Y:S05]  /*3140*/  BSYNC B0 ;  /* 0x0000000000007941 */ /* 0x000fea0003800000 */
.L_x_14120:
[----:B---3--:R3:W1:Y:S01]  /*3150*/  SHFL.DOWN PT, R146, R142, 0x10, 0x1f ;  /* 0x0a001f008e927f89 */ /* 0x00866200000e0000 */
[----:B------:R-:W-:Y:S01]  /*3160*/  BSSY B0, `(.L_x_14122) ;  /* 0x0000011000007945 */ /* 0x000fe20003800000 */
[----:B----4-:R-:W-:Y:S02]  /*3170*/  FMUL.FTZ R144, R61, R0 ;  /* 0x000000003d907220 */ /* 0x010fe40000410000 */
[----:B0-----:R3:W0:Y:S04]  /*3180*/  SHFL.DOWN PT, R148, R143, 0x10, 0x1f ;  /* 0x0a001f008f947f89 */ /* 0x00162800000e0000 */
[----:B--2---:R3:W2:Y:S04]  /*3190*/  SHFL.DOWN PT, R40, R141, 0x10, 0x1f ;  /* 0x0a001f008d287f89 */ /* 0x0046a800000e0000 */
[----:B------:R3:W4:Y:S01]  /*31a0*/  SHFL.DOWN PT, R140, R139, 0x10, 0x1f ;  /* 0x0a001f008b8c7f89 */ /* 0x00072200000e0000 */
[----:B------:R-:W-:Y:S05]  /*31b0*/  @P3 BRA `(.L_x_14123) ;  /* 0x000000b000003947 */ /* 0x000fea0003800000 */
[C---:B0-----:R-:W-:Y:S02]  /*31c0*/  FMUL.FTZ R41, R143.reuse, R148 ;  /* 0x000000948f297220 */ /* 0x041fe40000410000 */
[----:B----4-:R-:W-:-:S02]  /*31d0*/  FMUL.FTZ R45, R143, R140 ;  /* 0x0000008c8f2d7220 */ /* 0x010fc40000410000 */
[C---:B--2---:R-:W-:Y:S02]  /*31e0*/  FMUL.FTZ R133, R143.reuse, R40 ;  /* 0x000000288f857220 */ /* 0x044fe40000410000 */
        /* <DEDUP_REMOVED lines=8> */
.L_x_14123:
[----:B------:R-:W-:Y:S05]  /*3270*/  BSYNC B0 ;  /* 0x0000000000007941 */ /* 0x000fea0003800000 */
.L_x_14122:
[----:B0-----:R-:W-:Y:S01]  /*3280*/  SHFL.DOWN PT, R148, R143, 0x1, 0x1f ;  /* 0x08201f008f947f89 */ /* 0x001fe200000e0000 */
[----:B-1----:R-:W-:Y:S01]  /*3290*/  FFMA.FTZ R146, R54, -R137, RZ ;  /* 0x8000008936927223 */ /* 0x002fe200000100ff */
[----:B------:R-:W-:Y:S01]  /*32a0*/  ISETP.NE.AND P0, PT, R92, RZ, PT ;  /* 0x000000ff5c00720c */ /* 0x000fe20003f05270 */
[-C--:B--2---:R-:W-:Y:S01]  /*32b0*/  FFMA.FTZ R40, R108, -R144.reuse, R117 ;  /* 0x800000906c287223 */ /* 0x084fe20000010075 */
[----:B------:R-:W0:Y:S01]  /*32c0*/  SHFL.IDX PT, R135, R6, RZ, 0x1f ;  /* 0x00001fff06877589 */ /* 0x000e2200000e0000 */
[----:B------:R-:W-:Y:S01]  /*32d0*/  FFMA.FTZ R41, R106, -R144, R137 ;  /* 0x800000906a297223 */ /* 0x000fe20000010089 */
[----:B------:R-:W-:Y:S01]  /*32e0*/  BSSY B0, `(.L_x_14124) ;  /* 0x000008a000007945 */ /* 0x000fe20003800000 */
[----:B------:R-:W-:Y:S01]  /*32f0*/  FFMA.FTZ R133, R53, -R43, R146 ;  /* 0x8000002b35857223 */ /* 0x000fe20000010092 */
[----:B----4-:R-:W1:Y:S01]  /*3300*/  SHFL.IDX PT, R140, R7, RZ, 0x1f ;  /* 0x00001fff078c7589 */ /* 0x010e6200000e0000 */
[----:B------:R-:W-:Y:S02]  /*3310*/  FFMA.FTZ R45, R54, R117, RZ ;  /* 0x00000075362d7223 */ /* 0x000fe400000100ff */
[----:B------:R-:W-:Y:S01]  /*3320*/  FMUL.FTZ R149, R59, R104 ;  /* 0x000000683b957220 */ /* 0x000fe20000410000 */
[----:B------:R-:W2:Y:S01]  /*3330*/  SHFL.DOWN PT, R145, R142, 0x1, 0x1f ;  /* 0x08201f008e917f89 */ /* 0x000ea200000e0000 */
[----:B------:R-:W-:-:S02]  /*3340*/  FFMA.FTZ R117, R53, R42, R45 ;  /* 0x0000002a35757223 */ /* 0x000fc4000001002d */
[-C--:B------:R-:W-:Y:S01]  /*3350*/  FFMA.FTZ R42, R110, -R149.reuse, R42 ;  /* 0x800000956e2a7223 */ /* 0x080fe2000001002a */
[----:B------:R4:W5:Y:S01]  /*3360*/  SHFL.IDX PT, R144, R143, RZ, 0x1f ;  /* 0x00001fff8f907589 */ /* 0x00096200000e0000 */
[----:B------:R-:W-:Y:S02]  /*3370*/  FFMA.FTZ R43, R102, -R149, R43 ;  /* 0x80000095662b7223 */ /* 0x000fe4000001002b */
[----:B------:R-:W-:Y:S01]  /*3380*/  FMUL.FTZ R45, R118, R138 ;  /* 0x0000008a762d7220 */ /* 0x000fe20000410000 */
[----:B------:R-:W3:Y:S01]  /*3390*/  SHFL.DOWN PT, R146, R139, 0x1, 0x1f ;  /* 0x08201f008b927f89 */ /* 0x000ee200000e0000 */
[----:B------:R-:W-:Y:S02]  /*33a0*/  FMUL.FTZ R150, R62, R105 ;  /* 0x000000693e967220 */ /* 0x000fe40000410000 */
[-C--:B------:R-:W-:Y:S01]  /*33b0*/  FMUL.FTZ R149, R118, R44.reuse ;  /* 0x0000002c76957220 */ /* 0x080fe20000410000 */
[----:B------:R-:W3:Y:S02]  /*33c0*/  SHFL.DOWN PT, R147, R141, 0x1, 0x1f ;  /* 0x08201f008d937f89 */ /* 0x000ee400000e0000 */
[----:B---34-:R-:W-:-:S02]  /*33d0*/  FFMA.FTZ R143, R119, R44, -R45 ;  /* 0x0000002c778f7223 */ /* 0x018fc4000001082d */
[----:B------:R-:W-:Y:S01]  /*33e0*/  FFMA.FTZ R133, R52, -R138, R133 ;  /* 0x8000008a34857223 */ /* 0x000fe20000010085 */
[----:B------:R5:W3:Y:S01]  /*33f0*/  SHFL.IDX PT, R137, R142, RZ, 0x1f ;  /* 0x00001fff8e897589 */ /* 0x000ae200000e0000 */
[----:B------:R-:W-:Y:S02]  /*3400*/  FFMA.FTZ R45, R107, -R150, R138 ;  /* 0x800000966b2d7223 */ /* 0x000fe4000001008a */
[----:B------:R-:W-:Y:S01]  /*3410*/  FFMA.FTZ R149, R119, R138, R149 ;  /* 0x0000008a77957223 */ /* 0x000fe20000010095 */
[----:B------:R-:W4:Y:S01]  /*3420*/  SHFL.IDX PT, R141, R141, RZ, 0x1f ;  /* 0x00001fff8d8d7589 */ /* 0x000f2200000e0000 */
[C---:B0-----:R-:W-:Y:S02]  /*3430*/  @P2 FMUL.FTZ R138, R148.reuse, R135 ;  /* 0x00000087948a2220 */ /* 0x041fe40000410000 */
[----:B-1----:R-:W-:Y:S01]  /*3440*/  @P2 FMUL.FTZ R148, R148, R140 ;  /* 0x0000008c94942220 */ /* 0x002fe20000410000 */
[----:B------:R-:W0:Y:S01]  /*3450*/  SHFL.IDX PT, R139, R139, RZ, 0x1f ;  /* 0x00001fff8b8b7589 */ /* 0x000e2200000e0000 */
[----:B------:R-:W-:-:S02]  /*3460*/  FFMA.FTZ R136, R111, R136, R143 ;  /* 0x000000886f887223 */ /* 0x000fc4000001008f */
[C---:B--2---:R-:W-:Y:S02]  /*3470*/  @P2 FFMA.FTZ R143, R145.reuse, R140, R138 ;  /* 0x0000008c918f2223 */ /* 0x044fe4000001008a */
[----:B------:R-:W-:Y:S02]  /*3480*/  @P2 FFMA.FTZ R148, R145, R135, -R148 ;  /* 0x0000008791942223 */ /* 0x000fe40000010894 */
[----:B-----5:R-:W-:Y:S02]  /*3490*/  FMUL.FTZ R142, R144, R6 ;  /* 0x00000006908e7220 */ /* 0x020fe40000410000 */
[----:B------:R-:W-:Y:S02]  /*34a0*/  @P2 FADD.FTZ R140, R146, R143 ;  /* 0x0000008f928c2221 */ /* 0x000fe40000010000 */
[----:B------:R-:W-:Y:S02]  /*34b0*/  FMUL.FTZ R138, R144, R7 ;  /* 0x00000007908a7220 */ /* 0x000fe40000410000 */
[----:B------:R-:W-:-:S02]  /*34c0*/  @P2 FADD.FTZ R135, R147, R148 ;  /* 0x0000009493872221 */ /* 0x000fc40000010000 */
[----:B------:R-:W-:Y:S02]  /*34d0*/  FFMA.FTZ R134, R111, R134, R149 ;  /* 0x000000866f867223 */ /* 0x000fe40000010095 */
[----:B---3--:R-:W-:Y:S02]  /*34e0*/  FFMA.FTZ R142, R137, R7, R142 ;  /* 0x00000007898e7223 */ /* 0x008fe4000001008e */
[-C--:B------:R-:W-:Y:S02]  /*34f0*/  FMUL.FTZ R7, R140, -R47.reuse ;  /* 0x8000002f8c077220 */ /* 0x080fe40000410000 */
[C---:B------:R-:W-:Y:S02]  /*3500*/  FMUL.FTZ R47, R135.reuse, -R47 ;  /* 0x8000002f872f7220 */ /* 0x040fe40000410000 */
[----:B------:R-:W-:Y:S02]  /*3510*/  FFMA.FTZ R7, R135, R46, -R7 ;  /* 0x0000002e87077223 */ /* 0x000fe40000010807 */
[----:B------:R-:W-:-:S02]  /*3520*/  FFMA.FTZ R138, R137, R6, -R138 ;  /* 0x00000006898a7223 */ /* 0x000fc4000001088a */
[----:B------:R-:W-:Y:S02]  /*3530*/  FMUL.FTZ R6, R144, R5 ;  /* 0x0000000590067220 */ /* 0x000fe40000410000 */
[----:B------:R-:W-:Y:S02]  /*3540*/  FFMA.FTZ R140, R140, R46, R47 ;  /* 0x0000002e8c8c7223 */ /* 0x000fe4000001002f */
[----:B------:R-:W-:Y:S01]  /*3550*/  FADD.FTZ R46, R116, R7 ;  /* 0x00000007742e7221 */ /* 0x000fe20000010000 */
[----:B------:R-:W-:Y:S01]  /*3560*/  P2R R7, PR, RZ, 0x1 ;  /* 0x00000001ff077803 */ /* 0x000fe20000000000 */
[----:B------:R-:W-:Y:S02]  /*3570*/  FMUL.FTZ R116, R60, R111 ;  /* 0x0000006f3c747220 */ /* 0x000fe40000410000 */
[-C--:B------:R-:W-:Y:S02]  /*3580*/  FMUL.FTZ R144, R144, R4.reuse ;  /* 0x0000000490907220 */ /* 0x080fe40000410000 */
[----:B------:R-:W-:-:S02]  /*3590*/  FFMA.FTZ R4, R137, R4, -R6 ;  /* 0x0000000489047223 */ /* 0x000fc40000010806 */
[----:B------:R-:W-:Y:S02]  /*35a0*/  FADD.FTZ R47, -R115, R140 ;  /* 0x0000008c732f7221 */ /* 0x000fe40000010100 */
[----:B----4-:R-:W-:Y:S02]  /*35b0*/  FADD.FTZ R6, R141, R138 ;  /* 0x0000008a8d067221 */ /* 0x010fe40000010000 */
[C---:B------:R-:W-:Y:S02]  /*35c0*/  FMUL.FTZ R138, R50.reuse, R136 ;  /* 0x00000088328a7220 */ /* 0x040fe40000410000 */
[-C--:B------:R-:W-:Y:S02]  /*35d0*/  FFMA.FTZ R115, R103, -R116.reuse, R136 ;  /* 0x8000007467737223 */ /* 0x080fe40000010088 */
[----:B------:R-:W-:Y:S02]  /*35e0*/  FFMA.FTZ R116, R113, -R116, R134 ;  /* 0x8000007471747223 */ /* 0x000fe40000010086 */
[----:B------:R-:W-:-:S02]  /*35f0*/  FMUL.FTZ R140, R50, R134 ;  /* 0x00000086328c7220 */ /* 0x000fc40000410000 */
[CC--:B------:R-:W-:Y:S02]  /*3600*/  FMUL.FTZ R136, R118.reuse, -R46.reuse ;  /* 0x8000002e76887220 */ /* 0x0c0fe40000410000 */
[-C--:B------:R-:W-:Y:S02]  /*3610*/  FMUL.FTZ R134, R118, -R47.reuse ;  /* 0x8000002f76867220 */ /* 0x080fe40000410000 */
[----:B------:R-:W-:Y:S02]  /*3620*/  FADD.FTZ R118, R133, -R140 ;  /* 0x8000008c85767221 */ /* 0x000fe40000010000 */
[C---:B------:R-:W-:Y:S02]  /*3630*/  FFMA.FTZ R135, R119.reuse, R47, R136 ;  /* 0x0000002f77877223 */ /* 0x040fe40000010088 */
[----:B------:R-:W-:Y:S02]  /*3640*/  FFMA.FTZ R133, R119, R46, -R134 ;  /* 0x0000002e77857223 */ /* 0x000fe40000010886 */
[----:B------:R-:W-:-:S02]  /*3650*/  FFMA.FTZ R5, R137, R5, R144 ;  /* 0x0000000589057223 */ /* 0x000fc40000010090 */
[----:B0-----:R-:W-:Y:S02]  /*3660*/  FADD.FTZ R7, R139, R142 ;  /* 0x0000008e8b077221 */ /* 0x001fe40000010000 */
[----:B------:R-:W-:Y:S02]  /*3670*/  FADD.FTZ R120, -R120, R135 ;  /* 0x0000008778787221 */ /* 0x000fe40000010100 */
[----:B------:R-:W-:Y:S01]  /*3680*/  FADD.FTZ R119, R128, R133 ;  /* 0x0000008580777221 */ /* 0x000fe20000010000 */
[----:B------:R0:W-:Y:S01]  /*3690*/  @!P0 STS.128 [R131+0x1b80], R4 ;  /* 0x001b800483008388 */ /* 0x0001e20000000c00 */
[----:B------:R-:W-:Y:S02]  /*36a0*/  FMUL.FTZ R136, R60, R47 ;  /* 0x0000002f3c887220 */ /* 0x000fe40000410000 */
[----:B------:R-:W-:Y:S02]  /*36b0*/  FFMA.FTZ R117, R52, R44, R117 ;  /* 0x0000002c34757223 */ /* 0x000fe40000010075 */
[----:B------:R-:W-:-:S02]  /*36c0*/  FMUL.FTZ R134, R60, R46 ;  /* 0x0000002e3c867220 */ /* 0x000fc40000410000 */
[C---:B------:R-:W-:Y:S02]  /*36d0*/  FMUL.FTZ R128, R116.reuse, R136 ;  /* 0x0000008874807220 */ /* 0x040fe40000410000 */
[----:B------:R-:W-:Y:S02]  /*36e0*/  FADD.FTZ R117, R117, R138 ;  /* 0x0000008a75757221 */ /* 0x000fe40000010000 */
[-C--:B------:R-:W-:Y:S02]  /*36f0*/  FMUL.FTZ R133, R116, R134.reuse ;  /* 0x0000008674857220 */ /* 0x080fe40000410000 */
[----:B------:R-:W-:Y:S02]  /*3700*/  FMUL.FTZ R138, R111, R134 ;  /* 0x000000866f8a7220 */ /* 0x000fe40000410000 */
[----:B------:R-:W-:Y:S02]  /*3710*/  FFMA.FTZ R44, R109, -R150, R44 ;  /* 0x800000966d2c7223 */ /* 0x000fe4000001002c */
[C---:B0-----:R-:W-:Y:S01]  /*3720*/  FMUL.FTZ R4, R125.reuse, -R120 ;  /* 0x800000787d047220 */ /* 0x041fe20000410000 */
[----:B------:R-:W-:Y:S01]  /*3730*/  STS [R75.X4+0x228], R138 ;  /* 0x0002288a4b007388 */ /* 0x000fe20000004800 */
[----:B------:R-:W-:-:S02]  /*3740*/  FMUL.FTZ R125, R125, -R119 ;  /* 0x800000777d7d7220 */ /* 0x000fc40000410000 */
[CC--:B------:R-:W-:Y:S02]  /*3750*/  FFMA.FTZ R4, R126.reuse, R119.reuse, -R4 ;  /* 0x000000777e047223 */ /* 0x0c0fe40000010804 */
[----:B------:R-:W-:Y:S02]  /*3760*/  FFMA.FTZ R126, R126, R120, R125 ;  /* 0x000000787e7e7223 */ /* 0x000fe4000001007d */
[----:B------:R-:W-:Y:S02]  /*3770*/  FFMA.FTZ R131, R115, R134, R128 ;  /* 0x0000008673837223 */ /* 0x000fe40000010080 */
[C---:B------:R-:W-:Y:S02]  /*3780*/  FMUL.FTZ R134, R62.reuse, R120 ;  /* 0x000000783e867220 */ /* 0x040fe40000410000 */
[----:B------:R-:W-:Y:S02]  /*3790*/  FMUL.FTZ R6, R62, R119 ;  /* 0x000000773e067220 */ /* 0x000fe40000410000 */
[----:B------:R-:W-:-:S02]  /*37a0*/  FADD.FTZ R127, -R127, R126 ;  /* 0x0000007e7f7f7221 */ /* 0x000fc40000010100 */
[----:B------:R-:W-:Y:S02]  /*37b0*/  FADD.FTZ R129, R129, R4 ;  /* 0x0000000481817221 */ /* 0x000fe40000010000 */
[C---:B------:R-:W-:Y:S02]  /*37c0*/  FMUL.FTZ R5, R45.reuse, R134 ;  /* 0x000000862d057220 */ /* 0x040fe40000410000 */
[-C--:B------:R-:W-:Y:S02]  /*37d0*/  FMUL.FTZ R7, R45, R6.reuse ;  /* 0x000000062d077220 */ /* 0x080fe40000410000 */
[----:B------:R-:W-:Y:S02]  /*37e0*/  FMUL.FTZ R4, R123, -R127 ;  /* 0x8000007f7b047220 */ /* 0x000fe40000410000 */
[C---:B------:R-:W-:Y:S02]  /*37f0*/  FFMA.FTZ R135, R44.reuse, R6, R5 ;  /* 0x000000062c877223 */ /* 0x040fe40000010005 */
[----:B------:R-:W-:-:S02]  /*3800*/  FFMA.FTZ R137, R44, R134, -R7 ;  /* 0x000000862c897223 */ /* 0x000fc40000010807 */
[-C--:B------:R-:W-:Y:S02]  /*3810*/  FFMA.FTZ R5, R124, R129.reuse, -R4 ;  /* 0x000000817c057223 */ /* 0x080fe40000010804 */
[-C--:B------:R-:W-:Y:S02]  /*3820*/  FMUL.FTZ R123, R123, -R129.reuse ;  /* 0x800000817b7b7220 */ /* 0x080fe40000410000 */
[C---:B------:R-:W-:Y:S02]  /*3830*/  FMUL.FTZ R7, R59.reuse, R129 ;  /* 0x000000813b077220 */ /* 0x040fe40000410000 */
[-C--:B------:R-:W-:Y:S02]  /*3840*/  FMUL.FTZ R125, R59, R127.reuse ;  /* 0x0000007f3b7d7220 */ /* 0x080fe40000410000 */
[----:B------:R-:W-:Y:S02]  /*3850*/  FADD.FTZ R130, R130, R5 ;  /* 0x0000000582827221 */ /* 0x000fe40000010000 */
[----:B------:R-:W-:-:S02]  /*3860*/  FFMA.FTZ R123, R124, R127, R123 ;  /* 0x0000007f7c7b7223 */ /* 0x000fc4000001007b */
[----:B------:R-:W-:Y:S02]  /*3870*/  FMUL.FTZ R5, R43, R7 ;  /* 0x000000072b057220 */ /* 0x000fe40000410000 */
[----:B------:R-:W-:Y:S02]  /*3880*/  FMUL.FTZ R126, R105, R134 ;  /* 0x00000086697e7220 */ /* 0x000fe40000410000 */
[----:B------:R-:W-:Y:S02]  /*3890*/  FFMA.FTZ R128, R115, R136, -R133 ;  /* 0x0000008873807223 */ /* 0x000fe40000010885 */
[-C--:B------:R-:W-:Y:S01]  /*38a0*/  FMUL.FTZ R4, R43, R125.reuse ;  /* 0x0000007d2b047220 */ /* 0x080fe20000410000 */
[----:B------:R0:W-:Y:S01]  /*38b0*/  STS [R75.X4+0x224], R126 ;  /* 0x0002247e4b007388 */ /* 0x0001e20000004800 */
[----:B------:R-:W-:Y:S02]  /*38c0*/  FADD.FTZ R132, -R132, R123 ;  /* 0x0000007b84847221 */ /* 0x000fe40000010100 */
[----:B------:R-:W-:-:S02]  /*38d0*/  FFMA.FTZ R133, R42, R125, -R5 ;  /* 0x0000007d2a857223 */ /* 0x000fc40000010805 */
[----:B------:R-:W-:Y:S01]  /*38e0*/  FMUL.FTZ R134, R104, R125 ;  /* 0x0000007d68867220 */ /* 0x000fe20000410000 */
[----:B------:R-:W-:Y:S01]  /*38f0*/  IADD3 R125, -R22, c[0x0][0x168], RZ ;  /* 0x00005a00167d7a10 */ /* 0x000fe20007ffe1ff */
[-C--:B------:R-:W-:Y:S02]  /*3900*/  FFMA.FTZ R123, R42, R7.reuse, R4 ;  /* 0x000000072a7b7223 */ /* 0x080fe40000010004 */
[----:B------:R-:W-:Y:S01]  /*3910*/  FMUL.FTZ R5, R61, R130 ;  /* 0x000000823d057220 */ /* 0x000fe20000410000 */
[----:B------:R-:W-:Y:S01]  /*3920*/  LEA R125, R125, -R92, 0x1 ;  /* 0x8000005c7d7d7211 */ /* 0x000fe200078e08ff */
[----:B0-----:R-:W-:Y:S01]  /*3930*/  FMUL.FTZ R126, R104, R7 ;  /* 0x00000007687e7220 */ /* 0x001fe20000410000 */
[----:B------:R-:W-:Y:S01]  /*3940*/  STS [R75.X4+0x21c], R134 ;  /* 0x00021c864b007388 */ /* 0x000fe20000004800 */
[----:B------:R-:W-:Y:S01]  /*3950*/  FMUL.FTZ R7, R61, R132 ;  /* 0x000000843d077220 */ /* 0x000fe20000410000 */
[----:B------:R-:W-:Y:S01]  /*3960*/  ISETP.GE.AND P0, PT, R125, 0x1, PT ;  /* 0x000000017d00780c */ /* 0x000fe20003f06270 */
[----:B------:R-:W-:Y:S01]  /*3970*/  FMUL.FTZ R140, R111, R136 ;  /* 0x000000886f8c7220 */ /* 0x000fe20000410000 */
[----:B------:R0:W-:Y:S01]  /*3980*/  STS [R75.X4+0x218], R126 ;  /* 0x0002187e4b007388 */ /* 0x0001e20000004800 */
[----:B------:R-:W-:-:S02]  /*3990*/  FMUL.FTZ R136, R105, R6 ;  /* 0x0000000669887220 */ /* 0x000fc40000410000 */
[C---:B------:R-:W-:Y:S01]  /*39a0*/  FMUL.FTZ R4, R41.reuse, R7 ;  /* 0x0000000729047220 */ /* 0x040fe20000410000 */
[----:B------:R1:W-:Y:S01]  /*39b0*/  STS [R75.X4+0x22c], R140 ;  /* 0x00022c8c4b007388 */ /* 0x0003e20000004800 */
[-C--:B------:R-:W-:Y:S02]  /*39c0*/  FMUL.FTZ R6, R41, R5.reuse ;  /* 0x0000000529067220 */ /* 0x080fe40000410000 */
[C---:B------:R-:W-:Y:S01]  /*39d0*/  FFMA.FTZ R4, R40.reuse, R5, R4 ;  /* 0x0000000528047223 */ /* 0x040fe20000010004 */
[----:B------:R1:W-:Y:S01]  /*39e0*/  STS [R75.X4+0x220], R136 ;  /* 0x000220884b007388 */ /* 0x0003e20000004800 */
[----:B------:R-:W-:Y:S02]  /*39f0*/  FFMA.FTZ R6, R40, R7, -R6 ;  /* 0x0000000728067223 */ /* 0x000fe40000010806 */
[C---:B------:R-:W-:Y:S02]  /*3a00*/  FMUL.FTZ R124, R0.reuse, R5 ;  /* 0x00000005007c7220 */ /* 0x040fe40000410000 */
[----:B0-----:R-:W-:-:S02]  /*3a10*/  FMUL.FTZ R126, R0, R7 ;  /* 0x00000007007e7220 */ /* 0x001fc40000410000 */
[----:B------:R-:W-:Y:S01]  /*3a20*/  FADD.FTZ R4, RZ, R4 ;  /* 0x00000004ff047221 */ /* 0x000fe20000010000 */
[----:B------:R1:W-:Y:S01]  /*3a30*/  STS [R75.X4+0x210], R124 ;  /* 0x0002107c4b007388 */ /* 0x0003e20000004800 */
[----:B------:R-:W-:Y:S02]  /*3a40*/  FADD.FTZ R6, RZ, R6 ;  /* 0x00000006ff067221 */ /* 0x000fe40000010000 */
[----:B------:R-:W-:Y:S01]  /*3a50*/  FADD.FTZ R4, R4, R123 ;  /* 0x0000007b04047221 */ /* 0x000fe20000010000 */
[----:B------:R1:W-:Y:S01]  /*3a60*/  STS [R75.X4+0x214], R126 ;  /* 0x0002147e4b007388 */ /* 0x0003e20000004800 */
[----:B------:R-:W-:Y:S01]  /*3a70*/  FADD.FTZ R6, R6, R133 ;  /* 0x0000008506067221 */ /* 0x000fe20000010000 */
[----:B------:R-:W-:Y:S01]  /*3a80*/  SHF.L.U64.HI R133, R49, 0x2, R48 ;  /* 0x0000000231857819 */ /* 0x000fe20000010230 */
[----:B------:R-:W-:Y:S02]  /*3a90*/  FADD.FTZ R134, R4, R135 ;  /* 0x0000008704867221 */ /* 0x000fe40000010000 */
[----:B------:R-:W-:Y:S01]  /*3aa0*/  FADD.FTZ R137, R6, R137 ;  /* 0x0000008906897221 */ /* 0x000fe20000010000 */
[----:B------:R-:W-:Y:S06]  /*3ab0*/  BAR.SYNC.DEFER_BLOCKING 0x0 ;  /* 0x0000000000007b1d */ /* 0x000fec0000010000 */
[----:B------:R-:W-:Y:S05]  /*3ac0*/  @!P0 BRA `(.L_x_14125) ;  /* 0x000000b000008947 */ /* 0x000fea0003800000 */
[----:B-1----:R-:W0:Y:S01]  /*3ad0*/  LDS R123, [R76.X4+0x210] ;  /* 0x000210004c7b7984 */ /* 0x002e220000004800 */
        /* <DEDUP_REMOVED lines=10> */
.L_x_14125:
[----:B-1----:R-:W-:Y:S05]  /*3b80*/  BSYNC B0 ;  /* 0x0000000000007941 */ /* 0x002fea0003800000 */
.L_x_14124:
[----:B0-----:R0:W1:Y:S01]  /*3b90*/  LDS R7, [R74.X4+0x290] ;  /* 0x000290004a077984 */ /* 0x0010620000004800 */
[----:B------:R-:W-:Y:S01]  /*3ba0*/  ISETP.GE.AND P6, PT, R125, 0x21, PT ;  /* 0x000000217d00780c */ /* 0x000fe20003fc6270 */
[----:B------:R-:W-:Y:S01]  /*3bb0*/  IMAD R4, R133, c[0x0][0x2b0], RZ ;  /* 0x0000ac0085047a24 */ /* 0x000fe200078e02ff */
[----:B------:R-:W-:Y:S01]  /*3bc0*/  SHF.L.U32 R135, R49, 0x2, RZ ;  /* 0x0000000231877819 */ /* 0x000fe200000006ff */
[----:B------:R-:W-:Y:S01]  /*3bd0*/  BSSY B0, `(.L_x_14126) ;  /* 0x000000e000007945 */ /* 0x000fe20003800000 */
[----:B------:R-:W-:Y:S01]  /*3be0*/  FADD.FTZ R131, R134, R131 ;  /* 0x0000008386837221 */ /* 0x000fe20000010000 */
[----:B------:R-:W-:Y:S01]  /*3bf0*/  ISETP.GE.AND P0, PT, R125, 0x41, PT ;  /* 0x000000417d00780c */ /* 0x000fe20003f06270 */
[----:B------:R-:W-:Y:S01]  /*3c00*/  FADD.FTZ R128, R137, R128 ;  /* 0x0000008089807221 */ /* 0x000fe20000010000 */
        /* <DEDUP_REMOVED lines=10> */
.L_x_14127:
[----:B0-----:R-:W-:Y:S05]  /*3cb0*/  BSYNC B0 ;  /* 0x0000000000007941 */ /* 0x001fea0003800000 */
.L_x_14126:
[----:B-1----:R0:W1:Y:S01]  /*3cc0*/  LDS R7, [R73.X4+0x310] ;  /* 0x0003100049077984 */ /* 0x0020620000004800 */
[----:B------:R-:W-:Y:S01]  /*3cd0*/  BSSY B0, `(.L_x_14128) ;  /* 0x0000005000007945 */ /* 0x000fe20003800000 */
[----:B------:R-:W-:Y:S05]  /*3ce0*/  @!P0 BRA `(.L_x_14129) ;  /* 0x0000003000008947 */ /* 0x000fea0003800000 */
[----:B------:R-:W-:-:S05]  /*3cf0*/  IMAD.WIDE.U32 R4, R135, c[0x0][0x2b0], R26 ;  /* 0x0000ac0087047a25 */ /* 0x000fca00078e001a */
[----:B------:R-:W-:-:S05]  /*3d00*/  IADD3 R5, R123, R5, RZ ;  /* 0x000000057b057210 */ /* 0x000fca0007ffe0ff */
[----:B-1----:R1:W-:Y:S02]  /*3d10*/  RED.E.ADD.F32.FTZ.RN.STRONG.GPU [R4.64], R7 ;  /* 0x000000070400798e */ /* 0x0023e4000c10e786 */
.L_x_14129:
[----:B------:R-:W-:Y:S05]  /*3d20*/  BSYNC B0 ;  /* 0x0000000000007941 */ /* 0x000fea0003800000 */
.L_x_14128:
[----:B-1----:R1:W2:Y:S01]  /*3d30*/  LDS R7, [R72.X4+0x390] ;  /* 0x0003900048077984 */ /* 0x0022a20000004800 */
[----:B------:R-:W-:Y:S01]  /*3d40*/  BSSY B0, `(.L_x_14130) ;  /* 0x0000005000007945 */ /* 0x000fe20003800000 */
[----:B------:R-:W-:Y:S05]  /*3d50*/  @!P1 BRA `(.L_x_14131) ;  /* 0x0000003000009947 */ /* 0x000fea0003800000 */
[----:B------:R-:W-:-:S05]  /*3d60*/  IMAD.WIDE.U32 R4, R135, c[0x0][0x2b0], R28 ;  /* 0x0000ac0087047a25 */ /* 0x000fca00078e001c */
[----:B------:R-:W-:-:S05]  /*3d70*/  IADD3 R5, R123, R5, RZ ;  /* 0x000000057b057210 */ /* 0x000fca0007ffe0ff */
[----:B--2---:R2:W-:Y:S02]  /*3d80*/  RED.E.ADD.F32.FTZ.RN.STRONG.GPU [R4.64], R7 ;  /* 0x000000070400798e */ /* 0x0045e4000c10e786 */
.L_x_14131:
[----:B------:R-:W-:Y:S05]  /*3d90*/  BSYNC B0 ;  /* 0x0000000000007941 */ /* 0x000fea0003800000 */
.L_x_14130:
[----:B--2---:R2:W3:Y:S01]  /*3da0*/  LDS R7, [R71.X4+0x410] ;  /* 0x0004100047077984 */ /* 0x0044e20000004800 */
[----:B------:R-:W-:Y:S01]  /*3db0*/  BSSY B0, `(.L_x_14132) ;  /* 0x0000005000007945 */ /* 0x000fe20003800000 */
[----:B------:R-:W-:Y:S05]  /*3dc0*/  @!P2 BRA `(.L_x_14133) ;  /* 0x000000300000a947 */ /* 0x000fea0003800000 */
[----:B------:R-:W-:-:S05]  /*3dd0*/  IMAD.WIDE.U32 R4, R135, c[0x0][0x2b0], R30 ;  /* 0x0000ac0087047a25 */ /* 0x000fca00078e001e */
[----:B------:R-:W-:-:S05]  /*3de0*/  IADD3 R5, R123, R5, RZ ;  /* 0x000000057b057210 */ /* 0x000fca0007ffe0ff */
[----:B---3--:R3:W-:Y:S02]  /*3df0*/  RED.E.ADD.F32.FTZ.RN.STRONG.GPU [R4.64], R7 ;  /* 0x000000070400798e */ /* 0x0087e4000c10e786 */
.L_x_14133:
[----:B------:R-:W-:Y:S05]  /*3e00*/  BSYNC B0 ;  /* 0x0000000000007941 */ /* 0x000fea0003800000 */
.L_x_14132:
[----:B---3--:R3:W4:Y:S01]  /*3e10*/  LDS R7, [R70.X4+0x490] ;  /* 0x0004900046077984 */ /* 0x0087220000004800 */
[----:B------:R-:W-:Y:S01]  /*3e20*/  BSSY B0, `(.L_x_14134) ;  /* 0x0000005000007945 */ /* 0x000fe20003800000 */
[----:B------:R-:W-:Y:S05]  /*3e30*/  @!P3 BRA `(.L_x_14135) ;  /* 0x000000300000b947 */ /* 0x000fea0003800000 */
[----:B------:R-:W-:-:S05]  /*3e40*/  IMAD.WIDE.U32 R4, R135, c[0x0][0x2b0], R32 ;  /* 0x0000ac0087047a25 */ /* 0x000fca00078e0020 */
[----:B------:R-:W-:-:S05]  /*3e50*/  IADD3 R5, R123, R5, RZ ;  /* 0x000000057b057210 */ /* 0x000fca0007ffe0ff */
[----:B----4-:R4:W-:Y:S02]  /*3e60*/  RED.E.ADD.F32.FTZ.RN.STRONG.GPU [R4.64], R7 ;  /* 0x000000070400798e */ /* 0x0109e4000c10e786 */
.L_x_14135:
[----:B------:R-:W-:Y:S05]  /*3e70*/  BSYNC B0 ;  /* 0x0000000000007941 */ /* 0x000fea0003800000 */
.L_x_14134:
[----:B------:R0:W1:Y:S01]  /*3e80*/  LDS R121, [R69.X4+0x510] ;  /* 0x0005100045797984 */ /* 0x0000620000004800 */
[----:B------:R-:W-:Y:S01]  /*3e90*/  BSSY B0, `(.L_x_14136) ;  /* 0x0000006000007945 */ /* 0x000fe20003800000 */
[----:B----4-:R-:W-:Y:S01]  /*3ea0*/  IMAD.WIDE.U32 R4, R135, c[0x0][0x2b0], R36 ;  /* 0x0000ac0087047a25 */ /* 0x010fe200078e0024 */
[----:B------:R-:W-:Y:S05]  /*3eb0*/  @!P4 BRA `(.L_x_14137) ;  /* 0x000000300000c947 */ /* 0x000fea0003800000 */
[----:B------:R-:W-:-:S05]  /*3ec0*/  IMAD.WIDE.U32 R6, R135, c[0x0][0x2b0], R34 ;  /* 0x0000ac0087067a25 */ /* 0x000fca00078e0022 */
[----:B------:R-:W-:-:S05]  /*3ed0*/  IADD3 R7, R123, R7, RZ ;  /* 0x000000077b077210 */ /* 0x000fca0007ffe0ff */
[----:B-1----:R1:W-:Y:S02]  /*3ee0*/  RED.E.ADD.F32.FTZ.RN.STRONG.GPU [R6.64], R121 ;  /* 0x000000790600798e */ /* 0x0023e4000c10e786 */
.L_x_14137:
[----:B------:R-:W-:Y:S05]  /*3ef0*/  BSYNC B0 ;  /* 0x0000000000007941 */ /* 0x000fea0003800000 */
.L_x_14136:
[----:B-1----:R1:W4:Y:S01]  /*3f00*/  LDS R7, [R68.X4+0x590] ;  /* 0x0005900044077984 */ /* 0x0023220000004800 */
[----:B------:R-:W-:Y:S01]  /*3f10*/  BSSY B0, `(.L_x_14138) ;  /* 0x0000004000007945 */ /* 0x000fe20003800000 */
[----:B------:R-:W-:Y:S05]  /*3f20*/  @!P5 BRA `(.L_x_14139) ;  /* 0x000000200000d947 */ /* 0x000fea0003800000 */
[----:B------:R-:W-:-:S05]  /*3f30*/  IADD3 R5, R123, R5, RZ ;  /* 0x000000057b057210 */ /* 0x000fca0007ffe0ff */
[----:B----4-:R4:W-:Y:S02]  /*3f40*/  RED.E.ADD.F32.FTZ.RN.STRONG.GPU [R4.64], R7 ;  /* 0x000000070400798e */ /* 0x0109e4000c10e786 */
.L_x_14139:
[----:B------:R-:W-:Y:S05]  /*3f50*/  BSYNC B0 ;  /* 0x0000000000007941 */ /* 0x000fea0003800000 */
.L_x_14138:
        /* <DEDUP_REMOVED lines=10> */
[----:B------:R-:W-:Y:S01]  /*4000*/  BSSY B0, `(.L_x_14140) ;  /* 0x0000063000007945 */ /* 0x000fe20003800000 */
[----:B------:R-:W-:Y:S01]  /*4010*/  ISETP.NE.AND P1, PT, R78, RZ, PT ;  /* 0x000000ff4e00720c */ /* 0x000fe20003f25270 */
[----:B------:R-:W1:Y:S01]  /*4020*/  SHFL.DOWN PT, R121, R131, 0x1, 0x1f ;  /* 0x08201f0083797f89 */ /* 0x000e6200000e0000 */
[----:B------:R-:W-:Y:S01]  /*4030*/  ISETP.NE.AND P2, PT, R92, RZ, PT ;  /* 0x000000ff5c00720c */ /* 0x000fe20003f45270 */
        /* <DEDUP_REMOVED lines=18> */
[----:B----4-:R-:W-:-:S05]  /*4160*/  @!P0 FADD.FTZ R5, R5, R118 ;  /* 0x0000007605058221 */ /* 0x010fca0000010000 */
[----:B------:R-:W4:Y:S01]  /*4170*/  SHFL.DOWN PT, R118, R5, 0x8, 0x1f ;  /* 0x09001f0005767f89 */ /* 0x000f2200000e0000 */
[----:B0-----:R-:W-:Y:S02]  /*4180*/  @!P0 FADD.FTZ R7, R7, R122 ;  /* 0x0000007a07078221 */ /* 0x001fe40000010000 */
[----:B-1----:R-:W-:-:S03]  /*4190*/  @!P0 FADD.FTZ R6, R6, R121 ;  /* 0x0000007906068221 */ /* 0x002fc60000010000 */
[----:B------:R-:W0:Y:S01]  /*41a0*/  SHFL.DOWN PT, R122, R7, 0x8, 0x1f ;  /* 0x09001f00077a7f89 */ /* 0x000e2200000e0000 */
[----:B-----5:R-:W-:-:S03]  /*41b0*/  @!P0 FADD.FTZ R4, R4, R117 ;  /* 0x0000007504048221 */ /* 0x020fc60000010000 */
[----:B------:R-:W1:Y:S01]  /*41c0*/  SHFL.DOWN PT, R123, R6, 0x8, 0x1f ;  /* 0x09001f00067b7f89 */ /* 0x000e6200000e0000 */
[----:B------:R-:W-:Y:S01]  /*41d0*/  ISETP.GT.AND P0, PT, R78, 0x17, PT ;  /* 0x000000174e00780c */ /* 0x000fe20003f04270 */
[C---:B------:R-:W-:Y:S02]  /*41e0*/  FMUL.FTZ R117, R39.reuse, R46 ;  /* 0x0000002e27757220 */ /* 0x040fe40000410000 */
[----:B------:R-:W5:Y:S02]  /*41f0*/  SHFL.DOWN PT, R121, R4, 0x8, 0x1f ;  /* 0x09001f0004797f89 */ /* 0x000f6400000e0000 */
[-C--:B------:R-:W-:Y:S02]  /*4200*/  FFMA.FTZ R117, R38, R47.reuse, -R117 ;  /* 0x0000002f26757223 */ /* 0x080fe40000010875 */
[----:B------:R-:W-:Y:S02]  /*4210*/  FMUL.FTZ R47, R39, R47 ;  /* 0x0000002f272f7220 */ /* 0x000fe40000410000 */
[----:B------:R-:W-:-:S02]  /*4220*/  FMUL.FTZ R117, R116, R117 ;  /* 0x0000007574757220 */ /* 0x000fc40000410000 */
[-C--:B------:R-:W-:Y:S02]  /*4230*/  FFMA.FTZ R116, R38, R46.reuse, R47 ;  /* 0x0000002e26747223 */ /* 0x080fe4000001002f */
[----:B----4-:R-:W-:Y:S02]  /*4240*/  @!P0 FADD.FTZ R5, R5, R118 ;  /* 0x0000007605058221 */ /* 0x010fe40000010000 */
[----:B------:R-:W-:Y:S02]  /*4250*/  FFMA.FTZ R46, R103, R46, R113 ;  /* 0x0000002e672e7223 */ /* 0x000fe40000010071 */
[----:B------:R-:W-:Y:S01]  /*4260*/  FFMA.FTZ R116, R115, R116, R117 ;  /* 0x0000007473747223 */ /* 0x000fe20000010075 */
[----:B------:R-:W4:Y:S01]  /*4270*/  SHFL.DOWN PT, R118, R5, 0x10, 0x1f ;  /* 0x0a001f0005767f89 */ /* 0x000f2200000e0000 */
[----:B0-----:R-:W-:Y:S02]  /*4280*/  @!P0 FADD.FTZ R7, R7, R122 ;  /* 0x0000007a07078221 */ /* 0x001fe40000010000 */
[----:B------:R-:W-:-:S02]  /*4290*/  FMUL.FTZ R103, R39, R119 ;  /* 0x0000007727677220 */ /* 0x000fc40000410000 */
[----:B-1----:R-:W-:Y:S01]  /*42a0*/  @!P0 FADD.FTZ R6, R6, R123 ;  /* 0x0000007b06068221 */ /* 0x002fe20000010000 */
[----:B------:R-:W-:Y:S01]  /*42b0*/  SHFL.DOWN PT, R122, R7, 0x10, 0x1f ;  /* 0x0a001f00077a7f89 */ /* 0x000fe200000e0000 */
[-C--:B------:R-:W-:Y:S02]  /*42c0*/  FFMA.FTZ R111, R111, R46.reuse, R116 ;  /* 0x0000002e6f6f7223 */ /* 0x080fe40000010074 */
[----:B-----5:R-:W-:Y:S01]  /*42d0*/  @!P0 FADD.FTZ R4, R4, R121 ;  /* 0x0000007904048221 */ /* 0x020fe20000010000 */
[----:B------:R-:W0:Y:S01]  /*42e0*/  SHFL.DOWN PT, R123, R6, 0x10, 0x1f ;  /* 0x0a001f00067b7f89 */ /* 0x000e2200000e0000 */
[----:B------:R-:W-:Y:S01]  /*42f0*/  FFMA.FTZ R55, R60, R46, R55 ;  /* 0x0000002e3c377223 */ /* 0x000fe20000010037 */
[----:B------:R-:W-:Y:S01]  /*4300*/  ISETP.GT.AND P0, PT, R78, 0xf, PT ;  /* 0x0000000f4e00780c */ /* 0x000fe20003f04270 */
[-C--:B------:R-:W-:Y:S01]  /*4310*/  FMUL.FTZ R116, R107, R120.reuse ;  /* 0x000000786b747220 */ /* 0x080fe20000410000 */
[----:B------:R-:W1:Y:S01]  /*4320*/  SHFL.DOWN PT, R121, R4, 0x10, 0x1f ;  /* 0x0a001f0004797f89 */ /* 0x000e6200000e0000 */
[----:B------:R-:W-:-:S02]  /*4330*/  FMUL.FTZ R47, R39, R120 ;  /* 0x00000078272f7220 */ /* 0x000fc40000410000 */
[C---:B------:R-:W-:Y:S02]  /*4340*/  FFMA.FTZ R120, R38.reuse, R120, -R103 ;  /* 0x0000007826787223 */ /* 0x040fe40000010867 */
[----:B------:R-:W-:Y:S02]  /*4350*/  FMUL.FTZ R46, R39, R129 ;  /* 0x00000081272e7220 */ /* 0x000fe40000410000 */
[C---:B------:R-:W-:Y:S02]  /*4360*/  FFMA.FTZ R47, R38.reuse, R119, R47 ;  /* 0x00000077262f7223 */ /* 0x040fe4000001002f */
[----:B------:R-:W-:Y:S02]  /*4370*/  FMUL.FTZ R120, R45, R120 ;  /* 0x000000782d787220 */ /* 0x000fe40000410000 */
[----:B------:R-:W-:Y:S02]  /*4380*/  FFMA.FTZ R46, R38, R127, -R46 ;  /* 0x0000007f262e7223 */ /* 0x000fe4000001082e */
[----:B------:R-:W-:-:S02]  /*4390*/  FMUL.FTZ R45, R39, R130 ;  /* 0x00000082272d7220 */ /* 0x000fc40000410000 */
[----:B------:R-:W-:Y:S02]  /*43a0*/  FFMA.FTZ R47, R44, R47, R120 ;  /* 0x0000002f2c2f7223 */ /* 0x000fe40000010078 */
[----:B------:R-:W-:Y:S02]  /*43b0*/  FMUL.FTZ R46, R43, R46 ;  /* 0x0000002e2b2e7220 */ /* 0x000fe40000410000 */
[C---:B------:R-:W-:Y:S02]  /*43c0*/  FMUL.FTZ R127, R39.reuse, R127 ;  /* 0x0000007f277f7220 */ /* 0x040fe40000410000 */
[-C--:B------:R-:W-:Y:S02]  /*43d0*/  FMUL.FTZ R43, R39, R132.reuse ;  /* 0x00000084272b7220 */ /* 0x080fe40000410000 */
[-C--:B------:R-:W-:Y:S02]  /*43e0*/  FFMA.FTZ R44, R38, R132.reuse, -R45 ;  /* 0x00000084262c7223 */ /* 0x080fe4000001082d */
[----:B------:R-:W-:-:S02]  /*43f0*/  FMUL.FTZ R39, R106, R132 ;  /* 0x000000846a277220 */ /* 0x000fc40000410000 */
[C---:B------:R-:W-:Y:S02]  /*4400*/  FFMA.FTZ R127, R38.reuse, R129, R127 ;  /* 0x00000081267f7223 */ /* 0x040fe4000001007f */
[----:B------:R-:W-:Y:S02]  /*4410*/  FFMA.FTZ R43, R38, R130, R43 ;  /* 0x00000082262b7223 */ /* 0x000fe4000001002b */
[----:B------:R-:W-:Y:S02]  /*4420*/  FMUL.FTZ R44, R41, R44 ;  /* 0x0000002c292c7220 */ /* 0x000fe40000410000 */
[----:B------:R-:W-:Y:S02]  /*4430*/  FFMA.FTZ R116, R109, R119, R116 ;  /* 0x000000776d747223 */ /* 0x000fe40000010074 */
[----:B----4-:R-:W-:Y:S02]  /*4440*/  @!P0 FADD.FTZ R5, R5, R118 ;  /* 0x0000007605058221 */ /* 0x010fe40000010000 */
[----:B0-----:R-:W-:-:S02]  /*4450*/  @!P0 FADD.FTZ R6, R6, R123 ;  /* 0x0000007b06068221 */ /* 0x001fc40000010000 */
[----:B------:R-:W-:Y:S02]  /*4460*/  @!P0 FADD.FTZ R7, R7, R122 ;  /* 0x0000007a07078221 */ /* 0x000fe40000010000 */
[----:B-1----:R-:W-:Y:S02]  /*4470*/  @!P0 FADD.FTZ R4, R4, R121 ;  /* 0x0000007904048221 */ /* 0x002fe40000010000 */
[----:B------:R-:W-:Y:S02]  /*4480*/  FFMA.FTZ R129, R110, R129, R102 ;  /* 0x000000816e817223 */ /* 0x000fe40000010066 */
[----:B------:R-:W-:Y:S01]  /*4490*/  FFMA.FTZ R46, R42, R127, R46 ;  /* 0x0000007f2a2e7223 */ /* 0x000fe2000001002e */
[----:B------:R0:W-:Y:S01]  /*44a0*/  @!P1 STS.128 [0x640], R4 ;  /* 0x00064004ff009388 */ /* 0x0001e20000000c00 */
[----:B------:R-:W-:Y:S02]  /*44b0*/  FFMA.FTZ R39, R108, R130, R39 ;  /* 0x000000826c277223 */ /* 0x000fe40000010027 */
[----:B------:R-:W-:-:S02]  /*44c0*/  FFMA.FTZ R43, R40, R43, R44 ;  /* 0x0000002b282b7223 */ /* 0x000fc4000001002c */
[-C--:B------:R-:W-:Y:S02]  /*44d0*/  FFMA.FTZ R57, R62, R116.reuse, R57 ;  /* 0x000000743e397223 */ /* 0x080fe40000010039 */
[-C--:B------:R-:W-:Y:S02]  /*44e0*/  FFMA.FTZ R56, R59, R129.reuse, R56 ;  /* 0x000000813b387223 */ /* 0x080fe40000010038 */
[----:B------:R-:W-:Y:S02]  /*44f0*/  FFMA.FTZ R116, R105, R116, R47 ;  /* 0x0000007469747223 */ /* 0x000fe4000001002f */
[----:B------:R-:W-:Y:S02]  /*4500*/  FFMA.FTZ R129, R104, R129, R46 ;  /* 0x0000008168817223 */ /* 0x000fe4000001002e */
[----:B------:R-:W-:Y:S02]  /*4510*/  FFMA.FTZ R0, R0, R39, R43 ;  /* 0x0000002700007223 */ /* 0x000fe4000001002b */
[----:B------:R-:W-:-:S02]  /*4520*/  FADD.FTZ R66, R111, R66 ;  /* 0x000000426f427221 */ /* 0x000fc40000010000 */
        /* <DEDUP_REMOVED lines=16> */
.L_x_14141:
[----:B0-----:R-:W-:Y:S05]  /*4630*/  BSYNC B0 ;  /* 0x0000000000007941 */ /* 0x001fea0003800000 */
.L_x_14140:
[----:B------:R-:W-:Y:S02]  /*4640*/  IADD3 R51, R51, 0x1, RZ ;  /* 0x0000000133337810 */ /* 0x000fe40007ffe0ff */
[----:B------:R-:W-:-:S02]  /*4650*/  IADD3 R49, P1, R49, 0x1, RZ ;  /* 0x0000000131317810 */ /* 0x000fc40007f3e0ff */
[----:B------:R-:W-:Y:S02]  /*4660*/  ISETP.GE.AND P0, PT, R51, c[0x0][0x16c], PT ;  /* 0x00005b0033007a0c */ /* 0x000fe40003f06270 */
[----:B------:R-:W-:-:S11]  /*4670*/  IADD3.X R48, RZ, R48, RZ, P1, !PT ;  /* 0x00000030ff307210 */ /* 0x000fd60000ffe4ff */
[----:B------:R-:W-:Y:S01]  /*4680*/  @P0 CALL.REL.NOINC `(.L_x_14111) ;  /* 0x0000001000000944 */ /* 0x000fe20003c00000 */
[----:B------:R-:W-:Y:S05]  /*4690*/  BRA `(.L_x_14142) ;  /* 0xffffd29000007947 */ /* 0x000fea000383ffff */
.L_x_14111:
[----:B------:R-:W0:Y:S01]  /*46a0*/  F2F.F16.F32 R4, R56 ;  /* 0x0000003800047304 */ /* 0x000e220000200800 */
[----:B------:R-:W-:Y:S01]  /*46b0*/  BAR.SYNC.DEFER_BLOCKING 0x0 ;  /* 0x0000000000007b1d */ /* 0x000fe20000010000 */
[----:B------:R-:W-:Y:S01]  /*46c0*/  IMAD R6, R96, c[0x0][0x2d8], RZ ;  /* 0x0000b60060067a24 */ /* 0x000fe200078e02ff */
[----:B------:R-:W-:Y:S01]  /*46d0*/  MOV R26, R22 ;  /* 0x00000016001a7202 */ /* 0x000fe20000000f00 */
[----:B------:R-:W-:Y:S01]  /*46e0*/  IMAD R22, R100, c[0x0][0x2e0], RZ ;  /* 0x0000b80064167a24 */ /* 0x000fe200078e02ff */
[----:B------:R-:W-:Y:S01]  /*46f0*/  MOV R27, R23 ;  /* 0x00000017001b7202 */ /* 0x000fe20000000f00 */
[----:B------:R-:W-:Y:S01]  /*4700*/  IMAD R25, R97, c[0x0][0x2dc], R6 ;  /* 0x0000b70061197a24 */ /* 0x000fe200078e0206 */
[----:B------:R-:W-:Y:S01]  /*4710*/  ISETP.GT.AND P4, PT, R80, 0x1, PT ;  /* 0x000000015000780c */ /* 0x000fe20003f84270 */
[----:B------:R-:W-:Y:S01]  /*4720*/  F2F.F16.F32 R57, R57 ;  /* 0x0000003900397304 */ /* 0x000fe20000200800 */
[----:B------:R-:W-:Y:S01]  /*4730*/  IADD3 R86, P1, R86, -0x100, RZ ;  /* 0xffffff0056567810 */ /* 0x000fe20007f3e0ff */
[----:B------:R-:W-:Y:S01]  /*4740*/  UIADD3 UR4, UR4, -0x100, URZ ;  /* 0xffffff0004047890 */ /* 0x000fe2000fffe03f */
[----:B------:R-:W-:-:S02]  /*4750*/  IADD3 R88, P2, R88, -0x100, RZ ;  /* 0xffffff0058587810 */ /* 0x000fc40007f5e0ff */
[----:B------:R-:W-:Y:S02]  /*4760*/  IADD3 R84, P3, R84, -0x100, RZ ;  /* 0xffffff0054547810 */ /* 0x000fe40007f7e0ff */
[----:B------:R-:W-:Y:S01]  /*4770*/  IADD3 R80, R80, -0x1, RZ ;  /* 0xffffffff50507810 */ /* 0x000fe20007ffe0ff */
[----:B------:R-:W1:Y:S01]  /*4780*/  F2F.F16.F32 R0, R55 ;  /* 0x0000003700007304 */ /* 0x000e620000200800 */
[----:B0-----:R-:W-:Y:S01]  /*4790*/  IMAD.WIDE.U32 R4, R4, 0x10000, RZ ;  /* 0x0001000004047825 */ /* 0x001fe200078e00ff */
[----:B------:R-:W-:Y:S02]  /*47a0*/  IADD3.X R85, R85, -0x1, RZ, P1, !PT ;  /* 0xffffffff55557810 */ /* 0x000fe40000ffe4ff */
[----:B------:R-:W-:Y:S02]  /*47b0*/  IADD3.X R87, R87, -0x1, RZ, P2, !PT ;  /* 0xffffffff57577810 */ /* 0x000fe400017fe4ff */
[----:B------:R-:W-:Y:S02]  /*47c0*/  IADD3.X R83, R83, -0x1, RZ, P3, !PT ;  /* 0xffffffff53537810 */ /* 0x000fe40001ffe4ff */
[----:B------:R-:W0:Y:S01]  /*47d0*/  F2F.F16.F32 R7, R58 ;  /* 0x0000003a00077304 */ /* 0x000e220000200800 */
[----:B-1----:R-:W-:-:S07]  /*47e0*/  PRMT R21, R57, 0x5410, R0 ;  /* 0x0000541039157816 */ /* 0x002fce0000000000 */
        /* <DEDUP_REMOVED lines=10> */
[----:B------:R-:W-:-:S04]  /*4890*/  IMAD R25, R101, c[0x0][0x2e4], R22 ;  /* 0x0000b90065197a24 */ /* 0x000fc800078e0216 */
[----:B-1----:R-:W-:Y:S02]  /*48a0*/  IMAD.WIDE.U32 R20, R101, c[0x0][0x2e0], R6 ;  /* 0x0000b80065147a25 */ /* 0x002fe400078e0006 */
[----:B------:R1:W2:Y:S02]  /*48b0*/  F2F.F16.F32 R29, R63 ;  /* 0x0000003f001d7304 */ /* 0x0002a40000200800 */
[----:B0-----:R-:W-:Y:S01]  /*48c0*/  IMAD.WIDE.U32 R6, R0, 0x10000, RZ ;  /* 0x0001000000067825 */ /* 0x001fe200078e00ff */
[----:B------:R-:W-:Y:S02]  /*48d0*/  IADD3 R21, R21, R25, RZ ;  /* 0x0000001915157210 */ /* 0x000fe40007ffe0ff */
[----:B------:R-:W-:Y:S01]  /*48e0*/  LEA R22, P0, R20, c[0x0][0x330], 0x1 ;  /* 0x0000cc0014167a11 */ /* 0x000fe200078008ff */
[----:B------:R-:W-:Y:S01]  /*48f0*/  IMAD R0, R96, c[0x0][0x2f8], RZ ;  /* 0x0000be0060007a24 */ /* 0x000fe200078e02ff */
[----:B-----5:R-:W-:Y:S01]  /*4900*/  PRMT R25, R24, 0x5410, R23 ;  /* 0x0000541018197816 */ /* 0x020fe20000000017 */
[----:B-1----:R-:W-:Y:S01]  /*4910*/  FADD.FTZ R63, R94, R63 ;  /* 0x0000003f5e3f7221 */ /* 0x002fe20000010000 */
[----:B------:R-:W-:-:S02]  /*4920*/  LEA.HI.X R23, R20, c[0x0][0x334], R21, 0x1, P0 ;  /* 0x0000cd0014177a11 */ /* 0x000fc400000f0c15 */
[----:B------:R-:W-:Y:S01]  /*4930*/  LOP3.LUT R25, R25, R7, RZ, 0xfc, !PT ;  /* 0x0000000719197212 */ /* 0x000fe200078efcff */
[----:B------:R-:W-:Y:S01]  /*4940*/  FADD.FTZ R64, R63, R64 ;  /* 0x000000403f407221 */ /* 0x000fe20000010000 */
[----:B--2---:R-:W-:Y:S01]  /*4950*/  LOP3.LUT R24, R6, R29, RZ, 0xfc, !PT ;  /* 0x0000001d06187212 */ /* 0x004fe200078efcff */
[----:B------:R-:W-:-:S04]  /*4960*/  IMAD.WIDE R6, R92, 0x8, R22 ;  /* 0x000000085c067825 */ /* 0x000fc800078e0216 */
[----:B------:R-:W-:-:S04]  /*4970*/  IMAD.WIDE.U32 R22, R97, c[0x0][0x2f8], R26 ;  /* 0x0000be0061167a25 */ /* 0x000fc800078e001a */
[----:B------:R-:W-:Y:S02]  /*4980*/  IMAD R27, R97, c[0x0][0x2fc], R0 ;  /* 0x0000bf00611b7a24 */ /* 0x000fe400078e0200 */
[----:B------:R-:W-:Y:S02]  /*4990*/  IMAD R0, R100, c[0x0][0x300], RZ ;  /* 0x0000c00064007a24 */ /* 0x000fe400078e02ff */
[----:B------:R-:W-:Y:S01]  /*49a0*/  FADD.FTZ R65, R64, R65 ;  /* 0x0000004140417221 */ /* 0x000fe20000010000 */
[----:B------:R-:W-:Y:S01]  /*49b0*/  IADD3 R23, R23, R27, RZ ;  /* 0x0000001b17177210 */ /* 0x000fe20007ffe0ff */
[----:B----4-:R0:W-:Y:S01]  /*49c0*/  STG.E.64 [R6.64], R4 ;  /* 0x0000000406007986 */ /* 0x0101e2000c101b06 */
[----:B------:R-:W-:Y:S02]  /*49d0*/  IMAD R27, R101, c[0x0][0x304], R0 ;  /* 0x0000c100651b7a24 */ /* 0x000fe400078e0200 */
[----:B------:R-:W-:Y:S01]  /*49e0*/  FADD.FTZ R94, R65, R66 ;  /* 0x00000042415e7221 */ /* 0x000fe20000010000 */
        /* <DEDUP_REMOVED lines=14> */
.L_x_14109:
        /* <DEDUP_REMOVED lines=24> */
.L_x_14145:
[----:B0-----:R-:W-:Y:S05]  /*4c50*/  BSYNC B0 ;  /* 0x0000000000007941 */ /* 0x001fea0003800000 */
.L_x_14144:
        /* <DEDUP_REMOVED lines=23> */
.L_x_14147:
[----:B------:R-:W1:Y:S02]  /*4dd0*/  S2R R15, SR_TID.X ;  /* 0x00000000000f7919 */ /* 0x000e640000002100 */
.L_x_14148:
[----:B0-----:R-:W-:Y:S05]  /*4de0*/  BSYNC B0 ;  /* 0x0000000000007941 */ /* 0x001fea0003800000 */
.L_x_14146:
        /* <DEDUP_REMOVED lines=10> */
.L_x_14149:
        /* <DEDUP_REMOVED lines=28> */
.L_x_14150:
        /* <DEDUP_REMOVED lines=11> */
.L_x_14777:


//--------------------- .text._Z25selective_scan_bwd_kernelI32Selective_Scan_bwd_kernel_traitsILi32ELi4ELb1ELb1ELb0ELb1ELb0EN3c104HalfENS1_7complexIfEEEEv12SSMParamsBwd --------------------------
	.section	.text._Z25selective_scan_bwd_kernelI32Selective_Scan_bwd_kernel_traitsILi32ELi4ELb1ELb1ELb0ELb1ELb0EN3c104HalfENS1_7complexIfEEEEv12SSMParamsBwd,"ax",@progbits
	.sectioninfo	@"SHI_REGISTERS=154"
	.align	128
        .global         _Z25selective_scan_bwd_kernelI32Selective_Scan_bwd_kernel_traitsILi32ELi4ELb1ELb1ELb0ELb1ELb0EN3c104HalfENS1_7complexIfEEEEv12SSMParamsBwd
        .type           _Z25selective_scan_bwd_kernelI32Selective_Scan_bwd_kernel_traitsILi32ELi4ELb1ELb1ELb0ELb1ELb0EN3c104HalfENS1_7complexIfEEEEv12SSMParamsBwd,@function
        .size           _Z25selective_scan_bwd_kernelI32Selective_Scan_bwd_kernel_traitsILi32ELi4ELb1ELb1ELb0ELb1ELb0EN3c104HalfENS1_7complexIfEEEEv12SSMParamsBwd,(.L_x_14778 - _Z25selective_scan_bwd_kernelI32Selective_Scan_bwd_kernel_traitsILi32ELi4ELb1ELb1ELb0ELb1ELb0EN3c104HalfENS1_7complexIfEEEEv12SSMParamsBwd)
        .other          _Z25selective_scan_bwd_kernelI32Selective_Scan_bwd_kernel_traitsILi32ELi4ELb1ELb1ELb0ELb1ELb0EN3c104HalfENS1_7complexIfEEEEv12SSMParamsBwd,@"STO_CUDA_ENTRY STV_DEFAULT"
_Z25selective_scan_bwd_kernelI32Selective_Scan_bwd_kernel_traitsILi32ELi4ELb1ELb1ELb0ELb1ELb0EN3c104HalfENS1_7complexIfEEEEv12SSMParamsBwd:
.text._Z25selective_scan_bwd_kernelI32Selective_Scan_bwd_kernel_traitsILi32ELi4ELb1ELb1ELb0ELb1ELb0EN3c104HalfENS1_7complexIfEEEEv12SSMParamsBwd:
        /* <DEDUP_REMOVED lines=111> */
[----:B------:R-:W-:Y:S01]  /*06f0*/  HFMA2.MMA R90, -RZ, RZ, 0, 0 ;  /* 0x00000000ff5a7435 */ /* 0x000fe200000001ff */
[----:B------:R-:W-:Y:S01]  /*0700*/  @P0 IMAD.WIDE R14, R0, R15, c[0x0][0x260] ;  /* 0x00009800000e0625 */ /* 0x000fe200078e020f */
[----:B------:R-:W-:Y:S01]  /*0710*/  HFMA2.MMA R88, -RZ, RZ, 0, 0 ;  /* 0x00000000ff587435 */ /* 0x000fe200000001ff */
        /* <DEDUP_REMOVED lines=18> */
[----:B------:R-:W-:Y:S01]  /*0840*/  IMAD.WIDE.U32 R18, R98, c[0x0][0x1b8], RZ ;  /* 0x00006e0062127a25 */ /* 0x000fe200078e00ff */
[----:B------:R-:W-:Y:S02]  /*0850*/  IADD3 R87, R5, R87, RZ ;  /* 0x0000005705577210 */ /* 0x000fe40007ffe0ff */
[----:B------:R-:W-:Y:S01]  /*0860*/  LEA R89, P0, R4, c[0x0][0x318], 0x3 ;  /* 0x0000c60004597a11 */ /* 0x000fe200078018ff */
[----:B------:R-:W-:Y:S01]  /*0870*/  IMAD R5, R97, c[0x0][0x180], RZ ;  /* 0x0000600061057a24 */ /* 0x000fe200078e02ff */
[----:B0-----:R-:W-:-:S03]  /*0880*/  LOP3.LUT R86, R91, 0xffffffe0, RZ, 0xc0, !PT ;  /* 0xffffffe05b567812 */ /* 0x001fc600078ec0ff */
[----:B------:R-:W-:Y:S01]  /*0890*/  IMAD R5, R98, c[0x0][0x184], R5 ;  /* 0x0000610062057a24 */ /* 0x000fe200078e0205 */
[----:B------:R-:W-:Y:S02]  /*08a0*/  LEA.HI.X R87, R4, c[0x0][0x31c], R87, 0x3, P0 ;  /* 0x0000c70004577a11 */ /* 0x000fe400000f1c57 */
[C---:B------:R-:W-:Y:S02]  /*08b0*/  LOP3.LUT R7, R86.reuse, 0x1f, R91, 0xf8, !PT ;  /* 0x0000001f56077812 */ /* 0x040fe400078ef85b */
[----:B------:R-:W-:Y:S02]  /*08c0*/  SHF.L.U32 R75, R91, 0x3, RZ ;  /* 0x000000035b4b7819 */ /* 0x000fe400000006ff */
[----:B------:R-:W-:Y:S01]  /*08d0*/  IADD3 R86, R86, R7, RZ ;  /* 0x0000000756567210 */ /* 0x000fe20007ffe0ff */
[----:B------:R-:W-:Y:S01]  /*08e0*/  IMAD R7, R97, c[0x0][0x1b8], RZ ;  /* 0x00006e0061077a24 */ /* 0x000fe200078e02ff */
[C---:B------:R-:W-:Y:S02]  /*08f0*/  IADD3 R74, R91.reuse, 0x20, RZ ;  /* 0x000000205b4a7810 */ /* 0x040fe40007ffe0ff */
[C---:B------:R-:W-:Y:S01]  /*0900*/  IADD3 R0, R91.reuse, 0x40, RZ ;  /* 0x000000405b007810 */ /* 0x040fe20007ffe0ff */
[----:B------:R-:W-:Y:S01]  /*0910*/  IMAD R7, R98, c[0x0][0x1bc], R7 ;  /* 0x00006f0062077a24 */ /* 0x000fe200078e0207 */
[----:B------:R-:W-:-:S02]  /*0920*/  IADD3 R72, R91, 0x60, RZ ;  /* 0x000000605b487810 */ /* 0x000fc40007ffe0ff */
[C---:B------:R-:W-:Y:S02]  /*0930*/  IADD3 R4, R91.reuse, 0x80, RZ ;  /* 0x000000805b047810 */ /* 0x040fe40007ffe0ff */
[C---:B------:R-:W-:Y:S02]  /*0940*/  IADD3 R70, R91.reuse, 0xa0, RZ ;  /* 0x000000a05b467810 */ /* 0x040fe40007ffe0ff */
[C---:B------:R-:W-:Y:S02]  /*0950*/  IADD3 R6, R91.reuse, 0xc0, RZ ;  /* 0x000000c05b067810 */ /* 0x040fe40007ffe0ff */
[C---:B------:R-:W-:Y:S02]  /*0960*/  IADD3 R68, R91.reuse, 0xe0, RZ ;  /* 0x000000e05b447810 */ /* 0x040fe40007ffe0ff */
[----:B------:R-:W-:Y:S02]  /*0970*/  SHF.R.S32.HI R67, RZ, 0x1f, R86 ;  /* 0x0000001fff437819 */ /* 0x000fe40000011456 */
[----:B------:R-:W-:-:S02]  /*0980*/  LOP3.LUT R110, R91, 0x1f, RZ, 0xc0, !PT ;  /* 0x0000001f5b6e7812 */ /* 0x000fc400078ec0ff */
[----:B------:R-:W-:Y:S02]  /*0990*/  IADD3 R79, R17, R5, RZ ;  /* 0x00000005114f7210 */ /* 0x000fe40007ffe0ff */
[----:B------:R-:W-:Y:S02]  /*09a0*/  IADD3 R77, R19, R7, RZ ;  /* 0x00000007134d7210 */ /* 0x000fe40007ffe0ff */
[----:B------:R-:W-:Y:S02]  /*09b0*/  LEA.HI.SX32 R75, R75, R75, 0x1b ;  /* 0x0000004b4b4b7211 */ /* 0x000fe400078fdaff */
[-C--:B------:R-:W-:Y:S02]  /*09c0*/  LEA.HI.SX32 R74, R74, R91.reuse, 0x1b ;  /* 0x0000005b4a4a7211 */ /* 0x080fe400078fdaff */
[-C--:B------:R-:W-:Y:S02]  /*09d0*/  LEA.HI.SX32 R73, R0, R91.reuse, 0x1b ;  /* 0x0000005b00497211 */ /* 0x080fe400078fdaff */
[----:B------:R-:W-:-:S02]  /*09e0*/  LEA.HI.SX32 R72, R72, R91, 0x1b ;  /* 0x0000005b48487211 */ /* 0x000fc400078fdaff */
[-C--:B------:R-:W-:Y:S02]  /*09f0*/  LEA.HI.SX32 R71, R4, R91.reuse, 0x1b ;  /* 0x0000005b04477211 */ /* 0x080fe400078fdaff */
[-C--:B------:R-:W-:Y:S02]  /*0a00*/  LEA.HI.SX32 R70, R70, R91.reuse, 0x1b ;  /* 0x0000005b46467211 */ /* 0x080fe400078fdaff */
[-C--:B------:R-:W-:Y:S02]  /*0a10*/  LEA.HI.SX32 R69, R6, R91.reuse, 0x1b ;  /* 0x0000005b06457211 */ /* 0x080fe400078fdaff */
[----:B------:R-:W-:Y:S02]  /*0a20*/  LEA.HI.SX32 R68, R68, R91, 0x1b ;  /* 0x0000005b44447211 */ /* 0x000fe400078fdaff */
[----:B-1----:R-:W-:Y:S02]  /*0a30*/  SHF.L.U64.HI R67, R86, 0x3, R67 ;  /* 0x0000000356437819 */ /* 0x002fe40000010243 */
.L_x_14192:
        /* <DEDUP_REMOVED lines=17> */
[----:B------:R-:W-:Y:S01]  /*0b50*/  SHF.R.U32.HI R27, RZ, 0x10, R23 ;  /* 0x00000010ff1b7819 */ /* 0x000fe20000011617 */
        /* <DEDUP_REMOVED lines=10> */
[----:B------:R-:W-:Y:S01]  /*0c00*/  FSETP.GTU.FTZ.AND P0, PT, R66, 20, PT ;  /* 0x41a000004200780b */ /* 0x000fe20003f1c000 */
[----:B------:R-:W-:-:S03]  /*0c10*/  FADD.FTZ R64, R64, R95 ;  /* 0x0000005f40407221 */ /* 0x000fc60000010000 */
[----:B------:R-:W-:Y:S02]  /*0c20*/  FSETP.GTU.FTZ.AND P3, PT, R63, 20, PT ;  /* 0x41a000003f00780b */ /* 0x000fe40003f7c000 */
[----:B------:R-:W-:Y:S01]  /*0c30*/  FSETP.GTU.FTZ.AND P1, PT, R64, 20, PT ;  /* 0x41a000004000780b */ /* 0x000fe20003f3c000 */
[----:B--2---:R0:W-:Y:S01]  /*0c40*/  STS.64 [R76.X8], R24 ;  /* 0x000000184c007388 */ /* 0x0041e20000008a00 */
[----:B------:R-:W-:-:S06]  /*0c50*/  NOP ;  /* 0x0000000000007918 */ /* 0x000fcc0000000000 */
[----:B------:R-:W1:Y:S01]  /*0c60*/  LDS.64 R38, [R76.X8] ;  /* 0x000000004c267984 */ /* 0x000e620000008a00 */
[----:B0-----:R-:W-:-:S05]  /*0c70*/  SHF.R.U64 R24, R22, 0x10, R23 ;  /* 0x0000001016187819 */ /* 0x001fca0000001217 */
[----:B------:R-:W-:Y:S02]  /*0c80*/  HADD2.F32 R24, -RZ, R24.H0_H0 ;  /* 0x20000018ff187230 */ /* 0x000fe40000004100 */
[----:B-1----:R-:W-:Y:S01]  /*0c90*/  HADD2.F32 R5, -RZ, R38.H0_H0 ;  /* 0x20000026ff057230 */ /* 0x002fe20000004100 */
[--C-:B------:R-:W-:Y:S01]  /*0ca0*/  SHF.R.U64 R53, R38, 0x10, R39.reuse ;  /* 0x0000001026357819 */ /* 0x100fe20000001227 */
[----:B------:R-:W-:Y:S01]  /*0cb0*/  HADD2.F32 R7, -RZ, R39.H0_H0 ;  /* 0x20000027ff077230 */ /* 0x000fe20000004100 */
[----:B------:R-:W-:Y:S02]  /*0cc0*/  SHF.R.U32.HI R39, RZ, 0x10, R39 ;  /* 0x00000010ff277819 */ /* 0x000fe40000011627 */
[----:B------:R-:W-:Y:S01]  /*0cd0*/  FFMA.FTZ R90, R5, R26, R90 ;  /* 0x0000001a055a7223 */ /* 0x000fe2000001005a */
[----:B------:R-:W-:Y:S02]  /*0ce0*/  HADD2.F32 R26, -RZ, R23.H0_H0 ;  /* 0x20000017ff1a7230 */ /* 0x000fe40000004100 */
[----:B------:R-:W-:Y:S01]  /*0cf0*/  HADD2.F32 R53, -RZ, R53.H0_H0 ;  /* 0x20000035ff357230 */ /* 0x000fe20000004100 */
[----:B---3--:R-:W-:Y:S05]  /*0d00*/  @P2 BRA `(.L_x_14153) ;  /* 0x000001f000002947 */ /* 0x008fea0003800000 */
        /* <DEDUP_REMOVED lines=31> */
.L_x_14153:
[----:B------:R-:W-:Y:S05]  /*0f00*/  BSYNC B0 ;  /* 0x0000000000007941 */ /* 0x000fea0003800000 */
.L_x_14152:
        /* <DEDUP_REMOVED lines=33> */
.L_x_14155:
[----:B------:R-:W-:Y:S05]  /*1120*/  BSYNC B0 ;  /* 0x0000000000007941 */ /* 0x000fea0003800000 */
.L_x_14154:
        /* <DEDUP_REMOVED lines=33> */
.L_x_14157:
[----:B------:R-:W-:Y:S05]  /*1340*/  BSYNC B0 ;  /* 0x0000000000007941 */ /* 0x000fea0003800000 */
.L_x_14156:
        /* <DEDUP_REMOVED lines=33> */
.L_x_14159:
[----:B------:R-:W-:Y:S05]  /*1560*/  BSYNC B0 ;  /* 0x0000000000007941 */ /* 0x000fea0003800000 */
.L_x_14158:
        /* <DEDUP_REMOVED lines=20> */
[----:B------:R-:W-:Y:S01]  /*16b0*/  MOV R37, c[0x0][0x174] ;  /* 0x00005d0000257a02 */ /* 0x000fe20000000f00 */
[----:B------:R-:W-:Y:S01]  /*16c0*/  FADD.FTZ R53, R53, R53 ;  /* 0x0000003535357221 */ /* 0x000fe20000010000 */
[----:B------:R-:W-:Y:S01]  /*16d0*/  MOV R51, RZ ;  /* 0x000000ff00337202 */ /* 0x000fe20000000f00 */
[----:B------:R-:W-:Y:S01]  /*16e0*/  IMAD.WIDE.U32 R26, R93, c[0x0][0x2a0], R24 ;  /* 0x0000a8005d1a7a25 */ /* 0x000fe200078e0018 */
[----:B------:R-:W-:Y:S01]  /*16f0*/  LEA R37, R37, UR4, 0x8 ;  /* 0x0000000425257c11 */ /* 0x000fe2000f8e40ff */
[----:B------:R-:W-:Y:S01]  /*1700*/  CS2R R48, SRZ ;  /* 0x0000000000307805 */ /* 0x000fe2000001ff00 */
[----:B------:R-:W-:Y:S01]  /*1710*/  MOV R62, RZ ;  /* 0x000000ff003e7202 */ /* 0x000fe20000000f00 */
[----:B------:R-:W-:Y:S01]  /*1720*/  IMAD R25, R93, c[0x0][0x2a4], R0 ;  /* 0x0000a9005d197a24 */ /* 0x000fe200078e0200 */
[----:B------:R-:W-:Y:S01]  /*1730*/  LEA R24, P0, R26, c[0x0][0x318], 0x3 ;  /* 0x0000c6001a187a11 */ /* 0x000fe200078018ff */
[----:B------:R-:W-:-:S02]  /*1740*/  FADD.FTZ R52, R7, R7 ;  /* 0x0000000707347221 */ /* 0x000fc40000010000 */
[----:B------:R-:W-:Y:S01]  /*1750*/  FADD.FTZ R50, R39, R39 ;  /* 0x0000002727327221 */ /* 0x000fe20000010000 */
[----:B------:R-:W-:-:S04]  /*1760*/  IADD3 R25, R27, R25, RZ ;  /* 0x000000191b197210 */ /* 0x000fc80007ffe0ff */
[----:B------:R-:W-:-:S05]  /*1770*/  LEA.HI.X R25, R26, c[0x0][0x31c], R25, 0x3, P0 ;  /* 0x0000c7001a197a11 */ /* 0x000fca00000f1c19 */
        /* <DEDUP_REMOVED lines=16> */
.L_x_14191:
        /* <DEDUP_REMOVED lines=41> */
[-C--:B------:R-:W-:Y:S02]  /*1b10*/  FMUL.FTZ R0, R39, R65.reuse ;  /* 0x0000004127007220 */ /* 0x080fe40000410000 */
        /* <DEDUP_REMOVED lines=8> */
[----:B---3--:R1:W-:Y:S03]  /*1ba0*/  STS.64 [R76.X8], R46 ;  /* 0x0000002e4c007388 */ /* 0x0083e60000008a00 */
[----:B------:R-:W-:-:S03]  /*1bb0*/  SHF.L.U32 R104, R104, 0x3, RZ ;  /* 0x0000000368687819 */ /* 0x000fc600000006ff */
[----:B------:R2:W3:Y:S01]  /*1bc0*/  MUFU.SIN R43, R44 ;  /* 0x0000002c002b7308 */ /* 0x0004e20000000400 */
[----:B----4-:R4:W-:Y:S01]  /*1bd0*/  STS.64 [R76.X8+0x100], R100 ;  /* 0x000100644c007388 */ /* 0x0109e20000008a00 */
[----:B------:R-:W-:-:S06]  /*1be0*/  NOP ;  /* 0x0000000000007918 */ /* 0x000fcc0000000000 */
[C---:B0-----:R-:W-:Y:S01]  /*1bf0*/  FMUL.FTZ R42, R6.reuse, R7 ;  /* 0x00000007062a7220 */ /* 0x041fe20000410000 */
[----:B------:R-:W5:Y:S01]  /*1c00*/  LDG.E.64 R40, [R40.64] ;  /* 0x0000000628287981 */ /* 0x000f62000c1e1b00 */
[----:B------:R-:W-:Y:S01]  /*1c10*/  FMUL.FTZ R0, R39, R63 ;  /* 0x0000003f27007220 */ /* 0x000fe20000410000 */
[----:B--2---:R-:W-:Y:S01]  /*1c20*/  CS2R R44, SRZ ;  /* 0x00000000002c7805 */ /* 0x004fe2000001ff00 */
[----:B---3--:R-:W-:Y:S02]  /*1c30*/  FMUL.FTZ R43, R6, R43 ;  /* 0x0000002b062b7220 */ /* 0x008fe40000410000 */
[----:B------:R-:W0:Y:S04]  /*1c40*/  LDS.128 R4, [R76.X16] ;  /* 0x000000004c047984 */ /* 0x000e28000000cc00 */
[----:B------:R0:W-:Y:S04]  /*1c50*/  STS.64 [R104+0xa80], R42 ;  /* 0x000a802a68007388 */ /* 0x0001e80000000a00 */
[----:B------:R-:W-:Y:S01]  /*1c60*/  BAR.SYNC.DEFER_BLOCKING 0x0 ;  /* 0x0000000000007b1d */ /* 0x000fe20000010000 */
[----:B------:R-:W-:-:S02]  /*1c70*/  FMUL.RZ R105, R0, 0.15915493667125701904 ;  /* 0x3e22f98300697820 */ /* 0x000fc4000040c000 */
[----:B------:R-:W-:-:S03]  /*1c80*/  FMUL.FTZ R0, R99, R63 ;  /* 0x0000003f63007220 */ /* 0x000fc60000410000 */
[----:B------:R-:W-:Y:S01]  /*1c90*/  MUFU.COS R119, R105 ;  /* 0x0000006900777308 */ /* 0x000fe20000000000 */
[C---:B-1----:R-:W-:Y:S02]  /*1ca0*/  FMUL.FTZ R46, R99.reuse, R66 ;  /* 0x00000042632e7220 */ /* 0x042fe40000410000 */
[----:B----4-:R-:W-:-:S05]  /*1cb0*/  FMUL.FTZ R100, R99, R64 ;  /* 0x0000004063647220 */ /* 0x010fca0000410000 */
[----:B------:R1:W2:Y:S01]  /*1cc0*/  MUFU.EX2 R118, R0 ;  /* 0x0000000000767308 */ /* 0x0002a20000000800 */
[----:B------:R-:W-:-:S07]  /*1cd0*/  FMUL.FTZ R99, R39, R66 ;  /* 0x0000004227637220 */ /* 0x000fce0000410000 */
[----:B------:R3:W4:Y:S01]  /*1ce0*/  MUFU.SIN R47, R105 ;  /* 0x00000069002f7308 */ /* 0x0007220000000400 */
[----:B------:R2:W5:Y:S01]  /*1cf0*/  @P0 LDG.E.64 R44, [R102.64+0x8] ;  /* 0x00000806662c0981 */ /* 0x000562000c1e1b00 */
[----:B-1----:R-:W-:Y:S01]  /*1d00*/  HADD2.F32 R0, -RZ, R22.H0_H0 ;  /* 0x20000016ff007230 */ /* 0x002fe20000004100 */
[----:B0-----:R-:W-:Y:S01]  /*1d10*/  SHF.R.U64 R104, R4, 0x10, R5 ;  /* 0x0000001004687819 */ /* 0x001fe20000001205 */
[----:B------:R-:W-:Y:S01]  /*1d20*/  HADD2.F32 R106, -RZ, R4.H0_H0 ;  /* 0x20000004ff6a7230 */ /* 0x000fe20000004100 */
[----:B--2---:R-:W-:Y:S01]  /*1d30*/  FMUL.RZ R102, R99, 0.15915493667125701904 ;  /* 0x3e22f98363667820 */ /* 0x004fe2000040c000 */
[----:B------:R-:W-:Y:S02]  /*1d40*/  SHF.R.U64 R103, R22, 0x10, R23 ;  /* 0x0000001016677819 */ /* 0x000fe40000001217 */
[----:B------:R-:W-:Y:S01]  /*1d50*/  HADD2.F32 R104, -RZ, R104.H0_H0 ;  /* 0x20000068ff687230 */ /* 0x000fe20000004100 */
[----:B------:R-:W-:Y:S01]  /*1d60*/  MUFU.EX2 R46, R46 ;  /* 0x0000002e002e7308 */ /* 0x000fe20000000800 */
[----:B------:R-:W-:-:S02]  /*1d70*/  FMUL.FTZ R101, R39, R64 ;  /* 0x0000004027657220 */ /* 0x000fc40000410000 */
[----:B------:R-:W-:Y:S02]  /*1d80*/  FMUL.FTZ R131, R106, R65 ;  /* 0x000000416a837220 */ /* 0x000fe40000410000 */
[----:B------:R-:W-:-:S03]  /*1d90*/  FMUL.FTZ R119, R118, R119 ;  /* 0x0000007776777220 */ /* 0x000fc60000410000 */
[----:B------:R-:W0:Y:S01]  /*1da0*/  MUFU.SIN R121, R102 ;  /* 0x0000006600797308 */ /* 0x000e220000000400 */
[----:B---3--:R-:W-:Y:S02]  /*1db0*/  FMUL.RZ R105, R101, 0.15915493667125701904 ;  /* 0x3e22f98365697820 */ /* 0x008fe4000040c000 */
[----:B----4-:R-:W-:Y:S02]  /*1dc0*/  FMUL.FTZ R118, R118, R47 ;  /* 0x0000002f76767220 */ /* 0x010fe40000410000 */
[----:B------:R-:W-:-:S03]  /*1dd0*/  FMUL.FTZ R131, R0, R131 ;  /* 0x0000008300837220 */ /* 0x000fc60000410000 */
[----:B------:R1:W-:Y:S08]  /*1de0*/  MUFU.EX2 R114, R100 ;  /* 0x0000006400727308 */ /* 0x0003f00000000800 */
[----:B------:R2:W3:Y:S01]  /*1df0*/  MUFU.COS R99, R102 ;  /* 0x0000006600637308 */ /* 0x0004e20000000000 */
[----:B-1----:R-:W-:Y:S01]  /*1e00*/  SHF.R.U32.HI R100, RZ, 0x10, R5 ;  /* 0x00000010ff647819 */ /* 0x002fe20000011605 */
[----:B--2---:R-:W-:Y:S01]  /*1e10*/  HADD2.F32 R102, -RZ, R103.H0_H0 ;  /* 0x20000067ff667230 */ /* 0x004fe20000004100 */
[----:B------:R-:W-:-:S03]  /*1e20*/  FMUL.FTZ R103, R104, R65 ;  /* 0x0000004168677220 */ /* 0x000fc60000410000 */
[----:B------:R-:W-:Y:S02]  /*1e30*/  HADD2.F32 R100, -RZ, R100.H0_H0 ;  /* 0x20000064ff647230 */ /* 0x000fe40000004100 */
[----:B------:R-:W1:Y:S01]  /*1e40*/  MUFU.COS R101, R105 ;  /* 0x0000006900657308 */ /* 0x000e620000000000 */
[----:B------:R-:W-:Y:S02]  /*1e50*/  FMUL.FTZ R132, R0, R103 ;  /* 0x0000006700847220 */ /* 0x000fe40000410000 */
[----:B------:R-:W-:Y:S01]  /*1e60*/  FMUL.FTZ R103, R118, R131 ;  /* 0x0000008376677220 */ /* 0x000fe20000410000 */
[----:B------:R-:W-:Y:S01]  /*1e70*/  HADD2.F32 R108, -RZ, R5.H0_H0 ;  /* 0x20000005ff6c7230 */ /* 0x000fe20000004100 */
[----:B------:R-:W-:Y:S02]  /*1e80*/  FMUL.FTZ R133, R100, R63 ;  /* 0x0000003f64857220 */ /* 0x000fe40000410000 */
[-C--:B------:R-:W-:Y:S02]  /*1e90*/  FMUL.FTZ R4, R118, R132.reuse ;  /* 0x0000008476047220 */ /* 0x080fe40000410000 */
[----:B------:R-:W-:Y:S01]  /*1ea0*/  FFMA.FTZ R103, R119, R132, R103 ;  /* 0x0000008477677223 */ /* 0x000fe20000010067 */
[----:B------:R2:W4:Y:S01]  /*1eb0*/  MUFU.SIN R47, R105 ;  /* 0x00000069002f7308 */ /* 0x0005220000000400 */
[----:B0-----:R-:W-:-:S02]  /*1ec0*/  FMUL.FTZ R121, R46, R121 ;  /* 0x000000792e797220 */ /* 0x001fc40000410000 */
[----:B------:R-:W-:Y:S02]  /*1ed0*/  FMUL.FTZ R135, R108, R63 ;  /* 0x0000003f6c877220 */ /* 0x000fe40000410000 */
[----:B------:R-:W-:Y:S02]  /*1ee0*/  FFMA.FTZ R4, R119, R131, -R4 ;  /* 0x0000008377047223 */ /* 0x000fe40000010804 */
[----:B------:R-:W-:Y:S01]  /*1ef0*/  FFMA.FTZ R5, R102, R133, R103 ;  /* 0x0000008566057223 */ /* 0x000fe20000010067 */
[----:B------:R-:W-:Y:S01]  /*1f00*/  SHF.R.U64 R103, R6, 0x10, R7 ;  /* 0x0000001006677819 */ /* 0x000fe20000001207 */
[----:B---3--:R-:W-:Y:S01]  /*1f10*/  FMUL.FTZ R120, R46, R99 ;  /* 0x000000632e787220 */ /* 0x008fe20000410000 */
[----:B--2---:R-:W-:Y:S01]  /*1f20*/  HADD2.F32 R105, -RZ, R6.H0_H0 ;  /* 0x20000006ff697230 */ /* 0x004fe20000004100 */
[----:B------:R-:W-:Y:S02]  /*1f30*/  FFMA.FTZ R4, R102, R135, R4 ;  /* 0x0000008766047223 */ /* 0x000fe40000010004 */
[----:B------:R-:W-:Y:S01]  /*1f40*/  FMUL.FTZ R99, R121, R5 ;  /* 0x0000000579637220 */ /* 0x000fe20000410000 */
[----:B------:R-:W-:Y:S01]  /*1f50*/  HADD2.F32 R103, -RZ, R103.H0_H0 ;  /* 0x20000067ff677230 */ /* 0x000fe20000004100 */
[----:B-1----:R-:W-:Y:S01]  /*1f60*/  FMUL.FTZ R122, R114, R101 ;  /* 0x00000065727a7220 */ /* 0x002fe20000410000 */
[----:B------:R-:W-:Y:S01]  /*1f70*/  HADD2.F32 R101, -RZ, R23.H0_H0 ;  /* 0x20000017ff657230 */ /* 0x000fe20000004100 */
[----:B------:R-:W-:-:S02]  /*1f80*/  FFMA.FTZ R6, R120, R4, -R99 ;  /* 0x0000000478067223 */ /* 0x000fc40000010863 */
[----:B------:R-:W-:Y:S02]  /*1f90*/  FMUL.FTZ R4, R121, R4 ;  /* 0x0000000479047220 */ /* 0x000fe40000410000 */
[-C--:B------:R-:W-:Y:S01]  /*1fa0*/  FMUL.FTZ R134, R105, R66.reuse ;  /* 0x0000004269867220 */ /* 0x080fe20000410000 */
[----:B------:R-:W-:Y:S01]  /*1fb0*/  SHF.R.U32.HI R107, RZ, 0x10, R7 ;  /* 0x00000010ff6b7819 */ /* 0x000fe20000011607 */
[----:B------:R-:W-:Y:S02]  /*1fc0*/  FFMA.FTZ R4, R120, R5, R4 ;  /* 0x0000000578047223 */ /* 0x000fe40000010004 */
[----:B----4-:R-:W-:Y:S02]  /*1fd0*/  FMUL.FTZ R114, R114, R47 ;  /* 0x0000002f72727220 */ /* 0x010fe40000410000 */
[----:B------:R-:W-:Y:S02]  /*1fe0*/  FMUL.FTZ R136, R103, R66 ;  /* 0x0000004267887220 */ /* 0x000fe40000410000 */
[C---:B------:R-:W-:Y:S01]  /*1ff0*/  FFMA.FTZ R5, R101.reuse, R134, R6 ;  /* 0x0000008665057223 */ /* 0x040fe20000010006 */
[----:B------:R-:W-:Y:S01]  /*2000*/  HADD2.F32 R99, -RZ, R7.H0_H0 ;  /* 0x20000007ff637230 */ /* 0x000fe20000004100 */
[----:B------:R-:W-:Y:S01]  /*2010*/  FFMA.FTZ R7, R101, R136, R4 ;  /* 0x0000008865077223 */ /* 0x000fe20000010004 */
[----:B------:R-:W-:Y:S01]  /*2020*/  HADD2.F32 R107, -RZ, R107.H0_H0 ;  /* 0x2000006bff6b7230 */ /* 0x000fe20000004100 */
[----:B------:R-:W-:-:S04]  /*2030*/  FMUL.FTZ R46, R114, R5 ;  /* 0x00000005722e7220 */ /* 0x000fc80000410000 */
[----:B------:R-:W-:Y:S02]  /*2040*/  FFMA.FTZ R46, R122, R7, R46 ;  /* 0x000000077a2e7223 */ /* 0x000fe4000001002e */
[----:B------:R-:W-:-:S04]  /*2050*/  FMUL.FTZ R112, R107, R64 ;  /* 0x000000406b707220 */ /* 0x000fc80000410000 */
[----:B------:R-:W-:Y:S02]  /*2060*/  FFMA.FTZ R128, R109, R112, R46 ;  /* 0x000000706d807223 */ /* 0x000fe4000001002e */
[----:B------:R0:W1:Y:S01]  /*2070*/  @P2 LDS.64 R46, [R91.X8+0x1a88] ;  /* 0x001a88005b2e2984 */ /* 0x0000620000008a00 */
[CC--:B------:R-:W-:Y:S02]  /*2080*/  FMUL.FTZ R4, R43.reuse, R118.reuse ;  /* 0x000000762b047220 */ /* 0x0c0fe40000410000 */
[----:B------:R-:W-:Y:S02]  /*2090*/  FMUL.FTZ R6, R42, R118 ;  /* 0x000000762a067220 */ /* 0x000fe40000410000 */
[----:B------:R-:W-:Y:S02]  /*20a0*/  FMUL.FTZ R7, R114, R7 ;  /* 0x0000000772077220 */ /* 0x000fe40000410000 */
[-C--:B------:R-:W-:Y:S02]  /*20b0*/  FFMA.FTZ R4, R42, R119.reuse, -R4 ;  /* 0x000000772a047223 */ /* 0x080fe40000010804 */
[----:B------:R-:W-:-:S02]  /*20c0*/  FFMA.FTZ R6, R43, R119, R6 ;  /* 0x000000772b067223 */ /* 0x000fc40000010006 */
[----:B------:R-:W-:Y:S02]  /*20d0*/  FFMA.FTZ R129, R122, R5, -R7 ;  /* 0x000000057a817223 */ /* 0x000fe40000010807 */
        /* <DEDUP_REMOVED lines=15> */
.L_x_14162:
[----:B0-----:R-:W-:Y:S05]  /*21d0*/  BSYNC B0 ;  /* 0x0000000000007941 */ /* 0x001fea0003800000 */
.L_x_14161:
        /* <DEDUP_REMOVED lines=8> */
[----:B-----5:R-:W-:Y:S01]  /*2260*/  SHFL.IDX PT, R45, R45, RZ, 0x1f ;  /* 0x00001fff2d2d7589 */ /* 0x020fe200000e0000 */
[----:B------:R-:W-:-:S03]  /*2270*/  FMUL.FTZ R123, R52, R41 ;  /* 0x00000029347b7220 */ /* 0x000fc60000410000 */
[----:B------:R-:W3:Y:S04]  /*2280*/  SHFL.UP PT, R4, R137, 0x1, RZ ;  /* 0x0420000089047989 */ /* 0x000ee800000e00ff */
[----:B------:R-:W4:Y:S04]  /*2290*/  SHFL.UP PT, R6, R5, 0x1, RZ ;  /* 0x0420000005067989 */ /* 0x000f2800000e00ff */
[----:B------:R-:W-:Y:S01]  /*22a0*/  SHFL.IDX PT, R44, R44, RZ, 0x1f ;  /* 0x00001fff2c2c7589 */ /* 0x000fe200000e0000 */
[C---:B0-----:R-:W-:Y:S02]  /*22b0*/  FMUL.FTZ R7, R5.reuse, R126 ;  /* 0x0000007e05077220 */ /* 0x041fe40000410000 */
[----:B--2---:R-:W-:-:S02]  /*22c0*/  FMUL.FTZ R113, R5, R124 ;  /* 0x0000007c05717220 */ /* 0x004fc40000410000 */
[C---:B------:R-:W-:Y:S02]  /*22d0*/  FFMA.FTZ R124, R137.reuse, R124, -R7 ;  /* 0x0000007c897c7223 */ /* 0x040fe40000010807 */
[----:B------:R-:W-:Y:S02]  /*22e0*/  FFMA.FTZ R113, R137, R126, R113 ;  /* 0x0000007e89717223 */ /* 0x000fe40000010071 */
[----:B------:R-:W-:Y:S02]  /*22f0*/  @P0 FADD.FTZ R129, R129, R124 ;  /* 0x0000007c81810221 */ /* 0x000fe40000010000 */
[----:B------:R-:W-:Y:S02]  /*2300*/  @P0 FADD.FTZ R128, R128, R113 ;  /* 0x0000007180800221 */ /* 0x000fe40000010000 */
[C---:B---3--:R-:W-:Y:S01]  /*2310*/  FMUL.FTZ R113, R5.reuse, R4 ;  /* 0x0000000405717220 */ /* 0x048fe20000410000 */
        /* <DEDUP_REMOVED lines=11> */
[C---:B------:R-:W-:Y:S02]  /*23d0*/  FFMA.FTZ R113, R137.reuse, R113, R126 ;  /* 0x0000007189717223 */ /* 0x040fe4000001007e */
[----:B------:R-:W-:Y:S02]  /*23e0*/  FFMA.FTZ R126, R137, R115, -R124 ;  /* 0x00000073897e7223 */ /* 0x000fe4000001087c */
[----:B------:R-:W-:Y:S02]  /*23f0*/  @P0 FADD.FTZ R128, R128, R113 ;  /* 0x0000007180800221 */ /* 0x000fe40000010000 */
[----:B---3--:R-:W-:Y:S02]  /*2400*/  FMUL.FTZ R124, R6, R4 ;  /* 0x00000004067c7220 */ /* 0x008fe40000410000 */
[----:B------:R-:W-:-:S02]  /*2410*/  @P0 FADD.FTZ R129, R129, R126 ;  /* 0x0000007e81810221 */ /* 0x000fc40000010000 */
[CC--:B----4-:R-:W-:Y:S01]  /*2420*/  FMUL.FTZ R7, R6.reuse, R5.reuse ;  /* 0x0000000506077220 */ /* 0x0d0fe20000410000 */
[----:B------:R-:W0:Y:S01]  /*2430*/  SHFL.UP PT, R126, R128, 0x4, RZ ;  /* 0x04800000807e7989 */ /* 0x000e2200000e00ff */
[C---:B------:R-:W-:Y:S02]  /*2440*/  FFMA.FTZ R5, R137.reuse, R5, R124 ;  /* 0x0000000589057223 */ /* 0x040fe4000001007c */
[----:B------:R-:W-:Y:S01]  /*2450*/  @P0 FFMA.FTZ R137, R137, R4, -R7 ;  /* 0x0000000489890223 */ /* 0x000fe20000010807 */
[----:B------:R-:W2:Y:S02]  /*2460*/  SHFL.UP PT, R124, R129, 0x4, RZ ;  /* 0x04800000817c7989 */ /* 0x000ea400000e00ff */
        /* <DEDUP_REMOVED lines=17> */
[----:B------:R-:W-:Y:S01]  /*2580*/  ISETP.GE.AND P0, PT, R76, 0x8, PT ;  /* 0x000000084c00780c */ /* 0x000fe20003f06270 */
[----:B------:R-:W-:-:S02]  /*2590*/  FMUL.FTZ R115, R50, R40 ;  /* 0x0000002832737220 */ /* 0x000fc40000410000 */
[----:B------:R-:W3:Y:S04]  /*25a0*/  SHFL.UP PT, R4, R137, 0x8, RZ ;  /* 0x0500000089047989 */ /* 0x000ee800000e00ff */
[----:B------:R-:W4:Y:S01]  /*25b0*/  SHFL.UP PT, R5, R6, 0x8, RZ ;  /* 0x0500000006057989 */ /* 0x000f2200000e00ff */
[C---:B0-----:R-:W-:Y:S02]  /*25c0*/  FMUL.FTZ R124, R6.reuse, R113 ;  /* 0x00000071067c7220 */ /* 0x041fe40000410000 */
[CC--:B--2---:R-:W-:Y:S02]  /*25d0*/  FMUL.FTZ R126, R6.reuse, R7.reuse ;  /* 0x00000007067e7220 */ /* 0x0c4fe40000410000 */
[----:B------:R-:W-:Y:S02]  /*25e0*/  FFMA.FTZ R7, R137, R7, R124 ;  /* 0x0000000789077223 */ /* 0x000fe4000001007c */
[----:B---3--:R-:W-:-:S02]  /*25f0*/  FMUL.FTZ R124, R6, R4 ;  /* 0x00000004067c7220 */ /* 0x008fc40000410000 */
[----:B------:R-:W-:Y:S02]  /*2600*/  @P0 FADD.FTZ R128, R128, R7 ;  /* 0x0000000780800221 */ /* 0x000fe40000010000 */
[CC--:B----4-:R-:W-:Y:S02]  /*2610*/  FFMA.FTZ R7, R137.reuse, R5.reuse, R124 ;  /* 0x0000000589077223 */ /* 0x0d0fe4000001007c */
[C---:B------:R-:W-:Y:S01]  /*2620*/  FMUL.FTZ R5, R6.reuse, R5 ;  /* 0x0000000506057220 */ /* 0x040fe20000410000 */
[----:B------:R-:W0:Y:S01]  /*2630*/  SHFL.UP PT, R138, R128, 0x10, RZ ;  /* 0x06000000808a7989 */ /* 0x000e2200000e00ff */
[C---:B------:R-:W-:Y:S01]  /*2640*/  FFMA.FTZ R126, R137.reuse, R113, -R126 ;  /* 0x00000071897e7223 */ /* 0x040fe2000001087e */
[----:B------:R-:W-:Y:S01]  /*2650*/  FSEL R7, R6, R7, !P0 ;  /* 0x0000000706077208 */ /* 0x000fe20004000000 */
[----:B------:R-:W-:Y:S02]  /*2660*/  @P0 FFMA.FTZ R137, R137, R4, -R5 ;  /* 0x0000000489890223 */ /* 0x000fe40000010805 */
[----:B------:R-:W-:Y:S01]  /*2670*/  @P0 FADD.FTZ R129, R129, R126 ;  /* 0x0000007e81810221 */ /* 0x000fe20000010000 */
[----:B------:R-:W-:Y:S01]  /*2680*/  ISETP.GE.AND P0, PT, R76, 0x10, PT ;  /* 0x000000104c00780c */ /* 0x000fe20003f06270 */
[----:B------:R-:W-:Y:S01]  /*2690*/  FMUL.FTZ R113, R50, R41 ;  /* 0x0000002932717220 */ /* 0x000fe20000410000 */
[----:B------:R-:W2:Y:S03]  /*26a0*/  SHFL.UP PT, R4, R137, 0x10, RZ ;  /* 0x0600000089047989 */ /* 0x000ea600000e00ff */
[-C--:B------:R-:W-:Y:S01]  /*26b0*/  FMUL.FTZ R124, R122, R113.reuse ;  /* 0x000000717a7c7220 */ /* 0x080fe20000410000 */
[----:B------:R-:W3:Y:S01]  /*26c0*/  SHFL.UP PT, R126, R129, 0x10, RZ ;  /* 0x06000000817e7989 */ /* 0x000ee200000e00ff */
[----:B------:R-:W-:-:S02]  /*26d0*/  FMUL.FTZ R5, R114, R113 ;  /* 0x0000007172057220 */ /* 0x000fc40000410000 */
[-C--:B------:R-:W-:Y:S01]  /*26e0*/  FFMA.FTZ R140, -R114, R115.reuse, -R124 ;  /* 0x00000073728c7223 */ /* 0x080fe2000001097c */
[----:B------:R-:W4:Y:S01]  /*26f0*/  SHFL.UP PT, R6, R7, 0x10, RZ ;  /* 0x0600000007067989 */ /* 0x000f2200000e00ff */
[----:B------:R-:W-:Y:S02]  /*2700*/  FMUL.FTZ R124, R52, R40 ;  /* 0x00000028347c7220 */ /* 0x000fe40000410000 */
[----:B------:R-:W-:Y:S02]  /*2710*/  FFMA.FTZ R125, R122, R115, -R5 ;  /* 0x000000737a7d7223 */ /* 0x000fe40000010805 */
[----:B------:R-:W-:Y:S02]  /*2720*/  FADD.FTZ R139, -R123, R140 ;  /* 0x0000008c7b8b7221 */ /* 0x000fe40000010100 */
[----:B------:R-:W-:Y:S02]  /*2730*/  FADD.FTZ R127, R124, R125 ;  /* 0x0000007d7c7f7221 */ /* 0x000fe40000010000 */
[----:B------:R-:W-:-:S02]  /*2740*/  FMUL.FTZ R125, R121, -R139 ;  /* 0x8000008b797d7220 */ /* 0x000fc40000410000 */
[----:B0-----:R-:W-:Y:S02]  /*2750*/  FMUL.FTZ R5, R7, R138 ;  /* 0x0000008a07057220 */ /* 0x001fe40000410000 */
[CC--:B------:R-:W-:Y:S02]  /*2760*/  FFMA.FTZ R141, R120.reuse, R127.reuse, -R125 ;  /* 0x0000007f788d7223 */ /* 0x0c0fe4000001087d */
[----:B------:R-:W-:Y:S02]  /*2770*/  FMUL.FTZ R142, R121, -R127 ;  /* 0x8000007f798e7220 */ /* 0x000fe40000410000 */
[----:B--2---:R-:W-:Y:S02]  /*2780*/  FMUL.FTZ R125, R7, R4 ;  /* 0x00000004077d7220 */ /* 0x004fe40000410000 */
[----:B------:R-:W-:Y:S02]  /*2790*/  FFMA.FTZ R142, R120, R139, R142 ;  /* 0x0000008b788e7223 */ /* 0x000fe4000001008e */
[----:B---3--:R-:W-:-:S02]  /*27a0*/  FFMA.FTZ R140, R137, R126, -R5 ;  /* 0x0000007e898c7223 */ /* 0x008fc40000010805 */
[C---:B------:R-:W-:Y:S02]  /*27b0*/  FMUL.FTZ R126, R7.reuse, R126 ;  /* 0x0000007e077e7220 */ /* 0x040fe40000410000 */
[-C--:B----4-:R-:W-:Y:S02]  /*27c0*/  FMUL.FTZ R5, R7, R6.reuse ;  /* 0x0000000607057220 */ /* 0x090fe40000410000 */
[C---:B------:R-:W-:Y:S02]  /*27d0*/  FFMA.FTZ R6, R137.reuse, R6, R125 ;  /* 0x0000000689067223 */ /* 0x040fe4000001007d */
[C---:B------:R-:W-:Y:S02]  /*27e0*/  FFMA.FTZ R127, R137.reuse, R138, R126 ;  /* 0x0000008a897f7223 */ /* 0x040fe4000001007e */
[----:B------:R-:W-:Y:S01]  /*27f0*/  @P0 FFMA.FTZ R137, R137, R4, -R5 ;  /* 0x0000000489890223 */ /* 0x000fe20000010805 */
[----:B------:R-:W-:Y:S01]  /*2800*/  FSEL R138, R7, R6, !P0 ;  /* 0x00000006078a7208 */ /* 0x000fe20004000000 */
[----:B------:R-:W-:Y:S01]  /*2810*/  @P0 FADD.FTZ R128, R128, R127 ;  /* 0x0000007f80800221 */ /* 0x000fe20000010000 */
[----:B------:R-:W-:Y:S01]  /*2820*/  HFMA2.MMA R5, -RZ, RZ, 0, 0 ;  /* 0x00000000ff057435 */ /* 0x000fe200000001ff */
[----:B------:R-:W-:Y:S01]  /*2830*/  @P0 FADD.FTZ R129, R129, R140 ;  /* 0x0000008c81810221 */ /* 0x000fe20000010000 */
[----:B------:R-:W-:Y:S01]  /*2840*/  ISETP.GE.AND P0, PT, R78, c[0x0][0x174], PT ;  /* 0x00005d004e007a0c */ /* 0x000fe20003f06270 */
[----:B------:R-:W-:Y:S01]  /*2850*/  SHFL.UP PT, R137, R137, 0x1, RZ ;  /* 0x0420000089897989 */ /* 0x000fe200000e00ff */
[C---:B------:R-:W-:Y:S01]  /*2860*/  FMUL.FTZ R125, R53.reuse, R41 ;  /* 0x00000029357d7220 */ /* 0x040fe20000410000 */
[----:B------:R-:W-:Y:S01]  /*2870*/  MOV R4, 0x3f800000 ;  /* 0x3f80000000047802 */ /* 0x000fe20000000f00 */
[----:B------:R-:W-:Y:S01]  /*2880*/  FMUL.FTZ R126, R53, R40 ;  /* 0x00000028357e7220 */ /* 0x000fe20000410000 */
[----:B------:R-:W0:Y:S01]  /*2890*/  SHFL.UP PT, R138, R138, 0x1, RZ ;  /* 0x042000008a8a7989 */ /* 0x000e2200000e00ff */
[----:B------:R-:W-:Y:S01]  /*28a0*/  FADD.FTZ R142, -R125, R142 ;  /* 0x0000008e7d8e7221 */ /* 0x000fe20000010100 */
[----:B------:R-:W-:Y:S01]  /*28b0*/  ISETP.NE.OR P0, PT, R110, RZ, P0 ;  /* 0x000000ff6e00720c */ /* 0x000fe20000705670 */
[----:B------:R-:W-:Y:S01]  /*28c0*/  FADD.FTZ R141, R126, R141 ;  /* 0x0000008d7e8d7221 */ /* 0x000fe20000010000 */
[----:B------:R-:W2:Y:S01]  /*28d0*/  SHFL.UP PT, R128, R128, 0x1, RZ ;  /* 0x0420000080807989 */ /* 0x000ea200000e00ff */
[C---:B------:R-:W-:Y:S01]  /*28e0*/  FMUL.FTZ R144, R118.reuse, -R142 ;  /* 0x8000008e76907220 */ /* 0x040fe20000410000 */
[----:B------:R-:W-:Y:S01]  /*28f0*/  CS2R R6, SRZ ;  /* 0x0000000000067805 */ /* 0x000fe2000001ff00 */
[----:B------:R-:W-:Y:S01]  /*2900*/  FMUL.FTZ R143, R118, -R141 ;  /* 0x8000008d768f7220 */ /* 0x000fe20000410000 */
[----:B------:R-:W3:Y:S01]  /*2910*/  SHFL.UP PT, R129, R129, 0x1, RZ ;  /* 0x0420000081817989 */ /* 0x000ee200000e00ff */
[C---:B-1----:R-:W-:Y:S01]  /*2920*/  FMUL.FTZ R140, R114.reuse, -R46 ;  /* 0x8000002e728c7220 */ /* 0x042fe20000410000 */
[----:B------:R-:W-:Y:S01]  /*2930*/  SHF.L.U32 R127, R51, 0x4, RZ ;  /* 0x00000004337f7819 */ /* 0x000fe200000006ff */
[----:B------:R-:W-:-:S02]  /*2940*/  FMUL.FTZ R139, R114, R47 ;  /* 0x0000002f728b7220 */ /* 0x000fc40000410000 */
[C---:B------:R-:W-:Y:S02]  /*2950*/  FFMA.FTZ R147, R119.reuse, R141, -R144 ;  /* 0x0000008d77937223 */ /* 0x040fe40000010890 */
[----:B------:R-:W-:Y:S01]  /*2960*/  FFMA.FTZ R144, R119, R142, R143 ;  /* 0x0000008e77907223 */ /* 0x000fe2000001008f */
[----:B------:R1:W4:Y:S01]  /*2970*/  @!P0 LDS.128 R4, [R127+0x1b80] ;  /* 0x001b80007f048984 */ /* 0x0003220000000c00 */
[----:B------:R-:W-:Y:S01]  /*2980*/  FFMA.FTZ R142, R122, -R47, R140 ;  /* 0x8000002f7a8e7223 */ /* 0x000fe2000001008c */
[----:B------:R-:W-:Y:S01]  /*2990*/  ISETP.NE.AND P0, PT, R110, 0x1f, PT ;  /* 0x0000001f6e00780c */ /* 0x000fe20003f05270 */
[----:B------:R-:W-:Y:S02]  /*29a0*/  FFMA.FTZ R141, R122, R46, -R139 ;  /* 0x0000002e7a8d7223 */ /* 0x000fe4000001088b */
[C---:B------:R-:W-:Y:S02]  /*29b0*/  FMUL.FTZ R143, R121.reuse, -R142 ;  /* 0x8000008e798f7220 */ /* 0x040fe40000410000 */
[----:B------:R-:W-:-:S02]  /*29c0*/  FMUL.FTZ R145, R121, -R141 ;  /* 0x8000008d79917220 */ /* 0x000fc40000410000 */
[CC--:B0-----:R-:W-:Y:S02]  /*29d0*/  FMUL.FTZ R139, R138.reuse, R45.reuse ;  /* 0x0000002d8a8b7220 */ /* 0x0c1fe40000410000 */
[-C--:B------:R-:W-:Y:S02]  /*29e0*/  FMUL.FTZ R140, R138, R44.reuse ;  /* 0x0000002c8a8c7220 */ /* 0x080fe40000410000 */
[C---:B------:R-:W-:Y:S02]  /*29f0*/  FFMA.FTZ R138, R137.reuse, R44, -R139 ;  /* 0x0000002c898a7223 */ /* 0x040fe4000001088b */
[----:B------:R-:W-:Y:S02]  /*2a00*/  FFMA.FTZ R137, R137, R45, R140 ;  /* 0x0000002d89897223 */ /* 0x000fe4000001008c */
[C---:B------:R-:W-:Y:S02]  /*2a10*/  FFMA.FTZ R143, R120.reuse, R141, -R143 ;  /* 0x0000008d788f7223 */ /* 0x040fe4000001088f */
[----:B------:R-:W-:-:S02]  /*2a20*/  FFMA.FTZ R145, R120, R142, R145 ;  /* 0x0000008e78917223 */ /* 0x000fc40000010091 */
[----:B--2---:R-:W-:Y:S02]  /*2a30*/  @P1 FADD.FTZ R45, R128, R137 ;  /* 0x00000089802d1221 */ /* 0x004fe40000010000 */
[----:B---3--:R-:W-:Y:S02]  /*2a40*/  @P1 FADD.FTZ R44, R129, R138 ;  /* 0x0000008a812c1221 */ /* 0x008fe40000010000 */
[----:B------:R-:W-:Y:S02]  /*2a50*/  FMUL.FTZ R128, R54, R40 ;  /* 0x0000002836807220 */ /* 0x000fe40000410000 */
[----:B------:R-:W-:Y:S02]  /*2a60*/  FMUL.FTZ R40, R118, -R145 ;  /* 0x8000009176287220 */ /* 0x000fe40000410000 */
[----:B------:R-:W-:Y:S02]  /*2a70*/  FMUL.FTZ R129, R54, R41 ;  /* 0x0000002936817220 */ /* 0x000fe40000410000 */
[----:B------:R-:W-:-:S02]  /*2a80*/  FMUL.FTZ R140, R118, -R143 ;  /* 0x8000008f768c7220 */ /* 0x000fc40000410000 */
[----:B------:R-:W-:Y:S02]  /*2a90*/  FMUL.FTZ R41, R43, R45 ;  /* 0x0000002d2b297220 */ /* 0x000fe40000410000 */
[----:B------:R-:W-:Y:S02]  /*2aa0*/  FADD.FTZ R138, R128, R147 ;  /* 0x00000093808a7221 */ /* 0x000fe40000010000 */
[----:B------:R-:W-:Y:S02]  /*2ab0*/  FFMA.FTZ R139, R119, R143, -R40 ;  /* 0x0000008f778b7223 */ /* 0x000fe40000010828 */
[----:B------:R-:W-:Y:S02]  /*2ac0*/  FMUL.FTZ R43, R43, R44 ;  /* 0x0000002c2b2b7220 */ /* 0x000fe40000410000 */
[----:B------:R-:W-:Y:S02]  /*2ad0*/  FADD.FTZ R137, -R129, R144 ;  /* 0x0000009081897221 */ /* 0x000fe40000010100 */
[----:B------:R-:W-:-:S02]  /*2ae0*/  FFMA.FTZ R140, R119, R145, R140 ;  /* 0x00000091778c7223 */ /* 0x000fc4000001008c */
[C---:B------:R-:W-:Y:S01]  /*2af0*/  FFMA.FTZ R44, R42.reuse, R44, -R41 ;  /* 0x0000002c2a2c7223 */ /* 0x040fe20000010829 */
[----:B------:R1:W0:Y:S01]  /*2b00*/  SHFL.DOWN PT, R143, R137, 0x1, 0x1f ;  /* 0x08201f00898f7f89 */ /* 0x00022200000e0000 */
[----:B------:R-:W-:-:S03]  /*2b10*/  FFMA.FTZ R43, R42, R45, R43 ;  /* 0x0000002d2a2b7223 */ /* 0x000fc6000001002b */
[----:B------:R1:W2:Y:S04]  /*2b20*/  SHFL.DOWN PT, R41, R138, 0x1, 0x1f ;  /* 0x08201f008a297f89 */ /* 0x0002a800000e0000 */
[----:B------:R1:W3:Y:S04]  /*2b30*/  SHFL.DOWN PT, R45, R139, 0x1, 0x1f ;  /* 0x08201f008b2d7f89 */ /* 0x0002e800000e0000 */
[----:B------:R1:W0:Y:S01]  /*2b40*/  SHFL.DOWN PT, R141, R140, 0x1, 0x1f ;  /* 0x08201f008c8d7f89 */ /* 0x00022200000e0000 */
[----:B------:R-:W-:Y:S05]  /*2b50*/  @!P0 BRA `(.L_x_14164) ;  /* 0x000000b000008947 */ /* 0x000fea0003800000 */
[C---:B0---4-:R-:W-:Y:S02]  /*2b60*/  FMUL.FTZ R40, R140.reuse, R141 ;  /* 0x0000008d8c287220 */ /* 0x051fe40000410000 */
[----:B------:R-:W-:-:S02]  /*2b70*/  FMUL.FTZ R42, R140, R143 ;  /* 0x0000008f8c2a7220 */ /* 0x000fc40000410000 */
        /* <DEDUP_REMOVED lines=9> */
.L_x_14164:
[----:B----4-:R-:W-:Y:S05]  /*2c10*/  BSYNC B0 ;  /* 0x0000000000007941 */ /* 0x010fea0003800000 */
.L_x_14163:
[----:B------:R-:W-:Y:S01]  /*2c20*/  ISETP.GT.U32.AND P0, PT, R110, 0x1d, PT ;  /* 0x0000001d6e00780c */ /* 0x000fe20003f04070 */
[----:B------:R-:W-:Y:S01]  /*2c30*/  FADD.FTZ R43, R132, R43 ;  /* 0x0000002b842b7221 */ /* 0x000fe20000010000 */
[----:B0-----:R0:W4:Y:S01]  /*2c40*/  SHFL.DOWN PT, R141, R139, 0x2, 0x1f ;  /* 0x08401f008b8d7f89 */ /* 0x00112200000e0000 */
[----:B------:R-:W-:Y:S01]  /*2c50*/  FADD.FTZ R131, R131, R44 ;  /* 0x0000002c83837221 */ /* 0x000fe20000010000 */
[----:B------:R-:W-:Y:S01]  /*2c60*/  BSSY B0, `(.L_x_14165) ;  /* 0x0000014000007945 */ /* 0x000fe20003800000 */
[C---:B------:R-:W-:Y:S01]  /*2c70*/  FMUL.FTZ R40, R118.reuse, R43 ;  /* 0x0000002b76287220 */ /* 0x040fe20000410000 */
[----:B------:R0:W1:Y:S01]  /*2c80*/  SHFL.DOWN PT, R143, R140, 0x2, 0x1f ;  /* 0x08401f008c8f7f89 */ /* 0x00006200000e0000 */
[-C--:B------:R-:W-:Y:S02]  /*2c90*/  FMUL.FTZ R42, R118, R131.reuse ;  /* 0x00000083762a7220 */ /* 0x080fe40000410000 */
[C---:B------:R-:W-:Y:S01]  /*2ca0*/  FFMA.FTZ R40, R119.reuse, R131, -R40 ;  /* 0x0000008377287223 */ /* 0x040fe20000010828 */
[----:B---3--:R0:W3:Y:S01]  /*2cb0*/  SHFL.DOWN PT, R45, R138, 0x2, 0x1f ;  /* 0x08401f008a2d7f89 */ /* 0x0080e200000e0000 */
[----:B--2---:R-:W-:-:S03]  /*2cc0*/  FFMA.FTZ R41, R119, R43, R42 ;  /* 0x0000002b77297223 */ /* 0x004fc6000001002a */
[----:B------:R0:W2:Y:S01]  /*2cd0*/  SHFL.DOWN PT, R145, R137, 0x2, 0x1f ;  /* 0x08401f0089917f89 */ /* 0x0000a200000e0000 */
        /* <DEDUP_REMOVED lines=12> */
.L_x_14166:
[----:B------:R-:W-:Y:S05]  /*2da0*/  BSYNC B0 ;  /* 0x0000000000007941 */ /* 0x000fea0003800000 */
.L_x_14165:
[----:B------:R-:W-:Y:S01]  /*2db0*/  ISETP.GT.U32.AND P0, PT, R110, 0x1b, PT ;  /* 0x0000001b6e00780c */ /* 0x000fe20003f04070 */
[C---:B------:R-:W-:Y:S01]  /*2dc0*/  FFMA.FTZ R42, R102.reuse, R135, R40 ;  /* 0x00000087662a7223 */ /* 0x040fe20000010028 */
[----:B----4-:R4:W0:Y:S01]  /*2dd0*/  SHFL.DOWN PT, R141, R140, 0x4, 0x1f ;  /* 0x08801f008c8d7f89 */ /* 0x01082200000e0000 */
[----:B------:R-:W-:Y:S01]  /*2de0*/  FFMA.FTZ R133, R102, R133, R41 ;  /* 0x0000008566857223 */ /* 0x000fe20000010029 */
[----:B------:R-:W-:Y:S01]  /*2df0*/  BSSY B0, `(.L_x_14167) ;  /* 0x0000016000007945 */ /* 0x000fe20003800000 */
[CC--:B------:R-:W-:Y:S01]  /*2e00*/  FMUL.FTZ R40, R121.reuse, R42.reuse ;  /* 0x0000002a79287220 */ /* 0x0c0fe20000410000 */
[----:B------:R4:W3:Y:S01]  /*2e10*/  SHFL.DOWN PT, R135, R139, 0x4, 0x1f ;  /* 0x08801f008b877f89 */ /* 0x0008e200000e0000 */
[-C--:B------:R-:W-:Y:S01]  /*2e20*/  FMUL.FTZ R41, R121, R133.reuse ;  /* 0x0000008579297220 */ /* 0x080fe20000410000 */
[----:B------:R-:W-:Y:S01]  /*2e30*/  ISETP.GT.U32.AND P1, PT, R110, 0x17, PT ;  /* 0x000000176e00780c */ /* 0x000fe20003f24070 */
[----:B------:R-:W-:Y:S01]  /*2e40*/  FFMA.FTZ R40, R120, R133, R40 ;  /* 0x0000008578287223 */ /* 0x000fe20000010028 */
[----:B---3--:R4:W3:Y:S01]  /*2e50*/  SHFL.DOWN PT, R45, R138, 0x4, 0x1f ;  /* 0x08801f008a2d7f89 */ /* 0x0088e200000e0000 */
[----:B------:R-:W-:Y:S01]  /*2e60*/  ISETP.GT.U32.AND P3, PT, R110, 0xf, PT ;  /* 0x0000000f6e00780c */ /* 0x000fe20003f64070 */
[----:B------:R-:W-:-:S02]  /*2e70*/  FFMA.FTZ R41, R120, R42, -R41 ;  /* 0x0000002a78297223 */ /* 0x000fc40000010829 */
[----:B-1----:R4:W1:Y:S01]  /*2e80*/  SHFL.DOWN PT, R143, R137, 0x4, 0x1f ;  /* 0x08801f00898f7f89 */ /* 0x00286200000e0000 */
[----:B------:R-:W-:Y:S05]  /*2e90*/  @P0 BRA `(.L_x_14168) ;  /* 0x000000b000000947 */ /* 0x000fea0003800000 */
[C---:B0-----:R-:W-:Y:S02]  /*2ea0*/  FMUL.FTZ R44, R140.reuse, R141 ;  /* 0x0000008d8c2c7220 */ /* 0x041fe40000410000 */
[C---:B-1----:R-:W-:Y:S02]  /*2eb0*/  FMUL.FTZ R132, R140.reuse, R143 ;  /* 0x0000008f8c847220 */ /* 0x042fe40000410000 */
[C---:B---3--:R-:W-:Y:S02]  /*2ec0*/  FMUL.FTZ R142, R140.reuse, R45 ;  /* 0x0000002d8c8e7220 */ /* 0x048fe40000410000 */
        /* <DEDUP_REMOVED lines=8> */
.L_x_14168:
[----:B------:R-:W-:Y:S05]  /*2f50*/  BSYNC B0 ;  /* 0x0000000000007941 */ /* 0x000fea0003800000 */
.L_x_14167:
[C---:B---3--:R-:W-:Y:S01]  /*2f60*/  FFMA.FTZ R45, R101.reuse, R134, R41 ;  /* 0x00000086652d7223 */ /* 0x048fe20000010029 */
[----:B------:R3:W4:Y:S01]  /*2f70*/  SHFL.DOWN PT, R135, R139, 0x8, 0x1f ;  /* 0x09001f008b877f89 */ /* 0x00072200000e0000 */
[----:B------:R-:W-:Y:S01]  /*2f80*/  BSSY B0, `(.L_x_14169) ;  /* 0x0000011000007945 */ /* 0x000fe20003800000 */
[----:B0-----:R-:W-:Y:S02]  /*2f90*/  FFMA.FTZ R141, R101, R136, R40 ;  /* 0x00000088658d7223 */ /* 0x001fe40000010028 */
[----:B-1----:R3:W0:Y:S04]  /*2fa0*/  SHFL.DOWN PT, R143, R140, 0x8, 0x1f ;  /* 0x09001f008c8f7f89 */ /* 0x00262800000e0000 */
[----:B------:R3:W1:Y:S04]  /*2fb0*/  SHFL.DOWN PT, R41, R138, 0x8, 0x1f ;  /* 0x09001f008a297f89 */ /* 0x00066800000e0000 */
[----:B--2---:R3:W2:Y:S01]  /*2fc0*/  SHFL.DOWN PT, R145, R137, 0x8, 0x1f ;  /* 0x09001f0089917f89 */ /* 0x0046a200000e0000 */
[----:B------:R-:W-:Y:S05]  /*2fd0*/  @P1 BRA `(.L_x_14170) ;  /* 0x000000b000001947 */ /* 0x000fea0003800000 */
[C---:B0-----:R-:W-:Y:S02]  /*2fe0*/  FMUL.FTZ R40, R140.reuse, R143 ;  /* 0x0000008f8c287220 */ /* 0x041fe40000410000 */
[----:B--2---:R-:W-:-:S02]  /*2ff0*/  FMUL.FTZ R44, R140, R145 ;  /* 0x000000918c2c7220 */ /* 0x004fc40000410000 */
[C---:B-1----:R-:W-:Y:S02]  /*3000*/  FMUL.FTZ R132, R140.reuse, R41 ;  /* 0x000000298c847220 */ /* 0x042fe40000410000 */
[-C--:B---34-:R-:W-:Y:S02]  /*3010*/  FMUL.FTZ R140, R140, R135.reuse ;  /* 0x000000878c8c7220 */ /* 0x098fe40000410000 */
[C---:B------:R-:W-:Y:S02]  /*3020*/  FFMA.FTZ R40, R139.reuse, R135, -R40 ;  /* 0x000000878b287223 */ /* 0x040fe40000010828 */
[C---:B------:R-:W-:Y:S02]  /*3030*/  FFMA.FTZ R41, R139.reuse, R41, -R44 ;  /* 0x000000298b297223 */ /* 0x040fe4000001082c */
[C---:B------:R-:W-:Y:S02]  /*3040*/  FFMA.FTZ R132, R139.reuse, R145, R132 ;  /* 0x000000918b847223 */ /* 0x040fe40000010084 */
[----:B------:R-:W-:Y:S01]  /*3050*/  FFMA.FTZ R140, R139, R143, R140 ;  /* 0x0000008f8b8c7223 */ /* 0x000fe2000001008c */
[----:B------:R-:W-:Y:S01]  /*3060*/  MOV R139, R40 ;  /* 0x00000028008b7202 */ /* 0x000fe20000000f00 */
[----:B------:R-:W-:-:S02]  /*3070*/  FADD.FTZ R138, R138, R41 ;  /* 0x000000298a8a7221 */ /* 0x000fc40000010000 */
[----:B------:R-:W-:Y:S02]  /*3080*/  FADD.FTZ R137, R137, R132 ;  /* 0x0000008489897221 */ /* 0x000fe40000010000 */
.L_x_14170:
[----:B------:R-:W-:Y:S05]  /*3090*/  BSYNC B0 ;  /* 0x0000000000007941 */ /* 0x000fea0003800000 */
.L_x_14169:
[----:B----4-:R4:W3:Y:S01]  /*30a0*/  SHFL.DOWN PT, R135, R139, 0x10, 0x1f ;  /* 0x0a001f008b877f89 */ /* 0x0108e200000e0000 */
[----:B------:R-:W-:Y:S01]  /*30b0*/  BSSY B0, `(.L_x_14171) ;  /* 0x0000011000007945 */ /* 0x000fe20003800000 */
[----:B------:R-:W-:Y:S02]  /*30c0*/  FMUL.FTZ R136, R0, R65 ;  /* 0x0000004100887220 */ /* 0x000fe40000410000 */
[----:B0-----:R4:W0:Y:S04]  /*30d0*/  SHFL.DOWN PT, R143, R140, 0x10, 0x1f ;  /* 0x0a001f008c8f7f89 */ /* 0x00182800000e0000 */
[----:B-1----:R4:W1:Y:S04]  /*30e0*/  SHFL.DOWN PT, R41, R138, 0x10, 0x1f ;  /* 0x0a001f008a297f89 */ /* 0x00286800000e0000 */
        /* <DEDUP_REMOVED lines=13> */
.L_x_14172:
[----:B------:R-:W-:Y:S05]  /*31c0*/  BSYNC B0 ;  /* 0x0000000000007941 */ /* 0x000fea0003800000 */
.L_x_14171:
[----:B------:R-:W-:Y:S01]  /*31d0*/  SHFL.DOWN PT, R147, R140, 0x1, 0x1f ;  /* 0x08201f008c937f89 */ /* 0x000fe200000e0000 */
[-C--:B------:R-:W-:Y:S01]  /*31e0*/  FFMA.FTZ R40, R106, -R136.reuse, R131 ;  /* 0x800000886a287223 */ /* 0x080fe20000010083 */
[----:B------:R-:W-:Y:S01]  /*31f0*/  ISETP.NE.AND P0, PT, R91, RZ, PT ;  /* 0x000000ff5b00720c */ /* 0x000fe20003f05270 */
[----:B-1----:R-:W-:Y:S01]  /*3200*/  FFMA.FTZ R41, R104, -R136, R43 ;  /* 0x8000008868297223 */ /* 0x002fe2000001002b */
[----:B---3--:R-:W-:Y:S01]  /*3210*/  SHFL.IDX PT, R135, R6, RZ, 0x1f ;  /* 0x00001fff06877589 */ /* 0x008fe200000e0000 */
[----:B------:R-:W-:Y:S01]  /*3220*/  FFMA.FTZ R44, R54, R131, RZ ;  /* 0x00000083362c7223 */ /* 0x000fe200000100ff */
[----:B------:R-:W-:Y:S01]  /*3230*/  BSSY B0, `(.L_x_14173) ;  /* 0x000008e000007945 */ /* 0x000fe20003800000 */
[----:B--2---:R-:W-:Y:S01]  /*3240*/  FMUL.FTZ R145, R102, R63 ;  /* 0x0000003f66917220 */ /* 0x004fe20000410000 */
[----:B------:R-:W1:Y:S01]  /*3250*/  SHFL.IDX PT, R134, R7, RZ, 0x1f ;  /* 0x00001fff07867589 */ /* 0x000e6200000e0000 */
[----:B------:R-:W-:Y:S02]  /*3260*/  FFMA.FTZ R132, R54, -R43, RZ ;  /* 0x8000002b36847223 */ /* 0x000fe400000100ff */
[----:B------:R-:W-:Y:S01]  /*3270*/  FFMA.FTZ R131, R53, R42, R44 ;  /* 0x0000002a35837223 */ /* 0x000fe2000001002c */
[----:B------:R-:W2:Y:S01]  /*3280*/  SHFL.DOWN PT, R146, R139, 0x1, 0x1f ;  /* 0x08201f008b927f89 */ /* 0x000ea200000e0000 */
[----:B------:R-:W-:-:S02]  /*3290*/  FMUL.FTZ R44, R114, R141 ;  /* 0x0000008d722c7220 */ /* 0x000fc40000410000 */
[----:B------:R-:W-:Y:S01]  /*32a0*/  FMUL.FTZ R144, R101, R66 ;  /* 0x0000004265907220 */ /* 0x000fe20000410000 */
[----:B------:R3:W5:Y:S01]  /*32b0*/  SHFL.IDX PT, R142, R140, RZ, 0x1f ;  /* 0x00001fff8c8e7589 */ /* 0x00076200000e0000 */
[----:B0-----:R-:W-:Y:S02]  /*32c0*/  FFMA.FTZ R143, R53, -R133, R132 ;  /* 0x80000085358f7223 */ /* 0x001fe40000010084 */
[----:B------:R-:W-:Y:S01]  /*32d0*/  FFMA.FTZ R43, R100, -R145, R133 ;  /* 0x80000091642b7223 */ /* 0x000fe20000010085 */
[----:B------:R-:W0:Y:S01]  /*32e0*/  SHFL.DOWN PT, R151, R137, 0x1, 0x1f ;  /* 0x08201f0089977f89 */ /* 0x000e2200000e0000 */
[-C--:B------:R-:W-:Y:S02]  /*32f0*/  FFMA.FTZ R133, R122, R45.reuse, -R44 ;  /* 0x0000002d7a857223 */ /* 0x080fe4000001082c */
[-C--:B------:R-:W-:Y:S01]  /*3300*/  FFMA.FTZ R132, R52, R45.reuse, R131 ;  /* 0x0000002d34847223 */ /* 0x080fe20000010083 */
[----:B------:R-:W4:Y:S02]  /*3310*/  SHFL.DOWN PT, R149, R138, 0x1, 0x1f ;  /* 0x08201f008a957f89 */ /* 0x000f2400000e0000 */
[----:B---34-:R-:W-:-:S02]  /*3320*/  FMUL.FTZ R140, R114, R45 ;  /* 0x0000002d728c7220 */ /* 0x018fc40000410000 */
[-C--:B------:R-:W-:Y:S01]  /*3330*/  FFMA.FTZ R44, R105, -R144.reuse, R45 ;  /* 0x80000090692c7223 */ /* 0x080fe2000001002d */
[----:B------:R3:W4:Y:S01]  /*3340*/  SHFL.IDX PT, R136, R139, RZ, 0x1f ;  /* 0x00001fff8b887589 */ /* 0x00072200000e0000 */
[----:B------:R-:W-:Y:S02]  /*3350*/  FFMA.FTZ R140, R122, R141, R140 ;  /* 0x0000008d7a8c7223 */ /* 0x000fe4000001008c */
[----:B------:R-:W-:Y:S01]  /*3360*/  FFMA.FTZ R45, R103, -R144, R141 ;  /* 0x80000090672d7223 */ /* 0x000fe2000001008d */
[----:B------:R-:W4:Y:S01]  /*3370*/  SHFL.IDX PT, R137, R137, RZ, 0x1f ;  /* 0x00001fff89897589 */ /* 0x000f2200000e0000 */
[----:B-1----:R-:W-:Y:S02]  /*3380*/  @P2 FMUL.FTZ R144, R147, R134 ;  /* 0x0000008693902220 */ /* 0x002fe40000410000 */
[----:B------:R-:W-:Y:S01]  /*3390*/  FFMA.FTZ R133, R109, R130, R133 ;  /* 0x000000826d857223 */ /* 0x000fe20000010085 */
[----:B------:R-:W1:Y:S01]  /*33a0*/  SHFL.IDX PT, R138, R138, RZ, 0x1f ;  /* 0x00001fff8a8a7589 */ /* 0x000e6200000e0000 */
[----:B---3--:R-:W-:-:S02]  /*33b0*/  @P2 FMUL.FTZ R139, R147, R135 ;  /* 0x00000087938b2220 */ /* 0x008fc40000410000 */
[----:B------:R-:W-:Y:S02]  /*33c0*/  FFMA.FTZ R130, R109, R112, R140 ;  /* 0x000000706d827223 */ /* 0x000fe4000001008c */
[C---:B--2---:R-:W-:Y:S02]  /*33d0*/  @P2 FFMA.FTZ R140, R146.reuse, R134, R139 ;  /* 0x00000086928c2223 */ /* 0x044fe4000001008b */
[----:B------:R-:W-:Y:S02]  /*33e0*/  @P2 FFMA.FTZ R144, R146, R135, -R144 ;  /* 0x0000008792902223 */ /* 0x000fe40000010890 */
[----:B-----5:R-:W-:Y:S02]  /*33f0*/  FMUL.FTZ R139, R142, R7 ;  /* 0x000000078e8b7220 */ /* 0x020fe40000410000 */
[----:B0-----:R-:W-:Y:S02]  /*3400*/  @P2 FADD.FTZ R134, R151, R140 ;  /* 0x0000008c97862221 */ /* 0x001fe40000010000 */
[----:B------:R-:W-:-:S02]  /*3410*/  @P2 FADD.FTZ R135, R149, R144 ;  /* 0x0000009095872221 */ /* 0x000fc40000010000 */
[-C--:B------:R-:W-:Y:S02]  /*3420*/  FMUL.FTZ R112, R142, R6.reuse ;  /* 0x000000068e707220 */ /* 0x080fe40000410000 */
[----:B----4-:R-:W-:Y:S02]  /*3430*/  FFMA.FTZ R139, R136, R6, -R139 ;  /* 0x00000006888b7223 */ /* 0x010fe4000001088b */
[-C--:B------:R-:W-:Y:S02]  /*3440*/  FMUL.FTZ R6, R134, -R47.reuse ;  /* 0x8000002f86067220 */ /* 0x080fe40000410000 */
[----:B------:R-:W-:Y:S02]  /*3450*/  FMUL.FTZ R47, R135, -R47 ;  /* 0x8000002f872f7220 */ /* 0x000fe40000410000 */
[----:B------:R-:W-:Y:S02]  /*3460*/  FFMA.FTZ R112, R136, R7, R112 ;  /* 0x0000000788707223 */ /* 0x000fe40000010070 */
[----:B------:R-:W-:-:S02]  /*3470*/  FFMA.FTZ R134, R134, R46, R47 ;  /* 0x0000002e86867223 */ /* 0x000fc4000001002f */
[C---:B------:R-:W-:Y:S02]  /*3480*/  FMUL.FTZ R7, R142.reuse, R5 ;  /* 0x000000058e077220 */ /* 0x040fe40000410000 */
[----:B------:R-:W-:Y:S02]  /*3490*/  FFMA.FTZ R6, R135, R46, -R6 ;  /* 0x0000002e87067223 */ /* 0x000fe40000010806 */
[----:B------:R-:W-:Y:S02]  /*34a0*/  FADD.FTZ R47, -R113, R134 ;  /* 0x00000086712f7221 */ /* 0x000fe40000010100 */
[----:B------:R-:W-:Y:S02]  /*34b0*/  FMUL.FTZ R142, R142, R4 ;  /* 0x000000048e8e7220 */ /* 0x000fe40000410000 */
[----:B------:R-:W-:Y:S02]  /*34c0*/  FMUL.FTZ R134, R109, R64 ;  /* 0x000000406d867220 */ /* 0x000fe40000410000 */
[----:B------:R-:W-:Y:S01]  /*34d0*/  FFMA.FTZ R4, R136, R4, -R7 ;  /* 0x0000000488047223 */ /* 0x000fe20000010807 */
[----:B------:R-:W-:Y:S01]  /*34e0*/  P2R R7, PR, RZ, 0x1 ;  /* 0x00000001ff077803 */ /* 0x000fe20000000000 */
[----:B------:R-:W-:-:S02]  /*34f0*/  FADD.FTZ R46, R115, R6 ;  /* 0x00000006732e7221 */ /* 0x000fc40000010000 */
[----:B------:R-:W-:Y:S02]  /*3500*/  FADD.FTZ R7, R137, R112 ;  /* 0x0000007089077221 */ /* 0x000fe40000010000 */
[-C--:B------:R-:W-:Y:S02]  /*3510*/  FFMA.FTZ R112, R99, -R134.reuse, R133 ;  /* 0x8000008663707223 */ /* 0x080fe40000010085 */
[----:B------:R-:W-:Y:S02]  /*3520*/  FFMA.FTZ R113, R107, -R134, R130 ;  /* 0x800000866b717223 */ /* 0x000fe40000010082 */
[----:B------:R-:W-:Y:S02]  /*3530*/  FMUL.FTZ R134, R50, R130 ;  /* 0x0000008232867220 */ /* 0x000fe40000410000 */
[----:B------:R-:W-:Y:S02]  /*3540*/  FMUL.FTZ R130, R114, -R46 ;  /* 0x8000002e72827220 */ /* 0x000fe40000410000 */
[----:B------:R-:W-:-:S02]  /*3550*/  FMUL.FTZ R115, R50, R133 ;  /* 0x0000008532737220 */ /* 0x000fc40000410000 */
[-C--:B------:R-:W-:Y:S02]  /*3560*/  FMUL.FTZ R133, R114, -R47.reuse ;  /* 0x8000002f72857220 */ /* 0x080fe40000410000 */
[----:B------:R-:W-:Y:S02]  /*3570*/  FFMA.FTZ R130, R122, R47, R130 ;  /* 0x0000002f7a827223 */ /* 0x000fe40000010082 */
[----:B------:R-:W-:Y:S02]  /*3580*/  FFMA.FTZ R5, R136, R5, R142 ;  /* 0x0000000588057223 */ /* 0x000fe4000001008e */
[----:B-1----:R-:W-:Y:S02]  /*3590*/  FADD.FTZ R6, R138, R139 ;  /* 0x0000008b8a067221 */ /* 0x002fe40000010000 */
[----:B------:R-:W-:Y:S02]  /*35a0*/  FFMA.FTZ R133, R122, R46, -R133 ;  /* 0x0000002e7a857223 */ /* 0x000fe40000010885 */
[----:B------:R-:W-:Y:S01]  /*35b0*/  FADD.FTZ R123, -R123, R130 ;  /* 0x000000827b7b7221 */ /* 0x000fe20000010100 */
[----:B------:R0:W-:Y:S01]  /*35c0*/  @!P0 STS.128 [R127+0x1b80], R4 ;  /* 0x001b80047f008388 */ /* 0x0001e20000000c00 */
[----:B------:R-:W-:-:S02]  /*35d0*/  FADD.FTZ R124, R124, R133 ;  /* 0x000000857c7c7221 */ /* 0x000fc40000010000 */
[----:B------:R-:W-:Y:S02]  /*35e0*/  FFMA.FTZ R131, R52, -R141, R143 ;  /* 0x8000008d34837223 */ /* 0x000fe4000001008f */
[----:B------:R-:W-:Y:S02]  /*35f0*/  FADD.FTZ R115, R132, R115 ;  /* 0x0000007384737221 */ /* 0x000fe40000010000 */
[-C--:B------:R-:W-:Y:S02]  /*3600*/  FMUL.FTZ R132, R47, R64.reuse ;  /* 0x000000402f847220 */ /* 0x080fe40000410000 */
[----:B------:R-:W-:Y:S02]  /*3610*/  FMUL.FTZ R122, R46, R64 ;  /* 0x000000402e7a7220 */ /* 0x000fe40000410000 */
[----:B------:R-:W-:Y:S02]  /*3620*/  FADD.FTZ R114, R131, -R134 ;  /* 0x8000008683727221 */ /* 0x000fe40000010000 */
[----:B------:R-:W-:-:S02]  /*3630*/  FMUL.FTZ R131, R113, R132 ;  /* 0x0000008471837220 */ /* 0x000fc40000410000 */
[----:B------:R-:W-:Y:S02]  /*3640*/  FMUL.FTZ R133, R113, R122 ;  /* 0x0000007a71857220 */ /* 0x000fe40000410000 */
[CC--:B0-----:R-:W-:Y:S02]  /*3650*/  FMUL.FTZ R5, R121.reuse, -R123.reuse ;  /* 0x8000007b79057220 */ /* 0x0c1fe40000410000 */
[-C--:B------:R-:W-:Y:S02]  /*3660*/  FMUL.FTZ R121, R121, -R124.reuse ;  /* 0x8000007c79797220 */ /* 0x080fe40000410000 */
[C---:B------:R-:W-:Y:S02]  /*3670*/  FFMA.FTZ R5, R120.reuse, R124, -R5 ;  /* 0x0000007c78057223 */ /* 0x040fe40000010805 */
[----:B------:R-:W-:Y:S02]  /*3680*/  FMUL.FTZ R6, R123, R66 ;  /* 0x000000427b067220 */ /* 0x000fe40000410000 */
[----:B------:R-:W-:-:S02]  /*3690*/  FFMA.FTZ R120, R120, R123, R121 ;  /* 0x0000007b78787223 */ /* 0x000fc40000010079 */
[----:B------:R-:W-:Y:S02]  /*36a0*/  FADD.FTZ R126, R126, R5 ;  /* 0x000000057e7e7221 */ /* 0x000fe40000010000 */
[----:B------:R-:W-:Y:S02]  /*36b0*/  FMUL.FTZ R4, R124, R66 ;  /* 0x000000427c047220 */ /* 0x000fe40000410000 */
[----:B------:R-:W-:Y:S02]  /*36c0*/  FMUL.FTZ R5, R45, R6 ;  /* 0x000000062d057220 */ /* 0x000fe40000410000 */
[----:B------:R-:W-:Y:S02]  /*36d0*/  FADD.FTZ R125, -R125, R120 ;  /* 0x000000787d7d7221 */ /* 0x000fe40000010100 */
[-C--:B------:R-:W-:Y:S02]  /*36e0*/  FMUL.FTZ R134, R109, R122.reuse ;  /* 0x0000007a6d867220 */ /* 0x080fe40000410000 */
[----:B------:R-:W-:-:S02]  /*36f0*/  FFMA.FTZ R127, R112, R122, R131 ;  /* 0x0000007a707f7223 */ /* 0x000fc40000010083 */
[----:B------:R-:W-:Y:S01]  /*3700*/  FFMA.FTZ R122, R112, R132, -R133 ;  /* 0x00000084707a7223 */ /* 0x000fe20000010885 */
[----:B------:R-:W-:Y:S01]  /*3710*/  STS [R75.X4+0x228], R134 ;  /* 0x000228864b007388 */ /* 0x000fe20000004800 */
[-C--:B------:R-:W-:Y:S02]  /*3720*/  FMUL.FTZ R7, R45, R4.reuse ;  /* 0x000000042d077220 */ /* 0x080fe40000410000 */
[-C--:B------:R-:W-:Y:S02]  /*3730*/  FMUL.FTZ R130, R101, R4.reuse ;  /* 0x0000000465827220 */ /* 0x080fe40000410000 */
[----:B------:R-:W-:Y:S02]  /*3740*/  FFMA.FTZ R133, R44, R4, R5 ;  /* 0x000000042c857223 */ /* 0x000fe40000010005 */
[----:B------:R-:W-:Y:S01]  /*3750*/  FMUL.FTZ R4, R118, -R125 ;  /* 0x8000007d76047220 */ /* 0x000fe20000410000 */
[----:B------:R0:W-:Y:S01]  /*3760*/  STS [R75.X4+0x220], R130 ;  /* 0x000220824b007388 */ /* 0x0001e20000004800 */
[----:B------:R-:W-:-:S02]  /*3770*/  FFMA.FTZ R135, R44, R6, -R7 ;  /* 0x000000062c877223 */ /* 0x000fc40000010807 */
[-C--:B------:R-:W-:Y:S02]  /*3780*/  FFMA.FTZ R5, R119, R126.reuse, -R4 ;  /* 0x0000007e77057223 */ /* 0x080fe40000010804 */
[----:B------:R-:W-:Y:S02]  /*3790*/  FMUL.FTZ R7, R126, R63 ;  /* 0x0000003f7e077220 */ /* 0x000fe40000410000 */
[----:B------:R-:W-:Y:S02]  /*37a0*/  FADD.FTZ R128, R128, R5 ;  /* 0x0000000580807221 */ /* 0x000fe40000010000 */
[----:B------:R-:W-:Y:S02]  /*37b0*/  FFMA.FTZ R42, R108, -R145, R42 ;  /* 0x800000916c2a7223 */ /* 0x000fe4000001002a */
[----:B------:R-:W-:Y:S02]  /*37c0*/  FMUL.FTZ R118, R118, -R126 ;  /* 0x8000007e76767220 */ /* 0x000fe40000410000 */
[----:B------:R-:W-:-:S02]  /*37d0*/  FMUL.FTZ R121, R125, R63 ;  /* 0x0000003f7d797220 */ /* 0x000fc40000410000 */
[-C--:B------:R-:W-:Y:S02]  /*37e0*/  FMUL.FTZ R5, R43, R7.reuse ;  /* 0x000000072b057220 */ /* 0x080fe40000410000 */
[----:B------:R-:W-:Y:S02]  /*37f0*/  FMUL.FTZ R120, R102, R7 ;  /* 0x0000000766787220 */ /* 0x000fe40000410000 */
[----:B------:R-:W-:Y:S02]  /*3800*/  FFMA.FTZ R118, R119, R125, R118 ;  /* 0x0000007d77767223 */ /* 0x000fe40000010076 */
[-C--:B------:R-:W-:Y:S01]  /*3810*/  FMUL.FTZ R4, R43, R121.reuse ;  /* 0x000000792b047220 */ /* 0x080fe20000410000 */
[----:B------:R1:W-:Y:S01]  /*3820*/  STS [R75.X4+0x218], R120 ;  /* 0x000218784b007388 */ /* 0x0003e20000004800 */
[-C--:B------:R-:W-:Y:S02]  /*3830*/  FFMA.FTZ R131, R42, R121.reuse, -R5 ;  /* 0x000000792a837223 */ /* 0x080fe40000010805 */
[----:B0-----:R-:W-:Y:S01]  /*3840*/  FMUL.FTZ R130, R102, R121 ;  /* 0x0000007966827220 */ /* 0x001fe20000410000 */
[----:B------:R-:W-:Y:S01]  /*3850*/  LEA R121, R78, 0xffffff80, 0x7 ;  /* 0xffffff804e797811 */ /* 0x000fe200078e38ff */
[----:B------:R-:W-:-:S02]  /*3860*/  FADD.FTZ R129, -R129, R118 ;  /* 0x0000007681817221 */ /* 0x000fc40000010100 */
[----:B------:R-:W-:Y:S01]  /*3870*/  FFMA.FTZ R119, R42, R7, R4 ;  /* 0x000000072a777223 */ /* 0x000fe20000010004 */
[----:B------:R0:W-:Y:S01]  /*3880*/  STS [R75.X4+0x21c], R130 ;  /* 0x00021c824b007388 */ /* 0x0001e20000004800 */
[-C--:B------:R-:W-:Y:S01]  /*3890*/  FMUL.FTZ R7, R129, R65.reuse ;  /* 0x0000004181077220 */ /* 0x080fe20000410000 */
[----:B-1----:R-:W-:Y:S01]  /*38a0*/  IADD3 R120, -R121, c[0x0][0x168], RZ ;  /* 0x00005a0079787a10 */ /* 0x002fe20007ffe1ff */
[----:B------:R-:W-:Y:S02]  /*38b0*/  FMUL.FTZ R5, R128, R65 ;  /* 0x0000004180057220 */ /* 0x000fe40000410000 */
[----:B------:R-:W-:Y:S01]  /*38c0*/  FMUL.FTZ R136, R109, R132 ;  /* 0x000000846d887220 */ /* 0x000fe20000410000 */
[----:B------:R-:W-:Y:S01]  /*38d0*/  LEA R134, R120, -R91, 0x1 ;  /* 0x8000005b78867211 */ /* 0x000fe200078e08ff */
[----:B------:R-:W-:Y:S02]  /*38e0*/  FMUL.FTZ R132, R101, R6 ;  /* 0x0000000665847220 */ /* 0x000fe40000410000 */
[C---:B------:R-:W-:Y:S01]  /*38f0*/  FMUL.FTZ R4, R41.reuse, R7 ;  /* 0x0000000729047220 */ /* 0x040fe20000410000 */
[----:B------:R-:W-:Y:S01]  /*3900*/  ISETP.GE.AND P0, PT, R134, 0x1, PT ;  /* 0x000000018600780c */ /* 0x000fe20003f06270 */
[-C--:B------:R-:W-:Y:S01]  /*3910*/  FMUL.FTZ R6, R41, R5.reuse ;  /* 0x0000000529067220 */ /* 0x080fe20000410000 */
[----:B0-----:R-:W-:Y:S01]  /*3920*/  SHF.L.U64.HI R130, R49, 0x2, R48 ;  /* 0x0000000231827819 */ /* 0x001fe20000010230 */
[C---:B------:R-:W-:Y:S01]  /*3930*/  FFMA.FTZ R4, R40.reuse, R5, R4 ;  /* 0x0000000528047223 */ /* 0x040fe20000010004 */
[----:B------:R-:W-:Y:S01]  /*3940*/  STS [R75.X4+0x22c], R136 ;  /* 0x00022c884b007388 */ /* 0x000fe20000004800 */
[----:B------:R-:W-:-:S02]  /*3950*/  FFMA.FTZ R6, R40, R7, -R6 ;  /* 0x0000000728067223 */ /* 0x000fc40000010806 */
[C---:B------:R-:W-:Y:S01]  /*3960*/  FMUL.FTZ R118, R0.reuse, R5 ;  /* 0x0000000500767220 */ /* 0x040fe20000410000 */
[----:B------:R0:W-:Y:S01]  /*3970*/  STS [R75.X4+0x224], R132 ;  /* 0x000224844b007388 */ /* 0x0001e20000004800 */
[----:B------:R-:W-:Y:S02]  /*3980*/  FMUL.FTZ R120, R0, R7 ;  /* 0x0000000700787220 */ /* 0x000fe40000410000 */
[----:B------:R-:W-:Y:S01]  /*3990*/  FADD.FTZ R4, RZ, R4 ;  /* 0x00000004ff047221 */ /* 0x000fe20000010000 */
[----:B------:R1:W-:Y:S01]  /*39a0*/  STS [R75.X4+0x210], R118 ;  /* 0x000210764b007388 */ /* 0x0003e20000004800 */
[----:B------:R-:W-:Y:S02]  /*39b0*/  FADD.FTZ R6, RZ, R6 ;  /* 0x00000006ff067221 */ /* 0x000fe40000010000 */
[----:B------:R-:W-:Y:S01]  /*39c0*/  FADD.FTZ R4, R4, R119 ;  /* 0x0000007704047221 */ /* 0x000fe20000010000 */
[----:B------:R1:W-:Y:S01]  /*39d0*/  STS [R75.X4+0x214], R120 ;  /* 0x000214784b007388 */ /* 0x0003e20000004800 */
[----:B------:R-:W-:Y:S01]  /*39e0*/  FADD.FTZ R6, R6, R131 ;  /* 0x0000008306067221 */ /* 0x000fe20000010000 */
[----:B------:R-:W-:Y:S01]  /*39f0*/  SHF.L.U32 R119, R49, 0x2, RZ ;  /* 0x0000000231777819 */ /* 0x000fe200000006ff */
[----:B0-----:R-:W-:-:S02]  /*3a00*/  FADD.FTZ R132, R4, R133 ;  /* 0x0000008504847221 */ /* 0x001fc40000010000 */
[----:B------:R-:W-:Y:S02]  /*3a10*/  FADD.FTZ R135, R6, R135 ;  /* 0x0000008706877221 */ /* 0x000fe40000010000 */
[----:B------:R-:W-:Y:S01]  /*3a20*/  IMAD R130, R130, c[0x0][0x2b0], RZ ;  /* 0x0000ac0082827a24 */ /* 0x000fe200078e02ff */
[----:B------:R-:W-:Y:S06]  /*3a30*/  BAR.SYNC.DEFER_BLOCKING 0x0 ;  /* 0x0000000000007b1d */ /* 0x000fec0000010000 */
[----:B------:R-:W-:Y:S05]  /*3a40*/  @!P0 BRA `(.L_x_14174) ;  /* 0x000000c000008947 */ /* 0x000fea0003800000 */
[----:B-1----:R-:W-:Y:S01]  /*3a50*/  LEA.HI.SX32 R118, R91, R91, 0x1b ;  /* 0x0000005b5b767211 */ /* 0x002fe200078fdaff */
        /* <DEDUP_REMOVED lines=11> */
.L_x_14174:
[----:B-1----:R-:W-:Y:S05]  /*3b10*/  BSYNC B0 ;  /* 0x0000000000007941 */ /* 0x002fea0003800000 */
.L_x_14173:
[----:B0-----:R0:W1:Y:S01]  /*3b20*/  LDS R7, [R74.X4+0x290] ;  /* 0x000290004a077984 */ /* 0x0010620000004800 */
[----:B------:R-:W-:Y:S01]  /*3b30*/  ISETP.GE.AND P6, PT, R134, 0x21, PT ;  /* 0x000000218600780c */ /* 0x000fe20003fc6270 */
[----:B------:R-:W-:Y:S01]  /*3b40*/  BSSY B0, `(.L_x_14175) ;  /* 0x000000e000007945 */ /* 0x000fe20003800000 */
[----:B------:R-:W-:Y:S01]  /*3b50*/  FADD.FTZ R127, R132, R127 ;  /* 0x0000007f847f7221 */ /* 0x000fe20000010000 */
[C---:B------:R-:W-:Y:S01]  /*3b60*/  ISETP.GE.AND P0, PT, R134.reuse, 0x41, PT ;  /* 0x000000418600780c */ /* 0x040fe20003f06270 */
        /* <DEDUP_REMOVED lines=11> */
.L_x_14176:
[----:B0-----:R-:W-:Y:S05]  /*3c20*/  BSYNC B0 ;  /* 0x0000000000007941 */ /* 0x001fea0003800000 */
.L_x_14175:
[----:B-1----:R0:W1:Y:S01]  /*3c30*/  LDS R7, [R73.X4+0x310] ;  /* 0x0003100049077984 */ /* 0x0020620000004800 */
[----:B------:R-:W-:Y:S01]  /*3c40*/  BSSY B0, `(.L_x_14177) ;  /* 0x0000005000007945 */ /* 0x000fe20003800000 */
[----:B------:R-:W-:Y:S05]  /*3c50*/  @!P0 BRA `(.L_x_14178) ;  /* 0x0000003000008947 */ /* 0x000fea0003800000 */
[----:B------:R-:W-:-:S05]  /*3c60*/  IMAD.WIDE.U32 R4, R119, c[0x0][0x2b0], R26 ;  /* 0x0000ac0077047a25 */ /* 0x000fca00078e001a */
[----:B------:R-:W-:-:S05]  /*3c70*/  IADD3 R5, R121, R5, RZ ;  /* 0x0000000579057210 */ /* 0x000fca0007ffe0ff */
[----:B-1----:R1:W-:Y:S02]  /*3c80*/  RED.E.ADD.F32.FTZ.RN.STRONG.GPU [R4.64], R7 ;  /* 0x000000070400798e */ /* 0x0023e4000c10e786 */
.L_x_14178:
[----:B------:R-:W-:Y:S05]  /*3c90*/  BSYNC B0 ;  /* 0x0000000000007941 */ /* 0x000fea0003800000 */
.L_x_14177:
[----:B-1----:R1:W2:Y:S01]  /*3ca0*/  LDS R7, [R72.X4+0x390] ;  /* 0x0003900048077984 */ /* 0x0022a20000004800 */
[----:B------:R-:W-:Y:S01]  /*3cb0*/  BSSY B0, `(.L_x_14179) ;  /* 0x0000005000007945 */ /* 0x000fe20003800000 */
[----:B------:R-:W-:Y:S05]  /*3cc0*/  @!P1 BRA `(.L_x_14180) ;  /* 0x0000003000009947 */ /* 0x000fea0003800000 */
[----:B------:R-:W-:-:S05]  /*3cd0*/  IMAD.WIDE.U32 R4, R119, c[0x0][0x2b0], R28 ;  /* 0x0000ac0077047a25 */ /* 0x000fca00078e001c */
[----:B------:R-:W-:-:S05]  /*3ce0*/  IADD3 R5, R121, R5, RZ ;  /* 0x0000000579057210 */ /* 0x000fca0007ffe0ff */
[----:B--2---:R2:W-:Y:S02]  /*3cf0*/  RED.E.ADD.F32.FTZ.RN.STRONG.GPU [R4.64], R7 ;  /* 0x000000070400798e */ /* 0x0045e4000c10e786 */
.L_x_14180:
[----:B------:R-:W-:Y:S05]  /*3d00*/  BSYNC B0 ;  /* 0x0000000000007941 */ /* 0x000fea0003800000 */
.L_x_14179:
[----:B--2---:R2:W3:Y:S01]  /*3d10*/  LDS R7, [R71.X4+0x410] ;  /* 0x0004100047077984 */ /* 0x0044e20000004800 */
[----:B------:R-:W-:Y:S01]  /*3d20*/  BSSY B0, `(.L_x_14181) ;  /* 0x0000005000007945 */ /* 0x000fe20003800000 */
[----:B------:R-:W-:Y:S05]  /*3d30*/  @!P2 BRA `(.L_x_14182) ;  /* 0x000000300000a947 */ /* 0x000fea0003800000 */
[----:B------:R-:W-:-:S05]  /*3d40*/  IMAD.WIDE.U32 R4, R119, c[0x0][0x2b0], R30 ;  /* 0x0000ac0077047a25 */ /* 0x000fca00078e001e */
[----:B------:R-:W-:-:S05]  /*3d50*/  IADD3 R5, R121, R5, RZ ;  /* 0x0000000579057210 */ /* 0x000fca0007ffe0ff */
[----:B---3--:R3:W-:Y:S02]  /*3d60*/  RED.E.ADD.F32.FTZ.RN.STRONG.GPU [R4.64], R7 ;  /* 0x000000070400798e */ /* 0x0087e4000c10e786 */
.L_x_14182:
[----:B------:R-:W-:Y:S05]  /*3d70*/  BSYNC B0 ;  /* 0x0000000000007941 */ /* 0x000fea0003800000 */
.L_x_14181:
[----:B---3--:R3:W4:Y:S01]  /*3d80*/  LDS R7, [R70.X4+0x490] ;  /* 0x0004900046077984 */ /* 0x0087220000004800 */
[----:B------:R-:W-:Y:S01]  /*3d90*/  BSSY B0, `(.L_x_14183) ;  /* 0x0000005000007945 */ /* 0x000fe20003800000 */
[----:B------:R-:W-:Y:S05]  /*3da0*/  @!P3 BRA `(.L_x_14184) ;  /* 0x000000300000b947 */ /* 0x000fea0003800000 */
[----:B------:R-:W-:-:S05]  /*3db0*/  IMAD.WIDE.U32 R4, R119, c[0x0][0x2b0], R32 ;  /* 0x0000ac0077047a25 */ /* 0x000fca00078e0020 */
[----:B------:R-:W-:-:S05]  /*3dc0*/  IADD3 R5, R121, R5, RZ ;  /* 0x0000000579057210 */ /* 0x000fca0007ffe0ff */
[----:B----4-:R4:W-:Y:S02]  /*3dd0*/  RED.E.ADD.F32.FTZ.RN.STRONG.GPU [R4.64], R7 ;  /* 0x000000070400798e */ /* 0x0109e4000c10e786 */
.L_x_14184:
[----:B------:R-:W-:Y:S05]  /*3de0*/  BSYNC B0 ;  /* 0x0000000000007941 */ /* 0x000fea0003800000 */
.L_x_14183:
[----:B------:R0:W1:Y:S01]  /*3df0*/  LDS R117, [R69.X4+0x510] ;  /* 0x0005100045757984 */ /* 0x0000620000004800 */
[----:B------:R-:W-:Y:S01]  /*3e00*/  BSSY B0, `(.L_x_14185) ;  /* 0x0000006000007945 */ /* 0x000fe20003800000 */
[----:B----4-:R-:W-:Y:S01]  /*3e10*/  IMAD.WIDE.U32 R4, R119, c[0x0][0x2b0], R36 ;  /* 0x0000ac0077047a25 */ /* 0x010fe200078e0024 */
[----:B------:R-:W-:Y:S05]  /*3e20*/  @!P4 BRA `(.L_x_14186) ;  /* 0x000000300000c947 */ /* 0x000fea0003800000 */
[----:B------:R-:W-:-:S05]  /*3e30*/  IMAD.WIDE.U32 R6, R119, c[0x0][0x2b0], R34 ;  /* 0x0000ac0077067a25 */ /* 0x000fca00078e0022 */
[----:B------:R-:W-:-:S05]  /*3e40*/  IADD3 R7, R121, R7, RZ ;  /* 0x0000000779077210 */ /* 0x000fca0007ffe0ff */
[----:B-1----:R1:W-:Y:S02]  /*3e50*/  RED.E.ADD.F32.FTZ.RN.STRONG.GPU [R6.64], R117 ;  /* 0x000000750600798e */ /* 0x0023e4000c10e786 */
.L_x_14186:
[----:B------:R-:W-:Y:S05]  /*3e60*/  BSYNC B0 ;  /* 0x0000000000007941 */ /* 0x000fea0003800000 */
.L_x_14185:
[----:B-1----:R1:W4:Y:S01]  /*3e70*/  LDS R7, [R68.X4+0x590] ;  /* 0x0005900044077984 */ /* 0x0023220000004800 */
[----:B------:R-:W-:Y:S01]  /*3e80*/  BSSY B0, `(.L_x_14187) ;  /* 0x0000004000007945 */ /* 0x000fe20003800000 */
[----:B------:R-:W-:Y:S05]  /*3e90*/  @!P5 BRA `(.L_x_14188) ;  /* 0x000000200000d947 */ /* 0x000fea0003800000 */
[----:B------:R-:W-:-:S05]  /*3ea0*/  IADD3 R5, R121, R5, RZ ;  /* 0x0000000579057210 */ /* 0x000fca0007ffe0ff */
[----:B----4-:R4:W-:Y:S02]  /*3eb0*/  RED.E.ADD.F32.FTZ.RN.STRONG.GPU [R4.64], R7 ;  /* 0x000000070400798e */ /* 0x0109e4000c10e786 */
.L_x_14188:
[----:B------:R-:W-:Y:S05]  /*3ec0*/  BSYNC B0 ;  /* 0x0000000000007941 */ /* 0x000fea0003800000 */
.L_x_14187:
        /* <DEDUP_REMOVED lines=52> */
[-C--:B------:R-:W-:Y:S02]  /*4210*/  FFMA.FTZ R114, R38, R123.reuse, -R46 ;  /* 0x0000007b26727223 */ /* 0x080fe4000001082e */
[----:B-1----:R-:W-:Y:S01]  /*4220*/  @!P0 FADD.FTZ R7, R7, R118 ;  /* 0x0000007607078221 */ /* 0x002fe20000010000 */
[----:B------:R-:W0:Y:S01]  /*4230*/  SHFL.DOWN PT, R116, R5, 0x10, 0x1f ;  /* 0x0a001f0005747f89 */ /* 0x000e2200000e0000 */
[C---:B------:R-:W-:Y:S02]  /*4240*/  FMUL.FTZ R46, R39.reuse, R126 ;  /* 0x0000007e272e7220 */ /* 0x040fe40000410000 */
[----:B----4-:R-:W-:Y:S01]  /*4250*/  @!P0 FADD.FTZ R6, R6, R117 ;  /* 0x0000007506068221 */ /* 0x010fe20000010000 */
[----:B------:R-:W-:Y:S01]  /*4260*/  SHFL.DOWN PT, R118, R7, 0x10, 0x1f ;  /* 0x0a001f0007767f89 */ /* 0x000fe200000e0000 */
[----:B------:R-:W-:-:S02]  /*4270*/  FMUL.FTZ R47, R39, R123 ;  /* 0x0000007b272f7220 */ /* 0x000fc40000410000 */
[----:B-----5:R-:W-:Y:S01]  /*4280*/  @!P0 FADD.FTZ R4, R4, R115 ;  /* 0x0000007304048221 */ /* 0x020fe20000010000 */
[----:B------:R-:W-:Y:S01]  /*4290*/  ISETP.GT.AND P0, PT, R76, 0xf, PT ;  /* 0x0000000f4c00780c */ /* 0x000fe20003f04270 */
[----:B------:R-:W1:Y:S01]  /*42a0*/  SHFL.DOWN PT, R115, R6, 0x10, 0x1f ;  /* 0x0a001f0006737f89 */ /* 0x000e6200000e0000 */
[C---:B------:R-:W-:Y:S02]  /*42b0*/  FFMA.FTZ R46, R38.reuse, R125, -R46 ;  /* 0x0000007d262e7223 */ /* 0x040fe4000001082e */
[----:B------:R-:W-:Y:S01]  /*42c0*/  FFMA.FTZ R47, R38, R124, R47 ;  /* 0x0000007c262f7223 */ /* 0x000fe2000001002f */
[----:B------:R-:W4:Y:S01]  /*42d0*/  SHFL.DOWN PT, R113, R4, 0x10, 0x1f ;  /* 0x0a001f0004717f89 */ /* 0x000f2200000e0000 */
[----:B------:R-:W-:Y:S02]  /*42e0*/  FMUL.FTZ R114, R45, R114 ;  /* 0x000000722d727220 */ /* 0x000fe40000410000 */
[----:B------:R-:W-:Y:S02]  /*42f0*/  FMUL.FTZ R46, R43, R46 ;  /* 0x0000002e2b2e7220 */ /* 0x000fe40000410000 */
[----:B------:R-:W-:-:S02]  /*4300*/  FMUL.FTZ R43, R39, R128 ;  /* 0x00000080272b7220 */ /* 0x000fc40000410000 */
[----:B------:R-:W-:Y:S02]  /*4310*/  FMUL.FTZ R45, R100, R125 ;  /* 0x0000007d642d7220 */ /* 0x000fe40000410000 */
[----:B------:R-:W-:Y:S02]  /*4320*/  FFMA.FTZ R47, R44, R47, R114 ;  /* 0x0000002f2c2f7223 */ /* 0x000fe40000010072 */
        /* <DEDUP_REMOVED lines=8> */
[----:B0-----:R-:W-:Y:S02]  /*43b0*/  @!P0 FADD.FTZ R5, R5, R116 ;  /* 0x0000007405058221 */ /* 0x001fe40000010000 */
[----:B-1----:R-:W-:-:S02]  /*43c0*/  @!P0 FADD.FTZ R6, R6, R115 ;  /* 0x0000007306068221 */ /* 0x002fc40000010000 */
[----:B------:R-:W-:Y:S02]  /*43d0*/  @!P0 FADD.FTZ R7, R7, R118 ;  /* 0x0000007607078221 */ /* 0x000fe40000010000 */
[----:B----4-:R-:W-:Y:S02]  /*43e0*/  @!P0 FADD.FTZ R4, R4, R113 ;  /* 0x0000007104048221 */ /* 0x010fe40000010000 */
        /* <DEDUP_REMOVED lines=27> */
.L_x_14190:
[----:B0-----:R-:W-:Y:S05]  /*45a0*/  BSYNC B0 ;  /* 0x0000000000007941 */ /* 0x001fea0003800000 */
.L_x_14189:
[----:B------:R-:W-:Y:S02]  /*45b0*/  IADD3 R51, R51, 0x1, RZ ;  /* 0x0000000133337810 */ /* 0x000fe40007ffe0ff */
[----:B------:R-:W-:-:S02]  /*45c0*/  IADD3 R49, P1, R49, 0x1, RZ ;  /* 0x0000000131317810 */ /* 0x000fc40007f3e0ff */
[----:B------:R-:W-:Y:S02]  /*45d0*/  ISETP.GE.AND P0, PT, R51, c[0x0][0x16c], PT ;  /* 0x00005b0033007a0c */ /* 0x000fe40003f06270 */
[----:B------:R-:W-:-:S11]  /*45e0*/  IADD3.X R48, RZ, R48, RZ, P1, !PT ;  /* 0x00000030ff307210 */ /* 0x000fd60000ffe4ff */
[----:B------:R-:W-:Y:S01]  /*45f0*/  @P0 CALL.REL.NOINC `(.L_x_14160) ;  /* 0x0000001000000944 */ /* 0x000fe20003c00000 */
[----:B------:R-:W-:Y:S05]  /*4600*/  BRA `(.L_x_14191) ;  /* 0xffffd27000007947 */ /* 0x000fea000383ffff */
.L_x_14160:
        /* <DEDUP_REMOVED lines=29> */
[----:B------:R-:W0:Y:S01]  /*47e0*/  @!P2 MUFU.EX2 R4, R4 ;  /* 0x000000040004a308 */ /* 0x000e220000000800 */
[----:B------:R-:W-:Y:S02]  /*47f0*/  @!P1 FMUL.FTZ R7, R7, -1.4426950216293334961 ;  /* 0xbfb8aa3b07079820 */ /* 0x000fe40000410000 */
[----:B------:R-:W-:-:S05]  /*4800*/  @!P0 FMUL.FTZ R0, R5, -1.4426950216293334961 ;  /* 0xbfb8aa3b05008820 */ /* 0x000fca0000410000 */
[----:B------:R-:W1:Y:S01]  /*4810*/  @!P1 MUFU.EX2 R7, R7 ;  /* 0x0000000700079308 */ /* 0x000e620000000800 */
[----:B------:R-:W-:Y:S02]  /*4820*/  @!P3 FMUL.FTZ R25, R25, -1.4426950216293334961 ;  /* 0xbfb8aa3b1919b820 */ /* 0x000fe40000410000 */
[----:B0-----:R-:W-:-:S05]  /*4830*/  @!P2 FADD.FTZ R24, R4, 1 ;  /* 0x3f8000000418a421 */ /* 0x001fca0000010000 */
[----:B------:R-:W0:Y:S01]  /*4840*/  @!P0 MUFU.EX2 R0, R0 ;  /* 0x0000000000008308 */ /* 0x000e220000000800 */
[----:B------:R-:W-:-:S05]  /*4850*/  IMAD.WIDE.U32 R4, R56, 0x10000, RZ ;  /* 0x0001000038047825 */ /* 0x000fca00078e00ff */
[----:B------:R-:W-:Y:S01]  /*4860*/  LOP3.LUT R23, R57, R5, RZ, 0xfc, !PT ;  /* 0x0000000539177212 */ /* 0x000fe200078efcff */
[----:B-1----:R-:W-:Y:S01]  /*4870*/  @!P1 FADD.FTZ R26, R7, 1 ;  /* 0x3f800000071a9421 */ /* 0x002fe20000010000 */
[----:B------:R-:W1:Y:S01]  /*4880*/  @!P2 MUFU.RCP R24, R24 ;  /* 0x000000180018a308 */ /* 0x000e620000001000 */
[----:B------:R-:W-:Y:S01]  /*4890*/  LOP3.LUT R22, R4, R27, RZ, 0xfc, !PT ;  /* 0x0000001b04167212 */ /* 0x000fe200078efcff */
[----:B------:R-:W-:-:S04]  /*48a0*/  IMAD R7, R92, c[0x0][0x2d8], RZ ;  /* 0x0000b6005c077a24 */ /* 0x000fc800078e02ff */
[----:B------:R4:W-:Y:S01]  /*48b0*/  STS.64 [R76.X8], R22 ;  /* 0x000000164c007388 */ /* 0x0009e20000008a00 */
[----:B------:R-:W-:-:S06]  /*48c0*/  NOP ;  /* 0x0000000000007918 */ /* 0x000fcc0000000000 */
[----:B------:R-:W5:Y:S01]  /*48d0*/  @!P3 MUFU.EX2 R25, R25 ;  /* 0x000000190019b308 */ /* 0x000f620000000800 */
[----:B------:R-:W2:Y:S01]  /*48e0*/  LDS.64 R4, [R76.X8] ;  /* 0x000000004c047984 */ /* 0x000ea20000008a00 */
[----:B0-----:R-:W-:Y:S02]  /*48f0*/  @!P0 FADD.FTZ R6, R0, 1 ;  /* 0x3f80000000068421 */ /* 0x001fe40000010000 */
[----:B-1----:R-:W-:Y:S01]  /*4900*/  @!P2 FMUL.FTZ R61, R61, R24 ;  /* 0x000000183d3da220 */ /* 0x002fe20000410000 */
[----:B------:R-:W-:Y:S01]  /*4910*/  SHF.L.U32 R24, R32, 0x7, RZ ;  /* 0x0000000720187819 */ /* 0x000fe200000006ff */
[----:B----4-:R-:W-:Y:S01]  /*4920*/  IMAD R23, R97, c[0x0][0x2e0], RZ ;  /* 0x0000b80061177a24 */ /* 0x010fe200078e02ff */
[----:B------:R-:W-:Y:S01]  /*4930*/  IADD3 R84, P2, R84, -0x100, RZ ;  /* 0xffffff0054547810 */ /* 0x000fe20007f5e0ff */
[----:B------:R-:W0:Y:S02]  /*4940*/  @!P1 MUFU.RCP R29, R26 ;  /* 0x0000001a001d9308 */ /* 0x000e240000001000 */
[----:B------:R-:W-:Y:S01]  /*4950*/  IMAD R23, R98, c[0x0][0x2e4], R23 ;  /* 0x0000b90062177a24 */ /* 0x000fe200078e0217 */
[----:B------:R-:W-:Y:S01]  /*4960*/  IADD3.X R85, R85, -0x1, RZ, P2, !PT ;  /* 0xffffffff55557810 */ /* 0x000fe200017fe4ff */
[----:B-----5:R-:W-:Y:S01]  /*4970*/  @!P3 FADD.FTZ R0, R25, 1 ;  /* 0x3f8000001900b421 */ /* 0x020fe20000010000 */
[----:B------:R-:W-:-:S03]  /*4980*/  SHF.R.S32.HI R25, RZ, 0x1f, R24 ;  /* 0x0000001fff197819 */ /* 0x000fc60000011418 */
[----:B------:R1:W4:Y:S01]  /*4990*/  @!P0 MUFU.RCP R30, R6 ;  /* 0x00000006001e8308 */ /* 0x0003220000001000 */
[----:B0-----:R-:W-:Y:S01]  /*49a0*/  @!P1 FMUL.FTZ R60, R60, R29 ;  /* 0x0000001d3c3c9220 */ /* 0x001fe20000410000 */
[----:B------:R-:W-:Y:S01]  /*49b0*/  IADD3 R82, P1, R82, -0x100, RZ ;  /* 0xffffff0052527810 */ /* 0x000fe20007f3e0ff */
[----:B------:R-:W-:-:S05]  /*49c0*/  IMAD R29, R94, c[0x0][0x2dc], R7 ;  /* 0x0000b7005e1d7a24 */ /* 0x000fca00078e0207 */
[----:B------:R-:W0:Y:S01]  /*49d0*/  @!P3 MUFU.RCP R27, R0 ;  /* 0x00000000001bb308 */ /* 0x000e220000001000 */
[----:B-1----:R-:W-:Y:S01]  /*49e0*/  IMAD.WIDE.U32 R6, R94, c[0x0][0x2d8], R24 ;  /* 0x0000b6005e067a25 */ /* 0x002fe200078e0018 */
[----:B------:R-:W-:-:S03]  /*49f0*/  IADD3.X R83, R83, -0x1, RZ, P1, !PT ;  /* 0xffffffff53537810 */ /* 0x000fc60000ffe4ff */
[----:B------:R-:W-:Y:S01]  /*4a00*/  IMAD.WIDE.U32 R24, R94, c[0x0][0x2f8], R24 ;  /* 0x0000be005e187a25 */ /* 0x000fe200078e0018 */
[----:B------:R-:W-:Y:S02]  /*4a10*/  IADD3 R7, R7, R29, RZ ;  /* 0x0000001d07077210 */ /* 0x000fe40007ffe0ff */
[----:B------:R-:W1:Y:S01]  /*4a20*/  F2F.F16.F32 R0, R60 ;  /* 0x0000003c00007304 */ /* 0x000e620000200800 */
[----:B----4-:R-:W-:Y:S02]  /*4a30*/  @!P0 FMUL.FTZ R59, R59, R30 ;  /* 0x0000001e3b3b8220 */ /* 0x010fe40000410000 */
[----:B------:R-:W-:-:S05]  /*4a40*/  IMAD.WIDE.U32 R6, R98, c[0x0][0x2e0], R6 ;  /* 0x0000b80062067a25 */ /* 0x000fca00078e0006 */
[----:B------:R-:W-:Y:S01]  /*4a50*/  IADD3 R7, R7, R23, RZ ;  /* 0x0000001707077210 */ /* 0x000fe20007ffe0ff */
[----:B0-----:R-:W-:Y:S01]  /*4a60*/  @!P3 FMUL.FTZ R62, R62, R27 ;  /* 0x0000001b3e3eb220 */ /* 0x001fe20000410000 */
[----:B------:R-:W-:Y:S01]  /*4a70*/  LEA R26, P0, R6, c[0x0][0x330], 0x1 ;  /* 0x0000cc00061a7a11 */ /* 0x000fe200078008ff */
[----:B------:R-:W-:Y:S01]  /*4a80*/  F2F.F16.F32 R28, R61 ;  /* 0x0000003d001c7304 */ /* 0x000fe20000200800 */
[----:B------:R-:W-:Y:S02]  /*4a90*/  ISETP.GT.AND P3, PT, R78, 0x1, PT ;  /* 0x000000014e00780c */ /* 0x000fe40003f64270 */
[----:B------:R-:W-:Y:S01]  /*4aa0*/  LEA.HI.X R27, R6, c[0x0][0x334], R7, 0x1, P0 ;  /* 0x0000cd00061b7a11 */ /* 0x000fe200000f0c07 */
[----:B-1----:R-:W-:Y:S01]  /*4ab0*/  IMAD.WIDE.U32 R22, R0, 0x10000, RZ ;  /* 0x0001000000167825 */ /* 0x002fe200078e00ff */
[----:B------:R-:W-:-:S03]  /*4ac0*/  MOV R78, R32 ;  /* 0x00000020004e7202 */ /* 0x000fc60000000f00 */
[----:B------:R-:W0:Y:S01]  /*4ad0*/  F2F.F16.F32 R31, R62 ;  /* 0x0000003e001f7304 */ /* 0x000e220000200800 */
[----:B------:R-:W-:-:S05]  /*4ae0*/  IMAD.WIDE R6, R91, 0x8, R26 ;  /* 0x000000085b067825 */ /* 0x000fca00078e021a */
[----:B--2---:R1:W-:Y:S02]  /*4af0*/  STG.E.64 [R6.64], R4 ;  /* 0x0000000406007986 */ /* 0x0043e4000c101b06 */
[----:B------:R2:W4:Y:S01]  /*4b00*/  F2F.F16.F32 R29, R59 ;  /* 0x0000003b001d7304 */ /* 0x0005220000200800 */
[----:B0-----:R-:W-:Y:S01]  /*4b10*/  PRMT R31, R28, 0x5410, R31 ;  /* 0x000054101c1f7816 */ /* 0x001fe2000000001f */
[----:B--2---:R-:W-:-:S03]  /*4b20*/  FADD.FTZ R59, R59, R88 ;  /* 0x000000583b3b7221 */ /* 0x004fc60000010000 */
[----:B------:R-:W-:Y:S01]  /*4b30*/  LOP3.LUT R27, R31, R23, RZ, 0xfc, !PT ;  /* 0x000000171f1b7212 */ /* 0x000fe200078efcff */
[----:B------:R-:W-:Y:S02]  /*4b40*/  IMAD R31, R97, c[0x0][0x300], RZ ;  /* 0x0000c000611f7a24 */ /* 0x000fe400078e02ff */
[----:B------:R-:W-:Y:S01]  /*4b50*/  FADD.FTZ R60, R59, R60 ;  /* 0x0000003c3b3c7221 */ /* 0x000fe20000010000 */
[----:B----4-:R-:W-:Y:S01]  /*4b60*/  LOP3.LUT R26, R22, R29, RZ, 0xfc, !PT ;  /* 0x0000001d161a7212 */ /* 0x010fe200078efcff */
[----:B------:R-:W-:Y:S01]  /*4b70*/  BAR.SYNC.DEFER_BLOCKING 0x0 ;  /* 0x0000000000007b1d */ /* 0x000fe20000010000 */
[----:B------:R-:W-:Y:S02]  /*4b80*/  IMAD R29, R92, c[0x0][0x2f8], RZ ;  /* 0x0000be005c1d7a24 */ /* 0x000fe400078e02ff */
[----:B------:R-:W-:Y:S02]  /*4b90*/  IMAD R31, R98, c[0x0][0x304], R31 ;  /* 0x0000c100621f7a24 */ /* 0x000fe400078e021f */
[----:B------:R-:W-:-:S02]  /*4ba0*/  IMAD R29, R94, c[0x0][0x2fc], R29 ;  /* 0x0000bf005e1d7a24 */ /* 0x000fc400078e021d */
[----:B------:R-:W-:-:S03]  /*4bb0*/  FADD.FTZ R61, R60, R61 ;  /* 0x0000003d3c3d7221 */ /* 0x000fc60000010000 */
[----:B------:R-:W-:Y:S01]  /*4bc0*/  IADD3 R25, R25, R29, RZ ;  /* 0x0000001d19197210 */ /* 0x000fe20007ffe0ff */
[----:B------:R-:W-:-:S04]  /*4bd0*/  FADD.FTZ R88, R61, R62 ;  /* 0x0000003e3d587221 */ /* 0x000fc80000010000 */
[----:B-1----:R-:W-:-:S05]  /*4be0*/  IMAD.WIDE.U32 R4, R98, c[0x0][0x300], R24 ;  /* 0x0000c00062047a25 */ /* 0x002fca00078e0018 */
        /* <DEDUP_REMOVED lines=14> */
.L_x_14151:
        /* <DEDUP_REMOVED lines=24> */
.L_x_14194:
[----:B0-----:R-:W-:Y:S05]  /*4e50*/  BSYNC B0 ;  /* 0x0000000000007941 */ /* 0x001fea0003800000 */
.L_x_14193:
        /* <DEDUP_REMOVED lines=23> */
.L_x_14196:
[----:B------:R-:W1:Y:S02]  /*4fd0*/  S2R R13, SR_TID.X ;  /* 0x00000000000d7919 */ /* 0x000e640000002100 */
.L_x_14197:
[----:B0-----:R-:W-:Y:S05]  /*4fe0*/  BSYNC B0 ;  /* 0x0000000000007941 */ /* 0x001fea0003800000 */
.L_x_14195:
        /* <DEDUP_REMOVED lines=10> */
.L_x_14198:
        /* <DEDUP_REMOVED lines=28> */
.L_x_14199:
        /* <DEDUP_REMOVED lines=11> */
.L_x_14778:


//--------------------- .text._Z25selective_scan_bwd_kernelI32Selective_Scan_bwd_kernel_traitsILi32ELi4ELb1ELb1ELb0ELb1ELb1EN3c104HalfENS1_7complexIfEEEEv12SSMParamsBwd --------------------------
	.section	.text._Z25selective_scan_bwd_kernelI32Selective_Scan_bwd_kernel_traitsILi32ELi4ELb1ELb1ELb0ELb1ELb1EN3c104HalfENS1_7complexIfEEEEv12SSMParamsBwd,"ax",@progbits
	.sectioninfo	@"SHI_REGISTERS=153"
	.align	128
        .global         _Z25selective_scan_bwd_kernelI32Selective_Scan_bwd_kernel_traitsILi32ELi4ELb1ELb1ELb0ELb1ELb1EN3c104HalfENS1_7complexIfEEEEv12SSMParamsBwd
        .type           _Z25selective_scan_bwd_kernelI32Selective_Scan_bwd_kernel_traitsILi32ELi4ELb1ELb1ELb0ELb1ELb1EN3c104HalfENS1_7complexIfEEEEv12SSMParamsBwd,@function
        .size           _Z25selective_scan_bwd_kernelI32Selective_Scan_bwd_kernel_traitsILi32ELi4ELb1ELb1ELb0ELb1ELb1EN3c104HalfENS1_7complexIfEEEEv12SSMParamsBwd,(.L_x_14779 - _Z25selective_scan_bwd_kernelI32Selective_Scan_bwd_kernel_traitsILi32ELi4ELb1ELb1ELb0ELb1ELb1EN3c104HalfENS1_7complexIfEEEEv12SSMParamsBwd)
        .other          _Z25selective_scan_bwd_kernelI32Selective_Scan_bwd_kernel_traitsILi32ELi4ELb1ELb1ELb0ELb1ELb1EN3c104HalfENS1_7complexIfEEEEv12SSMParamsBwd,@"STO_CUDA_ENTRY STV_DEFAULT"
_Z25selective_scan_bwd_kernelI32Selective_Scan_bwd_kernel_traitsILi32ELi4ELb1ELb1ELb0ELb1ELb1EN3c104HalfENS1_7complexIfEEEEv12SSMParamsBwd:
.text._Z25selective_scan_bwd_kernelI32Selective_Scan_bwd_kernel_traitsILi32ELi4ELb1ELb1ELb0ELb1ELb1EN3c104HalfENS1_7complexIfEEEEv12SSMParamsBwd:
        /* <DEDUP_REMOVED lines=16> */
[----:B------:R-:W-:Y:S02]  /*0100*/  @P0 LEA.HI.X R3, R100, c[0x0][0x23c], R99, 0x2, P2 ;  /* 0x00008f0064030a11 */ /* 0x000fe400010f1463 */
[----:B-1----:R-:W-:-:S03]  /*0110*/  IADD3 R6, R0, 0xffffffe, RZ ;  /* 0x0ffffffe00067810 */ /* 0x002fc60007ffe0ff */
[----:B------:R0:W5:Y:S01]  /*0120*/  @P0 LDG.E R98, [R2.64] ;  /* 0x0000000602620981 */ /* 0x000162000c1e1900 */
[----:B--2---:R-:W-:Y:S01]  /*0130*/  SHF.R.S32.HI R94, RZ, 0x1f, R97 ;  /* 0x0000001fff5e7819 */ /* 0x004fe20000011461 */
[----:B------:R1:W2:Y:S01]  /*0140*/  F2I.FTZ.U32.TRUNC.NTZ R7, R6 ;  /* 0x0000000600077305 */ /* 0x0002a2000021f000 */
[----:B------:R-:W-:Y:S01]  /*0150*/  MOV R12, c[0x0][0x174] ;  /* 0x00005d00000c7a02 */ /* 0x000fe20000000f00 */
[----:B------:R-:W-:Y:S01]  /*0160*/  IMAD R13, R99, c[0x0][0x1d8], RZ ;  /* 0x00007600630d7a24 */ /* 0x000fe200078e02ff */
[----:B------:R-:W-:Y:S02]  /*0170*/  @P1 LEA.HI.X R5, R100, c[0x0][0x254], R99, 0x2, P3 ;  /* 0x0000950064051a11 */ /* 0x000fe400018f1463 */
[----:B0-----:R-:W-:-:S03]  /*0180*/  IABS R2, R100 ;  /* 0x0000006400027213 */ /* 0x001fc60000000000 */
[----:B------:R0:W5:Y:S01]  /*0190*/  @P1 LDG.E R96, [R4.64] ;  /* 0x0000000604601981 */ /* 0x000162000c1e1900 */
[----:B-1----:R-:W-:Y:S01]  /*01a0*/  HFMA2.MMA R6, -RZ, RZ, 0, 0 ;  /* 0x00000000ff067435 */ /* 0x002fe200000001ff */
[----:B--2---:R-:W-:-:S05]  /*01b0*/  IADD3 R8, RZ, -R7, RZ ;  /* 0x80000007ff087210 */ /* 0x004fca0007ffe0ff */
[----:B------:R-:W-:-:S04]  /*01c0*/  IMAD R9, R8, R11, RZ ;  /* 0x0000000b08097224 */ /* 0x000fc800078e02ff */
        /* <DEDUP_REMOVED lines=10> */
[----:B------:R-:W-:Y:S01]  /*0270*/  IADD3 R3, R3, R7, RZ ;  /* 0x0000000703037210 */ /* 0x000fe20007ffe0ff */
[----:B------:R-:W-:Y:S01]  /*0280*/  IMAD R0, R94, c[0x0][0x278], RZ ;  /* 0x00009e005e007a24 */ /* 0x000fe200078e02ff */
[----:B------:R-:W-:Y:S01]  /*0290*/  LOP3.LUT R6, R100, c[0x0][0x178], RZ, 0x3c, !PT ;  /* 0x00005e0064067a12 */ /* 0x000fe200078e3cff */
[----:B------:R-:W-:Y:S01]  /*02a0*/  IMAD R8, R94, c[0x0][0x1e0], RZ ;  /* 0x000078005e087a24 */ /* 0x000fe200078e02ff */
[----:B------:R-:W-:Y:S01]  /*02b0*/  @!P2 IADD3 R95, R95, 0x1, RZ ;  /* 0x000000015f5fa810 */ /* 0x000fe20007ffe0ff */
[----:B------:R-:W-:Y:S01]  /*02c0*/  IMAD.WIDE.U32 R2, R100, c[0x0][0x1d8], R2 ;  /* 0x0000760064027a25 */ /* 0x000fe200078e0002 */
[----:B------:R-:W-:Y:S02]  /*02d0*/  LEA R11, R12, 0xffffff80, 0x7 ;  /* 0xffffff800c0b7811 */ /* 0x000fe400078e38ff */
[----:B------:R-:W-:Y:S01]  /*02e0*/  ISETP.GE.AND P3, PT, R6, RZ, PT ;  /* 0x000000ff0600720c */ /* 0x000fe20003f66270 */
[----:B------:R-:W-:Y:S01]  /*02f0*/  IMAD R17, R97, c[0x0][0x27c], R0 ;  /* 0x00009f0061117a24 */ /* 0x000fe200078e0200 */
[----:B------:R-:W-:Y:S01]  /*0300*/  ISETP.NE.AND P1, PT, RZ, c[0x0][0x178], PT ;  /* 0x00005e00ff007a0c */ /* 0x000fe20003f25270 */
[----:B------:R-:W-:Y:S01]  /*0310*/  IMAD R0, R100, c[0x0][0x1dc], R13 ;  /* 0x0000770064007a24 */ /* 0x000fe200078e020d */
[----:B------:R-:W-:Y:S01]  /*0320*/  @P0 IADD3 R95, R95, 0x1, RZ ;  /* 0x000000015f5f0810 */ /* 0x000fe20007ffe0ff */
[----:B0-----:R-:W-:Y:S01]  /*0330*/  IMAD.WIDE.U32 R4, R97, c[0x0][0x1e0], RZ ;  /* 0x0000780061047a25 */ /* 0x001fe200078e00ff */
[----:B------:R-:W-:-:S02]  /*0340*/  SHF.R.S32.HI R15, RZ, 0x1f, R11 ;  /* 0x0000001fff0f7819 */ /* 0x000fc4000001140b */
[----:B------:R-:W-:Y:S01]  /*0350*/  IADD3 R87, P0, R11, R2, RZ ;  /* 0x000000020b577210 */ /* 0x000fe20007f1e0ff */
[C---:B------:R-:W-:Y:S02]  /*0360*/  IMAD R9, R97.reuse, c[0x0][0x1e4], R8 ;  /* 0x0000790061097a24 */ /* 0x040fe400078e0208 */
[----:B------:R-:W-:Y:S01]  /*0370*/  IMAD.WIDE.U32 R6, R97, c[0x0][0x278], RZ ;  /* 0x00009e0061067a25 */ /* 0x000fe200078e00ff */
[----:B------:R-:W-:Y:S02]  /*0380*/  IADD3.X R0, R15, R3, R0, P0, !PT ;  /* 0x000000030f007210 */ /* 0x000fe400007fe400 */
[----:B------:R-:W-:Y:S01]  /*0390*/  IADD3 R5, R5, R9, RZ ;  /* 0x0000000905057210 */ /* 0x000fe20007ffe0ff */
[----:B------:R-:W-:Y:S01]  /*03a0*/  IMAD R10, R94, c[0x0][0x190], RZ ;  /* 0x000064005e0a7a24 */ /* 0x000fe200078e02ff */
[----:B------:R-:W-:Y:S01]  /*03b0*/  IADD3 R7, R7, R17, RZ ;  /* 0x0000001107077210 */ /* 0x000fe20007ffe0ff */
[----:B------:R-:W-:Y:S02]  /*03c0*/  IMAD R3, R99, c[0x0][0x1e8], RZ ;  /* 0x00007a0063037a24 */ /* 0x000fe400078e02ff */
[----:B------:R-:W-:-:S02]  /*03d0*/  IMAD R19, R97, c[0x0][0x194], R10 ;  /* 0x0000650061137a24 */ /* 0x000fc400078e020a */
[C---:B------:R-:W-:Y:S02]  /*03e0*/  IMAD R10, R100.reuse, c[0x0][0x1ec], R3 ;  /* 0x00007b00640a7a24 */ /* 0x040fe400078e0203 */
[----:B------:R-:W-:Y:S01]  /*03f0*/  IMAD.WIDE.U32 R2, R100, c[0x0][0x1e8], R4 ;  /* 0x00007a0064027a25 */ /* 0x000fe200078e0004 */
[----:B------:R-:W-:-:S03]  /*0400*/  @!P3 IADD3 R95, -R95, RZ, RZ ;  /* 0x000000ff5f5fb210 */ /* 0x000fc60007ffe1ff */
[----:B------:R-:W-:Y:S02]  /*0410*/  IMAD R17, R99, c[0x0][0x280], RZ ;  /* 0x0000a00063117a24 */ /* 0x000fe400078e02ff */
[----:B------:R-:W-:Y:S01]  /*0420*/  IMAD.WIDE.U32 R4, R100, c[0x0][0x280], R6 ;  /* 0x0000a00064047a25 */ /* 0x000fe200078e0006 */
[----:B------:R-:W-:Y:S02]  /*0430*/  @!P1 LOP3.LUT R95, RZ, c[0x0][0x178], RZ, 0x33, !PT ;  /* 0x00005e00ff5f9a12 */ /* 0x000fe400078e33ff */
[----:B------:R-:W-:Y:S01]  /*0440*/  IADD3 R21, P1, R11, R2, RZ ;  /* 0x000000020b157210 */ /* 0x000fe20007f3e0ff */
[----:B------:R-:W-:Y:S01]  /*0450*/  IMAD.WIDE.U32 R8, R97, c[0x0][0x190], RZ ;  /* 0x0000640061087a25 */ /* 0x000fe200078e00ff */
[----:B------:R-:W-:-:S03]  /*0460*/  IADD3 R11, P2, R11, R4, RZ ;  /* 0x000000040b0b7210 */ /* 0x000fc60007f5e0ff */
[----:B------:R-:W-:Y:S01]  /*0470*/  IMAD R17, R100, c[0x0][0x284], R17 ;  /* 0x0000a10064117a24 */ /* 0x000fe200078e0211 */
[----:B------:R-:W-:Y:S02]  /*0480*/  SHF.R.S32.HI R113, RZ, 0x1f, R95 ;  /* 0x0000001fff717819 */ /* 0x000fe4000001145f */
[----:B------:R-:W-:Y:S02]  /*0490*/  ISETP.NE.U32.AND P0, PT, RZ, c[0x0][0x260], PT ;  /* 0x00009800ff007a0c */ /* 0x000fe40003f05070 */
[----:B------:R-:W-:Y:S02]  /*04a0*/  IADD3 R9, R9, R19, RZ ;  /* 0x0000001309097210 */ /* 0x000fe40007ffe0ff */
[C---:B------:R-:W-:Y:S02]  /*04b0*/  IADD3.X R2, R15.reuse, R3, R10, P1, !PT ;  /* 0x000000030f027210 */ /* 0x040fe40000ffe40a */
[----:B------:R-:W-:Y:S02]  /*04c0*/  IADD3.X R4, R15, R5, R17, P2, !PT ;  /* 0x000000050f047210 */ /* 0x000fe400017fe411 */
[----:B------:R-:W-:-:S02]  /*04d0*/  ISETP.GE.AND P3, PT, R12, 0x1, PT ;  /* 0x000000010c00780c */ /* 0x000fc40003f66270 */
[----:B------:R-:W-:Y:S01]  /*04e0*/  LEA R13, R12, 0xffffff00, 0x8 ;  /* 0xffffff000c0d7811 */ /* 0x000fe200078e40ff */
[----:B------:R-:W-:Y:S01]  /*04f0*/  IMAD R12, R113, c[0x0][0x1a8], RZ ;  /* 0x00006a00710c7a24 */ /* 0x000fe200078e02ff */
[----:B------:R-:W-:Y:S02]  /*0500*/  ISETP.NE.AND.EX P0, PT, RZ, c[0x0][0x264], PT, P0 ;  /* 0x00009900ff007a0c */ /* 0x000fe40003f05300 */
[----:B------:R-:W-:Y:S02]  /*0510*/  LEA R86, P1, R87, c[0x0][0x240], 0x1 ;  /* 0x0000900057567a11 */ /* 0x000fe400078208ff */
[----:B------:R-:W-:Y:S01]  /*0520*/  LEA R20, P2, R21, c[0x0][0x248], 0x1 ;  /* 0x0000920015147a11 */ /* 0x000fe200078408ff */
[----:B------:R-:W-:Y:S01]  /*0530*/  IMAD.WIDE.U32 R8, R95, c[0x0][0x1a8], R8 ;  /* 0x00006a005f087a25 */ /* 0x000fe200078e0008 */
[----:B------:R-:W-:Y:S02]  /*0540*/  LEA.HI.X R87, R87, c[0x0][0x244], R0, 0x1, P1 ;  /* 0x0000910057577a11 */ /* 0x000fe400008f0c00 */
[----:B------:R-:W-:Y:S01]  /*0550*/  LEA.HI.X R21, R21, c[0x0][0x24c], R2, 0x1, P2 ;  /* 0x0000930015157a11 */ /* 0x000fe200010f0c02 */
[----:B------:R-:W-:Y:S01]  /*0560*/  IMAD R7, R95, c[0x0][0x1ac], R12 ;  /* 0x00006b005f077a24 */ /* 0x000fe200078e020c */
[----:B------:R-:W-:-:S02]  /*0570*/  ISETP.NE.U32.AND P1, PT, RZ, c[0x0][0x328], PT ;  /* 0x0000ca00ff007a0c */ /* 0x000fc40003f25070 */
[----:B------:R-:W-:Y:S02]  /*0580*/  ISETP.NE.U32.AND P2, PT, RZ, c[0x0][0x348], PT ;  /* 0x0000d200ff007a0c */ /* 0x000fe40003f45070 */
[----:B------:R-:W-:Y:S02]  /*0590*/  IADD3 R82, P4, R13, R8, RZ ;  /* 0x000000080d527210 */ /* 0x000fe40007f9e0ff */
[----:B------:R-:W-:Y:S02]  /*05a0*/  ISETP.NE.AND.EX P1, PT, RZ, c[0x0][0x32c], PT, P1 ;  /* 0x0000cb00ff007a0c */ /* 0x000fe40003f25310 */
[----:B------:R-:W-:Y:S02]  /*05b0*/  ISETP.NE.AND.EX P2, PT, RZ, c[0x0][0x34c], PT, P2 ;  /* 0x0000d300ff007a0c */ /* 0x000fe40003f45320 */
[----:B------:R-:W-:Y:S01]  /*05c0*/  IADD3 R8, R9, R7, RZ ;  /* 0x0000000709087210 */ /* 0x000fe20007ffe0ff */
[----:B------:R-:W-:Y:S01]  /*05d0*/  @P0 IMAD R0, R97, c[0x0][0x164], R100 ;  /* 0x0000590061000a24 */ /* 0x000fe200078e0264 */
[----:B------:R-:W-:-:S02]  /*05e0*/  MOV R3, c[0x0][0x29c] ;  /* 0x0000a70000037a02 */ /* 0x000fc40000000f00 */
[----:B------:R-:W-:Y:S02]  /*05f0*/  LEA.HI.X.SX32 R13, R13, R8, 0x1, P4 ;  /* 0x000000080d0d7211 */ /* 0x000fe400020f0eff */
[C---:B------:R-:W-:Y:S02]  /*0600*/  LEA R84, P4, R11.reuse, c[0x0][0x308], 0x1 ;  /* 0x0000c2000b547a11 */ /* 0x040fe400078808ff */
[----:B------:R-:W-:Y:S01]  /*0610*/  LEA R83, P5, R82, c[0x0][0x228], 0x1 ;  /* 0x00008a0052537a11 */ /* 0x000fe200078a08ff */
[----:B------:R-:W-:Y:S01]  /*0620*/  @P0 IMAD R0, R0, c[0x0][0x174], RZ ;  /* 0x00005d0000000a24 */ /* 0x000fe200078e02ff */
[----:B------:R-:W-:Y:S02]  /*0630*/  MOV R8, c[0x0][0x298] ;  /* 0x0000a60000087a02 */ /* 0x000fe40000000f00 */
[----:B------:R-:W-:Y:S02]  /*0640*/  SHF.R.U32.HI R2, RZ, 0x1, R3 ;  /* 0x00000001ff027819 */ /* 0x000fe40000011603 */
[----:B------:R-:W-:-:S02]  /*0650*/  LEA.HI.X R85, R11, c[0x0][0x30c], R4, 0x1, P4 ;  /* 0x0000c3000b557a11 */ /* 0x000fc400020f0c04 */
[----:B------:R-:W-:Y:S01]  /*0660*/  LEA.HI.X R82, R82, c[0x0][0x22c], R13, 0x1, P5 ;  /* 0x00008b0052527a11 */ /* 0x000fe200028f0c0d */
[----:B------:R-:W-:Y:S01]  /*0670*/  CS2R R10, SRZ ;  /* 0x00000000000a7805 */ /* 0x000fe2000001ff00 */
[----:B------:R-:W-:Y:S01]  /*0680*/  CS2R R12, SRZ ;  /* 0x00000000000c7805 */ /* 0x000fe2000001ff00 */
[----:B------:R-:W-:Y:S01]  /*0690*/  @P0 MOV R15, 0x10 ;  /* 0x00000010000f0802 */ /* 0x000fe20000000f00 */
[----:B------:R-:W-:Y:S01]  /*06a0*/  @P0 IMAD R0, R0, c[0x0][0x16c], RZ ;  /* 0x00005b0000000a24 */ /* 0x000fe200078e02ff */
[----:B------:R-:W-:Y:S01]  /*06b0*/  SHF.R.U64 R8, R8, 0x1, R3 ;  /* 0x0000000108087819 */ /* 0x000fe20000001203 */
[----:B------:R-:W-:Y:S01]  /*06c0*/  IMAD R3, R2, R97, RZ ;  /* 0x0000006102037224 */ /* 0x000fe200078e02ff */
[C---:B------:R-:W-:Y:S02]  /*06d0*/  @P1 LEA R12, P4, R100.reuse, c[0x0][0x328], 0x2 ;  /* 0x0000ca00640c1a11 */ /* 0x040fe400078810ff */
        /* <DEDUP_REMOVED lines=54> */
.L_x_14242:
[----:B------:R-:W-:Y:S01]  /*0a40*/  BAR.SYNC.DEFER_BLOCKING 0x0 ;  /* 0x0000000000007b1d */ /* 0x000fe20000010000 */
[----:B0-----:R-:W-:-:S06]  /*0a50*/  IMAD.WIDE R4, R93, 0x8, R86 ;  /* 0x000000085d047825 */ /* 0x001fcc00078e0256 */
[----:B------:R-:W2:Y:S01]  /*0a60*/  LDG.E.64 R4, [R4.64] ;  /* 0x0000000604047981 */ /* 0x000ea2000c1e1b00 */
[----:B------:R-:W-:-:S03]  /*0a70*/  IMAD.WIDE R6, R93, 0x8, R20 ;  /* 0x000000085d067825 */ /* 0x000fc600078e0214 */
[----:B--2---:R-:W-:Y:S01]  /*0a80*/  STS.64 [R78.X8], R4 ;  /* 0x000000044e007388 */ /* 0x004fe20000008a00 */
[----:B------:R-:W-:-:S06]  /*0a90*/  NOP ;  /* 0x0000000000007918 */ /* 0x000fcc0000000000 */
[----:B------:R-:W-:Y:S04]  /*0aa0*/  LDS.64 R22, [R78.X8] ;  /* 0x000000004e167984 */ /* 0x000fe80000008a00 */
[----:B------:R-:W-:Y:S06]  /*0ab0*/  BAR.SYNC.DEFER_BLOCKING 0x0 ;  /* 0x0000000000007b1d */ /* 0x000fec0000010000 */
[----:B------:R-:W2:Y:S01]  /*0ac0*/  LDG.E.64 R6, [R6.64] ;  /* 0x0000000606067981 */ /* 0x000ea2000c1e1b00 */
[----:B------:R-:W-:-:S03]  /*0ad0*/  IMAD.WIDE R26, R93, 0x8, R84 ;  /* 0x000000085d1a7825 */ /* 0x000fc600078e0254 */
[----:B--2---:R0:W-:Y:S01]  /*0ae0*/  STS.64 [R78.X8], R6 ;  /* 0x000000064e007388 */ /* 0x0041e20000008a00 */
[----:B------:R-:W-:-:S06]  /*0af0*/  NOP ;  /* 0x0000000000007918 */ /* 0x000fcc0000000000 */
[----:B------:R-:W1:Y:S04]  /*0b00*/  LDS.64 R32, [R78.X8] ;  /* 0x000000004e207984 */ /* 0x000e680000008a00 */
[----:B------:R-:W-:Y:S06]  /*0b10*/  BAR.SYNC.DEFER_BLOCKING 0x0 ;  /* 0x0000000000007b1d */ /* 0x000fec0000010000 */
[----:B------:R-:W2:Y:S01]  /*0b20*/  LDG.E.64 R26, [R26.64] ;  /* 0x000000061a1a7981 */ /* 0x000ea2000c1e1b00 */
[----:B------:R-:W-:Y:S01]  /*0b30*/  LEA R24, R80, 0xffffff80, 0x7 ;  /* 0xffffff8050187811 */ /* 0x000fe200078e38ff */
[----:B------:R-:W-:Y:S01]  /*0b40*/  IMAD R0, R94, c[0x0][0x1f0], RZ ;  /* 0x00007c005e007a24 */ /* 0x000fe200078e02ff */
[----:B------:R-:W-:Y:S01]  /*0b50*/  BSSY B0, `(.L_x_14201) ;  /* 0x000003d000007945 */ /* 0x000fe20003800000 */
[----:B0-----:R-:W-:Y:S01]  /*0b60*/  IMAD R7, R99, c[0x0][0x1f8], RZ ;  /* 0x00007e0063077a24 */ /* 0x001fe200078e02ff */
[----:B------:R-:W-:Y:S01]  /*0b70*/  SHF.R.S32.HI R25, RZ, 0x1f, R24 ;  /* 0x0000001fff197819 */ /* 0x000fe20000011418 */
[----:B------:R-:W-:-:S04]  /*0b80*/  IMAD R31, R97, c[0x0][0x1f4], R0 ;  /* 0x00007d00611f7a24 */ /* 0x000fc800078e0200 */
[----:B------:R-:W-:Y:S01]  /*0b90*/  IMAD.WIDE.U32 R28, R97, c[0x0][0x1f0], R24 ;  /* 0x00007c00611c7a25 */ /* 0x000fe200078e0018 */
[----:B-1----:R-:W-:Y:S01]  /*0ba0*/  HADD2.F32 R67, -RZ, R32.H0_H0 ;  /* 0x20000020ff437230 */ /* 0x002fe20000004100 */
[----:B------:R-:W-:-:S03]  /*0bb0*/  SHF.R.U64 R65, R32, 0x10, R33 ;  /* 0x0000001020417819 */ /* 0x000fc60000001221 */
[----:B------:R-:W-:Y:S01]  /*0bc0*/  IADD3 R29, R29, R31, RZ ;  /* 0x0000001f1d1d7210 */ /* 0x000fe20007ffe0ff */
[C---:B------:R-:W-:Y:S01]  /*0bd0*/  IMAD R31, R100.reuse, c[0x0][0x1fc], R7 ;  /* 0x00007f00641f7a24 */ /* 0x040fe200078e0207 */
[----:B------:R-:W-:Y:S01]  /*0be0*/  SHF.R.U32.HI R0, RZ, 0x10, R33 ;  /* 0x00000010ff007819 */ /* 0x000fe20000011621 */
[----:B-----5:R-:W-:Y:S01]  /*0bf0*/  FADD.FTZ R67, R67, R96 ;  /* 0x0000006043437221 */ /* 0x020fe20000010000 */
[----:B------:R-:W-:Y:S01]  /*0c00*/  HADD2.F32 R65, -RZ, R65.H0_H0 ;  /* 0x20000041ff417230 */ /* 0x000fe20000004100 */
[----:B------:R-:W-:-:S03]  /*0c10*/  IMAD.WIDE.U32 R6, R100, c[0x0][0x1f8], R28 ;  /* 0x00007e0064067a25 */ /* 0x000fc600078e001c */
[----:B------:R-:W-:Y:S01]  /*0c20*/  FSETP.GTU.FTZ.AND P2, PT, R67, 20, PT ;  /* 0x41a000004300780b */ /* 0x000fe20003f5c000 */
[----:B------:R-:W-:Y:S01]  /*0c30*/  FADD.FTZ R65, R65, R96 ;  /* 0x0000006041417221 */ /* 0x000fe20000010000 */
[----:B------:R-:W-:Y:S01]  /*0c40*/  IADD3 R29, R7, R31, RZ ;  /* 0x0000001f071d7210 */ /* 0x000fe20007ffe0ff */
[----:B------:R-:W-:-:S03]  /*0c50*/  HADD2.F32 R7, -RZ, R0.H0_H0 ;  /* 0x20000000ff077230 */ /* 0x000fc60000004100 */
[----:B------:R-:W-:Y:S02]  /*0c60*/  FSETP.GTU.FTZ.AND P3, PT, R65, 20, PT ;  /* 0x41a000004100780b */ /* 0x000fe40003f7c000 */
[----:B------:R-:W-:-:S05]  /*0c70*/  FADD.FTZ R66, R7, R96 ;  /* 0x0000006007427221 */ /* 0x000fca0000010000 */
[----:B------:R-:W-:Y:S01]  /*0c80*/  FSETP.GTU.FTZ.AND P1, PT, R66, 20, PT ;  /* 0x41a000004200780b */ /* 0x000fe20003f3c000 */
[----:B--2---:R0:W-:Y:S01]  /*0c90*/  STS.64 [R78.X8], R26 ;  /* 0x0000001a4e007388 */ /* 0x0041e20000008a00 */
[----:B------:R-:W-:-:S06]  /*0ca0*/  NOP ;  /* 0x0000000000007918 */ /* 0x000fcc0000000000 */
[----:B------:R1:W2:Y:S01]  /*0cb0*/  LDS.64 R4, [R78.X8] ;  /* 0x000000004e047984 */ /* 0x0002a20000008a00 */
[----:B0-----:R-:W-:Y:S01]  /*0cc0*/  HADD2.F32 R27, -RZ, R33.H0_H0 ;  /* 0x20000021ff1b7230 */ /* 0x001fe20000004100 */
[----:B------:R-:W-:-:S04]  /*0cd0*/  LEA R26, P0, R6, c[0x0][0x268], 0x1 ;  /* 0x00009a00061a7a11 */ /* 0x000fc800078008ff */
[----:B------:R-:W-:Y:S01]  /*0ce0*/  FADD.FTZ R68, R27, R96 ;  /* 0x000000601b447221 */ /* 0x000fe20000010000 */
[----:B------:R-:W-:-:S04]  /*0cf0*/  LEA.HI.X R27, R6, c[0x0][0x26c], R29, 0x1, P0 ;  /* 0x00009b00061b7a11 */ /* 0x000fc800000f0c1d */
[----:B------:R-:W-:Y:S01]  /*0d00*/  FSETP.GTU.FTZ.AND P0, PT, R68, 20, PT ;  /* 0x41a000004400780b */ /* 0x000fe20003f1c000 */
[----:B------:R-:W-:Y:S01]  /*0d10*/  IMAD.WIDE R6, R93, 0x8, R26 ;  /* 0x000000085d067825 */ /* 0x000fe200078e021a */
[----:B------:R-:W-:Y:S06]  /*0d20*/  @P2 BRA `(.L_x_14202) ;  /* 0x000001f000002947 */ /* 0x000fec0003800000 */
[----:B-1----:R-:W-:Y:S01]  /*0d30*/  FMUL.FTZ R67, R67, 1.4426950216293334961 ;  /* 0x3fb8aa3b43437820 */ /* 0x002fe20000410000 */
        /* <DEDUP_REMOVED lines=30> */
.L_x_14202:
[----:B-1----:R-:W-:Y:S05]  /*0f20*/  BSYNC B0 ;  /* 0x0000000000007941 */ /* 0x002fea0003800000 */
.L_x_14201:
        /* <DEDUP_REMOVED lines=33> */
.L_x_14204:
[----:B------:R-:W-:Y:S05]  /*1140*/  BSYNC B0 ;  /* 0x0000000000007941 */ /* 0x000fea0003800000 */
.L_x_14203:
        /* <DEDUP_REMOVED lines=33> */
.L_x_14206:
[----:B------:R-:W-:Y:S05]  /*1360*/  BSYNC B0 ;  /* 0x0000000000007941 */ /* 0x000fea0003800000 */
.L_x_14205:
        /* <DEDUP_REMOVED lines=33> */
.L_x_14208:
[----:B------:R-:W-:Y:S05]  /*1580*/  BSYNC B0 ;  /* 0x0000000000007941 */ /* 0x000fea0003800000 */
.L_x_14207:
[----:B------:R-:W-:Y:S06]  /*1590*/  BAR.SYNC.DEFER_BLOCKING 0x0 ;  /* 0x0000000000007b1d */ /* 0x000fec0000010000 */
[----:B------:R-:W3:Y:S01]  /*15a0*/  LDG.E.64 R26, [R6.64] ;  /* 0x00000006061a7981 */ /* 0x000ee2000c1e1b00 */
[----:B------:R-:W-:Y:S02]  /*15b0*/  IMAD R0, R94, c[0x0][0x200], RZ ;  /* 0x000080005e007a24 */ /* 0x000fe400078e02ff */
[----:B------:R-:W-:-:S04]  /*15c0*/  IMAD.WIDE.U32 R28, R97, c[0x0][0x200], R24 ;  /* 0x00008000611c7a25 */ /* 0x000fc800078e0018 */
        /* <DEDUP_REMOVED lines=14> */
[----:B------:R-:W-:-:S04]  /*16b0*/  ISETP.NE.U32.AND P0, PT, RZ, c[0x0][0x270], PT ;  /* 0x00009c00ff007a0c */ /* 0x000fc80003f05070 */
[----:B------:R-:W-:Y:S01]  /*16c0*/  ISETP.NE.AND.EX P0, PT, RZ, c[0x0][0x274], PT, P0 ;  /* 0x00009d00ff007a0c */ /* 0x000fe20003f05300 */
[----:B0-----:R-:W-:Y:S01]  /*16d0*/  HADD2.F32 R37, -RZ, R33.H0_H0 ;  /* 0x20000021ff257230 */ /* 0x001fe20000004100 */
[--C-:B------:R-:W-:Y:S01]  /*16e0*/  SHF.R.U32.HI R40, RZ, 0x10, R33.reuse ;  /* 0x00000010ff287819 */ /* 0x100fe20000011621 */
[----:B------:R-:W-:Y:S01]  /*16f0*/  HADD2.F32 R31, -RZ, R32.H0_H0 ;  /* 0x20000020ff1f7230 */ /* 0x000fe20000004100 */
[----:B------:R-:W-:Y:S02]  /*1700*/  SHF.R.U64 R34, R32, 0x10, R33 ;  /* 0x0000001020227819 */ /* 0x000fe40000001221 */
[----:B------:R-:W-:Y:S01]  /*1710*/  FMUL.FTZ R27, R37, -1.4426950216293334961 ;  /* 0xbfb8aa3b251b7820 */ /* 0x000fe20000410000 */
[----:B------:R-:W-:Y:S01]  /*1720*/  HADD2.F32 R40, -RZ, R40.H0_H0 ;  /* 0x20000028ff287230 */ /* 0x000fe20000004100 */
[----:B------:R-:W-:Y:S01]  /*1730*/  FMUL.FTZ R0, R31, -1.4426950216293334961 ;  /* 0xbfb8aa3b1f007820 */ /* 0x000fe20000410000 */
[----:B------:R-:W-:Y:S01]  /*1740*/  HADD2.F32 R34, -RZ, R34.H0_H0 ;  /* 0x20000022ff227230 */ /* 0x000fe20000004100 */
[----:B--2---:R-:W-:-:S02]  /*1750*/  SHF.R.U32.HI R32, RZ, 0x10, R5 ;  /* 0x00000010ff207819 */ /* 0x004fc40000011605 */
[----:B------:R-:W0:Y:S01]  /*1760*/  MUFU.EX2 R27, R27 ;  /* 0x0000001b001b7308 */ /* 0x000e220000000800 */
[----:B------:R-:W-:Y:S01]  /*1770*/  FMUL.FTZ R30, R40, -1.4426950216293334961 ;  /* 0xbfb8aa3b281e7820 */ /* 0x000fe20000410000 */
[----:B------:R-:W-:Y:S01]  /*1780*/  SHF.R.U64 R33, R4, 0x10, R5 ;  /* 0x0000001004217819 */ /* 0x000fe20000001205 */
[----:B------:R-:W-:-:S05]  /*1790*/  FMUL.FTZ R26, R34, -1.4426950216293334961 ;  /* 0xbfb8aa3b221a7820 */ /* 0x000fca0000410000 */
[----:B------:R-:W1:Y:S08]  /*17a0*/  MUFU.EX2 R30, R30 ;  /* 0x0000001e001e7308 */ /* 0x000e700000000800 */
[----:B------:R-:W2:Y:S08]  /*17b0*/  MUFU.EX2 R26, R26 ;  /* 0x0000001a001a7308 */ /* 0x000eb00000000800 */
[----:B------:R-:W4:Y:S01]  /*17c0*/  MUFU.EX2 R0, R0 ;  /* 0x0000000000007308 */ /* 0x000f220000000800 */
[----:B---3--:R0:W-:Y:S01]  /*17d0*/  STS.64 [R78.X8], R28 ;  /* 0x0000001c4e007388 */ /* 0x0081e20000008a00 */
[----:B------:R-:W-:-:S06]  /*17e0*/  NOP ;  /* 0x0000000000007918 */ /* 0x000fcc0000000000 */
[----:B------:R-:W3:Y:S01]  /*17f0*/  LDS.64 R6, [R78.X8] ;  /* 0x000000004e067984 */ /* 0x000ee20000008a00 */
[----:B0-----:R-:W-:Y:S02]  /*1800*/  FADD.FTZ R28, R27, 1 ;  /* 0x3f8000001b1c7421 */ /* 0x001fe40000010000 */
[----:B-1----:R-:W-:Y:S01]  /*1810*/  FADD.FTZ R29, R30, 1 ;  /* 0x3f8000001e1d7421 */ /* 0x002fe20000010000 */
[----:B------:R-:W-:Y:S01]  /*1820*/  HADD2.F32 R30, -RZ, R5.H0_H0 ;  /* 0x20000005ff1e7230 */ /* 0x000fe20000004100 */
[----:B------:R-:W0:Y:S01]  /*1830*/  MUFU.RCP R38, R28 ;  /* 0x0000001c00267308 */ /* 0x000e220000001000 */
[----:B--2---:R-:W-:Y:S02]  /*1840*/  FADD.FTZ R27, R26, 1 ;  /* 0x3f8000001a1b7421 */ /* 0x004fe40000010000 */
[----:B----4-:R-:W-:Y:S01]  /*1850*/  FADD.FTZ R5, R0, 1 ;  /* 0x3f80000000057421 */ /* 0x010fe20000010000 */
[----:B------:R-:W-:-:S04]  /*1860*/  HADD2.F32 R0, -RZ, R32.H0_H0 ;  /* 0x20000020ff007230 */ /* 0x000fc80000004100 */
[----:B------:R-:W-:Y:S08]  /*1870*/  MUFU.RCP R41, R29 ;  /* 0x0000001d00297308 */ /* 0x000ff00000001000 */
[----:B------:R-:W1:Y:S01]  /*1880*/  MUFU.RCP R35, R27 ;  /* 0x0000001b00237308 */ /* 0x000e620000001000 */
[----:B0-----:R-:W-:-:S04]  /*1890*/  FADD.FTZ R26, -R38, 1 ;  /* 0x3f800000261a7421 */ /* 0x001fc80000010100 */
[C---:B------:R-:W-:Y:S02]  /*18a0*/  FFMA.FTZ R26, R37.reuse, R26, 1 ;  /* 0x3f800000251a7423 */ /* 0x040fe4000001001a */
[----:B------:R-:W-:Y:S01]  /*18b0*/  FMUL.FTZ R37, R37, R38 ;  /* 0x0000002625257220 */ /* 0x000fe20000410000 */
[----:B------:R1:W0:Y:S01]  /*18c0*/  MUFU.RCP R32, R5 ;  /* 0x0000000500207308 */ /* 0x0002220000001000 */
[----:B---3--:R-:W-:Y:S01]  /*18d0*/  HADD2.F32 R39, -RZ, R7.H0_H0 ;  /* 0x20000007ff277230 */ /* 0x008fe20000004100 */
[--C-:B------:R-:W-:Y:S01]  /*18e0*/  SHF.R.U32.HI R42, RZ, 0x10, R7.reuse ;  /* 0x00000010ff2a7819 */ /* 0x100fe20000011607 */
[----:B-1----:R-:W-:Y:S01]  /*18f0*/  FADD.FTZ R5, -R35, 1 ;  /* 0x3f80000023057421 */ /* 0x002fe20000010100 */
[----:B------:R-:W-:Y:S01]  /*1900*/  SHF.R.U64 R36, R6, 0x10, R7 ;  /* 0x0000001006247819 */ /* 0x000fe20000001207 */
[----:B------:R-:W-:Y:S02]  /*1910*/  FADD.FTZ R7, -R41, 1 ;  /* 0x3f80000029077421 */ /* 0x000fe40000010100 */
[----:B------:R-:W-:Y:S01]  /*1920*/  FMUL.FTZ R29, R30, R39 ;  /* 0x000000271e1d7220 */ /* 0x000fe20000410000 */
[----:B------:R-:W-:Y:S01]  /*1930*/  HADD2.F32 R42, -RZ, R42.H0_H0 ;  /* 0x2000002aff2a7230 */ /* 0x000fe20000004100 */
[----:B------:R-:W-:Y:S01]  /*1940*/  FFMA.FTZ R7, R40, R7, 1 ;  /* 0x3f80000028077423 */ /* 0x000fe20000010007 */
[----:B------:R-:W-:Y:S01]  /*1950*/  HADD2.F32 R36, -RZ, R36.H0_H0 ;  /* 0x20000024ff247230 */ /* 0x000fe20000004100 */
[----:B------:R-:W-:Y:S01]  /*1960*/  FMUL.FTZ R29, R38, R29 ;  /* 0x0000001d261d7220 */ /* 0x000fe20000410000 */
[----:B------:R-:W-:Y:S01]  /*1970*/  SHF.R.U64 R38, R22, 0x10, R23 ;  /* 0x0000001016267819 */ /* 0x000fe20000001217 */
[----:B------:R-:W-:-:S02]  /*1980*/  FMUL.FTZ R28, R0, R42 ;  /* 0x0000002a001c7220 */ /* 0x000fc40000410000 */
[----:B------:R-:W-:Y:S01]  /*1990*/  FMUL.FTZ R27, R29, R26 ;  /* 0x0000001a1d1b7220 */ /* 0x000fe20000410000 */
[----:B------:R-:W-:Y:S01]  /*19a0*/  HADD2.F32 R29, -RZ, R33.H0_H0 ;  /* 0x20000021ff1d7230 */ /* 0x000fe20000004100 */
[----:B------:R-:W-:Y:S01]  /*19b0*/  FMUL.FTZ R28, R41, R28 ;  /* 0x0000001c291c7220 */ /* 0x000fe20000410000 */
[----:B------:R-:W-:-:S03]  /*19c0*/  HADD2.F32 R33, -RZ, R6.H0_H0 ;  /* 0x20000006ff217230 */ /* 0x000fc60000004100 */
[----:B------:R-:W-:Y:S01]  /*19d0*/  FMUL.FTZ R26, R29, R36 ;  /* 0x000000241d1a7220 */ /* 0x000fe20000410000 */
[----:B------:R-:W-:Y:S01]  /*19e0*/  F2F.F16.F32 R27, R27 ;  /* 0x0000001b001b7304 */ /* 0x000fe20000200800 */
[----:B------:R-:W-:Y:S01]  /*19f0*/  FMUL.FTZ R43, R28, R7 ;  /* 0x000000071c2b7220 */ /* 0x000fe20000410000 */
[----:B------:R-:W-:Y:S01]  /*1a00*/  HADD2.F32 R28, -RZ, R4.H0_H0 ;  /* 0x20000004ff1c7230 */ /* 0x000fe20000004100 */
[----:B------:R-:W-:Y:S02]  /*1a10*/  FFMA.FTZ R7, R34, R5, 1 ;  /* 0x3f80000022077423 */ /* 0x000fe40000010005 */
[----:B------:R-:W-:Y:S02]  /*1a20*/  FMUL.FTZ R26, R35, R26 ;  /* 0x0000001a231a7220 */ /* 0x000fe40000410000 */
[----:B0-----:R-:W-:Y:S01]  /*1a30*/  FADD.FTZ R4, -R32, 1 ;  /* 0x3f80000020047421 */ /* 0x001fe20000010100 */
[----:B------:R-:W0:Y:S01]  /*1a40*/  F2F.F16.F32 R44, R43 ;  /* 0x0000002b002c7304 */ /* 0x000e220000200800 */
[----:B------:R-:W-:-:S02]  /*1a50*/  FMUL.FTZ R5, R28, R33 ;  /* 0x000000211c057220 */ /* 0x000fc40000410000 */
[----:B------:R-:W-:Y:S02]  /*1a60*/  FMUL.FTZ R7, R26, R7 ;  /* 0x000000071a077220 */ /* 0x000fe40000410000 */
[C---:B------:R-:W-:Y:S02]  /*1a70*/  FFMA.FTZ R4, R31.reuse, R4, 1 ;  /* 0x3f8000001f047423 */ /* 0x040fe40000010004 */
[----:B------:R-:W-:Y:S02]  /*1a80*/  FMUL.FTZ R5, R32, R5 ;  /* 0x0000000520057220 */ /* 0x000fe40000410000 */
[----:B------:R-:W1:Y:S01]  /*1a90*/  F2F.F16.F32 R7, R7 ;  /* 0x0000000700077304 */ /* 0x000e620000200800 */
[----:B------:R-:W-:Y:S01]  /*1aa0*/  FMUL.FTZ R31, R31, R32 ;  /* 0x000000201f1f7220 */ /* 0x000fe20000410000 */
[----:B------:R-:W-:Y:S01]  /*1ab0*/  HADD2.F32 R32, -RZ, R22.H0_H0 ;  /* 0x20000016ff207230 */ /* 0x000fe20000004100 */
[----:B------:R-:W-:Y:S02]  /*1ac0*/  FMUL.FTZ R6, R5, R4 ;  /* 0x0000000405067220 */ /* 0x000fe40000410000 */
[----:B------:R-:W-:Y:S01]  /*1ad0*/  FMUL.FTZ R34, R34, R35 ;  /* 0x0000002322227220 */ /* 0x000fe20000410000 */
[----:B0-----:R-:W-:-:S02]  /*1ae0*/  PRMT R27, R27, 0x5410, R44 ;  /* 0x000054101b1b7816 */ /* 0x001fc4000000002c */
[----:B------:R0:W2:Y:S01]  /*1af0*/  F2F.F16.F32 R45, R6 ;  /* 0x00000006002d7304 */ /* 0x0000a20000200800 */
[----:B------:R-:W-:Y:S02]  /*1b00*/  IMAD R44, R94, c[0x0][0x2e8], RZ ;  /* 0x0000ba005e2c7a24 */ /* 0x000fe400078e02ff */
[----:B------:R-:W-:Y:S02]  /*1b10*/  FMUL.FTZ R55, R29, R34 ;  /* 0x000000221d377220 */ /* 0x000fe40000410000 */
[----:B------:R-:W-:Y:S02]  /*1b20*/  IMAD R43, R97, c[0x0][0x2ec], R44 ;  /* 0x0000bb00612b7a24 */ /* 0x000fe400078e022c */
[----:B-1----:R-:W-:-:S04]  /*1b30*/  IMAD.WIDE.U32 R4, R7, 0x10000, RZ ;  /* 0x0001000007047825 */ /* 0x002fc800078e00ff */
[----:B0-----:R-:W-:Y:S01]  /*1b40*/  IMAD.WIDE.U32 R6, R97, c[0x0][0x2e8], R24 ;  /* 0x0000ba0061067a25 */ /* 0x001fe200078e0018 */
[----:B------:R-:W-:Y:S02]  /*1b50*/  LOP3.LUT R27, R27, R5, RZ, 0xfc, !PT ;  /* 0x000000051b1b7212 */ /* 0x000fe400078efcff */
[----:B--2---:R-:W-:Y:S01]  /*1b60*/  LOP3.LUT R26, R4, R45, RZ, 0xfc, !PT ;  /* 0x0000002d041a7212 */ /* 0x004fe200078efcff */
[----:B------:R-:W-:Y:S01]  /*1b70*/  BAR.SYNC.DEFER_BLOCKING 0x0 ;  /* 0x0000000000007b1d */ /* 0x000fe20000010000 */
[----:B------:R-:W-:Y:S01]  /*1b80*/  IADD3 R7, R7, R43, RZ ;  /* 0x0000002b07077210 */ /* 0x000fe20007ffe0ff */
[----:B------:R-:W-:Y:S02]  /*1b90*/  IMAD R45, R99, c[0x0][0x2f0], RZ ;  /* 0x0000bc00632d7a24 */ /* 0x000fe400078e02ff */
[----:B------:R-:W-:Y:S02]  /*1ba0*/  FMUL.FTZ R43, R30, R37 ;  /* 0x000000251e2b7220 */ /* 0x000fe40000410000 */
[----:B------:R-:W-:-:S02]  /*1bb0*/  IMAD R45, R100, c[0x0][0x2f4], R45 ;  /* 0x0000bd00642d7a24 */ /* 0x000fc400078e022d */
[----:B------:R-:W-:-:S05]  /*1bc0*/  IMAD.WIDE.U32 R6, R100, c[0x0][0x2f0], R6 ;  /* 0x0000bc0064067a25 */ /* 0x000fca00078e0006 */
[----:B------:R-:W-:Y:S01]  /*1bd0*/  IADD3 R7, R7, R45, RZ ;  /* 0x0000002d07077210 */ /* 0x000fe20007ffe0ff */
[----:B------:R-:W-:Y:S02]  /*1be0*/  FMUL.FTZ R45, R40, R41 ;  /* 0x00000029282d7220 */ /* 0x000fe40000410000 */
[----:B------:R-:W-:Y:S01]  /*1bf0*/  FMUL.FTZ R41, R28, R31 ;  /* 0x0000001f1c297220 */ /* 0x000fe20000410000 */
[----:B------:R-:W-:-:S03]  /*1c00*/  HADD2.F32 R28, -RZ, R38.H0_H0 ;  /* 0x20000026ff1c7230 */ /* 0x000fc60000004100 */
[----:B------:R-:W-:Y:S01]  /*1c10*/  FFMA.FTZ R32, R41, R32, R92 ;  /* 0x0000002029207223 */ /* 0x000fe2000001005c */
[----:B------:R0:W-:Y:S01]  /*1c20*/  STS.64 [R78.X8], R26 ;  /* 0x0000001a4e007388 */ /* 0x0001e20000008a00 */
[----:B------:R-:W-:-:S06]  /*1c30*/  NOP ;  /* 0x0000000000007918 */ /* 0x000fcc0000000000 */
[----:B------:R-:W1:Y:S01]  /*1c40*/  LDS.64 R4, [R78.X8] ;  /* 0x000000004e047984 */ /* 0x000e620000008a00 */
[----:B0-----:R-:W-:-:S04]  /*1c50*/  LEA R26, P1, R6, c[0x0][0x338], 0x1 ;  /* 0x0000ce00061a7a11 */ /* 0x001fc800078208ff */
[----:B------:R-:W-:-:S05]  /*1c60*/  LEA.HI.X R27, R6, c[0x0][0x33c], R7, 0x1, P1 ;  /* 0x0000cf00061b7a11 */ /* 0x000fca00008f0c07 */
[----:B------:R-:W-:-:S05]  /*1c70*/  IMAD.WIDE R6, R93, 0x8, R26 ;  /* 0x000000085d067825 */ /* 0x000fca00078e021a */
        /* <DEDUP_REMOVED lines=8> */
[----:B------:R-:W-:Y:S02]  /*1d00*/  IMAD R30, R94, c[0x0][0x210], RZ ;  /* 0x000084005e1e7a24 */ /* 0x000fe400078e02ff */
[----:B0-----:R-:W-:-:S04]  /*1d10*/  IMAD.WIDE.U32 R6, R97, c[0x0][0x210], R24 ;  /* 0x0000840061067a25 */ /* 0x001fc800078e0018 */
[----:B------:R-:W-:Y:S01]  /*1d20*/  IMAD R29, R97, c[0x0][0x214], R30 ;  /* 0x00008500611d7a24 */ /* 0x000fe200078e021e */
[----:B------:R-:W0:Y:S04]  /*1d30*/  F2F.F16.F32 R4, R34 ;  /* 0x0000002200047304 */ /* 0x000e280000200800 */
[----:B------:R-:W-:-:S04]  /*1d40*/  IADD3 R7, R7, R29, RZ ;  /* 0x0000001d07077210 */ /* 0x000fc80007ffe0ff */
[----:B------:R-:W1:Y:S01]  /*1d50*/  F2F.F16.F32 R42, R42 ;  /* 0x0000002a002a7304 */ /* 0x000e620000200800 */
[----:B------:R-:W-:-:S07]  /*1d60*/  IMAD.WIDE.U32 R6, R100, c[0x0][0x218], R6 ;  /* 0x0000860064067a25 */ /* 0x000fce00078e0006 */
        /* <DEDUP_REMOVED lines=9> */
[----:B------:R-:W-:Y:S01]  /*1e00*/  IMAD R31, R100, c[0x0][0x21c], R31 ;  /* 0x00008700641f7a24 */ /* 0x000fe200078e021f */
[----:B0-----:R-:W-:-:S04]  /*1e10*/  LEA R26, P0, R6, c[0x0][0x270], 0x1 ;  /* 0x00009c00061a7a11 */ /* 0x001fc800078008ff */
[----:B------:R-:W-:-:S04]  /*1e20*/  IADD3 R7, R7, R31, RZ ;  /* 0x0000001f07077210 */ /* 0x000fc80007ffe0ff */
[----:B------:R-:W-:-:S05]  /*1e30*/  LEA.HI.X R27, R6, c[0x0][0x274], R7, 0x1, P0 ;  /* 0x00009d00061b7a11 */ /* 0x000fca00000f0c07 */
[----:B------:R-:W-:-:S05]  /*1e40*/  IMAD.WIDE R6, R93, 0x8, R26 ;  /* 0x000000085d067825 */ /* 0x000fca00078e021a */
[----:B-1----:R0:W-:Y:S02]  /*1e50*/  STG.E.64 [R6.64], R4 ;  /* 0x0000000406007986 */ /* 0x0021e4000c101b06 */
.L_x_14209:
[----:B------:R-:W-:Y:S01]  /*1e60*/  FMUL.FTZ R45, R0, R45 ;  /* 0x0000002d002d7220 */ /* 0x000fe20000410000 */
[----:B------:R-:W-:Y:S01]  /*1e70*/  MOV R0, c[0x0][0x16c] ;  /* 0x00005b0000007a02 */ /* 0x000fe20000000f00 */
[----:B0-----:R-:W-:Y:S01]  /*1e80*/  HADD2.F32 R4, -RZ, R23.H0_H0 ;  /* 0x20000017ff047230 */ /* 0x001fe20000004100 */
[----:B------:R-:W-:Y:S01]  /*1e90*/  SHF.R.U32.HI R92, RZ, 0x10, R23 ;  /* 0x00000010ff5c7819 */ /* 0x000fe20000011617 */
[----:B------:R-:W-:Y:S01]  /*1ea0*/  FFMA.FTZ R28, R55, R28, R32 ;  /* 0x0000001c371c7223 */ /* 0x000fe20000010020 */
[----:B------:R-:W-:Y:S01]  /*1eb0*/  ISETP.GE.AND P0, PT, R0, 0x1, PT ;  /* 0x000000010000780c */ /* 0x000fe20003f06270 */
[----:B------:R-:W-:Y:S01]  /*1ec0*/  BAR.SYNC.DEFER_BLOCKING 0x0 ;  /* 0x0000000000007b1d */ /* 0x000fe20000010000 */
[----:B------:R-:W-:Y:S01]  /*1ed0*/  HFMA2.MMA R64, -RZ, RZ, 0, 0 ;  /* 0x00000000ff407435 */ /* 0x000fe200000001ff */
[----:B------:R-:W-:Y:S01]  /*1ee0*/  HADD2.F32 R92, -RZ, R92.H0_H0 ;  /* 0x2000005cff5c7230 */ /* 0x000fe20000004100 */
[----:B------:R-:W-:Y:S01]  /*1ef0*/  FFMA.FTZ R4, R43, R4, R28 ;  /* 0x000000042b047223 */ /* 0x000fe2000001001c */
[----:B------:R-:W-:Y:S01]  /*1f00*/  CS2R R62, SRZ ;  /* 0x00000000003e7805 */ /* 0x000fe2000001ff00 */
[----:B------:R-:W-:Y:S01]  /*1f10*/  MOV R61, RZ ;  /* 0x000000ff003d7202 */ /* 0x000fe20000000f00 */
[----:B------:R-:W-:-:S02]  /*1f20*/  FMUL.FTZ R60, R41, R98 ;  /* 0x00000062293c7220 */ /* 0x000fc40000410000 */
[----:B------:R-:W-:Y:S02]  /*1f30*/  FFMA.FTZ R92, R45, R92, R4 ;  /* 0x0000005c2d5c7223 */ /* 0x000fe40000010004 */
        /* <DEDUP_REMOVED lines=14> */
[C---:B------:R-:W-:Y:S01]  /*2020*/  LEA R4, P0, R6.reuse, c[0x0][0x318], 0x3 ;  /* 0x0000c60006047a11 */ /* 0x040fe200078018ff */
        /* <DEDUP_REMOVED lines=22> */
.L_x_14241:
        /* <DEDUP_REMOVED lines=64> */
[----:B------:R-:W-:-:S03]  /*2590*/  FMUL.FTZ R0, R101, R65 ;  /* 0x0000004165007220 */ /* 0x000fc60000410000 */
[----:B------:R-:W-:Y:S01]  /*25a0*/  MUFU.COS R122, R103 ;  /* 0x00000067007a7308 */ /* 0x000fe20000000000 */
[C---:B------:R-:W-:Y:S02]  /*25b0*/  FMUL.FTZ R49, R101.reuse, R68 ;  /* 0x0000004465317220 */ /* 0x040fe40000410000 */
[----:B------:R-:W-:-:S05]  /*25c0*/  FMUL.FTZ R102, R101, R66 ;  /* 0x0000004265667220 */ /* 0x000fca0000410000 */
[----:B------:R1:W2:Y:S01]  /*25d0*/  MUFU.EX2 R121, R0 ;  /* 0x0000000000797308 */ /* 0x0002a20000000800 */
[----:B------:R-:W-:-:S07]  /*25e0*/  FMUL.FTZ R101, R41, R68 ;  /* 0x0000004429657220 */ /* 0x000fce0000410000 */
[----:B------:R3:W4:Y:S01]  /*25f0*/  MUFU.SIN R48, R103 ;  /* 0x0000006700307308 */ /* 0x0007220000000400 */
[----:B------:R2:W5:Y:S01]  /*2600*/  @P0 LDG.E.64 R46, [R104.64+0x8] ;  /* 0x00000806682e0981 */ /* 0x000562000c1e1b00 */
[----:B-1----:R-:W-:Y:S01]  /*2610*/  HADD2.F32 R0, -RZ, R22.H0_H0 ;  /* 0x20000016ff007230 */ /* 0x002fe20000004100 */
[----:B0-----:R-:W-:Y:S01]  /*2620*/  SHF.R.U64 R106, R4, 0x10, R5 ;  /* 0x00000010046a7819 */ /* 0x001fe20000001205 */
[----:B------:R-:W-:Y:S01]  /*2630*/  HADD2.F32 R108, -RZ, R4.H0_H0 ;  /* 0x20000004ff6c7230 */ /* 0x000fe20000004100 */
[----:B--2---:R-:W-:-:S03]  /*2640*/  FMUL.RZ R104, R101, 0.15915493667125701904 ;  /* 0x3e22f98365687820 */ /* 0x004fc6000040c000 */
[----:B------:R-:W-:Y:S01]  /*2650*/  MUFU.EX2 R49, R49 ;  /* 0x0000003100317308 */ /* 0x000fe20000000800 */
[----:B------:R-:W-:Y:S01]  /*2660*/  FMUL.FTZ R101, R41, R66 ;  /* 0x0000004229657220 */ /* 0x000fe20000410000 */
[----:B------:R-:W-:Y:S01]  /*2670*/  HADD2.F32 R106, -RZ, R106.H0_H0 ;  /* 0x2000006aff6a7230 */ /* 0x000fe20000004100 */
[----:B------:R-:W-:Y:S02]  /*2680*/  FMUL.FTZ R133, R108, R67 ;  /* 0x000000436c857220 */ /* 0x000fe40000410000 */
[----:B---3--:R-:W-:-:S03]  /*2690*/  FMUL.RZ R103, R101, 0.15915493667125701904 ;  /* 0x3e22f98365677820 */ /* 0x008fc6000040c000 */
[----:B------:R-:W0:Y:S01]  /*26a0*/  MUFU.SIN R114, R104 ;  /* 0x0000006800727308 */ /* 0x000e220000000400 */
[C---:B------:R-:W-:Y:S02]  /*26b0*/  FMUL.FTZ R122, R121.reuse, R122 ;  /* 0x0000007a797a7220 */ /* 0x040fe40000410000 */
[----:B------:R-:W-:Y:S02]  /*26c0*/  FMUL.FTZ R101, R106, R67 ;  /* 0x000000436a657220 */ /* 0x000fe40000410000 */
[----:B----4-:R-:W-:-:S03]  /*26d0*/  FMUL.FTZ R121, R121, R48 ;  /* 0x0000003079797220 */ /* 0x010fc60000410000 */
[----:B------:R1:W-:Y:S01]  /*26e0*/  MUFU.EX2 R117, R102 ;  /* 0x0000006600757308 */ /* 0x0003e20000000800 */
[----:B------:R-:W-:Y:S01]  /*26f0*/  FMUL.FTZ R133, R0, R133 ;  /* 0x0000008500857220 */ /* 0x000fe20000410000 */
[----:B------:R-:W-:Y:S01]  /*2700*/  SHF.R.U64 R105, R22, 0x10, R23 ;  /* 0x0000001016697819 */ /* 0x000fe20000001217 */
[----:B------:R-:W-:Y:S01]  /*2710*/  FMUL.FTZ R134, R0, R101 ;  /* 0x0000006500867220 */ /* 0x000fe20000410000 */
[----:B-1----:R-:W-:-:S04]  /*2720*/  SHF.R.U32.HI R102, RZ, 0x10, R5 ;  /* 0x00000010ff667819 */ /* 0x002fc80000011605 */
[----:B------:R1:W2:Y:S01]  /*2730*/  MUFU.COS R116, R104 ;  /* 0x0000006800747308 */ /* 0x0002a20000000000 */
[C---:B------:R-:W-:Y:S01]  /*2740*/  FMUL.FTZ R101, R121.reuse, R133 ;  /* 0x0000008579657220 */ /* 0x040fe20000410000 */
[----:B------:R-:W-:Y:S02]  /*2750*/  HADD2.F32 R102, -RZ, R102.H0_H0 ;  /* 0x20000066ff667230 */ /* 0x000fe40000004100 */
[----:B------:R-:W-:Y:S01]  /*2760*/  HADD2.F32 R110, -RZ, R5.H0_H0 ;  /* 0x20000005ff6e7230 */ /* 0x000fe20000004100 */
[----:B------:R-:W-:-:S03]  /*2770*/  FMUL.FTZ R5, R121, R134 ;  /* 0x0000008679057220 */ /* 0x000fc60000410000 */
[----:B------:R-:W3:Y:S01]  /*2780*/  MUFU.COS R118, R103 ;  /* 0x0000006700767308 */ /* 0x000ee20000000000 */
[----:B-1----:R-:W-:Y:S01]  /*2790*/  HADD2.F32 R104, -RZ, R105.H0_H0 ;  /* 0x20000069ff687230 */ /* 0x002fe20000004100 */
[-C--:B------:R-:W-:Y:S02]  /*27a0*/  FMUL.FTZ R135, R102, R65.reuse ;  /* 0x0000004166877220 */ /* 0x080fe40000410000 */
[----:B------:R-:W-:Y:S02]  /*27b0*/  FFMA.FTZ R101, R122, R134, R101 ;  /* 0x000000867a657223 */ /* 0x000fe40000010065 */
[----:B0-----:R-:W-:Y:S02]  /*27c0*/  FMUL.FTZ R123, R49, R114 ;  /* 0x00000072317b7220 */ /* 0x001fe40000410000 */
[----:B------:R0:W1:Y:S01]  /*27d0*/  MUFU.SIN R4, R103 ;  /* 0x0000006700047308 */ /* 0x0000620000000400 */
[----:B------:R-:W-:Y:S02]  /*27e0*/  FMUL.FTZ R137, R110, R65 ;  /* 0x000000416e897220 */ /* 0x000fe40000410000 */
[----:B------:R-:W-:-:S02]  /*27f0*/  FFMA.FTZ R5, R122, R133, -R5 ;  /* 0x000000857a057223 */ /* 0x000fc40000010805 */
[----:B------:R-:W-:Y:S01]  /*2800*/  FFMA.FTZ R114, R104, R135, R101 ;  /* 0x0000008768727223 */ /* 0x000fe20000010065 */
[----:B------:R-:W-:Y:S01]  /*2810*/  SHF.R.U64 R105, R6, 0x10, R7 ;  /* 0x0000001006697819 */ /* 0x000fe20000001207 */
[----:B------:R-:W-:Y:S01]  /*2820*/  FFMA.FTZ R48, R104, R137, R5 ;  /* 0x0000008968307223 */ /* 0x000fe20000010005 */
[----:B------:R-:W-:Y:S01]  /*2830*/  HADD2.F32 R107, -RZ, R6.H0_H0 ;  /* 0x20000006ff6b7230 */ /* 0x000fe20000004100 */
[----:B--2---:R-:W-:Y:S02]  /*2840*/  FMUL.FTZ R125, R49, R116 ;  /* 0x00000074317d7220 */ /* 0x004fe40000410000 */
[----:B------:R-:W-:Y:S01]  /*2850*/  FMUL.FTZ R5, R123, R114 ;  /* 0x000000727b057220 */ /* 0x000fe20000410000 */
[----:B------:R-:W-:Y:S01]  /*2860*/  HADD2.F32 R105, -RZ, R105.H0_H0 ;  /* 0x20000069ff697230 */ /* 0x000fe20000004100 */
[----:B------:R-:W-:Y:S01]  /*2870*/  FMUL.FTZ R138, R107, R68 ;  /* 0x000000446b8a7220 */ /* 0x000fe20000410000 */
[----:B0-----:R-:W-:Y:S01]  /*2880*/  HADD2.F32 R103, -RZ, R23.H0_H0 ;  /* 0x20000017ff677230 */ /* 0x001fe20000004100 */
[----:B------:R-:W-:-:S02]  /*2890*/  FFMA.FTZ R5, R125, R48, -R5 ;  /* 0x000000307d057223 */ /* 0x000fc40000010805 */
[----:B------:R-:W-:Y:S02]  /*28a0*/  FMUL.FTZ R48, R123, R48 ;  /* 0x000000307b307220 */ /* 0x000fe40000410000 */
[C---:B---3--:R-:W-:Y:S02]  /*28b0*/  FMUL.FTZ R118, R117.reuse, R118 ;  /* 0x0000007675767220 */ /* 0x048fe40000410000 */
[----:B-1----:R-:W-:Y:S02]  /*28c0*/  FMUL.FTZ R117, R117, R4 ;  /* 0x0000000475757220 */ /* 0x002fe40000410000 */
[----:B------:R-:W-:Y:S02]  /*28d0*/  FFMA.FTZ R48, R125, R114, R48 ;  /* 0x000000727d307223 */ /* 0x000fe40000010030 */
[----:B------:R-:W-:Y:S02]  /*28e0*/  FMUL.FTZ R136, R105, R68 ;  /* 0x0000004469887220 */ /* 0x000fe40000410000 */
[C---:B------:R-:W-:Y:S01]  /*28f0*/  FFMA.FTZ R49, R103.reuse, R138, R5 ;  /* 0x0000008a67317223 */ /* 0x040fe20000010005 */
[----:B------:R-:W-:Y:S01]  /*2900*/  HADD2.F32 R101, -RZ, R7.H0_H0 ;  /* 0x20000007ff657230 */ /* 0x000fe20000004100 */
[----:B------:R-:W-:Y:S01]  /*2910*/  SHF.R.U32.HI R111, RZ, 0x10, R7 ;  /* 0x00000010ff6f7819 */ /* 0x000fe20000011607 */
[----:B------:R-:W-:-:S02]  /*2920*/  FFMA.FTZ R48, R103, R136, R48 ;  /* 0x0000008867307223 */ /* 0x000fc40000010030 */
[----:B------:R-:W-:-:S04]  /*2930*/  FMUL.FTZ R7, R117, R49 ;  /* 0x0000003175077220 */ /* 0x000fc80000410000 */
[CC--:B------:R-:W-:Y:S02]  /*2940*/  FFMA.FTZ R129, R118.reuse, R48.reuse, R7 ;  /* 0x0000003076817223 */ /* 0x0c0fe40000010007 */
[----:B------:R-:W-:Y:S02]  /*2950*/  FMUL.FTZ R48, R117, R48 ;  /* 0x0000003075307220 */ /* 0x000fe40000410000 */
[----:B------:R-:W-:Y:S02]  /*2960*/  FMUL.FTZ R116, R101, R66 ;  /* 0x0000004265747220 */ /* 0x000fe40000410000 */
[----:B------:R-:W-:-:S04]  /*2970*/  FFMA.FTZ R48, R118, R49, -R48 ;  /* 0x0000003176307223 */ /* 0x000fc80000010830 */
[----:B------:R-:W-:Y:S02]  /*2980*/  FFMA.FTZ R131, R109, R116, R48 ;  /* 0x000000746d837223 */ /* 0x000fe40000010030 */
[----:B------:R0:W1:Y:S01]  /*2990*/  @P2 LDS.64 R48, [R93.X8+0x1a88] ;  /* 0x001a88005d302984 */ /* 0x0000620000008a00 */
[CC--:B------:R-:W-:Y:S02]  /*29a0*/  FMUL.FTZ R5, R45.reuse, R121.reuse ;  /* 0x000000792d057220 */ /* 0x0c0fe40000410000 */
[C---:B------:R-:W-:Y:S01]  /*29b0*/  FMUL.FTZ R6, R44.reuse, R121 ;  /* 0x000000792c067220 */ /* 0x040fe20000410000 */
[----:B------:R-:W-:Y:S01]  /*29c0*/  HADD2.F32 R111, -RZ, R111.H0_H0 ;  /* 0x2000006fff6f7230 */ /* 0x000fe20000004100 */
[-C--:B------:R-:W-:Y:S02]  /*29d0*/  FFMA.FTZ R4, R44, R122.reuse, -R5 ;  /* 0x0000007a2c047223 */ /* 0x080fe40000010805 */
[----:B------:R-:W-:Y:S02]  /*29e0*/  FFMA.FTZ R6, R45, R122, R6 ;  /* 0x0000007a2d067223 */ /* 0x000fe40000010006 */
[----:B------:R-:W-:-:S02]  /*29f0*/  FMUL.FTZ R7, R123, R4 ;  /* 0x000000047b077220 */ /* 0x000fc40000410000 */
[----:B------:R-:W-:Y:S02]  /*2a00*/  FMUL.FTZ R5, R123, R6 ;  /* 0x000000067b057220 */ /* 0x000fe40000410000 */
        /* <DEDUP_REMOVED lines=13> */
.L_x_14212:
[----:B0-----:R-:W-:Y:S05]  /*2ae0*/  BSYNC B0 ;  /* 0x0000000000007941 */ /* 0x001fea0003800000 */
.L_x_14211:
[----:B------:R-:W0:Y:S01]  /*2af0*/  SHFL.UP PT, R124, R129, 0x1, RZ ;  /* 0x04200000817c7989 */ /* 0x000e2200000e00ff */
[C---:B------:R-:W-:Y:S01]  /*2b00*/  FMUL.FTZ R4, R117.reuse, R7 ;  /* 0x0000000775047220 */ /* 0x040fe20000410000 */
        /* <DEDUP_REMOVED lines=28> */
[CC--:B--2---:R-:W-:Y:S02]  /*2cd0*/  FMUL.FTZ R124, R114.reuse, R6.reuse ;  /* 0x00000006727c7220 */ /* 0x0c4fe40000410000 */
        /* <DEDUP_REMOVED lines=20> */
[----:B----4-:R-:W-:-:S02]  /*2e20*/  FMUL.FTZ R7, R5, R6 ;  /* 0x0000000605077220 */ /* 0x010fc40000410000 */
        /* <DEDUP_REMOVED lines=15> */
[-C--:B----4-:R-:W-:Y:S02]  /*2f20*/  FFMA.FTZ R7, R139, R5.reuse, R124 ;  /* 0x000000058b077223 */ /* 0x090fe4000001007c */
[C---:B------:R-:W-:Y:S01]  /*2f30*/  FMUL.FTZ R5, R114.reuse, R5 ;  /* 0x0000000572057220 */ /* 0x040fe20000410000 */
[----:B------:R-:W0:Y:S01]  /*2f40*/  SHFL.UP PT, R128, R129, 0x10, RZ ;  /* 0x0600000081807989 */ /* 0x000e2200000e00ff */
[----:B------:R-:W-:Y:S01]  /*2f50*/  @P0 FADD.FTZ R131, R131, R6 ;  /* 0x0000000683830221 */ /* 0x000fe20000010000 */
[----:B------:R-:W-:Y:S01]  /*2f60*/  FSEL R7, R114, R7, !P0 ;  /* 0x0000000772077208 */ /* 0x000fe20004000000 */
[----:B------:R-:W-:Y:S01]  /*2f70*/  @P0 FFMA.FTZ R139, R139, R4, -R5 ;  /* 0x000000048b8b0223 */ /* 0x000fe20000010805 */
[----:B------:R-:W-:Y:S01]  /*2f80*/  ISETP.GE.AND P0, PT, R78, 0x10, PT ;  /* 0x000000104e00780c */ /* 0x000fe20003f06270 */
[C---:B------:R-:W-:Y:S01]  /*2f90*/  FMUL.FTZ R114, R52.reuse, R43 ;  /* 0x0000002b34727220 */ /* 0x040fe20000410000 */
[----:B------:R-:W2:Y:S01]  /*2fa0*/  SHFL.UP PT, R126, R131, 0x10, RZ ;  /* 0x06000000837e7989 */ /* 0x000ea200000e00ff */
[----:B------:R-:W-:-:S02]  /*2fb0*/  FMUL.FTZ R115, R52, R42 ;  /* 0x0000002a34737220 */ /* 0x000fc40000410000 */
[-C--:B------:R-:W-:Y:S01]  /*2fc0*/  FMUL.FTZ R130, R118, R114.reuse ;  /* 0x0000007276827220 */ /* 0x080fe20000410000 */
[----:B------:R-:W3:Y:S01]  /*2fd0*/  SHFL.UP PT, R4, R139, 0x10, RZ ;  /* 0x060000008b047989 */ /* 0x000ee200000e00ff */
[C---:B------:R-:W-:Y:S02]  /*2fe0*/  FMUL.FTZ R5, R117.reuse, R114 ;  /* 0x0000007275057220 */ /* 0x040fe40000410000 */
[----:B------:R-:W-:Y:S01]  /*2ff0*/  FMUL.FTZ R124, R54, R43 ;  /* 0x0000002b367c7220 */ /* 0x000fe20000410000 */
[----:B------:R-:W4:Y:S01]  /*3000*/  SHFL.UP PT, R6, R7, 0x10, RZ ;  /* 0x0600000007067989 */ /* 0x000f2200000e00ff */
[-C--:B------:R-:W-:Y:S02]  /*3010*/  FFMA.FTZ R141, -R117, R115.reuse, -R130 ;  /* 0x00000073758d7223 */ /* 0x080fe40000010982 */
[----:B------:R-:W-:Y:S02]  /*3020*/  FFMA.FTZ R130, R118, R115, -R5 ;  /* 0x0000007376827223 */ /* 0x000fe40000010805 */
[----:B------:R-:W-:-:S02]  /*3030*/  FADD.FTZ R142, -R124, R141 ;  /* 0x0000008d7c8e7221 */ /* 0x000fc40000010100 */
[----:B------:R-:W-:Y:S02]  /*3040*/  FADD.FTZ R140, R127, R130 ;  /* 0x000000827f8c7221 */ /* 0x000fe40000010000 */
[----:B------:R-:W-:Y:S02]  /*3050*/  FMUL.FTZ R141, R123, -R142 ;  /* 0x8000008e7b8d7220 */ /* 0x000fe40000410000 */
[----:B0-----:R-:W-:Y:S02]  /*3060*/  FMUL.FTZ R5, R7, R128 ;  /* 0x0000008007057220 */ /* 0x001fe40000410000 */
[-C--:B------:R-:W-:Y:S02]  /*3070*/  FFMA.FTZ R141, R125, R140.reuse, -R141 ;  /* 0x0000008c7d8d7223 */ /* 0x080fe4000001088d */
[----:B------:R-:W-:Y:S02]  /*3080*/  FMUL.FTZ R140, R123, -R140 ;  /* 0x8000008c7b8c7220 */ /* 0x000fe40000410000 */
[----:B--2---:R-:W-:-:S02]  /*3090*/  FFMA.FTZ R130, R139, R126, -R5 ;  /* 0x0000007e8b827223 */ /* 0x004fc40000010805 */
[C---:B------:R-:W-:Y:S02]  /*30a0*/  FMUL.FTZ R5, R7.reuse, R126 ;  /* 0x0000007e07057220 */ /* 0x040fe40000410000 */
[----:B---3--:R-:W-:Y:S02]  /*30b0*/  FMUL.FTZ R126, R7, R4 ;  /* 0x00000004077e7220 */ /* 0x008fe40000410000 */
[C---:B------:R-:W-:Y:S02]  /*30c0*/  FFMA.FTZ R128, R139.reuse, R128, R5 ;  /* 0x000000808b807223 */ /* 0x040fe40000010005 */
[----:B----4-:R-:W-:Y:S02]  /*30d0*/  FFMA.FTZ R126, R139, R6, R126 ;  /* 0x000000068b7e7223 */ /* 0x010fe4000001007e */
[----:B------:R-:W-:Y:S02]  /*30e0*/  FFMA.FTZ R143, R125, R142, R140 ;  /* 0x0000008e7d8f7223 */ /* 0x000fe4000001008c */
[C---:B------:R-:W-:Y:S01]  /*30f0*/  FMUL.FTZ R5, R7.reuse, R6 ;  /* 0x0000000607057220 */ /* 0x040fe20000410000 */
[----:B------:R-:W-:Y:S01]  /*3100*/  FSEL R140, R7, R126, !P0 ;  /* 0x0000007e078c7208 */ /* 0x000fe20004000000 */
[----:B------:R-:W-:Y:S01]  /*3110*/  @P0 FADD.FTZ R131, R131, R130 ;  /* 0x0000008283830221 */ /* 0x000fe20000010000 */
[----:B------:R-:W-:Y:S01]  /*3120*/  CS2R R6, SRZ ;  /* 0x0000000000067805 */ /* 0x000fe2000001ff00 */
[----:B------:R-:W-:Y:S01]  /*3130*/  @P0 FFMA.FTZ R139, R139, R4, -R5 ;  /* 0x000000048b8b0223 */ /* 0x000fe20000010805 */
[----:B------:R-:W-:Y:S01]  /*3140*/  HFMA2.MMA R5, -RZ, RZ, 0, 0 ;  /* 0x00000000ff057435 */ /* 0x000fe200000001ff */
        /* <DEDUP_REMOVED lines=10> */
[----:B-1----:R-:W-:Y:S01]  /*31f0*/  FMUL.FTZ R142, R117, -R48 ;  /* 0x80000030758e7220 */ /* 0x002fe20000410000 */
[----:B------:R-:W-:Y:S01]  /*3200*/  MOV R4, 0x3f800000 ;  /* 0x3f80000000047802 */ /* 0x000fe20000000f00 */
[----:B------:R-:W-:Y:S01]  /*3210*/  FMUL.FTZ R147, R121, -R143 ;  /* 0x8000008f79937220 */ /* 0x000fe20000410000 */
[----:B------:R-:W1:Y:S01]  /*3220*/  SHFL.UP PT, R129, R129, 0x1, RZ ;  /* 0x0420000081817989 */ /* 0x000e6200000e00ff */
[----:B------:R-:W-:Y:S01]  /*3230*/  FMUL.FTZ R141, R117, R49 ;  /* 0x00000031758d7220 */ /* 0x000fe20000410000 */
[----:B------:R-:W-:Y:S01]  /*3240*/  SHF.L.U32 R130, R53, 0x4, RZ ;  /* 0x0000000435827819 */ /* 0x000fe200000006ff */
[----:B------:R-:W-:-:S02]  /*3250*/  FMUL.FTZ R145, R121, -R144 ;  /* 0x8000009079917220 */ /* 0x000fc40000410000 */
[----:B------:R-:W-:Y:S02]  /*3260*/  FFMA.FTZ R150, R122, R144, R147 ;  /* 0x000000907a967223 */ /* 0x000fe40000010093 */
[C---:B------:R-:W-:Y:S01]  /*3270*/  FFMA.FTZ R146, R118.reuse, -R49, R142 ;  /* 0x8000003176927223 */ /* 0x040fe2000001008e */
[----:B------:R4:W4:Y:S01]  /*3280*/  @!P0 LDS.128 R4, [R130+0x1b80] ;  /* 0x001b800082048984 */ /* 0x0009220000000c00 */
[----:B------:R-:W-:Y:S01]  /*3290*/  FFMA.FTZ R144, R118, R48, -R141 ;  /* 0x0000003076907223 */ /* 0x000fe2000001088d */
[----:B------:R-:W-:Y:S01]  /*32a0*/  ISETP.NE.AND P0, PT, R112, 0x1f, PT ;  /* 0x0000001f7000780c */ /* 0x000fe20003f05270 */
[----:B------:R-:W-:Y:S02]  /*32b0*/  FFMA.FTZ R148, R122, R143, -R145 ;  /* 0x0000008f7a947223 */ /* 0x000fe40000010891 */
[C---:B0-----:R-:W-:Y:S02]  /*32c0*/  FMUL.FTZ R141, R140.reuse, R47 ;  /* 0x0000002f8c8d7220 */ /* 0x041fe40000410000 */
        /* <DEDUP_REMOVED lines=8> */
[----:B-1----:R-:W-:Y:S02]  /*3350*/  @P1 FADD.FTZ R47, R129, R142 ;  /* 0x0000008e812f1221 */ /* 0x002fe40000010000 */
[C---:B------:R-:W-:Y:S02]  /*3360*/  FMUL.FTZ R129, R56.reuse, R42 ;  /* 0x0000002a38817220 */ /* 0x040fe40000410000 */
[C---:B------:R-:W-:Y:S02]  /*3370*/  FMUL.FTZ R141, R121.reuse, -R145 ;  /* 0x80000091798d7220 */ /* 0x040fe40000410000 */
[----:B------:R-:W-:Y:S02]  /*3380*/  FMUL.FTZ R131, R56, R43 ;  /* 0x0000002b38837220 */ /* 0x000fe40000410000 */
[----:B------:R-:W-:-:S02]  /*3390*/  FMUL.FTZ R142, R121, -R143 ;  /* 0x8000008f798e7220 */ /* 0x000fc40000410000 */
[----:B------:R-:W-:Y:S02]  /*33a0*/  FMUL.FTZ R43, R45, R47 ;  /* 0x0000002f2d2b7220 */ /* 0x000fe40000410000 */
[----:B------:R-:W-:Y:S02]  /*33b0*/  FADD.FTZ R139, R129, R148 ;  /* 0x00000094818b7221 */ /* 0x000fe40000010000 */
[C---:B------:R-:W-:Y:S02]  /*33c0*/  FFMA.FTZ R141, R122.reuse, R143, -R141 ;  /* 0x0000008f7a8d7223 */ /* 0x040fe4000001088d */
[----:B------:R-:W-:Y:S02]  /*33d0*/  FMUL.FTZ R45, R45, R46 ;  /* 0x0000002e2d2d7220 */ /* 0x000fe40000410000 */
[----:B------:R-:W-:Y:S02]  /*33e0*/  FADD.FTZ R140, -R131, R150 ;  /* 0x00000096838c7221 */ /* 0x000fe40000010100 */
[----:B------:R-:W-:-:S02]  /*33f0*/  FFMA.FTZ R142, R122, R145, R142 ;  /* 0x000000917a8e7223 */ /* 0x000fc4000001008e */
[C---:B------:R-:W-:Y:S01]  /*3400*/  FFMA.FTZ R46, R44.reuse, R46, -R43 ;  /* 0x0000002e2c2e7223 */ /* 0x040fe2000001082b */
[----:B------:R0:W1:Y:S01]  /*3410*/  SHFL.DOWN PT, R145, R140, 0x1, 0x1f ;  /* 0x08201f008c917f89 */ /* 0x00006200000e0000 */
[----:B------:R-:W-:-:S03]  /*3420*/  FFMA.FTZ R45, R44, R47, R45 ;  /* 0x0000002f2c2d7223 */ /* 0x000fc6000001002d */
[----:B------:R0:W2:Y:S04]  /*3430*/  SHFL.DOWN PT, R43, R139, 0x1, 0x1f ;  /* 0x08201f008b2b7f89 */ /* 0x0000a800000e0000 */
[----:B------:R0:W3:Y:S04]  /*3440*/  SHFL.DOWN PT, R47, R141, 0x1, 0x1f ;  /* 0x08201f008d2f7f89 */ /* 0x0000e800000e0000 */
[----:B------:R0:W0:Y:S01]  /*3450*/  SHFL.DOWN PT, R143, R142, 0x1, 0x1f ;  /* 0x08201f008e8f7f89 */ /* 0x00002200000e0000 */
[----:B------:R-:W-:Y:S05]  /*3460*/  @!P0 BRA `(.L_x_14214) ;  /* 0x000000b000008947 */ /* 0x000fea0003800000 */
[C---:B-1--4-:R-:W-:Y:S02]  /*3470*/  FMUL.FTZ R44, R142.reuse, R145 ;  /* 0x000000918e2c7220 */ /* 0x052fe40000410000 */
[----:B0-----:R-:W-:-:S02]  /*3480*/  FMUL.FTZ R42, R142, R143 ;  /* 0x0000008f8e2a7220 */ /* 0x001fc40000410000 */
[CC--:B--2---:R-:W-:Y:S02]  /*3490*/  FMUL.FTZ R144, R142.reuse, R43.reuse ;  /* 0x0000002b8e907220 */ /* 0x0c4fe40000410000 */
        /* <DEDUP_REMOVED lines=8> */
.L_x_14214:
[----:B----4-:R-:W-:Y:S05]  /*3520*/  BSYNC B0 ;  /* 0x0000000000007941 */ /* 0x010fea0003800000 */
.L_x_14213:
[----:B------:R-:W-:Y:S01]  /*3530*/  ISETP.GT.U32.AND P0, PT, R112, 0x1d, PT ;  /* 0x0000001d7000780c */ /* 0x000fe20003f04070 */
[----:B------:R-:W-:Y:S01]  /*3540*/  FADD.FTZ R45, R134, R45 ;  /* 0x0000002d862d7221 */ /* 0x000fe20000010000 */
[----:B0-----:R0:W4:Y:S01]  /*3550*/  SHFL.DOWN PT, R143, R141, 0x2, 0x1f ;  /* 0x08401f008d8f7f89 */ /* 0x00112200000e0000 */
[----:B------:R-:W-:Y:S01]  /*3560*/  FADD.FTZ R133, R133, R46 ;  /* 0x0000002e85857221 */ /* 0x000fe20000010000 */
[----:B------:R-:W-:Y:S01]  /*3570*/  BSSY B0, `(.L_x_14215) ;  /* 0x0000014000007945 */ /* 0x000fe20003800000 */
[C---:B------:R-:W-:Y:S01]  /*3580*/  FMUL.FTZ R42, R121.reuse, R45 ;  /* 0x0000002d792a7220 */ /* 0x040fe20000410000 */
[----:B-1----:R0:W1:Y:S01]  /*3590*/  SHFL.DOWN PT, R145, R142, 0x2, 0x1f ;  /* 0x08401f008e917f89 */ /* 0x00206200000e0000 */
[-C--:B--2---:R-:W-:Y:S02]  /*35a0*/  FMUL.FTZ R43, R121, R133.reuse ;  /* 0x00000085792b7220 */ /* 0x084fe40000410000 */
[C---:B------:R-:W-:Y:S01]  /*35b0*/  FFMA.FTZ R42, R122.reuse, R133, -R42 ;  /* 0x000000857a2a7223 */ /* 0x040fe2000001082a */
[----:B---3--:R0:W2:Y:S01]  /*35c0*/  SHFL.DOWN PT, R47, R139, 0x2, 0x1f ;  /* 0x08401f008b2f7f89 */ /* 0x0080a200000e0000 */
[----:B------:R-:W-:-:S03]  /*35d0*/  FFMA.FTZ R43, R122, R45, R43 ;  /* 0x0000002d7a2b7223 */ /* 0x000fc6000001002b */
[----:B------:R0:W3:Y:S01]  /*35e0*/  SHFL.DOWN PT, R147, R140, 0x2, 0x1f ;  /* 0x08401f008c937f89 */ /* 0x0000e200000e0000 */
[----:B------:R-:W-:Y:S05]  /*35f0*/  @P0 BRA `(.L_x_14216) ;  /* 0x000000b000000947 */ /* 0x000fea0003800000 */
[C---:B---3--:R-:W-:Y:S02]  /*3600*/  FMUL.FTZ R46, R142.reuse, R147 ;  /* 0x000000938e2e7220 */ /* 0x048fe40000410000 */
[C---:B-1----:R-:W-:Y:S02]  /*3610*/  FMUL.FTZ R44, R142.reuse, R145 ;  /* 0x000000918e2c7220 */ /* 0x042fe40000410000 */
[CC--:B--2---:R-:W-:Y:S02]  /*3620*/  FMUL.FTZ R134, R142.reuse, R47.reuse ;  /* 0x0000002f8e867220 */ /* 0x0c4fe40000410000 */
[C---:B------:R-:W-:Y:S02]  /*3630*/  FFMA.FTZ R46, R141.reuse, R47, -R46 ;  /* 0x0000002f8d2e7223 */ /* 0x040fe4000001082e */
[-C--:B0---4-:R-:W-:Y:S02]  /*3640*/  FMUL.FTZ R142, R142, R143.reuse ;  /* 0x0000008f8e8e7220 */ /* 0x091fe40000410000 */
[----:B------:R-:W-:-:S02]  /*3650*/  FFMA.FTZ R44, R141, R143, -R44 ;  /* 0x0000008f8d2c7223 */ /* 0x000fc4000001082c */
[C---:B------:R-:W-:Y:S02]  /*3660*/  FFMA.FTZ R47, R141.reuse, R147, R134 ;  /* 0x000000938d2f7223 */ /* 0x040fe40000010086 */
[----:B------:R-:W-:Y:S01]  /*3670*/  FFMA.FTZ R142, R141, R145, R142 ;  /* 0x000000918d8e7223 */ /* 0x000fe2000001008e */
[----:B------:R-:W-:Y:S01]  /*3680*/  MOV R141, R44 ;  /* 0x0000002c008d7202 */ /* 0x000fe20000000f00 */
[----:B------:R-:W-:Y:S02]  /*3690*/  FADD.FTZ R139, R139, R46 ;  /* 0x0000002e8b8b7221 */ /* 0x000fe40000010000 */
[----:B------:R-:W-:Y:S02]  /*36a0*/  FADD.FTZ R140, R140, R47 ;  /* 0x0000002f8c8c7221 */ /* 0x000fe40000010000 */
.L_x_14216:
[----:B------:R-:W-:Y:S05]  /*36b0*/  BSYNC B0 ;  /* 0x0000000000007941 */ /* 0x000fea0003800000 */
.L_x_14215:
[----:B------:R-:W-:Y:S01]  /*36c0*/  ISETP.GT.U32.AND P0, PT, R112, 0x1b, PT ;  /* 0x0000001b7000780c */ /* 0x000fe20003f04070 */
[C---:B------:R-:W-:Y:S01]  /*36d0*/  FFMA.FTZ R44, R104.reuse, R137, R42 ;  /* 0x00000089682c7223 */ /* 0x040fe2000001002a */
[----:B--2---:R2:W0:Y:S01]  /*36e0*/  SHFL.DOWN PT, R47, R139, 0x4, 0x1f ;  /* 0x08801f008b2f7f89 */ /* 0x00442200000e0000 */
[----:B------:R-:W-:Y:S01]  /*36f0*/  FFMA.FTZ R46, R104, R135, R43 ;  /* 0x00000087682e7223 */ /* 0x000fe2000001002b */
[----:B------:R-:W-:Y:S01]  /*3700*/  BSSY B0, `(.L_x_14217) ;  /* 0x0000016000007945 */ /* 0x000fe20003800000 */
[C---:B------:R-:W-:Y:S01]  /*3710*/  FMUL.FTZ R43, R123.reuse, R44 ;  /* 0x0000002c7b2b7220 */ /* 0x040fe20000410000 */
[----:B------:R2:W4:Y:S01]  /*3720*/  SHFL.DOWN PT, R135, R141, 0x4, 0x1f ;  /* 0x08801f008d877f89 */ /* 0x00052200000e0000 */
[-C--:B------:R-:W-:Y:S01]  /*3730*/  FMUL.FTZ R42, R123, R46.reuse ;  /* 0x0000002e7b2a7220 */ /* 0x080fe20000410000 */
[C---:B------:R-:W-:Y:S01]  /*3740*/  ISETP.GT.U32.AND P1, PT, R112.reuse, 0x17, PT ;  /* 0x000000177000780c */ /* 0x040fe20003f24070 */
[C---:B------:R-:W-:Y:S01]  /*3750*/  FFMA.FTZ R43, R125.reuse, R46, R43 ;  /* 0x0000002e7d2b7223 */ /* 0x040fe2000001002b */
[----:B------:R2:W3:Y:S01]  /*3760*/  SHFL.DOWN PT, R137, R142, 0x4, 0x1f ;  /* 0x08801f008e897f89 */ /* 0x0004e200000e0000 */
[----:B------:R-:W-:Y:S01]  /*3770*/  ISETP.GT.U32.AND P3, PT, R112, 0xf, PT ;  /* 0x0000000f7000780c */ /* 0x000fe20003f64070 */
[----:B------:R-:W-:-:S02]  /*3780*/  FFMA.FTZ R42, R125, R44, -R42 ;  /* 0x0000002c7d2a7223 */ /* 0x000fc4000001082a */
[----:B----4-:R2:W4:Y:S01]  /*3790*/  SHFL.DOWN PT, R143, R140, 0x4, 0x1f ;  /* 0x08801f008c8f7f89 */ /* 0x01052200000e0000 */
[----:B------:R-:W-:Y:S05]  /*37a0*/  @P0 BRA `(.L_x_14218) ;  /* 0x000000b000000947 */ /* 0x000fea0003800000 */
[C---:B----4-:R-:W-:Y:S02]  /*37b0*/  FMUL.FTZ R144, R142.reuse, R143 ;  /* 0x0000008f8e907220 */ /* 0x050fe40000410000 */
[C---:B---3--:R-:W-:Y:S02]  /*37c0*/  FMUL.FTZ R134, R142.reuse, R137 ;  /* 0x000000898e867220 */ /* 0x048fe40000410000 */
[CC--:B0-----:R-:W-:Y:S02]  /*37d0*/  FMUL.FTZ R146, R142.reuse, R47.reuse ;  /* 0x0000002f8e927220 */ /* 0x0c1fe40000410000 */
[C---:B------:R-:W-:Y:S02]  /*37e0*/  FFMA.FTZ R144, R141.reuse, R47, -R144 ;  /* 0x0000002f8d907223 */ /* 0x040fe40000010890 */
[-C--:B--2---:R-:W-:Y:S02]  /*37f0*/  FMUL.FTZ R142, R142, R135.reuse ;  /* 0x000000878e8e7220 */ /* 0x084fe40000410000 */
[----:B------:R-:W-:-:S02]  /*3800*/  FFMA.FTZ R134, R141, R135, -R134 ;  /* 0x000000878d867223 */ /* 0x000fc40000010886 */
[C---:B------:R-:W-:Y:S02]  /*3810*/  FFMA.FTZ R47, R141.reuse, R143, R146 ;  /* 0x0000008f8d2f7223 */ /* 0x040fe40000010092 */
[----:B------:R-:W-:Y:S01]  /*3820*/  FFMA.FTZ R142, R141, R137, R142 ;  /* 0x000000898d8e7223 */ /* 0x000fe2000001008e */
[----:B------:R-:W-:Y:S01]  /*3830*/  MOV R141, R134 ;  /* 0x00000086008d7202 */ /* 0x000fe20000000f00 */
[----:B------:R-:W-:Y:S02]  /*3840*/  FADD.FTZ R139, R139, R144 ;  /* 0x000000908b8b7221 */ /* 0x000fe40000010000 */
[----:B------:R-:W-:Y:S02]  /*3850*/  FADD.FTZ R140, R140, R47 ;  /* 0x0000002f8c8c7221 */ /* 0x000fe40000010000 */
.L_x_14218:
[----:B------:R-:W-:Y:S05]  /*3860*/  BSYNC B0 ;  /* 0x0000000000007941 */ /* 0x000fea0003800000 */
.L_x_14217:
[C---:B------:R-:W-:Y:S01]  /*3870*/  FFMA.FTZ R136, R103.reuse, R136, R43 ;  /* 0x0000008867887223 */ /* 0x040fe2000001002b */
[----:B0-----:R0:W2:Y:S01]  /*3880*/  SHFL.DOWN PT, R47, R141, 0x8, 0x1f ;  /* 0x09001f008d2f7f89 */ /* 0x0010a200000e0000 */
[----:B------:R-:W-:Y:S01]  /*3890*/  BSSY B0, `(.L_x_14219) ;  /* 0x0000011000007945 */ /* 0x000fe20003800000 */
[----:B------:R-:W-:Y:S02]  /*38a0*/  FFMA.FTZ R138, R103, R138, R42 ;  /* 0x0000008a678a7223 */ /* 0x000fe4000001002a */
[----:B------:R0:W4:Y:S04]  /*38b0*/  SHFL.DOWN PT, R135, R142, 0x8, 0x1f ;  /* 0x09001f008e877f89 */ /* 0x00012800000e0000 */
[----:B------:R0:W3:Y:S04]  /*38c0*/  SHFL.DOWN PT, R43, R139, 0x8, 0x1f ;  /* 0x09001f008b2b7f89 */ /* 0x0000e800000e0000 */
[----:B---3--:R0:W3:Y:S01]  /*38d0*/  SHFL.DOWN PT, R137, R140, 0x8, 0x1f ;  /* 0x09001f008c897f89 */ /* 0x0080e200000e0000 */
[----:B------:R-:W-:Y:S05]  /*38e0*/  @P1 BRA `(.L_x_14220) ;  /* 0x000000b000001947 */ /* 0x000fea0003800000 */
[C---:B---3--:R-:W-:Y:S02]  /*38f0*/  FMUL.FTZ R134, R142.reuse, R137 ;  /* 0x000000898e867220 */ /* 0x048fe40000410000 */
[----:B----4-:R-:W-:-:S02]  /*3900*/  FMUL.FTZ R42, R142, R135 ;  /* 0x000000878e2a7220 */ /* 0x010fc40000410000 */
[CC--:B------:R-:W-:Y:S02]  /*3910*/  FMUL.FTZ R144, R142.reuse, R43.reuse ;  /* 0x0000002b8e907220 */ /* 0x0c0fe40000410000 */
        /* <DEDUP_REMOVED lines=8> */
.L_x_14220:
[----:B------:R-:W-:Y:S05]  /*39a0*/  BSYNC B0 ;  /* 0x0000000000007941 */ /* 0x000fea0003800000 */
.L_x_14219:
[----:B--2---:R2:W0:Y:S01]  /*39b0*/  SHFL.DOWN PT, R47, R141, 0x10, 0x1f ;  /* 0x0a001f008d2f7f89 */ /* 0x00442200000e0000 */
[----:B------:R-:W-:Y:S01]  /*39c0*/  BSSY B0, `(.L_x_14221) ;  /* 0x0000011000007945 */ /* 0x000fe20003800000 */
[----:B----4-:R-:W-:Y:S02]  /*39d0*/  FMUL.FTZ R143, R0, R67 ;  /* 0x00000043008f7220 */ /* 0x010fe40000410000 */
        /* <DEDUP_REMOVED lines=15> */
.L_x_14222:
[----:B------:R-:W-:Y:S05]  /*3ad0*/  BSYNC B0 ;  /* 0x0000000000007941 */ /* 0x000fea0003800000 */
.L_x_14221:
[----:B------:R-:W-:Y:S01]  /*3ae0*/  SHFL.DOWN PT, R150, R142, 0x1, 0x1f ;  /* 0x08201f008e967f89 */ /* 0x000fe200000e0000 */
[-C--:B------:R-:W-:Y:S01]  /*3af0*/  FFMA.FTZ R42, R108, -R143.reuse, R133 ;  /* 0x8000008f6c2a7223 */ /* 0x080fe20000010085 */
[----:B------:R-:W-:Y:S01]  /*3b00*/  ISETP.NE.AND P0, PT, R93, RZ, PT ;  /* 0x000000ff5d00720c */ /* 0x000fe20003f05270 */
[----:B------:R-:W-:Y:S01]  /*3b10*/  FFMA.FTZ R43, R106, -R143, R45 ;  /* 0x8000008f6a2b7223 */ /* 0x000fe2000001002d */
[----:B---3--:R-:W3:Y:S01]  /*3b20*/  SHFL.IDX PT, R137, R6, RZ, 0x1f ;  /* 0x00001fff06897589 */ /* 0x008ee200000e0000 */
[C---:B0-----:R-:W-:Y:S01]  /*3b30*/  FFMA.FTZ R47, R56.reuse, R133, RZ ;  /* 0x00000085382f7223 */ /* 0x041fe200000100ff */
[----:B------:R-:W-:Y:S01]  /*3b40*/  BSSY B0, `(.L_x_14223) ;  /* 0x000008b000007945 */ /* 0x000fe20003800000 */
[----:B------:R-:W-:Y:S01]  /*3b50*/  FFMA.FTZ R45, R56, -R45, RZ ;  /* 0x8000002d382d7223 */ /* 0x000fe200000100ff */
[----:B----4-:R-:W0:Y:S01]  /*3b60*/  SHFL.IDX PT, R135, R7, RZ, 0x1f ;  /* 0x00001fff07877589 */ /* 0x010e2200000e0000 */
[----:B------:R-:W-:Y:S02]  /*3b70*/  FMUL.FTZ R149, R104, R65 ;  /* 0x0000004168957220 */ /* 0x000fe40000410000 */
[C---:B------:R-:W-:Y:S01]  /*3b80*/  FFMA.FTZ R133, R55.reuse, R44, R47 ;  /* 0x0000002c37857223 */ /* 0x040fe2000001002f */
[----:B------:R-:W4:Y:S01]  /*3b90*/  SHFL.DOWN PT, R148, R141, 0x1, 0x1f ;  /* 0x08201f008d947f89 */ /* 0x000f2200000e0000 */
[----:B------:R-:W-:-:S02]  /*3ba0*/  FFMA.FTZ R147, R55, -R46, R45 ;  /* 0x8000002e37937223 */ /* 0x000fc4000001002d */
[-C--:B------:R-:W-:Y:S01]  /*3bb0*/  FFMA.FTZ R44, R110, -R149.reuse, R44 ;  /* 0x800000956e2c7223 */ /* 0x080fe2000001002c */
[----:B------:R5:W2:Y:S01]  /*3bc0*/  SHFL.IDX PT, R144, R142, RZ, 0x1f ;  /* 0x00001fff8e907589 */ /* 0x000aa200000e0000 */
[----:B------:R-:W-:Y:S02]  /*3bd0*/  FFMA.FTZ R45, R102, -R149, R46 ;  /* 0x80000095662d7223 */ /* 0x000fe4000001002e */
[----:B------:R-:W-:Y:S01]  /*3be0*/  FMUL.FTZ R149, R103, R68 ;  /* 0x0000004467957220 */ /* 0x000fe20000410000 */
[----:B-1----:R-:W1:Y:S01]  /*3bf0*/  SHFL.DOWN PT, R145, R140, 0x1, 0x1f ;  /* 0x08201f008c917f89 */ /* 0x002e6200000e0000 */
[----:B------:R-:W-:Y:S02]  /*3c00*/  FMUL.FTZ R47, R117, R136 ;  /* 0x00000088752f7220 */ /* 0x000fe40000410000 */
[C---:B------:R-:W-:Y:S01]  /*3c10*/  FFMA.FTZ R134, R54.reuse, R138, R133 ;  /* 0x0000008a36867223 */ /* 0x040fe20000010085 */
[----:B------:R-:W1:Y:S01]  /*3c20*/  SHFL.DOWN PT, R146, R139, 0x1, 0x1f ;  /* 0x08201f008b927f89 */ /* 0x000e6200000e0000 */
[----:B------:R-:W-:-:S02]  /*3c30*/  FFMA.FTZ R133, R54, -R136, R147 ;  /* 0x8000008836857223 */ /* 0x000fc40000010093 */
[-C--:B------:R-:W-:Y:S01]  /*3c40*/  FMUL.FTZ R147, R117, R138.reuse ;  /* 0x0000008a75937220 */ /* 0x080fe20000410000 */
[----:B------:R0:W1:Y:S01]  /*3c50*/  SHFL.IDX PT, R143, R141, RZ, 0x1f ;  /* 0x00001fff8d8f7589 */ /* 0x00006200000e0000 */
[----:B--2--5:R-:W-:Y:S02]  /*3c60*/  FFMA.FTZ R142, R118, R138, -R47 ;  /* 0x0000008a768e7223 */ /* 0x024fe4000001082f */
[----:B------:R-:W-:Y:S01]  /*3c70*/  FFMA.FTZ R46, R107, -R149, R138 ;  /* 0x800000956b2e7223 */ /* 0x000fe2000001008a */
[----:B------:R-:W2:Y:S01]  /*3c80*/  SHFL.IDX PT, R139, R139, RZ, 0x1f ;  /* 0x00001fff8b8b7589 */ /* 0x000ea200000e0000 */
[----:B---3--:R-:W-:Y:S02]  /*3c90*/  @P2 FMUL.FTZ R138, R150, R137 ;  /* 0x00000089968a2220 */ /* 0x008fe40000410000 */
[----:B------:R-:W-:Y:S01]  /*3ca0*/  FFMA.FTZ R47, R105, -R149, R136 ;  /* 0x80000095692f7223 */ /* 0x000fe20000010088 */
[----:B------:R-:W3:Y:S01]  /*3cb0*/  SHFL.IDX PT, R140, R140, RZ, 0x1f ;  /* 0x00001fff8c8c7589 */ /* 0x000ee200000e0000 */
[----:B------:R-:W-:-:S02]  /*3cc0*/  FFMA.FTZ R147, R118, R136, R147 ;  /* 0x0000008876937223 */ /* 0x000fc40000010093 */
[-C--:B0-----:R-:W-:Y:S02]  /*3cd0*/  @P2 FMUL.FTZ R136, R150, R135.reuse ;  /* 0x0000008796882220 */ /* 0x081fe40000410000 */
[----:B------:R-:W-:Y:S02]  /*3ce0*/  FFMA.FTZ R116, R109, R116, R142 ;  /* 0x000000746d747223 */ /* 0x000fe4000001008e */
[C---:B----4-:R-:W-:Y:S02]  /*3cf0*/  @P2 FFMA.FTZ R142, R148.reuse, R135, R138 ;  /* 0x00000087948e2223 */ /* 0x050fe4000001008a */
[----:B------:R-:W-:Y:S02]  /*3d00*/  @P2 FFMA.FTZ R141, R148, R137, -R136 ;  /* 0x00000089948d2223 */ /* 0x000fe40000010888 */
[----:B------:R-:W-:Y:S02]  /*3d10*/  FMUL.FTZ R138, R144, R6 ;  /* 0x00000006908a7220 */ /* 0x000fe40000410000 */
[----:B-1----:R-:W-:-:S02]  /*3d20*/  @P2 FADD.FTZ R135, R145, R142 ;  /* 0x0000008e91872221 */ /* 0x002fc40000010000 */
[-C--:B------:R-:W-:Y:S02]  /*3d30*/  FMUL.FTZ R136, R144, R7.reuse ;  /* 0x0000000790887220 */ /* 0x080fe40000410000 */
[----:B------:R-:W-:Y:S02]  /*3d40*/  @P2 FADD.FTZ R137, R146, R141 ;  /* 0x0000008d92892221 */ /* 0x000fe40000010000 */
[----:B------:R-:W-:Y:S02]  /*3d50*/  FFMA.FTZ R7, R143, R7, R138 ;  /* 0x000000078f077223 */ /* 0x000fe4000001008a */
[-C--:B------:R-:W-:Y:S02]  /*3d60*/  FMUL.FTZ R138, R135, -R49.reuse ;  /* 0x80000031878a7220 */ /* 0x080fe40000410000 */
[C---:B------:R-:W-:Y:S02]  /*3d70*/  FMUL.FTZ R49, R137.reuse, -R49 ;  /* 0x8000003189317220 */ /* 0x040fe40000410000 */
[----:B------:R-:W-:-:S02]  /*3d80*/  FFMA.FTZ R138, R137, R48, -R138 ;  /* 0x00000030898a7223 */ /* 0x000fc4000001088a */
[----:B------:R-:W-:Y:S02]  /*3d90*/  FFMA.FTZ R49, R135, R48, R49 ;  /* 0x0000003087317223 */ /* 0x000fe40000010031 */
[----:B------:R-:W-:Y:S02]  /*3da0*/  FADD.FTZ R48, R115, R138 ;  /* 0x0000008a73307221 */ /* 0x000fe40000010000 */
[C---:B------:R-:W-:Y:S02]  /*3db0*/  FMUL.FTZ R115, R109.reuse, R66 ;  /* 0x000000426d737220 */ /* 0x040fe40000410000 */
[----:B------:R-:W-:Y:S02]  /*3dc0*/  FFMA.FTZ R132, R109, R132, R147 ;  /* 0x000000846d847223 */ /* 0x000fe40000010093 */
[----:B------:R-:W-:Y:S01]  /*3dd0*/  FADD.FTZ R49, -R114, R49 ;  /* 0x0000003172317221 */ /* 0x000fe20000010100 */
[----:B------:R-:W-:Y:S01]  /*3de0*/  P2R R114, PR, RZ, 0x1 ;  /* 0x00000001ff727803 */ /* 0x000fe20000000000 */
[----:B------:R-:W-:-:S02]  /*3df0*/  FMUL.FTZ R135, R52, R116 ;  /* 0x0000007434877220 */ /* 0x000fc40000410000 */
[-C--:B------:R-:W-:Y:S02]  /*3e00*/  FFMA.FTZ R114, R101, -R115.reuse, R116 ;  /* 0x8000007365727223 */ /* 0x080fe40000010074 */
[----:B------:R-:W-:Y:S02]  /*3e10*/  FFMA.FTZ R115, R111, -R115, R132 ;  /* 0x800000736f737223 */ /* 0x000fe40000010084 */
[----:B------:R-:W-:Y:S02]  /*3e20*/  FMUL.FTZ R132, R52, R132 ;  /* 0x0000008434847220 */ /* 0x000fe40000410000 */
[----:B------:R-:W-:Y:S02]  /*3e30*/  FADD.FTZ R116, R134, R135 ;  /* 0x0000008786747221 */ /* 0x000fe40000010000 */
[----:B------:R-:W-:Y:S02]  /*3e40*/  FFMA.FTZ R136, R143, R6, -R136 ;  /* 0x000000068f887223 */ /* 0x000fe40000010888 */
[----:B------:R-:W-:-:S02]  /*3e50*/  FMUL.FTZ R134, R117, -R48 ;  /* 0x8000003075867220 */ /* 0x000fc40000410000 */
[C---:B------:R-:W-:Y:S02]  /*3e60*/  FMUL.FTZ R6, R144.reuse, R5 ;  /* 0x0000000590067220 */ /* 0x040fe40000410000 */
[-C--:B------:R-:W-:Y:S02]  /*3e70*/  FMUL.FTZ R144, R144, R4.reuse ;  /* 0x0000000490907220 */ /* 0x080fe40000410000 */
[-C--:B------:R-:W-:Y:S02]  /*3e80*/  FMUL.FTZ R135, R117, -R49.reuse ;  /* 0x8000003175877220 */ /* 0x080fe40000410000 */
[----:B------:R-:W-:Y:S02]  /*3e90*/  FADD.FTZ R117, R133, -R132 ;  /* 0x8000008485757221 */ /* 0x000fe40000010000 */
[----:B------:R-:W-:Y:S02]  /*3ea0*/  FFMA.FTZ R133, R118, R49, R134 ;  /* 0x0000003176857223 */ /* 0x000fe40000010086 */
[----:B------:R-:W-:-:S02]  /*3eb0*/  FFMA.FTZ R4, R143, R4, -R6 ;  /* 0x000000048f047223 */ /* 0x000fc40000010806 */
[----:B------:R-:W-:Y:S02]  /*3ec0*/  FFMA.FTZ R5, R143, R5, R144 ;  /* 0x000000058f057223 */ /* 0x000fe40000010090 */
[----:B--2---:R-:W-:Y:S02]  /*3ed0*/  FADD.FTZ R6, R139, R136 ;  /* 0x000000888b067221 */ /* 0x004fe40000010000 */
[----:B---3--:R-:W-:Y:S02]  /*3ee0*/  FADD.FTZ R7, R140, R7 ;  /* 0x000000078c077221 */ /* 0x008fe40000010000 */
[----:B------:R-:W-:Y:S02]  /*3ef0*/  FFMA.FTZ R132, R118, R48, -R135 ;  /* 0x0000003076847223 */ /* 0x000fe40000010887 */
[----:B------:R-:W-:Y:S01]  /*3f00*/  FADD.FTZ R124, -R124, R133 ;  /* 0x000000857c7c7221 */ /* 0x000fe20000010100 */
[----:B------:R0:W-:Y:S01]  /*3f10*/  @!P0 STS.128 [R130+0x1b80], R4 ;  /* 0x001b800482008388 */ /* 0x0001e20000000c00 */
[----:B------:R-:W-:-:S02]  /*3f20*/  FADD.FTZ R118, R127, R132 ;  /* 0x000000847f767221 */ /* 0x000fc40000010000 */
[-C--:B------:R-:W-:Y:S02]  /*3f30*/  FMUL.FTZ R136, R49, R66.reuse ;  /* 0x0000004231887220 */ /* 0x080fe40000410000 */
[----:B------:R-:W-:Y:S02]  /*3f40*/  FMUL.FTZ R134, R48, R66 ;  /* 0x0000004230867220 */ /* 0x000fe40000410000 */
[C---:B------:R-:W-:Y:S02]  /*3f50*/  FMUL.FTZ R127, R115.reuse, R136 ;  /* 0x00000088737f7220 */ /* 0x040fe40000410000 */
[-C--:B------:R-:W-:Y:S02]  /*3f60*/  FMUL.FTZ R133, R115, R134.reuse ;  /* 0x0000008673857220 */ /* 0x080fe40000410000 */
[C---:B------:R-:W-:Y:S02]  /*3f70*/  FMUL.FTZ R138, R109.reuse, R134 ;  /* 0x000000866d8a7220 */ /* 0x040fe40000410000 */
[----:B------:R-:W-:-:S02]  /*3f80*/  FMUL.FTZ R140, R109, R136 ;  /* 0x000000886d8c7220 */ /* 0x000fc40000410000 */
[C---:B0-----:R-:W-:Y:S01]  /*3f90*/  FMUL.FTZ R4, R123.reuse, -R124 ;  /* 0x8000007c7b047220 */ /* 0x041fe20000410000 */
[----:B------:R-:W-:Y:S01]  /*3fa0*/  STS [R77.X4+0x228], R138 ;  /* 0x0002288a4d007388 */ /* 0x000fe20000004800 */
[-C--:B------:R-:W-:Y:S02]  /*3fb0*/  FMUL.FTZ R123, R123, -R118.reuse ;  /* 0x800000767b7b7220 */ /* 0x080fe40000410000 */
[C---:B------:R-:W-:Y:S01]  /*3fc0*/  FFMA.FTZ R5, R125.reuse, R118, -R4 ;  /* 0x000000767d057223 */ /* 0x040fe20000010804 */
[----:B------:R-:W-:Y:S01]  /*3fd0*/  STS [R77.X4+0x22c], R140 ;  /* 0x00022c8c4d007388 */ /* 0x000fe20000004800 */
[----:B------:R-:W-:Y:S02]  /*3fe0*/  FMUL.FTZ R6, R124, R68 ;  /* 0x000000447c067220 */ /* 0x000fe40000410000 */
[----:B------:R-:W-:Y:S02]  /*3ff0*/  FFMA.FTZ R123, R125, R124, R123 ;  /* 0x0000007c7d7b7223 */ /* 0x000fe4000001007b */
[----:B------:R-:W-:-:S02]  /*4000*/  FADD.FTZ R128, R128, R5 ;  /* 0x0000000580807221 */ /* 0x000fc40000010000 */
[----:B------:R-:W-:Y:S02]  /*4010*/  FMUL.FTZ R4, R118, R68 ;  /* 0x0000004476047220 */ /* 0x000fe40000410000 */
[----:B------:R-:W-:Y:S02]  /*4020*/  FMUL.FTZ R5, R47, R6 ;  /* 0x000000062f057220 */ /* 0x000fe40000410000 */
[----:B------:R-:W-:Y:S02]  /*4030*/  FADD.FTZ R126, -R126, R123 ;  /* 0x0000007b7e7e7221 */ /* 0x000fe40000010100 */
[C---:B------:R-:W-:Y:S02]  /*4040*/  FFMA.FTZ R130, R114.reuse, R134, R127 ;  /* 0x0000008672827223 */ /* 0x040fe4000001007f */
[----:B------:R-:W-:Y:S02]  /*4050*/  FFMA.FTZ R127, R114, R136, -R133 ;  /* 0x00000088727f7223 */ /* 0x000fe40000010885 */
[----:B------:R-:W-:-:S02]  /*4060*/  FFMA.FTZ R133, R46, R4, R5 ;  /* 0x000000042e857223 */ /* 0x000fc40000010005 */
[C---:B------:R-:W-:Y:S02]  /*4070*/  FMUL.FTZ R5, R121.reuse, -R126 ;  /* 0x8000007e79057220 */ /* 0x040fe40000410000 */
[----:B------:R-:W-:Y:S02]  /*4080*/  FMUL.FTZ R121, R121, -R128 ;  /* 0x8000008079797220 */ /* 0x000fe40000410000 */
[-C--:B------:R-:W-:Y:S02]  /*4090*/  FMUL.FTZ R7, R47, R4.reuse ;  /* 0x000000042f077220 */ /* 0x080fe40000410000 */
[----:B------:R-:W-:Y:S02]  /*40a0*/  FMUL.FTZ R132, R103, R4 ;  /* 0x0000000467847220 */ /* 0x000fe40000410000 */
[-C--:B------:R-:W-:Y:S02]  /*40b0*/  FMUL.FTZ R123, R126, R65.reuse ;  /* 0x000000417e7b7220 */ /* 0x080fe40000410000 */
[----:B------:R-:W-:Y:S01]  /*40c0*/  FFMA.FTZ R4, R122, R128, -R5 ;  /* 0x000000807a047223 */ /* 0x000fe20000010805 */
[----:B------:R0:W-:Y:S01]  /*40d0*/  STS [R77.X4+0x220], R132 ;  /* 0x000220844d007388 */ /* 0x0001e20000004800 */
[----:B------:R-:W-:-:S02]  /*40e0*/  FMUL.FTZ R5, R128, R65 ;  /* 0x0000004180057220 */ /* 0x000fc40000410000 */
[----:B------:R-:W-:Y:S02]  /*40f0*/  FFMA.FTZ R122, R122, R126, R121 ;  /* 0x0000007e7a7a7223 */ /* 0x000fe40000010079 */
[-C--:B------:R-:W-:Y:S02]  /*4100*/  FMUL.FTZ R134, R103, R6.reuse ;  /* 0x0000000667867220 */ /* 0x080fe40000410000 */
[----:B------:R-:W-:Y:S02]  /*4110*/  FFMA.FTZ R135, R46, R6, -R7 ;  /* 0x000000062e877223 */ /* 0x000fe40000010807 */
[----:B------:R-:W-:Y:S01]  /*4120*/  FMUL.FTZ R6, R45, R123 ;  /* 0x0000007b2d067220 */ /* 0x000fe20000410000 */
[----:B------:R1:W-:Y:S01]  /*4130*/  STS [R77.X4+0x224], R134 ;  /* 0x000224864d007388 */ /* 0x0003e20000004800 */
[----:B------:R-:W-:Y:S02]  /*4140*/  FADD.FTZ R129, R129, R4 ;  /* 0x0000000481817221 */ /* 0x000fe40000010000 */
[----:B------:R-:W-:-:S02]  /*4150*/  FMUL.FTZ R4, R45, R5 ;  /* 0x000000052d047220 */ /* 0x000fc40000410000 */
[----:B------:R-:W-:Y:S01]  /*4160*/  FADD.FTZ R131, -R131, R122 ;  /* 0x0000007a83837221 */ /* 0x000fe20000010100 */
[----:B------:R-:W-:Y:S01]  /*4170*/  IADD3 R122, -R24, c[0x0][0x168], RZ ;  /* 0x00005a00187a7a10 */ /* 0x000fe20007ffe1ff */
[-C--:B------:R-:W-:Y:S02]  /*4180*/  FFMA.FTZ R121, R44, R5.reuse, R6 ;  /* 0x000000052c797223 */ /* 0x080fe40000010006 */
[----:B0-----:R-:W-:Y:S02]  /*4190*/  FMUL.FTZ R132, R104, R5 ;  /* 0x0000000568847220 */ /* 0x001fe40000410000 */
[----:B------:R-:W-:Y:S02]  /*41a0*/  FFMA.FTZ R125, R44, R123, -R4 ;  /* 0x0000007b2c7d7223 */ /* 0x000fe40000010804 */
[-C--:B------:R-:W-:Y:S01]  /*41b0*/  FMUL.FTZ R7, R131, R67.reuse ;  /* 0x0000004383077220 */ /* 0x080fe20000410000 */
[----:B------:R0:W-:Y:S01]  /*41c0*/  STS [R77.X4+0x218], R132 ;  /* 0x000218844d007388 */ /* 0x0001e20000004800 */
[----:B------:R-:W-:-:S02]  /*41d0*/  FMUL.FTZ R5, R129, R67 ;  /* 0x0000004381057220 */ /* 0x000fc40000410000 */
[----:B-1----:R-:W-:Y:S01]  /*41e0*/  FMUL.FTZ R134, R104, R123 ;  /* 0x0000007b68867220 */ /* 0x002fe20000410000 */
[----:B------:R-:W-:Y:S01]  /*41f0*/  LEA R123, R122, -R93, 0x1 ;  /* 0x8000005d7a7b7211 */ /* 0x000fe200078e08ff */
[C---:B------:R-:W-:Y:S02]  /*4200*/  FMUL.FTZ R4, R43.reuse, R7 ;  /* 0x000000072b047220 */ /* 0x040fe40000410000 */
[-C--:B------:R-:W-:Y:S01]  /*4210*/  FMUL.FTZ R6, R43, R5.reuse ;  /* 0x000000052b067220 */ /* 0x080fe20000410000 */
[----:B------:R-:W-:Y:S01]  /*4220*/  ISETP.GE.AND P0, PT, R123, 0x1, PT ;  /* 0x000000017b00780c */ /* 0x000fe20003f06270 */
[C---:B------:R-:W-:Y:S01]  /*4230*/  FFMA.FTZ R4, R42.reuse, R5, R4 ;  /* 0x000000052a047223 */ /* 0x040fe20000010004 */
[----:B------:R1:W-:Y:S01]  /*4240*/  STS [R77.X4+0x21c], R134 ;  /* 0x00021c864d007388 */ /* 0x0003e20000004800 */
[----:B------:R-:W-:Y:S02]  /*4250*/  FFMA.FTZ R6, R42, R7, -R6 ;  /* 0x000000072a067223 */ /* 0x000fe40000010806 */
[----:B------:R-:W-:-:S02]  /*4260*/  FMUL.FTZ R122, R0, R5 ;  /* 0x00000005007a7220 */ /* 0x000fc40000410000 */
[----:B0-----:R-:W-:Y:S02]  /*4270*/  FMUL.FTZ R132, R0, R7 ;  /* 0x0000000700847220 */ /* 0x001fe40000410000 */
[----:B------:R-:W-:Y:S01]  /*4280*/  FADD.FTZ R4, RZ, R4 ;  /* 0x00000004ff047221 */ /* 0x000fe20000010000 */
[----:B------:R0:W-:Y:S01]  /*4290*/  STS [R77.X4+0x210], R122 ;  /* 0x0002107a4d007388 */ /* 0x0001e20000004800 */
[----:B------:R-:W-:Y:S02]  /*42a0*/  FADD.FTZ R6, RZ, R6 ;  /* 0x00000006ff067221 */ /* 0x000fe40000010000 */
[----:B------:R-:W-:Y:S01]  /*42b0*/  FADD.FTZ R4, R4, R121 ;  /* 0x0000007904047221 */ /* 0x000fe20000010000 */
[----:B------:R0:W-:Y:S01]  /*42c0*/  STS [R77.X4+0x214], R132 ;  /* 0x000214844d007388 */ /* 0x0001e20000004800 */
[----:B------:R-:W-:Y:S01]  /*42d0*/  FADD.FTZ R6, R6, R125 ;  /* 0x0000007d06067221 */ /* 0x000fe20000010000 */
[----:B------:R-:W-:Y:S01]  /*42e0*/  SHF.L.U64.HI R125, R51, 0x2, R50 ;  /* 0x00000002337d7819 */ /* 0x000fe20000010232 */
[----:B------:R-:W-:-:S02]  /*42f0*/  FADD.FTZ R133, R4, R133 ;  /* 0x0000008504857221 */ /* 0x000fc40000010000 */
[----:B-1----:R-:W-:Y:S01]  /*4300*/  FADD.FTZ R134, R6, R135 ;  /* 0x0000008706867221 */ /* 0x002fe20000010000 */
[----:B------:R-:W-:Y:S06]  /*4310*/  BAR.SYNC.DEFER_BLOCKING 0x0 ;  /* 0x0000000000007b1d */ /* 0x000fec0000010000 */
[----:B------:R-:W-:Y:S05]  /*4320*/  @!P0 BRA `(.L_x_14224) ;  /* 0x000000c000008947 */ /* 0x000fea0003800000 */
[----:B0-----:R-:W-:Y:S01]  /*4330*/  LEA.HI.SX32 R121, R93, R93, 0x1b ;  /* 0x0000005d5d797211 */ /* 0x001fe200078fdaff */
        /* <DEDUP_REMOVED lines=11> */
.L_x_14224:
[----:B0-----:R-:W-:Y:S05]  /*43f0*/  BSYNC B0 ;  /* 0x0000000000007941 */ /* 0x001fea0003800000 */
.L_x_14223:
[----:B------:R0:W1:Y:S01]  /*4400*/  LDS R7, [R76.X4+0x290] ;  /* 0x000290004c077984 */ /* 0x0000620000004800 */
[----:B------:R-:W-:Y:S01]  /*4410*/  ISETP.GE.AND P6, PT, R123, 0x21, PT ;  /* 0x000000217b00780c */ /* 0x000fe20003fc6270 */
[----:B------:R-:W-:Y:S01]  /*4420*/  IMAD R4, R125, c[0x0][0x2b0], RZ ;  /* 0x0000ac007d047a24 */ /* 0x000fe200078e02ff */
[----:B------:R-:W-:Y:S01]  /*4430*/  SHF.L.U32 R135, R51, 0x2, RZ ;  /* 0x0000000233877819 */ /* 0x000fe200000006ff */
[----:B------:R-:W-:Y:S01]  /*4440*/  BSSY B0, `(.L_x_14225) ;  /* 0x000000e000007945 */ /* 0x000fe20003800000 */
[----:B------:R-:W-:Y:S01]  /*4450*/  FADD.FTZ R130, R133, R130 ;  /* 0x0000008285827221 */ /* 0x000fe20000010000 */
[C---:B------:R-:W-:Y:S01]  /*4460*/  ISETP.GE.AND P0, PT, R123.reuse, 0x41, PT ;  /* 0x000000417b00780c */ /* 0x040fe20003f06270 */
        /* <DEDUP_REMOVED lines=11> */
.L_x_14226:
[----:B0-----:R-:W-:Y:S05]  /*4520*/  BSYNC B0 ;  /* 0x0000000000007941 */ /* 0x001fea0003800000 */
.L_x_14225:
[----:B-1----:R0:W1:Y:S01]  /*4530*/  LDS R7, [R75.X4+0x310] ;  /* 0x000310004b077984 */ /* 0x0020620000004800 */
[----:B------:R-:W-:Y:S01]  /*4540*/  BSSY B0, `(.L_x_14227) ;  /* 0x0000005000007945 */ /* 0x000fe20003800000 */
[----:B------:R-:W-:Y:S05]  /*4550*/  @!P0 BRA `(.L_x_14228) ;  /* 0x0000003000008947 */ /* 0x000fea0003800000 */
[----:B------:R-:W-:-:S05]  /*4560*/  IMAD.WIDE.U32 R4, R135, c[0x0][0x2b0], R28 ;  /* 0x0000ac0087047a25 */ /* 0x000fca00078e001c */
[----:B------:R-:W-:-:S05]  /*4570*/  IADD3 R5, R121, R5, RZ ;  /* 0x0000000579057210 */ /* 0x000fca0007ffe0ff */
[----:B-1----:R1:W-:Y:S02]  /*4580*/  RED.E.ADD.F32.FTZ.RN.STRONG.GPU [R4.64], R7 ;  /* 0x000000070400798e */ /* 0x0023e4000c10e786 */
.L_x_14228:
[----:B------:R-:W-:Y:S05]  /*4590*/  BSYNC B0 ;  /* 0x0000000000007941 */ /* 0x000fea0003800000 */
.L_x_14227:
[----:B-1----:R1:W2:Y:S01]  /*45a0*/  LDS R7, [R74.X4+0x390] ;  /* 0x000390004a077984 */ /* 0x0022a20000004800 */
[----:B------:R-:W-:Y:S01]  /*45b0*/  BSSY B0, `(.L_x_14229) ;  /* 0x0000005000007945 */ /* 0x000fe20003800000 */
[----:B------:R-:W-:Y:S05]  /*45c0*/  @!P1 BRA `(.L_x_14230) ;  /* 0x0000003000009947 */ /* 0x000fea0003800000 */
[----:B------:R-:W-:-:S05]  /*45d0*/  IMAD.WIDE.U32 R4, R135, c[0x0][0x2b0], R30 ;  /* 0x0000ac0087047a25 */ /* 0x000fca00078e001e */
[----:B------:R-:W-:-:S05]  /*45e0*/  IADD3 R5, R121, R5, RZ ;  /* 0x0000000579057210 */ /* 0x000fca0007ffe0ff */
[----:B--2---:R2:W-:Y:S02]  /*45f0*/  RED.E.ADD.F32.FTZ.RN.STRONG.GPU [R4.64], R7 ;  /* 0x000000070400798e */ /* 0x0045e4000c10e786 */
.L_x_14230:
[----:B------:R-:W-:Y:S05]  /*4600*/  BSYNC B0 ;  /* 0x0000000000007941 */ /* 0x000fea0003800000 */
.L_x_14229:
[----:B--2---:R2:W3:Y:S01]  /*4610*/  LDS R7, [R73.X4+0x410] ;  /* 0x0004100049077984 */ /* 0x0044e20000004800 */
[----:B------:R-:W-:Y:S01]  /*4620*/  BSSY B0, `(.L_x_14231) ;  /* 0x0000005000007945 */ /* 0x000fe20003800000 */
[----:B------:R-:W-:Y:S05]  /*4630*/  @!P2 BRA `(.L_x_14232) ;  /* 0x000000300000a947 */ /* 0x000fea0003800000 */
[----:B------:R-:W-:-:S05]  /*4640*/  IMAD.WIDE.U32 R4, R135, c[0x0][0x2b0], R32 ;  /* 0x0000ac0087047a25 */ /* 0x000fca00078e0020 */
[----:B------:R-:W-:-:S05]  /*4650*/  IADD3 R5, R121, R5, RZ ;  /* 0x0000000579057210 */ /* 0x000fca0007ffe0ff */
[----:B---3--:R3:W-:Y:S02]  /*4660*/  RED.E.ADD.F32.FTZ.RN.STRONG.GPU [R4.64], R7 ;  /* 0x000000070400798e */ /* 0x0087e4000c10e786 */
.L_x_14232:
[----:B------:R-:W-:Y:S05]  /*4670*/  BSYNC B0 ;  /* 0x0000000000007941 */ /* 0x000fea0003800000 */
.L_x_14231:
[----:B---3--:R3:W4:Y:S01]  /*4680*/  LDS R7, [R72.X4+0x490] ;  /* 0x0004900048077984 */ /* 0x0087220000004800 */
[----:B------:R-:W-:Y:S01]  /*4690*/  BSSY B0, `(.L_x_14233) ;  /* 0x0000005000007945 */ /* 0x000fe20003800000 */
[----:B------:R-:W-:Y:S05]  /*46a0*/  @!P3 BRA `(.L_x_14234) ;  /* 0x000000300000b947 */ /* 0x000fea0003800000 */
[----:B------:R-:W-:-:S05]  /*46b0*/  IMAD.WIDE.U32 R4, R135, c[0x0][0x2b0], R34 ;  /* 0x0000ac0087047a25 */ /* 0x000fca00078e0022 */
[----:B------:R-:W-:-:S05]  /*46c0*/  IADD3 R5, R121, R5, RZ ;  /* 0x0000000579057210 */ /* 0x000fca0007ffe0ff */
[----:B----4-:R4:W-:Y:S02]  /*46d0*/  RED.E.ADD.F32.FTZ.RN.STRONG.GPU [R4.64], R7 ;  /* 0x000000070400798e */ /* 0x0109e4000c10e786 */
.L_x_14234:
[----:B------:R-:W-:Y:S05]  /*46e0*/  BSYNC B0 ;  /* 0x0000000000007941 */ /* 0x000fea0003800000 */
.L_x_14233:
[----:B------:R0:W1:Y:S01]  /*46f0*/  LDS R119, [R71.X4+0x510] ;  /* 0x0005100047777984 */ /* 0x0000620000004800 */
[----:B------:R-:W-:Y:S01]  /*4700*/  BSSY B0, `(.L_x_14235) ;  /* 0x0000006000007945 */ /* 0x000fe20003800000 */
[----:B----4-:R-:W-:Y:S01]  /*4710*/  IMAD.WIDE.U32 R4, R135, c[0x0][0x2b0], R38 ;  /* 0x0000ac0087047a25 */ /* 0x010fe200078e0026 */
[----:B------:R-:W-:Y:S05]  /*4720*/  @!P4 BRA `(.L_x_14236) ;  /* 0x000000300000c947 */ /* 0x000fea0003800000 */
[----:B------:R-:W-:-:S05]  /*4730*/  IMAD.WIDE.U32 R6, R135, c[0x0][0x2b0], R36 ;  /* 0x0000ac0087067a25 */ /* 0x000fca00078e0024 */
[----:B------:R-:W-:-:S05]  /*4740*/  IADD3 R7, R121, R7, RZ ;  /* 0x0000000779077210 */ /* 0x000fca0007ffe0ff */
[----:B-1----:R1:W-:Y:S02]  /*4750*/  RED.E.ADD.F32.FTZ.RN.STRONG.GPU [R6.64], R119 ;  /* 0x000000770600798e */ /* 0x0023e4000c10e786 */
.L_x_14236:
[----:B------:R-:W-:Y:S05]  /*4760*/  BSYNC B0 ;  /* 0x0000000000007941 */ /* 0x000fea0003800000 */
.L_x_14235:
[----:B-1----:R1:W4:Y:S01]  /*4770*/  LDS R7, [R70.X4+0x590] ;  /* 0x0005900046077984 */ /* 0x0023220000004800 */
[----:B------:R-:W-:Y:S01]  /*4780*/  BSSY B0, `(.L_x_14237) ;  /* 0x0000004000007945 */ /* 0x000fe20003800000 */
[----:B------:R-:W-:Y:S05]  /*4790*/  @!P5 BRA `(.L_x_14238) ;  /* 0x000000200000d947 */ /* 0x000fea0003800000 */
[----:B------:R-:W-:-:S05]  /*47a0*/  IADD3 R5, R121, R5, RZ ;  /* 0x0000000579057210 */ /* 0x000fca0007ffe0ff */
[----:B----4-:R4:W-:Y:S02]  /*47b0*/  RED.E.ADD.F32.FTZ.RN.STRONG.GPU [R4.64], R7 ;  /* 0x000000070400798e */ /* 0x0109e4000c10e786 */
.L_x_14238:
[----:B------:R-:W-:Y:S05]  /*47c0*/  BSYNC B0 ;  /* 0x0000000000007941 */ /* 0x000fea0003800000 */
.L_x_14237:
        /* <DEDUP_REMOVED lines=49> */
[----:B------:R-:W-:Y:S02]  /*4ae0*/  FMUL.FTZ R101, R41, R124 ;  /* 0x0000007c29657220 */ /* 0x000fe40000410000 */
[----:B------:R-:W-:Y:S02]  /*4af0*/  FFMA.FTZ R109, R109, R48, R49 ;  /* 0x000000306d6d7223 */ /* 0x000fe40000010031 */
[----:B------:R-:W-:-:S02]  /*4b00*/  FMUL.FTZ R49, R41, R118 ;  /* 0x0000007629317220 */ /* 0x000fc40000410000 */
[----:B0-----:R-:W-:Y:S02]  /*4b10*/  @!P0 FADD.FTZ R5, R5, R120 ;  /* 0x0000007805058221 */ /* 0x001fe40000010000 */
[----:B------:R-:W-:Y:S02]  /*4b20*/  FFMA.FTZ R124, R40, R124, -R49 ;  /* 0x0000007c287c7223 */ /* 0x000fe40000010831 */
[----:B-1----:R-:W-:Y:S01]  /*4b30*/  @!P0 FADD.FTZ R7, R7, R122 ;  /* 0x0000007a07078221 */ /* 0x002fe20000010000 */
[----:B------:R-:W0:Y:S01]  /*4b40*/  SHFL.DOWN PT, R120, R5, 0x10, 0x1f ;  /* 0x0a001f0005787f89 */ /* 0x000e2200000e0000 */
[----:B------:R-:W-:Y:S02]  /*4b50*/  FMUL.FTZ R49, R41, R128 ;  /* 0x0000008029317220 */ /* 0x000fe40000410000 */
[----:B----4-:R-:W-:Y:S01]  /*4b60*/  @!P0 FADD.FTZ R6, R6, R119 ;  /* 0x0000007706068221 */ /* 0x010fe20000010000 */
[----:B------:R-:W-:Y:S01]  /*4b70*/  SHFL.DOWN PT, R122, R7, 0x10, 0x1f ;  /* 0x0a001f00077a7f89 */ /* 0x000fe200000e0000 */
[----:B------:R-:W-:-:S02]  /*4b80*/  FFMA.FTZ R57, R48, R66, R57 ;  /* 0x0000004230397223 */ /* 0x000fc40000010039 */
        /* <DEDUP_REMOVED lines=9> */
[----:B------:R-:W-:Y:S02]  /*4c20*/  FFMA.FTZ R101, R46, R101, R124 ;  /* 0x000000652e657223 */ /* 0x000fe4000001007c */
[CC--:B------:R-:W-:Y:S02]  /*4c30*/  FMUL.FTZ R49, R41.reuse, R126.reuse ;  /* 0x0000007e29317220 */ /* 0x0c0fe40000410000 */
[-C--:B------:R-:W-:Y:S02]  /*4c40*/  FMUL.FTZ R41, R41, R131.reuse ;  /* 0x0000008329297220 */ /* 0x080fe40000410000 */
[----:B------:R-:W-:Y:S02]  /*4c50*/  FFMA.FTZ R46, R40, R131, -R45 ;  /* 0x00000083282e7223 */ /* 0x000fe4000001082d */
[----:B------:R-:W-:Y:S02]  /*4c60*/  FMUL.FTZ R47, R102, R126 ;  /* 0x0000007e662f7220 */ /* 0x000fe40000410000 */
[----:B------:R-:W-:-:S02]  /*4c70*/  FFMA.FTZ R49, R40, R128, R49 ;  /* 0x0000008028317223 */ /* 0x000fc40000010031 */
[----:B------:R-:W-:Y:S02]  /*4c80*/  FFMA.FTZ R41, R40, R129, R41 ;  /* 0x0000008128297223 */ /* 0x000fe40000010029 */
[----:B------:R-:W-:Y:S02]  /*4c90*/  FMUL.FTZ R46, R43, R46 ;  /* 0x0000002e2b2e7220 */ /* 0x000fe40000410000 */
[----:B------:R-:W-:Y:S02]  /*4ca0*/  FFMA.FTZ R114, R107, R118, R105 ;  /* 0x000000766b727223 */ /* 0x000fe40000010069 */
        /* <DEDUP_REMOVED lines=31> */
.L_x_14240:
[----:B0-----:R-:W-:Y:S05]  /*4ea0*/  BSYNC B0 ;  /* 0x0000000000007941 */ /* 0x001fea0003800000 */
.L_x_14239:
[----:B------:R-:W-:Y:S02]  /*4eb0*/  IADD3 R53, R53, 0x1, RZ ;  /* 0x0000000135357810 */ /* 0x000fe40007ffe0ff */
[----:B------:R-:W-:-:S02]  /*4ec0*/  IADD3 R51, P1, R51, 0x1, RZ ;  /* 0x0000000133337810 */ /* 0x000fc40007f3e0ff */
[----:B------:R-:W-:Y:S02]  /*4ed0*/  ISETP.GE.AND P0, PT, R53, c[0x0][0x16c], PT ;  /* 0x00005b0035007a0c */ /* 0x000fe40003f06270 */
[----:B------:R-:W-:-:S11]  /*4ee0*/  IADD3.X R50, RZ, R50, RZ, P1, !PT ;  /* 0x00000032ff327210 */ /* 0x000fd60000ffe4ff */
[----:B------:R-:W-:Y:S01]  /*4ef0*/  @P0 CALL.REL.NOINC `(.L_x_14210) ;  /* 0x0000001000000944 */ /* 0x000fe20003c00000 */
[----:B------:R-:W-:Y:S05]  /*4f00*/  BRA `(.L_x_14241) ;  /* 0xffffd28000007947 */ /* 0x000fea000383ffff */
.L_x_14210:
[----:B------:R-:W-:Y:S01]  /*4f10*/  BAR.SYNC.DEFER_BLOCKING 0x0 ;  /* 0x0000000000007b1d */ /* 0x000fe20000010000 */
[----:B------:R-:W-:-:S06]  /*4f20*/  IMAD.WIDE R4, R93, 0x8, R20 ;  /* 0x000000085d047825 */ /* 0x000fcc00078e0214 */
[----:B------:R-:W4:Y:S01]  /*4f30*/  LDG.E.64 R4, [R4.64] ;  /* 0x0000000604047981 */ /* 0x000f22000c1e1b00 */
[----:B------:R-:W-:Y:S01]  /*4f40*/  F2F.F16.F32 R58, R58 ;  /* 0x0000003a003a7304 */ /* 0x000fe20000200800 */
[----:B------:R-:W-:-:S07]  /*4f50*/  UIADD3 UR4, UR4, -0x100, URZ ;  /* 0xffffff0004047890 */ /* 0x000fce000fffe03f */
        /* <DEDUP_REMOVED lines=23> */
[----:B------:R-:W0:Y:S01]  /*50d0*/  @!P2 MUFU.EX2 R4, R4 ;  /* 0x000000040004a308 */ /* 0x000e220000000800 */
[----:B------:R-:W-:Y:S02]  /*50e0*/  @!P0 FMUL.FTZ R0, R6, -1.4426950216293334961 ;  /* 0xbfb8aa3b06008820 */ /* 0x000fe40000410000 */
[----:B------:R-:W-:-:S03]  /*50f0*/  @!P1 FMUL.FTZ R7, R5, -1.4426950216293334961 ;  /* 0xbfb8aa3b05079820 */ /* 0x000fc60000410000 */
[----:B------:R-:W-:Y:S02]  /*5100*/  @!P3 FMUL.FTZ R28, R28, -1.4426950216293334961 ;  /* 0xbfb8aa3b1c1cb820 */ /* 0x000fe40000410000 */
[----:B------:R-:W1:Y:S01]  /*5110*/  @!P0 MUFU.EX2 R0, R0 ;  /* 0x0000000000008308 */ /* 0x000e620000000800 */
[----:B0-----:R-:W-:-:S07]  /*5120*/  @!P2 FADD.FTZ R27, R4, 1 ;  /* 0x3f800000041ba421 */ /* 0x001fce0000010000 */
[----:B------:R-:W0:Y:S01]  /*5130*/  @!P3 MUFU.EX2 R28, R28 ;  /* 0x0000001c001cb308 */ /* 0x000e220000000800 */
[----:B------:R-:W-:-:S05]  /*5140*/  IMAD.WIDE.U32 R4, R58, 0x10000, RZ ;  /* 0x000100003a047825 */ /* 0x000fca00078e00ff */
[----:B------:R-:W-:Y:S01]  /*5150*/  LOP3.LUT R23, R59, R5, RZ, 0xfc, !PT ;  /* 0x000000053b177212 */ /* 0x000fe200078efcff */
[----:B-1----:R-:W-:Y:S01]  /*5160*/  @!P0 FADD.FTZ R6, R0, 1 ;  /* 0x3f80000000068421 */ /* 0x002fe20000010000 */
[----:B------:R-:W-:Y:S01]  /*5170*/  LOP3.LUT R22, R4, R29, RZ, 0xfc, !PT ;  /* 0x0000001d04167212 */ /* 0x000fe200078efcff */
[----:B------:R-:W1:Y:S01]  /*5180*/  @!P1 MUFU.EX2 R7, R7 ;  /* 0x0000000700079308 */ /* 0x000e620000000800 */
[----:B------:R-:W-:-:S03]  /*5190*/  MOV R29, R25 ;  /* 0x00000019001d7202 */ /* 0x000fc60000000f00 */
[----:B------:R4:W-:Y:S01]  /*51a0*/  STS.64 [R78.X8], R22 ;  /* 0x000000164e007388 */ /* 0x0009e20000008a00 */
[----:B------:R-:W-:-:S06]  /*51b0*/  NOP ;  /* 0x0000000000007918 */ /* 0x000fcc0000000000 */
[----:B------:R-:W5:Y:S01]  /*51c0*/  LDS.64 R4, [R78.X8] ;  /* 0x000000004e047984 */ /* 0x000f620000008a00 */
[----:B------:R2:W3:Y:S01]  /*51d0*/  @!P0 MUFU.RCP R30, R6 ;  /* 0x00000006001e8308 */ /* 0x0004e20000001000 */
[----:B0-----:R-:W-:Y:S01]  /*51e0*/  @!P3 FADD.FTZ R0, R28, 1 ;  /* 0x3f8000001c00b421 */ /* 0x001fe20000010000 */
[----:B------:R-:W-:Y:S01]  /*51f0*/  MOV R28, R24 ;  /* 0x00000018001c7202 */ /* 0x000fe20000000f00 */
[----:B-1----:R-:W-:Y:S02]  /*5200*/  @!P1 FADD.FTZ R26, R7, 1 ;  /* 0x3f800000071a9421 */ /* 0x002fe40000010000 */
[----:B----4-:R-:W-:-:S03]  /*5210*/  IMAD R23, R99, c[0x0][0x2e0], RZ ;  /* 0x0000b80063177a24 */ /* 0x010fc600078e02ff */
[----:B------:R-:W0:Y:S01]  /*5220*/  @!P1 MUFU.RCP R31, R26 ;  /* 0x0000001a001f9308 */ /* 0x000e220000001000 */
[----:B--2---:R-:W-:Y:S02]  /*5230*/  IMAD R6, R94, c[0x0][0x2d8], RZ ;  /* 0x0000b6005e067a24 */ /* 0x004fe400078e02ff */
[----:B------:R-:W-:Y:S02]  /*5240*/  IMAD R23, R100, c[0x0][0x2e4], R23 ;  /* 0x0000b90064177a24 */ /* 0x000fe400078e0217 */
[C---:B------:R-:W-:Y:S02]  /*5250*/  IMAD R25, R97.reuse, c[0x0][0x2dc], R6 ;  /* 0x0000b70061197a24 */ /* 0x040fe400078e0206 */
[----:B------:R-:W-:Y:S01]  /*5260*/  IMAD.WIDE.U32 R6, R97, c[0x0][0x2d8], R28 ;  /* 0x0000b60061067a25 */ /* 0x000fe200078e001c */
[----:B------:R-:W1:Y:S03]  /*5270*/  @!P2 MUFU.RCP R32, R27 ;  /* 0x0000001b0020a308 */ /* 0x000e660000001000 */
[----:B---3--:R-:W-:Y:S01]  /*5280*/  @!P0 FMUL.FTZ R61, R61, R30 ;  /* 0x0000001e3d3d8220 */ /* 0x008fe20000410000 */
[----:B------:R-:W-:-:S04]  /*5290*/  IADD3 R7, R7, R25, RZ ;  /* 0x0000001907077210 */ /* 0x000fc80007ffe0ff */
[----:B------:R-:W2:Y:S01]  /*52a0*/  @!P3 MUFU.RCP R33, R0 ;  /* 0x000000000021b308 */ /* 0x000ea20000001000 */
[----:B------:R-:W-:-:S04]  /*52b0*/  IMAD.WIDE.U32 R6, R100, c[0x0][0x2e0], R6 ;  /* 0x0000b80064067a25 */ /* 0x000fc800078e0006 */
[----:B0-----:R-:W-:Y:S01]  /*52c0*/  @!P1 FMUL.FTZ R62, R62, R31 ;  /* 0x0000001f3e3e9220 */ /* 0x001fe20000410000 */
[----:B------:R-:W-:Y:S02]  /*52d0*/  IADD3 R7, R7, R23, RZ ;  /* 0x0000001707077210 */ /* 0x000fe40007ffe0ff */
[----:B------:R-:W-:Y:S01]  /*52e0*/  LEA R24, P0, R6, c[0x0][0x330], 0x1 ;  /* 0x0000cc0006187a11 */ /* 0x000fe200078008ff */
[----:B-1----:R-:W-:Y:S01]  /*52f0*/  @!P2 FMUL.FTZ R63, R63, R32 ;  /* 0x000000203f3fa220 */ /* 0x002fe20000410000 */
[----:B------:R-:W0:Y:S01]  /*5300*/  F2F.F16.F32 R0, R62 ;  /* 0x0000003e00007304 */ /* 0x000e220000200800 */
[----:B------:R-:W-:Y:S02]  /*5310*/  IADD3 R86, P1, R86, -0x100, RZ ;  /* 0xffffff0056567810 */ /* 0x000fe40007f3e0ff */
[----:B------:R-:W-:Y:S02]  /*5320*/  LEA.HI.X R25, R6, c[0x0][0x334], R7, 0x1, P0 ;  /* 0x0000cd0006197a11 */ /* 0x000fe400000f0c07 */
[----:B------:R-:W-:Y:S01]  /*5330*/  IADD3 R84, P2, R84, -0x100, RZ ;  /* 0xffffff0054547810 */ /* 0x000fe20007f5e0ff */
[----:B--2---:R-:W-:Y:S01]  /*5340*/  @!P3 FMUL.FTZ R64, R64, R33 ;  /* 0x000000214040b220 */ /* 0x004fe20000410000 */
[C---:B------:R-:W-:Y:S01]  /*5350*/  ISETP.GT.AND P3, PT, R80.reuse, 0x1, PT ;  /* 0x000000015000780c */ /* 0x040fe20003f64270 */
[----:B------:R-:W-:Y:S01]  /*5360*/  IMAD.WIDE R6, R93, 0x8, R24 ;  /* 0x000000085d067825 */ /* 0x000fe200078e0218 */
[----:B------:R-:W-:Y:S01]  /*5370*/  F2F.F16.F32 R27, R63 ;  /* 0x0000003f001b7304 */ /* 0x000fe20000200800 */
[----:B------:R-:W-:-:S02]  /*5380*/  IADD3 R80, R80, -0x1, RZ ;  /* 0xffffffff50507810 */ /* 0x000fc40007ffe0ff */
[----:B------:R-:W-:Y:S01]  /*5390*/  IMAD.WIDE.U32 R24, R97, c[0x0][0x2f8], R28 ;  /* 0x0000be0061187a25 */ /* 0x000fe200078e001c */
[----:B-----5:R1:W-:Y:S01]  /*53a0*/  STG.E.64 [R6.64], R4 ;  /* 0x0000000406007986 */ /* 0x0203e2000c101b06 */
[----:B------:R-:W-:Y:S02]  /*53b0*/  IADD3.X R87, R87, -0x1, RZ, P1, !PT ;  /* 0xffffffff57577810 */ /* 0x000fe40000ffe4ff */
[----:B0-----:R-:W-:Y:S01]  /*53c0*/  IMAD.WIDE.U32 R22, R0, 0x10000, RZ ;  /* 0x0001000000167825 */ /* 0x001fe200078e00ff */
[----:B------:R-:W0:Y:S01]  /*53d0*/  F2F.F16.F32 R26, R64 ;  /* 0x00000040001a7304 */ /* 0x000e220000200800 */
[----:B------:R-:W-:Y:S02]  /*53e0*/  IADD3.X R85, R85, -0x1, RZ, P2, !PT ;  /* 0xffffffff55557810 */ /* 0x000fe400017fe4ff */
[----:B------:R-:W-:-:S04]  /*53f0*/  IMAD R0, R94, c[0x0][0x2f8], RZ ;  /* 0x0000be005e007a24 */ /* 0x000fc800078e02ff */
[----:B------:R-:W-:Y:S01]  /*5400*/  IMAD R29, R97, c[0x0][0x2fc], R0 ;  /* 0x0000bf00611d7a24 */ /* 0x000fe200078e0200 */
[----:B------:R2:W3:Y:S04]  /*5410*/  F2F.F16.F32 R31, R61 ;  /* 0x0000003d001f7304 */ /* 0x0004e80000200800 */
[----:B------:R-:W-:Y:S02]  /*5420*/  IADD3 R25, R25, R29, RZ ;  /* 0x0000001d19197210 */ /* 0x000fe40007ffe0ff */
[----:B0-----:R-:W-:-:S03]  /*5430*/  PRMT R27, R27, 0x5410, R26 ;  /* 0x000054101b1b7816 */ /* 0x001fc6000000001a */
[----:B-1----:R-:W-:Y:S01]  /*5440*/  IMAD.WIDE.U32 R4, R100, c[0x0][0x300], R24 ;  /* 0x0000c00064047a25 */ /* 0x002fe200078e0018 */
[----:B------:R-:W-:-:S03]  /*5450*/  LOP3.LUT R27, R27, R23, RZ, 0xfc, !PT ;  /* 0x000000171b1b7212 */ /* 0x000fc600078efcff */
[----:B--2---:R-:W-:Y:S01]  /*5460*/  FADD.FTZ R61, R61, R90 ;  /* 0x0000005a3d3d7221 */ /* 0x004fe20000010000 */
[----:B------:R-:W-:Y:S01]  /*5470*/  BAR.SYNC.DEFER_BLOCKING 0x0 ;  /* 0x0000000000007b1d */ /* 0x000fe20000010000 */
[----:B------:R-:W-:Y:S02]  /*5480*/  LEA R6, P0, R4, c[0x0][0x340], 0x1 ;  /* 0x0000d00004067a11 */ /* 0x000fe400078008ff */
[----:B---3--:R-:W-:Y:S01]  /*5490*/  LOP3.LUT R26, R22, R31, RZ, 0xfc, !PT ;  /* 0x0000001f161a7212 */ /* 0x008fe200078efcff */
[----:B------:R-:W-:Y:S02]  /*54a0*/  IMAD R31, R99, c[0x0][0x300], RZ ;  /* 0x0000c000631f7a24 */ /* 0x000fe400078e02ff */
[----:B------:R-:W-:Y:S02]  /*54b0*/  FADD.FTZ R62, R61, R62 ;  /* 0x0000003e3d3e7221 */ /* 0x000fe40000010000 */
[----:B------:R-:W-:Y:S02]  /*54c0*/  IMAD R31, R100, c[0x0][0x304], R31 ;  /* 0x0000c100641f7a24 */ /* 0x000fe400078e021f */
[----:B------:R-:W-:-:S03]  /*54d0*/  FADD.FTZ R63, R62, R63 ;  /* 0x0000003f3e3f7221 */ /* 0x000fc60000010000 */
[----:B------:R-:W-:Y:S01]  /*54e0*/  IADD3 R5, R5, R31, RZ ;  /* 0x0000001f05057210 */ /* 0x000fe20007ffe0ff */
[----:B------:R-:W-:-:S03]  /*54f0*/  FADD.FTZ R90, R63, R64 ;  /* 0x000000403f5a7221 */ /* 0x000fc60000010000 */
[----:B------:R-:W-:Y:S02]  /*5500*/  LEA.HI.X R7, R4, c[0x0][0x344], R5, 0x1, P0 ;  /* 0x0000d10004077a11 */ /* 0x000fe400000f0c05 */
[----:B------:R-:W-:-:S03]  /*5510*/  IADD3 R20, P0, R20, -0x100, RZ ;  /* 0xffffff0014147810 */ /* 0x000fc60007f1e0ff */
[----:B------:R-:W-:Y:S01]  /*5520*/  IMAD.WIDE R4, R93, 0x8, R6 ;  /* 0x000000085d047825 */ /* 0x000fe200078e0206 */
[----:B------:R-:W-:Y:S01]  /*5530*/  IADD3.X R21, R21, -0x1, RZ, P0, !PT ;  /* 0xffffffff15157810 */ /* 0x000fe200007fe4ff */
[----:B------:R-:W-:Y:S01]  /*5540*/  STS.64 [R78.X8], R26 ;  /* 0x0000001a4e007388 */ /* 0x000fe20000008a00 */
[----:B------:R-:W-:-:S06]  /*5550*/  NOP ;  /* 0x0000000000007918 */ /* 0x000fcc0000000000 */
[----:B------:R-:W0:Y:S01]  /*5560*/  LDS.64 R22, [R78.X8] ;  /* 0x000000004e167984 */ /* 0x000e220000008a00 */
[----:B------:R-:W-:-:S04]  /*5570*/  IADD3 R83, P0, R83, -0x200, RZ ;  /* 0xfffffe0053537810 */ /* 0x000fc80007f1e0ff */
[----:B------:R-:W-:Y:S01]  /*5580*/  IADD3.X R82, R82, -0x1, RZ, P0, !PT ;  /* 0xffffffff52527810 */ /* 0x000fe200007fe4ff */
[----:B0-----:R0:W-:Y:S01]  /*5590*/  STG.E.64 [R4.64], R22 ;  /* 0x0000001604007986 */ /* 0x0011e2000c101b06 */
[----:B------:R-:W-:Y:S01]  /*55a0*/  @!P3 CALL.REL.NOINC `(.L_x_14200) ;  /* 0x000000100000b944 */ /* 0x000fe20003c00000 */
[----:B------:R-:W-:Y:S05]  /*55b0*/  BRA `(.L_x_14242) ;  /* 0xffffb48000007947 */ /* 0x000fea000383ffff */
.L_x_14200:
        /* <DEDUP_REMOVED lines=24> */
.L_x_14244:
[----:B0-----:R-:W-:Y:S05]  /*5740*/  BSYNC B0 ;  /* 0x0000000000007941 */ /* 0x001fea0003800000 */
.L_x_14243:
        /* <DEDUP_REMOVED lines=23> */
.L_x_14246:
[----:B------:R-:W1:Y:S02]  /*58c0*/  S2R R13, SR_TID.X ;  /* 0x00000000000d7919 */ /* 0x000e640000002100 */
.L_x_14247:
[----:B0-----:R-:W-:Y:S05]  /*58d0*/  BSYNC B0 ;  /* 0x0000000000007941 */ /* 0x001fea0003800000 */
.L_x_14245:
        /* <DEDUP_REMOVED lines=10> */
.L_x_14248:
        /* <DEDUP_REMOVED lines=28> */
.L_x_14249:
        /* <DEDUP_REMOVED lines=12> */
.L_x_14779:


//--------------------- .text._Z25selective_scan_bwd_kernelI32Selective_Scan_bwd_kernel_traitsILi32ELi4ELb1ELb1ELb1ELb0ELb0EN3c104HalfENS1_7complexIfEEEEv12SSMParamsBwd --------------------------
	.section	.text._Z25selective_scan_bwd_kernelI32Selective_Scan_bwd_kernel_traitsILi32ELi4ELb1ELb1ELb1ELb0ELb0EN3c104HalfENS1_7complexIfEEEEv12SSMParamsBwd,"ax",@progbits
	.sectioninfo	@"SHI_REGISTERS=157"
	.align	128
        .global         _Z25selective_scan_bwd_kernelI32Selective_Scan_bwd_kernel_traitsILi32ELi4ELb1ELb1ELb1ELb0ELb0EN3c104HalfENS1_7complexIfEEEEv12SSMParamsBwd
        .type           _Z25selective_scan_bwd_kernelI32Selective_Scan_bwd_kernel_traitsILi32ELi4ELb1ELb1ELb1ELb0ELb0EN3c104HalfENS1_7complexIfEEEEv12SSMParamsBwd,@function
        .size           _Z25selective_scan_bwd_kernelI32Selective_Scan_bwd_kernel_traitsILi32ELi4ELb1ELb1ELb1ELb0ELb0EN3c104HalfENS1_7complexIfEEEEv12SSMParamsBwd,(.L_x_14780 - _Z25selective_scan_bwd_kernelI32Selective_Scan_bwd_kernel_traitsILi32ELi4ELb1ELb1ELb1ELb0ELb0EN3c104HalfENS1_7complexIfEEEEv12SSMParamsBwd)
        .other          _Z25selective_scan_bwd_kernelI32Selective_Scan_bwd_kernel_traitsILi32ELi4ELb1ELb1ELb1ELb0ELb0EN3c104HalfENS1_7complexIfEEEEv12SSMParamsBwd,@"STO_CUDA_ENTRY STV_DEFAULT"
_Z25selective_scan_bwd_kernelI32Selective_Scan_bwd_kernel_traitsILi32ELi4ELb1ELb1ELb1ELb0ELb0EN3c104HalfENS1_7complexIfEEEEv12SSMParamsBwd:
.text._Z25selective_scan_bwd_kernelI32Selective_Scan_bwd_kernel_traitsILi32ELi4ELb1ELb1ELb1ELb0ELb0EN3c104HalfENS1_7complexIfEEEEv12SSMParamsBwd:
        /* <DEDUP_REMOVED lines=53> */
[C---:B------:R-:W-:Y:S02]  /*0350*/  IMAD R13, R56.reuse, c[0x0][0x27c], R11 ;  /* 0x00009f00380d7a24 */ /* 0x040fe400078e020b */
[----:B------:R-:W-:Y:S02]  /*0360*/  IMAD R17, R55, c[0x0][0x1b0], RZ ;  /* 0x00006c0037117a24 */ /* 0x000fe400078e02ff */
[----:B------:R-:W-:Y:S01]  /*0370*/  IMAD.WIDE.U32 R8, R56, c[0x0][0x190], RZ ;  /* 0x0000640038087a25 */ /* 0x000fe200078e00ff */
[----:B------:R-:W-:Y:S02]  /*0380*/  IADD3 R7, R7, R13, RZ ;  /* 0x0000000d07077210 */ /* 0x000fe40007ffe0ff */
[----:B------:R-:W-:Y:S01]  /*0390*/  LEA R13, R12, 0xffffff80, 0x7 ;  /* 0xffffff800c0d7811 */ /* 0x000fe200078e38ff */
[----:B------:R-:W-:Y:S01]  /*03a0*/  IMAD R15, R56, c[0x0][0x194], R15 ;  /* 0x00006500380f7a24 */ /* 0x000fe200078e020f */
[----:B------:R-:W-:Y:S01]  /*03b0*/  @!P2 IADD3 R0, R0, -R19, RZ ;  /* 0x800000130000a210 */ /* 0x000fe20007ffe0ff */
[----:B------:R-:W-:Y:S01]  /*03c0*/  IMAD.WIDE.U32 R4, R60, c[0x0][0x1e8], R4 ;  /* 0x00007a003c047a25 */ /* 0x000fe200078e0004 */
[----:B------:R-:W-:-:S02]  /*03d0*/  @!P2 IADD3 R54, R54, 0x1, RZ ;  /* 0x000000013636a810 */ /* 0x000fc40007ffe0ff */
[----:B------:R-:W-:Y:S01]  /*03e0*/  ISETP.GE.U32.AND P1, PT, R0, R19, PT ;  /* 0x000000130000720c */ /* 0x000fe20003f26070 */
[----:B------:R-:W-:Y:S01]  /*03f0*/  IMAD R19, R59, c[0x0][0x1e8], RZ ;  /* 0x00007a003b137a24 */ /* 0x000fe200078e02ff */
[----:B------:R-:W-:Y:S01]  /*0400*/  IADD3 R9, R9, R15, RZ ;  /* 0x0000000f09097210 */ /* 0x000fe20007ffe0ff */
[C---:B------:R-:W-:Y:S01]  /*0410*/  IMAD.WIDE.U32 R10, R56.reuse, c[0x0][0x1b0], RZ ;  /* 0x00006c00380a7a25 */ /* 0x040fe200078e00ff */
[----:B------:R-:W-:Y:S02]  /*0420*/  SHF.R.S32.HI R15, RZ, 0x1f, R13 ;  /* 0x0000001fff0f7819 */ /* 0x000fe4000001140d */
[----:B------:R-:W-:Y:S01]  /*0430*/  IADD3 R39, P2, R13, R4, RZ ;  /* 0x000000040d277210 */ /* 0x000fe20007f5e0ff */
[----:B------:R-:W-:Y:S02]  /*0440*/  IMAD R17, R56, c[0x0][0x1b4], R17 ;  /* 0x00006d0038117a24 */ /* 0x000fe400078e0211 */
[C---:B------:R-:W-:Y:S02]  /*0450*/  IMAD R19, R60.reuse, c[0x0][0x1ec], R19 ;  /* 0x00007b003c137a24 */ /* 0x040fe400078e0213 */
[----:B------:R-:W-:Y:S01]  /*0460*/  IMAD.WIDE.U32 R2, R60, c[0x0][0x1d8], R2 ;  /* 0x000076003c027a25 */ /* 0x000fe200078e0002 */
[----:B------:R-:W-:-:S02]  /*0470*/  IADD3 R11, R11, R17, RZ ;  /* 0x000000110b0b7210 */ /* 0x000fc40007ffe0ff */
[----:B------:R-:W-:Y:S01]  /*0480*/  @P1 IADD3 R54, R54, 0x1, RZ ;  /* 0x0000000136361810 */ /* 0x000fe20007ffe0ff */
[----:B------:R-:W-:Y:S01]  /*0490*/  IMAD.WIDE.U32 R6, R60, c[0x0][0x280], R6 ;  /* 0x0000a0003c067a25 */ /* 0x000fe200078e0006 */
[----:B------:R-:W-:Y:S02]  /*04a0*/  IADD3.X R4, R15, R5, R19, P2, !PT ;  /* 0x000000050f047210 */ /* 0x000fe400017fe413 */
[----:B------:R-:W-:Y:S01]  /*04b0*/  @!P3 IADD3 R54, -R54, RZ, RZ ;  /* 0x000000ff3636b210 */ /* 0x000fe20007ffe1ff */
[----:B------:R-:W-:Y:S01]  /*04c0*/  IMAD R17, R59, c[0x0][0x1d8], RZ ;  /* 0x000076003b117a24 */ /* 0x000fe200078e02ff */
[----:B------:R-:W-:Y:S02]  /*04d0*/  @!P0 LOP3.LUT R54, RZ, c[0x0][0x178], RZ, 0x33, !PT ;  /* 0x00005e00ff368a12 */ /* 0x000fe400078e33ff */
[----:B------:R-:W-:Y:S01]  /*04e0*/  LEA R38, P0, R39, c[0x0][0x248], 0x1 ;  /* 0x0000920027267a11 */ /* 0x000fe200078008ff */
[----:B------:R-:W-:Y:S01]  /*04f0*/  IMAD R17, R60, c[0x0][0x1dc], R17 ;  /* 0x000077003c117a24 */ /* 0x000fe200078e0211 */
[C---:B------:R-:W-:Y:S01]  /*0500*/  IADD3 R49, P1, R13.reuse, R2, RZ ;  /* 0x000000020d317210 */ /* 0x040fe20007f3e0ff */
[----:B------:R-:W-:Y:S01]  /*0510*/  IMAD.WIDE.U32 R8, R54, c[0x0][0x1a8], R8 ;  /* 0x00006a0036087a25 */ /* 0x000fe200078e0008 */
[----:B------:R-:W-:-:S02]  /*0520*/  IADD3 R13, P4, R13, R6, RZ ;  /* 0x000000060d0d7210 */ /* 0x000fc40007f9e0ff */
[----:B------:R-:W-:Y:S01]  /*0530*/  SHF.R.S32.HI R53, RZ, 0x1f, R54 ;  /* 0x0000001fff357819 */ /* 0x000fe20000011436 */
[C---:B------:R-:W-:Y:S01]  /*0540*/  IMAD.WIDE.U32 R10, R54.reuse, c[0x0][0x1c8], R10 ;  /* 0x00007200360a7a25 */ /* 0x040fe200078e000a */
[----:B------:R-:W-:Y:S02]  /*0550*/  LEA.HI.X R39, R39, c[0x0][0x24c], R4, 0x1, P0 ;  /* 0x0000930027277a11 */ /* 0x000fe400000f0c04 */
[----:B------:R-:W-:Y:S01]  /*0560*/  ISETP.NE.U32.AND P0, PT, RZ, c[0x0][0x260], PT ;  /* 0x00009800ff007a0c */ /* 0x000fe20003f05070 */
[----:B------:R-:W-:Y:S01]  /*0570*/  IMAD R5, R53, c[0x0][0x1a8], RZ ;  /* 0x00006a0035057a24 */ /* 0x000fe200078e02ff */
[----:B------:R-:W-:Y:S01]  /*0580*/  IADD3.X R6, R15, R7, R21, P4, !PT ;  /* 0x000000070f067210 */ /* 0x000fe200027fe415 */
        /* <DEDUP_REMOVED lines=23> */
[----:B------:R-:W-:Y:S02]  /*0700*/  LEA R35, P5, R34, c[0x0][0x228], 0x1 ;  /* 0x00008a0022237a11 */ /* 0x000fe400078a08ff */
        /* <DEDUP_REMOVED lines=15> */
[----:B------:R-:W-:Y:S01]  /*0800*/  UMOV UR4, URZ ;  /* 0x0000003f00047c82 */ /* 0x000fe20008000000 */
[----:B------:R-:W-:Y:S01]  /*0810*/  MOV R52, RZ ;  /* 0x000000ff00347202 */ /* 0x000fe20000000f00 */
[----:B------:R-:W1:Y:S01]  /*0820*/  S2R R30, SR_LANEID ;  /* 0x00000000001e7919 */ /* 0x000e620000000000 */
[----:B------:R-:W-:-:S02]  /*0830*/  MOV R51, RZ ;  /* 0x000000ff00337202 */ /* 0x000fc40000000f00 */
[C---:B0-----:R-:W-:Y:S02]  /*0840*/  LOP3.LUT R3, R50.reuse, 0xffffffe0, RZ, 0xc0, !PT ;  /* 0xffffffe032037812 */ /* 0x041fe400078ec0ff */
[C---:B------:R-:W-:Y:S02]  /*0850*/  SHF.L.U32 R27, R50.reuse, 0x3, RZ ;  /* 0x00000003321b7819 */ /* 0x040fe400000006ff */
[C---:B------:R-:W-:Y:S02]  /*0860*/  LOP3.LUT R0, R3.reuse, 0x1f, R50, 0xf8, !PT ;  /* 0x0000001f03007812 */ /* 0x040fe400078ef832 */
[C---:B------:R-:W-:Y:S02]  /*0870*/  IADD3 R25, R50.reuse, 0x80, RZ ;  /* 0x0000008032197810 */ /* 0x040fe40007ffe0ff */
[----:B------:R-:W-:Y:S02]  /*0880*/  IADD3 R0, R3, R0, RZ ;  /* 0x0000000003007210 */ /* 0x000fe40007ffe0ff */
[----:B------:R-:W-:-:S02]  /*0890*/  IADD3 R3, R50, 0x60, RZ ;  /* 0x0000006032037810 */ /* 0x000fc40007ffe0ff */
[C---:B------:R-:W-:Y:S02]  /*08a0*/  IADD3 R5, R50.reuse, 0xa0, RZ ;  /* 0x000000a032057810 */ /* 0x040fe40007ffe0ff */
[C---:B------:R-:W-:Y:S02]  /*08b0*/  IADD3 R23, R50.reuse, 0xc0, RZ ;  /* 0x000000c032177810 */ /* 0x040fe40007ffe0ff */
[C---:B------:R-:W-:Y:S02]  /*08c0*/  IADD3 R7, R50.reuse, 0xe0, RZ ;  /* 0x000000e032077810 */ /* 0x040fe40007ffe0ff */
[----:B------:R-:W-:Y:S02]  /*08d0*/  SHF.R.S32.HI R21, RZ, 0x1f, R0 ;  /* 0x0000001fff157819 */ /* 0x000fe40000011400 */
[C---:B------:R-:W-:Y:S02]  /*08e0*/  LOP3.LUT R29, R50.reuse, 0x1f, RZ, 0xc0, !PT ;  /* 0x0000001f321d7812 */ /* 0x040fe400078ec0ff */
[----:B------:R-:W-:-:S02]  /*08f0*/  LEA.HI.SX32 R28, R50, R50, 0x1b ;  /* 0x00000032321c7211 */ /* 0x000fc400078fdaff */
[----:B------:R-:W-:Y:S02]  /*0900*/  LEA.HI.SX32 R27, R27, R27, 0x1b ;  /* 0x0000001b1b1b7211 */ /* 0x000fe400078fdaff */
[-C--:B------:R-:W-:Y:S02]  /*0910*/  LEA.HI.SX32 R26, R3, R50.reuse, 0x1b ;  /* 0x00000032031a7211 */ /* 0x080fe400078fdaff */
[-C--:B------:R-:W-:Y:S02]  /*0920*/  LEA.HI.SX32 R25, R25, R50.reuse, 0x1b ;  /* 0x0000003219197211 */ /* 0x080fe400078fdaff */
[-C--:B------:R-:W-:Y:S02]  /*0930*/  LEA.HI.SX32 R24, R5, R50.reuse, 0x1b ;  /* 0x0000003205187211 */ /* 0x080fe400078fdaff */
[-C--:B------:R-:W-:Y:S02]  /*0940*/  LEA.HI.SX32 R23, R23, R50.reuse, 0x1b ;  /* 0x0000003217177211 */ /* 0x080fe400078fdaff */
[----:B------:R-:W-:-:S02]  /*0950*/  LEA.HI.SX32 R22, R7, R50, 0x1b ;  /* 0x0000003207167211 */ /* 0x000fc400078fdaff */
[C---:B------:R-:W-:Y:S02]  /*0960*/  SHF.L.U64.HI R21, R0.reuse, 0x3, R21 ;  /* 0x0000000300157819 */ /* 0x040fe40000010215 */
[----:B-1----:R-:W-:Y:S02]  /*0970*/  SHF.L.U32 R20, R0, 0x3, RZ ;  /* 0x0000000300147819 */ /* 0x002fe400000006ff */
.L_x_14283:
[----:B------:R-:W-:Y:S01]  /*0980*/  BAR.SYNC.DEFER_BLOCKING 0x0 ;  /* 0x0000000000007b1d */ /* 0x000fe20000010000 */
[----:B-1----:R-:W-:-:S05]  /*0990*/  IMAD.WIDE R2, R50, 0x8, R48 ;  /* 0x0000000832027825 */ /* 0x002fca00078e0230 */
[----:B------:R-:W2:Y:S01]  /*09a0*/  LDG.E.64 R4, [R2.64] ;  /* 0x0000000a02047981 */ /* 0x000ea2000c1e1b00 */
[----:B------:R-:W-:-:S03]  /*09b0*/  IMAD.WIDE R6, R50, 0x8, R38 ;  /* 0x0000000832067825 */ /* 0x000fc600078e0226 */
[----:B--2---:R-:W-:Y:S01]  /*09c0*/  STS.64 [R30.X8], R4 ;  /* 0x000000041e007388 */ /* 0x004fe20000008a00 */
[----:B------:R-:W-:-:S06]  /*09d0*/  NOP ;  /* 0x0000000000007918 */ /* 0x000fcc0000000000 */
[----:B0-----:R-:W0:Y:S04]  /*09e0*/  LDS.64 R94, [R30.X8] ;  /* 0x000000001e5e7984 */ /* 0x001e280000008a00 */
        /* <DEDUP_REMOVED lines=13> */
[----:B------:R-:W-:Y:S01]  /*0ac0*/  @!P0 CS2R R18, SRZ ;  /* 0x0000000000128805 */ /* 0x000fe2000001ff00 */
[----:B------:R-:W-:Y:S02]  /*0ad0*/  @!P0 MOV R16, RZ ;  /* 0x000000ff00108202 */ /* 0x000fe40000000f00 */
        /* <DEDUP_REMOVED lines=15> */
[C---:B------:R-:W-:Y:S02]  /*0bd0*/  FMUL.FTZ R12, R43.reuse, R58 ;  /* 0x0000003a2b0c7220 */ /* 0x040fe40000410000 */
[----:B------:R-:W-:Y:S02]  /*0be0*/  FFMA.FTZ R4, R43, R6, R4 ;  /* 0x000000062b047223 */ /* 0x000fe40000010004 */
[-C--:B------:R-:W-:Y:S02]  /*0bf0*/  FMUL.FTZ R15, R41, R58.reuse ;  /* 0x0000003a290f7220 */ /* 0x080fe40000410000 */
[C---:B------:R-:W-:Y:S02]  /*0c00*/  FFMA.FTZ R51, R45.reuse, R51, R4 ;  /* 0x000000332d337223 */ /* 0x040fe40000010004 */
[----:B------:R-:W-:Y:S01]  /*0c10*/  FMUL.FTZ R13, R45, R58 ;  /* 0x0000003a2d0d7220 */ /* 0x000fe20000410000 */
[----:B------:R-:W-:Y:S06]  /*0c20*/  BAR.SYNC.DEFER_BLOCKING 0x0 ;  /* 0x0000000000007b1d */ /* 0x000fec0000010000 */
[----:B------:R-:W-:Y:S05]  /*0c30*/  @!P0 BRA `(.L_x_14251) ;  /* 0x000036d000008947 */ /* 0x000fea0003800000 */
[----:B------:R-:W-:Y:S01]  /*0c40*/  MOV R9, c[0x0][0x29c] ;  /* 0x0000a70000097a02 */ /* 0x000fe20000000f00 */
[----:B------:R-:W-:Y:S01]  /*0c50*/  IMAD R19, R53, c[0x0][0x2c0], RZ ;  /* 0x0000b00035137a24 */ /* 0x000fe200078e02ff */
[----:B------:R-:W-:Y:S01]  /*0c60*/  MOV R4, c[0x0][0x298] ;  /* 0x0000a60000047a02 */ /* 0x000fe20000000f00 */
[----:B------:R-:W-:Y:S01]  /*0c70*/  HADD2.F32 R40, -RZ, R3.H0_H0 ;  /* 0x20000003ff287230 */ /* 0x000fe20000004100 */
[----:B------:R-:W-:Y:S01]  /*0c80*/  MOV R11, c[0x0][0x2bc] ;  /* 0x0000af00000b7a02 */ /* 0x000fe20000000f00 */
[----:B------:R-:W-:Y:S01]  /*0c90*/  IMAD R19, R54, c[0x0][0x2c4], R19 ;  /* 0x0000b10036137a24 */ /* 0x000fe200078e0213 */
[----:B------:R-:W-:-:S02]  /*0ca0*/  SHF.R.U32.HI R7, RZ, 0x1, R9 ;  /* 0x00000001ff077819 */ /* 0x000fc40000011609 */
[----:B------:R-:W-:Y:S02]  /*0cb0*/  MOV R6, c[0x0][0x2b8] ;  /* 0x0000ae0000067a02 */ /* 0x000fe40000000f00 */
[----:B------:R-:W-:Y:S01]  /*0cc0*/  SHF.R.U32.HI R5, RZ, 0x1, R11 ;  /* 0x00000001ff057819 */ /* 0x000fe2000001160b */
[-C--:B------:R-:W-:Y:S01]  /*0cd0*/  IMAD R7, R7, R56.reuse, RZ ;  /* 0x0000003807077224 */ /* 0x080fe200078e02ff */
[----:B------:R-:W-:Y:S02]  /*0ce0*/  SHF.R.U64 R4, R4, 0x1, R9 ;  /* 0x0000000104047819 */ /* 0x000fe40000001209 */
[----:B------:R-:W-:Y:S01]  /*0cf0*/  SHF.R.U64 R6, R6, 0x1, R11 ;  /* 0x0000000106067819 */ /* 0x000fe2000000120b */
[----:B------:R-:W-:Y:S01]  /*0d00*/  IMAD R8, R5, R56, RZ ;  /* 0x0000003805087224 */ /* 0x000fe200078e02ff */
[----:B------:R-:W-:Y:S01]  /*0d10*/  SHF.R.U64 R42, R2, 0x10, R3 ;  /* 0x00000010022a7819 */ /* 0x000fe20000001203 */
[----:B------:R-:W-:Y:S01]  /*0d20*/  IMAD R9, R55, R4, R7 ;  /* 0x0000000437097224 */ /* 0x000fe200078e0207 */
[----:B------:R-:W-:Y:S01]  /*0d30*/  SHF.R.U32.HI R14, RZ, 0x10, R3 ;  /* 0x00000010ff0e7819 */ /* 0x000fe20000011603 */
[----:B------:R-:W-:Y:S01]  /*0d40*/  IMAD.WIDE.U32 R4, R4, R56, RZ ;  /* 0x0000003804047225 */ /* 0x000fe200078e00ff */
[----:B------:R-:W-:-:S03]  /*0d50*/  MOV R16, RZ ;  /* 0x000000ff00107202 */ /* 0x000fc60000000f00 */
[----:B------:R-:W-:Y:S01]  /*0d60*/  IMAD R11, R55, R6, R8 ;  /* 0x00000006370b7224 */ /* 0x000fe200078e0208 */
[----:B------:R-:W-:Y:S01]  /*0d70*/  IADD3 R5, R5, R9, RZ ;  /* 0x0000000905057210 */ /* 0x000fe20007ffe0ff */
[----:B------:R-:W-:-:S04]  /*0d80*/  IMAD.WIDE.U32 R6, R6, R56, RZ ;  /* 0x0000003806067225 */ /* 0x000fc800078e00ff */
[----:B------:R-:W-:Y:S01]  /*0d90*/  IMAD R9, R53, c[0x0][0x2a0], RZ ;  /* 0x0000a80035097a24 */ /* 0x000fe200078e02ff */
[----:B------:R-:W-:Y:S01]  /*0da0*/  IADD3 R7, R7, R11, RZ ;  /* 0x0000000b07077210 */ /* 0x000fe20007ffe0ff */
[----:B------:R-:W-:-:S04]  /*0db0*/  IMAD.WIDE.U32 R4, R54, c[0x0][0x2a0], R4 ;  /* 0x0000a80036047a25 */ /* 0x000fc800078e0004 */
[C---:B------:R-:W-:Y:S02]  /*0dc0*/  IMAD R11, R54.reuse, c[0x0][0x2a4], R9 ;  /* 0x0000a900360b7a24 */ /* 0x040fe400078e0209 */
[----:B------:R-:W-:Y:S01]  /*0dd0*/  IMAD.WIDE.U32 R8, R54, c[0x0][0x2c0], R6 ;  /* 0x0000b00036087a25 */ /* 0x000fe200078e0006 */
[----:B------:R-:W-:Y:S02]  /*0de0*/  LEA R6, P0, R4, c[0x0][0x318], 0x3 ;  /* 0x0000c60004067a11 */ /* 0x000fe400078018ff */
[----:B------:R-:W-:Y:S01]  /*0df0*/  IADD3 R7, R5, R11, RZ ;  /* 0x0000000b05077210 */ /* 0x000fe20007ffe0ff */
[----:B------:R-:W-:Y:S01]  /*0e00*/  FADD.FTZ R3, R40, R57 ;  /* 0x0000003928037221 */ /* 0x000fe20000010000 */
[----:B------:R-:W-:Y:S02]  /*0e10*/  IADD3 R5, R9, R19, RZ ;  /* 0x0000001309057210 */ /* 0x000fe40007ffe0ff */
[----:B------:R-:W-:Y:S01]  /*0e20*/  LEA R10, P1, R8, c[0x0][0x320], 0x3 ;  /* 0x0000c800080a7a11 */ /* 0x000fe200078218ff */
[----:B------:R-:W-:Y:S01]  /*0e30*/  CS2R R18, SRZ ;  /* 0x0000000000127805 */ /* 0x000fe2000001ff00 */
[----:B------:R-:W-:-:S02]  /*0e40*/  LEA.HI.X R7, R4, c[0x0][0x31c], R7, 0x3, P0 ;  /* 0x0000c70004077a11 */ /* 0x000fc400000f1c07 */
[----:B------:R-:W-:Y:S02]  /*0e50*/  MOV R9, c[0x0][0x174] ;  /* 0x00005d0000097a02 */ /* 0x000fe40000000f00 */
[----:B------:R-:W-:Y:S01]  /*0e60*/  LEA.HI.X R11, R8, c[0x0][0x324], R5, 0x3, P1 ;  /* 0x0000c900080b7a11 */ /* 0x000fe200008f1c05 */
[----:B------:R-:W-:Y:S01]  /*0e70*/  IMAD.WIDE.U32 R4, R50, 0x4, R6 ;  /* 0x0000000432047825 */ /* 0x000fe200078e0006 */
[----:B------:R-:W-:-:S03]  /*0e80*/  LEA R9, R9, UR4, 0x8 ;  /* 0x0000000409097c11 */ /* 0x000fc6000f8e40ff */
[----:B------:R-:W-:-:S04]  /*0e90*/  IMAD.WIDE.U32 R6, R50, 0x4, R10 ;  /* 0x0000000432067825 */ /* 0x000fc800078e000a */
[----:B------:R-:W-:-:S04]  /*0ea0*/  IMAD.WIDE R4, R9, 0x4, R4 ;  /* 0x0000000409047825 */ /* 0x000fc800078e0204 */
[----:B------:R-:W-:Y:S01]  /*0eb0*/  IMAD.WIDE R6, R9, 0x4, R6 ;  /* 0x0000000409067825 */ /* 0x000fe200078e0206 */
[C---:B------:R-:W-:Y:S02]  /*0ec0*/  IADD3 R92, P0, R4.reuse, -0x380, RZ ;  /* 0xfffffc80045c7810 */ /* 0x040fe40007f1e0ff */
[----:B------:R-:W-:Y:S01]  /*0ed0*/  IADD3 R90, P1, R4, -0x300, RZ ;  /* 0xfffffd00045a7810 */ /* 0x000fe20007f3e0ff */
[----:B------:R-:W-:Y:S01]  /*0ee0*/  FADD.FTZ R11, R0, R0 ;  /* 0x00000000000b7221 */ /* 0x000fe20000010000 */
[C---:B------:R-:W-:Y:S01]  /*0ef0*/  IADD3 R88, P2, R4.reuse, -0x280, RZ ;  /* 0xfffffd8004587810 */ /* 0x040fe20007f5e0ff */
[----:B------:R-:W-:Y:S01]  /*0f00*/  HADD2.F32 R0, -RZ, R14.H0_H0 ;  /* 0x2000000eff007230 */ /* 0x000fe20000004100 */
[C---:B------:R-:W-:Y:S01]  /*0f10*/  IADD3 R86, P3, R4.reuse, -0x200, RZ ;  /* 0xfffffe0004567810 */ /* 0x040fe20007f7e0ff */
[----:B------:R-:W-:Y:S01]  /*0f20*/  HFMA2.MMA R14, -RZ, RZ, 0, 0 ;  /* 0x00000000ff0e7435 */ /* 0x000fe200000001ff */
[C---:B------:R-:W-:Y:S01]  /*0f30*/  IADD3 R84, P4, R4.reuse, -0x180, RZ ;  /* 0xfffffe8004547810 */ /* 0x040fe20007f9e0ff */
[----:B------:R-:W-:Y:S01]  /*0f40*/  FADD.FTZ R10, R41, R41 ;  /* 0x00000029290a7221 */ /* 0x000fe20000010000 */
[C---:B------:R-:W-:Y:S01]  /*0f50*/  IADD3 R82, P5, R4.reuse, -0x100, RZ ;  /* 0xffffff0004527810 */ /* 0x040fe20007fbe0ff */
[----:B------:R-:W-:Y:S01]  /*0f60*/  FADD.FTZ R9, R43, R43 ;  /* 0x0000002b2b097221 */ /* 0x000fe20000010000 */
[----:B------:R-:W-:Y:S01]  /*0f70*/  IADD3 R80, P6, R4, -0x80, RZ ;  /* 0xffffff8004507810 */ /* 0x000fe20007fde0ff */
[----:B------:R-:W-:Y:S01]  /*0f80*/  HADD2.F32 R4, -RZ, R2.H0_H0 ;  /* 0x20000002ff047230 */ /* 0x000fe20000004100 */
[C---:B------:R-:W-:Y:S01]  /*0f90*/  IADD3.X R93, R5.reuse, -0x1, RZ, P0, !PT ;  /* 0xffffffff055d7810 */ /* 0x040fe200007fe4ff */
[----:B------:R-:W-:Y:S01]  /*0fa0*/  HADD2.F32 R2, -RZ, R42.H0_H0 ;  /* 0x2000002aff027230 */ /* 0x000fe20000004100 */
[----:B------:R-:W-:Y:S01]  /*0fb0*/  IADD3.X R91, R5, -0x1, RZ, P1, !PT ;  /* 0xffffffff055b7810 */ /* 0x000fe20000ffe4ff */
[----:B------:R-:W-:Y:S01]  /*0fc0*/  FADD.FTZ R8, R45, R45 ;  /* 0x0000002d2d087221 */ /* 0x000fe20000010000 */
[C---:B------:R-:W-:Y:S01]  /*0fd0*/  IADD3.X R89, R5.reuse, -0x1, RZ, P2, !PT ;  /* 0xffffffff05597810 */ /* 0x040fe200017fe4ff */
[--C-:B------:R-:W-:Y:S01]  /*0fe0*/  FADD.FTZ R4, R4, R57.reuse ;  /* 0x0000003904047221 */ /* 0x100fe20000010000 */
[C---:B------:R-:W-:Y:S01]  /*0ff0*/  IADD3.X R87, R5.reuse, -0x1, RZ, P3, !PT ;  /* 0xffffffff05577810 */ /* 0x040fe20001ffe4ff */
[--C-:B------:R-:W-:Y:S01]  /*1000*/  FADD.FTZ R2, R2, R57.reuse ;  /* 0x0000003902027221 */ /* 0x100fe20000010000 */
[C---:B------:R-:W-:Y:S01]  /*1010*/  IADD3.X R85, R5.reuse, -0x1, RZ, P4, !PT ;  /* 0xffffffff05557810 */ /* 0x040fe200027fe4ff */
[----:B------:R-:W-:Y:S01]  /*1020*/  FADD.FTZ R0, R0, R57 ;  /* 0x0000003900007221 */ /* 0x000fe20000010000 */
[----:B------:R-:W-:-:S02]  /*1030*/  IADD3.X R83, R5, -0x1, RZ, P5, !PT ;  /* 0xffffffff05537810 */ /* 0x000fc40002ffe4ff */
[----:B------:R-:W-:Y:S01]  /*1040*/  IADD3.X R81, R5, -0x1, RZ, P6, !PT ;  /* 0xffffffff05517810 */ /* 0x000fe200037fe4ff */
[----:B------:R-:W-:Y:S01]  /*1050*/  HFMA2.MMA R5, -RZ, RZ, 0, 0 ;  /* 0x00000000ff057435 */ /* 0x000fe200000001ff */
[C---:B------:R-:W-:Y:S02]  /*1060*/  IADD3 R78, P0, R6.reuse, -0x380, RZ ;  /* 0xfffffc80064e7810 */ /* 0x040fe40007f1e0ff */
[C---:B------:R-:W-:Y:S02]  /*1070*/  IADD3 R76, P1, R6.reuse, -0x300, RZ ;  /* 0xfffffd00064c7810 */ /* 0x040fe40007f3e0ff */
        /* <DEDUP_REMOVED lines=12> */
[----:B------:R-:W-:-:S06]  /*1140*/  CS2R R6, SRZ ;  /* 0x0000000000067805 */ /* 0x000fcc000001ff00 */
.L_x_14282:
[----:B------:R-:W-:Y:S01]  /*1150*/  SHF.R.S32.HI R138, RZ, 0x1f, R7 ;  /* 0x0000001fff8a7819 */ /* 0x000fe20000011407 */
[----:B------:R-:W-:-:S04]  /*1160*/  IMAD.WIDE.U32 R42, R7, c[0x0][0x1a0], RZ ;  /* 0x00006800072a7a25 */ /* 0x000fc800078e00ff */
[----:B------:R-:W-:Y:S01]  /*1170*/  IMAD R40, R138, c[0x0][0x1a0], RZ ;  /* 0x000068008a287a24 */ /* 0x000fe200078e02ff */
[----:B------:R-:W-:-:S03]  /*1180*/  LEA R41, P0, R42, R35, 0x1 ;  /* 0x000000232a297211 */ /* 0x000fc600078008ff */
[----:B------:R-:W-:Y:S01]  /*1190*/  IMAD R45, R7, c[0x0][0x1a4], R40 ;  /* 0x00006900072d7a24 */ /* 0x000fe200078e0228 */
[----:B------:R-:W-:-:S04]  /*11a0*/  IADD3 R40, P1, R41, R20, RZ ;  /* 0x0000001429287210 */ /* 0x000fc80007f3e0ff */
[----:B------:R-:W-:-:S04]  /*11b0*/  IADD3 R43, R43, R45, RZ ;  /* 0x0000002d2b2b7210 */ /* 0x000fc80007ffe0ff */
[----:B------:R-:W-:-:S04]  /*11c0*/  LEA.HI.X R42, R42, R34, R43, 0x1, P0 ;  /* 0x000000222a2a7211 */ /* 0x000fc800000f0c2b */
[----:B------:R-:W-:-:S05]  /*11d0*/  IADD3.X R41, R42, R21, RZ, P1, !PT ;  /* 0x000000152a297210 */ /* 0x000fca0000ffe4ff */
[----:B0-2---:R0:W2:Y:S04]  /*11e0*/  LDG.E.64 R42, [R40.64] ;  /* 0x0000000a282a7981 */ /* 0x0050a8000c1e1b00 */
[----:B---3--:R0:W3:Y:S01]  /*11f0*/  LDG.E.64 R44, [R40.64+0x100] ;  /* 0x0001000a282c7981 */ /* 0x0080e2000c1e1b00 */
[----:B------:R-:W-:Y:S02]  /*1200*/  IMAD R61, R59, c[0x0][0x180], RZ ;  /* 0x000060003b3d7a24 */ /* 0x000fe400078e02ff */
        /* <DEDUP_REMOVED lines=10> */
[----:B----4-:R-:W4:Y:S01]  /*12b0*/  LDG.E.64 R64, [R64.64] ;  /* 0x0000000a40407981 */ /* 0x010f22000c1e1b00 */
[----:B0-----:R-:W-:-:S04]  /*12c0*/  IMAD.WIDE.U32 R40, R7, c[0x0][0x1c0], RZ ;  /* 0x0000700007287a25 */ /* 0x001fc800078e00ff */
[----:B------:R-:W-:Y:S01]  /*12d0*/  IMAD R61, R7, c[0x0][0x1c4], R46 ;  /* 0x00007100073d7a24 */ /* 0x000fe200078e022e */
[----:B------:R-:W-:-:S04]  /*12e0*/  LEA R47, P0, R40, R33, 0x1 ;  /* 0x00000021282f7211 */ /* 0x000fc800078008ff */
[----:B------:R-:W-:-:S04]  /*12f0*/  IADD3 R41, R41, R61, RZ ;  /* 0x0000003d29297210 */ /* 0x000fc80007ffe0ff */
[----:B------:R-:W-:Y:S02]  /*1300*/  LEA.HI.X R40, R40, R32, R41, 0x1, P0 ;  /* 0x0000002028287211 */ /* 0x000fe400000f0c29 */
[----:B------:R-:W-:-:S04]  /*1310*/  IADD3 R46, P0, R47, R20, RZ ;  /* 0x000000142f2e7210 */ /* 0x000fc80007f1e0ff */
[----:B------:R-:W-:Y:S01]  /*1320*/  IADD3.X R47, R40, R21, RZ, P0, !PT ;  /* 0x00000015282f7210 */ /* 0x000fe200007fe4ff */
[----:B--2---:R0:W-:Y:S04]  /*1330*/  STS.64 [R30.X8], R42 ;  /* 0x0000002a1e007388 */ /* 0x0041e80000008a00 */
[----:B---3--:R1:W-:Y:S01]  /*1340*/  STS.64 [R30.X8+0x100], R44 ;  /* 0x0001002c1e007388 */ /* 0x0083e20000008a00 */
[----:B------:R-:W-:-:S06]  /*1350*/  NOP ;  /* 0x0000000000007918 */ /* 0x000fcc0000000000 */
[----:B------:R2:W3:Y:S04]  /*1360*/  LDG.E.64 R40, [R46.64] ;  /* 0x0000000a2e287981 */ /* 0x0004e8000c1e1b00 */
[----:B------:R2:W3:Y:S01]  /*1370*/  LDG.E.64 R62, [R46.64+0x100] ;  /* 0x0001000a2e3e7981 */ /* 0x0004e2000c1e1b00 */
[C---:B------:R-:W-:Y:S02]  /*1380*/  ISETP.GT.AND P0, PT, R31.reuse, 0x1, PT ;  /* 0x000000011f00780c */ /* 0x040fe40003f04270 */
[----:B------:R-:W-:Y:S02]  /*1390*/  IADD3 R136, R31, -0x1, RZ ;  /* 0xffffffff1f887810 */ /* 0x000fe40007ffe0ff */
[----:B------:R-:W-:Y:S02]  /*13a0*/  ISETP.EQ.AND P0, PT, R29, RZ, P0 ;  /* 0x000000ff1d00720c */ /* 0x000fe40000702270 */
[----:B------:R-:W-:-:S02]  /*13b0*/  ISETP.NE.AND P1, PT, R50, RZ, PT ;  /* 0x000000ff3200720c */ /* 0x000fc40003f25270 */
[----:B0-----:R-:W-:Y:S02]  /*13c0*/  LEA.HI R42, R136, R136, RZ, 0x1 ;  /* 0x00000088882a7211 */ /* 0x001fe400078f08ff */
[----:B-1----:R-:W-:Y:S02]  /*13d0*/  IADD3 R44, R50, 0x200, RZ ;  /* 0x00000200322c7810 */ /* 0x002fe40007ffe0ff */
[----:B------:R-:W-:-:S04]  /*13e0*/  LOP3.LUT R43, R42, 0xfffffe, RZ, 0xc0, !PT ;  /* 0x00fffffe2a2b7812 */ /* 0x000fc800078ec0ff */
[----:B------:R-:W-:Y:S02]  /*13f0*/  IADD3 R42, R136, -R43, RZ ;  /* 0x8000002b882a7210 */ /* 0x000fe40007ffe0ff */
[----:B--2---:R-:W-:Y:S02]  /*1400*/  @P0 IADD3 R46, R31, -0x2, RZ ;  /* 0xfffffffe1f2e0810 */ /* 0x004fe40007ffe0ff */
[----:B------:R-:W-:Y:S01]  /*1410*/  @!P1 LEA R44, R42, R7, 0x8 ;  /* 0x000000072a2c9211 */ /* 0x000fe200078e40ff */
[----:B----4-:R-:W-:Y:S02]  /*1420*/  FMUL.FTZ R61, R64, 1.4426950216293334961 ;  /* 0x3fb8aa3b403d7820 */ /* 0x010fe40000410000 */
[----:B------:R-:W-:Y:S01]  /*1430*/  FMUL.FTZ R103, R4, R65 ;  /* 0x0000004104677220 */ /* 0x000fe20000410000 */
[----:B------:R-:W-:Y:S01]  /*1440*/  SHF.L.U32 R108, R44, 0x3, RZ ;  /* 0x000000032c6c7819 */ /* 0x000fe200000006ff */
[----:B------:R-:W-:Y:S02]  /*1450*/  FMUL.FTZ R102, R4, R61 ;  /* 0x0000003d04667220 */ /* 0x000fe40000410000 */
[----:B------:R-:W-:-:S02]  /*1460*/  FMUL.RZ R106, R103, 0.15915493667125701904 ;  /* 0x3e22f983676a7820 */ /* 0x000fc4000040c000 */
[----:B------:R-:W-:Y:S02]  /*1470*/  @P0 IMAD R43, R46, c[0x0][0x16c], R7 ;  /* 0x00005b002e2b0a24 */ /* 0x000fe400078e0207 */
[----:B------:R-:W-:Y:S01]  /*1480*/  MUFU.EX2 R102, R102 ;  /* 0x0000006600667308 */ /* 0x000fe20000000800 */
[----:B------:R-:W0:Y:S07]  /*1490*/  LDS.128 R44, [R30.X16] ;  /* 0x000000001e2c7984 */ /* 0x000e2e000000cc00 */
[----:B------:R-:W1:Y:S08]  /*14a0*/  MUFU.COS R103, R106 ;  /* 0x0000006a00677308 */ /* 0x000e700000000000 */
[----:B------:R2:W4:Y:S01]  /*14b0*/  MUFU.SIN R105, R106 ;  /* 0x0000006a00697308 */ /* 0x0005220000000400 */
[C---:B-1----:R-:W-:Y:S01]  /*14c0*/  FMUL.FTZ R104, R102.reuse, R103 ;  /* 0x0000006766687220 */ /* 0x042fe20000410000 */
[----:B--2---:R-:W-:Y:S01]  /*14d0*/  CS2R R106, SRZ ;  /* 0x00000000006a7805 */ /* 0x004fe2000001ff00 */
[----:B----4-:R-:W-:-:S02]  /*14e0*/  FMUL.FTZ R105, R102, R105 ;  /* 0x0000006966697220 */ /* 0x010fc40000410000 */
[----:B------:R-:W-:-:S04]  /*14f0*/  @P0 IMAD.WIDE R102, R43, 0x10, R100 ;  /* 0x000000102b660825 */ /* 0x000fc800078e0264 */
[----:B------:R-:W-:-:S06]  /*1500*/  FMUL.FTZ R109, R0, R61 ;  /* 0x0000003d006d7220 */ /* 0x000fcc0000410000 */
[----:B------:R-:W-:Y:S01]  /*1510*/  MUFU.EX2 R109, R109 ;  /* 0x0000006d006d7308 */ /* 0x000fe20000000800 */
[----:B0-----:R-:W-:Y:S02]  /*1520*/  SHF.R.U64 R114, R46, 0x10, R47 ;  /* 0x000000102e727819 */ /* 0x001fe4000000122f */
[----:B------:R-:W-:Y:S02]  /*1530*/  ISETP.NE.AND P2, PT, R50, 0x1f, PT ;  /* 0x0000001f3200780c */ /* 0x000fe40003f45270 */
[----:B------:R-:W-:Y:S01]  /*1540*/  SHF.R.U32.HI R118, RZ, 0x10, R95 ;  /* 0x00000010ff767819 */ /* 0x000fe2000001165f */
[----:B------:R-:W-:Y:S01]  /*1550*/  BSSY B0, `(.L_x_14252) ;  /* 0x0000060000007945 */ /* 0x000fe20003800000 */
[----:B---3--:R-:W-:Y:S04]  /*1560*/  STS.64 [R30.X8+0x210], R40 ;  /* 0x000210281e007388 */ /* 0x008fe80000008a00 */
[----:B------:R0:W-:Y:S01]  /*1570*/  STS.64 [R30.X8+0x310], R62 ;  /* 0x0003103e1e007388 */ /* 0x0001e20000008a00 */
[----:B------:R-:W-:-:S06]  /*1580*/  NOP ;  /* 0x0000000000007918 */ /* 0x000fcc0000000000 */
[----:B------:R-:W1:Y:S04]  /*1590*/  LDS.128 R40, [R30.X16+0x210] ;  /* 0x000210001e287984 */ /* 0x000e68000000cc00 */
[----:B------:R2:W-:Y:S04]  /*15a0*/  STS.64 [R108+0x10b0], R104 ;  /* 0x0010b0686c007388 */ /* 0x0005e80000000a00 */
[----:B------:R-:W-:Y:S01]  /*15b0*/  BAR.SYNC.DEFER_BLOCKING 0x0 ;  /* 0x0000000000007b1d */ /* 0x000fe20000010000 */
[----:B0-----:R-:W-:Y:S02]  /*15c0*/  FMUL.FTZ R62, R2, R65 ;  /* 0x00000041023e7220 */ /* 0x001fe40000410000 */
[----:B------:R-:W-:-:S02]  /*15d0*/  FMUL.FTZ R63, R3, R61 ;  /* 0x0000003d033f7220 */ /* 0x000fc40000410000 */
[----:B------:R-:W-:Y:S02]  /*15e0*/  FMUL.RZ R111, R62, 0.15915493667125701904 ;  /* 0x3e22f9833e6f7820 */ /* 0x000fe4000040c000 */
[----:B------:R-:W-:Y:S02]  /*15f0*/  FMUL.FTZ R62, R2, R61 ;  /* 0x0000003d023e7220 */ /* 0x000fe40000410000 */
[----:B------:R-:W-:Y:S01]  /*1600*/  FMUL.FTZ R61, R3, R65 ;  /* 0x00000041033d7220 */ /* 0x000fe20000410000 */
[----:B------:R-:W-:Y:S01]  /*1610*/  MUFU.EX2 R63, R63 ;  /* 0x0000003f003f7308 */ /* 0x000fe20000000800 */
[----:B------:R0:W5:Y:S07]  /*1620*/  @P0 LDG.E.64 R106, [R102.64+0x8] ;  /* 0x0000080a666a0981 */ /* 0x00016e000c1e1b00 */
[----:B------:R-:W-:Y:S08]  /*1630*/  MUFU.SIN R127, R111 ;  /* 0x0000006f007f7308 */ /* 0x000ff00000000400 */
[----:B------:R3:W-:Y:S01]  /*1640*/  MUFU.COS R129, R111 ;  /* 0x0000006f00817308 */ /* 0x0007e20000000000 */
[----:B0-----:R-:W-:-:S02]  /*1650*/  FMUL.RZ R103, R61, 0.15915493667125701904 ;  /* 0x3e22f9833d677820 */ /* 0x001fc4000040c000 */
[----:B------:R-:W-:-:S04]  /*1660*/  FMUL.FTZ R61, R0, R65 ;  /* 0x00000041003d7220 */ /* 0x000fc80000410000 */
[----:B------:R-:W-:Y:S01]  /*1670*/  FMUL.RZ R61, R61, 0.15915493667125701904 ;  /* 0x3e22f9833d3d7820 */ /* 0x000fe2000040c000 */
[----:B------:R-:W0:Y:S01]  /*1680*/  MUFU.SIN R110, R103 ;  /* 0x00000067006e7308 */ /* 0x000e220000000400 */
[----:B---3--:R-:W-:-:S05]  /*1690*/  HADD2.F32 R111, -RZ, R45.H0_H0 ;  /* 0x2000002dff6f7230 */ /* 0x008fca0000004100 */
[----:B------:R-:W-:Y:S02]  /*16a0*/  FMUL.FTZ R134, R2, R111 ;  /* 0x0000006f02867220 */ /* 0x000fe40000410000 */
[----:B--2---:R2:W3:Y:S08]  /*16b0*/  MUFU.COS R108, R103 ;  /* 0x00000067006c7308 */ /* 0x0044f00000000000 */
[----:B------:R-:W4:Y:S01]  /*16c0*/  MUFU.COS R112, R61 ;  /* 0x0000003d00707308 */ /* 0x000f220000000000 */
[----:B0-----:R-:W-:Y:S01]  /*16d0*/  FMUL.FTZ R110, R63, R110 ;  /* 0x0000006e3f6e7220 */ /* 0x001fe20000410000 */
[----:B--2---:R-:W-:-:S06]  /*16e0*/  HADD2.F32 R103, -RZ, R94.H0_H0 ;  /* 0x2000005eff677230 */ /* 0x004fcc0000004100 */
[----:B------:R-:W0:Y:S01]  /*16f0*/  MUFU.SIN R102, R61 ;  /* 0x0000003d00667308 */ /* 0x000e220000000400 */
[----:B---3--:R-:W-:Y:S01]  /*1700*/  FMUL.FTZ R108, R63, R108 ;  /* 0x0000006c3f6c7220 */ /* 0x008fe20000410000 */
[----:B------:R-:W-:-:S05]  /*1710*/  SHF.R.U64 R63, R44, 0x10, R45 ;  /* 0x000000102c3f7819 */ /* 0x000fca000000122d */
[----:B------:R-:W-:Y:S01]  /*1720*/  HADD2.F32 R63, -RZ, R63.H0_H0 ;  /* 0x2000003fff3f7230 */ /* 0x000fe20000004100 */
[----:B------:R-:W2:Y:S01]  /*1730*/  MUFU.EX2 R62, R62 ;  /* 0x0000003e003e7308 */ /* 0x000ea20000000800 */
[----:B----4-:R-:W-:-:S03]  /*1740*/  FMUL.FTZ R121, R109, R112 ;  /* 0x000000706d797220 */ /* 0x010fc60000410000 */
[----:B------:R-:W-:Y:S02]  /*1750*/  FMUL.FTZ R142, R4, R63 ;  /* 0x0000003f048e7220 */ /* 0x000fe40000410000 */
[----:B0-----:R-:W-:Y:S01]  /*1760*/  FMUL.FTZ R119, R109, R102 ;  /* 0x000000666d777220 */ /* 0x001fe20000410000 */
[----:B------:R-:W-:Y:S01]  /*1770*/  HADD2.F32 R109, -RZ, R44.H0_H0 ;  /* 0x2000002cff6d7230 */ /* 0x000fe20000004100 */
[----:B------:R-:W-:Y:S01]  /*1780*/  SHF.R.U64 R102, R94, 0x10, R95 ;  /* 0x000000105e667819 */ /* 0x000fe2000000125f */
[----:B------:R-:W-:Y:S01]  /*1790*/  FMUL.FTZ R142, R103, R142 ;  /* 0x0000008e678e7220 */ /* 0x000fe20000410000 */
[----:B------:R-:W-:Y:S02]  /*17a0*/  HADD2.F32 R44, -RZ, R95.H0_H0 ;  /* 0x2000005fff2c7230 */ /* 0x000fe40000004100 */
[----:B------:R-:W-:Y:S01]  /*17b0*/  FMUL.FTZ R128, R4, R109 ;  /* 0x0000006d04807220 */ /* 0x000fe20000410000 */
[----:B------:R-:W-:Y:S01]  /*17c0*/  HADD2.F32 R61, -RZ, R102.H0_H0 ;  /* 0x20000066ff3d7230 */ /* 0x000fe20000004100 */
[----:B--2---:R-:W-:-:S02]  /*17d0*/  FMUL.FTZ R129, R62, R129 ;  /* 0x000000813e817220 */ /* 0x004fc40000410000 */
[----:B------:R-:W-:Y:S01]  /*17e0*/  FMUL.FTZ R127, R62, R127 ;  /* 0x0000007f3e7f7220 */ /* 0x000fe20000410000 */
[----:B------:R-:W-:Y:S01]  /*17f0*/  SHF.R.U32.HI R62, RZ, 0x10, R45 ;  /* 0x00000010ff3e7819 */ /* 0x000fe2000001162d */
[----:B------:R-:W-:-:S04]  /*1800*/  FMUL.FTZ R128, R103, R128 ;  /* 0x0000008067807220 */ /* 0x000fc80000410000 */
[----:B------:R-:W-:Y:S01]  /*1810*/  HADD2.F32 R45, -RZ, R62.H0_H0 ;  /* 0x2000003eff2d7230 */ /* 0x000fe20000004100 */
[C---:B------:R-:W-:Y:S01]  /*1820*/  FMUL.FTZ R102, R127.reuse, R128 ;  /* 0x000000807f667220 */ /* 0x040fe20000410000 */
[----:B------:R-:W-:Y:S01]  /*1830*/  HADD2.F32 R62, -RZ, R46.H0_H0 ;  /* 0x2000002eff3e7230 */ /* 0x000fe20000004100 */
[-C--:B------:R-:W-:Y:S02]  /*1840*/  FMUL.FTZ R46, R127, R142.reuse ;  /* 0x0000008e7f2e7220 */ /* 0x080fe40000410000 */
[----:B------:R-:W-:Y:S02]  /*1850*/  FMUL.FTZ R140, R2, R45 ;  /* 0x0000002d028c7220 */ /* 0x000fe40000410000 */
[C---:B------:R-:W-:Y:S02]  /*1860*/  FFMA.FTZ R113, R129.reuse, R142, R102 ;  /* 0x0000008e81717223 */ /* 0x040fe40000010066 */
[----:B------:R-:W-:Y:S02]  /*1870*/  FFMA.FTZ R112, R129, R128, -R46 ;  /* 0x0000008081707223 */ /* 0x000fe4000001082e */
[----:B------:R-:W-:-:S02]  /*1880*/  FFMA.FTZ R125, R61, R140, R113 ;  /* 0x0000008c3d7d7223 */ /* 0x000fc40000010071 */
[----:B------:R-:W-:Y:S02]  /*1890*/  FMUL.FTZ R102, R104, R127 ;  /* 0x0000007f68667220 */ /* 0x000fe40000410000 */
[----:B------:R-:W-:Y:S02]  /*18a0*/  FFMA.FTZ R117, R61, R134, R112 ;  /* 0x000000863d757223 */ /* 0x000fe40000010070 */
[----:B------:R-:W-:Y:S02]  /*18b0*/  FMUL.FTZ R112, R110, R125 ;  /* 0x0000007d6e707220 */ /* 0x000fe40000410000 */
[C---:B------:R-:W-:Y:S02]  /*18c0*/  FMUL.FTZ R46, R105.reuse, R127 ;  /* 0x0000007f692e7220 */ /* 0x040fe40000410000 */
[----:B------:R-:W-:Y:S01]  /*18d0*/  FFMA.FTZ R115, R105, R129, R102 ;  /* 0x0000008169737223 */ /* 0x000fe20000010066 */
[----:B------:R-:W-:Y:S01]  /*18e0*/  HADD2.F32 R102, -RZ, R114.H0_H0 ;  /* 0x20000072ff667230 */ /* 0x000fe20000004100 */
[----:B------:R-:W-:-:S02]  /*18f0*/  FFMA.FTZ R112, R108, R117, -R112 ;  /* 0x000000756c707223 */ /* 0x000fc40000010870 */
[----:B------:R-:W-:Y:S02]  /*1900*/  FMUL.FTZ R117, R110, R117 ;  /* 0x000000756e757220 */ /* 0x000fe40000410000 */
[----:B------:R-:W-:Y:S02]  /*1910*/  FFMA.FTZ R113, R104, R129, -R46 ;  /* 0x0000008168717223 */ /* 0x000fe4000001082e */
[----:B------:R-:W-:Y:S02]  /*1920*/  FMUL.FTZ R46, R110, R115 ;  /* 0x000000736e2e7220 */ /* 0x000fe40000410000 */
[C---:B------:R-:W-:Y:S02]  /*1930*/  FFMA.FTZ R117, R108.reuse, R125, R117 ;  /* 0x0000007d6c757223 */ /* 0x040fe40000010075 */
[----:B------:R-:W-:Y:S02]  /*1940*/  FMUL.FTZ R125, R3, R102 ;  /* 0x00000066037d7220 */ /* 0x000fe40000410000 */
[----:B------:R-:W-:-:S02]  /*1950*/  FFMA.FTZ R46, R108, R113, -R46 ;  /* 0x000000716c2e7223 */ /* 0x000fc4000001082e */
[----:B------:R-:W-:Y:S02]  /*1960*/  FMUL.FTZ R123, R3, R62 ;  /* 0x0000003e037b7220 */ /* 0x000fe40000410000 */
[----:B------:R-:W-:Y:S02]  /*1970*/  FMUL.FTZ R113, R110, R113 ;  /* 0x000000716e717220 */ /* 0x000fe40000410000 */
[C---:B------:R-:W-:Y:S01]  /*1980*/  FFMA.FTZ R116, R44.reuse, R125, R117 ;  /* 0x0000007d2c747223 */ /* 0x040fe20000010075 */
[----:B------:R-:W-:Y:S01]  /*1990*/  SHF.R.U32.HI R117, RZ, 0x10, R47 ;  /* 0x00000010ff757819 */ /* 0x000fe2000001162f */
[----:B------:R-:W-:Y:S02]  /*19a0*/  FFMA.FTZ R112, R44, R123, R112 ;  /* 0x0000007b2c707223 */ /* 0x000fe40000010070 */
[----:B------:R-:W-:Y:S01]  /*19b0*/  FFMA.FTZ R114, R108, R115, R113 ;  /* 0x000000736c727223 */ /* 0x000fe20000010071 */
[----:B------:R-:W-:Y:S01]  /*19c0*/  HADD2.F32 R113, -RZ, R47.H0_H0 ;  /* 0x2000002fff717230 */ /* 0x000fe20000004100 */
[C---:B------:R-:W-:Y:S01]  /*19d0*/  FMUL.FTZ R47, R119.reuse, R116 ;  /* 0x00000074772f7220 */ /* 0x040fe20000410000 */
[----:B------:R-:W-:Y:S01]  /*19e0*/  HADD2.F32 R117, -RZ, R117.H0_H0 ;  /* 0x20000075ff757230 */ /* 0x000fe20000004100 */
[----:B------:R-:W-:-:S02]  /*19f0*/  FMUL.FTZ R115, R119, R112 ;  /* 0x0000007077737220 */ /* 0x000fc40000410000 */
[C---:B------:R-:W-:Y:S02]  /*1a00*/  FFMA.FTZ R131, R121.reuse, R112, -R47 ;  /* 0x0000007079837223 */ /* 0x040fe4000001082f */
[----:B------:R-:W-:Y:S01]  /*1a10*/  FFMA.FTZ R120, R121, R116, R115 ;  /* 0x0000007479787223 */ /* 0x000fe20000010073 */
[----:B------:R-:W-:Y:S01]  /*1a20*/  HADD2.F32 R115, -RZ, R118.H0_H0 ;  /* 0x20000076ff737230 */ /* 0x000fe20000004100 */
[C---:B------:R-:W-:Y:S02]  /*1a30*/  FMUL.FTZ R47, R119.reuse, R46 ;  /* 0x0000002e772f7220 */ /* 0x040fe40000410000 */
[-C--:B------:R-:W-:Y:S02]  /*1a40*/  FMUL.FTZ R116, R119, R114.reuse ;  /* 0x0000007277747220 */ /* 0x080fe40000410000 */
[C---:B------:R-:W-:Y:S02]  /*1a50*/  FFMA.FTZ R118, R121.reuse, R114, R47 ;  /* 0x0000007279767223 */ /* 0x040fe4000001002f */
[----:B------:R-:W-:-:S02]  /*1a60*/  FFMA.FTZ R116, R121, R46, -R116 ;  /* 0x0000002e79747223 */ /* 0x000fc40000010874 */
[----:B------:R0:W2:Y:S01]  /*1a70*/  @P2 LDS.64 R46, [R50.X8+0x20b8] ;  /* 0x0020b800322e2984 */ /* 0x0000a20000008a00 */
[C---:B------:R-:W-:Y:S02]  /*1a80*/  FMUL.FTZ R112, R0.reuse, R117 ;  /* 0x0000007500707220 */ /* 0x040fe40000410000 */
[----:B------:R-:W-:Y:S02]  /*1a90*/  FMUL.FTZ R132, R0, R113 ;  /* 0x0000007100847220 */ /* 0x000fe40000410000 */
[C---:B------:R-:W-:Y:S02]  /*1aa0*/  FFMA.FTZ R120, R115.reuse, R112, R120 ;  /* 0x0000007073787223 */ /* 0x040fe40000010078 */
[----:B------:R-:W-:Y:S01]  /*1ab0*/  FFMA.FTZ R131, R115, R132, R131 ;  /* 0x0000008473837223 */ /* 0x000fe20000010083 */
[----:B------:R-:W-:Y:S05]  /*1ac0*/  @P2 BRA `(.L_x_14253) ;  /* 0x0000008000002947 */ /* 0x000fea0003800000 */
[----:B01----:R-:W-:Y:S02]  /*1ad0*/  ISETP.NE.AND P0, PT, R31, c[0x0][0x174], PT ;  /* 0x00005d001f007a0c */ /* 0x003fe40003f05270 */
[----:B--2---:R-:W-:-:S11]  /*1ae0*/  MOV R47, RZ ;  /* 0x000000ff002f7202 */ /* 0x004fd60000000f00 */
[----:B------:R-:W-:-:S04]  /*1af0*/  @P0 LEA.HI R46, R31, R31, RZ, 0x1 ;  /* 0x0000001f1f2e0211 */ /* 0x000fc800078f08ff */
[----:B------:R-:W-:-:S04]  /*1b00*/  @P0 LOP3.LUT R46, R46, 0xfffffe, RZ, 0xc0, !PT ;  /* 0x00fffffe2e2e0812 */ /* 0x000fc800078ec0ff */
[----:B------:R-:W-:Y:S01]  /*1b10*/  @P0 IADD3 R114, -R46, R31, RZ ;  /* 0x0000001f2e720210 */ /* 0x000fe20007ffe1ff */
[----:B------:R-:W-:-:S03]  /*1b20*/  HFMA2.MMA R46, -RZ, RZ, 1.875, 0 ;  /* 0x3f800000ff2e7435 */ /* 0x000fc600000001ff */
[----:B------:R-:W-:-:S07]  /*1b30*/  @P0 LEA R114, R114, R7, 0x8 ;  /* 0x0000000772720211 */ /* 0x000fce00078e40ff */
[----:B------:R0:W1:Y:S02]  /*1b40*/  @P0 LDS.64 R46, [R114.X8+0x10b0] ;  /* 0x0010b000722e0984 */ /* 0x0000640000008a00 */
.L_x_14253:
[----:B01----:R-:W-:Y:S05]  /*1b50*/  BSYNC B0 ;  /* 0x0000000000007941 */ /* 0x003fea0003800000 */
.L_x_14252:
[----:B------:R-:W0:Y:S01]  /*1b60*/  SHFL.UP PT, R139, R120, 0x1, RZ ;  /* 0x04200000788b7989 */ /* 0x000e2200000e00ff */
[----:B------:R-:W-:Y:S01]  /*1b70*/  ISETP.GE.AND P0, PT, R30, 0x1, PT ;  /* 0x000000011e00780c */ /* 0x000fe20003f06270 */
[----:B------:R-:W-:Y:S01]  /*1b80*/  HADD2.F32 R144, -RZ, R40.H0_H0 ;  /* 0x20000028ff907230 */ /* 0x000fe20000004100 */
[----:B--2---:R-:W-:Y:S01]  /*1b90*/  FMUL.FTZ R146, R119, -R46 ;  /* 0x8000002e77927220 */ /* 0x004fe20000410000 */
[----:B------:R-:W1:Y:S01]  /*1ba0*/  SHFL.UP PT, R137, R131, 0x1, RZ ;  /* 0x0420000083897989 */ /* 0x000e6200000e00ff */
[----:B------:R-:W-:Y:S01]  /*1bb0*/  BSSY B0, `(.L_x_14254) ;  /* 0x00000a9000007945 */ /* 0x000fe20003800000 */
[C---:B------:R-:W-:Y:S02]  /*1bc0*/  ISETP.GT.U32.AND P3, PT, R29.reuse, 0x1b, PT ;  /* 0x0000001b1d00780c */ /* 0x040fe40003f64070 */
[----:B------:R-:W2:Y:S01]  /*1bd0*/  SHFL.UP PT, R133, R116, 0x1, RZ ;  /* 0x0420000074857989 */ /* 0x000ea200000e00ff */
[C---:B------:R-:W-:Y:S02]  /*1be0*/  ISETP.GT.U32.AND P4, PT, R29.reuse, 0x17, PT ;  /* 0x000000171d00780c */ /* 0x040fe40003f84070 */
[----:B------:R-:W-:Y:S01]  /*1bf0*/  ISETP.GT.U32.AND P5, PT, R29, 0xf, PT ;  /* 0x0000000f1d00780c */ /* 0x000fe20003fa4070 */
[----:B------:R-:W3:Y:S04]  /*1c00*/  SHFL.UP PT, R135, R118, 0x1, RZ ;  /* 0x0420000076877989 */ /* 0x000ee800000e00ff */
[----:B-----5:R-:W-:Y:S04]  /*1c10*/  SHFL.IDX PT, R106, R106, RZ, 0x1f ;  /* 0x00001fff6a6a7589 */ /* 0x020fe800000e0000 */
[----:B------:R-:W-:Y:S01]  /*1c20*/  SHFL.IDX PT, R107, R107, RZ, 0x1f ;  /* 0x00001fff6b6b7589 */ /* 0x000fe200000e0000 */
[----:B0-----:R-:W-:-:S02]  /*1c30*/  FMUL.FTZ R122, R118, R139 ;  /* 0x0000008b767a7220 */ /* 0x001fc40000410000 */
[-C--:B-1----:R-:W-:Y:S02]  /*1c40*/  FMUL.FTZ R124, R118, R137.reuse ;  /* 0x00000089767c7220 */ /* 0x082fe40000410000 */
[----:B------:R-:W-:Y:S02]  /*1c50*/  FFMA.FTZ R122, R116, R137, -R122 ;  /* 0x00000089747a7223 */ /* 0x000fe4000001087a */
[----:B--2---:R-:W-:Y:S02]  /*1c60*/  FMUL.FTZ R114, R118, R133 ;  /* 0x0000008576727220 */ /* 0x004fe40000410000 */
[C---:B------:R-:W-:Y:S02]  /*1c70*/  FFMA.FTZ R139, R116.reuse, R139, R124 ;  /* 0x0000008b748b7223 */ /* 0x040fe4000001007c */
[-C--:B---3--:R-:W-:Y:S02]  /*1c80*/  FFMA.FTZ R137, R116, R135.reuse, R114 ;  /* 0x0000008774897223 */ /* 0x088fe40000010072 */
[----:B------:R-:W-:-:S02]  /*1c90*/  FMUL.FTZ R135, R118, R135 ;  /* 0x0000008776877220 */ /* 0x000fc40000410000 */
        /* <DEDUP_REMOVED lines=12> */
[C---:B--2---:R-:W-:Y:S02]  /*1d60*/  FMUL.FTZ R135, R137.reuse, R114 ;  /* 0x0000007289877220 */ /* 0x044fe40000410000 */
[C---:B------:R-:W-:Y:S02]  /*1d70*/  FFMA.FTZ R122, R116.reuse, R122, -R133 ;  /* 0x0000007a747a7223 */ /* 0x040fe40000010885 */
        /* <DEDUP_REMOVED lines=15> */
[C---:B------:R-:W-:Y:S02]  /*1e70*/  FFMA.FTZ R139, R116.reuse, R139, R124 ;  /* 0x0000008b748b7223 */ /* 0x040fe4000001007c */
[-C--:B---3--:R-:W-:Y:S02]  /*1e80*/  FFMA.FTZ R137, R116, R135.reuse, R114 ;  /* 0x0000008774897223 */ /* 0x088fe40000010072 */
[C---:B------:R-:W-:Y:S02]  /*1e90*/  FMUL.FTZ R135, R118.reuse, R135 ;  /* 0x0000008776877220 */ /* 0x040fe40000410000 */
[----:B------:R-:W-:Y:S01]  /*1ea0*/  @P0 FADD.FTZ R131, R131, R122 ;  /* 0x0000007a83830221 */ /* 0x000fe20000010000 */
[----:B------:R-:W-:Y:S01]  /*1eb0*/  FSEL R137, R118, R137, !P0 ;  /* 0x0000008976897208 */ /* 0x000fe20004000000 */
[----:B------:R-:W-:-:S02]  /*1ec0*/  @P0 FADD.FTZ R120, R120, R139 ;  /* 0x0000008b78780221 */ /* 0x000fc40000010000 */
        /* <DEDUP_REMOVED lines=8> */
[----:B------:R-:W-:Y:S01]  /*1f50*/  FFMA.FTZ R139, R116, R124, R139 ;  /* 0x0000007c748b7223 */ /* 0x000fe2000001008b */
[----:B------:R-:W-:Y:S01]  /*1f60*/  SHF.R.U64 R124, R42, 0x10, R43 ;  /* 0x000000102a7c7819 */ /* 0x000fe2000000122b */
[C---:B--2---:R-:W-:Y:S02]  /*1f70*/  FMUL.FTZ R135, R137.reuse, R114 ;  /* 0x0000007289877220 */ /* 0x044fe40000410000 */
[C---:B------:R-:W-:Y:S02]  /*1f80*/  FFMA.FTZ R122, R116.reuse, R122, -R133 ;  /* 0x0000007a747a7223 */ /* 0x040fe40000010885 */
[-C--:B---3--:R-:W-:Y:S01]  /*1f90*/  FMUL.FTZ R133, R137, R118.reuse ;  /* 0x0000007689857220 */ /* 0x088fe20000410000 */
[----:B------:R-:W-:Y:S01]  /*1fa0*/  HADD2.F32 R124, -RZ, R124.H0_H0 ;  /* 0x2000007cff7c7230 */ /* 0x000fe20000004100 */
[----:B------:R-:W-:Y:S01]  /*1fb0*/  FFMA.FTZ R118, R116, R118, R135 ;  /* 0x0000007674767223 */ /* 0x000fe20000010087 */
[----:B------:R-:W-:Y:S01]  /*1fc0*/  SHF.R.U32.HI R135, RZ, 0x10, R43 ;  /* 0x00000010ff877819 */ /* 0x000fe2000001162b */
[----:B------:R-:W-:-:S02]  /*1fd0*/  @P0 FADD.FTZ R120, R120, R139 ;  /* 0x0000008b78780221 */ /* 0x000fc40000010000 */
[----:B------:R-:W-:Y:S01]  /*1fe0*/  @P0 FFMA.FTZ R116, R116, R114, -R133 ;  /* 0x0000007274740223 */ /* 0x000fe20000010885 */
[----:B------:R-:W-:Y:S01]  /*1ff0*/  FSEL R114, R137, R118, !P0 ;  /* 0x0000007689727208 */ /* 0x000fe20004000000 */
[----:B------:R-:W-:Y:S01]  /*2000*/  @P0 FADD.FTZ R131, R131, R122 ;  /* 0x0000007a83830221 */ /* 0x000fe20000010000 */
[----:B------:R-:W0:Y:S01]  /*2010*/  SHFL.UP PT, R143, R120, 0x10, RZ ;  /* 0x06000000788f7989 */ /* 0x000e2200000e00ff */
[----:B------:R-:W-:Y:S01]  /*2020*/  HADD2.F32 R133, -RZ, R43.H0_H0 ;  /* 0x2000002bff857230 */ /* 0x000fe20000004100 */
[----:B------:R-:W-:Y:S01]  /*2030*/  FMUL.FTZ R124, R9, R124 ;  /* 0x0000007c097c7220 */ /* 0x000fe20000410000 */
[----:B------:R-:W-:Y:S01]  /*2040*/  HADD2.F32 R135, -RZ, R135.H0_H0 ;  /* 0x20000087ff877230 */ /* 0x000fe20000004100 */
[----:B------:R-:W1:Y:S01]  /*2050*/  SHFL.UP PT, R43, R116, 0x10, RZ ;  /* 0x06000000742b7989 */ /* 0x000e6200000e00ff */
[----:B------:R-:W-:Y:S01]  /*2060*/  ISETP.GE.AND P0, PT, R30, 0x10, PT ;  /* 0x000000101e00780c */ /* 0x000fe20003f06270 */
[C---:B------:R-:W-:Y:S01]  /*2070*/  FMUL.FTZ R130, R8.reuse, R133 ;  /* 0x0000008508827220 */ /* 0x040fe20000410000 */
[----:B------:R-:W-:Y:S01]  /*2080*/  HADD2.F32 R122, -RZ, R42.H0_H0 ;  /* 0x2000002aff7a7230 */ /* 0x000fe20000004100 */
[----:B------:R-:W2:Y:S01]  /*2090*/  SHFL.UP PT, R141, R131, 0x10, RZ ;  /* 0x06000000838d7989 */ /* 0x000ea200000e00ff */
[----:B------:R-:W-:Y:S01]  /*20a0*/  FMUL.FTZ R126, R8, R135 ;  /* 0x00000087087e7220 */ /* 0x000fe20000410000 */
[----:B------:R-:W-:-:S02]  /*20b0*/  HADD2.F32 R137, -RZ, R41.H0_H0 ;  /* 0x20000029ff897230 */ /* 0x000fc40000004100 */
[----:B------:R-:W3:Y:S01]  /*20c0*/  SHFL.UP PT, R139, R114, 0x10, RZ ;  /* 0x06000000728b7989 */ /* 0x000ee200000e00ff */
[-C--:B------:R-:W-:Y:S02]  /*20d0*/  FMUL.FTZ R118, R121, R126.reuse ;  /* 0x0000007e79767220 */ /* 0x080fe40000410000 */
[C---:B------:R-:W-:Y:S02]  /*20e0*/  FMUL.FTZ R42, R119.reuse, R126 ;  /* 0x0000007e772a7220 */ /* 0x040fe40000410000 */
[-C--:B------:R-:W-:Y:S01]  /*20f0*/  FFMA.FTZ R133, -R119, R130.reuse, -R118 ;  /* 0x0000008277857223 */ /* 0x080fe20000010976 */
[----:B------:R-:W-:Y:S01]  /*2100*/  SHF.R.U32.HI R118, RZ, 0x10, R41 ;  /* 0x00000010ff767819 */ /* 0x000fe20000011629 */
[----:B------:R-:W-:Y:S02]  /*2110*/  FFMA.FTZ R135, R121, R130, -R42 ;  /* 0x0000008279877223 */ /* 0x000fe4000001082a */
[----:B------:R-:W-:Y:S01]  /*2120*/  FADD.FTZ R147, -R124, R133 ;  /* 0x000000857c937221 */ /* 0x000fe20000010100 */
[----:B------:R-:W-:Y:S01]  /*2130*/  SHF.R.U64 R133, R40, 0x10, R41 ;  /* 0x0000001028857819 */ /* 0x000fe20000001229 */
[----:B------:R-:W-:-:S02]  /*2140*/  FMUL.FTZ R122, R9, R122 ;  /* 0x0000007a097a7220 */ /* 0x000fc40000410000 */
[----:B0-----:R-:W-:Y:S02]  /*2150*/  FMUL.FTZ R41, R114, R143 ;  /* 0x0000008f72297220 */ /* 0x001fe40000410000 */
[----:B------:R-:W-:Y:S02]  /*2160*/  FADD.FTZ R145, R122, R135 ;  /* 0x000000877a917221 */ /* 0x000fe40000010000 */
[----:B-1----:R-:W-:Y:S02]  /*2170*/  FMUL.FTZ R40, R114, R43 ;  /* 0x0000002b72287220 */ /* 0x002fe40000410000 */
[----:B------:R-:W-:Y:S02]  /*2180*/  FMUL.FTZ R135, R110, -R147 ;  /* 0x800000936e877220 */ /* 0x000fe40000410000 */
[-C--:B--2---:R-:W-:Y:S02]  /*2190*/  FFMA.FTZ R42, R116, R141.reuse, -R41 ;  /* 0x0000008d742a7223 */ /* 0x084fe40000010829 */
[----:B------:R-:W-:-:S02]  /*21a0*/  FMUL.FTZ R141, R114, R141 ;  /* 0x0000008d728d7220 */ /* 0x000fc40000410000 */
[-C--:B---3--:R-:W-:Y:S01]  /*21b0*/  FFMA.FTZ R41, R116, R139.reuse, R40 ;  /* 0x0000008b74297223 */ /* 0x088fe20000010028 */
[----:B------:R-:W-:Y:S01]  /*21c0*/  HFMA2.MMA R40, -RZ, RZ, 1.875, 0 ;  /* 0x3f800000ff287435 */ /* 0x000fe200000001ff */
[C---:B------:R-:W-:Y:S02]  /*21d0*/  FMUL.FTZ R139, R114.reuse, R139 ;  /* 0x0000008b728b7220 */ /* 0x040fe40000410000 */
[----:B------:R-:W-:Y:S01]  /*21e0*/  @P0 FADD.FTZ R131, R131, R42 ;  /* 0x0000002a83830221 */ /* 0x000fe20000010000 */
[----:B------:R-:W-:Y:S01]  /*21f0*/  FSEL R42, R114, R41, !P0 ;  /* 0x00000029722a7208 */ /* 0x000fe20004000000 */
[C---:B------:R-:W-:Y:S01]  /*2200*/  FFMA.FTZ R141, R116.reuse, R143, R141 ;  /* 0x0000008f748d7223 */ /* 0x040fe2000001008d */
[----:B------:R-:W-:Y:S01]  /*2210*/  MOV R41, RZ ;  /* 0x000000ff00297202 */ /* 0x000fe20000000f00 */
[----:B------:R-:W-:Y:S01]  /*2220*/  @P0 FFMA.FTZ R116, R116, R43, -R139 ;  /* 0x0000002b74740223 */ /* 0x000fe2000001088b */
[----:B------:R-:W-:Y:S01]  /*2230*/  HADD2.F32 R43, -RZ, R118.H0_H0 ;  /* 0x20000076ff2b7230 */ /* 0x000fe20000004100 */
[----:B------:R0:W1:Y:S01]  /*2240*/  SHFL.UP PT, R139, R42, 0x1, RZ ;  /* 0x042000002a8b7989 */ /* 0x00006200000e00ff */
[----:B------:R-:W-:Y:S01]  /*2250*/  @P0 FADD.FTZ R120, R120, R141 ;  /* 0x0000008d78780221 */ /* 0x000fe20000010000 */
[----:B------:R-:W-:Y:S01]  /*2260*/  ISETP.GE.AND P0, PT, R31, c[0x0][0x174], PT ;  /* 0x00005d001f007a0c */ /* 0x000fe20003f06270 */
[-C--:B------:R-:W-:Y:S01]  /*2270*/  FFMA.FTZ R135, R108, R145.reuse, -R135 ;  /* 0x000000916c877223 */ /* 0x080fe20000010887 */
[----:B------:R-:W2:Y:S01]  /*2280*/  SHFL.UP PT, R116, R116, 0x1, RZ ;  /* 0x0420000074747989 */ /* 0x000ea200000e00ff */
[----:B------:R-:W-:Y:S01]  /*2290*/  FMUL.FTZ R145, R110, -R145 ;  /* 0x800000916e917220 */ /* 0x000fe20000410000 */
[----:B------:R-:W-:Y:S01]  /*22a0*/  ISETP.NE.OR P0, PT, R29, RZ, P0 ;  /* 0x000000ff1d00720c */ /* 0x000fe20000705670 */
[----:B------:R-:W-:Y:S01]  /*22b0*/  FMUL.FTZ R118, R10, R43 ;  /* 0x0000002b0a767220 */ /* 0x000fe20000410000 */
[----:B------:R-:W3:Y:S01]  /*22c0*/  SHFL.UP PT, R120, R120, 0x1, RZ ;  /* 0x0420000078787989 */ /* 0x000ee200000e00ff */
[----:B------:R-:W-:Y:S01]  /*22d0*/  FFMA.FTZ R145, R108, R147, R145 ;  /* 0x000000936c917223 */ /* 0x000fe20000010091 */
[----:B0-----:R-:W-:Y:S01]  /*22e0*/  CS2R R42, SRZ ;  /* 0x00000000002a7805 */ /* 0x001fe2000001ff00 */
[----:B------:R-:W-:Y:S01]  /*22f0*/  FMUL.FTZ R114, R10, R137 ;  /* 0x000000890a727220 */ /* 0x000fe20000410000 */
[----:B------:R-:W0:Y:S01]  /*2300*/  SHFL.UP PT, R131, R131, 0x1, RZ ;  /* 0x0420000083837989 */ /* 0x000e2200000e00ff */
[----:B------:R-:W-:-:S02]  /*2310*/  FADD.FTZ R150, -R118, R145 ;  /* 0x0000009176967221 */ /* 0x000fc40000010100 */
[----:B------:R-:W-:Y:S02]  /*2320*/  FMUL.FTZ R137, R119, R47 ;  /* 0x0000002f77897220 */ /* 0x000fe40000410000 */
[----:B------:R-:W-:Y:S02]  /*2330*/  FADD.FTZ R148, R114, R135 ;  /* 0x0000008772947221 */ /* 0x000fe40000010000 */
[----:B------:R-:W-:Y:S01]  /*2340*/  FMUL.FTZ R135, R127, -R150 ;  /* 0x800000967f877220 */ /* 0x000fe20000410000 */
[----:B------:R4:W4:Y:S01]  /*2350*/  @!P0 LDS.128 R40, [R7.X16+0x21b0] ;  /* 0x0021b00007288984 */ /* 0x000922000000cc00 */
[----:B------:R-:W-:Y:S01]  /*2360*/  FFMA.FTZ R141, R121, R46, -R137 ;  /* 0x0000002e798d7223 */ /* 0x000fe20000010889 */
[----:B------:R-:W-:Y:S01]  /*2370*/  ISETP.NE.AND P0, PT, R29, 0x1f, PT ;  /* 0x0000001f1d00780c */ /* 0x000fe20003f05270 */
[-C--:B------:R-:W-:Y:S02]  /*2380*/  FFMA.FTZ R135, R129, R148.reuse, -R135 ;  /* 0x0000009481877223 */ /* 0x080fe40000010887 */
[----:B------:R-:W-:-:S02]  /*2390*/  FMUL.FTZ R148, R127, -R148 ;  /* 0x800000947f947220 */ /* 0x000fc40000410000 */
[----:B------:R-:W-:Y:S02]  /*23a0*/  FFMA.FTZ R143, R121, -R47, R146 ;  /* 0x8000002f798f7223 */ /* 0x000fe40000010092 */
[----:B-1----:R-:W-:Y:S02]  /*23b0*/  FMUL.FTZ R137, R139, R106 ;  /* 0x0000006a8b897220 */ /* 0x002fe40000410000 */
[----:B------:R-:W-:Y:S02]  /*23c0*/  FMUL.FTZ R146, R110, -R141 ;  /* 0x8000008d6e927220 */ /* 0x000fe40000410000 */
[----:B------:R-:W-:Y:S02]  /*23d0*/  FFMA.FTZ R147, R129, R150, R148 ;  /* 0x0000009681937223 */ /* 0x000fe40000010094 */
[-C--:B------:R-:W-:Y:S02]  /*23e0*/  FMUL.FTZ R139, R139, R107.reuse ;  /* 0x0000006b8b8b7220 */ /* 0x080fe40000410000 */
[----:B--2---:R-:W-:-:S02]  /*23f0*/  FFMA.FTZ R137, R116, R107, R137 ;  /* 0x0000006b74897223 */ /* 0x004fc40000010089 */
[-C--:B------:R-:W-:Y:S02]  /*2400*/  FMUL.FTZ R145, R110, -R143.reuse ;  /* 0x8000008f6e917220 */ /* 0x080fe40000410000 */
[----:B------:R-:W-:Y:S02]  /*2410*/  FFMA.FTZ R148, R108, R143, R146 ;  /* 0x0000008f6c947223 */ /* 0x000fe40000010092 */
[----:B------:R-:W-:Y:S02]  /*2420*/  FFMA.FTZ R116, R116, R106, -R139 ;  /* 0x0000006a74747223 */ /* 0x000fe4000001088b */
[----:B---3--:R-:W-:Y:S02]  /*2430*/  @P1 FADD.FTZ R107, R120, R137 ;  /* 0x00000089786b1221 */ /* 0x008fe40000010000 */
[----:B------:R-:W-:Y:S02]  /*2440*/  FFMA.FTZ R146, R108, R141, -R145 ;  /* 0x0000008d6c927223 */ /* 0x000fe40000010891 */
[----:B------:R-:W-:-:S02]  /*2450*/  FMUL.FTZ R120, R127, -R148 ;  /* 0x800000947f787220 */ /* 0x000fc40000410000 */
[----:B0-----:R-:W-:Y:S01]  /*2460*/  @P1 FADD.FTZ R106, R131, R116 ;  /* 0x00000074836a1221 */ /* 0x001fe20000010000 */
[----:B------:R-:W-:Y:S01]  /*2470*/  ISETP.GT.U32.AND P1, PT, R29, 0x1d, PT ;  /* 0x0000001d1d00780c */ /* 0x000fe20003f24070 */
[-C--:B------:R-:W-:Y:S01]  /*2480*/  FFMA.FTZ R131, R129, R146.reuse, -R120 ;  /* 0x0000009281837223 */ /* 0x080fe20000010878 */
[----:B------:R-:W-:Y:S01]  /*2490*/  HADD2.F32 R120, -RZ, R133.H0_H0 ;  /* 0x20000085ff787230 */ /* 0x000fe20000004100 */
[----:B------:R-:W-:Y:S02]  /*24a0*/  FMUL.FTZ R139, R105, R107 ;  /* 0x0000006b698b7220 */ /* 0x000fe40000410000 */
[----:B------:R-:W-:Y:S02]  /*24b0*/  FMUL.FTZ R137, R127, -R146 ;  /* 0x800000927f897220 */ /* 0x000fe40000410000 */
[C---:B------:R-:W-:Y:S02]  /*24c0*/  FMUL.FTZ R116, R11.reuse, R144 ;  /* 0x000000900b747220 */ /* 0x040fe40000410000 */
[----:B------:R-:W-:-:S02]  /*24d0*/  FMUL.FTZ R120, R11, R120 ;  /* 0x000000780b787220 */ /* 0x000fc40000410000 */
[-C--:B------:R-:W-:Y:S02]  /*24e0*/  FMUL.FTZ R105, R105, R106.reuse ;  /* 0x0000006a69697220 */ /* 0x080fe40000410000 */
[----:B------:R-:W-:Y:S02]  /*24f0*/  FFMA.FTZ R139, R104, R106, -R139 ;  /* 0x0000006a688b7223 */ /* 0x000fe4000001088b */
        /* <DEDUP_REMOVED lines=20> */
.L_x_14255:
[----:B----4-:R-:W-:Y:S05]  /*2640*/  BSYNC B0 ;  /* 0x0000000000007941 */ /* 0x010fea0003800000 */
.L_x_14254:
[----:B-1----:R1:W4:Y:S01]  /*2650*/  SHFL.DOWN PT, R148, R131, 0x2, 0x1f ;  /* 0x08401f0083947f89 */ /* 0x00232200000e0000 */
[----:B------:R-:W-:Y:S01]  /*2660*/  BSSY B0, `(.L_x_14256) ;  /* 0x0000012000007945 */ /* 0x000fe20003800000 */
[----:B------:R-:W-:Y:S02]  /*2670*/  FADD.FTZ R128, R128, R139 ;  /* 0x0000008b80807221 */ /* 0x000fe40000010000 */
[----:B--2---:R1:W2:Y:S01]  /*2680*/  SHFL.DOWN PT, R150, R137, 0x2, 0x1f ;  /* 0x08401f0089967f89 */ /* 0x0042a200000e0000 */
[----:B------:R-:W-:-:S03]  /*2690*/  FADD.FTZ R104, R142, R105 ;  /* 0x000000698e687221 */ /* 0x000fc60000010000 */
        /* <DEDUP_REMOVED lines=14> */
.L_x_14257:
[----:B------:R-:W-:Y:S05]  /*2780*/  BSYNC B0 ;  /* 0x0000000000007941 */ /* 0x000fea0003800000 */
.L_x_14256:
        /* <DEDUP_REMOVED lines=17> */
.L_x_14259:
[----:B------:R-:W-:Y:S05]  /*28a0*/  BSYNC B0 ;  /* 0x0000000000007941 */ /* 0x000fea0003800000 */
.L_x_14258:
[----:B-1----:R1:W4:Y:S01]  /*28b0*/  SHFL.DOWN PT, R148, R131, 0x8, 0x1f ;  /* 0x09001f0083947f89 */ /* 0x00232200000e0000 */
        /* <DEDUP_REMOVED lines=16> */
.L_x_14261:
[----:B------:R-:W-:Y:S05]  /*29c0*/  BSYNC B0 ;  /* 0x0000000000007941 */ /* 0x000fea0003800000 */
.L_x_14260:
[----:B----4-:R4:W1:Y:S01]  /*29d0*/  SHFL.DOWN PT, R148, R131, 0x10, 0x1f ;  /* 0x0a001f0083947f89 */ /* 0x01086200000e0000 */
[----:B------:R-:W-:Y:S01]  /*29e0*/  BSSY B0, `(.L_x_14262) ;  /* 0x0000012000007945 */ /* 0x000fe20003800000 */
[C---:B------:R-:W-:Y:S02]  /*29f0*/  FMUL.FTZ R105, R127.reuse, R104 ;  /* 0x000000687f697220 */ /* 0x040fe40000410000 */
        /* <DEDUP_REMOVED lines=9> */
[-C--:B-1----:R-:W-:Y:S02]  /*2a90*/  FMUL.FTZ R144, R137, R148.reuse ;  /* 0x0000009489907220 */ /* 0x082fe40000410000 */
[C---:B------:R-:W-:Y:S02]  /*2aa0*/  FFMA.FTZ R142, R131.reuse, R148, -R142 ;  /* 0x00000094838e7223 */ /* 0x040fe4000001088e */
[C---:B------:R-:W-:Y:S02]  /*2ab0*/  FFMA.FTZ R146, R131.reuse, R154, R146 ;  /* 0x0000009a83927223 */ /* 0x040fe40000010092 */
[----:B----4-:R-:W-:Y:S01]  /*2ac0*/  FFMA.FTZ R137, R131, R150, R144 ;  /* 0x0000009683897223 */ /* 0x010fe20000010090 */
[----:B------:R-:W-:Y:S01]  /*2ad0*/  MOV R131, R142 ;  /* 0x0000008e00837202 */ /* 0x000fe20000000f00 */
[----:B------:R-:W-:Y:S02]  /*2ae0*/  FADD.FTZ R106, R106, R135 ;  /* 0x000000876a6a7221 */ /* 0x000fe40000010000 */
[----:B------:R-:W-:-:S02]  /*2af0*/  FADD.FTZ R133, R133, R146 ;  /* 0x0000009285857221 */ /* 0x000fc40000010000 */
.L_x_14263:
[----:B------:R-:W-:Y:S05]  /*2b00*/  BSYNC B0 ;  /* 0x0000000000007941 */ /* 0x000fea0003800000 */
.L_x_14262:
[C---:B------:R-:W-:Y:S01]  /*2b10*/  FFMA.FTZ R135, R129.reuse, R128, -R105 ;  /* 0x0000008081877223 */ /* 0x040fe20000010869 */
[----:B------:R-:W-:Y:S01]  /*2b20*/  SHFL.DOWN PT, R144, R137, 0x1, 0x1f ;  /* 0x08201f0089907f89 */ /* 0x000fe200000e0000 */
[----:B------:R-:W-:Y:S01]  /*2b30*/  FFMA.FTZ R105, R129, R104, R107 ;  /* 0x0000006881697223 */ /* 0x000fe2000001006b */
[----:B------:R-:W-:Y:S01]  /*2b40*/  ISETP.NE.AND P0, PT, R50, RZ, PT ;  /* 0x000000ff3200720c */ /* 0x000fe20003f05270 */
[C---:B------:R-:W-:Y:S01]  /*2b50*/  FFMA.FTZ R135, R61.reuse, R134, R135 ;  /* 0x000000863d877223 */ /* 0x040fe20000010087 */
[----:B------:R-:W5:Y:S01]  /*2b60*/  SHFL.IDX PT, R139, R42, RZ, 0x1f ;  /* 0x00001fff2a8b7589 */ /* 0x000f6200000e0000 */
[----:B------:R-:W-:Y:S01]  /*2b70*/  FFMA.FTZ R105, R61, R140, R105 ;  /* 0x0000008c3d697223 */ /* 0x000fe20000010069 */
[----:B------:R-:W-:Y:S01]  /*2b80*/  BSSY B0, `(.L_x_14264) ;  /* 0x00000cf000007945 */ /* 0x000fe20003800000 */
[C---:B------:R-:W-:Y:S01]  /*2b90*/  FMUL.FTZ R141, R110.reuse, R135 ;  /* 0x000000876e8d7220 */ /* 0x040fe20000410000 */
[----:B------:R-:W4:Y:S01]  /*2ba0*/  SHFL.IDX PT, R107, R43, RZ, 0x1f ;  /* 0x00001fff2b6b7589 */ /* 0x000f2200000e0000 */
[----:B------:R-:W-:-:S02]  /*2bb0*/  FMUL.FTZ R140, R110, R105 ;  /* 0x000000696e8c7220 */ /* 0x000fc40000410000 */
[C---:B------:R-:W-:Y:S01]  /*2bc0*/  FFMA.FTZ R141, R108.reuse, R105, R141 ;  /* 0x000000696c8d7223 */ /* 0x040fe2000001008d */
[----:B------:R-:W3:Y:S01]  /*2bd0*/  SHFL.DOWN PT, R145, R131, 0x1, 0x1f ;  /* 0x08201f0083917f89 */ /* 0x000ee200000e0000 */
[----:B------:R-:W-:Y:S02]  /*2be0*/  FFMA.FTZ R142, R108, R135, -R140 ;  /* 0x000000876c8e7223 */ /* 0x000fe4000001088c */
[C---:B------:R-:W-:Y:S01]  /*2bf0*/  FFMA.FTZ R140, R44.reuse, R125, R141 ;  /* 0x0000007d2c8c7223 */ /* 0x040fe2000001008d */
[----:B------:R-:W2:Y:S01]  /*2c00*/  SHFL.DOWN PT, R149, R133, 0x1, 0x1f ;  /* 0x08201f0085957f89 */ /* 0x000ea200000e0000 */
[----:B------:R-:W-:Y:S02]  /*2c10*/  FFMA.FTZ R142, R44, R123, R142 ;  /* 0x0000007b2c8e7223 */ /* 0x000fe4000001008e */
[----:B------:R-:W-:Y:S01]  /*2c20*/  FMUL.FTZ R123, R119, R140 ;  /* 0x0000008c777b7220 */ /* 0x000fe20000410000 */
[----:B------:R-:W1:Y:S03]  /*2c30*/  SHFL.DOWN PT, R147, R106, 0x1, 0x1f ;  /* 0x08201f006a937f89 */ /* 0x000e6600000e0000 */
[----:B------:R-:W-:Y:S01]  /*2c40*/  FFMA.FTZ R123, R121, R142, -R123 ;  /* 0x0000008e797b7223 */ /* 0x000fe2000001087b */
[----:B------:R-:W0:Y:S03]  /*2c50*/  SHFL.IDX PT, R134, R137, RZ, 0x1f ;  /* 0x00001fff89867589 */ /* 0x000e2600000e0000 */
[----:B------:R-:W-:Y:S01]  /*2c60*/  FFMA.FTZ R141, R115, R132, R123 ;  /* 0x00000084738d7223 */ /* 0x000fe2000001007b */
[----:B------:R1:W0:Y:S01]  /*2c70*/  SHFL.IDX PT, R143, R131, RZ, 0x1f ;  /* 0x00001fff838f7589 */ /* 0x00022200000e0000 */
[----:B-----5:R-:W-:-:S02]  /*2c80*/  @P2 FMUL.FTZ R146, R144, R139 ;  /* 0x0000008b90922220 */ /* 0x020fc40000410000 */
[----:B-1----:R-:W-:Y:S01]  /*2c90*/  FMUL.FTZ R148, R8, R141 ;  /* 0x0000008d08947220 */ /* 0x002fe20000410000 */
[----:B------:R1:W5:Y:S01]  /*2ca0*/  SHFL.IDX PT, R125, R106, RZ, 0x1f ;  /* 0x00001fff6a7d7589 */ /* 0x00036200000e0000 */
[-C--:B----4-:R-:W-:Y:S02]  /*2cb0*/  @P2 FMUL.FTZ R144, R144, R107.reuse ;  /* 0x0000006b90902220 */ /* 0x090fe40000410000 */
[C---:B---3--:R-:W-:Y:S01]  /*2cc0*/  @P2 FFMA.FTZ R146, R145.reuse, R107, R146 ;  /* 0x0000006b91922223 */ /* 0x048fe20000010092 */
[----:B------:R-:W3:Y:S01]  /*2cd0*/  SHFL.IDX PT, R133, R133, RZ, 0x1f ;  /* 0x00001fff85857589 */ /* 0x000ee200000e0000 */
[----:B------:R-:W-:Y:S02]  /*2ce0*/  @P2 FFMA.FTZ R144, R145, R139, -R144 ;  /* 0x0000008b91902223 */ /* 0x000fe40000010890 */
[----:B--2---:R-:W-:Y:S02]  /*2cf0*/  @P2 FADD.FTZ R107, R149, R146 ;  /* 0x00000092956b2221 */ /* 0x004fe40000010000 */
[----:B------:R-:W-:-:S02]  /*2d00*/  @P2 FADD.FTZ R139, R147, R144 ;  /* 0x00000090938b2221 */ /* 0x000fc40000010000 */
[----:B------:R-:W-:Y:S02]  /*2d10*/  FMUL.FTZ R131, R107, -R47 ;  /* 0x8000002f6b837220 */ /* 0x000fe40000410000 */
[C---:B0-----:R-:W-:Y:S02]  /*2d20*/  FMUL.FTZ R123, R134.reuse, R43 ;  /* 0x0000002b867b7220 */ /* 0x041fe40000410000 */
[----:B------:R-:W-:Y:S02]  /*2d30*/  FMUL.FTZ R47, R139, -R47 ;  /* 0x8000002f8b2f7220 */ /* 0x000fe40000410000 */
[-C--:B------:R-:W-:Y:S02]  /*2d40*/  FMUL.FTZ R144, R134, R42.reuse ;  /* 0x0000002a86907220 */ /* 0x080fe40000410000 */
[----:B------:R-:W-:Y:S02]  /*2d50*/  FFMA.FTZ R132, R143, R42, -R123 ;  /* 0x0000002a8f847223 */ /* 0x000fe4000001087b */
[----:B------:R-:W-:-:S02]  /*2d60*/  FMUL.FTZ R42, R119, R142 ;  /* 0x0000008e772a7220 */ /* 0x000fc40000410000 */
[-C--:B------:R-:W-:Y:S02]  /*2d70*/  FFMA.FTZ R47, R107, R46.reuse, R47 ;  /* 0x0000002e6b2f7223 */ /* 0x080fe4000001002f */
[----:B------:R-:W-:Y:S02]  /*2d80*/  FFMA.FTZ R131, R139, R46, -R131 ;  /* 0x0000002e8b837223 */ /* 0x000fe40000010883 */
[----:B------:R-:W-:Y:S02]  /*2d90*/  FFMA.FTZ R46, R121, R140, R42 ;  /* 0x0000008c792e7223 */ /* 0x000fe4000001002a */
[----:B-1----:R-:W-:Y:S02]  /*2da0*/  FADD.FTZ R106, -R126, R47 ;  /* 0x0000002f7e6a7221 */ /* 0x002fe40000010100 */
[----:B------:R-:W-:Y:S02]  /*2db0*/  FADD.FTZ R107, R130, R131 ;  /* 0x00000083826b7221 */ /* 0x000fe40000010000 */
[----:B------:R-:W-:-:S02]  /*2dc0*/  FFMA.FTZ R46, R115, R112, R46 ;  /* 0x00000070732e7223 */ /* 0x000fc4000001002e */
[----:B------:R-:W-:Y:S02]  /*2dd0*/  FMUL.FTZ R112, R119, -R106 ;  /* 0x8000006a77707220 */ /* 0x000fe40000410000 */
[----:B------:R-:W-:Y:S02]  /*2de0*/  FFMA.FTZ R144, R143, R43, R144 ;  /* 0x0000002b8f907223 */ /* 0x000fe40000010090 */
[----:B------:R-:W-:Y:S02]  /*2df0*/  FMUL.FTZ R119, R119, -R107 ;  /* 0x8000006b77777220 */ /* 0x000fe40000410000 */
[----:B------:R-:W-:Y:S02]  /*2e00*/  FMUL.FTZ R43, R134, R41 ;  /* 0x00000029862b7220 */ /* 0x000fe40000410000 */
[----:B------:R-:W-:Y:S02]  /*2e10*/  FMUL.FTZ R126, R0, R115 ;  /* 0x00000073007e7220 */ /* 0x000fe40000410000 */
[----:B------:R-:W-:-:S02]  /*2e20*/  FMUL.FTZ R134, R134, R40 ;  /* 0x0000002886867220 */ /* 0x000fc40000410000 */
[CC--:B------:R-:W-:Y:S02]  /*2e30*/  FFMA.FTZ R47, R121.reuse, R107.reuse, -R112 ;  /* 0x0000006b792f7223 */ /* 0x0c0fe40000010870 */
[----:B------:R-:W-:Y:S02]  /*2e40*/  FFMA.FTZ R119, R121, R106, R119 ;  /* 0x0000006a79777223 */ /* 0x000fe40000010077 */
[----:B------:R-:W-:Y:S01]  /*2e50*/  FFMA.FTZ R40, R143, R40, -R43 ;  /* 0x000000288f287223 */ /* 0x000fe2000001082b */
[----:B------:R-:W-:Y:S01]  /*2e60*/  P2R R43, PR, RZ, 0x1 ;  /* 0x00000001ff2b7803 */ /* 0x000fe20000000000 */
[----:B------:R-:W-:Y:S02]  /*2e70*/  FFMA.FTZ R121, R117, -R126, R46 ;  /* 0x8000007e75797223 */ /* 0x000fe4000001002e */
[----:B------:R-:W-:Y:S02]  /*2e80*/  FMUL.FTZ R112, R0, R107 ;  /* 0x0000006b00707220 */ /* 0x000fe40000410000 */
[----:B------:R-:W-:Y:S01]  /*2e90*/  FFMA.FTZ R41, R143, R41, R134 ;  /* 0x000000298f297223 */ /* 0x000fe20000010086 */
[----:B------:R-:W-:Y:S01]  /*2ea0*/  IADD3 R143, R50, 0x20, RZ ;  /* 0x00000020328f7810 */ /* 0x000fe20007ffe0ff */
[----:B-----5:R-:W-:-:S02]  /*2eb0*/  FADD.FTZ R42, R125, R132 ;  /* 0x000000847d2a7221 */ /* 0x020fc40000010000 */
[----:B---3--:R-:W-:Y:S01]  /*2ec0*/  FADD.FTZ R43, R133, R144 ;  /* 0x00000090852b7221 */ /* 0x008fe20000010000 */
[----:B------:R-:W-:Y:S01]  /*2ed0*/  LEA.HI.SX32 R143, R143, R50, 0x1b ;  /* 0x000000328f8f7211 */ /* 0x000fe200078fdaff */
[----:B------:R-:W-:Y:S02]  /*2ee0*/  FADD.FTZ R122, R122, R47 ;  /* 0x0000002f7a7a7221 */ /* 0x000fe40000010000 */
[----:B------:R-:W-:Y:S01]  /*2ef0*/  FMUL.FTZ R130, R0, R106 ;  /* 0x0000006a00827220 */ /* 0x000fe20000410000 */
[----:B------:R0:W-:Y:S01]  /*2f00*/  @!P0 STS.128 [R7.X16+0x21b0], R40 ;  /* 0x0021b02807008388 */ /* 0x0001e2000000cc00 */
[----:B------:R-:W-:Y:S02]  /*2f10*/  FFMA.FTZ R123, R113, -R126, R141 ;  /* 0x8000007e717b7223 */ /* 0x000fe4000001008d */
[----:B------:R-:W-:Y:S02]  /*2f20*/  FMUL.FTZ R47, R121, R112 ;  /* 0x00000070792f7220 */ /* 0x000fe40000410000 */
[----:B------:R-:W-:-:S02]  /*2f30*/  FADD.FTZ R124, -R124, R119 ;  /* 0x000000777c7c7221 */ /* 0x000fc40000010100 */
[----:B------:R-:W-:Y:S02]  /*2f40*/  FMUL.FTZ R132, R115, R112 ;  /* 0x0000007073847220 */ /* 0x000fe40000410000 */
[----:B------:R-:W-:Y:S02]  /*2f50*/  FMUL.FTZ R131, R3, R124 ;  /* 0x0000007c03837220 */ /* 0x000fe40000410000 */
[-C--:B------:R-:W-:Y:S01]  /*2f60*/  FMUL.FTZ R133, R121, R130.reuse ;  /* 0x0000008279857220 */ /* 0x080fe20000410000 */
[----:B------:R1:W-:Y:S01]  /*2f70*/  STS [R27.X4+0x438], R132 ;  /* 0x000438841b007388 */ /* 0x0003e20000004800 */
[----:B------:R-:W-:Y:S02]  /*2f80*/  FMUL.FTZ R134, R115, R130 ;  /* 0x0000008273867220 */ /* 0x000fe40000410000 */
[C---:B------:R-:W-:Y:S02]  /*2f90*/  FFMA.FTZ R133, R123.reuse, R112, R133 ;  /* 0x000000707b857223 */ /* 0x040fe40000010085 */
[----:B0-----:R-:W-:Y:S01]  /*2fa0*/  FFMA.FTZ R40, R123, R130, -R47 ;  /* 0x000000827b287223 */ /* 0x001fe2000001082f */
[----:B------:R0:W-:Y:S01]  /*2fb0*/  STS [R27.X4+0x43c], R134 ;  /* 0x00043c861b007388 */ /* 0x0001e20000004800 */
[----:B------:R-:W-:-:S02]  /*2fc0*/  FMUL.FTZ R47, R3, R44 ;  /* 0x0000002c032f7220 */ /* 0x000fc40000410000 */
[C---:B------:R-:W-:Y:S02]  /*2fd0*/  FMUL.FTZ R43, R110.reuse, -R122 ;  /* 0x8000007a6e2b7220 */ /* 0x040fe40000410000 */
[-C--:B------:R-:W-:Y:S02]  /*2fe0*/  FMUL.FTZ R41, R110, -R124.reuse ;  /* 0x8000007c6e297220 */ /* 0x080fe40000410000 */
[-C--:B------:R-:W-:Y:S02]  /*2ff0*/  FFMA.FTZ R125, R102, -R47.reuse, R140 ;  /* 0x8000002f667d7223 */ /* 0x080fe4000001008c */
[C---:B------:R-:W-:Y:S02]  /*3000*/  FFMA.FTZ R43, R108.reuse, R124, R43 ;  /* 0x0000007c6c2b7223 */ /* 0x040fe4000001002b */
[----:B------:R-:W-:Y:S02]  /*3010*/  FFMA.FTZ R41, R108, R122, -R41 ;  /* 0x0000007a6c297223 */ /* 0x000fe40000010829 */
[----:B------:R-:W-:-:S02]  /*3020*/  FFMA.FTZ R126, R62, -R47, R142 ;  /* 0x8000002f3e7e7223 */ /* 0x000fc4000001008e */
[----:B------:R-:W-:Y:S02]  /*3030*/  FMUL.FTZ R47, R3, R122 ;  /* 0x0000007a032f7220 */ /* 0x000fe40000410000 */
[----:B------:R-:W-:Y:S02]  /*3040*/  FMUL.FTZ R42, R125, R131 ;  /* 0x000000837d2a7220 */ /* 0x000fe40000410000 */
[----:B------:R-:W-:Y:S02]  /*3050*/  FADD.FTZ R118, -R118, R43 ;  /* 0x0000002b76767221 */ /* 0x000fe40000010100 */
[----:B------:R-:W-:Y:S02]  /*3060*/  FADD.FTZ R119, R114, R41 ;  /* 0x0000002972777221 */ /* 0x000fe40000010000 */
[----:B------:R-:W-:Y:S02]  /*3070*/  FFMA.FTZ R41, R126, R47, R42 ;  /* 0x0000002f7e297223 */ /* 0x000fe4000001002a */
[----:B------:R-:W-:-:S02]  /*3080*/  FMUL.FTZ R42, R127, -R118 ;  /* 0x800000767f2a7220 */ /* 0x000fc40000410000 */
[----:B------:R-:W-:Y:S02]  /*3090*/  FMUL.FTZ R127, R127, -R119 ;  /* 0x800000777f7f7220 */ /* 0x000fe40000410000 */
[----:B------:R-:W-:Y:S02]  /*30a0*/  FMUL.FTZ R110, R2, R61 ;  /* 0x0000003d026e7220 */ /* 0x000fe40000410000 */
[----:B------:R-:W-:Y:S02]  /*30b0*/  FFMA.FTZ R127, R129, R118, R127 ;  /* 0x00000076817f7223 */ /* 0x000fe4000001007f */
[----:B------:R-:W-:Y:S02]  /*30c0*/  FMUL.FTZ R43, R125, R47 ;  /* 0x0000002f7d2b7220 */ /* 0x000fe40000410000 */
[----:B------:R-:W-:Y:S02]  /*30d0*/  FADD.FTZ R114, -R120, R127 ;  /* 0x0000007f78727221 */ /* 0x000fe40000010100 */
[----:B------:R-:W-:-:S02]  /*30e0*/  FFMA.FTZ R127, R45, -R110, R105 ;  /* 0x8000006e2d7f7223 */ /* 0x000fc40000010069 */
[----:B------:R-:W-:Y:S02]  /*30f0*/  FMUL.FTZ R130, R2, R118 ;  /* 0x0000007602827220 */ /* 0x000fe40000410000 */
[----:B------:R-:W-:Y:S02]  /*3100*/  FFMA.FTZ R137, R126, R131, -R43 ;  /* 0x000000837e897223 */ /* 0x000fe4000001082b */
[----:B-1----:R-:W-:Y:S02]  /*3110*/  FMUL.FTZ R132, R44, R47 ;  /* 0x0000002f2c847220 */ /* 0x002fe40000410000 */
[----:B------:R-:W-:Y:S02]  /*3120*/  FFMA.FTZ R43, R129, R119, -R42 ;  /* 0x00000077812b7223 */ /* 0x000fe4000001082a */
[----:B------:R-:W-:Y:S01]  /*3130*/  FMUL.FTZ R108, R4, R103 ;  /* 0x00000067046c7220 */ /* 0x000fe20000410000 */
[----:B------:R-:W-:Y:S01]  /*3140*/  STS [R27.X4+0x430], R132 ;  /* 0x000430841b007388 */ /* 0x000fe20000004800 */
[----:B------:R-:W-:-:S02]  /*3150*/  FMUL.FTZ R42, R2, R119 ;  /* 0x00000077022a7220 */ /* 0x000fc40000410000 */
[----:B------:R-:W-:Y:S02]  /*3160*/  FFMA.FTZ R110, R111, -R110, R135 ;  /* 0x8000006e6f6e7223 */ /* 0x000fe40000010087 */
[----:B------:R-:W-:Y:S02]  /*3170*/  FMUL.FTZ R47, R127, R130 ;  /* 0x000000827f2f7220 */ /* 0x000fe40000410000 */
[----:B0-----:R-:W-:Y:S02]  /*3180*/  FMUL.FTZ R134, R44, R131 ;  /* 0x000000832c867220 */ /* 0x001fe40000410000 */
[----:B------:R-:W-:Y:S02]  /*3190*/  FADD.FTZ R116, R116, R43 ;  /* 0x0000002b74747221 */ /* 0x000fe40000010000 */
[----:B------:R-:W-:Y:S01]  /*31a0*/  FFMA.FTZ R112, R109, -R108, R128 ;  /* 0x8000006c6d707223 */ /* 0x000fe20000010080 */
[----:B------:R0:W-:Y:S01]  /*31b0*/  STS [R27.X4+0x434], R134 ;  /* 0x000434861b007388 */ /* 0x0001e20000004800 */
[----:B------:R-:W-:-:S02]  /*31c0*/  FFMA.FTZ R129, R110, R42, R47 ;  /* 0x0000002a6e817223 */ /* 0x000fc4000001002f */
[----:B------:R-:W-:Y:S02]  /*31d0*/  FFMA.FTZ R108, R63, -R108, R104 ;  /* 0x8000006c3f6c7223 */ /* 0x000fe40000010068 */
[C---:B------:R-:W-:Y:S02]  /*31e0*/  FMUL.FTZ R47, R4.reuse, R114 ;  /* 0x00000072042f7220 */ /* 0x040fe40000410000 */
[----:B------:R-:W-:Y:S02]  /*31f0*/  FMUL.FTZ R131, R127, R42 ;  /* 0x0000002a7f837220 */ /* 0x000fe40000410000 */
[----:B------:R-:W-:Y:S02]  /*3200*/  FMUL.FTZ R43, R4, R116 ;  /* 0x00000074042b7220 */ /* 0x000fe40000410000 */
[----:B0-----:R-:W-:Y:S02]  /*3210*/  FMUL.FTZ R134, R61, R42 ;  /* 0x0000002a3d867220 */ /* 0x001fe40000410000 */
[----:B------:R-:W-:-:S02]  /*3220*/  FMUL.FTZ R42, R108, R47 ;  /* 0x0000002f6c2a7220 */ /* 0x000fc40000410000 */
[-C--:B------:R-:W-:Y:S01]  /*3230*/  FFMA.FTZ R131, R110, R130.reuse, -R131 ;  /* 0x000000826e837223 */ /* 0x080fe20000010883 */
[----:B------:R0:W-:Y:S01]  /*3240*/  STS [R27.X4+0x428], R134 ;  /* 0x000428861b007388 */ /* 0x0001e20000004800 */
[----:B------:R-:W-:Y:S02]  /*3250*/  FMUL.FTZ R144, R61, R130 ;  /* 0x000000823d907220 */ /* 0x000fe40000410000 */
[C---:B------:R-:W-:Y:S02]  /*3260*/  FMUL.FTZ R130, R103.reuse, R43 ;  /* 0x0000002b67827220 */ /* 0x040fe40000410000 */
[----:B------:R-:W-:Y:S01]  /*3270*/  FMUL.FTZ R132, R103, R47 ;  /* 0x0000002f67847220 */ /* 0x000fe20000410000 */
[----:B------:R1:W-:Y:S01]  /*3280*/  STS [R27.X4+0x42c], R144 ;  /* 0x00042c901b007388 */ /* 0x0003e20000004800 */
[-C--:B------:R-:W-:Y:S02]  /*3290*/  FFMA.FTZ R42, R112, R43.reuse, R42 ;  /* 0x0000002b702a7223 */ /* 0x080fe4000001002a */
[----:B------:R-:W-:Y:S01]  /*32a0*/  FMUL.FTZ R120, R108, R43 ;  /* 0x0000002b6c787220 */ /* 0x000fe20000410000 */
[----:B------:R-:W-:Y:S01]  /*32b0*/  STS [R27.X4+0x420], R130 ;  /* 0x000420821b007388 */ /* 0x000fe20000004800 */
[----:B------:R-:W-:Y:S01]  /*32c0*/  FADD.FTZ R42, RZ, R42 ;  /* 0x0000002aff2a7221 */ /* 0x000fe20000010000 */
[----:B------:R-:W-:Y:S01]  /*32d0*/  IADD3 R43, R50, 0x40, RZ ;  /* 0x00000040322b7810 */ /* 0x000fe20007ffe0ff */
[----:B------:R-:W-:Y:S01]  /*32e0*/  FFMA.FTZ R120, R112, R47, -R120 ;  /* 0x0000002f70787223 */ /* 0x000fe20000010878 */
[----:B------:R-:W-:Y:S01]  /*32f0*/  STS [R27.X4+0x424], R132 ;  /* 0x000424841b007388 */ /* 0x000fe20000004800 */
[----:B------:R-:W-:Y:S01]  /*3300*/  FADD.FTZ R42, R42, R129 ;  /* 0x000000812a2a7221 */ /* 0x000fe20000010000 */
[----:B0-----:R-:W-:Y:S01]  /*3310*/  LEA.HI.SX32 R134, R43, R50, 0x1b ;  /* 0x000000322b867211 */ /* 0x001fe200078fdaff */
[----:B------:R-:W-:Y:S01]  /*3320*/  FADD.FTZ R120, RZ, R120 ;  /* 0x00000078ff787221 */ /* 0x000fe20000010000 */
[----:B------:R-:W-:Y:S01]  /*3330*/  BAR.SYNC.DEFER_BLOCKING 0x0 ;  /* 0x0000000000007b1d */ /* 0x000fe20000010000 */
[----:B------:R-:W-:Y:S01]  /*3340*/  FADD.FTZ R146, R42, R41 ;  /* 0x000000292a927221 */ /* 0x000fe20000010000 */
[----:B------:R-:W-:Y:S01]  /*3350*/  LEA R41, R31, 0xffffff80, 0x7 ;  /* 0xffffff801f297811 */ /* 0x000fe200078e38ff */
[----:B------:R-:W-:-:S02]  /*3360*/  FADD.FTZ R120, R120, R131 ;  /* 0x0000008378787221 */ /* 0x000fc40000010000 */
[----:B------:R-:W-:Y:S01]  /*3370*/  FADD.FTZ R133, R146, R133 ;  /* 0x0000008592857221 */ /* 0x000fe20000010000 */
[----:B------:R-:W-:Y:S01]  /*3380*/  IADD3 R41, -R41, c[0x0][0x168], RZ ;  /* 0x00005a0029297a10 */ /* 0x000fe20007ffe1ff */
[----:B------:R-:W-:Y:S02]  /*3390*/  FMUL.FTZ R146, R9, R142 ;  /* 0x0000008e09927220 */ /* 0x000fe40000410000 */
[----:B------:R-:W-:Y:S01]  /*33a0*/  FADD.FTZ R137, R120, R137 ;  /* 0x0000008978897221 */ /* 0x000fe20000010000 */
[----:B------:R-:W-:Y:S01]  /*33b0*/  LEA R142, R41, -R50, 0x1 ;  /* 0x80000032298e7211 */ /* 0x000fe200078e08ff */
[----:B------:R-:W-:Y:S02]  /*33c0*/  FMUL.FTZ R42, R11, R128 ;  /* 0x000000800b2a7220 */ /* 0x000fe40000410000 */
[----:B------:R-:W-:Y:S01]  /*33d0*/  FADD.FTZ R120, R137, R40 ;  /* 0x0000002889787221 */ /* 0x000fe20000010000 */
[----:B------:R-:W-:Y:S01]  /*33e0*/  ISETP.GE.AND P0, PT, R142, 0x1, PT ;  /* 0x000000018e00780c */ /* 0x000fe20003f06270 */
[----:B------:R-:W-:-:S02]  /*33f0*/  FFMA.FTZ R104, -R11, R104, -RZ ;  /* 0x000000680b687223 */ /* 0x000fc400000109ff */
[----:B-1----:R-:W-:Y:S01]  /*3400*/  FMUL.FTZ R144, R10, R135 ;  /* 0x000000870a907220 */ /* 0x002fe20000410000 */
[----:B------:R-:W-:Y:S01]  /*3410*/  SHF.L.U32 R135, R6, 0x2, RZ ;  /* 0x0000000206877819 */ /* 0x000fe200000006ff */
[----:B------:R-:W-:Y:S02]  /*3420*/  FFMA.FTZ R40, -R10, R105, -RZ ;  /* 0x000000690a287223 */ /* 0x000fe400000109ff */
        /* <DEDUP_REMOVED lines=10> */
[----:B------:R-:W-:Y:S04]  /*34d0*/  STS [R27.X4+0x844], R104 ;  /* 0x000844681b007388 */ /* 0x000fe80000004800 */
[----:B------:R1:W-:Y:S01]  /*34e0*/  STS [R27.X4+0x848], R144 ;  /* 0x000848901b007388 */ /* 0x0003e20000004800 */
[----:B-----5:R-:W-:Y:S01]  /*34f0*/  FFMA.FTZ R42, -R9, R140, -RZ ;  /* 0x0000008c092a7223 */ /* 0x020fe200000109ff */
[----:B------:R-:W-:-:S02]  /*3500*/  SHF.L.U64.HI R140, R6, 0x2, R5 ;  /* 0x00000002068c7819 */ /* 0x000fc40000010205 */
[----:B------:R0:W-:Y:S04]  /*3510*/  STS [R27.X4+0x84c], R40 ;  /* 0x00084c281b007388 */ /* 0x0001e80000004800 */
[----:B------:R0:W-:Y:S01]  /*3520*/  STS [R27.X4+0x850], R146 ;  /* 0x000850921b007388 */ /* 0x0001e20000004800 */
[----:B-1----:R-:W-:-:S03]  /*3530*/  IMAD R144, R140, c[0x0][0x2b0], RZ ;  /* 0x0000ac008c907a24 */ /* 0x002fc600078e02ff */
[----:B------:R1:W-:Y:S01]  /*3540*/  STS [R27.X4+0x854], R42 ;  /* 0x0008542a1b007388 */ /* 0x0003e20000004800 */
[----:B------:R-:W-:-:S03]  /*3550*/  IMAD R140, R140, c[0x0][0x2d0], RZ ;  /* 0x0000b4008c8c7a24 */ /* 0x000fc600078e02ff */
[----:B------:R1:W-:Y:S04]  /*3560*/  STS [R27.X4+0x858], R148 ;  /* 0x000858941b007388 */ /* 0x0003e80000004800 */
[----:B------:R1:W-:Y:S04]  /*3570*/  STS [R27.X4+0x85c], R46 ;  /* 0x00085c2e1b007388 */ /* 0x0003e80000004800 */
[----:B------:R-:W-:Y:S06]  /*3580*/  BAR.SYNC.DEFER_BLOCKING 0x0 ;  /* 0x0000000000007b1d */ /* 0x000fec0000010000 */
[----:B------:R-:W-:Y:S05]  /*3590*/  @!P0 BRA `(.L_x_14265) ;  /* 0x000002d000008947 */ /* 0x000fea0003800000 */
[----:B01234-:R-:W-:Y:S01]  /*35a0*/  SHF.R.S32.HI R47, RZ, 0x1f, R54 ;  /* 0x0000001fff2f7819 */ /* 0x01ffe20000011436 */
[----:B------:R-:W0:Y:S01]  /*35b0*/  LDS R141, [R28.X4+0x840] ;  /* 0x000840001c8d7984 */ /* 0x000e220000004800 */
[----:B------:R-:W-:Y:S01]  /*35c0*/  ULDC.64 UR6, c[0x0][0x2b8] ;  /* 0x0000ae0000067ab9 */ /* 0x000fe20000000a00 */
[----:B------:R-:W-:Y:S01]  /*35d0*/  IMAD.WIDE.U32 R40, R54, c[0x0][0x2a0], RZ ;  /* 0x0000a80036287a25 */ /* 0x000fe200078e00ff */
[----:B------:R-:W-:-:S02]  /*35e0*/  USHF.R.U64 UR6, UR6, 0x1, UR7 ;  /* 0x0000000106067899 */ /* 0x000fc40008001207 */
[----:B------:R-:W-:Y:S01]  /*35f0*/  ULDC.64 UR8, c[0x0][0x298] ;  /* 0x0000a60000087ab9 */ /* 0x000fe20000000a00 */
[C---:B------:R-:W-:Y:S01]  /*3600*/  IMAD R43, R47.reuse, c[0x0][0x2a0], RZ ;  /* 0x0000a8002f2b7a24 */ /* 0x040fe200078e02ff */
[----:B------:R-:W-:Y:S01]  /*3610*/  USHF.R.U32.HI UR7, URZ, 0x1, UR7 ;  /* 0x000000013f077899 */ /* 0x000fe20008011607 */
[----:B------:R-:W-:Y:S01]  /*3620*/  IMAD R47, R47, c[0x0][0x2c0], RZ ;  /* 0x0000b0002f2f7a24 */ /* 0x000fe200078e02ff */
[----:B------:R-:W-:Y:S01]  /*3630*/  USHF.R.U32.HI UR5, URZ, 0x1, UR9 ;  /* 0x000000013f057899 */ /* 0x000fe20008011609 */
[C---:B------:R-:W-:Y:S01]  /*3640*/  IMAD R105, R54.reuse, c[0x0][0x2a4], R43 ;  /* 0x0000a90036697a24 */ /* 0x040fe200078e022b */
[----:B------:R-:W-:Y:S01]  /*3650*/  USHF.R.U64 UR8, UR8, 0x1, UR9 ;  /* 0x0000000108087899 */ /* 0x000fe20008001209 */
[----:B------:R-:W-:-:S03]  /*3660*/  IMAD.WIDE.U32 R42, R54, c[0x0][0x2c0], RZ ;  /* 0x0000b000362a7a25 */ /* 0x000fc600078e00ff */
[----:B------:R-:W-:Y:S01]  /*3670*/  IADD3 R41, R41, R105, RZ ;  /* 0x0000006929297210 */ /* 0x000fe20007ffe0ff */
[----:B------:R-:W-:Y:S02]  /*3680*/  IMAD R47, R54, c[0x0][0x2c4], R47 ;  /* 0x0000b100362f7a24 */ /* 0x000fe400078e022f */
[----:B------:R-:W-:Y:S02]  /*3690*/  IMAD R146, R56, UR7, RZ ;  /* 0x0000000738927c24 */ /* 0x000fe4000f8e02ff */
[----:B------:R-:W-:Y:S01]  /*36a0*/  IMAD R46, R138, c[0x0][0x2b0], RZ ;  /* 0x0000ac008a2e7a24 */ /* 0x000fe200078e02ff */
[----:B------:R-:W-:Y:S01]  /*36b0*/  IADD3 R43, R43, R47, RZ ;  /* 0x0000002f2b2b7210 */ /* 0x000fe20007ffe0ff */
[----:B------:R-:W-:Y:S01]  /*36c0*/  IMAD R147, R55, UR6, R146 ;  /* 0x0000000637937c24 */ /* 0x000fe2000f8e0292 */
[----:B------:R-:W-:Y:S01]  /*36d0*/  SHF.L.U32 R47, R136, 0x8, RZ ;  /* 0x00000008882f7819 */ /* 0x000fe200000006ff */
[C---:B------:R-:W-:Y:S02]  /*36e0*/  IMAD R136, R56.reuse, UR5, RZ ;  /* 0x0000000538887c24 */ /* 0x040fe4000f8e02ff */
[----:B------:R-:W-:Y:S01]  /*36f0*/  IMAD.WIDE.U32 R42, R56, UR6, R42 ;  /* 0x00000006382a7c25 */ /* 0x000fe2000f8e002a */
[----:B------:R-:W-:-:S03]  /*3700*/  IADD3 R104, P0, R47, R50, RZ ;  /* 0x000000322f687210 */ /* 0x000fc60007f1e0ff */
[----:B------:R-:W-:Y:S01]  /*3710*/  IMAD R149, R55, UR8, R136 ;  /* 0x0000000837957c24 */ /* 0x000fe2000f8e0288 */
[----:B------:R-:W-:Y:S01]  /*3720*/  LEA.HI.X.SX32 R105, R47, RZ, 0x1, P0 ;  /* 0x000000ff2f697211 */ /* 0x000fe200000f0eff */
[----:B------:R-:W-:Y:S01]  /*3730*/  IMAD.WIDE.U32 R40, R56, UR8, R40 ;  /* 0x0000000838287c25 */ /* 0x000fe2000f8e0028 */
[----:B------:R-:W-:-:S03]  /*3740*/  IADD3 R43, R147, R43, RZ ;  /* 0x0000002b932b7210 */ /* 0x000fc60007ffe0ff */
[----:B------:R-:W-:Y:S01]  /*3750*/  IMAD R138, R138, c[0x0][0x2d0], RZ ;  /* 0x0000b4008a8a7a24 */ /* 0x000fe200078e02ff */
[----:B------:R-:W-:Y:S01]  /*3760*/  IADD3 R149, R149, R41, RZ ;  /* 0x0000002995957210 */ /* 0x000fe20007ffe0ff */
[C---:B------:R-:W-:Y:S01]  /*3770*/  IMAD R151, R7.reuse, c[0x0][0x2b4], R46 ;  /* 0x0000ad0007977a24 */ /* 0x040fe200078e022e */
[----:B------:R-:W-:Y:S01]  /*3780*/  LEA R147, P0, R40, c[0x0][0x318], 0x3 ;  /* 0x0000c60028937a11 */ /* 0x000fe200078018ff */
[----:B------:R-:W-:Y:S01]  /*3790*/  IMAD.WIDE.U32 R46, R7, c[0x0][0x2b0], R104 ;  /* 0x0000ac00072e7a25 */ /* 0x000fe200078e0068 */
[----:B------:R-:W-:-:S03]  /*37a0*/  LEA R41, P1, R42, c[0x0][0x320], 0x3 ;  /* 0x0000c8002a297a11 */ /* 0x000fc600078218ff */
[C---:B------:R-:W-:Y:S01]  /*37b0*/  IMAD R153, R7.reuse, c[0x0][0x2d4], R138 ;  /* 0x0000b50007997a24 */ /* 0x040fe200078e028a */
[----:B------:R-:W-:Y:S01]  /*37c0*/  LEA.HI.X R138, R40, c[0x0][0x31c], R149, 0x3, P0 ;  /* 0x0000c700288a7a11 */ /* 0x000fe200000f1c95 */
[----:B------:R-:W-:Y:S01]  /*37d0*/  IMAD.WIDE.U32 R104, R7, c[0x0][0x2d0], R104 ;  /* 0x0000b40007687a25 */ /* 0x000fe200078e0068 */
[----:B------:R-:W-:Y:S02]  /*37e0*/  LEA.HI.X R136, R42, c[0x0][0x324], R43, 0x3, P1 ;  /* 0x0000c9002a887a11 */ /* 0x000fe400008f1c2b */
[----:B------:R-:W-:Y:S02]  /*37f0*/  IADD3 R47, R47, R151, RZ ;  /* 0x000000972f2f7210 */ /* 0x000fe40007ffe0ff */
[----:B------:R-:W-:Y:S02]  /*3800*/  LEA R40, P0, R46, R147, 0x2 ;  /* 0x000000932e287211 */ /* 0x000fe400078010ff */
[----:B------:R-:W-:Y:S02]  /*3810*/  IADD3 R43, R105, R153, RZ ;  /* 0x00000099692b7210 */ /* 0x000fe40007ffe0ff */
[----:B------:R-:W-:-:S02]  /*3820*/  LEA R42, P1, R104, R41, 0x2 ;  /* 0x00000029682a7211 */ /* 0x000fc400078210ff */
[----:B------:R-:W-:Y:S02]  /*3830*/  LEA.HI.X R41, R46, R138, R47, 0x2, P0 ;  /* 0x0000008a2e297211 */ /* 0x000fe400000f142f */
[----:B------:R-:W-:-:S03]  /*3840*/  LEA.HI.X R43, R104, R136, R43, 0x2, P1 ;  /* 0x00000088682b7211 */ /* 0x000fc600008f142b */
[----:B------:R1:W-:Y:S04]  /*3850*/  RED.E.ADD.F32.FTZ.RN.STRONG.GPU [R40.64], R145 ;  /* 0x000000912800798e */ /* 0x0003e8000c10e78a */
[----:B0-----:R1:W-:Y:S02]  /*3860*/  RED.E.ADD.F32.FTZ.RN.STRONG.GPU [R42.64], R141 ;  /* 0x0000008d2a00798e */ /* 0x0013e4000c10e78a */
.L_x_14265:
[----:B01234-:R-:W-:Y:S05]  /*3870*/  BSYNC B0 ;  /* 0x0000000000007941 */ /* 0x01ffea0003800000 */
.L_x_14264:
[----:B------:R-:W0:Y:S01]  /*3880*/  LDS R143, [R143.X4+0x8c0] ;  /* 0x0008c0008f8f7984 */ /* 0x000e220000004800 */
        /* <DEDUP_REMOVED lines=17> */
.L_x_14267:
[----:B------:R-:W-:Y:S05]  /*39a0*/  BSYNC B0 ;  /* 0x0000000000007941 */ /* 0x000fea0003800000 */
.L_x_14266:
[----:B-1----:R1:W2:Y:S01]  /*39b0*/  LDS R139, [R134.X4+0x940] ;  /* 0x00094000868b7984 */ /* 0x0022a20000004800 */
        /* <DEDUP_REMOVED lines=8> */
.L_x_14269:
[----:B------:R-:W-:Y:S05]  /*3a40*/  BSYNC B0 ;  /* 0x0000000000007941 */ /* 0x000fea0003800000 */
.L_x_14268:
[----:B---3--:R3:W4:Y:S01]  /*3a50*/  LDS R137, [R26.X4+0x9c0] ;  /* 0x0009c0001a897984 */ /* 0x0087220000004800 */
        /* <DEDUP_REMOVED lines=8> */
.L_x_14271:
[----:B------:R-:W-:Y:S05]  /*3ae0*/  BSYNC B0 ;  /* 0x0000000000007941 */ /* 0x000fea0003800000 */
.L_x_14270:
[----:B-1----:R1:W3:Y:S01]  /*3af0*/  LDS R129, [R25.X4+0xa40] ;  /* 0x000a400019817984 */ /* 0x0022e20000004800 */
        /* <DEDUP_REMOVED lines=8> */
.L_x_14273:
[----:B------:R-:W-:Y:S05]  /*3b80*/  BSYNC B0 ;  /* 0x0000000000007941 */ /* 0x000fea0003800000 */
.L_x_14272:
[----:B-1-3--:R1:W3:Y:S01]  /*3b90*/  LDS R129, [R24.X4+0xac0] ;  /* 0x000ac00018817984 */ /* 0x00a2e20000004800 */
        /* <DEDUP_REMOVED lines=8> */
.L_x_14275:
[----:B------:R-:W-:Y:S05]  /*3c20*/  BSYNC B0 ;  /* 0x0000000000007941 */ /* 0x000fea0003800000 */
.L_x_14274:
        /* <DEDUP_REMOVED lines=9> */
.L_x_14277:
[----:B------:R-:W-:Y:S05]  /*3cc0*/  BSYNC B0 ;  /* 0x0000000000007941 */ /* 0x000fea0003800000 */
.L_x_14276:
        /* <DEDUP_REMOVED lines=9> */
.L_x_14279:
[----:B------:R-:W-:Y:S05]  /*3d60*/  BSYNC B0 ;  /* 0x0000000000007941 */ /* 0x000fea0003800000 */
.L_x_14278:
[----:B-1----:R-:W1:Y:S01]  /*3d70*/  SHFL.DOWN PT, R40, R133, 0x1, 0x1f ;  /* 0x08201f0085287f89 */ /* 0x002e6200000e0000 */
[C---:B------:R-:W-:Y:S01]  /*3d80*/  ISETP.GT.AND P0, PT, R30.reuse, 0x1e, PT ;  /* 0x0000001e1e00780c */ /* 0x040fe20003f04270 */
[----:B------:R-:W-:Y:S01]  /*3d90*/  FMUL.FTZ R47, R65, R122 ;  /* 0x0000007a412f7220 */ /* 0x000fe20000410000 */
[----:B------:R-:W-:Y:S01]  /*3da0*/  ISETP.NE.AND P1, PT, R30, RZ, PT ;  /* 0x000000ff1e00720c */ /* 0x000fe20003f25270 */
[----:B------:R-:W5:Y:S01]  /*3db0*/  SHFL.DOWN PT, R41, R120, 0x1, 0x1f ;  /* 0x08201f0078297f89 */ /* 0x000f6200000e0000 */
[----:B------:R-:W-:Y:S01]  /*3dc0*/  ISETP.NE.AND P2, PT, R50, RZ, PT ;  /* 0x000000ff3200720c */ /* 0x000fe20003f45270 */
[----:B------:R-:W-:Y:S01]  /*3dd0*/  FMUL.FTZ R63, R63, R114 ;  /* 0x000000723f3f7220 */ /* 0x000fe20000410000 */
[----:B------:R-:W-:Y:S07]  /*3de0*/  BSSY B0, `(.L_x_14280) ;  /* 0x000004c000007945 */ /* 0x000fee0003800000 */
        /* <DEDUP_REMOVED lines=13> */
[----:B------:R-:W-:Y:S01]  /*3ec0*/  ISETP.GT.AND P0, PT, R30, 0x17, PT ;  /* 0x000000171e00780c */ /* 0x000fe20003f04270 */
[----:B------:R-:W-:Y:S02]  /*3ed0*/  FMUL.FTZ R41, R65, R107 ;  /* 0x0000006b41297220 */ /* 0x000fe40000410000 */
[----:B------:R-:W5:Y:S02]  /*3ee0*/  SHFL.DOWN PT, R43, R120, 0x8, 0x1f ;  /* 0x09001f00782b7f89 */ /* 0x000f6400000e0000 */
[----:B------:R-:W-:Y:S02]  /*3ef0*/  FFMA.FTZ R42, R64, R106, -R41 ;  /* 0x0000006a402a7223 */ /* 0x000fe40000010829 */
[----:B------:R-:W-:Y:S02]  /*3f00*/  FMUL.FTZ R41, R102, R124 ;  /* 0x0000007c66297220 */ /* 0x000fe40000410000 */
[----:B------:R-:W-:-:S04]  /*3f10*/  FMUL.FTZ R42, R121, R42 ;  /* 0x0000002a792a7220 */ /* 0x000fc80000410000 */
[----:B-1----:R-:W-:Y:S02]  /*3f20*/  @!P0 FADD.FTZ R133, R133, R40 ;  /* 0x0000002885858221 */ /* 0x002fe40000010000 */
[C---:B------:R-:W-:Y:S02]  /*3f30*/  FMUL.FTZ R40, R65.reuse, R106 ;  /* 0x0000006a41287220 */ /* 0x040fe40000410000 */
[----:B-----5:R-:W-:Y:S01]  /*3f40*/  @!P0 FADD.FTZ R120, R120, R43 ;  /* 0x0000002b78788221 */ /* 0x020fe20000010000 */
[----:B------:R-:W1:Y:S01]  /*3f50*/  SHFL.DOWN PT, R46, R133, 0x10, 0x1f ;  /* 0x0a001f00852e7f89 */ /* 0x000e6200000e0000 */
[-C--:B------:R-:W-:Y:S01]  /*3f60*/  FMUL.FTZ R43, R65, R124.reuse ;  /* 0x0000007c412b7220 */ /* 0x080fe20000410000 */
[----:B------:R-:W-:Y:S01]  /*3f70*/  ISETP.GT.AND P0, PT, R30, 0xf, PT ;  /* 0x0000000f1e00780c */ /* 0x000fe20003f04270 */
[----:B------:R-:W-:Y:S01]  /*3f80*/  FFMA.FTZ R124, R64, R124, -R47 ;  /* 0x0000007c407c7223 */ /* 0x000fe2000001082f */
[----:B------:R-:W5:Y:S01]  /*3f90*/  SHFL.DOWN PT, R105, R120, 0x10, 0x1f ;  /* 0x0a001f0078697f89 */ /* 0x000f6200000e0000 */
[----:B------:R-:W-:-:S02]  /*3fa0*/  FMUL.FTZ R106, R117, R106 ;  /* 0x0000006a756a7220 */ /* 0x000fc40000410000 */
[CC--:B------:R-:W-:Y:S02]  /*3fb0*/  FFMA.FTZ R40, R64.reuse, R107.reuse, R40 ;  /* 0x0000006b40287223 */ /* 0x0c0fe40000010028 */
[----:B------:R-:W-:Y:S02]  /*3fc0*/  FFMA.FTZ R43, R64, R122, R43 ;  /* 0x0000007a402b7223 */ /* 0x000fe4000001002b */
[----:B------:R-:W-:Y:S02]  /*3fd0*/  FMUL.FTZ R124, R125, R124 ;  /* 0x0000007c7d7c7220 */ /* 0x000fe40000410000 */
[----:B------:R-:W-:Y:S02]  /*3fe0*/  FFMA.FTZ R106, R113, R107, R106 ;  /* 0x0000006b716a7223 */ /* 0x000fe4000001006a */
[----:B------:R-:W-:Y:S02]  /*3ff0*/  FFMA.FTZ R40, R123, R40, R42 ;  /* 0x000000287b287223 */ /* 0x000fe4000001002a */
[----:B------:R-:W-:-:S02]  /*4000*/  FFMA.FTZ R47, R62, R122, R41 ;  /* 0x0000007a3e2f7223 */ /* 0x000fc40000010029 */
[C---:B------:R-:W-:Y:S02]  /*4010*/  FMUL.FTZ R41, R65.reuse, R119 ;  /* 0x0000007741297220 */ /* 0x040fe40000410000 */
[----:B------:R-:W-:Y:S02]  /*4020*/  FFMA.FTZ R124, R126, R43, R124 ;  /* 0x0000002b7e7c7223 */ /* 0x000fe4000001007c */
[----:B------:R-:W-:Y:S02]  /*4030*/  FMUL.FTZ R43, R65, R116 ;  /* 0x00000074412b7220 */ /* 0x000fe40000410000 */
[----:B------:R-:W-:Y:S02]  /*4040*/  FFMA.FTZ R115, R115, R106, R40 ;  /* 0x0000006a73737223 */ /* 0x000fe40000010028 */
[-C--:B------:R-:W-:Y:S02]  /*4050*/  FFMA.FTZ R40, R64, R118.reuse, -R41 ;  /* 0x0000007640287223 */ /* 0x080fe40000010829 */
[----:B------:R-:W-:-:S02]  /*4060*/  FMUL.FTZ R42, R45, R118 ;  /* 0x000000762d2a7220 */ /* 0x000fc40000410000 */
[C---:B------:R-:W-:Y:S02]  /*4070*/  FMUL.FTZ R118, R65.reuse, R118 ;  /* 0x0000007641767220 */ /* 0x040fe40000410000 */
[-C--:B------:R-:W-:Y:S02]  /*4080*/  FMUL.FTZ R65, R65, R114.reuse ;  /* 0x0000007241417220 */ /* 0x080fe40000410000 */
[----:B------:R-:W-:Y:S02]  /*4090*/  FFMA.FTZ R43, R64, R114, -R43 ;  /* 0x00000072402b7223 */ /* 0x000fe4000001082b */
[----:B-1----:R-:W-:Y:S02]  /*40a0*/  @!P0 FADD.FTZ R133, R133, R46 ;  /* 0x0000002e85858221 */ /* 0x002fe40000010000 */
[----:B-----5:R-:W-:Y:S02]  /*40b0*/  @!P0 FADD.FTZ R120, R120, R105 ;  /* 0x0000006978788221 */ /* 0x020fe40000010000 */
[----:B------:R-:W-:Y:S01]  /*40c0*/  FMUL.FTZ R127, R127, R40 ;  /* 0x000000287f7f7220 */ /* 0x000fe20000410000 */
[----:B------:R-:W-:Y:S01]  /*40d0*/  MOV R40, R133 ;  /* 0x0000008500287202 */ /* 0x000fe20000000f00 */
[C---:B------:R-:W-:Y:S01]  /*40e0*/  FFMA.FTZ R45, R64.reuse, R119, R118 ;  /* 0x00000077402d7223 */ /* 0x040fe20000010076 */
[----:B------:R-:W-:Y:S01]  /*40f0*/  MOV R41, R120 ;  /* 0x0000007800297202 */ /* 0x000fe20000000f00 */
[----:B------:R-:W-:-:S02]  /*4100*/  FFMA.FTZ R65, R64, R116, R65 ;  /* 0x0000007440417223 */ /* 0x000fc40000010041 */
[----:B------:R-:W-:Y:S02]  /*4110*/  FMUL.FTZ R43, R108, R43 ;  /* 0x0000002b6c2b7220 */ /* 0x000fe40000410000 */
[----:B------:R-:W-:Y:S01]  /*4120*/  FFMA.FTZ R42, R111, R119, R42 ;  /* 0x000000776f2a7223 */ /* 0x000fe2000001002a */
[----:B------:R1:W-:Y:S01]  /*4130*/  @!P1 STS.64 [0xc68], R40 ;  /* 0x000c6828ff009388 */ /* 0x0003e20000000a00 */
[----:B------:R-:W-:Y:S02]  /*4140*/  FFMA.FTZ R45, R110, R45, R127 ;  /* 0x0000002d6e2d7223 */ /* 0x000fe4000001007f */
        /* <DEDUP_REMOVED lines=21> */
.L_x_14281:
[----:B-1----:R-:W-:Y:S05]  /*42a0*/  BSYNC B0 ;  /* 0x0000000000007941 */ /* 0x002fea0003800000 */
.L_x_14280:
[----:B------:R-:W-:Y:S02]  /*42b0*/  IADD3 R7, R7, 0x1, RZ ;  /* 0x0000000107077810 */ /* 0x000fe40007ffe0ff */
[----:B------:R-:W-:Y:S02]  /*42c0*/  IADD3 R6, P1, R6, 0x1, RZ ;  /* 0x0000000106067810 */ /* 0x000fe40007f3e0ff */
[----:B------:R-:W-:Y:S02]  /*42d0*/  ISETP.GE.AND P0, PT, R7, c[0x0][0x16c], PT ;  /* 0x00005b0007007a0c */ /* 0x000fe40003f06270 */
[----:B------:R-:W-:-:S11]  /*42e0*/  IADD3.X R5, RZ, R5, RZ, P1, !PT ;  /* 0x00000005ff057210 */ /* 0x000fd60000ffe4ff */
[----:B------:R-:W-:Y:S01]  /*42f0*/  @P0 CALL.REL.NOINC `(.L_x_14251) ;  /* 0x0000001000000944 */ /* 0x000fe20003c00000 */
[----:B------:R-:W-:Y:S05]  /*4300*/  BRA `(.L_x_14282) ;  /* 0xffffce4000007947 */ /* 0x000fea000383ffff */
.L_x_14251:
[----:B------:R-:W1:Y:S01]  /*4310*/  F2F.F16.F32 R2, R15 ;  /* 0x0000000f00027304 */ /* 0x000e620000200800 */
[----:B------:R-:W-:Y:S01]  /*4320*/  BAR.SYNC.DEFER_BLOCKING 0x0 ;  /* 0x0000000000007b1d */ /* 0x000fe20000010000 */
[----:B------:R-:W-:Y:S01]  /*4330*/  IADD3 R40, R31, -0x1, RZ ;  /* 0xffffffff1f287810 */ /* 0x000fe20007ffe0ff */
[----:B------:R-:W-:Y:S01]  /*4340*/  IMAD R5, R55, c[0x0][0x2d8], RZ ;  /* 0x0000b60037057a24 */ /* 0x000fe200078e02ff */
[----:B------:R-:W-:Y:S01]  /*4350*/  ISETP.GT.AND P5, PT, R31, 0x1, PT ;  /* 0x000000011f00780c */ /* 0x000fe20003fa4270 */
[----:B------:R-:W-:Y:S01]  /*4360*/  UIADD3 UR4, UR4, -0x100, URZ ;  /* 0xffffff0004047890 */ /* 0x000fe2000fffe03f */
[----:B------:R-:W-:Y:S02]  /*4370*/  SHF.L.U32 R8, R40, 0x7, RZ ;  /* 0x0000000728087819 */ /* 0x000fe400000006ff */
[----:B------:R-:W-:Y:S01]  /*4380*/  F2F.F16.F32 R12, R12 ;  /* 0x0000000c000c7304 */ /* 0x000fe20000200800 */
[----:B------:R-:W-:Y:S02]  /*4390*/  IADD3 R33, P1, R33, -0x200, RZ ;  /* 0xfffffe0021217810 */ /* 0x000fe40007f3e0ff */
[----:B------:R-:W-:-:S02]  /*43a0*/  SHF.R.S32.HI R9, RZ, 0x1f, R8 ;  /* 0x0000001fff097819 */ /* 0x000fc40000011408 */
[----:B------:R-:W-:Y:S02]  /*43b0*/  IADD3 R36, P2, R36, -0x100, RZ ;  /* 0xffffff0024247810 */ /* 0x000fe40007f5e0ff */
[----:B------:R-:W-:Y:S01]  /*43c0*/  IADD3 R48, P3, R48, -0x100, RZ ;  /* 0xffffff0030307810 */ /* 0x000fe20007f7e0ff */
[----:B------:R-:W5:Y:S01]  /*43d0*/  F2F.F16.F32 R13, R13 ;  /* 0x0000000d000d7304 */ /* 0x000f620000200800 */
[----:B-1----:R-:W-:Y:S01]  /*43e0*/  IMAD.WIDE.U32 R2, R2, 0x10000, RZ ;  /* 0x0001000002027825 */ /* 0x002fe200078e00ff */
[----:B------:R-:W-:Y:S02]  /*43f0*/  IADD3 R38, P4, R38, -0x100, RZ ;  /* 0xffffff0026267810 */ /* 0x000fe40007f9e0ff */
[----:B------:R-:W-:Y:S02]  /*4400*/  MOV R31, R40 ;  /* 0x00000028001f7202 */ /* 0x000fe40000000f00 */
[----:B------:R-:W-:Y:S02]  /*4410*/  IADD3.X R32, R32, -0x1, RZ, P1, !PT ;  /* 0xffffffff20207810 */ /* 0x000fe40000ffe4ff */
[----:B------:R-:W1:Y:S01]  /*4420*/  F2F.F16.F32 R17, R17 ;  /* 0x0000001100117304 */ /* 0x000e620000200800 */
[----:B------:R-:W-:-:S02]  /*4430*/  IADD3.X R37, R37, -0x1, RZ, P2, !PT ;  /* 0xffffffff25257810 */ /* 0x000fc400017fe4ff */
[----:B------:R-:W-:Y:S02]  /*4440*/  IADD3.X R49, R49, -0x1, RZ, P3, !PT ;  /* 0xffffffff31317810 */ /* 0x000fe40001ffe4ff */
[----:B------:R-:W-:Y:S02]  /*4450*/  IADD3.X R39, R39, -0x1, RZ, P4, !PT ;  /* 0xffffffff27277810 */ /* 0x000fe400027fe4ff */
[----:B-----5:R-:W-:Y:S01]  /*4460*/  PRMT R7, R12, 0x5410, R13 ;  /* 0x000054100c077816 */ /* 0x020fe2000000000d */
[C---:B------:R-:W-:Y:S01]  /*4470*/  IMAD R13, R56.reuse, c[0x0][0x2dc], R5 ;  /* 0x0000b700380d7a24 */ /* 0x040fe200078e0205 */
[----:B------:R-:W5:Y:S01]  /*4480*/  F2F.F16.F32 R0, R18 ;  /* 0x0000001200007304 */ /* 0x000f620000200800 */
[----:B------:R-:W-:Y:S01]  /*4490*/  IMAD.WIDE.U32 R4, R56, c[0x0][0x2d8], R8 ;  /* 0x0000b60038047a25 */ /* 0x000fe200078e0008 */
[----:B------:R-:W-:-:S03]  /*44a0*/  LOP3.LUT R7, R7, R3, RZ, 0xfc, !PT ;  /* 0x0000000307077212 */ /* 0x000fc600078efcff */
[----:B------:R-:W-:Y:S01]  /*44b0*/  IMAD.WIDE.U32 R8, R56, c[0x0][0x2f8], R8 ;  /* 0x0000be0038087a25 */ /* 0x000fe200078e0008 */
[----:B-1----:R-:W-:Y:S02]  /*44c0*/  LOP3.LUT R6, R2, R17, RZ, 0xfc, !PT ;  /* 0x0000001102067212 */ /* 0x002fe400078efcff */
[----:B------:R-:W-:Y:S01]  /*44d0*/  F2F.F16.F32 R11, R16 ;  /* 0x00000010000b7304 */ /* 0x000fe20000200800 */
[----:B------:R-:W-:Y:S01]  /*44e0*/  IADD3 R5, R5, R13, RZ ;  /* 0x0000000d05057210 */ /* 0x000fe20007ffe0ff */
[----:B------:R-:W-:Y:S01]  /*44f0*/  IMAD R13, R59, c[0x0][0x2e0], RZ ;  /* 0x0000b8003b0d7a24 */ /* 0x000fe200078e02ff */
[----:B------:R1:W-:Y:S01]  /*4500*/  STS.64 [R30.X8], R6 ;  /* 0x000000061e007388 */ /* 0x0003e20000008a00 */
[----:B------:R-:W-:-:S06]  /*4510*/  NOP ;  /* 0x0000000000007918 */ /* 0x000fcc0000000000 */
[----:B------:R-:W4:Y:S01]  /*4520*/  LDS.64 R2, [R30.X8] ;  /* 0x000000001e027984 */ /* 0x000f220000008a00 */
[----:B------:R-:W3:Y:S01]  /*4530*/  F2F.F16.F32 R12, R14 ;  /* 0x0000000e000c7304 */ /* 0x000ee20000200800 */
[C---:B------:R-:W-:Y:S02]  /*4540*/  IMAD R13, R60.reuse, c[0x0][0x2e4], R13 ;  /* 0x0000b9003c0d7a24 */ /* 0x040fe400078e020d */
[----:B-1----:R-:W-:-:S05]  /*4550*/  IMAD.WIDE.U32 R6, R60, c[0x0][0x2e0], R4 ;  /* 0x0000b8003c067a25 */ /* 0x002fca00078e0004 */
[----:B------:R1:W2:Y:S01]  /*4560*/  F2F.F16.F32 R15, R19 ;  /* 0x00000013000f7304 */ /* 0x0002a20000200800 */
[----:B------:R-:W-:Y:S01]  /*4570*/  IADD3 R7, R7, R13, RZ ;  /* 0x0000000d07077210 */ /* 0x000fe20007ffe0ff */
[----:B-----5:R-:W-:Y:S01]  /*4580*/  IMAD.WIDE.U32 R4, R0, 0x10000, RZ ;  /* 0x0001000000047825 */ /* 0x020fe200078e00ff */
[----:B------:R-:W-:Y:S02]  /*4590*/  LEA R10, P0, R6, c[0x0][0x330], 0x1 ;  /* 0x0000cc00060a7a11 */ /* 0x000fe400078008ff */
[----:B---3--:R-:W-:Y:S01]  /*45a0*/  PRMT R13, R11, 0x5410, R12 ;  /* 0x000054100b0d7816 */ /* 0x008fe2000000000c */
[----:B-1----:R-:W-:Y:S01]  /*45b0*/  FADD.FTZ R19, R52, R19 ;  /* 0x0000001334137221 */ /* 0x002fe20000010000 */
[----:B------:R-:W-:Y:S02]  /*45c0*/  LEA.HI.X R11, R6, c[0x0][0x334], R7, 0x1, P0 ;  /* 0x0000cd00060b7a11 */ /* 0x000fe400000f0c07 */
[----:B------:R-:W-:Y:S01]  /*45d0*/  LOP3.LUT R13, R13, R5, RZ, 0xfc, !PT ;  /* 0x000000050d0d7212 */ /* 0x000fe200078efcff */
[----:B------:R-:W-:Y:S01]  /*45e0*/  FADD.FTZ R19, R19, R18 ;  /* 0x0000001213137221 */ /* 0x000fe20000010000 */
[----:B--2---:R-:W-:Y:S01]  /*45f0*/  LOP3.LUT R12, R4, R15, RZ, 0xfc, !PT ;  /* 0x0000000f040c7212 */ /* 0x004fe200078efcff */
[----:B------:R-:W-:-:S04]  /*4600*/  IMAD.WIDE R4, R50, 0x8, R10 ;  /* 0x0000000832047825 */ /* 0x000fc800078e020a */
[----:B------:R-:W-:Y:S02]  /*4610*/  IMAD R11, R55, c[0x0][0x2f8], RZ ;  /* 0x0000be00370b7a24 */ /* 0x000fe400078e02ff */
[----:B------:R-:W-:Y:S02]  /*4620*/  IMAD R15, R59, c[0x0][0x300], RZ ;  /* 0x0000c0003b0f7a24 */ /* 0x000fe400078e02ff */
[----:B------:R-:W-:Y:S02]  /*4630*/  IMAD R11, R56, c[0x0][0x2fc], R11 ;  /* 0x0000bf00380b7a24 */ /* 0x000fe400078e020b */
[----:B------:R-:W-:Y:S02]  /*4640*/  IMAD R15, R60, c[0x0][0x304], R15 ;  /* 0x0000c1003c0f7a24 */ /* 0x000fe400078e020f */
[----:B------:R-:W-:Y:S01]  /*4650*/  FADD.FTZ R19, R19, R16 ;  /* 0x0000001013137221 */ /* 0x000fe20000010000 */
[----:B------:R-:W-:Y:S01]  /*4660*/  IADD3 R9, R9, R11, RZ ;  /* 0x0000000b09097210 */ /* 0x000fe20007ffe0ff */
[----:B----4-:R1:W-:Y:S02]  /*4670*/  STG.E.64 [R4.64], R2 ;  /* 0x0000000204007986 */ /* 0x0103e4000c101b0a */
[----:B------:R-:W-:-:S02]  /*4680*/  FADD.FTZ R52, R19, R14 ;  /* 0x0000000e13347221 */ /* 0x000fc40000010000 */
[----:B------:R-:W-:Y:S01]  /*4690*/  BAR.SYNC.DEFER_BLOCKING 0x0 ;  /* 0x0000000000007b1d */ /* 0x000fe20000010000 */
[----:B-1----:R-:W-:-:S05]  /*46a0*/  IMAD.WIDE.U32 R2, R60, c[0x0][0x300], R8 ;  /* 0x0000c0003c027a25 */ /* 0x002fca00078e0008 */
[----:B------:R-:W-:Y:S02]  /*46b0*/  IADD3 R3, R3, R15, RZ ;  /* 0x0000000f03037210 */ /* 0x000fe40007ffe0ff */
[----:B------:R-:W-:-:S04]  /*46c0*/  LEA R4, P0, R2, c[0x0][0x340], 0x1 ;  /* 0x0000d00002047a11 */ /* 0x000fc800078008ff */
[----:B------:R-:W-:Y:S02]  /*46d0*/  LEA.HI.X R5, R2, c[0x0][0x344], R3, 0x1, P0 ;  /* 0x0000d10002057a11 */ /* 0x000fe400000f0c03 */
[----:B------:R-:W-:Y:S01]  /*46e0*/  IADD3 R35, P0, R35, -0x200, RZ ;  /* 0xfffffe0023237810 */ /* 0x000fe20007f1e0ff */
[----:B------:R-:W-:Y:S01]  /*46f0*/  STS.64 [R30.X8], R12 ;  /* 0x0000000c1e007388 */ /* 0x000fe20000008a00 */
[----:B------:R-:W-:-:S06]  /*4700*/  NOP ;  /* 0x0000000000007918 */ /* 0x000fcc0000000000 */
[----:B------:R-:W1:Y:S01]  /*4710*/  LDS.64 R6, [R30.X8] ;  /* 0x000000001e067984 */ /* 0x000e620000008a00 */
[----:B------:R-:W-:Y:S01]  /*4720*/  IMAD.WIDE R2, R50, 0x8, R4 ;  /* 0x0000000832027825 */ /* 0x000fe200078e0204 */
[----:B------:R-:W-:-:S04]  /*4730*/  IADD3.X R34, R34, -0x1, RZ, P0, !PT ;  /* 0xffffffff22227810 */ /* 0x000fc800007fe4ff */
[----:B-1----:R1:W-:Y:S01]  /*4740*/  STG.E.64 [R2.64], R6 ;  /* 0x0000000602007986 */ /* 0x0023e2000c101b0a */
[----:B------:R-:W-:Y:S01]  /*4750*/  @!P5 CALL.REL.NOINC `(.L_x_14250) ;  /* 0x000000100000d944 */ /* 0x000fe20003c00000 */
[----:B------:R-:W-:Y:S05]  /*4760*/  BRA `(.L_x_14283) ;  /* 0xffffc21000007947 */ /* 0x000fea000383ffff */
.L_x_14250:
        /* <DEDUP_REMOVED lines=24> */
.L_x_14285:
[----:B-1----:R-:W-:Y:S05]  /*48f0*/  BSYNC B0 ;  /* 0x0000000000007941 */ /* 0x002fea0003800000 */
.L_x_14284:
        /* <DEDUP_REMOVED lines=23> */
.L_x_14287:
[----:B------:R-:W2:Y:S02]  /*4a70*/  S2R R9, SR_TID.X ;  /* 0x0000000000097919 */ /* 0x000ea40000002100 */
.L_x_14288:
[----:B-1----:R-:W-:Y:S05]  /*4a80*/  BSYNC B0 ;  /* 0x0000000000007941 */ /* 0x002fea0003800000 */
.L_x_14286:
[----:B--2---:R-:W-:-:S13]  /*4a90*/  ISETP.GE.AND P0, PT, R9, c[0x0][0x16c], PT ;  /* 0x00005b0009007a0c */ /* 0x004fda0003f06270 */
[----:B------:R-:W-:Y:S05]  /*4aa0*/  @P0 EXIT ;  /* 0x000000000000094d */ /* 0x000fea0003800000 */
[----:B------:R-:W-:Y:S02]  /*4ab0*/  IMAD R59, R59, c[0x0][0x288], RZ ;  /* 0x0000a2003b3b7a24 */ /* 0x000fe400078e02ff */
[----:B------:R-:W-:-:S04]  /*4ac0*/  IMAD.WIDE.U32 R4, R60, c[0x0][0x288], RZ ;  /* 0x0000a2003c047a25 */ /* 0x000fc800078e00ff */
[----:B------:R-:W-:-:S05]  /*4ad0*/  IMAD R13, R60, c[0x0][0x28c], R59 ;  /* 0x0000a3003c0d7a24 */ /* 0x000fca00078e023b */
[----:B------:R-:W-:Y:S02]  /*4ae0*/  IADD3 R13, R5, R13, RZ ;  /* 0x0000000d050d7210 */ /* 0x000fe40007ffe0ff */
.L_x_14289:
        /* <DEDUP_REMOVED lines=17> */
.L_x_14290:
        /* <DEDUP_REMOVED lines=16> */
.L_x_14780:


//--------------------- .text._Z25selective_scan_bwd_kernelI32Selective_Scan_bwd_kernel_traitsILi32ELi4ELb1ELb1ELb1ELb0ELb1EN3c104HalfENS1_7complexIfEEEEv12SSMParamsBwd --------------------------
	.section	.text._Z25selective_scan_bwd_kernelI32Selective_Scan_bwd_kernel_traitsILi32ELi4ELb1ELb1ELb1ELb0ELb1EN3c104HalfENS1_7complexIfEEEEv12SSMParamsBwd,"ax",@progbits
	.sectioninfo	@"SHI_REGISTERS=160"
	.align	128
        .global         _Z25selective_scan_bwd_kernelI32Selective_Scan_bwd_kernel_traitsILi32ELi4ELb1ELb1ELb1ELb0ELb1EN3c104HalfENS1_7complexIfEEEEv12SSMParamsBwd
        .type           _Z25selective_scan_bwd_kernelI32Selective_Scan_bwd_kernel_traitsILi32ELi4ELb1ELb1ELb1ELb0ELb1EN3c104HalfENS1_7complexIfEEEEv12SSMParamsBwd,@function
        .size           _Z25selective_scan_bwd_kernelI32Selective_Scan_bwd_kernel_traitsILi32ELi4ELb1ELb1ELb1ELb0ELb1EN3c104HalfENS1_7complexIfEEEEv12SSMParamsBwd,(.L_x_14781 - _Z25selective_scan_bwd_kernelI32Selective_Scan_bwd_kernel_traitsILi32ELi4ELb1ELb1ELb1ELb0ELb1EN3c104HalfENS1_7complexIfEEEEv12SSMParamsBwd)
        .other          _Z25selective_scan_bwd_kernelI32Selective_Scan_bwd_kernel_traitsILi32ELi4ELb1ELb1ELb1ELb0ELb1EN3c104HalfENS1_7complexIfEEEEv12SSMParamsBwd,@"STO_CUDA_ENTRY STV_DEFAULT"
_Z25selective_scan_bwd_kernelI32Selective_Scan_bwd_kernel_traitsILi32ELi4ELb1ELb1ELb1ELb0ELb1EN3c104HalfENS1_7complexIfEEEEv12SSMParamsBwd:
.text._Z25selective_scan_bwd_kernelI32Selective_Scan_bwd_kernel_traitsILi32ELi4ELb1ELb1ELb1ELb0ELb1EN3c104HalfENS1_7complexIfEEEEv12SSMParamsBwd:
        /* <DEDUP_REMOVED lines=141> */
[C---:B------:R-:W-:Y:S02]  /*08d0*/  IADD3 R23, R52.reuse, 0xc0, RZ ;  /* 0x000000c034177810 */ /* 0x040fe40007ffe0ff */
[----:B------:R-:W-:Y:S02]  /*08e0*/  IADD3 R9, R52, 0xe0, RZ ;  /* 0x000000e034097810 */ /* 0x000fe40007ffe0ff */
[----:B------:R-:W-:-:S02]  /*08f0*/  SHF.R.S32.HI R21, RZ, 0x1f, R0 ;  /* 0x0000001fff157819 */ /* 0x000fc40000011400 */
[C---:B------:R-:W-:Y:S02]  /*0900*/  LOP3.LUT R31, R52.reuse, 0x1f, RZ, 0xc0, !PT ;  /* 0x0000001f341f7812 */ /* 0x040fe400078ec0ff */
[-C--:B------:R-:W-:Y:S02]  /*0910*/  LEA.HI.SX32 R30, R52, R52.reuse, 0x1b ;  /* 0x00000034341e7211 */ /* 0x080fe400078fdaff */
        /* <DEDUP_REMOVED lines=8> */
[C---:B------:R-:W-:Y:S02]  /*09a0*/  SHF.L.U64.HI R21, R0.reuse, 0x3, R21 ;  /* 0x0000000300157819 */ /* 0x040fe40000010215 */
[----:B-1----:R-:W-:-:S02]  /*09b0*/  SHF.L.U32 R20, R0, 0x3, RZ ;  /* 0x0000000300147819 */ /* 0x002fc400000006ff */
.L_x_14325:
[----:B------:R-:W-:Y:S01]  /*09c0*/  BAR.SYNC.DEFER_BLOCKING 0x0 ;  /* 0x0000000000007b1d */ /* 0x000fe20000010000 */
[----:B0-----:R-:W-:-:S05]  /*09d0*/  IMAD.WIDE R2, R52, 0x8, R50 ;  /* 0x0000000834027825 */ /* 0x001fca00078e0232 */
        /* <DEDUP_REMOVED lines=16> */
[--C-:B------:R-:W-:Y:S01]  /*0ae0*/  SHF.R.S32.HI R95, RZ, 0x1f, R94.reuse ;  /* 0x0000001fff5f7819 */ /* 0x100fe2000001145e */
[----:B------:R-:W-:Y:S02]  /*0af0*/  IMAD R11, R58, c[0x0][0x1f4], R5 ;  /* 0x00007d003a0b7a24 */ /* 0x000fe400078e0205 */
        /* <DEDUP_REMOVED lines=29> */
[----:B-1----:R-:W-:Y:S01]  /*0cd0*/  SHF.R.U32.HI R43, RZ, 0x10, R5 ;  /* 0x00000010ff2b7819 */ /* 0x002fe20000011605 */
        /* <DEDUP_REMOVED lines=19> */
[----:B-1----:R-:W-:-:S07]  /*0e10*/  FADD.FTZ R11, R13, 1 ;  /* 0x3f8000000d0b7421 */ /* 0x002fce0000010000 */
[----:B------:R-:W1:Y:S01]  /*0e20*/  MUFU.RCP R40, R12 ;  /* 0x0000000c00287308 */ /* 0x000e620000001000 */
[----:B------:R-:W-:-:S07]  /*0e30*/  SHF.R.U64 R13, R4, 0x10, R5 ;  /* 0x00000010040d7819 */ /* 0x000fce0000001205 */
[----:B------:R-:W-:Y:S01]  /*0e40*/  MUFU.RCP R45, R11 ;  /* 0x0000000b002d7308 */ /* 0x000fe20000001000 */
[----:B0-----:R-:W-:Y:S02]  /*0e50*/  FADD.FTZ R5, R0, 1 ;  /* 0x3f80000000057421 */ /* 0x001fe40000010000 */
[----:B-1----:R-:W-:-:S05]  /*0e60*/  FADD.FTZ R0, -R40, 1 ;  /* 0x3f80000028007421 */ /* 0x002fca0000010100 */
[----:B------:R-:W-:Y:S01]  /*0e70*/  MUFU.RCP R15, R5 ;  /* 0x00000005000f7308 */ /* 0x000fe20000001000 */
[----:B------:R-:W-:Y:S01]  /*0e80*/  FFMA.FTZ R0, R19, R0, 1 ;  /* 0x3f80000013007423 */ /* 0x000fe20000010000 */
[----:B--2---:R0:W-:Y:S01]  /*0e90*/  STS.64 [R32.X8], R8 ;  /* 0x0000000820007388 */ /* 0x0041e20000008a00 */
[----:B------:R-:W-:-:S06]  /*0ea0*/  NOP ;  /* 0x0000000000007918 */ /* 0x000fcc0000000000 */
[----:B------:R-:W1:Y:S01]  /*0eb0*/  LDS.64 R6, [R32.X8] ;  /* 0x0000000020067984 */ /* 0x000e620000008a00 */
[----:B0-----:R-:W-:-:S06]  /*0ec0*/  FMUL.FTZ R8, R16, -1.4426950216293334961 ;  /* 0xbfb8aa3b10087820 */ /* 0x001fcc0000410000 */
[----:B------:R-:W0:Y:S02]  /*0ed0*/  MUFU.EX2 R8, R8 ;  /* 0x0000000800087308 */ /* 0x000e240000000800 */
[----:B0-----:R-:W-:-:S06]  /*0ee0*/  FADD.FTZ R9, R8, 1 ;  /* 0x3f80000008097421 */ /* 0x001fcc0000010000 */
[----:B------:R-:W0:Y:S01]  /*0ef0*/  MUFU.RCP R17, R9 ;  /* 0x0000000900117308 */ /* 0x000e220000001000 */
[----:B-1----:R-:W-:Y:S01]  /*0f00*/  HADD2.F32 R42, -RZ, R7.H0_H0 ;  /* 0x20000007ff2a7230 */ /* 0x002fe20000004100 */
[--C-:B------:R-:W-:Y:S01]  /*0f10*/  SHF.R.U32.HI R46, RZ, 0x10, R7.reuse ;  /* 0x00000010ff2e7819 */ /* 0x100fe20000011607 */
[----:B------:R-:W-:Y:S01]  /*0f20*/  HADD2.F32 R14, -RZ, R6.H0_H0 ;  /* 0x20000006ff0e7230 */ /* 0x000fe20000004100 */
[----:B------:R-:W-:Y:S01]  /*0f30*/  SHF.R.U64 R18, R6, 0x10, R7 ;  /* 0x0000001006127819 */ /* 0x000fe20000001207 */
[----:B------:R-:W-:Y:S02]  /*0f40*/  FADD.FTZ R7, -R45, 1 ;  /* 0x3f8000002d077421 */ /* 0x000fe40000010100 */
[----:B------:R-:W-:Y:S01]  /*0f50*/  FMUL.FTZ R11, R41, R42 ;  /* 0x0000002a290b7220 */ /* 0x000fe20000410000 */
[----:B------:R-:W-:Y:S01]  /*0f60*/  HADD2.F32 R46, -RZ, R46.H0_H0 ;  /* 0x2000002eff2e7230 */ /* 0x000fe20000004100 */
[----:B------:R-:W-:Y:S01]  /*0f70*/  FFMA.FTZ R7, R44, R7, 1 ;  /* 0x3f8000002c077423 */ /* 0x000fe20000010007 */
[----:B------:R-:W-:Y:S01]  /*0f80*/  HADD2.F32 R18, -RZ, R18.H0_H0 ;  /* 0x20000012ff127230 */ /* 0x000fe20000004100 */
[----:B------:R-:W-:-:S02]  /*0f90*/  FMUL.FTZ R11, R40, R11 ;  /* 0x0000000b280b7220 */ /* 0x000fc40000410000 */
[----:B------:R-:W-:Y:S02]  /*0fa0*/  FMUL.FTZ R8, R43, R46 ;  /* 0x0000002e2b087220 */ /* 0x000fe40000410000 */
[----:B------:R-:W-:Y:S01]  /*0fb0*/  FMUL.FTZ R11, R11, R0 ;  /* 0x000000000b0b7220 */ /* 0x000fe20000410000 */
[----:B------:R-:W-:Y:S01]  /*0fc0*/  HADD2.F32 R0, -RZ, R13.H0_H0 ;  /* 0x2000000dff007230 */ /* 0x000fe20000004100 */
[----:B------:R-:W-:Y:S02]  /*0fd0*/  FMUL.FTZ R8, R45, R8 ;  /* 0x000000082d087220 */ /* 0x000fe40000410000 */
[----:B0-----:R-:W-:Y:S02]  /*0fe0*/  FADD.FTZ R5, -R17, 1 ;  /* 0x3f80000011057421 */ /* 0x001fe40000010100 */
[----:B------:R-:W-:Y:S01]  /*0ff0*/  FMUL.FTZ R12, R8, R7 ;  /* 0x00000007080c7220 */ /* 0x000fe20000410000 */
[----:B------:R-:W-:Y:S01]  /*1000*/  HADD2.F32 R7, -RZ, R4.H0_H0 ;  /* 0x20000004ff077230 */ /* 0x000fe20000004100 */
[----:B------:R-:W-:Y:S01]  /*1010*/  FMUL.FTZ R8, R0, R18 ;  /* 0x0000001200087220 */ /* 0x000fe20000410000 */
[----:B------:R-:W-:Y:S01]  /*1020*/  F2F.F16.F32 R11, R11 ;  /* 0x0000000b000b7304 */ /* 0x000fe20000200800 */
[----:B------:R-:W-:-:S02]  /*1030*/  FFMA.FTZ R9, R16, R5, 1 ;  /* 0x3f80000010097423 */ /* 0x000fc40000010005 */
[----:B------:R-:W-:Y:S02]  /*1040*/  FMUL.FTZ R8, R17, R8 ;  /* 0x0000000811087220 */ /* 0x000fe40000410000 */
[----:B------:R-:W-:Y:S02]  /*1050*/  FADD.FTZ R5, -R15, 1 ;  /* 0x3f8000000f057421 */ /* 0x000fe40000010100 */
[----:B------:R-:W-:Y:S01]  /*1060*/  FMUL.FTZ R4, R7, R14 ;  /* 0x0000000e07047220 */ /* 0x000fe20000410000 */
[----:B------:R-:W0:Y:S01]  /*1070*/  F2F.F16.F32 R12, R12 ;  /* 0x0000000c000c7304 */ /* 0x000e220000200800 */
[----:B------:R-:W-:Y:S02]  /*1080*/  FMUL.FTZ R8, R8, R9 ;  /* 0x0000000908087220 */ /* 0x000fe40000410000 */
[----:B------:R-:W-:Y:S02]  /*1090*/  FFMA.FTZ R5, R10, R5, 1 ;  /* 0x3f8000000a057423 */ /* 0x000fe40000010005 */
[----:B------:R-:W-:-:S02]  /*10a0*/  FMUL.FTZ R4, R15, R4 ;  /* 0x000000040f047220 */ /* 0x000fc40000410000 */
[----:B------:R-:W-:Y:S01]  /*10b0*/  FMUL.FTZ R17, R16, R17 ;  /* 0x0000001110117220 */ /* 0x000fe20000410000 */
[----:B------:R-:W1:Y:S01]  /*10c0*/  F2F.F16.F32 R8, R8 ;  /* 0x0000000800087304 */ /* 0x000e620000200800 */
[----:B------:R-:W-:Y:S02]  /*10d0*/  FMUL.FTZ R6, R4, R5 ;  /* 0x0000000504067220 */ /* 0x000fe40000410000 */
[----:B------:R-:W-:Y:S02]  /*10e0*/  FMUL.FTZ R40, R19, R40 ;  /* 0x0000002813287220 */ /* 0x000fe40000410000 */
[----:B------:R-:W-:Y:S02]  /*10f0*/  FMUL.FTZ R44, R44, R45 ;  /* 0x0000002d2c2c7220 */ /* 0x000fe40000410000 */
[----:B------:R-:W-:Y:S01]  /*1100*/  FMUL.FTZ R41, R41, R40 ;  /* 0x0000002829297220 */ /* 0x000fe20000410000 */
[----:B------:R2:W3:Y:S01]  /*1110*/  F2F.F16.F32 R9, R6 ;  /* 0x0000000600097304 */ /* 0x0004e20000200800 */
[----:B0-----:R-:W-:Y:S01]  /*1120*/  PRMT R11, R11, 0x5410, R12 ;  /* 0x000054100b0b7816 */ /* 0x001fe2000000000c */
[----:B------:R-:W-:-:S02]  /*1130*/  FMUL.FTZ R43, R43, R44 ;  /* 0x0000002c2b2b7220 */ /* 0x000fc40000410000 */
[----:B-1----:R-:W-:-:S04]  /*1140*/  IMAD.WIDE.U32 R4, R8, 0x10000, RZ ;  /* 0x0001000008047825 */ /* 0x002fc800078e00ff */
[----:B--2---:R-:W-:Y:S01]  /*1150*/  FMUL.FTZ R6, R10, R15 ;  /* 0x0000000f0a067220 */ /* 0x004fe20000410000 */
[----:B------:R-:W-:Y:S01]  /*1160*/  LOP3.LUT R13, R11, R5, RZ, 0xfc, !PT ;  /* 0x000000050b0d7212 */ /* 0x000fe200078efcff */
[----:B------:R-:W-:Y:S01]  /*1170*/  IMAD R15, R61, c[0x0][0x2f0], RZ ;  /* 0x0000bc003d0f7a24 */ /* 0x000fe200078e02ff */
[----:B---3--:R-:W-:Y:S01]  /*1180*/  LOP3.LUT R12, R4, R9, RZ, 0xfc, !PT ;  /* 0x00000009040c7212 */ /* 0x008fe200078efcff */
[----:B------:R-:W-:Y:S01]  /*1190*/  BAR.SYNC.DEFER_BLOCKING 0x0 ;  /* 0x0000000000007b1d */ /* 0x000fe20000010000 */
[----:B------:R-:W-:-:S04]  /*11a0*/  IMAD.WIDE.U32 R4, R58, c[0x0][0x2e8], R94 ;  /* 0x0000ba003a047a25 */ /* 0x000fc800078e005e */
[----:B------:R-:W-:Y:S01]  /*11b0*/  FMUL.FTZ R7, R7, R6 ;  /* 0x0000000607077220 */ /* 0x000fe20000410000 */
[----:B------:R-:W-:Y:S01]  /*11c0*/  IADD3 R11, R5, R47, RZ ;  /* 0x0000002f050b7210 */ /* 0x000fe20007ffe0ff */
[----:B------:R-:W-:Y:S01]  /*11d0*/  IMAD R15, R62, c[0x0][0x2f4], R15 ;  /* 0x0000bd003e0f7a24 */ /* 0x000fe200078e020f */
[----:B------:R-:W-:Y:S01]  /*11e0*/  MOV R10, R4 ;  /* 0x00000004000a7202 */ /* 0x000fe20000000f00 */
[----:B------:R-:W-:Y:S01]  /*11f0*/  HADD2.F32 R4, -RZ, R96.H0_H0 ;  /* 0x20000060ff047230 */ /* 0x000fe20000004100 */
[----:B------:R-:W-:-:S03]  /*1200*/  SHF.R.U64 R5, R96, 0x10, R97 ;  /* 0x0000001060057819 */ /* 0x000fc60000001261 */
[----:B------:R-:W-:-:S04]  /*1210*/  IMAD.WIDE.U32 R10, R62, c[0x0][0x2f0], R10 ;  /* 0x0000bc003e0a7a25 */ /* 0x000fc800078e000a */
[----:B------:R-:W-:Y:S01]  /*1220*/  FFMA.FTZ R4, R7, R4, R53 ;  /* 0x0000000407047223 */ /* 0x000fe20000010035 */
[----:B------:R-:W-:Y:S02]  /*1230*/  IADD3 R11, R11, R15, RZ ;  /* 0x0000000f0b0b7210 */ /* 0x000fe40007ffe0ff */
[----:B------:R-:W-:Y:S01]  /*1240*/  SHF.R.U32.HI R53, RZ, 0x10, R97 ;  /* 0x00000010ff357819 */ /* 0x000fe20000011661 */
[----:B------:R0:W-:Y:S01]  /*1250*/  STS.64 [R32.X8], R12 ;  /* 0x0000000c20007388 */ /* 0x0001e20000008a00 */
[----:B------:R-:W-:-:S06]  /*1260*/  NOP ;  /* 0x0000000000007918 */ /* 0x000fcc0000000000 */
[----:B------:R-:W1:Y:S01]  /*1270*/  LDS.64 R8, [R32.X8] ;  /* 0x0000000020087984 */ /* 0x000e620000008a00 */
[----:B------:R-:W-:Y:S02]  /*1280*/  HADD2.F32 R53, -RZ, R53.H0_H0 ;  /* 0x20000035ff357230 */ /* 0x000fe40000004100 */
[----:B0-----:R-:W-:Y:S01]  /*1290*/  HADD2.F32 R12, -RZ, R5.H0_H0 ;  /* 0x20000005ff0c7230 */ /* 0x001fe20000004100 */
[----:B------:R-:W-:Y:S01]  /*12a0*/  FMUL.FTZ R5, R0, R17 ;  /* 0x0000001100057220 */ /* 0x000fe20000410000 */
[----:B------:R-:W-:Y:S01]  /*12b0*/  MOV R13, c[0x0][0x16c] ;  /* 0x00005b00000d7a02 */ /* 0x000fe20000000f00 */
[----:B------:R-:W-:Y:S02]  /*12c0*/  HADD2.F32 R0, -RZ, R97.H0_H0 ;  /* 0x20000061ff007230 */ /* 0x000fe40000004100 */
[----:B------:R-:W-:Y:S01]  /*12d0*/  FFMA.FTZ R4, R5, R12, R4 ;  /* 0x0000000c05047223 */ /* 0x000fe20000010004 */
[C---:B------:R-:W-:Y:S02]  /*12e0*/  LEA R12, P2, R10.reuse, c[0x0][0x338], 0x1 ;  /* 0x0000ce000a0c7a11 */ /* 0x040fe400078408ff */
[----:B------:R-:W-:Y:S01]  /*12f0*/  ISETP.GE.AND P1, PT, R13, 0x1, PT ;  /* 0x000000010d00780c */ /* 0x000fe20003f26270 */
[----:B------:R-:W-:Y:S01]  /*1300*/  FFMA.FTZ R0, R41, R0, R4 ;  /* 0x0000000029007223 */ /* 0x000fe20000010004 */
[----:B------:R-:W-:-:S03]  /*1310*/  LEA.HI.X R13, R10, c[0x0][0x33c], R11, 0x1, P2 ;  /* 0x0000cf000a0d7a11 */ /* 0x000fc600010f0c0b */
[----:B------:R-:W-:Y:S02]  /*1320*/  FFMA.FTZ R53, R43, R53, R0 ;  /* 0x000000352b357223 */ /* 0x000fe40000010000 */
        /* <DEDUP_REMOVED lines=8> */
[----:B0-----:R0:W1:Y:S01]  /*13b0*/  F2F.F16.F32 R8, R17 ;  /* 0x0000001100087304 */ /* 0x0010620000200800 */
[----:B------:R-:W-:-:S04]  /*13c0*/  IMAD R15, R57, c[0x0][0x210], RZ ;  /* 0x00008400390f7a24 */ /* 0x000fc800078e02ff */
[----:B------:R-:W-:-:S03]  /*13d0*/  IMAD R15, R58, c[0x0][0x214], R15 ;  /* 0x000085003a0f7a24 */ /* 0x000fc600078e020f */
[----:B------:R-:W-:Y:S01]  /*13e0*/  F2F.F16.F32 R40, R40 ;  /* 0x0000002800287304 */ /* 0x000fe20000200800 */
[----:B0-----:R-:W-:-:S04]  /*13f0*/  IMAD R17, R61, c[0x0][0x218], RZ ;  /* 0x000086003d117a24 */ /* 0x001fc800078e02ff */
[----:B------:R-:W-:-:S03]  /*1400*/  IMAD R17, R62, c[0x0][0x21c], R17 ;  /* 0x000087003e117a24 */ /* 0x000fc600078e0211 */
[----:B------:R-:W0:Y:S01]  /*1410*/  F2F.F16.F32 R13, R44 ;  /* 0x0000002c000d7304 */ /* 0x000e220000200800 */
[----:B-1----:R-:W-:-:S07]  /*1420*/  IMAD.WIDE.U32 R8, R8, 0x10000, RZ ;  /* 0x0001000008087825 */ /* 0x002fce00078e00ff */
[----:B------:R-:W1:Y:S01]  /*1430*/  F2F.F16.F32 R11, R6 ;  /* 0x00000006000b7304 */ /* 0x000e620000200800 */
[----:B0-----:R-:W-:-:S04]  /*1440*/  PRMT R13, R40, 0x5410, R13 ;  /* 0x00005410280d7816 */ /* 0x001fc8000000000d */
[----:B------:R-:W-:Y:S02]  /*1450*/  LOP3.LUT R13, R13, R9, RZ, 0xfc, !PT ;  /* 0x000000090d0d7212 */ /* 0x000fe400078efcff */
[----:B-1----:R-:W-:Y:S01]  /*1460*/  LOP3.LUT R12, R8, R11, RZ, 0xfc, !PT ;  /* 0x0000000b080c7212 */ /* 0x002fe200078efcff */
        /* <DEDUP_REMOVED lines=11> */
.L_x_14292:
[--C-:B------:R-:W-:Y:S01]  /*1520*/  SHF.R.U64 R12, R2, 0x10, R3.reuse ;  /* 0x00000010020c7819 */ /* 0x100fe20000001203 */
[----:B------:R-:W-:Y:S01]  /*1530*/  HADD2.F32 R14, -RZ, R2.H0_H0 ;  /* 0x20000002ff0e7230 */ /* 0x000fe20000004100 */
[----:B------:R-:W-:Y:S01]  /*1540*/  SHF.R.U32.HI R2, RZ, 0x10, R3 ;  /* 0x00000010ff027819 */ /* 0x000fe20000011603 */
[----:B------:R-:W-:Y:S01]  /*1550*/  HADD2.F32 R0, -RZ, R3.H0_H0 ;  /* 0x20000003ff007230 */ /* 0x000fe20000004100 */
[----:B------:R-:W-:Y:S01]  /*1560*/  BAR.SYNC.DEFER_BLOCKING 0x0 ;  /* 0x0000000000007b1d */ /* 0x000fe20000010000 */
[----:B------:R-:W-:Y:S01]  /*1570*/  HADD2.F32 R12, -RZ, R12.H0_H0 ;  /* 0x2000000cff0c7230 */ /* 0x000fe20000004100 */
[----:B------:R-:W-:Y:S01]  /*1580*/  CS2R R18, SRZ ;  /* 0x0000000000127805 */ /* 0x000fe2000001ff00 */
[----:B------:R-:W-:Y:S01]  /*1590*/  HADD2.F32 R2, -RZ, R2.H0_H0 ;  /* 0x20000002ff027230 */ /* 0x000fe20000004100 */
[----:B------:R-:W-:Y:S01]  /*15a0*/  CS2R R16, SRZ ;  /* 0x0000000000107805 */ /* 0x000fe2000001ff00 */
[--C-:B-----5:R-:W-:Y:S02]  /*15b0*/  FADD.FTZ R14, R14, R59.reuse ;  /* 0x0000003b0e0e7221 */ /* 0x120fe40000010000 */
[----:B------:R-:W-:-:S02]  /*15c0*/  FADD.FTZ R15, R0, R59 ;  /* 0x0000003b000f7221 */ /* 0x000fc40000010000 */
[--C-:B------:R-:W-:Y:S02]  /*15d0*/  FADD.FTZ R12, R12, R59.reuse ;  /* 0x0000003b0c0c7221 */ /* 0x100fe40000010000 */
[----:B------:R-:W-:Y:S02]  /*15e0*/  FADD.FTZ R13, R2, R59 ;  /* 0x0000003b020d7221 */ /* 0x000fe40000010000 */
[-C--:B0-----:R-:W-:Y:S02]  /*15f0*/  FMUL.FTZ R11, R7, R60.reuse ;  /* 0x0000003c070b7220 */ /* 0x081fe40000410000 */
        /* <DEDUP_REMOVED lines=12> */
[----:B------:R-:W-:-:S02]  /*16c0*/  MOV R44, c[0x0][0x2b8] ;  /* 0x0000ae00002c7a02 */ /* 0x000fc40000000f00 */
[----:B------:R-:W-:Y:S01]  /*16d0*/  SHF.R.U32.HI R3, RZ, 0x1, R47 ;  /* 0x00000001ff037819 */ /* 0x000fe2000001162f */
[-C--:B------:R-:W-:Y:S01]  /*16e0*/  IMAD R19, R19, R58.reuse, RZ ;  /* 0x0000003a13137224 */ /* 0x080fe200078e02ff */
[----:B------:R-:W-:Y:S02]  /*16f0*/  SHF.R.U64 R2, R2, 0x1, R45 ;  /* 0x0000000102027819 */ /* 0x000fe4000000122d */
[----:B------:R-:W-:Y:S01]  /*1700*/  SHF.R.U64 R44, R44, 0x1, R47 ;  /* 0x000000012c2c7819 */ /* 0x000fe2000000122f */
[----:B------:R-:W-:Y:S02]  /*1710*/  IMAD R0, R3, R58, RZ ;  /* 0x0000003a03007224 */ /* 0x000fe400078e02ff */
[----:B------:R-:W-:Y:S02]  /*1720*/  IMAD R19, R57, R2, R19 ;  /* 0x0000000239137224 */ /* 0x000fe400078e0213 */
[----:B------:R-:W-:-:S04]  /*1730*/  IMAD.WIDE.U32 R2, R2, R58, RZ ;  /* 0x0000003a02027225 */ /* 0x000fc800078e00ff */
[----:B------:R-:W-:Y:S01]  /*1740*/  IMAD R47, R57, R44, R0 ;  /* 0x0000002c392f7224 */ /* 0x000fe200078e0200 */
[----:B------:R-:W-:Y:S01]  /*1750*/  IADD3 R3, R3, R19, RZ ;  /* 0x0000001303037210 */ /* 0x000fe20007ffe0ff */
[----:B------:R-:W-:Y:S01]  /*1760*/  IMAD.WIDE.U32 R44, R44, R58, RZ ;  /* 0x0000003a2c2c7225 */ /* 0x000fe200078e00ff */
[----:B------:R-:W-:-:S03]  /*1770*/  MOV R0, RZ ;  /* 0x000000ff00007202 */ /* 0x000fc60000000f00 */
        /* <DEDUP_REMOVED lines=8> */
[----:B------:R-:W-:-:S04]  /*1800*/  LEA R44, P0, R2, c[0x0][0x318], 0x3 ;  /* 0x0000c600022c7a11 */ /* 0x000fc800078018ff */
[----:B------:R-:W-:Y:S02]  /*1810*/  IADD3 R3, R47, R63, RZ ;  /* 0x0000003f2f037210 */ /* 0x000fe40007ffe0ff */
[----:B------:R-:W-:Y:S02]  /*1820*/  LEA R64, P1, R46, c[0x0][0x320], 0x3 ;  /* 0x0000c8002e407a11 */ /* 0x000fe400078218ff */
[----:B------:R-:W-:Y:S02]  /*1830*/  LEA.HI.X R45, R2, c[0x0][0x31c], R19, 0x3, P0 ;  /* 0x0000c700022d7a11 */ /* 0x000fe400000f1c13 */
[----:B------:R-:W-:Y:S02]  /*1840*/  MOV R19, c[0x0][0x174] ;  /* 0x00005d0000137a02 */ /* 0x000fe40000000f00 */
[----:B------:R-:W-:Y:S01]  /*1850*/  LEA.HI.X R65, R46, c[0x0][0x324], R3, 0x3, P1 ;  /* 0x0000c9002e417a11 */ /* 0x000fe200008f1c03 */
[----:B------:R-:W-:Y:S01]  /*1860*/  IMAD.WIDE.U32 R2, R52, 0x4, R44 ;  /* 0x0000000434027825 */ /* 0x000fe200078e002c */
[----:B------:R-:W-:-:S03]  /*1870*/  LEA R19, R19, UR4, 0x8 ;  /* 0x0000000413137c11 */ /* 0x000fc6000f8e40ff */
[----:B------:R-:W-:-:S04]  /*1880*/  IMAD.WIDE.U32 R44, R52, 0x4, R64 ;  /* 0x00000004342c7825 */ /* 0x000fc800078e0040 */
[----:B------:R-:W-:-:S04]  /*1890*/  IMAD.WIDE R2, R19, 0x4, R2 ;  /* 0x0000000413027825 */ /* 0x000fc800078e0202 */
[----:B------:R-:W-:Y:S01]  /*18a0*/  IMAD.WIDE R44, R19, 0x4, R44 ;  /* 0x00000004132c7825 */ /* 0x000fe200078e022c */
[C---:B------:R-:W-:Y:S01]  /*18b0*/  IADD3 R92, P0, R2.reuse, -0x380, RZ ;  /* 0xfffffc80025c7810 */ /* 0x040fe20007f1e0ff */
[----:B------:R-:W-:Y:S01]  /*18c0*/  HFMA2.MMA R19, -RZ, RZ, 0, 0 ;  /* 0x00000000ff137435 */ /* 0x000fe200000001ff */
        /* <DEDUP_REMOVED lines=13> */
[C---:B------:R-:W-:Y:S01]  /*19a0*/  IADD3 R78, P0, R44.reuse, -0x380, RZ ;  /* 0xfffffc802c4e7810 */ /* 0x040fe20007f1e0ff */
[----:B------:R-:W-:Y:S01]  /*19b0*/  CS2R R2, SRZ ;  /* 0x0000000000027805 */ /* 0x000fe2000001ff00 */
[C---:B------:R-:W-:Y:S02]  /*19c0*/  IADD3 R76, P1, R44.reuse, -0x300, RZ ;  /* 0xfffffd002c4c7810 */ /* 0x040fe40007f3e0ff */
        /* <DEDUP_REMOVED lines=12> */
.L_x_14324:
        /* <DEDUP_REMOVED lines=9> */
[----:B--2---:R0:W2:Y:S04]  /*1b20*/  LDG.E.64 R40, [R44.64] ;  /* 0x0000000a2c287981 */ /* 0x0040a8000c1e1b00 */
[----:B---3--:R0:W3:Y:S01]  /*1b30*/  LDG.E.64 R42, [R44.64+0x100] ;  /* 0x0001000a2c2a7981 */ /* 0x0080e2000c1e1b00 */
        /* <DEDUP_REMOVED lines=10> */
[----:B------:R-:W-:-:S05]  /*1be0*/  IMAD R47, R140, c[0x0][0x1c0], RZ ;  /* 0x000070008c2f7a24 */ /* 0x000fca00078e02ff */
[----:B------:R-:W4:Y:S01]  /*1bf0*/  LDG.E.64 R64, [R64.64] ;  /* 0x0000000a40407981 */ /* 0x000f22000c1e1b00 */
        /* <DEDUP_REMOVED lines=8> */
[----:B-1-3--:R1:W-:Y:S01]  /*1c80*/  STS.64 [R32.X8+0x100], R42 ;  /* 0x0001002a20007388 */ /* 0x00a3e20000008a00 */
[----:B------:R-:W-:-:S06]  /*1c90*/  NOP ;  /* 0x0000000000007918 */ /* 0x000fcc0000000000 */
[----:B------:R2:W3:Y:S04]  /*1ca0*/  LDG.E.64 R110, [R44.64] ;  /* 0x0000000a2c6e7981 */ /* 0x0004e8000c1e1b00 */
[----:B------:R2:W3:Y:S01]  /*1cb0*/  LDG.E.64 R112, [R44.64+0x100] ;  /* 0x0001000a2c707981 */ /* 0x0004e2000c1e1b00 */
[C---:B------:R-:W-:Y:S02]  /*1cc0*/  ISETP.GT.AND P0, PT, R33.reuse, 0x1, PT ;  /* 0x000000012100780c */ /* 0x040fe40003f04270 */
[----:B------:R-:W-:Y:S02]  /*1cd0*/  IADD3 R142, R33, -0x1, RZ ;  /* 0xffffffff218e7810 */ /* 0x000fe40007ffe0ff */
[----:B------:R-:W-:Y:S02]  /*1ce0*/  ISETP.EQ.AND P0, PT, R31, RZ, P0 ;  /* 0x000000ff1f00720c */ /* 0x000fe40000702270 */
[----:B------:R-:W-:-:S02]  /*1cf0*/  ISETP.NE.AND P1, PT, R52, RZ, PT ;  /* 0x000000ff3400720c */ /* 0x000fc40003f25270 */
[----:B0-----:R-:W-:-:S04]  /*1d00*/  LEA.HI R40, R142, R142, RZ, 0x1 ;  /* 0x0000008e8e287211 */ /* 0x001fc800078f08ff */
[----:B------:R-:W-:Y:S02]  /*1d10*/  LOP3.LUT R41, R40, 0xfffffe, RZ, 0xc0, !PT ;  /* 0x00fffffe28297812 */ /* 0x000fe400078ec0ff */
[----:B------:R-:W-:Y:S02]  /*1d20*/  IADD3 R40, R52, 0x200, RZ ;  /* 0x0000020034287810 */ /* 0x000fe40007ffe0ff */
[----:B------:R-:W-:Y:S02]  /*1d30*/  IADD3 R41, R142, -R41, RZ ;  /* 0x800000298e297210 */ /* 0x000fe40007ffe0ff */
[----:B-1----:R-:W-:Y:S02]  /*1d40*/  @P0 IADD3 R43, R33, -0x2, RZ ;  /* 0xfffffffe212b0810 */ /* 0x002fe40007ffe0ff */
[----:B------:R-:W-:-:S03]  /*1d50*/  @!P1 LEA R40, R41, R2, 0x8 ;  /* 0x0000000229289211 */ /* 0x000fc600078e40ff */
[----:B------:R-:W-:Y:S01]  /*1d60*/  @P0 IMAD R43, R43, c[0x0][0x16c], R2 ;  /* 0x00005b002b2b0a24 */ /* 0x000fe200078e0202 */
[----:B------:R-:W-:Y:S01]  /*1d70*/  SHF.L.U32 R114, R40, 0x3, RZ ;  /* 0x0000000328727819 */ /* 0x000fe200000006ff */
[----:B----4-:R-:W-:Y:S02]  /*1d80*/  FMUL.FTZ R63, R64, 1.4426950216293334961 ;  /* 0x3fb8aa3b403f7820 */ /* 0x010fe40000410000 */
[C---:B------:R-:W-:Y:S02]  /*1d90*/  FMUL.FTZ R47, R14.reuse, R65 ;  /* 0x000000410e2f7220 */ /* 0x040fe40000410000 */
[----:B------:R-:W-:Y:S02]  /*1da0*/  FMUL.FTZ R46, R14, R63 ;  /* 0x0000003f0e2e7220 */ /* 0x000fe40000410000 */
[----:B------:R-:W-:Y:S02]  /*1db0*/  FMUL.RZ R106, R47, 0.15915493667125701904 ;  /* 0x3e22f9832f6a7820 */ /* 0x000fe4000040c000 */
[----:B------:R-:W-:-:S02]  /*1dc0*/  @P0 IMAD.WIDE R108, R43, 0x10, R102 ;  /* 0x000000102b6c0825 */ /* 0x000fc400078e0266 */
[----:B------:R-:W-:Y:S08]  /*1dd0*/  MUFU.EX2 R46, R46 ;  /* 0x0000002e002e7308 */ /* 0x000ff00000000800 */
[----:B------:R-:W0:Y:S08]  /*1de0*/  MUFU.COS R47, R106 ;  /* 0x0000006a002f7308 */ /* 0x000e300000000000 */
[----:B------:R1:W4:Y:S01]  /*1df0*/  MUFU.SIN R105, R106 ;  /* 0x0000006a00697308 */ /* 0x0003220000000400 */
[C---:B0-----:R-:W-:Y:S01]  /*1e00*/  FMUL.FTZ R104, R46.reuse, R47 ;  /* 0x0000002f2e687220 */ /* 0x041fe20000410000 */
[----:B-1----:R-:W-:Y:S01]  /*1e10*/  CS2R R106, SRZ ;  /* 0x00000000006a7805 */ /* 0x002fe2000001ff00 */
[----:B----4-:R-:W-:-:S02]  /*1e20*/  FMUL.FTZ R105, R46, R105 ;  /* 0x000000692e697220 */ /* 0x010fc40000410000 */
[----:B--2---:R-:W0:Y:S01]  /*1e30*/  LDS.128 R44, [R32.X16] ;  /* 0x00000000202c7984 */ /* 0x004e22000000cc00 */
[----:B------:R-:W-:Y:S01]  /*1e40*/  ISETP.NE.AND P2, PT, R52, 0x1f, PT ;  /* 0x0000001f3400780c */ /* 0x000fe20003f45270 */
[----:B0-----:R-:W-:Y:S01]  /*1e50*/  HADD2.F32 R117, -RZ, R45.H0_H0 ;  /* 0x2000002dff757230 */ /* 0x001fe20000004100 */
[----:B------:R-:W-:-:S04]  /*1e60*/  SHF.R.U64 R126, R46, 0x10, R47 ;  /* 0x000000102e7e7819 */ /* 0x000fc8000000122f */
[----:B------:R-:W-:Y:S01]  /*1e70*/  FMUL.FTZ R130, R12, R117 ;  /* 0x000000750c827220 */ /* 0x000fe20000410000 */
[----:B------:R-:W-:Y:S01]  /*1e80*/  BSSY B0, `(.L_x_14294) ;  /* 0x0000061000007945 */ /* 0x000fe20003800000 */
[----:B---3--:R0:W-:Y:S04]  /*1e90*/  STS.64 [R32.X8+0x210], R110 ;  /* 0x0002106e20007388 */ /* 0x0081e80000008a00 */
[----:B------:R1:W-:Y:S01]  /*1ea0*/  STS.64 [R32.X8+0x310], R112 ;  /* 0x0003107020007388 */ /* 0x0003e20000008a00 */
[----:B------:R-:W-:-:S06]  /*1eb0*/  NOP ;  /* 0x0000000000007918 */ /* 0x000fcc0000000000 */
[----:B------:R-:W2:Y:S04]  /*1ec0*/  LDS.128 R40, [R32.X16+0x210] ;  /* 0x0002100020287984 */ /* 0x000ea8000000cc00 */
[----:B------:R3:W-:Y:S04]  /*1ed0*/  STS.64 [R114+0x10b0], R104 ;  /* 0x0010b06872007388 */ /* 0x0007e80000000a00 */
[----:B------:R-:W-:Y:S01]  /*1ee0*/  BAR.SYNC.DEFER_BLOCKING 0x0 ;  /* 0x0000000000007b1d */ /* 0x000fe20000010000 */
[----:B0-----:R-:W-:Y:S02]  /*1ef0*/  FMUL.FTZ R110, R12, R65 ;  /* 0x000000410c6e7220 */ /* 0x001fe40000410000 */
[----:B-1----:R-:W-:-:S02]  /*1f00*/  FMUL.FTZ R112, R15, R63 ;  /* 0x0000003f0f707220 */ /* 0x002fc40000410000 */
[----:B------:R-:W-:Y:S02]  /*1f10*/  FMUL.RZ R115, R110, 0.15915493667125701904 ;  /* 0x3e22f9836e737820 */ /* 0x000fe4000040c000 */
[-C--:B------:R-:W-:Y:S02]  /*1f20*/  FMUL.FTZ R110, R12, R63.reuse ;  /* 0x0000003f0c6e7220 */ /* 0x080fe40000410000 */
[----:B------:R-:W-:Y:S02]  /*1f30*/  FMUL.FTZ R113, R13, R63 ;  /* 0x0000003f0d717220 */ /* 0x000fe40000410000 */
[-C--:B------:R-:W-:Y:S01]  /*1f40*/  FMUL.FTZ R63, R15, R65.reuse ;  /* 0x000000410f3f7220 */ /* 0x080fe20000410000 */
[----:B------:R0:W5:Y:S03]  /*1f50*/  @P0 LDG.E.64 R106, [R108.64+0x8] ;  /* 0x0000080a6c6a0981 */ /* 0x000166000c1e1b00 */
[----:B------:R-:W-:Y:S08]  /*1f60*/  MUFU.EX2 R113, R113 ;  /* 0x0000007100717308 */ /* 0x000ff00000000800 */
[----:B------:R-:W-:Y:S01]  /*1f70*/  MUFU.COS R111, R115 ;  /* 0x00000073006f7308 */ /* 0x000fe20000000000 */
[----:B0-----:R-:W-:Y:S01]  /*1f80*/  FMUL.RZ R108, R63, 0.15915493667125701904 ;  /* 0x3e22f9833f6c7820 */ /* 0x001fe2000040c000 */
[----:B------:R-:W-:Y:S01]  /*1f90*/  SHF.R.U64 R109, R44, 0x10, R45 ;  /* 0x000000102c6d7819 */ /* 0x000fe2000000122d */
[----:B------:R-:W-:-:S04]  /*1fa0*/  FMUL.FTZ R63, R13, R65 ;  /* 0x000000410d3f7220 */ /* 0x000fc80000410000 */
[----:B------:R-:W-:Y:S01]  /*1fb0*/  FMUL.RZ R63, R63, 0.15915493667125701904 ;  /* 0x3e22f9833f3f7820 */ /* 0x000fe2000040c000 */
[----:B------:R-:W0:Y:S01]  /*1fc0*/  MUFU.EX2 R110, R110 ;  /* 0x0000006e006e7308 */ /* 0x000e220000000800 */
[----:B------:R-:W-:-:S05]  /*1fd0*/  HADD2.F32 R109, -RZ, R109.H0_H0 ;  /* 0x2000006dff6d7230 */ /* 0x000fca0000004100 */
[----:B------:R-:W-:Y:S02]  /*1fe0*/  FMUL.FTZ R136, R14, R109 ;  /* 0x0000006d0e887220 */ /* 0x000fe40000410000 */
[----:B------:R-:W1:Y:S08]  /*1ff0*/  MUFU.COS R122, R63 ;  /* 0x0000003f007a7308 */ /* 0x000e700000000000 */
[----:B------:R-:W4:Y:S01]  /*2000*/  MUFU.SIN R124, R63 ;  /* 0x0000003f007c7308 */ /* 0x000f220000000400 */
[----:B0-----:R-:W-:Y:S01]  /*2010*/  FMUL.FTZ R120, R110, R111 ;  /* 0x0000006f6e787220 */ /* 0x001fe20000410000 */
[----:B------:R-:W-:-:S05]  /*2020*/  HADD2.F32 R111, -RZ, R96.H0_H0 ;  /* 0x20000060ff6f7230 */ /* 0x000fca0000004100 */
[----:B------:R-:W-:Y:S01]  /*2030*/  FMUL.FTZ R136, R111, R136 ;  /* 0x000000886f887220 */ /* 0x000fe20000410000 */
[----:B------:R0:W2:Y:S01]  /*2040*/  MUFU.SIN R119, R115 ;  /* 0x0000007300777308 */ /* 0x0000a20000000400 */
[C---:B-1----:R-:W-:Y:S02]  /*2050*/  FMUL.FTZ R122, R113.reuse, R122 ;  /* 0x0000007a717a7220 */ /* 0x042fe40000410000 */
[----:B----4-:R-:W-:Y:S01]  /*2060*/  FMUL.FTZ R124, R113, R124 ;  /* 0x0000007c717c7220 */ /* 0x010fe20000410000 */
[----:B------:R-:W-:-:S04]  /*2070*/  HADD2.F32 R113, -RZ, R44.H0_H0 ;  /* 0x2000002cff717230 */ /* 0x000fc80000004100 */
[----:B------:R-:W-:Y:S01]  /*2080*/  MUFU.EX2 R112, R112 ;  /* 0x0000007000707308 */ /* 0x000fe20000000800 */
[----:B0-----:R-:W-:Y:S01]  /*2090*/  SHF.R.U32.HI R115, RZ, 0x10, R45 ;  /* 0x00000010ff737819 */ /* 0x001fe2000001162d */
[----:B------:R-:W-:Y:S02]  /*20a0*/  FMUL.FTZ R134, R14, R113 ;  /* 0x000000710e867220 */ /* 0x000fe40000410000 */
[----:B--2---:R-:W-:Y:S01]  /*20b0*/  FMUL.FTZ R119, R110, R119 ;  /* 0x000000776e777220 */ /* 0x004fe20000410000 */
[----:B------:R-:W-:-:S03]  /*20c0*/  SHF.R.U64 R110, R96, 0x10, R97 ;  /* 0x00000010606e7819 */ /* 0x000fc60000001261 */
[----:B------:R-:W0:Y:S01]  /*20d0*/  MUFU.SIN R123, R108 ;  /* 0x0000006c007b7308 */ /* 0x000e220000000400 */
[----:B------:R-:W-:Y:S01]  /*20e0*/  FMUL.FTZ R134, R111, R134 ;  /* 0x000000866f867220 */ /* 0x000fe20000410000 */
[----:B------:R-:W-:Y:S01]  /*20f0*/  HADD2.F32 R115, -RZ, R115.H0_H0 ;  /* 0x20000073ff737230 */ /* 0x000fe20000004100 */
[C---:B------:R-:W-:Y:S01]  /*2100*/  FMUL.FTZ R45, R119.reuse, R136 ;  /* 0x00000088772d7220 */ /* 0x040fe20000410000 */
[----:B------:R-:W-:Y:S01]  /*2110*/  HADD2.F32 R63, -RZ, R110.H0_H0 ;  /* 0x2000006eff3f7230 */ /* 0x000fe20000004100 */
[----:B------:R-:W-:Y:S01]  /*2120*/  FMUL.FTZ R125, R119, R134 ;  /* 0x00000086777d7220 */ /* 0x000fe20000410000 */
[----:B------:R-:W-:Y:S01]  /*2130*/  HADD2.F32 R110, -RZ, R46.H0_H0 ;  /* 0x2000002eff6e7230 */ /* 0x000fe20000004100 */
[----:B------:R-:W-:Y:S01]  /*2140*/  FMUL.FTZ R46, R12, R115 ;  /* 0x000000730c2e7220 */ /* 0x000fe20000410000 */
[----:B------:R1:W2:Y:S01]  /*2150*/  MUFU.COS R121, R108 ;  /* 0x0000006c00797308 */ /* 0x0002a20000000000 */
[C---:B------:R-:W-:Y:S02]  /*2160*/  FFMA.FTZ R125, R120.reuse, R136, R125 ;  /* 0x00000088787d7223 */ /* 0x040fe4000001007d */
[----:B---3--:R-:W-:-:S02]  /*2170*/  FFMA.FTZ R114, R120, R134, -R45 ;  /* 0x0000008678727223 */ /* 0x008fc4000001082d */
[----:B------:R-:W-:Y:S02]  /*2180*/  FFMA.FTZ R118, R63, R46, R125 ;  /* 0x0000002e3f767223 */ /* 0x000fe4000001007d */
[----:B------:R-:W-:Y:S02]  /*2190*/  FMUL.FTZ R44, R104, R119 ;  /* 0x00000077682c7220 */ /* 0x000fe40000410000 */
[----:B0-----:R-:W-:Y:S01]  /*21a0*/  FMUL.FTZ R123, R112, R123 ;  /* 0x0000007b707b7220 */ /* 0x001fe20000410000 */
[----:B-1----:R-:W-:Y:S01]  /*21b0*/  HADD2.F32 R108, -RZ, R97.H0_H0 ;  /* 0x20000061ff6c7230 */ /* 0x002fe20000004100 */
[----:B------:R-:W-:Y:S02]  /*21c0*/  FMUL.FTZ R45, R105, R119 ;  /* 0x00000077692d7220 */ /* 0x000fe40000410000 */
[----:B------:R-:W-:Y:S01]  /*21d0*/  FFMA.FTZ R116, R63, R130, R114 ;  /* 0x000000823f747223 */ /* 0x000fe20000010072 */
[----:B------:R-:W-:Y:S01]  /*21e0*/  HADD2.F32 R114, -RZ, R126.H0_H0 ;  /* 0x2000007eff727230 */ /* 0x000fe20000004100 */
[----:B------:R-:W-:-:S02]  /*21f0*/  FMUL.FTZ R125, R123, R118 ;  /* 0x000000767b7d7220 */ /* 0x000fc40000410000 */
[----:B--2---:R-:W-:Y:S02]  /*2200*/  FMUL.FTZ R121, R112, R121 ;  /* 0x0000007970797220 */ /* 0x004fe40000410000 */
[-C--:B------:R-:W-:Y:S02]  /*2210*/  FFMA.FTZ R112, R105, R120.reuse, R44 ;  /* 0x0000007869707223 */ /* 0x080fe4000001002c */
[----:B------:R-:W-:Y:S02]  /*2220*/  FFMA.FTZ R44, R104, R120, -R45 ;  /* 0x00000078682c7223 */ /* 0x000fe4000001082d */
[----:B------:R-:W-:Y:S02]  /*2230*/  FFMA.FTZ R125, R121, R116, -R125 ;  /* 0x00000074797d7223 */ /* 0x000fe4000001087d */
[C---:B------:R-:W-:Y:S02]  /*2240*/  FMUL.FTZ R45, R123.reuse, R112 ;  /* 0x000000707b2d7220 */ /* 0x040fe40000410000 */
[----:B------:R-:W-:-:S02]  /*2250*/  FMUL.FTZ R116, R123, R116 ;  /* 0x000000747b747220 */ /* 0x000fc40000410000 */
[----:B------:R-:W-:Y:S02]  /*2260*/  FMUL.FTZ R143, R15, R110 ;  /* 0x0000006e0f8f7220 */ /* 0x000fe40000410000 */
[C---:B------:R-:W-:Y:S02]  /*2270*/  FFMA.FTZ R45, R121.reuse, R44, -R45 ;  /* 0x0000002c792d7223 */ /* 0x040fe4000001082d */
[----:B------:R-:W-:Y:S01]  /*2280*/  FFMA.FTZ R116, R121, R118, R116 ;  /* 0x0000007679747223 */ /* 0x000fe20000010074 */
[----:B------:R-:W-:Y:S01]  /*2290*/  SHF.R.U32.HI R118, RZ, 0x10, R47 ;  /* 0x00000010ff767819 */ /* 0x000fe2000001162f */
[----:B------:R-:W-:Y:S02]  /*22a0*/  FMUL.FTZ R139, R15, R114 ;  /* 0x000000720f8b7220 */ /* 0x000fe40000410000 */
[----:B------:R-:W-:Y:S02]  /*22b0*/  FMUL.FTZ R44, R123, R44 ;  /* 0x0000002c7b2c7220 */ /* 0x000fe40000410000 */
[C---:B------:R-:W-:Y:S01]  /*22c0*/  FFMA.FTZ R125, R108.reuse, R143, R125 ;  /* 0x0000008f6c7d7223 */ /* 0x040fe2000001007d */
[----:B------:R-:W-:Y:S01]  /*22d0*/  HADD2.F32 R118, -RZ, R118.H0_H0 ;  /* 0x20000076ff767230 */ /* 0x000fe20000004100 */
[----:B------:R-:W-:Y:S01]  /*22e0*/  FFMA.FTZ R129, R108, R139, R116 ;  /* 0x0000008b6c817223 */ /* 0x000fe20000010074 */
[----:B------:R-:W-:Y:S01]  /*22f0*/  SHF.R.U32.HI R116, RZ, 0x10, R97 ;  /* 0x00000010ff747819 */ /* 0x000fe20000011661 */
[----:B------:R-:W-:Y:S01]  /*2300*/  FFMA.FTZ R127, R121, R112, R44 ;  /* 0x00000070797f7223 */ /* 0x000fe2000001002c */
[----:B------:R-:W-:Y:S01]  /*2310*/  HADD2.F32 R112, -RZ, R47.H0_H0 ;  /* 0x2000002fff707230 */ /* 0x000fe20000004100 */
[----:B------:R-:W-:-:S02]  /*2320*/  FMUL.FTZ R47, R124, R125 ;  /* 0x0000007d7c2f7220 */ /* 0x000fc40000410000 */
[-C--:B------:R-:W-:Y:S01]  /*2330*/  FMUL.FTZ R44, R124, R129.reuse ;  /* 0x000000817c2c7220 */ /* 0x080fe20000410000 */
[----:B------:R-:W-:Y:S01]  /*2340*/  HADD2.F32 R116, -RZ, R116.H0_H0 ;  /* 0x20000074ff747230 */ /* 0x000fe20000004100 */
[C---:B------:R-:W-:Y:S02]  /*2350*/  FFMA.FTZ R129, R122.reuse, R129, R47 ;  /* 0x000000817a817223 */ /* 0x040fe4000001002f */
[----:B------:R-:W-:Y:S02]  /*2360*/  FFMA.FTZ R47, R122, R125, -R44 ;  /* 0x0000007d7a2f7223 */ /* 0x000fe4000001082c */
[C---:B------:R-:W-:Y:S02]  /*2370*/  FMUL.FTZ R44, R124.reuse, R45 ;  /* 0x0000002d7c2c7220 */ /* 0x040fe40000410000 */
[-C--:B------:R-:W-:Y:S02]  /*2380*/  FMUL.FTZ R132, R124, R127.reuse ;  /* 0x0000007f7c847220 */ /* 0x080fe40000410000 */
[----:B------:R-:W-:-:S02]  /*2390*/  FFMA.FTZ R126, R122, R127, R44 ;  /* 0x0000007f7a7e7223 */ /* 0x000fc4000001002c */
[----:B------:R-:W-:Y:S02]  /*23a0*/  FFMA.FTZ R132, R122, R45, -R132 ;  /* 0x0000002d7a847223 */ /* 0x000fe40000010884 */
[----:B------:R0:W1:Y:S01]  /*23b0*/  @P2 LDS.64 R44, [R52.X8+0x20b8] ;  /* 0x0020b800342c2984 */ /* 0x0000620000008a00 */
[C---:B------:R-:W-:Y:S02]  /*23c0*/  FMUL.FTZ R125, R13.reuse, R118 ;  /* 0x000000760d7d7220 */ /* 0x040fe40000410000 */
[----:B------:R-:W-:Y:S02]  /*23d0*/  FMUL.FTZ R145, R13, R112 ;  /* 0x000000700d917220 */ /* 0x000fe40000410000 */
[C---:B------:R-:W-:Y:S02]  /*23e0*/  FFMA.FTZ R133, R116.reuse, R125, R129 ;  /* 0x0000007d74857223 */ /* 0x040fe40000010081 */
        /* <DEDUP_REMOVED lines=10> */
.L_x_14295:
[----:B0-----:R-:W-:Y:S05]  /*2490*/  BSYNC B0 ;  /* 0x0000000000007941 */ /* 0x001fea0003800000 */
.L_x_14294:
[----:B------:R-:W0:Y:S01]  /*24a0*/  SHFL.UP PT, R135, R133, 0x1, RZ ;  /* 0x0420000085877989 */ /* 0x000e2200000e00ff */
[----:B------:R-:W-:Y:S01]  /*24b0*/  ISETP.GE.AND P0, PT, R32, 0x1, PT ;  /* 0x000000012000780c */ /* 0x000fe20003f06270 */
[----:B------:R-:W-:Y:S01]  /*24c0*/  HADD2.F32 R147, -RZ, R41.H0_H0 ;  /* 0x20000029ff937230 */ /* 0x000fe20000004100 */
[----:B------:R-:W-:Y:S01]  /*24d0*/  SHF.R.U32.HI R150, RZ, 0x10, R41 ;  /* 0x00000010ff967819 */ /* 0x000fe20000011629 */
[----:B------:R-:W2:Y:S01]  /*24e0*/  SHFL.UP PT, R131, R47, 0x1, RZ ;  /* 0x042000002f837989 */ /* 0x000ea200000e00ff */
[----:B------:R-:W-:Y:S01]  /*24f0*/  BSSY B0, `(.L_x_14296) ;  /* 0x00000a9000007945 */ /* 0x000fe20003800000 */
[C---:B------:R-:W-:Y:S02]  /*2500*/  ISETP.GT.U32.AND P3, PT, R31.reuse, 0x1b, PT ;  /* 0x0000001b1f00780c */ /* 0x040fe40003f64070 */
[----:B------:R-:W3:Y:S01]  /*2510*/  SHFL.UP PT, R127, R132, 0x1, RZ ;  /* 0x04200000847f7989 */ /* 0x000ee200000e00ff */
[C---:B------:R-:W-:Y:S02]  /*2520*/  ISETP.GT.U32.AND P4, PT, R31.reuse, 0x17, PT ;  /* 0x000000171f00780c */ /* 0x040fe40003f84070 */
[----:B------:R-:W-:Y:S01]  /*2530*/  ISETP.GT.U32.AND P5, PT, R31, 0xf, PT ;  /* 0x0000000f1f00780c */ /* 0x000fe20003fa4070 */
[----:B------:R-:W4:Y:S01]  /*2540*/  SHFL.UP PT, R129, R126, 0x1, RZ ;  /* 0x042000007e817989 */ /* 0x000f2200000e00ff */
[----:B0-----:R-:W-:-:S02]  /*2550*/  FMUL.FTZ R137, R126, R135 ;  /* 0x000000877e897220 */ /* 0x001fc40000410000 */
[-C--:B--2---:R-:W-:Y:S02]  /*2560*/  FMUL.FTZ R141, R126, R131.reuse ;  /* 0x000000837e8d7220 */ /* 0x084fe40000410000 */
[----:B------:R-:W-:Y:S02]  /*2570*/  FFMA.FTZ R138, R132, R131, -R137 ;  /* 0x00000083848a7223 */ /* 0x000fe40000010889 */
        /* <DEDUP_REMOVED lines=10> */
[----:B------:R-:W2:Y:S04]  /*2620*/  SHFL.UP PT, R129, R133, 0x2, RZ ;  /* 0x0440000085817989 */ /* 0x000ea800000e00ff */
[----:B------:R-:W3:Y:S04]  /*2630*/  SHFL.UP PT, R126, R132, 0x2, RZ ;  /* 0x04400000847e7989 */ /* 0x000ee800000e00ff */
[----:B------:R-:W4:Y:S01]  /*2640*/  SHFL.UP PT, R127, R131, 0x2, RZ ;  /* 0x04400000837f7989 */ /* 0x000f2200000e00ff */
[----:B0-----:R-:W-:-:S02]  /*2650*/  FMUL.FTZ R138, R131, R128 ;  /* 0x00000080838a7220 */ /* 0x001fc40000410000 */
[CC--:B--2---:R-:W-:Y:S02]  /*2660*/  FMUL.FTZ R137, R131.reuse, R129.reuse ;  /* 0x0000008183897220 */ /* 0x0c4fe40000410000 */
[C---:B------:R-:W-:Y:S02]  /*2670*/  FFMA.FTZ R138, R132.reuse, R129, R138 ;  /* 0x00000081848a7223 */ /* 0x040fe4000001008a */
[C---:B---3--:R-:W-:Y:S02]  /*2680*/  FMUL.FTZ R135, R131.reuse, R126 ;  /* 0x0000007e83877220 */ /* 0x048fe40000410000 */
[----:B------:R-:W-:Y:S02]  /*2690*/  FFMA.FTZ R128, R132, R128, -R137 ;  /* 0x0000008084807223 */ /* 0x000fe40000010889 */
[----:B----4-:R-:W-:Y:S02]  /*26a0*/  FMUL.FTZ R129, R131, R127 ;  /* 0x0000007f83817220 */ /* 0x010fe40000410000 */
[----:B------:R-:W-:-:S02]  /*26b0*/  @P0 FADD.FTZ R133, R133, R138 ;  /* 0x0000008a85850221 */ /* 0x000fc40000010000 */
[C---:B------:R-:W-:Y:S02]  /*26c0*/  FFMA.FTZ R144, R132.reuse, R127, R135 ;  /* 0x0000007f84907223 */ /* 0x040fe40000010087 */
[----:B------:R-:W-:Y:S01]  /*26d0*/  @P0 FFMA.FTZ R132, R132, R126, -R129 ;  /* 0x0000007e84840223 */ /* 0x000fe20000010881 */
[----:B------:R-:W0:Y:S01]  /*26e0*/  SHFL.UP PT, R135, R133, 0x4, RZ ;  /* 0x0480000085877989 */ /* 0x000e2200000e00ff */
[----:B------:R-:W-:Y:S01]  /*26f0*/  @P0 FADD.FTZ R47, R47, R128 ;  /* 0x000000802f2f0221 */ /* 0x000fe20000010000 */
[----:B------:R-:W-:Y:S02]  /*2700*/  FSEL R144, R131, R144, !P0 ;  /* 0x0000009083907208 */ /* 0x000fe40004000000 */
[----:B------:R-:W2:Y:S01]  /*2710*/  SHFL.UP PT, R127, R132, 0x4, RZ ;  /* 0x04800000847f7989 */ /* 0x000ea200000e00ff */
[----:B------:R-:W-:-:S03]  /*2720*/  ISETP.GE.AND P0, PT, R32, 0x4, PT ;  /* 0x000000042000780c */ /* 0x000fc60003f06270 */
[----:B------:R-:W3:Y:S04]  /*2730*/  SHFL.UP PT, R131, R47, 0x4, RZ ;  /* 0x048000002f837989 */ /* 0x000ee800000e00ff */
[----:B------:R-:W4:Y:S01]  /*2740*/  SHFL.UP PT, R129, R144, 0x4, RZ ;  /* 0x0480000090817989 */ /* 0x000f2200000e00ff */
[C---:B0-----:R-:W-:Y:S02]  /*2750*/  FMUL.FTZ R128, R144.reuse, R135 ;  /* 0x0000008790807220 */ /* 0x041fe40000410000 */
[C---:B--2---:R-:W-:Y:S02]  /*2760*/  FMUL.FTZ R126, R144.reuse, R127 ;  /* 0x0000007f907e7220 */ /* 0x044fe40000410000 */
[-C--:B---3--:R-:W-:Y:S02]  /*2770*/  FMUL.FTZ R137, R144, R131.reuse ;  /* 0x0000008390897220 */ /* 0x088fe40000410000 */
[----:B------:R-:W-:-:S02]  /*2780*/  FFMA.FTZ R128, R132, R131, -R128 ;  /* 0x0000008384807223 */ /* 0x000fc40000010880 */
[C---:B----4-:R-:W-:Y:S02]  /*2790*/  FFMA.FTZ R131, R132.reuse, R129, R126 ;  /* 0x0000008184837223 */ /* 0x050fe4000001007e */
[----:B------:R-:W-:Y:S02]  /*27a0*/  FFMA.FTZ R138, R132, R135, R137 ;  /* 0x00000087848a7223 */ /* 0x000fe40000010089 */
[C---:B------:R-:W-:Y:S01]  /*27b0*/  FMUL.FTZ R129, R144.reuse, R129 ;  /* 0x0000008190817220 */ /* 0x040fe20000410000 */
[----:B------:R-:W-:Y:S01]  /*27c0*/  FSEL R131, R144, R131, !P0 ;  /* 0x0000008390837208 */ /* 0x000fe20004000000 */
[----:B------:R-:W-:Y:S02]  /*27d0*/  @P0 FADD.FTZ R47, R47, R128 ;  /* 0x000000802f2f0221 */ /* 0x000fe40000010000 */
        /* <DEDUP_REMOVED lines=13> */
[C---:B------:R-:W-:Y:S01]  /*28b0*/  FFMA.FTZ R144, R132.reuse, R127, R135 ;  /* 0x0000007f84907223 */ /* 0x040fe20000010087 */
[----:B------:R-:W-:Y:S01]  /*28c0*/  SHF.R.U32.HI R127, RZ, 0x10, R43 ;  /* 0x00000010ff7f7819 */ /* 0x000fe2000001162b */
[----:B------:R-:W-:Y:S01]  /*28d0*/  @P0 FADD.FTZ R133, R133, R138 ;  /* 0x0000008a85850221 */ /* 0x000fe20000010000 */
[----:B------:R-:W-:Y:S01]  /*28e0*/  HADD2.F32 R138, -RZ, R40.H0_H0 ;  /* 0x20000028ff8a7230 */ /* 0x000fe20000004100 */
[----:B------:R-:W-:Y:S01]  /*28f0*/  @P0 FFMA.FTZ R132, R132, R126, -R129 ;  /* 0x0000007e84840223 */ /* 0x000fe20000010881 */
[----:B------:R-:W-:Y:S01]  /*2900*/  FSEL R144, R131, R144, !P0 ;  /* 0x0000009083907208 */ /* 0x000fe20004000000 */
[----:B------:R-:W-:Y:S01]  /*2910*/  @P0 FADD.FTZ R47, R47, R128 ;  /* 0x000000802f2f0221 */ /* 0x000fe20000010000 */
[----:B------:R-:W0:Y:S01]  /*2920*/  SHFL.UP PT, R137, R133, 0x10, RZ ;  /* 0x0600000085897989 */ /* 0x000e2200000e00ff */
[----:B------:R-:W-:Y:S01]  /*2930*/  HADD2.F32 R127, -RZ, R127.H0_H0 ;  /* 0x2000007fff7f7230 */ /* 0x000fe20000004100 */
[----:B------:R-:W-:Y:S01]  /*2940*/  SHF.R.U64 R128, R42, 0x10, R43 ;  /* 0x000000102a807819 */ /* 0x000fe2000000122b */
[----:B------:R-:W-:Y:S01]  /*2950*/  HADD2.F32 R129, -RZ, R43.H0_H0 ;  /* 0x2000002bff817230 */ /* 0x000fe20000004100 */
[----:B------:R-:W2:Y:S01]  /*2960*/  SHFL.UP PT, R131, R132, 0x10, RZ ;  /* 0x0600000084837989 */ /* 0x000ea200000e00ff */
[----:B------:R-:W-:Y:S01]  /*2970*/  HADD2.F32 R126, -RZ, R42.H0_H0 ;  /* 0x2000002aff7e7230 */ /* 0x000fe20000004100 */
[C---:B------:R-:W-:Y:S01]  /*2980*/  FMUL.FTZ R127, R4.reuse, R127 ;  /* 0x0000007f047f7220 */ /* 0x040fe20000410000 */
[----:B------:R-:W-:Y:S01]  /*2990*/  HADD2.F32 R128, -RZ, R128.H0_H0 ;  /* 0x20000080ff807230 */ /* 0x000fe20000004100 */
[----:B------:R-:W3:Y:S01]  /*29a0*/  SHFL.UP PT, R149, R47, 0x10, RZ ;  /* 0x060000002f957989 */ /* 0x000ee200000e00ff */
[----:B------:R-:W-:Y:S01]  /*29b0*/  FMUL.FTZ R129, R4, R129 ;  /* 0x0000008104817220 */ /* 0x000fe20000410000 */
[----:B------:R-:W-:Y:S01]  /*29c0*/  ISETP.GE.AND P0, PT, R32, 0x10, PT ;  /* 0x000000102000780c */ /* 0x000fe20003f06270 */
[-C--:B------:R-:W-:Y:S01]  /*29d0*/  FMUL.FTZ R43, R122, R127.reuse ;  /* 0x0000007f7a2b7220 */ /* 0x080fe20000410000 */
[----:B------:R-:W4:Y:S01]  /*29e0*/  SHFL.UP PT, R141, R144, 0x10, RZ ;  /* 0x06000000908d7989 */ /* 0x000f2200000e00ff */
[----:B------:R-:W-:-:S02]  /*29f0*/  FMUL.FTZ R42, R124, R127 ;  /* 0x0000007f7c2a7220 */ /* 0x000fc40000410000 */
[C---:B------:R-:W-:Y:S02]  /*2a00*/  FMUL.FTZ R128, R5.reuse, R128 ;  /* 0x0000008005807220 */ /* 0x040fe40000410000 */
[-C--:B------:R-:W-:Y:S02]  /*2a10*/  FFMA.FTZ R135, -R124, R129.reuse, -R43 ;  /* 0x000000817c877223 */ /* 0x080fe4000001092b */
[----:B------:R-:W-:Y:S02]  /*2a20*/  FMUL.FTZ R126, R5, R126 ;  /* 0x0000007e057e7220 */ /* 0x000fe40000410000 */
[----:B------:R-:W-:Y:S02]  /*2a30*/  FFMA.FTZ R43, R122, R129, -R42 ;  /* 0x000000817a2b7223 */ /* 0x000fe4000001082a */
[----:B------:R-:W-:Y:S01]  /*2a40*/  FADD.FTZ R146, -R128, R135 ;  /* 0x0000008780927221 */ /* 0x000fe20000010100 */
[----:B------:R-:W-:Y:S01]  /*2a50*/  SHF.R.U64 R135, R40, 0x10, R41 ;  /* 0x0000001028877819 */ /* 0x000fe20000001229 */
[----:B------:R-:W-:-:S02]  /*2a60*/  FADD.FTZ R42, R126, R43 ;  /* 0x0000002b7e2a7221 */ /* 0x000fc40000010000 */
[----:B------:R-:W-:Y:S02]  /*2a70*/  FMUL.FTZ R43, R123, -R146 ;  /* 0x800000927b2b7220 */ /* 0x000fe40000410000 */
[C---:B0-----:R-:W-:Y:S02]  /*2a80*/  FMUL.FTZ R41, R144.reuse, R137 ;  /* 0x0000008990297220 */ /* 0x041fe40000410000 */
[----:B--2---:R-:W-:Y:S02]  /*2a90*/  FMUL.FTZ R40, R144, R131 ;  /* 0x0000008390287220 */ /* 0x004fe40000410000 */
[-C--:B------:R-:W-:Y:S02]  /*2aa0*/  FFMA.FTZ R43, R121, R42.reuse, -R43 ;  /* 0x0000002a792b7223 */ /* 0x080fe4000001082b */
[----:B------:R-:W-:Y:S02]  /*2ab0*/  FMUL.FTZ R148, R123, -R42 ;  /* 0x8000002a7b947220 */ /* 0x000fe40000410000 */
[----:B---3--:R-:W-:-:S02]  /*2ac0*/  FFMA.FTZ R42, R132, R149, -R41 ;  /* 0x00000095842a7223 */ /* 0x008fc40000010829 */
[----:B----4-:R-:W-:Y:S02]  /*2ad0*/  FFMA.FTZ R41, R132, R141, R40 ;  /* 0x0000008d84297223 */ /* 0x010fe40000010028 */
[C---:B------:R-:W-:Y:S02]  /*2ae0*/  FMUL.FTZ R149, R144.reuse, R149 ;  /* 0x0000009590957220 */ /* 0x040fe40000410000 */
[C---:B------:R-:W-:Y:S01]  /*2af0*/  FMUL.FTZ R141, R144.reuse, R141 ;  /* 0x0000008d908d7220 */ /* 0x040fe20000410000 */
[----:B------:R-:W-:Y:S01]  /*2b00*/  FSEL R144, R144, R41, !P0 ;  /* 0x0000002990907208 */ /* 0x000fe20004000000 */
[C---:B------:R-:W-:Y:S01]  /*2b10*/  FFMA.FTZ R40, R132.reuse, R137, R149 ;  /* 0x0000008984287223 */ /* 0x040fe20000010095 */
[----:B------:R-:W-:Y:S01]  /*2b20*/  HFMA2.MMA R41, -RZ, RZ, 0, 0 ;  /* 0x00000000ff297435 */ /* 0x000fe200000001ff */
[----:B------:R-:W-:Y:S01]  /*2b30*/  @P0 FFMA.FTZ R132, R132, R131, -R141 ;  /* 0x0000008384840223 */ /* 0x000fe2000001088d */
[----:B------:R-:W-:Y:S01]  /*2b40*/  HADD2.F32 R131, -RZ, R150.H0_H0 ;  /* 0x20000096ff837230 */ /* 0x000fe20000004100 */
[----:B------:R-:W-:Y:S01]  /*2b50*/  FFMA.FTZ R148, R121, R146, R148 ;  /* 0x0000009279947223 */ /* 0x000fe20000010094 */
[----:B-----5:R0:W-:Y:S01]  /*2b60*/  SHFL.IDX PT, R141, R106, RZ, 0x1f ;  /* 0x00001fff6a8d7589 */ /* 0x0201e200000e0000 */
[----:B------:R-:W-:Y:S01]  /*2b70*/  @P0 FADD.FTZ R133, R133, R40 ;  /* 0x0000002885850221 */ /* 0x000fe20000010000 */
[----:B------:R-:W-:Y:S01]  /*2b80*/  MOV R40, 0x3f800000 ;  /* 0x3f80000000287802 */ /* 0x000fe20000000f00 */
[----:B------:R-:W-:Y:S01]  /*2b90*/  @P0 FADD.FTZ R47, R47, R42 ;  /* 0x0000002a2f2f0221 */ /* 0x000fe20000010000 */
[----:B------:R2:W3:Y:S01]  /*2ba0*/  SHFL.UP PT, R146, R144, 0x1, RZ ;  /* 0x0420000090927989 */ /* 0x0004e200000e00ff */
[----:B------:R-:W-:Y:S01]  /*2bb0*/  FMUL.FTZ R131, R6, R131 ;  /* 0x0000008306837220 */ /* 0x000fe20000410000 */
[----:B------:R-:W-:-:S02]  /*2bc0*/  ISETP.GE.AND P0, PT, R33, c[0x0][0x174], PT ;  /* 0x00005d0021007a0c */ /* 0x000fc40003f06270 */
[----:B------:R4:W1:Y:S01]  /*2bd0*/  SHFL.IDX PT, R137, R107, RZ, 0x1f ;  /* 0x00001fff6b897589 */ /* 0x00086200000e0000 */
[----:B0-----:R-:W-:Y:S01]  /*2be0*/  FMUL.FTZ R106, R6, R147 ;  /* 0x00000093066a7220 */ /* 0x001fe20000410000 */
[----:B------:R-:W-:Y:S01]  /*2bf0*/  ISETP.NE.OR P0, PT, R31, RZ, P0 ;  /* 0x000000ff1f00720c */ /* 0x000fe20000705670 */
[----:B------:R-:W-:Y:S01]  /*2c00*/  FADD.FTZ R149, -R131, R148 ;  /* 0x0000009483957221 */ /* 0x000fe20000010100 */
[----:B------:R-:W0:Y:S01]  /*2c10*/  SHFL.UP PT, R132, R132, 0x1, RZ ;  /* 0x0420000084847989 */ /* 0x000e2200000e00ff */
[----:B------:R-:W-:Y:S02]  /*2c20*/  FADD.FTZ R148, R106, R43 ;  /* 0x0000002b6a947221 */ /* 0x000fe40000010000 */
[----:B------:R-:W-:Y:S01]  /*2c30*/  FMUL.FTZ R147, R119, -R149 ;  /* 0x8000009577937220 */ /* 0x000fe20000410000 */
[----:B------:R-:W0:Y:S01]  /*2c40*/  SHFL.UP PT, R133, R133, 0x1, RZ ;  /* 0x0420000085857989 */ /* 0x000e2200000e00ff */
[C---:B-12---:R-:W-:Y:S01]  /*2c50*/  FMUL.FTZ R144, R124.reuse, -R44 ;  /* 0x8000002c7c907220 */ /* 0x046fe20000410000 */
[----:B------:R-:W-:Y:S01]  /*2c60*/  CS2R R42, SRZ ;  /* 0x00000000002a7805 */ /* 0x000fe2000001ff00 */
[----:B----4-:R-:W-:Y:S01]  /*2c70*/  FMUL.FTZ R107, R124, R45 ;  /* 0x0000002d7c6b7220 */ /* 0x010fe20000410000 */
[----:B------:R-:W1:Y:S01]  /*2c80*/  SHFL.UP PT, R47, R47, 0x1, RZ ;  /* 0x042000002f2f7989 */ /* 0x000e6200000e00ff */
[----:B------:R-:W-:-:S02]  /*2c90*/  FFMA.FTZ R147, R120, R148, -R147 ;  /* 0x0000009478937223 */ /* 0x000fc40000010893 */
[----:B------:R-:W-:Y:S01]  /*2ca0*/  FMUL.FTZ R148, R119, -R148 ;  /* 0x8000009477947220 */ /* 0x000fe20000410000 */
[----:B------:R2:W4:Y:S01]  /*2cb0*/  @!P0 LDS.128 R40, [R2.X16+0x21b0] ;  /* 0x0021b00002288984 */ /* 0x000522000000cc00 */
[C---:B------:R-:W-:Y:S01]  /*2cc0*/  FFMA.FTZ R152, R122.reuse, -R45, R144 ;  /* 0x8000002d7a987223 */ /* 0x040fe20000010090 */
[----:B------:R-:W-:Y:S01]  /*2cd0*/  ISETP.NE.AND P0, PT, R31, 0x1f, PT ;  /* 0x0000001f1f00780c */ /* 0x000fe20003f05270 */
[----:B------:R-:W-:Y:S02]  /*2ce0*/  FFMA.FTZ R150, R122, R44, -R107 ;  /* 0x0000002c7a967223 */ /* 0x000fe4000001086b */
[----:B------:R-:W-:Y:S02]  /*2cf0*/  FFMA.FTZ R144, R120, R149, R148 ;  /* 0x0000009578907223 */ /* 0x000fe40000010094 */
[----:B---3--:R-:W-:Y:S02]  /*2d00*/  FMUL.FTZ R107, R146, R141 ;  /* 0x0000008d926b7220 */ /* 0x008fe40000410000 */
[----:B------:R-:W-:-:S02]  /*2d10*/  FMUL.FTZ R149, R123, -R152 ;  /* 0x800000987b957220 */ /* 0x000fc40000410000 */
[-C--:B------:R-:W-:Y:S02]  /*2d20*/  FMUL.FTZ R151, R123, -R150.reuse ;  /* 0x800000967b977220 */ /* 0x080fe40000410000 */
[-C--:B------:R-:W-:Y:S02]  /*2d30*/  FMUL.FTZ R146, R146, R137.reuse ;  /* 0x0000008992927220 */ /* 0x080fe40000410000 */
[C---:B0-----:R-:W-:Y:S02]  /*2d40*/  FFMA.FTZ R148, R132.reuse, R137, R107 ;  /* 0x0000008984947223 */ /* 0x041fe4000001006b */
[C---:B------:R-:W-:Y:S02]  /*2d50*/  FFMA.FTZ R149, R121.reuse, R150, -R149 ;  /* 0x0000009679957223 */ /* 0x040fe40000010895 */
[----:B------:R-:W-:Y:S02]  /*2d60*/  FFMA.FTZ R151, R121, R152, R151 ;  /* 0x0000009879977223 */ /* 0x000fe40000010097 */
[----:B------:R-:W-:-:S02]  /*2d70*/  FFMA.FTZ R146, R132, R141, -R146 ;  /* 0x0000008d84927223 */ /* 0x000fc40000010892 */
[----:B------:R-:W-:Y:S01]  /*2d80*/  @P1 FADD.FTZ R137, R133, R148 ;  /* 0x0000009485891221 */ /* 0x000fe20000010000 */
[----:B------:R-:W-:Y:S01]  /*2d90*/  HADD2.F32 R148, -RZ, R135.H0_H0 ;  /* 0x20000087ff947230 */ /* 0x000fe20000004100 */
[C---:B------:R-:W-:Y:S02]  /*2da0*/  FMUL.FTZ R107, R119.reuse, -R149 ;  /* 0x80000095776b7220 */ /* 0x040fe40000410000 */
[-C--:B------:R-:W-:Y:S02]  /*2db0*/  FMUL.FTZ R133, R119, -R151.reuse ;  /* 0x8000009777857220 */ /* 0x080fe40000410000 */
[----:B-1----:R-:W-:Y:S01]  /*2dc0*/  @P1 FADD.FTZ R141, R47, R146 ;  /* 0x000000922f8d1221 */ /* 0x002fe20000010000 */
[----:B------:R-:W-:Y:S01]  /*2dd0*/  ISETP.GT.U32.AND P1, PT, R31, 0x1d, PT ;  /* 0x0000001d1f00780c */ /* 0x000fe20003f24070 */
[----:B------:R-:W-:Y:S02]  /*2de0*/  FFMA.FTZ R146, R120, R151, R107 ;  /* 0x0000009778927223 */ /* 0x000fe4000001006b */
[----:B------:R-:W-:-:S02]  /*2df0*/  FMUL.FTZ R132, R7, R138 ;  /* 0x0000008a07847220 */ /* 0x000fc40000410000 */
[----:B------:R-:W-:Y:S02]  /*2e00*/  FMUL.FTZ R107, R7, R148 ;  /* 0x00000094076b7220 */ /* 0x000fe40000410000 */
[----:B------:R-:W-:Y:S02]  /*2e10*/  FFMA.FTZ R133, R120, R149, -R133 ;  /* 0x0000009578857223 */ /* 0x000fe40000010885 */
[C---:B------:R-:W-:Y:S02]  /*2e20*/  FMUL.FTZ R47, R105.reuse, R137 ;  /* 0x00000089692f7220 */ /* 0x040fe40000410000 */
[----:B------:R-:W-:Y:S02]  /*2e30*/  FMUL.FTZ R149, R105, R141 ;  /* 0x0000008d69957220 */ /* 0x000fe40000410000 */
[----:B------:R-:W-:Y:S02]  /*2e40*/  FADD.FTZ R105, R132, R147 ;  /* 0x0000009384697221 */ /* 0x000fe40000010000 */
[----:B------:R-:W-:-:S02]  /*2e50*/  FADD.FTZ R135, -R107, R144 ;  /* 0x000000906b877221 */ /* 0x000fc40000010100 */
[C---:B------:R-:W-:Y:S01]  /*2e60*/  FFMA.FTZ R47, R104.reuse, R141, -R47 ;  /* 0x0000008d682f7223 */ /* 0x040fe2000001082f */
[----:B------:R2:W0:Y:S01]  /*2e70*/  SHFL.DOWN PT, R147, R105, 0x1, 0x1f ;  /* 0x08201f0069937f89 */ /* 0x00042200000e0000 */
[----:B------:R-:W-:-:S03]  /*2e80*/  FFMA.FTZ R149, R104, R137, R149 ;  /* 0x0000008968957223 */ /* 0x000fc60000010095 */
[----:B------:R2:W1:Y:S04]  /*2e90*/  SHFL.DOWN PT, R137, R133, 0x1, 0x1f ;  /* 0x08201f0085897f89 */ /* 0x00046800000e0000 */
[----:B------:R2:W3:Y:S04]  /*2ea0*/  SHFL.DOWN PT, R141, R146, 0x1, 0x1f ;  /* 0x08201f00928d7f89 */ /* 0x0004e800000e0000 */
[----:B------:R2:W0:Y:S01]  /*2eb0*/  SHFL.DOWN PT, R151, R135, 0x1, 0x1f ;  /* 0x08201f0087977f89 */ /* 0x00042200000e0000 */
[----:B------:R-:W-:Y:S05]  /*2ec0*/  @!P0 BRA `(.L_x_14297) ;  /* 0x000000b000008947 */ /* 0x000fea0003800000 */
[C---:B---34-:R-:W-:Y:S02]  /*2ed0*/  FMUL.FTZ R104, R146.reuse, R141 ;  /* 0x0000008d92687220 */ /* 0x058fe40000410000 */
[----:B0-----:R-:W-:-:S02]  /*2ee0*/  FMUL.FTZ R138, R146, R151 ;  /* 0x00000097928a7220 */ /* 0x001fc40000410000 */
[C---:B------:R-:W-:Y:S02]  /*2ef0*/  FMUL.FTZ R144, R146.reuse, R147 ;  /* 0x0000009392907220 */ /* 0x040fe40000410000 */
        /* <DEDUP_REMOVED lines=8> */
.L_x_14297:
[----:B----4-:R-:W-:Y:S05]  /*2f80*/  BSYNC B0 ;  /* 0x0000000000007941 */ /* 0x010fea0003800000 */
.L_x_14296:
[----:B------:R-:W-:Y:S01]  /*2f90*/  FADD.FTZ R134, R134, R47 ;  /* 0x0000002f86867221 */ /* 0x000fe20000010000 */
[----:B-1----:R1:W4:Y:S01]  /*2fa0*/  SHFL.DOWN PT, R137, R146, 0x2, 0x1f ;  /* 0x08401f0092897f89 */ /* 0x00232200000e0000 */
[----:B------:R-:W-:Y:S01]  /*2fb0*/  BSSY B0, `(.L_x_14298) ;  /* 0x0000011000007945 */ /* 0x000fe20003800000 */
[----:B------:R-:W-:Y:S02]  /*2fc0*/  FADD.FTZ R136, R136, R149 ;  /* 0x0000009588887221 */ /* 0x000fe40000010000 */
[----:B------:R1:W2:Y:S04]  /*2fd0*/  SHFL.DOWN PT, R47, R133, 0x2, 0x1f ;  /* 0x08401f00852f7f89 */ /* 0x0002a800000e0000 */
[----:B---3--:R1:W3:Y:S04]  /*2fe0*/  SHFL.DOWN PT, R141, R105, 0x2, 0x1f ;  /* 0x08401f00698d7f89 */ /* 0x0082e800000e0000 */
[----:B0-----:R1:W0:Y:S01]  /*2ff0*/  SHFL.DOWN PT, R147, R135, 0x2, 0x1f ;  /* 0x08401f0087937f89 */ /* 0x00122200000e0000 */
[----:B------:R-:W-:Y:S05]  /*3000*/  @P1 BRA `(.L_x_14299) ;  /* 0x000000b000001947 */ /* 0x000fea0003800000 */
[C---:B----4-:R-:W-:Y:S02]  /*3010*/  FMUL.FTZ R104, R146.reuse, R137 ;  /* 0x0000008992687220 */ /* 0x050fe40000410000 */
[----:B0-----:R-:W-:-:S02]  /*3020*/  FMUL.FTZ R138, R146, R147 ;  /* 0x00000093928a7220 */ /* 0x001fc40000410000 */
        /* <DEDUP_REMOVED lines=9> */
.L_x_14299:
[----:B------:R-:W-:Y:S05]  /*30c0*/  BSYNC B0 ;  /* 0x0000000000007941 */ /* 0x000fea0003800000 */
.L_x_14298:
[----:B--2---:R2:W1:Y:S01]  /*30d0*/  SHFL.DOWN PT, R47, R133, 0x4, 0x1f ;  /* 0x08801f00852f7f89 */ /* 0x00446200000e0000 */
[----:B------:R-:W-:Y:S03]  /*30e0*/  BSSY B0, `(.L_x_14300) ;  /* 0x0000010000007945 */ /* 0x000fe60003800000 */
[----:B----4-:R2:W4:Y:S04]  /*30f0*/  SHFL.DOWN PT, R137, R146, 0x4, 0x1f ;  /* 0x08801f0092897f89 */ /* 0x01052800000e0000 */
        /* <DEDUP_REMOVED lines=14> */
.L_x_14301:
[----:B------:R-:W-:Y:S05]  /*31e0*/  BSYNC B0 ;  /* 0x0000000000007941 */ /* 0x000fea0003800000 */
.L_x_14300:
[----:B-1----:R1:W2:Y:S01]  /*31f0*/  SHFL.DOWN PT, R47, R133, 0x8, 0x1f ;  /* 0x09001f00852f7f89 */ /* 0x0022a200000e0000 */
        /* <DEDUP_REMOVED lines=16> */
.L_x_14303:
[----:B------:R-:W-:Y:S05]  /*3300*/  BSYNC B0 ;  /* 0x0000000000007941 */ /* 0x000fea0003800000 */
.L_x_14302:
[----:B---3--:R3:W1:Y:S01]  /*3310*/  SHFL.DOWN PT, R141, R133, 0x10, 0x1f ;  /* 0x0a001f00858d7f89 */ /* 0x00866200000e0000 */
[----:B------:R-:W-:Y:S01]  /*3320*/  BSSY B0, `(.L_x_14304) ;  /* 0x0000012000007945 */ /* 0x000fe20003800000 */
[C---:B--2---:R-:W-:Y:S02]  /*3330*/  FMUL.FTZ R47, R119.reuse, R136 ;  /* 0x00000088772f7220 */ /* 0x044fe40000410000 */
[----:B0-----:R3:W0:Y:S01]  /*3340*/  SHFL.DOWN PT, R147, R146, 0x10, 0x1f ;  /* 0x0a001f0092937f89 */ /* 0x00162200000e0000 */
[----:B----4-:R-:W-:-:S03]  /*3350*/  FMUL.FTZ R137, R119, R134 ;  /* 0x0000008677897220 */ /* 0x010fc60000410000 */
[----:B------:R3:W2:Y:S04]  /*3360*/  SHFL.DOWN PT, R149, R105, 0x10, 0x1f ;  /* 0x0a001f0069957f89 */ /* 0x0006a800000e0000 */
[----:B------:R3:W4:Y:S01]  /*3370*/  SHFL.DOWN PT, R151, R135, 0x10, 0x1f ;  /* 0x0a001f0087977f89 */ /* 0x00072200000e0000 */
[----:B------:R-:W-:Y:S05]  /*3380*/  @P5 BRA `(.L_x_14305) ;  /* 0x000000b000005947 */ /* 0x000fea0003800000 */
[C---:B0-----:R-:W-:Y:S02]  /*3390*/  FMUL.FTZ R104, R146.reuse, R147 ;  /* 0x0000009392687220 */ /* 0x041fe40000410000 */
[C---:B----4-:R-:W-:Y:S02]  /*33a0*/  FMUL.FTZ R138, R146.reuse, R151 ;  /* 0x00000097928a7220 */ /* 0x050fe40000410000 */
[C---:B--2---:R-:W-:Y:S02]  /*33b0*/  FMUL.FTZ R144, R146.reuse, R149 ;  /* 0x0000009592907220 */ /* 0x044fe40000410000 */
        /* <DEDUP_REMOVED lines=8> */
.L_x_14305:
[----:B------:R-:W-:Y:S05]  /*3440*/  BSYNC B0 ;  /* 0x0000000000007941 */ /* 0x000fea0003800000 */
.L_x_14304:
[C---:B------:R-:W-:Y:S01]  /*3450*/  FFMA.FTZ R138, R120.reuse, R136, R137 ;  /* 0x00000088788a7223 */ /* 0x040fe20000010089 */
[----:B------:R-:W-:Y:S01]  /*3460*/  SHFL.DOWN PT, R148, R146, 0x1, 0x1f ;  /* 0x08201f0092947f89 */ /* 0x000fe200000e0000 */
[----:B------:R-:W-:Y:S01]  /*3470*/  FFMA.FTZ R47, R120, R134, -R47 ;  /* 0x00000086782f7223 */ /* 0x000fe2000001082f */
[----:B------:R-:W-:Y:S01]  /*3480*/  ISETP.NE.AND P0, PT, R52, RZ, PT ;  /* 0x000000ff3400720c */ /* 0x000fe20003f05270 */
[C---:B------:R-:W-:Y:S01]  /*3490*/  FFMA.FTZ R46, R63.reuse, R46, R138 ;  /* 0x0000002e3f2e7223 */ /* 0x040fe2000001008a */
[----:B------:R-:W5:Y:S01]  /*34a0*/  SHFL.IDX PT, R137, R42, RZ, 0x1f ;  /* 0x00001fff2a897589 */ /* 0x000f6200000e0000 */
[----:B------:R-:W-:Y:S01]  /*34b0*/  FFMA.FTZ R47, R63, R130, R47 ;  /* 0x000000823f2f7223 */ /* 0x000fe2000001002f */
[----:B------:R-:W-:Y:S01]  /*34c0*/  BSSY B0, `(.L_x_14306) ;  /* 0x00000ca000007945 */ /* 0x000fe20003800000 */
[C---:B------:R-:W-:Y:S01]  /*34d0*/  FMUL.FTZ R138, R123.reuse, R46 ;  /* 0x0000002e7b8a7220 */ /* 0x040fe20000410000 */
[----:B------:R-:W3:Y:S01]  /*34e0*/  SHFL.IDX PT, R104, R43, RZ, 0x1f ;  /* 0x00001fff2b687589 */ /* 0x000ee200000e0000 */
[----:B-1----:R-:W-:-:S03]  /*34f0*/  FMUL.FTZ R141, R123, R47 ;  /* 0x0000002f7b8d7220 */ /* 0x002fc60000410000 */
[----:B--2---:R-:W1:Y:S01]  /*3500*/  SHFL.DOWN PT, R149, R133, 0x1, 0x1f ;  /* 0x08201f0085957f89 */ /* 0x004e6200000e0000 */
[C---:B------:R-:W-:Y:S02]  /*3510*/  FFMA.FTZ R144, R121.reuse, R46, R141 ;  /* 0x0000002e79907223 */ /* 0x040fe4000001008d */
[----:B------:R-:W-:Y:S01]  /*3520*/  FFMA.FTZ R141, R121, R47, -R138 ;  /* 0x0000002f798d7223 */ /* 0x000fe2000001088a */
[----:B------:R-:W2:Y:S01]  /*3530*/  SHFL.DOWN PT, R150, R135, 0x1, 0x1f ;  /* 0x08201f0087967f89 */ /* 0x000ea200000e0000 */
[C---:B------:R-:W-:Y:S02]  /*3540*/  FFMA.FTZ R139, R108.reuse, R139, R144 ;  /* 0x0000008b6c8b7223 */ /* 0x040fe40000010090 */
[----:B------:R-:W-:Y:S01]  /*3550*/  FFMA.FTZ R143, R108, R143, R141 ;  /* 0x0000008f6c8f7223 */ /* 0x000fe2000001008d */
[----:B----4-:R-:W4:Y:S01]  /*3560*/  SHFL.DOWN PT, R151, R105, 0x1, 0x1f ;  /* 0x08201f0069977f89 */ /* 0x010f2200000e0000 */
[----:B------:R-:W-:-:S03]  /*3570*/  FMUL.FTZ R141, R124, R139 ;  /* 0x0000008b7c8d7220 */ /* 0x000fc60000410000 */
[----:B------:R-:W0:Y:S01]  /*3580*/  SHFL.IDX PT, R130, R146, RZ, 0x1f ;  /* 0x00001fff92827589 */ /* 0x000e2200000e0000 */
[----:B------:R-:W-:-:S03]  /*3590*/  FFMA.FTZ R144, R122, R143, -R141 ;  /* 0x0000008f7a907223 */ /* 0x000fc6000001088d */
[----:B------:R0:W0:Y:S02]  /*35a0*/  SHFL.IDX PT, R138, R133, RZ, 0x1f ;  /* 0x00001fff858a7589 */ /* 0x00002400000e0000 */
[----:B0----5:R-:W-:Y:S02]  /*35b0*/  @P2 FMUL.FTZ R147, R148, R137 ;  /* 0x0000008994932220 */ /* 0x021fe40000410000 */
[----:B------:R-:W-:Y:S01]  /*35c0*/  FFMA.FTZ R145, R116, R145, R144 ;  /* 0x0000009174917223 */ /* 0x000fe20000010090 */
[----:B------:R0:W5:Y:S01]  /*35d0*/  SHFL.IDX PT, R141, R105, RZ, 0x1f ;  /* 0x00001fff698d7589 */ /* 0x00016200000e0000 */
[-C--:B---3--:R-:W-:Y:S02]  /*35e0*/  @P2 FMUL.FTZ R148, R148, R104.reuse ;  /* 0x0000006894942220 */ /* 0x088fe40000410000 */
[C---:B-1----:R-:W-:Y:S01]  /*35f0*/  @P2 FFMA.FTZ R147, R149.reuse, R104, R147 ;  /* 0x0000006895932223 */ /* 0x042fe20000010093 */
[----:B------:R-:W1:Y:S01]  /*3600*/  SHFL.IDX PT, R135, R135, RZ, 0x1f ;  /* 0x00001fff87877589 */ /* 0x000e6200000e0000 */
[----:B------:R-:W-:-:S02]  /*3610*/  @P2 FFMA.FTZ R148, R149, R137, -R148 ;  /* 0x0000008995942223 */ /* 0x000fc40000010894 */
[----:B--2---:R-:W-:Y:S02]  /*3620*/  @P2 FADD.FTZ R104, R150, R147 ;  /* 0x0000009396682221 */ /* 0x004fe40000010000 */
[----:B----4-:R-:W-:Y:S02]  /*3630*/  @P2 FADD.FTZ R137, R151, R148 ;  /* 0x0000009497892221 */ /* 0x010fe40000010000 */
[----:B------:R-:W-:Y:S02]  /*3640*/  FMUL.FTZ R147, R104, -R45 ;  /* 0x8000002d68937220 */ /* 0x000fe40000410000 */
[C---:B------:R-:W-:Y:S02]  /*3650*/  FMUL.FTZ R133, R130.reuse, R43 ;  /* 0x0000002b82857220 */ /* 0x040fe40000410000 */
[----:B------:R-:W-:Y:S02]  /*3660*/  FMUL.FTZ R45, R137, -R45 ;  /* 0x8000002d892d7220 */ /* 0x000fe40000410000 */
[----:B------:R-:W-:-:S02]  /*3670*/  FMUL.FTZ R146, R130, R42 ;  /* 0x0000002a82927220 */ /* 0x000fc40000410000 */
[----:B------:R-:W-:Y:S02]  /*3680*/  FFMA.FTZ R144, R138, R42, -R133 ;  /* 0x0000002a8a907223 */ /* 0x000fe40000010885 */
[-C--:B------:R-:W-:Y:S02]  /*3690*/  FFMA.FTZ R104, R104, R44.reuse, R45 ;  /* 0x0000002c68687223 */ /* 0x080fe4000001002d */
[----:B------:R-:W-:Y:S02]  /*36a0*/  FMUL.FTZ R42, R124, R143 ;  /* 0x0000008f7c2a7220 */ /* 0x000fe40000410000 */
[----:B------:R-:W-:Y:S02]  /*36b0*/  FFMA.FTZ R148, R137, R44, -R147 ;  /* 0x0000002c89947223 */ /* 0x000fe40000010893 */
[----:B------:R-:W-:Y:S02]  /*36c0*/  FFMA.FTZ R45, R122, R139, R42 ;  /* 0x0000008b7a2d7223 */ /* 0x000fe4000001002a */
[----:B------:R-:W-:-:S02]  /*36d0*/  FADD.FTZ R104, -R127, R104 ;  /* 0x000000687f687221 */ /* 0x000fc40000010100 */
[----:B0-----:R-:W-:Y:S02]  /*36e0*/  FADD.FTZ R105, R129, R148 ;  /* 0x0000009481697221 */ /* 0x001fe40000010000 */
[----:B------:R-:W-:Y:S02]  /*36f0*/  FFMA.FTZ R45, R116, R125, R45 ;  /* 0x0000007d742d7223 */ /* 0x000fe4000001002d */
[----:B------:R-:W-:Y:S02]  /*3700*/  FMUL.FTZ R44, R124, -R104 ;  /* 0x800000687c2c7220 */ /* 0x000fe40000410000 */
[----:B------:R-:W-:Y:S02]  /*3710*/  FFMA.FTZ R146, R138, R43, R146 ;  /* 0x0000002b8a927223 */ /* 0x000fe40000010092 */
[----:B------:R-:W-:Y:S02]  /*3720*/  FMUL.FTZ R125, R124, -R105 ;  /* 0x800000697c7d7220 */ /* 0x000fe40000410000 */
[----:B------:R-:W-:-:S02]  /*3730*/  FMUL.FTZ R43, R130, R41 ;  /* 0x00000029822b7220 */ /* 0x000fc40000410000 */
[----:B------:R-:W-:Y:S02]  /*3740*/  FMUL.FTZ R124, R13, R116 ;  /* 0x000000740d7c7220 */ /* 0x000fe40000410000 */
[----:B------:R-:W-:Y:S02]  /*3750*/  FMUL.FTZ R130, R130, R40 ;  /* 0x0000002882827220 */ /* 0x000fe40000410000 */
[C---:B------:R-:W-:Y:S02]  /*3760*/  FFMA.FTZ R127, R122.reuse, R105, -R44 ;  /* 0x000000697a7f7223 */ /* 0x040fe4000001082c */
[----:B------:R-:W-:Y:S02]  /*3770*/  FFMA.FTZ R129, R122, R104, R125 ;  /* 0x000000687a817223 */ /* 0x000fe4000001007d */
[----:B------:R-:W-:Y:S01]  /*3780*/  FFMA.FTZ R40, R138, R40, -R43 ;  /* 0x000000288a287223 */ /* 0x000fe2000001082b */
[----:B------:R-:W-:Y:S01]  /*3790*/  P2R R43, PR, RZ, 0x1 ;  /* 0x00000001ff2b7803 */ /* 0x000fe20000000000 */
[----:B------:R-:W-:-:S02]  /*37a0*/  FFMA.FTZ R125, R118, -R124, R45 ;  /* 0x8000007c767d7223 */ /* 0x000fc4000001002d */
[C---:B------:R-:W-:Y:S02]  /*37b0*/  FMUL.FTZ R122, R13.reuse, R104 ;  /* 0x000000680d7a7220 */ /* 0x040fe40000410000 */
[----:B------:R-:W-:Y:S02]  /*37c0*/  FMUL.FTZ R44, R13, R105 ;  /* 0x000000690d2c7220 */ /* 0x000fe40000410000 */
[----:B------:R-:W-:Y:S02]  /*37d0*/  FFMA.FTZ R41, R138, R41, R130 ;  /* 0x000000298a297223 */ /* 0x000fe40000010082 */
[----:B-----5:R-:W-:Y:S02]  /*37e0*/  FADD.FTZ R42, R141, R144 ;  /* 0x000000908d2a7221 */ /* 0x020fe40000010000 */
[----:B-1----:R-:W-:Y:S02]  /*37f0*/  FADD.FTZ R43, R135, R146 ;  /* 0x00000092872b7221 */ /* 0x002fe40000010000 */
[----:B------:R-:W-:-:S02]  /*3800*/  FADD.FTZ R126, R126, R127 ;  /* 0x0000007f7e7e7221 */ /* 0x000fc40000010000 */
[----:B------:R-:W-:Y:S01]  /*3810*/  FFMA.FTZ R127, R112, -R124, R145 ;  /* 0x8000007c707f7223 */ /* 0x000fe20000010091 */
[----:B------:R0:W-:Y:S01]  /*3820*/  @!P0 STS.128 [R2.X16+0x21b0], R40 ;  /* 0x0021b02802008388 */ /* 0x0001e2000000cc00 */
[C---:B------:R-:W-:Y:S02]  /*3830*/  FMUL.FTZ R124, R125.reuse, R122 ;  /* 0x0000007a7d7c7220 */ /* 0x040fe40000410000 */
[----:B------:R-:W-:Y:S02]  /*3840*/  FMUL.FTZ R130, R125, R44 ;  /* 0x0000002c7d827220 */ /* 0x000fe40000410000 */
[----:B------:R-:W-:Y:S02]  /*3850*/  FADD.FTZ R128, -R128, R129 ;  /* 0x0000008180807221 */ /* 0x000fe40000010100 */
[----:B------:R-:W-:Y:S02]  /*3860*/  FMUL.FTZ R144, R116, R122 ;  /* 0x0000007a74907220 */ /* 0x000fe40000410000 */
[----:B------:R-:W-:-:S02]  /*3870*/  FMUL.FTZ R133, R15, R128 ;  /* 0x000000800f857220 */ /* 0x000fc40000410000 */
[-C--:B------:R-:W-:Y:S01]  /*3880*/  FMUL.FTZ R138, R116, R44.reuse ;  /* 0x0000002c748a7220 */ /* 0x080fe20000410000 */
[----:B------:R-:W-:Y:S01]  /*3890*/  STS [R29.X4+0x43c], R144 ;  /* 0x00043c901d007388 */ /* 0x000fe20000004800 */
[----:B------:R-:W-:Y:S02]  /*38a0*/  FMUL.FTZ R146, R108, R133 ;  /* 0x000000856c927220 */ /* 0x000fe40000410000 */
[C---:B0-----:R-:W-:Y:S01]  /*38b0*/  FFMA.FTZ R40, R127.reuse, R44, R124 ;  /* 0x0000002c7f287223 */ /* 0x041fe2000001007c */
[----:B------:R0:W-:Y:S01]  /*38c0*/  STS [R29.X4+0x438], R138 ;  /* 0x0004388a1d007388 */ /* 0x0001e20000004800 */
[----:B------:R-:W-:Y:S02]  /*38d0*/  FFMA.FTZ R124, R127, R122, -R130 ;  /* 0x0000007a7f7c7223 */ /* 0x000fe40000010882 */
[----:B------:R-:W-:Y:S01]  /*38e0*/  FMUL.FTZ R130, R15, R108 ;  /* 0x0000006c0f827220 */ /* 0x000fe20000410000 */
[----:B------:R-:W-:Y:S01]  /*38f0*/  STS [R29.X4+0x434], R146 ;  /* 0x000434921d007388 */ /* 0x000fe20000004800 */
[----:B------:R-:W-:-:S02]  /*3900*/  FMUL.FTZ R41, R123, -R128 ;  /* 0x800000807b297220 */ /* 0x000fc40000410000 */
[----:B------:R-:W-:Y:S02]  /*3910*/  FMUL.FTZ R123, R123, -R126 ;  /* 0x8000007e7b7b7220 */ /* 0x000fe40000410000 */
[----:B------:R-:W-:Y:S02]  /*3920*/  FFMA.FTZ R129, R114, -R130, R139 ;  /* 0x8000008272817223 */ /* 0x000fe4000001008b */
[C---:B------:R-:W-:Y:S02]  /*3930*/  FFMA.FTZ R122, R121.reuse, R128, R123 ;  /* 0x00000080797a7223 */ /* 0x040fe4000001007b */
[----:B------:R-:W-:Y:S02]  /*3940*/  FFMA.FTZ R41, R121, R126, -R41 ;  /* 0x0000007e79297223 */ /* 0x000fe40000010829 */
[----:B------:R-:W-:Y:S02]  /*3950*/  FFMA.FTZ R130, R110, -R130, R143 ;  /* 0x800000826e827223 */ /* 0x000fe4000001008f */
[----:B------:R-:W-:-:S02]  /*3960*/  FMUL.FTZ R43, R15, R126 ;  /* 0x0000007e0f2b7220 */ /* 0x000fc40000410000 */
[----:B------:R-:W-:Y:S02]  /*3970*/  FMUL.FTZ R42, R129, R133 ;  /* 0x00000085812a7220 */ /* 0x000fe40000410000 */
[----:B------:R-:W-:Y:S02]  /*3980*/  FADD.FTZ R122, -R131, R122 ;  /* 0x0000007a837a7221 */ /* 0x000fe40000010100 */
[----:B------:R-:W-:Y:S02]  /*3990*/  FADD.FTZ R123, R106, R41 ;  /* 0x000000296a7b7221 */ /* 0x000fe40000010000 */
[-C--:B------:R-:W-:Y:S02]  /*39a0*/  FMUL.FTZ R44, R129, R43.reuse ;  /* 0x0000002b812c7220 */ /* 0x080fe40000410000 */
[-C--:B------:R-:W-:Y:S02]  /*39b0*/  FFMA.FTZ R41, R130, R43.reuse, R42 ;  /* 0x0000002b82297223 */ /* 0x080fe4000001002a */
[----:B0-----:R-:W-:-:S02]  /*39c0*/  FMUL.FTZ R138, R108, R43 ;  /* 0x0000002b6c8a7220 */ /* 0x001fc40000410000 */
[CC--:B------:R-:W-:Y:S02]  /*39d0*/  FMUL.FTZ R43, R119.reuse, -R122.reuse ;  /* 0x8000007a772b7220 */ /* 0x0c0fe40000410000 */
[-C--:B------:R-:W-:Y:S01]  /*39e0*/  FMUL.FTZ R119, R119, -R123.reuse ;  /* 0x8000007b77777220 */ /* 0x080fe20000410000 */
[----:B------:R0:W-:Y:S01]  /*39f0*/  STS [R29.X4+0x430], R138 ;  /* 0x0004308a1d007388 */ /* 0x0001e20000004800 */
[C---:B------:R-:W-:Y:S02]  /*3a00*/  FFMA.FTZ R43, R120.reuse, R123, -R43 ;  /* 0x0000007b782b7223 */ /* 0x040fe4000001082b */
[----:B------:R-:W-:Y:S02]  /*3a10*/  FFMA.FTZ R120, R120, R122, R119 ;  /* 0x0000007a78787223 */ /* 0x000fe40000010077 */
[----:B------:R-:W-:Y:S02]  /*3a20*/  FADD.FTZ R121, R132, R43 ;  /* 0x0000002b84797221 */ /* 0x000fe40000010000 */
[----:B------:R-:W-:-:S02]  /*3a30*/  FFMA.FTZ R42, R130, R133, -R44 ;  /* 0x00000085822a7223 */ /* 0x000fc4000001082c */
[----:B------:R-:W-:Y:S02]  /*3a40*/  FMUL.FTZ R132, R12, R63 ;  /* 0x0000003f0c847220 */ /* 0x000fe40000410000 */
[----:B------:R-:W-:Y:S02]  /*3a50*/  FMUL.FTZ R44, R14, R111 ;  /* 0x0000006f0e2c7220 */ /* 0x000fe40000410000 */
[----:B------:R-:W-:Y:S02]  /*3a60*/  FADD.FTZ R120, -R107, R120 ;  /* 0x000000786b787221 */ /* 0x000fe40000010100 */
[-C--:B------:R-:W-:Y:S02]  /*3a70*/  FFMA.FTZ R106, R117, -R132.reuse, R47 ;  /* 0x80000084756a7223 */ /* 0x080fe4000001002f */
[----:B------:R-:W-:Y:S02]  /*3a80*/  FFMA.FTZ R131, R115, -R132, R46 ;  /* 0x8000008473837223 */ /* 0x000fe4000001002e */
[----:B------:R-:W-:-:S02]  /*3a90*/  FFMA.FTZ R107, R109, -R44, R136 ;  /* 0x8000002c6d6b7223 */ /* 0x000fc40000010088 */
[----:B------:R-:W-:Y:S02]  /*3aa0*/  FMUL.FTZ R132, R14, R120 ;  /* 0x000000780e847220 */ /* 0x000fe40000410000 */
[----:B------:R-:W-:Y:S02]  /*3ab0*/  FFMA.FTZ R119, R113, -R44, R134 ;  /* 0x8000002c71777223 */ /* 0x000fe40000010086 */
[----:B------:R-:W-:Y:S02]  /*3ac0*/  FMUL.FTZ R144, R12, R122 ;  /* 0x0000007a0c907220 */ /* 0x000fe40000410000 */
[----:B------:R-:W-:Y:S02]  /*3ad0*/  FMUL.FTZ R44, R14, R121 ;  /* 0x000000790e2c7220 */ /* 0x000fe40000410000 */
[----:B------:R-:W-:Y:S02]  /*3ae0*/  FMUL.FTZ R43, R107, R132 ;  /* 0x000000846b2b7220 */ /* 0x000fe40000410000 */
[----:B0-----:R-:W-:-:S02]  /*3af0*/  FMUL.FTZ R138, R12, R123 ;  /* 0x0000007b0c8a7220 */ /* 0x001fc40000410000 */
[----:B------:R-:W-:Y:S02]  /*3b00*/  FMUL.FTZ R135, R131, R144 ;  /* 0x0000009083877220 */ /* 0x000fe40000410000 */
[----:B------:R-:W-:Y:S02]  /*3b10*/  FFMA.FTZ R43, R119, R44, R43 ;  /* 0x0000002c772b7223 */ /* 0x000fe4000001002b */
[-C--:B------:R-:W-:Y:S02]  /*3b20*/  FMUL.FTZ R137, R131, R138.reuse ;  /* 0x0000008a83897220 */ /* 0x080fe40000410000 */
[-C--:B------:R-:W-:Y:S02]  /*3b30*/  FMUL.FTZ R148, R63, R138.reuse ;  /* 0x0000008a3f947220 */ /* 0x080fe40000410000 */
[C---:B------:R-:W-:Y:S02]  /*3b40*/  FFMA.FTZ R138, R106.reuse, R138, R135 ;  /* 0x0000008a6a8a7223 */ /* 0x040fe40000010087 */
[----:B------:R-:W-:Y:S01]  /*3b50*/  FADD.FTZ R43, RZ, R43 ;  /* 0x0000002bff2b7221 */ /* 0x000fe20000010000 */
[----:B------:R0:W-:Y:S01]  /*3b60*/  STS [R29.X4+0x428], R148 ;  /* 0x000428941d007388 */ /* 0x0001e20000004800 */
[----:B------:R-:W-:-:S02]  /*3b70*/  FFMA.FTZ R146, R106, R144, -R137 ;  /* 0x000000906a927223 */ /* 0x000fc40000010889 */
[----:B------:R-:W-:Y:S02]  /*3b80*/  FMUL.FTZ R150, R63, R144 ;  /* 0x000000903f967220 */ /* 0x000fe40000410000 */
[-C--:B------:R-:W-:Y:S02]  /*3b90*/  FMUL.FTZ R133, R107, R44.reuse ;  /* 0x0000002c6b857220 */ /* 0x080fe40000410000 */
[----:B------:R-:W-:Y:S01]  /*3ba0*/  FADD.FTZ R144, R43, R138 ;  /* 0x0000008a2b907221 */ /* 0x000fe20000010000 */
[----:B------:R1:W-:Y:S01]  /*3bb0*/  STS [R29.X4+0x42c], R150 ;  /* 0x00042c961d007388 */ /* 0x0003e20000004800 */
[C---:B------:R-:W-:Y:S02]  /*3bc0*/  FMUL.FTZ R44, R111.reuse, R44 ;  /* 0x0000002c6f2c7220 */ /* 0x040fe40000410000 */
[-C--:B------:R-:W-:Y:S02]  /*3bd0*/  FMUL.FTZ R138, R111, R132.reuse ;  /* 0x000000846f8a7220 */ /* 0x080fe40000410000 */
[----:B------:R-:W-:Y:S01]  /*3be0*/  FFMA.FTZ R133, R119, R132, -R133 ;  /* 0x0000008477857223 */ /* 0x000fe20000010885 */
[----:B------:R2:W-:Y:S01]  /*3bf0*/  STS [R29.X4+0x420], R44 ;  /* 0x0004202c1d007388 */ /* 0x0005e20000004800 */
[----:B0-----:R-:W-:Y:S01]  /*3c00*/  FMUL.FTZ R148, R5, R143 ;  /* 0x0000008f05947220 */ /* 0x001fe20000410000 */
[----:B------:R-:W-:Y:S01]  /*3c10*/  IADD3 R143, -R94, c[0x0][0x168], RZ ;  /* 0x00005a005e8f7a10 */ /* 0x000fe20007ffe1ff */
[----:B------:R-:W-:Y:S01]  /*3c20*/  FADD.FTZ R133, RZ, R133 ;  /* 0x00000085ff857221 */ /* 0x000fe20000010000 */
[----:B------:R-:W-:Y:S01]  /*3c30*/  STS [R29.X4+0x424], R138 ;  /* 0x0004248a1d007388 */ /* 0x000fe20000004800 */
[----:B------:R-:W-:Y:S01]  /*3c40*/  FADD.FTZ R41, R144, R41 ;  /* 0x0000002990297221 */ /* 0x000fe20000010000 */
[----:B------:R-:W-:Y:S01]  /*3c50*/  LEA R143, R143, -R52, 0x1 ;  /* 0x800000348f8f7211 */ /* 0x000fe200078e08ff */
[----:B------:R-:W-:Y:S01]  /*3c60*/  FADD.FTZ R133, R133, R146 ;  /* 0x0000009285857221 */ /* 0x000fe20000010000 */
[----:B------:R-:W-:Y:S01]  /*3c70*/  BAR.SYNC.DEFER_BLOCKING 0x0 ;  /* 0x0000000000007b1d */ /* 0x000fe20000010000 */
[----:B------:R-:W-:Y:S01]  /*3c80*/  FMUL.FTZ R144, R7, R134 ;  /* 0x0000008607907220 */ /* 0x000fe20000410000 */
[----:B------:R-:W-:Y:S01]  /*3c90*/  ISETP.GE.AND P0, PT, R143, 0x1, PT ;  /* 0x000000018f00780c */ /* 0x000fe20003f06270 */
[----:B------:R-:W-:-:S02]  /*3ca0*/  FADD.FTZ R133, R133, R42 ;  /* 0x0000002a85857221 */ /* 0x000fc40000010000 */
[----:B------:R-:W-:Y:S02]  /*3cb0*/  FADD.FTZ R132, R41, R40 ;  /* 0x0000002829847221 */ /* 0x000fe40000010000 */
[----:B------:R-:W-:Y:S02]  /*3cc0*/  FADD.FTZ R124, R133, R124 ;  /* 0x0000007c857c7221 */ /* 0x000fe40000010000 */
[----:B------:R-:W-:Y:S02]  /*3cd0*/  FFMA.FTZ R40, -R7, R136, -RZ ;  /* 0x0000008807287223 */ /* 0x000fe400000109ff */
[C---:B------:R-:W-:Y:S02]  /*3ce0*/  FMUL.FTZ R146, R6.reuse, R47 ;  /* 0x0000002f06927220 */ /* 0x040fe40000410000 */
[----:B------:R-:W-:Y:S02]  /*3cf0*/  FFMA.FTZ R46, -R6, R46, -RZ ;  /* 0x0000002e062e7223 */ /* 0x000fe400000109ff */
[----:B------:R-:W-:Y:S01]  /*3d00*/  FFMA.FTZ R42, -R5, R139, -RZ ;  /* 0x0000008b052a7223 */ /* 0x000fe200000109ff */
[----:B------:R-:W-:Y:S01]  /*3d10*/  SHF.L.U32 R139, R3, 0x2, RZ ;  /* 0x00000002038b7819 */ /* 0x000fe200000006ff */
[----:B-1----:R-:W-:-:S02]  /*3d20*/  FMUL.FTZ R150, R4, R145 ;  /* 0x0000009104967220 */ /* 0x002fc40000410000 */
[----:B--2---:R-:W-:Y:S01]  /*3d30*/  FFMA.FTZ R44, -R4, R45, -RZ ;  /* 0x0000002d042c7223 */ /* 0x004fe200000109ff */
        /* <DEDUP_REMOVED lines=11> */
[----:B-----5:R-:W-:-:S03]  /*3df0*/  SHF.L.U64.HI R144, R3, 0x2, R0 ;  /* 0x0000000203907819 */ /* 0x020fc60000010200 */
        /* <DEDUP_REMOVED lines=13> */
[----:B------:R-:W-:-:S02]  /*3ed0*/  ULDC.64 UR8, c[0x0][0x298] ;  /* 0x0000a60000087ab9 */ /* 0x000fc40000000a00 */
[----:B------:R-:W-:Y:S01]  /*3ee0*/  USHF.R.U64 UR6, UR6, 0x1, UR7 ;  /* 0x0000000106067899 */ /* 0x000fe20008001207 */
        /* <DEDUP_REMOVED lines=9> */
[C---:B------:R-:W-:Y:S02]  /*3f80*/  IMAD R47, R140.reuse, c[0x0][0x2b0], RZ ;  /* 0x0000ac008c2f7a24 */ /* 0x040fe400078e02ff */
[----:B------:R-:W-:Y:S01]  /*3f90*/  IMAD R149, R140, c[0x0][0x2d0], RZ ;  /* 0x0000b4008c957a24 */ /* 0x000fe200078e02ff */
[----:B------:R-:W-:Y:S01]  /*3fa0*/  IADD3 R43, R43, R45, RZ ;  /* 0x0000002d2b2b7210 */ /* 0x000fe20007ffe0ff */
[----:B------:R-:W-:Y:S01]  /*3fb0*/  IMAD R44, R58, UR5, RZ ;  /* 0x000000053a2c7c24 */ /* 0x000fe2000f8e02ff */
[----:B------:R-:W-:Y:S01]  /*3fc0*/  SHF.L.U32 R45, R142, 0x8, RZ ;  /* 0x000000088e2d7819 */ /* 0x000fe200000006ff */
[----:B------:R-:W-:Y:S02]  /*3fd0*/  IMAD R140, R58, UR7, RZ ;  /* 0x000000073a8c7c24 */ /* 0x000fe4000f8e02ff */
[----:B------:R-:W-:Y:S01]  /*3fe0*/  IMAD R153, R2, c[0x0][0x2b4], R47 ;  /* 0x0000ad0002997a24 */ /* 0x000fe200078e022f */
[----:B------:R-:W-:Y:S01]  /*3ff0*/  IADD3 R46, P0, R45, R52, RZ ;  /* 0x000000342d2e7210 */ /* 0x000fe20007f1e0ff */
[----:B------:R-:W-:-:S02]  /*4000*/  IMAD R151, R57, UR8, R44 ;  /* 0x0000000839977c24 */ /* 0x000fc4000f8e022c */
[----:B------:R-:W-:Y:S01]  /*4010*/  IMAD.WIDE.U32 R40, R58, UR8, R40 ;  /* 0x000000083a287c25 */ /* 0x000fe2000f8e0028 */
[----:B------:R-:W-:-:S03]  /*4020*/  LEA.HI.X.SX32 R47, R45, RZ, 0x1, P0 ;  /* 0x000000ff2d2f7211 */ /* 0x000fc600000f0eff */
[----:B------:R-:W-:Y:S01]  /*4030*/  IMAD R157, R57, UR6, R140 ;  /* 0x00000006399d7c24 */ /* 0x000fe2000f8e028c */
[----:B------:R-:W-:Y:S01]  /*4040*/  IADD3 R151, R151, R41, RZ ;  /* 0x0000002997977210 */ /* 0x000fe20007ffe0ff */
[----:B------:R-:W-:-:S04]  /*4050*/  IMAD.WIDE.U32 R42, R58, UR6, R42 ;  /* 0x000000063a2a7c25 */ /* 0x000fc8000f8e002a */
[----:B------:R-:W-:Y:S01]  /*4060*/  IMAD R155, R2, c[0x0][0x2d4], R149 ;  /* 0x0000b500029b7a24 */ /* 0x000fe200078e0295 */
[----:B------:R-:W-:Y:S01]  /*4070*/  LEA R149, P0, R40, c[0x0][0x318], 0x3 ;  /* 0x0000c60028957a11 */ /* 0x000fe200078018ff */
[--C-:B------:R-:W-:Y:S01]  /*4080*/  IMAD.WIDE.U32 R44, R2, c[0x0][0x2b0], R46.reuse ;  /* 0x0000ac00022c7a25 */ /* 0x100fe200078e002e */
[----:B------:R-:W-:Y:S02]  /*4090*/  IADD3 R43, R157, R43, RZ ;  /* 0x0000002b9d2b7210 */ /* 0x000fe40007ffe0ff */
        /* <DEDUP_REMOVED lines=12> */
.L_x_14307:
[----:B01234-:R-:W-:Y:S05]  /*4160*/  BSYNC B0 ;  /* 0x0000000000007941 */ /* 0x01ffea0003800000 */
.L_x_14306:
[----:B------:R0:W1:Y:S01]  /*4170*/  LDS R145, [R28.X4+0x8c0] ;  /* 0x0008c0001c917984 */ /* 0x0000620000004800 */
        /* <DEDUP_REMOVED lines=17> */
.L_x_14309:
[----:B0-----:R-:W-:Y:S05]  /*4290*/  BSYNC B0 ;  /* 0x0000000000007941 */ /* 0x001fea0003800000 */
.L_x_14308:
[----:B------:R0:W2:Y:S01]  /*42a0*/  LDS R141, [R27.X4+0x940] ;  /* 0x000940001b8d7984 */ /* 0x0000a20000004800 */
        /* <DEDUP_REMOVED lines=8> */
.L_x_14311:
[----:B------:R-:W-:Y:S05]  /*4330*/  BSYNC B0 ;  /* 0x0000000000007941 */ /* 0x000fea0003800000 */
.L_x_14310:
        /* <DEDUP_REMOVED lines=9> */
.L_x_14313:
[----:B------:R-:W-:Y:S05]  /*43d0*/  BSYNC B0 ;  /* 0x0000000000007941 */ /* 0x000fea0003800000 */
.L_x_14312:
        /* <DEDUP_REMOVED lines=9> */
.L_x_14315:
[----:B------:R-:W-:Y:S05]  /*4470*/  BSYNC B0 ;  /* 0x0000000000007941 */ /* 0x000fea0003800000 */
.L_x_14314:
        /* <DEDUP_REMOVED lines=9> */
.L_x_14317:
[----:B------:R-:W-:Y:S05]  /*4510*/  BSYNC B0 ;  /* 0x0000000000007941 */ /* 0x000fea0003800000 */
.L_x_14316:
        /* <DEDUP_REMOVED lines=9> */
.L_x_14319:
[----:B------:R-:W-:Y:S05]  /*45b0*/  BSYNC B0 ;  /* 0x0000000000007941 */ /* 0x000fea0003800000 */
.L_x_14318:
        /* <DEDUP_REMOVED lines=9> */
.L_x_14321:
[----:B------:R-:W-:Y:S05]  /*4650*/  BSYNC B0 ;  /* 0x0000000000007941 */ /* 0x000fea0003800000 */
.L_x_14320:
[----:B0-----:R-:W0:Y:S01]  /*4660*/  SHFL.DOWN PT, R41, R132, 0x1, 0x1f ;  /* 0x08201f0084297f89 */ /* 0x001e2200000e0000 */
        /* <DEDUP_REMOVED lines=21> */
[----:B------:R-:W-:Y:S02]  /*47c0*/  FMUL.FTZ R41, R65, R105 ;  /* 0x0000006941297220 */ /* 0x000fe40000410000 */
[----:B-----5:R-:W-:Y:S01]  /*47d0*/  @!P0 FADD.FTZ R124, R124, R43 ;  /* 0x0000002b7c7c8221 */ /* 0x020fe20000010000 */
[----:B------:R-:W-:Y:S01]  /*47e0*/  ISETP.GT.AND P0, PT, R32, 0x17, PT ;  /* 0x000000172000780c */ /* 0x000fe20003f04270 */
[----:B------:R-:W0:Y:S01]  /*47f0*/  SHFL.DOWN PT, R43, R132, 0x8, 0x1f ;  /* 0x09001f00842b7f89 */ /* 0x000e2200000e0000 */
[----:B------:R-:W-:Y:S02]  /*4800*/  FFMA.FTZ R42, R64, R104, -R41 ;  /* 0x00000068402a7223 */ /* 0x000fe40000010829 */
[----:B------:R-:W-:Y:S01]  /*4810*/  FMUL.FTZ R41, R114, R128 ;  /* 0x0000008072297220 */ /* 0x000fe20000410000 */
[----:B------:R-:W5:Y:S01]  /*4820*/  SHFL.DOWN PT, R45, R124, 0x8, 0x1f ;  /* 0x09001f007c2d7f89 */ /* 0x000f6200000e0000 */
[----:B------:R-:W-:Y:S02]  /*4830*/  FMUL.FTZ R104, R118, R104 ;  /* 0x0000006876687220 */ /* 0x000fe40000410000 */
[----:B------:R-:W-:-:S02]  /*4840*/  FMUL.FTZ R42, R125, R42 ;  /* 0x0000002a7d2a7220 */ /* 0x000fc40000410000 */
[----:B------:R-:W-:Y:S02]  /*4850*/  FFMA.FTZ R105, R112, R105, R104 ;  /* 0x0000006970697223 */ /* 0x000fe40000010068 */
[----:B------:R-:W-:Y:S02]  /*4860*/  FFMA.FTZ R40, R127, R40, R42 ;  /* 0x000000287f287223 */ /* 0x000fe4000001002a */
[-C--:B------:R-:W-:Y:S02]  /*4870*/  FFMA.FTZ R8, R13, R105.reuse, R8 ;  /* 0x000000690d087223 */ /* 0x080fe40000010008 */
[----:B------:R-:W-:-:S04]  /*4880*/  FFMA.FTZ R105, R116, R105, R40 ;  /* 0x0000006974697223 */ /* 0x000fc80000010028 */
[----:B------:R-:W-:Y:S02]  /*4890*/  FADD.FTZ R16, R105, R16 ;  /* 0x0000001069107221 */ /* 0x000fe40000010000 */
[----:B0-----:R-:W-:Y:S02]  /*48a0*/  @!P0 FADD.FTZ R132, R132, R43 ;  /* 0x0000002b84848221 */ /* 0x001fe40000010000 */
[C---:B------:R-:W-:Y:S02]  /*48b0*/  FMUL.FTZ R43, R65.reuse, R128 ;  /* 0x00000080412b7220 */ /* 0x040fe40000410000 */
[----:B-----5:R-:W-:Y:S01]  /*48c0*/  @!P0 FADD.FTZ R124, R124, R45 ;  /* 0x0000002d7c7c8221 */ /* 0x020fe20000010000 */
[----:B------:R-:W0:Y:S01]  /*48d0*/  SHFL.DOWN PT, R47, R132, 0x10, 0x1f ;  /* 0x0a001f00842f7f89 */ /* 0x000e2200000e0000 */
[-C--:B------:R-:W-:Y:S01]  /*48e0*/  FMUL.FTZ R45, R65, R126.reuse ;  /* 0x0000007e412d7220 */ /* 0x080fe20000410000 */
[----:B------:R-:W-:Y:S01]  /*48f0*/  ISETP.GT.AND P0, PT, R32, 0xf, PT ;  /* 0x0000000f2000780c */ /* 0x000fe20003f04270 */
[C---:B------:R-:W-:Y:S01]  /*4900*/  FFMA.FTZ R43, R64.reuse, R126, R43 ;  /* 0x0000007e402b7223 */ /* 0x040fe2000001002b */
[----:B----4-:R-:W4:Y:S01]  /*4910*/  SHFL.DOWN PT, R133, R124, 0x10, 0x1f ;  /* 0x0a001f007c857f89 */ /* 0x010f2200000e0000 */
[----:B------:R-:W-:-:S02]  /*4920*/  FFMA.FTZ R128, R64, R128, -R45 ;  /* 0x0000008040807223 */ /* 0x000fc4000001082d */
[----:B------:R-:W-:Y:S02]  /*4930*/  FFMA.FTZ R45, R110, R126, R41 ;  /* 0x0000007e6e2d7223 */ /* 0x000fe40000010029 */
[----:B------:R-:W-:Y:S02]  /*4940*/  FMUL.FTZ R128, R129, R128 ;  /* 0x0000008081807220 */ /* 0x000fe40000410000 */
[C---:B------:R-:W-:Y:S02]  /*4950*/  FMUL.FTZ R41, R65.reuse, R123 ;  /* 0x0000007b41297220 */ /* 0x040fe40000410000 */
[----:B------:R-:W-:Y:S02]  /*4960*/  FFMA.FTZ R128, R130, R43, R128 ;  /* 0x0000002b82807223 */ /* 0x000fe40000010080 */
[----:B------:R-:W-:Y:S02]  /*4970*/  FMUL.FTZ R43, R65, R121 ;  /* 0x00000079412b7220 */ /* 0x000fe40000410000 */
[----:B------:R-:W-:-:S02]  /*4980*/  FFMA.FTZ R40, R64, R122, -R41 ;  /* 0x0000007a40287223 */ /* 0x000fc40000010829 */
[C---:B------:R-:W-:Y:S02]  /*4990*/  FMUL.FTZ R122, R65.reuse, R122 ;  /* 0x0000007a417a7220 */ /* 0x040fe40000410000 */
[-C--:B------:R-:W-:Y:S02]  /*49a0*/  FMUL.FTZ R65, R65, R120.reuse ;  /* 0x0000007841417220 */ /* 0x080fe40000410000 */
[----:B------:R-:W-:Y:S02]  /*49b0*/  FFMA.FTZ R42, R64, R120, -R43 ;  /* 0x00000078402a7223 */ /* 0x000fe4000001082b */
[----:B0-----:R-:W-:Y:S02]  /*49c0*/  @!P0 FADD.FTZ R132, R132, R47 ;  /* 0x0000002f84848221 */ /* 0x001fe40000010000 */
[----:B------:R-:W-:Y:S02]  /*49d0*/  FFMA.FTZ R43, R64, R123, R122 ;  /* 0x0000007b402b7223 */ /* 0x000fe4000001007a */
[----:B----4-:R-:W-:-:S02]  /*49e0*/  @!P0 FADD.FTZ R124, R124, R133 ;  /* 0x000000857c7c8221 */ /* 0x010fc40000010000 */
[----:B------:R-:W-:Y:S01]  /*49f0*/  FMUL.FTZ R131, R131, R40 ;  /* 0x0000002883837220 */ /* 0x000fe20000410000 */
[----:B------:R-:W-:Y:S01]  /*4a00*/  MOV R40, R132 ;  /* 0x0000008400287202 */ /* 0x000fe20000000f00 */
[----:B------:R-:W-:Y:S01]  /*4a10*/  FMUL.FTZ R120, R109, R120 ;  /* 0x000000786d787220 */ /* 0x000fe20000410000 */
[----:B------:R-:W-:Y:S01]  /*4a20*/  MOV R41, R124 ;  /* 0x0000007c00297202 */ /* 0x000fe20000000f00 */
[----:B------:R-:W-:Y:S02]  /*4a30*/  FFMA.FTZ R64, R64, R121, R65 ;  /* 0x0000007940407223 */ /* 0x000fe40000010041 */
[----:B------:R-:W-:Y:S02]  /*4a40*/  FMUL.FTZ R42, R107, R42 ;  /* 0x0000002a6b2a7220 */ /* 0x000fe40000410000 */
        /* <DEDUP_REMOVED lines=20> */
.L_x_14323:
[----:B0-----:R-:W-:Y:S05]  /*4b90*/  BSYNC B0 ;  /* 0x0000000000007941 */ /* 0x001fea0003800000 */
.L_x_14322:
[----:B------:R-:W-:Y:S02]  /*4ba0*/  IADD3 R2, R2, 0x1, RZ ;  /* 0x0000000102027810 */ /* 0x000fe40007ffe0ff */
[----:B------:R-:W-:Y:S02]  /*4bb0*/  IADD3 R3, P1, R3, 0x1, RZ ;  /* 0x0000000103037810 */ /* 0x000fe40007f3e0ff */
[----:B------:R-:W-:Y:S02]  /*4bc0*/  ISETP.GE.AND P0, PT, R2, c[0x0][0x16c], PT ;  /* 0x00005b0002007a0c */ /* 0x000fe40003f06270 */
[----:B------:R-:W-:-:S11]  /*4bd0*/  IADD3.X R0, RZ, R0, RZ, P1, !PT ;  /* 0x00000000ff007210 */ /* 0x000fd60000ffe4ff */
[----:B------:R-:W-:Y:S01]  /*4be0*/  @P0 CALL.REL.NOINC `(.L_x_14293) ;  /* 0x0000001000000944 */ /* 0x000fe20003c00000 */
[----:B------:R-:W-:Y:S05]  /*4bf0*/  BRA `(.L_x_14324) ;  /* 0xffffce9000007947 */ /* 0x000fea000383ffff */
.L_x_14293:
[----:B------:R-:W0:Y:S01]  /*4c00*/  F2F.F16.F32 R2, R9 ;  /* 0x0000000900027304 */ /* 0x000e220000200800 */
[----:B------:R-:W-:Y:S01]  /*4c10*/  BAR.SYNC.DEFER_BLOCKING 0x0 ;  /* 0x0000000000007b1d */ /* 0x000fe20000010000 */
[----:B------:R-:W-:Y:S01]  /*4c20*/  IMAD R15, R61, c[0x0][0x300], RZ ;  /* 0x0000c0003d0f7a24 */ /* 0x000fe200078e02ff */
[----:B------:R-:W-:Y:S01]  /*4c30*/  ISETP.GT.AND P5, PT, R33, 0x1, PT ;  /* 0x000000012100780c */ /* 0x000fe20003fa4270 */
[----:B------:R-:W-:Y:S01]  /*4c40*/  UIADD3 UR4, UR4, -0x100, URZ ;  /* 0xffffff0004047890 */ /* 0x000fe2000fffe03f */
[----:B------:R-:W-:Y:S01]  /*4c50*/  IADD3 R35, P1, R35, -0x200, RZ ;  /* 0xfffffe0023237810 */ /* 0x000fe20007f3e0ff */
[----:B------:R-:W-:Y:S01]  /*4c60*/  IMAD R15, R62, c[0x0][0x304], R15 ;  /* 0x0000c1003e0f7a24 */ /* 0x000fe200078e020f */
[----:B------:R-:W-:Y:S01]  /*4c70*/  IADD3 R48, P2, R48, -0x100, RZ ;  /* 0xffffff0030307810 */ /* 0x000fe20007f5e0ff */
[----:B------:R-:W-:Y:S01]  /*4c80*/  F2F.F16.F32 R10, R10 ;  /* 0x0000000a000a7304 */ /* 0x000fe20000200800 */
[----:B------:R-:W-:Y:S02]  /*4c90*/  IADD3 R50, P3, R50, -0x100, RZ ;  /* 0xffffff0032327810 */ /* 0x000fe40007f7e0ff */
[----:B------:R-:W-:-:S02]  /*4ca0*/  IADD3 R38, P4, R38, -0x100, RZ ;  /* 0xffffff0026267810 */ /* 0x000fc40007f9e0ff */
[----:B------:R-:W-:Y:S02]  /*4cb0*/  IADD3 R33, R33, -0x1, RZ ;  /* 0xffffffff21217810 */ /* 0x000fe40007ffe0ff */
[----:B------:R-:W-:Y:S01]  /*4cc0*/  IADD3.X R34, R34, -0x1, RZ, P1, !PT ;  /* 0xffffffff22227810 */ /* 0x000fe20000ffe4ff */
[----:B------:R-:W4:Y:S01]  /*4cd0*/  F2F.F16.F32 R5, R8 ;  /* 0x0000000800057304 */ /* 0x000f220000200800 */
[----:B0-----:R-:W-:Y:S01]  /*4ce0*/  IMAD.WIDE.U32 R2, R2, 0x10000, RZ ;  /* 0x0001000002027825 */ /* 0x001fe200078e00ff */
[----:B------:R-:W-:Y:S02]  /*4cf0*/  IADD3.X R49, R49, -0x1, RZ, P2, !PT ;  /* 0xffffffff31317810 */ /* 0x000fe400017fe4ff */
[----:B------:R-:W-:Y:S02]  /*4d00*/  IADD3.X R51, R51, -0x1, RZ, P3, !PT ;  /* 0xffffffff33337810 */ /* 0x000fe40001ffe4ff */
[----:B------:R-:W-:Y:S02]  /*4d10*/  IADD3.X R39, R39, -0x1, RZ, P4, !PT ;  /* 0xffffffff27277810 */ /* 0x000fe400027fe4ff */
[----:B------:R-:W0:Y:S01]  /*4d20*/  F2F.F16.F32 R11, R11 ;  /* 0x0000000b000b7304 */ /* 0x000e220000200800 */
[----:B----4-:R-:W-:-:S07]  /*4d30*/  PRMT R5, R10, 0x5410, R5 ;  /* 0x000054100a057816 */ /* 0x010fce0000000005 */
[----:B------:R-:W4:Y:S01]  /*4d40*/  F2F.F16.F32 R0, R18 ;  /* 0x0000001200007304 */ /* 0x000f220000200800 */
        /* <DEDUP_REMOVED lines=8> */
[----:B------:R-:W5:Y:S01]  /*4dd0*/  LDS.64 R2, [R32.X8] ;  /* 0x0000000020027984 */ /* 0x000f620000008a00 */
[----:B------:R-:W3:Y:S01]  /*4de0*/  F2F.F16.F32 R10, R16 ;  /* 0x00000010000a7304 */ /* 0x000ee20000200800 */
[----:B------:R-:W-:Y:S01]  /*4df0*/  IADD3 R5, R5, R11, RZ ;  /* 0x0000000b05057210 */ /* 0x000fe20007ffe0ff */
[----:B------:R-:W-:-:S04]  /*4e00*/  IMAD R11, R61, c[0x0][0x2e0], RZ ;  /* 0x0000b8003d0b7a24 */ /* 0x000fc800078e02ff */
[C---:B------:R-:W-:Y:S02]  /*4e10*/  IMAD R11, R62.reuse, c[0x0][0x2e4], R11 ;  /* 0x0000b9003e0b7a24 */ /* 0x040fe400078e020b */
[----:B------:R2:W1:Y:S01]  /*4e20*/  F2F.F16.F32 R13, R19 ;  /* 0x00000013000d7304 */ /* 0x0004620000200800 */
[----:B0-----:R-:W-:-:S04]  /*4e30*/  IMAD.WIDE.U32 R6, R62, c[0x0][0x2e0], R4 ;  /* 0x0000b8003e067a25 */ /* 0x001fc800078e0004 */
[----:B----4-:R-:W-:Y:S01]  /*4e40*/  IMAD.WIDE.U32 R4, R0, 0x10000, RZ ;  /* 0x0001000000047825 */ /* 0x010fe200078e00ff */
[----:B------:R-:W-:Y:S02]  /*4e50*/  IADD3 R7, R7, R11, RZ ;  /* 0x0000000b07077210 */ /* 0x000fe40007ffe0ff */
[----:B------:R-:W-:Y:S01]  /*4e60*/  LEA R8, P0, R6, c[0x0][0x330], 0x1 ;  /* 0x0000cc0006087a11 */ /* 0x000fe200078008ff */
[----:B--2---:R-:W-:Y:S01]  /*4e70*/  FADD.FTZ R19, R54, R19 ;  /* 0x0000001336137221 */ /* 0x004fe20000010000 */
[----:B---3--:R-:W-:Y:S02]  /*4e80*/  PRMT R11, R9, 0x5410, R10 ;  /* 0x00005410090b7816 */ /* 0x008fe4000000000a */
[----:B------:R-:W-:Y:S01]  /*4e90*/  LEA.HI.X R9, R6, c[0x0][0x334], R7, 0x1, P0 ;  /* 0x0000cd0006097a11 */ /* 0x000fe200000f0c07 */
[----:B------:R-:W-:Y:S01]  /*4ea0*/  FADD.FTZ R18, R19, R18 ;  /* 0x0000001213127221 */ /* 0x000fe20000010000 */
[----:B------:R-:W-:Y:S02]  /*4eb0*/  LOP3.LUT R11, R11, R5, RZ, 0xfc, !PT ;  /* 0x000000050b0b7212 */ /* 0x000fe400078efcff */
[----:B-1----:R-:W-:Y:S01]  /*4ec0*/  LOP3.LUT R10, R4, R13, RZ, 0xfc, !PT ;  /* 0x0000000d040a7212 */ /* 0x002fe200078efcff */
[----:B------:R-:W-:-:S04]  /*4ed0*/  IMAD.WIDE R4, R52, 0x8, R8 ;  /* 0x0000000834047825 */ /* 0x000fc800078e0208 */
[----:B------:R-:W-:Y:S02]  /*4ee0*/  IMAD R13, R57, c[0x0][0x2f8], RZ ;  /* 0x0000be00390d7a24 */ /* 0x000fe400078e02ff */
[----:B------:R-:W-:-:S04]  /*4ef0*/  IMAD.WIDE.U32 R8, R58, c[0x0][0x2f8], R94 ;  /* 0x0000be003a087a25 */ /* 0x000fc800078e005e */
[----:B------:R-:W-:Y:S02]  /*4f00*/  IMAD R13, R58, c[0x0][0x2fc], R13 ;  /* 0x0000bf003a0d7a24 */ /* 0x000fe400078e020d */
[----:B------:R-:W-:Y:S01]  /*4f10*/  FADD.FTZ R17, R18, R17 ;  /* 0x0000001112117221 */ /* 0x000fe20000010000 */
[----:B-----5:R0:W-:Y:S02]  /*4f20*/  STG.E.64 [R4.64], R2 ;  /* 0x0000000204007986 */ /* 0x0201e4000c101b0a */
[----:B------:R-:W-:Y:S01]  /*4f30*/  IADD3 R9, R9, R13, RZ ;  /* 0x0000000d09097210 */ /* 0x000fe20007ffe0ff */
[----:B------:R-:W-:Y:S01]  /*4f40*/  FADD.FTZ R54, R17, R16 ;  /* 0x0000001011367221 */ /* 0x000fe20000010000 */
        /* <DEDUP_REMOVED lines=14> */
.L_x_14291:
        /* <DEDUP_REMOVED lines=24> */
.L_x_14327:
[----:B0-----:R-:W-:Y:S05]  /*51b0*/  BSYNC B0 ;  /* 0x0000000000007941 */ /* 0x001fea0003800000 */
.L_x_14326:
        /* <DEDUP_REMOVED lines=23> */
.L_x_14329:
[----:B------:R-:W1:Y:S02]  /*5330*/  S2R R9, SR_TID.X ;  /* 0x0000000000097919 */ /* 0x000e640000002100 */
.L_x_14330:
[----:B0-----:R-:W-:Y:S05]  /*5340*/  BSYNC B0 ;  /* 0x0000000000007941 */ /* 0x001fea0003800000 */
.L_x_14328:
[----:B-1----:R-:W-:-:S13]  /*5350*/  ISETP.GE.AND P0, PT, R9, c[0x0][0x16c], PT ;  /* 0x00005b0009007a0c */ /* 0x002fda0003f06270 */
[----:B------:R-:W-:Y:S05]  /*5360*/  @P0 EXIT ;  /* 0x000000000000094d */ /* 0x000fea0003800000 */
[----:B------:R-:W-:Y:S02]  /*5370*/  IMAD R61, R61, c[0x0][0x288], RZ ;  /* 0x0000a2003d3d7a24 */ /* 0x000fe400078e02ff */
[----:B------:R-:W-:-:S04]  /*5380*/  IMAD.WIDE.U32 R4, R62, c[0x0][0x288], RZ ;  /* 0x0000a2003e047a25 */ /* 0x000fc800078e00ff */
[----:B------:R-:W-:-:S05]  /*5390*/  IMAD R13, R62, c[0x0][0x28c], R61 ;  /* 0x0000a3003e0d7a24 */ /* 0x000fca00078e023d */
[----:B------:R-:W-:Y:S02]  /*53a0*/  IADD3 R13, R5, R13, RZ ;  /* 0x0000000d050d7210 */ /* 0x000fe40007ffe0ff */
.L_x_14331:
        /* <DEDUP_REMOVED lines=17> */
.L_x_14332:
        /* <DEDUP_REMOVED lines=12> */
.L_x_14781:


//--------------------- .text._Z25selective_scan_bwd_kernelI32Selective_Scan_bwd_kernel_traitsILi32ELi4ELb1ELb1ELb1ELb1ELb0EN3c104HalfENS1_7complexIfEEEEv12SSMParamsBwd --------------------------
	.section	.text._Z25selective_scan_bwd_kernelI32Selective_Scan_bwd_kernel_traitsILi32ELi4ELb1ELb1ELb1ELb1ELb0EN3c104HalfENS1_7complexIfEEEEv12SSMParamsBwd,"ax",@progbits
	.sectioninfo	@"SHI_REGISTERS=158"
	.align	128
        .global         _Z25selective_scan_bwd_kernelI32Selective_Scan_bwd_kernel_traitsILi32ELi4ELb1ELb1ELb1ELb1ELb0EN3c104HalfENS1_7complexIfEEEEv12SSMParamsBwd
        .type           _Z25selective_scan_bwd_kernelI32Selective_Scan_bwd_kernel_traitsILi32ELi4ELb1ELb1ELb1ELb1ELb0EN3c104HalfENS1_7complexIfEEEEv12SSMParamsBwd,@function
        .size           _Z25selective_scan_bwd_kernelI32Selective_Scan_bwd_kernel_traitsILi32ELi4ELb1ELb1ELb1ELb1ELb0EN3c104HalfENS1_7complexIfEEEEv12SSMParamsBwd,(.L_x_14782 - _Z25selective_scan_bwd_kernelI32Selective_Scan_bwd_kernel_traitsILi32ELi4ELb1ELb1ELb1ELb1ELb0EN3c104HalfENS1_7complexIfEEEEv12SSMParamsBwd)
        .other          _Z25selective_scan_bwd_kernelI32Selective_Scan_bwd_kernel_traitsILi32ELi4ELb1ELb1ELb1ELb1ELb0EN3c104HalfENS1_7complexIfEEEEv12SSMParamsBwd,@"STO_CUDA_ENTRY STV_DEFAULT"
_Z25selective_scan_bwd_kernelI32Selective_Scan_bwd_kernel_traitsILi32ELi4ELb1ELb1ELb1ELb1ELb0EN3c104HalfENS1_7complexIfEEEEv12SSMParamsBwd:
.text._Z25selective_scan_bwd_kernelI32Selective_Scan_bwd_kernel_traitsILi32ELi4ELb1ELb1ELb1ELb1ELb0EN3c104HalfENS1_7complexIfEEEEv12SSMParamsBwd:
        /* <DEDUP_REMOVED lines=127> */
[----:B------:R-:W-:Y:S01]  /*07f0*/  UMOV UR4, URZ ;  /* 0x0000003f00047c82 */ /* 0x000fe20008000000 */
[----:B------:R-:W1:Y:S01]  /*0800*/  S2R R31, SR_LANEID ;  /* 0x00000000001f7919 */ /* 0x000e620000000000 */
[----:B0-----:R-:W-:-:S02]  /*0810*/  LOP3.LUT R0, R49, 0xffffffe0, RZ, 0xc0, !PT ;  /* 0xffffffe031007812 */ /* 0x001fc400078ec0ff */
[C---:B------:R-:W-:Y:S02]  /*0820*/  SHF.L.U32 R28, R49.reuse, 0x3, RZ ;  /* 0x00000003311c7819 */ /* 0x040fe400000006ff */
[C---:B------:R-:W-:Y:S02]  /*0830*/  LOP3.LUT R3, R0.reuse, 0x1f, R49, 0xf8, !PT ;  /* 0x0000001f00037812 */ /* 0x040fe400078ef831 */
[C---:B------:R-:W-:Y:S02]  /*0840*/  IADD3 R26, R49.reuse, 0x60, RZ ;  /* 0x00000060311a7810 */ /* 0x040fe40007ffe0ff */
[----:B------:R-:W-:Y:S02]  /*0850*/  IADD3 R3, R0, R3, RZ ;  /* 0x0000000300037210 */ /* 0x000fe40007ffe0ff */
[C---:B------:R-:W-:Y:S02]  /*0860*/  IADD3 R0, R49.reuse, 0x40, RZ ;  /* 0x0000004031007810 */ /* 0x040fe40007ffe0ff */
[----:B------:R-:W-:-:S02]  /*0870*/  IADD3 R2, R49, 0x80, RZ ;  /* 0x0000008031027810 */ /* 0x000fc40007ffe0ff */
[----:B------:R-:W-:Y:S02]  /*0880*/  LEA.HI.SX32 R27, R0, R49, 0x1b ;  /* 0x00000031001b7211 */ /* 0x000fe400078fdaff */
[C---:B------:R-:W-:Y:S02]  /*0890*/  IADD3 R24, R49.reuse, 0xa0, RZ ;  /* 0x000000a031187810 */ /* 0x040fe40007ffe0ff */
[C---:B------:R-:W-:Y:S02]  /*08a0*/  IADD3 R4, R49.reuse, 0xc0, RZ ;  /* 0x000000c031047810 */ /* 0x040fe40007ffe0ff */
[C---:B------:R-:W-:Y:S02]  /*08b0*/  IADD3 R22, R49.reuse, 0xe0, RZ ;  /* 0x000000e031167810 */ /* 0x040fe40007ffe0ff */
[----:B------:R-:W-:Y:S02]  /*08c0*/  SHF.R.S32.HI R0, RZ, 0x1f, R3 ;  /* 0x0000001fff007819 */ /* 0x000fe40000011403 */
[----:B------:R-:W-:-:S02]  /*08d0*/  LOP3.LUT R30, R49, 0x1f, RZ, 0xc0, !PT ;  /* 0x0000001f311e7812 */ /* 0x000fc400078ec0ff */
[-C--:B------:R-:W-:Y:S02]  /*08e0*/  LEA.HI.SX32 R29, R49, R49.reuse, 0x1b ;  /* 0x00000031311d7211 */ /* 0x080fe400078fdaff */
[----:B------:R-:W-:Y:S02]  /*08f0*/  LEA.HI.SX32 R28, R28, R28, 0x1b ;  /* 0x0000001c1c1c7211 */ /* 0x000fe400078fdaff */
[-C--:B------:R-:W-:Y:S02]  /*0900*/  LEA.HI.SX32 R26, R26, R49.reuse, 0x1b ;  /* 0x000000311a1a7211 */ /* 0x080fe400078fdaff */
[-C--:B------:R-:W-:Y:S02]  /*0910*/  LEA.HI.SX32 R25, R2, R49.reuse, 0x1b ;  /* 0x0000003102197211 */ /* 0x080fe400078fdaff */
[-C--:B------:R-:W-:Y:S02]  /*0920*/  LEA.HI.SX32 R24, R24, R49.reuse, 0x1b ;  /* 0x0000003118187211 */ /* 0x080fe400078fdaff */
[----:B------:R-:W-:-:S02]  /*0930*/  LEA.HI.SX32 R23, R4, R49, 0x1b ;  /* 0x0000003104177211 */ /* 0x000fc400078fdaff */
[----:B------:R-:W-:Y:S02]  /*0940*/  LEA.HI.SX32 R22, R22, R49, 0x1b ;  /* 0x0000003116167211 */ /* 0x000fe400078fdaff */
[C---:B------:R-:W-:Y:S02]  /*0950*/  SHF.L.U64.HI R21, R3.reuse, 0x3, R0 ;  /* 0x0000000303157819 */ /* 0x040fe40000010200 */
[----:B-1----:R-:W-:Y:S02]  /*0960*/  SHF.L.U32 R20, R3, 0x3, RZ ;  /* 0x0000000303147819 */ /* 0x002fe400000006ff */
.L_x_14374:
        /* <DEDUP_REMOVED lines=8> */
[----:B------:R-:W1:Y:S04]  /*09f0*/  LDS.64 R94, [R31.X8] ;  /* 0x000000001f5e7984 */ /* 0x000e680000008a00 */
[----:B------:R-:W-:Y:S06]  /*0a00*/  BAR.SYNC.DEFER_BLOCKING 0x0 ;  /* 0x0000000000007b1d */ /* 0x000fec0000010000 */
[----:B------:R-:W2:Y:S01]  /*0a10*/  LDG.E.64 R4, [R4.64] ;  /* 0x0000000a04047981 */ /* 0x000ea2000c1e1b00 */
[----:B0-----:R-:W-:-:S02]  /*0a20*/  MOV R2, R38 ;  /* 0x0000002600027202 */ /* 0x001fc40000000f00 */
[----:B------:R-:W-:-:S05]  /*0a30*/  MOV R3, R37 ;  /* 0x0000002500037202 */ /* 0x000fca0000000f00 */
[----:B------:R-:W-:Y:S01]  /*0a40*/  IMAD.WIDE R8, R49, 0x8, R2 ;  /* 0x0000000831087825 */ /* 0x000fe200078e0202 */
[----:B--2---:R-:W-:Y:S01]  /*0a50*/  STS.64 [R31.X8], R4 ;  /* 0x000000041f007388 */ /* 0x004fe20000008a00 */
[----:B------:R-:W-:-:S06]  /*0a60*/  NOP ;  /* 0x0000000000007918 */ /* 0x000fcc0000000000 */
[----:B------:R-:W0:Y:S04]  /*0a70*/  LDS.64 R18, [R31.X8] ;  /* 0x000000001f127984 */ /* 0x000e280000008a00 */
[----:B------:R-:W-:Y:S06]  /*0a80*/  BAR.SYNC.DEFER_BLOCKING 0x0 ;  /* 0x0000000000007b1d */ /* 0x000fec0000010000 */
[----:B------:R-:W2:Y:S01]  /*0a90*/  LDG.E.64 R8, [R8.64] ;  /* 0x0000000a08087981 */ /* 0x000ea2000c1e1b00 */
[----:B-1----:R-:W-:Y:S01]  /*0aa0*/  HADD2.F32 R0, -RZ, R94.H0_H0 ;  /* 0x2000005eff007230 */ /* 0x002fe20000004100 */
[----:B------:R-:W-:Y:S01]  /*0ab0*/  BSSY B0, `(.L_x_14334) ;  /* 0x000003c000007945 */ /* 0x000fe20003800000 */
[----:B0-----:R-:W-:Y:S01]  /*0ac0*/  HADD2.F32 R3, -RZ, R18.H0_H0 ;  /* 0x20000012ff037230 */ /* 0x001fe20000004100 */
[----:B------:R-:W-:-:S02]  /*0ad0*/  SHF.R.U64 R2, R18, 0x10, R19 ;  /* 0x0000001012027819 */ /* 0x000fc40000001213 */
[----:B------:R-:W-:Y:S01]  /*0ae0*/  SHF.R.U32.HI R17, RZ, 0x10, R19 ;  /* 0x00000010ff117819 */ /* 0x000fe20000011613 */
[----:B------:R-:W-:Y:S01]  /*0af0*/  HADD2.F32 R19, -RZ, R19.H0_H0 ;  /* 0x20000013ff137230 */ /* 0x000fe20000004100 */
[--C-:B-----5:R-:W-:Y:S01]  /*0b00*/  FADD.FTZ R18, R3, R56.reuse ;  /* 0x0000003803127221 */ /* 0x120fe20000010000 */
[----:B------:R-:W-:Y:S02]  /*0b10*/  HADD2.F32 R5, -RZ, R2.H0_H0 ;  /* 0x20000002ff057230 */ /* 0x000fe40000004100 */
[----:B------:R-:W-:Y:S01]  /*0b20*/  HADD2.F32 R17, -RZ, R17.H0_H0 ;  /* 0x20000011ff117230 */ /* 0x000fe20000004100 */
[--C-:B------:R-:W-:Y:S01]  /*0b30*/  FADD.FTZ R19, R19, R56.reuse ;  /* 0x0000003813137221 */ /* 0x100fe20000010000 */
[----:B------:R-:W-:Y:S01]  /*0b40*/  FSETP.GTU.FTZ.AND P2, PT, R18, 20, PT ;  /* 0x41a000001200780b */ /* 0x000fe20003f5c000 */
[--C-:B------:R-:W-:Y:S01]  /*0b50*/  FADD.FTZ R16, R5, R56.reuse ;  /* 0x0000003805107221 */ /* 0x100fe20000010000 */
[----:B------:R-:W-:Y:S01]  /*0b60*/  SHF.R.U64 R5, R94, 0x10, R95 ;  /* 0x000000105e057819 */ /* 0x000fe2000000125f */
[----:B------:R-:W-:Y:S01]  /*0b70*/  FADD.FTZ R17, R17, R56 ;  /* 0x0000003811117221 */ /* 0x000fe20000010000 */
[----:B------:R-:W-:-:S02]  /*0b80*/  FSETP.GTU.FTZ.AND P0, PT, R19, 20, PT ;  /* 0x41a000001300780b */ /* 0x000fc40003f1c000 */
[----:B------:R-:W-:Y:S01]  /*0b90*/  FSETP.GTU.FTZ.AND P3, PT, R16, 20, PT ;  /* 0x41a000001000780b */ /* 0x000fe20003f7c000 */
[----:B------:R-:W-:Y:S01]  /*0ba0*/  HADD2.F32 R5, -RZ, R5.H0_H0 ;  /* 0x20000005ff057230 */ /* 0x000fe20000004100 */
[----:B------:R-:W-:Y:S01]  /*0bb0*/  FSETP.GTU.FTZ.AND P1, PT, R17, 20, PT ;  /* 0x41a000001100780b */ /* 0x000fe20003f3c000 */
[----:B--2---:R0:W-:Y:S01]  /*0bc0*/  STS.64 [R31.X8], R8 ;  /* 0x000000081f007388 */ /* 0x0041e20000008a00 */
[----:B------:R-:W-:-:S06]  /*0bd0*/  NOP ;  /* 0x0000000000007918 */ /* 0x000fcc0000000000 */
[----:B------:R-:W1:Y:S01]  /*0be0*/  LDS.64 R10, [R31.X8] ;  /* 0x000000001f0a7984 */ /* 0x000e620000008a00 */
[----:B0-----:R-:W-:Y:S02]  /*0bf0*/  HADD2.F32 R8, -RZ, R95.H0_H0 ;  /* 0x2000005fff087230 */ /* 0x001fe40000004100 */
[----:B-1----:R-:W-:Y:S01]  /*0c00*/  HADD2.F32 R7, -RZ, R10.H0_H0 ;  /* 0x2000000aff077230 */ /* 0x002fe20000004100 */
[--C-:B------:R-:W-:Y:S02]  /*0c10*/  SHF.R.U64 R6, R10, 0x10, R11.reuse ;  /* 0x000000100a067819 */ /* 0x100fe4000000120b */
[----:B------:R-:W-:Y:S02]  /*0c20*/  SHF.R.U32.HI R44, RZ, 0x10, R11 ;  /* 0x00000010ff2c7819 */ /* 0x000fe4000001160b */
[----:B------:R-:W-:Y:S01]  /*0c30*/  FFMA.FTZ R9, R7, R0, R50 ;  /* 0x0000000007097223 */ /* 0x000fe20000010032 */
[----:B------:R-:W-:Y:S01]  /*0c40*/  HADD2.F32 R0, -RZ, R11.H0_H0 ;  /* 0x2000000bff007230 */ /* 0x000fe20000004100 */
[----:B------:R-:W-:Y:S01]  /*0c50*/  SHF.R.U32.HI R50, RZ, 0x10, R95 ;  /* 0x00000010ff327819 */ /* 0x000fe2000001165f */
        /* <DEDUP_REMOVED lines=33> */
.L_x_14335:
[----:B------:R-:W-:Y:S05]  /*0e70*/  BSYNC B0 ;  /* 0x0000000000007941 */ /* 0x000fea0003800000 */
.L_x_14334:
        /* <DEDUP_REMOVED lines=33> */
.L_x_14337:
[----:B------:R-:W-:Y:S05]  /*1090*/  BSYNC B0 ;  /* 0x0000000000007941 */ /* 0x000fea0003800000 */
.L_x_14336:
        /* <DEDUP_REMOVED lines=33> */
.L_x_14339:
[----:B------:R-:W-:Y:S05]  /*12b0*/  BSYNC B0 ;  /* 0x0000000000007941 */ /* 0x000fea0003800000 */
.L_x_14338:
        /* <DEDUP_REMOVED lines=33> */
.L_x_14341:
[----:B------:R-:W-:Y:S05]  /*14d0*/  BSYNC B0 ;  /* 0x0000000000007941 */ /* 0x000fea0003800000 */
.L_x_14340:
[----:B------:R-:W-:Y:S01]  /*14e0*/  MOV R2, c[0x0][0x16c] ;  /* 0x00005b0000027a02 */ /* 0x000fe20000000f00 */
[----:B------:R-:W-:Y:S01]  /*14f0*/  FFMA.FTZ R5, R6, R5, R9 ;  /* 0x0000000506057223 */ /* 0x000fe20000010009 */
[----:B------:R-:W-:Y:S01]  /*1500*/  HADD2.F32 R50, -RZ, R50.H0_H0 ;  /* 0x20000032ff327230 */ /* 0x000fe20000004100 */
[----:B------:R-:W-:Y:S01]  /*1510*/  BAR.SYNC.DEFER_BLOCKING 0x0 ;  /* 0x0000000000007b1d */ /* 0x000fe20000010000 */
[----:B------:R-:W-:Y:S01]  /*1520*/  ISETP.GE.AND P0, PT, R2, 0x1, PT ;  /* 0x000000010200780c */ /* 0x000fe20003f06270 */
[----:B------:R-:W-:Y:S01]  /*1530*/  HADD2.F32 R44, -RZ, R44.H0_H0 ;  /* 0x2000002cff2c7230 */ /* 0x000fe20000004100 */
        /* <DEDUP_REMOVED lines=13> */
[----:B------:R-:W-:Y:S02]  /*1610*/  MOV R42, c[0x0][0x2bc] ;  /* 0x0000af00002a7a02 */ /* 0x000fe40000000f00 */
[----:B------:R-:W-:-:S02]  /*1620*/  SHF.R.U32.HI R4, RZ, 0x1, R40 ;  /* 0x00000001ff047819 */ /* 0x000fc40000011628 */
[----:B------:R-:W-:Y:S02]  /*1630*/  MOV R15, c[0x0][0x2b8] ;  /* 0x0000ae00000f7a02 */ /* 0x000fe40000000f00 */
[----:B------:R-:W-:Y:S01]  /*1640*/  SHF.R.U32.HI R2, RZ, 0x1, R42 ;  /* 0x00000001ff027819 */ /* 0x000fe2000001162a */
[-C--:B------:R-:W-:Y:S01]  /*1650*/  IMAD R5, R4, R55.reuse, RZ ;  /* 0x0000003704057224 */ /* 0x080fe200078e02ff */
[----:B------:R-:W-:Y:S01]  /*1660*/  SHF.R.U64 R3, R3, 0x1, R40 ;  /* 0x0000000103037819 */ /* 0x000fe20000001228 */
[----:B------:R-:W-:Y:S01]  /*1670*/  IMAD R40, R52, c[0x0][0x2a0], RZ ;  /* 0x0000a80034287a24 */ /* 0x000fe200078e02ff */
[----:B------:R-:W-:Y:S01]  /*1680*/  SHF.R.U64 R4, R15, 0x1, R42 ;  /* 0x000000010f047819 */ /* 0x000fe2000000122a */
[----:B------:R-:W-:Y:S02]  /*1690*/  IMAD R41, R2, R55, RZ ;  /* 0x0000003702297224 */ /* 0x000fe400078e02ff */
[----:B------:R-:W-:Y:S02]  /*16a0*/  IMAD R15, R54, R3, R5 ;  /* 0x00000003360f7224 */ /* 0x000fe400078e0205 */
[----:B------:R-:W-:-:S04]  /*16b0*/  IMAD.WIDE.U32 R2, R3, R55, RZ ;  /* 0x0000003703027225 */ /* 0x000fc800078e00ff */
[----:B------:R-:W-:Y:S01]  /*16c0*/  IMAD R41, R54, R4, R41 ;  /* 0x0000000436297224 */ /* 0x000fe200078e0229 */
[----:B------:R-:W-:Y:S01]  /*16d0*/  IADD3 R3, R3, R15, RZ ;  /* 0x0000000f03037210 */ /* 0x000fe20007ffe0ff */
[----:B------:R-:W-:-:S04]  /*16e0*/  IMAD.WIDE.U32 R4, R4, R55, RZ ;  /* 0x0000003704047225 */ /* 0x000fc800078e00ff */
[----:B------:R-:W-:Y:S01]  /*16f0*/  IMAD R42, R52, c[0x0][0x2c0], RZ ;  /* 0x0000b000342a7a24 */ /* 0x000fe200078e02ff */
[----:B------:R-:W-:Y:S01]  /*1700*/  IADD3 R5, R5, R41, RZ ;  /* 0x0000002905057210 */ /* 0x000fe20007ffe0ff */
        /* <DEDUP_REMOVED lines=38> */
[----:B------:R-:W-:Y:S01]  /*1970*/  IADD3 R66, P6, R4, -0x80, RZ ;  /* 0xffffff8004427810 */ /* 0x000fe20007fde0ff */
[----:B------:R-:W-:Y:S01]  /*1980*/  FADD.FTZ R4, R44, R44 ;  /* 0x0000002c2c047221 */ /* 0x000fe20000010000 */
[C---:B------:R-:W-:Y:S02]  /*1990*/  IADD3.X R79, R5.reuse, -0x1, RZ, P0, !PT ;  /* 0xffffffff054f7810 */ /* 0x040fe400007fe4ff */
[C---:B------:R-:W-:Y:S02]  /*19a0*/  IADD3.X R77, R5.reuse, -0x1, RZ, P1, !PT ;  /* 0xffffffff054d7810 */ /* 0x040fe40000ffe4ff */
[----:B------:R-:W-:-:S02]  /*19b0*/  IADD3.X R75, R5, -0x1, RZ, P2, !PT ;  /* 0xffffffff054b7810 */ /* 0x000fc400017fe4ff */
[C---:B------:R-:W-:Y:S02]  /*19c0*/  IADD3.X R73, R5.reuse, -0x1, RZ, P3, !PT ;  /* 0xffffffff05497810 */ /* 0x040fe40001ffe4ff */
[C---:B------:R-:W-:Y:S02]  /*19d0*/  IADD3.X R71, R5.reuse, -0x1, RZ, P4, !PT ;  /* 0xffffffff05477810 */ /* 0x040fe400027fe4ff */
[C---:B------:R-:W-:Y:S02]  /*19e0*/  IADD3.X R69, R5.reuse, -0x1, RZ, P5, !PT ;  /* 0xffffffff05457810 */ /* 0x040fe40002ffe4ff */
[----:B------:R-:W-:Y:S01]  /*19f0*/  IADD3.X R67, R5, -0x1, RZ, P6, !PT ;  /* 0xffffffff05437810 */ /* 0x000fe200037fe4ff */
[----:B------:R-:W-:Y:S01]  /*1a00*/  FADD.FTZ R5, R0, R0 ;  /* 0x0000000000057221 */ /* 0x000fe20000010000 */
[----:B------:R-:W-:Y:S02]  /*1a10*/  MOV R0, RZ ;  /* 0x000000ff00007202 */ /* 0x000fe40000000f00 */
.L_x_14373:
[----:B------:R-:W-:Y:S01]  /*1a20*/  SHF.R.S32.HI R138, RZ, 0x1f, R2 ;  /* 0x0000001fff8a7819 */ /* 0x000fe20000011402 */
[----:B------:R-:W-:-:S04]  /*1a30*/  IMAD.WIDE.U32 R42, R2, c[0x0][0x1a0], RZ ;  /* 0x00006800022a7a25 */ /* 0x000fc800078e00ff */
[----:B------:R-:W-:-:S04]  /*1a40*/  IMAD R41, R138, c[0x0][0x1a0], RZ ;  /* 0x000068008a297a24 */ /* 0x000fc800078e02ff */
[----:B------:R-:W-:Y:S01]  /*1a50*/  IMAD R45, R2, c[0x0][0x1a4], R41 ;  /* 0x00006900022d7a24 */ /* 0x000fe200078e0229 */
[----:B------:R-:W-:-:S04]  /*1a60*/  LEA R41, P0, R42, R36, 0x1 ;  /* 0x000000242a297211 */ /* 0x000fc800078008ff */
[----:B------:R-:W-:Y:S02]  /*1a70*/  IADD3 R43, R43, R45, RZ ;  /* 0x0000002d2b2b7210 */ /* 0x000fe40007ffe0ff */
[----:B------:R-:W-:Y:S02]  /*1a80*/  IADD3 R40, P1, R41, R20, RZ ;  /* 0x0000001429287210 */ /* 0x000fe40007f3e0ff */
[----:B------:R-:W-:-:S04]  /*1a90*/  LEA.HI.X R42, R42, R35, R43, 0x1, P0 ;  /* 0x000000232a2a7211 */ /* 0x000fc800000f0c2b */
[----:B------:R-:W-:-:S05]  /*1aa0*/  IADD3.X R41, R42, R21, RZ, P1, !PT ;  /* 0x000000152a297210 */ /* 0x000fca0000ffe4ff */
[----:B0-2---:R0:W2:Y:S04]  /*1ab0*/  LDG.E.64 R42, [R40.64] ;  /* 0x0000000a282a7981 */ /* 0x0050a8000c1e1b00 */
        /* <DEDUP_REMOVED lines=25> */
[C---:B------:R-:W-:Y:S01]  /*1c50*/  ISETP.GT.AND P0, PT, R32.reuse, 0x1, PT ;  /* 0x000000012000780c */ /* 0x040fe20003f04270 */
[----:B------:R-:W-:Y:S01]  /*1c60*/  CS2R R108, SRZ ;  /* 0x00000000006c7805 */ /* 0x000fe2000001ff00 */
        /* <DEDUP_REMOVED lines=9> */
[----:B------:R-:W-:Y:S02]  /*1d00*/  @P0 IMAD R45, R45, c[0x0][0x16c], R2 ;  /* 0x00005b002d2d0a24 */ /* 0x000fe400078e0202 */
[----:B----4-:R-:W-:Y:S02]  /*1d10*/  FMUL.FTZ R104, R64, 1.4426950216293334961 ;  /* 0x3fb8aa3b40687820 */ /* 0x010fe40000410000 */
[-C--:B------:R-:W-:Y:S02]  /*1d20*/  FMUL.FTZ R63, R65, R18.reuse ;  /* 0x00000012413f7220 */ /* 0x080fe40000410000 */
[----:B------:R-:W-:Y:S02]  /*1d30*/  FMUL.FTZ R62, R104, R18 ;  /* 0x00000012683e7220 */ /* 0x000fe40000410000 */
[----:B------:R-:W-:-:S04]  /*1d40*/  FMUL.RZ R105, R63, 0.15915493667125701904 ;  /* 0x3e22f9833f697820 */ /* 0x000fc8000040c000 */
[----:B------:R-:W-:Y:S08]  /*1d50*/  MUFU.EX2 R62, R62 ;  /* 0x0000003e003e7308 */ /* 0x000ff00000000800 */
[----:B------:R-:W0:Y:S08]  /*1d60*/  MUFU.COS R63, R105 ;  /* 0x00000069003f7308 */ /* 0x000e300000000000 */
[----:B------:R1:W4:Y:S01]  /*1d70*/  MUFU.SIN R107, R105 ;  /* 0x00000069006b7308 */ /* 0x0003220000000400 */
[----:B0-----:R-:W-:Y:S01]  /*1d80*/  FMUL.FTZ R106, R62, R63 ;  /* 0x0000003f3e6a7220 */ /* 0x001fe20000410000 */
[----:B-1----:R-:W-:Y:S01]  /*1d90*/  SHF.L.U32 R105, R42, 0x3, RZ ;  /* 0x000000032a697819 */ /* 0x002fe200000006ff */
[----:B----4-:R-:W-:-:S02]  /*1da0*/  FMUL.FTZ R107, R62, R107 ;  /* 0x0000006b3e6b7220 */ /* 0x010fc40000410000 */
[----:B------:R-:W-:Y:S02]  /*1db0*/  @P0 IMAD.WIDE R62, R45, 0x10, R102 ;  /* 0x000000102d3e0825 */ /* 0x000fe400078e0266 */
[----:B--2---:R-:W0:Y:S01]  /*1dc0*/  LDS.128 R44, [R31.X16] ;  /* 0x000000001f2c7984 */ /* 0x004e22000000cc00 */
[----:B------:R-:W-:Y:S01]  /*1dd0*/  ISETP.NE.AND P2, PT, R49, 0x1f, PT ;  /* 0x0000001f3100780c */ /* 0x000fe20003f45270 */
[----:B0-----:R-:W-:-:S05]  /*1de0*/  HADD2.F32 R111, -RZ, R44.H0_H0 ;  /* 0x2000002cff6f7230 */ /* 0x001fca0000004100 */
[----:B------:R-:W-:Y:S01]  /*1df0*/  FMUL.FTZ R130, R111, R18 ;  /* 0x000000126f827220 */ /* 0x000fe20000410000 */
[----:B------:R-:W-:Y:S01]  /*1e00*/  HADD2.F32 R113, -RZ, R45.H0_H0 ;  /* 0x2000002dff717230 */ /* 0x000fe20000004100 */
[----:B------:R-:W-:-:S04]  /*1e10*/  SHF.R.U64 R112, R46, 0x10, R47 ;  /* 0x000000102e707819 */ /* 0x000fc8000000122f */
[----:B------:R-:W-:Y:S01]  /*1e20*/  FMUL.FTZ R126, R113, R16 ;  /* 0x00000010717e7220 */ /* 0x000fe20000410000 */
        /* <DEDUP_REMOVED lines=8> */
[----:B0-----:R-:W-:-:S04]  /*1eb0*/  FMUL.FTZ R60, R65, R16 ;  /* 0x00000010413c7220 */ /* 0x001fc80000410000 */
[----:B------:R-:W-:Y:S02]  /*1ec0*/  FMUL.RZ R110, R60, 0.15915493667125701904 ;  /* 0x3e22f9833c6e7820 */ /* 0x000fe4000040c000 */
[C---:B------:R-:W-:Y:S02]  /*1ed0*/  FMUL.FTZ R60, R104.reuse, R16 ;  /* 0x00000010683c7220 */ /* 0x040fe40000410000 */
[----:B------:R-:W-:Y:S01]  /*1ee0*/  MUFU.SIN R115, R110 ;  /* 0x0000006e00737308 */ /* 0x000fe20000000400 */
[C---:B------:R-:W-:Y:S02]  /*1ef0*/  FMUL.FTZ R61, R104.reuse, R19 ;  /* 0x00000013683d7220 */ /* 0x040fe40000410000 */
[----:B--2---:R-:W-:Y:S02]  /*1f00*/  FMUL.FTZ R105, R104, R17 ;  /* 0x0000001168697220 */ /* 0x004fe40000410000 */
[----:B------:R-:W-:-:S03]  /*1f10*/  FMUL.FTZ R104, R65, R19 ;  /* 0x0000001341687220 */ /* 0x000fc60000410000 */
[----:B------:R0:W-:Y:S01]  /*1f20*/  MUFU.COS R117, R110 ;  /* 0x0000006e00757308 */ /* 0x0001e20000000000 */
[----:B------:R2:W5:Y:S07]  /*1f30*/  @P0 LDG.E.64 R108, [R62.64+0x8] ;  /* 0x0000080a3e6c0981 */ /* 0x00056e000c1e1b00 */
[----:B------:R-:W3:Y:S08]  /*1f40*/  MUFU.EX2 R60, R60 ;  /* 0x0000003c003c7308 */ /* 0x000ef00000000800 */
[----:B------:R-:W-:Y:S01]  /*1f50*/  MUFU.EX2 R105, R105 ;  /* 0x0000006900697308 */ /* 0x000fe20000000800 */
[----:B--2---:R-:W-:-:S02]  /*1f60*/  FMUL.FTZ R62, R65, R17 ;  /* 0x00000011413e7220 */ /* 0x004fc40000410000 */
[----:B------:R-:W-:Y:S02]  /*1f70*/  FMUL.RZ R63, R104, 0.15915493667125701904 ;  /* 0x3e22f983683f7820 */ /* 0x000fe4000040c000 */
[----:B0-----:R-:W-:-:S03]  /*1f80*/  FMUL.RZ R110, R62, 0.15915493667125701904 ;  /* 0x3e22f9833e6e7820 */ /* 0x001fc6000040c000 */
[----:B------:R-:W-:Y:S01]  /*1f90*/  MUFU.EX2 R61, R61 ;  /* 0x0000003d003d7308 */ /* 0x000fe20000000800 */
[C---:B---3--:R-:W-:Y:S02]  /*1fa0*/  FMUL.FTZ R117, R60.reuse, R117 ;  /* 0x000000753c757220 */ /* 0x048fe40000410000 */
[----:B------:R-:W-:Y:S01]  /*1fb0*/  FMUL.FTZ R115, R60, R115 ;  /* 0x000000733c737220 */ /* 0x000fe20000410000 */
[----:B------:R-:W-:Y:S01]  /*1fc0*/  SHF.R.U64 R60, R44, 0x10, R45 ;  /* 0x000000102c3c7819 */ /* 0x000fe2000000122d */
[----:B------:R-:W-:-:S03]  /*1fd0*/  HADD2.F32 R44, -RZ, R95.H0_H0 ;  /* 0x2000005fff2c7230 */ /* 0x000fc60000004100 */
[----:B------:R-:W0:Y:S08]  /*1fe0*/  MUFU.COS R104, R110 ;  /* 0x0000006e00687308 */ /* 0x000e300000000000 */
[----:B------:R-:W2:Y:S08]  /*1ff0*/  MUFU.SIN R62, R110 ;  /* 0x0000006e003e7308 */ /* 0x000eb00000000400 */
[----:B------:R-:W3:Y:S01]  /*2000*/  MUFU.SIN R116, R63 ;  /* 0x0000003f00747308 */ /* 0x000ee20000000400 */
[----:B0-----:R-:W-:-:S07]  /*2010*/  FMUL.FTZ R119, R105, R104 ;  /* 0x0000006869777220 */ /* 0x001fce0000410000 */
[----:B------:R0:W4:Y:S01]  /*2020*/  MUFU.COS R114, R63 ;  /* 0x0000003f00727308 */ /* 0x0001220000000000 */
[----:B--2---:R-:W-:Y:S01]  /*2030*/  FMUL.FTZ R121, R105, R62 ;  /* 0x0000003e69797220 */ /* 0x004fe20000410000 */
[----:B------:R-:W-:-:S05]  /*2040*/  HADD2.F32 R105, -RZ, R94.H0_H0 ;  /* 0x2000005eff697230 */ /* 0x000fca0000004100 */
[----:B------:R-:W-:Y:S01]  /*2050*/  FMUL.FTZ R130, R105, R130 ;  /* 0x0000008269827220 */ /* 0x000fe20000410000 */
[----:B0-----:R-:W-:Y:S01]  /*2060*/  HADD2.F32 R63, -RZ, R60.H0_H0 ;  /* 0x2000003cff3f7230 */ /* 0x001fe20000004100 */
[----:B------:R-:W-:Y:S01]  /*2070*/  SHF.R.U32.HI R60, RZ, 0x10, R45 ;  /* 0x00000010ff3c7819 */ /* 0x000fe2000001162d */
[----:B---3--:R-:W-:Y:S02]  /*2080*/  FMUL.FTZ R116, R61, R116 ;  /* 0x000000743d747220 */ /* 0x008fe40000410000 */
[----:B------:R-:W-:Y:S02]  /*2090*/  FMUL.FTZ R62, R115, R130 ;  /* 0x00000082733e7220 */ /* 0x000fe40000410000 */
[----:B------:R-:W-:Y:S01]  /*20a0*/  FMUL.FTZ R134, R63, R18 ;  /* 0x000000123f867220 */ /* 0x000fe20000410000 */
[----:B------:R-:W-:Y:S01]  /*20b0*/  HADD2.F32 R45, -RZ, R60.H0_H0 ;  /* 0x2000003cff2d7230 */ /* 0x000fe20000004100 */
[----:B----4-:R-:W-:Y:S01]  /*20c0*/  FMUL.FTZ R114, R61, R114 ;  /* 0x000000723d727220 */ /* 0x010fe20000410000 */
[----:B------:R-:W-:Y:S01]  /*20d0*/  SHF.R.U64 R61, R94, 0x10, R95 ;  /* 0x000000105e3d7819 */ /* 0x000fe2000000125f */
[----:B------:R-:W-:Y:S01]  /*20e0*/  FMUL.FTZ R134, R105, R134 ;  /* 0x0000008669867220 */ /* 0x000fe20000410000 */
[----:B------:R-:W-:Y:S01]  /*20f0*/  HADD2.F32 R60, -RZ, R46.H0_H0 ;  /* 0x2000002eff3c7230 */ /* 0x000fe20000004100 */
[----:B------:R-:W-:-:S02]  /*2100*/  FMUL.FTZ R132, R45, R16 ;  /* 0x000000102d847220 */ /* 0x000fc40000410000 */
[-C--:B------:R-:W-:Y:S01]  /*2110*/  FMUL.FTZ R46, R115, R134.reuse ;  /* 0x00000086732e7220 */ /* 0x080fe20000410000 */
[----:B------:R-:W-:Y:S01]  /*2120*/  HADD2.F32 R61, -RZ, R61.H0_H0 ;  /* 0x2000003dff3d7230 */ /* 0x000fe20000004100 */
[C---:B------:R-:W-:Y:S02]  /*2130*/  FFMA.FTZ R110, R117.reuse, R134, R62 ;  /* 0x00000086756e7223 */ /* 0x040fe4000001003e */
[----:B------:R-:W-:Y:S02]  /*2140*/  FFMA.FTZ R104, R117, R130, -R46 ;  /* 0x0000008275687223 */ /* 0x000fe4000001082e */
[----:B------:R-:W-:Y:S02]  /*2150*/  FMUL.FTZ R62, R106, R115 ;  /* 0x000000736a3e7220 */ /* 0x000fe40000410000 */
[C---:B------:R-:W-:Y:S01]  /*2160*/  FFMA.FTZ R127, R61.reuse, R126, R104 ;  /* 0x0000007e3d7f7223 */ /* 0x040fe20000010068 */
[----:B------:R-:W-:Y:S01]  /*2170*/  HADD2.F32 R104, -RZ, R112.H0_H0 ;  /* 0x20000070ff687230 */ /* 0x000fe20000004100 */
[----:B------:R-:W-:-:S02]  /*2180*/  FFMA.FTZ R129, R61, R132, R110 ;  /* 0x000000843d817223 */ /* 0x000fc4000001006e */
[C---:B------:R-:W-:Y:S02]  /*2190*/  FMUL.FTZ R46, R107.reuse, R115 ;  /* 0x000000736b2e7220 */ /* 0x040fe40000410000 */
[----:B------:R-:W-:Y:S02]  /*21a0*/  FFMA.FTZ R125, R107, R117, R62 ;  /* 0x000000756b7d7223 */ /* 0x000fe4000001003e */
[C---:B------:R-:W-:Y:S02]  /*21b0*/  FMUL.FTZ R110, R116.reuse, R127 ;  /* 0x0000007f746e7220 */ /* 0x040fe40000410000 */
[----:B------:R-:W-:Y:S02]  /*21c0*/  FMUL.FTZ R62, R116, R129 ;  /* 0x00000081743e7220 */ /* 0x000fe40000410000 */
[----:B------:R-:W-:Y:S02]  /*21d0*/  FFMA.FTZ R123, R106, R117, -R46 ;  /* 0x000000756a7b7223 */ /* 0x000fe4000001082e */
[----:B------:R-:W-:-:S02]  /*21e0*/  FFMA.FTZ R110, R114, R129, R110 ;  /* 0x00000081726e7223 */ /* 0x000fc4000001006e */
[----:B------:R-:W-:Y:S02]  /*21f0*/  FMUL.FTZ R133, R104, R19 ;  /* 0x0000001368857220 */ /* 0x000fe40000410000 */
[----:B------:R-:W-:Y:S02]  /*2200*/  FMUL.FTZ R46, R116, R125 ;  /* 0x0000007d742e7220 */ /* 0x000fe40000410000 */
[----:B------:R-:W-:Y:S02]  /*2210*/  FFMA.FTZ R62, R114, R127, -R62 ;  /* 0x0000007f723e7223 */ /* 0x000fe4000001083e */
[----:B------:R-:W-:Y:S02]  /*2220*/  FMUL.FTZ R127, R60, R19 ;  /* 0x000000133c7f7220 */ /* 0x000fe40000410000 */
[----:B------:R-:W-:Y:S02]  /*2230*/  FFMA.FTZ R110, R44, R133, R110 ;  /* 0x000000852c6e7223 */ /* 0x000fe4000001006e */
[----:B------:R-:W-:-:S02]  /*2240*/  FFMA.FTZ R46, R114, R123, -R46 ;  /* 0x0000007b722e7223 */ /* 0x000fc4000001082e */
[----:B------:R-:W-:Y:S02]  /*2250*/  FMUL.FTZ R123, R116, R123 ;  /* 0x0000007b747b7220 */ /* 0x000fe40000410000 */
[----:B------:R-:W-:Y:S01]  /*2260*/  FFMA.FTZ R120, R44, R127, R62 ;  /* 0x0000007f2c787223 */ /* 0x000fe2000001003e */
[----:B------:R-:W-:Y:S01]  /*2270*/  HADD2.F32 R62, -RZ, R47.H0_H0 ;  /* 0x2000002fff3e7230 */ /* 0x000fe20000004100 */
[C---:B------:R-:W-:Y:S02]  /*2280*/  FMUL.FTZ R47, R121.reuse, R110 ;  /* 0x0000006e792f7220 */ /* 0x040fe40000410000 */
[----:B------:R-:W-:Y:S01]  /*2290*/  FFMA.FTZ R118, R114, R125, R123 ;  /* 0x0000007d72767223 */ /* 0x000fe2000001007b */
[----:B------:R-:W-:Y:S01]  /*22a0*/  SHF.R.U32.HI R123, RZ, 0x10, R95 ;  /* 0x00000010ff7b7819 */ /* 0x000fe2000001165f */
[-C--:B------:R-:W-:Y:S02]  /*22b0*/  FMUL.FTZ R112, R121, R120.reuse ;  /* 0x0000007879707220 */ /* 0x080fe40000410000 */
[----:B------:R-:W-:-:S02]  /*22c0*/  FFMA.FTZ R120, R119, R120, -R47 ;  /* 0x0000007877787223 */ /* 0x000fc4000001082f */
[C---:B------:R-:W-:Y:S02]  /*22d0*/  FMUL.FTZ R47, R121.reuse, R46 ;  /* 0x0000002e792f7220 */ /* 0x040fe40000410000 */
[-C--:B------:R-:W-:Y:S02]  /*22e0*/  FMUL.FTZ R129, R121, R118.reuse ;  /* 0x0000007679817220 */ /* 0x080fe40000410000 */
[C---:B------:R-:W-:Y:S02]  /*22f0*/  FFMA.FTZ R118, R119.reuse, R118, R47 ;  /* 0x0000007677767223 */ /* 0x040fe4000001002f */
[C---:B------:R-:W-:Y:S02]  /*2300*/  FFMA.FTZ R129, R119.reuse, R46, -R129 ;  /* 0x0000002e77817223 */ /* 0x040fe40000010881 */
[----:B------:R0:W2:Y:S01]  /*2310*/  @P2 LDS.64 R46, [R49.X8+0x20b8] ;  /* 0x0020b800312e2984 */ /* 0x0000a20000008a00 */
[----:B------:R-:W-:Y:S01]  /*2320*/  FFMA.FTZ R131, R119, R110, R112 ;  /* 0x0000006e77837223 */ /* 0x000fe20000010070 */
[----:B------:R-:W-:Y:S01]  /*2330*/  HADD2.F32 R112, -RZ, R122.H0_H0 ;  /* 0x2000007aff707230 */ /* 0x000fe20000004100 */
[----:B------:R-:W-:Y:S01]  /*2340*/  FMUL.FTZ R141, R62, R17 ;  /* 0x000000113e8d7220 */ /* 0x000fe20000410000 */
[----:B------:R-:W-:-:S03]  /*2350*/  HADD2.F32 R110, -RZ, R123.H0_H0 ;  /* 0x2000007bff6e7230 */ /* 0x000fc60000004100 */
[----:B------:R-:W-:Y:S02]  /*2360*/  FMUL.FTZ R123, R112, R17 ;  /* 0x00000011707b7220 */ /* 0x000fe40000410000 */
[C---:B------:R-:W-:Y:S02]  /*2370*/  FFMA.FTZ R135, R110.reuse, R141, R120 ;  /* 0x0000008d6e877223 */ /* 0x040fe40000010078 */
[----:B------:R-:W-:Y:S01]  /*2380*/  FFMA.FTZ R131, R110, R123, R131 ;  /* 0x0000007b6e837223 */ /* 0x000fe20000010083 */
[----:B------:R-:W-:Y:S05]  /*2390*/  @P2 BRA `(.L_x_14344) ;  /* 0x0000008000002947 */ /* 0x000fea0003800000 */
[----:B01----:R-:W-:-:S13]  /*23a0*/  ISETP.NE.AND P0, PT, R32, c[0x0][0x174], PT ;  /* 0x00005d0020007a0c */ /* 0x003fda0003f05270 */
[----:B--2---:R-:W-:-:S04]  /*23b0*/  @P0 LEA.HI R46, R32, R32, RZ, 0x1 ;  /* 0x00000020202e0211 */ /* 0x004fc800078f08ff */
[----:B------:R-:W-:Y:S02]  /*23c0*/  @P0 LOP3.LUT R47, R46, 0xfffffe, RZ, 0xc0, !PT ;  /* 0x00fffffe2e2f0812 */ /* 0x000fe400078ec0ff */
[----:B------:R-:W-:Y:S02]  /*23d0*/  MOV R46, 0x3f800000 ;  /* 0x3f800000002e7802 */ /* 0x000fe40000000f00 */
[----:B------:R-:W-:Y:S01]  /*23e0*/  @P0 IADD3 R125, -R47, R32, RZ ;  /* 0x000000202f7d0210 */ /* 0x000fe20007ffe1ff */
[----:B------:R-:W-:-:S03]  /*23f0*/  HFMA2.MMA R47, -RZ, RZ, 0, 0 ;  /* 0x00000000ff2f7435 */ /* 0x000fc600000001ff */
[----:B------:R-:W-:-:S07]  /*2400*/  @P0 LEA R125, R125, R2, 0x8 ;  /* 0x000000027d7d0211 */ /* 0x000fce00078e40ff */
[----:B------:R0:W1:Y:S02]  /*2410*/  @P0 LDS.64 R46, [R125.X8+0x10b0] ;  /* 0x0010b0007d2e0984 */ /* 0x0000640000008a00 */
.L_x_14344:
[----:B01----:R-:W-:Y:S05]  /*2420*/  BSYNC B0 ;  /* 0x0000000000007941 */ /* 0x003fea0003800000 */
.L_x_14343:
[----:B------:R-:W0:Y:S01]  /*2430*/  SHFL.UP PT, R125, R131, 0x1, RZ ;  /* 0x04200000837d7989 */ /* 0x000e2200000e00ff */
[----:B------:R-:W-:Y:S01]  /*2440*/  ISETP.GE.AND P0, PT, R31, 0x1, PT ;  /* 0x000000011f00780c */ /* 0x000fe20003f06270 */
[----:B------:R-:W-:Y:S01]  /*2450*/  HADD2.F32 R143, -RZ, R41.H0_H0 ;  /* 0x20000029ff8f7230 */ /* 0x000fe20000004100 */
[----:B------:R-:W-:Y:S01]  /*2460*/  SHF.R.U32.HI R146, RZ, 0x10, R41 ;  /* 0x00000010ff927819 */ /* 0x000fe20000011629 */
[----:B------:R-:W1:Y:S01]  /*2470*/  SHFL.UP PT, R124, R135, 0x1, RZ ;  /* 0x04200000877c7989 */ /* 0x000e6200000e00ff */
[----:B------:R-:W-:Y:S01]  /*2480*/  BSSY B0, `(.L_x_14345) ;  /* 0x00000a9000007945 */ /* 0x000fe20003800000 */
[C---:B------:R-:W-:Y:S02]  /*2490*/  ISETP.GT.U32.AND P3, PT, R30.reuse, 0x1b, PT ;  /* 0x0000001b1e00780c */ /* 0x040fe40003f64070 */
[----:B------:R-:W3:Y:S01]  /*24a0*/  SHFL.UP PT, R120, R129, 0x1, RZ ;  /* 0x0420000081787989 */ /* 0x000ee200000e00ff */
[C---:B------:R-:W-:Y:S02]  /*24b0*/  ISETP.GT.U32.AND P4, PT, R30.reuse, 0x17, PT ;  /* 0x000000171e00780c */ /* 0x040fe40003f84070 */
[----:B------:R-:W-:Y:S01]  /*24c0*/  ISETP.GT.U32.AND P5, PT, R30, 0xf, PT ;  /* 0x0000000f1e00780c */ /* 0x000fe20003fa4070 */
[----:B------:R-:W4:Y:S04]  /*24d0*/  SHFL.UP PT, R122, R118, 0x1, RZ ;  /* 0x04200000767a7989 */ /* 0x000f2800000e00ff */
[----:B-----5:R-:W-:Y:S04]  /*24e0*/  SHFL.IDX PT, R108, R108, RZ, 0x1f ;  /* 0x00001fff6c6c7589 */ /* 0x020fe800000e0000 */
[----:B------:R-:W-:Y:S01]  /*24f0*/  SHFL.IDX PT, R109, R109, RZ, 0x1f ;  /* 0x00001fff6d6d7589 */ /* 0x000fe200000e0000 */
[----:B0-----:R-:W-:-:S02]  /*2500*/  FMUL.FTZ R137, R118, R125 ;  /* 0x0000007d76897220 */ /* 0x001fc40000410000 */
[CC--:B-1----:R-:W-:Y:S02]  /*2510*/  FMUL.FTZ R140, R118.reuse, R124.reuse ;  /* 0x0000007c768c7220 */ /* 0x0c2fe40000410000 */
        /* <DEDUP_REMOVED lines=15> */
[-C--:B-1----:R-:W-:Y:S02]  /*2610*/  FMUL.FTZ R137, R125, R124.reuse ;  /* 0x0000007c7d897220 */ /* 0x082fe40000410000 */
[C---:B------:R-:W-:Y:S02]  /*2620*/  FFMA.FTZ R140, R129.reuse, R124, R139 ;  /* 0x0000007c818c7223 */ /* 0x040fe4000001008b */
[----:B------:R-:W-:Y:S02]  /*2630*/  FFMA.FTZ R124, R129, R122, -R137 ;  /* 0x0000007a817c7223 */ /* 0x000fe40000010889 */
[C---:B---3--:R-:W-:Y:S02]  /*2640*/  FMUL.FTZ R128, R125.reuse, R118 ;  /* 0x000000767d807220 */ /* 0x048fe40000410000 */
[----:B----4-:R-:W-:Y:S02]  /*2650*/  FMUL.FTZ R122, R125, R120 ;  /* 0x000000787d7a7220 */ /* 0x010fe40000410000 */
[----:B------:R-:W-:-:S02]  /*2660*/  @P0 FADD.FTZ R131, R131, R140 ;  /* 0x0000008c83830221 */ /* 0x000fc40000010000 */
[----:B------:R-:W-:Y:S02]  /*2670*/  @P0 FADD.FTZ R135, R135, R124 ;  /* 0x0000007c87870221 */ /* 0x000fe40000010000 */
        /* <DEDUP_REMOVED lines=11> */
[C---:B---3--:R-:W-:Y:S02]  /*2730*/  FMUL.FTZ R125, R128.reuse, R118 ;  /* 0x00000076807d7220 */ /* 0x048fe40000410000 */
[C---:B------:R-:W-:Y:S02]  /*2740*/  FFMA.FTZ R124, R129.reuse, R124, R139 ;  /* 0x0000007c817c7223 */ /* 0x040fe4000001008b */
[-C--:B----4-:R-:W-:Y:S02]  /*2750*/  FFMA.FTZ R125, R129, R120.reuse, R125 ;  /* 0x00000078817d7223 */ /* 0x090fe4000001007d */
[----:B------:R-:W-:Y:S02]  /*2760*/  @P0 FADD.FTZ R135, R135, R122 ;  /* 0x0000007a87870221 */ /* 0x000fe40000010000 */
[C---:B------:R-:W-:Y:S01]  /*2770*/  FMUL.FTZ R120, R128.reuse, R120 ;  /* 0x0000007880787220 */ /* 0x040fe20000410000 */
[----:B------:R-:W-:Y:S01]  /*2780*/  FSEL R125, R128, R125, !P0 ;  /* 0x0000007d807d7208 */ /* 0x000fe20004000000 */
[----:B------:R-:W-:Y:S01]  /*2790*/  @P0 FADD.FTZ R131, R131, R124 ;  /* 0x0000007c83830221 */ /* 0x000fe20000010000 */
[----:B------:R-:W0:Y:S01]  /*27a0*/  SHFL.UP PT, R122, R135, 0x8, RZ ;  /* 0x05000000877a7989 */ /* 0x000e2200000e00ff */
[----:B------:R-:W-:Y:S01]  /*27b0*/  @P0 FFMA.FTZ R129, R129, R118, -R120 ;  /* 0x0000007681810223 */ /* 0x000fe20000010878 */
[----:B------:R-:W-:-:S02]  /*27c0*/  ISETP.GE.AND P0, PT, R31, 0x8, PT ;  /* 0x000000081f00780c */ /* 0x000fc40003f06270 */
[----:B------:R-:W1:Y:S04]  /*27d0*/  SHFL.UP PT, R124, R131, 0x8, RZ ;  /* 0x05000000837c7989 */ /* 0x000e6800000e00ff */
[----:B------:R-:W3:Y:S04]  /*27e0*/  SHFL.UP PT, R118, R129, 0x8, RZ ;  /* 0x0500000081767989 */ /* 0x000ee800000e00ff */
[----:B------:R-:W4:Y:S01]  /*27f0*/  SHFL.UP PT, R120, R125, 0x8, RZ ;  /* 0x050000007d787989 */ /* 0x000f2200000e00ff */
[C---:B0-----:R-:W-:Y:S02]  /*2800*/  FMUL.FTZ R139, R125.reuse, R122 ;  /* 0x0000007a7d8b7220 */ /* 0x041fe40000410000 */
[----:B-1----:R-:W-:-:S02]  /*2810*/  FMUL.FTZ R137, R125, R124 ;  /* 0x0000007c7d897220 */ /* 0x002fc40000410000 */
[----:B------:R-:W-:Y:S02]  /*2820*/  FFMA.FTZ R140, R129, R124, R139 ;  /* 0x0000007c818c7223 */ /* 0x000fe4000001008b */
[----:B---3--:R-:W-:Y:S02]  /*2830*/  FMUL.FTZ R128, R125, R118 ;  /* 0x000000767d807220 */ /* 0x008fe40000410000 */
[----:B------:R-:W-:Y:S01]  /*2840*/  FFMA.FTZ R124, R129, R122, -R137 ;  /* 0x0000007a817c7223 */ /* 0x000fe20000010889 */
[----:B------:R-:W-:Y:S01]  /*2850*/  SHF.R.U64 R137, R40, 0x10, R41 ;  /* 0x0000001028897819 */ /* 0x000fe20000001229 */
[-C--:B----4-:R-:W-:Y:S02]  /*2860*/  FMUL.FTZ R122, R125, R120.reuse ;  /* 0x000000787d7a7220 */ /* 0x090fe40000410000 */
[----:B------:R-:W-:Y:S01]  /*2870*/  FFMA.FTZ R128, R129, R120, R128 ;  /* 0x0000007881807223 */ /* 0x000fe20000010080 */
[--C-:B------:R-:W-:Y:S01]  /*2880*/  SHF.R.U32.HI R120, RZ, 0x10, R43.reuse ;  /* 0x00000010ff787819 */ /* 0x100fe2000001162b */
[----:B------:R-:W-:Y:S01]  /*2890*/  @P0 FADD.FTZ R131, R131, R140 ;  /* 0x0000008c83830221 */ /* 0x000fe20000010000 */
[----:B------:R-:W-:Y:S01]  /*28a0*/  SHF.R.U64 R140, R42, 0x10, R43 ;  /* 0x000000102a8c7819 */ /* 0x000fe2000000122b */
[----:B------:R-:W-:Y:S01]  /*28b0*/  @P0 FFMA.FTZ R129, R129, R118, -R122 ;  /* 0x0000007681810223 */ /* 0x000fe2000001087a */
[----:B------:R-:W-:Y:S01]  /*28c0*/  FSEL R118, R125, R128, !P0 ;  /* 0x000000807d767208 */ /* 0x000fe20004000000 */
[----:B------:R-:W-:Y:S01]  /*28d0*/  @P0 FADD.FTZ R135, R135, R124 ;  /* 0x0000007c87870221 */ /* 0x000fe20000010000 */
[----:B------:R-:W0:Y:S01]  /*28e0*/  SHFL.UP PT, R139, R131, 0x10, RZ ;  /* 0x06000000838b7989 */ /* 0x000e2200000e00ff */
[----:B------:R-:W-:Y:S01]  /*28f0*/  HADD2.F32 R125, -RZ, R120.H0_H0 ;  /* 0x20000078ff7d7230 */ /* 0x000fe20000004100 */
[----:B------:R-:W-:Y:S01]  /*2900*/  ISETP.GE.AND P0, PT, R31, 0x10, PT ;  /* 0x000000101f00780c */ /* 0x000fe20003f06270 */
[----:B------:R-:W-:Y:S01]  /*2910*/  HADD2.F32 R43, -RZ, R43.H0_H0 ;  /* 0x2000002bff2b7230 */ /* 0x000fe20000004100 */
[----:B------:R-:W1:Y:S01]  /*2920*/  SHFL.UP PT, R128, R129, 0x10, RZ ;  /* 0x0600000081807989 */ /* 0x000e6200000e00ff */
[----:B------:R-:W-:Y:S01]  /*2930*/  HADD2.F32 R140, -RZ, R140.H0_H0 ;  /* 0x2000008cff8c7230 */ /* 0x000fe20000004100 */
[C---:B------:R-:W-:Y:S01]  /*2940*/  FMUL.FTZ R122, R4.reuse, R125 ;  /* 0x0000007d047a7220 */ /* 0x040fe20000410000 */
[----:B------:R-:W-:Y:S01]  /*2950*/  HADD2.F32 R120, -RZ, R42.H0_H0 ;  /* 0x2000002aff787230 */ /* 0x000fe20000004100 */
[----:B------:R-:W3:Y:S01]  /*2960*/  SHFL.UP PT, R144, R135, 0x10, RZ ;  /* 0x0600000087907989 */ /* 0x000ee200000e00ff */
[----:B------:R-:W-:-:S02]  /*2970*/  FMUL.FTZ R124, R4, R43 ;  /* 0x0000002b047c7220 */ /* 0x000fc40000410000 */
[----:B------:R-:W-:Y:S01]  /*2980*/  FMUL.FTZ R43, R119, R122 ;  /* 0x0000007a772b7220 */ /* 0x000fe20000410000 */
[----:B------:R-:W4:Y:S01]  /*2990*/  SHFL.UP PT, R142, R118, 0x10, RZ ;  /* 0x06000000768e7989 */ /* 0x000f2200000e00ff */
[----:B------:R-:W-:Y:S02]  /*29a0*/  FMUL.FTZ R125, R5, R140 ;  /* 0x0000008c057d7220 */ /* 0x000fe40000410000 */
[C---:B------:R-:W-:Y:S02]  /*29b0*/  FFMA.FTZ R140, -R121.reuse, R124, -R43 ;  /* 0x0000007c798c7223 */ /* 0x040fe4000001092b */
[----:B------:R-:W-:Y:S02]  /*29c0*/  FMUL.FTZ R42, R121, R122 ;  /* 0x0000007a792a7220 */ /* 0x000fe40000410000 */
[----:B------:R-:W-:Y:S01]  /*29d0*/  FADD.FTZ R147, -R125, R140 ;  /* 0x0000008c7d937221 */ /* 0x000fe20000010100 */
[----:B------:R-:W-:Y:S01]  /*29e0*/  HADD2.F32 R140, -RZ, R40.H0_H0 ;  /* 0x20000028ff8c7230 */ /* 0x000fe20000004100 */
[----:B------:R-:W-:-:S02]  /*29f0*/  FFMA.FTZ R43, R119, R124, -R42 ;  /* 0x0000007c772b7223 */ /* 0x000fc4000001082a */
[----:B------:R-:W-:Y:S02]  /*2a00*/  FMUL.FTZ R120, R5, R120 ;  /* 0x0000007805787220 */ /* 0x000fe40000410000 */
[----:B0-----:R-:W-:Y:S02]  /*2a10*/  FMUL.FTZ R41, R118, R139 ;  /* 0x0000008b76297220 */ /* 0x001fe40000410000 */
[----:B------:R-:W-:Y:S02]  /*2a20*/  FADD.FTZ R145, R120, R43 ;  /* 0x0000002b78917221 */ /* 0x000fe40000010000 */
[----:B-1----:R-:W-:Y:S02]  /*2a30*/  FMUL.FTZ R40, R118, R128 ;  /* 0x0000008076287220 */ /* 0x002fe40000410000 */
[----:B------:R-:W-:Y:S02]  /*2a40*/  FMUL.FTZ R43, R116, -R147 ;  /* 0x80000093742b7220 */ /* 0x000fe40000410000 */
[----:B---3--:R-:W-:-:S02]  /*2a50*/  FFMA.FTZ R42, R129, R144, -R41 ;  /* 0x00000090812a7223 */ /* 0x008fc40000010829 */
[C---:B------:R-:W-:Y:S02]  /*2a60*/  FMUL.FTZ R144, R118.reuse, R144 ;  /* 0x0000009076907220 */ /* 0x040fe40000410000 */
[CC--:B----4-:R-:W-:Y:S01]  /*2a70*/  FFMA.FTZ R41, R129.reuse, R142.reuse, R40 ;  /* 0x0000008e81297223 */ /* 0x0d0fe20000010028 */
[----:B------:R-:W-:Y:S01]  /*2a80*/  MOV R40, 0x3f800000 ;  /* 0x3f80000000287802 */ /* 0x000fe20000000f00 */
[C---:B------:R-:W-:Y:S02]  /*2a90*/  FMUL.FTZ R142, R118.reuse, R142 ;  /* 0x0000008e768e7220 */ /* 0x040fe40000410000 */
[----:B------:R-:W-:Y:S01]  /*2aa0*/  FFMA.FTZ R144, R129, R139, R144 ;  /* 0x0000008b81907223 */ /* 0x000fe20000010090 */
[----:B------:R-:W-:Y:S01]  /*2ab0*/  HADD2.F32 R139, -RZ, R146.H0_H0 ;  /* 0x20000092ff8b7230 */ /* 0x000fe20000004100 */
[----:B------:R-:W-:Y:S01]  /*2ac0*/  @P0 FADD.FTZ R135, R135, R42 ;  /* 0x0000002a87870221 */ /* 0x000fe20000010000 */
[----:B------:R-:W-:Y:S01]  /*2ad0*/  FSEL R42, R118, R41, !P0 ;  /* 0x00000029762a7208 */ /* 0x000fe20004000000 */
[----:B------:R-:W-:Y:S01]  /*2ae0*/  @P0 FFMA.FTZ R129, R129, R128, -R142 ;  /* 0x0000008081810223 */ /* 0x000fe2000001088e */
[----:B------:R-:W-:Y:S01]  /*2af0*/  HFMA2.MMA R41, -RZ, RZ, 0, 0 ;  /* 0x00000000ff297435 */ /* 0x000fe200000001ff */
[----:B------:R-:W-:Y:S01]  /*2b00*/  @P0 FADD.FTZ R131, R131, R144 ;  /* 0x0000009083830221 */ /* 0x000fe20000010000 */
[----:B------:R-:W-:Y:S01]  /*2b10*/  ISETP.GE.AND P0, PT, R32, c[0x0][0x174], PT ;  /* 0x00005d0020007a0c */ /* 0x000fe20003f06270 */
[----:B------:R0:W1:Y:S01]  /*2b20*/  SHFL.UP PT, R144, R42, 0x1, RZ ;  /* 0x042000002a907989 */ /* 0x00006200000e00ff */
[----:B------:R-:W-:-:S02]  /*2b30*/  FFMA.FTZ R43, R114, R145, -R43 ;  /* 0x00000091722b7223 */ /* 0x000fc4000001082b */
[----:B------:R-:W-:Y:S01]  /*2b40*/  FMUL.FTZ R145, R116, -R145 ;  /* 0x8000009174917220 */ /* 0x000fe20000410000 */
[----:B------:R-:W3:Y:S01]  /*2b50*/  SHFL.UP PT, R129, R129, 0x1, RZ ;  /* 0x0420000081817989 */ /* 0x000ee200000e00ff */
[----:B------:R-:W-:Y:S01]  /*2b60*/  FMUL.FTZ R118, R6, R139 ;  /* 0x0000008b06767220 */ /* 0x000fe20000410000 */
[----:B------:R-:W-:Y:S01]  /*2b70*/  ISETP.NE.OR P0, PT, R30, RZ, P0 ;  /* 0x000000ff1e00720c */ /* 0x000fe20000705670 */
[----:B------:R-:W-:Y:S01]  /*2b80*/  FFMA.FTZ R145, R114, R147, R145 ;  /* 0x0000009372917223 */ /* 0x000fe20000010091 */
[----:B------:R-:W4:Y:S01]  /*2b90*/  SHFL.UP PT, R131, R131, 0x1, RZ ;  /* 0x0420000083837989 */ /* 0x000f2200000e00ff */
[----:B--2---:R-:W-:Y:S02]  /*2ba0*/  FMUL.FTZ R146, R121, -R46 ;  /* 0x8000002e79927220 */ /* 0x004fe40000410000 */
[----:B------:R-:W-:Y:S01]  /*2bb0*/  FMUL.FTZ R128, R6, R143 ;  /* 0x0000008f06807220 */ /* 0x000fe20000410000 */
[----:B------:R-:W2:Y:S01]  /*2bc0*/  SHFL.UP PT, R135, R135, 0x1, RZ ;  /* 0x0420000087877989 */ /* 0x000ea200000e00ff */
[----:B------:R-:W-:-:S02]  /*2bd0*/  FADD.FTZ R150, -R118, R145 ;  /* 0x0000009176967221 */ /* 0x000fc40000010100 */
[-C--:B------:R-:W-:Y:S02]  /*2be0*/  FFMA.FTZ R143, R119, -R47.reuse, R146 ;  /* 0x8000002f778f7223 */ /* 0x080fe40000010092 */
[----:B------:R-:W-:Y:S02]  /*2bf0*/  FMUL.FTZ R139, R121, R47 ;  /* 0x0000002f798b7220 */ /* 0x000fe40000410000 */
[----:B------:R-:W-:Y:S02]  /*2c00*/  FADD.FTZ R148, R128, R43 ;  /* 0x0000002b80947221 */ /* 0x000fe40000010000 */
[----:B------:R-:W-:Y:S01]  /*2c10*/  FMUL.FTZ R142, R115, -R150 ;  /* 0x80000096738e7220 */ /* 0x000fe20000410000 */
[----:B0-----:R-:W-:Y:S01]  /*2c20*/  CS2R R42, SRZ ;  /* 0x00000000002a7805 */ /* 0x001fe2000001ff00 */
[----:B------:R-:W-:Y:S02]  /*2c30*/  FFMA.FTZ R139, R119, R46, -R139 ;  /* 0x0000002e778b7223 */ /* 0x000fe4000001088b */
[----:B-1----:R-:W-:-:S02]  /*2c40*/  FMUL.FTZ R146, R144, R108 ;  /* 0x0000006c90927220 */ /* 0x002fc40000410000 */
[-C--:B------:R-:W-:Y:S01]  /*2c50*/  FMUL.FTZ R144, R144, R109.reuse ;  /* 0x0000006d90907220 */ /* 0x080fe20000410000 */
[----:B------:R0:W1:Y:S01]  /*2c60*/  @!P0 LDS.128 R40, [R2.X16+0x21b0] ;  /* 0x0021b00002288984 */ /* 0x000062000000cc00 */
[----:B---3--:R-:W-:Y:S01]  /*2c70*/  FFMA.FTZ R146, R129, R109, R146 ;  /* 0x0000006d81927223 */ /* 0x008fe20000010092 */
[----:B------:R-:W-:Y:S01]  /*2c80*/  ISETP.NE.AND P0, PT, R30, 0x1f, PT ;  /* 0x0000001f1e00780c */ /* 0x000fe20003f05270 */
[----:B------:R-:W-:Y:S02]  /*2c90*/  FFMA.FTZ R142, R117, R148, -R142 ;  /* 0x00000094758e7223 */ /* 0x000fe4000001088e */
[----:B------:R-:W-:Y:S02]  /*2ca0*/  FFMA.FTZ R144, R129, R108, -R144 ;  /* 0x0000006c81907223 */ /* 0x000fe40000010890 */
[----:B------:R-:W-:Y:S02]  /*2cb0*/  FMUL.FTZ R148, R115, -R148 ;  /* 0x8000009473947220 */ /* 0x000fe40000410000 */
[----:B----4-:R-:W-:-:S02]  /*2cc0*/  @P1 FADD.FTZ R109, R131, R146 ;  /* 0x00000092836d1221 */ /* 0x010fc40000010000 */
[----:B------:R-:W-:Y:S02]  /*2cd0*/  FMUL.FTZ R147, R116, -R139 ;  /* 0x8000008b74937220 */ /* 0x000fe40000410000 */
[----:B--2---:R-:W-:Y:S01]  /*2ce0*/  @P1 FADD.FTZ R108, R135, R144 ;  /* 0x00000090876c1221 */ /* 0x004fe20000010000 */
[----:B------:R-:W-:Y:S01]  /*2cf0*/  ISETP.GT.U32.AND P1, PT, R30, 0x1d, PT ;  /* 0x0000001d1e00780c */ /* 0x000fe20003f24070 */
[----:B------:R-:W-:Y:S02]  /*2d00*/  FFMA.FTZ R152, R117, R150, R148 ;  /* 0x0000009675987223 */ /* 0x000fe40000010094 */
[----:B------:R-:W-:Y:S02]  /*2d10*/  FMUL.FTZ R129, R107, R109 ;  /* 0x0000006d6b817220 */ /* 0x000fe40000410000 */
[-C--:B------:R-:W-:Y:S02]  /*2d20*/  FMUL.FTZ R145, R116, -R143.reuse ;  /* 0x8000008f74917220 */ /* 0x080fe40000410000 */
[----:B------:R-:W-:-:S02]  /*2d30*/  FFMA.FTZ R150, R114, R143, R147 ;  /* 0x0000008f72967223 */ /* 0x000fc40000010093 */
[-C--:B------:R-:W-:Y:S02]  /*2d40*/  FMUL.FTZ R144, R107, R108.reuse ;  /* 0x0000006c6b907220 */ /* 0x080fe40000410000 */
[----:B------:R-:W-:Y:S01]  /*2d50*/  FFMA.FTZ R107, R106, R108, -R129 ;  /* 0x0000006c6a6b7223 */ /* 0x000fe20000010881 */
[----:B------:R-:W-:Y:S01]  /*2d60*/  HADD2.F32 R108, -RZ, R137.H0_H0 ;  /* 0x20000089ff6c7230 */ /* 0x000fe20000004100 */
[----:B------:R-:W-:Y:S02]  /*2d70*/  FFMA.FTZ R148, R114, R139, -R145 ;  /* 0x0000008b72947223 */ /* 0x000fe40000010891 */
[C---:B------:R-:W-:Y:S02]  /*2d80*/  FMUL.FTZ R131, R115.reuse, -R150 ;  /* 0x8000009673837220 */ /* 0x040fe40000410000 */
[-C--:B------:R-:W-:Y:S02]  /*2d90*/  FMUL.FTZ R143, R115, -R148.reuse ;  /* 0x80000094738f7220 */ /* 0x080fe40000410000 */
[----:B------:R-:W-:-:S02]  /*2da0*/  FFMA.FTZ R135, R117, R148, -R131 ;  /* 0x0000009475877223 */ /* 0x000fc40000010883 */
[C---:B------:R-:W-:Y:S02]  /*2db0*/  FMUL.FTZ R131, R7.reuse, R140 ;  /* 0x0000008c07837220 */ /* 0x040fe40000410000 */
[----:B------:R-:W-:Y:S01]  /*2dc0*/  FMUL.FTZ R129, R7, R108 ;  /* 0x0000006c07817220 */ /* 0x000fe20000410000 */
[----:B------:R0:W2:Y:S01]  /*2dd0*/  SHFL.DOWN PT, R146, R135, 0x1, 0x1f ;  /* 0x08201f0087927f89 */ /* 0x0000a200000e0000 */
[----:B------:R-:W-:Y:S02]  /*2de0*/  FFMA.FTZ R143, R117, R150, R143 ;  /* 0x00000096758f7223 */ /* 0x000fe4000001008f */
[----:B------:R-:W-:Y:S02]  /*2df0*/  FADD.FTZ R139, R131, R142 ;  /* 0x0000008e838b7221 */ /* 0x000fe40000010000 */
[----:B------:R-:W-:Y:S01]  /*2e00*/  FADD.FTZ R108, -R129, R152 ;  /* 0x00000098816c7221 */ /* 0x000fe20000010100 */
[----:B------:R0:W3:Y:S01]  /*2e10*/  SHFL.DOWN PT, R148, R143, 0x1, 0x1f ;  /* 0x08201f008f947f89 */ /* 0x0000e200000e0000 */
[----:B------:R-:W-:-:S03]  /*2e20*/  FFMA.FTZ R109, R106, R109, R144 ;  /* 0x0000006d6a6d7223 */ /* 0x000fc60000010090 */
[----:B------:R0:W4:Y:S04]  /*2e30*/  SHFL.DOWN PT, R142, R139, 0x1, 0x1f ;  /* 0x08201f008b8e7f89 */ /* 0x00012800000e0000 */
[----:B------:R0:W0:Y:S01]  /*2e40*/  SHFL.DOWN PT, R150, R108, 0x1, 0x1f ;  /* 0x08201f006c967f89 */ /* 0x00002200000e0000 */
[----:B------:R-:W-:Y:S05]  /*2e50*/  @!P0 BRA `(.L_x_14346) ;  /* 0x000000b000008947 */ /* 0x000fea0003800000 */
[C---:B01----:R-:W-:Y:S02]  /*2e60*/  FMUL.FTZ R140, R143.reuse, R150 ;  /* 0x000000968f8c7220 */ /* 0x043fe40000410000 */
[C---:B---3--:R-:W-:Y:S02]  /*2e70*/  FMUL.FTZ R106, R143.reuse, R148 ;  /* 0x000000948f6a7220 */ /* 0x048fe40000410000 */
[-C--:B----4-:R-:W-:Y:S02]  /*2e80*/  FMUL.FTZ R144, R143, R142.reuse ;  /* 0x0000008e8f907220 */ /* 0x090fe40000410000 */
[----:B------:R-:W-:-:S02]  /*2e90*/  FFMA.FTZ R142, R135, R142, -R140 ;  /* 0x0000008e878e7223 */ /* 0x000fc4000001088c */
[-C--:B--2---:R-:W-:Y:S02]  /*2ea0*/  FMUL.FTZ R140, R143, R146.reuse ;  /* 0x000000928f8c7220 */ /* 0x084fe40000410000 */
[C---:B------:R-:W-:Y:S02]  /*2eb0*/  FFMA.FTZ R106, R135.reuse, R146, -R106 ;  /* 0x00000092876a7223 */ /* 0x040fe4000001086a */
[C---:B------:R-:W-:Y:S02]  /*2ec0*/  FFMA.FTZ R137, R135.reuse, R150, R144 ;  /* 0x0000009687897223 */ /* 0x040fe40000010090 */
[----:B------:R-:W-:Y:S01]  /*2ed0*/  FFMA.FTZ R143, R135, R148, R140 ;  /* 0x00000094878f7223 */ /* 0x000fe2000001008c */
[----:B------:R-:W-:Y:S01]  /*2ee0*/  MOV R135, R106 ;  /* 0x0000006a00877202 */ /* 0x000fe20000000f00 */
[----:B------:R-:W-:Y:S02]  /*2ef0*/  FADD.FTZ R139, R139, R142 ;  /* 0x0000008e8b8b7221 */ /* 0x000fe40000010000 */
[----:B------:R-:W-:-:S02]  /*2f00*/  FADD.FTZ R108, R108, R137 ;  /* 0x000000896c6c7221 */ /* 0x000fc40000010000 */
.L_x_14346:
[----:B-1----:R-:W-:Y:S05]  /*2f10*/  BSYNC B0 ;  /* 0x0000000000007941 */ /* 0x002fea0003800000 */
.L_x_14345:
[----:B--2---:R1:W2:Y:S01]  /*2f20*/  SHFL.DOWN PT, R146, R135, 0x2, 0x1f ;  /* 0x08401f0087927f89 */ /* 0x0042a200000e0000 */
[----:B------:R-:W-:Y:S01]  /*2f30*/  BSSY B0, `(.L_x_14347) ;  /* 0x0000012000007945 */ /* 0x000fe20003800000 */
[----:B------:R-:W-:-:S02]  /*2f40*/  FADD.FTZ R130, R130, R107 ;  /* 0x0000006b82827221 */ /* 0x000fc40000010000 */
[----:B---3--:R1:W3:Y:S01]  /*2f50*/  SHFL.DOWN PT, R148, R143, 0x2, 0x1f ;  /* 0x08401f008f947f89 */ /* 0x0082e200000e0000 */
[----:B------:R-:W-:-:S03]  /*2f60*/  FADD.FTZ R106, R134, R109 ;  /* 0x0000006d866a7221 */ /* 0x000fc60000010000 */
[----:B----4-:R1:W4:Y:S04]  /*2f70*/  SHFL.DOWN PT, R142, R139, 0x2, 0x1f ;  /* 0x08401f008b8e7f89 */ /* 0x01032800000e0000 */
        /* <DEDUP_REMOVED lines=13> */
.L_x_14348:
[----:B------:R-:W-:Y:S05]  /*3050*/  BSYNC B0 ;  /* 0x0000000000007941 */ /* 0x000fea0003800000 */
.L_x_14347:
[----:B--2---:R2:W1:Y:S01]  /*3060*/  SHFL.DOWN PT, R146, R135, 0x4, 0x1f ;  /* 0x08801f0087927f89 */ /* 0x00446200000e0000 */
[----:B------:R-:W-:Y:S03]  /*3070*/  BSSY B0, `(.L_x_14349) ;  /* 0x0000010000007945 */ /* 0x000fe60003800000 */
[----:B---3--:R2:W3:Y:S04]  /*3080*/  SHFL.DOWN PT, R148, R143, 0x4, 0x1f ;  /* 0x08801f008f947f89 */ /* 0x0084e800000e0000 */
[----:B----4-:R2:W4:Y:S04]  /*3090*/  SHFL.DOWN PT, R142, R139, 0x4, 0x1f ;  /* 0x08801f008b8e7f89 */ /* 0x01052800000e0000 */
[----:B0-----:R2:W0:Y:S01]  /*30a0*/  SHFL.DOWN PT, R150, R108, 0x4, 0x1f ;  /* 0x08801f006c967f89 */ /* 0x00142200000e0000 */
[----:B------:R-:W-:Y:S05]  /*30b0*/  @P3 BRA `(.L_x_14350) ;  /* 0x000000b000003947 */ /* 0x000fea0003800000 */
[C---:B0-----:R-:W-:Y:S02]  /*30c0*/  FMUL.FTZ R140, R143.reuse, R150 ;  /* 0x000000968f8c7220 */ /* 0x041fe40000410000 */
[----:B---3--:R-:W-:-:S02]  /*30d0*/  FMUL.FTZ R134, R143, R148 ;  /* 0x000000948f867220 */ /* 0x008fc40000410000 */
        /* <DEDUP_REMOVED lines=9> */
.L_x_14350:
[----:B------:R-:W-:Y:S05]  /*3170*/  BSYNC B0 ;  /* 0x0000000000007941 */ /* 0x000fea0003800000 */
.L_x_14349:
[----:B-1----:R1:W2:Y:S01]  /*3180*/  SHFL.DOWN PT, R146, R135, 0x8, 0x1f ;  /* 0x09001f0087927f89 */ /* 0x0022a200000e0000 */
        /* <DEDUP_REMOVED lines=16> */
.L_x_14352:
[----:B------:R-:W-:Y:S05]  /*3290*/  BSYNC B0 ;  /* 0x0000000000007941 */ /* 0x000fea0003800000 */
.L_x_14351:
[----:B--2---:R2:W1:Y:S01]  /*32a0*/  SHFL.DOWN PT, R146, R135, 0x10, 0x1f ;  /* 0x0a001f0087927f89 */ /* 0x00446200000e0000 */
[----:B------:R-:W-:Y:S01]  /*32b0*/  BSSY B0, `(.L_x_14353) ;  /* 0x0000012000007945 */ /* 0x000fe20003800000 */
[C---:B------:R-:W-:Y:S02]  /*32c0*/  FMUL.FTZ R107, R115.reuse, R106 ;  /* 0x0000006a736b7220 */ /* 0x040fe40000410000 */
[----:B---3--:R2:W3:Y:S01]  /*32d0*/  SHFL.DOWN PT, R148, R143, 0x10, 0x1f ;  /* 0x0a001f008f947f89 */ /* 0x0084e200000e0000 */
[----:B------:R-:W-:-:S03]  /*32e0*/  FMUL.FTZ R109, R115, R130 ;  /* 0x00000082736d7220 */ /* 0x000fc60000410000 */
[----:B----4-:R2:W4:Y:S04]  /*32f0*/  SHFL.DOWN PT, R142, R139, 0x10, 0x1f ;  /* 0x0a001f008b8e7f89 */ /* 0x01052800000e0000 */
[----:B0-----:R2:W0:Y:S01]  /*3300*/  SHFL.DOWN PT, R150, R108, 0x10, 0x1f ;  /* 0x0a001f006c967f89 */ /* 0x00142200000e0000 */
[----:B------:R-:W-:Y:S05]  /*3310*/  @P5 BRA `(.L_x_14354) ;  /* 0x000000b000005947 */ /* 0x000fea0003800000 */
[C---:B0-----:R-:W-:Y:S02]  /*3320*/  FMUL.FTZ R140, R143.reuse, R150 ;  /* 0x000000968f8c7220 */ /* 0x041fe40000410000 */
[C---:B---3--:R-:W-:Y:S02]  /*3330*/  FMUL.FTZ R134, R143.reuse, R148 ;  /* 0x000000948f867220 */ /* 0x048fe40000410000 */
[-C--:B----4-:R-:W-:Y:S02]  /*3340*/  FMUL.FTZ R144, R143, R142.reuse ;  /* 0x0000008e8f907220 */ /* 0x090fe40000410000 */
        /* <DEDUP_REMOVED lines=8> */
.L_x_14354:
[----:B------:R-:W-:Y:S05]  /*33d0*/  BSYNC B0 ;  /* 0x0000000000007941 */ /* 0x000fea0003800000 */
.L_x_14353:
        /* <DEDUP_REMOVED lines=9> */
[----:B------:R-:W2:Y:S01]  /*3470*/  SHFL.IDX PT, R109, R43, RZ, 0x1f ;  /* 0x00001fff2b6d7589 */ /* 0x000ea200000e0000 */
[----:B------:R-:W-:-:S02]  /*3480*/  FMUL.FTZ R132, R116, R107 ;  /* 0x0000006b74847220 */ /* 0x000fc40000410000 */
[C---:B------:R-:W-:Y:S01]  /*3490*/  FFMA.FTZ R140, R114.reuse, R107, R140 ;  /* 0x0000006b728c7223 */ /* 0x040fe2000001008c */
[----:B-1----:R-:W1:Y:S01]  /*34a0*/  SHFL.DOWN PT, R146, R135, 0x1, 0x1f ;  /* 0x08201f0087927f89 */ /* 0x002e6200000e0000 */
[----:B----4-:R-:W-:Y:S02]  /*34b0*/  FFMA.FTZ R142, R114, R137, -R132 ;  /* 0x00000089728e7223 */ /* 0x010fe40000010884 */
[C---:B------:R-:W-:Y:S01]  /*34c0*/  FFMA.FTZ R140, R44.reuse, R133, R140 ;  /* 0x000000852c8c7223 */ /* 0x040fe2000001008c */
[----:B------:R-:W4:Y:S01]  /*34d0*/  SHFL.DOWN PT, R147, R108, 0x1, 0x1f ;  /* 0x08201f006c937f89 */ /* 0x000f2200000e0000 */
[----:B------:R-:W-:Y:S02]  /*34e0*/  FFMA.FTZ R142, R44, R127, R142 ;  /* 0x0000007f2c8e7223 */ /* 0x000fe4000001008e */
[----:B------:R-:W-:Y:S01]  /*34f0*/  FMUL.FTZ R127, R121, R140 ;  /* 0x0000008c797f7220 */ /* 0x000fe20000410000 */
[----:B---3--:R-:W3:Y:S01]  /*3500*/  SHFL.DOWN PT, R148, R139, 0x1, 0x1f ;  /* 0x08201f008b947f89 */ /* 0x008ee200000e0000 */
[----:B------:R-:W-:-:S02]  /*3510*/  FMUL.FTZ R149, R5, R142 ;  /* 0x0000008e05957220 */ /* 0x000fc40000410000 */
[----:B------:R-:W-:Y:S01]  /*3520*/  FFMA.FTZ R133, R119, R142, -R127 ;  /* 0x0000008e77857223 */ /* 0x000fe2000001087f */
[----:B------:R0:W0:Y:S03]  /*3530*/  SHFL.IDX PT, R126, R143, RZ, 0x1f ;  /* 0x00001fff8f7e7589 */ /* 0x00002600000e0000 */
[----:B------:R-:W-:Y:S01]  /*3540*/  FFMA.FTZ R141, R110, R141, R133 ;  /* 0x0000008d6e8d7223 */ /* 0x000fe20000010085 */
[----:B------:R-:W0:Y:S01]  /*3550*/  SHFL.IDX PT, R132, R135, RZ, 0x1f ;  /* 0x00001fff87847589 */ /* 0x000e2200000e0000 */
[C---:B-----5:R-:W-:Y:S02]  /*3560*/  @P2 FMUL.FTZ R144, R145.reuse, R134 ;  /* 0x0000008691902220 */ /* 0x060fe40000410000 */
[-C--:B--2---:R-:W-:Y:S01]  /*3570*/  @P2 FMUL.FTZ R145, R145, R109.reuse ;  /* 0x0000006d91912220 */ /* 0x084fe20000410000 */
[----:B------:R-:W2:Y:S01]  /*3580*/  SHFL.IDX PT, R139, R139, RZ, 0x1f ;  /* 0x00001fff8b8b7589 */ /* 0x000ea200000e0000 */
[----:B-1----:R-:W-:-:S03]  /*3590*/  @P2 FFMA.FTZ R144, R146, R109, R144 ;  /* 0x0000006d92902223 */ /* 0x002fc60000010090 */
[----:B------:R1:W5:Y:S01]  /*35a0*/  SHFL.IDX PT, R127, R108, RZ, 0x1f ;  /* 0x00001fff6c7f7589 */ /* 0x00036200000e0000 */
[----:B------:R-:W-:Y:S02]  /*35b0*/  @P2 FFMA.FTZ R145, R146, R134, -R145 ;  /* 0x0000008692912223 */ /* 0x000fe40000010891 */
[----:B----4-:R-:W-:Y:S02]  /*35c0*/  @P2 FADD.FTZ R109, R147, R144 ;  /* 0x00000090936d2221 */ /* 0x010fe40000010000 */
[----:B------:R-:W-:Y:S02]  /*35d0*/  FMUL.FTZ R147, R7, R130 ;  /* 0x0000008207937220 */ /* 0x000fe40000410000 */
[----:B---3--:R-:W-:Y:S02]  /*35e0*/  @P2 FADD.FTZ R134, R148, R145 ;  /* 0x0000009194862221 */ /* 0x008fe40000010000 */
[----:B0-----:R-:W-:Y:S02]  /*35f0*/  FMUL.FTZ R143, R109, -R47 ;  /* 0x8000002f6d8f7220 */ /* 0x001fe40000410000 */
[----:B------:R-:W-:-:S02]  /*3600*/  FMUL.FTZ R133, R126, R43 ;  /* 0x0000002b7e857220 */ /* 0x000fc40000410000 */
[----:B------:R-:W-:Y:S02]  /*3610*/  FMUL.FTZ R47, R134, -R47 ;  /* 0x8000002f862f7220 */ /* 0x000fe40000410000 */
[----:B------:R-:W-:Y:S02]  /*3620*/  FFMA.FTZ R144, R132, R42, -R133 ;  /* 0x0000002a84907223 */ /* 0x000fe40000010885 */
[-C--:B------:R-:W-:Y:S02]  /*3630*/  FFMA.FTZ R133, R109, R46.reuse, R47 ;  /* 0x0000002e6d857223 */ /* 0x080fe4000001002f */
[----:B------:R-:W-:Y:S02]  /*3640*/  FFMA.FTZ R143, R134, R46, -R143 ;  /* 0x0000002e868f7223 */ /* 0x000fe4000001088f */
[----:B------:R-:W-:Y:S02]  /*3650*/  FMUL.FTZ R135, R126, R42 ;  /* 0x0000002a7e877220 */ /* 0x000fe40000410000 */
[----:B------:R-:W-:-:S02]  /*3660*/  FMUL.FTZ R42, R121, R142 ;  /* 0x0000008e792a7220 */ /* 0x000fc40000410000 */
[----:B-1----:R-:W-:Y:S02]  /*3670*/  FADD.FTZ R108, -R122, R133 ;  /* 0x000000857a6c7221 */ /* 0x002fe40000010100 */
[----:B------:R-:W-:Y:S02]  /*3680*/  FADD.FTZ R109, R124, R143 ;  /* 0x0000008f7c6d7221 */ /* 0x000fe40000010000 */
[----:B------:R-:W-:Y:S02]  /*3690*/  FFMA.FTZ R47, R119, R140, R42 ;  /* 0x0000008c772f7223 */ /* 0x000fe4000001002a */
[----:B------:R-:W-:Y:S02]  /*36a0*/  FFMA.FTZ R146, R132, R43, R135 ;  /* 0x0000002b84927223 */ /* 0x000fe40000010087 */
[----:B------:R-:W-:Y:S02]  /*36b0*/  FMUL.FTZ R46, R121, -R108 ;  /* 0x8000006c792e7220 */ /* 0x000fe40000410000 */
[----:B------:R-:W-:-:S02]  /*36c0*/  FMUL.FTZ R43, R126, R41 ;  /* 0x000000297e2b7220 */ /* 0x000fc40000410000 */
[----:B------:R-:W-:Y:S02]  /*36d0*/  FMUL.FTZ R121, R121, -R109 ;  /* 0x8000006d79797220 */ /* 0x000fe40000410000 */
[-C--:B------:R-:W-:Y:S02]  /*36e0*/  FMUL.FTZ R126, R126, R40.reuse ;  /* 0x000000287e7e7220 */ /* 0x080fe40000410000 */
[----:B------:R-:W-:Y:S02]  /*36f0*/  FFMA.FTZ R47, R110, R123, R47 ;  /* 0x0000007b6e2f7223 */ /* 0x000fe4000001002f */
[----:B------:R-:W-:Y:S02]  /*3700*/  FFMA.FTZ R123, R119, R109, -R46 ;  /* 0x0000006d777b7223 */ /* 0x000fe4000001082e */
[----:B------:R-:W-:Y:S01]  /*3710*/  FFMA.FTZ R40, R132, R40, -R43 ;  /* 0x0000002884287223 */ /* 0x000fe2000001082b */
[----:B------:R-:W-:Y:S01]  /*3720*/  P2R R43, PR, RZ, 0x1 ;  /* 0x00000001ff2b7803 */ /* 0x000fe20000000000 */
[----:B------:R-:W-:-:S02]  /*3730*/  FMUL.FTZ R124, R110, R17 ;  /* 0x000000116e7c7220 */ /* 0x000fc40000410000 */
[----:B------:R-:W-:Y:S02]  /*3740*/  FFMA.FTZ R46, R119, R108, R121 ;  /* 0x0000006c772e7223 */ /* 0x000fe40000010079 */
[----:B------:R-:W-:Y:S02]  /*3750*/  FFMA.FTZ R41, R132, R41, R126 ;  /* 0x0000002984297223 */ /* 0x000fe4000001007e */
[----:B--2---:R-:W-:Y:S02]  /*3760*/  FADD.FTZ R42, R139, R144 ;  /* 0x000000908b2a7221 */ /* 0x004fe40000010000 */
[----:B-----5:R-:W-:Y:S02]  /*3770*/  FADD.FTZ R43, R127, R146 ;  /* 0x000000927f2b7221 */ /* 0x020fe40000010000 */
[----:B------:R-:W-:Y:S02]  /*3780*/  FFMA.FTZ R122, R112, -R124, R47 ;  /* 0x8000007c707a7223 */ /* 0x000fe4000001002f */
[----:B------:R-:W-:Y:S01]  /*3790*/  FMUL.FTZ R121, R108, R17 ;  /* 0x000000116c797220 */ /* 0x000fe20000410000 */
[----:B------:R0:W-:Y:S01]  /*37a0*/  @!P0 STS.128 [R2.X16+0x21b0], R40 ;  /* 0x0021b02802008388 */ /* 0x0001e2000000cc00 */
[----:B------:R-:W-:-:S02]  /*37b0*/  FADD.FTZ R125, -R125, R46 ;  /* 0x0000002e7d7d7221 */ /* 0x000fc40000010100 */
[----:B------:R-:W-:Y:S02]  /*37c0*/  FADD.FTZ R123, R120, R123 ;  /* 0x0000007b787b7221 */ /* 0x000fe40000010000 */
[----:B------:R-:W-:Y:S02]  /*37d0*/  FMUL.FTZ R135, R109, R17 ;  /* 0x000000116d877220 */ /* 0x000fe40000410000 */
[----:B------:R-:W-:Y:S02]  /*37e0*/  FFMA.FTZ R124, R62, -R124, R141 ;  /* 0x8000007c3e7c7223 */ /* 0x000fe4000001008d */
[----:B------:R-:W-:Y:S02]  /*37f0*/  FMUL.FTZ R119, R122, R121 ;  /* 0x000000797a777220 */ /* 0x000fe40000410000 */
[----:B------:R-:W-:Y:S02]  /*3800*/  FMUL.FTZ R127, R44, R19 ;  /* 0x000000132c7f7220 */ /* 0x000fe40000410000 */
[----:B------:R-:W-:-:S02]  /*3810*/  FMUL.FTZ R120, R122, R135 ;  /* 0x000000877a787220 */ /* 0x000fc40000410000 */
[----:B------:R-:W-:Y:S02]  /*3820*/  FMUL.FTZ R139, R110, R135 ;  /* 0x000000876e8b7220 */ /* 0x000fe40000410000 */
[C---:B0-----:R-:W-:Y:S02]  /*3830*/  FMUL.FTZ R40, R116.reuse, -R125 ;  /* 0x8000007d74287220 */ /* 0x041fe40000410000 */
[----:B------:R-:W-:Y:S01]  /*3840*/  FMUL.FTZ R116, R116, -R123 ;  /* 0x8000007b74747220 */ /* 0x000fe20000410000 */
[----:B------:R0:W-:Y:S01]  /*3850*/  STS [R28.X4+0x438], R139 ;  /* 0x0004388b1c007388 */ /* 0x0001e20000004800 */
[----:B------:R-:W-:Y:S02]  /*3860*/  FFMA.FTZ R135, R124, R135, R119 ;  /* 0x000000877c877223 */ /* 0x000fe40000010077 */
[----:B------:R-:W-:Y:S02]  /*3870*/  FFMA.FTZ R126, R104, -R127, R140 ;  /* 0x8000007f687e7223 */ /* 0x000fe4000001008c */
[----:B------:R-:W-:-:S02]  /*3880*/  FMUL.FTZ R43, R123, R19 ;  /* 0x000000137b2b7220 */ /* 0x000fc40000410000 */
[C---:B------:R-:W-:Y:S02]  /*3890*/  FFMA.FTZ R41, R114.reuse, R123, -R40 ;  /* 0x0000007b72297223 */ /* 0x040fe40000010828 */
[----:B------:R-:W-:Y:S02]  /*38a0*/  FFMA.FTZ R119, R114, R125, R116 ;  /* 0x0000007d72777223 */ /* 0x000fe40000010074 */
[-C--:B------:R-:W-:Y:S02]  /*38b0*/  FMUL.FTZ R143, R110, R121.reuse ;  /* 0x000000796e8f7220 */ /* 0x080fe40000410000 */
[----:B------:R-:W-:Y:S02]  /*38c0*/  FFMA.FTZ R121, R124, R121, -R120 ;  /* 0x000000797c797223 */ /* 0x000fe40000010878 */
[----:B------:R-:W-:Y:S01]  /*38d0*/  FMUL.FTZ R133, R125, R19 ;  /* 0x000000137d857220 */ /* 0x000fe20000410000 */
[----:B------:R-:W-:Y:S01]  /*38e0*/  STS [R28.X4+0x43c], R143 ;  /* 0x00043c8f1c007388 */ /* 0x000fe20000004800 */
[----:B------:R-:W-:-:S02]  /*38f0*/  FFMA.FTZ R127, R60, -R127, R142 ;  /* 0x8000007f3c7f7223 */ /* 0x000fc4000001008e */
[----:B------:R-:W-:Y:S02]  /*3900*/  FMUL.FTZ R46, R126, R43 ;  /* 0x0000002b7e2e7220 */ /* 0x000fe40000410000 */
[----:B------:R-:W-:Y:S02]  /*3910*/  FADD.FTZ R120, R128, R41 ;  /* 0x0000002980787221 */ /* 0x000fe40000010000 */
[----:B------:R-:W-:Y:S02]  /*3920*/  FADD.FTZ R119, -R118, R119 ;  /* 0x0000007776777221 */ /* 0x000fe40000010100 */
[----:B------:R-:W-:Y:S02]  /*3930*/  FFMA.FTZ R41, R127, R133, -R46 ;  /* 0x000000857f297223 */ /* 0x000fe4000001082e */
[C---:B------:R-:W-:Y:S02]  /*3940*/  FMUL.FTZ R42, R115.reuse, -R119 ;  /* 0x80000077732a7220 */ /* 0x040fe40000410000 */
[----:B------:R-:W-:-:S02]  /*3950*/  FMUL.FTZ R46, R115, -R120 ;  /* 0x80000078732e7220 */ /* 0x000fc40000410000 */
[----:B------:R-:W-:Y:S02]  /*3960*/  FMUL.FTZ R40, R126, R133 ;  /* 0x000000857e287220 */ /* 0x000fe40000410000 */
[----:B------:R-:W-:Y:S02]  /*3970*/  FMUL.FTZ R132, R61, R16 ;  /* 0x000000103d847220 */ /* 0x000fe40000410000 */
[C---:B------:R-:W-:Y:S02]  /*3980*/  FFMA.FTZ R42, R117.reuse, R120, -R42 ;  /* 0x00000078752a7223 */ /* 0x040fe4000001082a */
[----:B------:R-:W-:Y:S02]  /*3990*/  FFMA.FTZ R46, R117, R119, R46 ;  /* 0x00000077752e7223 */ /* 0x000fe4000001002e */
[-C--:B------:R-:W-:Y:S02]  /*39a0*/  FFMA.FTZ R40, R127, R43.reuse, R40 ;  /* 0x0000002b7f287223 */ /* 0x080fe40000010028 */
[----:B------:R-:W-:-:S02]  /*39b0*/  FMUL.FTZ R43, R44, R43 ;  /* 0x0000002b2c2b7220 */ /* 0x000fc40000410000 */
[----:B------:R-:W-:Y:S02]  /*39c0*/  FMUL.FTZ R114, R105, R18 ;  /* 0x0000001269727220 */ /* 0x000fe40000410000 */
[----:B------:R-:W-:Y:S01]  /*39d0*/  FFMA.FTZ R128, R45, -R132, R107 ;  /* 0x800000842d807223 */ /* 0x000fe2000001006b */
[----:B------:R1:W-:Y:S01]  /*39e0*/  STS [R28.X4+0x430], R43 ;  /* 0x0004302b1c007388 */ /* 0x0003e20000004800 */
[----:B------:R-:W-:Y:S02]  /*39f0*/  FMUL.FTZ R134, R119, R16 ;  /* 0x0000001077867220 */ /* 0x000fe40000410000 */
[----:B------:R-:W-:Y:S02]  /*3a00*/  FADD.FTZ R118, R131, R42 ;  /* 0x0000002a83767221 */ /* 0x000fe40000010000 */
[----:B------:R-:W-:Y:S02]  /*3a10*/  FADD.FTZ R117, -R129, R46 ;  /* 0x0000002e81757221 */ /* 0x000fe40000010100 */
[----:B0-----:R-:W-:-:S02]  /*3a20*/  FMUL.FTZ R139, R44, R133 ;  /* 0x000000852c8b7220 */ /* 0x001fc40000410000 */
[----:B------:R-:W-:Y:S02]  /*3a30*/  FFMA.FTZ R116, R111, -R114, R130 ;  /* 0x800000726f747223 */ /* 0x000fe40000010082 */
[----:B------:R-:W-:Y:S01]  /*3a40*/  FFMA.FTZ R115, R113, -R132, R137 ;  /* 0x8000008471737223 */ /* 0x000fe20000010089 */
[----:B------:R0:W-:Y:S01]  /*3a50*/  STS [R28.X4+0x434], R139 ;  /* 0x0004348b1c007388 */ /* 0x0001e20000004800 */
[----:B------:R-:W-:Y:S02]  /*3a60*/  FMUL.FTZ R42, R120, R16 ;  /* 0x00000010782a7220 */ /* 0x000fe40000410000 */
[----:B------:R-:W-:Y:S02]  /*3a70*/  FMUL.FTZ R46, R128, R134 ;  /* 0x00000086802e7220 */ /* 0x000fe40000410000 */
[----:B------:R-:W-:Y:S02]  /*3a80*/  FFMA.FTZ R114, R63, -R114, R106 ;  /* 0x800000723f727223 */ /* 0x000fe4000001006a */
[----:B-1----:R-:W-:-:S02]  /*3a90*/  FMUL.FTZ R43, R118, R18 ;  /* 0x00000012762b7220 */ /* 0x002fc40000410000 */
[----:B------:R-:W-:Y:S02]  /*3aa0*/  FMUL.FTZ R129, R117, R18 ;  /* 0x0000001275817220 */ /* 0x000fe40000410000 */
[-C--:B------:R-:W-:Y:S02]  /*3ab0*/  FMUL.FTZ R132, R128, R42.reuse ;  /* 0x0000002a80847220 */ /* 0x080fe40000410000 */
[-C--:B------:R-:W-:Y:S02]  /*3ac0*/  FFMA.FTZ R131, R115, R42.reuse, R46 ;  /* 0x0000002a73837223 */ /* 0x080fe4000001002e */
[----:B0-----:R-:W-:Y:S02]  /*3ad0*/  FMUL.FTZ R139, R61, R42 ;  /* 0x0000002a3d8b7220 */ /* 0x001fe40000410000 */
[C---:B------:R-:W-:Y:S02]  /*3ae0*/  FMUL.FTZ R46, R114.reuse, R43 ;  /* 0x0000002b722e7220 */ /* 0x040fe40000410000 */
[-C--:B------:R-:W-:Y:S01]  /*3af0*/  FMUL.FTZ R42, R114, R129.reuse ;  /* 0x00000081722a7220 */ /* 0x080fe20000410000 */
[----:B------:R-:W-:Y:S01]  /*3b00*/  STS [R28.X4+0x428], R139 ;  /* 0x0004288b1c007388 */ /* 0x000fe20000004800 */
[----:B------:R-:W-:-:S02]  /*3b10*/  FFMA.FTZ R46, R116, R129, -R46 ;  /* 0x00000081742e7223 */ /* 0x000fc4000001082e */
[----:B------:R-:W-:Y:S02]  /*3b20*/  FFMA.FTZ R42, R116, R43, R42 ;  /* 0x0000002b742a7223 */ /* 0x000fe4000001002a */
[-C--:B------:R-:W-:Y:S02]  /*3b30*/  FFMA.FTZ R133, R115, R134.reuse, -R132 ;  /* 0x0000008673857223 */ /* 0x080fe40000010884 */
[----:B------:R-:W-:Y:S02]  /*3b40*/  FADD.FTZ R46, RZ, R46 ;  /* 0x0000002eff2e7221 */ /* 0x000fe40000010000 */
[----:B------:R-:W-:Y:S02]  /*3b50*/  FADD.FTZ R42, RZ, R42 ;  /* 0x0000002aff2a7221 */ /* 0x000fe40000010000 */
[----:B------:R-:W-:Y:S02]  /*3b60*/  FADD.FTZ R46, R46, R133 ;  /* 0x000000852e2e7221 */ /* 0x000fe40000010000 */
[----:B------:R-:W-:Y:S01]  /*3b70*/  FADD.FTZ R131, R42, R131 ;  /* 0x000000832a837221 */ /* 0x000fe20000010000 */
[----:B------:R-:W-:Y:S01]  /*3b80*/  IADD3 R42, R49, 0x20, RZ ;  /* 0x00000020312a7810 */ /* 0x000fe20007ffe0ff */
[----:B------:R-:W-:-:S02]  /*3b90*/  FMUL.FTZ R145, R61, R134 ;  /* 0x000000863d917220 */ /* 0x000fc40000410000 */
[C---:B------:R-:W-:Y:S01]  /*3ba0*/  FMUL.FTZ R43, R105.reuse, R43 ;  /* 0x0000002b692b7220 */ /* 0x040fe20000410000 */
[----:B------:R-:W-:Y:S01]  /*3bb0*/  LEA.HI.SX32 R143, R42, R49, 0x1b ;  /* 0x000000312a8f7211 */ /* 0x000fe200078fdaff */
[----:B------:R-:W-:Y:S01]  /*3bc0*/  FMUL.FTZ R133, R105, R129 ;  /* 0x0000008169857220 */ /* 0x000fe20000410000 */
[----:B------:R-:W-:Y:S01]  /*3bd0*/  STS [R28.X4+0x42c], R145 ;  /* 0x00042c911c007388 */ /* 0x000fe20000004800 */
[----:B------:R-:W-:Y:S02]  /*3be0*/  FADD.FTZ R40, R131, R40 ;  /* 0x0000002883287221 */ /* 0x000fe40000010000 */
[----:B------:R-:W-:Y:S01]  /*3bf0*/  FADD.FTZ R46, R46, R41 ;  /* 0x000000292e2e7221 */ /* 0x000fe20000010000 */
[----:B------:R0:W-:Y:S01]  /*3c00*/  STS [R28.X4+0x420], R43 ;  /* 0x0004202b1c007388 */ /* 0x0001e20000004800 */
[----:B------:R-:W-:Y:S01]  /*3c10*/  FADD.FTZ R135, R40, R135 ;  /* 0x0000008728877221 */ /* 0x000fe20000010000 */
[----:B------:R-:W-:Y:S01]  /*3c20*/  LEA R40, R32, 0xffffff80, 0x7 ;  /* 0xffffff8020287811 */ /* 0x000fe200078e38ff */
[----:B------:R-:W-:Y:S01]  /*3c30*/  FFMA.FTZ R41, -R7, R106, -RZ ;  /* 0x0000006a07297223 */ /* 0x000fe200000109ff */
[----:B------:R-:W-:Y:S01]  /*3c40*/  STS [R28.X4+0x424], R133 ;  /* 0x000424851c007388 */ /* 0x000fe20000004800 */
[----:B------:R-:W-:Y:S01]  /*3c50*/  FMUL.FTZ R137, R6, R137 ;  /* 0x0000008906897220 */ /* 0x000fe20000410000 */
[----:B------:R-:W-:Y:S01]  /*3c60*/  IADD3 R40, -R40, c[0x0][0x168], RZ ;  /* 0x00005a0028287a10 */ /* 0x000fe20007ffe1ff */
[----:B------:R-:W-:Y:S01]  /*3c70*/  FFMA.FTZ R107, -R6, R107, -RZ ;  /* 0x0000006b066b7223 */ /* 0x000fe200000109ff */
[----:B------:R-:W-:Y:S01]  /*3c80*/  BAR.SYNC.DEFER_BLOCKING 0x0 ;  /* 0x0000000000007b1d */ /* 0x000fe20000010000 */
[----:B------:R-:W-:Y:S01]  /*3c90*/  FMUL.FTZ R141, R4, R141 ;  /* 0x0000008d048d7220 */ /* 0x000fe20000410000 */
[----:B------:R-:W-:Y:S01]  /*3ca0*/  LEA R142, R40, -R49, 0x1 ;  /* 0x80000031288e7211 */ /* 0x000fe200078e08ff */
[----:B0-----:R-:W-:Y:S01]  /*3cb0*/  FFMA.FTZ R43, -R5, R140, -RZ ;  /* 0x0000008c052b7223 */ /* 0x001fe200000109ff */
[----:B------:R-:W-:Y:S01]  /*3cc0*/  SHF.L.U64.HI R140, R3, 0x2, R0 ;  /* 0x00000002038c7819 */ /* 0x000fe20000010200 */
[----:B------:R-:W-:Y:S01]  /*3cd0*/  FFMA.FTZ R47, -R4, R47, -RZ ;  /* 0x0000002f042f7223 */ /* 0x000fe200000109ff */
[----:B------:R-:W-:Y:S01]  /*3ce0*/  ISETP.GE.AND P0, PT, R142, 0x1, PT ;  /* 0x000000018e00780c */ /* 0x000fe20003f06270 */
[----:B------:R-:W-:-:S02]  /*3cf0*/  FADD.FTZ R121, R46, R121 ;  /* 0x000000792e797221 */ /* 0x000fc40000010000 */
        /* <DEDUP_REMOVED lines=19> */
[----:B------:R-:W-:Y:S06]  /*3e30*/  BAR.SYNC.DEFER_BLOCKING 0x0 ;  /* 0x0000000000007b1d */ /* 0x000fec0000010000 */
[----:B------:R-:W-:Y:S05]  /*3e40*/  @!P0 BRA `(.L_x_14356) ;  /* 0x000002d000008947 */ /* 0x000fea0003800000 */
[----:B01234-:R-:W0:Y:S01]  /*3e50*/  LDS R141, [R29.X4+0x840] ;  /* 0x000840001d8d7984 */ /* 0x01fe220000004800 */
[----:B------:R-:W-:Y:S01]  /*3e60*/  SHF.R.S32.HI R46, RZ, 0x1f, R53 ;  /* 0x0000001fff2e7819 */ /* 0x000fe20000011435 */
[----:B------:R-:W-:Y:S01]  /*3e70*/  ULDC.64 UR6, c[0x0][0x2b8] ;  /* 0x0000ae0000067ab9 */ /* 0x000fe20000000a00 */
[C---:B------:R-:W-:Y:S01]  /*3e80*/  IMAD.WIDE.U32 R40, R53.reuse, c[0x0][0x2a0], RZ ;  /* 0x0000a80035287a25 */ /* 0x040fe200078e00ff */
[----:B------:R-:W-:Y:S01]  /*3e90*/  ULDC.64 UR8, c[0x0][0x298] ;  /* 0x0000a60000087ab9 */ /* 0x000fe20000000a00 */
[----:B------:R-:W-:Y:S01]  /*3ea0*/  SHF.L.U32 R136, R136, 0x8, RZ ;  /* 0x0000000888887819 */ /* 0x000fe200000006ff */
[----:B------:R-:W-:Y:S01]  /*3eb0*/  USHF.R.U64 UR6, UR6, 0x1, UR7 ;  /* 0x0000000106067899 */ /* 0x000fe20008001207 */
[C---:B------:R-:W-:Y:S01]  /*3ec0*/  IMAD R42, R46.reuse, c[0x0][0x2a0], RZ ;  /* 0x0000a8002e2a7a24 */ /* 0x040fe200078e02ff */
[----:B------:R-:W-:Y:S01]  /*3ed0*/  USHF.R.U32.HI UR5, URZ, 0x1, UR9 ;  /* 0x000000013f057899 */ /* 0x000fe20008011609 */
[----:B------:R-:W-:Y:S01]  /*3ee0*/  IMAD R46, R46, c[0x0][0x2c0], RZ ;  /* 0x0000b0002e2e7a24 */ /* 0x000fe200078e02ff */
[----:B------:R-:W-:Y:S01]  /*3ef0*/  USHF.R.U32.HI UR7, URZ, 0x1, UR7 ;  /* 0x000000013f077899 */ /* 0x000fe20008011607 */
[C---:B------:R-:W-:Y:S01]  /*3f00*/  IMAD R107, R53.reuse, c[0x0][0x2a4], R42 ;  /* 0x0000a900356b7a24 */ /* 0x040fe200078e022a */
[----:B------:R-:W-:Y:S01]  /*3f10*/  USHF.R.U64 UR8, UR8, 0x1, UR9 ;  /* 0x0000000108087899 */ /* 0x000fe20008001209 */
[----:B------:R-:W-:Y:S01]  /*3f20*/  IMAD.WIDE.U32 R42, R53, c[0x0][0x2c0], RZ ;  /* 0x0000b000352a7a25 */ /* 0x000fe200078e00ff */
[----:B------:R-:W-:-:S02]  /*3f30*/  IADD3 R106, P0, R136, R49, RZ ;  /* 0x00000031886a7210 */ /* 0x000fc40007f1e0ff */
[----:B------:R-:W-:Y:S01]  /*3f40*/  IADD3 R41, R41, R107, RZ ;  /* 0x0000006b29297210 */ /* 0x000fe20007ffe0ff */
[----:B------:R-:W-:Y:S01]  /*3f50*/  IMAD R47, R53, c[0x0][0x2c4], R46 ;  /* 0x0000b100352f7a24 */ /* 0x000fe200078e022e */
[----:B------:R-:W-:Y:S01]  /*3f60*/  LEA.HI.X.SX32 R107, R136, RZ, 0x1, P0 ;  /* 0x000000ff886b7211 */ /* 0x000fe200000f0eff */
[C---:B------:R-:W-:Y:S02]  /*3f70*/  IMAD R149, R55.reuse, UR5, RZ ;  /* 0x0000000537957c24 */ /* 0x040fe4000f8e02ff */
[----:B------:R-:W-:Y:S01]  /*3f80*/  IMAD R153, R55, UR7, RZ ;  /* 0x0000000737997c24 */ /* 0x000fe2000f8e02ff */
[----:B------:R-:W-:Y:S01]  /*3f90*/  IADD3 R43, R43, R47, RZ ;  /* 0x0000002f2b2b7210 */ /* 0x000fe20007ffe0ff */
[C---:B------:R-:W-:Y:S02]  /*3fa0*/  IMAD R47, R138.reuse, c[0x0][0x2b0], RZ ;  /* 0x0000ac008a2f7a24 */ /* 0x040fe400078e02ff */
[----:B------:R-:W-:Y:S02]  /*3fb0*/  IMAD R147, R138, c[0x0][0x2d0], RZ ;  /* 0x0000b4008a937a24 */ /* 0x000fe400078e02ff */
[----:B------:R-:W-:-:S02]  /*3fc0*/  IMAD R149, R54, UR8, R149 ;  /* 0x0000000836957c24 */ /* 0x000fc4000f8e0295 */
[----:B------:R-:W-:-:S04]  /*3fd0*/  IMAD.WIDE.U32 R40, R55, UR8, R40 ;  /* 0x0000000837287c25 */ /* 0x000fc8000f8e0028 */
[----:B------:R-:W-:Y:S01]  /*3fe0*/  IMAD R155, R54, UR6, R153 ;  /* 0x00000006369b7c24 */ /* 0x000fe2000f8e0299 */
[----:B------:R-:W-:Y:S01]  /*3ff0*/  IADD3 R149, R149, R41, RZ ;  /* 0x0000002995957210 */ /* 0x000fe20007ffe0ff */
[----:B------:R-:W-:-:S04]  /*4000*/  IMAD.WIDE.U32 R42, R55, UR6, R42 ;  /* 0x00000006372a7c25 */ /* 0x000fc8000f8e002a */
[C---:B------:R-:W-:Y:S01]  /*4010*/  IMAD R151, R2.reuse, c[0x0][0x2b4], R47 ;  /* 0x0000ad0002977a24 */ /* 0x040fe200078e022f */
[----:B------:R-:W-:Y:S01]  /*4020*/  IADD3 R43, R155, R43, RZ ;  /* 0x0000002b9b2b7210 */ /* 0x000fe20007ffe0ff */
[----:B------:R-:W-:Y:S01]  /*4030*/  IMAD R153, R2, c[0x0][0x2d4], R147 ;  /* 0x0000b50002997a24 */ /* 0x000fe200078e0293 */
[----:B------:R-:W-:Y:S01]  /*4040*/  LEA R147, P0, R40, c[0x0][0x318], 0x3 ;  /* 0x0000c60028937a11 */ /* 0x000fe200078018ff */
[----:B------:R-:W-:Y:S01]  /*4050*/  IMAD.WIDE.U32 R46, R2, c[0x0][0x2b0], R106 ;  /* 0x0000ac00022e7a25 */ /* 0x000fe200078e006a */
[----:B------:R-:W-:Y:S02]  /*4060*/  LEA R41, P1, R42, c[0x0][0x320], 0x3 ;  /* 0x0000c8002a297a11 */ /* 0x000fe400078218ff */
        /* <DEDUP_REMOVED lines=11> */
.L_x_14356:
[----:B01234-:R-:W-:Y:S05]  /*4120*/  BSYNC B0 ;  /* 0x0000000000007941 */ /* 0x01ffea0003800000 */
.L_x_14355:
        /* <DEDUP_REMOVED lines=18> */
.L_x_14358:
[----:B------:R-:W-:Y:S05]  /*4250*/  BSYNC B0 ;  /* 0x0000000000007941 */ /* 0x000fea0003800000 */
.L_x_14357:
        /* <DEDUP_REMOVED lines=9> */
.L_x_14360:
[----:B------:R-:W-:Y:S05]  /*42f0*/  BSYNC B0 ;  /* 0x0000000000007941 */ /* 0x000fea0003800000 */
.L_x_14359:
        /* <DEDUP_REMOVED lines=9> */
.L_x_14362:
[----:B------:R-:W-:Y:S05]  /*4390*/  BSYNC B0 ;  /* 0x0000000000007941 */ /* 0x000fea0003800000 */
.L_x_14361:
        /* <DEDUP_REMOVED lines=9> */
.L_x_14364:
[----:B------:R-:W-:Y:S05]  /*4430*/  BSYNC B0 ;  /* 0x0000000000007941 */ /* 0x000fea0003800000 */
.L_x_14363:
        /* <DEDUP_REMOVED lines=9> */
.L_x_14366:
[----:B------:R-:W-:Y:S05]  /*44d0*/  BSYNC B0 ;  /* 0x0000000000007941 */ /* 0x000fea0003800000 */
.L_x_14365:
        /* <DEDUP_REMOVED lines=9> */
.L_x_14368:
[----:B------:R-:W-:Y:S05]  /*4570*/  BSYNC B0 ;  /* 0x0000000000007941 */ /* 0x000fea0003800000 */
.L_x_14367:
        /* <DEDUP_REMOVED lines=9> */
.L_x_14370:
[----:B------:R-:W-:Y:S05]  /*4610*/  BSYNC B0 ;  /* 0x0000000000007941 */ /* 0x000fea0003800000 */
.L_x_14369:
[----:B-1----:R-:W1:Y:S01]  /*4620*/  SHFL.DOWN PT, R40, R135, 0x1, 0x1f ;  /* 0x08201f0087287f89 */ /* 0x002e6200000e0000 */
[----:B------:R-:W-:Y:S01]  /*4630*/  ISETP.GT.AND P0, PT, R31, 0x1e, PT ;  /* 0x0000001e1f00780c */ /* 0x000fe20003f04270 */
[----:B------:R-:W-:Y:S01]  /*4640*/  FMUL.FTZ R41, R65, R109 ;  /* 0x0000006d41297220 */ /* 0x000fe20000410000 */
[----:B------:R-:W-:Y:S01]  /*4650*/  ISETP.NE.AND P1, PT, R31, RZ, PT ;  /* 0x000000ff1f00720c */ /* 0x000fe20003f25270 */
[----:B------:R-:W5:Y:S01]  /*4660*/  SHFL.DOWN PT, R42, R121, 0x1, 0x1f ;  /* 0x08201f00792a7f89 */ /* 0x000f6200000e0000 */
[----:B------:R-:W-:Y:S01]  /*4670*/  FMUL.FTZ R45, R45, R119 ;  /* 0x000000772d2d7220 */ /* 0x000fe20000410000 */
[----:B------:R-:W-:Y:S01]  /*4680*/  ISETP.NE.AND P2, PT, R49, RZ, PT ;  /* 0x000000ff3100720c */ /* 0x000fe20003f45270 */
[----:B------:R-:W-:Y:S01]  /*4690*/  FFMA.FTZ R41, R64, R108, -R41 ;  /* 0x0000006c40297223 */ /* 0x000fe20000010829 */
[----:B------:R-:W-:Y:S01]  /*46a0*/  BSSY B0, `(.L_x_14371) ;  /* 0x000004b000007945 */ /* 0x000fe20003800000 */
[----:B------:R-:W-:-:S02]  /*46b0*/  FMUL.FTZ R104, R104, R125 ;  /* 0x0000007d68687220 */ /* 0x000fc40000410000 */
[----:B------:R-:W-:Y:S02]  /*46c0*/  FMUL.FTZ R122, R122, R41 ;  /* 0x000000297a7a7220 */ /* 0x000fe40000410000 */
[----:B------:R-:W-:Y:S02]  /*46d0*/  FMUL.FTZ R63, R63, R117 ;  /* 0x000000753f3f7220 */ /* 0x000fe40000410000 */
[----:B------:R-:W-:-:S04]  /*46e0*/  FFMA.FTZ R47, R60, R123, R104 ;  /* 0x0000007b3c2f7223 */ /* 0x000fc80000010068 */
[----:B------:R-:W-:Y:S02]  /*46f0*/  FFMA.FTZ R10, R47, R19, R10 ;  /* 0x000000132f0a7223 */ /* 0x000fe4000001000a */
[----:B-1----:R-:W-:Y:S02]  /*4700*/  @!P0 FADD.FTZ R135, R135, R40 ;  /* 0x0000002887878221 */ /* 0x002fe40000010000 */
        /* <DEDUP_REMOVED lines=17> */
[----:B------:R-:W1:Y:S01]  /*4820*/  SHFL.DOWN PT, R46, R135, 0x10, 0x1f ;  /* 0x0a001f00872e7f89 */ /* 0x000e6200000e0000 */
[----:B------:R-:W-:Y:S01]  /*4830*/  FFMA.FTZ R41, R64, R109, R40 ;  /* 0x0000006d40297223 */ /* 0x000fe20000010028 */
[----:B------:R-:W-:Y:S01]  /*4840*/  ISETP.GT.AND P0, PT, R31, 0xf, PT ;  /* 0x0000000f1f00780c */ /* 0x000fe20003f04270 */
[C---:B------:R-:W-:Y:S01]  /*4850*/  FMUL.FTZ R40, R65.reuse, R125 ;  /* 0x0000007d41287220 */ /* 0x040fe20000410000 */
[----:B------:R-:W5:Y:S01]  /*4860*/  SHFL.DOWN PT, R106, R121, 0x10, 0x1f ;  /* 0x0a001f00796a7f89 */ /* 0x000f6200000e0000 */
[----:B------:R-:W-:Y:S02]  /*4870*/  FFMA.FTZ R122, R124, R41, R122 ;  /* 0x000000297c7a7223 */ /* 0x000fe4000001007a */
[----:B------:R-:W-:-:S02]  /*4880*/  FMUL.FTZ R41, R65, R123 ;  /* 0x0000007b41297220 */ /* 0x000fc40000410000 */
[C---:B------:R-:W-:Y:S02]  /*4890*/  FFMA.FTZ R42, R64.reuse, R123, R40 ;  /* 0x0000007b402a7223 */ /* 0x040fe40000010028 */
[----:B------:R-:W-:Y:S02]  /*48a0*/  FFMA.FTZ R41, R64, R125, -R41 ;  /* 0x0000007d40297223 */ /* 0x000fe40000010829 */
[----:B------:R-:W-:Y:S02]  /*48b0*/  FMUL.FTZ R40, R65, R120 ;  /* 0x0000007841287220 */ /* 0x000fe40000410000 */
[----:B------:R-:W-:Y:S02]  /*48c0*/  FMUL.FTZ R126, R126, R41 ;  /* 0x000000297e7e7220 */ /* 0x000fe40000410000 */
[----:B------:R-:W-:Y:S02]  /*48d0*/  FFMA.FTZ R41, R64, R119, -R40 ;  /* 0x0000007740297223 */ /* 0x000fe40000010828 */
[----:B------:R-:W-:-:S02]  /*48e0*/  FFMA.FTZ R126, R127, R42, R126 ;  /* 0x0000002a7f7e7223 */ /* 0x000fc4000001007e */
[C---:B------:R-:W-:Y:S02]  /*48f0*/  FMUL.FTZ R42, R65.reuse, R118 ;  /* 0x00000076412a7220 */ /* 0x040fe40000410000 */
[C---:B------:R-:W-:Y:S02]  /*4900*/  FMUL.FTZ R119, R65.reuse, R119 ;  /* 0x0000007741777220 */ /* 0x040fe40000410000 */
[-C--:B------:R-:W-:Y:S02]  /*4910*/  FMUL.FTZ R65, R65, R117.reuse ;  /* 0x0000007541417220 */ /* 0x080fe40000410000 */
[----:B------:R-:W-:Y:S02]  /*4920*/  FFMA.FTZ R43, R64, R117, -R42 ;  /* 0x00000075402b7223 */ /* 0x000fe4000001082a */
[----:B-1----:R-:W-:Y:S02]  /*4930*/  @!P0 FADD.FTZ R135, R135, R46 ;  /* 0x0000002e87878221 */ /* 0x002fe40000010000 */
[----:B-----5:R-:W-:-:S02]  /*4940*/  @!P0 FADD.FTZ R121, R121, R106 ;  /* 0x0000006a79798221 */ /* 0x020fc40000010000 */
[----:B------:R-:W-:Y:S01]  /*4950*/  FMUL.FTZ R108, R112, R108 ;  /* 0x0000006c706c7220 */ /* 0x000fe20000410000 */
[----:B------:R-:W-:Y:S01]  /*4960*/  MOV R40, R135 ;  /* 0x0000008700287202 */ /* 0x000fe20000000f00 */
[----:B------:R-:W-:Y:S01]  /*4970*/  FMUL.FTZ R128, R128, R41 ;  /* 0x0000002980807220 */ /* 0x000fe20000410000 */
[----:B------:R-:W-:Y:S01]  /*4980*/  MOV R41, R121 ;  /* 0x0000007900297202 */ /* 0x000fe20000000f00 */
[C---:B------:R-:W-:Y:S02]  /*4990*/  FFMA.FTZ R42, R64.reuse, R120, R119 ;  /* 0x00000078402a7223 */ /* 0x040fe40000010077 */
[----:B------:R-:W-:Y:S02]  /*49a0*/  FFMA.FTZ R65, R64, R118, R65 ;  /* 0x0000007640417223 */ /* 0x000fe40000010041 */
[----:B------:R-:W-:Y:S01]  /*49b0*/  FMUL.FTZ R43, R114, R43 ;  /* 0x0000002b722b7220 */ /* 0x000fe20000410000 */
        /* <DEDUP_REMOVED lines=25> */
.L_x_14372:
[----:B-1----:R-:W-:Y:S05]  /*4b50*/  BSYNC B0 ;  /* 0x0000000000007941 */ /* 0x002fea0003800000 */
.L_x_14371:
[----:B------:R-:W-:Y:S02]  /*4b60*/  IADD3 R2, R2, 0x1, RZ ;  /* 0x0000000102027810 */ /* 0x000fe40007ffe0ff */
[----:B------:R-:W-:Y:S02]  /*4b70*/  IADD3 R3, P1, R3, 0x1, RZ ;  /* 0x0000000103037810 */ /* 0x000fe40007f3e0ff */
[----:B------:R-:W-:Y:S02]  /*4b80*/  ISETP.GE.AND P0, PT, R2, c[0x0][0x16c], PT ;  /* 0x00005b0002007a0c */ /* 0x000fe40003f06270 */
[----:B------:R-:W-:-:S11]  /*4b90*/  IADD3.X R0, RZ, R0, RZ, P1, !PT ;  /* 0x00000000ff007210 */ /* 0x000fd60000ffe4ff */
[----:B------:R-:W-:Y:S01]  /*4ba0*/  @P0 CALL.REL.NOINC `(.L_x_14342) ;  /* 0x0000001000000944 */ /* 0x000fe20003c00000 */
[----:B------:R-:W-:Y:S05]  /*4bb0*/  BRA `(.L_x_14373) ;  /* 0xffffce6000007947 */ /* 0x000fea000383ffff */
.L_x_14342:
[----:B------:R-:W-:Y:S01]  /*4bc0*/  BAR.SYNC.DEFER_BLOCKING 0x0 ;  /* 0x0000000000007b1d */ /* 0x000fe20000010000 */
[----:B------:R-:W-:-:S06]  /*4bd0*/  IMAD.WIDE R2, R49, 0x8, R96 ;  /* 0x0000000831027825 */ /* 0x000fcc00078e0260 */
[----:B------:R-:W5:Y:S01]  /*4be0*/  LDG.E.64 R2, [R2.64] ;  /* 0x0000000a02027981 */ /* 0x000f62000c1e1b00 */
[----:B------:R-:W-:Y:S01]  /*4bf0*/  F2F.F16.F32 R6, R9 ;  /* 0x0000000900067304 */ /* 0x000fe20000200800 */
[C---:B------:R-:W-:Y:S01]  /*4c00*/  IADD3 R40, R32.reuse, -0x1, RZ ;  /* 0xffffffff20287810 */ /* 0x040fe20007ffe0ff */
[----:B------:R-:W-:Y:S01]  /*4c10*/  UIADD3 UR4, UR4, -0x100, URZ ;  /* 0xffffff0004047890 */ /* 0x000fe2000fffe03f */
[----:B------:R-:W-:Y:S02]  /*4c20*/  ISETP.GT.AND P4, PT, R32, 0x1, PT ;  /* 0x000000012000780c */ /* 0x000fe40003f84270 */
[----:B------:R-:W-:-:S03]  /*4c30*/  MOV R32, R40 ;  /* 0x0000002800207202 */ /* 0x000fc60000000f00 */
[----:B------:R-:W-:Y:S08]  /*4c40*/  F2F.F16.F32 R7, R10 ;  /* 0x0000000a00077304 */ /* 0x000ff00000200800 */
[----:B------:R-:W1:Y:S08]  /*4c50*/  F2F.F16.F32 R16, R8 ;  /* 0x0000000800107304 */ /* 0x000e700000200800 */
[----:B------:R-:W-:Y:S01]  /*4c60*/  F2F.F16.F32 R11, R11 ;  /* 0x0000000b000b7304 */ /* 0x000fe20000200800 */
[----:B-1----:R-:W-:Y:S01]  /*4c70*/  PRMT R7, R7, 0x5410, R16 ;  /* 0x0000541007077816 */ /* 0x002fe20000000010 */
[----:B-----5:R-:W-:Y:S01]  /*4c80*/  STS.64 [R31.X8], R2 ;  /* 0x000000021f007388 */ /* 0x020fe20000008a00 */
[----:B------:R-:W-:-:S06]  /*4c90*/  NOP ;  /* 0x0000000000007918 */ /* 0x000fcc0000000000 */
[----:B------:R-:W1:Y:S02]  /*4ca0*/  LDS.64 R18, [R31.X8] ;  /* 0x000000001f127984 */ /* 0x000e640000008a00 */
[----:B-1----:R-:W-:Y:S01]  /*4cb0*/  HADD2.F32 R5, -RZ, R19.H0_H0 ;  /* 0x20000013ff057230 */ /* 0x002fe20000004100 */
        /* <DEDUP_REMOVED lines=15> */
[----:B------:R-:W1:Y:S01]  /*4db0*/  @!P2 MUFU.EX2 R2, R2 ;  /* 0x000000020002a308 */ /* 0x000e620000000800 */
[----:B------:R-:W-:Y:S02]  /*4dc0*/  @!P0 FMUL.FTZ R0, R4, -1.4426950216293334961 ;  /* 0xbfb8aa3b04008820 */ /* 0x000fe40000410000 */
[----:B------:R-:W-:-:S03]  /*4dd0*/  @!P1 FMUL.FTZ R5, R3, -1.4426950216293334961 ;  /* 0xbfb8aa3b03059820 */ /* 0x000fc60000410000 */
[----:B------:R-:W-:Y:S02]  /*4de0*/  @!P3 FMUL.FTZ R9, R9, -1.4426950216293334961 ;  /* 0xbfb8aa3b0909b820 */ /* 0x000fe40000410000 */
[----:B------:R-:W5:Y:S08]  /*4df0*/  @!P0 MUFU.EX2 R0, R0 ;  /* 0x0000000000008308 */ /* 0x000f700000000800 */
[----:B------:R-:W3:Y:S01]  /*4e00*/  @!P1 MUFU.EX2 R5, R5 ;  /* 0x0000000500059308 */ /* 0x000ee20000000800 */
[----:B-1----:R-:W-:-:S02]  /*4e10*/  @!P2 FADD.FTZ R8, R2, 1 ;  /* 0x3f8000000208a421 */ /* 0x002fc40000010000 */
[----:B------:R-:W-:-:S05]  /*4e20*/  IMAD.WIDE.U32 R2, R6, 0x10000, RZ ;  /* 0x0001000006027825 */ /* 0x000fca00078e00ff */
[----:B------:R-:W1:Y:S01]  /*4e30*/  @!P3 MUFU.EX2 R9, R9 ;  /* 0x000000090009b308 */ /* 0x000e620000000800 */
[----:B------:R-:W-:Y:S01]  /*4e40*/  LOP3.LUT R7, R7, R3, RZ, 0xfc, !PT ;  /* 0x0000000307077212 */ /* 0x000fe200078efcff */
[----:B-----5:R-:W-:Y:S01]  /*4e50*/  @!P0 FADD.FTZ R4, R0, 1 ;  /* 0x3f80000000048421 */ /* 0x020fe20000010000 */
[----:B------:R-:W-:-:S05]  /*4e60*/  LOP3.LUT R6, R2, R11, RZ, 0xfc, !PT ;  /* 0x0000000b02067212 */ /* 0x000fca00078efcff */
[----:B------:R5:W-:Y:S01]  /*4e70*/  STS.64 [R31.X8], R6 ;  /* 0x000000061f007388 */ /* 0x000be20000008a00 */
[----:B------:R-:W-:-:S06]  /*4e80*/  NOP ;  /* 0x0000000000007918 */ /* 0x000fcc0000000000 */
[----:B------:R-:W4:Y:S01]  /*4e90*/  LDS.64 R2, [R31.X8] ;  /* 0x000000001f027984 */ /* 0x000f220000008a00 */
[----:B------:R2:W0:Y:S01]  /*4ea0*/  @!P2 MUFU.RCP R19, R8 ;  /* 0x000000080013a308 */ /* 0x0004220000001000 */
[----:B---3--:R-:W-:Y:S02]  /*4eb0*/  @!P1 FADD.FTZ R10, R5, 1 ;  /* 0x3f800000050a9421 */ /* 0x008fe40000010000 */
[----:B-1----:R-:W-:Y:S02]  /*4ec0*/  @!P3 FADD.FTZ R0, R9, 1 ;  /* 0x3f8000000900b421 */ /* 0x002fe40000010000 */
[----:B-----5:R-:W-:-:S03]  /*4ed0*/  IMAD R6, R58, c[0x0][0x2e0], RZ ;  /* 0x0000b8003a067a24 */ /* 0x020fc600078e02ff */
[----:B------:R1:W3:Y:S01]  /*4ee0*/  @!P0 MUFU.RCP R17, R4 ;  /* 0x0000000400118308 */ /* 0x0002e20000001000 */
[----:B--2---:R-:W-:Y:S01]  /*4ef0*/  SHF.L.U32 R8, R40, 0x7, RZ ;  /* 0x0000000728087819 */ /* 0x004fe200000006ff */
[----:B------:R-:W-:-:S03]  /*4f00*/  IMAD R7, R59, c[0x0][0x2e4], R6 ;  /* 0x0000b9003b077a24 */ /* 0x000fc600078e0206 */
[----:B------:R-:W-:-:S03]  /*4f10*/  SHF.R.S32.HI R9, RZ, 0x1f, R8 ;  /* 0x0000001fff097819 */ /* 0x000fc60000011408 */
[----:B------:R-:W2:Y:S01]  /*4f20*/  @!P1 MUFU.RCP R10, R10 ;  /* 0x0000000a000a9308 */ /* 0x000ea20000001000 */
[----:B-1----:R-:W-:Y:S02]  /*4f30*/  IMAD R4, R54, c[0x0][0x2d8], RZ ;  /* 0x0000b60036047a24 */ /* 0x002fe400078e02ff */
[----:B0-----:R-:W-:Y:S01]  /*4f40*/  @!P2 FMUL.FTZ R14, R14, R19 ;  /* 0x000000130e0ea220 */ /* 0x001fe20000410000 */
[----:B------:R-:W-:Y:S01]  /*4f50*/  IADD3 R38, P2, R38, -0x100, RZ ;  /* 0xffffff0026267810 */ /* 0x000fe20007f5e0ff */
[C---:B------:R-:W-:Y:S02]  /*4f60*/  IMAD R11, R55.reuse, c[0x0][0x2dc], R4 ;  /* 0x0000b700370b7a24 */ /* 0x040fe400078e0204 */
[--C-:B------:R-:W-:Y:S01]  /*4f70*/  IMAD.WIDE.U32 R4, R55, c[0x0][0x2d8], R8.reuse ;  /* 0x0000b60037047a25 */ /* 0x100fe200078e0008 */
[----:B------:R-:W0:Y:S01]  /*4f80*/  @!P3 MUFU.RCP R18, R0 ;  /* 0x000000000012b308 */ /* 0x000e220000001000 */
[----:B------:R-:W-:Y:S02]  /*4f90*/  IADD3.X R37, R37, -0x1, RZ, P2, !PT ;  /* 0xffffffff25257810 */ /* 0x000fe400017fe4ff */
[----:B---3--:R-:W-:Y:S01]  /*4fa0*/  @!P0 FMUL.FTZ R12, R12, R17 ;  /* 0x000000110c0c8220 */ /* 0x008fe20000410000 */
[----:B------:R-:W-:Y:S01]  /*4fb0*/  IADD3 R5, R5, R11, RZ ;  /* 0x0000000b05057210 */ /* 0x000fe20007ffe0ff */
[----:B------:R-:W-:-:S03]  /*4fc0*/  IMAD.WIDE.U32 R8, R55, c[0x0][0x2f8], R8 ;  /* 0x0000be0037087a25 */ /* 0x000fc600078e0008 */
[----:B------:R-:W-:Y:S01]  /*4fd0*/  F2F.F16.F32 R16, R14 ;  /* 0x0000000e00107304 */ /* 0x000fe20000200800 */
[----:B------:R-:W-:-:S04]  /*4fe0*/  IMAD.WIDE.U32 R4, R59, c[0x0][0x2e0], R4 ;  /* 0x0000b8003b047a25 */ /* 0x000fc800078e0004 */
[----:B--2---:R-:W-:Y:S01]  /*4ff0*/  @!P1 FMUL.FTZ R13, R13, R10 ;  /* 0x0000000a0d0d9220 */ /* 0x004fe20000410000 */
[----:B------:R-:W-:Y:S02]  /*5000*/  IADD3 R5, R5, R7, RZ ;  /* 0x0000000705057210 */ /* 0x000fe40007ffe0ff */
[----:B------:R-:W-:Y:S01]  /*5010*/  LEA R10, P0, R4, c[0x0][0x330], 0x1 ;  /* 0x0000cc00040a7a11 */ /* 0x000fe200078008ff */
[----:B0-----:R-:W-:Y:S01]  /*5020*/  @!P3 FMUL.FTZ R15, R15, R18 ;  /* 0x000000120f0fb220 */ /* 0x001fe20000410000 */
[----:B------:R-:W0:Y:S01]  /*5030*/  F2F.F16.F32 R0, R13 ;  /* 0x0000000d00007304 */ /* 0x000e220000200800 */
[----:B------:R-:W-:Y:S02]  /*5040*/  IADD3 R34, P1, R34, -0x200, RZ ;  /* 0xfffffe0022227810 */ /* 0x000fe40007f3e0ff */
[----:B------:R-:W-:Y:S02]  /*5050*/  LEA.HI.X R11, R4, c[0x0][0x334], R5, 0x1, P0 ;  /* 0x0000cd00040b7a11 */ /* 0x000fe400000f0c05 */
[----:B------:R-:W-:-:S02]  /*5060*/  IADD3 R48, P3, R48, -0x100, RZ ;  /* 0xffffff0030307810 */ /* 0x000fc40007f7e0ff */
[----:B------:R-:W-:Y:S01]  /*5070*/  IADD3.X R33, R33, -0x1, RZ, P1, !PT ;  /* 0xffffffff21217810 */ /* 0x000fe20000ffe4ff */
[----:B------:R-:W-:Y:S01]  /*5080*/  IMAD.WIDE R4, R49, 0x8, R10 ;  /* 0x0000000831047825 */ /* 0x000fe200078e020a */
[----:B------:R-:W1:Y:S01]  /*5090*/  F2F.F16.F32 R19, R15 ;  /* 0x0000000f00137304 */ /* 0x000e620000200800 */
[----:B------:R-:W-:-:S03]  /*50a0*/  IADD3.X R39, R39, -0x1, RZ, P3, !PT ;  /* 0xffffffff27277810 */ /* 0x000fc60001ffe4ff */
[----:B----4-:R2:W-:Y:S01]  /*50b0*/  STG.E.64 [R4.64], R2 ;  /* 0x0000000204007986 */ /* 0x0105e2000c101b0a */
[----:B0-----:R-:W-:-:S03]  /*50c0*/  IMAD.WIDE.U32 R6, R0, 0x10000, RZ ;  /* 0x0001000000067825 */ /* 0x001fc600078e00ff */
[----:B------:R0:W3:Y:S01]  /*50d0*/  F2F.F16.F32 R17, R12 ;  /* 0x0000000c00117304 */ /* 0x0000e20000200800 */
[----:B------:R-:W-:Y:S01]  /*50e0*/  IMAD R0, R54, c[0x0][0x2f8], RZ ;  /* 0x0000be0036007a24 */ /* 0x000fe200078e02ff */
[----:B-1----:R-:W-:Y:S01]  /*50f0*/  PRMT R19, R16, 0x5410, R19 ;  /* 0x0000541010137816 */ /* 0x002fe20000000013 */
[----:B0-----:R-:W-:-:S03]  /*5100*/  FADD.FTZ R12, R12, R51 ;  /* 0x000000330c0c7221 */ /* 0x001fc60000010000 */
[----:B------:R-:W-:Y:S01]  /*5110*/  LOP3.LUT R11, R19, R7, RZ, 0xfc, !PT ;  /* 0x00000007130b7212 */ /* 0x000fe200078efcff */
[----:B------:R-:W-:Y:S01]  /*5120*/  FADD.FTZ R13, R12, R13 ;  /* 0x0000000d0c0d7221 */ /* 0x000fe20000010000 */
[----:B---3--:R-:W-:Y:S01]  /*5130*/  LOP3.LUT R10, R6, R17, RZ, 0xfc, !PT ;  /* 0x00000011060a7212 */ /* 0x008fe200078efcff */
[----:B------:R-:W-:Y:S01]  /*5140*/  BAR.SYNC.DEFER_BLOCKING 0x0 ;  /* 0x0000000000007b1d */ /* 0x000fe20000010000 */
[----:B------:R-:W-:Y:S02]  /*5150*/  IMAD R17, R55, c[0x0][0x2fc], R0 ;  /* 0x0000bf0037117a24 */ /* 0x000fe400078e0200 */
[----:B------:R-:W-:Y:S02]  /*5160*/  IMAD R0, R58, c[0x0][0x300], RZ ;  /* 0x0000c0003a007a24 */ /* 0x000fe400078e02ff */
[----:B------:R-:W-:Y:S01]  /*5170*/  FADD.FTZ R14, R13, R14 ;  /* 0x0000000e0d0e7221 */ /* 0x000fe20000010000 */
[----:B------:R-:W-:Y:S01]  /*5180*/  IADD3 R9, R9, R17, RZ ;  /* 0x0000001109097210 */ /* 0x000fe20007ffe0ff */
[----:B------:R-:W-:-:S02]  /*5190*/  IMAD R17, R59, c[0x0][0x304], R0 ;  /* 0x0000c1003b117a24 */ /* 0x000fc400078e0200 */
[----:B------:R-:W-:Y:S02]  /*51a0*/  FADD.FTZ R51, R14, R15 ;  /* 0x0000000f0e337221 */ /* 0x000fe40000010000 */
[----:B--2---:R-:W-:-:S05]  /*51b0*/  IMAD.WIDE.U32 R2, R59, c[0x0][0x300], R8 ;  /* 0x0000c0003b027a25 */ /* 0x004fca00078e0008 */
        /* <DEDUP_REMOVED lines=14> */
.L_x_14333:
        /* <DEDUP_REMOVED lines=24> */
.L_x_14376:
[----:B0-----:R-:W-:Y:S05]  /*5420*/  BSYNC B0 ;  /* 0x0000000000007941 */ /* 0x001fea0003800000 */
.L_x_14375:
        /* <DEDUP_REMOVED lines=23> */
.L_x_14378:
[----:B------:R-:W1:Y:S02]  /*55a0*/  S2R R9, SR_TID.X ;  /* 0x0000000000097919 */ /* 0x000e640000002100 */
.L_x_14379:
[----:B0-----:R-:W-:Y:S05]  /*55b0*/  BSYNC B0 ;  /* 0x0000000000007941 */ /* 0x001fea0003800000 */
.L_x_14377:
[----:B-1----:R-:W-:-:S13]  /*55c0*/  ISETP.GE.AND P0, PT, R9, c[0x0][0x16c], PT ;  /* 0x00005b0009007a0c */ /* 0x002fda0003f06270 */
[----:B------:R-:W-:Y:S05]  /*55d0*/  @P0 EXIT ;  /* 0x000000000000094d */ /* 0x000fea0003800000 */
[----:B------:R-:W-:Y:S02]  /*55e0*/  IMAD R58, R58, c[0x0][0x288], RZ ;  /* 0x0000a2003a3a7a24 */ /* 0x000fe400078e02ff */
[----:B------:R-:W-:-:S04]  /*55f0*/  IMAD.WIDE.U32 R4, R59, c[0x0][0x288], RZ ;  /* 0x0000a2003b047a25 */ /* 0x000fc800078e00ff */
[----:B------:R-:W-:-:S05]  /*5600*/  IMAD R13, R59, c[0x0][0x28c], R58 ;  /* 0x0000a3003b0d7a24 */ /* 0x000fca00078e023a */
[----:B------:R-:W-:Y:S02]  /*5610*/  IADD3 R13, R5, R13, RZ ;  /* 0x0000000d050d7210 */ /* 0x000fe40007ffe0ff */
.L_x_14380:
        /* <DEDUP_REMOVED lines=17> */
.L_x_14381:
        /* <DEDUP_REMOVED lines=13> */
.L_x_14782:


//--------------------- .text._Z25selective_scan_bwd_kernelI32Selective_Scan_bwd_kernel_traitsILi32ELi4ELb1ELb1ELb1ELb1ELb1EN3c104HalfENS1_7complexIfEEEEv12SSMParamsBwd --------------------------
	.section	.text._Z25selective_scan_bwd_kernelI32Selective_Scan_bwd_kernel_traitsILi32ELi4ELb1ELb1ELb1ELb1ELb1EN3c104HalfENS1_7complexIfEEEEv12SSMParamsBwd,"ax",@progbits
	.sectioninfo	@"SHI_REGISTERS=158"
	.align	128
        .global         _Z25selective_scan_bwd_kernelI32Selective_Scan_bwd_kernel_traitsILi32ELi4ELb1ELb1ELb1ELb1ELb1EN3c104HalfENS1_7complexIfEEEEv12SSMParamsBwd
        .type           _Z25selective_scan_bwd_kernelI32Selective_Scan_bwd_kernel_traitsILi32ELi4ELb1ELb1ELb1ELb1ELb1EN3c104HalfENS1_7complexIfEEEEv12SSMParamsBwd,@function
        .size           _Z25selective_scan_bwd_kernelI32Selective_Scan_bwd_kernel_traitsILi32ELi4ELb1ELb1ELb1ELb1ELb1EN3c104HalfENS1_7complexIfEEEEv12SSMParamsBwd,(.L_x_14783 - _Z25selective_scan_bwd_kernelI32Selective_Scan_bwd_kernel_traitsILi32ELi4ELb1ELb1ELb1ELb1ELb1EN3c104HalfENS1_7complexIfEEEEv12SSMParamsBwd)
        .other          _Z25selective_scan_bwd_kernelI32Selective_Scan_bwd_kernel_traitsILi32ELi4ELb1ELb1ELb1ELb1ELb1EN3c104HalfENS1_7complexIfEEEEv12SSMParamsBwd,@"STO_CUDA_ENTRY STV_DEFAULT"
_Z25selective_scan_bwd_kernelI32Selective_Scan_bwd_kernel_traitsILi32ELi4ELb1ELb1ELb1ELb1ELb1EN3c104HalfENS1_7complexIfEEEEv12SSMParamsBwd:
.text._Z25selective_scan_bwd_kernelI32Selective_Scan_bwd_kernel_traitsILi32ELi4ELb1ELb1ELb1ELb1ELb1EN3c104HalfENS1_7complexIfEEEEv12SSMParamsBwd:
        /* <DEDUP_REMOVED lines=151> */
.L_x_14424:
[----:B------:R-:W-:Y:S01]  /*0970*/  BAR.SYNC.DEFER_BLOCKING 0x0 ;  /* 0x0000000000007b1d */ /* 0x000fe20000010000 */
[----:B-1----:R-:W-:Y:S02]  /*0980*/  MOV R2, R48 ;  /* 0x0000003000027202 */ /* 0x002fe40000000f00 */
[----:B------:R-:W-:-:S05]  /*0990*/  MOV R3, R39 ;  /* 0x0000002700037202 */ /* 0x000fca0000000f00 */
[----:B------:R-:W-:-:S06]  /*09a0*/  IMAD.WIDE R2, R49, 0x8, R2 ;  /* 0x0000000831027825 */ /* 0x000fcc00078e0202 */
[----:B------:R-:W2:Y:S01]  /*09b0*/  LDG.E.64 R2, [R2.64] ;  /* 0x0000000a02027981 */ /* 0x000ea2000c1e1b00 */
[----:B------:R-:W-:-:S03]  /*09c0*/  IMAD.WIDE R4, R49, 0x8, R96 ;  /* 0x0000000831047825 */ /* 0x000fc600078e0260 */
[----:B0-2---:R0:W-:Y:S01]  /*09d0*/  STS.64 [R31.X8], R2 ;  /* 0x000000021f007388 */ /* 0x0051e20000008a00 */
[----:B------:R-:W-:-:S06]  /*09e0*/  NOP ;  /* 0x0000000000007918 */ /* 0x000fcc0000000000 */
[----:B------:R-:W-:Y:S04]  /*09f0*/  LDS.64 R94, [R31.X8] ;  /* 0x000000001f5e7984 */ /* 0x000fe80000008a00 */
        /* <DEDUP_REMOVED lines=10> */
[----:B------:R-:W-:Y:S01]  /*0aa0*/  LEA R2, R32, 0xffffff80, 0x7 ;  /* 0xffffff8020027811 */ /* 0x000fe200078e38ff */
[----:B------:R-:W-:Y:S01]  /*0ab0*/  IMAD R0, R54, c[0x0][0x1f0], RZ ;  /* 0x00007c0036007a24 */ /* 0x000fe200078e02ff */
[----:B------:R-:W-:Y:S02]  /*0ac0*/  BSSY B0, `(.L_x_14383) ;  /* 0x000003d000007945 */ /* 0x000fe40003800000 */
[----:B------:R-:W-:Y:S01]  /*0ad0*/  SHF.R.S32.HI R3, RZ, 0x1f, R2 ;  /* 0x0000001fff037819 */ /* 0x000fe20000011402 */
[----:B------:R-:W-:-:S02]  /*0ae0*/  IMAD R11, R55, c[0x0][0x1f4], R0 ;  /* 0x00007d00370b7a24 */ /* 0x000fc400078e0200 */
[----:B------:R-:W-:Y:S02]  /*0af0*/  IMAD R0, R58, c[0x0][0x1f8], RZ ;  /* 0x00007e003a007a24 */ /* 0x000fe400078e02ff */
[----:B------:R-:W-:Y:S01]  /*0b00*/  IMAD.WIDE.U32 R8, R55, c[0x0][0x1f0], R2 ;  /* 0x00007c0037087a25 */ /* 0x000fe200078e0002 */
[----:B0-----:R-:W-:-:S03]  /*0b10*/  SHF.R.U32.HI R17, RZ, 0x10, R19 ;  /* 0x00000010ff117819 */ /* 0x001fc60000011613 */
[----:B------:R-:W-:Y:S01]  /*0b20*/  IMAD R13, R59, c[0x0][0x1fc], R0 ;  /* 0x00007f003b0d7a24 */ /* 0x000fe200078e0200 */
[----:B------:R-:W-:Y:S01]  /*0b30*/  IADD3 R9, R9, R11, RZ ;  /* 0x0000000b09097210 */ /* 0x000fe20007ffe0ff */
[----:B------:R-:W-:Y:S01]  /*0b40*/  HADD2.F32 R11, -RZ, R18.H0_H0 ;  /* 0x20000012ff0b7230 */ /* 0x000fe20000004100 */
[----:B------:R-:W-:Y:S01]  /*0b50*/  SHF.R.U64 R0, R18, 0x10, R19 ;  /* 0x0000001012007819 */ /* 0x000fe20000001213 */
[----:B------:R-:W-:Y:S02]  /*0b60*/  HADD2.F32 R19, -RZ, R19.H0_H0 ;  /* 0x20000013ff137230 */ /* 0x000fe40000004100 */
[----:B------:R-:W-:Y:S01]  /*0b70*/  IMAD.WIDE.U32 R8, R59, c[0x0][0x1f8], R8 ;  /* 0x00007e003b087a25 */ /* 0x000fe200078e0008 */
[----:B------:R-:W-:-:S03]  /*0b80*/  HADD2.F32 R17, -RZ, R17.H0_H0 ;  /* 0x20000011ff117230 */ /* 0x000fc60000004100 */
[--C-:B-----5:R-:W-:Y:S01]  /*0b90*/  FADD.FTZ R18, R11, R56.reuse ;  /* 0x000000380b127221 */ /* 0x120fe20000010000 */
[----:B------:R-:W-:Y:S01]  /*0ba0*/  IADD3 R9, R9, R13, RZ ;  /* 0x0000000d09097210 */ /* 0x000fe20007ffe0ff */
[--C-:B------:R-:W-:Y:S02]  /*0bb0*/  FADD.FTZ R19, R19, R56.reuse ;  /* 0x0000003813137221 */ /* 0x100fe40000010000 */
[----:B------:R-:W-:Y:S01]  /*0bc0*/  FADD.FTZ R17, R17, R56 ;  /* 0x0000003811117221 */ /* 0x000fe20000010000 */
[----:B------:R-:W-:-:S04]  /*0bd0*/  FSETP.GTU.FTZ.AND P2, PT, R18, 20, PT ;  /* 0x41a000001200780b */ /* 0x000fc80003f5c000 */
[----:B------:R-:W-:Y:S01]  /*0be0*/  FSETP.GTU.FTZ.AND P1, PT, R17, 20, PT ;  /* 0x41a000001100780b */ /* 0x000fe20003f3c000 */
[----:B--2---:R0:W-:Y:S01]  /*0bf0*/  STS.64 [R31.X8], R6 ;  /* 0x000000061f007388 */ /* 0x0041e20000008a00 */
[----:B------:R-:W-:-:S06]  /*0c00*/  NOP ;  /* 0x0000000000007918 */ /* 0x000fcc0000000000 */
[----:B------:R1:W2:Y:S01]  /*0c10*/  LDS.64 R4, [R31.X8] ;  /* 0x000000001f047984 */ /* 0x0002a20000008a00 */
[----:B0-----:R-:W-:Y:S01]  /*0c20*/  HADD2.F32 R7, -RZ, R0.H0_H0 ;  /* 0x20000000ff077230 */ /* 0x001fe20000004100 */
[----:B------:R-:W-:-:S04]  /*0c30*/  LEA R6, P0, R8, c[0x0][0x268], 0x1 ;  /* 0x00009a0008067a11 */ /* 0x000fc800078008ff */
[----:B------:R-:W-:Y:S01]  /*0c40*/  FADD.FTZ R16, R7, R56 ;  /* 0x0000003807107221 */ /* 0x000fe20000010000 */
[----:B------:R-:W-:Y:S02]  /*0c50*/  LEA.HI.X R7, R8, c[0x0][0x26c], R9, 0x1, P0 ;  /* 0x00009b0008077a11 */ /* 0x000fe400000f0c09 */
[----:B------:R-:W-:Y:S02]  /*0c60*/  FSETP.GTU.FTZ.AND P0, PT, R19, 20, PT ;  /* 0x41a000001300780b */ /* 0x000fe40003f1c000 */
[----:B------:R-:W-:Y:S01]  /*0c70*/  FSETP.GTU.FTZ.AND P3, PT, R16, 20, PT ;  /* 0x41a000001000780b */ /* 0x000fe20003f7c000 */
[----:B------:R-:W-:Y:S01]  /*0c80*/  IMAD.WIDE R6, R49, 0x8, R6 ;  /* 0x0000000831067825 */ /* 0x000fe200078e0206 */
[----:B------:R-:W-:Y:S06]  /*0c90*/  @P2 BRA `(.L_x_14384) ;  /* 0x000001f000002947 */ /* 0x000fec0003800000 */
        /* <DEDUP_REMOVED lines=31> */
.L_x_14384:
[----:B-1----:R-:W-:Y:S05]  /*0e90*/  BSYNC B0 ;  /* 0x0000000000007941 */ /* 0x002fea0003800000 */
.L_x_14383:
        /* <DEDUP_REMOVED lines=33> */
.L_x_14386:
[----:B------:R-:W-:Y:S05]  /*10b0*/  BSYNC B0 ;  /* 0x0000000000007941 */ /* 0x000fea0003800000 */
.L_x_14385:
        /* <DEDUP_REMOVED lines=33> */
.L_x_14388:
[----:B------:R-:W-:Y:S05]  /*12d0*/  BSYNC B0 ;  /* 0x0000000000007941 */ /* 0x000fea0003800000 */
.L_x_14387:
        /* <DEDUP_REMOVED lines=33> */
.L_x_14390:
[----:B------:R-:W-:Y:S05]  /*14f0*/  BSYNC B0 ;  /* 0x0000000000007941 */ /* 0x000fea0003800000 */
.L_x_14389:
        /* <DEDUP_REMOVED lines=18> */
[----:B--2---:R-:W-:Y:S01]  /*1620*/  HADD2.F32 R13, -RZ, R5.H0_H0 ;  /* 0x20000005ff0d7230 */ /* 0x004fe20000004100 */
[----:B------:R-:W-:-:S04]  /*1630*/  ISETP.NE.U32.AND P0, PT, RZ, c[0x0][0x270], PT ;  /* 0x00009c00ff007a0c */ /* 0x000fc80003f05070 */
[----:B------:R-:W-:Y:S02]  /*1640*/  ISETP.NE.AND.EX P0, PT, RZ, c[0x0][0x274], PT, P0 ;  /* 0x00009d00ff007a0c */ /* 0x000fe40003f05300 */
[--C-:B0-----:R-:W-:Y:S01]  /*1650*/  SHF.R.U32.HI R60, RZ, 0x10, R15.reuse ;  /* 0x00000010ff3c7819 */ /* 0x101fe2000001160f */
[----:B------:R-:W-:Y:S01]  /*1660*/  HADD2.F32 R45, -RZ, R15.H0_H0 ;  /* 0x2000000fff2d7230 */ /* 0x000fe20000004100 */
[----:B------:R-:W-:Y:S01]  /*1670*/  SHF.R.U64 R42, R14, 0x10, R15 ;  /* 0x000000100e2a7819 */ /* 0x000fe2000000120f */
[----:B------:R-:W-:Y:S01]  /*1680*/  HADD2.F32 R15, -RZ, R14.H0_H0 ;  /* 0x2000000eff0f7230 */ /* 0x000fe20000004100 */
[----:B------:R-:W-:Y:S01]  /*1690*/  SHF.R.U32.HI R14, RZ, 0x10, R5 ;  /* 0x00000010ff0e7819 */ /* 0x000fe20000011605 */
[----:B------:R-:W-:Y:S01]  /*16a0*/  HADD2.F32 R60, -RZ, R60.H0_H0 ;  /* 0x2000003cff3c7230 */ /* 0x000fe20000004100 */
[----:B------:R-:W-:Y:S01]  /*16b0*/  FMUL.FTZ R9, R45, -1.4426950216293334961 ;  /* 0xbfb8aa3b2d097820 */ /* 0x000fe20000410000 */
[----:B------:R-:W-:Y:S01]  /*16c0*/  HADD2.F32 R42, -RZ, R42.H0_H0 ;  /* 0x2000002aff2a7230 */ /* 0x000fe20000004100 */
[----:B------:R-:W-:Y:S01]  /*16d0*/  FMUL.FTZ R0, R15, -1.4426950216293334961 ;  /* 0xbfb8aa3b0f007820 */ /* 0x000fe20000410000 */
[----:B------:R-:W-:Y:S01]  /*16e0*/  HADD2.F32 R14, -RZ, R14.H0_H0 ;  /* 0x2000000eff0e7230 */ /* 0x000fe20000004100 */
[----:B------:R-:W-:-:S02]  /*16f0*/  FMUL.FTZ R12, R60, -1.4426950216293334961 ;  /* 0xbfb8aa3b3c0c7820 */ /* 0x000fc40000410000 */
[----:B------:R-:W-:Y:S01]  /*1700*/  MUFU.EX2 R9, R9 ;  /* 0x0000000900097308 */ /* 0x000fe20000000800 */
[----:B------:R-:W-:-:S07]  /*1710*/  FMUL.FTZ R8, R42, -1.4426950216293334961 ;  /* 0xbfb8aa3b2a087820 */ /* 0x000fce0000410000 */
[----:B------:R-:W-:Y:S08]  /*1720*/  MUFU.EX2 R12, R12 ;  /* 0x0000000c000c7308 */ /* 0x000ff00000000800 */
[----:B------:R-:W-:Y:S08]  /*1730*/  MUFU.EX2 R8, R8 ;  /* 0x0000000800087308 */ /* 0x000ff00000000800 */
[----:B------:R-:W0:Y:S02]  /*1740*/  MUFU.EX2 R0, R0 ;  /* 0x0000000000007308 */ /* 0x000e240000000800 */
[----:B0-----:R-:W-:-:S06]  /*1750*/  FADD.FTZ R0, R0, 1 ;  /* 0x3f80000000007421 */ /* 0x001fcc0000010000 */
[----:B------:R0:W1:Y:S02]  /*1760*/  MUFU.RCP R40, R0 ;  /* 0x0000000000287308 */ /* 0x0000640000001000 */
[----:B0-----:R-:W-:Y:S01]  /*1770*/  HADD2.F32 R0, -RZ, R4.H0_H0 ;  /* 0x20000004ff007230 */ /* 0x001fe20000004100 */
[----:B---3--:R0:W-:Y:S01]  /*1780*/  STS.64 [R31.X8], R10 ;  /* 0x0000000a1f007388 */ /* 0x0081e20000008a00 */
[----:B------:R-:W-:-:S06]  /*1790*/  NOP ;  /* 0x0000000000007918 */ /* 0x000fcc0000000000 */
[----:B------:R-:W2:Y:S01]  /*17a0*/  LDS.64 R6, [R31.X8] ;  /* 0x000000001f067984 */ /* 0x000ea20000008a00 */
[----:B0-----:R-:W-:Y:S02]  /*17b0*/  FADD.FTZ R10, R9, 1 ;  /* 0x3f800000090a7421 */ /* 0x001fe40000010000 */
[----:B------:R-:W-:Y:S01]  /*17c0*/  FADD.FTZ R11, R12, 1 ;  /* 0x3f8000000c0b7421 */ /* 0x000fe20000010000 */
[----:B------:R-:W-:Y:S01]  /*17d0*/  SHF.R.U64 R12, R4, 0x10, R5 ;  /* 0x00000010040c7819 */ /* 0x000fe20000001205 */
[----:B------:R-:W0:Y:S01]  /*17e0*/  MUFU.RCP R46, R10 ;  /* 0x0000000a002e7308 */ /* 0x000e220000001000 */
[----:B------:R-:W-:Y:S02]  /*17f0*/  FADD.FTZ R9, R8, 1 ;  /* 0x3f80000008097421 */ /* 0x000fe40000010000 */
[----:B-1----:R-:W-:Y:S01]  /*1800*/  FADD.FTZ R4, -R40, 1 ;  /* 0x3f80000028047421 */ /* 0x002fe20000010100 */
[----:B------:R-:W-:-:S03]  /*1810*/  HADD2.F32 R12, -RZ, R12.H0_H0 ;  /* 0x2000000cff0c7230 */ /* 0x000fc60000004100 */
[C---:B------:R-:W-:Y:S01]  /*1820*/  FFMA.FTZ R4, R15.reuse, R4, 1 ;  /* 0x3f8000000f047423 */ /* 0x040fe20000010004 */
[----:B------:R-:W1:Y:S01]  /*1830*/  MUFU.RCP R61, R11 ;  /* 0x0000000b003d7308 */ /* 0x000e620000001000 */
[----:B------:R-:W-:-:S07]  /*1840*/  FMUL.FTZ R15, R15, R40 ;  /* 0x000000280f0f7220 */ /* 0x000fce0000410000 */
[----:B------:R3:W4:Y:S01]  /*1850*/  MUFU.RCP R43, R9 ;  /* 0x00000009002b7308 */ /* 0x0007220000001000 */
[----:B0-----:R-:W-:-:S04]  /*1860*/  FADD.FTZ R8, -R46, 1 ;  /* 0x3f8000002e087421 */ /* 0x001fc80000010100 */
[----:B------:R-:W-:Y:S01]  /*1870*/  FFMA.FTZ R8, R45, R8, 1 ;  /* 0x3f8000002d087423 */ /* 0x000fe20000010008 */
[--C-:B--2---:R-:W-:Y:S01]  /*1880*/  SHF.R.U32.HI R62, RZ, 0x10, R7.reuse ;  /* 0x00000010ff3e7819 */ /* 0x104fe20000011607 */
[----:B------:R-:W-:Y:S01]  /*1890*/  HADD2.F32 R47, -RZ, R7.H0_H0 ;  /* 0x20000007ff2f7230 */ /* 0x000fe20000004100 */
[----:B------:R-:W-:Y:S01]  /*18a0*/  SHF.R.U64 R44, R6, 0x10, R7 ;  /* 0x00000010062c7819 */ /* 0x000fe20000001207 */
[----:B-1----:R-:W-:Y:S01]  /*18b0*/  FADD.FTZ R7, -R61, 1 ;  /* 0x3f8000003d077421 */ /* 0x002fe20000010100 */
[----:B------:R-:W-:Y:S02]  /*18c0*/  HADD2.F32 R41, -RZ, R6.H0_H0 ;  /* 0x20000006ff297230 */ /* 0x000fe40000004100 */
[----:B------:R-:W-:Y:S01]  /*18d0*/  HADD2.F32 R62, -RZ, R62.H0_H0 ;  /* 0x2000003eff3e7230 */ /* 0x000fe20000004100 */
[----:B------:R-:W-:Y:S01]  /*18e0*/  FMUL.FTZ R5, R13, R47 ;  /* 0x0000002f0d057220 */ /* 0x000fe20000410000 */
[----:B------:R-:W-:Y:S01]  /*18f0*/  HADD2.F32 R44, -RZ, R44.H0_H0 ;  /* 0x2000002cff2c7230 */ /* 0x000fe20000004100 */
[----:B------:R-:W-:-:S02]  /*1900*/  FFMA.FTZ R7, R60, R7, 1 ;  /* 0x3f8000003c077423 */ /* 0x000fc40000010007 */
[----:B------:R-:W-:Y:S02]  /*1910*/  FMUL.FTZ R5, R46, R5 ;  /* 0x000000052e057220 */ /* 0x000fe40000410000 */
[----:B------:R-:W-:Y:S02]  /*1920*/  FMUL.FTZ R10, R14, R62 ;  /* 0x0000003e0e0a7220 */ /* 0x000fe40000410000 */
[----:B---3--:R-:W-:Y:S02]  /*1930*/  FMUL.FTZ R9, R5, R8 ;  /* 0x0000000805097220 */ /* 0x008fe40000410000 */
[----:B------:R-:W-:Y:S02]  /*1940*/  FMUL.FTZ R10, R61, R10 ;  /* 0x0000000a3d0a7220 */ /* 0x000fe40000410000 */
[----:B----4-:R-:W-:Y:S01]  /*1950*/  FADD.FTZ R5, -R43, 1 ;  /* 0x3f8000002b057421 */ /* 0x010fe20000010100 */
[----:B------:R-:W-:Y:S01]  /*1960*/  F2F.F16.F32 R63, R9 ;  /* 0x00000009003f7304 */ /* 0x000fe20000200800 */
[----:B------:R-:W-:-:S02]  /*1970*/  FMUL.FTZ R8, R12, R44 ;  /* 0x0000002c0c087220 */ /* 0x000fc40000410000 */
[----:B------:R-:W-:Y:S02]  /*1980*/  FMUL.FTZ R11, R10, R7 ;  /* 0x000000070a0b7220 */ /* 0x000fe40000410000 */
[----:B------:R-:W-:Y:S02]  /*1990*/  FFMA.FTZ R7, R42, R5, 1 ;  /* 0x3f8000002a077423 */ /* 0x000fe40000010005 */
[----:B------:R-:W-:Y:S01]  /*19a0*/  FMUL.FTZ R8, R43, R8 ;  /* 0x000000082b087220 */ /* 0x000fe20000410000 */
[----:B------:R-:W0:Y:S01]  /*19b0*/  F2F.F16.F32 R6, R11 ;  /* 0x0000000b00067304 */ /* 0x000e220000200800 */
[----:B------:R-:W-:Y:S02]  /*19c0*/  FMUL.FTZ R5, R0, R41 ;  /* 0x0000002900057220 */ /* 0x000fe40000410000 */
[----:B------:R-:W-:Y:S02]  /*19d0*/  FMUL.FTZ R8, R8, R7 ;  /* 0x0000000708087220 */ /* 0x000fe40000410000 */
[----:B------:R-:W-:-:S02]  /*19e0*/  FMUL.FTZ R5, R40, R5 ;  /* 0x0000000528057220 */ /* 0x000fc40000410000 */
[----:B------:R-:W-:Y:S02]  /*19f0*/  FMUL.FTZ R0, R0, R15 ;  /* 0x0000000f00007220 */ /* 0x000fe40000410000 */
[----:B------:R-:W1:Y:S01]  /*1a00*/  F2F.F16.F32 R8, R8 ;  /* 0x0000000800087304 */ /* 0x000e620000200800 */
[----:B------:R-:W-:Y:S02]  /*1a10*/  FMUL.FTZ R10, R5, R4 ;  /* 0x00000004050a7220 */ /* 0x000fe40000410000 */
[----:B------:R-:W-:Y:S02]  /*1a20*/  FMUL.FTZ R46, R45, R46 ;  /* 0x0000002e2d2e7220 */ /* 0x000fe40000410000 */
[----:B------:R-:W-:Y:S01]  /*1a30*/  FMUL.FTZ R43, R42, R43 ;  /* 0x0000002b2a2b7220 */ /* 0x000fe20000410000 */
[----:B0-----:R-:W-:Y:S02]  /*1a40*/  PRMT R63, R63, 0x5410, R6 ;  /* 0x000054103f3f7816 */ /* 0x001fe40000000006 */
[----:B------:R0:W2:Y:S01]  /*1a50*/  F2F.F16.F32 R9, R10 ;  /* 0x0000000a00097304 */ /* 0x0000a20000200800 */
[----:B------:R-:W-:-:S02]  /*1a60*/  FMUL.FTZ R61, R60, R61 ;  /* 0x0000003d3c3d7220 */ /* 0x000fc40000410000 */
[----:B-1----:R-:W-:-:S04]  /*1a70*/  IMAD.WIDE.U32 R4, R8, 0x10000, RZ ;  /* 0x0001000008047825 */ /* 0x002fc800078e00ff */
[----:B0-----:R-:W-:Y:S01]  /*1a80*/  IMAD R10, R58, c[0x0][0x2f0], RZ ;  /* 0x0000bc003a0a7a24 */ /* 0x001fe200078e02ff */
[----:B------:R-:W-:Y:S02]  /*1a90*/  LOP3.LUT R7, R63, R5, RZ, 0xfc, !PT ;  /* 0x000000053f077212 */ /* 0x000fe400078efcff */
[----:B--2---:R-:W-:Y:S01]  /*1aa0*/  LOP3.LUT R6, R4, R9, RZ, 0xfc, !PT ;  /* 0x0000000904067212 */ /* 0x004fe200078efcff */
[----:B------:R-:W-:Y:S01]  /*1ab0*/  BAR.SYNC.DEFER_BLOCKING 0x0 ;  /* 0x0000000000007b1d */ /* 0x000fe20000010000 */
[----:B------:R-:W-:-:S04]  /*1ac0*/  IMAD R4, R54, c[0x0][0x2e8], RZ ;  /* 0x0000ba0036047a24 */ /* 0x000fc800078e02ff */
[C---:B------:R-:W-:Y:S02]  /*1ad0*/  IMAD R11, R55.reuse, c[0x0][0x2ec], R4 ;  /* 0x0000bb00370b7a24 */ /* 0x040fe400078e0204 */
[----:B------:R-:W-:-:S05]  /*1ae0*/  IMAD.WIDE.U32 R4, R55, c[0x0][0x2e8], R2 ;  /* 0x0000ba0037047a25 */ /* 0x000fca00078e0002 */
[----:B------:R-:W-:Y:S01]  /*1af0*/  IADD3 R5, R5, R11, RZ ;  /* 0x0000000b05057210 */ /* 0x000fe20007ffe0ff */
[----:B------:R-:W-:-:S04]  /*1b00*/  IMAD R11, R59, c[0x0][0x2f4], R10 ;  /* 0x0000bd003b0b7a24 */ /* 0x000fc800078e020a */
[----:B------:R-:W-:-:S05]  /*1b10*/  IMAD.WIDE.U32 R4, R59, c[0x0][0x2f0], R4 ;  /* 0x0000bc003b047a25 */ /* 0x000fca00078e0004 */
[----:B------:R-:W-:Y:S01]  /*1b20*/  IADD3 R5, R5, R11, RZ ;  /* 0x0000000b05057210 */ /* 0x000fe20007ffe0ff */
[----:B------:R0:W-:Y:S01]  /*1b30*/  STS.64 [R31.X8], R6 ;  /* 0x000000061f007388 */ /* 0x0001e20000008a00 */
[----:B------:R-:W-:-:S06]  /*1b40*/  NOP ;  /* 0x0000000000007918 */ /* 0x000fcc0000000000 */
[----:B------:R-:W1:Y:S01]  /*1b50*/  LDS.64 R8, [R31.X8] ;  /* 0x000000001f087984 */ /* 0x000e620000008a00 */
[----:B------:R-:W-:-:S04]  /*1b60*/  LEA R10, P1, R4, c[0x0][0x338], 0x1 ;  /* 0x0000ce00040a7a11 */ /* 0x000fc800078208ff */
[----:B------:R-:W-:Y:S01]  /*1b70*/  LEA.HI.X R11, R4, c[0x0][0x33c], R5, 0x1, P1 ;  /* 0x0000cf00040b7a11 */ /* 0x000fe200008f0c05 */
[----:B------:R-:W-:Y:S01]  /*1b80*/  HADD2.F32 R4, -RZ, R94.H0_H0 ;  /* 0x2000005eff047230 */ /* 0x000fe20000004100 */
[----:B0-----:R-:W-:Y:S01]  /*1b90*/  SHF.R.U64 R7, R94, 0x10, R95 ;  /* 0x000000105e077819 */ /* 0x001fe2000000125f */
[----:B------:R-:W-:Y:S02]  /*1ba0*/  FMUL.FTZ R6, R12, R43 ;  /* 0x0000002b0c067220 */ /* 0x000fe40000410000 */
[----:B------:R-:W-:Y:S02]  /*1bb0*/  IMAD.WIDE R10, R49, 0x8, R10 ;  /* 0x00000008310a7825 */ /* 0x000fe400078e020a */
[----:B------:R-:W-:Y:S02]  /*1bc0*/  HADD2.F32 R7, -RZ, R7.H0_H0 ;  /* 0x20000007ff077230 */ /* 0x000fe40000004100 */
[----:B------:R-:W-:Y:S02]  /*1bd0*/  FFMA.FTZ R51, R0, R4, R51 ;  /* 0x0000000400337223 */ /* 0x000fe40000010033 */
[----:B------:R-:W-:Y:S01]  /*1be0*/  FMUL.FTZ R4, R13, R46 ;  /* 0x0000002e0d047220 */ /* 0x000fe20000410000 */
[----:B-1----:R0:W-:Y:S01]  /*1bf0*/  STG.E.64 [R10.64], R8 ;  /* 0x000000080a007986 */ /* 0x0021e2000c101b0a */
[----:B------:R-:W-:Y:S05]  /*1c00*/  @!P0 BRA `(.L_x_14391) ;  /* 0x000001c000008947 */ /* 0x000fea0003800000 */
[----:B------:R-:W-:Y:S01]  /*1c10*/  FMUL.FTZ R46, R46, R47 ;  /* 0x0000002f2e2e7220 */ /* 0x000fe20000410000 */
[----:B------:R-:W-:Y:S01]  /*1c20*/  BAR.SYNC.DEFER_BLOCKING 0x0 ;  /* 0x0000000000007b1d */ /* 0x000fe20000010000 */
[----:B------:R-:W-:-:S02]  /*1c30*/  FMUL.FTZ R43, R43, R44 ;  /* 0x0000002c2b2b7220 */ /* 0x000fc40000410000 */
[----:B------:R-:W-:Y:S02]  /*1c40*/  FMUL.FTZ R62, R61, R62 ;  /* 0x0000003e3d3e7220 */ /* 0x000fe40000410000 */
[----:B------:R-:W-:Y:S01]  /*1c50*/  FMUL.FTZ R15, R15, R41 ;  /* 0x000000290f0f7220 */ /* 0x000fe20000410000 */
[----:B0-----:R-:W0:Y:S01]  /*1c60*/  F2F.F16.F32 R8, R43 ;  /* 0x0000002b00087304 */ /* 0x001e220000200800 */
[----:B------:R-:W-:Y:S02]  /*1c70*/  IMAD R12, R54, c[0x0][0x210], RZ ;  /* 0x00008400360c7a24 */ /* 0x000fe400078e02ff */
[----:B------:R-:W-:-:S05]  /*1c80*/  IMAD.WIDE.U32 R2, R55, c[0x0][0x210], R2 ;  /* 0x0000840037027a25 */ /* 0x000fca00078e0002 */
[----:B------:R-:W-:Y:S08]  /*1c90*/  F2F.F16.F32 R46, R46 ;  /* 0x0000002e002e7304 */ /* 0x000ff00000200800 */
[----:B------:R-:W1:Y:S01]  /*1ca0*/  F2F.F16.F32 R5, R62 ;  /* 0x0000003e00057304 */ /* 0x000e620000200800 */
[----:B0-----:R-:W-:-:S07]  /*1cb0*/  IMAD.WIDE.U32 R8, R8, 0x10000, RZ ;  /* 0x0001000008087825 */ /* 0x001fce00078e00ff */
[----:B------:R-:W0:Y:S01]  /*1cc0*/  F2F.F16.F32 R15, R15 ;  /* 0x0000000f000f7304 */ /* 0x000e220000200800 */
[----:B-1----:R-:W-:-:S04]  /*1cd0*/  PRMT R5, R46, 0x5410, R5 ;  /* 0x000054102e057816 */ /* 0x002fc80000000005 */
[----:B------:R-:W-:Y:S01]  /*1ce0*/  LOP3.LUT R11, R5, R9, RZ, 0xfc, !PT ;  /* 0x00000009050b7212 */ /* 0x000fe200078efcff */
[----:B------:R-:W-:Y:S02]  /*1cf0*/  IMAD R5, R55, c[0x0][0x214], R12 ;  /* 0x0000850037057a24 */ /* 0x000fe400078e020c */
[----:B------:R-:W-:Y:S01]  /*1d00*/  IMAD R12, R58, c[0x0][0x218], RZ ;  /* 0x000086003a0c7a24 */ /* 0x000fe200078e02ff */
[----:B0-----:R-:W-:Y:S02]  /*1d10*/  LOP3.LUT R10, R8, R15, RZ, 0xfc, !PT ;  /* 0x0000000f080a7212 */ /* 0x001fe400078efcff */
[----:B------:R-:W-:Y:S01]  /*1d20*/  IADD3 R3, R3, R5, RZ ;  /* 0x0000000503037210 */ /* 0x000fe20007ffe0ff */
[----:B------:R-:W-:Y:S02]  /*1d30*/  IMAD R5, R59, c[0x0][0x21c], R12 ;  /* 0x000087003b057a24 */ /* 0x000fe400078e020c */
[----:B------:R0:W-:Y:S01]  /*1d40*/  STS.64 [R31.X8], R10 ;  /* 0x0000000a1f007388 */ /* 0x0001e20000008a00 */
[----:B------:R-:W-:-:S06]  /*1d50*/  NOP ;  /* 0x0000000000007918 */ /* 0x000fcc0000000000 */
[----:B------:R-:W1:Y:S01]  /*1d60*/  LDS.64 R8, [R31.X8] ;  /* 0x000000001f087984 */ /* 0x000e620000008a00 */
[----:B------:R-:W-:-:S05]  /*1d70*/  IMAD.WIDE.U32 R2, R59, c[0x0][0x218], R2 ;  /* 0x000086003b027a25 */ /* 0x000fca00078e0002 */
[----:B------:R-:W-:Y:S02]  /*1d80*/  IADD3 R3, R3, R5, RZ ;  /* 0x0000000503037210 */ /* 0x000fe40007ffe0ff */
[----:B0-----:R-:W-:-:S04]  /*1d90*/  LEA R10, P0, R2, c[0x0][0x270], 0x1 ;  /* 0x00009c00020a7a11 */ /* 0x001fc800078008ff */
[----:B------:R-:W-:-:S05]  /*1da0*/  LEA.HI.X R11, R2, c[0x0][0x274], R3, 0x1, P0 ;  /* 0x00009d00020b7a11 */ /* 0x000fca00000f0c03 */
[----:B------:R-:W-:-:S05]  /*1db0*/  IMAD.WIDE R2, R49, 0x8, R10 ;  /* 0x0000000831027825 */ /* 0x000fca00078e020a */
[----:B-1----:R0:W-:Y:S02]  /*1dc0*/  STG.E.64 [R2.64], R8 ;  /* 0x0000000802007986 */ /* 0x0021e4000c101b0a */
.L_x_14391:
[----:B------:R-:W-:Y:S01]  /*1dd0*/  MOV R5, c[0x0][0x16c] ;  /* 0x00005b0000057a02 */ /* 0x000fe20000000f00 */
[----:B0-----:R-:W-:Y:S01]  /*1de0*/  HADD2.F32 R2, -RZ, R95.H0_H0 ;  /* 0x2000005fff027230 */ /* 0x001fe20000004100 */
[----:B------:R-:W-:Y:S01]  /*1df0*/  SHF.R.U32.HI R3, RZ, 0x10, R95 ;  /* 0x00000010ff037819 */ /* 0x000fe2000001165f */
[----:B------:R-:W-:Y:S01]  /*1e00*/  FFMA.FTZ R7, R6, R7, R51 ;  /* 0x0000000706077223 */ /* 0x000fe20000010033 */
[----:B------:R-:W-:Y:S01]  /*1e10*/  ISETP.GE.AND P0, PT, R5, 0x1, PT ;  /* 0x000000010500780c */ /* 0x000fe20003f06270 */
[----:B------:R-:W-:Y:S01]  /*1e20*/  FMUL.FTZ R46, R14, R61 ;  /* 0x0000003d0e2e7220 */ /* 0x000fe20000410000 */
[----:B------:R-:W-:Y:S01]  /*1e30*/  BAR.SYNC.DEFER_BLOCKING 0x0 ;  /* 0x0000000000007b1d */ /* 0x000fe20000010000 */
[----:B------:R-:W-:Y:S01]  /*1e40*/  HADD2.F32 R51, -RZ, R3.H0_H0 ;  /* 0x20000003ff337230 */ /* 0x000fe20000004100 */
[----:B------:R-:W-:Y:S01]  /*1e50*/  FFMA.FTZ R7, R4, R2, R7 ;  /* 0x0000000204077223 */ /* 0x000fe20000010007 */
[----:B------:R-:W-:Y:S01]  /*1e60*/  CS2R R14, SRZ ;  /* 0x00000000000e7805 */ /* 0x000fe2000001ff00 */
[----:B------:R-:W-:Y:S01]  /*1e70*/  CS2R R12, SRZ ;  /* 0x00000000000c7805 */ /* 0x000fe2000001ff00 */
[----:B------:R-:W-:-:S02]  /*1e80*/  FMUL.FTZ R11, R0, R57 ;  /* 0x00000039000b7220 */ /* 0x000fc40000410000 */
[----:B------:R-:W-:Y:S02]  /*1e90*/  FFMA.FTZ R51, R46, R51, R7 ;  /* 0x000000332e337223 */ /* 0x000fe40000010007 */
[-C--:B------:R-:W-:Y:S02]  /*1ea0*/  FMUL.FTZ R10, R4, R57.reuse ;  /* 0x00000039040a7220 */ /* 0x080fe40000410000 */
[-C--:B------:R-:W-:Y:S02]  /*1eb0*/  FMUL.FTZ R9, R6, R57.reuse ;  /* 0x0000003906097220 */ /* 0x080fe40000410000 */
[----:B------:R-:W-:Y:S01]  /*1ec0*/  FMUL.FTZ R8, R46, R57 ;  /* 0x000000392e087220 */ /* 0x000fe20000410000 */
[----:B------:R-:W-:Y:S05]  /*1ed0*/  @!P0 BRA `(.L_x_14392) ;  /* 0x000035f000008947 */ /* 0x000fea0003800000 */
[----:B------:R-:W-:Y:S01]  /*1ee0*/  MOV R42, c[0x0][0x29c] ;  /* 0x0000a700002a7a02 */ /* 0x000fe20000000f00 */
[----:B------:R-:W-:Y:S01]  /*1ef0*/  HFMA2.MMA R15, -RZ, RZ, 0, 0 ;  /* 0x00000000ff0f7435 */ /* 0x000fe200000001ff */
[----:B------:R-:W-:Y:S01]  /*1f00*/  MOV R3, c[0x0][0x298] ;  /* 0x0000a60000037a02 */ /* 0x000fe20000000f00 */
[----:B------:R-:W-:Y:S01]  /*1f10*/  FADD.FTZ R6, R6, R6 ;  /* 0x0000000606067221 */ /* 0x000fe20000010000 */
[----:B------:R-:W-:-:S02]  /*1f20*/  MOV R44, c[0x0][0x2bc] ;  /* 0x0000af00002c7a02 */ /* 0x000fc40000000f00 */
[----:B------:R-:W-:Y:S02]  /*1f30*/  SHF.R.U32.HI R40, RZ, 0x1, R42 ;  /* 0x00000001ff287819 */ /* 0x000fe4000001162a */
[----:B------:R-:W-:Y:S02]  /*1f40*/  MOV R7, c[0x0][0x2b8] ;  /* 0x0000ae0000077a02 */ /* 0x000fe40000000f00 */
[----:B------:R-:W-:Y:S01]  /*1f50*/  SHF.R.U32.HI R2, RZ, 0x1, R44 ;  /* 0x00000001ff027819 */ /* 0x000fe2000001162c */
[-C--:B------:R-:W-:Y:S01]  /*1f60*/  IMAD R5, R40, R55.reuse, RZ ;  /* 0x0000003728057224 */ /* 0x080fe200078e02ff */
[----:B------:R-:W-:Y:S01]  /*1f70*/  SHF.R.U64 R3, R3, 0x1, R42 ;  /* 0x0000000103037819 */ /* 0x000fe2000000122a */
[----:B------:R-:W-:Y:S01]  /*1f80*/  IMAD R42, R52, c[0x0][0x2a0], RZ ;  /* 0x0000a800342a7a24 */ /* 0x000fe200078e02ff */
[----:B------:R-:W-:Y:S01]  /*1f90*/  SHF.R.U64 R40, R7, 0x1, R44 ;  /* 0x0000000107287819 */ /* 0x000fe2000000122c */
[----:B------:R-:W-:Y:S02]  /*1fa0*/  IMAD R7, R2, R55, RZ ;  /* 0x0000003702077224 */ /* 0x000fe400078e02ff */
[----:B------:R-:W-:-:S02]  /*1fb0*/  IMAD R5, R54, R3, R5 ;  /* 0x0000000336057224 */ /* 0x000fc400078e0205 */
        /* <DEDUP_REMOVED lines=12> */
[----:B------:R-:W-:Y:S01]  /*2080*/  IADD3 R3, R43, R7, RZ ;  /* 0x000000072b037210 */ /* 0x000fe20007ffe0ff */
[----:B------:R-:W-:Y:S01]  /*2090*/  FADD.FTZ R7, R0, R0 ;  /* 0x0000000000077221 */ /* 0x000fe20000010000 */
[----:B------:R-:W-:Y:S02]  /*20a0*/  LEA R44, P1, R42, c[0x0][0x320], 0x3 ;  /* 0x0000c8002a2c7a11 */ /* 0x000fe400078218ff */
[----:B------:R-:W-:Y:S02]  /*20b0*/  LEA.HI.X R41, R2, c[0x0][0x31c], R5, 0x3, P0 ;  /* 0x0000c70002297a11 */ /* 0x000fe400000f1c05 */
[----:B------:R-:W-:Y:S02]  /*20c0*/  MOV R5, c[0x0][0x174] ;  /* 0x00005d0000057a02 */ /* 0x000fe40000000f00 */
[----:B------:R-:W-:Y:S01]  /*20d0*/  LEA.HI.X R45, R42, c[0x0][0x324], R3, 0x3, P1 ;  /* 0x0000c9002a2d7a11 */ /* 0x000fe200008f1c03 */
[----:B------:R-:W-:Y:S01]  /*20e0*/  IMAD.WIDE.U32 R2, R49, 0x4, R40 ;  /* 0x0000000431027825 */ /* 0x000fe200078e0028 */
[----:B------:R-:W-:-:S02]  /*20f0*/  LEA R5, R5, UR4, 0x8 ;  /* 0x0000000405057c11 */ /* 0x000fc4000f8e40ff */
[----:B------:R-:W-:Y:S01]  /*2100*/  MOV R0, RZ ;  /* 0x000000ff00007202 */ /* 0x000fe20000000f00 */
[----:B------:R-:W-:-:S04]  /*2110*/  IMAD.WIDE.U32 R40, R49, 0x4, R44 ;  /* 0x0000000431287825 */ /* 0x000fc800078e002c */
[----:B------:R-:W-:-:S04]  /*2120*/  IMAD.WIDE R2, R5, 0x4, R2 ;  /* 0x0000000405027825 */ /* 0x000fc800078e0202 */
[----:B------:R-:W-:Y:S01]  /*2130*/  IMAD.WIDE R40, R5, 0x4, R40 ;  /* 0x0000000405287825 */ /* 0x000fe200078e0228 */
[C---:B------:R-:W-:Y:S02]  /*2140*/  IADD3 R92, P0, R2.reuse, -0x380, RZ ;  /* 0xfffffc80025c7810 */ /* 0x040fe40007f1e0ff */
[----:B------:R-:W-:Y:S01]  /*2150*/  IADD3 R90, P1, R2, -0x300, RZ ;  /* 0xfffffd00025a7810 */ /* 0x000fe20007f3e0ff */
[----:B------:R-:W-:Y:S01]  /*2160*/  FADD.FTZ R5, R4, R4 ;  /* 0x0000000404057221 */ /* 0x000fe20000010000 */
[----:B------:R-:W-:Y:S01]  /*2170*/  IADD3 R88, P2, R2, -0x280, RZ ;  /* 0xfffffd8002587810 */ /* 0x000fe20007f5e0ff */
[----:B------:R-:W-:Y:S01]  /*2180*/  FADD.FTZ R4, R46, R46 ;  /* 0x0000002e2e047221 */ /* 0x000fe20000010000 */
        /* <DEDUP_REMOVED lines=26> */
.L_x_14423:
        /* <DEDUP_REMOVED lines=160> */
.L_x_14394:
[----:B01----:R-:W-:Y:S05]  /*2d30*/  BSYNC B0 ;  /* 0x0000000000007941 */ /* 0x003fea0003800000 */
.L_x_14393:
        /* <DEDUP_REMOVED lines=174> */
.L_x_14396:
[----:B-1----:R-:W-:Y:S05]  /*3820*/  BSYNC B0 ;  /* 0x0000000000007941 */ /* 0x002fea0003800000 */
.L_x_14395:
        /* <DEDUP_REMOVED lines=19> */
.L_x_14398:
[----:B------:R-:W-:Y:S05]  /*3960*/  BSYNC B0 ;  /* 0x0000000000007941 */ /* 0x000fea0003800000 */
.L_x_14397:
        /* <DEDUP_REMOVED lines=17> */
.L_x_14400:
[----:B------:R-:W-:Y:S05]  /*3a80*/  BSYNC B0 ;  /* 0x0000000000007941 */ /* 0x000fea0003800000 */
.L_x_14399:
        /* <DEDUP_REMOVED lines=17> */
.L_x_14402:
[----:B------:R-:W-:Y:S05]  /*3ba0*/  BSYNC B0 ;  /* 0x0000000000007941 */ /* 0x000fea0003800000 */
.L_x_14401:
        /* <DEDUP_REMOVED lines=19> */
.L_x_14404:
[----:B------:R-:W-:Y:S05]  /*3ce0*/  BSYNC B0 ;  /* 0x0000000000007941 */ /* 0x000fea0003800000 */
.L_x_14403:
        /* <DEDUP_REMOVED lines=212> */
.L_x_14406:
[----:B01234-:R-:W-:Y:S05]  /*4a30*/  BSYNC B0 ;  /* 0x0000000000007941 */ /* 0x01ffea0003800000 */
.L_x_14405:
        /* <DEDUP_REMOVED lines=18> */
.L_x_14408:
[----:B------:R-:W-:Y:S05]  /*4b60*/  BSYNC B0 ;  /* 0x0000000000007941 */ /* 0x000fea0003800000 */
.L_x_14407:
        /* <DEDUP_REMOVED lines=9> */
.L_x_14410:
[----:B------:R-:W-:Y:S05]  /*4c00*/  BSYNC B0 ;  /* 0x0000000000007941 */ /* 0x000fea0003800000 */
.L_x_14409:
        /* <DEDUP_REMOVED lines=9> */
.L_x_14412:
[----:B------:R-:W-:Y:S05]  /*4ca0*/  BSYNC B0 ;  /* 0x0000000000007941 */ /* 0x000fea0003800000 */
.L_x_14411:
        /* <DEDUP_REMOVED lines=9> */
.L_x_14414:
[----:B------:R-:W-:Y:S05]  /*4d40*/  BSYNC B0 ;  /* 0x0000000000007941 */ /* 0x000fea0003800000 */
.L_x_14413:
        /* <DEDUP_REMOVED lines=9> */
.L_x_14416:
[----:B------:R-:W-:Y:S05]  /*4de0*/  BSYNC B0 ;  /* 0x0000000000007941 */ /* 0x000fea0003800000 */
.L_x_14415:
        /* <DEDUP_REMOVED lines=9> */
.L_x_14418:
[----:B------:R-:W-:Y:S05]  /*4e80*/  BSYNC B0 ;  /* 0x0000000000007941 */ /* 0x000fea0003800000 */
.L_x_14417:
        /* <DEDUP_REMOVED lines=9> */
.L_x_14420:
[----:B------:R-:W-:Y:S05]  /*4f20*/  BSYNC B0 ;  /* 0x0000000000007941 */ /* 0x000fea0003800000 */
.L_x_14419:
        /* <DEDUP_REMOVED lines=83> */
.L_x_14422:
[----:B-1----:R-:W-:Y:S05]  /*5460*/  BSYNC B0 ;  /* 0x0000000000007941 */ /* 0x002fea0003800000 */
.L_x_14421:
[----:B------:R-:W-:Y:S02]  /*5470*/  IADD3 R2, R2, 0x1, RZ ;  /* 0x0000000102027810 */ /* 0x000fe40007ffe0ff */
[----:B------:R-:W-:Y:S02]  /*5480*/  IADD3 R3, P1, R3, 0x1, RZ ;  /* 0x0000000103037810 */ /* 0x000fe40007f3e0ff */
[----:B------:R-:W-:Y:S02]  /*5490*/  ISETP.GE.AND P0, PT, R2, c[0x0][0x16c], PT ;  /* 0x00005b0002007a0c */ /* 0x000fe40003f06270 */
[----:B------:R-:W-:-:S11]  /*54a0*/  IADD3.X R0, RZ, R0, RZ, P1, !PT ;  /* 0x00000000ff007210 */ /* 0x000fd60000ffe4ff */
[----:B------:R-:W-:Y:S01]  /*54b0*/  @P0 CALL.REL.NOINC `(.L_x_14392) ;  /* 0x0000001000000944 */ /* 0x000fe20003c00000 */
[----:B------:R-:W-:Y:S05]  /*54c0*/  BRA `(.L_x_14423) ;  /* 0xffffce6000007947 */ /* 0x000fea000383ffff */
.L_x_14392:
        /* <DEDUP_REMOVED lines=31> */
[----:B------:R-:W1:Y:S01]  /*56c0*/  @!P2 MUFU.EX2 R2, R2 ;  /* 0x000000020002a308 */ /* 0x000e620000000800 */
[----:B------:R-:W-:Y:S02]  /*56d0*/  @!P1 FMUL.FTZ R5, R3, -1.4426950216293334961 ;  /* 0xbfb8aa3b03059820 */ /* 0x000fe40000410000 */
[----:B------:R-:W-:-:S05]  /*56e0*/  @!P0 FMUL.FTZ R0, R4, -1.4426950216293334961 ;  /* 0xbfb8aa3b04008820 */ /* 0x000fca0000410000 */
[----:B------:R-:W5:Y:S01]  /*56f0*/  @!P1 MUFU.EX2 R5, R5 ;  /* 0x0000000500059308 */ /* 0x000f620000000800 */
[----:B------:R-:W-:Y:S02]  /*5700*/  @!P3 FMUL.FTZ R9, R9, -1.4426950216293334961 ;  /* 0xbfb8aa3b0909b820 */ /* 0x000fe40000410000 */
[----:B-1----:R-:W-:-:S05]  /*5710*/  @!P2 FADD.FTZ R8, R2, 1 ;  /* 0x3f8000000208a421 */ /* 0x002fca0000010000 */
[----:B------:R-:W1:Y:S01]  /*5720*/  @!P0 MUFU.EX2 R0, R0 ;  /* 0x0000000000008308 */ /* 0x000e620000000800 */
[----:B------:R-:W-:-:S05]  /*5730*/  IMAD.WIDE.U32 R2, R6, 0x10000, RZ ;  /* 0x0001000006027825 */ /* 0x000fca00078e00ff */
[----:B------:R-:W-:Y:S01]  /*5740*/  LOP3.LUT R7, R7, R3, RZ, 0xfc, !PT ;  /* 0x0000000307077212 */ /* 0x000fe200078efcff */
[----:B-----5:R-:W-:Y:S01]  /*5750*/  @!P1 FADD.FTZ R10, R5, 1 ;  /* 0x3f800000050a9421 */ /* 0x020fe20000010000 */
[----:B------:R-:W5:Y:S01]  /*5760*/  @!P2 MUFU.RCP R8, R8 ;  /* 0x000000080008a308 */ /* 0x000f620000001000 */
[----:B------:R-:W-:-:S05]  /*5770*/  LOP3.LUT R6, R2, R11, RZ, 0xfc, !PT ;  /* 0x0000000b02067212 */ /* 0x000fca00078efcff */
[----:B------:R3:W-:Y:S01]  /*5780*/  STS.64 [R31.X8], R6 ;  /* 0x000000061f007388 */ /* 0x0007e20000008a00 */
[----:B------:R-:W-:-:S06]  /*5790*/  NOP ;  /* 0x0000000000007918 */ /* 0x000fcc0000000000 */
[----:B------:R-:W4:Y:S01]  /*57a0*/  @!P3 MUFU.EX2 R9, R9 ;  /* 0x000000090009b308 */ /* 0x000f220000000800 */
[----:B------:R-:W2:Y:S01]  /*57b0*/  LDS.64 R2, [R31.X8] ;  /* 0x000000001f027984 */ /* 0x000ea20000008a00 */
[----:B-1----:R-:W-:Y:S02]  /*57c0*/  @!P0 FADD.FTZ R4, R0, 1 ;  /* 0x3f80000000048421 */ /* 0x002fe40000010000 */
[----:B-----5:R-:W-:Y:S01]  /*57d0*/  @!P2 FMUL.FTZ R13, R13, R8 ;  /* 0x000000080d0da220 */ /* 0x020fe20000410000 */
[----:B------:R-:W-:Y:S01]  /*57e0*/  SHF.L.U32 R8, R40, 0x7, RZ ;  /* 0x0000000728087819 */ /* 0x000fe200000006ff */
[----:B---3--:R-:W-:Y:S01]  /*57f0*/  IMAD R6, R58, c[0x0][0x2e0], RZ ;  /* 0x0000b8003a067a24 */ /* 0x008fe200078e02ff */
[----:B------:R-:W-:Y:S01]  /*5800*/  IADD3 R48, P2, R48, -0x100, RZ ;  /* 0xffffff0030307810 */ /* 0x000fe20007f5e0ff */
[----:B------:R-:W1:Y:S02]  /*5810*/  @!P1 MUFU.RCP R17, R10 ;  /* 0x0000000a00119308 */ /* 0x000e640000001000 */
[----:B------:R-:W-:Y:S01]  /*5820*/  IMAD R7, R59, c[0x0][0x2e4], R6 ;  /* 0x0000b9003b077a24 */ /* 0x000fe200078e0206 */
[----:B------:R-:W-:-:S05]  /*5830*/  IADD3.X R39, R39, -0x1, RZ, P2, !PT ;  /* 0xffffffff27277810 */ /* 0x000fca00017fe4ff */
[----:B------:R3:W5:Y:S01]  /*5840*/  @!P0 MUFU.RCP R18, R4 ;  /* 0x0000000400128308 */ /* 0x0007620000001000 */
[----:B----4-:R-:W-:Y:S01]  /*5850*/  @!P3 FADD.FTZ R0, R9, 1 ;  /* 0x3f8000000900b421 */ /* 0x010fe20000010000 */
[----:B------:R-:W-:Y:S01]  /*5860*/  SHF.R.S32.HI R9, RZ, 0x1f, R8 ;  /* 0x0000001fff097819 */ /* 0x000fe20000011408 */
[----:B-1----:R-:W-:-:S05]  /*5870*/  @!P1 FMUL.FTZ R14, R14, R17 ;  /* 0x000000110e0e9220 */ /* 0x002fca0000410000 */
[----:B------:R-:W1:Y:S01]  /*5880*/  @!P3 MUFU.RCP R11, R0 ;  /* 0x00000000000bb308 */ /* 0x000e620000001000 */
[----:B---3--:R-:W-:Y:S01]  /*5890*/  IMAD R4, R54, c[0x0][0x2d8], RZ ;  /* 0x0000b60036047a24 */ /* 0x008fe200078e02ff */
[----:B------:R-:W-:-:S03]  /*58a0*/  IADD3 R34, P1, R34, -0x200, RZ ;  /* 0xfffffe0022227810 */ /* 0x000fc60007f3e0ff */
[----:B------:R-:W-:Y:S01]  /*58b0*/  IMAD R17, R55, c[0x0][0x2dc], R4 ;  /* 0x0000b70037117a24 */ /* 0x000fe200078e0204 */
[----:B------:R-:W-:Y:S01]  /*58c0*/  IADD3.X R33, R33, -0x1, RZ, P1, !PT ;  /* 0xffffffff21217810 */ /* 0x000fe20000ffe4ff */
[--C-:B------:R-:W-:Y:S01]  /*58d0*/  IMAD.WIDE.U32 R4, R55, c[0x0][0x2d8], R8.reuse ;  /* 0x0000b60037047a25 */ /* 0x100fe200078e0008 */
[----:B------:R-:W3:Y:S03]  /*58e0*/  F2F.F16.F32 R0, R14 ;  /* 0x0000000e00007304 */ /* 0x000ee60000200800 */
[----:B-----5:R-:W-:Y:S01]  /*58f0*/  @!P0 FMUL.FTZ R15, R15, R18 ;  /* 0x000000120f0f8220 */ /* 0x020fe20000410000 */
[----:B------:R-:W-:Y:S01]  /*5900*/  IADD3 R5, R5, R17, RZ ;  /* 0x0000001105057210 */ /* 0x000fe20007ffe0ff */
[----:B------:R-:W-:-:S03]  /*5910*/  IMAD.WIDE.U32 R8, R55, c[0x0][0x2f8], R8 ;  /* 0x0000be0037087a25 */ /* 0x000fc600078e0008 */
[----:B------:R-:W-:Y:S01]  /*5920*/  F2F.F16.F32 R16, R13 ;  /* 0x0000000d00107304 */ /* 0x000fe20000200800 */
[----:B------:R-:W-:-:S04]  /*5930*/  IMAD.WIDE.U32 R4, R59, c[0x0][0x2e0], R4 ;  /* 0x0000b8003b047a25 */ /* 0x000fc800078e0004 */
[----:B-1----:R-:W-:Y:S01]  /*5940*/  @!P3 FMUL.FTZ R12, R12, R11 ;  /* 0x0000000b0c0cb220 */ /* 0x002fe20000410000 */
[----:B------:R-:W-:Y:S02]  /*5950*/  IADD3 R5, R5, R7, RZ ;  /* 0x0000000705057210 */ /* 0x000fe40007ffe0ff */
[----:B------:R-:W-:Y:S01]  /*5960*/  LEA R10, P0, R4, c[0x0][0x330], 0x1 ;  /* 0x0000cc00040a7a11 */ /* 0x000fe200078008ff */
[----:B------:R-:W1:Y:S01]  /*5970*/  F2F.F16.F32 R19, R12 ;  /* 0x0000000c00137304 */ /* 0x000e620000200800 */
[----:B---3--:R-:W-:Y:S01]  /*5980*/  IMAD.WIDE.U32 R6, R0, 0x10000, RZ ;  /* 0x0001000000067825 */ /* 0x008fe200078e00ff */
[----:B------:R-:W-:Y:S02]  /*5990*/  IADD3 R38, P3, R38, -0x100, RZ ;  /* 0xffffff0026267810 */ /* 0x000fe40007f7e0ff */
[----:B------:R-:W-:Y:S01]  /*59a0*/  LEA.HI.X R11, R4, c[0x0][0x334], R5, 0x1, P0 ;  /* 0x0000cd00040b7a11 */ /* 0x000fe200000f0c05 */
[----:B------:R-:W-:Y:S01]  /*59b0*/  IMAD R0, R54, c[0x0][0x2f8], RZ ;  /* 0x0000be0036007a24 */ /* 0x000fe200078e02ff */
[----:B------:R-:W-:-:S02]  /*59c0*/  IADD3.X R37, R37, -0x1, RZ, P3, !PT ;  /* 0xffffffff25257810 */ /* 0x000fc40001ffe4ff */
[----:B------:R3:W4:Y:S01]  /*59d0*/  F2F.F16.F32 R17, R15 ;  /* 0x0000000f00117304 */ /* 0x0007220000200800 */
[----:B------:R-:W-:-:S05]  /*59e0*/  IMAD.WIDE R4, R49, 0x8, R10 ;  /* 0x0000000831047825 */ /* 0x000fca00078e020a */
[----:B--2---:R2:W-:Y:S01]  /*59f0*/  STG.E.64 [R4.64], R2 ;  /* 0x0000000204007986 */ /* 0x0045e2000c101b0a */
[----:B-1----:R-:W-:Y:S01]  /*5a00*/  PRMT R19, R16, 0x5410, R19 ;  /* 0x0000541010137816 */ /* 0x002fe20000000013 */
[----:B---3--:R-:W-:-:S03]  /*5a10*/  FADD.FTZ R15, R15, R50 ;  /* 0x000000320f0f7221 */ /* 0x008fc60000010000 */
[----:B------:R-:W-:Y:S01]  /*5a20*/  LOP3.LUT R11, R19, R7, RZ, 0xfc, !PT ;  /* 0x00000007130b7212 */ /* 0x000fe200078efcff */
[----:B------:R-:W-:Y:S01]  /*5a30*/  FADD.FTZ R14, R15, R14 ;  /* 0x0000000e0f0e7221 */ /* 0x000fe20000010000 */
[----:B----4-:R-:W-:Y:S01]  /*5a40*/  LOP3.LUT R10, R6, R17, RZ, 0xfc, !PT ;  /* 0x00000011060a7212 */ /* 0x010fe200078efcff */
        /* <DEDUP_REMOVED lines=13> */
[----:B------:R-:W1:Y:S01]  /*5b20*/  LDS.64 R6, [R31.X8] ;  /* 0x000000001f067984 */ /* 0x000e620000008a00 */
[----:B------:R-:W-:Y:S01]  /*5b30*/  IMAD.WIDE R2, R49, 0x8, R4 ;  /* 0x0000000831027825 */ /* 0x000fe200078e0204 */
[----:B------:R-:W-:-:S04]  /*5b40*/  IADD3 R96, P0, R96, -0x100, RZ ;  /* 0xffffff0060607810 */ /* 0x000fc80007f1e0ff */
[----:B------:R-:W-:Y:S02]  /*5b50*/  IADD3.X R97, R97, -0x1, RZ, P0, !PT ;  /* 0xffffffff61617810 */ /* 0x000fe400007fe4ff */
[----:B------:R-:W-:-:S04]  /*5b60*/  IADD3 R36, P0, R36, -0x200, RZ ;  /* 0xfffffe0024247810 */ /* 0x000fc80007f1e0ff */
[----:B------:R-:W-:Y:S01]  /*5b70*/  IADD3.X R35, R35, -0x1, RZ, P0, !PT ;  /* 0xffffffff23237810 */ /* 0x000fe200007fe4ff */
[----:B-1----:R1:W-:Y:S01]  /*5b80*/  STG.E.64 [R2.64], R6 ;  /* 0x0000000602007986 */ /* 0x0023e2000c101b0a */
[----:B------:R-:W-:Y:S01]  /*5b90*/  @!P4 CALL.REL.NOINC `(.L_x_14382) ;  /* 0x000000100000c944 */ /* 0x000fe20003c00000 */
[----:B------:R-:W-:Y:S05]  /*5ba0*/  BRA `(.L_x_14424) ;  /* 0xffffadc000007947 */ /* 0x000fea000383ffff */
.L_x_14382:
        /* <DEDUP_REMOVED lines=24> */
.L_x_14426:
[----:B-1----:R-:W-:Y:S05]  /*5d30*/  BSYNC B0 ;  /* 0x0000000000007941 */ /* 0x002fea0003800000 */
.L_x_14425:
        /* <DEDUP_REMOVED lines=23> */
.L_x_14428:
[----:B------:R-:W2:Y:S02]  /*5eb0*/  S2R R9, SR_TID.X ;  /* 0x0000000000097919 */ /* 0x000ea40000002100 */
.L_x_14429:
[----:B-1----:R-:W-:Y:S05]  /*5ec0*/  BSYNC B0 ;  /* 0x0000000000007941 */ /* 0x002fea0003800000 */
.L_x_14427:
[----:B--2---:R-:W-:-:S13]  /*5ed0*/  ISETP.GE.AND P0, PT, R9, c[0x0][0x16c], PT ;  /* 0x00005b0009007a0c */ /* 0x004fda0003f06270 */
[----:B------:R-:W-:Y:S05]  /*5ee0*/  @P0 EXIT ;  /* 0x000000000000094d */ /* 0x000fea0003800000 */
[----:B------:R-:W-:Y:S02]  /*5ef0*/  IMAD R58, R58, c[0x0][0x288], RZ ;  /* 0x0000a2003a3a7a24 */ /* 0x000fe400078e02ff */
[----:B------:R-:W-:-:S04]  /*5f00*/  IMAD.WIDE.U32 R4, R59, c[0x0][0x288], RZ ;  /* 0x0000a2003b047a25 */ /* 0x000fc800078e00ff */
[----:B------:R-:W-:-:S05]  /*5f10*/  IMAD R13, R59, c[0x0][0x28c], R58 ;  /* 0x0000a3003b0d7a24 */ /* 0x000fca00078e023a */
[----:B------:R-:W-:Y:S02]  /*5f20*/  IADD3 R13, R5, R13, RZ ;  /* 0x0000000d050d7210 */ /* 0x000fe40007ffe0ff */
.L_x_14430:
        /* <DEDUP_REMOVED lines=17> */
.L_x_14431:
        /* <DEDUP_REMOVED lines=12> */
.L_x_14783:


//--------------------- .nv.shared._Z25selective_scan_bwd_kernelI32Selective_Scan_bwd_kernel_traitsILi128ELi16ELb0ELb0ELb0ELb0ELb0EN3c104HalfENS1_7complexIfEEEEv12SSMParamsBwd --------------------------
	.section	.nv.shared._Z25selective_scan_bwd_kernelI32Selective_Scan_bwd_kernel_traitsILi128ELi16ELb0ELb0ELb0ELb0ELb0EN3c104HalfENS1_7complexIfEEEEv12SSMParamsBwd,"aw",@nobits
	.sectionflags	@""
	.align	16


//--------------------- .nv.global                --------------------------
	.section	.nv.global,"aw",@nobits
.nv.global:
	.type		_ZN70_INTERNAL_a20d9429_34_selective_scan_bwd_fp16_complex_cu_4ac64e5f_35594cuda3std3__48in_placeE,@object
	.size		_ZN70_INTERNAL_a20d9429_34_selective_scan_bwd_fp16_complex_cu_4ac64e5f_35594cuda3std3__48in_placeE,(_ZN70_INTERNAL_a20d9429_34_selective_scan_bwd_fp16_complex_cu_4ac64e5f_35594cuda3std6ranges3__45__cpo8distanceE - _ZN70_INTERNAL_a20d9429_34_selective_scan_bwd_fp16_complex_cu_4ac64e5f_35594cuda3std3__48in_placeE)
_ZN70_INTERNAL_a20d9429_34_selective_scan_bwd_fp16_complex_cu_4ac64e5f_35594cuda3std3__48in_placeE:
	.zero		1
	.type		_ZN70_INTERNAL_a20d9429_34_selective_scan_bwd_fp16_complex_cu_4ac64e5f_35594cuda3std6ranges3__45__cpo8distanceE,@object
	.size		_ZN70_INTERNAL_a20d9429_34_selective_scan_bwd_fp16_complex_cu_4ac64e5f_35594cuda3std6ranges3__45__cpo8distanceE,(_ZN70_INTERNAL_a20d9429_34_selective_scan_bwd_fp16_complex_cu_4ac64e5f_35594cuda3std3__45__cpo6cbeginE - _ZN70_INTERNAL_a20d9429_34_selective_scan_bwd_fp16_complex_cu_4ac64e5f_35594cuda3std6ranges3__45__cpo8distanceE)
_ZN70_INTERNAL_a20d9429_34_selective_scan_bwd_fp16_complex_cu_4ac64e5f_35594cuda3std6ranges3__45__cpo8distanceE:
	.zero		1
	.type		_ZN70_INTERNAL_a20d9429_34_selective_scan_bwd_fp16_complex_cu_4ac64e5f_35594cuda3std3__45__cpo6cbeginE,@object
	.size		_ZN70_INTERNAL_a20d9429_34_selective_scan_bwd_fp16_complex_cu_4ac64e5f_35594cuda3std3__45__cpo6cbeginE,(_ZN70_INTERNAL_a20d9429_34_selective_scan_bwd_fp16_complex_cu_4ac64e5f_35594cuda3std6ranges3__45__cpo7advanceE - _ZN70_INTERNAL_a20d9429_34_selective_scan_bwd_fp16_complex_cu_4ac64e5f_35594cuda3std3__45__cpo6cbeginE)
_ZN70_INTERNAL_a20d9429_34_selective_scan_bwd_fp16_complex_cu_4ac64e5f_35594cuda3std3__45__cpo6cbeginE:
	.zero		1
	.type		_ZN70_INTERNAL_a20d9429_34_selective_scan_bwd_fp16_complex_cu_4ac64e5f_35594cuda3std6ranges3__45__cpo7advanceE,@object
	.size		_ZN70_INTERNAL_a20d9429_34_selective_scan_bwd_fp16_complex_cu_4ac64e5f_35594cuda3std6ranges3__45__cpo7advanceE,(_ZN70_INTERNAL_a20d9429_34_selective_scan_bwd_fp16_complex_cu_4ac64e5f_35594cuda3std3__45__cpo7crbeginE - _ZN70_INTERNAL_a20d9429_34_selective_scan_bwd_fp16_complex_cu_4ac64e5f_35594cuda3std6ranges3__45__cpo7advanceE)
_ZN70_INTERNAL_a20d9429_34_selective_scan_bwd_fp16_complex_cu_4ac64e5f_35594cuda3std6ranges3__45__cpo7advanceE:
	.zero		1
	.type		_ZN70_INTERNAL_a20d9429_34_selective_scan_bwd_fp16_complex_cu_4ac64e5f_35594cuda3std3__45__cpo7crbeginE,@object
	.size		_ZN70_INTERNAL_a20d9429_34_selective_scan_bwd_fp16_complex_cu_4ac64e5f_35594cuda3std3__45__cpo7crbeginE,(_ZN70_INTERNAL_a20d9429_34_selective_scan_bwd_fp16_complex_cu_4ac64e5f_35594cuda3std6ranges3__45__cpo4dataE - _ZN70_INTERNAL_a20d9429_34_selective_scan_bwd_fp16_complex_cu_4ac64e5f_35594cuda3std3__45__cpo7crbeginE)
_ZN70_INTERNAL_a20d9429_34_selective_scan_bwd_fp16_complex_cu_4ac64e5f_35594cuda3std3__45__cpo7crbeginE:
	.zero		1
	.type		_ZN70_INTERNAL_a20d9429_34_selective_scan_bwd_fp16_complex_cu_4ac64e5f_35594cuda3std6ranges3__45__cpo4dataE,@object
	.size		_ZN70_INTERNAL_a20d9429_34_selective_scan_bwd_fp16_complex_cu_4ac64e5f_35594cuda3std6ranges3__45__cpo4dataE,(_ZN70_INTERNAL_a20d9429_34_selective_scan_bwd_fp16_complex_cu_4ac64e5f_35594cuda3std6ranges3__45__cpo5beginE - _ZN70_INTERNAL_a20d9429_34_selective_scan_bwd_fp16_complex_cu_4ac64e5f_35594cuda3std6ranges3__45__cpo4dataE)
_ZN70_INTERNAL_a20d9429_34_selective_scan_bwd_fp16_complex_cu_4ac64e5f_35594cuda3std6ranges3__45__cpo4dataE:
	.zero		1
	.type		_ZN70_INTERNAL_a20d9429_34_selective_scan_bwd_fp16_complex_cu_4ac64e5f_35594cuda3std6ranges3__45__cpo5beginE,@object
	.size		_ZN70_INTERNAL_a20d9429_34_selective_scan_bwd_fp16_complex_cu_4ac64e5f_35594cuda3std6ranges3__45__cpo5beginE,(_ZN70_INTERNAL_a20d9429_34_selective_scan_bwd_fp16_complex_cu_4ac64e5f_35594cuda3std3__472_GLOBAL__N__a20d9429_34_selective_scan_bwd_fp16_complex_cu_4ac64e5f_35596ignoreE - _ZN70_INTERNAL_a20d9429_34_selective_scan_bwd_fp16_complex_cu_4ac64e5f_35594cuda3std6ranges3__45__cpo5beginE)
_ZN70_INTERNAL_a20d9429_34_selective_scan_bwd_fp16_complex_cu_4ac64e5f_35594cuda3std6ranges3__45__cpo5beginE:
	.zero		1
	.type		_ZN70_INTERNAL_a20d9429_34_selective_scan_bwd_fp16_complex_cu_4ac64e5f_35594cuda3std3__472_GLOBAL__N__a20d9429_34_selective_scan_bwd_fp16_complex_cu_4ac64e5f_35596ignoreE,@object
	.size		_ZN70_INTERNAL_a20d9429_34_selective_scan_bwd_fp16_complex_cu_4ac64e5f_35594cuda3std3__472_GLOBAL__N__a20d9429_34_selective_scan_bwd_fp16_complex_cu_4ac64e5f_35596ignoreE,(_ZN70_INTERNAL_a20d9429_34_selective_scan_bwd_fp16_complex_cu_4ac64e5f_35594cuda3std6ranges3__45__cpo4sizeE - _ZN70_INTERNAL_a20d9429_34_selective_scan_bwd_fp16_complex_cu_4ac64e5f_35594cuda3std3__472_GLOBAL__N__a20d9429_34_selective_scan_bwd_fp16_complex_cu_4ac64e5f_35596ignoreE)
_ZN70_INTERNAL_a20d9429_34_selective_scan_bwd_fp16_complex_cu_4ac64e5f_35594cuda3std3__472_GLOBAL__N__a20d9429_34_selective_scan_bwd_fp16_complex_cu_4ac64e5f_35596ignoreE:
	.zero		1
	.type		_ZN70_INTERNAL_a20d9429_34_selective_scan_bwd_fp16_complex_cu_4ac64e5f_35594cuda3std6ranges3__45__cpo4sizeE,@object
	.size		_ZN70_INTERNAL_a20d9429_34_selective_scan_bwd_fp16_complex_cu_4ac64e5f_35594cuda3std6ranges3__45__cpo4sizeE,(_ZN70_INTERNAL_a20d9429_34_selective_scan_bwd_fp16_complex_cu_4ac64e5f_35594cuda3std3__45__cpo5beginE - _ZN70_INTERNAL_a20d9429_34_selective_scan_bwd_fp16_complex_cu_4ac64e5f_35594cuda3std6ranges3__45__cpo4sizeE)
_ZN70_INTERNAL_a20d9429_34_selective_scan_bwd_fp16_complex_cu_4ac64e5f_35594cuda3std6ranges3__45__cpo4sizeE:
	.zero		1
	.type		_ZN70_INTERNAL_a20d9429_34_selective_scan_bwd_fp16_complex_cu_4ac64e5f_35594cuda3std3__45__cpo5beginE,@object
	.size		_ZN70_INTERNAL_a20d9429_34_selective_scan_bwd_fp16_complex_cu_4ac64e5f_35594cuda3std3__45__cpo5beginE,(_ZN70_INTERNAL_a20d9429_34_selective_scan_bwd_fp16_complex_cu_4ac64e5f_35594cuda3std6ranges3__45__cpo6cbeginE - _ZN70_INTERNAL_a20d9429_34_selective_scan_bwd_fp16_complex_cu_4ac64e5f_35594cuda3std3__45__cpo5beginE)
_ZN70_INTERNAL_a20d9429_34_selective_scan_bwd_fp16_complex_cu_4ac64e5f_35594cuda3std3__45__cpo5beginE:
	.zero		1
	.type		_ZN70_INTERNAL_a20d9429_34_selective_scan_bwd_fp16_complex_cu_4ac64e5f_35594cuda3std6ranges3__45__cpo6cbeginE,@object
	.size		_ZN70_INTERNAL_a20d9429_34_selective_scan_bwd_fp16_complex_cu_4ac64e5f_35594cuda3std6ranges3__45__cpo6cbeginE,(_ZN70_INTERNAL_a20d9429_34_selective_scan_bwd_fp16_complex_cu_4ac64e5f_35594cuda3std3__45__cpo6rbeginE - _ZN70_INTERNAL_a20d9429_34_selective_scan_bwd_fp16_complex_cu_4ac64e5f_35594cuda3std6ranges3__45__cpo6cbeginE)
_ZN70_INTERNAL_a20d9429_34_selective_scan_bwd_fp16_complex_cu_4ac64e5f_35594cuda3std6ranges3__45__cpo6cbeginE:
	.zero		1
	.type		_ZN70_INTERNAL_a20d9429_34_selective_scan_bwd_fp16_complex_cu_4ac64e5f_35594cuda3std3__45__cpo6rbeginE,@object
	.size		_ZN70_INTERNAL_a20d9429_34_selective_scan_bwd_fp16_complex_cu_4ac64e5f_35594cuda3std3__45__cpo6rbeginE,(_ZN70_INTERNAL_a20d9429_34_selective_scan_bwd_fp16_complex_cu_4ac64e5f_35594cuda3std6ranges3__45__cpo4nextE - _ZN70_INTERNAL_a20d9429_34_selective_scan_bwd_fp16_complex_cu_4ac64e5f_35594cuda3std3__45__cpo6rbeginE)
_ZN70_INTERNAL_a20d9429_34_selective_scan_bwd_fp16_complex_cu_4ac64e5f_35594cuda3std3__45__cpo6rbeginE:
	.zero		1
	.type		_ZN70_INTERNAL_a20d9429_34_selective_scan_bwd_fp16_complex_cu_4ac64e5f_35594cuda3std6ranges3__45__cpo4nextE,@object
	.size		_ZN70_INTERNAL_a20d9429_34_selective_scan_bwd_fp16_complex_cu_4ac64e5f_35594cuda3std6ranges3__45__cpo4nextE,(_ZN70_INTERNAL_a20d9429_34_selective_scan_bwd_fp16_complex_cu_4ac64e5f_35594cuda3std6ranges3__45__cpo4swapE - _ZN70_INTERNAL_a20d9429_34_selective_scan_bwd_fp16_complex_cu_4ac64e5f_35594cuda3std6ranges3__45__cpo4nextE)
_ZN70_INTERNAL_a20d9429_34_selective_scan_bwd_fp16_complex_cu_4ac64e5f_35594cuda3std6ranges3__45__cpo4nextE:
	.zero		1
	.type		_ZN70_INTERNAL_a20d9429_34_selective_scan_bwd_fp16_complex_cu_4ac64e5f_35594cuda3std6ranges3__45__cpo4swapE,@object
	.size		_ZN70_INTERNAL_a20d9429_34_selective_scan_bwd_fp16_complex_cu_4ac64e5f_35594cuda3std6ranges3__45__cpo4swapE,(_ZN70_INTERNAL_a20d9429_34_selective_scan_bwd_fp16_complex_cu_4ac64e5f_35594cuda3std3__420unreachable_sentinelE - _ZN70_INTERNAL_a20d9429_34_selective_scan_bwd_fp16_complex_cu_4ac64e5f_35594cuda3std6ranges3__45__cpo4swapE)
_ZN70_INTERNAL_a20d9429_34_selective_scan_bwd_fp16_complex_cu_4ac64e5f_35594cuda3std6ranges3__45__cpo4swapE:
	.zero		1
	.type		_ZN70_INTERNAL_a20d9429_34_selective_scan_bwd_fp16_complex_cu_4ac64e5f_35594cuda3std3__420unreachable_sentinelE,@object
	.size		_ZN70_INTERNAL_a20d9429_34_selective_scan_bwd_fp16_complex_cu_4ac64e5f_35594cuda3std3__420unreachable_sentinelE,(_ZN70_INTERNAL_a20d9429_34_selective_scan_bwd_fp16_complex_cu_4ac64e5f_35596thrust23THRUST_300001_SM_800_NS6system6detail10sequential3seqE - _ZN70_INTERNAL_a20d9429_34_selective_scan_bwd_fp16_complex_cu_4ac64e5f_35594cuda3std3__420unreachable_sentinelE)
_ZN70_INTERNAL_a20d9429_34_selective_scan_bwd_fp16_complex_cu_4ac64e5f_35594cuda3std3__420unreachable_sentinelE:
	.zero		1
	.type		_ZN70_INTERNAL_a20d9429_34_selective_scan_bwd_fp16_complex_cu_4ac64e5f_35596thrust23THRUST_300001_SM_800_NS6system6detail10sequential3seqE,@object
	.size		_ZN70_INTERNAL_a20d9429_34_selective_scan_bwd_fp16_complex_cu_4ac64e5f_35596thrust23THRUST_300001_SM_800_NS6system6detail10sequential3seqE,(_ZN70_INTERNAL_a20d9429_34_selective_scan_bwd_fp16_complex_cu_4ac64e5f_35594cuda3std3__45__cpo4cendE - _ZN70_INTERNAL_a20d9429_34_selective_scan_bwd_fp16_complex_cu_4ac64e5f_35596thrust23THRUST_300001_SM_800_NS6system6detail10sequential3seqE)
_ZN70_INTERNAL_a20d9429_34_selective_scan_bwd_fp16_complex_cu_4ac64e5f_35596thrust23THRUST_300001_SM_800_NS6system6detail10sequential3seqE:
	.zero		1
	.type		_ZN70_INTERNAL_a20d9429_34_selective_scan_bwd_fp16_complex_cu_4ac64e5f_35594cuda3std3__45__cpo4cendE,@object
	.size		_ZN70_INTERNAL_a20d9429_34_selective_scan_bwd_fp16_complex_cu_4ac64e5f_35594cuda3std3__45__cpo4cendE,(_ZN70_INTERNAL_a20d9429_34_selective_scan_bwd_fp16_complex_cu_4ac64e5f_35594cuda3std6ranges3__45__cpo9iter_swapE - _ZN70_INTERNAL_a20d9429_34_selective_scan_bwd_fp16_complex_cu_4ac64e5f_35594cuda3std3__45__cpo4cendE)
_ZN70_INTERNAL_a20d9429_34_selective_scan_bwd_fp16_complex_cu_4ac64e5f_35594cuda3std3__45__cpo4cendE:
	.zero		1
	.type		_ZN70_INTERNAL_a20d9429_34_selective_scan_bwd_fp16_complex_cu_4ac64e5f_35594cuda3std6ranges3__45__cpo9iter_swapE,@object
	.size		_ZN70_INTERNAL_a20d9429_34_selective_scan_bwd_fp16_complex_cu_4ac64e5f_35594cuda3std6ranges3__45__cpo9iter_swapE,(_ZN70_INTERNAL_a20d9429_34_selective_scan_bwd_fp16_complex_cu_4ac64e5f_35594cuda3std3__45__cpo5crendE - _ZN70_INTERNAL_a20d9429_34_selective_scan_bwd_fp16_complex_cu_4ac64e5f_35594cuda3std6ranges3__45__cpo9iter_swapE)
_ZN70_INTERNAL_a20d9429_34_selective_scan_bwd_fp16_complex_cu_4ac64e5f_35594cuda3std6ranges3__45__cpo9iter_swapE:
	.zero		1
	.type		_ZN70_INTERNAL_a20d9429_34_selective_scan_bwd_fp16_complex_cu_4ac64e5f_35594cuda3std3__45__cpo5crendE,@object
	.size		_ZN70_INTERNAL_a20d9429_34_selective_scan_bwd_fp16_complex_cu_4ac64e5f_35594cuda3std3__45__cpo5crendE,(_ZN70_INTERNAL_a20d9429_34_selective_scan_bwd_fp16_complex_cu_4ac64e5f_35594cuda3std6ranges3__45__cpo5cdataE - _ZN70_INTERNAL_a20d9429_34_selective_scan_bwd_fp16_complex_cu_4ac64e5f_35594cuda3std3__45__cpo5crendE)
_ZN70_INTERNAL_a20d9429_34_selective_scan_bwd_fp16_complex_cu_4ac64e5f_35594cuda3std3__45__cpo5crendE:
	.zero		1
	.type		_ZN70_INTERNAL_a20d9429_34_selective_scan_bwd_fp16_complex_cu_4ac64e5f_35594cuda3std6ranges3__45__cpo5cdataE,@object
	.size		_ZN70_INTERNAL_a20d9429_34_selective_scan_bwd_fp16_complex_cu_4ac64e5f_35594cuda3std6ranges3__45__cpo5cdataE,(_ZN70_INTERNAL_a20d9429_34_selective_scan_bwd_fp16_complex_cu_4ac64e5f_35594cuda3std6ranges3__45__cpo3endE - _ZN70_INTERNAL_a20d9429_34_selective_scan_bwd_fp16_complex_cu_4ac64e5f_35594cuda3std6ranges3__45__cpo5cdataE)
_ZN70_INTERNAL_a20d9429_34_selective_scan_bwd_fp16_complex_cu_4ac64e5f_35594cuda3std6ranges3__45__cpo5cdataE:
	.zero		1
	.type		_ZN70_INTERNAL_a20d9429_34_selective_scan_bwd_fp16_complex_cu_4ac64e5f_35594cuda3std6ranges3__45__cpo3endE,@object
	.size		_ZN70_INTERNAL_a20d9429_34_selective_scan_bwd_fp16_complex_cu_4ac64e5f_35594cuda3std6ranges3__45__cpo3endE,(_ZN70_INTERNAL_a20d9429_34_selective_scan_bwd_fp16_complex_cu_4ac64e5f_35594cuda3std3__419piecewise_constructE - _ZN70_INTERNAL_a20d9429_34_selective_scan_bwd_fp16_complex_cu_4ac64e5f_35594cuda3std6ranges3__45__cpo3endE)
_ZN70_INTERNAL_a20d9429_34_selective_scan_bwd_fp16_complex_cu_4ac64e5f_35594cuda3std6ranges3__45__cpo3endE:
	.zero		1
	.type		_ZN70_INTERNAL_a20d9429_34_selective_scan_bwd_fp16_complex_cu_4ac64e5f_35594cuda3std3__419piecewise_constructE,@object
	.size		_ZN70_INTERNAL_a20d9429_34_selective_scan_bwd_fp16_complex_cu_4ac64e5f_35594cuda3std3__419piecewise_constructE,(_ZN70_INTERNAL_a20d9429_34_selective_scan_bwd_fp16_complex_cu_4ac64e5f_35594cuda3std6ranges3__45__cpo5ssizeE - _ZN70_INTERNAL_a20d9429_34_selective_scan_bwd_fp16_complex_cu_4ac64e5f_35594cuda3std3__419piecewise_constructE)
_ZN70_INTERNAL_a20d9429_34_selective_scan_bwd_fp16_complex_cu_4ac64e5f_35594cuda3std3__419piecewise_constructE:
	.zero		1
	.type		_ZN70_INTERNAL_a20d9429_34_selective_scan_bwd_fp16_complex_cu_4ac64e5f_35594cuda3std6ranges3__45__cpo5ssizeE,@object
	.size		_ZN70_INTERNAL_a20d9429_34_selective_scan_bwd_fp16_complex_cu_4ac64e5f_35594cuda3std6ranges3__45__cpo5ssizeE,(_ZN70_INTERNAL_a20d9429_34_selective_scan_bwd_fp16_complex_cu_4ac64e5f_35594cuda3std3__45__cpo3endE - _ZN70_INTERNAL_a20d9429_34_selective_scan_bwd_fp16_complex_cu_4ac64e5f_35594cuda3std6ranges3__45__cpo5ssizeE)
_ZN70_INTERNAL_a20d9429_34_selective_scan_bwd_fp16_complex_cu_4ac64e5f_35594cuda3std6ranges3__45__cpo5ssizeE:
	.zero		1
	.type		_ZN70_INTERNAL_a20d9429_34_selective_scan_bwd_fp16_complex_cu_4ac64e5f_35594cuda3std3__45__cpo3endE,@object
	.size		_ZN70_INTERNAL_a20d9429_34_selective_scan_bwd_fp16_complex_cu_4ac64e5f_35594cuda3std3__45__cpo3endE,(_ZN70_INTERNAL_a20d9429_34_selective_scan_bwd_fp16_complex_cu_4ac64e5f_35594cuda3std6ranges3__45__cpo4cendE - _ZN70_INTERNAL_a20d9429_34_selective_scan_bwd_fp16_complex_cu_4ac64e5f_35594cuda3std3__45__cpo3endE)
_ZN70_INTERNAL_a20d9429_34_selective_scan_bwd_fp16_complex_cu_4ac64e5f_35594cuda3std3__45__cpo3endE:
	.zero		1
	.type		_ZN70_INTERNAL_a20d9429_34_selective_scan_bwd_fp16_complex_cu_4ac64e5f_35594cuda3std6ranges3__45__cpo4cendE,@object
	.size		_ZN70_INTERNAL_a20d9429_34_selective_scan_bwd_fp16_complex_cu_4ac64e5f_35594cuda3std6ranges3__45__cpo4cendE,(_ZN70_INTERNAL_a20d9429_34_selective_scan_bwd_fp16_complex_cu_4ac64e5f_35594cuda3std3__45__cpo4rendE - _ZN70_INTERNAL_a20d9429_34_selective_scan_bwd_fp16_complex_cu_4ac64e5f_35594cuda3std6ranges3__45__cpo4cendE)
_ZN70_INTERNAL_a20d9429_34_selective_scan_bwd_fp16_complex_cu_4ac64e5f_35594cuda3std6ranges3__45__cpo4cendE:
	.zero		1
	.type		_ZN70_INTERNAL_a20d9429_34_selective_scan_bwd_fp16_complex_cu_4ac64e5f_35594cuda3std3__45__cpo4rendE,@object
	.size		_ZN70_INTERNAL_a20d9429_34_selective_scan_bwd_fp16_complex_cu_4ac64e5f_35594cuda3std3__45__cpo4rendE,(_ZN70_INTERNAL_a20d9429_34_selective_scan_bwd_fp16_complex_cu_4ac64e5f_35594cuda3std6ranges3__45__cpo4prevE - _ZN70_INTERNAL_a20d9429_34_selective_scan_bwd_fp16_complex_cu_4ac64e5f_35594cuda3std3__45__cpo4rendE)
_ZN70_INTERNAL_a20d9429_34_selective_scan_bwd_fp16_complex_cu_4ac64e5f_35594cuda3std3__45__cpo4rendE:
	.zero		1
	.type		_ZN70_INTERNAL_a20d9429_34_selective_scan_bwd_fp16_complex_cu_4ac64e5f_35594cuda3std6ranges3__45__cpo4prevE,@object
	.size		_ZN70_INTERNAL_a20d9429_34_selective_scan_bwd_fp16_complex_cu_4ac64e5f_35594cuda3std6ranges3__45__cpo4prevE,(_ZN70_INTERNAL_a20d9429_34_selective_scan_bwd_fp16_complex_cu_4ac64e5f_35594cuda3std6ranges3__45__cpo9iter_moveE - _ZN70_INTERNAL_a20d9429_34_selective_scan_bwd_fp16_complex_cu_4ac64e5f_35594cuda3std6ranges3__45__cpo4prevE)
_ZN70_INTERNAL_a20d9429_34_selective_scan_bwd_fp16_complex_cu_4ac64e5f_35594cuda3std6ranges3__45__cpo4prevE:
	.zero		1
	.type		_ZN70_INTERNAL_a20d9429_34_selective_scan_bwd_fp16_complex_cu_4ac64e5f_35594cuda3std6ranges3__45__cpo9iter_moveE,@object
	.size		_ZN70_INTERNAL_a20d9429_34_selective_scan_bwd_fp16_complex_cu_4ac64e5f_35594cuda3std6ranges3__45__cpo9iter_moveE,(.L_13 - _ZN70_INTERNAL_a20d9429_34_selective_scan_bwd_fp16_complex_cu_4ac64e5f_35594cuda3std6ranges3__45__cpo9iter_moveE)
_ZN70_INTERNAL_a20d9429_34_selective_scan_bwd_fp16_complex_cu_4ac64e5f_35594cuda3std6ranges3__45__cpo9iter_moveE:
	.zero		1
.L_13:


//--------------------- .nv.shared._Z25selective_scan_bwd_kernelI32Selective_Scan_bwd_kernel_traitsILi128ELi16ELb0ELb0ELb0ELb0ELb1EN3c104HalfENS1_7complexIfEEEEv12SSMParamsBwd --------------------------
	.section	.nv.shared._Z25selective_scan_bwd_kernelI32Selective_Scan_bwd_kernel_traitsILi128ELi16ELb0ELb0ELb0ELb0ELb1EN3c104HalfENS1_7complexIfEEEEv12SSMParamsBwd,"aw",@nobits
	.sectionflags	@""
	.align	16


//--------------------- .nv.shared._Z25selective_scan_bwd_kernelI32Selective_Scan_bwd_kernel_traitsILi128ELi16ELb0ELb0ELb0ELb1ELb0EN3c104HalfENS1_7complexIfEEEEv12SSMParamsBwd --------------------------
	.section	.nv.shared._Z25selective_scan_bwd_kernelI32Selective_Scan_bwd_kernel_traitsILi128ELi16ELb0ELb0ELb0ELb1ELb0EN3c104HalfENS1_7complexIfEEEEv12SSMParamsBwd,"aw",@nobits
	.sectionflags	@""
	.align	16


//--------------------- .nv.shared._Z25selective_scan_bwd_kernelI32Selective_Scan_bwd_kernel_traitsILi128ELi16ELb0ELb0ELb0ELb1ELb1EN3c104HalfENS1_7complexIfEEEEv12SSMParamsBwd --------------------------
	.section	.nv.shared._Z25selective_scan_bwd_kernelI32Selective_Scan_bwd_kernel_traitsILi128ELi16ELb0ELb0ELb0ELb1ELb1EN3c104HalfENS1_7complexIfEEEEv12SSMParamsBwd,"aw",@nobits
	.sectionflags	@""
	.align	16


//--------------------- .nv.shared._Z25selective_scan_bwd_kernelI32Selective_Scan_bwd_kernel_traitsILi128ELi16ELb0ELb0ELb1ELb0ELb0EN3c104HalfENS1_7complexIfEEEEv12SSMParamsBwd --------------------------
	.section	.nv.shared._Z25selective_scan_bwd_kernelI32Selective_Scan_bwd_kernel_traitsILi128ELi16ELb0ELb0ELb1ELb0ELb0EN3c104HalfENS1_7complexIfEEEEv12SSMParamsBwd,"aw",@nobits
	.sectionflags	@""
	.align	16


//--------------------- .nv.shared._Z25selective_scan_bwd_kernelI32Selective_Scan_bwd_kernel_traitsILi128ELi16ELb0ELb0ELb1ELb0ELb1EN3c104HalfENS1_7complexIfEEEEv12SSMParamsBwd --------------------------
	.section	.nv.shared._Z25selective_scan_bwd_kernelI32Selective_Scan_bwd_kernel_traitsILi128ELi16ELb0ELb0ELb1ELb0ELb1EN3c104HalfENS1_7complexIfEEEEv12SSMParamsBwd,"aw",@nobits
	.sectionflags	@""
	.align	16


//--------------------- .nv.shared._Z25selective_scan_bwd_kernelI32Selective_Scan_bwd_kernel_traitsILi128ELi16ELb0ELb0ELb1ELb1ELb0EN3c104HalfENS1_7complexIfEEEEv12SSMParamsBwd --------------------------
	.section	.nv.shared._Z25selective_scan_bwd_kernelI32Selective_Scan_bwd_kernel_traitsILi128ELi16ELb0ELb0ELb1ELb1ELb0EN3c104HalfENS1_7complexIfEEEEv12SSMParamsBwd,"aw",@nobits
	.sectionflags	@""
	.align	16


//--------------------- .nv.shared._Z25selective_scan_bwd_kernelI32Selective_Scan_bwd_kernel_traitsILi128ELi16ELb0ELb0ELb1ELb1ELb1EN3c104HalfENS1_7complexIfEEEEv12SSMParamsBwd --------------------------
	.section	.nv.shared._Z25selective_scan_bwd_kernelI32Selective_Scan_bwd_kernel_traitsILi128ELi16ELb0ELb0ELb1ELb1ELb1EN3c104HalfENS1_7complexIfEEEEv12SSMParamsBwd,"aw",@nobits
	.sectionflags	@""
	.align	16


//--------------------- .nv.shared._Z25selective_scan_bwd_kernelI32Selective_Scan_bwd_kernel_traitsILi128ELi16ELb0ELb1ELb0ELb0ELb0EN3c104HalfENS1_7complexIfEEEEv12SSMParamsBwd --------------------------
	.section	.nv.shared._Z25selective_scan_bwd_kernelI32Selective_Scan_bwd_kernel_traitsILi128ELi16ELb0ELb1ELb0ELb0ELb0EN3c104HalfENS1_7complexIfEEEEv12SSMParamsBwd,"aw",@nobits
	.sectionflags	@""
	.align	16


//--------------------- .nv.shared._Z25selective_scan_bwd_kernelI32Selective_Scan_bwd_kernel_traitsILi128ELi16ELb0ELb1ELb0ELb0ELb1EN3c104HalfENS1_7complexIfEEEEv12SSMParamsBwd --------------------------
	.section	.nv.shared._Z25selective_scan_bwd_kernelI32Selective_Scan_bwd_kernel_traitsILi128ELi16ELb0ELb1ELb0ELb0ELb1EN3c104HalfENS1_7complexIfEEEEv12SSMParamsBwd,"aw",@nobits
	.sectionflags	@""
	.align	16


//--------------------- .nv.shared._Z25selective_scan_bwd_kernelI32Selective_Scan_bwd_kernel_traitsILi128ELi16ELb0ELb1ELb0ELb1ELb0EN3c104HalfENS1_7complexIfEEEEv12SSMParamsBwd --------------------------
	.section	.nv.shared._Z25selective_scan_bwd_kernelI32Selective_Scan_bwd_kernel_traitsILi128ELi16ELb0ELb1ELb0ELb1ELb0EN3c104HalfENS1_7complexIfEEEEv12SSMParamsBwd,"aw",@nobits
	.sectionflags	@""
	.align	16


//--------------------- .nv.shared._Z25selective_scan_bwd_kernelI32Selective_Scan_bwd_kernel_traitsILi128ELi16ELb0ELb1ELb0ELb1ELb1EN3c104HalfENS1_7complexIfEEEEv12SSMParamsBwd --------------------------
	.section	.nv.shared._Z25selective_scan_bwd_kernelI32Selective_Scan_bwd_kernel_traitsILi128ELi16ELb0ELb1ELb0ELb1ELb1EN3c104HalfENS1_7complexIfEEEEv12SSMParamsBwd,"aw",@nobits
	.sectionflags	@""
	.align	16


//--------------------- .nv.shared._Z25selective_scan_bwd_kernelI32Selective_Scan_bwd_kernel_traitsILi128ELi16ELb0ELb1ELb1ELb0ELb0EN3c104HalfENS1_7complexIfEEEEv12SSMParamsBwd --------------------------
	.section	.nv.shared._Z25selective_scan_bwd_kernelI32Selective_Scan_bwd_kernel_traitsILi128ELi16ELb0ELb1ELb1ELb0ELb0EN3c104HalfENS1_7complexIfEEEEv12SSMParamsBwd,"aw",@nobits
	.sectionflags	@""
	.align	16


//--------------------- .nv.shared._Z25selective_scan_bwd_kernelI32Selective_Scan_bwd_kernel_traitsILi128ELi16ELb0ELb1ELb1ELb0ELb1EN3c104HalfENS1_7complexIfEEEEv12SSMParamsBwd --------------------------
	.section	.nv.shared._Z25selective_scan_bwd_kernelI32Selective_Scan_bwd_kernel_traitsILi128ELi16ELb0ELb1ELb1ELb0ELb1EN3c104HalfENS1_7complexIfEEEEv12SSMParamsBwd,"aw",@nobits
	.sectionflags	@""
	.align	16


//--------------------- .nv.shared._Z25selective_scan_bwd_kernelI32Selective_Scan_bwd_kernel_traitsILi128ELi16ELb0ELb1ELb1ELb1ELb0EN3c104HalfENS1_7complexIfEEEEv12SSMParamsBwd --------------------------
	.section	.nv.shared._Z25selective_scan_bwd_kernelI32Selective_Scan_bwd_kernel_traitsILi128ELi16ELb0ELb1ELb1ELb1ELb0EN3c104HalfENS1_7complexIfEEEEv12SSMParamsBwd,"aw",@nobits
	.sectionflags	@""
	.align	16


//--------------------- .nv.shared._Z25selective_scan_bwd_kernelI32Selective_Scan_bwd_kernel_traitsILi128ELi16ELb0ELb1ELb1ELb1ELb1EN3c104HalfENS1_7complexIfEEEEv12SSMParamsBwd --------------------------
	.section	.nv.shared._Z25selective_scan_bwd_kernelI32Selective_Scan_bwd_kernel_traitsILi128ELi16ELb0ELb1ELb1ELb1ELb1EN3c104HalfENS1_7complexIfEEEEv12SSMParamsBwd,"aw",@nobits
	.sectionflags	@""
	.align	16


//--------------------- .nv.shared._Z25selective_scan_bwd_kernelI32Selective_Scan_bwd_kernel_traitsILi128ELi16ELb1ELb0ELb0ELb0ELb0EN3c104HalfENS1_7complexIfEEEEv12SSMParamsBwd --------------------------
	.section	.nv.shared._Z25selective_scan_bwd_kernelI32Selective_Scan_bwd_kernel_traitsILi128ELi16ELb1ELb0ELb0ELb0ELb0EN3c104HalfENS1_7complexIfEEEEv12SSMParamsBwd,"aw",@nobits
	.sectionflags	@""
	.align	16


//--------------------- .nv.shared._Z25selective_scan_bwd_kernelI32Selective_Scan_bwd_kernel_traitsILi128ELi16ELb1ELb0ELb0ELb0ELb1EN3c104HalfENS1_7complexIfEEEEv12SSMParamsBwd --------------------------
	.section	.nv.shared._Z25selective_scan_bwd_kernelI32Selective_Scan_bwd_kernel_traitsILi128ELi16ELb1ELb0ELb0ELb0ELb1EN3c104HalfENS1_7complexIfEEEEv12SSMParamsBwd,"aw",@nobits
	.sectionflags	@""
	.align	16


//--------------------- .nv.shared._Z25selective_scan_bwd_kernelI32Selective_Scan_bwd_kernel_traitsILi128ELi16ELb1ELb0ELb0ELb1ELb0EN3c104HalfENS1_7complexIfEEEEv12SSMParamsBwd --------------------------
	.section	.nv.shared._Z25selective_scan_bwd_kernelI32Selective_Scan_bwd_kernel_traitsILi128ELi16ELb1ELb0ELb0ELb1ELb0EN3c104HalfENS1_7complexIfEEEEv12SSMParamsBwd,"aw",@nobits
	.sectionflags	@""
	.align	16


//--------------------- .nv.shared._Z25selective_scan_bwd_kernelI32Selective_Scan_bwd_kernel_traitsILi128ELi16ELb1ELb0ELb0ELb1ELb1EN3c104HalfENS1_7complexIfEEEEv12SSMParamsBwd --------------------------
	.section	.nv.shared._Z25selective_scan_bwd_kernelI32Selective_Scan_bwd_kernel_traitsILi128ELi16ELb1ELb0ELb0ELb1ELb1EN3c104HalfENS1_7complexIfEEEEv12SSMParamsBwd,"aw",@nobits
	.sectionflags	@""
	.align	16


//--------------------- .nv.shared._Z25selective_scan_bwd_kernelI32Selective_Scan_bwd_kernel_traitsILi128ELi16ELb1ELb0ELb1ELb0ELb0EN3c104HalfENS1_7complexIfEEEEv12SSMParamsBwd --------------------------
	.section	.nv.shared._Z25selective_scan_bwd_kernelI32Selective_Scan_bwd_kernel_traitsILi128ELi16ELb1ELb0ELb1ELb0ELb0EN3c104HalfENS1_7complexIfEEEEv12SSMParamsBwd,"aw",@nobits
	.sectionflags	@""
	.align	16


//--------------------- .nv.shared._Z25selective_scan_bwd_kernelI32Selective_Scan_bwd_kernel_traitsILi128ELi16ELb1ELb0ELb1ELb0ELb1EN3c104HalfENS1_7complexIfEEEEv12SSMParamsBwd --------------------------
	.section	.nv.shared._Z25selective_scan_bwd_kernelI32Selective_Scan_bwd_kernel_traitsILi128ELi16ELb1ELb0ELb1ELb0ELb1EN3c104HalfENS1_7complexIfEEEEv12SSMParamsBwd,"aw",@nobits
	.sectionflags	@""
	.align	16


//--------------------- .nv.shared._Z25selective_scan_bwd_kernelI32Selective_Scan_bwd_kernel_traitsILi128ELi16ELb1ELb0ELb1ELb1ELb0EN3c104HalfENS1_7complexIfEEEEv12SSMParamsBwd --------------------------
	.section	.nv.shared._Z25selective_scan_bwd_kernelI32Selective_Scan_bwd_kernel_traitsILi128ELi16ELb1ELb0ELb1ELb1ELb0EN3c104HalfENS1_7complexIfEEEEv12SSMParamsBwd,"aw",@nobits
	.sectionflags	@""
	.align	16


//--------------------- .nv.shared._Z25selective_scan_bwd_kernelI32Selective_Scan_bwd_kernel_traitsILi128ELi16ELb1ELb0ELb1ELb1ELb1EN3c104HalfENS1_7complexIfEEEEv12SSMParamsBwd --------------------------
	.section	.nv.shared._Z25selective_scan_bwd_kernelI32Selective_Scan_bwd_kernel_traitsILi128ELi16ELb1ELb0ELb1ELb1ELb1EN3c104HalfENS1_7complexIfEEEEv12SSMParamsBwd,"aw",@nobits
	.sectionflags	@""
	.align	16


//--------------------- .nv.shared._Z25selective_scan_bwd_kernelI32Selective_Scan_bwd_kernel_traitsILi128ELi16ELb1ELb1ELb0ELb0ELb0EN3c104HalfENS1_7complexIfEEEEv12SSMParamsBwd --------------------------
	.section	.nv.shared._Z25selective_scan_bwd_kernelI32Selective_Scan_bwd_kernel_traitsILi128ELi16ELb1ELb1ELb0ELb0ELb0EN3c104HalfENS1_7complexIfEEEEv12SSMParamsBwd,"aw",@nobits
	.sectionflags	@""
	.align	16


//--------------------- .nv.shared._Z25selective_scan_bwd_kernelI32Selective_Scan_bwd_kernel_traitsILi128ELi16ELb1ELb1ELb0ELb0ELb1EN3c104HalfENS1_7complexIfEEEEv12SSMParamsBwd --------------------------
	.section	.nv.shared._Z25selective_scan_bwd_kernelI32Selective_Scan_bwd_kernel_traitsILi128ELi16ELb1ELb1ELb0ELb0ELb1EN3c104HalfENS1_7complexIfEEEEv12SSMParamsBwd,"aw",@nobits
	.sectionflags	@""
	.align	16


//--------------------- .nv.shared._Z25selective_scan_bwd_kernelI32Selective_Scan_bwd_kernel_traitsILi128ELi16ELb1ELb1ELb0ELb1ELb0EN3c104HalfENS1_7complexIfEEEEv12SSMParamsBwd --------------------------
	.section	.nv.shared._Z25selective_scan_bwd_kernelI32Selective_Scan_bwd_kernel_traitsILi128ELi16ELb1ELb1ELb0ELb1ELb0EN3c104HalfENS1_7complexIfEEEEv12SSMParamsBwd,"aw",@nobits
	.sectionflags	@""
	.align	16


//--------------------- .nv.shared._Z25selective_scan_bwd_kernelI32Selective_Scan_bwd_kernel_traitsILi128ELi16ELb1ELb1ELb0ELb1ELb1EN3c104HalfENS1_7complexIfEEEEv12SSMParamsBwd --------------------------
	.section	.nv.shared._Z25selective_scan_bwd_kernelI32Selective_Scan_bwd_kernel_traitsILi128ELi16ELb1ELb1ELb0ELb1ELb1EN3c104HalfENS1_7complexIfEEEEv12SSMParamsBwd,"aw",@nobits
	.sectionflags	@""
	.align	16


//--------------------- .nv.shared._Z25selective_scan_bwd_kernelI32Selective_Scan_bwd_kernel_traitsILi128ELi16ELb1ELb1ELb1ELb0ELb0EN3c104HalfENS1_7complexIfEEEEv12SSMParamsBwd --------------------------
	.section	.nv.shared._Z25selective_scan_bwd_kernelI32Selective_Scan_bwd_kernel_traitsILi128ELi16ELb1ELb1ELb1ELb0ELb0EN3c104HalfENS1_7complexIfEEEEv12SSMParamsBwd,"aw",@nobits
	.sectionflags	@""
	.align	16


//--------------------- .nv.shared._Z25selective_scan_bwd_kernelI32Selective_Scan_bwd_kernel_traitsILi128ELi16ELb1ELb1ELb1ELb0ELb1EN3c104HalfENS1_7complexIfEEEEv12SSMParamsBwd --------------------------
	.section	.nv.shared._Z25selective_scan_bwd_kernelI32Selective_Scan_bwd_kernel_traitsILi128ELi16ELb1ELb1ELb1ELb0ELb1EN3c104HalfENS1_7complexIfEEEEv12SSMParamsBwd,"aw",@nobits
	.sectionflags	@""
	.align	16


//--------------------- .nv.shared._Z25selective_scan_bwd_kernelI32Selective_Scan_bwd_kernel_traitsILi128ELi16ELb1ELb1ELb1ELb1ELb0EN3c104HalfENS1_7complexIfEEEEv12SSMParamsBwd --------------------------
	.section	.nv.shared._Z25selective_scan_bwd_kernelI32Selective_Scan_bwd_kernel_traitsILi128ELi16ELb1ELb1ELb1ELb1ELb0EN3c104HalfENS1_7complexIfEEEEv12SSMParamsBwd,"aw",@nobits
	.sectionflags	@""
	.align	16


//--------------------- .nv.shared._Z25selective_scan_bwd_kernelI32Selective_Scan_bwd_kernel_traitsILi128ELi16ELb1ELb1ELb1ELb1ELb1EN3c104HalfENS1_7complexIfEEEEv12SSMParamsBwd --------------------------
	.section	.nv.shared._Z25selective_scan_bwd_kernelI32Selective_Scan_bwd_kernel_traitsILi128ELi16ELb1ELb1ELb1ELb1ELb1EN3c104HalfENS1_7complexIfEEEEv12SSMParamsBwd,"aw",@nobits
	.sectionflags	@""
	.align	16


//--------------------- .nv.shared._Z25selective_scan_bwd_kernelI32Selective_Scan_bwd_kernel_traitsILi64ELi16ELb0ELb0ELb0ELb0ELb0EN3c104HalfENS1_7complexIfEEEEv12SSMParamsBwd --------------------------
	.section	.nv.shared._Z25selective_scan_bwd_kernelI32Selective_Scan_bwd_kernel_traitsILi64ELi16ELb0ELb0ELb0ELb0ELb0EN3c104HalfENS1_7complexIfEEEEv12SSMParamsBwd,"aw",@nobits
	.sectionflags	@""
	.align	16


//--------------------- .nv.shared._Z25selective_scan_bwd_kernelI32Selective_Scan_bwd_kernel_traitsILi64ELi16ELb0ELb0ELb0ELb0ELb1EN3c104HalfENS1_7complexIfEEEEv12SSMParamsBwd --------------------------
	.section	.nv.shared._Z25selective_scan_bwd_kernelI32Selective_Scan_bwd_kernel_traitsILi64ELi16ELb0ELb0ELb0ELb0ELb1EN3c104HalfENS1_7complexIfEEEEv12SSMParamsBwd,"aw",@nobits
	.sectionflags	@""
	.align	16


//--------------------- .nv.shared._Z25selective_scan_bwd_kernelI32Selective_Scan_bwd_kernel_traitsILi64ELi16ELb0ELb0ELb0ELb1ELb0EN3c104HalfENS1_7complexIfEEEEv12SSMParamsBwd --------------------------
	.section	.nv.shared._Z25selective_scan_bwd_kernelI32Selective_Scan_bwd_kernel_traitsILi64ELi16ELb0ELb0ELb0ELb1ELb0EN3c104HalfENS1_7complexIfEEEEv12SSMParamsBwd,"aw",@nobits
	.sectionflags	@""
	.align	16


//--------------------- .nv.shared._Z25selective_scan_bwd_kernelI32Selective_Scan_bwd_kernel_traitsILi64ELi16ELb0ELb0ELb0ELb1ELb1EN3c104HalfENS1_7complexIfEEEEv12SSMParamsBwd --------------------------
	.section	.nv.shared._Z25selective_scan_bwd_kernelI32Selective_Scan_bwd_kernel_traitsILi64ELi16ELb0ELb0ELb0ELb1ELb1EN3c104HalfENS1_7complexIfEEEEv12SSMParamsBwd,"aw",@nobits
	.sectionflags	@""
	.align	16


//--------------------- .nv.shared._Z25selective_scan_bwd_kernelI32Selective_Scan_bwd_kernel_traitsILi64ELi16ELb0ELb0ELb1ELb0ELb0EN3c104HalfENS1_7complexIfEEEEv12SSMParamsBwd --------------------------
	.section	.nv.shared._Z25selective_scan_bwd_kernelI32Selective_Scan_bwd_kernel_traitsILi64ELi16ELb0ELb0ELb1ELb0ELb0EN3c104HalfENS1_7complexIfEEEEv12SSMParamsBwd,"aw",@nobits
	.sectionflags	@""
	.align	16


//--------------------- .nv.shared._Z25selective_scan_bwd_kernelI32Selective_Scan_bwd_kernel_traitsILi64ELi16ELb0ELb0ELb1ELb0ELb1EN3c104HalfENS1_7complexIfEEEEv12SSMParamsBwd --------------------------
	.section	.nv.shared._Z25selective_scan_bwd_kernelI32Selective_Scan_bwd_kernel_traitsILi64ELi16ELb0ELb0ELb1ELb0ELb1EN3c104HalfENS1_7complexIfEEEEv12SSMParamsBwd,"aw",@nobits
	.sectionflags	@""
	.align	16


//--------------------- .nv.shared._Z25selective_scan_bwd_kernelI32Selective_Scan_bwd_kernel_traitsILi64ELi16ELb0ELb0ELb1ELb1ELb0EN3c104HalfENS1_7complexIfEEEEv12SSMParamsBwd --------------------------
	.section	.nv.shared._Z25selective_scan_bwd_kernelI32Selective_Scan_bwd_kernel_traitsILi64ELi16ELb0ELb0ELb1ELb1ELb0EN3c104HalfENS1_7complexIfEEEEv12SSMParamsBwd,"aw",@nobits
	.sectionflags	@""
	.align	16


//--------------------- .nv.shared._Z25selective_scan_bwd_kernelI32Selective_Scan_bwd_kernel_traitsILi64ELi16ELb0ELb0ELb1ELb1ELb1EN3c104HalfENS1_7complexIfEEEEv12SSMParamsBwd --------------------------
	.section	.nv.shared._Z25selective_scan_bwd_kernelI32Selective_Scan_bwd_kernel_traitsILi64ELi16ELb0ELb0ELb1ELb1ELb1EN3c104HalfENS1_7complexIfEEEEv12SSMParamsBwd,"aw",@nobits
	.sectionflags	@""
	.align	16


//--------------------- .nv.shared._Z25selective_scan_bwd_kernelI32Selective_Scan_bwd_kernel_traitsILi64ELi16ELb0ELb1ELb0ELb0ELb0EN3c104HalfENS1_7complexIfEEEEv12SSMParamsBwd --------------------------
	.section	.nv.shared._Z25selective_scan_bwd_kernelI32Selective_Scan_bwd_kernel_traitsILi64ELi16ELb0ELb1ELb0ELb0ELb0EN3c104HalfENS1_7complexIfEEEEv12SSMParamsBwd,"aw",@nobits
	.sectionflags	@""
	.align	16


//--------------------- .nv.shared._Z25selective_scan_bwd_kernelI32Selective_Scan_bwd_kernel_traitsILi64ELi16ELb0ELb1ELb0ELb0ELb1EN3c104HalfENS1_7complexIfEEEEv12SSMParamsBwd --------------------------
	.section	.nv.shared._Z25selective_scan_bwd_kernelI32Selective_Scan_bwd_kernel_traitsILi64ELi16ELb0ELb1ELb0ELb0ELb1EN3c104HalfENS1_7complexIfEEEEv12SSMParamsBwd,"aw",@nobits
	.sectionflags	@""
	.align	16


//--------------------- .nv.shared._Z25selective_scan_bwd_kernelI32Selective_Scan_bwd_kernel_traitsILi64ELi16ELb0ELb1ELb0ELb1ELb0EN3c104HalfENS1_7complexIfEEEEv12SSMParamsBwd --------------------------
	.section	.nv.shared._Z25selective_scan_bwd_kernelI32Selective_Scan_bwd_kernel_traitsILi64ELi16ELb0ELb1ELb0ELb1ELb0EN3c104HalfENS1_7complexIfEEEEv12SSMParamsBwd,"aw",@nobits
	.sectionflags	@""
	.align	16


//--------------------- .nv.shared._Z25selective_scan_bwd_kernelI32Selective_Scan_bwd_kernel_traitsILi64ELi16ELb0ELb1ELb0ELb1ELb1EN3c104HalfENS1_7complexIfEEEEv12SSMParamsBwd --------------------------
	.section	.nv.shared._Z25selective_scan_bwd_kernelI32Selective_Scan_bwd_kernel_traitsILi64ELi16ELb0ELb1ELb0ELb1ELb1EN3c104HalfENS1_7complexIfEEEEv12SSMParamsBwd,"aw",@nobits
	.sectionflags	@""
	.align	16


//--------------------- .nv.shared._Z25selective_scan_bwd_kernelI32Selective_Scan_bwd_kernel_traitsILi64ELi16ELb0ELb1ELb1ELb0ELb0EN3c104HalfENS1_7complexIfEEEEv12SSMParamsBwd --------------------------
	.section	.nv.shared._Z25selective_scan_bwd_kernelI32Selective_Scan_bwd_kernel_traitsILi64ELi16ELb0ELb1ELb1ELb0ELb0EN3c104HalfENS1_7complexIfEEEEv12SSMParamsBwd,"aw",@nobits
	.sectionflags	@""
	.align	16


//--------------------- .nv.shared._Z25selective_scan_bwd_kernelI32Selective_Scan_bwd_kernel_traitsILi64ELi16ELb0ELb1ELb1ELb0ELb1EN3c104HalfENS1_7complexIfEEEEv12SSMParamsBwd --------------------------
	.section	.nv.shared._Z25selective_scan_bwd_kernelI32Selective_Scan_bwd_kernel_traitsILi64ELi16ELb0ELb1ELb1ELb0ELb1EN3c104HalfENS1_7complexIfEEEEv12SSMParamsBwd,"aw",@nobits
	.sectionflags	@""
	.align	16


//--------------------- .nv.shared._Z25selective_scan_bwd_kernelI32Selective_Scan_bwd_kernel_traitsILi64ELi16ELb0ELb1ELb1ELb1ELb0EN3c104HalfENS1_7complexIfEEEEv12SSMParamsBwd --------------------------
	.section	.nv.shared._Z25selective_scan_bwd_kernelI32Selective_Scan_bwd_kernel_traitsILi64ELi16ELb0ELb1ELb1ELb1ELb0EN3c104HalfENS1_7complexIfEEEEv12SSMParamsBwd,"aw",@nobits
	.sectionflags	@""
	.align	16


//--------------------- .nv.shared._Z25selective_scan_bwd_kernelI32Selective_Scan_bwd_kernel_traitsILi64ELi16ELb0ELb1ELb1ELb1ELb1EN3c104HalfENS1_7complexIfEEEEv12SSMParamsBwd --------------------------
	.section	.nv.shared._Z25selective_scan_bwd_kernelI32Selective_Scan_bwd_kernel_traitsILi64ELi16ELb0ELb1ELb1ELb1ELb1EN3c104HalfENS1_7complexIfEEEEv12SSMParamsBwd,"aw",@nobits
	.sectionflags	@""
	.align	16


//--------------------- .nv.shared._Z25selective_scan_bwd_kernelI32Selective_Scan_bwd_kernel_traitsILi64ELi16ELb1ELb0ELb0ELb0ELb0EN3c104HalfENS1_7complexIfEEEEv12SSMParamsBwd --------------------------
	.section	.nv.shared._Z25selective_scan_bwd_kernelI32Selective_Scan_bwd_kernel_traitsILi64ELi16ELb1ELb0ELb0ELb0ELb0EN3c104HalfENS1_7complexIfEEEEv12SSMParamsBwd,"aw",@nobits
	.sectionflags	@""
	.align	16


//--------------------- .nv.shared._Z25selective_scan_bwd_kernelI32Selective_Scan_bwd_kernel_traitsILi64ELi16ELb1ELb0ELb0ELb0ELb1EN3c104HalfENS1_7complexIfEEEEv12SSMParamsBwd --------------------------
	.section	.nv.shared._Z25selective_scan_bwd_kernelI32Selective_Scan_bwd_kernel_traitsILi64ELi16ELb1ELb0ELb0ELb0ELb1EN3c104HalfENS1_7complexIfEEEEv12SSMParamsBwd,"aw",@nobits
	.sectionflags	@""
	.align	16


//--------------------- .nv.shared._Z25selective_scan_bwd_kernelI32Selective_Scan_bwd_kernel_traitsILi64ELi16ELb1ELb0ELb0ELb1ELb0EN3c104HalfENS1_7complexIfEEEEv12SSMParamsBwd --------------------------
	.section	.nv.shared._Z25selective_scan_bwd_kernelI32Selective_Scan_bwd_kernel_traitsILi64ELi16ELb1ELb0ELb0ELb1ELb0EN3c104HalfENS1_7complexIfEEEEv12SSMParamsBwd,"aw",@nobits
	.sectionflags	@""
	.align	16


//--------------------- .nv.shared._Z25selective_scan_bwd_kernelI32Selective_Scan_bwd_kernel_traitsILi64ELi16ELb1ELb0ELb0ELb1ELb1EN3c104HalfENS1_7complexIfEEEEv12SSMParamsBwd --------------------------
	.section	.nv.shared._Z25selective_scan_bwd_kernelI32Selective_Scan_bwd_kernel_traitsILi64ELi16ELb1ELb0ELb0ELb1ELb1EN3c104HalfENS1_7complexIfEEEEv12SSMParamsBwd,"aw",@nobits
	.sectionflags	@""
	.align	16


//--------------------- .nv.shared._Z25selective_scan_bwd_kernelI32Selective_Scan_bwd_kernel_traitsILi64ELi16ELb1ELb0ELb1ELb0ELb0EN3c104HalfENS1_7complexIfEEEEv12SSMParamsBwd --------------------------
	.section	.nv.shared._Z25selective_scan_bwd_kernelI32Selective_Scan_bwd_kernel_traitsILi64ELi16ELb1ELb0ELb1ELb0ELb0EN3c104HalfENS1_7complexIfEEEEv12SSMParamsBwd,"aw",@nobits
	.sectionflags	@""
	.align	16


//--------------------- .nv.shared._Z25selective_scan_bwd_kernelI32Selective_Scan_bwd_kernel_traitsILi64ELi16ELb1ELb0ELb1ELb0ELb1EN3c104HalfENS1_7complexIfEEEEv12SSMParamsBwd --------------------------
	.section	.nv.shared._Z25selective_scan_bwd_kernelI32Selective_Scan_bwd_kernel_traitsILi64ELi16ELb1ELb0ELb1ELb0ELb1EN3c104HalfENS1_7complexIfEEEEv12SSMParamsBwd,"aw",@nobits
	.sectionflags	@""
	.align	16


//--------------------- .nv.shared._Z25selective_scan_bwd_kernelI32Selective_Scan_bwd_kernel_traitsILi64ELi16ELb1ELb0ELb1ELb1ELb0EN3c104HalfENS1_7complexIfEEEEv12SSMParamsBwd --------------------------
	.section	.nv.shared._Z25selective_scan_bwd_kernelI32Selective_Scan_bwd_kernel_traitsILi64ELi16ELb1ELb0ELb1ELb1ELb0EN3c104HalfENS1_7complexIfEEEEv12SSMParamsBwd,"aw",@nobits
	.sectionflags	@""
	.align	16


//--------------------- .nv.shared._Z25selective_scan_bwd_kernelI32Selective_Scan_bwd_kernel_traitsILi64ELi16ELb1ELb0ELb1ELb1ELb1EN3c104HalfENS1_7complexIfEEEEv12SSMParamsBwd --------------------------
	.section	.nv.shared._Z25selective_scan_bwd_kernelI32Selective_Scan_bwd_kernel_traitsILi64ELi16ELb1ELb0ELb1ELb1ELb1EN3c104HalfENS1_7complexIfEEEEv12SSMParamsBwd,"aw",@nobits
	.sectionflags	@""
	.align	16


//--------------------- .nv.shared._Z25selective_scan_bwd_kernelI32Selective_Scan_bwd_kernel_traitsILi64ELi16ELb1ELb1ELb0ELb0ELb0EN3c104HalfENS1_7complexIfEEEEv12SSMParamsBwd --------------------------
	.section	.nv.shared._Z25selective_scan_bwd_kernelI32Selective_Scan_bwd_kernel_traitsILi64ELi16ELb1ELb1ELb0ELb0ELb0EN3c104HalfENS1_7complexIfEEEEv12SSMParamsBwd,"aw",@nobits
	.sectionflags	@""
	.align	16


//--------------------- .nv.shared._Z25selective_scan_bwd_kernelI32Selective_Scan_bwd_kernel_traitsILi64ELi16ELb1ELb1ELb0ELb0ELb1EN3c104HalfENS1_7complexIfEEEEv12SSMParamsBwd --------------------------
	.section	.nv.shared._Z25selective_scan_bwd_kernelI32Selective_Scan_bwd_kernel_traitsILi64ELi16ELb1ELb1ELb0ELb0ELb1EN3c104HalfENS1_7complexIfEEEEv12SSMParamsBwd,"aw",@nobits
	.sectionflags	@""
	.align	16


//--------------------- .nv.shared._Z25selective_scan_bwd_kernelI32Selective_Scan_bwd_kernel_traitsILi64ELi16ELb1ELb1ELb0ELb1ELb0EN3c104HalfENS1_7complexIfEEEEv12SSMParamsBwd --------------------------
	.section	.nv.shared._Z25selective_scan_bwd_kernelI32Selective_Scan_bwd_kernel_traitsILi64ELi16ELb1ELb1ELb0ELb1ELb0EN3c104HalfENS1_7complexIfEEEEv12SSMParamsBwd,"aw",@nobits
	.sectionflags	@""
	.align	16


//--------------------- .nv.shared._Z25selective_scan_bwd_kernelI32Selective_Scan_bwd_kernel_traitsILi64ELi16ELb1ELb1ELb0ELb1ELb1EN3c104HalfENS1_7complexIfEEEEv12SSMParamsBwd --------------------------
	.section	.nv.shared._Z25selective_scan_bwd_kernelI32Selective_Scan_bwd_kernel_traitsILi64ELi16ELb1ELb1ELb0ELb1ELb1EN3c104HalfENS1_7complexIfEEEEv12SSMParamsBwd,"aw",@nobits
	.sectionflags	@""
	.align	16


//--------------------- .nv.shared._Z25selective_scan_bwd_kernelI32Selective_Scan_bwd_kernel_traitsILi64ELi16ELb1ELb1ELb1ELb0ELb0EN3c104HalfENS1_7complexIfEEEEv12SSMParamsBwd --------------------------
	.section	.nv.shared._Z25selective_scan_bwd_kernelI32Selective_Scan_bwd_kernel_traitsILi64ELi16ELb1ELb1ELb1ELb0ELb0EN3c104HalfENS1_7complexIfEEEEv12SSMParamsBwd,"aw",@nobits
	.sectionflags	@""
	.align	16


//--------------------- .nv.shared._Z25selective_scan_bwd_kernelI32Selective_Scan_bwd_kernel_traitsILi64ELi16ELb1ELb1ELb1ELb0ELb1EN3c104HalfENS1_7complexIfEEEEv12SSMParamsBwd --------------------------
	.section	.nv.shared._Z25selective_scan_bwd_kernelI32Selective_Scan_bwd_kernel_traitsILi64ELi16ELb1ELb1ELb1ELb0ELb1EN3c104HalfENS1_7complexIfEEEEv12SSMParamsBwd,"aw",@nobits
	.sectionflags	@""
	.align	16


//--------------------- .nv.shared._Z25selective_scan_bwd_kernelI32Selective_Scan_bwd_kernel_traitsILi64ELi16ELb1ELb1ELb1ELb1ELb0EN3c104HalfENS1_7complexIfEEEEv12SSMParamsBwd --------------------------
	.section	.nv.shared._Z25selective_scan_bwd_kernelI32Selective_Scan_bwd_kernel_traitsILi64ELi16ELb1ELb1ELb1ELb1ELb0EN3c104HalfENS1_7complexIfEEEEv12SSMParamsBwd,"aw",@nobits
	.sectionflags	@""
	.align	16


//--------------------- .nv.shared._Z25selective_scan_bwd_kernelI32Selective_Scan_bwd_kernel_traitsILi64ELi16ELb1ELb1ELb1ELb1ELb1EN3c104HalfENS1_7complexIfEEEEv12SSMParamsBwd --------------------------
	.section	.nv.shared._Z25selective_scan_bwd_kernelI32Selective_Scan_bwd_kernel_traitsILi64ELi16ELb1ELb1ELb1ELb1ELb1EN3c104HalfENS1_7complexIfEEEEv12SSMParamsBwd,"aw",@nobits
	.sectionflags	@""
	.align	16


//--------------------- .nv.shared._Z25selective_scan_bwd_kernelI32Selective_Scan_bwd_kernel_traitsILi32ELi16ELb0ELb0ELb0ELb0ELb0EN3c104HalfENS1_7complexIfEEEEv12SSMParamsBwd --------------------------
	.section	.nv.shared._Z25selective_scan_bwd_kernelI32Selective_Scan_bwd_kernel_traitsILi32ELi16ELb0ELb0ELb0ELb0ELb0EN3c104HalfENS1_7complexIfEEEEv12SSMParamsBwd,"aw",@nobits
	.sectionflags	@""
	.align	16


//--------------------- .nv.shared._Z25selective_scan_bwd_kernelI32Selective_Scan_bwd_kernel_traitsILi32ELi16ELb0ELb0ELb0ELb0ELb1EN3c104HalfENS1_7complexIfEEEEv12SSMParamsBwd --------------------------
	.section	.nv.shared._Z25selective_scan_bwd_kernelI32Selective_Scan_bwd_kernel_traitsILi32ELi16ELb0ELb0ELb0ELb0ELb1EN3c104HalfENS1_7complexIfEEEEv12SSMParamsBwd,"aw",@nobits
	.sectionflags	@""
	.align	16


//--------------------- .nv.shared._Z25selective_scan_bwd_kernelI32Selective_Scan_bwd_kernel_traitsILi32ELi16ELb0ELb0ELb0ELb1ELb0EN3c104HalfENS1_7complexIfEEEEv12SSMParamsBwd --------------------------
	.section	.nv.shared._Z25selective_scan_bwd_kernelI32Selective_Scan_bwd_kernel_traitsILi32ELi16ELb0ELb0ELb0ELb1ELb0EN3c104HalfENS1_7complexIfEEEEv12SSMParamsBwd,"aw",@nobits
	.sectionflags	@""
	.align	16


//--------------------- .nv.shared._Z25selective_scan_bwd_kernelI32Selective_Scan_bwd_kernel_traitsILi32ELi16ELb0ELb0ELb0ELb1ELb1EN3c104HalfENS1_7complexIfEEEEv12SSMParamsBwd --------------------------
	.section	.nv.shared._Z25selective_scan_bwd_kernelI32Selective_Scan_bwd_kernel_traitsILi32ELi16ELb0ELb0ELb0ELb1ELb1EN3c104HalfENS1_7complexIfEEEEv12SSMParamsBwd,"aw",@nobits
	.sectionflags	@""
	.align	16


//--------------------- .nv.shared._Z25selective_scan_bwd_kernelI32Selective_Scan_bwd_kernel_traitsILi32ELi16ELb0ELb0ELb1ELb0ELb0EN3c104HalfENS1_7complexIfEEEEv12SSMParamsBwd --------------------------
	.section	.nv.shared._Z25selective_scan_bwd_kernelI32Selective_Scan_bwd_kernel_traitsILi32ELi16ELb0ELb0ELb1ELb0ELb0EN3c104HalfENS1_7complexIfEEEEv12SSMParamsBwd,"aw",@nobits
	.sectionflags	@""
	.align	16


//--------------------- .nv.shared._Z25selective_scan_bwd_kernelI32Selective_Scan_bwd_kernel_traitsILi32ELi16ELb0ELb0ELb1ELb0ELb1EN3c104HalfENS1_7complexIfEEEEv12SSMParamsBwd --------------------------
	.section	.nv.shared._Z25selective_scan_bwd_kernelI32Selective_Scan_bwd_kernel_traitsILi32ELi16ELb0ELb0ELb1ELb0ELb1EN3c104HalfENS1_7complexIfEEEEv12SSMParamsBwd,"aw",@nobits
	.sectionflags	@""
	.align	16


//--------------------- .nv.shared._Z25selective_scan_bwd_kernelI32Selective_Scan_bwd_kernel_traitsILi32ELi16ELb0ELb0ELb1ELb1ELb0EN3c104HalfENS1_7complexIfEEEEv12SSMParamsBwd --------------------------
	.section	.nv.shared._Z25selective_scan_bwd_kernelI32Selective_Scan_bwd_kernel_traitsILi32ELi16ELb0ELb0ELb1ELb1ELb0EN3c104HalfENS1_7complexIfEEEEv12SSMParamsBwd,"aw",@nobits
	.sectionflags	@""
	.align	16


//--------------------- .nv.shared._Z25selective_scan_bwd_kernelI32Selective_Scan_bwd_kernel_traitsILi32ELi16ELb0ELb0ELb1ELb1ELb1EN3c104HalfENS1_7complexIfEEEEv12SSMParamsBwd --------------------------
	.section	.nv.shared._Z25selective_scan_bwd_kernelI32Selective_Scan_bwd_kernel_traitsILi32ELi16ELb0ELb0ELb1ELb1ELb1EN3c104HalfENS1_7complexIfEEEEv12SSMParamsBwd,"aw",@nobits
	.sectionflags	@""
	.align	16


//--------------------- .nv.shared._Z25selective_scan_bwd_kernelI32Selective_Scan_bwd_kernel_traitsILi32ELi16ELb0ELb1ELb0ELb0ELb0EN3c104HalfENS1_7complexIfEEEEv12SSMParamsBwd --------------------------
	.section	.nv.shared._Z25selective_scan_bwd_kernelI32Selective_Scan_bwd_kernel_traitsILi32ELi16ELb0ELb1ELb0ELb0ELb0EN3c104HalfENS1_7complexIfEEEEv12SSMParamsBwd,"aw",@nobits
	.sectionflags	@""
	.align	16


//--------------------- .nv.shared._Z25selective_scan_bwd_kernelI32Selective_Scan_bwd_kernel_traitsILi32ELi16ELb0ELb1ELb0ELb0ELb1EN3c104HalfENS1_7complexIfEEEEv12SSMParamsBwd --------------------------
	.section	.nv.shared._Z25selective_scan_bwd_kernelI32Selective_Scan_bwd_kernel_traitsILi32ELi16ELb0ELb1ELb0ELb0ELb1EN3c104HalfENS1_7complexIfEEEEv12SSMParamsBwd,"aw",@nobits
	.sectionflags	@""
	.align	16


//--------------------- .nv.shared._Z25selective_scan_bwd_kernelI32Selective_Scan_bwd_kernel_traitsILi32ELi16ELb0ELb1ELb0ELb1ELb0EN3c104HalfENS1_7complexIfEEEEv12SSMParamsBwd --------------------------
	.section	.nv.shared._Z25selective_scan_bwd_kernelI32Selective_Scan_bwd_kernel_traitsILi32ELi16ELb0ELb1ELb0ELb1ELb0EN3c104HalfENS1_7complexIfEEEEv12SSMParamsBwd,"aw",@nobits
	.sectionflags	@""
	.align	16


//--------------------- .nv.shared._Z25selective_scan_bwd_kernelI32Selective_Scan_bwd_kernel_traitsILi32ELi16ELb0ELb1ELb0ELb1ELb1EN3c104HalfENS1_7complexIfEEEEv12SSMParamsBwd --------------------------
	.section	.nv.shared._Z25selective_scan_bwd_kernelI32Selective_Scan_bwd_kernel_traitsILi32ELi16ELb0ELb1ELb0ELb1ELb1EN3c104HalfENS1_7complexIfEEEEv12SSMParamsBwd,"aw",@nobits
	.sectionflags	@""
	.align	16


//--------------------- .nv.shared._Z25selective_scan_bwd_kernelI32Selective_Scan_bwd_kernel_traitsILi32ELi16ELb0ELb1ELb1ELb0ELb0EN3c104HalfENS1_7complexIfEEEEv12SSMParamsBwd --------------------------
	.section	.nv.shared._Z25selective_scan_bwd_kernelI32Selective_Scan_bwd_kernel_traitsILi32ELi16ELb0ELb1ELb1ELb0ELb0EN3c104HalfENS1_7complexIfEEEEv12SSMParamsBwd,"aw",@nobits
	.sectionflags	@""
	.align	16


//--------------------- .nv.shared._Z25selective_scan_bwd_kernelI32Selective_Scan_bwd_kernel_traitsILi32ELi16ELb0ELb1ELb1ELb0ELb1EN3c104HalfENS1_7complexIfEEEEv12SSMParamsBwd --------------------------
	.section	.nv.shared._Z25selective_scan_bwd_kernelI32Selective_Scan_bwd_kernel_traitsILi32ELi16ELb0ELb1ELb1ELb0ELb1EN3c104HalfENS1_7complexIfEEEEv12SSMParamsBwd,"aw",@nobits
	.sectionflags	@""
	.align	16


//--------------------- .nv.shared._Z25selective_scan_bwd_kernelI32Selective_Scan_bwd_kernel_traitsILi32ELi16ELb0ELb1ELb1ELb1ELb0EN3c104HalfENS1_7complexIfEEEEv12SSMParamsBwd --------------------------
	.section	.nv.shared._Z25selective_scan_bwd_kernelI32Selective_Scan_bwd_kernel_traitsILi32ELi16ELb0ELb1ELb1ELb1ELb0EN3c104HalfENS1_7complexIfEEEEv12SSMParamsBwd,"aw",@nobits
	.sectionflags	@""
	.align	16


//--------------------- .nv.shared._Z25selective_scan_bwd_kernelI32Selective_Scan_bwd_kernel_traitsILi32ELi16ELb0ELb1ELb1ELb1ELb1EN3c104HalfENS1_7complexIfEEEEv12SSMParamsBwd --------------------------
	.section	.nv.shared._Z25selective_scan_bwd_kernelI32Selective_Scan_bwd_kernel_traitsILi32ELi16ELb0ELb1ELb1ELb1ELb1EN3c104HalfENS1_7complexIfEEEEv12SSMParamsBwd,"aw",@nobits
	.sectionflags	@""
	.align	16


//--------------------- .nv.shared._Z25selective_scan_bwd_kernelI32Selective_Scan_bwd_kernel_traitsILi32ELi16ELb1ELb0ELb0ELb0ELb0EN3c104HalfENS1_7complexIfEEEEv12SSMParamsBwd --------------------------
	.section	.nv.shared._Z25selective_scan_bwd_kernelI32Selective_Scan_bwd_kernel_traitsILi32ELi16ELb1ELb0ELb0ELb0ELb0EN3c104HalfENS1_7complexIfEEEEv12SSMParamsBwd,"aw",@nobits
	.sectionflags	@""
	.align	16


//--------------------- .nv.shared._Z25selective_scan_bwd_kernelI32Selective_Scan_bwd_kernel_traitsILi32ELi16ELb1ELb0ELb0ELb0ELb1EN3c104HalfENS1_7complexIfEEEEv12SSMParamsBwd --------------------------
	.section	.nv.shared._Z25selective_scan_bwd_kernelI32Selective_Scan_bwd_kernel_traitsILi32ELi16ELb1ELb0ELb0ELb0ELb1EN3c104HalfENS1_7complexIfEEEEv12SSMParamsBwd,"aw",@nobits
	.sectionflags	@""
	.align	16


//--------------------- .nv.shared._Z25selective_scan_bwd_kernelI32Selective_Scan_bwd_kernel_traitsILi32ELi16ELb1ELb0ELb0ELb1ELb0EN3c104HalfENS1_7complexIfEEEEv12SSMParamsBwd --------------------------
	.section	.nv.shared._Z25selective_scan_bwd_kernelI32Selective_Scan_bwd_kernel_traitsILi32ELi16ELb1ELb0ELb0ELb1ELb0EN3c104HalfENS1_7complexIfEEEEv12SSMParamsBwd,"aw",@nobits
	.sectionflags	@""
	.align	16


//--------------------- .nv.shared._Z25selective_scan_bwd_kernelI32Selective_Scan_bwd_kernel_traitsILi32ELi16ELb1ELb0ELb0ELb1ELb1EN3c104HalfENS1_7complexIfEEEEv12SSMParamsBwd --------------------------
	.section	.nv.shared._Z25selective_scan_bwd_kernelI32Selective_Scan_bwd_kernel_traitsILi32ELi16ELb1ELb0ELb0ELb1ELb1EN3c104HalfENS1_7complexIfEEEEv12SSMParamsBwd,"aw",@nobits
	.sectionflags	@""
	.align	16


//--------------------- .nv.shared._Z25selective_scan_bwd_kernelI32Selective_Scan_bwd_kernel_traitsILi32ELi16ELb1ELb0ELb1ELb0ELb0EN3c104HalfENS1_7complexIfEEEEv12SSMParamsBwd --------------------------
	.section	.nv.shared._Z25selective_scan_bwd_kernelI32Selective_Scan_bwd_kernel_traitsILi32ELi16ELb1ELb0ELb1ELb0ELb0EN3c104HalfENS1_7complexIfEEEEv12SSMParamsBwd,"aw",@nobits
	.sectionflags	@""
	.align	16


//--------------------- .nv.shared._Z25selective_scan_bwd_kernelI32Selective_Scan_bwd_kernel_traitsILi32ELi16ELb1ELb0ELb1ELb0ELb1EN3c104HalfENS1_7complexIfEEEEv12SSMParamsBwd --------------------------
	.section	.nv.shared._Z25selective_scan_bwd_kernelI32Selective_Scan_bwd_kernel_traitsILi32ELi16ELb1ELb0ELb1ELb0ELb1EN3c104HalfENS1_7complexIfEEEEv12SSMParamsBwd,"aw",@nobits
	.sectionflags	@""
	.align	16


//--------------------- .nv.shared._Z25selective_scan_bwd_kernelI32Selective_Scan_bwd_kernel_traitsILi32ELi16ELb1ELb0ELb1ELb1ELb0EN3c104HalfENS1_7complexIfEEEEv12SSMParamsBwd --------------------------
	.section	.nv.shared._Z25selective_scan_bwd_kernelI32Selective_Scan_bwd_kernel_traitsILi32ELi16ELb1ELb0ELb1ELb1ELb0EN3c104HalfENS1_7complexIfEEEEv12SSMParamsBwd,"aw",@nobits
	.sectionflags	@""
	.align	16


//--------------------- .nv.shared._Z25selective_scan_bwd_kernelI32Selective_Scan_bwd_kernel_traitsILi32ELi16ELb1ELb0ELb1ELb1ELb1EN3c104HalfENS1_7complexIfEEEEv12SSMParamsBwd --------------------------
	.section	.nv.shared._Z25selective_scan_bwd_kernelI32Selective_Scan_bwd_kernel_traitsILi32ELi16ELb1ELb0ELb1ELb1ELb1EN3c104HalfENS1_7complexIfEEEEv12SSMParamsBwd,"aw",@nobits
	.sectionflags	@""
	.align	16


//--------------------- .nv.shared._Z25selective_scan_bwd_kernelI32Selective_Scan_bwd_kernel_traitsILi32ELi16ELb1ELb1ELb0ELb0ELb0EN3c104HalfENS1_7complexIfEEEEv12SSMParamsBwd --------------------------
	.section	.nv.shared._Z25selective_scan_bwd_kernelI32Selective_Scan_bwd_kernel_traitsILi32ELi16ELb1ELb1ELb0ELb0ELb0EN3c104HalfENS1_7complexIfEEEEv12SSMParamsBwd,"aw",@nobits
	.sectionflags	@""
	.align	16


//--------------------- .nv.shared._Z25selective_scan_bwd_kernelI32Selective_Scan_bwd_kernel_traitsILi32ELi16ELb1ELb1ELb0ELb0ELb1EN3c104HalfENS1_7complexIfEEEEv12SSMParamsBwd --------------------------
	.section	.nv.shared._Z25selective_scan_bwd_kernelI32Selective_Scan_bwd_kernel_traitsILi32ELi16ELb1ELb1ELb0ELb0ELb1EN3c104HalfENS1_7complexIfEEEEv12SSMParamsBwd,"aw",@nobits
	.sectionflags	@""
	.align	16


//--------------------- .nv.shared._Z25selective_scan_bwd_kernelI32Selective_Scan_bwd_kernel_traitsILi32ELi16ELb1ELb1ELb0ELb1ELb0EN3c104HalfENS1_7complexIfEEEEv12SSMParamsBwd --------------------------
	.section	.nv.shared._Z25selective_scan_bwd_kernelI32Selective_Scan_bwd_kernel_traitsILi32ELi16ELb1ELb1ELb0ELb1ELb0EN3c104HalfENS1_7complexIfEEEEv12SSMParamsBwd,"aw",@nobits
	.sectionflags	@""
	.align	16


//--------------------- .nv.shared._Z25selective_scan_bwd_kernelI32Selective_Scan_bwd_kernel_traitsILi32ELi16ELb1ELb1ELb0ELb1ELb1EN3c104HalfENS1_7complexIfEEEEv12SSMParamsBwd --------------------------
	.section	.nv.shared._Z25selective_scan_bwd_kernelI32Selective_Scan_bwd_kernel_traitsILi32ELi16ELb1ELb1ELb0ELb1ELb1EN3c104HalfENS1_7complexIfEEEEv12SSMParamsBwd,"aw",@nobits
	.sectionflags	@""
	.align	16


//--------------------- .nv.shared._Z25selective_scan_bwd_kernelI32Selective_Scan_bwd_kernel_traitsILi32ELi16ELb1ELb1ELb1ELb0ELb0EN3c104HalfENS1_7complexIfEEEEv12SSMParamsBwd --------------------------
	.section	.nv.shared._Z25selective_scan_bwd_kernelI32Selective_Scan_bwd_kernel_traitsILi32ELi16ELb1ELb1ELb1ELb0ELb0EN3c104HalfENS1_7complexIfEEEEv12SSMParamsBwd,"aw",@nobits
	.sectionflags	@""
	.align	16


//--------------------- .nv.shared._Z25selective_scan_bwd_kernelI32Selective_Scan_bwd_kernel_traitsILi32ELi16ELb1ELb1ELb1ELb0ELb1EN3c104HalfENS1_7complexIfEEEEv12SSMParamsBwd --------------------------
	.section	.nv.shared._Z25selective_scan_bwd_kernelI32Selective_Scan_bwd_kernel_traitsILi32ELi16ELb1ELb1ELb1ELb0ELb1EN3c104HalfENS1_7complexIfEEEEv12SSMParamsBwd,"aw",@nobits
	.sectionflags	@""
	.align	16


//--------------------- .nv.shared._Z25selective_scan_bwd_kernelI32Selective_Scan_bwd_kernel_traitsILi32ELi16ELb1ELb1ELb1ELb1ELb0EN3c104HalfENS1_7complexIfEEEEv12SSMParamsBwd --------------------------
	.section	.nv.shared._Z25selective_scan_bwd_kernelI32Selective_Scan_bwd_kernel_traitsILi32ELi16ELb1ELb1ELb1ELb1ELb0EN3c104HalfENS1_7complexIfEEEEv12SSMParamsBwd,"aw",@nobits
	.sectionflags	@""
	.align	16


//--------------------- .nv.shared._Z25selective_scan_bwd_kernelI32Selective_Scan_bwd_kernel_traitsILi32ELi16ELb1ELb1ELb1ELb1ELb1EN3c104HalfENS1_7complexIfEEEEv12SSMParamsBwd --------------------------
	.section	.nv.shared._Z25selective_scan_bwd_kernelI32Selective_Scan_bwd_kernel_traitsILi32ELi16ELb1ELb1ELb1ELb1ELb1EN3c104HalfENS1_7complexIfEEEEv12SSMParamsBwd,"aw",@nobits
	.sectionflags	@""
	.align	16


//--------------------- .nv.shared._Z25selective_scan_bwd_kernelI32Selective_Scan_bwd_kernel_traitsILi32ELi8ELb0ELb0ELb0ELb0ELb0EN3c104HalfENS1_7complexIfEEEEv12SSMParamsBwd --------------------------
	.section	.nv.shared._Z25selective_scan_bwd_kernelI32Selective_Scan_bwd_kernel_traitsILi32ELi8ELb0ELb0ELb0ELb0ELb0EN3c104HalfENS1_7complexIfEEEEv12SSMParamsBwd,"aw",@nobits
	.sectionflags	@""
	.align	16


//--------------------- .nv.shared._Z25selective_scan_bwd_kernelI32Selective_Scan_bwd_kernel_traitsILi32ELi8ELb0ELb0ELb0ELb0ELb1EN3c104HalfENS1_7complexIfEEEEv12SSMParamsBwd --------------------------
	.section	.nv.shared._Z25selective_scan_bwd_kernelI32Selective_Scan_bwd_kernel_traitsILi32ELi8ELb0ELb0ELb0ELb0ELb1EN3c104HalfENS1_7complexIfEEEEv12SSMParamsBwd,"aw",@nobits
	.sectionflags	@""
	.align	16


//--------------------- .nv.shared._Z25selective_scan_bwd_kernelI32Selective_Scan_bwd_kernel_traitsILi32ELi8ELb0ELb0ELb0ELb1ELb0EN3c104HalfENS1_7complexIfEEEEv12SSMParamsBwd --------------------------
	.section	.nv.shared._Z25selective_scan_bwd_kernelI32Selective_Scan_bwd_kernel_traitsILi32ELi8ELb0ELb0ELb0ELb1ELb0EN3c104HalfENS1_7complexIfEEEEv12SSMParamsBwd,"aw",@nobits
	.sectionflags	@""
	.align	16


//--------------------- .nv.shared._Z25selective_scan_bwd_kernelI32Selective_Scan_bwd_kernel_traitsILi32ELi8ELb0ELb0ELb0ELb1ELb1EN3c104HalfENS1_7complexIfEEEEv12SSMParamsBwd --------------------------
	.section	.nv.shared._Z25selective_scan_bwd_kernelI32Selective_Scan_bwd_kernel_traitsILi32ELi8ELb0ELb0ELb0ELb1ELb1EN3c104HalfENS1_7complexIfEEEEv12SSMParamsBwd,"aw",@nobits
	.sectionflags	@""
	.align	16


//--------------------- .nv.shared._Z25selective_scan_bwd_kernelI32Selective_Scan_bwd_kernel_traitsILi32ELi8ELb0ELb0ELb1ELb0ELb0EN3c104HalfENS1_7complexIfEEEEv12SSMParamsBwd --------------------------
	.section	.nv.shared._Z25selective_scan_bwd_kernelI32Selective_Scan_bwd_kernel_traitsILi32ELi8ELb0ELb0ELb1ELb0ELb0EN3c104HalfENS1_7complexIfEEEEv12SSMParamsBwd,"aw",@nobits
	.sectionflags	@""
	.align	16


//--------------------- .nv.shared._Z25selective_scan_bwd_kernelI32Selective_Scan_bwd_kernel_traitsILi32ELi8ELb0ELb0ELb1ELb0ELb1EN3c104HalfENS1_7complexIfEEEEv12SSMParamsBwd --------------------------
	.section	.nv.shared._Z25selective_scan_bwd_kernelI32Selective_Scan_bwd_kernel_traitsILi32ELi8ELb0ELb0ELb1ELb0ELb1EN3c104HalfENS1_7complexIfEEEEv12SSMParamsBwd,"aw",@nobits
	.sectionflags	@""
	.align	16


//--------------------- .nv.shared._Z25selective_scan_bwd_kernelI32Selective_Scan_bwd_kernel_traitsILi32ELi8ELb0ELb0ELb1ELb1ELb0EN3c104HalfENS1_7complexIfEEEEv12SSMParamsBwd --------------------------
	.section	.nv.shared._Z25selective_scan_bwd_kernelI32Selective_Scan_bwd_kernel_traitsILi32ELi8ELb0ELb0ELb1ELb1ELb0EN3c104HalfENS1_7complexIfEEEEv12SSMParamsBwd,"aw",@nobits
	.sectionflags	@""
	.align	16


//--------------------- .nv.shared._Z25selective_scan_bwd_kernelI32Selective_Scan_bwd_kernel_traitsILi32ELi8ELb0ELb0ELb1ELb1ELb1EN3c104HalfENS1_7complexIfEEEEv12SSMParamsBwd --------------------------
	.section	.nv.shared._Z25selective_scan_bwd_kernelI32Selective_Scan_bwd_kernel_traitsILi32ELi8ELb0ELb0ELb1ELb1ELb1EN3c104HalfENS1_7complexIfEEEEv12SSMParamsBwd,"aw",@nobits
	.sectionflags	@""
	.align	16


//--------------------- .nv.shared._Z25selective_scan_bwd_kernelI32Selective_Scan_bwd_kernel_traitsILi32ELi8ELb0ELb1ELb0ELb0ELb0EN3c104HalfENS1_7complexIfEEEEv12SSMParamsBwd --------------------------
	.section	.nv.shared._Z25selective_scan_bwd_kernelI32Selective_Scan_bwd_kernel_traitsILi32ELi8ELb0ELb1ELb0ELb0ELb0EN3c104HalfENS1_7complexIfEEEEv12SSMParamsBwd,"aw",@nobits
	.sectionflags	@""
	.align	16


//--------------------- .nv.shared._Z25selective_scan_bwd_kernelI32Selective_Scan_bwd_kernel_traitsILi32ELi8ELb0ELb1ELb0ELb0ELb1EN3c104HalfENS1_7complexIfEEEEv12SSMParamsBwd --------------------------
	.section	.nv.shared._Z25selective_scan_bwd_kernelI32Selective_Scan_bwd_kernel_traitsILi32ELi8ELb0ELb1ELb0ELb0ELb1EN3c104HalfENS1_7complexIfEEEEv12SSMParamsBwd,"aw",@nobits
	.sectionflags	@""
	.align	16


//--------------------- .nv.shared._Z25selective_scan_bwd_kernelI32Selective_Scan_bwd_kernel_traitsILi32ELi8ELb0ELb1ELb0ELb1ELb0EN3c104HalfENS1_7complexIfEEEEv12SSMParamsBwd --------------------------
	.section	.nv.shared._Z25selective_scan_bwd_kernelI32Selective_Scan_bwd_kernel_traitsILi32ELi8ELb0ELb1ELb0ELb1ELb0EN3c104HalfENS1_7complexIfEEEEv12SSMParamsBwd,"aw",@nobits
	.sectionflags	@""
	.align	16


//--------------------- .nv.shared._Z25selective_scan_bwd_kernelI32Selective_Scan_bwd_kernel_traitsILi32ELi8ELb0ELb1ELb0ELb1ELb1EN3c104HalfENS1_7complexIfEEEEv12SSMParamsBwd --------------------------
	.section	.nv.shared._Z25selective_scan_bwd_kernelI32Selective_Scan_bwd_kernel_traitsILi32ELi8ELb0ELb1ELb0ELb1ELb1EN3c104HalfENS1_7complexIfEEEEv12SSMParamsBwd,"aw",@nobits
	.sectionflags	@""
	.align	16


//--------------------- .nv.shared._Z25selective_scan_bwd_kernelI32Selective_Scan_bwd_kernel_traitsILi32ELi8ELb0ELb1ELb1ELb0ELb0EN3c104HalfENS1_7complexIfEEEEv12SSMParamsBwd --------------------------
	.section	.nv.shared._Z25selective_scan_bwd_kernelI32Selective_Scan_bwd_kernel_traitsILi32ELi8ELb0ELb1ELb1ELb0ELb0EN3c104HalfENS1_7complexIfEEEEv12SSMParamsBwd,"aw",@nobits
	.sectionflags	@""
	.align	16


//--------------------- .nv.shared._Z25selective_scan_bwd_kernelI32Selective_Scan_bwd_kernel_traitsILi32ELi8ELb0ELb1ELb1ELb0ELb1EN3c104HalfENS1_7complexIfEEEEv12SSMParamsBwd --------------------------
	.section	.nv.shared._Z25selective_scan_bwd_kernelI32Selective_Scan_bwd_kernel_traitsILi32ELi8ELb0ELb1ELb1ELb0ELb1EN3c104HalfENS1_7complexIfEEEEv12SSMParamsBwd,"aw",@nobits
	.sectionflags	@""
	.align	16


//--------------------- .nv.shared._Z25selective_scan_bwd_kernelI32Selective_Scan_bwd_kernel_traitsILi32ELi8ELb0ELb1ELb1ELb1ELb0EN3c104HalfENS1_7complexIfEEEEv12SSMParamsBwd --------------------------
	.section	.nv.shared._Z25selective_scan_bwd_kernelI32Selective_Scan_bwd_kernel_traitsILi32ELi8ELb0ELb1ELb1ELb1ELb0EN3c104HalfENS1_7complexIfEEEEv12SSMParamsBwd,"aw",@nobits
	.sectionflags	@""
	.align	16


//--------------------- .nv.shared._Z25selective_scan_bwd_kernelI32Selective_Scan_bwd_kernel_traitsILi32ELi8ELb0ELb1ELb1ELb1ELb1EN3c104HalfENS1_7complexIfEEEEv12SSMParamsBwd --------------------------
	.section	.nv.shared._Z25selective_scan_bwd_kernelI32Selective_Scan_bwd_kernel_traitsILi32ELi8ELb0ELb1ELb1ELb1ELb1EN3c104HalfENS1_7complexIfEEEEv12SSMParamsBwd,"aw",@nobits
	.sectionflags	@""
	.align	16


//--------------------- .nv.shared._Z25selective_scan_bwd_kernelI32Selective_Scan_bwd_kernel_traitsILi32ELi8ELb1ELb0ELb0ELb0ELb0EN3c104HalfENS1_7complexIfEEEEv12SSMParamsBwd --------------------------
	.section	.nv.shared._Z25selective_scan_bwd_kernelI32Selective_Scan_bwd_kernel_traitsILi32ELi8ELb1ELb0ELb0ELb0ELb0EN3c104HalfENS1_7complexIfEEEEv12SSMParamsBwd,"aw",@nobits
	.sectionflags	@""
	.align	16


//--------------------- .nv.shared._Z25selective_scan_bwd_kernelI32Selective_Scan_bwd_kernel_traitsILi32ELi8ELb1ELb0ELb0ELb0ELb1EN3c104HalfENS1_7complexIfEEEEv12SSMParamsBwd --------------------------
	.section	.nv.shared._Z25selective_scan_bwd_kernelI32Selective_Scan_bwd_kernel_traitsILi32ELi8ELb1ELb0ELb0ELb0ELb1EN3c104HalfENS1_7complexIfEEEEv12SSMParamsBwd,"aw",@nobits
	.sectionflags	@""
	.align	16


//--------------------- .nv.shared._Z25selective_scan_bwd_kernelI32Selective_Scan_bwd_kernel_traitsILi32ELi8ELb1ELb0ELb0ELb1ELb0EN3c104HalfENS1_7complexIfEEEEv12SSMParamsBwd --------------------------
	.section	.nv.shared._Z25selective_scan_bwd_kernelI32Selective_Scan_bwd_kernel_traitsILi32ELi8ELb1ELb0ELb0ELb1ELb0EN3c104HalfENS1_7complexIfEEEEv12SSMParamsBwd,"aw",@nobits
	.sectionflags	@""
	.align	16


//--------------------- .nv.shared._Z25selective_scan_bwd_kernelI32Selective_Scan_bwd_kernel_traitsILi32ELi8ELb1ELb0ELb0ELb1ELb1EN3c104HalfENS1_7complexIfEEEEv12SSMParamsBwd --------------------------
	.section	.nv.shared._Z25selective_scan_bwd_kernelI32Selective_Scan_bwd_kernel_traitsILi32ELi8ELb1ELb0ELb0ELb1ELb1EN3c104HalfENS1_7complexIfEEEEv12SSMParamsBwd,"aw",@nobits
	.sectionflags	@""
	.align	16


//--------------------- .nv.shared._Z25selective_scan_bwd_kernelI32Selective_Scan_bwd_kernel_traitsILi32ELi8ELb1ELb0ELb1ELb0ELb0EN3c104HalfENS1_7complexIfEEEEv12SSMParamsBwd --------------------------
	.section	.nv.shared._Z25selective_scan_bwd_kernelI32Selective_Scan_bwd_kernel_traitsILi32ELi8ELb1ELb0ELb1ELb0ELb0EN3c104HalfENS1_7complexIfEEEEv12SSMParamsBwd,"aw",@nobits
	.sectionflags	@""
	.align	16


//--------------------- .nv.shared._Z25selective_scan_bwd_kernelI32Selective_Scan_bwd_kernel_traitsILi32ELi8ELb1ELb0ELb1ELb0ELb1EN3c104HalfENS1_7complexIfEEEEv12SSMParamsBwd --------------------------
	.section	.nv.shared._Z25selective_scan_bwd_kernelI32Selective_Scan_bwd_kernel_traitsILi32ELi8ELb1ELb0ELb1ELb0ELb1EN3c104HalfENS1_7complexIfEEEEv12SSMParamsBwd,"aw",@nobits
	.sectionflags	@""
	.align	16


//--------------------- .nv.shared._Z25selective_scan_bwd_kernelI32Selective_Scan_bwd_kernel_traitsILi32ELi8ELb1ELb0ELb1ELb1ELb0EN3c104HalfENS1_7complexIfEEEEv12SSMParamsBwd --------------------------
	.section	.nv.shared._Z25selective_scan_bwd_kernelI32Selective_Scan_bwd_kernel_traitsILi32ELi8ELb1ELb0ELb1ELb1ELb0EN3c104HalfENS1_7complexIfEEEEv12SSMParamsBwd,"aw",@nobits
	.sectionflags	@""
	.align	16


//--------------------- .nv.shared._Z25selective_scan_bwd_kernelI32Selective_Scan_bwd_kernel_traitsILi32ELi8ELb1ELb0ELb1ELb1ELb1EN3c104HalfENS1_7complexIfEEEEv12SSMParamsBwd --------------------------
	.section	.nv.shared._Z25selective_scan_bwd_kernelI32Selective_Scan_bwd_kernel_traitsILi32ELi8ELb1ELb0ELb1ELb1ELb1EN3c104HalfENS1_7complexIfEEEEv12SSMParamsBwd,"aw",@nobits
	.sectionflags	@""
	.align	16


//--------------------- .nv.shared._Z25selective_scan_bwd_kernelI32Selective_Scan_bwd_kernel_traitsILi32ELi8ELb1ELb1ELb0ELb0ELb0EN3c104HalfENS1_7complexIfEEEEv12SSMParamsBwd --------------------------
	.section	.nv.shared._Z25selective_scan_bwd_kernelI32Selective_Scan_bwd_kernel_traitsILi32ELi8ELb1ELb1ELb0ELb0ELb0EN3c104HalfENS1_7complexIfEEEEv12SSMParamsBwd,"aw",@nobits
	.sectionflags	@""
	.align	16


//--------------------- .nv.shared._Z25selective_scan_bwd_kernelI32Selective_Scan_bwd_kernel_traitsILi32ELi8ELb1ELb1ELb0ELb0ELb1EN3c104HalfENS1_7complexIfEEEEv12SSMParamsBwd --------------------------
	.section	.nv.shared._Z25selective_scan_bwd_kernelI32Selective_Scan_bwd_kernel_traitsILi32ELi8ELb1ELb1ELb0ELb0ELb1EN3c104HalfENS1_7complexIfEEEEv12SSMParamsBwd,"aw",@nobits
	.sectionflags	@""
	.align	16


//--------------------- .nv.shared._Z25selective_scan_bwd_kernelI32Selective_Scan_bwd_kernel_traitsILi32ELi8ELb1ELb1ELb0ELb1ELb0EN3c104HalfENS1_7complexIfEEEEv12SSMParamsBwd --------------------------
	.section	.nv.shared._Z25selective_scan_bwd_kernelI32Selective_Scan_bwd_kernel_traitsILi32ELi8ELb1ELb1ELb0ELb1ELb0EN3c104HalfENS1_7complexIfEEEEv12SSMParamsBwd,"aw",@nobits
	.sectionflags	@""
	.align	16


//--------------------- .nv.shared._Z25selective_scan_bwd_kernelI32Selective_Scan_bwd_kernel_traitsILi32ELi8ELb1ELb1ELb0ELb1ELb1EN3c104HalfENS1_7complexIfEEEEv12SSMParamsBwd --------------------------
	.section	.nv.shared._Z25selective_scan_bwd_kernelI32Selective_Scan_bwd_kernel_traitsILi32ELi8ELb1ELb1ELb0ELb1ELb1EN3c104HalfENS1_7complexIfEEEEv12SSMParamsBwd,"aw",@nobits
	.sectionflags	@""
	.align	16


//--------------------- .nv.shared._Z25selective_scan_bwd_kernelI32Selective_Scan_bwd_kernel_traitsILi32ELi8ELb1ELb1ELb1ELb0ELb0EN3c104HalfENS1_7complexIfEEEEv12SSMParamsBwd --------------------------
	.section	.nv.shared._Z25selective_scan_bwd_kernelI32Selective_Scan_bwd_kernel_traitsILi32ELi8ELb1ELb1ELb1ELb0ELb0EN3c104HalfENS1_7complexIfEEEEv12SSMParamsBwd,"aw",@nobits
	.sectionflags	@""
	.align	16


//--------------------- .nv.shared._Z25selective_scan_bwd_kernelI32Selective_Scan_bwd_kernel_traitsILi32ELi8ELb1ELb1ELb1ELb0ELb1EN3c104HalfENS1_7complexIfEEEEv12SSMParamsBwd --------------------------
	.section	.nv.shared._Z25selective_scan_bwd_kernelI32Selective_Scan_bwd_kernel_traitsILi32ELi8ELb1ELb1ELb1ELb0ELb1EN3c104HalfENS1_7complexIfEEEEv12SSMParamsBwd,"aw",@nobits
	.sectionflags	@""
	.align	16


//--------------------- .nv.shared._Z25selective_scan_bwd_kernelI32Selective_Scan_bwd_kernel_traitsILi32ELi8ELb1ELb1ELb1ELb1ELb0EN3c104HalfENS1_7complexIfEEEEv12SSMParamsBwd --------------------------
	.section	.nv.shared._Z25selective_scan_bwd_kernelI32Selective_Scan_bwd_kernel_traitsILi32ELi8ELb1ELb1ELb1ELb1ELb0EN3c104HalfENS1_7complexIfEEEEv12SSMParamsBwd,"aw",@nobits
	.sectionflags	@""
	.align	16


//--------------------- .nv.shared._Z25selective_scan_bwd_kernelI32Selective_Scan_bwd_kernel_traitsILi32ELi8ELb1ELb1ELb1ELb1ELb1EN3c104HalfENS1_7complexIfEEEEv12SSMParamsBwd --------------------------
	.section	.nv.shared._Z25selective_scan_bwd_kernelI32Selective_Scan_bwd_kernel_traitsILi32ELi8ELb1ELb1ELb1ELb1ELb1EN3c104HalfENS1_7complexIfEEEEv12SSMParamsBwd,"aw",@nobits
	.sectionflags	@""
	.align	16


//--------------------- .nv.shared._Z25selective_scan_bwd_kernelI32Selective_Scan_bwd_kernel_traitsILi32ELi4ELb0ELb0ELb0ELb0ELb0EN3c104HalfENS1_7complexIfEEEEv12SSMParamsBwd --------------------------
	.section	.nv.shared._Z25selective_scan_bwd_kernelI32Selective_Scan_bwd_kernel_traitsILi32ELi4ELb0ELb0ELb0ELb0ELb0EN3c104HalfENS1_7complexIfEEEEv12SSMParamsBwd,"aw",@nobits
	.sectionflags	@""
	.align	16


//--------------------- .nv.shared._Z25selective_scan_bwd_kernelI32Selective_Scan_bwd_kernel_traitsILi32ELi4ELb0ELb0ELb0ELb0ELb1EN3c104HalfENS1_7complexIfEEEEv12SSMParamsBwd --------------------------
	.section	.nv.shared._Z25selective_scan_bwd_kernelI32Selective_Scan_bwd_kernel_traitsILi32ELi4ELb0ELb0ELb0ELb0ELb1EN3c104HalfENS1_7complexIfEEEEv12SSMParamsBwd,"aw",@nobits
	.sectionflags	@""
	.align	16


//--------------------- .nv.shared._Z25selective_scan_bwd_kernelI32Selective_Scan_bwd_kernel_traitsILi32ELi4ELb0ELb0ELb0ELb1ELb0EN3c104HalfENS1_7complexIfEEEEv12SSMParamsBwd --------------------------
	.section	.nv.shared._Z25selective_scan_bwd_kernelI32Selective_Scan_bwd_kernel_traitsILi32ELi4ELb0ELb0ELb0ELb1ELb0EN3c104HalfENS1_7complexIfEEEEv12SSMParamsBwd,"aw",@nobits
	.sectionflags	@""
	.align	16


//--------------------- .nv.shared._Z25selective_scan_bwd_kernelI32Selective_Scan_bwd_kernel_traitsILi32ELi4ELb0ELb0ELb0ELb1ELb1EN3c104HalfENS1_7complexIfEEEEv12SSMParamsBwd --------------------------
	.section	.nv.shared._Z25selective_scan_bwd_kernelI32Selective_Scan_bwd_kernel_traitsILi32ELi4ELb0ELb0ELb0ELb1ELb1EN3c104HalfENS1_7complexIfEEEEv12SSMParamsBwd,"aw",@nobits
	.sectionflags	@""
	.align	16


//--------------------- .nv.shared._Z25selective_scan_bwd_kernelI32Selective_Scan_bwd_kernel_traitsILi32ELi4ELb0ELb0ELb1ELb0ELb0EN3c104HalfENS1_7complexIfEEEEv12SSMParamsBwd --------------------------
	.section	.nv.shared._Z25selective_scan_bwd_kernelI32Selective_Scan_bwd_kernel_traitsILi32ELi4ELb0ELb0ELb1ELb0ELb0EN3c104HalfENS1_7complexIfEEEEv12SSMParamsBwd,"aw",@nobits
	.sectionflags	@""
	.align	16


//--------------------- .nv.shared._Z25selective_scan_bwd_kernelI32Selective_Scan_bwd_kernel_traitsILi32ELi4ELb0ELb0ELb1ELb0ELb1EN3c104HalfENS1_7complexIfEEEEv12SSMParamsBwd --------------------------
	.section	.nv.shared._Z25selective_scan_bwd_kernelI32Selective_Scan_bwd_kernel_traitsILi32ELi4ELb0ELb0ELb1ELb0ELb1EN3c104HalfENS1_7complexIfEEEEv12SSMParamsBwd,"aw",@nobits
	.sectionflags	@""
	.align	16


//--------------------- .nv.shared._Z25selective_scan_bwd_kernelI32Selective_Scan_bwd_kernel_traitsILi32ELi4ELb0ELb0ELb1ELb1ELb0EN3c104HalfENS1_7complexIfEEEEv12SSMParamsBwd --------------------------
	.section	.nv.shared._Z25selective_scan_bwd_kernelI32Selective_Scan_bwd_kernel_traitsILi32ELi4ELb0ELb0ELb1ELb1ELb0EN3c104HalfENS1_7complexIfEEEEv12SSMParamsBwd,"aw",@nobits
	.sectionflags	@""
	.align	16


//--------------------- .nv.shared._Z25selective_scan_bwd_kernelI32Selective_Scan_bwd_kernel_traitsILi32ELi4ELb0ELb0ELb1ELb1ELb1EN3c104HalfENS1_7complexIfEEEEv12SSMParamsBwd --------------------------
	.section	.nv.shared._Z25selective_scan_bwd_kernelI32Selective_Scan_bwd_kernel_traitsILi32ELi4ELb0ELb0ELb1ELb1ELb1EN3c104HalfENS1_7complexIfEEEEv12SSMParamsBwd,"aw",@nobits
	.sectionflags	@""
	.align	16


//--------------------- .nv.shared._Z25selective_scan_bwd_kernelI32Selective_Scan_bwd_kernel_traitsILi32ELi4ELb0ELb1ELb0ELb0ELb0EN3c104HalfENS1_7complexIfEEEEv12SSMParamsBwd --------------------------
	.section	.nv.shared._Z25selective_scan_bwd_kernelI32Selective_Scan_bwd_kernel_traitsILi32ELi4ELb0ELb1ELb0ELb0ELb0EN3c104HalfENS1_7complexIfEEEEv12SSMParamsBwd,"aw",@nobits
	.sectionflags	@""
	.align	16


//--------------------- .nv.shared._Z25selective_scan_bwd_kernelI32Selective_Scan_bwd_kernel_traitsILi32ELi4ELb0ELb1ELb0ELb0ELb1EN3c104HalfENS1_7complexIfEEEEv12SSMParamsBwd --------------------------
	.section	.nv.shared._Z25selective_scan_bwd_kernelI32Selective_Scan_bwd_kernel_traitsILi32ELi4ELb0ELb1ELb0ELb0ELb1EN3c104HalfENS1_7complexIfEEEEv12SSMParamsBwd,"aw",@nobits
	.sectionflags	@""
	.align	16


//--------------------- .nv.shared._Z25selective_scan_bwd_kernelI32Selective_Scan_bwd_kernel_traitsILi32ELi4ELb0ELb1ELb0ELb1ELb0EN3c104HalfENS1_7complexIfEEEEv12SSMParamsBwd --------------------------
	.section	.nv.shared._Z25selective_scan_bwd_kernelI32Selective_Scan_bwd_kernel_traitsILi32ELi4ELb0ELb1ELb0ELb1ELb0EN3c104HalfENS1_7complexIfEEEEv12SSMParamsBwd,"aw",@nobits
	.sectionflags	@""
	.align	16


//--------------------- .nv.shared._Z25selective_scan_bwd_kernelI32Selective_Scan_bwd_kernel_traitsILi32ELi4ELb0ELb1ELb0ELb1ELb1EN3c104HalfENS1_7complexIfEEEEv12SSMParamsBwd --------------------------
	.section	.nv.shared._Z25selective_scan_bwd_kernelI32Selective_Scan_bwd_kernel_traitsILi32ELi4ELb0ELb1ELb0ELb1ELb1EN3c104HalfENS1_7complexIfEEEEv12SSMParamsBwd,"aw",@nobits
	.sectionflags	@""
	.align	16


//--------------------- .nv.shared._Z25selective_scan_bwd_kernelI32Selective_Scan_bwd_kernel_traitsILi32ELi4ELb0ELb1ELb1ELb0ELb0EN3c104HalfENS1_7complexIfEEEEv12SSMParamsBwd --------------------------
	.section	.nv.shared._Z25selective_scan_bwd_kernelI32Selective_Scan_bwd_kernel_traitsILi32ELi4ELb0ELb1ELb1ELb0ELb0EN3c104HalfENS1_7complexIfEEEEv12SSMParamsBwd,"aw",@nobits
	.sectionflags	@""
	.align	16


//--------------------- .nv.shared._Z25selective_scan_bwd_kernelI32Selective_Scan_bwd_kernel_traitsILi32ELi4ELb0ELb1ELb1ELb0ELb1EN3c104HalfENS1_7complexIfEEEEv12SSMParamsBwd --------------------------
	.section	.nv.shared._Z25selective_scan_bwd_kernelI32Selective_Scan_bwd_kernel_traitsILi32ELi4ELb0ELb1ELb1ELb0ELb1EN3c104HalfENS1_7complexIfEEEEv12SSMParamsBwd,"aw",@nobits
	.sectionflags	@""
	.align	16


//--------------------- .nv.shared._Z25selective_scan_bwd_kernelI32Selective_Scan_bwd_kernel_traitsILi32ELi4ELb0ELb1ELb1ELb1ELb0EN3c104HalfENS1_7complexIfEEEEv12SSMParamsBwd --------------------------
	.section	.nv.shared._Z25selective_scan_bwd_kernelI32Selective_Scan_bwd_kernel_traitsILi32ELi4ELb0ELb1ELb1ELb1ELb0EN3c104HalfENS1_7complexIfEEEEv12SSMParamsBwd,"aw",@nobits
	.sectionflags	@""
	.align	16


//--------------------- .nv.shared._Z25selective_scan_bwd_kernelI32Selective_Scan_bwd_kernel_traitsILi32ELi4ELb0ELb1ELb1ELb1ELb1EN3c104HalfENS1_7complexIfEEEEv12SSMParamsBwd --------------------------
	.section	.nv.shared._Z25selective_scan_bwd_kernelI32Selective_Scan_bwd_kernel_traitsILi32ELi4ELb0ELb1ELb1ELb1ELb1EN3c104HalfENS1_7complexIfEEEEv12SSMParamsBwd,"aw",@nobits
	.sectionflags	@""
	.align	16


//--------------------- .nv.shared._Z25selective_scan_bwd_kernelI32Selective_Scan_bwd_kernel_traitsILi32ELi4ELb1ELb0ELb0ELb0ELb0EN3c104HalfENS1_7complexIfEEEEv12SSMParamsBwd --------------------------
	.section	.nv.shared._Z25selective_scan_bwd_kernelI32Selective_Scan_bwd_kernel_traitsILi32ELi4ELb1ELb0ELb0ELb0ELb0EN3c104HalfENS1_7complexIfEEEEv12SSMParamsBwd,"aw",@nobits
	.sectionflags	@""
	.align	16


//--------------------- .nv.shared._Z25selective_scan_bwd_kernelI32Selective_Scan_bwd_kernel_traitsILi32ELi4ELb1ELb0ELb0ELb0ELb1EN3c104HalfENS1_7complexIfEEEEv12SSMParamsBwd --------------------------
	.section	.nv.shared._Z25selective_scan_bwd_kernelI32Selective_Scan_bwd_kernel_traitsILi32ELi4ELb1ELb0ELb0ELb0ELb1EN3c104HalfENS1_7complexIfEEEEv12SSMParamsBwd,"aw",@nobits
	.sectionflags	@""
	.align	16


//--------------------- .nv.shared._Z25selective_scan_bwd_kernelI32Selective_Scan_bwd_kernel_traitsILi32ELi4ELb1ELb0ELb0ELb1ELb0EN3c104HalfENS1_7complexIfEEEEv12SSMParamsBwd --------------------------
	.section	.nv.shared._Z25selective_scan_bwd_kernelI32Selective_Scan_bwd_kernel_traitsILi32ELi4ELb1ELb0ELb0ELb1ELb0EN3c104HalfENS1_7complexIfEEEEv12SSMParamsBwd,"aw",@nobits
	.sectionflags	@""
	.align	16


//--------------------- .nv.shared._Z25selective_scan_bwd_kernelI32Selective_Scan_bwd_kernel_traitsILi32ELi4ELb1ELb0ELb0ELb1ELb1EN3c104HalfENS1_7complexIfEEEEv12SSMParamsBwd --------------------------
	.section	.nv.shared._Z25selective_scan_bwd_kernelI32Selective_Scan_bwd_kernel_traitsILi32ELi4ELb1ELb0ELb0ELb1ELb1EN3c104HalfENS1_7complexIfEEEEv12SSMParamsBwd,"aw",@nobits
	.sectionflags	@""
	.align	16


//--------------------- .nv.shared._Z25selective_scan_bwd_kernelI32Selective_Scan_bwd_kernel_traitsILi32ELi4ELb1ELb0ELb1ELb0ELb0EN3c104HalfENS1_7complexIfEEEEv12SSMParamsBwd --------------------------
	.section	.nv.shared._Z25selective_scan_bwd_kernelI32Selective_Scan_bwd_kernel_traitsILi32ELi4ELb1ELb0ELb1ELb0ELb0EN3c104HalfENS1_7complexIfEEEEv12SSMParamsBwd,"aw",@nobits
	.sectionflags	@""
	.align	16


//--------------------- .nv.shared._Z25selective_scan_bwd_kernelI32Selective_Scan_bwd_kernel_traitsILi32ELi4ELb1ELb0ELb1ELb0ELb1EN3c104HalfENS1_7complexIfEEEEv12SSMParamsBwd --------------------------
	.section	.nv.shared._Z25selective_scan_bwd_kernelI32Selective_Scan_bwd_kernel_traitsILi32ELi4ELb1ELb0ELb1ELb0ELb1EN3c104HalfENS1_7complexIfEEEEv12SSMParamsBwd,"aw",@nobits
	.sectionflags	@""
	.align	16


//--------------------- .nv.shared._Z25selective_scan_bwd_kernelI32Selective_Scan_bwd_kernel_traitsILi32ELi4ELb1ELb0ELb1ELb1ELb0EN3c104HalfENS1_7complexIfEEEEv12SSMParamsBwd --------------------------
	.section	.nv.shared._Z25selective_scan_bwd_kernelI32Selective_Scan_bwd_kernel_traitsILi32ELi4ELb1ELb0ELb1ELb1ELb0EN3c104HalfENS1_7complexIfEEEEv12SSMParamsBwd,"aw",@nobits
	.sectionflags	@""
	.align	16


//--------------------- .nv.shared._Z25selective_scan_bwd_kernelI32Selective_Scan_bwd_kernel_traitsILi32ELi4ELb1ELb0ELb1ELb1ELb1EN3c104HalfENS1_7complexIfEEEEv12SSMParamsBwd --------------------------
	.section	.nv.shared._Z25selective_scan_bwd_kernelI32Selective_Scan_bwd_kernel_traitsILi32ELi4ELb1ELb0ELb1ELb1ELb1EN3c104HalfENS1_7complexIfEEEEv12SSMParamsBwd,"aw",@nobits
	.sectionflags	@""
	.align	16


//--------------------- .nv.shared._Z25selective_scan_bwd_kernelI32Selective_Scan_bwd_kernel_traitsILi32ELi4ELb1ELb1ELb0ELb0ELb0EN3c104HalfENS1_7complexIfEEEEv12SSMParamsBwd --------------------------
	.section	.nv.shared._Z25selective_scan_bwd_kernelI32Selective_Scan_bwd_kernel_traitsILi32ELi4ELb1ELb1ELb0ELb0ELb0EN3c104HalfENS1_7complexIfEEEEv12SSMParamsBwd,"aw",@nobits
	.sectionflags	@""
	.align	16


//--------------------- .nv.shared._Z25selective_scan_bwd_kernelI32Selective_Scan_bwd_kernel_traitsILi32ELi4ELb1ELb1ELb0ELb0ELb1EN3c104HalfENS1_7complexIfEEEEv12SSMParamsBwd --------------------------
	.section	.nv.shared._Z25selective_scan_bwd_kernelI32Selective_Scan_bwd_kernel_traitsILi32ELi4ELb1ELb1ELb0ELb0ELb1EN3c104HalfENS1_7complexIfEEEEv12SSMParamsBwd,"aw",@nobits
	.sectionflags	@""
	.align	16


//--------------------- .nv.shared._Z25selective_scan_bwd_kernelI32Selective_Scan_bwd_kernel_traitsILi32ELi4ELb1ELb1ELb0ELb1ELb0EN3c104HalfENS1_7complexIfEEEEv12SSMParamsBwd --------------------------
	.section	.nv.shared._Z25selective_scan_bwd_kernelI32Selective_Scan_bwd_kernel_traitsILi32ELi4ELb1ELb1ELb0ELb1ELb0EN3c104HalfENS1_7complexIfEEEEv12SSMParamsBwd,"aw",@nobits
	.sectionflags	@""
	.align	16


//--------------------- .nv.shared._Z25selective_scan_bwd_kernelI32Selective_Scan_bwd_kernel_traitsILi32ELi4ELb1ELb1ELb0ELb1ELb1EN3c104HalfENS1_7complexIfEEEEv12SSMParamsBwd --------------------------
	.section	.nv.shared._Z25selective_scan_bwd_kernelI32Selective_Scan_bwd_kernel_traitsILi32ELi4ELb1ELb1ELb0ELb1ELb1EN3c104HalfENS1_7complexIfEEEEv12SSMParamsBwd,"aw",@nobits
	.sectionflags	@""
	.align	16


//--------------------- .nv.shared._Z25selective_scan_bwd_kernelI32Selective_Scan_bwd_kernel_traitsILi32ELi4ELb1ELb1ELb1ELb0ELb0EN3c104HalfENS1_7complexIfEEEEv12SSMParamsBwd --------------------------
	.section	.nv.shared._Z25selective_scan_bwd_kernelI32Selective_Scan_bwd_kernel_traitsILi32ELi4ELb1ELb1ELb1ELb0ELb0EN3c104HalfENS1_7complexIfEEEEv12SSMParamsBwd,"aw",@nobits
	.sectionflags	@""
	.align	16


//--------------------- .nv.shared._Z25selective_scan_bwd_kernelI32Selective_Scan_bwd_kernel_traitsILi32ELi4ELb1ELb1ELb1ELb0ELb1EN3c104HalfENS1_7complexIfEEEEv12SSMParamsBwd --------------------------
	.section	.nv.shared._Z25selective_scan_bwd_kernelI32Selective_Scan_bwd_kernel_traitsILi32ELi4ELb1ELb1ELb1ELb0ELb1EN3c104HalfENS1_7complexIfEEEEv12SSMParamsBwd,"aw",@nobits
	.sectionflags	@""
	.align	16


//--------------------- .nv.shared._Z25selective_scan_bwd_kernelI32Selective_Scan_bwd_kernel_traitsILi32ELi4ELb1ELb1ELb1ELb1ELb0EN3c104HalfENS1_7complexIfEEEEv12SSMParamsBwd --------------------------
	.section	.nv.shared._Z25selective_scan_bwd_kernelI32Selective_Scan_bwd_kernel_traitsILi32ELi4ELb1ELb1ELb1ELb1ELb0EN3c104HalfENS1_7complexIfEEEEv12SSMParamsBwd,"aw",@nobits
	.sectionflags	@""
	.align	16


//--------------------- .nv.shared._Z25selective_scan_bwd_kernelI32Selective_Scan_bwd_kernel_traitsILi32ELi4ELb1ELb1ELb1ELb1ELb1EN3c104HalfENS1_7complexIfEEEEv12SSMParamsBwd --------------------------
	.section	.nv.shared._Z25selective_scan_bwd_kernelI32Selective_Scan_bwd_kernel_traitsILi32ELi4ELb1ELb1ELb1ELb1ELb1EN3c104HalfENS1_7complexIfEEEEv12SSMParamsBwd,"aw",@nobits
	.sectionflags	@""
	.align	16
